	.target	sm_100a

	.elftype	@"ET_EXEC"


//--------------------- .note.nv.tkinfo           --------------------------
	.section	.note.nv.tkinfo,"",@"SHT_NOTE"
	.sectionflags	@"SHF_NOTE_NV_TKINFO"
	.tkinfo
        /*0018*/ 	.word	0x00000002
        /*0030*/ 	.string	""
        /*0030*/ 	.string	"ptxas"
        /*0030*/ 	.string	"Cuda compilation tools, release 13.0, V13.0.88"
        /*0030*/ 	.string	"Build cuda_13.0.r13.0/compiler.36424714_0"
        /*0030*/ 	.string	"-arch sm_100a -m 64 "



//--------------------- .note.nv.cuinfo           --------------------------
	.section	.note.nv.cuinfo,"",@"SHT_NOTE"
	.sectionflags	@"SHF_NOTE_NV_CUINFO"
        /*0018*/ 	.short	0x0002
        /*001a*/ 	.short	0x0064
        /*001c*/ 	.short	0x0082
	.zero		2


//--------------------- .nv.info                  --------------------------
	.section	.nv.info,"",@"SHT_CUDA_INFO"
	.align	4


	//----- nvinfo : EIATTR_REGCOUNT
	.align		4
        /*0000*/ 	.byte	0x04, 0x2f
        /*0002*/ 	.short	(.L_29 - .L_28)
	.align		4
.L_28:
        /*0004*/ 	.word	index@(_Z25selective_scan_bwd_kernelI32Selective_Scan_bwd_kernel_traitsILi32ELi4ELb1ELb1ELb1ELb1ELb1EN3c108BFloat16ENS1_7complexIfEEEEv12SSMParamsBwd)
        /*0008*/ 	.word	0x000000a2


	//----- nvinfo : EIATTR_FRAME_SIZE
	.align		4
.L_29:
        /*000c*/ 	.byte	0x04, 0x11
        /*000e*/ 	.short	(.L_31 - .L_30)
	.align		4
.L_30:
        /*0010*/ 	.word	index@(_Z25selective_scan_bwd_kernelI32Selective_Scan_bwd_kernel_traitsILi32ELi4ELb1ELb1ELb1ELb1ELb1EN3c108BFloat16ENS1_7complexIfEEEEv12SSMParamsBwd)
        /*0014*/ 	.word	0x00000000


	//----- nvinfo : EIATTR_REGCOUNT
	.align		4
.L_31:
        /*0018*/ 	.byte	0x04, 0x2f
        /*001a*/ 	.short	(.L_33 - .L_32)
	.align		4
.L_32:
        /*001c*/ 	.word	index@(_Z25selective_scan_bwd_kernelI32Selective_Scan_bwd_kernel_traitsILi32ELi4ELb1ELb1ELb1ELb1ELb0EN3c108BFloat16ENS1_7complexIfEEEEv12SSMParamsBwd)
        /*0020*/ 	.word	0x0000009c


	//----- nvinfo : EIATTR_FRAME_SIZE
	.align		4
.L_33:
        /*0024*/ 	.byte	0x04, 0x11
        /*0026*/ 	.short	(.L_35 - .L_34)
	.align		4
.L_34:
        /*0028*/ 	.word	index@(_Z25selective_scan_bwd_kernelI32Selective_Scan_bwd_kernel_traitsILi32ELi4ELb1ELb1ELb1ELb1ELb0EN3c108BFloat16ENS1_7complexIfEEEEv12SSMParamsBwd)
        /*002c*/ 	.word	0x00000000


	//----- nvinfo : EIATTR_REGCOUNT
	.align		4
.L_35:
        /*0030*/ 	.byte	0x04, 0x2f
        /*0032*/ 	.short	(.L_37 - .L_36)
	.align		4
.L_36:
        /*0034*/ 	.word	index@(_Z25selective_scan_bwd_kernelI32Selective_Scan_bwd_kernel_traitsILi32ELi4ELb1ELb1ELb1ELb0ELb1EN3c108BFloat16ENS1_7complexIfEEEEv12SSMParamsBwd)
        /*0038*/ 	.word	0x0000009e


	//----- nvinfo : EIATTR_FRAME_SIZE
	.align		4
.L_37:
        /*003c*/ 	.byte	0x04, 0x11
        /*003e*/ 	.short	(.L_39 - .L_38)
	.align		4
.L_38:
        /*0040*/ 	.word	index@(_Z25selective_scan_bwd_kernelI32Selective_Scan_bwd_kernel_traitsILi32ELi4ELb1ELb1ELb1ELb0ELb1EN3c108BFloat16ENS1_7complexIfEEEEv12SSMParamsBwd)
        /*0044*/ 	.word	0x00000000


	//----- nvinfo : EIATTR_REGCOUNT
	.align		4
.L_39:
        /*0048*/ 	.byte	0x04, 0x2f
        /*004a*/ 	.short	(.L_41 - .L_40)
	.align		4
.L_40:
        /*004c*/ 	.word	index@(_Z25selective_scan_bwd_kernelI32Selective_Scan_bwd_kernel_traitsILi32ELi4ELb1ELb1ELb1ELb0ELb0EN3c108BFloat16ENS1_7complexIfEEEEv12SSMParamsBwd)
        /*0050*/ 	.word	0x000000a6


	//----- nvinfo : EIATTR_FRAME_SIZE
	.align		4
.L_41:
        /*0054*/ 	.byte	0x04, 0x11
        /*0056*/ 	.short	(.L_43 - .L_42)
	.align		4
.L_42:
        /*0058*/ 	.word	index@(_Z25selective_scan_bwd_kernelI32Selective_Scan_bwd_kernel_traitsILi32ELi4ELb1ELb1ELb1ELb0ELb0EN3c108BFloat16ENS1_7complexIfEEEEv12SSMParamsBwd)
        /*005c*/ 	.word	0x00000000


	//----- nvinfo : EIATTR_REGCOUNT
	.align		4
.L_43:
        /*0060*/ 	.byte	0x04, 0x2f
        /*0062*/ 	.short	(.L_45 - .L_44)
	.align		4
.L_44:
        /*0064*/ 	.word	index@(_Z25selective_scan_bwd_kernelI32Selective_Scan_bwd_kernel_traitsILi32ELi4ELb1ELb1ELb0ELb1ELb1EN3c108BFloat16ENS1_7complexIfEEEEv12SSMParamsBwd)
        /*0068*/ 	.word	0x0000009e


	//----- nvinfo : EIATTR_FRAME_SIZE
	.align		4
.L_45:
        /*006c*/ 	.byte	0x04, 0x11
        /*006e*/ 	.short	(.L_47 - .L_46)
	.align		4
.L_46:
        /*0070*/ 	.word	index@(_Z25selective_scan_bwd_kernelI32Selective_Scan_bwd_kernel_traitsILi32ELi4ELb1ELb1ELb0ELb1ELb1EN3c108BFloat16ENS1_7complexIfEEEEv12SSMParamsBwd)
        /*0074*/ 	.word	0x00000000


	//----- nvinfo : EIATTR_REGCOUNT
	.align		4
.L_47:
        /*0078*/ 	.byte	0x04, 0x2f
        /*007a*/ 	.short	(.L_49 - .L_48)
	.align		4
.L_48:
        /*007c*/ 	.word	index@(_Z25selective_scan_bwd_kernelI32Selective_Scan_bwd_kernel_traitsILi32ELi4ELb1ELb1ELb0ELb1ELb0EN3c108BFloat16ENS1_7complexIfEEEEv12SSMParamsBwd)
        /*0080*/ 	.word	0x0000009e


	//----- nvinfo : EIATTR_FRAME_SIZE
	.align		4
.L_49:
        /*0084*/ 	.byte	0x04, 0x11
        /*0086*/ 	.short	(.L_51 - .L_50)
	.align		4
.L_50:
        /*0088*/ 	.word	index@(_Z25selective_scan_bwd_kernelI32Selective_Scan_bwd_kernel_traitsILi32ELi4ELb1ELb1ELb0ELb1ELb0EN3c108BFloat16ENS1_7complexIfEEEEv12SSMParamsBwd)
        /*008c*/ 	.word	0x00000000


	//----- nvinfo : EIATTR_REGCOUNT
	.align		4
.L_51:
        /*0090*/ 	.byte	0x04, 0x2f
        /*0092*/ 	.short	(.L_53 - .L_52)
	.align		4
.L_52:
        /*0094*/ 	.word	index@(_Z25selective_scan_bwd_kernelI32Selective_Scan_bwd_kernel_traitsILi32ELi4ELb1ELb1ELb0ELb0ELb1EN3c108BFloat16ENS1_7complexIfEEEEv12SSMParamsBwd)
        /*0098*/ 	.word	0x0000009a


	//----- nvinfo : EIATTR_FRAME_SIZE
	.align		4
.L_53:
        /*009c*/ 	.byte	0x04, 0x11
        /*009e*/ 	.short	(.L_55 - .L_54)
	.align		4
.L_54:
        /*00a0*/ 	.word	index@(_Z25selective_scan_bwd_kernelI32Selective_Scan_bwd_kernel_traitsILi32ELi4ELb1ELb1ELb0ELb0ELb1EN3c108BFloat16ENS1_7complexIfEEEEv12SSMParamsBwd)
        /*00a4*/ 	.word	0x00000000


	//----- nvinfo : EIATTR_REGCOUNT
	.align		4
.L_55:
        /*00a8*/ 	.byte	0x04, 0x2f
        /*00aa*/ 	.short	(.L_57 - .L_56)
	.align		4
.L_56:
        /*00ac*/ 	.word	index@(_Z25selective_scan_bwd_kernelI32Selective_Scan_bwd_kernel_traitsILi32ELi4ELb1ELb1ELb0ELb0ELb0EN3c108BFloat16ENS1_7complexIfEEEEv12SSMParamsBwd)
        /*00b0*/ 	.word	0x0000009a


	//----- nvinfo : EIATTR_FRAME_SIZE
	.align		4
.L_57:
        /*00b4*/ 	.byte	0x04, 0x11
        /*00b6*/ 	.short	(.L_59 - .L_58)
	.align		4
.L_58:
        /*00b8*/ 	.word	index@(_Z25selective_scan_bwd_kernelI32Selective_Scan_bwd_kernel_traitsILi32ELi4ELb1ELb1ELb0ELb0ELb0EN3c108BFloat16ENS1_7complexIfEEEEv12SSMParamsBwd)
        /*00bc*/ 	.word	0x00000000


	//----- nvinfo : EIATTR_REGCOUNT
	.align		4
.L_59:
        /*00c0*/ 	.byte	0x04, 0x2f
        /*00c2*/ 	.short	(.L_61 - .L_60)
	.align		4
.L_60:
        /*00c4*/ 	.word	index@(_Z25selective_scan_bwd_kernelI32Selective_Scan_bwd_kernel_traitsILi32ELi4ELb1ELb0ELb1ELb1ELb1EN3c108BFloat16ENS1_7complexIfEEEEv12SSMParamsBwd)
        /*00c8*/ 	.word	0x000000a0


	//----- nvinfo : EIATTR_FRAME_SIZE
	.align		4
.L_61:
        /*00cc*/ 	.byte	0x04, 0x11
        /*00ce*/ 	.short	(.L_63 - .L_62)
	.align		4
.L_62:
        /*00d0*/ 	.word	index@(_Z25selective_scan_bwd_kernelI32Selective_Scan_bwd_kernel_traitsILi32ELi4ELb1ELb0ELb1ELb1ELb1EN3c108BFloat16ENS1_7complexIfEEEEv12SSMParamsBwd)
        /*00d4*/ 	.word	0x00000000


	//----- nvinfo : EIATTR_REGCOUNT
	.align		4
.L_63:
        /*00d8*/ 	.byte	0x04, 0x2f
        /*00da*/ 	.short	(.L_65 - .L_64)
	.align		4
.L_64:
        /*00dc*/ 	.word	index@(_Z25selective_scan_bwd_kernelI32Selective_Scan_bwd_kernel_traitsILi32ELi4ELb1ELb0ELb1ELb1ELb0EN3c108BFloat16ENS1_7complexIfEEEEv12SSMParamsBwd)
        /*00e0*/ 	.word	0x000000a2


	//----- nvinfo : EIATTR_FRAME_SIZE
	.align		4
.L_65:
        /*00e4*/ 	.byte	0x04, 0x11
        /*00e6*/ 	.short	(.L_67 - .L_66)
	.align		4
.L_66:
        /*00e8*/ 	.word	index@(_Z25selective_scan_bwd_kernelI32Selective_Scan_bwd_kernel_traitsILi32ELi4ELb1ELb0ELb1ELb1ELb0EN3c108BFloat16ENS1_7complexIfEEEEv12SSMParamsBwd)
        /*00ec*/ 	.word	0x00000000


	//----- nvinfo : EIATTR_REGCOUNT
	.align		4
.L_67:
        /*00f0*/ 	.byte	0x04, 0x2f
        /*00f2*/ 	.short	(.L_69 - .L_68)
	.align		4
.L_68:
        /*00f4*/ 	.word	index@(_Z25selective_scan_bwd_kernelI32Selective_Scan_bwd_kernel_traitsILi32ELi4ELb1ELb0ELb1ELb0ELb1EN3c108BFloat16ENS1_7complexIfEEEEv12SSMParamsBwd)
        /*00f8*/ 	.word	0x0000009e


	//----- nvinfo : EIATTR_FRAME_SIZE
	.align		4
.L_69:
        /*00fc*/ 	.byte	0x04, 0x11
        /*00fe*/ 	.short	(.L_71 - .L_70)
	.align		4
.L_70:
        /*0100*/ 	.word	index@(_Z25selective_scan_bwd_kernelI32Selective_Scan_bwd_kernel_traitsILi32ELi4ELb1ELb0ELb1ELb0ELb1EN3c108BFloat16ENS1_7complexIfEEEEv12SSMParamsBwd)
        /*0104*/ 	.word	0x00000000


	//----- nvinfo : EIATTR_REGCOUNT
	.align		4
.L_71:
        /*0108*/ 	.byte	0x04, 0x2f
        /*010a*/ 	.short	(.L_73 - .L_72)
	.align		4
.L_72:
        /*010c*/ 	.word	index@(_Z25selective_scan_bwd_kernelI32Selective_Scan_bwd_kernel_traitsILi32ELi4ELb1ELb0ELb1ELb0ELb0EN3c108BFloat16ENS1_7complexIfEEEEv12SSMParamsBwd)
        /*0110*/ 	.word	0x0000009c


	//----- nvinfo : EIATTR_FRAME_SIZE
	.align		4
.L_73:
        /*0114*/ 	.byte	0x04, 0x11
        /*0116*/ 	.short	(.L_75 - .L_74)
	.align		4
.L_74:
        /*0118*/ 	.word	index@(_Z25selective_scan_bwd_kernelI32Selective_Scan_bwd_kernel_traitsILi32ELi4ELb1ELb0ELb1ELb0ELb0EN3c108BFloat16ENS1_7complexIfEEEEv12SSMParamsBwd)
        /*011c*/ 	.word	0x00000000


	//----- nvinfo : EIATTR_REGCOUNT
	.align		4
.L_75:
        /*0120*/ 	.byte	0x04, 0x2f
        /*0122*/ 	.short	(.L_77 - .L_76)
	.align		4
.L_76:
        /*0124*/ 	.word	index@(_Z25selective_scan_bwd_kernelI32Selective_Scan_bwd_kernel_traitsILi32ELi4ELb1ELb0ELb0ELb1ELb1EN3c108BFloat16ENS1_7complexIfEEEEv12SSMParamsBwd)
        /*0128*/ 	.word	0x00000072


	//----- nvinfo : EIATTR_FRAME_SIZE
	.align		4
.L_77:
        /*012c*/ 	.byte	0x04, 0x11
        /*012e*/ 	.short	(.L_79 - .L_78)
	.align		4
.L_78:
        /*0130*/ 	.word	index@(_Z25selective_scan_bwd_kernelI32Selective_Scan_bwd_kernel_traitsILi32ELi4ELb1ELb0ELb0ELb1ELb1EN3c108BFloat16ENS1_7complexIfEEEEv12SSMParamsBwd)
        /*0134*/ 	.word	0x00000000


	//----- nvinfo : EIATTR_REGCOUNT
	.align		4
.L_79:
        /*0138*/ 	.byte	0x04, 0x2f
        /*013a*/ 	.short	(.L_81 - .L_80)
	.align		4
.L_80:
        /*013c*/ 	.word	index@(_Z25selective_scan_bwd_kernelI32Selective_Scan_bwd_kernel_traitsILi32ELi4ELb1ELb0ELb0ELb1ELb0EN3c108BFloat16ENS1_7complexIfEEEEv12SSMParamsBwd)
        /*0140*/ 	.word	0x00000070


	//----- nvinfo : EIATTR_FRAME_SIZE
	.align		4
.L_81:
        /*0144*/ 	.byte	0x04, 0x11
        /*0146*/ 	.short	(.L_83 - .L_82)
	.align		4
.L_82:
        /*0148*/ 	.word	index@(_Z25selective_scan_bwd_kernelI32Selective_Scan_bwd_kernel_traitsILi32ELi4ELb1ELb0ELb0ELb1ELb0EN3c108BFloat16ENS1_7complexIfEEEEv12SSMParamsBwd)
        /*014c*/ 	.word	0x00000000


	//----- nvinfo : EIATTR_REGCOUNT
	.align		4
.L_83:
        /*0150*/ 	.byte	0x04, 0x2f
        /*0152*/ 	.short	(.L_85 - .L_84)
	.align		4
.L_84:
        /*0154*/ 	.word	index@(_Z25selective_scan_bwd_kernelI32Selective_Scan_bwd_kernel_traitsILi32ELi4ELb1ELb0ELb0ELb0ELb1EN3c108BFloat16ENS1_7complexIfEEEEv12SSMParamsBwd)
        /*0158*/ 	.word	0x00000070


	//----- nvinfo : EIATTR_FRAME_SIZE
	.align		4
.L_85:
        /*015c*/ 	.byte	0x04, 0x11
        /*015e*/ 	.short	(.L_87 - .L_86)
	.align		4
.L_86:
        /*0160*/ 	.word	index@(_Z25selective_scan_bwd_kernelI32Selective_Scan_bwd_kernel_traitsILi32ELi4ELb1ELb0ELb0ELb0ELb1EN3c108BFloat16ENS1_7complexIfEEEEv12SSMParamsBwd)
        /*0164*/ 	.word	0x00000000


	//----- nvinfo : EIATTR_REGCOUNT
	.align		4
.L_87:
        /*0168*/ 	.byte	0x04, 0x2f
        /*016a*/ 	.short	(.L_89 - .L_88)
	.align		4
.L_88:
        /*016c*/ 	.word	index@(_Z25selective_scan_bwd_kernelI32Selective_Scan_bwd_kernel_traitsILi32ELi4ELb1ELb0ELb0ELb0ELb0EN3c108BFloat16ENS1_7complexIfEEEEv12SSMParamsBwd)
        /*0170*/ 	.word	0x0000006e


	//----- nvinfo : EIATTR_FRAME_SIZE
	.align		4
.L_89:
        /*0174*/ 	.byte	0x04, 0x11
        /*0176*/ 	.short	(.L_91 - .L_90)
	.align		4
.L_90:
        /*0178*/ 	.word	index@(_Z25selective_scan_bwd_kernelI32Selective_Scan_bwd_kernel_traitsILi32ELi4ELb1ELb0ELb0ELb0ELb0EN3c108BFloat16ENS1_7complexIfEEEEv12SSMParamsBwd)
        /*017c*/ 	.word	0x00000000


	//----- nvinfo : EIATTR_REGCOUNT
	.align		4
.L_91:
        /*0180*/ 	.byte	0x04, 0x2f
        /*0182*/ 	.short	(.L_93 - .L_92)
	.align		4
.L_92:
        /*0184*/ 	.word	index@(_Z25selective_scan_bwd_kernelI32Selective_Scan_bwd_kernel_traitsILi32ELi4ELb0ELb1ELb1ELb1ELb1EN3c108BFloat16ENS1_7complexIfEEEEv12SSMParamsBwd)
        /*0188*/ 	.word	0x000000b6


	//----- nvinfo : EIATTR_FRAME_SIZE
	.align		4
.L_93:
        /*018c*/ 	.byte	0x04, 0x11
        /*018e*/ 	.short	(.L_95 - .L_94)
	.align		4
.L_94:
        /*0190*/ 	.word	index@(_Z25selective_scan_bwd_kernelI32Selective_Scan_bwd_kernel_traitsILi32ELi4ELb0ELb1ELb1ELb1ELb1EN3c108BFloat16ENS1_7complexIfEEEEv12SSMParamsBwd)
        /*0194*/ 	.word	0x00000000


	//----- nvinfo : EIATTR_REGCOUNT
	.align		4
.L_95:
        /*0198*/ 	.byte	0x04, 0x2f
        /*019a*/ 	.short	(.L_97 - .L_96)
	.align		4
.L_96:
        /*019c*/ 	.word	index@(_Z25selective_scan_bwd_kernelI32Selective_Scan_bwd_kernel_traitsILi32ELi4ELb0ELb1ELb1ELb1ELb0EN3c108BFloat16ENS1_7complexIfEEEEv12SSMParamsBwd)
        /*01a0*/ 	.word	0x000000b5


	//----- nvinfo : EIATTR_FRAME_SIZE
	.align		4
.L_97:
        /*01a4*/ 	.byte	0x04, 0x11
        /*01a6*/ 	.short	(.L_99 - .L_98)
	.align		4
.L_98:
        /*01a8*/ 	.word	index@(_Z25selective_scan_bwd_kernelI32Selective_Scan_bwd_kernel_traitsILi32ELi4ELb0ELb1ELb1ELb1ELb0EN3c108BFloat16ENS1_7complexIfEEEEv12SSMParamsBwd)
        /*01ac*/ 	.word	0x00000000


	//----- nvinfo : EIATTR_REGCOUNT
	.align		4
.L_99:
        /*01b0*/ 	.byte	0x04, 0x2f
        /*01b2*/ 	.short	(.L_101 - .L_100)
	.align		4
.L_100:
        /*01b4*/ 	.word	index@(_Z25selective_scan_bwd_kernelI32Selective_Scan_bwd_kernel_traitsILi32ELi4ELb0ELb1ELb1ELb0ELb1EN3c108BFloat16ENS1_7complexIfEEEEv12SSMParamsBwd)
        /*01b8*/ 	.word	0x000000b4


	//----- nvinfo : EIATTR_FRAME_SIZE
	.align		4
.L_101:
        /*01bc*/ 	.byte	0x04, 0x11
        /*01be*/ 	.short	(.L_103 - .L_102)
	.align		4
.L_102:
        /*01c0*/ 	.word	index@(_Z25selective_scan_bwd_kernelI32Selective_Scan_bwd_kernel_traitsILi32ELi4ELb0ELb1ELb1ELb0ELb1EN3c108BFloat16ENS1_7complexIfEEEEv12SSMParamsBwd)
        /*01c4*/ 	.word	0x00000000


	//----- nvinfo : EIATTR_REGCOUNT
	.align		4
.L_103:
        /*01c8*/ 	.byte	0x04, 0x2f
        /*01ca*/ 	.short	(.L_105 - .L_104)
	.align		4
.L_104:
        /*01cc*/ 	.word	index@(_Z25selective_scan_bwd_kernelI32Selective_Scan_bwd_kernel_traitsILi32ELi4ELb0ELb1ELb1ELb0ELb0EN3c108BFloat16ENS1_7complexIfEEEEv12SSMParamsBwd)
        /*01d0*/ 	.word	0x000000b4


	//----- nvinfo : EIATTR_FRAME_SIZE
	.align		4
.L_105:
        /*01d4*/ 	.byte	0x04, 0x11
        /*01d6*/ 	.short	(.L_107 - .L_106)
	.align		4
.L_106:
        /*01d8*/ 	.word	index@(_Z25selective_scan_bwd_kernelI32Selective_Scan_bwd_kernel_traitsILi32ELi4ELb0ELb1ELb1ELb0ELb0EN3c108BFloat16ENS1_7complexIfEEEEv12SSMParamsBwd)
        /*01dc*/ 	.word	0x00000000


	//----- nvinfo : EIATTR_REGCOUNT
	.align		4
.L_107:
        /*01e0*/ 	.byte	0x04, 0x2f
        /*01e2*/ 	.short	(.L_109 - .L_108)
	.align		4
.L_108:
        /*01e4*/ 	.word	index@(_Z25selective_scan_bwd_kernelI32Selective_Scan_bwd_kernel_traitsILi32ELi4ELb0ELb1ELb0ELb1ELb1EN3c108BFloat16ENS1_7complexIfEEEEv12SSMParamsBwd)
        /*01e8*/ 	.word	0x000000b2


	//----- nvinfo : EIATTR_FRAME_SIZE
	.align		4
.L_109:
        /*01ec*/ 	.byte	0x04, 0x11
        /*01ee*/ 	.short	(.L_111 - .L_110)
	.align		4
.L_110:
        /*01f0*/ 	.word	index@(_Z25selective_scan_bwd_kernelI32Selective_Scan_bwd_kernel_traitsILi32ELi4ELb0ELb1ELb0ELb1ELb1EN3c108BFloat16ENS1_7complexIfEEEEv12SSMParamsBwd)
        /*01f4*/ 	.word	0x00000000


	//----- nvinfo : EIATTR_REGCOUNT
	.align		4
.L_111:
        /*01f8*/ 	.byte	0x04, 0x2f
        /*01fa*/ 	.short	(.L_113 - .L_112)
	.align		4
.L_112:
        /*01fc*/ 	.word	index@(_Z25selective_scan_bwd_kernelI32Selective_Scan_bwd_kernel_traitsILi32ELi4ELb0ELb1ELb0ELb1ELb0EN3c108BFloat16ENS1_7complexIfEEEEv12SSMParamsBwd)
        /*0200*/ 	.word	0x000000b4


	//----- nvinfo : EIATTR_FRAME_SIZE
	.align		4
.L_113:
        /*0204*/ 	.byte	0x04, 0x11
        /*0206*/ 	.short	(.L_115 - .L_114)
	.align		4
.L_114:
        /*0208*/ 	.word	index@(_Z25selective_scan_bwd_kernelI32Selective_Scan_bwd_kernel_traitsILi32ELi4ELb0ELb1ELb0ELb1ELb0EN3c108BFloat16ENS1_7complexIfEEEEv12SSMParamsBwd)
        /*020c*/ 	.word	0x00000000


	//----- nvinfo : EIATTR_REGCOUNT
	.align		4
.L_115:
        /*0210*/ 	.byte	0x04, 0x2f
        /*0212*/ 	.short	(.L_117 - .L_116)
	.align		4
.L_116:
        /*0214*/ 	.word	index@(_Z25selective_scan_bwd_kernelI32Selective_Scan_bwd_kernel_traitsILi32ELi4ELb0ELb1ELb0ELb0ELb1EN3c108BFloat16ENS1_7complexIfEEEEv12SSMParamsBwd)
        /*0218*/ 	.word	0x000000ae


	//----- nvinfo : EIATTR_FRAME_SIZE
	.align		4
.L_117:
        /*021c*/ 	.byte	0x04, 0x11
        /*021e*/ 	.short	(.L_119 - .L_118)
	.align		4
.L_118:
        /*0220*/ 	.word	index@(_Z25selective_scan_bwd_kernelI32Selective_Scan_bwd_kernel_traitsILi32ELi4ELb0ELb1ELb0ELb0ELb1EN3c108BFloat16ENS1_7complexIfEEEEv12SSMParamsBwd)
        /*0224*/ 	.word	0x00000000


	//----- nvinfo : EIATTR_REGCOUNT
	.align		4
.L_119:
        /*0228*/ 	.byte	0x04, 0x2f
        /*022a*/ 	.short	(.L_121 - .L_120)
	.align		4
.L_120:
        /*022c*/ 	.word	index@(_Z25selective_scan_bwd_kernelI32Selective_Scan_bwd_kernel_traitsILi32ELi4ELb0ELb1ELb0ELb0ELb0EN3c108BFloat16ENS1_7complexIfEEEEv12SSMParamsBwd)
        /*0230*/ 	.word	0x000000af


	//----- nvinfo : EIATTR_FRAME_SIZE
	.align		4
.L_121:
        /*0234*/ 	.byte	0x04, 0x11
        /*0236*/ 	.short	(.L_123 - .L_122)
	.align		4
.L_122:
        /*0238*/ 	.word	index@(_Z25selective_scan_bwd_kernelI32Selective_Scan_bwd_kernel_traitsILi32ELi4ELb0ELb1ELb0ELb0ELb0EN3c108BFloat16ENS1_7complexIfEEEEv12SSMParamsBwd)
        /*023c*/ 	.word	0x00000000


	//----- nvinfo : EIATTR_REGCOUNT
	.align		4
.L_123:
        /*0240*/ 	.byte	0x04, 0x2f
        /*0242*/ 	.short	(.L_125 - .L_124)
	.align		4
.L_124:
        /*0244*/ 	.word	index@(_Z25selective_scan_bwd_kernelI32Selective_Scan_bwd_kernel_traitsILi32ELi4ELb0ELb0ELb1ELb1ELb1EN3c108BFloat16ENS1_7complexIfEEEEv12SSMParamsBwd)
        /*0248*/ 	.word	0x000000ba


	//----- nvinfo : EIATTR_FRAME_SIZE
	.align		4
.L_125:
        /*024c*/ 	.byte	0x04, 0x11
        /*024e*/ 	.short	(.L_127 - .L_126)
	.align		4
.L_126:
        /*0250*/ 	.word	index@(_Z25selective_scan_bwd_kernelI32Selective_Scan_bwd_kernel_traitsILi32ELi4ELb0ELb0ELb1ELb1ELb1EN3c108BFloat16ENS1_7complexIfEEEEv12SSMParamsBwd)
        /*0254*/ 	.word	0x00000000


	//----- nvinfo : EIATTR_REGCOUNT
	.align		4
.L_127:
        /*0258*/ 	.byte	0x04, 0x2f
        /*025a*/ 	.short	(.L_129 - .L_128)
	.align		4
.L_128:
        /*025c*/ 	.word	index@(_Z25selective_scan_bwd_kernelI32Selective_Scan_bwd_kernel_traitsILi32ELi4ELb0ELb0ELb1ELb1ELb0EN3c108BFloat16ENS1_7complexIfEEEEv12SSMParamsBwd)
        /*0260*/ 	.word	0x000000b2


	//----- nvinfo : EIATTR_FRAME_SIZE
	.align		4
.L_129:
        /*0264*/ 	.byte	0x04, 0x11
        /*0266*/ 	.short	(.L_131 - .L_130)
	.align		4
.L_130:
        /*0268*/ 	.word	index@(_Z25selective_scan_bwd_kernelI32Selective_Scan_bwd_kernel_traitsILi32ELi4ELb0ELb0ELb1ELb1ELb0EN3c108BFloat16ENS1_7complexIfEEEEv12SSMParamsBwd)
        /*026c*/ 	.word	0x00000000


	//----- nvinfo : EIATTR_REGCOUNT
	.align		4
.L_131:
        /*0270*/ 	.byte	0x04, 0x2f
        /*0272*/ 	.short	(.L_133 - .L_132)
	.align		4
.L_132:
        /*0274*/ 	.word	index@(_Z25selective_scan_bwd_kernelI32Selective_Scan_bwd_kernel_traitsILi32ELi4ELb0ELb0ELb1ELb0ELb1EN3c108BFloat16ENS1_7complexIfEEEEv12SSMParamsBwd)
        /*0278*/ 	.word	0x000000b2


	//----- nvinfo : EIATTR_FRAME_SIZE
	.align		4
.L_133:
        /*027c*/ 	.byte	0x04, 0x11
        /*027e*/ 	.short	(.L_135 - .L_134)
	.align		4
.L_134:
        /*0280*/ 	.word	index@(_Z25selective_scan_bwd_kernelI32Selective_Scan_bwd_kernel_traitsILi32ELi4ELb0ELb0ELb1ELb0ELb1EN3c108BFloat16ENS1_7complexIfEEEEv12SSMParamsBwd)
        /*0284*/ 	.word	0x00000000


	//----- nvinfo : EIATTR_REGCOUNT
	.align		4
.L_135:
        /*0288*/ 	.byte	0x04, 0x2f
        /*028a*/ 	.short	(.L_137 - .L_136)
	.align		4
.L_136:
        /*028c*/ 	.word	index@(_Z25selective_scan_bwd_kernelI32Selective_Scan_bwd_kernel_traitsILi32ELi4ELb0ELb0ELb1ELb0ELb0EN3c108BFloat16ENS1_7complexIfEEEEv12SSMParamsBwd)
        /*0290*/ 	.word	0x000000b6


	//----- nvinfo : EIATTR_FRAME_SIZE
	.align		4
.L_137:
        /*0294*/ 	.byte	0x04, 0x11
        /*0296*/ 	.short	(.L_139 - .L_138)
	.align		4
.L_138:
        /*0298*/ 	.word	index@(_Z25selective_scan_bwd_kernelI32Selective_Scan_bwd_kernel_traitsILi32ELi4ELb0ELb0ELb1ELb0ELb0EN3c108BFloat16ENS1_7complexIfEEEEv12SSMParamsBwd)
        /*029c*/ 	.word	0x00000000


	//----- nvinfo : EIATTR_REGCOUNT
	.align		4
.L_139:
        /*02a0*/ 	.byte	0x04, 0x2f
        /*02a2*/ 	.short	(.L_141 - .L_140)
	.align		4
.L_140:
        /*02a4*/ 	.word	index@(_Z25selective_scan_bwd_kernelI32Selective_Scan_bwd_kernel_traitsILi32ELi4ELb0ELb0ELb0ELb1ELb1EN3c108BFloat16ENS1_7complexIfEEEEv12SSMParamsBwd)
        /*02a8*/ 	.word	0x00000078


	//----- nvinfo : EIATTR_FRAME_SIZE
	.align		4
.L_141:
        /*02ac*/ 	.byte	0x04, 0x11
        /*02ae*/ 	.short	(.L_143 - .L_142)
	.align		4
.L_142:
        /*02b0*/ 	.word	index@(_Z25selective_scan_bwd_kernelI32Selective_Scan_bwd_kernel_traitsILi32ELi4ELb0ELb0ELb0ELb1ELb1EN3c108BFloat16ENS1_7complexIfEEEEv12SSMParamsBwd)
        /*02b4*/ 	.word	0x00000000


	//----- nvinfo : EIATTR_REGCOUNT
	.align		4
.L_143:
        /*02b8*/ 	.byte	0x04, 0x2f
        /*02ba*/ 	.short	(.L_145 - .L_144)
	.align		4
.L_144:
        /*02bc*/ 	.word	index@(_Z25selective_scan_bwd_kernelI32Selective_Scan_bwd_kernel_traitsILi32ELi4ELb0ELb0ELb0ELb1ELb0EN3c108BFloat16ENS1_7complexIfEEEEv12SSMParamsBwd)
        /*02c0*/ 	.word	0x0000007c


	//----- nvinfo : EIATTR_FRAME_SIZE
	.align		4
.L_145:
        /*02c4*/ 	.byte	0x04, 0x11
        /*02c6*/ 	.short	(.L_147 - .L_146)
	.align		4
.L_146:
        /*02c8*/ 	.word	index@(_Z25selective_scan_bwd_kernelI32Selective_Scan_bwd_kernel_traitsILi32ELi4ELb0ELb0ELb0ELb1ELb0EN3c108BFloat16ENS1_7complexIfEEEEv12SSMParamsBwd)
        /*02cc*/ 	.word	0x00000000


	//----- nvinfo : EIATTR_REGCOUNT
	.align		4
.L_147:
        /*02d0*/ 	.byte	0x04, 0x2f
        /*02d2*/ 	.short	(.L_149 - .L_148)
	.align		4
.L_148:
        /*02d4*/ 	.word	index@(_Z25selective_scan_bwd_kernelI32Selective_Scan_bwd_kernel_traitsILi32ELi4ELb0ELb0ELb0ELb0ELb1EN3c108BFloat16ENS1_7complexIfEEEEv12SSMParamsBwd)
        /*02d8*/ 	.word	0x00000076


	//----- nvinfo : EIATTR_FRAME_SIZE
	.align		4
.L_149:
        /*02dc*/ 	.byte	0x04, 0x11
        /*02de*/ 	.short	(.L_151 - .L_150)
	.align		4
.L_150:
        /*02e0*/ 	.word	index@(_Z25selective_scan_bwd_kernelI32Selective_Scan_bwd_kernel_traitsILi32ELi4ELb0ELb0ELb0ELb0ELb1EN3c108BFloat16ENS1_7complexIfEEEEv12SSMParamsBwd)
        /*02e4*/ 	.word	0x00000000


	//----- nvinfo : EIATTR_REGCOUNT
	.align		4
.L_151:
        /*02e8*/ 	.byte	0x04, 0x2f
        /*02ea*/ 	.short	(.L_153 - .L_152)
	.align		4
.L_152:
        /*02ec*/ 	.word	index@(_Z25selective_scan_bwd_kernelI32Selective_Scan_bwd_kernel_traitsILi32ELi4ELb0ELb0ELb0ELb0ELb0EN3c108BFloat16ENS1_7complexIfEEEEv12SSMParamsBwd)
        /*02f0*/ 	.word	0x00000076


	//----- nvinfo : EIATTR_FRAME_SIZE
	.align		4
.L_153:
        /*02f4*/ 	.byte	0x04, 0x11
        /*02f6*/ 	.short	(.L_155 - .L_154)
	.align		4
.L_154:
        /*02f8*/ 	.word	index@(_Z25selective_scan_bwd_kernelI32Selective_Scan_bwd_kernel_traitsILi32ELi4ELb0ELb0ELb0ELb0ELb0EN3c108BFloat16ENS1_7complexIfEEEEv12SSMParamsBwd)
        /*02fc*/ 	.word	0x00000000


	//----- nvinfo : EIATTR_REGCOUNT
	.align		4
.L_155:
        /*0300*/ 	.byte	0x04, 0x2f
        /*0302*/ 	.short	(.L_157 - .L_156)
	.align		4
.L_156:
        /*0304*/ 	.word	index@(_Z25selective_scan_bwd_kernelI32Selective_Scan_bwd_kernel_traitsILi32ELi8ELb1ELb1ELb1ELb1ELb1EN3c108BFloat16ENS1_7complexIfEEEEv12SSMParamsBwd)
        /*0308*/ 	.word	0x000000f4


	//----- nvinfo : EIATTR_FRAME_SIZE
	.align		4
.L_157:
        /*030c*/ 	.byte	0x04, 0x11
        /*030e*/ 	.short	(.L_159 - .L_158)
	.align		4
.L_158:
        /*0310*/ 	.word	index@(_Z25selective_scan_bwd_kernelI32Selective_Scan_bwd_kernel_traitsILi32ELi8ELb1ELb1ELb1ELb1ELb1EN3c108BFloat16ENS1_7complexIfEEEEv12SSMParamsBwd)
        /*0314*/ 	.word	0x00000000


	//----- nvinfo : EIATTR_REGCOUNT
	.align		4
.L_159:
        /*0318*/ 	.byte	0x04, 0x2f
        /*031a*/ 	.short	(.L_161 - .L_160)
	.align		4
.L_160:
        /*031c*/ 	.word	index@(_Z25selective_scan_bwd_kernelI32Selective_Scan_bwd_kernel_traitsILi32ELi8ELb1ELb1ELb1ELb1ELb0EN3c108BFloat16ENS1_7complexIfEEEEv12SSMParamsBwd)
        /*0320*/ 	.word	0x000000e8


	//----- nvinfo : EIATTR_FRAME_SIZE
	.align		4
.L_161:
        /*0324*/ 	.byte	0x04, 0x11
        /*0326*/ 	.short	(.L_163 - .L_162)
	.align		4
.L_162:
        /*0328*/ 	.word	index@(_Z25selective_scan_bwd_kernelI32Selective_Scan_bwd_kernel_traitsILi32ELi8ELb1ELb1ELb1ELb1ELb0EN3c108BFloat16ENS1_7complexIfEEEEv12SSMParamsBwd)
        /*032c*/ 	.word	0x00000000


	//----- nvinfo : EIATTR_REGCOUNT
	.align		4
.L_163:
        /*0330*/ 	.byte	0x04, 0x2f
        /*0332*/ 	.short	(.L_165 - .L_164)
	.align		4
.L_164:
        /*0334*/ 	.word	index@(_Z25selective_scan_bwd_kernelI32Selective_Scan_bwd_kernel_traitsILi32ELi8ELb1ELb1ELb1ELb0ELb1EN3c108BFloat16ENS1_7complexIfEEEEv12SSMParamsBwd)
        /*0338*/ 	.word	0x000000e8


	//----- nvinfo : EIATTR_FRAME_SIZE
	.align		4
.L_165:
        /*033c*/ 	.byte	0x04, 0x11
        /*033e*/ 	.short	(.L_167 - .L_166)
	.align		4
.L_166:
        /*0340*/ 	.word	index@(_Z25selective_scan_bwd_kernelI32Selective_Scan_bwd_kernel_traitsILi32ELi8ELb1ELb1ELb1ELb0ELb1EN3c108BFloat16ENS1_7complexIfEEEEv12SSMParamsBwd)
        /*0344*/ 	.word	0x00000000


	//----- nvinfo : EIATTR_REGCOUNT
	.align		4
.L_167:
        /*0348*/ 	.byte	0x04, 0x2f
        /*034a*/ 	.short	(.L_169 - .L_168)
	.align		4
.L_168:
        /*034c*/ 	.word	index@(_Z25selective_scan_bwd_kernelI32Selective_Scan_bwd_kernel_traitsILi32ELi8ELb1ELb1ELb1ELb0ELb0EN3c108BFloat16ENS1_7complexIfEEEEv12SSMParamsBwd)
        /*0350*/ 	.word	0x000000ee


	//----- nvinfo : EIATTR_FRAME_SIZE
	.align		4
.L_169:
        /*0354*/ 	.byte	0x04, 0x11
        /*0356*/ 	.short	(.L_171 - .L_170)
	.align		4
.L_170:
        /*0358*/ 	.word	index@(_Z25selective_scan_bwd_kernelI32Selective_Scan_bwd_kernel_traitsILi32ELi8ELb1ELb1ELb1ELb0ELb0EN3c108BFloat16ENS1_7complexIfEEEEv12SSMParamsBwd)
        /*035c*/ 	.word	0x00000000


	//----- nvinfo : EIATTR_REGCOUNT
	.align		4
.L_171:
        /*0360*/ 	.byte	0x04, 0x2f
        /*0362*/ 	.short	(.L_173 - .L_172)
	.align		4
.L_172:
        /*0364*/ 	.word	index@(_Z25selective_scan_bwd_kernelI32Selective_Scan_bwd_kernel_traitsILi32ELi8ELb1ELb1ELb0ELb1ELb1EN3c108BFloat16ENS1_7complexIfEEEEv12SSMParamsBwd)
        /*0368*/ 	.word	0x000000e5


	//----- nvinfo : EIATTR_FRAME_SIZE
	.align		4
.L_173:
        /*036c*/ 	.byte	0x04, 0x11
        /*036e*/ 	.short	(.L_175 - .L_174)
	.align		4
.L_174:
        /*0370*/ 	.word	index@(_Z25selective_scan_bwd_kernelI32Selective_Scan_bwd_kernel_traitsILi32ELi8ELb1ELb1ELb0ELb1ELb1EN3c108BFloat16ENS1_7complexIfEEEEv12SSMParamsBwd)
        /*0374*/ 	.word	0x00000000


	//----- nvinfo : EIATTR_REGCOUNT
	.align		4
.L_175:
        /*0378*/ 	.byte	0x04, 0x2f
        /*037a*/ 	.short	(.L_177 - .L_176)
	.align		4
.L_176:
        /*037c*/ 	.word	index@(_Z25selective_scan_bwd_kernelI32Selective_Scan_bwd_kernel_traitsILi32ELi8ELb1ELb1ELb0ELb1ELb0EN3c108BFloat16ENS1_7complexIfEEEEv12SSMParamsBwd)
        /*0380*/ 	.word	0x000000dc


	//----- nvinfo : EIATTR_FRAME_SIZE
	.align		4
.L_177:
        /*0384*/ 	.byte	0x04, 0x11
        /*0386*/ 	.short	(.L_179 - .L_178)
	.align		4
.L_178:
        /*0388*/ 	.word	index@(_Z25selective_scan_bwd_kernelI32Selective_Scan_bwd_kernel_traitsILi32ELi8ELb1ELb1ELb0ELb1ELb0EN3c108BFloat16ENS1_7complexIfEEEEv12SSMParamsBwd)
        /*038c*/ 	.word	0x00000000


	//----- nvinfo : EIATTR_REGCOUNT
	.align		4
.L_179:
        /*0390*/ 	.byte	0x04, 0x2f
        /*0392*/ 	.short	(.L_181 - .L_180)
	.align		4
.L_180:
        /*0394*/ 	.word	index@(_Z25selective_scan_bwd_kernelI32Selective_Scan_bwd_kernel_traitsILi32ELi8ELb1ELb1ELb0ELb0ELb1EN3c108BFloat16ENS1_7complexIfEEEEv12SSMParamsBwd)
        /*0398*/ 	.word	0x000000e0


	//----- nvinfo : EIATTR_FRAME_SIZE
	.align		4
.L_181:
        /*039c*/ 	.byte	0x04, 0x11
        /*039e*/ 	.short	(.L_183 - .L_182)
	.align		4
.L_182:
        /*03a0*/ 	.word	index@(_Z25selective_scan_bwd_kernelI32Selective_Scan_bwd_kernel_traitsILi32ELi8ELb1ELb1ELb0ELb0ELb1EN3c108BFloat16ENS1_7complexIfEEEEv12SSMParamsBwd)
        /*03a4*/ 	.word	0x00000000


	//----- nvinfo : EIATTR_REGCOUNT
	.align		4
.L_183:
        /*03a8*/ 	.byte	0x04, 0x2f
        /*03aa*/ 	.short	(.L_185 - .L_184)
	.align		4
.L_184:
        /*03ac*/ 	.word	index@(_Z25selective_scan_bwd_kernelI32Selective_Scan_bwd_kernel_traitsILi32ELi8ELb1ELb1ELb0ELb0ELb0EN3c108BFloat16ENS1_7complexIfEEEEv12SSMParamsBwd)
        /*03b0*/ 	.word	0x000000da


	//----- nvinfo : EIATTR_FRAME_SIZE
	.align		4
.L_185:
        /*03b4*/ 	.byte	0x04, 0x11
        /*03b6*/ 	.short	(.L_187 - .L_186)
	.align		4
.L_186:
        /*03b8*/ 	.word	index@(_Z25selective_scan_bwd_kernelI32Selective_Scan_bwd_kernel_traitsILi32ELi8ELb1ELb1ELb0ELb0ELb0EN3c108BFloat16ENS1_7complexIfEEEEv12SSMParamsBwd)
        /*03bc*/ 	.word	0x00000000


	//----- nvinfo : EIATTR_REGCOUNT
	.align		4
.L_187:
        /*03c0*/ 	.byte	0x04, 0x2f
        /*03c2*/ 	.short	(.L_189 - .L_188)
	.align		4
.L_188:
        /*03c4*/ 	.word	index@(_Z25selective_scan_bwd_kernelI32Selective_Scan_bwd_kernel_traitsILi32ELi8ELb1ELb0ELb1ELb1ELb1EN3c108BFloat16ENS1_7complexIfEEEEv12SSMParamsBwd)
        /*03c8*/ 	.word	0x000000d5


	//----- nvinfo : EIATTR_FRAME_SIZE
	.align		4
.L_189:
        /*03cc*/ 	.byte	0x04, 0x11
        /*03ce*/ 	.short	(.L_191 - .L_190)
	.align		4
.L_190:
        /*03d0*/ 	.word	index@(_Z25selective_scan_bwd_kernelI32Selective_Scan_bwd_kernel_traitsILi32ELi8ELb1ELb0ELb1ELb1ELb1EN3c108BFloat16ENS1_7complexIfEEEEv12SSMParamsBwd)
        /*03d4*/ 	.word	0x00000000


	//----- nvinfo : EIATTR_REGCOUNT
	.align		4
.L_191:
        /*03d8*/ 	.byte	0x04, 0x2f
        /*03da*/ 	.short	(.L_193 - .L_192)
	.align		4
.L_192:
        /*03dc*/ 	.word	index@(_Z25selective_scan_bwd_kernelI32Selective_Scan_bwd_kernel_traitsILi32ELi8ELb1ELb0ELb1ELb1ELb0EN3c108BFloat16ENS1_7complexIfEEEEv12SSMParamsBwd)
        /*03e0*/ 	.word	0x000000d7


	//----- nvinfo : EIATTR_FRAME_SIZE
	.align		4
.L_193:
        /*03e4*/ 	.byte	0x04, 0x11
        /*03e6*/ 	.short	(.L_195 - .L_194)
	.align		4
.L_194:
        /*03e8*/ 	.word	index@(_Z25selective_scan_bwd_kernelI32Selective_Scan_bwd_kernel_traitsILi32ELi8ELb1ELb0ELb1ELb1ELb0EN3c108BFloat16ENS1_7complexIfEEEEv12SSMParamsBwd)
        /*03ec*/ 	.word	0x00000000


	//----- nvinfo : EIATTR_REGCOUNT
	.align		4
.L_195:
        /*03f0*/ 	.byte	0x04, 0x2f
        /*03f2*/ 	.short	(.L_197 - .L_196)
	.align		4
.L_196:
        /*03f4*/ 	.word	index@(_Z25selective_scan_bwd_kernelI32Selective_Scan_bwd_kernel_traitsILi32ELi8ELb1ELb0ELb1ELb0ELb1EN3c108BFloat16ENS1_7complexIfEEEEv12SSMParamsBwd)
        /*03f8*/ 	.word	0x000000d4


	//----- nvinfo : EIATTR_FRAME_SIZE
	.align		4
.L_197:
        /*03fc*/ 	.byte	0x04, 0x11
        /*03fe*/ 	.short	(.L_199 - .L_198)
	.align		4
.L_198:
        /*0400*/ 	.word	index@(_Z25selective_scan_bwd_kernelI32Selective_Scan_bwd_kernel_traitsILi32ELi8ELb1ELb0ELb1ELb0ELb1EN3c108BFloat16ENS1_7complexIfEEEEv12SSMParamsBwd)
        /*0404*/ 	.word	0x00000000


	//----- nvinfo : EIATTR_REGCOUNT
	.align		4
.L_199:
        /*0408*/ 	.byte	0x04, 0x2f
        /*040a*/ 	.short	(.L_201 - .L_200)
	.align		4
.L_200:
        /*040c*/ 	.word	index@(_Z25selective_scan_bwd_kernelI32Selective_Scan_bwd_kernel_traitsILi32ELi8ELb1ELb0ELb1ELb0ELb0EN3c108BFloat16ENS1_7complexIfEEEEv12SSMParamsBwd)
        /*0410*/ 	.word	0x000000d0


	//----- nvinfo : EIATTR_FRAME_SIZE
	.align		4
.L_201:
        /*0414*/ 	.byte	0x04, 0x11
        /*0416*/ 	.short	(.L_203 - .L_202)
	.align		4
.L_202:
        /*0418*/ 	.word	index@(_Z25selective_scan_bwd_kernelI32Selective_Scan_bwd_kernel_traitsILi32ELi8ELb1ELb0ELb1ELb0ELb0EN3c108BFloat16ENS1_7complexIfEEEEv12SSMParamsBwd)
        /*041c*/ 	.word	0x00000000


	//----- nvinfo : EIATTR_REGCOUNT
	.align		4
.L_203:
        /*0420*/ 	.byte	0x04, 0x2f
        /*0422*/ 	.short	(.L_205 - .L_204)
	.align		4
.L_204:
        /*0424*/ 	.word	index@(_Z25selective_scan_bwd_kernelI32Selective_Scan_bwd_kernel_traitsILi32ELi8ELb1ELb0ELb0ELb1ELb1EN3c108BFloat16ENS1_7complexIfEEEEv12SSMParamsBwd)
        /*0428*/ 	.word	0x0000009d


	//----- nvinfo : EIATTR_FRAME_SIZE
	.align		4
.L_205:
        /*042c*/ 	.byte	0x04, 0x11
        /*042e*/ 	.short	(.L_207 - .L_206)
	.align		4
.L_206:
        /*0430*/ 	.word	index@(_Z25selective_scan_bwd_kernelI32Selective_Scan_bwd_kernel_traitsILi32ELi8ELb1ELb0ELb0ELb1ELb1EN3c108BFloat16ENS1_7complexIfEEEEv12SSMParamsBwd)
        /*0434*/ 	.word	0x00000000


	//----- nvinfo : EIATTR_REGCOUNT
	.align		4
.L_207:
        /*0438*/ 	.byte	0x04, 0x2f
        /*043a*/ 	.short	(.L_209 - .L_208)
	.align		4
.L_208:
        /*043c*/ 	.word	index@(_Z25selective_scan_bwd_kernelI32Selective_Scan_bwd_kernel_traitsILi32ELi8ELb1ELb0ELb0ELb1ELb0EN3c108BFloat16ENS1_7complexIfEEEEv12SSMParamsBwd)
        /*0440*/ 	.word	0x0000009a


	//----- nvinfo : EIATTR_FRAME_SIZE
	.align		4
.L_209:
        /*0444*/ 	.byte	0x04, 0x11
        /*0446*/ 	.short	(.L_211 - .L_210)
	.align		4
.L_210:
        /*0448*/ 	.word	index@(_Z25selective_scan_bwd_kernelI32Selective_Scan_bwd_kernel_traitsILi32ELi8ELb1ELb0ELb0ELb1ELb0EN3c108BFloat16ENS1_7complexIfEEEEv12SSMParamsBwd)
        /*044c*/ 	.word	0x00000000


	//----- nvinfo : EIATTR_REGCOUNT
	.align		4
.L_211:
        /*0450*/ 	.byte	0x04, 0x2f
        /*0452*/ 	.short	(.L_213 - .L_212)
	.align		4
.L_212:
        /*0454*/ 	.word	index@(_Z25selective_scan_bwd_kernelI32Selective_Scan_bwd_kernel_traitsILi32ELi8ELb1ELb0ELb0ELb0ELb1EN3c108BFloat16ENS1_7complexIfEEEEv12SSMParamsBwd)
        /*0458*/ 	.word	0x0000009e


	//----- nvinfo : EIATTR_FRAME_SIZE
	.align		4
.L_213:
        /*045c*/ 	.byte	0x04, 0x11
        /*045e*/ 	.short	(.L_215 - .L_214)
	.align		4
.L_214:
        /*0460*/ 	.word	index@(_Z25selective_scan_bwd_kernelI32Selective_Scan_bwd_kernel_traitsILi32ELi8ELb1ELb0ELb0ELb0ELb1EN3c108BFloat16ENS1_7complexIfEEEEv12SSMParamsBwd)
        /*0464*/ 	.word	0x00000000


	//----- nvinfo : EIATTR_REGCOUNT
	.align		4
.L_215:
        /*0468*/ 	.byte	0x04, 0x2f
        /*046a*/ 	.short	(.L_217 - .L_216)
	.align		4
.L_216:
        /*046c*/ 	.word	index@(_Z25selective_scan_bwd_kernelI32Selective_Scan_bwd_kernel_traitsILi32ELi8ELb1ELb0ELb0ELb0ELb0EN3c108BFloat16ENS1_7complexIfEEEEv12SSMParamsBwd)
        /*0470*/ 	.word	0x0000009a


	//----- nvinfo : EIATTR_FRAME_SIZE
	.align		4
.L_217:
        /*0474*/ 	.byte	0x04, 0x11
        /*0476*/ 	.short	(.L_219 - .L_218)
	.align		4
.L_218:
        /*0478*/ 	.word	index@(_Z25selective_scan_bwd_kernelI32Selective_Scan_bwd_kernel_traitsILi32ELi8ELb1ELb0ELb0ELb0ELb0EN3c108BFloat16ENS1_7complexIfEEEEv12SSMParamsBwd)
        /*047c*/ 	.word	0x00000000


	//----- nvinfo : EIATTR_REGCOUNT
	.align		4
.L_219:
        /*0480*/ 	.byte	0x04, 0x2f
        /*0482*/ 	.short	(.L_221 - .L_220)
	.align		4
.L_220:
        /*0484*/ 	.word	index@(_Z25selective_scan_bwd_kernelI32Selective_Scan_bwd_kernel_traitsILi32ELi8ELb0ELb1ELb1ELb1ELb1EN3c108BFloat16ENS1_7complexIfEEEEv12SSMParamsBwd)
        /*0488*/ 	.word	0x000000fe


	//----- nvinfo : EIATTR_FRAME_SIZE
	.align		4
.L_221:
        /*048c*/ 	.byte	0x04, 0x11
        /*048e*/ 	.short	(.L_223 - .L_222)
	.align		4
.L_222:
        /*0490*/ 	.word	index@(_Z25selective_scan_bwd_kernelI32Selective_Scan_bwd_kernel_traitsILi32ELi8ELb0ELb1ELb1ELb1ELb1EN3c108BFloat16ENS1_7complexIfEEEEv12SSMParamsBwd)
        /*0494*/ 	.word	0x00000000


	//----- nvinfo : EIATTR_REGCOUNT
	.align		4
.L_223:
        /*0498*/ 	.byte	0x04, 0x2f
        /*049a*/ 	.short	(.L_225 - .L_224)
	.align		4
.L_224:
        /*049c*/ 	.word	index@(_Z25selective_scan_bwd_kernelI32Selective_Scan_bwd_kernel_traitsILi32ELi8ELb0ELb1ELb1ELb1ELb0EN3c108BFloat16ENS1_7complexIfEEEEv12SSMParamsBwd)
        /*04a0*/ 	.word	0x000000fe


	//----- nvinfo : EIATTR_FRAME_SIZE
	.align		4
.L_225:
        /*04a4*/ 	.byte	0x04, 0x11
        /*04a6*/ 	.short	(.L_227 - .L_226)
	.align		4
.L_226:
        /*04a8*/ 	.word	index@(_Z25selective_scan_bwd_kernelI32Selective_Scan_bwd_kernel_traitsILi32ELi8ELb0ELb1ELb1ELb1ELb0EN3c108BFloat16ENS1_7complexIfEEEEv12SSMParamsBwd)
        /*04ac*/ 	.word	0x00000000


	//----- nvinfo : EIATTR_REGCOUNT
	.align		4
.L_227:
        /*04b0*/ 	.byte	0x04, 0x2f
        /*04b2*/ 	.short	(.L_229 - .L_228)
	.align		4
.L_228:
        /*04b4*/ 	.word	index@(_Z25selective_scan_bwd_kernelI32Selective_Scan_bwd_kernel_traitsILi32ELi8ELb0ELb1ELb1ELb0ELb1EN3c108BFloat16ENS1_7complexIfEEEEv12SSMParamsBwd)
        /*04b8*/ 	.word	0x000000fe


	//----- nvinfo : EIATTR_FRAME_SIZE
	.align		4
.L_229:
        /*04bc*/ 	.byte	0x04, 0x11
        /*04be*/ 	.short	(.L_231 - .L_230)
	.align		4
.L_230:
        /*04c0*/ 	.word	index@(_Z25selective_scan_bwd_kernelI32Selective_Scan_bwd_kernel_traitsILi32ELi8ELb0ELb1ELb1ELb0ELb1EN3c108BFloat16ENS1_7complexIfEEEEv12SSMParamsBwd)
        /*04c4*/ 	.word	0x00000000


	//----- nvinfo : EIATTR_REGCOUNT
	.align		4
.L_231:
        /*04c8*/ 	.byte	0x04, 0x2f
        /*04ca*/ 	.short	(.L_233 - .L_232)
	.align		4
.L_232:
        /*04cc*/ 	.word	index@(_Z25selective_scan_bwd_kernelI32Selective_Scan_bwd_kernel_traitsILi32ELi8ELb0ELb1ELb1ELb0ELb0EN3c108BFloat16ENS1_7complexIfEEEEv12SSMParamsBwd)
        /*04d0*/ 	.word	0x000000fe


	//----- nvinfo : EIATTR_FRAME_SIZE
	.align		4
.L_233:
        /*04d4*/ 	.byte	0x04, 0x11
        /*04d6*/ 	.short	(.L_235 - .L_234)
	.align		4
.L_234:
        /*04d8*/ 	.word	index@(_Z25selective_scan_bwd_kernelI32Selective_Scan_bwd_kernel_traitsILi32ELi8ELb0ELb1ELb1ELb0ELb0EN3c108BFloat16ENS1_7complexIfEEEEv12SSMParamsBwd)
        /*04dc*/ 	.word	0x00000000


	//----- nvinfo : EIATTR_REGCOUNT
	.align		4
.L_235:
        /*04e0*/ 	.byte	0x04, 0x2f
        /*04e2*/ 	.short	(.L_237 - .L_236)
	.align		4
.L_236:
        /*04e4*/ 	.word	index@(_Z25selective_scan_bwd_kernelI32Selective_Scan_bwd_kernel_traitsILi32ELi8ELb0ELb1ELb0ELb1ELb1EN3c108BFloat16ENS1_7complexIfEEEEv12SSMParamsBwd)
        /*04e8*/ 	.word	0x000000f8


	//----- nvinfo : EIATTR_FRAME_SIZE
	.align		4
.L_237:
        /*04ec*/ 	.byte	0x04, 0x11
        /*04ee*/ 	.short	(.L_239 - .L_238)
	.align		4
.L_238:
        /*04f0*/ 	.word	index@(_Z25selective_scan_bwd_kernelI32Selective_Scan_bwd_kernel_traitsILi32ELi8ELb0ELb1ELb0ELb1ELb1EN3c108BFloat16ENS1_7complexIfEEEEv12SSMParamsBwd)
        /*04f4*/ 	.word	0x00000000


	//----- nvinfo : EIATTR_REGCOUNT
	.align		4
.L_239:
        /*04f8*/ 	.byte	0x04, 0x2f
        /*04fa*/ 	.short	(.L_241 - .L_240)
	.align		4
.L_240:
        /*04fc*/ 	.word	index@(_Z25selective_scan_bwd_kernelI32Selective_Scan_bwd_kernel_traitsILi32ELi8ELb0ELb1ELb0ELb1ELb0EN3c108BFloat16ENS1_7complexIfEEEEv12SSMParamsBwd)
        /*0500*/ 	.word	0x000000fa


	//----- nvinfo : EIATTR_FRAME_SIZE
	.align		4
.L_241:
        /*0504*/ 	.byte	0x04, 0x11
        /*0506*/ 	.short	(.L_243 - .L_242)
	.align		4
.L_242:
        /*0508*/ 	.word	index@(_Z25selective_scan_bwd_kernelI32Selective_Scan_bwd_kernel_traitsILi32ELi8ELb0ELb1ELb0ELb1ELb0EN3c108BFloat16ENS1_7complexIfEEEEv12SSMParamsBwd)
        /*050c*/ 	.word	0x00000000


	//----- nvinfo : EIATTR_REGCOUNT
	.align		4
.L_243:
        /*0510*/ 	.byte	0x04, 0x2f
        /*0512*/ 	.short	(.L_245 - .L_244)
	.align		4
.L_244:
        /*0514*/ 	.word	index@(_Z25selective_scan_bwd_kernelI32Selective_Scan_bwd_kernel_traitsILi32ELi8ELb0ELb1ELb0ELb0ELb1EN3c108BFloat16ENS1_7complexIfEEEEv12SSMParamsBwd)
        /*0518*/ 	.word	0x000000f8


	//----- nvinfo : EIATTR_FRAME_SIZE
	.align		4
.L_245:
        /*051c*/ 	.byte	0x04, 0x11
        /*051e*/ 	.short	(.L_247 - .L_246)
	.align		4
.L_246:
        /*0520*/ 	.word	index@(_Z25selective_scan_bwd_kernelI32Selective_Scan_bwd_kernel_traitsILi32ELi8ELb0ELb1ELb0ELb0ELb1EN3c108BFloat16ENS1_7complexIfEEEEv12SSMParamsBwd)
        /*0524*/ 	.word	0x00000000


	//----- nvinfo : EIATTR_REGCOUNT
	.align		4
.L_247:
        /*0528*/ 	.byte	0x04, 0x2f
        /*052a*/ 	.short	(.L_249 - .L_248)
	.align		4
.L_248:
        /*052c*/ 	.word	index@(_Z25selective_scan_bwd_kernelI32Selective_Scan_bwd_kernel_traitsILi32ELi8ELb0ELb1ELb0ELb0ELb0EN3c108BFloat16ENS1_7complexIfEEEEv12SSMParamsBwd)
        /*0530*/ 	.word	0x000000f9


	//----- nvinfo : EIATTR_FRAME_SIZE
	.align		4
.L_249:
        /*0534*/ 	.byte	0x04, 0x11
        /*0536*/ 	.short	(.L_251 - .L_250)
	.align		4
.L_250:
        /*0538*/ 	.word	index@(_Z25selective_scan_bwd_kernelI32Selective_Scan_bwd_kernel_traitsILi32ELi8ELb0ELb1ELb0ELb0ELb0EN3c108BFloat16ENS1_7complexIfEEEEv12SSMParamsBwd)
        /*053c*/ 	.word	0x00000000


	//----- nvinfo : EIATTR_REGCOUNT
	.align		4
.L_251:
        /*0540*/ 	.byte	0x04, 0x2f
        /*0542*/ 	.short	(.L_253 - .L_252)
	.align		4
.L_252:
        /*0544*/ 	.word	index@(_Z25selective_scan_bwd_kernelI32Selective_Scan_bwd_kernel_traitsILi32ELi8ELb0ELb0ELb1ELb1ELb1EN3c108BFloat16ENS1_7complexIfEEEEv12SSMParamsBwd)
        /*0548*/ 	.word	0x000000e7


	//----- nvinfo : EIATTR_FRAME_SIZE
	.align		4
.L_253:
        /*054c*/ 	.byte	0x04, 0x11
        /*054e*/ 	.short	(.L_255 - .L_254)
	.align		4
.L_254:
        /*0550*/ 	.word	index@(_Z25selective_scan_bwd_kernelI32Selective_Scan_bwd_kernel_traitsILi32ELi8ELb0ELb0ELb1ELb1ELb1EN3c108BFloat16ENS1_7complexIfEEEEv12SSMParamsBwd)
        /*0554*/ 	.word	0x00000000


	//----- nvinfo : EIATTR_REGCOUNT
	.align		4
.L_255:
        /*0558*/ 	.byte	0x04, 0x2f
        /*055a*/ 	.short	(.L_257 - .L_256)
	.align		4
.L_256:
        /*055c*/ 	.word	index@(_Z25selective_scan_bwd_kernelI32Selective_Scan_bwd_kernel_traitsILi32ELi8ELb0ELb0ELb1ELb1ELb0EN3c108BFloat16ENS1_7complexIfEEEEv12SSMParamsBwd)
        /*0560*/ 	.word	0x000000e9


	//----- nvinfo : EIATTR_FRAME_SIZE
	.align		4
.L_257:
        /*0564*/ 	.byte	0x04, 0x11
        /*0566*/ 	.short	(.L_259 - .L_258)
	.align		4
.L_258:
        /*0568*/ 	.word	index@(_Z25selective_scan_bwd_kernelI32Selective_Scan_bwd_kernel_traitsILi32ELi8ELb0ELb0ELb1ELb1ELb0EN3c108BFloat16ENS1_7complexIfEEEEv12SSMParamsBwd)
        /*056c*/ 	.word	0x00000000


	//----- nvinfo : EIATTR_REGCOUNT
	.align		4
.L_259:
        /*0570*/ 	.byte	0x04, 0x2f
        /*0572*/ 	.short	(.L_261 - .L_260)
	.align		4
.L_260:
        /*0574*/ 	.word	index@(_Z25selective_scan_bwd_kernelI32Selective_Scan_bwd_kernel_traitsILi32ELi8ELb0ELb0ELb1ELb0ELb1EN3c108BFloat16ENS1_7complexIfEEEEv12SSMParamsBwd)
        /*0578*/ 	.word	0x000000ea


	//----- nvinfo : EIATTR_FRAME_SIZE
	.align		4
.L_261:
        /*057c*/ 	.byte	0x04, 0x11
        /*057e*/ 	.short	(.L_263 - .L_262)
	.align		4
.L_262:
        /*0580*/ 	.word	index@(_Z25selective_scan_bwd_kernelI32Selective_Scan_bwd_kernel_traitsILi32ELi8ELb0ELb0ELb1ELb0ELb1EN3c108BFloat16ENS1_7complexIfEEEEv12SSMParamsBwd)
        /*0584*/ 	.word	0x00000000


	//----- nvinfo : EIATTR_REGCOUNT
	.align		4
.L_263:
        /*0588*/ 	.byte	0x04, 0x2f
        /*058a*/ 	.short	(.L_265 - .L_264)
	.align		4
.L_264:
        /*058c*/ 	.word	index@(_Z25selective_scan_bwd_kernelI32Selective_Scan_bwd_kernel_traitsILi32ELi8ELb0ELb0ELb1ELb0ELb0EN3c108BFloat16ENS1_7complexIfEEEEv12SSMParamsBwd)
        /*0590*/ 	.word	0x000000f1


	//----- nvinfo : EIATTR_FRAME_SIZE
	.align		4
.L_265:
        /*0594*/ 	.byte	0x04, 0x11
        /*0596*/ 	.short	(.L_267 - .L_266)
	.align		4
.L_266:
        /*0598*/ 	.word	index@(_Z25selective_scan_bwd_kernelI32Selective_Scan_bwd_kernel_traitsILi32ELi8ELb0ELb0ELb1ELb0ELb0EN3c108BFloat16ENS1_7complexIfEEEEv12SSMParamsBwd)
        /*059c*/ 	.word	0x00000000


	//----- nvinfo : EIATTR_REGCOUNT
	.align		4
.L_267:
        /*05a0*/ 	.byte	0x04, 0x2f
        /*05a2*/ 	.short	(.L_269 - .L_268)
	.align		4
.L_268:
        /*05a4*/ 	.word	index@(_Z25selective_scan_bwd_kernelI32Selective_Scan_bwd_kernel_traitsILi32ELi8ELb0ELb0ELb0ELb1ELb1EN3c108BFloat16ENS1_7complexIfEEEEv12SSMParamsBwd)
        /*05a8*/ 	.word	0x000000b0


	//----- nvinfo : EIATTR_FRAME_SIZE
	.align		4
.L_269:
        /*05ac*/ 	.byte	0x04, 0x11
        /*05ae*/ 	.short	(.L_271 - .L_270)
	.align		4
.L_270:
        /*05b0*/ 	.word	index@(_Z25selective_scan_bwd_kernelI32Selective_Scan_bwd_kernel_traitsILi32ELi8ELb0ELb0ELb0ELb1ELb1EN3c108BFloat16ENS1_7complexIfEEEEv12SSMParamsBwd)
        /*05b4*/ 	.word	0x00000000


	//----- nvinfo : EIATTR_REGCOUNT
	.align		4
.L_271:
        /*05b8*/ 	.byte	0x04, 0x2f
        /*05ba*/ 	.short	(.L_273 - .L_272)
	.align		4
.L_272:
        /*05bc*/ 	.word	index@(_Z25selective_scan_bwd_kernelI32Selective_Scan_bwd_kernel_traitsILi32ELi8ELb0ELb0ELb0ELb1ELb0EN3c108BFloat16ENS1_7complexIfEEEEv12SSMParamsBwd)
        /*05c0*/ 	.word	0x000000af


	//----- nvinfo : EIATTR_FRAME_SIZE
	.align		4
.L_273:
        /*05c4*/ 	.byte	0x04, 0x11
        /*05c6*/ 	.short	(.L_275 - .L_274)
	.align		4
.L_274:
        /*05c8*/ 	.word	index@(_Z25selective_scan_bwd_kernelI32Selective_Scan_bwd_kernel_traitsILi32ELi8ELb0ELb0ELb0ELb1ELb0EN3c108BFloat16ENS1_7complexIfEEEEv12SSMParamsBwd)
        /*05cc*/ 	.word	0x00000000


	//----- nvinfo : EIATTR_REGCOUNT
	.align		4
.L_275:
        /*05d0*/ 	.byte	0x04, 0x2f
        /*05d2*/ 	.short	(.L_277 - .L_276)
	.align		4
.L_276:
        /*05d4*/ 	.word	index@(_Z25selective_scan_bwd_kernelI32Selective_Scan_bwd_kernel_traitsILi32ELi8ELb0ELb0ELb0ELb0ELb1EN3c108BFloat16ENS1_7complexIfEEEEv12SSMParamsBwd)
        /*05d8*/ 	.word	0x000000b0


	//----- nvinfo : EIATTR_FRAME_SIZE
	.align		4
.L_277:
        /*05dc*/ 	.byte	0x04, 0x11
        /*05de*/ 	.short	(.L_279 - .L_278)
	.align		4
.L_278:
        /*05e0*/ 	.word	index@(_Z25selective_scan_bwd_kernelI32Selective_Scan_bwd_kernel_traitsILi32ELi8ELb0ELb0ELb0ELb0ELb1EN3c108BFloat16ENS1_7complexIfEEEEv12SSMParamsBwd)
        /*05e4*/ 	.word	0x00000000


	//----- nvinfo : EIATTR_REGCOUNT
	.align		4
.L_279:
        /*05e8*/ 	.byte	0x04, 0x2f
        /*05ea*/ 	.short	(.L_281 - .L_280)
	.align		4
.L_280:
        /*05ec*/ 	.word	index@(_Z25selective_scan_bwd_kernelI32Selective_Scan_bwd_kernel_traitsILi32ELi8ELb0ELb0ELb0ELb0ELb0EN3c108BFloat16ENS1_7complexIfEEEEv12SSMParamsBwd)
        /*05f0*/ 	.word	0x000000b0


	//----- nvinfo : EIATTR_FRAME_SIZE
	.align		4
.L_281:
        /*05f4*/ 	.byte	0x04, 0x11
        /*05f6*/ 	.short	(.L_283 - .L_282)
	.align		4
.L_282:
        /*05f8*/ 	.word	index@(_Z25selective_scan_bwd_kernelI32Selective_Scan_bwd_kernel_traitsILi32ELi8ELb0ELb0ELb0ELb0ELb0EN3c108BFloat16ENS1_7complexIfEEEEv12SSMParamsBwd)
        /*05fc*/ 	.word	0x00000000


	//----- nvinfo : EIATTR_REGCOUNT
	.align		4
.L_283:
        /*0600*/ 	.byte	0x04, 0x2f
        /*0602*/ 	.short	(.L_285 - .L_284)
	.align		4
.L_284:
        /*0604*/ 	.word	index@(_Z25selective_scan_bwd_kernelI32Selective_Scan_bwd_kernel_traitsILi32ELi16ELb1ELb1ELb1ELb1ELb1EN3c108BFloat16ENS1_7complexIfEEEEv12SSMParamsBwd)
        /*0608*/ 	.word	0x000000fe


	//----- nvinfo : EIATTR_FRAME_SIZE
	.align		4
.L_285:
        /*060c*/ 	.byte	0x04, 0x11
        /*060e*/ 	.short	(.L_287 - .L_286)
	.align		4
.L_286:
        /*0610*/ 	.word	index@(_Z25selective_scan_bwd_kernelI32Selective_Scan_bwd_kernel_traitsILi32ELi16ELb1ELb1ELb1ELb1ELb1EN3c108BFloat16ENS1_7complexIfEEEEv12SSMParamsBwd)
        /*0614*/ 	.word	0x00000000


	//----- nvinfo : EIATTR_REGCOUNT
	.align		4
.L_287:
        /*0618*/ 	.byte	0x04, 0x2f
        /*061a*/ 	.short	(.L_289 - .L_288)
	.align		4
.L_288:
        /*061c*/ 	.word	index@(_Z25selective_scan_bwd_kernelI32Selective_Scan_bwd_kernel_traitsILi32ELi16ELb1ELb1ELb1ELb1ELb0EN3c108BFloat16ENS1_7complexIfEEEEv12SSMParamsBwd)
        /*0620*/ 	.word	0x000000fe


	//----- nvinfo : EIATTR_FRAME_SIZE
	.align		4
.L_289:
        /*0624*/ 	.byte	0x04, 0x11
        /*0626*/ 	.short	(.L_291 - .L_290)
	.align		4
.L_290:
        /*0628*/ 	.word	index@(_Z25selective_scan_bwd_kernelI32Selective_Scan_bwd_kernel_traitsILi32ELi16ELb1ELb1ELb1ELb1ELb0EN3c108BFloat16ENS1_7complexIfEEEEv12SSMParamsBwd)
        /*062c*/ 	.word	0x00000000


	//----- nvinfo : EIATTR_REGCOUNT
	.align		4
.L_291:
        /*0630*/ 	.byte	0x04, 0x2f
        /*0632*/ 	.short	(.L_293 - .L_292)
	.align		4
.L_292:
        /*0634*/ 	.word	index@(_Z25selective_scan_bwd_kernelI32Selective_Scan_bwd_kernel_traitsILi32ELi16ELb1ELb1ELb1ELb0ELb1EN3c108BFloat16ENS1_7complexIfEEEEv12SSMParamsBwd)
        /*0638*/ 	.word	0x000000fe


	//----- nvinfo : EIATTR_FRAME_SIZE
	.align		4
.L_293:
        /*063c*/ 	.byte	0x04, 0x11
        /*063e*/ 	.short	(.L_295 - .L_294)
	.align		4
.L_294:
        /*0640*/ 	.word	index@(_Z25selective_scan_bwd_kernelI32Selective_Scan_bwd_kernel_traitsILi32ELi16ELb1ELb1ELb1ELb0ELb1EN3c108BFloat16ENS1_7complexIfEEEEv12SSMParamsBwd)
        /*0644*/ 	.word	0x00000000


	//----- nvinfo : EIATTR_REGCOUNT
	.align		4
.L_295:
        /*0648*/ 	.byte	0x04, 0x2f
        /*064a*/ 	.short	(.L_297 - .L_296)
	.align		4
.L_296:
        /*064c*/ 	.word	index@(_Z25selective_scan_bwd_kernelI32Selective_Scan_bwd_kernel_traitsILi32ELi16ELb1ELb1ELb1ELb0ELb0EN3c108BFloat16ENS1_7complexIfEEEEv12SSMParamsBwd)
        /*0650*/ 	.word	0x000000fe


	//----- nvinfo : EIATTR_FRAME_SIZE
	.align		4
.L_297:
        /*0654*/ 	.byte	0x04, 0x11
        /*0656*/ 	.short	(.L_299 - .L_298)
	.align		4
.L_298:
        /*0658*/ 	.word	index@(_Z25selective_scan_bwd_kernelI32Selective_Scan_bwd_kernel_traitsILi32ELi16ELb1ELb1ELb1ELb0ELb0EN3c108BFloat16ENS1_7complexIfEEEEv12SSMParamsBwd)
        /*065c*/ 	.word	0x00000000


	//----- nvinfo : EIATTR_REGCOUNT
	.align		4
.L_299:
        /*0660*/ 	.byte	0x04, 0x2f
        /*0662*/ 	.short	(.L_301 - .L_300)
	.align		4
.L_300:
        /*0664*/ 	.word	index@(_Z25selective_scan_bwd_kernelI32Selective_Scan_bwd_kernel_traitsILi32ELi16ELb1ELb1ELb0ELb1ELb1EN3c108BFloat16ENS1_7complexIfEEEEv12SSMParamsBwd)
        /*0668*/ 	.word	0x000000ff


	//----- nvinfo : EIATTR_FRAME_SIZE
	.align		4
.L_301:
        /*066c*/ 	.byte	0x04, 0x11
        /*066e*/ 	.short	(.L_303 - .L_302)
	.align		4
.L_302:
        /*0670*/ 	.word	index@(_Z25selective_scan_bwd_kernelI32Selective_Scan_bwd_kernel_traitsILi32ELi16ELb1ELb1ELb0ELb1ELb1EN3c108BFloat16ENS1_7complexIfEEEEv12SSMParamsBwd)
        /*0674*/ 	.word	0x00000000


	//----- nvinfo : EIATTR_REGCOUNT
	.align		4
.L_303:
        /*0678*/ 	.byte	0x04, 0x2f
        /*067a*/ 	.short	(.L_305 - .L_304)
	.align		4
.L_304:
        /*067c*/ 	.word	index@(_Z25selective_scan_bwd_kernelI32Selective_Scan_bwd_kernel_traitsILi32ELi16ELb1ELb1ELb0ELb1ELb0EN3c108BFloat16ENS1_7complexIfEEEEv12SSMParamsBwd)
        /*0680*/ 	.word	0x000000fe


	//----- nvinfo : EIATTR_FRAME_SIZE
	.align		4
.L_305:
        /*0684*/ 	.byte	0x04, 0x11
        /*0686*/ 	.short	(.L_307 - .L_306)
	.align		4
.L_306:
        /*0688*/ 	.word	index@(_Z25selective_scan_bwd_kernelI32Selective_Scan_bwd_kernel_traitsILi32ELi16ELb1ELb1ELb0ELb1ELb0EN3c108BFloat16ENS1_7complexIfEEEEv12SSMParamsBwd)
        /*068c*/ 	.word	0x00000000


	//----- nvinfo : EIATTR_REGCOUNT
	.align		4
.L_307:
        /*0690*/ 	.byte	0x04, 0x2f
        /*0692*/ 	.short	(.L_309 - .L_308)
	.align		4
.L_308:
        /*0694*/ 	.word	index@(_Z25selective_scan_bwd_kernelI32Selective_Scan_bwd_kernel_traitsILi32ELi16ELb1ELb1ELb0ELb0ELb1EN3c108BFloat16ENS1_7complexIfEEEEv12SSMParamsBwd)
        /*0698*/ 	.word	0x000000fb


	//----- nvinfo : EIATTR_FRAME_SIZE
	.align		4
.L_309:
        /*069c*/ 	.byte	0x04, 0x11
        /*069e*/ 	.short	(.L_311 - .L_310)
	.align		4
.L_310:
        /*06a0*/ 	.word	index@(_Z25selective_scan_bwd_kernelI32Selective_Scan_bwd_kernel_traitsILi32ELi16ELb1ELb1ELb0ELb0ELb1EN3c108BFloat16ENS1_7complexIfEEEEv12SSMParamsBwd)
        /*06a4*/ 	.word	0x00000000


	//----- nvinfo : EIATTR_REGCOUNT
	.align		4
.L_311:
        /*06a8*/ 	.byte	0x04, 0x2f
        /*06aa*/ 	.short	(.L_313 - .L_312)
	.align		4
.L_312:
        /*06ac*/ 	.word	index@(_Z25selective_scan_bwd_kernelI32Selective_Scan_bwd_kernel_traitsILi32ELi16ELb1ELb1ELb0ELb0ELb0EN3c108BFloat16ENS1_7complexIfEEEEv12SSMParamsBwd)
        /*06b0*/ 	.word	0x000000fe


	//----- nvinfo : EIATTR_FRAME_SIZE
	.align		4
.L_313:
        /*06b4*/ 	.byte	0x04, 0x11
        /*06b6*/ 	.short	(.L_315 - .L_314)
	.align		4
.L_314:
        /*06b8*/ 	.word	index@(_Z25selective_scan_bwd_kernelI32Selective_Scan_bwd_kernel_traitsILi32ELi16ELb1ELb1ELb0ELb0ELb0EN3c108BFloat16ENS1_7complexIfEEEEv12SSMParamsBwd)
        /*06bc*/ 	.word	0x00000000


	//----- nvinfo : EIATTR_REGCOUNT
	.align		4
.L_315:
        /*06c0*/ 	.byte	0x04, 0x2f
        /*06c2*/ 	.short	(.L_317 - .L_316)
	.align		4
.L_316:
        /*06c4*/ 	.word	index@(_Z25selective_scan_bwd_kernelI32Selective_Scan_bwd_kernel_traitsILi32ELi16ELb1ELb0ELb1ELb1ELb1EN3c108BFloat16ENS1_7complexIfEEEEv12SSMParamsBwd)
        /*06c8*/ 	.word	0x000000e4


	//----- nvinfo : EIATTR_FRAME_SIZE
	.align		4
.L_317:
        /*06cc*/ 	.byte	0x04, 0x11
        /*06ce*/ 	.short	(.L_319 - .L_318)
	.align		4
.L_318:
        /*06d0*/ 	.word	index@(_Z25selective_scan_bwd_kernelI32Selective_Scan_bwd_kernel_traitsILi32ELi16ELb1ELb0ELb1ELb1ELb1EN3c108BFloat16ENS1_7complexIfEEEEv12SSMParamsBwd)
        /*06d4*/ 	.word	0x00000000


	//----- nvinfo : EIATTR_REGCOUNT
	.align		4
.L_319:
        /*06d8*/ 	.byte	0x04, 0x2f
        /*06da*/ 	.short	(.L_321 - .L_320)
	.align		4
.L_320:
        /*06dc*/ 	.word	index@(_Z25selective_scan_bwd_kernelI32Selective_Scan_bwd_kernel_traitsILi32ELi16ELb1ELb0ELb1ELb1ELb0EN3c108BFloat16ENS1_7complexIfEEEEv12SSMParamsBwd)
        /*06e0*/ 	.word	0x000000e4


	//----- nvinfo : EIATTR_FRAME_SIZE
	.align		4
.L_321:
        /*06e4*/ 	.byte	0x04, 0x11
        /*06e6*/ 	.short	(.L_323 - .L_322)
	.align		4
.L_322:
        /*06e8*/ 	.word	index@(_Z25selective_scan_bwd_kernelI32Selective_Scan_bwd_kernel_traitsILi32ELi16ELb1ELb0ELb1ELb1ELb0EN3c108BFloat16ENS1_7complexIfEEEEv12SSMParamsBwd)
        /*06ec*/ 	.word	0x00000000


	//----- nvinfo : EIATTR_REGCOUNT
	.align		4
.L_323:
        /*06f0*/ 	.byte	0x04, 0x2f
        /*06f2*/ 	.short	(.L_325 - .L_324)
	.align		4
.L_324:
        /*06f4*/ 	.word	index@(_Z25selective_scan_bwd_kernelI32Selective_Scan_bwd_kernel_traitsILi32ELi16ELb1ELb0ELb1ELb0ELb1EN3c108BFloat16ENS1_7complexIfEEEEv12SSMParamsBwd)
        /*06f8*/ 	.word	0x000000e0


	//----- nvinfo : EIATTR_FRAME_SIZE
	.align		4
.L_325:
        /*06fc*/ 	.byte	0x04, 0x11
        /*06fe*/ 	.short	(.L_327 - .L_326)
	.align		4
.L_326:
        /*0700*/ 	.word	index@(_Z25selective_scan_bwd_kernelI32Selective_Scan_bwd_kernel_traitsILi32ELi16ELb1ELb0ELb1ELb0ELb1EN3c108BFloat16ENS1_7complexIfEEEEv12SSMParamsBwd)
        /*0704*/ 	.word	0x00000000


	//----- nvinfo : EIATTR_REGCOUNT
	.align		4
.L_327:
        /*0708*/ 	.byte	0x04, 0x2f
        /*070a*/ 	.short	(.L_329 - .L_328)
	.align		4
.L_328:
        /*070c*/ 	.word	index@(_Z25selective_scan_bwd_kernelI32Selective_Scan_bwd_kernel_traitsILi32ELi16ELb1ELb0ELb1ELb0ELb0EN3c108BFloat16ENS1_7complexIfEEEEv12SSMParamsBwd)
        /*0710*/ 	.word	0x000000e0


	//----- nvinfo : EIATTR_FRAME_SIZE
	.align		4
.L_329:
        /*0714*/ 	.byte	0x04, 0x11
        /*0716*/ 	.short	(.L_331 - .L_330)
	.align		4
.L_330:
        /*0718*/ 	.word	index@(_Z25selective_scan_bwd_kernelI32Selective_Scan_bwd_kernel_traitsILi32ELi16ELb1ELb0ELb1ELb0ELb0EN3c108BFloat16ENS1_7complexIfEEEEv12SSMParamsBwd)
        /*071c*/ 	.word	0x00000000


	//----- nvinfo : EIATTR_REGCOUNT
	.align		4
.L_331:
        /*0720*/ 	.byte	0x04, 0x2f
        /*0722*/ 	.short	(.L_333 - .L_332)
	.align		4
.L_332:
        /*0724*/ 	.word	index@(_Z25selective_scan_bwd_kernelI32Selective_Scan_bwd_kernel_traitsILi32ELi16ELb1ELb0ELb0ELb1ELb1EN3c108BFloat16ENS1_7complexIfEEEEv12SSMParamsBwd)
        /*0728*/ 	.word	0x000000e3


	//----- nvinfo : EIATTR_FRAME_SIZE
	.align		4
.L_333:
        /*072c*/ 	.byte	0x04, 0x11
        /*072e*/ 	.short	(.L_335 - .L_334)
	.align		4
.L_334:
        /*0730*/ 	.word	index@(_Z25selective_scan_bwd_kernelI32Selective_Scan_bwd_kernel_traitsILi32ELi16ELb1ELb0ELb0ELb1ELb1EN3c108BFloat16ENS1_7complexIfEEEEv12SSMParamsBwd)
        /*0734*/ 	.word	0x00000000


	//----- nvinfo : EIATTR_REGCOUNT
	.align		4
.L_335:
        /*0738*/ 	.byte	0x04, 0x2f
        /*073a*/ 	.short	(.L_337 - .L_336)
	.align		4
.L_336:
        /*073c*/ 	.word	index@(_Z25selective_scan_bwd_kernelI32Selective_Scan_bwd_kernel_traitsILi32ELi16ELb1ELb0ELb0ELb1ELb0EN3c108BFloat16ENS1_7complexIfEEEEv12SSMParamsBwd)
        /*0740*/ 	.word	0x000000dc


	//----- nvinfo : EIATTR_FRAME_SIZE
	.align		4
.L_337:
        /*0744*/ 	.byte	0x04, 0x11
        /*0746*/ 	.short	(.L_339 - .L_338)
	.align		4
.L_338:
        /*0748*/ 	.word	index@(_Z25selective_scan_bwd_kernelI32Selective_Scan_bwd_kernel_traitsILi32ELi16ELb1ELb0ELb0ELb1ELb0EN3c108BFloat16ENS1_7complexIfEEEEv12SSMParamsBwd)
        /*074c*/ 	.word	0x00000000


	//----- nvinfo : EIATTR_REGCOUNT
	.align		4
.L_339:
        /*0750*/ 	.byte	0x04, 0x2f
        /*0752*/ 	.short	(.L_341 - .L_340)
	.align		4
.L_340:
        /*0754*/ 	.word	index@(_Z25selective_scan_bwd_kernelI32Selective_Scan_bwd_kernel_traitsILi32ELi16ELb1ELb0ELb0ELb0ELb1EN3c108BFloat16ENS1_7complexIfEEEEv12SSMParamsBwd)
        /*0758*/ 	.word	0x000000dd


	//----- nvinfo : EIATTR_FRAME_SIZE
	.align		4
.L_341:
        /*075c*/ 	.byte	0x04, 0x11
        /*075e*/ 	.short	(.L_343 - .L_342)
	.align		4
.L_342:
        /*0760*/ 	.word	index@(_Z25selective_scan_bwd_kernelI32Selective_Scan_bwd_kernel_traitsILi32ELi16ELb1ELb0ELb0ELb0ELb1EN3c108BFloat16ENS1_7complexIfEEEEv12SSMParamsBwd)
        /*0764*/ 	.word	0x00000000


	//----- nvinfo : EIATTR_REGCOUNT
	.align		4
.L_343:
        /*0768*/ 	.byte	0x04, 0x2f
        /*076a*/ 	.short	(.L_345 - .L_344)
	.align		4
.L_344:
        /*076c*/ 	.word	index@(_Z25selective_scan_bwd_kernelI32Selective_Scan_bwd_kernel_traitsILi32ELi16ELb1ELb0ELb0ELb0ELb0EN3c108BFloat16ENS1_7complexIfEEEEv12SSMParamsBwd)
        /*0770*/ 	.word	0x000000e1


	//----- nvinfo : EIATTR_FRAME_SIZE
	.align		4
.L_345:
        /*0774*/ 	.byte	0x04, 0x11
        /*0776*/ 	.short	(.L_347 - .L_346)
	.align		4
.L_346:
        /*0778*/ 	.word	index@(_Z25selective_scan_bwd_kernelI32Selective_Scan_bwd_kernel_traitsILi32ELi16ELb1ELb0ELb0ELb0ELb0EN3c108BFloat16ENS1_7complexIfEEEEv12SSMParamsBwd)
        /*077c*/ 	.word	0x00000000


	//----- nvinfo : EIATTR_REGCOUNT
	.align		4
.L_347:
        /*0780*/ 	.byte	0x04, 0x2f
        /*0782*/ 	.short	(.L_349 - .L_348)
	.align		4
.L_348:
        /*0784*/ 	.word	index@(_Z25selective_scan_bwd_kernelI32Selective_Scan_bwd_kernel_traitsILi32ELi16ELb0ELb1ELb1ELb1ELb1EN3c108BFloat16ENS1_7complexIfEEEEv12SSMParamsBwd)
        /*0788*/ 	.word	0x000000ff


	//----- nvinfo : EIATTR_FRAME_SIZE
	.align		4
.L_349:
        /*078c*/ 	.byte	0x04, 0x11
        /*078e*/ 	.short	(.L_351 - .L_350)
	.align		4
.L_350:
        /*0790*/ 	.word	index@(_Z25selective_scan_bwd_kernelI32Selective_Scan_bwd_kernel_traitsILi32ELi16ELb0ELb1ELb1ELb1ELb1EN3c108BFloat16ENS1_7complexIfEEEEv12SSMParamsBwd)
        /*0794*/ 	.word	0x00000000


	//----- nvinfo : EIATTR_REGCOUNT
	.align		4
.L_351:
        /*0798*/ 	.byte	0x04, 0x2f
        /*079a*/ 	.short	(.L_353 - .L_352)
	.align		4
.L_352:
        /*079c*/ 	.word	index@(_Z25selective_scan_bwd_kernelI32Selective_Scan_bwd_kernel_traitsILi32ELi16ELb0ELb1ELb1ELb1ELb0EN3c108BFloat16ENS1_7complexIfEEEEv12SSMParamsBwd)
        /*07a0*/ 	.word	0x000000fe


	//----- nvinfo : EIATTR_FRAME_SIZE
	.align		4
.L_353:
        /*07a4*/ 	.byte	0x04, 0x11
        /*07a6*/ 	.short	(.L_355 - .L_354)
	.align		4
.L_354:
        /*07a8*/ 	.word	index@(_Z25selective_scan_bwd_kernelI32Selective_Scan_bwd_kernel_traitsILi32ELi16ELb0ELb1ELb1ELb1ELb0EN3c108BFloat16ENS1_7complexIfEEEEv12SSMParamsBwd)
        /*07ac*/ 	.word	0x00000000


	//----- nvinfo : EIATTR_REGCOUNT
	.align		4
.L_355:
        /*07b0*/ 	.byte	0x04, 0x2f
        /*07b2*/ 	.short	(.L_357 - .L_356)
	.align		4
.L_356:
        /*07b4*/ 	.word	index@(_Z25selective_scan_bwd_kernelI32Selective_Scan_bwd_kernel_traitsILi32ELi16ELb0ELb1ELb1ELb0ELb1EN3c108BFloat16ENS1_7complexIfEEEEv12SSMParamsBwd)
        /*07b8*/ 	.word	0x000000ff


	//----- nvinfo : EIATTR_FRAME_SIZE
	.align		4
.L_357:
        /*07bc*/ 	.byte	0x04, 0x11
        /*07be*/ 	.short	(.L_359 - .L_358)
	.align		4
.L_358:
        /*07c0*/ 	.word	index@(_Z25selective_scan_bwd_kernelI32Selective_Scan_bwd_kernel_traitsILi32ELi16ELb0ELb1ELb1ELb0ELb1EN3c108BFloat16ENS1_7complexIfEEEEv12SSMParamsBwd)
        /*07c4*/ 	.word	0x00000000


	//----- nvinfo : EIATTR_REGCOUNT
	.align		4
.L_359:
        /*07c8*/ 	.byte	0x04, 0x2f
        /*07ca*/ 	.short	(.L_361 - .L_360)
	.align		4
.L_360:
        /*07cc*/ 	.word	index@(_Z25selective_scan_bwd_kernelI32Selective_Scan_bwd_kernel_traitsILi32ELi16ELb0ELb1ELb1ELb0ELb0EN3c108BFloat16ENS1_7complexIfEEEEv12SSMParamsBwd)
        /*07d0*/ 	.word	0x000000fe


	//----- nvinfo : EIATTR_FRAME_SIZE
	.align		4
.L_361:
        /*07d4*/ 	.byte	0x04, 0x11
        /*07d6*/ 	.short	(.L_363 - .L_362)
	.align		4
.L_362:
        /*07d8*/ 	.word	index@(_Z25selective_scan_bwd_kernelI32Selective_Scan_bwd_kernel_traitsILi32ELi16ELb0ELb1ELb1ELb0ELb0EN3c108BFloat16ENS1_7complexIfEEEEv12SSMParamsBwd)
        /*07dc*/ 	.word	0x00000000


	//----- nvinfo : EIATTR_REGCOUNT
	.align		4
.L_363:
        /*07e0*/ 	.byte	0x04, 0x2f
        /*07e2*/ 	.short	(.L_365 - .L_364)
	.align		4
.L_364:
        /*07e4*/ 	.word	index@(_Z25selective_scan_bwd_kernelI32Selective_Scan_bwd_kernel_traitsILi32ELi16ELb0ELb1ELb0ELb1ELb1EN3c108BFloat16ENS1_7complexIfEEEEv12SSMParamsBwd)
        /*07e8*/ 	.word	0x000000ff


	//----- nvinfo : EIATTR_FRAME_SIZE
	.align		4
.L_365:
        /*07ec*/ 	.byte	0x04, 0x11
        /*07ee*/ 	.short	(.L_367 - .L_366)
	.align		4
.L_366:
        /*07f0*/ 	.word	index@(_Z25selective_scan_bwd_kernelI32Selective_Scan_bwd_kernel_traitsILi32ELi16ELb0ELb1ELb0ELb1ELb1EN3c108BFloat16ENS1_7complexIfEEEEv12SSMParamsBwd)
        /*07f4*/ 	.word	0x00000000


	//----- nvinfo : EIATTR_REGCOUNT
	.align		4
.L_367:
        /*07f8*/ 	.byte	0x04, 0x2f
        /*07fa*/ 	.short	(.L_369 - .L_368)
	.align		4
.L_368:
        /*07fc*/ 	.word	index@(_Z25selective_scan_bwd_kernelI32Selective_Scan_bwd_kernel_traitsILi32ELi16ELb0ELb1ELb0ELb1ELb0EN3c108BFloat16ENS1_7complexIfEEEEv12SSMParamsBwd)
        /*0800*/ 	.word	0x000000ff


	//----- nvinfo : EIATTR_FRAME_SIZE
	.align		4
.L_369:
        /*0804*/ 	.byte	0x04, 0x11
        /*0806*/ 	.short	(.L_371 - .L_370)
	.align		4
.L_370:
        /*0808*/ 	.word	index@(_Z25selective_scan_bwd_kernelI32Selective_Scan_bwd_kernel_traitsILi32ELi16ELb0ELb1ELb0ELb1ELb0EN3c108BFloat16ENS1_7complexIfEEEEv12SSMParamsBwd)
        /*080c*/ 	.word	0x00000000


	//----- nvinfo : EIATTR_REGCOUNT
	.align		4
.L_371:
        /*0810*/ 	.byte	0x04, 0x2f
        /*0812*/ 	.short	(.L_373 - .L_372)
	.align		4
.L_372:
        /*0814*/ 	.word	index@(_Z25selective_scan_bwd_kernelI32Selective_Scan_bwd_kernel_traitsILi32ELi16ELb0ELb1ELb0ELb0ELb1EN3c108BFloat16ENS1_7complexIfEEEEv12SSMParamsBwd)
        /*0818*/ 	.word	0x000000ff


	//----- nvinfo : EIATTR_FRAME_SIZE
	.align		4
.L_373:
        /*081c*/ 	.byte	0x04, 0x11
        /*081e*/ 	.short	(.L_375 - .L_374)
	.align		4
.L_374:
        /*0820*/ 	.word	index@(_Z25selective_scan_bwd_kernelI32Selective_Scan_bwd_kernel_traitsILi32ELi16ELb0ELb1ELb0ELb0ELb1EN3c108BFloat16ENS1_7complexIfEEEEv12SSMParamsBwd)
        /*0824*/ 	.word	0x00000000


	//----- nvinfo : EIATTR_REGCOUNT
	.align		4
.L_375:
        /*0828*/ 	.byte	0x04, 0x2f
        /*082a*/ 	.short	(.L_377 - .L_376)
	.align		4
.L_376:
        /*082c*/ 	.word	index@(_Z25selective_scan_bwd_kernelI32Selective_Scan_bwd_kernel_traitsILi32ELi16ELb0ELb1ELb0ELb0ELb0EN3c108BFloat16ENS1_7complexIfEEEEv12SSMParamsBwd)
        /*0830*/ 	.word	0x000000ff


	//----- nvinfo : EIATTR_FRAME_SIZE
	.align		4
.L_377:
        /*0834*/ 	.byte	0x04, 0x11
        /*0836*/ 	.short	(.L_379 - .L_378)
	.align		4
.L_378:
        /*0838*/ 	.word	index@(_Z25selective_scan_bwd_kernelI32Selective_Scan_bwd_kernel_traitsILi32ELi16ELb0ELb1ELb0ELb0ELb0EN3c108BFloat16ENS1_7complexIfEEEEv12SSMParamsBwd)
        /*083c*/ 	.word	0x00000000


	//----- nvinfo : EIATTR_REGCOUNT
	.align		4
.L_379:
        /*0840*/ 	.byte	0x04, 0x2f
        /*0842*/ 	.short	(.L_381 - .L_380)
	.align		4
.L_380:
        /*0844*/ 	.word	index@(_Z25selective_scan_bwd_kernelI32Selective_Scan_bwd_kernel_traitsILi32ELi16ELb0ELb0ELb1ELb1ELb1EN3c108BFloat16ENS1_7complexIfEEEEv12SSMParamsBwd)
        /*0848*/ 	.word	0x000000e8


	//----- nvinfo : EIATTR_FRAME_SIZE
	.align		4
.L_381:
        /*084c*/ 	.byte	0x04, 0x11
        /*084e*/ 	.short	(.L_383 - .L_382)
	.align		4
.L_382:
        /*0850*/ 	.word	index@(_Z25selective_scan_bwd_kernelI32Selective_Scan_bwd_kernel_traitsILi32ELi16ELb0ELb0ELb1ELb1ELb1EN3c108BFloat16ENS1_7complexIfEEEEv12SSMParamsBwd)
        /*0854*/ 	.word	0x00000000


	//----- nvinfo : EIATTR_REGCOUNT
	.align		4
.L_383:
        /*0858*/ 	.byte	0x04, 0x2f
        /*085a*/ 	.short	(.L_385 - .L_384)
	.align		4
.L_384:
        /*085c*/ 	.word	index@(_Z25selective_scan_bwd_kernelI32Selective_Scan_bwd_kernel_traitsILi32ELi16ELb0ELb0ELb1ELb1ELb0EN3c108BFloat16ENS1_7complexIfEEEEv12SSMParamsBwd)
        /*0860*/ 	.word	0x000000e7


	//----- nvinfo : EIATTR_FRAME_SIZE
	.align		4
.L_385:
        /*0864*/ 	.byte	0x04, 0x11
        /*0866*/ 	.short	(.L_387 - .L_386)
	.align		4
.L_386:
        /*0868*/ 	.word	index@(_Z25selective_scan_bwd_kernelI32Selective_Scan_bwd_kernel_traitsILi32ELi16ELb0ELb0ELb1ELb1ELb0EN3c108BFloat16ENS1_7complexIfEEEEv12SSMParamsBwd)
        /*086c*/ 	.word	0x00000000


	//----- nvinfo : EIATTR_REGCOUNT
	.align		4
.L_387:
        /*0870*/ 	.byte	0x04, 0x2f
        /*0872*/ 	.short	(.L_389 - .L_388)
	.align		4
.L_388:
        /*0874*/ 	.word	index@(_Z25selective_scan_bwd_kernelI32Selective_Scan_bwd_kernel_traitsILi32ELi16ELb0ELb0ELb1ELb0ELb1EN3c108BFloat16ENS1_7complexIfEEEEv12SSMParamsBwd)
        /*0878*/ 	.word	0x000000e9


	//----- nvinfo : EIATTR_FRAME_SIZE
	.align		4
.L_389:
        /*087c*/ 	.byte	0x04, 0x11
        /*087e*/ 	.short	(.L_391 - .L_390)
	.align		4
.L_390:
        /*0880*/ 	.word	index@(_Z25selective_scan_bwd_kernelI32Selective_Scan_bwd_kernel_traitsILi32ELi16ELb0ELb0ELb1ELb0ELb1EN3c108BFloat16ENS1_7complexIfEEEEv12SSMParamsBwd)
        /*0884*/ 	.word	0x00000000


	//----- nvinfo : EIATTR_REGCOUNT
	.align		4
.L_391:
        /*0888*/ 	.byte	0x04, 0x2f
        /*088a*/ 	.short	(.L_393 - .L_392)
	.align		4
.L_392:
        /*088c*/ 	.word	index@(_Z25selective_scan_bwd_kernelI32Selective_Scan_bwd_kernel_traitsILi32ELi16ELb0ELb0ELb1ELb0ELb0EN3c108BFloat16ENS1_7complexIfEEEEv12SSMParamsBwd)
        /*0890*/ 	.word	0x000000e5


	//----- nvinfo : EIATTR_FRAME_SIZE
	.align		4
.L_393:
        /*0894*/ 	.byte	0x04, 0x11
        /*0896*/ 	.short	(.L_395 - .L_394)
	.align		4
.L_394:
        /*0898*/ 	.word	index@(_Z25selective_scan_bwd_kernelI32Selective_Scan_bwd_kernel_traitsILi32ELi16ELb0ELb0ELb1ELb0ELb0EN3c108BFloat16ENS1_7complexIfEEEEv12SSMParamsBwd)
        /*089c*/ 	.word	0x00000000


	//----- nvinfo : EIATTR_REGCOUNT
	.align		4
.L_395:
        /*08a0*/ 	.byte	0x04, 0x2f
        /*08a2*/ 	.short	(.L_397 - .L_396)
	.align		4
.L_396:
        /*08a4*/ 	.word	index@(_Z25selective_scan_bwd_kernelI32Selective_Scan_bwd_kernel_traitsILi32ELi16ELb0ELb0ELb0ELb1ELb1EN3c108BFloat16ENS1_7complexIfEEEEv12SSMParamsBwd)
        /*08a8*/ 	.word	0x000000db


	//----- nvinfo : EIATTR_FRAME_SIZE
	.align		4
.L_397:
        /*08ac*/ 	.byte	0x04, 0x11
        /*08ae*/ 	.short	(.L_399 - .L_398)
	.align		4
.L_398:
        /*08b0*/ 	.word	index@(_Z25selective_scan_bwd_kernelI32Selective_Scan_bwd_kernel_traitsILi32ELi16ELb0ELb0ELb0ELb1ELb1EN3c108BFloat16ENS1_7complexIfEEEEv12SSMParamsBwd)
        /*08b4*/ 	.word	0x00000000


	//----- nvinfo : EIATTR_REGCOUNT
	.align		4
.L_399:
        /*08b8*/ 	.byte	0x04, 0x2f
        /*08ba*/ 	.short	(.L_401 - .L_400)
	.align		4
.L_400:
        /*08bc*/ 	.word	index@(_Z25selective_scan_bwd_kernelI32Selective_Scan_bwd_kernel_traitsILi32ELi16ELb0ELb0ELb0ELb1ELb0EN3c108BFloat16ENS1_7complexIfEEEEv12SSMParamsBwd)
        /*08c0*/ 	.word	0x000000d9


	//----- nvinfo : EIATTR_FRAME_SIZE
	.align		4
.L_401:
        /*08c4*/ 	.byte	0x04, 0x11
        /*08c6*/ 	.short	(.L_403 - .L_402)
	.align		4
.L_402:
        /*08c8*/ 	.word	index@(_Z25selective_scan_bwd_kernelI32Selective_Scan_bwd_kernel_traitsILi32ELi16ELb0ELb0ELb0ELb1ELb0EN3c108BFloat16ENS1_7complexIfEEEEv12SSMParamsBwd)
        /*08cc*/ 	.word	0x00000000


	//----- nvinfo : EIATTR_REGCOUNT
	.align		4
.L_403:
        /*08d0*/ 	.byte	0x04, 0x2f
        /*08d2*/ 	.short	(.L_405 - .L_404)
	.align		4
.L_404:
        /*08d4*/ 	.word	index@(_Z25selective_scan_bwd_kernelI32Selective_Scan_bwd_kernel_traitsILi32ELi16ELb0ELb0ELb0ELb0ELb1EN3c108BFloat16ENS1_7complexIfEEEEv12SSMParamsBwd)
        /*08d8*/ 	.word	0x000000d4


	//----- nvinfo : EIATTR_FRAME_SIZE
	.align		4
.L_405:
        /*08dc*/ 	.byte	0x04, 0x11
        /*08de*/ 	.short	(.L_407 - .L_406)
	.align		4
.L_406:
        /*08e0*/ 	.word	index@(_Z25selective_scan_bwd_kernelI32Selective_Scan_bwd_kernel_traitsILi32ELi16ELb0ELb0ELb0ELb0ELb1EN3c108BFloat16ENS1_7complexIfEEEEv12SSMParamsBwd)
        /*08e4*/ 	.word	0x00000000


	//----- nvinfo : EIATTR_REGCOUNT
	.align		4
.L_407:
        /*08e8*/ 	.byte	0x04, 0x2f
        /*08ea*/ 	.short	(.L_409 - .L_408)
	.align		4
.L_408:
        /*08ec*/ 	.word	index@(_Z25selective_scan_bwd_kernelI32Selective_Scan_bwd_kernel_traitsILi32ELi16ELb0ELb0ELb0ELb0ELb0EN3c108BFloat16ENS1_7complexIfEEEEv12SSMParamsBwd)
        /*08f0*/ 	.word	0x000000d2


	//----- nvinfo : EIATTR_FRAME_SIZE
	.align		4
.L_409:
        /*08f4*/ 	.byte	0x04, 0x11
        /*08f6*/ 	.short	(.L_411 - .L_410)
	.align		4
.L_410:
        /*08f8*/ 	.word	index@(_Z25selective_scan_bwd_kernelI32Selective_Scan_bwd_kernel_traitsILi32ELi16ELb0ELb0ELb0ELb0ELb0EN3c108BFloat16ENS1_7complexIfEEEEv12SSMParamsBwd)
        /*08fc*/ 	.word	0x00000000


	//----- nvinfo : EIATTR_REGCOUNT
	.align		4
.L_411:
        /*0900*/ 	.byte	0x04, 0x2f
        /*0902*/ 	.short	(.L_413 - .L_412)
	.align		4
.L_412:
        /*0904*/ 	.word	index@(_Z25selective_scan_bwd_kernelI32Selective_Scan_bwd_kernel_traitsILi64ELi16ELb1ELb1ELb1ELb1ELb1EN3c108BFloat16ENS1_7complexIfEEEEv12SSMParamsBwd)
        /*0908*/ 	.word	0x000000fc


	//----- nvinfo : EIATTR_FRAME_SIZE
	.align		4
.L_413:
        /*090c*/ 	.byte	0x04, 0x11
        /*090e*/ 	.short	(.L_415 - .L_414)
	.align		4
.L_414:
        /*0910*/ 	.word	index@(_Z25selective_scan_bwd_kernelI32Selective_Scan_bwd_kernel_traitsILi64ELi16ELb1ELb1ELb1ELb1ELb1EN3c108BFloat16ENS1_7complexIfEEEEv12SSMParamsBwd)
        /*0914*/ 	.word	0x00000000


	//----- nvinfo : EIATTR_REGCOUNT
	.align		4
.L_415:
        /*0918*/ 	.byte	0x04, 0x2f
        /*091a*/ 	.short	(.L_417 - .L_416)
	.align		4
.L_416:
        /*091c*/ 	.word	index@(_Z25selective_scan_bwd_kernelI32Selective_Scan_bwd_kernel_traitsILi64ELi16ELb1ELb1ELb1ELb1ELb0EN3c108BFloat16ENS1_7complexIfEEEEv12SSMParamsBwd)
        /*0920*/ 	.word	0x000000fc


	//----- nvinfo : EIATTR_FRAME_SIZE
	.align		4
.L_417:
        /*0924*/ 	.byte	0x04, 0x11
        /*0926*/ 	.short	(.L_419 - .L_418)
	.align		4
.L_418:
        /*0928*/ 	.word	index@(_Z25selective_scan_bwd_kernelI32Selective_Scan_bwd_kernel_traitsILi64ELi16ELb1ELb1ELb1ELb1ELb0EN3c108BFloat16ENS1_7complexIfEEEEv12SSMParamsBwd)
        /*092c*/ 	.word	0x00000000


	//----- nvinfo : EIATTR_REGCOUNT
	.align		4
.L_419:
        /*0930*/ 	.byte	0x04, 0x2f
        /*0932*/ 	.short	(.L_421 - .L_420)
	.align		4
.L_420:
        /*0934*/ 	.word	index@(_Z25selective_scan_bwd_kernelI32Selective_Scan_bwd_kernel_traitsILi64ELi16ELb1ELb1ELb1ELb0ELb1EN3c108BFloat16ENS1_7complexIfEEEEv12SSMParamsBwd)
        /*0938*/ 	.word	0x000000fc


	//----- nvinfo : EIATTR_FRAME_SIZE
	.align		4
.L_421:
        /*093c*/ 	.byte	0x04, 0x11
        /*093e*/ 	.short	(.L_423 - .L_422)
	.align		4
.L_422:
        /*0940*/ 	.word	index@(_Z25selective_scan_bwd_kernelI32Selective_Scan_bwd_kernel_traitsILi64ELi16ELb1ELb1ELb1ELb0ELb1EN3c108BFloat16ENS1_7complexIfEEEEv12SSMParamsBwd)
        /*0944*/ 	.word	0x00000000


	//----- nvinfo : EIATTR_REGCOUNT
	.align		4
.L_423:
        /*0948*/ 	.byte	0x04, 0x2f
        /*094a*/ 	.short	(.L_425 - .L_424)
	.align		4
.L_424:
        /*094c*/ 	.word	index@(_Z25selective_scan_bwd_kernelI32Selective_Scan_bwd_kernel_traitsILi64ELi16ELb1ELb1ELb1ELb0ELb0EN3c108BFloat16ENS1_7complexIfEEEEv12SSMParamsBwd)
        /*0950*/ 	.word	0x000000fc


	//----- nvinfo : EIATTR_FRAME_SIZE
	.align		4
.L_425:
        /*0954*/ 	.byte	0x04, 0x11
        /*0956*/ 	.short	(.L_427 - .L_426)
	.align		4
.L_426:
        /*0958*/ 	.word	index@(_Z25selective_scan_bwd_kernelI32Selective_Scan_bwd_kernel_traitsILi64ELi16ELb1ELb1ELb1ELb0ELb0EN3c108BFloat16ENS1_7complexIfEEEEv12SSMParamsBwd)
        /*095c*/ 	.word	0x00000000


	//----- nvinfo : EIATTR_REGCOUNT
	.align		4
.L_427:
        /*0960*/ 	.byte	0x04, 0x2f
        /*0962*/ 	.short	(.L_429 - .L_428)
	.align		4
.L_428:
        /*0964*/ 	.word	index@(_Z25selective_scan_bwd_kernelI32Selective_Scan_bwd_kernel_traitsILi64ELi16ELb1ELb1ELb0ELb1ELb1EN3c108BFloat16ENS1_7complexIfEEEEv12SSMParamsBwd)
        /*0968*/ 	.word	0x000000fc


	//----- nvinfo : EIATTR_FRAME_SIZE
	.align		4
.L_429:
        /*096c*/ 	.byte	0x04, 0x11
        /*096e*/ 	.short	(.L_431 - .L_430)
	.align		4
.L_430:
        /*0970*/ 	.word	index@(_Z25selective_scan_bwd_kernelI32Selective_Scan_bwd_kernel_traitsILi64ELi16ELb1ELb1ELb0ELb1ELb1EN3c108BFloat16ENS1_7complexIfEEEEv12SSMParamsBwd)
        /*0974*/ 	.word	0x00000000


	//----- nvinfo : EIATTR_REGCOUNT
	.align		4
.L_431:
        /*0978*/ 	.byte	0x04, 0x2f
        /*097a*/ 	.short	(.L_433 - .L_432)
	.align		4
.L_432:
        /*097c*/ 	.word	index@(_Z25selective_scan_bwd_kernelI32Selective_Scan_bwd_kernel_traitsILi64ELi16ELb1ELb1ELb0ELb1ELb0EN3c108BFloat16ENS1_7complexIfEEEEv12SSMParamsBwd)
        /*0980*/ 	.word	0x000000fc


	//----- nvinfo : EIATTR_FRAME_SIZE
	.align		4
.L_433:
        /*0984*/ 	.byte	0x04, 0x11
        /*0986*/ 	.short	(.L_435 - .L_434)
	.align		4
.L_434:
        /*0988*/ 	.word	index@(_Z25selective_scan_bwd_kernelI32Selective_Scan_bwd_kernel_traitsILi64ELi16ELb1ELb1ELb0ELb1ELb0EN3c108BFloat16ENS1_7complexIfEEEEv12SSMParamsBwd)
        /*098c*/ 	.word	0x00000000


	//----- nvinfo : EIATTR_REGCOUNT
	.align		4
.L_435:
        /*0990*/ 	.byte	0x04, 0x2f
        /*0992*/ 	.short	(.L_437 - .L_436)
	.align		4
.L_436:
        /*0994*/ 	.word	index@(_Z25selective_scan_bwd_kernelI32Selective_Scan_bwd_kernel_traitsILi64ELi16ELb1ELb1ELb0ELb0ELb1EN3c108BFloat16ENS1_7complexIfEEEEv12SSMParamsBwd)
        /*0998*/ 	.word	0x000000fe


	//----- nvinfo : EIATTR_FRAME_SIZE
	.align		4
.L_437:
        /*099c*/ 	.byte	0x04, 0x11
        /*099e*/ 	.short	(.L_439 - .L_438)
	.align		4
.L_438:
        /*09a0*/ 	.word	index@(_Z25selective_scan_bwd_kernelI32Selective_Scan_bwd_kernel_traitsILi64ELi16ELb1ELb1ELb0ELb0ELb1EN3c108BFloat16ENS1_7complexIfEEEEv12SSMParamsBwd)
        /*09a4*/ 	.word	0x00000000


	//----- nvinfo : EIATTR_REGCOUNT
	.align		4
.L_439:
        /*09a8*/ 	.byte	0x04, 0x2f
        /*09aa*/ 	.short	(.L_441 - .L_440)
	.align		4
.L_440:
        /*09ac*/ 	.word	index@(_Z25selective_scan_bwd_kernelI32Selective_Scan_bwd_kernel_traitsILi64ELi16ELb1ELb1ELb0ELb0ELb0EN3c108BFloat16ENS1_7complexIfEEEEv12SSMParamsBwd)
        /*09b0*/ 	.word	0x000000fb


	//----- nvinfo : EIATTR_FRAME_SIZE
	.align		4
.L_441:
        /*09b4*/ 	.byte	0x04, 0x11
        /*09b6*/ 	.short	(.L_443 - .L_442)
	.align		4
.L_442:
        /*09b8*/ 	.word	index@(_Z25selective_scan_bwd_kernelI32Selective_Scan_bwd_kernel_traitsILi64ELi16ELb1ELb1ELb0ELb0ELb0EN3c108BFloat16ENS1_7complexIfEEEEv12SSMParamsBwd)
        /*09bc*/ 	.word	0x00000000


	//----- nvinfo : EIATTR_REGCOUNT
	.align		4
.L_443:
        /*09c0*/ 	.byte	0x04, 0x2f
        /*09c2*/ 	.short	(.L_445 - .L_444)
	.align		4
.L_444:
        /*09c4*/ 	.word	index@(_Z25selective_scan_bwd_kernelI32Selective_Scan_bwd_kernel_traitsILi64ELi16ELb1ELb0ELb1ELb1ELb1EN3c108BFloat16ENS1_7complexIfEEEEv12SSMParamsBwd)
        /*09c8*/ 	.word	0x000000ff


	//----- nvinfo : EIATTR_FRAME_SIZE
	.align		4
.L_445:
        /*09cc*/ 	.byte	0x04, 0x11
        /*09ce*/ 	.short	(.L_447 - .L_446)
	.align		4
.L_446:
        /*09d0*/ 	.word	index@(_Z25selective_scan_bwd_kernelI32Selective_Scan_bwd_kernel_traitsILi64ELi16ELb1ELb0ELb1ELb1ELb1EN3c108BFloat16ENS1_7complexIfEEEEv12SSMParamsBwd)
        /*09d4*/ 	.word	0x00000000


	//----- nvinfo : EIATTR_REGCOUNT
	.align		4
.L_447:
        /*09d8*/ 	.byte	0x04, 0x2f
        /*09da*/ 	.short	(.L_449 - .L_448)
	.align		4
.L_448:
        /*09dc*/ 	.word	index@(_Z25selective_scan_bwd_kernelI32Selective_Scan_bwd_kernel_traitsILi64ELi16ELb1ELb0ELb1ELb1ELb0EN3c108BFloat16ENS1_7complexIfEEEEv12SSMParamsBwd)
        /*09e0*/ 	.word	0x000000ff


	//----- nvinfo : EIATTR_FRAME_SIZE
	.align		4
.L_449:
        /*09e4*/ 	.byte	0x04, 0x11
        /*09e6*/ 	.short	(.L_451 - .L_450)
	.align		4
.L_450:
        /*09e8*/ 	.word	index@(_Z25selective_scan_bwd_kernelI32Selective_Scan_bwd_kernel_traitsILi64ELi16ELb1ELb0ELb1ELb1ELb0EN3c108BFloat16ENS1_7complexIfEEEEv12SSMParamsBwd)
        /*09ec*/ 	.word	0x00000000


	//----- nvinfo : EIATTR_REGCOUNT
	.align		4
.L_451:
        /*09f0*/ 	.byte	0x04, 0x2f
        /*09f2*/ 	.short	(.L_453 - .L_452)
	.align		4
.L_452:
        /*09f4*/ 	.word	index@(_Z25selective_scan_bwd_kernelI32Selective_Scan_bwd_kernel_traitsILi64ELi16ELb1ELb0ELb1ELb0ELb1EN3c108BFloat16ENS1_7complexIfEEEEv12SSMParamsBwd)
        /*09f8*/ 	.word	0x000000ff


	//----- nvinfo : EIATTR_FRAME_SIZE
	.align		4
.L_453:
        /*09fc*/ 	.byte	0x04, 0x11
        /*09fe*/ 	.short	(.L_455 - .L_454)
	.align		4
.L_454:
        /*0a00*/ 	.word	index@(_Z25selective_scan_bwd_kernelI32Selective_Scan_bwd_kernel_traitsILi64ELi16ELb1ELb0ELb1ELb0ELb1EN3c108BFloat16ENS1_7complexIfEEEEv12SSMParamsBwd)
        /*0a04*/ 	.word	0x00000000


	//----- nvinfo : EIATTR_REGCOUNT
	.align		4
.L_455:
        /*0a08*/ 	.byte	0x04, 0x2f
        /*0a0a*/ 	.short	(.L_457 - .L_456)
	.align		4
.L_456:
        /*0a0c*/ 	.word	index@(_Z25selective_scan_bwd_kernelI32Selective_Scan_bwd_kernel_traitsILi64ELi16ELb1ELb0ELb1ELb0ELb0EN3c108BFloat16ENS1_7complexIfEEEEv12SSMParamsBwd)
        /*0a10*/ 	.word	0x000000ff


	//----- nvinfo : EIATTR_FRAME_SIZE
	.align		4
.L_457:
        /*0a14*/ 	.byte	0x04, 0x11
        /*0a16*/ 	.short	(.L_459 - .L_458)
	.align		4
.L_458:
        /*0a18*/ 	.word	index@(_Z25selective_scan_bwd_kernelI32Selective_Scan_bwd_kernel_traitsILi64ELi16ELb1ELb0ELb1ELb0ELb0EN3c108BFloat16ENS1_7complexIfEEEEv12SSMParamsBwd)
        /*0a1c*/ 	.word	0x00000000


	//----- nvinfo : EIATTR_REGCOUNT
	.align		4
.L_459:
        /*0a20*/ 	.byte	0x04, 0x2f
        /*0a22*/ 	.short	(.L_461 - .L_460)
	.align		4
.L_460:
        /*0a24*/ 	.word	index@(_Z25selective_scan_bwd_kernelI32Selective_Scan_bwd_kernel_traitsILi64ELi16ELb1ELb0ELb0ELb1ELb1EN3c108BFloat16ENS1_7complexIfEEEEv12SSMParamsBwd)
        /*0a28*/ 	.word	0x000000f9


	//----- nvinfo : EIATTR_FRAME_SIZE
	.align		4
.L_461:
        /*0a2c*/ 	.byte	0x04, 0x11
        /*0a2e*/ 	.short	(.L_463 - .L_462)
	.align		4
.L_462:
        /*0a30*/ 	.word	index@(_Z25selective_scan_bwd_kernelI32Selective_Scan_bwd_kernel_traitsILi64ELi16ELb1ELb0ELb0ELb1ELb1EN3c108BFloat16ENS1_7complexIfEEEEv12SSMParamsBwd)
        /*0a34*/ 	.word	0x00000000


	//----- nvinfo : EIATTR_REGCOUNT
	.align		4
.L_463:
        /*0a38*/ 	.byte	0x04, 0x2f
        /*0a3a*/ 	.short	(.L_465 - .L_464)
	.align		4
.L_464:
        /*0a3c*/ 	.word	index@(_Z25selective_scan_bwd_kernelI32Selective_Scan_bwd_kernel_traitsILi64ELi16ELb1ELb0ELb0ELb1ELb0EN3c108BFloat16ENS1_7complexIfEEEEv12SSMParamsBwd)
        /*0a40*/ 	.word	0x000000f9


	//----- nvinfo : EIATTR_FRAME_SIZE
	.align		4
.L_465:
        /*0a44*/ 	.byte	0x04, 0x11
        /*0a46*/ 	.short	(.L_467 - .L_466)
	.align		4
.L_466:
        /*0a48*/ 	.word	index@(_Z25selective_scan_bwd_kernelI32Selective_Scan_bwd_kernel_traitsILi64ELi16ELb1ELb0ELb0ELb1ELb0EN3c108BFloat16ENS1_7complexIfEEEEv12SSMParamsBwd)
        /*0a4c*/ 	.word	0x00000000


	//----- nvinfo : EIATTR_REGCOUNT
	.align		4
.L_467:
        /*0a50*/ 	.byte	0x04, 0x2f
        /*0a52*/ 	.short	(.L_469 - .L_468)
	.align		4
.L_468:
        /*0a54*/ 	.word	index@(_Z25selective_scan_bwd_kernelI32Selective_Scan_bwd_kernel_traitsILi64ELi16ELb1ELb0ELb0ELb0ELb1EN3c108BFloat16ENS1_7complexIfEEEEv12SSMParamsBwd)
        /*0a58*/ 	.word	0x000000f8


	//----- nvinfo : EIATTR_FRAME_SIZE
	.align		4
.L_469:
        /*0a5c*/ 	.byte	0x04, 0x11
        /*0a5e*/ 	.short	(.L_471 - .L_470)
	.align		4
.L_470:
        /*0a60*/ 	.word	index@(_Z25selective_scan_bwd_kernelI32Selective_Scan_bwd_kernel_traitsILi64ELi16ELb1ELb0ELb0ELb0ELb1EN3c108BFloat16ENS1_7complexIfEEEEv12SSMParamsBwd)
        /*0a64*/ 	.word	0x00000000


	//----- nvinfo : EIATTR_REGCOUNT
	.align		4
.L_471:
        /*0a68*/ 	.byte	0x04, 0x2f
        /*0a6a*/ 	.short	(.L_473 - .L_472)
	.align		4
.L_472:
        /*0a6c*/ 	.word	index@(_Z25selective_scan_bwd_kernelI32Selective_Scan_bwd_kernel_traitsILi64ELi16ELb1ELb0ELb0ELb0ELb0EN3c108BFloat16ENS1_7complexIfEEEEv12SSMParamsBwd)
        /*0a70*/ 	.word	0x000000f8


	//----- nvinfo : EIATTR_FRAME_SIZE
	.align		4
.L_473:
        /*0a74*/ 	.byte	0x04, 0x11
        /*0a76*/ 	.short	(.L_475 - .L_474)
	.align		4
.L_474:
        /*0a78*/ 	.word	index@(_Z25selective_scan_bwd_kernelI32Selective_Scan_bwd_kernel_traitsILi64ELi16ELb1ELb0ELb0ELb0ELb0EN3c108BFloat16ENS1_7complexIfEEEEv12SSMParamsBwd)
        /*0a7c*/ 	.word	0x00000000


	//----- nvinfo : EIATTR_REGCOUNT
	.align		4
.L_475:
        /*0a80*/ 	.byte	0x04, 0x2f
        /*0a82*/ 	.short	(.L_477 - .L_476)
	.align		4
.L_476:
        /*0a84*/ 	.word	index@(_Z25selective_scan_bwd_kernelI32Selective_Scan_bwd_kernel_traitsILi64ELi16ELb0ELb1ELb1ELb1ELb1EN3c108BFloat16ENS1_7complexIfEEEEv12SSMParamsBwd)
        /*0a88*/ 	.word	0x000000ff


	//----- nvinfo : EIATTR_FRAME_SIZE
	.align		4
.L_477:
        /*0a8c*/ 	.byte	0x04, 0x11
        /*0a8e*/ 	.short	(.L_479 - .L_478)
	.align		4
.L_478:
        /*0a90*/ 	.word	index@(_Z25selective_scan_bwd_kernelI32Selective_Scan_bwd_kernel_traitsILi64ELi16ELb0ELb1ELb1ELb1ELb1EN3c108BFloat16ENS1_7complexIfEEEEv12SSMParamsBwd)
        /*0a94*/ 	.word	0x00000018


	//----- nvinfo : EIATTR_REGCOUNT
	.align		4
.L_479:
        /*0a98*/ 	.byte	0x04, 0x2f
        /*0a9a*/ 	.short	(.L_481 - .L_480)
	.align		4
.L_480:
        /*0a9c*/ 	.word	index@(_Z25selective_scan_bwd_kernelI32Selective_Scan_bwd_kernel_traitsILi64ELi16ELb0ELb1ELb1ELb1ELb0EN3c108BFloat16ENS1_7complexIfEEEEv12SSMParamsBwd)
        /*0aa0*/ 	.word	0x000000ff


	//----- nvinfo : EIATTR_FRAME_SIZE
	.align		4
.L_481:
        /*0aa4*/ 	.byte	0x04, 0x11
        /*0aa6*/ 	.short	(.L_483 - .L_482)
	.align		4
.L_482:
        /*0aa8*/ 	.word	index@(_Z25selective_scan_bwd_kernelI32Selective_Scan_bwd_kernel_traitsILi64ELi16ELb0ELb1ELb1ELb1ELb0EN3c108BFloat16ENS1_7complexIfEEEEv12SSMParamsBwd)
        /*0aac*/ 	.word	0x00000018


	//----- nvinfo : EIATTR_REGCOUNT
	.align		4
.L_483:
        /*0ab0*/ 	.byte	0x04, 0x2f
        /*0ab2*/ 	.short	(.L_485 - .L_484)
	.align		4
.L_484:
        /*0ab4*/ 	.word	index@(_Z25selective_scan_bwd_kernelI32Selective_Scan_bwd_kernel_traitsILi64ELi16ELb0ELb1ELb1ELb0ELb1EN3c108BFloat16ENS1_7complexIfEEEEv12SSMParamsBwd)
        /*0ab8*/ 	.word	0x000000ff


	//----- nvinfo : EIATTR_FRAME_SIZE
	.align		4
.L_485:
        /*0abc*/ 	.byte	0x04, 0x11
        /*0abe*/ 	.short	(.L_487 - .L_486)
	.align		4
.L_486:
        /*0ac0*/ 	.word	index@(_Z25selective_scan_bwd_kernelI32Selective_Scan_bwd_kernel_traitsILi64ELi16ELb0ELb1ELb1ELb0ELb1EN3c108BFloat16ENS1_7complexIfEEEEv12SSMParamsBwd)
        /*0ac4*/ 	.word	0x00000010


	//----- nvinfo : EIATTR_REGCOUNT
	.align		4
.L_487:
        /*0ac8*/ 	.byte	0x04, 0x2f
        /*0aca*/ 	.short	(.L_489 - .L_488)
	.align		4
.L_488:
        /*0acc*/ 	.word	index@(_Z25selective_scan_bwd_kernelI32Selective_Scan_bwd_kernel_traitsILi64ELi16ELb0ELb1ELb1ELb0ELb0EN3c108BFloat16ENS1_7complexIfEEEEv12SSMParamsBwd)
        /*0ad0*/ 	.word	0x000000ff


	//----- nvinfo : EIATTR_FRAME_SIZE
	.align		4
.L_489:
        /*0ad4*/ 	.byte	0x04, 0x11
        /*0ad6*/ 	.short	(.L_491 - .L_490)
	.align		4
.L_490:
        /*0ad8*/ 	.word	index@(_Z25selective_scan_bwd_kernelI32Selective_Scan_bwd_kernel_traitsILi64ELi16ELb0ELb1ELb1ELb0ELb0EN3c108BFloat16ENS1_7complexIfEEEEv12SSMParamsBwd)
        /*0adc*/ 	.word	0x00000018


	//----- nvinfo : EIATTR_REGCOUNT
	.align		4
.L_491:
        /*0ae0*/ 	.byte	0x04, 0x2f
        /*0ae2*/ 	.short	(.L_493 - .L_492)
	.align		4
.L_492:
        /*0ae4*/ 	.word	index@(_Z25selective_scan_bwd_kernelI32Selective_Scan_bwd_kernel_traitsILi64ELi16ELb0ELb1ELb0ELb1ELb1EN3c108BFloat16ENS1_7complexIfEEEEv12SSMParamsBwd)
        /*0ae8*/ 	.word	0x000000ff


	//----- nvinfo : EIATTR_FRAME_SIZE
	.align		4
.L_493:
        /*0aec*/ 	.byte	0x04, 0x11
        /*0aee*/ 	.short	(.L_495 - .L_494)
	.align		4
.L_494:
        /*0af0*/ 	.word	index@(_Z25selective_scan_bwd_kernelI32Selective_Scan_bwd_kernel_traitsILi64ELi16ELb0ELb1ELb0ELb1ELb1EN3c108BFloat16ENS1_7complexIfEEEEv12SSMParamsBwd)
        /*0af4*/ 	.word	0x00000018


	//----- nvinfo : EIATTR_REGCOUNT
	.align		4
.L_495:
        /*0af8*/ 	.byte	0x04, 0x2f
        /*0afa*/ 	.short	(.L_497 - .L_496)
	.align		4
.L_496:
        /*0afc*/ 	.word	index@(_Z25selective_scan_bwd_kernelI32Selective_Scan_bwd_kernel_traitsILi64ELi16ELb0ELb1ELb0ELb1ELb0EN3c108BFloat16ENS1_7complexIfEEEEv12SSMParamsBwd)
        /*0b00*/ 	.word	0x000000ff


	//----- nvinfo : EIATTR_FRAME_SIZE
	.align		4
.L_497:
        /*0b04*/ 	.byte	0x04, 0x11
        /*0b06*/ 	.short	(.L_499 - .L_498)
	.align		4
.L_498:
        /*0b08*/ 	.word	index@(_Z25selective_scan_bwd_kernelI32Selective_Scan_bwd_kernel_traitsILi64ELi16ELb0ELb1ELb0ELb1ELb0EN3c108BFloat16ENS1_7complexIfEEEEv12SSMParamsBwd)
        /*0b0c*/ 	.word	0x00000018


	//----- nvinfo : EIATTR_REGCOUNT
	.align		4
.L_499:
        /*0b10*/ 	.byte	0x04, 0x2f
        /*0b12*/ 	.short	(.L_501 - .L_500)
	.align		4
.L_500:
        /*0b14*/ 	.word	index@(_Z25selective_scan_bwd_kernelI32Selective_Scan_bwd_kernel_traitsILi64ELi16ELb0ELb1ELb0ELb0ELb1EN3c108BFloat16ENS1_7complexIfEEEEv12SSMParamsBwd)
        /*0b18*/ 	.word	0x000000ff


	//----- nvinfo : EIATTR_FRAME_SIZE
	.align		4
.L_501:
        /*0b1c*/ 	.byte	0x04, 0x11
        /*0b1e*/ 	.short	(.L_503 - .L_502)
	.align		4
.L_502:
        /*0b20*/ 	.word	index@(_Z25selective_scan_bwd_kernelI32Selective_Scan_bwd_kernel_traitsILi64ELi16ELb0ELb1ELb0ELb0ELb1EN3c108BFloat16ENS1_7complexIfEEEEv12SSMParamsBwd)
        /*0b24*/ 	.word	0x00000010


	//----- nvinfo : EIATTR_REGCOUNT
	.align		4
.L_503:
        /*0b28*/ 	.byte	0x04, 0x2f
        /*0b2a*/ 	.short	(.L_505 - .L_504)
	.align		4
.L_504:
        /*0b2c*/ 	.word	index@(_Z25selective_scan_bwd_kernelI32Selective_Scan_bwd_kernel_traitsILi64ELi16ELb0ELb1ELb0ELb0ELb0EN3c108BFloat16ENS1_7complexIfEEEEv12SSMParamsBwd)
        /*0b30*/ 	.word	0x000000ff


	//----- nvinfo : EIATTR_FRAME_SIZE
	.align		4
.L_505:
        /*0b34*/ 	.byte	0x04, 0x11
        /*0b36*/ 	.short	(.L_507 - .L_506)
	.align		4
.L_506:
        /*0b38*/ 	.word	index@(_Z25selective_scan_bwd_kernelI32Selective_Scan_bwd_kernel_traitsILi64ELi16ELb0ELb1ELb0ELb0ELb0EN3c108BFloat16ENS1_7complexIfEEEEv12SSMParamsBwd)
        /*0b3c*/ 	.word	0x00000010


	//----- nvinfo : EIATTR_REGCOUNT
	.align		4
.L_507:
        /*0b40*/ 	.byte	0x04, 0x2f
        /*0b42*/ 	.short	(.L_509 - .L_508)
	.align		4
.L_508:
        /*0b44*/ 	.word	index@(_Z25selective_scan_bwd_kernelI32Selective_Scan_bwd_kernel_traitsILi64ELi16ELb0ELb0ELb1ELb1ELb1EN3c108BFloat16ENS1_7complexIfEEEEv12SSMParamsBwd)
        /*0b48*/ 	.word	0x000000ff


	//----- nvinfo : EIATTR_FRAME_SIZE
	.align		4
.L_509:
        /*0b4c*/ 	.byte	0x04, 0x11
        /*0b4e*/ 	.short	(.L_511 - .L_510)
	.align		4
.L_510:
        /*0b50*/ 	.word	index@(_Z25selective_scan_bwd_kernelI32Selective_Scan_bwd_kernel_traitsILi64ELi16ELb0ELb0ELb1ELb1ELb1EN3c108BFloat16ENS1_7complexIfEEEEv12SSMParamsBwd)
        /*0b54*/ 	.word	0x00000018


	//----- nvinfo : EIATTR_REGCOUNT
	.align		4
.L_511:
        /*0b58*/ 	.byte	0x04, 0x2f
        /*0b5a*/ 	.short	(.L_513 - .L_512)
	.align		4
.L_512:
        /*0b5c*/ 	.word	index@(_Z25selective_scan_bwd_kernelI32Selective_Scan_bwd_kernel_traitsILi64ELi16ELb0ELb0ELb1ELb1ELb0EN3c108BFloat16ENS1_7complexIfEEEEv12SSMParamsBwd)
        /*0b60*/ 	.word	0x000000ff


	//----- nvinfo : EIATTR_FRAME_SIZE
	.align		4
.L_513:
        /*0b64*/ 	.byte	0x04, 0x11
        /*0b66*/ 	.short	(.L_515 - .L_514)
	.align		4
.L_514:
        /*0b68*/ 	.word	index@(_Z25selective_scan_bwd_kernelI32Selective_Scan_bwd_kernel_traitsILi64ELi16ELb0ELb0ELb1ELb1ELb0EN3c108BFloat16ENS1_7complexIfEEEEv12SSMParamsBwd)
        /*0b6c*/ 	.word	0x00000020


	//----- nvinfo : EIATTR_REGCOUNT
	.align		4
.L_515:
        /*0b70*/ 	.byte	0x04, 0x2f
        /*0b72*/ 	.short	(.L_517 - .L_516)
	.align		4
.L_516:
        /*0b74*/ 	.word	index@(_Z25selective_scan_bwd_kernelI32Selective_Scan_bwd_kernel_traitsILi64ELi16ELb0ELb0ELb1ELb0ELb1EN3c108BFloat16ENS1_7complexIfEEEEv12SSMParamsBwd)
        /*0b78*/ 	.word	0x000000ff


	//----- nvinfo : EIATTR_FRAME_SIZE
	.align		4
.L_517:
        /*0b7c*/ 	.byte	0x04, 0x11
        /*0b7e*/ 	.short	(.L_519 - .L_518)
	.align		4
.L_518:
        /*0b80*/ 	.word	index@(_Z25selective_scan_bwd_kernelI32Selective_Scan_bwd_kernel_traitsILi64ELi16ELb0ELb0ELb1ELb0ELb1EN3c108BFloat16ENS1_7complexIfEEEEv12SSMParamsBwd)
        /*0b84*/ 	.word	0x00000010


	//----- nvinfo : EIATTR_REGCOUNT
	.align		4
.L_519:
        /*0b88*/ 	.byte	0x04, 0x2f
        /*0b8a*/ 	.short	(.L_521 - .L_520)
	.align		4
.L_520:
        /*0b8c*/ 	.word	index@(_Z25selective_scan_bwd_kernelI32Selective_Scan_bwd_kernel_traitsILi64ELi16ELb0ELb0ELb1ELb0ELb0EN3c108BFloat16ENS1_7complexIfEEEEv12SSMParamsBwd)
        /*0b90*/ 	.word	0x000000ff


	//----- nvinfo : EIATTR_FRAME_SIZE
	.align		4
.L_521:
        /*0b94*/ 	.byte	0x04, 0x11
        /*0b96*/ 	.short	(.L_523 - .L_522)
	.align		4
.L_522:
        /*0b98*/ 	.word	index@(_Z25selective_scan_bwd_kernelI32Selective_Scan_bwd_kernel_traitsILi64ELi16ELb0ELb0ELb1ELb0ELb0EN3c108BFloat16ENS1_7complexIfEEEEv12SSMParamsBwd)
        /*0b9c*/ 	.word	0x00000018


	//----- nvinfo : EIATTR_REGCOUNT
	.align		4
.L_523:
        /*0ba0*/ 	.byte	0x04, 0x2f
        /*0ba2*/ 	.short	(.L_525 - .L_524)
	.align		4
.L_524:
        /*0ba4*/ 	.word	index@(_Z25selective_scan_bwd_kernelI32Selective_Scan_bwd_kernel_traitsILi64ELi16ELb0ELb0ELb0ELb1ELb1EN3c108BFloat16ENS1_7complexIfEEEEv12SSMParamsBwd)
        /*0ba8*/ 	.word	0x000000fc


	//----- nvinfo : EIATTR_FRAME_SIZE
	.align		4
.L_525:
        /*0bac*/ 	.byte	0x04, 0x11
        /*0bae*/ 	.short	(.L_527 - .L_526)
	.align		4
.L_526:
        /*0bb0*/ 	.word	index@(_Z25selective_scan_bwd_kernelI32Selective_Scan_bwd_kernel_traitsILi64ELi16ELb0ELb0ELb0ELb1ELb1EN3c108BFloat16ENS1_7complexIfEEEEv12SSMParamsBwd)
        /*0bb4*/ 	.word	0x00000000


	//----- nvinfo : EIATTR_REGCOUNT
	.align		4
.L_527:
        /*0bb8*/ 	.byte	0x04, 0x2f
        /*0bba*/ 	.short	(.L_529 - .L_528)
	.align		4
.L_528:
        /*0bbc*/ 	.word	index@(_Z25selective_scan_bwd_kernelI32Selective_Scan_bwd_kernel_traitsILi64ELi16ELb0ELb0ELb0ELb1ELb0EN3c108BFloat16ENS1_7complexIfEEEEv12SSMParamsBwd)
        /*0bc0*/ 	.word	0x000000f8


	//----- nvinfo : EIATTR_FRAME_SIZE
	.align		4
.L_529:
        /*0bc4*/ 	.byte	0x04, 0x11
        /*0bc6*/ 	.short	(.L_531 - .L_530)
	.align		4
.L_530:
        /*0bc8*/ 	.word	index@(_Z25selective_scan_bwd_kernelI32Selective_Scan_bwd_kernel_traitsILi64ELi16ELb0ELb0ELb0ELb1ELb0EN3c108BFloat16ENS1_7complexIfEEEEv12SSMParamsBwd)
        /*0bcc*/ 	.word	0x00000000


	//----- nvinfo : EIATTR_REGCOUNT
	.align		4
.L_531:
        /*0bd0*/ 	.byte	0x04, 0x2f
        /*0bd2*/ 	.short	(.L_533 - .L_532)
	.align		4
.L_532:
        /*0bd4*/ 	.word	index@(_Z25selective_scan_bwd_kernelI32Selective_Scan_bwd_kernel_traitsILi64ELi16ELb0ELb0ELb0ELb0ELb1EN3c108BFloat16ENS1_7complexIfEEEEv12SSMParamsBwd)
        /*0bd8*/ 	.word	0x000000f6


	//----- nvinfo : EIATTR_FRAME_SIZE
	.align		4
.L_533:
        /*0bdc*/ 	.byte	0x04, 0x11
        /*0bde*/ 	.short	(.L_535 - .L_534)
	.align		4
.L_534:
        /*0be0*/ 	.word	index@(_Z25selective_scan_bwd_kernelI32Selective_Scan_bwd_kernel_traitsILi64ELi16ELb0ELb0ELb0ELb0ELb1EN3c108BFloat16ENS1_7complexIfEEEEv12SSMParamsBwd)
        /*0be4*/ 	.word	0x00000000


	//----- nvinfo : EIATTR_REGCOUNT
	.align		4
.L_535:
        /*0be8*/ 	.byte	0x04, 0x2f
        /*0bea*/ 	.short	(.L_537 - .L_536)
	.align		4
.L_536:
        /*0bec*/ 	.word	index@(_Z25selective_scan_bwd_kernelI32Selective_Scan_bwd_kernel_traitsILi64ELi16ELb0ELb0ELb0ELb0ELb0EN3c108BFloat16ENS1_7complexIfEEEEv12SSMParamsBwd)
        /*0bf0*/ 	.word	0x000000f2


	//----- nvinfo : EIATTR_FRAME_SIZE
	.align		4
.L_537:
        /*0bf4*/ 	.byte	0x04, 0x11
        /*0bf6*/ 	.short	(.L_539 - .L_538)
	.align		4
.L_538:
        /*0bf8*/ 	.word	index@(_Z25selective_scan_bwd_kernelI32Selective_Scan_bwd_kernel_traitsILi64ELi16ELb0ELb0ELb0ELb0ELb0EN3c108BFloat16ENS1_7complexIfEEEEv12SSMParamsBwd)
        /*0bfc*/ 	.word	0x00000000


	//----- nvinfo : EIATTR_REGCOUNT
	.align		4
.L_539:
        /*0c00*/ 	.byte	0x04, 0x2f
        /*0c02*/ 	.short	(.L_541 - .L_540)
	.align		4
.L_540:
        /*0c04*/ 	.word	index@(_Z25selective_scan_bwd_kernelI32Selective_Scan_bwd_kernel_traitsILi128ELi16ELb1ELb1ELb1ELb1ELb1EN3c108BFloat16ENS1_7complexIfEEEEv12SSMParamsBwd)
        /*0c08*/ 	.word	0x000000ff


	//----- nvinfo : EIATTR_FRAME_SIZE
	.align		4
.L_541:
        /*0c0c*/ 	.byte	0x04, 0x11
        /*0c0e*/ 	.short	(.L_543 - .L_542)
	.align		4
.L_542:
        /*0c10*/ 	.word	index@(_Z25selective_scan_bwd_kernelI32Selective_Scan_bwd_kernel_traitsILi128ELi16ELb1ELb1ELb1ELb1ELb1EN3c108BFloat16ENS1_7complexIfEEEEv12SSMParamsBwd)
        /*0c14*/ 	.word	0x00000000


	//----- nvinfo : EIATTR_REGCOUNT
	.align		4
.L_543:
        /*0c18*/ 	.byte	0x04, 0x2f
        /*0c1a*/ 	.short	(.L_545 - .L_544)
	.align		4
.L_544:
        /*0c1c*/ 	.word	index@(_Z25selective_scan_bwd_kernelI32Selective_Scan_bwd_kernel_traitsILi128ELi16ELb1ELb1ELb1ELb1ELb0EN3c108BFloat16ENS1_7complexIfEEEEv12SSMParamsBwd)
        /*0c20*/ 	.word	0x000000ff


	//----- nvinfo : EIATTR_FRAME_SIZE
	.align		4
.L_545:
        /*0c24*/ 	.byte	0x04, 0x11
        /*0c26*/ 	.short	(.L_547 - .L_546)
	.align		4
.L_546:
        /*0c28*/ 	.word	index@(_Z25selective_scan_bwd_kernelI32Selective_Scan_bwd_kernel_traitsILi128ELi16ELb1ELb1ELb1ELb1ELb0EN3c108BFloat16ENS1_7complexIfEEEEv12SSMParamsBwd)
        /*0c2c*/ 	.word	0x00000000


	//----- nvinfo : EIATTR_REGCOUNT
	.align		4
.L_547:
        /*0c30*/ 	.byte	0x04, 0x2f
        /*0c32*/ 	.short	(.L_549 - .L_548)
	.align		4
.L_548:
        /*0c34*/ 	.word	index@(_Z25selective_scan_bwd_kernelI32Selective_Scan_bwd_kernel_traitsILi128ELi16ELb1ELb1ELb1ELb0ELb1EN3c108BFloat16ENS1_7complexIfEEEEv12SSMParamsBwd)
        /*0c38*/ 	.word	0x000000ff


	//----- nvinfo : EIATTR_FRAME_SIZE
	.align		4
.L_549:
        /*0c3c*/ 	.byte	0x04, 0x11
        /*0c3e*/ 	.short	(.L_551 - .L_550)
	.align		4
.L_550:
        /*0c40*/ 	.word	index@(_Z25selective_scan_bwd_kernelI32Selective_Scan_bwd_kernel_traitsILi128ELi16ELb1ELb1ELb1ELb0ELb1EN3c108BFloat16ENS1_7complexIfEEEEv12SSMParamsBwd)
        /*0c44*/ 	.word	0x00000000


	//----- nvinfo : EIATTR_REGCOUNT
	.align		4
.L_551:
        /*0c48*/ 	.byte	0x04, 0x2f
        /*0c4a*/ 	.short	(.L_553 - .L_552)
	.align		4
.L_552:
        /*0c4c*/ 	.word	index@(_Z25selective_scan_bwd_kernelI32Selective_Scan_bwd_kernel_traitsILi128ELi16ELb1ELb1ELb1ELb0ELb0EN3c108BFloat16ENS1_7complexIfEEEEv12SSMParamsBwd)
        /*0c50*/ 	.word	0x000000ff


	//----- nvinfo : EIATTR_FRAME_SIZE
	.align		4
.L_553:
        /*0c54*/ 	.byte	0x04, 0x11
        /*0c56*/ 	.short	(.L_555 - .L_554)
	.align		4
.L_554:
        /*0c58*/ 	.word	index@(_Z25selective_scan_bwd_kernelI32Selective_Scan_bwd_kernel_traitsILi128ELi16ELb1ELb1ELb1ELb0ELb0EN3c108BFloat16ENS1_7complexIfEEEEv12SSMParamsBwd)
        /*0c5c*/ 	.word	0x00000000


	//----- nvinfo : EIATTR_REGCOUNT
	.align		4
.L_555:
        /*0c60*/ 	.byte	0x04, 0x2f
        /*0c62*/ 	.short	(.L_557 - .L_556)
	.align		4
.L_556:
        /*0c64*/ 	.word	index@(_Z25selective_scan_bwd_kernelI32Selective_Scan_bwd_kernel_traitsILi128ELi16ELb1ELb1ELb0ELb1ELb1EN3c108BFloat16ENS1_7complexIfEEEEv12SSMParamsBwd)
        /*0c68*/ 	.word	0x000000ff


	//----- nvinfo : EIATTR_FRAME_SIZE
	.align		4
.L_557:
        /*0c6c*/ 	.byte	0x04, 0x11
        /*0c6e*/ 	.short	(.L_559 - .L_558)
	.align		4
.L_558:
        /*0c70*/ 	.word	index@(_Z25selective_scan_bwd_kernelI32Selective_Scan_bwd_kernel_traitsILi128ELi16ELb1ELb1ELb0ELb1ELb1EN3c108BFloat16ENS1_7complexIfEEEEv12SSMParamsBwd)
        /*0c74*/ 	.word	0x00000000


	//----- nvinfo : EIATTR_REGCOUNT
	.align		4
.L_559:
        /*0c78*/ 	.byte	0x04, 0x2f
        /*0c7a*/ 	.short	(.L_561 - .L_560)
	.align		4
.L_560:
        /*0c7c*/ 	.word	index@(_Z25selective_scan_bwd_kernelI32Selective_Scan_bwd_kernel_traitsILi128ELi16ELb1ELb1ELb0ELb1ELb0EN3c108BFloat16ENS1_7complexIfEEEEv12SSMParamsBwd)
        /*0c80*/ 	.word	0x000000ff


	//----- nvinfo : EIATTR_FRAME_SIZE
	.align		4
.L_561:
        /*0c84*/ 	.byte	0x04, 0x11
        /*0c86*/ 	.short	(.L_563 - .L_562)
	.align		4
.L_562:
        /*0c88*/ 	.word	index@(_Z25selective_scan_bwd_kernelI32Selective_Scan_bwd_kernel_traitsILi128ELi16ELb1ELb1ELb0ELb1ELb0EN3c108BFloat16ENS1_7complexIfEEEEv12SSMParamsBwd)
        /*0c8c*/ 	.word	0x00000000


	//----- nvinfo : EIATTR_REGCOUNT
	.align		4
.L_563:
        /*0c90*/ 	.byte	0x04, 0x2f
        /*0c92*/ 	.short	(.L_565 - .L_564)
	.align		4
.L_564:
        /*0c94*/ 	.word	index@(_Z25selective_scan_bwd_kernelI32Selective_Scan_bwd_kernel_traitsILi128ELi16ELb1ELb1ELb0ELb0ELb1EN3c108BFloat16ENS1_7complexIfEEEEv12SSMParamsBwd)
        /*0c98*/ 	.word	0x000000ff


	//----- nvinfo : EIATTR_FRAME_SIZE
	.align		4
.L_565:
        /*0c9c*/ 	.byte	0x04, 0x11
        /*0c9e*/ 	.short	(.L_567 - .L_566)
	.align		4
.L_566:
        /*0ca0*/ 	.word	index@(_Z25selective_scan_bwd_kernelI32Selective_Scan_bwd_kernel_traitsILi128ELi16ELb1ELb1ELb0ELb0ELb1EN3c108BFloat16ENS1_7complexIfEEEEv12SSMParamsBwd)
        /*0ca4*/ 	.word	0x00000000


	//----- nvinfo : EIATTR_REGCOUNT
	.align		4
.L_567:
        /*0ca8*/ 	.byte	0x04, 0x2f
        /*0caa*/ 	.short	(.L_569 - .L_568)
	.align		4
.L_568:
        /*0cac*/ 	.word	index@(_Z25selective_scan_bwd_kernelI32Selective_Scan_bwd_kernel_traitsILi128ELi16ELb1ELb1ELb0ELb0ELb0EN3c108BFloat16ENS1_7complexIfEEEEv12SSMParamsBwd)
        /*0cb0*/ 	.word	0x000000ff


	//----- nvinfo : EIATTR_FRAME_SIZE
	.align		4
.L_569:
        /*0cb4*/ 	.byte	0x04, 0x11
        /*0cb6*/ 	.short	(.L_571 - .L_570)
	.align		4
.L_570:
        /*0cb8*/ 	.word	index@(_Z25selective_scan_bwd_kernelI32Selective_Scan_bwd_kernel_traitsILi128ELi16ELb1ELb1ELb0ELb0ELb0EN3c108BFloat16ENS1_7complexIfEEEEv12SSMParamsBwd)
        /*0cbc*/ 	.word	0x00000000


	//----- nvinfo : EIATTR_REGCOUNT
	.align		4
.L_571:
        /*0cc0*/ 	.byte	0x04, 0x2f
        /*0cc2*/ 	.short	(.L_573 - .L_572)
	.align		4
.L_572:
        /*0cc4*/ 	.word	index@(_Z25selective_scan_bwd_kernelI32Selective_Scan_bwd_kernel_traitsILi128ELi16ELb1ELb0ELb1ELb1ELb1EN3c108BFloat16ENS1_7complexIfEEEEv12SSMParamsBwd)
        /*0cc8*/ 	.word	0x000000ff


	//----- nvinfo : EIATTR_FRAME_SIZE
	.align		4
.L_573:
        /*0ccc*/ 	.byte	0x04, 0x11
        /*0cce*/ 	.short	(.L_575 - .L_574)
	.align		4
.L_574:
        /*0cd0*/ 	.word	index@(_Z25selective_scan_bwd_kernelI32Selective_Scan_bwd_kernel_traitsILi128ELi16ELb1ELb0ELb1ELb1ELb1EN3c108BFloat16ENS1_7complexIfEEEEv12SSMParamsBwd)
        /*0cd4*/ 	.word	0x00000000


	//----- nvinfo : EIATTR_REGCOUNT
	.align		4
.L_575:
        /*0cd8*/ 	.byte	0x04, 0x2f
        /*0cda*/ 	.short	(.L_577 - .L_576)
	.align		4
.L_576:
        /*0cdc*/ 	.word	index@(_Z25selective_scan_bwd_kernelI32Selective_Scan_bwd_kernel_traitsILi128ELi16ELb1ELb0ELb1ELb1ELb0EN3c108BFloat16ENS1_7complexIfEEEEv12SSMParamsBwd)
        /*0ce0*/ 	.word	0x000000ff


	//----- nvinfo : EIATTR_FRAME_SIZE
	.align		4
.L_577:
        /*0ce4*/ 	.byte	0x04, 0x11
        /*0ce6*/ 	.short	(.L_579 - .L_578)
	.align		4
.L_578:
        /*0ce8*/ 	.word	index@(_Z25selective_scan_bwd_kernelI32Selective_Scan_bwd_kernel_traitsILi128ELi16ELb1ELb0ELb1ELb1ELb0EN3c108BFloat16ENS1_7complexIfEEEEv12SSMParamsBwd)
        /*0cec*/ 	.word	0x00000000


	//----- nvinfo : EIATTR_REGCOUNT
	.align		4
.L_579:
        /*0cf0*/ 	.byte	0x04, 0x2f
        /*0cf2*/ 	.short	(.L_581 - .L_580)
	.align		4
.L_580:
        /*0cf4*/ 	.word	index@(_Z25selective_scan_bwd_kernelI32Selective_Scan_bwd_kernel_traitsILi128ELi16ELb1ELb0ELb1ELb0ELb1EN3c108BFloat16ENS1_7complexIfEEEEv12SSMParamsBwd)
        /*0cf8*/ 	.word	0x000000fb


	//----- nvinfo : EIATTR_FRAME_SIZE
	.align		4
.L_581:
        /*0cfc*/ 	.byte	0x04, 0x11
        /*0cfe*/ 	.short	(.L_583 - .L_582)
	.align		4
.L_582:
        /*0d00*/ 	.word	index@(_Z25selective_scan_bwd_kernelI32Selective_Scan_bwd_kernel_traitsILi128ELi16ELb1ELb0ELb1ELb0ELb1EN3c108BFloat16ENS1_7complexIfEEEEv12SSMParamsBwd)
        /*0d04*/ 	.word	0x00000000


	//----- nvinfo : EIATTR_REGCOUNT
	.align		4
.L_583:
        /*0d08*/ 	.byte	0x04, 0x2f
        /*0d0a*/ 	.short	(.L_585 - .L_584)
	.align		4
.L_584:
        /*0d0c*/ 	.word	index@(_Z25selective_scan_bwd_kernelI32Selective_Scan_bwd_kernel_traitsILi128ELi16ELb1ELb0ELb1ELb0ELb0EN3c108BFloat16ENS1_7complexIfEEEEv12SSMParamsBwd)
        /*0d10*/ 	.word	0x000000ff


	//----- nvinfo : EIATTR_FRAME_SIZE
	.align		4
.L_585:
        /*0d14*/ 	.byte	0x04, 0x11
        /*0d16*/ 	.short	(.L_587 - .L_586)
	.align		4
.L_586:
        /*0d18*/ 	.word	index@(_Z25selective_scan_bwd_kernelI32Selective_Scan_bwd_kernel_traitsILi128ELi16ELb1ELb0ELb1ELb0ELb0EN3c108BFloat16ENS1_7complexIfEEEEv12SSMParamsBwd)
        /*0d1c*/ 	.word	0x00000000


	//----- nvinfo : EIATTR_REGCOUNT
	.align		4
.L_587:
        /*0d20*/ 	.byte	0x04, 0x2f
        /*0d22*/ 	.short	(.L_589 - .L_588)
	.align		4
.L_588:
        /*0d24*/ 	.word	index@(_Z25selective_scan_bwd_kernelI32Selective_Scan_bwd_kernel_traitsILi128ELi16ELb1ELb0ELb0ELb1ELb1EN3c108BFloat16ENS1_7complexIfEEEEv12SSMParamsBwd)
        /*0d28*/ 	.word	0x000000f1


	//----- nvinfo : EIATTR_FRAME_SIZE
	.align		4
.L_589:
        /*0d2c*/ 	.byte	0x04, 0x11
        /*0d2e*/ 	.short	(.L_591 - .L_590)
	.align		4
.L_590:
        /*0d30*/ 	.word	index@(_Z25selective_scan_bwd_kernelI32Selective_Scan_bwd_kernel_traitsILi128ELi16ELb1ELb0ELb0ELb1ELb1EN3c108BFloat16ENS1_7complexIfEEEEv12SSMParamsBwd)
        /*0d34*/ 	.word	0x00000000


	//----- nvinfo : EIATTR_REGCOUNT
	.align		4
.L_591:
        /*0d38*/ 	.byte	0x04, 0x2f
        /*0d3a*/ 	.short	(.L_593 - .L_592)
	.align		4
.L_592:
        /*0d3c*/ 	.word	index@(_Z25selective_scan_bwd_kernelI32Selective_Scan_bwd_kernel_traitsILi128ELi16ELb1ELb0ELb0ELb1ELb0EN3c108BFloat16ENS1_7complexIfEEEEv12SSMParamsBwd)
        /*0d40*/ 	.word	0x000000f1


	//----- nvinfo : EIATTR_FRAME_SIZE
	.align		4
.L_593:
        /*0d44*/ 	.byte	0x04, 0x11
        /*0d46*/ 	.short	(.L_595 - .L_594)
	.align		4
.L_594:
        /*0d48*/ 	.word	index@(_Z25selective_scan_bwd_kernelI32Selective_Scan_bwd_kernel_traitsILi128ELi16ELb1ELb0ELb0ELb1ELb0EN3c108BFloat16ENS1_7complexIfEEEEv12SSMParamsBwd)
        /*0d4c*/ 	.word	0x00000000


	//----- nvinfo : EIATTR_REGCOUNT
	.align		4
.L_595:
        /*0d50*/ 	.byte	0x04, 0x2f
        /*0d52*/ 	.short	(.L_597 - .L_596)
	.align		4
.L_596:
        /*0d54*/ 	.word	index@(_Z25selective_scan_bwd_kernelI32Selective_Scan_bwd_kernel_traitsILi128ELi16ELb1ELb0ELb0ELb0ELb1EN3c108BFloat16ENS1_7complexIfEEEEv12SSMParamsBwd)
        /*0d58*/ 	.word	0x000000f1


	//----- nvinfo : EIATTR_FRAME_SIZE
	.align		4
.L_597:
        /*0d5c*/ 	.byte	0x04, 0x11
        /*0d5e*/ 	.short	(.L_599 - .L_598)
	.align		4
.L_598:
        /*0d60*/ 	.word	index@(_Z25selective_scan_bwd_kernelI32Selective_Scan_bwd_kernel_traitsILi128ELi16ELb1ELb0ELb0ELb0ELb1EN3c108BFloat16ENS1_7complexIfEEEEv12SSMParamsBwd)
        /*0d64*/ 	.word	0x00000000


	//----- nvinfo : EIATTR_REGCOUNT
	.align		4
.L_599:
        /*0d68*/ 	.byte	0x04, 0x2f
        /*0d6a*/ 	.short	(.L_601 - .L_600)
	.align		4
.L_600:
        /*0d6c*/ 	.word	index@(_Z25selective_scan_bwd_kernelI32Selective_Scan_bwd_kernel_traitsILi128ELi16ELb1ELb0ELb0ELb0ELb0EN3c108BFloat16ENS1_7complexIfEEEEv12SSMParamsBwd)
        /*0d70*/ 	.word	0x000000f1


	//----- nvinfo : EIATTR_FRAME_SIZE
	.align		4
.L_601:
        /*0d74*/ 	.byte	0x04, 0x11
        /*0d76*/ 	.short	(.L_603 - .L_602)
	.align		4
.L_602:
        /*0d78*/ 	.word	index@(_Z25selective_scan_bwd_kernelI32Selective_Scan_bwd_kernel_traitsILi128ELi16ELb1ELb0ELb0ELb0ELb0EN3c108BFloat16ENS1_7complexIfEEEEv12SSMParamsBwd)
        /*0d7c*/ 	.word	0x00000000


	//----- nvinfo : EIATTR_REGCOUNT
	.align		4
.L_603:
        /*0d80*/ 	.byte	0x04, 0x2f
        /*0d82*/ 	.short	(.L_605 - .L_604)
	.align		4
.L_604:
        /*0d84*/ 	.word	index@(_Z25selective_scan_bwd_kernelI32Selective_Scan_bwd_kernel_traitsILi128ELi16ELb0ELb1ELb1ELb1ELb1EN3c108BFloat16ENS1_7complexIfEEEEv12SSMParamsBwd)
        /*0d88*/ 	.word	0x000000ff


	//----- nvinfo : EIATTR_FRAME_SIZE
	.align		4
.L_605:
        /*0d8c*/ 	.byte	0x04, 0x11
        /*0d8e*/ 	.short	(.L_607 - .L_606)
	.align		4
.L_606:
        /*0d90*/ 	.word	index@(_Z25selective_scan_bwd_kernelI32Selective_Scan_bwd_kernel_traitsILi128ELi16ELb0ELb1ELb1ELb1ELb1EN3c108BFloat16ENS1_7complexIfEEEEv12SSMParamsBwd)
        /*0d94*/ 	.word	0x00000030


	//----- nvinfo : EIATTR_REGCOUNT
	.align		4
.L_607:
        /*0d98*/ 	.byte	0x04, 0x2f
        /*0d9a*/ 	.short	(.L_609 - .L_608)
	.align		4
.L_608:
        /*0d9c*/ 	.word	index@(_Z25selective_scan_bwd_kernelI32Selective_Scan_bwd_kernel_traitsILi128ELi16ELb0ELb1ELb1ELb1ELb0EN3c108BFloat16ENS1_7complexIfEEEEv12SSMParamsBwd)
        /*0da0*/ 	.word	0x000000ff


	//----- nvinfo : EIATTR_FRAME_SIZE
	.align		4
.L_609:
        /*0da4*/ 	.byte	0x04, 0x11
        /*0da6*/ 	.short	(.L_611 - .L_610)
	.align		4
.L_610:
        /*0da8*/ 	.word	index@(_Z25selective_scan_bwd_kernelI32Selective_Scan_bwd_kernel_traitsILi128ELi16ELb0ELb1ELb1ELb1ELb0EN3c108BFloat16ENS1_7complexIfEEEEv12SSMParamsBwd)
        /*0dac*/ 	.word	0x00000038


	//----- nvinfo : EIATTR_REGCOUNT
	.align		4
.L_611:
        /*0db0*/ 	.byte	0x04, 0x2f
        /*0db2*/ 	.short	(.L_613 - .L_612)
	.align		4
.L_612:
        /*0db4*/ 	.word	index@(_Z25selective_scan_bwd_kernelI32Selective_Scan_bwd_kernel_traitsILi128ELi16ELb0ELb1ELb1ELb0ELb1EN3c108BFloat16ENS1_7complexIfEEEEv12SSMParamsBwd)
        /*0db8*/ 	.word	0x000000ff


	//----- nvinfo : EIATTR_FRAME_SIZE
	.align		4
.L_613:
        /*0dbc*/ 	.byte	0x04, 0x11
        /*0dbe*/ 	.short	(.L_615 - .L_614)
	.align		4
.L_614:
        /*0dc0*/ 	.word	index@(_Z25selective_scan_bwd_kernelI32Selective_Scan_bwd_kernel_traitsILi128ELi16ELb0ELb1ELb1ELb0ELb1EN3c108BFloat16ENS1_7complexIfEEEEv12SSMParamsBwd)
        /*0dc4*/ 	.word	0x00000030


	//----- nvinfo : EIATTR_REGCOUNT
	.align		4
.L_615:
        /*0dc8*/ 	.byte	0x04, 0x2f
        /*0dca*/ 	.short	(.L_617 - .L_616)
	.align		4
.L_616:
        /*0dcc*/ 	.word	index@(_Z25selective_scan_bwd_kernelI32Selective_Scan_bwd_kernel_traitsILi128ELi16ELb0ELb1ELb1ELb0ELb0EN3c108BFloat16ENS1_7complexIfEEEEv12SSMParamsBwd)
        /*0dd0*/ 	.word	0x000000ff


	//----- nvinfo : EIATTR_FRAME_SIZE
	.align		4
.L_617:
        /*0dd4*/ 	.byte	0x04, 0x11
        /*0dd6*/ 	.short	(.L_619 - .L_618)
	.align		4
.L_618:
        /*0dd8*/ 	.word	index@(_Z25selective_scan_bwd_kernelI32Selective_Scan_bwd_kernel_traitsILi128ELi16ELb0ELb1ELb1ELb0ELb0EN3c108BFloat16ENS1_7complexIfEEEEv12SSMParamsBwd)
        /*0ddc*/ 	.word	0x00000038


	//----- nvinfo : EIATTR_REGCOUNT
	.align		4
.L_619:
        /*0de0*/ 	.byte	0x04, 0x2f
        /*0de2*/ 	.short	(.L_621 - .L_620)
	.align		4
.L_620:
        /*0de4*/ 	.word	index@(_Z25selective_scan_bwd_kernelI32Selective_Scan_bwd_kernel_traitsILi128ELi16ELb0ELb1ELb0ELb1ELb1EN3c108BFloat16ENS1_7complexIfEEEEv12SSMParamsBwd)
        /*0de8*/ 	.word	0x000000ff


	//----- nvinfo : EIATTR_FRAME_SIZE
	.align		4
.L_621:
        /*0dec*/ 	.byte	0x04, 0x11
        /*0dee*/ 	.short	(.L_623 - .L_622)
	.align		4
.L_622:
        /*0df0*/ 	.word	index@(_Z25selective_scan_bwd_kernelI32Selective_Scan_bwd_kernel_traitsILi128ELi16ELb0ELb1ELb0ELb1ELb1EN3c108BFloat16ENS1_7complexIfEEEEv12SSMParamsBwd)
        /*0df4*/ 	.word	0x00000038


	//----- nvinfo : EIATTR_REGCOUNT
	.align		4
.L_623:
        /*0df8*/ 	.byte	0x04, 0x2f
        /*0dfa*/ 	.short	(.L_625 - .L_624)
	.align		4
.L_624:
        /*0dfc*/ 	.word	index@(_Z25selective_scan_bwd_kernelI32Selective_Scan_bwd_kernel_traitsILi128ELi16ELb0ELb1ELb0ELb1ELb0EN3c108BFloat16ENS1_7complexIfEEEEv12SSMParamsBwd)
        /*0e00*/ 	.word	0x000000ff


	//----- nvinfo : EIATTR_FRAME_SIZE
	.align		4
.L_625:
        /*0e04*/ 	.byte	0x04, 0x11
        /*0e06*/ 	.short	(.L_627 - .L_626)
	.align		4
.L_626:
        /*0e08*/ 	.word	index@(_Z25selective_scan_bwd_kernelI32Selective_Scan_bwd_kernel_traitsILi128ELi16ELb0ELb1ELb0ELb1ELb0EN3c108BFloat16ENS1_7complexIfEEEEv12SSMParamsBwd)
        /*0e0c*/ 	.word	0x00000038


	//----- nvinfo : EIATTR_REGCOUNT
	.align		4
.L_627:
        /*0e10*/ 	.byte	0x04, 0x2f
        /*0e12*/ 	.short	(.L_629 - .L_628)
	.align		4
.L_628:
        /*0e14*/ 	.word	index@(_Z25selective_scan_bwd_kernelI32Selective_Scan_bwd_kernel_traitsILi128ELi16ELb0ELb1ELb0ELb0ELb1EN3c108BFloat16ENS1_7complexIfEEEEv12SSMParamsBwd)
        /*0e18*/ 	.word	0x000000ff


	//----- nvinfo : EIATTR_FRAME_SIZE
	.align		4
.L_629:
        /*0e1c*/ 	.byte	0x04, 0x11
        /*0e1e*/ 	.short	(.L_631 - .L_630)
	.align		4
.L_630:
        /*0e20*/ 	.word	index@(_Z25selective_scan_bwd_kernelI32Selective_Scan_bwd_kernel_traitsILi128ELi16ELb0ELb1ELb0ELb0ELb1EN3c108BFloat16ENS1_7complexIfEEEEv12SSMParamsBwd)
        /*0e24*/ 	.word	0x00000030


	//----- nvinfo : EIATTR_REGCOUNT
	.align		4
.L_631:
        /*0e28*/ 	.byte	0x04, 0x2f
        /*0e2a*/ 	.short	(.L_633 - .L_632)
	.align		4
.L_632:
        /*0e2c*/ 	.word	index@(_Z25selective_scan_bwd_kernelI32Selective_Scan_bwd_kernel_traitsILi128ELi16ELb0ELb1ELb0ELb0ELb0EN3c108BFloat16ENS1_7complexIfEEEEv12SSMParamsBwd)
        /*0e30*/ 	.word	0x000000ff


	//----- nvinfo : EIATTR_FRAME_SIZE
	.align		4
.L_633:
        /*0e34*/ 	.byte	0x04, 0x11
        /*0e36*/ 	.short	(.L_635 - .L_634)
	.align		4
.L_634:
        /*0e38*/ 	.word	index@(_Z25selective_scan_bwd_kernelI32Selective_Scan_bwd_kernel_traitsILi128ELi16ELb0ELb1ELb0ELb0ELb0EN3c108BFloat16ENS1_7complexIfEEEEv12SSMParamsBwd)
        /*0e3c*/ 	.word	0x00000030


	//----- nvinfo : EIATTR_REGCOUNT
	.align		4
.L_635:
        /*0e40*/ 	.byte	0x04, 0x2f
        /*0e42*/ 	.short	(.L_637 - .L_636)
	.align		4
.L_636:
        /*0e44*/ 	.word	index@(_Z25selective_scan_bwd_kernelI32Selective_Scan_bwd_kernel_traitsILi128ELi16ELb0ELb0ELb1ELb1ELb1EN3c108BFloat16ENS1_7complexIfEEEEv12SSMParamsBwd)
        /*0e48*/ 	.word	0x000000ff


	//----- nvinfo : EIATTR_FRAME_SIZE
	.align		4
.L_637:
        /*0e4c*/ 	.byte	0x04, 0x11
        /*0e4e*/ 	.short	(.L_639 - .L_638)
	.align		4
.L_638:
        /*0e50*/ 	.word	index@(_Z25selective_scan_bwd_kernelI32Selective_Scan_bwd_kernel_traitsILi128ELi16ELb0ELb0ELb1ELb1ELb1EN3c108BFloat16ENS1_7complexIfEEEEv12SSMParamsBwd)
        /*0e54*/ 	.word	0x00000038


	//----- nvinfo : EIATTR_REGCOUNT
	.align		4
.L_639:
        /*0e58*/ 	.byte	0x04, 0x2f
        /*0e5a*/ 	.short	(.L_641 - .L_640)
	.align		4
.L_640:
        /*0e5c*/ 	.word	index@(_Z25selective_scan_bwd_kernelI32Selective_Scan_bwd_kernel_traitsILi128ELi16ELb0ELb0ELb1ELb1ELb0EN3c108BFloat16ENS1_7complexIfEEEEv12SSMParamsBwd)
        /*0e60*/ 	.word	0x000000ff


	//----- nvinfo : EIATTR_FRAME_SIZE
	.align		4
.L_641:
        /*0e64*/ 	.byte	0x04, 0x11
        /*0e66*/ 	.short	(.L_643 - .L_642)
	.align		4
.L_642:
        /*0e68*/ 	.word	index@(_Z25selective_scan_bwd_kernelI32Selective_Scan_bwd_kernel_traitsILi128ELi16ELb0ELb0ELb1ELb1ELb0EN3c108BFloat16ENS1_7complexIfEEEEv12SSMParamsBwd)
        /*0e6c*/ 	.word	0x00000038


	//----- nvinfo : EIATTR_REGCOUNT
	.align		4
.L_643:
        /*0e70*/ 	.byte	0x04, 0x2f
        /*0e72*/ 	.short	(.L_645 - .L_644)
	.align		4
.L_644:
        /*0e74*/ 	.word	index@(_Z25selective_scan_bwd_kernelI32Selective_Scan_bwd_kernel_traitsILi128ELi16ELb0ELb0ELb1ELb0ELb1EN3c108BFloat16ENS1_7complexIfEEEEv12SSMParamsBwd)
        /*0e78*/ 	.word	0x000000ff


	//----- nvinfo : EIATTR_FRAME_SIZE
	.align		4
.L_645:
        /*0e7c*/ 	.byte	0x04, 0x11
        /*0e7e*/ 	.short	(.L_647 - .L_646)
	.align		4
.L_646:
        /*0e80*/ 	.word	index@(_Z25selective_scan_bwd_kernelI32Selective_Scan_bwd_kernel_traitsILi128ELi16ELb0ELb0ELb1ELb0ELb1EN3c108BFloat16ENS1_7complexIfEEEEv12SSMParamsBwd)
        /*0e84*/ 	.word	0x00000010


	//----- nvinfo : EIATTR_REGCOUNT
	.align		4
.L_647:
        /*0e88*/ 	.byte	0x04, 0x2f
        /*0e8a*/ 	.short	(.L_649 - .L_648)
	.align		4
.L_648:
        /*0e8c*/ 	.word	index@(_Z25selective_scan_bwd_kernelI32Selective_Scan_bwd_kernel_traitsILi128ELi16ELb0ELb0ELb1ELb0ELb0EN3c108BFloat16ENS1_7complexIfEEEEv12SSMParamsBwd)
        /*0e90*/ 	.word	0x000000ff


	//----- nvinfo : EIATTR_FRAME_SIZE
	.align		4
.L_649:
        /*0e94*/ 	.byte	0x04, 0x11
        /*0e96*/ 	.short	(.L_651 - .L_650)
	.align		4
.L_650:
        /*0e98*/ 	.word	index@(_Z25selective_scan_bwd_kernelI32Selective_Scan_bwd_kernel_traitsILi128ELi16ELb0ELb0ELb1ELb0ELb0EN3c108BFloat16ENS1_7complexIfEEEEv12SSMParamsBwd)
        /*0e9c*/ 	.word	0x00000010


	//----- nvinfo : EIATTR_REGCOUNT
	.align		4
.L_651:
        /*0ea0*/ 	.byte	0x04, 0x2f
        /*0ea2*/ 	.short	(.L_653 - .L_652)
	.align		4
.L_652:
        /*0ea4*/ 	.word	index@(_Z25selective_scan_bwd_kernelI32Selective_Scan_bwd_kernel_traitsILi128ELi16ELb0ELb0ELb0ELb1ELb1EN3c108BFloat16ENS1_7complexIfEEEEv12SSMParamsBwd)
        /*0ea8*/ 	.word	0x000000f1


	//----- nvinfo : EIATTR_FRAME_SIZE
	.align		4
.L_653:
        /*0eac*/ 	.byte	0x04, 0x11
        /*0eae*/ 	.short	(.L_655 - .L_654)
	.align		4
.L_654:
        /*0eb0*/ 	.word	index@(_Z25selective_scan_bwd_kernelI32Selective_Scan_bwd_kernel_traitsILi128ELi16ELb0ELb0ELb0ELb1ELb1EN3c108BFloat16ENS1_7complexIfEEEEv12SSMParamsBwd)
        /*0eb4*/ 	.word	0x00000000


	//----- nvinfo : EIATTR_REGCOUNT
	.align		4
.L_655:
        /*0eb8*/ 	.byte	0x04, 0x2f
        /*0eba*/ 	.short	(.L_657 - .L_656)
	.align		4
.L_656:
        /*0ebc*/ 	.word	index@(_Z25selective_scan_bwd_kernelI32Selective_Scan_bwd_kernel_traitsILi128ELi16ELb0ELb0ELb0ELb1ELb0EN3c108BFloat16ENS1_7complexIfEEEEv12SSMParamsBwd)
        /*0ec0*/ 	.word	0x000000f1


	//----- nvinfo : EIATTR_FRAME_SIZE
	.align		4
.L_657:
        /*0ec4*/ 	.byte	0x04, 0x11
        /*0ec6*/ 	.short	(.L_659 - .L_658)
	.align		4
.L_658:
        /*0ec8*/ 	.word	index@(_Z25selective_scan_bwd_kernelI32Selective_Scan_bwd_kernel_traitsILi128ELi16ELb0ELb0ELb0ELb1ELb0EN3c108BFloat16ENS1_7complexIfEEEEv12SSMParamsBwd)
        /*0ecc*/ 	.word	0x00000000


	//----- nvinfo : EIATTR_REGCOUNT
	.align		4
.L_659:
        /*0ed0*/ 	.byte	0x04, 0x2f
        /*0ed2*/ 	.short	(.L_661 - .L_660)
	.align		4
.L_660:
        /*0ed4*/ 	.word	index@(_Z25selective_scan_bwd_kernelI32Selective_Scan_bwd_kernel_traitsILi128ELi16ELb0ELb0ELb0ELb0ELb1EN3c108BFloat16ENS1_7complexIfEEEEv12SSMParamsBwd)
        /*0ed8*/ 	.word	0x000000f1


	//----- nvinfo : EIATTR_FRAME_SIZE
	.align		4
.L_661:
        /*0edc*/ 	.byte	0x04, 0x11
        /*0ede*/ 	.short	(.L_663 - .L_662)
	.align		4
.L_662:
        /*0ee0*/ 	.word	index@(_Z25selective_scan_bwd_kernelI32Selective_Scan_bwd_kernel_traitsILi128ELi16ELb0ELb0ELb0ELb0ELb1EN3c108BFloat16ENS1_7complexIfEEEEv12SSMParamsBwd)
        /*0ee4*/ 	.word	0x00000000


	//----- nvinfo : EIATTR_REGCOUNT
	.align		4
.L_663:
        /*0ee8*/ 	.byte	0x04, 0x2f
        /*0eea*/ 	.short	(.L_665 - .L_664)
	.align		4
.L_664:
        /*0eec*/ 	.word	index@(_Z25selective_scan_bwd_kernelI32Selective_Scan_bwd_kernel_traitsILi128ELi16ELb0ELb0ELb0ELb0ELb0EN3c108BFloat16ENS1_7complexIfEEEEv12SSMParamsBwd)
        /*0ef0*/ 	.word	0x000000f1


	//----- nvinfo : EIATTR_FRAME_SIZE
	.align		4
.L_665:
        /*0ef4*/ 	.byte	0x04, 0x11
        /*0ef6*/ 	.short	(.L_667 - .L_666)
	.align		4
.L_666:
        /*0ef8*/ 	.word	index@(_Z25selective_scan_bwd_kernelI32Selective_Scan_bwd_kernel_traitsILi128ELi16ELb0ELb0ELb0ELb0ELb0EN3c108BFloat16ENS1_7complexIfEEEEv12SSMParamsBwd)
        /*0efc*/ 	.word	0x00000000


	//----- nvinfo : EIATTR_MIN_STACK_SIZE
	.align		4
.L_667:
        /*0f00*/ 	.byte	0x04, 0x12
        /*0f02*/ 	.short	(.L_669 - .L_668)
	.align		4
.L_668:
        /*0f04*/ 	.word	index@(_Z25selective_scan_bwd_kernelI32Selective_Scan_bwd_kernel_traitsILi128ELi16ELb0ELb0ELb0ELb0ELb0EN3c108BFloat16ENS1_7complexIfEEEEv12SSMParamsBwd)
        /*0f08*/ 	.word	0x00000000


	//----- nvinfo : EIATTR_MIN_STACK_SIZE
	.align		4
.L_669:
        /*0f0c*/ 	.byte	0x04, 0x12
        /*0f0e*/ 	.short	(.L_671 - .L_670)
	.align		4
.L_670:
        /*0f10*/ 	.word	index@(_Z25selective_scan_bwd_kernelI32Selective_Scan_bwd_kernel_traitsILi128ELi16ELb0ELb0ELb0ELb0ELb1EN3c108BFloat16ENS1_7complexIfEEEEv12SSMParamsBwd)
        /*0f14*/ 	.word	0x00000000


	//----- nvinfo : EIATTR_MIN_STACK_SIZE
	.align		4
.L_671:
        /*0f18*/ 	.byte	0x04, 0x12
        /*0f1a*/ 	.short	(.L_673 - .L_672)
	.align		4
.L_672:
        /*0f1c*/ 	.word	index@(_Z25selective_scan_bwd_kernelI32Selective_Scan_bwd_kernel_traitsILi128ELi16ELb0ELb0ELb0ELb1ELb0EN3c108BFloat16ENS1_7complexIfEEEEv12SSMParamsBwd)
        /*0f20*/ 	.word	0x00000000


	//----- nvinfo : EIATTR_MIN_STACK_SIZE
	.align		4
.L_673:
        /*0f24*/ 	.byte	0x04, 0x12
        /*0f26*/ 	.short	(.L_675 - .L_674)
	.align		4
.L_674:
        /*0f28*/ 	.word	index@(_Z25selective_scan_bwd_kernelI32Selective_Scan_bwd_kernel_traitsILi128ELi16ELb0ELb0ELb0ELb1ELb1EN3c108BFloat16ENS1_7complexIfEEEEv12SSMParamsBwd)
        /*0f2c*/ 	.word	0x00000000


	//----- nvinfo : EIATTR_MIN_STACK_SIZE
	.align		4
.L_675:
        /*0f30*/ 	.byte	0x04, 0x12
        /*0f32*/ 	.short	(.L_677 - .L_676)
	.align		4
.L_676:
        /*0f34*/ 	.word	index@(_Z25selective_scan_bwd_kernelI32Selective_Scan_bwd_kernel_traitsILi128ELi16ELb0ELb0ELb1ELb0ELb0EN3c108BFloat16ENS1_7complexIfEEEEv12SSMParamsBwd)
        /*0f38*/ 	.word	0x00000010


	//----- nvinfo : EIATTR_MIN_STACK_SIZE
	.align		4
.L_677:
        /*0f3c*/ 	.byte	0x04, 0x12
        /*0f3e*/ 	.short	(.L_679 - .L_678)
	.align		4
.L_678:
        /*0f40*/ 	.word	index@(_Z25selective_scan_bwd_kernelI32Selective_Scan_bwd_kernel_traitsILi128ELi16ELb0ELb0ELb1ELb0ELb1EN3c108BFloat16ENS1_7complexIfEEEEv12SSMParamsBwd)
        /*0f44*/ 	.word	0x00000010


	//----- nvinfo : EIATTR_MIN_STACK_SIZE
	.align		4
.L_679:
        /*0f48*/ 	.byte	0x04, 0x12
        /*0f4a*/ 	.short	(.L_681 - .L_680)
	.align		4
.L_680:
        /*0f4c*/ 	.word	index@(_Z25selective_scan_bwd_kernelI32Selective_Scan_bwd_kernel_traitsILi128ELi16ELb0ELb0ELb1ELb1ELb0EN3c108BFloat16ENS1_7complexIfEEEEv12SSMParamsBwd)
        /*0f50*/ 	.word	0x00000038


	//----- nvinfo : EIATTR_MIN_STACK_SIZE
	.align		4
.L_681:
        /*0f54*/ 	.byte	0x04, 0x12
        /*0f56*/ 	.short	(.L_683 - .L_682)
	.align		4
.L_682:
        /*0f58*/ 	.word	index@(_Z25selective_scan_bwd_kernelI32Selective_Scan_bwd_kernel_traitsILi128ELi16ELb0ELb0ELb1ELb1ELb1EN3c108BFloat16ENS1_7complexIfEEEEv12SSMParamsBwd)
        /*0f5c*/ 	.word	0x00000038


	//----- nvinfo : EIATTR_MIN_STACK_SIZE
	.align		4
.L_683:
        /*0f60*/ 	.byte	0x04, 0x12
        /*0f62*/ 	.short	(.L_685 - .L_684)
	.align		4
.L_684:
        /*0f64*/ 	.word	index@(_Z25selective_scan_bwd_kernelI32Selective_Scan_bwd_kernel_traitsILi128ELi16ELb0ELb1ELb0ELb0ELb0EN3c108BFloat16ENS1_7complexIfEEEEv12SSMParamsBwd)
        /*0f68*/ 	.word	0x00000030


	//----- nvinfo : EIATTR_MIN_STACK_SIZE
	.align		4
.L_685:
        /*0f6c*/ 	.byte	0x04, 0x12
        /*0f6e*/ 	.short	(.L_687 - .L_686)
	.align		4
.L_686:
        /*0f70*/ 	.word	index@(_Z25selective_scan_bwd_kernelI32Selective_Scan_bwd_kernel_traitsILi128ELi16ELb0ELb1ELb0ELb0ELb1EN3c108BFloat16ENS1_7complexIfEEEEv12SSMParamsBwd)
        /*0f74*/ 	.word	0x00000030


	//----- nvinfo : EIATTR_MIN_STACK_SIZE
	.align		4
.L_687:
        /*0f78*/ 	.byte	0x04, 0x12
        /*0f7a*/ 	.short	(.L_689 - .L_688)
	.align		4
.L_688:
        /*0f7c*/ 	.word	index@(_Z25selective_scan_bwd_kernelI32Selective_Scan_bwd_kernel_traitsILi128ELi16ELb0ELb1ELb0ELb1ELb0EN3c108BFloat16ENS1_7complexIfEEEEv12SSMParamsBwd)
        /*0f80*/ 	.word	0x00000038


	//----- nvinfo : EIATTR_MIN_STACK_SIZE
	.align		4
.L_689:
        /*0f84*/ 	.byte	0x04, 0x12
        /*0f86*/ 	.short	(.L_691 - .L_690)
	.align		4
.L_690:
        /*0f88*/ 	.word	index@(_Z25selective_scan_bwd_kernelI32Selective_Scan_bwd_kernel_traitsILi128ELi16ELb0ELb1ELb0ELb1ELb1EN3c108BFloat16ENS1_7complexIfEEEEv12SSMParamsBwd)
        /*0f8c*/ 	.word	0x00000038


	//----- nvinfo : EIATTR_MIN_STACK_SIZE
	.align		4
.L_691:
        /*0f90*/ 	.byte	0x04, 0x12
        /*0f92*/ 	.short	(.L_693 - .L_692)
	.align		4
.L_692:
        /*0f94*/ 	.word	index@(_Z25selective_scan_bwd_kernelI32Selective_Scan_bwd_kernel_traitsILi128ELi16ELb0ELb1ELb1ELb0ELb0EN3c108BFloat16ENS1_7complexIfEEEEv12SSMParamsBwd)
        /*0f98*/ 	.word	0x00000038


	//----- nvinfo : EIATTR_MIN_STACK_SIZE
	.align		4
.L_693:
        /*0f9c*/ 	.byte	0x04, 0x12
        /*0f9e*/ 	.short	(.L_695 - .L_694)
	.align		4
.L_694:
        /*0fa0*/ 	.word	index@(_Z25selective_scan_bwd_kernelI32Selective_Scan_bwd_kernel_traitsILi128ELi16ELb0ELb1ELb1ELb0ELb1EN3c108BFloat16ENS1_7complexIfEEEEv12SSMParamsBwd)
        /*0fa4*/ 	.word	0x00000030


	//----- nvinfo : EIATTR_MIN_STACK_SIZE
	.align		4
.L_695:
        /*0fa8*/ 	.byte	0x04, 0x12
        /*0faa*/ 	.short	(.L_697 - .L_696)
	.align		4
.L_696:
        /*0fac*/ 	.word	index@(_Z25selective_scan_bwd_kernelI32Selective_Scan_bwd_kernel_traitsILi128ELi16ELb0ELb1ELb1ELb1ELb0EN3c108BFloat16ENS1_7complexIfEEEEv12SSMParamsBwd)
        /*0fb0*/ 	.word	0x00000038


	//----- nvinfo : EIATTR_MIN_STACK_SIZE
	.align		4
.L_697:
        /*0fb4*/ 	.byte	0x04, 0x12
        /*0fb6*/ 	.short	(.L_699 - .L_698)
	.align		4
.L_698:
        /*0fb8*/ 	.word	index@(_Z25selective_scan_bwd_kernelI32Selective_Scan_bwd_kernel_traitsILi128ELi16ELb0ELb1ELb1ELb1ELb1EN3c108BFloat16ENS1_7complexIfEEEEv12SSMParamsBwd)
        /*0fbc*/ 	.word	0x00000030


	//----- nvinfo : EIATTR_MIN_STACK_SIZE
	.align		4
.L_699:
        /*0fc0*/ 	.byte	0x04, 0x12
        /*0fc2*/ 	.short	(.L_701 - .L_700)
	.align		4
.L_700:
        /*0fc4*/ 	.word	index@(_Z25selective_scan_bwd_kernelI32Selective_Scan_bwd_kernel_traitsILi128ELi16ELb1ELb0ELb0ELb0ELb0EN3c108BFloat16ENS1_7complexIfEEEEv12SSMParamsBwd)
        /*0fc8*/ 	.word	0x00000000


	//----- nvinfo : EIATTR_MIN_STACK_SIZE
	.align		4
.L_701:
        /*0fcc*/ 	.byte	0x04, 0x12
        /*0fce*/ 	.short	(.L_703 - .L_702)
	.align		4
.L_702:
        /*0fd0*/ 	.word	index@(_Z25selective_scan_bwd_kernelI32Selective_Scan_bwd_kernel_traitsILi128ELi16ELb1ELb0ELb0ELb0ELb1EN3c108BFloat16ENS1_7complexIfEEEEv12SSMParamsBwd)
        /*0fd4*/ 	.word	0x00000000


	//----- nvinfo : EIATTR_MIN_STACK_SIZE
	.align		4
.L_703:
        /*0fd8*/ 	.byte	0x04, 0x12
        /*0fda*/ 	.short	(.L_705 - .L_704)
	.align		4
.L_704:
        /*0fdc*/ 	.word	index@(_Z25selective_scan_bwd_kernelI32Selective_Scan_bwd_kernel_traitsILi128ELi16ELb1ELb0ELb0ELb1ELb0EN3c108BFloat16ENS1_7complexIfEEEEv12SSMParamsBwd)
        /*0fe0*/ 	.word	0x00000000


	//----- nvinfo : EIATTR_MIN_STACK_SIZE
	.align		4
.L_705:
        /*0fe4*/ 	.byte	0x04, 0x12
        /*0fe6*/ 	.short	(.L_707 - .L_706)
	.align		4
.L_706:
        /*0fe8*/ 	.word	index@(_Z25selective_scan_bwd_kernelI32Selective_Scan_bwd_kernel_traitsILi128ELi16ELb1ELb0ELb0ELb1ELb1EN3c108BFloat16ENS1_7complexIfEEEEv12SSMParamsBwd)
        /*0fec*/ 	.word	0x00000000


	//----- nvinfo : EIATTR_MIN_STACK_SIZE
	.align		4
.L_707:
        /*0ff0*/ 	.byte	0x04, 0x12
        /*0ff2*/ 	.short	(.L_709 - .L_708)
	.align		4
.L_708:
        /*0ff4*/ 	.word	index@(_Z25selective_scan_bwd_kernelI32Selective_Scan_bwd_kernel_traitsILi128ELi16ELb1ELb0ELb1ELb0ELb0EN3c108BFloat16ENS1_7complexIfEEEEv12SSMParamsBwd)
        /*0ff8*/ 	.word	0x00000000


	//----- nvinfo : EIATTR_MIN_STACK_SIZE
	.align		4
.L_709:
        /*0ffc*/ 	.byte	0x04, 0x12
        /*0ffe*/ 	.short	(.L_711 - .L_710)
	.align		4
.L_710:
        /*1000*/ 	.word	index@(_Z25selective_scan_bwd_kernelI32Selective_Scan_bwd_kernel_traitsILi128ELi16ELb1ELb0ELb1ELb0ELb1EN3c108BFloat16ENS1_7complexIfEEEEv12SSMParamsBwd)
        /*1004*/ 	.word	0x00000000


	//----- nvinfo : EIATTR_MIN_STACK_SIZE
	.align		4
.L_711:
        /*1008*/ 	.byte	0x04, 0x12
        /*100a*/ 	.short	(.L_713 - .L_712)
	.align		4
.L_712:
        /*100c*/ 	.word	index@(_Z25selective_scan_bwd_kernelI32Selective_Scan_bwd_kernel_traitsILi128ELi16ELb1ELb0ELb1ELb1ELb0EN3c108BFloat16ENS1_7complexIfEEEEv12SSMParamsBwd)
        /*1010*/ 	.word	0x00000000


	//----- nvinfo : EIATTR_MIN_STACK_SIZE
	.align		4
.L_713:
        /*1014*/ 	.byte	0x04, 0x12
        /*1016*/ 	.short	(.L_715 - .L_714)
	.align		4
.L_714:
        /*1018*/ 	.word	index@(_Z25selective_scan_bwd_kernelI32Selective_Scan_bwd_kernel_traitsILi128ELi16ELb1ELb0ELb1ELb1ELb1EN3c108BFloat16ENS1_7complexIfEEEEv12SSMParamsBwd)
        /*101c*/ 	.word	0x00000000


	//----- nvinfo : EIATTR_MIN_STACK_SIZE
	.align		4
.L_715:
        /*1020*/ 	.byte	0x04, 0x12
        /*1022*/ 	.short	(.L_717 - .L_716)
	.align		4
.L_716:
        /*1024*/ 	.word	index@(_Z25selective_scan_bwd_kernelI32Selective_Scan_bwd_kernel_traitsILi128ELi16ELb1ELb1ELb0ELb0ELb0EN3c108BFloat16ENS1_7complexIfEEEEv12SSMParamsBwd)
        /*1028*/ 	.word	0x00000000


	//----- nvinfo : EIATTR_MIN_STACK_SIZE
	.align		4
.L_717:
        /*102c*/ 	.byte	0x04, 0x12
        /*102e*/ 	.short	(.L_719 - .L_718)
	.align		4
.L_718:
        /*1030*/ 	.word	index@(_Z25selective_scan_bwd_kernelI32Selective_Scan_bwd_kernel_traitsILi128ELi16ELb1ELb1ELb0ELb0ELb1EN3c108BFloat16ENS1_7complexIfEEEEv12SSMParamsBwd)
        /*1034*/ 	.word	0x00000000


	//----- nvinfo : EIATTR_MIN_STACK_SIZE
	.align		4
.L_719:
        /*1038*/ 	.byte	0x04, 0x12
        /*103a*/ 	.short	(.L_721 - .L_720)
	.align		4
.L_720:
        /*103c*/ 	.word	index@(_Z25selective_scan_bwd_kernelI32Selective_Scan_bwd_kernel_traitsILi128ELi16ELb1ELb1ELb0ELb1ELb0EN3c108BFloat16ENS1_7complexIfEEEEv12SSMParamsBwd)
        /*1040*/ 	.word	0x00000000


	//----- nvinfo : EIATTR_MIN_STACK_SIZE
	.align		4
.L_721:
        /*1044*/ 	.byte	0x04, 0x12
        /*1046*/ 	.short	(.L_723 - .L_722)
	.align		4
.L_722:
        /*1048*/ 	.word	index@(_Z25selective_scan_bwd_kernelI32Selective_Scan_bwd_kernel_traitsILi128ELi16ELb1ELb1ELb0ELb1ELb1EN3c108BFloat16ENS1_7complexIfEEEEv12SSMParamsBwd)
        /*104c*/ 	.word	0x00000000


	//----- nvinfo : EIATTR_MIN_STACK_SIZE
	.align		4
.L_723:
        /*1050*/ 	.byte	0x04, 0x12
        /*1052*/ 	.short	(.L_725 - .L_724)
	.align		4
.L_724:
        /*1054*/ 	.word	index@(_Z25selective_scan_bwd_kernelI32Selective_Scan_bwd_kernel_traitsILi128ELi16ELb1ELb1ELb1ELb0ELb0EN3c108BFloat16ENS1_7complexIfEEEEv12SSMParamsBwd)
        /*1058*/ 	.word	0x00000000


	//----- nvinfo : EIATTR_MIN_STACK_SIZE
	.align		4
.L_725:
        /*105c*/ 	.byte	0x04, 0x12
        /*105e*/ 	.short	(.L_727 - .L_726)
	.align		4
.L_726:
        /*1060*/ 	.word	index@(_Z25selective_scan_bwd_kernelI32Selective_Scan_bwd_kernel_traitsILi128ELi16ELb1ELb1ELb1ELb0ELb1EN3c108BFloat16ENS1_7complexIfEEEEv12SSMParamsBwd)
        /*1064*/ 	.word	0x00000000


	//----- nvinfo : EIATTR_MIN_STACK_SIZE
	.align		4
.L_727:
        /*1068*/ 	.byte	0x04, 0x12
        /*106a*/ 	.short	(.L_729 - .L_728)
	.align		4
.L_728:
        /*106c*/ 	.word	index@(_Z25selective_scan_bwd_kernelI32Selective_Scan_bwd_kernel_traitsILi128ELi16ELb1ELb1ELb1ELb1ELb0EN3c108BFloat16ENS1_7complexIfEEEEv12SSMParamsBwd)
        /*1070*/ 	.word	0x00000000


	//----- nvinfo : EIATTR_MIN_STACK_SIZE
	.align		4
.L_729:
        /*1074*/ 	.byte	0x04, 0x12
        /*1076*/ 	.short	(.L_731 - .L_730)
	.align		4
.L_730:
        /*1078*/ 	.word	index@(_Z25selective_scan_bwd_kernelI32Selective_Scan_bwd_kernel_traitsILi128ELi16ELb1ELb1ELb1ELb1ELb1EN3c108BFloat16ENS1_7complexIfEEEEv12SSMParamsBwd)
        /*107c*/ 	.word	0x00000000


	//----- nvinfo : EIATTR_MIN_STACK_SIZE
	.align		4
.L_731:
        /*1080*/ 	.byte	0x04, 0x12
        /*1082*/ 	.short	(.L_733 - .L_732)
	.align		4
.L_732:
        /*1084*/ 	.word	index@(_Z25selective_scan_bwd_kernelI32Selective_Scan_bwd_kernel_traitsILi64ELi16ELb0ELb0ELb0ELb0ELb0EN3c108BFloat16ENS1_7complexIfEEEEv12SSMParamsBwd)
        /*1088*/ 	.word	0x00000000


	//----- nvinfo : EIATTR_MIN_STACK_SIZE
	.align		4
.L_733:
        /*108c*/ 	.byte	0x04, 0x12
        /*108e*/ 	.short	(.L_735 - .L_734)
	.align		4
.L_734:
        /*1090*/ 	.word	index@(_Z25selective_scan_bwd_kernelI32Selective_Scan_bwd_kernel_traitsILi64ELi16ELb0ELb0ELb0ELb0ELb1EN3c108BFloat16ENS1_7complexIfEEEEv12SSMParamsBwd)
        /*1094*/ 	.word	0x00000000


	//----- nvinfo : EIATTR_MIN_STACK_SIZE
	.align		4
.L_735:
        /*1098*/ 	.byte	0x04, 0x12
        /*109a*/ 	.short	(.L_737 - .L_736)
	.align		4
.L_736:
        /*109c*/ 	.word	index@(_Z25selective_scan_bwd_kernelI32Selective_Scan_bwd_kernel_traitsILi64ELi16ELb0ELb0ELb0ELb1ELb0EN3c108BFloat16ENS1_7complexIfEEEEv12SSMParamsBwd)
        /*10a0*/ 	.word	0x00000000


	//----- nvinfo : EIATTR_MIN_STACK_SIZE
	.align		4
.L_737:
        /*10a4*/ 	.byte	0x04, 0x12
        /*10a6*/ 	.short	(.L_739 - .L_738)
	.align		4
.L_738:
        /*10a8*/ 	.word	index@(_Z25selective_scan_bwd_kernelI32Selective_Scan_bwd_kernel_traitsILi64ELi16ELb0ELb0ELb0ELb1ELb1EN3c108BFloat16ENS1_7complexIfEEEEv12SSMParamsBwd)
        /*10ac*/ 	.word	0x00000000


	//----- nvinfo : EIATTR_MIN_STACK_SIZE
	.align		4
.L_739:
        /*10b0*/ 	.byte	0x04, 0x12
        /*10b2*/ 	.short	(.L_741 - .L_740)
	.align		4
.L_740:
        /*10b4*/ 	.word	index@(_Z25selective_scan_bwd_kernelI32Selective_Scan_bwd_kernel_traitsILi64ELi16ELb0ELb0ELb1ELb0ELb0EN3c108BFloat16ENS1_7complexIfEEEEv12SSMParamsBwd)
        /*10b8*/ 	.word	0x00000018


	//----- nvinfo : EIATTR_MIN_STACK_SIZE
	.align		4
.L_741:
        /*10bc*/ 	.byte	0x04, 0x12
        /*10be*/ 	.short	(.L_743 - .L_742)
	.align		4
.L_742:
        /*10c0*/ 	.word	index@(_Z25selective_scan_bwd_kernelI32Selective_Scan_bwd_kernel_traitsILi64ELi16ELb0ELb0ELb1ELb0ELb1EN3c108BFloat16ENS1_7complexIfEEEEv12SSMParamsBwd)
        /*10c4*/ 	.word	0x00000010


	//----- nvinfo : EIATTR_MIN_STACK_SIZE
	.align		4
.L_743:
        /*10c8*/ 	.byte	0x04, 0x12
        /*10ca*/ 	.short	(.L_745 - .L_744)
	.align		4
.L_744:
        /*10cc*/ 	.word	index@(_Z25selective_scan_bwd_kernelI32Selective_Scan_bwd_kernel_traitsILi64ELi16ELb0ELb0ELb1ELb1ELb0EN3c108BFloat16ENS1_7complexIfEEEEv12SSMParamsBwd)
        /*10d0*/ 	.word	0x00000020


	//----- nvinfo : EIATTR_MIN_STACK_SIZE
	.align		4
.L_745:
        /*10d4*/ 	.byte	0x04, 0x12
        /*10d6*/ 	.short	(.L_747 - .L_746)
	.align		4
.L_746:
        /*10d8*/ 	.word	index@(_Z25selective_scan_bwd_kernelI32Selective_Scan_bwd_kernel_traitsILi64ELi16ELb0ELb0ELb1ELb1ELb1EN3c108BFloat16ENS1_7complexIfEEEEv12SSMParamsBwd)
        /*10dc*/ 	.word	0x00000018


	//----- nvinfo : EIATTR_MIN_STACK_SIZE
	.align		4
.L_747:
        /*10e0*/ 	.byte	0x04, 0x12
        /*10e2*/ 	.short	(.L_749 - .L_748)
	.align		4
.L_748:
        /*10e4*/ 	.word	index@(_Z25selective_scan_bwd_kernelI32Selective_Scan_bwd_kernel_traitsILi64ELi16ELb0ELb1ELb0ELb0ELb0EN3c108BFloat16ENS1_7complexIfEEEEv12SSMParamsBwd)
        /*10e8*/ 	.word	0x00000010


	//----- nvinfo : EIATTR_MIN_STACK_SIZE
	.align		4
.L_749:
        /*10ec*/ 	.byte	0x04, 0x12
        /*10ee*/ 	.short	(.L_751 - .L_750)
	.align		4
.L_750:
        /*10f0*/ 	.word	index@(_Z25selective_scan_bwd_kernelI32Selective_Scan_bwd_kernel_traitsILi64ELi16ELb0ELb1ELb0ELb0ELb1EN3c108BFloat16ENS1_7complexIfEEEEv12SSMParamsBwd)
        /*10f4*/ 	.word	0x00000010


	//----- nvinfo : EIATTR_MIN_STACK_SIZE
	.align		4
.L_751:
        /*10f8*/ 	.byte	0x04, 0x12
        /*10fa*/ 	.short	(.L_753 - .L_752)
	.align		4
.L_752:
        /*10fc*/ 	.word	index@(_Z25selective_scan_bwd_kernelI32Selective_Scan_bwd_kernel_traitsILi64ELi16ELb0ELb1ELb0ELb1ELb0EN3c108BFloat16ENS1_7complexIfEEEEv12SSMParamsBwd)
        /*1100*/ 	.word	0x00000018


	//----- nvinfo : EIATTR_MIN_STACK_SIZE
	.align		4
.L_753:
        /*1104*/ 	.byte	0x04, 0x12
        /*1106*/ 	.short	(.L_755 - .L_754)
	.align		4
.L_754:
        /*1108*/ 	.word	index@(_Z25selective_scan_bwd_kernelI32Selective_Scan_bwd_kernel_traitsILi64ELi16ELb0ELb1ELb0ELb1ELb1EN3c108BFloat16ENS1_7complexIfEEEEv12SSMParamsBwd)
        /*110c*/ 	.word	0x00000018


	//----- nvinfo : EIATTR_MIN_STACK_SIZE
	.align		4
.L_755:
        /*1110*/ 	.byte	0x04, 0x12
        /*1112*/ 	.short	(.L_757 - .L_756)
	.align		4
.L_756:
        /*1114*/ 	.word	index@(_Z25selective_scan_bwd_kernelI32Selective_Scan_bwd_kernel_traitsILi64ELi16ELb0ELb1ELb1ELb0ELb0EN3c108BFloat16ENS1_7complexIfEEEEv12SSMParamsBwd)
        /*1118*/ 	.word	0x00000018


	//----- nvinfo : EIATTR_MIN_STACK_SIZE
	.align		4
.L_757:
        /*111c*/ 	.byte	0x04, 0x12
        /*111e*/ 	.short	(.L_759 - .L_758)
	.align		4
.L_758:
        /*1120*/ 	.word	index@(_Z25selective_scan_bwd_kernelI32Selective_Scan_bwd_kernel_traitsILi64ELi16ELb0ELb1ELb1ELb0ELb1EN3c108BFloat16ENS1_7complexIfEEEEv12SSMParamsBwd)
        /*1124*/ 	.word	0x00000010


	//----- nvinfo : EIATTR_MIN_STACK_SIZE
	.align		4
.L_759:
        /*1128*/ 	.byte	0x04, 0x12
        /*112a*/ 	.short	(.L_761 - .L_760)
	.align		4
.L_760:
        /*112c*/ 	.word	index@(_Z25selective_scan_bwd_kernelI32Selective_Scan_bwd_kernel_traitsILi64ELi16ELb0ELb1ELb1ELb1ELb0EN3c108BFloat16ENS1_7complexIfEEEEv12SSMParamsBwd)
        /*1130*/ 	.word	0x00000018


	//----- nvinfo : EIATTR_MIN_STACK_SIZE
	.align		4
.L_761:
        /*1134*/ 	.byte	0x04, 0x12
        /*1136*/ 	.short	(.L_763 - .L_762)
	.align		4
.L_762:
        /*1138*/ 	.word	index@(_Z25selective_scan_bwd_kernelI32Selective_Scan_bwd_kernel_traitsILi64ELi16ELb0ELb1ELb1ELb1ELb1EN3c108BFloat16ENS1_7complexIfEEEEv12SSMParamsBwd)
        /*113c*/ 	.word	0x00000018


	//----- nvinfo : EIATTR_MIN_STACK_SIZE
	.align		4
.L_763:
        /*1140*/ 	.byte	0x04, 0x12
        /*1142*/ 	.short	(.L_765 - .L_764)
	.align		4
.L_764:
        /*1144*/ 	.word	index@(_Z25selective_scan_bwd_kernelI32Selective_Scan_bwd_kernel_traitsILi64ELi16ELb1ELb0ELb0ELb0ELb0EN3c108BFloat16ENS1_7complexIfEEEEv12SSMParamsBwd)
        /*1148*/ 	.word	0x00000000


	//----- nvinfo : EIATTR_MIN_STACK_SIZE
	.align		4
.L_765:
        /*114c*/ 	.byte	0x04, 0x12
        /*114e*/ 	.short	(.L_767 - .L_766)
	.align		4
.L_766:
        /*1150*/ 	.word	index@(_Z25selective_scan_bwd_kernelI32Selective_Scan_bwd_kernel_traitsILi64ELi16ELb1ELb0ELb0ELb0ELb1EN3c108BFloat16ENS1_7complexIfEEEEv12SSMParamsBwd)
        /*1154*/ 	.word	0x00000000


	//----- nvinfo : EIATTR_MIN_STACK_SIZE
	.align		4
.L_767:
        /*1158*/ 	.byte	0x04, 0x12
        /*115a*/ 	.short	(.L_769 - .L_768)
	.align		4
.L_768:
        /*115c*/ 	.word	index@(_Z25selective_scan_bwd_kernelI32Selective_Scan_bwd_kernel_traitsILi64ELi16ELb1ELb0ELb0ELb1ELb0EN3c108BFloat16ENS1_7complexIfEEEEv12SSMParamsBwd)
        /*1160*/ 	.word	0x00000000


	//----- nvinfo : EIATTR_MIN_STACK_SIZE
	.align		4
.L_769:
        /*1164*/ 	.byte	0x04, 0x12
        /*1166*/ 	.short	(.L_771 - .L_770)
	.align		4
.L_770:
        /*1168*/ 	.word	index@(_Z25selective_scan_bwd_kernelI32Selective_Scan_bwd_kernel_traitsILi64ELi16ELb1ELb0ELb0ELb1ELb1EN3c108BFloat16ENS1_7complexIfEEEEv12SSMParamsBwd)
        /*116c*/ 	.word	0x00000000


	//----- nvinfo : EIATTR_MIN_STACK_SIZE
	.align		4
.L_771:
        /*1170*/ 	.byte	0x04, 0x12
        /*1172*/ 	.short	(.L_773 - .L_772)
	.align		4
.L_772:
        /*1174*/ 	.word	index@(_Z25selective_scan_bwd_kernelI32Selective_Scan_bwd_kernel_traitsILi64ELi16ELb1ELb0ELb1ELb0ELb0EN3c108BFloat16ENS1_7complexIfEEEEv12SSMParamsBwd)
        /*1178*/ 	.word	0x00000000


	//----- nvinfo : EIATTR_MIN_STACK_SIZE
	.align		4
.L_773:
        /*117c*/ 	.byte	0x04, 0x12
        /*117e*/ 	.short	(.L_775 - .L_774)
	.align		4
.L_774:
        /*1180*/ 	.word	index@(_Z25selective_scan_bwd_kernelI32Selective_Scan_bwd_kernel_traitsILi64ELi16ELb1ELb0ELb1ELb0ELb1EN3c108BFloat16ENS1_7complexIfEEEEv12SSMParamsBwd)
        /*1184*/ 	.word	0x00000000


	//----- nvinfo : EIATTR_MIN_STACK_SIZE
	.align		4
.L_775:
        /*1188*/ 	.byte	0x04, 0x12
        /*118a*/ 	.short	(.L_777 - .L_776)
	.align		4
.L_776:
        /*118c*/ 	.word	index@(_Z25selective_scan_bwd_kernelI32Selective_Scan_bwd_kernel_traitsILi64ELi16ELb1ELb0ELb1ELb1ELb0EN3c108BFloat16ENS1_7complexIfEEEEv12SSMParamsBwd)
        /*1190*/ 	.word	0x00000000


	//----- nvinfo : EIATTR_MIN_STACK_SIZE
	.align		4
.L_777:
        /*1194*/ 	.byte	0x04, 0x12
        /*1196*/ 	.short	(.L_779 - .L_778)
	.align		4
.L_778:
        /*1198*/ 	.word	index@(_Z25selective_scan_bwd_kernelI32Selective_Scan_bwd_kernel_traitsILi64ELi16ELb1ELb0ELb1ELb1ELb1EN3c108BFloat16ENS1_7complexIfEEEEv12SSMParamsBwd)
        /*119c*/ 	.word	0x00000000


	//----- nvinfo : EIATTR_MIN_STACK_SIZE
	.align		4
.L_779:
        /*11a0*/ 	.byte	0x04, 0x12
        /*11a2*/ 	.short	(.L_781 - .L_780)
	.align		4
.L_780:
        /*11a4*/ 	.word	index@(_Z25selective_scan_bwd_kernelI32Selective_Scan_bwd_kernel_traitsILi64ELi16ELb1ELb1ELb0ELb0ELb0EN3c108BFloat16ENS1_7complexIfEEEEv12SSMParamsBwd)
        /*11a8*/ 	.word	0x00000000


	//----- nvinfo : EIATTR_MIN_STACK_SIZE
	.align		4
.L_781:
        /*11ac*/ 	.byte	0x04, 0x12
        /*11ae*/ 	.short	(.L_783 - .L_782)
	.align		4
.L_782:
        /*11b0*/ 	.word	index@(_Z25selective_scan_bwd_kernelI32Selective_Scan_bwd_kernel_traitsILi64ELi16ELb1ELb1ELb0ELb0ELb1EN3c108BFloat16ENS1_7complexIfEEEEv12SSMParamsBwd)
        /*11b4*/ 	.word	0x00000000


	//----- nvinfo : EIATTR_MIN_STACK_SIZE
	.align		4
.L_783:
        /*11b8*/ 	.byte	0x04, 0x12
        /*11ba*/ 	.short	(.L_785 - .L_784)
	.align		4
.L_784:
        /*11bc*/ 	.word	index@(_Z25selective_scan_bwd_kernelI32Selective_Scan_bwd_kernel_traitsILi64ELi16ELb1ELb1ELb0ELb1ELb0EN3c108BFloat16ENS1_7complexIfEEEEv12SSMParamsBwd)
        /*11c0*/ 	.word	0x00000000


	//----- nvinfo : EIATTR_MIN_STACK_SIZE
	.align		4
.L_785:
        /*11c4*/ 	.byte	0x04, 0x12
        /*11c6*/ 	.short	(.L_787 - .L_786)
	.align		4
.L_786:
        /*11c8*/ 	.word	index@(_Z25selective_scan_bwd_kernelI32Selective_Scan_bwd_kernel_traitsILi64ELi16ELb1ELb1ELb0ELb1ELb1EN3c108BFloat16ENS1_7complexIfEEEEv12SSMParamsBwd)
        /*11cc*/ 	.word	0x00000000


	//----- nvinfo : EIATTR_MIN_STACK_SIZE
	.align		4
.L_787:
        /*11d0*/ 	.byte	0x04, 0x12
        /*11d2*/ 	.short	(.L_789 - .L_788)
	.align		4
.L_788:
        /*11d4*/ 	.word	index@(_Z25selective_scan_bwd_kernelI32Selective_Scan_bwd_kernel_traitsILi64ELi16ELb1ELb1ELb1ELb0ELb0EN3c108BFloat16ENS1_7complexIfEEEEv12SSMParamsBwd)
        /*11d8*/ 	.word	0x00000000


	//----- nvinfo : EIATTR_MIN_STACK_SIZE
	.align		4
.L_789:
        /*11dc*/ 	.byte	0x04, 0x12
        /*11de*/ 	.short	(.L_791 - .L_790)
	.align		4
.L_790:
        /*11e0*/ 	.word	index@(_Z25selective_scan_bwd_kernelI32Selective_Scan_bwd_kernel_traitsILi64ELi16ELb1ELb1ELb1ELb0ELb1EN3c108BFloat16ENS1_7complexIfEEEEv12SSMParamsBwd)
        /*11e4*/ 	.word	0x00000000


	//----- nvinfo : EIATTR_MIN_STACK_SIZE
	.align		4
.L_791:
        /*11e8*/ 	.byte	0x04, 0x12
        /*11ea*/ 	.short	(.L_793 - .L_792)
	.align		4
.L_792:
        /*11ec*/ 	.word	index@(_Z25selective_scan_bwd_kernelI32Selective_Scan_bwd_kernel_traitsILi64ELi16ELb1ELb1ELb1ELb1ELb0EN3c108BFloat16ENS1_7complexIfEEEEv12SSMParamsBwd)
        /*11f0*/ 	.word	0x00000000


	//----- nvinfo : EIATTR_MIN_STACK_SIZE
	.align		4
.L_793:
        /*11f4*/ 	.byte	0x04, 0x12
        /*11f6*/ 	.short	(.L_795 - .L_794)
	.align		4
.L_794:
        /*11f8*/ 	.word	index@(_Z25selective_scan_bwd_kernelI32Selective_Scan_bwd_kernel_traitsILi64ELi16ELb1ELb1ELb1ELb1ELb1EN3c108BFloat16ENS1_7complexIfEEEEv12SSMParamsBwd)
        /*11fc*/ 	.word	0x00000000


	//----- nvinfo : EIATTR_MIN_STACK_SIZE
	.align		4
.L_795:
        /*1200*/ 	.byte	0x04, 0x12
        /*1202*/ 	.short	(.L_797 - .L_796)
	.align		4
.L_796:
        /*1204*/ 	.word	index@(_Z25selective_scan_bwd_kernelI32Selective_Scan_bwd_kernel_traitsILi32ELi16ELb0ELb0ELb0ELb0ELb0EN3c108BFloat16ENS1_7complexIfEEEEv12SSMParamsBwd)
        /*1208*/ 	.word	0x00000000


	//----- nvinfo : EIATTR_MIN_STACK_SIZE
	.align		4
.L_797:
        /*120c*/ 	.byte	0x04, 0x12
        /*120e*/ 	.short	(.L_799 - .L_798)
	.align		4
.L_798:
        /*1210*/ 	.word	index@(_Z25selective_scan_bwd_kernelI32Selective_Scan_bwd_kernel_traitsILi32ELi16ELb0ELb0ELb0ELb0ELb1EN3c108BFloat16ENS1_7complexIfEEEEv12SSMParamsBwd)
        /*1214*/ 	.word	0x00000000


	//----- nvinfo : EIATTR_MIN_STACK_SIZE
	.align		4
.L_799:
        /*1218*/ 	.byte	0x04, 0x12
        /*121a*/ 	.short	(.L_801 - .L_800)
	.align		4
.L_800:
        /*121c*/ 	.word	index@(_Z25selective_scan_bwd_kernelI32Selective_Scan_bwd_kernel_traitsILi32ELi16ELb0ELb0ELb0ELb1ELb0EN3c108BFloat16ENS1_7complexIfEEEEv12SSMParamsBwd)
        /*1220*/ 	.word	0x00000000


	//----- nvinfo : EIATTR_MIN_STACK_SIZE
	.align		4
.L_801:
        /*1224*/ 	.byte	0x04, 0x12
        /*1226*/ 	.short	(.L_803 - .L_802)
	.align		4
.L_802:
        /*1228*/ 	.word	index@(_Z25selective_scan_bwd_kernelI32Selective_Scan_bwd_kernel_traitsILi32ELi16ELb0ELb0ELb0ELb1ELb1EN3c108BFloat16ENS1_7complexIfEEEEv12SSMParamsBwd)
        /*122c*/ 	.word	0x00000000


	//----- nvinfo : EIATTR_MIN_STACK_SIZE
	.align		4
.L_803:
        /*1230*/ 	.byte	0x04, 0x12
        /*1232*/ 	.short	(.L_805 - .L_804)
	.align		4
.L_804:
        /*1234*/ 	.word	index@(_Z25selective_scan_bwd_kernelI32Selective_Scan_bwd_kernel_traitsILi32ELi16ELb0ELb0ELb1ELb0ELb0EN3c108BFloat16ENS1_7complexIfEEEEv12SSMParamsBwd)
        /*1238*/ 	.word	0x00000000


	//----- nvinfo : EIATTR_MIN_STACK_SIZE
	.align		4
.L_805:
        /*123c*/ 	.byte	0x04, 0x12
        /*123e*/ 	.short	(.L_807 - .L_806)
	.align		4
.L_806:
        /*1240*/ 	.word	index@(_Z25selective_scan_bwd_kernelI32Selective_Scan_bwd_kernel_traitsILi32ELi16ELb0ELb0ELb1ELb0ELb1EN3c108BFloat16ENS1_7complexIfEEEEv12SSMParamsBwd)
        /*1244*/ 	.word	0x00000000


	//----- nvinfo : EIATTR_MIN_STACK_SIZE
	.align		4
.L_807:
        /*1248*/ 	.byte	0x04, 0x12
        /*124a*/ 	.short	(.L_809 - .L_808)
	.align		4
.L_808:
        /*124c*/ 	.word	index@(_Z25selective_scan_bwd_kernelI32Selective_Scan_bwd_kernel_traitsILi32ELi16ELb0ELb0ELb1ELb1ELb0EN3c108BFloat16ENS1_7complexIfEEEEv12SSMParamsBwd)
        /*1250*/ 	.word	0x00000000


	//----- nvinfo : EIATTR_MIN_STACK_SIZE
	.align		4
.L_809:
        /*1254*/ 	.byte	0x04, 0x12
        /*1256*/ 	.short	(.L_811 - .L_810)
	.align		4
.L_810:
        /*1258*/ 	.word	index@(_Z25selective_scan_bwd_kernelI32Selective_Scan_bwd_kernel_traitsILi32ELi16ELb0ELb0ELb1ELb1ELb1EN3c108BFloat16ENS1_7complexIfEEEEv12SSMParamsBwd)
        /*125c*/ 	.word	0x00000000


	//----- nvinfo : EIATTR_MIN_STACK_SIZE
	.align		4
.L_811:
        /*1260*/ 	.byte	0x04, 0x12
        /*1262*/ 	.short	(.L_813 - .L_812)
	.align		4
.L_812:
        /*1264*/ 	.word	index@(_Z25selective_scan_bwd_kernelI32Selective_Scan_bwd_kernel_traitsILi32ELi16ELb0ELb1ELb0ELb0ELb0EN3c108BFloat16ENS1_7complexIfEEEEv12SSMParamsBwd)
        /*1268*/ 	.word	0x00000000


	//----- nvinfo : EIATTR_MIN_STACK_SIZE
	.align		4
.L_813:
        /*126c*/ 	.byte	0x04, 0x12
        /*126e*/ 	.short	(.L_815 - .L_814)
	.align		4
.L_814:
        /*1270*/ 	.word	index@(_Z25selective_scan_bwd_kernelI32Selective_Scan_bwd_kernel_traitsILi32ELi16ELb0ELb1ELb0ELb0ELb1EN3c108BFloat16ENS1_7complexIfEEEEv12SSMParamsBwd)
        /*1274*/ 	.word	0x00000000


	//----- nvinfo : EIATTR_MIN_STACK_SIZE
	.align		4
.L_815:
        /*1278*/ 	.byte	0x04, 0x12
        /*127a*/ 	.short	(.L_817 - .L_816)
	.align		4
.L_816:
        /*127c*/ 	.word	index@(_Z25selective_scan_bwd_kernelI32Selective_Scan_bwd_kernel_traitsILi32ELi16ELb0ELb1ELb0ELb1ELb0EN3c108BFloat16ENS1_7complexIfEEEEv12SSMParamsBwd)
        /*1280*/ 	.word	0x00000000


	//----- nvinfo : EIATTR_MIN_STACK_SIZE
	.align		4
.L_817:
        /*1284*/ 	.byte	0x04, 0x12
        /*1286*/ 	.short	(.L_819 - .L_818)
	.align		4
.L_818:
        /*1288*/ 	.word	index@(_Z25selective_scan_bwd_kernelI32Selective_Scan_bwd_kernel_traitsILi32ELi16ELb0ELb1ELb0ELb1ELb1EN3c108BFloat16ENS1_7complexIfEEEEv12SSMParamsBwd)
        /*128c*/ 	.word	0x00000000


	//----- nvinfo : EIATTR_MIN_STACK_SIZE
	.align		4
.L_819:
        /*1290*/ 	.byte	0x04, 0x12
        /*1292*/ 	.short	(.L_821 - .L_820)
	.align		4
.L_820:
        /*1294*/ 	.word	index@(_Z25selective_scan_bwd_kernelI32Selective_Scan_bwd_kernel_traitsILi32ELi16ELb0ELb1ELb1ELb0ELb0EN3c108BFloat16ENS1_7complexIfEEEEv12SSMParamsBwd)
        /*1298*/ 	.word	0x00000000


	//----- nvinfo : EIATTR_MIN_STACK_SIZE
	.align		4
.L_821:
        /*129c*/ 	.byte	0x04, 0x12
        /*129e*/ 	.short	(.L_823 - .L_822)
	.align		4
.L_822:
        /*12a0*/ 	.word	index@(_Z25selective_scan_bwd_kernelI32Selective_Scan_bwd_kernel_traitsILi32ELi16ELb0ELb1ELb1ELb0ELb1EN3c108BFloat16ENS1_7complexIfEEEEv12SSMParamsBwd)
        /*12a4*/ 	.word	0x00000000


	//----- nvinfo : EIATTR_MIN_STACK_SIZE
	.align		4
.L_823:
        /*12a8*/ 	.byte	0x04, 0x12
        /*12aa*/ 	.short	(.L_825 - .L_824)
	.align		4
.L_824:
        /*12ac*/ 	.word	index@(_Z25selective_scan_bwd_kernelI32Selective_Scan_bwd_kernel_traitsILi32ELi16ELb0ELb1ELb1ELb1ELb0EN3c108BFloat16ENS1_7complexIfEEEEv12SSMParamsBwd)
        /*12b0*/ 	.word	0x00000000


	//----- nvinfo : EIATTR_MIN_STACK_SIZE
	.align		4
.L_825:
        /*12b4*/ 	.byte	0x04, 0x12
        /*12b6*/ 	.short	(.L_827 - .L_826)
	.align		4
.L_826:
        /*12b8*/ 	.word	index@(_Z25selective_scan_bwd_kernelI32Selective_Scan_bwd_kernel_traitsILi32ELi16ELb0ELb1ELb1ELb1ELb1EN3c108BFloat16ENS1_7complexIfEEEEv12SSMParamsBwd)
        /*12bc*/ 	.word	0x00000000


	//----- nvinfo : EIATTR_MIN_STACK_SIZE
	.align		4
.L_827:
        /*12c0*/ 	.byte	0x04, 0x12
        /*12c2*/ 	.short	(.L_829 - .L_828)
	.align		4
.L_828:
        /*12c4*/ 	.word	index@(_Z25selective_scan_bwd_kernelI32Selective_Scan_bwd_kernel_traitsILi32ELi16ELb1ELb0ELb0ELb0ELb0EN3c108BFloat16ENS1_7complexIfEEEEv12SSMParamsBwd)
        /*12c8*/ 	.word	0x00000000


	//----- nvinfo : EIATTR_MIN_STACK_SIZE
	.align		4
.L_829:
        /*12cc*/ 	.byte	0x04, 0x12
        /*12ce*/ 	.short	(.L_831 - .L_830)
	.align		4
.L_830:
        /*12d0*/ 	.word	index@(_Z25selective_scan_bwd_kernelI32Selective_Scan_bwd_kernel_traitsILi32ELi16ELb1ELb0ELb0ELb0ELb1EN3c108BFloat16ENS1_7complexIfEEEEv12SSMParamsBwd)
        /*12d4*/ 	.word	0x00000000


	//----- nvinfo : EIATTR_MIN_STACK_SIZE
	.align		4
.L_831:
        /*12d8*/ 	.byte	0x04, 0x12
        /*12da*/ 	.short	(.L_833 - .L_832)
	.align		4
.L_832:
        /*12dc*/ 	.word	index@(_Z25selective_scan_bwd_kernelI32Selective_Scan_bwd_kernel_traitsILi32ELi16ELb1ELb0ELb0ELb1ELb0EN3c108BFloat16ENS1_7complexIfEEEEv12SSMParamsBwd)
        /*12e0*/ 	.word	0x00000000


	//----- nvinfo : EIATTR_MIN_STACK_SIZE
	.align		4
.L_833:
        /*12e4*/ 	.byte	0x04, 0x12
        /*12e6*/ 	.short	(.L_835 - .L_834)
	.align		4
.L_834:
        /*12e8*/ 	.word	index@(_Z25selective_scan_bwd_kernelI32Selective_Scan_bwd_kernel_traitsILi32ELi16ELb1ELb0ELb0ELb1ELb1EN3c108BFloat16ENS1_7complexIfEEEEv12SSMParamsBwd)
        /*12ec*/ 	.word	0x00000000


	//----- nvinfo : EIATTR_MIN_STACK_SIZE
	.align		4
.L_835:
        /*12f0*/ 	.byte	0x04, 0x12
        /*12f2*/ 	.short	(.L_837 - .L_836)
	.align		4
.L_836:
        /*12f4*/ 	.word	index@(_Z25selective_scan_bwd_kernelI32Selective_Scan_bwd_kernel_traitsILi32ELi16ELb1ELb0ELb1ELb0ELb0EN3c108BFloat16ENS1_7complexIfEEEEv12SSMParamsBwd)
        /*12f8*/ 	.word	0x00000000


	//----- nvinfo : EIATTR_MIN_STACK_SIZE
	.align		4
.L_837:
        /*12fc*/ 	.byte	0x04, 0x12
        /*12fe*/ 	.short	(.L_839 - .L_838)
	.align		4
.L_838:
        /*1300*/ 	.word	index@(_Z25selective_scan_bwd_kernelI32Selective_Scan_bwd_kernel_traitsILi32ELi16ELb1ELb0ELb1ELb0ELb1EN3c108BFloat16ENS1_7complexIfEEEEv12SSMParamsBwd)
        /*1304*/ 	.word	0x00000000


	//----- nvinfo : EIATTR_MIN_STACK_SIZE
	.align		4
.L_839:
        /*1308*/ 	.byte	0x04, 0x12
        /*130a*/ 	.short	(.L_841 - .L_840)
	.align		4
.L_840:
        /*130c*/ 	.word	index@(_Z25selective_scan_bwd_kernelI32Selective_Scan_bwd_kernel_traitsILi32ELi16ELb1ELb0ELb1ELb1ELb0EN3c108BFloat16ENS1_7complexIfEEEEv12SSMParamsBwd)
        /*1310*/ 	.word	0x00000000


	//----- nvinfo : EIATTR_MIN_STACK_SIZE
	.align		4
.L_841:
        /*1314*/ 	.byte	0x04, 0x12
        /*1316*/ 	.short	(.L_843 - .L_842)
	.align		4
.L_842:
        /*1318*/ 	.word	index@(_Z25selective_scan_bwd_kernelI32Selective_Scan_bwd_kernel_traitsILi32ELi16ELb1ELb0ELb1ELb1ELb1EN3c108BFloat16ENS1_7complexIfEEEEv12SSMParamsBwd)
        /*131c*/ 	.word	0x00000000


	//----- nvinfo : EIATTR_MIN_STACK_SIZE
	.align		4
.L_843:
        /*1320*/ 	.byte	0x04, 0x12
        /*1322*/ 	.short	(.L_845 - .L_844)
	.align		4
.L_844:
        /*1324*/ 	.word	index@(_Z25selective_scan_bwd_kernelI32Selective_Scan_bwd_kernel_traitsILi32ELi16ELb1ELb1ELb0ELb0ELb0EN3c108BFloat16ENS1_7complexIfEEEEv12SSMParamsBwd)
        /*1328*/ 	.word	0x00000000


	//----- nvinfo : EIATTR_MIN_STACK_SIZE
	.align		4
.L_845:
        /*132c*/ 	.byte	0x04, 0x12
        /*132e*/ 	.short	(.L_847 - .L_846)
	.align		4
.L_846:
        /*1330*/ 	.word	index@(_Z25selective_scan_bwd_kernelI32Selective_Scan_bwd_kernel_traitsILi32ELi16ELb1ELb1ELb0ELb0ELb1EN3c108BFloat16ENS1_7complexIfEEEEv12SSMParamsBwd)
        /*1334*/ 	.word	0x00000000


	//----- nvinfo : EIATTR_MIN_STACK_SIZE
	.align		4
.L_847:
        /*1338*/ 	.byte	0x04, 0x12
        /*133a*/ 	.short	(.L_849 - .L_848)
	.align		4
.L_848:
        /*133c*/ 	.word	index@(_Z25selective_scan_bwd_kernelI32Selective_Scan_bwd_kernel_traitsILi32ELi16ELb1ELb1ELb0ELb1ELb0EN3c108BFloat16ENS1_7complexIfEEEEv12SSMParamsBwd)
        /*1340*/ 	.word	0x00000000


	//----- nvinfo : EIATTR_MIN_STACK_SIZE
	.align		4
.L_849:
        /*1344*/ 	.byte	0x04, 0x12
        /*1346*/ 	.short	(.L_851 - .L_850)
	.align		4
.L_850:
        /*1348*/ 	.word	index@(_Z25selective_scan_bwd_kernelI32Selective_Scan_bwd_kernel_traitsILi32ELi16ELb1ELb1ELb0ELb1ELb1EN3c108BFloat16ENS1_7complexIfEEEEv12SSMParamsBwd)
        /*134c*/ 	.word	0x00000000


	//----- nvinfo : EIATTR_MIN_STACK_SIZE
	.align		4
.L_851:
        /*1350*/ 	.byte	0x04, 0x12
        /*1352*/ 	.short	(.L_853 - .L_852)
	.align		4
.L_852:
        /*1354*/ 	.word	index@(_Z25selective_scan_bwd_kernelI32Selective_Scan_bwd_kernel_traitsILi32ELi16ELb1ELb1ELb1ELb0ELb0EN3c108BFloat16ENS1_7complexIfEEEEv12SSMParamsBwd)
        /*1358*/ 	.word	0x00000000


	//----- nvinfo : EIATTR_MIN_STACK_SIZE
	.align		4
.L_853:
        /*135c*/ 	.byte	0x04, 0x12
        /*135e*/ 	.short	(.L_855 - .L_854)
	.align		4
.L_854:
        /*1360*/ 	.word	index@(_Z25selective_scan_bwd_kernelI32Selective_Scan_bwd_kernel_traitsILi32ELi16ELb1ELb1ELb1ELb0ELb1EN3c108BFloat16ENS1_7complexIfEEEEv12SSMParamsBwd)
        /*1364*/ 	.word	0x00000000


	//----- nvinfo : EIATTR_MIN_STACK_SIZE
	.align		4
.L_855:
        /*1368*/ 	.byte	0x04, 0x12
        /*136a*/ 	.short	(.L_857 - .L_856)
	.align		4
.L_856:
        /*136c*/ 	.word	index@(_Z25selective_scan_bwd_kernelI32Selective_Scan_bwd_kernel_traitsILi32ELi16ELb1ELb1ELb1ELb1ELb0EN3c108BFloat16ENS1_7complexIfEEEEv12SSMParamsBwd)
        /*1370*/ 	.word	0x00000000


	//----- nvinfo : EIATTR_MIN_STACK_SIZE
	.align		4
.L_857:
        /*1374*/ 	.byte	0x04, 0x12
        /*1376*/ 	.short	(.L_859 - .L_858)
	.align		4
.L_858:
        /*1378*/ 	.word	index@(_Z25selective_scan_bwd_kernelI32Selective_Scan_bwd_kernel_traitsILi32ELi16ELb1ELb1ELb1ELb1ELb1EN3c108BFloat16ENS1_7complexIfEEEEv12SSMParamsBwd)
        /*137c*/ 	.word	0x00000000


	//----- nvinfo : EIATTR_MIN_STACK_SIZE
	.align		4
.L_859:
        /*1380*/ 	.byte	0x04, 0x12
        /*1382*/ 	.short	(.L_861 - .L_860)
	.align		4
.L_860:
        /*1384*/ 	.word	index@(_Z25selective_scan_bwd_kernelI32Selective_Scan_bwd_kernel_traitsILi32ELi8ELb0ELb0ELb0ELb0ELb0EN3c108BFloat16ENS1_7complexIfEEEEv12SSMParamsBwd)
        /*1388*/ 	.word	0x00000000


	//----- nvinfo : EIATTR_MIN_STACK_SIZE
	.align		4
.L_861:
        /*138c*/ 	.byte	0x04, 0x12
        /*138e*/ 	.short	(.L_863 - .L_862)
	.align		4
.L_862:
        /*1390*/ 	.word	index@(_Z25selective_scan_bwd_kernelI32Selective_Scan_bwd_kernel_traitsILi32ELi8ELb0ELb0ELb0ELb0ELb1EN3c108BFloat16ENS1_7complexIfEEEEv12SSMParamsBwd)
        /*1394*/ 	.word	0x00000000


	//----- nvinfo : EIATTR_MIN_STACK_SIZE
	.align		4
.L_863:
        /*1398*/ 	.byte	0x04, 0x12
        /*139a*/ 	.short	(.L_865 - .L_864)
	.align		4
.L_864:
        /*139c*/ 	.word	index@(_Z25selective_scan_bwd_kernelI32Selective_Scan_bwd_kernel_traitsILi32ELi8ELb0ELb0ELb0ELb1ELb0EN3c108BFloat16ENS1_7complexIfEEEEv12SSMParamsBwd)
        /*13a0*/ 	.word	0x00000000


	//----- nvinfo : EIATTR_MIN_STACK_SIZE
	.align		4
.L_865:
        /*13a4*/ 	.byte	0x04, 0x12
        /*13a6*/ 	.short	(.L_867 - .L_866)
	.align		4
.L_866:
        /*13a8*/ 	.word	index@(_Z25selective_scan_bwd_kernelI32Selective_Scan_bwd_kernel_traitsILi32ELi8ELb0ELb0ELb0ELb1ELb1EN3c108BFloat16ENS1_7complexIfEEEEv12SSMParamsBwd)
        /*13ac*/ 	.word	0x00000000


	//----- nvinfo : EIATTR_MIN_STACK_SIZE
	.align		4
.L_867:
        /*13b0*/ 	.byte	0x04, 0x12
        /*13b2*/ 	.short	(.L_869 - .L_868)
	.align		4
.L_868:
        /*13b4*/ 	.word	index@(_Z25selective_scan_bwd_kernelI32Selective_Scan_bwd_kernel_traitsILi32ELi8ELb0ELb0ELb1ELb0ELb0EN3c108BFloat16ENS1_7complexIfEEEEv12SSMParamsBwd)
        /*13b8*/ 	.word	0x00000000


	//----- nvinfo : EIATTR_MIN_STACK_SIZE
	.align		4
.L_869:
        /*13bc*/ 	.byte	0x04, 0x12
        /*13be*/ 	.short	(.L_871 - .L_870)
	.align		4
.L_870:
        /*13c0*/ 	.word	index@(_Z25selective_scan_bwd_kernelI32Selective_Scan_bwd_kernel_traitsILi32ELi8ELb0ELb0ELb1ELb0ELb1EN3c108BFloat16ENS1_7complexIfEEEEv12SSMParamsBwd)
        /*13c4*/ 	.word	0x00000000


	//----- nvinfo : EIATTR_MIN_STACK_SIZE
	.align		4
.L_871:
        /*13c8*/ 	.byte	0x04, 0x12
        /*13ca*/ 	.short	(.L_873 - .L_872)
	.align		4
.L_872:
        /*13cc*/ 	.word	index@(_Z25selective_scan_bwd_kernelI32Selective_Scan_bwd_kernel_traitsILi32ELi8ELb0ELb0ELb1ELb1ELb0EN3c108BFloat16ENS1_7complexIfEEEEv12SSMParamsBwd)
        /*13d0*/ 	.word	0x00000000


	//----- nvinfo : EIATTR_MIN_STACK_SIZE
	.align		4
.L_873:
        /*13d4*/ 	.byte	0x04, 0x12
        /*13d6*/ 	.short	(.L_875 - .L_874)
	.align		4
.L_874:
        /*13d8*/ 	.word	index@(_Z25selective_scan_bwd_kernelI32Selective_Scan_bwd_kernel_traitsILi32ELi8ELb0ELb0ELb1ELb1ELb1EN3c108BFloat16ENS1_7complexIfEEEEv12SSMParamsBwd)
        /*13dc*/ 	.word	0x00000000


	//----- nvinfo : EIATTR_MIN_STACK_SIZE
	.align		4
.L_875:
        /*13e0*/ 	.byte	0x04, 0x12
        /*13e2*/ 	.short	(.L_877 - .L_876)
	.align		4
.L_876:
        /*13e4*/ 	.word	index@(_Z25selective_scan_bwd_kernelI32Selective_Scan_bwd_kernel_traitsILi32ELi8ELb0ELb1ELb0ELb0ELb0EN3c108BFloat16ENS1_7complexIfEEEEv12SSMParamsBwd)
        /*13e8*/ 	.word	0x00000000


	//----- nvinfo : EIATTR_MIN_STACK_SIZE
	.align		4
.L_877:
        /*13ec*/ 	.byte	0x04, 0x12
        /*13ee*/ 	.short	(.L_879 - .L_878)
	.align		4
.L_878:
        /*13f0*/ 	.word	index@(_Z25selective_scan_bwd_kernelI32Selective_Scan_bwd_kernel_traitsILi32ELi8ELb0ELb1ELb0ELb0ELb1EN3c108BFloat16ENS1_7complexIfEEEEv12SSMParamsBwd)
        /*13f4*/ 	.word	0x00000000


	//----- nvinfo : EIATTR_MIN_STACK_SIZE
	.align		4
.L_879:
        /*13f8*/ 	.byte	0x04, 0x12
        /*13fa*/ 	.short	(.L_881 - .L_880)
	.align		4
.L_880:
        /*13fc*/ 	.word	index@(_Z25selective_scan_bwd_kernelI32Selective_Scan_bwd_kernel_traitsILi32ELi8ELb0ELb1ELb0ELb1ELb0EN3c108BFloat16ENS1_7complexIfEEEEv12SSMParamsBwd)
        /*1400*/ 	.word	0x00000000


	//----- nvinfo : EIATTR_MIN_STACK_SIZE
	.align		4
.L_881:
        /*1404*/ 	.byte	0x04, 0x12
        /*1406*/ 	.short	(.L_883 - .L_882)
	.align		4
.L_882:
        /*1408*/ 	.word	index@(_Z25selective_scan_bwd_kernelI32Selective_Scan_bwd_kernel_traitsILi32ELi8ELb0ELb1ELb0ELb1ELb1EN3c108BFloat16ENS1_7complexIfEEEEv12SSMParamsBwd)
        /*140c*/ 	.word	0x00000000


	//----- nvinfo : EIATTR_MIN_STACK_SIZE
	.align		4
.L_883:
        /*1410*/ 	.byte	0x04, 0x12
        /*1412*/ 	.short	(.L_885 - .L_884)
	.align		4
.L_884:
        /*1414*/ 	.word	index@(_Z25selective_scan_bwd_kernelI32Selective_Scan_bwd_kernel_traitsILi32ELi8ELb0ELb1ELb1ELb0ELb0EN3c108BFloat16ENS1_7complexIfEEEEv12SSMParamsBwd)
        /*1418*/ 	.word	0x00000000


	//----- nvinfo : EIATTR_MIN_STACK_SIZE
	.align		4
.L_885:
        /*141c*/ 	.byte	0x04, 0x12
        /*141e*/ 	.short	(.L_887 - .L_886)
	.align		4
.L_886:
        /*1420*/ 	.word	index@(_Z25selective_scan_bwd_kernelI32Selective_Scan_bwd_kernel_traitsILi32ELi8ELb0ELb1ELb1ELb0ELb1EN3c108BFloat16ENS1_7complexIfEEEEv12SSMParamsBwd)
        /*1424*/ 	.word	0x00000000


	//----- nvinfo : EIATTR_MIN_STACK_SIZE
	.align		4
.L_887:
        /*1428*/ 	.byte	0x04, 0x12
        /*142a*/ 	.short	(.L_889 - .L_888)
	.align		4
.L_888:
        /*142c*/ 	.word	index@(_Z25selective_scan_bwd_kernelI32Selective_Scan_bwd_kernel_traitsILi32ELi8ELb0ELb1ELb1ELb1ELb0EN3c108BFloat16ENS1_7complexIfEEEEv12SSMParamsBwd)
        /*1430*/ 	.word	0x00000000


	//----- nvinfo : EIATTR_MIN_STACK_SIZE
	.align		4
.L_889:
        /*1434*/ 	.byte	0x04, 0x12
        /*1436*/ 	.short	(.L_891 - .L_890)
	.align		4
.L_890:
        /*1438*/ 	.word	index@(_Z25selective_scan_bwd_kernelI32Selective_Scan_bwd_kernel_traitsILi32ELi8ELb0ELb1ELb1ELb1ELb1EN3c108BFloat16ENS1_7complexIfEEEEv12SSMParamsBwd)
        /*143c*/ 	.word	0x00000000


	//----- nvinfo : EIATTR_MIN_STACK_SIZE
	.align		4
.L_891:
        /*1440*/ 	.byte	0x04, 0x12
        /*1442*/ 	.short	(.L_893 - .L_892)
	.align		4
.L_892:
        /*1444*/ 	.word	index@(_Z25selective_scan_bwd_kernelI32Selective_Scan_bwd_kernel_traitsILi32ELi8ELb1ELb0ELb0ELb0ELb0EN3c108BFloat16ENS1_7complexIfEEEEv12SSMParamsBwd)
        /*1448*/ 	.word	0x00000000


	//----- nvinfo : EIATTR_MIN_STACK_SIZE
	.align		4
.L_893:
        /*144c*/ 	.byte	0x04, 0x12
        /*144e*/ 	.short	(.L_895 - .L_894)
	.align		4
.L_894:
        /*1450*/ 	.word	index@(_Z25selective_scan_bwd_kernelI32Selective_Scan_bwd_kernel_traitsILi32ELi8ELb1ELb0ELb0ELb0ELb1EN3c108BFloat16ENS1_7complexIfEEEEv12SSMParamsBwd)
        /*1454*/ 	.word	0x00000000


	//----- nvinfo : EIATTR_MIN_STACK_SIZE
	.align		4
.L_895:
        /*1458*/ 	.byte	0x04, 0x12
        /*145a*/ 	.short	(.L_897 - .L_896)
	.align		4
.L_896:
        /*145c*/ 	.word	index@(_Z25selective_scan_bwd_kernelI32Selective_Scan_bwd_kernel_traitsILi32ELi8ELb1ELb0ELb0ELb1ELb0EN3c108BFloat16ENS1_7complexIfEEEEv12SSMParamsBwd)
        /*1460*/ 	.word	0x00000000


	//----- nvinfo : EIATTR_MIN_STACK_SIZE
	.align		4
.L_897:
        /*1464*/ 	.byte	0x04, 0x12
        /*1466*/ 	.short	(.L_899 - .L_898)
	.align		4
.L_898:
        /*1468*/ 	.word	index@(_Z25selective_scan_bwd_kernelI32Selective_Scan_bwd_kernel_traitsILi32ELi8ELb1ELb0ELb0ELb1ELb1EN3c108BFloat16ENS1_7complexIfEEEEv12SSMParamsBwd)
        /*146c*/ 	.word	0x00000000


	//----- nvinfo : EIATTR_MIN_STACK_SIZE
	.align		4
.L_899:
        /*1470*/ 	.byte	0x04, 0x12
        /*1472*/ 	.short	(.L_901 - .L_900)
	.align		4
.L_900:
        /*1474*/ 	.word	index@(_Z25selective_scan_bwd_kernelI32Selective_Scan_bwd_kernel_traitsILi32ELi8ELb1ELb0ELb1ELb0ELb0EN3c108BFloat16ENS1_7complexIfEEEEv12SSMParamsBwd)
        /*1478*/ 	.word	0x00000000


	//----- nvinfo : EIATTR_MIN_STACK_SIZE
	.align		4
.L_901:
        /*147c*/ 	.byte	0x04, 0x12
        /*147e*/ 	.short	(.L_903 - .L_902)
	.align		4
.L_902:
        /*1480*/ 	.word	index@(_Z25selective_scan_bwd_kernelI32Selective_Scan_bwd_kernel_traitsILi32ELi8ELb1ELb0ELb1ELb0ELb1EN3c108BFloat16ENS1_7complexIfEEEEv12SSMParamsBwd)
        /*1484*/ 	.word	0x00000000


	//----- nvinfo : EIATTR_MIN_STACK_SIZE
	.align		4
.L_903:
        /*1488*/ 	.byte	0x04, 0x12
        /*148a*/ 	.short	(.L_905 - .L_904)
	.align		4
.L_904:
        /*148c*/ 	.word	index@(_Z25selective_scan_bwd_kernelI32Selective_Scan_bwd_kernel_traitsILi32ELi8ELb1ELb0ELb1ELb1ELb0EN3c108BFloat16ENS1_7complexIfEEEEv12SSMParamsBwd)
        /*1490*/ 	.word	0x00000000


	//----- nvinfo : EIATTR_MIN_STACK_SIZE
	.align		4
.L_905:
        /*1494*/ 	.byte	0x04, 0x12
        /*1496*/ 	.short	(.L_907 - .L_906)
	.align		4
.L_906:
        /*1498*/ 	.word	index@(_Z25selective_scan_bwd_kernelI32Selective_Scan_bwd_kernel_traitsILi32ELi8ELb1ELb0ELb1ELb1ELb1EN3c108BFloat16ENS1_7complexIfEEEEv12SSMParamsBwd)
        /*149c*/ 	.word	0x00000000


	//----- nvinfo : EIATTR_MIN_STACK_SIZE
	.align		4
.L_907:
        /*14a0*/ 	.byte	0x04, 0x12
        /*14a2*/ 	.short	(.L_909 - .L_908)
	.align		4
.L_908:
        /*14a4*/ 	.word	index@(_Z25selective_scan_bwd_kernelI32Selective_Scan_bwd_kernel_traitsILi32ELi8ELb1ELb1ELb0ELb0ELb0EN3c108BFloat16ENS1_7complexIfEEEEv12SSMParamsBwd)
        /*14a8*/ 	.word	0x00000000


	//----- nvinfo : EIATTR_MIN_STACK_SIZE
	.align		4
.L_909:
        /*14ac*/ 	.byte	0x04, 0x12
        /*14ae*/ 	.short	(.L_911 - .L_910)
	.align		4
.L_910:
        /*14b0*/ 	.word	index@(_Z25selective_scan_bwd_kernelI32Selective_Scan_bwd_kernel_traitsILi32ELi8ELb1ELb1ELb0ELb0ELb1EN3c108BFloat16ENS1_7complexIfEEEEv12SSMParamsBwd)
        /*14b4*/ 	.word	0x00000000


	//----- nvinfo : EIATTR_MIN_STACK_SIZE
	.align		4
.L_911:
        /*14b8*/ 	.byte	0x04, 0x12
        /*14ba*/ 	.short	(.L_913 - .L_912)
	.align		4
.L_912:
        /*14bc*/ 	.word	index@(_Z25selective_scan_bwd_kernelI32Selective_Scan_bwd_kernel_traitsILi32ELi8ELb1ELb1ELb0ELb1ELb0EN3c108BFloat16ENS1_7complexIfEEEEv12SSMParamsBwd)
        /*14c0*/ 	.word	0x00000000


	//----- nvinfo : EIATTR_MIN_STACK_SIZE
	.align		4
.L_913:
        /*14c4*/ 	.byte	0x04, 0x12
        /*14c6*/ 	.short	(.L_915 - .L_914)
	.align		4
.L_914:
        /*14c8*/ 	.word	index@(_Z25selective_scan_bwd_kernelI32Selective_Scan_bwd_kernel_traitsILi32ELi8ELb1ELb1ELb0ELb1ELb1EN3c108BFloat16ENS1_7complexIfEEEEv12SSMParamsBwd)
        /*14cc*/ 	.word	0x00000000


	//----- nvinfo : EIATTR_MIN_STACK_SIZE
	.align		4
.L_915:
        /*14d0*/ 	.byte	0x04, 0x12
        /*14d2*/ 	.short	(.L_917 - .L_916)
	.align		4
.L_916:
        /*14d4*/ 	.word	index@(_Z25selective_scan_bwd_kernelI32Selective_Scan_bwd_kernel_traitsILi32ELi8ELb1ELb1ELb1ELb0ELb0EN3c108BFloat16ENS1_7complexIfEEEEv12SSMParamsBwd)
        /*14d8*/ 	.word	0x00000000


	//----- nvinfo : EIATTR_MIN_STACK_SIZE
	.align		4
.L_917:
        /*14dc*/ 	.byte	0x04, 0x12
        /*14de*/ 	.short	(.L_919 - .L_918)
	.align		4
.L_918:
        /*14e0*/ 	.word	index@(_Z25selective_scan_bwd_kernelI32Selective_Scan_bwd_kernel_traitsILi32ELi8ELb1ELb1ELb1ELb0ELb1EN3c108BFloat16ENS1_7complexIfEEEEv12SSMParamsBwd)
        /*14e4*/ 	.word	0x00000000


	//----- nvinfo : EIATTR_MIN_STACK_SIZE
	.align		4
.L_919:
        /*14e8*/ 	.byte	0x04, 0x12
        /*14ea*/ 	.short	(.L_921 - .L_920)
	.align		4
.L_920:
        /*14ec*/ 	.word	index@(_Z25selective_scan_bwd_kernelI32Selective_Scan_bwd_kernel_traitsILi32ELi8ELb1ELb1ELb1ELb1ELb0EN3c108BFloat16ENS1_7complexIfEEEEv12SSMParamsBwd)
        /*14f0*/ 	.word	0x00000000


	//----- nvinfo : EIATTR_MIN_STACK_SIZE
	.align		4
.L_921:
        /*14f4*/ 	.byte	0x04, 0x12
        /*14f6*/ 	.short	(.L_923 - .L_922)
	.align		4
.L_922:
        /*14f8*/ 	.word	index@(_Z25selective_scan_bwd_kernelI32Selective_Scan_bwd_kernel_traitsILi32ELi8ELb1ELb1ELb1ELb1ELb1EN3c108BFloat16ENS1_7complexIfEEEEv12SSMParamsBwd)
        /*14fc*/ 	.word	0x00000000


	//----- nvinfo : EIATTR_MIN_STACK_SIZE
	.align		4
.L_923:
        /*1500*/ 	.byte	0x04, 0x12
        /*1502*/ 	.short	(.L_925 - .L_924)
	.align		4
.L_924:
        /*1504*/ 	.word	index@(_Z25selective_scan_bwd_kernelI32Selective_Scan_bwd_kernel_traitsILi32ELi4ELb0ELb0ELb0ELb0ELb0EN3c108BFloat16ENS1_7complexIfEEEEv12SSMParamsBwd)
        /*1508*/ 	.word	0x00000000


	//----- nvinfo : EIATTR_MIN_STACK_SIZE
	.align		4
.L_925:
        /*150c*/ 	.byte	0x04, 0x12
        /*150e*/ 	.short	(.L_927 - .L_926)
	.align		4
.L_926:
        /*1510*/ 	.word	index@(_Z25selective_scan_bwd_kernelI32Selective_Scan_bwd_kernel_traitsILi32ELi4ELb0ELb0ELb0ELb0ELb1EN3c108BFloat16ENS1_7complexIfEEEEv12SSMParamsBwd)
        /*1514*/ 	.word	0x00000000


	//----- nvinfo : EIATTR_MIN_STACK_SIZE
	.align		4
.L_927:
        /*1518*/ 	.byte	0x04, 0x12
        /*151a*/ 	.short	(.L_929 - .L_928)
	.align		4
.L_928:
        /*151c*/ 	.word	index@(_Z25selective_scan_bwd_kernelI32Selective_Scan_bwd_kernel_traitsILi32ELi4ELb0ELb0ELb0ELb1ELb0EN3c108BFloat16ENS1_7complexIfEEEEv12SSMParamsBwd)
        /*1520*/ 	.word	0x00000000


	//----- nvinfo : EIATTR_MIN_STACK_SIZE
	.align		4
.L_929:
        /*1524*/ 	.byte	0x04, 0x12
        /*1526*/ 	.short	(.L_931 - .L_930)
	.align		4
.L_930:
        /*1528*/ 	.word	index@(_Z25selective_scan_bwd_kernelI32Selective_Scan_bwd_kernel_traitsILi32ELi4ELb0ELb0ELb0ELb1ELb1EN3c108BFloat16ENS1_7complexIfEEEEv12SSMParamsBwd)
        /*152c*/ 	.word	0x00000000


	//----- nvinfo : EIATTR_MIN_STACK_SIZE
	.align		4
.L_931:
        /*1530*/ 	.byte	0x04, 0x12
        /*1532*/ 	.short	(.L_933 - .L_932)
	.align		4
.L_932:
        /*1534*/ 	.word	index@(_Z25selective_scan_bwd_kernelI32Selective_Scan_bwd_kernel_traitsILi32ELi4ELb0ELb0ELb1ELb0ELb0EN3c108BFloat16ENS1_7complexIfEEEEv12SSMParamsBwd)
        /*1538*/ 	.word	0x00000000


	//----- nvinfo : EIATTR_MIN_STACK_SIZE
	.align		4
.L_933:
        /*153c*/ 	.byte	0x04, 0x12
        /*153e*/ 	.short	(.L_935 - .L_934)
	.align		4
.L_934:
        /*1540*/ 	.word	index@(_Z25selective_scan_bwd_kernelI32Selective_Scan_bwd_kernel_traitsILi32ELi4ELb0ELb0ELb1ELb0ELb1EN3c108BFloat16ENS1_7complexIfEEEEv12SSMParamsBwd)
        /*1544*/ 	.word	0x00000000


	//----- nvinfo : EIATTR_MIN_STACK_SIZE
	.align		4
.L_935:
        /*1548*/ 	.byte	0x04, 0x12
        /*154a*/ 	.short	(.L_937 - .L_936)
	.align		4
.L_936:
        /*154c*/ 	.word	index@(_Z25selective_scan_bwd_kernelI32Selective_Scan_bwd_kernel_traitsILi32ELi4ELb0ELb0ELb1ELb1ELb0EN3c108BFloat16ENS1_7complexIfEEEEv12SSMParamsBwd)
        /*1550*/ 	.word	0x00000000


	//----- nvinfo : EIATTR_MIN_STACK_SIZE
	.align		4
.L_937:
        /*1554*/ 	.byte	0x04, 0x12
        /*1556*/ 	.short	(.L_939 - .L_938)
	.align		4
.L_938:
        /*1558*/ 	.word	index@(_Z25selective_scan_bwd_kernelI32Selective_Scan_bwd_kernel_traitsILi32ELi4ELb0ELb0ELb1ELb1ELb1EN3c108BFloat16ENS1_7complexIfEEEEv12SSMParamsBwd)
        /*155c*/ 	.word	0x00000000


	//----- nvinfo : EIATTR_MIN_STACK_SIZE
	.align		4
.L_939:
        /*1560*/ 	.byte	0x04, 0x12
        /*1562*/ 	.short	(.L_941 - .L_940)
	.align		4
.L_940:
        /*1564*/ 	.word	index@(_Z25selective_scan_bwd_kernelI32Selective_Scan_bwd_kernel_traitsILi32ELi4ELb0ELb1ELb0ELb0ELb0EN3c108BFloat16ENS1_7complexIfEEEEv12SSMParamsBwd)
        /*1568*/ 	.word	0x00000000


	//----- nvinfo : EIATTR_MIN_STACK_SIZE
	.align		4
.L_941:
        /*156c*/ 	.byte	0x04, 0x12
        /*156e*/ 	.short	(.L_943 - .L_942)
	.align		4
.L_942:
        /*1570*/ 	.word	index@(_Z25selective_scan_bwd_kernelI32Selective_Scan_bwd_kernel_traitsILi32ELi4ELb0ELb1ELb0ELb0ELb1EN3c108BFloat16ENS1_7complexIfEEEEv12SSMParamsBwd)
        /*1574*/ 	.word	0x00000000


	//----- nvinfo : EIATTR_MIN_STACK_SIZE
	.align		4
.L_943:
        /*1578*/ 	.byte	0x04, 0x12
        /*157a*/ 	.short	(.L_945 - .L_944)
	.align		4
.L_944:
        /*157c*/ 	.word	index@(_Z25selective_scan_bwd_kernelI32Selective_Scan_bwd_kernel_traitsILi32ELi4ELb0ELb1ELb0ELb1ELb0EN3c108BFloat16ENS1_7complexIfEEEEv12SSMParamsBwd)
        /*1580*/ 	.word	0x00000000


	//----- nvinfo : EIATTR_MIN_STACK_SIZE
	.align		4
.L_945:
        /*1584*/ 	.byte	0x04, 0x12
        /*1586*/ 	.short	(.L_947 - .L_946)
	.align		4
.L_946:
        /*1588*/ 	.word	index@(_Z25selective_scan_bwd_kernelI32Selective_Scan_bwd_kernel_traitsILi32ELi4ELb0ELb1ELb0ELb1ELb1EN3c108BFloat16ENS1_7complexIfEEEEv12SSMParamsBwd)
        /*158c*/ 	.word	0x00000000


	//----- nvinfo : EIATTR_MIN_STACK_SIZE
	.align		4
.L_947:
        /*1590*/ 	.byte	0x04, 0x12
        /*1592*/ 	.short	(.L_949 - .L_948)
	.align		4
.L_948:
        /*1594*/ 	.word	index@(_Z25selective_scan_bwd_kernelI32Selective_Scan_bwd_kernel_traitsILi32ELi4ELb0ELb1ELb1ELb0ELb0EN3c108BFloat16ENS1_7complexIfEEEEv12SSMParamsBwd)
        /*1598*/ 	.word	0x00000000


	//----- nvinfo : EIATTR_MIN_STACK_SIZE
	.align		4
.L_949:
        /*159c*/ 	.byte	0x04, 0x12
        /*159e*/ 	.short	(.L_951 - .L_950)
	.align		4
.L_950:
        /*15a0*/ 	.word	index@(_Z25selective_scan_bwd_kernelI32Selective_Scan_bwd_kernel_traitsILi32ELi4ELb0ELb1ELb1ELb0ELb1EN3c108BFloat16ENS1_7complexIfEEEEv12SSMParamsBwd)
        /*15a4*/ 	.word	0x00000000


	//----- nvinfo : EIATTR_MIN_STACK_SIZE
	.align		4
.L_951:
        /*15a8*/ 	.byte	0x04, 0x12
        /*15aa*/ 	.short	(.L_953 - .L_952)
	.align		4
.L_952:
        /*15ac*/ 	.word	index@(_Z25selective_scan_bwd_kernelI32Selective_Scan_bwd_kernel_traitsILi32ELi4ELb0ELb1ELb1ELb1ELb0EN3c108BFloat16ENS1_7complexIfEEEEv12SSMParamsBwd)
        /*15b0*/ 	.word	0x00000000


	//----- nvinfo : EIATTR_MIN_STACK_SIZE
	.align		4
.L_953:
        /*15b4*/ 	.byte	0x04, 0x12
        /*15b6*/ 	.short	(.L_955 - .L_954)
	.align		4
.L_954:
        /*15b8*/ 	.word	index@(_Z25selective_scan_bwd_kernelI32Selective_Scan_bwd_kernel_traitsILi32ELi4ELb0ELb1ELb1ELb1ELb1EN3c108BFloat16ENS1_7complexIfEEEEv12SSMParamsBwd)
        /*15bc*/ 	.word	0x00000000


	//----- nvinfo : EIATTR_MIN_STACK_SIZE
	.align		4
.L_955:
        /*15c0*/ 	.byte	0x04, 0x12
        /*15c2*/ 	.short	(.L_957 - .L_956)
	.align		4
.L_956:
        /*15c4*/ 	.word	index@(_Z25selective_scan_bwd_kernelI32Selective_Scan_bwd_kernel_traitsILi32ELi4ELb1ELb0ELb0ELb0ELb0EN3c108BFloat16ENS1_7complexIfEEEEv12SSMParamsBwd)
        /*15c8*/ 	.word	0x00000000


	//----- nvinfo : EIATTR_MIN_STACK_SIZE
	.align		4
.L_957:
        /*15cc*/ 	.byte	0x04, 0x12
        /*15ce*/ 	.short	(.L_959 - .L_958)
	.align		4
.L_958:
        /*15d0*/ 	.word	index@(_Z25selective_scan_bwd_kernelI32Selective_Scan_bwd_kernel_traitsILi32ELi4ELb1ELb0ELb0ELb0ELb1EN3c108BFloat16ENS1_7complexIfEEEEv12SSMParamsBwd)
        /*15d4*/ 	.word	0x00000000


	//----- nvinfo : EIATTR_MIN_STACK_SIZE
	.align		4
.L_959:
        /*15d8*/ 	.byte	0x04, 0x12
        /*15da*/ 	.short	(.L_961 - .L_960)
	.align		4
.L_960:
        /*15dc*/ 	.word	index@(_Z25selective_scan_bwd_kernelI32Selective_Scan_bwd_kernel_traitsILi32ELi4ELb1ELb0ELb0ELb1ELb0EN3c108BFloat16ENS1_7complexIfEEEEv12SSMParamsBwd)
        /*15e0*/ 	.word	0x00000000


	//----- nvinfo : EIATTR_MIN_STACK_SIZE
	.align		4
.L_961:
        /*15e4*/ 	.byte	0x04, 0x12
        /*15e6*/ 	.short	(.L_963 - .L_962)
	.align		4
.L_962:
        /*15e8*/ 	.word	index@(_Z25selective_scan_bwd_kernelI32Selective_Scan_bwd_kernel_traitsILi32ELi4ELb1ELb0ELb0ELb1ELb1EN3c108BFloat16ENS1_7complexIfEEEEv12SSMParamsBwd)
        /*15ec*/ 	.word	0x00000000


	//----- nvinfo : EIATTR_MIN_STACK_SIZE
	.align		4
.L_963:
        /*15f0*/ 	.byte	0x04, 0x12
        /*15f2*/ 	.short	(.L_965 - .L_964)
	.align		4
.L_964:
        /*15f4*/ 	.word	index@(_Z25selective_scan_bwd_kernelI32Selective_Scan_bwd_kernel_traitsILi32ELi4ELb1ELb0ELb1ELb0ELb0EN3c108BFloat16ENS1_7complexIfEEEEv12SSMParamsBwd)
        /*15f8*/ 	.word	0x00000000


	//----- nvinfo : EIATTR_MIN_STACK_SIZE
	.align		4
.L_965:
        /*15fc*/ 	.byte	0x04, 0x12
        /*15fe*/ 	.short	(.L_967 - .L_966)
	.align		4
.L_966:
        /*1600*/ 	.word	index@(_Z25selective_scan_bwd_kernelI32Selective_Scan_bwd_kernel_traitsILi32ELi4ELb1ELb0ELb1ELb0ELb1EN3c108BFloat16ENS1_7complexIfEEEEv12SSMParamsBwd)
        /*1604*/ 	.word	0x00000000


	//----- nvinfo : EIATTR_MIN_STACK_SIZE
	.align		4
.L_967:
        /*1608*/ 	.byte	0x04, 0x12
        /*160a*/ 	.short	(.L_969 - .L_968)
	.align		4
.L_968:
        /*160c*/ 	.word	index@(_Z25selective_scan_bwd_kernelI32Selective_Scan_bwd_kernel_traitsILi32ELi4ELb1ELb0ELb1ELb1ELb0EN3c108BFloat16ENS1_7complexIfEEEEv12SSMParamsBwd)
        /*1610*/ 	.word	0x00000000


	//----- nvinfo : EIATTR_MIN_STACK_SIZE
	.align		4
.L_969:
        /*1614*/ 	.byte	0x04, 0x12
        /*1616*/ 	.short	(.L_971 - .L_970)
	.align		4
.L_970:
        /*1618*/ 	.word	index@(_Z25selective_scan_bwd_kernelI32Selective_Scan_bwd_kernel_traitsILi32ELi4ELb1ELb0ELb1ELb1ELb1EN3c108BFloat16ENS1_7complexIfEEEEv12SSMParamsBwd)
        /*161c*/ 	.word	0x00000000


	//----- nvinfo : EIATTR_MIN_STACK_SIZE
	.align		4
.L_971:
        /*1620*/ 	.byte	0x04, 0x12
        /*1622*/ 	.short	(.L_973 - .L_972)
	.align		4
.L_972:
        /*1624*/ 	.word	index@(_Z25selective_scan_bwd_kernelI32Selective_Scan_bwd_kernel_traitsILi32ELi4ELb1ELb1ELb0ELb0ELb0EN3c108BFloat16ENS1_7complexIfEEEEv12SSMParamsBwd)
        /*1628*/ 	.word	0x00000000


	//----- nvinfo : EIATTR_MIN_STACK_SIZE
	.align		4
.L_973:
        /*162c*/ 	.byte	0x04, 0x12
        /*162e*/ 	.short	(.L_975 - .L_974)
	.align		4
.L_974:
        /*1630*/ 	.word	index@(_Z25selective_scan_bwd_kernelI32Selective_Scan_bwd_kernel_traitsILi32ELi4ELb1ELb1ELb0ELb0ELb1EN3c108BFloat16ENS1_7complexIfEEEEv12SSMParamsBwd)
        /*1634*/ 	.word	0x00000000


	//----- nvinfo : EIATTR_MIN_STACK_SIZE
	.align		4
.L_975:
        /*1638*/ 	.byte	0x04, 0x12
        /*163a*/ 	.short	(.L_977 - .L_976)
	.align		4
.L_976:
        /*163c*/ 	.word	index@(_Z25selective_scan_bwd_kernelI32Selective_Scan_bwd_kernel_traitsILi32ELi4ELb1ELb1ELb0ELb1ELb0EN3c108BFloat16ENS1_7complexIfEEEEv12SSMParamsBwd)
        /*1640*/ 	.word	0x00000000


	//----- nvinfo : EIATTR_MIN_STACK_SIZE
	.align		4
.L_977:
        /*1644*/ 	.byte	0x04, 0x12
        /*1646*/ 	.short	(.L_979 - .L_978)
	.align		4
.L_978:
        /*1648*/ 	.word	index@(_Z25selective_scan_bwd_kernelI32Selective_Scan_bwd_kernel_traitsILi32ELi4ELb1ELb1ELb0ELb1ELb1EN3c108BFloat16ENS1_7complexIfEEEEv12SSMParamsBwd)
        /*164c*/ 	.word	0x00000000


	//----- nvinfo : EIATTR_MIN_STACK_SIZE
	.align		4
.L_979:
        /*1650*/ 	.byte	0x04, 0x12
        /*1652*/ 	.short	(.L_981 - .L_980)
	.align		4
.L_980:
        /*1654*/ 	.word	index@(_Z25selective_scan_bwd_kernelI32Selective_Scan_bwd_kernel_traitsILi32ELi4ELb1ELb1ELb1ELb0ELb0EN3c108BFloat16ENS1_7complexIfEEEEv12SSMParamsBwd)
        /*1658*/ 	.word	0x00000000


	//----- nvinfo : EIATTR_MIN_STACK_SIZE
	.align		4
.L_981:
        /*165c*/ 	.byte	0x04, 0x12
        /*165e*/ 	.short	(.L_983 - .L_982)
	.align		4
.L_982:
        /*1660*/ 	.word	index@(_Z25selective_scan_bwd_kernelI32Selective_Scan_bwd_kernel_traitsILi32ELi4ELb1ELb1ELb1ELb0ELb1EN3c108BFloat16ENS1_7complexIfEEEEv12SSMParamsBwd)
        /*1664*/ 	.word	0x00000000


	//----- nvinfo : EIATTR_MIN_STACK_SIZE
	.align		4
.L_983:
        /*1668*/ 	.byte	0x04, 0x12
        /*166a*/ 	.short	(.L_985 - .L_984)
	.align		4
.L_984:
        /*166c*/ 	.word	index@(_Z25selective_scan_bwd_kernelI32Selective_Scan_bwd_kernel_traitsILi32ELi4ELb1ELb1ELb1ELb1ELb0EN3c108BFloat16ENS1_7complexIfEEEEv12SSMParamsBwd)
        /*1670*/ 	.word	0x00000000


	//----- nvinfo : EIATTR_MIN_STACK_SIZE
	.align		4
.L_985:
        /*1674*/ 	.byte	0x04, 0x12
        /*1676*/ 	.short	(.L_987 - .L_986)
	.align		4
.L_986:
        /*1678*/ 	.word	index@(_Z25selective_scan_bwd_kernelI32Selective_Scan_bwd_kernel_traitsILi32ELi4ELb1ELb1ELb1ELb1ELb1EN3c108BFloat16ENS1_7complexIfEEEEv12SSMParamsBwd)
        /*167c*/ 	.word	0x00000000
.L_987:


//--------------------- .nv.compat                --------------------------
	.section	.nv.compat,"",@"SHT_CUDA_COMPAT_INFO"
	.align	4
        /*0000*/ 	.byte	0x02, 0x09, 0x01, 0x00, 0x02, 0x02, 0x01, 0x00, 0x02, 0x05, 0x05, 0x00, 0x03, 0x07, 0x01, 0x01
        /*0010*/ 	.byte	0x02, 0x03, 0x00, 0x00, 0x02, 0x06, 0x01, 0x00, 0x04, 0x0b, 0x08, 0x00, 0x01, 0x00, 0x00, 0x00
        /*0020*/ 	.byte	0x00, 0x00, 0x00, 0x00


//--------------------- .nv.info._Z25selective_scan_bwd_kernelI32Selective_Scan_bwd_kernel_traitsILi128ELi16ELb0ELb0ELb0ELb0ELb0EN3c108BFloat16ENS1_7complexIfEEEEv12SSMParamsBwd --------------------------
	.section	.nv.info._Z25selective_scan_bwd_kernelI32Selective_Scan_bwd_kernel_traitsILi128ELi16ELb0ELb0ELb0ELb0ELb0EN3c108BFloat16ENS1_7complexIfEEEEv12SSMParamsBwd,"",@"SHT_CUDA_INFO"
	.sectionflags	@""
	.align	4


	//----- nvinfo : EIATTR_CUDA_API_VERSION
	.align		4
        /*0000*/ 	.byte	0x04, 0x37
        /*0002*/ 	.short	(.L_989 - .L_988)
.L_988:
        /*0004*/ 	.word	0x00000082


	//----- nvinfo : EIATTR_KPARAM_INFO
	.align		4
.L_989:
        /*0008*/ 	.byte	0x04, 0x17
        /*000a*/ 	.short	(.L_991 - .L_990)
.L_990:
        /*000c*/ 	.word	0x00000000
        /*0010*/ 	.short	0x0000
        /*0012*/ 	.short	0x0000
        /*0014*/ 	.byte	0x00, 0xf0, 0xc1, 0x07


	//----- nvinfo : EIATTR_SPARSE_MMA_MASK
	.align		4
.L_991:
        /*0018*/ 	.byte	0x03, 0x50
        /*001a*/ 	.short	0x0000


	//----- nvinfo : EIATTR_MAXREG_COUNT
	.align		4
        /*001c*/ 	.byte	0x03, 0x1b
        /*001e*/ 	.short	0x00ff


	//----- nvinfo : EIATTR_NUM_BARRIERS
	.align		4
        /*0020*/ 	.byte	0x02, 0x4c
        /*0022*/ 	.byte	0x01
	.zero		1


	//----- nvinfo : EIATTR_MERCURY_ISA_VERSION
	.align		4
        /*0024*/ 	.byte	0x03, 0x5f
        /*0026*/ 	.short	0x0101


	//----- nvinfo : EIATTR_INT_WARP_WIDE_INSTR_OFFSETS
	.align		4
        /*0028*/ 	.byte	0x04, 0x31
        /*002a*/ 	.short	(.L_993 - .L_992)


	//   ....[0]....
.L_992:
        /*002c*/ 	.word	0x00004b70


	//   ....[1]....
        /*0030*/ 	.word	0x000066c0


	//----- nvinfo : EIATTR_COOP_GROUP_MASK_REGIDS
	.align		4
.L_993:
        /*0034*/ 	.byte	0x04, 0x29
        /*0036*/ 	.short	(.L_995 - .L_994)


	//   ....[0]....
.L_994:
        /*0038*/ 	.word	0xffffffff


	//   ....[1]....
        /*003c*/ 	.word	0xffffffff


	//   ....[2]....
        /*0040*/ 	.word	0xffffffff


	//   ....[3]....
        /*0044*/ 	.word	0xffffffff


	//   ....[4]....
        /*0048*/ 	.word	0xffffffff


	//   ....[5]....
        /*004c*/ 	.word	0xffffffff


	//   ....[6]....
        /*0050*/ 	.word	0xffffffff


	//   ....[7]....
        /*0054*/ 	.word	0xffffffff


	//   ....[8]....
        /*0058*/ 	.word	0xffffffff


	//   ....[9]....
        /*005c*/ 	.word	0xffffffff


	//   ....[10]....
        /*0060*/ 	.word	0xffffffff


	//   ....[11]....
        /*0064*/ 	.word	0xffffffff


	//   ....[12]....
        /*0068*/ 	.word	0xffffffff


	//   ....[13]....
        /*006c*/ 	.word	0xffffffff


	//   ....[14]....
        /*0070*/ 	.word	0xffffffff


	//   ....[15]....
        /*0074*/ 	.word	0xffffffff


	//   ....[16]....
        /*0078*/ 	.word	0xffffffff


	//   ....[17]....
        /*007c*/ 	.word	0xffffffff


	//   ....[18]....
        /*0080*/ 	.word	0xffffffff


	//   ....[19]....
        /*0084*/ 	.word	0xffffffff


	//   ....[20]....
        /*0088*/ 	.word	0xffffffff


	//   ....[21]....
        /*008c*/ 	.word	0xffffffff


	//   ....[22]....
        /*0090*/ 	.word	0xffffffff


	//   ....[23]....
        /*0094*/ 	.word	0xffffffff


	//   ....[24]....
        /*0098*/ 	.word	0xffffffff


	//   ....[25]....
        /*009c*/ 	.word	0xffffffff


	//   ....[26]....
        /*00a0*/ 	.word	0xffffffff


	//   ....[27]....
        /*00a4*/ 	.word	0xffffffff


	//   ....[28]....
        /*00a8*/ 	.word	0xffffffff


	//   ....[29]....
        /*00ac*/ 	.word	0xffffffff


	//   ....[30]....
        /*00b0*/ 	.word	0xffffffff


	//   ....[31]....
        /*00b4*/ 	.word	0xffffffff


	//   ....[32]....
        /*00b8*/ 	.word	0xffffffff


	//   ....[33]....
        /*00bc*/ 	.word	0xffffffff


	//   ....[34]....
        /*00c0*/ 	.word	0xffffffff


	//   ....[35]....
        /*00c4*/ 	.word	0xffffffff


	//   ....[36]....
        /*00c8*/ 	.word	0xffffffff


	//   ....[37]....
        /*00cc*/ 	.word	0xffffffff


	//   ....[38]....
        /*00d0*/ 	.word	0xffffffff


	//   ....[39]....
        /*00d4*/ 	.word	0xffffffff


	//   ....[40]....
        /*00d8*/ 	.word	0xffffffff


	//   ....[41]....
        /*00dc*/ 	.word	0xffffffff


	//   ....[42]....
        /*00e0*/ 	.word	0xffffffff


	//   ....[43]....
        /*00e4*/ 	.word	0xffffffff


	//   ....[44]....
        /*00e8*/ 	.word	0xffffffff


	//   ....[45]....
        /*00ec*/ 	.word	0xffffffff


	//   ....[46]....
        /*00f0*/ 	.word	0xffffffff


	//   ....[47]....
        /*00f4*/ 	.word	0xffffffff


	//   ....[48]....
        /*00f8*/ 	.word	0xffffffff


	//   ....[49]....
        /*00fc*/ 	.word	0xffffffff


	//   ....[50]....
        /*0100*/ 	.word	0xffffffff


	//   ....[51]....
        /*0104*/ 	.word	0xffffffff


	//   ....[52]....
        /*0108*/ 	.word	0xffffffff


	//   ....[53]....
        /*010c*/ 	.word	0xffffffff


	//   ....[54]....
        /*0110*/ 	.word	0xffffffff


	//   ....[55]....
        /*0114*/ 	.word	0xffffffff


	//   ....[56]....
        /*0118*/ 	.word	0xffffffff


	//   ....[57]....
        /*011c*/ 	.word	0xffffffff


	//   ....[58]....
        /*0120*/ 	.word	0xffffffff


	//   ....[59]....
        /*0124*/ 	.word	0xffffffff


	//   ....[60]....
        /*0128*/ 	.word	0xffffffff


	//   ....[61]....
        /*012c*/ 	.word	0xffffffff


	//   ....[62]....
        /*0130*/ 	.word	0xffffffff


	//   ....[63]....
        /*0134*/ 	.word	0xffffffff


	//   ....[64]....
        /*0138*/ 	.word	0xffffffff


	//   ....[65]....
        /*013c*/ 	.word	0xffffffff


	//   ....[66]....
        /*0140*/ 	.word	0xffffffff


	//   ....[67]....
        /*0144*/ 	.word	0xffffffff


	//   ....[68]....
        /*0148*/ 	.word	0xffffffff


	//   ....[69]....
        /*014c*/ 	.word	0xffffffff


	//   ....[70]....
        /*0150*/ 	.word	0xffffffff


	//   ....[71]....
        /*0154*/ 	.word	0xffffffff


	//   ....[72]....
        /*0158*/ 	.word	0xffffffff


	//   ....[73]....
        /*015c*/ 	.word	0xffffffff


	//   ....[74]....
        /*0160*/ 	.word	0xffffffff


	//   ....[75]....
        /*0164*/ 	.word	0xffffffff


	//   ....[76]....
        /*0168*/ 	.word	0xffffffff


	//   ....[77]....
        /*016c*/ 	.word	0xffffffff


	//   ....[78]....
        /*0170*/ 	.word	0xffffffff


	//   ....[79]....
        /*0174*/ 	.word	0xffffffff


	//   ....[80]....
        /*0178*/ 	.word	0xffffffff


	//   ....[81]....
        /*017c*/ 	.word	0xffffffff


	//   ....[82]....
        /*0180*/ 	.word	0xffffffff


	//   ....[83]....
        /*0184*/ 	.word	0xffffffff


	//   ....[84]....
        /*0188*/ 	.word	0xffffffff


	//   ....[85]....
        /*018c*/ 	.word	0xffffffff


	//   ....[86]....
        /*0190*/ 	.word	0xffffffff


	//   ....[87]....
        /*0194*/ 	.word	0xffffffff


	//   ....[88]....
        /*0198*/ 	.word	0xffffffff


	//   ....[89]....
        /*019c*/ 	.word	0xffffffff


	//   ....[90]....
        /*01a0*/ 	.word	0xffffffff


	//   ....[91]....
        /*01a4*/ 	.word	0xffffffff


	//   ....[92]....
        /*01a8*/ 	.word	0xffffffff


	//   ....[93]....
        /*01ac*/ 	.word	0xffffffff


	//   ....[94]....
        /*01b0*/ 	.word	0xffffffff


	//   ....[95]....
        /*01b4*/ 	.word	0x0500004b


	//   ....[96]....
        /*01b8*/ 	.word	0x0500004b


	//   ....[97]....
        /*01bc*/ 	.word	0x0500004b


	//   ....[98]....
        /*01c0*/ 	.word	0x0500004b


	//   ....[99]....
        /*01c4*/ 	.word	0x0500004b


	//   ....[100]....
        /*01c8*/ 	.word	0x0500004b


	//   ....[101]....
        /*01cc*/ 	.word	0x0500004b


	//   ....[102]....
        /*01d0*/ 	.word	0x0500004b


	//   ....[103]....
        /*01d4*/ 	.word	0x0500004b


	//   ....[104]....
        /*01d8*/ 	.word	0x0500004b


	//   ....[105]....
        /*01dc*/ 	.word	0x0500004b


	//   ....[106]....
        /*01e0*/ 	.word	0x0500004b


	//   ....[107]....
        /*01e4*/ 	.word	0x0500004b


	//   ....[108]....
        /*01e8*/ 	.word	0x0500004b


	//   ....[109]....
        /*01ec*/ 	.word	0x0500004b


	//   ....[110]....
        /*01f0*/ 	.word	0x0500004b


	//   ....[111]....
        /*01f4*/ 	.word	0x0500004b


	//   ....[112]....
        /*01f8*/ 	.word	0x0500004b


	//   ....[113]....
        /*01fc*/ 	.word	0x0500004b


	//   ....[114]....
        /*0200*/ 	.word	0x0500004b


	//   ....[115]....
        /*0204*/ 	.word	0x0500004b


	//   ....[116]....
        /*0208*/ 	.word	0x0500004b


	//   ....[117]....
        /*020c*/ 	.word	0x0500004b


	//   ....[118]....
        /*0210*/ 	.word	0x0500004b


	//   ....[119]....
        /*0214*/ 	.word	0x0500004b


	//   ....[120]....
        /*0218*/ 	.word	0x0500004b


	//   ....[121]....
        /*021c*/ 	.word	0x0500004b


	//   ....[122]....
        /*0220*/ 	.word	0x0500004b


	//   ....[123]....
        /*0224*/ 	.word	0x0500004b


	//   ....[124]....
        /*0228*/ 	.word	0x0500004b


	//   ....[125]....
        /*022c*/ 	.word	0x0500004b


	//   ....[126]....
        /*0230*/ 	.word	0x0500004b


	//   ....[127]....
        /*0234*/ 	.word	0x0500004b


	//   ....[128]....
        /*0238*/ 	.word	0x0500004b


	//   ....[129]....
        /*023c*/ 	.word	0x0500004b


	//   ....[130]....
        /*0240*/ 	.word	0x0500004b


	//   ....[131]....
        /*0244*/ 	.word	0x0500004b


	//   ....[132]....
        /*0248*/ 	.word	0x0500004b


	//   ....[133]....
        /*024c*/ 	.word	0x0500004b


	//   ....[134]....
        /*0250*/ 	.word	0x0500004b


	//   ....[135]....
        /*0254*/ 	.word	0x0500004b


	//   ....[136]....
        /*0258*/ 	.word	0x0500004b


	//   ....[137]....
        /*025c*/ 	.word	0x0500004b


	//   ....[138]....
        /*0260*/ 	.word	0x0500004b


	//   ....[139]....
        /*0264*/ 	.word	0x0500004b


	//   ....[140]....
        /*0268*/ 	.word	0x0500004b


	//   ....[141]....
        /*026c*/ 	.word	0x0500004b


	//   ....[142]....
        /*0270*/ 	.word	0x0500004b


	//   ....[143]....
        /*0274*/ 	.word	0x0500004b


	//   ....[144]....
        /*0278*/ 	.word	0x0500004b


	//   ....[145]....
        /*027c*/ 	.word	0x0500004b


	//   ....[146]....
        /*0280*/ 	.word	0x0500004b


	//   ....[147]....
        /*0284*/ 	.word	0x0500004b


	//   ....[148]....
        /*0288*/ 	.word	0x0500004b


	//   ....[149]....
        /*028c*/ 	.word	0x0500004b


	//   ....[150]....
        /*0290*/ 	.word	0x0500004b


	//   ....[151]....
        /*0294*/ 	.word	0x0500004b


	//   ....[152]....
        /*0298*/ 	.word	0x0500004b


	//   ....[153]....
        /*029c*/ 	.word	0x0500004b


	//   ....[154]....
        /*02a0*/ 	.word	0x0500004b


	//   ....[155]....
        /*02a4*/ 	.word	0x0500004b


	//   ....[156]....
        /*02a8*/ 	.word	0x0500004b


	//   ....[157]....
        /*02ac*/ 	.word	0x0500004b


	//   ....[158]....
        /*02b0*/ 	.word	0x0500004b


	//----- nvinfo : EIATTR_COOP_GROUP_INSTR_OFFSETS
	.align		4
.L_995:
        /*02b4*/ 	.byte	0x04, 0x28
        /*02b6*/ 	.short	(.L_997 - .L_996)


	//   ....[0]....
.L_996:
        /*02b8*/ 	.word	0x00001090


	//   ....[1]....
        /*02bc*/ 	.word	0x00001660


	//   ....[2]....
        /*02c0*/ 	.word	0x00001c20


	//   ....[3]....
        /*02c4*/ 	.word	0x00004030


	//   ....[4]....
        /*02c8*/ 	.word	0x00004040


	//   ....[5]....
        /*02cc*/ 	.word	0x00004050


	//   ....[6]....
        /*02d0*/ 	.word	0x00004060


	//   ....[7]....
        /*02d4*/ 	.word	0x00004100


	//   ....[8]....
        /*02d8*/ 	.word	0x00004120


	//   ....[9]....
        /*02dc*/ 	.word	0x00004130


	//   ....[10]....
        /*02e0*/ 	.word	0x00004140


	//   ....[11]....
        /*02e4*/ 	.word	0x000041e0


	//   ....[12]....
        /*02e8*/ 	.word	0x00004200


	//   ....[13]....
        /*02ec*/ 	.word	0x00004210


	//   ....[14]....
        /*02f0*/ 	.word	0x00004220


	//   ....[15]....
        /*02f4*/ 	.word	0x000042c0


	//   ....[16]....
        /*02f8*/ 	.word	0x000042e0


	//   ....[17]....
        /*02fc*/ 	.word	0x000042f0


	//   ....[18]....
        /*0300*/ 	.word	0x00004300


	//   ....[19]....
        /*0304*/ 	.word	0x000043b0


	//   ....[20]....
        /*0308*/ 	.word	0x000043c0


	//   ....[21]....
        /*030c*/ 	.word	0x000043d0


	//   ....[22]....
        /*0310*/ 	.word	0x000043e0


	//   ....[23]....
        /*0314*/ 	.word	0x00004540


	//   ....[24]....
        /*0318*/ 	.word	0x00004550


	//   ....[25]....
        /*031c*/ 	.word	0x00004560


	//   ....[26]....
        /*0320*/ 	.word	0x00004570


	//   ....[27]....
        /*0324*/ 	.word	0x00004580


	//   ....[28]....
        /*0328*/ 	.word	0x00004590


	//   ....[29]....
        /*032c*/ 	.word	0x000045a0


	//   ....[30]....
        /*0330*/ 	.word	0x000045b0


	//   ....[31]....
        /*0334*/ 	.word	0x00005b50


	//   ....[32]....
        /*0338*/ 	.word	0x00005b60


	//   ....[33]....
        /*033c*/ 	.word	0x00005b70


	//   ....[34]....
        /*0340*/ 	.word	0x00005b80


	//   ....[35]....
        /*0344*/ 	.word	0x00005c90


	//   ....[36]....
        /*0348*/ 	.word	0x00005ca0


	//   ....[37]....
        /*034c*/ 	.word	0x00005cb0


	//   ....[38]....
        /*0350*/ 	.word	0x00005cc0


	//   ....[39]....
        /*0354*/ 	.word	0x00005dd0


	//   ....[40]....
        /*0358*/ 	.word	0x00005de0


	//   ....[41]....
        /*035c*/ 	.word	0x00005df0


	//   ....[42]....
        /*0360*/ 	.word	0x00005e00


	//   ....[43]....
        /*0364*/ 	.word	0x00005f10


	//   ....[44]....
        /*0368*/ 	.word	0x00005f20


	//   ....[45]....
        /*036c*/ 	.word	0x00005f30


	//   ....[46]....
        /*0370*/ 	.word	0x00005f40


	//   ....[47]....
        /*0374*/ 	.word	0x00006050


	//   ....[48]....
        /*0378*/ 	.word	0x00006060


	//   ....[49]....
        /*037c*/ 	.word	0x00006070


	//   ....[50]....
        /*0380*/ 	.word	0x00006080


	//   ....[51]....
        /*0384*/ 	.word	0x00006190


	//   ....[52]....
        /*0388*/ 	.word	0x000061a0


	//   ....[53]....
        /*038c*/ 	.word	0x000061b0


	//   ....[54]....
        /*0390*/ 	.word	0x000061c0


	//   ....[55]....
        /*0394*/ 	.word	0x000061d0


	//   ....[56]....
        /*0398*/ 	.word	0x000061e0


	//   ....[57]....
        /*039c*/ 	.word	0x000061f0


	//   ....[58]....
        /*03a0*/ 	.word	0x00006230


	//   ....[59]....
        /*03a4*/ 	.word	0x00006270


	//   ....[60]....
        /*03a8*/ 	.word	0x000062b0


	//   ....[61]....
        /*03ac*/ 	.word	0x000062d0


	//   ....[62]....
        /*03b0*/ 	.word	0x000062f0


	//   ....[63]....
        /*03b4*/ 	.word	0x00007960


	//   ....[64]....
        /*03b8*/ 	.word	0x000079a0


	//   ....[65]....
        /*03bc*/ 	.word	0x00007a40


	//   ....[66]....
        /*03c0*/ 	.word	0x00007a80


	//   ....[67]....
        /*03c4*/ 	.word	0x00007b90


	//   ....[68]....
        /*03c8*/ 	.word	0x00007bd0


	//   ....[69]....
        /*03cc*/ 	.word	0x00007c10


	//   ....[70]....
        /*03d0*/ 	.word	0x00007c50


	//   ....[71]....
        /*03d4*/ 	.word	0x00007db0


	//   ....[72]....
        /*03d8*/ 	.word	0x00007df0


	//   ....[73]....
        /*03dc*/ 	.word	0x00007e30


	//   ....[74]....
        /*03e0*/ 	.word	0x00007e70


	//   ....[75]....
        /*03e4*/ 	.word	0x00007f80


	//   ....[76]....
        /*03e8*/ 	.word	0x00007fc0


	//   ....[77]....
        /*03ec*/ 	.word	0x00008000


	//   ....[78]....
        /*03f0*/ 	.word	0x00008040


	//   ....[79]....
        /*03f4*/ 	.word	0x000081a0


	//   ....[80]....
        /*03f8*/ 	.word	0x000081e0


	//   ....[81]....
        /*03fc*/ 	.word	0x00008220


	//   ....[82]....
        /*0400*/ 	.word	0x00008260


	//   ....[83]....
        /*0404*/ 	.word	0x00008a10


	//   ....[84]....
        /*0408*/ 	.word	0x00009240


	//   ....[85]....
        /*040c*/ 	.word	0x00009690


	//   ....[86]....
        /*0410*/ 	.word	0x000096d0


	//   ....[87]....
        /*0414*/ 	.word	0x00009730


	//   ....[88]....
        /*0418*/ 	.word	0x00009790


	//   ....[89]....
        /*041c*/ 	.word	0x000097b0


	//   ....[90]....
        /*0420*/ 	.word	0x00009950


	//   ....[91]....
        /*0424*/ 	.word	0x00009990


	//   ....[92]....
        /*0428*/ 	.word	0x000099f0


	//   ....[93]....
        /*042c*/ 	.word	0x00009a40


	//   ....[94]....
        /*0430*/ 	.word	0x00009a60


	//   ....[95]....
        /*0434*/ 	.word	0x0000a240


	//   ....[96]....
        /*0438*/ 	.word	0x0000a290


	//   ....[97]....
        /*043c*/ 	.word	0x0000a2e0


	//   ....[98]....
        /*0440*/ 	.word	0x0000a350


	//   ....[99]....
        /*0444*/ 	.word	0x0000a420


	//   ....[100]....
        /*0448*/ 	.word	0x0000a470


	//   ....[101]....
        /*044c*/ 	.word	0x0000a4c0


	//   ....[102]....
        /*0450*/ 	.word	0x0000a530


	//   ....[103]....
        /*0454*/ 	.word	0x0000a600


	//   ....[104]....
        /*0458*/ 	.word	0x0000a650


	//   ....[105]....
        /*045c*/ 	.word	0x0000a6a0


	//   ....[106]....
        /*0460*/ 	.word	0x0000a710


	//   ....[107]....
        /*0464*/ 	.word	0x0000a7e0


	//   ....[108]....
        /*0468*/ 	.word	0x0000a830


	//   ....[109]....
        /*046c*/ 	.word	0x0000a880


	//   ....[110]....
        /*0470*/ 	.word	0x0000a8f0


	//   ....[111]....
        /*0474*/ 	.word	0x0000a9c0


	//   ....[112]....
        /*0478*/ 	.word	0x0000aa10


	//   ....[113]....
        /*047c*/ 	.word	0x0000aa60


	//   ....[114]....
        /*0480*/ 	.word	0x0000aab0


	//   ....[115]....
        /*0484*/ 	.word	0x0000ab40


	//   ....[116]....
        /*0488*/ 	.word	0x0000abe0


	//   ....[117]....
        /*048c*/ 	.word	0x0000ac80


	//   ....[118]....
        /*0490*/ 	.word	0x0000ad20


	//   ....[119]....
        /*0494*/ 	.word	0x0000adc0


	//   ....[120]....
        /*0498*/ 	.word	0x0000ae70


	//   ....[121]....
        /*049c*/ 	.word	0x0000aec0


	//   ....[122]....
        /*04a0*/ 	.word	0x0000af10


	//   ....[123]....
        /*04a4*/ 	.word	0x0000af60


	//   ....[124]....
        /*04a8*/ 	.word	0x0000afb0


	//   ....[125]....
        /*04ac*/ 	.word	0x0000b000


	//   ....[126]....
        /*04b0*/ 	.word	0x0000b050


	//   ....[127]....
        /*04b4*/ 	.word	0x0000b0e0


	//   ....[128]....
        /*04b8*/ 	.word	0x0000b130


	//   ....[129]....
        /*04bc*/ 	.word	0x0000b180


	//   ....[130]....
        /*04c0*/ 	.word	0x0000b1d0


	//   ....[131]....
        /*04c4*/ 	.word	0x0000b270


	//   ....[132]....
        /*04c8*/ 	.word	0x0000b300


	//   ....[133]....
        /*04cc*/ 	.word	0x0000b350


	//   ....[134]....
        /*04d0*/ 	.word	0x0000b3a0


	//   ....[135]....
        /*04d4*/ 	.word	0x0000b440


	//   ....[136]....
        /*04d8*/ 	.word	0x0000b4d0


	//   ....[137]....
        /*04dc*/ 	.word	0x0000b520


	//   ....[138]....
        /*04e0*/ 	.word	0x0000b570


	//   ....[139]....
        /*04e4*/ 	.word	0x0000b610


	//   ....[140]....
        /*04e8*/ 	.word	0x0000b6a0


	//   ....[141]....
        /*04ec*/ 	.word	0x0000b6f0


	//   ....[142]....
        /*04f0*/ 	.word	0x0000b740


	//   ....[143]....
        /*04f4*/ 	.word	0x0000b7e0


	//   ....[144]....
        /*04f8*/ 	.word	0x0000b870


	//   ....[145]....
        /*04fc*/ 	.word	0x0000b8c0


	//   ....[146]....
        /*0500*/ 	.word	0x0000b910


	//   ....[147]....
        /*0504*/ 	.word	0x0000b9b0


	//   ....[148]....
        /*0508*/ 	.word	0x0000ba50


	//   ....[149]....
        /*050c*/ 	.word	0x0000bab0


	//   ....[150]....
        /*0510*/ 	.word	0x0000bb80


	//   ....[151]....
        /*0514*/ 	.word	0x0000bbf0


	//   ....[152]....
        /*0518*/ 	.word	0x0000bc40


	//   ....[153]....
        /*051c*/ 	.word	0x0000bc90


	//   ....[154]....
        /*0520*/ 	.word	0x0000bce0


	//   ....[155]....
        /*0524*/ 	.word	0x0000bd10


	//   ....[156]....
        /*0528*/ 	.word	0x0000bd60


	//   ....[157]....
        /*052c*/ 	.word	0x0000bdb0


	//   ....[158]....
        /*0530*/ 	.word	0x0000be10


	//----- nvinfo : EIATTR_VRC_CTA_INIT_COUNT
	.align		4
.L_997:
        /*0534*/ 	.byte	0x02, 0x4a
	.zero		1
	.zero		1


	//----- nvinfo : EIATTR_EXIT_INSTR_OFFSETS
	.align		4
        /*0538*/ 	.byte	0x04, 0x1c
        /*053a*/ 	.short	(.L_999 - .L_998)


	//   ....[0]....
.L_998:
        /*053c*/ 	.word	0x00009ba0


	//   ....[1]....
        /*0540*/ 	.word	0x0000a1e0


	//----- nvinfo : EIATTR_MAX_THREADS
	.align		4
.L_999:
        /*0544*/ 	.byte	0x04, 0x05
        /*0546*/ 	.short	(.L_1001 - .L_1000)
.L_1000:
        /*0548*/ 	.word	0x00000080
        /*054c*/ 	.word	0x00000001
        /*0550*/ 	.word	0x00000001


	//----- nvinfo : EIATTR_CRS_STACK_SIZE
	.align		4
.L_1001:
        /*0554*/ 	.byte	0x04, 0x1e
        /*0556*/ 	.short	(.L_1003 - .L_1002)
.L_1002:
        /*0558*/ 	.word	0x00000000


	//----- nvinfo : EIATTR_CBANK_PARAM_SIZE
	.align		4
.L_1003:
        /*055c*/ 	.byte	0x03, 0x19
        /*055e*/ 	.short	0x01f0


	//----- nvinfo : EIATTR_PARAM_CBANK
	.align		4
        /*0560*/ 	.byte	0x04, 0x0a
        /*0562*/ 	.short	(.L_1005 - .L_1004)
	.align		4
.L_1004:
        /*0564*/ 	.word	index@(.nv.constant0._Z25selective_scan_bwd_kernelI32Selective_Scan_bwd_kernel_traitsILi128ELi16ELb0ELb0ELb0ELb0ELb0EN3c108BFloat16ENS1_7complexIfEEEEv12SSMParamsBwd)
        /*0568*/ 	.short	0x0380
        /*056a*/ 	.short	0x01f0


	//----- nvinfo : EIATTR_SW_WAR
	.align		4
.L_1005:
        /*056c*/ 	.byte	0x04, 0x36
        /*056e*/ 	.short	(.L_1007 - .L_1006)
.L_1006:
        /*0570*/ 	.word	0x00000008
.L_1007:


//--------------------- .nv.info._Z25selective_scan_bwd_kernelI32Selective_Scan_bwd_kernel_traitsILi128ELi16ELb0ELb0ELb0ELb0ELb1EN3c108BFloat16ENS1_7complexIfEEEEv12SSMParamsBwd --------------------------
	.section	.nv.info._Z25selective_scan_bwd_kernelI32Selective_Scan_bwd_kernel_traitsILi128ELi16ELb0ELb0ELb0ELb0ELb1EN3c108BFloat16ENS1_7complexIfEEEEv12SSMParamsBwd,"",@"SHT_CUDA_INFO"
	.sectionflags	@""
	.align	4


	//----- nvinfo : EIATTR_CUDA_API_VERSION
	.align		4
        /*0000*/ 	.byte	0x04, 0x37
        /*0002*/ 	.short	(.L_1009 - .L_1008)
.L_1008:
        /*0004*/ 	.word	0x00000082


	//----- nvinfo : EIATTR_KPARAM_INFO
	.align		4
.L_1009:
        /*0008*/ 	.byte	0x04, 0x17
        /*000a*/ 	.short	(.L_1011 - .L_1010)
.L_1010:
        /*000c*/ 	.word	0x00000000
        /*0010*/ 	.short	0x0000
        /*0012*/ 	.short	0x0000
        /*0014*/ 	.byte	0x00, 0xf0, 0xc1, 0x07


	//----- nvinfo : EIATTR_SPARSE_MMA_MASK
	.align		4
.L_1011:
        /*0018*/ 	.byte	0x03, 0x50
        /*001a*/ 	.short	0x0000


	//----- nvinfo : EIATTR_MAXREG_COUNT
	.align		4
        /*001c*/ 	.byte	0x03, 0x1b
        /*001e*/ 	.short	0x00ff


	//----- nvinfo : EIATTR_NUM_BARRIERS
	.align		4
        /*0020*/ 	.byte	0x02, 0x4c
        /*0022*/ 	.byte	0x01
	.zero		1


	//----- nvinfo : EIATTR_MERCURY_ISA_VERSION
	.align		4
        /*0024*/ 	.byte	0x03, 0x5f
        /*0026*/ 	.short	0x0101


	//----- nvinfo : EIATTR_INT_WARP_WIDE_INSTR_OFFSETS
	.align		4
        /*0028*/ 	.byte	0x04, 0x31
        /*002a*/ 	.short	(.L_1013 - .L_1012)


	//   ....[0]....
.L_1012:
        /*002c*/ 	.word	0x00006f70


	//   ....[1]....
        /*0030*/ 	.word	0x00008ad0


	//----- nvinfo : EIATTR_COOP_GROUP_MASK_REGIDS
	.align		4
.L_1013:
        /*0034*/ 	.byte	0x04, 0x29
        /*0036*/ 	.short	(.L_1015 - .L_1014)


	//   ....[0]....
.L_1014:
        /*0038*/ 	.word	0xffffffff


	//   ....[1]....
        /*003c*/ 	.word	0xffffffff


	//   ....[2]....
        /*0040*/ 	.word	0xffffffff


	//   ....[3]....
        /*0044*/ 	.word	0xffffffff


	//   ....[4]....
        /*0048*/ 	.word	0xffffffff


	//   ....[5]....
        /*004c*/ 	.word	0xffffffff


	//   ....[6]....
        /*0050*/ 	.word	0xffffffff


	//   ....[7]....
        /*0054*/ 	.word	0xffffffff


	//   ....[8]....
        /*0058*/ 	.word	0xffffffff


	//   ....[9]....
        /*005c*/ 	.word	0xffffffff


	//   ....[10]....
        /*0060*/ 	.word	0xffffffff


	//   ....[11]....
        /*0064*/ 	.word	0xffffffff


	//   ....[12]....
        /*0068*/ 	.word	0xffffffff


	//   ....[13]....
        /*006c*/ 	.word	0xffffffff


	//   ....[14]....
        /*0070*/ 	.word	0xffffffff


	//   ....[15]....
        /*0074*/ 	.word	0xffffffff


	//   ....[16]....
        /*0078*/ 	.word	0xffffffff


	//   ....[17]....
        /*007c*/ 	.word	0xffffffff


	//   ....[18]....
        /*0080*/ 	.word	0xffffffff


	//   ....[19]....
        /*0084*/ 	.word	0xffffffff


	//   ....[20]....
        /*0088*/ 	.word	0xffffffff


	//   ....[21]....
        /*008c*/ 	.word	0xffffffff


	//   ....[22]....
        /*0090*/ 	.word	0xffffffff


	//   ....[23]....
        /*0094*/ 	.word	0xffffffff


	//   ....[24]....
        /*0098*/ 	.word	0xffffffff


	//   ....[25]....
        /*009c*/ 	.word	0xffffffff


	//   ....[26]....
        /*00a0*/ 	.word	0xffffffff


	//   ....[27]....
        /*00a4*/ 	.word	0xffffffff


	//   ....[28]....
        /*00a8*/ 	.word	0xffffffff


	//   ....[29]....
        /*00ac*/ 	.word	0xffffffff


	//   ....[30]....
        /*00b0*/ 	.word	0xffffffff


	//   ....[31]....
        /*00b4*/ 	.word	0xffffffff


	//   ....[32]....
        /*00b8*/ 	.word	0xffffffff


	//   ....[33]....
        /*00bc*/ 	.word	0xffffffff


	//   ....[34]....
        /*00c0*/ 	.word	0xffffffff


	//   ....[35]....
        /*00c4*/ 	.word	0xffffffff


	//   ....[36]....
        /*00c8*/ 	.word	0xffffffff


	//   ....[37]....
        /*00cc*/ 	.word	0xffffffff


	//   ....[38]....
        /*00d0*/ 	.word	0xffffffff


	//   ....[39]....
        /*00d4*/ 	.word	0xffffffff


	//   ....[40]....
        /*00d8*/ 	.word	0xffffffff


	//   ....[41]....
        /*00dc*/ 	.word	0xffffffff


	//   ....[42]....
        /*00e0*/ 	.word	0xffffffff


	//   ....[43]....
        /*00e4*/ 	.word	0xffffffff


	//   ....[44]....
        /*00e8*/ 	.word	0xffffffff


	//   ....[45]....
        /*00ec*/ 	.word	0xffffffff


	//   ....[46]....
        /*00f0*/ 	.word	0xffffffff


	//   ....[47]....
        /*00f4*/ 	.word	0xffffffff


	//   ....[48]....
        /*00f8*/ 	.word	0xffffffff


	//   ....[49]....
        /*00fc*/ 	.word	0xffffffff


	//   ....[50]....
        /*0100*/ 	.word	0xffffffff


	//   ....[51]....
        /*0104*/ 	.word	0xffffffff


	//   ....[52]....
        /*0108*/ 	.word	0xffffffff


	//   ....[53]....
        /*010c*/ 	.word	0xffffffff


	//   ....[54]....
        /*0110*/ 	.word	0xffffffff


	//   ....[55]....
        /*0114*/ 	.word	0xffffffff


	//   ....[56]....
        /*0118*/ 	.word	0xffffffff


	//   ....[57]....
        /*011c*/ 	.word	0xffffffff


	//   ....[58]....
        /*0120*/ 	.word	0xffffffff


	//   ....[59]....
        /*0124*/ 	.word	0xffffffff


	//   ....[60]....
        /*0128*/ 	.word	0xffffffff


	//   ....[61]....
        /*012c*/ 	.word	0xffffffff


	//   ....[62]....
        /*0130*/ 	.word	0xffffffff


	//   ....[63]....
        /*0134*/ 	.word	0xffffffff


	//   ....[64]....
        /*0138*/ 	.word	0xffffffff


	//   ....[65]....
        /*013c*/ 	.word	0xffffffff


	//   ....[66]....
        /*0140*/ 	.word	0xffffffff


	//   ....[67]....
        /*0144*/ 	.word	0xffffffff


	//   ....[68]....
        /*0148*/ 	.word	0xffffffff


	//   ....[69]....
        /*014c*/ 	.word	0xffffffff


	//   ....[70]....
        /*0150*/ 	.word	0xffffffff


	//   ....[71]....
        /*0154*/ 	.word	0xffffffff


	//   ....[72]....
        /*0158*/ 	.word	0xffffffff


	//   ....[73]....
        /*015c*/ 	.word	0xffffffff


	//   ....[74]....
        /*0160*/ 	.word	0xffffffff


	//   ....[75]....
        /*0164*/ 	.word	0xffffffff


	//   ....[76]....
        /*0168*/ 	.word	0xffffffff


	//   ....[77]....
        /*016c*/ 	.word	0xffffffff


	//   ....[78]....
        /*0170*/ 	.word	0xffffffff


	//   ....[79]....
        /*0174*/ 	.word	0xffffffff


	//   ....[80]....
        /*0178*/ 	.word	0xffffffff


	//   ....[81]....
        /*017c*/ 	.word	0xffffffff


	//   ....[82]....
        /*0180*/ 	.word	0xffffffff


	//   ....[83]....
        /*0184*/ 	.word	0xffffffff


	//   ....[84]....
        /*0188*/ 	.word	0xffffffff


	//   ....[85]....
        /*018c*/ 	.word	0xffffffff


	//   ....[86]....
        /*0190*/ 	.word	0xffffffff


	//   ....[87]....
        /*0194*/ 	.word	0xffffffff


	//   ....[88]....
        /*0198*/ 	.word	0xffffffff


	//   ....[89]....
        /*019c*/ 	.word	0xffffffff


	//   ....[90]....
        /*01a0*/ 	.word	0xffffffff


	//   ....[91]....
        /*01a4*/ 	.word	0xffffffff


	//   ....[92]....
        /*01a8*/ 	.word	0xffffffff


	//   ....[93]....
        /*01ac*/ 	.word	0xffffffff


	//   ....[94]....
        /*01b0*/ 	.word	0xffffffff


	//   ....[95]....
        /*01b4*/ 	.word	0xffffffff


	//   ....[96]....
        /*01b8*/ 	.word	0xffffffff


	//   ....[97]....
        /*01bc*/ 	.word	0xffffffff


	//   ....[98]....
        /*01c0*/ 	.word	0xffffffff


	//   ....[99]....
        /*01c4*/ 	.word	0x0500004b


	//   ....[100]....
        /*01c8*/ 	.word	0x0500004b


	//   ....[101]....
        /*01cc*/ 	.word	0x0500004b


	//   ....[102]....
        /*01d0*/ 	.word	0x0500004b


	//   ....[103]....
        /*01d4*/ 	.word	0x0500004b


	//   ....[104]....
        /*01d8*/ 	.word	0x0500004b


	//   ....[105]....
        /*01dc*/ 	.word	0x0500004b


	//   ....[106]....
        /*01e0*/ 	.word	0x0500004b


	//   ....[107]....
        /*01e4*/ 	.word	0x0500004b


	//   ....[108]....
        /*01e8*/ 	.word	0x0500004b


	//   ....[109]....
        /*01ec*/ 	.word	0x0500004b


	//   ....[110]....
        /*01f0*/ 	.word	0x0500004b


	//   ....[111]....
        /*01f4*/ 	.word	0x0500004b


	//   ....[112]....
        /*01f8*/ 	.word	0x0500004b


	//   ....[113]....
        /*01fc*/ 	.word	0x0500004b


	//   ....[114]....
        /*0200*/ 	.word	0x0500004b


	//   ....[115]....
        /*0204*/ 	.word	0x0500004b


	//   ....[116]....
        /*0208*/ 	.word	0x0500004b


	//   ....[117]....
        /*020c*/ 	.word	0x0500004b


	//   ....[118]....
        /*0210*/ 	.word	0x0500004b


	//   ....[119]....
        /*0214*/ 	.word	0x0500004b


	//   ....[120]....
        /*0218*/ 	.word	0x0500004b


	//   ....[121]....
        /*021c*/ 	.word	0x0500004b


	//   ....[122]....
        /*0220*/ 	.word	0x0500004b


	//   ....[123]....
        /*0224*/ 	.word	0x0500004b


	//   ....[124]....
        /*0228*/ 	.word	0x0500004b


	//   ....[125]....
        /*022c*/ 	.word	0x0500004b


	//   ....[126]....
        /*0230*/ 	.word	0x0500004b


	//   ....[127]....
        /*0234*/ 	.word	0x0500004b


	//   ....[128]....
        /*0238*/ 	.word	0x0500004b


	//   ....[129]....
        /*023c*/ 	.word	0x0500004b


	//   ....[130]....
        /*0240*/ 	.word	0x0500004b


	//   ....[131]....
        /*0244*/ 	.word	0x0500004b


	//   ....[132]....
        /*0248*/ 	.word	0x0500004b


	//   ....[133]....
        /*024c*/ 	.word	0x0500004b


	//   ....[134]....
        /*0250*/ 	.word	0x0500004b


	//   ....[135]....
        /*0254*/ 	.word	0x0500004b


	//   ....[136]....
        /*0258*/ 	.word	0x0500004b


	//   ....[137]....
        /*025c*/ 	.word	0x0500004b


	//   ....[138]....
        /*0260*/ 	.word	0x0500004b


	//   ....[139]....
        /*0264*/ 	.word	0x0500004b


	//   ....[140]....
        /*0268*/ 	.word	0x0500004b


	//   ....[141]....
        /*026c*/ 	.word	0x0500004b


	//   ....[142]....
        /*0270*/ 	.word	0x0500004b


	//   ....[143]....
        /*0274*/ 	.word	0x0500004b


	//   ....[144]....
        /*0278*/ 	.word	0x0500004b


	//   ....[145]....
        /*027c*/ 	.word	0x0500004b


	//   ....[146]....
        /*0280*/ 	.word	0x0500004b


	//   ....[147]....
        /*0284*/ 	.word	0x0500004b


	//   ....[148]....
        /*0288*/ 	.word	0x0500004b


	//   ....[149]....
        /*028c*/ 	.word	0x0500004b


	//   ....[150]....
        /*0290*/ 	.word	0x0500004b


	//   ....[151]....
        /*0294*/ 	.word	0x0500004b


	//   ....[152]....
        /*0298*/ 	.word	0x0500004b


	//   ....[153]....
        /*029c*/ 	.word	0x0500004b


	//   ....[154]....
        /*02a0*/ 	.word	0x0500004b


	//   ....[155]....
        /*02a4*/ 	.word	0x0500004b


	//   ....[156]....
        /*02a8*/ 	.word	0x0500004b


	//   ....[157]....
        /*02ac*/ 	.word	0x0500004b


	//   ....[158]....
        /*02b0*/ 	.word	0x0500004b


	//   ....[159]....
        /*02b4*/ 	.word	0x0500004b


	//   ....[160]....
        /*02b8*/ 	.word	0x0500004b


	//   ....[161]....
        /*02bc*/ 	.word	0x0500004b


	//   ....[162]....
        /*02c0*/ 	.word	0x0500004b


	//----- nvinfo : EIATTR_COOP_GROUP_INSTR_OFFSETS
	.align		4
.L_1015:
        /*02c4*/ 	.byte	0x04, 0x28
        /*02c6*/ 	.short	(.L_1017 - .L_1016)


	//   ....[0]....
.L_1016:
        /*02c8*/ 	.word	0x000010e0


	//   ....[1]....
        /*02cc*/ 	.word	0x000016e0


	//   ....[2]....
        /*02d0*/ 	.word	0x00001ba0


	//   ....[3]....
        /*02d4*/ 	.word	0x000020e0


	//   ....[4]....
        /*02d8*/ 	.word	0x000027d0


	//   ....[5]....
        /*02dc*/ 	.word	0x00003410


	//   ....[6]....
        /*02e0*/ 	.word	0x00003db0


	//   ....[7]....
        /*02e4*/ 	.word	0x00006430


	//   ....[8]....
        /*02e8*/ 	.word	0x00006440


	//   ....[9]....
        /*02ec*/ 	.word	0x00006450


	//   ....[10]....
        /*02f0*/ 	.word	0x00006460


	//   ....[11]....
        /*02f4*/ 	.word	0x00006500


	//   ....[12]....
        /*02f8*/ 	.word	0x00006520


	//   ....[13]....
        /*02fc*/ 	.word	0x00006530


	//   ....[14]....
        /*0300*/ 	.word	0x00006540


	//   ....[15]....
        /*0304*/ 	.word	0x000065e0


	//   ....[16]....
        /*0308*/ 	.word	0x00006600


	//   ....[17]....
        /*030c*/ 	.word	0x00006610


	//   ....[18]....
        /*0310*/ 	.word	0x00006620


	//   ....[19]....
        /*0314*/ 	.word	0x000066c0


	//   ....[20]....
        /*0318*/ 	.word	0x000066e0


	//   ....[21]....
        /*031c*/ 	.word	0x000066f0


	//   ....[22]....
        /*0320*/ 	.word	0x00006700


	//   ....[23]....
        /*0324*/ 	.word	0x000067b0


	//   ....[24]....
        /*0328*/ 	.word	0x000067c0


	//   ....[25]....
        /*032c*/ 	.word	0x000067d0


	//   ....[26]....
        /*0330*/ 	.word	0x000067e0


	//   ....[27]....
        /*0334*/ 	.word	0x00006940


	//   ....[28]....
        /*0338*/ 	.word	0x00006950


	//   ....[29]....
        /*033c*/ 	.word	0x00006960


	//   ....[30]....
        /*0340*/ 	.word	0x00006970


	//   ....[31]....
        /*0344*/ 	.word	0x00006980


	//   ....[32]....
        /*0348*/ 	.word	0x00006990


	//   ....[33]....
        /*034c*/ 	.word	0x000069a0


	//   ....[34]....
        /*0350*/ 	.word	0x000069b0


	//   ....[35]....
        /*0354*/ 	.word	0x00007f50


	//   ....[36]....
        /*0358*/ 	.word	0x00007f60


	//   ....[37]....
        /*035c*/ 	.word	0x00007f70


	//   ....[38]....
        /*0360*/ 	.word	0x00007f80


	//   ....[39]....
        /*0364*/ 	.word	0x00008090


	//   ....[40]....
        /*0368*/ 	.word	0x000080a0


	//   ....[41]....
        /*036c*/ 	.word	0x000080b0


	//   ....[42]....
        /*0370*/ 	.word	0x000080c0


	//   ....[43]....
        /*0374*/ 	.word	0x000081d0


	//   ....[44]....
        /*0378*/ 	.word	0x000081e0


	//   ....[45]....
        /*037c*/ 	.word	0x000081f0


	//   ....[46]....
        /*0380*/ 	.word	0x00008200


	//   ....[47]....
        /*0384*/ 	.word	0x00008310


	//   ....[48]....
        /*0388*/ 	.word	0x00008320


	//   ....[49]....
        /*038c*/ 	.word	0x00008330


	//   ....[50]....
        /*0390*/ 	.word	0x00008340


	//   ....[51]....
        /*0394*/ 	.word	0x00008450


	//   ....[52]....
        /*0398*/ 	.word	0x00008460


	//   ....[53]....
        /*039c*/ 	.word	0x00008470


	//   ....[54]....
        /*03a0*/ 	.word	0x00008480


	//   ....[55]....
        /*03a4*/ 	.word	0x00008590


	//   ....[56]....
        /*03a8*/ 	.word	0x000085a0


	//   ....[57]....
        /*03ac*/ 	.word	0x000085b0


	//   ....[58]....
        /*03b0*/ 	.word	0x000085c0


	//   ....[59]....
        /*03b4*/ 	.word	0x000085d0


	//   ....[60]....
        /*03b8*/ 	.word	0x000085e0


	//   ....[61]....
        /*03bc*/ 	.word	0x000085f0


	//   ....[62]....
        /*03c0*/ 	.word	0x00008630


	//   ....[63]....
        /*03c4*/ 	.word	0x00008670


	//   ....[64]....
        /*03c8*/ 	.word	0x000086b0


	//   ....[65]....
        /*03cc*/ 	.word	0x000086d0


	//   ....[66]....
        /*03d0*/ 	.word	0x000086f0


	//   ....[67]....
        /*03d4*/ 	.word	0x00009da0


	//   ....[68]....
        /*03d8*/ 	.word	0x00009de0


	//   ....[69]....
        /*03dc*/ 	.word	0x00009e40


	//   ....[70]....
        /*03e0*/ 	.word	0x00009e80


	//   ....[71]....
        /*03e4*/ 	.word	0x00009f70


	//   ....[72]....
        /*03e8*/ 	.word	0x00009fb0


	//   ....[73]....
        /*03ec*/ 	.word	0x0000a010


	//   ....[74]....
        /*03f0*/ 	.word	0x0000a050


	//   ....[75]....
        /*03f4*/ 	.word	0x0000a140


	//   ....[76]....
        /*03f8*/ 	.word	0x0000a1b0


	//   ....[77]....
        /*03fc*/ 	.word	0x0000a1f0


	//   ....[78]....
        /*0400*/ 	.word	0x0000a230


	//   ....[79]....
        /*0404*/ 	.word	0x0000a310


	//   ....[80]....
        /*0408*/ 	.word	0x0000a380


	//   ....[81]....
        /*040c*/ 	.word	0x0000a3c0


	//   ....[82]....
        /*0410*/ 	.word	0x0000a400


	//   ....[83]....
        /*0414*/ 	.word	0x0000a560


	//   ....[84]....
        /*0418*/ 	.word	0x0000a5a0


	//   ....[85]....
        /*041c*/ 	.word	0x0000a5e0


	//   ....[86]....
        /*0420*/ 	.word	0x0000a620


	//   ....[87]....
        /*0424*/ 	.word	0x0000add0


	//   ....[88]....
        /*0428*/ 	.word	0x0000b5e0


	//   ....[89]....
        /*042c*/ 	.word	0x0000ba30


	//   ....[90]....
        /*0430*/ 	.word	0x0000ba80


	//   ....[91]....
        /*0434*/ 	.word	0x0000bae0


	//   ....[92]....
        /*0438*/ 	.word	0x0000bb30


	//   ....[93]....
        /*043c*/ 	.word	0x0000bb50


	//   ....[94]....
        /*0440*/ 	.word	0x0000bcf0


	//   ....[95]....
        /*0444*/ 	.word	0x0000bd30


	//   ....[96]....
        /*0448*/ 	.word	0x0000bd90


	//   ....[97]....
        /*044c*/ 	.word	0x0000bde0


	//   ....[98]....
        /*0450*/ 	.word	0x0000be00


	//   ....[99]....
        /*0454*/ 	.word	0x0000c5f0


	//   ....[100]....
        /*0458*/ 	.word	0x0000c640


	//   ....[101]....
        /*045c*/ 	.word	0x0000c690


	//   ....[102]....
        /*0460*/ 	.word	0x0000c700


	//   ....[103]....
        /*0464*/ 	.word	0x0000c7d0


	//   ....[104]....
        /*0468*/ 	.word	0x0000c820


	//   ....[105]....
        /*046c*/ 	.word	0x0000c870


	//   ....[106]....
        /*0470*/ 	.word	0x0000c8e0


	//   ....[107]....
        /*0474*/ 	.word	0x0000c9b0


	//   ....[108]....
        /*0478*/ 	.word	0x0000ca00


	//   ....[109]....
        /*047c*/ 	.word	0x0000ca50


	//   ....[110]....
        /*0480*/ 	.word	0x0000cac0


	//   ....[111]....
        /*0484*/ 	.word	0x0000cb90


	//   ....[112]....
        /*0488*/ 	.word	0x0000cbe0


	//   ....[113]....
        /*048c*/ 	.word	0x0000cc30


	//   ....[114]....
        /*0490*/ 	.word	0x0000cca0


	//   ....[115]....
        /*0494*/ 	.word	0x0000cd70


	//   ....[116]....
        /*0498*/ 	.word	0x0000cdc0


	//   ....[117]....
        /*049c*/ 	.word	0x0000ce10


	//   ....[118]....
        /*04a0*/ 	.word	0x0000ce60


	//   ....[119]....
        /*04a4*/ 	.word	0x0000cef0


	//   ....[120]....
        /*04a8*/ 	.word	0x0000cf90


	//   ....[121]....
        /*04ac*/ 	.word	0x0000d030


	//   ....[122]....
        /*04b0*/ 	.word	0x0000d0d0


	//   ....[123]....
        /*04b4*/ 	.word	0x0000d170


	//   ....[124]....
        /*04b8*/ 	.word	0x0000d220


	//   ....[125]....
        /*04bc*/ 	.word	0x0000d270


	//   ....[126]....
        /*04c0*/ 	.word	0x0000d2c0


	//   ....[127]....
        /*04c4*/ 	.word	0x0000d310


	//   ....[128]....
        /*04c8*/ 	.word	0x0000d360


	//   ....[129]....
        /*04cc*/ 	.word	0x0000d3b0


	//   ....[130]....
        /*04d0*/ 	.word	0x0000d400


	//   ....[131]....
        /*04d4*/ 	.word	0x0000d490


	//   ....[132]....
        /*04d8*/ 	.word	0x0000d4e0


	//   ....[133]....
        /*04dc*/ 	.word	0x0000d530


	//   ....[134]....
        /*04e0*/ 	.word	0x0000d580


	//   ....[135]....
        /*04e4*/ 	.word	0x0000d620


	//   ....[136]....
        /*04e8*/ 	.word	0x0000d6b0


	//   ....[137]....
        /*04ec*/ 	.word	0x0000d700


	//   ....[138]....
        /*04f0*/ 	.word	0x0000d750


	//   ....[139]....
        /*04f4*/ 	.word	0x0000d7f0


	//   ....[140]....
        /*04f8*/ 	.word	0x0000d880


	//   ....[141]....
        /*04fc*/ 	.word	0x0000d8d0


	//   ....[142]....
        /*0500*/ 	.word	0x0000d920


	//   ....[143]....
        /*0504*/ 	.word	0x0000d9c0


	//   ....[144]....
        /*0508*/ 	.word	0x0000da50


	//   ....[145]....
        /*050c*/ 	.word	0x0000daa0


	//   ....[146]....
        /*0510*/ 	.word	0x0000daf0


	//   ....[147]....
        /*0514*/ 	.word	0x0000db90


	//   ....[148]....
        /*0518*/ 	.word	0x0000dc20


	//   ....[149]....
        /*051c*/ 	.word	0x0000dc70


	//   ....[150]....
        /*0520*/ 	.word	0x0000dcc0


	//   ....[151]....
        /*0524*/ 	.word	0x0000dd60


	//   ....[152]....
        /*0528*/ 	.word	0x0000de00


	//   ....[153]....
        /*052c*/ 	.word	0x0000de60


	//   ....[154]....
        /*0530*/ 	.word	0x0000df30


	//   ....[155]....
        /*0534*/ 	.word	0x0000dfa0


	//   ....[156]....
        /*0538*/ 	.word	0x0000dff0


	//   ....[157]....
        /*053c*/ 	.word	0x0000e040


	//   ....[158]....
        /*0540*/ 	.word	0x0000e090


	//   ....[159]....
        /*0544*/ 	.word	0x0000e0c0


	//   ....[160]....
        /*0548*/ 	.word	0x0000e110


	//   ....[161]....
        /*054c*/ 	.word	0x0000e160


	//   ....[162]....
        /*0550*/ 	.word	0x0000e1c0


	//----- nvinfo : EIATTR_VRC_CTA_INIT_COUNT
	.align		4
.L_1017:
        /*0554*/ 	.byte	0x02, 0x4a
	.zero		1
	.zero		1


	//----- nvinfo : EIATTR_EXIT_INSTR_OFFSETS
	.align		4
        /*0558*/ 	.byte	0x04, 0x1c
        /*055a*/ 	.short	(.L_1019 - .L_1018)


	//   ....[0]....
.L_1018:
        /*055c*/ 	.word	0x0000bf40


	//   ....[1]....
        /*0560*/ 	.word	0x0000c590


	//----- nvinfo : EIATTR_MAX_THREADS
	.align		4
.L_1019:
        /*0564*/ 	.byte	0x04, 0x05
        /*0566*/ 	.short	(.L_1021 - .L_1020)
.L_1020:
        /*0568*/ 	.word	0x00000080
        /*056c*/ 	.word	0x00000001
        /*0570*/ 	.word	0x00000001


	//----- nvinfo : EIATTR_CRS_STACK_SIZE
	.align		4
.L_1021:
        /*0574*/ 	.byte	0x04, 0x1e
        /*0576*/ 	.short	(.L_1023 - .L_1022)
.L_1022:
        /*0578*/ 	.word	0x00000000


	//----- nvinfo : EIATTR_CBANK_PARAM_SIZE
	.align		4
.L_1023:
        /*057c*/ 	.byte	0x03, 0x19
        /*057e*/ 	.short	0x01f0


	//----- nvinfo : EIATTR_PARAM_CBANK
	.align		4
        /*0580*/ 	.byte	0x04, 0x0a
        /*0582*/ 	.short	(.L_1025 - .L_1024)
	.align		4
.L_1024:
        /*0584*/ 	.word	index@(.nv.constant0._Z25selective_scan_bwd_kernelI32Selective_Scan_bwd_kernel_traitsILi128ELi16ELb0ELb0ELb0ELb0ELb1EN3c108BFloat16ENS1_7complexIfEEEEv12SSMParamsBwd)
        /*0588*/ 	.short	0x0380
        /*058a*/ 	.short	0x01f0


	//----- nvinfo : EIATTR_SW_WAR
	.align		4
.L_1025:
        /*058c*/ 	.byte	0x04, 0x36
        /*058e*/ 	.short	(.L_1027 - .L_1026)
.L_1026:
        /*0590*/ 	.word	0x00000008
.L_1027:


//--------------------- .nv.info._Z25selective_scan_bwd_kernelI32Selective_Scan_bwd_kernel_traitsILi128ELi16ELb0ELb0ELb0ELb1ELb0EN3c108BFloat16ENS1_7complexIfEEEEv12SSMParamsBwd --------------------------
	.section	.nv.info._Z25selective_scan_bwd_kernelI32Selective_Scan_bwd_kernel_traitsILi128ELi16ELb0ELb0ELb0ELb1ELb0EN3c108BFloat16ENS1_7complexIfEEEEv12SSMParamsBwd,"",@"SHT_CUDA_INFO"
	.sectionflags	@""
	.align	4


	//----- nvinfo : EIATTR_CUDA_API_VERSION
	.align		4
        /*0000*/ 	.byte	0x04, 0x37
        /*0002*/ 	.short	(.L_1029 - .L_1028)
.L_1028:
        /*0004*/ 	.word	0x00000082


	//----- nvinfo : EIATTR_KPARAM_INFO
	.align		4
.L_1029:
        /*0008*/ 	.byte	0x04, 0x17
        /*000a*/ 	.short	(.L_1031 - .L_1030)
.L_1030:
        /*000c*/ 	.word	0x00000000
        /*0010*/ 	.short	0x0000
        /*0012*/ 	.short	0x0000
        /*0014*/ 	.byte	0x00, 0xf0, 0xc1, 0x07


	//----- nvinfo : EIATTR_SPARSE_MMA_MASK
	.align		4
.L_1031:
        /*0018*/ 	.byte	0x03, 0x50
        /*001a*/ 	.short	0x0000


	//----- nvinfo : EIATTR_MAXREG_COUNT
	.align		4
        /*001c*/ 	.byte	0x03, 0x1b
        /*001e*/ 	.short	0x00ff


	//----- nvinfo : EIATTR_NUM_BARRIERS
	.align		4
        /*0020*/ 	.byte	0x02, 0x4c
        /*0022*/ 	.byte	0x01
	.zero		1


	//----- nvinfo : EIATTR_MERCURY_ISA_VERSION
	.align		4
        /*0024*/ 	.byte	0x03, 0x5f
        /*0026*/ 	.short	0x0101


	//----- nvinfo : EIATTR_INT_WARP_WIDE_INSTR_OFFSETS
	.align		4
        /*0028*/ 	.byte	0x04, 0x31
        /*002a*/ 	.short	(.L_1033 - .L_1032)


	//   ....[0]....
.L_1032:
        /*002c*/ 	.word	0x00007900


	//   ....[1]....
        /*0030*/ 	.word	0x00008900


	//----- nvinfo : EIATTR_COOP_GROUP_MASK_REGIDS
	.align		4
.L_1033:
        /*0034*/ 	.byte	0x04, 0x29
        /*0036*/ 	.short	(.L_1035 - .L_1034)


	//   ....[0]....
.L_1034:
        /*0038*/ 	.word	0xffffffff


	//   ....[1]....
        /*003c*/ 	.word	0xffffffff


	//   ....[2]....
        /*0040*/ 	.word	0xffffffff


	//   ....[3]....
        /*0044*/ 	.word	0xffffffff


	//   ....[4]....
        /*0048*/ 	.word	0xffffffff


	//   ....[5]....
        /*004c*/ 	.word	0xffffffff


	//   ....[6]....
        /*0050*/ 	.word	0xffffffff


	//   ....[7]....
        /*0054*/ 	.word	0xffffffff


	//   ....[8]....
        /*0058*/ 	.word	0xffffffff


	//   ....[9]....
        /*005c*/ 	.word	0xffffffff


	//   ....[10]....
        /*0060*/ 	.word	0xffffffff


	//   ....[11]....
        /*0064*/ 	.word	0xffffffff


	//   ....[12]....
        /*0068*/ 	.word	0xffffffff


	//   ....[13]....
        /*006c*/ 	.word	0xffffffff


	//   ....[14]....
        /*0070*/ 	.word	0xffffffff


	//   ....[15]....
        /*0074*/ 	.word	0xffffffff


	//   ....[16]....
        /*0078*/ 	.word	0xffffffff


	//   ....[17]....
        /*007c*/ 	.word	0xffffffff


	//   ....[18]....
        /*0080*/ 	.word	0xffffffff


	//   ....[19]....
        /*0084*/ 	.word	0xffffffff


	//   ....[20]....
        /*0088*/ 	.word	0xffffffff


	//   ....[21]....
        /*008c*/ 	.word	0xffffffff


	//   ....[22]....
        /*0090*/ 	.word	0xffffffff


	//   ....[23]....
        /*0094*/ 	.word	0xffffffff


	//   ....[24]....
        /*0098*/ 	.word	0xffffffff


	//   ....[25]....
        /*009c*/ 	.word	0xffffffff


	//   ....[26]....
        /*00a0*/ 	.word	0xffffffff


	//   ....[27]....
        /*00a4*/ 	.word	0xffffffff


	//   ....[28]....
        /*00a8*/ 	.word	0xffffffff


	//   ....[29]....
        /*00ac*/ 	.word	0xffffffff


	//   ....[30]....
        /*00b0*/ 	.word	0xffffffff


	//   ....[31]....
        /*00b4*/ 	.word	0xffffffff


	//   ....[32]....
        /*00b8*/ 	.word	0xffffffff


	//   ....[33]....
        /*00bc*/ 	.word	0xffffffff


	//   ....[34]....
        /*00c0*/ 	.word	0xffffffff


	//   ....[35]....
        /*00c4*/ 	.word	0xffffffff


	//   ....[36]....
        /*00c8*/ 	.word	0xffffffff


	//   ....[37]....
        /*00cc*/ 	.word	0xffffffff


	//   ....[38]....
        /*00d0*/ 	.word	0xffffffff


	//   ....[39]....
        /*00d4*/ 	.word	0xffffffff


	//   ....[40]....
        /*00d8*/ 	.word	0xffffffff


	//   ....[41]....
        /*00dc*/ 	.word	0xffffffff


	//   ....[42]....
        /*00e0*/ 	.word	0xffffffff


	//   ....[43]....
        /*00e4*/ 	.word	0xffffffff


	//   ....[44]....
        /*00e8*/ 	.word	0xffffffff


	//   ....[45]....
        /*00ec*/ 	.word	0xffffffff


	//   ....[46]....
        /*00f0*/ 	.word	0xffffffff


	//   ....[47]....
        /*00f4*/ 	.word	0xffffffff


	//   ....[48]....
        /*00f8*/ 	.word	0xffffffff


	//   ....[49]....
        /*00fc*/ 	.word	0xffffffff


	//   ....[50]....
        /*0100*/ 	.word	0xffffffff


	//   ....[51]....
        /*0104*/ 	.word	0xffffffff


	//   ....[52]....
        /*0108*/ 	.word	0xffffffff


	//   ....[53]....
        /*010c*/ 	.word	0xffffffff


	//   ....[54]....
        /*0110*/ 	.word	0xffffffff


	//   ....[55]....
        /*0114*/ 	.word	0xffffffff


	//   ....[56]....
        /*0118*/ 	.word	0xffffffff


	//   ....[57]....
        /*011c*/ 	.word	0xffffffff


	//   ....[58]....
        /*0120*/ 	.word	0xffffffff


	//   ....[59]....
        /*0124*/ 	.word	0xffffffff


	//   ....[60]....
        /*0128*/ 	.word	0xffffffff


	//   ....[61]....
        /*012c*/ 	.word	0xffffffff


	//   ....[62]....
        /*0130*/ 	.word	0xffffffff


	//   ....[63]....
        /*0134*/ 	.word	0xffffffff


	//   ....[64]....
        /*0138*/ 	.word	0xffffffff


	//   ....[65]....
        /*013c*/ 	.word	0xffffffff


	//   ....[66]....
        /*0140*/ 	.word	0xffffffff


	//   ....[67]....
        /*0144*/ 	.word	0xffffffff


	//   ....[68]....
        /*0148*/ 	.word	0xffffffff


	//   ....[69]....
        /*014c*/ 	.word	0xffffffff


	//   ....[70]....
        /*0150*/ 	.word	0xffffffff


	//   ....[71]....
        /*0154*/ 	.word	0xffffffff


	//   ....[72]....
        /*0158*/ 	.word	0xffffffff


	//   ....[73]....
        /*015c*/ 	.word	0xffffffff


	//   ....[74]....
        /*0160*/ 	.word	0xffffffff


	//   ....[75]....
        /*0164*/ 	.word	0xffffffff


	//   ....[76]....
        /*0168*/ 	.word	0xffffffff


	//   ....[77]....
        /*016c*/ 	.word	0xffffffff


	//   ....[78]....
        /*0170*/ 	.word	0xffffffff


	//   ....[79]....
        /*0174*/ 	.word	0xffffffff


	//   ....[80]....
        /*0178*/ 	.word	0xffffffff


	//   ....[81]....
        /*017c*/ 	.word	0xffffffff


	//   ....[82]....
        /*0180*/ 	.word	0xffffffff


	//   ....[83]....
        /*0184*/ 	.word	0xffffffff


	//   ....[84]....
        /*0188*/ 	.word	0xffffffff


	//   ....[85]....
        /*018c*/ 	.word	0xffffffff


	//   ....[86]....
        /*0190*/ 	.word	0xffffffff


	//   ....[87]....
        /*0194*/ 	.word	0xffffffff


	//   ....[88]....
        /*0198*/ 	.word	0xffffffff


	//   ....[89]....
        /*019c*/ 	.word	0xffffffff


	//   ....[90]....
        /*01a0*/ 	.word	0xffffffff


	//   ....[91]....
        /*01a4*/ 	.word	0xffffffff


	//   ....[92]....
        /*01a8*/ 	.word	0xffffffff


	//   ....[93]....
        /*01ac*/ 	.word	0xffffffff


	//   ....[94]....
        /*01b0*/ 	.word	0xffffffff


	//   ....[95]....
        /*01b4*/ 	.word	0xffffffff


	//   ....[96]....
        /*01b8*/ 	.word	0x05000047


	//   ....[97]....
        /*01bc*/ 	.word	0x05000047


	//   ....[98]....
        /*01c0*/ 	.word	0x05000047


	//   ....[99]....
        /*01c4*/ 	.word	0x05000047


	//   ....[100]....
        /*01c8*/ 	.word	0x05000047


	//   ....[101]....
        /*01cc*/ 	.word	0x05000047


	//   ....[102]....
        /*01d0*/ 	.word	0x05000047


	//   ....[103]....
        /*01d4*/ 	.word	0x05000047


	//   ....[104]....
        /*01d8*/ 	.word	0x05000047


	//   ....[105]....
        /*01dc*/ 	.word	0x05000047


	//   ....[106]....
        /*01e0*/ 	.word	0x05000047


	//   ....[107]....
        /*01e4*/ 	.word	0x05000047


	//   ....[108]....
        /*01e8*/ 	.word	0x05000047


	//   ....[109]....
        /*01ec*/ 	.word	0x05000047


	//   ....[110]....
        /*01f0*/ 	.word	0x05000047


	//   ....[111]....
        /*01f4*/ 	.word	0x05000047


	//   ....[112]....
        /*01f8*/ 	.word	0x05000047


	//   ....[113]....
        /*01fc*/ 	.word	0x05000047


	//   ....[114]....
        /*0200*/ 	.word	0x05000047


	//   ....[115]....
        /*0204*/ 	.word	0x05000047


	//   ....[116]....
        /*0208*/ 	.word	0x05000047


	//   ....[117]....
        /*020c*/ 	.word	0x05000047


	//   ....[118]....
        /*0210*/ 	.word	0x05000047


	//   ....[119]....
        /*0214*/ 	.word	0x05000047


	//   ....[120]....
        /*0218*/ 	.word	0x05000047


	//   ....[121]....
        /*021c*/ 	.word	0x05000047


	//   ....[122]....
        /*0220*/ 	.word	0x05000047


	//   ....[123]....
        /*0224*/ 	.word	0x05000047


	//   ....[124]....
        /*0228*/ 	.word	0x05000047


	//   ....[125]....
        /*022c*/ 	.word	0x05000047


	//   ....[126]....
        /*0230*/ 	.word	0x05000047


	//   ....[127]....
        /*0234*/ 	.word	0x05000047


	//   ....[128]....
        /*0238*/ 	.word	0x05000047


	//   ....[129]....
        /*023c*/ 	.word	0x05000047


	//   ....[130]....
        /*0240*/ 	.word	0x05000047


	//   ....[131]....
        /*0244*/ 	.word	0x05000047


	//   ....[132]....
        /*0248*/ 	.word	0x05000047


	//   ....[133]....
        /*024c*/ 	.word	0x05000047


	//   ....[134]....
        /*0250*/ 	.word	0x05000047


	//   ....[135]....
        /*0254*/ 	.word	0x05000047


	//   ....[136]....
        /*0258*/ 	.word	0x05000047


	//   ....[137]....
        /*025c*/ 	.word	0x05000047


	//   ....[138]....
        /*0260*/ 	.word	0x05000047


	//   ....[139]....
        /*0264*/ 	.word	0x05000047


	//   ....[140]....
        /*0268*/ 	.word	0x05000047


	//   ....[141]....
        /*026c*/ 	.word	0x05000047


	//   ....[142]....
        /*0270*/ 	.word	0x05000047


	//   ....[143]....
        /*0274*/ 	.word	0x05000047


	//   ....[144]....
        /*0278*/ 	.word	0x05000047


	//   ....[145]....
        /*027c*/ 	.word	0x05000047


	//   ....[146]....
        /*0280*/ 	.word	0x05000047


	//   ....[147]....
        /*0284*/ 	.word	0x05000047


	//   ....[148]....
        /*0288*/ 	.word	0x05000047


	//   ....[149]....
        /*028c*/ 	.word	0x05000047


	//   ....[150]....
        /*0290*/ 	.word	0x05000047


	//   ....[151]....
        /*0294*/ 	.word	0x05000047


	//   ....[152]....
        /*0298*/ 	.word	0x05000047


	//   ....[153]....
        /*029c*/ 	.word	0x05000047


	//   ....[154]....
        /*02a0*/ 	.word	0x05000047


	//   ....[155]....
        /*02a4*/ 	.word	0x05000047


	//   ....[156]....
        /*02a8*/ 	.word	0x05000047


	//   ....[157]....
        /*02ac*/ 	.word	0x05000047


	//   ....[158]....
        /*02b0*/ 	.word	0x05000047


	//   ....[159]....
        /*02b4*/ 	.word	0x05000047


	//----- nvinfo : EIATTR_COOP_GROUP_INSTR_OFFSETS
	.align		4
.L_1035:
        /*02b8*/ 	.byte	0x04, 0x28
        /*02ba*/ 	.short	(.L_1037 - .L_1036)


	//   ....[0]....
.L_1036:
        /*02bc*/ 	.word	0x00001090


	//   ....[1]....
        /*02c0*/ 	.word	0x00001650


	//   ....[2]....
        /*02c4*/ 	.word	0x00001ce0


	//   ....[3]....
        /*02c8*/ 	.word	0x00006270


	//   ....[4]....
        /*02cc*/ 	.word	0x00006280


	//   ....[5]....
        /*02d0*/ 	.word	0x00006290


	//   ....[6]....
        /*02d4*/ 	.word	0x000062a0


	//   ....[7]....
        /*02d8*/ 	.word	0x00006330


	//   ....[8]....
        /*02dc*/ 	.word	0x00006360


	//   ....[9]....
        /*02e0*/ 	.word	0x00006370


	//   ....[10]....
        /*02e4*/ 	.word	0x00006380


	//   ....[11]....
        /*02e8*/ 	.word	0x00006410


	//   ....[12]....
        /*02ec*/ 	.word	0x00006440


	//   ....[13]....
        /*02f0*/ 	.word	0x00006450


	//   ....[14]....
        /*02f4*/ 	.word	0x00006460


	//   ....[15]....
        /*02f8*/ 	.word	0x00006500


	//   ....[16]....
        /*02fc*/ 	.word	0x00006520


	//   ....[17]....
        /*0300*/ 	.word	0x00006530


	//   ....[18]....
        /*0304*/ 	.word	0x00006540


	//   ....[19]....
        /*0308*/ 	.word	0x000065f0


	//   ....[20]....
        /*030c*/ 	.word	0x00006600


	//   ....[21]....
        /*0310*/ 	.word	0x00006610


	//   ....[22]....
        /*0314*/ 	.word	0x00006620


	//   ....[23]....
        /*0318*/ 	.word	0x00006780


	//   ....[24]....
        /*031c*/ 	.word	0x00006790


	//   ....[25]....
        /*0320*/ 	.word	0x000067a0


	//   ....[26]....
        /*0324*/ 	.word	0x000067b0


	//   ....[27]....
        /*0328*/ 	.word	0x000067c0


	//   ....[28]....
        /*032c*/ 	.word	0x000067d0


	//   ....[29]....
        /*0330*/ 	.word	0x000067e0


	//   ....[30]....
        /*0334*/ 	.word	0x000067f0


	//   ....[31]....
        /*0338*/ 	.word	0x00007d90


	//   ....[32]....
        /*033c*/ 	.word	0x00007da0


	//   ....[33]....
        /*0340*/ 	.word	0x00007db0


	//   ....[34]....
        /*0344*/ 	.word	0x00007dc0


	//   ....[35]....
        /*0348*/ 	.word	0x00007ed0


	//   ....[36]....
        /*034c*/ 	.word	0x00007ee0


	//   ....[37]....
        /*0350*/ 	.word	0x00007ef0


	//   ....[38]....
        /*0354*/ 	.word	0x00007f00


	//   ....[39]....
        /*0358*/ 	.word	0x00008010


	//   ....[40]....
        /*035c*/ 	.word	0x00008020


	//   ....[41]....
        /*0360*/ 	.word	0x00008030


	//   ....[42]....
        /*0364*/ 	.word	0x00008040


	//   ....[43]....
        /*0368*/ 	.word	0x00008150


	//   ....[44]....
        /*036c*/ 	.word	0x00008160


	//   ....[45]....
        /*0370*/ 	.word	0x00008170


	//   ....[46]....
        /*0374*/ 	.word	0x00008180


	//   ....[47]....
        /*0378*/ 	.word	0x00008290


	//   ....[48]....
        /*037c*/ 	.word	0x000082a0


	//   ....[49]....
        /*0380*/ 	.word	0x000082b0


	//   ....[50]....
        /*0384*/ 	.word	0x000082c0


	//   ....[51]....
        /*0388*/ 	.word	0x000083d0


	//   ....[52]....
        /*038c*/ 	.word	0x000083e0


	//   ....[53]....
        /*0390*/ 	.word	0x000083f0


	//   ....[54]....
        /*0394*/ 	.word	0x00008400


	//   ....[55]....
        /*0398*/ 	.word	0x00008410


	//   ....[56]....
        /*039c*/ 	.word	0x00008420


	//   ....[57]....
        /*03a0*/ 	.word	0x00008430


	//   ....[58]....
        /*03a4*/ 	.word	0x00008470


	//   ....[59]....
        /*03a8*/ 	.word	0x000084b0


	//   ....[60]....
        /*03ac*/ 	.word	0x000084e0


	//   ....[61]....
        /*03b0*/ 	.word	0x000084f0


	//   ....[62]....
        /*03b4*/ 	.word	0x00008510


	//   ....[63]....
        /*03b8*/ 	.word	0x00009c30


	//   ....[64]....
        /*03bc*/ 	.word	0x00009c70


	//   ....[65]....
        /*03c0*/ 	.word	0x00009cb0


	//   ....[66]....
        /*03c4*/ 	.word	0x00009cf0


	//   ....[67]....
        /*03c8*/ 	.word	0x00009e00


	//   ....[68]....
        /*03cc*/ 	.word	0x00009e50


	//   ....[69]....
        /*03d0*/ 	.word	0x00009e90


	//   ....[70]....
        /*03d4*/ 	.word	0x00009ed0


	//   ....[71]....
        /*03d8*/ 	.word	0x00009fe0


	//   ....[72]....
        /*03dc*/ 	.word	0x0000a020


	//   ....[73]....
        /*03e0*/ 	.word	0x0000a060


	//   ....[74]....
        /*03e4*/ 	.word	0x0000a0a0


	//   ....[75]....
        /*03e8*/ 	.word	0x0000a1b0


	//   ....[76]....
        /*03ec*/ 	.word	0x0000a1f0


	//   ....[77]....
        /*03f0*/ 	.word	0x0000a230


	//   ....[78]....
        /*03f4*/ 	.word	0x0000a270


	//   ....[79]....
        /*03f8*/ 	.word	0x0000a390


	//   ....[80]....
        /*03fc*/ 	.word	0x0000a3d0


	//   ....[81]....
        /*0400*/ 	.word	0x0000a410


	//   ....[82]....
        /*0404*/ 	.word	0x0000a450


	//   ....[83]....
        /*0408*/ 	.word	0x0000aed0


	//   ....[84]....
        /*040c*/ 	.word	0x0000b710


	//   ....[85]....
        /*0410*/ 	.word	0x0000c000


	//   ....[86]....
        /*0414*/ 	.word	0x0000c5f0


	//   ....[87]....
        /*0418*/ 	.word	0x0000c640


	//   ....[88]....
        /*041c*/ 	.word	0x0000c6a0


	//   ....[89]....
        /*0420*/ 	.word	0x0000c6f0


	//   ....[90]....
        /*0424*/ 	.word	0x0000c710


	//   ....[91]....
        /*0428*/ 	.word	0x0000c8b0


	//   ....[92]....
        /*042c*/ 	.word	0x0000c8f0


	//   ....[93]....
        /*0430*/ 	.word	0x0000c950


	//   ....[94]....
        /*0434*/ 	.word	0x0000c9a0


	//   ....[95]....
        /*0438*/ 	.word	0x0000c9c0


	//   ....[96]....
        /*043c*/ 	.word	0x0000d1a0


	//   ....[97]....
        /*0440*/ 	.word	0x0000d1f0


	//   ....[98]....
        /*0444*/ 	.word	0x0000d240


	//   ....[99]....
        /*0448*/ 	.word	0x0000d2b0


	//   ....[100]....
        /*044c*/ 	.word	0x0000d380


	//   ....[101]....
        /*0450*/ 	.word	0x0000d3d0


	//   ....[102]....
        /*0454*/ 	.word	0x0000d420


	//   ....[103]....
        /*0458*/ 	.word	0x0000d490


	//   ....[104]....
        /*045c*/ 	.word	0x0000d560


	//   ....[105]....
        /*0460*/ 	.word	0x0000d5b0


	//   ....[106]....
        /*0464*/ 	.word	0x0000d600


	//   ....[107]....
        /*0468*/ 	.word	0x0000d670


	//   ....[108]....
        /*046c*/ 	.word	0x0000d740


	//   ....[109]....
        /*0470*/ 	.word	0x0000d790


	//   ....[110]....
        /*0474*/ 	.word	0x0000d7e0


	//   ....[111]....
        /*0478*/ 	.word	0x0000d850


	//   ....[112]....
        /*047c*/ 	.word	0x0000d920


	//   ....[113]....
        /*0480*/ 	.word	0x0000d970


	//   ....[114]....
        /*0484*/ 	.word	0x0000d9c0


	//   ....[115]....
        /*0488*/ 	.word	0x0000da10


	//   ....[116]....
        /*048c*/ 	.word	0x0000daa0


	//   ....[117]....
        /*0490*/ 	.word	0x0000db40


	//   ....[118]....
        /*0494*/ 	.word	0x0000dbe0


	//   ....[119]....
        /*0498*/ 	.word	0x0000dc80


	//   ....[120]....
        /*049c*/ 	.word	0x0000dd20


	//   ....[121]....
        /*04a0*/ 	.word	0x0000ddd0


	//   ....[122]....
        /*04a4*/ 	.word	0x0000de30


	//   ....[123]....
        /*04a8*/ 	.word	0x0000de80


	//   ....[124]....
        /*04ac*/ 	.word	0x0000deb0


	//   ....[125]....
        /*04b0*/ 	.word	0x0000df10


	//   ....[126]....
        /*04b4*/ 	.word	0x0000df60


	//   ....[127]....
        /*04b8*/ 	.word	0x0000dfb0


	//   ....[128]....
        /*04bc*/ 	.word	0x0000e040


	//   ....[129]....
        /*04c0*/ 	.word	0x0000e090


	//   ....[130]....
        /*04c4*/ 	.word	0x0000e0e0


	//   ....[131]....
        /*04c8*/ 	.word	0x0000e130


	//   ....[132]....
        /*04cc*/ 	.word	0x0000e1d0


	//   ....[133]....
        /*04d0*/ 	.word	0x0000e260


	//   ....[134]....
        /*04d4*/ 	.word	0x0000e2b0


	//   ....[135]....
        /*04d8*/ 	.word	0x0000e300


	//   ....[136]....
        /*04dc*/ 	.word	0x0000e3a0


	//   ....[137]....
        /*04e0*/ 	.word	0x0000e430


	//   ....[138]....
        /*04e4*/ 	.word	0x0000e480


	//   ....[139]....
        /*04e8*/ 	.word	0x0000e4d0


	//   ....[140]....
        /*04ec*/ 	.word	0x0000e570


	//   ....[141]....
        /*04f0*/ 	.word	0x0000e600


	//   ....[142]....
        /*04f4*/ 	.word	0x0000e650


	//   ....[143]....
        /*04f8*/ 	.word	0x0000e6a0


	//   ....[144]....
        /*04fc*/ 	.word	0x0000e740


	//   ....[145]....
        /*0500*/ 	.word	0x0000e7d0


	//   ....[146]....
        /*0504*/ 	.word	0x0000e820


	//   ....[147]....
        /*0508*/ 	.word	0x0000e870


	//   ....[148]....
        /*050c*/ 	.word	0x0000e910


	//   ....[149]....
        /*0510*/ 	.word	0x0000e9c0


	//   ....[150]....
        /*0514*/ 	.word	0x0000ea10


	//   ....[151]....
        /*0518*/ 	.word	0x0000eae0


	//   ....[152]....
        /*051c*/ 	.word	0x0000eb50


	//   ....[153]....
        /*0520*/ 	.word	0x0000eba0


	//   ....[154]....
        /*0524*/ 	.word	0x0000ebf0


	//   ....[155]....
        /*0528*/ 	.word	0x0000ec40


	//   ....[156]....
        /*052c*/ 	.word	0x0000ec70


	//   ....[157]....
        /*0530*/ 	.word	0x0000ecc0


	//   ....[158]....
        /*0534*/ 	.word	0x0000ed10


	//   ....[159]....
        /*0538*/ 	.word	0x0000ed70


	//----- nvinfo : EIATTR_VRC_CTA_INIT_COUNT
	.align		4
.L_1037:
        /*053c*/ 	.byte	0x02, 0x4a
	.zero		1
	.zero		1


	//----- nvinfo : EIATTR_EXIT_INSTR_OFFSETS
	.align		4
        /*0540*/ 	.byte	0x04, 0x1c
        /*0542*/ 	.short	(.L_1039 - .L_1038)


	//   ....[0]....
.L_1038:
        /*0544*/ 	.word	0x0000cb00


	//   ....[1]....
        /*0548*/ 	.word	0x0000d140


	//----- nvinfo : EIATTR_MAX_THREADS
	.align		4
.L_1039:
        /*054c*/ 	.byte	0x04, 0x05
        /*054e*/ 	.short	(.L_1041 - .L_1040)
.L_1040:
        /*0550*/ 	.word	0x00000080
        /*0554*/ 	.word	0x00000001
        /*0558*/ 	.word	0x00000001


	//----- nvinfo : EIATTR_CRS_STACK_SIZE
	.align		4
.L_1041:
        /*055c*/ 	.byte	0x04, 0x1e
        /*055e*/ 	.short	(.L_1043 - .L_1042)
.L_1042:
        /*0560*/ 	.word	0x00000000


	//----- nvinfo : EIATTR_CBANK_PARAM_SIZE
	.align		4
.L_1043:
        /*0564*/ 	.byte	0x03, 0x19
        /*0566*/ 	.short	0x01f0


	//----- nvinfo : EIATTR_PARAM_CBANK
	.align		4
        /*0568*/ 	.byte	0x04, 0x0a
        /*056a*/ 	.short	(.L_1045 - .L_1044)
	.align		4
.L_1044:
        /*056c*/ 	.word	index@(.nv.constant0._Z25selective_scan_bwd_kernelI32Selective_Scan_bwd_kernel_traitsILi128ELi16ELb0ELb0ELb0ELb1ELb0EN3c108BFloat16ENS1_7complexIfEEEEv12SSMParamsBwd)
        /*0570*/ 	.short	0x0380
        /*0572*/ 	.short	0x01f0


	//----- nvinfo : EIATTR_SW_WAR
	.align		4
.L_1045:
        /*0574*/ 	.byte	0x04, 0x36
        /*0576*/ 	.short	(.L_1047 - .L_1046)
.L_1046:
        /*0578*/ 	.word	0x00000008
.L_1047:


//--------------------- .nv.info._Z25selective_scan_bwd_kernelI32Selective_Scan_bwd_kernel_traitsILi128ELi16ELb0ELb0ELb0ELb1ELb1EN3c108BFloat16ENS1_7complexIfEEEEv12SSMParamsBwd --------------------------
	.section	.nv.info._Z25selective_scan_bwd_kernelI32Selective_Scan_bwd_kernel_traitsILi128ELi16ELb0ELb0ELb0ELb1ELb1EN3c108BFloat16ENS1_7complexIfEEEEv12SSMParamsBwd,"",@"SHT_CUDA_INFO"
	.sectionflags	@""
	.align	4


	//----- nvinfo : EIATTR_CUDA_API_VERSION
	.align		4
        /*0000*/ 	.byte	0x04, 0x37
        /*0002*/ 	.short	(.L_1049 - .L_1048)
.L_1048:
        /*0004*/ 	.word	0x00000082


	//----- nvinfo : EIATTR_KPARAM_INFO
	.align		4
.L_1049:
        /*0008*/ 	.byte	0x04, 0x17
        /*000a*/ 	.short	(.L_1051 - .L_1050)
.L_1050:
        /*000c*/ 	.word	0x00000000
        /*0010*/ 	.short	0x0000
        /*0012*/ 	.short	0x0000
        /*0014*/ 	.byte	0x00, 0xf0, 0xc1, 0x07


	//----- nvinfo : EIATTR_SPARSE_MMA_MASK
	.align		4
.L_1051:
        /*0018*/ 	.byte	0x03, 0x50
        /*001a*/ 	.short	0x0000


	//----- nvinfo : EIATTR_MAXREG_COUNT
	.align		4
        /*001c*/ 	.byte	0x03, 0x1b
        /*001e*/ 	.short	0x00ff


	//----- nvinfo : EIATTR_NUM_BARRIERS
	.align		4
        /*0020*/ 	.byte	0x02, 0x4c
        /*0022*/ 	.byte	0x01
	.zero		1


	//----- nvinfo : EIATTR_MERCURY_ISA_VERSION
	.align		4
        /*0024*/ 	.byte	0x03, 0x5f
        /*0026*/ 	.short	0x0101


	//----- nvinfo : EIATTR_INT_WARP_WIDE_INSTR_OFFSETS
	.align		4
        /*0028*/ 	.byte	0x04, 0x31
        /*002a*/ 	.short	(.L_1053 - .L_1052)


	//   ....[0]....
.L_1052:
        /*002c*/ 	.word	0x0000a0a0


	//   ....[1]....
        /*0030*/ 	.word	0x0000b130


	//----- nvinfo : EIATTR_COOP_GROUP_MASK_REGIDS
	.align		4
.L_1053:
        /*0034*/ 	.byte	0x04, 0x29
        /*0036*/ 	.short	(.L_1055 - .L_1054)


	//   ....[0]....
.L_1054:
        /*0038*/ 	.word	0xffffffff


	//   ....[1]....
        /*003c*/ 	.word	0xffffffff


	//   ....[2]....
        /*0040*/ 	.word	0xffffffff


	//   ....[3]....
        /*0044*/ 	.word	0xffffffff


	//   ....[4]....
        /*0048*/ 	.word	0xffffffff


	//   ....[5]....
        /*004c*/ 	.word	0xffffffff


	//   ....[6]....
        /*0050*/ 	.word	0xffffffff


	//   ....[7]....
        /*0054*/ 	.word	0xffffffff


	//   ....[8]....
        /*0058*/ 	.word	0xffffffff


	//   ....[9]....
        /*005c*/ 	.word	0xffffffff


	//   ....[10]....
        /*0060*/ 	.word	0xffffffff


	//   ....[11]....
        /*0064*/ 	.word	0xffffffff


	//   ....[12]....
        /*0068*/ 	.word	0xffffffff


	//   ....[13]....
        /*006c*/ 	.word	0xffffffff


	//   ....[14]....
        /*0070*/ 	.word	0xffffffff


	//   ....[15]....
        /*0074*/ 	.word	0xffffffff


	//   ....[16]....
        /*0078*/ 	.word	0xffffffff


	//   ....[17]....
        /*007c*/ 	.word	0xffffffff


	//   ....[18]....
        /*0080*/ 	.word	0xffffffff


	//   ....[19]....
        /*0084*/ 	.word	0xffffffff


	//   ....[20]....
        /*0088*/ 	.word	0xffffffff


	//   ....[21]....
        /*008c*/ 	.word	0xffffffff


	//   ....[22]....
        /*0090*/ 	.word	0xffffffff


	//   ....[23]....
        /*0094*/ 	.word	0xffffffff


	//   ....[24]....
        /*0098*/ 	.word	0xffffffff


	//   ....[25]....
        /*009c*/ 	.word	0xffffffff


	//   ....[26]....
        /*00a0*/ 	.word	0xffffffff


	//   ....[27]....
        /*00a4*/ 	.word	0xffffffff


	//   ....[28]....
        /*00a8*/ 	.word	0xffffffff


	//   ....[29]....
        /*00ac*/ 	.word	0xffffffff


	//   ....[30]....
        /*00b0*/ 	.word	0xffffffff


	//   ....[31]....
        /*00b4*/ 	.word	0xffffffff


	//   ....[32]....
        /*00b8*/ 	.word	0xffffffff


	//   ....[33]....
        /*00bc*/ 	.word	0xffffffff


	//   ....[34]....
        /*00c0*/ 	.word	0xffffffff


	//   ....[35]....
        /*00c4*/ 	.word	0xffffffff


	//   ....[36]....
        /*00c8*/ 	.word	0xffffffff


	//   ....[37]....
        /*00cc*/ 	.word	0xffffffff


	//   ....[38]....
        /*00d0*/ 	.word	0xffffffff


	//   ....[39]....
        /*00d4*/ 	.word	0xffffffff


	//   ....[40]....
        /*00d8*/ 	.word	0xffffffff


	//   ....[41]....
        /*00dc*/ 	.word	0xffffffff


	//   ....[42]....
        /*00e0*/ 	.word	0xffffffff


	//   ....[43]....
        /*00e4*/ 	.word	0xffffffff


	//   ....[44]....
        /*00e8*/ 	.word	0xffffffff


	//   ....[45]....
        /*00ec*/ 	.word	0xffffffff


	//   ....[46]....
        /*00f0*/ 	.word	0xffffffff


	//   ....[47]....
        /*00f4*/ 	.word	0xffffffff


	//   ....[48]....
        /*00f8*/ 	.word	0xffffffff


	//   ....[49]....
        /*00fc*/ 	.word	0xffffffff


	//   ....[50]....
        /*0100*/ 	.word	0xffffffff


	//   ....[51]....
        /*0104*/ 	.word	0xffffffff


	//   ....[52]....
        /*0108*/ 	.word	0xffffffff


	//   ....[53]....
        /*010c*/ 	.word	0xffffffff


	//   ....[54]....
        /*0110*/ 	.word	0xffffffff


	//   ....[55]....
        /*0114*/ 	.word	0xffffffff


	//   ....[56]....
        /*0118*/ 	.word	0xffffffff


	//   ....[57]....
        /*011c*/ 	.word	0xffffffff


	//   ....[58]....
        /*0120*/ 	.word	0xffffffff


	//   ....[59]....
        /*0124*/ 	.word	0xffffffff


	//   ....[60]....
        /*0128*/ 	.word	0xffffffff


	//   ....[61]....
        /*012c*/ 	.word	0xffffffff


	//   ....[62]....
        /*0130*/ 	.word	0xffffffff


	//   ....[63]....
        /*0134*/ 	.word	0xffffffff


	//   ....[64]....
        /*0138*/ 	.word	0xffffffff


	//   ....[65]....
        /*013c*/ 	.word	0xffffffff


	//   ....[66]....
        /*0140*/ 	.word	0xffffffff


	//   ....[67]....
        /*0144*/ 	.word	0xffffffff


	//   ....[68]....
        /*0148*/ 	.word	0xffffffff


	//   ....[69]....
        /*014c*/ 	.word	0xffffffff


	//   ....[70]....
        /*0150*/ 	.word	0xffffffff


	//   ....[71]....
        /*0154*/ 	.word	0xffffffff


	//   ....[72]....
        /*0158*/ 	.word	0xffffffff


	//   ....[73]....
        /*015c*/ 	.word	0xffffffff


	//   ....[74]....
        /*0160*/ 	.word	0xffffffff


	//   ....[75]....
        /*0164*/ 	.word	0xffffffff


	//   ....[76]....
        /*0168*/ 	.word	0xffffffff


	//   ....[77]....
        /*016c*/ 	.word	0xffffffff


	//   ....[78]....
        /*0170*/ 	.word	0xffffffff


	//   ....[79]....
        /*0174*/ 	.word	0xffffffff


	//   ....[80]....
        /*0178*/ 	.word	0xffffffff


	//   ....[81]....
        /*017c*/ 	.word	0xffffffff


	//   ....[82]....
        /*0180*/ 	.word	0xffffffff


	//   ....[83]....
        /*0184*/ 	.word	0xffffffff


	//   ....[84]....
        /*0188*/ 	.word	0xffffffff


	//   ....[85]....
        /*018c*/ 	.word	0xffffffff


	//   ....[86]....
        /*0190*/ 	.word	0xffffffff


	//   ....[87]....
        /*0194*/ 	.word	0xffffffff


	//   ....[88]....
        /*0198*/ 	.word	0xffffffff


	//   ....[89]....
        /*019c*/ 	.word	0xffffffff


	//   ....[90]....
        /*01a0*/ 	.word	0xffffffff


	//   ....[91]....
        /*01a4*/ 	.word	0xffffffff


	//   ....[92]....
        /*01a8*/ 	.word	0xffffffff


	//   ....[93]....
        /*01ac*/ 	.word	0xffffffff


	//   ....[94]....
        /*01b0*/ 	.word	0xffffffff


	//   ....[95]....
        /*01b4*/ 	.word	0xffffffff


	//   ....[96]....
        /*01b8*/ 	.word	0xffffffff


	//   ....[97]....
        /*01bc*/ 	.word	0xffffffff


	//   ....[98]....
        /*01c0*/ 	.word	0xffffffff


	//   ....[99]....
        /*01c4*/ 	.word	0xffffffff


	//   ....[100]....
        /*01c8*/ 	.word	0x05000047


	//   ....[101]....
        /*01cc*/ 	.word	0x05000047


	//   ....[102]....
        /*01d0*/ 	.word	0x05000047


	//   ....[103]....
        /*01d4*/ 	.word	0x05000047


	//   ....[104]....
        /*01d8*/ 	.word	0x05000047


	//   ....[105]....
        /*01dc*/ 	.word	0x05000047


	//   ....[106]....
        /*01e0*/ 	.word	0x05000047


	//   ....[107]....
        /*01e4*/ 	.word	0x05000047


	//   ....[108]....
        /*01e8*/ 	.word	0x05000047


	//   ....[109]....
        /*01ec*/ 	.word	0x05000047


	//   ....[110]....
        /*01f0*/ 	.word	0x05000047


	//   ....[111]....
        /*01f4*/ 	.word	0x05000047


	//   ....[112]....
        /*01f8*/ 	.word	0x05000047


	//   ....[113]....
        /*01fc*/ 	.word	0x05000047


	//   ....[114]....
        /*0200*/ 	.word	0x05000047


	//   ....[115]....
        /*0204*/ 	.word	0x05000047


	//   ....[116]....
        /*0208*/ 	.word	0x05000047


	//   ....[117]....
        /*020c*/ 	.word	0x05000047


	//   ....[118]....
        /*0210*/ 	.word	0x05000047


	//   ....[119]....
        /*0214*/ 	.word	0x05000047


	//   ....[120]....
        /*0218*/ 	.word	0x05000047


	//   ....[121]....
        /*021c*/ 	.word	0x05000047


	//   ....[122]....
        /*0220*/ 	.word	0x05000047


	//   ....[123]....
        /*0224*/ 	.word	0x05000047


	//   ....[124]....
        /*0228*/ 	.word	0x05000047


	//   ....[125]....
        /*022c*/ 	.word	0x05000047


	//   ....[126]....
        /*0230*/ 	.word	0x05000047


	//   ....[127]....
        /*0234*/ 	.word	0x05000047


	//   ....[128]....
        /*0238*/ 	.word	0x05000047


	//   ....[129]....
        /*023c*/ 	.word	0x05000047


	//   ....[130]....
        /*0240*/ 	.word	0x05000047


	//   ....[131]....
        /*0244*/ 	.word	0x05000047


	//   ....[132]....
        /*0248*/ 	.word	0x05000047


	//   ....[133]....
        /*024c*/ 	.word	0x05000047


	//   ....[134]....
        /*0250*/ 	.word	0x05000047


	//   ....[135]....
        /*0254*/ 	.word	0x05000047


	//   ....[136]....
        /*0258*/ 	.word	0x05000047


	//   ....[137]....
        /*025c*/ 	.word	0x05000047


	//   ....[138]....
        /*0260*/ 	.word	0x05000047


	//   ....[139]....
        /*0264*/ 	.word	0x05000047


	//   ....[140]....
        /*0268*/ 	.word	0x05000047


	//   ....[141]....
        /*026c*/ 	.word	0x05000047


	//   ....[142]....
        /*0270*/ 	.word	0x05000047


	//   ....[143]....
        /*0274*/ 	.word	0x05000047


	//   ....[144]....
        /*0278*/ 	.word	0x05000047


	//   ....[145]....
        /*027c*/ 	.word	0x05000047


	//   ....[146]....
        /*0280*/ 	.word	0x05000047


	//   ....[147]....
        /*0284*/ 	.word	0x05000047


	//   ....[148]....
        /*0288*/ 	.word	0x05000047


	//   ....[149]....
        /*028c*/ 	.word	0x05000047


	//   ....[150]....
        /*0290*/ 	.word	0x05000047


	//   ....[151]....
        /*0294*/ 	.word	0x05000047


	//   ....[152]....
        /*0298*/ 	.word	0x05000047


	//   ....[153]....
        /*029c*/ 	.word	0x05000047


	//   ....[154]....
        /*02a0*/ 	.word	0x05000047


	//   ....[155]....
        /*02a4*/ 	.word	0x05000047


	//   ....[156]....
        /*02a8*/ 	.word	0x05000047


	//   ....[157]....
        /*02ac*/ 	.word	0x05000047


	//   ....[158]....
        /*02b0*/ 	.word	0x05000047


	//   ....[159]....
        /*02b4*/ 	.word	0x05000047


	//   ....[160]....
        /*02b8*/ 	.word	0x05000047


	//   ....[161]....
        /*02bc*/ 	.word	0x05000047


	//   ....[162]....
        /*02c0*/ 	.word	0x05000047


	//   ....[163]....
        /*02c4*/ 	.word	0x05000047


	//----- nvinfo : EIATTR_COOP_GROUP_INSTR_OFFSETS
	.align		4
.L_1055:
        /*02c8*/ 	.byte	0x04, 0x28
        /*02ca*/ 	.short	(.L_1057 - .L_1056)


	//   ....[0]....
.L_1056:
        /*02cc*/ 	.word	0x00001090


	//   ....[1]....
        /*02d0*/ 	.word	0x000016a0


	//   ....[2]....
        /*02d4*/ 	.word	0x00001d30


	//   ....[3]....
        /*02d8*/ 	.word	0x00004800


	//   ....[4]....
        /*02dc*/ 	.word	0x00004ee0


	//   ....[5]....
        /*02e0*/ 	.word	0x00005be0


	//   ....[6]....
        /*02e4*/ 	.word	0x00006580


	//   ....[7]....
        /*02e8*/ 	.word	0x00008a90


	//   ....[8]....
        /*02ec*/ 	.word	0x00008aa0


	//   ....[9]....
        /*02f0*/ 	.word	0x00008ab0


	//   ....[10]....
        /*02f4*/ 	.word	0x00008ac0


	//   ....[11]....
        /*02f8*/ 	.word	0x00008b50


	//   ....[12]....
        /*02fc*/ 	.word	0x00008b80


	//   ....[13]....
        /*0300*/ 	.word	0x00008b90


	//   ....[14]....
        /*0304*/ 	.word	0x00008ba0


	//   ....[15]....
        /*0308*/ 	.word	0x00008c30


	//   ....[16]....
        /*030c*/ 	.word	0x00008c60


	//   ....[17]....
        /*0310*/ 	.word	0x00008c70


	//   ....[18]....
        /*0314*/ 	.word	0x00008c80


	//   ....[19]....
        /*0318*/ 	.word	0x00008d20


	//   ....[20]....
        /*031c*/ 	.word	0x00008d40


	//   ....[21]....
        /*0320*/ 	.word	0x00008d50


	//   ....[22]....
        /*0324*/ 	.word	0x00008d60


	//   ....[23]....
        /*0328*/ 	.word	0x00008e10


	//   ....[24]....
        /*032c*/ 	.word	0x00008e20


	//   ....[25]....
        /*0330*/ 	.word	0x00008e30


	//   ....[26]....
        /*0334*/ 	.word	0x00008e40


	//   ....[27]....
        /*0338*/ 	.word	0x00008fa0


	//   ....[28]....
        /*033c*/ 	.word	0x00008fb0


	//   ....[29]....
        /*0340*/ 	.word	0x00008fc0


	//   ....[30]....
        /*0344*/ 	.word	0x00008fd0


	//   ....[31]....
        /*0348*/ 	.word	0x00008fe0


	//   ....[32]....
        /*034c*/ 	.word	0x00008ff0


	//   ....[33]....
        /*0350*/ 	.word	0x00009000


	//   ....[34]....
        /*0354*/ 	.word	0x00009010


	//   ....[35]....
        /*0358*/ 	.word	0x0000a5b0


	//   ....[36]....
        /*035c*/ 	.word	0x0000a5c0


	//   ....[37]....
        /*0360*/ 	.word	0x0000a5d0


	//   ....[38]....
        /*0364*/ 	.word	0x0000a5e0


	//   ....[39]....
        /*0368*/ 	.word	0x0000a6f0


	//   ....[40]....
        /*036c*/ 	.word	0x0000a700


	//   ....[41]....
        /*0370*/ 	.word	0x0000a710


	//   ....[42]....
        /*0374*/ 	.word	0x0000a720


	//   ....[43]....
        /*0378*/ 	.word	0x0000a830


	//   ....[44]....
        /*037c*/ 	.word	0x0000a840


	//   ....[45]....
        /*0380*/ 	.word	0x0000a850


	//   ....[46]....
        /*0384*/ 	.word	0x0000a860


	//   ....[47]....
        /*0388*/ 	.word	0x0000a970


	//   ....[48]....
        /*038c*/ 	.word	0x0000a980


	//   ....[49]....
        /*0390*/ 	.word	0x0000a990


	//   ....[50]....
        /*0394*/ 	.word	0x0000a9a0


	//   ....[51]....
        /*0398*/ 	.word	0x0000aab0


	//   ....[52]....
        /*039c*/ 	.word	0x0000aac0


	//   ....[53]....
        /*03a0*/ 	.word	0x0000aad0


	//   ....[54]....
        /*03a4*/ 	.word	0x0000aae0


	//   ....[55]....
        /*03a8*/ 	.word	0x0000abf0


	//   ....[56]....
        /*03ac*/ 	.word	0x0000ac00


	//   ....[57]....
        /*03b0*/ 	.word	0x0000ac10


	//   ....[58]....
        /*03b4*/ 	.word	0x0000ac20


	//   ....[59]....
        /*03b8*/ 	.word	0x0000ac30


	//   ....[60]....
        /*03bc*/ 	.word	0x0000ac40


	//   ....[61]....
        /*03c0*/ 	.word	0x0000ac50


	//   ....[62]....
        /*03c4*/ 	.word	0x0000ac90


	//   ....[63]....
        /*03c8*/ 	.word	0x0000acd0


	//   ....[64]....
        /*03cc*/ 	.word	0x0000ad00


	//   ....[65]....
        /*03d0*/ 	.word	0x0000ad10


	//   ....[66]....
        /*03d4*/ 	.word	0x0000ad30


	//   ....[67]....
        /*03d8*/ 	.word	0x0000c3e0


	//   ....[68]....
        /*03dc*/ 	.word	0x0000c420


	//   ....[69]....
        /*03e0*/ 	.word	0x0000c490


	//   ....[70]....
        /*03e4*/ 	.word	0x0000c4d0


	//   ....[71]....
        /*03e8*/ 	.word	0x0000c5f0


	//   ....[72]....
        /*03ec*/ 	.word	0x0000c660


	//   ....[73]....
        /*03f0*/ 	.word	0x0000c6a0


	//   ....[74]....
        /*03f4*/ 	.word	0x0000c6e0


	//   ....[75]....
        /*03f8*/ 	.word	0x0000c800


	//   ....[76]....
        /*03fc*/ 	.word	0x0000c840


	//   ....[77]....
        /*0400*/ 	.word	0x0000c880


	//   ....[78]....
        /*0404*/ 	.word	0x0000c8c0


	//   ....[79]....
        /*0408*/ 	.word	0x0000c9d0


	//   ....[80]....
        /*040c*/ 	.word	0x0000ca10


	//   ....[81]....
        /*0410*/ 	.word	0x0000ca60


	//   ....[82]....
        /*0414*/ 	.word	0x0000caa0


	//   ....[83]....
        /*0418*/ 	.word	0x0000cc00


	//   ....[84]....
        /*041c*/ 	.word	0x0000cc40


	//   ....[85]....
        /*0420*/ 	.word	0x0000cc80


	//   ....[86]....
        /*0424*/ 	.word	0x0000ccc0


	//   ....[87]....
        /*0428*/ 	.word	0x0000d6d0


	//   ....[88]....
        /*042c*/ 	.word	0x0000dee0


	//   ....[89]....
        /*0430*/ 	.word	0x0000e7f0


	//   ....[90]....
        /*0434*/ 	.word	0x0000edd0


	//   ....[91]....
        /*0438*/ 	.word	0x0000ee10


	//   ....[92]....
        /*043c*/ 	.word	0x0000ee70


	//   ....[93]....
        /*0440*/ 	.word	0x0000eed0


	//   ....[94]....
        /*0444*/ 	.word	0x0000eef0


	//   ....[95]....
        /*0448*/ 	.word	0x0000f090


	//   ....[96]....
        /*044c*/ 	.word	0x0000f0d0


	//   ....[97]....
        /*0450*/ 	.word	0x0000f130


	//   ....[98]....
        /*0454*/ 	.word	0x0000f180


	//   ....[99]....
        /*0458*/ 	.word	0x0000f1a0


	//   ....[100]....
        /*045c*/ 	.word	0x0000f980


	//   ....[101]....
        /*0460*/ 	.word	0x0000f9d0


	//   ....[102]....
        /*0464*/ 	.word	0x0000fa20


	//   ....[103]....
        /*0468*/ 	.word	0x0000fa90


	//   ....[104]....
        /*046c*/ 	.word	0x0000fb60


	//   ....[105]....
        /*0470*/ 	.word	0x0000fbb0


	//   ....[106]....
        /*0474*/ 	.word	0x0000fc00


	//   ....[107]....
        /*0478*/ 	.word	0x0000fc70


	//   ....[108]....
        /*047c*/ 	.word	0x0000fd40


	//   ....[109]....
        /*0480*/ 	.word	0x0000fd90


	//   ....[110]....
        /*0484*/ 	.word	0x0000fde0


	//   ....[111]....
        /*0488*/ 	.word	0x0000fe50


	//   ....[112]....
        /*048c*/ 	.word	0x0000ff20


	//   ....[113]....
        /*0490*/ 	.word	0x0000ff70


	//   ....[114]....
        /*0494*/ 	.word	0x0000ffc0


	//   ....[115]....
        /*0498*/ 	.word	0x00010030


	//   ....[116]....
        /*049c*/ 	.word	0x00010100


	//   ....[117]....
        /*04a0*/ 	.word	0x00010150


	//   ....[118]....
        /*04a4*/ 	.word	0x000101a0


	//   ....[119]....
        /*04a8*/ 	.word	0x000101f0


	//   ....[120]....
        /*04ac*/ 	.word	0x00010280


	//   ....[121]....
        /*04b0*/ 	.word	0x00010320


	//   ....[122]....
        /*04b4*/ 	.word	0x000103c0


	//   ....[123]....
        /*04b8*/ 	.word	0x00010460


	//   ....[124]....
        /*04bc*/ 	.word	0x00010500


	//   ....[125]....
        /*04c0*/ 	.word	0x000105b0


	//   ....[126]....
        /*04c4*/ 	.word	0x00010610


	//   ....[127]....
        /*04c8*/ 	.word	0x00010660


	//   ....[128]....
        /*04cc*/ 	.word	0x00010690


	//   ....[129]....
        /*04d0*/ 	.word	0x000106f0


	//   ....[130]....
        /*04d4*/ 	.word	0x00010740


	//   ....[131]....
        /*04d8*/ 	.word	0x00010790


	//   ....[132]....
        /*04dc*/ 	.word	0x00010820


	//   ....[133]....
        /*04e0*/ 	.word	0x00010870


	//   ....[134]....
        /*04e4*/ 	.word	0x000108c0


	//   ....[135]....
        /*04e8*/ 	.word	0x00010910


	//   ....[136]....
        /*04ec*/ 	.word	0x000109b0


	//   ....[137]....
        /*04f0*/ 	.word	0x00010a40


	//   ....[138]....
        /*04f4*/ 	.word	0x00010a90


	//   ....[139]....
        /*04f8*/ 	.word	0x00010ae0


	//   ....[140]....
        /*04fc*/ 	.word	0x00010b80


	//   ....[141]....
        /*0500*/ 	.word	0x00010c10


	//   ....[142]....
        /*0504*/ 	.word	0x00010c60


	//   ....[143]....
        /*0508*/ 	.word	0x00010cb0


	//   ....[144]....
        /*050c*/ 	.word	0x00010d50


	//   ....[145]....
        /*0510*/ 	.word	0x00010de0


	//   ....[146]....
        /*0514*/ 	.word	0x00010e30


	//   ....[147]....
        /*0518*/ 	.word	0x00010e80


	//   ....[148]....
        /*051c*/ 	.word	0x00010f20


	//   ....[149]....
        /*0520*/ 	.word	0x00010fb0


	//   ....[150]....
        /*0524*/ 	.word	0x00011000


	//   ....[151]....
        /*0528*/ 	.word	0x00011050


	//   ....[152]....
        /*052c*/ 	.word	0x000110f0


	//   ....[153]....
        /*0530*/ 	.word	0x000111a0


	//   ....[154]....
        /*0534*/ 	.word	0x000111f0


	//   ....[155]....
        /*0538*/ 	.word	0x000112c0


	//   ....[156]....
        /*053c*/ 	.word	0x00011330


	//   ....[157]....
        /*0540*/ 	.word	0x00011380


	//   ....[158]....
        /*0544*/ 	.word	0x000113d0


	//   ....[159]....
        /*0548*/ 	.word	0x00011420


	//   ....[160]....
        /*054c*/ 	.word	0x00011450


	//   ....[161]....
        /*0550*/ 	.word	0x000114a0


	//   ....[162]....
        /*0554*/ 	.word	0x000114f0


	//   ....[163]....
        /*0558*/ 	.word	0x00011550


	//----- nvinfo : EIATTR_VRC_CTA_INIT_COUNT
	.align		4
.L_1057:
        /*055c*/ 	.byte	0x02, 0x4a
	.zero		1
	.zero		1


	//----- nvinfo : EIATTR_EXIT_INSTR_OFFSETS
	.align		4
        /*0560*/ 	.byte	0x04, 0x1c
        /*0562*/ 	.short	(.L_1059 - .L_1058)


	//   ....[0]....
.L_1058:
        /*0564*/ 	.word	0x0000f2e0


	//   ....[1]....
        /*0568*/ 	.word	0x0000f920


	//----- nvinfo : EIATTR_MAX_THREADS
	.align		4
.L_1059:
        /*056c*/ 	.byte	0x04, 0x05
        /*056e*/ 	.short	(.L_1061 - .L_1060)
.L_1060:
        /*0570*/ 	.word	0x00000080
        /*0574*/ 	.word	0x00000001
        /*0578*/ 	.word	0x00000001


	//----- nvinfo : EIATTR_CRS_STACK_SIZE
	.align		4
.L_1061:
        /*057c*/ 	.byte	0x04, 0x1e
        /*057e*/ 	.short	(.L_1063 - .L_1062)
.L_1062:
        /*0580*/ 	.word	0x00000000


	//----- nvinfo : EIATTR_CBANK_PARAM_SIZE
	.align		4
.L_1063:
        /*0584*/ 	.byte	0x03, 0x19
        /*0586*/ 	.short	0x01f0


	//----- nvinfo : EIATTR_PARAM_CBANK
	.align		4
        /*0588*/ 	.byte	0x04, 0x0a
        /*058a*/ 	.short	(.L_1065 - .L_1064)
	.align		4
.L_1064:
        /*058c*/ 	.word	index@(.nv.constant0._Z25selective_scan_bwd_kernelI32Selective_Scan_bwd_kernel_traitsILi128ELi16ELb0ELb0ELb0ELb1ELb1EN3c108BFloat16ENS1_7complexIfEEEEv12SSMParamsBwd)
        /*0590*/ 	.short	0x0380
        /*0592*/ 	.short	0x01f0


	//----- nvinfo : EIATTR_SW_WAR
	.align		4
.L_1065:
        /*0594*/ 	.byte	0x04, 0x36
        /*0596*/ 	.short	(.L_1067 - .L_1066)
.L_1066:
        /*0598*/ 	.word	0x00000008
.L_1067:


//--------------------- .nv.info._Z25selective_scan_bwd_kernelI32Selective_Scan_bwd_kernel_traitsILi128ELi16ELb0ELb0ELb1ELb0ELb0EN3c108BFloat16ENS1_7complexIfEEEEv12SSMParamsBwd --------------------------
	.section	.nv.info._Z25selective_scan_bwd_kernelI32Selective_Scan_bwd_kernel_traitsILi128ELi16ELb0ELb0ELb1ELb0ELb0EN3c108BFloat16ENS1_7complexIfEEEEv12SSMParamsBwd,"",@"SHT_CUDA_INFO"
	.sectionflags	@""
	.align	4


	//----- nvinfo : EIATTR_CUDA_API_VERSION
	.align		4
        /*0000*/ 	.byte	0x04, 0x37
        /*0002*/ 	.short	(.L_1069 - .L_1068)
.L_1068:
        /*0004*/ 	.word	0x00000082


	//----- nvinfo : EIATTR_KPARAM_INFO
	.align		4
.L_1069:
        /*0008*/ 	.byte	0x04, 0x17
        /*000a*/ 	.short	(.L_1071 - .L_1070)
.L_1070:
        /*000c*/ 	.word	0x00000000
        /*0010*/ 	.short	0x0000
        /*0012*/ 	.short	0x0000
        /*0014*/ 	.byte	0x00, 0xf0, 0xc1, 0x07


	//----- nvinfo : EIATTR_SPARSE_MMA_MASK
	.align		4
.L_1071:
        /*0018*/ 	.byte	0x03, 0x50
        /*001a*/ 	.short	0x0000


	//----- nvinfo : EIATTR_MAXREG_COUNT
	.align		4
        /*001c*/ 	.byte	0x03, 0x1b
        /*001e*/ 	.short	0x00ff


	//----- nvinfo : EIATTR_NUM_BARRIERS
	.align		4
        /*0020*/ 	.byte	0x02, 0x4c
        /*0022*/ 	.byte	0x01
	.zero		1


	//----- nvinfo : EIATTR_ANNOTATIONS
	.align		4
        /*0024*/ 	.byte	0x04, 0x55
        /*0026*/ 	.short	(.L_1073 - .L_1072)


	//   ....[0]....
.L_1072:
        /*0028*/ 	.word	0x00000001
        /*002c*/ 	.byte	0x10, 0x02, 0x00, 0x00, 0x01, 0x00, 0x00, 0x00, 0x40, 0x02, 0x00, 0x00, 0x01, 0x00, 0x00, 0x00
        /*003c*/ 	.byte	0x90, 0x08, 0x00, 0x00, 0x01, 0x00, 0x00, 0x00, 0xa0, 0x08, 0x00, 0x00, 0x01, 0x00, 0x00, 0x00
        /*004c*/ 	.byte	0xc0, 0x1d, 0x00, 0x00, 0x01, 0x00, 0x00, 0x00, 0xd0, 0x1d, 0x00, 0x00, 0x01, 0x00, 0x00, 0x00
        /*005c*/ 	.byte	0xe0, 0x1d, 0x00, 0x00, 0x01, 0x00, 0x00, 0x00, 0x00, 0x23, 0x00, 0x00, 0x01, 0x00, 0x00, 0x00
        /*006c*/ 	.byte	0xd0, 0xc2, 0x00, 0x00, 0x01, 0x00, 0x00, 0x00, 0x30, 0xc3, 0x00, 0x00, 0x01, 0x00, 0x00, 0x00
        /*007c*/ 	.byte	0x70, 0xc3, 0x00, 0x00, 0x01, 0x00, 0x00, 0x00, 0xd0, 0xd2, 0x00, 0x00, 0x01, 0x00, 0x00, 0x00
        /*008c*/ 	.byte	0x60, 0xd3, 0x00, 0x00, 0x01, 0x00, 0x00, 0x00, 0x10, 0xd6, 0x00, 0x00


	//----- nvinfo : EIATTR_MERCURY_ISA_VERSION
	.align		4
.L_1073:
        /*0098*/ 	.byte	0x03, 0x5f
        /*009a*/ 	.short	0x0101


	//----- nvinfo : EIATTR_INT_WARP_WIDE_INSTR_OFFSETS
	.align		4
        /*009c*/ 	.byte	0x04, 0x31
        /*009e*/ 	.short	(.L_1075 - .L_1074)


	//   ....[0]....
.L_1074:
        /*00a0*/ 	.word	0x00007260


	//   ....[1]....
        /*00a4*/ 	.word	0x00008410


	//----- nvinfo : EIATTR_COOP_GROUP_MASK_REGIDS
	.align		4
.L_1075:
        /*00a8*/ 	.byte	0x04, 0x29
        /*00aa*/ 	.short	(.L_1077 - .L_1076)


	//   ....[0]....
.L_1076:
        /*00ac*/ 	.word	0xffffffff


	//   ....[1]....
        /*00b0*/ 	.word	0xffffffff


	//   ....[2]....
        /*00b4*/ 	.word	0xffffffff


	//   ....[3]....
        /*00b8*/ 	.word	0xffffffff


	//   ....[4]....
        /*00bc*/ 	.word	0xffffffff


	//   ....[5]....
        /*00c0*/ 	.word	0xffffffff


	//   ....[6]....
        /*00c4*/ 	.word	0xffffffff


	//   ....[7]....
        /*00c8*/ 	.word	0xffffffff


	//   ....[8]....
        /*00cc*/ 	.word	0xffffffff


	//   ....[9]....
        /*00d0*/ 	.word	0xffffffff


	//   ....[10]....
        /*00d4*/ 	.word	0xffffffff


	//   ....[11]....
        /*00d8*/ 	.word	0xffffffff


	//   ....[12]....
        /*00dc*/ 	.word	0xffffffff


	//   ....[13]....
        /*00e0*/ 	.word	0xffffffff


	//   ....[14]....
        /*00e4*/ 	.word	0xffffffff


	//   ....[15]....
        /*00e8*/ 	.word	0xffffffff


	//   ....[16]....
        /*00ec*/ 	.word	0xffffffff


	//   ....[17]....
        /*00f0*/ 	.word	0xffffffff


	//   ....[18]....
        /*00f4*/ 	.word	0xffffffff


	//   ....[19]....
        /*00f8*/ 	.word	0xffffffff


	//   ....[20]....
        /*00fc*/ 	.word	0xffffffff


	//   ....[21]....
        /*0100*/ 	.word	0xffffffff


	//   ....[22]....
        /*0104*/ 	.word	0xffffffff


	//   ....[23]....
        /*0108*/ 	.word	0xffffffff


	//   ....[24]....
        /*010c*/ 	.word	0xffffffff


	//   ....[25]....
        /*0110*/ 	.word	0xffffffff


	//   ....[26]....
        /*0114*/ 	.word	0xffffffff


	//   ....[27]....
        /*0118*/ 	.word	0xffffffff


	//   ....[28]....
        /*011c*/ 	.word	0xffffffff


	//   ....[29]....
        /*0120*/ 	.word	0xffffffff


	//   ....[30]....
        /*0124*/ 	.word	0xffffffff


	//   ....[31]....
        /*0128*/ 	.word	0xffffffff


	//   ....[32]....
        /*012c*/ 	.word	0xffffffff


	//   ....[33]....
        /*0130*/ 	.word	0xffffffff


	//   ....[34]....
        /*0134*/ 	.word	0xffffffff


	//   ....[35]....
        /*0138*/ 	.word	0xffffffff


	//   ....[36]....
        /*013c*/ 	.word	0xffffffff


	//   ....[37]....
        /*0140*/ 	.word	0xffffffff


	//   ....[38]....
        /*0144*/ 	.word	0xffffffff


	//   ....[39]....
        /*0148*/ 	.word	0xffffffff


	//   ....[40]....
        /*014c*/ 	.word	0xffffffff


	//   ....[41]....
        /*0150*/ 	.word	0xffffffff


	//   ....[42]....
        /*0154*/ 	.word	0xffffffff


	//   ....[43]....
        /*0158*/ 	.word	0xffffffff


	//   ....[44]....
        /*015c*/ 	.word	0xffffffff


	//   ....[45]....
        /*0160*/ 	.word	0xffffffff


	//   ....[46]....
        /*0164*/ 	.word	0xffffffff


	//   ....[47]....
        /*0168*/ 	.word	0xffffffff


	//   ....[48]....
        /*016c*/ 	.word	0xffffffff


	//   ....[49]....
        /*0170*/ 	.word	0xffffffff


	//   ....[50]....
        /*0174*/ 	.word	0xffffffff


	//   ....[51]....
        /*0178*/ 	.word	0xffffffff


	//   ....[52]....
        /*017c*/ 	.word	0xffffffff


	//   ....[53]....
        /*0180*/ 	.word	0xffffffff


	//   ....[54]....
        /*0184*/ 	.word	0xffffffff


	//   ....[55]....
        /*0188*/ 	.word	0xffffffff


	//   ....[56]....
        /*018c*/ 	.word	0xffffffff


	//   ....[57]....
        /*0190*/ 	.word	0xffffffff


	//   ....[58]....
        /*0194*/ 	.word	0xffffffff


	//   ....[59]....
        /*0198*/ 	.word	0xffffffff


	//   ....[60]....
        /*019c*/ 	.word	0xffffffff


	//   ....[61]....
        /*01a0*/ 	.word	0xffffffff


	//   ....[62]....
        /*01a4*/ 	.word	0xffffffff


	//   ....[63]....
        /*01a8*/ 	.word	0xffffffff


	//   ....[64]....
        /*01ac*/ 	.word	0xffffffff


	//   ....[65]....
        /*01b0*/ 	.word	0xffffffff


	//   ....[66]....
        /*01b4*/ 	.word	0xffffffff


	//   ....[67]....
        /*01b8*/ 	.word	0xffffffff


	//   ....[68]....
        /*01bc*/ 	.word	0xffffffff


	//   ....[69]....
        /*01c0*/ 	.word	0xffffffff


	//   ....[70]....
        /*01c4*/ 	.word	0xffffffff


	//   ....[71]....
        /*01c8*/ 	.word	0xffffffff


	//   ....[72]....
        /*01cc*/ 	.word	0xffffffff


	//   ....[73]....
        /*01d0*/ 	.word	0xffffffff


	//   ....[74]....
        /*01d4*/ 	.word	0xffffffff


	//   ....[75]....
        /*01d8*/ 	.word	0xffffffff


	//   ....[76]....
        /*01dc*/ 	.word	0xffffffff


	//   ....[77]....
        /*01e0*/ 	.word	0xffffffff


	//   ....[78]....
        /*01e4*/ 	.word	0xffffffff


	//   ....[79]....
        /*01e8*/ 	.word	0xffffffff


	//   ....[80]....
        /*01ec*/ 	.word	0xffffffff


	//   ....[81]....
        /*01f0*/ 	.word	0xffffffff


	//   ....[82]....
        /*01f4*/ 	.word	0xffffffff


	//   ....[83]....
        /*01f8*/ 	.word	0xffffffff


	//   ....[84]....
        /*01fc*/ 	.word	0xffffffff


	//   ....[85]....
        /*0200*/ 	.word	0xffffffff


	//   ....[86]....
        /*0204*/ 	.word	0xffffffff


	//   ....[87]....
        /*0208*/ 	.word	0xffffffff


	//   ....[88]....
        /*020c*/ 	.word	0xffffffff


	//   ....[89]....
        /*0210*/ 	.word	0xffffffff


	//   ....[90]....
        /*0214*/ 	.word	0xffffffff


	//   ....[91]....
        /*0218*/ 	.word	0xffffffff


	//   ....[92]....
        /*021c*/ 	.word	0xffffffff


	//   ....[93]....
        /*0220*/ 	.word	0xffffffff


	//   ....[94]....
        /*0224*/ 	.word	0xffffffff


	//   ....[95]....
        /*0228*/ 	.word	0xffffffff


	//   ....[96]....
        /*022c*/ 	.word	0x050000eb


	//   ....[97]....
        /*0230*/ 	.word	0x050000eb


	//   ....[98]....
        /*0234*/ 	.word	0x050000eb


	//   ....[99]....
        /*0238*/ 	.word	0x050000eb


	//   ....[100]....
        /*023c*/ 	.word	0x050000eb


	//   ....[101]....
        /*0240*/ 	.word	0x050000eb


	//   ....[102]....
        /*0244*/ 	.word	0x050000eb


	//   ....[103]....
        /*0248*/ 	.word	0x050000eb


	//   ....[104]....
        /*024c*/ 	.word	0x050000eb


	//   ....[105]....
        /*0250*/ 	.word	0x050000eb


	//   ....[106]....
        /*0254*/ 	.word	0x050000eb


	//   ....[107]....
        /*0258*/ 	.word	0x050000eb


	//   ....[108]....
        /*025c*/ 	.word	0x050000eb


	//   ....[109]....
        /*0260*/ 	.word	0x050000eb


	//   ....[110]....
        /*0264*/ 	.word	0x050000eb


	//   ....[111]....
        /*0268*/ 	.word	0x050000eb


	//   ....[112]....
        /*026c*/ 	.word	0x050000eb


	//   ....[113]....
        /*0270*/ 	.word	0x050000eb


	//   ....[114]....
        /*0274*/ 	.word	0x050000eb


	//   ....[115]....
        /*0278*/ 	.word	0x050000eb


	//   ....[116]....
        /*027c*/ 	.word	0x050000eb


	//   ....[117]....
        /*0280*/ 	.word	0x050000eb


	//   ....[118]....
        /*0284*/ 	.word	0x050000eb


	//   ....[119]....
        /*0288*/ 	.word	0x050000eb


	//   ....[120]....
        /*028c*/ 	.word	0x050000eb


	//   ....[121]....
        /*0290*/ 	.word	0x050000eb


	//   ....[122]....
        /*0294*/ 	.word	0x050000eb


	//   ....[123]....
        /*0298*/ 	.word	0x050000eb


	//   ....[124]....
        /*029c*/ 	.word	0x050000eb


	//   ....[125]....
        /*02a0*/ 	.word	0x050000eb


	//   ....[126]....
        /*02a4*/ 	.word	0x050000eb


	//   ....[127]....
        /*02a8*/ 	.word	0x050000eb


	//   ....[128]....
        /*02ac*/ 	.word	0x050000eb


	//   ....[129]....
        /*02b0*/ 	.word	0x050000eb


	//   ....[130]....
        /*02b4*/ 	.word	0x050000eb


	//   ....[131]....
        /*02b8*/ 	.word	0x050000eb


	//   ....[132]....
        /*02bc*/ 	.word	0x050000eb


	//   ....[133]....
        /*02c0*/ 	.word	0x050000eb


	//   ....[134]....
        /*02c4*/ 	.word	0x050000eb


	//   ....[135]....
        /*02c8*/ 	.word	0x050000eb


	//   ....[136]....
        /*02cc*/ 	.word	0x050000eb


	//   ....[137]....
        /*02d0*/ 	.word	0x050000eb


	//   ....[138]....
        /*02d4*/ 	.word	0x050000eb


	//   ....[139]....
        /*02d8*/ 	.word	0x050000eb


	//   ....[140]....
        /*02dc*/ 	.word	0x050000eb


	//   ....[141]....
        /*02e0*/ 	.word	0x050000eb


	//   ....[142]....
        /*02e4*/ 	.word	0x050000eb


	//   ....[143]....
        /*02e8*/ 	.word	0x050000eb


	//   ....[144]....
        /*02ec*/ 	.word	0x050000eb


	//   ....[145]....
        /*02f0*/ 	.word	0x050000eb


	//   ....[146]....
        /*02f4*/ 	.word	0x050000eb


	//   ....[147]....
        /*02f8*/ 	.word	0x050000eb


	//   ....[148]....
        /*02fc*/ 	.word	0x050000eb


	//   ....[149]....
        /*0300*/ 	.word	0x050000eb


	//   ....[150]....
        /*0304*/ 	.word	0x050000eb


	//   ....[151]....
        /*0308*/ 	.word	0x050000eb


	//   ....[152]....
        /*030c*/ 	.word	0x050000eb


	//   ....[153]....
        /*0310*/ 	.word	0x050000eb


	//   ....[154]....
        /*0314*/ 	.word	0x050000eb


	//   ....[155]....
        /*0318*/ 	.word	0x050000eb


	//   ....[156]....
        /*031c*/ 	.word	0x050000eb


	//   ....[157]....
        /*0320*/ 	.word	0x050000eb


	//   ....[158]....
        /*0324*/ 	.word	0x050000eb


	//   ....[159]....
        /*0328*/ 	.word	0x050000eb


	//----- nvinfo : EIATTR_COOP_GROUP_INSTR_OFFSETS
	.align		4
.L_1077:
        /*032c*/ 	.byte	0x04, 0x28
        /*032e*/ 	.short	(.L_1079 - .L_1078)


	//   ....[0]....
.L_1078:
        /*0330*/ 	.word	0x00001450


	//   ....[1]....
        /*0334*/ 	.word	0x00001a20


	//   ....[2]....
        /*0338*/ 	.word	0x00001ff0


	//   ....[3]....
        /*033c*/ 	.word	0x00004030


	//   ....[4]....
        /*0340*/ 	.word	0x00005880


	//   ....[5]....
        /*0344*/ 	.word	0x00005890


	//   ....[6]....
        /*0348*/ 	.word	0x000058a0


	//   ....[7]....
        /*034c*/ 	.word	0x000058b0


	//   ....[8]....
        /*0350*/ 	.word	0x00005950


	//   ....[9]....
        /*0354*/ 	.word	0x00005970


	//   ....[10]....
        /*0358*/ 	.word	0x00005980


	//   ....[11]....
        /*035c*/ 	.word	0x00005990


	//   ....[12]....
        /*0360*/ 	.word	0x00005a20


	//   ....[13]....
        /*0364*/ 	.word	0x00005a50


	//   ....[14]....
        /*0368*/ 	.word	0x00005a60


	//   ....[15]....
        /*036c*/ 	.word	0x00005a70


	//   ....[16]....
        /*0370*/ 	.word	0x00005b20


	//   ....[17]....
        /*0374*/ 	.word	0x00005b30


	//   ....[18]....
        /*0378*/ 	.word	0x00005b40


	//   ....[19]....
        /*037c*/ 	.word	0x00005b50


	//   ....[20]....
        /*0380*/ 	.word	0x00005c00


	//   ....[21]....
        /*0384*/ 	.word	0x00005c10


	//   ....[22]....
        /*0388*/ 	.word	0x00005c20


	//   ....[23]....
        /*038c*/ 	.word	0x00005c30


	//   ....[24]....
        /*0390*/ 	.word	0x00005d90


	//   ....[25]....
        /*0394*/ 	.word	0x00005da0


	//   ....[26]....
        /*0398*/ 	.word	0x00005db0


	//   ....[27]....
        /*039c*/ 	.word	0x00005dc0


	//   ....[28]....
        /*03a0*/ 	.word	0x00005dd0


	//   ....[29]....
        /*03a4*/ 	.word	0x00005de0


	//   ....[30]....
        /*03a8*/ 	.word	0x00005df0


	//   ....[31]....
        /*03ac*/ 	.word	0x00005e00


	//   ....[32]....
        /*03b0*/ 	.word	0x00007750


	//   ....[33]....
        /*03b4*/ 	.word	0x00007770


	//   ....[34]....
        /*03b8*/ 	.word	0x00007780


	//   ....[35]....
        /*03bc*/ 	.word	0x00007790


	//   ....[36]....
        /*03c0*/ 	.word	0x000078b0


	//   ....[37]....
        /*03c4*/ 	.word	0x000078c0


	//   ....[38]....
        /*03c8*/ 	.word	0x000078d0


	//   ....[39]....
        /*03cc*/ 	.word	0x000078e0


	//   ....[40]....
        /*03d0*/ 	.word	0x00007a00


	//   ....[41]....
        /*03d4*/ 	.word	0x00007a10


	//   ....[42]....
        /*03d8*/ 	.word	0x00007a20


	//   ....[43]....
        /*03dc*/ 	.word	0x00007a30


	//   ....[44]....
        /*03e0*/ 	.word	0x00007b50


	//   ....[45]....
        /*03e4*/ 	.word	0x00007b60


	//   ....[46]....
        /*03e8*/ 	.word	0x00007b70


	//   ....[47]....
        /*03ec*/ 	.word	0x00007b80


	//   ....[48]....
        /*03f0*/ 	.word	0x00007ca0


	//   ....[49]....
        /*03f4*/ 	.word	0x00007cb0


	//   ....[50]....
        /*03f8*/ 	.word	0x00007cc0


	//   ....[51]....
        /*03fc*/ 	.word	0x00007cd0


	//   ....[52]....
        /*0400*/ 	.word	0x00007df0


	//   ....[53]....
        /*0404*/ 	.word	0x00007e00


	//   ....[54]....
        /*0408*/ 	.word	0x00007e10


	//   ....[55]....
        /*040c*/ 	.word	0x00007e20


	//   ....[56]....
        /*0410*/ 	.word	0x00007e30


	//   ....[57]....
        /*0414*/ 	.word	0x00007e40


	//   ....[58]....
        /*0418*/ 	.word	0x00007ea0


	//   ....[59]....
        /*041c*/ 	.word	0x00007ed0


	//   ....[60]....
        /*0420*/ 	.word	0x00007f00


	//   ....[61]....
        /*0424*/ 	.word	0x00007f10


	//   ....[62]....
        /*0428*/ 	.word	0x00007f20


	//   ....[63]....
        /*042c*/ 	.word	0x00007f30


	//   ....[64]....
        /*0430*/ 	.word	0x0000b880


	//   ....[65]....
        /*0434*/ 	.word	0x0000b8c0


	//   ....[66]....
        /*0438*/ 	.word	0x0000b900


	//   ....[67]....
        /*043c*/ 	.word	0x0000b940


	//   ....[68]....
        /*0440*/ 	.word	0x0000ba50


	//   ....[69]....
        /*0444*/ 	.word	0x0000bad0


	//   ....[70]....
        /*0448*/ 	.word	0x0000bb10


	//   ....[71]....
        /*044c*/ 	.word	0x0000bb50


	//   ....[72]....
        /*0450*/ 	.word	0x0000bc70


	//   ....[73]....
        /*0454*/ 	.word	0x0000bcb0


	//   ....[74]....
        /*0458*/ 	.word	0x0000bcf0


	//   ....[75]....
        /*045c*/ 	.word	0x0000bd30


	//   ....[76]....
        /*0460*/ 	.word	0x0000be20


	//   ....[77]....
        /*0464*/ 	.word	0x0000be40


	//   ....[78]....
        /*0468*/ 	.word	0x0000be60


	//   ....[79]....
        /*046c*/ 	.word	0x0000be80


	//   ....[80]....
        /*0470*/ 	.word	0x0000beb0


	//   ....[81]....
        /*0474*/ 	.word	0x0000bed0


	//   ....[82]....
        /*0478*/ 	.word	0x0000bef0


	//   ....[83]....
        /*047c*/ 	.word	0x0000bf00


	//   ....[84]....
        /*0480*/ 	.word	0x0000c6e0


	//   ....[85]....
        /*0484*/ 	.word	0x0000cf20


	//   ....[86]....
        /*0488*/ 	.word	0x0000d390


	//   ....[87]....
        /*048c*/ 	.word	0x0000d3c0


	//   ....[88]....
        /*0490*/ 	.word	0x0000d3f0


	//   ....[89]....
        /*0494*/ 	.word	0x0000d450


	//   ....[90]....
        /*0498*/ 	.word	0x0000d490


	//   ....[91]....
        /*049c*/ 	.word	0x0000d6a0


	//   ....[92]....
        /*04a0*/ 	.word	0x0000d6c0


	//   ....[93]....
        /*04a4*/ 	.word	0x0000d6f0


	//   ....[94]....
        /*04a8*/ 	.word	0x0000d730


	//   ....[95]....
        /*04ac*/ 	.word	0x0000d750


	//   ....[96]....
        /*04b0*/ 	.word	0x0000dbe0


	//   ....[97]....
        /*04b4*/ 	.word	0x0000dc30


	//   ....[98]....
        /*04b8*/ 	.word	0x0000dc80


	//   ....[99]....
        /*04bc*/ 	.word	0x0000dcd0


	//   ....[100]....
        /*04c0*/ 	.word	0x0000ddc0


	//   ....[101]....
        /*04c4*/ 	.word	0x0000de10


	//   ....[102]....
        /*04c8*/ 	.word	0x0000de60


	//   ....[103]....
        /*04cc*/ 	.word	0x0000deb0


	//   ....[104]....
        /*04d0*/ 	.word	0x0000dfa0


	//   ....[105]....
        /*04d4*/ 	.word	0x0000dff0


	//   ....[106]....
        /*04d8*/ 	.word	0x0000e040


	//   ....[107]....
        /*04dc*/ 	.word	0x0000e090


	//   ....[108]....
        /*04e0*/ 	.word	0x0000e180


	//   ....[109]....
        /*04e4*/ 	.word	0x0000e1d0


	//   ....[110]....
        /*04e8*/ 	.word	0x0000e220


	//   ....[111]....
        /*04ec*/ 	.word	0x0000e270


	//   ....[112]....
        /*04f0*/ 	.word	0x0000e360


	//   ....[113]....
        /*04f4*/ 	.word	0x0000e3b0


	//   ....[114]....
        /*04f8*/ 	.word	0x0000e400


	//   ....[115]....
        /*04fc*/ 	.word	0x0000e450


	//   ....[116]....
        /*0500*/ 	.word	0x0000e4e0


	//   ....[117]....
        /*0504*/ 	.word	0x0000e580


	//   ....[118]....
        /*0508*/ 	.word	0x0000e620


	//   ....[119]....
        /*050c*/ 	.word	0x0000e6c0


	//   ....[120]....
        /*0510*/ 	.word	0x0000e760


	//   ....[121]....
        /*0514*/ 	.word	0x0000e810


	//   ....[122]....
        /*0518*/ 	.word	0x0000e870


	//   ....[123]....
        /*051c*/ 	.word	0x0000e8c0


	//   ....[124]....
        /*0520*/ 	.word	0x0000e8f0


	//   ....[125]....
        /*0524*/ 	.word	0x0000e950


	//   ....[126]....
        /*0528*/ 	.word	0x0000e9a0


	//   ....[127]....
        /*052c*/ 	.word	0x0000e9f0


	//   ....[128]....
        /*0530*/ 	.word	0x0000ea90


	//   ....[129]....
        /*0534*/ 	.word	0x0000eae0


	//   ....[130]....
        /*0538*/ 	.word	0x0000eb30


	//   ....[131]....
        /*053c*/ 	.word	0x0000eb80


	//   ....[132]....
        /*0540*/ 	.word	0x0000ec10


	//   ....[133]....
        /*0544*/ 	.word	0x0000eca0


	//   ....[134]....
        /*0548*/ 	.word	0x0000ecf0


	//   ....[135]....
        /*054c*/ 	.word	0x0000ed40


	//   ....[136]....
        /*0550*/ 	.word	0x0000ede0


	//   ....[137]....
        /*0554*/ 	.word	0x0000ee70


	//   ....[138]....
        /*0558*/ 	.word	0x0000eec0


	//   ....[139]....
        /*055c*/ 	.word	0x0000ef10


	//   ....[140]....
        /*0560*/ 	.word	0x0000efb0


	//   ....[141]....
        /*0564*/ 	.word	0x0000f040


	//   ....[142]....
        /*0568*/ 	.word	0x0000f090


	//   ....[143]....
        /*056c*/ 	.word	0x0000f0e0


	//   ....[144]....
        /*0570*/ 	.word	0x0000f180


	//   ....[145]....
        /*0574*/ 	.word	0x0000f210


	//   ....[146]....
        /*0578*/ 	.word	0x0000f260


	//   ....[147]....
        /*057c*/ 	.word	0x0000f2b0


	//   ....[148]....
        /*0580*/ 	.word	0x0000f350


	//   ....[149]....
        /*0584*/ 	.word	0x0000f3f0


	//   ....[150]....
        /*0588*/ 	.word	0x0000f440


	//   ....[151]....
        /*058c*/ 	.word	0x0000f540


	//   ....[152]....
        /*0590*/ 	.word	0x0000f5a0


	//   ....[153]....
        /*0594*/ 	.word	0x0000f5f0


	//   ....[154]....
        /*0598*/ 	.word	0x0000f640


	//   ....[155]....
        /*059c*/ 	.word	0x0000f690


	//   ....[156]....
        /*05a0*/ 	.word	0x0000f6e0


	//   ....[157]....
        /*05a4*/ 	.word	0x0000f730


	//   ....[158]....
        /*05a8*/ 	.word	0x0000f780


	//   ....[159]....
        /*05ac*/ 	.word	0x0000f7d0


	//----- nvinfo : EIATTR_VRC_CTA_INIT_COUNT
	.align		4
.L_1079:
        /*05b0*/ 	.byte	0x02, 0x4a
	.zero		1
	.zero		1


	//----- nvinfo : EIATTR_EXIT_INSTR_OFFSETS
	.align		4
        /*05b4*/ 	.byte	0x04, 0x1c
        /*05b6*/ 	.short	(.L_1081 - .L_1080)


	//   ....[0]....
.L_1080:
        /*05b8*/ 	.word	0x0000d890


	//   ....[1]....
        /*05bc*/ 	.word	0x0000db80


	//----- nvinfo : EIATTR_MAX_THREADS
	.align		4
.L_1081:
        /*05c0*/ 	.byte	0x04, 0x05
        /*05c2*/ 	.short	(.L_1083 - .L_1082)
.L_1082:
        /*05c4*/ 	.word	0x00000080
        /*05c8*/ 	.word	0x00000001
        /*05cc*/ 	.word	0x00000001


	//----- nvinfo : EIATTR_CRS_STACK_SIZE
	.align		4
.L_1083:
        /*05d0*/ 	.byte	0x04, 0x1e
        /*05d2*/ 	.short	(.L_1085 - .L_1084)
.L_1084:
        /*05d4*/ 	.word	0x00000000


	//----- nvinfo : EIATTR_CBANK_PARAM_SIZE
	.align		4
.L_1085:
        /*05d8*/ 	.byte	0x03, 0x19
        /*05da*/ 	.short	0x01f0


	//----- nvinfo : EIATTR_PARAM_CBANK
	.align		4
        /*05dc*/ 	.byte	0x04, 0x0a
        /*05de*/ 	.short	(.L_1087 - .L_1086)
	.align		4
.L_1086:
        /*05e0*/ 	.word	index@(.nv.constant0._Z25selective_scan_bwd_kernelI32Selective_Scan_bwd_kernel_traitsILi128ELi16ELb0ELb0ELb1ELb0ELb0EN3c108BFloat16ENS1_7complexIfEEEEv12SSMParamsBwd)
        /*05e4*/ 	.short	0x0380
        /*05e6*/ 	.short	0x01f0


	//----- nvinfo : EIATTR_SW_WAR
	.align		4
.L_1087:
        /*05e8*/ 	.byte	0x04, 0x36
        /*05ea*/ 	.short	(.L_1089 - .L_1088)
.L_1088:
        /*05ec*/ 	.word	0x00000008
.L_1089:


//--------------------- .nv.info._Z25selective_scan_bwd_kernelI32Selective_Scan_bwd_kernel_traitsILi128ELi16ELb0ELb0ELb1ELb0ELb1EN3c108BFloat16ENS1_7complexIfEEEEv12SSMParamsBwd --------------------------
	.section	.nv.info._Z25selective_scan_bwd_kernelI32Selective_Scan_bwd_kernel_traitsILi128ELi16ELb0ELb0ELb1ELb0ELb1EN3c108BFloat16ENS1_7complexIfEEEEv12SSMParamsBwd,"",@"SHT_CUDA_INFO"
	.sectionflags	@""
	.align	4


	//----- nvinfo : EIATTR_CUDA_API_VERSION
	.align		4
        /*0000*/ 	.byte	0x04, 0x37
        /*0002*/ 	.short	(.L_1091 - .L_1090)
.L_1090:
        /*0004*/ 	.word	0x00000082


	//----- nvinfo : EIATTR_KPARAM_INFO
	.align		4
.L_1091:
        /*0008*/ 	.byte	0x04, 0x17
        /*000a*/ 	.short	(.L_1093 - .L_1092)
.L_1092:
        /*000c*/ 	.word	0x00000000
        /*0010*/ 	.short	0x0000
        /*0012*/ 	.short	0x0000
        /*0014*/ 	.byte	0x00, 0xf0, 0xc1, 0x07


	//----- nvinfo : EIATTR_SPARSE_MMA_MASK
	.align		4
.L_1093:
        /*0018*/ 	.byte	0x03, 0x50
        /*001a*/ 	.short	0x0000


	//----- nvinfo : EIATTR_MAXREG_COUNT
	.align		4
        /*001c*/ 	.byte	0x03, 0x1b
        /*001e*/ 	.short	0x00ff


	//----- nvinfo : EIATTR_NUM_BARRIERS
	.align		4
        /*0020*/ 	.byte	0x02, 0x4c
        /*0022*/ 	.byte	0x01
	.zero		1


	//----- nvinfo : EIATTR_ANNOTATIONS
	.align		4
        /*0024*/ 	.byte	0x04, 0x55
        /*0026*/ 	.short	(.L_1095 - .L_1094)


	//   ....[0]....
.L_1094:
        /* <DEDUP_REMOVED lines=8> */


	//----- nvinfo : EIATTR_MERCURY_ISA_VERSION
	.align		4
.L_1095:
        /*0098*/ 	.byte	0x03, 0x5f
        /*009a*/ 	.short	0x0101


	//----- nvinfo : EIATTR_INT_WARP_WIDE_INSTR_OFFSETS
	.align		4
        /*009c*/ 	.byte	0x04, 0x31
        /*009e*/ 	.short	(.L_1097 - .L_1096)


	//   ....[0]....
.L_1096:
        /*00a0*/ 	.word	0x00009650


	//   ....[1]....
        /*00a4*/ 	.word	0x0000a830


	//----- nvinfo : EIATTR_COOP_GROUP_MASK_REGIDS
	.align		4
.L_1097:
        /*00a8*/ 	.byte	0x04, 0x29
        /*00aa*/ 	.short	(.L_1099 - .L_1098)


	//   ....[0]....
.L_1098:
        /*00ac*/ 	.word	0xffffffff


	//   ....[1]....
        /*00b0*/ 	.word	0xffffffff


	//   ....[2]....
        /*00b4*/ 	.word	0xffffffff


	//   ....[3]....
        /*00b8*/ 	.word	0xffffffff


	//   ....[4]....
        /*00bc*/ 	.word	0xffffffff


	//   ....[5]....
        /*00c0*/ 	.word	0xffffffff


	//   ....[6]....
        /*00c4*/ 	.word	0xffffffff


	//   ....[7]....
        /*00c8*/ 	.word	0xffffffff


	//   ....[8]....
        /*00cc*/ 	.word	0xffffffff


	//   ....[9]....
        /*00d0*/ 	.word	0xffffffff


	//   ....[10]....
        /*00d4*/ 	.word	0xffffffff


	//   ....[11]....
        /*00d8*/ 	.word	0xffffffff


	//   ....[12]....
        /*00dc*/ 	.word	0xffffffff


	//   ....[13]....
        /*00e0*/ 	.word	0xffffffff


	//   ....[14]....
        /*00e4*/ 	.word	0xffffffff


	//   ....[15]....
        /*00e8*/ 	.word	0xffffffff


	//   ....[16]....
        /*00ec*/ 	.word	0xffffffff


	//   ....[17]....
        /*00f0*/ 	.word	0xffffffff


	//   ....[18]....
        /*00f4*/ 	.word	0xffffffff


	//   ....[19]....
        /*00f8*/ 	.word	0xffffffff


	//   ....[20]....
        /*00fc*/ 	.word	0xffffffff


	//   ....[21]....
        /*0100*/ 	.word	0xffffffff


	//   ....[22]....
        /*0104*/ 	.word	0xffffffff


	//   ....[23]....
        /*0108*/ 	.word	0xffffffff


	//   ....[24]....
        /*010c*/ 	.word	0xffffffff


	//   ....[25]....
        /*0110*/ 	.word	0xffffffff


	//   ....[26]....
        /*0114*/ 	.word	0xffffffff


	//   ....[27]....
        /*0118*/ 	.word	0xffffffff


	//   ....[28]....
        /*011c*/ 	.word	0xffffffff


	//   ....[29]....
        /*0120*/ 	.word	0xffffffff


	//   ....[30]....
        /*0124*/ 	.word	0xffffffff


	//   ....[31]....
        /*0128*/ 	.word	0xffffffff


	//   ....[32]....
        /*012c*/ 	.word	0xffffffff


	//   ....[33]....
        /*0130*/ 	.word	0xffffffff


	//   ....[34]....
        /*0134*/ 	.word	0xffffffff


	//   ....[35]....
        /*0138*/ 	.word	0xffffffff


	//   ....[36]....
        /*013c*/ 	.word	0xffffffff


	//   ....[37]....
        /*0140*/ 	.word	0xffffffff


	//   ....[38]....
        /*0144*/ 	.word	0xffffffff


	//   ....[39]....
        /*0148*/ 	.word	0xffffffff


	//   ....[40]....
        /*014c*/ 	.word	0xffffffff


	//   ....[41]....
        /*0150*/ 	.word	0xffffffff


	//   ....[42]....
        /*0154*/ 	.word	0xffffffff


	//   ....[43]....
        /*0158*/ 	.word	0xffffffff


	//   ....[44]....
        /*015c*/ 	.word	0xffffffff


	//   ....[45]....
        /*0160*/ 	.word	0xffffffff


	//   ....[46]....
        /*0164*/ 	.word	0xffffffff


	//   ....[47]....
        /*0168*/ 	.word	0xffffffff


	//   ....[48]....
        /*016c*/ 	.word	0xffffffff


	//   ....[49]....
        /*0170*/ 	.word	0xffffffff


	//   ....[50]....
        /*0174*/ 	.word	0xffffffff


	//   ....[51]....
        /*0178*/ 	.word	0xffffffff


	//   ....[52]....
        /*017c*/ 	.word	0xffffffff


	//   ....[53]....
        /*0180*/ 	.word	0xffffffff


	//   ....[54]....
        /*0184*/ 	.word	0xffffffff


	//   ....[55]....
        /*0188*/ 	.word	0xffffffff


	//   ....[56]....
        /*018c*/ 	.word	0xffffffff


	//   ....[57]....
        /*0190*/ 	.word	0xffffffff


	//   ....[58]....
        /*0194*/ 	.word	0xffffffff


	//   ....[59]....
        /*0198*/ 	.word	0xffffffff


	//   ....[60]....
        /*019c*/ 	.word	0xffffffff


	//   ....[61]....
        /*01a0*/ 	.word	0xffffffff


	//   ....[62]....
        /*01a4*/ 	.word	0xffffffff


	//   ....[63]....
        /*01a8*/ 	.word	0xffffffff


	//   ....[64]....
        /*01ac*/ 	.word	0xffffffff


	//   ....[65]....
        /*01b0*/ 	.word	0xffffffff


	//   ....[66]....
        /*01b4*/ 	.word	0xffffffff


	//   ....[67]....
        /*01b8*/ 	.word	0xffffffff


	//   ....[68]....
        /*01bc*/ 	.word	0xffffffff


	//   ....[69]....
        /*01c0*/ 	.word	0xffffffff


	//   ....[70]....
        /*01c4*/ 	.word	0xffffffff


	//   ....[71]....
        /*01c8*/ 	.word	0xffffffff


	//   ....[72]....
        /*01cc*/ 	.word	0xffffffff


	//   ....[73]....
        /*01d0*/ 	.word	0xffffffff


	//   ....[74]....
        /*01d4*/ 	.word	0xffffffff


	//   ....[75]....
        /*01d8*/ 	.word	0xffffffff


	//   ....[76]....
        /*01dc*/ 	.word	0xffffffff


	//   ....[77]....
        /*01e0*/ 	.word	0xffffffff


	//   ....[78]....
        /*01e4*/ 	.word	0xffffffff


	//   ....[79]....
        /*01e8*/ 	.word	0xffffffff


	//   ....[80]....
        /*01ec*/ 	.word	0xffffffff


	//   ....[81]....
        /*01f0*/ 	.word	0xffffffff


	//   ....[82]....
        /*01f4*/ 	.word	0xffffffff


	//   ....[83]....
        /*01f8*/ 	.word	0xffffffff


	//   ....[84]....
        /*01fc*/ 	.word	0xffffffff


	//   ....[85]....
        /*0200*/ 	.word	0xffffffff


	//   ....[86]....
        /*0204*/ 	.word	0xffffffff


	//   ....[87]....
        /*0208*/ 	.word	0xffffffff


	//   ....[88]....
        /*020c*/ 	.word	0xffffffff


	//   ....[89]....
        /*0210*/ 	.word	0xffffffff


	//   ....[90]....
        /*0214*/ 	.word	0xffffffff


	//   ....[91]....
        /*0218*/ 	.word	0xffffffff


	//   ....[92]....
        /*021c*/ 	.word	0xffffffff


	//   ....[93]....
        /*0220*/ 	.word	0xffffffff


	//   ....[94]....
        /*0224*/ 	.word	0xffffffff


	//   ....[95]....
        /*0228*/ 	.word	0xffffffff


	//   ....[96]....
        /*022c*/ 	.word	0xffffffff


	//   ....[97]....
        /*0230*/ 	.word	0xffffffff


	//   ....[98]....
        /*0234*/ 	.word	0xffffffff


	//   ....[99]....
        /*0238*/ 	.word	0xffffffff


	//   ....[100]....
        /*023c*/ 	.word	0x050000eb


	//   ....[101]....
        /*0240*/ 	.word	0x050000eb


	//   ....[102]....
        /*0244*/ 	.word	0x050000eb


	//   ....[103]....
        /*0248*/ 	.word	0x050000eb


	//   ....[104]....
        /*024c*/ 	.word	0x050000eb


	//   ....[105]....
        /*0250*/ 	.word	0x050000eb


	//   ....[106]....
        /*0254*/ 	.word	0x050000eb


	//   ....[107]....
        /*0258*/ 	.word	0x050000eb


	//   ....[108]....
        /*025c*/ 	.word	0x050000eb


	//   ....[109]....
        /*0260*/ 	.word	0x050000eb


	//   ....[110]....
        /*0264*/ 	.word	0x050000eb


	//   ....[111]....
        /*0268*/ 	.word	0x050000eb


	//   ....[112]....
        /*026c*/ 	.word	0x050000eb


	//   ....[113]....
        /*0270*/ 	.word	0x050000eb


	//   ....[114]....
        /*0274*/ 	.word	0x050000eb


	//   ....[115]....
        /*0278*/ 	.word	0x050000eb


	//   ....[116]....
        /*027c*/ 	.word	0x050000eb


	//   ....[117]....
        /*0280*/ 	.word	0x050000eb


	//   ....[118]....
        /*0284*/ 	.word	0x050000eb


	//   ....[119]....
        /*0288*/ 	.word	0x050000eb


	//   ....[120]....
        /*028c*/ 	.word	0x050000eb


	//   ....[121]....
        /*0290*/ 	.word	0x050000eb


	//   ....[122]....
        /*0294*/ 	.word	0x050000eb


	//   ....[123]....
        /*0298*/ 	.word	0x050000eb


	//   ....[124]....
        /*029c*/ 	.word	0x050000eb


	//   ....[125]....
        /*02a0*/ 	.word	0x050000eb


	//   ....[126]....
        /*02a4*/ 	.word	0x050000eb


	//   ....[127]....
        /*02a8*/ 	.word	0x050000eb


	//   ....[128]....
        /*02ac*/ 	.word	0x050000eb


	//   ....[129]....
        /*02b0*/ 	.word	0x050000eb


	//   ....[130]....
        /*02b4*/ 	.word	0x050000eb


	//   ....[131]....
        /*02b8*/ 	.word	0x050000eb


	//   ....[132]....
        /*02bc*/ 	.word	0x050000eb


	//   ....[133]....
        /*02c0*/ 	.word	0x050000eb


	//   ....[134]....
        /*02c4*/ 	.word	0x050000eb


	//   ....[135]....
        /*02c8*/ 	.word	0x050000eb


	//   ....[136]....
        /*02cc*/ 	.word	0x050000eb


	//   ....[137]....
        /*02d0*/ 	.word	0x050000eb


	//   ....[138]....
        /*02d4*/ 	.word	0x050000eb


	//   ....[139]....
        /*02d8*/ 	.word	0x050000eb


	//   ....[140]....
        /*02dc*/ 	.word	0x050000eb


	//   ....[141]....
        /*02e0*/ 	.word	0x050000eb


	//   ....[142]....
        /*02e4*/ 	.word	0x050000eb


	//   ....[143]....
        /*02e8*/ 	.word	0x050000eb


	//   ....[144]....
        /*02ec*/ 	.word	0x050000eb


	//   ....[145]....
        /*02f0*/ 	.word	0x050000eb


	//   ....[146]....
        /*02f4*/ 	.word	0x050000eb


	//   ....[147]....
        /*02f8*/ 	.word	0x050000eb


	//   ....[148]....
        /*02fc*/ 	.word	0x050000eb


	//   ....[149]....
        /*0300*/ 	.word	0x050000eb


	//   ....[150]....
        /*0304*/ 	.word	0x050000eb


	//   ....[151]....
        /*0308*/ 	.word	0x050000eb


	//   ....[152]....
        /*030c*/ 	.word	0x050000eb


	//   ....[153]....
        /*0310*/ 	.word	0x050000eb


	//   ....[154]....
        /*0314*/ 	.word	0x050000eb


	//   ....[155]....
        /*0318*/ 	.word	0x050000eb


	//   ....[156]....
        /*031c*/ 	.word	0x050000eb


	//   ....[157]....
        /*0320*/ 	.word	0x050000eb


	//   ....[158]....
        /*0324*/ 	.word	0x050000eb


	//   ....[159]....
        /*0328*/ 	.word	0x050000eb


	//   ....[160]....
        /*032c*/ 	.word	0x050000eb


	//   ....[161]....
        /*0330*/ 	.word	0x050000eb


	//   ....[162]....
        /*0334*/ 	.word	0x050000eb


	//   ....[163]....
        /*0338*/ 	.word	0x050000eb


	//----- nvinfo : EIATTR_COOP_GROUP_INSTR_OFFSETS
	.align		4
.L_1099:
        /*033c*/ 	.byte	0x04, 0x28
        /*033e*/ 	.short	(.L_1101 - .L_1100)


	//   ....[0]....
.L_1100:
        /*0340*/ 	.word	0x000014c0


	//   ....[1]....
        /*0344*/ 	.word	0x00001ab0


	//   ....[2]....
        /*0348*/ 	.word	0x00001f70


	//   ....[3]....
        /*034c*/ 	.word	0x000024b0


	//   ....[4]....
        /*0350*/ 	.word	0x00002c00


	//   ....[5]....
        /*0354*/ 	.word	0x000037f0


	//   ....[6]....
        /*0358*/ 	.word	0x000041e0


	//   ....[7]....
        /*035c*/ 	.word	0x00006530


	//   ....[8]....
        /*0360*/ 	.word	0x00007c80


	//   ....[9]....
        /*0364*/ 	.word	0x00007c90


	//   ....[10]....
        /*0368*/ 	.word	0x00007ca0


	//   ....[11]....
        /*036c*/ 	.word	0x00007cb0


	//   ....[12]....
        /*0370*/ 	.word	0x00007d50


	//   ....[13]....
        /*0374*/ 	.word	0x00007d70


	//   ....[14]....
        /*0378*/ 	.word	0x00007d80


	//   ....[15]....
        /*037c*/ 	.word	0x00007d90


	//   ....[16]....
        /*0380*/ 	.word	0x00007e20


	//   ....[17]....
        /*0384*/ 	.word	0x00007e50


	//   ....[18]....
        /*0388*/ 	.word	0x00007e60


	//   ....[19]....
        /*038c*/ 	.word	0x00007e70


	//   ....[20]....
        /*0390*/ 	.word	0x00007f20


	//   ....[21]....
        /*0394*/ 	.word	0x00007f30


	//   ....[22]....
        /*0398*/ 	.word	0x00007f40


	//   ....[23]....
        /*039c*/ 	.word	0x00007f50


	//   ....[24]....
        /*03a0*/ 	.word	0x00008000


	//   ....[25]....
        /*03a4*/ 	.word	0x00008010


	//   ....[26]....
        /*03a8*/ 	.word	0x00008020


	//   ....[27]....
        /*03ac*/ 	.word	0x00008030


	//   ....[28]....
        /*03b0*/ 	.word	0x00008190


	//   ....[29]....
        /*03b4*/ 	.word	0x000081a0


	//   ....[30]....
        /*03b8*/ 	.word	0x000081b0


	//   ....[31]....
        /*03bc*/ 	.word	0x000081c0


	//   ....[32]....
        /*03c0*/ 	.word	0x000081d0


	//   ....[33]....
        /*03c4*/ 	.word	0x000081e0


	//   ....[34]....
        /*03c8*/ 	.word	0x000081f0


	//   ....[35]....
        /*03cc*/ 	.word	0x00008200


	//   ....[36]....
        /*03d0*/ 	.word	0x00009b50


	//   ....[37]....
        /*03d4*/ 	.word	0x00009b70


	//   ....[38]....
        /*03d8*/ 	.word	0x00009b80


	//   ....[39]....
        /*03dc*/ 	.word	0x00009b90


	//   ....[40]....
        /*03e0*/ 	.word	0x00009ca0


	//   ....[41]....
        /*03e4*/ 	.word	0x00009cb0


	//   ....[42]....
        /*03e8*/ 	.word	0x00009cc0


	//   ....[43]....
        /*03ec*/ 	.word	0x00009cd0


	//   ....[44]....
        /*03f0*/ 	.word	0x00009de0


	//   ....[45]....
        /*03f4*/ 	.word	0x00009df0


	//   ....[46]....
        /*03f8*/ 	.word	0x00009e00


	//   ....[47]....
        /*03fc*/ 	.word	0x00009e10


	//   ....[48]....
        /*0400*/ 	.word	0x00009f20


	//   ....[49]....
        /*0404*/ 	.word	0x00009f30


	//   ....[50]....
        /*0408*/ 	.word	0x00009f40


	//   ....[51]....
        /*040c*/ 	.word	0x00009f50


	//   ....[52]....
        /*0410*/ 	.word	0x0000a060


	//   ....[53]....
        /*0414*/ 	.word	0x0000a070


	//   ....[54]....
        /*0418*/ 	.word	0x0000a080


	//   ....[55]....
        /*041c*/ 	.word	0x0000a090


	//   ....[56]....
        /*0420*/ 	.word	0x0000a1a0


	//   ....[57]....
        /*0424*/ 	.word	0x0000a1b0


	//   ....[58]....
        /*0428*/ 	.word	0x0000a1c0


	//   ....[59]....
        /*042c*/ 	.word	0x0000a1d0


	//   ....[60]....
        /*0430*/ 	.word	0x0000a1e0


	//   ....[61]....
        /*0434*/ 	.word	0x0000a1f0


	//   ....[62]....
        /*0438*/ 	.word	0x0000a250


	//   ....[63]....
        /*043c*/ 	.word	0x0000a280


	//   ....[64]....
        /*0440*/ 	.word	0x0000a2b0


	//   ....[65]....
        /*0444*/ 	.word	0x0000a2c0


	//   ....[66]....
        /*0448*/ 	.word	0x0000a2d0


	//   ....[67]....
        /*044c*/ 	.word	0x0000a2e0


	//   ....[68]....
        /*0450*/ 	.word	0x0000dc30


	//   ....[69]....
        /*0454*/ 	.word	0x0000dc70


	//   ....[70]....
        /*0458*/ 	.word	0x0000dcb0


	//   ....[71]....
        /*045c*/ 	.word	0x0000dcf0


	//   ....[72]....
        /*0460*/ 	.word	0x0000de10


	//   ....[73]....
        /*0464*/ 	.word	0x0000de80


	//   ....[74]....
        /*0468*/ 	.word	0x0000dec0


	//   ....[75]....
        /*046c*/ 	.word	0x0000df00


	//   ....[76]....
        /*0470*/ 	.word	0x0000dfe0


	//   ....[77]....
        /*0474*/ 	.word	0x0000e050


	//   ....[78]....
        /*0478*/ 	.word	0x0000e090


	//   ....[79]....
        /*047c*/ 	.word	0x0000e0d0


	//   ....[80]....
        /*0480*/ 	.word	0x0000e1c0


	//   ....[81]....
        /*0484*/ 	.word	0x0000e1f0


	//   ....[82]....
        /*0488*/ 	.word	0x0000e210


	//   ....[83]....
        /*048c*/ 	.word	0x0000e230


	//   ....[84]....
        /*0490*/ 	.word	0x0000e250


	//   ....[85]....
        /*0494*/ 	.word	0x0000e280


	//   ....[86]....
        /*0498*/ 	.word	0x0000e2a0


	//   ....[87]....
        /*049c*/ 	.word	0x0000e2b0


	//   ....[88]....
        /*04a0*/ 	.word	0x0000ea70


	//   ....[89]....
        /*04a4*/ 	.word	0x0000f2b0


	//   ....[90]....
        /*04a8*/ 	.word	0x0000f770


	//   ....[91]....
        /*04ac*/ 	.word	0x0000f790


	//   ....[92]....
        /*04b0*/ 	.word	0x0000f7c0


	//   ....[93]....
        /*04b4*/ 	.word	0x0000f800


	//   ....[94]....
        /*04b8*/ 	.word	0x0000f820


	//   ....[95]....
        /*04bc*/ 	.word	0x0000fa30


	//   ....[96]....
        /*04c0*/ 	.word	0x0000fa50


	//   ....[97]....
        /*04c4*/ 	.word	0x0000fa80


	//   ....[98]....
        /*04c8*/ 	.word	0x0000fac0


	//   ....[99]....
        /*04cc*/ 	.word	0x0000fae0


	//   ....[100]....
        /*04d0*/ 	.word	0x0000ff70


	//   ....[101]....
        /*04d4*/ 	.word	0x0000ffc0


	//   ....[102]....
        /*04d8*/ 	.word	0x00010010


	//   ....[103]....
        /*04dc*/ 	.word	0x00010060


	//   ....[104]....
        /*04e0*/ 	.word	0x00010150


	//   ....[105]....
        /*04e4*/ 	.word	0x000101a0


	//   ....[106]....
        /*04e8*/ 	.word	0x000101f0


	//   ....[107]....
        /*04ec*/ 	.word	0x00010240


	//   ....[108]....
        /*04f0*/ 	.word	0x00010330


	//   ....[109]....
        /*04f4*/ 	.word	0x00010380


	//   ....[110]....
        /*04f8*/ 	.word	0x000103d0


	//   ....[111]....
        /*04fc*/ 	.word	0x00010420


	//   ....[112]....
        /*0500*/ 	.word	0x00010510


	//   ....[113]....
        /*0504*/ 	.word	0x00010560


	//   ....[114]....
        /*0508*/ 	.word	0x000105b0


	//   ....[115]....
        /*050c*/ 	.word	0x00010600


	//   ....[116]....
        /*0510*/ 	.word	0x000106f0


	//   ....[117]....
        /*0514*/ 	.word	0x00010740


	//   ....[118]....
        /*0518*/ 	.word	0x00010790


	//   ....[119]....
        /*051c*/ 	.word	0x000107e0


	//   ....[120]....
        /*0520*/ 	.word	0x00010870


	//   ....[121]....
        /*0524*/ 	.word	0x00010910


	//   ....[122]....
        /*0528*/ 	.word	0x000109b0


	//   ....[123]....
        /*052c*/ 	.word	0x00010a50


	//   ....[124]....
        /*0530*/ 	.word	0x00010af0


	//   ....[125]....
        /*0534*/ 	.word	0x00010ba0


	//   ....[126]....
        /*0538*/ 	.word	0x00010c00


	//   ....[127]....
        /*053c*/ 	.word	0x00010c50


	//   ....[128]....
        /*0540*/ 	.word	0x00010c80


	//   ....[129]....
        /*0544*/ 	.word	0x00010ce0


	//   ....[130]....
        /*0548*/ 	.word	0x00010d30


	//   ....[131]....
        /*054c*/ 	.word	0x00010d80


	//   ....[132]....
        /*0550*/ 	.word	0x00010e20


	//   ....[133]....
        /*0554*/ 	.word	0x00010e70


	//   ....[134]....
        /*0558*/ 	.word	0x00010ec0


	//   ....[135]....
        /*055c*/ 	.word	0x00010f10


	//   ....[136]....
        /*0560*/ 	.word	0x00010fa0


	//   ....[137]....
        /*0564*/ 	.word	0x00011030


	//   ....[138]....
        /*0568*/ 	.word	0x00011080


	//   ....[139]....
        /*056c*/ 	.word	0x000110d0


	//   ....[140]....
        /*0570*/ 	.word	0x00011170


	//   ....[141]....
        /*0574*/ 	.word	0x00011200


	//   ....[142]....
        /*0578*/ 	.word	0x00011250


	//   ....[143]....
        /*057c*/ 	.word	0x000112a0


	//   ....[144]....
        /*0580*/ 	.word	0x00011340


	//   ....[145]....
        /*0584*/ 	.word	0x000113d0


	//   ....[146]....
        /*0588*/ 	.word	0x00011420


	//   ....[147]....
        /*058c*/ 	.word	0x00011470


	//   ....[148]....
        /*0590*/ 	.word	0x00011510


	//   ....[149]....
        /*0594*/ 	.word	0x000115a0


	//   ....[150]....
        /*0598*/ 	.word	0x000115f0


	//   ....[151]....
        /*059c*/ 	.word	0x00011640


	//   ....[152]....
        /*05a0*/ 	.word	0x000116e0


	//   ....[153]....
        /*05a4*/ 	.word	0x00011780


	//   ....[154]....
        /*05a8*/ 	.word	0x000117d0


	//   ....[155]....
        /*05ac*/ 	.word	0x000118d0


	//   ....[156]....
        /*05b0*/ 	.word	0x00011930


	//   ....[157]....
        /*05b4*/ 	.word	0x00011980


	//   ....[158]....
        /*05b8*/ 	.word	0x000119d0


	//   ....[159]....
        /*05bc*/ 	.word	0x00011a20


	//   ....[160]....
        /*05c0*/ 	.word	0x00011a70


	//   ....[161]....
        /*05c4*/ 	.word	0x00011ac0


	//   ....[162]....
        /*05c8*/ 	.word	0x00011b10


	//   ....[163]....
        /*05cc*/ 	.word	0x00011b60


	//----- nvinfo : EIATTR_VRC_CTA_INIT_COUNT
	.align		4
.L_1101:
        /*05d0*/ 	.byte	0x02, 0x4a
	.zero		1
	.zero		1


	//----- nvinfo : EIATTR_EXIT_INSTR_OFFSETS
	.align		4
        /*05d4*/ 	.byte	0x04, 0x1c
        /*05d6*/ 	.short	(.L_1103 - .L_1102)


	//   ....[0]....
.L_1102:
        /*05d8*/ 	.word	0x0000fc20


	//   ....[1]....
        /*05dc*/ 	.word	0x0000ff10


	//----- nvinfo : EIATTR_MAX_THREADS
	.align		4
.L_1103:
        /*05e0*/ 	.byte	0x04, 0x05
        /*05e2*/ 	.short	(.L_1105 - .L_1104)
.L_1104:
        /*05e4*/ 	.word	0x00000080
        /*05e8*/ 	.word	0x00000001
        /*05ec*/ 	.word	0x00000001


	//----- nvinfo : EIATTR_CRS_STACK_SIZE
	.align		4
.L_1105:
        /*05f0*/ 	.byte	0x04, 0x1e
        /*05f2*/ 	.short	(.L_1107 - .L_1106)
.L_1106:
        /*05f4*/ 	.word	0x00000000


	//----- nvinfo : EIATTR_CBANK_PARAM_SIZE
	.align		4
.L_1107:
        /*05f8*/ 	.byte	0x03, 0x19
        /*05fa*/ 	.short	0x01f0


	//----- nvinfo : EIATTR_PARAM_CBANK
	.align		4
        /*05fc*/ 	.byte	0x04, 0x0a
        /*05fe*/ 	.short	(.L_1109 - .L_1108)
	.align		4
.L_1108:
        /*0600*/ 	.word	index@(.nv.constant0._Z25selective_scan_bwd_kernelI32Selective_Scan_bwd_kernel_traitsILi128ELi16ELb0ELb0ELb1ELb0ELb1EN3c108BFloat16ENS1_7complexIfEEEEv12SSMParamsBwd)
        /*0604*/ 	.short	0x0380
        /*0606*/ 	.short	0x01f0


	//----- nvinfo : EIATTR_SW_WAR
	.align		4
.L_1109:
        /*0608*/ 	.byte	0x04, 0x36
        /*060a*/ 	.short	(.L_1111 - .L_1110)
.L_1110:
        /*060c*/ 	.word	0x00000008
.L_1111:


//--------------------- .nv.info._Z25selective_scan_bwd_kernelI32Selective_Scan_bwd_kernel_traitsILi128ELi16ELb0ELb0ELb1ELb1ELb0EN3c108BFloat16ENS1_7complexIfEEEEv12SSMParamsBwd --------------------------
	.section	.nv.info._Z25selective_scan_bwd_kernelI32Selective_Scan_bwd_kernel_traitsILi128ELi16ELb0ELb0ELb1ELb1ELb0EN3c108BFloat16ENS1_7complexIfEEEEv12SSMParamsBwd,"",@"SHT_CUDA_INFO"
	.sectionflags	@""
	.align	4


	//----- nvinfo : EIATTR_CUDA_API_VERSION
	.align		4
        /*0000*/ 	.byte	0x04, 0x37
        /*0002*/ 	.short	(.L_1113 - .L_1112)
.L_1112:
        /*0004*/ 	.word	0x00000082


	//----- nvinfo : EIATTR_KPARAM_INFO
	.align		4
.L_1113:
        /*0008*/ 	.byte	0x04, 0x17
        /*000a*/ 	.short	(.L_1115 - .L_1114)
.L_1114:
        /*000c*/ 	.word	0x00000000
        /*0010*/ 	.short	0x0000
        /*0012*/ 	.short	0x0000
        /*0014*/ 	.byte	0x00, 0xf0, 0xc1, 0x07


	//----- nvinfo : EIATTR_SPARSE_MMA_MASK
	.align		4
.L_1115:
        /*0018*/ 	.byte	0x03, 0x50
        /*001a*/ 	.short	0x0000


	//----- nvinfo : EIATTR_MAXREG_COUNT
	.align		4
        /*001c*/ 	.byte	0x03, 0x1b
        /*001e*/ 	.short	0x00ff


	//----- nvinfo : EIATTR_NUM_BARRIERS
	.align		4
        /*0020*/ 	.byte	0x02, 0x4c
        /*0022*/ 	.byte	0x01
	.zero		1


	//----- nvinfo : EIATTR_ANNOTATIONS
	.align		4
        /*0024*/ 	.byte	0x04, 0x55
        /*0026*/ 	.short	(.L_1117 - .L_1116)


	//   ....[0]....
.L_1116:
        /*0028*/ 	.word	0x00000001
        /*002c*/ 	.byte	0x10, 0x02, 0x00, 0x00, 0x01, 0x00, 0x00, 0x00, 0x30, 0x02, 0x00, 0x00, 0x01, 0x00, 0x00, 0x00
        /* <DEDUP_REMOVED lines=16> */
        /*013c*/ 	.byte	0x70, 0x05, 0x01, 0x00


	//----- nvinfo : EIATTR_MERCURY_ISA_VERSION
	.align		4
.L_1117:
        /*0140*/ 	.byte	0x03, 0x5f
        /*0142*/ 	.short	0x0101


	//----- nvinfo : EIATTR_INT_WARP_WIDE_INSTR_OFFSETS
	.align		4
        /*0144*/ 	.byte	0x04, 0x31
        /*0146*/ 	.short	(.L_1119 - .L_1118)


	//   ....[0]....
.L_1118:
        /*0148*/ 	.word	0x000094a0


	//   ....[1]....
        /*014c*/ 	.word	0x0000a670


	//----- nvinfo : EIATTR_COOP_GROUP_MASK_REGIDS
	.align		4
.L_1119:
        /*0150*/ 	.byte	0x04, 0x29
        /*0152*/ 	.short	(.L_1121 - .L_1120)


	//   ....[0]....
.L_1120:
        /*0154*/ 	.word	0xffffffff


	//   ....[1]....
        /*0158*/ 	.word	0xffffffff


	//   ....[2]....
        /*015c*/ 	.word	0xffffffff


	//   ....[3]....
        /*0160*/ 	.word	0xffffffff


	//   ....[4]....
        /*0164*/ 	.word	0xffffffff


	//   ....[5]....
        /*0168*/ 	.word	0xffffffff


	//   ....[6]....
        /*016c*/ 	.word	0xffffffff


	//   ....[7]....
        /*0170*/ 	.word	0xffffffff


	//   ....[8]....
        /*0174*/ 	.word	0xffffffff


	//   ....[9]....
        /*0178*/ 	.word	0xffffffff


	//   ....[10]....
        /*017c*/ 	.word	0xffffffff


	//   ....[11]....
        /*0180*/ 	.word	0xffffffff


	//   ....[12]....
        /*0184*/ 	.word	0xffffffff


	//   ....[13]....
        /*0188*/ 	.word	0xffffffff


	//   ....[14]....
        /*018c*/ 	.word	0xffffffff


	//   ....[15]....
        /*0190*/ 	.word	0xffffffff


	//   ....[16]....
        /*0194*/ 	.word	0xffffffff


	//   ....[17]....
        /*0198*/ 	.word	0xffffffff


	//   ....[18]....
        /*019c*/ 	.word	0xffffffff


	//   ....[19]....
        /*01a0*/ 	.word	0xffffffff


	//   ....[20]....
        /*01a4*/ 	.word	0xffffffff


	//   ....[21]....
        /*01a8*/ 	.word	0xffffffff


	//   ....[22]....
        /*01ac*/ 	.word	0xffffffff


	//   ....[23]....
        /*01b0*/ 	.word	0xffffffff


	//   ....[24]....
        /*01b4*/ 	.word	0xffffffff


	//   ....[25]....
        /*01b8*/ 	.word	0xffffffff


	//   ....[26]....
        /*01bc*/ 	.word	0xffffffff


	//   ....[27]....
        /*01c0*/ 	.word	0xffffffff


	//   ....[28]....
        /*01c4*/ 	.word	0xffffffff


	//   ....[29]....
        /*01c8*/ 	.word	0xffffffff


	//   ....[30]....
        /*01cc*/ 	.word	0xffffffff


	//   ....[31]....
        /*01d0*/ 	.word	0xffffffff


	//   ....[32]....
        /*01d4*/ 	.word	0xffffffff


	//   ....[33]....
        /*01d8*/ 	.word	0xffffffff


	//   ....[34]....
        /*01dc*/ 	.word	0xffffffff


	//   ....[35]....
        /*01e0*/ 	.word	0xffffffff


	//   ....[36]....
        /*01e4*/ 	.word	0xffffffff


	//   ....[37]....
        /*01e8*/ 	.word	0xffffffff


	//   ....[38]....
        /*01ec*/ 	.word	0xffffffff


	//   ....[39]....
        /*01f0*/ 	.word	0xffffffff


	//   ....[40]....
        /*01f4*/ 	.word	0xffffffff


	//   ....[41]....
        /*01f8*/ 	.word	0xffffffff


	//   ....[42]....
        /*01fc*/ 	.word	0xffffffff


	//   ....[43]....
        /*0200*/ 	.word	0xffffffff


	//   ....[44]....
        /*0204*/ 	.word	0xffffffff


	//   ....[45]....
        /*0208*/ 	.word	0xffffffff


	//   ....[46]....
        /*020c*/ 	.word	0xffffffff


	//   ....[47]....
        /*0210*/ 	.word	0xffffffff


	//   ....[48]....
        /*0214*/ 	.word	0xffffffff


	//   ....[49]....
        /*0218*/ 	.word	0xffffffff


	//   ....[50]....
        /*021c*/ 	.word	0xffffffff


	//   ....[51]....
        /*0220*/ 	.word	0xffffffff


	//   ....[52]....
        /*0224*/ 	.word	0xffffffff


	//   ....[53]....
        /*0228*/ 	.word	0xffffffff


	//   ....[54]....
        /*022c*/ 	.word	0xffffffff


	//   ....[55]....
        /*0230*/ 	.word	0xffffffff


	//   ....[56]....
        /*0234*/ 	.word	0xffffffff


	//   ....[57]....
        /*0238*/ 	.word	0xffffffff


	//   ....[58]....
        /*023c*/ 	.word	0xffffffff


	//   ....[59]....
        /*0240*/ 	.word	0xffffffff


	//   ....[60]....
        /*0244*/ 	.word	0xffffffff


	//   ....[61]....
        /*0248*/ 	.word	0xffffffff


	//   ....[62]....
        /*024c*/ 	.word	0xffffffff


	//   ....[63]....
        /*0250*/ 	.word	0xffffffff


	//   ....[64]....
        /*0254*/ 	.word	0xffffffff


	//   ....[65]....
        /*0258*/ 	.word	0xffffffff


	//   ....[66]....
        /*025c*/ 	.word	0xffffffff


	//   ....[67]....
        /*0260*/ 	.word	0xffffffff


	//   ....[68]....
        /*0264*/ 	.word	0xffffffff


	//   ....[69]....
        /*0268*/ 	.word	0xffffffff


	//   ....[70]....
        /*026c*/ 	.word	0xffffffff


	//   ....[71]....
        /*0270*/ 	.word	0xffffffff


	//   ....[72]....
        /*0274*/ 	.word	0xffffffff


	//   ....[73]....
        /*0278*/ 	.word	0xffffffff


	//   ....[74]....
        /*027c*/ 	.word	0xffffffff


	//   ....[75]....
        /*0280*/ 	.word	0xffffffff


	//   ....[76]....
        /*0284*/ 	.word	0xffffffff


	//   ....[77]....
        /*0288*/ 	.word	0xffffffff


	//   ....[78]....
        /*028c*/ 	.word	0xffffffff


	//   ....[79]....
        /*0290*/ 	.word	0xffffffff


	//   ....[80]....
        /*0294*/ 	.word	0xffffffff


	//   ....[81]....
        /*0298*/ 	.word	0xffffffff


	//   ....[82]....
        /*029c*/ 	.word	0xffffffff


	//   ....[83]....
        /*02a0*/ 	.word	0xffffffff


	//   ....[84]....
        /*02a4*/ 	.word	0xffffffff


	//   ....[85]....
        /*02a8*/ 	.word	0xffffffff


	//   ....[86]....
        /*02ac*/ 	.word	0xffffffff


	//   ....[87]....
        /*02b0*/ 	.word	0xffffffff


	//   ....[88]....
        /*02b4*/ 	.word	0xffffffff


	//   ....[89]....
        /*02b8*/ 	.word	0xffffffff


	//   ....[90]....
        /*02bc*/ 	.word	0xffffffff


	//   ....[91]....
        /*02c0*/ 	.word	0xffffffff


	//   ....[92]....
        /*02c4*/ 	.word	0xffffffff


	//   ....[93]....
        /*02c8*/ 	.word	0xffffffff


	//   ....[94]....
        /*02cc*/ 	.word	0xffffffff


	//   ....[95]....
        /*02d0*/ 	.word	0xffffffff


	//   ....[96]....
        /*02d4*/ 	.word	0xffffffff


	//   ....[97]....
        /*02d8*/ 	.word	0x050000eb


	//   ....[98]....
        /*02dc*/ 	.word	0x050000eb


	//   ....[99]....
        /*02e0*/ 	.word	0x050000eb


	//   ....[100]....
        /*02e4*/ 	.word	0x050000eb


	//   ....[101]....
        /*02e8*/ 	.word	0x050000eb


	//   ....[102]....
        /*02ec*/ 	.word	0x050000eb


	//   ....[103]....
        /*02f0*/ 	.word	0x050000eb


	//   ....[104]....
        /*02f4*/ 	.word	0x050000eb


	//   ....[105]....
        /*02f8*/ 	.word	0x050000eb


	//   ....[106]....
        /*02fc*/ 	.word	0x050000eb


	//   ....[107]....
        /*0300*/ 	.word	0x050000eb


	//   ....[108]....
        /*0304*/ 	.word	0x050000eb


	//   ....[109]....
        /*0308*/ 	.word	0x050000eb


	//   ....[110]....
        /*030c*/ 	.word	0x050000eb


	//   ....[111]....
        /*0310*/ 	.word	0x050000eb


	//   ....[112]....
        /*0314*/ 	.word	0x050000eb


	//   ....[113]....
        /*0318*/ 	.word	0x050000eb


	//   ....[114]....
        /*031c*/ 	.word	0x050000eb


	//   ....[115]....
        /*0320*/ 	.word	0x050000eb


	//   ....[116]....
        /*0324*/ 	.word	0x050000eb


	//   ....[117]....
        /*0328*/ 	.word	0x050000eb


	//   ....[118]....
        /*032c*/ 	.word	0x050000eb


	//   ....[119]....
        /*0330*/ 	.word	0x050000eb


	//   ....[120]....
        /*0334*/ 	.word	0x050000eb


	//   ....[121]....
        /*0338*/ 	.word	0x050000eb


	//   ....[122]....
        /*033c*/ 	.word	0x050000eb


	//   ....[123]....
        /*0340*/ 	.word	0x050000eb


	//   ....[124]....
        /*0344*/ 	.word	0x050000eb


	//   ....[125]....
        /*0348*/ 	.word	0x050000eb


	//   ....[126]....
        /*034c*/ 	.word	0x050000eb


	//   ....[127]....
        /*0350*/ 	.word	0x050000eb


	//   ....[128]....
        /*0354*/ 	.word	0x050000eb


	//   ....[129]....
        /*0358*/ 	.word	0x050000eb


	//   ....[130]....
        /*035c*/ 	.word	0x050000eb


	//   ....[131]....
        /*0360*/ 	.word	0x050000eb


	//   ....[132]....
        /*0364*/ 	.word	0x050000eb


	//   ....[133]....
        /*0368*/ 	.word	0x050000eb


	//   ....[134]....
        /*036c*/ 	.word	0x050000eb


	//   ....[135]....
        /*0370*/ 	.word	0x050000eb


	//   ....[136]....
        /*0374*/ 	.word	0x050000eb


	//   ....[137]....
        /*0378*/ 	.word	0x050000eb


	//   ....[138]....
        /*037c*/ 	.word	0x050000eb


	//   ....[139]....
        /*0380*/ 	.word	0x050000eb


	//   ....[140]....
        /*0384*/ 	.word	0x050000eb


	//   ....[141]....
        /*0388*/ 	.word	0x050000eb


	//   ....[142]....
        /*038c*/ 	.word	0x050000eb


	//   ....[143]....
        /*0390*/ 	.word	0x050000eb


	//   ....[144]....
        /*0394*/ 	.word	0x050000eb


	//   ....[145]....
        /*0398*/ 	.word	0x050000eb


	//   ....[146]....
        /*039c*/ 	.word	0x050000eb


	//   ....[147]....
        /*03a0*/ 	.word	0x050000eb


	//   ....[148]....
        /*03a4*/ 	.word	0x050000eb


	//   ....[149]....
        /*03a8*/ 	.word	0x050000eb


	//   ....[150]....
        /*03ac*/ 	.word	0x050000eb


	//   ....[151]....
        /*03b0*/ 	.word	0x050000eb


	//   ....[152]....
        /*03b4*/ 	.word	0x050000eb


	//   ....[153]....
        /*03b8*/ 	.word	0x050000eb


	//   ....[154]....
        /*03bc*/ 	.word	0x050000eb


	//   ....[155]....
        /*03c0*/ 	.word	0x050000eb


	//   ....[156]....
        /*03c4*/ 	.word	0x050000eb


	//   ....[157]....
        /*03c8*/ 	.word	0x050000eb


	//   ....[158]....
        /*03cc*/ 	.word	0x050000eb


	//   ....[159]....
        /*03d0*/ 	.word	0x050000eb


	//   ....[160]....
        /*03d4*/ 	.word	0x050000eb


	//----- nvinfo : EIATTR_COOP_GROUP_INSTR_OFFSETS
	.align		4
.L_1121:
        /*03d8*/ 	.byte	0x04, 0x28
        /*03da*/ 	.short	(.L_1123 - .L_1122)


	//   ....[0]....
.L_1122:
        /*03dc*/ 	.word	0x00001440


	//   ....[1]....
        /*03e0*/ 	.word	0x00001a00


	//   ....[2]....
        /*03e4*/ 	.word	0x00002150


	//   ....[3]....
        /*03e8*/ 	.word	0x00006330


	//   ....[4]....
        /*03ec*/ 	.word	0x00007cd0


	//   ....[5]....
        /*03f0*/ 	.word	0x00007ce0


	//   ....[6]....
        /*03f4*/ 	.word	0x00007cf0


	//   ....[7]....
        /*03f8*/ 	.word	0x00007d00


	//   ....[8]....
        /*03fc*/ 	.word	0x00007da0


	//   ....[9]....
        /*0400*/ 	.word	0x00007dc0


	//   ....[10]....
        /*0404*/ 	.word	0x00007dd0


	//   ....[11]....
        /*0408*/ 	.word	0x00007de0


	//   ....[12]....
        /*040c*/ 	.word	0x00007e70


	//   ....[13]....
        /*0410*/ 	.word	0x00007ea0


	//   ....[14]....
        /*0414*/ 	.word	0x00007eb0


	//   ....[15]....
        /*0418*/ 	.word	0x00007ec0


	//   ....[16]....
        /*041c*/ 	.word	0x00007f70


	//   ....[17]....
        /*0420*/ 	.word	0x00007f80


	//   ....[18]....
        /*0424*/ 	.word	0x00007f90


	//   ....[19]....
        /*0428*/ 	.word	0x00007fa0


	//   ....[20]....
        /*042c*/ 	.word	0x00008050


	//   ....[21]....
        /*0430*/ 	.word	0x00008060


	//   ....[22]....
        /*0434*/ 	.word	0x00008070


	//   ....[23]....
        /*0438*/ 	.word	0x00008080


	//   ....[24]....
        /*043c*/ 	.word	0x000081e0


	//   ....[25]....
        /*0440*/ 	.word	0x000081f0


	//   ....[26]....
        /*0444*/ 	.word	0x00008200


	//   ....[27]....
        /*0448*/ 	.word	0x00008210


	//   ....[28]....
        /*044c*/ 	.word	0x00008220


	//   ....[29]....
        /*0450*/ 	.word	0x00008230


	//   ....[30]....
        /*0454*/ 	.word	0x00008240


	//   ....[31]....
        /*0458*/ 	.word	0x00008250


	//   ....[32]....
        /*045c*/ 	.word	0x00009a20


	//   ....[33]....
        /*0460*/ 	.word	0x00009a50


	//   ....[34]....
        /*0464*/ 	.word	0x00009a60


	//   ....[35]....
        /*0468*/ 	.word	0x00009a70


	//   ....[36]....
        /*046c*/ 	.word	0x00009b90


	//   ....[37]....
        /*0470*/ 	.word	0x00009ba0


	//   ....[38]....
        /*0474*/ 	.word	0x00009bb0


	//   ....[39]....
        /*0478*/ 	.word	0x00009bc0


	//   ....[40]....
        /*047c*/ 	.word	0x00009ce0


	//   ....[41]....
        /*0480*/ 	.word	0x00009cf0


	//   ....[42]....
        /*0484*/ 	.word	0x00009d00


	//   ....[43]....
        /*0488*/ 	.word	0x00009d10


	//   ....[44]....
        /*048c*/ 	.word	0x00009e30


	//   ....[45]....
        /*0490*/ 	.word	0x00009e40


	//   ....[46]....
        /*0494*/ 	.word	0x00009e50


	//   ....[47]....
        /*0498*/ 	.word	0x00009e60


	//   ....[48]....
        /*049c*/ 	.word	0x00009f80


	//   ....[49]....
        /*04a0*/ 	.word	0x00009f90


	//   ....[50]....
        /*04a4*/ 	.word	0x00009fa0


	//   ....[51]....
        /*04a8*/ 	.word	0x00009fb0


	//   ....[52]....
        /*04ac*/ 	.word	0x0000a0d0


	//   ....[53]....
        /*04b0*/ 	.word	0x0000a0e0


	//   ....[54]....
        /*04b4*/ 	.word	0x0000a0f0


	//   ....[55]....
        /*04b8*/ 	.word	0x0000a100


	//   ....[56]....
        /*04bc*/ 	.word	0x0000a110


	//   ....[57]....
        /*04c0*/ 	.word	0x0000a120


	//   ....[58]....
        /*04c4*/ 	.word	0x0000a160


	//   ....[59]....
        /*04c8*/ 	.word	0x0000a190


	//   ....[60]....
        /*04cc*/ 	.word	0x0000a1d0


	//   ....[61]....
        /*04d0*/ 	.word	0x0000a1f0


	//   ....[62]....
        /*04d4*/ 	.word	0x0000a210


	//   ....[63]....
        /*04d8*/ 	.word	0x0000a220


	//   ....[64]....
        /*04dc*/ 	.word	0x0000d9e0


	//   ....[65]....
        /*04e0*/ 	.word	0x0000da20


	//   ....[66]....
        /*04e4*/ 	.word	0x0000da60


	//   ....[67]....
        /*04e8*/ 	.word	0x0000daa0


	//   ....[68]....
        /*04ec*/ 	.word	0x0000dbb0


	//   ....[69]....
        /*04f0*/ 	.word	0x0000dbf0


	//   ....[70]....
        /*04f4*/ 	.word	0x0000dc30


	//   ....[71]....
        /*04f8*/ 	.word	0x0000dc70


	//   ....[72]....
        /*04fc*/ 	.word	0x0000ddc0


	//   ....[73]....
        /*0500*/ 	.word	0x0000de00


	//   ....[74]....
        /*0504*/ 	.word	0x0000de40


	//   ....[75]....
        /*0508*/ 	.word	0x0000de80


	//   ....[76]....
        /*050c*/ 	.word	0x0000df80


	//   ....[77]....
        /*0510*/ 	.word	0x0000dfa0


	//   ....[78]....
        /*0514*/ 	.word	0x0000dfc0


	//   ....[79]....
        /*0518*/ 	.word	0x0000dfe0


	//   ....[80]....
        /*051c*/ 	.word	0x0000e020


	//   ....[81]....
        /*0520*/ 	.word	0x0000e040


	//   ....[82]....
        /*0524*/ 	.word	0x0000e050


	//   ....[83]....
        /*0528*/ 	.word	0x0000e060


	//   ....[84]....
        /*052c*/ 	.word	0x0000eb30


	//   ....[85]....
        /*0530*/ 	.word	0x0000f480


	//   ....[86]....
        /*0534*/ 	.word	0x0000fcb0


	//   ....[87]....
        /*0538*/ 	.word	0x00010340


	//   ....[88]....
        /*053c*/ 	.word	0x00010360


	//   ....[89]....
        /*0540*/ 	.word	0x00010390


	//   ....[90]....
        /*0544*/ 	.word	0x000103d0


	//   ....[91]....
        /*0548*/ 	.word	0x000103f0


	//   ....[92]....
        /*054c*/ 	.word	0x00010600


	//   ....[93]....
        /*0550*/ 	.word	0x00010620


	//   ....[94]....
        /*0554*/ 	.word	0x00010650


	//   ....[95]....
        /*0558*/ 	.word	0x00010690


	//   ....[96]....
        /*055c*/ 	.word	0x000106b0


	//   ....[97]....
        /*0560*/ 	.word	0x00010b40


	//   ....[98]....
        /*0564*/ 	.word	0x00010b90


	//   ....[99]....
        /*0568*/ 	.word	0x00010be0


	//   ....[100]....
        /*056c*/ 	.word	0x00010c30


	//   ....[101]....
        /*0570*/ 	.word	0x00010d20


	//   ....[102]....
        /*0574*/ 	.word	0x00010d70


	//   ....[103]....
        /*0578*/ 	.word	0x00010dc0


	//   ....[104]....
        /*057c*/ 	.word	0x00010e10


	//   ....[105]....
        /*0580*/ 	.word	0x00010f00


	//   ....[106]....
        /*0584*/ 	.word	0x00010f50


	//   ....[107]....
        /*0588*/ 	.word	0x00010fa0


	//   ....[108]....
        /*058c*/ 	.word	0x00010ff0


	//   ....[109]....
        /*0590*/ 	.word	0x000110e0


	//   ....[110]....
        /*0594*/ 	.word	0x00011130


	//   ....[111]....
        /*0598*/ 	.word	0x00011180


	//   ....[112]....
        /*059c*/ 	.word	0x000111d0


	//   ....[113]....
        /*05a0*/ 	.word	0x000112c0


	//   ....[114]....
        /*05a4*/ 	.word	0x00011310


	//   ....[115]....
        /*05a8*/ 	.word	0x00011360


	//   ....[116]....
        /*05ac*/ 	.word	0x000113b0


	//   ....[117]....
        /*05b0*/ 	.word	0x00011440


	//   ....[118]....
        /*05b4*/ 	.word	0x000114e0


	//   ....[119]....
        /*05b8*/ 	.word	0x00011580


	//   ....[120]....
        /*05bc*/ 	.word	0x00011620


	//   ....[121]....
        /*05c0*/ 	.word	0x000116c0


	//   ....[122]....
        /*05c4*/ 	.word	0x00011770


	//   ....[123]....
        /*05c8*/ 	.word	0x000117d0


	//   ....[124]....
        /*05cc*/ 	.word	0x00011820


	//   ....[125]....
        /*05d0*/ 	.word	0x00011850


	//   ....[126]....
        /*05d4*/ 	.word	0x000118b0


	//   ....[127]....
        /*05d8*/ 	.word	0x00011900


	//   ....[128]....
        /*05dc*/ 	.word	0x00011950


	//   ....[129]....
        /*05e0*/ 	.word	0x00011a00


	//   ....[130]....
        /*05e4*/ 	.word	0x00011a50


	//   ....[131]....
        /*05e8*/ 	.word	0x00011aa0


	//   ....[132]....
        /*05ec*/ 	.word	0x00011af0


	//   ....[133]....
        /*05f0*/ 	.word	0x00011b80


	//   ....[134]....
        /*05f4*/ 	.word	0x00011c10


	//   ....[135]....
        /*05f8*/ 	.word	0x00011c60


	//   ....[136]....
        /*05fc*/ 	.word	0x00011cb0


	//   ....[137]....
        /*0600*/ 	.word	0x00011d50


	//   ....[138]....
        /*0604*/ 	.word	0x00011de0


	//   ....[139]....
        /*0608*/ 	.word	0x00011e30


	//   ....[140]....
        /*060c*/ 	.word	0x00011e80


	//   ....[141]....
        /*0610*/ 	.word	0x00011f20


	//   ....[142]....
        /*0614*/ 	.word	0x00011fb0


	//   ....[143]....
        /*0618*/ 	.word	0x00012000


	//   ....[144]....
        /*061c*/ 	.word	0x00012050


	//   ....[145]....
        /*0620*/ 	.word	0x000120f0


	//   ....[146]....
        /*0624*/ 	.word	0x00012180


	//   ....[147]....
        /*0628*/ 	.word	0x000121d0


	//   ....[148]....
        /*062c*/ 	.word	0x00012220


	//   ....[149]....
        /*0630*/ 	.word	0x000122c0


	//   ....[150]....
        /*0634*/ 	.word	0x00012370


	//   ....[151]....
        /*0638*/ 	.word	0x000123c0


	//   ....[152]....
        /*063c*/ 	.word	0x000124c0


	//   ....[153]....
        /*0640*/ 	.word	0x00012520


	//   ....[154]....
        /*0644*/ 	.word	0x00012570


	//   ....[155]....
        /*0648*/ 	.word	0x000125c0


	//   ....[156]....
        /*064c*/ 	.word	0x00012610


	//   ....[157]....
        /*0650*/ 	.word	0x00012660


	//   ....[158]....
        /*0654*/ 	.word	0x000126b0


	//   ....[159]....
        /*0658*/ 	.word	0x00012700


	//   ....[160]....
        /*065c*/ 	.word	0x00012750


	//----- nvinfo : EIATTR_VRC_CTA_INIT_COUNT
	.align		4
.L_1123:
        /*0660*/ 	.byte	0x02, 0x4a
	.zero		1
	.zero		1


	//----- nvinfo : EIATTR_EXIT_INSTR_OFFSETS
	.align		4
        /*0664*/ 	.byte	0x04, 0x1c
        /*0666*/ 	.short	(.L_1125 - .L_1124)


	//   ....[0]....
.L_1124:
        /*0668*/ 	.word	0x000107f0


	//   ....[1]....
        /*066c*/ 	.word	0x00010ae0


	//----- nvinfo : EIATTR_MAX_THREADS
	.align		4
.L_1125:
        /*0670*/ 	.byte	0x04, 0x05
        /*0672*/ 	.short	(.L_1127 - .L_1126)
.L_1126:
        /*0674*/ 	.word	0x00000080
        /*0678*/ 	.word	0x00000001
        /*067c*/ 	.word	0x00000001


	//----- nvinfo : EIATTR_CRS_STACK_SIZE
	.align		4
.L_1127:
        /*0680*/ 	.byte	0x04, 0x1e
        /*0682*/ 	.short	(.L_1129 - .L_1128)
.L_1128:
        /*0684*/ 	.word	0x00000000


	//----- nvinfo : EIATTR_CBANK_PARAM_SIZE
	.align		4
.L_1129:
        /*0688*/ 	.byte	0x03, 0x19
        /*068a*/ 	.short	0x01f0


	//----- nvinfo : EIATTR_PARAM_CBANK
	.align		4
        /*068c*/ 	.byte	0x04, 0x0a
        /*068e*/ 	.short	(.L_1131 - .L_1130)
	.align		4
.L_1130:
        /*0690*/ 	.word	index@(.nv.constant0._Z25selective_scan_bwd_kernelI32Selective_Scan_bwd_kernel_traitsILi128ELi16ELb0ELb0ELb1ELb1ELb0EN3c108BFloat16ENS1_7complexIfEEEEv12SSMParamsBwd)
        /*0694*/ 	.short	0x0380
        /*0696*/ 	.short	0x01f0


	//----- nvinfo : EIATTR_SW_WAR
	.align		4
.L_1131:
        /*0698*/ 	.byte	0x04, 0x36
        /*069a*/ 	.short	(.L_1133 - .L_1132)
.L_1132:
        /*069c*/ 	.word	0x00000008
.L_1133:


//--------------------- .nv.info._Z25selective_scan_bwd_kernelI32Selective_Scan_bwd_kernel_traitsILi128ELi16ELb0ELb0ELb1ELb1ELb1EN3c108BFloat16ENS1_7complexIfEEEEv12SSMParamsBwd --------------------------
	.section	.nv.info._Z25selective_scan_bwd_kernelI32Selective_Scan_bwd_kernel_traitsILi128ELi16ELb0ELb0ELb1ELb1ELb1EN3c108BFloat16ENS1_7complexIfEEEEv12SSMParamsBwd,"",@"SHT_CUDA_INFO"
	.sectionflags	@""
	.align	4


	//----- nvinfo : EIATTR_CUDA_API_VERSION
	.align		4
        /*0000*/ 	.byte	0x04, 0x37
        /*0002*/ 	.short	(.L_1135 - .L_1134)
.L_1134:
        /*0004*/ 	.word	0x00000082


	//----- nvinfo : EIATTR_KPARAM_INFO
	.align		4
.L_1135:
        /*0008*/ 	.byte	0x04, 0x17
        /*000a*/ 	.short	(.L_1137 - .L_1136)
.L_1136:
        /*000c*/ 	.word	0x00000000
        /*0010*/ 	.short	0x0000
        /*0012*/ 	.short	0x0000
        /*0014*/ 	.byte	0x00, 0xf0, 0xc1, 0x07


	//----- nvinfo : EIATTR_SPARSE_MMA_MASK
	.align		4
.L_1137:
        /*0018*/ 	.byte	0x03, 0x50
        /*001a*/ 	.short	0x0000


	//----- nvinfo : EIATTR_MAXREG_COUNT
	.align		4
        /*001c*/ 	.byte	0x03, 0x1b
        /*001e*/ 	.short	0x00ff


	//----- nvinfo : EIATTR_NUM_BARRIERS
	.align		4
        /*0020*/ 	.byte	0x02, 0x4c
        /*0022*/ 	.byte	0x01
	.zero		1


	//----- nvinfo : EIATTR_ANNOTATIONS
	.align		4
        /*0024*/ 	.byte	0x04, 0x55
        /*0026*/ 	.short	(.L_1139 - .L_1138)


	//   ....[0]....
.L_1138:
        /* <DEDUP_REMOVED lines=18> */


	//----- nvinfo : EIATTR_MERCURY_ISA_VERSION
	.align		4
.L_1139:
        /*0130*/ 	.byte	0x03, 0x5f
        /*0132*/ 	.short	0x0101


	//----- nvinfo : EIATTR_INT_WARP_WIDE_INSTR_OFFSETS
	.align		4
        /*0134*/ 	.byte	0x04, 0x31
        /*0136*/ 	.short	(.L_1141 - .L_1140)


	//   ....[0]....
.L_1140:
        /*0138*/ 	.word	0x0000bc80


	//   ....[1]....
        /*013c*/ 	.word	0x0000cfa0


	//----- nvinfo : EIATTR_COOP_GROUP_MASK_REGIDS
	.align		4
.L_1141:
        /*0140*/ 	.byte	0x04, 0x29
        /*0142*/ 	.short	(.L_1143 - .L_1142)


	//   ....[0]....
.L_1142:
        /*0144*/ 	.word	0xffffffff


	//   ....[1]....
        /*0148*/ 	.word	0xffffffff


	//   ....[2]....
        /*014c*/ 	.word	0xffffffff


	//   ....[3]....
        /*0150*/ 	.word	0xffffffff


	//   ....[4]....
        /*0154*/ 	.word	0xffffffff


	//   ....[5]....
        /*0158*/ 	.word	0xffffffff


	//   ....[6]....
        /*015c*/ 	.word	0xffffffff


	//   ....[7]....
        /*0160*/ 	.word	0xffffffff


	//   ....[8]....
        /*0164*/ 	.word	0xffffffff


	//   ....[9]....
        /*0168*/ 	.word	0xffffffff


	//   ....[10]....
        /*016c*/ 	.word	0xffffffff


	//   ....[11]....
        /*0170*/ 	.word	0xffffffff


	//   ....[12]....
        /*0174*/ 	.word	0xffffffff


	//   ....[13]....
        /*0178*/ 	.word	0xffffffff


	//   ....[14]....
        /*017c*/ 	.word	0xffffffff


	//   ....[15]....
        /*0180*/ 	.word	0xffffffff


	//   ....[16]....
        /*0184*/ 	.word	0xffffffff


	//   ....[17]....
        /*0188*/ 	.word	0xffffffff


	//   ....[18]....
        /*018c*/ 	.word	0xffffffff


	//   ....[19]....
        /*0190*/ 	.word	0xffffffff


	//   ....[20]....
        /*0194*/ 	.word	0xffffffff


	//   ....[21]....
        /*0198*/ 	.word	0xffffffff


	//   ....[22]....
        /*019c*/ 	.word	0xffffffff


	//   ....[23]....
        /*01a0*/ 	.word	0xffffffff


	//   ....[24]....
        /*01a4*/ 	.word	0xffffffff


	//   ....[25]....
        /*01a8*/ 	.word	0xffffffff


	//   ....[26]....
        /*01ac*/ 	.word	0xffffffff


	//   ....[27]....
        /*01b0*/ 	.word	0xffffffff


	//   ....[28]....
        /*01b4*/ 	.word	0xffffffff


	//   ....[29]....
        /*01b8*/ 	.word	0xffffffff


	//   ....[30]....
        /*01bc*/ 	.word	0xffffffff


	//   ....[31]....
        /*01c0*/ 	.word	0xffffffff


	//   ....[32]....
        /*01c4*/ 	.word	0xffffffff


	//   ....[33]....
        /*01c8*/ 	.word	0xffffffff


	//   ....[34]....
        /*01cc*/ 	.word	0xffffffff


	//   ....[35]....
        /*01d0*/ 	.word	0xffffffff


	//   ....[36]....
        /*01d4*/ 	.word	0xffffffff


	//   ....[37]....
        /*01d8*/ 	.word	0xffffffff


	//   ....[38]....
        /*01dc*/ 	.word	0xffffffff


	//   ....[39]....
        /*01e0*/ 	.word	0xffffffff


	//   ....[40]....
        /*01e4*/ 	.word	0xffffffff


	//   ....[41]....
        /*01e8*/ 	.word	0xffffffff


	//   ....[42]....
        /*01ec*/ 	.word	0xffffffff


	//   ....[43]....
        /*01f0*/ 	.word	0xffffffff


	//   ....[44]....
        /*01f4*/ 	.word	0xffffffff


	//   ....[45]....
        /*01f8*/ 	.word	0xffffffff


	//   ....[46]....
        /*01fc*/ 	.word	0xffffffff


	//   ....[47]....
        /*0200*/ 	.word	0xffffffff


	//   ....[48]....
        /*0204*/ 	.word	0xffffffff


	//   ....[49]....
        /*0208*/ 	.word	0xffffffff


	//   ....[50]....
        /*020c*/ 	.word	0xffffffff


	//   ....[51]....
        /*0210*/ 	.word	0xffffffff


	//   ....[52]....
        /*0214*/ 	.word	0xffffffff


	//   ....[53]....
        /*0218*/ 	.word	0xffffffff


	//   ....[54]....
        /*021c*/ 	.word	0xffffffff


	//   ....[55]....
        /*0220*/ 	.word	0xffffffff


	//   ....[56]....
        /*0224*/ 	.word	0xffffffff


	//   ....[57]....
        /*0228*/ 	.word	0xffffffff


	//   ....[58]....
        /*022c*/ 	.word	0xffffffff


	//   ....[59]....
        /*0230*/ 	.word	0xffffffff


	//   ....[60]....
        /*0234*/ 	.word	0xffffffff


	//   ....[61]....
        /*0238*/ 	.word	0xffffffff


	//   ....[62]....
        /*023c*/ 	.word	0xffffffff


	//   ....[63]....
        /*0240*/ 	.word	0xffffffff


	//   ....[64]....
        /*0244*/ 	.word	0xffffffff


	//   ....[65]....
        /*0248*/ 	.word	0xffffffff


	//   ....[66]....
        /*024c*/ 	.word	0xffffffff


	//   ....[67]....
        /*0250*/ 	.word	0xffffffff


	//   ....[68]....
        /*0254*/ 	.word	0xffffffff


	//   ....[69]....
        /*0258*/ 	.word	0xffffffff


	//   ....[70]....
        /*025c*/ 	.word	0xffffffff


	//   ....[71]....
        /*0260*/ 	.word	0xffffffff


	//   ....[72]....
        /*0264*/ 	.word	0xffffffff


	//   ....[73]....
        /*0268*/ 	.word	0xffffffff


	//   ....[74]....
        /*026c*/ 	.word	0xffffffff


	//   ....[75]....
        /*0270*/ 	.word	0xffffffff


	//   ....[76]....
        /*0274*/ 	.word	0xffffffff


	//   ....[77]....
        /*0278*/ 	.word	0xffffffff


	//   ....[78]....
        /*027c*/ 	.word	0xffffffff


	//   ....[79]....
        /*0280*/ 	.word	0xffffffff


	//   ....[80]....
        /*0284*/ 	.word	0xffffffff


	//   ....[81]....
        /*0288*/ 	.word	0xffffffff


	//   ....[82]....
        /*028c*/ 	.word	0xffffffff


	//   ....[83]....
        /*0290*/ 	.word	0xffffffff


	//   ....[84]....
        /*0294*/ 	.word	0xffffffff


	//   ....[85]....
        /*0298*/ 	.word	0xffffffff


	//   ....[86]....
        /*029c*/ 	.word	0xffffffff


	//   ....[87]....
        /*02a0*/ 	.word	0xffffffff


	//   ....[88]....
        /*02a4*/ 	.word	0xffffffff


	//   ....[89]....
        /*02a8*/ 	.word	0xffffffff


	//   ....[90]....
        /*02ac*/ 	.word	0xffffffff


	//   ....[91]....
        /*02b0*/ 	.word	0xffffffff


	//   ....[92]....
        /*02b4*/ 	.word	0xffffffff


	//   ....[93]....
        /*02b8*/ 	.word	0xffffffff


	//   ....[94]....
        /*02bc*/ 	.word	0xffffffff


	//   ....[95]....
        /*02c0*/ 	.word	0xffffffff


	//   ....[96]....
        /*02c4*/ 	.word	0xffffffff


	//   ....[97]....
        /*02c8*/ 	.word	0xffffffff


	//   ....[98]....
        /*02cc*/ 	.word	0xffffffff


	//   ....[99]....
        /*02d0*/ 	.word	0xffffffff


	//   ....[100]....
        /*02d4*/ 	.word	0xffffffff


	//   ....[101]....
        /*02d8*/ 	.word	0x050000eb


	//   ....[102]....
        /*02dc*/ 	.word	0x050000eb


	//   ....[103]....
        /*02e0*/ 	.word	0x050000eb


	//   ....[104]....
        /*02e4*/ 	.word	0x050000eb


	//   ....[105]....
        /*02e8*/ 	.word	0x050000eb


	//   ....[106]....
        /*02ec*/ 	.word	0x050000eb


	//   ....[107]....
        /*02f0*/ 	.word	0x050000eb


	//   ....[108]....
        /*02f4*/ 	.word	0x050000eb


	//   ....[109]....
        /*02f8*/ 	.word	0x050000eb


	//   ....[110]....
        /*02fc*/ 	.word	0x050000eb


	//   ....[111]....
        /*0300*/ 	.word	0x050000eb


	//   ....[112]....
        /*0304*/ 	.word	0x050000eb


	//   ....[113]....
        /*0308*/ 	.word	0x050000eb


	//   ....[114]....
        /*030c*/ 	.word	0x050000eb


	//   ....[115]....
        /*0310*/ 	.word	0x050000eb


	//   ....[116]....
        /*0314*/ 	.word	0x050000eb


	//   ....[117]....
        /*0318*/ 	.word	0x050000eb


	//   ....[118]....
        /*031c*/ 	.word	0x050000eb


	//   ....[119]....
        /*0320*/ 	.word	0x050000eb


	//   ....[120]....
        /*0324*/ 	.word	0x050000eb


	//   ....[121]....
        /*0328*/ 	.word	0x050000eb


	//   ....[122]....
        /*032c*/ 	.word	0x050000eb


	//   ....[123]....
        /*0330*/ 	.word	0x050000eb


	//   ....[124]....
        /*0334*/ 	.word	0x050000eb


	//   ....[125]....
        /*0338*/ 	.word	0x050000eb


	//   ....[126]....
        /*033c*/ 	.word	0x050000eb


	//   ....[127]....
        /*0340*/ 	.word	0x050000eb


	//   ....[128]....
        /*0344*/ 	.word	0x050000eb


	//   ....[129]....
        /*0348*/ 	.word	0x050000eb


	//   ....[130]....
        /*034c*/ 	.word	0x050000eb


	//   ....[131]....
        /*0350*/ 	.word	0x050000eb


	//   ....[132]....
        /*0354*/ 	.word	0x050000eb


	//   ....[133]....
        /*0358*/ 	.word	0x050000eb


	//   ....[134]....
        /*035c*/ 	.word	0x050000eb


	//   ....[135]....
        /*0360*/ 	.word	0x050000eb


	//   ....[136]....
        /*0364*/ 	.word	0x050000eb


	//   ....[137]....
        /*0368*/ 	.word	0x050000eb


	//   ....[138]....
        /*036c*/ 	.word	0x050000eb


	//   ....[139]....
        /*0370*/ 	.word	0x050000eb


	//   ....[140]....
        /*0374*/ 	.word	0x050000eb


	//   ....[141]....
        /*0378*/ 	.word	0x050000eb


	//   ....[142]....
        /*037c*/ 	.word	0x050000eb


	//   ....[143]....
        /*0380*/ 	.word	0x050000eb


	//   ....[144]....
        /*0384*/ 	.word	0x050000eb


	//   ....[145]....
        /*0388*/ 	.word	0x050000eb


	//   ....[146]....
        /*038c*/ 	.word	0x050000eb


	//   ....[147]....
        /*0390*/ 	.word	0x050000eb


	//   ....[148]....
        /*0394*/ 	.word	0x050000eb


	//   ....[149]....
        /*0398*/ 	.word	0x050000eb


	//   ....[150]....
        /*039c*/ 	.word	0x050000eb


	//   ....[151]....
        /*03a0*/ 	.word	0x050000eb


	//   ....[152]....
        /*03a4*/ 	.word	0x050000eb


	//   ....[153]....
        /*03a8*/ 	.word	0x050000eb


	//   ....[154]....
        /*03ac*/ 	.word	0x050000eb


	//   ....[155]....
        /*03b0*/ 	.word	0x050000eb


	//   ....[156]....
        /*03b4*/ 	.word	0x050000eb


	//   ....[157]....
        /*03b8*/ 	.word	0x050000eb


	//   ....[158]....
        /*03bc*/ 	.word	0x050000eb


	//   ....[159]....
        /*03c0*/ 	.word	0x050000eb


	//   ....[160]....
        /*03c4*/ 	.word	0x050000eb


	//   ....[161]....
        /*03c8*/ 	.word	0x050000eb


	//   ....[162]....
        /*03cc*/ 	.word	0x050000eb


	//   ....[163]....
        /*03d0*/ 	.word	0x050000eb


	//   ....[164]....
        /*03d4*/ 	.word	0x050000eb


	//----- nvinfo : EIATTR_COOP_GROUP_INSTR_OFFSETS
	.align		4
.L_1143:
        /*03d8*/ 	.byte	0x04, 0x28
        /*03da*/ 	.short	(.L_1145 - .L_1144)


	//   ....[0]....
.L_1144:
        /*03dc*/ 	.word	0x00001440


	//   ....[1]....
        /*03e0*/ 	.word	0x00001a50


	//   ....[2]....
        /*03e4*/ 	.word	0x00002180


	//   ....[3]....
        /*03e8*/ 	.word	0x00004c90


	//   ....[4]....
        /*03ec*/ 	.word	0x00005310


	//   ....[5]....
        /*03f0*/ 	.word	0x00006030


	//   ....[6]....
        /*03f4*/ 	.word	0x000069d0


	//   ....[7]....
        /*03f8*/ 	.word	0x00008b90


	//   ....[8]....
        /*03fc*/ 	.word	0x0000a4b0


	//   ....[9]....
        /*0400*/ 	.word	0x0000a4c0


	//   ....[10]....
        /*0404*/ 	.word	0x0000a4d0


	//   ....[11]....
        /*0408*/ 	.word	0x0000a4e0


	//   ....[12]....
        /*040c*/ 	.word	0x0000a570


	//   ....[13]....
        /*0410*/ 	.word	0x0000a5a0


	//   ....[14]....
        /*0414*/ 	.word	0x0000a5b0


	//   ....[15]....
        /*0418*/ 	.word	0x0000a5c0


	//   ....[16]....
        /*041c*/ 	.word	0x0000a660


	//   ....[17]....
        /*0420*/ 	.word	0x0000a680


	//   ....[18]....
        /*0424*/ 	.word	0x0000a690


	//   ....[19]....
        /*0428*/ 	.word	0x0000a6a0


	//   ....[20]....
        /*042c*/ 	.word	0x0000a750


	//   ....[21]....
        /*0430*/ 	.word	0x0000a760


	//   ....[22]....
        /*0434*/ 	.word	0x0000a770


	//   ....[23]....
        /*0438*/ 	.word	0x0000a780


	//   ....[24]....
        /*043c*/ 	.word	0x0000a830


	//   ....[25]....
        /*0440*/ 	.word	0x0000a840


	//   ....[26]....
        /*0444*/ 	.word	0x0000a850


	//   ....[27]....
        /*0448*/ 	.word	0x0000a860


	//   ....[28]....
        /*044c*/ 	.word	0x0000a9c0


	//   ....[29]....
        /*0450*/ 	.word	0x0000a9d0


	//   ....[30]....
        /*0454*/ 	.word	0x0000a9e0


	//   ....[31]....
        /*0458*/ 	.word	0x0000a9f0


	//   ....[32]....
        /*045c*/ 	.word	0x0000aa00


	//   ....[33]....
        /*0460*/ 	.word	0x0000aa10


	//   ....[34]....
        /*0464*/ 	.word	0x0000aa20


	//   ....[35]....
        /*0468*/ 	.word	0x0000aa30


	//   ....[36]....
        /*046c*/ 	.word	0x0000c200


	//   ....[37]....
        /*0470*/ 	.word	0x0000c230


	//   ....[38]....
        /*0474*/ 	.word	0x0000c240


	//   ....[39]....
        /*0478*/ 	.word	0x0000c250


	//   ....[40]....
        /*047c*/ 	.word	0x0000c370


	//   ....[41]....
        /*0480*/ 	.word	0x0000c380


	//   ....[42]....
        /*0484*/ 	.word	0x0000c390


	//   ....[43]....
        /*0488*/ 	.word	0x0000c3a0


	//   ....[44]....
        /*048c*/ 	.word	0x0000c4c0


	//   ....[45]....
        /*0490*/ 	.word	0x0000c4d0


	//   ....[46]....
        /*0494*/ 	.word	0x0000c4e0


	//   ....[47]....
        /*0498*/ 	.word	0x0000c4f0


	//   ....[48]....
        /*049c*/ 	.word	0x0000c610


	//   ....[49]....
        /*04a0*/ 	.word	0x0000c620


	//   ....[50]....
        /*04a4*/ 	.word	0x0000c630


	//   ....[51]....
        /*04a8*/ 	.word	0x0000c640


	//   ....[52]....
        /*04ac*/ 	.word	0x0000c760


	//   ....[53]....
        /*04b0*/ 	.word	0x0000c770


	//   ....[54]....
        /*04b4*/ 	.word	0x0000c780


	//   ....[55]....
        /*04b8*/ 	.word	0x0000c790


	//   ....[56]....
        /*04bc*/ 	.word	0x0000c8b0


	//   ....[57]....
        /*04c0*/ 	.word	0x0000c8c0


	//   ....[58]....
        /*04c4*/ 	.word	0x0000c8d0


	//   ....[59]....
        /*04c8*/ 	.word	0x0000c8e0


	//   ....[60]....
        /*04cc*/ 	.word	0x0000c8f0


	//   ....[61]....
        /*04d0*/ 	.word	0x0000c900


	//   ....[62]....
        /*04d4*/ 	.word	0x0000c940


	//   ....[63]....
        /*04d8*/ 	.word	0x0000c970


	//   ....[64]....
        /*04dc*/ 	.word	0x0000c9b0


	//   ....[65]....
        /*04e0*/ 	.word	0x0000c9d0


	//   ....[66]....
        /*04e4*/ 	.word	0x0000c9f0


	//   ....[67]....
        /*04e8*/ 	.word	0x0000ca00


	//   ....[68]....
        /*04ec*/ 	.word	0x000101c0


	//   ....[69]....
        /*04f0*/ 	.word	0x00010200


	//   ....[70]....
        /*04f4*/ 	.word	0x00010240


	//   ....[71]....
        /*04f8*/ 	.word	0x00010280


	//   ....[72]....
        /*04fc*/ 	.word	0x00010390


	//   ....[73]....
        /*0500*/ 	.word	0x000103d0


	//   ....[74]....
        /*0504*/ 	.word	0x00010410


	//   ....[75]....
        /*0508*/ 	.word	0x00010450


	//   ....[76]....
        /*050c*/ 	.word	0x00010560


	//   ....[77]....
        /*0510*/ 	.word	0x000105a0


	//   ....[78]....
        /*0514*/ 	.word	0x000105e0


	//   ....[79]....
        /*0518*/ 	.word	0x00010620


	//   ....[80]....
        /*051c*/ 	.word	0x00010770


	//   ....[81]....
        /*0520*/ 	.word	0x00010790


	//   ....[82]....
        /*0524*/ 	.word	0x000107b0


	//   ....[83]....
        /*0528*/ 	.word	0x000107c0


	//   ....[84]....
        /*052c*/ 	.word	0x000107f0


	//   ....[85]....
        /*0530*/ 	.word	0x00010810


	//   ....[86]....
        /*0534*/ 	.word	0x00010830


	//   ....[87]....
        /*0538*/ 	.word	0x00010840


	//   ....[88]....
        /*053c*/ 	.word	0x000112e0


	//   ....[89]....
        /*0540*/ 	.word	0x00011c40


	//   ....[90]....
        /*0544*/ 	.word	0x00012460


	//   ....[91]....
        /*0548*/ 	.word	0x00012af0


	//   ....[92]....
        /*054c*/ 	.word	0x00012b10


	//   ....[93]....
        /*0550*/ 	.word	0x00012b40


	//   ....[94]....
        /*0554*/ 	.word	0x00012b80


	//   ....[95]....
        /*0558*/ 	.word	0x00012ba0


	//   ....[96]....
        /*055c*/ 	.word	0x00012db0


	//   ....[97]....
        /*0560*/ 	.word	0x00012dd0


	//   ....[98]....
        /*0564*/ 	.word	0x00012e00


	//   ....[99]....
        /*0568*/ 	.word	0x00012e40


	//   ....[100]....
        /*056c*/ 	.word	0x00012e60


	//   ....[101]....
        /*0570*/ 	.word	0x000132f0


	//   ....[102]....
        /*0574*/ 	.word	0x00013340


	//   ....[103]....
        /*0578*/ 	.word	0x00013390


	//   ....[104]....
        /*057c*/ 	.word	0x000133e0


	//   ....[105]....
        /*0580*/ 	.word	0x000134d0


	//   ....[106]....
        /*0584*/ 	.word	0x00013520


	//   ....[107]....
        /*0588*/ 	.word	0x00013570


	//   ....[108]....
        /*058c*/ 	.word	0x000135c0


	//   ....[109]....
        /*0590*/ 	.word	0x000136b0


	//   ....[110]....
        /*0594*/ 	.word	0x00013700


	//   ....[111]....
        /*0598*/ 	.word	0x00013750


	//   ....[112]....
        /*059c*/ 	.word	0x000137a0


	//   ....[113]....
        /*05a0*/ 	.word	0x00013890


	//   ....[114]....
        /*05a4*/ 	.word	0x000138e0


	//   ....[115]....
        /*05a8*/ 	.word	0x00013930


	//   ....[116]....
        /*05ac*/ 	.word	0x00013980


	//   ....[117]....
        /*05b0*/ 	.word	0x00013a70


	//   ....[118]....
        /*05b4*/ 	.word	0x00013ac0


	//   ....[119]....
        /*05b8*/ 	.word	0x00013b10


	//   ....[120]....
        /*05bc*/ 	.word	0x00013b60


	//   ....[121]....
        /*05c0*/ 	.word	0x00013bf0


	//   ....[122]....
        /*05c4*/ 	.word	0x00013c90


	//   ....[123]....
        /*05c8*/ 	.word	0x00013d30


	//   ....[124]....
        /*05cc*/ 	.word	0x00013dd0


	//   ....[125]....
        /*05d0*/ 	.word	0x00013e70


	//   ....[126]....
        /*05d4*/ 	.word	0x00013f20


	//   ....[127]....
        /*05d8*/ 	.word	0x00013f80


	//   ....[128]....
        /*05dc*/ 	.word	0x00013fd0


	//   ....[129]....
        /*05e0*/ 	.word	0x00014000


	//   ....[130]....
        /*05e4*/ 	.word	0x00014060


	//   ....[131]....
        /*05e8*/ 	.word	0x000140b0


	//   ....[132]....
        /*05ec*/ 	.word	0x00014100


	//   ....[133]....
        /*05f0*/ 	.word	0x000141b0


	//   ....[134]....
        /*05f4*/ 	.word	0x00014200


	//   ....[135]....
        /*05f8*/ 	.word	0x00014250


	//   ....[136]....
        /*05fc*/ 	.word	0x000142a0


	//   ....[137]....
        /*0600*/ 	.word	0x00014330


	//   ....[138]....
        /*0604*/ 	.word	0x000143c0


	//   ....[139]....
        /*0608*/ 	.word	0x00014410


	//   ....[140]....
        /*060c*/ 	.word	0x00014460


	//   ....[141]....
        /*0610*/ 	.word	0x00014500


	//   ....[142]....
        /*0614*/ 	.word	0x00014590


	//   ....[143]....
        /*0618*/ 	.word	0x000145e0


	//   ....[144]....
        /*061c*/ 	.word	0x00014630


	//   ....[145]....
        /*0620*/ 	.word	0x000146d0


	//   ....[146]....
        /*0624*/ 	.word	0x00014760


	//   ....[147]....
        /*0628*/ 	.word	0x000147b0


	//   ....[148]....
        /*062c*/ 	.word	0x00014800


	//   ....[149]....
        /*0630*/ 	.word	0x000148a0


	//   ....[150]....
        /*0634*/ 	.word	0x00014930


	//   ....[151]....
        /*0638*/ 	.word	0x00014980


	//   ....[152]....
        /*063c*/ 	.word	0x000149d0


	//   ....[153]....
        /*0640*/ 	.word	0x00014a70


	//   ....[154]....
        /*0644*/ 	.word	0x00014b20


	//   ....[155]....
        /*0648*/ 	.word	0x00014b70


	//   ....[156]....
        /*064c*/ 	.word	0x00014c70


	//   ....[157]....
        /*0650*/ 	.word	0x00014cd0


	//   ....[158]....
        /*0654*/ 	.word	0x00014d20


	//   ....[159]....
        /*0658*/ 	.word	0x00014d70


	//   ....[160]....
        /*065c*/ 	.word	0x00014dc0


	//   ....[161]....
        /*0660*/ 	.word	0x00014e10


	//   ....[162]....
        /*0664*/ 	.word	0x00014e60


	//   ....[163]....
        /*0668*/ 	.word	0x00014eb0


	//   ....[164]....
        /*066c*/ 	.word	0x00014f00


	//----- nvinfo : EIATTR_VRC_CTA_INIT_COUNT
	.align		4
.L_1145:
        /*0670*/ 	.byte	0x02, 0x4a
	.zero		1
	.zero		1


	//----- nvinfo : EIATTR_EXIT_INSTR_OFFSETS
	.align		4
        /*0674*/ 	.byte	0x04, 0x1c
        /*0676*/ 	.short	(.L_1147 - .L_1146)


	//   ....[0]....
.L_1146:
        /*0678*/ 	.word	0x00012fa0


	//   ....[1]....
        /*067c*/ 	.word	0x00013290


	//----- nvinfo : EIATTR_MAX_THREADS
	.align		4
.L_1147:
        /*0680*/ 	.byte	0x04, 0x05
        /*0682*/ 	.short	(.L_1149 - .L_1148)
.L_1148:
        /*0684*/ 	.word	0x00000080
        /*0688*/ 	.word	0x00000001
        /*068c*/ 	.word	0x00000001


	//----- nvinfo : EIATTR_CRS_STACK_SIZE
	.align		4
.L_1149:
        /*0690*/ 	.byte	0x04, 0x1e
        /*0692*/ 	.short	(.L_1151 - .L_1150)
.L_1150:
        /*0694*/ 	.word	0x00000000


	//----- nvinfo : EIATTR_CBANK_PARAM_SIZE
	.align		4
.L_1151:
        /*0698*/ 	.byte	0x03, 0x19
        /*069a*/ 	.short	0x01f0


	//----- nvinfo : EIATTR_PARAM_CBANK
	.align		4
        /*069c*/ 	.byte	0x04, 0x0a
        /*069e*/ 	.short	(.L_1153 - .L_1152)
	.align		4
.L_1152:
        /*06a0*/ 	.word	index@(.nv.constant0._Z25selective_scan_bwd_kernelI32Selective_Scan_bwd_kernel_traitsILi128ELi16ELb0ELb0ELb1ELb1ELb1EN3c108BFloat16ENS1_7complexIfEEEEv12SSMParamsBwd)
        /*06a4*/ 	.short	0x0380
        /*06a6*/ 	.short	0x01f0


	//----- nvinfo : EIATTR_SW_WAR
	.align		4
.L_1153:
        /*06a8*/ 	.byte	0x04, 0x36
        /*06aa*/ 	.short	(.L_1155 - .L_1154)
.L_1154:
        /*06ac*/ 	.word	0x00000008
.L_1155:


//--------------------- .nv.info._Z25selective_scan_bwd_kernelI32Selective_Scan_bwd_kernel_traitsILi128ELi16ELb0ELb1ELb0ELb0ELb0EN3c108BFloat16ENS1_7complexIfEEEEv12SSMParamsBwd --------------------------
	.section	.nv.info._Z25selective_scan_bwd_kernelI32Selective_Scan_bwd_kernel_traitsILi128ELi16ELb0ELb1ELb0ELb0ELb0EN3c108BFloat16ENS1_7complexIfEEEEv12SSMParamsBwd,"",@"SHT_CUDA_INFO"
	.sectionflags	@""
	.align	4


	//----- nvinfo : EIATTR_CUDA_API_VERSION
	.align		4
        /*0000*/ 	.byte	0x04, 0x37
        /*0002*/ 	.short	(.L_1157 - .L_1156)
.L_1156:
        /*0004*/ 	.word	0x00000082


	//----- nvinfo : EIATTR_KPARAM_INFO
	.align		4
.L_1157:
        /*0008*/ 	.byte	0x04, 0x17
        /*000a*/ 	.short	(.L_1159 - .L_1158)
.L_1158:
        /*000c*/ 	.word	0x00000000
        /*0010*/ 	.short	0x0000
        /*0012*/ 	.short	0x0000
        /*0014*/ 	.byte	0x00, 0xf0, 0xc1, 0x07


	//----- nvinfo : EIATTR_SPARSE_MMA_MASK
	.align		4
.L_1159:
        /*0018*/ 	.byte	0x03, 0x50
        /*001a*/ 	.short	0x0000


	//----- nvinfo : EIATTR_MAXREG_COUNT
	.align		4
        /*001c*/ 	.byte	0x03, 0x1b
        /*001e*/ 	.short	0x00ff


	//----- nvinfo : EIATTR_NUM_BARRIERS
	.align		4
        /*0020*/ 	.byte	0x02, 0x4c
        /*0022*/ 	.byte	0x01
	.zero		1


	//----- nvinfo : EIATTR_ANNOTATIONS
	.align		4
        /*0024*/ 	.byte	0x04, 0x55
        /*0026*/ 	.short	(.L_1161 - .L_1160)


	//   ....[0]....
.L_1160:
        /* <DEDUP_REMOVED lines=15> */
        /*010c*/ 	.byte	0x50, 0xce, 0x00, 0x00, 0x01, 0x00, 0x00, 0x00, 0x00, 0xd1, 0x00, 0x00


	//----- nvinfo : EIATTR_MERCURY_ISA_VERSION
	.align		4
.L_1161:
        /*0118*/ 	.byte	0x03, 0x5f
        /*011a*/ 	.short	0x0101


	//----- nvinfo : EIATTR_INT_WARP_WIDE_INSTR_OFFSETS
	.align		4
        /*011c*/ 	.byte	0x04, 0x31
        /*011e*/ 	.short	(.L_1163 - .L_1162)


	//   ....[0]....
.L_1162:
        /*0120*/ 	.word	0x00006e00


	//   ....[1]....
        /*0124*/ 	.word	0x00008310


	//----- nvinfo : EIATTR_COOP_GROUP_MASK_REGIDS
	.align		4
.L_1163:
        /*0128*/ 	.byte	0x04, 0x29
        /*012a*/ 	.short	(.L_1165 - .L_1164)


	//   ....[0]....
.L_1164:
        /*012c*/ 	.word	0xffffffff


	//   ....[1]....
        /*0130*/ 	.word	0xffffffff


	//   ....[2]....
        /*0134*/ 	.word	0xffffffff


	//   ....[3]....
        /*0138*/ 	.word	0xffffffff


	//   ....[4]....
        /*013c*/ 	.word	0xffffffff


	//   ....[5]....
        /*0140*/ 	.word	0xffffffff


	//   ....[6]....
        /*0144*/ 	.word	0xffffffff


	//   ....[7]....
        /*0148*/ 	.word	0xffffffff


	//   ....[8]....
        /*014c*/ 	.word	0xffffffff


	//   ....[9]....
        /*0150*/ 	.word	0xffffffff


	//   ....[10]....
        /*0154*/ 	.word	0xffffffff


	//   ....[11]....
        /*0158*/ 	.word	0xffffffff


	//   ....[12]....
        /*015c*/ 	.word	0xffffffff


	//   ....[13]....
        /*0160*/ 	.word	0xffffffff


	//   ....[14]....
        /*0164*/ 	.word	0xffffffff


	//   ....[15]....
        /*0168*/ 	.word	0xffffffff


	//   ....[16]....
        /*016c*/ 	.word	0xffffffff


	//   ....[17]....
        /*0170*/ 	.word	0xffffffff


	//   ....[18]....
        /*0174*/ 	.word	0xffffffff


	//   ....[19]....
        /*0178*/ 	.word	0xffffffff


	//   ....[20]....
        /*017c*/ 	.word	0xffffffff


	//   ....[21]....
        /*0180*/ 	.word	0xffffffff


	//   ....[22]....
        /*0184*/ 	.word	0xffffffff


	//   ....[23]....
        /*0188*/ 	.word	0xffffffff


	//   ....[24]....
        /*018c*/ 	.word	0xffffffff


	//   ....[25]....
        /*0190*/ 	.word	0xffffffff


	//   ....[26]....
        /*0194*/ 	.word	0xffffffff


	//   ....[27]....
        /*0198*/ 	.word	0xffffffff


	//   ....[28]....
        /*019c*/ 	.word	0xffffffff


	//   ....[29]....
        /*01a0*/ 	.word	0xffffffff


	//   ....[30]....
        /*01a4*/ 	.word	0xffffffff


	//   ....[31]....
        /*01a8*/ 	.word	0xffffffff


	//   ....[32]....
        /*01ac*/ 	.word	0xffffffff


	//   ....[33]....
        /*01b0*/ 	.word	0xffffffff


	//   ....[34]....
        /*01b4*/ 	.word	0xffffffff


	//   ....[35]....
        /*01b8*/ 	.word	0xffffffff


	//   ....[36]....
        /*01bc*/ 	.word	0xffffffff


	//   ....[37]....
        /*01c0*/ 	.word	0xffffffff


	//   ....[38]....
        /*01c4*/ 	.word	0xffffffff


	//   ....[39]....
        /*01c8*/ 	.word	0xffffffff


	//   ....[40]....
        /*01cc*/ 	.word	0xffffffff


	//   ....[41]....
        /*01d0*/ 	.word	0xffffffff


	//   ....[42]....
        /*01d4*/ 	.word	0xffffffff


	//   ....[43]....
        /*01d8*/ 	.word	0xffffffff


	//   ....[44]....
        /*01dc*/ 	.word	0xffffffff


	//   ....[45]....
        /*01e0*/ 	.word	0xffffffff


	//   ....[46]....
        /*01e4*/ 	.word	0xffffffff


	//   ....[47]....
        /*01e8*/ 	.word	0xffffffff


	//   ....[48]....
        /*01ec*/ 	.word	0xffffffff


	//   ....[49]....
        /*01f0*/ 	.word	0xffffffff


	//   ....[50]....
        /*01f4*/ 	.word	0xffffffff


	//   ....[51]....
        /*01f8*/ 	.word	0xffffffff


	//   ....[52]....
        /*01fc*/ 	.word	0xffffffff


	//   ....[53]....
        /*0200*/ 	.word	0xffffffff


	//   ....[54]....
        /*0204*/ 	.word	0xffffffff


	//   ....[55]....
        /*0208*/ 	.word	0xffffffff


	//   ....[56]....
        /*020c*/ 	.word	0xffffffff


	//   ....[57]....
        /*0210*/ 	.word	0xffffffff


	//   ....[58]....
        /*0214*/ 	.word	0xffffffff


	//   ....[59]....
        /*0218*/ 	.word	0xffffffff


	//   ....[60]....
        /*021c*/ 	.word	0xffffffff


	//   ....[61]....
        /*0220*/ 	.word	0xffffffff


	//   ....[62]....
        /*0224*/ 	.word	0xffffffff


	//   ....[63]....
        /*0228*/ 	.word	0xffffffff


	//   ....[64]....
        /*022c*/ 	.word	0xffffffff


	//   ....[65]....
        /*0230*/ 	.word	0xffffffff


	//   ....[66]....
        /*0234*/ 	.word	0xffffffff


	//   ....[67]....
        /*0238*/ 	.word	0xffffffff


	//   ....[68]....
        /*023c*/ 	.word	0xffffffff


	//   ....[69]....
        /*0240*/ 	.word	0xffffffff


	//   ....[70]....
        /*0244*/ 	.word	0xffffffff


	//   ....[71]....
        /*0248*/ 	.word	0xffffffff


	//   ....[72]....
        /*024c*/ 	.word	0xffffffff


	//   ....[73]....
        /*0250*/ 	.word	0xffffffff


	//   ....[74]....
        /*0254*/ 	.word	0xffffffff


	//   ....[75]....
        /*0258*/ 	.word	0xffffffff


	//   ....[76]....
        /*025c*/ 	.word	0xffffffff


	//   ....[77]....
        /*0260*/ 	.word	0xffffffff


	//   ....[78]....
        /*0264*/ 	.word	0xffffffff


	//   ....[79]....
        /*0268*/ 	.word	0xffffffff


	//   ....[80]....
        /*026c*/ 	.word	0xffffffff


	//   ....[81]....
        /*0270*/ 	.word	0xffffffff


	//   ....[82]....
        /*0274*/ 	.word	0xffffffff


	//   ....[83]....
        /*0278*/ 	.word	0xffffffff


	//   ....[84]....
        /*027c*/ 	.word	0xffffffff


	//   ....[85]....
        /*0280*/ 	.word	0xffffffff


	//   ....[86]....
        /*0284*/ 	.word	0xffffffff


	//   ....[87]....
        /*0288*/ 	.word	0xffffffff


	//   ....[88]....
        /*028c*/ 	.word	0xffffffff


	//   ....[89]....
        /*0290*/ 	.word	0xffffffff


	//   ....[90]....
        /*0294*/ 	.word	0xffffffff


	//   ....[91]....
        /*0298*/ 	.word	0xffffffff


	//   ....[92]....
        /*029c*/ 	.word	0xffffffff


	//   ....[93]....
        /*02a0*/ 	.word	0xffffffff


	//   ....[94]....
        /*02a4*/ 	.word	0xffffffff


	//   ....[95]....
        /*02a8*/ 	.word	0xffffffff


	//   ....[96]....
        /*02ac*/ 	.word	0x0500004f


	//   ....[97]....
        /*02b0*/ 	.word	0x0500004f


	//   ....[98]....
        /*02b4*/ 	.word	0x0500004f


	//   ....[99]....
        /*02b8*/ 	.word	0x0500004f


	//   ....[100]....
        /*02bc*/ 	.word	0x0500004f


	//   ....[101]....
        /*02c0*/ 	.word	0x0500004f


	//   ....[102]....
        /*02c4*/ 	.word	0x0500004f


	//   ....[103]....
        /*02c8*/ 	.word	0x0500004f


	//   ....[104]....
        /*02cc*/ 	.word	0x0500004f


	//   ....[105]....
        /*02d0*/ 	.word	0x0500004f


	//   ....[106]....
        /*02d4*/ 	.word	0x0500004f


	//   ....[107]....
        /*02d8*/ 	.word	0x0500004f


	//   ....[108]....
        /*02dc*/ 	.word	0x0500004f


	//   ....[109]....
        /*02e0*/ 	.word	0x0500004f


	//   ....[110]....
        /*02e4*/ 	.word	0x0500004f


	//   ....[111]....
        /*02e8*/ 	.word	0x0500004f


	//   ....[112]....
        /*02ec*/ 	.word	0x0500004f


	//   ....[113]....
        /*02f0*/ 	.word	0x0500004f


	//   ....[114]....
        /*02f4*/ 	.word	0x0500004f


	//   ....[115]....
        /*02f8*/ 	.word	0x0500004f


	//   ....[116]....
        /*02fc*/ 	.word	0x0500004f


	//   ....[117]....
        /*0300*/ 	.word	0x0500004f


	//   ....[118]....
        /*0304*/ 	.word	0x0500004f


	//   ....[119]....
        /*0308*/ 	.word	0x0500004f


	//   ....[120]....
        /*030c*/ 	.word	0x0500004f


	//   ....[121]....
        /*0310*/ 	.word	0x0500004f


	//   ....[122]....
        /*0314*/ 	.word	0x0500004f


	//   ....[123]....
        /*0318*/ 	.word	0x0500004f


	//   ....[124]....
        /*031c*/ 	.word	0x0500004f


	//   ....[125]....
        /*0320*/ 	.word	0x0500004f


	//   ....[126]....
        /*0324*/ 	.word	0x0500004f


	//   ....[127]....
        /*0328*/ 	.word	0x0500004f


	//   ....[128]....
        /*032c*/ 	.word	0x0500004f


	//   ....[129]....
        /*0330*/ 	.word	0x0500004f


	//   ....[130]....
        /*0334*/ 	.word	0x0500004f


	//   ....[131]....
        /*0338*/ 	.word	0x0500004f


	//   ....[132]....
        /*033c*/ 	.word	0x0500004f


	//   ....[133]....
        /*0340*/ 	.word	0x0500004f


	//   ....[134]....
        /*0344*/ 	.word	0x0500004f


	//   ....[135]....
        /*0348*/ 	.word	0x0500004f


	//   ....[136]....
        /*034c*/ 	.word	0x0500004f


	//   ....[137]....
        /*0350*/ 	.word	0x0500004f


	//   ....[138]....
        /*0354*/ 	.word	0x0500004f


	//   ....[139]....
        /*0358*/ 	.word	0x0500004f


	//   ....[140]....
        /*035c*/ 	.word	0x0500004f


	//   ....[141]....
        /*0360*/ 	.word	0x0500004f


	//   ....[142]....
        /*0364*/ 	.word	0x0500004f


	//   ....[143]....
        /*0368*/ 	.word	0x0500004f


	//   ....[144]....
        /*036c*/ 	.word	0x0500004f


	//   ....[145]....
        /*0370*/ 	.word	0x0500004f


	//   ....[146]....
        /*0374*/ 	.word	0x0500004f


	//   ....[147]....
        /*0378*/ 	.word	0x0500004f


	//   ....[148]....
        /*037c*/ 	.word	0x0500004f


	//   ....[149]....
        /*0380*/ 	.word	0x0500004f


	//   ....[150]....
        /*0384*/ 	.word	0x0500004f


	//   ....[151]....
        /*0388*/ 	.word	0x0500004f


	//   ....[152]....
        /*038c*/ 	.word	0x0500004f


	//   ....[153]....
        /*0390*/ 	.word	0x0500004f


	//   ....[154]....
        /*0394*/ 	.word	0x0500004f


	//   ....[155]....
        /*0398*/ 	.word	0x0500004f


	//   ....[156]....
        /*039c*/ 	.word	0x0500004f


	//   ....[157]....
        /*03a0*/ 	.word	0x0500004f


	//   ....[158]....
        /*03a4*/ 	.word	0x0500004f


	//   ....[159]....
        /*03a8*/ 	.word	0x0500004f


	//----- nvinfo : EIATTR_COOP_GROUP_INSTR_OFFSETS
	.align		4
.L_1165:
        /*03ac*/ 	.byte	0x04, 0x28
        /*03ae*/ 	.short	(.L_1167 - .L_1166)


	//   ....[0]....
.L_1166:
        /*03b0*/ 	.word	0x00001470


	//   ....[1]....
        /*03b4*/ 	.word	0x00001a40


	//   ....[2]....
        /*03b8*/ 	.word	0x00002040


	//   ....[3]....
        /*03bc*/ 	.word	0x00003c10


	//   ....[4]....
        /*03c0*/ 	.word	0x00005bc0


	//   ....[5]....
        /*03c4*/ 	.word	0x00005bd0


	//   ....[6]....
        /*03c8*/ 	.word	0x00005be0


	//   ....[7]....
        /*03cc*/ 	.word	0x00005c30


	//   ....[8]....
        /*03d0*/ 	.word	0x00005c80


	//   ....[9]....
        /*03d4*/ 	.word	0x00005c90


	//   ....[10]....
        /*03d8*/ 	.word	0x00005cc0


	//   ....[11]....
        /*03dc*/ 	.word	0x00005cf0


	//   ....[12]....
        /*03e0*/ 	.word	0x00005d40


	//   ....[13]....
        /*03e4*/ 	.word	0x00005d90


	//   ....[14]....
        /*03e8*/ 	.word	0x00005da0


	//   ....[15]....
        /*03ec*/ 	.word	0x00005db0


	//   ....[16]....
        /*03f0*/ 	.word	0x00005e60


	//   ....[17]....
        /*03f4*/ 	.word	0x00005e70


	//   ....[18]....
        /*03f8*/ 	.word	0x00005e80


	//   ....[19]....
        /*03fc*/ 	.word	0x00005e90


	//   ....[20]....
        /*0400*/ 	.word	0x00005f40


	//   ....[21]....
        /*0404*/ 	.word	0x00005f50


	//   ....[22]....
        /*0408*/ 	.word	0x00005f60


	//   ....[23]....
        /*040c*/ 	.word	0x00005f70


	//   ....[24]....
        /*0410*/ 	.word	0x000060d0


	//   ....[25]....
        /*0414*/ 	.word	0x000060e0


	//   ....[26]....
        /*0418*/ 	.word	0x000060f0


	//   ....[27]....
        /*041c*/ 	.word	0x00006100


	//   ....[28]....
        /*0420*/ 	.word	0x00006110


	//   ....[29]....
        /*0424*/ 	.word	0x00006120


	//   ....[30]....
        /*0428*/ 	.word	0x00006130


	//   ....[31]....
        /*042c*/ 	.word	0x00006140


	//   ....[32]....
        /*0430*/ 	.word	0x00007710


	//   ....[33]....
        /*0434*/ 	.word	0x00007720


	//   ....[34]....
        /*0438*/ 	.word	0x00007730


	//   ....[35]....
        /*043c*/ 	.word	0x00007740


	//   ....[36]....
        /*0440*/ 	.word	0x00007870


	//   ....[37]....
        /*0444*/ 	.word	0x00007880


	//   ....[38]....
        /*0448*/ 	.word	0x00007890


	//   ....[39]....
        /*044c*/ 	.word	0x000078a0


	//   ....[40]....
        /*0450*/ 	.word	0x000079d0


	//   ....[41]....
        /*0454*/ 	.word	0x000079e0


	//   ....[42]....
        /*0458*/ 	.word	0x000079f0


	//   ....[43]....
        /*045c*/ 	.word	0x00007a00


	//   ....[44]....
        /*0460*/ 	.word	0x00007b30


	//   ....[45]....
        /*0464*/ 	.word	0x00007b40


	//   ....[46]....
        /*0468*/ 	.word	0x00007b50


	//   ....[47]....
        /*046c*/ 	.word	0x00007b60


	//   ....[48]....
        /*0470*/ 	.word	0x00007c90


	//   ....[49]....
        /*0474*/ 	.word	0x00007ca0


	//   ....[50]....
        /*0478*/ 	.word	0x00007cb0


	//   ....[51]....
        /*047c*/ 	.word	0x00007cc0


	//   ....[52]....
        /*0480*/ 	.word	0x00007df0


	//   ....[53]....
        /*0484*/ 	.word	0x00007e00


	//   ....[54]....
        /*0488*/ 	.word	0x00007e10


	//   ....[55]....
        /*048c*/ 	.word	0x00007e20


	//   ....[56]....
        /*0490*/ 	.word	0x00007e30


	//   ....[57]....
        /*0494*/ 	.word	0x00007e40


	//   ....[58]....
        /*0498*/ 	.word	0x00007e80


	//   ....[59]....
        /*049c*/ 	.word	0x00007eb0


	//   ....[60]....
        /*04a0*/ 	.word	0x00007ef0


	//   ....[61]....
        /*04a4*/ 	.word	0x00007f10


	//   ....[62]....
        /*04a8*/ 	.word	0x00007f30


	//   ....[63]....
        /*04ac*/ 	.word	0x00007f40


	//   ....[64]....
        /*04b0*/ 	.word	0x0000b200


	//   ....[65]....
        /*04b4*/ 	.word	0x0000b240


	//   ....[66]....
        /*04b8*/ 	.word	0x0000b280


	//   ....[67]....
        /*04bc*/ 	.word	0x0000b2c0


	//   ....[68]....
        /*04c0*/ 	.word	0x0000b3d0


	//   ....[69]....
        /*04c4*/ 	.word	0x0000b410


	//   ....[70]....
        /*04c8*/ 	.word	0x0000b450


	//   ....[71]....
        /*04cc*/ 	.word	0x0000b490


	//   ....[72]....
        /*04d0*/ 	.word	0x0000b5a0


	//   ....[73]....
        /*04d4*/ 	.word	0x0000b5e0


	//   ....[74]....
        /*04d8*/ 	.word	0x0000b620


	//   ....[75]....
        /*04dc*/ 	.word	0x0000b660


	//   ....[76]....
        /*04e0*/ 	.word	0x0000b770


	//   ....[77]....
        /*04e4*/ 	.word	0x0000b7b0


	//   ....[78]....
        /*04e8*/ 	.word	0x0000b7f0


	//   ....[79]....
        /*04ec*/ 	.word	0x0000b830


	//   ....[80]....
        /*04f0*/ 	.word	0x0000b920


	//   ....[81]....
        /*04f4*/ 	.word	0x0000b940


	//   ....[82]....
        /*04f8*/ 	.word	0x0000b960


	//   ....[83]....
        /*04fc*/ 	.word	0x0000b970


	//   ....[84]....
        /*0500*/ 	.word	0x0000c1a0


	//   ....[85]....
        /*0504*/ 	.word	0x0000c9e0


	//   ....[86]....
        /*0508*/ 	.word	0x0000ce80


	//   ....[87]....
        /*050c*/ 	.word	0x0000ceb0


	//   ....[88]....
        /*0510*/ 	.word	0x0000cee0


	//   ....[89]....
        /*0514*/ 	.word	0x0000cf40


	//   ....[90]....
        /*0518*/ 	.word	0x0000cf80


	//   ....[91]....
        /*051c*/ 	.word	0x0000d190


	//   ....[92]....
        /*0520*/ 	.word	0x0000d1b0


	//   ....[93]....
        /*0524*/ 	.word	0x0000d1e0


	//   ....[94]....
        /*0528*/ 	.word	0x0000d220


	//   ....[95]....
        /*052c*/ 	.word	0x0000d240


	//   ....[96]....
        /*0530*/ 	.word	0x0000d6e0


	//   ....[97]....
        /*0534*/ 	.word	0x0000d730


	//   ....[98]....
        /*0538*/ 	.word	0x0000d780


	//   ....[99]....
        /*053c*/ 	.word	0x0000d7d0


	//   ....[100]....
        /*0540*/ 	.word	0x0000d8e0


	//   ....[101]....
        /*0544*/ 	.word	0x0000d930


	//   ....[102]....
        /*0548*/ 	.word	0x0000d980


	//   ....[103]....
        /*054c*/ 	.word	0x0000d9d0


	//   ....[104]....
        /*0550*/ 	.word	0x0000dae0


	//   ....[105]....
        /*0554*/ 	.word	0x0000db30


	//   ....[106]....
        /*0558*/ 	.word	0x0000db80


	//   ....[107]....
        /*055c*/ 	.word	0x0000dbd0


	//   ....[108]....
        /*0560*/ 	.word	0x0000dce0


	//   ....[109]....
        /*0564*/ 	.word	0x0000dd30


	//   ....[110]....
        /*0568*/ 	.word	0x0000dd80


	//   ....[111]....
        /*056c*/ 	.word	0x0000ddd0


	//   ....[112]....
        /*0570*/ 	.word	0x0000dee0


	//   ....[113]....
        /*0574*/ 	.word	0x0000df30


	//   ....[114]....
        /*0578*/ 	.word	0x0000df80


	//   ....[115]....
        /*057c*/ 	.word	0x0000dfd0


	//   ....[116]....
        /*0580*/ 	.word	0x0000e070


	//   ....[117]....
        /*0584*/ 	.word	0x0000e110


	//   ....[118]....
        /*0588*/ 	.word	0x0000e1b0


	//   ....[119]....
        /*058c*/ 	.word	0x0000e250


	//   ....[120]....
        /*0590*/ 	.word	0x0000e2f0


	//   ....[121]....
        /*0594*/ 	.word	0x0000e390


	//   ....[122]....
        /*0598*/ 	.word	0x0000e3e0


	//   ....[123]....
        /*059c*/ 	.word	0x0000e430


	//   ....[124]....
        /*05a0*/ 	.word	0x0000e480


	//   ....[125]....
        /*05a4*/ 	.word	0x0000e4e0


	//   ....[126]....
        /*05a8*/ 	.word	0x0000e530


	//   ....[127]....
        /*05ac*/ 	.word	0x0000e580


	//   ....[128]....
        /*05b0*/ 	.word	0x0000e610


	//   ....[129]....
        /*05b4*/ 	.word	0x0000e660


	//   ....[130]....
        /*05b8*/ 	.word	0x0000e6b0


	//   ....[131]....
        /*05bc*/ 	.word	0x0000e700


	//   ....[132]....
        /*05c0*/ 	.word	0x0000e7a0


	//   ....[133]....
        /*05c4*/ 	.word	0x0000e830


	//   ....[134]....
        /*05c8*/ 	.word	0x0000e880


	//   ....[135]....
        /*05cc*/ 	.word	0x0000e8d0


	//   ....[136]....
        /*05d0*/ 	.word	0x0000e970


	//   ....[137]....
        /*05d4*/ 	.word	0x0000ea00


	//   ....[138]....
        /*05d8*/ 	.word	0x0000ea50


	//   ....[139]....
        /*05dc*/ 	.word	0x0000eaa0


	//   ....[140]....
        /*05e0*/ 	.word	0x0000eb40


	//   ....[141]....
        /*05e4*/ 	.word	0x0000ebd0


	//   ....[142]....
        /*05e8*/ 	.word	0x0000ec20


	//   ....[143]....
        /*05ec*/ 	.word	0x0000ec70


	//   ....[144]....
        /*05f0*/ 	.word	0x0000ed10


	//   ....[145]....
        /*05f4*/ 	.word	0x0000eda0


	//   ....[146]....
        /*05f8*/ 	.word	0x0000edf0


	//   ....[147]....
        /*05fc*/ 	.word	0x0000ee40


	//   ....[148]....
        /*0600*/ 	.word	0x0000eee0


	//   ....[149]....
        /*0604*/ 	.word	0x0000ef90


	//   ....[150]....
        /*0608*/ 	.word	0x0000efe0


	//   ....[151]....
        /*060c*/ 	.word	0x0000f0e0


	//   ....[152]....
        /*0610*/ 	.word	0x0000f130


	//   ....[153]....
        /*0614*/ 	.word	0x0000f180


	//   ....[154]....
        /*0618*/ 	.word	0x0000f1d0


	//   ....[155]....
        /*061c*/ 	.word	0x0000f220


	//   ....[156]....
        /*0620*/ 	.word	0x0000f260


	//   ....[157]....
        /*0624*/ 	.word	0x0000f2b0


	//   ....[158]....
        /*0628*/ 	.word	0x0000f300


	//   ....[159]....
        /*062c*/ 	.word	0x0000f350


	//----- nvinfo : EIATTR_VRC_CTA_INIT_COUNT
	.align		4
.L_1167:
        /*0630*/ 	.byte	0x02, 0x4a
	.zero		1
	.zero		1


	//----- nvinfo : EIATTR_EXIT_INSTR_OFFSETS
	.align		4
        /*0634*/ 	.byte	0x04, 0x1c
        /*0636*/ 	.short	(.L_1169 - .L_1168)


	//   ....[0]....
.L_1168:
        /*0638*/ 	.word	0x0000d380


	//   ....[1]....
        /*063c*/ 	.word	0x0000d680


	//----- nvinfo : EIATTR_MAX_THREADS
	.align		4
.L_1169:
        /*0640*/ 	.byte	0x04, 0x05
        /*0642*/ 	.short	(.L_1171 - .L_1170)
.L_1170:
        /*0644*/ 	.word	0x00000080
        /*0648*/ 	.word	0x00000001
        /*064c*/ 	.word	0x00000001


	//----- nvinfo : EIATTR_CRS_STACK_SIZE
	.align		4
.L_1171:
        /*0650*/ 	.byte	0x04, 0x1e
        /*0652*/ 	.short	(.L_1173 - .L_1172)
.L_1172:
        /*0654*/ 	.word	0x00000000


	//----- nvinfo : EIATTR_CBANK_PARAM_SIZE
	.align		4
.L_1173:
        /*0658*/ 	.byte	0x03, 0x19
        /*065a*/ 	.short	0x01f0


	//----- nvinfo : EIATTR_PARAM_CBANK
	.align		4
        /*065c*/ 	.byte	0x04, 0x0a
        /*065e*/ 	.short	(.L_1175 - .L_1174)
	.align		4
.L_1174:
        /*0660*/ 	.word	index@(.nv.constant0._Z25selective_scan_bwd_kernelI32Selective_Scan_bwd_kernel_traitsILi128ELi16ELb0ELb1ELb0ELb0ELb0EN3c108BFloat16ENS1_7complexIfEEEEv12SSMParamsBwd)
        /*0664*/ 	.short	0x0380
        /*0666*/ 	.short	0x01f0


	//----- nvinfo : EIATTR_SW_WAR
	.align		4
.L_1175:
        /*0668*/ 	.byte	0x04, 0x36
        /*066a*/ 	.short	(.L_1177 - .L_1176)
.L_1176:
        /*066c*/ 	.word	0x00000008
.L_1177:


//--------------------- .nv.info._Z25selective_scan_bwd_kernelI32Selective_Scan_bwd_kernel_traitsILi128ELi16ELb0ELb1ELb0ELb0ELb1EN3c108BFloat16ENS1_7complexIfEEEEv12SSMParamsBwd --------------------------
	.section	.nv.info._Z25selective_scan_bwd_kernelI32Selective_Scan_bwd_kernel_traitsILi128ELi16ELb0ELb1ELb0ELb0ELb1EN3c108BFloat16ENS1_7complexIfEEEEv12SSMParamsBwd,"",@"SHT_CUDA_INFO"
	.sectionflags	@""
	.align	4


	//----- nvinfo : EIATTR_CUDA_API_VERSION
	.align		4
        /*0000*/ 	.byte	0x04, 0x37
        /*0002*/ 	.short	(.L_1179 - .L_1178)
.L_1178:
        /*0004*/ 	.word	0x00000082


	//----- nvinfo : EIATTR_KPARAM_INFO
	.align		4
.L_1179:
        /*0008*/ 	.byte	0x04, 0x17
        /*000a*/ 	.short	(.L_1181 - .L_1180)
.L_1180:
        /*000c*/ 	.word	0x00000000
        /*0010*/ 	.short	0x0000
        /*0012*/ 	.short	0x0000
        /*0014*/ 	.byte	0x00, 0xf0, 0xc1, 0x07


	//----- nvinfo : EIATTR_SPARSE_MMA_MASK
	.align		4
.L_1181:
        /*0018*/ 	.byte	0x03, 0x50
        /*001a*/ 	.short	0x0000


	//----- nvinfo : EIATTR_MAXREG_COUNT
	.align		4
        /*001c*/ 	.byte	0x03, 0x1b
        /*001e*/ 	.short	0x00ff


	//----- nvinfo : EIATTR_NUM_BARRIERS
	.align		4
        /*0020*/ 	.byte	0x02, 0x4c
        /*0022*/ 	.byte	0x01
	.zero		1


	//----- nvinfo : EIATTR_ANNOTATIONS
	.align		4
        /*0024*/ 	.byte	0x04, 0x55
        /*0026*/ 	.short	(.L_1183 - .L_1182)


	//   ....[0]....
.L_1182:
        /* <DEDUP_REMOVED lines=16> */


	//----- nvinfo : EIATTR_MERCURY_ISA_VERSION
	.align		4
.L_1183:
        /*0118*/ 	.byte	0x03, 0x5f
        /*011a*/ 	.short	0x0101


	//----- nvinfo : EIATTR_INT_WARP_WIDE_INSTR_OFFSETS
	.align		4
        /*011c*/ 	.byte	0x04, 0x31
        /*011e*/ 	.short	(.L_1185 - .L_1184)


	//   ....[0]....
.L_1184:
        /*0120*/ 	.word	0x000091e0


	//   ....[1]....
        /*0124*/ 	.word	0x0000a700


	//----- nvinfo : EIATTR_COOP_GROUP_MASK_REGIDS
	.align		4
.L_1185:
        /*0128*/ 	.byte	0x04, 0x29
        /*012a*/ 	.short	(.L_1187 - .L_1186)


	//   ....[0]....
.L_1186:
        /*012c*/ 	.word	0xffffffff


	//   ....[1]....
        /*0130*/ 	.word	0xffffffff


	//   ....[2]....
        /*0134*/ 	.word	0xffffffff


	//   ....[3]....
        /*0138*/ 	.word	0xffffffff


	//   ....[4]....
        /*013c*/ 	.word	0xffffffff


	//   ....[5]....
        /*0140*/ 	.word	0xffffffff


	//   ....[6]....
        /*0144*/ 	.word	0xffffffff


	//   ....[7]....
        /*0148*/ 	.word	0xffffffff


	//   ....[8]....
        /*014c*/ 	.word	0xffffffff


	//   ....[9]....
        /*0150*/ 	.word	0xffffffff


	//   ....[10]....
        /*0154*/ 	.word	0xffffffff


	//   ....[11]....
        /*0158*/ 	.word	0xffffffff


	//   ....[12]....
        /*015c*/ 	.word	0xffffffff


	//   ....[13]....
        /*0160*/ 	.word	0xffffffff


	//   ....[14]....
        /*0164*/ 	.word	0xffffffff


	//   ....[15]....
        /*0168*/ 	.word	0xffffffff


	//   ....[16]....
        /*016c*/ 	.word	0xffffffff


	//   ....[17]....
        /*0170*/ 	.word	0xffffffff


	//   ....[18]....
        /*0174*/ 	.word	0xffffffff


	//   ....[19]....
        /*0178*/ 	.word	0xffffffff


	//   ....[20]....
        /*017c*/ 	.word	0xffffffff


	//   ....[21]....
        /*0180*/ 	.word	0xffffffff


	//   ....[22]....
        /*0184*/ 	.word	0xffffffff


	//   ....[23]....
        /*0188*/ 	.word	0xffffffff


	//   ....[24]....
        /*018c*/ 	.word	0xffffffff


	//   ....[25]....
        /*0190*/ 	.word	0xffffffff


	//   ....[26]....
        /*0194*/ 	.word	0xffffffff


	//   ....[27]....
        /*0198*/ 	.word	0xffffffff


	//   ....[28]....
        /*019c*/ 	.word	0xffffffff


	//   ....[29]....
        /*01a0*/ 	.word	0xffffffff


	//   ....[30]....
        /*01a4*/ 	.word	0xffffffff


	//   ....[31]....
        /*01a8*/ 	.word	0xffffffff


	//   ....[32]....
        /*01ac*/ 	.word	0xffffffff


	//   ....[33]....
        /*01b0*/ 	.word	0xffffffff


	//   ....[34]....
        /*01b4*/ 	.word	0xffffffff


	//   ....[35]....
        /*01b8*/ 	.word	0xffffffff


	//   ....[36]....
        /*01bc*/ 	.word	0xffffffff


	//   ....[37]....
        /*01c0*/ 	.word	0xffffffff


	//   ....[38]....
        /*01c4*/ 	.word	0xffffffff


	//   ....[39]....
        /*01c8*/ 	.word	0xffffffff


	//   ....[40]....
        /*01cc*/ 	.word	0xffffffff


	//   ....[41]....
        /*01d0*/ 	.word	0xffffffff


	//   ....[42]....
        /*01d4*/ 	.word	0xffffffff


	//   ....[43]....
        /*01d8*/ 	.word	0xffffffff


	//   ....[44]....
        /*01dc*/ 	.word	0xffffffff


	//   ....[45]....
        /*01e0*/ 	.word	0xffffffff


	//   ....[46]....
        /*01e4*/ 	.word	0xffffffff


	//   ....[47]....
        /*01e8*/ 	.word	0xffffffff


	//   ....[48]....
        /*01ec*/ 	.word	0xffffffff


	//   ....[49]....
        /*01f0*/ 	.word	0xffffffff


	//   ....[50]....
        /*01f4*/ 	.word	0xffffffff


	//   ....[51]....
        /*01f8*/ 	.word	0xffffffff


	//   ....[52]....
        /*01fc*/ 	.word	0xffffffff


	//   ....[53]....
        /*0200*/ 	.word	0xffffffff


	//   ....[54]....
        /*0204*/ 	.word	0xffffffff


	//   ....[55]....
        /*0208*/ 	.word	0xffffffff


	//   ....[56]....
        /*020c*/ 	.word	0xffffffff


	//   ....[57]....
        /*0210*/ 	.word	0xffffffff


	//   ....[58]....
        /*0214*/ 	.word	0xffffffff


	//   ....[59]....
        /*0218*/ 	.word	0xffffffff


	//   ....[60]....
        /*021c*/ 	.word	0xffffffff


	//   ....[61]....
        /*0220*/ 	.word	0xffffffff


	//   ....[62]....
        /*0224*/ 	.word	0xffffffff


	//   ....[63]....
        /*0228*/ 	.word	0xffffffff


	//   ....[64]....
        /*022c*/ 	.word	0xffffffff


	//   ....[65]....
        /*0230*/ 	.word	0xffffffff


	//   ....[66]....
        /*0234*/ 	.word	0xffffffff


	//   ....[67]....
        /*0238*/ 	.word	0xffffffff


	//   ....[68]....
        /*023c*/ 	.word	0xffffffff


	//   ....[69]....
        /*0240*/ 	.word	0xffffffff


	//   ....[70]....
        /*0244*/ 	.word	0xffffffff


	//   ....[71]....
        /*0248*/ 	.word	0xffffffff


	//   ....[72]....
        /*024c*/ 	.word	0xffffffff


	//   ....[73]....
        /*0250*/ 	.word	0xffffffff


	//   ....[74]....
        /*0254*/ 	.word	0xffffffff


	//   ....[75]....
        /*0258*/ 	.word	0xffffffff


	//   ....[76]....
        /*025c*/ 	.word	0xffffffff


	//   ....[77]....
        /*0260*/ 	.word	0xffffffff


	//   ....[78]....
        /*0264*/ 	.word	0xffffffff


	//   ....[79]....
        /*0268*/ 	.word	0xffffffff


	//   ....[80]....
        /*026c*/ 	.word	0xffffffff


	//   ....[81]....
        /*0270*/ 	.word	0xffffffff


	//   ....[82]....
        /*0274*/ 	.word	0xffffffff


	//   ....[83]....
        /*0278*/ 	.word	0xffffffff


	//   ....[84]....
        /*027c*/ 	.word	0xffffffff


	//   ....[85]....
        /*0280*/ 	.word	0xffffffff


	//   ....[86]....
        /*0284*/ 	.word	0xffffffff


	//   ....[87]....
        /*0288*/ 	.word	0xffffffff


	//   ....[88]....
        /*028c*/ 	.word	0xffffffff


	//   ....[89]....
        /*0290*/ 	.word	0xffffffff


	//   ....[90]....
        /*0294*/ 	.word	0xffffffff


	//   ....[91]....
        /*0298*/ 	.word	0xffffffff


	//   ....[92]....
        /*029c*/ 	.word	0xffffffff


	//   ....[93]....
        /*02a0*/ 	.word	0xffffffff


	//   ....[94]....
        /*02a4*/ 	.word	0xffffffff


	//   ....[95]....
        /*02a8*/ 	.word	0xffffffff


	//   ....[96]....
        /*02ac*/ 	.word	0xffffffff


	//   ....[97]....
        /*02b0*/ 	.word	0xffffffff


	//   ....[98]....
        /*02b4*/ 	.word	0xffffffff


	//   ....[99]....
        /*02b8*/ 	.word	0xffffffff


	//   ....[100]....
        /*02bc*/ 	.word	0x0500004f


	//   ....[101]....
        /*02c0*/ 	.word	0x0500004f


	//   ....[102]....
        /*02c4*/ 	.word	0x0500004f


	//   ....[103]....
        /*02c8*/ 	.word	0x0500004f


	//   ....[104]....
        /*02cc*/ 	.word	0x0500004f


	//   ....[105]....
        /*02d0*/ 	.word	0x0500004f


	//   ....[106]....
        /*02d4*/ 	.word	0x0500004f


	//   ....[107]....
        /*02d8*/ 	.word	0x0500004f


	//   ....[108]....
        /*02dc*/ 	.word	0x0500004f


	//   ....[109]....
        /*02e0*/ 	.word	0x0500004f


	//   ....[110]....
        /*02e4*/ 	.word	0x0500004f


	//   ....[111]....
        /*02e8*/ 	.word	0x0500004f


	//   ....[112]....
        /*02ec*/ 	.word	0x0500004f


	//   ....[113]....
        /*02f0*/ 	.word	0x0500004f


	//   ....[114]....
        /*02f4*/ 	.word	0x0500004f


	//   ....[115]....
        /*02f8*/ 	.word	0x0500004f


	//   ....[116]....
        /*02fc*/ 	.word	0x0500004f


	//   ....[117]....
        /*0300*/ 	.word	0x0500004f


	//   ....[118]....
        /*0304*/ 	.word	0x0500004f


	//   ....[119]....
        /*0308*/ 	.word	0x0500004f


	//   ....[120]....
        /*030c*/ 	.word	0x0500004f


	//   ....[121]....
        /*0310*/ 	.word	0x0500004f


	//   ....[122]....
        /*0314*/ 	.word	0x0500004f


	//   ....[123]....
        /*0318*/ 	.word	0x0500004f


	//   ....[124]....
        /*031c*/ 	.word	0x0500004f


	//   ....[125]....
        /*0320*/ 	.word	0x0500004f


	//   ....[126]....
        /*0324*/ 	.word	0x0500004f


	//   ....[127]....
        /*0328*/ 	.word	0x0500004f


	//   ....[128]....
        /*032c*/ 	.word	0x0500004f


	//   ....[129]....
        /*0330*/ 	.word	0x0500004f


	//   ....[130]....
        /*0334*/ 	.word	0x0500004f


	//   ....[131]....
        /*0338*/ 	.word	0x0500004f


	//   ....[132]....
        /*033c*/ 	.word	0x0500004f


	//   ....[133]....
        /*0340*/ 	.word	0x0500004f


	//   ....[134]....
        /*0344*/ 	.word	0x0500004f


	//   ....[135]....
        /*0348*/ 	.word	0x0500004f


	//   ....[136]....
        /*034c*/ 	.word	0x0500004f


	//   ....[137]....
        /*0350*/ 	.word	0x0500004f


	//   ....[138]....
        /*0354*/ 	.word	0x0500004f


	//   ....[139]....
        /*0358*/ 	.word	0x0500004f


	//   ....[140]....
        /*035c*/ 	.word	0x0500004f


	//   ....[141]....
        /*0360*/ 	.word	0x0500004f


	//   ....[142]....
        /*0364*/ 	.word	0x0500004f


	//   ....[143]....
        /*0368*/ 	.word	0x0500004f


	//   ....[144]....
        /*036c*/ 	.word	0x0500004f


	//   ....[145]....
        /*0370*/ 	.word	0x0500004f


	//   ....[146]....
        /*0374*/ 	.word	0x0500004f


	//   ....[147]....
        /*0378*/ 	.word	0x0500004f


	//   ....[148]....
        /*037c*/ 	.word	0x0500004f


	//   ....[149]....
        /*0380*/ 	.word	0x0500004f


	//   ....[150]....
        /*0384*/ 	.word	0x0500004f


	//   ....[151]....
        /*0388*/ 	.word	0x0500004f


	//   ....[152]....
        /*038c*/ 	.word	0x0500004f


	//   ....[153]....
        /*0390*/ 	.word	0x0500004f


	//   ....[154]....
        /*0394*/ 	.word	0x0500004f


	//   ....[155]....
        /*0398*/ 	.word	0x0500004f


	//   ....[156]....
        /*039c*/ 	.word	0x0500004f


	//   ....[157]....
        /*03a0*/ 	.word	0x0500004f


	//   ....[158]....
        /*03a4*/ 	.word	0x0500004f


	//   ....[159]....
        /*03a8*/ 	.word	0x0500004f


	//   ....[160]....
        /*03ac*/ 	.word	0x0500004f


	//   ....[161]....
        /*03b0*/ 	.word	0x0500004f


	//   ....[162]....
        /*03b4*/ 	.word	0x0500004f


	//   ....[163]....
        /*03b8*/ 	.word	0x0500004f


	//----- nvinfo : EIATTR_COOP_GROUP_INSTR_OFFSETS
	.align		4
.L_1187:
        /*03bc*/ 	.byte	0x04, 0x28
        /*03be*/ 	.short	(.L_1189 - .L_1188)


	//   ....[0]....
.L_1188:
        /*03c0*/ 	.word	0x000014f0


	//   ....[1]....
        /*03c4*/ 	.word	0x00001a40


	//   ....[2]....
        /*03c8*/ 	.word	0x00001f60


	//   ....[3]....
        /*03cc*/ 	.word	0x000024c0


	//   ....[4]....
        /*03d0*/ 	.word	0x00002c00


	//   ....[5]....
        /*03d4*/ 	.word	0x00003810


	//   ....[6]....
        /*03d8*/ 	.word	0x00004250


	//   ....[7]....
        /*03dc*/ 	.word	0x00006000


	//   ....[8]....
        /*03e0*/ 	.word	0x00007fb0


	//   ....[9]....
        /*03e4*/ 	.word	0x00007fc0


	//   ....[10]....
        /*03e8*/ 	.word	0x00007fd0


	//   ....[11]....
        /*03ec*/ 	.word	0x00008020


	//   ....[12]....
        /*03f0*/ 	.word	0x00008070


	//   ....[13]....
        /*03f4*/ 	.word	0x00008080


	//   ....[14]....
        /*03f8*/ 	.word	0x000080b0


	//   ....[15]....
        /*03fc*/ 	.word	0x000080e0


	//   ....[16]....
        /*0400*/ 	.word	0x00008130


	//   ....[17]....
        /*0404*/ 	.word	0x00008180


	//   ....[18]....
        /*0408*/ 	.word	0x00008190


	//   ....[19]....
        /*040c*/ 	.word	0x000081a0


	//   ....[20]....
        /*0410*/ 	.word	0x00008250


	//   ....[21]....
        /*0414*/ 	.word	0x00008260


	//   ....[22]....
        /*0418*/ 	.word	0x00008270


	//   ....[23]....
        /*041c*/ 	.word	0x00008280


	//   ....[24]....
        /*0420*/ 	.word	0x00008330


	//   ....[25]....
        /*0424*/ 	.word	0x00008340


	//   ....[26]....
        /*0428*/ 	.word	0x00008350


	//   ....[27]....
        /*042c*/ 	.word	0x00008360


	//   ....[28]....
        /*0430*/ 	.word	0x000084c0


	//   ....[29]....
        /*0434*/ 	.word	0x000084d0


	//   ....[30]....
        /*0438*/ 	.word	0x000084e0


	//   ....[31]....
        /*043c*/ 	.word	0x000084f0


	//   ....[32]....
        /*0440*/ 	.word	0x00008500


	//   ....[33]....
        /*0444*/ 	.word	0x00008510


	//   ....[34]....
        /*0448*/ 	.word	0x00008520


	//   ....[35]....
        /*044c*/ 	.word	0x00008530


	//   ....[36]....
        /*0450*/ 	.word	0x00009b00


	//   ....[37]....
        /*0454*/ 	.word	0x00009b10


	//   ....[38]....
        /*0458*/ 	.word	0x00009b20


	//   ....[39]....
        /*045c*/ 	.word	0x00009b30


	//   ....[40]....
        /*0460*/ 	.word	0x00009c60


	//   ....[41]....
        /*0464*/ 	.word	0x00009c70


	//   ....[42]....
        /*0468*/ 	.word	0x00009c80


	//   ....[43]....
        /*046c*/ 	.word	0x00009c90


	//   ....[44]....
        /*0470*/ 	.word	0x00009dc0


	//   ....[45]....
        /*0474*/ 	.word	0x00009dd0


	//   ....[46]....
        /*0478*/ 	.word	0x00009de0


	//   ....[47]....
        /*047c*/ 	.word	0x00009df0


	//   ....[48]....
        /*0480*/ 	.word	0x00009f20


	//   ....[49]....
        /*0484*/ 	.word	0x00009f30


	//   ....[50]....
        /*0488*/ 	.word	0x00009f40


	//   ....[51]....
        /*048c*/ 	.word	0x00009f50


	//   ....[52]....
        /*0490*/ 	.word	0x0000a080


	//   ....[53]....
        /*0494*/ 	.word	0x0000a090


	//   ....[54]....
        /*0498*/ 	.word	0x0000a0a0


	//   ....[55]....
        /*049c*/ 	.word	0x0000a0b0


	//   ....[56]....
        /*04a0*/ 	.word	0x0000a1e0


	//   ....[57]....
        /*04a4*/ 	.word	0x0000a1f0


	//   ....[58]....
        /*04a8*/ 	.word	0x0000a200


	//   ....[59]....
        /*04ac*/ 	.word	0x0000a210


	//   ....[60]....
        /*04b0*/ 	.word	0x0000a220


	//   ....[61]....
        /*04b4*/ 	.word	0x0000a230


	//   ....[62]....
        /*04b8*/ 	.word	0x0000a270


	//   ....[63]....
        /*04bc*/ 	.word	0x0000a2a0


	//   ....[64]....
        /*04c0*/ 	.word	0x0000a2e0


	//   ....[65]....
        /*04c4*/ 	.word	0x0000a300


	//   ....[66]....
        /*04c8*/ 	.word	0x0000a320


	//   ....[67]....
        /*04cc*/ 	.word	0x0000a330


	//   ....[68]....
        /*04d0*/ 	.word	0x0000d5e0


	//   ....[69]....
        /*04d4*/ 	.word	0x0000d620


	//   ....[70]....
        /*04d8*/ 	.word	0x0000d660


	//   ....[71]....
        /*04dc*/ 	.word	0x0000d6a0


	//   ....[72]....
        /*04e0*/ 	.word	0x0000d7b0


	//   ....[73]....
        /*04e4*/ 	.word	0x0000d7f0


	//   ....[74]....
        /*04e8*/ 	.word	0x0000d830


	//   ....[75]....
        /*04ec*/ 	.word	0x0000d870


	//   ....[76]....
        /*04f0*/ 	.word	0x0000d980


	//   ....[77]....
        /*04f4*/ 	.word	0x0000d9c0


	//   ....[78]....
        /*04f8*/ 	.word	0x0000da00


	//   ....[79]....
        /*04fc*/ 	.word	0x0000da40


	//   ....[80]....
        /*0500*/ 	.word	0x0000db50


	//   ....[81]....
        /*0504*/ 	.word	0x0000db90


	//   ....[82]....
        /*0508*/ 	.word	0x0000dbd0


	//   ....[83]....
        /*050c*/ 	.word	0x0000dc10


	//   ....[84]....
        /*0510*/ 	.word	0x0000dd10


	//   ....[85]....
        /*0514*/ 	.word	0x0000dd30


	//   ....[86]....
        /*0518*/ 	.word	0x0000dd50


	//   ....[87]....
        /*051c*/ 	.word	0x0000dd60


	//   ....[88]....
        /*0520*/ 	.word	0x0000e580


	//   ....[89]....
        /*0524*/ 	.word	0x0000edb0


	//   ....[90]....
        /*0528*/ 	.word	0x0000f2a0


	//   ....[91]....
        /*052c*/ 	.word	0x0000f2c0


	//   ....[92]....
        /*0530*/ 	.word	0x0000f2f0


	//   ....[93]....
        /*0534*/ 	.word	0x0000f330


	//   ....[94]....
        /*0538*/ 	.word	0x0000f350


	//   ....[95]....
        /*053c*/ 	.word	0x0000f560


	//   ....[96]....
        /*0540*/ 	.word	0x0000f580


	//   ....[97]....
        /*0544*/ 	.word	0x0000f5b0


	//   ....[98]....
        /*0548*/ 	.word	0x0000f5f0


	//   ....[99]....
        /*054c*/ 	.word	0x0000f610


	//   ....[100]....
        /*0550*/ 	.word	0x0000fab0


	//   ....[101]....
        /*0554*/ 	.word	0x0000fb00


	//   ....[102]....
        /*0558*/ 	.word	0x0000fb50


	//   ....[103]....
        /*055c*/ 	.word	0x0000fba0


	//   ....[104]....
        /*0560*/ 	.word	0x0000fcb0


	//   ....[105]....
        /*0564*/ 	.word	0x0000fd00


	//   ....[106]....
        /*0568*/ 	.word	0x0000fd50


	//   ....[107]....
        /*056c*/ 	.word	0x0000fda0


	//   ....[108]....
        /*0570*/ 	.word	0x0000feb0


	//   ....[109]....
        /*0574*/ 	.word	0x0000ff00


	//   ....[110]....
        /*0578*/ 	.word	0x0000ff50


	//   ....[111]....
        /*057c*/ 	.word	0x0000ffa0


	//   ....[112]....
        /*0580*/ 	.word	0x000100b0


	//   ....[113]....
        /*0584*/ 	.word	0x00010100


	//   ....[114]....
        /*0588*/ 	.word	0x00010150


	//   ....[115]....
        /*058c*/ 	.word	0x000101a0


	//   ....[116]....
        /*0590*/ 	.word	0x000102b0


	//   ....[117]....
        /*0594*/ 	.word	0x00010300


	//   ....[118]....
        /*0598*/ 	.word	0x00010350


	//   ....[119]....
        /*059c*/ 	.word	0x000103a0


	//   ....[120]....
        /*05a0*/ 	.word	0x00010440


	//   ....[121]....
        /*05a4*/ 	.word	0x000104e0


	//   ....[122]....
        /*05a8*/ 	.word	0x00010580


	//   ....[123]....
        /*05ac*/ 	.word	0x00010620


	//   ....[124]....
        /*05b0*/ 	.word	0x000106c0


	//   ....[125]....
        /*05b4*/ 	.word	0x00010760


	//   ....[126]....
        /*05b8*/ 	.word	0x000107b0


	//   ....[127]....
        /*05bc*/ 	.word	0x00010800


	//   ....[128]....
        /*05c0*/ 	.word	0x00010850


	//   ....[129]....
        /*05c4*/ 	.word	0x000108b0


	//   ....[130]....
        /*05c8*/ 	.word	0x00010900


	//   ....[131]....
        /*05cc*/ 	.word	0x00010950


	//   ....[132]....
        /*05d0*/ 	.word	0x000109e0


	//   ....[133]....
        /*05d4*/ 	.word	0x00010a30


	//   ....[134]....
        /*05d8*/ 	.word	0x00010a80


	//   ....[135]....
        /*05dc*/ 	.word	0x00010ad0


	//   ....[136]....
        /*05e0*/ 	.word	0x00010b70


	//   ....[137]....
        /*05e4*/ 	.word	0x00010c00


	//   ....[138]....
        /*05e8*/ 	.word	0x00010c50


	//   ....[139]....
        /*05ec*/ 	.word	0x00010ca0


	//   ....[140]....
        /*05f0*/ 	.word	0x00010d40


	//   ....[141]....
        /*05f4*/ 	.word	0x00010dd0


	//   ....[142]....
        /*05f8*/ 	.word	0x00010e20


	//   ....[143]....
        /*05fc*/ 	.word	0x00010e70


	//   ....[144]....
        /*0600*/ 	.word	0x00010f10


	//   ....[145]....
        /*0604*/ 	.word	0x00010fa0


	//   ....[146]....
        /*0608*/ 	.word	0x00010ff0


	//   ....[147]....
        /*060c*/ 	.word	0x00011040


	//   ....[148]....
        /*0610*/ 	.word	0x000110e0


	//   ....[149]....
        /*0614*/ 	.word	0x00011170


	//   ....[150]....
        /*0618*/ 	.word	0x000111c0


	//   ....[151]....
        /*061c*/ 	.word	0x00011210


	//   ....[152]....
        /*0620*/ 	.word	0x000112b0


	//   ....[153]....
        /*0624*/ 	.word	0x00011360


	//   ....[154]....
        /*0628*/ 	.word	0x000113b0


	//   ....[155]....
        /*062c*/ 	.word	0x000114b0


	//   ....[156]....
        /*0630*/ 	.word	0x00011500


	//   ....[157]....
        /*0634*/ 	.word	0x00011550


	//   ....[158]....
        /*0638*/ 	.word	0x000115a0


	//   ....[159]....
        /*063c*/ 	.word	0x000115f0


	//   ....[160]....
        /*0640*/ 	.word	0x00011630


	//   ....[161]....
        /*0644*/ 	.word	0x00011680


	//   ....[162]....
        /*0648*/ 	.word	0x000116d0


	//   ....[163]....
        /*064c*/ 	.word	0x00011720


	//----- nvinfo : EIATTR_VRC_CTA_INIT_COUNT
	.align		4
.L_1189:
        /*0650*/ 	.byte	0x02, 0x4a
	.zero		1
	.zero		1


	//----- nvinfo : EIATTR_EXIT_INSTR_OFFSETS
	.align		4
        /*0654*/ 	.byte	0x04, 0x1c
        /*0656*/ 	.short	(.L_1191 - .L_1190)


	//   ....[0]....
.L_1190:
        /*0658*/ 	.word	0x0000f750


	//   ....[1]....
        /*065c*/ 	.word	0x0000fa50


	//----- nvinfo : EIATTR_MAX_THREADS
	.align		4
.L_1191:
        /*0660*/ 	.byte	0x04, 0x05
        /*0662*/ 	.short	(.L_1193 - .L_1192)
.L_1192:
        /*0664*/ 	.word	0x00000080
        /*0668*/ 	.word	0x00000001
        /*066c*/ 	.word	0x00000001


	//----- nvinfo : EIATTR_CRS_STACK_SIZE
	.align		4
.L_1193:
        /*0670*/ 	.byte	0x04, 0x1e
        /*0672*/ 	.short	(.L_1195 - .L_1194)
.L_1194:
        /*0674*/ 	.word	0x00000000


	//----- nvinfo : EIATTR_CBANK_PARAM_SIZE
	.align		4
.L_1195:
        /*0678*/ 	.byte	0x03, 0x19
        /*067a*/ 	.short	0x01f0


	//----- nvinfo : EIATTR_PARAM_CBANK
	.align		4
        /*067c*/ 	.byte	0x04, 0x0a
        /*067e*/ 	.short	(.L_1197 - .L_1196)
	.align		4
.L_1196:
        /*0680*/ 	.word	index@(.nv.constant0._Z25selective_scan_bwd_kernelI32Selective_Scan_bwd_kernel_traitsILi128ELi16ELb0ELb1ELb0ELb0ELb1EN3c108BFloat16ENS1_7complexIfEEEEv12SSMParamsBwd)
        /*0684*/ 	.short	0x0380
        /*0686*/ 	.short	0x01f0


	//----- nvinfo : EIATTR_SW_WAR
	.align		4
.L_1197:
        /*0688*/ 	.byte	0x04, 0x36
        /*068a*/ 	.short	(.L_1199 - .L_1198)
.L_1198:
        /*068c*/ 	.word	0x00000008
.L_1199:


//--------------------- .nv.info._Z25selective_scan_bwd_kernelI32Selective_Scan_bwd_kernel_traitsILi128ELi16ELb0ELb1ELb0ELb1ELb0EN3c108BFloat16ENS1_7complexIfEEEEv12SSMParamsBwd --------------------------
	.section	.nv.info._Z25selective_scan_bwd_kernelI32Selective_Scan_bwd_kernel_traitsILi128ELi16ELb0ELb1ELb0ELb1ELb0EN3c108BFloat16ENS1_7complexIfEEEEv12SSMParamsBwd,"",@"SHT_CUDA_INFO"
	.sectionflags	@""
	.align	4


	//----- nvinfo : EIATTR_CUDA_API_VERSION
	.align		4
        /*0000*/ 	.byte	0x04, 0x37
        /*0002*/ 	.short	(.L_1201 - .L_1200)
.L_1200:
        /*0004*/ 	.word	0x00000082


	//----- nvinfo : EIATTR_KPARAM_INFO
	.align		4
.L_1201:
        /*0008*/ 	.byte	0x04, 0x17
        /*000a*/ 	.short	(.L_1203 - .L_1202)
.L_1202:
        /*000c*/ 	.word	0x00000000
        /*0010*/ 	.short	0x0000
        /*0012*/ 	.short	0x0000
        /*0014*/ 	.byte	0x00, 0xf0, 0xc1, 0x07


	//----- nvinfo : EIATTR_SPARSE_MMA_MASK
	.align		4
.L_1203:
        /*0018*/ 	.byte	0x03, 0x50
        /*001a*/ 	.short	0x0000


	//----- nvinfo : EIATTR_MAXREG_COUNT
	.align		4
        /*001c*/ 	.byte	0x03, 0x1b
        /*001e*/ 	.short	0x00ff


	//----- nvinfo : EIATTR_NUM_BARRIERS
	.align		4
        /*0020*/ 	.byte	0x02, 0x4c
        /*0022*/ 	.byte	0x01
	.zero		1


	//----- nvinfo : EIATTR_ANNOTATIONS
	.align		4
        /*0024*/ 	.byte	0x04, 0x55
        /*0026*/ 	.short	(.L_1205 - .L_1204)


	//   ....[0]....
.L_1204:
        /* <DEDUP_REMOVED lines=19> */


	//----- nvinfo : EIATTR_MERCURY_ISA_VERSION
	.align		4
.L_1205:
        /*0140*/ 	.byte	0x03, 0x5f
        /*0142*/ 	.short	0x0101


	//----- nvinfo : EIATTR_INT_WARP_WIDE_INSTR_OFFSETS
	.align		4
        /*0144*/ 	.byte	0x04, 0x31
        /*0146*/ 	.short	(.L_1207 - .L_1206)


	//   ....[0]....
.L_1206:
        /*0148*/ 	.word	0x00009040


	//   ....[1]....
        /*014c*/ 	.word	0x0000a550


	//----- nvinfo : EIATTR_COOP_GROUP_MASK_REGIDS
	.align		4
.L_1207:
        /*0150*/ 	.byte	0x04, 0x29
        /*0152*/ 	.short	(.L_1209 - .L_1208)


	//   ....[0]....
.L_1208:
        /*0154*/ 	.word	0xffffffff


	//   ....[1]....
        /*0158*/ 	.word	0xffffffff


	//   ....[2]....
        /*015c*/ 	.word	0xffffffff


	//   ....[3]....
        /*0160*/ 	.word	0xffffffff


	//   ....[4]....
        /*0164*/ 	.word	0xffffffff


	//   ....[5]....
        /*0168*/ 	.word	0xffffffff


	//   ....[6]....
        /*016c*/ 	.word	0xffffffff


	//   ....[7]....
        /*0170*/ 	.word	0xffffffff


	//   ....[8]....
        /*0174*/ 	.word	0xffffffff


	//   ....[9]....
        /*0178*/ 	.word	0xffffffff


	//   ....[10]....
        /*017c*/ 	.word	0xffffffff


	//   ....[11]....
        /*0180*/ 	.word	0xffffffff


	//   ....[12]....
        /*0184*/ 	.word	0xffffffff


	//   ....[13]....
        /*0188*/ 	.word	0xffffffff


	//   ....[14]....
        /*018c*/ 	.word	0xffffffff


	//   ....[15]....
        /*0190*/ 	.word	0xffffffff


	//   ....[16]....
        /*0194*/ 	.word	0xffffffff


	//   ....[17]....
        /*0198*/ 	.word	0xffffffff


	//   ....[18]....
        /*019c*/ 	.word	0xffffffff


	//   ....[19]....
        /*01a0*/ 	.word	0xffffffff


	//   ....[20]....
        /*01a4*/ 	.word	0xffffffff


	//   ....[21]....
        /*01a8*/ 	.word	0xffffffff


	//   ....[22]....
        /*01ac*/ 	.word	0xffffffff


	//   ....[23]....
        /*01b0*/ 	.word	0xffffffff


	//   ....[24]....
        /*01b4*/ 	.word	0xffffffff


	//   ....[25]....
        /*01b8*/ 	.word	0xffffffff


	//   ....[26]....
        /*01bc*/ 	.word	0xffffffff


	//   ....[27]....
        /*01c0*/ 	.word	0xffffffff


	//   ....[28]....
        /*01c4*/ 	.word	0xffffffff


	//   ....[29]....
        /*01c8*/ 	.word	0xffffffff


	//   ....[30]....
        /*01cc*/ 	.word	0xffffffff


	//   ....[31]....
        /*01d0*/ 	.word	0xffffffff


	//   ....[32]....
        /*01d4*/ 	.word	0xffffffff


	//   ....[33]....
        /*01d8*/ 	.word	0xffffffff


	//   ....[34]....
        /*01dc*/ 	.word	0xffffffff


	//   ....[35]....
        /*01e0*/ 	.word	0xffffffff


	//   ....[36]....
        /*01e4*/ 	.word	0xffffffff


	//   ....[37]....
        /*01e8*/ 	.word	0xffffffff


	//   ....[38]....
        /*01ec*/ 	.word	0xffffffff


	//   ....[39]....
        /*01f0*/ 	.word	0xffffffff


	//   ....[40]....
        /*01f4*/ 	.word	0xffffffff


	//   ....[41]....
        /*01f8*/ 	.word	0xffffffff


	//   ....[42]....
        /*01fc*/ 	.word	0xffffffff


	//   ....[43]....
        /*0200*/ 	.word	0xffffffff


	//   ....[44]....
        /*0204*/ 	.word	0xffffffff


	//   ....[45]....
        /*0208*/ 	.word	0xffffffff


	//   ....[46]....
        /*020c*/ 	.word	0xffffffff


	//   ....[47]....
        /*0210*/ 	.word	0xffffffff


	//   ....[48]....
        /*0214*/ 	.word	0xffffffff


	//   ....[49]....
        /*0218*/ 	.word	0xffffffff


	//   ....[50]....
        /*021c*/ 	.word	0xffffffff


	//   ....[51]....
        /*0220*/ 	.word	0xffffffff


	//   ....[52]....
        /*0224*/ 	.word	0xffffffff


	//   ....[53]....
        /*0228*/ 	.word	0xffffffff


	//   ....[54]....
        /*022c*/ 	.word	0xffffffff


	//   ....[55]....
        /*0230*/ 	.word	0xffffffff


	//   ....[56]....
        /*0234*/ 	.word	0xffffffff


	//   ....[57]....
        /*0238*/ 	.word	0xffffffff


	//   ....[58]....
        /*023c*/ 	.word	0xffffffff


	//   ....[59]....
        /*0240*/ 	.word	0xffffffff


	//   ....[60]....
        /*0244*/ 	.word	0xffffffff


	//   ....[61]....
        /*0248*/ 	.word	0xffffffff


	//   ....[62]....
        /*024c*/ 	.word	0xffffffff


	//   ....[63]....
        /*0250*/ 	.word	0xffffffff


	//   ....[64]....
        /*0254*/ 	.word	0xffffffff


	//   ....[65]....
        /*0258*/ 	.word	0xffffffff


	//   ....[66]....
        /*025c*/ 	.word	0xffffffff


	//   ....[67]....
        /*0260*/ 	.word	0xffffffff


	//   ....[68]....
        /*0264*/ 	.word	0xffffffff


	//   ....[69]....
        /*0268*/ 	.word	0xffffffff


	//   ....[70]....
        /*026c*/ 	.word	0xffffffff


	//   ....[71]....
        /*0270*/ 	.word	0xffffffff


	//   ....[72]....
        /*0274*/ 	.word	0xffffffff


	//   ....[73]....
        /*0278*/ 	.word	0xffffffff


	//   ....[74]....
        /*027c*/ 	.word	0xffffffff


	//   ....[75]....
        /*0280*/ 	.word	0xffffffff


	//   ....[76]....
        /*0284*/ 	.word	0xffffffff


	//   ....[77]....
        /*0288*/ 	.word	0xffffffff


	//   ....[78]....
        /*028c*/ 	.word	0xffffffff


	//   ....[79]....
        /*0290*/ 	.word	0xffffffff


	//   ....[80]....
        /*0294*/ 	.word	0xffffffff


	//   ....[81]....
        /*0298*/ 	.word	0xffffffff


	//   ....[82]....
        /*029c*/ 	.word	0xffffffff


	//   ....[83]....
        /*02a0*/ 	.word	0xffffffff


	//   ....[84]....
        /*02a4*/ 	.word	0xffffffff


	//   ....[85]....
        /*02a8*/ 	.word	0xffffffff


	//   ....[86]....
        /*02ac*/ 	.word	0xffffffff


	//   ....[87]....
        /*02b0*/ 	.word	0xffffffff


	//   ....[88]....
        /*02b4*/ 	.word	0xffffffff


	//   ....[89]....
        /*02b8*/ 	.word	0xffffffff


	//   ....[90]....
        /*02bc*/ 	.word	0xffffffff


	//   ....[91]....
        /*02c0*/ 	.word	0xffffffff


	//   ....[92]....
        /*02c4*/ 	.word	0xffffffff


	//   ....[93]....
        /*02c8*/ 	.word	0xffffffff


	//   ....[94]....
        /*02cc*/ 	.word	0xffffffff


	//   ....[95]....
        /*02d0*/ 	.word	0xffffffff


	//   ....[96]....
        /*02d4*/ 	.word	0xffffffff


	//   ....[97]....
        /*02d8*/ 	.word	0x0500004f


	//   ....[98]....
        /*02dc*/ 	.word	0x0500004f


	//   ....[99]....
        /*02e0*/ 	.word	0x0500004f


	//   ....[100]....
        /*02e4*/ 	.word	0x0500004f


	//   ....[101]....
        /*02e8*/ 	.word	0x0500004f


	//   ....[102]....
        /*02ec*/ 	.word	0x0500004f


	//   ....[103]....
        /*02f0*/ 	.word	0x0500004f


	//   ....[104]....
        /*02f4*/ 	.word	0x0500004f


	//   ....[105]....
        /*02f8*/ 	.word	0x0500004f


	//   ....[106]....
        /*02fc*/ 	.word	0x0500004f


	//   ....[107]....
        /*0300*/ 	.word	0x0500004f


	//   ....[108]....
        /*0304*/ 	.word	0x0500004f


	//   ....[109]....
        /*0308*/ 	.word	0x0500004f


	//   ....[110]....
        /*030c*/ 	.word	0x0500004f


	//   ....[111]....
        /*0310*/ 	.word	0x0500004f


	//   ....[112]....
        /*0314*/ 	.word	0x0500004f


	//   ....[113]....
        /*0318*/ 	.word	0x0500004f


	//   ....[114]....
        /*031c*/ 	.word	0x0500004f


	//   ....[115]....
        /*0320*/ 	.word	0x0500004f


	//   ....[116]....
        /*0324*/ 	.word	0x0500004f


	//   ....[117]....
        /*0328*/ 	.word	0x0500004f


	//   ....[118]....
        /*032c*/ 	.word	0x0500004f


	//   ....[119]....
        /*0330*/ 	.word	0x0500004f


	//   ....[120]....
        /*0334*/ 	.word	0x0500004f


	//   ....[121]....
        /*0338*/ 	.word	0x0500004f


	//   ....[122]....
        /*033c*/ 	.word	0x0500004f


	//   ....[123]....
        /*0340*/ 	.word	0x0500004f


	//   ....[124]....
        /*0344*/ 	.word	0x0500004f


	//   ....[125]....
        /*0348*/ 	.word	0x0500004f


	//   ....[126]....
        /*034c*/ 	.word	0x0500004f


	//   ....[127]....
        /*0350*/ 	.word	0x0500004f


	//   ....[128]....
        /*0354*/ 	.word	0x0500004f


	//   ....[129]....
        /*0358*/ 	.word	0x0500004f


	//   ....[130]....
        /*035c*/ 	.word	0x0500004f


	//   ....[131]....
        /*0360*/ 	.word	0x0500004f


	//   ....[132]....
        /*0364*/ 	.word	0x0500004f


	//   ....[133]....
        /*0368*/ 	.word	0x0500004f


	//   ....[134]....
        /*036c*/ 	.word	0x0500004f


	//   ....[135]....
        /*0370*/ 	.word	0x0500004f


	//   ....[136]....
        /*0374*/ 	.word	0x0500004f


	//   ....[137]....
        /*0378*/ 	.word	0x0500004f


	//   ....[138]....
        /*037c*/ 	.word	0x0500004f


	//   ....[139]....
        /*0380*/ 	.word	0x0500004f


	//   ....[140]....
        /*0384*/ 	.word	0x0500004f


	//   ....[141]....
        /*0388*/ 	.word	0x0500004f


	//   ....[142]....
        /*038c*/ 	.word	0x0500004f


	//   ....[143]....
        /*0390*/ 	.word	0x0500004f


	//   ....[144]....
        /*0394*/ 	.word	0x0500004f


	//   ....[145]....
        /*0398*/ 	.word	0x0500004f


	//   ....[146]....
        /*039c*/ 	.word	0x0500004f


	//   ....[147]....
        /*03a0*/ 	.word	0x0500004f


	//   ....[148]....
        /*03a4*/ 	.word	0x0500004f


	//   ....[149]....
        /*03a8*/ 	.word	0x0500004f


	//   ....[150]....
        /*03ac*/ 	.word	0x0500004f


	//   ....[151]....
        /*03b0*/ 	.word	0x0500004f


	//   ....[152]....
        /*03b4*/ 	.word	0x0500004f


	//   ....[153]....
        /*03b8*/ 	.word	0x0500004f


	//   ....[154]....
        /*03bc*/ 	.word	0x0500004f


	//   ....[155]....
        /*03c0*/ 	.word	0x0500004f


	//   ....[156]....
        /*03c4*/ 	.word	0x0500004f


	//   ....[157]....
        /*03c8*/ 	.word	0x0500004f


	//   ....[158]....
        /*03cc*/ 	.word	0x0500004f


	//   ....[159]....
        /*03d0*/ 	.word	0x0500004f


	//   ....[160]....
        /*03d4*/ 	.word	0x0500004f


	//----- nvinfo : EIATTR_COOP_GROUP_INSTR_OFFSETS
	.align		4
.L_1209:
        /*03d8*/ 	.byte	0x04, 0x28
        /*03da*/ 	.short	(.L_1211 - .L_1210)


	//   ....[0]....
.L_1210:
        /*03dc*/ 	.word	0x00001470


	//   ....[1]....
        /*03e0*/ 	.word	0x00001a20


	//   ....[2]....
        /*03e4*/ 	.word	0x00002150


	//   ....[3]....
        /*03e8*/ 	.word	0x00005e60


	//   ....[4]....
        /*03ec*/ 	.word	0x00007e10


	//   ....[5]....
        /*03f0*/ 	.word	0x00007e20


	//   ....[6]....
        /*03f4*/ 	.word	0x00007e30


	//   ....[7]....
        /*03f8*/ 	.word	0x00007e80


	//   ....[8]....
        /*03fc*/ 	.word	0x00007ed0


	//   ....[9]....
        /*0400*/ 	.word	0x00007ee0


	//   ....[10]....
        /*0404*/ 	.word	0x00007f10


	//   ....[11]....
        /*0408*/ 	.word	0x00007f40


	//   ....[12]....
        /*040c*/ 	.word	0x00007f90


	//   ....[13]....
        /*0410*/ 	.word	0x00007fe0


	//   ....[14]....
        /*0414*/ 	.word	0x00007ff0


	//   ....[15]....
        /*0418*/ 	.word	0x00008000


	//   ....[16]....
        /*041c*/ 	.word	0x000080b0


	//   ....[17]....
        /*0420*/ 	.word	0x000080c0


	//   ....[18]....
        /*0424*/ 	.word	0x000080d0


	//   ....[19]....
        /*0428*/ 	.word	0x000080e0


	//   ....[20]....
        /*042c*/ 	.word	0x00008190


	//   ....[21]....
        /*0430*/ 	.word	0x000081a0


	//   ....[22]....
        /*0434*/ 	.word	0x000081b0


	//   ....[23]....
        /*0438*/ 	.word	0x000081c0


	//   ....[24]....
        /*043c*/ 	.word	0x00008320


	//   ....[25]....
        /*0440*/ 	.word	0x00008330


	//   ....[26]....
        /*0444*/ 	.word	0x00008340


	//   ....[27]....
        /*0448*/ 	.word	0x00008350


	//   ....[28]....
        /*044c*/ 	.word	0x00008360


	//   ....[29]....
        /*0450*/ 	.word	0x00008370


	//   ....[30]....
        /*0454*/ 	.word	0x00008380


	//   ....[31]....
        /*0458*/ 	.word	0x00008390


	//   ....[32]....
        /*045c*/ 	.word	0x00009960


	//   ....[33]....
        /*0460*/ 	.word	0x00009970


	//   ....[34]....
        /*0464*/ 	.word	0x00009980


	//   ....[35]....
        /*0468*/ 	.word	0x00009990


	//   ....[36]....
        /*046c*/ 	.word	0x00009ac0


	//   ....[37]....
        /*0470*/ 	.word	0x00009ad0


	//   ....[38]....
        /*0474*/ 	.word	0x00009ae0


	//   ....[39]....
        /*0478*/ 	.word	0x00009af0


	//   ....[40]....
        /*047c*/ 	.word	0x00009c20


	//   ....[41]....
        /*0480*/ 	.word	0x00009c30


	//   ....[42]....
        /*0484*/ 	.word	0x00009c40


	//   ....[43]....
        /*0488*/ 	.word	0x00009c50


	//   ....[44]....
        /*048c*/ 	.word	0x00009d80


	//   ....[45]....
        /*0490*/ 	.word	0x00009d90


	//   ....[46]....
        /*0494*/ 	.word	0x00009da0


	//   ....[47]....
        /*0498*/ 	.word	0x00009db0


	//   ....[48]....
        /*049c*/ 	.word	0x00009ee0


	//   ....[49]....
        /*04a0*/ 	.word	0x00009ef0


	//   ....[50]....
        /*04a4*/ 	.word	0x00009f00


	//   ....[51]....
        /*04a8*/ 	.word	0x00009f10


	//   ....[52]....
        /*04ac*/ 	.word	0x0000a040


	//   ....[53]....
        /*04b0*/ 	.word	0x0000a050


	//   ....[54]....
        /*04b4*/ 	.word	0x0000a060


	//   ....[55]....
        /*04b8*/ 	.word	0x0000a070


	//   ....[56]....
        /*04bc*/ 	.word	0x0000a080


	//   ....[57]....
        /*04c0*/ 	.word	0x0000a090


	//   ....[58]....
        /*04c4*/ 	.word	0x0000a0d0


	//   ....[59]....
        /*04c8*/ 	.word	0x0000a100


	//   ....[60]....
        /*04cc*/ 	.word	0x0000a140


	//   ....[61]....
        /*04d0*/ 	.word	0x0000a160


	//   ....[62]....
        /*04d4*/ 	.word	0x0000a180


	//   ....[63]....
        /*04d8*/ 	.word	0x0000a190


	//   ....[64]....
        /*04dc*/ 	.word	0x0000d460


	//   ....[65]....
        /*04e0*/ 	.word	0x0000d4a0


	//   ....[66]....
        /*04e4*/ 	.word	0x0000d4e0


	//   ....[67]....
        /*04e8*/ 	.word	0x0000d520


	//   ....[68]....
        /*04ec*/ 	.word	0x0000d630


	//   ....[69]....
        /*04f0*/ 	.word	0x0000d670


	//   ....[70]....
        /*04f4*/ 	.word	0x0000d6b0


	//   ....[71]....
        /*04f8*/ 	.word	0x0000d6f0


	//   ....[72]....
        /*04fc*/ 	.word	0x0000d800


	//   ....[73]....
        /*0500*/ 	.word	0x0000d840


	//   ....[74]....
        /*0504*/ 	.word	0x0000d880


	//   ....[75]....
        /*0508*/ 	.word	0x0000d8c0


	//   ....[76]....
        /*050c*/ 	.word	0x0000d9d0


	//   ....[77]....
        /*0510*/ 	.word	0x0000da10


	//   ....[78]....
        /*0514*/ 	.word	0x0000da50


	//   ....[79]....
        /*0518*/ 	.word	0x0000da90


	//   ....[80]....
        /*051c*/ 	.word	0x0000db70


	//   ....[81]....
        /*0520*/ 	.word	0x0000db90


	//   ....[82]....
        /*0524*/ 	.word	0x0000dbb0


	//   ....[83]....
        /*0528*/ 	.word	0x0000dbc0


	//   ....[84]....
        /*052c*/ 	.word	0x0000e670


	//   ....[85]....
        /*0530*/ 	.word	0x0000eef0


	//   ....[86]....
        /*0534*/ 	.word	0x0000f7d0


	//   ....[87]....
        /*0538*/ 	.word	0x0000fe20


	//   ....[88]....
        /*053c*/ 	.word	0x0000fe50


	//   ....[89]....
        /*0540*/ 	.word	0x0000fe80


	//   ....[90]....
        /*0544*/ 	.word	0x0000fee0


	//   ....[91]....
        /*0548*/ 	.word	0x0000ff20


	//   ....[92]....
        /*054c*/ 	.word	0x00010130


	//   ....[93]....
        /*0550*/ 	.word	0x00010150


	//   ....[94]....
        /*0554*/ 	.word	0x00010180


	//   ....[95]....
        /*0558*/ 	.word	0x000101c0


	//   ....[96]....
        /*055c*/ 	.word	0x000101e0


	//   ....[97]....
        /*0560*/ 	.word	0x00010680


	//   ....[98]....
        /*0564*/ 	.word	0x000106d0


	//   ....[99]....
        /*0568*/ 	.word	0x00010720


	//   ....[100]....
        /*056c*/ 	.word	0x00010770


	//   ....[101]....
        /*0570*/ 	.word	0x00010880


	//   ....[102]....
        /*0574*/ 	.word	0x000108d0


	//   ....[103]....
        /*0578*/ 	.word	0x00010920


	//   ....[104]....
        /*057c*/ 	.word	0x00010970


	//   ....[105]....
        /*0580*/ 	.word	0x00010a80


	//   ....[106]....
        /*0584*/ 	.word	0x00010ad0


	//   ....[107]....
        /*0588*/ 	.word	0x00010b20


	//   ....[108]....
        /*058c*/ 	.word	0x00010b70


	//   ....[109]....
        /*0590*/ 	.word	0x00010c80


	//   ....[110]....
        /*0594*/ 	.word	0x00010cd0


	//   ....[111]....
        /*0598*/ 	.word	0x00010d20


	//   ....[112]....
        /*059c*/ 	.word	0x00010d70


	//   ....[113]....
        /*05a0*/ 	.word	0x00010e80


	//   ....[114]....
        /*05a4*/ 	.word	0x00010ed0


	//   ....[115]....
        /*05a8*/ 	.word	0x00010f20


	//   ....[116]....
        /*05ac*/ 	.word	0x00010f70


	//   ....[117]....
        /*05b0*/ 	.word	0x00011010


	//   ....[118]....
        /*05b4*/ 	.word	0x000110b0


	//   ....[119]....
        /*05b8*/ 	.word	0x00011150


	//   ....[120]....
        /*05bc*/ 	.word	0x000111f0


	//   ....[121]....
        /*05c0*/ 	.word	0x00011290


	//   ....[122]....
        /*05c4*/ 	.word	0x00011330


	//   ....[123]....
        /*05c8*/ 	.word	0x00011380


	//   ....[124]....
        /*05cc*/ 	.word	0x000113d0


	//   ....[125]....
        /*05d0*/ 	.word	0x00011420


	//   ....[126]....
        /*05d4*/ 	.word	0x00011480


	//   ....[127]....
        /*05d8*/ 	.word	0x000114d0


	//   ....[128]....
        /*05dc*/ 	.word	0x00011520


	//   ....[129]....
        /*05e0*/ 	.word	0x000115b0


	//   ....[130]....
        /*05e4*/ 	.word	0x00011600


	//   ....[131]....
        /*05e8*/ 	.word	0x00011650


	//   ....[132]....
        /*05ec*/ 	.word	0x000116a0


	//   ....[133]....
        /*05f0*/ 	.word	0x00011740


	//   ....[134]....
        /*05f4*/ 	.word	0x000117d0


	//   ....[135]....
        /*05f8*/ 	.word	0x00011820


	//   ....[136]....
        /*05fc*/ 	.word	0x00011870


	//   ....[137]....
        /*0600*/ 	.word	0x00011910


	//   ....[138]....
        /*0604*/ 	.word	0x000119a0


	//   ....[139]....
        /*0608*/ 	.word	0x000119f0


	//   ....[140]....
        /*060c*/ 	.word	0x00011a40


	//   ....[141]....
        /*0610*/ 	.word	0x00011ae0


	//   ....[142]....
        /*0614*/ 	.word	0x00011b70


	//   ....[143]....
        /*0618*/ 	.word	0x00011bc0


	//   ....[144]....
        /*061c*/ 	.word	0x00011c10


	//   ....[145]....
        /*0620*/ 	.word	0x00011cb0


	//   ....[146]....
        /*0624*/ 	.word	0x00011d40


	//   ....[147]....
        /*0628*/ 	.word	0x00011d90


	//   ....[148]....
        /*062c*/ 	.word	0x00011de0


	//   ....[149]....
        /*0630*/ 	.word	0x00011e80


	//   ....[150]....
        /*0634*/ 	.word	0x00011f30


	//   ....[151]....
        /*0638*/ 	.word	0x00011f80


	//   ....[152]....
        /*063c*/ 	.word	0x00012080


	//   ....[153]....
        /*0640*/ 	.word	0x000120d0


	//   ....[154]....
        /*0644*/ 	.word	0x00012120


	//   ....[155]....
        /*0648*/ 	.word	0x00012170


	//   ....[156]....
        /*064c*/ 	.word	0x000121c0


	//   ....[157]....
        /*0650*/ 	.word	0x00012200


	//   ....[158]....
        /*0654*/ 	.word	0x00012250


	//   ....[159]....
        /*0658*/ 	.word	0x000122a0


	//   ....[160]....
        /*065c*/ 	.word	0x000122f0


	//----- nvinfo : EIATTR_VRC_CTA_INIT_COUNT
	.align		4
.L_1211:
        /*0660*/ 	.byte	0x02, 0x4a
	.zero		1
	.zero		1


	//----- nvinfo : EIATTR_EXIT_INSTR_OFFSETS
	.align		4
        /*0664*/ 	.byte	0x04, 0x1c
        /*0666*/ 	.short	(.L_1213 - .L_1212)


	//   ....[0]....
.L_1212:
        /*0668*/ 	.word	0x00010320


	//   ....[1]....
        /*066c*/ 	.word	0x00010620


	//----- nvinfo : EIATTR_MAX_THREADS
	.align		4
.L_1213:
        /*0670*/ 	.byte	0x04, 0x05
        /*0672*/ 	.short	(.L_1215 - .L_1214)
.L_1214:
        /*0674*/ 	.word	0x00000080
        /*0678*/ 	.word	0x00000001
        /*067c*/ 	.word	0x00000001


	//----- nvinfo : EIATTR_CRS_STACK_SIZE
	.align		4
.L_1215:
        /*0680*/ 	.byte	0x04, 0x1e
        /*0682*/ 	.short	(.L_1217 - .L_1216)
.L_1216:
        /*0684*/ 	.word	0x00000000


	//----- nvinfo : EIATTR_CBANK_PARAM_SIZE
	.align		4
.L_1217:
        /*0688*/ 	.byte	0x03, 0x19
        /*068a*/ 	.short	0x01f0


	//----- nvinfo : EIATTR_PARAM_CBANK
	.align		4
        /*068c*/ 	.byte	0x04, 0x0a
        /*068e*/ 	.short	(.L_1219 - .L_1218)
	.align		4
.L_1218:
        /*0690*/ 	.word	index@(.nv.constant0._Z25selective_scan_bwd_kernelI32Selective_Scan_bwd_kernel_traitsILi128ELi16ELb0ELb1ELb0ELb1ELb0EN3c108BFloat16ENS1_7complexIfEEEEv12SSMParamsBwd)
        /*0694*/ 	.short	0x0380
        /*0696*/ 	.short	0x01f0


	//----- nvinfo : EIATTR_SW_WAR
	.align		4
.L_1219:
        /*0698*/ 	.byte	0x04, 0x36
        /*069a*/ 	.short	(.L_1221 - .L_1220)
.L_1220:
        /*069c*/ 	.word	0x00000008
.L_1221:


//--------------------- .nv.info._Z25selective_scan_bwd_kernelI32Selective_Scan_bwd_kernel_traitsILi128ELi16ELb0ELb1ELb0ELb1ELb1EN3c108BFloat16ENS1_7complexIfEEEEv12SSMParamsBwd --------------------------
	.section	.nv.info._Z25selective_scan_bwd_kernelI32Selective_Scan_bwd_kernel_traitsILi128ELi16ELb0ELb1ELb0ELb1ELb1EN3c108BFloat16ENS1_7complexIfEEEEv12SSMParamsBwd,"",@"SHT_CUDA_INFO"
	.sectionflags	@""
	.align	4


	//----- nvinfo : EIATTR_CUDA_API_VERSION
	.align		4
        /*0000*/ 	.byte	0x04, 0x37
        /*0002*/ 	.short	(.L_1223 - .L_1222)
.L_1222:
        /*0004*/ 	.word	0x00000082


	//----- nvinfo : EIATTR_KPARAM_INFO
	.align		4
.L_1223:
        /*0008*/ 	.byte	0x04, 0x17
        /*000a*/ 	.short	(.L_1225 - .L_1224)
.L_1224:
        /*000c*/ 	.word	0x00000000
        /*0010*/ 	.short	0x0000
        /*0012*/ 	.short	0x0000
        /*0014*/ 	.byte	0x00, 0xf0, 0xc1, 0x07


	//----- nvinfo : EIATTR_SPARSE_MMA_MASK
	.align		4
.L_1225:
        /*0018*/ 	.byte	0x03, 0x50
        /*001a*/ 	.short	0x0000


	//----- nvinfo : EIATTR_MAXREG_COUNT
	.align		4
        /*001c*/ 	.byte	0x03, 0x1b
        /*001e*/ 	.short	0x00ff


	//----- nvinfo : EIATTR_NUM_BARRIERS
	.align		4
        /*0020*/ 	.byte	0x02, 0x4c
        /*0022*/ 	.byte	0x01
	.zero		1


	//----- nvinfo : EIATTR_ANNOTATIONS
	.align		4
        /*0024*/ 	.byte	0x04, 0x55
        /*0026*/ 	.short	(.L_1227 - .L_1226)


	//   ....[0]....
.L_1226:
        /* <DEDUP_REMOVED lines=18> */


	//----- nvinfo : EIATTR_MERCURY_ISA_VERSION
	.align		4
.L_1227:
        /*0130*/ 	.byte	0x03, 0x5f
        /*0132*/ 	.short	0x0101


	//----- nvinfo : EIATTR_INT_WARP_WIDE_INSTR_OFFSETS
	.align		4
        /*0134*/ 	.byte	0x04, 0x31
        /*0136*/ 	.short	(.L_1229 - .L_1228)


	//   ....[0]....
.L_1228:
        /*0138*/ 	.word	0x0000b800


	//   ....[1]....
        /*013c*/ 	.word	0x0000cd20


	//----- nvinfo : EIATTR_COOP_GROUP_MASK_REGIDS
	.align		4
.L_1229:
        /*0140*/ 	.byte	0x04, 0x29
        /*0142*/ 	.short	(.L_1231 - .L_1230)


	//   ....[0]....
.L_1230:
        /*0144*/ 	.word	0xffffffff


	//   ....[1]....
        /*0148*/ 	.word	0xffffffff


	//   ....[2]....
        /*014c*/ 	.word	0xffffffff


	//   ....[3]....
        /*0150*/ 	.word	0xffffffff


	//   ....[4]....
        /*0154*/ 	.word	0xffffffff


	//   ....[5]....
        /*0158*/ 	.word	0xffffffff


	//   ....[6]....
        /*015c*/ 	.word	0xffffffff


	//   ....[7]....
        /*0160*/ 	.word	0xffffffff


	//   ....[8]....
        /*0164*/ 	.word	0xffffffff


	//   ....[9]....
        /*0168*/ 	.word	0xffffffff


	//   ....[10]....
        /*016c*/ 	.word	0xffffffff


	//   ....[11]....
        /*0170*/ 	.word	0xffffffff


	//   ....[12]....
        /*0174*/ 	.word	0xffffffff


	//   ....[13]....
        /*0178*/ 	.word	0xffffffff


	//   ....[14]....
        /*017c*/ 	.word	0xffffffff


	//   ....[15]....
        /*0180*/ 	.word	0xffffffff


	//   ....[16]....
        /*0184*/ 	.word	0xffffffff


	//   ....[17]....
        /*0188*/ 	.word	0xffffffff


	//   ....[18]....
        /*018c*/ 	.word	0xffffffff


	//   ....[19]....
        /*0190*/ 	.word	0xffffffff


	//   ....[20]....
        /*0194*/ 	.word	0xffffffff


	//   ....[21]....
        /*0198*/ 	.word	0xffffffff


	//   ....[22]....
        /*019c*/ 	.word	0xffffffff


	//   ....[23]....
        /*01a0*/ 	.word	0xffffffff


	//   ....[24]....
        /*01a4*/ 	.word	0xffffffff


	//   ....[25]....
        /*01a8*/ 	.word	0xffffffff


	//   ....[26]....
        /*01ac*/ 	.word	0xffffffff


	//   ....[27]....
        /*01b0*/ 	.word	0xffffffff


	//   ....[28]....
        /*01b4*/ 	.word	0xffffffff


	//   ....[29]....
        /*01b8*/ 	.word	0xffffffff


	//   ....[30]....
        /*01bc*/ 	.word	0xffffffff


	//   ....[31]....
        /*01c0*/ 	.word	0xffffffff


	//   ....[32]....
        /*01c4*/ 	.word	0xffffffff


	//   ....[33]....
        /*01c8*/ 	.word	0xffffffff


	//   ....[34]....
        /*01cc*/ 	.word	0xffffffff


	//   ....[35]....
        /*01d0*/ 	.word	0xffffffff


	//   ....[36]....
        /*01d4*/ 	.word	0xffffffff


	//   ....[37]....
        /*01d8*/ 	.word	0xffffffff


	//   ....[38]....
        /*01dc*/ 	.word	0xffffffff


	//   ....[39]....
        /*01e0*/ 	.word	0xffffffff


	//   ....[40]....
        /*01e4*/ 	.word	0xffffffff


	//   ....[41]....
        /*01e8*/ 	.word	0xffffffff


	//   ....[42]....
        /*01ec*/ 	.word	0xffffffff


	//   ....[43]....
        /*01f0*/ 	.word	0xffffffff


	//   ....[44]....
        /*01f4*/ 	.word	0xffffffff


	//   ....[45]....
        /*01f8*/ 	.word	0xffffffff


	//   ....[46]....
        /*01fc*/ 	.word	0xffffffff


	//   ....[47]....
        /*0200*/ 	.word	0xffffffff


	//   ....[48]....
        /*0204*/ 	.word	0xffffffff


	//   ....[49]....
        /*0208*/ 	.word	0xffffffff


	//   ....[50]....
        /*020c*/ 	.word	0xffffffff


	//   ....[51]....
        /*0210*/ 	.word	0xffffffff


	//   ....[52]....
        /*0214*/ 	.word	0xffffffff


	//   ....[53]....
        /*0218*/ 	.word	0xffffffff


	//   ....[54]....
        /*021c*/ 	.word	0xffffffff


	//   ....[55]....
        /*0220*/ 	.word	0xffffffff


	//   ....[56]....
        /*0224*/ 	.word	0xffffffff


	//   ....[57]....
        /*0228*/ 	.word	0xffffffff


	//   ....[58]....
        /*022c*/ 	.word	0xffffffff


	//   ....[59]....
        /*0230*/ 	.word	0xffffffff


	//   ....[60]....
        /*0234*/ 	.word	0xffffffff


	//   ....[61]....
        /*0238*/ 	.word	0xffffffff


	//   ....[62]....
        /*023c*/ 	.word	0xffffffff


	//   ....[63]....
        /*0240*/ 	.word	0xffffffff


	//   ....[64]....
        /*0244*/ 	.word	0xffffffff


	//   ....[65]....
        /*0248*/ 	.word	0xffffffff


	//   ....[66]....
        /*024c*/ 	.word	0xffffffff


	//   ....[67]....
        /*0250*/ 	.word	0xffffffff


	//   ....[68]....
        /*0254*/ 	.word	0xffffffff


	//   ....[69]....
        /*0258*/ 	.word	0xffffffff


	//   ....[70]....
        /*025c*/ 	.word	0xffffffff


	//   ....[71]....
        /*0260*/ 	.word	0xffffffff


	//   ....[72]....
        /*0264*/ 	.word	0xffffffff


	//   ....[73]....
        /*0268*/ 	.word	0xffffffff


	//   ....[74]....
        /*026c*/ 	.word	0xffffffff


	//   ....[75]....
        /*0270*/ 	.word	0xffffffff


	//   ....[76]....
        /*0274*/ 	.word	0xffffffff


	//   ....[77]....
        /*0278*/ 	.word	0xffffffff


	//   ....[78]....
        /*027c*/ 	.word	0xffffffff


	//   ....[79]....
        /*0280*/ 	.word	0xffffffff


	//   ....[80]....
        /*0284*/ 	.word	0xffffffff


	//   ....[81]....
        /*0288*/ 	.word	0xffffffff


	//   ....[82]....
        /*028c*/ 	.word	0xffffffff


	//   ....[83]....
        /*0290*/ 	.word	0xffffffff


	//   ....[84]....
        /*0294*/ 	.word	0xffffffff


	//   ....[85]....
        /*0298*/ 	.word	0xffffffff


	//   ....[86]....
        /*029c*/ 	.word	0xffffffff


	//   ....[87]....
        /*02a0*/ 	.word	0xffffffff


	//   ....[88]....
        /*02a4*/ 	.word	0xffffffff


	//   ....[89]....
        /*02a8*/ 	.word	0xffffffff


	//   ....[90]....
        /*02ac*/ 	.word	0xffffffff


	//   ....[91]....
        /*02b0*/ 	.word	0xffffffff


	//   ....[92]....
        /*02b4*/ 	.word	0xffffffff


	//   ....[93]....
        /*02b8*/ 	.word	0xffffffff


	//   ....[94]....
        /*02bc*/ 	.word	0xffffffff


	//   ....[95]....
        /*02c0*/ 	.word	0xffffffff


	//   ....[96]....
        /*02c4*/ 	.word	0xffffffff


	//   ....[97]....
        /*02c8*/ 	.word	0xffffffff


	//   ....[98]....
        /*02cc*/ 	.word	0xffffffff


	//   ....[99]....
        /*02d0*/ 	.word	0xffffffff


	//   ....[100]....
        /*02d4*/ 	.word	0xffffffff


	//   ....[101]....
        /*02d8*/ 	.word	0x0500004f


	//   ....[102]....
        /*02dc*/ 	.word	0x0500004f


	//   ....[103]....
        /*02e0*/ 	.word	0x0500004f


	//   ....[104]....
        /*02e4*/ 	.word	0x0500004f


	//   ....[105]....
        /*02e8*/ 	.word	0x0500004f


	//   ....[106]....
        /*02ec*/ 	.word	0x0500004f


	//   ....[107]....
        /*02f0*/ 	.word	0x0500004f


	//   ....[108]....
        /*02f4*/ 	.word	0x0500004f


	//   ....[109]....
        /*02f8*/ 	.word	0x0500004f


	//   ....[110]....
        /*02fc*/ 	.word	0x0500004f


	//   ....[111]....
        /*0300*/ 	.word	0x0500004f


	//   ....[112]....
        /*0304*/ 	.word	0x0500004f


	//   ....[113]....
        /*0308*/ 	.word	0x0500004f


	//   ....[114]....
        /*030c*/ 	.word	0x0500004f


	//   ....[115]....
        /*0310*/ 	.word	0x0500004f


	//   ....[116]....
        /*0314*/ 	.word	0x0500004f


	//   ....[117]....
        /*0318*/ 	.word	0x0500004f


	//   ....[118]....
        /*031c*/ 	.word	0x0500004f


	//   ....[119]....
        /*0320*/ 	.word	0x0500004f


	//   ....[120]....
        /*0324*/ 	.word	0x0500004f


	//   ....[121]....
        /*0328*/ 	.word	0x0500004f


	//   ....[122]....
        /*032c*/ 	.word	0x0500004f


	//   ....[123]....
        /*0330*/ 	.word	0x0500004f


	//   ....[124]....
        /*0334*/ 	.word	0x0500004f


	//   ....[125]....
        /*0338*/ 	.word	0x0500004f


	//   ....[126]....
        /*033c*/ 	.word	0x0500004f


	//   ....[127]....
        /*0340*/ 	.word	0x0500004f


	//   ....[128]....
        /*0344*/ 	.word	0x0500004f


	//   ....[129]....
        /*0348*/ 	.word	0x0500004f


	//   ....[130]....
        /*034c*/ 	.word	0x0500004f


	//   ....[131]....
        /*0350*/ 	.word	0x0500004f


	//   ....[132]....
        /*0354*/ 	.word	0x0500004f


	//   ....[133]....
        /*0358*/ 	.word	0x0500004f


	//   ....[134]....
        /*035c*/ 	.word	0x0500004f


	//   ....[135]....
        /*0360*/ 	.word	0x0500004f


	//   ....[136]....
        /*0364*/ 	.word	0x0500004f


	//   ....[137]....
        /*0368*/ 	.word	0x0500004f


	//   ....[138]....
        /*036c*/ 	.word	0x0500004f


	//   ....[139]....
        /*0370*/ 	.word	0x0500004f


	//   ....[140]....
        /*0374*/ 	.word	0x0500004f


	//   ....[141]....
        /*0378*/ 	.word	0x0500004f


	//   ....[142]....
        /*037c*/ 	.word	0x0500004f


	//   ....[143]....
        /*0380*/ 	.word	0x0500004f


	//   ....[144]....
        /*0384*/ 	.word	0x0500004f


	//   ....[145]....
        /*0388*/ 	.word	0x0500004f


	//   ....[146]....
        /*038c*/ 	.word	0x0500004f


	//   ....[147]....
        /*0390*/ 	.word	0x0500004f


	//   ....[148]....
        /*0394*/ 	.word	0x0500004f


	//   ....[149]....
        /*0398*/ 	.word	0x0500004f


	//   ....[150]....
        /*039c*/ 	.word	0x0500004f


	//   ....[151]....
        /*03a0*/ 	.word	0x0500004f


	//   ....[152]....
        /*03a4*/ 	.word	0x0500004f


	//   ....[153]....
        /*03a8*/ 	.word	0x0500004f


	//   ....[154]....
        /*03ac*/ 	.word	0x0500004f


	//   ....[155]....
        /*03b0*/ 	.word	0x0500004f


	//   ....[156]....
        /*03b4*/ 	.word	0x0500004f


	//   ....[157]....
        /*03b8*/ 	.word	0x0500004f


	//   ....[158]....
        /*03bc*/ 	.word	0x0500004f


	//   ....[159]....
        /*03c0*/ 	.word	0x0500004f


	//   ....[160]....
        /*03c4*/ 	.word	0x0500004f


	//   ....[161]....
        /*03c8*/ 	.word	0x0500004f


	//   ....[162]....
        /*03cc*/ 	.word	0x0500004f


	//   ....[163]....
        /*03d0*/ 	.word	0x0500004f


	//   ....[164]....
        /*03d4*/ 	.word	0x0500004f


	//----- nvinfo : EIATTR_COOP_GROUP_INSTR_OFFSETS
	.align		4
.L_1231:
        /*03d8*/ 	.byte	0x04, 0x28
        /*03da*/ 	.short	(.L_1233 - .L_1232)


	//   ....[0]....
.L_1232:
        /*03dc*/ 	.word	0x00001430


	//   ....[1]....
        /*03e0*/ 	.word	0x00001a50


	//   ....[2]....
        /*03e4*/ 	.word	0x00002180


	//   ....[3]....
        /*03e8*/ 	.word	0x00004c50


	//   ....[4]....
        /*03ec*/ 	.word	0x00005320


	//   ....[5]....
        /*03f0*/ 	.word	0x00006030


	//   ....[6]....
        /*03f4*/ 	.word	0x000069d0


	//   ....[7]....
        /*03f8*/ 	.word	0x00008600


	//   ....[8]....
        /*03fc*/ 	.word	0x0000a5d0


	//   ....[9]....
        /*0400*/ 	.word	0x0000a5e0


	//   ....[10]....
        /*0404*/ 	.word	0x0000a5f0


	//   ....[11]....
        /*0408*/ 	.word	0x0000a640


	//   ....[12]....
        /*040c*/ 	.word	0x0000a690


	//   ....[13]....
        /*0410*/ 	.word	0x0000a6a0


	//   ....[14]....
        /*0414*/ 	.word	0x0000a6d0


	//   ....[15]....
        /*0418*/ 	.word	0x0000a700


	//   ....[16]....
        /*041c*/ 	.word	0x0000a750


	//   ....[17]....
        /*0420*/ 	.word	0x0000a7a0


	//   ....[18]....
        /*0424*/ 	.word	0x0000a7b0


	//   ....[19]....
        /*0428*/ 	.word	0x0000a7c0


	//   ....[20]....
        /*042c*/ 	.word	0x0000a870


	//   ....[21]....
        /*0430*/ 	.word	0x0000a880


	//   ....[22]....
        /*0434*/ 	.word	0x0000a890


	//   ....[23]....
        /*0438*/ 	.word	0x0000a8a0


	//   ....[24]....
        /*043c*/ 	.word	0x0000a950


	//   ....[25]....
        /*0440*/ 	.word	0x0000a960


	//   ....[26]....
        /*0444*/ 	.word	0x0000a970


	//   ....[27]....
        /*0448*/ 	.word	0x0000a980


	//   ....[28]....
        /*044c*/ 	.word	0x0000aae0


	//   ....[29]....
        /*0450*/ 	.word	0x0000aaf0


	//   ....[30]....
        /*0454*/ 	.word	0x0000ab00


	//   ....[31]....
        /*0458*/ 	.word	0x0000ab10


	//   ....[32]....
        /*045c*/ 	.word	0x0000ab20


	//   ....[33]....
        /*0460*/ 	.word	0x0000ab30


	//   ....[34]....
        /*0464*/ 	.word	0x0000ab40


	//   ....[35]....
        /*0468*/ 	.word	0x0000ab50


	//   ....[36]....
        /*046c*/ 	.word	0x0000c120


	//   ....[37]....
        /*0470*/ 	.word	0x0000c130


	//   ....[38]....
        /*0474*/ 	.word	0x0000c140


	//   ....[39]....
        /*0478*/ 	.word	0x0000c150


	//   ....[40]....
        /*047c*/ 	.word	0x0000c280


	//   ....[41]....
        /*0480*/ 	.word	0x0000c290


	//   ....[42]....
        /*0484*/ 	.word	0x0000c2a0


	//   ....[43]....
        /*0488*/ 	.word	0x0000c2b0


	//   ....[44]....
        /*048c*/ 	.word	0x0000c3e0


	//   ....[45]....
        /*0490*/ 	.word	0x0000c3f0


	//   ....[46]....
        /*0494*/ 	.word	0x0000c400


	//   ....[47]....
        /*0498*/ 	.word	0x0000c410


	//   ....[48]....
        /*049c*/ 	.word	0x0000c540


	//   ....[49]....
        /*04a0*/ 	.word	0x0000c550


	//   ....[50]....
        /*04a4*/ 	.word	0x0000c560


	//   ....[51]....
        /*04a8*/ 	.word	0x0000c570


	//   ....[52]....
        /*04ac*/ 	.word	0x0000c6a0


	//   ....[53]....
        /*04b0*/ 	.word	0x0000c6b0


	//   ....[54]....
        /*04b4*/ 	.word	0x0000c6c0


	//   ....[55]....
        /*04b8*/ 	.word	0x0000c6d0


	//   ....[56]....
        /*04bc*/ 	.word	0x0000c800


	//   ....[57]....
        /*04c0*/ 	.word	0x0000c810


	//   ....[58]....
        /*04c4*/ 	.word	0x0000c820


	//   ....[59]....
        /*04c8*/ 	.word	0x0000c830


	//   ....[60]....
        /*04cc*/ 	.word	0x0000c840


	//   ....[61]....
        /*04d0*/ 	.word	0x0000c850


	//   ....[62]....
        /*04d4*/ 	.word	0x0000c890


	//   ....[63]....
        /*04d8*/ 	.word	0x0000c8c0


	//   ....[64]....
        /*04dc*/ 	.word	0x0000c900


	//   ....[65]....
        /*04e0*/ 	.word	0x0000c920


	//   ....[66]....
        /*04e4*/ 	.word	0x0000c940


	//   ....[67]....
        /*04e8*/ 	.word	0x0000c950


	//   ....[68]....
        /*04ec*/ 	.word	0x0000fc10


	//   ....[69]....
        /*04f0*/ 	.word	0x0000fc50


	//   ....[70]....
        /*04f4*/ 	.word	0x0000fc90


	//   ....[71]....
        /*04f8*/ 	.word	0x0000fcd0


	//   ....[72]....
        /*04fc*/ 	.word	0x0000fde0


	//   ....[73]....
        /*0500*/ 	.word	0x0000fe20


	//   ....[74]....
        /*0504*/ 	.word	0x0000fe60


	//   ....[75]....
        /*0508*/ 	.word	0x0000fea0


	//   ....[76]....
        /*050c*/ 	.word	0x0000ffb0


	//   ....[77]....
        /*0510*/ 	.word	0x0000fff0


	//   ....[78]....
        /*0514*/ 	.word	0x00010030


	//   ....[79]....
        /*0518*/ 	.word	0x00010070


	//   ....[80]....
        /*051c*/ 	.word	0x00010180


	//   ....[81]....
        /*0520*/ 	.word	0x000101c0


	//   ....[82]....
        /*0524*/ 	.word	0x00010200


	//   ....[83]....
        /*0528*/ 	.word	0x00010240


	//   ....[84]....
        /*052c*/ 	.word	0x00010330


	//   ....[85]....
        /*0530*/ 	.word	0x00010350


	//   ....[86]....
        /*0534*/ 	.word	0x00010370


	//   ....[87]....
        /*0538*/ 	.word	0x00010380


	//   ....[88]....
        /*053c*/ 	.word	0x00010e30


	//   ....[89]....
        /*0540*/ 	.word	0x00011650


	//   ....[90]....
        /*0544*/ 	.word	0x00011f70


	//   ....[91]....
        /*0548*/ 	.word	0x000125b0


	//   ....[92]....
        /*054c*/ 	.word	0x000125e0


	//   ....[93]....
        /*0550*/ 	.word	0x00012610


	//   ....[94]....
        /*0554*/ 	.word	0x00012670


	//   ....[95]....
        /*0558*/ 	.word	0x000126b0


	//   ....[96]....
        /*055c*/ 	.word	0x000128c0


	//   ....[97]....
        /*0560*/ 	.word	0x000128e0


	//   ....[98]....
        /*0564*/ 	.word	0x00012910


	//   ....[99]....
        /*0568*/ 	.word	0x00012950


	//   ....[100]....
        /*056c*/ 	.word	0x00012970


	//   ....[101]....
        /*0570*/ 	.word	0x00012e10


	//   ....[102]....
        /*0574*/ 	.word	0x00012e60


	//   ....[103]....
        /*0578*/ 	.word	0x00012eb0


	//   ....[104]....
        /*057c*/ 	.word	0x00012f00


	//   ....[105]....
        /*0580*/ 	.word	0x00013010


	//   ....[106]....
        /*0584*/ 	.word	0x00013060


	//   ....[107]....
        /*0588*/ 	.word	0x000130b0


	//   ....[108]....
        /*058c*/ 	.word	0x00013100


	//   ....[109]....
        /*0590*/ 	.word	0x00013210


	//   ....[110]....
        /*0594*/ 	.word	0x00013260


	//   ....[111]....
        /*0598*/ 	.word	0x000132b0


	//   ....[112]....
        /*059c*/ 	.word	0x00013300


	//   ....[113]....
        /*05a0*/ 	.word	0x00013410


	//   ....[114]....
        /*05a4*/ 	.word	0x00013460


	//   ....[115]....
        /*05a8*/ 	.word	0x000134b0


	//   ....[116]....
        /*05ac*/ 	.word	0x00013500


	//   ....[117]....
        /*05b0*/ 	.word	0x00013610


	//   ....[118]....
        /*05b4*/ 	.word	0x00013660


	//   ....[119]....
        /*05b8*/ 	.word	0x000136b0


	//   ....[120]....
        /*05bc*/ 	.word	0x00013700


	//   ....[121]....
        /*05c0*/ 	.word	0x000137a0


	//   ....[122]....
        /*05c4*/ 	.word	0x00013840


	//   ....[123]....
        /*05c8*/ 	.word	0x000138e0


	//   ....[124]....
        /*05cc*/ 	.word	0x00013980


	//   ....[125]....
        /*05d0*/ 	.word	0x00013a20


	//   ....[126]....
        /*05d4*/ 	.word	0x00013ac0


	//   ....[127]....
        /*05d8*/ 	.word	0x00013b10


	//   ....[128]....
        /*05dc*/ 	.word	0x00013b60


	//   ....[129]....
        /*05e0*/ 	.word	0x00013bb0


	//   ....[130]....
        /*05e4*/ 	.word	0x00013c10


	//   ....[131]....
        /*05e8*/ 	.word	0x00013c60


	//   ....[132]....
        /*05ec*/ 	.word	0x00013cb0


	//   ....[133]....
        /*05f0*/ 	.word	0x00013d40


	//   ....[134]....
        /*05f4*/ 	.word	0x00013d90


	//   ....[135]....
        /*05f8*/ 	.word	0x00013de0


	//   ....[136]....
        /*05fc*/ 	.word	0x00013e30


	//   ....[137]....
        /*0600*/ 	.word	0x00013ed0


	//   ....[138]....
        /*0604*/ 	.word	0x00013f60


	//   ....[139]....
        /*0608*/ 	.word	0x00013fb0


	//   ....[140]....
        /*060c*/ 	.word	0x00014000


	//   ....[141]....
        /*0610*/ 	.word	0x000140a0


	//   ....[142]....
        /*0614*/ 	.word	0x00014130


	//   ....[143]....
        /*0618*/ 	.word	0x00014180


	//   ....[144]....
        /*061c*/ 	.word	0x000141d0


	//   ....[145]....
        /*0620*/ 	.word	0x00014270


	//   ....[146]....
        /*0624*/ 	.word	0x00014300


	//   ....[147]....
        /*0628*/ 	.word	0x00014350


	//   ....[148]....
        /*062c*/ 	.word	0x000143a0


	//   ....[149]....
        /*0630*/ 	.word	0x00014440


	//   ....[150]....
        /*0634*/ 	.word	0x000144d0


	//   ....[151]....
        /*0638*/ 	.word	0x00014520


	//   ....[152]....
        /*063c*/ 	.word	0x00014570


	//   ....[153]....
        /*0640*/ 	.word	0x00014610


	//   ....[154]....
        /*0644*/ 	.word	0x000146c0


	//   ....[155]....
        /*0648*/ 	.word	0x00014710


	//   ....[156]....
        /*064c*/ 	.word	0x00014810


	//   ....[157]....
        /*0650*/ 	.word	0x00014860


	//   ....[158]....
        /*0654*/ 	.word	0x000148b0


	//   ....[159]....
        /*0658*/ 	.word	0x00014900


	//   ....[160]....
        /*065c*/ 	.word	0x00014950


	//   ....[161]....
        /*0660*/ 	.word	0x00014990


	//   ....[162]....
        /*0664*/ 	.word	0x000149e0


	//   ....[163]....
        /*0668*/ 	.word	0x00014a30


	//   ....[164]....
        /*066c*/ 	.word	0x00014a80


	//----- nvinfo : EIATTR_VRC_CTA_INIT_COUNT
	.align		4
.L_1233:
        /*0670*/ 	.byte	0x02, 0x4a
	.zero		1
	.zero		1


	//----- nvinfo : EIATTR_EXIT_INSTR_OFFSETS
	.align		4
        /*0674*/ 	.byte	0x04, 0x1c
        /*0676*/ 	.short	(.L_1235 - .L_1234)


	//   ....[0]....
.L_1234:
        /*0678*/ 	.word	0x00012ab0


	//   ....[1]....
        /*067c*/ 	.word	0x00012db0


	//----- nvinfo : EIATTR_MAX_THREADS
	.align		4
.L_1235:
        /*0680*/ 	.byte	0x04, 0x05
        /*0682*/ 	.short	(.L_1237 - .L_1236)
.L_1236:
        /*0684*/ 	.word	0x00000080
        /*0688*/ 	.word	0x00000001
        /*068c*/ 	.word	0x00000001


	//----- nvinfo : EIATTR_CRS_STACK_SIZE
	.align		4
.L_1237:
        /*0690*/ 	.byte	0x04, 0x1e
        /*0692*/ 	.short	(.L_1239 - .L_1238)
.L_1238:
        /*0694*/ 	.word	0x00000000


	//----- nvinfo : EIATTR_CBANK_PARAM_SIZE
	.align		4
.L_1239:
        /*0698*/ 	.byte	0x03, 0x19
        /*069a*/ 	.short	0x01f0


	//----- nvinfo : EIATTR_PARAM_CBANK
	.align		4
        /*069c*/ 	.byte	0x04, 0x0a
        /*069e*/ 	.short	(.L_1241 - .L_1240)
	.align		4
.L_1240:
        /*06a0*/ 	.word	index@(.nv.constant0._Z25selective_scan_bwd_kernelI32Selective_Scan_bwd_kernel_traitsILi128ELi16ELb0ELb1ELb0ELb1ELb1EN3c108BFloat16ENS1_7complexIfEEEEv12SSMParamsBwd)
        /*06a4*/ 	.short	0x0380
        /*06a6*/ 	.short	0x01f0


	//----- nvinfo : EIATTR_SW_WAR
	.align		4
.L_1241:
        /*06a8*/ 	.byte	0x04, 0x36
        /*06aa*/ 	.short	(.L_1243 - .L_1242)
.L_1242:
        /*06ac*/ 	.word	0x00000008
.L_1243:


//--------------------- .nv.info._Z25selective_scan_bwd_kernelI32Selective_Scan_bwd_kernel_traitsILi128ELi16ELb0ELb1ELb1ELb0ELb0EN3c108BFloat16ENS1_7complexIfEEEEv12SSMParamsBwd --------------------------
	.section	.nv.info._Z25selective_scan_bwd_kernelI32Selective_Scan_bwd_kernel_traitsILi128ELi16ELb0ELb1ELb1ELb0ELb0EN3c108BFloat16ENS1_7complexIfEEEEv12SSMParamsBwd,"",@"SHT_CUDA_INFO"
	.sectionflags	@""
	.align	4


	//----- nvinfo : EIATTR_CUDA_API_VERSION
	.align		4
        /*0000*/ 	.byte	0x04, 0x37
        /*0002*/ 	.short	(.L_1245 - .L_1244)
.L_1244:
        /*0004*/ 	.word	0x00000082


	//----- nvinfo : EIATTR_KPARAM_INFO
	.align		4
.L_1245:
        /*0008*/ 	.byte	0x04, 0x17
        /*000a*/ 	.short	(.L_1247 - .L_1246)
.L_1246:
        /*000c*/ 	.word	0x00000000
        /*0010*/ 	.short	0x0000
        /*0012*/ 	.short	0x0000
        /*0014*/ 	.byte	0x00, 0xf0, 0xc1, 0x07


	//----- nvinfo : EIATTR_SPARSE_MMA_MASK
	.align		4
.L_1247:
        /*0018*/ 	.byte	0x03, 0x50
        /*001a*/ 	.short	0x0000


	//----- nvinfo : EIATTR_MAXREG_COUNT
	.align		4
        /*001c*/ 	.byte	0x03, 0x1b
        /*001e*/ 	.short	0x00ff


	//----- nvinfo : EIATTR_NUM_BARRIERS
	.align		4
        /*0020*/ 	.byte	0x02, 0x4c
        /*0022*/ 	.byte	0x01
	.zero		1


	//----- nvinfo : EIATTR_ANNOTATIONS
	.align		4
        /*0024*/ 	.byte	0x04, 0x55
        /*0026*/ 	.short	(.L_1249 - .L_1248)


	//   ....[0]....
.L_1248:
        /* <DEDUP_REMOVED lines=17> */


	//----- nvinfo : EIATTR_MERCURY_ISA_VERSION
	.align		4
.L_1249:
        /*0128*/ 	.byte	0x03, 0x5f
        /*012a*/ 	.short	0x0101


	//----- nvinfo : EIATTR_INT_WARP_WIDE_INSTR_OFFSETS
	.align		4
        /*012c*/ 	.byte	0x04, 0x31
        /*012e*/ 	.short	(.L_1251 - .L_1250)


	//   ....[0]....
.L_1250:
        /*0130*/ 	.word	0x00007b90


	//   ....[1]....
        /*0134*/ 	.word	0x000090a0


	//----- nvinfo : EIATTR_COOP_GROUP_MASK_REGIDS
	.align		4
.L_1251:
        /*0138*/ 	.byte	0x04, 0x29
        /*013a*/ 	.short	(.L_1253 - .L_1252)


	//   ....[0]....
.L_1252:
        /*013c*/ 	.word	0xffffffff


	//   ....[1]....
        /*0140*/ 	.word	0xffffffff


	//   ....[2]....
        /*0144*/ 	.word	0xffffffff


	//   ....[3]....
        /*0148*/ 	.word	0xffffffff


	//   ....[4]....
        /*014c*/ 	.word	0xffffffff


	//   ....[5]....
        /*0150*/ 	.word	0xffffffff


	//   ....[6]....
        /*0154*/ 	.word	0xffffffff


	//   ....[7]....
        /*0158*/ 	.word	0xffffffff


	//   ....[8]....
        /*015c*/ 	.word	0xffffffff


	//   ....[9]....
        /*0160*/ 	.word	0xffffffff


	//   ....[10]....
        /*0164*/ 	.word	0xffffffff


	//   ....[11]....
        /*0168*/ 	.word	0xffffffff


	//   ....[12]....
        /*016c*/ 	.word	0xffffffff


	//   ....[13]....
        /*0170*/ 	.word	0xffffffff


	//   ....[14]....
        /*0174*/ 	.word	0xffffffff


	//   ....[15]....
        /*0178*/ 	.word	0xffffffff


	//   ....[16]....
        /*017c*/ 	.word	0xffffffff


	//   ....[17]....
        /*0180*/ 	.word	0xffffffff


	//   ....[18]....
        /*0184*/ 	.word	0xffffffff


	//   ....[19]....
        /*0188*/ 	.word	0xffffffff


	//   ....[20]....
        /*018c*/ 	.word	0xffffffff


	//   ....[21]....
        /*0190*/ 	.word	0xffffffff


	//   ....[22]....
        /*0194*/ 	.word	0xffffffff


	//   ....[23]....
        /*0198*/ 	.word	0xffffffff


	//   ....[24]....
        /*019c*/ 	.word	0xffffffff


	//   ....[25]....
        /*01a0*/ 	.word	0xffffffff


	//   ....[26]....
        /*01a4*/ 	.word	0xffffffff


	//   ....[27]....
        /*01a8*/ 	.word	0xffffffff


	//   ....[28]....
        /*01ac*/ 	.word	0xffffffff


	//   ....[29]....
        /*01b0*/ 	.word	0xffffffff


	//   ....[30]....
        /*01b4*/ 	.word	0xffffffff


	//   ....[31]....
        /*01b8*/ 	.word	0xffffffff


	//   ....[32]....
        /*01bc*/ 	.word	0xffffffff


	//   ....[33]....
        /*01c0*/ 	.word	0xffffffff


	//   ....[34]....
        /*01c4*/ 	.word	0xffffffff


	//   ....[35]....
        /*01c8*/ 	.word	0xffffffff


	//   ....[36]....
        /*01cc*/ 	.word	0xffffffff


	//   ....[37]....
        /*01d0*/ 	.word	0xffffffff


	//   ....[38]....
        /*01d4*/ 	.word	0xffffffff


	//   ....[39]....
        /*01d8*/ 	.word	0xffffffff


	//   ....[40]....
        /*01dc*/ 	.word	0xffffffff


	//   ....[41]....
        /*01e0*/ 	.word	0xffffffff


	//   ....[42]....
        /*01e4*/ 	.word	0xffffffff


	//   ....[43]....
        /*01e8*/ 	.word	0xffffffff


	//   ....[44]....
        /*01ec*/ 	.word	0xffffffff


	//   ....[45]....
        /*01f0*/ 	.word	0xffffffff


	//   ....[46]....
        /*01f4*/ 	.word	0xffffffff


	//   ....[47]....
        /*01f8*/ 	.word	0xffffffff


	//   ....[48]....
        /*01fc*/ 	.word	0xffffffff


	//   ....[49]....
        /*0200*/ 	.word	0xffffffff


	//   ....[50]....
        /*0204*/ 	.word	0xffffffff


	//   ....[51]....
        /*0208*/ 	.word	0xffffffff


	//   ....[52]....
        /*020c*/ 	.word	0xffffffff


	//   ....[53]....
        /*0210*/ 	.word	0xffffffff


	//   ....[54]....
        /*0214*/ 	.word	0xffffffff


	//   ....[55]....
        /*0218*/ 	.word	0xffffffff


	//   ....[56]....
        /*021c*/ 	.word	0xffffffff


	//   ....[57]....
        /*0220*/ 	.word	0xffffffff


	//   ....[58]....
        /*0224*/ 	.word	0xffffffff


	//   ....[59]....
        /*0228*/ 	.word	0xffffffff


	//   ....[60]....
        /*022c*/ 	.word	0xffffffff


	//   ....[61]....
        /*0230*/ 	.word	0xffffffff


	//   ....[62]....
        /*0234*/ 	.word	0xffffffff


	//   ....[63]....
        /*0238*/ 	.word	0xffffffff


	//   ....[64]....
        /*023c*/ 	.word	0xffffffff


	//   ....[65]....
        /*0240*/ 	.word	0xffffffff


	//   ....[66]....
        /*0244*/ 	.word	0xffffffff


	//   ....[67]....
        /*0248*/ 	.word	0xffffffff


	//   ....[68]....
        /*024c*/ 	.word	0xffffffff


	//   ....[69]....
        /*0250*/ 	.word	0xffffffff


	//   ....[70]....
        /*0254*/ 	.word	0xffffffff


	//   ....[71]....
        /*0258*/ 	.word	0xffffffff


	//   ....[72]....
        /*025c*/ 	.word	0xffffffff


	//   ....[73]....
        /*0260*/ 	.word	0xffffffff


	//   ....[74]....
        /*0264*/ 	.word	0xffffffff


	//   ....[75]....
        /*0268*/ 	.word	0xffffffff


	//   ....[76]....
        /*026c*/ 	.word	0xffffffff


	//   ....[77]....
        /*0270*/ 	.word	0xffffffff


	//   ....[78]....
        /*0274*/ 	.word	0xffffffff


	//   ....[79]....
        /*0278*/ 	.word	0xffffffff


	//   ....[80]....
        /*027c*/ 	.word	0xffffffff


	//   ....[81]....
        /*0280*/ 	.word	0xffffffff


	//   ....[82]....
        /*0284*/ 	.word	0xffffffff


	//   ....[83]....
        /*0288*/ 	.word	0xffffffff


	//   ....[84]....
        /*028c*/ 	.word	0xffffffff


	//   ....[85]....
        /*0290*/ 	.word	0xffffffff


	//   ....[86]....
        /*0294*/ 	.word	0xffffffff


	//   ....[87]....
        /*0298*/ 	.word	0x0500004f


	//   ....[88]....
        /*029c*/ 	.word	0x0500004f


	//   ....[89]....
        /*02a0*/ 	.word	0x0500004f


	//   ....[90]....
        /*02a4*/ 	.word	0x0500004f


	//   ....[91]....
        /*02a8*/ 	.word	0x0500004f


	//   ....[92]....
        /*02ac*/ 	.word	0x0500004f


	//   ....[93]....
        /*02b0*/ 	.word	0x0500004f


	//   ....[94]....
        /*02b4*/ 	.word	0x0500004f


	//   ....[95]....
        /*02b8*/ 	.word	0x0500004f


	//   ....[96]....
        /*02bc*/ 	.word	0x0500004f


	//   ....[97]....
        /*02c0*/ 	.word	0x0500004f


	//   ....[98]....
        /*02c4*/ 	.word	0x0500004f


	//   ....[99]....
        /*02c8*/ 	.word	0x0500004f


	//   ....[100]....
        /*02cc*/ 	.word	0x0500004f


	//   ....[101]....
        /*02d0*/ 	.word	0x0500004f


	//   ....[102]....
        /*02d4*/ 	.word	0x0500004f


	//   ....[103]....
        /*02d8*/ 	.word	0x0500004f


	//   ....[104]....
        /*02dc*/ 	.word	0x0500004f


	//   ....[105]....
        /*02e0*/ 	.word	0x0500004f


	//   ....[106]....
        /*02e4*/ 	.word	0x0500004f


	//   ....[107]....
        /*02e8*/ 	.word	0x0500004f


	//   ....[108]....
        /*02ec*/ 	.word	0x0500004f


	//   ....[109]....
        /*02f0*/ 	.word	0x0500004f


	//   ....[110]....
        /*02f4*/ 	.word	0x0500004f


	//   ....[111]....
        /*02f8*/ 	.word	0x0500004f


	//   ....[112]....
        /*02fc*/ 	.word	0x0500004f


	//   ....[113]....
        /*0300*/ 	.word	0x0500004f


	//   ....[114]....
        /*0304*/ 	.word	0x0500004f


	//   ....[115]....
        /*0308*/ 	.word	0x0500004f


	//   ....[116]....
        /*030c*/ 	.word	0x0500004f


	//   ....[117]....
        /*0310*/ 	.word	0x0500004f


	//   ....[118]....
        /*0314*/ 	.word	0x0500004f


	//   ....[119]....
        /*0318*/ 	.word	0x0500004f


	//   ....[120]....
        /*031c*/ 	.word	0x0500004f


	//   ....[121]....
        /*0320*/ 	.word	0x0500004f


	//   ....[122]....
        /*0324*/ 	.word	0x0500004f


	//   ....[123]....
        /*0328*/ 	.word	0x0500004f


	//   ....[124]....
        /*032c*/ 	.word	0x0500004f


	//   ....[125]....
        /*0330*/ 	.word	0x0500004f


	//   ....[126]....
        /*0334*/ 	.word	0x0500004f


	//   ....[127]....
        /*0338*/ 	.word	0x0500004f


	//   ....[128]....
        /*033c*/ 	.word	0x0500004f


	//   ....[129]....
        /*0340*/ 	.word	0x0500004f


	//   ....[130]....
        /*0344*/ 	.word	0x0500004f


	//   ....[131]....
        /*0348*/ 	.word	0x0500004f


	//   ....[132]....
        /*034c*/ 	.word	0x0500004f


	//   ....[133]....
        /*0350*/ 	.word	0x0500004f


	//   ....[134]....
        /*0354*/ 	.word	0x0500004f


	//   ....[135]....
        /*0358*/ 	.word	0x0500004f


	//   ....[136]....
        /*035c*/ 	.word	0x0500004f


	//   ....[137]....
        /*0360*/ 	.word	0x0500004f


	//   ....[138]....
        /*0364*/ 	.word	0x0500004f


	//   ....[139]....
        /*0368*/ 	.word	0x0500004f


	//   ....[140]....
        /*036c*/ 	.word	0x0500004f


	//   ....[141]....
        /*0370*/ 	.word	0x0500004f


	//   ....[142]....
        /*0374*/ 	.word	0x0500004f


	//   ....[143]....
        /*0378*/ 	.word	0x0500004f


	//   ....[144]....
        /*037c*/ 	.word	0x0500004f


	//   ....[145]....
        /*0380*/ 	.word	0x0500004f


	//   ....[146]....
        /*0384*/ 	.word	0x0500004f


	//   ....[147]....
        /*0388*/ 	.word	0x0500004f


	//   ....[148]....
        /*038c*/ 	.word	0x0500004f


	//   ....[149]....
        /*0390*/ 	.word	0x0500004f


	//   ....[150]....
        /*0394*/ 	.word	0x0500004f


	//----- nvinfo : EIATTR_COOP_GROUP_INSTR_OFFSETS
	.align		4
.L_1253:
        /*0398*/ 	.byte	0x04, 0x28
        /*039a*/ 	.short	(.L_1255 - .L_1254)


	//   ....[0]....
.L_1254:
        /*039c*/ 	.word	0x00001650


	//   ....[1]....
        /*03a0*/ 	.word	0x00001c20


	//   ....[2]....
        /*03a4*/ 	.word	0x00002220


	//   ....[3]....
        /*03a8*/ 	.word	0x00003e20


	//   ....[4]....
        /*03ac*/ 	.word	0x000050b0


	//   ....[5]....
        /*03b0*/ 	.word	0x00006970


	//   ....[6]....
        /*03b4*/ 	.word	0x00006980


	//   ....[7]....
        /*03b8*/ 	.word	0x00006990


	//   ....[8]....
        /*03bc*/ 	.word	0x000069e0


	//   ....[9]....
        /*03c0*/ 	.word	0x00006a30


	//   ....[10]....
        /*03c4*/ 	.word	0x00006a40


	//   ....[11]....
        /*03c8*/ 	.word	0x00006a70


	//   ....[12]....
        /*03cc*/ 	.word	0x00006aa0


	//   ....[13]....
        /*03d0*/ 	.word	0x00006af0


	//   ....[14]....
        /*03d4*/ 	.word	0x00006b40


	//   ....[15]....
        /*03d8*/ 	.word	0x00006b50


	//   ....[16]....
        /*03dc*/ 	.word	0x00006b60


	//   ....[17]....
        /*03e0*/ 	.word	0x00006c10


	//   ....[18]....
        /*03e4*/ 	.word	0x00006c20


	//   ....[19]....
        /*03e8*/ 	.word	0x00006c30


	//   ....[20]....
        /*03ec*/ 	.word	0x00006c40


	//   ....[21]....
        /*03f0*/ 	.word	0x00006cf0


	//   ....[22]....
        /*03f4*/ 	.word	0x00006d00


	//   ....[23]....
        /*03f8*/ 	.word	0x00006d10


	//   ....[24]....
        /*03fc*/ 	.word	0x00006d20


	//   ....[25]....
        /*0400*/ 	.word	0x00006e80


	//   ....[26]....
        /*0404*/ 	.word	0x00006e90


	//   ....[27]....
        /*0408*/ 	.word	0x00006ea0


	//   ....[28]....
        /*040c*/ 	.word	0x00006eb0


	//   ....[29]....
        /*0410*/ 	.word	0x00006ec0


	//   ....[30]....
        /*0414*/ 	.word	0x00006ed0


	//   ....[31]....
        /*0418*/ 	.word	0x00006ee0


	//   ....[32]....
        /*041c*/ 	.word	0x00006ef0


	//   ....[33]....
        /*0420*/ 	.word	0x000084c0


	//   ....[34]....
        /*0424*/ 	.word	0x000084d0


	//   ....[35]....
        /*0428*/ 	.word	0x000084e0


	//   ....[36]....
        /*042c*/ 	.word	0x000084f0


	//   ....[37]....
        /*0430*/ 	.word	0x00008620


	//   ....[38]....
        /*0434*/ 	.word	0x00008630


	//   ....[39]....
        /*0438*/ 	.word	0x00008640


	//   ....[40]....
        /*043c*/ 	.word	0x00008650


	//   ....[41]....
        /*0440*/ 	.word	0x00008780


	//   ....[42]....
        /*0444*/ 	.word	0x00008790


	//   ....[43]....
        /*0448*/ 	.word	0x000087a0


	//   ....[44]....
        /*044c*/ 	.word	0x000087b0


	//   ....[45]....
        /*0450*/ 	.word	0x000088e0


	//   ....[46]....
        /*0454*/ 	.word	0x000088f0


	//   ....[47]....
        /*0458*/ 	.word	0x00008900


	//   ....[48]....
        /*045c*/ 	.word	0x00008910


	//   ....[49]....
        /*0460*/ 	.word	0x00008a40


	//   ....[50]....
        /*0464*/ 	.word	0x00008a50


	//   ....[51]....
        /*0468*/ 	.word	0x00008a60


	//   ....[52]....
        /*046c*/ 	.word	0x00008a70


	//   ....[53]....
        /*0470*/ 	.word	0x00008ba0


	//   ....[54]....
        /*0474*/ 	.word	0x00008bb0


	//   ....[55]....
        /*0478*/ 	.word	0x00008bc0


	//   ....[56]....
        /*047c*/ 	.word	0x00008bd0


	//   ....[57]....
        /*0480*/ 	.word	0x00008be0


	//   ....[58]....
        /*0484*/ 	.word	0x00008bf0


	//   ....[59]....
        /*0488*/ 	.word	0x00008c30


	//   ....[60]....
        /*048c*/ 	.word	0x00008c60


	//   ....[61]....
        /*0490*/ 	.word	0x00008ca0


	//   ....[62]....
        /*0494*/ 	.word	0x00008cc0


	//   ....[63]....
        /*0498*/ 	.word	0x00008ce0


	//   ....[64]....
        /*049c*/ 	.word	0x00008cf0


	//   ....[65]....
        /*04a0*/ 	.word	0x0000c9e0


	//   ....[66]....
        /*04a4*/ 	.word	0x0000ca20


	//   ....[67]....
        /*04a8*/ 	.word	0x0000cbb0


	//   ....[68]....
        /*04ac*/ 	.word	0x0000cbf0


	//   ....[69]....
        /*04b0*/ 	.word	0x0000cc50


	//   ....[70]....
        /*04b4*/ 	.word	0x0000cc70


	//   ....[71]....
        /*04b8*/ 	.word	0x0000cca0


	//   ....[72]....
        /*04bc*/ 	.word	0x0000ccc0


	//   ....[73]....
        /*04c0*/ 	.word	0x0000cd00


	//   ....[74]....
        /*04c4*/ 	.word	0x0000cd40


	//   ....[75]....
        /*04c8*/ 	.word	0x0000d430


	//   ....[76]....
        /*04cc*/ 	.word	0x0000dc70


	//   ....[77]....
        /*04d0*/ 	.word	0x0000e160


	//   ....[78]....
        /*04d4*/ 	.word	0x0000e180


	//   ....[79]....
        /*04d8*/ 	.word	0x0000e1b0


	//   ....[80]....
        /*04dc*/ 	.word	0x0000e1f0


	//   ....[81]....
        /*04e0*/ 	.word	0x0000e210


	//   ....[82]....
        /*04e4*/ 	.word	0x0000e420


	//   ....[83]....
        /*04e8*/ 	.word	0x0000e440


	//   ....[84]....
        /*04ec*/ 	.word	0x0000e470


	//   ....[85]....
        /*04f0*/ 	.word	0x0000e4b0


	//   ....[86]....
        /*04f4*/ 	.word	0x0000e4d0


	//   ....[87]....
        /*04f8*/ 	.word	0x0000e840


	//   ....[88]....
        /*04fc*/ 	.word	0x0000e890


	//   ....[89]....
        /*0500*/ 	.word	0x0000e8e0


	//   ....[90]....
        /*0504*/ 	.word	0x0000e930


	//   ....[91]....
        /*0508*/ 	.word	0x0000ea40


	//   ....[92]....
        /*050c*/ 	.word	0x0000ea90


	//   ....[93]....
        /*0510*/ 	.word	0x0000eae0


	//   ....[94]....
        /*0514*/ 	.word	0x0000eb30


	//   ....[95]....
        /*0518*/ 	.word	0x0000ec40


	//   ....[96]....
        /*051c*/ 	.word	0x0000ec90


	//   ....[97]....
        /*0520*/ 	.word	0x0000ece0


	//   ....[98]....
        /*0524*/ 	.word	0x0000ed30


	//   ....[99]....
        /*0528*/ 	.word	0x0000ee40


	//   ....[100]....
        /*052c*/ 	.word	0x0000ee90


	//   ....[101]....
        /*0530*/ 	.word	0x0000eee0


	//   ....[102]....
        /*0534*/ 	.word	0x0000ef30


	//   ....[103]....
        /*0538*/ 	.word	0x0000f040


	//   ....[104]....
        /*053c*/ 	.word	0x0000f090


	//   ....[105]....
        /*0540*/ 	.word	0x0000f0e0


	//   ....[106]....
        /*0544*/ 	.word	0x0000f130


	//   ....[107]....
        /*0548*/ 	.word	0x0000f1d0


	//   ....[108]....
        /*054c*/ 	.word	0x0000f270


	//   ....[109]....
        /*0550*/ 	.word	0x0000f310


	//   ....[110]....
        /*0554*/ 	.word	0x0000f3b0


	//   ....[111]....
        /*0558*/ 	.word	0x0000f450


	//   ....[112]....
        /*055c*/ 	.word	0x0000f4f0


	//   ....[113]....
        /*0560*/ 	.word	0x0000f540


	//   ....[114]....
        /*0564*/ 	.word	0x0000f590


	//   ....[115]....
        /*0568*/ 	.word	0x0000f5e0


	//   ....[116]....
        /*056c*/ 	.word	0x0000f640


	//   ....[117]....
        /*0570*/ 	.word	0x0000f690


	//   ....[118]....
        /*0574*/ 	.word	0x0000f6e0


	//   ....[119]....
        /*0578*/ 	.word	0x0000f770


	//   ....[120]....
        /*057c*/ 	.word	0x0000f7c0


	//   ....[121]....
        /*0580*/ 	.word	0x0000f810


	//   ....[122]....
        /*0584*/ 	.word	0x0000f860


	//   ....[123]....
        /*0588*/ 	.word	0x0000f900


	//   ....[124]....
        /*058c*/ 	.word	0x0000f990


	//   ....[125]....
        /*0590*/ 	.word	0x0000f9e0


	//   ....[126]....
        /*0594*/ 	.word	0x0000fa30


	//   ....[127]....
        /*0598*/ 	.word	0x0000fad0


	//   ....[128]....
        /*059c*/ 	.word	0x0000fb60


	//   ....[129]....
        /*05a0*/ 	.word	0x0000fbb0


	//   ....[130]....
        /*05a4*/ 	.word	0x0000fc00


	//   ....[131]....
        /*05a8*/ 	.word	0x0000fca0


	//   ....[132]....
        /*05ac*/ 	.word	0x0000fd30


	//   ....[133]....
        /*05b0*/ 	.word	0x0000fd80


	//   ....[134]....
        /*05b4*/ 	.word	0x0000fdd0


	//   ....[135]....
        /*05b8*/ 	.word	0x0000fe70


	//   ....[136]....
        /*05bc*/ 	.word	0x0000ff00


	//   ....[137]....
        /*05c0*/ 	.word	0x0000ff50


	//   ....[138]....
        /*05c4*/ 	.word	0x0000ffa0


	//   ....[139]....
        /*05c8*/ 	.word	0x00010040


	//   ....[140]....
        /*05cc*/ 	.word	0x000100f0


	//   ....[141]....
        /*05d0*/ 	.word	0x00010140


	//   ....[142]....
        /*05d4*/ 	.word	0x00010240


	//   ....[143]....
        /*05d8*/ 	.word	0x00010290


	//   ....[144]....
        /*05dc*/ 	.word	0x000102e0


	//   ....[145]....
        /*05e0*/ 	.word	0x00010330


	//   ....[146]....
        /*05e4*/ 	.word	0x00010380


	//   ....[147]....
        /*05e8*/ 	.word	0x000103c0


	//   ....[148]....
        /*05ec*/ 	.word	0x00010410


	//   ....[149]....
        /*05f0*/ 	.word	0x00010460


	//   ....[150]....
        /*05f4*/ 	.word	0x000104b0


	//----- nvinfo : EIATTR_VRC_CTA_INIT_COUNT
	.align		4
.L_1255:
        /*05f8*/ 	.byte	0x02, 0x4a
	.zero		1
	.zero		1


	//----- nvinfo : EIATTR_EXIT_INSTR_OFFSETS
	.align		4
        /*05fc*/ 	.byte	0x04, 0x1c
        /*05fe*/ 	.short	(.L_1257 - .L_1256)


	//   ....[0]....
.L_1256:
        /*0600*/ 	.word	0x0000e610


	//   ....[1]....
        /*0604*/ 	.word	0x0000e7e0


	//----- nvinfo : EIATTR_MAX_THREADS
	.align		4
.L_1257:
        /*0608*/ 	.byte	0x04, 0x05
        /*060a*/ 	.short	(.L_1259 - .L_1258)
.L_1258:
        /*060c*/ 	.word	0x00000080
        /*0610*/ 	.word	0x00000001
        /*0614*/ 	.word	0x00000001


	//----- nvinfo : EIATTR_CRS_STACK_SIZE
	.align		4
.L_1259:
        /*0618*/ 	.byte	0x04, 0x1e
        /*061a*/ 	.short	(.L_1261 - .L_1260)
.L_1260:
        /*061c*/ 	.word	0x00000000


	//----- nvinfo : EIATTR_CBANK_PARAM_SIZE
	.align		4
.L_1261:
        /*0620*/ 	.byte	0x03, 0x19
        /*0622*/ 	.short	0x01f0


	//----- nvinfo : EIATTR_PARAM_CBANK
	.align		4
        /*0624*/ 	.byte	0x04, 0x0a
        /*0626*/ 	.short	(.L_1263 - .L_1262)
	.align		4
.L_1262:
        /*0628*/ 	.word	index@(.nv.constant0._Z25selective_scan_bwd_kernelI32Selective_Scan_bwd_kernel_traitsILi128ELi16ELb0ELb1ELb1ELb0ELb0EN3c108BFloat16ENS1_7complexIfEEEEv12SSMParamsBwd)
        /*062c*/ 	.short	0x0380
        /*062e*/ 	.short	0x01f0


	//----- nvinfo : EIATTR_SW_WAR
	.align		4
.L_1263:
        /*0630*/ 	.byte	0x04, 0x36
        /*0632*/ 	.short	(.L_1265 - .L_1264)
.L_1264:
        /*0634*/ 	.word	0x00000008
.L_1265:


//--------------------- .nv.info._Z25selective_scan_bwd_kernelI32Selective_Scan_bwd_kernel_traitsILi128ELi16ELb0ELb1ELb1ELb0ELb1EN3c108BFloat16ENS1_7complexIfEEEEv12SSMParamsBwd --------------------------
	.section	.nv.info._Z25selective_scan_bwd_kernelI32Selective_Scan_bwd_kernel_traitsILi128ELi16ELb0ELb1ELb1ELb0ELb1EN3c108BFloat16ENS1_7complexIfEEEEv12SSMParamsBwd,"",@"SHT_CUDA_INFO"
	.sectionflags	@""
	.align	4


	//----- nvinfo : EIATTR_CUDA_API_VERSION
	.align		4
        /*0000*/ 	.byte	0x04, 0x37
        /*0002*/ 	.short	(.L_1267 - .L_1266)
.L_1266:
        /*0004*/ 	.word	0x00000082


	//----- nvinfo : EIATTR_KPARAM_INFO
	.align		4
.L_1267:
        /*0008*/ 	.byte	0x04, 0x17
        /*000a*/ 	.short	(.L_1269 - .L_1268)
.L_1268:
        /*000c*/ 	.word	0x00000000
        /*0010*/ 	.short	0x0000
        /*0012*/ 	.short	0x0000
        /*0014*/ 	.byte	0x00, 0xf0, 0xc1, 0x07


	//----- nvinfo : EIATTR_SPARSE_MMA_MASK
	.align		4
.L_1269:
        /*0018*/ 	.byte	0x03, 0x50
        /*001a*/ 	.short	0x0000


	//----- nvinfo : EIATTR_MAXREG_COUNT
	.align		4
        /*001c*/ 	.byte	0x03, 0x1b
        /*001e*/ 	.short	0x00ff


	//----- nvinfo : EIATTR_NUM_BARRIERS
	.align		4
        /*0020*/ 	.byte	0x02, 0x4c
        /*0022*/ 	.byte	0x01
	.zero		1


	//----- nvinfo : EIATTR_ANNOTATIONS
	.align		4
        /*0024*/ 	.byte	0x04, 0x55
        /*0026*/ 	.short	(.L_1271 - .L_1270)


	//   ....[0]....
.L_1270:
        /* <DEDUP_REMOVED lines=15> */


	//----- nvinfo : EIATTR_MERCURY_ISA_VERSION
	.align		4
.L_1271:
        /*0108*/ 	.byte	0x03, 0x5f
        /*010a*/ 	.short	0x0101


	//----- nvinfo : EIATTR_INT_WARP_WIDE_INSTR_OFFSETS
	.align		4
        /*010c*/ 	.byte	0x04, 0x31
        /*010e*/ 	.short	(.L_1273 - .L_1272)


	//   ....[0]....
.L_1272:
        /*0110*/ 	.word	0x0000a3a0


	//   ....[1]....
        /*0114*/ 	.word	0x0000b8b0


	//----- nvinfo : EIATTR_COOP_GROUP_MASK_REGIDS
	.align		4
.L_1273:
        /*0118*/ 	.byte	0x04, 0x29
        /*011a*/ 	.short	(.L_1275 - .L_1274)


	//   ....[0]....
.L_1274:
        /*011c*/ 	.word	0xffffffff


	//   ....[1]....
        /*0120*/ 	.word	0xffffffff


	//   ....[2]....
        /*0124*/ 	.word	0xffffffff


	//   ....[3]....
        /*0128*/ 	.word	0xffffffff


	//   ....[4]....
        /*012c*/ 	.word	0xffffffff


	//   ....[5]....
        /*0130*/ 	.word	0xffffffff


	//   ....[6]....
        /*0134*/ 	.word	0xffffffff


	//   ....[7]....
        /*0138*/ 	.word	0xffffffff


	//   ....[8]....
        /*013c*/ 	.word	0xffffffff


	//   ....[9]....
        /*0140*/ 	.word	0xffffffff


	//   ....[10]....
        /*0144*/ 	.word	0xffffffff


	//   ....[11]....
        /*0148*/ 	.word	0xffffffff


	//   ....[12]....
        /*014c*/ 	.word	0xffffffff


	//   ....[13]....
        /*0150*/ 	.word	0xffffffff


	//   ....[14]....
        /*0154*/ 	.word	0xffffffff


	//   ....[15]....
        /*0158*/ 	.word	0xffffffff


	//   ....[16]....
        /*015c*/ 	.word	0xffffffff


	//   ....[17]....
        /*0160*/ 	.word	0xffffffff


	//   ....[18]....
        /*0164*/ 	.word	0xffffffff


	//   ....[19]....
        /*0168*/ 	.word	0xffffffff


	//   ....[20]....
        /*016c*/ 	.word	0xffffffff


	//   ....[21]....
        /*0170*/ 	.word	0xffffffff


	//   ....[22]....
        /*0174*/ 	.word	0xffffffff


	//   ....[23]....
        /*0178*/ 	.word	0xffffffff


	//   ....[24]....
        /*017c*/ 	.word	0xffffffff


	//   ....[25]....
        /*0180*/ 	.word	0xffffffff


	//   ....[26]....
        /*0184*/ 	.word	0xffffffff


	//   ....[27]....
        /*0188*/ 	.word	0xffffffff


	//   ....[28]....
        /*018c*/ 	.word	0xffffffff


	//   ....[29]....
        /*0190*/ 	.word	0xffffffff


	//   ....[30]....
        /*0194*/ 	.word	0xffffffff


	//   ....[31]....
        /*0198*/ 	.word	0xffffffff


	//   ....[32]....
        /*019c*/ 	.word	0xffffffff


	//   ....[33]....
        /*01a0*/ 	.word	0xffffffff


	//   ....[34]....
        /*01a4*/ 	.word	0xffffffff


	//   ....[35]....
        /*01a8*/ 	.word	0xffffffff


	//   ....[36]....
        /*01ac*/ 	.word	0xffffffff


	//   ....[37]....
        /*01b0*/ 	.word	0xffffffff


	//   ....[38]....
        /*01b4*/ 	.word	0xffffffff


	//   ....[39]....
        /*01b8*/ 	.word	0xffffffff


	//   ....[40]....
        /*01bc*/ 	.word	0xffffffff


	//   ....[41]....
        /*01c0*/ 	.word	0xffffffff


	//   ....[42]....
        /*01c4*/ 	.word	0xffffffff


	//   ....[43]....
        /*01c8*/ 	.word	0xffffffff


	//   ....[44]....
        /*01cc*/ 	.word	0xffffffff


	//   ....[45]....
        /*01d0*/ 	.word	0xffffffff


	//   ....[46]....
        /*01d4*/ 	.word	0xffffffff


	//   ....[47]....
        /*01d8*/ 	.word	0xffffffff


	//   ....[48]....
        /*01dc*/ 	.word	0xffffffff


	//   ....[49]....
        /*01e0*/ 	.word	0xffffffff


	//   ....[50]....
        /*01e4*/ 	.word	0xffffffff


	//   ....[51]....
        /*01e8*/ 	.word	0xffffffff


	//   ....[52]....
        /*01ec*/ 	.word	0xffffffff


	//   ....[53]....
        /*01f0*/ 	.word	0xffffffff


	//   ....[54]....
        /*01f4*/ 	.word	0xffffffff


	//   ....[55]....
        /*01f8*/ 	.word	0xffffffff


	//   ....[56]....
        /*01fc*/ 	.word	0xffffffff


	//   ....[57]....
        /*0200*/ 	.word	0xffffffff


	//   ....[58]....
        /*0204*/ 	.word	0xffffffff


	//   ....[59]....
        /*0208*/ 	.word	0xffffffff


	//   ....[60]....
        /*020c*/ 	.word	0xffffffff


	//   ....[61]....
        /*0210*/ 	.word	0xffffffff


	//   ....[62]....
        /*0214*/ 	.word	0xffffffff


	//   ....[63]....
        /*0218*/ 	.word	0xffffffff


	//   ....[64]....
        /*021c*/ 	.word	0xffffffff


	//   ....[65]....
        /*0220*/ 	.word	0xffffffff


	//   ....[66]....
        /*0224*/ 	.word	0xffffffff


	//   ....[67]....
        /*0228*/ 	.word	0xffffffff


	//   ....[68]....
        /*022c*/ 	.word	0xffffffff


	//   ....[69]....
        /*0230*/ 	.word	0xffffffff


	//   ....[70]....
        /*0234*/ 	.word	0xffffffff


	//   ....[71]....
        /*0238*/ 	.word	0xffffffff


	//   ....[72]....
        /*023c*/ 	.word	0xffffffff


	//   ....[73]....
        /*0240*/ 	.word	0xffffffff


	//   ....[74]....
        /*0244*/ 	.word	0xffffffff


	//   ....[75]....
        /*0248*/ 	.word	0xffffffff


	//   ....[76]....
        /*024c*/ 	.word	0xffffffff


	//   ....[77]....
        /*0250*/ 	.word	0xffffffff


	//   ....[78]....
        /*0254*/ 	.word	0xffffffff


	//   ....[79]....
        /*0258*/ 	.word	0xffffffff


	//   ....[80]....
        /*025c*/ 	.word	0xffffffff


	//   ....[81]....
        /*0260*/ 	.word	0xffffffff


	//   ....[82]....
        /*0264*/ 	.word	0xffffffff


	//   ....[83]....
        /*0268*/ 	.word	0xffffffff


	//   ....[84]....
        /*026c*/ 	.word	0xffffffff


	//   ....[85]....
        /*0270*/ 	.word	0xffffffff


	//   ....[86]....
        /*0274*/ 	.word	0xffffffff


	//   ....[87]....
        /*0278*/ 	.word	0xffffffff


	//   ....[88]....
        /*027c*/ 	.word	0xffffffff


	//   ....[89]....
        /*0280*/ 	.word	0xffffffff


	//   ....[90]....
        /*0284*/ 	.word	0xffffffff


	//   ....[91]....
        /*0288*/ 	.word	0x0500004f


	//   ....[92]....
        /*028c*/ 	.word	0x0500004f


	//   ....[93]....
        /*0290*/ 	.word	0x0500004f


	//   ....[94]....
        /*0294*/ 	.word	0x0500004f


	//   ....[95]....
        /*0298*/ 	.word	0x0500004f


	//   ....[96]....
        /*029c*/ 	.word	0x0500004f


	//   ....[97]....
        /*02a0*/ 	.word	0x0500004f


	//   ....[98]....
        /*02a4*/ 	.word	0x0500004f


	//   ....[99]....
        /*02a8*/ 	.word	0x0500004f


	//   ....[100]....
        /*02ac*/ 	.word	0x0500004f


	//   ....[101]....
        /*02b0*/ 	.word	0x0500004f


	//   ....[102]....
        /*02b4*/ 	.word	0x0500004f


	//   ....[103]....
        /*02b8*/ 	.word	0x0500004f


	//   ....[104]....
        /*02bc*/ 	.word	0x0500004f


	//   ....[105]....
        /*02c0*/ 	.word	0x0500004f


	//   ....[106]....
        /*02c4*/ 	.word	0x0500004f


	//   ....[107]....
        /*02c8*/ 	.word	0x0500004f


	//   ....[108]....
        /*02cc*/ 	.word	0x0500004f


	//   ....[109]....
        /*02d0*/ 	.word	0x0500004f


	//   ....[110]....
        /*02d4*/ 	.word	0x0500004f


	//   ....[111]....
        /*02d8*/ 	.word	0x0500004f


	//   ....[112]....
        /*02dc*/ 	.word	0x0500004f


	//   ....[113]....
        /*02e0*/ 	.word	0x0500004f


	//   ....[114]....
        /*02e4*/ 	.word	0x0500004f


	//   ....[115]....
        /*02e8*/ 	.word	0x0500004f


	//   ....[116]....
        /*02ec*/ 	.word	0x0500004f


	//   ....[117]....
        /*02f0*/ 	.word	0x0500004f


	//   ....[118]....
        /*02f4*/ 	.word	0x0500004f


	//   ....[119]....
        /*02f8*/ 	.word	0x0500004f


	//   ....[120]....
        /*02fc*/ 	.word	0x0500004f


	//   ....[121]....
        /*0300*/ 	.word	0x0500004f


	//   ....[122]....
        /*0304*/ 	.word	0x0500004f


	//   ....[123]....
        /*0308*/ 	.word	0x0500004f


	//   ....[124]....
        /*030c*/ 	.word	0x0500004f


	//   ....[125]....
        /*0310*/ 	.word	0x0500004f


	//   ....[126]....
        /*0314*/ 	.word	0x0500004f


	//   ....[127]....
        /*0318*/ 	.word	0x0500004f


	//   ....[128]....
        /*031c*/ 	.word	0x0500004f


	//   ....[129]....
        /*0320*/ 	.word	0x0500004f


	//   ....[130]....
        /*0324*/ 	.word	0x0500004f


	//   ....[131]....
        /*0328*/ 	.word	0x0500004f


	//   ....[132]....
        /*032c*/ 	.word	0x0500004f


	//   ....[133]....
        /*0330*/ 	.word	0x0500004f


	//   ....[134]....
        /*0334*/ 	.word	0x0500004f


	//   ....[135]....
        /*0338*/ 	.word	0x0500004f


	//   ....[136]....
        /*033c*/ 	.word	0x0500004f


	//   ....[137]....
        /*0340*/ 	.word	0x0500004f


	//   ....[138]....
        /*0344*/ 	.word	0x0500004f


	//   ....[139]....
        /*0348*/ 	.word	0x0500004f


	//   ....[140]....
        /*034c*/ 	.word	0x0500004f


	//   ....[141]....
        /*0350*/ 	.word	0x0500004f


	//   ....[142]....
        /*0354*/ 	.word	0x0500004f


	//   ....[143]....
        /*0358*/ 	.word	0x0500004f


	//   ....[144]....
        /*035c*/ 	.word	0x0500004f


	//   ....[145]....
        /*0360*/ 	.word	0x0500004f


	//   ....[146]....
        /*0364*/ 	.word	0x0500004f


	//   ....[147]....
        /*0368*/ 	.word	0x0500004f


	//   ....[148]....
        /*036c*/ 	.word	0x0500004f


	//   ....[149]....
        /*0370*/ 	.word	0x0500004f


	//   ....[150]....
        /*0374*/ 	.word	0x0500004f


	//   ....[151]....
        /*0378*/ 	.word	0x0500004f


	//   ....[152]....
        /*037c*/ 	.word	0x0500004f


	//   ....[153]....
        /*0380*/ 	.word	0x0500004f


	//   ....[154]....
        /*0384*/ 	.word	0x0500004f


	//----- nvinfo : EIATTR_COOP_GROUP_INSTR_OFFSETS
	.align		4
.L_1275:
        /*0388*/ 	.byte	0x04, 0x28
        /*038a*/ 	.short	(.L_1277 - .L_1276)


	//   ....[0]....
.L_1276:
        /*038c*/ 	.word	0x00001810


	//   ....[1]....
        /*0390*/ 	.word	0x00001de0


	//   ....[2]....
        /*0394*/ 	.word	0x000023b0


	//   ....[3]....
        /*0398*/ 	.word	0x00002980


	//   ....[4]....
        /*039c*/ 	.word	0x00003020


	//   ....[5]....
        /*03a0*/ 	.word	0x00003da0


	//   ....[6]....
        /*03a4*/ 	.word	0x00004800


	//   ....[7]....
        /*03a8*/ 	.word	0x00006630


	//   ....[8]....
        /*03ac*/ 	.word	0x000078c0


	//   ....[9]....
        /*03b0*/ 	.word	0x00009180


	//   ....[10]....
        /*03b4*/ 	.word	0x00009190


	//   ....[11]....
        /*03b8*/ 	.word	0x000091a0


	//   ....[12]....
        /*03bc*/ 	.word	0x000091f0


	//   ....[13]....
        /*03c0*/ 	.word	0x00009240


	//   ....[14]....
        /*03c4*/ 	.word	0x00009250


	//   ....[15]....
        /*03c8*/ 	.word	0x00009280


	//   ....[16]....
        /*03cc*/ 	.word	0x000092b0


	//   ....[17]....
        /*03d0*/ 	.word	0x00009300


	//   ....[18]....
        /*03d4*/ 	.word	0x00009350


	//   ....[19]....
        /*03d8*/ 	.word	0x00009360


	//   ....[20]....
        /*03dc*/ 	.word	0x00009370


	//   ....[21]....
        /*03e0*/ 	.word	0x00009420


	//   ....[22]....
        /*03e4*/ 	.word	0x00009430


	//   ....[23]....
        /*03e8*/ 	.word	0x00009440


	//   ....[24]....
        /*03ec*/ 	.word	0x00009450


	//   ....[25]....
        /*03f0*/ 	.word	0x00009500


	//   ....[26]....
        /*03f4*/ 	.word	0x00009510


	//   ....[27]....
        /*03f8*/ 	.word	0x00009520


	//   ....[28]....
        /*03fc*/ 	.word	0x00009530


	//   ....[29]....
        /*0400*/ 	.word	0x00009690


	//   ....[30]....
        /*0404*/ 	.word	0x000096a0


	//   ....[31]....
        /*0408*/ 	.word	0x000096b0


	//   ....[32]....
        /*040c*/ 	.word	0x000096c0


	//   ....[33]....
        /*0410*/ 	.word	0x000096d0


	//   ....[34]....
        /*0414*/ 	.word	0x000096e0


	//   ....[35]....
        /*0418*/ 	.word	0x000096f0


	//   ....[36]....
        /*041c*/ 	.word	0x00009700


	//   ....[37]....
        /*0420*/ 	.word	0x0000acd0


	//   ....[38]....
        /*0424*/ 	.word	0x0000ace0


	//   ....[39]....
        /*0428*/ 	.word	0x0000acf0


	//   ....[40]....
        /*042c*/ 	.word	0x0000ad00


	//   ....[41]....
        /*0430*/ 	.word	0x0000ae30


	//   ....[42]....
        /*0434*/ 	.word	0x0000ae40


	//   ....[43]....
        /*0438*/ 	.word	0x0000ae50


	//   ....[44]....
        /*043c*/ 	.word	0x0000ae60


	//   ....[45]....
        /*0440*/ 	.word	0x0000af90


	//   ....[46]....
        /*0444*/ 	.word	0x0000afa0


	//   ....[47]....
        /*0448*/ 	.word	0x0000afb0


	//   ....[48]....
        /*044c*/ 	.word	0x0000afc0


	//   ....[49]....
        /*0450*/ 	.word	0x0000b0f0


	//   ....[50]....
        /*0454*/ 	.word	0x0000b100


	//   ....[51]....
        /*0458*/ 	.word	0x0000b110


	//   ....[52]....
        /*045c*/ 	.word	0x0000b120


	//   ....[53]....
        /*0460*/ 	.word	0x0000b250


	//   ....[54]....
        /*0464*/ 	.word	0x0000b260


	//   ....[55]....
        /*0468*/ 	.word	0x0000b270


	//   ....[56]....
        /*046c*/ 	.word	0x0000b280


	//   ....[57]....
        /*0470*/ 	.word	0x0000b3b0


	//   ....[58]....
        /*0474*/ 	.word	0x0000b3c0


	//   ....[59]....
        /*0478*/ 	.word	0x0000b3d0


	//   ....[60]....
        /*047c*/ 	.word	0x0000b3e0


	//   ....[61]....
        /*0480*/ 	.word	0x0000b3f0


	//   ....[62]....
        /*0484*/ 	.word	0x0000b400


	//   ....[63]....
        /*0488*/ 	.word	0x0000b440


	//   ....[64]....
        /*048c*/ 	.word	0x0000b470


	//   ....[65]....
        /*0490*/ 	.word	0x0000b4b0


	//   ....[66]....
        /*0494*/ 	.word	0x0000b4d0


	//   ....[67]....
        /*0498*/ 	.word	0x0000b4f0


	//   ....[68]....
        /*049c*/ 	.word	0x0000b500


	//   ....[69]....
        /*04a0*/ 	.word	0x0000f1d0


	//   ....[70]....
        /*04a4*/ 	.word	0x0000f210


	//   ....[71]....
        /*04a8*/ 	.word	0x0000f3a0


	//   ....[72]....
        /*04ac*/ 	.word	0x0000f3e0


	//   ....[73]....
        /*04b0*/ 	.word	0x0000f440


	//   ....[74]....
        /*04b4*/ 	.word	0x0000f460


	//   ....[75]....
        /*04b8*/ 	.word	0x0000f490


	//   ....[76]....
        /*04bc*/ 	.word	0x0000f4b0


	//   ....[77]....
        /*04c0*/ 	.word	0x0000f4f0


	//   ....[78]....
        /*04c4*/ 	.word	0x0000f530


	//   ....[79]....
        /*04c8*/ 	.word	0x0000fc10


	//   ....[80]....
        /*04cc*/ 	.word	0x00010450


	//   ....[81]....
        /*04d0*/ 	.word	0x00010910


	//   ....[82]....
        /*04d4*/ 	.word	0x00010930


	//   ....[83]....
        /*04d8*/ 	.word	0x00010960


	//   ....[84]....
        /*04dc*/ 	.word	0x000109a0


	//   ....[85]....
        /*04e0*/ 	.word	0x000109c0


	//   ....[86]....
        /*04e4*/ 	.word	0x00010bd0


	//   ....[87]....
        /*04e8*/ 	.word	0x00010bf0


	//   ....[88]....
        /*04ec*/ 	.word	0x00010c20


	//   ....[89]....
        /*04f0*/ 	.word	0x00010c60


	//   ....[90]....
        /*04f4*/ 	.word	0x00010c80


	//   ....[91]....
        /*04f8*/ 	.word	0x00010ff0


	//   ....[92]....
        /*04fc*/ 	.word	0x00011040


	//   ....[93]....
        /*0500*/ 	.word	0x00011090


	//   ....[94]....
        /*0504*/ 	.word	0x000110e0


	//   ....[95]....
        /*0508*/ 	.word	0x000111f0


	//   ....[96]....
        /*050c*/ 	.word	0x00011240


	//   ....[97]....
        /*0510*/ 	.word	0x00011290


	//   ....[98]....
        /*0514*/ 	.word	0x000112e0


	//   ....[99]....
        /*0518*/ 	.word	0x000113f0


	//   ....[100]....
        /*051c*/ 	.word	0x00011440


	//   ....[101]....
        /*0520*/ 	.word	0x00011490


	//   ....[102]....
        /*0524*/ 	.word	0x000114e0


	//   ....[103]....
        /*0528*/ 	.word	0x000115f0


	//   ....[104]....
        /*052c*/ 	.word	0x00011640


	//   ....[105]....
        /*0530*/ 	.word	0x00011690


	//   ....[106]....
        /*0534*/ 	.word	0x000116e0


	//   ....[107]....
        /*0538*/ 	.word	0x000117f0


	//   ....[108]....
        /*053c*/ 	.word	0x00011840


	//   ....[109]....
        /*0540*/ 	.word	0x00011890


	//   ....[110]....
        /*0544*/ 	.word	0x000118e0


	//   ....[111]....
        /*0548*/ 	.word	0x00011980


	//   ....[112]....
        /*054c*/ 	.word	0x00011a20


	//   ....[113]....
        /*0550*/ 	.word	0x00011ac0


	//   ....[114]....
        /*0554*/ 	.word	0x00011b60


	//   ....[115]....
        /*0558*/ 	.word	0x00011c00


	//   ....[116]....
        /*055c*/ 	.word	0x00011ca0


	//   ....[117]....
        /*0560*/ 	.word	0x00011cf0


	//   ....[118]....
        /*0564*/ 	.word	0x00011d40


	//   ....[119]....
        /*0568*/ 	.word	0x00011d90


	//   ....[120]....
        /*056c*/ 	.word	0x00011df0


	//   ....[121]....
        /*0570*/ 	.word	0x00011e40


	//   ....[122]....
        /*0574*/ 	.word	0x00011e90


	//   ....[123]....
        /*0578*/ 	.word	0x00011f20


	//   ....[124]....
        /*057c*/ 	.word	0x00011f70


	//   ....[125]....
        /*0580*/ 	.word	0x00011fc0


	//   ....[126]....
        /*0584*/ 	.word	0x00012010


	//   ....[127]....
        /*0588*/ 	.word	0x000120b0


	//   ....[128]....
        /*058c*/ 	.word	0x00012140


	//   ....[129]....
        /*0590*/ 	.word	0x00012190


	//   ....[130]....
        /*0594*/ 	.word	0x000121e0


	//   ....[131]....
        /*0598*/ 	.word	0x00012280


	//   ....[132]....
        /*059c*/ 	.word	0x00012310


	//   ....[133]....
        /*05a0*/ 	.word	0x00012360


	//   ....[134]....
        /*05a4*/ 	.word	0x000123b0


	//   ....[135]....
        /*05a8*/ 	.word	0x00012450


	//   ....[136]....
        /*05ac*/ 	.word	0x000124e0


	//   ....[137]....
        /*05b0*/ 	.word	0x00012530


	//   ....[138]....
        /*05b4*/ 	.word	0x00012580


	//   ....[139]....
        /*05b8*/ 	.word	0x00012620


	//   ....[140]....
        /*05bc*/ 	.word	0x000126b0


	//   ....[141]....
        /*05c0*/ 	.word	0x00012700


	//   ....[142]....
        /*05c4*/ 	.word	0x00012750


	//   ....[143]....
        /*05c8*/ 	.word	0x000127f0


	//   ....[144]....
        /*05cc*/ 	.word	0x000128a0


	//   ....[145]....
        /*05d0*/ 	.word	0x000128f0


	//   ....[146]....
        /*05d4*/ 	.word	0x000129f0


	//   ....[147]....
        /*05d8*/ 	.word	0x00012a40


	//   ....[148]....
        /*05dc*/ 	.word	0x00012a90


	//   ....[149]....
        /*05e0*/ 	.word	0x00012ae0


	//   ....[150]....
        /*05e4*/ 	.word	0x00012b30


	//   ....[151]....
        /*05e8*/ 	.word	0x00012b70


	//   ....[152]....
        /*05ec*/ 	.word	0x00012bc0


	//   ....[153]....
        /*05f0*/ 	.word	0x00012c10


	//   ....[154]....
        /*05f4*/ 	.word	0x00012c60


	//----- nvinfo : EIATTR_VRC_CTA_INIT_COUNT
	.align		4
.L_1277:
        /*05f8*/ 	.byte	0x02, 0x4a
	.zero		1
	.zero		1


	//----- nvinfo : EIATTR_EXIT_INSTR_OFFSETS
	.align		4
        /*05fc*/ 	.byte	0x04, 0x1c
        /*05fe*/ 	.short	(.L_1279 - .L_1278)


	//   ....[0]....
.L_1278:
        /*0600*/ 	.word	0x00010dc0


	//   ....[1]....
        /*0604*/ 	.word	0x00010f90


	//----- nvinfo : EIATTR_MAX_THREADS
	.align		4
.L_1279:
        /*0608*/ 	.byte	0x04, 0x05
        /*060a*/ 	.short	(.L_1281 - .L_1280)
.L_1280:
        /*060c*/ 	.word	0x00000080
        /*0610*/ 	.word	0x00000001
        /*0614*/ 	.word	0x00000001


	//----- nvinfo : EIATTR_CRS_STACK_SIZE
	.align		4
.L_1281:
        /*0618*/ 	.byte	0x04, 0x1e
        /*061a*/ 	.short	(.L_1283 - .L_1282)
.L_1282:
        /*061c*/ 	.word	0x00000000


	//----- nvinfo : EIATTR_CBANK_PARAM_SIZE
	.align		4
.L_1283:
        /*0620*/ 	.byte	0x03, 0x19
        /*0622*/ 	.short	0x01f0


	//----- nvinfo : EIATTR_PARAM_CBANK
	.align		4
        /*0624*/ 	.byte	0x04, 0x0a
        /*0626*/ 	.short	(.L_1285 - .L_1284)
	.align		4
.L_1284:
        /*0628*/ 	.word	index@(.nv.constant0._Z25selective_scan_bwd_kernelI32Selective_Scan_bwd_kernel_traitsILi128ELi16ELb0ELb1ELb1ELb0ELb1EN3c108BFloat16ENS1_7complexIfEEEEv12SSMParamsBwd)
        /*062c*/ 	.short	0x0380
        /*062e*/ 	.short	0x01f0


	//----- nvinfo : EIATTR_SW_WAR
	.align		4
.L_1285:
        /*0630*/ 	.byte	0x04, 0x36
        /*0632*/ 	.short	(.L_1287 - .L_1286)
.L_1286:
        /*0634*/ 	.word	0x00000008
.L_1287:


//--------------------- .nv.info._Z25selective_scan_bwd_kernelI32Selective_Scan_bwd_kernel_traitsILi128ELi16ELb0ELb1ELb1ELb1ELb0EN3c108BFloat16ENS1_7complexIfEEEEv12SSMParamsBwd --------------------------
	.section	.nv.info._Z25selective_scan_bwd_kernelI32Selective_Scan_bwd_kernel_traitsILi128ELi16ELb0ELb1ELb1ELb1ELb0EN3c108BFloat16ENS1_7complexIfEEEEv12SSMParamsBwd,"",@"SHT_CUDA_INFO"
	.sectionflags	@""
	.align	4


	//----- nvinfo : EIATTR_CUDA_API_VERSION
	.align		4
        /*0000*/ 	.byte	0x04, 0x37
        /*0002*/ 	.short	(.L_1289 - .L_1288)
.L_1288:
        /*0004*/ 	.word	0x00000082


	//----- nvinfo : EIATTR_KPARAM_INFO
	.align		4
.L_1289:
        /*0008*/ 	.byte	0x04, 0x17
        /*000a*/ 	.short	(.L_1291 - .L_1290)
.L_1290:
        /*000c*/ 	.word	0x00000000
        /*0010*/ 	.short	0x0000
        /*0012*/ 	.short	0x0000
        /*0014*/ 	.byte	0x00, 0xf0, 0xc1, 0x07


	//----- nvinfo : EIATTR_SPARSE_MMA_MASK
	.align		4
.L_1291:
        /*0018*/ 	.byte	0x03, 0x50
        /*001a*/ 	.short	0x0000


	//----- nvinfo : EIATTR_MAXREG_COUNT
	.align		4
        /*001c*/ 	.byte	0x03, 0x1b
        /*001e*/ 	.short	0x00ff


	//----- nvinfo : EIATTR_NUM_BARRIERS
	.align		4
        /*0020*/ 	.byte	0x02, 0x4c
        /*0022*/ 	.byte	0x01
	.zero		1


	//----- nvinfo : EIATTR_ANNOTATIONS
	.align		4
        /*0024*/ 	.byte	0x04, 0x55
        /*0026*/ 	.short	(.L_1293 - .L_1292)


	//   ....[0]....
.L_1292:
        /* <DEDUP_REMOVED lines=18> */


	//----- nvinfo : EIATTR_MERCURY_ISA_VERSION
	.align		4
.L_1293:
        /*0130*/ 	.byte	0x03, 0x5f
        /*0132*/ 	.short	0x0101


	//----- nvinfo : EIATTR_INT_WARP_WIDE_INSTR_OFFSETS
	.align		4
        /*0134*/ 	.byte	0x04, 0x31
        /*0136*/ 	.short	(.L_1295 - .L_1294)


	//   ....[0]....
.L_1294:
        /*0138*/ 	.word	0x00009dc0


	//   ....[1]....
        /*013c*/ 	.word	0x0000b2c0


	//----- nvinfo : EIATTR_COOP_GROUP_MASK_REGIDS
	.align		4
.L_1295:
        /*0140*/ 	.byte	0x04, 0x29
        /*0142*/ 	.short	(.L_1297 - .L_1296)


	//   ....[0]....
.L_1296:
        /*0144*/ 	.word	0xffffffff


	//   ....[1]....
        /*0148*/ 	.word	0xffffffff


	//   ....[2]....
        /*014c*/ 	.word	0xffffffff


	//   ....[3]....
        /*0150*/ 	.word	0xffffffff


	//   ....[4]....
        /*0154*/ 	.word	0xffffffff


	//   ....[5]....
        /*0158*/ 	.word	0xffffffff


	//   ....[6]....
        /*015c*/ 	.word	0xffffffff


	//   ....[7]....
        /*0160*/ 	.word	0xffffffff


	//   ....[8]....
        /*0164*/ 	.word	0xffffffff


	//   ....[9]....
        /*0168*/ 	.word	0xffffffff


	//   ....[10]....
        /*016c*/ 	.word	0xffffffff


	//   ....[11]....
        /*0170*/ 	.word	0xffffffff


	//   ....[12]....
        /*0174*/ 	.word	0xffffffff


	//   ....[13]....
        /*0178*/ 	.word	0xffffffff


	//   ....[14]....
        /*017c*/ 	.word	0xffffffff


	//   ....[15]....
        /*0180*/ 	.word	0xffffffff


	//   ....[16]....
        /*0184*/ 	.word	0xffffffff


	//   ....[17]....
        /*0188*/ 	.word	0xffffffff


	//   ....[18]....
        /*018c*/ 	.word	0xffffffff


	//   ....[19]....
        /*0190*/ 	.word	0xffffffff


	//   ....[20]....
        /*0194*/ 	.word	0xffffffff


	//   ....[21]....
        /*0198*/ 	.word	0xffffffff


	//   ....[22]....
        /*019c*/ 	.word	0xffffffff


	//   ....[23]....
        /*01a0*/ 	.word	0xffffffff


	//   ....[24]....
        /*01a4*/ 	.word	0xffffffff


	//   ....[25]....
        /*01a8*/ 	.word	0xffffffff


	//   ....[26]....
        /*01ac*/ 	.word	0xffffffff


	//   ....[27]....
        /*01b0*/ 	.word	0xffffffff


	//   ....[28]....
        /*01b4*/ 	.word	0xffffffff


	//   ....[29]....
        /*01b8*/ 	.word	0xffffffff


	//   ....[30]....
        /*01bc*/ 	.word	0xffffffff


	//   ....[31]....
        /*01c0*/ 	.word	0xffffffff


	//   ....[32]....
        /*01c4*/ 	.word	0xffffffff


	//   ....[33]....
        /*01c8*/ 	.word	0xffffffff


	//   ....[34]....
        /*01cc*/ 	.word	0xffffffff


	//   ....[35]....
        /*01d0*/ 	.word	0xffffffff


	//   ....[36]....
        /*01d4*/ 	.word	0xffffffff


	//   ....[37]....
        /*01d8*/ 	.word	0xffffffff


	//   ....[38]....
        /*01dc*/ 	.word	0xffffffff


	//   ....[39]....
        /*01e0*/ 	.word	0xffffffff


	//   ....[40]....
        /*01e4*/ 	.word	0xffffffff


	//   ....[41]....
        /*01e8*/ 	.word	0xffffffff


	//   ....[42]....
        /*01ec*/ 	.word	0xffffffff


	//   ....[43]....
        /*01f0*/ 	.word	0xffffffff


	//   ....[44]....
        /*01f4*/ 	.word	0xffffffff


	//   ....[45]....
        /*01f8*/ 	.word	0xffffffff


	//   ....[46]....
        /*01fc*/ 	.word	0xffffffff


	//   ....[47]....
        /*0200*/ 	.word	0xffffffff


	//   ....[48]....
        /*0204*/ 	.word	0xffffffff


	//   ....[49]....
        /*0208*/ 	.word	0xffffffff


	//   ....[50]....
        /*020c*/ 	.word	0xffffffff


	//   ....[51]....
        /*0210*/ 	.word	0xffffffff


	//   ....[52]....
        /*0214*/ 	.word	0xffffffff


	//   ....[53]....
        /*0218*/ 	.word	0xffffffff


	//   ....[54]....
        /*021c*/ 	.word	0xffffffff


	//   ....[55]....
        /*0220*/ 	.word	0xffffffff


	//   ....[56]....
        /*0224*/ 	.word	0xffffffff


	//   ....[57]....
        /*0228*/ 	.word	0xffffffff


	//   ....[58]....
        /*022c*/ 	.word	0xffffffff


	//   ....[59]....
        /*0230*/ 	.word	0xffffffff


	//   ....[60]....
        /*0234*/ 	.word	0xffffffff


	//   ....[61]....
        /*0238*/ 	.word	0xffffffff


	//   ....[62]....
        /*023c*/ 	.word	0xffffffff


	//   ....[63]....
        /*0240*/ 	.word	0xffffffff


	//   ....[64]....
        /*0244*/ 	.word	0xffffffff


	//   ....[65]....
        /*0248*/ 	.word	0xffffffff


	//   ....[66]....
        /*024c*/ 	.word	0xffffffff


	//   ....[67]....
        /*0250*/ 	.word	0xffffffff


	//   ....[68]....
        /*0254*/ 	.word	0xffffffff


	//   ....[69]....
        /*0258*/ 	.word	0xffffffff


	//   ....[70]....
        /*025c*/ 	.word	0xffffffff


	//   ....[71]....
        /*0260*/ 	.word	0xffffffff


	//   ....[72]....
        /*0264*/ 	.word	0xffffffff


	//   ....[73]....
        /*0268*/ 	.word	0xffffffff


	//   ....[74]....
        /*026c*/ 	.word	0xffffffff


	//   ....[75]....
        /*0270*/ 	.word	0xffffffff


	//   ....[76]....
        /*0274*/ 	.word	0xffffffff


	//   ....[77]....
        /*0278*/ 	.word	0xffffffff


	//   ....[78]....
        /*027c*/ 	.word	0xffffffff


	//   ....[79]....
        /*0280*/ 	.word	0xffffffff


	//   ....[80]....
        /*0284*/ 	.word	0xffffffff


	//   ....[81]....
        /*0288*/ 	.word	0xffffffff


	//   ....[82]....
        /*028c*/ 	.word	0xffffffff


	//   ....[83]....
        /*0290*/ 	.word	0xffffffff


	//   ....[84]....
        /*0294*/ 	.word	0xffffffff


	//   ....[85]....
        /*0298*/ 	.word	0xffffffff


	//   ....[86]....
        /*029c*/ 	.word	0xffffffff


	//   ....[87]....
        /*02a0*/ 	.word	0xffffffff


	//   ....[88]....
        /*02a4*/ 	.word	0x0500004f


	//   ....[89]....
        /*02a8*/ 	.word	0x0500004f


	//   ....[90]....
        /*02ac*/ 	.word	0x0500004f


	//   ....[91]....
        /*02b0*/ 	.word	0x0500004f


	//   ....[92]....
        /*02b4*/ 	.word	0x0500004f


	//   ....[93]....
        /*02b8*/ 	.word	0x0500004f


	//   ....[94]....
        /*02bc*/ 	.word	0x0500004f


	//   ....[95]....
        /*02c0*/ 	.word	0x0500004f


	//   ....[96]....
        /*02c4*/ 	.word	0x0500004f


	//   ....[97]....
        /*02c8*/ 	.word	0x0500004f


	//   ....[98]....
        /*02cc*/ 	.word	0x0500004f


	//   ....[99]....
        /*02d0*/ 	.word	0x0500004f


	//   ....[100]....
        /*02d4*/ 	.word	0x0500004f


	//   ....[101]....
        /*02d8*/ 	.word	0x0500004f


	//   ....[102]....
        /*02dc*/ 	.word	0x0500004f


	//   ....[103]....
        /*02e0*/ 	.word	0x0500004f


	//   ....[104]....
        /*02e4*/ 	.word	0x0500004f


	//   ....[105]....
        /*02e8*/ 	.word	0x0500004f


	//   ....[106]....
        /*02ec*/ 	.word	0x0500004f


	//   ....[107]....
        /*02f0*/ 	.word	0x0500004f


	//   ....[108]....
        /*02f4*/ 	.word	0x0500004f


	//   ....[109]....
        /*02f8*/ 	.word	0x0500004f


	//   ....[110]....
        /*02fc*/ 	.word	0x0500004f


	//   ....[111]....
        /*0300*/ 	.word	0x0500004f


	//   ....[112]....
        /*0304*/ 	.word	0x0500004f


	//   ....[113]....
        /*0308*/ 	.word	0x0500004f


	//   ....[114]....
        /*030c*/ 	.word	0x0500004f


	//   ....[115]....
        /*0310*/ 	.word	0x0500004f


	//   ....[116]....
        /*0314*/ 	.word	0x0500004f


	//   ....[117]....
        /*0318*/ 	.word	0x0500004f


	//   ....[118]....
        /*031c*/ 	.word	0x0500004f


	//   ....[119]....
        /*0320*/ 	.word	0x0500004f


	//   ....[120]....
        /*0324*/ 	.word	0x0500004f


	//   ....[121]....
        /*0328*/ 	.word	0x0500004f


	//   ....[122]....
        /*032c*/ 	.word	0x0500004f


	//   ....[123]....
        /*0330*/ 	.word	0x0500004f


	//   ....[124]....
        /*0334*/ 	.word	0x0500004f


	//   ....[125]....
        /*0338*/ 	.word	0x0500004f


	//   ....[126]....
        /*033c*/ 	.word	0x0500004f


	//   ....[127]....
        /*0340*/ 	.word	0x0500004f


	//   ....[128]....
        /*0344*/ 	.word	0x0500004f


	//   ....[129]....
        /*0348*/ 	.word	0x0500004f


	//   ....[130]....
        /*034c*/ 	.word	0x0500004f


	//   ....[131]....
        /*0350*/ 	.word	0x0500004f


	//   ....[132]....
        /*0354*/ 	.word	0x0500004f


	//   ....[133]....
        /*0358*/ 	.word	0x0500004f


	//   ....[134]....
        /*035c*/ 	.word	0x0500004f


	//   ....[135]....
        /*0360*/ 	.word	0x0500004f


	//   ....[136]....
        /*0364*/ 	.word	0x0500004f


	//   ....[137]....
        /*0368*/ 	.word	0x0500004f


	//   ....[138]....
        /*036c*/ 	.word	0x0500004f


	//   ....[139]....
        /*0370*/ 	.word	0x0500004f


	//   ....[140]....
        /*0374*/ 	.word	0x0500004f


	//   ....[141]....
        /*0378*/ 	.word	0x0500004f


	//   ....[142]....
        /*037c*/ 	.word	0x0500004f


	//   ....[143]....
        /*0380*/ 	.word	0x0500004f


	//   ....[144]....
        /*0384*/ 	.word	0x0500004f


	//   ....[145]....
        /*0388*/ 	.word	0x0500004f


	//   ....[146]....
        /*038c*/ 	.word	0x0500004f


	//   ....[147]....
        /*0390*/ 	.word	0x0500004f


	//   ....[148]....
        /*0394*/ 	.word	0x0500004f


	//   ....[149]....
        /*0398*/ 	.word	0x0500004f


	//   ....[150]....
        /*039c*/ 	.word	0x0500004f


	//   ....[151]....
        /*03a0*/ 	.word	0x0500004f


	//----- nvinfo : EIATTR_COOP_GROUP_INSTR_OFFSETS
	.align		4
.L_1297:
        /*03a4*/ 	.byte	0x04, 0x28
        /*03a6*/ 	.short	(.L_1299 - .L_1298)


	//   ....[0]....
.L_1298:
        /*03a8*/ 	.word	0x00001640


	//   ....[1]....
        /*03ac*/ 	.word	0x00001c00


	//   ....[2]....
        /*03b0*/ 	.word	0x00002310


	//   ....[3]....
        /*03b4*/ 	.word	0x00006050


	//   ....[4]....
        /*03b8*/ 	.word	0x000072d0


	//   ....[5]....
        /*03bc*/ 	.word	0x00008b90


	//   ....[6]....
        /*03c0*/ 	.word	0x00008ba0


	//   ....[7]....
        /*03c4*/ 	.word	0x00008bb0


	//   ....[8]....
        /*03c8*/ 	.word	0x00008c00


	//   ....[9]....
        /*03cc*/ 	.word	0x00008c50


	//   ....[10]....
        /*03d0*/ 	.word	0x00008c60


	//   ....[11]....
        /*03d4*/ 	.word	0x00008c90


	//   ....[12]....
        /*03d8*/ 	.word	0x00008cc0


	//   ....[13]....
        /*03dc*/ 	.word	0x00008d10


	//   ....[14]....
        /*03e0*/ 	.word	0x00008d60


	//   ....[15]....
        /*03e4*/ 	.word	0x00008d70


	//   ....[16]....
        /*03e8*/ 	.word	0x00008d80


	//   ....[17]....
        /*03ec*/ 	.word	0x00008e30


	//   ....[18]....
        /*03f0*/ 	.word	0x00008e40


	//   ....[19]....
        /*03f4*/ 	.word	0x00008e50


	//   ....[20]....
        /*03f8*/ 	.word	0x00008e60


	//   ....[21]....
        /*03fc*/ 	.word	0x00008f10


	//   ....[22]....
        /*0400*/ 	.word	0x00008f20


	//   ....[23]....
        /*0404*/ 	.word	0x00008f30


	//   ....[24]....
        /*0408*/ 	.word	0x00008f40


	//   ....[25]....
        /*040c*/ 	.word	0x000090a0


	//   ....[26]....
        /*0410*/ 	.word	0x000090b0


	//   ....[27]....
        /*0414*/ 	.word	0x000090c0


	//   ....[28]....
        /*0418*/ 	.word	0x000090d0


	//   ....[29]....
        /*041c*/ 	.word	0x000090e0


	//   ....[30]....
        /*0420*/ 	.word	0x000090f0


	//   ....[31]....
        /*0424*/ 	.word	0x00009100


	//   ....[32]....
        /*0428*/ 	.word	0x00009110


	//   ....[33]....
        /*042c*/ 	.word	0x0000a6e0


	//   ....[34]....
        /*0430*/ 	.word	0x0000a6f0


	//   ....[35]....
        /*0434*/ 	.word	0x0000a700


	//   ....[36]....
        /*0438*/ 	.word	0x0000a710


	//   ....[37]....
        /*043c*/ 	.word	0x0000a840


	//   ....[38]....
        /*0440*/ 	.word	0x0000a850


	//   ....[39]....
        /*0444*/ 	.word	0x0000a860


	//   ....[40]....
        /*0448*/ 	.word	0x0000a870


	//   ....[41]....
        /*044c*/ 	.word	0x0000a9a0


	//   ....[42]....
        /*0450*/ 	.word	0x0000a9b0


	//   ....[43]....
        /*0454*/ 	.word	0x0000a9c0


	//   ....[44]....
        /*0458*/ 	.word	0x0000a9d0


	//   ....[45]....
        /*045c*/ 	.word	0x0000ab00


	//   ....[46]....
        /*0460*/ 	.word	0x0000ab10


	//   ....[47]....
        /*0464*/ 	.word	0x0000ab20


	//   ....[48]....
        /*0468*/ 	.word	0x0000ab30


	//   ....[49]....
        /*046c*/ 	.word	0x0000ac60


	//   ....[50]....
        /*0470*/ 	.word	0x0000ac70


	//   ....[51]....
        /*0474*/ 	.word	0x0000ac80


	//   ....[52]....
        /*0478*/ 	.word	0x0000ac90


	//   ....[53]....
        /*047c*/ 	.word	0x0000adc0


	//   ....[54]....
        /*0480*/ 	.word	0x0000add0


	//   ....[55]....
        /*0484*/ 	.word	0x0000ade0


	//   ....[56]....
        /*0488*/ 	.word	0x0000adf0


	//   ....[57]....
        /*048c*/ 	.word	0x0000ae00


	//   ....[58]....
        /*0490*/ 	.word	0x0000ae10


	//   ....[59]....
        /*0494*/ 	.word	0x0000ae50


	//   ....[60]....
        /*0498*/ 	.word	0x0000ae80


	//   ....[61]....
        /*049c*/ 	.word	0x0000aec0


	//   ....[62]....
        /*04a0*/ 	.word	0x0000aee0


	//   ....[63]....
        /*04a4*/ 	.word	0x0000af00


	//   ....[64]....
        /*04a8*/ 	.word	0x0000af10


	//   ....[65]....
        /*04ac*/ 	.word	0x0000ec10


	//   ....[66]....
        /*04b0*/ 	.word	0x0000ec50


	//   ....[67]....
        /*04b4*/ 	.word	0x0000ede0


	//   ....[68]....
        /*04b8*/ 	.word	0x0000ee20


	//   ....[69]....
        /*04bc*/ 	.word	0x0000eed0


	//   ....[70]....
        /*04c0*/ 	.word	0x0000eef0


	//   ....[71]....
        /*04c4*/ 	.word	0x0000ef20


	//   ....[72]....
        /*04c8*/ 	.word	0x0000ef40


	//   ....[73]....
        /*04cc*/ 	.word	0x0000ef80


	//   ....[74]....
        /*04d0*/ 	.word	0x0000efc0


	//   ....[75]....
        /*04d4*/ 	.word	0x0000f890


	//   ....[76]....
        /*04d8*/ 	.word	0x00010100


	//   ....[77]....
        /*04dc*/ 	.word	0x000109f0


	//   ....[78]....
        /*04e0*/ 	.word	0x000110b0


	//   ....[79]....
        /*04e4*/ 	.word	0x000110d0


	//   ....[80]....
        /*04e8*/ 	.word	0x00011100


	//   ....[81]....
        /*04ec*/ 	.word	0x00011140


	//   ....[82]....
        /*04f0*/ 	.word	0x00011160


	//   ....[83]....
        /*04f4*/ 	.word	0x00011370


	//   ....[84]....
        /*04f8*/ 	.word	0x00011390


	//   ....[85]....
        /*04fc*/ 	.word	0x000113c0


	//   ....[86]....
        /*0500*/ 	.word	0x00011400


	//   ....[87]....
        /*0504*/ 	.word	0x00011420


	//   ....[88]....
        /*0508*/ 	.word	0x00011790


	//   ....[89]....
        /*050c*/ 	.word	0x000117e0


	//   ....[90]....
        /*0510*/ 	.word	0x00011830


	//   ....[91]....
        /*0514*/ 	.word	0x00011880


	//   ....[92]....
        /*0518*/ 	.word	0x00011990


	//   ....[93]....
        /*051c*/ 	.word	0x000119e0


	//   ....[94]....
        /*0520*/ 	.word	0x00011a30


	//   ....[95]....
        /*0524*/ 	.word	0x00011a80


	//   ....[96]....
        /*0528*/ 	.word	0x00011b90


	//   ....[97]....
        /*052c*/ 	.word	0x00011be0


	//   ....[98]....
        /*0530*/ 	.word	0x00011c30


	//   ....[99]....
        /*0534*/ 	.word	0x00011c80


	//   ....[100]....
        /*0538*/ 	.word	0x00011d90


	//   ....[101]....
        /*053c*/ 	.word	0x00011de0


	//   ....[102]....
        /*0540*/ 	.word	0x00011e30


	//   ....[103]....
        /*0544*/ 	.word	0x00011e80


	//   ....[104]....
        /*0548*/ 	.word	0x00011f90


	//   ....[105]....
        /*054c*/ 	.word	0x00011fe0


	//   ....[106]....
        /*0550*/ 	.word	0x00012030


	//   ....[107]....
        /*0554*/ 	.word	0x00012080


	//   ....[108]....
        /*0558*/ 	.word	0x00012120


	//   ....[109]....
        /*055c*/ 	.word	0x000121c0


	//   ....[110]....
        /*0560*/ 	.word	0x00012260


	//   ....[111]....
        /*0564*/ 	.word	0x00012300


	//   ....[112]....
        /*0568*/ 	.word	0x000123a0


	//   ....[113]....
        /*056c*/ 	.word	0x00012440


	//   ....[114]....
        /*0570*/ 	.word	0x00012490


	//   ....[115]....
        /*0574*/ 	.word	0x000124e0


	//   ....[116]....
        /*0578*/ 	.word	0x00012530


	//   ....[117]....
        /*057c*/ 	.word	0x00012590


	//   ....[118]....
        /*0580*/ 	.word	0x000125e0


	//   ....[119]....
        /*0584*/ 	.word	0x00012630


	//   ....[120]....
        /*0588*/ 	.word	0x000126c0


	//   ....[121]....
        /*058c*/ 	.word	0x00012710


	//   ....[122]....
        /*0590*/ 	.word	0x00012760


	//   ....[123]....
        /*0594*/ 	.word	0x000127b0


	//   ....[124]....
        /*0598*/ 	.word	0x00012850


	//   ....[125]....
        /*059c*/ 	.word	0x000128e0


	//   ....[126]....
        /*05a0*/ 	.word	0x00012930


	//   ....[127]....
        /*05a4*/ 	.word	0x00012980


	//   ....[128]....
        /*05a8*/ 	.word	0x00012a20


	//   ....[129]....
        /*05ac*/ 	.word	0x00012ab0


	//   ....[130]....
        /*05b0*/ 	.word	0x00012b00


	//   ....[131]....
        /*05b4*/ 	.word	0x00012b50


	//   ....[132]....
        /*05b8*/ 	.word	0x00012bf0


	//   ....[133]....
        /*05bc*/ 	.word	0x00012c80


	//   ....[134]....
        /*05c0*/ 	.word	0x00012cd0


	//   ....[135]....
        /*05c4*/ 	.word	0x00012d20


	//   ....[136]....
        /*05c8*/ 	.word	0x00012dc0


	//   ....[137]....
        /*05cc*/ 	.word	0x00012e50


	//   ....[138]....
        /*05d0*/ 	.word	0x00012ea0


	//   ....[139]....
        /*05d4*/ 	.word	0x00012ef0


	//   ....[140]....
        /*05d8*/ 	.word	0x00012f90


	//   ....[141]....
        /*05dc*/ 	.word	0x00013040


	//   ....[142]....
        /*05e0*/ 	.word	0x00013090


	//   ....[143]....
        /*05e4*/ 	.word	0x00013190


	//   ....[144]....
        /*05e8*/ 	.word	0x000131e0


	//   ....[145]....
        /*05ec*/ 	.word	0x00013230


	//   ....[146]....
        /*05f0*/ 	.word	0x00013280


	//   ....[147]....
        /*05f4*/ 	.word	0x000132d0


	//   ....[148]....
        /*05f8*/ 	.word	0x00013310


	//   ....[149]....
        /*05fc*/ 	.word	0x00013360


	//   ....[150]....
        /*0600*/ 	.word	0x000133b0


	//   ....[151]....
        /*0604*/ 	.word	0x00013400


	//----- nvinfo : EIATTR_VRC_CTA_INIT_COUNT
	.align		4
.L_1299:
        /*0608*/ 	.byte	0x02, 0x4a
	.zero		1
	.zero		1


	//----- nvinfo : EIATTR_EXIT_INSTR_OFFSETS
	.align		4
        /*060c*/ 	.byte	0x04, 0x1c
        /*060e*/ 	.short	(.L_1301 - .L_1300)


	//   ....[0]....
.L_1300:
        /*0610*/ 	.word	0x00011560


	//   ....[1]....
        /*0614*/ 	.word	0x00011730


	//----- nvinfo : EIATTR_MAX_THREADS
	.align		4
.L_1301:
        /*0618*/ 	.byte	0x04, 0x05
        /*061a*/ 	.short	(.L_1303 - .L_1302)
.L_1302:
        /*061c*/ 	.word	0x00000080
        /*0620*/ 	.word	0x00000001
        /*0624*/ 	.word	0x00000001


	//----- nvinfo : EIATTR_CRS_STACK_SIZE
	.align		4
.L_1303:
        /*0628*/ 	.byte	0x04, 0x1e
        /*062a*/ 	.short	(.L_1305 - .L_1304)
.L_1304:
        /*062c*/ 	.word	0x00000000


	//----- nvinfo : EIATTR_CBANK_PARAM_SIZE
	.align		4
.L_1305:
        /*0630*/ 	.byte	0x03, 0x19
        /*0632*/ 	.short	0x01f0


	//----- nvinfo : EIATTR_PARAM_CBANK
	.align		4
        /*0634*/ 	.byte	0x04, 0x0a
        /*0636*/ 	.short	(.L_1307 - .L_1306)
	.align		4
.L_1306:
        /*0638*/ 	.word	index@(.nv.constant0._Z25selective_scan_bwd_kernelI32Selective_Scan_bwd_kernel_traitsILi128ELi16ELb0ELb1ELb1ELb1ELb0EN3c108BFloat16ENS1_7complexIfEEEEv12SSMParamsBwd)
        /*063c*/ 	.short	0x0380
        /*063e*/ 	.short	0x01f0


	//----- nvinfo : EIATTR_SW_WAR
	.align		4
.L_1307:
        /*0640*/ 	.byte	0x04, 0x36
        /*0642*/ 	.short	(.L_1309 - .L_1308)
.L_1308:
        /*0644*/ 	.word	0x00000008
.L_1309:


//--------------------- .nv.info._Z25selective_scan_bwd_kernelI32Selective_Scan_bwd_kernel_traitsILi128ELi16ELb0ELb1ELb1ELb1ELb1EN3c108BFloat16ENS1_7complexIfEEEEv12SSMParamsBwd --------------------------
	.section	.nv.info._Z25selective_scan_bwd_kernelI32Selective_Scan_bwd_kernel_traitsILi128ELi16ELb0ELb1ELb1ELb1ELb1EN3c108BFloat16ENS1_7complexIfEEEEv12SSMParamsBwd,"",@"SHT_CUDA_INFO"
	.sectionflags	@""
	.align	4


	//----- nvinfo : EIATTR_CUDA_API_VERSION
	.align		4
        /*0000*/ 	.byte	0x04, 0x37
        /*0002*/ 	.short	(.L_1311 - .L_1310)
.L_1310:
        /*0004*/ 	.word	0x00000082


	//----- nvinfo : EIATTR_KPARAM_INFO
	.align		4
.L_1311:
        /*0008*/ 	.byte	0x04, 0x17
        /*000a*/ 	.short	(.L_1313 - .L_1312)
.L_1312:
        /*000c*/ 	.word	0x00000000
        /*0010*/ 	.short	0x0000
        /*0012*/ 	.short	0x0000
        /*0014*/ 	.byte	0x00, 0xf0, 0xc1, 0x07


	//----- nvinfo : EIATTR_SPARSE_MMA_MASK
	.align		4
.L_1313:
        /*0018*/ 	.byte	0x03, 0x50
        /*001a*/ 	.short	0x0000


	//----- nvinfo : EIATTR_MAXREG_COUNT
	.align		4
        /*001c*/ 	.byte	0x03, 0x1b
        /*001e*/ 	.short	0x00ff


	//----- nvinfo : EIATTR_NUM_BARRIERS
	.align		4
        /*0020*/ 	.byte	0x02, 0x4c
        /*0022*/ 	.byte	0x01
	.zero		1


	//----- nvinfo : EIATTR_ANNOTATIONS
	.align		4
        /*0024*/ 	.byte	0x04, 0x55
        /*0026*/ 	.short	(.L_1315 - .L_1314)


	//   ....[0]....
.L_1314:
        /* <DEDUP_REMOVED lines=17> */


	//----- nvinfo : EIATTR_MERCURY_ISA_VERSION
	.align		4
.L_1315:
        /*0120*/ 	.byte	0x03, 0x5f
        /*0122*/ 	.short	0x0101


	//----- nvinfo : EIATTR_INT_WARP_WIDE_INSTR_OFFSETS
	.align		4
        /*0124*/ 	.byte	0x04, 0x31
        /*0126*/ 	.short	(.L_1317 - .L_1316)


	//   ....[0]....
.L_1316:
        /*0128*/ 	.word	0x00006050


	//   ....[1]....
        /*012c*/ 	.word	0x00006960


	//   ....[2]....
        /*0130*/ 	.word	0x0000c660


	//   ....[3]....
        /*0134*/ 	.word	0x0000db70


	//----- nvinfo : EIATTR_COOP_GROUP_MASK_REGIDS
	.align		4
.L_1317:
        /*0138*/ 	.byte	0x04, 0x29
        /*013a*/ 	.short	(.L_1319 - .L_1318)


	//   ....[0]....
.L_1318:
        /*013c*/ 	.word	0xffffffff


	//   ....[1]....
        /*0140*/ 	.word	0xffffffff


	//   ....[2]....
        /*0144*/ 	.word	0xffffffff


	//   ....[3]....
        /*0148*/ 	.word	0xffffffff


	//   ....[4]....
        /*014c*/ 	.word	0xffffffff


	//   ....[5]....
        /*0150*/ 	.word	0xffffffff


	//   ....[6]....
        /*0154*/ 	.word	0xffffffff


	//   ....[7]....
        /*0158*/ 	.word	0xffffffff


	//   ....[8]....
        /*015c*/ 	.word	0xffffffff


	//   ....[9]....
        /*0160*/ 	.word	0xffffffff


	//   ....[10]....
        /*0164*/ 	.word	0xffffffff


	//   ....[11]....
        /*0168*/ 	.word	0xffffffff


	//   ....[12]....
        /*016c*/ 	.word	0xffffffff


	//   ....[13]....
        /*0170*/ 	.word	0xffffffff


	//   ....[14]....
        /*0174*/ 	.word	0xffffffff


	//   ....[15]....
        /*0178*/ 	.word	0xffffffff


	//   ....[16]....
        /*017c*/ 	.word	0xffffffff


	//   ....[17]....
        /*0180*/ 	.word	0xffffffff


	//   ....[18]....
        /*0184*/ 	.word	0xffffffff


	//   ....[19]....
        /*0188*/ 	.word	0xffffffff


	//   ....[20]....
        /*018c*/ 	.word	0xffffffff


	//   ....[21]....
        /*0190*/ 	.word	0xffffffff


	//   ....[22]....
        /*0194*/ 	.word	0xffffffff


	//   ....[23]....
        /*0198*/ 	.word	0xffffffff


	//   ....[24]....
        /*019c*/ 	.word	0xffffffff


	//   ....[25]....
        /*01a0*/ 	.word	0xffffffff


	//   ....[26]....
        /*01a4*/ 	.word	0xffffffff


	//   ....[27]....
        /*01a8*/ 	.word	0xffffffff


	//   ....[28]....
        /*01ac*/ 	.word	0xffffffff


	//   ....[29]....
        /*01b0*/ 	.word	0xffffffff


	//   ....[30]....
        /*01b4*/ 	.word	0xffffffff


	//   ....[31]....
        /*01b8*/ 	.word	0xffffffff


	//   ....[32]....
        /*01bc*/ 	.word	0xffffffff


	//   ....[33]....
        /*01c0*/ 	.word	0xffffffff


	//   ....[34]....
        /*01c4*/ 	.word	0xffffffff


	//   ....[35]....
        /*01c8*/ 	.word	0xffffffff


	//   ....[36]....
        /*01cc*/ 	.word	0xffffffff


	//   ....[37]....
        /*01d0*/ 	.word	0xffffffff


	//   ....[38]....
        /*01d4*/ 	.word	0xffffffff


	//   ....[39]....
        /*01d8*/ 	.word	0xffffffff


	//   ....[40]....
        /*01dc*/ 	.word	0xffffffff


	//   ....[41]....
        /*01e0*/ 	.word	0xffffffff


	//   ....[42]....
        /*01e4*/ 	.word	0xffffffff


	//   ....[43]....
        /*01e8*/ 	.word	0xffffffff


	//   ....[44]....
        /*01ec*/ 	.word	0xffffffff


	//   ....[45]....
        /*01f0*/ 	.word	0xffffffff


	//   ....[46]....
        /*01f4*/ 	.word	0xffffffff


	//   ....[47]....
        /*01f8*/ 	.word	0xffffffff


	//   ....[48]....
        /*01fc*/ 	.word	0xffffffff


	//   ....[49]....
        /*0200*/ 	.word	0xffffffff


	//   ....[50]....
        /*0204*/ 	.word	0xffffffff


	//   ....[51]....
        /*0208*/ 	.word	0xffffffff


	//   ....[52]....
        /*020c*/ 	.word	0xffffffff


	//   ....[53]....
        /*0210*/ 	.word	0xffffffff


	//   ....[54]....
        /*0214*/ 	.word	0xffffffff


	//   ....[55]....
        /*0218*/ 	.word	0xffffffff


	//   ....[56]....
        /*021c*/ 	.word	0xffffffff


	//   ....[57]....
        /*0220*/ 	.word	0xffffffff


	//   ....[58]....
        /*0224*/ 	.word	0xffffffff


	//   ....[59]....
        /*0228*/ 	.word	0xffffffff


	//   ....[60]....
        /*022c*/ 	.word	0xffffffff


	//   ....[61]....
        /*0230*/ 	.word	0xffffffff


	//   ....[62]....
        /*0234*/ 	.word	0xffffffff


	//   ....[63]....
        /*0238*/ 	.word	0xffffffff


	//   ....[64]....
        /*023c*/ 	.word	0xffffffff


	//   ....[65]....
        /*0240*/ 	.word	0xffffffff


	//   ....[66]....
        /*0244*/ 	.word	0xffffffff


	//   ....[67]....
        /*0248*/ 	.word	0xffffffff


	//   ....[68]....
        /*024c*/ 	.word	0xffffffff


	//   ....[69]....
        /*0250*/ 	.word	0xffffffff


	//   ....[70]....
        /*0254*/ 	.word	0xffffffff


	//   ....[71]....
        /*0258*/ 	.word	0xffffffff


	//   ....[72]....
        /*025c*/ 	.word	0xffffffff


	//   ....[73]....
        /*0260*/ 	.word	0xffffffff


	//   ....[74]....
        /*0264*/ 	.word	0xffffffff


	//   ....[75]....
        /*0268*/ 	.word	0xffffffff


	//   ....[76]....
        /*026c*/ 	.word	0xffffffff


	//   ....[77]....
        /*0270*/ 	.word	0xffffffff


	//   ....[78]....
        /*0274*/ 	.word	0xffffffff


	//   ....[79]....
        /*0278*/ 	.word	0xffffffff


	//   ....[80]....
        /*027c*/ 	.word	0xffffffff


	//   ....[81]....
        /*0280*/ 	.word	0xffffffff


	//   ....[82]....
        /*0284*/ 	.word	0xffffffff


	//   ....[83]....
        /*0288*/ 	.word	0xffffffff


	//   ....[84]....
        /*028c*/ 	.word	0xffffffff


	//   ....[85]....
        /*0290*/ 	.word	0xffffffff


	//   ....[86]....
        /*0294*/ 	.word	0xffffffff


	//   ....[87]....
        /*0298*/ 	.word	0xffffffff


	//   ....[88]....
        /*029c*/ 	.word	0xffffffff


	//   ....[89]....
        /*02a0*/ 	.word	0xffffffff


	//   ....[90]....
        /*02a4*/ 	.word	0xffffffff


	//   ....[91]....
        /*02a8*/ 	.word	0xffffffff


	//   ....[92]....
        /*02ac*/ 	.word	0x0500004f


	//   ....[93]....
        /*02b0*/ 	.word	0x0500004f


	//   ....[94]....
        /*02b4*/ 	.word	0x0500004f


	//   ....[95]....
        /*02b8*/ 	.word	0x0500004f


	//   ....[96]....
        /*02bc*/ 	.word	0x0500004f


	//   ....[97]....
        /*02c0*/ 	.word	0x0500004f


	//   ....[98]....
        /*02c4*/ 	.word	0x0500004f


	//   ....[99]....
        /*02c8*/ 	.word	0x0500004f


	//   ....[100]....
        /*02cc*/ 	.word	0x0500004f


	//   ....[101]....
        /*02d0*/ 	.word	0x0500004f


	//   ....[102]....
        /*02d4*/ 	.word	0x0500004f


	//   ....[103]....
        /*02d8*/ 	.word	0x0500004f


	//   ....[104]....
        /*02dc*/ 	.word	0x0500004f


	//   ....[105]....
        /*02e0*/ 	.word	0x0500004f


	//   ....[106]....
        /*02e4*/ 	.word	0x0500004f


	//   ....[107]....
        /*02e8*/ 	.word	0x0500004f


	//   ....[108]....
        /*02ec*/ 	.word	0x0500004f


	//   ....[109]....
        /*02f0*/ 	.word	0x0500004f


	//   ....[110]....
        /*02f4*/ 	.word	0x0500004f


	//   ....[111]....
        /*02f8*/ 	.word	0x0500004f


	//   ....[112]....
        /*02fc*/ 	.word	0x0500004f


	//   ....[113]....
        /*0300*/ 	.word	0x0500004f


	//   ....[114]....
        /*0304*/ 	.word	0x0500004f


	//   ....[115]....
        /*0308*/ 	.word	0x0500004f


	//   ....[116]....
        /*030c*/ 	.word	0x0500004f


	//   ....[117]....
        /*0310*/ 	.word	0x0500004f


	//   ....[118]....
        /*0314*/ 	.word	0x0500004f


	//   ....[119]....
        /*0318*/ 	.word	0x0500004f


	//   ....[120]....
        /*031c*/ 	.word	0x0500004f


	//   ....[121]....
        /*0320*/ 	.word	0x0500004f


	//   ....[122]....
        /*0324*/ 	.word	0x0500004f


	//   ....[123]....
        /*0328*/ 	.word	0x0500004f


	//   ....[124]....
        /*032c*/ 	.word	0x0500004f


	//   ....[125]....
        /*0330*/ 	.word	0x0500004f


	//   ....[126]....
        /*0334*/ 	.word	0x0500004f


	//   ....[127]....
        /*0338*/ 	.word	0x0500004f


	//   ....[128]....
        /*033c*/ 	.word	0x0500004f


	//   ....[129]....
        /*0340*/ 	.word	0x0500004f


	//   ....[130]....
        /*0344*/ 	.word	0x0500004f


	//   ....[131]....
        /*0348*/ 	.word	0x0500004f


	//   ....[132]....
        /*034c*/ 	.word	0x0500004f


	//   ....[133]....
        /*0350*/ 	.word	0x0500004f


	//   ....[134]....
        /*0354*/ 	.word	0x0500004f


	//   ....[135]....
        /*0358*/ 	.word	0x0500004f


	//   ....[136]....
        /*035c*/ 	.word	0x0500004f


	//   ....[137]....
        /*0360*/ 	.word	0x0500004f


	//   ....[138]....
        /*0364*/ 	.word	0x0500004f


	//   ....[139]....
        /*0368*/ 	.word	0x0500004f


	//   ....[140]....
        /*036c*/ 	.word	0x0500004f


	//   ....[141]....
        /*0370*/ 	.word	0x0500004f


	//   ....[142]....
        /*0374*/ 	.word	0x0500004f


	//   ....[143]....
        /*0378*/ 	.word	0x0500004f


	//   ....[144]....
        /*037c*/ 	.word	0x0500004f


	//   ....[145]....
        /*0380*/ 	.word	0x0500004f


	//   ....[146]....
        /*0384*/ 	.word	0x0500004f


	//   ....[147]....
        /*0388*/ 	.word	0x0500004f


	//   ....[148]....
        /*038c*/ 	.word	0x0500004f


	//   ....[149]....
        /*0390*/ 	.word	0x0500004f


	//   ....[150]....
        /*0394*/ 	.word	0x0500004f


	//   ....[151]....
        /*0398*/ 	.word	0x0500004f


	//   ....[152]....
        /*039c*/ 	.word	0x0500004f


	//   ....[153]....
        /*03a0*/ 	.word	0x0500004f


	//   ....[154]....
        /*03a4*/ 	.word	0x0500004f


	//   ....[155]....
        /*03a8*/ 	.word	0x0500004f


	//----- nvinfo : EIATTR_COOP_GROUP_INSTR_OFFSETS
	.align		4
.L_1319:
        /*03ac*/ 	.byte	0x04, 0x28
        /*03ae*/ 	.short	(.L_1321 - .L_1320)


	//   ....[0]....
.L_1320:
        /*03b0*/ 	.word	0x00001690


	//   ....[1]....
        /*03b4*/ 	.word	0x00001ca0


	//   ....[2]....
        /*03b8*/ 	.word	0x000023c0


	//   ....[3]....
        /*03bc*/ 	.word	0x00004ea0


	//   ....[4]....
        /*03c0*/ 	.word	0x00005550


	//   ....[5]....
        /*03c4*/ 	.word	0x000062a0


	//   ....[6]....
        /*03c8*/ 	.word	0x00006c70


	//   ....[7]....
        /*03cc*/ 	.word	0x000088e0


	//   ....[8]....
        /*03d0*/ 	.word	0x00009b70


	//   ....[9]....
        /*03d4*/ 	.word	0x0000b440


	//   ....[10]....
        /*03d8*/ 	.word	0x0000b450


	//   ....[11]....
        /*03dc*/ 	.word	0x0000b460


	//   ....[12]....
        /*03e0*/ 	.word	0x0000b4b0


	//   ....[13]....
        /*03e4*/ 	.word	0x0000b500


	//   ....[14]....
        /*03e8*/ 	.word	0x0000b510


	//   ....[15]....
        /*03ec*/ 	.word	0x0000b540


	//   ....[16]....
        /*03f0*/ 	.word	0x0000b570


	//   ....[17]....
        /*03f4*/ 	.word	0x0000b5c0


	//   ....[18]....
        /*03f8*/ 	.word	0x0000b610


	//   ....[19]....
        /*03fc*/ 	.word	0x0000b620


	//   ....[20]....
        /*0400*/ 	.word	0x0000b630


	//   ....[21]....
        /*0404*/ 	.word	0x0000b6e0


	//   ....[22]....
        /*0408*/ 	.word	0x0000b6f0


	//   ....[23]....
        /*040c*/ 	.word	0x0000b700


	//   ....[24]....
        /*0410*/ 	.word	0x0000b710


	//   ....[25]....
        /*0414*/ 	.word	0x0000b7c0


	//   ....[26]....
        /*0418*/ 	.word	0x0000b7d0


	//   ....[27]....
        /*041c*/ 	.word	0x0000b7e0


	//   ....[28]....
        /*0420*/ 	.word	0x0000b7f0


	//   ....[29]....
        /*0424*/ 	.word	0x0000b950


	//   ....[30]....
        /*0428*/ 	.word	0x0000b960


	//   ....[31]....
        /*042c*/ 	.word	0x0000b970


	//   ....[32]....
        /*0430*/ 	.word	0x0000b980


	//   ....[33]....
        /*0434*/ 	.word	0x0000b990


	//   ....[34]....
        /*0438*/ 	.word	0x0000b9a0


	//   ....[35]....
        /*043c*/ 	.word	0x0000b9b0


	//   ....[36]....
        /*0440*/ 	.word	0x0000b9c0


	//   ....[37]....
        /*0444*/ 	.word	0x0000cf90


	//   ....[38]....
        /*0448*/ 	.word	0x0000cfa0


	//   ....[39]....
        /*044c*/ 	.word	0x0000cfb0


	//   ....[40]....
        /*0450*/ 	.word	0x0000cfc0


	//   ....[41]....
        /*0454*/ 	.word	0x0000d0f0


	//   ....[42]....
        /*0458*/ 	.word	0x0000d100


	//   ....[43]....
        /*045c*/ 	.word	0x0000d110


	//   ....[44]....
        /*0460*/ 	.word	0x0000d120


	//   ....[45]....
        /*0464*/ 	.word	0x0000d250


	//   ....[46]....
        /*0468*/ 	.word	0x0000d260


	//   ....[47]....
        /*046c*/ 	.word	0x0000d270


	//   ....[48]....
        /*0470*/ 	.word	0x0000d280


	//   ....[49]....
        /*0474*/ 	.word	0x0000d3b0


	//   ....[50]....
        /*0478*/ 	.word	0x0000d3c0


	//   ....[51]....
        /*047c*/ 	.word	0x0000d3d0


	//   ....[52]....
        /*0480*/ 	.word	0x0000d3e0


	//   ....[53]....
        /*0484*/ 	.word	0x0000d510


	//   ....[54]....
        /*0488*/ 	.word	0x0000d520


	//   ....[55]....
        /*048c*/ 	.word	0x0000d530


	//   ....[56]....
        /*0490*/ 	.word	0x0000d540


	//   ....[57]....
        /*0494*/ 	.word	0x0000d670


	//   ....[58]....
        /*0498*/ 	.word	0x0000d680


	//   ....[59]....
        /*049c*/ 	.word	0x0000d690


	//   ....[60]....
        /*04a0*/ 	.word	0x0000d6a0


	//   ....[61]....
        /*04a4*/ 	.word	0x0000d6b0


	//   ....[62]....
        /*04a8*/ 	.word	0x0000d6c0


	//   ....[63]....
        /*04ac*/ 	.word	0x0000d700


	//   ....[64]....
        /*04b0*/ 	.word	0x0000d730


	//   ....[65]....
        /*04b4*/ 	.word	0x0000d770


	//   ....[66]....
        /*04b8*/ 	.word	0x0000d790


	//   ....[67]....
        /*04bc*/ 	.word	0x0000d7b0


	//   ....[68]....
        /*04c0*/ 	.word	0x0000d7c0


	//   ....[69]....
        /*04c4*/ 	.word	0x000114a0


	//   ....[70]....
        /*04c8*/ 	.word	0x000114e0


	//   ....[71]....
        /*04cc*/ 	.word	0x00011670


	//   ....[72]....
        /*04d0*/ 	.word	0x000116b0


	//   ....[73]....
        /*04d4*/ 	.word	0x000117c0


	//   ....[74]....
        /*04d8*/ 	.word	0x000117e0


	//   ....[75]....
        /*04dc*/ 	.word	0x00011810


	//   ....[76]....
        /*04e0*/ 	.word	0x00011830


	//   ....[77]....
        /*04e4*/ 	.word	0x00011860


	//   ....[78]....
        /*04e8*/ 	.word	0x00011880


	//   ....[79]....
        /*04ec*/ 	.word	0x00012140


	//   ....[80]....
        /*04f0*/ 	.word	0x000129b0


	//   ....[81]....
        /*04f4*/ 	.word	0x00013270


	//   ....[82]....
        /*04f8*/ 	.word	0x00013920


	//   ....[83]....
        /*04fc*/ 	.word	0x00013940


	//   ....[84]....
        /*0500*/ 	.word	0x00013970


	//   ....[85]....
        /*0504*/ 	.word	0x000139b0


	//   ....[86]....
        /*0508*/ 	.word	0x000139d0


	//   ....[87]....
        /*050c*/ 	.word	0x00013be0


	//   ....[88]....
        /*0510*/ 	.word	0x00013c00


	//   ....[89]....
        /*0514*/ 	.word	0x00013c30


	//   ....[90]....
        /*0518*/ 	.word	0x00013c70


	//   ....[91]....
        /*051c*/ 	.word	0x00013c90


	//   ....[92]....
        /*0520*/ 	.word	0x00014000


	//   ....[93]....
        /*0524*/ 	.word	0x00014050


	//   ....[94]....
        /*0528*/ 	.word	0x000140a0


	//   ....[95]....
        /*052c*/ 	.word	0x000140f0


	//   ....[96]....
        /*0530*/ 	.word	0x00014200


	//   ....[97]....
        /*0534*/ 	.word	0x00014250


	//   ....[98]....
        /*0538*/ 	.word	0x000142a0


	//   ....[99]....
        /*053c*/ 	.word	0x000142f0


	//   ....[100]....
        /*0540*/ 	.word	0x00014400


	//   ....[101]....
        /*0544*/ 	.word	0x00014450


	//   ....[102]....
        /*0548*/ 	.word	0x000144a0


	//   ....[103]....
        /*054c*/ 	.word	0x000144f0


	//   ....[104]....
        /*0550*/ 	.word	0x00014600


	//   ....[105]....
        /*0554*/ 	.word	0x00014650


	//   ....[106]....
        /*0558*/ 	.word	0x000146a0


	//   ....[107]....
        /*055c*/ 	.word	0x000146f0


	//   ....[108]....
        /*0560*/ 	.word	0x00014800


	//   ....[109]....
        /*0564*/ 	.word	0x00014850


	//   ....[110]....
        /*0568*/ 	.word	0x000148a0


	//   ....[111]....
        /*056c*/ 	.word	0x000148f0


	//   ....[112]....
        /*0570*/ 	.word	0x00014990


	//   ....[113]....
        /*0574*/ 	.word	0x00014a30


	//   ....[114]....
        /*0578*/ 	.word	0x00014ad0


	//   ....[115]....
        /*057c*/ 	.word	0x00014b70


	//   ....[116]....
        /*0580*/ 	.word	0x00014c10


	//   ....[117]....
        /*0584*/ 	.word	0x00014cb0


	//   ....[118]....
        /*0588*/ 	.word	0x00014d00


	//   ....[119]....
        /*058c*/ 	.word	0x00014d50


	//   ....[120]....
        /*0590*/ 	.word	0x00014da0


	//   ....[121]....
        /*0594*/ 	.word	0x00014e00


	//   ....[122]....
        /*0598*/ 	.word	0x00014e50


	//   ....[123]....
        /*059c*/ 	.word	0x00014ea0


	//   ....[124]....
        /*05a0*/ 	.word	0x00014f30


	//   ....[125]....
        /*05a4*/ 	.word	0x00014f80


	//   ....[126]....
        /*05a8*/ 	.word	0x00014fd0


	//   ....[127]....
        /*05ac*/ 	.word	0x00015020


	//   ....[128]....
        /*05b0*/ 	.word	0x000150c0


	//   ....[129]....
        /*05b4*/ 	.word	0x00015150


	//   ....[130]....
        /*05b8*/ 	.word	0x000151a0


	//   ....[131]....
        /*05bc*/ 	.word	0x000151f0


	//   ....[132]....
        /*05c0*/ 	.word	0x00015290


	//   ....[133]....
        /*05c4*/ 	.word	0x00015320


	//   ....[134]....
        /*05c8*/ 	.word	0x00015370


	//   ....[135]....
        /*05cc*/ 	.word	0x000153c0


	//   ....[136]....
        /*05d0*/ 	.word	0x00015460


	//   ....[137]....
        /*05d4*/ 	.word	0x000154f0


	//   ....[138]....
        /*05d8*/ 	.word	0x00015540


	//   ....[139]....
        /*05dc*/ 	.word	0x00015590


	//   ....[140]....
        /*05e0*/ 	.word	0x00015630


	//   ....[141]....
        /*05e4*/ 	.word	0x000156c0


	//   ....[142]....
        /*05e8*/ 	.word	0x00015710


	//   ....[143]....
        /*05ec*/ 	.word	0x00015760


	//   ....[144]....
        /*05f0*/ 	.word	0x00015800


	//   ....[145]....
        /*05f4*/ 	.word	0x000158b0


	//   ....[146]....
        /*05f8*/ 	.word	0x00015900


	//   ....[147]....
        /*05fc*/ 	.word	0x00015a00


	//   ....[148]....
        /*0600*/ 	.word	0x00015a50


	//   ....[149]....
        /*0604*/ 	.word	0x00015aa0


	//   ....[150]....
        /*0608*/ 	.word	0x00015af0


	//   ....[151]....
        /*060c*/ 	.word	0x00015b40


	//   ....[152]....
        /*0610*/ 	.word	0x00015b80


	//   ....[153]....
        /*0614*/ 	.word	0x00015bd0


	//   ....[154]....
        /*0618*/ 	.word	0x00015c20


	//   ....[155]....
        /*061c*/ 	.word	0x00015c70


	//----- nvinfo : EIATTR_VRC_CTA_INIT_COUNT
	.align		4
.L_1321:
        /*0620*/ 	.byte	0x02, 0x4a
	.zero		1
	.zero		1


	//----- nvinfo : EIATTR_EXIT_INSTR_OFFSETS
	.align		4
        /*0624*/ 	.byte	0x04, 0x1c
        /*0626*/ 	.short	(.L_1323 - .L_1322)


	//   ....[0]....
.L_1322:
        /*0628*/ 	.word	0x00013dd0


	//   ....[1]....
        /*062c*/ 	.word	0x00013fa0


	//----- nvinfo : EIATTR_MAX_THREADS
	.align		4
.L_1323:
        /*0630*/ 	.byte	0x04, 0x05
        /*0632*/ 	.short	(.L_1325 - .L_1324)
.L_1324:
        /*0634*/ 	.word	0x00000080
        /*0638*/ 	.word	0x00000001
        /*063c*/ 	.word	0x00000001


	//----- nvinfo : EIATTR_CRS_STACK_SIZE
	.align		4
.L_1325:
        /*0640*/ 	.byte	0x04, 0x1e
        /*0642*/ 	.short	(.L_1327 - .L_1326)
.L_1326:
        /*0644*/ 	.word	0x00000000


	//----- nvinfo : EIATTR_CBANK_PARAM_SIZE
	.align		4
.L_1327:
        /*0648*/ 	.byte	0x03, 0x19
        /*064a*/ 	.short	0x01f0


	//----- nvinfo : EIATTR_PARAM_CBANK
	.align		4
        /*064c*/ 	.byte	0x04, 0x0a
        /*064e*/ 	.short	(.L_1329 - .L_1328)
	.align		4
.L_1328:
        /*0650*/ 	.word	index@(.nv.constant0._Z25selective_scan_bwd_kernelI32Selective_Scan_bwd_kernel_traitsILi128ELi16ELb0ELb1ELb1ELb1ELb1EN3c108BFloat16ENS1_7complexIfEEEEv12SSMParamsBwd)
        /*0654*/ 	.short	0x0380
        /*0656*/ 	.short	0x01f0


	//----- nvinfo : EIATTR_SW_WAR
	.align		4
.L_1329:
        /*0658*/ 	.byte	0x04, 0x36
        /*065a*/ 	.short	(.L_1331 - .L_1330)
.L_1330:
        /*065c*/ 	.word	0x00000008
.L_1331:


//--------------------- .nv.info._Z25selective_scan_bwd_kernelI32Selective_Scan_bwd_kernel_traitsILi128ELi16ELb1ELb0ELb0ELb0ELb0EN3c108BFloat16ENS1_7complexIfEEEEv12SSMParamsBwd --------------------------
	.section	.nv.info._Z25selective_scan_bwd_kernelI32Selective_Scan_bwd_kernel_traitsILi128ELi16ELb1ELb0ELb0ELb0ELb0EN3c108BFloat16ENS1_7complexIfEEEEv12SSMParamsBwd,"",@"SHT_CUDA_INFO"
	.sectionflags	@""
	.align	4


	//----- nvinfo : EIATTR_CUDA_API_VERSION
	.align		4
        /*0000*/ 	.byte	0x04, 0x37
        /*0002*/ 	.short	(.L_1333 - .L_1332)
.L_1332:
        /*0004*/ 	.word	0x00000082


	//----- nvinfo : EIATTR_KPARAM_INFO
	.align		4
.L_1333:
        /*0008*/ 	.byte	0x04, 0x17
        /*000a*/ 	.short	(.L_1335 - .L_1334)
.L_1334:
        /*000c*/ 	.word	0x00000000
        /*0010*/ 	.short	0x0000
        /*0012*/ 	.short	0x0000
        /*0014*/ 	.byte	0x00, 0xf0, 0xc1, 0x07


	//----- nvinfo : EIATTR_SPARSE_MMA_MASK
	.align		4
.L_1335:
        /*0018*/ 	.byte	0x03, 0x50
        /*001a*/ 	.short	0x0000


	//----- nvinfo : EIATTR_MAXREG_COUNT
	.align		4
        /*001c*/ 	.byte	0x03, 0x1b
        /*001e*/ 	.short	0x00ff


	//----- nvinfo : EIATTR_NUM_BARRIERS
	.align		4
        /*0020*/ 	.byte	0x02, 0x4c
        /*0022*/ 	.byte	0x01
	.zero		1


	//----- nvinfo : EIATTR_MERCURY_ISA_VERSION
	.align		4
        /*0024*/ 	.byte	0x03, 0x5f
        /*0026*/ 	.short	0x0101


	//----- nvinfo : EIATTR_INT_WARP_WIDE_INSTR_OFFSETS
	.align		4
        /*0028*/ 	.byte	0x04, 0x31
        /*002a*/ 	.short	(.L_1337 - .L_1336)


	//   ....[0]....
.L_1336:
        /*002c*/ 	.word	0x00004570


	//   ....[1]....
        /*0030*/ 	.word	0x00005570


	//----- nvinfo : EIATTR_COOP_GROUP_MASK_REGIDS
	.align		4
.L_1337:
        /*0034*/ 	.byte	0x04, 0x29
        /*0036*/ 	.short	(.L_1339 - .L_1338)


	//   ....[0]....
.L_1338:
        /*0038*/ 	.word	0xffffffff


	//   ....[1]....
        /*003c*/ 	.word	0xffffffff


	//   ....[2]....
        /*0040*/ 	.word	0xffffffff


	//   ....[3]....
        /*0044*/ 	.word	0xffffffff


	//   ....[4]....
        /*0048*/ 	.word	0xffffffff


	//   ....[5]....
        /*004c*/ 	.word	0xffffffff


	//   ....[6]....
        /*0050*/ 	.word	0xffffffff


	//   ....[7]....
        /*0054*/ 	.word	0xffffffff


	//   ....[8]....
        /*0058*/ 	.word	0xffffffff


	//   ....[9]....
        /*005c*/ 	.word	0xffffffff


	//   ....[10]....
        /*0060*/ 	.word	0xffffffff


	//   ....[11]....
        /*0064*/ 	.word	0xffffffff


	//   ....[12]....
        /*0068*/ 	.word	0xffffffff


	//   ....[13]....
        /*006c*/ 	.word	0xffffffff


	//   ....[14]....
        /*0070*/ 	.word	0xffffffff


	//   ....[15]....
        /*0074*/ 	.word	0xffffffff


	//   ....[16]....
        /*0078*/ 	.word	0xffffffff


	//   ....[17]....
        /*007c*/ 	.word	0xffffffff


	//   ....[18]....
        /*0080*/ 	.word	0xffffffff


	//   ....[19]....
        /*0084*/ 	.word	0xffffffff


	//   ....[20]....
        /*0088*/ 	.word	0xffffffff


	//   ....[21]....
        /*008c*/ 	.word	0xffffffff


	//   ....[22]....
        /*0090*/ 	.word	0xffffffff


	//   ....[23]....
        /*0094*/ 	.word	0xffffffff


	//   ....[24]....
        /*0098*/ 	.word	0xffffffff


	//   ....[25]....
        /*009c*/ 	.word	0xffffffff


	//   ....[26]....
        /*00a0*/ 	.word	0xffffffff


	//   ....[27]....
        /*00a4*/ 	.word	0xffffffff


	//   ....[28]....
        /*00a8*/ 	.word	0xffffffff


	//   ....[29]....
        /*00ac*/ 	.word	0xffffffff


	//   ....[30]....
        /*00b0*/ 	.word	0xffffffff


	//   ....[31]....
        /*00b4*/ 	.word	0xffffffff


	//   ....[32]....
        /*00b8*/ 	.word	0xffffffff


	//   ....[33]....
        /*00bc*/ 	.word	0xffffffff


	//   ....[34]....
        /*00c0*/ 	.word	0xffffffff


	//   ....[35]....
        /*00c4*/ 	.word	0xffffffff


	//   ....[36]....
        /*00c8*/ 	.word	0xffffffff


	//   ....[37]....
        /*00cc*/ 	.word	0xffffffff


	//   ....[38]....
        /*00d0*/ 	.word	0xffffffff


	//   ....[39]....
        /*00d4*/ 	.word	0xffffffff


	//   ....[40]....
        /*00d8*/ 	.word	0xffffffff


	//   ....[41]....
        /*00dc*/ 	.word	0xffffffff


	//   ....[42]....
        /*00e0*/ 	.word	0xffffffff


	//   ....[43]....
        /*00e4*/ 	.word	0xffffffff


	//   ....[44]....
        /*00e8*/ 	.word	0xffffffff


	//   ....[45]....
        /*00ec*/ 	.word	0xffffffff


	//   ....[46]....
        /*00f0*/ 	.word	0xffffffff


	//   ....[47]....
        /*00f4*/ 	.word	0xffffffff


	//   ....[48]....
        /*00f8*/ 	.word	0xffffffff


	//   ....[49]....
        /*00fc*/ 	.word	0xffffffff


	//   ....[50]....
        /*0100*/ 	.word	0xffffffff


	//   ....[51]....
        /*0104*/ 	.word	0xffffffff


	//   ....[52]....
        /*0108*/ 	.word	0xffffffff


	//   ....[53]....
        /*010c*/ 	.word	0xffffffff


	//   ....[54]....
        /*0110*/ 	.word	0xffffffff


	//   ....[55]....
        /*0114*/ 	.word	0xffffffff


	//   ....[56]....
        /*0118*/ 	.word	0xffffffff


	//   ....[57]....
        /*011c*/ 	.word	0xffffffff


	//   ....[58]....
        /*0120*/ 	.word	0xffffffff


	//   ....[59]....
        /*0124*/ 	.word	0xffffffff


	//   ....[60]....
        /*0128*/ 	.word	0xffffffff


	//   ....[61]....
        /*012c*/ 	.word	0xffffffff


	//   ....[62]....
        /*0130*/ 	.word	0xffffffff


	//   ....[63]....
        /*0134*/ 	.word	0xffffffff


	//   ....[64]....
        /*0138*/ 	.word	0xffffffff


	//   ....[65]....
        /*013c*/ 	.word	0xffffffff


	//   ....[66]....
        /*0140*/ 	.word	0xffffffff


	//   ....[67]....
        /*0144*/ 	.word	0xffffffff


	//   ....[68]....
        /*0148*/ 	.word	0xffffffff


	//   ....[69]....
        /*014c*/ 	.word	0xffffffff


	//   ....[70]....
        /*0150*/ 	.word	0xffffffff


	//   ....[71]....
        /*0154*/ 	.word	0xffffffff


	//   ....[72]....
        /*0158*/ 	.word	0xffffffff


	//   ....[73]....
        /*015c*/ 	.word	0xffffffff


	//   ....[74]....
        /*0160*/ 	.word	0xffffffff


	//   ....[75]....
        /*0164*/ 	.word	0xffffffff


	//   ....[76]....
        /*0168*/ 	.word	0xffffffff


	//   ....[77]....
        /*016c*/ 	.word	0xffffffff


	//   ....[78]....
        /*0170*/ 	.word	0xffffffff


	//   ....[79]....
        /*0174*/ 	.word	0xffffffff


	//   ....[80]....
        /*0178*/ 	.word	0xffffffff


	//   ....[81]....
        /*017c*/ 	.word	0xffffffff


	//   ....[82]....
        /*0180*/ 	.word	0xffffffff


	//   ....[83]....
        /*0184*/ 	.word	0xffffffff


	//   ....[84]....
        /*0188*/ 	.word	0xffffffff


	//   ....[85]....
        /*018c*/ 	.word	0xffffffff


	//   ....[86]....
        /*0190*/ 	.word	0xffffffff


	//   ....[87]....
        /*0194*/ 	.word	0xffffffff


	//   ....[88]....
        /*0198*/ 	.word	0xffffffff


	//   ....[89]....
        /*019c*/ 	.word	0xffffffff


	//   ....[90]....
        /*01a0*/ 	.word	0xffffffff


	//   ....[91]....
        /*01a4*/ 	.word	0xffffffff


	//   ....[92]....
        /*01a8*/ 	.word	0xffffffff


	//   ....[93]....
        /*01ac*/ 	.word	0xffffffff


	//   ....[94]....
        /*01b0*/ 	.word	0xffffffff


	//   ....[95]....
        /*01b4*/ 	.word	0x0500004b


	//   ....[96]....
        /*01b8*/ 	.word	0x0500004b


	//   ....[97]....
        /*01bc*/ 	.word	0x0500004b


	//   ....[98]....
        /*01c0*/ 	.word	0x0500004b


	//   ....[99]....
        /*01c4*/ 	.word	0x0500004b


	//   ....[100]....
        /*01c8*/ 	.word	0x0500004b


	//   ....[101]....
        /*01cc*/ 	.word	0x0500004b


	//   ....[102]....
        /*01d0*/ 	.word	0x0500004b


	//   ....[103]....
        /*01d4*/ 	.word	0x0500004b


	//   ....[104]....
        /*01d8*/ 	.word	0x0500004b


	//   ....[105]....
        /*01dc*/ 	.word	0x0500004b


	//   ....[106]....
        /*01e0*/ 	.word	0x0500004b


	//   ....[107]....
        /*01e4*/ 	.word	0x0500004b


	//   ....[108]....
        /*01e8*/ 	.word	0x0500004b


	//   ....[109]....
        /*01ec*/ 	.word	0x0500004b


	//   ....[110]....
        /*01f0*/ 	.word	0x0500004b


	//   ....[111]....
        /*01f4*/ 	.word	0x0500004b


	//   ....[112]....
        /*01f8*/ 	.word	0x0500004b


	//   ....[113]....
        /*01fc*/ 	.word	0x0500004b


	//   ....[114]....
        /*0200*/ 	.word	0x0500004b


	//   ....[115]....
        /*0204*/ 	.word	0x0500004b


	//   ....[116]....
        /*0208*/ 	.word	0x0500004b


	//   ....[117]....
        /*020c*/ 	.word	0x0500004b


	//   ....[118]....
        /*0210*/ 	.word	0x0500004b


	//   ....[119]....
        /*0214*/ 	.word	0x0500004b


	//   ....[120]....
        /*0218*/ 	.word	0x0500004b


	//   ....[121]....
        /*021c*/ 	.word	0x0500004b


	//   ....[122]....
        /*0220*/ 	.word	0x0500004b


	//   ....[123]....
        /*0224*/ 	.word	0x0500004b


	//   ....[124]....
        /*0228*/ 	.word	0x0500004b


	//   ....[125]....
        /*022c*/ 	.word	0x0500004b


	//   ....[126]....
        /*0230*/ 	.word	0x0500004b


	//   ....[127]....
        /*0234*/ 	.word	0x0500004b


	//   ....[128]....
        /*0238*/ 	.word	0x0500004b


	//   ....[129]....
        /*023c*/ 	.word	0x0500004b


	//   ....[130]....
        /*0240*/ 	.word	0x0500004b


	//   ....[131]....
        /*0244*/ 	.word	0x0500004b


	//   ....[132]....
        /*0248*/ 	.word	0x0500004b


	//   ....[133]....
        /*024c*/ 	.word	0x0500004b


	//   ....[134]....
        /*0250*/ 	.word	0x0500004b


	//   ....[135]....
        /*0254*/ 	.word	0x0500004b


	//   ....[136]....
        /*0258*/ 	.word	0x0500004b


	//   ....[137]....
        /*025c*/ 	.word	0x0500004b


	//   ....[138]....
        /*0260*/ 	.word	0x0500004b


	//   ....[139]....
        /*0264*/ 	.word	0x0500004b


	//   ....[140]....
        /*0268*/ 	.word	0x0500004b


	//   ....[141]....
        /*026c*/ 	.word	0x0500004b


	//   ....[142]....
        /*0270*/ 	.word	0x0500004b


	//   ....[143]....
        /*0274*/ 	.word	0x0500004b


	//   ....[144]....
        /*0278*/ 	.word	0x0500004b


	//   ....[145]....
        /*027c*/ 	.word	0x0500004b


	//   ....[146]....
        /*0280*/ 	.word	0x0500004b


	//   ....[147]....
        /*0284*/ 	.word	0x0500004b


	//   ....[148]....
        /*0288*/ 	.word	0x0500004b


	//   ....[149]....
        /*028c*/ 	.word	0x0500004b


	//   ....[150]....
        /*0290*/ 	.word	0x0500004b


	//   ....[151]....
        /*0294*/ 	.word	0x0500004b


	//   ....[152]....
        /*0298*/ 	.word	0x0500004b


	//   ....[153]....
        /*029c*/ 	.word	0x0500004b


	//   ....[154]....
        /*02a0*/ 	.word	0x0500004b


	//   ....[155]....
        /*02a4*/ 	.word	0x0500004b


	//   ....[156]....
        /*02a8*/ 	.word	0x0500004b


	//   ....[157]....
        /*02ac*/ 	.word	0x0500004b


	//   ....[158]....
        /*02b0*/ 	.word	0x0500004b


	//----- nvinfo : EIATTR_COOP_GROUP_INSTR_OFFSETS
	.align		4
.L_1339:
        /*02b4*/ 	.byte	0x04, 0x28
        /*02b6*/ 	.short	(.L_1341 - .L_1340)


	//   ....[0]....
.L_1340:
        /*02b8*/ 	.word	0x000007d0


	//   ....[1]....
        /*02bc*/ 	.word	0x00000880


	//   ....[2]....
        /*02c0*/ 	.word	0x00000b40


	//   ....[3]....
        /*02c4*/ 	.word	0x00002ec0


	//   ....[4]....
        /*02c8*/ 	.word	0x00002ed0


	//   ....[5]....
        /*02cc*/ 	.word	0x00002ee0


	//   ....[6]....
        /*02d0*/ 	.word	0x00002ef0


	//   ....[7]....
        /*02d4*/ 	.word	0x00002f80


	//   ....[8]....
        /*02d8*/ 	.word	0x00002fb0


	//   ....[9]....
        /*02dc*/ 	.word	0x00002fc0


	//   ....[10]....
        /*02e0*/ 	.word	0x00002fd0


	//   ....[11]....
        /*02e4*/ 	.word	0x00003060


	//   ....[12]....
        /*02e8*/ 	.word	0x00003090


	//   ....[13]....
        /*02ec*/ 	.word	0x000030a0


	//   ....[14]....
        /*02f0*/ 	.word	0x000030b0


	//   ....[15]....
        /*02f4*/ 	.word	0x00003150


	//   ....[16]....
        /*02f8*/ 	.word	0x00003170


	//   ....[17]....
        /*02fc*/ 	.word	0x00003180


	//   ....[18]....
        /*0300*/ 	.word	0x00003190


	//   ....[19]....
        /*0304*/ 	.word	0x00003240


	//   ....[20]....
        /*0308*/ 	.word	0x00003250


	//   ....[21]....
        /*030c*/ 	.word	0x00003260


	//   ....[22]....
        /*0310*/ 	.word	0x00003270


	//   ....[23]....
        /*0314*/ 	.word	0x000033d0


	//   ....[24]....
        /*0318*/ 	.word	0x000033e0


	//   ....[25]....
        /*031c*/ 	.word	0x000033f0


	//   ....[26]....
        /*0320*/ 	.word	0x00003400


	//   ....[27]....
        /*0324*/ 	.word	0x00003410


	//   ....[28]....
        /*0328*/ 	.word	0x00003420


	//   ....[29]....
        /*032c*/ 	.word	0x00003430


	//   ....[30]....
        /*0330*/ 	.word	0x00003440


	//   ....[31]....
        /*0334*/ 	.word	0x000049c0


	//   ....[32]....
        /*0338*/ 	.word	0x000049d0


	//   ....[33]....
        /*033c*/ 	.word	0x000049e0


	//   ....[34]....
        /*0340*/ 	.word	0x000049f0


	//   ....[35]....
        /*0344*/ 	.word	0x00004b00


	//   ....[36]....
        /*0348*/ 	.word	0x00004b10


	//   ....[37]....
        /*034c*/ 	.word	0x00004b20


	//   ....[38]....
        /*0350*/ 	.word	0x00004b30


	//   ....[39]....
        /*0354*/ 	.word	0x00004c40


	//   ....[40]....
        /*0358*/ 	.word	0x00004c50


	//   ....[41]....
        /*035c*/ 	.word	0x00004c60


	//   ....[42]....
        /*0360*/ 	.word	0x00004c70


	//   ....[43]....
        /*0364*/ 	.word	0x00004d80


	//   ....[44]....
        /*0368*/ 	.word	0x00004d90


	//   ....[45]....
        /*036c*/ 	.word	0x00004da0


	//   ....[46]....
        /*0370*/ 	.word	0x00004db0


	//   ....[47]....
        /*0374*/ 	.word	0x00004ec0


	//   ....[48]....
        /*0378*/ 	.word	0x00004ed0


	//   ....[49]....
        /*037c*/ 	.word	0x00004ee0


	//   ....[50]....
        /*0380*/ 	.word	0x00004ef0


	//   ....[51]....
        /*0384*/ 	.word	0x00005000


	//   ....[52]....
        /*0388*/ 	.word	0x00005010


	//   ....[53]....
        /*038c*/ 	.word	0x00005020


	//   ....[54]....
        /*0390*/ 	.word	0x00005030


	//   ....[55]....
        /*0394*/ 	.word	0x00005040


	//   ....[56]....
        /*0398*/ 	.word	0x00005050


	//   ....[57]....
        /*039c*/ 	.word	0x00005060


	//   ....[58]....
        /*03a0*/ 	.word	0x000050a0


	//   ....[59]....
        /*03a4*/ 	.word	0x000050e0


	//   ....[60]....
        /*03a8*/ 	.word	0x00005110


	//   ....[61]....
        /*03ac*/ 	.word	0x00005120


	//   ....[62]....
        /*03b0*/ 	.word	0x00005140


	//   ....[63]....
        /*03b4*/ 	.word	0x00006820


	//   ....[64]....
        /*03b8*/ 	.word	0x000068a0


	//   ....[65]....
        /*03bc*/ 	.word	0x000068e0


	//   ....[66]....
        /*03c0*/ 	.word	0x00006920


	//   ....[67]....
        /*03c4*/ 	.word	0x00006a00


	//   ....[68]....
        /*03c8*/ 	.word	0x00006a70


	//   ....[69]....
        /*03cc*/ 	.word	0x00006ab0


	//   ....[70]....
        /*03d0*/ 	.word	0x00006af0


	//   ....[71]....
        /*03d4*/ 	.word	0x00006c00


	//   ....[72]....
        /*03d8*/ 	.word	0x00006c40


	//   ....[73]....
        /*03dc*/ 	.word	0x00006c80


	//   ....[74]....
        /*03e0*/ 	.word	0x00006cc0


	//   ....[75]....
        /*03e4*/ 	.word	0x00006dd0


	//   ....[76]....
        /*03e8*/ 	.word	0x00006e10


	//   ....[77]....
        /*03ec*/ 	.word	0x00006e50


	//   ....[78]....
        /*03f0*/ 	.word	0x00006e90


	//   ....[79]....
        /*03f4*/ 	.word	0x00007030


	//   ....[80]....
        /*03f8*/ 	.word	0x00007070


	//   ....[81]....
        /*03fc*/ 	.word	0x000070b0


	//   ....[82]....
        /*0400*/ 	.word	0x000070f0


	//   ....[83]....
        /*0404*/ 	.word	0x00007680


	//   ....[84]....
        /*0408*/ 	.word	0x000079a0


	//   ....[85]....
        /*040c*/ 	.word	0x00007ab0


	//   ....[86]....
        /*0410*/ 	.word	0x00007b00


	//   ....[87]....
        /*0414*/ 	.word	0x00007b60


	//   ....[88]....
        /*0418*/ 	.word	0x00007bb0


	//   ....[89]....
        /*041c*/ 	.word	0x00007bd0


	//   ....[90]....
        /*0420*/ 	.word	0x00007d70


	//   ....[91]....
        /*0424*/ 	.word	0x00007da0


	//   ....[92]....
        /*0428*/ 	.word	0x00007e00


	//   ....[93]....
        /*042c*/ 	.word	0x00007e60


	//   ....[94]....
        /*0430*/ 	.word	0x00007e80


	//   ....[95]....
        /*0434*/ 	.word	0x000085a0


	//   ....[96]....
        /*0438*/ 	.word	0x000085f0


	//   ....[97]....
        /*043c*/ 	.word	0x00008640


	//   ....[98]....
        /*0440*/ 	.word	0x00008690


	//   ....[99]....
        /*0444*/ 	.word	0x00008790


	//   ....[100]....
        /*0448*/ 	.word	0x000087e0


	//   ....[101]....
        /*044c*/ 	.word	0x00008830


	//   ....[102]....
        /*0450*/ 	.word	0x00008880


	//   ....[103]....
        /*0454*/ 	.word	0x00008980


	//   ....[104]....
        /*0458*/ 	.word	0x000089d0


	//   ....[105]....
        /*045c*/ 	.word	0x00008a20


	//   ....[106]....
        /*0460*/ 	.word	0x00008a70


	//   ....[107]....
        /*0464*/ 	.word	0x00008b70


	//   ....[108]....
        /*0468*/ 	.word	0x00008bc0


	//   ....[109]....
        /*046c*/ 	.word	0x00008c10


	//   ....[110]....
        /*0470*/ 	.word	0x00008c60


	//   ....[111]....
        /*0474*/ 	.word	0x00008d60


	//   ....[112]....
        /*0478*/ 	.word	0x00008db0


	//   ....[113]....
        /*047c*/ 	.word	0x00008e00


	//   ....[114]....
        /*0480*/ 	.word	0x00008e50


	//   ....[115]....
        /*0484*/ 	.word	0x00008ef0


	//   ....[116]....
        /*0488*/ 	.word	0x00008f90


	//   ....[117]....
        /*048c*/ 	.word	0x00009030


	//   ....[118]....
        /*0490*/ 	.word	0x000090d0


	//   ....[119]....
        /*0494*/ 	.word	0x00009170


	//   ....[120]....
        /*0498*/ 	.word	0x00009220


	//   ....[121]....
        /*049c*/ 	.word	0x00009280


	//   ....[122]....
        /*04a0*/ 	.word	0x000092d0


	//   ....[123]....
        /*04a4*/ 	.word	0x00009300


	//   ....[124]....
        /*04a8*/ 	.word	0x00009360


	//   ....[125]....
        /*04ac*/ 	.word	0x000093b0


	//   ....[126]....
        /*04b0*/ 	.word	0x00009400


	//   ....[127]....
        /*04b4*/ 	.word	0x00009490


	//   ....[128]....
        /*04b8*/ 	.word	0x000094e0


	//   ....[129]....
        /*04bc*/ 	.word	0x00009530


	//   ....[130]....
        /*04c0*/ 	.word	0x00009580


	//   ....[131]....
        /*04c4*/ 	.word	0x00009610


	//   ....[132]....
        /*04c8*/ 	.word	0x000096a0


	//   ....[133]....
        /*04cc*/ 	.word	0x000096f0


	//   ....[134]....
        /*04d0*/ 	.word	0x00009740


	//   ....[135]....
        /*04d4*/ 	.word	0x000097d0


	//   ....[136]....
        /*04d8*/ 	.word	0x00009860


	//   ....[137]....
        /*04dc*/ 	.word	0x000098b0


	//   ....[138]....
        /*04e0*/ 	.word	0x00009900


	//   ....[139]....
        /*04e4*/ 	.word	0x00009990


	//   ....[140]....
        /*04e8*/ 	.word	0x00009a20


	//   ....[141]....
        /*04ec*/ 	.word	0x00009a70


	//   ....[142]....
        /*04f0*/ 	.word	0x00009ac0


	//   ....[143]....
        /*04f4*/ 	.word	0x00009b50


	//   ....[144]....
        /*04f8*/ 	.word	0x00009be0


	//   ....[145]....
        /*04fc*/ 	.word	0x00009c30


	//   ....[146]....
        /*0500*/ 	.word	0x00009c80


	//   ....[147]....
        /*0504*/ 	.word	0x00009d10


	//   ....[148]....
        /*0508*/ 	.word	0x00009dc0


	//   ....[149]....
        /*050c*/ 	.word	0x00009e10


	//   ....[150]....
        /*0510*/ 	.word	0x00009ee0


	//   ....[151]....
        /*0514*/ 	.word	0x00009f50


	//   ....[152]....
        /*0518*/ 	.word	0x00009fa0


	//   ....[153]....
        /*051c*/ 	.word	0x00009ff0


	//   ....[154]....
        /*0520*/ 	.word	0x0000a040


	//   ....[155]....
        /*0524*/ 	.word	0x0000a080


	//   ....[156]....
        /*0528*/ 	.word	0x0000a0d0


	//   ....[157]....
        /*052c*/ 	.word	0x0000a130


	//   ....[158]....
        /*0530*/ 	.word	0x0000a190


	//----- nvinfo : EIATTR_VRC_CTA_INIT_COUNT
	.align		4
.L_1341:
        /*0534*/ 	.byte	0x02, 0x4a
	.zero		1
	.zero		1


	//----- nvinfo : EIATTR_EXIT_INSTR_OFFSETS
	.align		4
        /*0538*/ 	.byte	0x04, 0x1c
        /*053a*/ 	.short	(.L_1343 - .L_1342)


	//   ....[0]....
.L_1342:
        /*053c*/ 	.word	0x00007fc0


	//   ....[1]....
        /*0540*/ 	.word	0x00008540


	//----- nvinfo : EIATTR_MAX_THREADS
	.align		4
.L_1343:
        /*0544*/ 	.byte	0x04, 0x05
        /*0546*/ 	.short	(.L_1345 - .L_1344)
.L_1344:
        /*0548*/ 	.word	0x00000080
        /*054c*/ 	.word	0x00000001
        /*0550*/ 	.word	0x00000001


	//----- nvinfo : EIATTR_CRS_STACK_SIZE
	.align		4
.L_1345:
        /*0554*/ 	.byte	0x04, 0x1e
        /*0556*/ 	.short	(.L_1347 - .L_1346)
.L_1346:
        /*0558*/ 	.word	0x00000000


	//----- nvinfo : EIATTR_CBANK_PARAM_SIZE
	.align		4
.L_1347:
        /*055c*/ 	.byte	0x03, 0x19
        /*055e*/ 	.short	0x01f0


	//----- nvinfo : EIATTR_PARAM_CBANK
	.align		4
        /*0560*/ 	.byte	0x04, 0x0a
        /*0562*/ 	.short	(.L_1349 - .L_1348)
	.align		4
.L_1348:
        /*0564*/ 	.word	index@(.nv.constant0._Z25selective_scan_bwd_kernelI32Selective_Scan_bwd_kernel_traitsILi128ELi16ELb1ELb0ELb0ELb0ELb0EN3c108BFloat16ENS1_7complexIfEEEEv12SSMParamsBwd)
        /*0568*/ 	.short	0x0380
        /*056a*/ 	.short	0x01f0


	//----- nvinfo : EIATTR_SW_WAR
	.align		4
.L_1349:
        /*056c*/ 	.byte	0x04, 0x36
        /*056e*/ 	.short	(.L_1351 - .L_1350)
.L_1350:
        /*0570*/ 	.word	0x00000008
.L_1351:


//--------------------- .nv.info._Z25selective_scan_bwd_kernelI32Selective_Scan_bwd_kernel_traitsILi128ELi16ELb1ELb0ELb0ELb0ELb1EN3c108BFloat16ENS1_7complexIfEEEEv12SSMParamsBwd --------------------------
	.section	.nv.info._Z25selective_scan_bwd_kernelI32Selective_Scan_bwd_kernel_traitsILi128ELi16ELb1ELb0ELb0ELb0ELb1EN3c108BFloat16ENS1_7complexIfEEEEv12SSMParamsBwd,"",@"SHT_CUDA_INFO"
	.sectionflags	@""
	.align	4


	//----- nvinfo : EIATTR_CUDA_API_VERSION
	.align		4
        /*0000*/ 	.byte	0x04, 0x37
        /*0002*/ 	.short	(.L_1353 - .L_1352)
.L_1352:
        /*0004*/ 	.word	0x00000082


	//----- nvinfo : EIATTR_KPARAM_INFO
	.align		4
.L_1353:
        /*0008*/ 	.byte	0x04, 0x17
        /*000a*/ 	.short	(.L_1355 - .L_1354)
.L_1354:
        /*000c*/ 	.word	0x00000000
        /*0010*/ 	.short	0x0000
        /*0012*/ 	.short	0x0000
        /*0014*/ 	.byte	0x00, 0xf0, 0xc1, 0x07


	//----- nvinfo : EIATTR_SPARSE_MMA_MASK
	.align		4
.L_1355:
        /*0018*/ 	.byte	0x03, 0x50
        /*001a*/ 	.short	0x0000


	//----- nvinfo : EIATTR_MAXREG_COUNT
	.align		4
        /*001c*/ 	.byte	0x03, 0x1b
        /*001e*/ 	.short	0x00ff


	//----- nvinfo : EIATTR_NUM_BARRIERS
	.align		4
        /*0020*/ 	.byte	0x02, 0x4c
        /*0022*/ 	.byte	0x01
	.zero		1


	//----- nvinfo : EIATTR_MERCURY_ISA_VERSION
	.align		4
        /*0024*/ 	.byte	0x03, 0x5f
        /*0026*/ 	.short	0x0101


	//----- nvinfo : EIATTR_INT_WARP_WIDE_INSTR_OFFSETS
	.align		4
        /*0028*/ 	.byte	0x04, 0x31
        /*002a*/ 	.short	(.L_1357 - .L_1356)


	//   ....[0]....
.L_1356:
        /*002c*/ 	.word	0x00005a60


	//   ....[1]....
        /*0030*/ 	.word	0x00006aa0


	//----- nvinfo : EIATTR_COOP_GROUP_MASK_REGIDS
	.align		4
.L_1357:
        /*0034*/ 	.byte	0x04, 0x29
        /*0036*/ 	.short	(.L_1359 - .L_1358)


	//   ....[0]....
.L_1358:
        /*0038*/ 	.word	0xffffffff


	//   ....[1]....
        /*003c*/ 	.word	0xffffffff


	//   ....[2]....
        /*0040*/ 	.word	0xffffffff


	//   ....[3]....
        /*0044*/ 	.word	0xffffffff


	//   ....[4]....
        /*0048*/ 	.word	0xffffffff


	//   ....[5]....
        /*004c*/ 	.word	0xffffffff


	//   ....[6]....
        /*0050*/ 	.word	0xffffffff


	//   ....[7]....
        /*0054*/ 	.word	0xffffffff


	//   ....[8]....
        /*0058*/ 	.word	0xffffffff


	//   ....[9]....
        /*005c*/ 	.word	0xffffffff


	//   ....[10]....
        /*0060*/ 	.word	0xffffffff


	//   ....[11]....
        /*0064*/ 	.word	0xffffffff


	//   ....[12]....
        /*0068*/ 	.word	0xffffffff


	//   ....[13]....
        /*006c*/ 	.word	0xffffffff


	//   ....[14]....
        /*0070*/ 	.word	0xffffffff


	//   ....[15]....
        /*0074*/ 	.word	0xffffffff


	//   ....[16]....
        /*0078*/ 	.word	0xffffffff


	//   ....[17]....
        /*007c*/ 	.word	0xffffffff


	//   ....[18]....
        /*0080*/ 	.word	0xffffffff


	//   ....[19]....
        /*0084*/ 	.word	0xffffffff


	//   ....[20]....
        /*0088*/ 	.word	0xffffffff


	//   ....[21]....
        /*008c*/ 	.word	0xffffffff


	//   ....[22]....
        /*0090*/ 	.word	0xffffffff


	//   ....[23]....
        /*0094*/ 	.word	0xffffffff


	//   ....[24]....
        /*0098*/ 	.word	0xffffffff


	//   ....[25]....
        /*009c*/ 	.word	0xffffffff


	//   ....[26]....
        /*00a0*/ 	.word	0xffffffff


	//   ....[27]....
        /*00a4*/ 	.word	0xffffffff


	//   ....[28]....
        /*00a8*/ 	.word	0xffffffff


	//   ....[29]....
        /*00ac*/ 	.word	0xffffffff


	//   ....[30]....
        /*00b0*/ 	.word	0xffffffff


	//   ....[31]....
        /*00b4*/ 	.word	0xffffffff


	//   ....[32]....
        /*00b8*/ 	.word	0xffffffff


	//   ....[33]....
        /*00bc*/ 	.word	0xffffffff


	//   ....[34]....
        /*00c0*/ 	.word	0xffffffff


	//   ....[35]....
        /*00c4*/ 	.word	0xffffffff


	//   ....[36]....
        /*00c8*/ 	.word	0xffffffff


	//   ....[37]....
        /*00cc*/ 	.word	0xffffffff


	//   ....[38]....
        /*00d0*/ 	.word	0xffffffff


	//   ....[39]....
        /*00d4*/ 	.word	0xffffffff


	//   ....[40]....
        /*00d8*/ 	.word	0xffffffff


	//   ....[41]....
        /*00dc*/ 	.word	0xffffffff


	//   ....[42]....
        /*00e0*/ 	.word	0xffffffff


	//   ....[43]....
        /*00e4*/ 	.word	0xffffffff


	//   ....[44]....
        /*00e8*/ 	.word	0xffffffff


	//   ....[45]....
        /*00ec*/ 	.word	0xffffffff


	//   ....[46]....
        /*00f0*/ 	.word	0xffffffff


	//   ....[47]....
        /*00f4*/ 	.word	0xffffffff


	//   ....[48]....
        /*00f8*/ 	.word	0xffffffff


	//   ....[49]....
        /*00fc*/ 	.word	0xffffffff


	//   ....[50]....
        /*0100*/ 	.word	0xffffffff


	//   ....[51]....
        /*0104*/ 	.word	0xffffffff


	//   ....[52]....
        /*0108*/ 	.word	0xffffffff


	//   ....[53]....
        /*010c*/ 	.word	0xffffffff


	//   ....[54]....
        /*0110*/ 	.word	0xffffffff


	//   ....[55]....
        /*0114*/ 	.word	0xffffffff


	//   ....[56]....
        /*0118*/ 	.word	0xffffffff


	//   ....[57]....
        /*011c*/ 	.word	0xffffffff


	//   ....[58]....
        /*0120*/ 	.word	0xffffffff


	//   ....[59]....
        /*0124*/ 	.word	0xffffffff


	//   ....[60]....
        /*0128*/ 	.word	0xffffffff


	//   ....[61]....
        /*012c*/ 	.word	0xffffffff


	//   ....[62]....
        /*0130*/ 	.word	0xffffffff


	//   ....[63]....
        /*0134*/ 	.word	0xffffffff


	//   ....[64]....
        /*0138*/ 	.word	0xffffffff


	//   ....[65]....
        /*013c*/ 	.word	0xffffffff


	//   ....[66]....
        /*0140*/ 	.word	0xffffffff


	//   ....[67]....
        /*0144*/ 	.word	0xffffffff


	//   ....[68]....
        /*0148*/ 	.word	0xffffffff


	//   ....[69]....
        /*014c*/ 	.word	0xffffffff


	//   ....[70]....
        /*0150*/ 	.word	0xffffffff


	//   ....[71]....
        /*0154*/ 	.word	0xffffffff


	//   ....[72]....
        /*0158*/ 	.word	0xffffffff


	//   ....[73]....
        /*015c*/ 	.word	0xffffffff


	//   ....[74]....
        /*0160*/ 	.word	0xffffffff


	//   ....[75]....
        /*0164*/ 	.word	0xffffffff


	//   ....[76]....
        /*0168*/ 	.word	0xffffffff


	//   ....[77]....
        /*016c*/ 	.word	0xffffffff


	//   ....[78]....
        /*0170*/ 	.word	0xffffffff


	//   ....[79]....
        /*0174*/ 	.word	0xffffffff


	//   ....[80]....
        /*0178*/ 	.word	0xffffffff


	//   ....[81]....
        /*017c*/ 	.word	0xffffffff


	//   ....[82]....
        /*0180*/ 	.word	0xffffffff


	//   ....[83]....
        /*0184*/ 	.word	0xffffffff


	//   ....[84]....
        /*0188*/ 	.word	0xffffffff


	//   ....[85]....
        /*018c*/ 	.word	0xffffffff


	//   ....[86]....
        /*0190*/ 	.word	0xffffffff


	//   ....[87]....
        /*0194*/ 	.word	0xffffffff


	//   ....[88]....
        /*0198*/ 	.word	0xffffffff


	//   ....[89]....
        /*019c*/ 	.word	0xffffffff


	//   ....[90]....
        /*01a0*/ 	.word	0xffffffff


	//   ....[91]....
        /*01a4*/ 	.word	0xffffffff


	//   ....[92]....
        /*01a8*/ 	.word	0xffffffff


	//   ....[93]....
        /*01ac*/ 	.word	0xffffffff


	//   ....[94]....
        /*01b0*/ 	.word	0xffffffff


	//   ....[95]....
        /*01b4*/ 	.word	0xffffffff


	//   ....[96]....
        /*01b8*/ 	.word	0xffffffff


	//   ....[97]....
        /*01bc*/ 	.word	0xffffffff


	//   ....[98]....
        /*01c0*/ 	.word	0xffffffff


	//   ....[99]....
        /*01c4*/ 	.word	0x0500004b


	//   ....[100]....
        /*01c8*/ 	.word	0x0500004b


	//   ....[101]....
        /*01cc*/ 	.word	0x0500004b


	//   ....[102]....
        /*01d0*/ 	.word	0x0500004b


	//   ....[103]....
        /*01d4*/ 	.word	0x0500004b


	//   ....[104]....
        /*01d8*/ 	.word	0x0500004b


	//   ....[105]....
        /*01dc*/ 	.word	0x0500004b


	//   ....[106]....
        /*01e0*/ 	.word	0x0500004b


	//   ....[107]....
        /*01e4*/ 	.word	0x0500004b


	//   ....[108]....
        /*01e8*/ 	.word	0x0500004b


	//   ....[109]....
        /*01ec*/ 	.word	0x0500004b


	//   ....[110]....
        /*01f0*/ 	.word	0x0500004b


	//   ....[111]....
        /*01f4*/ 	.word	0x0500004b


	//   ....[112]....
        /*01f8*/ 	.word	0x0500004b


	//   ....[113]....
        /*01fc*/ 	.word	0x0500004b


	//   ....[114]....
        /*0200*/ 	.word	0x0500004b


	//   ....[115]....
        /*0204*/ 	.word	0x0500004b


	//   ....[116]....
        /*0208*/ 	.word	0x0500004b


	//   ....[117]....
        /*020c*/ 	.word	0x0500004b


	//   ....[118]....
        /*0210*/ 	.word	0x0500004b


	//   ....[119]....
        /*0214*/ 	.word	0x0500004b


	//   ....[120]....
        /*0218*/ 	.word	0x0500004b


	//   ....[121]....
        /*021c*/ 	.word	0x0500004b


	//   ....[122]....
        /*0220*/ 	.word	0x0500004b


	//   ....[123]....
        /*0224*/ 	.word	0x0500004b


	//   ....[124]....
        /*0228*/ 	.word	0x0500004b


	//   ....[125]....
        /*022c*/ 	.word	0x0500004b


	//   ....[126]....
        /*0230*/ 	.word	0x0500004b


	//   ....[127]....
        /*0234*/ 	.word	0x0500004b


	//   ....[128]....
        /*0238*/ 	.word	0x0500004b


	//   ....[129]....
        /*023c*/ 	.word	0x0500004b


	//   ....[130]....
        /*0240*/ 	.word	0x0500004b


	//   ....[131]....
        /*0244*/ 	.word	0x0500004b


	//   ....[132]....
        /*0248*/ 	.word	0x0500004b


	//   ....[133]....
        /*024c*/ 	.word	0x0500004b


	//   ....[134]....
        /*0250*/ 	.word	0x0500004b


	//   ....[135]....
        /*0254*/ 	.word	0x0500004b


	//   ....[136]....
        /*0258*/ 	.word	0x0500004b


	//   ....[137]....
        /*025c*/ 	.word	0x0500004b


	//   ....[138]....
        /*0260*/ 	.word	0x0500004b


	//   ....[139]....
        /*0264*/ 	.word	0x0500004b


	//   ....[140]....
        /*0268*/ 	.word	0x0500004b


	//   ....[141]....
        /*026c*/ 	.word	0x0500004b


	//   ....[142]....
        /*0270*/ 	.word	0x0500004b


	//   ....[143]....
        /*0274*/ 	.word	0x0500004b


	//   ....[144]....
        /*0278*/ 	.word	0x0500004b


	//   ....[145]....
        /*027c*/ 	.word	0x0500004b


	//   ....[146]....
        /*0280*/ 	.word	0x0500004b


	//   ....[147]....
        /*0284*/ 	.word	0x0500004b


	//   ....[148]....
        /*0288*/ 	.word	0x0500004b


	//   ....[149]....
        /*028c*/ 	.word	0x0500004b


	//   ....[150]....
        /*0290*/ 	.word	0x0500004b


	//   ....[151]....
        /*0294*/ 	.word	0x0500004b


	//   ....[152]....
        /*0298*/ 	.word	0x0500004b


	//   ....[153]....
        /*029c*/ 	.word	0x0500004b


	//   ....[154]....
        /*02a0*/ 	.word	0x0500004b


	//   ....[155]....
        /*02a4*/ 	.word	0x0500004b


	//   ....[156]....
        /*02a8*/ 	.word	0x0500004b


	//   ....[157]....
        /*02ac*/ 	.word	0x0500004b


	//   ....[158]....
        /*02b0*/ 	.word	0x0500004b


	//   ....[159]....
        /*02b4*/ 	.word	0x0500004b


	//   ....[160]....
        /*02b8*/ 	.word	0x0500004b


	//   ....[161]....
        /*02bc*/ 	.word	0x0500004b


	//   ....[162]....
        /*02c0*/ 	.word	0x0500004b


	//----- nvinfo : EIATTR_COOP_GROUP_INSTR_OFFSETS
	.align		4
.L_1359:
        /*02c4*/ 	.byte	0x04, 0x28
        /*02c6*/ 	.short	(.L_1361 - .L_1360)


	//   ....[0]....
.L_1360:
        /*02c8*/ 	.word	0x000007e0


	//   ....[1]....
        /*02cc*/ 	.word	0x00000890


	//   ....[2]....
        /*02d0*/ 	.word	0x000009f0


	//   ....[3]....
        /*02d4*/ 	.word	0x00000b50


	//   ....[4]....
        /*02d8*/ 	.word	0x000013d0


	//   ....[5]....
        /*02dc*/ 	.word	0x00001e50


	//   ....[6]....
        /*02e0*/ 	.word	0x00002110


	//   ....[7]....
        /*02e4*/ 	.word	0x000043b0


	//   ....[8]....
        /*02e8*/ 	.word	0x000043c0


	//   ....[9]....
        /*02ec*/ 	.word	0x000043d0


	//   ....[10]....
        /*02f0*/ 	.word	0x000043e0


	//   ....[11]....
        /*02f4*/ 	.word	0x00004470


	//   ....[12]....
        /*02f8*/ 	.word	0x000044a0


	//   ....[13]....
        /*02fc*/ 	.word	0x000044b0


	//   ....[14]....
        /*0300*/ 	.word	0x000044c0


	//   ....[15]....
        /*0304*/ 	.word	0x00004550


	//   ....[16]....
        /*0308*/ 	.word	0x00004580


	//   ....[17]....
        /*030c*/ 	.word	0x00004590


	//   ....[18]....
        /*0310*/ 	.word	0x000045a0


	//   ....[19]....
        /*0314*/ 	.word	0x00004640


	//   ....[20]....
        /*0318*/ 	.word	0x00004660


	//   ....[21]....
        /*031c*/ 	.word	0x00004670


	//   ....[22]....
        /*0320*/ 	.word	0x00004680


	//   ....[23]....
        /*0324*/ 	.word	0x00004730


	//   ....[24]....
        /*0328*/ 	.word	0x00004740


	//   ....[25]....
        /*032c*/ 	.word	0x00004750


	//   ....[26]....
        /*0330*/ 	.word	0x00004760


	//   ....[27]....
        /*0334*/ 	.word	0x000048c0


	//   ....[28]....
        /*0338*/ 	.word	0x000048d0


	//   ....[29]....
        /*033c*/ 	.word	0x000048e0


	//   ....[30]....
        /*0340*/ 	.word	0x000048f0


	//   ....[31]....
        /*0344*/ 	.word	0x00004900


	//   ....[32]....
        /*0348*/ 	.word	0x00004910


	//   ....[33]....
        /*034c*/ 	.word	0x00004920


	//   ....[34]....
        /*0350*/ 	.word	0x00004930


	//   ....[35]....
        /*0354*/ 	.word	0x00005eb0


	//   ....[36]....
        /*0358*/ 	.word	0x00005ec0


	//   ....[37]....
        /*035c*/ 	.word	0x00005ed0


	//   ....[38]....
        /*0360*/ 	.word	0x00005ee0


	//   ....[39]....
        /*0364*/ 	.word	0x00005ff0


	//   ....[40]....
        /*0368*/ 	.word	0x00006000


	//   ....[41]....
        /*036c*/ 	.word	0x00006010


	//   ....[42]....
        /*0370*/ 	.word	0x00006020


	//   ....[43]....
        /*0374*/ 	.word	0x00006130


	//   ....[44]....
        /*0378*/ 	.word	0x00006140


	//   ....[45]....
        /*037c*/ 	.word	0x00006150


	//   ....[46]....
        /*0380*/ 	.word	0x00006160


	//   ....[47]....
        /*0384*/ 	.word	0x00006270


	//   ....[48]....
        /*0388*/ 	.word	0x00006280


	//   ....[49]....
        /*038c*/ 	.word	0x00006290


	//   ....[50]....
        /*0390*/ 	.word	0x000062a0


	//   ....[51]....
        /*0394*/ 	.word	0x000063b0


	//   ....[52]....
        /*0398*/ 	.word	0x000063c0


	//   ....[53]....
        /*039c*/ 	.word	0x000063d0


	//   ....[54]....
        /*03a0*/ 	.word	0x000063e0


	//   ....[55]....
        /*03a4*/ 	.word	0x000064f0


	//   ....[56]....
        /*03a8*/ 	.word	0x00006500


	//   ....[57]....
        /*03ac*/ 	.word	0x00006510


	//   ....[58]....
        /*03b0*/ 	.word	0x00006520


	//   ....[59]....
        /*03b4*/ 	.word	0x00006530


	//   ....[60]....
        /*03b8*/ 	.word	0x00006540


	//   ....[61]....
        /*03bc*/ 	.word	0x00006550


	//   ....[62]....
        /*03c0*/ 	.word	0x00006590


	//   ....[63]....
        /*03c4*/ 	.word	0x000065d0


	//   ....[64]....
        /*03c8*/ 	.word	0x00006610


	//   ....[65]....
        /*03cc*/ 	.word	0x00006630


	//   ....[66]....
        /*03d0*/ 	.word	0x00006640


	//   ....[67]....
        /*03d4*/ 	.word	0x00007c90


	//   ....[68]....
        /*03d8*/ 	.word	0x00007d40


	//   ....[69]....
        /*03dc*/ 	.word	0x00007df0


	//   ....[70]....
        /*03e0*/ 	.word	0x00007e30


	//   ....[71]....
        /*03e4*/ 	.word	0x00007e70


	//   ....[72]....
        /*03e8*/ 	.word	0x00007f10


	//   ....[73]....
        /*03ec*/ 	.word	0x00007fc0


	//   ....[74]....
        /*03f0*/ 	.word	0x00008000


	//   ....[75]....
        /*03f4*/ 	.word	0x000080f0


	//   ....[76]....
        /*03f8*/ 	.word	0x00008130


	//   ....[77]....
        /*03fc*/ 	.word	0x00008190


	//   ....[78]....
        /*0400*/ 	.word	0x000081d0


	//   ....[79]....
        /*0404*/ 	.word	0x00008300


	//   ....[80]....
        /*0408*/ 	.word	0x00008360


	//   ....[81]....
        /*040c*/ 	.word	0x000083a0


	//   ....[82]....
        /*0410*/ 	.word	0x000083e0


	//   ....[83]....
        /*0414*/ 	.word	0x000084d0


	//   ....[84]....
        /*0418*/ 	.word	0x00008530


	//   ....[85]....
        /*041c*/ 	.word	0x00008580


	//   ....[86]....
        /*0420*/ 	.word	0x000085c0


	//   ....[87]....
        /*0424*/ 	.word	0x00008b10


	//   ....[88]....
        /*0428*/ 	.word	0x00008e70


	//   ....[89]....
        /*042c*/ 	.word	0x00008f50


	//   ....[90]....
        /*0430*/ 	.word	0x00008fa0


	//   ....[91]....
        /*0434*/ 	.word	0x00009000


	//   ....[92]....
        /*0438*/ 	.word	0x00009050


	//   ....[93]....
        /*043c*/ 	.word	0x00009070


	//   ....[94]....
        /*0440*/ 	.word	0x00009210


	//   ....[95]....
        /*0444*/ 	.word	0x00009250


	//   ....[96]....
        /*0448*/ 	.word	0x000092b0


	//   ....[97]....
        /*044c*/ 	.word	0x00009300


	//   ....[98]....
        /*0450*/ 	.word	0x00009320


	//   ....[99]....
        /*0454*/ 	.word	0x00009a40


	//   ....[100]....
        /*0458*/ 	.word	0x00009a90


	//   ....[101]....
        /*045c*/ 	.word	0x00009ae0


	//   ....[102]....
        /*0460*/ 	.word	0x00009b50


	//   ....[103]....
        /*0464*/ 	.word	0x00009c20


	//   ....[104]....
        /*0468*/ 	.word	0x00009c70


	//   ....[105]....
        /*046c*/ 	.word	0x00009cc0


	//   ....[106]....
        /*0470*/ 	.word	0x00009d30


	//   ....[107]....
        /*0474*/ 	.word	0x00009e00


	//   ....[108]....
        /*0478*/ 	.word	0x00009e50


	//   ....[109]....
        /*047c*/ 	.word	0x00009ea0


	//   ....[110]....
        /*0480*/ 	.word	0x00009f10


	//   ....[111]....
        /*0484*/ 	.word	0x00009fe0


	//   ....[112]....
        /*0488*/ 	.word	0x0000a030


	//   ....[113]....
        /*048c*/ 	.word	0x0000a080


	//   ....[114]....
        /*0490*/ 	.word	0x0000a0f0


	//   ....[115]....
        /*0494*/ 	.word	0x0000a1c0


	//   ....[116]....
        /*0498*/ 	.word	0x0000a210


	//   ....[117]....
        /*049c*/ 	.word	0x0000a260


	//   ....[118]....
        /*04a0*/ 	.word	0x0000a2b0


	//   ....[119]....
        /*04a4*/ 	.word	0x0000a340


	//   ....[120]....
        /*04a8*/ 	.word	0x0000a3e0


	//   ....[121]....
        /*04ac*/ 	.word	0x0000a480


	//   ....[122]....
        /*04b0*/ 	.word	0x0000a520


	//   ....[123]....
        /*04b4*/ 	.word	0x0000a5c0


	//   ....[124]....
        /*04b8*/ 	.word	0x0000a670


	//   ....[125]....
        /*04bc*/ 	.word	0x0000a6d0


	//   ....[126]....
        /*04c0*/ 	.word	0x0000a720


	//   ....[127]....
        /*04c4*/ 	.word	0x0000a750


	//   ....[128]....
        /*04c8*/ 	.word	0x0000a7b0


	//   ....[129]....
        /*04cc*/ 	.word	0x0000a800


	//   ....[130]....
        /*04d0*/ 	.word	0x0000a850


	//   ....[131]....
        /*04d4*/ 	.word	0x0000a8e0


	//   ....[132]....
        /*04d8*/ 	.word	0x0000a930


	//   ....[133]....
        /*04dc*/ 	.word	0x0000a980


	//   ....[134]....
        /*04e0*/ 	.word	0x0000a9d0


	//   ....[135]....
        /*04e4*/ 	.word	0x0000aa60


	//   ....[136]....
        /*04e8*/ 	.word	0x0000aaf0


	//   ....[137]....
        /*04ec*/ 	.word	0x0000ab40


	//   ....[138]....
        /*04f0*/ 	.word	0x0000ab90


	//   ....[139]....
        /*04f4*/ 	.word	0x0000ac20


	//   ....[140]....
        /*04f8*/ 	.word	0x0000acb0


	//   ....[141]....
        /*04fc*/ 	.word	0x0000ad00


	//   ....[142]....
        /*0500*/ 	.word	0x0000ad50


	//   ....[143]....
        /*0504*/ 	.word	0x0000ade0


	//   ....[144]....
        /*0508*/ 	.word	0x0000ae70


	//   ....[145]....
        /*050c*/ 	.word	0x0000aec0


	//   ....[146]....
        /*0510*/ 	.word	0x0000af10


	//   ....[147]....
        /*0514*/ 	.word	0x0000afa0


	//   ....[148]....
        /*0518*/ 	.word	0x0000b030


	//   ....[149]....
        /*051c*/ 	.word	0x0000b080


	//   ....[150]....
        /*0520*/ 	.word	0x0000b0d0


	//   ....[151]....
        /*0524*/ 	.word	0x0000b160


	//   ....[152]....
        /*0528*/ 	.word	0x0000b200


	//   ....[153]....
        /*052c*/ 	.word	0x0000b260


	//   ....[154]....
        /*0530*/ 	.word	0x0000b330


	//   ....[155]....
        /*0534*/ 	.word	0x0000b3a0


	//   ....[156]....
        /*0538*/ 	.word	0x0000b3f0


	//   ....[157]....
        /*053c*/ 	.word	0x0000b440


	//   ....[158]....
        /*0540*/ 	.word	0x0000b490


	//   ....[159]....
        /*0544*/ 	.word	0x0000b4d0


	//   ....[160]....
        /*0548*/ 	.word	0x0000b520


	//   ....[161]....
        /*054c*/ 	.word	0x0000b580


	//   ....[162]....
        /*0550*/ 	.word	0x0000b5e0


	//----- nvinfo : EIATTR_VRC_CTA_INIT_COUNT
	.align		4
.L_1361:
        /*0554*/ 	.byte	0x02, 0x4a
	.zero		1
	.zero		1


	//----- nvinfo : EIATTR_EXIT_INSTR_OFFSETS
	.align		4
        /*0558*/ 	.byte	0x04, 0x1c
        /*055a*/ 	.short	(.L_1363 - .L_1362)


	//   ....[0]....
.L_1362:
        /*055c*/ 	.word	0x00009460


	//   ....[1]....
        /*0560*/ 	.word	0x000099e0


	//----- nvinfo : EIATTR_MAX_THREADS
	.align		4
.L_1363:
        /*0564*/ 	.byte	0x04, 0x05
        /*0566*/ 	.short	(.L_1365 - .L_1364)
.L_1364:
        /*0568*/ 	.word	0x00000080
        /*056c*/ 	.word	0x00000001
        /*0570*/ 	.word	0x00000001


	//----- nvinfo : EIATTR_CRS_STACK_SIZE
	.align		4
.L_1365:
        /*0574*/ 	.byte	0x04, 0x1e
        /*0576*/ 	.short	(.L_1367 - .L_1366)
.L_1366:
        /*0578*/ 	.word	0x00000000


	//----- nvinfo : EIATTR_CBANK_PARAM_SIZE
	.align		4
.L_1367:
        /*057c*/ 	.byte	0x03, 0x19
        /*057e*/ 	.short	0x01f0


	//----- nvinfo : EIATTR_PARAM_CBANK
	.align		4
        /*0580*/ 	.byte	0x04, 0x0a
        /*0582*/ 	.short	(.L_1369 - .L_1368)
	.align		4
.L_1368:
        /*0584*/ 	.word	index@(.nv.constant0._Z25selective_scan_bwd_kernelI32Selective_Scan_bwd_kernel_traitsILi128ELi16ELb1ELb0ELb0ELb0ELb1EN3c108BFloat16ENS1_7complexIfEEEEv12SSMParamsBwd)
        /*0588*/ 	.short	0x0380
        /*058a*/ 	.short	0x01f0


	//----- nvinfo : EIATTR_SW_WAR
	.align		4
.L_1369:
        /*058c*/ 	.byte	0x04, 0x36
        /*058e*/ 	.short	(.L_1371 - .L_1370)
.L_1370:
        /*0590*/ 	.word	0x00000008
.L_1371:


//--------------------- .nv.info._Z25selective_scan_bwd_kernelI32Selective_Scan_bwd_kernel_traitsILi128ELi16ELb1ELb0ELb0ELb1ELb0EN3c108BFloat16ENS1_7complexIfEEEEv12SSMParamsBwd --------------------------
	.section	.nv.info._Z25selective_scan_bwd_kernelI32Selective_Scan_bwd_kernel_traitsILi128ELi16ELb1ELb0ELb0ELb1ELb0EN3c108BFloat16ENS1_7complexIfEEEEv12SSMParamsBwd,"",@"SHT_CUDA_INFO"
	.sectionflags	@""
	.align	4


	//----- nvinfo : EIATTR_CUDA_API_VERSION
	.align		4
        /*0000*/ 	.byte	0x04, 0x37
        /*0002*/ 	.short	(.L_1373 - .L_1372)
.L_1372:
        /*0004*/ 	.word	0x00000082


	//----- nvinfo : EIATTR_KPARAM_INFO
	.align		4
.L_1373:
        /*0008*/ 	.byte	0x04, 0x17
        /*000a*/ 	.short	(.L_1375 - .L_1374)
.L_1374:
        /*000c*/ 	.word	0x00000000
        /*0010*/ 	.short	0x0000
        /*0012*/ 	.short	0x0000
        /*0014*/ 	.byte	0x00, 0xf0, 0xc1, 0x07


	//----- nvinfo : EIATTR_SPARSE_MMA_MASK
	.align		4
.L_1375:
        /*0018*/ 	.byte	0x03, 0x50
        /*001a*/ 	.short	0x0000


	//----- nvinfo : EIATTR_MAXREG_COUNT
	.align		4
        /*001c*/ 	.byte	0x03, 0x1b
        /*001e*/ 	.short	0x00ff


	//----- nvinfo : EIATTR_NUM_BARRIERS
	.align		4
        /*0020*/ 	.byte	0x02, 0x4c
        /*0022*/ 	.byte	0x01
	.zero		1


	//----- nvinfo : EIATTR_MERCURY_ISA_VERSION
	.align		4
        /*0024*/ 	.byte	0x03, 0x5f
        /*0026*/ 	.short	0x0101


	//----- nvinfo : EIATTR_INT_WARP_WIDE_INSTR_OFFSETS
	.align		4
        /*0028*/ 	.byte	0x04, 0x31
        /*002a*/ 	.short	(.L_1377 - .L_1376)


	//   ....[0]....
.L_1376:
        /*002c*/ 	.word	0x00006750


	//   ....[1]....
        /*0030*/ 	.word	0x00007790


	//----- nvinfo : EIATTR_COOP_GROUP_MASK_REGIDS
	.align		4
.L_1377:
        /*0034*/ 	.byte	0x04, 0x29
        /*0036*/ 	.short	(.L_1379 - .L_1378)


	//   ....[0]....
.L_1378:
        /*0038*/ 	.word	0xffffffff


	//   ....[1]....
        /*003c*/ 	.word	0xffffffff


	//   ....[2]....
        /*0040*/ 	.word	0xffffffff


	//   ....[3]....
        /*0044*/ 	.word	0xffffffff


	//   ....[4]....
        /*0048*/ 	.word	0xffffffff


	//   ....[5]....
        /*004c*/ 	.word	0xffffffff


	//   ....[6]....
        /*0050*/ 	.word	0xffffffff


	//   ....[7]....
        /*0054*/ 	.word	0xffffffff


	//   ....[8]....
        /*0058*/ 	.word	0xffffffff


	//   ....[9]....
        /*005c*/ 	.word	0xffffffff


	//   ....[10]....
        /*0060*/ 	.word	0xffffffff


	//   ....[11]....
        /*0064*/ 	.word	0xffffffff


	//   ....[12]....
        /*0068*/ 	.word	0xffffffff


	//   ....[13]....
        /*006c*/ 	.word	0xffffffff


	//   ....[14]....
        /*0070*/ 	.word	0xffffffff


	//   ....[15]....
        /*0074*/ 	.word	0xffffffff


	//   ....[16]....
        /*0078*/ 	.word	0xffffffff


	//   ....[17]....
        /*007c*/ 	.word	0xffffffff


	//   ....[18]....
        /*0080*/ 	.word	0xffffffff


	//   ....[19]....
        /*0084*/ 	.word	0xffffffff


	//   ....[20]....
        /*0088*/ 	.word	0xffffffff


	//   ....[21]....
        /*008c*/ 	.word	0xffffffff


	//   ....[22]....
        /*0090*/ 	.word	0xffffffff


	//   ....[23]....
        /*0094*/ 	.word	0xffffffff


	//   ....[24]....
        /*0098*/ 	.word	0xffffffff


	//   ....[25]....
        /*009c*/ 	.word	0xffffffff


	//   ....[26]....
        /*00a0*/ 	.word	0xffffffff


	//   ....[27]....
        /*00a4*/ 	.word	0xffffffff


	//   ....[28]....
        /*00a8*/ 	.word	0xffffffff


	//   ....[29]....
        /*00ac*/ 	.word	0xffffffff


	//   ....[30]....
        /*00b0*/ 	.word	0xffffffff


	//   ....[31]....
        /*00b4*/ 	.word	0xffffffff


	//   ....[32]....
        /*00b8*/ 	.word	0xffffffff


	//   ....[33]....
        /*00bc*/ 	.word	0xffffffff


	//   ....[34]....
        /*00c0*/ 	.word	0xffffffff


	//   ....[35]....
        /*00c4*/ 	.word	0xffffffff


	//   ....[36]....
        /*00c8*/ 	.word	0xffffffff


	//   ....[37]....
        /*00cc*/ 	.word	0xffffffff


	//   ....[38]....
        /*00d0*/ 	.word	0xffffffff


	//   ....[39]....
        /*00d4*/ 	.word	0xffffffff


	//   ....[40]....
        /*00d8*/ 	.word	0xffffffff


	//   ....[41]....
        /*00dc*/ 	.word	0xffffffff


	//   ....[42]....
        /*00e0*/ 	.word	0xffffffff


	//   ....[43]....
        /*00e4*/ 	.word	0xffffffff


	//   ....[44]....
        /*00e8*/ 	.word	0xffffffff


	//   ....[45]....
        /*00ec*/ 	.word	0xffffffff


	//   ....[46]....
        /*00f0*/ 	.word	0xffffffff


	//   ....[47]....
        /*00f4*/ 	.word	0xffffffff


	//   ....[48]....
        /*00f8*/ 	.word	0xffffffff


	//   ....[49]....
        /*00fc*/ 	.word	0xffffffff


	//   ....[50]....
        /*0100*/ 	.word	0xffffffff


	//   ....[51]....
        /*0104*/ 	.word	0xffffffff


	//   ....[52]....
        /*0108*/ 	.word	0xffffffff


	//   ....[53]....
        /*010c*/ 	.word	0xffffffff


	//   ....[54]....
        /*0110*/ 	.word	0xffffffff


	//   ....[55]....
        /*0114*/ 	.word	0xffffffff


	//   ....[56]....
        /*0118*/ 	.word	0xffffffff


	//   ....[57]....
        /*011c*/ 	.word	0xffffffff


	//   ....[58]....
        /*0120*/ 	.word	0xffffffff


	//   ....[59]....
        /*0124*/ 	.word	0xffffffff


	//   ....[60]....
        /*0128*/ 	.word	0xffffffff


	//   ....[61]....
        /*012c*/ 	.word	0xffffffff


	//   ....[62]....
        /*0130*/ 	.word	0xffffffff


	//   ....[63]....
        /*0134*/ 	.word	0xffffffff


	//   ....[64]....
        /*0138*/ 	.word	0xffffffff


	//   ....[65]....
        /*013c*/ 	.word	0xffffffff


	//   ....[66]....
        /*0140*/ 	.word	0xffffffff


	//   ....[67]....
        /*0144*/ 	.word	0xffffffff


	//   ....[68]....
        /*0148*/ 	.word	0xffffffff


	//   ....[69]....
        /*014c*/ 	.word	0xffffffff


	//   ....[70]....
        /*0150*/ 	.word	0xffffffff


	//   ....[71]....
        /*0154*/ 	.word	0xffffffff


	//   ....[72]....
        /*0158*/ 	.word	0xffffffff


	//   ....[73]....
        /*015c*/ 	.word	0xffffffff


	//   ....[74]....
        /*0160*/ 	.word	0xffffffff


	//   ....[75]....
        /*0164*/ 	.word	0xffffffff


	//   ....[76]....
        /*0168*/ 	.word	0xffffffff


	//   ....[77]....
        /*016c*/ 	.word	0xffffffff


	//   ....[78]....
        /*0170*/ 	.word	0xffffffff


	//   ....[79]....
        /*0174*/ 	.word	0xffffffff


	//   ....[80]....
        /*0178*/ 	.word	0xffffffff


	//   ....[81]....
        /*017c*/ 	.word	0xffffffff


	//   ....[82]....
        /*0180*/ 	.word	0xffffffff


	//   ....[83]....
        /*0184*/ 	.word	0xffffffff


	//   ....[84]....
        /*0188*/ 	.word	0xffffffff


	//   ....[85]....
        /*018c*/ 	.word	0xffffffff


	//   ....[86]....
        /*0190*/ 	.word	0xffffffff


	//   ....[87]....
        /*0194*/ 	.word	0xffffffff


	//   ....[88]....
        /*0198*/ 	.word	0xffffffff


	//   ....[89]....
        /*019c*/ 	.word	0xffffffff


	//   ....[90]....
        /*01a0*/ 	.word	0xffffffff


	//   ....[91]....
        /*01a4*/ 	.word	0xffffffff


	//   ....[92]....
        /*01a8*/ 	.word	0xffffffff


	//   ....[93]....
        /*01ac*/ 	.word	0xffffffff


	//   ....[94]....
        /*01b0*/ 	.word	0xffffffff


	//   ....[95]....
        /*01b4*/ 	.word	0xffffffff


	//   ....[96]....
        /*01b8*/ 	.word	0x0500004b


	//   ....[97]....
        /*01bc*/ 	.word	0x0500004b


	//   ....[98]....
        /*01c0*/ 	.word	0x0500004b


	//   ....[99]....
        /*01c4*/ 	.word	0x0500004b


	//   ....[100]....
        /*01c8*/ 	.word	0x0500004b


	//   ....[101]....
        /*01cc*/ 	.word	0x0500004b


	//   ....[102]....
        /*01d0*/ 	.word	0x0500004b


	//   ....[103]....
        /*01d4*/ 	.word	0x0500004b


	//   ....[104]....
        /*01d8*/ 	.word	0x0500004b


	//   ....[105]....
        /*01dc*/ 	.word	0x0500004b


	//   ....[106]....
        /*01e0*/ 	.word	0x0500004b


	//   ....[107]....
        /*01e4*/ 	.word	0x0500004b


	//   ....[108]....
        /*01e8*/ 	.word	0x0500004b


	//   ....[109]....
        /*01ec*/ 	.word	0x0500004b


	//   ....[110]....
        /*01f0*/ 	.word	0x0500004b


	//   ....[111]....
        /*01f4*/ 	.word	0x0500004b


	//   ....[112]....
        /*01f8*/ 	.word	0x0500004b


	//   ....[113]....
        /*01fc*/ 	.word	0x0500004b


	//   ....[114]....
        /*0200*/ 	.word	0x0500004b


	//   ....[115]....
        /*0204*/ 	.word	0x0500004b


	//   ....[116]....
        /*0208*/ 	.word	0x0500004b


	//   ....[117]....
        /*020c*/ 	.word	0x0500004b


	//   ....[118]....
        /*0210*/ 	.word	0x0500004b


	//   ....[119]....
        /*0214*/ 	.word	0x0500004b


	//   ....[120]....
        /*0218*/ 	.word	0x0500004b


	//   ....[121]....
        /*021c*/ 	.word	0x0500004b


	//   ....[122]....
        /*0220*/ 	.word	0x0500004b


	//   ....[123]....
        /*0224*/ 	.word	0x0500004b


	//   ....[124]....
        /*0228*/ 	.word	0x0500004b


	//   ....[125]....
        /*022c*/ 	.word	0x0500004b


	//   ....[126]....
        /*0230*/ 	.word	0x0500004b


	//   ....[127]....
        /*0234*/ 	.word	0x0500004b


	//   ....[128]....
        /*0238*/ 	.word	0x0500004b


	//   ....[129]....
        /*023c*/ 	.word	0x0500004b


	//   ....[130]....
        /*0240*/ 	.word	0x0500004b


	//   ....[131]....
        /*0244*/ 	.word	0x0500004b


	//   ....[132]....
        /*0248*/ 	.word	0x0500004b


	//   ....[133]....
        /*024c*/ 	.word	0x0500004b


	//   ....[134]....
        /*0250*/ 	.word	0x0500004b


	//   ....[135]....
        /*0254*/ 	.word	0x0500004b


	//   ....[136]....
        /*0258*/ 	.word	0x0500004b


	//   ....[137]....
        /*025c*/ 	.word	0x0500004b


	//   ....[138]....
        /*0260*/ 	.word	0x0500004b


	//   ....[139]....
        /*0264*/ 	.word	0x0500004b


	//   ....[140]....
        /*0268*/ 	.word	0x0500004b


	//   ....[141]....
        /*026c*/ 	.word	0x0500004b


	//   ....[142]....
        /*0270*/ 	.word	0x0500004b


	//   ....[143]....
        /*0274*/ 	.word	0x0500004b


	//   ....[144]....
        /*0278*/ 	.word	0x0500004b


	//   ....[145]....
        /*027c*/ 	.word	0x0500004b


	//   ....[146]....
        /*0280*/ 	.word	0x0500004b


	//   ....[147]....
        /*0284*/ 	.word	0x0500004b


	//   ....[148]....
        /*0288*/ 	.word	0x0500004b


	//   ....[149]....
        /*028c*/ 	.word	0x0500004b


	//   ....[150]....
        /*0290*/ 	.word	0x0500004b


	//   ....[151]....
        /*0294*/ 	.word	0x0500004b


	//   ....[152]....
        /*0298*/ 	.word	0x0500004b


	//   ....[153]....
        /*029c*/ 	.word	0x0500004b


	//   ....[154]....
        /*02a0*/ 	.word	0x0500004b


	//   ....[155]....
        /*02a4*/ 	.word	0x0500004b


	//   ....[156]....
        /*02a8*/ 	.word	0x0500004b


	//   ....[157]....
        /*02ac*/ 	.word	0x0500004b


	//   ....[158]....
        /*02b0*/ 	.word	0x0500004b


	//   ....[159]....
        /*02b4*/ 	.word	0x0500004b


	//----- nvinfo : EIATTR_COOP_GROUP_INSTR_OFFSETS
	.align		4
.L_1379:
        /*02b8*/ 	.byte	0x04, 0x28
        /*02ba*/ 	.short	(.L_1381 - .L_1380)


	//   ....[0]....
.L_1380:
        /*02bc*/ 	.word	0x000007c0


	//   ....[1]....
        /*02c0*/ 	.word	0x00000870


	//   ....[2]....
        /*02c4*/ 	.word	0x00000be0


	//   ....[3]....
        /*02c8*/ 	.word	0x00005090


	//   ....[4]....
        /*02cc*/ 	.word	0x000050a0


	//   ....[5]....
        /*02d0*/ 	.word	0x000050b0


	//   ....[6]....
        /*02d4*/ 	.word	0x000050c0


	//   ....[7]....
        /*02d8*/ 	.word	0x00005150


	//   ....[8]....
        /*02dc*/ 	.word	0x00005180


	//   ....[9]....
        /*02e0*/ 	.word	0x00005190


	//   ....[10]....
        /*02e4*/ 	.word	0x000051a0


	//   ....[11]....
        /*02e8*/ 	.word	0x00005230


	//   ....[12]....
        /*02ec*/ 	.word	0x00005260


	//   ....[13]....
        /*02f0*/ 	.word	0x00005270


	//   ....[14]....
        /*02f4*/ 	.word	0x00005280


	//   ....[15]....
        /*02f8*/ 	.word	0x00005320


	//   ....[16]....
        /*02fc*/ 	.word	0x00005340


	//   ....[17]....
        /*0300*/ 	.word	0x00005350


	//   ....[18]....
        /*0304*/ 	.word	0x00005360


	//   ....[19]....
        /*0308*/ 	.word	0x00005410


	//   ....[20]....
        /*030c*/ 	.word	0x00005420


	//   ....[21]....
        /*0310*/ 	.word	0x00005430


	//   ....[22]....
        /*0314*/ 	.word	0x00005440


	//   ....[23]....
        /*0318*/ 	.word	0x000055a0


	//   ....[24]....
        /*031c*/ 	.word	0x000055b0


	//   ....[25]....
        /*0320*/ 	.word	0x000055c0


	//   ....[26]....
        /*0324*/ 	.word	0x000055d0


	//   ....[27]....
        /*0328*/ 	.word	0x000055e0


	//   ....[28]....
        /*032c*/ 	.word	0x000055f0


	//   ....[29]....
        /*0330*/ 	.word	0x00005600


	//   ....[30]....
        /*0334*/ 	.word	0x00005610


	//   ....[31]....
        /*0338*/ 	.word	0x00006b90


	//   ....[32]....
        /*033c*/ 	.word	0x00006ba0


	//   ....[33]....
        /*0340*/ 	.word	0x00006bb0


	//   ....[34]....
        /*0344*/ 	.word	0x00006bc0


	//   ....[35]....
        /*0348*/ 	.word	0x00006cd0


	//   ....[36]....
        /*034c*/ 	.word	0x00006ce0


	//   ....[37]....
        /*0350*/ 	.word	0x00006cf0


	//   ....[38]....
        /*0354*/ 	.word	0x00006d00


	//   ....[39]....
        /*0358*/ 	.word	0x00006e10


	//   ....[40]....
        /*035c*/ 	.word	0x00006e20


	//   ....[41]....
        /*0360*/ 	.word	0x00006e30


	//   ....[42]....
        /*0364*/ 	.word	0x00006e40


	//   ....[43]....
        /*0368*/ 	.word	0x00006f50


	//   ....[44]....
        /*036c*/ 	.word	0x00006f60


	//   ....[45]....
        /*0370*/ 	.word	0x00006f70


	//   ....[46]....
        /*0374*/ 	.word	0x00006f80


	//   ....[47]....
        /*0378*/ 	.word	0x00007090


	//   ....[48]....
        /*037c*/ 	.word	0x000070a0


	//   ....[49]....
        /*0380*/ 	.word	0x000070b0


	//   ....[50]....
        /*0384*/ 	.word	0x000070c0


	//   ....[51]....
        /*0388*/ 	.word	0x000071d0


	//   ....[52]....
        /*038c*/ 	.word	0x000071e0


	//   ....[53]....
        /*0390*/ 	.word	0x000071f0


	//   ....[54]....
        /*0394*/ 	.word	0x00007200


	//   ....[55]....
        /*0398*/ 	.word	0x00007210


	//   ....[56]....
        /*039c*/ 	.word	0x00007220


	//   ....[57]....
        /*03a0*/ 	.word	0x00007230


	//   ....[58]....
        /*03a4*/ 	.word	0x00007270


	//   ....[59]....
        /*03a8*/ 	.word	0x000072b0


	//   ....[60]....
        /*03ac*/ 	.word	0x000072f0


	//   ....[61]....
        /*03b0*/ 	.word	0x00007310


	//   ....[62]....
        /*03b4*/ 	.word	0x00007320


	//   ....[63]....
        /*03b8*/ 	.word	0x000089e0


	//   ....[64]....
        /*03bc*/ 	.word	0x00008a20


	//   ....[65]....
        /*03c0*/ 	.word	0x00008a90


	//   ....[66]....
        /*03c4*/ 	.word	0x00008ad0


	//   ....[67]....
        /*03c8*/ 	.word	0x00008bb0


	//   ....[68]....
        /*03cc*/ 	.word	0x00008bf0


	//   ....[69]....
        /*03d0*/ 	.word	0x00008c60


	//   ....[70]....
        /*03d4*/ 	.word	0x00008ca0


	//   ....[71]....
        /*03d8*/ 	.word	0x00008dc0


	//   ....[72]....
        /*03dc*/ 	.word	0x00008e30


	//   ....[73]....
        /*03e0*/ 	.word	0x00008e70


	//   ....[74]....
        /*03e4*/ 	.word	0x00008eb0


	//   ....[75]....
        /*03e8*/ 	.word	0x00008fd0


	//   ....[76]....
        /*03ec*/ 	.word	0x00009010


	//   ....[77]....
        /*03f0*/ 	.word	0x00009050


	//   ....[78]....
        /*03f4*/ 	.word	0x00009090


	//   ....[79]....
        /*03f8*/ 	.word	0x000091b0


	//   ....[80]....
        /*03fc*/ 	.word	0x000091f0


	//   ....[81]....
        /*0400*/ 	.word	0x00009230


	//   ....[82]....
        /*0404*/ 	.word	0x00009270


	//   ....[83]....
        /*0408*/ 	.word	0x00009830


	//   ....[84]....
        /*040c*/ 	.word	0x00009f90


	//   ....[85]....
        /*0410*/ 	.word	0x0000a3f0


	//   ....[86]....
        /*0414*/ 	.word	0x0000a580


	//   ....[87]....
        /*0418*/ 	.word	0x0000a5c0


	//   ....[88]....
        /*041c*/ 	.word	0x0000a620


	//   ....[89]....
        /*0420*/ 	.word	0x0000a680


	//   ....[90]....
        /*0424*/ 	.word	0x0000a6a0


	//   ....[91]....
        /*0428*/ 	.word	0x0000a840


	//   ....[92]....
        /*042c*/ 	.word	0x0000a870


	//   ....[93]....
        /*0430*/ 	.word	0x0000a8d0


	//   ....[94]....
        /*0434*/ 	.word	0x0000a930


	//   ....[95]....
        /*0438*/ 	.word	0x0000a950


	//   ....[96]....
        /*043c*/ 	.word	0x0000b070


	//   ....[97]....
        /*0440*/ 	.word	0x0000b0c0


	//   ....[98]....
        /*0444*/ 	.word	0x0000b110


	//   ....[99]....
        /*0448*/ 	.word	0x0000b160


	//   ....[100]....
        /*044c*/ 	.word	0x0000b260


	//   ....[101]....
        /*0450*/ 	.word	0x0000b2b0


	//   ....[102]....
        /*0454*/ 	.word	0x0000b300


	//   ....[103]....
        /*0458*/ 	.word	0x0000b350


	//   ....[104]....
        /*045c*/ 	.word	0x0000b450


	//   ....[105]....
        /*0460*/ 	.word	0x0000b4a0


	//   ....[106]....
        /*0464*/ 	.word	0x0000b4f0


	//   ....[107]....
        /*0468*/ 	.word	0x0000b540


	//   ....[108]....
        /*046c*/ 	.word	0x0000b640


	//   ....[109]....
        /*0470*/ 	.word	0x0000b690


	//   ....[110]....
        /*0474*/ 	.word	0x0000b6e0


	//   ....[111]....
        /*0478*/ 	.word	0x0000b730


	//   ....[112]....
        /*047c*/ 	.word	0x0000b830


	//   ....[113]....
        /*0480*/ 	.word	0x0000b880


	//   ....[114]....
        /*0484*/ 	.word	0x0000b8d0


	//   ....[115]....
        /*0488*/ 	.word	0x0000b920


	//   ....[116]....
        /*048c*/ 	.word	0x0000b9c0


	//   ....[117]....
        /*0490*/ 	.word	0x0000ba60


	//   ....[118]....
        /*0494*/ 	.word	0x0000bb00


	//   ....[119]....
        /*0498*/ 	.word	0x0000bba0


	//   ....[120]....
        /*049c*/ 	.word	0x0000bc40


	//   ....[121]....
        /*04a0*/ 	.word	0x0000bcf0


	//   ....[122]....
        /*04a4*/ 	.word	0x0000bd50


	//   ....[123]....
        /*04a8*/ 	.word	0x0000bda0


	//   ....[124]....
        /*04ac*/ 	.word	0x0000bdd0


	//   ....[125]....
        /*04b0*/ 	.word	0x0000be30


	//   ....[126]....
        /*04b4*/ 	.word	0x0000be80


	//   ....[127]....
        /*04b8*/ 	.word	0x0000bed0


	//   ....[128]....
        /*04bc*/ 	.word	0x0000bf60


	//   ....[129]....
        /*04c0*/ 	.word	0x0000bfb0


	//   ....[130]....
        /*04c4*/ 	.word	0x0000c000


	//   ....[131]....
        /*04c8*/ 	.word	0x0000c050


	//   ....[132]....
        /*04cc*/ 	.word	0x0000c0e0


	//   ....[133]....
        /*04d0*/ 	.word	0x0000c170


	//   ....[134]....
        /*04d4*/ 	.word	0x0000c1c0


	//   ....[135]....
        /*04d8*/ 	.word	0x0000c210


	//   ....[136]....
        /*04dc*/ 	.word	0x0000c2a0


	//   ....[137]....
        /*04e0*/ 	.word	0x0000c330


	//   ....[138]....
        /*04e4*/ 	.word	0x0000c380


	//   ....[139]....
        /*04e8*/ 	.word	0x0000c3d0


	//   ....[140]....
        /*04ec*/ 	.word	0x0000c460


	//   ....[141]....
        /*04f0*/ 	.word	0x0000c4f0


	//   ....[142]....
        /*04f4*/ 	.word	0x0000c540


	//   ....[143]....
        /*04f8*/ 	.word	0x0000c590


	//   ....[144]....
        /*04fc*/ 	.word	0x0000c620


	//   ....[145]....
        /*0500*/ 	.word	0x0000c6b0


	//   ....[146]....
        /*0504*/ 	.word	0x0000c700


	//   ....[147]....
        /*0508*/ 	.word	0x0000c750


	//   ....[148]....
        /*050c*/ 	.word	0x0000c7e0


	//   ....[149]....
        /*0510*/ 	.word	0x0000c890


	//   ....[150]....
        /*0514*/ 	.word	0x0000c8e0


	//   ....[151]....
        /*0518*/ 	.word	0x0000c9b0


	//   ....[152]....
        /*051c*/ 	.word	0x0000ca20


	//   ....[153]....
        /*0520*/ 	.word	0x0000ca70


	//   ....[154]....
        /*0524*/ 	.word	0x0000cac0


	//   ....[155]....
        /*0528*/ 	.word	0x0000cb10


	//   ....[156]....
        /*052c*/ 	.word	0x0000cb50


	//   ....[157]....
        /*0530*/ 	.word	0x0000cba0


	//   ....[158]....
        /*0534*/ 	.word	0x0000cc00


	//   ....[159]....
        /*0538*/ 	.word	0x0000cc60


	//----- nvinfo : EIATTR_VRC_CTA_INIT_COUNT
	.align		4
.L_1381:
        /*053c*/ 	.byte	0x02, 0x4a
	.zero		1
	.zero		1


	//----- nvinfo : EIATTR_EXIT_INSTR_OFFSETS
	.align		4
        /*0540*/ 	.byte	0x04, 0x1c
        /*0542*/ 	.short	(.L_1383 - .L_1382)


	//   ....[0]....
.L_1382:
        /*0544*/ 	.word	0x0000aa90


	//   ....[1]....
        /*0548*/ 	.word	0x0000b010


	//----- nvinfo : EIATTR_MAX_THREADS
	.align		4
.L_1383:
        /*054c*/ 	.byte	0x04, 0x05
        /*054e*/ 	.short	(.L_1385 - .L_1384)
.L_1384:
        /*0550*/ 	.word	0x00000080
        /*0554*/ 	.word	0x00000001
        /*0558*/ 	.word	0x00000001


	//----- nvinfo : EIATTR_CRS_STACK_SIZE
	.align		4
.L_1385:
        /*055c*/ 	.byte	0x04, 0x1e
        /*055e*/ 	.short	(.L_1387 - .L_1386)
.L_1386:
        /*0560*/ 	.word	0x00000000


	//----- nvinfo : EIATTR_CBANK_PARAM_SIZE
	.align		4
.L_1387:
        /*0564*/ 	.byte	0x03, 0x19
        /*0566*/ 	.short	0x01f0


	//----- nvinfo : EIATTR_PARAM_CBANK
	.align		4
        /*0568*/ 	.byte	0x04, 0x0a
        /*056a*/ 	.short	(.L_1389 - .L_1388)
	.align		4
.L_1388:
        /*056c*/ 	.word	index@(.nv.constant0._Z25selective_scan_bwd_kernelI32Selective_Scan_bwd_kernel_traitsILi128ELi16ELb1ELb0ELb0ELb1ELb0EN3c108BFloat16ENS1_7complexIfEEEEv12SSMParamsBwd)
        /*0570*/ 	.short	0x0380
        /*0572*/ 	.short	0x01f0


	//----- nvinfo : EIATTR_SW_WAR
	.align		4
.L_1389:
        /*0574*/ 	.byte	0x04, 0x36
        /*0576*/ 	.short	(.L_1391 - .L_1390)
.L_1390:
        /*0578*/ 	.word	0x00000008
.L_1391:


//--------------------- .nv.info._Z25selective_scan_bwd_kernelI32Selective_Scan_bwd_kernel_traitsILi128ELi16ELb1ELb0ELb0ELb1ELb1EN3c108BFloat16ENS1_7complexIfEEEEv12SSMParamsBwd --------------------------
	.section	.nv.info._Z25selective_scan_bwd_kernelI32Selective_Scan_bwd_kernel_traitsILi128ELi16ELb1ELb0ELb0ELb1ELb1EN3c108BFloat16ENS1_7complexIfEEEEv12SSMParamsBwd,"",@"SHT_CUDA_INFO"
	.sectionflags	@""
	.align	4


	//----- nvinfo : EIATTR_CUDA_API_VERSION
	.align		4
        /*0000*/ 	.byte	0x04, 0x37
        /*0002*/ 	.short	(.L_1393 - .L_1392)
.L_1392:
        /*0004*/ 	.word	0x00000082


	//----- nvinfo : EIATTR_KPARAM_INFO
	.align		4
.L_1393:
        /*0008*/ 	.byte	0x04, 0x17
        /*000a*/ 	.short	(.L_1395 - .L_1394)
.L_1394:
        /*000c*/ 	.word	0x00000000
        /*0010*/ 	.short	0x0000
        /*0012*/ 	.short	0x0000
        /*0014*/ 	.byte	0x00, 0xf0, 0xc1, 0x07


	//----- nvinfo : EIATTR_SPARSE_MMA_MASK
	.align		4
.L_1395:
        /*0018*/ 	.byte	0x03, 0x50
        /*001a*/ 	.short	0x0000


	//----- nvinfo : EIATTR_MAXREG_COUNT
	.align		4
        /*001c*/ 	.byte	0x03, 0x1b
        /*001e*/ 	.short	0x00ff


	//----- nvinfo : EIATTR_NUM_BARRIERS
	.align		4
        /*0020*/ 	.byte	0x02, 0x4c
        /*0022*/ 	.byte	0x01
	.zero		1


	//----- nvinfo : EIATTR_MERCURY_ISA_VERSION
	.align		4
        /*0024*/ 	.byte	0x03, 0x5f
        /*0026*/ 	.short	0x0101


	//----- nvinfo : EIATTR_INT_WARP_WIDE_INSTR_OFFSETS
	.align		4
        /*0028*/ 	.byte	0x04, 0x31
        /*002a*/ 	.short	(.L_1397 - .L_1396)


	//   ....[0]....
.L_1396:
        /*002c*/ 	.word	0x00007c10


	//   ....[1]....
        /*0030*/ 	.word	0x00008c30


	//----- nvinfo : EIATTR_COOP_GROUP_MASK_REGIDS
	.align		4
.L_1397:
        /*0034*/ 	.byte	0x04, 0x29
        /*0036*/ 	.short	(.L_1399 - .L_1398)


	//   ....[0]....
.L_1398:
        /*0038*/ 	.word	0xffffffff


	//   ....[1]....
        /*003c*/ 	.word	0xffffffff


	//   ....[2]....
        /*0040*/ 	.word	0xffffffff


	//   ....[3]....
        /*0044*/ 	.word	0xffffffff


	//   ....[4]....
        /*0048*/ 	.word	0xffffffff


	//   ....[5]....
        /*004c*/ 	.word	0xffffffff


	//   ....[6]....
        /*0050*/ 	.word	0xffffffff


	//   ....[7]....
        /*0054*/ 	.word	0xffffffff


	//   ....[8]....
        /*0058*/ 	.word	0xffffffff


	//   ....[9]....
        /*005c*/ 	.word	0xffffffff


	//   ....[10]....
        /*0060*/ 	.word	0xffffffff


	//   ....[11]....
        /*0064*/ 	.word	0xffffffff


	//   ....[12]....
        /*0068*/ 	.word	0xffffffff


	//   ....[13]....
        /*006c*/ 	.word	0xffffffff


	//   ....[14]....
        /*0070*/ 	.word	0xffffffff


	//   ....[15]....
        /*0074*/ 	.word	0xffffffff


	//   ....[16]....
        /*0078*/ 	.word	0xffffffff


	//   ....[17]....
        /*007c*/ 	.word	0xffffffff


	//   ....[18]....
        /*0080*/ 	.word	0xffffffff


	//   ....[19]....
        /*0084*/ 	.word	0xffffffff


	//   ....[20]....
        /*0088*/ 	.word	0xffffffff


	//   ....[21]....
        /*008c*/ 	.word	0xffffffff


	//   ....[22]....
        /*0090*/ 	.word	0xffffffff


	//   ....[23]....
        /*0094*/ 	.word	0xffffffff


	//   ....[24]....
        /*0098*/ 	.word	0xffffffff


	//   ....[25]....
        /*009c*/ 	.word	0xffffffff


	//   ....[26]....
        /*00a0*/ 	.word	0xffffffff


	//   ....[27]....
        /*00a4*/ 	.word	0xffffffff


	//   ....[28]....
        /*00a8*/ 	.word	0xffffffff


	//   ....[29]....
        /*00ac*/ 	.word	0xffffffff


	//   ....[30]....
        /*00b0*/ 	.word	0xffffffff


	//   ....[31]....
        /*00b4*/ 	.word	0xffffffff


	//   ....[32]....
        /*00b8*/ 	.word	0xffffffff


	//   ....[33]....
        /*00bc*/ 	.word	0xffffffff


	//   ....[34]....
        /*00c0*/ 	.word	0xffffffff


	//   ....[35]....
        /*00c4*/ 	.word	0xffffffff


	//   ....[36]....
        /*00c8*/ 	.word	0xffffffff


	//   ....[37]....
        /*00cc*/ 	.word	0xffffffff


	//   ....[38]....
        /*00d0*/ 	.word	0xffffffff


	//   ....[39]....
        /*00d4*/ 	.word	0xffffffff


	//   ....[40]....
        /*00d8*/ 	.word	0xffffffff


	//   ....[41]....
        /*00dc*/ 	.word	0xffffffff


	//   ....[42]....
        /*00e0*/ 	.word	0xffffffff


	//   ....[43]....
        /*00e4*/ 	.word	0xffffffff


	//   ....[44]....
        /*00e8*/ 	.word	0xffffffff


	//   ....[45]....
        /*00ec*/ 	.word	0xffffffff


	//   ....[46]....
        /*00f0*/ 	.word	0xffffffff


	//   ....[47]....
        /*00f4*/ 	.word	0xffffffff


	//   ....[48]....
        /*00f8*/ 	.word	0xffffffff


	//   ....[49]....
        /*00fc*/ 	.word	0xffffffff


	//   ....[50]....
        /*0100*/ 	.word	0xffffffff


	//   ....[51]....
        /*0104*/ 	.word	0xffffffff


	//   ....[52]....
        /*0108*/ 	.word	0xffffffff


	//   ....[53]....
        /*010c*/ 	.word	0xffffffff


	//   ....[54]....
        /*0110*/ 	.word	0xffffffff


	//   ....[55]....
        /*0114*/ 	.word	0xffffffff


	//   ....[56]....
        /*0118*/ 	.word	0xffffffff


	//   ....[57]....
        /*011c*/ 	.word	0xffffffff


	//   ....[58]....
        /*0120*/ 	.word	0xffffffff


	//   ....[59]....
        /*0124*/ 	.word	0xffffffff


	//   ....[60]....
        /*0128*/ 	.word	0xffffffff


	//   ....[61]....
        /*012c*/ 	.word	0xffffffff


	//   ....[62]....
        /*0130*/ 	.word	0xffffffff


	//   ....[63]....
        /*0134*/ 	.word	0xffffffff


	//   ....[64]....
        /*0138*/ 	.word	0xffffffff


	//   ....[65]....
        /*013c*/ 	.word	0xffffffff


	//   ....[66]....
        /*0140*/ 	.word	0xffffffff


	//   ....[67]....
        /*0144*/ 	.word	0xffffffff


	//   ....[68]....
        /*0148*/ 	.word	0xffffffff


	//   ....[69]....
        /*014c*/ 	.word	0xffffffff


	//   ....[70]....
        /*0150*/ 	.word	0xffffffff


	//   ....[71]....
        /*0154*/ 	.word	0xffffffff


	//   ....[72]....
        /*0158*/ 	.word	0xffffffff


	//   ....[73]....
        /*015c*/ 	.word	0xffffffff


	//   ....[74]....
        /*0160*/ 	.word	0xffffffff


	//   ....[75]....
        /*0164*/ 	.word	0xffffffff


	//   ....[76]....
        /*0168*/ 	.word	0xffffffff


	//   ....[77]....
        /*016c*/ 	.word	0xffffffff


	//   ....[78]....
        /*0170*/ 	.word	0xffffffff


	//   ....[79]....
        /*0174*/ 	.word	0xffffffff


	//   ....[80]....
        /*0178*/ 	.word	0xffffffff


	//   ....[81]....
        /*017c*/ 	.word	0xffffffff


	//   ....[82]....
        /*0180*/ 	.word	0xffffffff


	//   ....[83]....
        /*0184*/ 	.word	0xffffffff


	//   ....[84]....
        /*0188*/ 	.word	0xffffffff


	//   ....[85]....
        /*018c*/ 	.word	0xffffffff


	//   ....[86]....
        /*0190*/ 	.word	0xffffffff


	//   ....[87]....
        /*0194*/ 	.word	0xffffffff


	//   ....[88]....
        /*0198*/ 	.word	0xffffffff


	//   ....[89]....
        /*019c*/ 	.word	0xffffffff


	//   ....[90]....
        /*01a0*/ 	.word	0xffffffff


	//   ....[91]....
        /*01a4*/ 	.word	0xffffffff


	//   ....[92]....
        /*01a8*/ 	.word	0xffffffff


	//   ....[93]....
        /*01ac*/ 	.word	0xffffffff


	//   ....[94]....
        /*01b0*/ 	.word	0xffffffff


	//   ....[95]....
        /*01b4*/ 	.word	0xffffffff


	//   ....[96]....
        /*01b8*/ 	.word	0xffffffff


	//   ....[97]....
        /*01bc*/ 	.word	0xffffffff


	//   ....[98]....
        /*01c0*/ 	.word	0xffffffff


	//   ....[99]....
        /*01c4*/ 	.word	0xffffffff


	//   ....[100]....
        /*01c8*/ 	.word	0x0500004b


	//   ....[101]....
        /*01cc*/ 	.word	0x0500004b


	//   ....[102]....
        /*01d0*/ 	.word	0x0500004b


	//   ....[103]....
        /*01d4*/ 	.word	0x0500004b


	//   ....[104]....
        /*01d8*/ 	.word	0x0500004b


	//   ....[105]....
        /*01dc*/ 	.word	0x0500004b


	//   ....[106]....
        /*01e0*/ 	.word	0x0500004b


	//   ....[107]....
        /*01e4*/ 	.word	0x0500004b


	//   ....[108]....
        /*01e8*/ 	.word	0x0500004b


	//   ....[109]....
        /*01ec*/ 	.word	0x0500004b


	//   ....[110]....
        /*01f0*/ 	.word	0x0500004b


	//   ....[111]....
        /*01f4*/ 	.word	0x0500004b


	//   ....[112]....
        /*01f8*/ 	.word	0x0500004b


	//   ....[113]....
        /*01fc*/ 	.word	0x0500004b


	//   ....[114]....
        /*0200*/ 	.word	0x0500004b


	//   ....[115]....
        /*0204*/ 	.word	0x0500004b


	//   ....[116]....
        /*0208*/ 	.word	0x0500004b


	//   ....[117]....
        /*020c*/ 	.word	0x0500004b


	//   ....[118]....
        /*0210*/ 	.word	0x0500004b


	//   ....[119]....
        /*0214*/ 	.word	0x0500004b


	//   ....[120]....
        /*0218*/ 	.word	0x0500004b


	//   ....[121]....
        /*021c*/ 	.word	0x0500004b


	//   ....[122]....
        /*0220*/ 	.word	0x0500004b


	//   ....[123]....
        /*0224*/ 	.word	0x0500004b


	//   ....[124]....
        /*0228*/ 	.word	0x0500004b


	//   ....[125]....
        /*022c*/ 	.word	0x0500004b


	//   ....[126]....
        /*0230*/ 	.word	0x0500004b


	//   ....[127]....
        /*0234*/ 	.word	0x0500004b


	//   ....[128]....
        /*0238*/ 	.word	0x0500004b


	//   ....[129]....
        /*023c*/ 	.word	0x0500004b


	//   ....[130]....
        /*0240*/ 	.word	0x0500004b


	//   ....[131]....
        /*0244*/ 	.word	0x0500004b


	//   ....[132]....
        /*0248*/ 	.word	0x0500004b


	//   ....[133]....
        /*024c*/ 	.word	0x0500004b


	//   ....[134]....
        /*0250*/ 	.word	0x0500004b


	//   ....[135]....
        /*0254*/ 	.word	0x0500004b


	//   ....[136]....
        /*0258*/ 	.word	0x0500004b


	//   ....[137]....
        /*025c*/ 	.word	0x0500004b


	//   ....[138]....
        /*0260*/ 	.word	0x0500004b


	//   ....[139]....
        /*0264*/ 	.word	0x0500004b


	//   ....[140]....
        /*0268*/ 	.word	0x0500004b


	//   ....[141]....
        /*026c*/ 	.word	0x0500004b


	//   ....[142]....
        /*0270*/ 	.word	0x0500004b


	//   ....[143]....
        /*0274*/ 	.word	0x0500004b


	//   ....[144]....
        /*0278*/ 	.word	0x0500004b


	//   ....[145]....
        /*027c*/ 	.word	0x0500004b


	//   ....[146]....
        /*0280*/ 	.word	0x0500004b


	//   ....[147]....
        /*0284*/ 	.word	0x0500004b


	//   ....[148]....
        /*0288*/ 	.word	0x0500004b


	//   ....[149]....
        /*028c*/ 	.word	0x0500004b


	//   ....[150]....
        /*0290*/ 	.word	0x0500004b


	//   ....[151]....
        /*0294*/ 	.word	0x0500004b


	//   ....[152]....
        /*0298*/ 	.word	0x0500004b


	//   ....[153]....
        /*029c*/ 	.word	0x0500004b


	//   ....[154]....
        /*02a0*/ 	.word	0x0500004b


	//   ....[155]....
        /*02a4*/ 	.word	0x0500004b


	//   ....[156]....
        /*02a8*/ 	.word	0x0500004b


	//   ....[157]....
        /*02ac*/ 	.word	0x0500004b


	//   ....[158]....
        /*02b0*/ 	.word	0x0500004b


	//   ....[159]....
        /*02b4*/ 	.word	0x0500004b


	//   ....[160]....
        /*02b8*/ 	.word	0x0500004b


	//   ....[161]....
        /*02bc*/ 	.word	0x0500004b


	//   ....[162]....
        /*02c0*/ 	.word	0x0500004b


	//   ....[163]....
        /*02c4*/ 	.word	0x0500004b


	//----- nvinfo : EIATTR_COOP_GROUP_INSTR_OFFSETS
	.align		4
.L_1399:
        /*02c8*/ 	.byte	0x04, 0x28
        /*02ca*/ 	.short	(.L_1401 - .L_1400)


	//   ....[0]....
.L_1400:
        /*02cc*/ 	.word	0x000007a0


	//   ....[1]....
        /*02d0*/ 	.word	0x00000850


	//   ....[2]....
        /*02d4*/ 	.word	0x00000a40


	//   ....[3]....
        /*02d8*/ 	.word	0x00002fc0


	//   ....[4]....
        /*02dc*/ 	.word	0x000037b0


	//   ....[5]....
        /*02e0*/ 	.word	0x000041f0


	//   ....[6]....
        /*02e4*/ 	.word	0x000044a0


	//   ....[7]....
        /*02e8*/ 	.word	0x000065a0


	//   ....[8]....
        /*02ec*/ 	.word	0x000065b0


	//   ....[9]....
        /*02f0*/ 	.word	0x000065c0


	//   ....[10]....
        /*02f4*/ 	.word	0x000065d0


	//   ....[11]....
        /*02f8*/ 	.word	0x00006660


	//   ....[12]....
        /*02fc*/ 	.word	0x00006690


	//   ....[13]....
        /*0300*/ 	.word	0x000066a0


	//   ....[14]....
        /*0304*/ 	.word	0x000066b0


	//   ....[15]....
        /*0308*/ 	.word	0x00006740


	//   ....[16]....
        /*030c*/ 	.word	0x00006770


	//   ....[17]....
        /*0310*/ 	.word	0x00006780


	//   ....[18]....
        /*0314*/ 	.word	0x00006790


	//   ....[19]....
        /*0318*/ 	.word	0x00006830


	//   ....[20]....
        /*031c*/ 	.word	0x00006850


	//   ....[21]....
        /*0320*/ 	.word	0x00006860


	//   ....[22]....
        /*0324*/ 	.word	0x00006870


	//   ....[23]....
        /*0328*/ 	.word	0x00006920


	//   ....[24]....
        /*032c*/ 	.word	0x00006930


	//   ....[25]....
        /*0330*/ 	.word	0x00006940


	//   ....[26]....
        /*0334*/ 	.word	0x00006950


	//   ....[27]....
        /*0338*/ 	.word	0x00006ab0


	//   ....[28]....
        /*033c*/ 	.word	0x00006ac0


	//   ....[29]....
        /*0340*/ 	.word	0x00006ad0


	//   ....[30]....
        /*0344*/ 	.word	0x00006ae0


	//   ....[31]....
        /*0348*/ 	.word	0x00006af0


	//   ....[32]....
        /*034c*/ 	.word	0x00006b00


	//   ....[33]....
        /*0350*/ 	.word	0x00006b10


	//   ....[34]....
        /*0354*/ 	.word	0x00006b20


	//   ....[35]....
        /*0358*/ 	.word	0x000080a0


	//   ....[36]....
        /*035c*/ 	.word	0x000080b0


	//   ....[37]....
        /*0360*/ 	.word	0x000080c0


	//   ....[38]....
        /*0364*/ 	.word	0x000080d0


	//   ....[39]....
        /*0368*/ 	.word	0x000081e0


	//   ....[40]....
        /*036c*/ 	.word	0x000081f0


	//   ....[41]....
        /*0370*/ 	.word	0x00008200


	//   ....[42]....
        /*0374*/ 	.word	0x00008210


	//   ....[43]....
        /*0378*/ 	.word	0x00008320


	//   ....[44]....
        /*037c*/ 	.word	0x00008330


	//   ....[45]....
        /*0380*/ 	.word	0x00008340


	//   ....[46]....
        /*0384*/ 	.word	0x00008350


	//   ....[47]....
        /*0388*/ 	.word	0x00008460


	//   ....[48]....
        /*038c*/ 	.word	0x00008470


	//   ....[49]....
        /*0390*/ 	.word	0x00008480


	//   ....[50]....
        /*0394*/ 	.word	0x00008490


	//   ....[51]....
        /*0398*/ 	.word	0x000085a0


	//   ....[52]....
        /*039c*/ 	.word	0x000085b0


	//   ....[53]....
        /*03a0*/ 	.word	0x000085c0


	//   ....[54]....
        /*03a4*/ 	.word	0x000085d0


	//   ....[55]....
        /*03a8*/ 	.word	0x000086e0


	//   ....[56]....
        /*03ac*/ 	.word	0x000086f0


	//   ....[57]....
        /*03b0*/ 	.word	0x00008700


	//   ....[58]....
        /*03b4*/ 	.word	0x00008710


	//   ....[59]....
        /*03b8*/ 	.word	0x00008720


	//   ....[60]....
        /*03bc*/ 	.word	0x00008730


	//   ....[61]....
        /*03c0*/ 	.word	0x00008740


	//   ....[62]....
        /*03c4*/ 	.word	0x00008780


	//   ....[63]....
        /*03c8*/ 	.word	0x000087c0


	//   ....[64]....
        /*03cc*/ 	.word	0x00008800


	//   ....[65]....
        /*03d0*/ 	.word	0x00008820


	//   ....[66]....
        /*03d4*/ 	.word	0x00008830


	//   ....[67]....
        /*03d8*/ 	.word	0x00009f40


	//   ....[68]....
        /*03dc*/ 	.word	0x00009f80


	//   ....[69]....
        /*03e0*/ 	.word	0x00009fe0


	//   ....[70]....
        /*03e4*/ 	.word	0x0000a020


	//   ....[71]....
        /*03e8*/ 	.word	0x0000a140


	//   ....[72]....
        /*03ec*/ 	.word	0x0000a180


	//   ....[73]....
        /*03f0*/ 	.word	0x0000a1c0


	//   ....[74]....
        /*03f4*/ 	.word	0x0000a200


	//   ....[75]....
        /*03f8*/ 	.word	0x0000a310


	//   ....[76]....
        /*03fc*/ 	.word	0x0000a350


	//   ....[77]....
        /*0400*/ 	.word	0x0000a390


	//   ....[78]....
        /*0404*/ 	.word	0x0000a3d0


	//   ....[79]....
        /*0408*/ 	.word	0x0000a4e0


	//   ....[80]....
        /*040c*/ 	.word	0x0000a520


	//   ....[81]....
        /*0410*/ 	.word	0x0000a560


	//   ....[82]....
        /*0414*/ 	.word	0x0000a5a0


	//   ....[83]....
        /*0418*/ 	.word	0x0000a6f0


	//   ....[84]....
        /*041c*/ 	.word	0x0000a740


	//   ....[85]....
        /*0420*/ 	.word	0x0000a780


	//   ....[86]....
        /*0424*/ 	.word	0x0000a7c0


	//   ....[87]....
        /*0428*/ 	.word	0x0000ad40


	//   ....[88]....
        /*042c*/ 	.word	0x0000b500


	//   ....[89]....
        /*0430*/ 	.word	0x0000b8f0


	//   ....[90]....
        /*0434*/ 	.word	0x0000ba60


	//   ....[91]....
        /*0438*/ 	.word	0x0000bab0


	//   ....[92]....
        /*043c*/ 	.word	0x0000bb10


	//   ....[93]....
        /*0440*/ 	.word	0x0000bb60


	//   ....[94]....
        /*0444*/ 	.word	0x0000bb80


	//   ....[95]....
        /*0448*/ 	.word	0x0000bd20


	//   ....[96]....
        /*044c*/ 	.word	0x0000bd50


	//   ....[97]....
        /*0450*/ 	.word	0x0000bdb0


	//   ....[98]....
        /*0454*/ 	.word	0x0000be10


	//   ....[99]....
        /*0458*/ 	.word	0x0000be30


	//   ....[100]....
        /*045c*/ 	.word	0x0000c550


	//   ....[101]....
        /*0460*/ 	.word	0x0000c5a0


	//   ....[102]....
        /*0464*/ 	.word	0x0000c5f0


	//   ....[103]....
        /*0468*/ 	.word	0x0000c640


	//   ....[104]....
        /*046c*/ 	.word	0x0000c740


	//   ....[105]....
        /*0470*/ 	.word	0x0000c790


	//   ....[106]....
        /*0474*/ 	.word	0x0000c7e0


	//   ....[107]....
        /*0478*/ 	.word	0x0000c830


	//   ....[108]....
        /*047c*/ 	.word	0x0000c930


	//   ....[109]....
        /*0480*/ 	.word	0x0000c980


	//   ....[110]....
        /*0484*/ 	.word	0x0000c9d0


	//   ....[111]....
        /*0488*/ 	.word	0x0000ca20


	//   ....[112]....
        /*048c*/ 	.word	0x0000cb20


	//   ....[113]....
        /*0490*/ 	.word	0x0000cb70


	//   ....[114]....
        /*0494*/ 	.word	0x0000cbc0


	//   ....[115]....
        /*0498*/ 	.word	0x0000cc10


	//   ....[116]....
        /*049c*/ 	.word	0x0000cd10


	//   ....[117]....
        /*04a0*/ 	.word	0x0000cd60


	//   ....[118]....
        /*04a4*/ 	.word	0x0000cdb0


	//   ....[119]....
        /*04a8*/ 	.word	0x0000ce00


	//   ....[120]....
        /*04ac*/ 	.word	0x0000cea0


	//   ....[121]....
        /*04b0*/ 	.word	0x0000cf40


	//   ....[122]....
        /*04b4*/ 	.word	0x0000cfe0


	//   ....[123]....
        /*04b8*/ 	.word	0x0000d080


	//   ....[124]....
        /*04bc*/ 	.word	0x0000d120


	//   ....[125]....
        /*04c0*/ 	.word	0x0000d1d0


	//   ....[126]....
        /*04c4*/ 	.word	0x0000d230


	//   ....[127]....
        /*04c8*/ 	.word	0x0000d280


	//   ....[128]....
        /*04cc*/ 	.word	0x0000d2b0


	//   ....[129]....
        /*04d0*/ 	.word	0x0000d310


	//   ....[130]....
        /*04d4*/ 	.word	0x0000d360


	//   ....[131]....
        /*04d8*/ 	.word	0x0000d3b0


	//   ....[132]....
        /*04dc*/ 	.word	0x0000d440


	//   ....[133]....
        /*04e0*/ 	.word	0x0000d490


	//   ....[134]....
        /*04e4*/ 	.word	0x0000d4e0


	//   ....[135]....
        /*04e8*/ 	.word	0x0000d530


	//   ....[136]....
        /*04ec*/ 	.word	0x0000d5c0


	//   ....[137]....
        /*04f0*/ 	.word	0x0000d650


	//   ....[138]....
        /*04f4*/ 	.word	0x0000d6a0


	//   ....[139]....
        /*04f8*/ 	.word	0x0000d6f0


	//   ....[140]....
        /*04fc*/ 	.word	0x0000d780


	//   ....[141]....
        /*0500*/ 	.word	0x0000d810


	//   ....[142]....
        /*0504*/ 	.word	0x0000d860


	//   ....[143]....
        /*0508*/ 	.word	0x0000d8b0


	//   ....[144]....
        /*050c*/ 	.word	0x0000d940


	//   ....[145]....
        /*0510*/ 	.word	0x0000d9d0


	//   ....[146]....
        /*0514*/ 	.word	0x0000da20


	//   ....[147]....
        /*0518*/ 	.word	0x0000da70


	//   ....[148]....
        /*051c*/ 	.word	0x0000db00


	//   ....[149]....
        /*0520*/ 	.word	0x0000db90


	//   ....[150]....
        /*0524*/ 	.word	0x0000dbe0


	//   ....[151]....
        /*0528*/ 	.word	0x0000dc30


	//   ....[152]....
        /*052c*/ 	.word	0x0000dcc0


	//   ....[153]....
        /*0530*/ 	.word	0x0000dd70


	//   ....[154]....
        /*0534*/ 	.word	0x0000ddc0


	//   ....[155]....
        /*0538*/ 	.word	0x0000de90


	//   ....[156]....
        /*053c*/ 	.word	0x0000df00


	//   ....[157]....
        /*0540*/ 	.word	0x0000df50


	//   ....[158]....
        /*0544*/ 	.word	0x0000dfa0


	//   ....[159]....
        /*0548*/ 	.word	0x0000dff0


	//   ....[160]....
        /*054c*/ 	.word	0x0000e030


	//   ....[161]....
        /*0550*/ 	.word	0x0000e080


	//   ....[162]....
        /*0554*/ 	.word	0x0000e0e0


	//   ....[163]....
        /*0558*/ 	.word	0x0000e140


	//----- nvinfo : EIATTR_VRC_CTA_INIT_COUNT
	.align		4
.L_1401:
        /*055c*/ 	.byte	0x02, 0x4a
	.zero		1
	.zero		1


	//----- nvinfo : EIATTR_EXIT_INSTR_OFFSETS
	.align		4
        /*0560*/ 	.byte	0x04, 0x1c
        /*0562*/ 	.short	(.L_1403 - .L_1402)


	//   ....[0]....
.L_1402:
        /*0564*/ 	.word	0x0000bf70


	//   ....[1]....
        /*0568*/ 	.word	0x0000c4f0


	//----- nvinfo : EIATTR_MAX_THREADS
	.align		4
.L_1403:
        /*056c*/ 	.byte	0x04, 0x05
        /*056e*/ 	.short	(.L_1405 - .L_1404)
.L_1404:
        /*0570*/ 	.word	0x00000080
        /*0574*/ 	.word	0x00000001
        /*0578*/ 	.word	0x00000001


	//----- nvinfo : EIATTR_CRS_STACK_SIZE
	.align		4
.L_1405:
        /*057c*/ 	.byte	0x04, 0x1e
        /*057e*/ 	.short	(.L_1407 - .L_1406)
.L_1406:
        /*0580*/ 	.word	0x00000000


	//----- nvinfo : EIATTR_CBANK_PARAM_SIZE
	.align		4
.L_1407:
        /*0584*/ 	.byte	0x03, 0x19
        /*0586*/ 	.short	0x01f0


	//----- nvinfo : EIATTR_PARAM_CBANK
	.align		4
        /*0588*/ 	.byte	0x04, 0x0a
        /*058a*/ 	.short	(.L_1409 - .L_1408)
	.align		4
.L_1408:
        /*058c*/ 	.word	index@(.nv.constant0._Z25selective_scan_bwd_kernelI32Selective_Scan_bwd_kernel_traitsILi128ELi16ELb1ELb0ELb0ELb1ELb1EN3c108BFloat16ENS1_7complexIfEEEEv12SSMParamsBwd)
        /*0590*/ 	.short	0x0380
        /*0592*/ 	.short	0x01f0


	//----- nvinfo : EIATTR_SW_WAR
	.align		4
.L_1409:
        /*0594*/ 	.byte	0x04, 0x36
        /*0596*/ 	.short	(.L_1411 - .L_1410)
.L_1410:
        /*0598*/ 	.word	0x00000008
.L_1411:


//--------------------- .nv.info._Z25selective_scan_bwd_kernelI32Selective_Scan_bwd_kernel_traitsILi128ELi16ELb1ELb0ELb1ELb0ELb0EN3c108BFloat16ENS1_7complexIfEEEEv12SSMParamsBwd --------------------------
	.section	.nv.info._Z25selective_scan_bwd_kernelI32Selective_Scan_bwd_kernel_traitsILi128ELi16ELb1ELb0ELb1ELb0ELb0EN3c108BFloat16ENS1_7complexIfEEEEv12SSMParamsBwd,"",@"SHT_CUDA_INFO"
	.sectionflags	@""
	.align	4


	//----- nvinfo : EIATTR_CUDA_API_VERSION
	.align		4
        /*0000*/ 	.byte	0x04, 0x37
        /*0002*/ 	.short	(.L_1413 - .L_1412)
.L_1412:
        /*0004*/ 	.word	0x00000082


	//----- nvinfo : EIATTR_KPARAM_INFO
	.align		4
.L_1413:
        /*0008*/ 	.byte	0x04, 0x17
        /*000a*/ 	.short	(.L_1415 - .L_1414)
.L_1414:
        /*000c*/ 	.word	0x00000000
        /*0010*/ 	.short	0x0000
        /*0012*/ 	.short	0x0000
        /*0014*/ 	.byte	0x00, 0xf0, 0xc1, 0x07


	//----- nvinfo : EIATTR_SPARSE_MMA_MASK
	.align		4
.L_1415:
        /*0018*/ 	.byte	0x03, 0x50
        /*001a*/ 	.short	0x0000


	//----- nvinfo : EIATTR_MAXREG_COUNT
	.align		4
        /*001c*/ 	.byte	0x03, 0x1b
        /*001e*/ 	.short	0x00ff


	//----- nvinfo : EIATTR_NUM_BARRIERS
	.align		4
        /*0020*/ 	.byte	0x02, 0x4c
        /*0022*/ 	.byte	0x01
	.zero		1


	//----- nvinfo : EIATTR_MERCURY_ISA_VERSION
	.align		4
        /*0024*/ 	.byte	0x03, 0x5f
        /*0026*/ 	.short	0x0101


	//----- nvinfo : EIATTR_INT_WARP_WIDE_INSTR_OFFSETS
	.align		4
        /*0028*/ 	.byte	0x04, 0x31
        /*002a*/ 	.short	(.L_1417 - .L_1416)


	//   ....[0]....
.L_1416:
        /*002c*/ 	.word	0x00004f80


	//   ....[1]....
        /*0030*/ 	.word	0x000063c0


	//----- nvinfo : EIATTR_COOP_GROUP_MASK_REGIDS
	.align		4
.L_1417:
        /*0034*/ 	.byte	0x04, 0x29
        /*0036*/ 	.short	(.L_1419 - .L_1418)


	//   ....[0]....
.L_1418:
        /*0038*/ 	.word	0xffffffff


	//   ....[1]....
        /*003c*/ 	.word	0xffffffff


	//   ....[2]....
        /*0040*/ 	.word	0xffffffff


	//   ....[3]....
        /*0044*/ 	.word	0xffffffff


	//   ....[4]....
        /*0048*/ 	.word	0xffffffff


	//   ....[5]....
        /*004c*/ 	.word	0xffffffff


	//   ....[6]....
        /*0050*/ 	.word	0xffffffff


	//   ....[7]....
        /*0054*/ 	.word	0xffffffff


	//   ....[8]....
        /*0058*/ 	.word	0xffffffff


	//   ....[9]....
        /*005c*/ 	.word	0xffffffff


	//   ....[10]....
        /*0060*/ 	.word	0xffffffff


	//   ....[11]....
        /*0064*/ 	.word	0xffffffff


	//   ....[12]....
        /*0068*/ 	.word	0xffffffff


	//   ....[13]....
        /*006c*/ 	.word	0xffffffff


	//   ....[14]....
        /*0070*/ 	.word	0xffffffff


	//   ....[15]....
        /*0074*/ 	.word	0xffffffff


	//   ....[16]....
        /*0078*/ 	.word	0xffffffff


	//   ....[17]....
        /*007c*/ 	.word	0xffffffff


	//   ....[18]....
        /*0080*/ 	.word	0xffffffff


	//   ....[19]....
        /*0084*/ 	.word	0xffffffff


	//   ....[20]....
        /*0088*/ 	.word	0xffffffff


	//   ....[21]....
        /*008c*/ 	.word	0xffffffff


	//   ....[22]....
        /*0090*/ 	.word	0xffffffff


	//   ....[23]....
        /*0094*/ 	.word	0xffffffff


	//   ....[24]....
        /*0098*/ 	.word	0xffffffff


	//   ....[25]....
        /*009c*/ 	.word	0xffffffff


	//   ....[26]....
        /*00a0*/ 	.word	0xffffffff


	//   ....[27]....
        /*00a4*/ 	.word	0xffffffff


	//   ....[28]....
        /*00a8*/ 	.word	0xffffffff


	//   ....[29]....
        /*00ac*/ 	.word	0xffffffff


	//   ....[30]....
        /*00b0*/ 	.word	0xffffffff


	//   ....[31]....
        /*00b4*/ 	.word	0xffffffff


	//   ....[32]....
        /*00b8*/ 	.word	0xffffffff


	//   ....[33]....
        /*00bc*/ 	.word	0xffffffff


	//   ....[34]....
        /*00c0*/ 	.word	0xffffffff


	//   ....[35]....
        /*00c4*/ 	.word	0xffffffff


	//   ....[36]....
        /*00c8*/ 	.word	0xffffffff


	//   ....[37]....
        /*00cc*/ 	.word	0xffffffff


	//   ....[38]....
        /*00d0*/ 	.word	0xffffffff


	//   ....[39]....
        /*00d4*/ 	.word	0xffffffff


	//   ....[40]....
        /*00d8*/ 	.word	0xffffffff


	//   ....[41]....
        /*00dc*/ 	.word	0xffffffff


	//   ....[42]....
        /*00e0*/ 	.word	0xffffffff


	//   ....[43]....
        /*00e4*/ 	.word	0xffffffff


	//   ....[44]....
        /*00e8*/ 	.word	0xffffffff


	//   ....[45]....
        /*00ec*/ 	.word	0xffffffff


	//   ....[46]....
        /*00f0*/ 	.word	0xffffffff


	//   ....[47]....
        /*00f4*/ 	.word	0xffffffff


	//   ....[48]....
        /*00f8*/ 	.word	0xffffffff


	//   ....[49]....
        /*00fc*/ 	.word	0xffffffff


	//   ....[50]....
        /*0100*/ 	.word	0xffffffff


	//   ....[51]....
        /*0104*/ 	.word	0xffffffff


	//   ....[52]....
        /*0108*/ 	.word	0xffffffff


	//   ....[53]....
        /*010c*/ 	.word	0xffffffff


	//   ....[54]....
        /*0110*/ 	.word	0xffffffff


	//   ....[55]....
        /*0114*/ 	.word	0xffffffff


	//   ....[56]....
        /*0118*/ 	.word	0xffffffff


	//   ....[57]....
        /*011c*/ 	.word	0xffffffff


	//   ....[58]....
        /*0120*/ 	.word	0xffffffff


	//   ....[59]....
        /*0124*/ 	.word	0xffffffff


	//   ....[60]....
        /*0128*/ 	.word	0xffffffff


	//   ....[61]....
        /*012c*/ 	.word	0xffffffff


	//   ....[62]....
        /*0130*/ 	.word	0xffffffff


	//   ....[63]....
        /*0134*/ 	.word	0xffffffff


	//   ....[64]....
        /*0138*/ 	.word	0xffffffff


	//   ....[65]....
        /*013c*/ 	.word	0xffffffff


	//   ....[66]....
        /*0140*/ 	.word	0xffffffff


	//   ....[67]....
        /*0144*/ 	.word	0xffffffff


	//   ....[68]....
        /*0148*/ 	.word	0xffffffff


	//   ....[69]....
        /*014c*/ 	.word	0xffffffff


	//   ....[70]....
        /*0150*/ 	.word	0xffffffff


	//   ....[71]....
        /*0154*/ 	.word	0xffffffff


	//   ....[72]....
        /*0158*/ 	.word	0xffffffff


	//   ....[73]....
        /*015c*/ 	.word	0xffffffff


	//   ....[74]....
        /*0160*/ 	.word	0xffffffff


	//   ....[75]....
        /*0164*/ 	.word	0xffffffff


	//   ....[76]....
        /*0168*/ 	.word	0xffffffff


	//   ....[77]....
        /*016c*/ 	.word	0xffffffff


	//   ....[78]....
        /*0170*/ 	.word	0xffffffff


	//   ....[79]....
        /*0174*/ 	.word	0xffffffff


	//   ....[80]....
        /*0178*/ 	.word	0xffffffff


	//   ....[81]....
        /*017c*/ 	.word	0xffffffff


	//   ....[82]....
        /*0180*/ 	.word	0xffffffff


	//   ....[83]....
        /*0184*/ 	.word	0xffffffff


	//   ....[84]....
        /*0188*/ 	.word	0xffffffff


	//   ....[85]....
        /*018c*/ 	.word	0xffffffff


	//   ....[86]....
        /*0190*/ 	.word	0xffffffff


	//   ....[87]....
        /*0194*/ 	.word	0xffffffff


	//   ....[88]....
        /*0198*/ 	.word	0xffffffff


	//   ....[89]....
        /*019c*/ 	.word	0xffffffff


	//   ....[90]....
        /*01a0*/ 	.word	0xffffffff


	//   ....[91]....
        /*01a4*/ 	.word	0xffffffff


	//   ....[92]....
        /*01a8*/ 	.word	0xffffffff


	//   ....[93]....
        /*01ac*/ 	.word	0xffffffff


	//   ....[94]....
        /*01b0*/ 	.word	0xffffffff


	//   ....[95]....
        /*01b4*/ 	.word	0xffffffff


	//   ....[96]....
        /*01b8*/ 	.word	0x050000f3


	//   ....[97]....
        /*01bc*/ 	.word	0x050000f3


	//   ....[98]....
        /*01c0*/ 	.word	0x050000f3


	//   ....[99]....
        /*01c4*/ 	.word	0x050000f3


	//   ....[100]....
        /*01c8*/ 	.word	0x050000f3


	//   ....[101]....
        /*01cc*/ 	.word	0x050000f3


	//   ....[102]....
        /*01d0*/ 	.word	0x050000f3


	//   ....[103]....
        /*01d4*/ 	.word	0x050000f3


	//   ....[104]....
        /*01d8*/ 	.word	0x050000f3


	//   ....[105]....
        /*01dc*/ 	.word	0x050000f3


	//   ....[106]....
        /*01e0*/ 	.word	0x050000f3


	//   ....[107]....
        /*01e4*/ 	.word	0x050000f3


	//   ....[108]....
        /*01e8*/ 	.word	0x050000f3


	//   ....[109]....
        /*01ec*/ 	.word	0x050000f3


	//   ....[110]....
        /*01f0*/ 	.word	0x050000f3


	//   ....[111]....
        /*01f4*/ 	.word	0x050000f3


	//   ....[112]....
        /*01f8*/ 	.word	0x050000f3


	//   ....[113]....
        /*01fc*/ 	.word	0x050000f3


	//   ....[114]....
        /*0200*/ 	.word	0x050000f3


	//   ....[115]....
        /*0204*/ 	.word	0x050000f3


	//   ....[116]....
        /*0208*/ 	.word	0x050000f3


	//   ....[117]....
        /*020c*/ 	.word	0x050000f3


	//   ....[118]....
        /*0210*/ 	.word	0x050000f3


	//   ....[119]....
        /*0214*/ 	.word	0x050000f3


	//   ....[120]....
        /*0218*/ 	.word	0x050000f3


	//   ....[121]....
        /*021c*/ 	.word	0x050000f3


	//   ....[122]....
        /*0220*/ 	.word	0x050000f3


	//   ....[123]....
        /*0224*/ 	.word	0x050000f3


	//   ....[124]....
        /*0228*/ 	.word	0x050000f3


	//   ....[125]....
        /*022c*/ 	.word	0x050000f3


	//   ....[126]....
        /*0230*/ 	.word	0x050000f3


	//   ....[127]....
        /*0234*/ 	.word	0x050000f3


	//   ....[128]....
        /*0238*/ 	.word	0x050000f3


	//   ....[129]....
        /*023c*/ 	.word	0x050000f3


	//   ....[130]....
        /*0240*/ 	.word	0x050000f3


	//   ....[131]....
        /*0244*/ 	.word	0x050000f3


	//   ....[132]....
        /*0248*/ 	.word	0x050000f3


	//   ....[133]....
        /*024c*/ 	.word	0x050000f3


	//   ....[134]....
        /*0250*/ 	.word	0x050000f3


	//   ....[135]....
        /*0254*/ 	.word	0x050000f3


	//   ....[136]....
        /*0258*/ 	.word	0x050000f3


	//   ....[137]....
        /*025c*/ 	.word	0x050000f3


	//   ....[138]....
        /*0260*/ 	.word	0x050000f3


	//   ....[139]....
        /*0264*/ 	.word	0x050000f3


	//   ....[140]....
        /*0268*/ 	.word	0x050000f3


	//   ....[141]....
        /*026c*/ 	.word	0x050000f3


	//   ....[142]....
        /*0270*/ 	.word	0x050000f3


	//   ....[143]....
        /*0274*/ 	.word	0x050000f3


	//   ....[144]....
        /*0278*/ 	.word	0x050000f3


	//   ....[145]....
        /*027c*/ 	.word	0x050000f3


	//   ....[146]....
        /*0280*/ 	.word	0x050000f3


	//   ....[147]....
        /*0284*/ 	.word	0x050000f3


	//   ....[148]....
        /*0288*/ 	.word	0x050000f3


	//   ....[149]....
        /*028c*/ 	.word	0x050000f3


	//   ....[150]....
        /*0290*/ 	.word	0x050000f3


	//   ....[151]....
        /*0294*/ 	.word	0x050000f3


	//   ....[152]....
        /*0298*/ 	.word	0x050000f3


	//   ....[153]....
        /*029c*/ 	.word	0x050000f3


	//   ....[154]....
        /*02a0*/ 	.word	0x050000f3


	//   ....[155]....
        /*02a4*/ 	.word	0x050000f3


	//   ....[156]....
        /*02a8*/ 	.word	0x050000f3


	//   ....[157]....
        /*02ac*/ 	.word	0x050000f3


	//   ....[158]....
        /*02b0*/ 	.word	0x050000f3


	//   ....[159]....
        /*02b4*/ 	.word	0x050000f3


	//----- nvinfo : EIATTR_COOP_GROUP_INSTR_OFFSETS
	.align		4
.L_1419:
        /*02b8*/ 	.byte	0x04, 0x28
        /*02ba*/ 	.short	(.L_1421 - .L_1420)


	//   ....[0]....
.L_1420:
        /*02bc*/ 	.word	0x00000aa0


	//   ....[1]....
        /*02c0*/ 	.word	0x00000b50


	//   ....[2]....
        /*02c4*/ 	.word	0x00000e10


	//   ....[3]....
        /*02c8*/ 	.word	0x00001e20


	//   ....[4]....
        /*02cc*/ 	.word	0x00003650


	//   ....[5]....
        /*02d0*/ 	.word	0x00003660


	//   ....[6]....
        /*02d4*/ 	.word	0x00003670


	//   ....[7]....
        /*02d8*/ 	.word	0x00003680


	//   ....[8]....
        /*02dc*/ 	.word	0x00003710


	//   ....[9]....
        /*02e0*/ 	.word	0x00003740


	//   ....[10]....
        /*02e4*/ 	.word	0x00003750


	//   ....[11]....
        /*02e8*/ 	.word	0x00003760


	//   ....[12]....
        /*02ec*/ 	.word	0x000037f0


	//   ....[13]....
        /*02f0*/ 	.word	0x00003820


	//   ....[14]....
        /*02f4*/ 	.word	0x00003830


	//   ....[15]....
        /*02f8*/ 	.word	0x00003840


	//   ....[16]....
        /*02fc*/ 	.word	0x000038e0


	//   ....[17]....
        /*0300*/ 	.word	0x00003900


	//   ....[18]....
        /*0304*/ 	.word	0x00003910


	//   ....[19]....
        /*0308*/ 	.word	0x00003920


	//   ....[20]....
        /*030c*/ 	.word	0x000039d0


	//   ....[21]....
        /*0310*/ 	.word	0x000039e0


	//   ....[22]....
        /*0314*/ 	.word	0x000039f0


	//   ....[23]....
        /*0318*/ 	.word	0x00003a00


	//   ....[24]....
        /*031c*/ 	.word	0x00003b60


	//   ....[25]....
        /*0320*/ 	.word	0x00003b70


	//   ....[26]....
        /*0324*/ 	.word	0x00003b80


	//   ....[27]....
        /*0328*/ 	.word	0x00003b90


	//   ....[28]....
        /*032c*/ 	.word	0x00003ba0


	//   ....[29]....
        /*0330*/ 	.word	0x00003bb0


	//   ....[30]....
        /*0334*/ 	.word	0x00003bc0


	//   ....[31]....
        /*0338*/ 	.word	0x00003bd0


	//   ....[32]....
        /*033c*/ 	.word	0x00005370


	//   ....[33]....
        /*0340*/ 	.word	0x000053a0


	//   ....[34]....
        /*0344*/ 	.word	0x000053b0


	//   ....[35]....
        /*0348*/ 	.word	0x000053c0


	//   ....[36]....
        /*034c*/ 	.word	0x000054d0


	//   ....[37]....
        /*0350*/ 	.word	0x000054e0


	//   ....[38]....
        /*0354*/ 	.word	0x000054f0


	//   ....[39]....
        /*0358*/ 	.word	0x00005500


	//   ....[40]....
        /*035c*/ 	.word	0x00005610


	//   ....[41]....
        /*0360*/ 	.word	0x00005620


	//   ....[42]....
        /*0364*/ 	.word	0x00005630


	//   ....[43]....
        /*0368*/ 	.word	0x00005640


	//   ....[44]....
        /*036c*/ 	.word	0x00005750


	//   ....[45]....
        /*0370*/ 	.word	0x00005760


	//   ....[46]....
        /*0374*/ 	.word	0x00005770


	//   ....[47]....
        /*0378*/ 	.word	0x00005780


	//   ....[48]....
        /*037c*/ 	.word	0x00005890


	//   ....[49]....
        /*0380*/ 	.word	0x000058a0


	//   ....[50]....
        /*0384*/ 	.word	0x000058b0


	//   ....[51]....
        /*0388*/ 	.word	0x000058c0


	//   ....[52]....
        /*038c*/ 	.word	0x000059d0


	//   ....[53]....
        /*0390*/ 	.word	0x000059e0


	//   ....[54]....
        /*0394*/ 	.word	0x000059f0


	//   ....[55]....
        /*0398*/ 	.word	0x00005a00


	//   ....[56]....
        /*039c*/ 	.word	0x00005a10


	//   ....[57]....
        /*03a0*/ 	.word	0x00005a20


	//   ....[58]....
        /*03a4*/ 	.word	0x00005a30


	//   ....[59]....
        /*03a8*/ 	.word	0x00005a70


	//   ....[60]....
        /*03ac*/ 	.word	0x00005aa0


	//   ....[61]....
        /*03b0*/ 	.word	0x00005ac0


	//   ....[62]....
        /*03b4*/ 	.word	0x00005ad0


	//   ....[63]....
        /*03b8*/ 	.word	0x00005ae0


	//   ....[64]....
        /*03bc*/ 	.word	0x00009320


	//   ....[65]....
        /*03c0*/ 	.word	0x00009360


	//   ....[66]....
        /*03c4*/ 	.word	0x000093a0


	//   ....[67]....
        /*03c8*/ 	.word	0x000093e0


	//   ....[68]....
        /*03cc*/ 	.word	0x000094f0


	//   ....[69]....
        /*03d0*/ 	.word	0x00009570


	//   ....[70]....
        /*03d4*/ 	.word	0x000095b0


	//   ....[71]....
        /*03d8*/ 	.word	0x000095f0


	//   ....[72]....
        /*03dc*/ 	.word	0x00009710


	//   ....[73]....
        /*03e0*/ 	.word	0x00009750


	//   ....[74]....
        /*03e4*/ 	.word	0x00009790


	//   ....[75]....
        /*03e8*/ 	.word	0x000097d0


	//   ....[76]....
        /*03ec*/ 	.word	0x000098c0


	//   ....[77]....
        /*03f0*/ 	.word	0x000098e0


	//   ....[78]....
        /*03f4*/ 	.word	0x00009900


	//   ....[79]....
        /*03f8*/ 	.word	0x00009920


	//   ....[80]....
        /*03fc*/ 	.word	0x00009950


	//   ....[81]....
        /*0400*/ 	.word	0x00009970


	//   ....[82]....
        /*0404*/ 	.word	0x00009990


	//   ....[83]....
        /*0408*/ 	.word	0x000099a0


	//   ....[84]....
        /*040c*/ 	.word	0x00009f20


	//   ....[85]....
        /*0410*/ 	.word	0x0000a280


	//   ....[86]....
        /*0414*/ 	.word	0x0000a3a0


	//   ....[87]....
        /*0418*/ 	.word	0x0000a3f0


	//   ....[88]....
        /*041c*/ 	.word	0x0000a450


	//   ....[89]....
        /*0420*/ 	.word	0x0000a4a0


	//   ....[90]....
        /*0424*/ 	.word	0x0000a4c0


	//   ....[91]....
        /*0428*/ 	.word	0x0000a660


	//   ....[92]....
        /*042c*/ 	.word	0x0000a690


	//   ....[93]....
        /*0430*/ 	.word	0x0000a6f0


	//   ....[94]....
        /*0434*/ 	.word	0x0000a750


	//   ....[95]....
        /*0438*/ 	.word	0x0000a770


	//   ....[96]....
        /*043c*/ 	.word	0x0000abc0


	//   ....[97]....
        /*0440*/ 	.word	0x0000ac10


	//   ....[98]....
        /*0444*/ 	.word	0x0000ac60


	//   ....[99]....
        /*0448*/ 	.word	0x0000acb0


	//   ....[100]....
        /*044c*/ 	.word	0x0000ada0


	//   ....[101]....
        /*0450*/ 	.word	0x0000adf0


	//   ....[102]....
        /*0454*/ 	.word	0x0000ae40


	//   ....[103]....
        /*0458*/ 	.word	0x0000ae90


	//   ....[104]....
        /*045c*/ 	.word	0x0000af80


	//   ....[105]....
        /*0460*/ 	.word	0x0000afd0


	//   ....[106]....
        /*0464*/ 	.word	0x0000b020


	//   ....[107]....
        /*0468*/ 	.word	0x0000b070


	//   ....[108]....
        /*046c*/ 	.word	0x0000b160


	//   ....[109]....
        /*0470*/ 	.word	0x0000b1b0


	//   ....[110]....
        /*0474*/ 	.word	0x0000b200


	//   ....[111]....
        /*0478*/ 	.word	0x0000b250


	//   ....[112]....
        /*047c*/ 	.word	0x0000b340


	//   ....[113]....
        /*0480*/ 	.word	0x0000b390


	//   ....[114]....
        /*0484*/ 	.word	0x0000b3e0


	//   ....[115]....
        /*0488*/ 	.word	0x0000b430


	//   ....[116]....
        /*048c*/ 	.word	0x0000b4c0


	//   ....[117]....
        /*0490*/ 	.word	0x0000b560


	//   ....[118]....
        /*0494*/ 	.word	0x0000b600


	//   ....[119]....
        /*0498*/ 	.word	0x0000b6a0


	//   ....[120]....
        /*049c*/ 	.word	0x0000b740


	//   ....[121]....
        /*04a0*/ 	.word	0x0000b7f0


	//   ....[122]....
        /*04a4*/ 	.word	0x0000b850


	//   ....[123]....
        /*04a8*/ 	.word	0x0000b8a0


	//   ....[124]....
        /*04ac*/ 	.word	0x0000b8d0


	//   ....[125]....
        /*04b0*/ 	.word	0x0000b930


	//   ....[126]....
        /*04b4*/ 	.word	0x0000b980


	//   ....[127]....
        /*04b8*/ 	.word	0x0000b9d0


	//   ....[128]....
        /*04bc*/ 	.word	0x0000ba80


	//   ....[129]....
        /*04c0*/ 	.word	0x0000bad0


	//   ....[130]....
        /*04c4*/ 	.word	0x0000bb20


	//   ....[131]....
        /*04c8*/ 	.word	0x0000bb70


	//   ....[132]....
        /*04cc*/ 	.word	0x0000bc00


	//   ....[133]....
        /*04d0*/ 	.word	0x0000bc90


	//   ....[134]....
        /*04d4*/ 	.word	0x0000bce0


	//   ....[135]....
        /*04d8*/ 	.word	0x0000bd30


	//   ....[136]....
        /*04dc*/ 	.word	0x0000bdc0


	//   ....[137]....
        /*04e0*/ 	.word	0x0000be50


	//   ....[138]....
        /*04e4*/ 	.word	0x0000bea0


	//   ....[139]....
        /*04e8*/ 	.word	0x0000bef0


	//   ....[140]....
        /*04ec*/ 	.word	0x0000bf80


	//   ....[141]....
        /*04f0*/ 	.word	0x0000c010


	//   ....[142]....
        /*04f4*/ 	.word	0x0000c060


	//   ....[143]....
        /*04f8*/ 	.word	0x0000c0b0


	//   ....[144]....
        /*04fc*/ 	.word	0x0000c140


	//   ....[145]....
        /*0500*/ 	.word	0x0000c1d0


	//   ....[146]....
        /*0504*/ 	.word	0x0000c220


	//   ....[147]....
        /*0508*/ 	.word	0x0000c270


	//   ....[148]....
        /*050c*/ 	.word	0x0000c300


	//   ....[149]....
        /*0510*/ 	.word	0x0000c3a0


	//   ....[150]....
        /*0514*/ 	.word	0x0000c3f0


	//   ....[151]....
        /*0518*/ 	.word	0x0000c4e0


	//   ....[152]....
        /*051c*/ 	.word	0x0000c560


	//   ....[153]....
        /*0520*/ 	.word	0x0000c5b0


	//   ....[154]....
        /*0524*/ 	.word	0x0000c600


	//   ....[155]....
        /*0528*/ 	.word	0x0000c650


	//   ....[156]....
        /*052c*/ 	.word	0x0000c680


	//   ....[157]....
        /*0530*/ 	.word	0x0000c6d0


	//   ....[158]....
        /*0534*/ 	.word	0x0000c730


	//   ....[159]....
        /*0538*/ 	.word	0x0000c790


	//----- nvinfo : EIATTR_VRC_CTA_INIT_COUNT
	.align		4
.L_1421:
        /*053c*/ 	.byte	0x02, 0x4a
	.zero		1
	.zero		1


	//----- nvinfo : EIATTR_EXIT_INSTR_OFFSETS
	.align		4
        /*0540*/ 	.byte	0x04, 0x1c
        /*0542*/ 	.short	(.L_1423 - .L_1422)


	//   ....[0]....
.L_1422:
        /*0544*/ 	.word	0x0000a8b0


	//   ....[1]....
        /*0548*/ 	.word	0x0000ab60


	//----- nvinfo : EIATTR_MAX_THREADS
	.align		4
.L_1423:
        /*054c*/ 	.byte	0x04, 0x05
        /*054e*/ 	.short	(.L_1425 - .L_1424)
.L_1424:
        /*0550*/ 	.word	0x00000080
        /*0554*/ 	.word	0x00000001
        /*0558*/ 	.word	0x00000001


	//----- nvinfo : EIATTR_CRS_STACK_SIZE
	.align		4
.L_1425:
        /*055c*/ 	.byte	0x04, 0x1e
        /*055e*/ 	.short	(.L_1427 - .L_1426)
.L_1426:
        /*0560*/ 	.word	0x00000000


	//----- nvinfo : EIATTR_CBANK_PARAM_SIZE
	.align		4
.L_1427:
        /*0564*/ 	.byte	0x03, 0x19
        /*0566*/ 	.short	0x01f0


	//----- nvinfo : EIATTR_PARAM_CBANK
	.align		4
        /*0568*/ 	.byte	0x04, 0x0a
        /*056a*/ 	.short	(.L_1429 - .L_1428)
	.align		4
.L_1428:
        /*056c*/ 	.word	index@(.nv.constant0._Z25selective_scan_bwd_kernelI32Selective_Scan_bwd_kernel_traitsILi128ELi16ELb1ELb0ELb1ELb0ELb0EN3c108BFloat16ENS1_7complexIfEEEEv12SSMParamsBwd)
        /*0570*/ 	.short	0x0380
        /*0572*/ 	.short	0x01f0


	//----- nvinfo : EIATTR_SW_WAR
	.align		4
.L_1429:
        /*0574*/ 	.byte	0x04, 0x36
        /*0576*/ 	.short	(.L_1431 - .L_1430)
.L_1430:
        /*0578*/ 	.word	0x00000008
.L_1431:


//--------------------- .nv.info._Z25selective_scan_bwd_kernelI32Selective_Scan_bwd_kernel_traitsILi128ELi16ELb1ELb0ELb1ELb0ELb1EN3c108BFloat16ENS1_7complexIfEEEEv12SSMParamsBwd --------------------------
	.section	.nv.info._Z25selective_scan_bwd_kernelI32Selective_Scan_bwd_kernel_traitsILi128ELi16ELb1ELb0ELb1ELb0ELb1EN3c108BFloat16ENS1_7complexIfEEEEv12SSMParamsBwd,"",@"SHT_CUDA_INFO"
	.sectionflags	@""
	.align	4


	//----- nvinfo : EIATTR_CUDA_API_VERSION
	.align		4
        /*0000*/ 	.byte	0x04, 0x37
        /*0002*/ 	.short	(.L_1433 - .L_1432)
.L_1432:
        /*0004*/ 	.word	0x00000082


	//----- nvinfo : EIATTR_KPARAM_INFO
	.align		4
.L_1433:
        /*0008*/ 	.byte	0x04, 0x17
        /*000a*/ 	.short	(.L_1435 - .L_1434)
.L_1434:
        /*000c*/ 	.word	0x00000000
        /*0010*/ 	.short	0x0000
        /*0012*/ 	.short	0x0000
        /*0014*/ 	.byte	0x00, 0xf0, 0xc1, 0x07


	//----- nvinfo : EIATTR_SPARSE_MMA_MASK
	.align		4
.L_1435:
        /*0018*/ 	.byte	0x03, 0x50
        /*001a*/ 	.short	0x0000


	//----- nvinfo : EIATTR_MAXREG_COUNT
	.align		4
        /*001c*/ 	.byte	0x03, 0x1b
        /*001e*/ 	.short	0x00ff


	//----- nvinfo : EIATTR_NUM_BARRIERS
	.align		4
        /*0020*/ 	.byte	0x02, 0x4c
        /*0022*/ 	.byte	0x01
	.zero		1


	//----- nvinfo : EIATTR_MERCURY_ISA_VERSION
	.align		4
        /*0024*/ 	.byte	0x03, 0x5f
        /*0026*/ 	.short	0x0101


	//----- nvinfo : EIATTR_INT_WARP_WIDE_INSTR_OFFSETS
	.align		4
        /*0028*/ 	.byte	0x04, 0x31
        /*002a*/ 	.short	(.L_1437 - .L_1436)


	//   ....[0]....
.L_1436:
        /*002c*/ 	.word	0x000063e0


	//   ....[1]....
        /*0030*/ 	.word	0x00007d40


	//----- nvinfo : EIATTR_COOP_GROUP_MASK_REGIDS
	.align		4
.L_1437:
        /*0034*/ 	.byte	0x04, 0x29
        /*0036*/ 	.short	(.L_1439 - .L_1438)


	//   ....[0]....
.L_1438:
        /*0038*/ 	.word	0xffffffff


	//   ....[1]....
        /*003c*/ 	.word	0xffffffff


	//   ....[2]....
        /*0040*/ 	.word	0xffffffff


	//   ....[3]....
        /*0044*/ 	.word	0xffffffff


	//   ....[4]....
        /*0048*/ 	.word	0xffffffff


	//   ....[5]....
        /*004c*/ 	.word	0xffffffff


	//   ....[6]....
        /*0050*/ 	.word	0xffffffff


	//   ....[7]....
        /*0054*/ 	.word	0xffffffff


	//   ....[8]....
        /*0058*/ 	.word	0xffffffff


	//   ....[9]....
        /*005c*/ 	.word	0xffffffff


	//   ....[10]....
        /*0060*/ 	.word	0xffffffff


	//   ....[11]....
        /*0064*/ 	.word	0xffffffff


	//   ....[12]....
        /*0068*/ 	.word	0xffffffff


	//   ....[13]....
        /*006c*/ 	.word	0xffffffff


	//   ....[14]....
        /*0070*/ 	.word	0xffffffff


	//   ....[15]....
        /*0074*/ 	.word	0xffffffff


	//   ....[16]....
        /*0078*/ 	.word	0xffffffff


	//   ....[17]....
        /*007c*/ 	.word	0xffffffff


	//   ....[18]....
        /*0080*/ 	.word	0xffffffff


	//   ....[19]....
        /*0084*/ 	.word	0xffffffff


	//   ....[20]....
        /*0088*/ 	.word	0xffffffff


	//   ....[21]....
        /*008c*/ 	.word	0xffffffff


	//   ....[22]....
        /*0090*/ 	.word	0xffffffff


	//   ....[23]....
        /*0094*/ 	.word	0xffffffff


	//   ....[24]....
        /*0098*/ 	.word	0xffffffff


	//   ....[25]....
        /*009c*/ 	.word	0xffffffff


	//   ....[26]....
        /*00a0*/ 	.word	0xffffffff


	//   ....[27]....
        /*00a4*/ 	.word	0xffffffff


	//   ....[28]....
        /*00a8*/ 	.word	0xffffffff


	//   ....[29]....
        /*00ac*/ 	.word	0xffffffff


	//   ....[30]....
        /*00b0*/ 	.word	0xffffffff


	//   ....[31]....
        /*00b4*/ 	.word	0xffffffff


	//   ....[32]....
        /*00b8*/ 	.word	0xffffffff


	//   ....[33]....
        /*00bc*/ 	.word	0xffffffff


	//   ....[34]....
        /*00c0*/ 	.word	0xffffffff


	//   ....[35]....
        /*00c4*/ 	.word	0xffffffff


	//   ....[36]....
        /*00c8*/ 	.word	0xffffffff


	//   ....[37]....
        /*00cc*/ 	.word	0xffffffff


	//   ....[38]....
        /*00d0*/ 	.word	0xffffffff


	//   ....[39]....
        /*00d4*/ 	.word	0xffffffff


	//   ....[40]....
        /*00d8*/ 	.word	0xffffffff


	//   ....[41]....
        /*00dc*/ 	.word	0xffffffff


	//   ....[42]....
        /*00e0*/ 	.word	0xffffffff


	//   ....[43]....
        /*00e4*/ 	.word	0xffffffff


	//   ....[44]....
        /*00e8*/ 	.word	0xffffffff


	//   ....[45]....
        /*00ec*/ 	.word	0xffffffff


	//   ....[46]....
        /*00f0*/ 	.word	0xffffffff


	//   ....[47]....
        /*00f4*/ 	.word	0xffffffff


	//   ....[48]....
        /*00f8*/ 	.word	0xffffffff


	//   ....[49]....
        /*00fc*/ 	.word	0xffffffff


	//   ....[50]....
        /*0100*/ 	.word	0xffffffff


	//   ....[51]....
        /*0104*/ 	.word	0xffffffff


	//   ....[52]....
        /*0108*/ 	.word	0xffffffff


	//   ....[53]....
        /*010c*/ 	.word	0xffffffff


	//   ....[54]....
        /*0110*/ 	.word	0xffffffff


	//   ....[55]....
        /*0114*/ 	.word	0xffffffff


	//   ....[56]....
        /*0118*/ 	.word	0xffffffff


	//   ....[57]....
        /*011c*/ 	.word	0xffffffff


	//   ....[58]....
        /*0120*/ 	.word	0xffffffff


	//   ....[59]....
        /*0124*/ 	.word	0xffffffff


	//   ....[60]....
        /*0128*/ 	.word	0xffffffff


	//   ....[61]....
        /*012c*/ 	.word	0xffffffff


	//   ....[62]....
        /*0130*/ 	.word	0xffffffff


	//   ....[63]....
        /*0134*/ 	.word	0xffffffff


	//   ....[64]....
        /*0138*/ 	.word	0xffffffff


	//   ....[65]....
        /*013c*/ 	.word	0xffffffff


	//   ....[66]....
        /*0140*/ 	.word	0xffffffff


	//   ....[67]....
        /*0144*/ 	.word	0xffffffff


	//   ....[68]....
        /*0148*/ 	.word	0xffffffff


	//   ....[69]....
        /*014c*/ 	.word	0xffffffff


	//   ....[70]....
        /*0150*/ 	.word	0xffffffff


	//   ....[71]....
        /*0154*/ 	.word	0xffffffff


	//   ....[72]....
        /*0158*/ 	.word	0xffffffff


	//   ....[73]....
        /*015c*/ 	.word	0xffffffff


	//   ....[74]....
        /*0160*/ 	.word	0xffffffff


	//   ....[75]....
        /*0164*/ 	.word	0xffffffff


	//   ....[76]....
        /*0168*/ 	.word	0xffffffff


	//   ....[77]....
        /*016c*/ 	.word	0xffffffff


	//   ....[78]....
        /*0170*/ 	.word	0xffffffff


	//   ....[79]....
        /*0174*/ 	.word	0xffffffff


	//   ....[80]....
        /*0178*/ 	.word	0xffffffff


	//   ....[81]....
        /*017c*/ 	.word	0xffffffff


	//   ....[82]....
        /*0180*/ 	.word	0xffffffff


	//   ....[83]....
        /*0184*/ 	.word	0xffffffff


	//   ....[84]....
        /*0188*/ 	.word	0xffffffff


	//   ....[85]....
        /*018c*/ 	.word	0xffffffff


	//   ....[86]....
        /*0190*/ 	.word	0xffffffff


	//   ....[87]....
        /*0194*/ 	.word	0xffffffff


	//   ....[88]....
        /*0198*/ 	.word	0xffffffff


	//   ....[89]....
        /*019c*/ 	.word	0xffffffff


	//   ....[90]....
        /*01a0*/ 	.word	0xffffffff


	//   ....[91]....
        /*01a4*/ 	.word	0xffffffff


	//   ....[92]....
        /*01a8*/ 	.word	0xffffffff


	//   ....[93]....
        /*01ac*/ 	.word	0xffffffff


	//   ....[94]....
        /*01b0*/ 	.word	0xffffffff


	//   ....[95]....
        /*01b4*/ 	.word	0xffffffff


	//   ....[96]....
        /*01b8*/ 	.word	0xffffffff


	//   ....[97]....
        /*01bc*/ 	.word	0xffffffff


	//   ....[98]....
        /*01c0*/ 	.word	0xffffffff


	//   ....[99]....
        /*01c4*/ 	.word	0xffffffff


	//   ....[100]....
        /*01c8*/ 	.word	0x0500004b


	//   ....[101]....
        /*01cc*/ 	.word	0x0500004b


	//   ....[102]....
        /*01d0*/ 	.word	0x0500004b


	//   ....[103]....
        /*01d4*/ 	.word	0x0500004b


	//   ....[104]....
        /*01d8*/ 	.word	0x0500004b


	//   ....[105]....
        /*01dc*/ 	.word	0x0500004b


	//   ....[106]....
        /*01e0*/ 	.word	0x0500004b


	//   ....[107]....
        /*01e4*/ 	.word	0x0500004b


	//   ....[108]....
        /*01e8*/ 	.word	0x0500004b


	//   ....[109]....
        /*01ec*/ 	.word	0x0500004b


	//   ....[110]....
        /*01f0*/ 	.word	0x0500004b


	//   ....[111]....
        /*01f4*/ 	.word	0x0500004b


	//   ....[112]....
        /*01f8*/ 	.word	0x0500004b


	//   ....[113]....
        /*01fc*/ 	.word	0x0500004b


	//   ....[114]....
        /*0200*/ 	.word	0x0500004b


	//   ....[115]....
        /*0204*/ 	.word	0x0500004b


	//   ....[116]....
        /*0208*/ 	.word	0x0500004b


	//   ....[117]....
        /*020c*/ 	.word	0x0500004b


	//   ....[118]....
        /*0210*/ 	.word	0x0500004b


	//   ....[119]....
        /*0214*/ 	.word	0x0500004b


	//   ....[120]....
        /*0218*/ 	.word	0x0500004b


	//   ....[121]....
        /*021c*/ 	.word	0x0500004b


	//   ....[122]....
        /*0220*/ 	.word	0x0500004b


	//   ....[123]....
        /*0224*/ 	.word	0x0500004b


	//   ....[124]....
        /*0228*/ 	.word	0x0500004b


	//   ....[125]....
        /*022c*/ 	.word	0x0500004b


	//   ....[126]....
        /*0230*/ 	.word	0x0500004b


	//   ....[127]....
        /*0234*/ 	.word	0x0500004b


	//   ....[128]....
        /*0238*/ 	.word	0x0500004b


	//   ....[129]....
        /*023c*/ 	.word	0x0500004b


	//   ....[130]....
        /*0240*/ 	.word	0x0500004b


	//   ....[131]....
        /*0244*/ 	.word	0x0500004b


	//   ....[132]....
        /*0248*/ 	.word	0x0500004b


	//   ....[133]....
        /*024c*/ 	.word	0x0500004b


	//   ....[134]....
        /*0250*/ 	.word	0x0500004b


	//   ....[135]....
        /*0254*/ 	.word	0x0500004b


	//   ....[136]....
        /*0258*/ 	.word	0x0500004b


	//   ....[137]....
        /*025c*/ 	.word	0x0500004b


	//   ....[138]....
        /*0260*/ 	.word	0x0500004b


	//   ....[139]....
        /*0264*/ 	.word	0x0500004b


	//   ....[140]....
        /*0268*/ 	.word	0x0500004b


	//   ....[141]....
        /*026c*/ 	.word	0x0500004b


	//   ....[142]....
        /*0270*/ 	.word	0x0500004b


	//   ....[143]....
        /*0274*/ 	.word	0x0500004b


	//   ....[144]....
        /*0278*/ 	.word	0x0500004b


	//   ....[145]....
        /*027c*/ 	.word	0x0500004b


	//   ....[146]....
        /*0280*/ 	.word	0x0500004b


	//   ....[147]....
        /*0284*/ 	.word	0x0500004b


	//   ....[148]....
        /*0288*/ 	.word	0x0500004b


	//   ....[149]....
        /*028c*/ 	.word	0x0500004b


	//   ....[150]....
        /*0290*/ 	.word	0x0500004b


	//   ....[151]....
        /*0294*/ 	.word	0x0500004b


	//   ....[152]....
        /*0298*/ 	.word	0x0500004b


	//   ....[153]....
        /*029c*/ 	.word	0x0500004b


	//   ....[154]....
        /*02a0*/ 	.word	0x0500004b


	//   ....[155]....
        /*02a4*/ 	.word	0x0500004b


	//   ....[156]....
        /*02a8*/ 	.word	0x0500004b


	//   ....[157]....
        /*02ac*/ 	.word	0x0500004b


	//   ....[158]....
        /*02b0*/ 	.word	0x0500004b


	//   ....[159]....
        /*02b4*/ 	.word	0x0500004b


	//   ....[160]....
        /*02b8*/ 	.word	0x0500004b


	//   ....[161]....
        /*02bc*/ 	.word	0x0500004b


	//   ....[162]....
        /*02c0*/ 	.word	0x0500004b


	//   ....[163]....
        /*02c4*/ 	.word	0x0500004b


	//----- nvinfo : EIATTR_COOP_GROUP_INSTR_OFFSETS
	.align		4
.L_1439:
        /*02c8*/ 	.byte	0x04, 0x28
        /*02ca*/ 	.short	(.L_1441 - .L_1440)


	//   ....[0]....
.L_1440:
        /*02cc*/ 	.word	0x00000a80


	//   ....[1]....
        /*02d0*/ 	.word	0x00000b30


	//   ....[2]....
        /*02d4*/ 	.word	0x00000c90


	//   ....[3]....
        /*02d8*/ 	.word	0x00000df0


	//   ....[4]....
        /*02dc*/ 	.word	0x00001620


	//   ....[5]....
        /*02e0*/ 	.word	0x000020b0


	//   ....[6]....
        /*02e4*/ 	.word	0x000023c0


	//   ....[7]....
        /*02e8*/ 	.word	0x00003370


	//   ....[8]....
        /*02ec*/ 	.word	0x00004b70


	//   ....[9]....
        /*02f0*/ 	.word	0x00004b80


	//   ....[10]....
        /*02f4*/ 	.word	0x00004b90


	//   ....[11]....
        /*02f8*/ 	.word	0x00004ba0


	//   ....[12]....
        /*02fc*/ 	.word	0x00004c30


	//   ....[13]....
        /*0300*/ 	.word	0x00004c60


	//   ....[14]....
        /*0304*/ 	.word	0x00004c70


	//   ....[15]....
        /*0308*/ 	.word	0x00004c80


	//   ....[16]....
        /*030c*/ 	.word	0x00004d10


	//   ....[17]....
        /*0310*/ 	.word	0x00004d40


	//   ....[18]....
        /*0314*/ 	.word	0x00004d50


	//   ....[19]....
        /*0318*/ 	.word	0x00004d60


	//   ....[20]....
        /*031c*/ 	.word	0x00004e00


	//   ....[21]....
        /*0320*/ 	.word	0x00004e20


	//   ....[22]....
        /*0324*/ 	.word	0x00004e30


	//   ....[23]....
        /*0328*/ 	.word	0x00004e40


	//   ....[24]....
        /*032c*/ 	.word	0x00004ef0


	//   ....[25]....
        /*0330*/ 	.word	0x00004f00


	//   ....[26]....
        /*0334*/ 	.word	0x00004f10


	//   ....[27]....
        /*0338*/ 	.word	0x00004f20


	//   ....[28]....
        /*033c*/ 	.word	0x00005080


	//   ....[29]....
        /*0340*/ 	.word	0x00005090


	//   ....[30]....
        /*0344*/ 	.word	0x000050a0


	//   ....[31]....
        /*0348*/ 	.word	0x000050b0


	//   ....[32]....
        /*034c*/ 	.word	0x000050c0


	//   ....[33]....
        /*0350*/ 	.word	0x000050d0


	//   ....[34]....
        /*0354*/ 	.word	0x000050e0


	//   ....[35]....
        /*0358*/ 	.word	0x000050f0


	//   ....[36]....
        /*035c*/ 	.word	0x000068b0


	//   ....[37]....
        /*0360*/ 	.word	0x000068e0


	//   ....[38]....
        /*0364*/ 	.word	0x000068f0


	//   ....[39]....
        /*0368*/ 	.word	0x00006900


	//   ....[40]....
        /*036c*/ 	.word	0x00006a10


	//   ....[41]....
        /*0370*/ 	.word	0x00006a20


	//   ....[42]....
        /*0374*/ 	.word	0x00006a30


	//   ....[43]....
        /*0378*/ 	.word	0x00006a40


	//   ....[44]....
        /*037c*/ 	.word	0x00006b50


	//   ....[45]....
        /*0380*/ 	.word	0x00006b60


	//   ....[46]....
        /*0384*/ 	.word	0x00006b70


	//   ....[47]....
        /*0388*/ 	.word	0x00006b80


	//   ....[48]....
        /*038c*/ 	.word	0x00006c90


	//   ....[49]....
        /*0390*/ 	.word	0x00006ca0


	//   ....[50]....
        /*0394*/ 	.word	0x00006cb0


	//   ....[51]....
        /*0398*/ 	.word	0x00006cc0


	//   ....[52]....
        /*039c*/ 	.word	0x00006dd0


	//   ....[53]....
        /*03a0*/ 	.word	0x00006de0


	//   ....[54]....
        /*03a4*/ 	.word	0x00006df0


	//   ....[55]....
        /*03a8*/ 	.word	0x00006e00


	//   ....[56]....
        /*03ac*/ 	.word	0x00006f10


	//   ....[57]....
        /*03b0*/ 	.word	0x00006f20


	//   ....[58]....
        /*03b4*/ 	.word	0x00006f30


	//   ....[59]....
        /*03b8*/ 	.word	0x00006f40


	//   ....[60]....
        /*03bc*/ 	.word	0x00006f50


	//   ....[61]....
        /*03c0*/ 	.word	0x00006f60


	//   ....[62]....
        /*03c4*/ 	.word	0x00006f70


	//   ....[63]....
        /*03c8*/ 	.word	0x00006fb0


	//   ....[64]....
        /*03cc*/ 	.word	0x00006ff0


	//   ....[65]....
        /*03d0*/ 	.word	0x00007030


	//   ....[66]....
        /*03d4*/ 	.word	0x00007050


	//   ....[67]....
        /*03d8*/ 	.word	0x00007060


	//   ....[68]....
        /*03dc*/ 	.word	0x0000a990


	//   ....[69]....
        /*03e0*/ 	.word	0x0000a9d0


	//   ....[70]....
        /*03e4*/ 	.word	0x0000aa10


	//   ....[71]....
        /*03e8*/ 	.word	0x0000aa50


	//   ....[72]....
        /*03ec*/ 	.word	0x0000ab60


	//   ....[73]....
        /*03f0*/ 	.word	0x0000aba0


	//   ....[74]....
        /*03f4*/ 	.word	0x0000abe0


	//   ....[75]....
        /*03f8*/ 	.word	0x0000ac20


	//   ....[76]....
        /*03fc*/ 	.word	0x0000ad30


	//   ....[77]....
        /*0400*/ 	.word	0x0000ad70


	//   ....[78]....
        /*0404*/ 	.word	0x0000adb0


	//   ....[79]....
        /*0408*/ 	.word	0x0000adf0


	//   ....[80]....
        /*040c*/ 	.word	0x0000af00


	//   ....[81]....
        /*0410*/ 	.word	0x0000af30


	//   ....[82]....
        /*0414*/ 	.word	0x0000af60


	//   ....[83]....
        /*0418*/ 	.word	0x0000af80


	//   ....[84]....
        /*041c*/ 	.word	0x0000afb0


	//   ....[85]....
        /*0420*/ 	.word	0x0000afd0


	//   ....[86]....
        /*0424*/ 	.word	0x0000aff0


	//   ....[87]....
        /*0428*/ 	.word	0x0000b000


	//   ....[88]....
        /*042c*/ 	.word	0x0000b580


	//   ....[89]....
        /*0430*/ 	.word	0x0000b8e0


	//   ....[90]....
        /*0434*/ 	.word	0x0000ba00


	//   ....[91]....
        /*0438*/ 	.word	0x0000ba50


	//   ....[92]....
        /*043c*/ 	.word	0x0000bab0


	//   ....[93]....
        /*0440*/ 	.word	0x0000bb00


	//   ....[94]....
        /*0444*/ 	.word	0x0000bb20


	//   ....[95]....
        /*0448*/ 	.word	0x0000bcc0


	//   ....[96]....
        /*044c*/ 	.word	0x0000bd00


	//   ....[97]....
        /*0450*/ 	.word	0x0000bd60


	//   ....[98]....
        /*0454*/ 	.word	0x0000bdb0


	//   ....[99]....
        /*0458*/ 	.word	0x0000bdd0


	//   ....[100]....
        /*045c*/ 	.word	0x0000c220


	//   ....[101]....
        /*0460*/ 	.word	0x0000c270


	//   ....[102]....
        /*0464*/ 	.word	0x0000c2c0


	//   ....[103]....
        /*0468*/ 	.word	0x0000c330


	//   ....[104]....
        /*046c*/ 	.word	0x0000c400


	//   ....[105]....
        /*0470*/ 	.word	0x0000c450


	//   ....[106]....
        /*0474*/ 	.word	0x0000c4a0


	//   ....[107]....
        /*0478*/ 	.word	0x0000c510


	//   ....[108]....
        /*047c*/ 	.word	0x0000c5e0


	//   ....[109]....
        /*0480*/ 	.word	0x0000c630


	//   ....[110]....
        /*0484*/ 	.word	0x0000c680


	//   ....[111]....
        /*0488*/ 	.word	0x0000c6f0


	//   ....[112]....
        /*048c*/ 	.word	0x0000c7c0


	//   ....[113]....
        /*0490*/ 	.word	0x0000c810


	//   ....[114]....
        /*0494*/ 	.word	0x0000c860


	//   ....[115]....
        /*0498*/ 	.word	0x0000c8d0


	//   ....[116]....
        /*049c*/ 	.word	0x0000c9a0


	//   ....[117]....
        /*04a0*/ 	.word	0x0000c9f0


	//   ....[118]....
        /*04a4*/ 	.word	0x0000ca40


	//   ....[119]....
        /*04a8*/ 	.word	0x0000ca90


	//   ....[120]....
        /*04ac*/ 	.word	0x0000cb20


	//   ....[121]....
        /*04b0*/ 	.word	0x0000cbc0


	//   ....[122]....
        /*04b4*/ 	.word	0x0000cc60


	//   ....[123]....
        /*04b8*/ 	.word	0x0000cd00


	//   ....[124]....
        /*04bc*/ 	.word	0x0000cda0


	//   ....[125]....
        /*04c0*/ 	.word	0x0000ce50


	//   ....[126]....
        /*04c4*/ 	.word	0x0000ceb0


	//   ....[127]....
        /*04c8*/ 	.word	0x0000cf00


	//   ....[128]....
        /*04cc*/ 	.word	0x0000cf30


	//   ....[129]....
        /*04d0*/ 	.word	0x0000cf90


	//   ....[130]....
        /*04d4*/ 	.word	0x0000cfe0


	//   ....[131]....
        /*04d8*/ 	.word	0x0000d030


	//   ....[132]....
        /*04dc*/ 	.word	0x0000d0e0


	//   ....[133]....
        /*04e0*/ 	.word	0x0000d130


	//   ....[134]....
        /*04e4*/ 	.word	0x0000d180


	//   ....[135]....
        /*04e8*/ 	.word	0x0000d1d0


	//   ....[136]....
        /*04ec*/ 	.word	0x0000d260


	//   ....[137]....
        /*04f0*/ 	.word	0x0000d2f0


	//   ....[138]....
        /*04f4*/ 	.word	0x0000d340


	//   ....[139]....
        /*04f8*/ 	.word	0x0000d390


	//   ....[140]....
        /*04fc*/ 	.word	0x0000d420


	//   ....[141]....
        /*0500*/ 	.word	0x0000d4b0


	//   ....[142]....
        /*0504*/ 	.word	0x0000d500


	//   ....[143]....
        /*0508*/ 	.word	0x0000d550


	//   ....[144]....
        /*050c*/ 	.word	0x0000d5e0


	//   ....[145]....
        /*0510*/ 	.word	0x0000d670


	//   ....[146]....
        /*0514*/ 	.word	0x0000d6c0


	//   ....[147]....
        /*0518*/ 	.word	0x0000d710


	//   ....[148]....
        /*051c*/ 	.word	0x0000d7a0


	//   ....[149]....
        /*0520*/ 	.word	0x0000d830


	//   ....[150]....
        /*0524*/ 	.word	0x0000d880


	//   ....[151]....
        /*0528*/ 	.word	0x0000d8d0


	//   ....[152]....
        /*052c*/ 	.word	0x0000d960


	//   ....[153]....
        /*0530*/ 	.word	0x0000da10


	//   ....[154]....
        /*0534*/ 	.word	0x0000da60


	//   ....[155]....
        /*0538*/ 	.word	0x0000db30


	//   ....[156]....
        /*053c*/ 	.word	0x0000dba0


	//   ....[157]....
        /*0540*/ 	.word	0x0000dbf0


	//   ....[158]....
        /*0544*/ 	.word	0x0000dc40


	//   ....[159]....
        /*0548*/ 	.word	0x0000dc90


	//   ....[160]....
        /*054c*/ 	.word	0x0000dcd0


	//   ....[161]....
        /*0550*/ 	.word	0x0000dd20


	//   ....[162]....
        /*0554*/ 	.word	0x0000dd80


	//   ....[163]....
        /*0558*/ 	.word	0x0000dde0


	//----- nvinfo : EIATTR_VRC_CTA_INIT_COUNT
	.align		4
.L_1441:
        /*055c*/ 	.byte	0x02, 0x4a
	.zero		1
	.zero		1


	//----- nvinfo : EIATTR_EXIT_INSTR_OFFSETS
	.align		4
        /*0560*/ 	.byte	0x04, 0x1c
        /*0562*/ 	.short	(.L_1443 - .L_1442)


	//   ....[0]....
.L_1442:
        /*0564*/ 	.word	0x0000bf10


	//   ....[1]....
        /*0568*/ 	.word	0x0000c1c0


	//----- nvinfo : EIATTR_MAX_THREADS
	.align		4
.L_1443:
        /*056c*/ 	.byte	0x04, 0x05
        /*056e*/ 	.short	(.L_1445 - .L_1444)
.L_1444:
        /*0570*/ 	.word	0x00000080
        /*0574*/ 	.word	0x00000001
        /*0578*/ 	.word	0x00000001


	//----- nvinfo : EIATTR_CRS_STACK_SIZE
	.align		4
.L_1445:
        /*057c*/ 	.byte	0x04, 0x1e
        /*057e*/ 	.short	(.L_1447 - .L_1446)
.L_1446:
        /*0580*/ 	.word	0x00000000


	//----- nvinfo : EIATTR_CBANK_PARAM_SIZE
	.align		4
.L_1447:
        /*0584*/ 	.byte	0x03, 0x19
        /*0586*/ 	.short	0x01f0


	//----- nvinfo : EIATTR_PARAM_CBANK
	.align		4
        /*0588*/ 	.byte	0x04, 0x0a
        /*058a*/ 	.short	(.L_1449 - .L_1448)
	.align		4
.L_1448:
        /*058c*/ 	.word	index@(.nv.constant0._Z25selective_scan_bwd_kernelI32Selective_Scan_bwd_kernel_traitsILi128ELi16ELb1ELb0ELb1ELb0ELb1EN3c108BFloat16ENS1_7complexIfEEEEv12SSMParamsBwd)
        /*0590*/ 	.short	0x0380
        /*0592*/ 	.short	0x01f0


	//----- nvinfo : EIATTR_SW_WAR
	.align		4
.L_1449:
        /*0594*/ 	.byte	0x04, 0x36
        /*0596*/ 	.short	(.L_1451 - .L_1450)
.L_1450:
        /*0598*/ 	.word	0x00000008
.L_1451:


//--------------------- .nv.info._Z25selective_scan_bwd_kernelI32Selective_Scan_bwd_kernel_traitsILi128ELi16ELb1ELb0ELb1ELb1ELb0EN3c108BFloat16ENS1_7complexIfEEEEv12SSMParamsBwd --------------------------
	.section	.nv.info._Z25selective_scan_bwd_kernelI32Selective_Scan_bwd_kernel_traitsILi128ELi16ELb1ELb0ELb1ELb1ELb0EN3c108BFloat16ENS1_7complexIfEEEEv12SSMParamsBwd,"",@"SHT_CUDA_INFO"
	.sectionflags	@""
	.align	4


	//----- nvinfo : EIATTR_CUDA_API_VERSION
	.align		4
        /*0000*/ 	.byte	0x04, 0x37
        /*0002*/ 	.short	(.L_1453 - .L_1452)
.L_1452:
        /*0004*/ 	.word	0x00000082


	//----- nvinfo : EIATTR_KPARAM_INFO
	.align		4
.L_1453:
        /*0008*/ 	.byte	0x04, 0x17
        /*000a*/ 	.short	(.L_1455 - .L_1454)
.L_1454:
        /*000c*/ 	.word	0x00000000
        /*0010*/ 	.short	0x0000
        /*0012*/ 	.short	0x0000
        /*0014*/ 	.byte	0x00, 0xf0, 0xc1, 0x07


	//----- nvinfo : EIATTR_SPARSE_MMA_MASK
	.align		4
.L_1455:
        /*0018*/ 	.byte	0x03, 0x50
        /*001a*/ 	.short	0x0000


	//----- nvinfo : EIATTR_MAXREG_COUNT
	.align		4
        /*001c*/ 	.byte	0x03, 0x1b
        /*001e*/ 	.short	0x00ff


	//----- nvinfo : EIATTR_NUM_BARRIERS
	.align		4
        /*0020*/ 	.byte	0x02, 0x4c
        /*0022*/ 	.byte	0x01
	.zero		1


	//----- nvinfo : EIATTR_MERCURY_ISA_VERSION
	.align		4
        /*0024*/ 	.byte	0x03, 0x5f
        /*0026*/ 	.short	0x0101


	//----- nvinfo : EIATTR_INT_WARP_WIDE_INSTR_OFFSETS
	.align		4
        /*0028*/ 	.byte	0x04, 0x31
        /*002a*/ 	.short	(.L_1457 - .L_1456)


	//   ....[0]....
.L_1456:
        /*002c*/ 	.word	0x000071a0


	//   ....[1]....
        /*0030*/ 	.word	0x00008570


	//----- nvinfo : EIATTR_COOP_GROUP_MASK_REGIDS
	.align		4
.L_1457:
        /*0034*/ 	.byte	0x04, 0x29
        /*0036*/ 	.short	(.L_1459 - .L_1458)


	//   ....[0]....
.L_1458:
        /*0038*/ 	.word	0xffffffff


	//   ....[1]....
        /*003c*/ 	.word	0xffffffff


	//   ....[2]....
        /*0040*/ 	.word	0xffffffff


	//   ....[3]....
        /*0044*/ 	.word	0xffffffff


	//   ....[4]....
        /*0048*/ 	.word	0xffffffff


	//   ....[5]....
        /*004c*/ 	.word	0xffffffff


	//   ....[6]....
        /*0050*/ 	.word	0xffffffff


	//   ....[7]....
        /*0054*/ 	.word	0xffffffff


	//   ....[8]....
        /*0058*/ 	.word	0xffffffff


	//   ....[9]....
        /*005c*/ 	.word	0xffffffff


	//   ....[10]....
        /*0060*/ 	.word	0xffffffff


	//   ....[11]....
        /*0064*/ 	.word	0xffffffff


	//   ....[12]....
        /*0068*/ 	.word	0xffffffff


	//   ....[13]....
        /*006c*/ 	.word	0xffffffff


	//   ....[14]....
        /*0070*/ 	.word	0xffffffff


	//   ....[15]....
        /*0074*/ 	.word	0xffffffff


	//   ....[16]....
        /*0078*/ 	.word	0xffffffff


	//   ....[17]....
        /*007c*/ 	.word	0xffffffff


	//   ....[18]....
        /*0080*/ 	.word	0xffffffff


	//   ....[19]....
        /*0084*/ 	.word	0xffffffff


	//   ....[20]....
        /*0088*/ 	.word	0xffffffff


	//   ....[21]....
        /*008c*/ 	.word	0xffffffff


	//   ....[22]....
        /*0090*/ 	.word	0xffffffff


	//   ....[23]....
        /*0094*/ 	.word	0xffffffff


	//   ....[24]....
        /*0098*/ 	.word	0xffffffff


	//   ....[25]....
        /*009c*/ 	.word	0xffffffff


	//   ....[26]....
        /*00a0*/ 	.word	0xffffffff


	//   ....[27]....
        /*00a4*/ 	.word	0xffffffff


	//   ....[28]....
        /*00a8*/ 	.word	0xffffffff


	//   ....[29]....
        /*00ac*/ 	.word	0xffffffff


	//   ....[30]....
        /*00b0*/ 	.word	0xffffffff


	//   ....[31]....
        /*00b4*/ 	.word	0xffffffff


	//   ....[32]....
        /*00b8*/ 	.word	0xffffffff


	//   ....[33]....
        /*00bc*/ 	.word	0xffffffff


	//   ....[34]....
        /*00c0*/ 	.word	0xffffffff


	//   ....[35]....
        /*00c4*/ 	.word	0xffffffff


	//   ....[36]....
        /*00c8*/ 	.word	0xffffffff


	//   ....[37]....
        /*00cc*/ 	.word	0xffffffff


	//   ....[38]....
        /*00d0*/ 	.word	0xffffffff


	//   ....[39]....
        /*00d4*/ 	.word	0xffffffff


	//   ....[40]....
        /*00d8*/ 	.word	0xffffffff


	//   ....[41]....
        /*00dc*/ 	.word	0xffffffff


	//   ....[42]....
        /*00e0*/ 	.word	0xffffffff


	//   ....[43]....
        /*00e4*/ 	.word	0xffffffff


	//   ....[44]....
        /*00e8*/ 	.word	0xffffffff


	//   ....[45]....
        /*00ec*/ 	.word	0xffffffff


	//   ....[46]....
        /*00f0*/ 	.word	0xffffffff


	//   ....[47]....
        /*00f4*/ 	.word	0xffffffff


	//   ....[48]....
        /*00f8*/ 	.word	0xffffffff


	//   ....[49]....
        /*00fc*/ 	.word	0xffffffff


	//   ....[50]....
        /*0100*/ 	.word	0xffffffff


	//   ....[51]....
        /*0104*/ 	.word	0xffffffff


	//   ....[52]....
        /*0108*/ 	.word	0xffffffff


	//   ....[53]....
        /*010c*/ 	.word	0xffffffff


	//   ....[54]....
        /*0110*/ 	.word	0xffffffff


	//   ....[55]....
        /*0114*/ 	.word	0xffffffff


	//   ....[56]....
        /*0118*/ 	.word	0xffffffff


	//   ....[57]....
        /*011c*/ 	.word	0xffffffff


	//   ....[58]....
        /*0120*/ 	.word	0xffffffff


	//   ....[59]....
        /*0124*/ 	.word	0xffffffff


	//   ....[60]....
        /*0128*/ 	.word	0xffffffff


	//   ....[61]....
        /*012c*/ 	.word	0xffffffff


	//   ....[62]....
        /*0130*/ 	.word	0xffffffff


	//   ....[63]....
        /*0134*/ 	.word	0xffffffff


	//   ....[64]....
        /*0138*/ 	.word	0xffffffff


	//   ....[65]....
        /*013c*/ 	.word	0xffffffff


	//   ....[66]....
        /*0140*/ 	.word	0xffffffff


	//   ....[67]....
        /*0144*/ 	.word	0xffffffff


	//   ....[68]....
        /*0148*/ 	.word	0xffffffff


	//   ....[69]....
        /*014c*/ 	.word	0xffffffff


	//   ....[70]....
        /*0150*/ 	.word	0xffffffff


	//   ....[71]....
        /*0154*/ 	.word	0xffffffff


	//   ....[72]....
        /*0158*/ 	.word	0xffffffff


	//   ....[73]....
        /*015c*/ 	.word	0xffffffff


	//   ....[74]....
        /*0160*/ 	.word	0xffffffff


	//   ....[75]....
        /*0164*/ 	.word	0xffffffff


	//   ....[76]....
        /*0168*/ 	.word	0xffffffff


	//   ....[77]....
        /*016c*/ 	.word	0xffffffff


	//   ....[78]....
        /*0170*/ 	.word	0xffffffff


	//   ....[79]....
        /*0174*/ 	.word	0xffffffff


	//   ....[80]....
        /*0178*/ 	.word	0xffffffff


	//   ....[81]....
        /*017c*/ 	.word	0xffffffff


	//   ....[82]....
        /*0180*/ 	.word	0xffffffff


	//   ....[83]....
        /*0184*/ 	.word	0xffffffff


	//   ....[84]....
        /*0188*/ 	.word	0xffffffff


	//   ....[85]....
        /*018c*/ 	.word	0xffffffff


	//   ....[86]....
        /*0190*/ 	.word	0xffffffff


	//   ....[87]....
        /*0194*/ 	.word	0xffffffff


	//   ....[88]....
        /*0198*/ 	.word	0xffffffff


	//   ....[89]....
        /*019c*/ 	.word	0xffffffff


	//   ....[90]....
        /*01a0*/ 	.word	0xffffffff


	//   ....[91]....
        /*01a4*/ 	.word	0xffffffff


	//   ....[92]....
        /*01a8*/ 	.word	0xffffffff


	//   ....[93]....
        /*01ac*/ 	.word	0xffffffff


	//   ....[94]....
        /*01b0*/ 	.word	0xffffffff


	//   ....[95]....
        /*01b4*/ 	.word	0xffffffff


	//   ....[96]....
        /*01b8*/ 	.word	0xffffffff


	//   ....[97]....
        /*01bc*/ 	.word	0x050000f3


	//   ....[98]....
        /*01c0*/ 	.word	0x050000f3


	//   ....[99]....
        /*01c4*/ 	.word	0x050000f3


	//   ....[100]....
        /*01c8*/ 	.word	0x050000f3


	//   ....[101]....
        /*01cc*/ 	.word	0x050000f3


	//   ....[102]....
        /*01d0*/ 	.word	0x050000f3


	//   ....[103]....
        /*01d4*/ 	.word	0x050000f3


	//   ....[104]....
        /*01d8*/ 	.word	0x050000f3


	//   ....[105]....
        /*01dc*/ 	.word	0x050000f3


	//   ....[106]....
        /*01e0*/ 	.word	0x050000f3


	//   ....[107]....
        /*01e4*/ 	.word	0x050000f3


	//   ....[108]....
        /*01e8*/ 	.word	0x050000f3


	//   ....[109]....
        /*01ec*/ 	.word	0x050000f3


	//   ....[110]....
        /*01f0*/ 	.word	0x050000f3


	//   ....[111]....
        /*01f4*/ 	.word	0x050000f3


	//   ....[112]....
        /*01f8*/ 	.word	0x050000f3


	//   ....[113]....
        /*01fc*/ 	.word	0x050000f3


	//   ....[114]....
        /*0200*/ 	.word	0x050000f3


	//   ....[115]....
        /*0204*/ 	.word	0x050000f3


	//   ....[116]....
        /*0208*/ 	.word	0x050000f3


	//   ....[117]....
        /*020c*/ 	.word	0x050000f3


	//   ....[118]....
        /*0210*/ 	.word	0x050000f3


	//   ....[119]....
        /*0214*/ 	.word	0x050000f3


	//   ....[120]....
        /*0218*/ 	.word	0x050000f3


	//   ....[121]....
        /*021c*/ 	.word	0x050000f3


	//   ....[122]....
        /*0220*/ 	.word	0x050000f3


	//   ....[123]....
        /*0224*/ 	.word	0x050000f3


	//   ....[124]....
        /*0228*/ 	.word	0x050000f3


	//   ....[125]....
        /*022c*/ 	.word	0x050000f3


	//   ....[126]....
        /*0230*/ 	.word	0x050000f3


	//   ....[127]....
        /*0234*/ 	.word	0x050000f3


	//   ....[128]....
        /*0238*/ 	.word	0x050000f3


	//   ....[129]....
        /*023c*/ 	.word	0x050000f3


	//   ....[130]....
        /*0240*/ 	.word	0x050000f3


	//   ....[131]....
        /*0244*/ 	.word	0x050000f3


	//   ....[132]....
        /*0248*/ 	.word	0x050000f3


	//   ....[133]....
        /*024c*/ 	.word	0x050000f3


	//   ....[134]....
        /*0250*/ 	.word	0x050000f3


	//   ....[135]....
        /*0254*/ 	.word	0x050000f3


	//   ....[136]....
        /*0258*/ 	.word	0x050000f3


	//   ....[137]....
        /*025c*/ 	.word	0x050000f3


	//   ....[138]....
        /*0260*/ 	.word	0x050000f3


	//   ....[139]....
        /*0264*/ 	.word	0x050000f3


	//   ....[140]....
        /*0268*/ 	.word	0x050000f3


	//   ....[141]....
        /*026c*/ 	.word	0x050000f3


	//   ....[142]....
        /*0270*/ 	.word	0x050000f3


	//   ....[143]....
        /*0274*/ 	.word	0x050000f3


	//   ....[144]....
        /*0278*/ 	.word	0x050000f3


	//   ....[145]....
        /*027c*/ 	.word	0x050000f3


	//   ....[146]....
        /*0280*/ 	.word	0x050000f3


	//   ....[147]....
        /*0284*/ 	.word	0x050000f3


	//   ....[148]....
        /*0288*/ 	.word	0x050000f3


	//   ....[149]....
        /*028c*/ 	.word	0x050000f3


	//   ....[150]....
        /*0290*/ 	.word	0x050000f3


	//   ....[151]....
        /*0294*/ 	.word	0x050000f3


	//   ....[152]....
        /*0298*/ 	.word	0x050000f3


	//   ....[153]....
        /*029c*/ 	.word	0x050000f3


	//   ....[154]....
        /*02a0*/ 	.word	0x050000f3


	//   ....[155]....
        /*02a4*/ 	.word	0x050000f3


	//   ....[156]....
        /*02a8*/ 	.word	0x050000f3


	//   ....[157]....
        /*02ac*/ 	.word	0x050000f3


	//   ....[158]....
        /*02b0*/ 	.word	0x050000f3


	//   ....[159]....
        /*02b4*/ 	.word	0x050000f3


	//   ....[160]....
        /*02b8*/ 	.word	0x050000f3


	//----- nvinfo : EIATTR_COOP_GROUP_INSTR_OFFSETS
	.align		4
.L_1459:
        /*02bc*/ 	.byte	0x04, 0x28
        /*02be*/ 	.short	(.L_1461 - .L_1460)


	//   ....[0]....
.L_1460:
        /*02c0*/ 	.word	0x00000a90


	//   ....[1]....
        /*02c4*/ 	.word	0x00000b40


	//   ....[2]....
        /*02c8*/ 	.word	0x00000e70


	//   ....[3]....
        /*02cc*/ 	.word	0x00003fa0


	//   ....[4]....
        /*02d0*/ 	.word	0x00005840


	//   ....[5]....
        /*02d4*/ 	.word	0x00005850


	//   ....[6]....
        /*02d8*/ 	.word	0x00005860


	//   ....[7]....
        /*02dc*/ 	.word	0x00005870


	//   ....[8]....
        /*02e0*/ 	.word	0x00005900


	//   ....[9]....
        /*02e4*/ 	.word	0x00005930


	//   ....[10]....
        /*02e8*/ 	.word	0x00005940


	//   ....[11]....
        /*02ec*/ 	.word	0x00005950


	//   ....[12]....
        /*02f0*/ 	.word	0x000059e0


	//   ....[13]....
        /*02f4*/ 	.word	0x00005a10


	//   ....[14]....
        /*02f8*/ 	.word	0x00005a20


	//   ....[15]....
        /*02fc*/ 	.word	0x00005a30


	//   ....[16]....
        /*0300*/ 	.word	0x00005ad0


	//   ....[17]....
        /*0304*/ 	.word	0x00005af0


	//   ....[18]....
        /*0308*/ 	.word	0x00005b00


	//   ....[19]....
        /*030c*/ 	.word	0x00005b10


	//   ....[20]....
        /*0310*/ 	.word	0x00005bc0


	//   ....[21]....
        /*0314*/ 	.word	0x00005bd0


	//   ....[22]....
        /*0318*/ 	.word	0x00005be0


	//   ....[23]....
        /*031c*/ 	.word	0x00005bf0


	//   ....[24]....
        /*0320*/ 	.word	0x00005d50


	//   ....[25]....
        /*0324*/ 	.word	0x00005d60


	//   ....[26]....
        /*0328*/ 	.word	0x00005d70


	//   ....[27]....
        /*032c*/ 	.word	0x00005d80


	//   ....[28]....
        /*0330*/ 	.word	0x00005d90


	//   ....[29]....
        /*0334*/ 	.word	0x00005da0


	//   ....[30]....
        /*0338*/ 	.word	0x00005db0


	//   ....[31]....
        /*033c*/ 	.word	0x00005dc0


	//   ....[32]....
        /*0340*/ 	.word	0x00007560


	//   ....[33]....
        /*0344*/ 	.word	0x00007590


	//   ....[34]....
        /*0348*/ 	.word	0x000075a0


	//   ....[35]....
        /*034c*/ 	.word	0x000075b0


	//   ....[36]....
        /*0350*/ 	.word	0x000076c0


	//   ....[37]....
        /*0354*/ 	.word	0x000076d0


	//   ....[38]....
        /*0358*/ 	.word	0x000076e0


	//   ....[39]....
        /*035c*/ 	.word	0x000076f0


	//   ....[40]....
        /*0360*/ 	.word	0x00007800


	//   ....[41]....
        /*0364*/ 	.word	0x00007810


	//   ....[42]....
        /*0368*/ 	.word	0x00007820


	//   ....[43]....
        /*036c*/ 	.word	0x00007830


	//   ....[44]....
        /*0370*/ 	.word	0x00007940


	//   ....[45]....
        /*0374*/ 	.word	0x00007950


	//   ....[46]....
        /*0378*/ 	.word	0x00007960


	//   ....[47]....
        /*037c*/ 	.word	0x00007970


	//   ....[48]....
        /*0380*/ 	.word	0x00007a80


	//   ....[49]....
        /*0384*/ 	.word	0x00007a90


	//   ....[50]....
        /*0388*/ 	.word	0x00007aa0


	//   ....[51]....
        /*038c*/ 	.word	0x00007ab0


	//   ....[52]....
        /*0390*/ 	.word	0x00007bc0


	//   ....[53]....
        /*0394*/ 	.word	0x00007bd0


	//   ....[54]....
        /*0398*/ 	.word	0x00007be0


	//   ....[55]....
        /*039c*/ 	.word	0x00007bf0


	//   ....[56]....
        /*03a0*/ 	.word	0x00007c00


	//   ....[57]....
        /*03a4*/ 	.word	0x00007c10


	//   ....[58]....
        /*03a8*/ 	.word	0x00007c20


	//   ....[59]....
        /*03ac*/ 	.word	0x00007c60


	//   ....[60]....
        /*03b0*/ 	.word	0x00007c90


	//   ....[61]....
        /*03b4*/ 	.word	0x00007cb0


	//   ....[62]....
        /*03b8*/ 	.word	0x00007cc0


	//   ....[63]....
        /*03bc*/ 	.word	0x00007cd0


	//   ....[64]....
        /*03c0*/ 	.word	0x0000b510


	//   ....[65]....
        /*03c4*/ 	.word	0x0000b550


	//   ....[66]....
        /*03c8*/ 	.word	0x0000b590


	//   ....[67]....
        /*03cc*/ 	.word	0x0000b5d0


	//   ....[68]....
        /*03d0*/ 	.word	0x0000b6e0


	//   ....[69]....
        /*03d4*/ 	.word	0x0000b720


	//   ....[70]....
        /*03d8*/ 	.word	0x0000b760


	//   ....[71]....
        /*03dc*/ 	.word	0x0000b7a0


	//   ....[72]....
        /*03e0*/ 	.word	0x0000b8b0


	//   ....[73]....
        /*03e4*/ 	.word	0x0000b8f0


	//   ....[74]....
        /*03e8*/ 	.word	0x0000b930


	//   ....[75]....
        /*03ec*/ 	.word	0x0000b970


	//   ....[76]....
        /*03f0*/ 	.word	0x0000ba80


	//   ....[77]....
        /*03f4*/ 	.word	0x0000bac0


	//   ....[78]....
        /*03f8*/ 	.word	0x0000baf0


	//   ....[79]....
        /*03fc*/ 	.word	0x0000bb10


	//   ....[80]....
        /*0400*/ 	.word	0x0000bb40


	//   ....[81]....
        /*0404*/ 	.word	0x0000bb60


	//   ....[82]....
        /*0408*/ 	.word	0x0000bb80


	//   ....[83]....
        /*040c*/ 	.word	0x0000bb90


	//   ....[84]....
        /*0410*/ 	.word	0x0000c170


	//   ....[85]....
        /*0414*/ 	.word	0x0000c8d0


	//   ....[86]....
        /*0418*/ 	.word	0x0000cd10


	//   ....[87]....
        /*041c*/ 	.word	0x0000ced0


	//   ....[88]....
        /*0420*/ 	.word	0x0000cf10


	//   ....[89]....
        /*0424*/ 	.word	0x0000cf70


	//   ....[90]....
        /*0428*/ 	.word	0x0000cfd0


	//   ....[91]....
        /*042c*/ 	.word	0x0000cff0


	//   ....[92]....
        /*0430*/ 	.word	0x0000d190


	//   ....[93]....
        /*0434*/ 	.word	0x0000d1c0


	//   ....[94]....
        /*0438*/ 	.word	0x0000d220


	//   ....[95]....
        /*043c*/ 	.word	0x0000d280


	//   ....[96]....
        /*0440*/ 	.word	0x0000d2a0


	//   ....[97]....
        /*0444*/ 	.word	0x0000d6f0


	//   ....[98]....
        /*0448*/ 	.word	0x0000d740


	//   ....[99]....
        /*044c*/ 	.word	0x0000d790


	//   ....[100]....
        /*0450*/ 	.word	0x0000d7e0


	//   ....[101]....
        /*0454*/ 	.word	0x0000d8d0


	//   ....[102]....
        /*0458*/ 	.word	0x0000d920


	//   ....[103]....
        /*045c*/ 	.word	0x0000d970


	//   ....[104]....
        /*0460*/ 	.word	0x0000d9c0


	//   ....[105]....
        /*0464*/ 	.word	0x0000dab0


	//   ....[106]....
        /*0468*/ 	.word	0x0000db00


	//   ....[107]....
        /*046c*/ 	.word	0x0000db50


	//   ....[108]....
        /*0470*/ 	.word	0x0000dba0


	//   ....[109]....
        /*0474*/ 	.word	0x0000dc90


	//   ....[110]....
        /*0478*/ 	.word	0x0000dce0


	//   ....[111]....
        /*047c*/ 	.word	0x0000dd30


	//   ....[112]....
        /*0480*/ 	.word	0x0000dd80


	//   ....[113]....
        /*0484*/ 	.word	0x0000de70


	//   ....[114]....
        /*0488*/ 	.word	0x0000dec0


	//   ....[115]....
        /*048c*/ 	.word	0x0000df10


	//   ....[116]....
        /*0490*/ 	.word	0x0000df60


	//   ....[117]....
        /*0494*/ 	.word	0x0000dff0


	//   ....[118]....
        /*0498*/ 	.word	0x0000e090


	//   ....[119]....
        /*049c*/ 	.word	0x0000e130


	//   ....[120]....
        /*04a0*/ 	.word	0x0000e1d0


	//   ....[121]....
        /*04a4*/ 	.word	0x0000e270


	//   ....[122]....
        /*04a8*/ 	.word	0x0000e320


	//   ....[123]....
        /*04ac*/ 	.word	0x0000e380


	//   ....[124]....
        /*04b0*/ 	.word	0x0000e3d0


	//   ....[125]....
        /*04b4*/ 	.word	0x0000e400


	//   ....[126]....
        /*04b8*/ 	.word	0x0000e460


	//   ....[127]....
        /*04bc*/ 	.word	0x0000e4b0


	//   ....[128]....
        /*04c0*/ 	.word	0x0000e500


	//   ....[129]....
        /*04c4*/ 	.word	0x0000e5b0


	//   ....[130]....
        /*04c8*/ 	.word	0x0000e600


	//   ....[131]....
        /*04cc*/ 	.word	0x0000e650


	//   ....[132]....
        /*04d0*/ 	.word	0x0000e6a0


	//   ....[133]....
        /*04d4*/ 	.word	0x0000e730


	//   ....[134]....
        /*04d8*/ 	.word	0x0000e7c0


	//   ....[135]....
        /*04dc*/ 	.word	0x0000e810


	//   ....[136]....
        /*04e0*/ 	.word	0x0000e860


	//   ....[137]....
        /*04e4*/ 	.word	0x0000e8f0


	//   ....[138]....
        /*04e8*/ 	.word	0x0000e980


	//   ....[139]....
        /*04ec*/ 	.word	0x0000e9d0


	//   ....[140]....
        /*04f0*/ 	.word	0x0000ea20


	//   ....[141]....
        /*04f4*/ 	.word	0x0000eab0


	//   ....[142]....
        /*04f8*/ 	.word	0x0000eb40


	//   ....[143]....
        /*04fc*/ 	.word	0x0000eb90


	//   ....[144]....
        /*0500*/ 	.word	0x0000ebe0


	//   ....[145]....
        /*0504*/ 	.word	0x0000ec70


	//   ....[146]....
        /*0508*/ 	.word	0x0000ed00


	//   ....[147]....
        /*050c*/ 	.word	0x0000ed50


	//   ....[148]....
        /*0510*/ 	.word	0x0000eda0


	//   ....[149]....
        /*0514*/ 	.word	0x0000ee30


	//   ....[150]....
        /*0518*/ 	.word	0x0000eed0


	//   ....[151]....
        /*051c*/ 	.word	0x0000ef20


	//   ....[152]....
        /*0520*/ 	.word	0x0000f010


	//   ....[153]....
        /*0524*/ 	.word	0x0000f090


	//   ....[154]....
        /*0528*/ 	.word	0x0000f0e0


	//   ....[155]....
        /*052c*/ 	.word	0x0000f130


	//   ....[156]....
        /*0530*/ 	.word	0x0000f180


	//   ....[157]....
        /*0534*/ 	.word	0x0000f1b0


	//   ....[158]....
        /*0538*/ 	.word	0x0000f200


	//   ....[159]....
        /*053c*/ 	.word	0x0000f260


	//   ....[160]....
        /*0540*/ 	.word	0x0000f2c0


	//----- nvinfo : EIATTR_VRC_CTA_INIT_COUNT
	.align		4
.L_1461:
        /*0544*/ 	.byte	0x02, 0x4a
	.zero		1
	.zero		1


	//----- nvinfo : EIATTR_EXIT_INSTR_OFFSETS
	.align		4
        /*0548*/ 	.byte	0x04, 0x1c
        /*054a*/ 	.short	(.L_1463 - .L_1462)


	//   ....[0]....
.L_1462:
        /*054c*/ 	.word	0x0000d3e0


	//   ....[1]....
        /*0550*/ 	.word	0x0000d690


	//----- nvinfo : EIATTR_MAX_THREADS
	.align		4
.L_1463:
        /*0554*/ 	.byte	0x04, 0x05
        /*0556*/ 	.short	(.L_1465 - .L_1464)
.L_1464:
        /*0558*/ 	.word	0x00000080
        /*055c*/ 	.word	0x00000001
        /*0560*/ 	.word	0x00000001


	//----- nvinfo : EIATTR_CRS_STACK_SIZE
	.align		4
.L_1465:
        /*0564*/ 	.byte	0x04, 0x1e
        /*0566*/ 	.short	(.L_1467 - .L_1466)
.L_1466:
        /*0568*/ 	.word	0x00000000


	//----- nvinfo : EIATTR_CBANK_PARAM_SIZE
	.align		4
.L_1467:
        /*056c*/ 	.byte	0x03, 0x19
        /*056e*/ 	.short	0x01f0


	//----- nvinfo : EIATTR_PARAM_CBANK
	.align		4
        /*0570*/ 	.byte	0x04, 0x0a
        /*0572*/ 	.short	(.L_1469 - .L_1468)
	.align		4
.L_1468:
        /*0574*/ 	.word	index@(.nv.constant0._Z25selective_scan_bwd_kernelI32Selective_Scan_bwd_kernel_traitsILi128ELi16ELb1ELb0ELb1ELb1ELb0EN3c108BFloat16ENS1_7complexIfEEEEv12SSMParamsBwd)
        /*0578*/ 	.short	0x0380
        /*057a*/ 	.short	0x01f0


	//----- nvinfo : EIATTR_SW_WAR
	.align		4
.L_1469:
        /*057c*/ 	.byte	0x04, 0x36
        /*057e*/ 	.short	(.L_1471 - .L_1470)
.L_1470:
        /*0580*/ 	.word	0x00000008
.L_1471:


//--------------------- .nv.info._Z25selective_scan_bwd_kernelI32Selective_Scan_bwd_kernel_traitsILi128ELi16ELb1ELb0ELb1ELb1ELb1EN3c108BFloat16ENS1_7complexIfEEEEv12SSMParamsBwd --------------------------
	.section	.nv.info._Z25selective_scan_bwd_kernelI32Selective_Scan_bwd_kernel_traitsILi128ELi16ELb1ELb0ELb1ELb1ELb1EN3c108BFloat16ENS1_7complexIfEEEEv12SSMParamsBwd,"",@"SHT_CUDA_INFO"
	.sectionflags	@""
	.align	4


	//----- nvinfo : EIATTR_CUDA_API_VERSION
	.align		4
        /*0000*/ 	.byte	0x04, 0x37
        /*0002*/ 	.short	(.L_1473 - .L_1472)
.L_1472:
        /*0004*/ 	.word	0x00000082


	//----- nvinfo : EIATTR_KPARAM_INFO
	.align		4
.L_1473:
        /*0008*/ 	.byte	0x04, 0x17
        /*000a*/ 	.short	(.L_1475 - .L_1474)
.L_1474:
        /*000c*/ 	.word	0x00000000
        /*0010*/ 	.short	0x0000
        /*0012*/ 	.short	0x0000
        /*0014*/ 	.byte	0x00, 0xf0, 0xc1, 0x07


	//----- nvinfo : EIATTR_SPARSE_MMA_MASK
	.align		4
.L_1475:
        /*0018*/ 	.byte	0x03, 0x50
        /*001a*/ 	.short	0x0000


	//----- nvinfo : EIATTR_MAXREG_COUNT
	.align		4
        /*001c*/ 	.byte	0x03, 0x1b
        /*001e*/ 	.short	0x00ff


	//----- nvinfo : EIATTR_NUM_BARRIERS
	.align		4
        /*0020*/ 	.byte	0x02, 0x4c
        /*0022*/ 	.byte	0x01
	.zero		1


	//----- nvinfo : EIATTR_MERCURY_ISA_VERSION
	.align		4
        /*0024*/ 	.byte	0x03, 0x5f
        /*0026*/ 	.short	0x0101


	//----- nvinfo : EIATTR_COOP_GROUP_MASK_REGIDS
	.align		4
        /*0028*/ 	.byte	0x04, 0x29
        /*002a*/ 	.short	(.L_1477 - .L_1476)


	//   ....[0]....
.L_1476:
        /*002c*/ 	.word	0xffffffff


	//   ....[1]....
        /*0030*/ 	.word	0xffffffff


	//   ....[2]....
        /*0034*/ 	.word	0xffffffff


	//   ....[3]....
        /*0038*/ 	.word	0xffffffff


	//   ....[4]....
        /*003c*/ 	.word	0xffffffff


	//   ....[5]....
        /*0040*/ 	.word	0xffffffff


	//   ....[6]....
        /*0044*/ 	.word	0xffffffff


	//   ....[7]....
        /*0048*/ 	.word	0xffffffff


	//   ....[8]....
        /*004c*/ 	.word	0xffffffff


	//   ....[9]....
        /*0050*/ 	.word	0xffffffff


	//   ....[10]....
        /*0054*/ 	.word	0xffffffff


	//   ....[11]....
        /*0058*/ 	.word	0xffffffff


	//   ....[12]....
        /*005c*/ 	.word	0xffffffff


	//   ....[13]....
        /*0060*/ 	.word	0xffffffff


	//   ....[14]....
        /*0064*/ 	.word	0xffffffff


	//   ....[15]....
        /*0068*/ 	.word	0xffffffff


	//   ....[16]....
        /*006c*/ 	.word	0xffffffff


	//   ....[17]....
        /*0070*/ 	.word	0xffffffff


	//   ....[18]....
        /*0074*/ 	.word	0xffffffff


	//   ....[19]....
        /*0078*/ 	.word	0xffffffff


	//   ....[20]....
        /*007c*/ 	.word	0xffffffff


	//   ....[21]....
        /*0080*/ 	.word	0xffffffff


	//   ....[22]....
        /*0084*/ 	.word	0xffffffff


	//   ....[23]....
        /*0088*/ 	.word	0xffffffff


	//   ....[24]....
        /*008c*/ 	.word	0xffffffff


	//   ....[25]....
        /*0090*/ 	.word	0xffffffff


	//   ....[26]....
        /*0094*/ 	.word	0xffffffff


	//   ....[27]....
        /*0098*/ 	.word	0xffffffff


	//   ....[28]....
        /*009c*/ 	.word	0xffffffff


	//   ....[29]....
        /*00a0*/ 	.word	0xffffffff


	//   ....[30]....
        /*00a4*/ 	.word	0xffffffff


	//   ....[31]....
        /*00a8*/ 	.word	0xffffffff


	//   ....[32]....
        /*00ac*/ 	.word	0xffffffff


	//   ....[33]....
        /*00b0*/ 	.word	0xffffffff


	//   ....[34]....
        /*00b4*/ 	.word	0xffffffff


	//   ....[35]....
        /*00b8*/ 	.word	0xffffffff


	//   ....[36]....
        /*00bc*/ 	.word	0xffffffff


	//   ....[37]....
        /*00c0*/ 	.word	0xffffffff


	//   ....[38]....
        /*00c4*/ 	.word	0xffffffff


	//   ....[39]....
        /*00c8*/ 	.word	0xffffffff


	//   ....[40]....
        /*00cc*/ 	.word	0xffffffff


	//   ....[41]....
        /*00d0*/ 	.word	0xffffffff


	//   ....[42]....
        /*00d4*/ 	.word	0xffffffff


	//   ....[43]....
        /*00d8*/ 	.word	0xffffffff


	//   ....[44]....
        /*00dc*/ 	.word	0xffffffff


	//   ....[45]....
        /*00e0*/ 	.word	0xffffffff


	//   ....[46]....
        /*00e4*/ 	.word	0xffffffff


	//   ....[47]....
        /*00e8*/ 	.word	0xffffffff


	//   ....[48]....
        /*00ec*/ 	.word	0xffffffff


	//   ....[49]....
        /*00f0*/ 	.word	0xffffffff


	//   ....[50]....
        /*00f4*/ 	.word	0xffffffff


	//   ....[51]....
        /*00f8*/ 	.word	0xffffffff


	//   ....[52]....
        /*00fc*/ 	.word	0xffffffff


	//   ....[53]....
        /*0100*/ 	.word	0xffffffff


	//   ....[54]....
        /*0104*/ 	.word	0xffffffff


	//   ....[55]....
        /*0108*/ 	.word	0xffffffff


	//   ....[56]....
        /*010c*/ 	.word	0xffffffff


	//   ....[57]....
        /*0110*/ 	.word	0xffffffff


	//   ....[58]....
        /*0114*/ 	.word	0xffffffff


	//   ....[59]....
        /*0118*/ 	.word	0xffffffff


	//   ....[60]....
        /*011c*/ 	.word	0xffffffff


	//   ....[61]....
        /*0120*/ 	.word	0xffffffff


	//   ....[62]....
        /*0124*/ 	.word	0xffffffff


	//   ....[63]....
        /*0128*/ 	.word	0xffffffff


	//   ....[64]....
        /*012c*/ 	.word	0xffffffff


	//   ....[65]....
        /*0130*/ 	.word	0xffffffff


	//   ....[66]....
        /*0134*/ 	.word	0xffffffff


	//   ....[67]....
        /*0138*/ 	.word	0xffffffff


	//   ....[68]....
        /*013c*/ 	.word	0xffffffff


	//   ....[69]....
        /*0140*/ 	.word	0xffffffff


	//   ....[70]....
        /*0144*/ 	.word	0xffffffff


	//   ....[71]....
        /*0148*/ 	.word	0xffffffff


	//   ....[72]....
        /*014c*/ 	.word	0xffffffff


	//   ....[73]....
        /*0150*/ 	.word	0xffffffff


	//   ....[74]....
        /*0154*/ 	.word	0xffffffff


	//   ....[75]....
        /*0158*/ 	.word	0xffffffff


	//   ....[76]....
        /*015c*/ 	.word	0xffffffff


	//   ....[77]....
        /*0160*/ 	.word	0xffffffff


	//   ....[78]....
        /*0164*/ 	.word	0xffffffff


	//   ....[79]....
        /*0168*/ 	.word	0xffffffff


	//   ....[80]....
        /*016c*/ 	.word	0xffffffff


	//   ....[81]....
        /*0170*/ 	.word	0xffffffff


	//   ....[82]....
        /*0174*/ 	.word	0xffffffff


	//   ....[83]....
        /*0178*/ 	.word	0xffffffff


	//   ....[84]....
        /*017c*/ 	.word	0xffffffff


	//   ....[85]....
        /*0180*/ 	.word	0xffffffff


	//   ....[86]....
        /*0184*/ 	.word	0xffffffff


	//   ....[87]....
        /*0188*/ 	.word	0xffffffff


	//   ....[88]....
        /*018c*/ 	.word	0xffffffff


	//   ....[89]....
        /*0190*/ 	.word	0xffffffff


	//   ....[90]....
        /*0194*/ 	.word	0xffffffff


	//   ....[91]....
        /*0198*/ 	.word	0xffffffff


	//   ....[92]....
        /*019c*/ 	.word	0xffffffff


	//   ....[93]....
        /*01a0*/ 	.word	0xffffffff


	//   ....[94]....
        /*01a4*/ 	.word	0xffffffff


	//   ....[95]....
        /*01a8*/ 	.word	0xffffffff


	//   ....[96]....
        /*01ac*/ 	.word	0xffffffff


	//   ....[97]....
        /*01b0*/ 	.word	0xffffffff


	//   ....[98]....
        /*01b4*/ 	.word	0xffffffff


	//   ....[99]....
        /*01b8*/ 	.word	0xffffffff


	//   ....[100]....
        /*01bc*/ 	.word	0xffffffff


	//   ....[101]....
        /*01c0*/ 	.word	0x0500004b


	//   ....[102]....
        /*01c4*/ 	.word	0x0500004b


	//   ....[103]....
        /*01c8*/ 	.word	0x0500004b


	//   ....[104]....
        /*01cc*/ 	.word	0x0500004b


	//   ....[105]....
        /*01d0*/ 	.word	0x0500004b


	//   ....[106]....
        /*01d4*/ 	.word	0x0500004b


	//   ....[107]....
        /*01d8*/ 	.word	0x0500004b


	//   ....[108]....
        /*01dc*/ 	.word	0x0500004b


	//   ....[109]....
        /*01e0*/ 	.word	0x0500004b


	//   ....[110]....
        /*01e4*/ 	.word	0x0500004b


	//   ....[111]....
        /*01e8*/ 	.word	0x0500004b


	//   ....[112]....
        /*01ec*/ 	.word	0x0500004b


	//   ....[113]....
        /*01f0*/ 	.word	0x0500004b


	//   ....[114]....
        /*01f4*/ 	.word	0x0500004b


	//   ....[115]....
        /*01f8*/ 	.word	0x0500004b


	//   ....[116]....
        /*01fc*/ 	.word	0x0500004b


	//   ....[117]....
        /*0200*/ 	.word	0x0500004b


	//   ....[118]....
        /*0204*/ 	.word	0x0500004b


	//   ....[119]....
        /*0208*/ 	.word	0x0500004b


	//   ....[120]....
        /*020c*/ 	.word	0x0500004b


	//   ....[121]....
        /*0210*/ 	.word	0x0500004b


	//   ....[122]....
        /*0214*/ 	.word	0x0500004b


	//   ....[123]....
        /*0218*/ 	.word	0x0500004b


	//   ....[124]....
        /*021c*/ 	.word	0x0500004b


	//   ....[125]....
        /*0220*/ 	.word	0x0500004b


	//   ....[126]....
        /*0224*/ 	.word	0x0500004b


	//   ....[127]....
        /*0228*/ 	.word	0x0500004b


	//   ....[128]....
        /*022c*/ 	.word	0x0500004b


	//   ....[129]....
        /*0230*/ 	.word	0x0500004b


	//   ....[130]....
        /*0234*/ 	.word	0x0500004b


	//   ....[131]....
        /*0238*/ 	.word	0x0500004b


	//   ....[132]....
        /*023c*/ 	.word	0x0500004b


	//   ....[133]....
        /*0240*/ 	.word	0x0500004b


	//   ....[134]....
        /*0244*/ 	.word	0x0500004b


	//   ....[135]....
        /*0248*/ 	.word	0x0500004b


	//   ....[136]....
        /*024c*/ 	.word	0x0500004b


	//   ....[137]....
        /*0250*/ 	.word	0x0500004b


	//   ....[138]....
        /*0254*/ 	.word	0x0500004b


	//   ....[139]....
        /*0258*/ 	.word	0x0500004b


	//   ....[140]....
        /*025c*/ 	.word	0x0500004b


	//   ....[141]....
        /*0260*/ 	.word	0x0500004b


	//   ....[142]....
        /*0264*/ 	.word	0x0500004b


	//   ....[143]....
        /*0268*/ 	.word	0x0500004b


	//   ....[144]....
        /*026c*/ 	.word	0x0500004b


	//   ....[145]....
        /*0270*/ 	.word	0x0500004b


	//   ....[146]....
        /*0274*/ 	.word	0x0500004b


	//   ....[147]....
        /*0278*/ 	.word	0x0500004b


	//   ....[148]....
        /*027c*/ 	.word	0x0500004b


	//   ....[149]....
        /*0280*/ 	.word	0x0500004b


	//   ....[150]....
        /*0284*/ 	.word	0x0500004b


	//   ....[151]....
        /*0288*/ 	.word	0x0500004b


	//   ....[152]....
        /*028c*/ 	.word	0x0500004b


	//   ....[153]....
        /*0290*/ 	.word	0x0500004b


	//   ....[154]....
        /*0294*/ 	.word	0x0500004b


	//   ....[155]....
        /*0298*/ 	.word	0x0500004b


	//   ....[156]....
        /*029c*/ 	.word	0x0500004b


	//   ....[157]....
        /*02a0*/ 	.word	0x0500004b


	//   ....[158]....
        /*02a4*/ 	.word	0x0500004b


	//   ....[159]....
        /*02a8*/ 	.word	0x0500004b


	//   ....[160]....
        /*02ac*/ 	.word	0x0500004b


	//   ....[161]....
        /*02b0*/ 	.word	0x0500004b


	//   ....[162]....
        /*02b4*/ 	.word	0x0500004b


	//   ....[163]....
        /*02b8*/ 	.word	0x0500004b


	//   ....[164]....
        /*02bc*/ 	.word	0x0500004b


	//----- nvinfo : EIATTR_COOP_GROUP_INSTR_OFFSETS
	.align		4
.L_1477:
        /*02c0*/ 	.byte	0x04, 0x28
        /*02c2*/ 	.short	(.L_1479 - .L_1478)


	//   ....[0]....
.L_1478:
        /*02c4*/ 	.word	0x00000b00


	//   ....[1]....
        /*02c8*/ 	.word	0x00000bc0


	//   ....[2]....
        /*02cc*/ 	.word	0x00000db0


	//   ....[3]....
        /*02d0*/ 	.word	0x000032d0


	//   ....[4]....
        /*02d4*/ 	.word	0x000039d0


	//   ....[5]....
        /*02d8*/ 	.word	0x000042f0


	//   ....[6]....
        /*02dc*/ 	.word	0x000047d0


	//   ....[7]....
        /*02e0*/ 	.word	0x00005660


	//   ....[8]....
        /*02e4*/ 	.word	0x00006d90


	//   ....[9]....
        /*02e8*/ 	.word	0x00006da0


	//   ....[10]....
        /*02ec*/ 	.word	0x00006db0


	//   ....[11]....
        /*02f0*/ 	.word	0x00006dc0


	//   ....[12]....
        /*02f4*/ 	.word	0x00006e50


	//   ....[13]....
        /*02f8*/ 	.word	0x00006e80


	//   ....[14]....
        /*02fc*/ 	.word	0x00006e90


	//   ....[15]....
        /*0300*/ 	.word	0x00006ea0


	//   ....[16]....
        /*0304*/ 	.word	0x00006f30


	//   ....[17]....
        /*0308*/ 	.word	0x00006f60


	//   ....[18]....
        /*030c*/ 	.word	0x00006f70


	//   ....[19]....
        /*0310*/ 	.word	0x00006f80


	//   ....[20]....
        /*0314*/ 	.word	0x00007020


	//   ....[21]....
        /*0318*/ 	.word	0x00007040


	//   ....[22]....
        /*031c*/ 	.word	0x00007050


	//   ....[23]....
        /*0320*/ 	.word	0x00007060


	//   ....[24]....
        /*0324*/ 	.word	0x00007110


	//   ....[25]....
        /*0328*/ 	.word	0x00007120


	//   ....[26]....
        /*032c*/ 	.word	0x00007130


	//   ....[27]....
        /*0330*/ 	.word	0x00007140


	//   ....[28]....
        /*0334*/ 	.word	0x000072a0


	//   ....[29]....
        /*0338*/ 	.word	0x000072b0


	//   ....[30]....
        /*033c*/ 	.word	0x000072c0


	//   ....[31]....
        /*0340*/ 	.word	0x000072d0


	//   ....[32]....
        /*0344*/ 	.word	0x000072e0


	//   ....[33]....
        /*0348*/ 	.word	0x000072f0


	//   ....[34]....
        /*034c*/ 	.word	0x00007300


	//   ....[35]....
        /*0350*/ 	.word	0x00007310


	//   ....[36]....
        /*0354*/ 	.word	0x00008aa0


	//   ....[37]....
        /*0358*/ 	.word	0x00008ab0


	//   ....[38]....
        /*035c*/ 	.word	0x00008ac0


	//   ....[39]....
        /*0360*/ 	.word	0x00008ad0


	//   ....[40]....
        /*0364*/ 	.word	0x00008be0


	//   ....[41]....
        /*0368*/ 	.word	0x00008bf0


	//   ....[42]....
        /*036c*/ 	.word	0x00008c00


	//   ....[43]....
        /*0370*/ 	.word	0x00008c10


	//   ....[44]....
        /*0374*/ 	.word	0x00008d20


	//   ....[45]....
        /*0378*/ 	.word	0x00008d30


	//   ....[46]....
        /*037c*/ 	.word	0x00008d40


	//   ....[47]....
        /*0380*/ 	.word	0x00008d50


	//   ....[48]....
        /*0384*/ 	.word	0x00008e60


	//   ....[49]....
        /*0388*/ 	.word	0x00008e70


	//   ....[50]....
        /*038c*/ 	.word	0x00008e80


	//   ....[51]....
        /*0390*/ 	.word	0x00008e90


	//   ....[52]....
        /*0394*/ 	.word	0x00008fa0


	//   ....[53]....
        /*0398*/ 	.word	0x00008fb0


	//   ....[54]....
        /*039c*/ 	.word	0x00008fc0


	//   ....[55]....
        /*03a0*/ 	.word	0x00008fd0


	//   ....[56]....
        /*03a4*/ 	.word	0x000090e0


	//   ....[57]....
        /*03a8*/ 	.word	0x000090f0


	//   ....[58]....
        /*03ac*/ 	.word	0x00009100


	//   ....[59]....
        /*03b0*/ 	.word	0x00009110


	//   ....[60]....
        /*03b4*/ 	.word	0x00009120


	//   ....[61]....
        /*03b8*/ 	.word	0x00009130


	//   ....[62]....
        /*03bc*/ 	.word	0x00009140


	//   ....[63]....
        /*03c0*/ 	.word	0x00009180


	//   ....[64]....
        /*03c4*/ 	.word	0x000091c0


	//   ....[65]....
        /*03c8*/ 	.word	0x00009200


	//   ....[66]....
        /*03cc*/ 	.word	0x00009220


	//   ....[67]....
        /*03d0*/ 	.word	0x00009230


	//   ....[68]....
        /*03d4*/ 	.word	0x0000cb10


	//   ....[69]....
        /*03d8*/ 	.word	0x0000cb50


	//   ....[70]....
        /*03dc*/ 	.word	0x0000cb90


	//   ....[71]....
        /*03e0*/ 	.word	0x0000cbd0


	//   ....[72]....
        /*03e4*/ 	.word	0x0000cce0


	//   ....[73]....
        /*03e8*/ 	.word	0x0000cd20


	//   ....[74]....
        /*03ec*/ 	.word	0x0000cd60


	//   ....[75]....
        /*03f0*/ 	.word	0x0000cda0


	//   ....[76]....
        /*03f4*/ 	.word	0x0000ceb0


	//   ....[77]....
        /*03f8*/ 	.word	0x0000cef0


	//   ....[78]....
        /*03fc*/ 	.word	0x0000cf30


	//   ....[79]....
        /*0400*/ 	.word	0x0000cf70


	//   ....[80]....
        /*0404*/ 	.word	0x0000d080


	//   ....[81]....
        /*0408*/ 	.word	0x0000d0c0


	//   ....[82]....
        /*040c*/ 	.word	0x0000d0f0


	//   ....[83]....
        /*0410*/ 	.word	0x0000d110


	//   ....[84]....
        /*0414*/ 	.word	0x0000d140


	//   ....[85]....
        /*0418*/ 	.word	0x0000d160


	//   ....[86]....
        /*041c*/ 	.word	0x0000d180


	//   ....[87]....
        /*0420*/ 	.word	0x0000d190


	//   ....[88]....
        /*0424*/ 	.word	0x0000d750


	//   ....[89]....
        /*0428*/ 	.word	0x0000deb0


	//   ....[90]....
        /*042c*/ 	.word	0x0000e2e0


	//   ....[91]....
        /*0430*/ 	.word	0x0000e500


	//   ....[92]....
        /*0434*/ 	.word	0x0000e540


	//   ....[93]....
        /*0438*/ 	.word	0x0000e5a0


	//   ....[94]....
        /*043c*/ 	.word	0x0000e600


	//   ....[95]....
        /*0440*/ 	.word	0x0000e620


	//   ....[96]....
        /*0444*/ 	.word	0x0000e790


	//   ....[97]....
        /*0448*/ 	.word	0x0000e7d0


	//   ....[98]....
        /*044c*/ 	.word	0x0000e830


	//   ....[99]....
        /*0450*/ 	.word	0x0000e880


	//   ....[100]....
        /*0454*/ 	.word	0x0000e8a0


	//   ....[101]....
        /*0458*/ 	.word	0x0000ecf0


	//   ....[102]....
        /*045c*/ 	.word	0x0000ed40


	//   ....[103]....
        /*0460*/ 	.word	0x0000ed90


	//   ....[104]....
        /*0464*/ 	.word	0x0000ede0


	//   ....[105]....
        /*0468*/ 	.word	0x0000eed0


	//   ....[106]....
        /*046c*/ 	.word	0x0000ef20


	//   ....[107]....
        /*0470*/ 	.word	0x0000ef70


	//   ....[108]....
        /*0474*/ 	.word	0x0000efc0


	//   ....[109]....
        /*0478*/ 	.word	0x0000f0b0


	//   ....[110]....
        /*047c*/ 	.word	0x0000f100


	//   ....[111]....
        /*0480*/ 	.word	0x0000f150


	//   ....[112]....
        /*0484*/ 	.word	0x0000f1a0


	//   ....[113]....
        /*0488*/ 	.word	0x0000f290


	//   ....[114]....
        /*048c*/ 	.word	0x0000f2e0


	//   ....[115]....
        /*0490*/ 	.word	0x0000f330


	//   ....[116]....
        /*0494*/ 	.word	0x0000f380


	//   ....[117]....
        /*0498*/ 	.word	0x0000f470


	//   ....[118]....
        /*049c*/ 	.word	0x0000f4c0


	//   ....[119]....
        /*04a0*/ 	.word	0x0000f510


	//   ....[120]....
        /*04a4*/ 	.word	0x0000f560


	//   ....[121]....
        /*04a8*/ 	.word	0x0000f5f0


	//   ....[122]....
        /*04ac*/ 	.word	0x0000f690


	//   ....[123]....
        /*04b0*/ 	.word	0x0000f730


	//   ....[124]....
        /*04b4*/ 	.word	0x0000f7d0


	//   ....[125]....
        /*04b8*/ 	.word	0x0000f870


	//   ....[126]....
        /*04bc*/ 	.word	0x0000f920


	//   ....[127]....
        /*04c0*/ 	.word	0x0000f980


	//   ....[128]....
        /*04c4*/ 	.word	0x0000f9d0


	//   ....[129]....
        /*04c8*/ 	.word	0x0000fa00


	//   ....[130]....
        /*04cc*/ 	.word	0x0000fa60


	//   ....[131]....
        /*04d0*/ 	.word	0x0000fab0


	//   ....[132]....
        /*04d4*/ 	.word	0x0000fb00


	//   ....[133]....
        /*04d8*/ 	.word	0x0000fb90


	//   ....[134]....
        /*04dc*/ 	.word	0x0000fbe0


	//   ....[135]....
        /*04e0*/ 	.word	0x0000fc30


	//   ....[136]....
        /*04e4*/ 	.word	0x0000fc80


	//   ....[137]....
        /*04e8*/ 	.word	0x0000fd10


	//   ....[138]....
        /*04ec*/ 	.word	0x0000fda0


	//   ....[139]....
        /*04f0*/ 	.word	0x0000fdf0


	//   ....[140]....
        /*04f4*/ 	.word	0x0000fe40


	//   ....[141]....
        /*04f8*/ 	.word	0x0000fed0


	//   ....[142]....
        /*04fc*/ 	.word	0x0000ff60


	//   ....[143]....
        /*0500*/ 	.word	0x0000ffb0


	//   ....[144]....
        /*0504*/ 	.word	0x00010000


	//   ....[145]....
        /*0508*/ 	.word	0x00010090


	//   ....[146]....
        /*050c*/ 	.word	0x00010120


	//   ....[147]....
        /*0510*/ 	.word	0x00010170


	//   ....[148]....
        /*0514*/ 	.word	0x000101c0


	//   ....[149]....
        /*0518*/ 	.word	0x00010250


	//   ....[150]....
        /*051c*/ 	.word	0x000102e0


	//   ....[151]....
        /*0520*/ 	.word	0x00010330


	//   ....[152]....
        /*0524*/ 	.word	0x00010380


	//   ....[153]....
        /*0528*/ 	.word	0x00010410


	//   ....[154]....
        /*052c*/ 	.word	0x000104c0


	//   ....[155]....
        /*0530*/ 	.word	0x00010520


	//   ....[156]....
        /*0534*/ 	.word	0x000105c0


	//   ....[157]....
        /*0538*/ 	.word	0x00010610


	//   ....[158]....
        /*053c*/ 	.word	0x000106b0


	//   ....[159]....
        /*0540*/ 	.word	0x00010700


	//   ....[160]....
        /*0544*/ 	.word	0x00010750


	//   ....[161]....
        /*0548*/ 	.word	0x00010780


	//   ....[162]....
        /*054c*/ 	.word	0x000107d0


	//   ....[163]....
        /*0550*/ 	.word	0x00010830


	//   ....[164]....
        /*0554*/ 	.word	0x00010890


	//----- nvinfo : EIATTR_VRC_CTA_INIT_COUNT
	.align		4
.L_1479:
        /*0558*/ 	.byte	0x02, 0x4a
	.zero		1
	.zero		1


	//----- nvinfo : EIATTR_EXIT_INSTR_OFFSETS
	.align		4
        /*055c*/ 	.byte	0x04, 0x1c
        /*055e*/ 	.short	(.L_1481 - .L_1480)


	//   ....[0]....
.L_1480:
        /*0560*/ 	.word	0x0000e9e0


	//   ....[1]....
        /*0564*/ 	.word	0x0000ec90


	//----- nvinfo : EIATTR_MAX_THREADS
	.align		4
.L_1481:
        /*0568*/ 	.byte	0x04, 0x05
        /*056a*/ 	.short	(.L_1483 - .L_1482)
.L_1482:
        /*056c*/ 	.word	0x00000080
        /*0570*/ 	.word	0x00000001
        /*0574*/ 	.word	0x00000001


	//----- nvinfo : EIATTR_CRS_STACK_SIZE
	.align		4
.L_1483:
        /*0578*/ 	.byte	0x04, 0x1e
        /*057a*/ 	.short	(.L_1485 - .L_1484)
.L_1484:
        /*057c*/ 	.word	0x00000000


	//----- nvinfo : EIATTR_CBANK_PARAM_SIZE
	.align		4
.L_1485:
        /*0580*/ 	.byte	0x03, 0x19
        /*0582*/ 	.short	0x01f0


	//----- nvinfo : EIATTR_PARAM_CBANK
	.align		4
        /*0584*/ 	.byte	0x04, 0x0a
        /*0586*/ 	.short	(.L_1487 - .L_1486)
	.align		4
.L_1486:
        /*0588*/ 	.word	index@(.nv.constant0._Z25selective_scan_bwd_kernelI32Selective_Scan_bwd_kernel_traitsILi128ELi16ELb1ELb0ELb1ELb1ELb1EN3c108BFloat16ENS1_7complexIfEEEEv12SSMParamsBwd)
        /*058c*/ 	.short	0x0380
        /*058e*/ 	.short	0x01f0


	//----- nvinfo : EIATTR_SW_WAR
	.align		4
.L_1487:
        /*0590*/ 	.byte	0x04, 0x36
        /*0592*/ 	.short	(.L_1489 - .L_1488)
.L_1488:
        /*0594*/ 	.word	0x00000008
.L_1489:


//--------------------- .nv.info._Z25selective_scan_bwd_kernelI32Selective_Scan_bwd_kernel_traitsILi128ELi16ELb1ELb1ELb0ELb0ELb0EN3c108BFloat16ENS1_7complexIfEEEEv12SSMParamsBwd --------------------------
	.section	.nv.info._Z25selective_scan_bwd_kernelI32Selective_Scan_bwd_kernel_traitsILi128ELi16ELb1ELb1ELb0ELb0ELb0EN3c108BFloat16ENS1_7complexIfEEEEv12SSMParamsBwd,"",@"SHT_CUDA_INFO"
	.sectionflags	@""
	.align	4


	//----- nvinfo : EIATTR_CUDA_API_VERSION
	.align		4
        /*0000*/ 	.byte	0x04, 0x37
        /*0002*/ 	.short	(.L_1491 - .L_1490)
.L_1490:
        /*0004*/ 	.word	0x00000082


	//----- nvinfo : EIATTR_KPARAM_INFO
	.align		4
.L_1491:
        /*0008*/ 	.byte	0x04, 0x17
        /*000a*/ 	.short	(.L_1493 - .L_1492)
.L_1492:
        /*000c*/ 	.word	0x00000000
        /*0010*/ 	.short	0x0000
        /*0012*/ 	.short	0x0000
        /*0014*/ 	.byte	0x00, 0xf0, 0xc1, 0x07


	//----- nvinfo : EIATTR_SPARSE_MMA_MASK
	.align		4
.L_1493:
        /*0018*/ 	.byte	0x03, 0x50
        /*001a*/ 	.short	0x0000


	//----- nvinfo : EIATTR_MAXREG_COUNT
	.align		4
        /*001c*/ 	.byte	0x03, 0x1b
        /*001e*/ 	.short	0x00ff


	//----- nvinfo : EIATTR_NUM_BARRIERS
	.align		4
        /*0020*/ 	.byte	0x02, 0x4c
        /*0022*/ 	.byte	0x01
	.zero		1


	//----- nvinfo : EIATTR_MERCURY_ISA_VERSION
	.align		4
        /*0024*/ 	.byte	0x03, 0x5f
        /*0026*/ 	.short	0x0101


	//----- nvinfo : EIATTR_INT_WARP_WIDE_INSTR_OFFSETS
	.align		4
        /*0028*/ 	.byte	0x04, 0x31
        /*002a*/ 	.short	(.L_1495 - .L_1494)


	//   ....[0]....
.L_1494:
        /*002c*/ 	.word	0x00004ee0


	//   ....[1]....
        /*0030*/ 	.word	0x000062b0


	//----- nvinfo : EIATTR_COOP_GROUP_MASK_REGIDS
	.align		4
.L_1495:
        /*0034*/ 	.byte	0x04, 0x29
        /*0036*/ 	.short	(.L_1497 - .L_1496)


	//   ....[0]....
.L_1496:
        /*0038*/ 	.word	0xffffffff


	//   ....[1]....
        /*003c*/ 	.word	0xffffffff


	//   ....[2]....
        /*0040*/ 	.word	0xffffffff


	//   ....[3]....
        /*0044*/ 	.word	0xffffffff


	//   ....[4]....
        /*0048*/ 	.word	0xffffffff


	//   ....[5]....
        /*004c*/ 	.word	0xffffffff


	//   ....[6]....
        /*0050*/ 	.word	0xffffffff


	//   ....[7]....
        /*0054*/ 	.word	0xffffffff


	//   ....[8]....
        /*0058*/ 	.word	0xffffffff


	//   ....[9]....
        /*005c*/ 	.word	0xffffffff


	//   ....[10]....
        /*0060*/ 	.word	0xffffffff


	//   ....[11]....
        /*0064*/ 	.word	0xffffffff


	//   ....[12]....
        /*0068*/ 	.word	0xffffffff


	//   ....[13]....
        /*006c*/ 	.word	0xffffffff


	//   ....[14]....
        /*0070*/ 	.word	0xffffffff


	//   ....[15]....
        /*0074*/ 	.word	0xffffffff


	//   ....[16]....
        /*0078*/ 	.word	0xffffffff


	//   ....[17]....
        /*007c*/ 	.word	0xffffffff


	//   ....[18]....
        /*0080*/ 	.word	0xffffffff


	//   ....[19]....
        /*0084*/ 	.word	0xffffffff


	//   ....[20]....
        /*0088*/ 	.word	0xffffffff


	//   ....[21]....
        /*008c*/ 	.word	0xffffffff


	//   ....[22]....
        /*0090*/ 	.word	0xffffffff


	//   ....[23]....
        /*0094*/ 	.word	0xffffffff


	//   ....[24]....
        /*0098*/ 	.word	0xffffffff


	//   ....[25]....
        /*009c*/ 	.word	0xffffffff


	//   ....[26]....
        /*00a0*/ 	.word	0xffffffff


	//   ....[27]....
        /*00a4*/ 	.word	0xffffffff


	//   ....[28]....
        /*00a8*/ 	.word	0xffffffff


	//   ....[29]....
        /*00ac*/ 	.word	0xffffffff


	//   ....[30]....
        /*00b0*/ 	.word	0xffffffff


	//   ....[31]....
        /*00b4*/ 	.word	0xffffffff


	//   ....[32]....
        /*00b8*/ 	.word	0xffffffff


	//   ....[33]....
        /*00bc*/ 	.word	0xffffffff


	//   ....[34]....
        /*00c0*/ 	.word	0xffffffff


	//   ....[35]....
        /*00c4*/ 	.word	0xffffffff


	//   ....[36]....
        /*00c8*/ 	.word	0xffffffff


	//   ....[37]....
        /*00cc*/ 	.word	0xffffffff


	//   ....[38]....
        /*00d0*/ 	.word	0xffffffff


	//   ....[39]....
        /*00d4*/ 	.word	0xffffffff


	//   ....[40]....
        /*00d8*/ 	.word	0xffffffff


	//   ....[41]....
        /*00dc*/ 	.word	0xffffffff


	//   ....[42]....
        /*00e0*/ 	.word	0xffffffff


	//   ....[43]....
        /*00e4*/ 	.word	0xffffffff


	//   ....[44]....
        /*00e8*/ 	.word	0xffffffff


	//   ....[45]....
        /*00ec*/ 	.word	0xffffffff


	//   ....[46]....
        /*00f0*/ 	.word	0xffffffff


	//   ....[47]....
        /*00f4*/ 	.word	0xffffffff


	//   ....[48]....
        /*00f8*/ 	.word	0xffffffff


	//   ....[49]....
        /*00fc*/ 	.word	0xffffffff


	//   ....[50]....
        /*0100*/ 	.word	0xffffffff


	//   ....[51]....
        /*0104*/ 	.word	0xffffffff


	//   ....[52]....
        /*0108*/ 	.word	0xffffffff


	//   ....[53]....
        /*010c*/ 	.word	0xffffffff


	//   ....[54]....
        /*0110*/ 	.word	0xffffffff


	//   ....[55]....
        /*0114*/ 	.word	0xffffffff


	//   ....[56]....
        /*0118*/ 	.word	0xffffffff


	//   ....[57]....
        /*011c*/ 	.word	0xffffffff


	//   ....[58]....
        /*0120*/ 	.word	0xffffffff


	//   ....[59]....
        /*0124*/ 	.word	0xffffffff


	//   ....[60]....
        /*0128*/ 	.word	0xffffffff


	//   ....[61]....
        /*012c*/ 	.word	0xffffffff


	//   ....[62]....
        /*0130*/ 	.word	0xffffffff


	//   ....[63]....
        /*0134*/ 	.word	0xffffffff


	//   ....[64]....
        /*0138*/ 	.word	0xffffffff


	//   ....[65]....
        /*013c*/ 	.word	0xffffffff


	//   ....[66]....
        /*0140*/ 	.word	0xffffffff


	//   ....[67]....
        /*0144*/ 	.word	0xffffffff


	//   ....[68]....
        /*0148*/ 	.word	0xffffffff


	//   ....[69]....
        /*014c*/ 	.word	0xffffffff


	//   ....[70]....
        /*0150*/ 	.word	0xffffffff


	//   ....[71]....
        /*0154*/ 	.word	0xffffffff


	//   ....[72]....
        /*0158*/ 	.word	0xffffffff


	//   ....[73]....
        /*015c*/ 	.word	0xffffffff


	//   ....[74]....
        /*0160*/ 	.word	0xffffffff


	//   ....[75]....
        /*0164*/ 	.word	0xffffffff


	//   ....[76]....
        /*0168*/ 	.word	0xffffffff


	//   ....[77]....
        /*016c*/ 	.word	0xffffffff


	//   ....[78]....
        /*0170*/ 	.word	0xffffffff


	//   ....[79]....
        /*0174*/ 	.word	0xffffffff


	//   ....[80]....
        /*0178*/ 	.word	0xffffffff


	//   ....[81]....
        /*017c*/ 	.word	0xffffffff


	//   ....[82]....
        /*0180*/ 	.word	0xffffffff


	//   ....[83]....
        /*0184*/ 	.word	0xffffffff


	//   ....[84]....
        /*0188*/ 	.word	0xffffffff


	//   ....[85]....
        /*018c*/ 	.word	0xffffffff


	//   ....[86]....
        /*0190*/ 	.word	0xffffffff


	//   ....[87]....
        /*0194*/ 	.word	0xffffffff


	//   ....[88]....
        /*0198*/ 	.word	0xffffffff


	//   ....[89]....
        /*019c*/ 	.word	0xffffffff


	//   ....[90]....
        /*01a0*/ 	.word	0xffffffff


	//   ....[91]....
        /*01a4*/ 	.word	0xffffffff


	//   ....[92]....
        /*01a8*/ 	.word	0xffffffff


	//   ....[93]....
        /*01ac*/ 	.word	0xffffffff


	//   ....[94]....
        /*01b0*/ 	.word	0xffffffff


	//   ....[95]....
        /*01b4*/ 	.word	0xffffffff


	//   ....[96]....
        /*01b8*/ 	.word	0x050000f0


	//   ....[97]....
        /*01bc*/ 	.word	0x050000f0


	//   ....[98]....
        /*01c0*/ 	.word	0x050000f0


	//   ....[99]....
        /*01c4*/ 	.word	0x050000f0


	//   ....[100]....
        /*01c8*/ 	.word	0x050000f0


	//   ....[101]....
        /*01cc*/ 	.word	0x050000f0


	//   ....[102]....
        /*01d0*/ 	.word	0x050000f0


	//   ....[103]....
        /*01d4*/ 	.word	0x050000f0


	//   ....[104]....
        /*01d8*/ 	.word	0x050000f0


	//   ....[105]....
        /*01dc*/ 	.word	0x050000f0


	//   ....[106]....
        /*01e0*/ 	.word	0x050000f0


	//   ....[107]....
        /*01e4*/ 	.word	0x050000f0


	//   ....[108]....
        /*01e8*/ 	.word	0x050000f0


	//   ....[109]....
        /*01ec*/ 	.word	0x050000f0


	//   ....[110]....
        /*01f0*/ 	.word	0x050000f0


	//   ....[111]....
        /*01f4*/ 	.word	0x050000f0


	//   ....[112]....
        /*01f8*/ 	.word	0x050000f0


	//   ....[113]....
        /*01fc*/ 	.word	0x050000f0


	//   ....[114]....
        /*0200*/ 	.word	0x050000f0


	//   ....[115]....
        /*0204*/ 	.word	0x050000f0


	//   ....[116]....
        /*0208*/ 	.word	0x050000f0


	//   ....[117]....
        /*020c*/ 	.word	0x050000f0


	//   ....[118]....
        /*0210*/ 	.word	0x050000f0


	//   ....[119]....
        /*0214*/ 	.word	0x050000f0


	//   ....[120]....
        /*0218*/ 	.word	0x050000f0


	//   ....[121]....
        /*021c*/ 	.word	0x050000f0


	//   ....[122]....
        /*0220*/ 	.word	0x050000f0


	//   ....[123]....
        /*0224*/ 	.word	0x050000f0


	//   ....[124]....
        /*0228*/ 	.word	0x050000f0


	//   ....[125]....
        /*022c*/ 	.word	0x050000f0


	//   ....[126]....
        /*0230*/ 	.word	0x050000f0


	//   ....[127]....
        /*0234*/ 	.word	0x050000f0


	//   ....[128]....
        /*0238*/ 	.word	0x050000f0


	//   ....[129]....
        /*023c*/ 	.word	0x050000f0


	//   ....[130]....
        /*0240*/ 	.word	0x050000f0


	//   ....[131]....
        /*0244*/ 	.word	0x050000f0


	//   ....[132]....
        /*0248*/ 	.word	0x050000f0


	//   ....[133]....
        /*024c*/ 	.word	0x050000f0


	//   ....[134]....
        /*0250*/ 	.word	0x050000f0


	//   ....[135]....
        /*0254*/ 	.word	0x050000f0


	//   ....[136]....
        /*0258*/ 	.word	0x050000f0


	//   ....[137]....
        /*025c*/ 	.word	0x050000f0


	//   ....[138]....
        /*0260*/ 	.word	0x050000f0


	//   ....[139]....
        /*0264*/ 	.word	0x050000f0


	//   ....[140]....
        /*0268*/ 	.word	0x050000f0


	//   ....[141]....
        /*026c*/ 	.word	0x050000f0


	//   ....[142]....
        /*0270*/ 	.word	0x050000f0


	//   ....[143]....
        /*0274*/ 	.word	0x050000f0


	//   ....[144]....
        /*0278*/ 	.word	0x050000f0


	//   ....[145]....
        /*027c*/ 	.word	0x050000f0


	//   ....[146]....
        /*0280*/ 	.word	0x050000f0


	//   ....[147]....
        /*0284*/ 	.word	0x050000f0


	//   ....[148]....
        /*0288*/ 	.word	0x050000f0


	//   ....[149]....
        /*028c*/ 	.word	0x050000f0


	//   ....[150]....
        /*0290*/ 	.word	0x050000f0


	//   ....[151]....
        /*0294*/ 	.word	0x050000f0


	//   ....[152]....
        /*0298*/ 	.word	0x050000f0


	//   ....[153]....
        /*029c*/ 	.word	0x050000f0


	//   ....[154]....
        /*02a0*/ 	.word	0x050000f0


	//   ....[155]....
        /*02a4*/ 	.word	0x050000f0


	//   ....[156]....
        /*02a8*/ 	.word	0x050000f0


	//   ....[157]....
        /*02ac*/ 	.word	0x050000f0


	//   ....[158]....
        /*02b0*/ 	.word	0x050000f0


	//   ....[159]....
        /*02b4*/ 	.word	0x050000f0


	//----- nvinfo : EIATTR_COOP_GROUP_INSTR_OFFSETS
	.align		4
.L_1497:
        /*02b8*/ 	.byte	0x04, 0x28
        /*02ba*/ 	.short	(.L_1499 - .L_1498)


	//   ....[0]....
.L_1498:
        /*02bc*/ 	.word	0x000009f0


	//   ....[1]....
        /*02c0*/ 	.word	0x00000aa0


	//   ....[2]....
        /*02c4*/ 	.word	0x00000d60


	//   ....[3]....
        /*02c8*/ 	.word	0x00001850


	//   ....[4]....
        /*02cc*/ 	.word	0x00003710


	//   ....[5]....
        /*02d0*/ 	.word	0x00003720


	//   ....[6]....
        /*02d4*/ 	.word	0x00003730


	//   ....[7]....
        /*02d8*/ 	.word	0x00003740


	//   ....[8]....
        /*02dc*/ 	.word	0x000037d0


	//   ....[9]....
        /*02e0*/ 	.word	0x00003800


	//   ....[10]....
        /*02e4*/ 	.word	0x00003810


	//   ....[11]....
        /*02e8*/ 	.word	0x00003820


	//   ....[12]....
        /*02ec*/ 	.word	0x000038c0


	//   ....[13]....
        /*02f0*/ 	.word	0x000038e0


	//   ....[14]....
        /*02f4*/ 	.word	0x000038f0


	//   ....[15]....
        /*02f8*/ 	.word	0x00003900


	//   ....[16]....
        /*02fc*/ 	.word	0x00003990


	//   ....[17]....
        /*0300*/ 	.word	0x000039c0


	//   ....[18]....
        /*0304*/ 	.word	0x000039d0


	//   ....[19]....
        /*0308*/ 	.word	0x000039e0


	//   ....[20]....
        /*030c*/ 	.word	0x00003a90


	//   ....[21]....
        /*0310*/ 	.word	0x00003aa0


	//   ....[22]....
        /*0314*/ 	.word	0x00003ab0


	//   ....[23]....
        /*0318*/ 	.word	0x00003ac0


	//   ....[24]....
        /*031c*/ 	.word	0x00003c20


	//   ....[25]....
        /*0320*/ 	.word	0x00003c30


	//   ....[26]....
        /*0324*/ 	.word	0x00003c40


	//   ....[27]....
        /*0328*/ 	.word	0x00003c50


	//   ....[28]....
        /*032c*/ 	.word	0x00003c60


	//   ....[29]....
        /*0330*/ 	.word	0x00003c70


	//   ....[30]....
        /*0334*/ 	.word	0x00003c80


	//   ....[31]....
        /*0338*/ 	.word	0x00003c90


	//   ....[32]....
        /*033c*/ 	.word	0x000052c0


	//   ....[33]....
        /*0340*/ 	.word	0x000052d0


	//   ....[34]....
        /*0344*/ 	.word	0x000052e0


	//   ....[35]....
        /*0348*/ 	.word	0x000052f0


	//   ....[36]....
        /*034c*/ 	.word	0x00005400


	//   ....[37]....
        /*0350*/ 	.word	0x00005410


	//   ....[38]....
        /*0354*/ 	.word	0x00005420


	//   ....[39]....
        /*0358*/ 	.word	0x00005430


	//   ....[40]....
        /*035c*/ 	.word	0x00005540


	//   ....[41]....
        /*0360*/ 	.word	0x00005550


	//   ....[42]....
        /*0364*/ 	.word	0x00005560


	//   ....[43]....
        /*0368*/ 	.word	0x00005570


	//   ....[44]....
        /*036c*/ 	.word	0x00005680


	//   ....[45]....
        /*0370*/ 	.word	0x00005690


	//   ....[46]....
        /*0374*/ 	.word	0x000056a0


	//   ....[47]....
        /*0378*/ 	.word	0x000056b0


	//   ....[48]....
        /*037c*/ 	.word	0x000057c0


	//   ....[49]....
        /*0380*/ 	.word	0x000057d0


	//   ....[50]....
        /*0384*/ 	.word	0x000057e0


	//   ....[51]....
        /*0388*/ 	.word	0x000057f0


	//   ....[52]....
        /*038c*/ 	.word	0x00005900


	//   ....[53]....
        /*0390*/ 	.word	0x00005910


	//   ....[54]....
        /*0394*/ 	.word	0x00005920


	//   ....[55]....
        /*0398*/ 	.word	0x00005930


	//   ....[56]....
        /*039c*/ 	.word	0x00005940


	//   ....[57]....
        /*03a0*/ 	.word	0x00005950


	//   ....[58]....
        /*03a4*/ 	.word	0x00005960


	//   ....[59]....
        /*03a8*/ 	.word	0x000059a0


	//   ....[60]....
        /*03ac*/ 	.word	0x000059e0


	//   ....[61]....
        /*03b0*/ 	.word	0x00005a20


	//   ....[62]....
        /*03b4*/ 	.word	0x00005a40


	//   ....[63]....
        /*03b8*/ 	.word	0x00005a60


	//   ....[64]....
        /*03bc*/ 	.word	0x00008d20


	//   ....[65]....
        /*03c0*/ 	.word	0x00008d60


	//   ....[66]....
        /*03c4*/ 	.word	0x00008da0


	//   ....[67]....
        /*03c8*/ 	.word	0x00008de0


	//   ....[68]....
        /*03cc*/ 	.word	0x00008ef0


	//   ....[69]....
        /*03d0*/ 	.word	0x00008f30


	//   ....[70]....
        /*03d4*/ 	.word	0x00008f70


	//   ....[71]....
        /*03d8*/ 	.word	0x00008fb0


	//   ....[72]....
        /*03dc*/ 	.word	0x000090c0


	//   ....[73]....
        /*03e0*/ 	.word	0x00009100


	//   ....[74]....
        /*03e4*/ 	.word	0x00009140


	//   ....[75]....
        /*03e8*/ 	.word	0x00009180


	//   ....[76]....
        /*03ec*/ 	.word	0x00009290


	//   ....[77]....
        /*03f0*/ 	.word	0x000092d0


	//   ....[78]....
        /*03f4*/ 	.word	0x00009310


	//   ....[79]....
        /*03f8*/ 	.word	0x00009350


	//   ....[80]....
        /*03fc*/ 	.word	0x00009460


	//   ....[81]....
        /*0400*/ 	.word	0x000094a0


	//   ....[82]....
        /*0404*/ 	.word	0x000094c0


	//   ....[83]....
        /*0408*/ 	.word	0x000094d0


	//   ....[84]....
        /*040c*/ 	.word	0x00009a80


	//   ....[85]....
        /*0410*/ 	.word	0x00009e00


	//   ....[86]....
        /*0414*/ 	.word	0x00009f20


	//   ....[87]....
        /*0418*/ 	.word	0x00009f70


	//   ....[88]....
        /*041c*/ 	.word	0x00009fd0


	//   ....[89]....
        /*0420*/ 	.word	0x0000a020


	//   ....[90]....
        /*0424*/ 	.word	0x0000a040


	//   ....[91]....
        /*0428*/ 	.word	0x0000a1e0


	//   ....[92]....
        /*042c*/ 	.word	0x0000a210


	//   ....[93]....
        /*0430*/ 	.word	0x0000a270


	//   ....[94]....
        /*0434*/ 	.word	0x0000a2d0


	//   ....[95]....
        /*0438*/ 	.word	0x0000a2f0


	//   ....[96]....
        /*043c*/ 	.word	0x0000a790


	//   ....[97]....
        /*0440*/ 	.word	0x0000a7e0


	//   ....[98]....
        /*0444*/ 	.word	0x0000a830


	//   ....[99]....
        /*0448*/ 	.word	0x0000a880


	//   ....[100]....
        /*044c*/ 	.word	0x0000a970


	//   ....[101]....
        /*0450*/ 	.word	0x0000a9c0


	//   ....[102]....
        /*0454*/ 	.word	0x0000aa10


	//   ....[103]....
        /*0458*/ 	.word	0x0000aa60


	//   ....[104]....
        /*045c*/ 	.word	0x0000ab50


	//   ....[105]....
        /*0460*/ 	.word	0x0000aba0


	//   ....[106]....
        /*0464*/ 	.word	0x0000abf0


	//   ....[107]....
        /*0468*/ 	.word	0x0000ac40


	//   ....[108]....
        /*046c*/ 	.word	0x0000ad30


	//   ....[109]....
        /*0470*/ 	.word	0x0000ad80


	//   ....[110]....
        /*0474*/ 	.word	0x0000add0


	//   ....[111]....
        /*0478*/ 	.word	0x0000ae20


	//   ....[112]....
        /*047c*/ 	.word	0x0000af10


	//   ....[113]....
        /*0480*/ 	.word	0x0000af60


	//   ....[114]....
        /*0484*/ 	.word	0x0000afb0


	//   ....[115]....
        /*0488*/ 	.word	0x0000b000


	//   ....[116]....
        /*048c*/ 	.word	0x0000b090


	//   ....[117]....
        /*0490*/ 	.word	0x0000b130


	//   ....[118]....
        /*0494*/ 	.word	0x0000b1d0


	//   ....[119]....
        /*0498*/ 	.word	0x0000b270


	//   ....[120]....
        /*049c*/ 	.word	0x0000b310


	//   ....[121]....
        /*04a0*/ 	.word	0x0000b3c0


	//   ....[122]....
        /*04a4*/ 	.word	0x0000b410


	//   ....[123]....
        /*04a8*/ 	.word	0x0000b460


	//   ....[124]....
        /*04ac*/ 	.word	0x0000b4b0


	//   ....[125]....
        /*04b0*/ 	.word	0x0000b500


	//   ....[126]....
        /*04b4*/ 	.word	0x0000b550


	//   ....[127]....
        /*04b8*/ 	.word	0x0000b5a0


	//   ....[128]....
        /*04bc*/ 	.word	0x0000b630


	//   ....[129]....
        /*04c0*/ 	.word	0x0000b680


	//   ....[130]....
        /*04c4*/ 	.word	0x0000b6d0


	//   ....[131]....
        /*04c8*/ 	.word	0x0000b720


	//   ....[132]....
        /*04cc*/ 	.word	0x0000b7b0


	//   ....[133]....
        /*04d0*/ 	.word	0x0000b840


	//   ....[134]....
        /*04d4*/ 	.word	0x0000b890


	//   ....[135]....
        /*04d8*/ 	.word	0x0000b8e0


	//   ....[136]....
        /*04dc*/ 	.word	0x0000b970


	//   ....[137]....
        /*04e0*/ 	.word	0x0000ba00


	//   ....[138]....
        /*04e4*/ 	.word	0x0000ba50


	//   ....[139]....
        /*04e8*/ 	.word	0x0000baa0


	//   ....[140]....
        /*04ec*/ 	.word	0x0000bb30


	//   ....[141]....
        /*04f0*/ 	.word	0x0000bbc0


	//   ....[142]....
        /*04f4*/ 	.word	0x0000bc10


	//   ....[143]....
        /*04f8*/ 	.word	0x0000bc60


	//   ....[144]....
        /*04fc*/ 	.word	0x0000bcf0


	//   ....[145]....
        /*0500*/ 	.word	0x0000bd80


	//   ....[146]....
        /*0504*/ 	.word	0x0000bdd0


	//   ....[147]....
        /*0508*/ 	.word	0x0000be20


	//   ....[148]....
        /*050c*/ 	.word	0x0000beb0


	//   ....[149]....
        /*0510*/ 	.word	0x0000bf60


	//   ....[150]....
        /*0514*/ 	.word	0x0000bfb0


	//   ....[151]....
        /*0518*/ 	.word	0x0000c060


	//   ....[152]....
        /*051c*/ 	.word	0x0000c110


	//   ....[153]....
        /*0520*/ 	.word	0x0000c160


	//   ....[154]....
        /*0524*/ 	.word	0x0000c1b0


	//   ....[155]....
        /*0528*/ 	.word	0x0000c200


	//   ....[156]....
        /*052c*/ 	.word	0x0000c230


	//   ....[157]....
        /*0530*/ 	.word	0x0000c280


	//   ....[158]....
        /*0534*/ 	.word	0x0000c2e0


	//   ....[159]....
        /*0538*/ 	.word	0x0000c340


	//----- nvinfo : EIATTR_VRC_CTA_INIT_COUNT
	.align		4
.L_1499:
        /*053c*/ 	.byte	0x02, 0x4a
	.zero		1
	.zero		1


	//----- nvinfo : EIATTR_EXIT_INSTR_OFFSETS
	.align		4
        /*0540*/ 	.byte	0x04, 0x1c
        /*0542*/ 	.short	(.L_1501 - .L_1500)


	//   ....[0]....
.L_1500:
        /*0544*/ 	.word	0x0000a430


	//   ....[1]....
        /*0548*/ 	.word	0x0000a730


	//----- nvinfo : EIATTR_MAX_THREADS
	.align		4
.L_1501:
        /*054c*/ 	.byte	0x04, 0x05
        /*054e*/ 	.short	(.L_1503 - .L_1502)
.L_1502:
        /*0550*/ 	.word	0x00000080
        /*0554*/ 	.word	0x00000001
        /*0558*/ 	.word	0x00000001


	//----- nvinfo : EIATTR_CRS_STACK_SIZE
	.align		4
.L_1503:
        /*055c*/ 	.byte	0x04, 0x1e
        /*055e*/ 	.short	(.L_1505 - .L_1504)
.L_1504:
        /*0560*/ 	.word	0x00000000


	//----- nvinfo : EIATTR_CBANK_PARAM_SIZE
	.align		4
.L_1505:
        /*0564*/ 	.byte	0x03, 0x19
        /*0566*/ 	.short	0x01f0


	//----- nvinfo : EIATTR_PARAM_CBANK
	.align		4
        /*0568*/ 	.byte	0x04, 0x0a
        /*056a*/ 	.short	(.L_1507 - .L_1506)
	.align		4
.L_1506:
        /*056c*/ 	.word	index@(.nv.constant0._Z25selective_scan_bwd_kernelI32Selective_Scan_bwd_kernel_traitsILi128ELi16ELb1ELb1ELb0ELb0ELb0EN3c108BFloat16ENS1_7complexIfEEEEv12SSMParamsBwd)
        /*0570*/ 	.short	0x0380
        /*0572*/ 	.short	0x01f0


	//----- nvinfo : EIATTR_SW_WAR
	.align		4
.L_1507:
        /*0574*/ 	.byte	0x04, 0x36
        /*0576*/ 	.short	(.L_1509 - .L_1508)
.L_1508:
        /*0578*/ 	.word	0x00000008
.L_1509:


//--------------------- .nv.info._Z25selective_scan_bwd_kernelI32Selective_Scan_bwd_kernel_traitsILi128ELi16ELb1ELb1ELb0ELb0ELb1EN3c108BFloat16ENS1_7complexIfEEEEv12SSMParamsBwd --------------------------
	.section	.nv.info._Z25selective_scan_bwd_kernelI32Selective_Scan_bwd_kernel_traitsILi128ELi16ELb1ELb1ELb0ELb0ELb1EN3c108BFloat16ENS1_7complexIfEEEEv12SSMParamsBwd,"",@"SHT_CUDA_INFO"
	.sectionflags	@""
	.align	4


	//----- nvinfo : EIATTR_CUDA_API_VERSION
	.align		4
        /*0000*/ 	.byte	0x04, 0x37
        /*0002*/ 	.short	(.L_1511 - .L_1510)
.L_1510:
        /*0004*/ 	.word	0x00000082


	//----- nvinfo : EIATTR_KPARAM_INFO
	.align		4
.L_1511:
        /*0008*/ 	.byte	0x04, 0x17
        /*000a*/ 	.short	(.L_1513 - .L_1512)
.L_1512:
        /*000c*/ 	.word	0x00000000
        /*0010*/ 	.short	0x0000
        /*0012*/ 	.short	0x0000
        /*0014*/ 	.byte	0x00, 0xf0, 0xc1, 0x07


	//----- nvinfo : EIATTR_SPARSE_MMA_MASK
	.align		4
.L_1513:
        /*0018*/ 	.byte	0x03, 0x50
        /*001a*/ 	.short	0x0000


	//----- nvinfo : EIATTR_MAXREG_COUNT
	.align		4
        /*001c*/ 	.byte	0x03, 0x1b
        /*001e*/ 	.short	0x00ff


	//----- nvinfo : EIATTR_NUM_BARRIERS
	.align		4
        /*0020*/ 	.byte	0x02, 0x4c
        /*0022*/ 	.byte	0x01
	.zero		1


	//----- nvinfo : EIATTR_MERCURY_ISA_VERSION
	.align		4
        /*0024*/ 	.byte	0x03, 0x5f
        /*0026*/ 	.short	0x0101


	//----- nvinfo : EIATTR_INT_WARP_WIDE_INSTR_OFFSETS
	.align		4
        /*0028*/ 	.byte	0x04, 0x31
        /*002a*/ 	.short	(.L_1515 - .L_1514)


	//   ....[0]....
.L_1514:
        /*002c*/ 	.word	0x00006460


	//   ....[1]....
        /*0030*/ 	.word	0x00007950


	//----- nvinfo : EIATTR_COOP_GROUP_MASK_REGIDS
	.align		4
.L_1515:
        /*0034*/ 	.byte	0x04, 0x29
        /*0036*/ 	.short	(.L_1517 - .L_1516)


	//   ....[0]....
.L_1516:
        /*0038*/ 	.word	0xffffffff


	//   ....[1]....
        /*003c*/ 	.word	0xffffffff


	//   ....[2]....
        /*0040*/ 	.word	0xffffffff


	//   ....[3]....
        /*0044*/ 	.word	0xffffffff


	//   ....[4]....
        /*0048*/ 	.word	0xffffffff


	//   ....[5]....
        /*004c*/ 	.word	0xffffffff


	//   ....[6]....
        /*0050*/ 	.word	0xffffffff


	//   ....[7]....
        /*0054*/ 	.word	0xffffffff


	//   ....[8]....
        /*0058*/ 	.word	0xffffffff


	//   ....[9]....
        /*005c*/ 	.word	0xffffffff


	//   ....[10]....
        /*0060*/ 	.word	0xffffffff


	//   ....[11]....
        /*0064*/ 	.word	0xffffffff


	//   ....[12]....
        /*0068*/ 	.word	0xffffffff


	//   ....[13]....
        /*006c*/ 	.word	0xffffffff


	//   ....[14]....
        /*0070*/ 	.word	0xffffffff


	//   ....[15]....
        /*0074*/ 	.word	0xffffffff


	//   ....[16]....
        /*0078*/ 	.word	0xffffffff


	//   ....[17]....
        /*007c*/ 	.word	0xffffffff


	//   ....[18]....
        /*0080*/ 	.word	0xffffffff


	//   ....[19]....
        /*0084*/ 	.word	0xffffffff


	//   ....[20]....
        /*0088*/ 	.word	0xffffffff


	//   ....[21]....
        /*008c*/ 	.word	0xffffffff


	//   ....[22]....
        /*0090*/ 	.word	0xffffffff


	//   ....[23]....
        /*0094*/ 	.word	0xffffffff


	//   ....[24]....
        /*0098*/ 	.word	0xffffffff


	//   ....[25]....
        /*009c*/ 	.word	0xffffffff


	//   ....[26]....
        /*00a0*/ 	.word	0xffffffff


	//   ....[27]....
        /*00a4*/ 	.word	0xffffffff


	//   ....[28]....
        /*00a8*/ 	.word	0xffffffff


	//   ....[29]....
        /*00ac*/ 	.word	0xffffffff


	//   ....[30]....
        /*00b0*/ 	.word	0xffffffff


	//   ....[31]....
        /*00b4*/ 	.word	0xffffffff


	//   ....[32]....
        /*00b8*/ 	.word	0xffffffff


	//   ....[33]....
        /*00bc*/ 	.word	0xffffffff


	//   ....[34]....
        /*00c0*/ 	.word	0xffffffff


	//   ....[35]....
        /*00c4*/ 	.word	0xffffffff


	//   ....[36]....
        /*00c8*/ 	.word	0xffffffff


	//   ....[37]....
        /*00cc*/ 	.word	0xffffffff


	//   ....[38]....
        /*00d0*/ 	.word	0xffffffff


	//   ....[39]....
        /*00d4*/ 	.word	0xffffffff


	//   ....[40]....
        /*00d8*/ 	.word	0xffffffff


	//   ....[41]....
        /*00dc*/ 	.word	0xffffffff


	//   ....[42]....
        /*00e0*/ 	.word	0xffffffff


	//   ....[43]....
        /*00e4*/ 	.word	0xffffffff


	//   ....[44]....
        /*00e8*/ 	.word	0xffffffff


	//   ....[45]....
        /*00ec*/ 	.word	0xffffffff


	//   ....[46]....
        /*00f0*/ 	.word	0xffffffff


	//   ....[47]....
        /*00f4*/ 	.word	0xffffffff


	//   ....[48]....
        /*00f8*/ 	.word	0xffffffff


	//   ....[49]....
        /*00fc*/ 	.word	0xffffffff


	//   ....[50]....
        /*0100*/ 	.word	0xffffffff


	//   ....[51]....
        /*0104*/ 	.word	0xffffffff


	//   ....[52]....
        /*0108*/ 	.word	0xffffffff


	//   ....[53]....
        /*010c*/ 	.word	0xffffffff


	//   ....[54]....
        /*0110*/ 	.word	0xffffffff


	//   ....[55]....
        /*0114*/ 	.word	0xffffffff


	//   ....[56]....
        /*0118*/ 	.word	0xffffffff


	//   ....[57]....
        /*011c*/ 	.word	0xffffffff


	//   ....[58]....
        /*0120*/ 	.word	0xffffffff


	//   ....[59]....
        /*0124*/ 	.word	0xffffffff


	//   ....[60]....
        /*0128*/ 	.word	0xffffffff


	//   ....[61]....
        /*012c*/ 	.word	0xffffffff


	//   ....[62]....
        /*0130*/ 	.word	0xffffffff


	//   ....[63]....
        /*0134*/ 	.word	0xffffffff


	//   ....[64]....
        /*0138*/ 	.word	0xffffffff


	//   ....[65]....
        /*013c*/ 	.word	0xffffffff


	//   ....[66]....
        /*0140*/ 	.word	0xffffffff


	//   ....[67]....
        /*0144*/ 	.word	0xffffffff


	//   ....[68]....
        /*0148*/ 	.word	0xffffffff


	//   ....[69]....
        /*014c*/ 	.word	0xffffffff


	//   ....[70]....
        /*0150*/ 	.word	0xffffffff


	//   ....[71]....
        /*0154*/ 	.word	0xffffffff


	//   ....[72]....
        /*0158*/ 	.word	0xffffffff


	//   ....[73]....
        /*015c*/ 	.word	0xffffffff


	//   ....[74]....
        /*0160*/ 	.word	0xffffffff


	//   ....[75]....
        /*0164*/ 	.word	0xffffffff


	//   ....[76]....
        /*0168*/ 	.word	0xffffffff


	//   ....[77]....
        /*016c*/ 	.word	0xffffffff


	//   ....[78]....
        /*0170*/ 	.word	0xffffffff


	//   ....[79]....
        /*0174*/ 	.word	0xffffffff


	//   ....[80]....
        /*0178*/ 	.word	0xffffffff


	//   ....[81]....
        /*017c*/ 	.word	0xffffffff


	//   ....[82]....
        /*0180*/ 	.word	0xffffffff


	//   ....[83]....
        /*0184*/ 	.word	0xffffffff


	//   ....[84]....
        /*0188*/ 	.word	0xffffffff


	//   ....[85]....
        /*018c*/ 	.word	0xffffffff


	//   ....[86]....
        /*0190*/ 	.word	0xffffffff


	//   ....[87]....
        /*0194*/ 	.word	0xffffffff


	//   ....[88]....
        /*0198*/ 	.word	0xffffffff


	//   ....[89]....
        /*019c*/ 	.word	0xffffffff


	//   ....[90]....
        /*01a0*/ 	.word	0xffffffff


	//   ....[91]....
        /*01a4*/ 	.word	0xffffffff


	//   ....[92]....
        /*01a8*/ 	.word	0xffffffff


	//   ....[93]....
        /*01ac*/ 	.word	0xffffffff


	//   ....[94]....
        /*01b0*/ 	.word	0xffffffff


	//   ....[95]....
        /*01b4*/ 	.word	0xffffffff


	//   ....[96]....
        /*01b8*/ 	.word	0xffffffff


	//   ....[97]....
        /*01bc*/ 	.word	0xffffffff


	//   ....[98]....
        /*01c0*/ 	.word	0xffffffff


	//   ....[99]....
        /*01c4*/ 	.word	0xffffffff


	//   ....[100]....
        /*01c8*/ 	.word	0x050000f0


	//   ....[101]....
        /*01cc*/ 	.word	0x050000f0


	//   ....[102]....
        /*01d0*/ 	.word	0x050000f0


	//   ....[103]....
        /*01d4*/ 	.word	0x050000f0


	//   ....[104]....
        /*01d8*/ 	.word	0x050000f0


	//   ....[105]....
        /*01dc*/ 	.word	0x050000f0


	//   ....[106]....
        /*01e0*/ 	.word	0x050000f0


	//   ....[107]....
        /*01e4*/ 	.word	0x050000f0


	//   ....[108]....
        /*01e8*/ 	.word	0x050000f0


	//   ....[109]....
        /*01ec*/ 	.word	0x050000f0


	//   ....[110]....
        /*01f0*/ 	.word	0x050000f0


	//   ....[111]....
        /*01f4*/ 	.word	0x050000f0


	//   ....[112]....
        /*01f8*/ 	.word	0x050000f0


	//   ....[113]....
        /*01fc*/ 	.word	0x050000f0


	//   ....[114]....
        /*0200*/ 	.word	0x050000f0


	//   ....[115]....
        /*0204*/ 	.word	0x050000f0


	//   ....[116]....
        /*0208*/ 	.word	0x050000f0


	//   ....[117]....
        /*020c*/ 	.word	0x050000f0


	//   ....[118]....
        /*0210*/ 	.word	0x050000f0


	//   ....[119]....
        /*0214*/ 	.word	0x050000f0


	//   ....[120]....
        /*0218*/ 	.word	0x050000f0


	//   ....[121]....
        /*021c*/ 	.word	0x050000f0


	//   ....[122]....
        /*0220*/ 	.word	0x050000f0


	//   ....[123]....
        /*0224*/ 	.word	0x050000f0


	//   ....[124]....
        /*0228*/ 	.word	0x050000f0


	//   ....[125]....
        /*022c*/ 	.word	0x050000f0


	//   ....[126]....
        /*0230*/ 	.word	0x050000f0


	//   ....[127]....
        /*0234*/ 	.word	0x050000f0


	//   ....[128]....
        /*0238*/ 	.word	0x050000f0


	//   ....[129]....
        /*023c*/ 	.word	0x050000f0


	//   ....[130]....
        /*0240*/ 	.word	0x050000f0


	//   ....[131]....
        /*0244*/ 	.word	0x050000f0


	//   ....[132]....
        /*0248*/ 	.word	0x050000f0


	//   ....[133]....
        /*024c*/ 	.word	0x050000f0


	//   ....[134]....
        /*0250*/ 	.word	0x050000f0


	//   ....[135]....
        /*0254*/ 	.word	0x050000f0


	//   ....[136]....
        /*0258*/ 	.word	0x050000f0


	//   ....[137]....
        /*025c*/ 	.word	0x050000f0


	//   ....[138]....
        /*0260*/ 	.word	0x050000f0


	//   ....[139]....
        /*0264*/ 	.word	0x050000f0


	//   ....[140]....
        /*0268*/ 	.word	0x050000f0


	//   ....[141]....
        /*026c*/ 	.word	0x050000f0


	//   ....[142]....
        /*0270*/ 	.word	0x050000f0


	//   ....[143]....
        /*0274*/ 	.word	0x050000f0


	//   ....[144]....
        /*0278*/ 	.word	0x050000f0


	//   ....[145]....
        /*027c*/ 	.word	0x050000f0


	//   ....[146]....
        /*0280*/ 	.word	0x050000f0


	//   ....[147]....
        /*0284*/ 	.word	0x050000f0


	//   ....[148]....
        /*0288*/ 	.word	0x050000f0


	//   ....[149]....
        /*028c*/ 	.word	0x050000f0


	//   ....[150]....
        /*0290*/ 	.word	0x050000f0


	//   ....[151]....
        /*0294*/ 	.word	0x050000f0


	//   ....[152]....
        /*0298*/ 	.word	0x050000f0


	//   ....[153]....
        /*029c*/ 	.word	0x050000f0


	//   ....[154]....
        /*02a0*/ 	.word	0x050000f0


	//   ....[155]....
        /*02a4*/ 	.word	0x050000f0


	//   ....[156]....
        /*02a8*/ 	.word	0x050000f0


	//   ....[157]....
        /*02ac*/ 	.word	0x050000f0


	//   ....[158]....
        /*02b0*/ 	.word	0x050000f0


	//   ....[159]....
        /*02b4*/ 	.word	0x050000f0


	//   ....[160]....
        /*02b8*/ 	.word	0x050000f0


	//   ....[161]....
        /*02bc*/ 	.word	0x050000f0


	//   ....[162]....
        /*02c0*/ 	.word	0x050000f0


	//   ....[163]....
        /*02c4*/ 	.word	0x050000f0


	//----- nvinfo : EIATTR_COOP_GROUP_INSTR_OFFSETS
	.align		4
.L_1517:
        /*02c8*/ 	.byte	0x04, 0x28
        /*02ca*/ 	.short	(.L_1519 - .L_1518)


	//   ....[0]....
.L_1518:
        /*02cc*/ 	.word	0x00000a60


	//   ....[1]....
        /*02d0*/ 	.word	0x00000af0


	//   ....[2]....
        /*02d4*/ 	.word	0x00000c60


	//   ....[3]....
        /*02d8*/ 	.word	0x00000dd0


	//   ....[4]....
        /*02dc*/ 	.word	0x000015a0


	//   ....[5]....
        /*02e0*/ 	.word	0x00002050


	//   ....[6]....
        /*02e4*/ 	.word	0x000023a0


	//   ....[7]....
        /*02e8*/ 	.word	0x00002de0


	//   ....[8]....
        /*02ec*/ 	.word	0x00004cb0


	//   ....[9]....
        /*02f0*/ 	.word	0x00004cc0


	//   ....[10]....
        /*02f4*/ 	.word	0x00004cd0


	//   ....[11]....
        /*02f8*/ 	.word	0x00004ce0


	//   ....[12]....
        /*02fc*/ 	.word	0x00004d70


	//   ....[13]....
        /*0300*/ 	.word	0x00004da0


	//   ....[14]....
        /*0304*/ 	.word	0x00004db0


	//   ....[15]....
        /*0308*/ 	.word	0x00004dc0


	//   ....[16]....
        /*030c*/ 	.word	0x00004e60


	//   ....[17]....
        /*0310*/ 	.word	0x00004e80


	//   ....[18]....
        /*0314*/ 	.word	0x00004e90


	//   ....[19]....
        /*0318*/ 	.word	0x00004ea0


	//   ....[20]....
        /*031c*/ 	.word	0x00004f30


	//   ....[21]....
        /*0320*/ 	.word	0x00004f60


	//   ....[22]....
        /*0324*/ 	.word	0x00004f70


	//   ....[23]....
        /*0328*/ 	.word	0x00004f80


	//   ....[24]....
        /*032c*/ 	.word	0x00005030


	//   ....[25]....
        /*0330*/ 	.word	0x00005040


	//   ....[26]....
        /*0334*/ 	.word	0x00005050


	//   ....[27]....
        /*0338*/ 	.word	0x00005060


	//   ....[28]....
        /*033c*/ 	.word	0x000051c0


	//   ....[29]....
        /*0340*/ 	.word	0x000051d0


	//   ....[30]....
        /*0344*/ 	.word	0x000051e0


	//   ....[31]....
        /*0348*/ 	.word	0x000051f0


	//   ....[32]....
        /*034c*/ 	.word	0x00005200


	//   ....[33]....
        /*0350*/ 	.word	0x00005210


	//   ....[34]....
        /*0354*/ 	.word	0x00005220


	//   ....[35]....
        /*0358*/ 	.word	0x00005230


	//   ....[36]....
        /*035c*/ 	.word	0x00006860


	//   ....[37]....
        /*0360*/ 	.word	0x00006870


	//   ....[38]....
        /*0364*/ 	.word	0x00006880


	//   ....[39]....
        /*0368*/ 	.word	0x00006890


	//   ....[40]....
        /*036c*/ 	.word	0x000069a0


	//   ....[41]....
        /*0370*/ 	.word	0x000069b0


	//   ....[42]....
        /*0374*/ 	.word	0x000069c0


	//   ....[43]....
        /*0378*/ 	.word	0x000069d0


	//   ....[44]....
        /*037c*/ 	.word	0x00006ae0


	//   ....[45]....
        /*0380*/ 	.word	0x00006af0


	//   ....[46]....
        /*0384*/ 	.word	0x00006b00


	//   ....[47]....
        /*0388*/ 	.word	0x00006b10


	//   ....[48]....
        /*038c*/ 	.word	0x00006c20


	//   ....[49]....
        /*0390*/ 	.word	0x00006c30


	//   ....[50]....
        /*0394*/ 	.word	0x00006c40


	//   ....[51]....
        /*0398*/ 	.word	0x00006c50


	//   ....[52]....
        /*039c*/ 	.word	0x00006d60


	//   ....[53]....
        /*03a0*/ 	.word	0x00006d70


	//   ....[54]....
        /*03a4*/ 	.word	0x00006d80


	//   ....[55]....
        /*03a8*/ 	.word	0x00006d90


	//   ....[56]....
        /*03ac*/ 	.word	0x00006ea0


	//   ....[57]....
        /*03b0*/ 	.word	0x00006eb0


	//   ....[58]....
        /*03b4*/ 	.word	0x00006ec0


	//   ....[59]....
        /*03b8*/ 	.word	0x00006ed0


	//   ....[60]....
        /*03bc*/ 	.word	0x00006ee0


	//   ....[61]....
        /*03c0*/ 	.word	0x00006ef0


	//   ....[62]....
        /*03c4*/ 	.word	0x00006f00


	//   ....[63]....
        /*03c8*/ 	.word	0x00006f40


	//   ....[64]....
        /*03cc*/ 	.word	0x00006f80


	//   ....[65]....
        /*03d0*/ 	.word	0x00006fc0


	//   ....[66]....
        /*03d4*/ 	.word	0x00006fe0


	//   ....[67]....
        /*03d8*/ 	.word	0x00007000


	//   ....[68]....
        /*03dc*/ 	.word	0x0000a2c0


	//   ....[69]....
        /*03e0*/ 	.word	0x0000a300


	//   ....[70]....
        /*03e4*/ 	.word	0x0000a340


	//   ....[71]....
        /*03e8*/ 	.word	0x0000a380


	//   ....[72]....
        /*03ec*/ 	.word	0x0000a490


	//   ....[73]....
        /*03f0*/ 	.word	0x0000a4d0


	//   ....[74]....
        /*03f4*/ 	.word	0x0000a510


	//   ....[75]....
        /*03f8*/ 	.word	0x0000a550


	//   ....[76]....
        /*03fc*/ 	.word	0x0000a660


	//   ....[77]....
        /*0400*/ 	.word	0x0000a6a0


	//   ....[78]....
        /*0404*/ 	.word	0x0000a6e0


	//   ....[79]....
        /*0408*/ 	.word	0x0000a720


	//   ....[80]....
        /*040c*/ 	.word	0x0000a830


	//   ....[81]....
        /*0410*/ 	.word	0x0000a870


	//   ....[82]....
        /*0414*/ 	.word	0x0000a8b0


	//   ....[83]....
        /*0418*/ 	.word	0x0000a8f0


	//   ....[84]....
        /*041c*/ 	.word	0x0000aa00


	//   ....[85]....
        /*0420*/ 	.word	0x0000aa40


	//   ....[86]....
        /*0424*/ 	.word	0x0000aa60


	//   ....[87]....
        /*0428*/ 	.word	0x0000aa70


	//   ....[88]....
        /*042c*/ 	.word	0x0000afe0


	//   ....[89]....
        /*0430*/ 	.word	0x0000b370


	//   ....[90]....
        /*0434*/ 	.word	0x0000b480


	//   ....[91]....
        /*0438*/ 	.word	0x0000b4c0


	//   ....[92]....
        /*043c*/ 	.word	0x0000b520


	//   ....[93]....
        /*0440*/ 	.word	0x0000b580


	//   ....[94]....
        /*0444*/ 	.word	0x0000b5a0


	//   ....[95]....
        /*0448*/ 	.word	0x0000b740


	//   ....[96]....
        /*044c*/ 	.word	0x0000b770


	//   ....[97]....
        /*0450*/ 	.word	0x0000b7d0


	//   ....[98]....
        /*0454*/ 	.word	0x0000b830


	//   ....[99]....
        /*0458*/ 	.word	0x0000b850


	//   ....[100]....
        /*045c*/ 	.word	0x0000bcf0


	//   ....[101]....
        /*0460*/ 	.word	0x0000bd40


	//   ....[102]....
        /*0464*/ 	.word	0x0000bd90


	//   ....[103]....
        /*0468*/ 	.word	0x0000bde0


	//   ....[104]....
        /*046c*/ 	.word	0x0000bed0


	//   ....[105]....
        /*0470*/ 	.word	0x0000bf20


	//   ....[106]....
        /*0474*/ 	.word	0x0000bf70


	//   ....[107]....
        /*0478*/ 	.word	0x0000bfc0


	//   ....[108]....
        /*047c*/ 	.word	0x0000c0b0


	//   ....[109]....
        /*0480*/ 	.word	0x0000c100


	//   ....[110]....
        /*0484*/ 	.word	0x0000c150


	//   ....[111]....
        /*0488*/ 	.word	0x0000c1a0


	//   ....[112]....
        /*048c*/ 	.word	0x0000c290


	//   ....[113]....
        /*0490*/ 	.word	0x0000c2e0


	//   ....[114]....
        /*0494*/ 	.word	0x0000c330


	//   ....[115]....
        /*0498*/ 	.word	0x0000c380


	//   ....[116]....
        /*049c*/ 	.word	0x0000c470


	//   ....[117]....
        /*04a0*/ 	.word	0x0000c4c0


	//   ....[118]....
        /*04a4*/ 	.word	0x0000c510


	//   ....[119]....
        /*04a8*/ 	.word	0x0000c560


	//   ....[120]....
        /*04ac*/ 	.word	0x0000c5f0


	//   ....[121]....
        /*04b0*/ 	.word	0x0000c690


	//   ....[122]....
        /*04b4*/ 	.word	0x0000c730


	//   ....[123]....
        /*04b8*/ 	.word	0x0000c7d0


	//   ....[124]....
        /*04bc*/ 	.word	0x0000c870


	//   ....[125]....
        /*04c0*/ 	.word	0x0000c920


	//   ....[126]....
        /*04c4*/ 	.word	0x0000c970


	//   ....[127]....
        /*04c8*/ 	.word	0x0000c9c0


	//   ....[128]....
        /*04cc*/ 	.word	0x0000ca10


	//   ....[129]....
        /*04d0*/ 	.word	0x0000ca60


	//   ....[130]....
        /*04d4*/ 	.word	0x0000cab0


	//   ....[131]....
        /*04d8*/ 	.word	0x0000cb00


	//   ....[132]....
        /*04dc*/ 	.word	0x0000cb90


	//   ....[133]....
        /*04e0*/ 	.word	0x0000cbe0


	//   ....[134]....
        /*04e4*/ 	.word	0x0000cc30


	//   ....[135]....
        /*04e8*/ 	.word	0x0000cc80


	//   ....[136]....
        /*04ec*/ 	.word	0x0000cd10


	//   ....[137]....
        /*04f0*/ 	.word	0x0000cda0


	//   ....[138]....
        /*04f4*/ 	.word	0x0000cdf0


	//   ....[139]....
        /*04f8*/ 	.word	0x0000ce40


	//   ....[140]....
        /*04fc*/ 	.word	0x0000ced0


	//   ....[141]....
        /*0500*/ 	.word	0x0000cf60


	//   ....[142]....
        /*0504*/ 	.word	0x0000cfb0


	//   ....[143]....
        /*0508*/ 	.word	0x0000d000


	//   ....[144]....
        /*050c*/ 	.word	0x0000d090


	//   ....[145]....
        /*0510*/ 	.word	0x0000d120


	//   ....[146]....
        /*0514*/ 	.word	0x0000d170


	//   ....[147]....
        /*0518*/ 	.word	0x0000d1c0


	//   ....[148]....
        /*051c*/ 	.word	0x0000d250


	//   ....[149]....
        /*0520*/ 	.word	0x0000d2e0


	//   ....[150]....
        /*0524*/ 	.word	0x0000d330


	//   ....[151]....
        /*0528*/ 	.word	0x0000d380


	//   ....[152]....
        /*052c*/ 	.word	0x0000d410


	//   ....[153]....
        /*0530*/ 	.word	0x0000d4c0


	//   ....[154]....
        /*0534*/ 	.word	0x0000d510


	//   ....[155]....
        /*0538*/ 	.word	0x0000d5c0


	//   ....[156]....
        /*053c*/ 	.word	0x0000d670


	//   ....[157]....
        /*0540*/ 	.word	0x0000d6c0


	//   ....[158]....
        /*0544*/ 	.word	0x0000d710


	//   ....[159]....
        /*0548*/ 	.word	0x0000d760


	//   ....[160]....
        /*054c*/ 	.word	0x0000d790


	//   ....[161]....
        /*0550*/ 	.word	0x0000d7e0


	//   ....[162]....
        /*0554*/ 	.word	0x0000d840


	//   ....[163]....
        /*0558*/ 	.word	0x0000d8a0


	//----- nvinfo : EIATTR_VRC_CTA_INIT_COUNT
	.align		4
.L_1519:
        /*055c*/ 	.byte	0x02, 0x4a
	.zero		1
	.zero		1


	//----- nvinfo : EIATTR_EXIT_INSTR_OFFSETS
	.align		4
        /*0560*/ 	.byte	0x04, 0x1c
        /*0562*/ 	.short	(.L_1521 - .L_1520)


	//   ....[0]....
.L_1520:
        /*0564*/ 	.word	0x0000b990


	//   ....[1]....
        /*0568*/ 	.word	0x0000bc90


	//----- nvinfo : EIATTR_MAX_THREADS
	.align		4
.L_1521:
        /*056c*/ 	.byte	0x04, 0x05
        /*056e*/ 	.short	(.L_1523 - .L_1522)
.L_1522:
        /*0570*/ 	.word	0x00000080
        /*0574*/ 	.word	0x00000001
        /*0578*/ 	.word	0x00000001


	//----- nvinfo : EIATTR_CRS_STACK_SIZE
	.align		4
.L_1523:
        /*057c*/ 	.byte	0x04, 0x1e
        /*057e*/ 	.short	(.L_1525 - .L_1524)
.L_1524:
        /*0580*/ 	.word	0x00000000


	//----- nvinfo : EIATTR_CBANK_PARAM_SIZE
	.align		4
.L_1525:
        /*0584*/ 	.byte	0x03, 0x19
        /*0586*/ 	.short	0x01f0


	//----- nvinfo : EIATTR_PARAM_CBANK
	.align		4
        /*0588*/ 	.byte	0x04, 0x0a
        /*058a*/ 	.short	(.L_1527 - .L_1526)
	.align		4
.L_1526:
        /*058c*/ 	.word	index@(.nv.constant0._Z25selective_scan_bwd_kernelI32Selective_Scan_bwd_kernel_traitsILi128ELi16ELb1ELb1ELb0ELb0ELb1EN3c108BFloat16ENS1_7complexIfEEEEv12SSMParamsBwd)
        /*0590*/ 	.short	0x0380
        /*0592*/ 	.short	0x01f0


	//----- nvinfo : EIATTR_SW_WAR
	.align		4
.L_1527:
        /*0594*/ 	.byte	0x04, 0x36
        /*0596*/ 	.short	(.L_1529 - .L_1528)
.L_1528:
        /*0598*/ 	.word	0x00000008
.L_1529:


//--------------------- .nv.info._Z25selective_scan_bwd_kernelI32Selective_Scan_bwd_kernel_traitsILi128ELi16ELb1ELb1ELb0ELb1ELb0EN3c108BFloat16ENS1_7complexIfEEEEv12SSMParamsBwd --------------------------
	.section	.nv.info._Z25selective_scan_bwd_kernelI32Selective_Scan_bwd_kernel_traitsILi128ELi16ELb1ELb1ELb0ELb1ELb0EN3c108BFloat16ENS1_7complexIfEEEEv12SSMParamsBwd,"",@"SHT_CUDA_INFO"
	.sectionflags	@""
	.align	4


	//----- nvinfo : EIATTR_CUDA_API_VERSION
	.align		4
        /*0000*/ 	.byte	0x04, 0x37
        /*0002*/ 	.short	(.L_1531 - .L_1530)
.L_1530:
        /*0004*/ 	.word	0x00000082


	//----- nvinfo : EIATTR_KPARAM_INFO
	.align		4
.L_1531:
        /*0008*/ 	.byte	0x04, 0x17
        /*000a*/ 	.short	(.L_1533 - .L_1532)
.L_1532:
        /*000c*/ 	.word	0x00000000
        /*0010*/ 	.short	0x0000
        /*0012*/ 	.short	0x0000
        /*0014*/ 	.byte	0x00, 0xf0, 0xc1, 0x07


	//----- nvinfo : EIATTR_SPARSE_MMA_MASK
	.align		4
.L_1533:
        /*0018*/ 	.byte	0x03, 0x50
        /*001a*/ 	.short	0x0000


	//----- nvinfo : EIATTR_MAXREG_COUNT
	.align		4
        /*001c*/ 	.byte	0x03, 0x1b
        /*001e*/ 	.short	0x00ff


	//----- nvinfo : EIATTR_NUM_BARRIERS
	.align		4
        /*0020*/ 	.byte	0x02, 0x4c
        /*0022*/ 	.byte	0x01
	.zero		1


	//----- nvinfo : EIATTR_MERCURY_ISA_VERSION
	.align		4
        /*0024*/ 	.byte	0x03, 0x5f
        /*0026*/ 	.short	0x0101


	//----- nvinfo : EIATTR_INT_WARP_WIDE_INSTR_OFFSETS
	.align		4
        /*0028*/ 	.byte	0x04, 0x31
        /*002a*/ 	.short	(.L_1535 - .L_1534)


	//   ....[0]....
.L_1534:
        /*002c*/ 	.word	0x00007190


	//   ....[1]....
        /*0030*/ 	.word	0x00008600


	//----- nvinfo : EIATTR_COOP_GROUP_MASK_REGIDS
	.align		4
.L_1535:
        /*0034*/ 	.byte	0x04, 0x29
        /*0036*/ 	.short	(.L_1537 - .L_1536)


	//   ....[0]....
.L_1536:
        /*0038*/ 	.word	0xffffffff


	//   ....[1]....
        /*003c*/ 	.word	0xffffffff


	//   ....[2]....
        /*0040*/ 	.word	0xffffffff


	//   ....[3]....
        /*0044*/ 	.word	0xffffffff


	//   ....[4]....
        /*0048*/ 	.word	0xffffffff


	//   ....[5]....
        /*004c*/ 	.word	0xffffffff


	//   ....[6]....
        /*0050*/ 	.word	0xffffffff


	//   ....[7]....
        /*0054*/ 	.word	0xffffffff


	//   ....[8]....
        /*0058*/ 	.word	0xffffffff


	//   ....[9]....
        /*005c*/ 	.word	0xffffffff


	//   ....[10]....
        /*0060*/ 	.word	0xffffffff


	//   ....[11]....
        /*0064*/ 	.word	0xffffffff


	//   ....[12]....
        /*0068*/ 	.word	0xffffffff


	//   ....[13]....
        /*006c*/ 	.word	0xffffffff


	//   ....[14]....
        /*0070*/ 	.word	0xffffffff


	//   ....[15]....
        /*0074*/ 	.word	0xffffffff


	//   ....[16]....
        /*0078*/ 	.word	0xffffffff


	//   ....[17]....
        /*007c*/ 	.word	0xffffffff


	//   ....[18]....
        /*0080*/ 	.word	0xffffffff


	//   ....[19]....
        /*0084*/ 	.word	0xffffffff


	//   ....[20]....
        /*0088*/ 	.word	0xffffffff


	//   ....[21]....
        /*008c*/ 	.word	0xffffffff


	//   ....[22]....
        /*0090*/ 	.word	0xffffffff


	//   ....[23]....
        /*0094*/ 	.word	0xffffffff


	//   ....[24]....
        /*0098*/ 	.word	0xffffffff


	//   ....[25]....
        /*009c*/ 	.word	0xffffffff


	//   ....[26]....
        /*00a0*/ 	.word	0xffffffff


	//   ....[27]....
        /*00a4*/ 	.word	0xffffffff


	//   ....[28]....
        /*00a8*/ 	.word	0xffffffff


	//   ....[29]....
        /*00ac*/ 	.word	0xffffffff


	//   ....[30]....
        /*00b0*/ 	.word	0xffffffff


	//   ....[31]....
        /*00b4*/ 	.word	0xffffffff


	//   ....[32]....
        /*00b8*/ 	.word	0xffffffff


	//   ....[33]....
        /*00bc*/ 	.word	0xffffffff


	//   ....[34]....
        /*00c0*/ 	.word	0xffffffff


	//   ....[35]....
        /*00c4*/ 	.word	0xffffffff


	//   ....[36]....
        /*00c8*/ 	.word	0xffffffff


	//   ....[37]....
        /*00cc*/ 	.word	0xffffffff


	//   ....[38]....
        /*00d0*/ 	.word	0xffffffff


	//   ....[39]....
        /*00d4*/ 	.word	0xffffffff


	//   ....[40]....
        /*00d8*/ 	.word	0xffffffff


	//   ....[41]....
        /*00dc*/ 	.word	0xffffffff


	//   ....[42]....
        /*00e0*/ 	.word	0xffffffff


	//   ....[43]....
        /*00e4*/ 	.word	0xffffffff


	//   ....[44]....
        /*00e8*/ 	.word	0xffffffff


	//   ....[45]....
        /*00ec*/ 	.word	0xffffffff


	//   ....[46]....
        /*00f0*/ 	.word	0xffffffff


	//   ....[47]....
        /*00f4*/ 	.word	0xffffffff


	//   ....[48]....
        /*00f8*/ 	.word	0xffffffff


	//   ....[49]....
        /*00fc*/ 	.word	0xffffffff


	//   ....[50]....
        /*0100*/ 	.word	0xffffffff


	//   ....[51]....
        /*0104*/ 	.word	0xffffffff


	//   ....[52]....
        /*0108*/ 	.word	0xffffffff


	//   ....[53]....
        /*010c*/ 	.word	0xffffffff


	//   ....[54]....
        /*0110*/ 	.word	0xffffffff


	//   ....[55]....
        /*0114*/ 	.word	0xffffffff


	//   ....[56]....
        /*0118*/ 	.word	0xffffffff


	//   ....[57]....
        /*011c*/ 	.word	0xffffffff


	//   ....[58]....
        /*0120*/ 	.word	0xffffffff


	//   ....[59]....
        /*0124*/ 	.word	0xffffffff


	//   ....[60]....
        /*0128*/ 	.word	0xffffffff


	//   ....[61]....
        /*012c*/ 	.word	0xffffffff


	//   ....[62]....
        /*0130*/ 	.word	0xffffffff


	//   ....[63]....
        /*0134*/ 	.word	0xffffffff


	//   ....[64]....
        /*0138*/ 	.word	0xffffffff


	//   ....[65]....
        /*013c*/ 	.word	0xffffffff


	//   ....[66]....
        /*0140*/ 	.word	0xffffffff


	//   ....[67]....
        /*0144*/ 	.word	0xffffffff


	//   ....[68]....
        /*0148*/ 	.word	0xffffffff


	//   ....[69]....
        /*014c*/ 	.word	0xffffffff


	//   ....[70]....
        /*0150*/ 	.word	0xffffffff


	//   ....[71]....
        /*0154*/ 	.word	0xffffffff


	//   ....[72]....
        /*0158*/ 	.word	0xffffffff


	//   ....[73]....
        /*015c*/ 	.word	0xffffffff


	//   ....[74]....
        /*0160*/ 	.word	0xffffffff


	//   ....[75]....
        /*0164*/ 	.word	0xffffffff


	//   ....[76]....
        /*0168*/ 	.word	0xffffffff


	//   ....[77]....
        /*016c*/ 	.word	0xffffffff


	//   ....[78]....
        /*0170*/ 	.word	0xffffffff


	//   ....[79]....
        /*0174*/ 	.word	0xffffffff


	//   ....[80]....
        /*0178*/ 	.word	0xffffffff


	//   ....[81]....
        /*017c*/ 	.word	0xffffffff


	//   ....[82]....
        /*0180*/ 	.word	0xffffffff


	//   ....[83]....
        /*0184*/ 	.word	0xffffffff


	//   ....[84]....
        /*0188*/ 	.word	0xffffffff


	//   ....[85]....
        /*018c*/ 	.word	0xffffffff


	//   ....[86]....
        /*0190*/ 	.word	0xffffffff


	//   ....[87]....
        /*0194*/ 	.word	0xffffffff


	//   ....[88]....
        /*0198*/ 	.word	0xffffffff


	//   ....[89]....
        /*019c*/ 	.word	0xffffffff


	//   ....[90]....
        /*01a0*/ 	.word	0xffffffff


	//   ....[91]....
        /*01a4*/ 	.word	0xffffffff


	//   ....[92]....
        /*01a8*/ 	.word	0xffffffff


	//   ....[93]....
        /*01ac*/ 	.word	0xffffffff


	//   ....[94]....
        /*01b0*/ 	.word	0xffffffff


	//   ....[95]....
        /*01b4*/ 	.word	0xffffffff


	//   ....[96]....
        /*01b8*/ 	.word	0xffffffff


	//   ....[97]....
        /*01bc*/ 	.word	0x050000f8


	//   ....[98]....
        /*01c0*/ 	.word	0x050000f8


	//   ....[99]....
        /*01c4*/ 	.word	0x050000f8


	//   ....[100]....
        /*01c8*/ 	.word	0x050000f8


	//   ....[101]....
        /*01cc*/ 	.word	0x050000f8


	//   ....[102]....
        /*01d0*/ 	.word	0x050000f8


	//   ....[103]....
        /*01d4*/ 	.word	0x050000f8


	//   ....[104]....
        /*01d8*/ 	.word	0x050000f8


	//   ....[105]....
        /*01dc*/ 	.word	0x050000f8


	//   ....[106]....
        /*01e0*/ 	.word	0x050000f8


	//   ....[107]....
        /*01e4*/ 	.word	0x050000f8


	//   ....[108]....
        /*01e8*/ 	.word	0x050000f8


	//   ....[109]....
        /*01ec*/ 	.word	0x050000f8


	//   ....[110]....
        /*01f0*/ 	.word	0x050000f8


	//   ....[111]....
        /*01f4*/ 	.word	0x050000f8


	//   ....[112]....
        /*01f8*/ 	.word	0x050000f8


	//   ....[113]....
        /*01fc*/ 	.word	0x050000f8


	//   ....[114]....
        /*0200*/ 	.word	0x050000f8


	//   ....[115]....
        /*0204*/ 	.word	0x050000f8


	//   ....[116]....
        /*0208*/ 	.word	0x050000f8


	//   ....[117]....
        /*020c*/ 	.word	0x050000f8


	//   ....[118]....
        /*0210*/ 	.word	0x050000f8


	//   ....[119]....
        /*0214*/ 	.word	0x050000f8


	//   ....[120]....
        /*0218*/ 	.word	0x050000f8


	//   ....[121]....
        /*021c*/ 	.word	0x050000f8


	//   ....[122]....
        /*0220*/ 	.word	0x050000f8


	//   ....[123]....
        /*0224*/ 	.word	0x050000f8


	//   ....[124]....
        /*0228*/ 	.word	0x050000f8


	//   ....[125]....
        /*022c*/ 	.word	0x050000f8


	//   ....[126]....
        /*0230*/ 	.word	0x050000f8


	//   ....[127]....
        /*0234*/ 	.word	0x050000f8


	//   ....[128]....
        /*0238*/ 	.word	0x050000f8


	//   ....[129]....
        /*023c*/ 	.word	0x050000f8


	//   ....[130]....
        /*0240*/ 	.word	0x050000f8


	//   ....[131]....
        /*0244*/ 	.word	0x050000f8


	//   ....[132]....
        /*0248*/ 	.word	0x050000f8


	//   ....[133]....
        /*024c*/ 	.word	0x050000f8


	//   ....[134]....
        /*0250*/ 	.word	0x050000f8


	//   ....[135]....
        /*0254*/ 	.word	0x050000f8


	//   ....[136]....
        /*0258*/ 	.word	0x050000f8


	//   ....[137]....
        /*025c*/ 	.word	0x050000f8


	//   ....[138]....
        /*0260*/ 	.word	0x050000f8


	//   ....[139]....
        /*0264*/ 	.word	0x050000f8


	//   ....[140]....
        /*0268*/ 	.word	0x050000f8


	//   ....[141]....
        /*026c*/ 	.word	0x050000f8


	//   ....[142]....
        /*0270*/ 	.word	0x050000f8


	//   ....[143]....
        /*0274*/ 	.word	0x050000f8


	//   ....[144]....
        /*0278*/ 	.word	0x050000f8


	//   ....[145]....
        /*027c*/ 	.word	0x050000f8


	//   ....[146]....
        /*0280*/ 	.word	0x050000f8


	//   ....[147]....
        /*0284*/ 	.word	0x050000f8


	//   ....[148]....
        /*0288*/ 	.word	0x050000f8


	//   ....[149]....
        /*028c*/ 	.word	0x050000f8


	//   ....[150]....
        /*0290*/ 	.word	0x050000f8


	//   ....[151]....
        /*0294*/ 	.word	0x050000f8


	//   ....[152]....
        /*0298*/ 	.word	0x050000f8


	//   ....[153]....
        /*029c*/ 	.word	0x050000f8


	//   ....[154]....
        /*02a0*/ 	.word	0x050000f8


	//   ....[155]....
        /*02a4*/ 	.word	0x050000f8


	//   ....[156]....
        /*02a8*/ 	.word	0x050000f8


	//   ....[157]....
        /*02ac*/ 	.word	0x050000f8


	//   ....[158]....
        /*02b0*/ 	.word	0x050000f8


	//   ....[159]....
        /*02b4*/ 	.word	0x050000f8


	//   ....[160]....
        /*02b8*/ 	.word	0x050000f8


	//----- nvinfo : EIATTR_COOP_GROUP_INSTR_OFFSETS
	.align		4
.L_1537:
        /*02bc*/ 	.byte	0x04, 0x28
        /*02be*/ 	.short	(.L_1539 - .L_1538)


	//   ....[0]....
.L_1538:
        /*02c0*/ 	.word	0x00000a50


	//   ....[1]....
        /*02c4*/ 	.word	0x00000b00


	//   ....[2]....
        /*02c8*/ 	.word	0x00000e30


	//   ....[3]....
        /*02cc*/ 	.word	0x00003b10


	//   ....[4]....
        /*02d0*/ 	.word	0x000059b0


	//   ....[5]....
        /*02d4*/ 	.word	0x000059c0


	//   ....[6]....
        /*02d8*/ 	.word	0x000059d0


	//   ....[7]....
        /*02dc*/ 	.word	0x000059e0


	//   ....[8]....
        /*02e0*/ 	.word	0x00005a70


	//   ....[9]....
        /*02e4*/ 	.word	0x00005aa0


	//   ....[10]....
        /*02e8*/ 	.word	0x00005ab0


	//   ....[11]....
        /*02ec*/ 	.word	0x00005ac0


	//   ....[12]....
        /*02f0*/ 	.word	0x00005b60


	//   ....[13]....
        /*02f4*/ 	.word	0x00005b80


	//   ....[14]....
        /*02f8*/ 	.word	0x00005b90


	//   ....[15]....
        /*02fc*/ 	.word	0x00005ba0


	//   ....[16]....
        /*0300*/ 	.word	0x00005c30


	//   ....[17]....
        /*0304*/ 	.word	0x00005c60


	//   ....[18]....
        /*0308*/ 	.word	0x00005c70


	//   ....[19]....
        /*030c*/ 	.word	0x00005c80


	//   ....[20]....
        /*0310*/ 	.word	0x00005d30


	//   ....[21]....
        /*0314*/ 	.word	0x00005d40


	//   ....[22]....
        /*0318*/ 	.word	0x00005d50


	//   ....[23]....
        /*031c*/ 	.word	0x00005d60


	//   ....[24]....
        /*0320*/ 	.word	0x00005ec0


	//   ....[25]....
        /*0324*/ 	.word	0x00005ed0


	//   ....[26]....
        /*0328*/ 	.word	0x00005ee0


	//   ....[27]....
        /*032c*/ 	.word	0x00005ef0


	//   ....[28]....
        /*0330*/ 	.word	0x00005f00


	//   ....[29]....
        /*0334*/ 	.word	0x00005f10


	//   ....[30]....
        /*0338*/ 	.word	0x00005f20


	//   ....[31]....
        /*033c*/ 	.word	0x00005f30


	//   ....[32]....
        /*0340*/ 	.word	0x00007560


	//   ....[33]....
        /*0344*/ 	.word	0x00007570


	//   ....[34]....
        /*0348*/ 	.word	0x00007580


	//   ....[35]....
        /*034c*/ 	.word	0x00007590


	//   ....[36]....
        /*0350*/ 	.word	0x000076a0


	//   ....[37]....
        /*0354*/ 	.word	0x000076b0


	//   ....[38]....
        /*0358*/ 	.word	0x000076c0


	//   ....[39]....
        /*035c*/ 	.word	0x000076d0


	//   ....[40]....
        /*0360*/ 	.word	0x000077e0


	//   ....[41]....
        /*0364*/ 	.word	0x000077f0


	//   ....[42]....
        /*0368*/ 	.word	0x00007800


	//   ....[43]....
        /*036c*/ 	.word	0x00007810


	//   ....[44]....
        /*0370*/ 	.word	0x00007920


	//   ....[45]....
        /*0374*/ 	.word	0x00007930


	//   ....[46]....
        /*0378*/ 	.word	0x00007940


	//   ....[47]....
        /*037c*/ 	.word	0x00007950


	//   ....[48]....
        /*0380*/ 	.word	0x00007a60


	//   ....[49]....
        /*0384*/ 	.word	0x00007a70


	//   ....[50]....
        /*0388*/ 	.word	0x00007a80


	//   ....[51]....
        /*038c*/ 	.word	0x00007a90


	//   ....[52]....
        /*0390*/ 	.word	0x00007ba0


	//   ....[53]....
        /*0394*/ 	.word	0x00007bb0


	//   ....[54]....
        /*0398*/ 	.word	0x00007bc0


	//   ....[55]....
        /*039c*/ 	.word	0x00007bd0


	//   ....[56]....
        /*03a0*/ 	.word	0x00007be0


	//   ....[57]....
        /*03a4*/ 	.word	0x00007bf0


	//   ....[58]....
        /*03a8*/ 	.word	0x00007c00


	//   ....[59]....
        /*03ac*/ 	.word	0x00007c40


	//   ....[60]....
        /*03b0*/ 	.word	0x00007c80


	//   ....[61]....
        /*03b4*/ 	.word	0x00007cc0


	//   ....[62]....
        /*03b8*/ 	.word	0x00007ce0


	//   ....[63]....
        /*03bc*/ 	.word	0x00007d00


	//   ....[64]....
        /*03c0*/ 	.word	0x0000afc0


	//   ....[65]....
        /*03c4*/ 	.word	0x0000b000


	//   ....[66]....
        /*03c8*/ 	.word	0x0000b040


	//   ....[67]....
        /*03cc*/ 	.word	0x0000b080


	//   ....[68]....
        /*03d0*/ 	.word	0x0000b190


	//   ....[69]....
        /*03d4*/ 	.word	0x0000b1d0


	//   ....[70]....
        /*03d8*/ 	.word	0x0000b210


	//   ....[71]....
        /*03dc*/ 	.word	0x0000b250


	//   ....[72]....
        /*03e0*/ 	.word	0x0000b360


	//   ....[73]....
        /*03e4*/ 	.word	0x0000b3a0


	//   ....[74]....
        /*03e8*/ 	.word	0x0000b3e0


	//   ....[75]....
        /*03ec*/ 	.word	0x0000b420


	//   ....[76]....
        /*03f0*/ 	.word	0x0000b530


	//   ....[77]....
        /*03f4*/ 	.word	0x0000b570


	//   ....[78]....
        /*03f8*/ 	.word	0x0000b5b0


	//   ....[79]....
        /*03fc*/ 	.word	0x0000b5f0


	//   ....[80]....
        /*0400*/ 	.word	0x0000b700


	//   ....[81]....
        /*0404*/ 	.word	0x0000b740


	//   ....[82]....
        /*0408*/ 	.word	0x0000b760


	//   ....[83]....
        /*040c*/ 	.word	0x0000b770


	//   ....[84]....
        /*0410*/ 	.word	0x0000bd90


	//   ....[85]....
        /*0414*/ 	.word	0x0000c530


	//   ....[86]....
        /*0418*/ 	.word	0x0000c990


	//   ....[87]....
        /*041c*/ 	.word	0x0000cb00


	//   ....[88]....
        /*0420*/ 	.word	0x0000cb40


	//   ....[89]....
        /*0424*/ 	.word	0x0000cba0


	//   ....[90]....
        /*0428*/ 	.word	0x0000cc00


	//   ....[91]....
        /*042c*/ 	.word	0x0000cc20


	//   ....[92]....
        /*0430*/ 	.word	0x0000cdc0


	//   ....[93]....
        /*0434*/ 	.word	0x0000cdf0


	//   ....[94]....
        /*0438*/ 	.word	0x0000ce50


	//   ....[95]....
        /*043c*/ 	.word	0x0000ceb0


	//   ....[96]....
        /*0440*/ 	.word	0x0000ced0


	//   ....[97]....
        /*0444*/ 	.word	0x0000d370


	//   ....[98]....
        /*0448*/ 	.word	0x0000d3c0


	//   ....[99]....
        /*044c*/ 	.word	0x0000d410


	//   ....[100]....
        /*0450*/ 	.word	0x0000d460


	//   ....[101]....
        /*0454*/ 	.word	0x0000d550


	//   ....[102]....
        /*0458*/ 	.word	0x0000d5a0


	//   ....[103]....
        /*045c*/ 	.word	0x0000d5f0


	//   ....[104]....
        /*0460*/ 	.word	0x0000d640


	//   ....[105]....
        /*0464*/ 	.word	0x0000d730


	//   ....[106]....
        /*0468*/ 	.word	0x0000d780


	//   ....[107]....
        /*046c*/ 	.word	0x0000d7d0


	//   ....[108]....
        /*0470*/ 	.word	0x0000d820


	//   ....[109]....
        /*0474*/ 	.word	0x0000d910


	//   ....[110]....
        /*0478*/ 	.word	0x0000d960


	//   ....[111]....
        /*047c*/ 	.word	0x0000d9b0


	//   ....[112]....
        /*0480*/ 	.word	0x0000da00


	//   ....[113]....
        /*0484*/ 	.word	0x0000daf0


	//   ....[114]....
        /*0488*/ 	.word	0x0000db40


	//   ....[115]....
        /*048c*/ 	.word	0x0000db90


	//   ....[116]....
        /*0490*/ 	.word	0x0000dbe0


	//   ....[117]....
        /*0494*/ 	.word	0x0000dc70


	//   ....[118]....
        /*0498*/ 	.word	0x0000dd10


	//   ....[119]....
        /*049c*/ 	.word	0x0000ddb0


	//   ....[120]....
        /*04a0*/ 	.word	0x0000de50


	//   ....[121]....
        /*04a4*/ 	.word	0x0000def0


	//   ....[122]....
        /*04a8*/ 	.word	0x0000dfa0


	//   ....[123]....
        /*04ac*/ 	.word	0x0000e000


	//   ....[124]....
        /*04b0*/ 	.word	0x0000e050


	//   ....[125]....
        /*04b4*/ 	.word	0x0000e090


	//   ....[126]....
        /*04b8*/ 	.word	0x0000e0e0


	//   ....[127]....
        /*04bc*/ 	.word	0x0000e130


	//   ....[128]....
        /*04c0*/ 	.word	0x0000e180


	//   ....[129]....
        /*04c4*/ 	.word	0x0000e210


	//   ....[130]....
        /*04c8*/ 	.word	0x0000e260


	//   ....[131]....
        /*04cc*/ 	.word	0x0000e2b0


	//   ....[132]....
        /*04d0*/ 	.word	0x0000e300


	//   ....[133]....
        /*04d4*/ 	.word	0x0000e390


	//   ....[134]....
        /*04d8*/ 	.word	0x0000e420


	//   ....[135]....
        /*04dc*/ 	.word	0x0000e470


	//   ....[136]....
        /*04e0*/ 	.word	0x0000e4c0


	//   ....[137]....
        /*04e4*/ 	.word	0x0000e550


	//   ....[138]....
        /*04e8*/ 	.word	0x0000e5e0


	//   ....[139]....
        /*04ec*/ 	.word	0x0000e630


	//   ....[140]....
        /*04f0*/ 	.word	0x0000e680


	//   ....[141]....
        /*04f4*/ 	.word	0x0000e710


	//   ....[142]....
        /*04f8*/ 	.word	0x0000e7a0


	//   ....[143]....
        /*04fc*/ 	.word	0x0000e7f0


	//   ....[144]....
        /*0500*/ 	.word	0x0000e840


	//   ....[145]....
        /*0504*/ 	.word	0x0000e8d0


	//   ....[146]....
        /*0508*/ 	.word	0x0000e960


	//   ....[147]....
        /*050c*/ 	.word	0x0000e9b0


	//   ....[148]....
        /*0510*/ 	.word	0x0000ea00


	//   ....[149]....
        /*0514*/ 	.word	0x0000ea90


	//   ....[150]....
        /*0518*/ 	.word	0x0000eb40


	//   ....[151]....
        /*051c*/ 	.word	0x0000eb90


	//   ....[152]....
        /*0520*/ 	.word	0x0000ec40


	//   ....[153]....
        /*0524*/ 	.word	0x0000ecf0


	//   ....[154]....
        /*0528*/ 	.word	0x0000ed40


	//   ....[155]....
        /*052c*/ 	.word	0x0000ed90


	//   ....[156]....
        /*0530*/ 	.word	0x0000ede0


	//   ....[157]....
        /*0534*/ 	.word	0x0000ee10


	//   ....[158]....
        /*0538*/ 	.word	0x0000ee60


	//   ....[159]....
        /*053c*/ 	.word	0x0000eec0


	//   ....[160]....
        /*0540*/ 	.word	0x0000ef20


	//----- nvinfo : EIATTR_VRC_CTA_INIT_COUNT
	.align		4
.L_1539:
        /*0544*/ 	.byte	0x02, 0x4a
	.zero		1
	.zero		1


	//----- nvinfo : EIATTR_EXIT_INSTR_OFFSETS
	.align		4
        /*0548*/ 	.byte	0x04, 0x1c
        /*054a*/ 	.short	(.L_1541 - .L_1540)


	//   ....[0]....
.L_1540:
        /*054c*/ 	.word	0x0000d010


	//   ....[1]....
        /*0550*/ 	.word	0x0000d310


	//----- nvinfo : EIATTR_MAX_THREADS
	.align		4
.L_1541:
        /*0554*/ 	.byte	0x04, 0x05
        /*0556*/ 	.short	(.L_1543 - .L_1542)
.L_1542:
        /*0558*/ 	.word	0x00000080
        /*055c*/ 	.word	0x00000001
        /*0560*/ 	.word	0x00000001


	//----- nvinfo : EIATTR_CRS_STACK_SIZE
	.align		4
.L_1543:
        /*0564*/ 	.byte	0x04, 0x1e
        /*0566*/ 	.short	(.L_1545 - .L_1544)
.L_1544:
        /*0568*/ 	.word	0x00000000


	//----- nvinfo : EIATTR_CBANK_PARAM_SIZE
	.align		4
.L_1545:
        /*056c*/ 	.byte	0x03, 0x19
        /*056e*/ 	.short	0x01f0


	//----- nvinfo : EIATTR_PARAM_CBANK
	.align		4
        /*0570*/ 	.byte	0x04, 0x0a
        /*0572*/ 	.short	(.L_1547 - .L_1546)
	.align		4
.L_1546:
        /*0574*/ 	.word	index@(.nv.constant0._Z25selective_scan_bwd_kernelI32Selective_Scan_bwd_kernel_traitsILi128ELi16ELb1ELb1ELb0ELb1ELb0EN3c108BFloat16ENS1_7complexIfEEEEv12SSMParamsBwd)
        /*0578*/ 	.short	0x0380
        /*057a*/ 	.short	0x01f0


	//----- nvinfo : EIATTR_SW_WAR
	.align		4
.L_1547:
        /*057c*/ 	.byte	0x04, 0x36
        /*057e*/ 	.short	(.L_1549 - .L_1548)
.L_1548:
        /*0580*/ 	.word	0x00000008
.L_1549:


//--------------------- .nv.info._Z25selective_scan_bwd_kernelI32Selective_Scan_bwd_kernel_traitsILi128ELi16ELb1ELb1ELb0ELb1ELb1EN3c108BFloat16ENS1_7complexIfEEEEv12SSMParamsBwd --------------------------
	.section	.nv.info._Z25selective_scan_bwd_kernelI32Selective_Scan_bwd_kernel_traitsILi128ELi16ELb1ELb1ELb0ELb1ELb1EN3c108BFloat16ENS1_7complexIfEEEEv12SSMParamsBwd,"",@"SHT_CUDA_INFO"
	.sectionflags	@""
	.align	4


	//----- nvinfo : EIATTR_CUDA_API_VERSION
	.align		4
        /*0000*/ 	.byte	0x04, 0x37
        /*0002*/ 	.short	(.L_1551 - .L_1550)
.L_1550:
        /*0004*/ 	.word	0x00000082


	//----- nvinfo : EIATTR_KPARAM_INFO
	.align		4
.L_1551:
        /*0008*/ 	.byte	0x04, 0x17
        /*000a*/ 	.short	(.L_1553 - .L_1552)
.L_1552:
        /*000c*/ 	.word	0x00000000
        /*0010*/ 	.short	0x0000
        /*0012*/ 	.short	0x0000
        /*0014*/ 	.byte	0x00, 0xf0, 0xc1, 0x07


	//----- nvinfo : EIATTR_SPARSE_MMA_MASK
	.align		4
.L_1553:
        /*0018*/ 	.byte	0x03, 0x50
        /*001a*/ 	.short	0x0000


	//----- nvinfo : EIATTR_MAXREG_COUNT
	.align		4
        /*001c*/ 	.byte	0x03, 0x1b
        /*001e*/ 	.short	0x00ff


	//----- nvinfo : EIATTR_NUM_BARRIERS
	.align		4
        /*0020*/ 	.byte	0x02, 0x4c
        /*0022*/ 	.byte	0x01
	.zero		1


	//----- nvinfo : EIATTR_MERCURY_ISA_VERSION
	.align		4
        /*0024*/ 	.byte	0x03, 0x5f
        /*0026*/ 	.short	0x0101


	//----- nvinfo : EIATTR_INT_WARP_WIDE_INSTR_OFFSETS
	.align		4
        /*0028*/ 	.byte	0x04, 0x31
        /*002a*/ 	.short	(.L_1555 - .L_1554)


	//   ....[0]....
.L_1554:
        /*002c*/ 	.word	0x00008620


	//   ....[1]....
        /*0030*/ 	.word	0x00009ab0


	//----- nvinfo : EIATTR_COOP_GROUP_MASK_REGIDS
	.align		4
.L_1555:
        /*0034*/ 	.byte	0x04, 0x29
        /*0036*/ 	.short	(.L_1557 - .L_1556)


	//   ....[0]....
.L_1556:
        /*0038*/ 	.word	0xffffffff


	//   ....[1]....
        /*003c*/ 	.word	0xffffffff


	//   ....[2]....
        /*0040*/ 	.word	0xffffffff


	//   ....[3]....
        /*0044*/ 	.word	0xffffffff


	//   ....[4]....
        /*0048*/ 	.word	0xffffffff


	//   ....[5]....
        /*004c*/ 	.word	0xffffffff


	//   ....[6]....
        /*0050*/ 	.word	0xffffffff


	//   ....[7]....
        /*0054*/ 	.word	0xffffffff


	//   ....[8]....
        /*0058*/ 	.word	0xffffffff


	//   ....[9]....
        /*005c*/ 	.word	0xffffffff


	//   ....[10]....
        /*0060*/ 	.word	0xffffffff


	//   ....[11]....
        /*0064*/ 	.word	0xffffffff


	//   ....[12]....
        /*0068*/ 	.word	0xffffffff


	//   ....[13]....
        /*006c*/ 	.word	0xffffffff


	//   ....[14]....
        /*0070*/ 	.word	0xffffffff


	//   ....[15]....
        /*0074*/ 	.word	0xffffffff


	//   ....[16]....
        /*0078*/ 	.word	0xffffffff


	//   ....[17]....
        /*007c*/ 	.word	0xffffffff


	//   ....[18]....
        /*0080*/ 	.word	0xffffffff


	//   ....[19]....
        /*0084*/ 	.word	0xffffffff


	//   ....[20]....
        /*0088*/ 	.word	0xffffffff


	//   ....[21]....
        /*008c*/ 	.word	0xffffffff


	//   ....[22]....
        /*0090*/ 	.word	0xffffffff


	//   ....[23]....
        /*0094*/ 	.word	0xffffffff


	//   ....[24]....
        /*0098*/ 	.word	0xffffffff


	//   ....[25]....
        /*009c*/ 	.word	0xffffffff


	//   ....[26]....
        /*00a0*/ 	.word	0xffffffff


	//   ....[27]....
        /*00a4*/ 	.word	0xffffffff


	//   ....[28]....
        /*00a8*/ 	.word	0xffffffff


	//   ....[29]....
        /*00ac*/ 	.word	0xffffffff


	//   ....[30]....
        /*00b0*/ 	.word	0xffffffff


	//   ....[31]....
        /*00b4*/ 	.word	0xffffffff


	//   ....[32]....
        /*00b8*/ 	.word	0xffffffff


	//   ....[33]....
        /*00bc*/ 	.word	0xffffffff


	//   ....[34]....
        /*00c0*/ 	.word	0xffffffff


	//   ....[35]....
        /*00c4*/ 	.word	0xffffffff


	//   ....[36]....
        /*00c8*/ 	.word	0xffffffff


	//   ....[37]....
        /*00cc*/ 	.word	0xffffffff


	//   ....[38]....
        /*00d0*/ 	.word	0xffffffff


	//   ....[39]....
        /*00d4*/ 	.word	0xffffffff


	//   ....[40]....
        /*00d8*/ 	.word	0xffffffff


	//   ....[41]....
        /*00dc*/ 	.word	0xffffffff


	//   ....[42]....
        /*00e0*/ 	.word	0xffffffff


	//   ....[43]....
        /*00e4*/ 	.word	0xffffffff


	//   ....[44]....
        /*00e8*/ 	.word	0xffffffff


	//   ....[45]....
        /*00ec*/ 	.word	0xffffffff


	//   ....[46]....
        /*00f0*/ 	.word	0xffffffff


	//   ....[47]....
        /*00f4*/ 	.word	0xffffffff


	//   ....[48]....
        /*00f8*/ 	.word	0xffffffff


	//   ....[49]....
        /*00fc*/ 	.word	0xffffffff


	//   ....[50]....
        /*0100*/ 	.word	0xffffffff


	//   ....[51]....
        /*0104*/ 	.word	0xffffffff


	//   ....[52]....
        /*0108*/ 	.word	0xffffffff


	//   ....[53]....
        /*010c*/ 	.word	0xffffffff


	//   ....[54]....
        /*0110*/ 	.word	0xffffffff


	//   ....[55]....
        /*0114*/ 	.word	0xffffffff


	//   ....[56]....
        /*0118*/ 	.word	0xffffffff


	//   ....[57]....
        /*011c*/ 	.word	0xffffffff


	//   ....[58]....
        /*0120*/ 	.word	0xffffffff


	//   ....[59]....
        /*0124*/ 	.word	0xffffffff


	//   ....[60]....
        /*0128*/ 	.word	0xffffffff


	//   ....[61]....
        /*012c*/ 	.word	0xffffffff


	//   ....[62]....
        /*0130*/ 	.word	0xffffffff


	//   ....[63]....
        /*0134*/ 	.word	0xffffffff


	//   ....[64]....
        /*0138*/ 	.word	0xffffffff


	//   ....[65]....
        /*013c*/ 	.word	0xffffffff


	//   ....[66]....
        /*0140*/ 	.word	0xffffffff


	//   ....[67]....
        /*0144*/ 	.word	0xffffffff


	//   ....[68]....
        /*0148*/ 	.word	0xffffffff


	//   ....[69]....
        /*014c*/ 	.word	0xffffffff


	//   ....[70]....
        /*0150*/ 	.word	0xffffffff


	//   ....[71]....
        /*0154*/ 	.word	0xffffffff


	//   ....[72]....
        /*0158*/ 	.word	0xffffffff


	//   ....[73]....
        /*015c*/ 	.word	0xffffffff


	//   ....[74]....
        /*0160*/ 	.word	0xffffffff


	//   ....[75]....
        /*0164*/ 	.word	0xffffffff


	//   ....[76]....
        /*0168*/ 	.word	0xffffffff


	//   ....[77]....
        /*016c*/ 	.word	0xffffffff


	//   ....[78]....
        /*0170*/ 	.word	0xffffffff


	//   ....[79]....
        /*0174*/ 	.word	0xffffffff


	//   ....[80]....
        /*0178*/ 	.word	0xffffffff


	//   ....[81]....
        /*017c*/ 	.word	0xffffffff


	//   ....[82]....
        /*0180*/ 	.word	0xffffffff


	//   ....[83]....
        /*0184*/ 	.word	0xffffffff


	//   ....[84]....
        /*0188*/ 	.word	0xffffffff


	//   ....[85]....
        /*018c*/ 	.word	0xffffffff


	//   ....[86]....
        /*0190*/ 	.word	0xffffffff


	//   ....[87]....
        /*0194*/ 	.word	0xffffffff


	//   ....[88]....
        /*0198*/ 	.word	0xffffffff


	//   ....[89]....
        /*019c*/ 	.word	0xffffffff


	//   ....[90]....
        /*01a0*/ 	.word	0xffffffff


	//   ....[91]....
        /*01a4*/ 	.word	0xffffffff


	//   ....[92]....
        /*01a8*/ 	.word	0xffffffff


	//   ....[93]....
        /*01ac*/ 	.word	0xffffffff


	//   ....[94]....
        /*01b0*/ 	.word	0xffffffff


	//   ....[95]....
        /*01b4*/ 	.word	0xffffffff


	//   ....[96]....
        /*01b8*/ 	.word	0xffffffff


	//   ....[97]....
        /*01bc*/ 	.word	0xffffffff


	//   ....[98]....
        /*01c0*/ 	.word	0xffffffff


	//   ....[99]....
        /*01c4*/ 	.word	0xffffffff


	//   ....[100]....
        /*01c8*/ 	.word	0xffffffff


	//   ....[101]....
        /*01cc*/ 	.word	0x050000f4


	//   ....[102]....
        /*01d0*/ 	.word	0x050000f4


	//   ....[103]....
        /*01d4*/ 	.word	0x050000f4


	//   ....[104]....
        /*01d8*/ 	.word	0x050000f4


	//   ....[105]....
        /*01dc*/ 	.word	0x050000f4


	//   ....[106]....
        /*01e0*/ 	.word	0x050000f4


	//   ....[107]....
        /*01e4*/ 	.word	0x050000f4


	//   ....[108]....
        /*01e8*/ 	.word	0x050000f4


	//   ....[109]....
        /*01ec*/ 	.word	0x050000f4


	//   ....[110]....
        /*01f0*/ 	.word	0x050000f4


	//   ....[111]....
        /*01f4*/ 	.word	0x050000f4


	//   ....[112]....
        /*01f8*/ 	.word	0x050000f4


	//   ....[113]....
        /*01fc*/ 	.word	0x050000f4


	//   ....[114]....
        /*0200*/ 	.word	0x050000f4


	//   ....[115]....
        /*0204*/ 	.word	0x050000f4


	//   ....[116]....
        /*0208*/ 	.word	0x050000f4


	//   ....[117]....
        /*020c*/ 	.word	0x050000f4


	//   ....[118]....
        /*0210*/ 	.word	0x050000f4


	//   ....[119]....
        /*0214*/ 	.word	0x050000f4


	//   ....[120]....
        /*0218*/ 	.word	0x050000f4


	//   ....[121]....
        /*021c*/ 	.word	0x050000f4


	//   ....[122]....
        /*0220*/ 	.word	0x050000f4


	//   ....[123]....
        /*0224*/ 	.word	0x050000f4


	//   ....[124]....
        /*0228*/ 	.word	0x050000f4


	//   ....[125]....
        /*022c*/ 	.word	0x050000f4


	//   ....[126]....
        /*0230*/ 	.word	0x050000f4


	//   ....[127]....
        /*0234*/ 	.word	0x050000f4


	//   ....[128]....
        /*0238*/ 	.word	0x050000f4


	//   ....[129]....
        /*023c*/ 	.word	0x050000f4


	//   ....[130]....
        /*0240*/ 	.word	0x050000f4


	//   ....[131]....
        /*0244*/ 	.word	0x050000f4


	//   ....[132]....
        /*0248*/ 	.word	0x050000f4


	//   ....[133]....
        /*024c*/ 	.word	0x050000f4


	//   ....[134]....
        /*0250*/ 	.word	0x050000f4


	//   ....[135]....
        /*0254*/ 	.word	0x050000f4


	//   ....[136]....
        /*0258*/ 	.word	0x050000f4


	//   ....[137]....
        /*025c*/ 	.word	0x050000f4


	//   ....[138]....
        /*0260*/ 	.word	0x050000f4


	//   ....[139]....
        /*0264*/ 	.word	0x050000f4


	//   ....[140]....
        /*0268*/ 	.word	0x050000f4


	//   ....[141]....
        /*026c*/ 	.word	0x050000f4


	//   ....[142]....
        /*0270*/ 	.word	0x050000f4


	//   ....[143]....
        /*0274*/ 	.word	0x050000f4


	//   ....[144]....
        /*0278*/ 	.word	0x050000f4


	//   ....[145]....
        /*027c*/ 	.word	0x050000f4


	//   ....[146]....
        /*0280*/ 	.word	0x050000f4


	//   ....[147]....
        /*0284*/ 	.word	0x050000f4


	//   ....[148]....
        /*0288*/ 	.word	0x050000f4


	//   ....[149]....
        /*028c*/ 	.word	0x050000f4


	//   ....[150]....
        /*0290*/ 	.word	0x050000f4


	//   ....[151]....
        /*0294*/ 	.word	0x050000f4


	//   ....[152]....
        /*0298*/ 	.word	0x050000f4


	//   ....[153]....
        /*029c*/ 	.word	0x050000f4


	//   ....[154]....
        /*02a0*/ 	.word	0x050000f4


	//   ....[155]....
        /*02a4*/ 	.word	0x050000f4


	//   ....[156]....
        /*02a8*/ 	.word	0x050000f4


	//   ....[157]....
        /*02ac*/ 	.word	0x050000f4


	//   ....[158]....
        /*02b0*/ 	.word	0x050000f4


	//   ....[159]....
        /*02b4*/ 	.word	0x050000f4


	//   ....[160]....
        /*02b8*/ 	.word	0x050000f4


	//   ....[161]....
        /*02bc*/ 	.word	0x050000f4


	//   ....[162]....
        /*02c0*/ 	.word	0x050000f4


	//   ....[163]....
        /*02c4*/ 	.word	0x050000f4


	//   ....[164]....
        /*02c8*/ 	.word	0x050000f4


	//----- nvinfo : EIATTR_COOP_GROUP_INSTR_OFFSETS
	.align		4
.L_1557:
        /*02cc*/ 	.byte	0x04, 0x28
        /*02ce*/ 	.short	(.L_1559 - .L_1558)


	//   ....[0]....
.L_1558:
        /*02d0*/ 	.word	0x00000a00


	//   ....[1]....
        /*02d4*/ 	.word	0x00000ab0


	//   ....[2]....
        /*02d8*/ 	.word	0x00000ca0


	//   ....[3]....
        /*02dc*/ 	.word	0x00003230


	//   ....[4]....
        /*02e0*/ 	.word	0x000039d0


	//   ....[5]....
        /*02e4*/ 	.word	0x000043f0


	//   ....[6]....
        /*02e8*/ 	.word	0x00004730


	//   ....[7]....
        /*02ec*/ 	.word	0x00004ff0


	//   ....[8]....
        /*02f0*/ 	.word	0x00006ec0


	//   ....[9]....
        /*02f4*/ 	.word	0x00006ed0


	//   ....[10]....
        /*02f8*/ 	.word	0x00006ee0


	//   ....[11]....
        /*02fc*/ 	.word	0x00006ef0


	//   ....[12]....
        /*0300*/ 	.word	0x00006f80


	//   ....[13]....
        /*0304*/ 	.word	0x00006fb0


	//   ....[14]....
        /*0308*/ 	.word	0x00006fc0


	//   ....[15]....
        /*030c*/ 	.word	0x00006fd0


	//   ....[16]....
        /*0310*/ 	.word	0x00007070


	//   ....[17]....
        /*0314*/ 	.word	0x00007090


	//   ....[18]....
        /*0318*/ 	.word	0x000070a0


	//   ....[19]....
        /*031c*/ 	.word	0x000070b0


	//   ....[20]....
        /*0320*/ 	.word	0x00007140


	//   ....[21]....
        /*0324*/ 	.word	0x00007170


	//   ....[22]....
        /*0328*/ 	.word	0x00007180


	//   ....[23]....
        /*032c*/ 	.word	0x00007190


	//   ....[24]....
        /*0330*/ 	.word	0x00007240


	//   ....[25]....
        /*0334*/ 	.word	0x00007250


	//   ....[26]....
        /*0338*/ 	.word	0x00007260


	//   ....[27]....
        /*033c*/ 	.word	0x00007270


	//   ....[28]....
        /*0340*/ 	.word	0x000073d0


	//   ....[29]....
        /*0344*/ 	.word	0x000073e0


	//   ....[30]....
        /*0348*/ 	.word	0x000073f0


	//   ....[31]....
        /*034c*/ 	.word	0x00007400


	//   ....[32]....
        /*0350*/ 	.word	0x00007410


	//   ....[33]....
        /*0354*/ 	.word	0x00007420


	//   ....[34]....
        /*0358*/ 	.word	0x00007430


	//   ....[35]....
        /*035c*/ 	.word	0x00007440


	//   ....[36]....
        /*0360*/ 	.word	0x00008a70


	//   ....[37]....
        /*0364*/ 	.word	0x00008a80


	//   ....[38]....
        /*0368*/ 	.word	0x00008a90


	//   ....[39]....
        /*036c*/ 	.word	0x00008aa0


	//   ....[40]....
        /*0370*/ 	.word	0x00008bb0


	//   ....[41]....
        /*0374*/ 	.word	0x00008bc0


	//   ....[42]....
        /*0378*/ 	.word	0x00008bd0


	//   ....[43]....
        /*037c*/ 	.word	0x00008be0


	//   ....[44]....
        /*0380*/ 	.word	0x00008cf0


	//   ....[45]....
        /*0384*/ 	.word	0x00008d00


	//   ....[46]....
        /*0388*/ 	.word	0x00008d10


	//   ....[47]....
        /*038c*/ 	.word	0x00008d20


	//   ....[48]....
        /*0390*/ 	.word	0x00008e30


	//   ....[49]....
        /*0394*/ 	.word	0x00008e40


	//   ....[50]....
        /*0398*/ 	.word	0x00008e50


	//   ....[51]....
        /*039c*/ 	.word	0x00008e60


	//   ....[52]....
        /*03a0*/ 	.word	0x00008f70


	//   ....[53]....
        /*03a4*/ 	.word	0x00008f80


	//   ....[54]....
        /*03a8*/ 	.word	0x00008f90


	//   ....[55]....
        /*03ac*/ 	.word	0x00008fa0


	//   ....[56]....
        /*03b0*/ 	.word	0x000090b0


	//   ....[57]....
        /*03b4*/ 	.word	0x000090c0


	//   ....[58]....
        /*03b8*/ 	.word	0x000090d0


	//   ....[59]....
        /*03bc*/ 	.word	0x000090e0


	//   ....[60]....
        /*03c0*/ 	.word	0x000090f0


	//   ....[61]....
        /*03c4*/ 	.word	0x00009100


	//   ....[62]....
        /*03c8*/ 	.word	0x00009110


	//   ....[63]....
        /*03cc*/ 	.word	0x00009140


	//   ....[64]....
        /*03d0*/ 	.word	0x00009180


	//   ....[65]....
        /*03d4*/ 	.word	0x000091c0


	//   ....[66]....
        /*03d8*/ 	.word	0x000091f0


	//   ....[67]....
        /*03dc*/ 	.word	0x00009210


	//   ....[68]....
        /*03e0*/ 	.word	0x0000c4d0


	//   ....[69]....
        /*03e4*/ 	.word	0x0000c510


	//   ....[70]....
        /*03e8*/ 	.word	0x0000c550


	//   ....[71]....
        /*03ec*/ 	.word	0x0000c590


	//   ....[72]....
        /*03f0*/ 	.word	0x0000c6a0


	//   ....[73]....
        /*03f4*/ 	.word	0x0000c6e0


	//   ....[74]....
        /*03f8*/ 	.word	0x0000c720


	//   ....[75]....
        /*03fc*/ 	.word	0x0000c760


	//   ....[76]....
        /*0400*/ 	.word	0x0000c8b0


	//   ....[77]....
        /*0404*/ 	.word	0x0000c8f0


	//   ....[78]....
        /*0408*/ 	.word	0x0000c930


	//   ....[79]....
        /*040c*/ 	.word	0x0000c970


	//   ....[80]....
        /*0410*/ 	.word	0x0000ca80


	//   ....[81]....
        /*0414*/ 	.word	0x0000cac0


	//   ....[82]....
        /*0418*/ 	.word	0x0000cb00


	//   ....[83]....
        /*041c*/ 	.word	0x0000cb40


	//   ....[84]....
        /*0420*/ 	.word	0x0000cc40


	//   ....[85]....
        /*0424*/ 	.word	0x0000cc60


	//   ....[86]....
        /*0428*/ 	.word	0x0000cc70


	//   ....[87]....
        /*042c*/ 	.word	0x0000cc80


	//   ....[88]....
        /*0430*/ 	.word	0x0000d280


	//   ....[89]....
        /*0434*/ 	.word	0x0000da20


	//   ....[90]....
        /*0438*/ 	.word	0x0000de00


	//   ....[91]....
        /*043c*/ 	.word	0x0000dfd0


	//   ....[92]....
        /*0440*/ 	.word	0x0000e020


	//   ....[93]....
        /*0444*/ 	.word	0x0000e080


	//   ....[94]....
        /*0448*/ 	.word	0x0000e0d0


	//   ....[95]....
        /*044c*/ 	.word	0x0000e0f0


	//   ....[96]....
        /*0450*/ 	.word	0x0000e290


	//   ....[97]....
        /*0454*/ 	.word	0x0000e2c0


	//   ....[98]....
        /*0458*/ 	.word	0x0000e320


	//   ....[99]....
        /*045c*/ 	.word	0x0000e380


	//   ....[100]....
        /*0460*/ 	.word	0x0000e3a0


	//   ....[101]....
        /*0464*/ 	.word	0x0000e840


	//   ....[102]....
        /*0468*/ 	.word	0x0000e890


	//   ....[103]....
        /*046c*/ 	.word	0x0000e8e0


	//   ....[104]....
        /*0470*/ 	.word	0x0000e930


	//   ....[105]....
        /*0474*/ 	.word	0x0000ea20


	//   ....[106]....
        /*0478*/ 	.word	0x0000ea70


	//   ....[107]....
        /*047c*/ 	.word	0x0000eac0


	//   ....[108]....
        /*0480*/ 	.word	0x0000eb10


	//   ....[109]....
        /*0484*/ 	.word	0x0000ec00


	//   ....[110]....
        /*0488*/ 	.word	0x0000ec50


	//   ....[111]....
        /*048c*/ 	.word	0x0000eca0


	//   ....[112]....
        /*0490*/ 	.word	0x0000ecf0


	//   ....[113]....
        /*0494*/ 	.word	0x0000ede0


	//   ....[114]....
        /*0498*/ 	.word	0x0000ee30


	//   ....[115]....
        /*049c*/ 	.word	0x0000ee80


	//   ....[116]....
        /*04a0*/ 	.word	0x0000eed0


	//   ....[117]....
        /*04a4*/ 	.word	0x0000efc0


	//   ....[118]....
        /*04a8*/ 	.word	0x0000f010


	//   ....[119]....
        /*04ac*/ 	.word	0x0000f060


	//   ....[120]....
        /*04b0*/ 	.word	0x0000f0b0


	//   ....[121]....
        /*04b4*/ 	.word	0x0000f140


	//   ....[122]....
        /*04b8*/ 	.word	0x0000f1e0


	//   ....[123]....
        /*04bc*/ 	.word	0x0000f280


	//   ....[124]....
        /*04c0*/ 	.word	0x0000f320


	//   ....[125]....
        /*04c4*/ 	.word	0x0000f3c0


	//   ....[126]....
        /*04c8*/ 	.word	0x0000f470


	//   ....[127]....
        /*04cc*/ 	.word	0x0000f4c0


	//   ....[128]....
        /*04d0*/ 	.word	0x0000f510


	//   ....[129]....
        /*04d4*/ 	.word	0x0000f560


	//   ....[130]....
        /*04d8*/ 	.word	0x0000f5b0


	//   ....[131]....
        /*04dc*/ 	.word	0x0000f600


	//   ....[132]....
        /*04e0*/ 	.word	0x0000f650


	//   ....[133]....
        /*04e4*/ 	.word	0x0000f6e0


	//   ....[134]....
        /*04e8*/ 	.word	0x0000f730


	//   ....[135]....
        /*04ec*/ 	.word	0x0000f780


	//   ....[136]....
        /*04f0*/ 	.word	0x0000f7d0


	//   ....[137]....
        /*04f4*/ 	.word	0x0000f860


	//   ....[138]....
        /*04f8*/ 	.word	0x0000f8f0


	//   ....[139]....
        /*04fc*/ 	.word	0x0000f940


	//   ....[140]....
        /*0500*/ 	.word	0x0000f990


	//   ....[141]....
        /*0504*/ 	.word	0x0000fa20


	//   ....[142]....
        /*0508*/ 	.word	0x0000fab0


	//   ....[143]....
        /*050c*/ 	.word	0x0000fb00


	//   ....[144]....
        /*0510*/ 	.word	0x0000fb50


	//   ....[145]....
        /*0514*/ 	.word	0x0000fbe0


	//   ....[146]....
        /*0518*/ 	.word	0x0000fc70


	//   ....[147]....
        /*051c*/ 	.word	0x0000fcc0


	//   ....[148]....
        /*0520*/ 	.word	0x0000fd10


	//   ....[149]....
        /*0524*/ 	.word	0x0000fda0


	//   ....[150]....
        /*0528*/ 	.word	0x0000fe30


	//   ....[151]....
        /*052c*/ 	.word	0x0000fe80


	//   ....[152]....
        /*0530*/ 	.word	0x0000fed0


	//   ....[153]....
        /*0534*/ 	.word	0x0000ff60


	//   ....[154]....
        /*0538*/ 	.word	0x00010010


	//   ....[155]....
        /*053c*/ 	.word	0x00010060


	//   ....[156]....
        /*0540*/ 	.word	0x00010110


	//   ....[157]....
        /*0544*/ 	.word	0x000101c0


	//   ....[158]....
        /*0548*/ 	.word	0x00010210


	//   ....[159]....
        /*054c*/ 	.word	0x00010260


	//   ....[160]....
        /*0550*/ 	.word	0x000102b0


	//   ....[161]....
        /*0554*/ 	.word	0x000102e0


	//   ....[162]....
        /*0558*/ 	.word	0x00010330


	//   ....[163]....
        /*055c*/ 	.word	0x00010390


	//   ....[164]....
        /*0560*/ 	.word	0x000103f0


	//----- nvinfo : EIATTR_VRC_CTA_INIT_COUNT
	.align		4
.L_1559:
        /*0564*/ 	.byte	0x02, 0x4a
	.zero		1
	.zero		1


	//----- nvinfo : EIATTR_EXIT_INSTR_OFFSETS
	.align		4
        /*0568*/ 	.byte	0x04, 0x1c
        /*056a*/ 	.short	(.L_1561 - .L_1560)


	//   ....[0]....
.L_1560:
        /*056c*/ 	.word	0x0000e4e0


	//   ....[1]....
        /*0570*/ 	.word	0x0000e7e0


	//----- nvinfo : EIATTR_MAX_THREADS
	.align		4
.L_1561:
        /*0574*/ 	.byte	0x04, 0x05
        /*0576*/ 	.short	(.L_1563 - .L_1562)
.L_1562:
        /*0578*/ 	.word	0x00000080
        /*057c*/ 	.word	0x00000001
        /*0580*/ 	.word	0x00000001


	//----- nvinfo : EIATTR_CRS_STACK_SIZE
	.align		4
.L_1563:
        /*0584*/ 	.byte	0x04, 0x1e
        /*0586*/ 	.short	(.L_1565 - .L_1564)
.L_1564:
        /*0588*/ 	.word	0x00000000


	//----- nvinfo : EIATTR_CBANK_PARAM_SIZE
	.align		4
.L_1565:
        /*058c*/ 	.byte	0x03, 0x19
        /*058e*/ 	.short	0x01f0


	//----- nvinfo : EIATTR_PARAM_CBANK
	.align		4
        /*0590*/ 	.byte	0x04, 0x0a
        /*0592*/ 	.short	(.L_1567 - .L_1566)
	.align		4
.L_1566:
        /*0594*/ 	.word	index@(.nv.constant0._Z25selective_scan_bwd_kernelI32Selective_Scan_bwd_kernel_traitsILi128ELi16ELb1ELb1ELb0ELb1ELb1EN3c108BFloat16ENS1_7complexIfEEEEv12SSMParamsBwd)
        /*0598*/ 	.short	0x0380
        /*059a*/ 	.short	0x01f0


	//----- nvinfo : EIATTR_SW_WAR
	.align		4
.L_1567:
        /*059c*/ 	.byte	0x04, 0x36
        /*059e*/ 	.short	(.L_1569 - .L_1568)
.L_1568:
        /*05a0*/ 	.word	0x00000008
.L_1569:


//--------------------- .nv.info._Z25selective_scan_bwd_kernelI32Selective_Scan_bwd_kernel_traitsILi128ELi16ELb1ELb1ELb1ELb0ELb0EN3c108BFloat16ENS1_7complexIfEEEEv12SSMParamsBwd --------------------------
	.section	.nv.info._Z25selective_scan_bwd_kernelI32Selective_Scan_bwd_kernel_traitsILi128ELi16ELb1ELb1ELb1ELb0ELb0EN3c108BFloat16ENS1_7complexIfEEEEv12SSMParamsBwd,"",@"SHT_CUDA_INFO"
	.sectionflags	@""
	.align	4


	//----- nvinfo : EIATTR_CUDA_API_VERSION
	.align		4
        /*0000*/ 	.byte	0x04, 0x37
        /*0002*/ 	.short	(.L_1571 - .L_1570)
.L_1570:
        /*0004*/ 	.word	0x00000082


	//----- nvinfo : EIATTR_KPARAM_INFO
	.align		4
.L_1571:
        /*0008*/ 	.byte	0x04, 0x17
        /*000a*/ 	.short	(.L_1573 - .L_1572)
.L_1572:
        /*000c*/ 	.word	0x00000000
        /*0010*/ 	.short	0x0000
        /*0012*/ 	.short	0x0000
        /*0014*/ 	.byte	0x00, 0xf0, 0xc1, 0x07


	//----- nvinfo : EIATTR_SPARSE_MMA_MASK
	.align		4
.L_1573:
        /*0018*/ 	.byte	0x03, 0x50
        /*001a*/ 	.short	0x0000


	//----- nvinfo : EIATTR_MAXREG_COUNT
	.align		4
        /*001c*/ 	.byte	0x03, 0x1b
        /*001e*/ 	.short	0x00ff


	//----- nvinfo : EIATTR_NUM_BARRIERS
	.align		4
        /*0020*/ 	.byte	0x02, 0x4c
        /*0022*/ 	.byte	0x01
	.zero		1


	//----- nvinfo : EIATTR_MERCURY_ISA_VERSION
	.align		4
        /*0024*/ 	.byte	0x03, 0x5f
        /*0026*/ 	.short	0x0101


	//----- nvinfo : EIATTR_INT_WARP_WIDE_INSTR_OFFSETS
	.align		4
        /*0028*/ 	.byte	0x04, 0x31
        /*002a*/ 	.short	(.L_1575 - .L_1574)


	//   ....[0]....
.L_1574:
        /*002c*/ 	.word	0x00004780


	//   ....[1]....
        /*0030*/ 	.word	0x00006480


	//----- nvinfo : EIATTR_COOP_GROUP_MASK_REGIDS
	.align		4
.L_1575:
        /*0034*/ 	.byte	0x04, 0x29
        /*0036*/ 	.short	(.L_1577 - .L_1576)


	//   ....[0]....
.L_1576:
        /*0038*/ 	.word	0xffffffff


	//   ....[1]....
        /*003c*/ 	.word	0xffffffff


	//   ....[2]....
        /*0040*/ 	.word	0xffffffff


	//   ....[3]....
        /*0044*/ 	.word	0xffffffff


	//   ....[4]....
        /*0048*/ 	.word	0xffffffff


	//   ....[5]....
        /*004c*/ 	.word	0xffffffff


	//   ....[6]....
        /*0050*/ 	.word	0xffffffff


	//   ....[7]....
        /*0054*/ 	.word	0xffffffff


	//   ....[8]....
        /*0058*/ 	.word	0xffffffff


	//   ....[9]....
        /*005c*/ 	.word	0xffffffff


	//   ....[10]....
        /*0060*/ 	.word	0xffffffff


	//   ....[11]....
        /*0064*/ 	.word	0xffffffff


	//   ....[12]....
        /*0068*/ 	.word	0xffffffff


	//   ....[13]....
        /*006c*/ 	.word	0xffffffff


	//   ....[14]....
        /*0070*/ 	.word	0xffffffff


	//   ....[15]....
        /*0074*/ 	.word	0xffffffff


	//   ....[16]....
        /*0078*/ 	.word	0xffffffff


	//   ....[17]....
        /*007c*/ 	.word	0xffffffff


	//   ....[18]....
        /*0080*/ 	.word	0xffffffff


	//   ....[19]....
        /*0084*/ 	.word	0xffffffff


	//   ....[20]....
        /*0088*/ 	.word	0xffffffff


	//   ....[21]....
        /*008c*/ 	.word	0xffffffff


	//   ....[22]....
        /*0090*/ 	.word	0xffffffff


	//   ....[23]....
        /*0094*/ 	.word	0xffffffff


	//   ....[24]....
        /*0098*/ 	.word	0xffffffff


	//   ....[25]....
        /*009c*/ 	.word	0xffffffff


	//   ....[26]....
        /*00a0*/ 	.word	0xffffffff


	//   ....[27]....
        /*00a4*/ 	.word	0xffffffff


	//   ....[28]....
        /*00a8*/ 	.word	0xffffffff


	//   ....[29]....
        /*00ac*/ 	.word	0xffffffff


	//   ....[30]....
        /*00b0*/ 	.word	0xffffffff


	//   ....[31]....
        /*00b4*/ 	.word	0xffffffff


	//   ....[32]....
        /*00b8*/ 	.word	0xffffffff


	//   ....[33]....
        /*00bc*/ 	.word	0xffffffff


	//   ....[34]....
        /*00c0*/ 	.word	0xffffffff


	//   ....[35]....
        /*00c4*/ 	.word	0xffffffff


	//   ....[36]....
        /*00c8*/ 	.word	0xffffffff


	//   ....[37]....
        /*00cc*/ 	.word	0xffffffff


	//   ....[38]....
        /*00d0*/ 	.word	0xffffffff


	//   ....[39]....
        /*00d4*/ 	.word	0xffffffff


	//   ....[40]....
        /*00d8*/ 	.word	0xffffffff


	//   ....[41]....
        /*00dc*/ 	.word	0xffffffff


	//   ....[42]....
        /*00e0*/ 	.word	0xffffffff


	//   ....[43]....
        /*00e4*/ 	.word	0xffffffff


	//   ....[44]....
        /*00e8*/ 	.word	0xffffffff


	//   ....[45]....
        /*00ec*/ 	.word	0xffffffff


	//   ....[46]....
        /*00f0*/ 	.word	0xffffffff


	//   ....[47]....
        /*00f4*/ 	.word	0xffffffff


	//   ....[48]....
        /*00f8*/ 	.word	0xffffffff


	//   ....[49]....
        /*00fc*/ 	.word	0xffffffff


	//   ....[50]....
        /*0100*/ 	.word	0xffffffff


	//   ....[51]....
        /*0104*/ 	.word	0xffffffff


	//   ....[52]....
        /*0108*/ 	.word	0xffffffff


	//   ....[53]....
        /*010c*/ 	.word	0xffffffff


	//   ....[54]....
        /*0110*/ 	.word	0xffffffff


	//   ....[55]....
        /*0114*/ 	.word	0xffffffff


	//   ....[56]....
        /*0118*/ 	.word	0xffffffff


	//   ....[57]....
        /*011c*/ 	.word	0xffffffff


	//   ....[58]....
        /*0120*/ 	.word	0xffffffff


	//   ....[59]....
        /*0124*/ 	.word	0xffffffff


	//   ....[60]....
        /*0128*/ 	.word	0xffffffff


	//   ....[61]....
        /*012c*/ 	.word	0xffffffff


	//   ....[62]....
        /*0130*/ 	.word	0xffffffff


	//   ....[63]....
        /*0134*/ 	.word	0xffffffff


	//   ....[64]....
        /*0138*/ 	.word	0xffffffff


	//   ....[65]....
        /*013c*/ 	.word	0xffffffff


	//   ....[66]....
        /*0140*/ 	.word	0xffffffff


	//   ....[67]....
        /*0144*/ 	.word	0xffffffff


	//   ....[68]....
        /*0148*/ 	.word	0xffffffff


	//   ....[69]....
        /*014c*/ 	.word	0xffffffff


	//   ....[70]....
        /*0150*/ 	.word	0xffffffff


	//   ....[71]....
        /*0154*/ 	.word	0xffffffff


	//   ....[72]....
        /*0158*/ 	.word	0xffffffff


	//   ....[73]....
        /*015c*/ 	.word	0xffffffff


	//   ....[74]....
        /*0160*/ 	.word	0xffffffff


	//   ....[75]....
        /*0164*/ 	.word	0xffffffff


	//   ....[76]....
        /*0168*/ 	.word	0xffffffff


	//   ....[77]....
        /*016c*/ 	.word	0xffffffff


	//   ....[78]....
        /*0170*/ 	.word	0xffffffff


	//   ....[79]....
        /*0174*/ 	.word	0xffffffff


	//   ....[80]....
        /*0178*/ 	.word	0xffffffff


	//   ....[81]....
        /*017c*/ 	.word	0xffffffff


	//   ....[82]....
        /*0180*/ 	.word	0xffffffff


	//   ....[83]....
        /*0184*/ 	.word	0xffffffff


	//   ....[84]....
        /*0188*/ 	.word	0xffffffff


	//   ....[85]....
        /*018c*/ 	.word	0xffffffff


	//   ....[86]....
        /*0190*/ 	.word	0xffffffff


	//   ....[87]....
        /*0194*/ 	.word	0x050000f4


	//   ....[88]....
        /*0198*/ 	.word	0x050000f4


	//   ....[89]....
        /*019c*/ 	.word	0x050000f4


	//   ....[90]....
        /*01a0*/ 	.word	0x050000f4


	//   ....[91]....
        /*01a4*/ 	.word	0x050000f4


	//   ....[92]....
        /*01a8*/ 	.word	0x050000f4


	//   ....[93]....
        /*01ac*/ 	.word	0x050000f4


	//   ....[94]....
        /*01b0*/ 	.word	0x050000f4


	//   ....[95]....
        /*01b4*/ 	.word	0x050000f4


	//   ....[96]....
        /*01b8*/ 	.word	0x050000f4


	//   ....[97]....
        /*01bc*/ 	.word	0x050000f4


	//   ....[98]....
        /*01c0*/ 	.word	0x050000f4


	//   ....[99]....
        /*01c4*/ 	.word	0x050000f4


	//   ....[100]....
        /*01c8*/ 	.word	0x050000f4


	//   ....[101]....
        /*01cc*/ 	.word	0x050000f4


	//   ....[102]....
        /*01d0*/ 	.word	0x050000f4


	//   ....[103]....
        /*01d4*/ 	.word	0x050000f4


	//   ....[104]....
        /*01d8*/ 	.word	0x050000f4


	//   ....[105]....
        /*01dc*/ 	.word	0x050000f4


	//   ....[106]....
        /*01e0*/ 	.word	0x050000f4


	//   ....[107]....
        /*01e4*/ 	.word	0x050000f4


	//   ....[108]....
        /*01e8*/ 	.word	0x050000f4


	//   ....[109]....
        /*01ec*/ 	.word	0x050000f4


	//   ....[110]....
        /*01f0*/ 	.word	0x050000f4


	//   ....[111]....
        /*01f4*/ 	.word	0x050000f4


	//   ....[112]....
        /*01f8*/ 	.word	0x050000f4


	//   ....[113]....
        /*01fc*/ 	.word	0x050000f4


	//   ....[114]....
        /*0200*/ 	.word	0x050000f4


	//   ....[115]....
        /*0204*/ 	.word	0x050000f4


	//   ....[116]....
        /*0208*/ 	.word	0x050000f4


	//   ....[117]....
        /*020c*/ 	.word	0x050000f4


	//   ....[118]....
        /*0210*/ 	.word	0x050000f4


	//   ....[119]....
        /*0214*/ 	.word	0x050000f4


	//   ....[120]....
        /*0218*/ 	.word	0x050000f4


	//   ....[121]....
        /*021c*/ 	.word	0x050000f4


	//   ....[122]....
        /*0220*/ 	.word	0x050000f4


	//   ....[123]....
        /*0224*/ 	.word	0x050000f4


	//   ....[124]....
        /*0228*/ 	.word	0x050000f4


	//   ....[125]....
        /*022c*/ 	.word	0x050000f4


	//   ....[126]....
        /*0230*/ 	.word	0x050000f4


	//   ....[127]....
        /*0234*/ 	.word	0x050000f4


	//   ....[128]....
        /*0238*/ 	.word	0x050000f4


	//   ....[129]....
        /*023c*/ 	.word	0x050000f4


	//   ....[130]....
        /*0240*/ 	.word	0x050000f4


	//   ....[131]....
        /*0244*/ 	.word	0x050000f4


	//   ....[132]....
        /*0248*/ 	.word	0x050000f4


	//   ....[133]....
        /*024c*/ 	.word	0x050000f4


	//   ....[134]....
        /*0250*/ 	.word	0x050000f4


	//   ....[135]....
        /*0254*/ 	.word	0x050000f4


	//   ....[136]....
        /*0258*/ 	.word	0x050000f4


	//   ....[137]....
        /*025c*/ 	.word	0x050000f4


	//   ....[138]....
        /*0260*/ 	.word	0x050000f4


	//   ....[139]....
        /*0264*/ 	.word	0x050000f4


	//   ....[140]....
        /*0268*/ 	.word	0x050000f4


	//   ....[141]....
        /*026c*/ 	.word	0x050000f4


	//   ....[142]....
        /*0270*/ 	.word	0x050000f4


	//   ....[143]....
        /*0274*/ 	.word	0x050000f4


	//   ....[144]....
        /*0278*/ 	.word	0x050000f4


	//   ....[145]....
        /*027c*/ 	.word	0x050000f4


	//   ....[146]....
        /*0280*/ 	.word	0x050000f4


	//   ....[147]....
        /*0284*/ 	.word	0x050000f4


	//   ....[148]....
        /*0288*/ 	.word	0x050000f4


	//   ....[149]....
        /*028c*/ 	.word	0x050000f4


	//   ....[150]....
        /*0290*/ 	.word	0x050000f4


	//----- nvinfo : EIATTR_COOP_GROUP_INSTR_OFFSETS
	.align		4
.L_1577:
        /*0294*/ 	.byte	0x04, 0x28
        /*0296*/ 	.short	(.L_1579 - .L_1578)


	//   ....[0]....
.L_1578:
        /*0298*/ 	.word	0x00000be0


	//   ....[1]....
        /*029c*/ 	.word	0x00000c90


	//   ....[2]....
        /*02a0*/ 	.word	0x00000f50


	//   ....[3]....
        /*02a4*/ 	.word	0x000019e0


	//   ....[4]....
        /*02a8*/ 	.word	0x00002470


	//   ....[5]....
        /*02ac*/ 	.word	0x00003ca0


	//   ....[6]....
        /*02b0*/ 	.word	0x00003cb0


	//   ....[7]....
        /*02b4*/ 	.word	0x00003cc0


	//   ....[8]....
        /*02b8*/ 	.word	0x00003cd0


	//   ....[9]....
        /*02bc*/ 	.word	0x00003d60


	//   ....[10]....
        /*02c0*/ 	.word	0x00003d90


	//   ....[11]....
        /*02c4*/ 	.word	0x00003da0


	//   ....[12]....
        /*02c8*/ 	.word	0x00003db0


	//   ....[13]....
        /*02cc*/ 	.word	0x00003e40


	//   ....[14]....
        /*02d0*/ 	.word	0x00003e70


	//   ....[15]....
        /*02d4*/ 	.word	0x00003e80


	//   ....[16]....
        /*02d8*/ 	.word	0x00003e90


	//   ....[17]....
        /*02dc*/ 	.word	0x00003f20


	//   ....[18]....
        /*02e0*/ 	.word	0x00003f50


	//   ....[19]....
        /*02e4*/ 	.word	0x00003f60


	//   ....[20]....
        /*02e8*/ 	.word	0x00003f70


	//   ....[21]....
        /*02ec*/ 	.word	0x00004020


	//   ....[22]....
        /*02f0*/ 	.word	0x00004030


	//   ....[23]....
        /*02f4*/ 	.word	0x00004040


	//   ....[24]....
        /*02f8*/ 	.word	0x00004050


	//   ....[25]....
        /*02fc*/ 	.word	0x000041b0


	//   ....[26]....
        /*0300*/ 	.word	0x000041c0


	//   ....[27]....
        /*0304*/ 	.word	0x000041d0


	//   ....[28]....
        /*0308*/ 	.word	0x000041e0


	//   ....[29]....
        /*030c*/ 	.word	0x000041f0


	//   ....[30]....
        /*0310*/ 	.word	0x00004200


	//   ....[31]....
        /*0314*/ 	.word	0x00004210


	//   ....[32]....
        /*0318*/ 	.word	0x00004220


	//   ....[33]....
        /*031c*/ 	.word	0x00005850


	//   ....[34]....
        /*0320*/ 	.word	0x00005860


	//   ....[35]....
        /*0324*/ 	.word	0x00005870


	//   ....[36]....
        /*0328*/ 	.word	0x00005880


	//   ....[37]....
        /*032c*/ 	.word	0x00005990


	//   ....[38]....
        /*0330*/ 	.word	0x000059a0


	//   ....[39]....
        /*0334*/ 	.word	0x000059b0


	//   ....[40]....
        /*0338*/ 	.word	0x000059c0


	//   ....[41]....
        /*033c*/ 	.word	0x00005ad0


	//   ....[42]....
        /*0340*/ 	.word	0x00005ae0


	//   ....[43]....
        /*0344*/ 	.word	0x00005af0


	//   ....[44]....
        /*0348*/ 	.word	0x00005b00


	//   ....[45]....
        /*034c*/ 	.word	0x00005c10


	//   ....[46]....
        /*0350*/ 	.word	0x00005c20


	//   ....[47]....
        /*0354*/ 	.word	0x00005c30


	//   ....[48]....
        /*0358*/ 	.word	0x00005c40


	//   ....[49]....
        /*035c*/ 	.word	0x00005d50


	//   ....[50]....
        /*0360*/ 	.word	0x00005d60


	//   ....[51]....
        /*0364*/ 	.word	0x00005d70


	//   ....[52]....
        /*0368*/ 	.word	0x00005d80


	//   ....[53]....
        /*036c*/ 	.word	0x00005e90


	//   ....[54]....
        /*0370*/ 	.word	0x00005ea0


	//   ....[55]....
        /*0374*/ 	.word	0x00005eb0


	//   ....[56]....
        /*0378*/ 	.word	0x00005ec0


	//   ....[57]....
        /*037c*/ 	.word	0x00005ed0


	//   ....[58]....
        /*0380*/ 	.word	0x00005ee0


	//   ....[59]....
        /*0384*/ 	.word	0x00005ef0


	//   ....[60]....
        /*0388*/ 	.word	0x00005f30


	//   ....[61]....
        /*038c*/ 	.word	0x00005f70


	//   ....[62]....
        /*0390*/ 	.word	0x00005fb0


	//   ....[63]....
        /*0394*/ 	.word	0x00005fd0


	//   ....[64]....
        /*0398*/ 	.word	0x00005ff0


	//   ....[65]....
        /*039c*/ 	.word	0x00009c00


	//   ....[66]....
        /*03a0*/ 	.word	0x00009c40


	//   ....[67]....
        /*03a4*/ 	.word	0x00009dd0


	//   ....[68]....
        /*03a8*/ 	.word	0x00009e10


	//   ....[69]....
        /*03ac*/ 	.word	0x00009f20


	//   ....[70]....
        /*03b0*/ 	.word	0x00009f40


	//   ....[71]....
        /*03b4*/ 	.word	0x00009f70


	//   ....[72]....
        /*03b8*/ 	.word	0x00009f90


	//   ....[73]....
        /*03bc*/ 	.word	0x00009fd0


	//   ....[74]....
        /*03c0*/ 	.word	0x0000a010


	//   ....[75]....
        /*03c4*/ 	.word	0x0000a480


	//   ....[76]....
        /*03c8*/ 	.word	0x0000a850


	//   ....[77]....
        /*03cc*/ 	.word	0x0000a970


	//   ....[78]....
        /*03d0*/ 	.word	0x0000a9b0


	//   ....[79]....
        /*03d4*/ 	.word	0x0000aa10


	//   ....[80]....
        /*03d8*/ 	.word	0x0000aa70


	//   ....[81]....
        /*03dc*/ 	.word	0x0000aa90


	//   ....[82]....
        /*03e0*/ 	.word	0x0000ac30


	//   ....[83]....
        /*03e4*/ 	.word	0x0000ac60


	//   ....[84]....
        /*03e8*/ 	.word	0x0000acc0


	//   ....[85]....
        /*03ec*/ 	.word	0x0000ad20


	//   ....[86]....
        /*03f0*/ 	.word	0x0000ad40


	//   ....[87]....
        /*03f4*/ 	.word	0x0000b0b0


	//   ....[88]....
        /*03f8*/ 	.word	0x0000b100


	//   ....[89]....
        /*03fc*/ 	.word	0x0000b150


	//   ....[90]....
        /*0400*/ 	.word	0x0000b1a0


	//   ....[91]....
        /*0404*/ 	.word	0x0000b290


	//   ....[92]....
        /*0408*/ 	.word	0x0000b2e0


	//   ....[93]....
        /*040c*/ 	.word	0x0000b330


	//   ....[94]....
        /*0410*/ 	.word	0x0000b380


	//   ....[95]....
        /*0414*/ 	.word	0x0000b470


	//   ....[96]....
        /*0418*/ 	.word	0x0000b4c0


	//   ....[97]....
        /*041c*/ 	.word	0x0000b510


	//   ....[98]....
        /*0420*/ 	.word	0x0000b560


	//   ....[99]....
        /*0424*/ 	.word	0x0000b650


	//   ....[100]....
        /*0428*/ 	.word	0x0000b6a0


	//   ....[101]....
        /*042c*/ 	.word	0x0000b6f0


	//   ....[102]....
        /*0430*/ 	.word	0x0000b740


	//   ....[103]....
        /*0434*/ 	.word	0x0000b830


	//   ....[104]....
        /*0438*/ 	.word	0x0000b880


	//   ....[105]....
        /*043c*/ 	.word	0x0000b8d0


	//   ....[106]....
        /*0440*/ 	.word	0x0000b920


	//   ....[107]....
        /*0444*/ 	.word	0x0000b9b0


	//   ....[108]....
        /*0448*/ 	.word	0x0000ba50


	//   ....[109]....
        /*044c*/ 	.word	0x0000baf0


	//   ....[110]....
        /*0450*/ 	.word	0x0000bb90


	//   ....[111]....
        /*0454*/ 	.word	0x0000bc30


	//   ....[112]....
        /*0458*/ 	.word	0x0000bce0


	//   ....[113]....
        /*045c*/ 	.word	0x0000bd40


	//   ....[114]....
        /*0460*/ 	.word	0x0000bd90


	//   ....[115]....
        /*0464*/ 	.word	0x0000bdc0


	//   ....[116]....
        /*0468*/ 	.word	0x0000be20


	//   ....[117]....
        /*046c*/ 	.word	0x0000be70


	//   ....[118]....
        /*0470*/ 	.word	0x0000bec0


	//   ....[119]....
        /*0474*/ 	.word	0x0000bf50


	//   ....[120]....
        /*0478*/ 	.word	0x0000bfa0


	//   ....[121]....
        /*047c*/ 	.word	0x0000bff0


	//   ....[122]....
        /*0480*/ 	.word	0x0000c040


	//   ....[123]....
        /*0484*/ 	.word	0x0000c0d0


	//   ....[124]....
        /*0488*/ 	.word	0x0000c160


	//   ....[125]....
        /*048c*/ 	.word	0x0000c1b0


	//   ....[126]....
        /*0490*/ 	.word	0x0000c200


	//   ....[127]....
        /*0494*/ 	.word	0x0000c290


	//   ....[128]....
        /*0498*/ 	.word	0x0000c320


	//   ....[129]....
        /*049c*/ 	.word	0x0000c370


	//   ....[130]....
        /*04a0*/ 	.word	0x0000c3c0


	//   ....[131]....
        /*04a4*/ 	.word	0x0000c450


	//   ....[132]....
        /*04a8*/ 	.word	0x0000c4e0


	//   ....[133]....
        /*04ac*/ 	.word	0x0000c530


	//   ....[134]....
        /*04b0*/ 	.word	0x0000c580


	//   ....[135]....
        /*04b4*/ 	.word	0x0000c610


	//   ....[136]....
        /*04b8*/ 	.word	0x0000c6a0


	//   ....[137]....
        /*04bc*/ 	.word	0x0000c6f0


	//   ....[138]....
        /*04c0*/ 	.word	0x0000c740


	//   ....[139]....
        /*04c4*/ 	.word	0x0000c7d0


	//   ....[140]....
        /*04c8*/ 	.word	0x0000c870


	//   ....[141]....
        /*04cc*/ 	.word	0x0000c8c0


	//   ....[142]....
        /*04d0*/ 	.word	0x0000c980


	//   ....[143]....
        /*04d4*/ 	.word	0x0000ca20


	//   ....[144]....
        /*04d8*/ 	.word	0x0000ca70


	//   ....[145]....
        /*04dc*/ 	.word	0x0000cac0


	//   ....[146]....
        /*04e0*/ 	.word	0x0000cb10


	//   ....[147]....
        /*04e4*/ 	.word	0x0000cb40


	//   ....[148]....
        /*04e8*/ 	.word	0x0000cb90


	//   ....[149]....
        /*04ec*/ 	.word	0x0000cbf0


	//   ....[150]....
        /*04f0*/ 	.word	0x0000cc50


	//----- nvinfo : EIATTR_VRC_CTA_INIT_COUNT
	.align		4
.L_1579:
        /*04f4*/ 	.byte	0x02, 0x4a
	.zero		1
	.zero		1


	//----- nvinfo : EIATTR_EXIT_INSTR_OFFSETS
	.align		4
        /*04f8*/ 	.byte	0x04, 0x1c
        /*04fa*/ 	.short	(.L_1581 - .L_1580)


	//   ....[0]....
.L_1580:
        /*04fc*/ 	.word	0x0000ae80


	//   ....[1]....
        /*0500*/ 	.word	0x0000b050


	//----- nvinfo : EIATTR_MAX_THREADS
	.align		4
.L_1581:
        /*0504*/ 	.byte	0x04, 0x05
        /*0506*/ 	.short	(.L_1583 - .L_1582)
.L_1582:
        /*0508*/ 	.word	0x00000080
        /*050c*/ 	.word	0x00000001
        /*0510*/ 	.word	0x00000001


	//----- nvinfo : EIATTR_CRS_STACK_SIZE
	.align		4
.L_1583:
        /*0514*/ 	.byte	0x04, 0x1e
        /*0516*/ 	.short	(.L_1585 - .L_1584)
.L_1584:
        /*0518*/ 	.word	0x00000000


	//----- nvinfo : EIATTR_CBANK_PARAM_SIZE
	.align		4
.L_1585:
        /*051c*/ 	.byte	0x03, 0x19
        /*051e*/ 	.short	0x01f0


	//----- nvinfo : EIATTR_PARAM_CBANK
	.align		4
        /*0520*/ 	.byte	0x04, 0x0a
        /*0522*/ 	.short	(.L_1587 - .L_1586)
	.align		4
.L_1586:
        /*0524*/ 	.word	index@(.nv.constant0._Z25selective_scan_bwd_kernelI32Selective_Scan_bwd_kernel_traitsILi128ELi16ELb1ELb1ELb1ELb0ELb0EN3c108BFloat16ENS1_7complexIfEEEEv12SSMParamsBwd)
        /*0528*/ 	.short	0x0380
        /*052a*/ 	.short	0x01f0


	//----- nvinfo : EIATTR_SW_WAR
	.align		4
.L_1587:
        /*052c*/ 	.byte	0x04, 0x36
        /*052e*/ 	.short	(.L_1589 - .L_1588)
.L_1588:
        /*0530*/ 	.word	0x00000008
.L_1589:


//--------------------- .nv.info._Z25selective_scan_bwd_kernelI32Selective_Scan_bwd_kernel_traitsILi128ELi16ELb1ELb1ELb1ELb0ELb1EN3c108BFloat16ENS1_7complexIfEEEEv12SSMParamsBwd --------------------------
	.section	.nv.info._Z25selective_scan_bwd_kernelI32Selective_Scan_bwd_kernel_traitsILi128ELi16ELb1ELb1ELb1ELb0ELb1EN3c108BFloat16ENS1_7complexIfEEEEv12SSMParamsBwd,"",@"SHT_CUDA_INFO"
	.sectionflags	@""
	.align	4


	//----- nvinfo : EIATTR_CUDA_API_VERSION
	.align		4
        /*0000*/ 	.byte	0x04, 0x37
        /*0002*/ 	.short	(.L_1591 - .L_1590)
.L_1590:
        /*0004*/ 	.word	0x00000082


	//----- nvinfo : EIATTR_KPARAM_INFO
	.align		4
.L_1591:
        /*0008*/ 	.byte	0x04, 0x17
        /*000a*/ 	.short	(.L_1593 - .L_1592)
.L_1592:
        /*000c*/ 	.word	0x00000000
        /*0010*/ 	.short	0x0000
        /*0012*/ 	.short	0x0000
        /*0014*/ 	.byte	0x00, 0xf0, 0xc1, 0x07


	//----- nvinfo : EIATTR_SPARSE_MMA_MASK
	.align		4
.L_1593:
        /*0018*/ 	.byte	0x03, 0x50
        /*001a*/ 	.short	0x0000


	//----- nvinfo : EIATTR_MAXREG_COUNT
	.align		4
        /*001c*/ 	.byte	0x03, 0x1b
        /*001e*/ 	.short	0x00ff


	//----- nvinfo : EIATTR_NUM_BARRIERS
	.align		4
        /*0020*/ 	.byte	0x02, 0x4c
        /*0022*/ 	.byte	0x01
	.zero		1


	//----- nvinfo : EIATTR_MERCURY_ISA_VERSION
	.align		4
        /*0024*/ 	.byte	0x03, 0x5f
        /*0026*/ 	.short	0x0101


	//----- nvinfo : EIATTR_INT_WARP_WIDE_INSTR_OFFSETS
	.align		4
        /*0028*/ 	.byte	0x04, 0x31
        /*002a*/ 	.short	(.L_1595 - .L_1594)


	//   ....[0]....
.L_1594:
        /*002c*/ 	.word	0x00005cc0


	//   ....[1]....
        /*0030*/ 	.word	0x000079c0


	//----- nvinfo : EIATTR_COOP_GROUP_MASK_REGIDS
	.align		4
.L_1595:
        /*0034*/ 	.byte	0x04, 0x29
        /*0036*/ 	.short	(.L_1597 - .L_1596)


	//   ....[0]....
.L_1596:
        /*0038*/ 	.word	0xffffffff


	//   ....[1]....
        /*003c*/ 	.word	0xffffffff


	//   ....[2]....
        /*0040*/ 	.word	0xffffffff


	//   ....[3]....
        /*0044*/ 	.word	0xffffffff


	//   ....[4]....
        /*0048*/ 	.word	0xffffffff


	//   ....[5]....
        /*004c*/ 	.word	0xffffffff


	//   ....[6]....
        /*0050*/ 	.word	0xffffffff


	//   ....[7]....
        /*0054*/ 	.word	0xffffffff


	//   ....[8]....
        /*0058*/ 	.word	0xffffffff


	//   ....[9]....
        /*005c*/ 	.word	0xffffffff


	//   ....[10]....
        /*0060*/ 	.word	0xffffffff


	//   ....[11]....
        /*0064*/ 	.word	0xffffffff


	//   ....[12]....
        /*0068*/ 	.word	0xffffffff


	//   ....[13]....
        /*006c*/ 	.word	0xffffffff


	//   ....[14]....
        /*0070*/ 	.word	0xffffffff


	//   ....[15]....
        /*0074*/ 	.word	0xffffffff


	//   ....[16]....
        /*0078*/ 	.word	0xffffffff


	//   ....[17]....
        /*007c*/ 	.word	0xffffffff


	//   ....[18]....
        /*0080*/ 	.word	0xffffffff


	//   ....[19]....
        /*0084*/ 	.word	0xffffffff


	//   ....[20]....
        /*0088*/ 	.word	0xffffffff


	//   ....[21]....
        /*008c*/ 	.word	0xffffffff


	//   ....[22]....
        /*0090*/ 	.word	0xffffffff


	//   ....[23]....
        /*0094*/ 	.word	0xffffffff


	//   ....[24]....
        /*0098*/ 	.word	0xffffffff


	//   ....[25]....
        /*009c*/ 	.word	0xffffffff


	//   ....[26]....
        /*00a0*/ 	.word	0xffffffff


	//   ....[27]....
        /*00a4*/ 	.word	0xffffffff


	//   ....[28]....
        /*00a8*/ 	.word	0xffffffff


	//   ....[29]....
        /*00ac*/ 	.word	0xffffffff


	//   ....[30]....
        /*00b0*/ 	.word	0xffffffff


	//   ....[31]....
        /*00b4*/ 	.word	0xffffffff


	//   ....[32]....
        /*00b8*/ 	.word	0xffffffff


	//   ....[33]....
        /*00bc*/ 	.word	0xffffffff


	//   ....[34]....
        /*00c0*/ 	.word	0xffffffff


	//   ....[35]....
        /*00c4*/ 	.word	0xffffffff


	//   ....[36]....
        /*00c8*/ 	.word	0xffffffff


	//   ....[37]....
        /*00cc*/ 	.word	0xffffffff


	//   ....[38]....
        /*00d0*/ 	.word	0xffffffff


	//   ....[39]....
        /*00d4*/ 	.word	0xffffffff


	//   ....[40]....
        /*00d8*/ 	.word	0xffffffff


	//   ....[41]....
        /*00dc*/ 	.word	0xffffffff


	//   ....[42]....
        /*00e0*/ 	.word	0xffffffff


	//   ....[43]....
        /*00e4*/ 	.word	0xffffffff


	//   ....[44]....
        /*00e8*/ 	.word	0xffffffff


	//   ....[45]....
        /*00ec*/ 	.word	0xffffffff


	//   ....[46]....
        /*00f0*/ 	.word	0xffffffff


	//   ....[47]....
        /*00f4*/ 	.word	0xffffffff


	//   ....[48]....
        /*00f8*/ 	.word	0xffffffff


	//   ....[49]....
        /*00fc*/ 	.word	0xffffffff


	//   ....[50]....
        /*0100*/ 	.word	0xffffffff


	//   ....[51]....
        /*0104*/ 	.word	0xffffffff


	//   ....[52]....
        /*0108*/ 	.word	0xffffffff


	//   ....[53]....
        /*010c*/ 	.word	0xffffffff


	//   ....[54]....
        /*0110*/ 	.word	0xffffffff


	//   ....[55]....
        /*0114*/ 	.word	0xffffffff


	//   ....[56]....
        /*0118*/ 	.word	0xffffffff


	//   ....[57]....
        /*011c*/ 	.word	0xffffffff


	//   ....[58]....
        /*0120*/ 	.word	0xffffffff


	//   ....[59]....
        /*0124*/ 	.word	0xffffffff


	//   ....[60]....
        /*0128*/ 	.word	0xffffffff


	//   ....[61]....
        /*012c*/ 	.word	0xffffffff


	//   ....[62]....
        /*0130*/ 	.word	0xffffffff


	//   ....[63]....
        /*0134*/ 	.word	0xffffffff


	//   ....[64]....
        /*0138*/ 	.word	0xffffffff


	//   ....[65]....
        /*013c*/ 	.word	0xffffffff


	//   ....[66]....
        /*0140*/ 	.word	0xffffffff


	//   ....[67]....
        /*0144*/ 	.word	0xffffffff


	//   ....[68]....
        /*0148*/ 	.word	0xffffffff


	//   ....[69]....
        /*014c*/ 	.word	0xffffffff


	//   ....[70]....
        /*0150*/ 	.word	0xffffffff


	//   ....[71]....
        /*0154*/ 	.word	0xffffffff


	//   ....[72]....
        /*0158*/ 	.word	0xffffffff


	//   ....[73]....
        /*015c*/ 	.word	0xffffffff


	//   ....[74]....
        /*0160*/ 	.word	0xffffffff


	//   ....[75]....
        /*0164*/ 	.word	0xffffffff


	//   ....[76]....
        /*0168*/ 	.word	0xffffffff


	//   ....[77]....
        /*016c*/ 	.word	0xffffffff


	//   ....[78]....
        /*0170*/ 	.word	0xffffffff


	//   ....[79]....
        /*0174*/ 	.word	0xffffffff


	//   ....[80]....
        /*0178*/ 	.word	0xffffffff


	//   ....[81]....
        /*017c*/ 	.word	0xffffffff


	//   ....[82]....
        /*0180*/ 	.word	0xffffffff


	//   ....[83]....
        /*0184*/ 	.word	0xffffffff


	//   ....[84]....
        /*0188*/ 	.word	0xffffffff


	//   ....[85]....
        /*018c*/ 	.word	0xffffffff


	//   ....[86]....
        /*0190*/ 	.word	0xffffffff


	//   ....[87]....
        /*0194*/ 	.word	0xffffffff


	//   ....[88]....
        /*0198*/ 	.word	0xffffffff


	//   ....[89]....
        /*019c*/ 	.word	0xffffffff


	//   ....[90]....
        /*01a0*/ 	.word	0xffffffff


	//   ....[91]....
        /*01a4*/ 	.word	0x050000f0


	//   ....[92]....
        /*01a8*/ 	.word	0x050000f0


	//   ....[93]....
        /*01ac*/ 	.word	0x050000f0


	//   ....[94]....
        /*01b0*/ 	.word	0x050000f0


	//   ....[95]....
        /*01b4*/ 	.word	0x050000f0


	//   ....[96]....
        /*01b8*/ 	.word	0x050000f0


	//   ....[97]....
        /*01bc*/ 	.word	0x050000f0


	//   ....[98]....
        /*01c0*/ 	.word	0x050000f0


	//   ....[99]....
        /*01c4*/ 	.word	0x050000f0


	//   ....[100]....
        /*01c8*/ 	.word	0x050000f0


	//   ....[101]....
        /*01cc*/ 	.word	0x050000f0


	//   ....[102]....
        /*01d0*/ 	.word	0x050000f0


	//   ....[103]....
        /*01d4*/ 	.word	0x050000f0


	//   ....[104]....
        /*01d8*/ 	.word	0x050000f0


	//   ....[105]....
        /*01dc*/ 	.word	0x050000f0


	//   ....[106]....
        /*01e0*/ 	.word	0x050000f0


	//   ....[107]....
        /*01e4*/ 	.word	0x050000f0


	//   ....[108]....
        /*01e8*/ 	.word	0x050000f0


	//   ....[109]....
        /*01ec*/ 	.word	0x050000f0


	//   ....[110]....
        /*01f0*/ 	.word	0x050000f0


	//   ....[111]....
        /*01f4*/ 	.word	0x050000f0


	//   ....[112]....
        /*01f8*/ 	.word	0x050000f0


	//   ....[113]....
        /*01fc*/ 	.word	0x050000f0


	//   ....[114]....
        /*0200*/ 	.word	0x050000f0


	//   ....[115]....
        /*0204*/ 	.word	0x050000f0


	//   ....[116]....
        /*0208*/ 	.word	0x050000f0


	//   ....[117]....
        /*020c*/ 	.word	0x050000f0


	//   ....[118]....
        /*0210*/ 	.word	0x050000f0


	//   ....[119]....
        /*0214*/ 	.word	0x050000f0


	//   ....[120]....
        /*0218*/ 	.word	0x050000f0


	//   ....[121]....
        /*021c*/ 	.word	0x050000f0


	//   ....[122]....
        /*0220*/ 	.word	0x050000f0


	//   ....[123]....
        /*0224*/ 	.word	0x050000f0


	//   ....[124]....
        /*0228*/ 	.word	0x050000f0


	//   ....[125]....
        /*022c*/ 	.word	0x050000f0


	//   ....[126]....
        /*0230*/ 	.word	0x050000f0


	//   ....[127]....
        /*0234*/ 	.word	0x050000f0


	//   ....[128]....
        /*0238*/ 	.word	0x050000f0


	//   ....[129]....
        /*023c*/ 	.word	0x050000f0


	//   ....[130]....
        /*0240*/ 	.word	0x050000f0


	//   ....[131]....
        /*0244*/ 	.word	0x050000f0


	//   ....[132]....
        /*0248*/ 	.word	0x050000f0


	//   ....[133]....
        /*024c*/ 	.word	0x050000f0


	//   ....[134]....
        /*0250*/ 	.word	0x050000f0


	//   ....[135]....
        /*0254*/ 	.word	0x050000f0


	//   ....[136]....
        /*0258*/ 	.word	0x050000f0


	//   ....[137]....
        /*025c*/ 	.word	0x050000f0


	//   ....[138]....
        /*0260*/ 	.word	0x050000f0


	//   ....[139]....
        /*0264*/ 	.word	0x050000f0


	//   ....[140]....
        /*0268*/ 	.word	0x050000f0


	//   ....[141]....
        /*026c*/ 	.word	0x050000f0


	//   ....[142]....
        /*0270*/ 	.word	0x050000f0


	//   ....[143]....
        /*0274*/ 	.word	0x050000f0


	//   ....[144]....
        /*0278*/ 	.word	0x050000f0


	//   ....[145]....
        /*027c*/ 	.word	0x050000f0


	//   ....[146]....
        /*0280*/ 	.word	0x050000f0


	//   ....[147]....
        /*0284*/ 	.word	0x050000f0


	//   ....[148]....
        /*0288*/ 	.word	0x050000f0


	//   ....[149]....
        /*028c*/ 	.word	0x050000f0


	//   ....[150]....
        /*0290*/ 	.word	0x050000f0


	//   ....[151]....
        /*0294*/ 	.word	0x050000f0


	//   ....[152]....
        /*0298*/ 	.word	0x050000f0


	//   ....[153]....
        /*029c*/ 	.word	0x050000f0


	//   ....[154]....
        /*02a0*/ 	.word	0x050000f0


	//----- nvinfo : EIATTR_COOP_GROUP_INSTR_OFFSETS
	.align		4
.L_1597:
        /*02a4*/ 	.byte	0x04, 0x28
        /*02a6*/ 	.short	(.L_1599 - .L_1598)


	//   ....[0]....
.L_1598:
        /*02a8*/ 	.word	0x00000c00


	//   ....[1]....
        /*02ac*/ 	.word	0x00000c90


	//   ....[2]....
        /*02b0*/ 	.word	0x00000e00


	//   ....[3]....
        /*02b4*/ 	.word	0x00000f70


	//   ....[4]....
        /*02b8*/ 	.word	0x00001770


	//   ....[5]....
        /*02bc*/ 	.word	0x00002230


	//   ....[6]....
        /*02c0*/ 	.word	0x00002540


	//   ....[7]....
        /*02c4*/ 	.word	0x00002f20


	//   ....[8]....
        /*02c8*/ 	.word	0x00003a00


	//   ....[9]....
        /*02cc*/ 	.word	0x000051e0


	//   ....[10]....
        /*02d0*/ 	.word	0x000051f0


	//   ....[11]....
        /*02d4*/ 	.word	0x00005200


	//   ....[12]....
        /*02d8*/ 	.word	0x00005210


	//   ....[13]....
        /*02dc*/ 	.word	0x000052a0


	//   ....[14]....
        /*02e0*/ 	.word	0x000052d0


	//   ....[15]....
        /*02e4*/ 	.word	0x000052e0


	//   ....[16]....
        /*02e8*/ 	.word	0x000052f0


	//   ....[17]....
        /*02ec*/ 	.word	0x00005380


	//   ....[18]....
        /*02f0*/ 	.word	0x000053b0


	//   ....[19]....
        /*02f4*/ 	.word	0x000053c0


	//   ....[20]....
        /*02f8*/ 	.word	0x000053d0


	//   ....[21]....
        /*02fc*/ 	.word	0x00005460


	//   ....[22]....
        /*0300*/ 	.word	0x00005490


	//   ....[23]....
        /*0304*/ 	.word	0x000054a0


	//   ....[24]....
        /*0308*/ 	.word	0x000054b0


	//   ....[25]....
        /*030c*/ 	.word	0x00005560


	//   ....[26]....
        /*0310*/ 	.word	0x00005570


	//   ....[27]....
        /*0314*/ 	.word	0x00005580


	//   ....[28]....
        /*0318*/ 	.word	0x00005590


	//   ....[29]....
        /*031c*/ 	.word	0x000056f0


	//   ....[30]....
        /*0320*/ 	.word	0x00005700


	//   ....[31]....
        /*0324*/ 	.word	0x00005710


	//   ....[32]....
        /*0328*/ 	.word	0x00005720


	//   ....[33]....
        /*032c*/ 	.word	0x00005730


	//   ....[34]....
        /*0330*/ 	.word	0x00005740


	//   ....[35]....
        /*0334*/ 	.word	0x00005750


	//   ....[36]....
        /*0338*/ 	.word	0x00005760


	//   ....[37]....
        /*033c*/ 	.word	0x00006d90


	//   ....[38]....
        /*0340*/ 	.word	0x00006da0


	//   ....[39]....
        /*0344*/ 	.word	0x00006db0


	//   ....[40]....
        /*0348*/ 	.word	0x00006dc0


	//   ....[41]....
        /*034c*/ 	.word	0x00006ed0


	//   ....[42]....
        /*0350*/ 	.word	0x00006ee0


	//   ....[43]....
        /*0354*/ 	.word	0x00006ef0


	//   ....[44]....
        /*0358*/ 	.word	0x00006f00


	//   ....[45]....
        /*035c*/ 	.word	0x00007010


	//   ....[46]....
        /*0360*/ 	.word	0x00007020


	//   ....[47]....
        /*0364*/ 	.word	0x00007030


	//   ....[48]....
        /*0368*/ 	.word	0x00007040


	//   ....[49]....
        /*036c*/ 	.word	0x00007150


	//   ....[50]....
        /*0370*/ 	.word	0x00007160


	//   ....[51]....
        /*0374*/ 	.word	0x00007170


	//   ....[52]....
        /*0378*/ 	.word	0x00007180


	//   ....[53]....
        /*037c*/ 	.word	0x00007290


	//   ....[54]....
        /*0380*/ 	.word	0x000072a0


	//   ....[55]....
        /*0384*/ 	.word	0x000072b0


	//   ....[56]....
        /*0388*/ 	.word	0x000072c0


	//   ....[57]....
        /*038c*/ 	.word	0x000073d0


	//   ....[58]....
        /*0390*/ 	.word	0x000073e0


	//   ....[59]....
        /*0394*/ 	.word	0x000073f0


	//   ....[60]....
        /*0398*/ 	.word	0x00007400


	//   ....[61]....
        /*039c*/ 	.word	0x00007410


	//   ....[62]....
        /*03a0*/ 	.word	0x00007420


	//   ....[63]....
        /*03a4*/ 	.word	0x00007430


	//   ....[64]....
        /*03a8*/ 	.word	0x00007460


	//   ....[65]....
        /*03ac*/ 	.word	0x000074a0


	//   ....[66]....
        /*03b0*/ 	.word	0x000074e0


	//   ....[67]....
        /*03b4*/ 	.word	0x00007510


	//   ....[68]....
        /*03b8*/ 	.word	0x00007530


	//   ....[69]....
        /*03bc*/ 	.word	0x0000b140


	//   ....[70]....
        /*03c0*/ 	.word	0x0000b180


	//   ....[71]....
        /*03c4*/ 	.word	0x0000b310


	//   ....[72]....
        /*03c8*/ 	.word	0x0000b350


	//   ....[73]....
        /*03cc*/ 	.word	0x0000b430


	//   ....[74]....
        /*03d0*/ 	.word	0x0000b450


	//   ....[75]....
        /*03d4*/ 	.word	0x0000b480


	//   ....[76]....
        /*03d8*/ 	.word	0x0000b4b0


	//   ....[77]....
        /*03dc*/ 	.word	0x0000b550


	//   ....[78]....
        /*03e0*/ 	.word	0x0000b580


	//   ....[79]....
        /*03e4*/ 	.word	0x0000b9c0


	//   ....[80]....
        /*03e8*/ 	.word	0x0000bd50


	//   ....[81]....
        /*03ec*/ 	.word	0x0000be70


	//   ....[82]....
        /*03f0*/ 	.word	0x0000beb0


	//   ....[83]....
        /*03f4*/ 	.word	0x0000bf10


	//   ....[84]....
        /*03f8*/ 	.word	0x0000bf70


	//   ....[85]....
        /*03fc*/ 	.word	0x0000bf90


	//   ....[86]....
        /*0400*/ 	.word	0x0000c130


	//   ....[87]....
        /*0404*/ 	.word	0x0000c170


	//   ....[88]....
        /*0408*/ 	.word	0x0000c1d0


	//   ....[89]....
        /*040c*/ 	.word	0x0000c220


	//   ....[90]....
        /*0410*/ 	.word	0x0000c240


	//   ....[91]....
        /*0414*/ 	.word	0x0000c5b0


	//   ....[92]....
        /*0418*/ 	.word	0x0000c600


	//   ....[93]....
        /*041c*/ 	.word	0x0000c650


	//   ....[94]....
        /*0420*/ 	.word	0x0000c6a0


	//   ....[95]....
        /*0424*/ 	.word	0x0000c790


	//   ....[96]....
        /*0428*/ 	.word	0x0000c7e0


	//   ....[97]....
        /*042c*/ 	.word	0x0000c830


	//   ....[98]....
        /*0430*/ 	.word	0x0000c880


	//   ....[99]....
        /*0434*/ 	.word	0x0000c970


	//   ....[100]....
        /*0438*/ 	.word	0x0000c9c0


	//   ....[101]....
        /*043c*/ 	.word	0x0000ca10


	//   ....[102]....
        /*0440*/ 	.word	0x0000ca60


	//   ....[103]....
        /*0444*/ 	.word	0x0000cb50


	//   ....[104]....
        /*0448*/ 	.word	0x0000cba0


	//   ....[105]....
        /*044c*/ 	.word	0x0000cbf0


	//   ....[106]....
        /*0450*/ 	.word	0x0000cc40


	//   ....[107]....
        /*0454*/ 	.word	0x0000cd30


	//   ....[108]....
        /*0458*/ 	.word	0x0000cd80


	//   ....[109]....
        /*045c*/ 	.word	0x0000cdd0


	//   ....[110]....
        /*0460*/ 	.word	0x0000ce20


	//   ....[111]....
        /*0464*/ 	.word	0x0000ceb0


	//   ....[112]....
        /*0468*/ 	.word	0x0000cf50


	//   ....[113]....
        /*046c*/ 	.word	0x0000cff0


	//   ....[114]....
        /*0470*/ 	.word	0x0000d090


	//   ....[115]....
        /*0474*/ 	.word	0x0000d130


	//   ....[116]....
        /*0478*/ 	.word	0x0000d1d0


	//   ....[117]....
        /*047c*/ 	.word	0x0000d230


	//   ....[118]....
        /*0480*/ 	.word	0x0000d280


	//   ....[119]....
        /*0484*/ 	.word	0x0000d2d0


	//   ....[120]....
        /*0488*/ 	.word	0x0000d320


	//   ....[121]....
        /*048c*/ 	.word	0x0000d370


	//   ....[122]....
        /*0490*/ 	.word	0x0000d3c0


	//   ....[123]....
        /*0494*/ 	.word	0x0000d450


	//   ....[124]....
        /*0498*/ 	.word	0x0000d4a0


	//   ....[125]....
        /*049c*/ 	.word	0x0000d4f0


	//   ....[126]....
        /*04a0*/ 	.word	0x0000d540


	//   ....[127]....
        /*04a4*/ 	.word	0x0000d5d0


	//   ....[128]....
        /*04a8*/ 	.word	0x0000d660


	//   ....[129]....
        /*04ac*/ 	.word	0x0000d6b0


	//   ....[130]....
        /*04b0*/ 	.word	0x0000d700


	//   ....[131]....
        /*04b4*/ 	.word	0x0000d790


	//   ....[132]....
        /*04b8*/ 	.word	0x0000d820


	//   ....[133]....
        /*04bc*/ 	.word	0x0000d870


	//   ....[134]....
        /*04c0*/ 	.word	0x0000d8c0


	//   ....[135]....
        /*04c4*/ 	.word	0x0000d950


	//   ....[136]....
        /*04c8*/ 	.word	0x0000d9e0


	//   ....[137]....
        /*04cc*/ 	.word	0x0000da30


	//   ....[138]....
        /*04d0*/ 	.word	0x0000da80


	//   ....[139]....
        /*04d4*/ 	.word	0x0000db10


	//   ....[140]....
        /*04d8*/ 	.word	0x0000dba0


	//   ....[141]....
        /*04dc*/ 	.word	0x0000dbf0


	//   ....[142]....
        /*04e0*/ 	.word	0x0000dc40


	//   ....[143]....
        /*04e4*/ 	.word	0x0000dcd0


	//   ....[144]....
        /*04e8*/ 	.word	0x0000dd70


	//   ....[145]....
        /*04ec*/ 	.word	0x0000ddc0


	//   ....[146]....
        /*04f0*/ 	.word	0x0000de50


	//   ....[147]....
        /*04f4*/ 	.word	0x0000df20


	//   ....[148]....
        /*04f8*/ 	.word	0x0000df70


	//   ....[149]....
        /*04fc*/ 	.word	0x0000dfc0


	//   ....[150]....
        /*0500*/ 	.word	0x0000e010


	//   ....[151]....
        /*0504*/ 	.word	0x0000e040


	//   ....[152]....
        /*0508*/ 	.word	0x0000e090


	//   ....[153]....
        /*050c*/ 	.word	0x0000e0f0


	//   ....[154]....
        /*0510*/ 	.word	0x0000e150


	//----- nvinfo : EIATTR_VRC_CTA_INIT_COUNT
	.align		4
.L_1599:
        /*0514*/ 	.byte	0x02, 0x4a
	.zero		1
	.zero		1


	//----- nvinfo : EIATTR_EXIT_INSTR_OFFSETS
	.align		4
        /*0518*/ 	.byte	0x04, 0x1c
        /*051a*/ 	.short	(.L_1601 - .L_1600)


	//   ....[0]....
.L_1600:
        /*051c*/ 	.word	0x0000c380


	//   ....[1]....
        /*0520*/ 	.word	0x0000c550


	//----- nvinfo : EIATTR_MAX_THREADS
	.align		4
.L_1601:
        /*0524*/ 	.byte	0x04, 0x05
        /*0526*/ 	.short	(.L_1603 - .L_1602)
.L_1602:
        /*0528*/ 	.word	0x00000080
        /*052c*/ 	.word	0x00000001
        /*0530*/ 	.word	0x00000001


	//----- nvinfo : EIATTR_CRS_STACK_SIZE
	.align		4
.L_1603:
        /*0534*/ 	.byte	0x04, 0x1e
        /*0536*/ 	.short	(.L_1605 - .L_1604)
.L_1604:
        /*0538*/ 	.word	0x00000000


	//----- nvinfo : EIATTR_CBANK_PARAM_SIZE
	.align		4
.L_1605:
        /*053c*/ 	.byte	0x03, 0x19
        /*053e*/ 	.short	0x01f0


	//----- nvinfo : EIATTR_PARAM_CBANK
	.align		4
        /*0540*/ 	.byte	0x04, 0x0a
        /*0542*/ 	.short	(.L_1607 - .L_1606)
	.align		4
.L_1606:
        /*0544*/ 	.word	index@(.nv.constant0._Z25selective_scan_bwd_kernelI32Selective_Scan_bwd_kernel_traitsILi128ELi16ELb1ELb1ELb1ELb0ELb1EN3c108BFloat16ENS1_7complexIfEEEEv12SSMParamsBwd)
        /*0548*/ 	.short	0x0380
        /*054a*/ 	.short	0x01f0


	//----- nvinfo : EIATTR_SW_WAR
	.align		4
.L_1607:
        /*054c*/ 	.byte	0x04, 0x36
        /*054e*/ 	.short	(.L_1609 - .L_1608)
.L_1608:
        /*0550*/ 	.word	0x00000008
.L_1609:


//--------------------- .nv.info._Z25selective_scan_bwd_kernelI32Selective_Scan_bwd_kernel_traitsILi128ELi16ELb1ELb1ELb1ELb1ELb0EN3c108BFloat16ENS1_7complexIfEEEEv12SSMParamsBwd --------------------------
	.section	.nv.info._Z25selective_scan_bwd_kernelI32Selective_Scan_bwd_kernel_traitsILi128ELi16ELb1ELb1ELb1ELb1ELb0EN3c108BFloat16ENS1_7complexIfEEEEv12SSMParamsBwd,"",@"SHT_CUDA_INFO"
	.sectionflags	@""
	.align	4


	//----- nvinfo : EIATTR_CUDA_API_VERSION
	.align		4
        /*0000*/ 	.byte	0x04, 0x37
        /*0002*/ 	.short	(.L_1611 - .L_1610)
.L_1610:
        /*0004*/ 	.word	0x00000082


	//----- nvinfo : EIATTR_KPARAM_INFO
	.align		4
.L_1611:
        /*0008*/ 	.byte	0x04, 0x17
        /*000a*/ 	.short	(.L_1613 - .L_1612)
.L_1612:
        /*000c*/ 	.word	0x00000000
        /*0010*/ 	.short	0x0000
        /*0012*/ 	.short	0x0000
        /*0014*/ 	.byte	0x00, 0xf0, 0xc1, 0x07


	//----- nvinfo : EIATTR_SPARSE_MMA_MASK
	.align		4
.L_1613:
        /*0018*/ 	.byte	0x03, 0x50
        /*001a*/ 	.short	0x0000


	//----- nvinfo : EIATTR_MAXREG_COUNT
	.align		4
        /*001c*/ 	.byte	0x03, 0x1b
        /*001e*/ 	.short	0x00ff


	//----- nvinfo : EIATTR_NUM_BARRIERS
	.align		4
        /*0020*/ 	.byte	0x02, 0x4c
        /*0022*/ 	.byte	0x01
	.zero		1


	//----- nvinfo : EIATTR_MERCURY_ISA_VERSION
	.align		4
        /*0024*/ 	.byte	0x03, 0x5f
        /*0026*/ 	.short	0x0101


	//----- nvinfo : EIATTR_INT_WARP_WIDE_INSTR_OFFSETS
	.align		4
        /*0028*/ 	.byte	0x04, 0x31
        /*002a*/ 	.short	(.L_1615 - .L_1614)


	//   ....[0]....
.L_1614:
        /*002c*/ 	.word	0x000069a0


	//   ....[1]....
        /*0030*/ 	.word	0x00008680


	//----- nvinfo : EIATTR_COOP_GROUP_MASK_REGIDS
	.align		4
.L_1615:
        /*0034*/ 	.byte	0x04, 0x29
        /*0036*/ 	.short	(.L_1617 - .L_1616)


	//   ....[0]....
.L_1616:
        /*0038*/ 	.word	0xffffffff


	//   ....[1]....
        /*003c*/ 	.word	0xffffffff


	//   ....[2]....
        /*0040*/ 	.word	0xffffffff


	//   ....[3]....
        /*0044*/ 	.word	0xffffffff


	//   ....[4]....
        /*0048*/ 	.word	0xffffffff


	//   ....[5]....
        /*004c*/ 	.word	0xffffffff


	//   ....[6]....
        /*0050*/ 	.word	0xffffffff


	//   ....[7]....
        /*0054*/ 	.word	0xffffffff


	//   ....[8]....
        /*0058*/ 	.word	0xffffffff


	//   ....[9]....
        /*005c*/ 	.word	0xffffffff


	//   ....[10]....
        /*0060*/ 	.word	0xffffffff


	//   ....[11]....
        /*0064*/ 	.word	0xffffffff


	//   ....[12]....
        /*0068*/ 	.word	0xffffffff


	//   ....[13]....
        /*006c*/ 	.word	0xffffffff


	//   ....[14]....
        /*0070*/ 	.word	0xffffffff


	//   ....[15]....
        /*0074*/ 	.word	0xffffffff


	//   ....[16]....
        /*0078*/ 	.word	0xffffffff


	//   ....[17]....
        /*007c*/ 	.word	0xffffffff


	//   ....[18]....
        /*0080*/ 	.word	0xffffffff


	//   ....[19]....
        /*0084*/ 	.word	0xffffffff


	//   ....[20]....
        /*0088*/ 	.word	0xffffffff


	//   ....[21]....
        /*008c*/ 	.word	0xffffffff


	//   ....[22]....
        /*0090*/ 	.word	0xffffffff


	//   ....[23]....
        /*0094*/ 	.word	0xffffffff


	//   ....[24]....
        /*0098*/ 	.word	0xffffffff


	//   ....[25]....
        /*009c*/ 	.word	0xffffffff


	//   ....[26]....
        /*00a0*/ 	.word	0xffffffff


	//   ....[27]....
        /*00a4*/ 	.word	0xffffffff


	//   ....[28]....
        /*00a8*/ 	.word	0xffffffff


	//   ....[29]....
        /*00ac*/ 	.word	0xffffffff


	//   ....[30]....
        /*00b0*/ 	.word	0xffffffff


	//   ....[31]....
        /*00b4*/ 	.word	0xffffffff


	//   ....[32]....
        /*00b8*/ 	.word	0xffffffff


	//   ....[33]....
        /*00bc*/ 	.word	0xffffffff


	//   ....[34]....
        /*00c0*/ 	.word	0xffffffff


	//   ....[35]....
        /*00c4*/ 	.word	0xffffffff


	//   ....[36]....
        /*00c8*/ 	.word	0xffffffff


	//   ....[37]....
        /*00cc*/ 	.word	0xffffffff


	//   ....[38]....
        /*00d0*/ 	.word	0xffffffff


	//   ....[39]....
        /*00d4*/ 	.word	0xffffffff


	//   ....[40]....
        /*00d8*/ 	.word	0xffffffff


	//   ....[41]....
        /*00dc*/ 	.word	0xffffffff


	//   ....[42]....
        /*00e0*/ 	.word	0xffffffff


	//   ....[43]....
        /*00e4*/ 	.word	0xffffffff


	//   ....[44]....
        /*00e8*/ 	.word	0xffffffff


	//   ....[45]....
        /*00ec*/ 	.word	0xffffffff


	//   ....[46]....
        /*00f0*/ 	.word	0xffffffff


	//   ....[47]....
        /*00f4*/ 	.word	0xffffffff


	//   ....[48]....
        /*00f8*/ 	.word	0xffffffff


	//   ....[49]....
        /*00fc*/ 	.word	0xffffffff


	//   ....[50]....
        /*0100*/ 	.word	0xffffffff


	//   ....[51]....
        /*0104*/ 	.word	0xffffffff


	//   ....[52]....
        /*0108*/ 	.word	0xffffffff


	//   ....[53]....
        /*010c*/ 	.word	0xffffffff


	//   ....[54]....
        /*0110*/ 	.word	0xffffffff


	//   ....[55]....
        /*0114*/ 	.word	0xffffffff


	//   ....[56]....
        /*0118*/ 	.word	0xffffffff


	//   ....[57]....
        /*011c*/ 	.word	0xffffffff


	//   ....[58]....
        /*0120*/ 	.word	0xffffffff


	//   ....[59]....
        /*0124*/ 	.word	0xffffffff


	//   ....[60]....
        /*0128*/ 	.word	0xffffffff


	//   ....[61]....
        /*012c*/ 	.word	0xffffffff


	//   ....[62]....
        /*0130*/ 	.word	0xffffffff


	//   ....[63]....
        /*0134*/ 	.word	0xffffffff


	//   ....[64]....
        /*0138*/ 	.word	0xffffffff


	//   ....[65]....
        /*013c*/ 	.word	0xffffffff


	//   ....[66]....
        /*0140*/ 	.word	0xffffffff


	//   ....[67]....
        /*0144*/ 	.word	0xffffffff


	//   ....[68]....
        /*0148*/ 	.word	0xffffffff


	//   ....[69]....
        /*014c*/ 	.word	0xffffffff


	//   ....[70]....
        /*0150*/ 	.word	0xffffffff


	//   ....[71]....
        /*0154*/ 	.word	0xffffffff


	//   ....[72]....
        /*0158*/ 	.word	0xffffffff


	//   ....[73]....
        /*015c*/ 	.word	0xffffffff


	//   ....[74]....
        /*0160*/ 	.word	0xffffffff


	//   ....[75]....
        /*0164*/ 	.word	0xffffffff


	//   ....[76]....
        /*0168*/ 	.word	0xffffffff


	//   ....[77]....
        /*016c*/ 	.word	0xffffffff


	//   ....[78]....
        /*0170*/ 	.word	0xffffffff


	//   ....[79]....
        /*0174*/ 	.word	0xffffffff


	//   ....[80]....
        /*0178*/ 	.word	0xffffffff


	//   ....[81]....
        /*017c*/ 	.word	0xffffffff


	//   ....[82]....
        /*0180*/ 	.word	0xffffffff


	//   ....[83]....
        /*0184*/ 	.word	0xffffffff


	//   ....[84]....
        /*0188*/ 	.word	0xffffffff


	//   ....[85]....
        /*018c*/ 	.word	0xffffffff


	//   ....[86]....
        /*0190*/ 	.word	0xffffffff


	//   ....[87]....
        /*0194*/ 	.word	0xffffffff


	//   ....[88]....
        /*0198*/ 	.word	0x050000f6


	//   ....[89]....
        /*019c*/ 	.word	0x050000f6


	//   ....[90]....
        /*01a0*/ 	.word	0x050000f6


	//   ....[91]....
        /*01a4*/ 	.word	0x050000f6


	//   ....[92]....
        /*01a8*/ 	.word	0x050000f6


	//   ....[93]....
        /*01ac*/ 	.word	0x050000f6


	//   ....[94]....
        /*01b0*/ 	.word	0x050000f6


	//   ....[95]....
        /*01b4*/ 	.word	0x050000f6


	//   ....[96]....
        /*01b8*/ 	.word	0x050000f6


	//   ....[97]....
        /*01bc*/ 	.word	0x050000f6


	//   ....[98]....
        /*01c0*/ 	.word	0x050000f6


	//   ....[99]....
        /*01c4*/ 	.word	0x050000f6


	//   ....[100]....
        /*01c8*/ 	.word	0x050000f6


	//   ....[101]....
        /*01cc*/ 	.word	0x050000f6


	//   ....[102]....
        /*01d0*/ 	.word	0x050000f6


	//   ....[103]....
        /*01d4*/ 	.word	0x050000f6


	//   ....[104]....
        /*01d8*/ 	.word	0x050000f6


	//   ....[105]....
        /*01dc*/ 	.word	0x050000f6


	//   ....[106]....
        /*01e0*/ 	.word	0x050000f6


	//   ....[107]....
        /*01e4*/ 	.word	0x050000f6


	//   ....[108]....
        /*01e8*/ 	.word	0x050000f6


	//   ....[109]....
        /*01ec*/ 	.word	0x050000f6


	//   ....[110]....
        /*01f0*/ 	.word	0x050000f6


	//   ....[111]....
        /*01f4*/ 	.word	0x050000f6


	//   ....[112]....
        /*01f8*/ 	.word	0x050000f6


	//   ....[113]....
        /*01fc*/ 	.word	0x050000f6


	//   ....[114]....
        /*0200*/ 	.word	0x050000f6


	//   ....[115]....
        /*0204*/ 	.word	0x050000f6


	//   ....[116]....
        /*0208*/ 	.word	0x050000f6


	//   ....[117]....
        /*020c*/ 	.word	0x050000f6


	//   ....[118]....
        /*0210*/ 	.word	0x050000f6


	//   ....[119]....
        /*0214*/ 	.word	0x050000f6


	//   ....[120]....
        /*0218*/ 	.word	0x050000f6


	//   ....[121]....
        /*021c*/ 	.word	0x050000f6


	//   ....[122]....
        /*0220*/ 	.word	0x050000f6


	//   ....[123]....
        /*0224*/ 	.word	0x050000f6


	//   ....[124]....
        /*0228*/ 	.word	0x050000f6


	//   ....[125]....
        /*022c*/ 	.word	0x050000f6


	//   ....[126]....
        /*0230*/ 	.word	0x050000f6


	//   ....[127]....
        /*0234*/ 	.word	0x050000f6


	//   ....[128]....
        /*0238*/ 	.word	0x050000f6


	//   ....[129]....
        /*023c*/ 	.word	0x050000f6


	//   ....[130]....
        /*0240*/ 	.word	0x050000f6


	//   ....[131]....
        /*0244*/ 	.word	0x050000f6


	//   ....[132]....
        /*0248*/ 	.word	0x050000f6


	//   ....[133]....
        /*024c*/ 	.word	0x050000f6


	//   ....[134]....
        /*0250*/ 	.word	0x050000f6


	//   ....[135]....
        /*0254*/ 	.word	0x050000f6


	//   ....[136]....
        /*0258*/ 	.word	0x050000f6


	//   ....[137]....
        /*025c*/ 	.word	0x050000f6


	//   ....[138]....
        /*0260*/ 	.word	0x050000f6


	//   ....[139]....
        /*0264*/ 	.word	0x050000f6


	//   ....[140]....
        /*0268*/ 	.word	0x050000f6


	//   ....[141]....
        /*026c*/ 	.word	0x050000f6


	//   ....[142]....
        /*0270*/ 	.word	0x050000f6


	//   ....[143]....
        /*0274*/ 	.word	0x050000f6


	//   ....[144]....
        /*0278*/ 	.word	0x050000f6


	//   ....[145]....
        /*027c*/ 	.word	0x050000f6


	//   ....[146]....
        /*0280*/ 	.word	0x050000f6


	//   ....[147]....
        /*0284*/ 	.word	0x050000f6


	//   ....[148]....
        /*0288*/ 	.word	0x050000f6


	//   ....[149]....
        /*028c*/ 	.word	0x050000f6


	//   ....[150]....
        /*0290*/ 	.word	0x050000f6


	//   ....[151]....
        /*0294*/ 	.word	0x050000f6


	//----- nvinfo : EIATTR_COOP_GROUP_INSTR_OFFSETS
	.align		4
.L_1617:
        /*0298*/ 	.byte	0x04, 0x28
        /*029a*/ 	.short	(.L_1619 - .L_1618)


	//   ....[0]....
.L_1618:
        /*029c*/ 	.word	0x00000bc0


	//   ....[1]....
        /*02a0*/ 	.word	0x00000c70


	//   ....[2]....
        /*02a4*/ 	.word	0x00000fa0


	//   ....[3]....
        /*02a8*/ 	.word	0x00003c00


	//   ....[4]....
        /*02ac*/ 	.word	0x000046f0


	//   ....[5]....
        /*02b0*/ 	.word	0x00005ec0


	//   ....[6]....
        /*02b4*/ 	.word	0x00005ed0


	//   ....[7]....
        /*02b8*/ 	.word	0x00005ee0


	//   ....[8]....
        /*02bc*/ 	.word	0x00005ef0


	//   ....[9]....
        /*02c0*/ 	.word	0x00005f80


	//   ....[10]....
        /*02c4*/ 	.word	0x00005fb0


	//   ....[11]....
        /*02c8*/ 	.word	0x00005fc0


	//   ....[12]....
        /*02cc*/ 	.word	0x00005fd0


	//   ....[13]....
        /*02d0*/ 	.word	0x00006060


	//   ....[14]....
        /*02d4*/ 	.word	0x00006090


	//   ....[15]....
        /*02d8*/ 	.word	0x000060a0


	//   ....[16]....
        /*02dc*/ 	.word	0x000060b0


	//   ....[17]....
        /*02e0*/ 	.word	0x00006140


	//   ....[18]....
        /*02e4*/ 	.word	0x00006170


	//   ....[19]....
        /*02e8*/ 	.word	0x00006180


	//   ....[20]....
        /*02ec*/ 	.word	0x00006190


	//   ....[21]....
        /*02f0*/ 	.word	0x00006240


	//   ....[22]....
        /*02f4*/ 	.word	0x00006250


	//   ....[23]....
        /*02f8*/ 	.word	0x00006260


	//   ....[24]....
        /*02fc*/ 	.word	0x00006270


	//   ....[25]....
        /*0300*/ 	.word	0x000063d0


	//   ....[26]....
        /*0304*/ 	.word	0x000063e0


	//   ....[27]....
        /*0308*/ 	.word	0x000063f0


	//   ....[28]....
        /*030c*/ 	.word	0x00006400


	//   ....[29]....
        /*0310*/ 	.word	0x00006410


	//   ....[30]....
        /*0314*/ 	.word	0x00006420


	//   ....[31]....
        /*0318*/ 	.word	0x00006430


	//   ....[32]....
        /*031c*/ 	.word	0x00006440


	//   ....[33]....
        /*0320*/ 	.word	0x00007a70


	//   ....[34]....
        /*0324*/ 	.word	0x00007a80


	//   ....[35]....
        /*0328*/ 	.word	0x00007a90


	//   ....[36]....
        /*032c*/ 	.word	0x00007aa0


	//   ....[37]....
        /*0330*/ 	.word	0x00007bb0


	//   ....[38]....
        /*0334*/ 	.word	0x00007bc0


	//   ....[39]....
        /*0338*/ 	.word	0x00007bd0


	//   ....[40]....
        /*033c*/ 	.word	0x00007be0


	//   ....[41]....
        /*0340*/ 	.word	0x00007cf0


	//   ....[42]....
        /*0344*/ 	.word	0x00007d00


	//   ....[43]....
        /*0348*/ 	.word	0x00007d10


	//   ....[44]....
        /*034c*/ 	.word	0x00007d20


	//   ....[45]....
        /*0350*/ 	.word	0x00007e30


	//   ....[46]....
        /*0354*/ 	.word	0x00007e40


	//   ....[47]....
        /*0358*/ 	.word	0x00007e50


	//   ....[48]....
        /*035c*/ 	.word	0x00007e60


	//   ....[49]....
        /*0360*/ 	.word	0x00007f70


	//   ....[50]....
        /*0364*/ 	.word	0x00007f80


	//   ....[51]....
        /*0368*/ 	.word	0x00007f90


	//   ....[52]....
        /*036c*/ 	.word	0x00007fa0


	//   ....[53]....
        /*0370*/ 	.word	0x000080b0


	//   ....[54]....
        /*0374*/ 	.word	0x000080c0


	//   ....[55]....
        /*0378*/ 	.word	0x000080d0


	//   ....[56]....
        /*037c*/ 	.word	0x000080e0


	//   ....[57]....
        /*0380*/ 	.word	0x000080f0


	//   ....[58]....
        /*0384*/ 	.word	0x00008100


	//   ....[59]....
        /*0388*/ 	.word	0x00008110


	//   ....[60]....
        /*038c*/ 	.word	0x00008150


	//   ....[61]....
        /*0390*/ 	.word	0x00008190


	//   ....[62]....
        /*0394*/ 	.word	0x000081d0


	//   ....[63]....
        /*0398*/ 	.word	0x000081f0


	//   ....[64]....
        /*039c*/ 	.word	0x00008210


	//   ....[65]....
        /*03a0*/ 	.word	0x0000be20


	//   ....[66]....
        /*03a4*/ 	.word	0x0000be60


	//   ....[67]....
        /*03a8*/ 	.word	0x0000bff0


	//   ....[68]....
        /*03ac*/ 	.word	0x0000c030


	//   ....[69]....
        /*03b0*/ 	.word	0x0000c110


	//   ....[70]....
        /*03b4*/ 	.word	0x0000c130


	//   ....[71]....
        /*03b8*/ 	.word	0x0000c160


	//   ....[72]....
        /*03bc*/ 	.word	0x0000c190


	//   ....[73]....
        /*03c0*/ 	.word	0x0000c230


	//   ....[74]....
        /*03c4*/ 	.word	0x0000c260


	//   ....[75]....
        /*03c8*/ 	.word	0x0000c760


	//   ....[76]....
        /*03cc*/ 	.word	0x0000cf00


	//   ....[77]....
        /*03d0*/ 	.word	0x0000d360


	//   ....[78]....
        /*03d4*/ 	.word	0x0000d4d0


	//   ....[79]....
        /*03d8*/ 	.word	0x0000d510


	//   ....[80]....
        /*03dc*/ 	.word	0x0000d570


	//   ....[81]....
        /*03e0*/ 	.word	0x0000d5d0


	//   ....[82]....
        /*03e4*/ 	.word	0x0000d5f0


	//   ....[83]....
        /*03e8*/ 	.word	0x0000d790


	//   ....[84]....
        /*03ec*/ 	.word	0x0000d7d0


	//   ....[85]....
        /*03f0*/ 	.word	0x0000d830


	//   ....[86]....
        /*03f4*/ 	.word	0x0000d880


	//   ....[87]....
        /*03f8*/ 	.word	0x0000d8a0


	//   ....[88]....
        /*03fc*/ 	.word	0x0000dc10


	//   ....[89]....
        /*0400*/ 	.word	0x0000dc60


	//   ....[90]....
        /*0404*/ 	.word	0x0000dcb0


	//   ....[91]....
        /*0408*/ 	.word	0x0000dd00


	//   ....[92]....
        /*040c*/ 	.word	0x0000ddf0


	//   ....[93]....
        /*0410*/ 	.word	0x0000de40


	//   ....[94]....
        /*0414*/ 	.word	0x0000de90


	//   ....[95]....
        /*0418*/ 	.word	0x0000dee0


	//   ....[96]....
        /*041c*/ 	.word	0x0000dfd0


	//   ....[97]....
        /*0420*/ 	.word	0x0000e020


	//   ....[98]....
        /*0424*/ 	.word	0x0000e070


	//   ....[99]....
        /*0428*/ 	.word	0x0000e0c0


	//   ....[100]....
        /*042c*/ 	.word	0x0000e1b0


	//   ....[101]....
        /*0430*/ 	.word	0x0000e200


	//   ....[102]....
        /*0434*/ 	.word	0x0000e250


	//   ....[103]....
        /*0438*/ 	.word	0x0000e2a0


	//   ....[104]....
        /*043c*/ 	.word	0x0000e390


	//   ....[105]....
        /*0440*/ 	.word	0x0000e3e0


	//   ....[106]....
        /*0444*/ 	.word	0x0000e430


	//   ....[107]....
        /*0448*/ 	.word	0x0000e480


	//   ....[108]....
        /*044c*/ 	.word	0x0000e510


	//   ....[109]....
        /*0450*/ 	.word	0x0000e5b0


	//   ....[110]....
        /*0454*/ 	.word	0x0000e650


	//   ....[111]....
        /*0458*/ 	.word	0x0000e6f0


	//   ....[112]....
        /*045c*/ 	.word	0x0000e790


	//   ....[113]....
        /*0460*/ 	.word	0x0000e840


	//   ....[114]....
        /*0464*/ 	.word	0x0000e890


	//   ....[115]....
        /*0468*/ 	.word	0x0000e8e0


	//   ....[116]....
        /*046c*/ 	.word	0x0000e930


	//   ....[117]....
        /*0470*/ 	.word	0x0000e980


	//   ....[118]....
        /*0474*/ 	.word	0x0000e9d0


	//   ....[119]....
        /*0478*/ 	.word	0x0000ea20


	//   ....[120]....
        /*047c*/ 	.word	0x0000eab0


	//   ....[121]....
        /*0480*/ 	.word	0x0000eb00


	//   ....[122]....
        /*0484*/ 	.word	0x0000eb50


	//   ....[123]....
        /*0488*/ 	.word	0x0000eba0


	//   ....[124]....
        /*048c*/ 	.word	0x0000ec30


	//   ....[125]....
        /*0490*/ 	.word	0x0000ecc0


	//   ....[126]....
        /*0494*/ 	.word	0x0000ed10


	//   ....[127]....
        /*0498*/ 	.word	0x0000ed60


	//   ....[128]....
        /*049c*/ 	.word	0x0000edf0


	//   ....[129]....
        /*04a0*/ 	.word	0x0000ee80


	//   ....[130]....
        /*04a4*/ 	.word	0x0000eed0


	//   ....[131]....
        /*04a8*/ 	.word	0x0000ef20


	//   ....[132]....
        /*04ac*/ 	.word	0x0000efb0


	//   ....[133]....
        /*04b0*/ 	.word	0x0000f040


	//   ....[134]....
        /*04b4*/ 	.word	0x0000f090


	//   ....[135]....
        /*04b8*/ 	.word	0x0000f0e0


	//   ....[136]....
        /*04bc*/ 	.word	0x0000f170


	//   ....[137]....
        /*04c0*/ 	.word	0x0000f200


	//   ....[138]....
        /*04c4*/ 	.word	0x0000f250


	//   ....[139]....
        /*04c8*/ 	.word	0x0000f2a0


	//   ....[140]....
        /*04cc*/ 	.word	0x0000f330


	//   ....[141]....
        /*04d0*/ 	.word	0x0000f3d0


	//   ....[142]....
        /*04d4*/ 	.word	0x0000f420


	//   ....[143]....
        /*04d8*/ 	.word	0x0000f4e0


	//   ....[144]....
        /*04dc*/ 	.word	0x0000f580


	//   ....[145]....
        /*04e0*/ 	.word	0x0000f5d0


	//   ....[146]....
        /*04e4*/ 	.word	0x0000f620


	//   ....[147]....
        /*04e8*/ 	.word	0x0000f670


	//   ....[148]....
        /*04ec*/ 	.word	0x0000f6a0


	//   ....[149]....
        /*04f0*/ 	.word	0x0000f6f0


	//   ....[150]....
        /*04f4*/ 	.word	0x0000f750


	//   ....[151]....
        /*04f8*/ 	.word	0x0000f7b0


	//----- nvinfo : EIATTR_VRC_CTA_INIT_COUNT
	.align		4
.L_1619:
        /*04fc*/ 	.byte	0x02, 0x4a
	.zero		1
	.zero		1


	//----- nvinfo : EIATTR_EXIT_INSTR_OFFSETS
	.align		4
        /*0500*/ 	.byte	0x04, 0x1c
        /*0502*/ 	.short	(.L_1621 - .L_1620)


	//   ....[0]....
.L_1620:
        /*0504*/ 	.word	0x0000d9e0


	//   ....[1]....
        /*0508*/ 	.word	0x0000dbb0


	//----- nvinfo : EIATTR_MAX_THREADS
	.align		4
.L_1621:
        /*050c*/ 	.byte	0x04, 0x05
        /*050e*/ 	.short	(.L_1623 - .L_1622)
.L_1622:
        /*0510*/ 	.word	0x00000080
        /*0514*/ 	.word	0x00000001
        /*0518*/ 	.word	0x00000001


	//----- nvinfo : EIATTR_CRS_STACK_SIZE
	.align		4
.L_1623:
        /*051c*/ 	.byte	0x04, 0x1e
        /*051e*/ 	.short	(.L_1625 - .L_1624)
.L_1624:
        /*0520*/ 	.word	0x00000000


	//----- nvinfo : EIATTR_CBANK_PARAM_SIZE
	.align		4
.L_1625:
        /*0524*/ 	.byte	0x03, 0x19
        /*0526*/ 	.short	0x01f0


	//----- nvinfo : EIATTR_PARAM_CBANK
	.align		4
        /*0528*/ 	.byte	0x04, 0x0a
        /*052a*/ 	.short	(.L_1627 - .L_1626)
	.align		4
.L_1626:
        /*052c*/ 	.word	index@(.nv.constant0._Z25selective_scan_bwd_kernelI32Selective_Scan_bwd_kernel_traitsILi128ELi16ELb1ELb1ELb1ELb1ELb0EN3c108BFloat16ENS1_7complexIfEEEEv12SSMParamsBwd)
        /*0530*/ 	.short	0x0380
        /*0532*/ 	.short	0x01f0


	//----- nvinfo : EIATTR_SW_WAR
	.align		4
.L_1627:
        /*0534*/ 	.byte	0x04, 0x36
        /*0536*/ 	.short	(.L_1629 - .L_1628)
.L_1628:
        /*0538*/ 	.word	0x00000008
.L_1629:


//--------------------- .nv.info._Z25selective_scan_bwd_kernelI32Selective_Scan_bwd_kernel_traitsILi128ELi16ELb1ELb1ELb1ELb1ELb1EN3c108BFloat16ENS1_7complexIfEEEEv12SSMParamsBwd --------------------------
	.section	.nv.info._Z25selective_scan_bwd_kernelI32Selective_Scan_bwd_kernel_traitsILi128ELi16ELb1ELb1ELb1ELb1ELb1EN3c108BFloat16ENS1_7complexIfEEEEv12SSMParamsBwd,"",@"SHT_CUDA_INFO"
	.sectionflags	@""
	.align	4


	//----- nvinfo : EIATTR_CUDA_API_VERSION
	.align		4
        /*0000*/ 	.byte	0x04, 0x37
        /*0002*/ 	.short	(.L_1631 - .L_1630)
.L_1630:
        /*0004*/ 	.word	0x00000082


	//----- nvinfo : EIATTR_KPARAM_INFO
	.align		4
.L_1631:
        /*0008*/ 	.byte	0x04, 0x17
        /*000a*/ 	.short	(.L_1633 - .L_1632)
.L_1632:
        /*000c*/ 	.word	0x00000000
        /*0010*/ 	.short	0x0000
        /*0012*/ 	.short	0x0000
        /*0014*/ 	.byte	0x00, 0xf0, 0xc1, 0x07


	//----- nvinfo : EIATTR_SPARSE_MMA_MASK
	.align		4
.L_1633:
        /*0018*/ 	.byte	0x03, 0x50
        /*001a*/ 	.short	0x0000


	//----- nvinfo : EIATTR_MAXREG_COUNT
	.align		4
        /*001c*/ 	.byte	0x03, 0x1b
        /*001e*/ 	.short	0x00ff


	//----- nvinfo : EIATTR_NUM_BARRIERS
	.align		4
        /*0020*/ 	.byte	0x02, 0x4c
        /*0022*/ 	.byte	0x01
	.zero		1


	//----- nvinfo : EIATTR_MERCURY_ISA_VERSION
	.align		4
        /*0024*/ 	.byte	0x03, 0x5f
        /*0026*/ 	.short	0x0101


	//----- nvinfo : EIATTR_INT_WARP_WIDE_INSTR_OFFSETS
	.align		4
        /*0028*/ 	.byte	0x04, 0x31
        /*002a*/ 	.short	(.L_1635 - .L_1634)


	//   ....[0]....
.L_1634:
        /*002c*/ 	.word	0x00007ee0


	//   ....[1]....
        /*0030*/ 	.word	0x00009bc0


	//----- nvinfo : EIATTR_COOP_GROUP_MASK_REGIDS
	.align		4
.L_1635:
        /*0034*/ 	.byte	0x04, 0x29
        /*0036*/ 	.short	(.L_1637 - .L_1636)


	//   ....[0]....
.L_1636:
        /*0038*/ 	.word	0xffffffff


	//   ....[1]....
        /*003c*/ 	.word	0xffffffff


	//   ....[2]....
        /*0040*/ 	.word	0xffffffff


	//   ....[3]....
        /*0044*/ 	.word	0xffffffff


	//   ....[4]....
        /*0048*/ 	.word	0xffffffff


	//   ....[5]....
        /*004c*/ 	.word	0xffffffff


	//   ....[6]....
        /*0050*/ 	.word	0xffffffff


	//   ....[7]....
        /*0054*/ 	.word	0xffffffff


	//   ....[8]....
        /*0058*/ 	.word	0xffffffff


	//   ....[9]....
        /*005c*/ 	.word	0xffffffff


	//   ....[10]....
        /*0060*/ 	.word	0xffffffff


	//   ....[11]....
        /*0064*/ 	.word	0xffffffff


	//   ....[12]....
        /*0068*/ 	.word	0xffffffff


	//   ....[13]....
        /*006c*/ 	.word	0xffffffff


	//   ....[14]....
        /*0070*/ 	.word	0xffffffff


	//   ....[15]....
        /*0074*/ 	.word	0xffffffff


	//   ....[16]....
        /*0078*/ 	.word	0xffffffff


	//   ....[17]....
        /*007c*/ 	.word	0xffffffff


	//   ....[18]....
        /*0080*/ 	.word	0xffffffff


	//   ....[19]....
        /*0084*/ 	.word	0xffffffff


	//   ....[20]....
        /*0088*/ 	.word	0xffffffff


	//   ....[21]....
        /*008c*/ 	.word	0xffffffff


	//   ....[22]....
        /*0090*/ 	.word	0xffffffff


	//   ....[23]....
        /*0094*/ 	.word	0xffffffff


	//   ....[24]....
        /*0098*/ 	.word	0xffffffff


	//   ....[25]....
        /*009c*/ 	.word	0xffffffff


	//   ....[26]....
        /*00a0*/ 	.word	0xffffffff


	//   ....[27]....
        /*00a4*/ 	.word	0xffffffff


	//   ....[28]....
        /*00a8*/ 	.word	0xffffffff


	//   ....[29]....
        /*00ac*/ 	.word	0xffffffff


	//   ....[30]....
        /*00b0*/ 	.word	0xffffffff


	//   ....[31]....
        /*00b4*/ 	.word	0xffffffff


	//   ....[32]....
        /*00b8*/ 	.word	0xffffffff


	//   ....[33]....
        /*00bc*/ 	.word	0xffffffff


	//   ....[34]....
        /*00c0*/ 	.word	0xffffffff


	//   ....[35]....
        /*00c4*/ 	.word	0xffffffff


	//   ....[36]....
        /*00c8*/ 	.word	0xffffffff


	//   ....[37]....
        /*00cc*/ 	.word	0xffffffff


	//   ....[38]....
        /*00d0*/ 	.word	0xffffffff


	//   ....[39]....
        /*00d4*/ 	.word	0xffffffff


	//   ....[40]....
        /*00d8*/ 	.word	0xffffffff


	//   ....[41]....
        /*00dc*/ 	.word	0xffffffff


	//   ....[42]....
        /*00e0*/ 	.word	0xffffffff


	//   ....[43]....
        /*00e4*/ 	.word	0xffffffff


	//   ....[44]....
        /*00e8*/ 	.word	0xffffffff


	//   ....[45]....
        /*00ec*/ 	.word	0xffffffff


	//   ....[46]....
        /*00f0*/ 	.word	0xffffffff


	//   ....[47]....
        /*00f4*/ 	.word	0xffffffff


	//   ....[48]....
        /*00f8*/ 	.word	0xffffffff


	//   ....[49]....
        /*00fc*/ 	.word	0xffffffff


	//   ....[50]....
        /*0100*/ 	.word	0xffffffff


	//   ....[51]....
        /*0104*/ 	.word	0xffffffff


	//   ....[52]....
        /*0108*/ 	.word	0xffffffff


	//   ....[53]....
        /*010c*/ 	.word	0xffffffff


	//   ....[54]....
        /*0110*/ 	.word	0xffffffff


	//   ....[55]....
        /*0114*/ 	.word	0xffffffff


	//   ....[56]....
        /*0118*/ 	.word	0xffffffff


	//   ....[57]....
        /*011c*/ 	.word	0xffffffff


	//   ....[58]....
        /*0120*/ 	.word	0xffffffff


	//   ....[59]....
        /*0124*/ 	.word	0xffffffff


	//   ....[60]....
        /*0128*/ 	.word	0xffffffff


	//   ....[61]....
        /*012c*/ 	.word	0xffffffff


	//   ....[62]....
        /*0130*/ 	.word	0xffffffff


	//   ....[63]....
        /*0134*/ 	.word	0xffffffff


	//   ....[64]....
        /*0138*/ 	.word	0xffffffff


	//   ....[65]....
        /*013c*/ 	.word	0xffffffff


	//   ....[66]....
        /*0140*/ 	.word	0xffffffff


	//   ....[67]....
        /*0144*/ 	.word	0xffffffff


	//   ....[68]....
        /*0148*/ 	.word	0xffffffff


	//   ....[69]....
        /*014c*/ 	.word	0xffffffff


	//   ....[70]....
        /*0150*/ 	.word	0xffffffff


	//   ....[71]....
        /*0154*/ 	.word	0xffffffff


	//   ....[72]....
        /*0158*/ 	.word	0xffffffff


	//   ....[73]....
        /*015c*/ 	.word	0xffffffff


	//   ....[74]....
        /*0160*/ 	.word	0xffffffff


	//   ....[75]....
        /*0164*/ 	.word	0xffffffff


	//   ....[76]....
        /*0168*/ 	.word	0xffffffff


	//   ....[77]....
        /*016c*/ 	.word	0xffffffff


	//   ....[78]....
        /*0170*/ 	.word	0xffffffff


	//   ....[79]....
        /*0174*/ 	.word	0xffffffff


	//   ....[80]....
        /*0178*/ 	.word	0xffffffff


	//   ....[81]....
        /*017c*/ 	.word	0xffffffff


	//   ....[82]....
        /*0180*/ 	.word	0xffffffff


	//   ....[83]....
        /*0184*/ 	.word	0xffffffff


	//   ....[84]....
        /*0188*/ 	.word	0xffffffff


	//   ....[85]....
        /*018c*/ 	.word	0xffffffff


	//   ....[86]....
        /*0190*/ 	.word	0xffffffff


	//   ....[87]....
        /*0194*/ 	.word	0xffffffff


	//   ....[88]....
        /*0198*/ 	.word	0xffffffff


	//   ....[89]....
        /*019c*/ 	.word	0xffffffff


	//   ....[90]....
        /*01a0*/ 	.word	0xffffffff


	//   ....[91]....
        /*01a4*/ 	.word	0xffffffff


	//   ....[92]....
        /*01a8*/ 	.word	0x050000f3


	//   ....[93]....
        /*01ac*/ 	.word	0x050000f3


	//   ....[94]....
        /*01b0*/ 	.word	0x050000f3


	//   ....[95]....
        /*01b4*/ 	.word	0x050000f3


	//   ....[96]....
        /*01b8*/ 	.word	0x050000f3


	//   ....[97]....
        /*01bc*/ 	.word	0x050000f3


	//   ....[98]....
        /*01c0*/ 	.word	0x050000f3


	//   ....[99]....
        /*01c4*/ 	.word	0x050000f3


	//   ....[100]....
        /*01c8*/ 	.word	0x050000f3


	//   ....[101]....
        /*01cc*/ 	.word	0x050000f3


	//   ....[102]....
        /*01d0*/ 	.word	0x050000f3


	//   ....[103]....
        /*01d4*/ 	.word	0x050000f3


	//   ....[104]....
        /*01d8*/ 	.word	0x050000f3


	//   ....[105]....
        /*01dc*/ 	.word	0x050000f3


	//   ....[106]....
        /*01e0*/ 	.word	0x050000f3


	//   ....[107]....
        /*01e4*/ 	.word	0x050000f3


	//   ....[108]....
        /*01e8*/ 	.word	0x050000f3


	//   ....[109]....
        /*01ec*/ 	.word	0x050000f3


	//   ....[110]....
        /*01f0*/ 	.word	0x050000f3


	//   ....[111]....
        /*01f4*/ 	.word	0x050000f3


	//   ....[112]....
        /*01f8*/ 	.word	0x050000f3


	//   ....[113]....
        /*01fc*/ 	.word	0x050000f3


	//   ....[114]....
        /*0200*/ 	.word	0x050000f3


	//   ....[115]....
        /*0204*/ 	.word	0x050000f3


	//   ....[116]....
        /*0208*/ 	.word	0x050000f3


	//   ....[117]....
        /*020c*/ 	.word	0x050000f3


	//   ....[118]....
        /*0210*/ 	.word	0x050000f3


	//   ....[119]....
        /*0214*/ 	.word	0x050000f3


	//   ....[120]....
        /*0218*/ 	.word	0x050000f3


	//   ....[121]....
        /*021c*/ 	.word	0x050000f3


	//   ....[122]....
        /*0220*/ 	.word	0x050000f3


	//   ....[123]....
        /*0224*/ 	.word	0x050000f3


	//   ....[124]....
        /*0228*/ 	.word	0x050000f3


	//   ....[125]....
        /*022c*/ 	.word	0x050000f3


	//   ....[126]....
        /*0230*/ 	.word	0x050000f3


	//   ....[127]....
        /*0234*/ 	.word	0x050000f3


	//   ....[128]....
        /*0238*/ 	.word	0x050000f3


	//   ....[129]....
        /*023c*/ 	.word	0x050000f3


	//   ....[130]....
        /*0240*/ 	.word	0x050000f3


	//   ....[131]....
        /*0244*/ 	.word	0x050000f3


	//   ....[132]....
        /*0248*/ 	.word	0x050000f3


	//   ....[133]....
        /*024c*/ 	.word	0x050000f3


	//   ....[134]....
        /*0250*/ 	.word	0x050000f3


	//   ....[135]....
        /*0254*/ 	.word	0x050000f3


	//   ....[136]....
        /*0258*/ 	.word	0x050000f3


	//   ....[137]....
        /*025c*/ 	.word	0x050000f3


	//   ....[138]....
        /*0260*/ 	.word	0x050000f3


	//   ....[139]....
        /*0264*/ 	.word	0x050000f3


	//   ....[140]....
        /*0268*/ 	.word	0x050000f3


	//   ....[141]....
        /*026c*/ 	.word	0x050000f3


	//   ....[142]....
        /*0270*/ 	.word	0x050000f3


	//   ....[143]....
        /*0274*/ 	.word	0x050000f3


	//   ....[144]....
        /*0278*/ 	.word	0x050000f3


	//   ....[145]....
        /*027c*/ 	.word	0x050000f3


	//   ....[146]....
        /*0280*/ 	.word	0x050000f3


	//   ....[147]....
        /*0284*/ 	.word	0x050000f3


	//   ....[148]....
        /*0288*/ 	.word	0x050000f3


	//   ....[149]....
        /*028c*/ 	.word	0x050000f3


	//   ....[150]....
        /*0290*/ 	.word	0x050000f3


	//   ....[151]....
        /*0294*/ 	.word	0x050000f3


	//   ....[152]....
        /*0298*/ 	.word	0x050000f3


	//   ....[153]....
        /*029c*/ 	.word	0x050000f3


	//   ....[154]....
        /*02a0*/ 	.word	0x050000f3


	//   ....[155]....
        /*02a4*/ 	.word	0x050000f3


	//----- nvinfo : EIATTR_COOP_GROUP_INSTR_OFFSETS
	.align		4
.L_1637:
        /*02a8*/ 	.byte	0x04, 0x28
        /*02aa*/ 	.short	(.L_1639 - .L_1638)


	//   ....[0]....
.L_1638:
        /*02ac*/ 	.word	0x00000bb0


	//   ....[1]....
        /*02b0*/ 	.word	0x00000c60


	//   ....[2]....
        /*02b4*/ 	.word	0x00000e50


	//   ....[3]....
        /*02b8*/ 	.word	0x000033e0


	//   ....[4]....
        /*02bc*/ 	.word	0x00003c00


	//   ....[5]....
        /*02c0*/ 	.word	0x000045b0


	//   ....[6]....
        /*02c4*/ 	.word	0x000048e0


	//   ....[7]....
        /*02c8*/ 	.word	0x00005140


	//   ....[8]....
        /*02cc*/ 	.word	0x00005c30


	//   ....[9]....
        /*02d0*/ 	.word	0x00007400


	//   ....[10]....
        /*02d4*/ 	.word	0x00007410


	//   ....[11]....
        /*02d8*/ 	.word	0x00007420


	//   ....[12]....
        /*02dc*/ 	.word	0x00007430


	//   ....[13]....
        /*02e0*/ 	.word	0x000074c0


	//   ....[14]....
        /*02e4*/ 	.word	0x000074f0


	//   ....[15]....
        /*02e8*/ 	.word	0x00007500


	//   ....[16]....
        /*02ec*/ 	.word	0x00007510


	//   ....[17]....
        /*02f0*/ 	.word	0x000075a0


	//   ....[18]....
        /*02f4*/ 	.word	0x000075d0


	//   ....[19]....
        /*02f8*/ 	.word	0x000075e0


	//   ....[20]....
        /*02fc*/ 	.word	0x000075f0


	//   ....[21]....
        /*0300*/ 	.word	0x00007680


	//   ....[22]....
        /*0304*/ 	.word	0x000076b0


	//   ....[23]....
        /*0308*/ 	.word	0x000076c0


	//   ....[24]....
        /*030c*/ 	.word	0x000076d0


	//   ....[25]....
        /*0310*/ 	.word	0x00007780


	//   ....[26]....
        /*0314*/ 	.word	0x00007790


	//   ....[27]....
        /*0318*/ 	.word	0x000077a0


	//   ....[28]....
        /*031c*/ 	.word	0x000077b0


	//   ....[29]....
        /*0320*/ 	.word	0x00007910


	//   ....[30]....
        /*0324*/ 	.word	0x00007920


	//   ....[31]....
        /*0328*/ 	.word	0x00007930


	//   ....[32]....
        /*032c*/ 	.word	0x00007940


	//   ....[33]....
        /*0330*/ 	.word	0x00007950


	//   ....[34]....
        /*0334*/ 	.word	0x00007960


	//   ....[35]....
        /*0338*/ 	.word	0x00007970


	//   ....[36]....
        /*033c*/ 	.word	0x00007980


	//   ....[37]....
        /*0340*/ 	.word	0x00008fb0


	//   ....[38]....
        /*0344*/ 	.word	0x00008fc0


	//   ....[39]....
        /*0348*/ 	.word	0x00008fd0


	//   ....[40]....
        /*034c*/ 	.word	0x00008fe0


	//   ....[41]....
        /*0350*/ 	.word	0x000090f0


	//   ....[42]....
        /*0354*/ 	.word	0x00009100


	//   ....[43]....
        /*0358*/ 	.word	0x00009110


	//   ....[44]....
        /*035c*/ 	.word	0x00009120


	//   ....[45]....
        /*0360*/ 	.word	0x00009230


	//   ....[46]....
        /*0364*/ 	.word	0x00009240


	//   ....[47]....
        /*0368*/ 	.word	0x00009250


	//   ....[48]....
        /*036c*/ 	.word	0x00009260


	//   ....[49]....
        /*0370*/ 	.word	0x00009370


	//   ....[50]....
        /*0374*/ 	.word	0x00009380


	//   ....[51]....
        /*0378*/ 	.word	0x00009390


	//   ....[52]....
        /*037c*/ 	.word	0x000093a0


	//   ....[53]....
        /*0380*/ 	.word	0x000094b0


	//   ....[54]....
        /*0384*/ 	.word	0x000094c0


	//   ....[55]....
        /*0388*/ 	.word	0x000094d0


	//   ....[56]....
        /*038c*/ 	.word	0x000094e0


	//   ....[57]....
        /*0390*/ 	.word	0x000095f0


	//   ....[58]....
        /*0394*/ 	.word	0x00009600


	//   ....[59]....
        /*0398*/ 	.word	0x00009610


	//   ....[60]....
        /*039c*/ 	.word	0x00009620


	//   ....[61]....
        /*03a0*/ 	.word	0x00009630


	//   ....[62]....
        /*03a4*/ 	.word	0x00009640


	//   ....[63]....
        /*03a8*/ 	.word	0x00009650


	//   ....[64]....
        /*03ac*/ 	.word	0x00009680


	//   ....[65]....
        /*03b0*/ 	.word	0x000096c0


	//   ....[66]....
        /*03b4*/ 	.word	0x00009700


	//   ....[67]....
        /*03b8*/ 	.word	0x00009730


	//   ....[68]....
        /*03bc*/ 	.word	0x00009750


	//   ....[69]....
        /*03c0*/ 	.word	0x0000d360


	//   ....[70]....
        /*03c4*/ 	.word	0x0000d3a0


	//   ....[71]....
        /*03c8*/ 	.word	0x0000d530


	//   ....[72]....
        /*03cc*/ 	.word	0x0000d570


	//   ....[73]....
        /*03d0*/ 	.word	0x0000d600


	//   ....[74]....
        /*03d4*/ 	.word	0x0000d620


	//   ....[75]....
        /*03d8*/ 	.word	0x0000d650


	//   ....[76]....
        /*03dc*/ 	.word	0x0000d680


	//   ....[77]....
        /*03e0*/ 	.word	0x0000d770


	//   ....[78]....
        /*03e4*/ 	.word	0x0000d7b0


	//   ....[79]....
        /*03e8*/ 	.word	0x0000dc80


	//   ....[80]....
        /*03ec*/ 	.word	0x0000e420


	//   ....[81]....
        /*03f0*/ 	.word	0x0000e8a0


	//   ....[82]....
        /*03f4*/ 	.word	0x0000e9d0


	//   ....[83]....
        /*03f8*/ 	.word	0x0000ea20


	//   ....[84]....
        /*03fc*/ 	.word	0x0000ea80


	//   ....[85]....
        /*0400*/ 	.word	0x0000ead0


	//   ....[86]....
        /*0404*/ 	.word	0x0000eaf0


	//   ....[87]....
        /*0408*/ 	.word	0x0000ec90


	//   ....[88]....
        /*040c*/ 	.word	0x0000ecc0


	//   ....[89]....
        /*0410*/ 	.word	0x0000ed20


	//   ....[90]....
        /*0414*/ 	.word	0x0000ed80


	//   ....[91]....
        /*0418*/ 	.word	0x0000eda0


	//   ....[92]....
        /*041c*/ 	.word	0x0000f110


	//   ....[93]....
        /*0420*/ 	.word	0x0000f160


	//   ....[94]....
        /*0424*/ 	.word	0x0000f1b0


	//   ....[95]....
        /*0428*/ 	.word	0x0000f200


	//   ....[96]....
        /*042c*/ 	.word	0x0000f2f0


	//   ....[97]....
        /*0430*/ 	.word	0x0000f340


	//   ....[98]....
        /*0434*/ 	.word	0x0000f390


	//   ....[99]....
        /*0438*/ 	.word	0x0000f3e0


	//   ....[100]....
        /*043c*/ 	.word	0x0000f4d0


	//   ....[101]....
        /*0440*/ 	.word	0x0000f520


	//   ....[102]....
        /*0444*/ 	.word	0x0000f570


	//   ....[103]....
        /*0448*/ 	.word	0x0000f5c0


	//   ....[104]....
        /*044c*/ 	.word	0x0000f6b0


	//   ....[105]....
        /*0450*/ 	.word	0x0000f700


	//   ....[106]....
        /*0454*/ 	.word	0x0000f750


	//   ....[107]....
        /*0458*/ 	.word	0x0000f7a0


	//   ....[108]....
        /*045c*/ 	.word	0x0000f890


	//   ....[109]....
        /*0460*/ 	.word	0x0000f8e0


	//   ....[110]....
        /*0464*/ 	.word	0x0000f930


	//   ....[111]....
        /*0468*/ 	.word	0x0000f980


	//   ....[112]....
        /*046c*/ 	.word	0x0000fa10


	//   ....[113]....
        /*0470*/ 	.word	0x0000fab0


	//   ....[114]....
        /*0474*/ 	.word	0x0000fb50


	//   ....[115]....
        /*0478*/ 	.word	0x0000fbf0


	//   ....[116]....
        /*047c*/ 	.word	0x0000fc90


	//   ....[117]....
        /*0480*/ 	.word	0x0000fd40


	//   ....[118]....
        /*0484*/ 	.word	0x0000fda0


	//   ....[119]....
        /*0488*/ 	.word	0x0000fdf0


	//   ....[120]....
        /*048c*/ 	.word	0x0000fe20


	//   ....[121]....
        /*0490*/ 	.word	0x0000fe80


	//   ....[122]....
        /*0494*/ 	.word	0x0000fed0


	//   ....[123]....
        /*0498*/ 	.word	0x0000ff20


	//   ....[124]....
        /*049c*/ 	.word	0x0000ffb0


	//   ....[125]....
        /*04a0*/ 	.word	0x00010000


	//   ....[126]....
        /*04a4*/ 	.word	0x00010050


	//   ....[127]....
        /*04a8*/ 	.word	0x000100a0


	//   ....[128]....
        /*04ac*/ 	.word	0x00010130


	//   ....[129]....
        /*04b0*/ 	.word	0x000101c0


	//   ....[130]....
        /*04b4*/ 	.word	0x00010210


	//   ....[131]....
        /*04b8*/ 	.word	0x00010260


	//   ....[132]....
        /*04bc*/ 	.word	0x000102f0


	//   ....[133]....
        /*04c0*/ 	.word	0x00010380


	//   ....[134]....
        /*04c4*/ 	.word	0x000103d0


	//   ....[135]....
        /*04c8*/ 	.word	0x00010420


	//   ....[136]....
        /*04cc*/ 	.word	0x000104b0


	//   ....[137]....
        /*04d0*/ 	.word	0x00010540


	//   ....[138]....
        /*04d4*/ 	.word	0x00010590


	//   ....[139]....
        /*04d8*/ 	.word	0x000105e0


	//   ....[140]....
        /*04dc*/ 	.word	0x00010670


	//   ....[141]....
        /*04e0*/ 	.word	0x00010700


	//   ....[142]....
        /*04e4*/ 	.word	0x00010750


	//   ....[143]....
        /*04e8*/ 	.word	0x000107a0


	//   ....[144]....
        /*04ec*/ 	.word	0x00010830


	//   ....[145]....
        /*04f0*/ 	.word	0x000108d0


	//   ....[146]....
        /*04f4*/ 	.word	0x00010920


	//   ....[147]....
        /*04f8*/ 	.word	0x000109c0


	//   ....[148]....
        /*04fc*/ 	.word	0x00010a80


	//   ....[149]....
        /*0500*/ 	.word	0x00010ad0


	//   ....[150]....
        /*0504*/ 	.word	0x00010b20


	//   ....[151]....
        /*0508*/ 	.word	0x00010b70


	//   ....[152]....
        /*050c*/ 	.word	0x00010ba0


	//   ....[153]....
        /*0510*/ 	.word	0x00010bf0


	//   ....[154]....
        /*0514*/ 	.word	0x00010c50


	//   ....[155]....
        /*0518*/ 	.word	0x00010cb0


	//----- nvinfo : EIATTR_VRC_CTA_INIT_COUNT
	.align		4
.L_1639:
        /*051c*/ 	.byte	0x02, 0x4a
	.zero		1
	.zero		1


	//----- nvinfo : EIATTR_EXIT_INSTR_OFFSETS
	.align		4
        /*0520*/ 	.byte	0x04, 0x1c
        /*0522*/ 	.short	(.L_1641 - .L_1640)


	//   ....[0]....
.L_1640:
        /*0524*/ 	.word	0x0000eee0


	//   ....[1]....
        /*0528*/ 	.word	0x0000f0b0


	//----- nvinfo : EIATTR_MAX_THREADS
	.align		4
.L_1641:
        /*052c*/ 	.byte	0x04, 0x05
        /*052e*/ 	.short	(.L_1643 - .L_1642)
.L_1642:
        /*0530*/ 	.word	0x00000080
        /*0534*/ 	.word	0x00000001
        /*0538*/ 	.word	0x00000001


	//----- nvinfo : EIATTR_CRS_STACK_SIZE
	.align		4
.L_1643:
        /*053c*/ 	.byte	0x04, 0x1e
        /*053e*/ 	.short	(.L_1645 - .L_1644)
.L_1644:
        /*0540*/ 	.word	0x00000000


	//----- nvinfo : EIATTR_CBANK_PARAM_SIZE
	.align		4
.L_1645:
        /*0544*/ 	.byte	0x03, 0x19
        /*0546*/ 	.short	0x01f0


	//----- nvinfo : EIATTR_PARAM_CBANK
	.align		4
        /*0548*/ 	.byte	0x04, 0x0a
        /*054a*/ 	.short	(.L_1647 - .L_1646)
	.align		4
.L_1646:
        /*054c*/ 	.word	index@(.nv.constant0._Z25selective_scan_bwd_kernelI32Selective_Scan_bwd_kernel_traitsILi128ELi16ELb1ELb1ELb1ELb1ELb1EN3c108BFloat16ENS1_7complexIfEEEEv12SSMParamsBwd)
        /*0550*/ 	.short	0x0380
        /*0552*/ 	.short	0x01f0


	//----- nvinfo : EIATTR_SW_WAR
	.align		4
.L_1647:
        /*0554*/ 	.byte	0x04, 0x36
        /*0556*/ 	.short	(.L_1649 - .L_1648)
.L_1648:
        /*0558*/ 	.word	0x00000008
.L_1649:


//--------------------- .nv.info._Z25selective_scan_bwd_kernelI32Selective_Scan_bwd_kernel_traitsILi64ELi16ELb0ELb0ELb0ELb0ELb0EN3c108BFloat16ENS1_7complexIfEEEEv12SSMParamsBwd --------------------------
	.section	.nv.info._Z25selective_scan_bwd_kernelI32Selective_Scan_bwd_kernel_traitsILi64ELi16ELb0ELb0ELb0ELb0ELb0EN3c108BFloat16ENS1_7complexIfEEEEv12SSMParamsBwd,"",@"SHT_CUDA_INFO"
	.sectionflags	@""
	.align	4


	//----- nvinfo : EIATTR_CUDA_API_VERSION
	.align		4
        /*0000*/ 	.byte	0x04, 0x37
        /*0002*/ 	.short	(.L_1651 - .L_1650)
.L_1650:
        /*0004*/ 	.word	0x00000082


	//----- nvinfo : EIATTR_KPARAM_INFO
	.align		4
.L_1651:
        /*0008*/ 	.byte	0x04, 0x17
        /*000a*/ 	.short	(.L_1653 - .L_1652)
.L_1652:
        /*000c*/ 	.word	0x00000000
        /*0010*/ 	.short	0x0000
        /*0012*/ 	.short	0x0000
        /*0014*/ 	.byte	0x00, 0xf0, 0xc1, 0x07


	//----- nvinfo : EIATTR_SPARSE_MMA_MASK
	.align		4
.L_1653:
        /*0018*/ 	.byte	0x03, 0x50
        /*001a*/ 	.short	0x0000


	//----- nvinfo : EIATTR_MAXREG_COUNT
	.align		4
        /*001c*/ 	.byte	0x03, 0x1b
        /*001e*/ 	.short	0x00ff


	//----- nvinfo : EIATTR_NUM_BARRIERS
	.align		4
        /*0020*/ 	.byte	0x02, 0x4c
        /*0022*/ 	.byte	0x01
	.zero		1


	//----- nvinfo : EIATTR_MERCURY_ISA_VERSION
	.align		4
        /*0024*/ 	.byte	0x03, 0x5f
        /*0026*/ 	.short	0x0101


	//----- nvinfo : EIATTR_INT_WARP_WIDE_INSTR_OFFSETS
	.align		4
        /*0028*/ 	.byte	0x04, 0x31
        /*002a*/ 	.short	(.L_1655 - .L_1654)


	//   ....[0]....
.L_1654:
        /*002c*/ 	.word	0x00003330


	//----- nvinfo : EIATTR_COOP_GROUP_MASK_REGIDS
	.align		4
.L_1655:
        /*0030*/ 	.byte	0x04, 0x29
        /*0032*/ 	.short	(.L_1657 - .L_1656)


	//   ....[0]....
.L_1656:
        /*0034*/ 	.word	0xffffffff


	//   ....[1]....
        /*0038*/ 	.word	0xffffffff


	//   ....[2]....
        /*003c*/ 	.word	0xffffffff


	//   ....[3]....
        /*0040*/ 	.word	0xffffffff


	//   ....[4]....
        /*0044*/ 	.word	0xffffffff


	//   ....[5]....
        /*0048*/ 	.word	0xffffffff


	//   ....[6]....
        /*004c*/ 	.word	0xffffffff


	//   ....[7]....
        /*0050*/ 	.word	0xffffffff


	//   ....[8]....
        /*0054*/ 	.word	0xffffffff


	//   ....[9]....
        /*0058*/ 	.word	0xffffffff


	//   ....[10]....
        /*005c*/ 	.word	0xffffffff


	//   ....[11]....
        /*0060*/ 	.word	0xffffffff


	//   ....[12]....
        /*0064*/ 	.word	0xffffffff


	//   ....[13]....
        /*0068*/ 	.word	0xffffffff


	//   ....[14]....
        /*006c*/ 	.word	0xffffffff


	//   ....[15]....
        /*0070*/ 	.word	0xffffffff


	//   ....[16]....
        /*0074*/ 	.word	0xffffffff


	//   ....[17]....
        /*0078*/ 	.word	0xffffffff


	//   ....[18]....
        /*007c*/ 	.word	0xffffffff


	//   ....[19]....
        /*0080*/ 	.word	0xffffffff


	//   ....[20]....
        /*0084*/ 	.word	0xffffffff


	//   ....[21]....
        /*0088*/ 	.word	0xffffffff


	//   ....[22]....
        /*008c*/ 	.word	0xffffffff


	//   ....[23]....
        /*0090*/ 	.word	0xffffffff


	//   ....[24]....
        /*0094*/ 	.word	0xffffffff


	//   ....[25]....
        /*0098*/ 	.word	0xffffffff


	//   ....[26]....
        /*009c*/ 	.word	0xffffffff


	//   ....[27]....
        /*00a0*/ 	.word	0xffffffff


	//   ....[28]....
        /*00a4*/ 	.word	0xffffffff


	//   ....[29]....
        /*00a8*/ 	.word	0xffffffff


	//   ....[30]....
        /*00ac*/ 	.word	0xffffffff


	//   ....[31]....
        /*00b0*/ 	.word	0xffffffff


	//   ....[32]....
        /*00b4*/ 	.word	0xffffffff


	//   ....[33]....
        /*00b8*/ 	.word	0xffffffff


	//   ....[34]....
        /*00bc*/ 	.word	0xffffffff


	//   ....[35]....
        /*00c0*/ 	.word	0xffffffff


	//   ....[36]....
        /*00c4*/ 	.word	0xffffffff


	//   ....[37]....
        /*00c8*/ 	.word	0xffffffff


	//   ....[38]....
        /*00cc*/ 	.word	0xffffffff


	//   ....[39]....
        /*00d0*/ 	.word	0xffffffff


	//   ....[40]....
        /*00d4*/ 	.word	0xffffffff


	//   ....[41]....
        /*00d8*/ 	.word	0xffffffff


	//   ....[42]....
        /*00dc*/ 	.word	0xffffffff


	//   ....[43]....
        /*00e0*/ 	.word	0xffffffff


	//   ....[44]....
        /*00e4*/ 	.word	0xffffffff


	//   ....[45]....
        /*00e8*/ 	.word	0xffffffff


	//   ....[46]....
        /*00ec*/ 	.word	0xffffffff


	//   ....[47]....
        /*00f0*/ 	.word	0xffffffff


	//   ....[48]....
        /*00f4*/ 	.word	0xffffffff


	//   ....[49]....
        /*00f8*/ 	.word	0xffffffff


	//   ....[50]....
        /*00fc*/ 	.word	0xffffffff


	//   ....[51]....
        /*0100*/ 	.word	0xffffffff


	//   ....[52]....
        /*0104*/ 	.word	0xffffffff


	//   ....[53]....
        /*0108*/ 	.word	0xffffffff


	//   ....[54]....
        /*010c*/ 	.word	0xffffffff


	//   ....[55]....
        /*0110*/ 	.word	0xffffffff


	//   ....[56]....
        /*0114*/ 	.word	0xffffffff


	//   ....[57]....
        /*0118*/ 	.word	0xffffffff


	//   ....[58]....
        /*011c*/ 	.word	0xffffffff


	//   ....[59]....
        /*0120*/ 	.word	0xffffffff


	//   ....[60]....
        /*0124*/ 	.word	0xffffffff


	//   ....[61]....
        /*0128*/ 	.word	0xffffffff


	//   ....[62]....
        /*012c*/ 	.word	0xffffffff


	//   ....[63]....
        /*0130*/ 	.word	0xffffffff


	//   ....[64]....
        /*0134*/ 	.word	0xffffffff


	//   ....[65]....
        /*0138*/ 	.word	0xffffffff


	//   ....[66]....
        /*013c*/ 	.word	0xffffffff


	//   ....[67]....
        /*0140*/ 	.word	0xffffffff


	//   ....[68]....
        /*0144*/ 	.word	0xffffffff


	//   ....[69]....
        /*0148*/ 	.word	0xffffffff


	//   ....[70]....
        /*014c*/ 	.word	0xffffffff


	//   ....[71]....
        /*0150*/ 	.word	0xffffffff


	//   ....[72]....
        /*0154*/ 	.word	0xffffffff


	//   ....[73]....
        /*0158*/ 	.word	0xffffffff


	//   ....[74]....
        /*015c*/ 	.word	0xffffffff


	//   ....[75]....
        /*0160*/ 	.word	0xffffffff


	//   ....[76]....
        /*0164*/ 	.word	0xffffffff


	//   ....[77]....
        /*0168*/ 	.word	0xffffffff


	//   ....[78]....
        /*016c*/ 	.word	0xffffffff


	//   ....[79]....
        /*0170*/ 	.word	0xffffffff


	//   ....[80]....
        /*0174*/ 	.word	0xffffffff


	//   ....[81]....
        /*0178*/ 	.word	0xffffffff


	//   ....[82]....
        /*017c*/ 	.word	0xffffffff


	//   ....[83]....
        /*0180*/ 	.word	0xffffffff


	//   ....[84]....
        /*0184*/ 	.word	0xffffffff


	//   ....[85]....
        /*0188*/ 	.word	0xffffffff


	//   ....[86]....
        /*018c*/ 	.word	0xffffffff


	//   ....[87]....
        /*0190*/ 	.word	0xffffffff


	//   ....[88]....
        /*0194*/ 	.word	0xffffffff


	//   ....[89]....
        /*0198*/ 	.word	0xffffffff


	//   ....[90]....
        /*019c*/ 	.word	0xffffffff


	//   ....[91]....
        /*01a0*/ 	.word	0xffffffff


	//   ....[92]....
        /*01a4*/ 	.word	0xffffffff


	//   ....[93]....
        /*01a8*/ 	.word	0xffffffff


	//   ....[94]....
        /*01ac*/ 	.word	0xffffffff


	//   ....[95]....
        /*01b0*/ 	.word	0x05000002


	//   ....[96]....
        /*01b4*/ 	.word	0x05000002


	//   ....[97]....
        /*01b8*/ 	.word	0x05000002


	//   ....[98]....
        /*01bc*/ 	.word	0x05000002


	//   ....[99]....
        /*01c0*/ 	.word	0x05000002


	//   ....[100]....
        /*01c4*/ 	.word	0x05000002


	//   ....[101]....
        /*01c8*/ 	.word	0x05000002


	//   ....[102]....
        /*01cc*/ 	.word	0x05000002


	//   ....[103]....
        /*01d0*/ 	.word	0x05000002


	//   ....[104]....
        /*01d4*/ 	.word	0x05000002


	//   ....[105]....
        /*01d8*/ 	.word	0x05000002


	//   ....[106]....
        /*01dc*/ 	.word	0x05000002


	//   ....[107]....
        /*01e0*/ 	.word	0x05000002


	//   ....[108]....
        /*01e4*/ 	.word	0x05000002


	//   ....[109]....
        /*01e8*/ 	.word	0x05000002


	//   ....[110]....
        /*01ec*/ 	.word	0x05000002


	//   ....[111]....
        /*01f0*/ 	.word	0x05000002


	//   ....[112]....
        /*01f4*/ 	.word	0x05000002


	//   ....[113]....
        /*01f8*/ 	.word	0x05000002


	//   ....[114]....
        /*01fc*/ 	.word	0x05000002


	//   ....[115]....
        /*0200*/ 	.word	0x05000002


	//   ....[116]....
        /*0204*/ 	.word	0x05000002


	//   ....[117]....
        /*0208*/ 	.word	0x05000002


	//   ....[118]....
        /*020c*/ 	.word	0x05000002


	//   ....[119]....
        /*0210*/ 	.word	0x05000002


	//   ....[120]....
        /*0214*/ 	.word	0x05000002


	//   ....[121]....
        /*0218*/ 	.word	0x05000002


	//   ....[122]....
        /*021c*/ 	.word	0x05000002


	//   ....[123]....
        /*0220*/ 	.word	0x05000002


	//   ....[124]....
        /*0224*/ 	.word	0x05000002


	//   ....[125]....
        /*0228*/ 	.word	0x05000002


	//   ....[126]....
        /*022c*/ 	.word	0x05000002


	//   ....[127]....
        /*0230*/ 	.word	0x05000002


	//   ....[128]....
        /*0234*/ 	.word	0x05000002


	//   ....[129]....
        /*0238*/ 	.word	0x05000002


	//   ....[130]....
        /*023c*/ 	.word	0x05000002


	//   ....[131]....
        /*0240*/ 	.word	0x05000002


	//   ....[132]....
        /*0244*/ 	.word	0x05000002


	//   ....[133]....
        /*0248*/ 	.word	0x05000002


	//   ....[134]....
        /*024c*/ 	.word	0x05000002


	//   ....[135]....
        /*0250*/ 	.word	0x05000002


	//   ....[136]....
        /*0254*/ 	.word	0x05000002


	//   ....[137]....
        /*0258*/ 	.word	0x05000002


	//   ....[138]....
        /*025c*/ 	.word	0x05000002


	//   ....[139]....
        /*0260*/ 	.word	0x05000002


	//   ....[140]....
        /*0264*/ 	.word	0x05000002


	//   ....[141]....
        /*0268*/ 	.word	0x05000002


	//   ....[142]....
        /*026c*/ 	.word	0x05000002


	//   ....[143]....
        /*0270*/ 	.word	0x05000002


	//   ....[144]....
        /*0274*/ 	.word	0x05000002


	//   ....[145]....
        /*0278*/ 	.word	0x05000002


	//   ....[146]....
        /*027c*/ 	.word	0x05000002


	//   ....[147]....
        /*0280*/ 	.word	0x05000002


	//   ....[148]....
        /*0284*/ 	.word	0x05000002


	//   ....[149]....
        /*0288*/ 	.word	0x05000002


	//   ....[150]....
        /*028c*/ 	.word	0x05000002


	//   ....[151]....
        /*0290*/ 	.word	0x05000002


	//   ....[152]....
        /*0294*/ 	.word	0x05000002


	//   ....[153]....
        /*0298*/ 	.word	0x05000002


	//   ....[154]....
        /*029c*/ 	.word	0x05000002


	//   ....[155]....
        /*02a0*/ 	.word	0x05000002


	//   ....[156]....
        /*02a4*/ 	.word	0x05000002


	//   ....[157]....
        /*02a8*/ 	.word	0x05000002


	//   ....[158]....
        /*02ac*/ 	.word	0x05000002


	//----- nvinfo : EIATTR_COOP_GROUP_INSTR_OFFSETS
	.align		4
.L_1657:
        /*02b0*/ 	.byte	0x04, 0x28
        /*02b2*/ 	.short	(.L_1659 - .L_1658)


	//   ....[0]....
.L_1658:
        /*02b4*/ 	.word	0x00001160


	//   ....[1]....
        /*02b8*/ 	.word	0x00001730


	//   ....[2]....
        /*02bc*/ 	.word	0x00001d40


	//   ....[3]....
        /*02c0*/ 	.word	0x00003ec0


	//   ....[4]....
        /*02c4*/ 	.word	0x00003ed0


	//   ....[5]....
        /*02c8*/ 	.word	0x00003ee0


	//   ....[6]....
        /*02cc*/ 	.word	0x00003ef0


	//   ....[7]....
        /*02d0*/ 	.word	0x00003f80


	//   ....[8]....
        /*02d4*/ 	.word	0x00003fb0


	//   ....[9]....
        /*02d8*/ 	.word	0x00003fc0


	//   ....[10]....
        /*02dc*/ 	.word	0x00003fd0


	//   ....[11]....
        /*02e0*/ 	.word	0x00004060


	//   ....[12]....
        /*02e4*/ 	.word	0x00004090


	//   ....[13]....
        /*02e8*/ 	.word	0x000040a0


	//   ....[14]....
        /*02ec*/ 	.word	0x000040b0


	//   ....[15]....
        /*02f0*/ 	.word	0x00004150


	//   ....[16]....
        /*02f4*/ 	.word	0x00004170


	//   ....[17]....
        /*02f8*/ 	.word	0x00004180


	//   ....[18]....
        /*02fc*/ 	.word	0x00004190


	//   ....[19]....
        /*0300*/ 	.word	0x00004240


	//   ....[20]....
        /*0304*/ 	.word	0x00004250


	//   ....[21]....
        /*0308*/ 	.word	0x00004260


	//   ....[22]....
        /*030c*/ 	.word	0x00004270


	//   ....[23]....
        /*0310*/ 	.word	0x000043d0


	//   ....[24]....
        /*0314*/ 	.word	0x000043e0


	//   ....[25]....
        /*0318*/ 	.word	0x000043f0


	//   ....[26]....
        /*031c*/ 	.word	0x00004400


	//   ....[27]....
        /*0320*/ 	.word	0x00004410


	//   ....[28]....
        /*0324*/ 	.word	0x00004420


	//   ....[29]....
        /*0328*/ 	.word	0x00004430


	//   ....[30]....
        /*032c*/ 	.word	0x00004440


	//   ....[31]....
        /*0330*/ 	.word	0x00005700


	//   ....[32]....
        /*0334*/ 	.word	0x00005710


	//   ....[33]....
        /*0338*/ 	.word	0x00005720


	//   ....[34]....
        /*033c*/ 	.word	0x00005730


	//   ....[35]....
        /*0340*/ 	.word	0x00005840


	//   ....[36]....
        /*0344*/ 	.word	0x00005850


	//   ....[37]....
        /*0348*/ 	.word	0x00005860


	//   ....[38]....
        /*034c*/ 	.word	0x00005870


	//   ....[39]....
        /*0350*/ 	.word	0x00005980


	//   ....[40]....
        /*0354*/ 	.word	0x00005990


	//   ....[41]....
        /*0358*/ 	.word	0x000059a0


	//   ....[42]....
        /*035c*/ 	.word	0x000059b0


	//   ....[43]....
        /*0360*/ 	.word	0x00005ac0


	//   ....[44]....
        /*0364*/ 	.word	0x00005ad0


	//   ....[45]....
        /*0368*/ 	.word	0x00005ae0


	//   ....[46]....
        /*036c*/ 	.word	0x00005af0


	//   ....[47]....
        /*0370*/ 	.word	0x00005c00


	//   ....[48]....
        /*0374*/ 	.word	0x00005c10


	//   ....[49]....
        /*0378*/ 	.word	0x00005c20


	//   ....[50]....
        /*037c*/ 	.word	0x00005c30


	//   ....[51]....
        /*0380*/ 	.word	0x00005d40


	//   ....[52]....
        /*0384*/ 	.word	0x00005d50


	//   ....[53]....
        /*0388*/ 	.word	0x00005d60


	//   ....[54]....
        /*038c*/ 	.word	0x00005d70


	//   ....[55]....
        /*0390*/ 	.word	0x00005d80


	//   ....[56]....
        /*0394*/ 	.word	0x00005d90


	//   ....[57]....
        /*0398*/ 	.word	0x00005da0


	//   ....[58]....
        /*039c*/ 	.word	0x00005de0


	//   ....[59]....
        /*03a0*/ 	.word	0x00005e20


	//   ....[60]....
        /*03a4*/ 	.word	0x00005e50


	//   ....[61]....
        /*03a8*/ 	.word	0x00005e60


	//   ....[62]....
        /*03ac*/ 	.word	0x00005e80


	//   ....[63]....
        /*03b0*/ 	.word	0x000073f0


	//   ....[64]....
        /*03b4*/ 	.word	0x00007460


	//   ....[65]....
        /*03b8*/ 	.word	0x000074e0


	//   ....[66]....
        /*03bc*/ 	.word	0x00007520


	//   ....[67]....
        /*03c0*/ 	.word	0x000075c0


	//   ....[68]....
        /*03c4*/ 	.word	0x00007630


	//   ....[69]....
        /*03c8*/ 	.word	0x000076b0


	//   ....[70]....
        /*03cc*/ 	.word	0x000076f0


	//   ....[71]....
        /*03d0*/ 	.word	0x000077e0


	//   ....[72]....
        /*03d4*/ 	.word	0x00007820


	//   ....[73]....
        /*03d8*/ 	.word	0x00007880


	//   ....[74]....
        /*03dc*/ 	.word	0x000078c0


	//   ....[75]....
        /*03e0*/ 	.word	0x000079b0


	//   ....[76]....
        /*03e4*/ 	.word	0x00007a20


	//   ....[77]....
        /*03e8*/ 	.word	0x00007a60


	//   ....[78]....
        /*03ec*/ 	.word	0x00007aa0


	//   ....[79]....
        /*03f0*/ 	.word	0x00007bf0


	//   ....[80]....
        /*03f4*/ 	.word	0x00007c30


	//   ....[81]....
        /*03f8*/ 	.word	0x00007c60


	//   ....[82]....
        /*03fc*/ 	.word	0x00007c70


	//   ....[83]....
        /*0400*/ 	.word	0x00008360


	//   ....[84]....
        /*0404*/ 	.word	0x00008bc0


	//   ....[85]....
        /*0408*/ 	.word	0x00008fe0


	//   ....[86]....
        /*040c*/ 	.word	0x00009020


	//   ....[87]....
        /*0410*/ 	.word	0x00009080


	//   ....[88]....
        /*0414*/ 	.word	0x000090e0


	//   ....[89]....
        /*0418*/ 	.word	0x00009100


	//   ....[90]....
        /*041c*/ 	.word	0x00009270


	//   ....[91]....
        /*0420*/ 	.word	0x000092b0


	//   ....[92]....
        /*0424*/ 	.word	0x00009310


	//   ....[93]....
        /*0428*/ 	.word	0x00009360


	//   ....[94]....
        /*042c*/ 	.word	0x00009380


	//   ....[95]....
        /*0430*/ 	.word	0x00009a70


	//   ....[96]....
        /*0434*/ 	.word	0x00009ac0


	//   ....[97]....
        /*0438*/ 	.word	0x00009b10


	//   ....[98]....
        /*043c*/ 	.word	0x00009b60


	//   ....[99]....
        /*0440*/ 	.word	0x00009c60


	//   ....[100]....
        /*0444*/ 	.word	0x00009cb0


	//   ....[101]....
        /*0448*/ 	.word	0x00009d00


	//   ....[102]....
        /*044c*/ 	.word	0x00009d50


	//   ....[103]....
        /*0450*/ 	.word	0x00009e50


	//   ....[104]....
        /*0454*/ 	.word	0x00009ea0


	//   ....[105]....
        /*0458*/ 	.word	0x00009ef0


	//   ....[106]....
        /*045c*/ 	.word	0x00009f40


	//   ....[107]....
        /*0460*/ 	.word	0x0000a040


	//   ....[108]....
        /*0464*/ 	.word	0x0000a090


	//   ....[109]....
        /*0468*/ 	.word	0x0000a0e0


	//   ....[110]....
        /*046c*/ 	.word	0x0000a130


	//   ....[111]....
        /*0470*/ 	.word	0x0000a230


	//   ....[112]....
        /*0474*/ 	.word	0x0000a280


	//   ....[113]....
        /*0478*/ 	.word	0x0000a2d0


	//   ....[114]....
        /*047c*/ 	.word	0x0000a320


	//   ....[115]....
        /*0480*/ 	.word	0x0000a3c0


	//   ....[116]....
        /*0484*/ 	.word	0x0000a460


	//   ....[117]....
        /*0488*/ 	.word	0x0000a500


	//   ....[118]....
        /*048c*/ 	.word	0x0000a5a0


	//   ....[119]....
        /*0490*/ 	.word	0x0000a640


	//   ....[120]....
        /*0494*/ 	.word	0x0000a6f0


	//   ....[121]....
        /*0498*/ 	.word	0x0000a750


	//   ....[122]....
        /*049c*/ 	.word	0x0000a7a0


	//   ....[123]....
        /*04a0*/ 	.word	0x0000a7d0


	//   ....[124]....
        /*04a4*/ 	.word	0x0000a830


	//   ....[125]....
        /*04a8*/ 	.word	0x0000a880


	//   ....[126]....
        /*04ac*/ 	.word	0x0000a8d0


	//   ....[127]....
        /*04b0*/ 	.word	0x0000a960


	//   ....[128]....
        /*04b4*/ 	.word	0x0000a9b0


	//   ....[129]....
        /*04b8*/ 	.word	0x0000aa00


	//   ....[130]....
        /*04bc*/ 	.word	0x0000aa50


	//   ....[131]....
        /*04c0*/ 	.word	0x0000aae0


	//   ....[132]....
        /*04c4*/ 	.word	0x0000ab70


	//   ....[133]....
        /*04c8*/ 	.word	0x0000abc0


	//   ....[134]....
        /*04cc*/ 	.word	0x0000ac10


	//   ....[135]....
        /*04d0*/ 	.word	0x0000aca0


	//   ....[136]....
        /*04d4*/ 	.word	0x0000ad30


	//   ....[137]....
        /*04d8*/ 	.word	0x0000ad80


	//   ....[138]....
        /*04dc*/ 	.word	0x0000add0


	//   ....[139]....
        /*04e0*/ 	.word	0x0000ae60


	//   ....[140]....
        /*04e4*/ 	.word	0x0000aef0


	//   ....[141]....
        /*04e8*/ 	.word	0x0000af40


	//   ....[142]....
        /*04ec*/ 	.word	0x0000af90


	//   ....[143]....
        /*04f0*/ 	.word	0x0000b020


	//   ....[144]....
        /*04f4*/ 	.word	0x0000b0b0


	//   ....[145]....
        /*04f8*/ 	.word	0x0000b100


	//   ....[146]....
        /*04fc*/ 	.word	0x0000b150


	//   ....[147]....
        /*0500*/ 	.word	0x0000b1e0


	//   ....[148]....
        /*0504*/ 	.word	0x0000b280


	//   ....[149]....
        /*0508*/ 	.word	0x0000b2e0


	//   ....[150]....
        /*050c*/ 	.word	0x0000b3b0


	//   ....[151]....
        /*0510*/ 	.word	0x0000b410


	//   ....[152]....
        /*0514*/ 	.word	0x0000b460


	//   ....[153]....
        /*0518*/ 	.word	0x0000b4b0


	//   ....[154]....
        /*051c*/ 	.word	0x0000b500


	//   ....[155]....
        /*0520*/ 	.word	0x0000b550


	//   ....[156]....
        /*0524*/ 	.word	0x0000b5a0


	//   ....[157]....
        /*0528*/ 	.word	0x0000b600


	//   ....[158]....
        /*052c*/ 	.word	0x0000b660


	//----- nvinfo : EIATTR_VRC_CTA_INIT_COUNT
	.align		4
.L_1659:
        /*0530*/ 	.byte	0x02, 0x4a
	.zero		1
	.zero		1


	//----- nvinfo : EIATTR_EXIT_INSTR_OFFSETS
	.align		4
        /*0534*/ 	.byte	0x04, 0x1c
        /*0536*/ 	.short	(.L_1661 - .L_1660)


	//   ....[0]....
.L_1660:
        /*0538*/ 	.word	0x00009490


	//   ....[1]....
        /*053c*/ 	.word	0x00009a10


	//----- nvinfo : EIATTR_MAX_THREADS
	.align		4
.L_1661:
        /*0540*/ 	.byte	0x04, 0x05
        /*0542*/ 	.short	(.L_1663 - .L_1662)
.L_1662:
        /*0544*/ 	.word	0x00000040
        /*0548*/ 	.word	0x00000001
        /*054c*/ 	.word	0x00000001


	//----- nvinfo : EIATTR_CRS_STACK_SIZE
	.align		4
.L_1663:
        /*0550*/ 	.byte	0x04, 0x1e
        /*0552*/ 	.short	(.L_1665 - .L_1664)
.L_1664:
        /*0554*/ 	.word	0x00000000


	//----- nvinfo : EIATTR_CBANK_PARAM_SIZE
	.align		4
.L_1665:
        /*0558*/ 	.byte	0x03, 0x19
        /*055a*/ 	.short	0x01f0


	//----- nvinfo : EIATTR_PARAM_CBANK
	.align		4
        /*055c*/ 	.byte	0x04, 0x0a
        /*055e*/ 	.short	(.L_1667 - .L_1666)
	.align		4
.L_1666:
        /*0560*/ 	.word	index@(.nv.constant0._Z25selective_scan_bwd_kernelI32Selective_Scan_bwd_kernel_traitsILi64ELi16ELb0ELb0ELb0ELb0ELb0EN3c108BFloat16ENS1_7complexIfEEEEv12SSMParamsBwd)
        /*0564*/ 	.short	0x0380
        /*0566*/ 	.short	0x01f0


	//----- nvinfo : EIATTR_SW_WAR
	.align		4
.L_1667:
        /*0568*/ 	.byte	0x04, 0x36
        /*056a*/ 	.short	(.L_1669 - .L_1668)
.L_1668:
        /*056c*/ 	.word	0x00000008
.L_1669:


//--------------------- .nv.info._Z25selective_scan_bwd_kernelI32Selective_Scan_bwd_kernel_traitsILi64ELi16ELb0ELb0ELb0ELb0ELb1EN3c108BFloat16ENS1_7complexIfEEEEv12SSMParamsBwd --------------------------
	.section	.nv.info._Z25selective_scan_bwd_kernelI32Selective_Scan_bwd_kernel_traitsILi64ELi16ELb0ELb0ELb0ELb0ELb1EN3c108BFloat16ENS1_7complexIfEEEEv12SSMParamsBwd,"",@"SHT_CUDA_INFO"
	.sectionflags	@""
	.align	4


	//----- nvinfo : EIATTR_CUDA_API_VERSION
	.align		4
        /*0000*/ 	.byte	0x04, 0x37
        /*0002*/ 	.short	(.L_1671 - .L_1670)
.L_1670:
        /*0004*/ 	.word	0x00000082


	//----- nvinfo : EIATTR_KPARAM_INFO
	.align		4
.L_1671:
        /*0008*/ 	.byte	0x04, 0x17
        /*000a*/ 	.short	(.L_1673 - .L_1672)
.L_1672:
        /*000c*/ 	.word	0x00000000
        /*0010*/ 	.short	0x0000
        /*0012*/ 	.short	0x0000
        /*0014*/ 	.byte	0x00, 0xf0, 0xc1, 0x07


	//----- nvinfo : EIATTR_SPARSE_MMA_MASK
	.align		4
.L_1673:
        /*0018*/ 	.byte	0x03, 0x50
        /*001a*/ 	.short	0x0000


	//----- nvinfo : EIATTR_MAXREG_COUNT
	.align		4
        /*001c*/ 	.byte	0x03, 0x1b
        /*001e*/ 	.short	0x00ff


	//----- nvinfo : EIATTR_NUM_BARRIERS
	.align		4
        /*0020*/ 	.byte	0x02, 0x4c
        /*0022*/ 	.byte	0x01
	.zero		1


	//----- nvinfo : EIATTR_MERCURY_ISA_VERSION
	.align		4
        /*0024*/ 	.byte	0x03, 0x5f
        /*0026*/ 	.short	0x0101


	//----- nvinfo : EIATTR_INT_WARP_WIDE_INSTR_OFFSETS
	.align		4
        /*0028*/ 	.byte	0x04, 0x31
        /*002a*/ 	.short	(.L_1675 - .L_1674)


	//   ....[0]....
.L_1674:
        /*002c*/ 	.word	0x000056c0


	//----- nvinfo : EIATTR_COOP_GROUP_MASK_REGIDS
	.align		4
.L_1675:
        /*0030*/ 	.byte	0x04, 0x29
        /*0032*/ 	.short	(.L_1677 - .L_1676)


	//   ....[0]....
.L_1676:
        /*0034*/ 	.word	0xffffffff


	//   ....[1]....
        /*0038*/ 	.word	0xffffffff


	//   ....[2]....
        /*003c*/ 	.word	0xffffffff


	//   ....[3]....
        /*0040*/ 	.word	0xffffffff


	//   ....[4]....
        /*0044*/ 	.word	0xffffffff


	//   ....[5]....
        /*0048*/ 	.word	0xffffffff


	//   ....[6]....
        /*004c*/ 	.word	0xffffffff


	//   ....[7]....
        /*0050*/ 	.word	0xffffffff


	//   ....[8]....
        /*0054*/ 	.word	0xffffffff


	//   ....[9]....
        /*0058*/ 	.word	0xffffffff


	//   ....[10]....
        /*005c*/ 	.word	0xffffffff


	//   ....[11]....
        /*0060*/ 	.word	0xffffffff


	//   ....[12]....
        /*0064*/ 	.word	0xffffffff


	//   ....[13]....
        /*0068*/ 	.word	0xffffffff


	//   ....[14]....
        /*006c*/ 	.word	0xffffffff


	//   ....[15]....
        /*0070*/ 	.word	0xffffffff


	//   ....[16]....
        /*0074*/ 	.word	0xffffffff


	//   ....[17]....
        /*0078*/ 	.word	0xffffffff


	//   ....[18]....
        /*007c*/ 	.word	0xffffffff


	//   ....[19]....
        /*0080*/ 	.word	0xffffffff


	//   ....[20]....
        /*0084*/ 	.word	0xffffffff


	//   ....[21]....
        /*0088*/ 	.word	0xffffffff


	//   ....[22]....
        /*008c*/ 	.word	0xffffffff


	//   ....[23]....
        /*0090*/ 	.word	0xffffffff


	//   ....[24]....
        /*0094*/ 	.word	0xffffffff


	//   ....[25]....
        /*0098*/ 	.word	0xffffffff


	//   ....[26]....
        /*009c*/ 	.word	0xffffffff


	//   ....[27]....
        /*00a0*/ 	.word	0xffffffff


	//   ....[28]....
        /*00a4*/ 	.word	0xffffffff


	//   ....[29]....
        /*00a8*/ 	.word	0xffffffff


	//   ....[30]....
        /*00ac*/ 	.word	0xffffffff


	//   ....[31]....
        /*00b0*/ 	.word	0xffffffff


	//   ....[32]....
        /*00b4*/ 	.word	0xffffffff


	//   ....[33]....
        /*00b8*/ 	.word	0xffffffff


	//   ....[34]....
        /*00bc*/ 	.word	0xffffffff


	//   ....[35]....
        /*00c0*/ 	.word	0xffffffff


	//   ....[36]....
        /*00c4*/ 	.word	0xffffffff


	//   ....[37]....
        /*00c8*/ 	.word	0xffffffff


	//   ....[38]....
        /*00cc*/ 	.word	0xffffffff


	//   ....[39]....
        /*00d0*/ 	.word	0xffffffff


	//   ....[40]....
        /*00d4*/ 	.word	0xffffffff


	//   ....[41]....
        /*00d8*/ 	.word	0xffffffff


	//   ....[42]....
        /*00dc*/ 	.word	0xffffffff


	//   ....[43]....
        /*00e0*/ 	.word	0xffffffff


	//   ....[44]....
        /*00e4*/ 	.word	0xffffffff


	//   ....[45]....
        /*00e8*/ 	.word	0xffffffff


	//   ....[46]....
        /*00ec*/ 	.word	0xffffffff


	//   ....[47]....
        /*00f0*/ 	.word	0xffffffff


	//   ....[48]....
        /*00f4*/ 	.word	0xffffffff


	//   ....[49]....
        /*00f8*/ 	.word	0xffffffff


	//   ....[50]....
        /*00fc*/ 	.word	0xffffffff


	//   ....[51]....
        /*0100*/ 	.word	0xffffffff


	//   ....[52]....
        /*0104*/ 	.word	0xffffffff


	//   ....[53]....
        /*0108*/ 	.word	0xffffffff


	//   ....[54]....
        /*010c*/ 	.word	0xffffffff


	//   ....[55]....
        /*0110*/ 	.word	0xffffffff


	//   ....[56]....
        /*0114*/ 	.word	0xffffffff


	//   ....[57]....
        /*0118*/ 	.word	0xffffffff


	//   ....[58]....
        /*011c*/ 	.word	0xffffffff


	//   ....[59]....
        /*0120*/ 	.word	0xffffffff


	//   ....[60]....
        /*0124*/ 	.word	0xffffffff


	//   ....[61]....
        /*0128*/ 	.word	0xffffffff


	//   ....[62]....
        /*012c*/ 	.word	0xffffffff


	//   ....[63]....
        /*0130*/ 	.word	0xffffffff


	//   ....[64]....
        /*0134*/ 	.word	0xffffffff


	//   ....[65]....
        /*0138*/ 	.word	0xffffffff


	//   ....[66]....
        /*013c*/ 	.word	0xffffffff


	//   ....[67]....
        /*0140*/ 	.word	0xffffffff


	//   ....[68]....
        /*0144*/ 	.word	0xffffffff


	//   ....[69]....
        /*0148*/ 	.word	0xffffffff


	//   ....[70]....
        /*014c*/ 	.word	0xffffffff


	//   ....[71]....
        /*0150*/ 	.word	0xffffffff


	//   ....[72]....
        /*0154*/ 	.word	0xffffffff


	//   ....[73]....
        /*0158*/ 	.word	0xffffffff


	//   ....[74]....
        /*015c*/ 	.word	0xffffffff


	//   ....[75]....
        /*0160*/ 	.word	0xffffffff


	//   ....[76]....
        /*0164*/ 	.word	0xffffffff


	//   ....[77]....
        /*0168*/ 	.word	0xffffffff


	//   ....[78]....
        /*016c*/ 	.word	0xffffffff


	//   ....[79]....
        /*0170*/ 	.word	0xffffffff


	//   ....[80]....
        /*0174*/ 	.word	0xffffffff


	//   ....[81]....
        /*0178*/ 	.word	0xffffffff


	//   ....[82]....
        /*017c*/ 	.word	0xffffffff


	//   ....[83]....
        /*0180*/ 	.word	0xffffffff


	//   ....[84]....
        /*0184*/ 	.word	0xffffffff


	//   ....[85]....
        /*0188*/ 	.word	0xffffffff


	//   ....[86]....
        /*018c*/ 	.word	0xffffffff


	//   ....[87]....
        /*0190*/ 	.word	0xffffffff


	//   ....[88]....
        /*0194*/ 	.word	0xffffffff


	//   ....[89]....
        /*0198*/ 	.word	0xffffffff


	//   ....[90]....
        /*019c*/ 	.word	0xffffffff


	//   ....[91]....
        /*01a0*/ 	.word	0xffffffff


	//   ....[92]....
        /*01a4*/ 	.word	0xffffffff


	//   ....[93]....
        /*01a8*/ 	.word	0xffffffff


	//   ....[94]....
        /*01ac*/ 	.word	0xffffffff


	//   ....[95]....
        /*01b0*/ 	.word	0xffffffff


	//   ....[96]....
        /*01b4*/ 	.word	0xffffffff


	//   ....[97]....
        /*01b8*/ 	.word	0xffffffff


	//   ....[98]....
        /*01bc*/ 	.word	0xffffffff


	//   ....[99]....
        /*01c0*/ 	.word	0x05000002


	//   ....[100]....
        /*01c4*/ 	.word	0x05000002


	//   ....[101]....
        /*01c8*/ 	.word	0x05000002


	//   ....[102]....
        /*01cc*/ 	.word	0x05000002


	//   ....[103]....
        /*01d0*/ 	.word	0x05000002


	//   ....[104]....
        /*01d4*/ 	.word	0x05000002


	//   ....[105]....
        /*01d8*/ 	.word	0x05000002


	//   ....[106]....
        /*01dc*/ 	.word	0x05000002


	//   ....[107]....
        /*01e0*/ 	.word	0x05000002


	//   ....[108]....
        /*01e4*/ 	.word	0x05000002


	//   ....[109]....
        /*01e8*/ 	.word	0x05000002


	//   ....[110]....
        /*01ec*/ 	.word	0x05000002


	//   ....[111]....
        /*01f0*/ 	.word	0x05000002


	//   ....[112]....
        /*01f4*/ 	.word	0x05000002


	//   ....[113]....
        /*01f8*/ 	.word	0x05000002


	//   ....[114]....
        /*01fc*/ 	.word	0x05000002


	//   ....[115]....
        /*0200*/ 	.word	0x05000002


	//   ....[116]....
        /*0204*/ 	.word	0x05000002


	//   ....[117]....
        /*0208*/ 	.word	0x05000002


	//   ....[118]....
        /*020c*/ 	.word	0x05000002


	//   ....[119]....
        /*0210*/ 	.word	0x05000002


	//   ....[120]....
        /*0214*/ 	.word	0x05000002


	//   ....[121]....
        /*0218*/ 	.word	0x05000002


	//   ....[122]....
        /*021c*/ 	.word	0x05000002


	//   ....[123]....
        /*0220*/ 	.word	0x05000002


	//   ....[124]....
        /*0224*/ 	.word	0x05000002


	//   ....[125]....
        /*0228*/ 	.word	0x05000002


	//   ....[126]....
        /*022c*/ 	.word	0x05000002


	//   ....[127]....
        /*0230*/ 	.word	0x05000002


	//   ....[128]....
        /*0234*/ 	.word	0x05000002


	//   ....[129]....
        /*0238*/ 	.word	0x05000002


	//   ....[130]....
        /*023c*/ 	.word	0x05000002


	//   ....[131]....
        /*0240*/ 	.word	0x05000002


	//   ....[132]....
        /*0244*/ 	.word	0x05000002


	//   ....[133]....
        /*0248*/ 	.word	0x05000002


	//   ....[134]....
        /*024c*/ 	.word	0x05000002


	//   ....[135]....
        /*0250*/ 	.word	0x05000002


	//   ....[136]....
        /*0254*/ 	.word	0x05000002


	//   ....[137]....
        /*0258*/ 	.word	0x05000002


	//   ....[138]....
        /*025c*/ 	.word	0x05000002


	//   ....[139]....
        /*0260*/ 	.word	0x05000002


	//   ....[140]....
        /*0264*/ 	.word	0x05000002


	//   ....[141]....
        /*0268*/ 	.word	0x05000002


	//   ....[142]....
        /*026c*/ 	.word	0x05000002


	//   ....[143]....
        /*0270*/ 	.word	0x05000002


	//   ....[144]....
        /*0274*/ 	.word	0x05000002


	//   ....[145]....
        /*0278*/ 	.word	0x05000002


	//   ....[146]....
        /*027c*/ 	.word	0x05000002


	//   ....[147]....
        /*0280*/ 	.word	0x05000002


	//   ....[148]....
        /*0284*/ 	.word	0x05000002


	//   ....[149]....
        /*0288*/ 	.word	0x05000002


	//   ....[150]....
        /*028c*/ 	.word	0x05000002


	//   ....[151]....
        /*0290*/ 	.word	0x05000002


	//   ....[152]....
        /*0294*/ 	.word	0x05000002


	//   ....[153]....
        /*0298*/ 	.word	0x05000002


	//   ....[154]....
        /*029c*/ 	.word	0x05000002


	//   ....[155]....
        /*02a0*/ 	.word	0x05000002


	//   ....[156]....
        /*02a4*/ 	.word	0x05000002


	//   ....[157]....
        /*02a8*/ 	.word	0x05000002


	//   ....[158]....
        /*02ac*/ 	.word	0x05000002


	//   ....[159]....
        /*02b0*/ 	.word	0x05000002


	//   ....[160]....
        /*02b4*/ 	.word	0x05000002


	//   ....[161]....
        /*02b8*/ 	.word	0x05000002


	//   ....[162]....
        /*02bc*/ 	.word	0x05000002


	//----- nvinfo : EIATTR_COOP_GROUP_INSTR_OFFSETS
	.align		4
.L_1677:
        /*02c0*/ 	.byte	0x04, 0x28
        /*02c2*/ 	.short	(.L_1679 - .L_1678)


	//   ....[0]....
.L_1678:
        /*02c4*/ 	.word	0x000011e0


	//   ....[1]....
        /*02c8*/ 	.word	0x000017b0


	//   ....[2]....
        /*02cc*/ 	.word	0x00001c70


	//   ....[3]....
        /*02d0*/ 	.word	0x000021c0


	//   ....[4]....
        /*02d4*/ 	.word	0x000028b0


	//   ....[5]....
        /*02d8*/ 	.word	0x000034e0


	//   ....[6]....
        /*02dc*/ 	.word	0x00003e70


	//   ....[7]....
        /*02e0*/ 	.word	0x00006250


	//   ....[8]....
        /*02e4*/ 	.word	0x00006260


	//   ....[9]....
        /*02e8*/ 	.word	0x00006270


	//   ....[10]....
        /*02ec*/ 	.word	0x00006280


	//   ....[11]....
        /*02f0*/ 	.word	0x00006310


	//   ....[12]....
        /*02f4*/ 	.word	0x00006340


	//   ....[13]....
        /*02f8*/ 	.word	0x00006350


	//   ....[14]....
        /*02fc*/ 	.word	0x00006360


	//   ....[15]....
        /*0300*/ 	.word	0x000063f0


	//   ....[16]....
        /*0304*/ 	.word	0x00006420


	//   ....[17]....
        /*0308*/ 	.word	0x00006430


	//   ....[18]....
        /*030c*/ 	.word	0x00006440


	//   ....[19]....
        /*0310*/ 	.word	0x000064e0


	//   ....[20]....
        /*0314*/ 	.word	0x00006500


	//   ....[21]....
        /*0318*/ 	.word	0x00006510


	//   ....[22]....
        /*031c*/ 	.word	0x00006520


	//   ....[23]....
        /*0320*/ 	.word	0x000065d0


	//   ....[24]....
        /*0324*/ 	.word	0x000065e0


	//   ....[25]....
        /*0328*/ 	.word	0x000065f0


	//   ....[26]....
        /*032c*/ 	.word	0x00006600


	//   ....[27]....
        /*0330*/ 	.word	0x00006760


	//   ....[28]....
        /*0334*/ 	.word	0x00006770


	//   ....[29]....
        /*0338*/ 	.word	0x00006780


	//   ....[30]....
        /*033c*/ 	.word	0x00006790


	//   ....[31]....
        /*0340*/ 	.word	0x000067a0


	//   ....[32]....
        /*0344*/ 	.word	0x000067b0


	//   ....[33]....
        /*0348*/ 	.word	0x000067c0


	//   ....[34]....
        /*034c*/ 	.word	0x000067d0


	//   ....[35]....
        /*0350*/ 	.word	0x00007a90


	//   ....[36]....
        /*0354*/ 	.word	0x00007aa0


	//   ....[37]....
        /*0358*/ 	.word	0x00007ab0


	//   ....[38]....
        /*035c*/ 	.word	0x00007ac0


	//   ....[39]....
        /*0360*/ 	.word	0x00007bd0


	//   ....[40]....
        /*0364*/ 	.word	0x00007be0


	//   ....[41]....
        /*0368*/ 	.word	0x00007bf0


	//   ....[42]....
        /*036c*/ 	.word	0x00007c00


	//   ....[43]....
        /*0370*/ 	.word	0x00007d10


	//   ....[44]....
        /*0374*/ 	.word	0x00007d20


	//   ....[45]....
        /*0378*/ 	.word	0x00007d30


	//   ....[46]....
        /*037c*/ 	.word	0x00007d40


	//   ....[47]....
        /*0380*/ 	.word	0x00007e50


	//   ....[48]....
        /*0384*/ 	.word	0x00007e60


	//   ....[49]....
        /*0388*/ 	.word	0x00007e70


	//   ....[50]....
        /*038c*/ 	.word	0x00007e80


	//   ....[51]....
        /*0390*/ 	.word	0x00007f90


	//   ....[52]....
        /*0394*/ 	.word	0x00007fa0


	//   ....[53]....
        /*0398*/ 	.word	0x00007fb0


	//   ....[54]....
        /*039c*/ 	.word	0x00007fc0


	//   ....[55]....
        /*03a0*/ 	.word	0x000080d0


	//   ....[56]....
        /*03a4*/ 	.word	0x000080e0


	//   ....[57]....
        /*03a8*/ 	.word	0x000080f0


	//   ....[58]....
        /*03ac*/ 	.word	0x00008100


	//   ....[59]....
        /*03b0*/ 	.word	0x00008110


	//   ....[60]....
        /*03b4*/ 	.word	0x00008120


	//   ....[61]....
        /*03b8*/ 	.word	0x00008130


	//   ....[62]....
        /*03bc*/ 	.word	0x00008170


	//   ....[63]....
        /*03c0*/ 	.word	0x000081b0


	//   ....[64]....
        /*03c4*/ 	.word	0x000081e0


	//   ....[65]....
        /*03c8*/ 	.word	0x000081f0


	//   ....[66]....
        /*03cc*/ 	.word	0x00008210


	//   ....[67]....
        /*03d0*/ 	.word	0x00009750


	//   ....[68]....
        /*03d4*/ 	.word	0x000097a0


	//   ....[69]....
        /*03d8*/ 	.word	0x00009890


	//   ....[70]....
        /*03dc*/ 	.word	0x000098d0


	//   ....[71]....
        /*03e0*/ 	.word	0x00009950


	//   ....[72]....
        /*03e4*/ 	.word	0x00009990


	//   ....[73]....
        /*03e8*/ 	.word	0x00009a60


	//   ....[74]....
        /*03ec*/ 	.word	0x00009aa0


	//   ....[75]....
        /*03f0*/ 	.word	0x00009c00


	//   ....[76]....
        /*03f4*/ 	.word	0x00009c40


	//   ....[77]....
        /*03f8*/ 	.word	0x00009c80


	//   ....[78]....
        /*03fc*/ 	.word	0x00009cc0


	//   ....[79]....
        /*0400*/ 	.word	0x00009dd0


	//   ....[80]....
        /*0404*/ 	.word	0x00009e10


	//   ....[81]....
        /*0408*/ 	.word	0x00009e50


	//   ....[82]....
        /*040c*/ 	.word	0x00009e90


	//   ....[83]....
        /*0410*/ 	.word	0x00009fa0


	//   ....[84]....
        /*0414*/ 	.word	0x00009fd0


	//   ....[85]....
        /*0418*/ 	.word	0x00009ff0


	//   ....[86]....
        /*041c*/ 	.word	0x0000a000


	//   ....[87]....
        /*0420*/ 	.word	0x0000a6d0


	//   ....[88]....
        /*0424*/ 	.word	0x0000af20


	//   ....[89]....
        /*0428*/ 	.word	0x0000b340


	//   ....[90]....
        /*042c*/ 	.word	0x0000b380


	//   ....[91]....
        /*0430*/ 	.word	0x0000b3e0


	//   ....[92]....
        /*0434*/ 	.word	0x0000b440


	//   ....[93]....
        /*0438*/ 	.word	0x0000b460


	//   ....[94]....
        /*043c*/ 	.word	0x0000b5d0


	//   ....[95]....
        /*0440*/ 	.word	0x0000b600


	//   ....[96]....
        /*0444*/ 	.word	0x0000b660


	//   ....[97]....
        /*0448*/ 	.word	0x0000b6c0


	//   ....[98]....
        /*044c*/ 	.word	0x0000b6e0


	//   ....[99]....
        /*0450*/ 	.word	0x0000bdd0


	//   ....[100]....
        /*0454*/ 	.word	0x0000be20


	//   ....[101]....
        /*0458*/ 	.word	0x0000be70


	//   ....[102]....
        /*045c*/ 	.word	0x0000bee0


	//   ....[103]....
        /*0460*/ 	.word	0x0000bfb0


	//   ....[104]....
        /*0464*/ 	.word	0x0000c000


	//   ....[105]....
        /*0468*/ 	.word	0x0000c050


	//   ....[106]....
        /*046c*/ 	.word	0x0000c0c0


	//   ....[107]....
        /*0470*/ 	.word	0x0000c190


	//   ....[108]....
        /*0474*/ 	.word	0x0000c1e0


	//   ....[109]....
        /*0478*/ 	.word	0x0000c230


	//   ....[110]....
        /*047c*/ 	.word	0x0000c2a0


	//   ....[111]....
        /*0480*/ 	.word	0x0000c370


	//   ....[112]....
        /*0484*/ 	.word	0x0000c3c0


	//   ....[113]....
        /*0488*/ 	.word	0x0000c410


	//   ....[114]....
        /*048c*/ 	.word	0x0000c480


	//   ....[115]....
        /*0490*/ 	.word	0x0000c550


	//   ....[116]....
        /*0494*/ 	.word	0x0000c5a0


	//   ....[117]....
        /*0498*/ 	.word	0x0000c5f0


	//   ....[118]....
        /*049c*/ 	.word	0x0000c640


	//   ....[119]....
        /*04a0*/ 	.word	0x0000c6d0


	//   ....[120]....
        /*04a4*/ 	.word	0x0000c770


	//   ....[121]....
        /*04a8*/ 	.word	0x0000c810


	//   ....[122]....
        /*04ac*/ 	.word	0x0000c8b0


	//   ....[123]....
        /*04b0*/ 	.word	0x0000c950


	//   ....[124]....
        /*04b4*/ 	.word	0x0000ca00


	//   ....[125]....
        /*04b8*/ 	.word	0x0000ca60


	//   ....[126]....
        /*04bc*/ 	.word	0x0000cab0


	//   ....[127]....
        /*04c0*/ 	.word	0x0000cae0


	//   ....[128]....
        /*04c4*/ 	.word	0x0000cb40


	//   ....[129]....
        /*04c8*/ 	.word	0x0000cb90


	//   ....[130]....
        /*04cc*/ 	.word	0x0000cbe0


	//   ....[131]....
        /*04d0*/ 	.word	0x0000cc70


	//   ....[132]....
        /*04d4*/ 	.word	0x0000ccc0


	//   ....[133]....
        /*04d8*/ 	.word	0x0000cd10


	//   ....[134]....
        /*04dc*/ 	.word	0x0000cd60


	//   ....[135]....
        /*04e0*/ 	.word	0x0000cdf0


	//   ....[136]....
        /*04e4*/ 	.word	0x0000ce80


	//   ....[137]....
        /*04e8*/ 	.word	0x0000ced0


	//   ....[138]....
        /*04ec*/ 	.word	0x0000cf20


	//   ....[139]....
        /*04f0*/ 	.word	0x0000cfb0


	//   ....[140]....
        /*04f4*/ 	.word	0x0000d040


	//   ....[141]....
        /*04f8*/ 	.word	0x0000d090


	//   ....[142]....
        /*04fc*/ 	.word	0x0000d0e0


	//   ....[143]....
        /*0500*/ 	.word	0x0000d170


	//   ....[144]....
        /*0504*/ 	.word	0x0000d200


	//   ....[145]....
        /*0508*/ 	.word	0x0000d250


	//   ....[146]....
        /*050c*/ 	.word	0x0000d2a0


	//   ....[147]....
        /*0510*/ 	.word	0x0000d330


	//   ....[148]....
        /*0514*/ 	.word	0x0000d3c0


	//   ....[149]....
        /*0518*/ 	.word	0x0000d410


	//   ....[150]....
        /*051c*/ 	.word	0x0000d460


	//   ....[151]....
        /*0520*/ 	.word	0x0000d4f0


	//   ....[152]....
        /*0524*/ 	.word	0x0000d590


	//   ....[153]....
        /*0528*/ 	.word	0x0000d5e0


	//   ....[154]....
        /*052c*/ 	.word	0x0000d690


	//   ....[155]....
        /*0530*/ 	.word	0x0000d720


	//   ....[156]....
        /*0534*/ 	.word	0x0000d770


	//   ....[157]....
        /*0538*/ 	.word	0x0000d7c0


	//   ....[158]....
        /*053c*/ 	.word	0x0000d810


	//   ....[159]....
        /*0540*/ 	.word	0x0000d860


	//   ....[160]....
        /*0544*/ 	.word	0x0000d8b0


	//   ....[161]....
        /*0548*/ 	.word	0x0000d910


	//   ....[162]....
        /*054c*/ 	.word	0x0000d970


	//----- nvinfo : EIATTR_VRC_CTA_INIT_COUNT
	.align		4
.L_1679:
        /*0550*/ 	.byte	0x02, 0x4a
	.zero		1
	.zero		1


	//----- nvinfo : EIATTR_EXIT_INSTR_OFFSETS
	.align		4
        /*0554*/ 	.byte	0x04, 0x1c
        /*0556*/ 	.short	(.L_1681 - .L_1680)


	//   ....[0]....
.L_1680:
        /*0558*/ 	.word	0x0000b7f0


	//   ....[1]....
        /*055c*/ 	.word	0x0000bd70


	//----- nvinfo : EIATTR_MAX_THREADS
	.align		4
.L_1681:
        /*0560*/ 	.byte	0x04, 0x05
        /*0562*/ 	.short	(.L_1683 - .L_1682)
.L_1682:
        /*0564*/ 	.word	0x00000040
        /*0568*/ 	.word	0x00000001
        /*056c*/ 	.word	0x00000001


	//----- nvinfo : EIATTR_CRS_STACK_SIZE
	.align		4
.L_1683:
        /*0570*/ 	.byte	0x04, 0x1e
        /*0572*/ 	.short	(.L_1685 - .L_1684)
.L_1684:
        /*0574*/ 	.word	0x00000000


	//----- nvinfo : EIATTR_CBANK_PARAM_SIZE
	.align		4
.L_1685:
        /*0578*/ 	.byte	0x03, 0x19
        /*057a*/ 	.short	0x01f0


	//----- nvinfo : EIATTR_PARAM_CBANK
	.align		4
        /*057c*/ 	.byte	0x04, 0x0a
        /*057e*/ 	.short	(.L_1687 - .L_1686)
	.align		4
.L_1686:
        /*0580*/ 	.word	index@(.nv.constant0._Z25selective_scan_bwd_kernelI32Selective_Scan_bwd_kernel_traitsILi64ELi16ELb0ELb0ELb0ELb0ELb1EN3c108BFloat16ENS1_7complexIfEEEEv12SSMParamsBwd)
        /*0584*/ 	.short	0x0380
        /*0586*/ 	.short	0x01f0


	//----- nvinfo : EIATTR_SW_WAR
	.align		4
.L_1687:
        /*0588*/ 	.byte	0x04, 0x36
        /*058a*/ 	.short	(.L_1689 - .L_1688)
.L_1688:
        /*058c*/ 	.word	0x00000008
.L_1689:


//--------------------- .nv.info._Z25selective_scan_bwd_kernelI32Selective_Scan_bwd_kernel_traitsILi64ELi16ELb0ELb0ELb0ELb1ELb0EN3c108BFloat16ENS1_7complexIfEEEEv12SSMParamsBwd --------------------------
	.section	.nv.info._Z25selective_scan_bwd_kernelI32Selective_Scan_bwd_kernel_traitsILi64ELi16ELb0ELb0ELb0ELb1ELb0EN3c108BFloat16ENS1_7complexIfEEEEv12SSMParamsBwd,"",@"SHT_CUDA_INFO"
	.sectionflags	@""
	.align	4


	//----- nvinfo : EIATTR_CUDA_API_VERSION
	.align		4
        /*0000*/ 	.byte	0x04, 0x37
        /*0002*/ 	.short	(.L_1691 - .L_1690)
.L_1690:
        /*0004*/ 	.word	0x00000082


	//----- nvinfo : EIATTR_KPARAM_INFO
	.align		4
.L_1691:
        /*0008*/ 	.byte	0x04, 0x17
        /*000a*/ 	.short	(.L_1693 - .L_1692)
.L_1692:
        /*000c*/ 	.word	0x00000000
        /*0010*/ 	.short	0x0000
        /*0012*/ 	.short	0x0000
        /*0014*/ 	.byte	0x00, 0xf0, 0xc1, 0x07


	//----- nvinfo : EIATTR_SPARSE_MMA_MASK
	.align		4
.L_1693:
        /*0018*/ 	.byte	0x03, 0x50
        /*001a*/ 	.short	0x0000


	//----- nvinfo : EIATTR_MAXREG_COUNT
	.align		4
        /*001c*/ 	.byte	0x03, 0x1b
        /*001e*/ 	.short	0x00ff


	//----- nvinfo : EIATTR_NUM_BARRIERS
	.align		4
        /*0020*/ 	.byte	0x02, 0x4c
        /*0022*/ 	.byte	0x01
	.zero		1


	//----- nvinfo : EIATTR_MERCURY_ISA_VERSION
	.align		4
        /*0024*/ 	.byte	0x03, 0x5f
        /*0026*/ 	.short	0x0101


	//----- nvinfo : EIATTR_INT_WARP_WIDE_INSTR_OFFSETS
	.align		4
        /*0028*/ 	.byte	0x04, 0x31
        /*002a*/ 	.short	(.L_1695 - .L_1694)


	//   ....[0]....
.L_1694:
        /*002c*/ 	.word	0x00005500


	//----- nvinfo : EIATTR_COOP_GROUP_MASK_REGIDS
	.align		4
.L_1695:
        /*0030*/ 	.byte	0x04, 0x29
        /*0032*/ 	.short	(.L_1697 - .L_1696)


	//   ....[0]....
.L_1696:
        /*0034*/ 	.word	0xffffffff


	//   ....[1]....
        /*0038*/ 	.word	0xffffffff


	//   ....[2]....
        /*003c*/ 	.word	0xffffffff


	//   ....[3]....
        /*0040*/ 	.word	0xffffffff


	//   ....[4]....
        /*0044*/ 	.word	0xffffffff


	//   ....[5]....
        /*0048*/ 	.word	0xffffffff


	//   ....[6]....
        /*004c*/ 	.word	0xffffffff


	//   ....[7]....
        /*0050*/ 	.word	0xffffffff


	//   ....[8]....
        /*0054*/ 	.word	0xffffffff


	//   ....[9]....
        /*0058*/ 	.word	0xffffffff


	//   ....[10]....
        /*005c*/ 	.word	0xffffffff


	//   ....[11]....
        /*0060*/ 	.word	0xffffffff


	//   ....[12]....
        /*0064*/ 	.word	0xffffffff


	//   ....[13]....
        /*0068*/ 	.word	0xffffffff


	//   ....[14]....
        /*006c*/ 	.word	0xffffffff


	//   ....[15]....
        /*0070*/ 	.word	0xffffffff


	//   ....[16]....
        /*0074*/ 	.word	0xffffffff


	//   ....[17]....
        /*0078*/ 	.word	0xffffffff


	//   ....[18]....
        /*007c*/ 	.word	0xffffffff


	//   ....[19]....
        /*0080*/ 	.word	0xffffffff


	//   ....[20]....
        /*0084*/ 	.word	0xffffffff


	//   ....[21]....
        /*0088*/ 	.word	0xffffffff


	//   ....[22]....
        /*008c*/ 	.word	0xffffffff


	//   ....[23]....
        /*0090*/ 	.word	0xffffffff


	//   ....[24]....
        /*0094*/ 	.word	0xffffffff


	//   ....[25]....
        /*0098*/ 	.word	0xffffffff


	//   ....[26]....
        /*009c*/ 	.word	0xffffffff


	//   ....[27]....
        /*00a0*/ 	.word	0xffffffff


	//   ....[28]....
        /*00a4*/ 	.word	0xffffffff


	//   ....[29]....
        /*00a8*/ 	.word	0xffffffff


	//   ....[30]....
        /*00ac*/ 	.word	0xffffffff


	//   ....[31]....
        /*00b0*/ 	.word	0xffffffff


	//   ....[32]....
        /*00b4*/ 	.word	0xffffffff


	//   ....[33]....
        /*00b8*/ 	.word	0xffffffff


	//   ....[34]....
        /*00bc*/ 	.word	0xffffffff


	//   ....[35]....
        /*00c0*/ 	.word	0xffffffff


	//   ....[36]....
        /*00c4*/ 	.word	0xffffffff


	//   ....[37]....
        /*00c8*/ 	.word	0xffffffff


	//   ....[38]....
        /*00cc*/ 	.word	0xffffffff


	//   ....[39]....
        /*00d0*/ 	.word	0xffffffff


	//   ....[40]....
        /*00d4*/ 	.word	0xffffffff


	//   ....[41]....
        /*00d8*/ 	.word	0xffffffff


	//   ....[42]....
        /*00dc*/ 	.word	0xffffffff


	//   ....[43]....
        /*00e0*/ 	.word	0xffffffff


	//   ....[44]....
        /*00e4*/ 	.word	0xffffffff


	//   ....[45]....
        /*00e8*/ 	.word	0xffffffff


	//   ....[46]....
        /*00ec*/ 	.word	0xffffffff


	//   ....[47]....
        /*00f0*/ 	.word	0xffffffff


	//   ....[48]....
        /*00f4*/ 	.word	0xffffffff


	//   ....[49]....
        /*00f8*/ 	.word	0xffffffff


	//   ....[50]....
        /*00fc*/ 	.word	0xffffffff


	//   ....[51]....
        /*0100*/ 	.word	0xffffffff


	//   ....[52]....
        /*0104*/ 	.word	0xffffffff


	//   ....[53]....
        /*0108*/ 	.word	0xffffffff


	//   ....[54]....
        /*010c*/ 	.word	0xffffffff


	//   ....[55]....
        /*0110*/ 	.word	0xffffffff


	//   ....[56]....
        /*0114*/ 	.word	0xffffffff


	//   ....[57]....
        /*0118*/ 	.word	0xffffffff


	//   ....[58]....
        /*011c*/ 	.word	0xffffffff


	//   ....[59]....
        /*0120*/ 	.word	0xffffffff


	//   ....[60]....
        /*0124*/ 	.word	0xffffffff


	//   ....[61]....
        /*0128*/ 	.word	0xffffffff


	//   ....[62]....
        /*012c*/ 	.word	0xffffffff


	//   ....[63]....
        /*0130*/ 	.word	0xffffffff


	//   ....[64]....
        /*0134*/ 	.word	0xffffffff


	//   ....[65]....
        /*0138*/ 	.word	0xffffffff


	//   ....[66]....
        /*013c*/ 	.word	0xffffffff


	//   ....[67]....
        /*0140*/ 	.word	0xffffffff


	//   ....[68]....
        /*0144*/ 	.word	0xffffffff


	//   ....[69]....
        /*0148*/ 	.word	0xffffffff


	//   ....[70]....
        /*014c*/ 	.word	0xffffffff


	//   ....[71]....
        /*0150*/ 	.word	0xffffffff


	//   ....[72]....
        /*0154*/ 	.word	0xffffffff


	//   ....[73]....
        /*0158*/ 	.word	0xffffffff


	//   ....[74]....
        /*015c*/ 	.word	0xffffffff


	//   ....[75]....
        /*0160*/ 	.word	0xffffffff


	//   ....[76]....
        /*0164*/ 	.word	0xffffffff


	//   ....[77]....
        /*0168*/ 	.word	0xffffffff


	//   ....[78]....
        /*016c*/ 	.word	0xffffffff


	//   ....[79]....
        /*0170*/ 	.word	0xffffffff


	//   ....[80]....
        /*0174*/ 	.word	0xffffffff


	//   ....[81]....
        /*0178*/ 	.word	0xffffffff


	//   ....[82]....
        /*017c*/ 	.word	0xffffffff


	//   ....[83]....
        /*0180*/ 	.word	0xffffffff


	//   ....[84]....
        /*0184*/ 	.word	0xffffffff


	//   ....[85]....
        /*0188*/ 	.word	0xffffffff


	//   ....[86]....
        /*018c*/ 	.word	0xffffffff


	//   ....[87]....
        /*0190*/ 	.word	0xffffffff


	//   ....[88]....
        /*0194*/ 	.word	0xffffffff


	//   ....[89]....
        /*0198*/ 	.word	0xffffffff


	//   ....[90]....
        /*019c*/ 	.word	0xffffffff


	//   ....[91]....
        /*01a0*/ 	.word	0xffffffff


	//   ....[92]....
        /*01a4*/ 	.word	0xffffffff


	//   ....[93]....
        /*01a8*/ 	.word	0xffffffff


	//   ....[94]....
        /*01ac*/ 	.word	0xffffffff


	//   ....[95]....
        /*01b0*/ 	.word	0xffffffff


	//   ....[96]....
        /*01b4*/ 	.word	0x05000002


	//   ....[97]....
        /*01b8*/ 	.word	0x05000002


	//   ....[98]....
        /*01bc*/ 	.word	0x05000002


	//   ....[99]....
        /*01c0*/ 	.word	0x05000002


	//   ....[100]....
        /*01c4*/ 	.word	0x05000002


	//   ....[101]....
        /*01c8*/ 	.word	0x05000002


	//   ....[102]....
        /*01cc*/ 	.word	0x05000002


	//   ....[103]....
        /*01d0*/ 	.word	0x05000002


	//   ....[104]....
        /*01d4*/ 	.word	0x05000002


	//   ....[105]....
        /*01d8*/ 	.word	0x05000002


	//   ....[106]....
        /*01dc*/ 	.word	0x05000002


	//   ....[107]....
        /*01e0*/ 	.word	0x05000002


	//   ....[108]....
        /*01e4*/ 	.word	0x05000002


	//   ....[109]....
        /*01e8*/ 	.word	0x05000002


	//   ....[110]....
        /*01ec*/ 	.word	0x05000002


	//   ....[111]....
        /*01f0*/ 	.word	0x05000002


	//   ....[112]....
        /*01f4*/ 	.word	0x05000002


	//   ....[113]....
        /*01f8*/ 	.word	0x05000002


	//   ....[114]....
        /*01fc*/ 	.word	0x05000002


	//   ....[115]....
        /*0200*/ 	.word	0x05000002


	//   ....[116]....
        /*0204*/ 	.word	0x05000002


	//   ....[117]....
        /*0208*/ 	.word	0x05000002


	//   ....[118]....
        /*020c*/ 	.word	0x05000002


	//   ....[119]....
        /*0210*/ 	.word	0x05000002


	//   ....[120]....
        /*0214*/ 	.word	0x05000002


	//   ....[121]....
        /*0218*/ 	.word	0x05000002


	//   ....[122]....
        /*021c*/ 	.word	0x05000002


	//   ....[123]....
        /*0220*/ 	.word	0x05000002


	//   ....[124]....
        /*0224*/ 	.word	0x05000002


	//   ....[125]....
        /*0228*/ 	.word	0x05000002


	//   ....[126]....
        /*022c*/ 	.word	0x05000002


	//   ....[127]....
        /*0230*/ 	.word	0x05000002


	//   ....[128]....
        /*0234*/ 	.word	0x05000002


	//   ....[129]....
        /*0238*/ 	.word	0x05000002


	//   ....[130]....
        /*023c*/ 	.word	0x05000002


	//   ....[131]....
        /*0240*/ 	.word	0x05000002


	//   ....[132]....
        /*0244*/ 	.word	0x05000002


	//   ....[133]....
        /*0248*/ 	.word	0x05000002


	//   ....[134]....
        /*024c*/ 	.word	0x05000002


	//   ....[135]....
        /*0250*/ 	.word	0x05000002


	//   ....[136]....
        /*0254*/ 	.word	0x05000002


	//   ....[137]....
        /*0258*/ 	.word	0x05000002


	//   ....[138]....
        /*025c*/ 	.word	0x05000002


	//   ....[139]....
        /*0260*/ 	.word	0x05000002


	//   ....[140]....
        /*0264*/ 	.word	0x05000002


	//   ....[141]....
        /*0268*/ 	.word	0x05000002


	//   ....[142]....
        /*026c*/ 	.word	0x05000002


	//   ....[143]....
        /*0270*/ 	.word	0x05000002


	//   ....[144]....
        /*0274*/ 	.word	0x05000002


	//   ....[145]....
        /*0278*/ 	.word	0x05000002


	//   ....[146]....
        /*027c*/ 	.word	0x05000002


	//   ....[147]....
        /*0280*/ 	.word	0x05000002


	//   ....[148]....
        /*0284*/ 	.word	0x05000002


	//   ....[149]....
        /*0288*/ 	.word	0x05000002


	//   ....[150]....
        /*028c*/ 	.word	0x05000002


	//   ....[151]....
        /*0290*/ 	.word	0x05000002


	//   ....[152]....
        /*0294*/ 	.word	0x05000002


	//   ....[153]....
        /*0298*/ 	.word	0x05000002


	//   ....[154]....
        /*029c*/ 	.word	0x05000002


	//   ....[155]....
        /*02a0*/ 	.word	0x05000002


	//   ....[156]....
        /*02a4*/ 	.word	0x05000002


	//   ....[157]....
        /*02a8*/ 	.word	0x05000002


	//   ....[158]....
        /*02ac*/ 	.word	0x05000002


	//   ....[159]....
        /*02b0*/ 	.word	0x05000002


	//----- nvinfo : EIATTR_COOP_GROUP_INSTR_OFFSETS
	.align		4
.L_1697:
        /*02b4*/ 	.byte	0x04, 0x28
        /*02b6*/ 	.short	(.L_1699 - .L_1698)


	//   ....[0]....
.L_1698:
        /*02b8*/ 	.word	0x00001120


	//   ....[1]....
        /*02bc*/ 	.word	0x000016f0


	//   ....[2]....
        /*02c0*/ 	.word	0x00001d50


	//   ....[3]....
        /*02c4*/ 	.word	0x000060b0


	//   ....[4]....
        /*02c8*/ 	.word	0x000060c0


	//   ....[5]....
        /*02cc*/ 	.word	0x000060d0


	//   ....[6]....
        /*02d0*/ 	.word	0x000060e0


	//   ....[7]....
        /*02d4*/ 	.word	0x00006170


	//   ....[8]....
        /*02d8*/ 	.word	0x000061a0


	//   ....[9]....
        /*02dc*/ 	.word	0x000061b0


	//   ....[10]....
        /*02e0*/ 	.word	0x000061c0


	//   ....[11]....
        /*02e4*/ 	.word	0x00006250


	//   ....[12]....
        /*02e8*/ 	.word	0x00006280


	//   ....[13]....
        /*02ec*/ 	.word	0x00006290


	//   ....[14]....
        /*02f0*/ 	.word	0x000062a0


	//   ....[15]....
        /*02f4*/ 	.word	0x00006340


	//   ....[16]....
        /*02f8*/ 	.word	0x00006360


	//   ....[17]....
        /*02fc*/ 	.word	0x00006370


	//   ....[18]....
        /*0300*/ 	.word	0x00006380


	//   ....[19]....
        /*0304*/ 	.word	0x00006430


	//   ....[20]....
        /*0308*/ 	.word	0x00006440


	//   ....[21]....
        /*030c*/ 	.word	0x00006450


	//   ....[22]....
        /*0310*/ 	.word	0x00006460


	//   ....[23]....
        /*0314*/ 	.word	0x000065c0


	//   ....[24]....
        /*0318*/ 	.word	0x000065d0


	//   ....[25]....
        /*031c*/ 	.word	0x000065e0


	//   ....[26]....
        /*0320*/ 	.word	0x000065f0


	//   ....[27]....
        /*0324*/ 	.word	0x00006600


	//   ....[28]....
        /*0328*/ 	.word	0x00006610


	//   ....[29]....
        /*032c*/ 	.word	0x00006620


	//   ....[30]....
        /*0330*/ 	.word	0x00006630


	//   ....[31]....
        /*0334*/ 	.word	0x000078f0


	//   ....[32]....
        /*0338*/ 	.word	0x00007910


	//   ....[33]....
        /*033c*/ 	.word	0x00007920


	//   ....[34]....
        /*0340*/ 	.word	0x00007930


	//   ....[35]....
        /*0344*/ 	.word	0x00007a40


	//   ....[36]....
        /*0348*/ 	.word	0x00007a50


	//   ....[37]....
        /*034c*/ 	.word	0x00007a60


	//   ....[38]....
        /*0350*/ 	.word	0x00007a70


	//   ....[39]....
        /*0354*/ 	.word	0x00007b80


	//   ....[40]....
        /*0358*/ 	.word	0x00007b90


	//   ....[41]....
        /*035c*/ 	.word	0x00007ba0


	//   ....[42]....
        /*0360*/ 	.word	0x00007bb0


	//   ....[43]....
        /*0364*/ 	.word	0x00007cc0


	//   ....[44]....
        /*0368*/ 	.word	0x00007cd0


	//   ....[45]....
        /*036c*/ 	.word	0x00007ce0


	//   ....[46]....
        /*0370*/ 	.word	0x00007cf0


	//   ....[47]....
        /*0374*/ 	.word	0x00007e00


	//   ....[48]....
        /*0378*/ 	.word	0x00007e10


	//   ....[49]....
        /*037c*/ 	.word	0x00007e20


	//   ....[50]....
        /*0380*/ 	.word	0x00007e30


	//   ....[51]....
        /*0384*/ 	.word	0x00007f40


	//   ....[52]....
        /*0388*/ 	.word	0x00007f50


	//   ....[53]....
        /*038c*/ 	.word	0x00007f60


	//   ....[54]....
        /*0390*/ 	.word	0x00007f70


	//   ....[55]....
        /*0394*/ 	.word	0x00007f80


	//   ....[56]....
        /*0398*/ 	.word	0x00007f90


	//   ....[57]....
        /*039c*/ 	.word	0x00007fa0


	//   ....[58]....
        /*03a0*/ 	.word	0x00007fe0


	//   ....[59]....
        /*03a4*/ 	.word	0x00008020


	//   ....[60]....
        /*03a8*/ 	.word	0x00008060


	//   ....[61]....
        /*03ac*/ 	.word	0x00008080


	//   ....[62]....
        /*03b0*/ 	.word	0x000080a0


	//   ....[63]....
        /*03b4*/ 	.word	0x00009640


	//   ....[64]....
        /*03b8*/ 	.word	0x00009700


	//   ....[65]....
        /*03bc*/ 	.word	0x00009740


	//   ....[66]....
        /*03c0*/ 	.word	0x00009780


	//   ....[67]....
        /*03c4*/ 	.word	0x00009810


	//   ....[68]....
        /*03c8*/ 	.word	0x000098d0


	//   ....[69]....
        /*03cc*/ 	.word	0x00009910


	//   ....[70]....
        /*03d0*/ 	.word	0x00009950


	//   ....[71]....
        /*03d4*/ 	.word	0x00009a40


	//   ....[72]....
        /*03d8*/ 	.word	0x00009aa0


	//   ....[73]....
        /*03dc*/ 	.word	0x00009ae0


	//   ....[74]....
        /*03e0*/ 	.word	0x00009b20


	//   ....[75]....
        /*03e4*/ 	.word	0x00009c10


	//   ....[76]....
        /*03e8*/ 	.word	0x00009c70


	//   ....[77]....
        /*03ec*/ 	.word	0x00009cb0


	//   ....[78]....
        /*03f0*/ 	.word	0x00009cf0


	//   ....[79]....
        /*03f4*/ 	.word	0x00009e10


	//   ....[80]....
        /*03f8*/ 	.word	0x00009e40


	//   ....[81]....
        /*03fc*/ 	.word	0x00009e60


	//   ....[82]....
        /*0400*/ 	.word	0x00009e70


	//   ....[83]....
        /*0404*/ 	.word	0x0000a7e0


	//   ....[84]....
        /*0408*/ 	.word	0x0000b080


	//   ....[85]....
        /*040c*/ 	.word	0x0000b910


	//   ....[86]....
        /*0410*/ 	.word	0x0000bef0


	//   ....[87]....
        /*0414*/ 	.word	0x0000bf30


	//   ....[88]....
        /*0418*/ 	.word	0x0000bf90


	//   ....[89]....
        /*041c*/ 	.word	0x0000bff0


	//   ....[90]....
        /*0420*/ 	.word	0x0000c010


	//   ....[91]....
        /*0424*/ 	.word	0x0000c180


	//   ....[92]....
        /*0428*/ 	.word	0x0000c1b0


	//   ....[93]....
        /*042c*/ 	.word	0x0000c210


	//   ....[94]....
        /*0430*/ 	.word	0x0000c270


	//   ....[95]....
        /*0434*/ 	.word	0x0000c290


	//   ....[96]....
        /*0438*/ 	.word	0x0000c9f0


	//   ....[97]....
        /*043c*/ 	.word	0x0000ca40


	//   ....[98]....
        /*0440*/ 	.word	0x0000ca90


	//   ....[99]....
        /*0444*/ 	.word	0x0000cae0


	//   ....[100]....
        /*0448*/ 	.word	0x0000cbd0


	//   ....[101]....
        /*044c*/ 	.word	0x0000cc20


	//   ....[102]....
        /*0450*/ 	.word	0x0000cc70


	//   ....[103]....
        /*0454*/ 	.word	0x0000ccc0


	//   ....[104]....
        /*0458*/ 	.word	0x0000cdb0


	//   ....[105]....
        /*045c*/ 	.word	0x0000ce00


	//   ....[106]....
        /*0460*/ 	.word	0x0000ce50


	//   ....[107]....
        /*0464*/ 	.word	0x0000cea0


	//   ....[108]....
        /*0468*/ 	.word	0x0000cf90


	//   ....[109]....
        /*046c*/ 	.word	0x0000cfe0


	//   ....[110]....
        /*0470*/ 	.word	0x0000d030


	//   ....[111]....
        /*0474*/ 	.word	0x0000d080


	//   ....[112]....
        /*0478*/ 	.word	0x0000d170


	//   ....[113]....
        /*047c*/ 	.word	0x0000d1c0


	//   ....[114]....
        /*0480*/ 	.word	0x0000d210


	//   ....[115]....
        /*0484*/ 	.word	0x0000d260


	//   ....[116]....
        /*0488*/ 	.word	0x0000d2f0


	//   ....[117]....
        /*048c*/ 	.word	0x0000d390


	//   ....[118]....
        /*0490*/ 	.word	0x0000d430


	//   ....[119]....
        /*0494*/ 	.word	0x0000d4d0


	//   ....[120]....
        /*0498*/ 	.word	0x0000d570


	//   ....[121]....
        /*049c*/ 	.word	0x0000d620


	//   ....[122]....
        /*04a0*/ 	.word	0x0000d670


	//   ....[123]....
        /*04a4*/ 	.word	0x0000d6c0


	//   ....[124]....
        /*04a8*/ 	.word	0x0000d710


	//   ....[125]....
        /*04ac*/ 	.word	0x0000d760


	//   ....[126]....
        /*04b0*/ 	.word	0x0000d7b0


	//   ....[127]....
        /*04b4*/ 	.word	0x0000d800


	//   ....[128]....
        /*04b8*/ 	.word	0x0000d8a0


	//   ....[129]....
        /*04bc*/ 	.word	0x0000d8f0


	//   ....[130]....
        /*04c0*/ 	.word	0x0000d940


	//   ....[131]....
        /*04c4*/ 	.word	0x0000d990


	//   ....[132]....
        /*04c8*/ 	.word	0x0000da20


	//   ....[133]....
        /*04cc*/ 	.word	0x0000dab0


	//   ....[134]....
        /*04d0*/ 	.word	0x0000db00


	//   ....[135]....
        /*04d4*/ 	.word	0x0000db50


	//   ....[136]....
        /*04d8*/ 	.word	0x0000dbe0


	//   ....[137]....
        /*04dc*/ 	.word	0x0000dc70


	//   ....[138]....
        /*04e0*/ 	.word	0x0000dcc0


	//   ....[139]....
        /*04e4*/ 	.word	0x0000dd10


	//   ....[140]....
        /*04e8*/ 	.word	0x0000dda0


	//   ....[141]....
        /*04ec*/ 	.word	0x0000de30


	//   ....[142]....
        /*04f0*/ 	.word	0x0000de80


	//   ....[143]....
        /*04f4*/ 	.word	0x0000ded0


	//   ....[144]....
        /*04f8*/ 	.word	0x0000df60


	//   ....[145]....
        /*04fc*/ 	.word	0x0000dff0


	//   ....[146]....
        /*0500*/ 	.word	0x0000e040


	//   ....[147]....
        /*0504*/ 	.word	0x0000e090


	//   ....[148]....
        /*0508*/ 	.word	0x0000e120


	//   ....[149]....
        /*050c*/ 	.word	0x0000e1c0


	//   ....[150]....
        /*0510*/ 	.word	0x0000e220


	//   ....[151]....
        /*0514*/ 	.word	0x0000e2e0


	//   ....[152]....
        /*0518*/ 	.word	0x0000e360


	//   ....[153]....
        /*051c*/ 	.word	0x0000e3b0


	//   ....[154]....
        /*0520*/ 	.word	0x0000e400


	//   ....[155]....
        /*0524*/ 	.word	0x0000e450


	//   ....[156]....
        /*0528*/ 	.word	0x0000e490


	//   ....[157]....
        /*052c*/ 	.word	0x0000e4e0


	//   ....[158]....
        /*0530*/ 	.word	0x0000e530


	//   ....[159]....
        /*0534*/ 	.word	0x0000e590


	//----- nvinfo : EIATTR_VRC_CTA_INIT_COUNT
	.align		4
.L_1699:
        /*0538*/ 	.byte	0x02, 0x4a
	.zero		1
	.zero		1


	//----- nvinfo : EIATTR_EXIT_INSTR_OFFSETS
	.align		4
        /*053c*/ 	.byte	0x04, 0x1c
        /*053e*/ 	.short	(.L_1701 - .L_1700)


	//   ....[0]....
.L_1700:
        /*0540*/ 	.word	0x0000c3a0


	//   ....[1]....
        /*0544*/ 	.word	0x0000c990


	//----- nvinfo : EIATTR_MAX_THREADS
	.align		4
.L_1701:
        /*0548*/ 	.byte	0x04, 0x05
        /*054a*/ 	.short	(.L_1703 - .L_1702)
.L_1702:
        /*054c*/ 	.word	0x00000040
        /*0550*/ 	.word	0x00000001
        /*0554*/ 	.word	0x00000001


	//----- nvinfo : EIATTR_CRS_STACK_SIZE
	.align		4
.L_1703:
        /*0558*/ 	.byte	0x04, 0x1e
        /*055a*/ 	.short	(.L_1705 - .L_1704)
.L_1704:
        /*055c*/ 	.word	0x00000000


	//----- nvinfo : EIATTR_CBANK_PARAM_SIZE
	.align		4
.L_1705:
        /*0560*/ 	.byte	0x03, 0x19
        /*0562*/ 	.short	0x01f0


	//----- nvinfo : EIATTR_PARAM_CBANK
	.align		4
        /*0564*/ 	.byte	0x04, 0x0a
        /*0566*/ 	.short	(.L_1707 - .L_1706)
	.align		4
.L_1706:
        /*0568*/ 	.word	index@(.nv.constant0._Z25selective_scan_bwd_kernelI32Selective_Scan_bwd_kernel_traitsILi64ELi16ELb0ELb0ELb0ELb1ELb0EN3c108BFloat16ENS1_7complexIfEEEEv12SSMParamsBwd)
        /*056c*/ 	.short	0x0380
        /*056e*/ 	.short	0x01f0


	//----- nvinfo : EIATTR_SW_WAR
	.align		4
.L_1707:
        /*0570*/ 	.byte	0x04, 0x36
        /*0572*/ 	.short	(.L_1709 - .L_1708)
.L_1708:
        /*0574*/ 	.word	0x00000008
.L_1709:


//--------------------- .nv.info._Z25selective_scan_bwd_kernelI32Selective_Scan_bwd_kernel_traitsILi64ELi16ELb0ELb0ELb0ELb1ELb1EN3c108BFloat16ENS1_7complexIfEEEEv12SSMParamsBwd --------------------------
	.section	.nv.info._Z25selective_scan_bwd_kernelI32Selective_Scan_bwd_kernel_traitsILi64ELi16ELb0ELb0ELb0ELb1ELb1EN3c108BFloat16ENS1_7complexIfEEEEv12SSMParamsBwd,"",@"SHT_CUDA_INFO"
	.sectionflags	@""
	.align	4


	//----- nvinfo : EIATTR_CUDA_API_VERSION
	.align		4
        /*0000*/ 	.byte	0x04, 0x37
        /*0002*/ 	.short	(.L_1711 - .L_1710)
.L_1710:
        /*0004*/ 	.word	0x00000082


	//----- nvinfo : EIATTR_KPARAM_INFO
	.align		4
.L_1711:
        /*0008*/ 	.byte	0x04, 0x17
        /*000a*/ 	.short	(.L_1713 - .L_1712)
.L_1712:
        /*000c*/ 	.word	0x00000000
        /*0010*/ 	.short	0x0000
        /*0012*/ 	.short	0x0000
        /*0014*/ 	.byte	0x00, 0xf0, 0xc1, 0x07


	//----- nvinfo : EIATTR_SPARSE_MMA_MASK
	.align		4
.L_1713:
        /*0018*/ 	.byte	0x03, 0x50
        /*001a*/ 	.short	0x0000


	//----- nvinfo : EIATTR_MAXREG_COUNT
	.align		4
        /*001c*/ 	.byte	0x03, 0x1b
        /*001e*/ 	.short	0x00ff


	//----- nvinfo : EIATTR_NUM_BARRIERS
	.align		4
        /*0020*/ 	.byte	0x02, 0x4c
        /*0022*/ 	.byte	0x01
	.zero		1


	//----- nvinfo : EIATTR_MERCURY_ISA_VERSION
	.align		4
        /*0024*/ 	.byte	0x03, 0x5f
        /*0026*/ 	.short	0x0101


	//----- nvinfo : EIATTR_INT_WARP_WIDE_INSTR_OFFSETS
	.align		4
        /*0028*/ 	.byte	0x04, 0x31
        /*002a*/ 	.short	(.L_1715 - .L_1714)


	//   ....[0]....
.L_1714:
        /*002c*/ 	.word	0x00007cb0


	//----- nvinfo : EIATTR_COOP_GROUP_MASK_REGIDS
	.align		4
.L_1715:
        /*0030*/ 	.byte	0x04, 0x29
        /*0032*/ 	.short	(.L_1717 - .L_1716)


	//   ....[0]....
.L_1716:
        /*0034*/ 	.word	0xffffffff


	//   ....[1]....
        /*0038*/ 	.word	0xffffffff


	//   ....[2]....
        /*003c*/ 	.word	0xffffffff


	//   ....[3]....
        /*0040*/ 	.word	0xffffffff


	//   ....[4]....
        /*0044*/ 	.word	0xffffffff


	//   ....[5]....
        /*0048*/ 	.word	0xffffffff


	//   ....[6]....
        /*004c*/ 	.word	0xffffffff


	//   ....[7]....
        /*0050*/ 	.word	0xffffffff


	//   ....[8]....
        /*0054*/ 	.word	0xffffffff


	//   ....[9]....
        /*0058*/ 	.word	0xffffffff


	//   ....[10]....
        /*005c*/ 	.word	0xffffffff


	//   ....[11]....
        /*0060*/ 	.word	0xffffffff


	//   ....[12]....
        /*0064*/ 	.word	0xffffffff


	//   ....[13]....
        /*0068*/ 	.word	0xffffffff


	//   ....[14]....
        /*006c*/ 	.word	0xffffffff


	//   ....[15]....
        /*0070*/ 	.word	0xffffffff


	//   ....[16]....
        /*0074*/ 	.word	0xffffffff


	//   ....[17]....
        /*0078*/ 	.word	0xffffffff


	//   ....[18]....
        /*007c*/ 	.word	0xffffffff


	//   ....[19]....
        /*0080*/ 	.word	0xffffffff


	//   ....[20]....
        /*0084*/ 	.word	0xffffffff


	//   ....[21]....
        /*0088*/ 	.word	0xffffffff


	//   ....[22]....
        /*008c*/ 	.word	0xffffffff


	//   ....[23]....
        /*0090*/ 	.word	0xffffffff


	//   ....[24]....
        /*0094*/ 	.word	0xffffffff


	//   ....[25]....
        /*0098*/ 	.word	0xffffffff


	//   ....[26]....
        /*009c*/ 	.word	0xffffffff


	//   ....[27]....
        /*00a0*/ 	.word	0xffffffff


	//   ....[28]....
        /*00a4*/ 	.word	0xffffffff


	//   ....[29]....
        /*00a8*/ 	.word	0xffffffff


	//   ....[30]....
        /*00ac*/ 	.word	0xffffffff


	//   ....[31]....
        /*00b0*/ 	.word	0xffffffff


	//   ....[32]....
        /*00b4*/ 	.word	0xffffffff


	//   ....[33]....
        /*00b8*/ 	.word	0xffffffff


	//   ....[34]....
        /*00bc*/ 	.word	0xffffffff


	//   ....[35]....
        /*00c0*/ 	.word	0xffffffff


	//   ....[36]....
        /*00c4*/ 	.word	0xffffffff


	//   ....[37]....
        /*00c8*/ 	.word	0xffffffff


	//   ....[38]....
        /*00cc*/ 	.word	0xffffffff


	//   ....[39]....
        /*00d0*/ 	.word	0xffffffff


	//   ....[40]....
        /*00d4*/ 	.word	0xffffffff


	//   ....[41]....
        /*00d8*/ 	.word	0xffffffff


	//   ....[42]....
        /*00dc*/ 	.word	0xffffffff


	//   ....[43]....
        /*00e0*/ 	.word	0xffffffff


	//   ....[44]....
        /*00e4*/ 	.word	0xffffffff


	//   ....[45]....
        /*00e8*/ 	.word	0xffffffff


	//   ....[46]....
        /*00ec*/ 	.word	0xffffffff


	//   ....[47]....
        /*00f0*/ 	.word	0xffffffff


	//   ....[48]....
        /*00f4*/ 	.word	0xffffffff


	//   ....[49]....
        /*00f8*/ 	.word	0xffffffff


	//   ....[50]....
        /*00fc*/ 	.word	0xffffffff


	//   ....[51]....
        /*0100*/ 	.word	0xffffffff


	//   ....[52]....
        /*0104*/ 	.word	0xffffffff


	//   ....[53]....
        /*0108*/ 	.word	0xffffffff


	//   ....[54]....
        /*010c*/ 	.word	0xffffffff


	//   ....[55]....
        /*0110*/ 	.word	0xffffffff


	//   ....[56]....
        /*0114*/ 	.word	0xffffffff


	//   ....[57]....
        /*0118*/ 	.word	0xffffffff


	//   ....[58]....
        /*011c*/ 	.word	0xffffffff


	//   ....[59]....
        /*0120*/ 	.word	0xffffffff


	//   ....[60]....
        /*0124*/ 	.word	0xffffffff


	//   ....[61]....
        /*0128*/ 	.word	0xffffffff


	//   ....[62]....
        /*012c*/ 	.word	0xffffffff


	//   ....[63]....
        /*0130*/ 	.word	0xffffffff


	//   ....[64]....
        /*0134*/ 	.word	0xffffffff


	//   ....[65]....
        /*0138*/ 	.word	0xffffffff


	//   ....[66]....
        /*013c*/ 	.word	0xffffffff


	//   ....[67]....
        /*0140*/ 	.word	0xffffffff


	//   ....[68]....
        /*0144*/ 	.word	0xffffffff


	//   ....[69]....
        /*0148*/ 	.word	0xffffffff


	//   ....[70]....
        /*014c*/ 	.word	0xffffffff


	//   ....[71]....
        /*0150*/ 	.word	0xffffffff


	//   ....[72]....
        /*0154*/ 	.word	0xffffffff


	//   ....[73]....
        /*0158*/ 	.word	0xffffffff


	//   ....[74]....
        /*015c*/ 	.word	0xffffffff


	//   ....[75]....
        /*0160*/ 	.word	0xffffffff


	//   ....[76]....
        /*0164*/ 	.word	0xffffffff


	//   ....[77]....
        /*0168*/ 	.word	0xffffffff


	//   ....[78]....
        /*016c*/ 	.word	0xffffffff


	//   ....[79]....
        /*0170*/ 	.word	0xffffffff


	//   ....[80]....
        /*0174*/ 	.word	0xffffffff


	//   ....[81]....
        /*0178*/ 	.word	0xffffffff


	//   ....[82]....
        /*017c*/ 	.word	0xffffffff


	//   ....[83]....
        /*0180*/ 	.word	0xffffffff


	//   ....[84]....
        /*0184*/ 	.word	0xffffffff


	//   ....[85]....
        /*0188*/ 	.word	0xffffffff


	//   ....[86]....
        /*018c*/ 	.word	0xffffffff


	//   ....[87]....
        /*0190*/ 	.word	0xffffffff


	//   ....[88]....
        /*0194*/ 	.word	0xffffffff


	//   ....[89]....
        /*0198*/ 	.word	0xffffffff


	//   ....[90]....
        /*019c*/ 	.word	0xffffffff


	//   ....[91]....
        /*01a0*/ 	.word	0xffffffff


	//   ....[92]....
        /*01a4*/ 	.word	0xffffffff


	//   ....[93]....
        /*01a8*/ 	.word	0xffffffff


	//   ....[94]....
        /*01ac*/ 	.word	0xffffffff


	//   ....[95]....
        /*01b0*/ 	.word	0xffffffff


	//   ....[96]....
        /*01b4*/ 	.word	0xffffffff


	//   ....[97]....
        /*01b8*/ 	.word	0xffffffff


	//   ....[98]....
        /*01bc*/ 	.word	0xffffffff


	//   ....[99]....
        /*01c0*/ 	.word	0xffffffff


	//   ....[100]....
        /*01c4*/ 	.word	0x05000002


	//   ....[101]....
        /*01c8*/ 	.word	0x05000002


	//   ....[102]....
        /*01cc*/ 	.word	0x05000002


	//   ....[103]....
        /*01d0*/ 	.word	0x05000002


	//   ....[104]....
        /*01d4*/ 	.word	0x05000002


	//   ....[105]....
        /*01d8*/ 	.word	0x05000002


	//   ....[106]....
        /*01dc*/ 	.word	0x05000002


	//   ....[107]....
        /*01e0*/ 	.word	0x05000002


	//   ....[108]....
        /*01e4*/ 	.word	0x05000002


	//   ....[109]....
        /*01e8*/ 	.word	0x05000002


	//   ....[110]....
        /*01ec*/ 	.word	0x05000002


	//   ....[111]....
        /*01f0*/ 	.word	0x05000002


	//   ....[112]....
        /*01f4*/ 	.word	0x05000002


	//   ....[113]....
        /*01f8*/ 	.word	0x05000002


	//   ....[114]....
        /*01fc*/ 	.word	0x05000002


	//   ....[115]....
        /*0200*/ 	.word	0x05000002


	//   ....[116]....
        /*0204*/ 	.word	0x05000002


	//   ....[117]....
        /*0208*/ 	.word	0x05000002


	//   ....[118]....
        /*020c*/ 	.word	0x05000002


	//   ....[119]....
        /*0210*/ 	.word	0x05000002


	//   ....[120]....
        /*0214*/ 	.word	0x05000002


	//   ....[121]....
        /*0218*/ 	.word	0x05000002


	//   ....[122]....
        /*021c*/ 	.word	0x05000002


	//   ....[123]....
        /*0220*/ 	.word	0x05000002


	//   ....[124]....
        /*0224*/ 	.word	0x05000002


	//   ....[125]....
        /*0228*/ 	.word	0x05000002


	//   ....[126]....
        /*022c*/ 	.word	0x05000002


	//   ....[127]....
        /*0230*/ 	.word	0x05000002


	//   ....[128]....
        /*0234*/ 	.word	0x05000002


	//   ....[129]....
        /*0238*/ 	.word	0x05000002


	//   ....[130]....
        /*023c*/ 	.word	0x05000002


	//   ....[131]....
        /*0240*/ 	.word	0x05000002


	//   ....[132]....
        /*0244*/ 	.word	0x05000002


	//   ....[133]....
        /*0248*/ 	.word	0x05000002


	//   ....[134]....
        /*024c*/ 	.word	0x05000002


	//   ....[135]....
        /*0250*/ 	.word	0x05000002


	//   ....[136]....
        /*0254*/ 	.word	0x05000002


	//   ....[137]....
        /*0258*/ 	.word	0x05000002


	//   ....[138]....
        /*025c*/ 	.word	0x05000002


	//   ....[139]....
        /*0260*/ 	.word	0x05000002


	//   ....[140]....
        /*0264*/ 	.word	0x05000002


	//   ....[141]....
        /*0268*/ 	.word	0x05000002


	//   ....[142]....
        /*026c*/ 	.word	0x05000002


	//   ....[143]....
        /*0270*/ 	.word	0x05000002


	//   ....[144]....
        /*0274*/ 	.word	0x05000002


	//   ....[145]....
        /*0278*/ 	.word	0x05000002


	//   ....[146]....
        /*027c*/ 	.word	0x05000002


	//   ....[147]....
        /*0280*/ 	.word	0x05000002


	//   ....[148]....
        /*0284*/ 	.word	0x05000002


	//   ....[149]....
        /*0288*/ 	.word	0x05000002


	//   ....[150]....
        /*028c*/ 	.word	0x05000002


	//   ....[151]....
        /*0290*/ 	.word	0x05000002


	//   ....[152]....
        /*0294*/ 	.word	0x05000002


	//   ....[153]....
        /*0298*/ 	.word	0x05000002


	//   ....[154]....
        /*029c*/ 	.word	0x05000002


	//   ....[155]....
        /*02a0*/ 	.word	0x05000002


	//   ....[156]....
        /*02a4*/ 	.word	0x05000002


	//   ....[157]....
        /*02a8*/ 	.word	0x05000002


	//   ....[158]....
        /*02ac*/ 	.word	0x05000002


	//   ....[159]....
        /*02b0*/ 	.word	0x05000002


	//   ....[160]....
        /*02b4*/ 	.word	0x05000002


	//   ....[161]....
        /*02b8*/ 	.word	0x05000002


	//   ....[162]....
        /*02bc*/ 	.word	0x05000002


	//   ....[163]....
        /*02c0*/ 	.word	0x05000002


	//----- nvinfo : EIATTR_COOP_GROUP_INSTR_OFFSETS
	.align		4
.L_1717:
        /*02c4*/ 	.byte	0x04, 0x28
        /*02c6*/ 	.short	(.L_1719 - .L_1718)


	//   ....[0]....
.L_1718:
        /*02c8*/ 	.word	0x000010b0


	//   ....[1]....
        /*02cc*/ 	.word	0x000016c0


	//   ....[2]....
        /*02d0*/ 	.word	0x00001d50


	//   ....[3]....
        /*02d4*/ 	.word	0x00004810


	//   ....[4]....
        /*02d8*/ 	.word	0x00004e80


	//   ....[5]....
        /*02dc*/ 	.word	0x00005be0


	//   ....[6]....
        /*02e0*/ 	.word	0x00006580


	//   ....[7]....
        /*02e4*/ 	.word	0x00008860


	//   ....[8]....
        /*02e8*/ 	.word	0x00008870


	//   ....[9]....
        /*02ec*/ 	.word	0x00008880


	//   ....[10]....
        /*02f0*/ 	.word	0x00008890


	//   ....[11]....
        /*02f4*/ 	.word	0x00008920


	//   ....[12]....
        /*02f8*/ 	.word	0x00008950


	//   ....[13]....
        /*02fc*/ 	.word	0x00008960


	//   ....[14]....
        /*0300*/ 	.word	0x00008970


	//   ....[15]....
        /*0304*/ 	.word	0x00008a00


	//   ....[16]....
        /*0308*/ 	.word	0x00008a30


	//   ....[17]....
        /*030c*/ 	.word	0x00008a40


	//   ....[18]....
        /*0310*/ 	.word	0x00008a50


	//   ....[19]....
        /*0314*/ 	.word	0x00008af0


	//   ....[20]....
        /*0318*/ 	.word	0x00008b10


	//   ....[21]....
        /*031c*/ 	.word	0x00008b20


	//   ....[22]....
        /*0320*/ 	.word	0x00008b30


	//   ....[23]....
        /*0324*/ 	.word	0x00008be0


	//   ....[24]....
        /*0328*/ 	.word	0x00008bf0


	//   ....[25]....
        /*032c*/ 	.word	0x00008c00


	//   ....[26]....
        /*0330*/ 	.word	0x00008c10


	//   ....[27]....
        /*0334*/ 	.word	0x00008d70


	//   ....[28]....
        /*0338*/ 	.word	0x00008d80


	//   ....[29]....
        /*033c*/ 	.word	0x00008d90


	//   ....[30]....
        /*0340*/ 	.word	0x00008da0


	//   ....[31]....
        /*0344*/ 	.word	0x00008db0


	//   ....[32]....
        /*0348*/ 	.word	0x00008dc0


	//   ....[33]....
        /*034c*/ 	.word	0x00008dd0


	//   ....[34]....
        /*0350*/ 	.word	0x00008de0


	//   ....[35]....
        /*0354*/ 	.word	0x0000a0a0


	//   ....[36]....
        /*0358*/ 	.word	0x0000a0b0


	//   ....[37]....
        /*035c*/ 	.word	0x0000a0c0


	//   ....[38]....
        /*0360*/ 	.word	0x0000a0d0


	//   ....[39]....
        /*0364*/ 	.word	0x0000a1e0


	//   ....[40]....
        /*0368*/ 	.word	0x0000a1f0


	//   ....[41]....
        /*036c*/ 	.word	0x0000a200


	//   ....[42]....
        /*0370*/ 	.word	0x0000a210


	//   ....[43]....
        /*0374*/ 	.word	0x0000a320


	//   ....[44]....
        /*0378*/ 	.word	0x0000a330


	//   ....[45]....
        /*037c*/ 	.word	0x0000a340


	//   ....[46]....
        /*0380*/ 	.word	0x0000a350


	//   ....[47]....
        /*0384*/ 	.word	0x0000a460


	//   ....[48]....
        /*0388*/ 	.word	0x0000a470


	//   ....[49]....
        /*038c*/ 	.word	0x0000a480


	//   ....[50]....
        /*0390*/ 	.word	0x0000a490


	//   ....[51]....
        /*0394*/ 	.word	0x0000a5a0


	//   ....[52]....
        /*0398*/ 	.word	0x0000a5b0


	//   ....[53]....
        /*039c*/ 	.word	0x0000a5c0


	//   ....[54]....
        /*03a0*/ 	.word	0x0000a5d0


	//   ....[55]....
        /*03a4*/ 	.word	0x0000a6e0


	//   ....[56]....
        /*03a8*/ 	.word	0x0000a6f0


	//   ....[57]....
        /*03ac*/ 	.word	0x0000a700


	//   ....[58]....
        /*03b0*/ 	.word	0x0000a710


	//   ....[59]....
        /*03b4*/ 	.word	0x0000a720


	//   ....[60]....
        /*03b8*/ 	.word	0x0000a730


	//   ....[61]....
        /*03bc*/ 	.word	0x0000a740


	//   ....[62]....
        /*03c0*/ 	.word	0x0000a780


	//   ....[63]....
        /*03c4*/ 	.word	0x0000a7c0


	//   ....[64]....
        /*03c8*/ 	.word	0x0000a800


	//   ....[65]....
        /*03cc*/ 	.word	0x0000a820


	//   ....[66]....
        /*03d0*/ 	.word	0x0000a840


	//   ....[67]....
        /*03d4*/ 	.word	0x0000be40


	//   ....[68]....
        /*03d8*/ 	.word	0x0000be80


	//   ....[69]....
        /*03dc*/ 	.word	0x0000bec0


	//   ....[70]....
        /*03e0*/ 	.word	0x0000bf00


	//   ....[71]....
        /*03e4*/ 	.word	0x0000c010


	//   ....[72]....
        /*03e8*/ 	.word	0x0000c090


	//   ....[73]....
        /*03ec*/ 	.word	0x0000c0d0


	//   ....[74]....
        /*03f0*/ 	.word	0x0000c110


	//   ....[75]....
        /*03f4*/ 	.word	0x0000c1e0


	//   ....[76]....
        /*03f8*/ 	.word	0x0000c260


	//   ....[77]....
        /*03fc*/ 	.word	0x0000c2a0


	//   ....[78]....
        /*0400*/ 	.word	0x0000c2e0


	//   ....[79]....
        /*0404*/ 	.word	0x0000c400


	//   ....[80]....
        /*0408*/ 	.word	0x0000c440


	//   ....[81]....
        /*040c*/ 	.word	0x0000c480


	//   ....[82]....
        /*0410*/ 	.word	0x0000c4c0


	//   ....[83]....
        /*0414*/ 	.word	0x0000c5d0


	//   ....[84]....
        /*0418*/ 	.word	0x0000c5f0


	//   ....[85]....
        /*041c*/ 	.word	0x0000c610


	//   ....[86]....
        /*0420*/ 	.word	0x0000c620


	//   ....[87]....
        /*0424*/ 	.word	0x0000cf60


	//   ....[88]....
        /*0428*/ 	.word	0x0000d7e0


	//   ....[89]....
        /*042c*/ 	.word	0x0000e080


	//   ....[90]....
        /*0430*/ 	.word	0x0000e660


	//   ....[91]....
        /*0434*/ 	.word	0x0000e6b0


	//   ....[92]....
        /*0438*/ 	.word	0x0000e710


	//   ....[93]....
        /*043c*/ 	.word	0x0000e760


	//   ....[94]....
        /*0440*/ 	.word	0x0000e780


	//   ....[95]....
        /*0444*/ 	.word	0x0000e8f0


	//   ....[96]....
        /*0448*/ 	.word	0x0000e920


	//   ....[97]....
        /*044c*/ 	.word	0x0000e980


	//   ....[98]....
        /*0450*/ 	.word	0x0000e9e0


	//   ....[99]....
        /*0454*/ 	.word	0x0000ea00


	//   ....[100]....
        /*0458*/ 	.word	0x0000f1c0


	//   ....[101]....
        /*045c*/ 	.word	0x0000f210


	//   ....[102]....
        /*0460*/ 	.word	0x0000f260


	//   ....[103]....
        /*0464*/ 	.word	0x0000f2b0


	//   ....[104]....
        /*0468*/ 	.word	0x0000f3a0


	//   ....[105]....
        /*046c*/ 	.word	0x0000f3f0


	//   ....[106]....
        /*0470*/ 	.word	0x0000f440


	//   ....[107]....
        /*0474*/ 	.word	0x0000f490


	//   ....[108]....
        /*0478*/ 	.word	0x0000f580


	//   ....[109]....
        /*047c*/ 	.word	0x0000f5d0


	//   ....[110]....
        /*0480*/ 	.word	0x0000f620


	//   ....[111]....
        /*0484*/ 	.word	0x0000f670


	//   ....[112]....
        /*0488*/ 	.word	0x0000f760


	//   ....[113]....
        /*048c*/ 	.word	0x0000f7b0


	//   ....[114]....
        /*0490*/ 	.word	0x0000f800


	//   ....[115]....
        /*0494*/ 	.word	0x0000f850


	//   ....[116]....
        /*0498*/ 	.word	0x0000f940


	//   ....[117]....
        /*049c*/ 	.word	0x0000f990


	//   ....[118]....
        /*04a0*/ 	.word	0x0000f9e0


	//   ....[119]....
        /*04a4*/ 	.word	0x0000fa30


	//   ....[120]....
        /*04a8*/ 	.word	0x0000fac0


	//   ....[121]....
        /*04ac*/ 	.word	0x0000fb60


	//   ....[122]....
        /*04b0*/ 	.word	0x0000fc00


	//   ....[123]....
        /*04b4*/ 	.word	0x0000fca0


	//   ....[124]....
        /*04b8*/ 	.word	0x0000fd40


	//   ....[125]....
        /*04bc*/ 	.word	0x0000fdf0


	//   ....[126]....
        /*04c0*/ 	.word	0x0000fe50


	//   ....[127]....
        /*04c4*/ 	.word	0x0000fea0


	//   ....[128]....
        /*04c8*/ 	.word	0x0000fed0


	//   ....[129]....
        /*04cc*/ 	.word	0x0000ff30


	//   ....[130]....
        /*04d0*/ 	.word	0x0000ff80


	//   ....[131]....
        /*04d4*/ 	.word	0x0000ffd0


	//   ....[132]....
        /*04d8*/ 	.word	0x00010060


	//   ....[133]....
        /*04dc*/ 	.word	0x000100b0


	//   ....[134]....
        /*04e0*/ 	.word	0x00010100


	//   ....[135]....
        /*04e4*/ 	.word	0x00010150


	//   ....[136]....
        /*04e8*/ 	.word	0x000101e0


	//   ....[137]....
        /*04ec*/ 	.word	0x00010270


	//   ....[138]....
        /*04f0*/ 	.word	0x000102c0


	//   ....[139]....
        /*04f4*/ 	.word	0x00010310


	//   ....[140]....
        /*04f8*/ 	.word	0x000103a0


	//   ....[141]....
        /*04fc*/ 	.word	0x00010430


	//   ....[142]....
        /*0500*/ 	.word	0x00010480


	//   ....[143]....
        /*0504*/ 	.word	0x000104d0


	//   ....[144]....
        /*0508*/ 	.word	0x00010560


	//   ....[145]....
        /*050c*/ 	.word	0x000105f0


	//   ....[146]....
        /*0510*/ 	.word	0x00010640


	//   ....[147]....
        /*0514*/ 	.word	0x00010690


	//   ....[148]....
        /*0518*/ 	.word	0x00010720


	//   ....[149]....
        /*051c*/ 	.word	0x000107b0


	//   ....[150]....
        /*0520*/ 	.word	0x00010800


	//   ....[151]....
        /*0524*/ 	.word	0x00010850


	//   ....[152]....
        /*0528*/ 	.word	0x000108e0


	//   ....[153]....
        /*052c*/ 	.word	0x00010990


	//   ....[154]....
        /*0530*/ 	.word	0x000109e0


	//   ....[155]....
        /*0534*/ 	.word	0x00010ab0


	//   ....[156]....
        /*0538*/ 	.word	0x00010b20


	//   ....[157]....
        /*053c*/ 	.word	0x00010b70


	//   ....[158]....
        /*0540*/ 	.word	0x00010bc0


	//   ....[159]....
        /*0544*/ 	.word	0x00010c10


	//   ....[160]....
        /*0548*/ 	.word	0x00010c50


	//   ....[161]....
        /*054c*/ 	.word	0x00010ca0


	//   ....[162]....
        /*0550*/ 	.word	0x00010cf0


	//   ....[163]....
        /*0554*/ 	.word	0x00010d50


	//----- nvinfo : EIATTR_VRC_CTA_INIT_COUNT
	.align		4
.L_1719:
        /*0558*/ 	.byte	0x02, 0x4a
	.zero		1
	.zero		1


	//----- nvinfo : EIATTR_EXIT_INSTR_OFFSETS
	.align		4
        /*055c*/ 	.byte	0x04, 0x1c
        /*055e*/ 	.short	(.L_1721 - .L_1720)


	//   ....[0]....
.L_1720:
        /*0560*/ 	.word	0x0000eb10


	//   ....[1]....
        /*0564*/ 	.word	0x0000f160


	//----- nvinfo : EIATTR_MAX_THREADS
	.align		4
.L_1721:
        /*0568*/ 	.byte	0x04, 0x05
        /*056a*/ 	.short	(.L_1723 - .L_1722)
.L_1722:
        /*056c*/ 	.word	0x00000040
        /*0570*/ 	.word	0x00000001
        /*0574*/ 	.word	0x00000001


	//----- nvinfo : EIATTR_CRS_STACK_SIZE
	.align		4
.L_1723:
        /*0578*/ 	.byte	0x04, 0x1e
        /*057a*/ 	.short	(.L_1725 - .L_1724)
.L_1724:
        /*057c*/ 	.word	0x00000000


	//----- nvinfo : EIATTR_CBANK_PARAM_SIZE
	.align		4
.L_1725:
        /*0580*/ 	.byte	0x03, 0x19
        /*0582*/ 	.short	0x01f0


	//----- nvinfo : EIATTR_PARAM_CBANK
	.align		4
        /*0584*/ 	.byte	0x04, 0x0a
        /*0586*/ 	.short	(.L_1727 - .L_1726)
	.align		4
.L_1726:
        /*0588*/ 	.word	index@(.nv.constant0._Z25selective_scan_bwd_kernelI32Selective_Scan_bwd_kernel_traitsILi64ELi16ELb0ELb0ELb0ELb1ELb1EN3c108BFloat16ENS1_7complexIfEEEEv12SSMParamsBwd)
        /*058c*/ 	.short	0x0380
        /*058e*/ 	.short	0x01f0


	//----- nvinfo : EIATTR_SW_WAR
	.align		4
.L_1727:
        /*0590*/ 	.byte	0x04, 0x36
        /*0592*/ 	.short	(.L_1729 - .L_1728)
.L_1728:
        /*0594*/ 	.word	0x00000008
.L_1729:


//--------------------- .nv.info._Z25selective_scan_bwd_kernelI32Selective_Scan_bwd_kernel_traitsILi64ELi16ELb0ELb0ELb1ELb0ELb0EN3c108BFloat16ENS1_7complexIfEEEEv12SSMParamsBwd --------------------------
	.section	.nv.info._Z25selective_scan_bwd_kernelI32Selective_Scan_bwd_kernel_traitsILi64ELi16ELb0ELb0ELb1ELb0ELb0EN3c108BFloat16ENS1_7complexIfEEEEv12SSMParamsBwd,"",@"SHT_CUDA_INFO"
	.sectionflags	@""
	.align	4


	//----- nvinfo : EIATTR_CUDA_API_VERSION
	.align		4
        /*0000*/ 	.byte	0x04, 0x37
        /*0002*/ 	.short	(.L_1731 - .L_1730)
.L_1730:
        /*0004*/ 	.word	0x00000082


	//----- nvinfo : EIATTR_KPARAM_INFO
	.align		4
.L_1731:
        /*0008*/ 	.byte	0x04, 0x17
        /*000a*/ 	.short	(.L_1733 - .L_1732)
.L_1732:
        /*000c*/ 	.word	0x00000000
        /*0010*/ 	.short	0x0000
        /*0012*/ 	.short	0x0000
        /*0014*/ 	.byte	0x00, 0xf0, 0xc1, 0x07


	//----- nvinfo : EIATTR_SPARSE_MMA_MASK
	.align		4
.L_1733:
        /*0018*/ 	.byte	0x03, 0x50
        /*001a*/ 	.short	0x0000


	//----- nvinfo : EIATTR_MAXREG_COUNT
	.align		4
        /*001c*/ 	.byte	0x03, 0x1b
        /*001e*/ 	.short	0x00ff


	//----- nvinfo : EIATTR_NUM_BARRIERS
	.align		4
        /*0020*/ 	.byte	0x02, 0x4c
        /*0022*/ 	.byte	0x01
	.zero		1


	//----- nvinfo : EIATTR_ANNOTATIONS
	.align		4
        /*0024*/ 	.byte	0x04, 0x55
        /*0026*/ 	.short	(.L_1735 - .L_1734)


	//   ....[0]....
.L_1734:
        /* <DEDUP_REMOVED lines=10> */


	//----- nvinfo : EIATTR_MERCURY_ISA_VERSION
	.align		4
.L_1735:
        /*00b8*/ 	.byte	0x03, 0x5f
        /*00ba*/ 	.short	0x0101


	//----- nvinfo : EIATTR_INT_WARP_WIDE_INSTR_OFFSETS
	.align		4
        /*00bc*/ 	.byte	0x04, 0x31
        /*00be*/ 	.short	(.L_1737 - .L_1736)


	//   ....[0]....
.L_1736:
        /*00c0*/ 	.word	0x00006ef0


	//   ....[1]....
        /*00c4*/ 	.word	0x00007d80


	//----- nvinfo : EIATTR_COOP_GROUP_MASK_REGIDS
	.align		4
.L_1737:
        /*00c8*/ 	.byte	0x04, 0x29
        /*00ca*/ 	.short	(.L_1739 - .L_1738)


	//   ....[0]....
.L_1738:
        /*00cc*/ 	.word	0xffffffff


	//   ....[1]....
        /*00d0*/ 	.word	0xffffffff


	//   ....[2]....
        /*00d4*/ 	.word	0xffffffff


	//   ....[3]....
        /*00d8*/ 	.word	0xffffffff


	//   ....[4]....
        /*00dc*/ 	.word	0xffffffff


	//   ....[5]....
        /*00e0*/ 	.word	0xffffffff


	//   ....[6]....
        /*00e4*/ 	.word	0xffffffff


	//   ....[7]....
        /*00e8*/ 	.word	0xffffffff


	//   ....[8]....
        /*00ec*/ 	.word	0xffffffff


	//   ....[9]....
        /*00f0*/ 	.word	0xffffffff


	//   ....[10]....
        /*00f4*/ 	.word	0xffffffff


	//   ....[11]....
        /*00f8*/ 	.word	0xffffffff


	//   ....[12]....
        /*00fc*/ 	.word	0xffffffff


	//   ....[13]....
        /*0100*/ 	.word	0xffffffff


	//   ....[14]....
        /*0104*/ 	.word	0xffffffff


	//   ....[15]....
        /*0108*/ 	.word	0xffffffff


	//   ....[16]....
        /*010c*/ 	.word	0xffffffff


	//   ....[17]....
        /*0110*/ 	.word	0xffffffff


	//   ....[18]....
        /*0114*/ 	.word	0xffffffff


	//   ....[19]....
        /*0118*/ 	.word	0xffffffff


	//   ....[20]....
        /*011c*/ 	.word	0xffffffff


	//   ....[21]....
        /*0120*/ 	.word	0xffffffff


	//   ....[22]....
        /*0124*/ 	.word	0xffffffff


	//   ....[23]....
        /*0128*/ 	.word	0xffffffff


	//   ....[24]....
        /*012c*/ 	.word	0xffffffff


	//   ....[25]....
        /*0130*/ 	.word	0xffffffff


	//   ....[26]....
        /*0134*/ 	.word	0xffffffff


	//   ....[27]....
        /*0138*/ 	.word	0xffffffff


	//   ....[28]....
        /*013c*/ 	.word	0xffffffff


	//   ....[29]....
        /*0140*/ 	.word	0xffffffff


	//   ....[30]....
        /*0144*/ 	.word	0xffffffff


	//   ....[31]....
        /*0148*/ 	.word	0xffffffff


	//   ....[32]....
        /*014c*/ 	.word	0xffffffff


	//   ....[33]....
        /*0150*/ 	.word	0xffffffff


	//   ....[34]....
        /*0154*/ 	.word	0xffffffff


	//   ....[35]....
        /*0158*/ 	.word	0xffffffff


	//   ....[36]....
        /*015c*/ 	.word	0xffffffff


	//   ....[37]....
        /*0160*/ 	.word	0xffffffff


	//   ....[38]....
        /*0164*/ 	.word	0xffffffff


	//   ....[39]....
        /*0168*/ 	.word	0xffffffff


	//   ....[40]....
        /*016c*/ 	.word	0xffffffff


	//   ....[41]....
        /*0170*/ 	.word	0xffffffff


	//   ....[42]....
        /*0174*/ 	.word	0xffffffff


	//   ....[43]....
        /*0178*/ 	.word	0xffffffff


	//   ....[44]....
        /*017c*/ 	.word	0xffffffff


	//   ....[45]....
        /*0180*/ 	.word	0xffffffff


	//   ....[46]....
        /*0184*/ 	.word	0xffffffff


	//   ....[47]....
        /*0188*/ 	.word	0xffffffff


	//   ....[48]....
        /*018c*/ 	.word	0xffffffff


	//   ....[49]....
        /*0190*/ 	.word	0xffffffff


	//   ....[50]....
        /*0194*/ 	.word	0xffffffff


	//   ....[51]....
        /*0198*/ 	.word	0xffffffff


	//   ....[52]....
        /*019c*/ 	.word	0xffffffff


	//   ....[53]....
        /*01a0*/ 	.word	0xffffffff


	//   ....[54]....
        /*01a4*/ 	.word	0xffffffff


	//   ....[55]....
        /*01a8*/ 	.word	0xffffffff


	//   ....[56]....
        /*01ac*/ 	.word	0xffffffff


	//   ....[57]....
        /*01b0*/ 	.word	0xffffffff


	//   ....[58]....
        /*01b4*/ 	.word	0xffffffff


	//   ....[59]....
        /*01b8*/ 	.word	0xffffffff


	//   ....[60]....
        /*01bc*/ 	.word	0xffffffff


	//   ....[61]....
        /*01c0*/ 	.word	0xffffffff


	//   ....[62]....
        /*01c4*/ 	.word	0xffffffff


	//   ....[63]....
        /*01c8*/ 	.word	0xffffffff


	//   ....[64]....
        /*01cc*/ 	.word	0xffffffff


	//   ....[65]....
        /*01d0*/ 	.word	0xffffffff


	//   ....[66]....
        /*01d4*/ 	.word	0xffffffff


	//   ....[67]....
        /*01d8*/ 	.word	0xffffffff


	//   ....[68]....
        /*01dc*/ 	.word	0xffffffff


	//   ....[69]....
        /*01e0*/ 	.word	0xffffffff


	//   ....[70]....
        /*01e4*/ 	.word	0xffffffff


	//   ....[71]....
        /*01e8*/ 	.word	0xffffffff


	//   ....[72]....
        /*01ec*/ 	.word	0xffffffff


	//   ....[73]....
        /*01f0*/ 	.word	0xffffffff


	//   ....[74]....
        /*01f4*/ 	.word	0xffffffff


	//   ....[75]....
        /*01f8*/ 	.word	0xffffffff


	//   ....[76]....
        /*01fc*/ 	.word	0xffffffff


	//   ....[77]....
        /*0200*/ 	.word	0xffffffff


	//   ....[78]....
        /*0204*/ 	.word	0xffffffff


	//   ....[79]....
        /*0208*/ 	.word	0xffffffff


	//   ....[80]....
        /*020c*/ 	.word	0xffffffff


	//   ....[81]....
        /*0210*/ 	.word	0xffffffff


	//   ....[82]....
        /*0214*/ 	.word	0xffffffff


	//   ....[83]....
        /*0218*/ 	.word	0xffffffff


	//   ....[84]....
        /*021c*/ 	.word	0xffffffff


	//   ....[85]....
        /*0220*/ 	.word	0xffffffff


	//   ....[86]....
        /*0224*/ 	.word	0xffffffff


	//   ....[87]....
        /*0228*/ 	.word	0xffffffff


	//   ....[88]....
        /*022c*/ 	.word	0xffffffff


	//   ....[89]....
        /*0230*/ 	.word	0xffffffff


	//   ....[90]....
        /*0234*/ 	.word	0xffffffff


	//   ....[91]....
        /*0238*/ 	.word	0xffffffff


	//   ....[92]....
        /*023c*/ 	.word	0xffffffff


	//   ....[93]....
        /*0240*/ 	.word	0xffffffff


	//   ....[94]....
        /*0244*/ 	.word	0xffffffff


	//   ....[95]....
        /*0248*/ 	.word	0xffffffff


	//   ....[96]....
        /*024c*/ 	.word	0x05000047


	//   ....[97]....
        /*0250*/ 	.word	0x05000047


	//   ....[98]....
        /*0254*/ 	.word	0x05000047


	//   ....[99]....
        /*0258*/ 	.word	0x05000047


	//   ....[100]....
        /*025c*/ 	.word	0x05000047


	//   ....[101]....
        /*0260*/ 	.word	0x05000047


	//   ....[102]....
        /*0264*/ 	.word	0x05000047


	//   ....[103]....
        /*0268*/ 	.word	0x05000047


	//   ....[104]....
        /*026c*/ 	.word	0x05000047


	//   ....[105]....
        /*0270*/ 	.word	0x05000047


	//   ....[106]....
        /*0274*/ 	.word	0x05000047


	//   ....[107]....
        /*0278*/ 	.word	0x05000047


	//   ....[108]....
        /*027c*/ 	.word	0x05000047


	//   ....[109]....
        /*0280*/ 	.word	0x05000047


	//   ....[110]....
        /*0284*/ 	.word	0x05000047


	//   ....[111]....
        /*0288*/ 	.word	0x05000047


	//   ....[112]....
        /*028c*/ 	.word	0x05000047


	//   ....[113]....
        /*0290*/ 	.word	0x05000047


	//   ....[114]....
        /*0294*/ 	.word	0x05000047


	//   ....[115]....
        /*0298*/ 	.word	0x05000047


	//   ....[116]....
        /*029c*/ 	.word	0x05000047


	//   ....[117]....
        /*02a0*/ 	.word	0x05000047


	//   ....[118]....
        /*02a4*/ 	.word	0x05000047


	//   ....[119]....
        /*02a8*/ 	.word	0x05000047


	//   ....[120]....
        /*02ac*/ 	.word	0x05000047


	//   ....[121]....
        /*02b0*/ 	.word	0x05000047


	//   ....[122]....
        /*02b4*/ 	.word	0x05000047


	//   ....[123]....
        /*02b8*/ 	.word	0x05000047


	//   ....[124]....
        /*02bc*/ 	.word	0x05000047


	//   ....[125]....
        /*02c0*/ 	.word	0x05000047


	//   ....[126]....
        /*02c4*/ 	.word	0x05000047


	//   ....[127]....
        /*02c8*/ 	.word	0x05000047


	//   ....[128]....
        /*02cc*/ 	.word	0x05000047


	//   ....[129]....
        /*02d0*/ 	.word	0x05000047


	//   ....[130]....
        /*02d4*/ 	.word	0x05000047


	//   ....[131]....
        /*02d8*/ 	.word	0x05000047


	//   ....[132]....
        /*02dc*/ 	.word	0x05000047


	//   ....[133]....
        /*02e0*/ 	.word	0x05000047


	//   ....[134]....
        /*02e4*/ 	.word	0x05000047


	//   ....[135]....
        /*02e8*/ 	.word	0x05000047


	//   ....[136]....
        /*02ec*/ 	.word	0x05000047


	//   ....[137]....
        /*02f0*/ 	.word	0x05000047


	//   ....[138]....
        /*02f4*/ 	.word	0x05000047


	//   ....[139]....
        /*02f8*/ 	.word	0x05000047


	//   ....[140]....
        /*02fc*/ 	.word	0x05000047


	//   ....[141]....
        /*0300*/ 	.word	0x05000047


	//   ....[142]....
        /*0304*/ 	.word	0x05000047


	//   ....[143]....
        /*0308*/ 	.word	0x05000047


	//   ....[144]....
        /*030c*/ 	.word	0x05000047


	//   ....[145]....
        /*0310*/ 	.word	0x05000047


	//   ....[146]....
        /*0314*/ 	.word	0x05000047


	//   ....[147]....
        /*0318*/ 	.word	0x05000047


	//   ....[148]....
        /*031c*/ 	.word	0x05000047


	//   ....[149]....
        /*0320*/ 	.word	0x05000047


	//   ....[150]....
        /*0324*/ 	.word	0x05000047


	//   ....[151]....
        /*0328*/ 	.word	0x05000047


	//   ....[152]....
        /*032c*/ 	.word	0x05000047


	//   ....[153]....
        /*0330*/ 	.word	0x05000047


	//   ....[154]....
        /*0334*/ 	.word	0x05000047


	//   ....[155]....
        /*0338*/ 	.word	0x05000047


	//   ....[156]....
        /*033c*/ 	.word	0x05000047


	//   ....[157]....
        /*0340*/ 	.word	0x05000047


	//   ....[158]....
        /*0344*/ 	.word	0x05000047


	//   ....[159]....
        /*0348*/ 	.word	0x05000047


	//----- nvinfo : EIATTR_COOP_GROUP_INSTR_OFFSETS
	.align		4
.L_1739:
        /*034c*/ 	.byte	0x04, 0x28
        /*034e*/ 	.short	(.L_1741 - .L_1740)


	//   ....[0]....
.L_1740:
        /*0350*/ 	.word	0x00001450


	//   ....[1]....
        /*0354*/ 	.word	0x00001a20


	//   ....[2]....
        /*0358*/ 	.word	0x00002000


	//   ....[3]....
        /*035c*/ 	.word	0x000040d0


	//   ....[4]....
        /*0360*/ 	.word	0x00005880


	//   ....[5]....
        /*0364*/ 	.word	0x00005890


	//   ....[6]....
        /*0368*/ 	.word	0x000058a0


	//   ....[7]....
        /*036c*/ 	.word	0x000058b0


	//   ....[8]....
        /*0370*/ 	.word	0x00005940


	//   ....[9]....
        /*0374*/ 	.word	0x00005970


	//   ....[10]....
        /*0378*/ 	.word	0x00005980


	//   ....[11]....
        /*037c*/ 	.word	0x00005990


	//   ....[12]....
        /*0380*/ 	.word	0x00005a20


	//   ....[13]....
        /*0384*/ 	.word	0x00005a50


	//   ....[14]....
        /*0388*/ 	.word	0x00005a60


	//   ....[15]....
        /*038c*/ 	.word	0x00005a70


	//   ....[16]....
        /*0390*/ 	.word	0x00005b20


	//   ....[17]....
        /*0394*/ 	.word	0x00005b30


	//   ....[18]....
        /*0398*/ 	.word	0x00005b40


	//   ....[19]....
        /*039c*/ 	.word	0x00005b50


	//   ....[20]....
        /*03a0*/ 	.word	0x00005c00


	//   ....[21]....
        /*03a4*/ 	.word	0x00005c10


	//   ....[22]....
        /*03a8*/ 	.word	0x00005c20


	//   ....[23]....
        /*03ac*/ 	.word	0x00005c30


	//   ....[24]....
        /*03b0*/ 	.word	0x00005d90


	//   ....[25]....
        /*03b4*/ 	.word	0x00005da0


	//   ....[26]....
        /*03b8*/ 	.word	0x00005db0


	//   ....[27]....
        /*03bc*/ 	.word	0x00005dc0


	//   ....[28]....
        /*03c0*/ 	.word	0x00005dd0


	//   ....[29]....
        /*03c4*/ 	.word	0x00005de0


	//   ....[30]....
        /*03c8*/ 	.word	0x00005df0


	//   ....[31]....
        /*03cc*/ 	.word	0x00005e00


	//   ....[32]....
        /*03d0*/ 	.word	0x000072f0


	//   ....[33]....
        /*03d4*/ 	.word	0x00007310


	//   ....[34]....
        /*03d8*/ 	.word	0x00007320


	//   ....[35]....
        /*03dc*/ 	.word	0x00007330


	//   ....[36]....
        /*03e0*/ 	.word	0x00007450


	//   ....[37]....
        /*03e4*/ 	.word	0x00007460


	//   ....[38]....
        /*03e8*/ 	.word	0x00007470


	//   ....[39]....
        /*03ec*/ 	.word	0x00007480


	//   ....[40]....
        /*03f0*/ 	.word	0x000075a0


	//   ....[41]....
        /*03f4*/ 	.word	0x000075b0


	//   ....[42]....
        /*03f8*/ 	.word	0x000075c0


	//   ....[43]....
        /*03fc*/ 	.word	0x000075d0


	//   ....[44]....
        /*0400*/ 	.word	0x000076f0


	//   ....[45]....
        /*0404*/ 	.word	0x00007700


	//   ....[46]....
        /*0408*/ 	.word	0x00007710


	//   ....[47]....
        /*040c*/ 	.word	0x00007720


	//   ....[48]....
        /*0410*/ 	.word	0x00007840


	//   ....[49]....
        /*0414*/ 	.word	0x00007850


	//   ....[50]....
        /*0418*/ 	.word	0x00007860


	//   ....[51]....
        /*041c*/ 	.word	0x00007870


	//   ....[52]....
        /*0420*/ 	.word	0x00007990


	//   ....[53]....
        /*0424*/ 	.word	0x000079a0


	//   ....[54]....
        /*0428*/ 	.word	0x000079b0


	//   ....[55]....
        /*042c*/ 	.word	0x000079c0


	//   ....[56]....
        /*0430*/ 	.word	0x000079d0


	//   ....[57]....
        /*0434*/ 	.word	0x000079e0


	//   ....[58]....
        /*0438*/ 	.word	0x00007a40


	//   ....[59]....
        /*043c*/ 	.word	0x00007a80


	//   ....[60]....
        /*0440*/ 	.word	0x00007aa0


	//   ....[61]....
        /*0444*/ 	.word	0x00007ab0


	//   ....[62]....
        /*0448*/ 	.word	0x00007ac0


	//   ....[63]....
        /*044c*/ 	.word	0x00007ad0


	//   ....[64]....
        /*0450*/ 	.word	0x0000b140


	//   ....[65]....
        /*0454*/ 	.word	0x0000b180


	//   ....[66]....
        /*0458*/ 	.word	0x0000b1c0


	//   ....[67]....
        /*045c*/ 	.word	0x0000b200


	//   ....[68]....
        /*0460*/ 	.word	0x0000b320


	//   ....[69]....
        /*0464*/ 	.word	0x0000b390


	//   ....[70]....
        /*0468*/ 	.word	0x0000b3d0


	//   ....[71]....
        /*046c*/ 	.word	0x0000b410


	//   ....[72]....
        /*0470*/ 	.word	0x0000b4f0


	//   ....[73]....
        /*0474*/ 	.word	0x0000b560


	//   ....[74]....
        /*0478*/ 	.word	0x0000b5a0


	//   ....[75]....
        /*047c*/ 	.word	0x0000b5e0


	//   ....[76]....
        /*0480*/ 	.word	0x0000b6d0


	//   ....[77]....
        /*0484*/ 	.word	0x0000b700


	//   ....[78]....
        /*0488*/ 	.word	0x0000b720


	//   ....[79]....
        /*048c*/ 	.word	0x0000b740


	//   ....[80]....
        /*0490*/ 	.word	0x0000b760


	//   ....[81]....
        /*0494*/ 	.word	0x0000b790


	//   ....[82]....
        /*0498*/ 	.word	0x0000b7b0


	//   ....[83]....
        /*049c*/ 	.word	0x0000b7c0


	//   ....[84]....
        /*04a0*/ 	.word	0x0000bf00


	//   ....[85]....
        /*04a4*/ 	.word	0x0000c760


	//   ....[86]....
        /*04a8*/ 	.word	0x0000cbd0


	//   ....[87]....
        /*04ac*/ 	.word	0x0000cc00


	//   ....[88]....
        /*04b0*/ 	.word	0x0000cc30


	//   ....[89]....
        /*04b4*/ 	.word	0x0000cc90


	//   ....[90]....
        /*04b8*/ 	.word	0x0000ccd0


	//   ....[91]....
        /*04bc*/ 	.word	0x0000ceb0


	//   ....[92]....
        /*04c0*/ 	.word	0x0000ced0


	//   ....[93]....
        /*04c4*/ 	.word	0x0000cf00


	//   ....[94]....
        /*04c8*/ 	.word	0x0000cf40


	//   ....[95]....
        /*04cc*/ 	.word	0x0000cf60


	//   ....[96]....
        /*04d0*/ 	.word	0x0000d3c0


	//   ....[97]....
        /*04d4*/ 	.word	0x0000d410


	//   ....[98]....
        /*04d8*/ 	.word	0x0000d460


	//   ....[99]....
        /*04dc*/ 	.word	0x0000d4b0


	//   ....[100]....
        /*04e0*/ 	.word	0x0000d5a0


	//   ....[101]....
        /*04e4*/ 	.word	0x0000d5f0


	//   ....[102]....
        /*04e8*/ 	.word	0x0000d640


	//   ....[103]....
        /*04ec*/ 	.word	0x0000d690


	//   ....[104]....
        /*04f0*/ 	.word	0x0000d780


	//   ....[105]....
        /*04f4*/ 	.word	0x0000d7d0


	//   ....[106]....
        /*04f8*/ 	.word	0x0000d820


	//   ....[107]....
        /*04fc*/ 	.word	0x0000d870


	//   ....[108]....
        /*0500*/ 	.word	0x0000d960


	//   ....[109]....
        /*0504*/ 	.word	0x0000d9b0


	//   ....[110]....
        /*0508*/ 	.word	0x0000da00


	//   ....[111]....
        /*050c*/ 	.word	0x0000da50


	//   ....[112]....
        /*0510*/ 	.word	0x0000db40


	//   ....[113]....
        /*0514*/ 	.word	0x0000db90


	//   ....[114]....
        /*0518*/ 	.word	0x0000dbe0


	//   ....[115]....
        /*051c*/ 	.word	0x0000dc30


	//   ....[116]....
        /*0520*/ 	.word	0x0000dcc0


	//   ....[117]....
        /*0524*/ 	.word	0x0000dd60


	//   ....[118]....
        /*0528*/ 	.word	0x0000de00


	//   ....[119]....
        /*052c*/ 	.word	0x0000dea0


	//   ....[120]....
        /*0530*/ 	.word	0x0000df40


	//   ....[121]....
        /*0534*/ 	.word	0x0000dff0


	//   ....[122]....
        /*0538*/ 	.word	0x0000e050


	//   ....[123]....
        /*053c*/ 	.word	0x0000e0a0


	//   ....[124]....
        /*0540*/ 	.word	0x0000e0d0


	//   ....[125]....
        /*0544*/ 	.word	0x0000e130


	//   ....[126]....
        /*0548*/ 	.word	0x0000e180


	//   ....[127]....
        /*054c*/ 	.word	0x0000e1d0


	//   ....[128]....
        /*0550*/ 	.word	0x0000e270


	//   ....[129]....
        /*0554*/ 	.word	0x0000e2c0


	//   ....[130]....
        /*0558*/ 	.word	0x0000e310


	//   ....[131]....
        /*055c*/ 	.word	0x0000e360


	//   ....[132]....
        /*0560*/ 	.word	0x0000e400


	//   ....[133]....
        /*0564*/ 	.word	0x0000e490


	//   ....[134]....
        /*0568*/ 	.word	0x0000e4e0


	//   ....[135]....
        /*056c*/ 	.word	0x0000e530


	//   ....[136]....
        /*0570*/ 	.word	0x0000e5d0


	//   ....[137]....
        /*0574*/ 	.word	0x0000e660


	//   ....[138]....
        /*0578*/ 	.word	0x0000e6b0


	//   ....[139]....
        /*057c*/ 	.word	0x0000e700


	//   ....[140]....
        /*0580*/ 	.word	0x0000e7a0


	//   ....[141]....
        /*0584*/ 	.word	0x0000e830


	//   ....[142]....
        /*0588*/ 	.word	0x0000e880


	//   ....[143]....
        /*058c*/ 	.word	0x0000e8d0


	//   ....[144]....
        /*0590*/ 	.word	0x0000e970


	//   ....[145]....
        /*0594*/ 	.word	0x0000ea00


	//   ....[146]....
        /*0598*/ 	.word	0x0000ea50


	//   ....[147]....
        /*059c*/ 	.word	0x0000eaa0


	//   ....[148]....
        /*05a0*/ 	.word	0x0000eb40


	//   ....[149]....
        /*05a4*/ 	.word	0x0000ebf0


	//   ....[150]....
        /*05a8*/ 	.word	0x0000ec50


	//   ....[151]....
        /*05ac*/ 	.word	0x0000ed40


	//   ....[152]....
        /*05b0*/ 	.word	0x0000ed90


	//   ....[153]....
        /*05b4*/ 	.word	0x0000ede0


	//   ....[154]....
        /*05b8*/ 	.word	0x0000ee30


	//   ....[155]....
        /*05bc*/ 	.word	0x0000ee80


	//   ....[156]....
        /*05c0*/ 	.word	0x0000eec0


	//   ....[157]....
        /*05c4*/ 	.word	0x0000ef10


	//   ....[158]....
        /*05c8*/ 	.word	0x0000ef60


	//   ....[159]....
        /*05cc*/ 	.word	0x0000efb0


	//----- nvinfo : EIATTR_VRC_CTA_INIT_COUNT
	.align		4
.L_1741:
        /*05d0*/ 	.byte	0x02, 0x4a
	.zero		1
	.zero		1


	//----- nvinfo : EIATTR_EXIT_INSTR_OFFSETS
	.align		4
        /*05d4*/ 	.byte	0x04, 0x1c
        /*05d6*/ 	.short	(.L_1743 - .L_1742)


	//   ....[0]....
.L_1742:
        /*05d8*/ 	.word	0x0000d070


	//   ....[1]....
        /*05dc*/ 	.word	0x0000d360


	//----- nvinfo : EIATTR_MAX_THREADS
	.align		4
.L_1743:
        /*05e0*/ 	.byte	0x04, 0x05
        /*05e2*/ 	.short	(.L_1745 - .L_1744)
.L_1744:
        /*05e4*/ 	.word	0x00000040
        /*05e8*/ 	.word	0x00000001
        /*05ec*/ 	.word	0x00000001


	//----- nvinfo : EIATTR_CRS_STACK_SIZE
	.align		4
.L_1745:
        /*05f0*/ 	.byte	0x04, 0x1e
        /*05f2*/ 	.short	(.L_1747 - .L_1746)
.L_1746:
        /*05f4*/ 	.word	0x00000000


	//----- nvinfo : EIATTR_CBANK_PARAM_SIZE
	.align		4
.L_1747:
        /*05f8*/ 	.byte	0x03, 0x19
        /*05fa*/ 	.short	0x01f0


	//----- nvinfo : EIATTR_PARAM_CBANK
	.align		4
        /*05fc*/ 	.byte	0x04, 0x0a
        /*05fe*/ 	.short	(.L_1749 - .L_1748)
	.align		4
.L_1748:
        /*0600*/ 	.word	index@(.nv.constant0._Z25selective_scan_bwd_kernelI32Selective_Scan_bwd_kernel_traitsILi64ELi16ELb0ELb0ELb1ELb0ELb0EN3c108BFloat16ENS1_7complexIfEEEEv12SSMParamsBwd)
        /*0604*/ 	.short	0x0380
        /*0606*/ 	.short	0x01f0


	//----- nvinfo : EIATTR_SW_WAR
	.align		4
.L_1749:
        /*0608*/ 	.byte	0x04, 0x36
        /*060a*/ 	.short	(.L_1751 - .L_1750)
.L_1750:
        /*060c*/ 	.word	0x00000008
.L_1751:


//--------------------- .nv.info._Z25selective_scan_bwd_kernelI32Selective_Scan_bwd_kernel_traitsILi64ELi16ELb0ELb0ELb1ELb0ELb1EN3c108BFloat16ENS1_7complexIfEEEEv12SSMParamsBwd --------------------------
	.section	.nv.info._Z25selective_scan_bwd_kernelI32Selective_Scan_bwd_kernel_traitsILi64ELi16ELb0ELb0ELb1ELb0ELb1EN3c108BFloat16ENS1_7complexIfEEEEv12SSMParamsBwd,"",@"SHT_CUDA_INFO"
	.sectionflags	@""
	.align	4


	//----- nvinfo : EIATTR_CUDA_API_VERSION
	.align		4
        /*0000*/ 	.byte	0x04, 0x37
        /*0002*/ 	.short	(.L_1753 - .L_1752)
.L_1752:
        /*0004*/ 	.word	0x00000082


	//----- nvinfo : EIATTR_KPARAM_INFO
	.align		4
.L_1753:
        /*0008*/ 	.byte	0x04, 0x17
        /*000a*/ 	.short	(.L_1755 - .L_1754)
.L_1754:
        /*000c*/ 	.word	0x00000000
        /*0010*/ 	.short	0x0000
        /*0012*/ 	.short	0x0000
        /*0014*/ 	.byte	0x00, 0xf0, 0xc1, 0x07


	//----- nvinfo : EIATTR_SPARSE_MMA_MASK
	.align		4
.L_1755:
        /*0018*/ 	.byte	0x03, 0x50
        /*001a*/ 	.short	0x0000


	//----- nvinfo : EIATTR_MAXREG_COUNT
	.align		4
        /*001c*/ 	.byte	0x03, 0x1b
        /*001e*/ 	.short	0x00ff


	//----- nvinfo : EIATTR_NUM_BARRIERS
	.align		4
        /*0020*/ 	.byte	0x02, 0x4c
        /*0022*/ 	.byte	0x01
	.zero		1


	//----- nvinfo : EIATTR_ANNOTATIONS
	.align		4
        /*0024*/ 	.byte	0x04, 0x55
        /*0026*/ 	.short	(.L_1757 - .L_1756)


	//   ....[0]....
.L_1756:
        /* <DEDUP_REMOVED lines=8> */


	//----- nvinfo : EIATTR_MERCURY_ISA_VERSION
	.align		4
.L_1757:
        /*0098*/ 	.byte	0x03, 0x5f
        /*009a*/ 	.short	0x0101


	//----- nvinfo : EIATTR_INT_WARP_WIDE_INSTR_OFFSETS
	.align		4
        /*009c*/ 	.byte	0x04, 0x31
        /*009e*/ 	.short	(.L_1759 - .L_1758)


	//   ....[0]....
.L_1758:
        /*00a0*/ 	.word	0x00009310


	//   ....[1]....
        /*00a4*/ 	.word	0x0000a180


	//----- nvinfo : EIATTR_COOP_GROUP_MASK_REGIDS
	.align		4
.L_1759:
        /*00a8*/ 	.byte	0x04, 0x29
        /*00aa*/ 	.short	(.L_1761 - .L_1760)


	//   ....[0]....
.L_1760:
        /*00ac*/ 	.word	0xffffffff


	//   ....[1]....
        /*00b0*/ 	.word	0xffffffff


	//   ....[2]....
        /*00b4*/ 	.word	0xffffffff


	//   ....[3]....
        /*00b8*/ 	.word	0xffffffff


	//   ....[4]....
        /*00bc*/ 	.word	0xffffffff


	//   ....[5]....
        /*00c0*/ 	.word	0xffffffff


	//   ....[6]....
        /*00c4*/ 	.word	0xffffffff


	//   ....[7]....
        /*00c8*/ 	.word	0xffffffff


	//   ....[8]....
        /*00cc*/ 	.word	0xffffffff


	//   ....[9]....
        /*00d0*/ 	.word	0xffffffff


	//   ....[10]....
        /*00d4*/ 	.word	0xffffffff


	//   ....[11]....
        /*00d8*/ 	.word	0xffffffff


	//   ....[12]....
        /*00dc*/ 	.word	0xffffffff


	//   ....[13]....
        /*00e0*/ 	.word	0xffffffff


	//   ....[14]....
        /*00e4*/ 	.word	0xffffffff


	//   ....[15]....
        /*00e8*/ 	.word	0xffffffff


	//   ....[16]....
        /*00ec*/ 	.word	0xffffffff


	//   ....[17]....
        /*00f0*/ 	.word	0xffffffff


	//   ....[18]....
        /*00f4*/ 	.word	0xffffffff


	//   ....[19]....
        /*00f8*/ 	.word	0xffffffff


	//   ....[20]....
        /*00fc*/ 	.word	0xffffffff


	//   ....[21]....
        /*0100*/ 	.word	0xffffffff


	//   ....[22]....
        /*0104*/ 	.word	0xffffffff


	//   ....[23]....
        /*0108*/ 	.word	0xffffffff


	//   ....[24]....
        /*010c*/ 	.word	0xffffffff


	//   ....[25]....
        /*0110*/ 	.word	0xffffffff


	//   ....[26]....
        /*0114*/ 	.word	0xffffffff


	//   ....[27]....
        /*0118*/ 	.word	0xffffffff


	//   ....[28]....
        /*011c*/ 	.word	0xffffffff


	//   ....[29]....
        /*0120*/ 	.word	0xffffffff


	//   ....[30]....
        /*0124*/ 	.word	0xffffffff


	//   ....[31]....
        /*0128*/ 	.word	0xffffffff


	//   ....[32]....
        /*012c*/ 	.word	0xffffffff


	//   ....[33]....
        /*0130*/ 	.word	0xffffffff


	//   ....[34]....
        /*0134*/ 	.word	0xffffffff


	//   ....[35]....
        /*0138*/ 	.word	0xffffffff


	//   ....[36]....
        /*013c*/ 	.word	0xffffffff


	//   ....[37]....
        /*0140*/ 	.word	0xffffffff


	//   ....[38]....
        /*0144*/ 	.word	0xffffffff


	//   ....[39]....
        /*0148*/ 	.word	0xffffffff


	//   ....[40]....
        /*014c*/ 	.word	0xffffffff


	//   ....[41]....
        /*0150*/ 	.word	0xffffffff


	//   ....[42]....
        /*0154*/ 	.word	0xffffffff


	//   ....[43]....
        /*0158*/ 	.word	0xffffffff


	//   ....[44]....
        /*015c*/ 	.word	0xffffffff


	//   ....[45]....
        /*0160*/ 	.word	0xffffffff


	//   ....[46]....
        /*0164*/ 	.word	0xffffffff


	//   ....[47]....
        /*0168*/ 	.word	0xffffffff


	//   ....[48]....
        /*016c*/ 	.word	0xffffffff


	//   ....[49]....
        /*0170*/ 	.word	0xffffffff


	//   ....[50]....
        /*0174*/ 	.word	0xffffffff


	//   ....[51]....
        /*0178*/ 	.word	0xffffffff


	//   ....[52]....
        /*017c*/ 	.word	0xffffffff


	//   ....[53]....
        /*0180*/ 	.word	0xffffffff


	//   ....[54]....
        /*0184*/ 	.word	0xffffffff


	//   ....[55]....
        /*0188*/ 	.word	0xffffffff


	//   ....[56]....
        /*018c*/ 	.word	0xffffffff


	//   ....[57]....
        /*0190*/ 	.word	0xffffffff


	//   ....[58]....
        /*0194*/ 	.word	0xffffffff


	//   ....[59]....
        /*0198*/ 	.word	0xffffffff


	//   ....[60]....
        /*019c*/ 	.word	0xffffffff


	//   ....[61]....
        /*01a0*/ 	.word	0xffffffff


	//   ....[62]....
        /*01a4*/ 	.word	0xffffffff


	//   ....[63]....
        /*01a8*/ 	.word	0xffffffff


	//   ....[64]....
        /*01ac*/ 	.word	0xffffffff


	//   ....[65]....
        /*01b0*/ 	.word	0xffffffff


	//   ....[66]....
        /*01b4*/ 	.word	0xffffffff


	//   ....[67]....
        /*01b8*/ 	.word	0xffffffff


	//   ....[68]....
        /*01bc*/ 	.word	0xffffffff


	//   ....[69]....
        /*01c0*/ 	.word	0xffffffff


	//   ....[70]....
        /*01c4*/ 	.word	0xffffffff


	//   ....[71]....
        /*01c8*/ 	.word	0xffffffff


	//   ....[72]....
        /*01cc*/ 	.word	0xffffffff


	//   ....[73]....
        /*01d0*/ 	.word	0xffffffff


	//   ....[74]....
        /*01d4*/ 	.word	0xffffffff


	//   ....[75]....
        /*01d8*/ 	.word	0xffffffff


	//   ....[76]....
        /*01dc*/ 	.word	0xffffffff


	//   ....[77]....
        /*01e0*/ 	.word	0xffffffff


	//   ....[78]....
        /*01e4*/ 	.word	0xffffffff


	//   ....[79]....
        /*01e8*/ 	.word	0xffffffff


	//   ....[80]....
        /*01ec*/ 	.word	0xffffffff


	//   ....[81]....
        /*01f0*/ 	.word	0xffffffff


	//   ....[82]....
        /*01f4*/ 	.word	0xffffffff


	//   ....[83]....
        /*01f8*/ 	.word	0xffffffff


	//   ....[84]....
        /*01fc*/ 	.word	0xffffffff


	//   ....[85]....
        /*0200*/ 	.word	0xffffffff


	//   ....[86]....
        /*0204*/ 	.word	0xffffffff


	//   ....[87]....
        /*0208*/ 	.word	0xffffffff


	//   ....[88]....
        /*020c*/ 	.word	0xffffffff


	//   ....[89]....
        /*0210*/ 	.word	0xffffffff


	//   ....[90]....
        /*0214*/ 	.word	0xffffffff


	//   ....[91]....
        /*0218*/ 	.word	0xffffffff


	//   ....[92]....
        /*021c*/ 	.word	0xffffffff


	//   ....[93]....
        /*0220*/ 	.word	0xffffffff


	//   ....[94]....
        /*0224*/ 	.word	0xffffffff


	//   ....[95]....
        /*0228*/ 	.word	0xffffffff


	//   ....[96]....
        /*022c*/ 	.word	0xffffffff


	//   ....[97]....
        /*0230*/ 	.word	0xffffffff


	//   ....[98]....
        /*0234*/ 	.word	0xffffffff


	//   ....[99]....
        /*0238*/ 	.word	0xffffffff


	//   ....[100]....
        /*023c*/ 	.word	0x05000047


	//   ....[101]....
        /*0240*/ 	.word	0x05000047


	//   ....[102]....
        /*0244*/ 	.word	0x05000047


	//   ....[103]....
        /*0248*/ 	.word	0x05000047


	//   ....[104]....
        /*024c*/ 	.word	0x05000047


	//   ....[105]....
        /*0250*/ 	.word	0x05000047


	//   ....[106]....
        /*0254*/ 	.word	0x05000047


	//   ....[107]....
        /*0258*/ 	.word	0x05000047


	//   ....[108]....
        /*025c*/ 	.word	0x05000047


	//   ....[109]....
        /*0260*/ 	.word	0x05000047


	//   ....[110]....
        /*0264*/ 	.word	0x05000047


	//   ....[111]....
        /*0268*/ 	.word	0x05000047


	//   ....[112]....
        /*026c*/ 	.word	0x05000047


	//   ....[113]....
        /*0270*/ 	.word	0x05000047


	//   ....[114]....
        /*0274*/ 	.word	0x05000047


	//   ....[115]....
        /*0278*/ 	.word	0x05000047


	//   ....[116]....
        /*027c*/ 	.word	0x05000047


	//   ....[117]....
        /*0280*/ 	.word	0x05000047


	//   ....[118]....
        /*0284*/ 	.word	0x05000047


	//   ....[119]....
        /*0288*/ 	.word	0x05000047


	//   ....[120]....
        /*028c*/ 	.word	0x05000047


	//   ....[121]....
        /*0290*/ 	.word	0x05000047


	//   ....[122]....
        /*0294*/ 	.word	0x05000047


	//   ....[123]....
        /*0298*/ 	.word	0x05000047


	//   ....[124]....
        /*029c*/ 	.word	0x05000047


	//   ....[125]....
        /*02a0*/ 	.word	0x05000047


	//   ....[126]....
        /*02a4*/ 	.word	0x05000047


	//   ....[127]....
        /*02a8*/ 	.word	0x05000047


	//   ....[128]....
        /*02ac*/ 	.word	0x05000047


	//   ....[129]....
        /*02b0*/ 	.word	0x05000047


	//   ....[130]....
        /*02b4*/ 	.word	0x05000047


	//   ....[131]....
        /*02b8*/ 	.word	0x05000047


	//   ....[132]....
        /*02bc*/ 	.word	0x05000047


	//   ....[133]....
        /*02c0*/ 	.word	0x05000047


	//   ....[134]....
        /*02c4*/ 	.word	0x05000047


	//   ....[135]....
        /*02c8*/ 	.word	0x05000047


	//   ....[136]....
        /*02cc*/ 	.word	0x05000047


	//   ....[137]....
        /*02d0*/ 	.word	0x05000047


	//   ....[138]....
        /*02d4*/ 	.word	0x05000047


	//   ....[139]....
        /*02d8*/ 	.word	0x05000047


	//   ....[140]....
        /*02dc*/ 	.word	0x05000047


	//   ....[141]....
        /*02e0*/ 	.word	0x05000047


	//   ....[142]....
        /*02e4*/ 	.word	0x05000047


	//   ....[143]....
        /*02e8*/ 	.word	0x05000047


	//   ....[144]....
        /*02ec*/ 	.word	0x05000047


	//   ....[145]....
        /*02f0*/ 	.word	0x05000047


	//   ....[146]....
        /*02f4*/ 	.word	0x05000047


	//   ....[147]....
        /*02f8*/ 	.word	0x05000047


	//   ....[148]....
        /*02fc*/ 	.word	0x05000047


	//   ....[149]....
        /*0300*/ 	.word	0x05000047


	//   ....[150]....
        /*0304*/ 	.word	0x05000047


	//   ....[151]....
        /*0308*/ 	.word	0x05000047


	//   ....[152]....
        /*030c*/ 	.word	0x05000047


	//   ....[153]....
        /*0310*/ 	.word	0x05000047


	//   ....[154]....
        /*0314*/ 	.word	0x05000047


	//   ....[155]....
        /*0318*/ 	.word	0x05000047


	//   ....[156]....
        /*031c*/ 	.word	0x05000047


	//   ....[157]....
        /*0320*/ 	.word	0x05000047


	//   ....[158]....
        /*0324*/ 	.word	0x05000047


	//   ....[159]....
        /*0328*/ 	.word	0x05000047


	//   ....[160]....
        /*032c*/ 	.word	0x05000047


	//   ....[161]....
        /*0330*/ 	.word	0x05000047


	//   ....[162]....
        /*0334*/ 	.word	0x05000047


	//   ....[163]....
        /*0338*/ 	.word	0x05000047


	//----- nvinfo : EIATTR_COOP_GROUP_INSTR_OFFSETS
	.align		4
.L_1761:
        /*033c*/ 	.byte	0x04, 0x28
        /*033e*/ 	.short	(.L_1763 - .L_1762)


	//   ....[0]....
.L_1762:
        /*0340*/ 	.word	0x000014c0


	//   ....[1]....
        /*0344*/ 	.word	0x00001ab0


	//   ....[2]....
        /*0348*/ 	.word	0x00001f70


	//   ....[3]....
        /*034c*/ 	.word	0x000024b0


	//   ....[4]....
        /*0350*/ 	.word	0x00002c10


	//   ....[5]....
        /*0354*/ 	.word	0x000037f0


	//   ....[6]....
        /*0358*/ 	.word	0x00004190


	//   ....[7]....
        /*035c*/ 	.word	0x000063a0


	//   ....[8]....
        /*0360*/ 	.word	0x00007c70


	//   ....[9]....
        /*0364*/ 	.word	0x00007c80


	//   ....[10]....
        /*0368*/ 	.word	0x00007c90


	//   ....[11]....
        /*036c*/ 	.word	0x00007ca0


	//   ....[12]....
        /*0370*/ 	.word	0x00007d30


	//   ....[13]....
        /*0374*/ 	.word	0x00007d60


	//   ....[14]....
        /*0378*/ 	.word	0x00007d70


	//   ....[15]....
        /*037c*/ 	.word	0x00007d80


	//   ....[16]....
        /*0380*/ 	.word	0x00007e10


	//   ....[17]....
        /*0384*/ 	.word	0x00007e40


	//   ....[18]....
        /*0388*/ 	.word	0x00007e50


	//   ....[19]....
        /*038c*/ 	.word	0x00007e60


	//   ....[20]....
        /*0390*/ 	.word	0x00007f10


	//   ....[21]....
        /*0394*/ 	.word	0x00007f20


	//   ....[22]....
        /*0398*/ 	.word	0x00007f30


	//   ....[23]....
        /*039c*/ 	.word	0x00007f40


	//   ....[24]....
        /*03a0*/ 	.word	0x00007ff0


	//   ....[25]....
        /*03a4*/ 	.word	0x00008000


	//   ....[26]....
        /*03a8*/ 	.word	0x00008010


	//   ....[27]....
        /*03ac*/ 	.word	0x00008020


	//   ....[28]....
        /*03b0*/ 	.word	0x00008180


	//   ....[29]....
        /*03b4*/ 	.word	0x00008190


	//   ....[30]....
        /*03b8*/ 	.word	0x000081a0


	//   ....[31]....
        /*03bc*/ 	.word	0x000081b0


	//   ....[32]....
        /*03c0*/ 	.word	0x000081c0


	//   ....[33]....
        /*03c4*/ 	.word	0x000081d0


	//   ....[34]....
        /*03c8*/ 	.word	0x000081e0


	//   ....[35]....
        /*03cc*/ 	.word	0x000081f0


	//   ....[36]....
        /*03d0*/ 	.word	0x000096e0


	//   ....[37]....
        /*03d4*/ 	.word	0x00009700


	//   ....[38]....
        /*03d8*/ 	.word	0x00009710


	//   ....[39]....
        /*03dc*/ 	.word	0x00009720


	//   ....[40]....
        /*03e0*/ 	.word	0x00009840


	//   ....[41]....
        /*03e4*/ 	.word	0x00009850


	//   ....[42]....
        /*03e8*/ 	.word	0x00009860


	//   ....[43]....
        /*03ec*/ 	.word	0x00009870


	//   ....[44]....
        /*03f0*/ 	.word	0x00009990


	//   ....[45]....
        /*03f4*/ 	.word	0x000099a0


	//   ....[46]....
        /*03f8*/ 	.word	0x000099b0


	//   ....[47]....
        /*03fc*/ 	.word	0x000099c0


	//   ....[48]....
        /*0400*/ 	.word	0x00009ae0


	//   ....[49]....
        /*0404*/ 	.word	0x00009af0


	//   ....[50]....
        /*0408*/ 	.word	0x00009b00


	//   ....[51]....
        /*040c*/ 	.word	0x00009b10


	//   ....[52]....
        /*0410*/ 	.word	0x00009c30


	//   ....[53]....
        /*0414*/ 	.word	0x00009c40


	//   ....[54]....
        /*0418*/ 	.word	0x00009c50


	//   ....[55]....
        /*041c*/ 	.word	0x00009c60


	//   ....[56]....
        /*0420*/ 	.word	0x00009d70


	//   ....[57]....
        /*0424*/ 	.word	0x00009d80


	//   ....[58]....
        /*0428*/ 	.word	0x00009d90


	//   ....[59]....
        /*042c*/ 	.word	0x00009da0


	//   ....[60]....
        /*0430*/ 	.word	0x00009db0


	//   ....[61]....
        /*0434*/ 	.word	0x00009dc0


	//   ....[62]....
        /*0438*/ 	.word	0x00009e20


	//   ....[63]....
        /*043c*/ 	.word	0x00009e60


	//   ....[64]....
        /*0440*/ 	.word	0x00009e80


	//   ....[65]....
        /*0444*/ 	.word	0x00009e90


	//   ....[66]....
        /*0448*/ 	.word	0x00009ea0


	//   ....[67]....
        /*044c*/ 	.word	0x00009eb0


	//   ....[68]....
        /*0450*/ 	.word	0x0000d520


	//   ....[69]....
        /*0454*/ 	.word	0x0000d560


	//   ....[70]....
        /*0458*/ 	.word	0x0000d5a0


	//   ....[71]....
        /*045c*/ 	.word	0x0000d5e0


	//   ....[72]....
        /*0460*/ 	.word	0x0000d700


	//   ....[73]....
        /*0464*/ 	.word	0x0000d770


	//   ....[74]....
        /*0468*/ 	.word	0x0000d7b0


	//   ....[75]....
        /*046c*/ 	.word	0x0000d7f0


	//   ....[76]....
        /*0470*/ 	.word	0x0000d910


	//   ....[77]....
        /*0474*/ 	.word	0x0000d950


	//   ....[78]....
        /*0478*/ 	.word	0x0000d990


	//   ....[79]....
        /*047c*/ 	.word	0x0000d9d0


	//   ....[80]....
        /*0480*/ 	.word	0x0000dac0


	//   ....[81]....
        /*0484*/ 	.word	0x0000dae0


	//   ....[82]....
        /*0488*/ 	.word	0x0000db00


	//   ....[83]....
        /*048c*/ 	.word	0x0000db20


	//   ....[84]....
        /*0490*/ 	.word	0x0000db50


	//   ....[85]....
        /*0494*/ 	.word	0x0000db70


	//   ....[86]....
        /*0498*/ 	.word	0x0000db90


	//   ....[87]....
        /*049c*/ 	.word	0x0000dba0


	//   ....[88]....
        /*04a0*/ 	.word	0x0000e2c0


	//   ....[89]....
        /*04a4*/ 	.word	0x0000eb00


	//   ....[90]....
        /*04a8*/ 	.word	0x0000efc0


	//   ....[91]....
        /*04ac*/ 	.word	0x0000efe0


	//   ....[92]....
        /*04b0*/ 	.word	0x0000f010


	//   ....[93]....
        /*04b4*/ 	.word	0x0000f050


	//   ....[94]....
        /*04b8*/ 	.word	0x0000f070


	//   ....[95]....
        /*04bc*/ 	.word	0x0000f250


	//   ....[96]....
        /*04c0*/ 	.word	0x0000f270


	//   ....[97]....
        /*04c4*/ 	.word	0x0000f2a0


	//   ....[98]....
        /*04c8*/ 	.word	0x0000f2e0


	//   ....[99]....
        /*04cc*/ 	.word	0x0000f300


	//   ....[100]....
        /*04d0*/ 	.word	0x0000f760


	//   ....[101]....
        /*04d4*/ 	.word	0x0000f7b0


	//   ....[102]....
        /*04d8*/ 	.word	0x0000f800


	//   ....[103]....
        /*04dc*/ 	.word	0x0000f850


	//   ....[104]....
        /*04e0*/ 	.word	0x0000f940


	//   ....[105]....
        /*04e4*/ 	.word	0x0000f990


	//   ....[106]....
        /*04e8*/ 	.word	0x0000f9e0


	//   ....[107]....
        /*04ec*/ 	.word	0x0000fa30


	//   ....[108]....
        /*04f0*/ 	.word	0x0000fb20


	//   ....[109]....
        /*04f4*/ 	.word	0x0000fb70


	//   ....[110]....
        /*04f8*/ 	.word	0x0000fbc0


	//   ....[111]....
        /*04fc*/ 	.word	0x0000fc10


	//   ....[112]....
        /*0500*/ 	.word	0x0000fd00


	//   ....[113]....
        /*0504*/ 	.word	0x0000fd50


	//   ....[114]....
        /*0508*/ 	.word	0x0000fda0


	//   ....[115]....
        /*050c*/ 	.word	0x0000fdf0


	//   ....[116]....
        /*0510*/ 	.word	0x0000fee0


	//   ....[117]....
        /*0514*/ 	.word	0x0000ff30


	//   ....[118]....
        /*0518*/ 	.word	0x0000ff80


	//   ....[119]....
        /*051c*/ 	.word	0x0000ffd0


	//   ....[120]....
        /*0520*/ 	.word	0x00010060


	//   ....[121]....
        /*0524*/ 	.word	0x00010100


	//   ....[122]....
        /*0528*/ 	.word	0x000101a0


	//   ....[123]....
        /*052c*/ 	.word	0x00010240


	//   ....[124]....
        /*0530*/ 	.word	0x000102e0


	//   ....[125]....
        /*0534*/ 	.word	0x00010390


	//   ....[126]....
        /*0538*/ 	.word	0x000103f0


	//   ....[127]....
        /*053c*/ 	.word	0x00010440


	//   ....[128]....
        /*0540*/ 	.word	0x00010470


	//   ....[129]....
        /*0544*/ 	.word	0x000104d0


	//   ....[130]....
        /*0548*/ 	.word	0x00010520


	//   ....[131]....
        /*054c*/ 	.word	0x00010570


	//   ....[132]....
        /*0550*/ 	.word	0x00010610


	//   ....[133]....
        /*0554*/ 	.word	0x00010660


	//   ....[134]....
        /*0558*/ 	.word	0x000106b0


	//   ....[135]....
        /*055c*/ 	.word	0x00010700


	//   ....[136]....
        /*0560*/ 	.word	0x000107a0


	//   ....[137]....
        /*0564*/ 	.word	0x00010830


	//   ....[138]....
        /*0568*/ 	.word	0x00010880


	//   ....[139]....
        /*056c*/ 	.word	0x000108d0


	//   ....[140]....
        /*0570*/ 	.word	0x00010970


	//   ....[141]....
        /*0574*/ 	.word	0x00010a00


	//   ....[142]....
        /*0578*/ 	.word	0x00010a50


	//   ....[143]....
        /*057c*/ 	.word	0x00010aa0


	//   ....[144]....
        /*0580*/ 	.word	0x00010b40


	//   ....[145]....
        /*0584*/ 	.word	0x00010bd0


	//   ....[146]....
        /*0588*/ 	.word	0x00010c20


	//   ....[147]....
        /*058c*/ 	.word	0x00010c70


	//   ....[148]....
        /*0590*/ 	.word	0x00010d10


	//   ....[149]....
        /*0594*/ 	.word	0x00010da0


	//   ....[150]....
        /*0598*/ 	.word	0x00010df0


	//   ....[151]....
        /*059c*/ 	.word	0x00010e40


	//   ....[152]....
        /*05a0*/ 	.word	0x00010ed0


	//   ....[153]....
        /*05a4*/ 	.word	0x00010f80


	//   ....[154]....
        /*05a8*/ 	.word	0x00010fe0


	//   ....[155]....
        /*05ac*/ 	.word	0x000110d0


	//   ....[156]....
        /*05b0*/ 	.word	0x00011120


	//   ....[157]....
        /*05b4*/ 	.word	0x00011170


	//   ....[158]....
        /*05b8*/ 	.word	0x000111c0


	//   ....[159]....
        /*05bc*/ 	.word	0x00011210


	//   ....[160]....
        /*05c0*/ 	.word	0x00011250


	//   ....[161]....
        /*05c4*/ 	.word	0x000112a0


	//   ....[162]....
        /*05c8*/ 	.word	0x000112f0


	//   ....[163]....
        /*05cc*/ 	.word	0x00011340


	//----- nvinfo : EIATTR_VRC_CTA_INIT_COUNT
	.align		4
.L_1763:
        /*05d0*/ 	.byte	0x02, 0x4a
	.zero		1
	.zero		1


	//----- nvinfo : EIATTR_EXIT_INSTR_OFFSETS
	.align		4
        /*05d4*/ 	.byte	0x04, 0x1c
        /*05d6*/ 	.short	(.L_1765 - .L_1764)


	//   ....[0]....
.L_1764:
        /*05d8*/ 	.word	0x0000f410


	//   ....[1]....
        /*05dc*/ 	.word	0x0000f700


	//----- nvinfo : EIATTR_MAX_THREADS
	.align		4
.L_1765:
        /*05e0*/ 	.byte	0x04, 0x05
        /*05e2*/ 	.short	(.L_1767 - .L_1766)
.L_1766:
        /*05e4*/ 	.word	0x00000040
        /*05e8*/ 	.word	0x00000001
        /*05ec*/ 	.word	0x00000001


	//----- nvinfo : EIATTR_CRS_STACK_SIZE
	.align		4
.L_1767:
        /*05f0*/ 	.byte	0x04, 0x1e
        /*05f2*/ 	.short	(.L_1769 - .L_1768)
.L_1768:
        /*05f4*/ 	.word	0x00000000


	//----- nvinfo : EIATTR_CBANK_PARAM_SIZE
	.align		4
.L_1769:
        /*05f8*/ 	.byte	0x03, 0x19
        /*05fa*/ 	.short	0x01f0


	//----- nvinfo : EIATTR_PARAM_CBANK
	.align		4
        /*05fc*/ 	.byte	0x04, 0x0a
        /*05fe*/ 	.short	(.L_1771 - .L_1770)
	.align		4
.L_1770:
        /*0600*/ 	.word	index@(.nv.constant0._Z25selective_scan_bwd_kernelI32Selective_Scan_bwd_kernel_traitsILi64ELi16ELb0ELb0ELb1ELb0ELb1EN3c108BFloat16ENS1_7complexIfEEEEv12SSMParamsBwd)
        /*0604*/ 	.short	0x0380
        /*0606*/ 	.short	0x01f0


	//----- nvinfo : EIATTR_SW_WAR
	.align		4
.L_1771:
        /*0608*/ 	.byte	0x04, 0x36
        /*060a*/ 	.short	(.L_1773 - .L_1772)
.L_1772:
        /*060c*/ 	.word	0x00000008
.L_1773:


//--------------------- .nv.info._Z25selective_scan_bwd_kernelI32Selective_Scan_bwd_kernel_traitsILi64ELi16ELb0ELb0ELb1ELb1ELb0EN3c108BFloat16ENS1_7complexIfEEEEv12SSMParamsBwd --------------------------
	.section	.nv.info._Z25selective_scan_bwd_kernelI32Selective_Scan_bwd_kernel_traitsILi64ELi16ELb0ELb0ELb1ELb1ELb0EN3c108BFloat16ENS1_7complexIfEEEEv12SSMParamsBwd,"",@"SHT_CUDA_INFO"
	.sectionflags	@""
	.align	4


	//----- nvinfo : EIATTR_CUDA_API_VERSION
	.align		4
        /*0000*/ 	.byte	0x04, 0x37
        /*0002*/ 	.short	(.L_1775 - .L_1774)
.L_1774:
        /*0004*/ 	.word	0x00000082


	//----- nvinfo : EIATTR_KPARAM_INFO
	.align		4
.L_1775:
        /*0008*/ 	.byte	0x04, 0x17
        /*000a*/ 	.short	(.L_1777 - .L_1776)
.L_1776:
        /*000c*/ 	.word	0x00000000
        /*0010*/ 	.short	0x0000
        /*0012*/ 	.short	0x0000
        /*0014*/ 	.byte	0x00, 0xf0, 0xc1, 0x07


	//----- nvinfo : EIATTR_SPARSE_MMA_MASK
	.align		4
.L_1777:
        /*0018*/ 	.byte	0x03, 0x50
        /*001a*/ 	.short	0x0000


	//----- nvinfo : EIATTR_MAXREG_COUNT
	.align		4
        /*001c*/ 	.byte	0x03, 0x1b
        /*001e*/ 	.short	0x00ff


	//----- nvinfo : EIATTR_NUM_BARRIERS
	.align		4
        /*0020*/ 	.byte	0x02, 0x4c
        /*0022*/ 	.byte	0x01
	.zero		1


	//----- nvinfo : EIATTR_ANNOTATIONS
	.align		4
        /*0024*/ 	.byte	0x04, 0x55
        /*0026*/ 	.short	(.L_1779 - .L_1778)


	//   ....[0]....
.L_1778:
        /* <DEDUP_REMOVED lines=13> */


	//----- nvinfo : EIATTR_MERCURY_ISA_VERSION
	.align		4
.L_1779:
        /*00e0*/ 	.byte	0x03, 0x5f
        /*00e2*/ 	.short	0x0101


	//----- nvinfo : EIATTR_INT_WARP_WIDE_INSTR_OFFSETS
	.align		4
        /*00e4*/ 	.byte	0x04, 0x31
        /*00e6*/ 	.short	(.L_1781 - .L_1780)


	//   ....[0]....
.L_1780:
        /*00e8*/ 	.word	0x000090c0


	//   ....[1]....
        /*00ec*/ 	.word	0x00009fb0


	//----- nvinfo : EIATTR_COOP_GROUP_MASK_REGIDS
	.align		4
.L_1781:
        /*00f0*/ 	.byte	0x04, 0x29
        /*00f2*/ 	.short	(.L_1783 - .L_1782)


	//   ....[0]....
.L_1782:
        /*00f4*/ 	.word	0xffffffff


	//   ....[1]....
        /*00f8*/ 	.word	0xffffffff


	//   ....[2]....
        /*00fc*/ 	.word	0xffffffff


	//   ....[3]....
        /*0100*/ 	.word	0xffffffff


	//   ....[4]....
        /*0104*/ 	.word	0xffffffff


	//   ....[5]....
        /*0108*/ 	.word	0xffffffff


	//   ....[6]....
        /*010c*/ 	.word	0xffffffff


	//   ....[7]....
        /*0110*/ 	.word	0xffffffff


	//   ....[8]....
        /*0114*/ 	.word	0xffffffff


	//   ....[9]....
        /*0118*/ 	.word	0xffffffff


	//   ....[10]....
        /*011c*/ 	.word	0xffffffff


	//   ....[11]....
        /*0120*/ 	.word	0xffffffff


	//   ....[12]....
        /*0124*/ 	.word	0xffffffff


	//   ....[13]....
        /*0128*/ 	.word	0xffffffff


	//   ....[14]....
        /*012c*/ 	.word	0xffffffff


	//   ....[15]....
        /*0130*/ 	.word	0xffffffff


	//   ....[16]....
        /*0134*/ 	.word	0xffffffff


	//   ....[17]....
        /*0138*/ 	.word	0xffffffff


	//   ....[18]....
        /*013c*/ 	.word	0xffffffff


	//   ....[19]....
        /*0140*/ 	.word	0xffffffff


	//   ....[20]....
        /*0144*/ 	.word	0xffffffff


	//   ....[21]....
        /*0148*/ 	.word	0xffffffff


	//   ....[22]....
        /*014c*/ 	.word	0xffffffff


	//   ....[23]....
        /*0150*/ 	.word	0xffffffff


	//   ....[24]....
        /*0154*/ 	.word	0xffffffff


	//   ....[25]....
        /*0158*/ 	.word	0xffffffff


	//   ....[26]....
        /*015c*/ 	.word	0xffffffff


	//   ....[27]....
        /*0160*/ 	.word	0xffffffff


	//   ....[28]....
        /*0164*/ 	.word	0xffffffff


	//   ....[29]....
        /*0168*/ 	.word	0xffffffff


	//   ....[30]....
        /*016c*/ 	.word	0xffffffff


	//   ....[31]....
        /*0170*/ 	.word	0xffffffff


	//   ....[32]....
        /*0174*/ 	.word	0xffffffff


	//   ....[33]....
        /*0178*/ 	.word	0xffffffff


	//   ....[34]....
        /*017c*/ 	.word	0xffffffff


	//   ....[35]....
        /*0180*/ 	.word	0xffffffff


	//   ....[36]....
        /*0184*/ 	.word	0xffffffff


	//   ....[37]....
        /*0188*/ 	.word	0xffffffff


	//   ....[38]....
        /*018c*/ 	.word	0xffffffff


	//   ....[39]....
        /*0190*/ 	.word	0xffffffff


	//   ....[40]....
        /*0194*/ 	.word	0xffffffff


	//   ....[41]....
        /*0198*/ 	.word	0xffffffff


	//   ....[42]....
        /*019c*/ 	.word	0xffffffff


	//   ....[43]....
        /*01a0*/ 	.word	0xffffffff


	//   ....[44]....
        /*01a4*/ 	.word	0xffffffff


	//   ....[45]....
        /*01a8*/ 	.word	0xffffffff


	//   ....[46]....
        /*01ac*/ 	.word	0xffffffff


	//   ....[47]....
        /*01b0*/ 	.word	0xffffffff


	//   ....[48]....
        /*01b4*/ 	.word	0xffffffff


	//   ....[49]....
        /*01b8*/ 	.word	0xffffffff


	//   ....[50]....
        /*01bc*/ 	.word	0xffffffff


	//   ....[51]....
        /*01c0*/ 	.word	0xffffffff


	//   ....[52]....
        /*01c4*/ 	.word	0xffffffff


	//   ....[53]....
        /*01c8*/ 	.word	0xffffffff


	//   ....[54]....
        /*01cc*/ 	.word	0xffffffff


	//   ....[55]....
        /*01d0*/ 	.word	0xffffffff


	//   ....[56]....
        /*01d4*/ 	.word	0xffffffff


	//   ....[57]....
        /*01d8*/ 	.word	0xffffffff


	//   ....[58]....
        /*01dc*/ 	.word	0xffffffff


	//   ....[59]....
        /*01e0*/ 	.word	0xffffffff


	//   ....[60]....
        /*01e4*/ 	.word	0xffffffff


	//   ....[61]....
        /*01e8*/ 	.word	0xffffffff


	//   ....[62]....
        /*01ec*/ 	.word	0xffffffff


	//   ....[63]....
        /*01f0*/ 	.word	0xffffffff


	//   ....[64]....
        /*01f4*/ 	.word	0xffffffff


	//   ....[65]....
        /*01f8*/ 	.word	0xffffffff


	//   ....[66]....
        /*01fc*/ 	.word	0xffffffff


	//   ....[67]....
        /*0200*/ 	.word	0xffffffff


	//   ....[68]....
        /*0204*/ 	.word	0xffffffff


	//   ....[69]....
        /*0208*/ 	.word	0xffffffff


	//   ....[70]....
        /*020c*/ 	.word	0xffffffff


	//   ....[71]....
        /*0210*/ 	.word	0xffffffff


	//   ....[72]....
        /*0214*/ 	.word	0xffffffff


	//   ....[73]....
        /*0218*/ 	.word	0xffffffff


	//   ....[74]....
        /*021c*/ 	.word	0xffffffff


	//   ....[75]....
        /*0220*/ 	.word	0xffffffff


	//   ....[76]....
        /*0224*/ 	.word	0xffffffff


	//   ....[77]....
        /*0228*/ 	.word	0xffffffff


	//   ....[78]....
        /*022c*/ 	.word	0xffffffff


	//   ....[79]....
        /*0230*/ 	.word	0xffffffff


	//   ....[80]....
        /*0234*/ 	.word	0xffffffff


	//   ....[81]....
        /*0238*/ 	.word	0xffffffff


	//   ....[82]....
        /*023c*/ 	.word	0xffffffff


	//   ....[83]....
        /*0240*/ 	.word	0xffffffff


	//   ....[84]....
        /*0244*/ 	.word	0xffffffff


	//   ....[85]....
        /*0248*/ 	.word	0xffffffff


	//   ....[86]....
        /*024c*/ 	.word	0xffffffff


	//   ....[87]....
        /*0250*/ 	.word	0xffffffff


	//   ....[88]....
        /*0254*/ 	.word	0xffffffff


	//   ....[89]....
        /*0258*/ 	.word	0xffffffff


	//   ....[90]....
        /*025c*/ 	.word	0xffffffff


	//   ....[91]....
        /*0260*/ 	.word	0xffffffff


	//   ....[92]....
        /*0264*/ 	.word	0xffffffff


	//   ....[93]....
        /*0268*/ 	.word	0xffffffff


	//   ....[94]....
        /*026c*/ 	.word	0xffffffff


	//   ....[95]....
        /*0270*/ 	.word	0xffffffff


	//   ....[96]....
        /*0274*/ 	.word	0xffffffff


	//   ....[97]....
        /*0278*/ 	.word	0x05000047


	//   ....[98]....
        /*027c*/ 	.word	0x05000047


	//   ....[99]....
        /*0280*/ 	.word	0x05000047


	//   ....[100]....
        /*0284*/ 	.word	0x05000047


	//   ....[101]....
        /*0288*/ 	.word	0x05000047


	//   ....[102]....
        /*028c*/ 	.word	0x05000047


	//   ....[103]....
        /*0290*/ 	.word	0x05000047


	//   ....[104]....
        /*0294*/ 	.word	0x05000047


	//   ....[105]....
        /*0298*/ 	.word	0x05000047


	//   ....[106]....
        /*029c*/ 	.word	0x05000047


	//   ....[107]....
        /*02a0*/ 	.word	0x05000047


	//   ....[108]....
        /*02a4*/ 	.word	0x05000047


	//   ....[109]....
        /*02a8*/ 	.word	0x05000047


	//   ....[110]....
        /*02ac*/ 	.word	0x05000047


	//   ....[111]....
        /*02b0*/ 	.word	0x05000047


	//   ....[112]....
        /*02b4*/ 	.word	0x05000047


	//   ....[113]....
        /*02b8*/ 	.word	0x05000047


	//   ....[114]....
        /*02bc*/ 	.word	0x05000047


	//   ....[115]....
        /*02c0*/ 	.word	0x05000047


	//   ....[116]....
        /*02c4*/ 	.word	0x05000047


	//   ....[117]....
        /*02c8*/ 	.word	0x05000047


	//   ....[118]....
        /*02cc*/ 	.word	0x05000047


	//   ....[119]....
        /*02d0*/ 	.word	0x05000047


	//   ....[120]....
        /*02d4*/ 	.word	0x05000047


	//   ....[121]....
        /*02d8*/ 	.word	0x05000047


	//   ....[122]....
        /*02dc*/ 	.word	0x05000047


	//   ....[123]....
        /*02e0*/ 	.word	0x05000047


	//   ....[124]....
        /*02e4*/ 	.word	0x05000047


	//   ....[125]....
        /*02e8*/ 	.word	0x05000047


	//   ....[126]....
        /*02ec*/ 	.word	0x05000047


	//   ....[127]....
        /*02f0*/ 	.word	0x05000047


	//   ....[128]....
        /*02f4*/ 	.word	0x05000047


	//   ....[129]....
        /*02f8*/ 	.word	0x05000047


	//   ....[130]....
        /*02fc*/ 	.word	0x05000047


	//   ....[131]....
        /*0300*/ 	.word	0x05000047


	//   ....[132]....
        /*0304*/ 	.word	0x05000047


	//   ....[133]....
        /*0308*/ 	.word	0x05000047


	//   ....[134]....
        /*030c*/ 	.word	0x05000047


	//   ....[135]....
        /*0310*/ 	.word	0x05000047


	//   ....[136]....
        /*0314*/ 	.word	0x05000047


	//   ....[137]....
        /*0318*/ 	.word	0x05000047


	//   ....[138]....
        /*031c*/ 	.word	0x05000047


	//   ....[139]....
        /*0320*/ 	.word	0x05000047


	//   ....[140]....
        /*0324*/ 	.word	0x05000047


	//   ....[141]....
        /*0328*/ 	.word	0x05000047


	//   ....[142]....
        /*032c*/ 	.word	0x05000047


	//   ....[143]....
        /*0330*/ 	.word	0x05000047


	//   ....[144]....
        /*0334*/ 	.word	0x05000047


	//   ....[145]....
        /*0338*/ 	.word	0x05000047


	//   ....[146]....
        /*033c*/ 	.word	0x05000047


	//   ....[147]....
        /*0340*/ 	.word	0x05000047


	//   ....[148]....
        /*0344*/ 	.word	0x05000047


	//   ....[149]....
        /*0348*/ 	.word	0x05000047


	//   ....[150]....
        /*034c*/ 	.word	0x05000047


	//   ....[151]....
        /*0350*/ 	.word	0x05000047


	//   ....[152]....
        /*0354*/ 	.word	0x05000047


	//   ....[153]....
        /*0358*/ 	.word	0x05000047


	//   ....[154]....
        /*035c*/ 	.word	0x05000047


	//   ....[155]....
        /*0360*/ 	.word	0x05000047


	//   ....[156]....
        /*0364*/ 	.word	0x05000047


	//   ....[157]....
        /*0368*/ 	.word	0x05000047


	//   ....[158]....
        /*036c*/ 	.word	0x05000047


	//   ....[159]....
        /*0370*/ 	.word	0x05000047


	//   ....[160]....
        /*0374*/ 	.word	0x05000047


	//----- nvinfo : EIATTR_COOP_GROUP_INSTR_OFFSETS
	.align		4
.L_1783:
        /*0378*/ 	.byte	0x04, 0x28
        /*037a*/ 	.short	(.L_1785 - .L_1784)


	//   ....[0]....
.L_1784:
        /*037c*/ 	.word	0x00001450


	//   ....[1]....
        /*0380*/ 	.word	0x00001a00


	//   ....[2]....
        /*0384*/ 	.word	0x000020c0


	//   ....[3]....
        /*0388*/ 	.word	0x00006280


	//   ....[4]....
        /*038c*/ 	.word	0x00007ad0


	//   ....[5]....
        /*0390*/ 	.word	0x00007ae0


	//   ....[6]....
        /*0394*/ 	.word	0x00007af0


	//   ....[7]....
        /*0398*/ 	.word	0x00007b00


	//   ....[8]....
        /*039c*/ 	.word	0x00007b90


	//   ....[9]....
        /*03a0*/ 	.word	0x00007bc0


	//   ....[10]....
        /*03a4*/ 	.word	0x00007bd0


	//   ....[11]....
        /*03a8*/ 	.word	0x00007be0


	//   ....[12]....
        /*03ac*/ 	.word	0x00007c70


	//   ....[13]....
        /*03b0*/ 	.word	0x00007ca0


	//   ....[14]....
        /*03b4*/ 	.word	0x00007cb0


	//   ....[15]....
        /*03b8*/ 	.word	0x00007cc0


	//   ....[16]....
        /*03bc*/ 	.word	0x00007d70


	//   ....[17]....
        /*03c0*/ 	.word	0x00007d80


	//   ....[18]....
        /*03c4*/ 	.word	0x00007d90


	//   ....[19]....
        /*03c8*/ 	.word	0x00007da0


	//   ....[20]....
        /*03cc*/ 	.word	0x00007e50


	//   ....[21]....
        /*03d0*/ 	.word	0x00007e60


	//   ....[22]....
        /*03d4*/ 	.word	0x00007e70


	//   ....[23]....
        /*03d8*/ 	.word	0x00007e80


	//   ....[24]....
        /*03dc*/ 	.word	0x00007fe0


	//   ....[25]....
        /*03e0*/ 	.word	0x00007ff0


	//   ....[26]....
        /*03e4*/ 	.word	0x00008000


	//   ....[27]....
        /*03e8*/ 	.word	0x00008010


	//   ....[28]....
        /*03ec*/ 	.word	0x00008020


	//   ....[29]....
        /*03f0*/ 	.word	0x00008030


	//   ....[30]....
        /*03f4*/ 	.word	0x00008040


	//   ....[31]....
        /*03f8*/ 	.word	0x00008050


	//   ....[32]....
        /*03fc*/ 	.word	0x00009540


	//   ....[33]....
        /*0400*/ 	.word	0x00009560


	//   ....[34]....
        /*0404*/ 	.word	0x00009570


	//   ....[35]....
        /*0408*/ 	.word	0x00009580


	//   ....[36]....
        /*040c*/ 	.word	0x000096a0


	//   ....[37]....
        /*0410*/ 	.word	0x000096b0


	//   ....[38]....
        /*0414*/ 	.word	0x000096c0


	//   ....[39]....
        /*0418*/ 	.word	0x000096d0


	//   ....[40]....
        /*041c*/ 	.word	0x000097f0


	//   ....[41]....
        /*0420*/ 	.word	0x00009800


	//   ....[42]....
        /*0424*/ 	.word	0x00009810


	//   ....[43]....
        /*0428*/ 	.word	0x00009820


	//   ....[44]....
        /*042c*/ 	.word	0x00009940


	//   ....[45]....
        /*0430*/ 	.word	0x00009950


	//   ....[46]....
        /*0434*/ 	.word	0x00009960


	//   ....[47]....
        /*0438*/ 	.word	0x00009970


	//   ....[48]....
        /*043c*/ 	.word	0x00009a90


	//   ....[49]....
        /*0440*/ 	.word	0x00009aa0


	//   ....[50]....
        /*0444*/ 	.word	0x00009ab0


	//   ....[51]....
        /*0448*/ 	.word	0x00009ac0


	//   ....[52]....
        /*044c*/ 	.word	0x00009be0


	//   ....[53]....
        /*0450*/ 	.word	0x00009bf0


	//   ....[54]....
        /*0454*/ 	.word	0x00009c00


	//   ....[55]....
        /*0458*/ 	.word	0x00009c10


	//   ....[56]....
        /*045c*/ 	.word	0x00009c20


	//   ....[57]....
        /*0460*/ 	.word	0x00009c30


	//   ....[58]....
        /*0464*/ 	.word	0x00009c70


	//   ....[59]....
        /*0468*/ 	.word	0x00009cb0


	//   ....[60]....
        /*046c*/ 	.word	0x00009ce0


	//   ....[61]....
        /*0470*/ 	.word	0x00009d10


	//   ....[62]....
        /*0474*/ 	.word	0x00009d20


	//   ....[63]....
        /*0478*/ 	.word	0x00009d30


	//   ....[64]....
        /*047c*/ 	.word	0x0000d390


	//   ....[65]....
        /*0480*/ 	.word	0x0000d3d0


	//   ....[66]....
        /*0484*/ 	.word	0x0000d410


	//   ....[67]....
        /*0488*/ 	.word	0x0000d450


	//   ....[68]....
        /*048c*/ 	.word	0x0000d560


	//   ....[69]....
        /*0490*/ 	.word	0x0000d5a0


	//   ....[70]....
        /*0494*/ 	.word	0x0000d5e0


	//   ....[71]....
        /*0498*/ 	.word	0x0000d620


	//   ....[72]....
        /*049c*/ 	.word	0x0000d770


	//   ....[73]....
        /*04a0*/ 	.word	0x0000d7b0


	//   ....[74]....
        /*04a4*/ 	.word	0x0000d7f0


	//   ....[75]....
        /*04a8*/ 	.word	0x0000d830


	//   ....[76]....
        /*04ac*/ 	.word	0x0000d930


	//   ....[77]....
        /*04b0*/ 	.word	0x0000d950


	//   ....[78]....
        /*04b4*/ 	.word	0x0000d970


	//   ....[79]....
        /*04b8*/ 	.word	0x0000d990


	//   ....[80]....
        /*04bc*/ 	.word	0x0000d9c0


	//   ....[81]....
        /*04c0*/ 	.word	0x0000d9e0


	//   ....[82]....
        /*04c4*/ 	.word	0x0000da00


	//   ....[83]....
        /*04c8*/ 	.word	0x0000da10


	//   ....[84]....
        /*04cc*/ 	.word	0x0000e3e0


	//   ....[85]....
        /*04d0*/ 	.word	0x0000ecf0


	//   ....[86]....
        /*04d4*/ 	.word	0x0000f550


	//   ....[87]....
        /*04d8*/ 	.word	0x0000fb90


	//   ....[88]....
        /*04dc*/ 	.word	0x0000fbc0


	//   ....[89]....
        /*04e0*/ 	.word	0x0000fbf0


	//   ....[90]....
        /*04e4*/ 	.word	0x0000fc50


	//   ....[91]....
        /*04e8*/ 	.word	0x0000fc90


	//   ....[92]....
        /*04ec*/ 	.word	0x0000fe70


	//   ....[93]....
        /*04f0*/ 	.word	0x0000fe90


	//   ....[94]....
        /*04f4*/ 	.word	0x0000fec0


	//   ....[95]....
        /*04f8*/ 	.word	0x0000ff00


	//   ....[96]....
        /*04fc*/ 	.word	0x0000ff20


	//   ....[97]....
        /*0500*/ 	.word	0x00010380


	//   ....[98]....
        /*0504*/ 	.word	0x000103d0


	//   ....[99]....
        /*0508*/ 	.word	0x00010420


	//   ....[100]....
        /*050c*/ 	.word	0x00010470


	//   ....[101]....
        /*0510*/ 	.word	0x00010570


	//   ....[102]....
        /*0514*/ 	.word	0x000105c0


	//   ....[103]....
        /*0518*/ 	.word	0x00010610


	//   ....[104]....
        /*051c*/ 	.word	0x00010660


	//   ....[105]....
        /*0520*/ 	.word	0x00010760


	//   ....[106]....
        /*0524*/ 	.word	0x000107b0


	//   ....[107]....
        /*0528*/ 	.word	0x00010800


	//   ....[108]....
        /*052c*/ 	.word	0x00010850


	//   ....[109]....
        /*0530*/ 	.word	0x00010950


	//   ....[110]....
        /*0534*/ 	.word	0x000109a0


	//   ....[111]....
        /*0538*/ 	.word	0x000109f0


	//   ....[112]....
        /*053c*/ 	.word	0x00010a40


	//   ....[113]....
        /*0540*/ 	.word	0x00010b40


	//   ....[114]....
        /*0544*/ 	.word	0x00010b90


	//   ....[115]....
        /*0548*/ 	.word	0x00010be0


	//   ....[116]....
        /*054c*/ 	.word	0x00010c30


	//   ....[117]....
        /*0550*/ 	.word	0x00010cd0


	//   ....[118]....
        /*0554*/ 	.word	0x00010d70


	//   ....[119]....
        /*0558*/ 	.word	0x00010e10


	//   ....[120]....
        /*055c*/ 	.word	0x00010eb0


	//   ....[121]....
        /*0560*/ 	.word	0x00010f50


	//   ....[122]....
        /*0564*/ 	.word	0x00011000


	//   ....[123]....
        /*0568*/ 	.word	0x00011060


	//   ....[124]....
        /*056c*/ 	.word	0x000110b0


	//   ....[125]....
        /*0570*/ 	.word	0x000110e0


	//   ....[126]....
        /*0574*/ 	.word	0x00011140


	//   ....[127]....
        /*0578*/ 	.word	0x00011190


	//   ....[128]....
        /*057c*/ 	.word	0x000111e0


	//   ....[129]....
        /*0580*/ 	.word	0x00011280


	//   ....[130]....
        /*0584*/ 	.word	0x000112d0


	//   ....[131]....
        /*0588*/ 	.word	0x00011320


	//   ....[132]....
        /*058c*/ 	.word	0x00011370


	//   ....[133]....
        /*0590*/ 	.word	0x00011410


	//   ....[134]....
        /*0594*/ 	.word	0x000114a0


	//   ....[135]....
        /*0598*/ 	.word	0x000114f0


	//   ....[136]....
        /*059c*/ 	.word	0x00011540


	//   ....[137]....
        /*05a0*/ 	.word	0x000115e0


	//   ....[138]....
        /*05a4*/ 	.word	0x00011670


	//   ....[139]....
        /*05a8*/ 	.word	0x000116c0


	//   ....[140]....
        /*05ac*/ 	.word	0x00011710


	//   ....[141]....
        /*05b0*/ 	.word	0x000117b0


	//   ....[142]....
        /*05b4*/ 	.word	0x00011840


	//   ....[143]....
        /*05b8*/ 	.word	0x00011890


	//   ....[144]....
        /*05bc*/ 	.word	0x000118e0


	//   ....[145]....
        /*05c0*/ 	.word	0x00011980


	//   ....[146]....
        /*05c4*/ 	.word	0x00011a10


	//   ....[147]....
        /*05c8*/ 	.word	0x00011a60


	//   ....[148]....
        /*05cc*/ 	.word	0x00011ab0


	//   ....[149]....
        /*05d0*/ 	.word	0x00011b50


	//   ....[150]....
        /*05d4*/ 	.word	0x00011c00


	//   ....[151]....
        /*05d8*/ 	.word	0x00011c60


	//   ....[152]....
        /*05dc*/ 	.word	0x00011d60


	//   ....[153]....
        /*05e0*/ 	.word	0x00011db0


	//   ....[154]....
        /*05e4*/ 	.word	0x00011e00


	//   ....[155]....
        /*05e8*/ 	.word	0x00011e50


	//   ....[156]....
        /*05ec*/ 	.word	0x00011ea0


	//   ....[157]....
        /*05f0*/ 	.word	0x00011ee0


	//   ....[158]....
        /*05f4*/ 	.word	0x00011f30


	//   ....[159]....
        /*05f8*/ 	.word	0x00011f80


	//   ....[160]....
        /*05fc*/ 	.word	0x00011fd0


	//----- nvinfo : EIATTR_VRC_CTA_INIT_COUNT
	.align		4
.L_1785:
        /*0600*/ 	.byte	0x02, 0x4a
	.zero		1
	.zero		1


	//----- nvinfo : EIATTR_EXIT_INSTR_OFFSETS
	.align		4
        /*0604*/ 	.byte	0x04, 0x1c
        /*0606*/ 	.short	(.L_1787 - .L_1786)


	//   ....[0]....
.L_1786:
        /*0608*/ 	.word	0x00010030


	//   ....[1]....
        /*060c*/ 	.word	0x00010320


	//----- nvinfo : EIATTR_MAX_THREADS
	.align		4
.L_1787:
        /*0610*/ 	.byte	0x04, 0x05
        /*0612*/ 	.short	(.L_1789 - .L_1788)
.L_1788:
        /*0614*/ 	.word	0x00000040
        /*0618*/ 	.word	0x00000001
        /*061c*/ 	.word	0x00000001


	//----- nvinfo : EIATTR_CRS_STACK_SIZE
	.align		4
.L_1789:
        /*0620*/ 	.byte	0x04, 0x1e
        /*0622*/ 	.short	(.L_1791 - .L_1790)
.L_1790:
        /*0624*/ 	.word	0x00000000


	//----- nvinfo : EIATTR_CBANK_PARAM_SIZE
	.align		4
.L_1791:
        /*0628*/ 	.byte	0x03, 0x19
        /*062a*/ 	.short	0x01f0


	//----- nvinfo : EIATTR_PARAM_CBANK
	.align		4
        /*062c*/ 	.byte	0x04, 0x0a
        /*062e*/ 	.short	(.L_1793 - .L_1792)
	.align		4
.L_1792:
        /*0630*/ 	.word	index@(.nv.constant0._Z25selective_scan_bwd_kernelI32Selective_Scan_bwd_kernel_traitsILi64ELi16ELb0ELb0ELb1ELb1ELb0EN3c108BFloat16ENS1_7complexIfEEEEv12SSMParamsBwd)
        /*0634*/ 	.short	0x0380
        /*0636*/ 	.short	0x01f0


	//----- nvinfo : EIATTR_SW_WAR
	.align		4
.L_1793:
        /*0638*/ 	.byte	0x04, 0x36
        /*063a*/ 	.short	(.L_1795 - .L_1794)
.L_1794:
        /*063c*/ 	.word	0x00000008
.L_1795:


//--------------------- .nv.info._Z25selective_scan_bwd_kernelI32Selective_Scan_bwd_kernel_traitsILi64ELi16ELb0ELb0ELb1ELb1ELb1EN3c108BFloat16ENS1_7complexIfEEEEv12SSMParamsBwd --------------------------
	.section	.nv.info._Z25selective_scan_bwd_kernelI32Selective_Scan_bwd_kernel_traitsILi64ELi16ELb0ELb0ELb1ELb1ELb1EN3c108BFloat16ENS1_7complexIfEEEEv12SSMParamsBwd,"",@"SHT_CUDA_INFO"
	.sectionflags	@""
	.align	4


	//----- nvinfo : EIATTR_CUDA_API_VERSION
	.align		4
        /*0000*/ 	.byte	0x04, 0x37
        /*0002*/ 	.short	(.L_1797 - .L_1796)
.L_1796:
        /*0004*/ 	.word	0x00000082


	//----- nvinfo : EIATTR_KPARAM_INFO
	.align		4
.L_1797:
        /*0008*/ 	.byte	0x04, 0x17
        /*000a*/ 	.short	(.L_1799 - .L_1798)
.L_1798:
        /*000c*/ 	.word	0x00000000
        /*0010*/ 	.short	0x0000
        /*0012*/ 	.short	0x0000
        /*0014*/ 	.byte	0x00, 0xf0, 0xc1, 0x07


	//----- nvinfo : EIATTR_SPARSE_MMA_MASK
	.align		4
.L_1799:
        /*0018*/ 	.byte	0x03, 0x50
        /*001a*/ 	.short	0x0000


	//----- nvinfo : EIATTR_MAXREG_COUNT
	.align		4
        /*001c*/ 	.byte	0x03, 0x1b
        /*001e*/ 	.short	0x00ff


	//----- nvinfo : EIATTR_NUM_BARRIERS
	.align		4
        /*0020*/ 	.byte	0x02, 0x4c
        /*0022*/ 	.byte	0x01
	.zero		1


	//----- nvinfo : EIATTR_ANNOTATIONS
	.align		4
        /*0024*/ 	.byte	0x04, 0x55
        /*0026*/ 	.short	(.L_1801 - .L_1800)


	//   ....[0]....
.L_1800:
        /* <DEDUP_REMOVED lines=10> */


	//----- nvinfo : EIATTR_MERCURY_ISA_VERSION
	.align		4
.L_1801:
        /*00b0*/ 	.byte	0x03, 0x5f
        /*00b2*/ 	.short	0x0101


	//----- nvinfo : EIATTR_INT_WARP_WIDE_INSTR_OFFSETS
	.align		4
        /*00b4*/ 	.byte	0x04, 0x31
        /*00b6*/ 	.short	(.L_1803 - .L_1802)


	//   ....[0]....
.L_1802:
        /*00b8*/ 	.word	0x0000b8f0


	//   ....[1]....
        /*00bc*/ 	.word	0x0000c790


	//----- nvinfo : EIATTR_COOP_GROUP_MASK_REGIDS
	.align		4
.L_1803:
        /*00c0*/ 	.byte	0x04, 0x29
        /*00c2*/ 	.short	(.L_1805 - .L_1804)


	//   ....[0]....
.L_1804:
        /*00c4*/ 	.word	0xffffffff


	//   ....[1]....
        /*00c8*/ 	.word	0xffffffff


	//   ....[2]....
        /*00cc*/ 	.word	0xffffffff


	//   ....[3]....
        /*00d0*/ 	.word	0xffffffff


	//   ....[4]....
        /*00d4*/ 	.word	0xffffffff


	//   ....[5]....
        /*00d8*/ 	.word	0xffffffff


	//   ....[6]....
        /*00dc*/ 	.word	0xffffffff


	//   ....[7]....
        /*00e0*/ 	.word	0xffffffff


	//   ....[8]....
        /*00e4*/ 	.word	0xffffffff


	//   ....[9]....
        /*00e8*/ 	.word	0xffffffff


	//   ....[10]....
        /*00ec*/ 	.word	0xffffffff


	//   ....[11]....
        /*00f0*/ 	.word	0xffffffff


	//   ....[12]....
        /*00f4*/ 	.word	0xffffffff


	//   ....[13]....
        /*00f8*/ 	.word	0xffffffff


	//   ....[14]....
        /*00fc*/ 	.word	0xffffffff


	//   ....[15]....
        /*0100*/ 	.word	0xffffffff


	//   ....[16]....
        /*0104*/ 	.word	0xffffffff


	//   ....[17]....
        /*0108*/ 	.word	0xffffffff


	//   ....[18]....
        /*010c*/ 	.word	0xffffffff


	//   ....[19]....
        /*0110*/ 	.word	0xffffffff


	//   ....[20]....
        /*0114*/ 	.word	0xffffffff


	//   ....[21]....
        /*0118*/ 	.word	0xffffffff


	//   ....[22]....
        /*011c*/ 	.word	0xffffffff


	//   ....[23]....
        /*0120*/ 	.word	0xffffffff


	//   ....[24]....
        /*0124*/ 	.word	0xffffffff


	//   ....[25]....
        /*0128*/ 	.word	0xffffffff


	//   ....[26]....
        /*012c*/ 	.word	0xffffffff


	//   ....[27]....
        /*0130*/ 	.word	0xffffffff


	//   ....[28]....
        /*0134*/ 	.word	0xffffffff


	//   ....[29]....
        /*0138*/ 	.word	0xffffffff


	//   ....[30]....
        /*013c*/ 	.word	0xffffffff


	//   ....[31]....
        /*0140*/ 	.word	0xffffffff


	//   ....[32]....
        /*0144*/ 	.word	0xffffffff


	//   ....[33]....
        /*0148*/ 	.word	0xffffffff


	//   ....[34]....
        /*014c*/ 	.word	0xffffffff


	//   ....[35]....
        /*0150*/ 	.word	0xffffffff


	//   ....[36]....
        /*0154*/ 	.word	0xffffffff


	//   ....[37]....
        /*0158*/ 	.word	0xffffffff


	//   ....[38]....
        /*015c*/ 	.word	0xffffffff


	//   ....[39]....
        /*0160*/ 	.word	0xffffffff


	//   ....[40]....
        /*0164*/ 	.word	0xffffffff


	//   ....[41]....
        /*0168*/ 	.word	0xffffffff


	//   ....[42]....
        /*016c*/ 	.word	0xffffffff


	//   ....[43]....
        /*0170*/ 	.word	0xffffffff


	//   ....[44]....
        /*0174*/ 	.word	0xffffffff


	//   ....[45]....
        /*0178*/ 	.word	0xffffffff


	//   ....[46]....
        /*017c*/ 	.word	0xffffffff


	//   ....[47]....
        /*0180*/ 	.word	0xffffffff


	//   ....[48]....
        /*0184*/ 	.word	0xffffffff


	//   ....[49]....
        /*0188*/ 	.word	0xffffffff


	//   ....[50]....
        /*018c*/ 	.word	0xffffffff


	//   ....[51]....
        /*0190*/ 	.word	0xffffffff


	//   ....[52]....
        /*0194*/ 	.word	0xffffffff


	//   ....[53]....
        /*0198*/ 	.word	0xffffffff


	//   ....[54]....
        /*019c*/ 	.word	0xffffffff


	//   ....[55]....
        /*01a0*/ 	.word	0xffffffff


	//   ....[56]....
        /*01a4*/ 	.word	0xffffffff


	//   ....[57]....
        /*01a8*/ 	.word	0xffffffff


	//   ....[58]....
        /*01ac*/ 	.word	0xffffffff


	//   ....[59]....
        /*01b0*/ 	.word	0xffffffff


	//   ....[60]....
        /*01b4*/ 	.word	0xffffffff


	//   ....[61]....
        /*01b8*/ 	.word	0xffffffff


	//   ....[62]....
        /*01bc*/ 	.word	0xffffffff


	//   ....[63]....
        /*01c0*/ 	.word	0xffffffff


	//   ....[64]....
        /*01c4*/ 	.word	0xffffffff


	//   ....[65]....
        /*01c8*/ 	.word	0xffffffff


	//   ....[66]....
        /*01cc*/ 	.word	0xffffffff


	//   ....[67]....
        /*01d0*/ 	.word	0xffffffff


	//   ....[68]....
        /*01d4*/ 	.word	0xffffffff


	//   ....[69]....
        /*01d8*/ 	.word	0xffffffff


	//   ....[70]....
        /*01dc*/ 	.word	0xffffffff


	//   ....[71]....
        /*01e0*/ 	.word	0xffffffff


	//   ....[72]....
        /*01e4*/ 	.word	0xffffffff


	//   ....[73]....
        /*01e8*/ 	.word	0xffffffff


	//   ....[74]....
        /*01ec*/ 	.word	0xffffffff


	//   ....[75]....
        /*01f0*/ 	.word	0xffffffff


	//   ....[76]....
        /*01f4*/ 	.word	0xffffffff


	//   ....[77]....
        /*01f8*/ 	.word	0xffffffff


	//   ....[78]....
        /*01fc*/ 	.word	0xffffffff


	//   ....[79]....
        /*0200*/ 	.word	0xffffffff


	//   ....[80]....
        /*0204*/ 	.word	0xffffffff


	//   ....[81]....
        /*0208*/ 	.word	0xffffffff


	//   ....[82]....
        /*020c*/ 	.word	0xffffffff


	//   ....[83]....
        /*0210*/ 	.word	0xffffffff


	//   ....[84]....
        /*0214*/ 	.word	0xffffffff


	//   ....[85]....
        /*0218*/ 	.word	0xffffffff


	//   ....[86]....
        /*021c*/ 	.word	0xffffffff


	//   ....[87]....
        /*0220*/ 	.word	0xffffffff


	//   ....[88]....
        /*0224*/ 	.word	0xffffffff


	//   ....[89]....
        /*0228*/ 	.word	0xffffffff


	//   ....[90]....
        /*022c*/ 	.word	0xffffffff


	//   ....[91]....
        /*0230*/ 	.word	0xffffffff


	//   ....[92]....
        /*0234*/ 	.word	0xffffffff


	//   ....[93]....
        /*0238*/ 	.word	0xffffffff


	//   ....[94]....
        /*023c*/ 	.word	0xffffffff


	//   ....[95]....
        /*0240*/ 	.word	0xffffffff


	//   ....[96]....
        /*0244*/ 	.word	0xffffffff


	//   ....[97]....
        /*0248*/ 	.word	0xffffffff


	//   ....[98]....
        /*024c*/ 	.word	0xffffffff


	//   ....[99]....
        /*0250*/ 	.word	0xffffffff


	//   ....[100]....
        /*0254*/ 	.word	0xffffffff


	//   ....[101]....
        /*0258*/ 	.word	0x05000047


	//   ....[102]....
        /*025c*/ 	.word	0x05000047


	//   ....[103]....
        /*0260*/ 	.word	0x05000047


	//   ....[104]....
        /*0264*/ 	.word	0x05000047


	//   ....[105]....
        /*0268*/ 	.word	0x05000047


	//   ....[106]....
        /*026c*/ 	.word	0x05000047


	//   ....[107]....
        /*0270*/ 	.word	0x05000047


	//   ....[108]....
        /*0274*/ 	.word	0x05000047


	//   ....[109]....
        /*0278*/ 	.word	0x05000047


	//   ....[110]....
        /*027c*/ 	.word	0x05000047


	//   ....[111]....
        /*0280*/ 	.word	0x05000047


	//   ....[112]....
        /*0284*/ 	.word	0x05000047


	//   ....[113]....
        /*0288*/ 	.word	0x05000047


	//   ....[114]....
        /*028c*/ 	.word	0x05000047


	//   ....[115]....
        /*0290*/ 	.word	0x05000047


	//   ....[116]....
        /*0294*/ 	.word	0x05000047


	//   ....[117]....
        /*0298*/ 	.word	0x05000047


	//   ....[118]....
        /*029c*/ 	.word	0x05000047


	//   ....[119]....
        /*02a0*/ 	.word	0x05000047


	//   ....[120]....
        /*02a4*/ 	.word	0x05000047


	//   ....[121]....
        /*02a8*/ 	.word	0x05000047


	//   ....[122]....
        /*02ac*/ 	.word	0x05000047


	//   ....[123]....
        /*02b0*/ 	.word	0x05000047


	//   ....[124]....
        /*02b4*/ 	.word	0x05000047


	//   ....[125]....
        /*02b8*/ 	.word	0x05000047


	//   ....[126]....
        /*02bc*/ 	.word	0x05000047


	//   ....[127]....
        /*02c0*/ 	.word	0x05000047


	//   ....[128]....
        /*02c4*/ 	.word	0x05000047


	//   ....[129]....
        /*02c8*/ 	.word	0x05000047


	//   ....[130]....
        /*02cc*/ 	.word	0x05000047


	//   ....[131]....
        /*02d0*/ 	.word	0x05000047


	//   ....[132]....
        /*02d4*/ 	.word	0x05000047


	//   ....[133]....
        /*02d8*/ 	.word	0x05000047


	//   ....[134]....
        /*02dc*/ 	.word	0x05000047


	//   ....[135]....
        /*02e0*/ 	.word	0x05000047


	//   ....[136]....
        /*02e4*/ 	.word	0x05000047


	//   ....[137]....
        /*02e8*/ 	.word	0x05000047


	//   ....[138]....
        /*02ec*/ 	.word	0x05000047


	//   ....[139]....
        /*02f0*/ 	.word	0x05000047


	//   ....[140]....
        /*02f4*/ 	.word	0x05000047


	//   ....[141]....
        /*02f8*/ 	.word	0x05000047


	//   ....[142]....
        /*02fc*/ 	.word	0x05000047


	//   ....[143]....
        /*0300*/ 	.word	0x05000047


	//   ....[144]....
        /*0304*/ 	.word	0x05000047


	//   ....[145]....
        /*0308*/ 	.word	0x05000047


	//   ....[146]....
        /*030c*/ 	.word	0x05000047


	//   ....[147]....
        /*0310*/ 	.word	0x05000047


	//   ....[148]....
        /*0314*/ 	.word	0x05000047


	//   ....[149]....
        /*0318*/ 	.word	0x05000047


	//   ....[150]....
        /*031c*/ 	.word	0x05000047


	//   ....[151]....
        /*0320*/ 	.word	0x05000047


	//   ....[152]....
        /*0324*/ 	.word	0x05000047


	//   ....[153]....
        /*0328*/ 	.word	0x05000047


	//   ....[154]....
        /*032c*/ 	.word	0x05000047


	//   ....[155]....
        /*0330*/ 	.word	0x05000047


	//   ....[156]....
        /*0334*/ 	.word	0x05000047


	//   ....[157]....
        /*0338*/ 	.word	0x05000047


	//   ....[158]....
        /*033c*/ 	.word	0x05000047


	//   ....[159]....
        /*0340*/ 	.word	0x05000047


	//   ....[160]....
        /*0344*/ 	.word	0x05000047


	//   ....[161]....
        /*0348*/ 	.word	0x05000047


	//   ....[162]....
        /*034c*/ 	.word	0x05000047


	//   ....[163]....
        /*0350*/ 	.word	0x05000047


	//   ....[164]....
        /*0354*/ 	.word	0x05000047


	//----- nvinfo : EIATTR_COOP_GROUP_INSTR_OFFSETS
	.align		4
.L_1805:
        /*0358*/ 	.byte	0x04, 0x28
        /*035a*/ 	.short	(.L_1807 - .L_1806)


	//   ....[0]....
.L_1806:
        /*035c*/ 	.word	0x00001440


	//   ....[1]....
        /*0360*/ 	.word	0x00001a50


	//   ....[2]....
        /*0364*/ 	.word	0x00002100


	//   ....[3]....
        /*0368*/ 	.word	0x00004c10


	//   ....[4]....
        /*036c*/ 	.word	0x00005280


	//   ....[5]....
        /*0370*/ 	.word	0x00005fa0


	//   ....[6]....
        /*0374*/ 	.word	0x00006930


	//   ....[7]....
        /*0378*/ 	.word	0x00008a70


	//   ....[8]....
        /*037c*/ 	.word	0x0000a290


	//   ....[9]....
        /*0380*/ 	.word	0x0000a2a0


	//   ....[10]....
        /*0384*/ 	.word	0x0000a2b0


	//   ....[11]....
        /*0388*/ 	.word	0x0000a2c0


	//   ....[12]....
        /*038c*/ 	.word	0x0000a350


	//   ....[13]....
        /*0390*/ 	.word	0x0000a380


	//   ....[14]....
        /*0394*/ 	.word	0x0000a390


	//   ....[15]....
        /*0398*/ 	.word	0x0000a3a0


	//   ....[16]....
        /*039c*/ 	.word	0x0000a430


	//   ....[17]....
        /*03a0*/ 	.word	0x0000a460


	//   ....[18]....
        /*03a4*/ 	.word	0x0000a470


	//   ....[19]....
        /*03a8*/ 	.word	0x0000a480


	//   ....[20]....
        /*03ac*/ 	.word	0x0000a530


	//   ....[21]....
        /*03b0*/ 	.word	0x0000a540


	//   ....[22]....
        /*03b4*/ 	.word	0x0000a550


	//   ....[23]....
        /*03b8*/ 	.word	0x0000a560


	//   ....[24]....
        /*03bc*/ 	.word	0x0000a610


	//   ....[25]....
        /*03c0*/ 	.word	0x0000a620


	//   ....[26]....
        /*03c4*/ 	.word	0x0000a630


	//   ....[27]....
        /*03c8*/ 	.word	0x0000a640


	//   ....[28]....
        /*03cc*/ 	.word	0x0000a7a0


	//   ....[29]....
        /*03d0*/ 	.word	0x0000a7b0


	//   ....[30]....
        /*03d4*/ 	.word	0x0000a7c0


	//   ....[31]....
        /*03d8*/ 	.word	0x0000a7d0


	//   ....[32]....
        /*03dc*/ 	.word	0x0000a7e0


	//   ....[33]....
        /*03e0*/ 	.word	0x0000a7f0


	//   ....[34]....
        /*03e4*/ 	.word	0x0000a800


	//   ....[35]....
        /*03e8*/ 	.word	0x0000a810


	//   ....[36]....
        /*03ec*/ 	.word	0x0000bd00


	//   ....[37]....
        /*03f0*/ 	.word	0x0000bd20


	//   ....[38]....
        /*03f4*/ 	.word	0x0000bd30


	//   ....[39]....
        /*03f8*/ 	.word	0x0000bd40


	//   ....[40]....
        /*03fc*/ 	.word	0x0000be60


	//   ....[41]....
        /*0400*/ 	.word	0x0000be70


	//   ....[42]....
        /*0404*/ 	.word	0x0000be80


	//   ....[43]....
        /*0408*/ 	.word	0x0000be90


	//   ....[44]....
        /*040c*/ 	.word	0x0000bfb0


	//   ....[45]....
        /*0410*/ 	.word	0x0000bfc0


	//   ....[46]....
        /*0414*/ 	.word	0x0000bfd0


	//   ....[47]....
        /*0418*/ 	.word	0x0000bfe0


	//   ....[48]....
        /*041c*/ 	.word	0x0000c100


	//   ....[49]....
        /*0420*/ 	.word	0x0000c110


	//   ....[50]....
        /*0424*/ 	.word	0x0000c120


	//   ....[51]....
        /*0428*/ 	.word	0x0000c130


	//   ....[52]....
        /*042c*/ 	.word	0x0000c250


	//   ....[53]....
        /*0430*/ 	.word	0x0000c260


	//   ....[54]....
        /*0434*/ 	.word	0x0000c270


	//   ....[55]....
        /*0438*/ 	.word	0x0000c280


	//   ....[56]....
        /*043c*/ 	.word	0x0000c3a0


	//   ....[57]....
        /*0440*/ 	.word	0x0000c3b0


	//   ....[58]....
        /*0444*/ 	.word	0x0000c3c0


	//   ....[59]....
        /*0448*/ 	.word	0x0000c3d0


	//   ....[60]....
        /*044c*/ 	.word	0x0000c3e0


	//   ....[61]....
        /*0450*/ 	.word	0x0000c3f0


	//   ....[62]....
        /*0454*/ 	.word	0x0000c450


	//   ....[63]....
        /*0458*/ 	.word	0x0000c490


	//   ....[64]....
        /*045c*/ 	.word	0x0000c4b0


	//   ....[65]....
        /*0460*/ 	.word	0x0000c4c0


	//   ....[66]....
        /*0464*/ 	.word	0x0000c4d0


	//   ....[67]....
        /*0468*/ 	.word	0x0000c4e0


	//   ....[68]....
        /*046c*/ 	.word	0x0000fb50


	//   ....[69]....
        /*0470*/ 	.word	0x0000fb90


	//   ....[70]....
        /*0474*/ 	.word	0x0000fbd0


	//   ....[71]....
        /*0478*/ 	.word	0x0000fc10


	//   ....[72]....
        /*047c*/ 	.word	0x0000fd20


	//   ....[73]....
        /*0480*/ 	.word	0x0000fda0


	//   ....[74]....
        /*0484*/ 	.word	0x0000fde0


	//   ....[75]....
        /*0488*/ 	.word	0x0000fe20


	//   ....[76]....
        /*048c*/ 	.word	0x0000fef0


	//   ....[77]....
        /*0490*/ 	.word	0x0000ff70


	//   ....[78]....
        /*0494*/ 	.word	0x0000ffb0


	//   ....[79]....
        /*0498*/ 	.word	0x0000fff0


	//   ....[80]....
        /*049c*/ 	.word	0x000100e0


	//   ....[81]....
        /*04a0*/ 	.word	0x00010110


	//   ....[82]....
        /*04a4*/ 	.word	0x00010130


	//   ....[83]....
        /*04a8*/ 	.word	0x00010150


	//   ....[84]....
        /*04ac*/ 	.word	0x00010170


	//   ....[85]....
        /*04b0*/ 	.word	0x000101a0


	//   ....[86]....
        /*04b4*/ 	.word	0x000101c0


	//   ....[87]....
        /*04b8*/ 	.word	0x000101d0


	//   ....[88]....
        /*04bc*/ 	.word	0x00010b50


	//   ....[89]....
        /*04c0*/ 	.word	0x000113f0


	//   ....[90]....
        /*04c4*/ 	.word	0x00011cc0


	//   ....[91]....
        /*04c8*/ 	.word	0x00012300


	//   ....[92]....
        /*04cc*/ 	.word	0x00012330


	//   ....[93]....
        /*04d0*/ 	.word	0x00012360


	//   ....[94]....
        /*04d4*/ 	.word	0x000123c0


	//   ....[95]....
        /*04d8*/ 	.word	0x00012400


	//   ....[96]....
        /*04dc*/ 	.word	0x000125e0


	//   ....[97]....
        /*04e0*/ 	.word	0x00012600


	//   ....[98]....
        /*04e4*/ 	.word	0x00012630


	//   ....[99]....
        /*04e8*/ 	.word	0x00012670


	//   ....[100]....
        /*04ec*/ 	.word	0x00012690


	//   ....[101]....
        /*04f0*/ 	.word	0x00012af0


	//   ....[102]....
        /*04f4*/ 	.word	0x00012b40


	//   ....[103]....
        /*04f8*/ 	.word	0x00012b90


	//   ....[104]....
        /*04fc*/ 	.word	0x00012be0


	//   ....[105]....
        /*0500*/ 	.word	0x00012cd0


	//   ....[106]....
        /*0504*/ 	.word	0x00012d20


	//   ....[107]....
        /*0508*/ 	.word	0x00012d70


	//   ....[108]....
        /*050c*/ 	.word	0x00012dc0


	//   ....[109]....
        /*0510*/ 	.word	0x00012eb0


	//   ....[110]....
        /*0514*/ 	.word	0x00012f00


	//   ....[111]....
        /*0518*/ 	.word	0x00012f50


	//   ....[112]....
        /*051c*/ 	.word	0x00012fa0


	//   ....[113]....
        /*0520*/ 	.word	0x00013090


	//   ....[114]....
        /*0524*/ 	.word	0x000130e0


	//   ....[115]....
        /*0528*/ 	.word	0x00013130


	//   ....[116]....
        /*052c*/ 	.word	0x00013180


	//   ....[117]....
        /*0530*/ 	.word	0x00013270


	//   ....[118]....
        /*0534*/ 	.word	0x000132c0


	//   ....[119]....
        /*0538*/ 	.word	0x00013310


	//   ....[120]....
        /*053c*/ 	.word	0x00013360


	//   ....[121]....
        /*0540*/ 	.word	0x000133f0


	//   ....[122]....
        /*0544*/ 	.word	0x00013490


	//   ....[123]....
        /*0548*/ 	.word	0x00013530


	//   ....[124]....
        /*054c*/ 	.word	0x000135d0


	//   ....[125]....
        /*0550*/ 	.word	0x00013670


	//   ....[126]....
        /*0554*/ 	.word	0x00013720


	//   ....[127]....
        /*0558*/ 	.word	0x00013780


	//   ....[128]....
        /*055c*/ 	.word	0x000137d0


	//   ....[129]....
        /*0560*/ 	.word	0x00013800


	//   ....[130]....
        /*0564*/ 	.word	0x00013860


	//   ....[131]....
        /*0568*/ 	.word	0x000138b0


	//   ....[132]....
        /*056c*/ 	.word	0x00013900


	//   ....[133]....
        /*0570*/ 	.word	0x000139a0


	//   ....[134]....
        /*0574*/ 	.word	0x000139f0


	//   ....[135]....
        /*0578*/ 	.word	0x00013a40


	//   ....[136]....
        /*057c*/ 	.word	0x00013a90


	//   ....[137]....
        /*0580*/ 	.word	0x00013b30


	//   ....[138]....
        /*0584*/ 	.word	0x00013bc0


	//   ....[139]....
        /*0588*/ 	.word	0x00013c10


	//   ....[140]....
        /*058c*/ 	.word	0x00013c60


	//   ....[141]....
        /*0590*/ 	.word	0x00013d00


	//   ....[142]....
        /*0594*/ 	.word	0x00013d90


	//   ....[143]....
        /*0598*/ 	.word	0x00013de0


	//   ....[144]....
        /*059c*/ 	.word	0x00013e30


	//   ....[145]....
        /*05a0*/ 	.word	0x00013ed0


	//   ....[146]....
        /*05a4*/ 	.word	0x00013f60


	//   ....[147]....
        /*05a8*/ 	.word	0x00013fb0


	//   ....[148]....
        /*05ac*/ 	.word	0x00014000


	//   ....[149]....
        /*05b0*/ 	.word	0x000140a0


	//   ....[150]....
        /*05b4*/ 	.word	0x00014130


	//   ....[151]....
        /*05b8*/ 	.word	0x00014180


	//   ....[152]....
        /*05bc*/ 	.word	0x000141d0


	//   ....[153]....
        /*05c0*/ 	.word	0x00014270


	//   ....[154]....
        /*05c4*/ 	.word	0x00014320


	//   ....[155]....
        /*05c8*/ 	.word	0x00014380


	//   ....[156]....
        /*05cc*/ 	.word	0x00014470


	//   ....[157]....
        /*05d0*/ 	.word	0x000144c0


	//   ....[158]....
        /*05d4*/ 	.word	0x00014510


	//   ....[159]....
        /*05d8*/ 	.word	0x00014560


	//   ....[160]....
        /*05dc*/ 	.word	0x000145b0


	//   ....[161]....
        /*05e0*/ 	.word	0x000145f0


	//   ....[162]....
        /*05e4*/ 	.word	0x00014640


	//   ....[163]....
        /*05e8*/ 	.word	0x00014690


	//   ....[164]....
        /*05ec*/ 	.word	0x000146e0


	//----- nvinfo : EIATTR_VRC_CTA_INIT_COUNT
	.align		4
.L_1807:
        /*05f0*/ 	.byte	0x02, 0x4a
	.zero		1
	.zero		1


	//----- nvinfo : EIATTR_EXIT_INSTR_OFFSETS
	.align		4
        /*05f4*/ 	.byte	0x04, 0x1c
        /*05f6*/ 	.short	(.L_1809 - .L_1808)


	//   ....[0]....
.L_1808:
        /*05f8*/ 	.word	0x000127a0


	//   ....[1]....
        /*05fc*/ 	.word	0x00012a90


	//----- nvinfo : EIATTR_MAX_THREADS
	.align		4
.L_1809:
        /*0600*/ 	.byte	0x04, 0x05
        /*0602*/ 	.short	(.L_1811 - .L_1810)
.L_1810:
        /*0604*/ 	.word	0x00000040
        /*0608*/ 	.word	0x00000001
        /*060c*/ 	.word	0x00000001


	//----- nvinfo : EIATTR_CRS_STACK_SIZE
	.align		4
.L_1811:
        /*0610*/ 	.byte	0x04, 0x1e
        /*0612*/ 	.short	(.L_1813 - .L_1812)
.L_1812:
        /*0614*/ 	.word	0x00000000


	//----- nvinfo : EIATTR_CBANK_PARAM_SIZE
	.align		4
.L_1813:
        /*0618*/ 	.byte	0x03, 0x19
        /*061a*/ 	.short	0x01f0


	//----- nvinfo : EIATTR_PARAM_CBANK
	.align		4
        /*061c*/ 	.byte	0x04, 0x0a
        /*061e*/ 	.short	(.L_1815 - .L_1814)
	.align		4
.L_1814:
        /*0620*/ 	.word	index@(.nv.constant0._Z25selective_scan_bwd_kernelI32Selective_Scan_bwd_kernel_traitsILi64ELi16ELb0ELb0ELb1ELb1ELb1EN3c108BFloat16ENS1_7complexIfEEEEv12SSMParamsBwd)
        /*0624*/ 	.short	0x0380
        /*0626*/ 	.short	0x01f0


	//----- nvinfo : EIATTR_SW_WAR
	.align		4
.L_1815:
        /*0628*/ 	.byte	0x04, 0x36
        /*062a*/ 	.short	(.L_1817 - .L_1816)
.L_1816:
        /*062c*/ 	.word	0x00000008
.L_1817:


//--------------------- .nv.info._Z25selective_scan_bwd_kernelI32Selective_Scan_bwd_kernel_traitsILi64ELi16ELb0ELb1ELb0ELb0ELb0EN3c108BFloat16ENS1_7complexIfEEEEv12SSMParamsBwd --------------------------
	.section	.nv.info._Z25selective_scan_bwd_kernelI32Selective_Scan_bwd_kernel_traitsILi64ELi16ELb0ELb1ELb0ELb0ELb0EN3c108BFloat16ENS1_7complexIfEEEEv12SSMParamsBwd,"",@"SHT_CUDA_INFO"
	.sectionflags	@""
	.align	4


	//----- nvinfo : EIATTR_CUDA_API_VERSION
	.align		4
        /*0000*/ 	.byte	0x04, 0x37
        /*0002*/ 	.short	(.L_1819 - .L_1818)
.L_1818:
        /*0004*/ 	.word	0x00000082


	//----- nvinfo : EIATTR_KPARAM_INFO
	.align		4
.L_1819:
        /*0008*/ 	.byte	0x04, 0x17
        /*000a*/ 	.short	(.L_1821 - .L_1820)
.L_1820:
        /*000c*/ 	.word	0x00000000
        /*0010*/ 	.short	0x0000
        /*0012*/ 	.short	0x0000
        /*0014*/ 	.byte	0x00, 0xf0, 0xc1, 0x07


	//----- nvinfo : EIATTR_SPARSE_MMA_MASK
	.align		4
.L_1821:
        /*0018*/ 	.byte	0x03, 0x50
        /*001a*/ 	.short	0x0000


	//----- nvinfo : EIATTR_MAXREG_COUNT
	.align		4
        /*001c*/ 	.byte	0x03, 0x1b
        /*001e*/ 	.short	0x00ff


	//----- nvinfo : EIATTR_NUM_BARRIERS
	.align		4
        /*0020*/ 	.byte	0x02, 0x4c
        /*0022*/ 	.byte	0x01
	.zero		1


	//----- nvinfo : EIATTR_ANNOTATIONS
	.align		4
        /*0024*/ 	.byte	0x04, 0x55
        /*0026*/ 	.short	(.L_1823 - .L_1822)


	//   ....[0]....
.L_1822:
        /* <DEDUP_REMOVED lines=8> */


	//----- nvinfo : EIATTR_MERCURY_ISA_VERSION
	.align		4
.L_1823:
        /*0098*/ 	.byte	0x03, 0x5f
        /*009a*/ 	.short	0x0101


	//----- nvinfo : EIATTR_INT_WARP_WIDE_INSTR_OFFSETS
	.align		4
        /*009c*/ 	.byte	0x04, 0x31
        /*009e*/ 	.short	(.L_1825 - .L_1824)


	//   ....[0]....
.L_1824:
        /*00a0*/ 	.word	0x00006a90


	//   ....[1]....
        /*00a4*/ 	.word	0x00007c70


	//----- nvinfo : EIATTR_COOP_GROUP_MASK_REGIDS
	.align		4
.L_1825:
        /*00a8*/ 	.byte	0x04, 0x29
        /*00aa*/ 	.short	(.L_1827 - .L_1826)


	//   ....[0]....
.L_1826:
        /*00ac*/ 	.word	0xffffffff


	//   ....[1]....
        /*00b0*/ 	.word	0xffffffff


	//   ....[2]....
        /*00b4*/ 	.word	0xffffffff


	//   ....[3]....
        /*00b8*/ 	.word	0xffffffff


	//   ....[4]....
        /*00bc*/ 	.word	0xffffffff


	//   ....[5]....
        /*00c0*/ 	.word	0xffffffff


	//   ....[6]....
        /*00c4*/ 	.word	0xffffffff


	//   ....[7]....
        /*00c8*/ 	.word	0xffffffff


	//   ....[8]....
        /*00cc*/ 	.word	0xffffffff


	//   ....[9]....
        /*00d0*/ 	.word	0xffffffff


	//   ....[10]....
        /*00d4*/ 	.word	0xffffffff


	//   ....[11]....
        /*00d8*/ 	.word	0xffffffff


	//   ....[12]....
        /*00dc*/ 	.word	0xffffffff


	//   ....[13]....
        /*00e0*/ 	.word	0xffffffff


	//   ....[14]....
        /*00e4*/ 	.word	0xffffffff


	//   ....[15]....
        /*00e8*/ 	.word	0xffffffff


	//   ....[16]....
        /*00ec*/ 	.word	0xffffffff


	//   ....[17]....
        /*00f0*/ 	.word	0xffffffff


	//   ....[18]....
        /*00f4*/ 	.word	0xffffffff


	//   ....[19]....
        /*00f8*/ 	.word	0xffffffff


	//   ....[20]....
        /*00fc*/ 	.word	0xffffffff


	//   ....[21]....
        /*0100*/ 	.word	0xffffffff


	//   ....[22]....
        /*0104*/ 	.word	0xffffffff


	//   ....[23]....
        /*0108*/ 	.word	0xffffffff


	//   ....[24]....
        /*010c*/ 	.word	0xffffffff


	//   ....[25]....
        /*0110*/ 	.word	0xffffffff


	//   ....[26]....
        /*0114*/ 	.word	0xffffffff


	//   ....[27]....
        /*0118*/ 	.word	0xffffffff


	//   ....[28]....
        /*011c*/ 	.word	0xffffffff


	//   ....[29]....
        /*0120*/ 	.word	0xffffffff


	//   ....[30]....
        /*0124*/ 	.word	0xffffffff


	//   ....[31]....
        /*0128*/ 	.word	0xffffffff


	//   ....[32]....
        /*012c*/ 	.word	0xffffffff


	//   ....[33]....
        /*0130*/ 	.word	0xffffffff


	//   ....[34]....
        /*0134*/ 	.word	0xffffffff


	//   ....[35]....
        /*0138*/ 	.word	0xffffffff


	//   ....[36]....
        /*013c*/ 	.word	0xffffffff


	//   ....[37]....
        /*0140*/ 	.word	0xffffffff


	//   ....[38]....
        /*0144*/ 	.word	0xffffffff


	//   ....[39]....
        /*0148*/ 	.word	0xffffffff


	//   ....[40]....
        /*014c*/ 	.word	0xffffffff


	//   ....[41]....
        /*0150*/ 	.word	0xffffffff


	//   ....[42]....
        /*0154*/ 	.word	0xffffffff


	//   ....[43]....
        /*0158*/ 	.word	0xffffffff


	//   ....[44]....
        /*015c*/ 	.word	0xffffffff


	//   ....[45]....
        /*0160*/ 	.word	0xffffffff


	//   ....[46]....
        /*0164*/ 	.word	0xffffffff


	//   ....[47]....
        /*0168*/ 	.word	0xffffffff


	//   ....[48]....
        /*016c*/ 	.word	0xffffffff


	//   ....[49]....
        /*0170*/ 	.word	0xffffffff


	//   ....[50]....
        /*0174*/ 	.word	0xffffffff


	//   ....[51]....
        /*0178*/ 	.word	0xffffffff


	//   ....[52]....
        /*017c*/ 	.word	0xffffffff


	//   ....[53]....
        /*0180*/ 	.word	0xffffffff


	//   ....[54]....
        /*0184*/ 	.word	0xffffffff


	//   ....[55]....
        /*0188*/ 	.word	0xffffffff


	//   ....[56]....
        /*018c*/ 	.word	0xffffffff


	//   ....[57]....
        /*0190*/ 	.word	0xffffffff


	//   ....[58]....
        /*0194*/ 	.word	0xffffffff


	//   ....[59]....
        /*0198*/ 	.word	0xffffffff


	//   ....[60]....
        /*019c*/ 	.word	0xffffffff


	//   ....[61]....
        /*01a0*/ 	.word	0xffffffff


	//   ....[62]....
        /*01a4*/ 	.word	0xffffffff


	//   ....[63]....
        /*01a8*/ 	.word	0xffffffff


	//   ....[64]....
        /*01ac*/ 	.word	0xffffffff


	//   ....[65]....
        /*01b0*/ 	.word	0xffffffff


	//   ....[66]....
        /*01b4*/ 	.word	0xffffffff


	//   ....[67]....
        /*01b8*/ 	.word	0xffffffff


	//   ....[68]....
        /*01bc*/ 	.word	0xffffffff


	//   ....[69]....
        /*01c0*/ 	.word	0xffffffff


	//   ....[70]....
        /*01c4*/ 	.word	0xffffffff


	//   ....[71]....
        /*01c8*/ 	.word	0xffffffff


	//   ....[72]....
        /*01cc*/ 	.word	0xffffffff


	//   ....[73]....
        /*01d0*/ 	.word	0xffffffff


	//   ....[74]....
        /*01d4*/ 	.word	0xffffffff


	//   ....[75]....
        /*01d8*/ 	.word	0xffffffff


	//   ....[76]....
        /*01dc*/ 	.word	0xffffffff


	//   ....[77]....
        /*01e0*/ 	.word	0xffffffff


	//   ....[78]....
        /*01e4*/ 	.word	0xffffffff


	//   ....[79]....
        /*01e8*/ 	.word	0xffffffff


	//   ....[80]....
        /*01ec*/ 	.word	0xffffffff


	//   ....[81]....
        /*01f0*/ 	.word	0xffffffff


	//   ....[82]....
        /*01f4*/ 	.word	0xffffffff


	//   ....[83]....
        /*01f8*/ 	.word	0xffffffff


	//   ....[84]....
        /*01fc*/ 	.word	0xffffffff


	//   ....[85]....
        /*0200*/ 	.word	0xffffffff


	//   ....[86]....
        /*0204*/ 	.word	0xffffffff


	//   ....[87]....
        /*0208*/ 	.word	0xffffffff


	//   ....[88]....
        /*020c*/ 	.word	0xffffffff


	//   ....[89]....
        /*0210*/ 	.word	0xffffffff


	//   ....[90]....
        /*0214*/ 	.word	0xffffffff


	//   ....[91]....
        /*0218*/ 	.word	0xffffffff


	//   ....[92]....
        /*021c*/ 	.word	0xffffffff


	//   ....[93]....
        /*0220*/ 	.word	0xffffffff


	//   ....[94]....
        /*0224*/ 	.word	0xffffffff


	//   ....[95]....
        /*0228*/ 	.word	0xffffffff


	//   ....[96]....
        /*022c*/ 	.word	0x05000047


	//   ....[97]....
        /*0230*/ 	.word	0x05000047


	//   ....[98]....
        /*0234*/ 	.word	0x05000047


	//   ....[99]....
        /*0238*/ 	.word	0x05000047


	//   ....[100]....
        /*023c*/ 	.word	0x05000047


	//   ....[101]....
        /*0240*/ 	.word	0x05000047


	//   ....[102]....
        /*0244*/ 	.word	0x05000047


	//   ....[103]....
        /*0248*/ 	.word	0x05000047


	//   ....[104]....
        /*024c*/ 	.word	0x05000047


	//   ....[105]....
        /*0250*/ 	.word	0x05000047


	//   ....[106]....
        /*0254*/ 	.word	0x05000047


	//   ....[107]....
        /*0258*/ 	.word	0x05000047


	//   ....[108]....
        /*025c*/ 	.word	0x05000047


	//   ....[109]....
        /*0260*/ 	.word	0x05000047


	//   ....[110]....
        /*0264*/ 	.word	0x05000047


	//   ....[111]....
        /*0268*/ 	.word	0x05000047


	//   ....[112]....
        /*026c*/ 	.word	0x05000047


	//   ....[113]....
        /*0270*/ 	.word	0x05000047


	//   ....[114]....
        /*0274*/ 	.word	0x05000047


	//   ....[115]....
        /*0278*/ 	.word	0x05000047


	//   ....[116]....
        /*027c*/ 	.word	0x05000047


	//   ....[117]....
        /*0280*/ 	.word	0x05000047


	//   ....[118]....
        /*0284*/ 	.word	0x05000047


	//   ....[119]....
        /*0288*/ 	.word	0x05000047


	//   ....[120]....
        /*028c*/ 	.word	0x05000047


	//   ....[121]....
        /*0290*/ 	.word	0x05000047


	//   ....[122]....
        /*0294*/ 	.word	0x05000047


	//   ....[123]....
        /*0298*/ 	.word	0x05000047


	//   ....[124]....
        /*029c*/ 	.word	0x05000047


	//   ....[125]....
        /*02a0*/ 	.word	0x05000047


	//   ....[126]....
        /*02a4*/ 	.word	0x05000047


	//   ....[127]....
        /*02a8*/ 	.word	0x05000047


	//   ....[128]....
        /*02ac*/ 	.word	0x05000047


	//   ....[129]....
        /*02b0*/ 	.word	0x05000047


	//   ....[130]....
        /*02b4*/ 	.word	0x05000047


	//   ....[131]....
        /*02b8*/ 	.word	0x05000047


	//   ....[132]....
        /*02bc*/ 	.word	0x05000047


	//   ....[133]....
        /*02c0*/ 	.word	0x05000047


	//   ....[134]....
        /*02c4*/ 	.word	0x05000047


	//   ....[135]....
        /*02c8*/ 	.word	0x05000047


	//   ....[136]....
        /*02cc*/ 	.word	0x05000047


	//   ....[137]....
        /*02d0*/ 	.word	0x05000047


	//   ....[138]....
        /*02d4*/ 	.word	0x05000047


	//   ....[139]....
        /*02d8*/ 	.word	0x05000047


	//   ....[140]....
        /*02dc*/ 	.word	0x05000047


	//   ....[141]....
        /*02e0*/ 	.word	0x05000047


	//   ....[142]....
        /*02e4*/ 	.word	0x05000047


	//   ....[143]....
        /*02e8*/ 	.word	0x05000047


	//   ....[144]....
        /*02ec*/ 	.word	0x05000047


	//   ....[145]....
        /*02f0*/ 	.word	0x05000047


	//   ....[146]....
        /*02f4*/ 	.word	0x05000047


	//   ....[147]....
        /*02f8*/ 	.word	0x05000047


	//   ....[148]....
        /*02fc*/ 	.word	0x05000047


	//   ....[149]....
        /*0300*/ 	.word	0x05000047


	//   ....[150]....
        /*0304*/ 	.word	0x05000047


	//   ....[151]....
        /*0308*/ 	.word	0x05000047


	//   ....[152]....
        /*030c*/ 	.word	0x05000047


	//   ....[153]....
        /*0310*/ 	.word	0x05000047


	//   ....[154]....
        /*0314*/ 	.word	0x05000047


	//   ....[155]....
        /*0318*/ 	.word	0x05000047


	//   ....[156]....
        /*031c*/ 	.word	0x05000047


	//   ....[157]....
        /*0320*/ 	.word	0x05000047


	//   ....[158]....
        /*0324*/ 	.word	0x05000047


	//   ....[159]....
        /*0328*/ 	.word	0x05000047


	//----- nvinfo : EIATTR_COOP_GROUP_INSTR_OFFSETS
	.align		4
.L_1827:
        /*032c*/ 	.byte	0x04, 0x28
        /*032e*/ 	.short	(.L_1829 - .L_1828)


	//   ....[0]....
.L_1828:
        /*0330*/ 	.word	0x00001470


	//   ....[1]....
        /*0334*/ 	.word	0x00001a40


	//   ....[2]....
        /*0338*/ 	.word	0x00002010


	//   ....[3]....
        /*033c*/ 	.word	0x00003b80


	//   ....[4]....
        /*0340*/ 	.word	0x000059b0


	//   ....[5]....
        /*0344*/ 	.word	0x000059c0


	//   ....[6]....
        /*0348*/ 	.word	0x000059d0


	//   ....[7]....
        /*034c*/ 	.word	0x00005a20


	//   ....[8]....
        /*0350*/ 	.word	0x00005a70


	//   ....[9]....
        /*0354*/ 	.word	0x00005a80


	//   ....[10]....
        /*0358*/ 	.word	0x00005ab0


	//   ....[11]....
        /*035c*/ 	.word	0x00005ae0


	//   ....[12]....
        /*0360*/ 	.word	0x00005b30


	//   ....[13]....
        /*0364*/ 	.word	0x00005b80


	//   ....[14]....
        /*0368*/ 	.word	0x00005b90


	//   ....[15]....
        /*036c*/ 	.word	0x00005ba0


	//   ....[16]....
        /*0370*/ 	.word	0x00005c50


	//   ....[17]....
        /*0374*/ 	.word	0x00005c60


	//   ....[18]....
        /*0378*/ 	.word	0x00005c70


	//   ....[19]....
        /*037c*/ 	.word	0x00005c80


	//   ....[20]....
        /*0380*/ 	.word	0x00005d30


	//   ....[21]....
        /*0384*/ 	.word	0x00005d40


	//   ....[22]....
        /*0388*/ 	.word	0x00005d50


	//   ....[23]....
        /*038c*/ 	.word	0x00005d60


	//   ....[24]....
        /*0390*/ 	.word	0x00005ec0


	//   ....[25]....
        /*0394*/ 	.word	0x00005ed0


	//   ....[26]....
        /*0398*/ 	.word	0x00005ee0


	//   ....[27]....
        /*039c*/ 	.word	0x00005ef0


	//   ....[28]....
        /*03a0*/ 	.word	0x00005f00


	//   ....[29]....
        /*03a4*/ 	.word	0x00005f10


	//   ....[30]....
        /*03a8*/ 	.word	0x00005f20


	//   ....[31]....
        /*03ac*/ 	.word	0x00005f30


	//   ....[32]....
        /*03b0*/ 	.word	0x00007230


	//   ....[33]....
        /*03b4*/ 	.word	0x00007240


	//   ....[34]....
        /*03b8*/ 	.word	0x00007250


	//   ....[35]....
        /*03bc*/ 	.word	0x00007260


	//   ....[36]....
        /*03c0*/ 	.word	0x00007380


	//   ....[37]....
        /*03c4*/ 	.word	0x00007390


	//   ....[38]....
        /*03c8*/ 	.word	0x000073a0


	//   ....[39]....
        /*03cc*/ 	.word	0x000073b0


	//   ....[40]....
        /*03d0*/ 	.word	0x000074d0


	//   ....[41]....
        /*03d4*/ 	.word	0x000074e0


	//   ....[42]....
        /*03d8*/ 	.word	0x000074f0


	//   ....[43]....
        /*03dc*/ 	.word	0x00007500


	//   ....[44]....
        /*03e0*/ 	.word	0x00007620


	//   ....[45]....
        /*03e4*/ 	.word	0x00007630


	//   ....[46]....
        /*03e8*/ 	.word	0x00007640


	//   ....[47]....
        /*03ec*/ 	.word	0x00007650


	//   ....[48]....
        /*03f0*/ 	.word	0x00007770


	//   ....[49]....
        /*03f4*/ 	.word	0x00007780


	//   ....[50]....
        /*03f8*/ 	.word	0x00007790


	//   ....[51]....
        /*03fc*/ 	.word	0x000077a0


	//   ....[52]....
        /*0400*/ 	.word	0x000078c0


	//   ....[53]....
        /*0404*/ 	.word	0x000078d0


	//   ....[54]....
        /*0408*/ 	.word	0x000078e0


	//   ....[55]....
        /*040c*/ 	.word	0x000078f0


	//   ....[56]....
        /*0410*/ 	.word	0x00007900


	//   ....[57]....
        /*0414*/ 	.word	0x00007910


	//   ....[58]....
        /*0418*/ 	.word	0x000079b0


	//   ....[59]....
        /*041c*/ 	.word	0x000079c0


	//   ....[60]....
        /*0420*/ 	.word	0x000079d0


	//   ....[61]....
        /*0424*/ 	.word	0x000079e0


	//   ....[62]....
        /*0428*/ 	.word	0x000079f0


	//   ....[63]....
        /*042c*/ 	.word	0x00007a00


	//   ....[64]....
        /*0430*/ 	.word	0x0000ab70


	//   ....[65]....
        /*0434*/ 	.word	0x0000abb0


	//   ....[66]....
        /*0438*/ 	.word	0x0000abf0


	//   ....[67]....
        /*043c*/ 	.word	0x0000ac30


	//   ....[68]....
        /*0440*/ 	.word	0x0000ad40


	//   ....[69]....
        /*0444*/ 	.word	0x0000ad80


	//   ....[70]....
        /*0448*/ 	.word	0x0000adc0


	//   ....[71]....
        /*044c*/ 	.word	0x0000ae00


	//   ....[72]....
        /*0450*/ 	.word	0x0000af10


	//   ....[73]....
        /*0454*/ 	.word	0x0000af50


	//   ....[74]....
        /*0458*/ 	.word	0x0000af90


	//   ....[75]....
        /*045c*/ 	.word	0x0000afd0


	//   ....[76]....
        /*0460*/ 	.word	0x0000b0e0


	//   ....[77]....
        /*0464*/ 	.word	0x0000b120


	//   ....[78]....
        /*0468*/ 	.word	0x0000b160


	//   ....[79]....
        /*046c*/ 	.word	0x0000b1a0


	//   ....[80]....
        /*0470*/ 	.word	0x0000b290


	//   ....[81]....
        /*0474*/ 	.word	0x0000b2b0


	//   ....[82]....
        /*0478*/ 	.word	0x0000b2d0


	//   ....[83]....
        /*047c*/ 	.word	0x0000b2e0


	//   ....[84]....
        /*0480*/ 	.word	0x0000b9e0


	//   ....[85]....
        /*0484*/ 	.word	0x0000c230


	//   ....[86]....
        /*0488*/ 	.word	0x0000c6d0


	//   ....[87]....
        /*048c*/ 	.word	0x0000c700


	//   ....[88]....
        /*0490*/ 	.word	0x0000c730


	//   ....[89]....
        /*0494*/ 	.word	0x0000c790


	//   ....[90]....
        /*0498*/ 	.word	0x0000c7d0


	//   ....[91]....
        /*049c*/ 	.word	0x0000c9b0


	//   ....[92]....
        /*04a0*/ 	.word	0x0000c9d0


	//   ....[93]....
        /*04a4*/ 	.word	0x0000ca00


	//   ....[94]....
        /*04a8*/ 	.word	0x0000ca40


	//   ....[95]....
        /*04ac*/ 	.word	0x0000ca60


	//   ....[96]....
        /*04b0*/ 	.word	0x0000ced0


	//   ....[97]....
        /*04b4*/ 	.word	0x0000cf20


	//   ....[98]....
        /*04b8*/ 	.word	0x0000cf70


	//   ....[99]....
        /*04bc*/ 	.word	0x0000cfc0


	//   ....[100]....
        /*04c0*/ 	.word	0x0000d0d0


	//   ....[101]....
        /*04c4*/ 	.word	0x0000d120


	//   ....[102]....
        /*04c8*/ 	.word	0x0000d170


	//   ....[103]....
        /*04cc*/ 	.word	0x0000d1c0


	//   ....[104]....
        /*04d0*/ 	.word	0x0000d2d0


	//   ....[105]....
        /*04d4*/ 	.word	0x0000d320


	//   ....[106]....
        /*04d8*/ 	.word	0x0000d370


	//   ....[107]....
        /*04dc*/ 	.word	0x0000d3c0


	//   ....[108]....
        /*04e0*/ 	.word	0x0000d4d0


	//   ....[109]....
        /*04e4*/ 	.word	0x0000d520


	//   ....[110]....
        /*04e8*/ 	.word	0x0000d570


	//   ....[111]....
        /*04ec*/ 	.word	0x0000d5c0


	//   ....[112]....
        /*04f0*/ 	.word	0x0000d6d0


	//   ....[113]....
        /*04f4*/ 	.word	0x0000d720


	//   ....[114]....
        /*04f8*/ 	.word	0x0000d770


	//   ....[115]....
        /*04fc*/ 	.word	0x0000d7c0


	//   ....[116]....
        /*0500*/ 	.word	0x0000d860


	//   ....[117]....
        /*0504*/ 	.word	0x0000d900


	//   ....[118]....
        /*0508*/ 	.word	0x0000d9a0


	//   ....[119]....
        /*050c*/ 	.word	0x0000da40


	//   ....[120]....
        /*0510*/ 	.word	0x0000dae0


	//   ....[121]....
        /*0514*/ 	.word	0x0000db80


	//   ....[122]....
        /*0518*/ 	.word	0x0000dbd0


	//   ....[123]....
        /*051c*/ 	.word	0x0000dc20


	//   ....[124]....
        /*0520*/ 	.word	0x0000dc70


	//   ....[125]....
        /*0524*/ 	.word	0x0000dcd0


	//   ....[126]....
        /*0528*/ 	.word	0x0000dd20


	//   ....[127]....
        /*052c*/ 	.word	0x0000dd70


	//   ....[128]....
        /*0530*/ 	.word	0x0000de00


	//   ....[129]....
        /*0534*/ 	.word	0x0000de50


	//   ....[130]....
        /*0538*/ 	.word	0x0000dea0


	//   ....[131]....
        /*053c*/ 	.word	0x0000def0


	//   ....[132]....
        /*0540*/ 	.word	0x0000df90


	//   ....[133]....
        /*0544*/ 	.word	0x0000e020


	//   ....[134]....
        /*0548*/ 	.word	0x0000e070


	//   ....[135]....
        /*054c*/ 	.word	0x0000e0c0


	//   ....[136]....
        /*0550*/ 	.word	0x0000e160


	//   ....[137]....
        /*0554*/ 	.word	0x0000e1f0


	//   ....[138]....
        /*0558*/ 	.word	0x0000e240


	//   ....[139]....
        /*055c*/ 	.word	0x0000e290


	//   ....[140]....
        /*0560*/ 	.word	0x0000e330


	//   ....[141]....
        /*0564*/ 	.word	0x0000e3c0


	//   ....[142]....
        /*0568*/ 	.word	0x0000e410


	//   ....[143]....
        /*056c*/ 	.word	0x0000e460


	//   ....[144]....
        /*0570*/ 	.word	0x0000e500


	//   ....[145]....
        /*0574*/ 	.word	0x0000e590


	//   ....[146]....
        /*0578*/ 	.word	0x0000e5e0


	//   ....[147]....
        /*057c*/ 	.word	0x0000e630


	//   ....[148]....
        /*0580*/ 	.word	0x0000e6d0


	//   ....[149]....
        /*0584*/ 	.word	0x0000e780


	//   ....[150]....
        /*0588*/ 	.word	0x0000e7d0


	//   ....[151]....
        /*058c*/ 	.word	0x0000e8c0


	//   ....[152]....
        /*0590*/ 	.word	0x0000e910


	//   ....[153]....
        /*0594*/ 	.word	0x0000e960


	//   ....[154]....
        /*0598*/ 	.word	0x0000e9b0


	//   ....[155]....
        /*059c*/ 	.word	0x0000ea00


	//   ....[156]....
        /*05a0*/ 	.word	0x0000ea40


	//   ....[157]....
        /*05a4*/ 	.word	0x0000ea90


	//   ....[158]....
        /*05a8*/ 	.word	0x0000eae0


	//   ....[159]....
        /*05ac*/ 	.word	0x0000eb30


	//----- nvinfo : EIATTR_VRC_CTA_INIT_COUNT
	.align		4
.L_1829:
        /*05b0*/ 	.byte	0x02, 0x4a
	.zero		1
	.zero		1


	//----- nvinfo : EIATTR_EXIT_INSTR_OFFSETS
	.align		4
        /*05b4*/ 	.byte	0x04, 0x1c
        /*05b6*/ 	.short	(.L_1831 - .L_1830)


	//   ....[0]....
.L_1830:
        /*05b8*/ 	.word	0x0000cb70


	//   ....[1]....
        /*05bc*/ 	.word	0x0000ce70


	//----- nvinfo : EIATTR_MAX_THREADS
	.align		4
.L_1831:
        /*05c0*/ 	.byte	0x04, 0x05
        /*05c2*/ 	.short	(.L_1833 - .L_1832)
.L_1832:
        /*05c4*/ 	.word	0x00000040
        /*05c8*/ 	.word	0x00000001
        /*05cc*/ 	.word	0x00000001


	//----- nvinfo : EIATTR_CRS_STACK_SIZE
	.align		4
.L_1833:
        /*05d0*/ 	.byte	0x04, 0x1e
        /*05d2*/ 	.short	(.L_1835 - .L_1834)
.L_1834:
        /*05d4*/ 	.word	0x00000000


	//----- nvinfo : EIATTR_CBANK_PARAM_SIZE
	.align		4
.L_1835:
        /*05d8*/ 	.byte	0x03, 0x19
        /*05da*/ 	.short	0x01f0


	//----- nvinfo : EIATTR_PARAM_CBANK
	.align		4
        /*05dc*/ 	.byte	0x04, 0x0a
        /*05de*/ 	.short	(.L_1837 - .L_1836)
	.align		4
.L_1836:
        /*05e0*/ 	.word	index@(.nv.constant0._Z25selective_scan_bwd_kernelI32Selective_Scan_bwd_kernel_traitsILi64ELi16ELb0ELb1ELb0ELb0ELb0EN3c108BFloat16ENS1_7complexIfEEEEv12SSMParamsBwd)
        /*05e4*/ 	.short	0x0380
        /*05e6*/ 	.short	0x01f0


	//----- nvinfo : EIATTR_SW_WAR
	.align		4
.L_1837:
        /*05e8*/ 	.byte	0x04, 0x36
        /*05ea*/ 	.short	(.L_1839 - .L_1838)
.L_1838:
        /*05ec*/ 	.word	0x00000008
.L_1839:


//--------------------- .nv.info._Z25selective_scan_bwd_kernelI32Selective_Scan_bwd_kernel_traitsILi64ELi16ELb0ELb1ELb0ELb0ELb1EN3c108BFloat16ENS1_7complexIfEEEEv12SSMParamsBwd --------------------------
	.section	.nv.info._Z25selective_scan_bwd_kernelI32Selective_Scan_bwd_kernel_traitsILi64ELi16ELb0ELb1ELb0ELb0ELb1EN3c108BFloat16ENS1_7complexIfEEEEv12SSMParamsBwd,"",@"SHT_CUDA_INFO"
	.sectionflags	@""
	.align	4


	//----- nvinfo : EIATTR_CUDA_API_VERSION
	.align		4
        /*0000*/ 	.byte	0x04, 0x37
        /*0002*/ 	.short	(.L_1841 - .L_1840)
.L_1840:
        /*0004*/ 	.word	0x00000082


	//----- nvinfo : EIATTR_KPARAM_INFO
	.align		4
.L_1841:
        /*0008*/ 	.byte	0x04, 0x17
        /*000a*/ 	.short	(.L_1843 - .L_1842)
.L_1842:
        /*000c*/ 	.word	0x00000000
        /*0010*/ 	.short	0x0000
        /*0012*/ 	.short	0x0000
        /*0014*/ 	.byte	0x00, 0xf0, 0xc1, 0x07


	//----- nvinfo : EIATTR_SPARSE_MMA_MASK
	.align		4
.L_1843:
        /*0018*/ 	.byte	0x03, 0x50
        /*001a*/ 	.short	0x0000


	//----- nvinfo : EIATTR_MAXREG_COUNT
	.align		4
        /*001c*/ 	.byte	0x03, 0x1b
        /*001e*/ 	.short	0x00ff


	//----- nvinfo : EIATTR_NUM_BARRIERS
	.align		4
        /*0020*/ 	.byte	0x02, 0x4c
        /*0022*/ 	.byte	0x01
	.zero		1


	//----- nvinfo : EIATTR_ANNOTATIONS
	.align		4
        /*0024*/ 	.byte	0x04, 0x55
        /*0026*/ 	.short	(.L_1845 - .L_1844)


	//   ....[0]....
.L_1844:
        /* <DEDUP_REMOVED lines=8> */


	//----- nvinfo : EIATTR_MERCURY_ISA_VERSION
	.align		4
.L_1845:
        /*0098*/ 	.byte	0x03, 0x5f
        /*009a*/ 	.short	0x0101


	//----- nvinfo : EIATTR_INT_WARP_WIDE_INSTR_OFFSETS
	.align		4
        /*009c*/ 	.byte	0x04, 0x31
        /*009e*/ 	.short	(.L_1847 - .L_1846)


	//   ....[0]....
.L_1846:
        /*00a0*/ 	.word	0x00008f40


	//   ....[1]....
        /*00a4*/ 	.word	0x0000a040


	//----- nvinfo : EIATTR_COOP_GROUP_MASK_REGIDS
	.align		4
.L_1847:
        /*00a8*/ 	.byte	0x04, 0x29
        /*00aa*/ 	.short	(.L_1849 - .L_1848)


	//   ....[0]....
.L_1848:
        /*00ac*/ 	.word	0xffffffff


	//   ....[1]....
        /*00b0*/ 	.word	0xffffffff


	//   ....[2]....
        /*00b4*/ 	.word	0xffffffff


	//   ....[3]....
        /*00b8*/ 	.word	0xffffffff


	//   ....[4]....
        /*00bc*/ 	.word	0xffffffff


	//   ....[5]....
        /*00c0*/ 	.word	0xffffffff


	//   ....[6]....
        /*00c4*/ 	.word	0xffffffff


	//   ....[7]....
        /*00c8*/ 	.word	0xffffffff


	//   ....[8]....
        /*00cc*/ 	.word	0xffffffff


	//   ....[9]....
        /*00d0*/ 	.word	0xffffffff


	//   ....[10]....
        /*00d4*/ 	.word	0xffffffff


	//   ....[11]....
        /*00d8*/ 	.word	0xffffffff


	//   ....[12]....
        /*00dc*/ 	.word	0xffffffff


	//   ....[13]....
        /*00e0*/ 	.word	0xffffffff


	//   ....[14]....
        /*00e4*/ 	.word	0xffffffff


	//   ....[15]....
        /*00e8*/ 	.word	0xffffffff


	//   ....[16]....
        /*00ec*/ 	.word	0xffffffff


	//   ....[17]....
        /*00f0*/ 	.word	0xffffffff


	//   ....[18]....
        /*00f4*/ 	.word	0xffffffff


	//   ....[19]....
        /*00f8*/ 	.word	0xffffffff


	//   ....[20]....
        /*00fc*/ 	.word	0xffffffff


	//   ....[21]....
        /*0100*/ 	.word	0xffffffff


	//   ....[22]....
        /*0104*/ 	.word	0xffffffff


	//   ....[23]....
        /*0108*/ 	.word	0xffffffff


	//   ....[24]....
        /*010c*/ 	.word	0xffffffff


	//   ....[25]....
        /*0110*/ 	.word	0xffffffff


	//   ....[26]....
        /*0114*/ 	.word	0xffffffff


	//   ....[27]....
        /*0118*/ 	.word	0xffffffff


	//   ....[28]....
        /*011c*/ 	.word	0xffffffff


	//   ....[29]....
        /*0120*/ 	.word	0xffffffff


	//   ....[30]....
        /*0124*/ 	.word	0xffffffff


	//   ....[31]....
        /*0128*/ 	.word	0xffffffff


	//   ....[32]....
        /*012c*/ 	.word	0xffffffff


	//   ....[33]....
        /*0130*/ 	.word	0xffffffff


	//   ....[34]....
        /*0134*/ 	.word	0xffffffff


	//   ....[35]....
        /*0138*/ 	.word	0xffffffff


	//   ....[36]....
        /*013c*/ 	.word	0xffffffff


	//   ....[37]....
        /*0140*/ 	.word	0xffffffff


	//   ....[38]....
        /*0144*/ 	.word	0xffffffff


	//   ....[39]....
        /*0148*/ 	.word	0xffffffff


	//   ....[40]....
        /*014c*/ 	.word	0xffffffff


	//   ....[41]....
        /*0150*/ 	.word	0xffffffff


	//   ....[42]....
        /*0154*/ 	.word	0xffffffff


	//   ....[43]....
        /*0158*/ 	.word	0xffffffff


	//   ....[44]....
        /*015c*/ 	.word	0xffffffff


	//   ....[45]....
        /*0160*/ 	.word	0xffffffff


	//   ....[46]....
        /*0164*/ 	.word	0xffffffff


	//   ....[47]....
        /*0168*/ 	.word	0xffffffff


	//   ....[48]....
        /*016c*/ 	.word	0xffffffff


	//   ....[49]....
        /*0170*/ 	.word	0xffffffff


	//   ....[50]....
        /*0174*/ 	.word	0xffffffff


	//   ....[51]....
        /*0178*/ 	.word	0xffffffff


	//   ....[52]....
        /*017c*/ 	.word	0xffffffff


	//   ....[53]....
        /*0180*/ 	.word	0xffffffff


	//   ....[54]....
        /*0184*/ 	.word	0xffffffff


	//   ....[55]....
        /*0188*/ 	.word	0xffffffff


	//   ....[56]....
        /*018c*/ 	.word	0xffffffff


	//   ....[57]....
        /*0190*/ 	.word	0xffffffff


	//   ....[58]....
        /*0194*/ 	.word	0xffffffff


	//   ....[59]....
        /*0198*/ 	.word	0xffffffff


	//   ....[60]....
        /*019c*/ 	.word	0xffffffff


	//   ....[61]....
        /*01a0*/ 	.word	0xffffffff


	//   ....[62]....
        /*01a4*/ 	.word	0xffffffff


	//   ....[63]....
        /*01a8*/ 	.word	0xffffffff


	//   ....[64]....
        /*01ac*/ 	.word	0xffffffff


	//   ....[65]....
        /*01b0*/ 	.word	0xffffffff


	//   ....[66]....
        /*01b4*/ 	.word	0xffffffff


	//   ....[67]....
        /*01b8*/ 	.word	0xffffffff


	//   ....[68]....
        /*01bc*/ 	.word	0xffffffff


	//   ....[69]....
        /*01c0*/ 	.word	0xffffffff


	//   ....[70]....
        /*01c4*/ 	.word	0xffffffff


	//   ....[71]....
        /*01c8*/ 	.word	0xffffffff


	//   ....[72]....
        /*01cc*/ 	.word	0xffffffff


	//   ....[73]....
        /*01d0*/ 	.word	0xffffffff


	//   ....[74]....
        /*01d4*/ 	.word	0xffffffff


	//   ....[75]....
        /*01d8*/ 	.word	0xffffffff


	//   ....[76]....
        /*01dc*/ 	.word	0xffffffff


	//   ....[77]....
        /*01e0*/ 	.word	0xffffffff


	//   ....[78]....
        /*01e4*/ 	.word	0xffffffff


	//   ....[79]....
        /*01e8*/ 	.word	0xffffffff


	//   ....[80]....
        /*01ec*/ 	.word	0xffffffff


	//   ....[81]....
        /*01f0*/ 	.word	0xffffffff


	//   ....[82]....
        /*01f4*/ 	.word	0xffffffff


	//   ....[83]....
        /*01f8*/ 	.word	0xffffffff


	//   ....[84]....
        /*01fc*/ 	.word	0xffffffff


	//   ....[85]....
        /*0200*/ 	.word	0xffffffff


	//   ....[86]....
        /*0204*/ 	.word	0xffffffff


	//   ....[87]....
        /*0208*/ 	.word	0xffffffff


	//   ....[88]....
        /*020c*/ 	.word	0xffffffff


	//   ....[89]....
        /*0210*/ 	.word	0xffffffff


	//   ....[90]....
        /*0214*/ 	.word	0xffffffff


	//   ....[91]....
        /*0218*/ 	.word	0xffffffff


	//   ....[92]....
        /*021c*/ 	.word	0xffffffff


	//   ....[93]....
        /*0220*/ 	.word	0xffffffff


	//   ....[94]....
        /*0224*/ 	.word	0xffffffff


	//   ....[95]....
        /*0228*/ 	.word	0xffffffff


	//   ....[96]....
        /*022c*/ 	.word	0xffffffff


	//   ....[97]....
        /*0230*/ 	.word	0xffffffff


	//   ....[98]....
        /*0234*/ 	.word	0xffffffff


	//   ....[99]....
        /*0238*/ 	.word	0xffffffff


	//   ....[100]....
        /*023c*/ 	.word	0x05000047


	//   ....[101]....
        /*0240*/ 	.word	0x05000047


	//   ....[102]....
        /*0244*/ 	.word	0x05000047


	//   ....[103]....
        /*0248*/ 	.word	0x05000047


	//   ....[104]....
        /*024c*/ 	.word	0x05000047


	//   ....[105]....
        /*0250*/ 	.word	0x05000047


	//   ....[106]....
        /*0254*/ 	.word	0x05000047


	//   ....[107]....
        /*0258*/ 	.word	0x05000047


	//   ....[108]....
        /*025c*/ 	.word	0x05000047


	//   ....[109]....
        /*0260*/ 	.word	0x05000047


	//   ....[110]....
        /*0264*/ 	.word	0x05000047


	//   ....[111]....
        /*0268*/ 	.word	0x05000047


	//   ....[112]....
        /*026c*/ 	.word	0x05000047


	//   ....[113]....
        /*0270*/ 	.word	0x05000047


	//   ....[114]....
        /*0274*/ 	.word	0x05000047


	//   ....[115]....
        /*0278*/ 	.word	0x05000047


	//   ....[116]....
        /*027c*/ 	.word	0x05000047


	//   ....[117]....
        /*0280*/ 	.word	0x05000047


	//   ....[118]....
        /*0284*/ 	.word	0x05000047


	//   ....[119]....
        /*0288*/ 	.word	0x05000047


	//   ....[120]....
        /*028c*/ 	.word	0x05000047


	//   ....[121]....
        /*0290*/ 	.word	0x05000047


	//   ....[122]....
        /*0294*/ 	.word	0x05000047


	//   ....[123]....
        /*0298*/ 	.word	0x05000047


	//   ....[124]....
        /*029c*/ 	.word	0x05000047


	//   ....[125]....
        /*02a0*/ 	.word	0x05000047


	//   ....[126]....
        /*02a4*/ 	.word	0x05000047


	//   ....[127]....
        /*02a8*/ 	.word	0x05000047


	//   ....[128]....
        /*02ac*/ 	.word	0x05000047


	//   ....[129]....
        /*02b0*/ 	.word	0x05000047


	//   ....[130]....
        /*02b4*/ 	.word	0x05000047


	//   ....[131]....
        /*02b8*/ 	.word	0x05000047


	//   ....[132]....
        /*02bc*/ 	.word	0x05000047


	//   ....[133]....
        /*02c0*/ 	.word	0x05000047


	//   ....[134]....
        /*02c4*/ 	.word	0x05000047


	//   ....[135]....
        /*02c8*/ 	.word	0x05000047


	//   ....[136]....
        /*02cc*/ 	.word	0x05000047


	//   ....[137]....
        /*02d0*/ 	.word	0x05000047


	//   ....[138]....
        /*02d4*/ 	.word	0x05000047


	//   ....[139]....
        /*02d8*/ 	.word	0x05000047


	//   ....[140]....
        /*02dc*/ 	.word	0x05000047


	//   ....[141]....
        /*02e0*/ 	.word	0x05000047


	//   ....[142]....
        /*02e4*/ 	.word	0x05000047


	//   ....[143]....
        /*02e8*/ 	.word	0x05000047


	//   ....[144]....
        /*02ec*/ 	.word	0x05000047


	//   ....[145]....
        /*02f0*/ 	.word	0x05000047


	//   ....[146]....
        /*02f4*/ 	.word	0x05000047


	//   ....[147]....
        /*02f8*/ 	.word	0x05000047


	//   ....[148]....
        /*02fc*/ 	.word	0x05000047


	//   ....[149]....
        /*0300*/ 	.word	0x05000047


	//   ....[150]....
        /*0304*/ 	.word	0x05000047


	//   ....[151]....
        /*0308*/ 	.word	0x05000047


	//   ....[152]....
        /*030c*/ 	.word	0x05000047


	//   ....[153]....
        /*0310*/ 	.word	0x05000047


	//   ....[154]....
        /*0314*/ 	.word	0x05000047


	//   ....[155]....
        /*0318*/ 	.word	0x05000047


	//   ....[156]....
        /*031c*/ 	.word	0x05000047


	//   ....[157]....
        /*0320*/ 	.word	0x05000047


	//   ....[158]....
        /*0324*/ 	.word	0x05000047


	//   ....[159]....
        /*0328*/ 	.word	0x05000047


	//   ....[160]....
        /*032c*/ 	.word	0x05000047


	//   ....[161]....
        /*0330*/ 	.word	0x05000047


	//   ....[162]....
        /*0334*/ 	.word	0x05000047


	//   ....[163]....
        /*0338*/ 	.word	0x05000047


	//----- nvinfo : EIATTR_COOP_GROUP_INSTR_OFFSETS
	.align		4
.L_1849:
        /*033c*/ 	.byte	0x04, 0x28
        /*033e*/ 	.short	(.L_1851 - .L_1850)


	//   ....[0]....
.L_1850:
        /*0340*/ 	.word	0x000014d0


	//   ....[1]....
        /*0344*/ 	.word	0x00001ab0


	//   ....[2]....
        /*0348*/ 	.word	0x00001f70


	//   ....[3]....
        /*034c*/ 	.word	0x000024c0


	//   ....[4]....
        /*0350*/ 	.word	0x00002c00


	//   ....[5]....
        /*0354*/ 	.word	0x00003810


	//   ....[6]....
        /*0358*/ 	.word	0x000041e0


	//   ....[7]....
        /*035c*/ 	.word	0x00005fa0


	//   ....[8]....
        /*0360*/ 	.word	0x00007dd0


	//   ....[9]....
        /*0364*/ 	.word	0x00007de0


	//   ....[10]....
        /*0368*/ 	.word	0x00007df0


	//   ....[11]....
        /*036c*/ 	.word	0x00007e40


	//   ....[12]....
        /*0370*/ 	.word	0x00007e90


	//   ....[13]....
        /*0374*/ 	.word	0x00007ea0


	//   ....[14]....
        /*0378*/ 	.word	0x00007ed0


	//   ....[15]....
        /*037c*/ 	.word	0x00007f20


	//   ....[16]....
        /*0380*/ 	.word	0x00007f50


	//   ....[17]....
        /*0384*/ 	.word	0x00007f60


	//   ....[18]....
        /*0388*/ 	.word	0x00007fd0


	//   ....[19]....
        /*038c*/ 	.word	0x00008000


	//   ....[20]....
        /*0390*/ 	.word	0x00008030


	//   ....[21]....
        /*0394*/ 	.word	0x00008040


	//   ....[22]....
        /*0398*/ 	.word	0x00008090


	//   ....[23]....
        /*039c*/ 	.word	0x000080e0


	//   ....[24]....
        /*03a0*/ 	.word	0x00008110


	//   ....[25]....
        /*03a4*/ 	.word	0x00008120


	//   ....[26]....
        /*03a8*/ 	.word	0x00008170


	//   ....[27]....
        /*03ac*/ 	.word	0x00008180


	//   ....[28]....
        /*03b0*/ 	.word	0x000082e0


	//   ....[29]....
        /*03b4*/ 	.word	0x000082f0


	//   ....[30]....
        /*03b8*/ 	.word	0x00008300


	//   ....[31]....
        /*03bc*/ 	.word	0x00008310


	//   ....[32]....
        /*03c0*/ 	.word	0x00008320


	//   ....[33]....
        /*03c4*/ 	.word	0x00008330


	//   ....[34]....
        /*03c8*/ 	.word	0x00008340


	//   ....[35]....
        /*03cc*/ 	.word	0x00008350


	//   ....[36]....
        /*03d0*/ 	.word	0x00009650


	//   ....[37]....
        /*03d4*/ 	.word	0x00009660


	//   ....[38]....
        /*03d8*/ 	.word	0x00009670


	//   ....[39]....
        /*03dc*/ 	.word	0x00009680


	//   ....[40]....
        /*03e0*/ 	.word	0x00009790


	//   ....[41]....
        /*03e4*/ 	.word	0x000097a0


	//   ....[42]....
        /*03e8*/ 	.word	0x000097b0


	//   ....[43]....
        /*03ec*/ 	.word	0x000097c0


	//   ....[44]....
        /*03f0*/ 	.word	0x000098d0


	//   ....[45]....
        /*03f4*/ 	.word	0x000098e0


	//   ....[46]....
        /*03f8*/ 	.word	0x000098f0


	//   ....[47]....
        /*03fc*/ 	.word	0x00009900


	//   ....[48]....
        /*0400*/ 	.word	0x00009a10


	//   ....[49]....
        /*0404*/ 	.word	0x00009a20


	//   ....[50]....
        /*0408*/ 	.word	0x00009a30


	//   ....[51]....
        /*040c*/ 	.word	0x00009a40


	//   ....[52]....
        /*0410*/ 	.word	0x00009b50


	//   ....[53]....
        /*0414*/ 	.word	0x00009b60


	//   ....[54]....
        /*0418*/ 	.word	0x00009b70


	//   ....[55]....
        /*041c*/ 	.word	0x00009b80


	//   ....[56]....
        /*0420*/ 	.word	0x00009c90


	//   ....[57]....
        /*0424*/ 	.word	0x00009ca0


	//   ....[58]....
        /*0428*/ 	.word	0x00009cb0


	//   ....[59]....
        /*042c*/ 	.word	0x00009cc0


	//   ....[60]....
        /*0430*/ 	.word	0x00009cd0


	//   ....[61]....
        /*0434*/ 	.word	0x00009ce0


	//   ....[62]....
        /*0438*/ 	.word	0x00009d80


	//   ....[63]....
        /*043c*/ 	.word	0x00009d90


	//   ....[64]....
        /*0440*/ 	.word	0x00009da0


	//   ....[65]....
        /*0444*/ 	.word	0x00009db0


	//   ....[66]....
        /*0448*/ 	.word	0x00009dc0


	//   ....[67]....
        /*044c*/ 	.word	0x00009dd0


	//   ....[68]....
        /*0450*/ 	.word	0x0000cf30


	//   ....[69]....
        /*0454*/ 	.word	0x0000cf70


	//   ....[70]....
        /*0458*/ 	.word	0x0000cfb0


	//   ....[71]....
        /*045c*/ 	.word	0x0000cff0


	//   ....[72]....
        /*0460*/ 	.word	0x0000d100


	//   ....[73]....
        /*0464*/ 	.word	0x0000d140


	//   ....[74]....
        /*0468*/ 	.word	0x0000d180


	//   ....[75]....
        /*046c*/ 	.word	0x0000d1c0


	//   ....[76]....
        /*0470*/ 	.word	0x0000d2d0


	//   ....[77]....
        /*0474*/ 	.word	0x0000d310


	//   ....[78]....
        /*0478*/ 	.word	0x0000d350


	//   ....[79]....
        /*047c*/ 	.word	0x0000d390


	//   ....[80]....
        /*0480*/ 	.word	0x0000d4a0


	//   ....[81]....
        /*0484*/ 	.word	0x0000d4e0


	//   ....[82]....
        /*0488*/ 	.word	0x0000d520


	//   ....[83]....
        /*048c*/ 	.word	0x0000d560


	//   ....[84]....
        /*0490*/ 	.word	0x0000d660


	//   ....[85]....
        /*0494*/ 	.word	0x0000d680


	//   ....[86]....
        /*0498*/ 	.word	0x0000d6a0


	//   ....[87]....
        /*049c*/ 	.word	0x0000d6b0


	//   ....[88]....
        /*04a0*/ 	.word	0x0000ddb0


	//   ....[89]....
        /*04a4*/ 	.word	0x0000e5e0


	//   ....[90]....
        /*04a8*/ 	.word	0x0000ead0


	//   ....[91]....
        /*04ac*/ 	.word	0x0000eaf0


	//   ....[92]....
        /*04b0*/ 	.word	0x0000eb20


	//   ....[93]....
        /*04b4*/ 	.word	0x0000eb60


	//   ....[94]....
        /*04b8*/ 	.word	0x0000eb80


	//   ....[95]....
        /*04bc*/ 	.word	0x0000ed60


	//   ....[96]....
        /*04c0*/ 	.word	0x0000ed80


	//   ....[97]....
        /*04c4*/ 	.word	0x0000edb0


	//   ....[98]....
        /*04c8*/ 	.word	0x0000edf0


	//   ....[99]....
        /*04cc*/ 	.word	0x0000ee10


	//   ....[100]....
        /*04d0*/ 	.word	0x0000f280


	//   ....[101]....
        /*04d4*/ 	.word	0x0000f2d0


	//   ....[102]....
        /*04d8*/ 	.word	0x0000f320


	//   ....[103]....
        /*04dc*/ 	.word	0x0000f390


	//   ....[104]....
        /*04e0*/ 	.word	0x0000f480


	//   ....[105]....
        /*04e4*/ 	.word	0x0000f4d0


	//   ....[106]....
        /*04e8*/ 	.word	0x0000f520


	//   ....[107]....
        /*04ec*/ 	.word	0x0000f590


	//   ....[108]....
        /*04f0*/ 	.word	0x0000f680


	//   ....[109]....
        /*04f4*/ 	.word	0x0000f6d0


	//   ....[110]....
        /*04f8*/ 	.word	0x0000f720


	//   ....[111]....
        /*04fc*/ 	.word	0x0000f790


	//   ....[112]....
        /*0500*/ 	.word	0x0000f880


	//   ....[113]....
        /*0504*/ 	.word	0x0000f8d0


	//   ....[114]....
        /*0508*/ 	.word	0x0000f920


	//   ....[115]....
        /*050c*/ 	.word	0x0000f990


	//   ....[116]....
        /*0510*/ 	.word	0x0000fa80


	//   ....[117]....
        /*0514*/ 	.word	0x0000fad0


	//   ....[118]....
        /*0518*/ 	.word	0x0000fb20


	//   ....[119]....
        /*051c*/ 	.word	0x0000fb70


	//   ....[120]....
        /*0520*/ 	.word	0x0000fc10


	//   ....[121]....
        /*0524*/ 	.word	0x0000fcb0


	//   ....[122]....
        /*0528*/ 	.word	0x0000fd50


	//   ....[123]....
        /*052c*/ 	.word	0x0000fdf0


	//   ....[124]....
        /*0530*/ 	.word	0x0000fe90


	//   ....[125]....
        /*0534*/ 	.word	0x0000ff30


	//   ....[126]....
        /*0538*/ 	.word	0x0000ff80


	//   ....[127]....
        /*053c*/ 	.word	0x0000ffd0


	//   ....[128]....
        /*0540*/ 	.word	0x00010020


	//   ....[129]....
        /*0544*/ 	.word	0x00010080


	//   ....[130]....
        /*0548*/ 	.word	0x000100d0


	//   ....[131]....
        /*054c*/ 	.word	0x00010120


	//   ....[132]....
        /*0550*/ 	.word	0x000101b0


	//   ....[133]....
        /*0554*/ 	.word	0x00010200


	//   ....[134]....
        /*0558*/ 	.word	0x00010250


	//   ....[135]....
        /*055c*/ 	.word	0x000102a0


	//   ....[136]....
        /*0560*/ 	.word	0x00010330


	//   ....[137]....
        /*0564*/ 	.word	0x000103c0


	//   ....[138]....
        /*0568*/ 	.word	0x00010410


	//   ....[139]....
        /*056c*/ 	.word	0x00010460


	//   ....[140]....
        /*0570*/ 	.word	0x00010500


	//   ....[141]....
        /*0574*/ 	.word	0x00010590


	//   ....[142]....
        /*0578*/ 	.word	0x000105e0


	//   ....[143]....
        /*057c*/ 	.word	0x00010630


	//   ....[144]....
        /*0580*/ 	.word	0x000106d0


	//   ....[145]....
        /*0584*/ 	.word	0x00010760


	//   ....[146]....
        /*0588*/ 	.word	0x000107b0


	//   ....[147]....
        /*058c*/ 	.word	0x00010800


	//   ....[148]....
        /*0590*/ 	.word	0x000108a0


	//   ....[149]....
        /*0594*/ 	.word	0x00010930


	//   ....[150]....
        /*0598*/ 	.word	0x00010980


	//   ....[151]....
        /*059c*/ 	.word	0x000109d0


	//   ....[152]....
        /*05a0*/ 	.word	0x00010a70


	//   ....[153]....
        /*05a4*/ 	.word	0x00010b20


	//   ....[154]....
        /*05a8*/ 	.word	0x00010b70


	//   ....[155]....
        /*05ac*/ 	.word	0x00010c60


	//   ....[156]....
        /*05b0*/ 	.word	0x00010cc0


	//   ....[157]....
        /*05b4*/ 	.word	0x00010d10


	//   ....[158]....
        /*05b8*/ 	.word	0x00010d60


	//   ....[159]....
        /*05bc*/ 	.word	0x00010db0


	//   ....[160]....
        /*05c0*/ 	.word	0x00010e00


	//   ....[161]....
        /*05c4*/ 	.word	0x00010e50


	//   ....[162]....
        /*05c8*/ 	.word	0x00010ea0


	//   ....[163]....
        /*05cc*/ 	.word	0x00010ef0


	//----- nvinfo : EIATTR_VRC_CTA_INIT_COUNT
	.align		4
.L_1851:
        /*05d0*/ 	.byte	0x02, 0x4a
	.zero		1
	.zero		1


	//----- nvinfo : EIATTR_EXIT_INSTR_OFFSETS
	.align		4
        /*05d4*/ 	.byte	0x04, 0x1c
        /*05d6*/ 	.short	(.L_1853 - .L_1852)


	//   ....[0]....
.L_1852:
        /*05d8*/ 	.word	0x0000ef20


	//   ....[1]....
        /*05dc*/ 	.word	0x0000f220


	//----- nvinfo : EIATTR_MAX_THREADS
	.align		4
.L_1853:
        /*05e0*/ 	.byte	0x04, 0x05
        /*05e2*/ 	.short	(.L_1855 - .L_1854)
.L_1854:
        /*05e4*/ 	.word	0x00000040
        /*05e8*/ 	.word	0x00000001
        /*05ec*/ 	.word	0x00000001


	//----- nvinfo : EIATTR_CRS_STACK_SIZE
	.align		4
.L_1855:
        /*05f0*/ 	.byte	0x04, 0x1e
        /*05f2*/ 	.short	(.L_1857 - .L_1856)
.L_1856:
        /*05f4*/ 	.word	0x00000000


	//----- nvinfo : EIATTR_CBANK_PARAM_SIZE
	.align		4
.L_1857:
        /*05f8*/ 	.byte	0x03, 0x19
        /*05fa*/ 	.short	0x01f0


	//----- nvinfo : EIATTR_PARAM_CBANK
	.align		4
        /*05fc*/ 	.byte	0x04, 0x0a
        /*05fe*/ 	.short	(.L_1859 - .L_1858)
	.align		4
.L_1858:
        /*0600*/ 	.word	index@(.nv.constant0._Z25selective_scan_bwd_kernelI32Selective_Scan_bwd_kernel_traitsILi64ELi16ELb0ELb1ELb0ELb0ELb1EN3c108BFloat16ENS1_7complexIfEEEEv12SSMParamsBwd)
        /*0604*/ 	.short	0x0380
        /*0606*/ 	.short	0x01f0


	//----- nvinfo : EIATTR_SW_WAR
	.align		4
.L_1859:
        /*0608*/ 	.byte	0x04, 0x36
        /*060a*/ 	.short	(.L_1861 - .L_1860)
.L_1860:
        /*060c*/ 	.word	0x00000008
.L_1861:


//--------------------- .nv.info._Z25selective_scan_bwd_kernelI32Selective_Scan_bwd_kernel_traitsILi64ELi16ELb0ELb1ELb0ELb1ELb0EN3c108BFloat16ENS1_7complexIfEEEEv12SSMParamsBwd --------------------------
	.section	.nv.info._Z25selective_scan_bwd_kernelI32Selective_Scan_bwd_kernel_traitsILi64ELi16ELb0ELb1ELb0ELb1ELb0EN3c108BFloat16ENS1_7complexIfEEEEv12SSMParamsBwd,"",@"SHT_CUDA_INFO"
	.sectionflags	@""
	.align	4


	//----- nvinfo : EIATTR_CUDA_API_VERSION
	.align		4
        /*0000*/ 	.byte	0x04, 0x37
        /*0002*/ 	.short	(.L_1863 - .L_1862)
.L_1862:
        /*0004*/ 	.word	0x00000082


	//----- nvinfo : EIATTR_KPARAM_INFO
	.align		4
.L_1863:
        /*0008*/ 	.byte	0x04, 0x17
        /*000a*/ 	.short	(.L_1865 - .L_1864)
.L_1864:
        /*000c*/ 	.word	0x00000000
        /*0010*/ 	.short	0x0000
        /*0012*/ 	.short	0x0000
        /*0014*/ 	.byte	0x00, 0xf0, 0xc1, 0x07


	//----- nvinfo : EIATTR_SPARSE_MMA_MASK
	.align		4
.L_1865:
        /*0018*/ 	.byte	0x03, 0x50
        /*001a*/ 	.short	0x0000


	//----- nvinfo : EIATTR_MAXREG_COUNT
	.align		4
        /*001c*/ 	.byte	0x03, 0x1b
        /*001e*/ 	.short	0x00ff


	//----- nvinfo : EIATTR_NUM_BARRIERS
	.align		4
        /*0020*/ 	.byte	0x02, 0x4c
        /*0022*/ 	.byte	0x01
	.zero		1


	//----- nvinfo : EIATTR_ANNOTATIONS
	.align		4
        /*0024*/ 	.byte	0x04, 0x55
        /*0026*/ 	.short	(.L_1867 - .L_1866)


	//   ....[0]....
.L_1866:
        /* <DEDUP_REMOVED lines=11> */


	//----- nvinfo : EIATTR_MERCURY_ISA_VERSION
	.align		4
.L_1867:
        /*00c0*/ 	.byte	0x03, 0x5f
        /*00c2*/ 	.short	0x0101


	//----- nvinfo : EIATTR_INT_WARP_WIDE_INSTR_OFFSETS
	.align		4
        /*00c4*/ 	.byte	0x04, 0x31
        /*00c6*/ 	.short	(.L_1869 - .L_1868)


	//   ....[0]....
.L_1868:
        /*00c8*/ 	.word	0x00008d40


	//   ....[1]....
        /*00cc*/ 	.word	0x00009ed0


	//----- nvinfo : EIATTR_COOP_GROUP_MASK_REGIDS
	.align		4
.L_1869:
        /*00d0*/ 	.byte	0x04, 0x29
        /*00d2*/ 	.short	(.L_1871 - .L_1870)


	//   ....[0]....
.L_1870:
        /*00d4*/ 	.word	0xffffffff


	//   ....[1]....
        /*00d8*/ 	.word	0xffffffff


	//   ....[2]....
        /*00dc*/ 	.word	0xffffffff


	//   ....[3]....
        /*00e0*/ 	.word	0xffffffff


	//   ....[4]....
        /*00e4*/ 	.word	0xffffffff


	//   ....[5]....
        /*00e8*/ 	.word	0xffffffff


	//   ....[6]....
        /*00ec*/ 	.word	0xffffffff


	//   ....[7]....
        /*00f0*/ 	.word	0xffffffff


	//   ....[8]....
        /*00f4*/ 	.word	0xffffffff


	//   ....[9]....
        /*00f8*/ 	.word	0xffffffff


	//   ....[10]....
        /*00fc*/ 	.word	0xffffffff


	//   ....[11]....
        /*0100*/ 	.word	0xffffffff


	//   ....[12]....
        /*0104*/ 	.word	0xffffffff


	//   ....[13]....
        /*0108*/ 	.word	0xffffffff


	//   ....[14]....
        /*010c*/ 	.word	0xffffffff


	//   ....[15]....
        /*0110*/ 	.word	0xffffffff


	//   ....[16]....
        /*0114*/ 	.word	0xffffffff


	//   ....[17]....
        /*0118*/ 	.word	0xffffffff


	//   ....[18]....
        /*011c*/ 	.word	0xffffffff


	//   ....[19]....
        /*0120*/ 	.word	0xffffffff


	//   ....[20]....
        /*0124*/ 	.word	0xffffffff


	//   ....[21]....
        /*0128*/ 	.word	0xffffffff


	//   ....[22]....
        /*012c*/ 	.word	0xffffffff


	//   ....[23]....
        /*0130*/ 	.word	0xffffffff


	//   ....[24]....
        /*0134*/ 	.word	0xffffffff


	//   ....[25]....
        /*0138*/ 	.word	0xffffffff


	//   ....[26]....
        /*013c*/ 	.word	0xffffffff


	//   ....[27]....
        /*0140*/ 	.word	0xffffffff


	//   ....[28]....
        /*0144*/ 	.word	0xffffffff


	//   ....[29]....
        /*0148*/ 	.word	0xffffffff


	//   ....[30]....
        /*014c*/ 	.word	0xffffffff


	//   ....[31]....
        /*0150*/ 	.word	0xffffffff


	//   ....[32]....
        /*0154*/ 	.word	0xffffffff


	//   ....[33]....
        /*0158*/ 	.word	0xffffffff


	//   ....[34]....
        /*015c*/ 	.word	0xffffffff


	//   ....[35]....
        /*0160*/ 	.word	0xffffffff


	//   ....[36]....
        /*0164*/ 	.word	0xffffffff


	//   ....[37]....
        /*0168*/ 	.word	0xffffffff


	//   ....[38]....
        /*016c*/ 	.word	0xffffffff


	//   ....[39]....
        /*0170*/ 	.word	0xffffffff


	//   ....[40]....
        /*0174*/ 	.word	0xffffffff


	//   ....[41]....
        /*0178*/ 	.word	0xffffffff


	//   ....[42]....
        /*017c*/ 	.word	0xffffffff


	//   ....[43]....
        /*0180*/ 	.word	0xffffffff


	//   ....[44]....
        /*0184*/ 	.word	0xffffffff


	//   ....[45]....
        /*0188*/ 	.word	0xffffffff


	//   ....[46]....
        /*018c*/ 	.word	0xffffffff


	//   ....[47]....
        /*0190*/ 	.word	0xffffffff


	//   ....[48]....
        /*0194*/ 	.word	0xffffffff


	//   ....[49]....
        /*0198*/ 	.word	0xffffffff


	//   ....[50]....
        /*019c*/ 	.word	0xffffffff


	//   ....[51]....
        /*01a0*/ 	.word	0xffffffff


	//   ....[52]....
        /*01a4*/ 	.word	0xffffffff


	//   ....[53]....
        /*01a8*/ 	.word	0xffffffff


	//   ....[54]....
        /*01ac*/ 	.word	0xffffffff


	//   ....[55]....
        /*01b0*/ 	.word	0xffffffff


	//   ....[56]....
        /*01b4*/ 	.word	0xffffffff


	//   ....[57]....
        /*01b8*/ 	.word	0xffffffff


	//   ....[58]....
        /*01bc*/ 	.word	0xffffffff


	//   ....[59]....
        /*01c0*/ 	.word	0xffffffff


	//   ....[60]....
        /*01c4*/ 	.word	0xffffffff


	//   ....[61]....
        /*01c8*/ 	.word	0xffffffff


	//   ....[62]....
        /*01cc*/ 	.word	0xffffffff


	//   ....[63]....
        /*01d0*/ 	.word	0xffffffff


	//   ....[64]....
        /*01d4*/ 	.word	0xffffffff


	//   ....[65]....
        /*01d8*/ 	.word	0xffffffff


	//   ....[66]....
        /*01dc*/ 	.word	0xffffffff


	//   ....[67]....
        /*01e0*/ 	.word	0xffffffff


	//   ....[68]....
        /*01e4*/ 	.word	0xffffffff


	//   ....[69]....
        /*01e8*/ 	.word	0xffffffff


	//   ....[70]....
        /*01ec*/ 	.word	0xffffffff


	//   ....[71]....
        /*01f0*/ 	.word	0xffffffff


	//   ....[72]....
        /*01f4*/ 	.word	0xffffffff


	//   ....[73]....
        /*01f8*/ 	.word	0xffffffff


	//   ....[74]....
        /*01fc*/ 	.word	0xffffffff


	//   ....[75]....
        /*0200*/ 	.word	0xffffffff


	//   ....[76]....
        /*0204*/ 	.word	0xffffffff


	//   ....[77]....
        /*0208*/ 	.word	0xffffffff


	//   ....[78]....
        /*020c*/ 	.word	0xffffffff


	//   ....[79]....
        /*0210*/ 	.word	0xffffffff


	//   ....[80]....
        /*0214*/ 	.word	0xffffffff


	//   ....[81]....
        /*0218*/ 	.word	0xffffffff


	//   ....[82]....
        /*021c*/ 	.word	0xffffffff


	//   ....[83]....
        /*0220*/ 	.word	0xffffffff


	//   ....[84]....
        /*0224*/ 	.word	0xffffffff


	//   ....[85]....
        /*0228*/ 	.word	0xffffffff


	//   ....[86]....
        /*022c*/ 	.word	0xffffffff


	//   ....[87]....
        /*0230*/ 	.word	0xffffffff


	//   ....[88]....
        /*0234*/ 	.word	0xffffffff


	//   ....[89]....
        /*0238*/ 	.word	0xffffffff


	//   ....[90]....
        /*023c*/ 	.word	0xffffffff


	//   ....[91]....
        /*0240*/ 	.word	0xffffffff


	//   ....[92]....
        /*0244*/ 	.word	0xffffffff


	//   ....[93]....
        /*0248*/ 	.word	0xffffffff


	//   ....[94]....
        /*024c*/ 	.word	0xffffffff


	//   ....[95]....
        /*0250*/ 	.word	0xffffffff


	//   ....[96]....
        /*0254*/ 	.word	0xffffffff


	//   ....[97]....
        /*0258*/ 	.word	0x05000047


	//   ....[98]....
        /*025c*/ 	.word	0x05000047


	//   ....[99]....
        /*0260*/ 	.word	0x05000047


	//   ....[100]....
        /*0264*/ 	.word	0x05000047


	//   ....[101]....
        /*0268*/ 	.word	0x05000047


	//   ....[102]....
        /*026c*/ 	.word	0x05000047


	//   ....[103]....
        /*0270*/ 	.word	0x05000047


	//   ....[104]....
        /*0274*/ 	.word	0x05000047


	//   ....[105]....
        /*0278*/ 	.word	0x05000047


	//   ....[106]....
        /*027c*/ 	.word	0x05000047


	//   ....[107]....
        /*0280*/ 	.word	0x05000047


	//   ....[108]....
        /*0284*/ 	.word	0x05000047


	//   ....[109]....
        /*0288*/ 	.word	0x05000047


	//   ....[110]....
        /*028c*/ 	.word	0x05000047


	//   ....[111]....
        /*0290*/ 	.word	0x05000047


	//   ....[112]....
        /*0294*/ 	.word	0x05000047


	//   ....[113]....
        /*0298*/ 	.word	0x05000047


	//   ....[114]....
        /*029c*/ 	.word	0x05000047


	//   ....[115]....
        /*02a0*/ 	.word	0x05000047


	//   ....[116]....
        /*02a4*/ 	.word	0x05000047


	//   ....[117]....
        /*02a8*/ 	.word	0x05000047


	//   ....[118]....
        /*02ac*/ 	.word	0x05000047


	//   ....[119]....
        /*02b0*/ 	.word	0x05000047


	//   ....[120]....
        /*02b4*/ 	.word	0x05000047


	//   ....[121]....
        /*02b8*/ 	.word	0x05000047


	//   ....[122]....
        /*02bc*/ 	.word	0x05000047


	//   ....[123]....
        /*02c0*/ 	.word	0x05000047


	//   ....[124]....
        /*02c4*/ 	.word	0x05000047


	//   ....[125]....
        /*02c8*/ 	.word	0x05000047


	//   ....[126]....
        /*02cc*/ 	.word	0x05000047


	//   ....[127]....
        /*02d0*/ 	.word	0x05000047


	//   ....[128]....
        /*02d4*/ 	.word	0x05000047


	//   ....[129]....
        /*02d8*/ 	.word	0x05000047


	//   ....[130]....
        /*02dc*/ 	.word	0x05000047


	//   ....[131]....
        /*02e0*/ 	.word	0x05000047


	//   ....[132]....
        /*02e4*/ 	.word	0x05000047


	//   ....[133]....
        /*02e8*/ 	.word	0x05000047


	//   ....[134]....
        /*02ec*/ 	.word	0x05000047


	//   ....[135]....
        /*02f0*/ 	.word	0x05000047


	//   ....[136]....
        /*02f4*/ 	.word	0x05000047


	//   ....[137]....
        /*02f8*/ 	.word	0x05000047


	//   ....[138]....
        /*02fc*/ 	.word	0x05000047


	//   ....[139]....
        /*0300*/ 	.word	0x05000047


	//   ....[140]....
        /*0304*/ 	.word	0x05000047


	//   ....[141]....
        /*0308*/ 	.word	0x05000047


	//   ....[142]....
        /*030c*/ 	.word	0x05000047


	//   ....[143]....
        /*0310*/ 	.word	0x05000047


	//   ....[144]....
        /*0314*/ 	.word	0x05000047


	//   ....[145]....
        /*0318*/ 	.word	0x05000047


	//   ....[146]....
        /*031c*/ 	.word	0x05000047


	//   ....[147]....
        /*0320*/ 	.word	0x05000047


	//   ....[148]....
        /*0324*/ 	.word	0x05000047


	//   ....[149]....
        /*0328*/ 	.word	0x05000047


	//   ....[150]....
        /*032c*/ 	.word	0x05000047


	//   ....[151]....
        /*0330*/ 	.word	0x05000047


	//   ....[152]....
        /*0334*/ 	.word	0x05000047


	//   ....[153]....
        /*0338*/ 	.word	0x05000047


	//   ....[154]....
        /*033c*/ 	.word	0x05000047


	//   ....[155]....
        /*0340*/ 	.word	0x05000047


	//   ....[156]....
        /*0344*/ 	.word	0x05000047


	//   ....[157]....
        /*0348*/ 	.word	0x05000047


	//   ....[158]....
        /*034c*/ 	.word	0x05000047


	//   ....[159]....
        /*0350*/ 	.word	0x05000047


	//   ....[160]....
        /*0354*/ 	.word	0x05000047


	//----- nvinfo : EIATTR_COOP_GROUP_INSTR_OFFSETS
	.align		4
.L_1871:
        /*0358*/ 	.byte	0x04, 0x28
        /*035a*/ 	.short	(.L_1873 - .L_1872)


	//   ....[0]....
.L_1872:
        /*035c*/ 	.word	0x00001470


	//   ....[1]....
        /*0360*/ 	.word	0x00001a20


	//   ....[2]....
        /*0364*/ 	.word	0x000020d0


	//   ....[3]....
        /*0368*/ 	.word	0x00005dd0


	//   ....[4]....
        /*036c*/ 	.word	0x00007c00


	//   ....[5]....
        /*0370*/ 	.word	0x00007c10


	//   ....[6]....
        /*0374*/ 	.word	0x00007c20


	//   ....[7]....
        /*0378*/ 	.word	0x00007c70


	//   ....[8]....
        /*037c*/ 	.word	0x00007cc0


	//   ....[9]....
        /*0380*/ 	.word	0x00007cd0


	//   ....[10]....
        /*0384*/ 	.word	0x00007d00


	//   ....[11]....
        /*0388*/ 	.word	0x00007d30


	//   ....[12]....
        /*038c*/ 	.word	0x00007d80


	//   ....[13]....
        /*0390*/ 	.word	0x00007dd0


	//   ....[14]....
        /*0394*/ 	.word	0x00007de0


	//   ....[15]....
        /*0398*/ 	.word	0x00007df0


	//   ....[16]....
        /*039c*/ 	.word	0x00007ea0


	//   ....[17]....
        /*03a0*/ 	.word	0x00007eb0


	//   ....[18]....
        /*03a4*/ 	.word	0x00007ec0


	//   ....[19]....
        /*03a8*/ 	.word	0x00007ed0


	//   ....[20]....
        /*03ac*/ 	.word	0x00007f80


	//   ....[21]....
        /*03b0*/ 	.word	0x00007f90


	//   ....[22]....
        /*03b4*/ 	.word	0x00007fa0


	//   ....[23]....
        /*03b8*/ 	.word	0x00007fb0


	//   ....[24]....
        /*03bc*/ 	.word	0x00008110


	//   ....[25]....
        /*03c0*/ 	.word	0x00008120


	//   ....[26]....
        /*03c4*/ 	.word	0x00008130


	//   ....[27]....
        /*03c8*/ 	.word	0x00008140


	//   ....[28]....
        /*03cc*/ 	.word	0x00008150


	//   ....[29]....
        /*03d0*/ 	.word	0x00008160


	//   ....[30]....
        /*03d4*/ 	.word	0x00008170


	//   ....[31]....
        /*03d8*/ 	.word	0x00008180


	//   ....[32]....
        /*03dc*/ 	.word	0x00009480


	//   ....[33]....
        /*03e0*/ 	.word	0x000094a0


	//   ....[34]....
        /*03e4*/ 	.word	0x000094b0


	//   ....[35]....
        /*03e8*/ 	.word	0x000094c0


	//   ....[36]....
        /*03ec*/ 	.word	0x000095e0


	//   ....[37]....
        /*03f0*/ 	.word	0x000095f0


	//   ....[38]....
        /*03f4*/ 	.word	0x00009600


	//   ....[39]....
        /*03f8*/ 	.word	0x00009610


	//   ....[40]....
        /*03fc*/ 	.word	0x00009730


	//   ....[41]....
        /*0400*/ 	.word	0x00009740


	//   ....[42]....
        /*0404*/ 	.word	0x00009750


	//   ....[43]....
        /*0408*/ 	.word	0x00009760


	//   ....[44]....
        /*040c*/ 	.word	0x00009880


	//   ....[45]....
        /*0410*/ 	.word	0x00009890


	//   ....[46]....
        /*0414*/ 	.word	0x000098a0


	//   ....[47]....
        /*0418*/ 	.word	0x000098b0


	//   ....[48]....
        /*041c*/ 	.word	0x000099d0


	//   ....[49]....
        /*0420*/ 	.word	0x000099e0


	//   ....[50]....
        /*0424*/ 	.word	0x000099f0


	//   ....[51]....
        /*0428*/ 	.word	0x00009a00


	//   ....[52]....
        /*042c*/ 	.word	0x00009b20


	//   ....[53]....
        /*0430*/ 	.word	0x00009b30


	//   ....[54]....
        /*0434*/ 	.word	0x00009b40


	//   ....[55]....
        /*0438*/ 	.word	0x00009b50


	//   ....[56]....
        /*043c*/ 	.word	0x00009b60


	//   ....[57]....
        /*0440*/ 	.word	0x00009b70


	//   ....[58]....
        /*0444*/ 	.word	0x00009bb0


	//   ....[59]....
        /*0448*/ 	.word	0x00009bf0


	//   ....[60]....
        /*044c*/ 	.word	0x00009c20


	//   ....[61]....
        /*0450*/ 	.word	0x00009c50


	//   ....[62]....
        /*0454*/ 	.word	0x00009c60


	//   ....[63]....
        /*0458*/ 	.word	0x00009c70


	//   ....[64]....
        /*045c*/ 	.word	0x0000cde0


	//   ....[65]....
        /*0460*/ 	.word	0x0000ce20


	//   ....[66]....
        /*0464*/ 	.word	0x0000ce60


	//   ....[67]....
        /*0468*/ 	.word	0x0000cea0


	//   ....[68]....
        /*046c*/ 	.word	0x0000cfb0


	//   ....[69]....
        /*0470*/ 	.word	0x0000cff0


	//   ....[70]....
        /*0474*/ 	.word	0x0000d030


	//   ....[71]....
        /*0478*/ 	.word	0x0000d070


	//   ....[72]....
        /*047c*/ 	.word	0x0000d180


	//   ....[73]....
        /*0480*/ 	.word	0x0000d1c0


	//   ....[74]....
        /*0484*/ 	.word	0x0000d200


	//   ....[75]....
        /*0488*/ 	.word	0x0000d240


	//   ....[76]....
        /*048c*/ 	.word	0x0000d390


	//   ....[77]....
        /*0490*/ 	.word	0x0000d3d0


	//   ....[78]....
        /*0494*/ 	.word	0x0000d410


	//   ....[79]....
        /*0498*/ 	.word	0x0000d450


	//   ....[80]....
        /*049c*/ 	.word	0x0000d4f0


	//   ....[81]....
        /*04a0*/ 	.word	0x0000d510


	//   ....[82]....
        /*04a4*/ 	.word	0x0000d530


	//   ....[83]....
        /*04a8*/ 	.word	0x0000d540


	//   ....[84]....
        /*04ac*/ 	.word	0x0000ded0


	//   ....[85]....
        /*04b0*/ 	.word	0x0000e790


	//   ....[86]....
        /*04b4*/ 	.word	0x0000f050


	//   ....[87]....
        /*04b8*/ 	.word	0x0000f6a0


	//   ....[88]....
        /*04bc*/ 	.word	0x0000f6d0


	//   ....[89]....
        /*04c0*/ 	.word	0x0000f700


	//   ....[90]....
        /*04c4*/ 	.word	0x0000f760


	//   ....[91]....
        /*04c8*/ 	.word	0x0000f7a0


	//   ....[92]....
        /*04cc*/ 	.word	0x0000f980


	//   ....[93]....
        /*04d0*/ 	.word	0x0000f9a0


	//   ....[94]....
        /*04d4*/ 	.word	0x0000f9d0


	//   ....[95]....
        /*04d8*/ 	.word	0x0000fa10


	//   ....[96]....
        /*04dc*/ 	.word	0x0000fa30


	//   ....[97]....
        /*04e0*/ 	.word	0x0000fea0


	//   ....[98]....
        /*04e4*/ 	.word	0x0000fef0


	//   ....[99]....
        /*04e8*/ 	.word	0x0000ff40


	//   ....[100]....
        /*04ec*/ 	.word	0x0000ff90


	//   ....[101]....
        /*04f0*/ 	.word	0x000100a0


	//   ....[102]....
        /*04f4*/ 	.word	0x000100f0


	//   ....[103]....
        /*04f8*/ 	.word	0x00010140


	//   ....[104]....
        /*04fc*/ 	.word	0x00010190


	//   ....[105]....
        /*0500*/ 	.word	0x000102a0


	//   ....[106]....
        /*0504*/ 	.word	0x000102f0


	//   ....[107]....
        /*0508*/ 	.word	0x00010340


	//   ....[108]....
        /*050c*/ 	.word	0x00010390


	//   ....[109]....
        /*0510*/ 	.word	0x000104a0


	//   ....[110]....
        /*0514*/ 	.word	0x000104f0


	//   ....[111]....
        /*0518*/ 	.word	0x00010540


	//   ....[112]....
        /*051c*/ 	.word	0x00010590


	//   ....[113]....
        /*0520*/ 	.word	0x000106a0


	//   ....[114]....
        /*0524*/ 	.word	0x000106f0


	//   ....[115]....
        /*0528*/ 	.word	0x00010740


	//   ....[116]....
        /*052c*/ 	.word	0x00010790


	//   ....[117]....
        /*0530*/ 	.word	0x00010830


	//   ....[118]....
        /*0534*/ 	.word	0x000108d0


	//   ....[119]....
        /*0538*/ 	.word	0x00010970


	//   ....[120]....
        /*053c*/ 	.word	0x00010a10


	//   ....[121]....
        /*0540*/ 	.word	0x00010ab0


	//   ....[122]....
        /*0544*/ 	.word	0x00010b50


	//   ....[123]....
        /*0548*/ 	.word	0x00010ba0


	//   ....[124]....
        /*054c*/ 	.word	0x00010bf0


	//   ....[125]....
        /*0550*/ 	.word	0x00010c40


	//   ....[126]....
        /*0554*/ 	.word	0x00010ca0


	//   ....[127]....
        /*0558*/ 	.word	0x00010cf0


	//   ....[128]....
        /*055c*/ 	.word	0x00010d40


	//   ....[129]....
        /*0560*/ 	.word	0x00010de0


	//   ....[130]....
        /*0564*/ 	.word	0x00010e30


	//   ....[131]....
        /*0568*/ 	.word	0x00010e80


	//   ....[132]....
        /*056c*/ 	.word	0x00010ed0


	//   ....[133]....
        /*0570*/ 	.word	0x00010f70


	//   ....[134]....
        /*0574*/ 	.word	0x00011000


	//   ....[135]....
        /*0578*/ 	.word	0x00011050


	//   ....[136]....
        /*057c*/ 	.word	0x000110a0


	//   ....[137]....
        /*0580*/ 	.word	0x00011140


	//   ....[138]....
        /*0584*/ 	.word	0x000111d0


	//   ....[139]....
        /*0588*/ 	.word	0x00011220


	//   ....[140]....
        /*058c*/ 	.word	0x00011270


	//   ....[141]....
        /*0590*/ 	.word	0x00011310


	//   ....[142]....
        /*0594*/ 	.word	0x000113a0


	//   ....[143]....
        /*0598*/ 	.word	0x000113f0


	//   ....[144]....
        /*059c*/ 	.word	0x00011440


	//   ....[145]....
        /*05a0*/ 	.word	0x000114e0


	//   ....[146]....
        /*05a4*/ 	.word	0x00011570


	//   ....[147]....
        /*05a8*/ 	.word	0x000115c0


	//   ....[148]....
        /*05ac*/ 	.word	0x00011610


	//   ....[149]....
        /*05b0*/ 	.word	0x000116b0


	//   ....[150]....
        /*05b4*/ 	.word	0x00011760


	//   ....[151]....
        /*05b8*/ 	.word	0x000117b0


	//   ....[152]....
        /*05bc*/ 	.word	0x000118b0


	//   ....[153]....
        /*05c0*/ 	.word	0x00011900


	//   ....[154]....
        /*05c4*/ 	.word	0x00011950


	//   ....[155]....
        /*05c8*/ 	.word	0x000119a0


	//   ....[156]....
        /*05cc*/ 	.word	0x000119f0


	//   ....[157]....
        /*05d0*/ 	.word	0x00011a30


	//   ....[158]....
        /*05d4*/ 	.word	0x00011a80


	//   ....[159]....
        /*05d8*/ 	.word	0x00011ad0


	//   ....[160]....
        /*05dc*/ 	.word	0x00011b20


	//----- nvinfo : EIATTR_VRC_CTA_INIT_COUNT
	.align		4
.L_1873:
        /*05e0*/ 	.byte	0x02, 0x4a
	.zero		1
	.zero		1


	//----- nvinfo : EIATTR_EXIT_INSTR_OFFSETS
	.align		4
        /*05e4*/ 	.byte	0x04, 0x1c
        /*05e6*/ 	.short	(.L_1875 - .L_1874)


	//   ....[0]....
.L_1874:
        /*05e8*/ 	.word	0x0000fb40


	//   ....[1]....
        /*05ec*/ 	.word	0x0000fe40


	//----- nvinfo : EIATTR_MAX_THREADS
	.align		4
.L_1875:
        /*05f0*/ 	.byte	0x04, 0x05
        /*05f2*/ 	.short	(.L_1877 - .L_1876)
.L_1876:
        /*05f4*/ 	.word	0x00000040
        /*05f8*/ 	.word	0x00000001
        /*05fc*/ 	.word	0x00000001


	//----- nvinfo : EIATTR_CRS_STACK_SIZE
	.align		4
.L_1877:
        /*0600*/ 	.byte	0x04, 0x1e
        /*0602*/ 	.short	(.L_1879 - .L_1878)
.L_1878:
        /*0604*/ 	.word	0x00000000


	//----- nvinfo : EIATTR_CBANK_PARAM_SIZE
	.align		4
.L_1879:
        /*0608*/ 	.byte	0x03, 0x19
        /*060a*/ 	.short	0x01f0


	//----- nvinfo : EIATTR_PARAM_CBANK
	.align		4
        /*060c*/ 	.byte	0x04, 0x0a
        /*060e*/ 	.short	(.L_1881 - .L_1880)
	.align		4
.L_1880:
        /*0610*/ 	.word	index@(.nv.constant0._Z25selective_scan_bwd_kernelI32Selective_Scan_bwd_kernel_traitsILi64ELi16ELb0ELb1ELb0ELb1ELb0EN3c108BFloat16ENS1_7complexIfEEEEv12SSMParamsBwd)
        /*0614*/ 	.short	0x0380
        /*0616*/ 	.short	0x01f0


	//----- nvinfo : EIATTR_SW_WAR
	.align		4
.L_1881:
        /*0618*/ 	.byte	0x04, 0x36
        /*061a*/ 	.short	(.L_1883 - .L_1882)
.L_1882:
        /*061c*/ 	.word	0x00000008
.L_1883:


//--------------------- .nv.info._Z25selective_scan_bwd_kernelI32Selective_Scan_bwd_kernel_traitsILi64ELi16ELb0ELb1ELb0ELb1ELb1EN3c108BFloat16ENS1_7complexIfEEEEv12SSMParamsBwd --------------------------
	.section	.nv.info._Z25selective_scan_bwd_kernelI32Selective_Scan_bwd_kernel_traitsILi64ELi16ELb0ELb1ELb0ELb1ELb1EN3c108BFloat16ENS1_7complexIfEEEEv12SSMParamsBwd,"",@"SHT_CUDA_INFO"
	.sectionflags	@""
	.align	4


	//----- nvinfo : EIATTR_CUDA_API_VERSION
	.align		4
        /*0000*/ 	.byte	0x04, 0x37
        /*0002*/ 	.short	(.L_1885 - .L_1884)
.L_1884:
        /*0004*/ 	.word	0x00000082


	//----- nvinfo : EIATTR_KPARAM_INFO
	.align		4
.L_1885:
        /*0008*/ 	.byte	0x04, 0x17
        /*000a*/ 	.short	(.L_1887 - .L_1886)
.L_1886:
        /*000c*/ 	.word	0x00000000
        /*0010*/ 	.short	0x0000
        /*0012*/ 	.short	0x0000
        /*0014*/ 	.byte	0x00, 0xf0, 0xc1, 0x07


	//----- nvinfo : EIATTR_SPARSE_MMA_MASK
	.align		4
.L_1887:
        /*0018*/ 	.byte	0x03, 0x50
        /*001a*/ 	.short	0x0000


	//----- nvinfo : EIATTR_MAXREG_COUNT
	.align		4
        /*001c*/ 	.byte	0x03, 0x1b
        /*001e*/ 	.short	0x00ff


	//----- nvinfo : EIATTR_NUM_BARRIERS
	.align		4
        /*0020*/ 	.byte	0x02, 0x4c
        /*0022*/ 	.byte	0x01
	.zero		1


	//----- nvinfo : EIATTR_ANNOTATIONS
	.align		4
        /*0024*/ 	.byte	0x04, 0x55
        /*0026*/ 	.short	(.L_1889 - .L_1888)


	//   ....[0]....
.L_1888:
        /* <DEDUP_REMOVED lines=10> */


	//----- nvinfo : EIATTR_MERCURY_ISA_VERSION
	.align		4
.L_1889:
        /*00b0*/ 	.byte	0x03, 0x5f
        /*00b2*/ 	.short	0x0101


	//----- nvinfo : EIATTR_INT_WARP_WIDE_INSTR_OFFSETS
	.align		4
        /*00b4*/ 	.byte	0x04, 0x31
        /*00b6*/ 	.short	(.L_1891 - .L_1890)


	//   ....[0]....
.L_1890:
        /*00b8*/ 	.word	0x0000b4a0


	//   ....[1]....
        /*00bc*/ 	.word	0x0000c680


	//----- nvinfo : EIATTR_COOP_GROUP_MASK_REGIDS
	.align		4
.L_1891:
        /*00c0*/ 	.byte	0x04, 0x29
        /*00c2*/ 	.short	(.L_1893 - .L_1892)


	//   ....[0]....
.L_1892:
        /*00c4*/ 	.word	0xffffffff


	//   ....[1]....
        /*00c8*/ 	.word	0xffffffff


	//   ....[2]....
        /*00cc*/ 	.word	0xffffffff


	//   ....[3]....
        /*00d0*/ 	.word	0xffffffff


	//   ....[4]....
        /*00d4*/ 	.word	0xffffffff


	//   ....[5]....
        /*00d8*/ 	.word	0xffffffff


	//   ....[6]....
        /*00dc*/ 	.word	0xffffffff


	//   ....[7]....
        /*00e0*/ 	.word	0xffffffff


	//   ....[8]....
        /*00e4*/ 	.word	0xffffffff


	//   ....[9]....
        /*00e8*/ 	.word	0xffffffff


	//   ....[10]....
        /*00ec*/ 	.word	0xffffffff


	//   ....[11]....
        /*00f0*/ 	.word	0xffffffff


	//   ....[12]....
        /*00f4*/ 	.word	0xffffffff


	//   ....[13]....
        /*00f8*/ 	.word	0xffffffff


	//   ....[14]....
        /*00fc*/ 	.word	0xffffffff


	//   ....[15]....
        /*0100*/ 	.word	0xffffffff


	//   ....[16]....
        /*0104*/ 	.word	0xffffffff


	//   ....[17]....
        /*0108*/ 	.word	0xffffffff


	//   ....[18]....
        /*010c*/ 	.word	0xffffffff


	//   ....[19]....
        /*0110*/ 	.word	0xffffffff


	//   ....[20]....
        /*0114*/ 	.word	0xffffffff


	//   ....[21]....
        /*0118*/ 	.word	0xffffffff


	//   ....[22]....
        /*011c*/ 	.word	0xffffffff


	//   ....[23]....
        /*0120*/ 	.word	0xffffffff


	//   ....[24]....
        /*0124*/ 	.word	0xffffffff


	//   ....[25]....
        /*0128*/ 	.word	0xffffffff


	//   ....[26]....
        /*012c*/ 	.word	0xffffffff


	//   ....[27]....
        /*0130*/ 	.word	0xffffffff


	//   ....[28]....
        /*0134*/ 	.word	0xffffffff


	//   ....[29]....
        /*0138*/ 	.word	0xffffffff


	//   ....[30]....
        /*013c*/ 	.word	0xffffffff


	//   ....[31]....
        /*0140*/ 	.word	0xffffffff


	//   ....[32]....
        /*0144*/ 	.word	0xffffffff


	//   ....[33]....
        /*0148*/ 	.word	0xffffffff


	//   ....[34]....
        /*014c*/ 	.word	0xffffffff


	//   ....[35]....
        /*0150*/ 	.word	0xffffffff


	//   ....[36]....
        /*0154*/ 	.word	0xffffffff


	//   ....[37]....
        /*0158*/ 	.word	0xffffffff


	//   ....[38]....
        /*015c*/ 	.word	0xffffffff


	//   ....[39]....
        /*0160*/ 	.word	0xffffffff


	//   ....[40]....
        /*0164*/ 	.word	0xffffffff


	//   ....[41]....
        /*0168*/ 	.word	0xffffffff


	//   ....[42]....
        /*016c*/ 	.word	0xffffffff


	//   ....[43]....
        /*0170*/ 	.word	0xffffffff


	//   ....[44]....
        /*0174*/ 	.word	0xffffffff


	//   ....[45]....
        /*0178*/ 	.word	0xffffffff


	//   ....[46]....
        /*017c*/ 	.word	0xffffffff


	//   ....[47]....
        /*0180*/ 	.word	0xffffffff


	//   ....[48]....
        /*0184*/ 	.word	0xffffffff


	//   ....[49]....
        /*0188*/ 	.word	0xffffffff


	//   ....[50]....
        /*018c*/ 	.word	0xffffffff


	//   ....[51]....
        /*0190*/ 	.word	0xffffffff


	//   ....[52]....
        /*0194*/ 	.word	0xffffffff


	//   ....[53]....
        /*0198*/ 	.word	0xffffffff


	//   ....[54]....
        /*019c*/ 	.word	0xffffffff


	//   ....[55]....
        /*01a0*/ 	.word	0xffffffff


	//   ....[56]....
        /*01a4*/ 	.word	0xffffffff


	//   ....[57]....
        /*01a8*/ 	.word	0xffffffff


	//   ....[58]....
        /*01ac*/ 	.word	0xffffffff


	//   ....[59]....
        /*01b0*/ 	.word	0xffffffff


	//   ....[60]....
        /*01b4*/ 	.word	0xffffffff


	//   ....[61]....
        /*01b8*/ 	.word	0xffffffff


	//   ....[62]....
        /*01bc*/ 	.word	0xffffffff


	//   ....[63]....
        /*01c0*/ 	.word	0xffffffff


	//   ....[64]....
        /*01c4*/ 	.word	0xffffffff


	//   ....[65]....
        /*01c8*/ 	.word	0xffffffff


	//   ....[66]....
        /*01cc*/ 	.word	0xffffffff


	//   ....[67]....
        /*01d0*/ 	.word	0xffffffff


	//   ....[68]....
        /*01d4*/ 	.word	0xffffffff


	//   ....[69]....
        /*01d8*/ 	.word	0xffffffff


	//   ....[70]....
        /*01dc*/ 	.word	0xffffffff


	//   ....[71]....
        /*01e0*/ 	.word	0xffffffff


	//   ....[72]....
        /*01e4*/ 	.word	0xffffffff


	//   ....[73]....
        /*01e8*/ 	.word	0xffffffff


	//   ....[74]....
        /*01ec*/ 	.word	0xffffffff


	//   ....[75]....
        /*01f0*/ 	.word	0xffffffff


	//   ....[76]....
        /*01f4*/ 	.word	0xffffffff


	//   ....[77]....
        /*01f8*/ 	.word	0xffffffff


	//   ....[78]....
        /*01fc*/ 	.word	0xffffffff


	//   ....[79]....
        /*0200*/ 	.word	0xffffffff


	//   ....[80]....
        /*0204*/ 	.word	0xffffffff


	//   ....[81]....
        /*0208*/ 	.word	0xffffffff


	//   ....[82]....
        /*020c*/ 	.word	0xffffffff


	//   ....[83]....
        /*0210*/ 	.word	0xffffffff


	//   ....[84]....
        /*0214*/ 	.word	0xffffffff


	//   ....[85]....
        /*0218*/ 	.word	0xffffffff


	//   ....[86]....
        /*021c*/ 	.word	0xffffffff


	//   ....[87]....
        /*0220*/ 	.word	0xffffffff


	//   ....[88]....
        /*0224*/ 	.word	0xffffffff


	//   ....[89]....
        /*0228*/ 	.word	0xffffffff


	//   ....[90]....
        /*022c*/ 	.word	0xffffffff


	//   ....[91]....
        /*0230*/ 	.word	0xffffffff


	//   ....[92]....
        /*0234*/ 	.word	0xffffffff


	//   ....[93]....
        /*0238*/ 	.word	0xffffffff


	//   ....[94]....
        /*023c*/ 	.word	0xffffffff


	//   ....[95]....
        /*0240*/ 	.word	0xffffffff


	//   ....[96]....
        /*0244*/ 	.word	0xffffffff


	//   ....[97]....
        /*0248*/ 	.word	0xffffffff


	//   ....[98]....
        /*024c*/ 	.word	0xffffffff


	//   ....[99]....
        /*0250*/ 	.word	0xffffffff


	//   ....[100]....
        /*0254*/ 	.word	0xffffffff


	//   ....[101]....
        /*0258*/ 	.word	0x05000047


	//   ....[102]....
        /*025c*/ 	.word	0x05000047


	//   ....[103]....
        /*0260*/ 	.word	0x05000047


	//   ....[104]....
        /*0264*/ 	.word	0x05000047


	//   ....[105]....
        /*0268*/ 	.word	0x05000047


	//   ....[106]....
        /*026c*/ 	.word	0x05000047


	//   ....[107]....
        /*0270*/ 	.word	0x05000047


	//   ....[108]....
        /*0274*/ 	.word	0x05000047


	//   ....[109]....
        /*0278*/ 	.word	0x05000047


	//   ....[110]....
        /*027c*/ 	.word	0x05000047


	//   ....[111]....
        /*0280*/ 	.word	0x05000047


	//   ....[112]....
        /*0284*/ 	.word	0x05000047


	//   ....[113]....
        /*0288*/ 	.word	0x05000047


	//   ....[114]....
        /*028c*/ 	.word	0x05000047


	//   ....[115]....
        /*0290*/ 	.word	0x05000047


	//   ....[116]....
        /*0294*/ 	.word	0x05000047


	//   ....[117]....
        /*0298*/ 	.word	0x05000047


	//   ....[118]....
        /*029c*/ 	.word	0x05000047


	//   ....[119]....
        /*02a0*/ 	.word	0x05000047


	//   ....[120]....
        /*02a4*/ 	.word	0x05000047


	//   ....[121]....
        /*02a8*/ 	.word	0x05000047


	//   ....[122]....
        /*02ac*/ 	.word	0x05000047


	//   ....[123]....
        /*02b0*/ 	.word	0x05000047


	//   ....[124]....
        /*02b4*/ 	.word	0x05000047


	//   ....[125]....
        /*02b8*/ 	.word	0x05000047


	//   ....[126]....
        /*02bc*/ 	.word	0x05000047


	//   ....[127]....
        /*02c0*/ 	.word	0x05000047


	//   ....[128]....
        /*02c4*/ 	.word	0x05000047


	//   ....[129]....
        /*02c8*/ 	.word	0x05000047


	//   ....[130]....
        /*02cc*/ 	.word	0x05000047


	//   ....[131]....
        /*02d0*/ 	.word	0x05000047


	//   ....[132]....
        /*02d4*/ 	.word	0x05000047


	//   ....[133]....
        /*02d8*/ 	.word	0x05000047


	//   ....[134]....
        /*02dc*/ 	.word	0x05000047


	//   ....[135]....
        /*02e0*/ 	.word	0x05000047


	//   ....[136]....
        /*02e4*/ 	.word	0x05000047


	//   ....[137]....
        /*02e8*/ 	.word	0x05000047


	//   ....[138]....
        /*02ec*/ 	.word	0x05000047


	//   ....[139]....
        /*02f0*/ 	.word	0x05000047


	//   ....[140]....
        /*02f4*/ 	.word	0x05000047


	//   ....[141]....
        /*02f8*/ 	.word	0x05000047


	//   ....[142]....
        /*02fc*/ 	.word	0x05000047


	//   ....[143]....
        /*0300*/ 	.word	0x05000047


	//   ....[144]....
        /*0304*/ 	.word	0x05000047


	//   ....[145]....
        /*0308*/ 	.word	0x05000047


	//   ....[146]....
        /*030c*/ 	.word	0x05000047


	//   ....[147]....
        /*0310*/ 	.word	0x05000047


	//   ....[148]....
        /*0314*/ 	.word	0x05000047


	//   ....[149]....
        /*0318*/ 	.word	0x05000047


	//   ....[150]....
        /*031c*/ 	.word	0x05000047


	//   ....[151]....
        /*0320*/ 	.word	0x05000047


	//   ....[152]....
        /*0324*/ 	.word	0x05000047


	//   ....[153]....
        /*0328*/ 	.word	0x05000047


	//   ....[154]....
        /*032c*/ 	.word	0x05000047


	//   ....[155]....
        /*0330*/ 	.word	0x05000047


	//   ....[156]....
        /*0334*/ 	.word	0x05000047


	//   ....[157]....
        /*0338*/ 	.word	0x05000047


	//   ....[158]....
        /*033c*/ 	.word	0x05000047


	//   ....[159]....
        /*0340*/ 	.word	0x05000047


	//   ....[160]....
        /*0344*/ 	.word	0x05000047


	//   ....[161]....
        /*0348*/ 	.word	0x05000047


	//   ....[162]....
        /*034c*/ 	.word	0x05000047


	//   ....[163]....
        /*0350*/ 	.word	0x05000047


	//   ....[164]....
        /*0354*/ 	.word	0x05000047


	//----- nvinfo : EIATTR_COOP_GROUP_INSTR_OFFSETS
	.align		4
.L_1893:
        /*0358*/ 	.byte	0x04, 0x28
        /*035a*/ 	.short	(.L_1895 - .L_1894)


	//   ....[0]....
.L_1894:
        /*035c*/ 	.word	0x00001440


	//   ....[1]....
        /*0360*/ 	.word	0x00001a50


	//   ....[2]....
        /*0364*/ 	.word	0x00002100


	//   ....[3]....
        /*0368*/ 	.word	0x00004c00


	//   ....[4]....
        /*036c*/ 	.word	0x00005290


	//   ....[5]....
        /*0370*/ 	.word	0x00005fa0


	//   ....[6]....
        /*0374*/ 	.word	0x00006930


	//   ....[7]....
        /*0378*/ 	.word	0x00008570


	//   ....[8]....
        /*037c*/ 	.word	0x0000a3c0


	//   ....[9]....
        /*0380*/ 	.word	0x0000a3d0


	//   ....[10]....
        /*0384*/ 	.word	0x0000a3e0


	//   ....[11]....
        /*0388*/ 	.word	0x0000a430


	//   ....[12]....
        /*038c*/ 	.word	0x0000a480


	//   ....[13]....
        /*0390*/ 	.word	0x0000a490


	//   ....[14]....
        /*0394*/ 	.word	0x0000a4c0


	//   ....[15]....
        /*0398*/ 	.word	0x0000a4f0


	//   ....[16]....
        /*039c*/ 	.word	0x0000a540


	//   ....[17]....
        /*03a0*/ 	.word	0x0000a590


	//   ....[18]....
        /*03a4*/ 	.word	0x0000a5a0


	//   ....[19]....
        /*03a8*/ 	.word	0x0000a5b0


	//   ....[20]....
        /*03ac*/ 	.word	0x0000a660


	//   ....[21]....
        /*03b0*/ 	.word	0x0000a670


	//   ....[22]....
        /*03b4*/ 	.word	0x0000a680


	//   ....[23]....
        /*03b8*/ 	.word	0x0000a690


	//   ....[24]....
        /*03bc*/ 	.word	0x0000a740


	//   ....[25]....
        /*03c0*/ 	.word	0x0000a750


	//   ....[26]....
        /*03c4*/ 	.word	0x0000a760


	//   ....[27]....
        /*03c8*/ 	.word	0x0000a770


	//   ....[28]....
        /*03cc*/ 	.word	0x0000a8d0


	//   ....[29]....
        /*03d0*/ 	.word	0x0000a8e0


	//   ....[30]....
        /*03d4*/ 	.word	0x0000a8f0


	//   ....[31]....
        /*03d8*/ 	.word	0x0000a900


	//   ....[32]....
        /*03dc*/ 	.word	0x0000a910


	//   ....[33]....
        /*03e0*/ 	.word	0x0000a920


	//   ....[34]....
        /*03e4*/ 	.word	0x0000a930


	//   ....[35]....
        /*03e8*/ 	.word	0x0000a940


	//   ....[36]....
        /*03ec*/ 	.word	0x0000bc40


	//   ....[37]....
        /*03f0*/ 	.word	0x0000bc50


	//   ....[38]....
        /*03f4*/ 	.word	0x0000bc60


	//   ....[39]....
        /*03f8*/ 	.word	0x0000bc70


	//   ....[40]....
        /*03fc*/ 	.word	0x0000bd90


	//   ....[41]....
        /*0400*/ 	.word	0x0000bda0


	//   ....[42]....
        /*0404*/ 	.word	0x0000bdb0


	//   ....[43]....
        /*0408*/ 	.word	0x0000bdc0


	//   ....[44]....
        /*040c*/ 	.word	0x0000bee0


	//   ....[45]....
        /*0410*/ 	.word	0x0000bef0


	//   ....[46]....
        /*0414*/ 	.word	0x0000bf00


	//   ....[47]....
        /*0418*/ 	.word	0x0000bf10


	//   ....[48]....
        /*041c*/ 	.word	0x0000c030


	//   ....[49]....
        /*0420*/ 	.word	0x0000c040


	//   ....[50]....
        /*0424*/ 	.word	0x0000c050


	//   ....[51]....
        /*0428*/ 	.word	0x0000c060


	//   ....[52]....
        /*042c*/ 	.word	0x0000c180


	//   ....[53]....
        /*0430*/ 	.word	0x0000c190


	//   ....[54]....
        /*0434*/ 	.word	0x0000c1a0


	//   ....[55]....
        /*0438*/ 	.word	0x0000c1b0


	//   ....[56]....
        /*043c*/ 	.word	0x0000c2d0


	//   ....[57]....
        /*0440*/ 	.word	0x0000c2e0


	//   ....[58]....
        /*0444*/ 	.word	0x0000c2f0


	//   ....[59]....
        /*0448*/ 	.word	0x0000c300


	//   ....[60]....
        /*044c*/ 	.word	0x0000c310


	//   ....[61]....
        /*0450*/ 	.word	0x0000c320


	//   ....[62]....
        /*0454*/ 	.word	0x0000c3c0


	//   ....[63]....
        /*0458*/ 	.word	0x0000c3d0


	//   ....[64]....
        /*045c*/ 	.word	0x0000c3e0


	//   ....[65]....
        /*0460*/ 	.word	0x0000c3f0


	//   ....[66]....
        /*0464*/ 	.word	0x0000c400


	//   ....[67]....
        /*0468*/ 	.word	0x0000c410


	//   ....[68]....
        /*046c*/ 	.word	0x0000f580


	//   ....[69]....
        /*0470*/ 	.word	0x0000f5c0


	//   ....[70]....
        /*0474*/ 	.word	0x0000f600


	//   ....[71]....
        /*0478*/ 	.word	0x0000f640


	//   ....[72]....
        /*047c*/ 	.word	0x0000f750


	//   ....[73]....
        /*0480*/ 	.word	0x0000f790


	//   ....[74]....
        /*0484*/ 	.word	0x0000f7d0


	//   ....[75]....
        /*0488*/ 	.word	0x0000f810


	//   ....[76]....
        /*048c*/ 	.word	0x0000f920


	//   ....[77]....
        /*0490*/ 	.word	0x0000f960


	//   ....[78]....
        /*0494*/ 	.word	0x0000f9a0


	//   ....[79]....
        /*0498*/ 	.word	0x0000f9e0


	//   ....[80]....
        /*049c*/ 	.word	0x0000faf0


	//   ....[81]....
        /*04a0*/ 	.word	0x0000fb30


	//   ....[82]....
        /*04a4*/ 	.word	0x0000fb70


	//   ....[83]....
        /*04a8*/ 	.word	0x0000fbb0


	//   ....[84]....
        /*04ac*/ 	.word	0x0000fca0


	//   ....[85]....
        /*04b0*/ 	.word	0x0000fcc0


	//   ....[86]....
        /*04b4*/ 	.word	0x0000fce0


	//   ....[87]....
        /*04b8*/ 	.word	0x0000fcf0


	//   ....[88]....
        /*04bc*/ 	.word	0x00010670


	//   ....[89]....
        /*04c0*/ 	.word	0x00010f10


	//   ....[90]....
        /*04c4*/ 	.word	0x000117e0


	//   ....[91]....
        /*04c8*/ 	.word	0x00011e20


	//   ....[92]....
        /*04cc*/ 	.word	0x00011e50


	//   ....[93]....
        /*04d0*/ 	.word	0x00011e80


	//   ....[94]....
        /*04d4*/ 	.word	0x00011ee0


	//   ....[95]....
        /*04d8*/ 	.word	0x00011f20


	//   ....[96]....
        /*04dc*/ 	.word	0x00012100


	//   ....[97]....
        /*04e0*/ 	.word	0x00012120


	//   ....[98]....
        /*04e4*/ 	.word	0x00012150


	//   ....[99]....
        /*04e8*/ 	.word	0x00012190


	//   ....[100]....
        /*04ec*/ 	.word	0x000121b0


	//   ....[101]....
        /*04f0*/ 	.word	0x00012620


	//   ....[102]....
        /*04f4*/ 	.word	0x00012670


	//   ....[103]....
        /*04f8*/ 	.word	0x000126c0


	//   ....[104]....
        /*04fc*/ 	.word	0x00012710


	//   ....[105]....
        /*0500*/ 	.word	0x00012820


	//   ....[106]....
        /*0504*/ 	.word	0x00012870


	//   ....[107]....
        /*0508*/ 	.word	0x000128c0


	//   ....[108]....
        /*050c*/ 	.word	0x00012910


	//   ....[109]....
        /*0510*/ 	.word	0x00012a20


	//   ....[110]....
        /*0514*/ 	.word	0x00012a70


	//   ....[111]....
        /*0518*/ 	.word	0x00012ac0


	//   ....[112]....
        /*051c*/ 	.word	0x00012b10


	//   ....[113]....
        /*0520*/ 	.word	0x00012c20


	//   ....[114]....
        /*0524*/ 	.word	0x00012c70


	//   ....[115]....
        /*0528*/ 	.word	0x00012cc0


	//   ....[116]....
        /*052c*/ 	.word	0x00012d10


	//   ....[117]....
        /*0530*/ 	.word	0x00012e20


	//   ....[118]....
        /*0534*/ 	.word	0x00012e70


	//   ....[119]....
        /*0538*/ 	.word	0x00012ec0


	//   ....[120]....
        /*053c*/ 	.word	0x00012f10


	//   ....[121]....
        /*0540*/ 	.word	0x00012fb0


	//   ....[122]....
        /*0544*/ 	.word	0x00013050


	//   ....[123]....
        /*0548*/ 	.word	0x000130f0


	//   ....[124]....
        /*054c*/ 	.word	0x00013190


	//   ....[125]....
        /*0550*/ 	.word	0x00013230


	//   ....[126]....
        /*0554*/ 	.word	0x000132d0


	//   ....[127]....
        /*0558*/ 	.word	0x00013320


	//   ....[128]....
        /*055c*/ 	.word	0x00013370


	//   ....[129]....
        /*0560*/ 	.word	0x000133c0


	//   ....[130]....
        /*0564*/ 	.word	0x00013420


	//   ....[131]....
        /*0568*/ 	.word	0x00013470


	//   ....[132]....
        /*056c*/ 	.word	0x000134c0


	//   ....[133]....
        /*0570*/ 	.word	0x00013550


	//   ....[134]....
        /*0574*/ 	.word	0x000135a0


	//   ....[135]....
        /*0578*/ 	.word	0x000135f0


	//   ....[136]....
        /*057c*/ 	.word	0x00013640


	//   ....[137]....
        /*0580*/ 	.word	0x000136e0


	//   ....[138]....
        /*0584*/ 	.word	0x00013770


	//   ....[139]....
        /*0588*/ 	.word	0x000137c0


	//   ....[140]....
        /*058c*/ 	.word	0x00013810


	//   ....[141]....
        /*0590*/ 	.word	0x000138b0


	//   ....[142]....
        /*0594*/ 	.word	0x00013940


	//   ....[143]....
        /*0598*/ 	.word	0x00013990


	//   ....[144]....
        /*059c*/ 	.word	0x000139e0


	//   ....[145]....
        /*05a0*/ 	.word	0x00013a80


	//   ....[146]....
        /*05a4*/ 	.word	0x00013b10


	//   ....[147]....
        /*05a8*/ 	.word	0x00013b60


	//   ....[148]....
        /*05ac*/ 	.word	0x00013bb0


	//   ....[149]....
        /*05b0*/ 	.word	0x00013c50


	//   ....[150]....
        /*05b4*/ 	.word	0x00013ce0


	//   ....[151]....
        /*05b8*/ 	.word	0x00013d30


	//   ....[152]....
        /*05bc*/ 	.word	0x00013d80


	//   ....[153]....
        /*05c0*/ 	.word	0x00013e20


	//   ....[154]....
        /*05c4*/ 	.word	0x00013ed0


	//   ....[155]....
        /*05c8*/ 	.word	0x00013f20


	//   ....[156]....
        /*05cc*/ 	.word	0x00014010


	//   ....[157]....
        /*05d0*/ 	.word	0x00014060


	//   ....[158]....
        /*05d4*/ 	.word	0x000140b0


	//   ....[159]....
        /*05d8*/ 	.word	0x00014100


	//   ....[160]....
        /*05dc*/ 	.word	0x00014150


	//   ....[161]....
        /*05e0*/ 	.word	0x00014190


	//   ....[162]....
        /*05e4*/ 	.word	0x000141e0


	//   ....[163]....
        /*05e8*/ 	.word	0x00014230


	//   ....[164]....
        /*05ec*/ 	.word	0x00014280


	//----- nvinfo : EIATTR_VRC_CTA_INIT_COUNT
	.align		4
.L_1895:
        /*05f0*/ 	.byte	0x02, 0x4a
	.zero		1
	.zero		1


	//----- nvinfo : EIATTR_EXIT_INSTR_OFFSETS
	.align		4
        /*05f4*/ 	.byte	0x04, 0x1c
        /*05f6*/ 	.short	(.L_1897 - .L_1896)


	//   ....[0]....
.L_1896:
        /*05f8*/ 	.word	0x000122c0


	//   ....[1]....
        /*05fc*/ 	.word	0x000125c0


	//----- nvinfo : EIATTR_MAX_THREADS
	.align		4
.L_1897:
        /*0600*/ 	.byte	0x04, 0x05
        /*0602*/ 	.short	(.L_1899 - .L_1898)
.L_1898:
        /*0604*/ 	.word	0x00000040
        /*0608*/ 	.word	0x00000001
        /*060c*/ 	.word	0x00000001


	//----- nvinfo : EIATTR_CRS_STACK_SIZE
	.align		4
.L_1899:
        /*0610*/ 	.byte	0x04, 0x1e
        /*0612*/ 	.short	(.L_1901 - .L_1900)
.L_1900:
        /*0614*/ 	.word	0x00000000


	//----- nvinfo : EIATTR_CBANK_PARAM_SIZE
	.align		4
.L_1901:
        /*0618*/ 	.byte	0x03, 0x19
        /*061a*/ 	.short	0x01f0


	//----- nvinfo : EIATTR_PARAM_CBANK
	.align		4
        /*061c*/ 	.byte	0x04, 0x0a
        /*061e*/ 	.short	(.L_1903 - .L_1902)
	.align		4
.L_1902:
        /*0620*/ 	.word	index@(.nv.constant0._Z25selective_scan_bwd_kernelI32Selective_Scan_bwd_kernel_traitsILi64ELi16ELb0ELb1ELb0ELb1ELb1EN3c108BFloat16ENS1_7complexIfEEEEv12SSMParamsBwd)
        /*0624*/ 	.short	0x0380
        /*0626*/ 	.short	0x01f0


	//----- nvinfo : EIATTR_SW_WAR
	.align		4
.L_1903:
        /*0628*/ 	.byte	0x04, 0x36
        /*062a*/ 	.short	(.L_1905 - .L_1904)
.L_1904:
        /*062c*/ 	.word	0x00000008
.L_1905:


//--------------------- .nv.info._Z25selective_scan_bwd_kernelI32Selective_Scan_bwd_kernel_traitsILi64ELi16ELb0ELb1ELb1ELb0ELb0EN3c108BFloat16ENS1_7complexIfEEEEv12SSMParamsBwd --------------------------
	.section	.nv.info._Z25selective_scan_bwd_kernelI32Selective_Scan_bwd_kernel_traitsILi64ELi16ELb0ELb1ELb1ELb0ELb0EN3c108BFloat16ENS1_7complexIfEEEEv12SSMParamsBwd,"",@"SHT_CUDA_INFO"
	.sectionflags	@""
	.align	4


	//----- nvinfo : EIATTR_CUDA_API_VERSION
	.align		4
        /*0000*/ 	.byte	0x04, 0x37
        /*0002*/ 	.short	(.L_1907 - .L_1906)
.L_1906:
        /*0004*/ 	.word	0x00000082


	//----- nvinfo : EIATTR_KPARAM_INFO
	.align		4
.L_1907:
        /*0008*/ 	.byte	0x04, 0x17
        /*000a*/ 	.short	(.L_1909 - .L_1908)
.L_1908:
        /*000c*/ 	.word	0x00000000
        /*0010*/ 	.short	0x0000
        /*0012*/ 	.short	0x0000
        /*0014*/ 	.byte	0x00, 0xf0, 0xc1, 0x07


	//----- nvinfo : EIATTR_SPARSE_MMA_MASK
	.align		4
.L_1909:
        /*0018*/ 	.byte	0x03, 0x50
        /*001a*/ 	.short	0x0000


	//----- nvinfo : EIATTR_MAXREG_COUNT
	.align		4
        /*001c*/ 	.byte	0x03, 0x1b
        /*001e*/ 	.short	0x00ff


	//----- nvinfo : EIATTR_NUM_BARRIERS
	.align		4
        /*0020*/ 	.byte	0x02, 0x4c
        /*0022*/ 	.byte	0x01
	.zero		1


	//----- nvinfo : EIATTR_ANNOTATIONS
	.align		4
        /*0024*/ 	.byte	0x04, 0x55
        /*0026*/ 	.short	(.L_1911 - .L_1910)


	//   ....[0]....
.L_1910:
        /* <DEDUP_REMOVED lines=10> */


	//----- nvinfo : EIATTR_MERCURY_ISA_VERSION
	.align		4
.L_1911:
        /*00b8*/ 	.byte	0x03, 0x5f
        /*00ba*/ 	.short	0x0101


	//----- nvinfo : EIATTR_INT_WARP_WIDE_INSTR_OFFSETS
	.align		4
        /*00bc*/ 	.byte	0x04, 0x31
        /*00be*/ 	.short	(.L_1913 - .L_1912)


	//   ....[0]....
.L_1912:
        /*00c0*/ 	.word	0x00007850


	//   ....[1]....
        /*00c4*/ 	.word	0x00008a30


	//----- nvinfo : EIATTR_COOP_GROUP_MASK_REGIDS
	.align		4
.L_1913:
        /*00c8*/ 	.byte	0x04, 0x29
        /*00ca*/ 	.short	(.L_1915 - .L_1914)


	//   ....[0]....
.L_1914:
        /*00cc*/ 	.word	0xffffffff


	//   ....[1]....
        /*00d0*/ 	.word	0xffffffff


	//   ....[2]....
        /*00d4*/ 	.word	0xffffffff


	//   ....[3]....
        /*00d8*/ 	.word	0xffffffff


	//   ....[4]....
        /*00dc*/ 	.word	0xffffffff


	//   ....[5]....
        /*00e0*/ 	.word	0xffffffff


	//   ....[6]....
        /*00e4*/ 	.word	0xffffffff


	//   ....[7]....
        /*00e8*/ 	.word	0xffffffff


	//   ....[8]....
        /*00ec*/ 	.word	0xffffffff


	//   ....[9]....
        /*00f0*/ 	.word	0xffffffff


	//   ....[10]....
        /*00f4*/ 	.word	0xffffffff


	//   ....[11]....
        /*00f8*/ 	.word	0xffffffff


	//   ....[12]....
        /*00fc*/ 	.word	0xffffffff


	//   ....[13]....
        /*0100*/ 	.word	0xffffffff


	//   ....[14]....
        /*0104*/ 	.word	0xffffffff


	//   ....[15]....
        /*0108*/ 	.word	0xffffffff


	//   ....[16]....
        /*010c*/ 	.word	0xffffffff


	//   ....[17]....
        /*0110*/ 	.word	0xffffffff


	//   ....[18]....
        /*0114*/ 	.word	0xffffffff


	//   ....[19]....
        /*0118*/ 	.word	0xffffffff


	//   ....[20]....
        /*011c*/ 	.word	0xffffffff


	//   ....[21]....
        /*0120*/ 	.word	0xffffffff


	//   ....[22]....
        /*0124*/ 	.word	0xffffffff


	//   ....[23]....
        /*0128*/ 	.word	0xffffffff


	//   ....[24]....
        /*012c*/ 	.word	0xffffffff


	//   ....[25]....
        /*0130*/ 	.word	0xffffffff


	//   ....[26]....
        /*0134*/ 	.word	0xffffffff


	//   ....[27]....
        /*0138*/ 	.word	0xffffffff


	//   ....[28]....
        /*013c*/ 	.word	0xffffffff


	//   ....[29]....
        /*0140*/ 	.word	0xffffffff


	//   ....[30]....
        /*0144*/ 	.word	0xffffffff


	//   ....[31]....
        /*0148*/ 	.word	0xffffffff


	//   ....[32]....
        /*014c*/ 	.word	0xffffffff


	//   ....[33]....
        /*0150*/ 	.word	0xffffffff


	//   ....[34]....
        /*0154*/ 	.word	0xffffffff


	//   ....[35]....
        /*0158*/ 	.word	0xffffffff


	//   ....[36]....
        /*015c*/ 	.word	0xffffffff


	//   ....[37]....
        /*0160*/ 	.word	0xffffffff


	//   ....[38]....
        /*0164*/ 	.word	0xffffffff


	//   ....[39]....
        /*0168*/ 	.word	0xffffffff


	//   ....[40]....
        /*016c*/ 	.word	0xffffffff


	//   ....[41]....
        /*0170*/ 	.word	0xffffffff


	//   ....[42]....
        /*0174*/ 	.word	0xffffffff


	//   ....[43]....
        /*0178*/ 	.word	0xffffffff


	//   ....[44]....
        /*017c*/ 	.word	0xffffffff


	//   ....[45]....
        /*0180*/ 	.word	0xffffffff


	//   ....[46]....
        /*0184*/ 	.word	0xffffffff


	//   ....[47]....
        /*0188*/ 	.word	0xffffffff


	//   ....[48]....
        /*018c*/ 	.word	0xffffffff


	//   ....[49]....
        /*0190*/ 	.word	0xffffffff


	//   ....[50]....
        /*0194*/ 	.word	0xffffffff


	//   ....[51]....
        /*0198*/ 	.word	0xffffffff


	//   ....[52]....
        /*019c*/ 	.word	0xffffffff


	//   ....[53]....
        /*01a0*/ 	.word	0xffffffff


	//   ....[54]....
        /*01a4*/ 	.word	0xffffffff


	//   ....[55]....
        /*01a8*/ 	.word	0xffffffff


	//   ....[56]....
        /*01ac*/ 	.word	0xffffffff


	//   ....[57]....
        /*01b0*/ 	.word	0xffffffff


	//   ....[58]....
        /*01b4*/ 	.word	0xffffffff


	//   ....[59]....
        /*01b8*/ 	.word	0xffffffff


	//   ....[60]....
        /*01bc*/ 	.word	0xffffffff


	//   ....[61]....
        /*01c0*/ 	.word	0xffffffff


	//   ....[62]....
        /*01c4*/ 	.word	0xffffffff


	//   ....[63]....
        /*01c8*/ 	.word	0xffffffff


	//   ....[64]....
        /*01cc*/ 	.word	0xffffffff


	//   ....[65]....
        /*01d0*/ 	.word	0xffffffff


	//   ....[66]....
        /*01d4*/ 	.word	0xffffffff


	//   ....[67]....
        /*01d8*/ 	.word	0xffffffff


	//   ....[68]....
        /*01dc*/ 	.word	0xffffffff


	//   ....[69]....
        /*01e0*/ 	.word	0xffffffff


	//   ....[70]....
        /*01e4*/ 	.word	0xffffffff


	//   ....[71]....
        /*01e8*/ 	.word	0xffffffff


	//   ....[72]....
        /*01ec*/ 	.word	0xffffffff


	//   ....[73]....
        /*01f0*/ 	.word	0xffffffff


	//   ....[74]....
        /*01f4*/ 	.word	0xffffffff


	//   ....[75]....
        /*01f8*/ 	.word	0xffffffff


	//   ....[76]....
        /*01fc*/ 	.word	0xffffffff


	//   ....[77]....
        /*0200*/ 	.word	0xffffffff


	//   ....[78]....
        /*0204*/ 	.word	0xffffffff


	//   ....[79]....
        /*0208*/ 	.word	0xffffffff


	//   ....[80]....
        /*020c*/ 	.word	0xffffffff


	//   ....[81]....
        /*0210*/ 	.word	0xffffffff


	//   ....[82]....
        /*0214*/ 	.word	0xffffffff


	//   ....[83]....
        /*0218*/ 	.word	0xffffffff


	//   ....[84]....
        /*021c*/ 	.word	0xffffffff


	//   ....[85]....
        /*0220*/ 	.word	0xffffffff


	//   ....[86]....
        /*0224*/ 	.word	0xffffffff


	//   ....[87]....
        /*0228*/ 	.word	0x05000047


	//   ....[88]....
        /*022c*/ 	.word	0x05000047


	//   ....[89]....
        /*0230*/ 	.word	0x05000047


	//   ....[90]....
        /*0234*/ 	.word	0x05000047


	//   ....[91]....
        /*0238*/ 	.word	0x05000047


	//   ....[92]....
        /*023c*/ 	.word	0x05000047


	//   ....[93]....
        /*0240*/ 	.word	0x05000047


	//   ....[94]....
        /*0244*/ 	.word	0x05000047


	//   ....[95]....
        /*0248*/ 	.word	0x05000047


	//   ....[96]....
        /*024c*/ 	.word	0x05000047


	//   ....[97]....
        /*0250*/ 	.word	0x05000047


	//   ....[98]....
        /*0254*/ 	.word	0x05000047


	//   ....[99]....
        /*0258*/ 	.word	0x05000047


	//   ....[100]....
        /*025c*/ 	.word	0x05000047


	//   ....[101]....
        /*0260*/ 	.word	0x05000047


	//   ....[102]....
        /*0264*/ 	.word	0x05000047


	//   ....[103]....
        /*0268*/ 	.word	0x05000047


	//   ....[104]....
        /*026c*/ 	.word	0x05000047


	//   ....[105]....
        /*0270*/ 	.word	0x05000047


	//   ....[106]....
        /*0274*/ 	.word	0x05000047


	//   ....[107]....
        /*0278*/ 	.word	0x05000047


	//   ....[108]....
        /*027c*/ 	.word	0x05000047


	//   ....[109]....
        /*0280*/ 	.word	0x05000047


	//   ....[110]....
        /*0284*/ 	.word	0x05000047


	//   ....[111]....
        /*0288*/ 	.word	0x05000047


	//   ....[112]....
        /*028c*/ 	.word	0x05000047


	//   ....[113]....
        /*0290*/ 	.word	0x05000047


	//   ....[114]....
        /*0294*/ 	.word	0x05000047


	//   ....[115]....
        /*0298*/ 	.word	0x05000047


	//   ....[116]....
        /*029c*/ 	.word	0x05000047


	//   ....[117]....
        /*02a0*/ 	.word	0x05000047


	//   ....[118]....
        /*02a4*/ 	.word	0x05000047


	//   ....[119]....
        /*02a8*/ 	.word	0x05000047


	//   ....[120]....
        /*02ac*/ 	.word	0x05000047


	//   ....[121]....
        /*02b0*/ 	.word	0x05000047


	//   ....[122]....
        /*02b4*/ 	.word	0x05000047


	//   ....[123]....
        /*02b8*/ 	.word	0x05000047


	//   ....[124]....
        /*02bc*/ 	.word	0x05000047


	//   ....[125]....
        /*02c0*/ 	.word	0x05000047


	//   ....[126]....
        /*02c4*/ 	.word	0x05000047


	//   ....[127]....
        /*02c8*/ 	.word	0x05000047


	//   ....[128]....
        /*02cc*/ 	.word	0x05000047


	//   ....[129]....
        /*02d0*/ 	.word	0x05000047


	//   ....[130]....
        /*02d4*/ 	.word	0x05000047


	//   ....[131]....
        /*02d8*/ 	.word	0x05000047


	//   ....[132]....
        /*02dc*/ 	.word	0x05000047


	//   ....[133]....
        /*02e0*/ 	.word	0x05000047


	//   ....[134]....
        /*02e4*/ 	.word	0x05000047


	//   ....[135]....
        /*02e8*/ 	.word	0x05000047


	//   ....[136]....
        /*02ec*/ 	.word	0x05000047


	//   ....[137]....
        /*02f0*/ 	.word	0x05000047


	//   ....[138]....
        /*02f4*/ 	.word	0x05000047


	//   ....[139]....
        /*02f8*/ 	.word	0x05000047


	//   ....[140]....
        /*02fc*/ 	.word	0x05000047


	//   ....[141]....
        /*0300*/ 	.word	0x05000047


	//   ....[142]....
        /*0304*/ 	.word	0x05000047


	//   ....[143]....
        /*0308*/ 	.word	0x05000047


	//   ....[144]....
        /*030c*/ 	.word	0x05000047


	//   ....[145]....
        /*0310*/ 	.word	0x05000047


	//   ....[146]....
        /*0314*/ 	.word	0x05000047


	//   ....[147]....
        /*0318*/ 	.word	0x05000047


	//   ....[148]....
        /*031c*/ 	.word	0x05000047


	//   ....[149]....
        /*0320*/ 	.word	0x05000047


	//   ....[150]....
        /*0324*/ 	.word	0x05000047


	//----- nvinfo : EIATTR_COOP_GROUP_INSTR_OFFSETS
	.align		4
.L_1915:
        /*0328*/ 	.byte	0x04, 0x28
        /*032a*/ 	.short	(.L_1917 - .L_1916)


	//   ....[0]....
.L_1916:
        /*032c*/ 	.word	0x00001650


	//   ....[1]....
        /*0330*/ 	.word	0x00001c20


	//   ....[2]....
        /*0334*/ 	.word	0x00002200


	//   ....[3]....
        /*0338*/ 	.word	0x00003da0


	//   ....[4]....
        /*033c*/ 	.word	0x00005030


	//   ....[5]....
        /*0340*/ 	.word	0x00006760


	//   ....[6]....
        /*0344*/ 	.word	0x00006770


	//   ....[7]....
        /*0348*/ 	.word	0x00006780


	//   ....[8]....
        /*034c*/ 	.word	0x000067d0


	//   ....[9]....
        /*0350*/ 	.word	0x00006820


	//   ....[10]....
        /*0354*/ 	.word	0x00006830


	//   ....[11]....
        /*0358*/ 	.word	0x00006860


	//   ....[12]....
        /*035c*/ 	.word	0x00006890


	//   ....[13]....
        /*0360*/ 	.word	0x000068e0


	//   ....[14]....
        /*0364*/ 	.word	0x00006930


	//   ....[15]....
        /*0368*/ 	.word	0x00006940


	//   ....[16]....
        /*036c*/ 	.word	0x00006950


	//   ....[17]....
        /*0370*/ 	.word	0x00006a00


	//   ....[18]....
        /*0374*/ 	.word	0x00006a10


	//   ....[19]....
        /*0378*/ 	.word	0x00006a20


	//   ....[20]....
        /*037c*/ 	.word	0x00006a30


	//   ....[21]....
        /*0380*/ 	.word	0x00006ae0


	//   ....[22]....
        /*0384*/ 	.word	0x00006af0


	//   ....[23]....
        /*0388*/ 	.word	0x00006b00


	//   ....[24]....
        /*038c*/ 	.word	0x00006b10


	//   ....[25]....
        /*0390*/ 	.word	0x00006c70


	//   ....[26]....
        /*0394*/ 	.word	0x00006c80


	//   ....[27]....
        /*0398*/ 	.word	0x00006c90


	//   ....[28]....
        /*039c*/ 	.word	0x00006ca0


	//   ....[29]....
        /*03a0*/ 	.word	0x00006cb0


	//   ....[30]....
        /*03a4*/ 	.word	0x00006cc0


	//   ....[31]....
        /*03a8*/ 	.word	0x00006cd0


	//   ....[32]....
        /*03ac*/ 	.word	0x00006ce0


	//   ....[33]....
        /*03b0*/ 	.word	0x00007fe0


	//   ....[34]....
        /*03b4*/ 	.word	0x00007ff0


	//   ....[35]....
        /*03b8*/ 	.word	0x00008000


	//   ....[36]....
        /*03bc*/ 	.word	0x00008010


	//   ....[37]....
        /*03c0*/ 	.word	0x00008130


	//   ....[38]....
        /*03c4*/ 	.word	0x00008140


	//   ....[39]....
        /*03c8*/ 	.word	0x00008150


	//   ....[40]....
        /*03cc*/ 	.word	0x00008160


	//   ....[41]....
        /*03d0*/ 	.word	0x00008280


	//   ....[42]....
        /*03d4*/ 	.word	0x00008290


	//   ....[43]....
        /*03d8*/ 	.word	0x000082a0


	//   ....[44]....
        /*03dc*/ 	.word	0x000082b0


	//   ....[45]....
        /*03e0*/ 	.word	0x000083d0


	//   ....[46]....
        /*03e4*/ 	.word	0x000083e0


	//   ....[47]....
        /*03e8*/ 	.word	0x000083f0


	//   ....[48]....
        /*03ec*/ 	.word	0x00008400


	//   ....[49]....
        /*03f0*/ 	.word	0x00008520


	//   ....[50]....
        /*03f4*/ 	.word	0x00008530


	//   ....[51]....
        /*03f8*/ 	.word	0x00008540


	//   ....[52]....
        /*03fc*/ 	.word	0x00008550


	//   ....[53]....
        /*0400*/ 	.word	0x00008670


	//   ....[54]....
        /*0404*/ 	.word	0x00008680


	//   ....[55]....
        /*0408*/ 	.word	0x00008690


	//   ....[56]....
        /*040c*/ 	.word	0x000086a0


	//   ....[57]....
        /*0410*/ 	.word	0x000086b0


	//   ....[58]....
        /*0414*/ 	.word	0x000086c0


	//   ....[59]....
        /*0418*/ 	.word	0x00008720


	//   ....[60]....
        /*041c*/ 	.word	0x00008760


	//   ....[61]....
        /*0420*/ 	.word	0x00008780


	//   ....[62]....
        /*0424*/ 	.word	0x00008790


	//   ....[63]....
        /*0428*/ 	.word	0x000087a0


	//   ....[64]....
        /*042c*/ 	.word	0x000087b0


	//   ....[65]....
        /*0430*/ 	.word	0x0000c310


	//   ....[66]....
        /*0434*/ 	.word	0x0000c350


	//   ....[67]....
        /*0438*/ 	.word	0x0000c4e0


	//   ....[68]....
        /*043c*/ 	.word	0x0000c520


	//   ....[69]....
        /*0440*/ 	.word	0x0000c5d0


	//   ....[70]....
        /*0444*/ 	.word	0x0000c5f0


	//   ....[71]....
        /*0448*/ 	.word	0x0000c620


	//   ....[72]....
        /*044c*/ 	.word	0x0000c640


	//   ....[73]....
        /*0450*/ 	.word	0x0000c680


	//   ....[74]....
        /*0454*/ 	.word	0x0000c6c0


	//   ....[75]....
        /*0458*/ 	.word	0x0000ccc0


	//   ....[76]....
        /*045c*/ 	.word	0x0000d500


	//   ....[77]....
        /*0460*/ 	.word	0x0000d9f0


	//   ....[78]....
        /*0464*/ 	.word	0x0000da10


	//   ....[79]....
        /*0468*/ 	.word	0x0000da40


	//   ....[80]....
        /*046c*/ 	.word	0x0000da80


	//   ....[81]....
        /*0470*/ 	.word	0x0000daa0


	//   ....[82]....
        /*0474*/ 	.word	0x0000dc80


	//   ....[83]....
        /*0478*/ 	.word	0x0000dca0


	//   ....[84]....
        /*047c*/ 	.word	0x0000dcd0


	//   ....[85]....
        /*0480*/ 	.word	0x0000dd10


	//   ....[86]....
        /*0484*/ 	.word	0x0000dd30


	//   ....[87]....
        /*0488*/ 	.word	0x0000e070


	//   ....[88]....
        /*048c*/ 	.word	0x0000e0c0


	//   ....[89]....
        /*0490*/ 	.word	0x0000e110


	//   ....[90]....
        /*0494*/ 	.word	0x0000e160


	//   ....[91]....
        /*0498*/ 	.word	0x0000e270


	//   ....[92]....
        /*049c*/ 	.word	0x0000e2c0


	//   ....[93]....
        /*04a0*/ 	.word	0x0000e310


	//   ....[94]....
        /*04a4*/ 	.word	0x0000e360


	//   ....[95]....
        /*04a8*/ 	.word	0x0000e470


	//   ....[96]....
        /*04ac*/ 	.word	0x0000e4c0


	//   ....[97]....
        /*04b0*/ 	.word	0x0000e510


	//   ....[98]....
        /*04b4*/ 	.word	0x0000e560


	//   ....[99]....
        /*04b8*/ 	.word	0x0000e670


	//   ....[100]....
        /*04bc*/ 	.word	0x0000e6c0


	//   ....[101]....
        /*04c0*/ 	.word	0x0000e710


	//   ....[102]....
        /*04c4*/ 	.word	0x0000e760


	//   ....[103]....
        /*04c8*/ 	.word	0x0000e870


	//   ....[104]....
        /*04cc*/ 	.word	0x0000e8c0


	//   ....[105]....
        /*04d0*/ 	.word	0x0000e910


	//   ....[106]....
        /*04d4*/ 	.word	0x0000e960


	//   ....[107]....
        /*04d8*/ 	.word	0x0000ea00


	//   ....[108]....
        /*04dc*/ 	.word	0x0000eaa0


	//   ....[109]....
        /*04e0*/ 	.word	0x0000eb40


	//   ....[110]....
        /*04e4*/ 	.word	0x0000ebe0


	//   ....[111]....
        /*04e8*/ 	.word	0x0000ec80


	//   ....[112]....
        /*04ec*/ 	.word	0x0000ed20


	//   ....[113]....
        /*04f0*/ 	.word	0x0000ed70


	//   ....[114]....
        /*04f4*/ 	.word	0x0000edc0


	//   ....[115]....
        /*04f8*/ 	.word	0x0000ee10


	//   ....[116]....
        /*04fc*/ 	.word	0x0000ee70


	//   ....[117]....
        /*0500*/ 	.word	0x0000eec0


	//   ....[118]....
        /*0504*/ 	.word	0x0000ef10


	//   ....[119]....
        /*0508*/ 	.word	0x0000efa0


	//   ....[120]....
        /*050c*/ 	.word	0x0000eff0


	//   ....[121]....
        /*0510*/ 	.word	0x0000f040


	//   ....[122]....
        /*0514*/ 	.word	0x0000f090


	//   ....[123]....
        /*0518*/ 	.word	0x0000f120


	//   ....[124]....
        /*051c*/ 	.word	0x0000f1b0


	//   ....[125]....
        /*0520*/ 	.word	0x0000f200


	//   ....[126]....
        /*0524*/ 	.word	0x0000f250


	//   ....[127]....
        /*0528*/ 	.word	0x0000f2f0


	//   ....[128]....
        /*052c*/ 	.word	0x0000f380


	//   ....[129]....
        /*0530*/ 	.word	0x0000f3d0


	//   ....[130]....
        /*0534*/ 	.word	0x0000f420


	//   ....[131]....
        /*0538*/ 	.word	0x0000f4c0


	//   ....[132]....
        /*053c*/ 	.word	0x0000f550


	//   ....[133]....
        /*0540*/ 	.word	0x0000f5a0


	//   ....[134]....
        /*0544*/ 	.word	0x0000f5f0


	//   ....[135]....
        /*0548*/ 	.word	0x0000f690


	//   ....[136]....
        /*054c*/ 	.word	0x0000f720


	//   ....[137]....
        /*0550*/ 	.word	0x0000f770


	//   ....[138]....
        /*0554*/ 	.word	0x0000f7c0


	//   ....[139]....
        /*0558*/ 	.word	0x0000f860


	//   ....[140]....
        /*055c*/ 	.word	0x0000f910


	//   ....[141]....
        /*0560*/ 	.word	0x0000f960


	//   ....[142]....
        /*0564*/ 	.word	0x0000fa50


	//   ....[143]....
        /*0568*/ 	.word	0x0000fab0


	//   ....[144]....
        /*056c*/ 	.word	0x0000fb00


	//   ....[145]....
        /*0570*/ 	.word	0x0000fb50


	//   ....[146]....
        /*0574*/ 	.word	0x0000fba0


	//   ....[147]....
        /*0578*/ 	.word	0x0000fbf0


	//   ....[148]....
        /*057c*/ 	.word	0x0000fc40


	//   ....[149]....
        /*0580*/ 	.word	0x0000fc90


	//   ....[150]....
        /*0584*/ 	.word	0x0000fce0


	//----- nvinfo : EIATTR_VRC_CTA_INIT_COUNT
	.align		4
.L_1917:
        /*0588*/ 	.byte	0x02, 0x4a
	.zero		1
	.zero		1


	//----- nvinfo : EIATTR_EXIT_INSTR_OFFSETS
	.align		4
        /*058c*/ 	.byte	0x04, 0x1c
        /*058e*/ 	.short	(.L_1919 - .L_1918)


	//   ....[0]....
.L_1918:
        /*0590*/ 	.word	0x0000de40


	//   ....[1]....
        /*0594*/ 	.word	0x0000e010


	//----- nvinfo : EIATTR_MAX_THREADS
	.align		4
.L_1919:
        /*0598*/ 	.byte	0x04, 0x05
        /*059a*/ 	.short	(.L_1921 - .L_1920)
.L_1920:
        /*059c*/ 	.word	0x00000040
        /*05a0*/ 	.word	0x00000001
        /*05a4*/ 	.word	0x00000001


	//----- nvinfo : EIATTR_CRS_STACK_SIZE
	.align		4
.L_1921:
        /*05a8*/ 	.byte	0x04, 0x1e
        /*05aa*/ 	.short	(.L_1923 - .L_1922)
.L_1922:
        /*05ac*/ 	.word	0x00000000


	//----- nvinfo : EIATTR_CBANK_PARAM_SIZE
	.align		4
.L_1923:
        /*05b0*/ 	.byte	0x03, 0x19
        /*05b2*/ 	.short	0x01f0


	//----- nvinfo : EIATTR_PARAM_CBANK
	.align		4
        /*05b4*/ 	.byte	0x04, 0x0a
        /*05b6*/ 	.short	(.L_1925 - .L_1924)
	.align		4
.L_1924:
        /*05b8*/ 	.word	index@(.nv.constant0._Z25selective_scan_bwd_kernelI32Selective_Scan_bwd_kernel_traitsILi64ELi16ELb0ELb1ELb1ELb0ELb0EN3c108BFloat16ENS1_7complexIfEEEEv12SSMParamsBwd)
        /*05bc*/ 	.short	0x0380
        /*05be*/ 	.short	0x01f0


	//----- nvinfo : EIATTR_SW_WAR
	.align		4
.L_1925:
        /*05c0*/ 	.byte	0x04, 0x36
        /*05c2*/ 	.short	(.L_1927 - .L_1926)
.L_1926:
        /*05c4*/ 	.word	0x00000008
.L_1927:


//--------------------- .nv.info._Z25selective_scan_bwd_kernelI32Selective_Scan_bwd_kernel_traitsILi64ELi16ELb0ELb1ELb1ELb0ELb1EN3c108BFloat16ENS1_7complexIfEEEEv12SSMParamsBwd --------------------------
	.section	.nv.info._Z25selective_scan_bwd_kernelI32Selective_Scan_bwd_kernel_traitsILi64ELi16ELb0ELb1ELb1ELb0ELb1EN3c108BFloat16ENS1_7complexIfEEEEv12SSMParamsBwd,"",@"SHT_CUDA_INFO"
	.sectionflags	@""
	.align	4


	//----- nvinfo : EIATTR_CUDA_API_VERSION
	.align		4
        /*0000*/ 	.byte	0x04, 0x37
        /*0002*/ 	.short	(.L_1929 - .L_1928)
.L_1928:
        /*0004*/ 	.word	0x00000082


	//----- nvinfo : EIATTR_KPARAM_INFO
	.align		4
.L_1929:
        /*0008*/ 	.byte	0x04, 0x17
        /*000a*/ 	.short	(.L_1931 - .L_1930)
.L_1930:
        /*000c*/ 	.word	0x00000000
        /*0010*/ 	.short	0x0000
        /*0012*/ 	.short	0x0000
        /*0014*/ 	.byte	0x00, 0xf0, 0xc1, 0x07


	//----- nvinfo : EIATTR_SPARSE_MMA_MASK
	.align		4
.L_1931:
        /*0018*/ 	.byte	0x03, 0x50
        /*001a*/ 	.short	0x0000


	//----- nvinfo : EIATTR_MAXREG_COUNT
	.align		4
        /*001c*/ 	.byte	0x03, 0x1b
        /*001e*/ 	.short	0x00ff


	//----- nvinfo : EIATTR_NUM_BARRIERS
	.align		4
        /*0020*/ 	.byte	0x02, 0x4c
        /*0022*/ 	.byte	0x01
	.zero		1


	//----- nvinfo : EIATTR_ANNOTATIONS
	.align		4
        /*0024*/ 	.byte	0x04, 0x55
        /*0026*/ 	.short	(.L_1933 - .L_1932)


	//   ....[0]....
.L_1932:
        /* <DEDUP_REMOVED lines=8> */


	//----- nvinfo : EIATTR_MERCURY_ISA_VERSION
	.align		4
.L_1933:
        /*0098*/ 	.byte	0x03, 0x5f
        /*009a*/ 	.short	0x0101


	//----- nvinfo : EIATTR_INT_WARP_WIDE_INSTR_OFFSETS
	.align		4
        /*009c*/ 	.byte	0x04, 0x31
        /*009e*/ 	.short	(.L_1935 - .L_1934)


	//   ....[0]....
.L_1934:
        /*00a0*/ 	.word	0x0000a040


	//   ....[1]....
        /*00a4*/ 	.word	0x0000b240


	//----- nvinfo : EIATTR_COOP_GROUP_MASK_REGIDS
	.align		4
.L_1935:
        /*00a8*/ 	.byte	0x04, 0x29
        /*00aa*/ 	.short	(.L_1937 - .L_1936)


	//   ....[0]....
.L_1936:
        /*00ac*/ 	.word	0xffffffff


	//   ....[1]....
        /*00b0*/ 	.word	0xffffffff


	//   ....[2]....
        /*00b4*/ 	.word	0xffffffff


	//   ....[3]....
        /*00b8*/ 	.word	0xffffffff


	//   ....[4]....
        /*00bc*/ 	.word	0xffffffff


	//   ....[5]....
        /*00c0*/ 	.word	0xffffffff


	//   ....[6]....
        /*00c4*/ 	.word	0xffffffff


	//   ....[7]....
        /*00c8*/ 	.word	0xffffffff


	//   ....[8]....
        /*00cc*/ 	.word	0xffffffff


	//   ....[9]....
        /*00d0*/ 	.word	0xffffffff


	//   ....[10]....
        /*00d4*/ 	.word	0xffffffff


	//   ....[11]....
        /*00d8*/ 	.word	0xffffffff


	//   ....[12]....
        /*00dc*/ 	.word	0xffffffff


	//   ....[13]....
        /*00e0*/ 	.word	0xffffffff


	//   ....[14]....
        /*00e4*/ 	.word	0xffffffff


	//   ....[15]....
        /*00e8*/ 	.word	0xffffffff


	//   ....[16]....
        /*00ec*/ 	.word	0xffffffff


	//   ....[17]....
        /*00f0*/ 	.word	0xffffffff


	//   ....[18]....
        /*00f4*/ 	.word	0xffffffff


	//   ....[19]....
        /*00f8*/ 	.word	0xffffffff


	//   ....[20]....
        /*00fc*/ 	.word	0xffffffff


	//   ....[21]....
        /*0100*/ 	.word	0xffffffff


	//   ....[22]....
        /*0104*/ 	.word	0xffffffff


	//   ....[23]....
        /*0108*/ 	.word	0xffffffff


	//   ....[24]....
        /*010c*/ 	.word	0xffffffff


	//   ....[25]....
        /*0110*/ 	.word	0xffffffff


	//   ....[26]....
        /*0114*/ 	.word	0xffffffff


	//   ....[27]....
        /*0118*/ 	.word	0xffffffff


	//   ....[28]....
        /*011c*/ 	.word	0xffffffff


	//   ....[29]....
        /*0120*/ 	.word	0xffffffff


	//   ....[30]....
        /*0124*/ 	.word	0xffffffff


	//   ....[31]....
        /*0128*/ 	.word	0xffffffff


	//   ....[32]....
        /*012c*/ 	.word	0xffffffff


	//   ....[33]....
        /*0130*/ 	.word	0xffffffff


	//   ....[34]....
        /*0134*/ 	.word	0xffffffff


	//   ....[35]....
        /*0138*/ 	.word	0xffffffff


	//   ....[36]....
        /*013c*/ 	.word	0xffffffff


	//   ....[37]....
        /*0140*/ 	.word	0xffffffff


	//   ....[38]....
        /*0144*/ 	.word	0xffffffff


	//   ....[39]....
        /*0148*/ 	.word	0xffffffff


	//   ....[40]....
        /*014c*/ 	.word	0xffffffff


	//   ....[41]....
        /*0150*/ 	.word	0xffffffff


	//   ....[42]....
        /*0154*/ 	.word	0xffffffff


	//   ....[43]....
        /*0158*/ 	.word	0xffffffff


	//   ....[44]....
        /*015c*/ 	.word	0xffffffff


	//   ....[45]....
        /*0160*/ 	.word	0xffffffff


	//   ....[46]....
        /*0164*/ 	.word	0xffffffff


	//   ....[47]....
        /*0168*/ 	.word	0xffffffff


	//   ....[48]....
        /*016c*/ 	.word	0xffffffff


	//   ....[49]....
        /*0170*/ 	.word	0xffffffff


	//   ....[50]....
        /*0174*/ 	.word	0xffffffff


	//   ....[51]....
        /*0178*/ 	.word	0xffffffff


	//   ....[52]....
        /*017c*/ 	.word	0xffffffff


	//   ....[53]....
        /*0180*/ 	.word	0xffffffff


	//   ....[54]....
        /*0184*/ 	.word	0xffffffff


	//   ....[55]....
        /*0188*/ 	.word	0xffffffff


	//   ....[56]....
        /*018c*/ 	.word	0xffffffff


	//   ....[57]....
        /*0190*/ 	.word	0xffffffff


	//   ....[58]....
        /*0194*/ 	.word	0xffffffff


	//   ....[59]....
        /*0198*/ 	.word	0xffffffff


	//   ....[60]....
        /*019c*/ 	.word	0xffffffff


	//   ....[61]....
        /*01a0*/ 	.word	0xffffffff


	//   ....[62]....
        /*01a4*/ 	.word	0xffffffff


	//   ....[63]....
        /*01a8*/ 	.word	0xffffffff


	//   ....[64]....
        /*01ac*/ 	.word	0xffffffff


	//   ....[65]....
        /*01b0*/ 	.word	0xffffffff


	//   ....[66]....
        /*01b4*/ 	.word	0xffffffff


	//   ....[67]....
        /*01b8*/ 	.word	0xffffffff


	//   ....[68]....
        /*01bc*/ 	.word	0xffffffff


	//   ....[69]....
        /*01c0*/ 	.word	0xffffffff


	//   ....[70]....
        /*01c4*/ 	.word	0xffffffff


	//   ....[71]....
        /*01c8*/ 	.word	0xffffffff


	//   ....[72]....
        /*01cc*/ 	.word	0xffffffff


	//   ....[73]....
        /*01d0*/ 	.word	0xffffffff


	//   ....[74]....
        /*01d4*/ 	.word	0xffffffff


	//   ....[75]....
        /*01d8*/ 	.word	0xffffffff


	//   ....[76]....
        /*01dc*/ 	.word	0xffffffff


	//   ....[77]....
        /*01e0*/ 	.word	0xffffffff


	//   ....[78]....
        /*01e4*/ 	.word	0xffffffff


	//   ....[79]....
        /*01e8*/ 	.word	0xffffffff


	//   ....[80]....
        /*01ec*/ 	.word	0xffffffff


	//   ....[81]....
        /*01f0*/ 	.word	0xffffffff


	//   ....[82]....
        /*01f4*/ 	.word	0xffffffff


	//   ....[83]....
        /*01f8*/ 	.word	0xffffffff


	//   ....[84]....
        /*01fc*/ 	.word	0xffffffff


	//   ....[85]....
        /*0200*/ 	.word	0xffffffff


	//   ....[86]....
        /*0204*/ 	.word	0xffffffff


	//   ....[87]....
        /*0208*/ 	.word	0xffffffff


	//   ....[88]....
        /*020c*/ 	.word	0xffffffff


	//   ....[89]....
        /*0210*/ 	.word	0xffffffff


	//   ....[90]....
        /*0214*/ 	.word	0xffffffff


	//   ....[91]....
        /*0218*/ 	.word	0x05000047


	//   ....[92]....
        /*021c*/ 	.word	0x05000047


	//   ....[93]....
        /*0220*/ 	.word	0x05000047


	//   ....[94]....
        /*0224*/ 	.word	0x05000047


	//   ....[95]....
        /*0228*/ 	.word	0x05000047


	//   ....[96]....
        /*022c*/ 	.word	0x05000047


	//   ....[97]....
        /*0230*/ 	.word	0x05000047


	//   ....[98]....
        /*0234*/ 	.word	0x05000047


	//   ....[99]....
        /*0238*/ 	.word	0x05000047


	//   ....[100]....
        /*023c*/ 	.word	0x05000047


	//   ....[101]....
        /*0240*/ 	.word	0x05000047


	//   ....[102]....
        /*0244*/ 	.word	0x05000047


	//   ....[103]....
        /*0248*/ 	.word	0x05000047


	//   ....[104]....
        /*024c*/ 	.word	0x05000047


	//   ....[105]....
        /*0250*/ 	.word	0x05000047


	//   ....[106]....
        /*0254*/ 	.word	0x05000047


	//   ....[107]....
        /*0258*/ 	.word	0x05000047


	//   ....[108]....
        /*025c*/ 	.word	0x05000047


	//   ....[109]....
        /*0260*/ 	.word	0x05000047


	//   ....[110]....
        /*0264*/ 	.word	0x05000047


	//   ....[111]....
        /*0268*/ 	.word	0x05000047


	//   ....[112]....
        /*026c*/ 	.word	0x05000047


	//   ....[113]....
        /*0270*/ 	.word	0x05000047


	//   ....[114]....
        /*0274*/ 	.word	0x05000047


	//   ....[115]....
        /*0278*/ 	.word	0x05000047


	//   ....[116]....
        /*027c*/ 	.word	0x05000047


	//   ....[117]....
        /*0280*/ 	.word	0x05000047


	//   ....[118]....
        /*0284*/ 	.word	0x05000047


	//   ....[119]....
        /*0288*/ 	.word	0x05000047


	//   ....[120]....
        /*028c*/ 	.word	0x05000047


	//   ....[121]....
        /*0290*/ 	.word	0x05000047


	//   ....[122]....
        /*0294*/ 	.word	0x05000047


	//   ....[123]....
        /*0298*/ 	.word	0x05000047


	//   ....[124]....
        /*029c*/ 	.word	0x05000047


	//   ....[125]....
        /*02a0*/ 	.word	0x05000047


	//   ....[126]....
        /*02a4*/ 	.word	0x05000047


	//   ....[127]....
        /*02a8*/ 	.word	0x05000047


	//   ....[128]....
        /*02ac*/ 	.word	0x05000047


	//   ....[129]....
        /*02b0*/ 	.word	0x05000047


	//   ....[130]....
        /*02b4*/ 	.word	0x05000047


	//   ....[131]....
        /*02b8*/ 	.word	0x05000047


	//   ....[132]....
        /*02bc*/ 	.word	0x05000047


	//   ....[133]....
        /*02c0*/ 	.word	0x05000047


	//   ....[134]....
        /*02c4*/ 	.word	0x05000047


	//   ....[135]....
        /*02c8*/ 	.word	0x05000047


	//   ....[136]....
        /*02cc*/ 	.word	0x05000047


	//   ....[137]....
        /*02d0*/ 	.word	0x05000047


	//   ....[138]....
        /*02d4*/ 	.word	0x05000047


	//   ....[139]....
        /*02d8*/ 	.word	0x05000047


	//   ....[140]....
        /*02dc*/ 	.word	0x05000047


	//   ....[141]....
        /*02e0*/ 	.word	0x05000047


	//   ....[142]....
        /*02e4*/ 	.word	0x05000047


	//   ....[143]....
        /*02e8*/ 	.word	0x05000047


	//   ....[144]....
        /*02ec*/ 	.word	0x05000047


	//   ....[145]....
        /*02f0*/ 	.word	0x05000047


	//   ....[146]....
        /*02f4*/ 	.word	0x05000047


	//   ....[147]....
        /*02f8*/ 	.word	0x05000047


	//   ....[148]....
        /*02fc*/ 	.word	0x05000047


	//   ....[149]....
        /*0300*/ 	.word	0x05000047


	//   ....[150]....
        /*0304*/ 	.word	0x05000047


	//   ....[151]....
        /*0308*/ 	.word	0x05000047


	//   ....[152]....
        /*030c*/ 	.word	0x05000047


	//   ....[153]....
        /*0310*/ 	.word	0x05000047


	//   ....[154]....
        /*0314*/ 	.word	0x05000047


	//----- nvinfo : EIATTR_COOP_GROUP_INSTR_OFFSETS
	.align		4
.L_1937:
        /*0318*/ 	.byte	0x04, 0x28
        /*031a*/ 	.short	(.L_1939 - .L_1938)


	//   ....[0]....
.L_1938:
        /*031c*/ 	.word	0x00001810


	//   ....[1]....
        /*0320*/ 	.word	0x00001e20


	//   ....[2]....
        /*0324*/ 	.word	0x000023b0


	//   ....[3]....
        /*0328*/ 	.word	0x00002990


	//   ....[4]....
        /*032c*/ 	.word	0x00003080


	//   ....[5]....
        /*0330*/ 	.word	0x00003db0


	//   ....[6]....
        /*0334*/ 	.word	0x000047a0


	//   ....[7]....
        /*0338*/ 	.word	0x000065b0


	//   ....[8]....
        /*033c*/ 	.word	0x00007840


	//   ....[9]....
        /*0340*/ 	.word	0x00008f70


	//   ....[10]....
        /*0344*/ 	.word	0x00008f80


	//   ....[11]....
        /*0348*/ 	.word	0x00008f90


	//   ....[12]....
        /*034c*/ 	.word	0x00008fe0


	//   ....[13]....
        /*0350*/ 	.word	0x00009030


	//   ....[14]....
        /*0354*/ 	.word	0x00009040


	//   ....[15]....
        /*0358*/ 	.word	0x00009070


	//   ....[16]....
        /*035c*/ 	.word	0x000090a0


	//   ....[17]....
        /*0360*/ 	.word	0x000090f0


	//   ....[18]....
        /*0364*/ 	.word	0x00009140


	//   ....[19]....
        /*0368*/ 	.word	0x00009150


	//   ....[20]....
        /*036c*/ 	.word	0x00009160


	//   ....[21]....
        /*0370*/ 	.word	0x00009210


	//   ....[22]....
        /*0374*/ 	.word	0x00009220


	//   ....[23]....
        /*0378*/ 	.word	0x00009230


	//   ....[24]....
        /*037c*/ 	.word	0x00009240


	//   ....[25]....
        /*0380*/ 	.word	0x000092f0


	//   ....[26]....
        /*0384*/ 	.word	0x00009300


	//   ....[27]....
        /*0388*/ 	.word	0x00009310


	//   ....[28]....
        /*038c*/ 	.word	0x00009320


	//   ....[29]....
        /*0390*/ 	.word	0x00009480


	//   ....[30]....
        /*0394*/ 	.word	0x00009490


	//   ....[31]....
        /*0398*/ 	.word	0x000094a0


	//   ....[32]....
        /*039c*/ 	.word	0x000094b0


	//   ....[33]....
        /*03a0*/ 	.word	0x000094c0


	//   ....[34]....
        /*03a4*/ 	.word	0x000094d0


	//   ....[35]....
        /*03a8*/ 	.word	0x000094e0


	//   ....[36]....
        /*03ac*/ 	.word	0x000094f0


	//   ....[37]....
        /*03b0*/ 	.word	0x0000a7f0


	//   ....[38]....
        /*03b4*/ 	.word	0x0000a800


	//   ....[39]....
        /*03b8*/ 	.word	0x0000a810


	//   ....[40]....
        /*03bc*/ 	.word	0x0000a820


	//   ....[41]....
        /*03c0*/ 	.word	0x0000a940


	//   ....[42]....
        /*03c4*/ 	.word	0x0000a950


	//   ....[43]....
        /*03c8*/ 	.word	0x0000a960


	//   ....[44]....
        /*03cc*/ 	.word	0x0000a970


	//   ....[45]....
        /*03d0*/ 	.word	0x0000aa90


	//   ....[46]....
        /*03d4*/ 	.word	0x0000aaa0


	//   ....[47]....
        /*03d8*/ 	.word	0x0000aab0


	//   ....[48]....
        /*03dc*/ 	.word	0x0000aac0


	//   ....[49]....
        /*03e0*/ 	.word	0x0000abe0


	//   ....[50]....
        /*03e4*/ 	.word	0x0000abf0


	//   ....[51]....
        /*03e8*/ 	.word	0x0000ac00


	//   ....[52]....
        /*03ec*/ 	.word	0x0000ac10


	//   ....[53]....
        /*03f0*/ 	.word	0x0000ad30


	//   ....[54]....
        /*03f4*/ 	.word	0x0000ad40


	//   ....[55]....
        /*03f8*/ 	.word	0x0000ad50


	//   ....[56]....
        /*03fc*/ 	.word	0x0000ad60


	//   ....[57]....
        /*0400*/ 	.word	0x0000ae80


	//   ....[58]....
        /*0404*/ 	.word	0x0000ae90


	//   ....[59]....
        /*0408*/ 	.word	0x0000aea0


	//   ....[60]....
        /*040c*/ 	.word	0x0000aeb0


	//   ....[61]....
        /*0410*/ 	.word	0x0000aec0


	//   ....[62]....
        /*0414*/ 	.word	0x0000aed0


	//   ....[63]....
        /*0418*/ 	.word	0x0000af30


	//   ....[64]....
        /*041c*/ 	.word	0x0000af70


	//   ....[65]....
        /*0420*/ 	.word	0x0000af90


	//   ....[66]....
        /*0424*/ 	.word	0x0000afa0


	//   ....[67]....
        /*0428*/ 	.word	0x0000afb0


	//   ....[68]....
        /*042c*/ 	.word	0x0000afc0


	//   ....[69]....
        /*0430*/ 	.word	0x0000eb00


	//   ....[70]....
        /*0434*/ 	.word	0x0000eb40


	//   ....[71]....
        /*0438*/ 	.word	0x0000ecd0


	//   ....[72]....
        /*043c*/ 	.word	0x0000ed10


	//   ....[73]....
        /*0440*/ 	.word	0x0000ede0


	//   ....[74]....
        /*0444*/ 	.word	0x0000ee00


	//   ....[75]....
        /*0448*/ 	.word	0x0000ee30


	//   ....[76]....
        /*044c*/ 	.word	0x0000ee50


	//   ....[77]....
        /*0450*/ 	.word	0x0000ee90


	//   ....[78]....
        /*0454*/ 	.word	0x0000eed0


	//   ....[79]....
        /*0458*/ 	.word	0x0000f4c0


	//   ....[80]....
        /*045c*/ 	.word	0x0000fce0


	//   ....[81]....
        /*0460*/ 	.word	0x000101a0


	//   ....[82]....
        /*0464*/ 	.word	0x000101c0


	//   ....[83]....
        /*0468*/ 	.word	0x000101f0


	//   ....[84]....
        /*046c*/ 	.word	0x00010230


	//   ....[85]....
        /*0470*/ 	.word	0x00010250


	//   ....[86]....
        /*0474*/ 	.word	0x00010430


	//   ....[87]....
        /*0478*/ 	.word	0x00010450


	//   ....[88]....
        /*047c*/ 	.word	0x00010480


	//   ....[89]....
        /*0480*/ 	.word	0x000104c0


	//   ....[90]....
        /*0484*/ 	.word	0x000104e0


	//   ....[91]....
        /*0488*/ 	.word	0x00010820


	//   ....[92]....
        /*048c*/ 	.word	0x00010870


	//   ....[93]....
        /*0490*/ 	.word	0x000108c0


	//   ....[94]....
        /*0494*/ 	.word	0x00010910


	//   ....[95]....
        /*0498*/ 	.word	0x00010a20


	//   ....[96]....
        /*049c*/ 	.word	0x00010a70


	//   ....[97]....
        /*04a0*/ 	.word	0x00010ac0


	//   ....[98]....
        /*04a4*/ 	.word	0x00010b10


	//   ....[99]....
        /*04a8*/ 	.word	0x00010c20


	//   ....[100]....
        /*04ac*/ 	.word	0x00010c70


	//   ....[101]....
        /*04b0*/ 	.word	0x00010cc0


	//   ....[102]....
        /*04b4*/ 	.word	0x00010d10


	//   ....[103]....
        /*04b8*/ 	.word	0x00010e20


	//   ....[104]....
        /*04bc*/ 	.word	0x00010e70


	//   ....[105]....
        /*04c0*/ 	.word	0x00010ec0


	//   ....[106]....
        /*04c4*/ 	.word	0x00010f10


	//   ....[107]....
        /*04c8*/ 	.word	0x00011020


	//   ....[108]....
        /*04cc*/ 	.word	0x00011070


	//   ....[109]....
        /*04d0*/ 	.word	0x000110c0


	//   ....[110]....
        /*04d4*/ 	.word	0x00011110


	//   ....[111]....
        /*04d8*/ 	.word	0x000111b0


	//   ....[112]....
        /*04dc*/ 	.word	0x00011250


	//   ....[113]....
        /*04e0*/ 	.word	0x000112f0


	//   ....[114]....
        /*04e4*/ 	.word	0x00011390


	//   ....[115]....
        /*04e8*/ 	.word	0x00011430


	//   ....[116]....
        /*04ec*/ 	.word	0x000114d0


	//   ....[117]....
        /*04f0*/ 	.word	0x00011520


	//   ....[118]....
        /*04f4*/ 	.word	0x00011570


	//   ....[119]....
        /*04f8*/ 	.word	0x000115c0


	//   ....[120]....
        /*04fc*/ 	.word	0x00011620


	//   ....[121]....
        /*0500*/ 	.word	0x00011670


	//   ....[122]....
        /*0504*/ 	.word	0x000116c0


	//   ....[123]....
        /*0508*/ 	.word	0x00011750


	//   ....[124]....
        /*050c*/ 	.word	0x000117a0


	//   ....[125]....
        /*0510*/ 	.word	0x000117f0


	//   ....[126]....
        /*0514*/ 	.word	0x00011840


	//   ....[127]....
        /*0518*/ 	.word	0x000118d0


	//   ....[128]....
        /*051c*/ 	.word	0x00011960


	//   ....[129]....
        /*0520*/ 	.word	0x000119b0


	//   ....[130]....
        /*0524*/ 	.word	0x00011a00


	//   ....[131]....
        /*0528*/ 	.word	0x00011aa0


	//   ....[132]....
        /*052c*/ 	.word	0x00011b30


	//   ....[133]....
        /*0530*/ 	.word	0x00011b80


	//   ....[134]....
        /*0534*/ 	.word	0x00011bd0


	//   ....[135]....
        /*0538*/ 	.word	0x00011c70


	//   ....[136]....
        /*053c*/ 	.word	0x00011d00


	//   ....[137]....
        /*0540*/ 	.word	0x00011d50


	//   ....[138]....
        /*0544*/ 	.word	0x00011da0


	//   ....[139]....
        /*0548*/ 	.word	0x00011e40


	//   ....[140]....
        /*054c*/ 	.word	0x00011ed0


	//   ....[141]....
        /*0550*/ 	.word	0x00011f20


	//   ....[142]....
        /*0554*/ 	.word	0x00011f70


	//   ....[143]....
        /*0558*/ 	.word	0x00012010


	//   ....[144]....
        /*055c*/ 	.word	0x000120c0


	//   ....[145]....
        /*0560*/ 	.word	0x00012110


	//   ....[146]....
        /*0564*/ 	.word	0x00012200


	//   ....[147]....
        /*0568*/ 	.word	0x00012260


	//   ....[148]....
        /*056c*/ 	.word	0x000122b0


	//   ....[149]....
        /*0570*/ 	.word	0x00012300


	//   ....[150]....
        /*0574*/ 	.word	0x00012350


	//   ....[151]....
        /*0578*/ 	.word	0x000123a0


	//   ....[152]....
        /*057c*/ 	.word	0x000123f0


	//   ....[153]....
        /*0580*/ 	.word	0x00012440


	//   ....[154]....
        /*0584*/ 	.word	0x00012490


	//----- nvinfo : EIATTR_VRC_CTA_INIT_COUNT
	.align		4
.L_1939:
        /*0588*/ 	.byte	0x02, 0x4a
	.zero		1
	.zero		1


	//----- nvinfo : EIATTR_EXIT_INSTR_OFFSETS
	.align		4
        /*058c*/ 	.byte	0x04, 0x1c
        /*058e*/ 	.short	(.L_1941 - .L_1940)


	//   ....[0]....
.L_1940:
        /*0590*/ 	.word	0x000105f0


	//   ....[1]....
        /*0594*/ 	.word	0x000107c0


	//----- nvinfo : EIATTR_MAX_THREADS
	.align		4
.L_1941:
        /*0598*/ 	.byte	0x04, 0x05
        /*059a*/ 	.short	(.L_1943 - .L_1942)
.L_1942:
        /*059c*/ 	.word	0x00000040
        /*05a0*/ 	.word	0x00000001
        /*05a4*/ 	.word	0x00000001


	//----- nvinfo : EIATTR_CRS_STACK_SIZE
	.align		4
.L_1943:
        /*05a8*/ 	.byte	0x04, 0x1e
        /*05aa*/ 	.short	(.L_1945 - .L_1944)
.L_1944:
        /*05ac*/ 	.word	0x00000000


	//----- nvinfo : EIATTR_CBANK_PARAM_SIZE
	.align		4
.L_1945:
        /*05b0*/ 	.byte	0x03, 0x19
        /*05b2*/ 	.short	0x01f0


	//----- nvinfo : EIATTR_PARAM_CBANK
	.align		4
        /*05b4*/ 	.byte	0x04, 0x0a
        /*05b6*/ 	.short	(.L_1947 - .L_1946)
	.align		4
.L_1946:
        /*05b8*/ 	.word	index@(.nv.constant0._Z25selective_scan_bwd_kernelI32Selective_Scan_bwd_kernel_traitsILi64ELi16ELb0ELb1ELb1ELb0ELb1EN3c108BFloat16ENS1_7complexIfEEEEv12SSMParamsBwd)
        /*05bc*/ 	.short	0x0380
        /*05be*/ 	.short	0x01f0


	//----- nvinfo : EIATTR_SW_WAR
	.align		4
.L_1947:
        /*05c0*/ 	.byte	0x04, 0x36
        /*05c2*/ 	.short	(.L_1949 - .L_1948)
.L_1948:
        /*05c4*/ 	.word	0x00000008
.L_1949:


//--------------------- .nv.info._Z25selective_scan_bwd_kernelI32Selective_Scan_bwd_kernel_traitsILi64ELi16ELb0ELb1ELb1ELb1ELb0EN3c108BFloat16ENS1_7complexIfEEEEv12SSMParamsBwd --------------------------
	.section	.nv.info._Z25selective_scan_bwd_kernelI32Selective_Scan_bwd_kernel_traitsILi64ELi16ELb0ELb1ELb1ELb1ELb0EN3c108BFloat16ENS1_7complexIfEEEEv12SSMParamsBwd,"",@"SHT_CUDA_INFO"
	.sectionflags	@""
	.align	4


	//----- nvinfo : EIATTR_CUDA_API_VERSION
	.align		4
        /*0000*/ 	.byte	0x04, 0x37
        /*0002*/ 	.short	(.L_1951 - .L_1950)
.L_1950:
        /*0004*/ 	.word	0x00000082


	//----- nvinfo : EIATTR_KPARAM_INFO
	.align		4
.L_1951:
        /*0008*/ 	.byte	0x04, 0x17
        /*000a*/ 	.short	(.L_1953 - .L_1952)
.L_1952:
        /*000c*/ 	.word	0x00000000
        /*0010*/ 	.short	0x0000
        /*0012*/ 	.short	0x0000
        /*0014*/ 	.byte	0x00, 0xf0, 0xc1, 0x07


	//----- nvinfo : EIATTR_SPARSE_MMA_MASK
	.align		4
.L_1953:
        /*0018*/ 	.byte	0x03, 0x50
        /*001a*/ 	.short	0x0000


	//----- nvinfo : EIATTR_MAXREG_COUNT
	.align		4
        /*001c*/ 	.byte	0x03, 0x1b
        /*001e*/ 	.short	0x00ff


	//----- nvinfo : EIATTR_NUM_BARRIERS
	.align		4
        /*0020*/ 	.byte	0x02, 0x4c
        /*0022*/ 	.byte	0x01
	.zero		1


	//----- nvinfo : EIATTR_ANNOTATIONS
	.align		4
        /*0024*/ 	.byte	0x04, 0x55
        /*0026*/ 	.short	(.L_1955 - .L_1954)


	//   ....[0]....
.L_1954:
        /* <DEDUP_REMOVED lines=11> */


	//----- nvinfo : EIATTR_MERCURY_ISA_VERSION
	.align		4
.L_1955:
        /*00c0*/ 	.byte	0x03, 0x5f
        /*00c2*/ 	.short	0x0101


	//----- nvinfo : EIATTR_INT_WARP_WIDE_INSTR_OFFSETS
	.align		4
        /*00c4*/ 	.byte	0x04, 0x31
        /*00c6*/ 	.short	(.L_1957 - .L_1956)


	//   ....[0]....
.L_1956:
        /*00c8*/ 	.word	0x00009a80


	//   ....[1]....
        /*00cc*/ 	.word	0x0000ac40


	//----- nvinfo : EIATTR_COOP_GROUP_MASK_REGIDS
	.align		4
.L_1957:
        /*00d0*/ 	.byte	0x04, 0x29
        /*00d2*/ 	.short	(.L_1959 - .L_1958)


	//   ....[0]....
.L_1958:
        /*00d4*/ 	.word	0xffffffff


	//   ....[1]....
        /*00d8*/ 	.word	0xffffffff


	//   ....[2]....
        /*00dc*/ 	.word	0xffffffff


	//   ....[3]....
        /*00e0*/ 	.word	0xffffffff


	//   ....[4]....
        /*00e4*/ 	.word	0xffffffff


	//   ....[5]....
        /*00e8*/ 	.word	0xffffffff


	//   ....[6]....
        /*00ec*/ 	.word	0xffffffff


	//   ....[7]....
        /*00f0*/ 	.word	0xffffffff


	//   ....[8]....
        /*00f4*/ 	.word	0xffffffff


	//   ....[9]....
        /*00f8*/ 	.word	0xffffffff


	//   ....[10]....
        /*00fc*/ 	.word	0xffffffff


	//   ....[11]....
        /*0100*/ 	.word	0xffffffff


	//   ....[12]....
        /*0104*/ 	.word	0xffffffff


	//   ....[13]....
        /*0108*/ 	.word	0xffffffff


	//   ....[14]....
        /*010c*/ 	.word	0xffffffff


	//   ....[15]....
        /*0110*/ 	.word	0xffffffff


	//   ....[16]....
        /*0114*/ 	.word	0xffffffff


	//   ....[17]....
        /*0118*/ 	.word	0xffffffff


	//   ....[18]....
        /*011c*/ 	.word	0xffffffff


	//   ....[19]....
        /*0120*/ 	.word	0xffffffff


	//   ....[20]....
        /*0124*/ 	.word	0xffffffff


	//   ....[21]....
        /*0128*/ 	.word	0xffffffff


	//   ....[22]....
        /*012c*/ 	.word	0xffffffff


	//   ....[23]....
        /*0130*/ 	.word	0xffffffff


	//   ....[24]....
        /*0134*/ 	.word	0xffffffff


	//   ....[25]....
        /*0138*/ 	.word	0xffffffff


	//   ....[26]....
        /*013c*/ 	.word	0xffffffff


	//   ....[27]....
        /*0140*/ 	.word	0xffffffff


	//   ....[28]....
        /*0144*/ 	.word	0xffffffff


	//   ....[29]....
        /*0148*/ 	.word	0xffffffff


	//   ....[30]....
        /*014c*/ 	.word	0xffffffff


	//   ....[31]....
        /*0150*/ 	.word	0xffffffff


	//   ....[32]....
        /*0154*/ 	.word	0xffffffff


	//   ....[33]....
        /*0158*/ 	.word	0xffffffff


	//   ....[34]....
        /*015c*/ 	.word	0xffffffff


	//   ....[35]....
        /*0160*/ 	.word	0xffffffff


	//   ....[36]....
        /*0164*/ 	.word	0xffffffff


	//   ....[37]....
        /*0168*/ 	.word	0xffffffff


	//   ....[38]....
        /*016c*/ 	.word	0xffffffff


	//   ....[39]....
        /*0170*/ 	.word	0xffffffff


	//   ....[40]....
        /*0174*/ 	.word	0xffffffff


	//   ....[41]....
        /*0178*/ 	.word	0xffffffff


	//   ....[42]....
        /*017c*/ 	.word	0xffffffff


	//   ....[43]....
        /*0180*/ 	.word	0xffffffff


	//   ....[44]....
        /*0184*/ 	.word	0xffffffff


	//   ....[45]....
        /*0188*/ 	.word	0xffffffff


	//   ....[46]....
        /*018c*/ 	.word	0xffffffff


	//   ....[47]....
        /*0190*/ 	.word	0xffffffff


	//   ....[48]....
        /*0194*/ 	.word	0xffffffff


	//   ....[49]....
        /*0198*/ 	.word	0xffffffff


	//   ....[50]....
        /*019c*/ 	.word	0xffffffff


	//   ....[51]....
        /*01a0*/ 	.word	0xffffffff


	//   ....[52]....
        /*01a4*/ 	.word	0xffffffff


	//   ....[53]....
        /*01a8*/ 	.word	0xffffffff


	//   ....[54]....
        /*01ac*/ 	.word	0xffffffff


	//   ....[55]....
        /*01b0*/ 	.word	0xffffffff


	//   ....[56]....
        /*01b4*/ 	.word	0xffffffff


	//   ....[57]....
        /*01b8*/ 	.word	0xffffffff


	//   ....[58]....
        /*01bc*/ 	.word	0xffffffff


	//   ....[59]....
        /*01c0*/ 	.word	0xffffffff


	//   ....[60]....
        /*01c4*/ 	.word	0xffffffff


	//   ....[61]....
        /*01c8*/ 	.word	0xffffffff


	//   ....[62]....
        /*01cc*/ 	.word	0xffffffff


	//   ....[63]....
        /*01d0*/ 	.word	0xffffffff


	//   ....[64]....
        /*01d4*/ 	.word	0xffffffff


	//   ....[65]....
        /*01d8*/ 	.word	0xffffffff


	//   ....[66]....
        /*01dc*/ 	.word	0xffffffff


	//   ....[67]....
        /*01e0*/ 	.word	0xffffffff


	//   ....[68]....
        /*01e4*/ 	.word	0xffffffff


	//   ....[69]....
        /*01e8*/ 	.word	0xffffffff


	//   ....[70]....
        /*01ec*/ 	.word	0xffffffff


	//   ....[71]....
        /*01f0*/ 	.word	0xffffffff


	//   ....[72]....
        /*01f4*/ 	.word	0xffffffff


	//   ....[73]....
        /*01f8*/ 	.word	0xffffffff


	//   ....[74]....
        /*01fc*/ 	.word	0xffffffff


	//   ....[75]....
        /*0200*/ 	.word	0xffffffff


	//   ....[76]....
        /*0204*/ 	.word	0xffffffff


	//   ....[77]....
        /*0208*/ 	.word	0xffffffff


	//   ....[78]....
        /*020c*/ 	.word	0xffffffff


	//   ....[79]....
        /*0210*/ 	.word	0xffffffff


	//   ....[80]....
        /*0214*/ 	.word	0xffffffff


	//   ....[81]....
        /*0218*/ 	.word	0xffffffff


	//   ....[82]....
        /*021c*/ 	.word	0xffffffff


	//   ....[83]....
        /*0220*/ 	.word	0xffffffff


	//   ....[84]....
        /*0224*/ 	.word	0xffffffff


	//   ....[85]....
        /*0228*/ 	.word	0xffffffff


	//   ....[86]....
        /*022c*/ 	.word	0xffffffff


	//   ....[87]....
        /*0230*/ 	.word	0xffffffff


	//   ....[88]....
        /*0234*/ 	.word	0x05000047


	//   ....[89]....
        /*0238*/ 	.word	0x05000047


	//   ....[90]....
        /*023c*/ 	.word	0x05000047


	//   ....[91]....
        /*0240*/ 	.word	0x05000047


	//   ....[92]....
        /*0244*/ 	.word	0x05000047


	//   ....[93]....
        /*0248*/ 	.word	0x05000047


	//   ....[94]....
        /*024c*/ 	.word	0x05000047


	//   ....[95]....
        /*0250*/ 	.word	0x05000047


	//   ....[96]....
        /*0254*/ 	.word	0x05000047


	//   ....[97]....
        /*0258*/ 	.word	0x05000047


	//   ....[98]....
        /*025c*/ 	.word	0x05000047


	//   ....[99]....
        /*0260*/ 	.word	0x05000047


	//   ....[100]....
        /*0264*/ 	.word	0x05000047


	//   ....[101]....
        /*0268*/ 	.word	0x05000047


	//   ....[102]....
        /*026c*/ 	.word	0x05000047


	//   ....[103]....
        /*0270*/ 	.word	0x05000047


	//   ....[104]....
        /*0274*/ 	.word	0x05000047


	//   ....[105]....
        /*0278*/ 	.word	0x05000047


	//   ....[106]....
        /*027c*/ 	.word	0x05000047


	//   ....[107]....
        /*0280*/ 	.word	0x05000047


	//   ....[108]....
        /*0284*/ 	.word	0x05000047


	//   ....[109]....
        /*0288*/ 	.word	0x05000047


	//   ....[110]....
        /*028c*/ 	.word	0x05000047


	//   ....[111]....
        /*0290*/ 	.word	0x05000047


	//   ....[112]....
        /*0294*/ 	.word	0x05000047


	//   ....[113]....
        /*0298*/ 	.word	0x05000047


	//   ....[114]....
        /*029c*/ 	.word	0x05000047


	//   ....[115]....
        /*02a0*/ 	.word	0x05000047


	//   ....[116]....
        /*02a4*/ 	.word	0x05000047


	//   ....[117]....
        /*02a8*/ 	.word	0x05000047


	//   ....[118]....
        /*02ac*/ 	.word	0x05000047


	//   ....[119]....
        /*02b0*/ 	.word	0x05000047


	//   ....[120]....
        /*02b4*/ 	.word	0x05000047


	//   ....[121]....
        /*02b8*/ 	.word	0x05000047


	//   ....[122]....
        /*02bc*/ 	.word	0x05000047


	//   ....[123]....
        /*02c0*/ 	.word	0x05000047


	//   ....[124]....
        /*02c4*/ 	.word	0x05000047


	//   ....[125]....
        /*02c8*/ 	.word	0x05000047


	//   ....[126]....
        /*02cc*/ 	.word	0x05000047


	//   ....[127]....
        /*02d0*/ 	.word	0x05000047


	//   ....[128]....
        /*02d4*/ 	.word	0x05000047


	//   ....[129]....
        /*02d8*/ 	.word	0x05000047


	//   ....[130]....
        /*02dc*/ 	.word	0x05000047


	//   ....[131]....
        /*02e0*/ 	.word	0x05000047


	//   ....[132]....
        /*02e4*/ 	.word	0x05000047


	//   ....[133]....
        /*02e8*/ 	.word	0x05000047


	//   ....[134]....
        /*02ec*/ 	.word	0x05000047


	//   ....[135]....
        /*02f0*/ 	.word	0x05000047


	//   ....[136]....
        /*02f4*/ 	.word	0x05000047


	//   ....[137]....
        /*02f8*/ 	.word	0x05000047


	//   ....[138]....
        /*02fc*/ 	.word	0x05000047


	//   ....[139]....
        /*0300*/ 	.word	0x05000047


	//   ....[140]....
        /*0304*/ 	.word	0x05000047


	//   ....[141]....
        /*0308*/ 	.word	0x05000047


	//   ....[142]....
        /*030c*/ 	.word	0x05000047


	//   ....[143]....
        /*0310*/ 	.word	0x05000047


	//   ....[144]....
        /*0314*/ 	.word	0x05000047


	//   ....[145]....
        /*0318*/ 	.word	0x05000047


	//   ....[146]....
        /*031c*/ 	.word	0x05000047


	//   ....[147]....
        /*0320*/ 	.word	0x05000047


	//   ....[148]....
        /*0324*/ 	.word	0x05000047


	//   ....[149]....
        /*0328*/ 	.word	0x05000047


	//   ....[150]....
        /*032c*/ 	.word	0x05000047


	//   ....[151]....
        /*0330*/ 	.word	0x05000047


	//----- nvinfo : EIATTR_COOP_GROUP_INSTR_OFFSETS
	.align		4
.L_1959:
        /*0334*/ 	.byte	0x04, 0x28
        /*0336*/ 	.short	(.L_1961 - .L_1960)


	//   ....[0]....
.L_1960:
        /*0338*/ 	.word	0x00001640


	//   ....[1]....
        /*033c*/ 	.word	0x00001c00


	//   ....[2]....
        /*0340*/ 	.word	0x000022c0


	//   ....[3]....
        /*0344*/ 	.word	0x00005fc0


	//   ....[4]....
        /*0348*/ 	.word	0x00007250


	//   ....[5]....
        /*034c*/ 	.word	0x00008980


	//   ....[6]....
        /*0350*/ 	.word	0x00008990


	//   ....[7]....
        /*0354*/ 	.word	0x000089a0


	//   ....[8]....
        /*0358*/ 	.word	0x000089f0


	//   ....[9]....
        /*035c*/ 	.word	0x00008a40


	//   ....[10]....
        /*0360*/ 	.word	0x00008a50


	//   ....[11]....
        /*0364*/ 	.word	0x00008a80


	//   ....[12]....
        /*0368*/ 	.word	0x00008ab0


	//   ....[13]....
        /*036c*/ 	.word	0x00008b00


	//   ....[14]....
        /*0370*/ 	.word	0x00008b50


	//   ....[15]....
        /*0374*/ 	.word	0x00008b60


	//   ....[16]....
        /*0378*/ 	.word	0x00008b70


	//   ....[17]....
        /*037c*/ 	.word	0x00008c20


	//   ....[18]....
        /*0380*/ 	.word	0x00008c30


	//   ....[19]....
        /*0384*/ 	.word	0x00008c40


	//   ....[20]....
        /*0388*/ 	.word	0x00008c50


	//   ....[21]....
        /*038c*/ 	.word	0x00008d00


	//   ....[22]....
        /*0390*/ 	.word	0x00008d10


	//   ....[23]....
        /*0394*/ 	.word	0x00008d20


	//   ....[24]....
        /*0398*/ 	.word	0x00008d30


	//   ....[25]....
        /*039c*/ 	.word	0x00008e90


	//   ....[26]....
        /*03a0*/ 	.word	0x00008ea0


	//   ....[27]....
        /*03a4*/ 	.word	0x00008eb0


	//   ....[28]....
        /*03a8*/ 	.word	0x00008ec0


	//   ....[29]....
        /*03ac*/ 	.word	0x00008ed0


	//   ....[30]....
        /*03b0*/ 	.word	0x00008ee0


	//   ....[31]....
        /*03b4*/ 	.word	0x00008ef0


	//   ....[32]....
        /*03b8*/ 	.word	0x00008f00


	//   ....[33]....
        /*03bc*/ 	.word	0x0000a200


	//   ....[34]....
        /*03c0*/ 	.word	0x0000a220


	//   ....[35]....
        /*03c4*/ 	.word	0x0000a230


	//   ....[36]....
        /*03c8*/ 	.word	0x0000a240


	//   ....[37]....
        /*03cc*/ 	.word	0x0000a360


	//   ....[38]....
        /*03d0*/ 	.word	0x0000a370


	//   ....[39]....
        /*03d4*/ 	.word	0x0000a380


	//   ....[40]....
        /*03d8*/ 	.word	0x0000a390


	//   ....[41]....
        /*03dc*/ 	.word	0x0000a4b0


	//   ....[42]....
        /*03e0*/ 	.word	0x0000a4c0


	//   ....[43]....
        /*03e4*/ 	.word	0x0000a4d0


	//   ....[44]....
        /*03e8*/ 	.word	0x0000a4e0


	//   ....[45]....
        /*03ec*/ 	.word	0x0000a600


	//   ....[46]....
        /*03f0*/ 	.word	0x0000a610


	//   ....[47]....
        /*03f4*/ 	.word	0x0000a620


	//   ....[48]....
        /*03f8*/ 	.word	0x0000a630


	//   ....[49]....
        /*03fc*/ 	.word	0x0000a750


	//   ....[50]....
        /*0400*/ 	.word	0x0000a760


	//   ....[51]....
        /*0404*/ 	.word	0x0000a770


	//   ....[52]....
        /*0408*/ 	.word	0x0000a780


	//   ....[53]....
        /*040c*/ 	.word	0x0000a8a0


	//   ....[54]....
        /*0410*/ 	.word	0x0000a8b0


	//   ....[55]....
        /*0414*/ 	.word	0x0000a8c0


	//   ....[56]....
        /*0418*/ 	.word	0x0000a8d0


	//   ....[57]....
        /*041c*/ 	.word	0x0000a8e0


	//   ....[58]....
        /*0420*/ 	.word	0x0000a8f0


	//   ....[59]....
        /*0424*/ 	.word	0x0000a930


	//   ....[60]....
        /*0428*/ 	.word	0x0000a970


	//   ....[61]....
        /*042c*/ 	.word	0x0000a9a0


	//   ....[62]....
        /*0430*/ 	.word	0x0000a9d0


	//   ....[63]....
        /*0434*/ 	.word	0x0000a9e0


	//   ....[64]....
        /*0438*/ 	.word	0x0000a9f0


	//   ....[65]....
        /*043c*/ 	.word	0x0000e550


	//   ....[66]....
        /*0440*/ 	.word	0x0000e590


	//   ....[67]....
        /*0444*/ 	.word	0x0000e720


	//   ....[68]....
        /*0448*/ 	.word	0x0000e760


	//   ....[69]....
        /*044c*/ 	.word	0x0000e860


	//   ....[70]....
        /*0450*/ 	.word	0x0000e880


	//   ....[71]....
        /*0454*/ 	.word	0x0000e8b0


	//   ....[72]....
        /*0458*/ 	.word	0x0000e8d0


	//   ....[73]....
        /*045c*/ 	.word	0x0000e910


	//   ....[74]....
        /*0460*/ 	.word	0x0000e940


	//   ....[75]....
        /*0464*/ 	.word	0x0000f130


	//   ....[76]....
        /*0468*/ 	.word	0x0000f9a0


	//   ....[77]....
        /*046c*/ 	.word	0x00010290


	//   ....[78]....
        /*0470*/ 	.word	0x00010950


	//   ....[79]....
        /*0474*/ 	.word	0x00010970


	//   ....[80]....
        /*0478*/ 	.word	0x000109a0


	//   ....[81]....
        /*047c*/ 	.word	0x000109e0


	//   ....[82]....
        /*0480*/ 	.word	0x00010a00


	//   ....[83]....
        /*0484*/ 	.word	0x00010be0


	//   ....[84]....
        /*0488*/ 	.word	0x00010c00


	//   ....[85]....
        /*048c*/ 	.word	0x00010c30


	//   ....[86]....
        /*0490*/ 	.word	0x00010c70


	//   ....[87]....
        /*0494*/ 	.word	0x00010c90


	//   ....[88]....
        /*0498*/ 	.word	0x00010fd0


	//   ....[89]....
        /*049c*/ 	.word	0x00011020


	//   ....[90]....
        /*04a0*/ 	.word	0x00011070


	//   ....[91]....
        /*04a4*/ 	.word	0x000110c0


	//   ....[92]....
        /*04a8*/ 	.word	0x000111d0


	//   ....[93]....
        /*04ac*/ 	.word	0x00011220


	//   ....[94]....
        /*04b0*/ 	.word	0x00011270


	//   ....[95]....
        /*04b4*/ 	.word	0x000112c0


	//   ....[96]....
        /*04b8*/ 	.word	0x000113d0


	//   ....[97]....
        /*04bc*/ 	.word	0x00011420


	//   ....[98]....
        /*04c0*/ 	.word	0x00011470


	//   ....[99]....
        /*04c4*/ 	.word	0x000114c0


	//   ....[100]....
        /*04c8*/ 	.word	0x000115d0


	//   ....[101]....
        /*04cc*/ 	.word	0x00011620


	//   ....[102]....
        /*04d0*/ 	.word	0x00011670


	//   ....[103]....
        /*04d4*/ 	.word	0x000116c0


	//   ....[104]....
        /*04d8*/ 	.word	0x000117d0


	//   ....[105]....
        /*04dc*/ 	.word	0x00011820


	//   ....[106]....
        /*04e0*/ 	.word	0x00011870


	//   ....[107]....
        /*04e4*/ 	.word	0x000118c0


	//   ....[108]....
        /*04e8*/ 	.word	0x00011960


	//   ....[109]....
        /*04ec*/ 	.word	0x00011a00


	//   ....[110]....
        /*04f0*/ 	.word	0x00011aa0


	//   ....[111]....
        /*04f4*/ 	.word	0x00011b40


	//   ....[112]....
        /*04f8*/ 	.word	0x00011be0


	//   ....[113]....
        /*04fc*/ 	.word	0x00011c80


	//   ....[114]....
        /*0500*/ 	.word	0x00011cd0


	//   ....[115]....
        /*0504*/ 	.word	0x00011d20


	//   ....[116]....
        /*0508*/ 	.word	0x00011d70


	//   ....[117]....
        /*050c*/ 	.word	0x00011dd0


	//   ....[118]....
        /*0510*/ 	.word	0x00011e20


	//   ....[119]....
        /*0514*/ 	.word	0x00011e70


	//   ....[120]....
        /*0518*/ 	.word	0x00011f10


	//   ....[121]....
        /*051c*/ 	.word	0x00011f60


	//   ....[122]....
        /*0520*/ 	.word	0x00011fb0


	//   ....[123]....
        /*0524*/ 	.word	0x00012000


	//   ....[124]....
        /*0528*/ 	.word	0x00012090


	//   ....[125]....
        /*052c*/ 	.word	0x00012120


	//   ....[126]....
        /*0530*/ 	.word	0x00012170


	//   ....[127]....
        /*0534*/ 	.word	0x000121c0


	//   ....[128]....
        /*0538*/ 	.word	0x00012260


	//   ....[129]....
        /*053c*/ 	.word	0x000122f0


	//   ....[130]....
        /*0540*/ 	.word	0x00012340


	//   ....[131]....
        /*0544*/ 	.word	0x00012390


	//   ....[132]....
        /*0548*/ 	.word	0x00012430


	//   ....[133]....
        /*054c*/ 	.word	0x000124c0


	//   ....[134]....
        /*0550*/ 	.word	0x00012510


	//   ....[135]....
        /*0554*/ 	.word	0x00012560


	//   ....[136]....
        /*0558*/ 	.word	0x00012600


	//   ....[137]....
        /*055c*/ 	.word	0x00012690


	//   ....[138]....
        /*0560*/ 	.word	0x000126e0


	//   ....[139]....
        /*0564*/ 	.word	0x00012730


	//   ....[140]....
        /*0568*/ 	.word	0x000127d0


	//   ....[141]....
        /*056c*/ 	.word	0x00012880


	//   ....[142]....
        /*0570*/ 	.word	0x000128d0


	//   ....[143]....
        /*0574*/ 	.word	0x000129d0


	//   ....[144]....
        /*0578*/ 	.word	0x00012a30


	//   ....[145]....
        /*057c*/ 	.word	0x00012a80


	//   ....[146]....
        /*0580*/ 	.word	0x00012ad0


	//   ....[147]....
        /*0584*/ 	.word	0x00012b20


	//   ....[148]....
        /*0588*/ 	.word	0x00012b70


	//   ....[149]....
        /*058c*/ 	.word	0x00012bc0


	//   ....[150]....
        /*0590*/ 	.word	0x00012c10


	//   ....[151]....
        /*0594*/ 	.word	0x00012c60


	//----- nvinfo : EIATTR_VRC_CTA_INIT_COUNT
	.align		4
.L_1961:
        /*0598*/ 	.byte	0x02, 0x4a
	.zero		1
	.zero		1


	//----- nvinfo : EIATTR_EXIT_INSTR_OFFSETS
	.align		4
        /*059c*/ 	.byte	0x04, 0x1c
        /*059e*/ 	.short	(.L_1963 - .L_1962)


	//   ....[0]....
.L_1962:
        /*05a0*/ 	.word	0x00010da0


	//   ....[1]....
        /*05a4*/ 	.word	0x00010f70


	//----- nvinfo : EIATTR_MAX_THREADS
	.align		4
.L_1963:
        /*05a8*/ 	.byte	0x04, 0x05
        /*05aa*/ 	.short	(.L_1965 - .L_1964)
.L_1964:
        /*05ac*/ 	.word	0x00000040
        /*05b0*/ 	.word	0x00000001
        /*05b4*/ 	.word	0x00000001


	//----- nvinfo : EIATTR_CRS_STACK_SIZE
	.align		4
.L_1965:
        /*05b8*/ 	.byte	0x04, 0x1e
        /*05ba*/ 	.short	(.L_1967 - .L_1966)
.L_1966:
        /*05bc*/ 	.word	0x00000000


	//----- nvinfo : EIATTR_CBANK_PARAM_SIZE
	.align		4
.L_1967:
        /*05c0*/ 	.byte	0x03, 0x19
        /*05c2*/ 	.short	0x01f0


	//----- nvinfo : EIATTR_PARAM_CBANK
	.align		4
        /*05c4*/ 	.byte	0x04, 0x0a
        /*05c6*/ 	.short	(.L_1969 - .L_1968)
	.align		4
.L_1968:
        /*05c8*/ 	.word	index@(.nv.constant0._Z25selective_scan_bwd_kernelI32Selective_Scan_bwd_kernel_traitsILi64ELi16ELb0ELb1ELb1ELb1ELb0EN3c108BFloat16ENS1_7complexIfEEEEv12SSMParamsBwd)
        /*05cc*/ 	.short	0x0380
        /*05ce*/ 	.short	0x01f0


	//----- nvinfo : EIATTR_SW_WAR
	.align		4
.L_1969:
        /*05d0*/ 	.byte	0x04, 0x36
        /*05d2*/ 	.short	(.L_1971 - .L_1970)
.L_1970:
        /*05d4*/ 	.word	0x00000008
.L_1971:


//--------------------- .nv.info._Z25selective_scan_bwd_kernelI32Selective_Scan_bwd_kernel_traitsILi64ELi16ELb0ELb1ELb1ELb1ELb1EN3c108BFloat16ENS1_7complexIfEEEEv12SSMParamsBwd --------------------------
	.section	.nv.info._Z25selective_scan_bwd_kernelI32Selective_Scan_bwd_kernel_traitsILi64ELi16ELb0ELb1ELb1ELb1ELb1EN3c108BFloat16ENS1_7complexIfEEEEv12SSMParamsBwd,"",@"SHT_CUDA_INFO"
	.sectionflags	@""
	.align	4


	//----- nvinfo : EIATTR_CUDA_API_VERSION
	.align		4
        /*0000*/ 	.byte	0x04, 0x37
        /*0002*/ 	.short	(.L_1973 - .L_1972)
.L_1972:
        /*0004*/ 	.word	0x00000082


	//----- nvinfo : EIATTR_KPARAM_INFO
	.align		4
.L_1973:
        /*0008*/ 	.byte	0x04, 0x17
        /*000a*/ 	.short	(.L_1975 - .L_1974)
.L_1974:
        /*000c*/ 	.word	0x00000000
        /*0010*/ 	.short	0x0000
        /*0012*/ 	.short	0x0000
        /*0014*/ 	.byte	0x00, 0xf0, 0xc1, 0x07


	//----- nvinfo : EIATTR_SPARSE_MMA_MASK
	.align		4
.L_1975:
        /*0018*/ 	.byte	0x03, 0x50
        /*001a*/ 	.short	0x0000


	//----- nvinfo : EIATTR_MAXREG_COUNT
	.align		4
        /*001c*/ 	.byte	0x03, 0x1b
        /*001e*/ 	.short	0x00ff


	//----- nvinfo : EIATTR_NUM_BARRIERS
	.align		4
        /*0020*/ 	.byte	0x02, 0x4c
        /*0022*/ 	.byte	0x01
	.zero		1


	//----- nvinfo : EIATTR_ANNOTATIONS
	.align		4
        /*0024*/ 	.byte	0x04, 0x55
        /*0026*/ 	.short	(.L_1977 - .L_1976)


	//   ....[0]....
.L_1976:
        /* <DEDUP_REMOVED lines=10> */


	//----- nvinfo : EIATTR_MERCURY_ISA_VERSION
	.align		4
.L_1977:
        /*00b0*/ 	.byte	0x03, 0x5f
        /*00b2*/ 	.short	0x0101


	//----- nvinfo : EIATTR_INT_WARP_WIDE_INSTR_OFFSETS
	.align		4
        /*00b4*/ 	.byte	0x04, 0x31
        /*00b6*/ 	.short	(.L_1979 - .L_1978)


	//   ....[0]....
.L_1978:
        /*00b8*/ 	.word	0x00005ff0


	//   ....[1]....
        /*00bc*/ 	.word	0x00006920


	//   ....[2]....
        /*00c0*/ 	.word	0x0000c350


	//   ....[3]....
        /*00c4*/ 	.word	0x0000d520


	//----- nvinfo : EIATTR_COOP_GROUP_MASK_REGIDS
	.align		4
.L_1979:
        /*00c8*/ 	.byte	0x04, 0x29
        /*00ca*/ 	.short	(.L_1981 - .L_1980)


	//   ....[0]....
.L_1980:
        /*00cc*/ 	.word	0xffffffff


	//   ....[1]....
        /*00d0*/ 	.word	0xffffffff


	//   ....[2]....
        /*00d4*/ 	.word	0xffffffff


	//   ....[3]....
        /*00d8*/ 	.word	0xffffffff


	//   ....[4]....
        /*00dc*/ 	.word	0xffffffff


	//   ....[5]....
        /*00e0*/ 	.word	0xffffffff


	//   ....[6]....
        /*00e4*/ 	.word	0xffffffff


	//   ....[7]....
        /*00e8*/ 	.word	0xffffffff


	//   ....[8]....
        /*00ec*/ 	.word	0xffffffff


	//   ....[9]....
        /*00f0*/ 	.word	0xffffffff


	//   ....[10]....
        /*00f4*/ 	.word	0xffffffff


	//   ....[11]....
        /*00f8*/ 	.word	0xffffffff


	//   ....[12]....
        /*00fc*/ 	.word	0xffffffff


	//   ....[13]....
        /*0100*/ 	.word	0xffffffff


	//   ....[14]....
        /*0104*/ 	.word	0xffffffff


	//   ....[15]....
        /*0108*/ 	.word	0xffffffff


	//   ....[16]....
        /*010c*/ 	.word	0xffffffff


	//   ....[17]....
        /*0110*/ 	.word	0xffffffff


	//   ....[18]....
        /*0114*/ 	.word	0xffffffff


	//   ....[19]....
        /*0118*/ 	.word	0xffffffff


	//   ....[20]....
        /*011c*/ 	.word	0xffffffff


	//   ....[21]....
        /*0120*/ 	.word	0xffffffff


	//   ....[22]....
        /*0124*/ 	.word	0xffffffff


	//   ....[23]....
        /*0128*/ 	.word	0xffffffff


	//   ....[24]....
        /*012c*/ 	.word	0xffffffff


	//   ....[25]....
        /*0130*/ 	.word	0xffffffff


	//   ....[26]....
        /*0134*/ 	.word	0xffffffff


	//   ....[27]....
        /*0138*/ 	.word	0xffffffff


	//   ....[28]....
        /*013c*/ 	.word	0xffffffff


	//   ....[29]....
        /*0140*/ 	.word	0xffffffff


	//   ....[30]....
        /*0144*/ 	.word	0xffffffff


	//   ....[31]....
        /*0148*/ 	.word	0xffffffff


	//   ....[32]....
        /*014c*/ 	.word	0xffffffff


	//   ....[33]....
        /*0150*/ 	.word	0xffffffff


	//   ....[34]....
        /*0154*/ 	.word	0xffffffff


	//   ....[35]....
        /*0158*/ 	.word	0xffffffff


	//   ....[36]....
        /*015c*/ 	.word	0xffffffff


	//   ....[37]....
        /*0160*/ 	.word	0xffffffff


	//   ....[38]....
        /*0164*/ 	.word	0xffffffff


	//   ....[39]....
        /*0168*/ 	.word	0xffffffff


	//   ....[40]....
        /*016c*/ 	.word	0xffffffff


	//   ....[41]....
        /*0170*/ 	.word	0xffffffff


	//   ....[42]....
        /*0174*/ 	.word	0xffffffff


	//   ....[43]....
        /*0178*/ 	.word	0xffffffff


	//   ....[44]....
        /*017c*/ 	.word	0xffffffff


	//   ....[45]....
        /*0180*/ 	.word	0xffffffff


	//   ....[46]....
        /*0184*/ 	.word	0xffffffff


	//   ....[47]....
        /*0188*/ 	.word	0xffffffff


	//   ....[48]....
        /*018c*/ 	.word	0xffffffff


	//   ....[49]....
        /*0190*/ 	.word	0xffffffff


	//   ....[50]....
        /*0194*/ 	.word	0xffffffff


	//   ....[51]....
        /*0198*/ 	.word	0xffffffff


	//   ....[52]....
        /*019c*/ 	.word	0xffffffff


	//   ....[53]....
        /*01a0*/ 	.word	0xffffffff


	//   ....[54]....
        /*01a4*/ 	.word	0xffffffff


	//   ....[55]....
        /*01a8*/ 	.word	0xffffffff


	//   ....[56]....
        /*01ac*/ 	.word	0xffffffff


	//   ....[57]....
        /*01b0*/ 	.word	0xffffffff


	//   ....[58]....
        /*01b4*/ 	.word	0xffffffff


	//   ....[59]....
        /*01b8*/ 	.word	0xffffffff


	//   ....[60]....
        /*01bc*/ 	.word	0xffffffff


	//   ....[61]....
        /*01c0*/ 	.word	0xffffffff


	//   ....[62]....
        /*01c4*/ 	.word	0xffffffff


	//   ....[63]....
        /*01c8*/ 	.word	0xffffffff


	//   ....[64]....
        /*01cc*/ 	.word	0xffffffff


	//   ....[65]....
        /*01d0*/ 	.word	0xffffffff


	//   ....[66]....
        /*01d4*/ 	.word	0xffffffff


	//   ....[67]....
        /*01d8*/ 	.word	0xffffffff


	//   ....[68]....
        /*01dc*/ 	.word	0xffffffff


	//   ....[69]....
        /*01e0*/ 	.word	0xffffffff


	//   ....[70]....
        /*01e4*/ 	.word	0xffffffff


	//   ....[71]....
        /*01e8*/ 	.word	0xffffffff


	//   ....[72]....
        /*01ec*/ 	.word	0xffffffff


	//   ....[73]....
        /*01f0*/ 	.word	0xffffffff


	//   ....[74]....
        /*01f4*/ 	.word	0xffffffff


	//   ....[75]....
        /*01f8*/ 	.word	0xffffffff


	//   ....[76]....
        /*01fc*/ 	.word	0xffffffff


	//   ....[77]....
        /*0200*/ 	.word	0xffffffff


	//   ....[78]....
        /*0204*/ 	.word	0xffffffff


	//   ....[79]....
        /*0208*/ 	.word	0xffffffff


	//   ....[80]....
        /*020c*/ 	.word	0xffffffff


	//   ....[81]....
        /*0210*/ 	.word	0xffffffff


	//   ....[82]....
        /*0214*/ 	.word	0xffffffff


	//   ....[83]....
        /*0218*/ 	.word	0xffffffff


	//   ....[84]....
        /*021c*/ 	.word	0xffffffff


	//   ....[85]....
        /*0220*/ 	.word	0xffffffff


	//   ....[86]....
        /*0224*/ 	.word	0xffffffff


	//   ....[87]....
        /*0228*/ 	.word	0xffffffff


	//   ....[88]....
        /*022c*/ 	.word	0xffffffff


	//   ....[89]....
        /*0230*/ 	.word	0xffffffff


	//   ....[90]....
        /*0234*/ 	.word	0xffffffff


	//   ....[91]....
        /*0238*/ 	.word	0xffffffff


	//   ....[92]....
        /*023c*/ 	.word	0x05000047


	//   ....[93]....
        /*0240*/ 	.word	0x05000047


	//   ....[94]....
        /*0244*/ 	.word	0x05000047


	//   ....[95]....
        /*0248*/ 	.word	0x05000047


	//   ....[96]....
        /*024c*/ 	.word	0x05000047


	//   ....[97]....
        /*0250*/ 	.word	0x05000047


	//   ....[98]....
        /*0254*/ 	.word	0x05000047


	//   ....[99]....
        /*0258*/ 	.word	0x05000047


	//   ....[100]....
        /*025c*/ 	.word	0x05000047


	//   ....[101]....
        /*0260*/ 	.word	0x05000047


	//   ....[102]....
        /*0264*/ 	.word	0x05000047


	//   ....[103]....
        /*0268*/ 	.word	0x05000047


	//   ....[104]....
        /*026c*/ 	.word	0x05000047


	//   ....[105]....
        /*0270*/ 	.word	0x05000047


	//   ....[106]....
        /*0274*/ 	.word	0x05000047


	//   ....[107]....
        /*0278*/ 	.word	0x05000047


	//   ....[108]....
        /*027c*/ 	.word	0x05000047


	//   ....[109]....
        /*0280*/ 	.word	0x05000047


	//   ....[110]....
        /*0284*/ 	.word	0x05000047


	//   ....[111]....
        /*0288*/ 	.word	0x05000047


	//   ....[112]....
        /*028c*/ 	.word	0x05000047


	//   ....[113]....
        /*0290*/ 	.word	0x05000047


	//   ....[114]....
        /*0294*/ 	.word	0x05000047


	//   ....[115]....
        /*0298*/ 	.word	0x05000047


	//   ....[116]....
        /*029c*/ 	.word	0x05000047


	//   ....[117]....
        /*02a0*/ 	.word	0x05000047


	//   ....[118]....
        /*02a4*/ 	.word	0x05000047


	//   ....[119]....
        /*02a8*/ 	.word	0x05000047


	//   ....[120]....
        /*02ac*/ 	.word	0x05000047


	//   ....[121]....
        /*02b0*/ 	.word	0x05000047


	//   ....[122]....
        /*02b4*/ 	.word	0x05000047


	//   ....[123]....
        /*02b8*/ 	.word	0x05000047


	//   ....[124]....
        /*02bc*/ 	.word	0x05000047


	//   ....[125]....
        /*02c0*/ 	.word	0x05000047


	//   ....[126]....
        /*02c4*/ 	.word	0x05000047


	//   ....[127]....
        /*02c8*/ 	.word	0x05000047


	//   ....[128]....
        /*02cc*/ 	.word	0x05000047


	//   ....[129]....
        /*02d0*/ 	.word	0x05000047


	//   ....[130]....
        /*02d4*/ 	.word	0x05000047


	//   ....[131]....
        /*02d8*/ 	.word	0x05000047


	//   ....[132]....
        /*02dc*/ 	.word	0x05000047


	//   ....[133]....
        /*02e0*/ 	.word	0x05000047


	//   ....[134]....
        /*02e4*/ 	.word	0x05000047


	//   ....[135]....
        /*02e8*/ 	.word	0x05000047


	//   ....[136]....
        /*02ec*/ 	.word	0x05000047


	//   ....[137]....
        /*02f0*/ 	.word	0x05000047


	//   ....[138]....
        /*02f4*/ 	.word	0x05000047


	//   ....[139]....
        /*02f8*/ 	.word	0x05000047


	//   ....[140]....
        /*02fc*/ 	.word	0x05000047


	//   ....[141]....
        /*0300*/ 	.word	0x05000047


	//   ....[142]....
        /*0304*/ 	.word	0x05000047


	//   ....[143]....
        /*0308*/ 	.word	0x05000047


	//   ....[144]....
        /*030c*/ 	.word	0x05000047


	//   ....[145]....
        /*0310*/ 	.word	0x05000047


	//   ....[146]....
        /*0314*/ 	.word	0x05000047


	//   ....[147]....
        /*0318*/ 	.word	0x05000047


	//   ....[148]....
        /*031c*/ 	.word	0x05000047


	//   ....[149]....
        /*0320*/ 	.word	0x05000047


	//   ....[150]....
        /*0324*/ 	.word	0x05000047


	//   ....[151]....
        /*0328*/ 	.word	0x05000047


	//   ....[152]....
        /*032c*/ 	.word	0x05000047


	//   ....[153]....
        /*0330*/ 	.word	0x05000047


	//   ....[154]....
        /*0334*/ 	.word	0x05000047


	//   ....[155]....
        /*0338*/ 	.word	0x05000047


	//----- nvinfo : EIATTR_COOP_GROUP_INSTR_OFFSETS
	.align		4
.L_1981:
        /*033c*/ 	.byte	0x04, 0x28
        /*033e*/ 	.short	(.L_1983 - .L_1982)


	//   ....[0]....
.L_1982:
        /*0340*/ 	.word	0x00001690


	//   ....[1]....
        /*0344*/ 	.word	0x00001ca0


	//   ....[2]....
        /*0348*/ 	.word	0x00002350


	//   ....[3]....
        /*034c*/ 	.word	0x00004e40


	//   ....[4]....
        /*0350*/ 	.word	0x000054b0


	//   ....[5]....
        /*0354*/ 	.word	0x00006230


	//   ....[6]....
        /*0358*/ 	.word	0x00006c00


	//   ....[7]....
        /*035c*/ 	.word	0x00008870


	//   ....[8]....
        /*0360*/ 	.word	0x00009b10


	//   ....[9]....
        /*0364*/ 	.word	0x0000b250


	//   ....[10]....
        /*0368*/ 	.word	0x0000b260


	//   ....[11]....
        /*036c*/ 	.word	0x0000b270


	//   ....[12]....
        /*0370*/ 	.word	0x0000b2c0


	//   ....[13]....
        /*0374*/ 	.word	0x0000b310


	//   ....[14]....
        /*0378*/ 	.word	0x0000b320


	//   ....[15]....
        /*037c*/ 	.word	0x0000b350


	//   ....[16]....
        /*0380*/ 	.word	0x0000b380


	//   ....[17]....
        /*0384*/ 	.word	0x0000b3d0


	//   ....[18]....
        /*0388*/ 	.word	0x0000b420


	//   ....[19]....
        /*038c*/ 	.word	0x0000b430


	//   ....[20]....
        /*0390*/ 	.word	0x0000b440


	//   ....[21]....
        /*0394*/ 	.word	0x0000b4f0


	//   ....[22]....
        /*0398*/ 	.word	0x0000b500


	//   ....[23]....
        /*039c*/ 	.word	0x0000b510


	//   ....[24]....
        /*03a0*/ 	.word	0x0000b520


	//   ....[25]....
        /*03a4*/ 	.word	0x0000b5d0


	//   ....[26]....
        /*03a8*/ 	.word	0x0000b5e0


	//   ....[27]....
        /*03ac*/ 	.word	0x0000b5f0


	//   ....[28]....
        /*03b0*/ 	.word	0x0000b600


	//   ....[29]....
        /*03b4*/ 	.word	0x0000b760


	//   ....[30]....
        /*03b8*/ 	.word	0x0000b770


	//   ....[31]....
        /*03bc*/ 	.word	0x0000b780


	//   ....[32]....
        /*03c0*/ 	.word	0x0000b790


	//   ....[33]....
        /*03c4*/ 	.word	0x0000b7a0


	//   ....[34]....
        /*03c8*/ 	.word	0x0000b7b0


	//   ....[35]....
        /*03cc*/ 	.word	0x0000b7c0


	//   ....[36]....
        /*03d0*/ 	.word	0x0000b7d0


	//   ....[37]....
        /*03d4*/ 	.word	0x0000cad0


	//   ....[38]....
        /*03d8*/ 	.word	0x0000caf0


	//   ....[39]....
        /*03dc*/ 	.word	0x0000cb00


	//   ....[40]....
        /*03e0*/ 	.word	0x0000cb10


	//   ....[41]....
        /*03e4*/ 	.word	0x0000cc30


	//   ....[42]....
        /*03e8*/ 	.word	0x0000cc40


	//   ....[43]....
        /*03ec*/ 	.word	0x0000cc50


	//   ....[44]....
        /*03f0*/ 	.word	0x0000cc60


	//   ....[45]....
        /*03f4*/ 	.word	0x0000cd80


	//   ....[46]....
        /*03f8*/ 	.word	0x0000cd90


	//   ....[47]....
        /*03fc*/ 	.word	0x0000cda0


	//   ....[48]....
        /*0400*/ 	.word	0x0000cdb0


	//   ....[49]....
        /*0404*/ 	.word	0x0000ced0


	//   ....[50]....
        /*0408*/ 	.word	0x0000cee0


	//   ....[51]....
        /*040c*/ 	.word	0x0000cef0


	//   ....[52]....
        /*0410*/ 	.word	0x0000cf00


	//   ....[53]....
        /*0414*/ 	.word	0x0000d020


	//   ....[54]....
        /*0418*/ 	.word	0x0000d030


	//   ....[55]....
        /*041c*/ 	.word	0x0000d040


	//   ....[56]....
        /*0420*/ 	.word	0x0000d050


	//   ....[57]....
        /*0424*/ 	.word	0x0000d170


	//   ....[58]....
        /*0428*/ 	.word	0x0000d180


	//   ....[59]....
        /*042c*/ 	.word	0x0000d190


	//   ....[60]....
        /*0430*/ 	.word	0x0000d1a0


	//   ....[61]....
        /*0434*/ 	.word	0x0000d1b0


	//   ....[62]....
        /*0438*/ 	.word	0x0000d1c0


	//   ....[63]....
        /*043c*/ 	.word	0x0000d200


	//   ....[64]....
        /*0440*/ 	.word	0x0000d240


	//   ....[65]....
        /*0444*/ 	.word	0x0000d270


	//   ....[66]....
        /*0448*/ 	.word	0x0000d2a0


	//   ....[67]....
        /*044c*/ 	.word	0x0000d2b0


	//   ....[68]....
        /*0450*/ 	.word	0x0000d2c0


	//   ....[69]....
        /*0454*/ 	.word	0x00010e00


	//   ....[70]....
        /*0458*/ 	.word	0x00010e40


	//   ....[71]....
        /*045c*/ 	.word	0x00010fd0


	//   ....[72]....
        /*0460*/ 	.word	0x00011010


	//   ....[73]....
        /*0464*/ 	.word	0x00011130


	//   ....[74]....
        /*0468*/ 	.word	0x00011150


	//   ....[75]....
        /*046c*/ 	.word	0x00011180


	//   ....[76]....
        /*0470*/ 	.word	0x000111a0


	//   ....[77]....
        /*0474*/ 	.word	0x000111d0


	//   ....[78]....
        /*0478*/ 	.word	0x000111f0


	//   ....[79]....
        /*047c*/ 	.word	0x00011a00


	//   ....[80]....
        /*0480*/ 	.word	0x00012260


	//   ....[81]....
        /*0484*/ 	.word	0x00012b30


	//   ....[82]....
        /*0488*/ 	.word	0x000131e0


	//   ....[83]....
        /*048c*/ 	.word	0x00013200


	//   ....[84]....
        /*0490*/ 	.word	0x00013230


	//   ....[85]....
        /*0494*/ 	.word	0x00013270


	//   ....[86]....
        /*0498*/ 	.word	0x00013290


	//   ....[87]....
        /*049c*/ 	.word	0x00013470


	//   ....[88]....
        /*04a0*/ 	.word	0x00013490


	//   ....[89]....
        /*04a4*/ 	.word	0x000134c0


	//   ....[90]....
        /*04a8*/ 	.word	0x00013500


	//   ....[91]....
        /*04ac*/ 	.word	0x00013520


	//   ....[92]....
        /*04b0*/ 	.word	0x00013860


	//   ....[93]....
        /*04b4*/ 	.word	0x000138b0


	//   ....[94]....
        /*04b8*/ 	.word	0x00013900


	//   ....[95]....
        /*04bc*/ 	.word	0x00013950


	//   ....[96]....
        /*04c0*/ 	.word	0x00013a60


	//   ....[97]....
        /*04c4*/ 	.word	0x00013ab0


	//   ....[98]....
        /*04c8*/ 	.word	0x00013b00


	//   ....[99]....
        /*04cc*/ 	.word	0x00013b50


	//   ....[100]....
        /*04d0*/ 	.word	0x00013c60


	//   ....[101]....
        /*04d4*/ 	.word	0x00013cb0


	//   ....[102]....
        /*04d8*/ 	.word	0x00013d00


	//   ....[103]....
        /*04dc*/ 	.word	0x00013d50


	//   ....[104]....
        /*04e0*/ 	.word	0x00013e60


	//   ....[105]....
        /*04e4*/ 	.word	0x00013eb0


	//   ....[106]....
        /*04e8*/ 	.word	0x00013f00


	//   ....[107]....
        /*04ec*/ 	.word	0x00013f50


	//   ....[108]....
        /*04f0*/ 	.word	0x00014060


	//   ....[109]....
        /*04f4*/ 	.word	0x000140b0


	//   ....[110]....
        /*04f8*/ 	.word	0x00014100


	//   ....[111]....
        /*04fc*/ 	.word	0x00014150


	//   ....[112]....
        /*0500*/ 	.word	0x000141f0


	//   ....[113]....
        /*0504*/ 	.word	0x00014290


	//   ....[114]....
        /*0508*/ 	.word	0x00014330


	//   ....[115]....
        /*050c*/ 	.word	0x000143d0


	//   ....[116]....
        /*0510*/ 	.word	0x00014470


	//   ....[117]....
        /*0514*/ 	.word	0x00014510


	//   ....[118]....
        /*0518*/ 	.word	0x00014560


	//   ....[119]....
        /*051c*/ 	.word	0x000145b0


	//   ....[120]....
        /*0520*/ 	.word	0x00014600


	//   ....[121]....
        /*0524*/ 	.word	0x00014660


	//   ....[122]....
        /*0528*/ 	.word	0x000146b0


	//   ....[123]....
        /*052c*/ 	.word	0x00014700


	//   ....[124]....
        /*0530*/ 	.word	0x000147a0


	//   ....[125]....
        /*0534*/ 	.word	0x000147f0


	//   ....[126]....
        /*0538*/ 	.word	0x00014840


	//   ....[127]....
        /*053c*/ 	.word	0x00014890


	//   ....[128]....
        /*0540*/ 	.word	0x00014920


	//   ....[129]....
        /*0544*/ 	.word	0x000149b0


	//   ....[130]....
        /*0548*/ 	.word	0x00014a00


	//   ....[131]....
        /*054c*/ 	.word	0x00014a50


	//   ....[132]....
        /*0550*/ 	.word	0x00014af0


	//   ....[133]....
        /*0554*/ 	.word	0x00014b80


	//   ....[134]....
        /*0558*/ 	.word	0x00014bd0


	//   ....[135]....
        /*055c*/ 	.word	0x00014c20


	//   ....[136]....
        /*0560*/ 	.word	0x00014cc0


	//   ....[137]....
        /*0564*/ 	.word	0x00014d50


	//   ....[138]....
        /*0568*/ 	.word	0x00014da0


	//   ....[139]....
        /*056c*/ 	.word	0x00014df0


	//   ....[140]....
        /*0570*/ 	.word	0x00014e90


	//   ....[141]....
        /*0574*/ 	.word	0x00014f20


	//   ....[142]....
        /*0578*/ 	.word	0x00014f70


	//   ....[143]....
        /*057c*/ 	.word	0x00014fc0


	//   ....[144]....
        /*0580*/ 	.word	0x00015060


	//   ....[145]....
        /*0584*/ 	.word	0x00015110


	//   ....[146]....
        /*0588*/ 	.word	0x00015160


	//   ....[147]....
        /*058c*/ 	.word	0x00015260


	//   ....[148]....
        /*0590*/ 	.word	0x000152c0


	//   ....[149]....
        /*0594*/ 	.word	0x00015310


	//   ....[150]....
        /*0598*/ 	.word	0x00015360


	//   ....[151]....
        /*059c*/ 	.word	0x000153b0


	//   ....[152]....
        /*05a0*/ 	.word	0x00015400


	//   ....[153]....
        /*05a4*/ 	.word	0x00015450


	//   ....[154]....
        /*05a8*/ 	.word	0x000154a0


	//   ....[155]....
        /*05ac*/ 	.word	0x000154f0


	//----- nvinfo : EIATTR_VRC_CTA_INIT_COUNT
	.align		4
.L_1983:
        /*05b0*/ 	.byte	0x02, 0x4a
	.zero		1
	.zero		1


	//----- nvinfo : EIATTR_EXIT_INSTR_OFFSETS
	.align		4
        /*05b4*/ 	.byte	0x04, 0x1c
        /*05b6*/ 	.short	(.L_1985 - .L_1984)


	//   ....[0]....
.L_1984:
        /*05b8*/ 	.word	0x00013630


	//   ....[1]....
        /*05bc*/ 	.word	0x00013800


	//----- nvinfo : EIATTR_MAX_THREADS
	.align		4
.L_1985:
        /*05c0*/ 	.byte	0x04, 0x05
        /*05c2*/ 	.short	(.L_1987 - .L_1986)
.L_1986:
        /*05c4*/ 	.word	0x00000040
        /*05c8*/ 	.word	0x00000001
        /*05cc*/ 	.word	0x00000001


	//----- nvinfo : EIATTR_CRS_STACK_SIZE
	.align		4
.L_1987:
        /*05d0*/ 	.byte	0x04, 0x1e
        /*05d2*/ 	.short	(.L_1989 - .L_1988)
.L_1988:
        /*05d4*/ 	.word	0x00000000


	//----- nvinfo : EIATTR_CBANK_PARAM_SIZE
	.align		4
.L_1989:
        /*05d8*/ 	.byte	0x03, 0x19
        /*05da*/ 	.short	0x01f0


	//----- nvinfo : EIATTR_PARAM_CBANK
	.align		4
        /*05dc*/ 	.byte	0x04, 0x0a
        /*05de*/ 	.short	(.L_1991 - .L_1990)
	.align		4
.L_1990:
        /*05e0*/ 	.word	index@(.nv.constant0._Z25selective_scan_bwd_kernelI32Selective_Scan_bwd_kernel_traitsILi64ELi16ELb0ELb1ELb1ELb1ELb1EN3c108BFloat16ENS1_7complexIfEEEEv12SSMParamsBwd)
        /*05e4*/ 	.short	0x0380
        /*05e6*/ 	.short	0x01f0


	//----- nvinfo : EIATTR_SW_WAR
	.align		4
.L_1991:
        /*05e8*/ 	.byte	0x04, 0x36
        /*05ea*/ 	.short	(.L_1993 - .L_1992)
.L_1992:
        /*05ec*/ 	.word	0x00000008
.L_1993:


//--------------------- .nv.info._Z25selective_scan_bwd_kernelI32Selective_Scan_bwd_kernel_traitsILi64ELi16ELb1ELb0ELb0ELb0ELb0EN3c108BFloat16ENS1_7complexIfEEEEv12SSMParamsBwd --------------------------
	.section	.nv.info._Z25selective_scan_bwd_kernelI32Selective_Scan_bwd_kernel_traitsILi64ELi16ELb1ELb0ELb0ELb0ELb0EN3c108BFloat16ENS1_7complexIfEEEEv12SSMParamsBwd,"",@"SHT_CUDA_INFO"
	.sectionflags	@""
	.align	4


	//----- nvinfo : EIATTR_CUDA_API_VERSION
	.align		4
        /*0000*/ 	.byte	0x04, 0x37
        /*0002*/ 	.short	(.L_1995 - .L_1994)
.L_1994:
        /*0004*/ 	.word	0x00000082


	//----- nvinfo : EIATTR_KPARAM_INFO
	.align		4
.L_1995:
        /*0008*/ 	.byte	0x04, 0x17
        /*000a*/ 	.short	(.L_1997 - .L_1996)
.L_1996:
        /*000c*/ 	.word	0x00000000
        /*0010*/ 	.short	0x0000
        /*0012*/ 	.short	0x0000
        /*0014*/ 	.byte	0x00, 0xf0, 0xc1, 0x07


	//----- nvinfo : EIATTR_SPARSE_MMA_MASK
	.align		4
.L_1997:
        /*0018*/ 	.byte	0x03, 0x50
        /*001a*/ 	.short	0x0000


	//----- nvinfo : EIATTR_MAXREG_COUNT
	.align		4
        /*001c*/ 	.byte	0x03, 0x1b
        /*001e*/ 	.short	0x00ff


	//----- nvinfo : EIATTR_NUM_BARRIERS
	.align		4
        /*0020*/ 	.byte	0x02, 0x4c
        /*0022*/ 	.byte	0x01
	.zero		1


	//----- nvinfo : EIATTR_MERCURY_ISA_VERSION
	.align		4
        /*0024*/ 	.byte	0x03, 0x5f
        /*0026*/ 	.short	0x0101


	//----- nvinfo : EIATTR_COOP_GROUP_MASK_REGIDS
	.align		4
        /*0028*/ 	.byte	0x04, 0x29
        /*002a*/ 	.short	(.L_1999 - .L_1998)


	//   ....[0]....
.L_1998:
        /*002c*/ 	.word	0xffffffff


	//   ....[1]....
        /*0030*/ 	.word	0xffffffff


	//   ....[2]....
        /*0034*/ 	.word	0xffffffff


	//   ....[3]....
        /*0038*/ 	.word	0xffffffff


	//   ....[4]....
        /*003c*/ 	.word	0xffffffff


	//   ....[5]....
        /*0040*/ 	.word	0xffffffff


	//   ....[6]....
        /*0044*/ 	.word	0xffffffff


	//   ....[7]....
        /*0048*/ 	.word	0xffffffff


	//   ....[8]....
        /*004c*/ 	.word	0xffffffff


	//   ....[9]....
        /*0050*/ 	.word	0xffffffff


	//   ....[10]....
        /*0054*/ 	.word	0xffffffff


	//   ....[11]....
        /*0058*/ 	.word	0xffffffff


	//   ....[12]....
        /*005c*/ 	.word	0xffffffff


	//   ....[13]....
        /*0060*/ 	.word	0xffffffff


	//   ....[14]....
        /*0064*/ 	.word	0xffffffff


	//   ....[15]....
        /*0068*/ 	.word	0xffffffff


	//   ....[16]....
        /*006c*/ 	.word	0xffffffff


	//   ....[17]....
        /*0070*/ 	.word	0xffffffff


	//   ....[18]....
        /*0074*/ 	.word	0xffffffff


	//   ....[19]....
        /*0078*/ 	.word	0xffffffff


	//   ....[20]....
        /*007c*/ 	.word	0xffffffff


	//   ....[21]....
        /*0080*/ 	.word	0xffffffff


	//   ....[22]....
        /*0084*/ 	.word	0xffffffff


	//   ....[23]....
        /*0088*/ 	.word	0xffffffff


	//   ....[24]....
        /*008c*/ 	.word	0xffffffff


	//   ....[25]....
        /*0090*/ 	.word	0xffffffff


	//   ....[26]....
        /*0094*/ 	.word	0xffffffff


	//   ....[27]....
        /*0098*/ 	.word	0xffffffff


	//   ....[28]....
        /*009c*/ 	.word	0xffffffff


	//   ....[29]....
        /*00a0*/ 	.word	0xffffffff


	//   ....[30]....
        /*00a4*/ 	.word	0xffffffff


	//   ....[31]....
        /*00a8*/ 	.word	0xffffffff


	//   ....[32]....
        /*00ac*/ 	.word	0xffffffff


	//   ....[33]....
        /*00b0*/ 	.word	0xffffffff


	//   ....[34]....
        /*00b4*/ 	.word	0xffffffff


	//   ....[35]....
        /*00b8*/ 	.word	0xffffffff


	//   ....[36]....
        /*00bc*/ 	.word	0xffffffff


	//   ....[37]....
        /*00c0*/ 	.word	0xffffffff


	//   ....[38]....
        /*00c4*/ 	.word	0xffffffff


	//   ....[39]....
        /*00c8*/ 	.word	0xffffffff


	//   ....[40]....
        /*00cc*/ 	.word	0xffffffff


	//   ....[41]....
        /*00d0*/ 	.word	0xffffffff


	//   ....[42]....
        /*00d4*/ 	.word	0xffffffff


	//   ....[43]....
        /*00d8*/ 	.word	0xffffffff


	//   ....[44]....
        /*00dc*/ 	.word	0xffffffff


	//   ....[45]....
        /*00e0*/ 	.word	0xffffffff


	//   ....[46]....
        /*00e4*/ 	.word	0xffffffff


	//   ....[47]....
        /*00e8*/ 	.word	0xffffffff


	//   ....[48]....
        /*00ec*/ 	.word	0xffffffff


	//   ....[49]....
        /*00f0*/ 	.word	0xffffffff


	//   ....[50]....
        /*00f4*/ 	.word	0xffffffff


	//   ....[51]....
        /*00f8*/ 	.word	0xffffffff


	//   ....[52]....
        /*00fc*/ 	.word	0xffffffff


	//   ....[53]....
        /*0100*/ 	.word	0xffffffff


	//   ....[54]....
        /*0104*/ 	.word	0xffffffff


	//   ....[55]....
        /*0108*/ 	.word	0xffffffff


	//   ....[56]....
        /*010c*/ 	.word	0xffffffff


	//   ....[57]....
        /*0110*/ 	.word	0xffffffff


	//   ....[58]....
        /*0114*/ 	.word	0xffffffff


	//   ....[59]....
        /*0118*/ 	.word	0xffffffff


	//   ....[60]....
        /*011c*/ 	.word	0xffffffff


	//   ....[61]....
        /*0120*/ 	.word	0xffffffff


	//   ....[62]....
        /*0124*/ 	.word	0xffffffff


	//   ....[63]....
        /*0128*/ 	.word	0xffffffff


	//   ....[64]....
        /*012c*/ 	.word	0xffffffff


	//   ....[65]....
        /*0130*/ 	.word	0xffffffff


	//   ....[66]....
        /*0134*/ 	.word	0xffffffff


	//   ....[67]....
        /*0138*/ 	.word	0xffffffff


	//   ....[68]....
        /*013c*/ 	.word	0xffffffff


	//   ....[69]....
        /*0140*/ 	.word	0xffffffff


	//   ....[70]....
        /*0144*/ 	.word	0xffffffff


	//   ....[71]....
        /*0148*/ 	.word	0xffffffff


	//   ....[72]....
        /*014c*/ 	.word	0xffffffff


	//   ....[73]....
        /*0150*/ 	.word	0xffffffff


	//   ....[74]....
        /*0154*/ 	.word	0xffffffff


	//   ....[75]....
        /*0158*/ 	.word	0xffffffff


	//   ....[76]....
        /*015c*/ 	.word	0xffffffff


	//   ....[77]....
        /*0160*/ 	.word	0xffffffff


	//   ....[78]....
        /*0164*/ 	.word	0xffffffff


	//   ....[79]....
        /*0168*/ 	.word	0xffffffff


	//   ....[80]....
        /*016c*/ 	.word	0xffffffff


	//   ....[81]....
        /*0170*/ 	.word	0xffffffff


	//   ....[82]....
        /*0174*/ 	.word	0xffffffff


	//   ....[83]....
        /*0178*/ 	.word	0xffffffff


	//   ....[84]....
        /*017c*/ 	.word	0xffffffff


	//   ....[85]....
        /*0180*/ 	.word	0xffffffff


	//   ....[86]....
        /*0184*/ 	.word	0xffffffff


	//   ....[87]....
        /*0188*/ 	.word	0xffffffff


	//   ....[88]....
        /*018c*/ 	.word	0xffffffff


	//   ....[89]....
        /*0190*/ 	.word	0xffffffff


	//   ....[90]....
        /*0194*/ 	.word	0xffffffff


	//   ....[91]....
        /*0198*/ 	.word	0xffffffff


	//   ....[92]....
        /*019c*/ 	.word	0xffffffff


	//   ....[93]....
        /*01a0*/ 	.word	0xffffffff


	//   ....[94]....
        /*01a4*/ 	.word	0xffffffff


	//   ....[95]....
        /*01a8*/ 	.word	0x05000002


	//   ....[96]....
        /*01ac*/ 	.word	0x05000002


	//   ....[97]....
        /*01b0*/ 	.word	0x05000002


	//   ....[98]....
        /*01b4*/ 	.word	0x05000002


	//   ....[99]....
        /*01b8*/ 	.word	0x05000002


	//   ....[100]....
        /*01bc*/ 	.word	0x05000002


	//   ....[101]....
        /*01c0*/ 	.word	0x05000002


	//   ....[102]....
        /*01c4*/ 	.word	0x05000002


	//   ....[103]....
        /*01c8*/ 	.word	0x05000002


	//   ....[104]....
        /*01cc*/ 	.word	0x05000002


	//   ....[105]....
        /*01d0*/ 	.word	0x05000002


	//   ....[106]....
        /*01d4*/ 	.word	0x05000002


	//   ....[107]....
        /*01d8*/ 	.word	0x05000002


	//   ....[108]....
        /*01dc*/ 	.word	0x05000002


	//   ....[109]....
        /*01e0*/ 	.word	0x05000002


	//   ....[110]....
        /*01e4*/ 	.word	0x05000002


	//   ....[111]....
        /*01e8*/ 	.word	0x05000002


	//   ....[112]....
        /*01ec*/ 	.word	0x05000002


	//   ....[113]....
        /*01f0*/ 	.word	0x05000002


	//   ....[114]....
        /*01f4*/ 	.word	0x05000002


	//   ....[115]....
        /*01f8*/ 	.word	0x05000002


	//   ....[116]....
        /*01fc*/ 	.word	0x05000002


	//   ....[117]....
        /*0200*/ 	.word	0x05000002


	//   ....[118]....
        /*0204*/ 	.word	0x05000002


	//   ....[119]....
        /*0208*/ 	.word	0x05000002


	//   ....[120]....
        /*020c*/ 	.word	0x05000002


	//   ....[121]....
        /*0210*/ 	.word	0x05000002


	//   ....[122]....
        /*0214*/ 	.word	0x05000002


	//   ....[123]....
        /*0218*/ 	.word	0x05000002


	//   ....[124]....
        /*021c*/ 	.word	0x05000002


	//   ....[125]....
        /*0220*/ 	.word	0x05000002


	//   ....[126]....
        /*0224*/ 	.word	0x05000002


	//   ....[127]....
        /*0228*/ 	.word	0x05000002


	//   ....[128]....
        /*022c*/ 	.word	0x05000002


	//   ....[129]....
        /*0230*/ 	.word	0x05000002


	//   ....[130]....
        /*0234*/ 	.word	0x05000002


	//   ....[131]....
        /*0238*/ 	.word	0x05000002


	//   ....[132]....
        /*023c*/ 	.word	0x05000002


	//   ....[133]....
        /*0240*/ 	.word	0x05000002


	//   ....[134]....
        /*0244*/ 	.word	0x05000002


	//   ....[135]....
        /*0248*/ 	.word	0x05000002


	//   ....[136]....
        /*024c*/ 	.word	0x05000002


	//   ....[137]....
        /*0250*/ 	.word	0x05000002


	//   ....[138]....
        /*0254*/ 	.word	0x05000002


	//   ....[139]....
        /*0258*/ 	.word	0x05000002


	//   ....[140]....
        /*025c*/ 	.word	0x05000002


	//   ....[141]....
        /*0260*/ 	.word	0x05000002


	//   ....[142]....
        /*0264*/ 	.word	0x05000002


	//   ....[143]....
        /*0268*/ 	.word	0x05000002


	//   ....[144]....
        /*026c*/ 	.word	0x05000002


	//   ....[145]....
        /*0270*/ 	.word	0x05000002


	//   ....[146]....
        /*0274*/ 	.word	0x05000002


	//   ....[147]....
        /*0278*/ 	.word	0x05000002


	//   ....[148]....
        /*027c*/ 	.word	0x05000002


	//   ....[149]....
        /*0280*/ 	.word	0x05000002


	//   ....[150]....
        /*0284*/ 	.word	0x05000002


	//   ....[151]....
        /*0288*/ 	.word	0x05000002


	//   ....[152]....
        /*028c*/ 	.word	0x05000002


	//   ....[153]....
        /*0290*/ 	.word	0x05000002


	//   ....[154]....
        /*0294*/ 	.word	0x05000002


	//   ....[155]....
        /*0298*/ 	.word	0x05000002


	//   ....[156]....
        /*029c*/ 	.word	0x05000002


	//   ....[157]....
        /*02a0*/ 	.word	0x05000002


	//   ....[158]....
        /*02a4*/ 	.word	0x05000002


	//----- nvinfo : EIATTR_COOP_GROUP_INSTR_OFFSETS
	.align		4
.L_1999:
        /*02a8*/ 	.byte	0x04, 0x28
        /*02aa*/ 	.short	(.L_2001 - .L_2000)


	//   ....[0]....
.L_2000:
        /*02ac*/ 	.word	0x000007a0


	//   ....[1]....
        /*02b0*/ 	.word	0x00000850


	//   ....[2]....
        /*02b4*/ 	.word	0x00000b00


	//   ....[3]....
        /*02b8*/ 	.word	0x00002cd0


	//   ....[4]....
        /*02bc*/ 	.word	0x00002ce0


	//   ....[5]....
        /*02c0*/ 	.word	0x00002cf0


	//   ....[6]....
        /*02c4*/ 	.word	0x00002d00


	//   ....[7]....
        /*02c8*/ 	.word	0x00002da0


	//   ....[8]....
        /*02cc*/ 	.word	0x00002dc0


	//   ....[9]....
        /*02d0*/ 	.word	0x00002dd0


	//   ....[10]....
        /*02d4*/ 	.word	0x00002de0


	//   ....[11]....
        /*02d8*/ 	.word	0x00002e70


	//   ....[12]....
        /*02dc*/ 	.word	0x00002ea0


	//   ....[13]....
        /*02e0*/ 	.word	0x00002eb0


	//   ....[14]....
        /*02e4*/ 	.word	0x00002ec0


	//   ....[15]....
        /*02e8*/ 	.word	0x00002f60


	//   ....[16]....
        /*02ec*/ 	.word	0x00002f80


	//   ....[17]....
        /*02f0*/ 	.word	0x00002f90


	//   ....[18]....
        /*02f4*/ 	.word	0x00002fa0


	//   ....[19]....
        /*02f8*/ 	.word	0x00003050


	//   ....[20]....
        /*02fc*/ 	.word	0x00003060


	//   ....[21]....
        /*0300*/ 	.word	0x00003070


	//   ....[22]....
        /*0304*/ 	.word	0x00003080


	//   ....[23]....
        /*0308*/ 	.word	0x000031e0


	//   ....[24]....
        /*030c*/ 	.word	0x000031f0


	//   ....[25]....
        /*0310*/ 	.word	0x00003200


	//   ....[26]....
        /*0314*/ 	.word	0x00003210


	//   ....[27]....
        /*0318*/ 	.word	0x00003220


	//   ....[28]....
        /*031c*/ 	.word	0x00003230


	//   ....[29]....
        /*0320*/ 	.word	0x00003240


	//   ....[30]....
        /*0324*/ 	.word	0x00003250


	//   ....[31]....
        /*0328*/ 	.word	0x00004500


	//   ....[32]....
        /*032c*/ 	.word	0x00004520


	//   ....[33]....
        /*0330*/ 	.word	0x00004530


	//   ....[34]....
        /*0334*/ 	.word	0x00004540


	//   ....[35]....
        /*0338*/ 	.word	0x00004650


	//   ....[36]....
        /*033c*/ 	.word	0x00004660


	//   ....[37]....
        /*0340*/ 	.word	0x00004670


	//   ....[38]....
        /*0344*/ 	.word	0x00004680


	//   ....[39]....
        /*0348*/ 	.word	0x00004790


	//   ....[40]....
        /*034c*/ 	.word	0x000047a0


	//   ....[41]....
        /*0350*/ 	.word	0x000047b0


	//   ....[42]....
        /*0354*/ 	.word	0x000047c0


	//   ....[43]....
        /*0358*/ 	.word	0x000048d0


	//   ....[44]....
        /*035c*/ 	.word	0x000048e0


	//   ....[45]....
        /*0360*/ 	.word	0x000048f0


	//   ....[46]....
        /*0364*/ 	.word	0x00004900


	//   ....[47]....
        /*0368*/ 	.word	0x00004a10


	//   ....[48]....
        /*036c*/ 	.word	0x00004a20


	//   ....[49]....
        /*0370*/ 	.word	0x00004a30


	//   ....[50]....
        /*0374*/ 	.word	0x00004a40


	//   ....[51]....
        /*0378*/ 	.word	0x00004b50


	//   ....[52]....
        /*037c*/ 	.word	0x00004b60


	//   ....[53]....
        /*0380*/ 	.word	0x00004b70


	//   ....[54]....
        /*0384*/ 	.word	0x00004b80


	//   ....[55]....
        /*0388*/ 	.word	0x00004b90


	//   ....[56]....
        /*038c*/ 	.word	0x00004ba0


	//   ....[57]....
        /*0390*/ 	.word	0x00004bb0


	//   ....[58]....
        /*0394*/ 	.word	0x00004be0


	//   ....[59]....
        /*0398*/ 	.word	0x00004c20


	//   ....[60]....
        /*039c*/ 	.word	0x00004c60


	//   ....[61]....
        /*03a0*/ 	.word	0x00004c90


	//   ....[62]....
        /*03a4*/ 	.word	0x00004cb0


	//   ....[63]....
        /*03a8*/ 	.word	0x000061c0


	//   ....[64]....
        /*03ac*/ 	.word	0x00006200


	//   ....[65]....
        /*03b0*/ 	.word	0x00006300


	//   ....[66]....
        /*03b4*/ 	.word	0x00006340


	//   ....[67]....
        /*03b8*/ 	.word	0x00006420


	//   ....[68]....
        /*03bc*/ 	.word	0x00006460


	//   ....[69]....
        /*03c0*/ 	.word	0x000064e0


	//   ....[70]....
        /*03c4*/ 	.word	0x00006520


	//   ....[71]....
        /*03c8*/ 	.word	0x000065f0


	//   ....[72]....
        /*03cc*/ 	.word	0x00006630


	//   ....[73]....
        /*03d0*/ 	.word	0x000066b0


	//   ....[74]....
        /*03d4*/ 	.word	0x000066f0


	//   ....[75]....
        /*03d8*/ 	.word	0x000067f0


	//   ....[76]....
        /*03dc*/ 	.word	0x00006840


	//   ....[77]....
        /*03e0*/ 	.word	0x00006880


	//   ....[78]....
        /*03e4*/ 	.word	0x000068c0


	//   ....[79]....
        /*03e8*/ 	.word	0x00006a10


	//   ....[80]....
        /*03ec*/ 	.word	0x00006a50


	//   ....[81]....
        /*03f0*/ 	.word	0x00006a70


	//   ....[82]....
        /*03f4*/ 	.word	0x00006a80


	//   ....[83]....
        /*03f8*/ 	.word	0x00006f60


	//   ....[84]....
        /*03fc*/ 	.word	0x000072c0


	//   ....[85]....
        /*0400*/ 	.word	0x000073c0


	//   ....[86]....
        /*0404*/ 	.word	0x00007400


	//   ....[87]....
        /*0408*/ 	.word	0x00007460


	//   ....[88]....
        /*040c*/ 	.word	0x000074c0


	//   ....[89]....
        /*0410*/ 	.word	0x000074e0


	//   ....[90]....
        /*0414*/ 	.word	0x00007650


	//   ....[91]....
        /*0418*/ 	.word	0x00007690


	//   ....[92]....
        /*041c*/ 	.word	0x000076f0


	//   ....[93]....
        /*0420*/ 	.word	0x00007740


	//   ....[94]....
        /*0424*/ 	.word	0x00007760


	//   ....[95]....
        /*0428*/ 	.word	0x00007e50


	//   ....[96]....
        /*042c*/ 	.word	0x00007ea0


	//   ....[97]....
        /*0430*/ 	.word	0x00007ef0


	//   ....[98]....
        /*0434*/ 	.word	0x00007f40


	//   ....[99]....
        /*0438*/ 	.word	0x00008030


	//   ....[100]....
        /*043c*/ 	.word	0x00008080


	//   ....[101]....
        /*0440*/ 	.word	0x000080d0


	//   ....[102]....
        /*0444*/ 	.word	0x00008120


	//   ....[103]....
        /*0448*/ 	.word	0x00008210


	//   ....[104]....
        /*044c*/ 	.word	0x00008260


	//   ....[105]....
        /*0450*/ 	.word	0x000082b0


	//   ....[106]....
        /*0454*/ 	.word	0x00008300


	//   ....[107]....
        /*0458*/ 	.word	0x00008400


	//   ....[108]....
        /*045c*/ 	.word	0x00008450


	//   ....[109]....
        /*0460*/ 	.word	0x000084a0


	//   ....[110]....
        /*0464*/ 	.word	0x000084f0


	//   ....[111]....
        /*0468*/ 	.word	0x000085e0


	//   ....[112]....
        /*046c*/ 	.word	0x00008630


	//   ....[113]....
        /*0470*/ 	.word	0x00008680


	//   ....[114]....
        /*0474*/ 	.word	0x000086d0


	//   ....[115]....
        /*0478*/ 	.word	0x00008760


	//   ....[116]....
        /*047c*/ 	.word	0x00008800


	//   ....[117]....
        /*0480*/ 	.word	0x000088a0


	//   ....[118]....
        /*0484*/ 	.word	0x00008940


	//   ....[119]....
        /*0488*/ 	.word	0x000089e0


	//   ....[120]....
        /*048c*/ 	.word	0x00008a90


	//   ....[121]....
        /*0490*/ 	.word	0x00008ae0


	//   ....[122]....
        /*0494*/ 	.word	0x00008b30


	//   ....[123]....
        /*0498*/ 	.word	0x00008b80


	//   ....[124]....
        /*049c*/ 	.word	0x00008bd0


	//   ....[125]....
        /*04a0*/ 	.word	0x00008c20


	//   ....[126]....
        /*04a4*/ 	.word	0x00008c70


	//   ....[127]....
        /*04a8*/ 	.word	0x00008d10


	//   ....[128]....
        /*04ac*/ 	.word	0x00008d60


	//   ....[129]....
        /*04b0*/ 	.word	0x00008db0


	//   ....[130]....
        /*04b4*/ 	.word	0x00008e00


	//   ....[131]....
        /*04b8*/ 	.word	0x00008e90


	//   ....[132]....
        /*04bc*/ 	.word	0x00008f20


	//   ....[133]....
        /*04c0*/ 	.word	0x00008f70


	//   ....[134]....
        /*04c4*/ 	.word	0x00008fc0


	//   ....[135]....
        /*04c8*/ 	.word	0x00009050


	//   ....[136]....
        /*04cc*/ 	.word	0x000090e0


	//   ....[137]....
        /*04d0*/ 	.word	0x00009130


	//   ....[138]....
        /*04d4*/ 	.word	0x00009180


	//   ....[139]....
        /*04d8*/ 	.word	0x00009210


	//   ....[140]....
        /*04dc*/ 	.word	0x000092a0


	//   ....[141]....
        /*04e0*/ 	.word	0x000092f0


	//   ....[142]....
        /*04e4*/ 	.word	0x00009340


	//   ....[143]....
        /*04e8*/ 	.word	0x000093d0


	//   ....[144]....
        /*04ec*/ 	.word	0x00009460


	//   ....[145]....
        /*04f0*/ 	.word	0x000094b0


	//   ....[146]....
        /*04f4*/ 	.word	0x00009500


	//   ....[147]....
        /*04f8*/ 	.word	0x00009590


	//   ....[148]....
        /*04fc*/ 	.word	0x00009630


	//   ....[149]....
        /*0500*/ 	.word	0x00009680


	//   ....[150]....
        /*0504*/ 	.word	0x00009740


	//   ....[151]....
        /*0508*/ 	.word	0x000097d0


	//   ....[152]....
        /*050c*/ 	.word	0x00009820


	//   ....[153]....
        /*0510*/ 	.word	0x00009870


	//   ....[154]....
        /*0514*/ 	.word	0x000098c0


	//   ....[155]....
        /*0518*/ 	.word	0x00009900


	//   ....[156]....
        /*051c*/ 	.word	0x00009950


	//   ....[157]....
        /*0520*/ 	.word	0x000099a0


	//   ....[158]....
        /*0524*/ 	.word	0x00009a00


	//----- nvinfo : EIATTR_VRC_CTA_INIT_COUNT
	.align		4
.L_2001:
        /*0528*/ 	.byte	0x02, 0x4a
	.zero		1
	.zero		1


	//----- nvinfo : EIATTR_EXIT_INSTR_OFFSETS
	.align		4
        /*052c*/ 	.byte	0x04, 0x1c
        /*052e*/ 	.short	(.L_2003 - .L_2002)


	//   ....[0]....
.L_2002:
        /*0530*/ 	.word	0x00007870


	//   ....[1]....
        /*0534*/ 	.word	0x00007df0


	//----- nvinfo : EIATTR_MAX_THREADS
	.align		4
.L_2003:
        /*0538*/ 	.byte	0x04, 0x05
        /*053a*/ 	.short	(.L_2005 - .L_2004)
.L_2004:
        /*053c*/ 	.word	0x00000040
        /*0540*/ 	.word	0x00000001
        /*0544*/ 	.word	0x00000001


	//----- nvinfo : EIATTR_CRS_STACK_SIZE
	.align		4
.L_2005:
        /*0548*/ 	.byte	0x04, 0x1e
        /*054a*/ 	.short	(.L_2007 - .L_2006)
.L_2006:
        /*054c*/ 	.word	0x00000000


	//----- nvinfo : EIATTR_CBANK_PARAM_SIZE
	.align		4
.L_2007:
        /*0550*/ 	.byte	0x03, 0x19
        /*0552*/ 	.short	0x01f0


	//----- nvinfo : EIATTR_PARAM_CBANK
	.align		4
        /*0554*/ 	.byte	0x04, 0x0a
        /*0556*/ 	.short	(.L_2009 - .L_2008)
	.align		4
.L_2008:
        /*0558*/ 	.word	index@(.nv.constant0._Z25selective_scan_bwd_kernelI32Selective_Scan_bwd_kernel_traitsILi64ELi16ELb1ELb0ELb0ELb0ELb0EN3c108BFloat16ENS1_7complexIfEEEEv12SSMParamsBwd)
        /*055c*/ 	.short	0x0380
        /*055e*/ 	.short	0x01f0


	//----- nvinfo : EIATTR_SW_WAR
	.align		4
.L_2009:
        /*0560*/ 	.byte	0x04, 0x36
        /*0562*/ 	.short	(.L_2011 - .L_2010)
.L_2010:
        /*0564*/ 	.word	0x00000008
.L_2011:


//--------------------- .nv.info._Z25selective_scan_bwd_kernelI32Selective_Scan_bwd_kernel_traitsILi64ELi16ELb1ELb0ELb0ELb0ELb1EN3c108BFloat16ENS1_7complexIfEEEEv12SSMParamsBwd --------------------------
	.section	.nv.info._Z25selective_scan_bwd_kernelI32Selective_Scan_bwd_kernel_traitsILi64ELi16ELb1ELb0ELb0ELb0ELb1EN3c108BFloat16ENS1_7complexIfEEEEv12SSMParamsBwd,"",@"SHT_CUDA_INFO"
	.sectionflags	@""
	.align	4


	//----- nvinfo : EIATTR_CUDA_API_VERSION
	.align		4
        /*0000*/ 	.byte	0x04, 0x37
        /*0002*/ 	.short	(.L_2013 - .L_2012)
.L_2012:
        /*0004*/ 	.word	0x00000082


	//----- nvinfo : EIATTR_KPARAM_INFO
	.align		4
.L_2013:
        /*0008*/ 	.byte	0x04, 0x17
        /*000a*/ 	.short	(.L_2015 - .L_2014)
.L_2014:
        /*000c*/ 	.word	0x00000000
        /*0010*/ 	.short	0x0000
        /*0012*/ 	.short	0x0000
        /*0014*/ 	.byte	0x00, 0xf0, 0xc1, 0x07


	//----- nvinfo : EIATTR_SPARSE_MMA_MASK
	.align		4
.L_2015:
        /*0018*/ 	.byte	0x03, 0x50
        /*001a*/ 	.short	0x0000


	//----- nvinfo : EIATTR_MAXREG_COUNT
	.align		4
        /*001c*/ 	.byte	0x03, 0x1b
        /*001e*/ 	.short	0x00ff


	//----- nvinfo : EIATTR_NUM_BARRIERS
	.align		4
        /*0020*/ 	.byte	0x02, 0x4c
        /*0022*/ 	.byte	0x01
	.zero		1


	//----- nvinfo : EIATTR_MERCURY_ISA_VERSION
	.align		4
        /*0024*/ 	.byte	0x03, 0x5f
        /*0026*/ 	.short	0x0101


	//----- nvinfo : EIATTR_COOP_GROUP_MASK_REGIDS
	.align		4
        /*0028*/ 	.byte	0x04, 0x29
        /*002a*/ 	.short	(.L_2017 - .L_2016)


	//   ....[0]....
.L_2016:
        /*002c*/ 	.word	0xffffffff


	//   ....[1]....
        /*0030*/ 	.word	0xffffffff


	//   ....[2]....
        /*0034*/ 	.word	0xffffffff


	//   ....[3]....
        /*0038*/ 	.word	0xffffffff


	//   ....[4]....
        /*003c*/ 	.word	0xffffffff


	//   ....[5]....
        /*0040*/ 	.word	0xffffffff


	//   ....[6]....
        /*0044*/ 	.word	0xffffffff


	//   ....[7]....
        /*0048*/ 	.word	0xffffffff


	//   ....[8]....
        /*004c*/ 	.word	0xffffffff


	//   ....[9]....
        /*0050*/ 	.word	0xffffffff


	//   ....[10]....
        /*0054*/ 	.word	0xffffffff


	//   ....[11]....
        /*0058*/ 	.word	0xffffffff


	//   ....[12]....
        /*005c*/ 	.word	0xffffffff


	//   ....[13]....
        /*0060*/ 	.word	0xffffffff


	//   ....[14]....
        /*0064*/ 	.word	0xffffffff


	//   ....[15]....
        /*0068*/ 	.word	0xffffffff


	//   ....[16]....
        /*006c*/ 	.word	0xffffffff


	//   ....[17]....
        /*0070*/ 	.word	0xffffffff


	//   ....[18]....
        /*0074*/ 	.word	0xffffffff


	//   ....[19]....
        /*0078*/ 	.word	0xffffffff


	//   ....[20]....
        /*007c*/ 	.word	0xffffffff


	//   ....[21]....
        /*0080*/ 	.word	0xffffffff


	//   ....[22]....
        /*0084*/ 	.word	0xffffffff


	//   ....[23]....
        /*0088*/ 	.word	0xffffffff


	//   ....[24]....
        /*008c*/ 	.word	0xffffffff


	//   ....[25]....
        /*0090*/ 	.word	0xffffffff


	//   ....[26]....
        /*0094*/ 	.word	0xffffffff


	//   ....[27]....
        /*0098*/ 	.word	0xffffffff


	//   ....[28]....
        /*009c*/ 	.word	0xffffffff


	//   ....[29]....
        /*00a0*/ 	.word	0xffffffff


	//   ....[30]....
        /*00a4*/ 	.word	0xffffffff


	//   ....[31]....
        /*00a8*/ 	.word	0xffffffff


	//   ....[32]....
        /*00ac*/ 	.word	0xffffffff


	//   ....[33]....
        /*00b0*/ 	.word	0xffffffff


	//   ....[34]....
        /*00b4*/ 	.word	0xffffffff


	//   ....[35]....
        /*00b8*/ 	.word	0xffffffff


	//   ....[36]....
        /*00bc*/ 	.word	0xffffffff


	//   ....[37]....
        /*00c0*/ 	.word	0xffffffff


	//   ....[38]....
        /*00c4*/ 	.word	0xffffffff


	//   ....[39]....
        /*00c8*/ 	.word	0xffffffff


	//   ....[40]....
        /*00cc*/ 	.word	0xffffffff


	//   ....[41]....
        /*00d0*/ 	.word	0xffffffff


	//   ....[42]....
        /*00d4*/ 	.word	0xffffffff


	//   ....[43]....
        /*00d8*/ 	.word	0xffffffff


	//   ....[44]....
        /*00dc*/ 	.word	0xffffffff


	//   ....[45]....
        /*00e0*/ 	.word	0xffffffff


	//   ....[46]....
        /*00e4*/ 	.word	0xffffffff


	//   ....[47]....
        /*00e8*/ 	.word	0xffffffff


	//   ....[48]....
        /*00ec*/ 	.word	0xffffffff


	//   ....[49]....
        /*00f0*/ 	.word	0xffffffff


	//   ....[50]....
        /*00f4*/ 	.word	0xffffffff


	//   ....[51]....
        /*00f8*/ 	.word	0xffffffff


	//   ....[52]....
        /*00fc*/ 	.word	0xffffffff


	//   ....[53]....
        /*0100*/ 	.word	0xffffffff


	//   ....[54]....
        /*0104*/ 	.word	0xffffffff


	//   ....[55]....
        /*0108*/ 	.word	0xffffffff


	//   ....[56]....
        /*010c*/ 	.word	0xffffffff


	//   ....[57]....
        /*0110*/ 	.word	0xffffffff


	//   ....[58]....
        /*0114*/ 	.word	0xffffffff


	//   ....[59]....
        /*0118*/ 	.word	0xffffffff


	//   ....[60]....
        /*011c*/ 	.word	0xffffffff


	//   ....[61]....
        /*0120*/ 	.word	0xffffffff


	//   ....[62]....
        /*0124*/ 	.word	0xffffffff


	//   ....[63]....
        /*0128*/ 	.word	0xffffffff


	//   ....[64]....
        /*012c*/ 	.word	0xffffffff


	//   ....[65]....
        /*0130*/ 	.word	0xffffffff


	//   ....[66]....
        /*0134*/ 	.word	0xffffffff


	//   ....[67]....
        /*0138*/ 	.word	0xffffffff


	//   ....[68]....
        /*013c*/ 	.word	0xffffffff


	//   ....[69]....
        /*0140*/ 	.word	0xffffffff


	//   ....[70]....
        /*0144*/ 	.word	0xffffffff


	//   ....[71]....
        /*0148*/ 	.word	0xffffffff


	//   ....[72]....
        /*014c*/ 	.word	0xffffffff


	//   ....[73]....
        /*0150*/ 	.word	0xffffffff


	//   ....[74]....
        /*0154*/ 	.word	0xffffffff


	//   ....[75]....
        /*0158*/ 	.word	0xffffffff


	//   ....[76]....
        /*015c*/ 	.word	0xffffffff


	//   ....[77]....
        /*0160*/ 	.word	0xffffffff


	//   ....[78]....
        /*0164*/ 	.word	0xffffffff


	//   ....[79]....
        /*0168*/ 	.word	0xffffffff


	//   ....[80]....
        /*016c*/ 	.word	0xffffffff


	//   ....[81]....
        /*0170*/ 	.word	0xffffffff


	//   ....[82]....
        /*0174*/ 	.word	0xffffffff


	//   ....[83]....
        /*0178*/ 	.word	0xffffffff


	//   ....[84]....
        /*017c*/ 	.word	0xffffffff


	//   ....[85]....
        /*0180*/ 	.word	0xffffffff


	//   ....[86]....
        /*0184*/ 	.word	0xffffffff


	//   ....[87]....
        /*0188*/ 	.word	0xffffffff


	//   ....[88]....
        /*018c*/ 	.word	0xffffffff


	//   ....[89]....
        /*0190*/ 	.word	0xffffffff


	//   ....[90]....
        /*0194*/ 	.word	0xffffffff


	//   ....[91]....
        /*0198*/ 	.word	0xffffffff


	//   ....[92]....
        /*019c*/ 	.word	0xffffffff


	//   ....[93]....
        /*01a0*/ 	.word	0xffffffff


	//   ....[94]....
        /*01a4*/ 	.word	0xffffffff


	//   ....[95]....
        /*01a8*/ 	.word	0xffffffff


	//   ....[96]....
        /*01ac*/ 	.word	0xffffffff


	//   ....[97]....
        /*01b0*/ 	.word	0xffffffff


	//   ....[98]....
        /*01b4*/ 	.word	0xffffffff


	//   ....[99]....
        /*01b8*/ 	.word	0x05000002


	//   ....[100]....
        /*01bc*/ 	.word	0x05000002


	//   ....[101]....
        /*01c0*/ 	.word	0x05000002


	//   ....[102]....
        /*01c4*/ 	.word	0x05000002


	//   ....[103]....
        /*01c8*/ 	.word	0x05000002


	//   ....[104]....
        /*01cc*/ 	.word	0x05000002


	//   ....[105]....
        /*01d0*/ 	.word	0x05000002


	//   ....[106]....
        /*01d4*/ 	.word	0x05000002


	//   ....[107]....
        /*01d8*/ 	.word	0x05000002


	//   ....[108]....
        /*01dc*/ 	.word	0x05000002


	//   ....[109]....
        /*01e0*/ 	.word	0x05000002


	//   ....[110]....
        /*01e4*/ 	.word	0x05000002


	//   ....[111]....
        /*01e8*/ 	.word	0x05000002


	//   ....[112]....
        /*01ec*/ 	.word	0x05000002


	//   ....[113]....
        /*01f0*/ 	.word	0x05000002


	//   ....[114]....
        /*01f4*/ 	.word	0x05000002


	//   ....[115]....
        /*01f8*/ 	.word	0x05000002


	//   ....[116]....
        /*01fc*/ 	.word	0x05000002


	//   ....[117]....
        /*0200*/ 	.word	0x05000002


	//   ....[118]....
        /*0204*/ 	.word	0x05000002


	//   ....[119]....
        /*0208*/ 	.word	0x05000002


	//   ....[120]....
        /*020c*/ 	.word	0x05000002


	//   ....[121]....
        /*0210*/ 	.word	0x05000002


	//   ....[122]....
        /*0214*/ 	.word	0x05000002


	//   ....[123]....
        /*0218*/ 	.word	0x05000002


	//   ....[124]....
        /*021c*/ 	.word	0x05000002


	//   ....[125]....
        /*0220*/ 	.word	0x05000002


	//   ....[126]....
        /*0224*/ 	.word	0x05000002


	//   ....[127]....
        /*0228*/ 	.word	0x05000002


	//   ....[128]....
        /*022c*/ 	.word	0x05000002


	//   ....[129]....
        /*0230*/ 	.word	0x05000002


	//   ....[130]....
        /*0234*/ 	.word	0x05000002


	//   ....[131]....
        /*0238*/ 	.word	0x05000002


	//   ....[132]....
        /*023c*/ 	.word	0x05000002


	//   ....[133]....
        /*0240*/ 	.word	0x05000002


	//   ....[134]....
        /*0244*/ 	.word	0x05000002


	//   ....[135]....
        /*0248*/ 	.word	0x05000002


	//   ....[136]....
        /*024c*/ 	.word	0x05000002


	//   ....[137]....
        /*0250*/ 	.word	0x05000002


	//   ....[138]....
        /*0254*/ 	.word	0x05000002


	//   ....[139]....
        /*0258*/ 	.word	0x05000002


	//   ....[140]....
        /*025c*/ 	.word	0x05000002


	//   ....[141]....
        /*0260*/ 	.word	0x05000002


	//   ....[142]....
        /*0264*/ 	.word	0x05000002


	//   ....[143]....
        /*0268*/ 	.word	0x05000002


	//   ....[144]....
        /*026c*/ 	.word	0x05000002


	//   ....[145]....
        /*0270*/ 	.word	0x05000002


	//   ....[146]....
        /*0274*/ 	.word	0x05000002


	//   ....[147]....
        /*0278*/ 	.word	0x05000002


	//   ....[148]....
        /*027c*/ 	.word	0x05000002


	//   ....[149]....
        /*0280*/ 	.word	0x05000002


	//   ....[150]....
        /*0284*/ 	.word	0x05000002


	//   ....[151]....
        /*0288*/ 	.word	0x05000002


	//   ....[152]....
        /*028c*/ 	.word	0x05000002


	//   ....[153]....
        /*0290*/ 	.word	0x05000002


	//   ....[154]....
        /*0294*/ 	.word	0x05000002


	//   ....[155]....
        /*0298*/ 	.word	0x05000002


	//   ....[156]....
        /*029c*/ 	.word	0x05000002


	//   ....[157]....
        /*02a0*/ 	.word	0x05000002


	//   ....[158]....
        /*02a4*/ 	.word	0x05000002


	//   ....[159]....
        /*02a8*/ 	.word	0x05000002


	//   ....[160]....
        /*02ac*/ 	.word	0x05000002


	//   ....[161]....
        /*02b0*/ 	.word	0x05000002


	//   ....[162]....
        /*02b4*/ 	.word	0x05000002


	//----- nvinfo : EIATTR_COOP_GROUP_INSTR_OFFSETS
	.align		4
.L_2017:
        /*02b8*/ 	.byte	0x04, 0x28
        /*02ba*/ 	.short	(.L_2019 - .L_2018)


	//   ....[0]....
.L_2018:
        /*02bc*/ 	.word	0x000007d0


	//   ....[1]....
        /*02c0*/ 	.word	0x00000880


	//   ....[2]....
        /*02c4*/ 	.word	0x000009e0


	//   ....[3]....
        /*02c8*/ 	.word	0x00000b40


	//   ....[4]....
        /*02cc*/ 	.word	0x000013d0


	//   ....[5]....
        /*02d0*/ 	.word	0x00001dd0


	//   ....[6]....
        /*02d4*/ 	.word	0x00002100


	//   ....[7]....
        /*02d8*/ 	.word	0x00004290


	//   ....[8]....
        /*02dc*/ 	.word	0x000042a0


	//   ....[9]....
        /*02e0*/ 	.word	0x000042b0


	//   ....[10]....
        /*02e4*/ 	.word	0x000042c0


	//   ....[11]....
        /*02e8*/ 	.word	0x00004360


	//   ....[12]....
        /*02ec*/ 	.word	0x00004380


	//   ....[13]....
        /*02f0*/ 	.word	0x00004390


	//   ....[14]....
        /*02f4*/ 	.word	0x000043a0


	//   ....[15]....
        /*02f8*/ 	.word	0x00004430


	//   ....[16]....
        /*02fc*/ 	.word	0x00004460


	//   ....[17]....
        /*0300*/ 	.word	0x00004470


	//   ....[18]....
        /*0304*/ 	.word	0x00004480


	//   ....[19]....
        /*0308*/ 	.word	0x00004520


	//   ....[20]....
        /*030c*/ 	.word	0x00004540


	//   ....[21]....
        /*0310*/ 	.word	0x00004550


	//   ....[22]....
        /*0314*/ 	.word	0x00004560


	//   ....[23]....
        /*0318*/ 	.word	0x00004610


	//   ....[24]....
        /*031c*/ 	.word	0x00004620


	//   ....[25]....
        /*0320*/ 	.word	0x00004630


	//   ....[26]....
        /*0324*/ 	.word	0x00004640


	//   ....[27]....
        /*0328*/ 	.word	0x000047a0


	//   ....[28]....
        /*032c*/ 	.word	0x000047b0


	//   ....[29]....
        /*0330*/ 	.word	0x000047c0


	//   ....[30]....
        /*0334*/ 	.word	0x000047d0


	//   ....[31]....
        /*0338*/ 	.word	0x000047e0


	//   ....[32]....
        /*033c*/ 	.word	0x000047f0


	//   ....[33]....
        /*0340*/ 	.word	0x00004800


	//   ....[34]....
        /*0344*/ 	.word	0x00004810


	//   ....[35]....
        /*0348*/ 	.word	0x00005ac0


	//   ....[36]....
        /*034c*/ 	.word	0x00005ae0


	//   ....[37]....
        /*0350*/ 	.word	0x00005af0


	//   ....[38]....
        /*0354*/ 	.word	0x00005b00


	//   ....[39]....
        /*0358*/ 	.word	0x00005c10


	//   ....[40]....
        /*035c*/ 	.word	0x00005c20


	//   ....[41]....
        /*0360*/ 	.word	0x00005c30


	//   ....[42]....
        /*0364*/ 	.word	0x00005c40


	//   ....[43]....
        /*0368*/ 	.word	0x00005d50


	//   ....[44]....
        /*036c*/ 	.word	0x00005d60


	//   ....[45]....
        /*0370*/ 	.word	0x00005d70


	//   ....[46]....
        /*0374*/ 	.word	0x00005d80


	//   ....[47]....
        /*0378*/ 	.word	0x00005e90


	//   ....[48]....
        /*037c*/ 	.word	0x00005ea0


	//   ....[49]....
        /*0380*/ 	.word	0x00005eb0


	//   ....[50]....
        /*0384*/ 	.word	0x00005ec0


	//   ....[51]....
        /*0388*/ 	.word	0x00005fd0


	//   ....[52]....
        /*038c*/ 	.word	0x00005fe0


	//   ....[53]....
        /*0390*/ 	.word	0x00005ff0


	//   ....[54]....
        /*0394*/ 	.word	0x00006000


	//   ....[55]....
        /*0398*/ 	.word	0x00006110


	//   ....[56]....
        /*039c*/ 	.word	0x00006120


	//   ....[57]....
        /*03a0*/ 	.word	0x00006130


	//   ....[58]....
        /*03a4*/ 	.word	0x00006140


	//   ....[59]....
        /*03a8*/ 	.word	0x00006150


	//   ....[60]....
        /*03ac*/ 	.word	0x00006160


	//   ....[61]....
        /*03b0*/ 	.word	0x00006170


	//   ....[62]....
        /*03b4*/ 	.word	0x000061a0


	//   ....[63]....
        /*03b8*/ 	.word	0x000061e0


	//   ....[64]....
        /*03bc*/ 	.word	0x00006220


	//   ....[65]....
        /*03c0*/ 	.word	0x00006250


	//   ....[66]....
        /*03c4*/ 	.word	0x00006270


	//   ....[67]....
        /*03c8*/ 	.word	0x00007770


	//   ....[68]....
        /*03cc*/ 	.word	0x000077b0


	//   ....[69]....
        /*03d0*/ 	.word	0x000078d0


	//   ....[70]....
        /*03d4*/ 	.word	0x00007910


	//   ....[71]....
        /*03d8*/ 	.word	0x00007970


	//   ....[72]....
        /*03dc*/ 	.word	0x000079b0


	//   ....[73]....
        /*03e0*/ 	.word	0x00007aa0


	//   ....[74]....
        /*03e4*/ 	.word	0x00007ae0


	//   ....[75]....
        /*03e8*/ 	.word	0x00007c40


	//   ....[76]....
        /*03ec*/ 	.word	0x00007c80


	//   ....[77]....
        /*03f0*/ 	.word	0x00007cc0


	//   ....[78]....
        /*03f4*/ 	.word	0x00007d00


	//   ....[79]....
        /*03f8*/ 	.word	0x00007e10


	//   ....[80]....
        /*03fc*/ 	.word	0x00007e90


	//   ....[81]....
        /*0400*/ 	.word	0x00007ed0


	//   ....[82]....
        /*0404*/ 	.word	0x00007f10


	//   ....[83]....
        /*0408*/ 	.word	0x00007ff0


	//   ....[84]....
        /*040c*/ 	.word	0x00008010


	//   ....[85]....
        /*0410*/ 	.word	0x00008030


	//   ....[86]....
        /*0414*/ 	.word	0x00008040


	//   ....[87]....
        /*0418*/ 	.word	0x00008540


	//   ....[88]....
        /*041c*/ 	.word	0x00008850


	//   ....[89]....
        /*0420*/ 	.word	0x00008940


	//   ....[90]....
        /*0424*/ 	.word	0x00008980


	//   ....[91]....
        /*0428*/ 	.word	0x000089e0


	//   ....[92]....
        /*042c*/ 	.word	0x00008a40


	//   ....[93]....
        /*0430*/ 	.word	0x00008a60


	//   ....[94]....
        /*0434*/ 	.word	0x00008bd0


	//   ....[95]....
        /*0438*/ 	.word	0x00008c00


	//   ....[96]....
        /*043c*/ 	.word	0x00008c60


	//   ....[97]....
        /*0440*/ 	.word	0x00008cc0


	//   ....[98]....
        /*0444*/ 	.word	0x00008ce0


	//   ....[99]....
        /*0448*/ 	.word	0x000093d0


	//   ....[100]....
        /*044c*/ 	.word	0x00009420


	//   ....[101]....
        /*0450*/ 	.word	0x00009470


	//   ....[102]....
        /*0454*/ 	.word	0x000094c0


	//   ....[103]....
        /*0458*/ 	.word	0x000095b0


	//   ....[104]....
        /*045c*/ 	.word	0x00009600


	//   ....[105]....
        /*0460*/ 	.word	0x00009650


	//   ....[106]....
        /*0464*/ 	.word	0x000096a0


	//   ....[107]....
        /*0468*/ 	.word	0x00009790


	//   ....[108]....
        /*046c*/ 	.word	0x000097e0


	//   ....[109]....
        /*0470*/ 	.word	0x00009830


	//   ....[110]....
        /*0474*/ 	.word	0x00009880


	//   ....[111]....
        /*0478*/ 	.word	0x00009980


	//   ....[112]....
        /*047c*/ 	.word	0x000099d0


	//   ....[113]....
        /*0480*/ 	.word	0x00009a20


	//   ....[114]....
        /*0484*/ 	.word	0x00009a70


	//   ....[115]....
        /*0488*/ 	.word	0x00009b60


	//   ....[116]....
        /*048c*/ 	.word	0x00009bb0


	//   ....[117]....
        /*0490*/ 	.word	0x00009c00


	//   ....[118]....
        /*0494*/ 	.word	0x00009c50


	//   ....[119]....
        /*0498*/ 	.word	0x00009ce0


	//   ....[120]....
        /*049c*/ 	.word	0x00009d80


	//   ....[121]....
        /*04a0*/ 	.word	0x00009e20


	//   ....[122]....
        /*04a4*/ 	.word	0x00009ec0


	//   ....[123]....
        /*04a8*/ 	.word	0x00009f60


	//   ....[124]....
        /*04ac*/ 	.word	0x0000a010


	//   ....[125]....
        /*04b0*/ 	.word	0x0000a060


	//   ....[126]....
        /*04b4*/ 	.word	0x0000a0b0


	//   ....[127]....
        /*04b8*/ 	.word	0x0000a100


	//   ....[128]....
        /*04bc*/ 	.word	0x0000a150


	//   ....[129]....
        /*04c0*/ 	.word	0x0000a1a0


	//   ....[130]....
        /*04c4*/ 	.word	0x0000a1f0


	//   ....[131]....
        /*04c8*/ 	.word	0x0000a290


	//   ....[132]....
        /*04cc*/ 	.word	0x0000a2e0


	//   ....[133]....
        /*04d0*/ 	.word	0x0000a330


	//   ....[134]....
        /*04d4*/ 	.word	0x0000a380


	//   ....[135]....
        /*04d8*/ 	.word	0x0000a410


	//   ....[136]....
        /*04dc*/ 	.word	0x0000a4a0


	//   ....[137]....
        /*04e0*/ 	.word	0x0000a4f0


	//   ....[138]....
        /*04e4*/ 	.word	0x0000a540


	//   ....[139]....
        /*04e8*/ 	.word	0x0000a5d0


	//   ....[140]....
        /*04ec*/ 	.word	0x0000a660


	//   ....[141]....
        /*04f0*/ 	.word	0x0000a6b0


	//   ....[142]....
        /*04f4*/ 	.word	0x0000a700


	//   ....[143]....
        /*04f8*/ 	.word	0x0000a790


	//   ....[144]....
        /*04fc*/ 	.word	0x0000a820


	//   ....[145]....
        /*0500*/ 	.word	0x0000a870


	//   ....[146]....
        /*0504*/ 	.word	0x0000a8c0


	//   ....[147]....
        /*0508*/ 	.word	0x0000a950


	//   ....[148]....
        /*050c*/ 	.word	0x0000a9e0


	//   ....[149]....
        /*0510*/ 	.word	0x0000aa30


	//   ....[150]....
        /*0514*/ 	.word	0x0000aa80


	//   ....[151]....
        /*0518*/ 	.word	0x0000ab10


	//   ....[152]....
        /*051c*/ 	.word	0x0000abb0


	//   ....[153]....
        /*0520*/ 	.word	0x0000ac00


	//   ....[154]....
        /*0524*/ 	.word	0x0000acc0


	//   ....[155]....
        /*0528*/ 	.word	0x0000ad50


	//   ....[156]....
        /*052c*/ 	.word	0x0000ada0


	//   ....[157]....
        /*0530*/ 	.word	0x0000adf0


	//   ....[158]....
        /*0534*/ 	.word	0x0000ae40


	//   ....[159]....
        /*0538*/ 	.word	0x0000ae80


	//   ....[160]....
        /*053c*/ 	.word	0x0000aed0


	//   ....[161]....
        /*0540*/ 	.word	0x0000af20


	//   ....[162]....
        /*0544*/ 	.word	0x0000af80


	//----- nvinfo : EIATTR_VRC_CTA_INIT_COUNT
	.align		4
.L_2019:
        /*0548*/ 	.byte	0x02, 0x4a
	.zero		1
	.zero		1


	//----- nvinfo : EIATTR_EXIT_INSTR_OFFSETS
	.align		4
        /*054c*/ 	.byte	0x04, 0x1c
        /*054e*/ 	.short	(.L_2021 - .L_2020)


	//   ....[0]....
.L_2020:
        /*0550*/ 	.word	0x00008df0


	//   ....[1]....
        /*0554*/ 	.word	0x00009370


	//----- nvinfo : EIATTR_MAX_THREADS
	.align		4
.L_2021:
        /*0558*/ 	.byte	0x04, 0x05
        /*055a*/ 	.short	(.L_2023 - .L_2022)
.L_2022:
        /*055c*/ 	.word	0x00000040
        /*0560*/ 	.word	0x00000001
        /*0564*/ 	.word	0x00000001


	//----- nvinfo : EIATTR_CRS_STACK_SIZE
	.align		4
.L_2023:
        /*0568*/ 	.byte	0x04, 0x1e
        /*056a*/ 	.short	(.L_2025 - .L_2024)
.L_2024:
        /*056c*/ 	.word	0x00000000


	//----- nvinfo : EIATTR_CBANK_PARAM_SIZE
	.align		4
.L_2025:
        /*0570*/ 	.byte	0x03, 0x19
        /*0572*/ 	.short	0x01f0


	//----- nvinfo : EIATTR_PARAM_CBANK
	.align		4
        /*0574*/ 	.byte	0x04, 0x0a
        /*0576*/ 	.short	(.L_2027 - .L_2026)
	.align		4
.L_2026:
        /*0578*/ 	.word	index@(.nv.constant0._Z25selective_scan_bwd_kernelI32Selective_Scan_bwd_kernel_traitsILi64ELi16ELb1ELb0ELb0ELb0ELb1EN3c108BFloat16ENS1_7complexIfEEEEv12SSMParamsBwd)
        /*057c*/ 	.short	0x0380
        /*057e*/ 	.short	0x01f0


	//----- nvinfo : EIATTR_SW_WAR
	.align		4
.L_2027:
        /*0580*/ 	.byte	0x04, 0x36
        /*0582*/ 	.short	(.L_2029 - .L_2028)
.L_2028:
        /*0584*/ 	.word	0x00000008
.L_2029:


//--------------------- .nv.info._Z25selective_scan_bwd_kernelI32Selective_Scan_bwd_kernel_traitsILi64ELi16ELb1ELb0ELb0ELb1ELb0EN3c108BFloat16ENS1_7complexIfEEEEv12SSMParamsBwd --------------------------
	.section	.nv.info._Z25selective_scan_bwd_kernelI32Selective_Scan_bwd_kernel_traitsILi64ELi16ELb1ELb0ELb0ELb1ELb0EN3c108BFloat16ENS1_7complexIfEEEEv12SSMParamsBwd,"",@"SHT_CUDA_INFO"
	.sectionflags	@""
	.align	4


	//----- nvinfo : EIATTR_CUDA_API_VERSION
	.align		4
        /*0000*/ 	.byte	0x04, 0x37
        /*0002*/ 	.short	(.L_2031 - .L_2030)
.L_2030:
        /*0004*/ 	.word	0x00000082


	//----- nvinfo : EIATTR_KPARAM_INFO
	.align		4
.L_2031:
        /*0008*/ 	.byte	0x04, 0x17
        /*000a*/ 	.short	(.L_2033 - .L_2032)
.L_2032:
        /*000c*/ 	.word	0x00000000
        /*0010*/ 	.short	0x0000
        /*0012*/ 	.short	0x0000
        /*0014*/ 	.byte	0x00, 0xf0, 0xc1, 0x07


	//----- nvinfo : EIATTR_SPARSE_MMA_MASK
	.align		4
.L_2033:
        /*0018*/ 	.byte	0x03, 0x50
        /*001a*/ 	.short	0x0000


	//----- nvinfo : EIATTR_MAXREG_COUNT
	.align		4
        /*001c*/ 	.byte	0x03, 0x1b
        /*001e*/ 	.short	0x00ff


	//----- nvinfo : EIATTR_NUM_BARRIERS
	.align		4
        /*0020*/ 	.byte	0x02, 0x4c
        /*0022*/ 	.byte	0x01
	.zero		1


	//----- nvinfo : EIATTR_MERCURY_ISA_VERSION
	.align		4
        /*0024*/ 	.byte	0x03, 0x5f
        /*0026*/ 	.short	0x0101


	//----- nvinfo : EIATTR_COOP_GROUP_MASK_REGIDS
	.align		4
        /*0028*/ 	.byte	0x04, 0x29
        /*002a*/ 	.short	(.L_2035 - .L_2034)


	//   ....[0]....
.L_2034:
        /*002c*/ 	.word	0xffffffff


	//   ....[1]....
        /*0030*/ 	.word	0xffffffff


	//   ....[2]....
        /*0034*/ 	.word	0xffffffff


	//   ....[3]....
        /*0038*/ 	.word	0xffffffff


	//   ....[4]....
        /*003c*/ 	.word	0xffffffff


	//   ....[5]....
        /*0040*/ 	.word	0xffffffff


	//   ....[6]....
        /*0044*/ 	.word	0xffffffff


	//   ....[7]....
        /*0048*/ 	.word	0xffffffff


	//   ....[8]....
        /*004c*/ 	.word	0xffffffff


	//   ....[9]....
        /*0050*/ 	.word	0xffffffff


	//   ....[10]....
        /*0054*/ 	.word	0xffffffff


	//   ....[11]....
        /*0058*/ 	.word	0xffffffff


	//   ....[12]....
        /*005c*/ 	.word	0xffffffff


	//   ....[13]....
        /*0060*/ 	.word	0xffffffff


	//   ....[14]....
        /*0064*/ 	.word	0xffffffff


	//   ....[15]....
        /*0068*/ 	.word	0xffffffff


	//   ....[16]....
        /*006c*/ 	.word	0xffffffff


	//   ....[17]....
        /*0070*/ 	.word	0xffffffff


	//   ....[18]....
        /*0074*/ 	.word	0xffffffff


	//   ....[19]....
        /*0078*/ 	.word	0xffffffff


	//   ....[20]....
        /*007c*/ 	.word	0xffffffff


	//   ....[21]....
        /*0080*/ 	.word	0xffffffff


	//   ....[22]....
        /*0084*/ 	.word	0xffffffff


	//   ....[23]....
        /*0088*/ 	.word	0xffffffff


	//   ....[24]....
        /*008c*/ 	.word	0xffffffff


	//   ....[25]....
        /*0090*/ 	.word	0xffffffff


	//   ....[26]....
        /*0094*/ 	.word	0xffffffff


	//   ....[27]....
        /*0098*/ 	.word	0xffffffff


	//   ....[28]....
        /*009c*/ 	.word	0xffffffff


	//   ....[29]....
        /*00a0*/ 	.word	0xffffffff


	//   ....[30]....
        /*00a4*/ 	.word	0xffffffff


	//   ....[31]....
        /*00a8*/ 	.word	0xffffffff


	//   ....[32]....
        /*00ac*/ 	.word	0xffffffff


	//   ....[33]....
        /*00b0*/ 	.word	0xffffffff


	//   ....[34]....
        /*00b4*/ 	.word	0xffffffff


	//   ....[35]....
        /*00b8*/ 	.word	0xffffffff


	//   ....[36]....
        /*00bc*/ 	.word	0xffffffff


	//   ....[37]....
        /*00c0*/ 	.word	0xffffffff


	//   ....[38]....
        /*00c4*/ 	.word	0xffffffff


	//   ....[39]....
        /*00c8*/ 	.word	0xffffffff


	//   ....[40]....
        /*00cc*/ 	.word	0xffffffff


	//   ....[41]....
        /*00d0*/ 	.word	0xffffffff


	//   ....[42]....
        /*00d4*/ 	.word	0xffffffff


	//   ....[43]....
        /*00d8*/ 	.word	0xffffffff


	//   ....[44]....
        /*00dc*/ 	.word	0xffffffff


	//   ....[45]....
        /*00e0*/ 	.word	0xffffffff


	//   ....[46]....
        /*00e4*/ 	.word	0xffffffff


	//   ....[47]....
        /*00e8*/ 	.word	0xffffffff


	//   ....[48]....
        /*00ec*/ 	.word	0xffffffff


	//   ....[49]....
        /*00f0*/ 	.word	0xffffffff


	//   ....[50]....
        /*00f4*/ 	.word	0xffffffff


	//   ....[51]....
        /*00f8*/ 	.word	0xffffffff


	//   ....[52]....
        /*00fc*/ 	.word	0xffffffff


	//   ....[53]....
        /*0100*/ 	.word	0xffffffff


	//   ....[54]....
        /*0104*/ 	.word	0xffffffff


	//   ....[55]....
        /*0108*/ 	.word	0xffffffff


	//   ....[56]....
        /*010c*/ 	.word	0xffffffff


	//   ....[57]....
        /*0110*/ 	.word	0xffffffff


	//   ....[58]....
        /*0114*/ 	.word	0xffffffff


	//   ....[59]....
        /*0118*/ 	.word	0xffffffff


	//   ....[60]....
        /*011c*/ 	.word	0xffffffff


	//   ....[61]....
        /*0120*/ 	.word	0xffffffff


	//   ....[62]....
        /*0124*/ 	.word	0xffffffff


	//   ....[63]....
        /*0128*/ 	.word	0xffffffff


	//   ....[64]....
        /*012c*/ 	.word	0xffffffff


	//   ....[65]....
        /*0130*/ 	.word	0xffffffff


	//   ....[66]....
        /*0134*/ 	.word	0xffffffff


	//   ....[67]....
        /*0138*/ 	.word	0xffffffff


	//   ....[68]....
        /*013c*/ 	.word	0xffffffff


	//   ....[69]....
        /*0140*/ 	.word	0xffffffff


	//   ....[70]....
        /*0144*/ 	.word	0xffffffff


	//   ....[71]....
        /*0148*/ 	.word	0xffffffff


	//   ....[72]....
        /*014c*/ 	.word	0xffffffff


	//   ....[73]....
        /*0150*/ 	.word	0xffffffff


	//   ....[74]....
        /*0154*/ 	.word	0xffffffff


	//   ....[75]....
        /*0158*/ 	.word	0xffffffff


	//   ....[76]....
        /*015c*/ 	.word	0xffffffff


	//   ....[77]....
        /*0160*/ 	.word	0xffffffff


	//   ....[78]....
        /*0164*/ 	.word	0xffffffff


	//   ....[79]....
        /*0168*/ 	.word	0xffffffff


	//   ....[80]....
        /*016c*/ 	.word	0xffffffff


	//   ....[81]....
        /*0170*/ 	.word	0xffffffff


	//   ....[82]....
        /*0174*/ 	.word	0xffffffff


	//   ....[83]....
        /*0178*/ 	.word	0xffffffff


	//   ....[84]....
        /*017c*/ 	.word	0xffffffff


	//   ....[85]....
        /*0180*/ 	.word	0xffffffff


	//   ....[86]....
        /*0184*/ 	.word	0xffffffff


	//   ....[87]....
        /*0188*/ 	.word	0xffffffff


	//   ....[88]....
        /*018c*/ 	.word	0xffffffff


	//   ....[89]....
        /*0190*/ 	.word	0xffffffff


	//   ....[90]....
        /*0194*/ 	.word	0xffffffff


	//   ....[91]....
        /*0198*/ 	.word	0xffffffff


	//   ....[92]....
        /*019c*/ 	.word	0xffffffff


	//   ....[93]....
        /*01a0*/ 	.word	0xffffffff


	//   ....[94]....
        /*01a4*/ 	.word	0xffffffff


	//   ....[95]....
        /*01a8*/ 	.word	0xffffffff


	//   ....[96]....
        /*01ac*/ 	.word	0x0500000f


	//   ....[97]....
        /*01b0*/ 	.word	0x0500000f


	//   ....[98]....
        /*01b4*/ 	.word	0x0500000f


	//   ....[99]....
        /*01b8*/ 	.word	0x0500000f


	//   ....[100]....
        /*01bc*/ 	.word	0x0500000f


	//   ....[101]....
        /*01c0*/ 	.word	0x0500000f


	//   ....[102]....
        /*01c4*/ 	.word	0x0500000f


	//   ....[103]....
        /*01c8*/ 	.word	0x0500000f


	//   ....[104]....
        /*01cc*/ 	.word	0x0500000f


	//   ....[105]....
        /*01d0*/ 	.word	0x0500000f


	//   ....[106]....
        /*01d4*/ 	.word	0x0500000f


	//   ....[107]....
        /*01d8*/ 	.word	0x0500000f


	//   ....[108]....
        /*01dc*/ 	.word	0x0500000f


	//   ....[109]....
        /*01e0*/ 	.word	0x0500000f


	//   ....[110]....
        /*01e4*/ 	.word	0x0500000f


	//   ....[111]....
        /*01e8*/ 	.word	0x0500000f


	//   ....[112]....
        /*01ec*/ 	.word	0x0500000f


	//   ....[113]....
        /*01f0*/ 	.word	0x0500000f


	//   ....[114]....
        /*01f4*/ 	.word	0x0500000f


	//   ....[115]....
        /*01f8*/ 	.word	0x0500000f


	//   ....[116]....
        /*01fc*/ 	.word	0x0500000f


	//   ....[117]....
        /*0200*/ 	.word	0x0500000f


	//   ....[118]....
        /*0204*/ 	.word	0x0500000f


	//   ....[119]....
        /*0208*/ 	.word	0x0500000f


	//   ....[120]....
        /*020c*/ 	.word	0x0500000f


	//   ....[121]....
        /*0210*/ 	.word	0x0500000f


	//   ....[122]....
        /*0214*/ 	.word	0x0500000f


	//   ....[123]....
        /*0218*/ 	.word	0x0500000f


	//   ....[124]....
        /*021c*/ 	.word	0x0500000f


	//   ....[125]....
        /*0220*/ 	.word	0x0500000f


	//   ....[126]....
        /*0224*/ 	.word	0x0500000f


	//   ....[127]....
        /*0228*/ 	.word	0x0500000f


	//   ....[128]....
        /*022c*/ 	.word	0x0500000f


	//   ....[129]....
        /*0230*/ 	.word	0x0500000f


	//   ....[130]....
        /*0234*/ 	.word	0x0500000f


	//   ....[131]....
        /*0238*/ 	.word	0x0500000f


	//   ....[132]....
        /*023c*/ 	.word	0x0500000f


	//   ....[133]....
        /*0240*/ 	.word	0x0500000f


	//   ....[134]....
        /*0244*/ 	.word	0x0500000f


	//   ....[135]....
        /*0248*/ 	.word	0x0500000f


	//   ....[136]....
        /*024c*/ 	.word	0x0500000f


	//   ....[137]....
        /*0250*/ 	.word	0x0500000f


	//   ....[138]....
        /*0254*/ 	.word	0x0500000f


	//   ....[139]....
        /*0258*/ 	.word	0x0500000f


	//   ....[140]....
        /*025c*/ 	.word	0x0500000f


	//   ....[141]....
        /*0260*/ 	.word	0x0500000f


	//   ....[142]....
        /*0264*/ 	.word	0x0500000f


	//   ....[143]....
        /*0268*/ 	.word	0x0500000f


	//   ....[144]....
        /*026c*/ 	.word	0x0500000f


	//   ....[145]....
        /*0270*/ 	.word	0x0500000f


	//   ....[146]....
        /*0274*/ 	.word	0x0500000f


	//   ....[147]....
        /*0278*/ 	.word	0x0500000f


	//   ....[148]....
        /*027c*/ 	.word	0x0500000f


	//   ....[149]....
        /*0280*/ 	.word	0x0500000f


	//   ....[150]....
        /*0284*/ 	.word	0x0500000f


	//   ....[151]....
        /*0288*/ 	.word	0x0500000f


	//   ....[152]....
        /*028c*/ 	.word	0x0500000f


	//   ....[153]....
        /*0290*/ 	.word	0x0500000f


	//   ....[154]....
        /*0294*/ 	.word	0x0500000f


	//   ....[155]....
        /*0298*/ 	.word	0x0500000f


	//   ....[156]....
        /*029c*/ 	.word	0x0500000f


	//   ....[157]....
        /*02a0*/ 	.word	0x0500000f


	//   ....[158]....
        /*02a4*/ 	.word	0x0500000f


	//   ....[159]....
        /*02a8*/ 	.word	0x0500000f


	//----- nvinfo : EIATTR_COOP_GROUP_INSTR_OFFSETS
	.align		4
.L_2035:
        /*02ac*/ 	.byte	0x04, 0x28
        /*02ae*/ 	.short	(.L_2037 - .L_2036)


	//   ....[0]....
.L_2036:
        /*02b0*/ 	.word	0x000007c0


	//   ....[1]....
        /*02b4*/ 	.word	0x00000870


	//   ....[2]....
        /*02b8*/ 	.word	0x00000b90


	//   ....[3]....
        /*02bc*/ 	.word	0x00004f40


	//   ....[4]....
        /*02c0*/ 	.word	0x00004f50


	//   ....[5]....
        /*02c4*/ 	.word	0x00004f60


	//   ....[6]....
        /*02c8*/ 	.word	0x00004f70


	//   ....[7]....
        /*02cc*/ 	.word	0x00005000


	//   ....[8]....
        /*02d0*/ 	.word	0x00005030


	//   ....[9]....
        /*02d4*/ 	.word	0x00005040


	//   ....[10]....
        /*02d8*/ 	.word	0x00005050


	//   ....[11]....
        /*02dc*/ 	.word	0x000050e0


	//   ....[12]....
        /*02e0*/ 	.word	0x00005110


	//   ....[13]....
        /*02e4*/ 	.word	0x00005120


	//   ....[14]....
        /*02e8*/ 	.word	0x00005130


	//   ....[15]....
        /*02ec*/ 	.word	0x000051d0


	//   ....[16]....
        /*02f0*/ 	.word	0x000051f0


	//   ....[17]....
        /*02f4*/ 	.word	0x00005200


	//   ....[18]....
        /*02f8*/ 	.word	0x00005210


	//   ....[19]....
        /*02fc*/ 	.word	0x000052c0


	//   ....[20]....
        /*0300*/ 	.word	0x000052d0


	//   ....[21]....
        /*0304*/ 	.word	0x000052e0


	//   ....[22]....
        /*0308*/ 	.word	0x000052f0


	//   ....[23]....
        /*030c*/ 	.word	0x00005450


	//   ....[24]....
        /*0310*/ 	.word	0x00005460


	//   ....[25]....
        /*0314*/ 	.word	0x00005470


	//   ....[26]....
        /*0318*/ 	.word	0x00005480


	//   ....[27]....
        /*031c*/ 	.word	0x00005490


	//   ....[28]....
        /*0320*/ 	.word	0x000054a0


	//   ....[29]....
        /*0324*/ 	.word	0x000054b0


	//   ....[30]....
        /*0328*/ 	.word	0x000054c0


	//   ....[31]....
        /*032c*/ 	.word	0x00006770


	//   ....[32]....
        /*0330*/ 	.word	0x00006780


	//   ....[33]....
        /*0334*/ 	.word	0x00006790


	//   ....[34]....
        /*0338*/ 	.word	0x000067a0


	//   ....[35]....
        /*033c*/ 	.word	0x000068b0


	//   ....[36]....
        /*0340*/ 	.word	0x000068c0


	//   ....[37]....
        /*0344*/ 	.word	0x000068d0


	//   ....[38]....
        /*0348*/ 	.word	0x000068e0


	//   ....[39]....
        /*034c*/ 	.word	0x000069f0


	//   ....[40]....
        /*0350*/ 	.word	0x00006a00


	//   ....[41]....
        /*0354*/ 	.word	0x00006a10


	//   ....[42]....
        /*0358*/ 	.word	0x00006a20


	//   ....[43]....
        /*035c*/ 	.word	0x00006b30


	//   ....[44]....
        /*0360*/ 	.word	0x00006b40


	//   ....[45]....
        /*0364*/ 	.word	0x00006b50


	//   ....[46]....
        /*0368*/ 	.word	0x00006b60


	//   ....[47]....
        /*036c*/ 	.word	0x00006c70


	//   ....[48]....
        /*0370*/ 	.word	0x00006c80


	//   ....[49]....
        /*0374*/ 	.word	0x00006c90


	//   ....[50]....
        /*0378*/ 	.word	0x00006ca0


	//   ....[51]....
        /*037c*/ 	.word	0x00006db0


	//   ....[52]....
        /*0380*/ 	.word	0x00006dc0


	//   ....[53]....
        /*0384*/ 	.word	0x00006dd0


	//   ....[54]....
        /*0388*/ 	.word	0x00006de0


	//   ....[55]....
        /*038c*/ 	.word	0x00006df0


	//   ....[56]....
        /*0390*/ 	.word	0x00006e00


	//   ....[57]....
        /*0394*/ 	.word	0x00006e10


	//   ....[58]....
        /*0398*/ 	.word	0x00006e50


	//   ....[59]....
        /*039c*/ 	.word	0x00006e90


	//   ....[60]....
        /*03a0*/ 	.word	0x00006ed0


	//   ....[61]....
        /*03a4*/ 	.word	0x00006ef0


	//   ....[62]....
        /*03a8*/ 	.word	0x00006f10


	//   ....[63]....
        /*03ac*/ 	.word	0x00008470


	//   ....[64]....
        /*03b0*/ 	.word	0x000084b0


	//   ....[65]....
        /*03b4*/ 	.word	0x00008560


	//   ....[66]....
        /*03b8*/ 	.word	0x000085a0


	//   ....[67]....
        /*03bc*/ 	.word	0x00008640


	//   ....[68]....
        /*03c0*/ 	.word	0x00008680


	//   ....[69]....
        /*03c4*/ 	.word	0x00008730


	//   ....[70]....
        /*03c8*/ 	.word	0x00008770


	//   ....[71]....
        /*03cc*/ 	.word	0x000088d0


	//   ....[72]....
        /*03d0*/ 	.word	0x00008910


	//   ....[73]....
        /*03d4*/ 	.word	0x00008950


	//   ....[74]....
        /*03d8*/ 	.word	0x00008990


	//   ....[75]....
        /*03dc*/ 	.word	0x00008ae0


	//   ....[76]....
        /*03e0*/ 	.word	0x00008b20


	//   ....[77]....
        /*03e4*/ 	.word	0x00008b60


	//   ....[78]....
        /*03e8*/ 	.word	0x00008ba0


	//   ....[79]....
        /*03ec*/ 	.word	0x00008c90


	//   ....[80]....
        /*03f0*/ 	.word	0x00008cb0


	//   ....[81]....
        /*03f4*/ 	.word	0x00008cd0


	//   ....[82]....
        /*03f8*/ 	.word	0x00008ce0


	//   ....[83]....
        /*03fc*/ 	.word	0x000091e0


	//   ....[84]....
        /*0400*/ 	.word	0x00009940


	//   ....[85]....
        /*0404*/ 	.word	0x00009e10


	//   ....[86]....
        /*0408*/ 	.word	0x00009f20


	//   ....[87]....
        /*040c*/ 	.word	0x00009f60


	//   ....[88]....
        /*0410*/ 	.word	0x00009fc0


	//   ....[89]....
        /*0414*/ 	.word	0x0000a020


	//   ....[90]....
        /*0418*/ 	.word	0x0000a040


	//   ....[91]....
        /*041c*/ 	.word	0x0000a1b0


	//   ....[92]....
        /*0420*/ 	.word	0x0000a1e0


	//   ....[93]....
        /*0424*/ 	.word	0x0000a240


	//   ....[94]....
        /*0428*/ 	.word	0x0000a2a0


	//   ....[95]....
        /*042c*/ 	.word	0x0000a2c0


	//   ....[96]....
        /*0430*/ 	.word	0x0000a9b0


	//   ....[97]....
        /*0434*/ 	.word	0x0000aa00


	//   ....[98]....
        /*0438*/ 	.word	0x0000aa50


	//   ....[99]....
        /*043c*/ 	.word	0x0000aaa0


	//   ....[100]....
        /*0440*/ 	.word	0x0000ab90


	//   ....[101]....
        /*0444*/ 	.word	0x0000abe0


	//   ....[102]....
        /*0448*/ 	.word	0x0000ac30


	//   ....[103]....
        /*044c*/ 	.word	0x0000ac80


	//   ....[104]....
        /*0450*/ 	.word	0x0000ad70


	//   ....[105]....
        /*0454*/ 	.word	0x0000adc0


	//   ....[106]....
        /*0458*/ 	.word	0x0000ae10


	//   ....[107]....
        /*045c*/ 	.word	0x0000ae60


	//   ....[108]....
        /*0460*/ 	.word	0x0000af50


	//   ....[109]....
        /*0464*/ 	.word	0x0000afa0


	//   ....[110]....
        /*0468*/ 	.word	0x0000aff0


	//   ....[111]....
        /*046c*/ 	.word	0x0000b040


	//   ....[112]....
        /*0470*/ 	.word	0x0000b130


	//   ....[113]....
        /*0474*/ 	.word	0x0000b180


	//   ....[114]....
        /*0478*/ 	.word	0x0000b1d0


	//   ....[115]....
        /*047c*/ 	.word	0x0000b220


	//   ....[116]....
        /*0480*/ 	.word	0x0000b2b0


	//   ....[117]....
        /*0484*/ 	.word	0x0000b350


	//   ....[118]....
        /*0488*/ 	.word	0x0000b3f0


	//   ....[119]....
        /*048c*/ 	.word	0x0000b490


	//   ....[120]....
        /*0490*/ 	.word	0x0000b530


	//   ....[121]....
        /*0494*/ 	.word	0x0000b5e0


	//   ....[122]....
        /*0498*/ 	.word	0x0000b630


	//   ....[123]....
        /*049c*/ 	.word	0x0000b680


	//   ....[124]....
        /*04a0*/ 	.word	0x0000b6d0


	//   ....[125]....
        /*04a4*/ 	.word	0x0000b720


	//   ....[126]....
        /*04a8*/ 	.word	0x0000b770


	//   ....[127]....
        /*04ac*/ 	.word	0x0000b7c0


	//   ....[128]....
        /*04b0*/ 	.word	0x0000b850


	//   ....[129]....
        /*04b4*/ 	.word	0x0000b8a0


	//   ....[130]....
        /*04b8*/ 	.word	0x0000b8f0


	//   ....[131]....
        /*04bc*/ 	.word	0x0000b940


	//   ....[132]....
        /*04c0*/ 	.word	0x0000b9d0


	//   ....[133]....
        /*04c4*/ 	.word	0x0000ba60


	//   ....[134]....
        /*04c8*/ 	.word	0x0000bab0


	//   ....[135]....
        /*04cc*/ 	.word	0x0000bb00


	//   ....[136]....
        /*04d0*/ 	.word	0x0000bb90


	//   ....[137]....
        /*04d4*/ 	.word	0x0000bc20


	//   ....[138]....
        /*04d8*/ 	.word	0x0000bc70


	//   ....[139]....
        /*04dc*/ 	.word	0x0000bcc0


	//   ....[140]....
        /*04e0*/ 	.word	0x0000bd50


	//   ....[141]....
        /*04e4*/ 	.word	0x0000bde0


	//   ....[142]....
        /*04e8*/ 	.word	0x0000be30


	//   ....[143]....
        /*04ec*/ 	.word	0x0000be80


	//   ....[144]....
        /*04f0*/ 	.word	0x0000bf10


	//   ....[145]....
        /*04f4*/ 	.word	0x0000bfa0


	//   ....[146]....
        /*04f8*/ 	.word	0x0000bff0


	//   ....[147]....
        /*04fc*/ 	.word	0x0000c040


	//   ....[148]....
        /*0500*/ 	.word	0x0000c0d0


	//   ....[149]....
        /*0504*/ 	.word	0x0000c170


	//   ....[150]....
        /*0508*/ 	.word	0x0000c1c0


	//   ....[151]....
        /*050c*/ 	.word	0x0000c290


	//   ....[152]....
        /*0510*/ 	.word	0x0000c310


	//   ....[153]....
        /*0514*/ 	.word	0x0000c360


	//   ....[154]....
        /*0518*/ 	.word	0x0000c3b0


	//   ....[155]....
        /*051c*/ 	.word	0x0000c400


	//   ....[156]....
        /*0520*/ 	.word	0x0000c440


	//   ....[157]....
        /*0524*/ 	.word	0x0000c490


	//   ....[158]....
        /*0528*/ 	.word	0x0000c4e0


	//   ....[159]....
        /*052c*/ 	.word	0x0000c540


	//----- nvinfo : EIATTR_VRC_CTA_INIT_COUNT
	.align		4
.L_2037:
        /*0530*/ 	.byte	0x02, 0x4a
	.zero		1
	.zero		1


	//----- nvinfo : EIATTR_EXIT_INSTR_OFFSETS
	.align		4
        /*0534*/ 	.byte	0x04, 0x1c
        /*0536*/ 	.short	(.L_2039 - .L_2038)


	//   ....[0]....
.L_2038:
        /*0538*/ 	.word	0x0000a3d0


	//   ....[1]....
        /*053c*/ 	.word	0x0000a950


	//----- nvinfo : EIATTR_MAX_THREADS
	.align		4
.L_2039:
        /*0540*/ 	.byte	0x04, 0x05
        /*0542*/ 	.short	(.L_2041 - .L_2040)
.L_2040:
        /*0544*/ 	.word	0x00000040
        /*0548*/ 	.word	0x00000001
        /*054c*/ 	.word	0x00000001


	//----- nvinfo : EIATTR_CRS_STACK_SIZE
	.align		4
.L_2041:
        /*0550*/ 	.byte	0x04, 0x1e
        /*0552*/ 	.short	(.L_2043 - .L_2042)
.L_2042:
        /*0554*/ 	.word	0x00000000


	//----- nvinfo : EIATTR_CBANK_PARAM_SIZE
	.align		4
.L_2043:
        /*0558*/ 	.byte	0x03, 0x19
        /*055a*/ 	.short	0x01f0


	//----- nvinfo : EIATTR_PARAM_CBANK
	.align		4
        /*055c*/ 	.byte	0x04, 0x0a
        /*055e*/ 	.short	(.L_2045 - .L_2044)
	.align		4
.L_2044:
        /*0560*/ 	.word	index@(.nv.constant0._Z25selective_scan_bwd_kernelI32Selective_Scan_bwd_kernel_traitsILi64ELi16ELb1ELb0ELb0ELb1ELb0EN3c108BFloat16ENS1_7complexIfEEEEv12SSMParamsBwd)
        /*0564*/ 	.short	0x0380
        /*0566*/ 	.short	0x01f0


	//----- nvinfo : EIATTR_SW_WAR
	.align		4
.L_2045:
        /*0568*/ 	.byte	0x04, 0x36
        /*056a*/ 	.short	(.L_2047 - .L_2046)
.L_2046:
        /*056c*/ 	.word	0x00000008
.L_2047:


//--------------------- .nv.info._Z25selective_scan_bwd_kernelI32Selective_Scan_bwd_kernel_traitsILi64ELi16ELb1ELb0ELb0ELb1ELb1EN3c108BFloat16ENS1_7complexIfEEEEv12SSMParamsBwd --------------------------
	.section	.nv.info._Z25selective_scan_bwd_kernelI32Selective_Scan_bwd_kernel_traitsILi64ELi16ELb1ELb0ELb0ELb1ELb1EN3c108BFloat16ENS1_7complexIfEEEEv12SSMParamsBwd,"",@"SHT_CUDA_INFO"
	.sectionflags	@""
	.align	4


	//----- nvinfo : EIATTR_CUDA_API_VERSION
	.align		4
        /*0000*/ 	.byte	0x04, 0x37
        /*0002*/ 	.short	(.L_2049 - .L_2048)
.L_2048:
        /*0004*/ 	.word	0x00000082


	//----- nvinfo : EIATTR_KPARAM_INFO
	.align		4
.L_2049:
        /*0008*/ 	.byte	0x04, 0x17
        /*000a*/ 	.short	(.L_2051 - .L_2050)
.L_2050:
        /*000c*/ 	.word	0x00000000
        /*0010*/ 	.short	0x0000
        /*0012*/ 	.short	0x0000
        /*0014*/ 	.byte	0x00, 0xf0, 0xc1, 0x07


	//----- nvinfo : EIATTR_SPARSE_MMA_MASK
	.align		4
.L_2051:
        /*0018*/ 	.byte	0x03, 0x50
        /*001a*/ 	.short	0x0000


	//----- nvinfo : EIATTR_MAXREG_COUNT
	.align		4
        /*001c*/ 	.byte	0x03, 0x1b
        /*001e*/ 	.short	0x00ff


	//----- nvinfo : EIATTR_NUM_BARRIERS
	.align		4
        /*0020*/ 	.byte	0x02, 0x4c
        /*0022*/ 	.byte	0x01
	.zero		1


	//----- nvinfo : EIATTR_MERCURY_ISA_VERSION
	.align		4
        /*0024*/ 	.byte	0x03, 0x5f
        /*0026*/ 	.short	0x0101


	//----- nvinfo : EIATTR_COOP_GROUP_MASK_REGIDS
	.align		4
        /*0028*/ 	.byte	0x04, 0x29
        /*002a*/ 	.short	(.L_2053 - .L_2052)


	//   ....[0]....
.L_2052:
        /*002c*/ 	.word	0xffffffff


	//   ....[1]....
        /*0030*/ 	.word	0xffffffff


	//   ....[2]....
        /*0034*/ 	.word	0xffffffff


	//   ....[3]....
        /*0038*/ 	.word	0xffffffff


	//   ....[4]....
        /*003c*/ 	.word	0xffffffff


	//   ....[5]....
        /*0040*/ 	.word	0xffffffff


	//   ....[6]....
        /*0044*/ 	.word	0xffffffff


	//   ....[7]....
        /*0048*/ 	.word	0xffffffff


	//   ....[8]....
        /*004c*/ 	.word	0xffffffff


	//   ....[9]....
        /*0050*/ 	.word	0xffffffff


	//   ....[10]....
        /*0054*/ 	.word	0xffffffff


	//   ....[11]....
        /*0058*/ 	.word	0xffffffff


	//   ....[12]....
        /*005c*/ 	.word	0xffffffff


	//   ....[13]....
        /*0060*/ 	.word	0xffffffff


	//   ....[14]....
        /*0064*/ 	.word	0xffffffff


	//   ....[15]....
        /*0068*/ 	.word	0xffffffff


	//   ....[16]....
        /*006c*/ 	.word	0xffffffff


	//   ....[17]....
        /*0070*/ 	.word	0xffffffff


	//   ....[18]....
        /*0074*/ 	.word	0xffffffff


	//   ....[19]....
        /*0078*/ 	.word	0xffffffff


	//   ....[20]....
        /*007c*/ 	.word	0xffffffff


	//   ....[21]....
        /*0080*/ 	.word	0xffffffff


	//   ....[22]....
        /*0084*/ 	.word	0xffffffff


	//   ....[23]....
        /*0088*/ 	.word	0xffffffff


	//   ....[24]....
        /*008c*/ 	.word	0xffffffff


	//   ....[25]....
        /*0090*/ 	.word	0xffffffff


	//   ....[26]....
        /*0094*/ 	.word	0xffffffff


	//   ....[27]....
        /*0098*/ 	.word	0xffffffff


	//   ....[28]....
        /*009c*/ 	.word	0xffffffff


	//   ....[29]....
        /*00a0*/ 	.word	0xffffffff


	//   ....[30]....
        /*00a4*/ 	.word	0xffffffff


	//   ....[31]....
        /*00a8*/ 	.word	0xffffffff


	//   ....[32]....
        /*00ac*/ 	.word	0xffffffff


	//   ....[33]....
        /*00b0*/ 	.word	0xffffffff


	//   ....[34]....
        /*00b4*/ 	.word	0xffffffff


	//   ....[35]....
        /*00b8*/ 	.word	0xffffffff


	//   ....[36]....
        /*00bc*/ 	.word	0xffffffff


	//   ....[37]....
        /*00c0*/ 	.word	0xffffffff


	//   ....[38]....
        /*00c4*/ 	.word	0xffffffff


	//   ....[39]....
        /*00c8*/ 	.word	0xffffffff


	//   ....[40]....
        /*00cc*/ 	.word	0xffffffff


	//   ....[41]....
        /*00d0*/ 	.word	0xffffffff


	//   ....[42]....
        /*00d4*/ 	.word	0xffffffff


	//   ....[43]....
        /*00d8*/ 	.word	0xffffffff


	//   ....[44]....
        /*00dc*/ 	.word	0xffffffff


	//   ....[45]....
        /*00e0*/ 	.word	0xffffffff


	//   ....[46]....
        /*00e4*/ 	.word	0xffffffff


	//   ....[47]....
        /*00e8*/ 	.word	0xffffffff


	//   ....[48]....
        /*00ec*/ 	.word	0xffffffff


	//   ....[49]....
        /*00f0*/ 	.word	0xffffffff


	//   ....[50]....
        /*00f4*/ 	.word	0xffffffff


	//   ....[51]....
        /*00f8*/ 	.word	0xffffffff


	//   ....[52]....
        /*00fc*/ 	.word	0xffffffff


	//   ....[53]....
        /*0100*/ 	.word	0xffffffff


	//   ....[54]....
        /*0104*/ 	.word	0xffffffff


	//   ....[55]....
        /*0108*/ 	.word	0xffffffff


	//   ....[56]....
        /*010c*/ 	.word	0xffffffff


	//   ....[57]....
        /*0110*/ 	.word	0xffffffff


	//   ....[58]....
        /*0114*/ 	.word	0xffffffff


	//   ....[59]....
        /*0118*/ 	.word	0xffffffff


	//   ....[60]....
        /*011c*/ 	.word	0xffffffff


	//   ....[61]....
        /*0120*/ 	.word	0xffffffff


	//   ....[62]....
        /*0124*/ 	.word	0xffffffff


	//   ....[63]....
        /*0128*/ 	.word	0xffffffff


	//   ....[64]....
        /*012c*/ 	.word	0xffffffff


	//   ....[65]....
        /*0130*/ 	.word	0xffffffff


	//   ....[66]....
        /*0134*/ 	.word	0xffffffff


	//   ....[67]....
        /*0138*/ 	.word	0xffffffff


	//   ....[68]....
        /*013c*/ 	.word	0xffffffff


	//   ....[69]....
        /*0140*/ 	.word	0xffffffff


	//   ....[70]....
        /*0144*/ 	.word	0xffffffff


	//   ....[71]....
        /*0148*/ 	.word	0xffffffff


	//   ....[72]....
        /*014c*/ 	.word	0xffffffff


	//   ....[73]....
        /*0150*/ 	.word	0xffffffff


	//   ....[74]....
        /*0154*/ 	.word	0xffffffff


	//   ....[75]....
        /*0158*/ 	.word	0xffffffff


	//   ....[76]....
        /*015c*/ 	.word	0xffffffff


	//   ....[77]....
        /*0160*/ 	.word	0xffffffff


	//   ....[78]....
        /*0164*/ 	.word	0xffffffff


	//   ....[79]....
        /*0168*/ 	.word	0xffffffff


	//   ....[80]....
        /*016c*/ 	.word	0xffffffff


	//   ....[81]....
        /*0170*/ 	.word	0xffffffff


	//   ....[82]....
        /*0174*/ 	.word	0xffffffff


	//   ....[83]....
        /*0178*/ 	.word	0xffffffff


	//   ....[84]....
        /*017c*/ 	.word	0xffffffff


	//   ....[85]....
        /*0180*/ 	.word	0xffffffff


	//   ....[86]....
        /*0184*/ 	.word	0xffffffff


	//   ....[87]....
        /*0188*/ 	.word	0xffffffff


	//   ....[88]....
        /*018c*/ 	.word	0xffffffff


	//   ....[89]....
        /*0190*/ 	.word	0xffffffff


	//   ....[90]....
        /*0194*/ 	.word	0xffffffff


	//   ....[91]....
        /*0198*/ 	.word	0xffffffff


	//   ....[92]....
        /*019c*/ 	.word	0xffffffff


	//   ....[93]....
        /*01a0*/ 	.word	0xffffffff


	//   ....[94]....
        /*01a4*/ 	.word	0xffffffff


	//   ....[95]....
        /*01a8*/ 	.word	0xffffffff


	//   ....[96]....
        /*01ac*/ 	.word	0xffffffff


	//   ....[97]....
        /*01b0*/ 	.word	0xffffffff


	//   ....[98]....
        /*01b4*/ 	.word	0xffffffff


	//   ....[99]....
        /*01b8*/ 	.word	0xffffffff


	//   ....[100]....
        /*01bc*/ 	.word	0x0500000f


	//   ....[101]....
        /*01c0*/ 	.word	0x0500000f


	//   ....[102]....
        /*01c4*/ 	.word	0x0500000f


	//   ....[103]....
        /*01c8*/ 	.word	0x0500000f


	//   ....[104]....
        /*01cc*/ 	.word	0x0500000f


	//   ....[105]....
        /*01d0*/ 	.word	0x0500000f


	//   ....[106]....
        /*01d4*/ 	.word	0x0500000f


	//   ....[107]....
        /*01d8*/ 	.word	0x0500000f


	//   ....[108]....
        /*01dc*/ 	.word	0x0500000f


	//   ....[109]....
        /*01e0*/ 	.word	0x0500000f


	//   ....[110]....
        /*01e4*/ 	.word	0x0500000f


	//   ....[111]....
        /*01e8*/ 	.word	0x0500000f


	//   ....[112]....
        /*01ec*/ 	.word	0x0500000f


	//   ....[113]....
        /*01f0*/ 	.word	0x0500000f


	//   ....[114]....
        /*01f4*/ 	.word	0x0500000f


	//   ....[115]....
        /*01f8*/ 	.word	0x0500000f


	//   ....[116]....
        /*01fc*/ 	.word	0x0500000f


	//   ....[117]....
        /*0200*/ 	.word	0x0500000f


	//   ....[118]....
        /*0204*/ 	.word	0x0500000f


	//   ....[119]....
        /*0208*/ 	.word	0x0500000f


	//   ....[120]....
        /*020c*/ 	.word	0x0500000f


	//   ....[121]....
        /*0210*/ 	.word	0x0500000f


	//   ....[122]....
        /*0214*/ 	.word	0x0500000f


	//   ....[123]....
        /*0218*/ 	.word	0x0500000f


	//   ....[124]....
        /*021c*/ 	.word	0x0500000f


	//   ....[125]....
        /*0220*/ 	.word	0x0500000f


	//   ....[126]....
        /*0224*/ 	.word	0x0500000f


	//   ....[127]....
        /*0228*/ 	.word	0x0500000f


	//   ....[128]....
        /*022c*/ 	.word	0x0500000f


	//   ....[129]....
        /*0230*/ 	.word	0x0500000f


	//   ....[130]....
        /*0234*/ 	.word	0x0500000f


	//   ....[131]....
        /*0238*/ 	.word	0x0500000f


	//   ....[132]....
        /*023c*/ 	.word	0x0500000f


	//   ....[133]....
        /*0240*/ 	.word	0x0500000f


	//   ....[134]....
        /*0244*/ 	.word	0x0500000f


	//   ....[135]....
        /*0248*/ 	.word	0x0500000f


	//   ....[136]....
        /*024c*/ 	.word	0x0500000f


	//   ....[137]....
        /*0250*/ 	.word	0x0500000f


	//   ....[138]....
        /*0254*/ 	.word	0x0500000f


	//   ....[139]....
        /*0258*/ 	.word	0x0500000f


	//   ....[140]....
        /*025c*/ 	.word	0x0500000f


	//   ....[141]....
        /*0260*/ 	.word	0x0500000f


	//   ....[142]....
        /*0264*/ 	.word	0x0500000f


	//   ....[143]....
        /*0268*/ 	.word	0x0500000f


	//   ....[144]....
        /*026c*/ 	.word	0x0500000f


	//   ....[145]....
        /*0270*/ 	.word	0x0500000f


	//   ....[146]....
        /*0274*/ 	.word	0x0500000f


	//   ....[147]....
        /*0278*/ 	.word	0x0500000f


	//   ....[148]....
        /*027c*/ 	.word	0x0500000f


	//   ....[149]....
        /*0280*/ 	.word	0x0500000f


	//   ....[150]....
        /*0284*/ 	.word	0x0500000f


	//   ....[151]....
        /*0288*/ 	.word	0x0500000f


	//   ....[152]....
        /*028c*/ 	.word	0x0500000f


	//   ....[153]....
        /*0290*/ 	.word	0x0500000f


	//   ....[154]....
        /*0294*/ 	.word	0x0500000f


	//   ....[155]....
        /*0298*/ 	.word	0x0500000f


	//   ....[156]....
        /*029c*/ 	.word	0x0500000f


	//   ....[157]....
        /*02a0*/ 	.word	0x0500000f


	//   ....[158]....
        /*02a4*/ 	.word	0x0500000f


	//   ....[159]....
        /*02a8*/ 	.word	0x0500000f


	//   ....[160]....
        /*02ac*/ 	.word	0x0500000f


	//   ....[161]....
        /*02b0*/ 	.word	0x0500000f


	//   ....[162]....
        /*02b4*/ 	.word	0x0500000f


	//   ....[163]....
        /*02b8*/ 	.word	0x0500000f


	//----- nvinfo : EIATTR_COOP_GROUP_INSTR_OFFSETS
	.align		4
.L_2053:
        /*02bc*/ 	.byte	0x04, 0x28
        /*02be*/ 	.short	(.L_2055 - .L_2054)


	//   ....[0]....
.L_2054:
        /*02c0*/ 	.word	0x00000780


	//   ....[1]....
        /*02c4*/ 	.word	0x00000830


	//   ....[2]....
        /*02c8*/ 	.word	0x00000a20


	//   ....[3]....
        /*02cc*/ 	.word	0x00002fc0


	//   ....[4]....
        /*02d0*/ 	.word	0x00003780


	//   ....[5]....
        /*02d4*/ 	.word	0x000041a0


	//   ....[6]....
        /*02d8*/ 	.word	0x00004480


	//   ....[7]....
        /*02dc*/ 	.word	0x00006420


	//   ....[8]....
        /*02e0*/ 	.word	0x00006430


	//   ....[9]....
        /*02e4*/ 	.word	0x00006440


	//   ....[10]....
        /*02e8*/ 	.word	0x00006450


	//   ....[11]....
        /*02ec*/ 	.word	0x000064e0


	//   ....[12]....
        /*02f0*/ 	.word	0x00006510


	//   ....[13]....
        /*02f4*/ 	.word	0x00006520


	//   ....[14]....
        /*02f8*/ 	.word	0x00006530


	//   ....[15]....
        /*02fc*/ 	.word	0x000065c0


	//   ....[16]....
        /*0300*/ 	.word	0x000065f0


	//   ....[17]....
        /*0304*/ 	.word	0x00006600


	//   ....[18]....
        /*0308*/ 	.word	0x00006610


	//   ....[19]....
        /*030c*/ 	.word	0x000066b0


	//   ....[20]....
        /*0310*/ 	.word	0x000066d0


	//   ....[21]....
        /*0314*/ 	.word	0x000066e0


	//   ....[22]....
        /*0318*/ 	.word	0x000066f0


	//   ....[23]....
        /*031c*/ 	.word	0x000067a0


	//   ....[24]....
        /*0320*/ 	.word	0x000067b0


	//   ....[25]....
        /*0324*/ 	.word	0x000067c0


	//   ....[26]....
        /*0328*/ 	.word	0x000067d0


	//   ....[27]....
        /*032c*/ 	.word	0x00006930


	//   ....[28]....
        /*0330*/ 	.word	0x00006940


	//   ....[29]....
        /*0334*/ 	.word	0x00006950


	//   ....[30]....
        /*0338*/ 	.word	0x00006960


	//   ....[31]....
        /*033c*/ 	.word	0x00006970


	//   ....[32]....
        /*0340*/ 	.word	0x00006980


	//   ....[33]....
        /*0344*/ 	.word	0x00006990


	//   ....[34]....
        /*0348*/ 	.word	0x000069a0


	//   ....[35]....
        /*034c*/ 	.word	0x00007c50


	//   ....[36]....
        /*0350*/ 	.word	0x00007c60


	//   ....[37]....
        /*0354*/ 	.word	0x00007c70


	//   ....[38]....
        /*0358*/ 	.word	0x00007c80


	//   ....[39]....
        /*035c*/ 	.word	0x00007d90


	//   ....[40]....
        /*0360*/ 	.word	0x00007da0


	//   ....[41]....
        /*0364*/ 	.word	0x00007db0


	//   ....[42]....
        /*0368*/ 	.word	0x00007dc0


	//   ....[43]....
        /*036c*/ 	.word	0x00007ed0


	//   ....[44]....
        /*0370*/ 	.word	0x00007ee0


	//   ....[45]....
        /*0374*/ 	.word	0x00007ef0


	//   ....[46]....
        /*0378*/ 	.word	0x00007f00


	//   ....[47]....
        /*037c*/ 	.word	0x00008010


	//   ....[48]....
        /*0380*/ 	.word	0x00008020


	//   ....[49]....
        /*0384*/ 	.word	0x00008030


	//   ....[50]....
        /*0388*/ 	.word	0x00008040


	//   ....[51]....
        /*038c*/ 	.word	0x00008150


	//   ....[52]....
        /*0390*/ 	.word	0x00008160


	//   ....[53]....
        /*0394*/ 	.word	0x00008170


	//   ....[54]....
        /*0398*/ 	.word	0x00008180


	//   ....[55]....
        /*039c*/ 	.word	0x00008290


	//   ....[56]....
        /*03a0*/ 	.word	0x000082a0


	//   ....[57]....
        /*03a4*/ 	.word	0x000082b0


	//   ....[58]....
        /*03a8*/ 	.word	0x000082c0


	//   ....[59]....
        /*03ac*/ 	.word	0x000082d0


	//   ....[60]....
        /*03b0*/ 	.word	0x000082e0


	//   ....[61]....
        /*03b4*/ 	.word	0x000082f0


	//   ....[62]....
        /*03b8*/ 	.word	0x00008330


	//   ....[63]....
        /*03bc*/ 	.word	0x00008370


	//   ....[64]....
        /*03c0*/ 	.word	0x000083b0


	//   ....[65]....
        /*03c4*/ 	.word	0x000083d0


	//   ....[66]....
        /*03c8*/ 	.word	0x000083f0


	//   ....[67]....
        /*03cc*/ 	.word	0x00009910


	//   ....[68]....
        /*03d0*/ 	.word	0x000099c0


	//   ....[69]....
        /*03d4*/ 	.word	0x00009a40


	//   ....[70]....
        /*03d8*/ 	.word	0x00009a80


	//   ....[71]....
        /*03dc*/ 	.word	0x00009b50


	//   ....[72]....
        /*03e0*/ 	.word	0x00009b90


	//   ....[73]....
        /*03e4*/ 	.word	0x00009c10


	//   ....[74]....
        /*03e8*/ 	.word	0x00009c50


	//   ....[75]....
        /*03ec*/ 	.word	0x00009d40


	//   ....[76]....
        /*03f0*/ 	.word	0x00009d80


	//   ....[77]....
        /*03f4*/ 	.word	0x00009de0


	//   ....[78]....
        /*03f8*/ 	.word	0x00009e20


	//   ....[79]....
        /*03fc*/ 	.word	0x00009f50


	//   ....[80]....
        /*0400*/ 	.word	0x00009f90


	//   ....[81]....
        /*0404*/ 	.word	0x00009fd0


	//   ....[82]....
        /*0408*/ 	.word	0x0000a010


	//   ....[83]....
        /*040c*/ 	.word	0x0000a120


	//   ....[84]....
        /*0410*/ 	.word	0x0000a170


	//   ....[85]....
        /*0414*/ 	.word	0x0000a1b0


	//   ....[86]....
        /*0418*/ 	.word	0x0000a1c0


	//   ....[87]....
        /*041c*/ 	.word	0x0000a690


	//   ....[88]....
        /*0420*/ 	.word	0x0000ae90


	//   ....[89]....
        /*0424*/ 	.word	0x0000b260


	//   ....[90]....
        /*0428*/ 	.word	0x0000b3d0


	//   ....[91]....
        /*042c*/ 	.word	0x0000b420


	//   ....[92]....
        /*0430*/ 	.word	0x0000b480


	//   ....[93]....
        /*0434*/ 	.word	0x0000b4d0


	//   ....[94]....
        /*0438*/ 	.word	0x0000b4f0


	//   ....[95]....
        /*043c*/ 	.word	0x0000b660


	//   ....[96]....
        /*0440*/ 	.word	0x0000b690


	//   ....[97]....
        /*0444*/ 	.word	0x0000b6f0


	//   ....[98]....
        /*0448*/ 	.word	0x0000b750


	//   ....[99]....
        /*044c*/ 	.word	0x0000b770


	//   ....[100]....
        /*0450*/ 	.word	0x0000be60


	//   ....[101]....
        /*0454*/ 	.word	0x0000beb0


	//   ....[102]....
        /*0458*/ 	.word	0x0000bf00


	//   ....[103]....
        /*045c*/ 	.word	0x0000bf50


	//   ....[104]....
        /*0460*/ 	.word	0x0000c040


	//   ....[105]....
        /*0464*/ 	.word	0x0000c090


	//   ....[106]....
        /*0468*/ 	.word	0x0000c0e0


	//   ....[107]....
        /*046c*/ 	.word	0x0000c130


	//   ....[108]....
        /*0470*/ 	.word	0x0000c220


	//   ....[109]....
        /*0474*/ 	.word	0x0000c270


	//   ....[110]....
        /*0478*/ 	.word	0x0000c2c0


	//   ....[111]....
        /*047c*/ 	.word	0x0000c310


	//   ....[112]....
        /*0480*/ 	.word	0x0000c400


	//   ....[113]....
        /*0484*/ 	.word	0x0000c450


	//   ....[114]....
        /*0488*/ 	.word	0x0000c4a0


	//   ....[115]....
        /*048c*/ 	.word	0x0000c4f0


	//   ....[116]....
        /*0490*/ 	.word	0x0000c5e0


	//   ....[117]....
        /*0494*/ 	.word	0x0000c630


	//   ....[118]....
        /*0498*/ 	.word	0x0000c680


	//   ....[119]....
        /*049c*/ 	.word	0x0000c6d0


	//   ....[120]....
        /*04a0*/ 	.word	0x0000c760


	//   ....[121]....
        /*04a4*/ 	.word	0x0000c800


	//   ....[122]....
        /*04a8*/ 	.word	0x0000c8a0


	//   ....[123]....
        /*04ac*/ 	.word	0x0000c940


	//   ....[124]....
        /*04b0*/ 	.word	0x0000c9e0


	//   ....[125]....
        /*04b4*/ 	.word	0x0000ca90


	//   ....[126]....
        /*04b8*/ 	.word	0x0000cae0


	//   ....[127]....
        /*04bc*/ 	.word	0x0000cb30


	//   ....[128]....
        /*04c0*/ 	.word	0x0000cb80


	//   ....[129]....
        /*04c4*/ 	.word	0x0000cbd0


	//   ....[130]....
        /*04c8*/ 	.word	0x0000cc20


	//   ....[131]....
        /*04cc*/ 	.word	0x0000cc70


	//   ....[132]....
        /*04d0*/ 	.word	0x0000cd00


	//   ....[133]....
        /*04d4*/ 	.word	0x0000cd50


	//   ....[134]....
        /*04d8*/ 	.word	0x0000cda0


	//   ....[135]....
        /*04dc*/ 	.word	0x0000cdf0


	//   ....[136]....
        /*04e0*/ 	.word	0x0000ce80


	//   ....[137]....
        /*04e4*/ 	.word	0x0000cf10


	//   ....[138]....
        /*04e8*/ 	.word	0x0000cf60


	//   ....[139]....
        /*04ec*/ 	.word	0x0000cfb0


	//   ....[140]....
        /*04f0*/ 	.word	0x0000d040


	//   ....[141]....
        /*04f4*/ 	.word	0x0000d0d0


	//   ....[142]....
        /*04f8*/ 	.word	0x0000d120


	//   ....[143]....
        /*04fc*/ 	.word	0x0000d170


	//   ....[144]....
        /*0500*/ 	.word	0x0000d200


	//   ....[145]....
        /*0504*/ 	.word	0x0000d290


	//   ....[146]....
        /*0508*/ 	.word	0x0000d2e0


	//   ....[147]....
        /*050c*/ 	.word	0x0000d330


	//   ....[148]....
        /*0510*/ 	.word	0x0000d3c0


	//   ....[149]....
        /*0514*/ 	.word	0x0000d450


	//   ....[150]....
        /*0518*/ 	.word	0x0000d4a0


	//   ....[151]....
        /*051c*/ 	.word	0x0000d4f0


	//   ....[152]....
        /*0520*/ 	.word	0x0000d580


	//   ....[153]....
        /*0524*/ 	.word	0x0000d620


	//   ....[154]....
        /*0528*/ 	.word	0x0000d670


	//   ....[155]....
        /*052c*/ 	.word	0x0000d740


	//   ....[156]....
        /*0530*/ 	.word	0x0000d7c0


	//   ....[157]....
        /*0534*/ 	.word	0x0000d810


	//   ....[158]....
        /*0538*/ 	.word	0x0000d860


	//   ....[159]....
        /*053c*/ 	.word	0x0000d8b0


	//   ....[160]....
        /*0540*/ 	.word	0x0000d8f0


	//   ....[161]....
        /*0544*/ 	.word	0x0000d940


	//   ....[162]....
        /*0548*/ 	.word	0x0000d990


	//   ....[163]....
        /*054c*/ 	.word	0x0000d9f0


	//----- nvinfo : EIATTR_VRC_CTA_INIT_COUNT
	.align		4
.L_2055:
        /*0550*/ 	.byte	0x02, 0x4a
	.zero		1
	.zero		1


	//----- nvinfo : EIATTR_EXIT_INSTR_OFFSETS
	.align		4
        /*0554*/ 	.byte	0x04, 0x1c
        /*0556*/ 	.short	(.L_2057 - .L_2056)


	//   ....[0]....
.L_2056:
        /*0558*/ 	.word	0x0000b880


	//   ....[1]....
        /*055c*/ 	.word	0x0000be00


	//----- nvinfo : EIATTR_MAX_THREADS
	.align		4
.L_2057:
        /*0560*/ 	.byte	0x04, 0x05
        /*0562*/ 	.short	(.L_2059 - .L_2058)
.L_2058:
        /*0564*/ 	.word	0x00000040
        /*0568*/ 	.word	0x00000001
        /*056c*/ 	.word	0x00000001


	//----- nvinfo : EIATTR_CRS_STACK_SIZE
	.align		4
.L_2059:
        /*0570*/ 	.byte	0x04, 0x1e
        /*0572*/ 	.short	(.L_2061 - .L_2060)
.L_2060:
        /*0574*/ 	.word	0x00000000


	//----- nvinfo : EIATTR_CBANK_PARAM_SIZE
	.align		4
.L_2061:
        /*0578*/ 	.byte	0x03, 0x19
        /*057a*/ 	.short	0x01f0


	//----- nvinfo : EIATTR_PARAM_CBANK
	.align		4
        /*057c*/ 	.byte	0x04, 0x0a
        /*057e*/ 	.short	(.L_2063 - .L_2062)
	.align		4
.L_2062:
        /*0580*/ 	.word	index@(.nv.constant0._Z25selective_scan_bwd_kernelI32Selective_Scan_bwd_kernel_traitsILi64ELi16ELb1ELb0ELb0ELb1ELb1EN3c108BFloat16ENS1_7complexIfEEEEv12SSMParamsBwd)
        /*0584*/ 	.short	0x0380
        /*0586*/ 	.short	0x01f0


	//----- nvinfo : EIATTR_SW_WAR
	.align		4
.L_2063:
        /*0588*/ 	.byte	0x04, 0x36
        /*058a*/ 	.short	(.L_2065 - .L_2064)
.L_2064:
        /*058c*/ 	.word	0x00000008
.L_2065:


//--------------------- .nv.info._Z25selective_scan_bwd_kernelI32Selective_Scan_bwd_kernel_traitsILi64ELi16ELb1ELb0ELb1ELb0ELb0EN3c108BFloat16ENS1_7complexIfEEEEv12SSMParamsBwd --------------------------
	.section	.nv.info._Z25selective_scan_bwd_kernelI32Selective_Scan_bwd_kernel_traitsILi64ELi16ELb1ELb0ELb1ELb0ELb0EN3c108BFloat16ENS1_7complexIfEEEEv12SSMParamsBwd,"",@"SHT_CUDA_INFO"
	.sectionflags	@""
	.align	4


	//----- nvinfo : EIATTR_CUDA_API_VERSION
	.align		4
        /*0000*/ 	.byte	0x04, 0x37
        /*0002*/ 	.short	(.L_2067 - .L_2066)
.L_2066:
        /*0004*/ 	.word	0x00000082


	//----- nvinfo : EIATTR_KPARAM_INFO
	.align		4
.L_2067:
        /*0008*/ 	.byte	0x04, 0x17
        /*000a*/ 	.short	(.L_2069 - .L_2068)
.L_2068:
        /*000c*/ 	.word	0x00000000
        /*0010*/ 	.short	0x0000
        /*0012*/ 	.short	0x0000
        /*0014*/ 	.byte	0x00, 0xf0, 0xc1, 0x07


	//----- nvinfo : EIATTR_SPARSE_MMA_MASK
	.align		4
.L_2069:
        /*0018*/ 	.byte	0x03, 0x50
        /*001a*/ 	.short	0x0000


	//----- nvinfo : EIATTR_MAXREG_COUNT
	.align		4
        /*001c*/ 	.byte	0x03, 0x1b
        /*001e*/ 	.short	0x00ff


	//----- nvinfo : EIATTR_NUM_BARRIERS
	.align		4
        /*0020*/ 	.byte	0x02, 0x4c
        /*0022*/ 	.byte	0x01
	.zero		1


	//----- nvinfo : EIATTR_MERCURY_ISA_VERSION
	.align		4
        /*0024*/ 	.byte	0x03, 0x5f
        /*0026*/ 	.short	0x0101


	//----- nvinfo : EIATTR_INT_WARP_WIDE_INSTR_OFFSETS
	.align		4
        /*0028*/ 	.byte	0x04, 0x31
        /*002a*/ 	.short	(.L_2071 - .L_2070)


	//   ....[0]....
.L_2070:
        /*002c*/ 	.word	0x00004e30


	//   ....[1]....
        /*0030*/ 	.word	0x00005f30


	//----- nvinfo : EIATTR_COOP_GROUP_MASK_REGIDS
	.align		4
.L_2071:
        /*0034*/ 	.byte	0x04, 0x29
        /*0036*/ 	.short	(.L_2073 - .L_2072)


	//   ....[0]....
.L_2072:
        /*0038*/ 	.word	0xffffffff


	//   ....[1]....
        /*003c*/ 	.word	0xffffffff


	//   ....[2]....
        /*0040*/ 	.word	0xffffffff


	//   ....[3]....
        /*0044*/ 	.word	0xffffffff


	//   ....[4]....
        /*0048*/ 	.word	0xffffffff


	//   ....[5]....
        /*004c*/ 	.word	0xffffffff


	//   ....[6]....
        /*0050*/ 	.word	0xffffffff


	//   ....[7]....
        /*0054*/ 	.word	0xffffffff


	//   ....[8]....
        /*0058*/ 	.word	0xffffffff


	//   ....[9]....
        /*005c*/ 	.word	0xffffffff


	//   ....[10]....
        /*0060*/ 	.word	0xffffffff


	//   ....[11]....
        /*0064*/ 	.word	0xffffffff


	//   ....[12]....
        /*0068*/ 	.word	0xffffffff


	//   ....[13]....
        /*006c*/ 	.word	0xffffffff


	//   ....[14]....
        /*0070*/ 	.word	0xffffffff


	//   ....[15]....
        /*0074*/ 	.word	0xffffffff


	//   ....[16]....
        /*0078*/ 	.word	0xffffffff


	//   ....[17]....
        /*007c*/ 	.word	0xffffffff


	//   ....[18]....
        /*0080*/ 	.word	0xffffffff


	//   ....[19]....
        /*0084*/ 	.word	0xffffffff


	//   ....[20]....
        /*0088*/ 	.word	0xffffffff


	//   ....[21]....
        /*008c*/ 	.word	0xffffffff


	//   ....[22]....
        /*0090*/ 	.word	0xffffffff


	//   ....[23]....
        /*0094*/ 	.word	0xffffffff


	//   ....[24]....
        /*0098*/ 	.word	0xffffffff


	//   ....[25]....
        /*009c*/ 	.word	0xffffffff


	//   ....[26]....
        /*00a0*/ 	.word	0xffffffff


	//   ....[27]....
        /*00a4*/ 	.word	0xffffffff


	//   ....[28]....
        /*00a8*/ 	.word	0xffffffff


	//   ....[29]....
        /*00ac*/ 	.word	0xffffffff


	//   ....[30]....
        /*00b0*/ 	.word	0xffffffff


	//   ....[31]....
        /*00b4*/ 	.word	0xffffffff


	//   ....[32]....
        /*00b8*/ 	.word	0xffffffff


	//   ....[33]....
        /*00bc*/ 	.word	0xffffffff


	//   ....[34]....
        /*00c0*/ 	.word	0xffffffff


	//   ....[35]....
        /*00c4*/ 	.word	0xffffffff


	//   ....[36]....
        /*00c8*/ 	.word	0xffffffff


	//   ....[37]....
        /*00cc*/ 	.word	0xffffffff


	//   ....[38]....
        /*00d0*/ 	.word	0xffffffff


	//   ....[39]....
        /*00d4*/ 	.word	0xffffffff


	//   ....[40]....
        /*00d8*/ 	.word	0xffffffff


	//   ....[41]....
        /*00dc*/ 	.word	0xffffffff


	//   ....[42]....
        /*00e0*/ 	.word	0xffffffff


	//   ....[43]....
        /*00e4*/ 	.word	0xffffffff


	//   ....[44]....
        /*00e8*/ 	.word	0xffffffff


	//   ....[45]....
        /*00ec*/ 	.word	0xffffffff


	//   ....[46]....
        /*00f0*/ 	.word	0xffffffff


	//   ....[47]....
        /*00f4*/ 	.word	0xffffffff


	//   ....[48]....
        /*00f8*/ 	.word	0xffffffff


	//   ....[49]....
        /*00fc*/ 	.word	0xffffffff


	//   ....[50]....
        /*0100*/ 	.word	0xffffffff


	//   ....[51]....
        /*0104*/ 	.word	0xffffffff


	//   ....[52]....
        /*0108*/ 	.word	0xffffffff


	//   ....[53]....
        /*010c*/ 	.word	0xffffffff


	//   ....[54]....
        /*0110*/ 	.word	0xffffffff


	//   ....[55]....
        /*0114*/ 	.word	0xffffffff


	//   ....[56]....
        /*0118*/ 	.word	0xffffffff


	//   ....[57]....
        /*011c*/ 	.word	0xffffffff


	//   ....[58]....
        /*0120*/ 	.word	0xffffffff


	//   ....[59]....
        /*0124*/ 	.word	0xffffffff


	//   ....[60]....
        /*0128*/ 	.word	0xffffffff


	//   ....[61]....
        /*012c*/ 	.word	0xffffffff


	//   ....[62]....
        /*0130*/ 	.word	0xffffffff


	//   ....[63]....
        /*0134*/ 	.word	0xffffffff


	//   ....[64]....
        /*0138*/ 	.word	0xffffffff


	//   ....[65]....
        /*013c*/ 	.word	0xffffffff


	//   ....[66]....
        /*0140*/ 	.word	0xffffffff


	//   ....[67]....
        /*0144*/ 	.word	0xffffffff


	//   ....[68]....
        /*0148*/ 	.word	0xffffffff


	//   ....[69]....
        /*014c*/ 	.word	0xffffffff


	//   ....[70]....
        /*0150*/ 	.word	0xffffffff


	//   ....[71]....
        /*0154*/ 	.word	0xffffffff


	//   ....[72]....
        /*0158*/ 	.word	0xffffffff


	//   ....[73]....
        /*015c*/ 	.word	0xffffffff


	//   ....[74]....
        /*0160*/ 	.word	0xffffffff


	//   ....[75]....
        /*0164*/ 	.word	0xffffffff


	//   ....[76]....
        /*0168*/ 	.word	0xffffffff


	//   ....[77]....
        /*016c*/ 	.word	0xffffffff


	//   ....[78]....
        /*0170*/ 	.word	0xffffffff


	//   ....[79]....
        /*0174*/ 	.word	0xffffffff


	//   ....[80]....
        /*0178*/ 	.word	0xffffffff


	//   ....[81]....
        /*017c*/ 	.word	0xffffffff


	//   ....[82]....
        /*0180*/ 	.word	0xffffffff


	//   ....[83]....
        /*0184*/ 	.word	0xffffffff


	//   ....[84]....
        /*0188*/ 	.word	0xffffffff


	//   ....[85]....
        /*018c*/ 	.word	0xffffffff


	//   ....[86]....
        /*0190*/ 	.word	0xffffffff


	//   ....[87]....
        /*0194*/ 	.word	0xffffffff


	//   ....[88]....
        /*0198*/ 	.word	0xffffffff


	//   ....[89]....
        /*019c*/ 	.word	0xffffffff


	//   ....[90]....
        /*01a0*/ 	.word	0xffffffff


	//   ....[91]....
        /*01a4*/ 	.word	0xffffffff


	//   ....[92]....
        /*01a8*/ 	.word	0xffffffff


	//   ....[93]....
        /*01ac*/ 	.word	0xffffffff


	//   ....[94]....
        /*01b0*/ 	.word	0xffffffff


	//   ....[95]....
        /*01b4*/ 	.word	0xffffffff


	//   ....[96]....
        /*01b8*/ 	.word	0x05000049


	//   ....[97]....
        /*01bc*/ 	.word	0x05000049


	//   ....[98]....
        /*01c0*/ 	.word	0x05000049


	//   ....[99]....
        /*01c4*/ 	.word	0x05000049


	//   ....[100]....
        /*01c8*/ 	.word	0x05000049


	//   ....[101]....
        /*01cc*/ 	.word	0x05000049


	//   ....[102]....
        /*01d0*/ 	.word	0x05000049


	//   ....[103]....
        /*01d4*/ 	.word	0x05000049


	//   ....[104]....
        /*01d8*/ 	.word	0x05000049


	//   ....[105]....
        /*01dc*/ 	.word	0x05000049


	//   ....[106]....
        /*01e0*/ 	.word	0x05000049


	//   ....[107]....
        /*01e4*/ 	.word	0x05000049


	//   ....[108]....
        /*01e8*/ 	.word	0x05000049


	//   ....[109]....
        /*01ec*/ 	.word	0x05000049


	//   ....[110]....
        /*01f0*/ 	.word	0x05000049


	//   ....[111]....
        /*01f4*/ 	.word	0x05000049


	//   ....[112]....
        /*01f8*/ 	.word	0x05000049


	//   ....[113]....
        /*01fc*/ 	.word	0x05000049


	//   ....[114]....
        /*0200*/ 	.word	0x05000049


	//   ....[115]....
        /*0204*/ 	.word	0x05000049


	//   ....[116]....
        /*0208*/ 	.word	0x05000049


	//   ....[117]....
        /*020c*/ 	.word	0x05000049


	//   ....[118]....
        /*0210*/ 	.word	0x05000049


	//   ....[119]....
        /*0214*/ 	.word	0x05000049


	//   ....[120]....
        /*0218*/ 	.word	0x05000049


	//   ....[121]....
        /*021c*/ 	.word	0x05000049


	//   ....[122]....
        /*0220*/ 	.word	0x05000049


	//   ....[123]....
        /*0224*/ 	.word	0x05000049


	//   ....[124]....
        /*0228*/ 	.word	0x05000049


	//   ....[125]....
        /*022c*/ 	.word	0x05000049


	//   ....[126]....
        /*0230*/ 	.word	0x05000049


	//   ....[127]....
        /*0234*/ 	.word	0x05000049


	//   ....[128]....
        /*0238*/ 	.word	0x05000049


	//   ....[129]....
        /*023c*/ 	.word	0x05000049


	//   ....[130]....
        /*0240*/ 	.word	0x05000049


	//   ....[131]....
        /*0244*/ 	.word	0x05000049


	//   ....[132]....
        /*0248*/ 	.word	0x05000049


	//   ....[133]....
        /*024c*/ 	.word	0x05000049


	//   ....[134]....
        /*0250*/ 	.word	0x05000049


	//   ....[135]....
        /*0254*/ 	.word	0x05000049


	//   ....[136]....
        /*0258*/ 	.word	0x05000049


	//   ....[137]....
        /*025c*/ 	.word	0x05000049


	//   ....[138]....
        /*0260*/ 	.word	0x05000049


	//   ....[139]....
        /*0264*/ 	.word	0x05000049


	//   ....[140]....
        /*0268*/ 	.word	0x05000049


	//   ....[141]....
        /*026c*/ 	.word	0x05000049


	//   ....[142]....
        /*0270*/ 	.word	0x05000049


	//   ....[143]....
        /*0274*/ 	.word	0x05000049


	//   ....[144]....
        /*0278*/ 	.word	0x05000049


	//   ....[145]....
        /*027c*/ 	.word	0x05000049


	//   ....[146]....
        /*0280*/ 	.word	0x05000049


	//   ....[147]....
        /*0284*/ 	.word	0x05000049


	//   ....[148]....
        /*0288*/ 	.word	0x05000049


	//   ....[149]....
        /*028c*/ 	.word	0x05000049


	//   ....[150]....
        /*0290*/ 	.word	0x05000049


	//   ....[151]....
        /*0294*/ 	.word	0x05000049


	//   ....[152]....
        /*0298*/ 	.word	0x05000049


	//   ....[153]....
        /*029c*/ 	.word	0x05000049


	//   ....[154]....
        /*02a0*/ 	.word	0x05000049


	//   ....[155]....
        /*02a4*/ 	.word	0x05000049


	//   ....[156]....
        /*02a8*/ 	.word	0x05000049


	//   ....[157]....
        /*02ac*/ 	.word	0x05000049


	//   ....[158]....
        /*02b0*/ 	.word	0x05000049


	//   ....[159]....
        /*02b4*/ 	.word	0x05000049


	//----- nvinfo : EIATTR_COOP_GROUP_INSTR_OFFSETS
	.align		4
.L_2073:
        /*02b8*/ 	.byte	0x04, 0x28
        /*02ba*/ 	.short	(.L_2075 - .L_2074)


	//   ....[0]....
.L_2074:
        /*02bc*/ 	.word	0x00000c40


	//   ....[1]....
        /*02c0*/ 	.word	0x00000cf0


	//   ....[2]....
        /*02c4*/ 	.word	0x00000ef0


	//   ....[3]....
        /*02c8*/ 	.word	0x00001f90


	//   ....[4]....
        /*02cc*/ 	.word	0x00003690


	//   ....[5]....
        /*02d0*/ 	.word	0x000036a0


	//   ....[6]....
        /*02d4*/ 	.word	0x000036b0


	//   ....[7]....
        /*02d8*/ 	.word	0x000036c0


	//   ....[8]....
        /*02dc*/ 	.word	0x00003750


	//   ....[9]....
        /*02e0*/ 	.word	0x00003780


	//   ....[10]....
        /*02e4*/ 	.word	0x00003790


	//   ....[11]....
        /*02e8*/ 	.word	0x000037a0


	//   ....[12]....
        /*02ec*/ 	.word	0x00003830


	//   ....[13]....
        /*02f0*/ 	.word	0x00003860


	//   ....[14]....
        /*02f4*/ 	.word	0x00003870


	//   ....[15]....
        /*02f8*/ 	.word	0x00003880


	//   ....[16]....
        /*02fc*/ 	.word	0x00003920


	//   ....[17]....
        /*0300*/ 	.word	0x00003940


	//   ....[18]....
        /*0304*/ 	.word	0x00003950


	//   ....[19]....
        /*0308*/ 	.word	0x00003960


	//   ....[20]....
        /*030c*/ 	.word	0x00003a10


	//   ....[21]....
        /*0310*/ 	.word	0x00003a20


	//   ....[22]....
        /*0314*/ 	.word	0x00003a30


	//   ....[23]....
        /*0318*/ 	.word	0x00003a40


	//   ....[24]....
        /*031c*/ 	.word	0x00003ba0


	//   ....[25]....
        /*0320*/ 	.word	0x00003bb0


	//   ....[26]....
        /*0324*/ 	.word	0x00003bc0


	//   ....[27]....
        /*0328*/ 	.word	0x00003bd0


	//   ....[28]....
        /*032c*/ 	.word	0x00003be0


	//   ....[29]....
        /*0330*/ 	.word	0x00003bf0


	//   ....[30]....
        /*0334*/ 	.word	0x00003c00


	//   ....[31]....
        /*0338*/ 	.word	0x00003c10


	//   ....[32]....
        /*033c*/ 	.word	0x00005100


	//   ....[33]....
        /*0340*/ 	.word	0x00005110


	//   ....[34]....
        /*0344*/ 	.word	0x00005120


	//   ....[35]....
        /*0348*/ 	.word	0x00005130


	//   ....[36]....
        /*034c*/ 	.word	0x00005240


	//   ....[37]....
        /*0350*/ 	.word	0x00005250


	//   ....[38]....
        /*0354*/ 	.word	0x00005260


	//   ....[39]....
        /*0358*/ 	.word	0x00005270


	//   ....[40]....
        /*035c*/ 	.word	0x00005380


	//   ....[41]....
        /*0360*/ 	.word	0x00005390


	//   ....[42]....
        /*0364*/ 	.word	0x000053a0


	//   ....[43]....
        /*0368*/ 	.word	0x000053b0


	//   ....[44]....
        /*036c*/ 	.word	0x000054c0


	//   ....[45]....
        /*0370*/ 	.word	0x000054d0


	//   ....[46]....
        /*0374*/ 	.word	0x000054e0


	//   ....[47]....
        /*0378*/ 	.word	0x000054f0


	//   ....[48]....
        /*037c*/ 	.word	0x00005600


	//   ....[49]....
        /*0380*/ 	.word	0x00005610


	//   ....[50]....
        /*0384*/ 	.word	0x00005620


	//   ....[51]....
        /*0388*/ 	.word	0x00005630


	//   ....[52]....
        /*038c*/ 	.word	0x00005740


	//   ....[53]....
        /*0390*/ 	.word	0x00005750


	//   ....[54]....
        /*0394*/ 	.word	0x00005760


	//   ....[55]....
        /*0398*/ 	.word	0x00005770


	//   ....[56]....
        /*039c*/ 	.word	0x00005780


	//   ....[57]....
        /*03a0*/ 	.word	0x00005790


	//   ....[58]....
        /*03a4*/ 	.word	0x000057a0


	//   ....[59]....
        /*03a8*/ 	.word	0x000057e0


	//   ....[60]....
        /*03ac*/ 	.word	0x00005820


	//   ....[61]....
        /*03b0*/ 	.word	0x00005860


	//   ....[62]....
        /*03b4*/ 	.word	0x00005880


	//   ....[63]....
        /*03b8*/ 	.word	0x000058a0


	//   ....[64]....
        /*03bc*/ 	.word	0x00008d60


	//   ....[65]....
        /*03c0*/ 	.word	0x00008da0


	//   ....[66]....
        /*03c4*/ 	.word	0x00008de0


	//   ....[67]....
        /*03c8*/ 	.word	0x00008e20


	//   ....[68]....
        /*03cc*/ 	.word	0x00008f30


	//   ....[69]....
        /*03d0*/ 	.word	0x00008f70


	//   ....[70]....
        /*03d4*/ 	.word	0x00008fb0


	//   ....[71]....
        /*03d8*/ 	.word	0x00008ff0


	//   ....[72]....
        /*03dc*/ 	.word	0x00009100


	//   ....[73]....
        /*03e0*/ 	.word	0x00009140


	//   ....[74]....
        /*03e4*/ 	.word	0x00009180


	//   ....[75]....
        /*03e8*/ 	.word	0x000091c0


	//   ....[76]....
        /*03ec*/ 	.word	0x000092d0


	//   ....[77]....
        /*03f0*/ 	.word	0x00009310


	//   ....[78]....
        /*03f4*/ 	.word	0x00009340


	//   ....[79]....
        /*03f8*/ 	.word	0x00009360


	//   ....[80]....
        /*03fc*/ 	.word	0x00009390


	//   ....[81]....
        /*0400*/ 	.word	0x000093c0


	//   ....[82]....
        /*0404*/ 	.word	0x000093d0


	//   ....[83]....
        /*0408*/ 	.word	0x000093e0


	//   ....[84]....
        /*040c*/ 	.word	0x000098c0


	//   ....[85]....
        /*0410*/ 	.word	0x00009c30


	//   ....[86]....
        /*0414*/ 	.word	0x00009d30


	//   ....[87]....
        /*0418*/ 	.word	0x00009d70


	//   ....[88]....
        /*041c*/ 	.word	0x00009dd0


	//   ....[89]....
        /*0420*/ 	.word	0x00009e30


	//   ....[90]....
        /*0424*/ 	.word	0x00009e50


	//   ....[91]....
        /*0428*/ 	.word	0x00009fc0


	//   ....[92]....
        /*042c*/ 	.word	0x0000a000


	//   ....[93]....
        /*0430*/ 	.word	0x0000a060


	//   ....[94]....
        /*0434*/ 	.word	0x0000a0b0


	//   ....[95]....
        /*0438*/ 	.word	0x0000a0d0


	//   ....[96]....
        /*043c*/ 	.word	0x0000a4f0


	//   ....[97]....
        /*0440*/ 	.word	0x0000a540


	//   ....[98]....
        /*0444*/ 	.word	0x0000a590


	//   ....[99]....
        /*0448*/ 	.word	0x0000a5e0


	//   ....[100]....
        /*044c*/ 	.word	0x0000a6d0


	//   ....[101]....
        /*0450*/ 	.word	0x0000a720


	//   ....[102]....
        /*0454*/ 	.word	0x0000a770


	//   ....[103]....
        /*0458*/ 	.word	0x0000a7c0


	//   ....[104]....
        /*045c*/ 	.word	0x0000a8b0


	//   ....[105]....
        /*0460*/ 	.word	0x0000a900


	//   ....[106]....
        /*0464*/ 	.word	0x0000a950


	//   ....[107]....
        /*0468*/ 	.word	0x0000a9a0


	//   ....[108]....
        /*046c*/ 	.word	0x0000aa90


	//   ....[109]....
        /*0470*/ 	.word	0x0000aae0


	//   ....[110]....
        /*0474*/ 	.word	0x0000ab30


	//   ....[111]....
        /*0478*/ 	.word	0x0000ab80


	//   ....[112]....
        /*047c*/ 	.word	0x0000ac70


	//   ....[113]....
        /*0480*/ 	.word	0x0000acc0


	//   ....[114]....
        /*0484*/ 	.word	0x0000ad10


	//   ....[115]....
        /*0488*/ 	.word	0x0000ad60


	//   ....[116]....
        /*048c*/ 	.word	0x0000adf0


	//   ....[117]....
        /*0490*/ 	.word	0x0000ae90


	//   ....[118]....
        /*0494*/ 	.word	0x0000af30


	//   ....[119]....
        /*0498*/ 	.word	0x0000afd0


	//   ....[120]....
        /*049c*/ 	.word	0x0000b070


	//   ....[121]....
        /*04a0*/ 	.word	0x0000b120


	//   ....[122]....
        /*04a4*/ 	.word	0x0000b180


	//   ....[123]....
        /*04a8*/ 	.word	0x0000b1d0


	//   ....[124]....
        /*04ac*/ 	.word	0x0000b200


	//   ....[125]....
        /*04b0*/ 	.word	0x0000b260


	//   ....[126]....
        /*04b4*/ 	.word	0x0000b2b0


	//   ....[127]....
        /*04b8*/ 	.word	0x0000b300


	//   ....[128]....
        /*04bc*/ 	.word	0x0000b390


	//   ....[129]....
        /*04c0*/ 	.word	0x0000b3e0


	//   ....[130]....
        /*04c4*/ 	.word	0x0000b430


	//   ....[131]....
        /*04c8*/ 	.word	0x0000b480


	//   ....[132]....
        /*04cc*/ 	.word	0x0000b510


	//   ....[133]....
        /*04d0*/ 	.word	0x0000b5a0


	//   ....[134]....
        /*04d4*/ 	.word	0x0000b5f0


	//   ....[135]....
        /*04d8*/ 	.word	0x0000b640


	//   ....[136]....
        /*04dc*/ 	.word	0x0000b6d0


	//   ....[137]....
        /*04e0*/ 	.word	0x0000b760


	//   ....[138]....
        /*04e4*/ 	.word	0x0000b7b0


	//   ....[139]....
        /*04e8*/ 	.word	0x0000b800


	//   ....[140]....
        /*04ec*/ 	.word	0x0000b890


	//   ....[141]....
        /*04f0*/ 	.word	0x0000b920


	//   ....[142]....
        /*04f4*/ 	.word	0x0000b970


	//   ....[143]....
        /*04f8*/ 	.word	0x0000b9c0


	//   ....[144]....
        /*04fc*/ 	.word	0x0000ba50


	//   ....[145]....
        /*0500*/ 	.word	0x0000bae0


	//   ....[146]....
        /*0504*/ 	.word	0x0000bb30


	//   ....[147]....
        /*0508*/ 	.word	0x0000bb80


	//   ....[148]....
        /*050c*/ 	.word	0x0000bc10


	//   ....[149]....
        /*0510*/ 	.word	0x0000bca0


	//   ....[150]....
        /*0514*/ 	.word	0x0000bcf0


	//   ....[151]....
        /*0518*/ 	.word	0x0000bde0


	//   ....[152]....
        /*051c*/ 	.word	0x0000be50


	//   ....[153]....
        /*0520*/ 	.word	0x0000bea0


	//   ....[154]....
        /*0524*/ 	.word	0x0000bef0


	//   ....[155]....
        /*0528*/ 	.word	0x0000bf40


	//   ....[156]....
        /*052c*/ 	.word	0x0000bf70


	//   ....[157]....
        /*0530*/ 	.word	0x0000bfd0


	//   ....[158]....
        /*0534*/ 	.word	0x0000c020


	//   ....[159]....
        /*0538*/ 	.word	0x0000c070


	//----- nvinfo : EIATTR_VRC_CTA_INIT_COUNT
	.align		4
.L_2075:
        /*053c*/ 	.byte	0x02, 0x4a
	.zero		1
	.zero		1


	//----- nvinfo : EIATTR_EXIT_INSTR_OFFSETS
	.align		4
        /*0540*/ 	.byte	0x04, 0x1c
        /*0542*/ 	.short	(.L_2077 - .L_2076)


	//   ....[0]....
.L_2076:
        /*0544*/ 	.word	0x0000a1e0


	//   ....[1]....
        /*0548*/ 	.word	0x0000a490


	//----- nvinfo : EIATTR_MAX_THREADS
	.align		4
.L_2077:
        /*054c*/ 	.byte	0x04, 0x05
        /*054e*/ 	.short	(.L_2079 - .L_2078)
.L_2078:
        /*0550*/ 	.word	0x00000040
        /*0554*/ 	.word	0x00000001
        /*0558*/ 	.word	0x00000001


	//----- nvinfo : EIATTR_CRS_STACK_SIZE
	.align		4
.L_2079:
        /*055c*/ 	.byte	0x04, 0x1e
        /*055e*/ 	.short	(.L_2081 - .L_2080)
.L_2080:
        /*0560*/ 	.word	0x00000000


	//----- nvinfo : EIATTR_CBANK_PARAM_SIZE
	.align		4
.L_2081:
        /*0564*/ 	.byte	0x03, 0x19
        /*0566*/ 	.short	0x01f0


	//----- nvinfo : EIATTR_PARAM_CBANK
	.align		4
        /*0568*/ 	.byte	0x04, 0x0a
        /*056a*/ 	.short	(.L_2083 - .L_2082)
	.align		4
.L_2082:
        /*056c*/ 	.word	index@(.nv.constant0._Z25selective_scan_bwd_kernelI32Selective_Scan_bwd_kernel_traitsILi64ELi16ELb1ELb0ELb1ELb0ELb0EN3c108BFloat16ENS1_7complexIfEEEEv12SSMParamsBwd)
        /*0570*/ 	.short	0x0380
        /*0572*/ 	.short	0x01f0


	//----- nvinfo : EIATTR_SW_WAR
	.align		4
.L_2083:
        /*0574*/ 	.byte	0x04, 0x36
        /*0576*/ 	.short	(.L_2085 - .L_2084)
.L_2084:
        /*0578*/ 	.word	0x00000008
.L_2085:


//--------------------- .nv.info._Z25selective_scan_bwd_kernelI32Selective_Scan_bwd_kernel_traitsILi64ELi16ELb1ELb0ELb1ELb0ELb1EN3c108BFloat16ENS1_7complexIfEEEEv12SSMParamsBwd --------------------------
	.section	.nv.info._Z25selective_scan_bwd_kernelI32Selective_Scan_bwd_kernel_traitsILi64ELi16ELb1ELb0ELb1ELb0ELb1EN3c108BFloat16ENS1_7complexIfEEEEv12SSMParamsBwd,"",@"SHT_CUDA_INFO"
	.sectionflags	@""
	.align	4


	//----- nvinfo : EIATTR_CUDA_API_VERSION
	.align		4
        /*0000*/ 	.byte	0x04, 0x37
        /*0002*/ 	.short	(.L_2087 - .L_2086)
.L_2086:
        /*0004*/ 	.word	0x00000082


	//----- nvinfo : EIATTR_KPARAM_INFO
	.align		4
.L_2087:
        /*0008*/ 	.byte	0x04, 0x17
        /*000a*/ 	.short	(.L_2089 - .L_2088)
.L_2088:
        /*000c*/ 	.word	0x00000000
        /*0010*/ 	.short	0x0000
        /*0012*/ 	.short	0x0000
        /*0014*/ 	.byte	0x00, 0xf0, 0xc1, 0x07


	//----- nvinfo : EIATTR_SPARSE_MMA_MASK
	.align		4
.L_2089:
        /*0018*/ 	.byte	0x03, 0x50
        /*001a*/ 	.short	0x0000


	//----- nvinfo : EIATTR_MAXREG_COUNT
	.align		4
        /*001c*/ 	.byte	0x03, 0x1b
        /*001e*/ 	.short	0x00ff


	//----- nvinfo : EIATTR_NUM_BARRIERS
	.align		4
        /*0020*/ 	.byte	0x02, 0x4c
        /*0022*/ 	.byte	0x01
	.zero		1


	//----- nvinfo : EIATTR_MERCURY_ISA_VERSION
	.align		4
        /*0024*/ 	.byte	0x03, 0x5f
        /*0026*/ 	.short	0x0101


	//----- nvinfo : EIATTR_INT_WARP_WIDE_INSTR_OFFSETS
	.align		4
        /*0028*/ 	.byte	0x04, 0x31
        /*002a*/ 	.short	(.L_2091 - .L_2090)


	//   ....[0]....
.L_2090:
        /*002c*/ 	.word	0x000063c0


	//   ....[1]....
        /*0030*/ 	.word	0x000076b0


	//----- nvinfo : EIATTR_COOP_GROUP_MASK_REGIDS
	.align		4
.L_2091:
        /*0034*/ 	.byte	0x04, 0x29
        /*0036*/ 	.short	(.L_2093 - .L_2092)


	//   ....[0]....
.L_2092:
        /*0038*/ 	.word	0xffffffff


	//   ....[1]....
        /*003c*/ 	.word	0xffffffff


	//   ....[2]....
        /*0040*/ 	.word	0xffffffff


	//   ....[3]....
        /*0044*/ 	.word	0xffffffff


	//   ....[4]....
        /*0048*/ 	.word	0xffffffff


	//   ....[5]....
        /*004c*/ 	.word	0xffffffff


	//   ....[6]....
        /*0050*/ 	.word	0xffffffff


	//   ....[7]....
        /*0054*/ 	.word	0xffffffff


	//   ....[8]....
        /*0058*/ 	.word	0xffffffff


	//   ....[9]....
        /*005c*/ 	.word	0xffffffff


	//   ....[10]....
        /*0060*/ 	.word	0xffffffff


	//   ....[11]....
        /*0064*/ 	.word	0xffffffff


	//   ....[12]....
        /*0068*/ 	.word	0xffffffff


	//   ....[13]....
        /*006c*/ 	.word	0xffffffff


	//   ....[14]....
        /*0070*/ 	.word	0xffffffff


	//   ....[15]....
        /*0074*/ 	.word	0xffffffff


	//   ....[16]....
        /*0078*/ 	.word	0xffffffff


	//   ....[17]....
        /*007c*/ 	.word	0xffffffff


	//   ....[18]....
        /*0080*/ 	.word	0xffffffff


	//   ....[19]....
        /*0084*/ 	.word	0xffffffff


	//   ....[20]....
        /*0088*/ 	.word	0xffffffff


	//   ....[21]....
        /*008c*/ 	.word	0xffffffff


	//   ....[22]....
        /*0090*/ 	.word	0xffffffff


	//   ....[23]....
        /*0094*/ 	.word	0xffffffff


	//   ....[24]....
        /*0098*/ 	.word	0xffffffff


	//   ....[25]....
        /*009c*/ 	.word	0xffffffff


	//   ....[26]....
        /*00a0*/ 	.word	0xffffffff


	//   ....[27]....
        /*00a4*/ 	.word	0xffffffff


	//   ....[28]....
        /*00a8*/ 	.word	0xffffffff


	//   ....[29]....
        /*00ac*/ 	.word	0xffffffff


	//   ....[30]....
        /*00b0*/ 	.word	0xffffffff


	//   ....[31]....
        /*00b4*/ 	.word	0xffffffff


	//   ....[32]....
        /*00b8*/ 	.word	0xffffffff


	//   ....[33]....
        /*00bc*/ 	.word	0xffffffff


	//   ....[34]....
        /*00c0*/ 	.word	0xffffffff


	//   ....[35]....
        /*00c4*/ 	.word	0xffffffff


	//   ....[36]....
        /*00c8*/ 	.word	0xffffffff


	//   ....[37]....
        /*00cc*/ 	.word	0xffffffff


	//   ....[38]....
        /*00d0*/ 	.word	0xffffffff


	//   ....[39]....
        /*00d4*/ 	.word	0xffffffff


	//   ....[40]....
        /*00d8*/ 	.word	0xffffffff


	//   ....[41]....
        /*00dc*/ 	.word	0xffffffff


	//   ....[42]....
        /*00e0*/ 	.word	0xffffffff


	//   ....[43]....
        /*00e4*/ 	.word	0xffffffff


	//   ....[44]....
        /*00e8*/ 	.word	0xffffffff


	//   ....[45]....
        /*00ec*/ 	.word	0xffffffff


	//   ....[46]....
        /*00f0*/ 	.word	0xffffffff


	//   ....[47]....
        /*00f4*/ 	.word	0xffffffff


	//   ....[48]....
        /*00f8*/ 	.word	0xffffffff


	//   ....[49]....
        /*00fc*/ 	.word	0xffffffff


	//   ....[50]....
        /*0100*/ 	.word	0xffffffff


	//   ....[51]....
        /*0104*/ 	.word	0xffffffff


	//   ....[52]....
        /*0108*/ 	.word	0xffffffff


	//   ....[53]....
        /*010c*/ 	.word	0xffffffff


	//   ....[54]....
        /*0110*/ 	.word	0xffffffff


	//   ....[55]....
        /*0114*/ 	.word	0xffffffff


	//   ....[56]....
        /*0118*/ 	.word	0xffffffff


	//   ....[57]....
        /*011c*/ 	.word	0xffffffff


	//   ....[58]....
        /*0120*/ 	.word	0xffffffff


	//   ....[59]....
        /*0124*/ 	.word	0xffffffff


	//   ....[60]....
        /*0128*/ 	.word	0xffffffff


	//   ....[61]....
        /*012c*/ 	.word	0xffffffff


	//   ....[62]....
        /*0130*/ 	.word	0xffffffff


	//   ....[63]....
        /*0134*/ 	.word	0xffffffff


	//   ....[64]....
        /*0138*/ 	.word	0xffffffff


	//   ....[65]....
        /*013c*/ 	.word	0xffffffff


	//   ....[66]....
        /*0140*/ 	.word	0xffffffff


	//   ....[67]....
        /*0144*/ 	.word	0xffffffff


	//   ....[68]....
        /*0148*/ 	.word	0xffffffff


	//   ....[69]....
        /*014c*/ 	.word	0xffffffff


	//   ....[70]....
        /*0150*/ 	.word	0xffffffff


	//   ....[71]....
        /*0154*/ 	.word	0xffffffff


	//   ....[72]....
        /*0158*/ 	.word	0xffffffff


	//   ....[73]....
        /*015c*/ 	.word	0xffffffff


	//   ....[74]....
        /*0160*/ 	.word	0xffffffff


	//   ....[75]....
        /*0164*/ 	.word	0xffffffff


	//   ....[76]....
        /*0168*/ 	.word	0xffffffff


	//   ....[77]....
        /*016c*/ 	.word	0xffffffff


	//   ....[78]....
        /*0170*/ 	.word	0xffffffff


	//   ....[79]....
        /*0174*/ 	.word	0xffffffff


	//   ....[80]....
        /*0178*/ 	.word	0xffffffff


	//   ....[81]....
        /*017c*/ 	.word	0xffffffff


	//   ....[82]....
        /*0180*/ 	.word	0xffffffff


	//   ....[83]....
        /*0184*/ 	.word	0xffffffff


	//   ....[84]....
        /*0188*/ 	.word	0xffffffff


	//   ....[85]....
        /*018c*/ 	.word	0xffffffff


	//   ....[86]....
        /*0190*/ 	.word	0xffffffff


	//   ....[87]....
        /*0194*/ 	.word	0xffffffff


	//   ....[88]....
        /*0198*/ 	.word	0xffffffff


	//   ....[89]....
        /*019c*/ 	.word	0xffffffff


	//   ....[90]....
        /*01a0*/ 	.word	0xffffffff


	//   ....[91]....
        /*01a4*/ 	.word	0xffffffff


	//   ....[92]....
        /*01a8*/ 	.word	0xffffffff


	//   ....[93]....
        /*01ac*/ 	.word	0xffffffff


	//   ....[94]....
        /*01b0*/ 	.word	0xffffffff


	//   ....[95]....
        /*01b4*/ 	.word	0xffffffff


	//   ....[96]....
        /*01b8*/ 	.word	0xffffffff


	//   ....[97]....
        /*01bc*/ 	.word	0xffffffff


	//   ....[98]....
        /*01c0*/ 	.word	0xffffffff


	//   ....[99]....
        /*01c4*/ 	.word	0xffffffff


	//   ....[100]....
        /*01c8*/ 	.word	0x05000049


	//   ....[101]....
        /*01cc*/ 	.word	0x05000049


	//   ....[102]....
        /*01d0*/ 	.word	0x05000049


	//   ....[103]....
        /*01d4*/ 	.word	0x05000049


	//   ....[104]....
        /*01d8*/ 	.word	0x05000049


	//   ....[105]....
        /*01dc*/ 	.word	0x05000049


	//   ....[106]....
        /*01e0*/ 	.word	0x05000049


	//   ....[107]....
        /*01e4*/ 	.word	0x05000049


	//   ....[108]....
        /*01e8*/ 	.word	0x05000049


	//   ....[109]....
        /*01ec*/ 	.word	0x05000049


	//   ....[110]....
        /*01f0*/ 	.word	0x05000049


	//   ....[111]....
        /*01f4*/ 	.word	0x05000049


	//   ....[112]....
        /*01f8*/ 	.word	0x05000049


	//   ....[113]....
        /*01fc*/ 	.word	0x05000049


	//   ....[114]....
        /*0200*/ 	.word	0x05000049


	//   ....[115]....
        /*0204*/ 	.word	0x05000049


	//   ....[116]....
        /*0208*/ 	.word	0x05000049


	//   ....[117]....
        /*020c*/ 	.word	0x05000049


	//   ....[118]....
        /*0210*/ 	.word	0x05000049


	//   ....[119]....
        /*0214*/ 	.word	0x05000049


	//   ....[120]....
        /*0218*/ 	.word	0x05000049


	//   ....[121]....
        /*021c*/ 	.word	0x05000049


	//   ....[122]....
        /*0220*/ 	.word	0x05000049


	//   ....[123]....
        /*0224*/ 	.word	0x05000049


	//   ....[124]....
        /*0228*/ 	.word	0x05000049


	//   ....[125]....
        /*022c*/ 	.word	0x05000049


	//   ....[126]....
        /*0230*/ 	.word	0x05000049


	//   ....[127]....
        /*0234*/ 	.word	0x05000049


	//   ....[128]....
        /*0238*/ 	.word	0x05000049


	//   ....[129]....
        /*023c*/ 	.word	0x05000049


	//   ....[130]....
        /*0240*/ 	.word	0x05000049


	//   ....[131]....
        /*0244*/ 	.word	0x05000049


	//   ....[132]....
        /*0248*/ 	.word	0x05000049


	//   ....[133]....
        /*024c*/ 	.word	0x05000049


	//   ....[134]....
        /*0250*/ 	.word	0x05000049


	//   ....[135]....
        /*0254*/ 	.word	0x05000049


	//   ....[136]....
        /*0258*/ 	.word	0x05000049


	//   ....[137]....
        /*025c*/ 	.word	0x05000049


	//   ....[138]....
        /*0260*/ 	.word	0x05000049


	//   ....[139]....
        /*0264*/ 	.word	0x05000049


	//   ....[140]....
        /*0268*/ 	.word	0x05000049


	//   ....[141]....
        /*026c*/ 	.word	0x05000049


	//   ....[142]....
        /*0270*/ 	.word	0x05000049


	//   ....[143]....
        /*0274*/ 	.word	0x05000049


	//   ....[144]....
        /*0278*/ 	.word	0x05000049


	//   ....[145]....
        /*027c*/ 	.word	0x05000049


	//   ....[146]....
        /*0280*/ 	.word	0x05000049


	//   ....[147]....
        /*0284*/ 	.word	0x05000049


	//   ....[148]....
        /*0288*/ 	.word	0x05000049


	//   ....[149]....
        /*028c*/ 	.word	0x05000049


	//   ....[150]....
        /*0290*/ 	.word	0x05000049


	//   ....[151]....
        /*0294*/ 	.word	0x05000049


	//   ....[152]....
        /*0298*/ 	.word	0x05000049


	//   ....[153]....
        /*029c*/ 	.word	0x05000049


	//   ....[154]....
        /*02a0*/ 	.word	0x05000049


	//   ....[155]....
        /*02a4*/ 	.word	0x05000049


	//   ....[156]....
        /*02a8*/ 	.word	0x05000049


	//   ....[157]....
        /*02ac*/ 	.word	0x05000049


	//   ....[158]....
        /*02b0*/ 	.word	0x05000049


	//   ....[159]....
        /*02b4*/ 	.word	0x05000049


	//   ....[160]....
        /*02b8*/ 	.word	0x05000049


	//   ....[161]....
        /*02bc*/ 	.word	0x05000049


	//   ....[162]....
        /*02c0*/ 	.word	0x05000049


	//   ....[163]....
        /*02c4*/ 	.word	0x05000049


	//----- nvinfo : EIATTR_COOP_GROUP_INSTR_OFFSETS
	.align		4
.L_2093:
        /*02c8*/ 	.byte	0x04, 0x28
        /*02ca*/ 	.short	(.L_2095 - .L_2094)


	//   ....[0]....
.L_2094:
        /*02cc*/ 	.word	0x00000c30


	//   ....[1]....
        /*02d0*/ 	.word	0x00000ce0


	//   ....[2]....
        /*02d4*/ 	.word	0x00000e40


	//   ....[3]....
        /*02d8*/ 	.word	0x00000fa0


	//   ....[4]....
        /*02dc*/ 	.word	0x00001780


	//   ....[5]....
        /*02e0*/ 	.word	0x00002250


	//   ....[6]....
        /*02e4*/ 	.word	0x00002570


	//   ....[7]....
        /*02e8*/ 	.word	0x00003480


	//   ....[8]....
        /*02ec*/ 	.word	0x00004ba0


	//   ....[9]....
        /*02f0*/ 	.word	0x00004bb0


	//   ....[10]....
        /*02f4*/ 	.word	0x00004bc0


	//   ....[11]....
        /*02f8*/ 	.word	0x00004bd0


	//   ....[12]....
        /*02fc*/ 	.word	0x00004c60


	//   ....[13]....
        /*0300*/ 	.word	0x00004c90


	//   ....[14]....
        /*0304*/ 	.word	0x00004ca0


	//   ....[15]....
        /*0308*/ 	.word	0x00004cb0


	//   ....[16]....
        /*030c*/ 	.word	0x00004d40


	//   ....[17]....
        /*0310*/ 	.word	0x00004d70


	//   ....[18]....
        /*0314*/ 	.word	0x00004d80


	//   ....[19]....
        /*0318*/ 	.word	0x00004d90


	//   ....[20]....
        /*031c*/ 	.word	0x00004e30


	//   ....[21]....
        /*0320*/ 	.word	0x00004e50


	//   ....[22]....
        /*0324*/ 	.word	0x00004e60


	//   ....[23]....
        /*0328*/ 	.word	0x00004e70


	//   ....[24]....
        /*032c*/ 	.word	0x00004f20


	//   ....[25]....
        /*0330*/ 	.word	0x00004f30


	//   ....[26]....
        /*0334*/ 	.word	0x00004f40


	//   ....[27]....
        /*0338*/ 	.word	0x00004f50


	//   ....[28]....
        /*033c*/ 	.word	0x000050b0


	//   ....[29]....
        /*0340*/ 	.word	0x000050c0


	//   ....[30]....
        /*0344*/ 	.word	0x000050d0


	//   ....[31]....
        /*0348*/ 	.word	0x000050e0


	//   ....[32]....
        /*034c*/ 	.word	0x000050f0


	//   ....[33]....
        /*0350*/ 	.word	0x00005100


	//   ....[34]....
        /*0354*/ 	.word	0x00005110


	//   ....[35]....
        /*0358*/ 	.word	0x00005120


	//   ....[36]....
        /*035c*/ 	.word	0x00006610


	//   ....[37]....
        /*0360*/ 	.word	0x00006620


	//   ....[38]....
        /*0364*/ 	.word	0x00006630


	//   ....[39]....
        /*0368*/ 	.word	0x00006640


	//   ....[40]....
        /*036c*/ 	.word	0x00006750


	//   ....[41]....
        /*0370*/ 	.word	0x00006760


	//   ....[42]....
        /*0374*/ 	.word	0x00006770


	//   ....[43]....
        /*0378*/ 	.word	0x00006780


	//   ....[44]....
        /*037c*/ 	.word	0x00006890


	//   ....[45]....
        /*0380*/ 	.word	0x000068a0


	//   ....[46]....
        /*0384*/ 	.word	0x000068b0


	//   ....[47]....
        /*0388*/ 	.word	0x000068c0


	//   ....[48]....
        /*038c*/ 	.word	0x000069d0


	//   ....[49]....
        /*0390*/ 	.word	0x000069e0


	//   ....[50]....
        /*0394*/ 	.word	0x000069f0


	//   ....[51]....
        /*0398*/ 	.word	0x00006a00


	//   ....[52]....
        /*039c*/ 	.word	0x00006b10


	//   ....[53]....
        /*03a0*/ 	.word	0x00006b20


	//   ....[54]....
        /*03a4*/ 	.word	0x00006b30


	//   ....[55]....
        /*03a8*/ 	.word	0x00006b40


	//   ....[56]....
        /*03ac*/ 	.word	0x00006c50


	//   ....[57]....
        /*03b0*/ 	.word	0x00006c60


	//   ....[58]....
        /*03b4*/ 	.word	0x00006c70


	//   ....[59]....
        /*03b8*/ 	.word	0x00006c80


	//   ....[60]....
        /*03bc*/ 	.word	0x00006c90


	//   ....[61]....
        /*03c0*/ 	.word	0x00006ca0


	//   ....[62]....
        /*03c4*/ 	.word	0x00006cb0


	//   ....[63]....
        /*03c8*/ 	.word	0x00006cf0


	//   ....[64]....
        /*03cc*/ 	.word	0x00006d30


	//   ....[65]....
        /*03d0*/ 	.word	0x00006d70


	//   ....[66]....
        /*03d4*/ 	.word	0x00006d90


	//   ....[67]....
        /*03d8*/ 	.word	0x00006db0


	//   ....[68]....
        /*03dc*/ 	.word	0x0000a270


	//   ....[69]....
        /*03e0*/ 	.word	0x0000a2b0


	//   ....[70]....
        /*03e4*/ 	.word	0x0000a2f0


	//   ....[71]....
        /*03e8*/ 	.word	0x0000a330


	//   ....[72]....
        /*03ec*/ 	.word	0x0000a480


	//   ....[73]....
        /*03f0*/ 	.word	0x0000a4c0


	//   ....[74]....
        /*03f4*/ 	.word	0x0000a500


	//   ....[75]....
        /*03f8*/ 	.word	0x0000a540


	//   ....[76]....
        /*03fc*/ 	.word	0x0000a650


	//   ....[77]....
        /*0400*/ 	.word	0x0000a690


	//   ....[78]....
        /*0404*/ 	.word	0x0000a6d0


	//   ....[79]....
        /*0408*/ 	.word	0x0000a710


	//   ....[80]....
        /*040c*/ 	.word	0x0000a810


	//   ....[81]....
        /*0410*/ 	.word	0x0000a830


	//   ....[82]....
        /*0414*/ 	.word	0x0000a850


	//   ....[83]....
        /*0418*/ 	.word	0x0000a870


	//   ....[84]....
        /*041c*/ 	.word	0x0000a8a0


	//   ....[85]....
        /*0420*/ 	.word	0x0000a8c0


	//   ....[86]....
        /*0424*/ 	.word	0x0000a8e0


	//   ....[87]....
        /*0428*/ 	.word	0x0000a8f0


	//   ....[88]....
        /*042c*/ 	.word	0x0000ade0


	//   ....[89]....
        /*0430*/ 	.word	0x0000b130


	//   ....[90]....
        /*0434*/ 	.word	0x0000b230


	//   ....[91]....
        /*0438*/ 	.word	0x0000b270


	//   ....[92]....
        /*043c*/ 	.word	0x0000b2d0


	//   ....[93]....
        /*0440*/ 	.word	0x0000b330


	//   ....[94]....
        /*0444*/ 	.word	0x0000b350


	//   ....[95]....
        /*0448*/ 	.word	0x0000b4c0


	//   ....[96]....
        /*044c*/ 	.word	0x0000b4f0


	//   ....[97]....
        /*0450*/ 	.word	0x0000b550


	//   ....[98]....
        /*0454*/ 	.word	0x0000b5b0


	//   ....[99]....
        /*0458*/ 	.word	0x0000b5d0


	//   ....[100]....
        /*045c*/ 	.word	0x0000b9f0


	//   ....[101]....
        /*0460*/ 	.word	0x0000ba40


	//   ....[102]....
        /*0464*/ 	.word	0x0000ba90


	//   ....[103]....
        /*0468*/ 	.word	0x0000bae0


	//   ....[104]....
        /*046c*/ 	.word	0x0000bbd0


	//   ....[105]....
        /*0470*/ 	.word	0x0000bc20


	//   ....[106]....
        /*0474*/ 	.word	0x0000bc70


	//   ....[107]....
        /*0478*/ 	.word	0x0000bcc0


	//   ....[108]....
        /*047c*/ 	.word	0x0000bdb0


	//   ....[109]....
        /*0480*/ 	.word	0x0000be00


	//   ....[110]....
        /*0484*/ 	.word	0x0000be50


	//   ....[111]....
        /*0488*/ 	.word	0x0000bea0


	//   ....[112]....
        /*048c*/ 	.word	0x0000bf90


	//   ....[113]....
        /*0490*/ 	.word	0x0000bfe0


	//   ....[114]....
        /*0494*/ 	.word	0x0000c030


	//   ....[115]....
        /*0498*/ 	.word	0x0000c080


	//   ....[116]....
        /*049c*/ 	.word	0x0000c170


	//   ....[117]....
        /*04a0*/ 	.word	0x0000c1c0


	//   ....[118]....
        /*04a4*/ 	.word	0x0000c210


	//   ....[119]....
        /*04a8*/ 	.word	0x0000c260


	//   ....[120]....
        /*04ac*/ 	.word	0x0000c2f0


	//   ....[121]....
        /*04b0*/ 	.word	0x0000c390


	//   ....[122]....
        /*04b4*/ 	.word	0x0000c430


	//   ....[123]....
        /*04b8*/ 	.word	0x0000c4d0


	//   ....[124]....
        /*04bc*/ 	.word	0x0000c570


	//   ....[125]....
        /*04c0*/ 	.word	0x0000c620


	//   ....[126]....
        /*04c4*/ 	.word	0x0000c680


	//   ....[127]....
        /*04c8*/ 	.word	0x0000c6d0


	//   ....[128]....
        /*04cc*/ 	.word	0x0000c700


	//   ....[129]....
        /*04d0*/ 	.word	0x0000c760


	//   ....[130]....
        /*04d4*/ 	.word	0x0000c7b0


	//   ....[131]....
        /*04d8*/ 	.word	0x0000c800


	//   ....[132]....
        /*04dc*/ 	.word	0x0000c890


	//   ....[133]....
        /*04e0*/ 	.word	0x0000c8e0


	//   ....[134]....
        /*04e4*/ 	.word	0x0000c930


	//   ....[135]....
        /*04e8*/ 	.word	0x0000c980


	//   ....[136]....
        /*04ec*/ 	.word	0x0000ca10


	//   ....[137]....
        /*04f0*/ 	.word	0x0000caa0


	//   ....[138]....
        /*04f4*/ 	.word	0x0000caf0


	//   ....[139]....
        /*04f8*/ 	.word	0x0000cb40


	//   ....[140]....
        /*04fc*/ 	.word	0x0000cbd0


	//   ....[141]....
        /*0500*/ 	.word	0x0000cc60


	//   ....[142]....
        /*0504*/ 	.word	0x0000ccb0


	//   ....[143]....
        /*0508*/ 	.word	0x0000cd00


	//   ....[144]....
        /*050c*/ 	.word	0x0000cd90


	//   ....[145]....
        /*0510*/ 	.word	0x0000ce20


	//   ....[146]....
        /*0514*/ 	.word	0x0000ce70


	//   ....[147]....
        /*0518*/ 	.word	0x0000cec0


	//   ....[148]....
        /*051c*/ 	.word	0x0000cf50


	//   ....[149]....
        /*0520*/ 	.word	0x0000cfe0


	//   ....[150]....
        /*0524*/ 	.word	0x0000d030


	//   ....[151]....
        /*0528*/ 	.word	0x0000d080


	//   ....[152]....
        /*052c*/ 	.word	0x0000d110


	//   ....[153]....
        /*0530*/ 	.word	0x0000d1a0


	//   ....[154]....
        /*0534*/ 	.word	0x0000d1f0


	//   ....[155]....
        /*0538*/ 	.word	0x0000d2e0


	//   ....[156]....
        /*053c*/ 	.word	0x0000d350


	//   ....[157]....
        /*0540*/ 	.word	0x0000d3a0


	//   ....[158]....
        /*0544*/ 	.word	0x0000d3f0


	//   ....[159]....
        /*0548*/ 	.word	0x0000d440


	//   ....[160]....
        /*054c*/ 	.word	0x0000d470


	//   ....[161]....
        /*0550*/ 	.word	0x0000d4d0


	//   ....[162]....
        /*0554*/ 	.word	0x0000d520


	//   ....[163]....
        /*0558*/ 	.word	0x0000d570


	//----- nvinfo : EIATTR_VRC_CTA_INIT_COUNT
	.align		4
.L_2095:
        /*055c*/ 	.byte	0x02, 0x4a
	.zero		1
	.zero		1


	//----- nvinfo : EIATTR_EXIT_INSTR_OFFSETS
	.align		4
        /*0560*/ 	.byte	0x04, 0x1c
        /*0562*/ 	.short	(.L_2097 - .L_2096)


	//   ....[0]....
.L_2096:
        /*0564*/ 	.word	0x0000b6e0


	//   ....[1]....
        /*0568*/ 	.word	0x0000b990


	//----- nvinfo : EIATTR_MAX_THREADS
	.align		4
.L_2097:
        /*056c*/ 	.byte	0x04, 0x05
        /*056e*/ 	.short	(.L_2099 - .L_2098)
.L_2098:
        /*0570*/ 	.word	0x00000040
        /*0574*/ 	.word	0x00000001
        /*0578*/ 	.word	0x00000001


	//----- nvinfo : EIATTR_CRS_STACK_SIZE
	.align		4
.L_2099:
        /*057c*/ 	.byte	0x04, 0x1e
        /*057e*/ 	.short	(.L_2101 - .L_2100)
.L_2100:
        /*0580*/ 	.word	0x00000000


	//----- nvinfo : EIATTR_CBANK_PARAM_SIZE
	.align		4
.L_2101:
        /*0584*/ 	.byte	0x03, 0x19
        /*0586*/ 	.short	0x01f0


	//----- nvinfo : EIATTR_PARAM_CBANK
	.align		4
        /*0588*/ 	.byte	0x04, 0x0a
        /*058a*/ 	.short	(.L_2103 - .L_2102)
	.align		4
.L_2102:
        /*058c*/ 	.word	index@(.nv.constant0._Z25selective_scan_bwd_kernelI32Selective_Scan_bwd_kernel_traitsILi64ELi16ELb1ELb0ELb1ELb0ELb1EN3c108BFloat16ENS1_7complexIfEEEEv12SSMParamsBwd)
        /*0590*/ 	.short	0x0380
        /*0592*/ 	.short	0x01f0


	//----- nvinfo : EIATTR_SW_WAR
	.align		4
.L_2103:
        /*0594*/ 	.byte	0x04, 0x36
        /*0596*/ 	.short	(.L_2105 - .L_2104)
.L_2104:
        /*0598*/ 	.word	0x00000008
.L_2105:


//--------------------- .nv.info._Z25selective_scan_bwd_kernelI32Selective_Scan_bwd_kernel_traitsILi64ELi16ELb1ELb0ELb1ELb1ELb0EN3c108BFloat16ENS1_7complexIfEEEEv12SSMParamsBwd --------------------------
	.section	.nv.info._Z25selective_scan_bwd_kernelI32Selective_Scan_bwd_kernel_traitsILi64ELi16ELb1ELb0ELb1ELb1ELb0EN3c108BFloat16ENS1_7complexIfEEEEv12SSMParamsBwd,"",@"SHT_CUDA_INFO"
	.sectionflags	@""
	.align	4


	//----- nvinfo : EIATTR_CUDA_API_VERSION
	.align		4
        /*0000*/ 	.byte	0x04, 0x37
        /*0002*/ 	.short	(.L_2107 - .L_2106)
.L_2106:
        /*0004*/ 	.word	0x00000082


	//----- nvinfo : EIATTR_KPARAM_INFO
	.align		4
.L_2107:
        /*0008*/ 	.byte	0x04, 0x17
        /*000a*/ 	.short	(.L_2109 - .L_2108)
.L_2108:
        /*000c*/ 	.word	0x00000000
        /*0010*/ 	.short	0x0000
        /*0012*/ 	.short	0x0000
        /*0014*/ 	.byte	0x00, 0xf0, 0xc1, 0x07


	//----- nvinfo : EIATTR_SPARSE_MMA_MASK
	.align		4
.L_2109:
        /*0018*/ 	.byte	0x03, 0x50
        /*001a*/ 	.short	0x0000


	//----- nvinfo : EIATTR_MAXREG_COUNT
	.align		4
        /*001c*/ 	.byte	0x03, 0x1b
        /*001e*/ 	.short	0x00ff


	//----- nvinfo : EIATTR_NUM_BARRIERS
	.align		4
        /*0020*/ 	.byte	0x02, 0x4c
        /*0022*/ 	.byte	0x01
	.zero		1


	//----- nvinfo : EIATTR_MERCURY_ISA_VERSION
	.align		4
        /*0024*/ 	.byte	0x03, 0x5f
        /*0026*/ 	.short	0x0101


	//----- nvinfo : EIATTR_INT_WARP_WIDE_INSTR_OFFSETS
	.align		4
        /*0028*/ 	.byte	0x04, 0x31
        /*002a*/ 	.short	(.L_2111 - .L_2110)


	//   ....[0]....
.L_2110:
        /*002c*/ 	.word	0x00007010


	//   ....[1]....
        /*0030*/ 	.word	0x00008420


	//----- nvinfo : EIATTR_COOP_GROUP_MASK_REGIDS
	.align		4
.L_2111:
        /*0034*/ 	.byte	0x04, 0x29
        /*0036*/ 	.short	(.L_2113 - .L_2112)


	//   ....[0]....
.L_2112:
        /*0038*/ 	.word	0xffffffff


	//   ....[1]....
        /*003c*/ 	.word	0xffffffff


	//   ....[2]....
        /*0040*/ 	.word	0xffffffff


	//   ....[3]....
        /*0044*/ 	.word	0xffffffff


	//   ....[4]....
        /*0048*/ 	.word	0xffffffff


	//   ....[5]....
        /*004c*/ 	.word	0xffffffff


	//   ....[6]....
        /*0050*/ 	.word	0xffffffff


	//   ....[7]....
        /*0054*/ 	.word	0xffffffff


	//   ....[8]....
        /*0058*/ 	.word	0xffffffff


	//   ....[9]....
        /*005c*/ 	.word	0xffffffff


	//   ....[10]....
        /*0060*/ 	.word	0xffffffff


	//   ....[11]....
        /*0064*/ 	.word	0xffffffff


	//   ....[12]....
        /*0068*/ 	.word	0xffffffff


	//   ....[13]....
        /*006c*/ 	.word	0xffffffff


	//   ....[14]....
        /*0070*/ 	.word	0xffffffff


	//   ....[15]....
        /*0074*/ 	.word	0xffffffff


	//   ....[16]....
        /*0078*/ 	.word	0xffffffff


	//   ....[17]....
        /*007c*/ 	.word	0xffffffff


	//   ....[18]....
        /*0080*/ 	.word	0xffffffff


	//   ....[19]....
        /*0084*/ 	.word	0xffffffff


	//   ....[20]....
        /*0088*/ 	.word	0xffffffff


	//   ....[21]....
        /*008c*/ 	.word	0xffffffff


	//   ....[22]....
        /*0090*/ 	.word	0xffffffff


	//   ....[23]....
        /*0094*/ 	.word	0xffffffff


	//   ....[24]....
        /*0098*/ 	.word	0xffffffff


	//   ....[25]....
        /*009c*/ 	.word	0xffffffff


	//   ....[26]....
        /*00a0*/ 	.word	0xffffffff


	//   ....[27]....
        /*00a4*/ 	.word	0xffffffff


	//   ....[28]....
        /*00a8*/ 	.word	0xffffffff


	//   ....[29]....
        /*00ac*/ 	.word	0xffffffff


	//   ....[30]....
        /*00b0*/ 	.word	0xffffffff


	//   ....[31]....
        /*00b4*/ 	.word	0xffffffff


	//   ....[32]....
        /*00b8*/ 	.word	0xffffffff


	//   ....[33]....
        /*00bc*/ 	.word	0xffffffff


	//   ....[34]....
        /*00c0*/ 	.word	0xffffffff


	//   ....[35]....
        /*00c4*/ 	.word	0xffffffff


	//   ....[36]....
        /*00c8*/ 	.word	0xffffffff


	//   ....[37]....
        /*00cc*/ 	.word	0xffffffff


	//   ....[38]....
        /*00d0*/ 	.word	0xffffffff


	//   ....[39]....
        /*00d4*/ 	.word	0xffffffff


	//   ....[40]....
        /*00d8*/ 	.word	0xffffffff


	//   ....[41]....
        /*00dc*/ 	.word	0xffffffff


	//   ....[42]....
        /*00e0*/ 	.word	0xffffffff


	//   ....[43]....
        /*00e4*/ 	.word	0xffffffff


	//   ....[44]....
        /*00e8*/ 	.word	0xffffffff


	//   ....[45]....
        /*00ec*/ 	.word	0xffffffff


	//   ....[46]....
        /*00f0*/ 	.word	0xffffffff


	//   ....[47]....
        /*00f4*/ 	.word	0xffffffff


	//   ....[48]....
        /*00f8*/ 	.word	0xffffffff


	//   ....[49]....
        /*00fc*/ 	.word	0xffffffff


	//   ....[50]....
        /*0100*/ 	.word	0xffffffff


	//   ....[51]....
        /*0104*/ 	.word	0xffffffff


	//   ....[52]....
        /*0108*/ 	.word	0xffffffff


	//   ....[53]....
        /*010c*/ 	.word	0xffffffff


	//   ....[54]....
        /*0110*/ 	.word	0xffffffff


	//   ....[55]....
        /*0114*/ 	.word	0xffffffff


	//   ....[56]....
        /*0118*/ 	.word	0xffffffff


	//   ....[57]....
        /*011c*/ 	.word	0xffffffff


	//   ....[58]....
        /*0120*/ 	.word	0xffffffff


	//   ....[59]....
        /*0124*/ 	.word	0xffffffff


	//   ....[60]....
        /*0128*/ 	.word	0xffffffff


	//   ....[61]....
        /*012c*/ 	.word	0xffffffff


	//   ....[62]....
        /*0130*/ 	.word	0xffffffff


	//   ....[63]....
        /*0134*/ 	.word	0xffffffff


	//   ....[64]....
        /*0138*/ 	.word	0xffffffff


	//   ....[65]....
        /*013c*/ 	.word	0xffffffff


	//   ....[66]....
        /*0140*/ 	.word	0xffffffff


	//   ....[67]....
        /*0144*/ 	.word	0xffffffff


	//   ....[68]....
        /*0148*/ 	.word	0xffffffff


	//   ....[69]....
        /*014c*/ 	.word	0xffffffff


	//   ....[70]....
        /*0150*/ 	.word	0xffffffff


	//   ....[71]....
        /*0154*/ 	.word	0xffffffff


	//   ....[72]....
        /*0158*/ 	.word	0xffffffff


	//   ....[73]....
        /*015c*/ 	.word	0xffffffff


	//   ....[74]....
        /*0160*/ 	.word	0xffffffff


	//   ....[75]....
        /*0164*/ 	.word	0xffffffff


	//   ....[76]....
        /*0168*/ 	.word	0xffffffff


	//   ....[77]....
        /*016c*/ 	.word	0xffffffff


	//   ....[78]....
        /*0170*/ 	.word	0xffffffff


	//   ....[79]....
        /*0174*/ 	.word	0xffffffff


	//   ....[80]....
        /*0178*/ 	.word	0xffffffff


	//   ....[81]....
        /*017c*/ 	.word	0xffffffff


	//   ....[82]....
        /*0180*/ 	.word	0xffffffff


	//   ....[83]....
        /*0184*/ 	.word	0xffffffff


	//   ....[84]....
        /*0188*/ 	.word	0xffffffff


	//   ....[85]....
        /*018c*/ 	.word	0xffffffff


	//   ....[86]....
        /*0190*/ 	.word	0xffffffff


	//   ....[87]....
        /*0194*/ 	.word	0xffffffff


	//   ....[88]....
        /*0198*/ 	.word	0xffffffff


	//   ....[89]....
        /*019c*/ 	.word	0xffffffff


	//   ....[90]....
        /*01a0*/ 	.word	0xffffffff


	//   ....[91]....
        /*01a4*/ 	.word	0xffffffff


	//   ....[92]....
        /*01a8*/ 	.word	0xffffffff


	//   ....[93]....
        /*01ac*/ 	.word	0xffffffff


	//   ....[94]....
        /*01b0*/ 	.word	0xffffffff


	//   ....[95]....
        /*01b4*/ 	.word	0xffffffff


	//   ....[96]....
        /*01b8*/ 	.word	0xffffffff


	//   ....[97]....
        /*01bc*/ 	.word	0x05000049


	//   ....[98]....
        /*01c0*/ 	.word	0x05000049


	//   ....[99]....
        /*01c4*/ 	.word	0x05000049


	//   ....[100]....
        /*01c8*/ 	.word	0x05000049


	//   ....[101]....
        /*01cc*/ 	.word	0x05000049


	//   ....[102]....
        /*01d0*/ 	.word	0x05000049


	//   ....[103]....
        /*01d4*/ 	.word	0x05000049


	//   ....[104]....
        /*01d8*/ 	.word	0x05000049


	//   ....[105]....
        /*01dc*/ 	.word	0x05000049


	//   ....[106]....
        /*01e0*/ 	.word	0x05000049


	//   ....[107]....
        /*01e4*/ 	.word	0x05000049


	//   ....[108]....
        /*01e8*/ 	.word	0x05000049


	//   ....[109]....
        /*01ec*/ 	.word	0x05000049


	//   ....[110]....
        /*01f0*/ 	.word	0x05000049


	//   ....[111]....
        /*01f4*/ 	.word	0x05000049


	//   ....[112]....
        /*01f8*/ 	.word	0x05000049


	//   ....[113]....
        /*01fc*/ 	.word	0x05000049


	//   ....[114]....
        /*0200*/ 	.word	0x05000049


	//   ....[115]....
        /*0204*/ 	.word	0x05000049


	//   ....[116]....
        /*0208*/ 	.word	0x05000049


	//   ....[117]....
        /*020c*/ 	.word	0x05000049


	//   ....[118]....
        /*0210*/ 	.word	0x05000049


	//   ....[119]....
        /*0214*/ 	.word	0x05000049


	//   ....[120]....
        /*0218*/ 	.word	0x05000049


	//   ....[121]....
        /*021c*/ 	.word	0x05000049


	//   ....[122]....
        /*0220*/ 	.word	0x05000049


	//   ....[123]....
        /*0224*/ 	.word	0x05000049


	//   ....[124]....
        /*0228*/ 	.word	0x05000049


	//   ....[125]....
        /*022c*/ 	.word	0x05000049


	//   ....[126]....
        /*0230*/ 	.word	0x05000049


	//   ....[127]....
        /*0234*/ 	.word	0x05000049


	//   ....[128]....
        /*0238*/ 	.word	0x05000049


	//   ....[129]....
        /*023c*/ 	.word	0x05000049


	//   ....[130]....
        /*0240*/ 	.word	0x05000049


	//   ....[131]....
        /*0244*/ 	.word	0x05000049


	//   ....[132]....
        /*0248*/ 	.word	0x05000049


	//   ....[133]....
        /*024c*/ 	.word	0x05000049


	//   ....[134]....
        /*0250*/ 	.word	0x05000049


	//   ....[135]....
        /*0254*/ 	.word	0x05000049


	//   ....[136]....
        /*0258*/ 	.word	0x05000049


	//   ....[137]....
        /*025c*/ 	.word	0x05000049


	//   ....[138]....
        /*0260*/ 	.word	0x05000049


	//   ....[139]....
        /*0264*/ 	.word	0x05000049


	//   ....[140]....
        /*0268*/ 	.word	0x05000049


	//   ....[141]....
        /*026c*/ 	.word	0x05000049


	//   ....[142]....
        /*0270*/ 	.word	0x05000049


	//   ....[143]....
        /*0274*/ 	.word	0x05000049


	//   ....[144]....
        /*0278*/ 	.word	0x05000049


	//   ....[145]....
        /*027c*/ 	.word	0x05000049


	//   ....[146]....
        /*0280*/ 	.word	0x05000049


	//   ....[147]....
        /*0284*/ 	.word	0x05000049


	//   ....[148]....
        /*0288*/ 	.word	0x05000049


	//   ....[149]....
        /*028c*/ 	.word	0x05000049


	//   ....[150]....
        /*0290*/ 	.word	0x05000049


	//   ....[151]....
        /*0294*/ 	.word	0x05000049


	//   ....[152]....
        /*0298*/ 	.word	0x05000049


	//   ....[153]....
        /*029c*/ 	.word	0x05000049


	//   ....[154]....
        /*02a0*/ 	.word	0x05000049


	//   ....[155]....
        /*02a4*/ 	.word	0x05000049


	//   ....[156]....
        /*02a8*/ 	.word	0x05000049


	//   ....[157]....
        /*02ac*/ 	.word	0x05000049


	//   ....[158]....
        /*02b0*/ 	.word	0x05000049


	//   ....[159]....
        /*02b4*/ 	.word	0x05000049


	//   ....[160]....
        /*02b8*/ 	.word	0x05000049


	//----- nvinfo : EIATTR_COOP_GROUP_INSTR_OFFSETS
	.align		4
.L_2113:
        /*02bc*/ 	.byte	0x04, 0x28
        /*02be*/ 	.short	(.L_2115 - .L_2114)


	//   ....[0]....
.L_2114:
        /*02c0*/ 	.word	0x00000c20


	//   ....[1]....
        /*02c4*/ 	.word	0x00000cd0


	//   ....[2]....
        /*02c8*/ 	.word	0x00001020


	//   ....[3]....
        /*02cc*/ 	.word	0x00004140


	//   ....[4]....
        /*02d0*/ 	.word	0x00005880


	//   ....[5]....
        /*02d4*/ 	.word	0x00005890


	//   ....[6]....
        /*02d8*/ 	.word	0x000058a0


	//   ....[7]....
        /*02dc*/ 	.word	0x000058b0


	//   ....[8]....
        /*02e0*/ 	.word	0x00005940


	//   ....[9]....
        /*02e4*/ 	.word	0x00005970


	//   ....[10]....
        /*02e8*/ 	.word	0x00005980


	//   ....[11]....
        /*02ec*/ 	.word	0x00005990


	//   ....[12]....
        /*02f0*/ 	.word	0x00005a20


	//   ....[13]....
        /*02f4*/ 	.word	0x00005a50


	//   ....[14]....
        /*02f8*/ 	.word	0x00005a60


	//   ....[15]....
        /*02fc*/ 	.word	0x00005a70


	//   ....[16]....
        /*0300*/ 	.word	0x00005b10


	//   ....[17]....
        /*0304*/ 	.word	0x00005b30


	//   ....[18]....
        /*0308*/ 	.word	0x00005b40


	//   ....[19]....
        /*030c*/ 	.word	0x00005b50


	//   ....[20]....
        /*0310*/ 	.word	0x00005c00


	//   ....[21]....
        /*0314*/ 	.word	0x00005c10


	//   ....[22]....
        /*0318*/ 	.word	0x00005c20


	//   ....[23]....
        /*031c*/ 	.word	0x00005c30


	//   ....[24]....
        /*0320*/ 	.word	0x00005d90


	//   ....[25]....
        /*0324*/ 	.word	0x00005da0


	//   ....[26]....
        /*0328*/ 	.word	0x00005db0


	//   ....[27]....
        /*032c*/ 	.word	0x00005dc0


	//   ....[28]....
        /*0330*/ 	.word	0x00005dd0


	//   ....[29]....
        /*0334*/ 	.word	0x00005de0


	//   ....[30]....
        /*0338*/ 	.word	0x00005df0


	//   ....[31]....
        /*033c*/ 	.word	0x00005e00


	//   ....[32]....
        /*0340*/ 	.word	0x000072f0


	//   ....[33]....
        /*0344*/ 	.word	0x00007300


	//   ....[34]....
        /*0348*/ 	.word	0x00007310


	//   ....[35]....
        /*034c*/ 	.word	0x00007320


	//   ....[36]....
        /*0350*/ 	.word	0x00007430


	//   ....[37]....
        /*0354*/ 	.word	0x00007440


	//   ....[38]....
        /*0358*/ 	.word	0x00007450


	//   ....[39]....
        /*035c*/ 	.word	0x00007460


	//   ....[40]....
        /*0360*/ 	.word	0x00007570


	//   ....[41]....
        /*0364*/ 	.word	0x00007580


	//   ....[42]....
        /*0368*/ 	.word	0x00007590


	//   ....[43]....
        /*036c*/ 	.word	0x000075a0


	//   ....[44]....
        /*0370*/ 	.word	0x000076b0


	//   ....[45]....
        /*0374*/ 	.word	0x000076c0


	//   ....[46]....
        /*0378*/ 	.word	0x000076d0


	//   ....[47]....
        /*037c*/ 	.word	0x000076e0


	//   ....[48]....
        /*0380*/ 	.word	0x000077f0


	//   ....[49]....
        /*0384*/ 	.word	0x00007800


	//   ....[50]....
        /*0388*/ 	.word	0x00007810


	//   ....[51]....
        /*038c*/ 	.word	0x00007820


	//   ....[52]....
        /*0390*/ 	.word	0x00007930


	//   ....[53]....
        /*0394*/ 	.word	0x00007940


	//   ....[54]....
        /*0398*/ 	.word	0x00007950


	//   ....[55]....
        /*039c*/ 	.word	0x00007960


	//   ....[56]....
        /*03a0*/ 	.word	0x00007970


	//   ....[57]....
        /*03a4*/ 	.word	0x00007980


	//   ....[58]....
        /*03a8*/ 	.word	0x00007990


	//   ....[59]....
        /*03ac*/ 	.word	0x000079d0


	//   ....[60]....
        /*03b0*/ 	.word	0x00007a10


	//   ....[61]....
        /*03b4*/ 	.word	0x00007a50


	//   ....[62]....
        /*03b8*/ 	.word	0x00007a70


	//   ....[63]....
        /*03bc*/ 	.word	0x00007a90


	//   ....[64]....
        /*03c0*/ 	.word	0x0000af50


	//   ....[65]....
        /*03c4*/ 	.word	0x0000af90


	//   ....[66]....
        /*03c8*/ 	.word	0x0000afd0


	//   ....[67]....
        /*03cc*/ 	.word	0x0000b010


	//   ....[68]....
        /*03d0*/ 	.word	0x0000b120


	//   ....[69]....
        /*03d4*/ 	.word	0x0000b160


	//   ....[70]....
        /*03d8*/ 	.word	0x0000b1a0


	//   ....[71]....
        /*03dc*/ 	.word	0x0000b1e0


	//   ....[72]....
        /*03e0*/ 	.word	0x0000b2f0


	//   ....[73]....
        /*03e4*/ 	.word	0x0000b330


	//   ....[74]....
        /*03e8*/ 	.word	0x0000b370


	//   ....[75]....
        /*03ec*/ 	.word	0x0000b3b0


	//   ....[76]....
        /*03f0*/ 	.word	0x0000b4c0


	//   ....[77]....
        /*03f4*/ 	.word	0x0000b500


	//   ....[78]....
        /*03f8*/ 	.word	0x0000b530


	//   ....[79]....
        /*03fc*/ 	.word	0x0000b550


	//   ....[80]....
        /*0400*/ 	.word	0x0000b580


	//   ....[81]....
        /*0404*/ 	.word	0x0000b5b0


	//   ....[82]....
        /*0408*/ 	.word	0x0000b5c0


	//   ....[83]....
        /*040c*/ 	.word	0x0000b5d0


	//   ....[84]....
        /*0410*/ 	.word	0x0000bb00


	//   ....[85]....
        /*0414*/ 	.word	0x0000c320


	//   ....[86]....
        /*0418*/ 	.word	0x0000c6c0


	//   ....[87]....
        /*041c*/ 	.word	0x0000c860


	//   ....[88]....
        /*0420*/ 	.word	0x0000c8a0


	//   ....[89]....
        /*0424*/ 	.word	0x0000c900


	//   ....[90]....
        /*0428*/ 	.word	0x0000c960


	//   ....[91]....
        /*042c*/ 	.word	0x0000c980


	//   ....[92]....
        /*0430*/ 	.word	0x0000caf0


	//   ....[93]....
        /*0434*/ 	.word	0x0000cb20


	//   ....[94]....
        /*0438*/ 	.word	0x0000cb80


	//   ....[95]....
        /*043c*/ 	.word	0x0000cbe0


	//   ....[96]....
        /*0440*/ 	.word	0x0000cc00


	//   ....[97]....
        /*0444*/ 	.word	0x0000d020


	//   ....[98]....
        /*0448*/ 	.word	0x0000d070


	//   ....[99]....
        /*044c*/ 	.word	0x0000d0c0


	//   ....[100]....
        /*0450*/ 	.word	0x0000d110


	//   ....[101]....
        /*0454*/ 	.word	0x0000d200


	//   ....[102]....
        /*0458*/ 	.word	0x0000d250


	//   ....[103]....
        /*045c*/ 	.word	0x0000d2a0


	//   ....[104]....
        /*0460*/ 	.word	0x0000d2f0


	//   ....[105]....
        /*0464*/ 	.word	0x0000d3e0


	//   ....[106]....
        /*0468*/ 	.word	0x0000d430


	//   ....[107]....
        /*046c*/ 	.word	0x0000d480


	//   ....[108]....
        /*0470*/ 	.word	0x0000d4d0


	//   ....[109]....
        /*0474*/ 	.word	0x0000d5c0


	//   ....[110]....
        /*0478*/ 	.word	0x0000d610


	//   ....[111]....
        /*047c*/ 	.word	0x0000d660


	//   ....[112]....
        /*0480*/ 	.word	0x0000d6b0


	//   ....[113]....
        /*0484*/ 	.word	0x0000d7a0


	//   ....[114]....
        /*0488*/ 	.word	0x0000d7f0


	//   ....[115]....
        /*048c*/ 	.word	0x0000d840


	//   ....[116]....
        /*0490*/ 	.word	0x0000d890


	//   ....[117]....
        /*0494*/ 	.word	0x0000d920


	//   ....[118]....
        /*0498*/ 	.word	0x0000d9c0


	//   ....[119]....
        /*049c*/ 	.word	0x0000da60


	//   ....[120]....
        /*04a0*/ 	.word	0x0000db00


	//   ....[121]....
        /*04a4*/ 	.word	0x0000dba0


	//   ....[122]....
        /*04a8*/ 	.word	0x0000dc50


	//   ....[123]....
        /*04ac*/ 	.word	0x0000dcb0


	//   ....[124]....
        /*04b0*/ 	.word	0x0000dd00


	//   ....[125]....
        /*04b4*/ 	.word	0x0000dd30


	//   ....[126]....
        /*04b8*/ 	.word	0x0000dd90


	//   ....[127]....
        /*04bc*/ 	.word	0x0000dde0


	//   ....[128]....
        /*04c0*/ 	.word	0x0000de30


	//   ....[129]....
        /*04c4*/ 	.word	0x0000dec0


	//   ....[130]....
        /*04c8*/ 	.word	0x0000df10


	//   ....[131]....
        /*04cc*/ 	.word	0x0000df60


	//   ....[132]....
        /*04d0*/ 	.word	0x0000dfb0


	//   ....[133]....
        /*04d4*/ 	.word	0x0000e040


	//   ....[134]....
        /*04d8*/ 	.word	0x0000e0d0


	//   ....[135]....
        /*04dc*/ 	.word	0x0000e120


	//   ....[136]....
        /*04e0*/ 	.word	0x0000e170


	//   ....[137]....
        /*04e4*/ 	.word	0x0000e200


	//   ....[138]....
        /*04e8*/ 	.word	0x0000e290


	//   ....[139]....
        /*04ec*/ 	.word	0x0000e2e0


	//   ....[140]....
        /*04f0*/ 	.word	0x0000e330


	//   ....[141]....
        /*04f4*/ 	.word	0x0000e3c0


	//   ....[142]....
        /*04f8*/ 	.word	0x0000e450


	//   ....[143]....
        /*04fc*/ 	.word	0x0000e4a0


	//   ....[144]....
        /*0500*/ 	.word	0x0000e4f0


	//   ....[145]....
        /*0504*/ 	.word	0x0000e580


	//   ....[146]....
        /*0508*/ 	.word	0x0000e610


	//   ....[147]....
        /*050c*/ 	.word	0x0000e660


	//   ....[148]....
        /*0510*/ 	.word	0x0000e6b0


	//   ....[149]....
        /*0514*/ 	.word	0x0000e740


	//   ....[150]....
        /*0518*/ 	.word	0x0000e7d0


	//   ....[151]....
        /*051c*/ 	.word	0x0000e820


	//   ....[152]....
        /*0520*/ 	.word	0x0000e910


	//   ....[153]....
        /*0524*/ 	.word	0x0000e980


	//   ....[154]....
        /*0528*/ 	.word	0x0000e9d0


	//   ....[155]....
        /*052c*/ 	.word	0x0000ea20


	//   ....[156]....
        /*0530*/ 	.word	0x0000ea70


	//   ....[157]....
        /*0534*/ 	.word	0x0000eaa0


	//   ....[158]....
        /*0538*/ 	.word	0x0000eb00


	//   ....[159]....
        /*053c*/ 	.word	0x0000eb50


	//   ....[160]....
        /*0540*/ 	.word	0x0000eba0


	//----- nvinfo : EIATTR_VRC_CTA_INIT_COUNT
	.align		4
.L_2115:
        /*0544*/ 	.byte	0x02, 0x4a
	.zero		1
	.zero		1


	//----- nvinfo : EIATTR_EXIT_INSTR_OFFSETS
	.align		4
        /*0548*/ 	.byte	0x04, 0x1c
        /*054a*/ 	.short	(.L_2117 - .L_2116)


	//   ....[0]....
.L_2116:
        /*054c*/ 	.word	0x0000cd10


	//   ....[1]....
        /*0550*/ 	.word	0x0000cfc0


	//----- nvinfo : EIATTR_MAX_THREADS
	.align		4
.L_2117:
        /*0554*/ 	.byte	0x04, 0x05
        /*0556*/ 	.short	(.L_2119 - .L_2118)
.L_2118:
        /*0558*/ 	.word	0x00000040
        /*055c*/ 	.word	0x00000001
        /*0560*/ 	.word	0x00000001


	//----- nvinfo : EIATTR_CRS_STACK_SIZE
	.align		4
.L_2119:
        /*0564*/ 	.byte	0x04, 0x1e
        /*0566*/ 	.short	(.L_2121 - .L_2120)
.L_2120:
        /*0568*/ 	.word	0x00000000


	//----- nvinfo : EIATTR_CBANK_PARAM_SIZE
	.align		4
.L_2121:
        /*056c*/ 	.byte	0x03, 0x19
        /*056e*/ 	.short	0x01f0


	//----- nvinfo : EIATTR_PARAM_CBANK
	.align		4
        /*0570*/ 	.byte	0x04, 0x0a
        /*0572*/ 	.short	(.L_2123 - .L_2122)
	.align		4
.L_2122:
        /*0574*/ 	.word	index@(.nv.constant0._Z25selective_scan_bwd_kernelI32Selective_Scan_bwd_kernel_traitsILi64ELi16ELb1ELb0ELb1ELb1ELb0EN3c108BFloat16ENS1_7complexIfEEEEv12SSMParamsBwd)
        /*0578*/ 	.short	0x0380
        /*057a*/ 	.short	0x01f0


	//----- nvinfo : EIATTR_SW_WAR
	.align		4
.L_2123:
        /*057c*/ 	.byte	0x04, 0x36
        /*057e*/ 	.short	(.L_2125 - .L_2124)
.L_2124:
        /*0580*/ 	.word	0x00000008
.L_2125:


//--------------------- .nv.info._Z25selective_scan_bwd_kernelI32Selective_Scan_bwd_kernel_traitsILi64ELi16ELb1ELb0ELb1ELb1ELb1EN3c108BFloat16ENS1_7complexIfEEEEv12SSMParamsBwd --------------------------
	.section	.nv.info._Z25selective_scan_bwd_kernelI32Selective_Scan_bwd_kernel_traitsILi64ELi16ELb1ELb0ELb1ELb1ELb1EN3c108BFloat16ENS1_7complexIfEEEEv12SSMParamsBwd,"",@"SHT_CUDA_INFO"
	.sectionflags	@""
	.align	4


	//----- nvinfo : EIATTR_CUDA_API_VERSION
	.align		4
        /*0000*/ 	.byte	0x04, 0x37
        /*0002*/ 	.short	(.L_2127 - .L_2126)
.L_2126:
        /*0004*/ 	.word	0x00000082


	//----- nvinfo : EIATTR_KPARAM_INFO
	.align		4
.L_2127:
        /*0008*/ 	.byte	0x04, 0x17
        /*000a*/ 	.short	(.L_2129 - .L_2128)
.L_2128:
        /*000c*/ 	.word	0x00000000
        /*0010*/ 	.short	0x0000
        /*0012*/ 	.short	0x0000
        /*0014*/ 	.byte	0x00, 0xf0, 0xc1, 0x07


	//----- nvinfo : EIATTR_SPARSE_MMA_MASK
	.align		4
.L_2129:
        /*0018*/ 	.byte	0x03, 0x50
        /*001a*/ 	.short	0x0000


	//----- nvinfo : EIATTR_MAXREG_COUNT
	.align		4
        /*001c*/ 	.byte	0x03, 0x1b
        /*001e*/ 	.short	0x00ff


	//----- nvinfo : EIATTR_NUM_BARRIERS
	.align		4
        /*0020*/ 	.byte	0x02, 0x4c
        /*0022*/ 	.byte	0x01
	.zero		1


	//----- nvinfo : EIATTR_MERCURY_ISA_VERSION
	.align		4
        /*0024*/ 	.byte	0x03, 0x5f
        /*0026*/ 	.short	0x0101


	//----- nvinfo : EIATTR_INT_WARP_WIDE_INSTR_OFFSETS
	.align		4
        /*0028*/ 	.byte	0x04, 0x31
        /*002a*/ 	.short	(.L_2131 - .L_2130)


	//   ....[0]....
.L_2130:
        /*002c*/ 	.word	0x00008570


	//   ....[1]....
        /*0030*/ 	.word	0x00009a00


	//----- nvinfo : EIATTR_COOP_GROUP_MASK_REGIDS
	.align		4
.L_2131:
        /*0034*/ 	.byte	0x04, 0x29
        /*0036*/ 	.short	(.L_2133 - .L_2132)


	//   ....[0]....
.L_2132:
        /*0038*/ 	.word	0xffffffff


	//   ....[1]....
        /*003c*/ 	.word	0xffffffff


	//   ....[2]....
        /*0040*/ 	.word	0xffffffff


	//   ....[3]....
        /*0044*/ 	.word	0xffffffff


	//   ....[4]....
        /*0048*/ 	.word	0xffffffff


	//   ....[5]....
        /*004c*/ 	.word	0xffffffff


	//   ....[6]....
        /*0050*/ 	.word	0xffffffff


	//   ....[7]....
        /*0054*/ 	.word	0xffffffff


	//   ....[8]....
        /*0058*/ 	.word	0xffffffff


	//   ....[9]....
        /*005c*/ 	.word	0xffffffff


	//   ....[10]....
        /*0060*/ 	.word	0xffffffff


	//   ....[11]....
        /*0064*/ 	.word	0xffffffff


	//   ....[12]....
        /*0068*/ 	.word	0xffffffff


	//   ....[13]....
        /*006c*/ 	.word	0xffffffff


	//   ....[14]....
        /*0070*/ 	.word	0xffffffff


	//   ....[15]....
        /*0074*/ 	.word	0xffffffff


	//   ....[16]....
        /*0078*/ 	.word	0xffffffff


	//   ....[17]....
        /*007c*/ 	.word	0xffffffff


	//   ....[18]....
        /*0080*/ 	.word	0xffffffff


	//   ....[19]....
        /*0084*/ 	.word	0xffffffff


	//   ....[20]....
        /*0088*/ 	.word	0xffffffff


	//   ....[21]....
        /*008c*/ 	.word	0xffffffff


	//   ....[22]....
        /*0090*/ 	.word	0xffffffff


	//   ....[23]....
        /*0094*/ 	.word	0xffffffff


	//   ....[24]....
        /*0098*/ 	.word	0xffffffff


	//   ....[25]....
        /*009c*/ 	.word	0xffffffff


	//   ....[26]....
        /*00a0*/ 	.word	0xffffffff


	//   ....[27]....
        /*00a4*/ 	.word	0xffffffff


	//   ....[28]....
        /*00a8*/ 	.word	0xffffffff


	//   ....[29]....
        /*00ac*/ 	.word	0xffffffff


	//   ....[30]....
        /*00b0*/ 	.word	0xffffffff


	//   ....[31]....
        /*00b4*/ 	.word	0xffffffff


	//   ....[32]....
        /*00b8*/ 	.word	0xffffffff


	//   ....[33]....
        /*00bc*/ 	.word	0xffffffff


	//   ....[34]....
        /*00c0*/ 	.word	0xffffffff


	//   ....[35]....
        /*00c4*/ 	.word	0xffffffff


	//   ....[36]....
        /*00c8*/ 	.word	0xffffffff


	//   ....[37]....
        /*00cc*/ 	.word	0xffffffff


	//   ....[38]....
        /*00d0*/ 	.word	0xffffffff


	//   ....[39]....
        /*00d4*/ 	.word	0xffffffff


	//   ....[40]....
        /*00d8*/ 	.word	0xffffffff


	//   ....[41]....
        /*00dc*/ 	.word	0xffffffff


	//   ....[42]....
        /*00e0*/ 	.word	0xffffffff


	//   ....[43]....
        /*00e4*/ 	.word	0xffffffff


	//   ....[44]....
        /*00e8*/ 	.word	0xffffffff


	//   ....[45]....
        /*00ec*/ 	.word	0xffffffff


	//   ....[46]....
        /*00f0*/ 	.word	0xffffffff


	//   ....[47]....
        /*00f4*/ 	.word	0xffffffff


	//   ....[48]....
        /*00f8*/ 	.word	0xffffffff


	//   ....[49]....
        /*00fc*/ 	.word	0xffffffff


	//   ....[50]....
        /*0100*/ 	.word	0xffffffff


	//   ....[51]....
        /*0104*/ 	.word	0xffffffff


	//   ....[52]....
        /*0108*/ 	.word	0xffffffff


	//   ....[53]....
        /*010c*/ 	.word	0xffffffff


	//   ....[54]....
        /*0110*/ 	.word	0xffffffff


	//   ....[55]....
        /*0114*/ 	.word	0xffffffff


	//   ....[56]....
        /*0118*/ 	.word	0xffffffff


	//   ....[57]....
        /*011c*/ 	.word	0xffffffff


	//   ....[58]....
        /*0120*/ 	.word	0xffffffff


	//   ....[59]....
        /*0124*/ 	.word	0xffffffff


	//   ....[60]....
        /*0128*/ 	.word	0xffffffff


	//   ....[61]....
        /*012c*/ 	.word	0xffffffff


	//   ....[62]....
        /*0130*/ 	.word	0xffffffff


	//   ....[63]....
        /*0134*/ 	.word	0xffffffff


	//   ....[64]....
        /*0138*/ 	.word	0xffffffff


	//   ....[65]....
        /*013c*/ 	.word	0xffffffff


	//   ....[66]....
        /*0140*/ 	.word	0xffffffff


	//   ....[67]....
        /*0144*/ 	.word	0xffffffff


	//   ....[68]....
        /*0148*/ 	.word	0xffffffff


	//   ....[69]....
        /*014c*/ 	.word	0xffffffff


	//   ....[70]....
        /*0150*/ 	.word	0xffffffff


	//   ....[71]....
        /*0154*/ 	.word	0xffffffff


	//   ....[72]....
        /*0158*/ 	.word	0xffffffff


	//   ....[73]....
        /*015c*/ 	.word	0xffffffff


	//   ....[74]....
        /*0160*/ 	.word	0xffffffff


	//   ....[75]....
        /*0164*/ 	.word	0xffffffff


	//   ....[76]....
        /*0168*/ 	.word	0xffffffff


	//   ....[77]....
        /*016c*/ 	.word	0xffffffff


	//   ....[78]....
        /*0170*/ 	.word	0xffffffff


	//   ....[79]....
        /*0174*/ 	.word	0xffffffff


	//   ....[80]....
        /*0178*/ 	.word	0xffffffff


	//   ....[81]....
        /*017c*/ 	.word	0xffffffff


	//   ....[82]....
        /*0180*/ 	.word	0xffffffff


	//   ....[83]....
        /*0184*/ 	.word	0xffffffff


	//   ....[84]....
        /*0188*/ 	.word	0xffffffff


	//   ....[85]....
        /*018c*/ 	.word	0xffffffff


	//   ....[86]....
        /*0190*/ 	.word	0xffffffff


	//   ....[87]....
        /*0194*/ 	.word	0xffffffff


	//   ....[88]....
        /*0198*/ 	.word	0xffffffff


	//   ....[89]....
        /*019c*/ 	.word	0xffffffff


	//   ....[90]....
        /*01a0*/ 	.word	0xffffffff


	//   ....[91]....
        /*01a4*/ 	.word	0xffffffff


	//   ....[92]....
        /*01a8*/ 	.word	0xffffffff


	//   ....[93]....
        /*01ac*/ 	.word	0xffffffff


	//   ....[94]....
        /*01b0*/ 	.word	0xffffffff


	//   ....[95]....
        /*01b4*/ 	.word	0xffffffff


	//   ....[96]....
        /*01b8*/ 	.word	0xffffffff


	//   ....[97]....
        /*01bc*/ 	.word	0xffffffff


	//   ....[98]....
        /*01c0*/ 	.word	0xffffffff


	//   ....[99]....
        /*01c4*/ 	.word	0xffffffff


	//   ....[100]....
        /*01c8*/ 	.word	0xffffffff


	//   ....[101]....
        /*01cc*/ 	.word	0x05000049


	//   ....[102]....
        /*01d0*/ 	.word	0x05000049


	//   ....[103]....
        /*01d4*/ 	.word	0x05000049


	//   ....[104]....
        /*01d8*/ 	.word	0x05000049


	//   ....[105]....
        /*01dc*/ 	.word	0x05000049


	//   ....[106]....
        /*01e0*/ 	.word	0x05000049


	//   ....[107]....
        /*01e4*/ 	.word	0x05000049


	//   ....[108]....
        /*01e8*/ 	.word	0x05000049


	//   ....[109]....
        /*01ec*/ 	.word	0x05000049


	//   ....[110]....
        /*01f0*/ 	.word	0x05000049


	//   ....[111]....
        /*01f4*/ 	.word	0x05000049


	//   ....[112]....
        /*01f8*/ 	.word	0x05000049


	//   ....[113]....
        /*01fc*/ 	.word	0x05000049


	//   ....[114]....
        /*0200*/ 	.word	0x05000049


	//   ....[115]....
        /*0204*/ 	.word	0x05000049


	//   ....[116]....
        /*0208*/ 	.word	0x05000049


	//   ....[117]....
        /*020c*/ 	.word	0x05000049


	//   ....[118]....
        /*0210*/ 	.word	0x05000049


	//   ....[119]....
        /*0214*/ 	.word	0x05000049


	//   ....[120]....
        /*0218*/ 	.word	0x05000049


	//   ....[121]....
        /*021c*/ 	.word	0x05000049


	//   ....[122]....
        /*0220*/ 	.word	0x05000049


	//   ....[123]....
        /*0224*/ 	.word	0x05000049


	//   ....[124]....
        /*0228*/ 	.word	0x05000049


	//   ....[125]....
        /*022c*/ 	.word	0x05000049


	//   ....[126]....
        /*0230*/ 	.word	0x05000049


	//   ....[127]....
        /*0234*/ 	.word	0x05000049


	//   ....[128]....
        /*0238*/ 	.word	0x05000049


	//   ....[129]....
        /*023c*/ 	.word	0x05000049


	//   ....[130]....
        /*0240*/ 	.word	0x05000049


	//   ....[131]....
        /*0244*/ 	.word	0x05000049


	//   ....[132]....
        /*0248*/ 	.word	0x05000049


	//   ....[133]....
        /*024c*/ 	.word	0x05000049


	//   ....[134]....
        /*0250*/ 	.word	0x05000049


	//   ....[135]....
        /*0254*/ 	.word	0x05000049


	//   ....[136]....
        /*0258*/ 	.word	0x05000049


	//   ....[137]....
        /*025c*/ 	.word	0x05000049


	//   ....[138]....
        /*0260*/ 	.word	0x05000049


	//   ....[139]....
        /*0264*/ 	.word	0x05000049


	//   ....[140]....
        /*0268*/ 	.word	0x05000049


	//   ....[141]....
        /*026c*/ 	.word	0x05000049


	//   ....[142]....
        /*0270*/ 	.word	0x05000049


	//   ....[143]....
        /*0274*/ 	.word	0x05000049


	//   ....[144]....
        /*0278*/ 	.word	0x05000049


	//   ....[145]....
        /*027c*/ 	.word	0x05000049


	//   ....[146]....
        /*0280*/ 	.word	0x05000049


	//   ....[147]....
        /*0284*/ 	.word	0x05000049


	//   ....[148]....
        /*0288*/ 	.word	0x05000049


	//   ....[149]....
        /*028c*/ 	.word	0x05000049


	//   ....[150]....
        /*0290*/ 	.word	0x05000049


	//   ....[151]....
        /*0294*/ 	.word	0x05000049


	//   ....[152]....
        /*0298*/ 	.word	0x05000049


	//   ....[153]....
        /*029c*/ 	.word	0x05000049


	//   ....[154]....
        /*02a0*/ 	.word	0x05000049


	//   ....[155]....
        /*02a4*/ 	.word	0x05000049


	//   ....[156]....
        /*02a8*/ 	.word	0x05000049


	//   ....[157]....
        /*02ac*/ 	.word	0x05000049


	//   ....[158]....
        /*02b0*/ 	.word	0x05000049


	//   ....[159]....
        /*02b4*/ 	.word	0x05000049


	//   ....[160]....
        /*02b8*/ 	.word	0x05000049


	//   ....[161]....
        /*02bc*/ 	.word	0x05000049


	//   ....[162]....
        /*02c0*/ 	.word	0x05000049


	//   ....[163]....
        /*02c4*/ 	.word	0x05000049


	//   ....[164]....
        /*02c8*/ 	.word	0x05000049


	//----- nvinfo : EIATTR_COOP_GROUP_INSTR_OFFSETS
	.align		4
.L_2133:
        /*02cc*/ 	.byte	0x04, 0x28
        /*02ce*/ 	.short	(.L_2135 - .L_2134)


	//   ....[0]....
.L_2134:
        /*02d0*/ 	.word	0x00000bf0


	//   ....[1]....
        /*02d4*/ 	.word	0x00000ca0


	//   ....[2]....
        /*02d8*/ 	.word	0x00000e90


	//   ....[3]....
        /*02dc*/ 	.word	0x00003410


	//   ....[4]....
        /*02e0*/ 	.word	0x00003b30


	//   ....[5]....
        /*02e4*/ 	.word	0x00004590


	//   ....[6]....
        /*02e8*/ 	.word	0x000048f0


	//   ....[7]....
        /*02ec*/ 	.word	0x00005680


	//   ....[8]....
        /*02f0*/ 	.word	0x00006da0


	//   ....[9]....
        /*02f4*/ 	.word	0x00006db0


	//   ....[10]....
        /*02f8*/ 	.word	0x00006dc0


	//   ....[11]....
        /*02fc*/ 	.word	0x00006dd0


	//   ....[12]....
        /*0300*/ 	.word	0x00006e60


	//   ....[13]....
        /*0304*/ 	.word	0x00006e90


	//   ....[14]....
        /*0308*/ 	.word	0x00006ea0


	//   ....[15]....
        /*030c*/ 	.word	0x00006eb0


	//   ....[16]....
        /*0310*/ 	.word	0x00006f40


	//   ....[17]....
        /*0314*/ 	.word	0x00006f70


	//   ....[18]....
        /*0318*/ 	.word	0x00006f80


	//   ....[19]....
        /*031c*/ 	.word	0x00006f90


	//   ....[20]....
        /*0320*/ 	.word	0x00007030


	//   ....[21]....
        /*0324*/ 	.word	0x00007050


	//   ....[22]....
        /*0328*/ 	.word	0x00007060


	//   ....[23]....
        /*032c*/ 	.word	0x00007070


	//   ....[24]....
        /*0330*/ 	.word	0x00007120


	//   ....[25]....
        /*0334*/ 	.word	0x00007130


	//   ....[26]....
        /*0338*/ 	.word	0x00007140


	//   ....[27]....
        /*033c*/ 	.word	0x00007150


	//   ....[28]....
        /*0340*/ 	.word	0x000072b0


	//   ....[29]....
        /*0344*/ 	.word	0x000072c0


	//   ....[30]....
        /*0348*/ 	.word	0x000072d0


	//   ....[31]....
        /*034c*/ 	.word	0x000072e0


	//   ....[32]....
        /*0350*/ 	.word	0x000072f0


	//   ....[33]....
        /*0354*/ 	.word	0x00007300


	//   ....[34]....
        /*0358*/ 	.word	0x00007310


	//   ....[35]....
        /*035c*/ 	.word	0x00007320


	//   ....[36]....
        /*0360*/ 	.word	0x00008810


	//   ....[37]....
        /*0364*/ 	.word	0x00008820


	//   ....[38]....
        /*0368*/ 	.word	0x00008830


	//   ....[39]....
        /*036c*/ 	.word	0x00008840


	//   ....[40]....
        /*0370*/ 	.word	0x00008950


	//   ....[41]....
        /*0374*/ 	.word	0x00008960


	//   ....[42]....
        /*0378*/ 	.word	0x00008970


	//   ....[43]....
        /*037c*/ 	.word	0x00008980


	//   ....[44]....
        /*0380*/ 	.word	0x00008a90


	//   ....[45]....
        /*0384*/ 	.word	0x00008aa0


	//   ....[46]....
        /*0388*/ 	.word	0x00008ab0


	//   ....[47]....
        /*038c*/ 	.word	0x00008ac0


	//   ....[48]....
        /*0390*/ 	.word	0x00008bd0


	//   ....[49]....
        /*0394*/ 	.word	0x00008be0


	//   ....[50]....
        /*0398*/ 	.word	0x00008bf0


	//   ....[51]....
        /*039c*/ 	.word	0x00008c00


	//   ....[52]....
        /*03a0*/ 	.word	0x00008d10


	//   ....[53]....
        /*03a4*/ 	.word	0x00008d20


	//   ....[54]....
        /*03a8*/ 	.word	0x00008d30


	//   ....[55]....
        /*03ac*/ 	.word	0x00008d40


	//   ....[56]....
        /*03b0*/ 	.word	0x00008e50


	//   ....[57]....
        /*03b4*/ 	.word	0x00008e60


	//   ....[58]....
        /*03b8*/ 	.word	0x00008e70


	//   ....[59]....
        /*03bc*/ 	.word	0x00008e80


	//   ....[60]....
        /*03c0*/ 	.word	0x00008e90


	//   ....[61]....
        /*03c4*/ 	.word	0x00008ea0


	//   ....[62]....
        /*03c8*/ 	.word	0x00008eb0


	//   ....[63]....
        /*03cc*/ 	.word	0x00008ef0


	//   ....[64]....
        /*03d0*/ 	.word	0x00008f30


	//   ....[65]....
        /*03d4*/ 	.word	0x00008f70


	//   ....[66]....
        /*03d8*/ 	.word	0x00008f90


	//   ....[67]....
        /*03dc*/ 	.word	0x00008fb0


	//   ....[68]....
        /*03e0*/ 	.word	0x0000c470


	//   ....[69]....
        /*03e4*/ 	.word	0x0000c4b0


	//   ....[70]....
        /*03e8*/ 	.word	0x0000c4f0


	//   ....[71]....
        /*03ec*/ 	.word	0x0000c530


	//   ....[72]....
        /*03f0*/ 	.word	0x0000c680


	//   ....[73]....
        /*03f4*/ 	.word	0x0000c6c0


	//   ....[74]....
        /*03f8*/ 	.word	0x0000c700


	//   ....[75]....
        /*03fc*/ 	.word	0x0000c740


	//   ....[76]....
        /*0400*/ 	.word	0x0000c850


	//   ....[77]....
        /*0404*/ 	.word	0x0000c890


	//   ....[78]....
        /*0408*/ 	.word	0x0000c8d0


	//   ....[79]....
        /*040c*/ 	.word	0x0000c910


	//   ....[80]....
        /*0410*/ 	.word	0x0000ca10


	//   ....[81]....
        /*0414*/ 	.word	0x0000ca30


	//   ....[82]....
        /*0418*/ 	.word	0x0000ca50


	//   ....[83]....
        /*041c*/ 	.word	0x0000ca70


	//   ....[84]....
        /*0420*/ 	.word	0x0000cab0


	//   ....[85]....
        /*0424*/ 	.word	0x0000cad0


	//   ....[86]....
        /*0428*/ 	.word	0x0000cae0


	//   ....[87]....
        /*042c*/ 	.word	0x0000caf0


	//   ....[88]....
        /*0430*/ 	.word	0x0000d020


	//   ....[89]....
        /*0434*/ 	.word	0x0000d820


	//   ....[90]....
        /*0438*/ 	.word	0x0000dbd0


	//   ....[91]....
        /*043c*/ 	.word	0x0000dd70


	//   ....[92]....
        /*0440*/ 	.word	0x0000ddc0


	//   ....[93]....
        /*0444*/ 	.word	0x0000de20


	//   ....[94]....
        /*0448*/ 	.word	0x0000de70


	//   ....[95]....
        /*044c*/ 	.word	0x0000de90


	//   ....[96]....
        /*0450*/ 	.word	0x0000e000


	//   ....[97]....
        /*0454*/ 	.word	0x0000e030


	//   ....[98]....
        /*0458*/ 	.word	0x0000e090


	//   ....[99]....
        /*045c*/ 	.word	0x0000e0f0


	//   ....[100]....
        /*0460*/ 	.word	0x0000e110


	//   ....[101]....
        /*0464*/ 	.word	0x0000e530


	//   ....[102]....
        /*0468*/ 	.word	0x0000e580


	//   ....[103]....
        /*046c*/ 	.word	0x0000e5d0


	//   ....[104]....
        /*0470*/ 	.word	0x0000e620


	//   ....[105]....
        /*0474*/ 	.word	0x0000e710


	//   ....[106]....
        /*0478*/ 	.word	0x0000e760


	//   ....[107]....
        /*047c*/ 	.word	0x0000e7b0


	//   ....[108]....
        /*0480*/ 	.word	0x0000e800


	//   ....[109]....
        /*0484*/ 	.word	0x0000e8f0


	//   ....[110]....
        /*0488*/ 	.word	0x0000e940


	//   ....[111]....
        /*048c*/ 	.word	0x0000e990


	//   ....[112]....
        /*0490*/ 	.word	0x0000e9e0


	//   ....[113]....
        /*0494*/ 	.word	0x0000ead0


	//   ....[114]....
        /*0498*/ 	.word	0x0000eb20


	//   ....[115]....
        /*049c*/ 	.word	0x0000eb70


	//   ....[116]....
        /*04a0*/ 	.word	0x0000ebc0


	//   ....[117]....
        /*04a4*/ 	.word	0x0000ecb0


	//   ....[118]....
        /*04a8*/ 	.word	0x0000ed00


	//   ....[119]....
        /*04ac*/ 	.word	0x0000ed50


	//   ....[120]....
        /*04b0*/ 	.word	0x0000eda0


	//   ....[121]....
        /*04b4*/ 	.word	0x0000ee30


	//   ....[122]....
        /*04b8*/ 	.word	0x0000eed0


	//   ....[123]....
        /*04bc*/ 	.word	0x0000ef70


	//   ....[124]....
        /*04c0*/ 	.word	0x0000f010


	//   ....[125]....
        /*04c4*/ 	.word	0x0000f0b0


	//   ....[126]....
        /*04c8*/ 	.word	0x0000f160


	//   ....[127]....
        /*04cc*/ 	.word	0x0000f1c0


	//   ....[128]....
        /*04d0*/ 	.word	0x0000f210


	//   ....[129]....
        /*04d4*/ 	.word	0x0000f240


	//   ....[130]....
        /*04d8*/ 	.word	0x0000f2a0


	//   ....[131]....
        /*04dc*/ 	.word	0x0000f2f0


	//   ....[132]....
        /*04e0*/ 	.word	0x0000f340


	//   ....[133]....
        /*04e4*/ 	.word	0x0000f3d0


	//   ....[134]....
        /*04e8*/ 	.word	0x0000f420


	//   ....[135]....
        /*04ec*/ 	.word	0x0000f470


	//   ....[136]....
        /*04f0*/ 	.word	0x0000f4c0


	//   ....[137]....
        /*04f4*/ 	.word	0x0000f550


	//   ....[138]....
        /*04f8*/ 	.word	0x0000f5e0


	//   ....[139]....
        /*04fc*/ 	.word	0x0000f630


	//   ....[140]....
        /*0500*/ 	.word	0x0000f680


	//   ....[141]....
        /*0504*/ 	.word	0x0000f710


	//   ....[142]....
        /*0508*/ 	.word	0x0000f7a0


	//   ....[143]....
        /*050c*/ 	.word	0x0000f7f0


	//   ....[144]....
        /*0510*/ 	.word	0x0000f840


	//   ....[145]....
        /*0514*/ 	.word	0x0000f8d0


	//   ....[146]....
        /*0518*/ 	.word	0x0000f960


	//   ....[147]....
        /*051c*/ 	.word	0x0000f9b0


	//   ....[148]....
        /*0520*/ 	.word	0x0000fa00


	//   ....[149]....
        /*0524*/ 	.word	0x0000fa90


	//   ....[150]....
        /*0528*/ 	.word	0x0000fb20


	//   ....[151]....
        /*052c*/ 	.word	0x0000fb70


	//   ....[152]....
        /*0530*/ 	.word	0x0000fbc0


	//   ....[153]....
        /*0534*/ 	.word	0x0000fc50


	//   ....[154]....
        /*0538*/ 	.word	0x0000fce0


	//   ....[155]....
        /*053c*/ 	.word	0x0000fd30


	//   ....[156]....
        /*0540*/ 	.word	0x0000fe20


	//   ....[157]....
        /*0544*/ 	.word	0x0000fe90


	//   ....[158]....
        /*0548*/ 	.word	0x0000fee0


	//   ....[159]....
        /*054c*/ 	.word	0x0000ff30


	//   ....[160]....
        /*0550*/ 	.word	0x0000ff80


	//   ....[161]....
        /*0554*/ 	.word	0x0000ffb0


	//   ....[162]....
        /*0558*/ 	.word	0x00010010


	//   ....[163]....
        /*055c*/ 	.word	0x00010060


	//   ....[164]....
        /*0560*/ 	.word	0x000100b0


	//----- nvinfo : EIATTR_VRC_CTA_INIT_COUNT
	.align		4
.L_2135:
        /*0564*/ 	.byte	0x02, 0x4a
	.zero		1
	.zero		1


	//----- nvinfo : EIATTR_EXIT_INSTR_OFFSETS
	.align		4
        /*0568*/ 	.byte	0x04, 0x1c
        /*056a*/ 	.short	(.L_2137 - .L_2136)


	//   ....[0]....
.L_2136:
        /*056c*/ 	.word	0x0000e220


	//   ....[1]....
        /*0570*/ 	.word	0x0000e4d0


	//----- nvinfo : EIATTR_MAX_THREADS
	.align		4
.L_2137:
        /*0574*/ 	.byte	0x04, 0x05
        /*0576*/ 	.short	(.L_2139 - .L_2138)
.L_2138:
        /*0578*/ 	.word	0x00000040
        /*057c*/ 	.word	0x00000001
        /*0580*/ 	.word	0x00000001


	//----- nvinfo : EIATTR_CRS_STACK_SIZE
	.align		4
.L_2139:
        /*0584*/ 	.byte	0x04, 0x1e
        /*0586*/ 	.short	(.L_2141 - .L_2140)
.L_2140:
        /*0588*/ 	.word	0x00000000


	//----- nvinfo : EIATTR_CBANK_PARAM_SIZE
	.align		4
.L_2141:
        /*058c*/ 	.byte	0x03, 0x19
        /*058e*/ 	.short	0x01f0


	//----- nvinfo : EIATTR_PARAM_CBANK
	.align		4
        /*0590*/ 	.byte	0x04, 0x0a
        /*0592*/ 	.short	(.L_2143 - .L_2142)
	.align		4
.L_2142:
        /*0594*/ 	.word	index@(.nv.constant0._Z25selective_scan_bwd_kernelI32Selective_Scan_bwd_kernel_traitsILi64ELi16ELb1ELb0ELb1ELb1ELb1EN3c108BFloat16ENS1_7complexIfEEEEv12SSMParamsBwd)
        /*0598*/ 	.short	0x0380
        /*059a*/ 	.short	0x01f0


	//----- nvinfo : EIATTR_SW_WAR
	.align		4
.L_2143:
        /*059c*/ 	.byte	0x04, 0x36
        /*059e*/ 	.short	(.L_2145 - .L_2144)
.L_2144:
        /*05a0*/ 	.word	0x00000008
.L_2145:


//--------------------- .nv.info._Z25selective_scan_bwd_kernelI32Selective_Scan_bwd_kernel_traitsILi64ELi16ELb1ELb1ELb0ELb0ELb0EN3c108BFloat16ENS1_7complexIfEEEEv12SSMParamsBwd --------------------------
	.section	.nv.info._Z25selective_scan_bwd_kernelI32Selective_Scan_bwd_kernel_traitsILi64ELi16ELb1ELb1ELb0ELb0ELb0EN3c108BFloat16ENS1_7complexIfEEEEv12SSMParamsBwd,"",@"SHT_CUDA_INFO"
	.sectionflags	@""
	.align	4


	//----- nvinfo : EIATTR_CUDA_API_VERSION
	.align		4
        /*0000*/ 	.byte	0x04, 0x37
        /*0002*/ 	.short	(.L_2147 - .L_2146)
.L_2146:
        /*0004*/ 	.word	0x00000082


	//----- nvinfo : EIATTR_KPARAM_INFO
	.align		4
.L_2147:
        /*0008*/ 	.byte	0x04, 0x17
        /*000a*/ 	.short	(.L_2149 - .L_2148)
.L_2148:
        /*000c*/ 	.word	0x00000000
        /*0010*/ 	.short	0x0000
        /*0012*/ 	.short	0x0000
        /*0014*/ 	.byte	0x00, 0xf0, 0xc1, 0x07


	//----- nvinfo : EIATTR_SPARSE_MMA_MASK
	.align		4
.L_2149:
        /*0018*/ 	.byte	0x03, 0x50
        /*001a*/ 	.short	0x0000


	//----- nvinfo : EIATTR_MAXREG_COUNT
	.align		4
        /*001c*/ 	.byte	0x03, 0x1b
        /*001e*/ 	.short	0x00ff


	//----- nvinfo : EIATTR_NUM_BARRIERS
	.align		4
        /*0020*/ 	.byte	0x02, 0x4c
        /*0022*/ 	.byte	0x01
	.zero		1


	//----- nvinfo : EIATTR_MERCURY_ISA_VERSION
	.align		4
        /*0024*/ 	.byte	0x03, 0x5f
        /*0026*/ 	.short	0x0101


	//----- nvinfo : EIATTR_INT_WARP_WIDE_INSTR_OFFSETS
	.align		4
        /*0028*/ 	.byte	0x04, 0x31
        /*002a*/ 	.short	(.L_2151 - .L_2150)


	//   ....[0]....
.L_2150:
        /*002c*/ 	.word	0x00004ca0


	//   ....[1]....
        /*0030*/ 	.word	0x00005e40


	//----- nvinfo : EIATTR_COOP_GROUP_MASK_REGIDS
	.align		4
.L_2151:
        /*0034*/ 	.byte	0x04, 0x29
        /*0036*/ 	.short	(.L_2153 - .L_2152)


	//   ....[0]....
.L_2152:
        /*0038*/ 	.word	0xffffffff


	//   ....[1]....
        /*003c*/ 	.word	0xffffffff


	//   ....[2]....
        /*0040*/ 	.word	0xffffffff


	//   ....[3]....
        /*0044*/ 	.word	0xffffffff


	//   ....[4]....
        /*0048*/ 	.word	0xffffffff


	//   ....[5]....
        /*004c*/ 	.word	0xffffffff


	//   ....[6]....
        /*0050*/ 	.word	0xffffffff


	//   ....[7]....
        /*0054*/ 	.word	0xffffffff


	//   ....[8]....
        /*0058*/ 	.word	0xffffffff


	//   ....[9]....
        /*005c*/ 	.word	0xffffffff


	//   ....[10]....
        /*0060*/ 	.word	0xffffffff


	//   ....[11]....
        /*0064*/ 	.word	0xffffffff


	//   ....[12]....
        /*0068*/ 	.word	0xffffffff


	//   ....[13]....
        /*006c*/ 	.word	0xffffffff


	//   ....[14]....
        /*0070*/ 	.word	0xffffffff


	//   ....[15]....
        /*0074*/ 	.word	0xffffffff


	//   ....[16]....
        /*0078*/ 	.word	0xffffffff


	//   ....[17]....
        /*007c*/ 	.word	0xffffffff


	//   ....[18]....
        /*0080*/ 	.word	0xffffffff


	//   ....[19]....
        /*0084*/ 	.word	0xffffffff


	//   ....[20]....
        /*0088*/ 	.word	0xffffffff


	//   ....[21]....
        /*008c*/ 	.word	0xffffffff


	//   ....[22]....
        /*0090*/ 	.word	0xffffffff


	//   ....[23]....
        /*0094*/ 	.word	0xffffffff


	//   ....[24]....
        /*0098*/ 	.word	0xffffffff


	//   ....[25]....
        /*009c*/ 	.word	0xffffffff


	//   ....[26]....
        /*00a0*/ 	.word	0xffffffff


	//   ....[27]....
        /*00a4*/ 	.word	0xffffffff


	//   ....[28]....
        /*00a8*/ 	.word	0xffffffff


	//   ....[29]....
        /*00ac*/ 	.word	0xffffffff


	//   ....[30]....
        /*00b0*/ 	.word	0xffffffff


	//   ....[31]....
        /*00b4*/ 	.word	0xffffffff


	//   ....[32]....
        /*00b8*/ 	.word	0xffffffff


	//   ....[33]....
        /*00bc*/ 	.word	0xffffffff


	//   ....[34]....
        /*00c0*/ 	.word	0xffffffff


	//   ....[35]....
        /*00c4*/ 	.word	0xffffffff


	//   ....[36]....
        /*00c8*/ 	.word	0xffffffff


	//   ....[37]....
        /*00cc*/ 	.word	0xffffffff


	//   ....[38]....
        /*00d0*/ 	.word	0xffffffff


	//   ....[39]....
        /*00d4*/ 	.word	0xffffffff


	//   ....[40]....
        /*00d8*/ 	.word	0xffffffff


	//   ....[41]....
        /*00dc*/ 	.word	0xffffffff


	//   ....[42]....
        /*00e0*/ 	.word	0xffffffff


	//   ....[43]....
        /*00e4*/ 	.word	0xffffffff


	//   ....[44]....
        /*00e8*/ 	.word	0xffffffff


	//   ....[45]....
        /*00ec*/ 	.word	0xffffffff


	//   ....[46]....
        /*00f0*/ 	.word	0xffffffff


	//   ....[47]....
        /*00f4*/ 	.word	0xffffffff


	//   ....[48]....
        /*00f8*/ 	.word	0xffffffff


	//   ....[49]....
        /*00fc*/ 	.word	0xffffffff


	//   ....[50]....
        /*0100*/ 	.word	0xffffffff


	//   ....[51]....
        /*0104*/ 	.word	0xffffffff


	//   ....[52]....
        /*0108*/ 	.word	0xffffffff


	//   ....[53]....
        /*010c*/ 	.word	0xffffffff


	//   ....[54]....
        /*0110*/ 	.word	0xffffffff


	//   ....[55]....
        /*0114*/ 	.word	0xffffffff


	//   ....[56]....
        /*0118*/ 	.word	0xffffffff


	//   ....[57]....
        /*011c*/ 	.word	0xffffffff


	//   ....[58]....
        /*0120*/ 	.word	0xffffffff


	//   ....[59]....
        /*0124*/ 	.word	0xffffffff


	//   ....[60]....
        /*0128*/ 	.word	0xffffffff


	//   ....[61]....
        /*012c*/ 	.word	0xffffffff


	//   ....[62]....
        /*0130*/ 	.word	0xffffffff


	//   ....[63]....
        /*0134*/ 	.word	0xffffffff


	//   ....[64]....
        /*0138*/ 	.word	0xffffffff


	//   ....[65]....
        /*013c*/ 	.word	0xffffffff


	//   ....[66]....
        /*0140*/ 	.word	0xffffffff


	//   ....[67]....
        /*0144*/ 	.word	0xffffffff


	//   ....[68]....
        /*0148*/ 	.word	0xffffffff


	//   ....[69]....
        /*014c*/ 	.word	0xffffffff


	//   ....[70]....
        /*0150*/ 	.word	0xffffffff


	//   ....[71]....
        /*0154*/ 	.word	0xffffffff


	//   ....[72]....
        /*0158*/ 	.word	0xffffffff


	//   ....[73]....
        /*015c*/ 	.word	0xffffffff


	//   ....[74]....
        /*0160*/ 	.word	0xffffffff


	//   ....[75]....
        /*0164*/ 	.word	0xffffffff


	//   ....[76]....
        /*0168*/ 	.word	0xffffffff


	//   ....[77]....
        /*016c*/ 	.word	0xffffffff


	//   ....[78]....
        /*0170*/ 	.word	0xffffffff


	//   ....[79]....
        /*0174*/ 	.word	0xffffffff


	//   ....[80]....
        /*0178*/ 	.word	0xffffffff


	//   ....[81]....
        /*017c*/ 	.word	0xffffffff


	//   ....[82]....
        /*0180*/ 	.word	0xffffffff


	//   ....[83]....
        /*0184*/ 	.word	0xffffffff


	//   ....[84]....
        /*0188*/ 	.word	0xffffffff


	//   ....[85]....
        /*018c*/ 	.word	0xffffffff


	//   ....[86]....
        /*0190*/ 	.word	0xffffffff


	//   ....[87]....
        /*0194*/ 	.word	0xffffffff


	//   ....[88]....
        /*0198*/ 	.word	0xffffffff


	//   ....[89]....
        /*019c*/ 	.word	0xffffffff


	//   ....[90]....
        /*01a0*/ 	.word	0xffffffff


	//   ....[91]....
        /*01a4*/ 	.word	0xffffffff


	//   ....[92]....
        /*01a8*/ 	.word	0xffffffff


	//   ....[93]....
        /*01ac*/ 	.word	0xffffffff


	//   ....[94]....
        /*01b0*/ 	.word	0xffffffff


	//   ....[95]....
        /*01b4*/ 	.word	0xffffffff


	//   ....[96]....
        /*01b8*/ 	.word	0x0500000e


	//   ....[97]....
        /*01bc*/ 	.word	0x0500000e


	//   ....[98]....
        /*01c0*/ 	.word	0x0500000e


	//   ....[99]....
        /*01c4*/ 	.word	0x0500000e


	//   ....[100]....
        /*01c8*/ 	.word	0x0500000e


	//   ....[101]....
        /*01cc*/ 	.word	0x0500000e


	//   ....[102]....
        /*01d0*/ 	.word	0x0500000e


	//   ....[103]....
        /*01d4*/ 	.word	0x0500000e


	//   ....[104]....
        /*01d8*/ 	.word	0x0500000e


	//   ....[105]....
        /*01dc*/ 	.word	0x0500000e


	//   ....[106]....
        /*01e0*/ 	.word	0x0500000e


	//   ....[107]....
        /*01e4*/ 	.word	0x0500000e


	//   ....[108]....
        /*01e8*/ 	.word	0x0500000e


	//   ....[109]....
        /*01ec*/ 	.word	0x0500000e


	//   ....[110]....
        /*01f0*/ 	.word	0x0500000e


	//   ....[111]....
        /*01f4*/ 	.word	0x0500000e


	//   ....[112]....
        /*01f8*/ 	.word	0x0500000e


	//   ....[113]....
        /*01fc*/ 	.word	0x0500000e


	//   ....[114]....
        /*0200*/ 	.word	0x0500000e


	//   ....[115]....
        /*0204*/ 	.word	0x0500000e


	//   ....[116]....
        /*0208*/ 	.word	0x0500000e


	//   ....[117]....
        /*020c*/ 	.word	0x0500000e


	//   ....[118]....
        /*0210*/ 	.word	0x0500000e


	//   ....[119]....
        /*0214*/ 	.word	0x0500000e


	//   ....[120]....
        /*0218*/ 	.word	0x0500000e


	//   ....[121]....
        /*021c*/ 	.word	0x0500000e


	//   ....[122]....
        /*0220*/ 	.word	0x0500000e


	//   ....[123]....
        /*0224*/ 	.word	0x0500000e


	//   ....[124]....
        /*0228*/ 	.word	0x0500000e


	//   ....[125]....
        /*022c*/ 	.word	0x0500000e


	//   ....[126]....
        /*0230*/ 	.word	0x0500000e


	//   ....[127]....
        /*0234*/ 	.word	0x0500000e


	//   ....[128]....
        /*0238*/ 	.word	0x0500000e


	//   ....[129]....
        /*023c*/ 	.word	0x0500000e


	//   ....[130]....
        /*0240*/ 	.word	0x0500000e


	//   ....[131]....
        /*0244*/ 	.word	0x0500000e


	//   ....[132]....
        /*0248*/ 	.word	0x0500000e


	//   ....[133]....
        /*024c*/ 	.word	0x0500000e


	//   ....[134]....
        /*0250*/ 	.word	0x0500000e


	//   ....[135]....
        /*0254*/ 	.word	0x0500000e


	//   ....[136]....
        /*0258*/ 	.word	0x0500000e


	//   ....[137]....
        /*025c*/ 	.word	0x0500000e


	//   ....[138]....
        /*0260*/ 	.word	0x0500000e


	//   ....[139]....
        /*0264*/ 	.word	0x0500000e


	//   ....[140]....
        /*0268*/ 	.word	0x0500000e


	//   ....[141]....
        /*026c*/ 	.word	0x0500000e


	//   ....[142]....
        /*0270*/ 	.word	0x0500000e


	//   ....[143]....
        /*0274*/ 	.word	0x0500000e


	//   ....[144]....
        /*0278*/ 	.word	0x0500000e


	//   ....[145]....
        /*027c*/ 	.word	0x0500000e


	//   ....[146]....
        /*0280*/ 	.word	0x0500000e


	//   ....[147]....
        /*0284*/ 	.word	0x0500000e


	//   ....[148]....
        /*0288*/ 	.word	0x0500000e


	//   ....[149]....
        /*028c*/ 	.word	0x0500000e


	//   ....[150]....
        /*0290*/ 	.word	0x0500000e


	//   ....[151]....
        /*0294*/ 	.word	0x0500000e


	//   ....[152]....
        /*0298*/ 	.word	0x0500000e


	//   ....[153]....
        /*029c*/ 	.word	0x0500000e


	//   ....[154]....
        /*02a0*/ 	.word	0x0500000e


	//   ....[155]....
        /*02a4*/ 	.word	0x0500000e


	//   ....[156]....
        /*02a8*/ 	.word	0x0500000e


	//   ....[157]....
        /*02ac*/ 	.word	0x0500000e


	//   ....[158]....
        /*02b0*/ 	.word	0x0500000e


	//   ....[159]....
        /*02b4*/ 	.word	0x0500000e


	//----- nvinfo : EIATTR_COOP_GROUP_INSTR_OFFSETS
	.align		4
.L_2153:
        /*02b8*/ 	.byte	0x04, 0x28
        /*02ba*/ 	.short	(.L_2155 - .L_2154)


	//   ....[0]....
.L_2154:
        /*02bc*/ 	.word	0x00000ab0


	//   ....[1]....
        /*02c0*/ 	.word	0x00000b60


	//   ....[2]....
        /*02c4*/ 	.word	0x00000e10


	//   ....[3]....
        /*02c8*/ 	.word	0x00001920


	//   ....[4]....
        /*02cc*/ 	.word	0x00003630


	//   ....[5]....
        /*02d0*/ 	.word	0x00003640


	//   ....[6]....
        /*02d4*/ 	.word	0x00003650


	//   ....[7]....
        /*02d8*/ 	.word	0x00003660


	//   ....[8]....
        /*02dc*/ 	.word	0x000036f0


	//   ....[9]....
        /*02e0*/ 	.word	0x00003720


	//   ....[10]....
        /*02e4*/ 	.word	0x00003730


	//   ....[11]....
        /*02e8*/ 	.word	0x00003740


	//   ....[12]....
        /*02ec*/ 	.word	0x000037d0


	//   ....[13]....
        /*02f0*/ 	.word	0x00003800


	//   ....[14]....
        /*02f4*/ 	.word	0x00003810


	//   ....[15]....
        /*02f8*/ 	.word	0x00003820


	//   ....[16]....
        /*02fc*/ 	.word	0x000038c0


	//   ....[17]....
        /*0300*/ 	.word	0x000038e0


	//   ....[18]....
        /*0304*/ 	.word	0x000038f0


	//   ....[19]....
        /*0308*/ 	.word	0x00003900


	//   ....[20]....
        /*030c*/ 	.word	0x000039b0


	//   ....[21]....
        /*0310*/ 	.word	0x000039c0


	//   ....[22]....
        /*0314*/ 	.word	0x000039d0


	//   ....[23]....
        /*0318*/ 	.word	0x000039e0


	//   ....[24]....
        /*031c*/ 	.word	0x00003b40


	//   ....[25]....
        /*0320*/ 	.word	0x00003b50


	//   ....[26]....
        /*0324*/ 	.word	0x00003b60


	//   ....[27]....
        /*0328*/ 	.word	0x00003b70


	//   ....[28]....
        /*032c*/ 	.word	0x00003b80


	//   ....[29]....
        /*0330*/ 	.word	0x00003b90


	//   ....[30]....
        /*0334*/ 	.word	0x00003ba0


	//   ....[31]....
        /*0338*/ 	.word	0x00003bb0


	//   ....[32]....
        /*033c*/ 	.word	0x00004f10


	//   ....[33]....
        /*0340*/ 	.word	0x00004f20


	//   ....[34]....
        /*0344*/ 	.word	0x00004f30


	//   ....[35]....
        /*0348*/ 	.word	0x00004f40


	//   ....[36]....
        /*034c*/ 	.word	0x00005050


	//   ....[37]....
        /*0350*/ 	.word	0x00005060


	//   ....[38]....
        /*0354*/ 	.word	0x00005070


	//   ....[39]....
        /*0358*/ 	.word	0x00005080


	//   ....[40]....
        /*035c*/ 	.word	0x00005190


	//   ....[41]....
        /*0360*/ 	.word	0x000051a0


	//   ....[42]....
        /*0364*/ 	.word	0x000051b0


	//   ....[43]....
        /*0368*/ 	.word	0x000051c0


	//   ....[44]....
        /*036c*/ 	.word	0x000052d0


	//   ....[45]....
        /*0370*/ 	.word	0x000052e0


	//   ....[46]....
        /*0374*/ 	.word	0x000052f0


	//   ....[47]....
        /*0378*/ 	.word	0x00005300


	//   ....[48]....
        /*037c*/ 	.word	0x00005410


	//   ....[49]....
        /*0380*/ 	.word	0x00005420


	//   ....[50]....
        /*0384*/ 	.word	0x00005430


	//   ....[51]....
        /*0388*/ 	.word	0x00005440


	//   ....[52]....
        /*038c*/ 	.word	0x00005550


	//   ....[53]....
        /*0390*/ 	.word	0x00005560


	//   ....[54]....
        /*0394*/ 	.word	0x00005570


	//   ....[55]....
        /*0398*/ 	.word	0x00005580


	//   ....[56]....
        /*039c*/ 	.word	0x00005590


	//   ....[57]....
        /*03a0*/ 	.word	0x000055a0


	//   ....[58]....
        /*03a4*/ 	.word	0x000055b0


	//   ....[59]....
        /*03a8*/ 	.word	0x000055e0


	//   ....[60]....
        /*03ac*/ 	.word	0x00005620


	//   ....[61]....
        /*03b0*/ 	.word	0x00005660


	//   ....[62]....
        /*03b4*/ 	.word	0x00005690


	//   ....[63]....
        /*03b8*/ 	.word	0x000056b0


	//   ....[64]....
        /*03bc*/ 	.word	0x00008810


	//   ....[65]....
        /*03c0*/ 	.word	0x00008850


	//   ....[66]....
        /*03c4*/ 	.word	0x00008890


	//   ....[67]....
        /*03c8*/ 	.word	0x000088d0


	//   ....[68]....
        /*03cc*/ 	.word	0x000089e0


	//   ....[69]....
        /*03d0*/ 	.word	0x00008a20


	//   ....[70]....
        /*03d4*/ 	.word	0x00008a60


	//   ....[71]....
        /*03d8*/ 	.word	0x00008aa0


	//   ....[72]....
        /*03dc*/ 	.word	0x00008bb0


	//   ....[73]....
        /*03e0*/ 	.word	0x00008bf0


	//   ....[74]....
        /*03e4*/ 	.word	0x00008c30


	//   ....[75]....
        /*03e8*/ 	.word	0x00008c70


	//   ....[76]....
        /*03ec*/ 	.word	0x00008d80


	//   ....[77]....
        /*03f0*/ 	.word	0x00008dc0


	//   ....[78]....
        /*03f4*/ 	.word	0x00008e00


	//   ....[79]....
        /*03f8*/ 	.word	0x00008e40


	//   ....[80]....
        /*03fc*/ 	.word	0x00008f80


	//   ....[81]....
        /*0400*/ 	.word	0x00008fa0


	//   ....[82]....
        /*0404*/ 	.word	0x00008fb0


	//   ....[83]....
        /*0408*/ 	.word	0x00008fc0


	//   ....[84]....
        /*040c*/ 	.word	0x000094b0


	//   ....[85]....
        /*0410*/ 	.word	0x00009830


	//   ....[86]....
        /*0414*/ 	.word	0x00009960


	//   ....[87]....
        /*0418*/ 	.word	0x000099b0


	//   ....[88]....
        /*041c*/ 	.word	0x00009a10


	//   ....[89]....
        /*0420*/ 	.word	0x00009a60


	//   ....[90]....
        /*0424*/ 	.word	0x00009a80


	//   ....[91]....
        /*0428*/ 	.word	0x00009bf0


	//   ....[92]....
        /*042c*/ 	.word	0x00009c30


	//   ....[93]....
        /*0430*/ 	.word	0x00009c90


	//   ....[94]....
        /*0434*/ 	.word	0x00009ce0


	//   ....[95]....
        /*0438*/ 	.word	0x00009d00


	//   ....[96]....
        /*043c*/ 	.word	0x0000a170


	//   ....[97]....
        /*0440*/ 	.word	0x0000a1c0


	//   ....[98]....
        /*0444*/ 	.word	0x0000a210


	//   ....[99]....
        /*0448*/ 	.word	0x0000a260


	//   ....[100]....
        /*044c*/ 	.word	0x0000a350


	//   ....[101]....
        /*0450*/ 	.word	0x0000a3a0


	//   ....[102]....
        /*0454*/ 	.word	0x0000a3f0


	//   ....[103]....
        /*0458*/ 	.word	0x0000a440


	//   ....[104]....
        /*045c*/ 	.word	0x0000a530


	//   ....[105]....
        /*0460*/ 	.word	0x0000a580


	//   ....[106]....
        /*0464*/ 	.word	0x0000a5d0


	//   ....[107]....
        /*0468*/ 	.word	0x0000a620


	//   ....[108]....
        /*046c*/ 	.word	0x0000a710


	//   ....[109]....
        /*0470*/ 	.word	0x0000a760


	//   ....[110]....
        /*0474*/ 	.word	0x0000a7b0


	//   ....[111]....
        /*0478*/ 	.word	0x0000a800


	//   ....[112]....
        /*047c*/ 	.word	0x0000a8f0


	//   ....[113]....
        /*0480*/ 	.word	0x0000a940


	//   ....[114]....
        /*0484*/ 	.word	0x0000a990


	//   ....[115]....
        /*0488*/ 	.word	0x0000a9e0


	//   ....[116]....
        /*048c*/ 	.word	0x0000aa70


	//   ....[117]....
        /*0490*/ 	.word	0x0000ab10


	//   ....[118]....
        /*0494*/ 	.word	0x0000abb0


	//   ....[119]....
        /*0498*/ 	.word	0x0000ac50


	//   ....[120]....
        /*049c*/ 	.word	0x0000acf0


	//   ....[121]....
        /*04a0*/ 	.word	0x0000ada0


	//   ....[122]....
        /*04a4*/ 	.word	0x0000ae00


	//   ....[123]....
        /*04a8*/ 	.word	0x0000ae50


	//   ....[124]....
        /*04ac*/ 	.word	0x0000ae80


	//   ....[125]....
        /*04b0*/ 	.word	0x0000aee0


	//   ....[126]....
        /*04b4*/ 	.word	0x0000af30


	//   ....[127]....
        /*04b8*/ 	.word	0x0000af80


	//   ....[128]....
        /*04bc*/ 	.word	0x0000b010


	//   ....[129]....
        /*04c0*/ 	.word	0x0000b060


	//   ....[130]....
        /*04c4*/ 	.word	0x0000b0b0


	//   ....[131]....
        /*04c8*/ 	.word	0x0000b100


	//   ....[132]....
        /*04cc*/ 	.word	0x0000b190


	//   ....[133]....
        /*04d0*/ 	.word	0x0000b220


	//   ....[134]....
        /*04d4*/ 	.word	0x0000b270


	//   ....[135]....
        /*04d8*/ 	.word	0x0000b2c0


	//   ....[136]....
        /*04dc*/ 	.word	0x0000b350


	//   ....[137]....
        /*04e0*/ 	.word	0x0000b3e0


	//   ....[138]....
        /*04e4*/ 	.word	0x0000b430


	//   ....[139]....
        /*04e8*/ 	.word	0x0000b480


	//   ....[140]....
        /*04ec*/ 	.word	0x0000b510


	//   ....[141]....
        /*04f0*/ 	.word	0x0000b5a0


	//   ....[142]....
        /*04f4*/ 	.word	0x0000b5f0


	//   ....[143]....
        /*04f8*/ 	.word	0x0000b640


	//   ....[144]....
        /*04fc*/ 	.word	0x0000b6d0


	//   ....[145]....
        /*0500*/ 	.word	0x0000b760


	//   ....[146]....
        /*0504*/ 	.word	0x0000b7b0


	//   ....[147]....
        /*0508*/ 	.word	0x0000b800


	//   ....[148]....
        /*050c*/ 	.word	0x0000b890


	//   ....[149]....
        /*0510*/ 	.word	0x0000b940


	//   ....[150]....
        /*0514*/ 	.word	0x0000b990


	//   ....[151]....
        /*0518*/ 	.word	0x0000ba60


	//   ....[152]....
        /*051c*/ 	.word	0x0000bad0


	//   ....[153]....
        /*0520*/ 	.word	0x0000bb20


	//   ....[154]....
        /*0524*/ 	.word	0x0000bb70


	//   ....[155]....
        /*0528*/ 	.word	0x0000bbc0


	//   ....[156]....
        /*052c*/ 	.word	0x0000bc00


	//   ....[157]....
        /*0530*/ 	.word	0x0000bc50


	//   ....[158]....
        /*0534*/ 	.word	0x0000bca0


	//   ....[159]....
        /*0538*/ 	.word	0x0000bd00


	//----- nvinfo : EIATTR_VRC_CTA_INIT_COUNT
	.align		4
.L_2155:
        /*053c*/ 	.byte	0x02, 0x4a
	.zero		1
	.zero		1


	//----- nvinfo : EIATTR_EXIT_INSTR_OFFSETS
	.align		4
        /*0540*/ 	.byte	0x04, 0x1c
        /*0542*/ 	.short	(.L_2157 - .L_2156)


	//   ....[0]....
.L_2156:
        /*0544*/ 	.word	0x00009e10


	//   ....[1]....
        /*0548*/ 	.word	0x0000a110


	//----- nvinfo : EIATTR_MAX_THREADS
	.align		4
.L_2157:
        /*054c*/ 	.byte	0x04, 0x05
        /*054e*/ 	.short	(.L_2159 - .L_2158)
.L_2158:
        /*0550*/ 	.word	0x00000040
        /*0554*/ 	.word	0x00000001
        /*0558*/ 	.word	0x00000001


	//----- nvinfo : EIATTR_CRS_STACK_SIZE
	.align		4
.L_2159:
        /*055c*/ 	.byte	0x04, 0x1e
        /*055e*/ 	.short	(.L_2161 - .L_2160)
.L_2160:
        /*0560*/ 	.word	0x00000000


	//----- nvinfo : EIATTR_CBANK_PARAM_SIZE
	.align		4
.L_2161:
        /*0564*/ 	.byte	0x03, 0x19
        /*0566*/ 	.short	0x01f0


	//----- nvinfo : EIATTR_PARAM_CBANK
	.align		4
        /*0568*/ 	.byte	0x04, 0x0a
        /*056a*/ 	.short	(.L_2163 - .L_2162)
	.align		4
.L_2162:
        /*056c*/ 	.word	index@(.nv.constant0._Z25selective_scan_bwd_kernelI32Selective_Scan_bwd_kernel_traitsILi64ELi16ELb1ELb1ELb0ELb0ELb0EN3c108BFloat16ENS1_7complexIfEEEEv12SSMParamsBwd)
        /*0570*/ 	.short	0x0380
        /*0572*/ 	.short	0x01f0


	//----- nvinfo : EIATTR_SW_WAR
	.align		4
.L_2163:
        /*0574*/ 	.byte	0x04, 0x36
        /*0576*/ 	.short	(.L_2165 - .L_2164)
.L_2164:
        /*0578*/ 	.word	0x00000008
.L_2165:


//--------------------- .nv.info._Z25selective_scan_bwd_kernelI32Selective_Scan_bwd_kernel_traitsILi64ELi16ELb1ELb1ELb0ELb0ELb1EN3c108BFloat16ENS1_7complexIfEEEEv12SSMParamsBwd --------------------------
	.section	.nv.info._Z25selective_scan_bwd_kernelI32Selective_Scan_bwd_kernel_traitsILi64ELi16ELb1ELb1ELb0ELb0ELb1EN3c108BFloat16ENS1_7complexIfEEEEv12SSMParamsBwd,"",@"SHT_CUDA_INFO"
	.sectionflags	@""
	.align	4


	//----- nvinfo : EIATTR_CUDA_API_VERSION
	.align		4
        /*0000*/ 	.byte	0x04, 0x37
        /*0002*/ 	.short	(.L_2167 - .L_2166)
.L_2166:
        /*0004*/ 	.word	0x00000082


	//----- nvinfo : EIATTR_KPARAM_INFO
	.align		4
.L_2167:
        /*0008*/ 	.byte	0x04, 0x17
        /*000a*/ 	.short	(.L_2169 - .L_2168)
.L_2168:
        /*000c*/ 	.word	0x00000000
        /*0010*/ 	.short	0x0000
        /*0012*/ 	.short	0x0000
        /*0014*/ 	.byte	0x00, 0xf0, 0xc1, 0x07


	//----- nvinfo : EIATTR_SPARSE_MMA_MASK
	.align		4
.L_2169:
        /*0018*/ 	.byte	0x03, 0x50
        /*001a*/ 	.short	0x0000


	//----- nvinfo : EIATTR_MAXREG_COUNT
	.align		4
        /*001c*/ 	.byte	0x03, 0x1b
        /*001e*/ 	.short	0x00ff


	//----- nvinfo : EIATTR_NUM_BARRIERS
	.align		4
        /*0020*/ 	.byte	0x02, 0x4c
        /*0022*/ 	.byte	0x01
	.zero		1


	//----- nvinfo : EIATTR_MERCURY_ISA_VERSION
	.align		4
        /*0024*/ 	.byte	0x03, 0x5f
        /*0026*/ 	.short	0x0101


	//----- nvinfo : EIATTR_INT_WARP_WIDE_INSTR_OFFSETS
	.align		4
        /*0028*/ 	.byte	0x04, 0x31
        /*002a*/ 	.short	(.L_2171 - .L_2170)


	//   ....[0]....
.L_2170:
        /*002c*/ 	.word	0x00005620


	//   ....[1]....
        /*0030*/ 	.word	0x000073d0


	//----- nvinfo : EIATTR_COOP_GROUP_MASK_REGIDS
	.align		4
.L_2171:
        /*0034*/ 	.byte	0x04, 0x29
        /*0036*/ 	.short	(.L_2173 - .L_2172)


	//   ....[0]....
.L_2172:
        /*0038*/ 	.word	0xffffffff


	//   ....[1]....
        /*003c*/ 	.word	0xffffffff


	//   ....[2]....
        /*0040*/ 	.word	0xffffffff


	//   ....[3]....
        /*0044*/ 	.word	0xffffffff


	//   ....[4]....
        /*0048*/ 	.word	0xffffffff


	//   ....[5]....
        /*004c*/ 	.word	0xffffffff


	//   ....[6]....
        /*0050*/ 	.word	0xffffffff


	//   ....[7]....
        /*0054*/ 	.word	0xffffffff


	//   ....[8]....
        /*0058*/ 	.word	0xffffffff


	//   ....[9]....
        /*005c*/ 	.word	0xffffffff


	//   ....[10]....
        /*0060*/ 	.word	0xffffffff


	//   ....[11]....
        /*0064*/ 	.word	0xffffffff


	//   ....[12]....
        /*0068*/ 	.word	0xffffffff


	//   ....[13]....
        /*006c*/ 	.word	0xffffffff


	//   ....[14]....
        /*0070*/ 	.word	0xffffffff


	//   ....[15]....
        /*0074*/ 	.word	0xffffffff


	//   ....[16]....
        /*0078*/ 	.word	0xffffffff


	//   ....[17]....
        /*007c*/ 	.word	0xffffffff


	//   ....[18]....
        /*0080*/ 	.word	0xffffffff


	//   ....[19]....
        /*0084*/ 	.word	0xffffffff


	//   ....[20]....
        /*0088*/ 	.word	0xffffffff


	//   ....[21]....
        /*008c*/ 	.word	0xffffffff


	//   ....[22]....
        /*0090*/ 	.word	0xffffffff


	//   ....[23]....
        /*0094*/ 	.word	0xffffffff


	//   ....[24]....
        /*0098*/ 	.word	0xffffffff


	//   ....[25]....
        /*009c*/ 	.word	0xffffffff


	//   ....[26]....
        /*00a0*/ 	.word	0xffffffff


	//   ....[27]....
        /*00a4*/ 	.word	0xffffffff


	//   ....[28]....
        /*00a8*/ 	.word	0xffffffff


	//   ....[29]....
        /*00ac*/ 	.word	0xffffffff


	//   ....[30]....
        /*00b0*/ 	.word	0xffffffff


	//   ....[31]....
        /*00b4*/ 	.word	0xffffffff


	//   ....[32]....
        /*00b8*/ 	.word	0xffffffff


	//   ....[33]....
        /*00bc*/ 	.word	0xffffffff


	//   ....[34]....
        /*00c0*/ 	.word	0xffffffff


	//   ....[35]....
        /*00c4*/ 	.word	0xffffffff


	//   ....[36]....
        /*00c8*/ 	.word	0xffffffff


	//   ....[37]....
        /*00cc*/ 	.word	0xffffffff


	//   ....[38]....
        /*00d0*/ 	.word	0xffffffff


	//   ....[39]....
        /*00d4*/ 	.word	0xffffffff


	//   ....[40]....
        /*00d8*/ 	.word	0xffffffff


	//   ....[41]....
        /*00dc*/ 	.word	0xffffffff


	//   ....[42]....
        /*00e0*/ 	.word	0xffffffff


	//   ....[43]....
        /*00e4*/ 	.word	0xffffffff


	//   ....[44]....
        /*00e8*/ 	.word	0xffffffff


	//   ....[45]....
        /*00ec*/ 	.word	0xffffffff


	//   ....[46]....
        /*00f0*/ 	.word	0xffffffff


	//   ....[47]....
        /*00f4*/ 	.word	0xffffffff


	//   ....[48]....
        /*00f8*/ 	.word	0xffffffff


	//   ....[49]....
        /*00fc*/ 	.word	0xffffffff


	//   ....[50]....
        /*0100*/ 	.word	0xffffffff


	//   ....[51]....
        /*0104*/ 	.word	0xffffffff


	//   ....[52]....
        /*0108*/ 	.word	0xffffffff


	//   ....[53]....
        /*010c*/ 	.word	0xffffffff


	//   ....[54]....
        /*0110*/ 	.word	0xffffffff


	//   ....[55]....
        /*0114*/ 	.word	0xffffffff


	//   ....[56]....
        /*0118*/ 	.word	0xffffffff


	//   ....[57]....
        /*011c*/ 	.word	0xffffffff


	//   ....[58]....
        /*0120*/ 	.word	0xffffffff


	//   ....[59]....
        /*0124*/ 	.word	0xffffffff


	//   ....[60]....
        /*0128*/ 	.word	0xffffffff


	//   ....[61]....
        /*012c*/ 	.word	0xffffffff


	//   ....[62]....
        /*0130*/ 	.word	0xffffffff


	//   ....[63]....
        /*0134*/ 	.word	0xffffffff


	//   ....[64]....
        /*0138*/ 	.word	0xffffffff


	//   ....[65]....
        /*013c*/ 	.word	0xffffffff


	//   ....[66]....
        /*0140*/ 	.word	0xffffffff


	//   ....[67]....
        /*0144*/ 	.word	0xffffffff


	//   ....[68]....
        /*0148*/ 	.word	0xffffffff


	//   ....[69]....
        /*014c*/ 	.word	0xffffffff


	//   ....[70]....
        /*0150*/ 	.word	0xffffffff


	//   ....[71]....
        /*0154*/ 	.word	0xffffffff


	//   ....[72]....
        /*0158*/ 	.word	0xffffffff


	//   ....[73]....
        /*015c*/ 	.word	0xffffffff


	//   ....[74]....
        /*0160*/ 	.word	0xffffffff


	//   ....[75]....
        /*0164*/ 	.word	0xffffffff


	//   ....[76]....
        /*0168*/ 	.word	0xffffffff


	//   ....[77]....
        /*016c*/ 	.word	0xffffffff


	//   ....[78]....
        /*0170*/ 	.word	0xffffffff


	//   ....[79]....
        /*0174*/ 	.word	0xffffffff


	//   ....[80]....
        /*0178*/ 	.word	0xffffffff


	//   ....[81]....
        /*017c*/ 	.word	0xffffffff


	//   ....[82]....
        /*0180*/ 	.word	0xffffffff


	//   ....[83]....
        /*0184*/ 	.word	0xffffffff


	//   ....[84]....
        /*0188*/ 	.word	0xffffffff


	//   ....[85]....
        /*018c*/ 	.word	0xffffffff


	//   ....[86]....
        /*0190*/ 	.word	0xffffffff


	//   ....[87]....
        /*0194*/ 	.word	0xffffffff


	//   ....[88]....
        /*0198*/ 	.word	0xffffffff


	//   ....[89]....
        /*019c*/ 	.word	0xffffffff


	//   ....[90]....
        /*01a0*/ 	.word	0xffffffff


	//   ....[91]....
        /*01a4*/ 	.word	0xffffffff


	//   ....[92]....
        /*01a8*/ 	.word	0xffffffff


	//   ....[93]....
        /*01ac*/ 	.word	0xffffffff


	//   ....[94]....
        /*01b0*/ 	.word	0xffffffff


	//   ....[95]....
        /*01b4*/ 	.word	0xffffffff


	//   ....[96]....
        /*01b8*/ 	.word	0xffffffff


	//   ....[97]....
        /*01bc*/ 	.word	0xffffffff


	//   ....[98]....
        /*01c0*/ 	.word	0xffffffff


	//   ....[99]....
        /*01c4*/ 	.word	0xffffffff


	//   ....[100]....
        /*01c8*/ 	.word	0x050000ec


	//   ....[101]....
        /*01cc*/ 	.word	0x050000ec


	//   ....[102]....
        /*01d0*/ 	.word	0x050000ec


	//   ....[103]....
        /*01d4*/ 	.word	0x050000ec


	//   ....[104]....
        /*01d8*/ 	.word	0x050000ec


	//   ....[105]....
        /*01dc*/ 	.word	0x050000ec


	//   ....[106]....
        /*01e0*/ 	.word	0x050000ec


	//   ....[107]....
        /*01e4*/ 	.word	0x050000ec


	//   ....[108]....
        /*01e8*/ 	.word	0x050000ec


	//   ....[109]....
        /*01ec*/ 	.word	0x050000ec


	//   ....[110]....
        /*01f0*/ 	.word	0x050000ec


	//   ....[111]....
        /*01f4*/ 	.word	0x050000ec


	//   ....[112]....
        /*01f8*/ 	.word	0x050000ec


	//   ....[113]....
        /*01fc*/ 	.word	0x050000ec


	//   ....[114]....
        /*0200*/ 	.word	0x050000ec


	//   ....[115]....
        /*0204*/ 	.word	0x050000ec


	//   ....[116]....
        /*0208*/ 	.word	0x050000ec


	//   ....[117]....
        /*020c*/ 	.word	0x050000ec


	//   ....[118]....
        /*0210*/ 	.word	0x050000ec


	//   ....[119]....
        /*0214*/ 	.word	0x050000ec


	//   ....[120]....
        /*0218*/ 	.word	0x050000ec


	//   ....[121]....
        /*021c*/ 	.word	0x050000ec


	//   ....[122]....
        /*0220*/ 	.word	0x050000ec


	//   ....[123]....
        /*0224*/ 	.word	0x050000ec


	//   ....[124]....
        /*0228*/ 	.word	0x050000ec


	//   ....[125]....
        /*022c*/ 	.word	0x050000ec


	//   ....[126]....
        /*0230*/ 	.word	0x050000ec


	//   ....[127]....
        /*0234*/ 	.word	0x050000ec


	//   ....[128]....
        /*0238*/ 	.word	0x050000ec


	//   ....[129]....
        /*023c*/ 	.word	0x050000ec


	//   ....[130]....
        /*0240*/ 	.word	0x050000ec


	//   ....[131]....
        /*0244*/ 	.word	0x050000ec


	//   ....[132]....
        /*0248*/ 	.word	0x050000ec


	//   ....[133]....
        /*024c*/ 	.word	0x050000ec


	//   ....[134]....
        /*0250*/ 	.word	0x050000ec


	//   ....[135]....
        /*0254*/ 	.word	0x050000ec


	//   ....[136]....
        /*0258*/ 	.word	0x050000ec


	//   ....[137]....
        /*025c*/ 	.word	0x050000ec


	//   ....[138]....
        /*0260*/ 	.word	0x050000ec


	//   ....[139]....
        /*0264*/ 	.word	0x050000ec


	//   ....[140]....
        /*0268*/ 	.word	0x050000ec


	//   ....[141]....
        /*026c*/ 	.word	0x050000ec


	//   ....[142]....
        /*0270*/ 	.word	0x050000ec


	//   ....[143]....
        /*0274*/ 	.word	0x050000ec


	//   ....[144]....
        /*0278*/ 	.word	0x050000ec


	//   ....[145]....
        /*027c*/ 	.word	0x050000ec


	//   ....[146]....
        /*0280*/ 	.word	0x050000ec


	//   ....[147]....
        /*0284*/ 	.word	0x050000ec


	//   ....[148]....
        /*0288*/ 	.word	0x050000ec


	//   ....[149]....
        /*028c*/ 	.word	0x050000ec


	//   ....[150]....
        /*0290*/ 	.word	0x050000ec


	//   ....[151]....
        /*0294*/ 	.word	0x050000ec


	//   ....[152]....
        /*0298*/ 	.word	0x050000ec


	//   ....[153]....
        /*029c*/ 	.word	0x050000ec


	//   ....[154]....
        /*02a0*/ 	.word	0x050000ec


	//   ....[155]....
        /*02a4*/ 	.word	0x050000ec


	//   ....[156]....
        /*02a8*/ 	.word	0x050000ec


	//   ....[157]....
        /*02ac*/ 	.word	0x050000ec


	//   ....[158]....
        /*02b0*/ 	.word	0x050000ec


	//   ....[159]....
        /*02b4*/ 	.word	0x050000ec


	//   ....[160]....
        /*02b8*/ 	.word	0x050000ec


	//   ....[161]....
        /*02bc*/ 	.word	0x050000ec


	//   ....[162]....
        /*02c0*/ 	.word	0x050000ec


	//   ....[163]....
        /*02c4*/ 	.word	0x050000ec


	//----- nvinfo : EIATTR_COOP_GROUP_INSTR_OFFSETS
	.align		4
.L_2173:
        /*02c8*/ 	.byte	0x04, 0x28
        /*02ca*/ 	.short	(.L_2175 - .L_2174)


	//   ....[0]....
.L_2174:
        /*02cc*/ 	.word	0x00000b90


	//   ....[1]....
        /*02d0*/ 	.word	0x00000c40


	//   ....[2]....
        /*02d4*/ 	.word	0x00000d60


	//   ....[3]....
        /*02d8*/ 	.word	0x00000e50


	//   ....[4]....
        /*02dc*/ 	.word	0x000016f0


	//   ....[5]....
        /*02e0*/ 	.word	0x000020c0


	//   ....[6]....
        /*02e4*/ 	.word	0x00002400


	//   ....[7]....
        /*02e8*/ 	.word	0x00002e20


	//   ....[8]....
        /*02ec*/ 	.word	0x00004b40


	//   ....[9]....
        /*02f0*/ 	.word	0x00004b50


	//   ....[10]....
        /*02f4*/ 	.word	0x00004b60


	//   ....[11]....
        /*02f8*/ 	.word	0x00004b70


	//   ....[12]....
        /*02fc*/ 	.word	0x00004c00


	//   ....[13]....
        /*0300*/ 	.word	0x00004c30


	//   ....[14]....
        /*0304*/ 	.word	0x00004c40


	//   ....[15]....
        /*0308*/ 	.word	0x00004c50


	//   ....[16]....
        /*030c*/ 	.word	0x00004ce0


	//   ....[17]....
        /*0310*/ 	.word	0x00004d10


	//   ....[18]....
        /*0314*/ 	.word	0x00004d20


	//   ....[19]....
        /*0318*/ 	.word	0x00004d30


	//   ....[20]....
        /*031c*/ 	.word	0x00004dc0


	//   ....[21]....
        /*0320*/ 	.word	0x00004df0


	//   ....[22]....
        /*0324*/ 	.word	0x00004e00


	//   ....[23]....
        /*0328*/ 	.word	0x00004e10


	//   ....[24]....
        /*032c*/ 	.word	0x00004ec0


	//   ....[25]....
        /*0330*/ 	.word	0x00004ed0


	//   ....[26]....
        /*0334*/ 	.word	0x00004ee0


	//   ....[27]....
        /*0338*/ 	.word	0x00004ef0


	//   ....[28]....
        /*033c*/ 	.word	0x00005050


	//   ....[29]....
        /*0340*/ 	.word	0x00005060


	//   ....[30]....
        /*0344*/ 	.word	0x00005070


	//   ....[31]....
        /*0348*/ 	.word	0x00005080


	//   ....[32]....
        /*034c*/ 	.word	0x00005090


	//   ....[33]....
        /*0350*/ 	.word	0x000050a0


	//   ....[34]....
        /*0354*/ 	.word	0x000050b0


	//   ....[35]....
        /*0358*/ 	.word	0x000050c0


	//   ....[36]....
        /*035c*/ 	.word	0x00006410


	//   ....[37]....
        /*0360*/ 	.word	0x00006420


	//   ....[38]....
        /*0364*/ 	.word	0x00006430


	//   ....[39]....
        /*0368*/ 	.word	0x00006440


	//   ....[40]....
        /*036c*/ 	.word	0x00006550


	//   ....[41]....
        /*0370*/ 	.word	0x00006560


	//   ....[42]....
        /*0374*/ 	.word	0x00006570


	//   ....[43]....
        /*0378*/ 	.word	0x00006580


	//   ....[44]....
        /*037c*/ 	.word	0x00006690


	//   ....[45]....
        /*0380*/ 	.word	0x000066a0


	//   ....[46]....
        /*0384*/ 	.word	0x000066b0


	//   ....[47]....
        /*0388*/ 	.word	0x000066c0


	//   ....[48]....
        /*038c*/ 	.word	0x000067d0


	//   ....[49]....
        /*0390*/ 	.word	0x000067e0


	//   ....[50]....
        /*0394*/ 	.word	0x000067f0


	//   ....[51]....
        /*0398*/ 	.word	0x00006800


	//   ....[52]....
        /*039c*/ 	.word	0x00006910


	//   ....[53]....
        /*03a0*/ 	.word	0x00006920


	//   ....[54]....
        /*03a4*/ 	.word	0x00006930


	//   ....[55]....
        /*03a8*/ 	.word	0x00006940


	//   ....[56]....
        /*03ac*/ 	.word	0x00006a50


	//   ....[57]....
        /*03b0*/ 	.word	0x00006a60


	//   ....[58]....
        /*03b4*/ 	.word	0x00006a70


	//   ....[59]....
        /*03b8*/ 	.word	0x00006a80


	//   ....[60]....
        /*03bc*/ 	.word	0x00006a90


	//   ....[61]....
        /*03c0*/ 	.word	0x00006aa0


	//   ....[62]....
        /*03c4*/ 	.word	0x00006ab0


	//   ....[63]....
        /*03c8*/ 	.word	0x00006af0


	//   ....[64]....
        /*03cc*/ 	.word	0x00006b30


	//   ....[65]....
        /*03d0*/ 	.word	0x00006b70


	//   ....[66]....
        /*03d4*/ 	.word	0x00006b90


	//   ....[67]....
        /*03d8*/ 	.word	0x00006bb0


	//   ....[68]....
        /*03dc*/ 	.word	0x00009d10


	//   ....[69]....
        /*03e0*/ 	.word	0x00009d50


	//   ....[70]....
        /*03e4*/ 	.word	0x00009d90


	//   ....[71]....
        /*03e8*/ 	.word	0x00009dd0


	//   ....[72]....
        /*03ec*/ 	.word	0x00009ef0


	//   ....[73]....
        /*03f0*/ 	.word	0x00009f30


	//   ....[74]....
        /*03f4*/ 	.word	0x00009f70


	//   ....[75]....
        /*03f8*/ 	.word	0x00009fb0


	//   ....[76]....
        /*03fc*/ 	.word	0x0000a0c0


	//   ....[77]....
        /*0400*/ 	.word	0x0000a100


	//   ....[78]....
        /*0404*/ 	.word	0x0000a140


	//   ....[79]....
        /*0408*/ 	.word	0x0000a180


	//   ....[80]....
        /*040c*/ 	.word	0x0000a290


	//   ....[81]....
        /*0410*/ 	.word	0x0000a2d0


	//   ....[82]....
        /*0414*/ 	.word	0x0000a310


	//   ....[83]....
        /*0418*/ 	.word	0x0000a350


	//   ....[84]....
        /*041c*/ 	.word	0x0000a460


	//   ....[85]....
        /*0420*/ 	.word	0x0000a490


	//   ....[86]....
        /*0424*/ 	.word	0x0000a4b0


	//   ....[87]....
        /*0428*/ 	.word	0x0000a4c0


	//   ....[88]....
        /*042c*/ 	.word	0x0000a9b0


	//   ....[89]....
        /*0430*/ 	.word	0x0000acf0


	//   ....[90]....
        /*0434*/ 	.word	0x0000ae00


	//   ....[91]....
        /*0438*/ 	.word	0x0000ae50


	//   ....[92]....
        /*043c*/ 	.word	0x0000aeb0


	//   ....[93]....
        /*0440*/ 	.word	0x0000af00


	//   ....[94]....
        /*0444*/ 	.word	0x0000af20


	//   ....[95]....
        /*0448*/ 	.word	0x0000b040


	//   ....[96]....
        /*044c*/ 	.word	0x0000b080


	//   ....[97]....
        /*0450*/ 	.word	0x0000b0e0


	//   ....[98]....
        /*0454*/ 	.word	0x0000b130


	//   ....[99]....
        /*0458*/ 	.word	0x0000b150


	//   ....[100]....
        /*045c*/ 	.word	0x0000b560


	//   ....[101]....
        /*0460*/ 	.word	0x0000b5b0


	//   ....[102]....
        /*0464*/ 	.word	0x0000b600


	//   ....[103]....
        /*0468*/ 	.word	0x0000b650


	//   ....[104]....
        /*046c*/ 	.word	0x0000b750


	//   ....[105]....
        /*0470*/ 	.word	0x0000b7a0


	//   ....[106]....
        /*0474*/ 	.word	0x0000b7f0


	//   ....[107]....
        /*0478*/ 	.word	0x0000b840


	//   ....[108]....
        /*047c*/ 	.word	0x0000b940


	//   ....[109]....
        /*0480*/ 	.word	0x0000b990


	//   ....[110]....
        /*0484*/ 	.word	0x0000b9e0


	//   ....[111]....
        /*0488*/ 	.word	0x0000ba40


	//   ....[112]....
        /*048c*/ 	.word	0x0000bb30


	//   ....[113]....
        /*0490*/ 	.word	0x0000bb80


	//   ....[114]....
        /*0494*/ 	.word	0x0000bbd0


	//   ....[115]....
        /*0498*/ 	.word	0x0000bc20


	//   ....[116]....
        /*049c*/ 	.word	0x0000bd20


	//   ....[117]....
        /*04a0*/ 	.word	0x0000bd70


	//   ....[118]....
        /*04a4*/ 	.word	0x0000bdc0


	//   ....[119]....
        /*04a8*/ 	.word	0x0000be10


	//   ....[120]....
        /*04ac*/ 	.word	0x0000beb0


	//   ....[121]....
        /*04b0*/ 	.word	0x0000bf50


	//   ....[122]....
        /*04b4*/ 	.word	0x0000bff0


	//   ....[123]....
        /*04b8*/ 	.word	0x0000c090


	//   ....[124]....
        /*04bc*/ 	.word	0x0000c130


	//   ....[125]....
        /*04c0*/ 	.word	0x0000c1e0


	//   ....[126]....
        /*04c4*/ 	.word	0x0000c240


	//   ....[127]....
        /*04c8*/ 	.word	0x0000c290


	//   ....[128]....
        /*04cc*/ 	.word	0x0000c2c0


	//   ....[129]....
        /*04d0*/ 	.word	0x0000c320


	//   ....[130]....
        /*04d4*/ 	.word	0x0000c370


	//   ....[131]....
        /*04d8*/ 	.word	0x0000c3c0


	//   ....[132]....
        /*04dc*/ 	.word	0x0000c450


	//   ....[133]....
        /*04e0*/ 	.word	0x0000c4a0


	//   ....[134]....
        /*04e4*/ 	.word	0x0000c4f0


	//   ....[135]....
        /*04e8*/ 	.word	0x0000c540


	//   ....[136]....
        /*04ec*/ 	.word	0x0000c5d0


	//   ....[137]....
        /*04f0*/ 	.word	0x0000c660


	//   ....[138]....
        /*04f4*/ 	.word	0x0000c6b0


	//   ....[139]....
        /*04f8*/ 	.word	0x0000c700


	//   ....[140]....
        /*04fc*/ 	.word	0x0000c790


	//   ....[141]....
        /*0500*/ 	.word	0x0000c820


	//   ....[142]....
        /*0504*/ 	.word	0x0000c870


	//   ....[143]....
        /*0508*/ 	.word	0x0000c8c0


	//   ....[144]....
        /*050c*/ 	.word	0x0000c950


	//   ....[145]....
        /*0510*/ 	.word	0x0000c9e0


	//   ....[146]....
        /*0514*/ 	.word	0x0000ca30


	//   ....[147]....
        /*0518*/ 	.word	0x0000ca80


	//   ....[148]....
        /*051c*/ 	.word	0x0000cb10


	//   ....[149]....
        /*0520*/ 	.word	0x0000cba0


	//   ....[150]....
        /*0524*/ 	.word	0x0000cbf0


	//   ....[151]....
        /*0528*/ 	.word	0x0000cc40


	//   ....[152]....
        /*052c*/ 	.word	0x0000ccd0


	//   ....[153]....
        /*0530*/ 	.word	0x0000cd80


	//   ....[154]....
        /*0534*/ 	.word	0x0000cde0


	//   ....[155]....
        /*0538*/ 	.word	0x0000cec0


	//   ....[156]....
        /*053c*/ 	.word	0x0000cef0


	//   ....[157]....
        /*0540*/ 	.word	0x0000cf60


	//   ....[158]....
        /*0544*/ 	.word	0x0000cfb0


	//   ....[159]....
        /*0548*/ 	.word	0x0000d000


	//   ....[160]....
        /*054c*/ 	.word	0x0000d030


	//   ....[161]....
        /*0550*/ 	.word	0x0000d080


	//   ....[162]....
        /*0554*/ 	.word	0x0000d0d0


	//   ....[163]....
        /*0558*/ 	.word	0x0000d130


	//----- nvinfo : EIATTR_VRC_CTA_INIT_COUNT
	.align		4
.L_2175:
        /*055c*/ 	.byte	0x02, 0x4a
	.zero		1
	.zero		1


	//----- nvinfo : EIATTR_EXIT_INSTR_OFFSETS
	.align		4
        /*0560*/ 	.byte	0x04, 0x1c
        /*0562*/ 	.short	(.L_2177 - .L_2176)


	//   ....[0]....
.L_2176:
        /*0564*/ 	.word	0x0000b240


	//   ....[1]....
        /*0568*/ 	.word	0x0000b500


	//----- nvinfo : EIATTR_MAX_THREADS
	.align		4
.L_2177:
        /*056c*/ 	.byte	0x04, 0x05
        /*056e*/ 	.short	(.L_2179 - .L_2178)
.L_2178:
        /*0570*/ 	.word	0x00000040
        /*0574*/ 	.word	0x00000001
        /*0578*/ 	.word	0x00000001


	//----- nvinfo : EIATTR_CRS_STACK_SIZE
	.align		4
.L_2179:
        /*057c*/ 	.byte	0x04, 0x1e
        /*057e*/ 	.short	(.L_2181 - .L_2180)
.L_2180:
        /*0580*/ 	.word	0x00000000


	//----- nvinfo : EIATTR_CBANK_PARAM_SIZE
	.align		4
.L_2181:
        /*0584*/ 	.byte	0x03, 0x19
        /*0586*/ 	.short	0x01f0


	//----- nvinfo : EIATTR_PARAM_CBANK
	.align		4
        /*0588*/ 	.byte	0x04, 0x0a
        /*058a*/ 	.short	(.L_2183 - .L_2182)
	.align		4
.L_2182:
        /*058c*/ 	.word	index@(.nv.constant0._Z25selective_scan_bwd_kernelI32Selective_Scan_bwd_kernel_traitsILi64ELi16ELb1ELb1ELb0ELb0ELb1EN3c108BFloat16ENS1_7complexIfEEEEv12SSMParamsBwd)
        /*0590*/ 	.short	0x0380
        /*0592*/ 	.short	0x01f0


	//----- nvinfo : EIATTR_SW_WAR
	.align		4
.L_2183:
        /*0594*/ 	.byte	0x04, 0x36
        /*0596*/ 	.short	(.L_2185 - .L_2184)
.L_2184:
        /*0598*/ 	.word	0x00000008
.L_2185:


//--------------------- .nv.info._Z25selective_scan_bwd_kernelI32Selective_Scan_bwd_kernel_traitsILi64ELi16ELb1ELb1ELb0ELb1ELb0EN3c108BFloat16ENS1_7complexIfEEEEv12SSMParamsBwd --------------------------
	.section	.nv.info._Z25selective_scan_bwd_kernelI32Selective_Scan_bwd_kernel_traitsILi64ELi16ELb1ELb1ELb0ELb1ELb0EN3c108BFloat16ENS1_7complexIfEEEEv12SSMParamsBwd,"",@"SHT_CUDA_INFO"
	.sectionflags	@""
	.align	4


	//----- nvinfo : EIATTR_CUDA_API_VERSION
	.align		4
        /*0000*/ 	.byte	0x04, 0x37
        /*0002*/ 	.short	(.L_2187 - .L_2186)
.L_2186:
        /*0004*/ 	.word	0x00000082


	//----- nvinfo : EIATTR_KPARAM_INFO
	.align		4
.L_2187:
        /*0008*/ 	.byte	0x04, 0x17
        /*000a*/ 	.short	(.L_2189 - .L_2188)
.L_2188:
        /*000c*/ 	.word	0x00000000
        /*0010*/ 	.short	0x0000
        /*0012*/ 	.short	0x0000
        /*0014*/ 	.byte	0x00, 0xf0, 0xc1, 0x07


	//----- nvinfo : EIATTR_SPARSE_MMA_MASK
	.align		4
.L_2189:
        /*0018*/ 	.byte	0x03, 0x50
        /*001a*/ 	.short	0x0000


	//----- nvinfo : EIATTR_MAXREG_COUNT
	.align		4
        /*001c*/ 	.byte	0x03, 0x1b
        /*001e*/ 	.short	0x00ff


	//----- nvinfo : EIATTR_NUM_BARRIERS
	.align		4
        /*0020*/ 	.byte	0x02, 0x4c
        /*0022*/ 	.byte	0x01
	.zero		1


	//----- nvinfo : EIATTR_MERCURY_ISA_VERSION
	.align		4
        /*0024*/ 	.byte	0x03, 0x5f
        /*0026*/ 	.short	0x0101


	//----- nvinfo : EIATTR_INT_WARP_WIDE_INSTR_OFFSETS
	.align		4
        /*0028*/ 	.byte	0x04, 0x31
        /*002a*/ 	.short	(.L_2191 - .L_2190)


	//   ....[0]....
.L_2190:
        /*002c*/ 	.word	0x00006ea0


	//   ....[1]....
        /*0030*/ 	.word	0x00007fe0


	//----- nvinfo : EIATTR_COOP_GROUP_MASK_REGIDS
	.align		4
.L_2191:
        /*0034*/ 	.byte	0x04, 0x29
        /*0036*/ 	.short	(.L_2193 - .L_2192)


	//   ....[0]....
.L_2192:
        /*0038*/ 	.word	0xffffffff


	//   ....[1]....
        /*003c*/ 	.word	0xffffffff


	//   ....[2]....
        /*0040*/ 	.word	0xffffffff


	//   ....[3]....
        /*0044*/ 	.word	0xffffffff


	//   ....[4]....
        /*0048*/ 	.word	0xffffffff


	//   ....[5]....
        /*004c*/ 	.word	0xffffffff


	//   ....[6]....
        /*0050*/ 	.word	0xffffffff


	//   ....[7]....
        /*0054*/ 	.word	0xffffffff


	//   ....[8]....
        /*0058*/ 	.word	0xffffffff


	//   ....[9]....
        /*005c*/ 	.word	0xffffffff


	//   ....[10]....
        /*0060*/ 	.word	0xffffffff


	//   ....[11]....
        /*0064*/ 	.word	0xffffffff


	//   ....[12]....
        /*0068*/ 	.word	0xffffffff


	//   ....[13]....
        /*006c*/ 	.word	0xffffffff


	//   ....[14]....
        /*0070*/ 	.word	0xffffffff


	//   ....[15]....
        /*0074*/ 	.word	0xffffffff


	//   ....[16]....
        /*0078*/ 	.word	0xffffffff


	//   ....[17]....
        /*007c*/ 	.word	0xffffffff


	//   ....[18]....
        /*0080*/ 	.word	0xffffffff


	//   ....[19]....
        /*0084*/ 	.word	0xffffffff


	//   ....[20]....
        /*0088*/ 	.word	0xffffffff


	//   ....[21]....
        /*008c*/ 	.word	0xffffffff


	//   ....[22]....
        /*0090*/ 	.word	0xffffffff


	//   ....[23]....
        /*0094*/ 	.word	0xffffffff


	//   ....[24]....
        /*0098*/ 	.word	0xffffffff


	//   ....[25]....
        /*009c*/ 	.word	0xffffffff


	//   ....[26]....
        /*00a0*/ 	.word	0xffffffff


	//   ....[27]....
        /*00a4*/ 	.word	0xffffffff


	//   ....[28]....
        /*00a8*/ 	.word	0xffffffff


	//   ....[29]....
        /*00ac*/ 	.word	0xffffffff


	//   ....[30]....
        /*00b0*/ 	.word	0xffffffff


	//   ....[31]....
        /*00b4*/ 	.word	0xffffffff


	//   ....[32]....
        /*00b8*/ 	.word	0xffffffff


	//   ....[33]....
        /*00bc*/ 	.word	0xffffffff


	//   ....[34]....
        /*00c0*/ 	.word	0xffffffff


	//   ....[35]....
        /*00c4*/ 	.word	0xffffffff


	//   ....[36]....
        /*00c8*/ 	.word	0xffffffff


	//   ....[37]....
        /*00cc*/ 	.word	0xffffffff


	//   ....[38]....
        /*00d0*/ 	.word	0xffffffff


	//   ....[39]....
        /*00d4*/ 	.word	0xffffffff


	//   ....[40]....
        /*00d8*/ 	.word	0xffffffff


	//   ....[41]....
        /*00dc*/ 	.word	0xffffffff


	//   ....[42]....
        /*00e0*/ 	.word	0xffffffff


	//   ....[43]....
        /*00e4*/ 	.word	0xffffffff


	//   ....[44]....
        /*00e8*/ 	.word	0xffffffff


	//   ....[45]....
        /*00ec*/ 	.word	0xffffffff


	//   ....[46]....
        /*00f0*/ 	.word	0xffffffff


	//   ....[47]....
        /*00f4*/ 	.word	0xffffffff


	//   ....[48]....
        /*00f8*/ 	.word	0xffffffff


	//   ....[49]....
        /*00fc*/ 	.word	0xffffffff


	//   ....[50]....
        /*0100*/ 	.word	0xffffffff


	//   ....[51]....
        /*0104*/ 	.word	0xffffffff


	//   ....[52]....
        /*0108*/ 	.word	0xffffffff


	//   ....[53]....
        /*010c*/ 	.word	0xffffffff


	//   ....[54]....
        /*0110*/ 	.word	0xffffffff


	//   ....[55]....
        /*0114*/ 	.word	0xffffffff


	//   ....[56]....
        /*0118*/ 	.word	0xffffffff


	//   ....[57]....
        /*011c*/ 	.word	0xffffffff


	//   ....[58]....
        /*0120*/ 	.word	0xffffffff


	//   ....[59]....
        /*0124*/ 	.word	0xffffffff


	//   ....[60]....
        /*0128*/ 	.word	0xffffffff


	//   ....[61]....
        /*012c*/ 	.word	0xffffffff


	//   ....[62]....
        /*0130*/ 	.word	0xffffffff


	//   ....[63]....
        /*0134*/ 	.word	0xffffffff


	//   ....[64]....
        /*0138*/ 	.word	0xffffffff


	//   ....[65]....
        /*013c*/ 	.word	0xffffffff


	//   ....[66]....
        /*0140*/ 	.word	0xffffffff


	//   ....[67]....
        /*0144*/ 	.word	0xffffffff


	//   ....[68]....
        /*0148*/ 	.word	0xffffffff


	//   ....[69]....
        /*014c*/ 	.word	0xffffffff


	//   ....[70]....
        /*0150*/ 	.word	0xffffffff


	//   ....[71]....
        /*0154*/ 	.word	0xffffffff


	//   ....[72]....
        /*0158*/ 	.word	0xffffffff


	//   ....[73]....
        /*015c*/ 	.word	0xffffffff


	//   ....[74]....
        /*0160*/ 	.word	0xffffffff


	//   ....[75]....
        /*0164*/ 	.word	0xffffffff


	//   ....[76]....
        /*0168*/ 	.word	0xffffffff


	//   ....[77]....
        /*016c*/ 	.word	0xffffffff


	//   ....[78]....
        /*0170*/ 	.word	0xffffffff


	//   ....[79]....
        /*0174*/ 	.word	0xffffffff


	//   ....[80]....
        /*0178*/ 	.word	0xffffffff


	//   ....[81]....
        /*017c*/ 	.word	0xffffffff


	//   ....[82]....
        /*0180*/ 	.word	0xffffffff


	//   ....[83]....
        /*0184*/ 	.word	0xffffffff


	//   ....[84]....
        /*0188*/ 	.word	0xffffffff


	//   ....[85]....
        /*018c*/ 	.word	0xffffffff


	//   ....[86]....
        /*0190*/ 	.word	0xffffffff


	//   ....[87]....
        /*0194*/ 	.word	0xffffffff


	//   ....[88]....
        /*0198*/ 	.word	0xffffffff


	//   ....[89]....
        /*019c*/ 	.word	0xffffffff


	//   ....[90]....
        /*01a0*/ 	.word	0xffffffff


	//   ....[91]....
        /*01a4*/ 	.word	0xffffffff


	//   ....[92]....
        /*01a8*/ 	.word	0xffffffff


	//   ....[93]....
        /*01ac*/ 	.word	0xffffffff


	//   ....[94]....
        /*01b0*/ 	.word	0xffffffff


	//   ....[95]....
        /*01b4*/ 	.word	0xffffffff


	//   ....[96]....
        /*01b8*/ 	.word	0xffffffff


	//   ....[97]....
        /*01bc*/ 	.word	0x0500000e


	//   ....[98]....
        /*01c0*/ 	.word	0x0500000e


	//   ....[99]....
        /*01c4*/ 	.word	0x0500000e


	//   ....[100]....
        /*01c8*/ 	.word	0x0500000e


	//   ....[101]....
        /*01cc*/ 	.word	0x0500000e


	//   ....[102]....
        /*01d0*/ 	.word	0x0500000e


	//   ....[103]....
        /*01d4*/ 	.word	0x0500000e


	//   ....[104]....
        /*01d8*/ 	.word	0x0500000e


	//   ....[105]....
        /*01dc*/ 	.word	0x0500000e


	//   ....[106]....
        /*01e0*/ 	.word	0x0500000e


	//   ....[107]....
        /*01e4*/ 	.word	0x0500000e


	//   ....[108]....
        /*01e8*/ 	.word	0x0500000e


	//   ....[109]....
        /*01ec*/ 	.word	0x0500000e


	//   ....[110]....
        /*01f0*/ 	.word	0x0500000e


	//   ....[111]....
        /*01f4*/ 	.word	0x0500000e


	//   ....[112]....
        /*01f8*/ 	.word	0x0500000e


	//   ....[113]....
        /*01fc*/ 	.word	0x0500000e


	//   ....[114]....
        /*0200*/ 	.word	0x0500000e


	//   ....[115]....
        /*0204*/ 	.word	0x0500000e


	//   ....[116]....
        /*0208*/ 	.word	0x0500000e


	//   ....[117]....
        /*020c*/ 	.word	0x0500000e


	//   ....[118]....
        /*0210*/ 	.word	0x0500000e


	//   ....[119]....
        /*0214*/ 	.word	0x0500000e


	//   ....[120]....
        /*0218*/ 	.word	0x0500000e


	//   ....[121]....
        /*021c*/ 	.word	0x0500000e


	//   ....[122]....
        /*0220*/ 	.word	0x0500000e


	//   ....[123]....
        /*0224*/ 	.word	0x0500000e


	//   ....[124]....
        /*0228*/ 	.word	0x0500000e


	//   ....[125]....
        /*022c*/ 	.word	0x0500000e


	//   ....[126]....
        /*0230*/ 	.word	0x0500000e


	//   ....[127]....
        /*0234*/ 	.word	0x0500000e


	//   ....[128]....
        /*0238*/ 	.word	0x0500000e


	//   ....[129]....
        /*023c*/ 	.word	0x0500000e


	//   ....[130]....
        /*0240*/ 	.word	0x0500000e


	//   ....[131]....
        /*0244*/ 	.word	0x0500000e


	//   ....[132]....
        /*0248*/ 	.word	0x0500000e


	//   ....[133]....
        /*024c*/ 	.word	0x0500000e


	//   ....[134]....
        /*0250*/ 	.word	0x0500000e


	//   ....[135]....
        /*0254*/ 	.word	0x0500000e


	//   ....[136]....
        /*0258*/ 	.word	0x0500000e


	//   ....[137]....
        /*025c*/ 	.word	0x0500000e


	//   ....[138]....
        /*0260*/ 	.word	0x0500000e


	//   ....[139]....
        /*0264*/ 	.word	0x0500000e


	//   ....[140]....
        /*0268*/ 	.word	0x0500000e


	//   ....[141]....
        /*026c*/ 	.word	0x0500000e


	//   ....[142]....
        /*0270*/ 	.word	0x0500000e


	//   ....[143]....
        /*0274*/ 	.word	0x0500000e


	//   ....[144]....
        /*0278*/ 	.word	0x0500000e


	//   ....[145]....
        /*027c*/ 	.word	0x0500000e


	//   ....[146]....
        /*0280*/ 	.word	0x0500000e


	//   ....[147]....
        /*0284*/ 	.word	0x0500000e


	//   ....[148]....
        /*0288*/ 	.word	0x0500000e


	//   ....[149]....
        /*028c*/ 	.word	0x0500000e


	//   ....[150]....
        /*0290*/ 	.word	0x0500000e


	//   ....[151]....
        /*0294*/ 	.word	0x0500000e


	//   ....[152]....
        /*0298*/ 	.word	0x0500000e


	//   ....[153]....
        /*029c*/ 	.word	0x0500000e


	//   ....[154]....
        /*02a0*/ 	.word	0x0500000e


	//   ....[155]....
        /*02a4*/ 	.word	0x0500000e


	//   ....[156]....
        /*02a8*/ 	.word	0x0500000e


	//   ....[157]....
        /*02ac*/ 	.word	0x0500000e


	//   ....[158]....
        /*02b0*/ 	.word	0x0500000e


	//   ....[159]....
        /*02b4*/ 	.word	0x0500000e


	//   ....[160]....
        /*02b8*/ 	.word	0x0500000e


	//----- nvinfo : EIATTR_COOP_GROUP_INSTR_OFFSETS
	.align		4
.L_2193:
        /*02bc*/ 	.byte	0x04, 0x28
        /*02be*/ 	.short	(.L_2195 - .L_2194)


	//   ....[0]....
.L_2194:
        /*02c0*/ 	.word	0x00000ab0


	//   ....[1]....
        /*02c4*/ 	.word	0x00000b60


	//   ....[2]....
        /*02c8*/ 	.word	0x00000ed0


	//   ....[3]....
        /*02cc*/ 	.word	0x00003b30


	//   ....[4]....
        /*02d0*/ 	.word	0x00005850


	//   ....[5]....
        /*02d4*/ 	.word	0x00005860


	//   ....[6]....
        /*02d8*/ 	.word	0x00005870


	//   ....[7]....
        /*02dc*/ 	.word	0x00005880


	//   ....[8]....
        /*02e0*/ 	.word	0x00005910


	//   ....[9]....
        /*02e4*/ 	.word	0x00005940


	//   ....[10]....
        /*02e8*/ 	.word	0x00005950


	//   ....[11]....
        /*02ec*/ 	.word	0x00005960


	//   ....[12]....
        /*02f0*/ 	.word	0x000059f0


	//   ....[13]....
        /*02f4*/ 	.word	0x00005a20


	//   ....[14]....
        /*02f8*/ 	.word	0x00005a30


	//   ....[15]....
        /*02fc*/ 	.word	0x00005a40


	//   ....[16]....
        /*0300*/ 	.word	0x00005ae0


	//   ....[17]....
        /*0304*/ 	.word	0x00005b00


	//   ....[18]....
        /*0308*/ 	.word	0x00005b10


	//   ....[19]....
        /*030c*/ 	.word	0x00005b20


	//   ....[20]....
        /*0310*/ 	.word	0x00005bd0


	//   ....[21]....
        /*0314*/ 	.word	0x00005be0


	//   ....[22]....
        /*0318*/ 	.word	0x00005bf0


	//   ....[23]....
        /*031c*/ 	.word	0x00005c00


	//   ....[24]....
        /*0320*/ 	.word	0x00005d60


	//   ....[25]....
        /*0324*/ 	.word	0x00005d70


	//   ....[26]....
        /*0328*/ 	.word	0x00005d80


	//   ....[27]....
        /*032c*/ 	.word	0x00005d90


	//   ....[28]....
        /*0330*/ 	.word	0x00005da0


	//   ....[29]....
        /*0334*/ 	.word	0x00005db0


	//   ....[30]....
        /*0338*/ 	.word	0x00005dc0


	//   ....[31]....
        /*033c*/ 	.word	0x00005dd0


	//   ....[32]....
        /*0340*/ 	.word	0x00007130


	//   ....[33]....
        /*0344*/ 	.word	0x00007140


	//   ....[34]....
        /*0348*/ 	.word	0x00007150


	//   ....[35]....
        /*034c*/ 	.word	0x00007160


	//   ....[36]....
        /*0350*/ 	.word	0x00007270


	//   ....[37]....
        /*0354*/ 	.word	0x00007280


	//   ....[38]....
        /*0358*/ 	.word	0x00007290


	//   ....[39]....
        /*035c*/ 	.word	0x000072a0


	//   ....[40]....
        /*0360*/ 	.word	0x000073b0


	//   ....[41]....
        /*0364*/ 	.word	0x000073c0


	//   ....[42]....
        /*0368*/ 	.word	0x000073d0


	//   ....[43]....
        /*036c*/ 	.word	0x000073e0


	//   ....[44]....
        /*0370*/ 	.word	0x000074f0


	//   ....[45]....
        /*0374*/ 	.word	0x00007500


	//   ....[46]....
        /*0378*/ 	.word	0x00007510


	//   ....[47]....
        /*037c*/ 	.word	0x00007520


	//   ....[48]....
        /*0380*/ 	.word	0x00007630


	//   ....[49]....
        /*0384*/ 	.word	0x00007640


	//   ....[50]....
        /*0388*/ 	.word	0x00007650


	//   ....[51]....
        /*038c*/ 	.word	0x00007660


	//   ....[52]....
        /*0390*/ 	.word	0x00007770


	//   ....[53]....
        /*0394*/ 	.word	0x00007780


	//   ....[54]....
        /*0398*/ 	.word	0x00007790


	//   ....[55]....
        /*039c*/ 	.word	0x000077a0


	//   ....[56]....
        /*03a0*/ 	.word	0x000077b0


	//   ....[57]....
        /*03a4*/ 	.word	0x000077c0


	//   ....[58]....
        /*03a8*/ 	.word	0x000077d0


	//   ....[59]....
        /*03ac*/ 	.word	0x00007810


	//   ....[60]....
        /*03b0*/ 	.word	0x00007850


	//   ....[61]....
        /*03b4*/ 	.word	0x00007890


	//   ....[62]....
        /*03b8*/ 	.word	0x000078b0


	//   ....[63]....
        /*03bc*/ 	.word	0x000078d0


	//   ....[64]....
        /*03c0*/ 	.word	0x0000aa30


	//   ....[65]....
        /*03c4*/ 	.word	0x0000aa70


	//   ....[66]....
        /*03c8*/ 	.word	0x0000aab0


	//   ....[67]....
        /*03cc*/ 	.word	0x0000aaf0


	//   ....[68]....
        /*03d0*/ 	.word	0x0000ac00


	//   ....[69]....
        /*03d4*/ 	.word	0x0000ac40


	//   ....[70]....
        /*03d8*/ 	.word	0x0000ac80


	//   ....[71]....
        /*03dc*/ 	.word	0x0000acc0


	//   ....[72]....
        /*03e0*/ 	.word	0x0000add0


	//   ....[73]....
        /*03e4*/ 	.word	0x0000ae10


	//   ....[74]....
        /*03e8*/ 	.word	0x0000ae50


	//   ....[75]....
        /*03ec*/ 	.word	0x0000ae90


	//   ....[76]....
        /*03f0*/ 	.word	0x0000afa0


	//   ....[77]....
        /*03f4*/ 	.word	0x0000afe0


	//   ....[78]....
        /*03f8*/ 	.word	0x0000b020


	//   ....[79]....
        /*03fc*/ 	.word	0x0000b060


	//   ....[80]....
        /*0400*/ 	.word	0x0000b170


	//   ....[81]....
        /*0404*/ 	.word	0x0000b1b0


	//   ....[82]....
        /*0408*/ 	.word	0x0000b1d0


	//   ....[83]....
        /*040c*/ 	.word	0x0000b1e0


	//   ....[84]....
        /*0410*/ 	.word	0x0000b7c0


	//   ....[85]....
        /*0414*/ 	.word	0x0000b820


	//   ....[86]....
        /*0418*/ 	.word	0x0000c340


	//   ....[87]....
        /*041c*/ 	.word	0x0000c4c0


	//   ....[88]....
        /*0420*/ 	.word	0x0000c510


	//   ....[89]....
        /*0424*/ 	.word	0x0000c570


	//   ....[90]....
        /*0428*/ 	.word	0x0000c5c0


	//   ....[91]....
        /*042c*/ 	.word	0x0000c5e0


	//   ....[92]....
        /*0430*/ 	.word	0x0000c750


	//   ....[93]....
        /*0434*/ 	.word	0x0000c790


	//   ....[94]....
        /*0438*/ 	.word	0x0000c7f0


	//   ....[95]....
        /*043c*/ 	.word	0x0000c840


	//   ....[96]....
        /*0440*/ 	.word	0x0000c860


	//   ....[97]....
        /*0444*/ 	.word	0x0000ccd0


	//   ....[98]....
        /*0448*/ 	.word	0x0000cd20


	//   ....[99]....
        /*044c*/ 	.word	0x0000cd70


	//   ....[100]....
        /*0450*/ 	.word	0x0000cdc0


	//   ....[101]....
        /*0454*/ 	.word	0x0000ceb0


	//   ....[102]....
        /*0458*/ 	.word	0x0000cf00


	//   ....[103]....
        /*045c*/ 	.word	0x0000cf50


	//   ....[104]....
        /*0460*/ 	.word	0x0000cfa0


	//   ....[105]....
        /*0464*/ 	.word	0x0000d090


	//   ....[106]....
        /*0468*/ 	.word	0x0000d0e0


	//   ....[107]....
        /*046c*/ 	.word	0x0000d130


	//   ....[108]....
        /*0470*/ 	.word	0x0000d180


	//   ....[109]....
        /*0474*/ 	.word	0x0000d270


	//   ....[110]....
        /*0478*/ 	.word	0x0000d2c0


	//   ....[111]....
        /*047c*/ 	.word	0x0000d310


	//   ....[112]....
        /*0480*/ 	.word	0x0000d360


	//   ....[113]....
        /*0484*/ 	.word	0x0000d450


	//   ....[114]....
        /*0488*/ 	.word	0x0000d4a0


	//   ....[115]....
        /*048c*/ 	.word	0x0000d4f0


	//   ....[116]....
        /*0490*/ 	.word	0x0000d540


	//   ....[117]....
        /*0494*/ 	.word	0x0000d5d0


	//   ....[118]....
        /*0498*/ 	.word	0x0000d670


	//   ....[119]....
        /*049c*/ 	.word	0x0000d710


	//   ....[120]....
        /*04a0*/ 	.word	0x0000d7b0


	//   ....[121]....
        /*04a4*/ 	.word	0x0000d850


	//   ....[122]....
        /*04a8*/ 	.word	0x0000d8f0


	//   ....[123]....
        /*04ac*/ 	.word	0x0000d950


	//   ....[124]....
        /*04b0*/ 	.word	0x0000d9a0


	//   ....[125]....
        /*04b4*/ 	.word	0x0000d9f0


	//   ....[126]....
        /*04b8*/ 	.word	0x0000da40


	//   ....[127]....
        /*04bc*/ 	.word	0x0000da90


	//   ....[128]....
        /*04c0*/ 	.word	0x0000dae0


	//   ....[129]....
        /*04c4*/ 	.word	0x0000db70


	//   ....[130]....
        /*04c8*/ 	.word	0x0000dbc0


	//   ....[131]....
        /*04cc*/ 	.word	0x0000dc10


	//   ....[132]....
        /*04d0*/ 	.word	0x0000dc60


	//   ....[133]....
        /*04d4*/ 	.word	0x0000dcf0


	//   ....[134]....
        /*04d8*/ 	.word	0x0000dd80


	//   ....[135]....
        /*04dc*/ 	.word	0x0000ddd0


	//   ....[136]....
        /*04e0*/ 	.word	0x0000de20


	//   ....[137]....
        /*04e4*/ 	.word	0x0000deb0


	//   ....[138]....
        /*04e8*/ 	.word	0x0000df40


	//   ....[139]....
        /*04ec*/ 	.word	0x0000df90


	//   ....[140]....
        /*04f0*/ 	.word	0x0000dfe0


	//   ....[141]....
        /*04f4*/ 	.word	0x0000e070


	//   ....[142]....
        /*04f8*/ 	.word	0x0000e100


	//   ....[143]....
        /*04fc*/ 	.word	0x0000e150


	//   ....[144]....
        /*0500*/ 	.word	0x0000e1a0


	//   ....[145]....
        /*0504*/ 	.word	0x0000e230


	//   ....[146]....
        /*0508*/ 	.word	0x0000e2c0


	//   ....[147]....
        /*050c*/ 	.word	0x0000e310


	//   ....[148]....
        /*0510*/ 	.word	0x0000e360


	//   ....[149]....
        /*0514*/ 	.word	0x0000e3f0


	//   ....[150]....
        /*0518*/ 	.word	0x0000e4a0


	//   ....[151]....
        /*051c*/ 	.word	0x0000e4f0


	//   ....[152]....
        /*0520*/ 	.word	0x0000e5c0


	//   ....[153]....
        /*0524*/ 	.word	0x0000e630


	//   ....[154]....
        /*0528*/ 	.word	0x0000e680


	//   ....[155]....
        /*052c*/ 	.word	0x0000e6d0


	//   ....[156]....
        /*0530*/ 	.word	0x0000e720


	//   ....[157]....
        /*0534*/ 	.word	0x0000e760


	//   ....[158]....
        /*0538*/ 	.word	0x0000e7b0


	//   ....[159]....
        /*053c*/ 	.word	0x0000e800


	//   ....[160]....
        /*0540*/ 	.word	0x0000e860


	//----- nvinfo : EIATTR_VRC_CTA_INIT_COUNT
	.align		4
.L_2195:
        /*0544*/ 	.byte	0x02, 0x4a
	.zero		1
	.zero		1


	//----- nvinfo : EIATTR_EXIT_INSTR_OFFSETS
	.align		4
        /*0548*/ 	.byte	0x04, 0x1c
        /*054a*/ 	.short	(.L_2197 - .L_2196)


	//   ....[0]....
.L_2196:
        /*054c*/ 	.word	0x0000c970


	//   ....[1]....
        /*0550*/ 	.word	0x0000cc70


	//----- nvinfo : EIATTR_MAX_THREADS
	.align		4
.L_2197:
        /*0554*/ 	.byte	0x04, 0x05
        /*0556*/ 	.short	(.L_2199 - .L_2198)
.L_2198:
        /*0558*/ 	.word	0x00000040
        /*055c*/ 	.word	0x00000001
        /*0560*/ 	.word	0x00000001


	//----- nvinfo : EIATTR_CRS_STACK_SIZE
	.align		4
.L_2199:
        /*0564*/ 	.byte	0x04, 0x1e
        /*0566*/ 	.short	(.L_2201 - .L_2200)
.L_2200:
        /*0568*/ 	.word	0x00000000


	//----- nvinfo : EIATTR_CBANK_PARAM_SIZE
	.align		4
.L_2201:
        /*056c*/ 	.byte	0x03, 0x19
        /*056e*/ 	.short	0x01f0


	//----- nvinfo : EIATTR_PARAM_CBANK
	.align		4
        /*0570*/ 	.byte	0x04, 0x0a
        /*0572*/ 	.short	(.L_2203 - .L_2202)
	.align		4
.L_2202:
        /*0574*/ 	.word	index@(.nv.constant0._Z25selective_scan_bwd_kernelI32Selective_Scan_bwd_kernel_traitsILi64ELi16ELb1ELb1ELb0ELb1ELb0EN3c108BFloat16ENS1_7complexIfEEEEv12SSMParamsBwd)
        /*0578*/ 	.short	0x0380
        /*057a*/ 	.short	0x01f0


	//----- nvinfo : EIATTR_SW_WAR
	.align		4
.L_2203:
        /*057c*/ 	.byte	0x04, 0x36
        /*057e*/ 	.short	(.L_2205 - .L_2204)
.L_2204:
        /*0580*/ 	.word	0x00000008
.L_2205:


//--------------------- .nv.info._Z25selective_scan_bwd_kernelI32Selective_Scan_bwd_kernel_traitsILi64ELi16ELb1ELb1ELb0ELb1ELb1EN3c108BFloat16ENS1_7complexIfEEEEv12SSMParamsBwd --------------------------
	.section	.nv.info._Z25selective_scan_bwd_kernelI32Selective_Scan_bwd_kernel_traitsILi64ELi16ELb1ELb1ELb0ELb1ELb1EN3c108BFloat16ENS1_7complexIfEEEEv12SSMParamsBwd,"",@"SHT_CUDA_INFO"
	.sectionflags	@""
	.align	4


	//----- nvinfo : EIATTR_CUDA_API_VERSION
	.align		4
        /*0000*/ 	.byte	0x04, 0x37
        /*0002*/ 	.short	(.L_2207 - .L_2206)
.L_2206:
        /*0004*/ 	.word	0x00000082


	//----- nvinfo : EIATTR_KPARAM_INFO
	.align		4
.L_2207:
        /*0008*/ 	.byte	0x04, 0x17
        /*000a*/ 	.short	(.L_2209 - .L_2208)
.L_2208:
        /*000c*/ 	.word	0x00000000
        /*0010*/ 	.short	0x0000
        /*0012*/ 	.short	0x0000
        /*0014*/ 	.byte	0x00, 0xf0, 0xc1, 0x07


	//----- nvinfo : EIATTR_SPARSE_MMA_MASK
	.align		4
.L_2209:
        /*0018*/ 	.byte	0x03, 0x50
        /*001a*/ 	.short	0x0000


	//----- nvinfo : EIATTR_MAXREG_COUNT
	.align		4
        /*001c*/ 	.byte	0x03, 0x1b
        /*001e*/ 	.short	0x00ff


	//----- nvinfo : EIATTR_NUM_BARRIERS
	.align		4
        /*0020*/ 	.byte	0x02, 0x4c
        /*0022*/ 	.byte	0x01
	.zero		1


	//----- nvinfo : EIATTR_MERCURY_ISA_VERSION
	.align		4
        /*0024*/ 	.byte	0x03, 0x5f
        /*0026*/ 	.short	0x0101


	//----- nvinfo : EIATTR_INT_WARP_WIDE_INSTR_OFFSETS
	.align		4
        /*0028*/ 	.byte	0x04, 0x31
        /*002a*/ 	.short	(.L_2211 - .L_2210)


	//   ....[0]....
.L_2210:
        /*002c*/ 	.word	0x00007910


	//   ....[1]....
        /*0030*/ 	.word	0x00009460


	//----- nvinfo : EIATTR_COOP_GROUP_MASK_REGIDS
	.align		4
.L_2211:
        /*0034*/ 	.byte	0x04, 0x29
        /*0036*/ 	.short	(.L_2213 - .L_2212)


	//   ....[0]....
.L_2212:
        /*0038*/ 	.word	0xffffffff


	//   ....[1]....
        /*003c*/ 	.word	0xffffffff


	//   ....[2]....
        /*0040*/ 	.word	0xffffffff


	//   ....[3]....
        /*0044*/ 	.word	0xffffffff


	//   ....[4]....
        /*0048*/ 	.word	0xffffffff


	//   ....[5]....
        /*004c*/ 	.word	0xffffffff


	//   ....[6]....
        /*0050*/ 	.word	0xffffffff


	//   ....[7]....
        /*0054*/ 	.word	0xffffffff


	//   ....[8]....
        /*0058*/ 	.word	0xffffffff


	//   ....[9]....
        /*005c*/ 	.word	0xffffffff


	//   ....[10]....
        /*0060*/ 	.word	0xffffffff


	//   ....[11]....
        /*0064*/ 	.word	0xffffffff


	//   ....[12]....
        /*0068*/ 	.word	0xffffffff


	//   ....[13]....
        /*006c*/ 	.word	0xffffffff


	//   ....[14]....
        /*0070*/ 	.word	0xffffffff


	//   ....[15]....
        /*0074*/ 	.word	0xffffffff


	//   ....[16]....
        /*0078*/ 	.word	0xffffffff


	//   ....[17]....
        /*007c*/ 	.word	0xffffffff


	//   ....[18]....
        /*0080*/ 	.word	0xffffffff


	//   ....[19]....
        /*0084*/ 	.word	0xffffffff


	//   ....[20]....
        /*0088*/ 	.word	0xffffffff


	//   ....[21]....
        /*008c*/ 	.word	0xffffffff


	//   ....[22]....
        /*0090*/ 	.word	0xffffffff


	//   ....[23]....
        /*0094*/ 	.word	0xffffffff


	//   ....[24]....
        /*0098*/ 	.word	0xffffffff


	//   ....[25]....
        /*009c*/ 	.word	0xffffffff


	//   ....[26]....
        /*00a0*/ 	.word	0xffffffff


	//   ....[27]....
        /*00a4*/ 	.word	0xffffffff


	//   ....[28]....
        /*00a8*/ 	.word	0xffffffff


	//   ....[29]....
        /*00ac*/ 	.word	0xffffffff


	//   ....[30]....
        /*00b0*/ 	.word	0xffffffff


	//   ....[31]....
        /*00b4*/ 	.word	0xffffffff


	//   ....[32]....
        /*00b8*/ 	.word	0xffffffff


	//   ....[33]....
        /*00bc*/ 	.word	0xffffffff


	//   ....[34]....
        /*00c0*/ 	.word	0xffffffff


	//   ....[35]....
        /*00c4*/ 	.word	0xffffffff


	//   ....[36]....
        /*00c8*/ 	.word	0xffffffff


	//   ....[37]....
        /*00cc*/ 	.word	0xffffffff


	//   ....[38]....
        /*00d0*/ 	.word	0xffffffff


	//   ....[39]....
        /*00d4*/ 	.word	0xffffffff


	//   ....[40]....
        /*00d8*/ 	.word	0xffffffff


	//   ....[41]....
        /*00dc*/ 	.word	0xffffffff


	//   ....[42]....
        /*00e0*/ 	.word	0xffffffff


	//   ....[43]....
        /*00e4*/ 	.word	0xffffffff


	//   ....[44]....
        /*00e8*/ 	.word	0xffffffff


	//   ....[45]....
        /*00ec*/ 	.word	0xffffffff


	//   ....[46]....
        /*00f0*/ 	.word	0xffffffff


	//   ....[47]....
        /*00f4*/ 	.word	0xffffffff


	//   ....[48]....
        /*00f8*/ 	.word	0xffffffff


	//   ....[49]....
        /*00fc*/ 	.word	0xffffffff


	//   ....[50]....
        /*0100*/ 	.word	0xffffffff


	//   ....[51]....
        /*0104*/ 	.word	0xffffffff


	//   ....[52]....
        /*0108*/ 	.word	0xffffffff


	//   ....[53]....
        /*010c*/ 	.word	0xffffffff


	//   ....[54]....
        /*0110*/ 	.word	0xffffffff


	//   ....[55]....
        /*0114*/ 	.word	0xffffffff


	//   ....[56]....
        /*0118*/ 	.word	0xffffffff


	//   ....[57]....
        /*011c*/ 	.word	0xffffffff


	//   ....[58]....
        /*0120*/ 	.word	0xffffffff


	//   ....[59]....
        /*0124*/ 	.word	0xffffffff


	//   ....[60]....
        /*0128*/ 	.word	0xffffffff


	//   ....[61]....
        /*012c*/ 	.word	0xffffffff


	//   ....[62]....
        /*0130*/ 	.word	0xffffffff


	//   ....[63]....
        /*0134*/ 	.word	0xffffffff


	//   ....[64]....
        /*0138*/ 	.word	0xffffffff


	//   ....[65]....
        /*013c*/ 	.word	0xffffffff


	//   ....[66]....
        /*0140*/ 	.word	0xffffffff


	//   ....[67]....
        /*0144*/ 	.word	0xffffffff


	//   ....[68]....
        /*0148*/ 	.word	0xffffffff


	//   ....[69]....
        /*014c*/ 	.word	0xffffffff


	//   ....[70]....
        /*0150*/ 	.word	0xffffffff


	//   ....[71]....
        /*0154*/ 	.word	0xffffffff


	//   ....[72]....
        /*0158*/ 	.word	0xffffffff


	//   ....[73]....
        /*015c*/ 	.word	0xffffffff


	//   ....[74]....
        /*0160*/ 	.word	0xffffffff


	//   ....[75]....
        /*0164*/ 	.word	0xffffffff


	//   ....[76]....
        /*0168*/ 	.word	0xffffffff


	//   ....[77]....
        /*016c*/ 	.word	0xffffffff


	//   ....[78]....
        /*0170*/ 	.word	0xffffffff


	//   ....[79]....
        /*0174*/ 	.word	0xffffffff


	//   ....[80]....
        /*0178*/ 	.word	0xffffffff


	//   ....[81]....
        /*017c*/ 	.word	0xffffffff


	//   ....[82]....
        /*0180*/ 	.word	0xffffffff


	//   ....[83]....
        /*0184*/ 	.word	0xffffffff


	//   ....[84]....
        /*0188*/ 	.word	0xffffffff


	//   ....[85]....
        /*018c*/ 	.word	0xffffffff


	//   ....[86]....
        /*0190*/ 	.word	0xffffffff


	//   ....[87]....
        /*0194*/ 	.word	0xffffffff


	//   ....[88]....
        /*0198*/ 	.word	0xffffffff


	//   ....[89]....
        /*019c*/ 	.word	0xffffffff


	//   ....[90]....
        /*01a0*/ 	.word	0xffffffff


	//   ....[91]....
        /*01a4*/ 	.word	0xffffffff


	//   ....[92]....
        /*01a8*/ 	.word	0xffffffff


	//   ....[93]....
        /*01ac*/ 	.word	0xffffffff


	//   ....[94]....
        /*01b0*/ 	.word	0xffffffff


	//   ....[95]....
        /*01b4*/ 	.word	0xffffffff


	//   ....[96]....
        /*01b8*/ 	.word	0xffffffff


	//   ....[97]....
        /*01bc*/ 	.word	0xffffffff


	//   ....[98]....
        /*01c0*/ 	.word	0xffffffff


	//   ....[99]....
        /*01c4*/ 	.word	0xffffffff


	//   ....[100]....
        /*01c8*/ 	.word	0xffffffff


	//   ....[101]....
        /*01cc*/ 	.word	0x050000ee


	//   ....[102]....
        /*01d0*/ 	.word	0x050000ee


	//   ....[103]....
        /*01d4*/ 	.word	0x050000ee


	//   ....[104]....
        /*01d8*/ 	.word	0x050000ee


	//   ....[105]....
        /*01dc*/ 	.word	0x050000ee


	//   ....[106]....
        /*01e0*/ 	.word	0x050000ee


	//   ....[107]....
        /*01e4*/ 	.word	0x050000ee


	//   ....[108]....
        /*01e8*/ 	.word	0x050000ee


	//   ....[109]....
        /*01ec*/ 	.word	0x050000ee


	//   ....[110]....
        /*01f0*/ 	.word	0x050000ee


	//   ....[111]....
        /*01f4*/ 	.word	0x050000ee


	//   ....[112]....
        /*01f8*/ 	.word	0x050000ee


	//   ....[113]....
        /*01fc*/ 	.word	0x050000ee


	//   ....[114]....
        /*0200*/ 	.word	0x050000ee


	//   ....[115]....
        /*0204*/ 	.word	0x050000ee


	//   ....[116]....
        /*0208*/ 	.word	0x050000ee


	//   ....[117]....
        /*020c*/ 	.word	0x050000ee


	//   ....[118]....
        /*0210*/ 	.word	0x050000ee


	//   ....[119]....
        /*0214*/ 	.word	0x050000ee


	//   ....[120]....
        /*0218*/ 	.word	0x050000ee


	//   ....[121]....
        /*021c*/ 	.word	0x050000ee


	//   ....[122]....
        /*0220*/ 	.word	0x050000ee


	//   ....[123]....
        /*0224*/ 	.word	0x050000ee


	//   ....[124]....
        /*0228*/ 	.word	0x050000ee


	//   ....[125]....
        /*022c*/ 	.word	0x050000ee


	//   ....[126]....
        /*0230*/ 	.word	0x050000ee


	//   ....[127]....
        /*0234*/ 	.word	0x050000ee


	//   ....[128]....
        /*0238*/ 	.word	0x050000ee


	//   ....[129]....
        /*023c*/ 	.word	0x050000ee


	//   ....[130]....
        /*0240*/ 	.word	0x050000ee


	//   ....[131]....
        /*0244*/ 	.word	0x050000ee


	//   ....[132]....
        /*0248*/ 	.word	0x050000ee


	//   ....[133]....
        /*024c*/ 	.word	0x050000ee


	//   ....[134]....
        /*0250*/ 	.word	0x050000ee


	//   ....[135]....
        /*0254*/ 	.word	0x050000ee


	//   ....[136]....
        /*0258*/ 	.word	0x050000ee


	//   ....[137]....
        /*025c*/ 	.word	0x050000ee


	//   ....[138]....
        /*0260*/ 	.word	0x050000ee


	//   ....[139]....
        /*0264*/ 	.word	0x050000ee


	//   ....[140]....
        /*0268*/ 	.word	0x050000ee


	//   ....[141]....
        /*026c*/ 	.word	0x050000ee


	//   ....[142]....
        /*0270*/ 	.word	0x050000ee


	//   ....[143]....
        /*0274*/ 	.word	0x050000ee


	//   ....[144]....
        /*0278*/ 	.word	0x050000ee


	//   ....[145]....
        /*027c*/ 	.word	0x050000ee


	//   ....[146]....
        /*0280*/ 	.word	0x050000ee


	//   ....[147]....
        /*0284*/ 	.word	0x050000ee


	//   ....[148]....
        /*0288*/ 	.word	0x050000ee


	//   ....[149]....
        /*028c*/ 	.word	0x050000ee


	//   ....[150]....
        /*0290*/ 	.word	0x050000ee


	//   ....[151]....
        /*0294*/ 	.word	0x050000ee


	//   ....[152]....
        /*0298*/ 	.word	0x050000ee


	//   ....[153]....
        /*029c*/ 	.word	0x050000ee


	//   ....[154]....
        /*02a0*/ 	.word	0x050000ee


	//   ....[155]....
        /*02a4*/ 	.word	0x050000ee


	//   ....[156]....
        /*02a8*/ 	.word	0x050000ee


	//   ....[157]....
        /*02ac*/ 	.word	0x050000ee


	//   ....[158]....
        /*02b0*/ 	.word	0x050000ee


	//   ....[159]....
        /*02b4*/ 	.word	0x050000ee


	//   ....[160]....
        /*02b8*/ 	.word	0x050000ee


	//   ....[161]....
        /*02bc*/ 	.word	0x050000ee


	//   ....[162]....
        /*02c0*/ 	.word	0x050000ee


	//   ....[163]....
        /*02c4*/ 	.word	0x050000ee


	//   ....[164]....
        /*02c8*/ 	.word	0x050000ee


	//----- nvinfo : EIATTR_COOP_GROUP_INSTR_OFFSETS
	.align		4
.L_2213:
        /*02cc*/ 	.byte	0x04, 0x28
        /*02ce*/ 	.short	(.L_2215 - .L_2214)


	//   ....[0]....
.L_2214:
        /*02d0*/ 	.word	0x00000ae0


	//   ....[1]....
        /*02d4*/ 	.word	0x00000ba0


	//   ....[2]....
        /*02d8*/ 	.word	0x00000d90


	//   ....[3]....
        /*02dc*/ 	.word	0x000032b0


	//   ....[4]....
        /*02e0*/ 	.word	0x000039b0


	//   ....[5]....
        /*02e4*/ 	.word	0x000042d0


	//   ....[6]....
        /*02e8*/ 	.word	0x000047b0


	//   ....[7]....
        /*02ec*/ 	.word	0x000050a0


	//   ....[8]....
        /*02f0*/ 	.word	0x00006dc0


	//   ....[9]....
        /*02f4*/ 	.word	0x00006dd0


	//   ....[10]....
        /*02f8*/ 	.word	0x00006de0


	//   ....[11]....
        /*02fc*/ 	.word	0x00006df0


	//   ....[12]....
        /*0300*/ 	.word	0x00006e90


	//   ....[13]....
        /*0304*/ 	.word	0x00006eb0


	//   ....[14]....
        /*0308*/ 	.word	0x00006ec0


	//   ....[15]....
        /*030c*/ 	.word	0x00006ed0


	//   ....[16]....
        /*0310*/ 	.word	0x00006f70


	//   ....[17]....
        /*0314*/ 	.word	0x00006f90


	//   ....[18]....
        /*0318*/ 	.word	0x00006fa0


	//   ....[19]....
        /*031c*/ 	.word	0x00006fb0


	//   ....[20]....
        /*0320*/ 	.word	0x00007050


	//   ....[21]....
        /*0324*/ 	.word	0x00007070


	//   ....[22]....
        /*0328*/ 	.word	0x00007080


	//   ....[23]....
        /*032c*/ 	.word	0x00007090


	//   ....[24]....
        /*0330*/ 	.word	0x00007140


	//   ....[25]....
        /*0334*/ 	.word	0x00007150


	//   ....[26]....
        /*0338*/ 	.word	0x00007160


	//   ....[27]....
        /*033c*/ 	.word	0x00007170


	//   ....[28]....
        /*0340*/ 	.word	0x000072d0


	//   ....[29]....
        /*0344*/ 	.word	0x000072e0


	//   ....[30]....
        /*0348*/ 	.word	0x000072f0


	//   ....[31]....
        /*034c*/ 	.word	0x00007300


	//   ....[32]....
        /*0350*/ 	.word	0x00007310


	//   ....[33]....
        /*0354*/ 	.word	0x00007320


	//   ....[34]....
        /*0358*/ 	.word	0x00007330


	//   ....[35]....
        /*035c*/ 	.word	0x00007340


	//   ....[36]....
        /*0360*/ 	.word	0x00008690


	//   ....[37]....
        /*0364*/ 	.word	0x000086a0


	//   ....[38]....
        /*0368*/ 	.word	0x000086b0


	//   ....[39]....
        /*036c*/ 	.word	0x000086c0


	//   ....[40]....
        /*0370*/ 	.word	0x000087d0


	//   ....[41]....
        /*0374*/ 	.word	0x000087e0


	//   ....[42]....
        /*0378*/ 	.word	0x000087f0


	//   ....[43]....
        /*037c*/ 	.word	0x00008800


	//   ....[44]....
        /*0380*/ 	.word	0x00008910


	//   ....[45]....
        /*0384*/ 	.word	0x00008920


	//   ....[46]....
        /*0388*/ 	.word	0x00008930


	//   ....[47]....
        /*038c*/ 	.word	0x00008940


	//   ....[48]....
        /*0390*/ 	.word	0x00008a50


	//   ....[49]....
        /*0394*/ 	.word	0x00008a60


	//   ....[50]....
        /*0398*/ 	.word	0x00008a70


	//   ....[51]....
        /*039c*/ 	.word	0x00008a80


	//   ....[52]....
        /*03a0*/ 	.word	0x00008b90


	//   ....[53]....
        /*03a4*/ 	.word	0x00008ba0


	//   ....[54]....
        /*03a8*/ 	.word	0x00008bb0


	//   ....[55]....
        /*03ac*/ 	.word	0x00008bc0


	//   ....[56]....
        /*03b0*/ 	.word	0x00008cd0


	//   ....[57]....
        /*03b4*/ 	.word	0x00008ce0


	//   ....[58]....
        /*03b8*/ 	.word	0x00008cf0


	//   ....[59]....
        /*03bc*/ 	.word	0x00008d00


	//   ....[60]....
        /*03c0*/ 	.word	0x00008d10


	//   ....[61]....
        /*03c4*/ 	.word	0x00008d20


	//   ....[62]....
        /*03c8*/ 	.word	0x00008d30


	//   ....[63]....
        /*03cc*/ 	.word	0x00008d70


	//   ....[64]....
        /*03d0*/ 	.word	0x00008db0


	//   ....[65]....
        /*03d4*/ 	.word	0x00008df0


	//   ....[66]....
        /*03d8*/ 	.word	0x00008e10


	//   ....[67]....
        /*03dc*/ 	.word	0x00008e30


	//   ....[68]....
        /*03e0*/ 	.word	0x0000bf90


	//   ....[69]....
        /*03e4*/ 	.word	0x0000bfd0


	//   ....[70]....
        /*03e8*/ 	.word	0x0000c010


	//   ....[71]....
        /*03ec*/ 	.word	0x0000c050


	//   ....[72]....
        /*03f0*/ 	.word	0x0000c160


	//   ....[73]....
        /*03f4*/ 	.word	0x0000c1e0


	//   ....[74]....
        /*03f8*/ 	.word	0x0000c220


	//   ....[75]....
        /*03fc*/ 	.word	0x0000c260


	//   ....[76]....
        /*0400*/ 	.word	0x0000c330


	//   ....[77]....
        /*0404*/ 	.word	0x0000c3b0


	//   ....[78]....
        /*0408*/ 	.word	0x0000c3f0


	//   ....[79]....
        /*040c*/ 	.word	0x0000c430


	//   ....[80]....
        /*0410*/ 	.word	0x0000c520


	//   ....[81]....
        /*0414*/ 	.word	0x0000c580


	//   ....[82]....
        /*0418*/ 	.word	0x0000c5c0


	//   ....[83]....
        /*041c*/ 	.word	0x0000c600


	//   ....[84]....
        /*0420*/ 	.word	0x0000c6e0


	//   ....[85]....
        /*0424*/ 	.word	0x0000c710


	//   ....[86]....
        /*0428*/ 	.word	0x0000c730


	//   ....[87]....
        /*042c*/ 	.word	0x0000c740


	//   ....[88]....
        /*0430*/ 	.word	0x0000cc30


	//   ....[89]....
        /*0434*/ 	.word	0x0000d290


	//   ....[90]....
        /*0438*/ 	.word	0x0000d7b0


	//   ....[91]....
        /*043c*/ 	.word	0x0000da00


	//   ....[92]....
        /*0440*/ 	.word	0x0000da40


	//   ....[93]....
        /*0444*/ 	.word	0x0000daa0


	//   ....[94]....
        /*0448*/ 	.word	0x0000db00


	//   ....[95]....
        /*044c*/ 	.word	0x0000db20


	//   ....[96]....
        /*0450*/ 	.word	0x0000dc60


	//   ....[97]....
        /*0454*/ 	.word	0x0000dca0


	//   ....[98]....
        /*0458*/ 	.word	0x0000dd00


	//   ....[99]....
        /*045c*/ 	.word	0x0000dd50


	//   ....[100]....
        /*0460*/ 	.word	0x0000dd70


	//   ....[101]....
        /*0464*/ 	.word	0x0000e1d0


	//   ....[102]....
        /*0468*/ 	.word	0x0000e220


	//   ....[103]....
        /*046c*/ 	.word	0x0000e270


	//   ....[104]....
        /*0470*/ 	.word	0x0000e2c0


	//   ....[105]....
        /*0474*/ 	.word	0x0000e3b0


	//   ....[106]....
        /*0478*/ 	.word	0x0000e400


	//   ....[107]....
        /*047c*/ 	.word	0x0000e450


	//   ....[108]....
        /*0480*/ 	.word	0x0000e4a0


	//   ....[109]....
        /*0484*/ 	.word	0x0000e590


	//   ....[110]....
        /*0488*/ 	.word	0x0000e5e0


	//   ....[111]....
        /*048c*/ 	.word	0x0000e630


	//   ....[112]....
        /*0490*/ 	.word	0x0000e680


	//   ....[113]....
        /*0494*/ 	.word	0x0000e770


	//   ....[114]....
        /*0498*/ 	.word	0x0000e7c0


	//   ....[115]....
        /*049c*/ 	.word	0x0000e810


	//   ....[116]....
        /*04a0*/ 	.word	0x0000e860


	//   ....[117]....
        /*04a4*/ 	.word	0x0000e950


	//   ....[118]....
        /*04a8*/ 	.word	0x0000e9a0


	//   ....[119]....
        /*04ac*/ 	.word	0x0000e9f0


	//   ....[120]....
        /*04b0*/ 	.word	0x0000ea40


	//   ....[121]....
        /*04b4*/ 	.word	0x0000ead0


	//   ....[122]....
        /*04b8*/ 	.word	0x0000eb70


	//   ....[123]....
        /*04bc*/ 	.word	0x0000ec10


	//   ....[124]....
        /*04c0*/ 	.word	0x0000ecb0


	//   ....[125]....
        /*04c4*/ 	.word	0x0000ed50


	//   ....[126]....
        /*04c8*/ 	.word	0x0000ee00


	//   ....[127]....
        /*04cc*/ 	.word	0x0000ee60


	//   ....[128]....
        /*04d0*/ 	.word	0x0000eeb0


	//   ....[129]....
        /*04d4*/ 	.word	0x0000eee0


	//   ....[130]....
        /*04d8*/ 	.word	0x0000ef40


	//   ....[131]....
        /*04dc*/ 	.word	0x0000ef90


	//   ....[132]....
        /*04e0*/ 	.word	0x0000efe0


	//   ....[133]....
        /*04e4*/ 	.word	0x0000f070


	//   ....[134]....
        /*04e8*/ 	.word	0x0000f0c0


	//   ....[135]....
        /*04ec*/ 	.word	0x0000f110


	//   ....[136]....
        /*04f0*/ 	.word	0x0000f160


	//   ....[137]....
        /*04f4*/ 	.word	0x0000f1f0


	//   ....[138]....
        /*04f8*/ 	.word	0x0000f280


	//   ....[139]....
        /*04fc*/ 	.word	0x0000f2d0


	//   ....[140]....
        /*0500*/ 	.word	0x0000f320


	//   ....[141]....
        /*0504*/ 	.word	0x0000f3b0


	//   ....[142]....
        /*0508*/ 	.word	0x0000f440


	//   ....[143]....
        /*050c*/ 	.word	0x0000f490


	//   ....[144]....
        /*0510*/ 	.word	0x0000f4e0


	//   ....[145]....
        /*0514*/ 	.word	0x0000f570


	//   ....[146]....
        /*0518*/ 	.word	0x0000f600


	//   ....[147]....
        /*051c*/ 	.word	0x0000f650


	//   ....[148]....
        /*0520*/ 	.word	0x0000f6a0


	//   ....[149]....
        /*0524*/ 	.word	0x0000f730


	//   ....[150]....
        /*0528*/ 	.word	0x0000f7c0


	//   ....[151]....
        /*052c*/ 	.word	0x0000f810


	//   ....[152]....
        /*0530*/ 	.word	0x0000f860


	//   ....[153]....
        /*0534*/ 	.word	0x0000f8f0


	//   ....[154]....
        /*0538*/ 	.word	0x0000f9a0


	//   ....[155]....
        /*053c*/ 	.word	0x0000fa00


	//   ....[156]....
        /*0540*/ 	.word	0x0000fad0


	//   ....[157]....
        /*0544*/ 	.word	0x0000fb10


	//   ....[158]....
        /*0548*/ 	.word	0x0000fb80


	//   ....[159]....
        /*054c*/ 	.word	0x0000fbd0


	//   ....[160]....
        /*0550*/ 	.word	0x0000fc20


	//   ....[161]....
        /*0554*/ 	.word	0x0000fc50


	//   ....[162]....
        /*0558*/ 	.word	0x0000fca0


	//   ....[163]....
        /*055c*/ 	.word	0x0000fcf0


	//   ....[164]....
        /*0560*/ 	.word	0x0000fd50


	//----- nvinfo : EIATTR_VRC_CTA_INIT_COUNT
	.align		4
.L_2215:
        /*0564*/ 	.byte	0x02, 0x4a
	.zero		1
	.zero		1


	//----- nvinfo : EIATTR_EXIT_INSTR_OFFSETS
	.align		4
        /*0568*/ 	.byte	0x04, 0x1c
        /*056a*/ 	.short	(.L_2217 - .L_2216)


	//   ....[0]....
.L_2216:
        /*056c*/ 	.word	0x0000de80


	//   ....[1]....
        /*0570*/ 	.word	0x0000e170


	//----- nvinfo : EIATTR_MAX_THREADS
	.align		4
.L_2217:
        /*0574*/ 	.byte	0x04, 0x05
        /*0576*/ 	.short	(.L_2219 - .L_2218)
.L_2218:
        /*0578*/ 	.word	0x00000040
        /*057c*/ 	.word	0x00000001
        /*0580*/ 	.word	0x00000001


	//----- nvinfo : EIATTR_CRS_STACK_SIZE
	.align		4
.L_2219:
        /*0584*/ 	.byte	0x04, 0x1e
        /*0586*/ 	.short	(.L_2221 - .L_2220)
.L_2220:
        /*0588*/ 	.word	0x00000000


	//----- nvinfo : EIATTR_CBANK_PARAM_SIZE
	.align		4
.L_2221:
        /*058c*/ 	.byte	0x03, 0x19
        /*058e*/ 	.short	0x01f0


	//----- nvinfo : EIATTR_PARAM_CBANK
	.align		4
        /*0590*/ 	.byte	0x04, 0x0a
        /*0592*/ 	.short	(.L_2223 - .L_2222)
	.align		4
.L_2222:
        /*0594*/ 	.word	index@(.nv.constant0._Z25selective_scan_bwd_kernelI32Selective_Scan_bwd_kernel_traitsILi64ELi16ELb1ELb1ELb0ELb1ELb1EN3c108BFloat16ENS1_7complexIfEEEEv12SSMParamsBwd)
        /*0598*/ 	.short	0x0380
        /*059a*/ 	.short	0x01f0


	//----- nvinfo : EIATTR_SW_WAR
	.align		4
.L_2223:
        /*059c*/ 	.byte	0x04, 0x36
        /*059e*/ 	.short	(.L_2225 - .L_2224)
.L_2224:
        /*05a0*/ 	.word	0x00000008
.L_2225:


//--------------------- .nv.info._Z25selective_scan_bwd_kernelI32Selective_Scan_bwd_kernel_traitsILi64ELi16ELb1ELb1ELb1ELb0ELb0EN3c108BFloat16ENS1_7complexIfEEEEv12SSMParamsBwd --------------------------
	.section	.nv.info._Z25selective_scan_bwd_kernelI32Selective_Scan_bwd_kernel_traitsILi64ELi16ELb1ELb1ELb1ELb0ELb0EN3c108BFloat16ENS1_7complexIfEEEEv12SSMParamsBwd,"",@"SHT_CUDA_INFO"
	.sectionflags	@""
	.align	4


	//----- nvinfo : EIATTR_CUDA_API_VERSION
	.align		4
        /*0000*/ 	.byte	0x04, 0x37
        /*0002*/ 	.short	(.L_2227 - .L_2226)
.L_2226:
        /*0004*/ 	.word	0x00000082


	//----- nvinfo : EIATTR_KPARAM_INFO
	.align		4
.L_2227:
        /*0008*/ 	.byte	0x04, 0x17
        /*000a*/ 	.short	(.L_2229 - .L_2228)
.L_2228:
        /*000c*/ 	.word	0x00000000
        /*0010*/ 	.short	0x0000
        /*0012*/ 	.short	0x0000
        /*0014*/ 	.byte	0x00, 0xf0, 0xc1, 0x07


	//----- nvinfo : EIATTR_SPARSE_MMA_MASK
	.align		4
.L_2229:
        /*0018*/ 	.byte	0x03, 0x50
        /*001a*/ 	.short	0x0000


	//----- nvinfo : EIATTR_MAXREG_COUNT
	.align		4
        /*001c*/ 	.byte	0x03, 0x1b
        /*001e*/ 	.short	0x00ff


	//----- nvinfo : EIATTR_NUM_BARRIERS
	.align		4
        /*0020*/ 	.byte	0x02, 0x4c
        /*0022*/ 	.byte	0x01
	.zero		1


	//----- nvinfo : EIATTR_MERCURY_ISA_VERSION
	.align		4
        /*0024*/ 	.byte	0x03, 0x5f
        /*0026*/ 	.short	0x0101


	//----- nvinfo : EIATTR_INT_WARP_WIDE_INSTR_OFFSETS
	.align		4
        /*0028*/ 	.byte	0x04, 0x31
        /*002a*/ 	.short	(.L_2231 - .L_2230)


	//   ....[0]....
.L_2230:
        /*002c*/ 	.word	0x000051e0


	//   ....[1]....
        /*0030*/ 	.word	0x00005ed0


	//----- nvinfo : EIATTR_COOP_GROUP_MASK_REGIDS
	.align		4
.L_2231:
        /*0034*/ 	.byte	0x04, 0x29
        /*0036*/ 	.short	(.L_2233 - .L_2232)


	//   ....[0]....
.L_2232:
        /*0038*/ 	.word	0xffffffff


	//   ....[1]....
        /*003c*/ 	.word	0xffffffff


	//   ....[2]....
        /*0040*/ 	.word	0xffffffff


	//   ....[3]....
        /*0044*/ 	.word	0xffffffff


	//   ....[4]....
        /*0048*/ 	.word	0xffffffff


	//   ....[5]....
        /*004c*/ 	.word	0xffffffff


	//   ....[6]....
        /*0050*/ 	.word	0xffffffff


	//   ....[7]....
        /*0054*/ 	.word	0xffffffff


	//   ....[8]....
        /*0058*/ 	.word	0xffffffff


	//   ....[9]....
        /*005c*/ 	.word	0xffffffff


	//   ....[10]....
        /*0060*/ 	.word	0xffffffff


	//   ....[11]....
        /*0064*/ 	.word	0xffffffff


	//   ....[12]....
        /*0068*/ 	.word	0xffffffff


	//   ....[13]....
        /*006c*/ 	.word	0xffffffff


	//   ....[14]....
        /*0070*/ 	.word	0xffffffff


	//   ....[15]....
        /*0074*/ 	.word	0xffffffff


	//   ....[16]....
        /*0078*/ 	.word	0xffffffff


	//   ....[17]....
        /*007c*/ 	.word	0xffffffff


	//   ....[18]....
        /*0080*/ 	.word	0xffffffff


	//   ....[19]....
        /*0084*/ 	.word	0xffffffff


	//   ....[20]....
        /*0088*/ 	.word	0xffffffff


	//   ....[21]....
        /*008c*/ 	.word	0xffffffff


	//   ....[22]....
        /*0090*/ 	.word	0xffffffff


	//   ....[23]....
        /*0094*/ 	.word	0xffffffff


	//   ....[24]....
        /*0098*/ 	.word	0xffffffff


	//   ....[25]....
        /*009c*/ 	.word	0xffffffff


	//   ....[26]....
        /*00a0*/ 	.word	0xffffffff


	//   ....[27]....
        /*00a4*/ 	.word	0xffffffff


	//   ....[28]....
        /*00a8*/ 	.word	0xffffffff


	//   ....[29]....
        /*00ac*/ 	.word	0xffffffff


	//   ....[30]....
        /*00b0*/ 	.word	0xffffffff


	//   ....[31]....
        /*00b4*/ 	.word	0xffffffff


	//   ....[32]....
        /*00b8*/ 	.word	0xffffffff


	//   ....[33]....
        /*00bc*/ 	.word	0xffffffff


	//   ....[34]....
        /*00c0*/ 	.word	0xffffffff


	//   ....[35]....
        /*00c4*/ 	.word	0xffffffff


	//   ....[36]....
        /*00c8*/ 	.word	0xffffffff


	//   ....[37]....
        /*00cc*/ 	.word	0xffffffff


	//   ....[38]....
        /*00d0*/ 	.word	0xffffffff


	//   ....[39]....
        /*00d4*/ 	.word	0xffffffff


	//   ....[40]....
        /*00d8*/ 	.word	0xffffffff


	//   ....[41]....
        /*00dc*/ 	.word	0xffffffff


	//   ....[42]....
        /*00e0*/ 	.word	0xffffffff


	//   ....[43]....
        /*00e4*/ 	.word	0xffffffff


	//   ....[44]....
        /*00e8*/ 	.word	0xffffffff


	//   ....[45]....
        /*00ec*/ 	.word	0xffffffff


	//   ....[46]....
        /*00f0*/ 	.word	0xffffffff


	//   ....[47]....
        /*00f4*/ 	.word	0xffffffff


	//   ....[48]....
        /*00f8*/ 	.word	0xffffffff


	//   ....[49]....
        /*00fc*/ 	.word	0xffffffff


	//   ....[50]....
        /*0100*/ 	.word	0xffffffff


	//   ....[51]....
        /*0104*/ 	.word	0xffffffff


	//   ....[52]....
        /*0108*/ 	.word	0xffffffff


	//   ....[53]....
        /*010c*/ 	.word	0xffffffff


	//   ....[54]....
        /*0110*/ 	.word	0xffffffff


	//   ....[55]....
        /*0114*/ 	.word	0xffffffff


	//   ....[56]....
        /*0118*/ 	.word	0xffffffff


	//   ....[57]....
        /*011c*/ 	.word	0xffffffff


	//   ....[58]....
        /*0120*/ 	.word	0xffffffff


	//   ....[59]....
        /*0124*/ 	.word	0xffffffff


	//   ....[60]....
        /*0128*/ 	.word	0xffffffff


	//   ....[61]....
        /*012c*/ 	.word	0xffffffff


	//   ....[62]....
        /*0130*/ 	.word	0xffffffff


	//   ....[63]....
        /*0134*/ 	.word	0xffffffff


	//   ....[64]....
        /*0138*/ 	.word	0xffffffff


	//   ....[65]....
        /*013c*/ 	.word	0xffffffff


	//   ....[66]....
        /*0140*/ 	.word	0xffffffff


	//   ....[67]....
        /*0144*/ 	.word	0xffffffff


	//   ....[68]....
        /*0148*/ 	.word	0xffffffff


	//   ....[69]....
        /*014c*/ 	.word	0xffffffff


	//   ....[70]....
        /*0150*/ 	.word	0xffffffff


	//   ....[71]....
        /*0154*/ 	.word	0xffffffff


	//   ....[72]....
        /*0158*/ 	.word	0xffffffff


	//   ....[73]....
        /*015c*/ 	.word	0xffffffff


	//   ....[74]....
        /*0160*/ 	.word	0xffffffff


	//   ....[75]....
        /*0164*/ 	.word	0xffffffff


	//   ....[76]....
        /*0168*/ 	.word	0xffffffff


	//   ....[77]....
        /*016c*/ 	.word	0xffffffff


	//   ....[78]....
        /*0170*/ 	.word	0xffffffff


	//   ....[79]....
        /*0174*/ 	.word	0xffffffff


	//   ....[80]....
        /*0178*/ 	.word	0xffffffff


	//   ....[81]....
        /*017c*/ 	.word	0xffffffff


	//   ....[82]....
        /*0180*/ 	.word	0xffffffff


	//   ....[83]....
        /*0184*/ 	.word	0xffffffff


	//   ....[84]....
        /*0188*/ 	.word	0xffffffff


	//   ....[85]....
        /*018c*/ 	.word	0xffffffff


	//   ....[86]....
        /*0190*/ 	.word	0xffffffff


	//   ....[87]....
        /*0194*/ 	.word	0x05000042


	//   ....[88]....
        /*0198*/ 	.word	0x05000042


	//   ....[89]....
        /*019c*/ 	.word	0x05000042


	//   ....[90]....
        /*01a0*/ 	.word	0x05000042


	//   ....[91]....
        /*01a4*/ 	.word	0x05000042


	//   ....[92]....
        /*01a8*/ 	.word	0x05000042


	//   ....[93]....
        /*01ac*/ 	.word	0x05000042


	//   ....[94]....
        /*01b0*/ 	.word	0x05000042


	//   ....[95]....
        /*01b4*/ 	.word	0x05000042


	//   ....[96]....
        /*01b8*/ 	.word	0x05000042


	//   ....[97]....
        /*01bc*/ 	.word	0x05000042


	//   ....[98]....
        /*01c0*/ 	.word	0x05000042


	//   ....[99]....
        /*01c4*/ 	.word	0x05000042


	//   ....[100]....
        /*01c8*/ 	.word	0x05000042


	//   ....[101]....
        /*01cc*/ 	.word	0x05000042


	//   ....[102]....
        /*01d0*/ 	.word	0x05000042


	//   ....[103]....
        /*01d4*/ 	.word	0x05000042


	//   ....[104]....
        /*01d8*/ 	.word	0x05000042


	//   ....[105]....
        /*01dc*/ 	.word	0x05000042


	//   ....[106]....
        /*01e0*/ 	.word	0x05000042


	//   ....[107]....
        /*01e4*/ 	.word	0x05000042


	//   ....[108]....
        /*01e8*/ 	.word	0x05000042


	//   ....[109]....
        /*01ec*/ 	.word	0x05000042


	//   ....[110]....
        /*01f0*/ 	.word	0x05000042


	//   ....[111]....
        /*01f4*/ 	.word	0x05000042


	//   ....[112]....
        /*01f8*/ 	.word	0x05000042


	//   ....[113]....
        /*01fc*/ 	.word	0x05000042


	//   ....[114]....
        /*0200*/ 	.word	0x05000042


	//   ....[115]....
        /*0204*/ 	.word	0x05000042


	//   ....[116]....
        /*0208*/ 	.word	0x05000042


	//   ....[117]....
        /*020c*/ 	.word	0x05000042


	//   ....[118]....
        /*0210*/ 	.word	0x05000042


	//   ....[119]....
        /*0214*/ 	.word	0x05000042


	//   ....[120]....
        /*0218*/ 	.word	0x05000042


	//   ....[121]....
        /*021c*/ 	.word	0x05000042


	//   ....[122]....
        /*0220*/ 	.word	0x05000042


	//   ....[123]....
        /*0224*/ 	.word	0x05000042


	//   ....[124]....
        /*0228*/ 	.word	0x05000042


	//   ....[125]....
        /*022c*/ 	.word	0x05000042


	//   ....[126]....
        /*0230*/ 	.word	0x05000042


	//   ....[127]....
        /*0234*/ 	.word	0x05000042


	//   ....[128]....
        /*0238*/ 	.word	0x05000042


	//   ....[129]....
        /*023c*/ 	.word	0x05000042


	//   ....[130]....
        /*0240*/ 	.word	0x05000042


	//   ....[131]....
        /*0244*/ 	.word	0x05000042


	//   ....[132]....
        /*0248*/ 	.word	0x05000042


	//   ....[133]....
        /*024c*/ 	.word	0x05000042


	//   ....[134]....
        /*0250*/ 	.word	0x05000042


	//   ....[135]....
        /*0254*/ 	.word	0x05000042


	//   ....[136]....
        /*0258*/ 	.word	0x05000042


	//   ....[137]....
        /*025c*/ 	.word	0x05000042


	//   ....[138]....
        /*0260*/ 	.word	0x05000042


	//   ....[139]....
        /*0264*/ 	.word	0x05000042


	//   ....[140]....
        /*0268*/ 	.word	0x05000042


	//   ....[141]....
        /*026c*/ 	.word	0x05000042


	//   ....[142]....
        /*0270*/ 	.word	0x05000042


	//   ....[143]....
        /*0274*/ 	.word	0x05000042


	//   ....[144]....
        /*0278*/ 	.word	0x05000042


	//   ....[145]....
        /*027c*/ 	.word	0x05000042


	//   ....[146]....
        /*0280*/ 	.word	0x05000042


	//   ....[147]....
        /*0284*/ 	.word	0x05000042


	//   ....[148]....
        /*0288*/ 	.word	0x05000042


	//   ....[149]....
        /*028c*/ 	.word	0x05000042


	//   ....[150]....
        /*0290*/ 	.word	0x05000042


	//----- nvinfo : EIATTR_COOP_GROUP_INSTR_OFFSETS
	.align		4
.L_2233:
        /*0294*/ 	.byte	0x04, 0x28
        /*0296*/ 	.short	(.L_2235 - .L_2234)


	//   ....[0]....
.L_2234:
        /*0298*/ 	.word	0x00000c20


	//   ....[1]....
        /*029c*/ 	.word	0x00000cd0


	//   ....[2]....
        /*02a0*/ 	.word	0x00000f90


	//   ....[3]....
        /*02a4*/ 	.word	0x00001a30


	//   ....[4]....
        /*02a8*/ 	.word	0x000024b0


	//   ....[5]....
        /*02ac*/ 	.word	0x00003b50


	//   ....[6]....
        /*02b0*/ 	.word	0x00003b60


	//   ....[7]....
        /*02b4*/ 	.word	0x00003b70


	//   ....[8]....
        /*02b8*/ 	.word	0x00003b80


	//   ....[9]....
        /*02bc*/ 	.word	0x00003c10


	//   ....[10]....
        /*02c0*/ 	.word	0x00003c40


	//   ....[11]....
        /*02c4*/ 	.word	0x00003c50


	//   ....[12]....
        /*02c8*/ 	.word	0x00003c60


	//   ....[13]....
        /*02cc*/ 	.word	0x00003cf0


	//   ....[14]....
        /*02d0*/ 	.word	0x00003d20


	//   ....[15]....
        /*02d4*/ 	.word	0x00003d30


	//   ....[16]....
        /*02d8*/ 	.word	0x00003d40


	//   ....[17]....
        /*02dc*/ 	.word	0x00003de0


	//   ....[18]....
        /*02e0*/ 	.word	0x00003e00


	//   ....[19]....
        /*02e4*/ 	.word	0x00003e10


	//   ....[20]....
        /*02e8*/ 	.word	0x00003e20


	//   ....[21]....
        /*02ec*/ 	.word	0x00003ed0


	//   ....[22]....
        /*02f0*/ 	.word	0x00003ee0


	//   ....[23]....
        /*02f4*/ 	.word	0x00003ef0


	//   ....[24]....
        /*02f8*/ 	.word	0x00003f00


	//   ....[25]....
        /*02fc*/ 	.word	0x00004060


	//   ....[26]....
        /*0300*/ 	.word	0x00004070


	//   ....[27]....
        /*0304*/ 	.word	0x00004080


	//   ....[28]....
        /*0308*/ 	.word	0x00004090


	//   ....[29]....
        /*030c*/ 	.word	0x000040a0


	//   ....[30]....
        /*0310*/ 	.word	0x000040b0


	//   ....[31]....
        /*0314*/ 	.word	0x000040c0


	//   ....[32]....
        /*0318*/ 	.word	0x000040d0


	//   ....[33]....
        /*031c*/ 	.word	0x00005410


	//   ....[34]....
        /*0320*/ 	.word	0x00005420


	//   ....[35]....
        /*0324*/ 	.word	0x00005430


	//   ....[36]....
        /*0328*/ 	.word	0x00005440


	//   ....[37]....
        /*032c*/ 	.word	0x00005550


	//   ....[38]....
        /*0330*/ 	.word	0x00005560


	//   ....[39]....
        /*0334*/ 	.word	0x00005570


	//   ....[40]....
        /*0338*/ 	.word	0x00005580


	//   ....[41]....
        /*033c*/ 	.word	0x00005690


	//   ....[42]....
        /*0340*/ 	.word	0x000056a0


	//   ....[43]....
        /*0344*/ 	.word	0x000056b0


	//   ....[44]....
        /*0348*/ 	.word	0x000056c0


	//   ....[45]....
        /*034c*/ 	.word	0x000057d0


	//   ....[46]....
        /*0350*/ 	.word	0x000057e0


	//   ....[47]....
        /*0354*/ 	.word	0x000057f0


	//   ....[48]....
        /*0358*/ 	.word	0x00005800


	//   ....[49]....
        /*035c*/ 	.word	0x00005910


	//   ....[50]....
        /*0360*/ 	.word	0x00005920


	//   ....[51]....
        /*0364*/ 	.word	0x00005930


	//   ....[52]....
        /*0368*/ 	.word	0x00005940


	//   ....[53]....
        /*036c*/ 	.word	0x00005a50


	//   ....[54]....
        /*0370*/ 	.word	0x00005a60


	//   ....[55]....
        /*0374*/ 	.word	0x00005a70


	//   ....[56]....
        /*0378*/ 	.word	0x00005a80


	//   ....[57]....
        /*037c*/ 	.word	0x00005a90


	//   ....[58]....
        /*0380*/ 	.word	0x00005aa0


	//   ....[59]....
        /*0384*/ 	.word	0x00005ab0


	//   ....[60]....
        /*0388*/ 	.word	0x00005ae0


	//   ....[61]....
        /*038c*/ 	.word	0x00005b20


	//   ....[62]....
        /*0390*/ 	.word	0x00005b60


	//   ....[63]....
        /*0394*/ 	.word	0x00005b90


	//   ....[64]....
        /*0398*/ 	.word	0x00005bb0


	//   ....[65]....
        /*039c*/ 	.word	0x00009650


	//   ....[66]....
        /*03a0*/ 	.word	0x00009690


	//   ....[67]....
        /*03a4*/ 	.word	0x00009820


	//   ....[68]....
        /*03a8*/ 	.word	0x00009860


	//   ....[69]....
        /*03ac*/ 	.word	0x00009960


	//   ....[70]....
        /*03b0*/ 	.word	0x00009980


	//   ....[71]....
        /*03b4*/ 	.word	0x000099b0


	//   ....[72]....
        /*03b8*/ 	.word	0x000099d0


	//   ....[73]....
        /*03bc*/ 	.word	0x00009a10


	//   ....[74]....
        /*03c0*/ 	.word	0x00009a50


	//   ....[75]....
        /*03c4*/ 	.word	0x00009e70


	//   ....[76]....
        /*03c8*/ 	.word	0x0000a200


	//   ....[77]....
        /*03cc*/ 	.word	0x0000a340


	//   ....[78]....
        /*03d0*/ 	.word	0x0000a390


	//   ....[79]....
        /*03d4*/ 	.word	0x0000a3f0


	//   ....[80]....
        /*03d8*/ 	.word	0x0000a440


	//   ....[81]....
        /*03dc*/ 	.word	0x0000a460


	//   ....[82]....
        /*03e0*/ 	.word	0x0000a5d0


	//   ....[83]....
        /*03e4*/ 	.word	0x0000a610


	//   ....[84]....
        /*03e8*/ 	.word	0x0000a670


	//   ....[85]....
        /*03ec*/ 	.word	0x0000a6c0


	//   ....[86]....
        /*03f0*/ 	.word	0x0000a6e0


	//   ....[87]....
        /*03f4*/ 	.word	0x0000aa20


	//   ....[88]....
        /*03f8*/ 	.word	0x0000aa70


	//   ....[89]....
        /*03fc*/ 	.word	0x0000aac0


	//   ....[90]....
        /*0400*/ 	.word	0x0000ab10


	//   ....[91]....
        /*0404*/ 	.word	0x0000ac00


	//   ....[92]....
        /*0408*/ 	.word	0x0000ac50


	//   ....[93]....
        /*040c*/ 	.word	0x0000aca0


	//   ....[94]....
        /*0410*/ 	.word	0x0000acf0


	//   ....[95]....
        /*0414*/ 	.word	0x0000ade0


	//   ....[96]....
        /*0418*/ 	.word	0x0000ae30


	//   ....[97]....
        /*041c*/ 	.word	0x0000ae80


	//   ....[98]....
        /*0420*/ 	.word	0x0000aed0


	//   ....[99]....
        /*0424*/ 	.word	0x0000afc0


	//   ....[100]....
        /*0428*/ 	.word	0x0000b010


	//   ....[101]....
        /*042c*/ 	.word	0x0000b060


	//   ....[102]....
        /*0430*/ 	.word	0x0000b0b0


	//   ....[103]....
        /*0434*/ 	.word	0x0000b1a0


	//   ....[104]....
        /*0438*/ 	.word	0x0000b1f0


	//   ....[105]....
        /*043c*/ 	.word	0x0000b240


	//   ....[106]....
        /*0440*/ 	.word	0x0000b290


	//   ....[107]....
        /*0444*/ 	.word	0x0000b320


	//   ....[108]....
        /*0448*/ 	.word	0x0000b3c0


	//   ....[109]....
        /*044c*/ 	.word	0x0000b460


	//   ....[110]....
        /*0450*/ 	.word	0x0000b500


	//   ....[111]....
        /*0454*/ 	.word	0x0000b5a0


	//   ....[112]....
        /*0458*/ 	.word	0x0000b650


	//   ....[113]....
        /*045c*/ 	.word	0x0000b6a0


	//   ....[114]....
        /*0460*/ 	.word	0x0000b6f0


	//   ....[115]....
        /*0464*/ 	.word	0x0000b740


	//   ....[116]....
        /*0468*/ 	.word	0x0000b790


	//   ....[117]....
        /*046c*/ 	.word	0x0000b7e0


	//   ....[118]....
        /*0470*/ 	.word	0x0000b830


	//   ....[119]....
        /*0474*/ 	.word	0x0000b8c0


	//   ....[120]....
        /*0478*/ 	.word	0x0000b910


	//   ....[121]....
        /*047c*/ 	.word	0x0000b960


	//   ....[122]....
        /*0480*/ 	.word	0x0000b9b0


	//   ....[123]....
        /*0484*/ 	.word	0x0000ba40


	//   ....[124]....
        /*0488*/ 	.word	0x0000bad0


	//   ....[125]....
        /*048c*/ 	.word	0x0000bb20


	//   ....[126]....
        /*0490*/ 	.word	0x0000bb70


	//   ....[127]....
        /*0494*/ 	.word	0x0000bc00


	//   ....[128]....
        /*0498*/ 	.word	0x0000bc90


	//   ....[129]....
        /*049c*/ 	.word	0x0000bce0


	//   ....[130]....
        /*04a0*/ 	.word	0x0000bd30


	//   ....[131]....
        /*04a4*/ 	.word	0x0000bdc0


	//   ....[132]....
        /*04a8*/ 	.word	0x0000be50


	//   ....[133]....
        /*04ac*/ 	.word	0x0000bea0


	//   ....[134]....
        /*04b0*/ 	.word	0x0000bef0


	//   ....[135]....
        /*04b4*/ 	.word	0x0000bf80


	//   ....[136]....
        /*04b8*/ 	.word	0x0000c010


	//   ....[137]....
        /*04bc*/ 	.word	0x0000c060


	//   ....[138]....
        /*04c0*/ 	.word	0x0000c0b0


	//   ....[139]....
        /*04c4*/ 	.word	0x0000c140


	//   ....[140]....
        /*04c8*/ 	.word	0x0000c1f0


	//   ....[141]....
        /*04cc*/ 	.word	0x0000c240


	//   ....[142]....
        /*04d0*/ 	.word	0x0000c310


	//   ....[143]....
        /*04d4*/ 	.word	0x0000c380


	//   ....[144]....
        /*04d8*/ 	.word	0x0000c3d0


	//   ....[145]....
        /*04dc*/ 	.word	0x0000c420


	//   ....[146]....
        /*04e0*/ 	.word	0x0000c470


	//   ....[147]....
        /*04e4*/ 	.word	0x0000c4b0


	//   ....[148]....
        /*04e8*/ 	.word	0x0000c500


	//   ....[149]....
        /*04ec*/ 	.word	0x0000c550


	//   ....[150]....
        /*04f0*/ 	.word	0x0000c5b0


	//----- nvinfo : EIATTR_VRC_CTA_INIT_COUNT
	.align		4
.L_2235:
        /*04f4*/ 	.byte	0x02, 0x4a
	.zero		1
	.zero		1


	//----- nvinfo : EIATTR_EXIT_INSTR_OFFSETS
	.align		4
        /*04f8*/ 	.byte	0x04, 0x1c
        /*04fa*/ 	.short	(.L_2237 - .L_2236)


	//   ....[0]....
.L_2236:
        /*04fc*/ 	.word	0x0000a7f0


	//   ....[1]....
        /*0500*/ 	.word	0x0000a9c0


	//----- nvinfo : EIATTR_MAX_THREADS
	.align		4
.L_2237:
        /*0504*/ 	.byte	0x04, 0x05
        /*0506*/ 	.short	(.L_2239 - .L_2238)
.L_2238:
        /*0508*/ 	.word	0x00000040
        /*050c*/ 	.word	0x00000001
        /*0510*/ 	.word	0x00000001


	//----- nvinfo : EIATTR_CRS_STACK_SIZE
	.align		4
.L_2239:
        /*0514*/ 	.byte	0x04, 0x1e
        /*0516*/ 	.short	(.L_2241 - .L_2240)
.L_2240:
        /*0518*/ 	.word	0x00000000


	//----- nvinfo : EIATTR_CBANK_PARAM_SIZE
	.align		4
.L_2241:
        /*051c*/ 	.byte	0x03, 0x19
        /*051e*/ 	.short	0x01f0


	//----- nvinfo : EIATTR_PARAM_CBANK
	.align		4
        /*0520*/ 	.byte	0x04, 0x0a
        /*0522*/ 	.short	(.L_2243 - .L_2242)
	.align		4
.L_2242:
        /*0524*/ 	.word	index@(.nv.constant0._Z25selective_scan_bwd_kernelI32Selective_Scan_bwd_kernel_traitsILi64ELi16ELb1ELb1ELb1ELb0ELb0EN3c108BFloat16ENS1_7complexIfEEEEv12SSMParamsBwd)
        /*0528*/ 	.short	0x0380
        /*052a*/ 	.short	0x01f0


	//----- nvinfo : EIATTR_SW_WAR
	.align		4
.L_2243:
        /*052c*/ 	.byte	0x04, 0x36
        /*052e*/ 	.short	(.L_2245 - .L_2244)
.L_2244:
        /*0530*/ 	.word	0x00000008
.L_2245:


//--------------------- .nv.info._Z25selective_scan_bwd_kernelI32Selective_Scan_bwd_kernel_traitsILi64ELi16ELb1ELb1ELb1ELb0ELb1EN3c108BFloat16ENS1_7complexIfEEEEv12SSMParamsBwd --------------------------
	.section	.nv.info._Z25selective_scan_bwd_kernelI32Selective_Scan_bwd_kernel_traitsILi64ELi16ELb1ELb1ELb1ELb0ELb1EN3c108BFloat16ENS1_7complexIfEEEEv12SSMParamsBwd,"",@"SHT_CUDA_INFO"
	.sectionflags	@""
	.align	4


	//----- nvinfo : EIATTR_CUDA_API_VERSION
	.align		4
        /*0000*/ 	.byte	0x04, 0x37
        /*0002*/ 	.short	(.L_2247 - .L_2246)
.L_2246:
        /*0004*/ 	.word	0x00000082


	//----- nvinfo : EIATTR_KPARAM_INFO
	.align		4
.L_2247:
        /*0008*/ 	.byte	0x04, 0x17
        /*000a*/ 	.short	(.L_2249 - .L_2248)
.L_2248:
        /*000c*/ 	.word	0x00000000
        /*0010*/ 	.short	0x0000
        /*0012*/ 	.short	0x0000
        /*0014*/ 	.byte	0x00, 0xf0, 0xc1, 0x07


	//----- nvinfo : EIATTR_SPARSE_MMA_MASK
	.align		4
.L_2249:
        /*0018*/ 	.byte	0x03, 0x50
        /*001a*/ 	.short	0x0000


	//----- nvinfo : EIATTR_MAXREG_COUNT
	.align		4
        /*001c*/ 	.byte	0x03, 0x1b
        /*001e*/ 	.short	0x00ff


	//----- nvinfo : EIATTR_NUM_BARRIERS
	.align		4
        /*0020*/ 	.byte	0x02, 0x4c
        /*0022*/ 	.byte	0x01
	.zero		1


	//----- nvinfo : EIATTR_MERCURY_ISA_VERSION
	.align		4
        /*0024*/ 	.byte	0x03, 0x5f
        /*0026*/ 	.short	0x0101


	//----- nvinfo : EIATTR_INT_WARP_WIDE_INSTR_OFFSETS
	.align		4
        /*0028*/ 	.byte	0x04, 0x31
        /*002a*/ 	.short	(.L_2251 - .L_2250)


	//   ....[0]....
.L_2250:
        /*002c*/ 	.word	0x00006710


	//   ....[1]....
        /*0030*/ 	.word	0x00007420


	//----- nvinfo : EIATTR_COOP_GROUP_MASK_REGIDS
	.align		4
.L_2251:
        /*0034*/ 	.byte	0x04, 0x29
        /*0036*/ 	.short	(.L_2253 - .L_2252)


	//   ....[0]....
.L_2252:
        /*0038*/ 	.word	0xffffffff


	//   ....[1]....
        /*003c*/ 	.word	0xffffffff


	//   ....[2]....
        /*0040*/ 	.word	0xffffffff


	//   ....[3]....
        /*0044*/ 	.word	0xffffffff


	//   ....[4]....
        /*0048*/ 	.word	0xffffffff


	//   ....[5]....
        /*004c*/ 	.word	0xffffffff


	//   ....[6]....
        /*0050*/ 	.word	0xffffffff


	//   ....[7]....
        /*0054*/ 	.word	0xffffffff


	//   ....[8]....
        /*0058*/ 	.word	0xffffffff


	//   ....[9]....
        /*005c*/ 	.word	0xffffffff


	//   ....[10]....
        /*0060*/ 	.word	0xffffffff


	//   ....[11]....
        /*0064*/ 	.word	0xffffffff


	//   ....[12]....
        /*0068*/ 	.word	0xffffffff


	//   ....[13]....
        /*006c*/ 	.word	0xffffffff


	//   ....[14]....
        /*0070*/ 	.word	0xffffffff


	//   ....[15]....
        /*0074*/ 	.word	0xffffffff


	//   ....[16]....
        /*0078*/ 	.word	0xffffffff


	//   ....[17]....
        /*007c*/ 	.word	0xffffffff


	//   ....[18]....
        /*0080*/ 	.word	0xffffffff


	//   ....[19]....
        /*0084*/ 	.word	0xffffffff


	//   ....[20]....
        /*0088*/ 	.word	0xffffffff


	//   ....[21]....
        /*008c*/ 	.word	0xffffffff


	//   ....[22]....
        /*0090*/ 	.word	0xffffffff


	//   ....[23]....
        /*0094*/ 	.word	0xffffffff


	//   ....[24]....
        /*0098*/ 	.word	0xffffffff


	//   ....[25]....
        /*009c*/ 	.word	0xffffffff


	//   ....[26]....
        /*00a0*/ 	.word	0xffffffff


	//   ....[27]....
        /*00a4*/ 	.word	0xffffffff


	//   ....[28]....
        /*00a8*/ 	.word	0xffffffff


	//   ....[29]....
        /*00ac*/ 	.word	0xffffffff


	//   ....[30]....
        /*00b0*/ 	.word	0xffffffff


	//   ....[31]....
        /*00b4*/ 	.word	0xffffffff


	//   ....[32]....
        /*00b8*/ 	.word	0xffffffff


	//   ....[33]....
        /*00bc*/ 	.word	0xffffffff


	//   ....[34]....
        /*00c0*/ 	.word	0xffffffff


	//   ....[35]....
        /*00c4*/ 	.word	0xffffffff


	//   ....[36]....
        /*00c8*/ 	.word	0xffffffff


	//   ....[37]....
        /*00cc*/ 	.word	0xffffffff


	//   ....[38]....
        /*00d0*/ 	.word	0xffffffff


	//   ....[39]....
        /*00d4*/ 	.word	0xffffffff


	//   ....[40]....
        /*00d8*/ 	.word	0xffffffff


	//   ....[41]....
        /*00dc*/ 	.word	0xffffffff


	//   ....[42]....
        /*00e0*/ 	.word	0xffffffff


	//   ....[43]....
        /*00e4*/ 	.word	0xffffffff


	//   ....[44]....
        /*00e8*/ 	.word	0xffffffff


	//   ....[45]....
        /*00ec*/ 	.word	0xffffffff


	//   ....[46]....
        /*00f0*/ 	.word	0xffffffff


	//   ....[47]....
        /*00f4*/ 	.word	0xffffffff


	//   ....[48]....
        /*00f8*/ 	.word	0xffffffff


	//   ....[49]....
        /*00fc*/ 	.word	0xffffffff


	//   ....[50]....
        /*0100*/ 	.word	0xffffffff


	//   ....[51]....
        /*0104*/ 	.word	0xffffffff


	//   ....[52]....
        /*0108*/ 	.word	0xffffffff


	//   ....[53]....
        /*010c*/ 	.word	0xffffffff


	//   ....[54]....
        /*0110*/ 	.word	0xffffffff


	//   ....[55]....
        /*0114*/ 	.word	0xffffffff


	//   ....[56]....
        /*0118*/ 	.word	0xffffffff


	//   ....[57]....
        /*011c*/ 	.word	0xffffffff


	//   ....[58]....
        /*0120*/ 	.word	0xffffffff


	//   ....[59]....
        /*0124*/ 	.word	0xffffffff


	//   ....[60]....
        /*0128*/ 	.word	0xffffffff


	//   ....[61]....
        /*012c*/ 	.word	0xffffffff


	//   ....[62]....
        /*0130*/ 	.word	0xffffffff


	//   ....[63]....
        /*0134*/ 	.word	0xffffffff


	//   ....[64]....
        /*0138*/ 	.word	0xffffffff


	//   ....[65]....
        /*013c*/ 	.word	0xffffffff


	//   ....[66]....
        /*0140*/ 	.word	0xffffffff


	//   ....[67]....
        /*0144*/ 	.word	0xffffffff


	//   ....[68]....
        /*0148*/ 	.word	0xffffffff


	//   ....[69]....
        /*014c*/ 	.word	0xffffffff


	//   ....[70]....
        /*0150*/ 	.word	0xffffffff


	//   ....[71]....
        /*0154*/ 	.word	0xffffffff


	//   ....[72]....
        /*0158*/ 	.word	0xffffffff


	//   ....[73]....
        /*015c*/ 	.word	0xffffffff


	//   ....[74]....
        /*0160*/ 	.word	0xffffffff


	//   ....[75]....
        /*0164*/ 	.word	0xffffffff


	//   ....[76]....
        /*0168*/ 	.word	0xffffffff


	//   ....[77]....
        /*016c*/ 	.word	0xffffffff


	//   ....[78]....
        /*0170*/ 	.word	0xffffffff


	//   ....[79]....
        /*0174*/ 	.word	0xffffffff


	//   ....[80]....
        /*0178*/ 	.word	0xffffffff


	//   ....[81]....
        /*017c*/ 	.word	0xffffffff


	//   ....[82]....
        /*0180*/ 	.word	0xffffffff


	//   ....[83]....
        /*0184*/ 	.word	0xffffffff


	//   ....[84]....
        /*0188*/ 	.word	0xffffffff


	//   ....[85]....
        /*018c*/ 	.word	0xffffffff


	//   ....[86]....
        /*0190*/ 	.word	0xffffffff


	//   ....[87]....
        /*0194*/ 	.word	0xffffffff


	//   ....[88]....
        /*0198*/ 	.word	0xffffffff


	//   ....[89]....
        /*019c*/ 	.word	0xffffffff


	//   ....[90]....
        /*01a0*/ 	.word	0xffffffff


	//   ....[91]....
        /*01a4*/ 	.word	0x05000042


	//   ....[92]....
        /*01a8*/ 	.word	0x05000042


	//   ....[93]....
        /*01ac*/ 	.word	0x05000042


	//   ....[94]....
        /*01b0*/ 	.word	0x05000042


	//   ....[95]....
        /*01b4*/ 	.word	0x05000042


	//   ....[96]....
        /*01b8*/ 	.word	0x05000042


	//   ....[97]....
        /*01bc*/ 	.word	0x05000042


	//   ....[98]....
        /*01c0*/ 	.word	0x05000042


	//   ....[99]....
        /*01c4*/ 	.word	0x05000042


	//   ....[100]....
        /*01c8*/ 	.word	0x05000042


	//   ....[101]....
        /*01cc*/ 	.word	0x05000042


	//   ....[102]....
        /*01d0*/ 	.word	0x05000042


	//   ....[103]....
        /*01d4*/ 	.word	0x05000042


	//   ....[104]....
        /*01d8*/ 	.word	0x05000042


	//   ....[105]....
        /*01dc*/ 	.word	0x05000042


	//   ....[106]....
        /*01e0*/ 	.word	0x05000042


	//   ....[107]....
        /*01e4*/ 	.word	0x05000042


	//   ....[108]....
        /*01e8*/ 	.word	0x05000042


	//   ....[109]....
        /*01ec*/ 	.word	0x05000042


	//   ....[110]....
        /*01f0*/ 	.word	0x05000042


	//   ....[111]....
        /*01f4*/ 	.word	0x05000042


	//   ....[112]....
        /*01f8*/ 	.word	0x05000042


	//   ....[113]....
        /*01fc*/ 	.word	0x05000042


	//   ....[114]....
        /*0200*/ 	.word	0x05000042


	//   ....[115]....
        /*0204*/ 	.word	0x05000042


	//   ....[116]....
        /*0208*/ 	.word	0x05000042


	//   ....[117]....
        /*020c*/ 	.word	0x05000042


	//   ....[118]....
        /*0210*/ 	.word	0x05000042


	//   ....[119]....
        /*0214*/ 	.word	0x05000042


	//   ....[120]....
        /*0218*/ 	.word	0x05000042


	//   ....[121]....
        /*021c*/ 	.word	0x05000042


	//   ....[122]....
        /*0220*/ 	.word	0x05000042


	//   ....[123]....
        /*0224*/ 	.word	0x05000042


	//   ....[124]....
        /*0228*/ 	.word	0x05000042


	//   ....[125]....
        /*022c*/ 	.word	0x05000042


	//   ....[126]....
        /*0230*/ 	.word	0x05000042


	//   ....[127]....
        /*0234*/ 	.word	0x05000042


	//   ....[128]....
        /*0238*/ 	.word	0x05000042


	//   ....[129]....
        /*023c*/ 	.word	0x05000042


	//   ....[130]....
        /*0240*/ 	.word	0x05000042


	//   ....[131]....
        /*0244*/ 	.word	0x05000042


	//   ....[132]....
        /*0248*/ 	.word	0x05000042


	//   ....[133]....
        /*024c*/ 	.word	0x05000042


	//   ....[134]....
        /*0250*/ 	.word	0x05000042


	//   ....[135]....
        /*0254*/ 	.word	0x05000042


	//   ....[136]....
        /*0258*/ 	.word	0x05000042


	//   ....[137]....
        /*025c*/ 	.word	0x05000042


	//   ....[138]....
        /*0260*/ 	.word	0x05000042


	//   ....[139]....
        /*0264*/ 	.word	0x05000042


	//   ....[140]....
        /*0268*/ 	.word	0x05000042


	//   ....[141]....
        /*026c*/ 	.word	0x05000042


	//   ....[142]....
        /*0270*/ 	.word	0x05000042


	//   ....[143]....
        /*0274*/ 	.word	0x05000042


	//   ....[144]....
        /*0278*/ 	.word	0x05000042


	//   ....[145]....
        /*027c*/ 	.word	0x05000042


	//   ....[146]....
        /*0280*/ 	.word	0x05000042


	//   ....[147]....
        /*0284*/ 	.word	0x05000042


	//   ....[148]....
        /*0288*/ 	.word	0x05000042


	//   ....[149]....
        /*028c*/ 	.word	0x05000042


	//   ....[150]....
        /*0290*/ 	.word	0x05000042


	//   ....[151]....
        /*0294*/ 	.word	0x05000042


	//   ....[152]....
        /*0298*/ 	.word	0x05000042


	//   ....[153]....
        /*029c*/ 	.word	0x05000042


	//   ....[154]....
        /*02a0*/ 	.word	0x05000042


	//----- nvinfo : EIATTR_COOP_GROUP_INSTR_OFFSETS
	.align		4
.L_2253:
        /*02a4*/ 	.byte	0x04, 0x28
        /*02a6*/ 	.short	(.L_2255 - .L_2254)


	//   ....[0]....
.L_2254:
        /*02a8*/ 	.word	0x00000c50


	//   ....[1]....
        /*02ac*/ 	.word	0x00000d00


	//   ....[2]....
        /*02b0*/ 	.word	0x00000e70


	//   ....[3]....
        /*02b4*/ 	.word	0x00000fe0


	//   ....[4]....
        /*02b8*/ 	.word	0x00001740


	//   ....[5]....
        /*02bc*/ 	.word	0x00002230


	//   ....[6]....
        /*02c0*/ 	.word	0x000025a0


	//   ....[7]....
        /*02c4*/ 	.word	0x00002f90


	//   ....[8]....
        /*02c8*/ 	.word	0x00003990


	//   ....[9]....
        /*02cc*/ 	.word	0x000050a0


	//   ....[10]....
        /*02d0*/ 	.word	0x000050b0


	//   ....[11]....
        /*02d4*/ 	.word	0x000050c0


	//   ....[12]....
        /*02d8*/ 	.word	0x000050d0


	//   ....[13]....
        /*02dc*/ 	.word	0x00005160


	//   ....[14]....
        /*02e0*/ 	.word	0x00005190


	//   ....[15]....
        /*02e4*/ 	.word	0x000051a0


	//   ....[16]....
        /*02e8*/ 	.word	0x000051b0


	//   ....[17]....
        /*02ec*/ 	.word	0x00005240


	//   ....[18]....
        /*02f0*/ 	.word	0x00005270


	//   ....[19]....
        /*02f4*/ 	.word	0x00005280


	//   ....[20]....
        /*02f8*/ 	.word	0x00005290


	//   ....[21]....
        /*02fc*/ 	.word	0x00005330


	//   ....[22]....
        /*0300*/ 	.word	0x00005350


	//   ....[23]....
        /*0304*/ 	.word	0x00005360


	//   ....[24]....
        /*0308*/ 	.word	0x00005370


	//   ....[25]....
        /*030c*/ 	.word	0x00005420


	//   ....[26]....
        /*0310*/ 	.word	0x00005430


	//   ....[27]....
        /*0314*/ 	.word	0x00005440


	//   ....[28]....
        /*0318*/ 	.word	0x00005450


	//   ....[29]....
        /*031c*/ 	.word	0x000055b0


	//   ....[30]....
        /*0320*/ 	.word	0x000055c0


	//   ....[31]....
        /*0324*/ 	.word	0x000055d0


	//   ....[32]....
        /*0328*/ 	.word	0x000055e0


	//   ....[33]....
        /*032c*/ 	.word	0x000055f0


	//   ....[34]....
        /*0330*/ 	.word	0x00005600


	//   ....[35]....
        /*0334*/ 	.word	0x00005610


	//   ....[36]....
        /*0338*/ 	.word	0x00005620


	//   ....[37]....
        /*033c*/ 	.word	0x00006960


	//   ....[38]....
        /*0340*/ 	.word	0x00006970


	//   ....[39]....
        /*0344*/ 	.word	0x00006980


	//   ....[40]....
        /*0348*/ 	.word	0x00006990


	//   ....[41]....
        /*034c*/ 	.word	0x00006aa0


	//   ....[42]....
        /*0350*/ 	.word	0x00006ab0


	//   ....[43]....
        /*0354*/ 	.word	0x00006ac0


	//   ....[44]....
        /*0358*/ 	.word	0x00006ad0


	//   ....[45]....
        /*035c*/ 	.word	0x00006be0


	//   ....[46]....
        /*0360*/ 	.word	0x00006bf0


	//   ....[47]....
        /*0364*/ 	.word	0x00006c00


	//   ....[48]....
        /*0368*/ 	.word	0x00006c10


	//   ....[49]....
        /*036c*/ 	.word	0x00006d20


	//   ....[50]....
        /*0370*/ 	.word	0x00006d30


	//   ....[51]....
        /*0374*/ 	.word	0x00006d40


	//   ....[52]....
        /*0378*/ 	.word	0x00006d50


	//   ....[53]....
        /*037c*/ 	.word	0x00006e60


	//   ....[54]....
        /*0380*/ 	.word	0x00006e70


	//   ....[55]....
        /*0384*/ 	.word	0x00006e80


	//   ....[56]....
        /*0388*/ 	.word	0x00006e90


	//   ....[57]....
        /*038c*/ 	.word	0x00006fa0


	//   ....[58]....
        /*0390*/ 	.word	0x00006fb0


	//   ....[59]....
        /*0394*/ 	.word	0x00006fc0


	//   ....[60]....
        /*0398*/ 	.word	0x00006fd0


	//   ....[61]....
        /*039c*/ 	.word	0x00006fe0


	//   ....[62]....
        /*03a0*/ 	.word	0x00006ff0


	//   ....[63]....
        /*03a4*/ 	.word	0x00007000


	//   ....[64]....
        /*03a8*/ 	.word	0x00007040


	//   ....[65]....
        /*03ac*/ 	.word	0x00007080


	//   ....[66]....
        /*03b0*/ 	.word	0x000070c0


	//   ....[67]....
        /*03b4*/ 	.word	0x000070e0


	//   ....[68]....
        /*03b8*/ 	.word	0x00007100


	//   ....[69]....
        /*03bc*/ 	.word	0x0000aba0


	//   ....[70]....
        /*03c0*/ 	.word	0x0000abe0


	//   ....[71]....
        /*03c4*/ 	.word	0x0000ad70


	//   ....[72]....
        /*03c8*/ 	.word	0x0000adb0


	//   ....[73]....
        /*03cc*/ 	.word	0x0000aeb0


	//   ....[74]....
        /*03d0*/ 	.word	0x0000aed0


	//   ....[75]....
        /*03d4*/ 	.word	0x0000af00


	//   ....[76]....
        /*03d8*/ 	.word	0x0000af30


	//   ....[77]....
        /*03dc*/ 	.word	0x0000afb0


	//   ....[78]....
        /*03e0*/ 	.word	0x0000aff0


	//   ....[79]....
        /*03e4*/ 	.word	0x0000b3a0


	//   ....[80]....
        /*03e8*/ 	.word	0x0000b710


	//   ....[81]....
        /*03ec*/ 	.word	0x0000b850


	//   ....[82]....
        /*03f0*/ 	.word	0x0000b890


	//   ....[83]....
        /*03f4*/ 	.word	0x0000b8f0


	//   ....[84]....
        /*03f8*/ 	.word	0x0000b950


	//   ....[85]....
        /*03fc*/ 	.word	0x0000b970


	//   ....[86]....
        /*0400*/ 	.word	0x0000bae0


	//   ....[87]....
        /*0404*/ 	.word	0x0000bb20


	//   ....[88]....
        /*0408*/ 	.word	0x0000bb80


	//   ....[89]....
        /*040c*/ 	.word	0x0000bbd0


	//   ....[90]....
        /*0410*/ 	.word	0x0000bbf0


	//   ....[91]....
        /*0414*/ 	.word	0x0000bf30


	//   ....[92]....
        /*0418*/ 	.word	0x0000bf80


	//   ....[93]....
        /*041c*/ 	.word	0x0000bfd0


	//   ....[94]....
        /*0420*/ 	.word	0x0000c020


	//   ....[95]....
        /*0424*/ 	.word	0x0000c110


	//   ....[96]....
        /*0428*/ 	.word	0x0000c160


	//   ....[97]....
        /*042c*/ 	.word	0x0000c1b0


	//   ....[98]....
        /*0430*/ 	.word	0x0000c200


	//   ....[99]....
        /*0434*/ 	.word	0x0000c2f0


	//   ....[100]....
        /*0438*/ 	.word	0x0000c340


	//   ....[101]....
        /*043c*/ 	.word	0x0000c390


	//   ....[102]....
        /*0440*/ 	.word	0x0000c3e0


	//   ....[103]....
        /*0444*/ 	.word	0x0000c4d0


	//   ....[104]....
        /*0448*/ 	.word	0x0000c520


	//   ....[105]....
        /*044c*/ 	.word	0x0000c570


	//   ....[106]....
        /*0450*/ 	.word	0x0000c5c0


	//   ....[107]....
        /*0454*/ 	.word	0x0000c6b0


	//   ....[108]....
        /*0458*/ 	.word	0x0000c700


	//   ....[109]....
        /*045c*/ 	.word	0x0000c750


	//   ....[110]....
        /*0460*/ 	.word	0x0000c7a0


	//   ....[111]....
        /*0464*/ 	.word	0x0000c830


	//   ....[112]....
        /*0468*/ 	.word	0x0000c8d0


	//   ....[113]....
        /*046c*/ 	.word	0x0000c970


	//   ....[114]....
        /*0470*/ 	.word	0x0000ca10


	//   ....[115]....
        /*0474*/ 	.word	0x0000cab0


	//   ....[116]....
        /*0478*/ 	.word	0x0000cb60


	//   ....[117]....
        /*047c*/ 	.word	0x0000cbb0


	//   ....[118]....
        /*0480*/ 	.word	0x0000cc00


	//   ....[119]....
        /*0484*/ 	.word	0x0000cc50


	//   ....[120]....
        /*0488*/ 	.word	0x0000cca0


	//   ....[121]....
        /*048c*/ 	.word	0x0000ccf0


	//   ....[122]....
        /*0490*/ 	.word	0x0000cd40


	//   ....[123]....
        /*0494*/ 	.word	0x0000cdd0


	//   ....[124]....
        /*0498*/ 	.word	0x0000ce20


	//   ....[125]....
        /*049c*/ 	.word	0x0000ce70


	//   ....[126]....
        /*04a0*/ 	.word	0x0000cec0


	//   ....[127]....
        /*04a4*/ 	.word	0x0000cf50


	//   ....[128]....
        /*04a8*/ 	.word	0x0000cfe0


	//   ....[129]....
        /*04ac*/ 	.word	0x0000d030


	//   ....[130]....
        /*04b0*/ 	.word	0x0000d080


	//   ....[131]....
        /*04b4*/ 	.word	0x0000d110


	//   ....[132]....
        /*04b8*/ 	.word	0x0000d1a0


	//   ....[133]....
        /*04bc*/ 	.word	0x0000d1f0


	//   ....[134]....
        /*04c0*/ 	.word	0x0000d240


	//   ....[135]....
        /*04c4*/ 	.word	0x0000d2d0


	//   ....[136]....
        /*04c8*/ 	.word	0x0000d360


	//   ....[137]....
        /*04cc*/ 	.word	0x0000d3b0


	//   ....[138]....
        /*04d0*/ 	.word	0x0000d400


	//   ....[139]....
        /*04d4*/ 	.word	0x0000d490


	//   ....[140]....
        /*04d8*/ 	.word	0x0000d520


	//   ....[141]....
        /*04dc*/ 	.word	0x0000d570


	//   ....[142]....
        /*04e0*/ 	.word	0x0000d5c0


	//   ....[143]....
        /*04e4*/ 	.word	0x0000d650


	//   ....[144]....
        /*04e8*/ 	.word	0x0000d700


	//   ....[145]....
        /*04ec*/ 	.word	0x0000d750


	//   ....[146]....
        /*04f0*/ 	.word	0x0000d820


	//   ....[147]....
        /*04f4*/ 	.word	0x0000d890


	//   ....[148]....
        /*04f8*/ 	.word	0x0000d8e0


	//   ....[149]....
        /*04fc*/ 	.word	0x0000d930


	//   ....[150]....
        /*0500*/ 	.word	0x0000d980


	//   ....[151]....
        /*0504*/ 	.word	0x0000d9c0


	//   ....[152]....
        /*0508*/ 	.word	0x0000da10


	//   ....[153]....
        /*050c*/ 	.word	0x0000da60


	//   ....[154]....
        /*0510*/ 	.word	0x0000dac0


	//----- nvinfo : EIATTR_VRC_CTA_INIT_COUNT
	.align		4
.L_2255:
        /*0514*/ 	.byte	0x02, 0x4a
	.zero		1
	.zero		1


	//----- nvinfo : EIATTR_EXIT_INSTR_OFFSETS
	.align		4
        /*0518*/ 	.byte	0x04, 0x1c
        /*051a*/ 	.short	(.L_2257 - .L_2256)


	//   ....[0]....
.L_2256:
        /*051c*/ 	.word	0x0000bd00


	//   ....[1]....
        /*0520*/ 	.word	0x0000bed0


	//----- nvinfo : EIATTR_MAX_THREADS
	.align		4
.L_2257:
        /*0524*/ 	.byte	0x04, 0x05
        /*0526*/ 	.short	(.L_2259 - .L_2258)
.L_2258:
        /*0528*/ 	.word	0x00000040
        /*052c*/ 	.word	0x00000001
        /*0530*/ 	.word	0x00000001


	//----- nvinfo : EIATTR_CRS_STACK_SIZE
	.align		4
.L_2259:
        /*0534*/ 	.byte	0x04, 0x1e
        /*0536*/ 	.short	(.L_2261 - .L_2260)
.L_2260:
        /*0538*/ 	.word	0x00000000


	//----- nvinfo : EIATTR_CBANK_PARAM_SIZE
	.align		4
.L_2261:
        /*053c*/ 	.byte	0x03, 0x19
        /*053e*/ 	.short	0x01f0


	//----- nvinfo : EIATTR_PARAM_CBANK
	.align		4
        /*0540*/ 	.byte	0x04, 0x0a
        /*0542*/ 	.short	(.L_2263 - .L_2262)
	.align		4
.L_2262:
        /*0544*/ 	.word	index@(.nv.constant0._Z25selective_scan_bwd_kernelI32Selective_Scan_bwd_kernel_traitsILi64ELi16ELb1ELb1ELb1ELb0ELb1EN3c108BFloat16ENS1_7complexIfEEEEv12SSMParamsBwd)
        /*0548*/ 	.short	0x0380
        /*054a*/ 	.short	0x01f0


	//----- nvinfo : EIATTR_SW_WAR
	.align		4
.L_2263:
        /*054c*/ 	.byte	0x04, 0x36
        /*054e*/ 	.short	(.L_2265 - .L_2264)
.L_2264:
        /*0550*/ 	.word	0x00000008
.L_2265:


//--------------------- .nv.info._Z25selective_scan_bwd_kernelI32Selective_Scan_bwd_kernel_traitsILi64ELi16ELb1ELb1ELb1ELb1ELb0EN3c108BFloat16ENS1_7complexIfEEEEv12SSMParamsBwd --------------------------
	.section	.nv.info._Z25selective_scan_bwd_kernelI32Selective_Scan_bwd_kernel_traitsILi64ELi16ELb1ELb1ELb1ELb1ELb0EN3c108BFloat16ENS1_7complexIfEEEEv12SSMParamsBwd,"",@"SHT_CUDA_INFO"
	.sectionflags	@""
	.align	4


	//----- nvinfo : EIATTR_CUDA_API_VERSION
	.align		4
        /*0000*/ 	.byte	0x04, 0x37
        /*0002*/ 	.short	(.L_2267 - .L_2266)
.L_2266:
        /*0004*/ 	.word	0x00000082


	//----- nvinfo : EIATTR_KPARAM_INFO
	.align		4
.L_2267:
        /*0008*/ 	.byte	0x04, 0x17
        /*000a*/ 	.short	(.L_2269 - .L_2268)
.L_2268:
        /*000c*/ 	.word	0x00000000
        /*0010*/ 	.short	0x0000
        /*0012*/ 	.short	0x0000
        /*0014*/ 	.byte	0x00, 0xf0, 0xc1, 0x07


	//----- nvinfo : EIATTR_SPARSE_MMA_MASK
	.align		4
.L_2269:
        /*0018*/ 	.byte	0x03, 0x50
        /*001a*/ 	.short	0x0000


	//----- nvinfo : EIATTR_MAXREG_COUNT
	.align		4
        /*001c*/ 	.byte	0x03, 0x1b
        /*001e*/ 	.short	0x00ff


	//----- nvinfo : EIATTR_NUM_BARRIERS
	.align		4
        /*0020*/ 	.byte	0x02, 0x4c
        /*0022*/ 	.byte	0x01
	.zero		1


	//----- nvinfo : EIATTR_MERCURY_ISA_VERSION
	.align		4
        /*0024*/ 	.byte	0x03, 0x5f
        /*0026*/ 	.short	0x0101


	//----- nvinfo : EIATTR_INT_WARP_WIDE_INSTR_OFFSETS
	.align		4
        /*0028*/ 	.byte	0x04, 0x31
        /*002a*/ 	.short	(.L_2271 - .L_2270)


	//   ....[0]....
.L_2270:
        /*002c*/ 	.word	0x000073b0


	//   ....[1]....
        /*0030*/ 	.word	0x00008100


	//----- nvinfo : EIATTR_COOP_GROUP_MASK_REGIDS
	.align		4
.L_2271:
        /*0034*/ 	.byte	0x04, 0x29
        /*0036*/ 	.short	(.L_2273 - .L_2272)


	//   ....[0]....
.L_2272:
        /*0038*/ 	.word	0xffffffff


	//   ....[1]....
        /*003c*/ 	.word	0xffffffff


	//   ....[2]....
        /*0040*/ 	.word	0xffffffff


	//   ....[3]....
        /*0044*/ 	.word	0xffffffff


	//   ....[4]....
        /*0048*/ 	.word	0xffffffff


	//   ....[5]....
        /*004c*/ 	.word	0xffffffff


	//   ....[6]....
        /*0050*/ 	.word	0xffffffff


	//   ....[7]....
        /*0054*/ 	.word	0xffffffff


	//   ....[8]....
        /*0058*/ 	.word	0xffffffff


	//   ....[9]....
        /*005c*/ 	.word	0xffffffff


	//   ....[10]....
        /*0060*/ 	.word	0xffffffff


	//   ....[11]....
        /*0064*/ 	.word	0xffffffff


	//   ....[12]....
        /*0068*/ 	.word	0xffffffff


	//   ....[13]....
        /*006c*/ 	.word	0xffffffff


	//   ....[14]....
        /*0070*/ 	.word	0xffffffff


	//   ....[15]....
        /*0074*/ 	.word	0xffffffff


	//   ....[16]....
        /*0078*/ 	.word	0xffffffff


	//   ....[17]....
        /*007c*/ 	.word	0xffffffff


	//   ....[18]....
        /*0080*/ 	.word	0xffffffff


	//   ....[19]....
        /*0084*/ 	.word	0xffffffff


	//   ....[20]....
        /*0088*/ 	.word	0xffffffff


	//   ....[21]....
        /*008c*/ 	.word	0xffffffff


	//   ....[22]....
        /*0090*/ 	.word	0xffffffff


	//   ....[23]....
        /*0094*/ 	.word	0xffffffff


	//   ....[24]....
        /*0098*/ 	.word	0xffffffff


	//   ....[25]....
        /*009c*/ 	.word	0xffffffff


	//   ....[26]....
        /*00a0*/ 	.word	0xffffffff


	//   ....[27]....
        /*00a4*/ 	.word	0xffffffff


	//   ....[28]....
        /*00a8*/ 	.word	0xffffffff


	//   ....[29]....
        /*00ac*/ 	.word	0xffffffff


	//   ....[30]....
        /*00b0*/ 	.word	0xffffffff


	//   ....[31]....
        /*00b4*/ 	.word	0xffffffff


	//   ....[32]....
        /*00b8*/ 	.word	0xffffffff


	//   ....[33]....
        /*00bc*/ 	.word	0xffffffff


	//   ....[34]....
        /*00c0*/ 	.word	0xffffffff


	//   ....[35]....
        /*00c4*/ 	.word	0xffffffff


	//   ....[36]....
        /*00c8*/ 	.word	0xffffffff


	//   ....[37]....
        /*00cc*/ 	.word	0xffffffff


	//   ....[38]....
        /*00d0*/ 	.word	0xffffffff


	//   ....[39]....
        /*00d4*/ 	.word	0xffffffff


	//   ....[40]....
        /*00d8*/ 	.word	0xffffffff


	//   ....[41]....
        /*00dc*/ 	.word	0xffffffff


	//   ....[42]....
        /*00e0*/ 	.word	0xffffffff


	//   ....[43]....
        /*00e4*/ 	.word	0xffffffff


	//   ....[44]....
        /*00e8*/ 	.word	0xffffffff


	//   ....[45]....
        /*00ec*/ 	.word	0xffffffff


	//   ....[46]....
        /*00f0*/ 	.word	0xffffffff


	//   ....[47]....
        /*00f4*/ 	.word	0xffffffff


	//   ....[48]....
        /*00f8*/ 	.word	0xffffffff


	//   ....[49]....
        /*00fc*/ 	.word	0xffffffff


	//   ....[50]....
        /*0100*/ 	.word	0xffffffff


	//   ....[51]....
        /*0104*/ 	.word	0xffffffff


	//   ....[52]....
        /*0108*/ 	.word	0xffffffff


	//   ....[53]....
        /*010c*/ 	.word	0xffffffff


	//   ....[54]....
        /*0110*/ 	.word	0xffffffff


	//   ....[55]....
        /*0114*/ 	.word	0xffffffff


	//   ....[56]....
        /*0118*/ 	.word	0xffffffff


	//   ....[57]....
        /*011c*/ 	.word	0xffffffff


	//   ....[58]....
        /*0120*/ 	.word	0xffffffff


	//   ....[59]....
        /*0124*/ 	.word	0xffffffff


	//   ....[60]....
        /*0128*/ 	.word	0xffffffff


	//   ....[61]....
        /*012c*/ 	.word	0xffffffff


	//   ....[62]....
        /*0130*/ 	.word	0xffffffff


	//   ....[63]....
        /*0134*/ 	.word	0xffffffff


	//   ....[64]....
        /*0138*/ 	.word	0xffffffff


	//   ....[65]....
        /*013c*/ 	.word	0xffffffff


	//   ....[66]....
        /*0140*/ 	.word	0xffffffff


	//   ....[67]....
        /*0144*/ 	.word	0xffffffff


	//   ....[68]....
        /*0148*/ 	.word	0xffffffff


	//   ....[69]....
        /*014c*/ 	.word	0xffffffff


	//   ....[70]....
        /*0150*/ 	.word	0xffffffff


	//   ....[71]....
        /*0154*/ 	.word	0xffffffff


	//   ....[72]....
        /*0158*/ 	.word	0xffffffff


	//   ....[73]....
        /*015c*/ 	.word	0xffffffff


	//   ....[74]....
        /*0160*/ 	.word	0xffffffff


	//   ....[75]....
        /*0164*/ 	.word	0xffffffff


	//   ....[76]....
        /*0168*/ 	.word	0xffffffff


	//   ....[77]....
        /*016c*/ 	.word	0xffffffff


	//   ....[78]....
        /*0170*/ 	.word	0xffffffff


	//   ....[79]....
        /*0174*/ 	.word	0xffffffff


	//   ....[80]....
        /*0178*/ 	.word	0xffffffff


	//   ....[81]....
        /*017c*/ 	.word	0xffffffff


	//   ....[82]....
        /*0180*/ 	.word	0xffffffff


	//   ....[83]....
        /*0184*/ 	.word	0xffffffff


	//   ....[84]....
        /*0188*/ 	.word	0xffffffff


	//   ....[85]....
        /*018c*/ 	.word	0xffffffff


	//   ....[86]....
        /*0190*/ 	.word	0xffffffff


	//   ....[87]....
        /*0194*/ 	.word	0xffffffff


	//   ....[88]....
        /*0198*/ 	.word	0x05000042


	//   ....[89]....
        /*019c*/ 	.word	0x05000042


	//   ....[90]....
        /*01a0*/ 	.word	0x05000042


	//   ....[91]....
        /*01a4*/ 	.word	0x05000042


	//   ....[92]....
        /*01a8*/ 	.word	0x05000042


	//   ....[93]....
        /*01ac*/ 	.word	0x05000042


	//   ....[94]....
        /*01b0*/ 	.word	0x05000042


	//   ....[95]....
        /*01b4*/ 	.word	0x05000042


	//   ....[96]....
        /*01b8*/ 	.word	0x05000042


	//   ....[97]....
        /*01bc*/ 	.word	0x05000042


	//   ....[98]....
        /*01c0*/ 	.word	0x05000042


	//   ....[99]....
        /*01c4*/ 	.word	0x05000042


	//   ....[100]....
        /*01c8*/ 	.word	0x05000042


	//   ....[101]....
        /*01cc*/ 	.word	0x05000042


	//   ....[102]....
        /*01d0*/ 	.word	0x05000042


	//   ....[103]....
        /*01d4*/ 	.word	0x05000042


	//   ....[104]....
        /*01d8*/ 	.word	0x05000042


	//   ....[105]....
        /*01dc*/ 	.word	0x05000042


	//   ....[106]....
        /*01e0*/ 	.word	0x05000042


	//   ....[107]....
        /*01e4*/ 	.word	0x05000042


	//   ....[108]....
        /*01e8*/ 	.word	0x05000042


	//   ....[109]....
        /*01ec*/ 	.word	0x05000042


	//   ....[110]....
        /*01f0*/ 	.word	0x05000042


	//   ....[111]....
        /*01f4*/ 	.word	0x05000042


	//   ....[112]....
        /*01f8*/ 	.word	0x05000042


	//   ....[113]....
        /*01fc*/ 	.word	0x05000042


	//   ....[114]....
        /*0200*/ 	.word	0x05000042


	//   ....[115]....
        /*0204*/ 	.word	0x05000042


	//   ....[116]....
        /*0208*/ 	.word	0x05000042


	//   ....[117]....
        /*020c*/ 	.word	0x05000042


	//   ....[118]....
        /*0210*/ 	.word	0x05000042


	//   ....[119]....
        /*0214*/ 	.word	0x05000042


	//   ....[120]....
        /*0218*/ 	.word	0x05000042


	//   ....[121]....
        /*021c*/ 	.word	0x05000042


	//   ....[122]....
        /*0220*/ 	.word	0x05000042


	//   ....[123]....
        /*0224*/ 	.word	0x05000042


	//   ....[124]....
        /*0228*/ 	.word	0x05000042


	//   ....[125]....
        /*022c*/ 	.word	0x05000042


	//   ....[126]....
        /*0230*/ 	.word	0x05000042


	//   ....[127]....
        /*0234*/ 	.word	0x05000042


	//   ....[128]....
        /*0238*/ 	.word	0x05000042


	//   ....[129]....
        /*023c*/ 	.word	0x05000042


	//   ....[130]....
        /*0240*/ 	.word	0x05000042


	//   ....[131]....
        /*0244*/ 	.word	0x05000042


	//   ....[132]....
        /*0248*/ 	.word	0x05000042


	//   ....[133]....
        /*024c*/ 	.word	0x05000042


	//   ....[134]....
        /*0250*/ 	.word	0x05000042


	//   ....[135]....
        /*0254*/ 	.word	0x05000042


	//   ....[136]....
        /*0258*/ 	.word	0x05000042


	//   ....[137]....
        /*025c*/ 	.word	0x05000042


	//   ....[138]....
        /*0260*/ 	.word	0x05000042


	//   ....[139]....
        /*0264*/ 	.word	0x05000042


	//   ....[140]....
        /*0268*/ 	.word	0x05000042


	//   ....[141]....
        /*026c*/ 	.word	0x05000042


	//   ....[142]....
        /*0270*/ 	.word	0x05000042


	//   ....[143]....
        /*0274*/ 	.word	0x05000042


	//   ....[144]....
        /*0278*/ 	.word	0x05000042


	//   ....[145]....
        /*027c*/ 	.word	0x05000042


	//   ....[146]....
        /*0280*/ 	.word	0x05000042


	//   ....[147]....
        /*0284*/ 	.word	0x05000042


	//   ....[148]....
        /*0288*/ 	.word	0x05000042


	//   ....[149]....
        /*028c*/ 	.word	0x05000042


	//   ....[150]....
        /*0290*/ 	.word	0x05000042


	//   ....[151]....
        /*0294*/ 	.word	0x05000042


	//----- nvinfo : EIATTR_COOP_GROUP_INSTR_OFFSETS
	.align		4
.L_2273:
        /*0298*/ 	.byte	0x04, 0x28
        /*029a*/ 	.short	(.L_2275 - .L_2274)


	//   ....[0]....
.L_2274:
        /*029c*/ 	.word	0x00000c30


	//   ....[1]....
        /*02a0*/ 	.word	0x00000ce0


	//   ....[2]....
        /*02a4*/ 	.word	0x00001040


	//   ....[3]....
        /*02a8*/ 	.word	0x00003c80


	//   ....[4]....
        /*02ac*/ 	.word	0x00004680


	//   ....[5]....
        /*02b0*/ 	.word	0x00005da0


	//   ....[6]....
        /*02b4*/ 	.word	0x00005db0


	//   ....[7]....
        /*02b8*/ 	.word	0x00005dc0


	//   ....[8]....
        /*02bc*/ 	.word	0x00005dd0


	//   ....[9]....
        /*02c0*/ 	.word	0x00005e60


	//   ....[10]....
        /*02c4*/ 	.word	0x00005e90


	//   ....[11]....
        /*02c8*/ 	.word	0x00005ea0


	//   ....[12]....
        /*02cc*/ 	.word	0x00005eb0


	//   ....[13]....
        /*02d0*/ 	.word	0x00005f40


	//   ....[14]....
        /*02d4*/ 	.word	0x00005f70


	//   ....[15]....
        /*02d8*/ 	.word	0x00005f80


	//   ....[16]....
        /*02dc*/ 	.word	0x00005f90


	//   ....[17]....
        /*02e0*/ 	.word	0x00006030


	//   ....[18]....
        /*02e4*/ 	.word	0x00006050


	//   ....[19]....
        /*02e8*/ 	.word	0x00006060


	//   ....[20]....
        /*02ec*/ 	.word	0x00006070


	//   ....[21]....
        /*02f0*/ 	.word	0x00006120


	//   ....[22]....
        /*02f4*/ 	.word	0x00006130


	//   ....[23]....
        /*02f8*/ 	.word	0x00006140


	//   ....[24]....
        /*02fc*/ 	.word	0x00006150


	//   ....[25]....
        /*0300*/ 	.word	0x000062b0


	//   ....[26]....
        /*0304*/ 	.word	0x000062c0


	//   ....[27]....
        /*0308*/ 	.word	0x000062d0


	//   ....[28]....
        /*030c*/ 	.word	0x000062e0


	//   ....[29]....
        /*0310*/ 	.word	0x000062f0


	//   ....[30]....
        /*0314*/ 	.word	0x00006300


	//   ....[31]....
        /*0318*/ 	.word	0x00006310


	//   ....[32]....
        /*031c*/ 	.word	0x00006320


	//   ....[33]....
        /*0320*/ 	.word	0x00007660


	//   ....[34]....
        /*0324*/ 	.word	0x00007670


	//   ....[35]....
        /*0328*/ 	.word	0x00007680


	//   ....[36]....
        /*032c*/ 	.word	0x00007690


	//   ....[37]....
        /*0330*/ 	.word	0x000077a0


	//   ....[38]....
        /*0334*/ 	.word	0x000077b0


	//   ....[39]....
        /*0338*/ 	.word	0x000077c0


	//   ....[40]....
        /*033c*/ 	.word	0x000077d0


	//   ....[41]....
        /*0340*/ 	.word	0x000078e0


	//   ....[42]....
        /*0344*/ 	.word	0x000078f0


	//   ....[43]....
        /*0348*/ 	.word	0x00007900


	//   ....[44]....
        /*034c*/ 	.word	0x00007910


	//   ....[45]....
        /*0350*/ 	.word	0x00007a20


	//   ....[46]....
        /*0354*/ 	.word	0x00007a30


	//   ....[47]....
        /*0358*/ 	.word	0x00007a40


	//   ....[48]....
        /*035c*/ 	.word	0x00007a50


	//   ....[49]....
        /*0360*/ 	.word	0x00007b60


	//   ....[50]....
        /*0364*/ 	.word	0x00007b70


	//   ....[51]....
        /*0368*/ 	.word	0x00007b80


	//   ....[52]....
        /*036c*/ 	.word	0x00007b90


	//   ....[53]....
        /*0370*/ 	.word	0x00007ca0


	//   ....[54]....
        /*0374*/ 	.word	0x00007cb0


	//   ....[55]....
        /*0378*/ 	.word	0x00007cc0


	//   ....[56]....
        /*037c*/ 	.word	0x00007cd0


	//   ....[57]....
        /*0380*/ 	.word	0x00007ce0


	//   ....[58]....
        /*0384*/ 	.word	0x00007cf0


	//   ....[59]....
        /*0388*/ 	.word	0x00007d00


	//   ....[60]....
        /*038c*/ 	.word	0x00007d30


	//   ....[61]....
        /*0390*/ 	.word	0x00007d70


	//   ....[62]....
        /*0394*/ 	.word	0x00007db0


	//   ....[63]....
        /*0398*/ 	.word	0x00007de0


	//   ....[64]....
        /*039c*/ 	.word	0x00007e00


	//   ....[65]....
        /*03a0*/ 	.word	0x0000b8a0


	//   ....[66]....
        /*03a4*/ 	.word	0x0000b8e0


	//   ....[67]....
        /*03a8*/ 	.word	0x0000ba70


	//   ....[68]....
        /*03ac*/ 	.word	0x0000bab0


	//   ....[69]....
        /*03b0*/ 	.word	0x0000bbb0


	//   ....[70]....
        /*03b4*/ 	.word	0x0000bbd0


	//   ....[71]....
        /*03b8*/ 	.word	0x0000bc10


	//   ....[72]....
        /*03bc*/ 	.word	0x0000bc50


	//   ....[73]....
        /*03c0*/ 	.word	0x0000bcf0


	//   ....[74]....
        /*03c4*/ 	.word	0x0000bd20


	//   ....[75]....
        /*03c8*/ 	.word	0x0000c160


	//   ....[76]....
        /*03cc*/ 	.word	0x0000c8a0


	//   ....[77]....
        /*03d0*/ 	.word	0x0000cd10


	//   ....[78]....
        /*03d4*/ 	.word	0x0000ced0


	//   ....[79]....
        /*03d8*/ 	.word	0x0000cf10


	//   ....[80]....
        /*03dc*/ 	.word	0x0000cf70


	//   ....[81]....
        /*03e0*/ 	.word	0x0000cfd0


	//   ....[82]....
        /*03e4*/ 	.word	0x0000cff0


	//   ....[83]....
        /*03e8*/ 	.word	0x0000d160


	//   ....[84]....
        /*03ec*/ 	.word	0x0000d1a0


	//   ....[85]....
        /*03f0*/ 	.word	0x0000d200


	//   ....[86]....
        /*03f4*/ 	.word	0x0000d250


	//   ....[87]....
        /*03f8*/ 	.word	0x0000d270


	//   ....[88]....
        /*03fc*/ 	.word	0x0000d5b0


	//   ....[89]....
        /*0400*/ 	.word	0x0000d600


	//   ....[90]....
        /*0404*/ 	.word	0x0000d650


	//   ....[91]....
        /*0408*/ 	.word	0x0000d6a0


	//   ....[92]....
        /*040c*/ 	.word	0x0000d790


	//   ....[93]....
        /*0410*/ 	.word	0x0000d7e0


	//   ....[94]....
        /*0414*/ 	.word	0x0000d830


	//   ....[95]....
        /*0418*/ 	.word	0x0000d880


	//   ....[96]....
        /*041c*/ 	.word	0x0000d970


	//   ....[97]....
        /*0420*/ 	.word	0x0000d9c0


	//   ....[98]....
        /*0424*/ 	.word	0x0000da10


	//   ....[99]....
        /*0428*/ 	.word	0x0000da60


	//   ....[100]....
        /*042c*/ 	.word	0x0000db50


	//   ....[101]....
        /*0430*/ 	.word	0x0000dba0


	//   ....[102]....
        /*0434*/ 	.word	0x0000dbf0


	//   ....[103]....
        /*0438*/ 	.word	0x0000dc40


	//   ....[104]....
        /*043c*/ 	.word	0x0000dd30


	//   ....[105]....
        /*0440*/ 	.word	0x0000dd80


	//   ....[106]....
        /*0444*/ 	.word	0x0000ddd0


	//   ....[107]....
        /*0448*/ 	.word	0x0000de20


	//   ....[108]....
        /*044c*/ 	.word	0x0000deb0


	//   ....[109]....
        /*0450*/ 	.word	0x0000df50


	//   ....[110]....
        /*0454*/ 	.word	0x0000dff0


	//   ....[111]....
        /*0458*/ 	.word	0x0000e090


	//   ....[112]....
        /*045c*/ 	.word	0x0000e130


	//   ....[113]....
        /*0460*/ 	.word	0x0000e1e0


	//   ....[114]....
        /*0464*/ 	.word	0x0000e240


	//   ....[115]....
        /*0468*/ 	.word	0x0000e290


	//   ....[116]....
        /*046c*/ 	.word	0x0000e2c0


	//   ....[117]....
        /*0470*/ 	.word	0x0000e320


	//   ....[118]....
        /*0474*/ 	.word	0x0000e370


	//   ....[119]....
        /*0478*/ 	.word	0x0000e3c0


	//   ....[120]....
        /*047c*/ 	.word	0x0000e450


	//   ....[121]....
        /*0480*/ 	.word	0x0000e4a0


	//   ....[122]....
        /*0484*/ 	.word	0x0000e4f0


	//   ....[123]....
        /*0488*/ 	.word	0x0000e540


	//   ....[124]....
        /*048c*/ 	.word	0x0000e5d0


	//   ....[125]....
        /*0490*/ 	.word	0x0000e660


	//   ....[126]....
        /*0494*/ 	.word	0x0000e6b0


	//   ....[127]....
        /*0498*/ 	.word	0x0000e700


	//   ....[128]....
        /*049c*/ 	.word	0x0000e790


	//   ....[129]....
        /*04a0*/ 	.word	0x0000e820


	//   ....[130]....
        /*04a4*/ 	.word	0x0000e870


	//   ....[131]....
        /*04a8*/ 	.word	0x0000e8c0


	//   ....[132]....
        /*04ac*/ 	.word	0x0000e950


	//   ....[133]....
        /*04b0*/ 	.word	0x0000e9e0


	//   ....[134]....
        /*04b4*/ 	.word	0x0000ea30


	//   ....[135]....
        /*04b8*/ 	.word	0x0000ea80


	//   ....[136]....
        /*04bc*/ 	.word	0x0000eb10


	//   ....[137]....
        /*04c0*/ 	.word	0x0000eba0


	//   ....[138]....
        /*04c4*/ 	.word	0x0000ebf0


	//   ....[139]....
        /*04c8*/ 	.word	0x0000ec40


	//   ....[140]....
        /*04cc*/ 	.word	0x0000ecd0


	//   ....[141]....
        /*04d0*/ 	.word	0x0000ed80


	//   ....[142]....
        /*04d4*/ 	.word	0x0000edd0


	//   ....[143]....
        /*04d8*/ 	.word	0x0000eea0


	//   ....[144]....
        /*04dc*/ 	.word	0x0000ef10


	//   ....[145]....
        /*04e0*/ 	.word	0x0000ef60


	//   ....[146]....
        /*04e4*/ 	.word	0x0000efb0


	//   ....[147]....
        /*04e8*/ 	.word	0x0000f000


	//   ....[148]....
        /*04ec*/ 	.word	0x0000f040


	//   ....[149]....
        /*04f0*/ 	.word	0x0000f090


	//   ....[150]....
        /*04f4*/ 	.word	0x0000f0e0


	//   ....[151]....
        /*04f8*/ 	.word	0x0000f140


	//----- nvinfo : EIATTR_VRC_CTA_INIT_COUNT
	.align		4
.L_2275:
        /*04fc*/ 	.byte	0x02, 0x4a
	.zero		1
	.zero		1


	//----- nvinfo : EIATTR_EXIT_INSTR_OFFSETS
	.align		4
        /*0500*/ 	.byte	0x04, 0x1c
        /*0502*/ 	.short	(.L_2277 - .L_2276)


	//   ....[0]....
.L_2276:
        /*0504*/ 	.word	0x0000d380


	//   ....[1]....
        /*0508*/ 	.word	0x0000d550


	//----- nvinfo : EIATTR_MAX_THREADS
	.align		4
.L_2277:
        /*050c*/ 	.byte	0x04, 0x05
        /*050e*/ 	.short	(.L_2279 - .L_2278)
.L_2278:
        /*0510*/ 	.word	0x00000040
        /*0514*/ 	.word	0x00000001
        /*0518*/ 	.word	0x00000001


	//----- nvinfo : EIATTR_CRS_STACK_SIZE
	.align		4
.L_2279:
        /*051c*/ 	.byte	0x04, 0x1e
        /*051e*/ 	.short	(.L_2281 - .L_2280)
.L_2280:
        /*0520*/ 	.word	0x00000000


	//----- nvinfo : EIATTR_CBANK_PARAM_SIZE
	.align		4
.L_2281:
        /*0524*/ 	.byte	0x03, 0x19
        /*0526*/ 	.short	0x01f0


	//----- nvinfo : EIATTR_PARAM_CBANK
	.align		4
        /*0528*/ 	.byte	0x04, 0x0a
        /*052a*/ 	.short	(.L_2283 - .L_2282)
	.align		4
.L_2282:
        /*052c*/ 	.word	index@(.nv.constant0._Z25selective_scan_bwd_kernelI32Selective_Scan_bwd_kernel_traitsILi64ELi16ELb1ELb1ELb1ELb1ELb0EN3c108BFloat16ENS1_7complexIfEEEEv12SSMParamsBwd)
        /*0530*/ 	.short	0x0380
        /*0532*/ 	.short	0x01f0


	//----- nvinfo : EIATTR_SW_WAR
	.align		4
.L_2283:
        /*0534*/ 	.byte	0x04, 0x36
        /*0536*/ 	.short	(.L_2285 - .L_2284)
.L_2284:
        /*0538*/ 	.word	0x00000008
.L_2285:


//--------------------- .nv.info._Z25selective_scan_bwd_kernelI32Selective_Scan_bwd_kernel_traitsILi64ELi16ELb1ELb1ELb1ELb1ELb1EN3c108BFloat16ENS1_7complexIfEEEEv12SSMParamsBwd --------------------------
	.section	.nv.info._Z25selective_scan_bwd_kernelI32Selective_Scan_bwd_kernel_traitsILi64ELi16ELb1ELb1ELb1ELb1ELb1EN3c108BFloat16ENS1_7complexIfEEEEv12SSMParamsBwd,"",@"SHT_CUDA_INFO"
	.sectionflags	@""
	.align	4


	//----- nvinfo : EIATTR_CUDA_API_VERSION
	.align		4
        /*0000*/ 	.byte	0x04, 0x37
        /*0002*/ 	.short	(.L_2287 - .L_2286)
.L_2286:
        /*0004*/ 	.word	0x00000082


	//----- nvinfo : EIATTR_KPARAM_INFO
	.align		4
.L_2287:
        /*0008*/ 	.byte	0x04, 0x17
        /*000a*/ 	.short	(.L_2289 - .L_2288)
.L_2288:
        /*000c*/ 	.word	0x00000000
        /*0010*/ 	.short	0x0000
        /*0012*/ 	.short	0x0000
        /*0014*/ 	.byte	0x00, 0xf0, 0xc1, 0x07


	//----- nvinfo : EIATTR_SPARSE_MMA_MASK
	.align		4
.L_2289:
        /*0018*/ 	.byte	0x03, 0x50
        /*001a*/ 	.short	0x0000


	//----- nvinfo : EIATTR_MAXREG_COUNT
	.align		4
        /*001c*/ 	.byte	0x03, 0x1b
        /*001e*/ 	.short	0x00ff


	//----- nvinfo : EIATTR_NUM_BARRIERS
	.align		4
        /*0020*/ 	.byte	0x02, 0x4c
        /*0022*/ 	.byte	0x01
	.zero		1


	//----- nvinfo : EIATTR_MERCURY_ISA_VERSION
	.align		4
        /*0024*/ 	.byte	0x03, 0x5f
        /*0026*/ 	.short	0x0101


	//----- nvinfo : EIATTR_INT_WARP_WIDE_INSTR_OFFSETS
	.align		4
        /*0028*/ 	.byte	0x04, 0x31
        /*002a*/ 	.short	(.L_2291 - .L_2290)


	//   ....[0]....
.L_2290:
        /*002c*/ 	.word	0x00008930


	//   ....[1]....
        /*0030*/ 	.word	0x00009630


	//----- nvinfo : EIATTR_COOP_GROUP_MASK_REGIDS
	.align		4
.L_2291:
        /*0034*/ 	.byte	0x04, 0x29
        /*0036*/ 	.short	(.L_2293 - .L_2292)


	//   ....[0]....
.L_2292:
        /*0038*/ 	.word	0xffffffff


	//   ....[1]....
        /*003c*/ 	.word	0xffffffff


	//   ....[2]....
        /*0040*/ 	.word	0xffffffff


	//   ....[3]....
        /*0044*/ 	.word	0xffffffff


	//   ....[4]....
        /*0048*/ 	.word	0xffffffff


	//   ....[5]....
        /*004c*/ 	.word	0xffffffff


	//   ....[6]....
        /*0050*/ 	.word	0xffffffff


	//   ....[7]....
        /*0054*/ 	.word	0xffffffff


	//   ....[8]....
        /*0058*/ 	.word	0xffffffff


	//   ....[9]....
        /*005c*/ 	.word	0xffffffff


	//   ....[10]....
        /*0060*/ 	.word	0xffffffff


	//   ....[11]....
        /*0064*/ 	.word	0xffffffff


	//   ....[12]....
        /*0068*/ 	.word	0xffffffff


	//   ....[13]....
        /*006c*/ 	.word	0xffffffff


	//   ....[14]....
        /*0070*/ 	.word	0xffffffff


	//   ....[15]....
        /*0074*/ 	.word	0xffffffff


	//   ....[16]....
        /*0078*/ 	.word	0xffffffff


	//   ....[17]....
        /*007c*/ 	.word	0xffffffff


	//   ....[18]....
        /*0080*/ 	.word	0xffffffff


	//   ....[19]....
        /*0084*/ 	.word	0xffffffff


	//   ....[20]....
        /*0088*/ 	.word	0xffffffff


	//   ....[21]....
        /*008c*/ 	.word	0xffffffff


	//   ....[22]....
        /*0090*/ 	.word	0xffffffff


	//   ....[23]....
        /*0094*/ 	.word	0xffffffff


	//   ....[24]....
        /*0098*/ 	.word	0xffffffff


	//   ....[25]....
        /*009c*/ 	.word	0xffffffff


	//   ....[26]....
        /*00a0*/ 	.word	0xffffffff


	//   ....[27]....
        /*00a4*/ 	.word	0xffffffff


	//   ....[28]....
        /*00a8*/ 	.word	0xffffffff


	//   ....[29]....
        /*00ac*/ 	.word	0xffffffff


	//   ....[30]....
        /*00b0*/ 	.word	0xffffffff


	//   ....[31]....
        /*00b4*/ 	.word	0xffffffff


	//   ....[32]....
        /*00b8*/ 	.word	0xffffffff


	//   ....[33]....
        /*00bc*/ 	.word	0xffffffff


	//   ....[34]....
        /*00c0*/ 	.word	0xffffffff


	//   ....[35]....
        /*00c4*/ 	.word	0xffffffff


	//   ....[36]....
        /*00c8*/ 	.word	0xffffffff


	//   ....[37]....
        /*00cc*/ 	.word	0xffffffff


	//   ....[38]....
        /*00d0*/ 	.word	0xffffffff


	//   ....[39]....
        /*00d4*/ 	.word	0xffffffff


	//   ....[40]....
        /*00d8*/ 	.word	0xffffffff


	//   ....[41]....
        /*00dc*/ 	.word	0xffffffff


	//   ....[42]....
        /*00e0*/ 	.word	0xffffffff


	//   ....[43]....
        /*00e4*/ 	.word	0xffffffff


	//   ....[44]....
        /*00e8*/ 	.word	0xffffffff


	//   ....[45]....
        /*00ec*/ 	.word	0xffffffff


	//   ....[46]....
        /*00f0*/ 	.word	0xffffffff


	//   ....[47]....
        /*00f4*/ 	.word	0xffffffff


	//   ....[48]....
        /*00f8*/ 	.word	0xffffffff


	//   ....[49]....
        /*00fc*/ 	.word	0xffffffff


	//   ....[50]....
        /*0100*/ 	.word	0xffffffff


	//   ....[51]....
        /*0104*/ 	.word	0xffffffff


	//   ....[52]....
        /*0108*/ 	.word	0xffffffff


	//   ....[53]....
        /*010c*/ 	.word	0xffffffff


	//   ....[54]....
        /*0110*/ 	.word	0xffffffff


	//   ....[55]....
        /*0114*/ 	.word	0xffffffff


	//   ....[56]....
        /*0118*/ 	.word	0xffffffff


	//   ....[57]....
        /*011c*/ 	.word	0xffffffff


	//   ....[58]....
        /*0120*/ 	.word	0xffffffff


	//   ....[59]....
        /*0124*/ 	.word	0xffffffff


	//   ....[60]....
        /*0128*/ 	.word	0xffffffff


	//   ....[61]....
        /*012c*/ 	.word	0xffffffff


	//   ....[62]....
        /*0130*/ 	.word	0xffffffff


	//   ....[63]....
        /*0134*/ 	.word	0xffffffff


	//   ....[64]....
        /*0138*/ 	.word	0xffffffff


	//   ....[65]....
        /*013c*/ 	.word	0xffffffff


	//   ....[66]....
        /*0140*/ 	.word	0xffffffff


	//   ....[67]....
        /*0144*/ 	.word	0xffffffff


	//   ....[68]....
        /*0148*/ 	.word	0xffffffff


	//   ....[69]....
        /*014c*/ 	.word	0xffffffff


	//   ....[70]....
        /*0150*/ 	.word	0xffffffff


	//   ....[71]....
        /*0154*/ 	.word	0xffffffff


	//   ....[72]....
        /*0158*/ 	.word	0xffffffff


	//   ....[73]....
        /*015c*/ 	.word	0xffffffff


	//   ....[74]....
        /*0160*/ 	.word	0xffffffff


	//   ....[75]....
        /*0164*/ 	.word	0xffffffff


	//   ....[76]....
        /*0168*/ 	.word	0xffffffff


	//   ....[77]....
        /*016c*/ 	.word	0xffffffff


	//   ....[78]....
        /*0170*/ 	.word	0xffffffff


	//   ....[79]....
        /*0174*/ 	.word	0xffffffff


	//   ....[80]....
        /*0178*/ 	.word	0xffffffff


	//   ....[81]....
        /*017c*/ 	.word	0xffffffff


	//   ....[82]....
        /*0180*/ 	.word	0xffffffff


	//   ....[83]....
        /*0184*/ 	.word	0xffffffff


	//   ....[84]....
        /*0188*/ 	.word	0xffffffff


	//   ....[85]....
        /*018c*/ 	.word	0xffffffff


	//   ....[86]....
        /*0190*/ 	.word	0xffffffff


	//   ....[87]....
        /*0194*/ 	.word	0xffffffff


	//   ....[88]....
        /*0198*/ 	.word	0xffffffff


	//   ....[89]....
        /*019c*/ 	.word	0xffffffff


	//   ....[90]....
        /*01a0*/ 	.word	0xffffffff


	//   ....[91]....
        /*01a4*/ 	.word	0xffffffff


	//   ....[92]....
        /*01a8*/ 	.word	0x05000042


	//   ....[93]....
        /*01ac*/ 	.word	0x05000042


	//   ....[94]....
        /*01b0*/ 	.word	0x05000042


	//   ....[95]....
        /*01b4*/ 	.word	0x05000042


	//   ....[96]....
        /*01b8*/ 	.word	0x05000042


	//   ....[97]....
        /*01bc*/ 	.word	0x05000042


	//   ....[98]....
        /*01c0*/ 	.word	0x05000042


	//   ....[99]....
        /*01c4*/ 	.word	0x05000042


	//   ....[100]....
        /*01c8*/ 	.word	0x05000042


	//   ....[101]....
        /*01cc*/ 	.word	0x05000042


	//   ....[102]....
        /*01d0*/ 	.word	0x05000042


	//   ....[103]....
        /*01d4*/ 	.word	0x05000042


	//   ....[104]....
        /*01d8*/ 	.word	0x05000042


	//   ....[105]....
        /*01dc*/ 	.word	0x05000042


	//   ....[106]....
        /*01e0*/ 	.word	0x05000042


	//   ....[107]....
        /*01e4*/ 	.word	0x05000042


	//   ....[108]....
        /*01e8*/ 	.word	0x05000042


	//   ....[109]....
        /*01ec*/ 	.word	0x05000042


	//   ....[110]....
        /*01f0*/ 	.word	0x05000042


	//   ....[111]....
        /*01f4*/ 	.word	0x05000042


	//   ....[112]....
        /*01f8*/ 	.word	0x05000042


	//   ....[113]....
        /*01fc*/ 	.word	0x05000042


	//   ....[114]....
        /*0200*/ 	.word	0x05000042


	//   ....[115]....
        /*0204*/ 	.word	0x05000042


	//   ....[116]....
        /*0208*/ 	.word	0x05000042


	//   ....[117]....
        /*020c*/ 	.word	0x05000042


	//   ....[118]....
        /*0210*/ 	.word	0x05000042


	//   ....[119]....
        /*0214*/ 	.word	0x05000042


	//   ....[120]....
        /*0218*/ 	.word	0x05000042


	//   ....[121]....
        /*021c*/ 	.word	0x05000042


	//   ....[122]....
        /*0220*/ 	.word	0x05000042


	//   ....[123]....
        /*0224*/ 	.word	0x05000042


	//   ....[124]....
        /*0228*/ 	.word	0x05000042


	//   ....[125]....
        /*022c*/ 	.word	0x05000042


	//   ....[126]....
        /*0230*/ 	.word	0x05000042


	//   ....[127]....
        /*0234*/ 	.word	0x05000042


	//   ....[128]....
        /*0238*/ 	.word	0x05000042


	//   ....[129]....
        /*023c*/ 	.word	0x05000042


	//   ....[130]....
        /*0240*/ 	.word	0x05000042


	//   ....[131]....
        /*0244*/ 	.word	0x05000042


	//   ....[132]....
        /*0248*/ 	.word	0x05000042


	//   ....[133]....
        /*024c*/ 	.word	0x05000042


	//   ....[134]....
        /*0250*/ 	.word	0x05000042


	//   ....[135]....
        /*0254*/ 	.word	0x05000042


	//   ....[136]....
        /*0258*/ 	.word	0x05000042


	//   ....[137]....
        /*025c*/ 	.word	0x05000042


	//   ....[138]....
        /*0260*/ 	.word	0x05000042


	//   ....[139]....
        /*0264*/ 	.word	0x05000042


	//   ....[140]....
        /*0268*/ 	.word	0x05000042


	//   ....[141]....
        /*026c*/ 	.word	0x05000042


	//   ....[142]....
        /*0270*/ 	.word	0x05000042


	//   ....[143]....
        /*0274*/ 	.word	0x05000042


	//   ....[144]....
        /*0278*/ 	.word	0x05000042


	//   ....[145]....
        /*027c*/ 	.word	0x05000042


	//   ....[146]....
        /*0280*/ 	.word	0x05000042


	//   ....[147]....
        /*0284*/ 	.word	0x05000042


	//   ....[148]....
        /*0288*/ 	.word	0x05000042


	//   ....[149]....
        /*028c*/ 	.word	0x05000042


	//   ....[150]....
        /*0290*/ 	.word	0x05000042


	//   ....[151]....
        /*0294*/ 	.word	0x05000042


	//   ....[152]....
        /*0298*/ 	.word	0x05000042


	//   ....[153]....
        /*029c*/ 	.word	0x05000042


	//   ....[154]....
        /*02a0*/ 	.word	0x05000042


	//   ....[155]....
        /*02a4*/ 	.word	0x05000042


	//----- nvinfo : EIATTR_COOP_GROUP_INSTR_OFFSETS
	.align		4
.L_2293:
        /*02a8*/ 	.byte	0x04, 0x28
        /*02aa*/ 	.short	(.L_2295 - .L_2294)


	//   ....[0]....
.L_2294:
        /*02ac*/ 	.word	0x00000c10


	//   ....[1]....
        /*02b0*/ 	.word	0x00000cc0


	//   ....[2]....
        /*02b4*/ 	.word	0x00000eb0


	//   ....[3]....
        /*02b8*/ 	.word	0x00003440


	//   ....[4]....
        /*02bc*/ 	.word	0x00003c20


	//   ....[5]....
        /*02c0*/ 	.word	0x00004670


	//   ....[6]....
        /*02c4*/ 	.word	0x00004940


	//   ....[7]....
        /*02c8*/ 	.word	0x000051b0


	//   ....[8]....
        /*02cc*/ 	.word	0x00005b90


	//   ....[9]....
        /*02d0*/ 	.word	0x000072d0


	//   ....[10]....
        /*02d4*/ 	.word	0x000072e0


	//   ....[11]....
        /*02d8*/ 	.word	0x000072f0


	//   ....[12]....
        /*02dc*/ 	.word	0x00007300


	//   ....[13]....
        /*02e0*/ 	.word	0x00007390


	//   ....[14]....
        /*02e4*/ 	.word	0x000073c0


	//   ....[15]....
        /*02e8*/ 	.word	0x000073d0


	//   ....[16]....
        /*02ec*/ 	.word	0x000073e0


	//   ....[17]....
        /*02f0*/ 	.word	0x00007470


	//   ....[18]....
        /*02f4*/ 	.word	0x000074a0


	//   ....[19]....
        /*02f8*/ 	.word	0x000074b0


	//   ....[20]....
        /*02fc*/ 	.word	0x000074c0


	//   ....[21]....
        /*0300*/ 	.word	0x00007560


	//   ....[22]....
        /*0304*/ 	.word	0x00007580


	//   ....[23]....
        /*0308*/ 	.word	0x00007590


	//   ....[24]....
        /*030c*/ 	.word	0x000075a0


	//   ....[25]....
        /*0310*/ 	.word	0x00007650


	//   ....[26]....
        /*0314*/ 	.word	0x00007660


	//   ....[27]....
        /*0318*/ 	.word	0x00007670


	//   ....[28]....
        /*031c*/ 	.word	0x00007680


	//   ....[29]....
        /*0320*/ 	.word	0x000077e0


	//   ....[30]....
        /*0324*/ 	.word	0x000077f0


	//   ....[31]....
        /*0328*/ 	.word	0x00007800


	//   ....[32]....
        /*032c*/ 	.word	0x00007810


	//   ....[33]....
        /*0330*/ 	.word	0x00007820


	//   ....[34]....
        /*0334*/ 	.word	0x00007830


	//   ....[35]....
        /*0338*/ 	.word	0x00007840


	//   ....[36]....
        /*033c*/ 	.word	0x00007850


	//   ....[37]....
        /*0340*/ 	.word	0x00008b90


	//   ....[38]....
        /*0344*/ 	.word	0x00008ba0


	//   ....[39]....
        /*0348*/ 	.word	0x00008bb0


	//   ....[40]....
        /*034c*/ 	.word	0x00008bc0


	//   ....[41]....
        /*0350*/ 	.word	0x00008cd0


	//   ....[42]....
        /*0354*/ 	.word	0x00008ce0


	//   ....[43]....
        /*0358*/ 	.word	0x00008cf0


	//   ....[44]....
        /*035c*/ 	.word	0x00008d00


	//   ....[45]....
        /*0360*/ 	.word	0x00008e10


	//   ....[46]....
        /*0364*/ 	.word	0x00008e20


	//   ....[47]....
        /*0368*/ 	.word	0x00008e30


	//   ....[48]....
        /*036c*/ 	.word	0x00008e40


	//   ....[49]....
        /*0370*/ 	.word	0x00008f50


	//   ....[50]....
        /*0374*/ 	.word	0x00008f60


	//   ....[51]....
        /*0378*/ 	.word	0x00008f70


	//   ....[52]....
        /*037c*/ 	.word	0x00008f80


	//   ....[53]....
        /*0380*/ 	.word	0x00009090


	//   ....[54]....
        /*0384*/ 	.word	0x000090a0


	//   ....[55]....
        /*0388*/ 	.word	0x000090b0


	//   ....[56]....
        /*038c*/ 	.word	0x000090c0


	//   ....[57]....
        /*0390*/ 	.word	0x000091d0


	//   ....[58]....
        /*0394*/ 	.word	0x000091e0


	//   ....[59]....
        /*0398*/ 	.word	0x000091f0


	//   ....[60]....
        /*039c*/ 	.word	0x00009200


	//   ....[61]....
        /*03a0*/ 	.word	0x00009210


	//   ....[62]....
        /*03a4*/ 	.word	0x00009220


	//   ....[63]....
        /*03a8*/ 	.word	0x00009230


	//   ....[64]....
        /*03ac*/ 	.word	0x00009270


	//   ....[65]....
        /*03b0*/ 	.word	0x000092b0


	//   ....[66]....
        /*03b4*/ 	.word	0x000092f0


	//   ....[67]....
        /*03b8*/ 	.word	0x00009310


	//   ....[68]....
        /*03bc*/ 	.word	0x00009330


	//   ....[69]....
        /*03c0*/ 	.word	0x0000cdd0


	//   ....[70]....
        /*03c4*/ 	.word	0x0000ce10


	//   ....[71]....
        /*03c8*/ 	.word	0x0000cfa0


	//   ....[72]....
        /*03cc*/ 	.word	0x0000cfe0


	//   ....[73]....
        /*03d0*/ 	.word	0x0000d170


	//   ....[74]....
        /*03d4*/ 	.word	0x0000d1b0


	//   ....[75]....
        /*03d8*/ 	.word	0x0000d1f0


	//   ....[76]....
        /*03dc*/ 	.word	0x0000d220


	//   ....[77]....
        /*03e0*/ 	.word	0x0000d290


	//   ....[78]....
        /*03e4*/ 	.word	0x0000d2b0


	//   ....[79]....
        /*03e8*/ 	.word	0x0000d670


	//   ....[80]....
        /*03ec*/ 	.word	0x0000dde0


	//   ....[81]....
        /*03f0*/ 	.word	0x0000e260


	//   ....[82]....
        /*03f4*/ 	.word	0x0000e3a0


	//   ....[83]....
        /*03f8*/ 	.word	0x0000e3f0


	//   ....[84]....
        /*03fc*/ 	.word	0x0000e450


	//   ....[85]....
        /*0400*/ 	.word	0x0000e4a0


	//   ....[86]....
        /*0404*/ 	.word	0x0000e4c0


	//   ....[87]....
        /*0408*/ 	.word	0x0000e630


	//   ....[88]....
        /*040c*/ 	.word	0x0000e660


	//   ....[89]....
        /*0410*/ 	.word	0x0000e6c0


	//   ....[90]....
        /*0414*/ 	.word	0x0000e720


	//   ....[91]....
        /*0418*/ 	.word	0x0000e740


	//   ....[92]....
        /*041c*/ 	.word	0x0000ea80


	//   ....[93]....
        /*0420*/ 	.word	0x0000ead0


	//   ....[94]....
        /*0424*/ 	.word	0x0000eb20


	//   ....[95]....
        /*0428*/ 	.word	0x0000eb70


	//   ....[96]....
        /*042c*/ 	.word	0x0000ec60


	//   ....[97]....
        /*0430*/ 	.word	0x0000ecb0


	//   ....[98]....
        /*0434*/ 	.word	0x0000ed00


	//   ....[99]....
        /*0438*/ 	.word	0x0000ed50


	//   ....[100]....
        /*043c*/ 	.word	0x0000ee40


	//   ....[101]....
        /*0440*/ 	.word	0x0000ee90


	//   ....[102]....
        /*0444*/ 	.word	0x0000eee0


	//   ....[103]....
        /*0448*/ 	.word	0x0000ef30


	//   ....[104]....
        /*044c*/ 	.word	0x0000f020


	//   ....[105]....
        /*0450*/ 	.word	0x0000f070


	//   ....[106]....
        /*0454*/ 	.word	0x0000f0c0


	//   ....[107]....
        /*0458*/ 	.word	0x0000f110


	//   ....[108]....
        /*045c*/ 	.word	0x0000f200


	//   ....[109]....
        /*0460*/ 	.word	0x0000f250


	//   ....[110]....
        /*0464*/ 	.word	0x0000f2a0


	//   ....[111]....
        /*0468*/ 	.word	0x0000f2f0


	//   ....[112]....
        /*046c*/ 	.word	0x0000f380


	//   ....[113]....
        /*0470*/ 	.word	0x0000f420


	//   ....[114]....
        /*0474*/ 	.word	0x0000f4c0


	//   ....[115]....
        /*0478*/ 	.word	0x0000f560


	//   ....[116]....
        /*047c*/ 	.word	0x0000f600


	//   ....[117]....
        /*0480*/ 	.word	0x0000f6b0


	//   ....[118]....
        /*0484*/ 	.word	0x0000f710


	//   ....[119]....
        /*0488*/ 	.word	0x0000f760


	//   ....[120]....
        /*048c*/ 	.word	0x0000f790


	//   ....[121]....
        /*0490*/ 	.word	0x0000f7f0


	//   ....[122]....
        /*0494*/ 	.word	0x0000f840


	//   ....[123]....
        /*0498*/ 	.word	0x0000f890


	//   ....[124]....
        /*049c*/ 	.word	0x0000f920


	//   ....[125]....
        /*04a0*/ 	.word	0x0000f970


	//   ....[126]....
        /*04a4*/ 	.word	0x0000f9c0


	//   ....[127]....
        /*04a8*/ 	.word	0x0000fa10


	//   ....[128]....
        /*04ac*/ 	.word	0x0000faa0


	//   ....[129]....
        /*04b0*/ 	.word	0x0000fb30


	//   ....[130]....
        /*04b4*/ 	.word	0x0000fb80


	//   ....[131]....
        /*04b8*/ 	.word	0x0000fbd0


	//   ....[132]....
        /*04bc*/ 	.word	0x0000fc60


	//   ....[133]....
        /*04c0*/ 	.word	0x0000fcf0


	//   ....[134]....
        /*04c4*/ 	.word	0x0000fd40


	//   ....[135]....
        /*04c8*/ 	.word	0x0000fd90


	//   ....[136]....
        /*04cc*/ 	.word	0x0000fe20


	//   ....[137]....
        /*04d0*/ 	.word	0x0000feb0


	//   ....[138]....
        /*04d4*/ 	.word	0x0000ff00


	//   ....[139]....
        /*04d8*/ 	.word	0x0000ff50


	//   ....[140]....
        /*04dc*/ 	.word	0x0000ffe0


	//   ....[141]....
        /*04e0*/ 	.word	0x00010070


	//   ....[142]....
        /*04e4*/ 	.word	0x000100c0


	//   ....[143]....
        /*04e8*/ 	.word	0x00010110


	//   ....[144]....
        /*04ec*/ 	.word	0x000101a0


	//   ....[145]....
        /*04f0*/ 	.word	0x00010250


	//   ....[146]....
        /*04f4*/ 	.word	0x000102a0


	//   ....[147]....
        /*04f8*/ 	.word	0x00010370


	//   ....[148]....
        /*04fc*/ 	.word	0x000103e0


	//   ....[149]....
        /*0500*/ 	.word	0x00010430


	//   ....[150]....
        /*0504*/ 	.word	0x00010480


	//   ....[151]....
        /*0508*/ 	.word	0x000104d0


	//   ....[152]....
        /*050c*/ 	.word	0x00010510


	//   ....[153]....
        /*0510*/ 	.word	0x00010560


	//   ....[154]....
        /*0514*/ 	.word	0x000105b0


	//   ....[155]....
        /*0518*/ 	.word	0x00010610


	//----- nvinfo : EIATTR_VRC_CTA_INIT_COUNT
	.align		4
.L_2295:
        /*051c*/ 	.byte	0x02, 0x4a
	.zero		1
	.zero		1


	//----- nvinfo : EIATTR_EXIT_INSTR_OFFSETS
	.align		4
        /*0520*/ 	.byte	0x04, 0x1c
        /*0522*/ 	.short	(.L_2297 - .L_2296)


	//   ....[0]....
.L_2296:
        /*0524*/ 	.word	0x0000e850


	//   ....[1]....
        /*0528*/ 	.word	0x0000ea20


	//----- nvinfo : EIATTR_MAX_THREADS
	.align		4
.L_2297:
        /*052c*/ 	.byte	0x04, 0x05
        /*052e*/ 	.short	(.L_2299 - .L_2298)
.L_2298:
        /*0530*/ 	.word	0x00000040
        /*0534*/ 	.word	0x00000001
        /*0538*/ 	.word	0x00000001


	//----- nvinfo : EIATTR_CRS_STACK_SIZE
	.align		4
.L_2299:
        /*053c*/ 	.byte	0x04, 0x1e
        /*053e*/ 	.short	(.L_2301 - .L_2300)
.L_2300:
        /*0540*/ 	.word	0x00000000


	//----- nvinfo : EIATTR_CBANK_PARAM_SIZE
	.align		4
.L_2301:
        /*0544*/ 	.byte	0x03, 0x19
        /*0546*/ 	.short	0x01f0


	//----- nvinfo : EIATTR_PARAM_CBANK
	.align		4
        /*0548*/ 	.byte	0x04, 0x0a
        /*054a*/ 	.short	(.L_2303 - .L_2302)
	.align		4
.L_2302:
        /*054c*/ 	.word	index@(.nv.constant0._Z25selective_scan_bwd_kernelI32Selective_Scan_bwd_kernel_traitsILi64ELi16ELb1ELb1ELb1ELb1ELb1EN3c108BFloat16ENS1_7complexIfEEEEv12SSMParamsBwd)
        /*0550*/ 	.short	0x0380
        /*0552*/ 	.short	0x01f0


	//----- nvinfo : EIATTR_SW_WAR
	.align		4
.L_2303:
        /*0554*/ 	.byte	0x04, 0x36
        /*0556*/ 	.short	(.L_2305 - .L_2304)
.L_2304:
        /*0558*/ 	.word	0x00000008
.L_2305:


//--------------------- .nv.info._Z25selective_scan_bwd_kernelI32Selective_Scan_bwd_kernel_traitsILi32ELi16ELb0ELb0ELb0ELb0ELb0EN3c108BFloat16ENS1_7complexIfEEEEv12SSMParamsBwd --------------------------
	.section	.nv.info._Z25selective_scan_bwd_kernelI32Selective_Scan_bwd_kernel_traitsILi32ELi16ELb0ELb0ELb0ELb0ELb0EN3c108BFloat16ENS1_7complexIfEEEEv12SSMParamsBwd,"",@"SHT_CUDA_INFO"
	.sectionflags	@""
	.align	4


	//----- nvinfo : EIATTR_CUDA_API_VERSION
	.align		4
        /*0000*/ 	.byte	0x04, 0x37
        /*0002*/ 	.short	(.L_2307 - .L_2306)
.L_2306:
        /*0004*/ 	.word	0x00000082


	//----- nvinfo : EIATTR_KPARAM_INFO
	.align		4
.L_2307:
        /*0008*/ 	.byte	0x04, 0x17
        /*000a*/ 	.short	(.L_2309 - .L_2308)
.L_2308:
        /*000c*/ 	.word	0x00000000
        /*0010*/ 	.short	0x0000
        /*0012*/ 	.short	0x0000
        /*0014*/ 	.byte	0x00, 0xf0, 0xc1, 0x07


	//----- nvinfo : EIATTR_SPARSE_MMA_MASK
	.align		4
.L_2309:
        /*0018*/ 	.byte	0x03, 0x50
        /*001a*/ 	.short	0x0000


	//----- nvinfo : EIATTR_MAXREG_COUNT
	.align		4
        /*001c*/ 	.byte	0x03, 0x1b
        /*001e*/ 	.short	0x00ff


	//----- nvinfo : EIATTR_NUM_BARRIERS
	.align		4
        /*0020*/ 	.byte	0x02, 0x4c
        /*0022*/ 	.byte	0x01
	.zero		1


	//----- nvinfo : EIATTR_MERCURY_ISA_VERSION
	.align		4
        /*0024*/ 	.byte	0x03, 0x5f
        /*0026*/ 	.short	0x0101


	//----- nvinfo : EIATTR_INT_WARP_WIDE_INSTR_OFFSETS
	.align		4
        /*0028*/ 	.byte	0x04, 0x31
        /*002a*/ 	.short	(.L_2311 - .L_2310)


	//   ....[0]....
.L_2310:
        /*002c*/ 	.word	0x000030a0


	//----- nvinfo : EIATTR_COOP_GROUP_MASK_REGIDS
	.align		4
.L_2311:
        /*0030*/ 	.byte	0x04, 0x29
        /*0032*/ 	.short	(.L_2313 - .L_2312)


	//   ....[0]....
.L_2312:
        /*0034*/ 	.word	0xffffffff


	//   ....[1]....
        /*0038*/ 	.word	0xffffffff


	//   ....[2]....
        /*003c*/ 	.word	0xffffffff


	//   ....[3]....
        /*0040*/ 	.word	0xffffffff


	//   ....[4]....
        /*0044*/ 	.word	0xffffffff


	//   ....[5]....
        /*0048*/ 	.word	0xffffffff


	//   ....[6]....
        /*004c*/ 	.word	0xffffffff


	//   ....[7]....
        /*0050*/ 	.word	0xffffffff


	//   ....[8]....
        /*0054*/ 	.word	0xffffffff


	//   ....[9]....
        /*0058*/ 	.word	0xffffffff


	//   ....[10]....
        /*005c*/ 	.word	0xffffffff


	//   ....[11]....
        /*0060*/ 	.word	0xffffffff


	//   ....[12]....
        /*0064*/ 	.word	0xffffffff


	//   ....[13]....
        /*0068*/ 	.word	0xffffffff


	//   ....[14]....
        /*006c*/ 	.word	0xffffffff


	//   ....[15]....
        /*0070*/ 	.word	0xffffffff


	//   ....[16]....
        /*0074*/ 	.word	0xffffffff


	//   ....[17]....
        /*0078*/ 	.word	0xffffffff


	//   ....[18]....
        /*007c*/ 	.word	0xffffffff


	//   ....[19]....
        /*0080*/ 	.word	0xffffffff


	//   ....[20]....
        /*0084*/ 	.word	0xffffffff


	//   ....[21]....
        /*0088*/ 	.word	0xffffffff


	//   ....[22]....
        /*008c*/ 	.word	0xffffffff


	//   ....[23]....
        /*0090*/ 	.word	0xffffffff


	//   ....[24]....
        /*0094*/ 	.word	0xffffffff


	//   ....[25]....
        /*0098*/ 	.word	0xffffffff


	//   ....[26]....
        /*009c*/ 	.word	0xffffffff


	//   ....[27]....
        /*00a0*/ 	.word	0xffffffff


	//   ....[28]....
        /*00a4*/ 	.word	0xffffffff


	//   ....[29]....
        /*00a8*/ 	.word	0xffffffff


	//   ....[30]....
        /*00ac*/ 	.word	0xffffffff


	//   ....[31]....
        /*00b0*/ 	.word	0xffffffff


	//   ....[32]....
        /*00b4*/ 	.word	0xffffffff


	//   ....[33]....
        /*00b8*/ 	.word	0xffffffff


	//   ....[34]....
        /*00bc*/ 	.word	0xffffffff


	//   ....[35]....
        /*00c0*/ 	.word	0xffffffff


	//   ....[36]....
        /*00c4*/ 	.word	0xffffffff


	//   ....[37]....
        /*00c8*/ 	.word	0xffffffff


	//   ....[38]....
        /*00cc*/ 	.word	0xffffffff


	//   ....[39]....
        /*00d0*/ 	.word	0xffffffff


	//   ....[40]....
        /*00d4*/ 	.word	0xffffffff


	//   ....[41]....
        /*00d8*/ 	.word	0xffffffff


	//   ....[42]....
        /*00dc*/ 	.word	0xffffffff


	//   ....[43]....
        /*00e0*/ 	.word	0xffffffff


	//   ....[44]....
        /*00e4*/ 	.word	0xffffffff


	//   ....[45]....
        /*00e8*/ 	.word	0xffffffff


	//   ....[46]....
        /*00ec*/ 	.word	0xffffffff


	//   ....[47]....
        /*00f0*/ 	.word	0xffffffff


	//   ....[48]....
        /*00f4*/ 	.word	0xffffffff


	//   ....[49]....
        /*00f8*/ 	.word	0xffffffff


	//   ....[50]....
        /*00fc*/ 	.word	0xffffffff


	//   ....[51]....
        /*0100*/ 	.word	0xffffffff


	//   ....[52]....
        /*0104*/ 	.word	0xffffffff


	//   ....[53]....
        /*0108*/ 	.word	0xffffffff


	//   ....[54]....
        /*010c*/ 	.word	0xffffffff


	//   ....[55]....
        /*0110*/ 	.word	0xffffffff


	//   ....[56]....
        /*0114*/ 	.word	0xffffffff


	//   ....[57]....
        /*0118*/ 	.word	0xffffffff


	//   ....[58]....
        /*011c*/ 	.word	0xffffffff


	//   ....[59]....
        /*0120*/ 	.word	0xffffffff


	//   ....[60]....
        /*0124*/ 	.word	0xffffffff


	//   ....[61]....
        /*0128*/ 	.word	0xffffffff


	//   ....[62]....
        /*012c*/ 	.word	0xffffffff


	//   ....[63]....
        /*0130*/ 	.word	0xffffffff


	//   ....[64]....
        /*0134*/ 	.word	0xffffffff


	//   ....[65]....
        /*0138*/ 	.word	0xffffffff


	//   ....[66]....
        /*013c*/ 	.word	0xffffffff


	//   ....[67]....
        /*0140*/ 	.word	0xffffffff


	//   ....[68]....
        /*0144*/ 	.word	0xffffffff


	//   ....[69]....
        /*0148*/ 	.word	0xffffffff


	//   ....[70]....
        /*014c*/ 	.word	0xffffffff


	//   ....[71]....
        /*0150*/ 	.word	0xffffffff


	//   ....[72]....
        /*0154*/ 	.word	0xffffffff


	//   ....[73]....
        /*0158*/ 	.word	0xffffffff


	//   ....[74]....
        /*015c*/ 	.word	0xffffffff


	//   ....[75]....
        /*0160*/ 	.word	0xffffffff


	//   ....[76]....
        /*0164*/ 	.word	0xffffffff


	//   ....[77]....
        /*0168*/ 	.word	0xffffffff


	//   ....[78]....
        /*016c*/ 	.word	0xffffffff


	//   ....[79]....
        /*0170*/ 	.word	0xffffffff


	//   ....[80]....
        /*0174*/ 	.word	0xffffffff


	//   ....[81]....
        /*0178*/ 	.word	0xffffffff


	//   ....[82]....
        /*017c*/ 	.word	0xffffffff


	//   ....[83]....
        /*0180*/ 	.word	0xffffffff


	//   ....[84]....
        /*0184*/ 	.word	0xffffffff


	//   ....[85]....
        /*0188*/ 	.word	0xffffffff


	//   ....[86]....
        /*018c*/ 	.word	0xffffffff


	//   ....[87]....
        /*0190*/ 	.word	0xffffffff


	//   ....[88]....
        /*0194*/ 	.word	0xffffffff


	//   ....[89]....
        /*0198*/ 	.word	0xffffffff


	//   ....[90]....
        /*019c*/ 	.word	0xffffffff


	//----- nvinfo : EIATTR_COOP_GROUP_INSTR_OFFSETS
	.align		4
.L_2313:
        /*01a0*/ 	.byte	0x04, 0x28
        /*01a2*/ 	.short	(.L_2315 - .L_2314)


	//   ....[0]....
.L_2314:
        /*01a4*/ 	.word	0x00001000


	//   ....[1]....
        /*01a8*/ 	.word	0x00001500


	//   ....[2]....
        /*01ac*/ 	.word	0x00001b00


	//   ....[3]....
        /*01b0*/ 	.word	0x00003b10


	//   ....[4]....
        /*01b4*/ 	.word	0x00003b50


	//   ....[5]....
        /*01b8*/ 	.word	0x00003c20


	//   ....[6]....
        /*01bc*/ 	.word	0x00003c60


	//   ....[7]....
        /*01c0*/ 	.word	0x00003d70


	//   ....[8]....
        /*01c4*/ 	.word	0x00003dc0


	//   ....[9]....
        /*01c8*/ 	.word	0x00003e10


	//   ....[10]....
        /*01cc*/ 	.word	0x00003e40


	//   ....[11]....
        /*01d0*/ 	.word	0x00003f60


	//   ....[12]....
        /*01d4*/ 	.word	0x00003fb0


	//   ....[13]....
        /*01d8*/ 	.word	0x00004000


	//   ....[14]....
        /*01dc*/ 	.word	0x00004040


	//   ....[15]....
        /*01e0*/ 	.word	0x000041c0


	//   ....[16]....
        /*01e4*/ 	.word	0x00004220


	//   ....[17]....
        /*01e8*/ 	.word	0x00004250


	//   ....[18]....
        /*01ec*/ 	.word	0x00004290


	//   ....[19]....
        /*01f0*/ 	.word	0x00004480


	//   ....[20]....
        /*01f4*/ 	.word	0x000044b0


	//   ....[21]....
        /*01f8*/ 	.word	0x000044e0


	//   ....[22]....
        /*01fc*/ 	.word	0x00004500


	//   ....[23]....
        /*0200*/ 	.word	0x00004670


	//   ....[24]....
        /*0204*/ 	.word	0x000046a0


	//   ....[25]....
        /*0208*/ 	.word	0x000046e0


	//   ....[26]....
        /*020c*/ 	.word	0x00004700


	//   ....[27]....
        /*0210*/ 	.word	0x00004740


	//   ....[28]....
        /*0214*/ 	.word	0x00004780


	//   ....[29]....
        /*0218*/ 	.word	0x00004a00


	//   ....[30]....
        /*021c*/ 	.word	0x00004a20


	//   ....[31]....
        /*0220*/ 	.word	0x00004a30


	//   ....[32]....
        /*0224*/ 	.word	0x00004a40


	//   ....[33]....
        /*0228*/ 	.word	0x00004b40


	//   ....[34]....
        /*022c*/ 	.word	0x00004b80


	//   ....[35]....
        /*0230*/ 	.word	0x00004b90


	//   ....[36]....
        /*0234*/ 	.word	0x00004ba0


	//   ....[37]....
        /*0238*/ 	.word	0x00004ca0


	//   ....[38]....
        /*023c*/ 	.word	0x00004ce0


	//   ....[39]....
        /*0240*/ 	.word	0x00004d10


	//   ....[40]....
        /*0244*/ 	.word	0x00004d20


	//   ....[41]....
        /*0248*/ 	.word	0x00004e20


	//   ....[42]....
        /*024c*/ 	.word	0x00004e60


	//   ....[43]....
        /*0250*/ 	.word	0x00004ea0


	//   ....[44]....
        /*0254*/ 	.word	0x00004eb0


	//   ....[45]....
        /*0258*/ 	.word	0x00004f80


	//   ....[46]....
        /*025c*/ 	.word	0x00004fc0


	//   ....[47]....
        /*0260*/ 	.word	0x00004fd0


	//   ....[48]....
        /*0264*/ 	.word	0x00004fe0


	//   ....[49]....
        /*0268*/ 	.word	0x000050d0


	//   ....[50]....
        /*026c*/ 	.word	0x00005110


	//   ....[51]....
        /*0270*/ 	.word	0x00005150


	//   ....[52]....
        /*0274*/ 	.word	0x00005190


	//   ....[53]....
        /*0278*/ 	.word	0x000051d0


	//   ....[54]....
        /*027c*/ 	.word	0x00005200


	//   ....[55]....
        /*0280*/ 	.word	0x00005230


	//   ....[56]....
        /*0284*/ 	.word	0x00005270


	//   ....[57]....
        /*0288*/ 	.word	0x000052a0


	//   ....[58]....
        /*028c*/ 	.word	0x00005310


	//   ....[59]....
        /*0290*/ 	.word	0x00006aa0


	//   ....[60]....
        /*0294*/ 	.word	0x00006ae0


	//   ....[61]....
        /*0298*/ 	.word	0x00006b20


	//   ....[62]....
        /*029c*/ 	.word	0x00006b60


	//   ....[63]....
        /*02a0*/ 	.word	0x00006c70


	//   ....[64]....
        /*02a4*/ 	.word	0x00006cf0


	//   ....[65]....
        /*02a8*/ 	.word	0x00006d30


	//   ....[66]....
        /*02ac*/ 	.word	0x00006d70


	//   ....[67]....
        /*02b0*/ 	.word	0x00006e90


	//   ....[68]....
        /*02b4*/ 	.word	0x00006ed0


	//   ....[69]....
        /*02b8*/ 	.word	0x00006f10


	//   ....[70]....
        /*02bc*/ 	.word	0x00006f50


	//   ....[71]....
        /*02c0*/ 	.word	0x00007060


	//   ....[72]....
        /*02c4*/ 	.word	0x000070a0


	//   ....[73]....
        /*02c8*/ 	.word	0x000070e0


	//   ....[74]....
        /*02cc*/ 	.word	0x00007120


	//   ....[75]....
        /*02d0*/ 	.word	0x00007230


	//   ....[76]....
        /*02d4*/ 	.word	0x00007260


	//   ....[77]....
        /*02d8*/ 	.word	0x00007280


	//   ....[78]....
        /*02dc*/ 	.word	0x00007290


	//   ....[79]....
        /*02e0*/ 	.word	0x000078d0


	//   ....[80]....
        /*02e4*/ 	.word	0x00008150


	//   ....[81]....
        /*02e8*/ 	.word	0x00008570


	//   ....[82]....
        /*02ec*/ 	.word	0x000085c0


	//   ....[83]....
        /*02f0*/ 	.word	0x00008610


	//   ....[84]....
        /*02f4*/ 	.word	0x00008640


	//   ....[85]....
        /*02f8*/ 	.word	0x00008660


	//   ....[86]....
        /*02fc*/ 	.word	0x00008780


	//   ....[87]....
        /*0300*/ 	.word	0x000087c0


	//   ....[88]....
        /*0304*/ 	.word	0x00008810


	//   ....[89]....
        /*0308*/ 	.word	0x00008840


	//   ....[90]....
        /*030c*/ 	.word	0x00008860


	//----- nvinfo : EIATTR_VRC_CTA_INIT_COUNT
	.align		4
.L_2315:
        /*0310*/ 	.byte	0x02, 0x4a
	.zero		1
	.zero		1


	//----- nvinfo : EIATTR_EXIT_INSTR_OFFSETS
	.align		4
        /*0314*/ 	.byte	0x04, 0x1c
        /*0316*/ 	.short	(.L_2317 - .L_2316)


	//   ....[0]....
.L_2316:
        /*0318*/ 	.word	0x00008920


	//   ....[1]....
        /*031c*/ 	.word	0x00008ea0


	//----- nvinfo : EIATTR_MAX_THREADS
	.align		4
.L_2317:
        /*0320*/ 	.byte	0x04, 0x05
        /*0322*/ 	.short	(.L_2319 - .L_2318)
.L_2318:
        /*0324*/ 	.word	0x00000020
        /*0328*/ 	.word	0x00000001
        /*032c*/ 	.word	0x00000001


	//----- nvinfo : EIATTR_CRS_STACK_SIZE
	.align		4
.L_2319:
        /*0330*/ 	.byte	0x04, 0x1e
        /*0332*/ 	.short	(.L_2321 - .L_2320)
.L_2320:
        /*0334*/ 	.word	0x00000000


	//----- nvinfo : EIATTR_CBANK_PARAM_SIZE
	.align		4
.L_2321:
        /*0338*/ 	.byte	0x03, 0x19
        /*033a*/ 	.short	0x01f0


	//----- nvinfo : EIATTR_PARAM_CBANK
	.align		4
        /*033c*/ 	.byte	0x04, 0x0a
        /*033e*/ 	.short	(.L_2323 - .L_2322)
	.align		4
.L_2322:
        /*0340*/ 	.word	index@(.nv.constant0._Z25selective_scan_bwd_kernelI32Selective_Scan_bwd_kernel_traitsILi32ELi16ELb0ELb0ELb0ELb0ELb0EN3c108BFloat16ENS1_7complexIfEEEEv12SSMParamsBwd)
        /*0344*/ 	.short	0x0380
        /*0346*/ 	.short	0x01f0


	//----- nvinfo : EIATTR_SW_WAR
	.align		4
.L_2323:
        /*0348*/ 	.byte	0x04, 0x36
        /*034a*/ 	.short	(.L_2325 - .L_2324)
.L_2324:
        /*034c*/ 	.word	0x00000008
.L_2325:


//--------------------- .nv.info._Z25selective_scan_bwd_kernelI32Selective_Scan_bwd_kernel_traitsILi32ELi16ELb0ELb0ELb0ELb0ELb1EN3c108BFloat16ENS1_7complexIfEEEEv12SSMParamsBwd --------------------------
	.section	.nv.info._Z25selective_scan_bwd_kernelI32Selective_Scan_bwd_kernel_traitsILi32ELi16ELb0ELb0ELb0ELb0ELb1EN3c108BFloat16ENS1_7complexIfEEEEv12SSMParamsBwd,"",@"SHT_CUDA_INFO"
	.sectionflags	@""
	.align	4


	//----- nvinfo : EIATTR_CUDA_API_VERSION
	.align		4
        /*0000*/ 	.byte	0x04, 0x37
        /*0002*/ 	.short	(.L_2327 - .L_2326)
.L_2326:
        /*0004*/ 	.word	0x00000082


	//----- nvinfo : EIATTR_KPARAM_INFO
	.align		4
.L_2327:
        /*0008*/ 	.byte	0x04, 0x17
        /*000a*/ 	.short	(.L_2329 - .L_2328)
.L_2328:
        /*000c*/ 	.word	0x00000000
        /*0010*/ 	.short	0x0000
        /*0012*/ 	.short	0x0000
        /*0014*/ 	.byte	0x00, 0xf0, 0xc1, 0x07


	//----- nvinfo : EIATTR_SPARSE_MMA_MASK
	.align		4
.L_2329:
        /*0018*/ 	.byte	0x03, 0x50
        /*001a*/ 	.short	0x0000


	//----- nvinfo : EIATTR_MAXREG_COUNT
	.align		4
        /*001c*/ 	.byte	0x03, 0x1b
        /*001e*/ 	.short	0x00ff


	//----- nvinfo : EIATTR_NUM_BARRIERS
	.align		4
        /*0020*/ 	.byte	0x02, 0x4c
        /*0022*/ 	.byte	0x01
	.zero		1


	//----- nvinfo : EIATTR_MERCURY_ISA_VERSION
	.align		4
        /*0024*/ 	.byte	0x03, 0x5f
        /*0026*/ 	.short	0x0101


	//----- nvinfo : EIATTR_INT_WARP_WIDE_INSTR_OFFSETS
	.align		4
        /*0028*/ 	.byte	0x04, 0x31
        /*002a*/ 	.short	(.L_2331 - .L_2330)


	//   ....[0]....
.L_2330:
        /*002c*/ 	.word	0x00005640


	//----- nvinfo : EIATTR_COOP_GROUP_MASK_REGIDS
	.align		4
.L_2331:
        /*0030*/ 	.byte	0x04, 0x29
        /*0032*/ 	.short	(.L_2333 - .L_2332)


	//   ....[0]....
.L_2332:
        /*0034*/ 	.word	0xffffffff


	//   ....[1]....
        /*0038*/ 	.word	0xffffffff


	//   ....[2]....
        /*003c*/ 	.word	0xffffffff


	//   ....[3]....
        /*0040*/ 	.word	0xffffffff


	//   ....[4]....
        /*0044*/ 	.word	0xffffffff


	//   ....[5]....
        /*0048*/ 	.word	0xffffffff


	//   ....[6]....
        /*004c*/ 	.word	0xffffffff


	//   ....[7]....
        /*0050*/ 	.word	0xffffffff


	//   ....[8]....
        /*0054*/ 	.word	0xffffffff


	//   ....[9]....
        /*0058*/ 	.word	0xffffffff


	//   ....[10]....
        /*005c*/ 	.word	0xffffffff


	//   ....[11]....
        /*0060*/ 	.word	0xffffffff


	//   ....[12]....
        /*0064*/ 	.word	0xffffffff


	//   ....[13]....
        /*0068*/ 	.word	0xffffffff


	//   ....[14]....
        /*006c*/ 	.word	0xffffffff


	//   ....[15]....
        /*0070*/ 	.word	0xffffffff


	//   ....[16]....
        /*0074*/ 	.word	0xffffffff


	//   ....[17]....
        /*0078*/ 	.word	0xffffffff


	//   ....[18]....
        /*007c*/ 	.word	0xffffffff


	//   ....[19]....
        /*0080*/ 	.word	0xffffffff


	//   ....[20]....
        /*0084*/ 	.word	0xffffffff


	//   ....[21]....
        /*0088*/ 	.word	0xffffffff


	//   ....[22]....
        /*008c*/ 	.word	0xffffffff


	//   ....[23]....
        /*0090*/ 	.word	0xffffffff


	//   ....[24]....
        /*0094*/ 	.word	0xffffffff


	//   ....[25]....
        /*0098*/ 	.word	0xffffffff


	//   ....[26]....
        /*009c*/ 	.word	0xffffffff


	//   ....[27]....
        /*00a0*/ 	.word	0xffffffff


	//   ....[28]....
        /*00a4*/ 	.word	0xffffffff


	//   ....[29]....
        /*00a8*/ 	.word	0xffffffff


	//   ....[30]....
        /*00ac*/ 	.word	0xffffffff


	//   ....[31]....
        /*00b0*/ 	.word	0xffffffff


	//   ....[32]....
        /*00b4*/ 	.word	0xffffffff


	//   ....[33]....
        /*00b8*/ 	.word	0xffffffff


	//   ....[34]....
        /*00bc*/ 	.word	0xffffffff


	//   ....[35]....
        /*00c0*/ 	.word	0xffffffff


	//   ....[36]....
        /*00c4*/ 	.word	0xffffffff


	//   ....[37]....
        /*00c8*/ 	.word	0xffffffff


	//   ....[38]....
        /*00cc*/ 	.word	0xffffffff


	//   ....[39]....
        /*00d0*/ 	.word	0xffffffff


	//   ....[40]....
        /*00d4*/ 	.word	0xffffffff


	//   ....[41]....
        /*00d8*/ 	.word	0xffffffff


	//   ....[42]....
        /*00dc*/ 	.word	0xffffffff


	//   ....[43]....
        /*00e0*/ 	.word	0xffffffff


	//   ....[44]....
        /*00e4*/ 	.word	0xffffffff


	//   ....[45]....
        /*00e8*/ 	.word	0xffffffff


	//   ....[46]....
        /*00ec*/ 	.word	0xffffffff


	//   ....[47]....
        /*00f0*/ 	.word	0xffffffff


	//   ....[48]....
        /*00f4*/ 	.word	0xffffffff


	//   ....[49]....
        /*00f8*/ 	.word	0xffffffff


	//   ....[50]....
        /*00fc*/ 	.word	0xffffffff


	//   ....[51]....
        /*0100*/ 	.word	0xffffffff


	//   ....[52]....
        /*0104*/ 	.word	0xffffffff


	//   ....[53]....
        /*0108*/ 	.word	0xffffffff


	//   ....[54]....
        /*010c*/ 	.word	0xffffffff


	//   ....[55]....
        /*0110*/ 	.word	0xffffffff


	//   ....[56]....
        /*0114*/ 	.word	0xffffffff


	//   ....[57]....
        /*0118*/ 	.word	0xffffffff


	//   ....[58]....
        /*011c*/ 	.word	0xffffffff


	//   ....[59]....
        /*0120*/ 	.word	0xffffffff


	//   ....[60]....
        /*0124*/ 	.word	0xffffffff


	//   ....[61]....
        /*0128*/ 	.word	0xffffffff


	//   ....[62]....
        /*012c*/ 	.word	0xffffffff


	//   ....[63]....
        /*0130*/ 	.word	0xffffffff


	//   ....[64]....
        /*0134*/ 	.word	0xffffffff


	//   ....[65]....
        /*0138*/ 	.word	0xffffffff


	//   ....[66]....
        /*013c*/ 	.word	0xffffffff


	//   ....[67]....
        /*0140*/ 	.word	0xffffffff


	//   ....[68]....
        /*0144*/ 	.word	0xffffffff


	//   ....[69]....
        /*0148*/ 	.word	0xffffffff


	//   ....[70]....
        /*014c*/ 	.word	0xffffffff


	//   ....[71]....
        /*0150*/ 	.word	0xffffffff


	//   ....[72]....
        /*0154*/ 	.word	0xffffffff


	//   ....[73]....
        /*0158*/ 	.word	0xffffffff


	//   ....[74]....
        /*015c*/ 	.word	0xffffffff


	//   ....[75]....
        /*0160*/ 	.word	0xffffffff


	//   ....[76]....
        /*0164*/ 	.word	0xffffffff


	//   ....[77]....
        /*0168*/ 	.word	0xffffffff


	//   ....[78]....
        /*016c*/ 	.word	0xffffffff


	//   ....[79]....
        /*0170*/ 	.word	0xffffffff


	//   ....[80]....
        /*0174*/ 	.word	0xffffffff


	//   ....[81]....
        /*0178*/ 	.word	0xffffffff


	//   ....[82]....
        /*017c*/ 	.word	0xffffffff


	//   ....[83]....
        /*0180*/ 	.word	0xffffffff


	//   ....[84]....
        /*0184*/ 	.word	0xffffffff


	//   ....[85]....
        /*0188*/ 	.word	0xffffffff


	//   ....[86]....
        /*018c*/ 	.word	0xffffffff


	//   ....[87]....
        /*0190*/ 	.word	0xffffffff


	//   ....[88]....
        /*0194*/ 	.word	0xffffffff


	//   ....[89]....
        /*0198*/ 	.word	0xffffffff


	//   ....[90]....
        /*019c*/ 	.word	0xffffffff


	//   ....[91]....
        /*01a0*/ 	.word	0xffffffff


	//   ....[92]....
        /*01a4*/ 	.word	0xffffffff


	//   ....[93]....
        /*01a8*/ 	.word	0xffffffff


	//   ....[94]....
        /*01ac*/ 	.word	0xffffffff


	//----- nvinfo : EIATTR_COOP_GROUP_INSTR_OFFSETS
	.align		4
.L_2333:
        /*01b0*/ 	.byte	0x04, 0x28
        /*01b2*/ 	.short	(.L_2335 - .L_2334)


	//   ....[0]....
.L_2334:
        /*01b4*/ 	.word	0x000011b0


	//   ....[1]....
        /*01b8*/ 	.word	0x000016d0


	//   ....[2]....
        /*01bc*/ 	.word	0x00001be0


	//   ....[3]....
        /*01c0*/ 	.word	0x00002120


	//   ....[4]....
        /*01c4*/ 	.word	0x00002830


	//   ....[5]....
        /*01c8*/ 	.word	0x00003460


	//   ....[6]....
        /*01cc*/ 	.word	0x00003df0


	//   ....[7]....
        /*01d0*/ 	.word	0x000060b0


	//   ....[8]....
        /*01d4*/ 	.word	0x000060f0


	//   ....[9]....
        /*01d8*/ 	.word	0x000061d0


	//   ....[10]....
        /*01dc*/ 	.word	0x00006210


	//   ....[11]....
        /*01e0*/ 	.word	0x00006310


	//   ....[12]....
        /*01e4*/ 	.word	0x00006360


	//   ....[13]....
        /*01e8*/ 	.word	0x000063f0


	//   ....[14]....
        /*01ec*/ 	.word	0x00006430


	//   ....[15]....
        /*01f0*/ 	.word	0x00006580


	//   ....[16]....
        /*01f4*/ 	.word	0x000065d0


	//   ....[17]....
        /*01f8*/ 	.word	0x00006610


	//   ....[18]....
        /*01fc*/ 	.word	0x00006650


	//   ....[19]....
        /*0200*/ 	.word	0x00006800


	//   ....[20]....
        /*0204*/ 	.word	0x00006840


	//   ....[21]....
        /*0208*/ 	.word	0x00006880


	//   ....[22]....
        /*020c*/ 	.word	0x000068c0


	//   ....[23]....
        /*0210*/ 	.word	0x00006a90


	//   ....[24]....
        /*0214*/ 	.word	0x00006ad0


	//   ....[25]....
        /*0218*/ 	.word	0x00006b10


	//   ....[26]....
        /*021c*/ 	.word	0x00006b50


	//   ....[27]....
        /*0220*/ 	.word	0x00006c50


	//   ....[28]....
        /*0224*/ 	.word	0x00006c90


	//   ....[29]....
        /*0228*/ 	.word	0x00006d00


	//   ....[30]....
        /*022c*/ 	.word	0x00006d40


	//   ....[31]....
        /*0230*/ 	.word	0x00006d80


	//   ....[32]....
        /*0234*/ 	.word	0x00006dc0


	//   ....[33]....
        /*0238*/ 	.word	0x00006fa0


	//   ....[34]....
        /*023c*/ 	.word	0x00006fc0


	//   ....[35]....
        /*0240*/ 	.word	0x00006fd0


	//   ....[36]....
        /*0244*/ 	.word	0x00006fe0


	//   ....[37]....
        /*0248*/ 	.word	0x000070e0


	//   ....[38]....
        /*024c*/ 	.word	0x00007120


	//   ....[39]....
        /*0250*/ 	.word	0x00007130


	//   ....[40]....
        /*0254*/ 	.word	0x00007140


	//   ....[41]....
        /*0258*/ 	.word	0x00007240


	//   ....[42]....
        /*025c*/ 	.word	0x00007280


	//   ....[43]....
        /*0260*/ 	.word	0x000072b0


	//   ....[44]....
        /*0264*/ 	.word	0x000072c0


	//   ....[45]....
        /*0268*/ 	.word	0x000073c0


	//   ....[46]....
        /*026c*/ 	.word	0x00007400


	//   ....[47]....
        /*0270*/ 	.word	0x00007440


	//   ....[48]....
        /*0274*/ 	.word	0x00007450


	//   ....[49]....
        /*0278*/ 	.word	0x00007520


	//   ....[50]....
        /*027c*/ 	.word	0x00007560


	//   ....[51]....
        /*0280*/ 	.word	0x00007570


	//   ....[52]....
        /*0284*/ 	.word	0x00007580


	//   ....[53]....
        /*0288*/ 	.word	0x00007670


	//   ....[54]....
        /*028c*/ 	.word	0x000076b0


	//   ....[55]....
        /*0290*/ 	.word	0x000076f0


	//   ....[56]....
        /*0294*/ 	.word	0x00007730


	//   ....[57]....
        /*0298*/ 	.word	0x00007770


	//   ....[58]....
        /*029c*/ 	.word	0x000077a0


	//   ....[59]....
        /*02a0*/ 	.word	0x000077d0


	//   ....[60]....
        /*02a4*/ 	.word	0x00007810


	//   ....[61]....
        /*02a8*/ 	.word	0x00007840


	//   ....[62]....
        /*02ac*/ 	.word	0x000078b0


	//   ....[63]....
        /*02b0*/ 	.word	0x00009030


	//   ....[64]....
        /*02b4*/ 	.word	0x00009070


	//   ....[65]....
        /*02b8*/ 	.word	0x000090b0


	//   ....[66]....
        /*02bc*/ 	.word	0x000090f0


	//   ....[67]....
        /*02c0*/ 	.word	0x00009200


	//   ....[68]....
        /*02c4*/ 	.word	0x00009280


	//   ....[69]....
        /*02c8*/ 	.word	0x000092c0


	//   ....[70]....
        /*02cc*/ 	.word	0x00009300


	//   ....[71]....
        /*02d0*/ 	.word	0x000093d0


	//   ....[72]....
        /*02d4*/ 	.word	0x00009450


	//   ....[73]....
        /*02d8*/ 	.word	0x00009490


	//   ....[74]....
        /*02dc*/ 	.word	0x000094d0


	//   ....[75]....
        /*02e0*/ 	.word	0x000095c0


	//   ....[76]....
        /*02e4*/ 	.word	0x00009620


	//   ....[77]....
        /*02e8*/ 	.word	0x00009660


	//   ....[78]....
        /*02ec*/ 	.word	0x000096a0


	//   ....[79]....
        /*02f0*/ 	.word	0x00009790


	//   ....[80]....
        /*02f4*/ 	.word	0x000097f0


	//   ....[81]....
        /*02f8*/ 	.word	0x00009820


	//   ....[82]....
        /*02fc*/ 	.word	0x00009830


	//   ....[83]....
        /*0300*/ 	.word	0x00009e50


	//   ....[84]....
        /*0304*/ 	.word	0x0000a700


	//   ....[85]....
        /*0308*/ 	.word	0x0000aaf0


	//   ....[86]....
        /*030c*/ 	.word	0x0000ab40


	//   ....[87]....
        /*0310*/ 	.word	0x0000ab90


	//   ....[88]....
        /*0314*/ 	.word	0x0000abc0


	//   ....[89]....
        /*0318*/ 	.word	0x0000abe0


	//   ....[90]....
        /*031c*/ 	.word	0x0000ad00


	//   ....[91]....
        /*0320*/ 	.word	0x0000ad40


	//   ....[92]....
        /*0324*/ 	.word	0x0000ad90


	//   ....[93]....
        /*0328*/ 	.word	0x0000adc0


	//   ....[94]....
        /*032c*/ 	.word	0x0000ade0


	//----- nvinfo : EIATTR_VRC_CTA_INIT_COUNT
	.align		4
.L_2335:
        /*0330*/ 	.byte	0x02, 0x4a
	.zero		1
	.zero		1


	//----- nvinfo : EIATTR_EXIT_INSTR_OFFSETS
	.align		4
        /*0334*/ 	.byte	0x04, 0x1c
        /*0336*/ 	.short	(.L_2337 - .L_2336)


	//   ....[0]....
.L_2336:
        /*0338*/ 	.word	0x0000aea0


	//   ....[1]....
        /*033c*/ 	.word	0x0000b420


	//----- nvinfo : EIATTR_MAX_THREADS
	.align		4
.L_2337:
        /*0340*/ 	.byte	0x04, 0x05
        /*0342*/ 	.short	(.L_2339 - .L_2338)
.L_2338:
        /*0344*/ 	.word	0x00000020
        /*0348*/ 	.word	0x00000001
        /*034c*/ 	.word	0x00000001


	//----- nvinfo : EIATTR_CRS_STACK_SIZE
	.align		4
.L_2339:
        /*0350*/ 	.byte	0x04, 0x1e
        /*0352*/ 	.short	(.L_2341 - .L_2340)
.L_2340:
        /*0354*/ 	.word	0x00000000


	//----- nvinfo : EIATTR_CBANK_PARAM_SIZE
	.align		4
.L_2341:
        /*0358*/ 	.byte	0x03, 0x19
        /*035a*/ 	.short	0x01f0


	//----- nvinfo : EIATTR_PARAM_CBANK
	.align		4
        /*035c*/ 	.byte	0x04, 0x0a
        /*035e*/ 	.short	(.L_2343 - .L_2342)
	.align		4
.L_2342:
        /*0360*/ 	.word	index@(.nv.constant0._Z25selective_scan_bwd_kernelI32Selective_Scan_bwd_kernel_traitsILi32ELi16ELb0ELb0ELb0ELb0ELb1EN3c108BFloat16ENS1_7complexIfEEEEv12SSMParamsBwd)
        /*0364*/ 	.short	0x0380
        /*0366*/ 	.short	0x01f0


	//----- nvinfo : EIATTR_SW_WAR
	.align		4
.L_2343:
        /*0368*/ 	.byte	0x04, 0x36
        /*036a*/ 	.short	(.L_2345 - .L_2344)
.L_2344:
        /*036c*/ 	.word	0x00000008
.L_2345:


//--------------------- .nv.info._Z25selective_scan_bwd_kernelI32Selective_Scan_bwd_kernel_traitsILi32ELi16ELb0ELb0ELb0ELb1ELb0EN3c108BFloat16ENS1_7complexIfEEEEv12SSMParamsBwd --------------------------
	.section	.nv.info._Z25selective_scan_bwd_kernelI32Selective_Scan_bwd_kernel_traitsILi32ELi16ELb0ELb0ELb0ELb1ELb0EN3c108BFloat16ENS1_7complexIfEEEEv12SSMParamsBwd,"",@"SHT_CUDA_INFO"
	.sectionflags	@""
	.align	4


	//----- nvinfo : EIATTR_CUDA_API_VERSION
	.align		4
        /*0000*/ 	.byte	0x04, 0x37
        /*0002*/ 	.short	(.L_2347 - .L_2346)
.L_2346:
        /*0004*/ 	.word	0x00000082


	//----- nvinfo : EIATTR_KPARAM_INFO
	.align		4
.L_2347:
        /*0008*/ 	.byte	0x04, 0x17
        /*000a*/ 	.short	(.L_2349 - .L_2348)
.L_2348:
        /*000c*/ 	.word	0x00000000
        /*0010*/ 	.short	0x0000
        /*0012*/ 	.short	0x0000
        /*0014*/ 	.byte	0x00, 0xf0, 0xc1, 0x07


	//----- nvinfo : EIATTR_SPARSE_MMA_MASK
	.align		4
.L_2349:
        /*0018*/ 	.byte	0x03, 0x50
        /*001a*/ 	.short	0x0000


	//----- nvinfo : EIATTR_MAXREG_COUNT
	.align		4
        /*001c*/ 	.byte	0x03, 0x1b
        /*001e*/ 	.short	0x00ff


	//----- nvinfo : EIATTR_NUM_BARRIERS
	.align		4
        /*0020*/ 	.byte	0x02, 0x4c
        /*0022*/ 	.byte	0x01
	.zero		1


	//----- nvinfo : EIATTR_MERCURY_ISA_VERSION
	.align		4
        /*0024*/ 	.byte	0x03, 0x5f
        /*0026*/ 	.short	0x0101


	//----- nvinfo : EIATTR_INT_WARP_WIDE_INSTR_OFFSETS
	.align		4
        /*0028*/ 	.byte	0x04, 0x31
        /*002a*/ 	.short	(.L_2351 - .L_2350)


	//   ....[0]....
.L_2350:
        /*002c*/ 	.word	0x000054b0


	//----- nvinfo : EIATTR_COOP_GROUP_MASK_REGIDS
	.align		4
.L_2351:
        /*0030*/ 	.byte	0x04, 0x29
        /*0032*/ 	.short	(.L_2353 - .L_2352)


	//   ....[0]....
.L_2352:
        /*0034*/ 	.word	0xffffffff


	//   ....[1]....
        /*0038*/ 	.word	0xffffffff


	//   ....[2]....
        /*003c*/ 	.word	0xffffffff


	//   ....[3]....
        /*0040*/ 	.word	0xffffffff


	//   ....[4]....
        /*0044*/ 	.word	0xffffffff


	//   ....[5]....
        /*0048*/ 	.word	0xffffffff


	//   ....[6]....
        /*004c*/ 	.word	0xffffffff


	//   ....[7]....
        /*0050*/ 	.word	0xffffffff


	//   ....[8]....
        /*0054*/ 	.word	0xffffffff


	//   ....[9]....
        /*0058*/ 	.word	0xffffffff


	//   ....[10]....
        /*005c*/ 	.word	0xffffffff


	//   ....[11]....
        /*0060*/ 	.word	0xffffffff


	//   ....[12]....
        /*0064*/ 	.word	0xffffffff


	//   ....[13]....
        /*0068*/ 	.word	0xffffffff


	//   ....[14]....
        /*006c*/ 	.word	0xffffffff


	//   ....[15]....
        /*0070*/ 	.word	0xffffffff


	//   ....[16]....
        /*0074*/ 	.word	0xffffffff


	//   ....[17]....
        /*0078*/ 	.word	0xffffffff


	//   ....[18]....
        /*007c*/ 	.word	0xffffffff


	//   ....[19]....
        /*0080*/ 	.word	0xffffffff


	//   ....[20]....
        /*0084*/ 	.word	0xffffffff


	//   ....[21]....
        /*0088*/ 	.word	0xffffffff


	//   ....[22]....
        /*008c*/ 	.word	0xffffffff


	//   ....[23]....
        /*0090*/ 	.word	0xffffffff


	//   ....[24]....
        /*0094*/ 	.word	0xffffffff


	//   ....[25]....
        /*0098*/ 	.word	0xffffffff


	//   ....[26]....
        /*009c*/ 	.word	0xffffffff


	//   ....[27]....
        /*00a0*/ 	.word	0xffffffff


	//   ....[28]....
        /*00a4*/ 	.word	0xffffffff


	//   ....[29]....
        /*00a8*/ 	.word	0xffffffff


	//   ....[30]....
        /*00ac*/ 	.word	0xffffffff


	//   ....[31]....
        /*00b0*/ 	.word	0xffffffff


	//   ....[32]....
        /*00b4*/ 	.word	0xffffffff


	//   ....[33]....
        /*00b8*/ 	.word	0xffffffff


	//   ....[34]....
        /*00bc*/ 	.word	0xffffffff


	//   ....[35]....
        /*00c0*/ 	.word	0xffffffff


	//   ....[36]....
        /*00c4*/ 	.word	0xffffffff


	//   ....[37]....
        /*00c8*/ 	.word	0xffffffff


	//   ....[38]....
        /*00cc*/ 	.word	0xffffffff


	//   ....[39]....
        /*00d0*/ 	.word	0xffffffff


	//   ....[40]....
        /*00d4*/ 	.word	0xffffffff


	//   ....[41]....
        /*00d8*/ 	.word	0xffffffff


	//   ....[42]....
        /*00dc*/ 	.word	0xffffffff


	//   ....[43]....
        /*00e0*/ 	.word	0xffffffff


	//   ....[44]....
        /*00e4*/ 	.word	0xffffffff


	//   ....[45]....
        /*00e8*/ 	.word	0xffffffff


	//   ....[46]....
        /*00ec*/ 	.word	0xffffffff


	//   ....[47]....
        /*00f0*/ 	.word	0xffffffff


	//   ....[48]....
        /*00f4*/ 	.word	0xffffffff


	//   ....[49]....
        /*00f8*/ 	.word	0xffffffff


	//   ....[50]....
        /*00fc*/ 	.word	0xffffffff


	//   ....[51]....
        /*0100*/ 	.word	0xffffffff


	//   ....[52]....
        /*0104*/ 	.word	0xffffffff


	//   ....[53]....
        /*0108*/ 	.word	0xffffffff


	//   ....[54]....
        /*010c*/ 	.word	0xffffffff


	//   ....[55]....
        /*0110*/ 	.word	0xffffffff


	//   ....[56]....
        /*0114*/ 	.word	0xffffffff


	//   ....[57]....
        /*0118*/ 	.word	0xffffffff


	//   ....[58]....
        /*011c*/ 	.word	0xffffffff


	//   ....[59]....
        /*0120*/ 	.word	0xffffffff


	//   ....[60]....
        /*0124*/ 	.word	0xffffffff


	//   ....[61]....
        /*0128*/ 	.word	0xffffffff


	//   ....[62]....
        /*012c*/ 	.word	0xffffffff


	//   ....[63]....
        /*0130*/ 	.word	0xffffffff


	//   ....[64]....
        /*0134*/ 	.word	0xffffffff


	//   ....[65]....
        /*0138*/ 	.word	0xffffffff


	//   ....[66]....
        /*013c*/ 	.word	0xffffffff


	//   ....[67]....
        /*0140*/ 	.word	0xffffffff


	//   ....[68]....
        /*0144*/ 	.word	0xffffffff


	//   ....[69]....
        /*0148*/ 	.word	0xffffffff


	//   ....[70]....
        /*014c*/ 	.word	0xffffffff


	//   ....[71]....
        /*0150*/ 	.word	0xffffffff


	//   ....[72]....
        /*0154*/ 	.word	0xffffffff


	//   ....[73]....
        /*0158*/ 	.word	0xffffffff


	//   ....[74]....
        /*015c*/ 	.word	0xffffffff


	//   ....[75]....
        /*0160*/ 	.word	0xffffffff


	//   ....[76]....
        /*0164*/ 	.word	0xffffffff


	//   ....[77]....
        /*0168*/ 	.word	0xffffffff


	//   ....[78]....
        /*016c*/ 	.word	0xffffffff


	//   ....[79]....
        /*0170*/ 	.word	0xffffffff


	//   ....[80]....
        /*0174*/ 	.word	0xffffffff


	//   ....[81]....
        /*0178*/ 	.word	0xffffffff


	//   ....[82]....
        /*017c*/ 	.word	0xffffffff


	//   ....[83]....
        /*0180*/ 	.word	0xffffffff


	//   ....[84]....
        /*0184*/ 	.word	0xffffffff


	//   ....[85]....
        /*0188*/ 	.word	0xffffffff


	//   ....[86]....
        /*018c*/ 	.word	0xffffffff


	//   ....[87]....
        /*0190*/ 	.word	0xffffffff


	//   ....[88]....
        /*0194*/ 	.word	0xffffffff


	//   ....[89]....
        /*0198*/ 	.word	0xffffffff


	//   ....[90]....
        /*019c*/ 	.word	0xffffffff


	//   ....[91]....
        /*01a0*/ 	.word	0xffffffff


	//----- nvinfo : EIATTR_COOP_GROUP_INSTR_OFFSETS
	.align		4
.L_2353:
        /*01a4*/ 	.byte	0x04, 0x28
        /*01a6*/ 	.short	(.L_2355 - .L_2354)


	//   ....[0]....
.L_2354:
        /*01a8*/ 	.word	0x00001130


	//   ....[1]....
        /*01ac*/ 	.word	0x000016e0


	//   ....[2]....
        /*01b0*/ 	.word	0x00001c90


	//   ....[3]....
        /*01b4*/ 	.word	0x00005f20


	//   ....[4]....
        /*01b8*/ 	.word	0x00005f60


	//   ....[5]....
        /*01bc*/ 	.word	0x00006050


	//   ....[6]....
        /*01c0*/ 	.word	0x00006090


	//   ....[7]....
        /*01c4*/ 	.word	0x00006180


	//   ....[8]....
        /*01c8*/ 	.word	0x000061c0


	//   ....[9]....
        /*01cc*/ 	.word	0x00006260


	//   ....[10]....
        /*01d0*/ 	.word	0x000062a0


	//   ....[11]....
        /*01d4*/ 	.word	0x000063f0


	//   ....[12]....
        /*01d8*/ 	.word	0x00006440


	//   ....[13]....
        /*01dc*/ 	.word	0x00006480


	//   ....[14]....
        /*01e0*/ 	.word	0x000064c0


	//   ....[15]....
        /*01e4*/ 	.word	0x00006660


	//   ....[16]....
        /*01e8*/ 	.word	0x000066a0


	//   ....[17]....
        /*01ec*/ 	.word	0x000066e0


	//   ....[18]....
        /*01f0*/ 	.word	0x00006720


	//   ....[19]....
        /*01f4*/ 	.word	0x000068f0


	//   ....[20]....
        /*01f8*/ 	.word	0x00006930


	//   ....[21]....
        /*01fc*/ 	.word	0x00006970


	//   ....[22]....
        /*0200*/ 	.word	0x000069b0


	//   ....[23]....
        /*0204*/ 	.word	0x00006ab0


	//   ....[24]....
        /*0208*/ 	.word	0x00006af0


	//   ....[25]....
        /*020c*/ 	.word	0x00006b60


	//   ....[26]....
        /*0210*/ 	.word	0x00006ba0


	//   ....[27]....
        /*0214*/ 	.word	0x00006be0


	//   ....[28]....
        /*0218*/ 	.word	0x00006c20


	//   ....[29]....
        /*021c*/ 	.word	0x00006d00


	//   ....[30]....
        /*0220*/ 	.word	0x00006e20


	//   ....[31]....
        /*0224*/ 	.word	0x00006e40


	//   ....[32]....
        /*0228*/ 	.word	0x00006e50


	//   ....[33]....
        /*022c*/ 	.word	0x00006f50


	//   ....[34]....
        /*0230*/ 	.word	0x00006f90


	//   ....[35]....
        /*0234*/ 	.word	0x00006fa0


	//   ....[36]....
        /*0238*/ 	.word	0x00006fb0


	//   ....[37]....
        /*023c*/ 	.word	0x000070b0


	//   ....[38]....
        /*0240*/ 	.word	0x000070f0


	//   ....[39]....
        /*0244*/ 	.word	0x00007120


	//   ....[40]....
        /*0248*/ 	.word	0x00007130


	//   ....[41]....
        /*024c*/ 	.word	0x00007230


	//   ....[42]....
        /*0250*/ 	.word	0x00007270


	//   ....[43]....
        /*0254*/ 	.word	0x000072b0


	//   ....[44]....
        /*0258*/ 	.word	0x000072c0


	//   ....[45]....
        /*025c*/ 	.word	0x00007390


	//   ....[46]....
        /*0260*/ 	.word	0x000073d0


	//   ....[47]....
        /*0264*/ 	.word	0x000073e0


	//   ....[48]....
        /*0268*/ 	.word	0x000073f0


	//   ....[49]....
        /*026c*/ 	.word	0x000074e0


	//   ....[50]....
        /*0270*/ 	.word	0x00007520


	//   ....[51]....
        /*0274*/ 	.word	0x00007560


	//   ....[52]....
        /*0278*/ 	.word	0x000075a0


	//   ....[53]....
        /*027c*/ 	.word	0x000075e0


	//   ....[54]....
        /*0280*/ 	.word	0x00007610


	//   ....[55]....
        /*0284*/ 	.word	0x00007640


	//   ....[56]....
        /*0288*/ 	.word	0x00007680


	//   ....[57]....
        /*028c*/ 	.word	0x000076c0


	//   ....[58]....
        /*0290*/ 	.word	0x00007720


	//   ....[59]....
        /*0294*/ 	.word	0x00008ee0


	//   ....[60]....
        /*0298*/ 	.word	0x00008f20


	//   ....[61]....
        /*029c*/ 	.word	0x00008f60


	//   ....[62]....
        /*02a0*/ 	.word	0x00008fa0


	//   ....[63]....
        /*02a4*/ 	.word	0x000090b0


	//   ....[64]....
        /*02a8*/ 	.word	0x000090f0


	//   ....[65]....
        /*02ac*/ 	.word	0x00009130


	//   ....[66]....
        /*02b0*/ 	.word	0x00009170


	//   ....[67]....
        /*02b4*/ 	.word	0x00009280


	//   ....[68]....
        /*02b8*/ 	.word	0x00009300


	//   ....[69]....
        /*02bc*/ 	.word	0x00009340


	//   ....[70]....
        /*02c0*/ 	.word	0x00009380


	//   ....[71]....
        /*02c4*/ 	.word	0x00009450


	//   ....[72]....
        /*02c8*/ 	.word	0x000094d0


	//   ....[73]....
        /*02cc*/ 	.word	0x00009510


	//   ....[74]....
        /*02d0*/ 	.word	0x00009550


	//   ....[75]....
        /*02d4*/ 	.word	0x00009640


	//   ....[76]....
        /*02d8*/ 	.word	0x00009680


	//   ....[77]....
        /*02dc*/ 	.word	0x000096a0


	//   ....[78]....
        /*02e0*/ 	.word	0x000096b0


	//   ....[79]....
        /*02e4*/ 	.word	0x00009fb0


	//   ....[80]....
        /*02e8*/ 	.word	0x0000a850


	//   ....[81]....
        /*02ec*/ 	.word	0x0000b0d0


	//   ....[82]....
        /*02f0*/ 	.word	0x0000b6c0


	//   ....[83]....
        /*02f4*/ 	.word	0x0000b710


	//   ....[84]....
        /*02f8*/ 	.word	0x0000b760


	//   ....[85]....
        /*02fc*/ 	.word	0x0000b790


	//   ....[86]....
        /*0300*/ 	.word	0x0000b7b0


	//   ....[87]....
        /*0304*/ 	.word	0x0000b8d0


	//   ....[88]....
        /*0308*/ 	.word	0x0000b910


	//   ....[89]....
        /*030c*/ 	.word	0x0000b960


	//   ....[90]....
        /*0310*/ 	.word	0x0000b990


	//   ....[91]....
        /*0314*/ 	.word	0x0000b9b0


	//----- nvinfo : EIATTR_VRC_CTA_INIT_COUNT
	.align		4
.L_2355:
        /*0318*/ 	.byte	0x02, 0x4a
	.zero		1
	.zero		1


	//----- nvinfo : EIATTR_EXIT_INSTR_OFFSETS
	.align		4
        /*031c*/ 	.byte	0x04, 0x1c
        /*031e*/ 	.short	(.L_2357 - .L_2356)


	//   ....[0]....
.L_2356:
        /*0320*/ 	.word	0x0000ba70


	//   ....[1]....
        /*0324*/ 	.word	0x0000bff0


	//----- nvinfo : EIATTR_MAX_THREADS
	.align		4
.L_2357:
        /*0328*/ 	.byte	0x04, 0x05
        /*032a*/ 	.short	(.L_2359 - .L_2358)
.L_2358:
        /*032c*/ 	.word	0x00000020
        /*0330*/ 	.word	0x00000001
        /*0334*/ 	.word	0x00000001


	//----- nvinfo : EIATTR_CRS_STACK_SIZE
	.align		4
.L_2359:
        /*0338*/ 	.byte	0x04, 0x1e
        /*033a*/ 	.short	(.L_2361 - .L_2360)
.L_2360:
        /*033c*/ 	.word	0x00000000


	//----- nvinfo : EIATTR_CBANK_PARAM_SIZE
	.align		4
.L_2361:
        /*0340*/ 	.byte	0x03, 0x19
        /*0342*/ 	.short	0x01f0


	//----- nvinfo : EIATTR_PARAM_CBANK
	.align		4
        /*0344*/ 	.byte	0x04, 0x0a
        /*0346*/ 	.short	(.L_2363 - .L_2362)
	.align		4
.L_2362:
        /*0348*/ 	.word	index@(.nv.constant0._Z25selective_scan_bwd_kernelI32Selective_Scan_bwd_kernel_traitsILi32ELi16ELb0ELb0ELb0ELb1ELb0EN3c108BFloat16ENS1_7complexIfEEEEv12SSMParamsBwd)
        /*034c*/ 	.short	0x0380
        /*034e*/ 	.short	0x01f0


	//----- nvinfo : EIATTR_SW_WAR
	.align		4
.L_2363:
        /*0350*/ 	.byte	0x04, 0x36
        /*0352*/ 	.short	(.L_2365 - .L_2364)
.L_2364:
        /*0354*/ 	.word	0x00000008
.L_2365:


//--------------------- .nv.info._Z25selective_scan_bwd_kernelI32Selective_Scan_bwd_kernel_traitsILi32ELi16ELb0ELb0ELb0ELb1ELb1EN3c108BFloat16ENS1_7complexIfEEEEv12SSMParamsBwd --------------------------
	.section	.nv.info._Z25selective_scan_bwd_kernelI32Selective_Scan_bwd_kernel_traitsILi32ELi16ELb0ELb0ELb0ELb1ELb1EN3c108BFloat16ENS1_7complexIfEEEEv12SSMParamsBwd,"",@"SHT_CUDA_INFO"
	.sectionflags	@""
	.align	4


	//----- nvinfo : EIATTR_CUDA_API_VERSION
	.align		4
        /*0000*/ 	.byte	0x04, 0x37
        /*0002*/ 	.short	(.L_2367 - .L_2366)
.L_2366:
        /*0004*/ 	.word	0x00000082


	//----- nvinfo : EIATTR_KPARAM_INFO
	.align		4
.L_2367:
        /*0008*/ 	.byte	0x04, 0x17
        /*000a*/ 	.short	(.L_2369 - .L_2368)
.L_2368:
        /*000c*/ 	.word	0x00000000
        /*0010*/ 	.short	0x0000
        /*0012*/ 	.short	0x0000
        /*0014*/ 	.byte	0x00, 0xf0, 0xc1, 0x07


	//----- nvinfo : EIATTR_SPARSE_MMA_MASK
	.align		4
.L_2369:
        /*0018*/ 	.byte	0x03, 0x50
        /*001a*/ 	.short	0x0000


	//----- nvinfo : EIATTR_MAXREG_COUNT
	.align		4
        /*001c*/ 	.byte	0x03, 0x1b
        /*001e*/ 	.short	0x00ff


	//----- nvinfo : EIATTR_NUM_BARRIERS
	.align		4
        /*0020*/ 	.byte	0x02, 0x4c
        /*0022*/ 	.byte	0x01
	.zero		1


	//----- nvinfo : EIATTR_MERCURY_ISA_VERSION
	.align		4
        /*0024*/ 	.byte	0x03, 0x5f
        /*0026*/ 	.short	0x0101


	//----- nvinfo : EIATTR_INT_WARP_WIDE_INSTR_OFFSETS
	.align		4
        /*0028*/ 	.byte	0x04, 0x31
        /*002a*/ 	.short	(.L_2371 - .L_2370)


	//   ....[0]....
.L_2370:
        /*002c*/ 	.word	0x00007c90


	//----- nvinfo : EIATTR_COOP_GROUP_MASK_REGIDS
	.align		4
.L_2371:
        /*0030*/ 	.byte	0x04, 0x29
        /*0032*/ 	.short	(.L_2373 - .L_2372)


	//   ....[0]....
.L_2372:
        /*0034*/ 	.word	0xffffffff


	//   ....[1]....
        /*0038*/ 	.word	0xffffffff


	//   ....[2]....
        /*003c*/ 	.word	0xffffffff


	//   ....[3]....
        /*0040*/ 	.word	0xffffffff


	//   ....[4]....
        /*0044*/ 	.word	0xffffffff


	//   ....[5]....
        /*0048*/ 	.word	0xffffffff


	//   ....[6]....
        /*004c*/ 	.word	0xffffffff


	//   ....[7]....
        /*0050*/ 	.word	0xffffffff


	//   ....[8]....
        /*0054*/ 	.word	0xffffffff


	//   ....[9]....
        /*0058*/ 	.word	0xffffffff


	//   ....[10]....
        /*005c*/ 	.word	0xffffffff


	//   ....[11]....
        /*0060*/ 	.word	0xffffffff


	//   ....[12]....
        /*0064*/ 	.word	0xffffffff


	//   ....[13]....
        /*0068*/ 	.word	0xffffffff


	//   ....[14]....
        /*006c*/ 	.word	0xffffffff


	//   ....[15]....
        /*0070*/ 	.word	0xffffffff


	//   ....[16]....
        /*0074*/ 	.word	0xffffffff


	//   ....[17]....
        /*0078*/ 	.word	0xffffffff


	//   ....[18]....
        /*007c*/ 	.word	0xffffffff


	//   ....[19]....
        /*0080*/ 	.word	0xffffffff


	//   ....[20]....
        /*0084*/ 	.word	0xffffffff


	//   ....[21]....
        /*0088*/ 	.word	0xffffffff


	//   ....[22]....
        /*008c*/ 	.word	0xffffffff


	//   ....[23]....
        /*0090*/ 	.word	0xffffffff


	//   ....[24]....
        /*0094*/ 	.word	0xffffffff


	//   ....[25]....
        /*0098*/ 	.word	0xffffffff


	//   ....[26]....
        /*009c*/ 	.word	0xffffffff


	//   ....[27]....
        /*00a0*/ 	.word	0xffffffff


	//   ....[28]....
        /*00a4*/ 	.word	0xffffffff


	//   ....[29]....
        /*00a8*/ 	.word	0xffffffff


	//   ....[30]....
        /*00ac*/ 	.word	0xffffffff


	//   ....[31]....
        /*00b0*/ 	.word	0xffffffff


	//   ....[32]....
        /*00b4*/ 	.word	0xffffffff


	//   ....[33]....
        /*00b8*/ 	.word	0xffffffff


	//   ....[34]....
        /*00bc*/ 	.word	0xffffffff


	//   ....[35]....
        /*00c0*/ 	.word	0xffffffff


	//   ....[36]....
        /*00c4*/ 	.word	0xffffffff


	//   ....[37]....
        /*00c8*/ 	.word	0xffffffff


	//   ....[38]....
        /*00cc*/ 	.word	0xffffffff


	//   ....[39]....
        /*00d0*/ 	.word	0xffffffff


	//   ....[40]....
        /*00d4*/ 	.word	0xffffffff


	//   ....[41]....
        /*00d8*/ 	.word	0xffffffff


	//   ....[42]....
        /*00dc*/ 	.word	0xffffffff


	//   ....[43]....
        /*00e0*/ 	.word	0xffffffff


	//   ....[44]....
        /*00e4*/ 	.word	0xffffffff


	//   ....[45]....
        /*00e8*/ 	.word	0xffffffff


	//   ....[46]....
        /*00ec*/ 	.word	0xffffffff


	//   ....[47]....
        /*00f0*/ 	.word	0xffffffff


	//   ....[48]....
        /*00f4*/ 	.word	0xffffffff


	//   ....[49]....
        /*00f8*/ 	.word	0xffffffff


	//   ....[50]....
        /*00fc*/ 	.word	0xffffffff


	//   ....[51]....
        /*0100*/ 	.word	0xffffffff


	//   ....[52]....
        /*0104*/ 	.word	0xffffffff


	//   ....[53]....
        /*0108*/ 	.word	0xffffffff


	//   ....[54]....
        /*010c*/ 	.word	0xffffffff


	//   ....[55]....
        /*0110*/ 	.word	0xffffffff


	//   ....[56]....
        /*0114*/ 	.word	0xffffffff


	//   ....[57]....
        /*0118*/ 	.word	0xffffffff


	//   ....[58]....
        /*011c*/ 	.word	0xffffffff


	//   ....[59]....
        /*0120*/ 	.word	0xffffffff


	//   ....[60]....
        /*0124*/ 	.word	0xffffffff


	//   ....[61]....
        /*0128*/ 	.word	0xffffffff


	//   ....[62]....
        /*012c*/ 	.word	0xffffffff


	//   ....[63]....
        /*0130*/ 	.word	0xffffffff


	//   ....[64]....
        /*0134*/ 	.word	0xffffffff


	//   ....[65]....
        /*0138*/ 	.word	0xffffffff


	//   ....[66]....
        /*013c*/ 	.word	0xffffffff


	//   ....[67]....
        /*0140*/ 	.word	0xffffffff


	//   ....[68]....
        /*0144*/ 	.word	0xffffffff


	//   ....[69]....
        /*0148*/ 	.word	0xffffffff


	//   ....[70]....
        /*014c*/ 	.word	0xffffffff


	//   ....[71]....
        /*0150*/ 	.word	0xffffffff


	//   ....[72]....
        /*0154*/ 	.word	0xffffffff


	//   ....[73]....
        /*0158*/ 	.word	0xffffffff


	//   ....[74]....
        /*015c*/ 	.word	0xffffffff


	//   ....[75]....
        /*0160*/ 	.word	0xffffffff


	//   ....[76]....
        /*0164*/ 	.word	0xffffffff


	//   ....[77]....
        /*0168*/ 	.word	0xffffffff


	//   ....[78]....
        /*016c*/ 	.word	0xffffffff


	//   ....[79]....
        /*0170*/ 	.word	0xffffffff


	//   ....[80]....
        /*0174*/ 	.word	0xffffffff


	//   ....[81]....
        /*0178*/ 	.word	0xffffffff


	//   ....[82]....
        /*017c*/ 	.word	0xffffffff


	//   ....[83]....
        /*0180*/ 	.word	0xffffffff


	//   ....[84]....
        /*0184*/ 	.word	0xffffffff


	//   ....[85]....
        /*0188*/ 	.word	0xffffffff


	//   ....[86]....
        /*018c*/ 	.word	0xffffffff


	//   ....[87]....
        /*0190*/ 	.word	0xffffffff


	//   ....[88]....
        /*0194*/ 	.word	0xffffffff


	//   ....[89]....
        /*0198*/ 	.word	0xffffffff


	//   ....[90]....
        /*019c*/ 	.word	0xffffffff


	//   ....[91]....
        /*01a0*/ 	.word	0xffffffff


	//   ....[92]....
        /*01a4*/ 	.word	0xffffffff


	//   ....[93]....
        /*01a8*/ 	.word	0xffffffff


	//   ....[94]....
        /*01ac*/ 	.word	0xffffffff


	//   ....[95]....
        /*01b0*/ 	.word	0xffffffff


	//----- nvinfo : EIATTR_COOP_GROUP_INSTR_OFFSETS
	.align		4
.L_2373:
        /*01b4*/ 	.byte	0x04, 0x28
        /*01b6*/ 	.short	(.L_2375 - .L_2374)


	//   ....[0]....
.L_2374:
        /*01b8*/ 	.word	0x000010a0


	//   ....[1]....
        /*01bc*/ 	.word	0x000016b0


	//   ....[2]....
        /*01c0*/ 	.word	0x00001d40


	//   ....[3]....
        /*01c4*/ 	.word	0x000047e0


	//   ....[4]....
        /*01c8*/ 	.word	0x00004e90


	//   ....[5]....
        /*01cc*/ 	.word	0x00005be0


	//   ....[6]....
        /*01d0*/ 	.word	0x00006560


	//   ....[7]....
        /*01d4*/ 	.word	0x00008720


	//   ....[8]....
        /*01d8*/ 	.word	0x00008760


	//   ....[9]....
        /*01dc*/ 	.word	0x000087f0


	//   ....[10]....
        /*01e0*/ 	.word	0x00008820


	//   ....[11]....
        /*01e4*/ 	.word	0x00008940


	//   ....[12]....
        /*01e8*/ 	.word	0x00008990


	//   ....[13]....
        /*01ec*/ 	.word	0x00008a30


	//   ....[14]....
        /*01f0*/ 	.word	0x00008a70


	//   ....[15]....
        /*01f4*/ 	.word	0x00008bb0


	//   ....[16]....
        /*01f8*/ 	.word	0x00008be0


	//   ....[17]....
        /*01fc*/ 	.word	0x00008c10


	//   ....[18]....
        /*0200*/ 	.word	0x00008c60


	//   ....[19]....
        /*0204*/ 	.word	0x00008e10


	//   ....[20]....
        /*0208*/ 	.word	0x00008e50


	//   ....[21]....
        /*020c*/ 	.word	0x00008e80


	//   ....[22]....
        /*0210*/ 	.word	0x00008ec0


	//   ....[23]....
        /*0214*/ 	.word	0x00009070


	//   ....[24]....
        /*0218*/ 	.word	0x00009090


	//   ....[25]....
        /*021c*/ 	.word	0x000090b0


	//   ....[26]....
        /*0220*/ 	.word	0x000090d0


	//   ....[27]....
        /*0224*/ 	.word	0x00009280


	//   ....[28]....
        /*0228*/ 	.word	0x000092b0


	//   ....[29]....
        /*022c*/ 	.word	0x000092f0


	//   ....[30]....
        /*0230*/ 	.word	0x00009310


	//   ....[31]....
        /*0234*/ 	.word	0x00009350


	//   ....[32]....
        /*0238*/ 	.word	0x00009390


	//   ....[33]....
        /*023c*/ 	.word	0x000095e0


	//   ....[34]....
        /*0240*/ 	.word	0x00009610


	//   ....[35]....
        /*0244*/ 	.word	0x00009620


	//   ....[36]....
        /*0248*/ 	.word	0x00009630


	//   ....[37]....
        /*024c*/ 	.word	0x00009730


	//   ....[38]....
        /*0250*/ 	.word	0x00009770


	//   ....[39]....
        /*0254*/ 	.word	0x00009780


	//   ....[40]....
        /*0258*/ 	.word	0x00009790


	//   ....[41]....
        /*025c*/ 	.word	0x00009890


	//   ....[42]....
        /*0260*/ 	.word	0x000098d0


	//   ....[43]....
        /*0264*/ 	.word	0x00009900


	//   ....[44]....
        /*0268*/ 	.word	0x00009910


	//   ....[45]....
        /*026c*/ 	.word	0x00009a10


	//   ....[46]....
        /*0270*/ 	.word	0x00009a50


	//   ....[47]....
        /*0274*/ 	.word	0x00009a90


	//   ....[48]....
        /*0278*/ 	.word	0x00009aa0


	//   ....[49]....
        /*027c*/ 	.word	0x00009b70


	//   ....[50]....
        /*0280*/ 	.word	0x00009bb0


	//   ....[51]....
        /*0284*/ 	.word	0x00009bc0


	//   ....[52]....
        /*0288*/ 	.word	0x00009bd0


	//   ....[53]....
        /*028c*/ 	.word	0x00009cc0


	//   ....[54]....
        /*0290*/ 	.word	0x00009d00


	//   ....[55]....
        /*0294*/ 	.word	0x00009d40


	//   ....[56]....
        /*0298*/ 	.word	0x00009d80


	//   ....[57]....
        /*029c*/ 	.word	0x00009dc0


	//   ....[58]....
        /*02a0*/ 	.word	0x00009df0


	//   ....[59]....
        /*02a4*/ 	.word	0x00009e20


	//   ....[60]....
        /*02a8*/ 	.word	0x00009e60


	//   ....[61]....
        /*02ac*/ 	.word	0x00009e80


	//   ....[62]....
        /*02b0*/ 	.word	0x00009ee0


	//   ....[63]....
        /*02b4*/ 	.word	0x0000b6d0


	//   ....[64]....
        /*02b8*/ 	.word	0x0000b710


	//   ....[65]....
        /*02bc*/ 	.word	0x0000b750


	//   ....[66]....
        /*02c0*/ 	.word	0x0000b790


	//   ....[67]....
        /*02c4*/ 	.word	0x0000b8a0


	//   ....[68]....
        /*02c8*/ 	.word	0x0000b8e0


	//   ....[69]....
        /*02cc*/ 	.word	0x0000b920


	//   ....[70]....
        /*02d0*/ 	.word	0x0000b960


	//   ....[71]....
        /*02d4*/ 	.word	0x0000bac0


	//   ....[72]....
        /*02d8*/ 	.word	0x0000bb00


	//   ....[73]....
        /*02dc*/ 	.word	0x0000bb40


	//   ....[74]....
        /*02e0*/ 	.word	0x0000bb80


	//   ....[75]....
        /*02e4*/ 	.word	0x0000bc90


	//   ....[76]....
        /*02e8*/ 	.word	0x0000bcd0


	//   ....[77]....
        /*02ec*/ 	.word	0x0000bd10


	//   ....[78]....
        /*02f0*/ 	.word	0x0000bd50


	//   ....[79]....
        /*02f4*/ 	.word	0x0000be30


	//   ....[80]....
        /*02f8*/ 	.word	0x0000be50


	//   ....[81]....
        /*02fc*/ 	.word	0x0000be70


	//   ....[82]....
        /*0300*/ 	.word	0x0000be80


	//   ....[83]....
        /*0304*/ 	.word	0x0000c700


	//   ....[84]....
        /*0308*/ 	.word	0x0000cfd0


	//   ....[85]....
        /*030c*/ 	.word	0x0000d870


	//   ....[86]....
        /*0310*/ 	.word	0x0000de50


	//   ....[87]....
        /*0314*/ 	.word	0x0000dea0


	//   ....[88]....
        /*0318*/ 	.word	0x0000def0


	//   ....[89]....
        /*031c*/ 	.word	0x0000df20


	//   ....[90]....
        /*0320*/ 	.word	0x0000df40


	//   ....[91]....
        /*0324*/ 	.word	0x0000e060


	//   ....[92]....
        /*0328*/ 	.word	0x0000e0a0


	//   ....[93]....
        /*032c*/ 	.word	0x0000e0f0


	//   ....[94]....
        /*0330*/ 	.word	0x0000e120


	//   ....[95]....
        /*0334*/ 	.word	0x0000e140


	//----- nvinfo : EIATTR_VRC_CTA_INIT_COUNT
	.align		4
.L_2375:
        /*0338*/ 	.byte	0x02, 0x4a
	.zero		1
	.zero		1


	//----- nvinfo : EIATTR_EXIT_INSTR_OFFSETS
	.align		4
        /*033c*/ 	.byte	0x04, 0x1c
        /*033e*/ 	.short	(.L_2377 - .L_2376)


	//   ....[0]....
.L_2376:
        /*0340*/ 	.word	0x0000e200


	//   ....[1]....
        /*0344*/ 	.word	0x0000e7f0


	//----- nvinfo : EIATTR_MAX_THREADS
	.align		4
.L_2377:
        /*0348*/ 	.byte	0x04, 0x05
        /*034a*/ 	.short	(.L_2379 - .L_2378)
.L_2378:
        /*034c*/ 	.word	0x00000020
        /*0350*/ 	.word	0x00000001
        /*0354*/ 	.word	0x00000001


	//----- nvinfo : EIATTR_CRS_STACK_SIZE
	.align		4
.L_2379:
        /*0358*/ 	.byte	0x04, 0x1e
        /*035a*/ 	.short	(.L_2381 - .L_2380)
.L_2380:
        /*035c*/ 	.word	0x00000000


	//----- nvinfo : EIATTR_CBANK_PARAM_SIZE
	.align		4
.L_2381:
        /*0360*/ 	.byte	0x03, 0x19
        /*0362*/ 	.short	0x01f0


	//----- nvinfo : EIATTR_PARAM_CBANK
	.align		4
        /*0364*/ 	.byte	0x04, 0x0a
        /*0366*/ 	.short	(.L_2383 - .L_2382)
	.align		4
.L_2382:
        /*0368*/ 	.word	index@(.nv.constant0._Z25selective_scan_bwd_kernelI32Selective_Scan_bwd_kernel_traitsILi32ELi16ELb0ELb0ELb0ELb1ELb1EN3c108BFloat16ENS1_7complexIfEEEEv12SSMParamsBwd)
        /*036c*/ 	.short	0x0380
        /*036e*/ 	.short	0x01f0


	//----- nvinfo : EIATTR_SW_WAR
	.align		4
.L_2383:
        /*0370*/ 	.byte	0x04, 0x36
        /*0372*/ 	.short	(.L_2385 - .L_2384)
.L_2384:
        /*0374*/ 	.word	0x00000008
.L_2385:


//--------------------- .nv.info._Z25selective_scan_bwd_kernelI32Selective_Scan_bwd_kernel_traitsILi32ELi16ELb0ELb0ELb1ELb0ELb0EN3c108BFloat16ENS1_7complexIfEEEEv12SSMParamsBwd --------------------------
	.section	.nv.info._Z25selective_scan_bwd_kernelI32Selective_Scan_bwd_kernel_traitsILi32ELi16ELb0ELb0ELb1ELb0ELb0EN3c108BFloat16ENS1_7complexIfEEEEv12SSMParamsBwd,"",@"SHT_CUDA_INFO"
	.sectionflags	@""
	.align	4


	//----- nvinfo : EIATTR_CUDA_API_VERSION
	.align		4
        /*0000*/ 	.byte	0x04, 0x37
        /*0002*/ 	.short	(.L_2387 - .L_2386)
.L_2386:
        /*0004*/ 	.word	0x00000082


	//----- nvinfo : EIATTR_KPARAM_INFO
	.align		4
.L_2387:
        /*0008*/ 	.byte	0x04, 0x17
        /*000a*/ 	.short	(.L_2389 - .L_2388)
.L_2388:
        /*000c*/ 	.word	0x00000000
        /*0010*/ 	.short	0x0000
        /*0012*/ 	.short	0x0000
        /*0014*/ 	.byte	0x00, 0xf0, 0xc1, 0x07


	//----- nvinfo : EIATTR_SPARSE_MMA_MASK
	.align		4
.L_2389:
        /*0018*/ 	.byte	0x03, 0x50
        /*001a*/ 	.short	0x0000


	//----- nvinfo : EIATTR_MAXREG_COUNT
	.align		4
        /*001c*/ 	.byte	0x03, 0x1b
        /*001e*/ 	.short	0x00ff


	//----- nvinfo : EIATTR_NUM_BARRIERS
	.align		4
        /*0020*/ 	.byte	0x02, 0x4c
        /*0022*/ 	.byte	0x01
	.zero		1


	//----- nvinfo : EIATTR_MERCURY_ISA_VERSION
	.align		4
        /*0024*/ 	.byte	0x03, 0x5f
        /*0026*/ 	.short	0x0101


	//----- nvinfo : EIATTR_INT_WARP_WIDE_INSTR_OFFSETS
	.align		4
        /*0028*/ 	.byte	0x04, 0x31
        /*002a*/ 	.short	(.L_2391 - .L_2390)


	//   ....[0]....
.L_2390:
        /*002c*/ 	.word	0x00007980


	//   ....[1]....
        /*0030*/ 	.word	0x00008160


	//----- nvinfo : EIATTR_COOP_GROUP_MASK_REGIDS
	.align		4
.L_2391:
        /*0034*/ 	.byte	0x04, 0x29
        /*0036*/ 	.short	(.L_2393 - .L_2392)


	//   ....[0]....
.L_2392:
        /*0038*/ 	.word	0xffffffff


	//   ....[1]....
        /*003c*/ 	.word	0xffffffff


	//   ....[2]....
        /*0040*/ 	.word	0xffffffff


	//   ....[3]....
        /*0044*/ 	.word	0xffffffff


	//   ....[4]....
        /*0048*/ 	.word	0xffffffff


	//   ....[5]....
        /*004c*/ 	.word	0xffffffff


	//   ....[6]....
        /*0050*/ 	.word	0xffffffff


	//   ....[7]....
        /*0054*/ 	.word	0xffffffff


	//   ....[8]....
        /*0058*/ 	.word	0xffffffff


	//   ....[9]....
        /*005c*/ 	.word	0xffffffff


	//   ....[10]....
        /*0060*/ 	.word	0xffffffff


	//   ....[11]....
        /*0064*/ 	.word	0xffffffff


	//   ....[12]....
        /*0068*/ 	.word	0xffffffff


	//   ....[13]....
        /*006c*/ 	.word	0xffffffff


	//   ....[14]....
        /*0070*/ 	.word	0xffffffff


	//   ....[15]....
        /*0074*/ 	.word	0xffffffff


	//   ....[16]....
        /*0078*/ 	.word	0xffffffff


	//   ....[17]....
        /*007c*/ 	.word	0xffffffff


	//   ....[18]....
        /*0080*/ 	.word	0xffffffff


	//   ....[19]....
        /*0084*/ 	.word	0xffffffff


	//   ....[20]....
        /*0088*/ 	.word	0xffffffff


	//   ....[21]....
        /*008c*/ 	.word	0xffffffff


	//   ....[22]....
        /*0090*/ 	.word	0xffffffff


	//   ....[23]....
        /*0094*/ 	.word	0xffffffff


	//   ....[24]....
        /*0098*/ 	.word	0xffffffff


	//   ....[25]....
        /*009c*/ 	.word	0xffffffff


	//   ....[26]....
        /*00a0*/ 	.word	0xffffffff


	//   ....[27]....
        /*00a4*/ 	.word	0xffffffff


	//   ....[28]....
        /*00a8*/ 	.word	0xffffffff


	//   ....[29]....
        /*00ac*/ 	.word	0xffffffff


	//   ....[30]....
        /*00b0*/ 	.word	0xffffffff


	//   ....[31]....
        /*00b4*/ 	.word	0xffffffff


	//   ....[32]....
        /*00b8*/ 	.word	0xffffffff


	//   ....[33]....
        /*00bc*/ 	.word	0xffffffff


	//   ....[34]....
        /*00c0*/ 	.word	0xffffffff


	//   ....[35]....
        /*00c4*/ 	.word	0xffffffff


	//   ....[36]....
        /*00c8*/ 	.word	0xffffffff


	//   ....[37]....
        /*00cc*/ 	.word	0xffffffff


	//   ....[38]....
        /*00d0*/ 	.word	0xffffffff


	//   ....[39]....
        /*00d4*/ 	.word	0xffffffff


	//   ....[40]....
        /*00d8*/ 	.word	0xffffffff


	//   ....[41]....
        /*00dc*/ 	.word	0xffffffff


	//   ....[42]....
        /*00e0*/ 	.word	0xffffffff


	//   ....[43]....
        /*00e4*/ 	.word	0xffffffff


	//   ....[44]....
        /*00e8*/ 	.word	0xffffffff


	//   ....[45]....
        /*00ec*/ 	.word	0xffffffff


	//   ....[46]....
        /*00f0*/ 	.word	0xffffffff


	//   ....[47]....
        /*00f4*/ 	.word	0xffffffff


	//   ....[48]....
        /*00f8*/ 	.word	0xffffffff


	//   ....[49]....
        /*00fc*/ 	.word	0xffffffff


	//   ....[50]....
        /*0100*/ 	.word	0xffffffff


	//   ....[51]....
        /*0104*/ 	.word	0xffffffff


	//   ....[52]....
        /*0108*/ 	.word	0xffffffff


	//   ....[53]....
        /*010c*/ 	.word	0xffffffff


	//   ....[54]....
        /*0110*/ 	.word	0xffffffff


	//   ....[55]....
        /*0114*/ 	.word	0xffffffff


	//   ....[56]....
        /*0118*/ 	.word	0xffffffff


	//   ....[57]....
        /*011c*/ 	.word	0xffffffff


	//   ....[58]....
        /*0120*/ 	.word	0xffffffff


	//   ....[59]....
        /*0124*/ 	.word	0xffffffff


	//   ....[60]....
        /*0128*/ 	.word	0xffffffff


	//   ....[61]....
        /*012c*/ 	.word	0xffffffff


	//   ....[62]....
        /*0130*/ 	.word	0xffffffff


	//   ....[63]....
        /*0134*/ 	.word	0xffffffff


	//   ....[64]....
        /*0138*/ 	.word	0xffffffff


	//   ....[65]....
        /*013c*/ 	.word	0xffffffff


	//   ....[66]....
        /*0140*/ 	.word	0xffffffff


	//   ....[67]....
        /*0144*/ 	.word	0xffffffff


	//   ....[68]....
        /*0148*/ 	.word	0xffffffff


	//   ....[69]....
        /*014c*/ 	.word	0xffffffff


	//   ....[70]....
        /*0150*/ 	.word	0xffffffff


	//   ....[71]....
        /*0154*/ 	.word	0xffffffff


	//   ....[72]....
        /*0158*/ 	.word	0xffffffff


	//   ....[73]....
        /*015c*/ 	.word	0xffffffff


	//   ....[74]....
        /*0160*/ 	.word	0xffffffff


	//   ....[75]....
        /*0164*/ 	.word	0xffffffff


	//   ....[76]....
        /*0168*/ 	.word	0xffffffff


	//   ....[77]....
        /*016c*/ 	.word	0xffffffff


	//   ....[78]....
        /*0170*/ 	.word	0xffffffff


	//   ....[79]....
        /*0174*/ 	.word	0xffffffff


	//   ....[80]....
        /*0178*/ 	.word	0xffffffff


	//   ....[81]....
        /*017c*/ 	.word	0xffffffff


	//   ....[82]....
        /*0180*/ 	.word	0xffffffff


	//   ....[83]....
        /*0184*/ 	.word	0xffffffff


	//   ....[84]....
        /*0188*/ 	.word	0xffffffff


	//   ....[85]....
        /*018c*/ 	.word	0xffffffff


	//   ....[86]....
        /*0190*/ 	.word	0xffffffff


	//   ....[87]....
        /*0194*/ 	.word	0xffffffff


	//   ....[88]....
        /*0198*/ 	.word	0xffffffff


	//   ....[89]....
        /*019c*/ 	.word	0xffffffff


	//   ....[90]....
        /*01a0*/ 	.word	0xffffffff


	//   ....[91]....
        /*01a4*/ 	.word	0xffffffff


	//----- nvinfo : EIATTR_COOP_GROUP_INSTR_OFFSETS
	.align		4
.L_2393:
        /*01a8*/ 	.byte	0x04, 0x28
        /*01aa*/ 	.short	(.L_2395 - .L_2394)


	//   ....[0]....
.L_2394:
        /*01ac*/ 	.word	0x00001400


	//   ....[1]....
        /*01b0*/ 	.word	0x000019a0


	//   ....[2]....
        /*01b4*/ 	.word	0x00001f60


	//   ....[3]....
        /*01b8*/ 	.word	0x000049b0


	//   ....[4]....
        /*01bc*/ 	.word	0x00006060


	//   ....[5]....
        /*01c0*/ 	.word	0x00006090


	//   ....[6]....
        /*01c4*/ 	.word	0x00006100


	//   ....[7]....
        /*01c8*/ 	.word	0x00006130


	//   ....[8]....
        /*01cc*/ 	.word	0x00006280


	//   ....[9]....
        /*01d0*/ 	.word	0x000062e0


	//   ....[10]....
        /*01d4*/ 	.word	0x00006310


	//   ....[11]....
        /*01d8*/ 	.word	0x00006340


	//   ....[12]....
        /*01dc*/ 	.word	0x000064c0


	//   ....[13]....
        /*01e0*/ 	.word	0x000064f0


	//   ....[14]....
        /*01e4*/ 	.word	0x00006520


	//   ....[15]....
        /*01e8*/ 	.word	0x00006550


	//   ....[16]....
        /*01ec*/ 	.word	0x00006710


	//   ....[17]....
        /*01f0*/ 	.word	0x00006750


	//   ....[18]....
        /*01f4*/ 	.word	0x00006780


	//   ....[19]....
        /*01f8*/ 	.word	0x000067b0


	//   ....[20]....
        /*01fc*/ 	.word	0x00006a00


	//   ....[21]....
        /*0200*/ 	.word	0x00006a10


	//   ....[22]....
        /*0204*/ 	.word	0x00006a40


	//   ....[23]....
        /*0208*/ 	.word	0x00006a60


	//   ....[24]....
        /*020c*/ 	.word	0x00006c10


	//   ....[25]....
        /*0210*/ 	.word	0x00006c40


	//   ....[26]....
        /*0214*/ 	.word	0x00006c60


	//   ....[27]....
        /*0218*/ 	.word	0x00006c80


	//   ....[28]....
        /*021c*/ 	.word	0x00006cb0


	//   ....[29]....
        /*0220*/ 	.word	0x00006cd0


	//   ....[30]....
        /*0224*/ 	.word	0x00007a50


	//   ....[31]....
        /*0228*/ 	.word	0x00007a90


	//   ....[32]....
        /*022c*/ 	.word	0x00007ab0


	//   ....[33]....
        /*0230*/ 	.word	0x00007ad0


	//   ....[34]....
        /*0234*/ 	.word	0x00007bd0


	//   ....[35]....
        /*0238*/ 	.word	0x00007bf0


	//   ....[36]....
        /*023c*/ 	.word	0x00007c00


	//   ....[37]....
        /*0240*/ 	.word	0x00007c10


	//   ....[38]....
        /*0244*/ 	.word	0x00007ce0


	//   ....[39]....
        /*0248*/ 	.word	0x00007d00


	//   ....[40]....
        /*024c*/ 	.word	0x00007d10


	//   ....[41]....
        /*0250*/ 	.word	0x00007d20


	//   ....[42]....
        /*0254*/ 	.word	0x00007df0


	//   ....[43]....
        /*0258*/ 	.word	0x00007e10


	//   ....[44]....
        /*025c*/ 	.word	0x00007e20


	//   ....[45]....
        /*0260*/ 	.word	0x00007e30


	//   ....[46]....
        /*0264*/ 	.word	0x00007f00


	//   ....[47]....
        /*0268*/ 	.word	0x00007f20


	//   ....[48]....
        /*026c*/ 	.word	0x00007f30


	//   ....[49]....
        /*0270*/ 	.word	0x00007f40


	//   ....[50]....
        /*0274*/ 	.word	0x00008010


	//   ....[51]....
        /*0278*/ 	.word	0x00008050


	//   ....[52]....
        /*027c*/ 	.word	0x00008090


	//   ....[53]....
        /*0280*/ 	.word	0x000080d0


	//   ....[54]....
        /*0284*/ 	.word	0x00008110


	//   ....[55]....
        /*0288*/ 	.word	0x00008150


	//   ....[56]....
        /*028c*/ 	.word	0x00008190


	//   ....[57]....
        /*0290*/ 	.word	0x000081c0


	//   ....[58]....
        /*0294*/ 	.word	0x000081d0


	//   ....[59]....
        /*0298*/ 	.word	0x00008210


	//   ....[60]....
        /*029c*/ 	.word	0x0000b2b0


	//   ....[61]....
        /*02a0*/ 	.word	0x0000b2f0


	//   ....[62]....
        /*02a4*/ 	.word	0x0000b330


	//   ....[63]....
        /*02a8*/ 	.word	0x0000b370


	//   ....[64]....
        /*02ac*/ 	.word	0x0000b480


	//   ....[65]....
        /*02b0*/ 	.word	0x0000b500


	//   ....[66]....
        /*02b4*/ 	.word	0x0000b540


	//   ....[67]....
        /*02b8*/ 	.word	0x0000b580


	//   ....[68]....
        /*02bc*/ 	.word	0x0000b6a0


	//   ....[69]....
        /*02c0*/ 	.word	0x0000b6e0


	//   ....[70]....
        /*02c4*/ 	.word	0x0000b720


	//   ....[71]....
        /*02c8*/ 	.word	0x0000b760


	//   ....[72]....
        /*02cc*/ 	.word	0x0000b850


	//   ....[73]....
        /*02d0*/ 	.word	0x0000b870


	//   ....[74]....
        /*02d4*/ 	.word	0x0000b890


	//   ....[75]....
        /*02d8*/ 	.word	0x0000b8b0


	//   ....[76]....
        /*02dc*/ 	.word	0x0000b8e0


	//   ....[77]....
        /*02e0*/ 	.word	0x0000b900


	//   ....[78]....
        /*02e4*/ 	.word	0x0000b920


	//   ....[79]....
        /*02e8*/ 	.word	0x0000b930


	//   ....[80]....
        /*02ec*/ 	.word	0x0000c0e0


	//   ....[81]....
        /*02f0*/ 	.word	0x0000c810


	//   ....[82]....
        /*02f4*/ 	.word	0x0000cc30


	//   ....[83]....
        /*02f8*/ 	.word	0x0000cc80


	//   ....[84]....
        /*02fc*/ 	.word	0x0000ccd0


	//   ....[85]....
        /*0300*/ 	.word	0x0000cd00


	//   ....[86]....
        /*0304*/ 	.word	0x0000cd20


	//   ....[87]....
        /*0308*/ 	.word	0x0000ce40


	//   ....[88]....
        /*030c*/ 	.word	0x0000ce80


	//   ....[89]....
        /*0310*/ 	.word	0x0000ced0


	//   ....[90]....
        /*0314*/ 	.word	0x0000cf00


	//   ....[91]....
        /*0318*/ 	.word	0x0000cf20


	//----- nvinfo : EIATTR_VRC_CTA_INIT_COUNT
	.align		4
.L_2395:
        /*031c*/ 	.byte	0x02, 0x4a
	.zero		1
	.zero		1


	//----- nvinfo : EIATTR_EXIT_INSTR_OFFSETS
	.align		4
        /*0320*/ 	.byte	0x04, 0x1c
        /*0322*/ 	.short	(.L_2397 - .L_2396)


	//   ....[0]....
.L_2396:
        /*0324*/ 	.word	0x0000cfe0


	//   ....[1]....
        /*0328*/ 	.word	0x0000d2d0


	//----- nvinfo : EIATTR_MAX_THREADS
	.align		4
.L_2397:
        /*032c*/ 	.byte	0x04, 0x05
        /*032e*/ 	.short	(.L_2399 - .L_2398)
.L_2398:
        /*0330*/ 	.word	0x00000020
        /*0334*/ 	.word	0x00000001
        /*0338*/ 	.word	0x00000001


	//----- nvinfo : EIATTR_CRS_STACK_SIZE
	.align		4
.L_2399:
        /*033c*/ 	.byte	0x04, 0x1e
        /*033e*/ 	.short	(.L_2401 - .L_2400)
.L_2400:
        /*0340*/ 	.word	0x00000000


	//----- nvinfo : EIATTR_CBANK_PARAM_SIZE
	.align		4
.L_2401:
        /*0344*/ 	.byte	0x03, 0x19
        /*0346*/ 	.short	0x01f0


	//----- nvinfo : EIATTR_PARAM_CBANK
	.align		4
        /*0348*/ 	.byte	0x04, 0x0a
        /*034a*/ 	.short	(.L_2403 - .L_2402)
	.align		4
.L_2402:
        /*034c*/ 	.word	index@(.nv.constant0._Z25selective_scan_bwd_kernelI32Selective_Scan_bwd_kernel_traitsILi32ELi16ELb0ELb0ELb1ELb0ELb0EN3c108BFloat16ENS1_7complexIfEEEEv12SSMParamsBwd)
        /*0350*/ 	.short	0x0380
        /*0352*/ 	.short	0x01f0


	//----- nvinfo : EIATTR_SW_WAR
	.align		4
.L_2403:
        /*0354*/ 	.byte	0x04, 0x36
        /*0356*/ 	.short	(.L_2405 - .L_2404)
.L_2404:
        /*0358*/ 	.word	0x00000008
.L_2405:


//--------------------- .nv.info._Z25selective_scan_bwd_kernelI32Selective_Scan_bwd_kernel_traitsILi32ELi16ELb0ELb0ELb1ELb0ELb1EN3c108BFloat16ENS1_7complexIfEEEEv12SSMParamsBwd --------------------------
	.section	.nv.info._Z25selective_scan_bwd_kernelI32Selective_Scan_bwd_kernel_traitsILi32ELi16ELb0ELb0ELb1ELb0ELb1EN3c108BFloat16ENS1_7complexIfEEEEv12SSMParamsBwd,"",@"SHT_CUDA_INFO"
	.sectionflags	@""
	.align	4


	//----- nvinfo : EIATTR_CUDA_API_VERSION
	.align		4
        /*0000*/ 	.byte	0x04, 0x37
        /*0002*/ 	.short	(.L_2407 - .L_2406)
.L_2406:
        /*0004*/ 	.word	0x00000082


	//----- nvinfo : EIATTR_KPARAM_INFO
	.align		4
.L_2407:
        /*0008*/ 	.byte	0x04, 0x17
        /*000a*/ 	.short	(.L_2409 - .L_2408)
.L_2408:
        /*000c*/ 	.word	0x00000000
        /*0010*/ 	.short	0x0000
        /*0012*/ 	.short	0x0000
        /*0014*/ 	.byte	0x00, 0xf0, 0xc1, 0x07


	//----- nvinfo : EIATTR_SPARSE_MMA_MASK
	.align		4
.L_2409:
        /*0018*/ 	.byte	0x03, 0x50
        /*001a*/ 	.short	0x0000


	//----- nvinfo : EIATTR_MAXREG_COUNT
	.align		4
        /*001c*/ 	.byte	0x03, 0x1b
        /*001e*/ 	.short	0x00ff


	//----- nvinfo : EIATTR_NUM_BARRIERS
	.align		4
        /*0020*/ 	.byte	0x02, 0x4c
        /*0022*/ 	.byte	0x01
	.zero		1


	//----- nvinfo : EIATTR_MERCURY_ISA_VERSION
	.align		4
        /*0024*/ 	.byte	0x03, 0x5f
        /*0026*/ 	.short	0x0101


	//----- nvinfo : EIATTR_INT_WARP_WIDE_INSTR_OFFSETS
	.align		4
        /*0028*/ 	.byte	0x04, 0x31
        /*002a*/ 	.short	(.L_2411 - .L_2410)


	//   ....[0]....
.L_2410:
        /*002c*/ 	.word	0x00007e90


	//   ....[1]....
        /*0030*/ 	.word	0x0000a210


	//   ....[2]....
        /*0034*/ 	.word	0x0000acc0


	//----- nvinfo : EIATTR_COOP_GROUP_MASK_REGIDS
	.align		4
.L_2411:
        /*0038*/ 	.byte	0x04, 0x29
        /*003a*/ 	.short	(.L_2413 - .L_2412)


	//   ....[0]....
.L_2412:
        /*003c*/ 	.word	0xffffffff


	//   ....[1]....
        /*0040*/ 	.word	0xffffffff


	//   ....[2]....
        /*0044*/ 	.word	0xffffffff


	//   ....[3]....
        /*0048*/ 	.word	0xffffffff


	//   ....[4]....
        /*004c*/ 	.word	0xffffffff


	//   ....[5]....
        /*0050*/ 	.word	0xffffffff


	//   ....[6]....
        /*0054*/ 	.word	0xffffffff


	//   ....[7]....
        /*0058*/ 	.word	0xffffffff


	//   ....[8]....
        /*005c*/ 	.word	0xffffffff


	//   ....[9]....
        /*0060*/ 	.word	0xffffffff


	//   ....[10]....
        /*0064*/ 	.word	0xffffffff


	//   ....[11]....
        /*0068*/ 	.word	0xffffffff


	//   ....[12]....
        /*006c*/ 	.word	0xffffffff


	//   ....[13]....
        /*0070*/ 	.word	0xffffffff


	//   ....[14]....
        /*0074*/ 	.word	0xffffffff


	//   ....[15]....
        /*0078*/ 	.word	0xffffffff


	//   ....[16]....
        /*007c*/ 	.word	0xffffffff


	//   ....[17]....
        /*0080*/ 	.word	0xffffffff


	//   ....[18]....
        /*0084*/ 	.word	0xffffffff


	//   ....[19]....
        /*0088*/ 	.word	0xffffffff


	//   ....[20]....
        /*008c*/ 	.word	0xffffffff


	//   ....[21]....
        /*0090*/ 	.word	0xffffffff


	//   ....[22]....
        /*0094*/ 	.word	0xffffffff


	//   ....[23]....
        /*0098*/ 	.word	0xffffffff


	//   ....[24]....
        /*009c*/ 	.word	0xffffffff


	//   ....[25]....
        /*00a0*/ 	.word	0xffffffff


	//   ....[26]....
        /*00a4*/ 	.word	0xffffffff


	//   ....[27]....
        /*00a8*/ 	.word	0xffffffff


	//   ....[28]....
        /*00ac*/ 	.word	0xffffffff


	//   ....[29]....
        /*00b0*/ 	.word	0xffffffff


	//   ....[30]....
        /*00b4*/ 	.word	0xffffffff


	//   ....[31]....
        /*00b8*/ 	.word	0xffffffff


	//   ....[32]....
        /*00bc*/ 	.word	0xffffffff


	//   ....[33]....
        /*00c0*/ 	.word	0xffffffff


	//   ....[34]....
        /*00c4*/ 	.word	0xffffffff


	//   ....[35]....
        /*00c8*/ 	.word	0xffffffff


	//   ....[36]....
        /*00cc*/ 	.word	0xffffffff


	//   ....[37]....
        /*00d0*/ 	.word	0xffffffff


	//   ....[38]....
        /*00d4*/ 	.word	0xffffffff


	//   ....[39]....
        /*00d8*/ 	.word	0xffffffff


	//   ....[40]....
        /*00dc*/ 	.word	0xffffffff


	//   ....[41]....
        /*00e0*/ 	.word	0xffffffff


	//   ....[42]....
        /*00e4*/ 	.word	0xffffffff


	//   ....[43]....
        /*00e8*/ 	.word	0xffffffff


	//   ....[44]....
        /*00ec*/ 	.word	0xffffffff


	//   ....[45]....
        /*00f0*/ 	.word	0xffffffff


	//   ....[46]....
        /*00f4*/ 	.word	0xffffffff


	//   ....[47]....
        /*00f8*/ 	.word	0xffffffff


	//   ....[48]....
        /*00fc*/ 	.word	0xffffffff


	//   ....[49]....
        /*0100*/ 	.word	0xffffffff


	//   ....[50]....
        /*0104*/ 	.word	0xffffffff


	//   ....[51]....
        /*0108*/ 	.word	0xffffffff


	//   ....[52]....
        /*010c*/ 	.word	0xffffffff


	//   ....[53]....
        /*0110*/ 	.word	0xffffffff


	//   ....[54]....
        /*0114*/ 	.word	0xffffffff


	//   ....[55]....
        /*0118*/ 	.word	0xffffffff


	//   ....[56]....
        /*011c*/ 	.word	0xffffffff


	//   ....[57]....
        /*0120*/ 	.word	0xffffffff


	//   ....[58]....
        /*0124*/ 	.word	0xffffffff


	//   ....[59]....
        /*0128*/ 	.word	0xffffffff


	//   ....[60]....
        /*012c*/ 	.word	0xffffffff


	//   ....[61]....
        /*0130*/ 	.word	0xffffffff


	//   ....[62]....
        /*0134*/ 	.word	0xffffffff


	//   ....[63]....
        /*0138*/ 	.word	0xffffffff


	//   ....[64]....
        /*013c*/ 	.word	0xffffffff


	//   ....[65]....
        /*0140*/ 	.word	0xffffffff


	//   ....[66]....
        /*0144*/ 	.word	0xffffffff


	//   ....[67]....
        /*0148*/ 	.word	0xffffffff


	//   ....[68]....
        /*014c*/ 	.word	0xffffffff


	//   ....[69]....
        /*0150*/ 	.word	0xffffffff


	//   ....[70]....
        /*0154*/ 	.word	0xffffffff


	//   ....[71]....
        /*0158*/ 	.word	0xffffffff


	//   ....[72]....
        /*015c*/ 	.word	0xffffffff


	//   ....[73]....
        /*0160*/ 	.word	0xffffffff


	//   ....[74]....
        /*0164*/ 	.word	0xffffffff


	//   ....[75]....
        /*0168*/ 	.word	0xffffffff


	//   ....[76]....
        /*016c*/ 	.word	0xffffffff


	//   ....[77]....
        /*0170*/ 	.word	0xffffffff


	//   ....[78]....
        /*0174*/ 	.word	0xffffffff


	//   ....[79]....
        /*0178*/ 	.word	0xffffffff


	//   ....[80]....
        /*017c*/ 	.word	0xffffffff


	//   ....[81]....
        /*0180*/ 	.word	0xffffffff


	//   ....[82]....
        /*0184*/ 	.word	0xffffffff


	//   ....[83]....
        /*0188*/ 	.word	0xffffffff


	//   ....[84]....
        /*018c*/ 	.word	0xffffffff


	//   ....[85]....
        /*0190*/ 	.word	0xffffffff


	//   ....[86]....
        /*0194*/ 	.word	0xffffffff


	//   ....[87]....
        /*0198*/ 	.word	0xffffffff


	//   ....[88]....
        /*019c*/ 	.word	0xffffffff


	//   ....[89]....
        /*01a0*/ 	.word	0xffffffff


	//   ....[90]....
        /*01a4*/ 	.word	0xffffffff


	//   ....[91]....
        /*01a8*/ 	.word	0xffffffff


	//   ....[92]....
        /*01ac*/ 	.word	0xffffffff


	//   ....[93]....
        /*01b0*/ 	.word	0xffffffff


	//   ....[94]....
        /*01b4*/ 	.word	0xffffffff


	//   ....[95]....
        /*01b8*/ 	.word	0xffffffff


	//----- nvinfo : EIATTR_COOP_GROUP_INSTR_OFFSETS
	.align		4
.L_2413:
        /*01bc*/ 	.byte	0x04, 0x28
        /*01be*/ 	.short	(.L_2415 - .L_2414)


	//   ....[0]....
.L_2414:
        /*01c0*/ 	.word	0x00001610


	//   ....[1]....
        /*01c4*/ 	.word	0x00001bd0


	//   ....[2]....
        /*01c8*/ 	.word	0x000021a0


	//   ....[3]....
        /*01cc*/ 	.word	0x00002780


	//   ....[4]....
        /*01d0*/ 	.word	0x00002e90


	//   ....[5]....
        /*01d4*/ 	.word	0x00003b80


	//   ....[6]....
        /*01d8*/ 	.word	0x00004550


	//   ....[7]....
        /*01dc*/ 	.word	0x00007170


	//   ....[8]....
        /*01e0*/ 	.word	0x000088c0


	//   ....[9]....
        /*01e4*/ 	.word	0x00008900


	//   ....[10]....
        /*01e8*/ 	.word	0x00008970


	//   ....[11]....
        /*01ec*/ 	.word	0x000089a0


	//   ....[12]....
        /*01f0*/ 	.word	0x00008b00


	//   ....[13]....
        /*01f4*/ 	.word	0x00008b50


	//   ....[14]....
        /*01f8*/ 	.word	0x00008ba0


	//   ....[15]....
        /*01fc*/ 	.word	0x00008be0


	//   ....[16]....
        /*0200*/ 	.word	0x00008d10


	//   ....[17]....
        /*0204*/ 	.word	0x00008d70


	//   ....[18]....
        /*0208*/ 	.word	0x00008dc0


	//   ....[19]....
        /*020c*/ 	.word	0x00008df0


	//   ....[20]....
        /*0210*/ 	.word	0x00008fa0


	//   ....[21]....
        /*0214*/ 	.word	0x00009000


	//   ....[22]....
        /*0218*/ 	.word	0x00009030


	//   ....[23]....
        /*021c*/ 	.word	0x00009060


	//   ....[24]....
        /*0220*/ 	.word	0x00009270


	//   ....[25]....
        /*0224*/ 	.word	0x00009290


	//   ....[26]....
        /*0228*/ 	.word	0x000092a0


	//   ....[27]....
        /*022c*/ 	.word	0x000092b0


	//   ....[28]....
        /*0230*/ 	.word	0x00009460


	//   ....[29]....
        /*0234*/ 	.word	0x00009490


	//   ....[30]....
        /*0238*/ 	.word	0x000094b0


	//   ....[31]....
        /*023c*/ 	.word	0x000094d0


	//   ....[32]....
        /*0240*/ 	.word	0x00009500


	//   ....[33]....
        /*0244*/ 	.word	0x00009540


	//   ....[34]....
        /*0248*/ 	.word	0x0000a2e0


	//   ....[35]....
        /*024c*/ 	.word	0x0000a320


	//   ....[36]....
        /*0250*/ 	.word	0x0000a340


	//   ....[37]....
        /*0254*/ 	.word	0x0000a360


	//   ....[38]....
        /*0258*/ 	.word	0x0000a440


	//   ....[39]....
        /*025c*/ 	.word	0x0000a460


	//   ....[40]....
        /*0260*/ 	.word	0x0000a470


	//   ....[41]....
        /*0264*/ 	.word	0x0000a480


	//   ....[42]....
        /*0268*/ 	.word	0x0000a550


	//   ....[43]....
        /*026c*/ 	.word	0x0000a570


	//   ....[44]....
        /*0270*/ 	.word	0x0000a580


	//   ....[45]....
        /*0274*/ 	.word	0x0000a590


	//   ....[46]....
        /*0278*/ 	.word	0x0000a660


	//   ....[47]....
        /*027c*/ 	.word	0x0000a680


	//   ....[48]....
        /*0280*/ 	.word	0x0000a690


	//   ....[49]....
        /*0284*/ 	.word	0x0000a6a0


	//   ....[50]....
        /*0288*/ 	.word	0x0000a770


	//   ....[51]....
        /*028c*/ 	.word	0x0000a790


	//   ....[52]....
        /*0290*/ 	.word	0x0000a7a0


	//   ....[53]....
        /*0294*/ 	.word	0x0000a7b0


	//   ....[54]....
        /*0298*/ 	.word	0x0000a880


	//   ....[55]....
        /*029c*/ 	.word	0x0000a8c0


	//   ....[56]....
        /*02a0*/ 	.word	0x0000a900


	//   ....[57]....
        /*02a4*/ 	.word	0x0000a940


	//   ....[58]....
        /*02a8*/ 	.word	0x0000a980


	//   ....[59]....
        /*02ac*/ 	.word	0x0000a9c0


	//   ....[60]....
        /*02b0*/ 	.word	0x0000aa00


	//   ....[61]....
        /*02b4*/ 	.word	0x0000aa40


	//   ....[62]....
        /*02b8*/ 	.word	0x0000aaa0


	//   ....[63]....
        /*02bc*/ 	.word	0x0000aae0


	//   ....[64]....
        /*02c0*/ 	.word	0x0000db00


	//   ....[65]....
        /*02c4*/ 	.word	0x0000db40


	//   ....[66]....
        /*02c8*/ 	.word	0x0000db80


	//   ....[67]....
        /*02cc*/ 	.word	0x0000dbc0


	//   ....[68]....
        /*02d0*/ 	.word	0x0000dcd0


	//   ....[69]....
        /*02d4*/ 	.word	0x0000dd50


	//   ....[70]....
        /*02d8*/ 	.word	0x0000dd90


	//   ....[71]....
        /*02dc*/ 	.word	0x0000ddd0


	//   ....[72]....
        /*02e0*/ 	.word	0x0000dea0


	//   ....[73]....
        /*02e4*/ 	.word	0x0000df20


	//   ....[74]....
        /*02e8*/ 	.word	0x0000df60


	//   ....[75]....
        /*02ec*/ 	.word	0x0000dfa0


	//   ....[76]....
        /*02f0*/ 	.word	0x0000e050


	//   ....[77]....
        /*02f4*/ 	.word	0x0000e080


	//   ....[78]....
        /*02f8*/ 	.word	0x0000e0c0


	//   ....[79]....
        /*02fc*/ 	.word	0x0000e0f0


	//   ....[80]....
        /*0300*/ 	.word	0x0000e120


	//   ....[81]....
        /*0304*/ 	.word	0x0000e150


	//   ....[82]....
        /*0308*/ 	.word	0x0000e170


	//   ....[83]....
        /*030c*/ 	.word	0x0000e180


	//   ....[84]....
        /*0310*/ 	.word	0x0000e7c0


	//   ....[85]....
        /*0314*/ 	.word	0x0000f0b0


	//   ....[86]....
        /*0318*/ 	.word	0x0000f4c0


	//   ....[87]....
        /*031c*/ 	.word	0x0000f510


	//   ....[88]....
        /*0320*/ 	.word	0x0000f560


	//   ....[89]....
        /*0324*/ 	.word	0x0000f590


	//   ....[90]....
        /*0328*/ 	.word	0x0000f5b0


	//   ....[91]....
        /*032c*/ 	.word	0x0000f6d0


	//   ....[92]....
        /*0330*/ 	.word	0x0000f710


	//   ....[93]....
        /*0334*/ 	.word	0x0000f760


	//   ....[94]....
        /*0338*/ 	.word	0x0000f790


	//   ....[95]....
        /*033c*/ 	.word	0x0000f7b0


	//----- nvinfo : EIATTR_VRC_CTA_INIT_COUNT
	.align		4
.L_2415:
        /*0340*/ 	.byte	0x02, 0x4a
	.zero		1
	.zero		1


	//----- nvinfo : EIATTR_EXIT_INSTR_OFFSETS
	.align		4
        /*0344*/ 	.byte	0x04, 0x1c
        /*0346*/ 	.short	(.L_2417 - .L_2416)


	//   ....[0]....
.L_2416:
        /*0348*/ 	.word	0x0000f870


	//   ....[1]....
        /*034c*/ 	.word	0x0000fb60


	//----- nvinfo : EIATTR_MAX_THREADS
	.align		4
.L_2417:
        /*0350*/ 	.byte	0x04, 0x05
        /*0352*/ 	.short	(.L_2419 - .L_2418)
.L_2418:
        /*0354*/ 	.word	0x00000020
        /*0358*/ 	.word	0x00000001
        /*035c*/ 	.word	0x00000001


	//----- nvinfo : EIATTR_CRS_STACK_SIZE
	.align		4
.L_2419:
        /*0360*/ 	.byte	0x04, 0x1e
        /*0362*/ 	.short	(.L_2421 - .L_2420)
.L_2420:
        /*0364*/ 	.word	0x00000000


	//----- nvinfo : EIATTR_CBANK_PARAM_SIZE
	.align		4
.L_2421:
        /*0368*/ 	.byte	0x03, 0x19
        /*036a*/ 	.short	0x01f0


	//----- nvinfo : EIATTR_PARAM_CBANK
	.align		4
        /*036c*/ 	.byte	0x04, 0x0a
        /*036e*/ 	.short	(.L_2423 - .L_2422)
	.align		4
.L_2422:
        /*0370*/ 	.word	index@(.nv.constant0._Z25selective_scan_bwd_kernelI32Selective_Scan_bwd_kernel_traitsILi32ELi16ELb0ELb0ELb1ELb0ELb1EN3c108BFloat16ENS1_7complexIfEEEEv12SSMParamsBwd)
        /*0374*/ 	.short	0x0380
        /*0376*/ 	.short	0x01f0


	//----- nvinfo : EIATTR_SW_WAR
	.align		4
.L_2423:
        /*0378*/ 	.byte	0x04, 0x36
        /*037a*/ 	.short	(.L_2425 - .L_2424)
.L_2424:
        /*037c*/ 	.word	0x00000008
.L_2425:


//--------------------- .nv.info._Z25selective_scan_bwd_kernelI32Selective_Scan_bwd_kernel_traitsILi32ELi16ELb0ELb0ELb1ELb1ELb0EN3c108BFloat16ENS1_7complexIfEEEEv12SSMParamsBwd --------------------------
	.section	.nv.info._Z25selective_scan_bwd_kernelI32Selective_Scan_bwd_kernel_traitsILi32ELi16ELb0ELb0ELb1ELb1ELb0EN3c108BFloat16ENS1_7complexIfEEEEv12SSMParamsBwd,"",@"SHT_CUDA_INFO"
	.sectionflags	@""
	.align	4


	//----- nvinfo : EIATTR_CUDA_API_VERSION
	.align		4
        /*0000*/ 	.byte	0x04, 0x37
        /*0002*/ 	.short	(.L_2427 - .L_2426)
.L_2426:
        /*0004*/ 	.word	0x00000082


	//----- nvinfo : EIATTR_KPARAM_INFO
	.align		4
.L_2427:
        /*0008*/ 	.byte	0x04, 0x17
        /*000a*/ 	.short	(.L_2429 - .L_2428)
.L_2428:
        /*000c*/ 	.word	0x00000000
        /*0010*/ 	.short	0x0000
        /*0012*/ 	.short	0x0000
        /*0014*/ 	.byte	0x00, 0xf0, 0xc1, 0x07


	//----- nvinfo : EIATTR_SPARSE_MMA_MASK
	.align		4
.L_2429:
        /*0018*/ 	.byte	0x03, 0x50
        /*001a*/ 	.short	0x0000


	//----- nvinfo : EIATTR_MAXREG_COUNT
	.align		4
        /*001c*/ 	.byte	0x03, 0x1b
        /*001e*/ 	.short	0x00ff


	//----- nvinfo : EIATTR_NUM_BARRIERS
	.align		4
        /*0020*/ 	.byte	0x02, 0x4c
        /*0022*/ 	.byte	0x01
	.zero		1


	//----- nvinfo : EIATTR_MERCURY_ISA_VERSION
	.align		4
        /*0024*/ 	.byte	0x03, 0x5f
        /*0026*/ 	.short	0x0101


	//----- nvinfo : EIATTR_INT_WARP_WIDE_INSTR_OFFSETS
	.align		4
        /*0028*/ 	.byte	0x04, 0x31
        /*002a*/ 	.short	(.L_2431 - .L_2430)


	//   ....[0]....
.L_2430:
        /*002c*/ 	.word	0x00009bf0


	//   ....[1]....
        /*0030*/ 	.word	0x0000a370


	//----- nvinfo : EIATTR_COOP_GROUP_MASK_REGIDS
	.align		4
.L_2431:
        /*0034*/ 	.byte	0x04, 0x29
        /*0036*/ 	.short	(.L_2433 - .L_2432)


	//   ....[0]....
.L_2432:
        /*0038*/ 	.word	0xffffffff


	//   ....[1]....
        /*003c*/ 	.word	0xffffffff


	//   ....[2]....
        /*0040*/ 	.word	0xffffffff


	//   ....[3]....
        /*0044*/ 	.word	0xffffffff


	//   ....[4]....
        /*0048*/ 	.word	0xffffffff


	//   ....[5]....
        /*004c*/ 	.word	0xffffffff


	//   ....[6]....
        /*0050*/ 	.word	0xffffffff


	//   ....[7]....
        /*0054*/ 	.word	0xffffffff


	//   ....[8]....
        /*0058*/ 	.word	0xffffffff


	//   ....[9]....
        /*005c*/ 	.word	0xffffffff


	//   ....[10]....
        /*0060*/ 	.word	0xffffffff


	//   ....[11]....
        /*0064*/ 	.word	0xffffffff


	//   ....[12]....
        /*0068*/ 	.word	0xffffffff


	//   ....[13]....
        /*006c*/ 	.word	0xffffffff


	//   ....[14]....
        /*0070*/ 	.word	0xffffffff


	//   ....[15]....
        /*0074*/ 	.word	0xffffffff


	//   ....[16]....
        /*0078*/ 	.word	0xffffffff


	//   ....[17]....
        /*007c*/ 	.word	0xffffffff


	//   ....[18]....
        /*0080*/ 	.word	0xffffffff


	//   ....[19]....
        /*0084*/ 	.word	0xffffffff


	//   ....[20]....
        /*0088*/ 	.word	0xffffffff


	//   ....[21]....
        /*008c*/ 	.word	0xffffffff


	//   ....[22]....
        /*0090*/ 	.word	0xffffffff


	//   ....[23]....
        /*0094*/ 	.word	0xffffffff


	//   ....[24]....
        /*0098*/ 	.word	0xffffffff


	//   ....[25]....
        /*009c*/ 	.word	0xffffffff


	//   ....[26]....
        /*00a0*/ 	.word	0xffffffff


	//   ....[27]....
        /*00a4*/ 	.word	0xffffffff


	//   ....[28]....
        /*00a8*/ 	.word	0xffffffff


	//   ....[29]....
        /*00ac*/ 	.word	0xffffffff


	//   ....[30]....
        /*00b0*/ 	.word	0xffffffff


	//   ....[31]....
        /*00b4*/ 	.word	0xffffffff


	//   ....[32]....
        /*00b8*/ 	.word	0xffffffff


	//   ....[33]....
        /*00bc*/ 	.word	0xffffffff


	//   ....[34]....
        /*00c0*/ 	.word	0xffffffff


	//   ....[35]....
        /*00c4*/ 	.word	0xffffffff


	//   ....[36]....
        /*00c8*/ 	.word	0xffffffff


	//   ....[37]....
        /*00cc*/ 	.word	0xffffffff


	//   ....[38]....
        /*00d0*/ 	.word	0xffffffff


	//   ....[39]....
        /*00d4*/ 	.word	0xffffffff


	//   ....[40]....
        /*00d8*/ 	.word	0xffffffff


	//   ....[41]....
        /*00dc*/ 	.word	0xffffffff


	//   ....[42]....
        /*00e0*/ 	.word	0xffffffff


	//   ....[43]....
        /*00e4*/ 	.word	0xffffffff


	//   ....[44]....
        /*00e8*/ 	.word	0xffffffff


	//   ....[45]....
        /*00ec*/ 	.word	0xffffffff


	//   ....[46]....
        /*00f0*/ 	.word	0xffffffff


	//   ....[47]....
        /*00f4*/ 	.word	0xffffffff


	//   ....[48]....
        /*00f8*/ 	.word	0xffffffff


	//   ....[49]....
        /*00fc*/ 	.word	0xffffffff


	//   ....[50]....
        /*0100*/ 	.word	0xffffffff


	//   ....[51]....
        /*0104*/ 	.word	0xffffffff


	//   ....[52]....
        /*0108*/ 	.word	0xffffffff


	//   ....[53]....
        /*010c*/ 	.word	0xffffffff


	//   ....[54]....
        /*0110*/ 	.word	0xffffffff


	//   ....[55]....
        /*0114*/ 	.word	0xffffffff


	//   ....[56]....
        /*0118*/ 	.word	0xffffffff


	//   ....[57]....
        /*011c*/ 	.word	0xffffffff


	//   ....[58]....
        /*0120*/ 	.word	0xffffffff


	//   ....[59]....
        /*0124*/ 	.word	0xffffffff


	//   ....[60]....
        /*0128*/ 	.word	0xffffffff


	//   ....[61]....
        /*012c*/ 	.word	0xffffffff


	//   ....[62]....
        /*0130*/ 	.word	0xffffffff


	//   ....[63]....
        /*0134*/ 	.word	0xffffffff


	//   ....[64]....
        /*0138*/ 	.word	0xffffffff


	//   ....[65]....
        /*013c*/ 	.word	0xffffffff


	//   ....[66]....
        /*0140*/ 	.word	0xffffffff


	//   ....[67]....
        /*0144*/ 	.word	0xffffffff


	//   ....[68]....
        /*0148*/ 	.word	0xffffffff


	//   ....[69]....
        /*014c*/ 	.word	0xffffffff


	//   ....[70]....
        /*0150*/ 	.word	0xffffffff


	//   ....[71]....
        /*0154*/ 	.word	0xffffffff


	//   ....[72]....
        /*0158*/ 	.word	0xffffffff


	//   ....[73]....
        /*015c*/ 	.word	0xffffffff


	//   ....[74]....
        /*0160*/ 	.word	0xffffffff


	//   ....[75]....
        /*0164*/ 	.word	0xffffffff


	//   ....[76]....
        /*0168*/ 	.word	0xffffffff


	//   ....[77]....
        /*016c*/ 	.word	0xffffffff


	//   ....[78]....
        /*0170*/ 	.word	0xffffffff


	//   ....[79]....
        /*0174*/ 	.word	0xffffffff


	//   ....[80]....
        /*0178*/ 	.word	0xffffffff


	//   ....[81]....
        /*017c*/ 	.word	0xffffffff


	//   ....[82]....
        /*0180*/ 	.word	0xffffffff


	//   ....[83]....
        /*0184*/ 	.word	0xffffffff


	//   ....[84]....
        /*0188*/ 	.word	0xffffffff


	//   ....[85]....
        /*018c*/ 	.word	0xffffffff


	//   ....[86]....
        /*0190*/ 	.word	0xffffffff


	//   ....[87]....
        /*0194*/ 	.word	0xffffffff


	//   ....[88]....
        /*0198*/ 	.word	0xffffffff


	//   ....[89]....
        /*019c*/ 	.word	0xffffffff


	//   ....[90]....
        /*01a0*/ 	.word	0xffffffff


	//   ....[91]....
        /*01a4*/ 	.word	0xffffffff


	//   ....[92]....
        /*01a8*/ 	.word	0xffffffff


	//----- nvinfo : EIATTR_COOP_GROUP_INSTR_OFFSETS
	.align		4
.L_2433:
        /*01ac*/ 	.byte	0x04, 0x28
        /*01ae*/ 	.short	(.L_2435 - .L_2434)


	//   ....[0]....
.L_2434:
        /*01b0*/ 	.word	0x000013d0


	//   ....[1]....
        /*01b4*/ 	.word	0x00001990


	//   ....[2]....
        /*01b8*/ 	.word	0x00001fd0


	//   ....[3]....
        /*01bc*/ 	.word	0x00006b40


	//   ....[4]....
        /*01c0*/ 	.word	0x00008270


	//   ....[5]....
        /*01c4*/ 	.word	0x000082b0


	//   ....[6]....
        /*01c8*/ 	.word	0x00008320


	//   ....[7]....
        /*01cc*/ 	.word	0x00008360


	//   ....[8]....
        /*01d0*/ 	.word	0x00008470


	//   ....[9]....
        /*01d4*/ 	.word	0x000084d0


	//   ....[10]....
        /*01d8*/ 	.word	0x00008510


	//   ....[11]....
        /*01dc*/ 	.word	0x00008550


	//   ....[12]....
        /*01e0*/ 	.word	0x000086e0


	//   ....[13]....
        /*01e4*/ 	.word	0x00008710


	//   ....[14]....
        /*01e8*/ 	.word	0x00008730


	//   ....[15]....
        /*01ec*/ 	.word	0x00008760


	//   ....[16]....
        /*01f0*/ 	.word	0x00008910


	//   ....[17]....
        /*01f4*/ 	.word	0x00008950


	//   ....[18]....
        /*01f8*/ 	.word	0x00008980


	//   ....[19]....
        /*01fc*/ 	.word	0x000089c0


	//   ....[20]....
        /*0200*/ 	.word	0x00008c10


	//   ....[21]....
        /*0204*/ 	.word	0x00008c20


	//   ....[22]....
        /*0208*/ 	.word	0x00008c50


	//   ....[23]....
        /*020c*/ 	.word	0x00008c70


	//   ....[24]....
        /*0210*/ 	.word	0x00008e20


	//   ....[25]....
        /*0214*/ 	.word	0x00008e50


	//   ....[26]....
        /*0218*/ 	.word	0x00008e70


	//   ....[27]....
        /*021c*/ 	.word	0x00008e90


	//   ....[28]....
        /*0220*/ 	.word	0x00008eb0


	//   ....[29]....
        /*0224*/ 	.word	0x00008ed0


	//   ....[30]....
        /*0228*/ 	.word	0x00009c70


	//   ....[31]....
        /*022c*/ 	.word	0x00009cb0


	//   ....[32]....
        /*0230*/ 	.word	0x00009cd0


	//   ....[33]....
        /*0234*/ 	.word	0x00009cf0


	//   ....[34]....
        /*0238*/ 	.word	0x00009de0


	//   ....[35]....
        /*023c*/ 	.word	0x00009e00


	//   ....[36]....
        /*0240*/ 	.word	0x00009e10


	//   ....[37]....
        /*0244*/ 	.word	0x00009e20


	//   ....[38]....
        /*0248*/ 	.word	0x00009ef0


	//   ....[39]....
        /*024c*/ 	.word	0x00009f10


	//   ....[40]....
        /*0250*/ 	.word	0x00009f20


	//   ....[41]....
        /*0254*/ 	.word	0x00009f30


	//   ....[42]....
        /*0258*/ 	.word	0x0000a000


	//   ....[43]....
        /*025c*/ 	.word	0x0000a020


	//   ....[44]....
        /*0260*/ 	.word	0x0000a030


	//   ....[45]....
        /*0264*/ 	.word	0x0000a040


	//   ....[46]....
        /*0268*/ 	.word	0x0000a110


	//   ....[47]....
        /*026c*/ 	.word	0x0000a130


	//   ....[48]....
        /*0270*/ 	.word	0x0000a140


	//   ....[49]....
        /*0274*/ 	.word	0x0000a150


	//   ....[50]....
        /*0278*/ 	.word	0x0000a240


	//   ....[51]....
        /*027c*/ 	.word	0x0000a280


	//   ....[52]....
        /*0280*/ 	.word	0x0000a2c0


	//   ....[53]....
        /*0284*/ 	.word	0x0000a300


	//   ....[54]....
        /*0288*/ 	.word	0x0000a340


	//   ....[55]....
        /*028c*/ 	.word	0x0000a380


	//   ....[56]....
        /*0290*/ 	.word	0x0000a3c0


	//   ....[57]....
        /*0294*/ 	.word	0x0000a400


	//   ....[58]....
        /*0298*/ 	.word	0x0000a460


	//   ....[59]....
        /*029c*/ 	.word	0x0000a4e0


	//   ....[60]....
        /*02a0*/ 	.word	0x0000d4c0


	//   ....[61]....
        /*02a4*/ 	.word	0x0000d500


	//   ....[62]....
        /*02a8*/ 	.word	0x0000d540


	//   ....[63]....
        /*02ac*/ 	.word	0x0000d580


	//   ....[64]....
        /*02b0*/ 	.word	0x0000d690


	//   ....[65]....
        /*02b4*/ 	.word	0x0000d710


	//   ....[66]....
        /*02b8*/ 	.word	0x0000d750


	//   ....[67]....
        /*02bc*/ 	.word	0x0000d790


	//   ....[68]....
        /*02c0*/ 	.word	0x0000d860


	//   ....[69]....
        /*02c4*/ 	.word	0x0000d8e0


	//   ....[70]....
        /*02c8*/ 	.word	0x0000d920


	//   ....[71]....
        /*02cc*/ 	.word	0x0000d960


	//   ....[72]....
        /*02d0*/ 	.word	0x0000da50


	//   ....[73]....
        /*02d4*/ 	.word	0x0000da80


	//   ....[74]....
        /*02d8*/ 	.word	0x0000daa0


	//   ....[75]....
        /*02dc*/ 	.word	0x0000dac0


	//   ....[76]....
        /*02e0*/ 	.word	0x0000dae0


	//   ....[77]....
        /*02e4*/ 	.word	0x0000db10


	//   ....[78]....
        /*02e8*/ 	.word	0x0000db30


	//   ....[79]....
        /*02ec*/ 	.word	0x0000db40


	//   ....[80]....
        /*02f0*/ 	.word	0x0000e450


	//   ....[81]....
        /*02f4*/ 	.word	0x0000eca0


	//   ....[82]....
        /*02f8*/ 	.word	0x0000f5c0


	//   ....[83]....
        /*02fc*/ 	.word	0x0000fbc0


	//   ....[84]....
        /*0300*/ 	.word	0x0000fc10


	//   ....[85]....
        /*0304*/ 	.word	0x0000fc60


	//   ....[86]....
        /*0308*/ 	.word	0x0000fc90


	//   ....[87]....
        /*030c*/ 	.word	0x0000fcb0


	//   ....[88]....
        /*0310*/ 	.word	0x0000fdd0


	//   ....[89]....
        /*0314*/ 	.word	0x0000fe10


	//   ....[90]....
        /*0318*/ 	.word	0x0000fe60


	//   ....[91]....
        /*031c*/ 	.word	0x0000fe90


	//   ....[92]....
        /*0320*/ 	.word	0x0000feb0


	//----- nvinfo : EIATTR_VRC_CTA_INIT_COUNT
	.align		4
.L_2435:
        /*0324*/ 	.byte	0x02, 0x4a
	.zero		1
	.zero		1


	//----- nvinfo : EIATTR_EXIT_INSTR_OFFSETS
	.align		4
        /*0328*/ 	.byte	0x04, 0x1c
        /*032a*/ 	.short	(.L_2437 - .L_2436)


	//   ....[0]....
.L_2436:
        /*032c*/ 	.word	0x0000ff70


	//   ....[1]....
        /*0330*/ 	.word	0x00010260


	//----- nvinfo : EIATTR_MAX_THREADS
	.align		4
.L_2437:
        /*0334*/ 	.byte	0x04, 0x05
        /*0336*/ 	.short	(.L_2439 - .L_2438)
.L_2438:
        /*0338*/ 	.word	0x00000020
        /*033c*/ 	.word	0x00000001
        /*0340*/ 	.word	0x00000001


	//----- nvinfo : EIATTR_CRS_STACK_SIZE
	.align		4
.L_2439:
        /*0344*/ 	.byte	0x04, 0x1e
        /*0346*/ 	.short	(.L_2441 - .L_2440)
.L_2440:
        /*0348*/ 	.word	0x00000000


	//----- nvinfo : EIATTR_CBANK_PARAM_SIZE
	.align		4
.L_2441:
        /*034c*/ 	.byte	0x03, 0x19
        /*034e*/ 	.short	0x01f0


	//----- nvinfo : EIATTR_PARAM_CBANK
	.align		4
        /*0350*/ 	.byte	0x04, 0x0a
        /*0352*/ 	.short	(.L_2443 - .L_2442)
	.align		4
.L_2442:
        /*0354*/ 	.word	index@(.nv.constant0._Z25selective_scan_bwd_kernelI32Selective_Scan_bwd_kernel_traitsILi32ELi16ELb0ELb0ELb1ELb1ELb0EN3c108BFloat16ENS1_7complexIfEEEEv12SSMParamsBwd)
        /*0358*/ 	.short	0x0380
        /*035a*/ 	.short	0x01f0


	//----- nvinfo : EIATTR_SW_WAR
	.align		4
.L_2443:
        /*035c*/ 	.byte	0x04, 0x36
        /*035e*/ 	.short	(.L_2445 - .L_2444)
.L_2444:
        /*0360*/ 	.word	0x00000008
.L_2445:


//--------------------- .nv.info._Z25selective_scan_bwd_kernelI32Selective_Scan_bwd_kernel_traitsILi32ELi16ELb0ELb0ELb1ELb1ELb1EN3c108BFloat16ENS1_7complexIfEEEEv12SSMParamsBwd --------------------------
	.section	.nv.info._Z25selective_scan_bwd_kernelI32Selective_Scan_bwd_kernel_traitsILi32ELi16ELb0ELb0ELb1ELb1ELb1EN3c108BFloat16ENS1_7complexIfEEEEv12SSMParamsBwd,"",@"SHT_CUDA_INFO"
	.sectionflags	@""
	.align	4


	//----- nvinfo : EIATTR_CUDA_API_VERSION
	.align		4
        /*0000*/ 	.byte	0x04, 0x37
        /*0002*/ 	.short	(.L_2447 - .L_2446)
.L_2446:
        /*0004*/ 	.word	0x00000082


	//----- nvinfo : EIATTR_KPARAM_INFO
	.align		4
.L_2447:
        /*0008*/ 	.byte	0x04, 0x17
        /*000a*/ 	.short	(.L_2449 - .L_2448)
.L_2448:
        /*000c*/ 	.word	0x00000000
        /*0010*/ 	.short	0x0000
        /*0012*/ 	.short	0x0000
        /*0014*/ 	.byte	0x00, 0xf0, 0xc1, 0x07


	//----- nvinfo : EIATTR_SPARSE_MMA_MASK
	.align		4
.L_2449:
        /*0018*/ 	.byte	0x03, 0x50
        /*001a*/ 	.short	0x0000


	//----- nvinfo : EIATTR_MAXREG_COUNT
	.align		4
        /*001c*/ 	.byte	0x03, 0x1b
        /*001e*/ 	.short	0x00ff


	//----- nvinfo : EIATTR_NUM_BARRIERS
	.align		4
        /*0020*/ 	.byte	0x02, 0x4c
        /*0022*/ 	.byte	0x01
	.zero		1


	//----- nvinfo : EIATTR_MERCURY_ISA_VERSION
	.align		4
        /*0024*/ 	.byte	0x03, 0x5f
        /*0026*/ 	.short	0x0101


	//----- nvinfo : EIATTR_INT_WARP_WIDE_INSTR_OFFSETS
	.align		4
        /*0028*/ 	.byte	0x04, 0x31
        /*002a*/ 	.short	(.L_2451 - .L_2450)


	//   ....[0]....
.L_2450:
        /*002c*/ 	.word	0x0000a110


	//   ....[1]....
        /*0030*/ 	.word	0x0000c480


	//   ....[2]....
        /*0034*/ 	.word	0x0000cf40


	//----- nvinfo : EIATTR_COOP_GROUP_MASK_REGIDS
	.align		4
.L_2451:
        /*0038*/ 	.byte	0x04, 0x29
        /*003a*/ 	.short	(.L_2453 - .L_2452)


	//   ....[0]....
.L_2452:
        /*003c*/ 	.word	0xffffffff


	//   ....[1]....
        /*0040*/ 	.word	0xffffffff


	//   ....[2]....
        /*0044*/ 	.word	0xffffffff


	//   ....[3]....
        /*0048*/ 	.word	0xffffffff


	//   ....[4]....
        /*004c*/ 	.word	0xffffffff


	//   ....[5]....
        /*0050*/ 	.word	0xffffffff


	//   ....[6]....
        /*0054*/ 	.word	0xffffffff


	//   ....[7]....
        /*0058*/ 	.word	0xffffffff


	//   ....[8]....
        /*005c*/ 	.word	0xffffffff


	//   ....[9]....
        /*0060*/ 	.word	0xffffffff


	//   ....[10]....
        /*0064*/ 	.word	0xffffffff


	//   ....[11]....
        /*0068*/ 	.word	0xffffffff


	//   ....[12]....
        /*006c*/ 	.word	0xffffffff


	//   ....[13]....
        /*0070*/ 	.word	0xffffffff


	//   ....[14]....
        /*0074*/ 	.word	0xffffffff


	//   ....[15]....
        /*0078*/ 	.word	0xffffffff


	//   ....[16]....
        /*007c*/ 	.word	0xffffffff


	//   ....[17]....
        /*0080*/ 	.word	0xffffffff


	//   ....[18]....
        /*0084*/ 	.word	0xffffffff


	//   ....[19]....
        /*0088*/ 	.word	0xffffffff


	//   ....[20]....
        /*008c*/ 	.word	0xffffffff


	//   ....[21]....
        /*0090*/ 	.word	0xffffffff


	//   ....[22]....
        /*0094*/ 	.word	0xffffffff


	//   ....[23]....
        /*0098*/ 	.word	0xffffffff


	//   ....[24]....
        /*009c*/ 	.word	0xffffffff


	//   ....[25]....
        /*00a0*/ 	.word	0xffffffff


	//   ....[26]....
        /*00a4*/ 	.word	0xffffffff


	//   ....[27]....
        /*00a8*/ 	.word	0xffffffff


	//   ....[28]....
        /*00ac*/ 	.word	0xffffffff


	//   ....[29]....
        /*00b0*/ 	.word	0xffffffff


	//   ....[30]....
        /*00b4*/ 	.word	0xffffffff


	//   ....[31]....
        /*00b8*/ 	.word	0xffffffff


	//   ....[32]....
        /*00bc*/ 	.word	0xffffffff


	//   ....[33]....
        /*00c0*/ 	.word	0xffffffff


	//   ....[34]....
        /*00c4*/ 	.word	0xffffffff


	//   ....[35]....
        /*00c8*/ 	.word	0xffffffff


	//   ....[36]....
        /*00cc*/ 	.word	0xffffffff


	//   ....[37]....
        /*00d0*/ 	.word	0xffffffff


	//   ....[38]....
        /*00d4*/ 	.word	0xffffffff


	//   ....[39]....
        /*00d8*/ 	.word	0xffffffff


	//   ....[40]....
        /*00dc*/ 	.word	0xffffffff


	//   ....[41]....
        /*00e0*/ 	.word	0xffffffff


	//   ....[42]....
        /*00e4*/ 	.word	0xffffffff


	//   ....[43]....
        /*00e8*/ 	.word	0xffffffff


	//   ....[44]....
        /*00ec*/ 	.word	0xffffffff


	//   ....[45]....
        /*00f0*/ 	.word	0xffffffff


	//   ....[46]....
        /*00f4*/ 	.word	0xffffffff


	//   ....[47]....
        /*00f8*/ 	.word	0xffffffff


	//   ....[48]....
        /*00fc*/ 	.word	0xffffffff


	//   ....[49]....
        /*0100*/ 	.word	0xffffffff


	//   ....[50]....
        /*0104*/ 	.word	0xffffffff


	//   ....[51]....
        /*0108*/ 	.word	0xffffffff


	//   ....[52]....
        /*010c*/ 	.word	0xffffffff


	//   ....[53]....
        /*0110*/ 	.word	0xffffffff


	//   ....[54]....
        /*0114*/ 	.word	0xffffffff


	//   ....[55]....
        /*0118*/ 	.word	0xffffffff


	//   ....[56]....
        /*011c*/ 	.word	0xffffffff


	//   ....[57]....
        /*0120*/ 	.word	0xffffffff


	//   ....[58]....
        /*0124*/ 	.word	0xffffffff


	//   ....[59]....
        /*0128*/ 	.word	0xffffffff


	//   ....[60]....
        /*012c*/ 	.word	0xffffffff


	//   ....[61]....
        /*0130*/ 	.word	0xffffffff


	//   ....[62]....
        /*0134*/ 	.word	0xffffffff


	//   ....[63]....
        /*0138*/ 	.word	0xffffffff


	//   ....[64]....
        /*013c*/ 	.word	0xffffffff


	//   ....[65]....
        /*0140*/ 	.word	0xffffffff


	//   ....[66]....
        /*0144*/ 	.word	0xffffffff


	//   ....[67]....
        /*0148*/ 	.word	0xffffffff


	//   ....[68]....
        /*014c*/ 	.word	0xffffffff


	//   ....[69]....
        /*0150*/ 	.word	0xffffffff


	//   ....[70]....
        /*0154*/ 	.word	0xffffffff


	//   ....[71]....
        /*0158*/ 	.word	0xffffffff


	//   ....[72]....
        /*015c*/ 	.word	0xffffffff


	//   ....[73]....
        /*0160*/ 	.word	0xffffffff


	//   ....[74]....
        /*0164*/ 	.word	0xffffffff


	//   ....[75]....
        /*0168*/ 	.word	0xffffffff


	//   ....[76]....
        /*016c*/ 	.word	0xffffffff


	//   ....[77]....
        /*0170*/ 	.word	0xffffffff


	//   ....[78]....
        /*0174*/ 	.word	0xffffffff


	//   ....[79]....
        /*0178*/ 	.word	0xffffffff


	//   ....[80]....
        /*017c*/ 	.word	0xffffffff


	//   ....[81]....
        /*0180*/ 	.word	0xffffffff


	//   ....[82]....
        /*0184*/ 	.word	0xffffffff


	//   ....[83]....
        /*0188*/ 	.word	0xffffffff


	//   ....[84]....
        /*018c*/ 	.word	0xffffffff


	//   ....[85]....
        /*0190*/ 	.word	0xffffffff


	//   ....[86]....
        /*0194*/ 	.word	0xffffffff


	//   ....[87]....
        /*0198*/ 	.word	0xffffffff


	//   ....[88]....
        /*019c*/ 	.word	0xffffffff


	//   ....[89]....
        /*01a0*/ 	.word	0xffffffff


	//   ....[90]....
        /*01a4*/ 	.word	0xffffffff


	//   ....[91]....
        /*01a8*/ 	.word	0xffffffff


	//   ....[92]....
        /*01ac*/ 	.word	0xffffffff


	//   ....[93]....
        /*01b0*/ 	.word	0xffffffff


	//   ....[94]....
        /*01b4*/ 	.word	0xffffffff


	//   ....[95]....
        /*01b8*/ 	.word	0xffffffff


	//   ....[96]....
        /*01bc*/ 	.word	0xffffffff


	//----- nvinfo : EIATTR_COOP_GROUP_INSTR_OFFSETS
	.align		4
.L_2453:
        /*01c0*/ 	.byte	0x04, 0x28
        /*01c2*/ 	.short	(.L_2455 - .L_2454)


	//   ....[0]....
.L_2454:
        /*01c4*/ 	.word	0x00001420


	//   ....[1]....
        /*01c8*/ 	.word	0x00001a20


	//   ....[2]....
        /*01cc*/ 	.word	0x000020b0


	//   ....[3]....
        /*01d0*/ 	.word	0x00004b80


	//   ....[4]....
        /*01d4*/ 	.word	0x000052d0


	//   ....[5]....
        /*01d8*/ 	.word	0x00005fa0


	//   ....[6]....
        /*01dc*/ 	.word	0x00006980


	//   ....[7]....
        /*01e0*/ 	.word	0x000094c0


	//   ....[8]....
        /*01e4*/ 	.word	0x0000ab40


	//   ....[9]....
        /*01e8*/ 	.word	0x0000ab80


	//   ....[10]....
        /*01ec*/ 	.word	0x0000abf0


	//   ....[11]....
        /*01f0*/ 	.word	0x0000ac40


	//   ....[12]....
        /*01f4*/ 	.word	0x0000ad50


	//   ....[13]....
        /*01f8*/ 	.word	0x0000adb0


	//   ....[14]....
        /*01fc*/ 	.word	0x0000ae10


	//   ....[15]....
        /*0200*/ 	.word	0x0000ae50


	//   ....[16]....
        /*0204*/ 	.word	0x0000af80


	//   ....[17]....
        /*0208*/ 	.word	0x0000afe0


	//   ....[18]....
        /*020c*/ 	.word	0x0000b040


	//   ....[19]....
        /*0210*/ 	.word	0x0000b080


	//   ....[20]....
        /*0214*/ 	.word	0x0000b200


	//   ....[21]....
        /*0218*/ 	.word	0x0000b260


	//   ....[22]....
        /*021c*/ 	.word	0x0000b290


	//   ....[23]....
        /*0220*/ 	.word	0x0000b2d0


	//   ....[24]....
        /*0224*/ 	.word	0x0000b4c0


	//   ....[25]....
        /*0228*/ 	.word	0x0000b4f0


	//   ....[26]....
        /*022c*/ 	.word	0x0000b520


	//   ....[27]....
        /*0230*/ 	.word	0x0000b540


	//   ....[28]....
        /*0234*/ 	.word	0x0000b700


	//   ....[29]....
        /*0238*/ 	.word	0x0000b730


	//   ....[30]....
        /*023c*/ 	.word	0x0000b750


	//   ....[31]....
        /*0240*/ 	.word	0x0000b770


	//   ....[32]....
        /*0244*/ 	.word	0x0000b790


	//   ....[33]....
        /*0248*/ 	.word	0x0000b7b0


	//   ....[34]....
        /*024c*/ 	.word	0x0000c550


	//   ....[35]....
        /*0250*/ 	.word	0x0000c590


	//   ....[36]....
        /*0254*/ 	.word	0x0000c5b0


	//   ....[37]....
        /*0258*/ 	.word	0x0000c5d0


	//   ....[38]....
        /*025c*/ 	.word	0x0000c6b0


	//   ....[39]....
        /*0260*/ 	.word	0x0000c6d0


	//   ....[40]....
        /*0264*/ 	.word	0x0000c6e0


	//   ....[41]....
        /*0268*/ 	.word	0x0000c6f0


	//   ....[42]....
        /*026c*/ 	.word	0x0000c7c0


	//   ....[43]....
        /*0270*/ 	.word	0x0000c7e0


	//   ....[44]....
        /*0274*/ 	.word	0x0000c7f0


	//   ....[45]....
        /*0278*/ 	.word	0x0000c800


	//   ....[46]....
        /*027c*/ 	.word	0x0000c8d0


	//   ....[47]....
        /*0280*/ 	.word	0x0000c8f0


	//   ....[48]....
        /*0284*/ 	.word	0x0000c900


	//   ....[49]....
        /*0288*/ 	.word	0x0000c910


	//   ....[50]....
        /*028c*/ 	.word	0x0000c9e0


	//   ....[51]....
        /*0290*/ 	.word	0x0000ca00


	//   ....[52]....
        /*0294*/ 	.word	0x0000ca10


	//   ....[53]....
        /*0298*/ 	.word	0x0000ca20


	//   ....[54]....
        /*029c*/ 	.word	0x0000cb10


	//   ....[55]....
        /*02a0*/ 	.word	0x0000cb50


	//   ....[56]....
        /*02a4*/ 	.word	0x0000cb90


	//   ....[57]....
        /*02a8*/ 	.word	0x0000cbd0


	//   ....[58]....
        /*02ac*/ 	.word	0x0000cc10


	//   ....[59]....
        /*02b0*/ 	.word	0x0000cc50


	//   ....[60]....
        /*02b4*/ 	.word	0x0000cc90


	//   ....[61]....
        /*02b8*/ 	.word	0x0000cca0


	//   ....[62]....
        /*02bc*/ 	.word	0x0000ccb0


	//   ....[63]....
        /*02c0*/ 	.word	0x0000cce0


	//   ....[64]....
        /*02c4*/ 	.word	0x0000fd60


	//   ....[65]....
        /*02c8*/ 	.word	0x0000fda0


	//   ....[66]....
        /*02cc*/ 	.word	0x0000fde0


	//   ....[67]....
        /*02d0*/ 	.word	0x0000fe20


	//   ....[68]....
        /*02d4*/ 	.word	0x0000ff30


	//   ....[69]....
        /*02d8*/ 	.word	0x0000ff70


	//   ....[70]....
        /*02dc*/ 	.word	0x0000ffb0


	//   ....[71]....
        /*02e0*/ 	.word	0x0000fff0


	//   ....[72]....
        /*02e4*/ 	.word	0x00010100


	//   ....[73]....
        /*02e8*/ 	.word	0x00010140


	//   ....[74]....
        /*02ec*/ 	.word	0x00010180


	//   ....[75]....
        /*02f0*/ 	.word	0x000101c0


	//   ....[76]....
        /*02f4*/ 	.word	0x000102d0


	//   ....[77]....
        /*02f8*/ 	.word	0x00010310


	//   ....[78]....
        /*02fc*/ 	.word	0x00010340


	//   ....[79]....
        /*0300*/ 	.word	0x00010360


	//   ....[80]....
        /*0304*/ 	.word	0x00010390


	//   ....[81]....
        /*0308*/ 	.word	0x000103b0


	//   ....[82]....
        /*030c*/ 	.word	0x000103d0


	//   ....[83]....
        /*0310*/ 	.word	0x000103e0


	//   ....[84]....
        /*0314*/ 	.word	0x00010cd0


	//   ....[85]....
        /*0318*/ 	.word	0x00011530


	//   ....[86]....
        /*031c*/ 	.word	0x00011e60


	//   ....[87]....
        /*0320*/ 	.word	0x00012470


	//   ....[88]....
        /*0324*/ 	.word	0x000124b0


	//   ....[89]....
        /*0328*/ 	.word	0x00012510


	//   ....[90]....
        /*032c*/ 	.word	0x00012540


	//   ....[91]....
        /*0330*/ 	.word	0x00012560


	//   ....[92]....
        /*0334*/ 	.word	0x00012680


	//   ....[93]....
        /*0338*/ 	.word	0x000126c0


	//   ....[94]....
        /*033c*/ 	.word	0x00012710


	//   ....[95]....
        /*0340*/ 	.word	0x00012740


	//   ....[96]....
        /*0344*/ 	.word	0x00012760


	//----- nvinfo : EIATTR_VRC_CTA_INIT_COUNT
	.align		4
.L_2455:
        /*0348*/ 	.byte	0x02, 0x4a
	.zero		1
	.zero		1


	//----- nvinfo : EIATTR_EXIT_INSTR_OFFSETS
	.align		4
        /*034c*/ 	.byte	0x04, 0x1c
        /*034e*/ 	.short	(.L_2457 - .L_2456)


	//   ....[0]....
.L_2456:
        /*0350*/ 	.word	0x00012820


	//   ....[1]....
        /*0354*/ 	.word	0x00012b10


	//----- nvinfo : EIATTR_MAX_THREADS
	.align		4
.L_2457:
        /*0358*/ 	.byte	0x04, 0x05
        /*035a*/ 	.short	(.L_2459 - .L_2458)
.L_2458:
        /*035c*/ 	.word	0x00000020
        /*0360*/ 	.word	0x00000001
        /*0364*/ 	.word	0x00000001


	//----- nvinfo : EIATTR_CRS_STACK_SIZE
	.align		4
.L_2459:
        /*0368*/ 	.byte	0x04, 0x1e
        /*036a*/ 	.short	(.L_2461 - .L_2460)
.L_2460:
        /*036c*/ 	.word	0x00000000


	//----- nvinfo : EIATTR_CBANK_PARAM_SIZE
	.align		4
.L_2461:
        /*0370*/ 	.byte	0x03, 0x19
        /*0372*/ 	.short	0x01f0


	//----- nvinfo : EIATTR_PARAM_CBANK
	.align		4
        /*0374*/ 	.byte	0x04, 0x0a
        /*0376*/ 	.short	(.L_2463 - .L_2462)
	.align		4
.L_2462:
        /*0378*/ 	.word	index@(.nv.constant0._Z25selective_scan_bwd_kernelI32Selective_Scan_bwd_kernel_traitsILi32ELi16ELb0ELb0ELb1ELb1ELb1EN3c108BFloat16ENS1_7complexIfEEEEv12SSMParamsBwd)
        /*037c*/ 	.short	0x0380
        /*037e*/ 	.short	0x01f0


	//----- nvinfo : EIATTR_SW_WAR
	.align		4
.L_2463:
        /*0380*/ 	.byte	0x04, 0x36
        /*0382*/ 	.short	(.L_2465 - .L_2464)
.L_2464:
        /*0384*/ 	.word	0x00000008
.L_2465:


//--------------------- .nv.info._Z25selective_scan_bwd_kernelI32Selective_Scan_bwd_kernel_traitsILi32ELi16ELb0ELb1ELb0ELb0ELb0EN3c108BFloat16ENS1_7complexIfEEEEv12SSMParamsBwd --------------------------
	.section	.nv.info._Z25selective_scan_bwd_kernelI32Selective_Scan_bwd_kernel_traitsILi32ELi16ELb0ELb1ELb0ELb0ELb0EN3c108BFloat16ENS1_7complexIfEEEEv12SSMParamsBwd,"",@"SHT_CUDA_INFO"
	.sectionflags	@""
	.align	4


	//----- nvinfo : EIATTR_CUDA_API_VERSION
	.align		4
        /*0000*/ 	.byte	0x04, 0x37
        /*0002*/ 	.short	(.L_2467 - .L_2466)
.L_2466:
        /*0004*/ 	.word	0x00000082


	//----- nvinfo : EIATTR_KPARAM_INFO
	.align		4
.L_2467:
        /*0008*/ 	.byte	0x04, 0x17
        /*000a*/ 	.short	(.L_2469 - .L_2468)
.L_2468:
        /*000c*/ 	.word	0x00000000
        /*0010*/ 	.short	0x0000
        /*0012*/ 	.short	0x0000
        /*0014*/ 	.byte	0x00, 0xf0, 0xc1, 0x07


	//----- nvinfo : EIATTR_SPARSE_MMA_MASK
	.align		4
.L_2469:
        /*0018*/ 	.byte	0x03, 0x50
        /*001a*/ 	.short	0x0000


	//----- nvinfo : EIATTR_MAXREG_COUNT
	.align		4
        /*001c*/ 	.byte	0x03, 0x1b
        /*001e*/ 	.short	0x00ff


	//----- nvinfo : EIATTR_NUM_BARRIERS
	.align		4
        /*0020*/ 	.byte	0x02, 0x4c
        /*0022*/ 	.byte	0x01
	.zero		1


	//----- nvinfo : EIATTR_MERCURY_ISA_VERSION
	.align		4
        /*0024*/ 	.byte	0x03, 0x5f
        /*0026*/ 	.short	0x0101


	//----- nvinfo : EIATTR_INT_WARP_WIDE_INSTR_OFFSETS
	.align		4
        /*0028*/ 	.byte	0x04, 0x31
        /*002a*/ 	.short	(.L_2471 - .L_2470)


	//   ....[0]....
.L_2470:
        /*002c*/ 	.word	0x00006e70


	//   ....[1]....
        /*0030*/ 	.word	0x00007520


	//----- nvinfo : EIATTR_COOP_GROUP_MASK_REGIDS
	.align		4
.L_2471:
        /*0034*/ 	.byte	0x04, 0x29
        /*0036*/ 	.short	(.L_2473 - .L_2472)


	//   ....[0]....
.L_2472:
        /*0038*/ 	.word	0xffffffff


	//   ....[1]....
        /*003c*/ 	.word	0xffffffff


	//   ....[2]....
        /*0040*/ 	.word	0xffffffff


	//   ....[3]....
        /*0044*/ 	.word	0xffffffff


	//   ....[4]....
        /*0048*/ 	.word	0xffffffff


	//   ....[5]....
        /*004c*/ 	.word	0xffffffff


	//   ....[6]....
        /*0050*/ 	.word	0xffffffff


	//   ....[7]....
        /*0054*/ 	.word	0xffffffff


	//   ....[8]....
        /*0058*/ 	.word	0xffffffff


	//   ....[9]....
        /*005c*/ 	.word	0xffffffff


	//   ....[10]....
        /*0060*/ 	.word	0xffffffff


	//   ....[11]....
        /*0064*/ 	.word	0xffffffff


	//   ....[12]....
        /*0068*/ 	.word	0xffffffff


	//   ....[13]....
        /*006c*/ 	.word	0xffffffff


	//   ....[14]....
        /*0070*/ 	.word	0xffffffff


	//   ....[15]....
        /*0074*/ 	.word	0xffffffff


	//   ....[16]....
        /*0078*/ 	.word	0xffffffff


	//   ....[17]....
        /*007c*/ 	.word	0xffffffff


	//   ....[18]....
        /*0080*/ 	.word	0xffffffff


	//   ....[19]....
        /*0084*/ 	.word	0xffffffff


	//   ....[20]....
        /*0088*/ 	.word	0xffffffff


	//   ....[21]....
        /*008c*/ 	.word	0xffffffff


	//   ....[22]....
        /*0090*/ 	.word	0xffffffff


	//   ....[23]....
        /*0094*/ 	.word	0xffffffff


	//   ....[24]....
        /*0098*/ 	.word	0xffffffff


	//   ....[25]....
        /*009c*/ 	.word	0xffffffff


	//   ....[26]....
        /*00a0*/ 	.word	0xffffffff


	//   ....[27]....
        /*00a4*/ 	.word	0xffffffff


	//   ....[28]....
        /*00a8*/ 	.word	0xffffffff


	//   ....[29]....
        /*00ac*/ 	.word	0xffffffff


	//   ....[30]....
        /*00b0*/ 	.word	0xffffffff


	//   ....[31]....
        /*00b4*/ 	.word	0xffffffff


	//   ....[32]....
        /*00b8*/ 	.word	0xffffffff


	//   ....[33]....
        /*00bc*/ 	.word	0xffffffff


	//   ....[34]....
        /*00c0*/ 	.word	0xffffffff


	//   ....[35]....
        /*00c4*/ 	.word	0xffffffff


	//   ....[36]....
        /*00c8*/ 	.word	0xffffffff


	//   ....[37]....
        /*00cc*/ 	.word	0xffffffff


	//   ....[38]....
        /*00d0*/ 	.word	0xffffffff


	//   ....[39]....
        /*00d4*/ 	.word	0xffffffff


	//   ....[40]....
        /*00d8*/ 	.word	0xffffffff


	//   ....[41]....
        /*00dc*/ 	.word	0xffffffff


	//   ....[42]....
        /*00e0*/ 	.word	0xffffffff


	//   ....[43]....
        /*00e4*/ 	.word	0xffffffff


	//   ....[44]....
        /*00e8*/ 	.word	0xffffffff


	//   ....[45]....
        /*00ec*/ 	.word	0xffffffff


	//   ....[46]....
        /*00f0*/ 	.word	0xffffffff


	//   ....[47]....
        /*00f4*/ 	.word	0xffffffff


	//   ....[48]....
        /*00f8*/ 	.word	0xffffffff


	//   ....[49]....
        /*00fc*/ 	.word	0xffffffff


	//   ....[50]....
        /*0100*/ 	.word	0xffffffff


	//   ....[51]....
        /*0104*/ 	.word	0xffffffff


	//   ....[52]....
        /*0108*/ 	.word	0xffffffff


	//   ....[53]....
        /*010c*/ 	.word	0xffffffff


	//   ....[54]....
        /*0110*/ 	.word	0xffffffff


	//   ....[55]....
        /*0114*/ 	.word	0xffffffff


	//   ....[56]....
        /*0118*/ 	.word	0xffffffff


	//   ....[57]....
        /*011c*/ 	.word	0xffffffff


	//   ....[58]....
        /*0120*/ 	.word	0xffffffff


	//   ....[59]....
        /*0124*/ 	.word	0xffffffff


	//   ....[60]....
        /*0128*/ 	.word	0xffffffff


	//   ....[61]....
        /*012c*/ 	.word	0xffffffff


	//   ....[62]....
        /*0130*/ 	.word	0xffffffff


	//   ....[63]....
        /*0134*/ 	.word	0xffffffff


	//   ....[64]....
        /*0138*/ 	.word	0xffffffff


	//   ....[65]....
        /*013c*/ 	.word	0xffffffff


	//   ....[66]....
        /*0140*/ 	.word	0xffffffff


	//   ....[67]....
        /*0144*/ 	.word	0xffffffff


	//   ....[68]....
        /*0148*/ 	.word	0xffffffff


	//   ....[69]....
        /*014c*/ 	.word	0xffffffff


	//   ....[70]....
        /*0150*/ 	.word	0xffffffff


	//   ....[71]....
        /*0154*/ 	.word	0xffffffff


	//   ....[72]....
        /*0158*/ 	.word	0xffffffff


	//   ....[73]....
        /*015c*/ 	.word	0xffffffff


	//   ....[74]....
        /*0160*/ 	.word	0xffffffff


	//   ....[75]....
        /*0164*/ 	.word	0xffffffff


	//   ....[76]....
        /*0168*/ 	.word	0xffffffff


	//   ....[77]....
        /*016c*/ 	.word	0xffffffff


	//   ....[78]....
        /*0170*/ 	.word	0xffffffff


	//   ....[79]....
        /*0174*/ 	.word	0xffffffff


	//   ....[80]....
        /*0178*/ 	.word	0xffffffff


	//   ....[81]....
        /*017c*/ 	.word	0xffffffff


	//   ....[82]....
        /*0180*/ 	.word	0xffffffff


	//   ....[83]....
        /*0184*/ 	.word	0xffffffff


	//   ....[84]....
        /*0188*/ 	.word	0xffffffff


	//   ....[85]....
        /*018c*/ 	.word	0xffffffff


	//   ....[86]....
        /*0190*/ 	.word	0xffffffff


	//   ....[87]....
        /*0194*/ 	.word	0xffffffff


	//   ....[88]....
        /*0198*/ 	.word	0xffffffff


	//   ....[89]....
        /*019c*/ 	.word	0xffffffff


	//   ....[90]....
        /*01a0*/ 	.word	0xffffffff


	//   ....[91]....
        /*01a4*/ 	.word	0xffffffff


	//----- nvinfo : EIATTR_COOP_GROUP_INSTR_OFFSETS
	.align		4
.L_2473:
        /*01a8*/ 	.byte	0x04, 0x28
        /*01aa*/ 	.short	(.L_2475 - .L_2474)


	//   ....[0]....
.L_2474:
        /*01ac*/ 	.word	0x00001410


	//   ....[1]....
        /*01b0*/ 	.word	0x000019d0


	//   ....[2]....
        /*01b4*/ 	.word	0x00001f90


	//   ....[3]....
        /*01b8*/ 	.word	0x00004310


	//   ....[4]....
        /*01bc*/ 	.word	0x00005f40


	//   ....[5]....
        /*01c0*/ 	.word	0x00005f50


	//   ....[6]....
        /*01c4*/ 	.word	0x00005f60


	//   ....[7]....
        /*01c8*/ 	.word	0x00005f80


	//   ....[8]....
        /*01cc*/ 	.word	0x00006010


	//   ....[9]....
        /*01d0*/ 	.word	0x00006030


	//   ....[10]....
        /*01d4*/ 	.word	0x00006050


	//   ....[11]....
        /*01d8*/ 	.word	0x00006070


	//   ....[12]....
        /*01dc*/ 	.word	0x00006100


	//   ....[13]....
        /*01e0*/ 	.word	0x00006120


	//   ....[14]....
        /*01e4*/ 	.word	0x00006140


	//   ....[15]....
        /*01e8*/ 	.word	0x00006160


	//   ....[16]....
        /*01ec*/ 	.word	0x000061f0


	//   ....[17]....
        /*01f0*/ 	.word	0x00006210


	//   ....[18]....
        /*01f4*/ 	.word	0x00006230


	//   ....[19]....
        /*01f8*/ 	.word	0x00006240


	//   ....[20]....
        /*01fc*/ 	.word	0x000062f0


	//   ....[21]....
        /*0200*/ 	.word	0x00006310


	//   ....[22]....
        /*0204*/ 	.word	0x00006320


	//   ....[23]....
        /*0208*/ 	.word	0x00006330


	//   ....[24]....
        /*020c*/ 	.word	0x000063e0


	//   ....[25]....
        /*0210*/ 	.word	0x000063f0


	//   ....[26]....
        /*0214*/ 	.word	0x00006400


	//   ....[27]....
        /*0218*/ 	.word	0x00006410


	//   ....[28]....
        /*021c*/ 	.word	0x00006420


	//   ....[29]....
        /*0220*/ 	.word	0x00006440


	//   ....[30]....
        /*0224*/ 	.word	0x00006f00


	//   ....[31]....
        /*0228*/ 	.word	0x00006f30


	//   ....[32]....
        /*022c*/ 	.word	0x00006f40


	//   ....[33]....
        /*0230*/ 	.word	0x00006f50


	//   ....[34]....
        /*0234*/ 	.word	0x00007030


	//   ....[35]....
        /*0238*/ 	.word	0x00007050


	//   ....[36]....
        /*023c*/ 	.word	0x00007060


	//   ....[37]....
        /*0240*/ 	.word	0x00007070


	//   ....[38]....
        /*0244*/ 	.word	0x00007150


	//   ....[39]....
        /*0248*/ 	.word	0x00007170


	//   ....[40]....
        /*024c*/ 	.word	0x00007180


	//   ....[41]....
        /*0250*/ 	.word	0x00007190


	//   ....[42]....
        /*0254*/ 	.word	0x00007270


	//   ....[43]....
        /*0258*/ 	.word	0x00007290


	//   ....[44]....
        /*025c*/ 	.word	0x000072a0


	//   ....[45]....
        /*0260*/ 	.word	0x000072b0


	//   ....[46]....
        /*0264*/ 	.word	0x00007390


	//   ....[47]....
        /*0268*/ 	.word	0x000073b0


	//   ....[48]....
        /*026c*/ 	.word	0x000073c0


	//   ....[49]....
        /*0270*/ 	.word	0x000073d0


	//   ....[50]....
        /*0274*/ 	.word	0x000074a0


	//   ....[51]....
        /*0278*/ 	.word	0x000074e0


	//   ....[52]....
        /*027c*/ 	.word	0x00007500


	//   ....[53]....
        /*0280*/ 	.word	0x00007510


	//   ....[54]....
        /*0284*/ 	.word	0x00007530


	//   ....[55]....
        /*0288*/ 	.word	0x00007550


	//   ....[56]....
        /*028c*/ 	.word	0x00007580


	//   ....[57]....
        /*0290*/ 	.word	0x000075e0


	//   ....[58]....
        /*0294*/ 	.word	0x00007620


	//   ....[59]....
        /*0298*/ 	.word	0x000076c0


	//   ....[60]....
        /*029c*/ 	.word	0x0000ab40


	//   ....[61]....
        /*02a0*/ 	.word	0x0000ab80


	//   ....[62]....
        /*02a4*/ 	.word	0x0000abc0


	//   ....[63]....
        /*02a8*/ 	.word	0x0000ac00


	//   ....[64]....
        /*02ac*/ 	.word	0x0000ad10


	//   ....[65]....
        /*02b0*/ 	.word	0x0000ad50


	//   ....[66]....
        /*02b4*/ 	.word	0x0000ad90


	//   ....[67]....
        /*02b8*/ 	.word	0x0000add0


	//   ....[68]....
        /*02bc*/ 	.word	0x0000aee0


	//   ....[69]....
        /*02c0*/ 	.word	0x0000af20


	//   ....[70]....
        /*02c4*/ 	.word	0x0000af60


	//   ....[71]....
        /*02c8*/ 	.word	0x0000afa0


	//   ....[72]....
        /*02cc*/ 	.word	0x0000b0b0


	//   ....[73]....
        /*02d0*/ 	.word	0x0000b0f0


	//   ....[74]....
        /*02d4*/ 	.word	0x0000b130


	//   ....[75]....
        /*02d8*/ 	.word	0x0000b170


	//   ....[76]....
        /*02dc*/ 	.word	0x0000b270


	//   ....[77]....
        /*02e0*/ 	.word	0x0000b290


	//   ....[78]....
        /*02e4*/ 	.word	0x0000b2b0


	//   ....[79]....
        /*02e8*/ 	.word	0x0000b2c0


	//   ....[80]....
        /*02ec*/ 	.word	0x0000ba30


	//   ....[81]....
        /*02f0*/ 	.word	0x0000c170


	//   ....[82]....
        /*02f4*/ 	.word	0x0000c5c0


	//   ....[83]....
        /*02f8*/ 	.word	0x0000c610


	//   ....[84]....
        /*02fc*/ 	.word	0x0000c660


	//   ....[85]....
        /*0300*/ 	.word	0x0000c690


	//   ....[86]....
        /*0304*/ 	.word	0x0000c6b0


	//   ....[87]....
        /*0308*/ 	.word	0x0000c7d0


	//   ....[88]....
        /*030c*/ 	.word	0x0000c810


	//   ....[89]....
        /*0310*/ 	.word	0x0000c860


	//   ....[90]....
        /*0314*/ 	.word	0x0000c890


	//   ....[91]....
        /*0318*/ 	.word	0x0000c8b0


	//----- nvinfo : EIATTR_VRC_CTA_INIT_COUNT
	.align		4
.L_2475:
        /*031c*/ 	.byte	0x02, 0x4a
	.zero		1
	.zero		1


	//----- nvinfo : EIATTR_EXIT_INSTR_OFFSETS
	.align		4
        /*0320*/ 	.byte	0x04, 0x1c
        /*0322*/ 	.short	(.L_2477 - .L_2476)


	//   ....[0]....
.L_2476:
        /*0324*/ 	.word	0x0000c970


	//   ....[1]....
        /*0328*/ 	.word	0x0000cc70


	//----- nvinfo : EIATTR_MAX_THREADS
	.align		4
.L_2477:
        /*032c*/ 	.byte	0x04, 0x05
        /*032e*/ 	.short	(.L_2479 - .L_2478)
.L_2478:
        /*0330*/ 	.word	0x00000020
        /*0334*/ 	.word	0x00000001
        /*0338*/ 	.word	0x00000001


	//----- nvinfo : EIATTR_CRS_STACK_SIZE
	.align		4
.L_2479:
        /*033c*/ 	.byte	0x04, 0x1e
        /*033e*/ 	.short	(.L_2481 - .L_2480)
.L_2480:
        /*0340*/ 	.word	0x00000000


	//----- nvinfo : EIATTR_CBANK_PARAM_SIZE
	.align		4
.L_2481:
        /*0344*/ 	.byte	0x03, 0x19
        /*0346*/ 	.short	0x01f0


	//----- nvinfo : EIATTR_PARAM_CBANK
	.align		4
        /*0348*/ 	.byte	0x04, 0x0a
        /*034a*/ 	.short	(.L_2483 - .L_2482)
	.align		4
.L_2482:
        /*034c*/ 	.word	index@(.nv.constant0._Z25selective_scan_bwd_kernelI32Selective_Scan_bwd_kernel_traitsILi32ELi16ELb0ELb1ELb0ELb0ELb0EN3c108BFloat16ENS1_7complexIfEEEEv12SSMParamsBwd)
        /*0350*/ 	.short	0x0380
        /*0352*/ 	.short	0x01f0


	//----- nvinfo : EIATTR_SW_WAR
	.align		4
.L_2483:
        /*0354*/ 	.byte	0x04, 0x36
        /*0356*/ 	.short	(.L_2485 - .L_2484)
.L_2484:
        /*0358*/ 	.word	0x00000008
.L_2485:


//--------------------- .nv.info._Z25selective_scan_bwd_kernelI32Selective_Scan_bwd_kernel_traitsILi32ELi16ELb0ELb1ELb0ELb0ELb1EN3c108BFloat16ENS1_7complexIfEEEEv12SSMParamsBwd --------------------------
	.section	.nv.info._Z25selective_scan_bwd_kernelI32Selective_Scan_bwd_kernel_traitsILi32ELi16ELb0ELb1ELb0ELb0ELb1EN3c108BFloat16ENS1_7complexIfEEEEv12SSMParamsBwd,"",@"SHT_CUDA_INFO"
	.sectionflags	@""
	.align	4


	//----- nvinfo : EIATTR_CUDA_API_VERSION
	.align		4
        /*0000*/ 	.byte	0x04, 0x37
        /*0002*/ 	.short	(.L_2487 - .L_2486)
.L_2486:
        /*0004*/ 	.word	0x00000082


	//----- nvinfo : EIATTR_KPARAM_INFO
	.align		4
.L_2487:
        /*0008*/ 	.byte	0x04, 0x17
        /*000a*/ 	.short	(.L_2489 - .L_2488)
.L_2488:
        /*000c*/ 	.word	0x00000000
        /*0010*/ 	.short	0x0000
        /*0012*/ 	.short	0x0000
        /*0014*/ 	.byte	0x00, 0xf0, 0xc1, 0x07


	//----- nvinfo : EIATTR_SPARSE_MMA_MASK
	.align		4
.L_2489:
        /*0018*/ 	.byte	0x03, 0x50
        /*001a*/ 	.short	0x0000


	//----- nvinfo : EIATTR_MAXREG_COUNT
	.align		4
        /*001c*/ 	.byte	0x03, 0x1b
        /*001e*/ 	.short	0x00ff


	//----- nvinfo : EIATTR_NUM_BARRIERS
	.align		4
        /*0020*/ 	.byte	0x02, 0x4c
        /*0022*/ 	.byte	0x01
	.zero		1


	//----- nvinfo : EIATTR_MERCURY_ISA_VERSION
	.align		4
        /*0024*/ 	.byte	0x03, 0x5f
        /*0026*/ 	.short	0x0101


	//----- nvinfo : EIATTR_INT_WARP_WIDE_INSTR_OFFSETS
	.align		4
        /*0028*/ 	.byte	0x04, 0x31
        /*002a*/ 	.short	(.L_2491 - .L_2490)


	//   ....[0]....
.L_2490:
        /*002c*/ 	.word	0x00009610


	//   ....[1]....
        /*0030*/ 	.word	0x00009d10


	//----- nvinfo : EIATTR_COOP_GROUP_MASK_REGIDS
	.align		4
.L_2491:
        /*0034*/ 	.byte	0x04, 0x29
        /*0036*/ 	.short	(.L_2493 - .L_2492)


	//   ....[0]....
.L_2492:
        /*0038*/ 	.word	0xffffffff


	//   ....[1]....
        /*003c*/ 	.word	0xffffffff


	//   ....[2]....
        /*0040*/ 	.word	0xffffffff


	//   ....[3]....
        /*0044*/ 	.word	0xffffffff


	//   ....[4]....
        /*0048*/ 	.word	0xffffffff


	//   ....[5]....
        /*004c*/ 	.word	0xffffffff


	//   ....[6]....
        /*0050*/ 	.word	0xffffffff


	//   ....[7]....
        /*0054*/ 	.word	0xffffffff


	//   ....[8]....
        /*0058*/ 	.word	0xffffffff


	//   ....[9]....
        /*005c*/ 	.word	0xffffffff


	//   ....[10]....
        /*0060*/ 	.word	0xffffffff


	//   ....[11]....
        /*0064*/ 	.word	0xffffffff


	//   ....[12]....
        /*0068*/ 	.word	0xffffffff


	//   ....[13]....
        /*006c*/ 	.word	0xffffffff


	//   ....[14]....
        /*0070*/ 	.word	0xffffffff


	//   ....[15]....
        /*0074*/ 	.word	0xffffffff


	//   ....[16]....
        /*0078*/ 	.word	0xffffffff


	//   ....[17]....
        /*007c*/ 	.word	0xffffffff


	//   ....[18]....
        /*0080*/ 	.word	0xffffffff


	//   ....[19]....
        /*0084*/ 	.word	0xffffffff


	//   ....[20]....
        /*0088*/ 	.word	0xffffffff


	//   ....[21]....
        /*008c*/ 	.word	0xffffffff


	//   ....[22]....
        /*0090*/ 	.word	0xffffffff


	//   ....[23]....
        /*0094*/ 	.word	0xffffffff


	//   ....[24]....
        /*0098*/ 	.word	0xffffffff


	//   ....[25]....
        /*009c*/ 	.word	0xffffffff


	//   ....[26]....
        /*00a0*/ 	.word	0xffffffff


	//   ....[27]....
        /*00a4*/ 	.word	0xffffffff


	//   ....[28]....
        /*00a8*/ 	.word	0xffffffff


	//   ....[29]....
        /*00ac*/ 	.word	0xffffffff


	//   ....[30]....
        /*00b0*/ 	.word	0xffffffff


	//   ....[31]....
        /*00b4*/ 	.word	0xffffffff


	//   ....[32]....
        /*00b8*/ 	.word	0xffffffff


	//   ....[33]....
        /*00bc*/ 	.word	0xffffffff


	//   ....[34]....
        /*00c0*/ 	.word	0xffffffff


	//   ....[35]....
        /*00c4*/ 	.word	0xffffffff


	//   ....[36]....
        /*00c8*/ 	.word	0xffffffff


	//   ....[37]....
        /*00cc*/ 	.word	0xffffffff


	//   ....[38]....
        /*00d0*/ 	.word	0xffffffff


	//   ....[39]....
        /*00d4*/ 	.word	0xffffffff


	//   ....[40]....
        /*00d8*/ 	.word	0xffffffff


	//   ....[41]....
        /*00dc*/ 	.word	0xffffffff


	//   ....[42]....
        /*00e0*/ 	.word	0xffffffff


	//   ....[43]....
        /*00e4*/ 	.word	0xffffffff


	//   ....[44]....
        /*00e8*/ 	.word	0xffffffff


	//   ....[45]....
        /*00ec*/ 	.word	0xffffffff


	//   ....[46]....
        /*00f0*/ 	.word	0xffffffff


	//   ....[47]....
        /*00f4*/ 	.word	0xffffffff


	//   ....[48]....
        /*00f8*/ 	.word	0xffffffff


	//   ....[49]....
        /*00fc*/ 	.word	0xffffffff


	//   ....[50]....
        /*0100*/ 	.word	0xffffffff


	//   ....[51]....
        /*0104*/ 	.word	0xffffffff


	//   ....[52]....
        /*0108*/ 	.word	0xffffffff


	//   ....[53]....
        /*010c*/ 	.word	0xffffffff


	//   ....[54]....
        /*0110*/ 	.word	0xffffffff


	//   ....[55]....
        /*0114*/ 	.word	0xffffffff


	//   ....[56]....
        /*0118*/ 	.word	0xffffffff


	//   ....[57]....
        /*011c*/ 	.word	0xffffffff


	//   ....[58]....
        /*0120*/ 	.word	0xffffffff


	//   ....[59]....
        /*0124*/ 	.word	0xffffffff


	//   ....[60]....
        /*0128*/ 	.word	0xffffffff


	//   ....[61]....
        /*012c*/ 	.word	0xffffffff


	//   ....[62]....
        /*0130*/ 	.word	0xffffffff


	//   ....[63]....
        /*0134*/ 	.word	0xffffffff


	//   ....[64]....
        /*0138*/ 	.word	0xffffffff


	//   ....[65]....
        /*013c*/ 	.word	0xffffffff


	//   ....[66]....
        /*0140*/ 	.word	0xffffffff


	//   ....[67]....
        /*0144*/ 	.word	0xffffffff


	//   ....[68]....
        /*0148*/ 	.word	0xffffffff


	//   ....[69]....
        /*014c*/ 	.word	0xffffffff


	//   ....[70]....
        /*0150*/ 	.word	0xffffffff


	//   ....[71]....
        /*0154*/ 	.word	0xffffffff


	//   ....[72]....
        /*0158*/ 	.word	0xffffffff


	//   ....[73]....
        /*015c*/ 	.word	0xffffffff


	//   ....[74]....
        /*0160*/ 	.word	0xffffffff


	//   ....[75]....
        /*0164*/ 	.word	0xffffffff


	//   ....[76]....
        /*0168*/ 	.word	0xffffffff


	//   ....[77]....
        /*016c*/ 	.word	0xffffffff


	//   ....[78]....
        /*0170*/ 	.word	0xffffffff


	//   ....[79]....
        /*0174*/ 	.word	0xffffffff


	//   ....[80]....
        /*0178*/ 	.word	0xffffffff


	//   ....[81]....
        /*017c*/ 	.word	0xffffffff


	//   ....[82]....
        /*0180*/ 	.word	0xffffffff


	//   ....[83]....
        /*0184*/ 	.word	0xffffffff


	//   ....[84]....
        /*0188*/ 	.word	0xffffffff


	//   ....[85]....
        /*018c*/ 	.word	0xffffffff


	//   ....[86]....
        /*0190*/ 	.word	0xffffffff


	//   ....[87]....
        /*0194*/ 	.word	0xffffffff


	//   ....[88]....
        /*0198*/ 	.word	0xffffffff


	//   ....[89]....
        /*019c*/ 	.word	0xffffffff


	//   ....[90]....
        /*01a0*/ 	.word	0xffffffff


	//   ....[91]....
        /*01a4*/ 	.word	0xffffffff


	//   ....[92]....
        /*01a8*/ 	.word	0xffffffff


	//   ....[93]....
        /*01ac*/ 	.word	0xffffffff


	//   ....[94]....
        /*01b0*/ 	.word	0xffffffff


	//   ....[95]....
        /*01b4*/ 	.word	0xffffffff


	//----- nvinfo : EIATTR_COOP_GROUP_INSTR_OFFSETS
	.align		4
.L_2493:
        /*01b8*/ 	.byte	0x04, 0x28
        /*01ba*/ 	.short	(.L_2495 - .L_2494)


	//   ....[0]....
.L_2494:
        /*01bc*/ 	.word	0x000015c0


	//   ....[1]....
        /*01c0*/ 	.word	0x00001bc0


	//   ....[2]....
        /*01c4*/ 	.word	0x00002150


	//   ....[3]....
        /*01c8*/ 	.word	0x00002730


	//   ....[4]....
        /*01cc*/ 	.word	0x00002e80


	//   ....[5]....
        /*01d0*/ 	.word	0x00003b30


	//   ....[6]....
        /*01d4*/ 	.word	0x00004510


	//   ....[7]....
        /*01d8*/ 	.word	0x00006ae0


	//   ....[8]....
        /*01dc*/ 	.word	0x00008710


	//   ....[9]....
        /*01e0*/ 	.word	0x00008720


	//   ....[10]....
        /*01e4*/ 	.word	0x00008730


	//   ....[11]....
        /*01e8*/ 	.word	0x00008740


	//   ....[12]....
        /*01ec*/ 	.word	0x000087f0


	//   ....[13]....
        /*01f0*/ 	.word	0x00008810


	//   ....[14]....
        /*01f4*/ 	.word	0x00008820


	//   ....[15]....
        /*01f8*/ 	.word	0x00008830


	//   ....[16]....
        /*01fc*/ 	.word	0x000088e0


	//   ....[17]....
        /*0200*/ 	.word	0x00008900


	//   ....[18]....
        /*0204*/ 	.word	0x00008910


	//   ....[19]....
        /*0208*/ 	.word	0x00008920


	//   ....[20]....
        /*020c*/ 	.word	0x000089d0


	//   ....[21]....
        /*0210*/ 	.word	0x000089f0


	//   ....[22]....
        /*0214*/ 	.word	0x00008a00


	//   ....[23]....
        /*0218*/ 	.word	0x00008a10


	//   ....[24]....
        /*021c*/ 	.word	0x00008ac0


	//   ....[25]....
        /*0220*/ 	.word	0x00008ae0


	//   ....[26]....
        /*0224*/ 	.word	0x00008af0


	//   ....[27]....
        /*0228*/ 	.word	0x00008b00


	//   ....[28]....
        /*022c*/ 	.word	0x00008ba0


	//   ....[29]....
        /*0230*/ 	.word	0x00008bc0


	//   ....[30]....
        /*0234*/ 	.word	0x00008bd0


	//   ....[31]....
        /*0238*/ 	.word	0x00008be0


	//   ....[32]....
        /*023c*/ 	.word	0x00008bf0


	//   ....[33]....
        /*0240*/ 	.word	0x00008c40


	//   ....[34]....
        /*0244*/ 	.word	0x000096c0


	//   ....[35]....
        /*0248*/ 	.word	0x000096f0


	//   ....[36]....
        /*024c*/ 	.word	0x00009700


	//   ....[37]....
        /*0250*/ 	.word	0x00009710


	//   ....[38]....
        /*0254*/ 	.word	0x000097f0


	//   ....[39]....
        /*0258*/ 	.word	0x00009810


	//   ....[40]....
        /*025c*/ 	.word	0x00009820


	//   ....[41]....
        /*0260*/ 	.word	0x00009830


	//   ....[42]....
        /*0264*/ 	.word	0x00009910


	//   ....[43]....
        /*0268*/ 	.word	0x00009930


	//   ....[44]....
        /*026c*/ 	.word	0x00009940


	//   ....[45]....
        /*0270*/ 	.word	0x00009950


	//   ....[46]....
        /*0274*/ 	.word	0x00009a30


	//   ....[47]....
        /*0278*/ 	.word	0x00009a50


	//   ....[48]....
        /*027c*/ 	.word	0x00009a60


	//   ....[49]....
        /*0280*/ 	.word	0x00009a70


	//   ....[50]....
        /*0284*/ 	.word	0x00009b50


	//   ....[51]....
        /*0288*/ 	.word	0x00009b70


	//   ....[52]....
        /*028c*/ 	.word	0x00009b80


	//   ....[53]....
        /*0290*/ 	.word	0x00009b90


	//   ....[54]....
        /*0294*/ 	.word	0x00009c60


	//   ....[55]....
        /*0298*/ 	.word	0x00009ca0


	//   ....[56]....
        /*029c*/ 	.word	0x00009ce0


	//   ....[57]....
        /*02a0*/ 	.word	0x00009d00


	//   ....[58]....
        /*02a4*/ 	.word	0x00009d20


	//   ....[59]....
        /*02a8*/ 	.word	0x00009d40


	//   ....[60]....
        /*02ac*/ 	.word	0x00009d70


	//   ....[61]....
        /*02b0*/ 	.word	0x00009dd0


	//   ....[62]....
        /*02b4*/ 	.word	0x00009e10


	//   ....[63]....
        /*02b8*/ 	.word	0x00009e90


	//   ....[64]....
        /*02bc*/ 	.word	0x0000d2f0


	//   ....[65]....
        /*02c0*/ 	.word	0x0000d330


	//   ....[66]....
        /*02c4*/ 	.word	0x0000d370


	//   ....[67]....
        /*02c8*/ 	.word	0x0000d3b0


	//   ....[68]....
        /*02cc*/ 	.word	0x0000d4c0


	//   ....[69]....
        /*02d0*/ 	.word	0x0000d500


	//   ....[70]....
        /*02d4*/ 	.word	0x0000d540


	//   ....[71]....
        /*02d8*/ 	.word	0x0000d580


	//   ....[72]....
        /*02dc*/ 	.word	0x0000d690


	//   ....[73]....
        /*02e0*/ 	.word	0x0000d6d0


	//   ....[74]....
        /*02e4*/ 	.word	0x0000d710


	//   ....[75]....
        /*02e8*/ 	.word	0x0000d750


	//   ....[76]....
        /*02ec*/ 	.word	0x0000d860


	//   ....[77]....
        /*02f0*/ 	.word	0x0000d8a0


	//   ....[78]....
        /*02f4*/ 	.word	0x0000d8e0


	//   ....[79]....
        /*02f8*/ 	.word	0x0000d920


	//   ....[80]....
        /*02fc*/ 	.word	0x0000da30


	//   ....[81]....
        /*0300*/ 	.word	0x0000da50


	//   ....[82]....
        /*0304*/ 	.word	0x0000da70


	//   ....[83]....
        /*0308*/ 	.word	0x0000da80


	//   ....[84]....
        /*030c*/ 	.word	0x0000e110


	//   ....[85]....
        /*0310*/ 	.word	0x0000e940


	//   ....[86]....
        /*0314*/ 	.word	0x0000ed90


	//   ....[87]....
        /*0318*/ 	.word	0x0000ede0


	//   ....[88]....
        /*031c*/ 	.word	0x0000ee30


	//   ....[89]....
        /*0320*/ 	.word	0x0000ee60


	//   ....[90]....
        /*0324*/ 	.word	0x0000ee80


	//   ....[91]....
        /*0328*/ 	.word	0x0000efa0


	//   ....[92]....
        /*032c*/ 	.word	0x0000efe0


	//   ....[93]....
        /*0330*/ 	.word	0x0000f030


	//   ....[94]....
        /*0334*/ 	.word	0x0000f060


	//   ....[95]....
        /*0338*/ 	.word	0x0000f080


	//----- nvinfo : EIATTR_VRC_CTA_INIT_COUNT
	.align		4
.L_2495:
        /*033c*/ 	.byte	0x02, 0x4a
	.zero		1
	.zero		1


	//----- nvinfo : EIATTR_EXIT_INSTR_OFFSETS
	.align		4
        /*0340*/ 	.byte	0x04, 0x1c
        /*0342*/ 	.short	(.L_2497 - .L_2496)


	//   ....[0]....
.L_2496:
        /*0344*/ 	.word	0x0000f140


	//   ....[1]....
        /*0348*/ 	.word	0x0000f440


	//----- nvinfo : EIATTR_MAX_THREADS
	.align		4
.L_2497:
        /*034c*/ 	.byte	0x04, 0x05
        /*034e*/ 	.short	(.L_2499 - .L_2498)
.L_2498:
        /*0350*/ 	.word	0x00000020
        /*0354*/ 	.word	0x00000001
        /*0358*/ 	.word	0x00000001


	//----- nvinfo : EIATTR_CRS_STACK_SIZE
	.align		4
.L_2499:
        /*035c*/ 	.byte	0x04, 0x1e
        /*035e*/ 	.short	(.L_2501 - .L_2500)
.L_2500:
        /*0360*/ 	.word	0x00000000


	//----- nvinfo : EIATTR_CBANK_PARAM_SIZE
	.align		4
.L_2501:
        /*0364*/ 	.byte	0x03, 0x19
        /*0366*/ 	.short	0x01f0


	//----- nvinfo : EIATTR_PARAM_CBANK
	.align		4
        /*0368*/ 	.byte	0x04, 0x0a
        /*036a*/ 	.short	(.L_2503 - .L_2502)
	.align		4
.L_2502:
        /*036c*/ 	.word	index@(.nv.constant0._Z25selective_scan_bwd_kernelI32Selective_Scan_bwd_kernel_traitsILi32ELi16ELb0ELb1ELb0ELb0ELb1EN3c108BFloat16ENS1_7complexIfEEEEv12SSMParamsBwd)
        /*0370*/ 	.short	0x0380
        /*0372*/ 	.short	0x01f0


	//----- nvinfo : EIATTR_SW_WAR
	.align		4
.L_2503:
        /*0374*/ 	.byte	0x04, 0x36
        /*0376*/ 	.short	(.L_2505 - .L_2504)
.L_2504:
        /*0378*/ 	.word	0x00000008
.L_2505:


//--------------------- .nv.info._Z25selective_scan_bwd_kernelI32Selective_Scan_bwd_kernel_traitsILi32ELi16ELb0ELb1ELb0ELb1ELb0EN3c108BFloat16ENS1_7complexIfEEEEv12SSMParamsBwd --------------------------
	.section	.nv.info._Z25selective_scan_bwd_kernelI32Selective_Scan_bwd_kernel_traitsILi32ELi16ELb0ELb1ELb0ELb1ELb0EN3c108BFloat16ENS1_7complexIfEEEEv12SSMParamsBwd,"",@"SHT_CUDA_INFO"
	.sectionflags	@""
	.align	4


	//----- nvinfo : EIATTR_CUDA_API_VERSION
	.align		4
        /*0000*/ 	.byte	0x04, 0x37
        /*0002*/ 	.short	(.L_2507 - .L_2506)
.L_2506:
        /*0004*/ 	.word	0x00000082


	//----- nvinfo : EIATTR_KPARAM_INFO
	.align		4
.L_2507:
        /*0008*/ 	.byte	0x04, 0x17
        /*000a*/ 	.short	(.L_2509 - .L_2508)
.L_2508:
        /*000c*/ 	.word	0x00000000
        /*0010*/ 	.short	0x0000
        /*0012*/ 	.short	0x0000
        /*0014*/ 	.byte	0x00, 0xf0, 0xc1, 0x07


	//----- nvinfo : EIATTR_SPARSE_MMA_MASK
	.align		4
.L_2509:
        /*0018*/ 	.byte	0x03, 0x50
        /*001a*/ 	.short	0x0000


	//----- nvinfo : EIATTR_MAXREG_COUNT
	.align		4
        /*001c*/ 	.byte	0x03, 0x1b
        /*001e*/ 	.short	0x00ff


	//----- nvinfo : EIATTR_NUM_BARRIERS
	.align		4
        /*0020*/ 	.byte	0x02, 0x4c
        /*0022*/ 	.byte	0x01
	.zero		1


	//----- nvinfo : EIATTR_MERCURY_ISA_VERSION
	.align		4
        /*0024*/ 	.byte	0x03, 0x5f
        /*0026*/ 	.short	0x0101


	//----- nvinfo : EIATTR_INT_WARP_WIDE_INSTR_OFFSETS
	.align		4
        /*0028*/ 	.byte	0x04, 0x31
        /*002a*/ 	.short	(.L_2511 - .L_2510)


	//   ....[0]....
.L_2510:
        /*002c*/ 	.word	0x00009050


	//   ....[1]....
        /*0030*/ 	.word	0x00009720


	//----- nvinfo : EIATTR_COOP_GROUP_MASK_REGIDS
	.align		4
.L_2511:
        /*0034*/ 	.byte	0x04, 0x29
        /*0036*/ 	.short	(.L_2513 - .L_2512)


	//   ....[0]....
.L_2512:
        /*0038*/ 	.word	0xffffffff


	//   ....[1]....
        /*003c*/ 	.word	0xffffffff


	//   ....[2]....
        /*0040*/ 	.word	0xffffffff


	//   ....[3]....
        /*0044*/ 	.word	0xffffffff


	//   ....[4]....
        /*0048*/ 	.word	0xffffffff


	//   ....[5]....
        /*004c*/ 	.word	0xffffffff


	//   ....[6]....
        /*0050*/ 	.word	0xffffffff


	//   ....[7]....
        /*0054*/ 	.word	0xffffffff


	//   ....[8]....
        /*0058*/ 	.word	0xffffffff


	//   ....[9]....
        /*005c*/ 	.word	0xffffffff


	//   ....[10]....
        /*0060*/ 	.word	0xffffffff


	//   ....[11]....
        /*0064*/ 	.word	0xffffffff


	//   ....[12]....
        /*0068*/ 	.word	0xffffffff


	//   ....[13]....
        /*006c*/ 	.word	0xffffffff


	//   ....[14]....
        /*0070*/ 	.word	0xffffffff


	//   ....[15]....
        /*0074*/ 	.word	0xffffffff


	//   ....[16]....
        /*0078*/ 	.word	0xffffffff


	//   ....[17]....
        /*007c*/ 	.word	0xffffffff


	//   ....[18]....
        /*0080*/ 	.word	0xffffffff


	//   ....[19]....
        /*0084*/ 	.word	0xffffffff


	//   ....[20]....
        /*0088*/ 	.word	0xffffffff


	//   ....[21]....
        /*008c*/ 	.word	0xffffffff


	//   ....[22]....
        /*0090*/ 	.word	0xffffffff


	//   ....[23]....
        /*0094*/ 	.word	0xffffffff


	//   ....[24]....
        /*0098*/ 	.word	0xffffffff


	//   ....[25]....
        /*009c*/ 	.word	0xffffffff


	//   ....[26]....
        /*00a0*/ 	.word	0xffffffff


	//   ....[27]....
        /*00a4*/ 	.word	0xffffffff


	//   ....[28]....
        /*00a8*/ 	.word	0xffffffff


	//   ....[29]....
        /*00ac*/ 	.word	0xffffffff


	//   ....[30]....
        /*00b0*/ 	.word	0xffffffff


	//   ....[31]....
        /*00b4*/ 	.word	0xffffffff


	//   ....[32]....
        /*00b8*/ 	.word	0xffffffff


	//   ....[33]....
        /*00bc*/ 	.word	0xffffffff


	//   ....[34]....
        /*00c0*/ 	.word	0xffffffff


	//   ....[35]....
        /*00c4*/ 	.word	0xffffffff


	//   ....[36]....
        /*00c8*/ 	.word	0xffffffff


	//   ....[37]....
        /*00cc*/ 	.word	0xffffffff


	//   ....[38]....
        /*00d0*/ 	.word	0xffffffff


	//   ....[39]....
        /*00d4*/ 	.word	0xffffffff


	//   ....[40]....
        /*00d8*/ 	.word	0xffffffff


	//   ....[41]....
        /*00dc*/ 	.word	0xffffffff


	//   ....[42]....
        /*00e0*/ 	.word	0xffffffff


	//   ....[43]....
        /*00e4*/ 	.word	0xffffffff


	//   ....[44]....
        /*00e8*/ 	.word	0xffffffff


	//   ....[45]....
        /*00ec*/ 	.word	0xffffffff


	//   ....[46]....
        /*00f0*/ 	.word	0xffffffff


	//   ....[47]....
        /*00f4*/ 	.word	0xffffffff


	//   ....[48]....
        /*00f8*/ 	.word	0xffffffff


	//   ....[49]....
        /*00fc*/ 	.word	0xffffffff


	//   ....[50]....
        /*0100*/ 	.word	0xffffffff


	//   ....[51]....
        /*0104*/ 	.word	0xffffffff


	//   ....[52]....
        /*0108*/ 	.word	0xffffffff


	//   ....[53]....
        /*010c*/ 	.word	0xffffffff


	//   ....[54]....
        /*0110*/ 	.word	0xffffffff


	//   ....[55]....
        /*0114*/ 	.word	0xffffffff


	//   ....[56]....
        /*0118*/ 	.word	0xffffffff


	//   ....[57]....
        /*011c*/ 	.word	0xffffffff


	//   ....[58]....
        /*0120*/ 	.word	0xffffffff


	//   ....[59]....
        /*0124*/ 	.word	0xffffffff


	//   ....[60]....
        /*0128*/ 	.word	0xffffffff


	//   ....[61]....
        /*012c*/ 	.word	0xffffffff


	//   ....[62]....
        /*0130*/ 	.word	0xffffffff


	//   ....[63]....
        /*0134*/ 	.word	0xffffffff


	//   ....[64]....
        /*0138*/ 	.word	0xffffffff


	//   ....[65]....
        /*013c*/ 	.word	0xffffffff


	//   ....[66]....
        /*0140*/ 	.word	0xffffffff


	//   ....[67]....
        /*0144*/ 	.word	0xffffffff


	//   ....[68]....
        /*0148*/ 	.word	0xffffffff


	//   ....[69]....
        /*014c*/ 	.word	0xffffffff


	//   ....[70]....
        /*0150*/ 	.word	0xffffffff


	//   ....[71]....
        /*0154*/ 	.word	0xffffffff


	//   ....[72]....
        /*0158*/ 	.word	0xffffffff


	//   ....[73]....
        /*015c*/ 	.word	0xffffffff


	//   ....[74]....
        /*0160*/ 	.word	0xffffffff


	//   ....[75]....
        /*0164*/ 	.word	0xffffffff


	//   ....[76]....
        /*0168*/ 	.word	0xffffffff


	//   ....[77]....
        /*016c*/ 	.word	0xffffffff


	//   ....[78]....
        /*0170*/ 	.word	0xffffffff


	//   ....[79]....
        /*0174*/ 	.word	0xffffffff


	//   ....[80]....
        /*0178*/ 	.word	0xffffffff


	//   ....[81]....
        /*017c*/ 	.word	0xffffffff


	//   ....[82]....
        /*0180*/ 	.word	0xffffffff


	//   ....[83]....
        /*0184*/ 	.word	0xffffffff


	//   ....[84]....
        /*0188*/ 	.word	0xffffffff


	//   ....[85]....
        /*018c*/ 	.word	0xffffffff


	//   ....[86]....
        /*0190*/ 	.word	0xffffffff


	//   ....[87]....
        /*0194*/ 	.word	0xffffffff


	//   ....[88]....
        /*0198*/ 	.word	0xffffffff


	//   ....[89]....
        /*019c*/ 	.word	0xffffffff


	//   ....[90]....
        /*01a0*/ 	.word	0xffffffff


	//   ....[91]....
        /*01a4*/ 	.word	0xffffffff


	//   ....[92]....
        /*01a8*/ 	.word	0xffffffff


	//----- nvinfo : EIATTR_COOP_GROUP_INSTR_OFFSETS
	.align		4
.L_2513:
        /*01ac*/ 	.byte	0x04, 0x28
        /*01ae*/ 	.short	(.L_2515 - .L_2514)


	//   ....[0]....
.L_2514:
        /*01b0*/ 	.word	0x000013f0


	//   ....[1]....
        /*01b4*/ 	.word	0x000019b0


	//   ....[2]....
        /*01b8*/ 	.word	0x00001fe0


	//   ....[3]....
        /*01bc*/ 	.word	0x00006510


	//   ....[4]....
        /*01c0*/ 	.word	0x00008140


	//   ....[5]....
        /*01c4*/ 	.word	0x00008150


	//   ....[6]....
        /*01c8*/ 	.word	0x00008160


	//   ....[7]....
        /*01cc*/ 	.word	0x00008170


	//   ....[8]....
        /*01d0*/ 	.word	0x00008220


	//   ....[9]....
        /*01d4*/ 	.word	0x00008240


	//   ....[10]....
        /*01d8*/ 	.word	0x00008250


	//   ....[11]....
        /*01dc*/ 	.word	0x00008260


	//   ....[12]....
        /*01e0*/ 	.word	0x00008310


	//   ....[13]....
        /*01e4*/ 	.word	0x00008330


	//   ....[14]....
        /*01e8*/ 	.word	0x00008340


	//   ....[15]....
        /*01ec*/ 	.word	0x00008350


	//   ....[16]....
        /*01f0*/ 	.word	0x00008400


	//   ....[17]....
        /*01f4*/ 	.word	0x00008420


	//   ....[18]....
        /*01f8*/ 	.word	0x00008430


	//   ....[19]....
        /*01fc*/ 	.word	0x00008440


	//   ....[20]....
        /*0200*/ 	.word	0x00008500


	//   ....[21]....
        /*0204*/ 	.word	0x00008510


	//   ....[22]....
        /*0208*/ 	.word	0x00008520


	//   ....[23]....
        /*020c*/ 	.word	0x00008530


	//   ....[24]....
        /*0210*/ 	.word	0x000085e0


	//   ....[25]....
        /*0214*/ 	.word	0x000085f0


	//   ....[26]....
        /*0218*/ 	.word	0x00008600


	//   ....[27]....
        /*021c*/ 	.word	0x00008610


	//   ....[28]....
        /*0220*/ 	.word	0x00008620


	//   ....[29]....
        /*0224*/ 	.word	0x00008640


	//   ....[30]....
        /*0228*/ 	.word	0x00009100


	//   ....[31]....
        /*022c*/ 	.word	0x00009130


	//   ....[32]....
        /*0230*/ 	.word	0x00009140


	//   ....[33]....
        /*0234*/ 	.word	0x00009150


	//   ....[34]....
        /*0238*/ 	.word	0x00009230


	//   ....[35]....
        /*023c*/ 	.word	0x00009250


	//   ....[36]....
        /*0240*/ 	.word	0x00009260


	//   ....[37]....
        /*0244*/ 	.word	0x00009270


	//   ....[38]....
        /*0248*/ 	.word	0x00009350


	//   ....[39]....
        /*024c*/ 	.word	0x00009370


	//   ....[40]....
        /*0250*/ 	.word	0x00009380


	//   ....[41]....
        /*0254*/ 	.word	0x00009390


	//   ....[42]....
        /*0258*/ 	.word	0x00009470


	//   ....[43]....
        /*025c*/ 	.word	0x00009490


	//   ....[44]....
        /*0260*/ 	.word	0x000094a0


	//   ....[45]....
        /*0264*/ 	.word	0x000094b0


	//   ....[46]....
        /*0268*/ 	.word	0x00009590


	//   ....[47]....
        /*026c*/ 	.word	0x000095b0


	//   ....[48]....
        /*0270*/ 	.word	0x000095c0


	//   ....[49]....
        /*0274*/ 	.word	0x000095d0


	//   ....[50]....
        /*0278*/ 	.word	0x000096a0


	//   ....[51]....
        /*027c*/ 	.word	0x000096e0


	//   ....[52]....
        /*0280*/ 	.word	0x00009700


	//   ....[53]....
        /*0284*/ 	.word	0x00009710


	//   ....[54]....
        /*0288*/ 	.word	0x00009730


	//   ....[55]....
        /*028c*/ 	.word	0x00009750


	//   ....[56]....
        /*0290*/ 	.word	0x00009780


	//   ....[57]....
        /*0294*/ 	.word	0x00009820


	//   ....[58]....
        /*0298*/ 	.word	0x00009860


	//   ....[59]....
        /*029c*/ 	.word	0x000098d0


	//   ....[60]....
        /*02a0*/ 	.word	0x0000cd40


	//   ....[61]....
        /*02a4*/ 	.word	0x0000cd80


	//   ....[62]....
        /*02a8*/ 	.word	0x0000cdc0


	//   ....[63]....
        /*02ac*/ 	.word	0x0000ce00


	//   ....[64]....
        /*02b0*/ 	.word	0x0000cf50


	//   ....[65]....
        /*02b4*/ 	.word	0x0000cf90


	//   ....[66]....
        /*02b8*/ 	.word	0x0000cfd0


	//   ....[67]....
        /*02bc*/ 	.word	0x0000d010


	//   ....[68]....
        /*02c0*/ 	.word	0x0000d120


	//   ....[69]....
        /*02c4*/ 	.word	0x0000d160


	//   ....[70]....
        /*02c8*/ 	.word	0x0000d1a0


	//   ....[71]....
        /*02cc*/ 	.word	0x0000d1e0


	//   ....[72]....
        /*02d0*/ 	.word	0x0000d2f0


	//   ....[73]....
        /*02d4*/ 	.word	0x0000d330


	//   ....[74]....
        /*02d8*/ 	.word	0x0000d370


	//   ....[75]....
        /*02dc*/ 	.word	0x0000d3b0


	//   ....[76]....
        /*02e0*/ 	.word	0x0000d470


	//   ....[77]....
        /*02e4*/ 	.word	0x0000d490


	//   ....[78]....
        /*02e8*/ 	.word	0x0000d4b0


	//   ....[79]....
        /*02ec*/ 	.word	0x0000d4c0


	//   ....[80]....
        /*02f0*/ 	.word	0x0000ddd0


	//   ....[81]....
        /*02f4*/ 	.word	0x0000e620


	//   ....[82]....
        /*02f8*/ 	.word	0x0000ef30


	//   ....[83]....
        /*02fc*/ 	.word	0x0000f540


	//   ....[84]....
        /*0300*/ 	.word	0x0000f590


	//   ....[85]....
        /*0304*/ 	.word	0x0000f5e0


	//   ....[86]....
        /*0308*/ 	.word	0x0000f610


	//   ....[87]....
        /*030c*/ 	.word	0x0000f630


	//   ....[88]....
        /*0310*/ 	.word	0x0000f750


	//   ....[89]....
        /*0314*/ 	.word	0x0000f790


	//   ....[90]....
        /*0318*/ 	.word	0x0000f7e0


	//   ....[91]....
        /*031c*/ 	.word	0x0000f810


	//   ....[92]....
        /*0320*/ 	.word	0x0000f830


	//----- nvinfo : EIATTR_VRC_CTA_INIT_COUNT
	.align		4
.L_2515:
        /*0324*/ 	.byte	0x02, 0x4a
	.zero		1
	.zero		1


	//----- nvinfo : EIATTR_EXIT_INSTR_OFFSETS
	.align		4
        /*0328*/ 	.byte	0x04, 0x1c
        /*032a*/ 	.short	(.L_2517 - .L_2516)


	//   ....[0]....
.L_2516:
        /*032c*/ 	.word	0x0000f8f0


	//   ....[1]....
        /*0330*/ 	.word	0x0000fbf0


	//----- nvinfo : EIATTR_MAX_THREADS
	.align		4
.L_2517:
        /*0334*/ 	.byte	0x04, 0x05
        /*0336*/ 	.short	(.L_2519 - .L_2518)
.L_2518:
        /*0338*/ 	.word	0x00000020
        /*033c*/ 	.word	0x00000001
        /*0340*/ 	.word	0x00000001


	//----- nvinfo : EIATTR_CRS_STACK_SIZE
	.align		4
.L_2519:
        /*0344*/ 	.byte	0x04, 0x1e
        /*0346*/ 	.short	(.L_2521 - .L_2520)
.L_2520:
        /*0348*/ 	.word	0x00000000


	//----- nvinfo : EIATTR_CBANK_PARAM_SIZE
	.align		4
.L_2521:
        /*034c*/ 	.byte	0x03, 0x19
        /*034e*/ 	.short	0x01f0


	//----- nvinfo : EIATTR_PARAM_CBANK
	.align		4
        /*0350*/ 	.byte	0x04, 0x0a
        /*0352*/ 	.short	(.L_2523 - .L_2522)
	.align		4
.L_2522:
        /*0354*/ 	.word	index@(.nv.constant0._Z25selective_scan_bwd_kernelI32Selective_Scan_bwd_kernel_traitsILi32ELi16ELb0ELb1ELb0ELb1ELb0EN3c108BFloat16ENS1_7complexIfEEEEv12SSMParamsBwd)
        /*0358*/ 	.short	0x0380
        /*035a*/ 	.short	0x01f0


	//----- nvinfo : EIATTR_SW_WAR
	.align		4
.L_2523:
        /*035c*/ 	.byte	0x04, 0x36
        /*035e*/ 	.short	(.L_2525 - .L_2524)
.L_2524:
        /*0360*/ 	.word	0x00000008
.L_2525:


//--------------------- .nv.info._Z25selective_scan_bwd_kernelI32Selective_Scan_bwd_kernel_traitsILi32ELi16ELb0ELb1ELb0ELb1ELb1EN3c108BFloat16ENS1_7complexIfEEEEv12SSMParamsBwd --------------------------
	.section	.nv.info._Z25selective_scan_bwd_kernelI32Selective_Scan_bwd_kernel_traitsILi32ELi16ELb0ELb1ELb0ELb1ELb1EN3c108BFloat16ENS1_7complexIfEEEEv12SSMParamsBwd,"",@"SHT_CUDA_INFO"
	.sectionflags	@""
	.align	4


	//----- nvinfo : EIATTR_CUDA_API_VERSION
	.align		4
        /*0000*/ 	.byte	0x04, 0x37
        /*0002*/ 	.short	(.L_2527 - .L_2526)
.L_2526:
        /*0004*/ 	.word	0x00000082


	//----- nvinfo : EIATTR_KPARAM_INFO
	.align		4
.L_2527:
        /*0008*/ 	.byte	0x04, 0x17
        /*000a*/ 	.short	(.L_2529 - .L_2528)
.L_2528:
        /*000c*/ 	.word	0x00000000
        /*0010*/ 	.short	0x0000
        /*0012*/ 	.short	0x0000
        /*0014*/ 	.byte	0x00, 0xf0, 0xc1, 0x07


	//----- nvinfo : EIATTR_SPARSE_MMA_MASK
	.align		4
.L_2529:
        /*0018*/ 	.byte	0x03, 0x50
        /*001a*/ 	.short	0x0000


	//----- nvinfo : EIATTR_MAXREG_COUNT
	.align		4
        /*001c*/ 	.byte	0x03, 0x1b
        /*001e*/ 	.short	0x00ff


	//----- nvinfo : EIATTR_NUM_BARRIERS
	.align		4
        /*0020*/ 	.byte	0x02, 0x4c
        /*0022*/ 	.byte	0x01
	.zero		1


	//----- nvinfo : EIATTR_MERCURY_ISA_VERSION
	.align		4
        /*0024*/ 	.byte	0x03, 0x5f
        /*0026*/ 	.short	0x0101


	//----- nvinfo : EIATTR_INT_WARP_WIDE_INSTR_OFFSETS
	.align		4
        /*0028*/ 	.byte	0x04, 0x31
        /*002a*/ 	.short	(.L_2531 - .L_2530)


	//   ....[0]....
.L_2530:
        /*002c*/ 	.word	0x0000b8f0


	//   ....[1]....
        /*0030*/ 	.word	0x0000bff0


	//----- nvinfo : EIATTR_COOP_GROUP_MASK_REGIDS
	.align		4
.L_2531:
        /*0034*/ 	.byte	0x04, 0x29
        /*0036*/ 	.short	(.L_2533 - .L_2532)


	//   ....[0]....
.L_2532:
        /*0038*/ 	.word	0xffffffff


	//   ....[1]....
        /*003c*/ 	.word	0xffffffff


	//   ....[2]....
        /*0040*/ 	.word	0xffffffff


	//   ....[3]....
        /*0044*/ 	.word	0xffffffff


	//   ....[4]....
        /*0048*/ 	.word	0xffffffff


	//   ....[5]....
        /*004c*/ 	.word	0xffffffff


	//   ....[6]....
        /*0050*/ 	.word	0xffffffff


	//   ....[7]....
        /*0054*/ 	.word	0xffffffff


	//   ....[8]....
        /*0058*/ 	.word	0xffffffff


	//   ....[9]....
        /*005c*/ 	.word	0xffffffff


	//   ....[10]....
        /*0060*/ 	.word	0xffffffff


	//   ....[11]....
        /*0064*/ 	.word	0xffffffff


	//   ....[12]....
        /*0068*/ 	.word	0xffffffff


	//   ....[13]....
        /*006c*/ 	.word	0xffffffff


	//   ....[14]....
        /*0070*/ 	.word	0xffffffff


	//   ....[15]....
        /*0074*/ 	.word	0xffffffff


	//   ....[16]....
        /*0078*/ 	.word	0xffffffff


	//   ....[17]....
        /*007c*/ 	.word	0xffffffff


	//   ....[18]....
        /*0080*/ 	.word	0xffffffff


	//   ....[19]....
        /*0084*/ 	.word	0xffffffff


	//   ....[20]....
        /*0088*/ 	.word	0xffffffff


	//   ....[21]....
        /*008c*/ 	.word	0xffffffff


	//   ....[22]....
        /*0090*/ 	.word	0xffffffff


	//   ....[23]....
        /*0094*/ 	.word	0xffffffff


	//   ....[24]....
        /*0098*/ 	.word	0xffffffff


	//   ....[25]....
        /*009c*/ 	.word	0xffffffff


	//   ....[26]....
        /*00a0*/ 	.word	0xffffffff


	//   ....[27]....
        /*00a4*/ 	.word	0xffffffff


	//   ....[28]....
        /*00a8*/ 	.word	0xffffffff


	//   ....[29]....
        /*00ac*/ 	.word	0xffffffff


	//   ....[30]....
        /*00b0*/ 	.word	0xffffffff


	//   ....[31]....
        /*00b4*/ 	.word	0xffffffff


	//   ....[32]....
        /*00b8*/ 	.word	0xffffffff


	//   ....[33]....
        /*00bc*/ 	.word	0xffffffff


	//   ....[34]....
        /*00c0*/ 	.word	0xffffffff


	//   ....[35]....
        /*00c4*/ 	.word	0xffffffff


	//   ....[36]....
        /*00c8*/ 	.word	0xffffffff


	//   ....[37]....
        /*00cc*/ 	.word	0xffffffff


	//   ....[38]....
        /*00d0*/ 	.word	0xffffffff


	//   ....[39]....
        /*00d4*/ 	.word	0xffffffff


	//   ....[40]....
        /*00d8*/ 	.word	0xffffffff


	//   ....[41]....
        /*00dc*/ 	.word	0xffffffff


	//   ....[42]....
        /*00e0*/ 	.word	0xffffffff


	//   ....[43]....
        /*00e4*/ 	.word	0xffffffff


	//   ....[44]....
        /*00e8*/ 	.word	0xffffffff


	//   ....[45]....
        /*00ec*/ 	.word	0xffffffff


	//   ....[46]....
        /*00f0*/ 	.word	0xffffffff


	//   ....[47]....
        /*00f4*/ 	.word	0xffffffff


	//   ....[48]....
        /*00f8*/ 	.word	0xffffffff


	//   ....[49]....
        /*00fc*/ 	.word	0xffffffff


	//   ....[50]....
        /*0100*/ 	.word	0xffffffff


	//   ....[51]....
        /*0104*/ 	.word	0xffffffff


	//   ....[52]....
        /*0108*/ 	.word	0xffffffff


	//   ....[53]....
        /*010c*/ 	.word	0xffffffff


	//   ....[54]....
        /*0110*/ 	.word	0xffffffff


	//   ....[55]....
        /*0114*/ 	.word	0xffffffff


	//   ....[56]....
        /*0118*/ 	.word	0xffffffff


	//   ....[57]....
        /*011c*/ 	.word	0xffffffff


	//   ....[58]....
        /*0120*/ 	.word	0xffffffff


	//   ....[59]....
        /*0124*/ 	.word	0xffffffff


	//   ....[60]....
        /*0128*/ 	.word	0xffffffff


	//   ....[61]....
        /*012c*/ 	.word	0xffffffff


	//   ....[62]....
        /*0130*/ 	.word	0xffffffff


	//   ....[63]....
        /*0134*/ 	.word	0xffffffff


	//   ....[64]....
        /*0138*/ 	.word	0xffffffff


	//   ....[65]....
        /*013c*/ 	.word	0xffffffff


	//   ....[66]....
        /*0140*/ 	.word	0xffffffff


	//   ....[67]....
        /*0144*/ 	.word	0xffffffff


	//   ....[68]....
        /*0148*/ 	.word	0xffffffff


	//   ....[69]....
        /*014c*/ 	.word	0xffffffff


	//   ....[70]....
        /*0150*/ 	.word	0xffffffff


	//   ....[71]....
        /*0154*/ 	.word	0xffffffff


	//   ....[72]....
        /*0158*/ 	.word	0xffffffff


	//   ....[73]....
        /*015c*/ 	.word	0xffffffff


	//   ....[74]....
        /*0160*/ 	.word	0xffffffff


	//   ....[75]....
        /*0164*/ 	.word	0xffffffff


	//   ....[76]....
        /*0168*/ 	.word	0xffffffff


	//   ....[77]....
        /*016c*/ 	.word	0xffffffff


	//   ....[78]....
        /*0170*/ 	.word	0xffffffff


	//   ....[79]....
        /*0174*/ 	.word	0xffffffff


	//   ....[80]....
        /*0178*/ 	.word	0xffffffff


	//   ....[81]....
        /*017c*/ 	.word	0xffffffff


	//   ....[82]....
        /*0180*/ 	.word	0xffffffff


	//   ....[83]....
        /*0184*/ 	.word	0xffffffff


	//   ....[84]....
        /*0188*/ 	.word	0xffffffff


	//   ....[85]....
        /*018c*/ 	.word	0xffffffff


	//   ....[86]....
        /*0190*/ 	.word	0xffffffff


	//   ....[87]....
        /*0194*/ 	.word	0xffffffff


	//   ....[88]....
        /*0198*/ 	.word	0xffffffff


	//   ....[89]....
        /*019c*/ 	.word	0xffffffff


	//   ....[90]....
        /*01a0*/ 	.word	0xffffffff


	//   ....[91]....
        /*01a4*/ 	.word	0xffffffff


	//   ....[92]....
        /*01a8*/ 	.word	0xffffffff


	//   ....[93]....
        /*01ac*/ 	.word	0xffffffff


	//   ....[94]....
        /*01b0*/ 	.word	0xffffffff


	//   ....[95]....
        /*01b4*/ 	.word	0xffffffff


	//   ....[96]....
        /*01b8*/ 	.word	0xffffffff


	//----- nvinfo : EIATTR_COOP_GROUP_INSTR_OFFSETS
	.align		4
.L_2533:
        /*01bc*/ 	.byte	0x04, 0x28
        /*01be*/ 	.short	(.L_2535 - .L_2534)


	//   ....[0]....
.L_2534:
        /*01c0*/ 	.word	0x00001420


	//   ....[1]....
        /*01c4*/ 	.word	0x00001a20


	//   ....[2]....
        /*01c8*/ 	.word	0x000020b0


	//   ....[3]....
        /*01cc*/ 	.word	0x00004bc0


	//   ....[4]....
        /*01d0*/ 	.word	0x000052e0


	//   ....[5]....
        /*01d4*/ 	.word	0x00005fa0


	//   ....[6]....
        /*01d8*/ 	.word	0x00006990


	//   ....[7]....
        /*01dc*/ 	.word	0x00008dc0


	//   ....[8]....
        /*01e0*/ 	.word	0x0000aa10


	//   ....[9]....
        /*01e4*/ 	.word	0x0000aa20


	//   ....[10]....
        /*01e8*/ 	.word	0x0000aa30


	//   ....[11]....
        /*01ec*/ 	.word	0x0000aa50


	//   ....[12]....
        /*01f0*/ 	.word	0x0000aae0


	//   ....[13]....
        /*01f4*/ 	.word	0x0000ab00


	//   ....[14]....
        /*01f8*/ 	.word	0x0000ab20


	//   ....[15]....
        /*01fc*/ 	.word	0x0000ab40


	//   ....[16]....
        /*0200*/ 	.word	0x0000abd0


	//   ....[17]....
        /*0204*/ 	.word	0x0000abf0


	//   ....[18]....
        /*0208*/ 	.word	0x0000ac10


	//   ....[19]....
        /*020c*/ 	.word	0x0000ac30


	//   ....[20]....
        /*0210*/ 	.word	0x0000acc0


	//   ....[21]....
        /*0214*/ 	.word	0x0000ace0


	//   ....[22]....
        /*0218*/ 	.word	0x0000ad00


	//   ....[23]....
        /*021c*/ 	.word	0x0000ad10


	//   ....[24]....
        /*0220*/ 	.word	0x0000adc0


	//   ....[25]....
        /*0224*/ 	.word	0x0000ade0


	//   ....[26]....
        /*0228*/ 	.word	0x0000adf0


	//   ....[27]....
        /*022c*/ 	.word	0x0000ae00


	//   ....[28]....
        /*0230*/ 	.word	0x0000aeb0


	//   ....[29]....
        /*0234*/ 	.word	0x0000aec0


	//   ....[30]....
        /*0238*/ 	.word	0x0000aed0


	//   ....[31]....
        /*023c*/ 	.word	0x0000aee0


	//   ....[32]....
        /*0240*/ 	.word	0x0000aef0


	//   ....[33]....
        /*0244*/ 	.word	0x0000af10


	//   ....[34]....
        /*0248*/ 	.word	0x0000b9e0


	//   ....[35]....
        /*024c*/ 	.word	0x0000ba00


	//   ....[36]....
        /*0250*/ 	.word	0x0000ba10


	//   ....[37]....
        /*0254*/ 	.word	0x0000ba20


	//   ....[38]....
        /*0258*/ 	.word	0x0000bb00


	//   ....[39]....
        /*025c*/ 	.word	0x0000bb20


	//   ....[40]....
        /*0260*/ 	.word	0x0000bb30


	//   ....[41]....
        /*0264*/ 	.word	0x0000bb40


	//   ....[42]....
        /*0268*/ 	.word	0x0000bc20


	//   ....[43]....
        /*026c*/ 	.word	0x0000bc40


	//   ....[44]....
        /*0270*/ 	.word	0x0000bc50


	//   ....[45]....
        /*0274*/ 	.word	0x0000bc60


	//   ....[46]....
        /*0278*/ 	.word	0x0000bd40


	//   ....[47]....
        /*027c*/ 	.word	0x0000bd60


	//   ....[48]....
        /*0280*/ 	.word	0x0000bd70


	//   ....[49]....
        /*0284*/ 	.word	0x0000bd80


	//   ....[50]....
        /*0288*/ 	.word	0x0000be60


	//   ....[51]....
        /*028c*/ 	.word	0x0000be80


	//   ....[52]....
        /*0290*/ 	.word	0x0000be90


	//   ....[53]....
        /*0294*/ 	.word	0x0000bea0


	//   ....[54]....
        /*0298*/ 	.word	0x0000bf70


	//   ....[55]....
        /*029c*/ 	.word	0x0000bfb0


	//   ....[56]....
        /*02a0*/ 	.word	0x0000bfd0


	//   ....[57]....
        /*02a4*/ 	.word	0x0000bfe0


	//   ....[58]....
        /*02a8*/ 	.word	0x0000c000


	//   ....[59]....
        /*02ac*/ 	.word	0x0000c020


	//   ....[60]....
        /*02b0*/ 	.word	0x0000c050


	//   ....[61]....
        /*02b4*/ 	.word	0x0000c0c0


	//   ....[62]....
        /*02b8*/ 	.word	0x0000c100


	//   ....[63]....
        /*02bc*/ 	.word	0x0000c170


	//   ....[64]....
        /*02c0*/ 	.word	0x0000f600


	//   ....[65]....
        /*02c4*/ 	.word	0x0000f640


	//   ....[66]....
        /*02c8*/ 	.word	0x0000f680


	//   ....[67]....
        /*02cc*/ 	.word	0x0000f6c0


	//   ....[68]....
        /*02d0*/ 	.word	0x0000f7d0


	//   ....[69]....
        /*02d4*/ 	.word	0x0000f810


	//   ....[70]....
        /*02d8*/ 	.word	0x0000f850


	//   ....[71]....
        /*02dc*/ 	.word	0x0000f890


	//   ....[72]....
        /*02e0*/ 	.word	0x0000f9a0


	//   ....[73]....
        /*02e4*/ 	.word	0x0000f9e0


	//   ....[74]....
        /*02e8*/ 	.word	0x0000fa20


	//   ....[75]....
        /*02ec*/ 	.word	0x0000fa60


	//   ....[76]....
        /*02f0*/ 	.word	0x0000fbb0


	//   ....[77]....
        /*02f4*/ 	.word	0x0000fbf0


	//   ....[78]....
        /*02f8*/ 	.word	0x0000fc30


	//   ....[79]....
        /*02fc*/ 	.word	0x0000fc70


	//   ....[80]....
        /*0300*/ 	.word	0x0000fd30


	//   ....[81]....
        /*0304*/ 	.word	0x0000fd50


	//   ....[82]....
        /*0308*/ 	.word	0x0000fd70


	//   ....[83]....
        /*030c*/ 	.word	0x0000fd80


	//   ....[84]....
        /*0310*/ 	.word	0x00010680


	//   ....[85]....
        /*0314*/ 	.word	0x00010ec0


	//   ....[86]....
        /*0318*/ 	.word	0x000117d0


	//   ....[87]....
        /*031c*/ 	.word	0x00011dd0


	//   ....[88]....
        /*0320*/ 	.word	0x00011e20


	//   ....[89]....
        /*0324*/ 	.word	0x00011e70


	//   ....[90]....
        /*0328*/ 	.word	0x00011ea0


	//   ....[91]....
        /*032c*/ 	.word	0x00011ec0


	//   ....[92]....
        /*0330*/ 	.word	0x00011fe0


	//   ....[93]....
        /*0334*/ 	.word	0x00012020


	//   ....[94]....
        /*0338*/ 	.word	0x00012070


	//   ....[95]....
        /*033c*/ 	.word	0x000120a0


	//   ....[96]....
        /*0340*/ 	.word	0x000120c0


	//----- nvinfo : EIATTR_VRC_CTA_INIT_COUNT
	.align		4
.L_2535:
        /*0344*/ 	.byte	0x02, 0x4a
	.zero		1
	.zero		1


	//----- nvinfo : EIATTR_EXIT_INSTR_OFFSETS
	.align		4
        /*0348*/ 	.byte	0x04, 0x1c
        /*034a*/ 	.short	(.L_2537 - .L_2536)


	//   ....[0]....
.L_2536:
        /*034c*/ 	.word	0x00012180


	//   ....[1]....
        /*0350*/ 	.word	0x00012480


	//----- nvinfo : EIATTR_MAX_THREADS
	.align		4
.L_2537:
        /*0354*/ 	.byte	0x04, 0x05
        /*0356*/ 	.short	(.L_2539 - .L_2538)
.L_2538:
        /*0358*/ 	.word	0x00000020
        /*035c*/ 	.word	0x00000001
        /*0360*/ 	.word	0x00000001


	//----- nvinfo : EIATTR_CRS_STACK_SIZE
	.align		4
.L_2539:
        /*0364*/ 	.byte	0x04, 0x1e
        /*0366*/ 	.short	(.L_2541 - .L_2540)
.L_2540:
        /*0368*/ 	.word	0x00000000


	//----- nvinfo : EIATTR_CBANK_PARAM_SIZE
	.align		4
.L_2541:
        /*036c*/ 	.byte	0x03, 0x19
        /*036e*/ 	.short	0x01f0


	//----- nvinfo : EIATTR_PARAM_CBANK
	.align		4
        /*0370*/ 	.byte	0x04, 0x0a
        /*0372*/ 	.short	(.L_2543 - .L_2542)
	.align		4
.L_2542:
        /*0374*/ 	.word	index@(.nv.constant0._Z25selective_scan_bwd_kernelI32Selective_Scan_bwd_kernel_traitsILi32ELi16ELb0ELb1ELb0ELb1ELb1EN3c108BFloat16ENS1_7complexIfEEEEv12SSMParamsBwd)
        /*0378*/ 	.short	0x0380
        /*037a*/ 	.short	0x01f0


	//----- nvinfo : EIATTR_SW_WAR
	.align		4
.L_2543:
        /*037c*/ 	.byte	0x04, 0x36
        /*037e*/ 	.short	(.L_2545 - .L_2544)
.L_2544:
        /*0380*/ 	.word	0x00000008
.L_2545:


//--------------------- .nv.info._Z25selective_scan_bwd_kernelI32Selective_Scan_bwd_kernel_traitsILi32ELi16ELb0ELb1ELb1ELb0ELb0EN3c108BFloat16ENS1_7complexIfEEEEv12SSMParamsBwd --------------------------
	.section	.nv.info._Z25selective_scan_bwd_kernelI32Selective_Scan_bwd_kernel_traitsILi32ELi16ELb0ELb1ELb1ELb0ELb0EN3c108BFloat16ENS1_7complexIfEEEEv12SSMParamsBwd,"",@"SHT_CUDA_INFO"
	.sectionflags	@""
	.align	4


	//----- nvinfo : EIATTR_CUDA_API_VERSION
	.align		4
        /*0000*/ 	.byte	0x04, 0x37
        /*0002*/ 	.short	(.L_2547 - .L_2546)
.L_2546:
        /*0004*/ 	.word	0x00000082


	//----- nvinfo : EIATTR_KPARAM_INFO
	.align		4
.L_2547:
        /*0008*/ 	.byte	0x04, 0x17
        /*000a*/ 	.short	(.L_2549 - .L_2548)
.L_2548:
        /*000c*/ 	.word	0x00000000
        /*0010*/ 	.short	0x0000
        /*0012*/ 	.short	0x0000
        /*0014*/ 	.byte	0x00, 0xf0, 0xc1, 0x07


	//----- nvinfo : EIATTR_SPARSE_MMA_MASK
	.align		4
.L_2549:
        /*0018*/ 	.byte	0x03, 0x50
        /*001a*/ 	.short	0x0000


	//----- nvinfo : EIATTR_MAXREG_COUNT
	.align		4
        /*001c*/ 	.byte	0x03, 0x1b
        /*001e*/ 	.short	0x00ff


	//----- nvinfo : EIATTR_NUM_BARRIERS
	.align		4
        /*0020*/ 	.byte	0x02, 0x4c
        /*0022*/ 	.byte	0x01
	.zero		1


	//----- nvinfo : EIATTR_MERCURY_ISA_VERSION
	.align		4
        /*0024*/ 	.byte	0x03, 0x5f
        /*0026*/ 	.short	0x0101


	//----- nvinfo : EIATTR_INT_WARP_WIDE_INSTR_OFFSETS
	.align		4
        /*0028*/ 	.byte	0x04, 0x31
        /*002a*/ 	.short	(.L_2551 - .L_2550)


	//   ....[0]....
.L_2550:
        /*002c*/ 	.word	0x000089b0


	//   ....[1]....
        /*0030*/ 	.word	0x00009090


	//----- nvinfo : EIATTR_COOP_GROUP_MASK_REGIDS
	.align		4
.L_2551:
        /*0034*/ 	.byte	0x04, 0x29
        /*0036*/ 	.short	(.L_2553 - .L_2552)


	//   ....[0]....
.L_2552:
        /*0038*/ 	.word	0xffffffff


	//   ....[1]....
        /*003c*/ 	.word	0xffffffff


	//   ....[2]....
        /*0040*/ 	.word	0xffffffff


	//   ....[3]....
        /*0044*/ 	.word	0xffffffff


	//   ....[4]....
        /*0048*/ 	.word	0xffffffff


	//   ....[5]....
        /*004c*/ 	.word	0xffffffff


	//   ....[6]....
        /*0050*/ 	.word	0xffffffff


	//   ....[7]....
        /*0054*/ 	.word	0xffffffff


	//   ....[8]....
        /*0058*/ 	.word	0xffffffff


	//   ....[9]....
        /*005c*/ 	.word	0xffffffff


	//   ....[10]....
        /*0060*/ 	.word	0xffffffff


	//   ....[11]....
        /*0064*/ 	.word	0xffffffff


	//   ....[12]....
        /*0068*/ 	.word	0xffffffff


	//   ....[13]....
        /*006c*/ 	.word	0xffffffff


	//   ....[14]....
        /*0070*/ 	.word	0xffffffff


	//   ....[15]....
        /*0074*/ 	.word	0xffffffff


	//   ....[16]....
        /*0078*/ 	.word	0xffffffff


	//   ....[17]....
        /*007c*/ 	.word	0xffffffff


	//   ....[18]....
        /*0080*/ 	.word	0xffffffff


	//   ....[19]....
        /*0084*/ 	.word	0xffffffff


	//   ....[20]....
        /*0088*/ 	.word	0xffffffff


	//   ....[21]....
        /*008c*/ 	.word	0xffffffff


	//   ....[22]....
        /*0090*/ 	.word	0xffffffff


	//   ....[23]....
        /*0094*/ 	.word	0xffffffff


	//   ....[24]....
        /*0098*/ 	.word	0xffffffff


	//   ....[25]....
        /*009c*/ 	.word	0xffffffff


	//   ....[26]....
        /*00a0*/ 	.word	0xffffffff


	//   ....[27]....
        /*00a4*/ 	.word	0xffffffff


	//   ....[28]....
        /*00a8*/ 	.word	0xffffffff


	//   ....[29]....
        /*00ac*/ 	.word	0xffffffff


	//   ....[30]....
        /*00b0*/ 	.word	0xffffffff


	//   ....[31]....
        /*00b4*/ 	.word	0xffffffff


	//   ....[32]....
        /*00b8*/ 	.word	0xffffffff


	//   ....[33]....
        /*00bc*/ 	.word	0xffffffff


	//   ....[34]....
        /*00c0*/ 	.word	0xffffffff


	//   ....[35]....
        /*00c4*/ 	.word	0xffffffff


	//   ....[36]....
        /*00c8*/ 	.word	0xffffffff


	//   ....[37]....
        /*00cc*/ 	.word	0xffffffff


	//   ....[38]....
        /*00d0*/ 	.word	0xffffffff


	//   ....[39]....
        /*00d4*/ 	.word	0xffffffff


	//   ....[40]....
        /*00d8*/ 	.word	0xffffffff


	//   ....[41]....
        /*00dc*/ 	.word	0xffffffff


	//   ....[42]....
        /*00e0*/ 	.word	0xffffffff


	//   ....[43]....
        /*00e4*/ 	.word	0xffffffff


	//   ....[44]....
        /*00e8*/ 	.word	0xffffffff


	//   ....[45]....
        /*00ec*/ 	.word	0xffffffff


	//   ....[46]....
        /*00f0*/ 	.word	0xffffffff


	//   ....[47]....
        /*00f4*/ 	.word	0xffffffff


	//   ....[48]....
        /*00f8*/ 	.word	0xffffffff


	//   ....[49]....
        /*00fc*/ 	.word	0xffffffff


	//   ....[50]....
        /*0100*/ 	.word	0xffffffff


	//   ....[51]....
        /*0104*/ 	.word	0xffffffff


	//   ....[52]....
        /*0108*/ 	.word	0xffffffff


	//   ....[53]....
        /*010c*/ 	.word	0xffffffff


	//   ....[54]....
        /*0110*/ 	.word	0xffffffff


	//   ....[55]....
        /*0114*/ 	.word	0xffffffff


	//   ....[56]....
        /*0118*/ 	.word	0xffffffff


	//   ....[57]....
        /*011c*/ 	.word	0xffffffff


	//   ....[58]....
        /*0120*/ 	.word	0xffffffff


	//   ....[59]....
        /*0124*/ 	.word	0xffffffff


	//   ....[60]....
        /*0128*/ 	.word	0xffffffff


	//   ....[61]....
        /*012c*/ 	.word	0xffffffff


	//   ....[62]....
        /*0130*/ 	.word	0xffffffff


	//   ....[63]....
        /*0134*/ 	.word	0xffffffff


	//   ....[64]....
        /*0138*/ 	.word	0xffffffff


	//   ....[65]....
        /*013c*/ 	.word	0xffffffff


	//   ....[66]....
        /*0140*/ 	.word	0xffffffff


	//   ....[67]....
        /*0144*/ 	.word	0xffffffff


	//   ....[68]....
        /*0148*/ 	.word	0xffffffff


	//   ....[69]....
        /*014c*/ 	.word	0xffffffff


	//   ....[70]....
        /*0150*/ 	.word	0xffffffff


	//   ....[71]....
        /*0154*/ 	.word	0xffffffff


	//   ....[72]....
        /*0158*/ 	.word	0xffffffff


	//   ....[73]....
        /*015c*/ 	.word	0xffffffff


	//   ....[74]....
        /*0160*/ 	.word	0xffffffff


	//   ....[75]....
        /*0164*/ 	.word	0xffffffff


	//   ....[76]....
        /*0168*/ 	.word	0xffffffff


	//   ....[77]....
        /*016c*/ 	.word	0xffffffff


	//   ....[78]....
        /*0170*/ 	.word	0xffffffff


	//   ....[79]....
        /*0174*/ 	.word	0xffffffff


	//   ....[80]....
        /*0178*/ 	.word	0xffffffff


	//   ....[81]....
        /*017c*/ 	.word	0xffffffff


	//   ....[82]....
        /*0180*/ 	.word	0xffffffff


	//----- nvinfo : EIATTR_COOP_GROUP_INSTR_OFFSETS
	.align		4
.L_2553:
        /*0184*/ 	.byte	0x04, 0x28
        /*0186*/ 	.short	(.L_2555 - .L_2554)


	//   ....[0]....
.L_2554:
        /*0188*/ 	.word	0x00001600


	//   ....[1]....
        /*018c*/ 	.word	0x00001be0


	//   ....[2]....
        /*0190*/ 	.word	0x00002190


	//   ....[3]....
        /*0194*/ 	.word	0x000045d0


	//   ....[4]....
        /*0198*/ 	.word	0x00006550


	//   ....[5]....
        /*019c*/ 	.word	0x00007a90


	//   ....[6]....
        /*01a0*/ 	.word	0x00007aa0


	//   ....[7]....
        /*01a4*/ 	.word	0x00007ab0


	//   ....[8]....
        /*01a8*/ 	.word	0x00007ad0


	//   ....[9]....
        /*01ac*/ 	.word	0x00007b50


	//   ....[10]....
        /*01b0*/ 	.word	0x00007b70


	//   ....[11]....
        /*01b4*/ 	.word	0x00007ba0


	//   ....[12]....
        /*01b8*/ 	.word	0x00007bc0


	//   ....[13]....
        /*01bc*/ 	.word	0x00007c50


	//   ....[14]....
        /*01c0*/ 	.word	0x00007c70


	//   ....[15]....
        /*01c4*/ 	.word	0x00007c90


	//   ....[16]....
        /*01c8*/ 	.word	0x00007ca0


	//   ....[17]....
        /*01cc*/ 	.word	0x00007d40


	//   ....[18]....
        /*01d0*/ 	.word	0x00007d70


	//   ....[19]....
        /*01d4*/ 	.word	0x00007d80


	//   ....[20]....
        /*01d8*/ 	.word	0x00007d90


	//   ....[21]....
        /*01dc*/ 	.word	0x00007e50


	//   ....[22]....
        /*01e0*/ 	.word	0x00007e60


	//   ....[23]....
        /*01e4*/ 	.word	0x00007e70


	//   ....[24]....
        /*01e8*/ 	.word	0x00007e80


	//   ....[25]....
        /*01ec*/ 	.word	0x00007f30


	//   ....[26]....
        /*01f0*/ 	.word	0x00007f40


	//   ....[27]....
        /*01f4*/ 	.word	0x00007f50


	//   ....[28]....
        /*01f8*/ 	.word	0x00007f60


	//   ....[29]....
        /*01fc*/ 	.word	0x00007f80


	//   ....[30]....
        /*0200*/ 	.word	0x00007fa0


	//   ....[31]....
        /*0204*/ 	.word	0x00008a40


	//   ....[32]....
        /*0208*/ 	.word	0x00008a70


	//   ....[33]....
        /*020c*/ 	.word	0x00008a80


	//   ....[34]....
        /*0210*/ 	.word	0x00008a90


	//   ....[35]....
        /*0214*/ 	.word	0x00008b70


	//   ....[36]....
        /*0218*/ 	.word	0x00008b90


	//   ....[37]....
        /*021c*/ 	.word	0x00008ba0


	//   ....[38]....
        /*0220*/ 	.word	0x00008bb0


	//   ....[39]....
        /*0224*/ 	.word	0x00008c90


	//   ....[40]....
        /*0228*/ 	.word	0x00008cb0


	//   ....[41]....
        /*022c*/ 	.word	0x00008cc0


	//   ....[42]....
        /*0230*/ 	.word	0x00008cd0


	//   ....[43]....
        /*0234*/ 	.word	0x00008db0


	//   ....[44]....
        /*0238*/ 	.word	0x00008dd0


	//   ....[45]....
        /*023c*/ 	.word	0x00008de0


	//   ....[46]....
        /*0240*/ 	.word	0x00008df0


	//   ....[47]....
        /*0244*/ 	.word	0x00008ed0


	//   ....[48]....
        /*0248*/ 	.word	0x00008ef0


	//   ....[49]....
        /*024c*/ 	.word	0x00008f00


	//   ....[50]....
        /*0250*/ 	.word	0x00008f10


	//   ....[51]....
        /*0254*/ 	.word	0x00008fe0


	//   ....[52]....
        /*0258*/ 	.word	0x00009020


	//   ....[53]....
        /*025c*/ 	.word	0x00009060


	//   ....[54]....
        /*0260*/ 	.word	0x00009080


	//   ....[55]....
        /*0264*/ 	.word	0x000090a0


	//   ....[56]....
        /*0268*/ 	.word	0x000090c0


	//   ....[57]....
        /*026c*/ 	.word	0x00009130


	//   ....[58]....
        /*0270*/ 	.word	0x00009160


	//   ....[59]....
        /*0274*/ 	.word	0x00009170


	//   ....[60]....
        /*0278*/ 	.word	0x00009180


	//   ....[61]....
        /*027c*/ 	.word	0x0000d070


	//   ....[62]....
        /*0280*/ 	.word	0x0000d0b0


	//   ....[63]....
        /*0284*/ 	.word	0x0000d240


	//   ....[64]....
        /*0288*/ 	.word	0x0000d280


	//   ....[65]....
        /*028c*/ 	.word	0x0000d310


	//   ....[66]....
        /*0290*/ 	.word	0x0000d330


	//   ....[67]....
        /*0294*/ 	.word	0x0000d360


	//   ....[68]....
        /*0298*/ 	.word	0x0000d380


	//   ....[69]....
        /*029c*/ 	.word	0x0000d3c0


	//   ....[70]....
        /*02a0*/ 	.word	0x0000d400


	//   ....[71]....
        /*02a4*/ 	.word	0x0000d9d0


	//   ....[72]....
        /*02a8*/ 	.word	0x0000e1f0


	//   ....[73]....
        /*02ac*/ 	.word	0x0000e630


	//   ....[74]....
        /*02b0*/ 	.word	0x0000e680


	//   ....[75]....
        /*02b4*/ 	.word	0x0000e6d0


	//   ....[76]....
        /*02b8*/ 	.word	0x0000e700


	//   ....[77]....
        /*02bc*/ 	.word	0x0000e720


	//   ....[78]....
        /*02c0*/ 	.word	0x0000e840


	//   ....[79]....
        /*02c4*/ 	.word	0x0000e870


	//   ....[80]....
        /*02c8*/ 	.word	0x0000e8d0


	//   ....[81]....
        /*02cc*/ 	.word	0x0000e900


	//   ....[82]....
        /*02d0*/ 	.word	0x0000e920


	//----- nvinfo : EIATTR_VRC_CTA_INIT_COUNT
	.align		4
.L_2555:
        /*02d4*/ 	.byte	0x02, 0x4a
	.zero		1
	.zero		1


	//----- nvinfo : EIATTR_EXIT_INSTR_OFFSETS
	.align		4
        /*02d8*/ 	.byte	0x04, 0x1c
        /*02da*/ 	.short	(.L_2557 - .L_2556)


	//   ....[0]....
.L_2556:
        /*02dc*/ 	.word	0x0000e9e0


	//   ....[1]....
        /*02e0*/ 	.word	0x0000ebb0


	//----- nvinfo : EIATTR_MAX_THREADS
	.align		4
.L_2557:
        /*02e4*/ 	.byte	0x04, 0x05
        /*02e6*/ 	.short	(.L_2559 - .L_2558)
.L_2558:
        /*02e8*/ 	.word	0x00000020
        /*02ec*/ 	.word	0x00000001
        /*02f0*/ 	.word	0x00000001


	//----- nvinfo : EIATTR_CRS_STACK_SIZE
	.align		4
.L_2559:
        /*02f4*/ 	.byte	0x04, 0x1e
        /*02f6*/ 	.short	(.L_2561 - .L_2560)
.L_2560:
        /*02f8*/ 	.word	0x00000000


	//----- nvinfo : EIATTR_CBANK_PARAM_SIZE
	.align		4
.L_2561:
        /*02fc*/ 	.byte	0x03, 0x19
        /*02fe*/ 	.short	0x01f0


	//----- nvinfo : EIATTR_PARAM_CBANK
	.align		4
        /*0300*/ 	.byte	0x04, 0x0a
        /*0302*/ 	.short	(.L_2563 - .L_2562)
	.align		4
.L_2562:
        /*0304*/ 	.word	index@(.nv.constant0._Z25selective_scan_bwd_kernelI32Selective_Scan_bwd_kernel_traitsILi32ELi16ELb0ELb1ELb1ELb0ELb0EN3c108BFloat16ENS1_7complexIfEEEEv12SSMParamsBwd)
        /*0308*/ 	.short	0x0380
        /*030a*/ 	.short	0x01f0


	//----- nvinfo : EIATTR_SW_WAR
	.align		4
.L_2563:
        /*030c*/ 	.byte	0x04, 0x36
        /*030e*/ 	.short	(.L_2565 - .L_2564)
.L_2564:
        /*0310*/ 	.word	0x00000008
.L_2565:


//--------------------- .nv.info._Z25selective_scan_bwd_kernelI32Selective_Scan_bwd_kernel_traitsILi32ELi16ELb0ELb1ELb1ELb0ELb1EN3c108BFloat16ENS1_7complexIfEEEEv12SSMParamsBwd --------------------------
	.section	.nv.info._Z25selective_scan_bwd_kernelI32Selective_Scan_bwd_kernel_traitsILi32ELi16ELb0ELb1ELb1ELb0ELb1EN3c108BFloat16ENS1_7complexIfEEEEv12SSMParamsBwd,"",@"SHT_CUDA_INFO"
	.sectionflags	@""
	.align	4


	//----- nvinfo : EIATTR_CUDA_API_VERSION
	.align		4
        /*0000*/ 	.byte	0x04, 0x37
        /*0002*/ 	.short	(.L_2567 - .L_2566)
.L_2566:
        /*0004*/ 	.word	0x00000082


	//----- nvinfo : EIATTR_KPARAM_INFO
	.align		4
.L_2567:
        /*0008*/ 	.byte	0x04, 0x17
        /*000a*/ 	.short	(.L_2569 - .L_2568)
.L_2568:
        /*000c*/ 	.word	0x00000000
        /*0010*/ 	.short	0x0000
        /*0012*/ 	.short	0x0000
        /*0014*/ 	.byte	0x00, 0xf0, 0xc1, 0x07


	//----- nvinfo : EIATTR_SPARSE_MMA_MASK
	.align		4
.L_2569:
        /*0018*/ 	.byte	0x03, 0x50
        /*001a*/ 	.short	0x0000


	//----- nvinfo : EIATTR_MAXREG_COUNT
	.align		4
        /*001c*/ 	.byte	0x03, 0x1b
        /*001e*/ 	.short	0x00ff


	//----- nvinfo : EIATTR_NUM_BARRIERS
	.align		4
        /*0020*/ 	.byte	0x02, 0x4c
        /*0022*/ 	.byte	0x01
	.zero		1


	//----- nvinfo : EIATTR_MERCURY_ISA_VERSION
	.align		4
        /*0024*/ 	.byte	0x03, 0x5f
        /*0026*/ 	.short	0x0101


	//----- nvinfo : EIATTR_INT_WARP_WIDE_INSTR_OFFSETS
	.align		4
        /*0028*/ 	.byte	0x04, 0x31
        /*002a*/ 	.short	(.L_2571 - .L_2570)


	//   ....[0]....
.L_2570:
        /*002c*/ 	.word	0x0000b1c0


	//   ....[1]....
        /*0030*/ 	.word	0x0000b8b0


	//----- nvinfo : EIATTR_COOP_GROUP_MASK_REGIDS
	.align		4
.L_2571:
        /*0034*/ 	.byte	0x04, 0x29
        /*0036*/ 	.short	(.L_2573 - .L_2572)


	//   ....[0]....
.L_2572:
        /*0038*/ 	.word	0xffffffff


	//   ....[1]....
        /*003c*/ 	.word	0xffffffff


	//   ....[2]....
        /*0040*/ 	.word	0xffffffff


	//   ....[3]....
        /*0044*/ 	.word	0xffffffff


	//   ....[4]....
        /*0048*/ 	.word	0xffffffff


	//   ....[5]....
        /*004c*/ 	.word	0xffffffff


	//   ....[6]....
        /*0050*/ 	.word	0xffffffff


	//   ....[7]....
        /*0054*/ 	.word	0xffffffff


	//   ....[8]....
        /*0058*/ 	.word	0xffffffff


	//   ....[9]....
        /*005c*/ 	.word	0xffffffff


	//   ....[10]....
        /*0060*/ 	.word	0xffffffff


	//   ....[11]....
        /*0064*/ 	.word	0xffffffff


	//   ....[12]....
        /*0068*/ 	.word	0xffffffff


	//   ....[13]....
        /*006c*/ 	.word	0xffffffff


	//   ....[14]....
        /*0070*/ 	.word	0xffffffff


	//   ....[15]....
        /*0074*/ 	.word	0xffffffff


	//   ....[16]....
        /*0078*/ 	.word	0xffffffff


	//   ....[17]....
        /*007c*/ 	.word	0xffffffff


	//   ....[18]....
        /*0080*/ 	.word	0xffffffff


	//   ....[19]....
        /*0084*/ 	.word	0xffffffff


	//   ....[20]....
        /*0088*/ 	.word	0xffffffff


	//   ....[21]....
        /*008c*/ 	.word	0xffffffff


	//   ....[22]....
        /*0090*/ 	.word	0xffffffff


	//   ....[23]....
        /*0094*/ 	.word	0xffffffff


	//   ....[24]....
        /*0098*/ 	.word	0xffffffff


	//   ....[25]....
        /*009c*/ 	.word	0xffffffff


	//   ....[26]....
        /*00a0*/ 	.word	0xffffffff


	//   ....[27]....
        /*00a4*/ 	.word	0xffffffff


	//   ....[28]....
        /*00a8*/ 	.word	0xffffffff


	//   ....[29]....
        /*00ac*/ 	.word	0xffffffff


	//   ....[30]....
        /*00b0*/ 	.word	0xffffffff


	//   ....[31]....
        /*00b4*/ 	.word	0xffffffff


	//   ....[32]....
        /*00b8*/ 	.word	0xffffffff


	//   ....[33]....
        /*00bc*/ 	.word	0xffffffff


	//   ....[34]....
        /*00c0*/ 	.word	0xffffffff


	//   ....[35]....
        /*00c4*/ 	.word	0xffffffff


	//   ....[36]....
        /*00c8*/ 	.word	0xffffffff


	//   ....[37]....
        /*00cc*/ 	.word	0xffffffff


	//   ....[38]....
        /*00d0*/ 	.word	0xffffffff


	//   ....[39]....
        /*00d4*/ 	.word	0xffffffff


	//   ....[40]....
        /*00d8*/ 	.word	0xffffffff


	//   ....[41]....
        /*00dc*/ 	.word	0xffffffff


	//   ....[42]....
        /*00e0*/ 	.word	0xffffffff


	//   ....[43]....
        /*00e4*/ 	.word	0xffffffff


	//   ....[44]....
        /*00e8*/ 	.word	0xffffffff


	//   ....[45]....
        /*00ec*/ 	.word	0xffffffff


	//   ....[46]....
        /*00f0*/ 	.word	0xffffffff


	//   ....[47]....
        /*00f4*/ 	.word	0xffffffff


	//   ....[48]....
        /*00f8*/ 	.word	0xffffffff


	//   ....[49]....
        /*00fc*/ 	.word	0xffffffff


	//   ....[50]....
        /*0100*/ 	.word	0xffffffff


	//   ....[51]....
        /*0104*/ 	.word	0xffffffff


	//   ....[52]....
        /*0108*/ 	.word	0xffffffff


	//   ....[53]....
        /*010c*/ 	.word	0xffffffff


	//   ....[54]....
        /*0110*/ 	.word	0xffffffff


	//   ....[55]....
        /*0114*/ 	.word	0xffffffff


	//   ....[56]....
        /*0118*/ 	.word	0xffffffff


	//   ....[57]....
        /*011c*/ 	.word	0xffffffff


	//   ....[58]....
        /*0120*/ 	.word	0xffffffff


	//   ....[59]....
        /*0124*/ 	.word	0xffffffff


	//   ....[60]....
        /*0128*/ 	.word	0xffffffff


	//   ....[61]....
        /*012c*/ 	.word	0xffffffff


	//   ....[62]....
        /*0130*/ 	.word	0xffffffff


	//   ....[63]....
        /*0134*/ 	.word	0xffffffff


	//   ....[64]....
        /*0138*/ 	.word	0xffffffff


	//   ....[65]....
        /*013c*/ 	.word	0xffffffff


	//   ....[66]....
        /*0140*/ 	.word	0xffffffff


	//   ....[67]....
        /*0144*/ 	.word	0xffffffff


	//   ....[68]....
        /*0148*/ 	.word	0xffffffff


	//   ....[69]....
        /*014c*/ 	.word	0xffffffff


	//   ....[70]....
        /*0150*/ 	.word	0xffffffff


	//   ....[71]....
        /*0154*/ 	.word	0xffffffff


	//   ....[72]....
        /*0158*/ 	.word	0xffffffff


	//   ....[73]....
        /*015c*/ 	.word	0xffffffff


	//   ....[74]....
        /*0160*/ 	.word	0xffffffff


	//   ....[75]....
        /*0164*/ 	.word	0xffffffff


	//   ....[76]....
        /*0168*/ 	.word	0xffffffff


	//   ....[77]....
        /*016c*/ 	.word	0xffffffff


	//   ....[78]....
        /*0170*/ 	.word	0xffffffff


	//   ....[79]....
        /*0174*/ 	.word	0xffffffff


	//   ....[80]....
        /*0178*/ 	.word	0xffffffff


	//   ....[81]....
        /*017c*/ 	.word	0xffffffff


	//   ....[82]....
        /*0180*/ 	.word	0xffffffff


	//   ....[83]....
        /*0184*/ 	.word	0xffffffff


	//   ....[84]....
        /*0188*/ 	.word	0xffffffff


	//   ....[85]....
        /*018c*/ 	.word	0xffffffff


	//   ....[86]....
        /*0190*/ 	.word	0xffffffff


	//----- nvinfo : EIATTR_COOP_GROUP_INSTR_OFFSETS
	.align		4
.L_2573:
        /*0194*/ 	.byte	0x04, 0x28
        /*0196*/ 	.short	(.L_2575 - .L_2574)


	//   ....[0]....
.L_2574:
        /*0198*/ 	.word	0x00001820


	//   ....[1]....
        /*019c*/ 	.word	0x00001dd0


	//   ....[2]....
        /*01a0*/ 	.word	0x00002380


	//   ....[3]....
        /*01a4*/ 	.word	0x00002950


	//   ....[4]....
        /*01a8*/ 	.word	0x000030c0


	//   ....[5]....
        /*01ac*/ 	.word	0x00003d60


	//   ....[6]....
        /*01b0*/ 	.word	0x00004750


	//   ....[7]....
        /*01b4*/ 	.word	0x00006df0


	//   ....[8]....
        /*01b8*/ 	.word	0x00008d70


	//   ....[9]....
        /*01bc*/ 	.word	0x0000a2b0


	//   ....[10]....
        /*01c0*/ 	.word	0x0000a2c0


	//   ....[11]....
        /*01c4*/ 	.word	0x0000a2d0


	//   ....[12]....
        /*01c8*/ 	.word	0x0000a2f0


	//   ....[13]....
        /*01cc*/ 	.word	0x0000a370


	//   ....[14]....
        /*01d0*/ 	.word	0x0000a390


	//   ....[15]....
        /*01d4*/ 	.word	0x0000a3c0


	//   ....[16]....
        /*01d8*/ 	.word	0x0000a3e0


	//   ....[17]....
        /*01dc*/ 	.word	0x0000a470


	//   ....[18]....
        /*01e0*/ 	.word	0x0000a490


	//   ....[19]....
        /*01e4*/ 	.word	0x0000a4b0


	//   ....[20]....
        /*01e8*/ 	.word	0x0000a4c0


	//   ....[21]....
        /*01ec*/ 	.word	0x0000a560


	//   ....[22]....
        /*01f0*/ 	.word	0x0000a590


	//   ....[23]....
        /*01f4*/ 	.word	0x0000a5a0


	//   ....[24]....
        /*01f8*/ 	.word	0x0000a5b0


	//   ....[25]....
        /*01fc*/ 	.word	0x0000a670


	//   ....[26]....
        /*0200*/ 	.word	0x0000a680


	//   ....[27]....
        /*0204*/ 	.word	0x0000a690


	//   ....[28]....
        /*0208*/ 	.word	0x0000a6a0


	//   ....[29]....
        /*020c*/ 	.word	0x0000a750


	//   ....[30]....
        /*0210*/ 	.word	0x0000a760


	//   ....[31]....
        /*0214*/ 	.word	0x0000a770


	//   ....[32]....
        /*0218*/ 	.word	0x0000a780


	//   ....[33]....
        /*021c*/ 	.word	0x0000a7a0


	//   ....[34]....
        /*0220*/ 	.word	0x0000a7c0


	//   ....[35]....
        /*0224*/ 	.word	0x0000b270


	//   ....[36]....
        /*0228*/ 	.word	0x0000b290


	//   ....[37]....
        /*022c*/ 	.word	0x0000b2a0


	//   ....[38]....
        /*0230*/ 	.word	0x0000b2b0


	//   ....[39]....
        /*0234*/ 	.word	0x0000b390


	//   ....[40]....
        /*0238*/ 	.word	0x0000b3b0


	//   ....[41]....
        /*023c*/ 	.word	0x0000b3c0


	//   ....[42]....
        /*0240*/ 	.word	0x0000b3d0


	//   ....[43]....
        /*0244*/ 	.word	0x0000b4b0


	//   ....[44]....
        /*0248*/ 	.word	0x0000b4d0


	//   ....[45]....
        /*024c*/ 	.word	0x0000b4e0


	//   ....[46]....
        /*0250*/ 	.word	0x0000b4f0


	//   ....[47]....
        /*0254*/ 	.word	0x0000b5d0


	//   ....[48]....
        /*0258*/ 	.word	0x0000b5f0


	//   ....[49]....
        /*025c*/ 	.word	0x0000b600


	//   ....[50]....
        /*0260*/ 	.word	0x0000b610


	//   ....[51]....
        /*0264*/ 	.word	0x0000b6f0


	//   ....[52]....
        /*0268*/ 	.word	0x0000b710


	//   ....[53]....
        /*026c*/ 	.word	0x0000b720


	//   ....[54]....
        /*0270*/ 	.word	0x0000b730


	//   ....[55]....
        /*0274*/ 	.word	0x0000b800


	//   ....[56]....
        /*0278*/ 	.word	0x0000b840


	//   ....[57]....
        /*027c*/ 	.word	0x0000b880


	//   ....[58]....
        /*0280*/ 	.word	0x0000b890


	//   ....[59]....
        /*0284*/ 	.word	0x0000b8a0


	//   ....[60]....
        /*0288*/ 	.word	0x0000b8c0


	//   ....[61]....
        /*028c*/ 	.word	0x0000b940


	//   ....[62]....
        /*0290*/ 	.word	0x0000b970


	//   ....[63]....
        /*0294*/ 	.word	0x0000b980


	//   ....[64]....
        /*0298*/ 	.word	0x0000b9a0


	//   ....[65]....
        /*029c*/ 	.word	0x0000f890


	//   ....[66]....
        /*02a0*/ 	.word	0x0000f8d0


	//   ....[67]....
        /*02a4*/ 	.word	0x0000fa60


	//   ....[68]....
        /*02a8*/ 	.word	0x0000faa0


	//   ....[69]....
        /*02ac*/ 	.word	0x0000fb30


	//   ....[70]....
        /*02b0*/ 	.word	0x0000fb50


	//   ....[71]....
        /*02b4*/ 	.word	0x0000fb80


	//   ....[72]....
        /*02b8*/ 	.word	0x0000fba0


	//   ....[73]....
        /*02bc*/ 	.word	0x0000fbe0


	//   ....[74]....
        /*02c0*/ 	.word	0x0000fc20


	//   ....[75]....
        /*02c4*/ 	.word	0x00010210


	//   ....[76]....
        /*02c8*/ 	.word	0x00010a40


	//   ....[77]....
        /*02cc*/ 	.word	0x00010e60


	//   ....[78]....
        /*02d0*/ 	.word	0x00010eb0


	//   ....[79]....
        /*02d4*/ 	.word	0x00010f00


	//   ....[80]....
        /*02d8*/ 	.word	0x00010f30


	//   ....[81]....
        /*02dc*/ 	.word	0x00010f50


	//   ....[82]....
        /*02e0*/ 	.word	0x00011070


	//   ....[83]....
        /*02e4*/ 	.word	0x000110a0


	//   ....[84]....
        /*02e8*/ 	.word	0x00011100


	//   ....[85]....
        /*02ec*/ 	.word	0x00011130


	//   ....[86]....
        /*02f0*/ 	.word	0x00011150


	//----- nvinfo : EIATTR_VRC_CTA_INIT_COUNT
	.align		4
.L_2575:
        /*02f4*/ 	.byte	0x02, 0x4a
	.zero		1
	.zero		1


	//----- nvinfo : EIATTR_EXIT_INSTR_OFFSETS
	.align		4
        /*02f8*/ 	.byte	0x04, 0x1c
        /*02fa*/ 	.short	(.L_2577 - .L_2576)


	//   ....[0]....
.L_2576:
        /*02fc*/ 	.word	0x00011210


	//   ....[1]....
        /*0300*/ 	.word	0x000113e0


	//----- nvinfo : EIATTR_MAX_THREADS
	.align		4
.L_2577:
        /*0304*/ 	.byte	0x04, 0x05
        /*0306*/ 	.short	(.L_2579 - .L_2578)
.L_2578:
        /*0308*/ 	.word	0x00000020
        /*030c*/ 	.word	0x00000001
        /*0310*/ 	.word	0x00000001


	//----- nvinfo : EIATTR_CRS_STACK_SIZE
	.align		4
.L_2579:
        /*0314*/ 	.byte	0x04, 0x1e
        /*0316*/ 	.short	(.L_2581 - .L_2580)
.L_2580:
        /*0318*/ 	.word	0x00000000


	//----- nvinfo : EIATTR_CBANK_PARAM_SIZE
	.align		4
.L_2581:
        /*031c*/ 	.byte	0x03, 0x19
        /*031e*/ 	.short	0x01f0


	//----- nvinfo : EIATTR_PARAM_CBANK
	.align		4
        /*0320*/ 	.byte	0x04, 0x0a
        /*0322*/ 	.short	(.L_2583 - .L_2582)
	.align		4
.L_2582:
        /*0324*/ 	.word	index@(.nv.constant0._Z25selective_scan_bwd_kernelI32Selective_Scan_bwd_kernel_traitsILi32ELi16ELb0ELb1ELb1ELb0ELb1EN3c108BFloat16ENS1_7complexIfEEEEv12SSMParamsBwd)
        /*0328*/ 	.short	0x0380
        /*032a*/ 	.short	0x01f0


	//----- nvinfo : EIATTR_SW_WAR
	.align		4
.L_2583:
        /*032c*/ 	.byte	0x04, 0x36
        /*032e*/ 	.short	(.L_2585 - .L_2584)
.L_2584:
        /*0330*/ 	.word	0x00000008
.L_2585:


//--------------------- .nv.info._Z25selective_scan_bwd_kernelI32Selective_Scan_bwd_kernel_traitsILi32ELi16ELb0ELb1ELb1ELb1ELb0EN3c108BFloat16ENS1_7complexIfEEEEv12SSMParamsBwd --------------------------
	.section	.nv.info._Z25selective_scan_bwd_kernelI32Selective_Scan_bwd_kernel_traitsILi32ELi16ELb0ELb1ELb1ELb1ELb0EN3c108BFloat16ENS1_7complexIfEEEEv12SSMParamsBwd,"",@"SHT_CUDA_INFO"
	.sectionflags	@""
	.align	4


	//----- nvinfo : EIATTR_CUDA_API_VERSION
	.align		4
        /*0000*/ 	.byte	0x04, 0x37
        /*0002*/ 	.short	(.L_2587 - .L_2586)
.L_2586:
        /*0004*/ 	.word	0x00000082


	//----- nvinfo : EIATTR_KPARAM_INFO
	.align		4
.L_2587:
        /*0008*/ 	.byte	0x04, 0x17
        /*000a*/ 	.short	(.L_2589 - .L_2588)
.L_2588:
        /*000c*/ 	.word	0x00000000
        /*0010*/ 	.short	0x0000
        /*0012*/ 	.short	0x0000
        /*0014*/ 	.byte	0x00, 0xf0, 0xc1, 0x07


	//----- nvinfo : EIATTR_SPARSE_MMA_MASK
	.align		4
.L_2589:
        /*0018*/ 	.byte	0x03, 0x50
        /*001a*/ 	.short	0x0000


	//----- nvinfo : EIATTR_MAXREG_COUNT
	.align		4
        /*001c*/ 	.byte	0x03, 0x1b
        /*001e*/ 	.short	0x00ff


	//----- nvinfo : EIATTR_NUM_BARRIERS
	.align		4
        /*0020*/ 	.byte	0x02, 0x4c
        /*0022*/ 	.byte	0x01
	.zero		1


	//----- nvinfo : EIATTR_MERCURY_ISA_VERSION
	.align		4
        /*0024*/ 	.byte	0x03, 0x5f
        /*0026*/ 	.short	0x0101


	//----- nvinfo : EIATTR_INT_WARP_WIDE_INSTR_OFFSETS
	.align		4
        /*0028*/ 	.byte	0x04, 0x31
        /*002a*/ 	.short	(.L_2591 - .L_2590)


	//   ....[0]....
.L_2590:
        /*002c*/ 	.word	0x0000abf0


	//   ....[1]....
        /*0030*/ 	.word	0x0000b2c0


	//----- nvinfo : EIATTR_COOP_GROUP_MASK_REGIDS
	.align		4
.L_2591:
        /*0034*/ 	.byte	0x04, 0x29
        /*0036*/ 	.short	(.L_2593 - .L_2592)


	//   ....[0]....
.L_2592:
        /*0038*/ 	.word	0xffffffff


	//   ....[1]....
        /*003c*/ 	.word	0xffffffff


	//   ....[2]....
        /*0040*/ 	.word	0xffffffff


	//   ....[3]....
        /*0044*/ 	.word	0xffffffff


	//   ....[4]....
        /*0048*/ 	.word	0xffffffff


	//   ....[5]....
        /*004c*/ 	.word	0xffffffff


	//   ....[6]....
        /*0050*/ 	.word	0xffffffff


	//   ....[7]....
        /*0054*/ 	.word	0xffffffff


	//   ....[8]....
        /*0058*/ 	.word	0xffffffff


	//   ....[9]....
        /*005c*/ 	.word	0xffffffff


	//   ....[10]....
        /*0060*/ 	.word	0xffffffff


	//   ....[11]....
        /*0064*/ 	.word	0xffffffff


	//   ....[12]....
        /*0068*/ 	.word	0xffffffff


	//   ....[13]....
        /*006c*/ 	.word	0xffffffff


	//   ....[14]....
        /*0070*/ 	.word	0xffffffff


	//   ....[15]....
        /*0074*/ 	.word	0xffffffff


	//   ....[16]....
        /*0078*/ 	.word	0xffffffff


	//   ....[17]....
        /*007c*/ 	.word	0xffffffff


	//   ....[18]....
        /*0080*/ 	.word	0xffffffff


	//   ....[19]....
        /*0084*/ 	.word	0xffffffff


	//   ....[20]....
        /*0088*/ 	.word	0xffffffff


	//   ....[21]....
        /*008c*/ 	.word	0xffffffff


	//   ....[22]....
        /*0090*/ 	.word	0xffffffff


	//   ....[23]....
        /*0094*/ 	.word	0xffffffff


	//   ....[24]....
        /*0098*/ 	.word	0xffffffff


	//   ....[25]....
        /*009c*/ 	.word	0xffffffff


	//   ....[26]....
        /*00a0*/ 	.word	0xffffffff


	//   ....[27]....
        /*00a4*/ 	.word	0xffffffff


	//   ....[28]....
        /*00a8*/ 	.word	0xffffffff


	//   ....[29]....
        /*00ac*/ 	.word	0xffffffff


	//   ....[30]....
        /*00b0*/ 	.word	0xffffffff


	//   ....[31]....
        /*00b4*/ 	.word	0xffffffff


	//   ....[32]....
        /*00b8*/ 	.word	0xffffffff


	//   ....[33]....
        /*00bc*/ 	.word	0xffffffff


	//   ....[34]....
        /*00c0*/ 	.word	0xffffffff


	//   ....[35]....
        /*00c4*/ 	.word	0xffffffff


	//   ....[36]....
        /*00c8*/ 	.word	0xffffffff


	//   ....[37]....
        /*00cc*/ 	.word	0xffffffff


	//   ....[38]....
        /*00d0*/ 	.word	0xffffffff


	//   ....[39]....
        /*00d4*/ 	.word	0xffffffff


	//   ....[40]....
        /*00d8*/ 	.word	0xffffffff


	//   ....[41]....
        /*00dc*/ 	.word	0xffffffff


	//   ....[42]....
        /*00e0*/ 	.word	0xffffffff


	//   ....[43]....
        /*00e4*/ 	.word	0xffffffff


	//   ....[44]....
        /*00e8*/ 	.word	0xffffffff


	//   ....[45]....
        /*00ec*/ 	.word	0xffffffff


	//   ....[46]....
        /*00f0*/ 	.word	0xffffffff


	//   ....[47]....
        /*00f4*/ 	.word	0xffffffff


	//   ....[48]....
        /*00f8*/ 	.word	0xffffffff


	//   ....[49]....
        /*00fc*/ 	.word	0xffffffff


	//   ....[50]....
        /*0100*/ 	.word	0xffffffff


	//   ....[51]....
        /*0104*/ 	.word	0xffffffff


	//   ....[52]....
        /*0108*/ 	.word	0xffffffff


	//   ....[53]....
        /*010c*/ 	.word	0xffffffff


	//   ....[54]....
        /*0110*/ 	.word	0xffffffff


	//   ....[55]....
        /*0114*/ 	.word	0xffffffff


	//   ....[56]....
        /*0118*/ 	.word	0xffffffff


	//   ....[57]....
        /*011c*/ 	.word	0xffffffff


	//   ....[58]....
        /*0120*/ 	.word	0xffffffff


	//   ....[59]....
        /*0124*/ 	.word	0xffffffff


	//   ....[60]....
        /*0128*/ 	.word	0xffffffff


	//   ....[61]....
        /*012c*/ 	.word	0xffffffff


	//   ....[62]....
        /*0130*/ 	.word	0xffffffff


	//   ....[63]....
        /*0134*/ 	.word	0xffffffff


	//   ....[64]....
        /*0138*/ 	.word	0xffffffff


	//   ....[65]....
        /*013c*/ 	.word	0xffffffff


	//   ....[66]....
        /*0140*/ 	.word	0xffffffff


	//   ....[67]....
        /*0144*/ 	.word	0xffffffff


	//   ....[68]....
        /*0148*/ 	.word	0xffffffff


	//   ....[69]....
        /*014c*/ 	.word	0xffffffff


	//   ....[70]....
        /*0150*/ 	.word	0xffffffff


	//   ....[71]....
        /*0154*/ 	.word	0xffffffff


	//   ....[72]....
        /*0158*/ 	.word	0xffffffff


	//   ....[73]....
        /*015c*/ 	.word	0xffffffff


	//   ....[74]....
        /*0160*/ 	.word	0xffffffff


	//   ....[75]....
        /*0164*/ 	.word	0xffffffff


	//   ....[76]....
        /*0168*/ 	.word	0xffffffff


	//   ....[77]....
        /*016c*/ 	.word	0xffffffff


	//   ....[78]....
        /*0170*/ 	.word	0xffffffff


	//   ....[79]....
        /*0174*/ 	.word	0xffffffff


	//   ....[80]....
        /*0178*/ 	.word	0xffffffff


	//   ....[81]....
        /*017c*/ 	.word	0xffffffff


	//   ....[82]....
        /*0180*/ 	.word	0xffffffff


	//   ....[83]....
        /*0184*/ 	.word	0xffffffff


	//----- nvinfo : EIATTR_COOP_GROUP_INSTR_OFFSETS
	.align		4
.L_2593:
        /*0188*/ 	.byte	0x04, 0x28
        /*018a*/ 	.short	(.L_2595 - .L_2594)


	//   ....[0]....
.L_2594:
        /*018c*/ 	.word	0x000015f0


	//   ....[1]....
        /*0190*/ 	.word	0x00001bd0


	//   ....[2]....
        /*0194*/ 	.word	0x00002130


	//   ....[3]....
        /*0198*/ 	.word	0x00006800


	//   ....[4]....
        /*019c*/ 	.word	0x000087a0


	//   ....[5]....
        /*01a0*/ 	.word	0x00009cc0


	//   ....[6]....
        /*01a4*/ 	.word	0x00009cd0


	//   ....[7]....
        /*01a8*/ 	.word	0x00009ce0


	//   ....[8]....
        /*01ac*/ 	.word	0x00009d00


	//   ....[9]....
        /*01b0*/ 	.word	0x00009d90


	//   ....[10]....
        /*01b4*/ 	.word	0x00009dc0


	//   ....[11]....
        /*01b8*/ 	.word	0x00009dd0


	//   ....[12]....
        /*01bc*/ 	.word	0x00009df0


	//   ....[13]....
        /*01c0*/ 	.word	0x00009e80


	//   ....[14]....
        /*01c4*/ 	.word	0x00009eb0


	//   ....[15]....
        /*01c8*/ 	.word	0x00009ec0


	//   ....[16]....
        /*01cc*/ 	.word	0x00009ee0


	//   ....[17]....
        /*01d0*/ 	.word	0x00009f70


	//   ....[18]....
        /*01d4*/ 	.word	0x00009fa0


	//   ....[19]....
        /*01d8*/ 	.word	0x00009fb0


	//   ....[20]....
        /*01dc*/ 	.word	0x00009fc0


	//   ....[21]....
        /*01e0*/ 	.word	0x0000a070


	//   ....[22]....
        /*01e4*/ 	.word	0x0000a090


	//   ....[23]....
        /*01e8*/ 	.word	0x0000a0a0


	//   ....[24]....
        /*01ec*/ 	.word	0x0000a0b0


	//   ....[25]....
        /*01f0*/ 	.word	0x0000a150


	//   ....[26]....
        /*01f4*/ 	.word	0x0000a160


	//   ....[27]....
        /*01f8*/ 	.word	0x0000a170


	//   ....[28]....
        /*01fc*/ 	.word	0x0000a180


	//   ....[29]....
        /*0200*/ 	.word	0x0000a1b0


	//   ....[30]....
        /*0204*/ 	.word	0x0000a1c0


	//   ....[31]....
        /*0208*/ 	.word	0x0000ac80


	//   ....[32]....
        /*020c*/ 	.word	0x0000acb0


	//   ....[33]....
        /*0210*/ 	.word	0x0000acc0


	//   ....[34]....
        /*0214*/ 	.word	0x0000acd0


	//   ....[35]....
        /*0218*/ 	.word	0x0000adb0


	//   ....[36]....
        /*021c*/ 	.word	0x0000add0


	//   ....[37]....
        /*0220*/ 	.word	0x0000ade0


	//   ....[38]....
        /*0224*/ 	.word	0x0000adf0


	//   ....[39]....
        /*0228*/ 	.word	0x0000aed0


	//   ....[40]....
        /*022c*/ 	.word	0x0000aef0


	//   ....[41]....
        /*0230*/ 	.word	0x0000af00


	//   ....[42]....
        /*0234*/ 	.word	0x0000af10


	//   ....[43]....
        /*0238*/ 	.word	0x0000aff0


	//   ....[44]....
        /*023c*/ 	.word	0x0000b010


	//   ....[45]....
        /*0240*/ 	.word	0x0000b020


	//   ....[46]....
        /*0244*/ 	.word	0x0000b030


	//   ....[47]....
        /*0248*/ 	.word	0x0000b110


	//   ....[48]....
        /*024c*/ 	.word	0x0000b130


	//   ....[49]....
        /*0250*/ 	.word	0x0000b140


	//   ....[50]....
        /*0254*/ 	.word	0x0000b150


	//   ....[51]....
        /*0258*/ 	.word	0x0000b220


	//   ....[52]....
        /*025c*/ 	.word	0x0000b260


	//   ....[53]....
        /*0260*/ 	.word	0x0000b290


	//   ....[54]....
        /*0264*/ 	.word	0x0000b2a0


	//   ....[55]....
        /*0268*/ 	.word	0x0000b2b0


	//   ....[56]....
        /*026c*/ 	.word	0x0000b2d0


	//   ....[57]....
        /*0270*/ 	.word	0x0000b350


	//   ....[58]....
        /*0274*/ 	.word	0x0000b380


	//   ....[59]....
        /*0278*/ 	.word	0x0000b390


	//   ....[60]....
        /*027c*/ 	.word	0x0000b3b0


	//   ....[61]....
        /*0280*/ 	.word	0x0000f2b0


	//   ....[62]....
        /*0284*/ 	.word	0x0000f2f0


	//   ....[63]....
        /*0288*/ 	.word	0x0000f480


	//   ....[64]....
        /*028c*/ 	.word	0x0000f4c0


	//   ....[65]....
        /*0290*/ 	.word	0x0000f580


	//   ....[66]....
        /*0294*/ 	.word	0x0000f5a0


	//   ....[67]....
        /*0298*/ 	.word	0x0000f5d0


	//   ....[68]....
        /*029c*/ 	.word	0x0000f5f0


	//   ....[69]....
        /*02a0*/ 	.word	0x0000f630


	//   ....[70]....
        /*02a4*/ 	.word	0x0000f660


	//   ....[71]....
        /*02a8*/ 	.word	0x0000fe50


	//   ....[72]....
        /*02ac*/ 	.word	0x000106e0


	//   ....[73]....
        /*02b0*/ 	.word	0x00010fb0


	//   ....[74]....
        /*02b4*/ 	.word	0x000115c0


	//   ....[75]....
        /*02b8*/ 	.word	0x00011610


	//   ....[76]....
        /*02bc*/ 	.word	0x00011660


	//   ....[77]....
        /*02c0*/ 	.word	0x00011690


	//   ....[78]....
        /*02c4*/ 	.word	0x000116b0


	//   ....[79]....
        /*02c8*/ 	.word	0x000117d0


	//   ....[80]....
        /*02cc*/ 	.word	0x00011800


	//   ....[81]....
        /*02d0*/ 	.word	0x00011860


	//   ....[82]....
        /*02d4*/ 	.word	0x00011890


	//   ....[83]....
        /*02d8*/ 	.word	0x000118b0


	//----- nvinfo : EIATTR_VRC_CTA_INIT_COUNT
	.align		4
.L_2595:
        /*02dc*/ 	.byte	0x02, 0x4a
	.zero		1
	.zero		1


	//----- nvinfo : EIATTR_EXIT_INSTR_OFFSETS
	.align		4
        /*02e0*/ 	.byte	0x04, 0x1c
        /*02e2*/ 	.short	(.L_2597 - .L_2596)


	//   ....[0]....
.L_2596:
        /*02e4*/ 	.word	0x00011970


	//   ....[1]....
        /*02e8*/ 	.word	0x00011b40


	//----- nvinfo : EIATTR_MAX_THREADS
	.align		4
.L_2597:
        /*02ec*/ 	.byte	0x04, 0x05
        /*02ee*/ 	.short	(.L_2599 - .L_2598)
.L_2598:
        /*02f0*/ 	.word	0x00000020
        /*02f4*/ 	.word	0x00000001
        /*02f8*/ 	.word	0x00000001


	//----- nvinfo : EIATTR_CRS_STACK_SIZE
	.align		4
.L_2599:
        /*02fc*/ 	.byte	0x04, 0x1e
        /*02fe*/ 	.short	(.L_2601 - .L_2600)
.L_2600:
        /*0300*/ 	.word	0x00000000


	//----- nvinfo : EIATTR_CBANK_PARAM_SIZE
	.align		4
.L_2601:
        /*0304*/ 	.byte	0x03, 0x19
        /*0306*/ 	.short	0x01f0


	//----- nvinfo : EIATTR_PARAM_CBANK
	.align		4
        /*0308*/ 	.byte	0x04, 0x0a
        /*030a*/ 	.short	(.L_2603 - .L_2602)
	.align		4
.L_2602:
        /*030c*/ 	.word	index@(.nv.constant0._Z25selective_scan_bwd_kernelI32Selective_Scan_bwd_kernel_traitsILi32ELi16ELb0ELb1ELb1ELb1ELb0EN3c108BFloat16ENS1_7complexIfEEEEv12SSMParamsBwd)
        /*0310*/ 	.short	0x0380
        /*0312*/ 	.short	0x01f0


	//----- nvinfo : EIATTR_SW_WAR
	.align		4
.L_2603:
        /*0314*/ 	.byte	0x04, 0x36
        /*0316*/ 	.short	(.L_2605 - .L_2604)
.L_2604:
        /*0318*/ 	.word	0x00000008
.L_2605:


//--------------------- .nv.info._Z25selective_scan_bwd_kernelI32Selective_Scan_bwd_kernel_traitsILi32ELi16ELb0ELb1ELb1ELb1ELb1EN3c108BFloat16ENS1_7complexIfEEEEv12SSMParamsBwd --------------------------
	.section	.nv.info._Z25selective_scan_bwd_kernelI32Selective_Scan_bwd_kernel_traitsILi32ELi16ELb0ELb1ELb1ELb1ELb1EN3c108BFloat16ENS1_7complexIfEEEEv12SSMParamsBwd,"",@"SHT_CUDA_INFO"
	.sectionflags	@""
	.align	4


	//----- nvinfo : EIATTR_CUDA_API_VERSION
	.align		4
        /*0000*/ 	.byte	0x04, 0x37
        /*0002*/ 	.short	(.L_2607 - .L_2606)
.L_2606:
        /*0004*/ 	.word	0x00000082


	//----- nvinfo : EIATTR_KPARAM_INFO
	.align		4
.L_2607:
        /*0008*/ 	.byte	0x04, 0x17
        /*000a*/ 	.short	(.L_2609 - .L_2608)
.L_2608:
        /*000c*/ 	.word	0x00000000
        /*0010*/ 	.short	0x0000
        /*0012*/ 	.short	0x0000
        /*0014*/ 	.byte	0x00, 0xf0, 0xc1, 0x07


	//----- nvinfo : EIATTR_SPARSE_MMA_MASK
	.align		4
.L_2609:
        /*0018*/ 	.byte	0x03, 0x50
        /*001a*/ 	.short	0x0000


	//----- nvinfo : EIATTR_MAXREG_COUNT
	.align		4
        /*001c*/ 	.byte	0x03, 0x1b
        /*001e*/ 	.short	0x00ff


	//----- nvinfo : EIATTR_NUM_BARRIERS
	.align		4
        /*0020*/ 	.byte	0x02, 0x4c
        /*0022*/ 	.byte	0x01
	.zero		1


	//----- nvinfo : EIATTR_MERCURY_ISA_VERSION
	.align		4
        /*0024*/ 	.byte	0x03, 0x5f
        /*0026*/ 	.short	0x0101


	//----- nvinfo : EIATTR_INT_WARP_WIDE_INSTR_OFFSETS
	.align		4
        /*0028*/ 	.byte	0x04, 0x31
        /*002a*/ 	.short	(.L_2611 - .L_2610)


	//   ....[0]....
.L_2610:
        /*002c*/ 	.word	0x0000d4a0


	//   ....[1]....
        /*0030*/ 	.word	0x0000db70


	//----- nvinfo : EIATTR_COOP_GROUP_MASK_REGIDS
	.align		4
.L_2611:
        /*0034*/ 	.byte	0x04, 0x29
        /*0036*/ 	.short	(.L_2613 - .L_2612)


	//   ....[0]....
.L_2612:
        /*0038*/ 	.word	0xffffffff


	//   ....[1]....
        /*003c*/ 	.word	0xffffffff


	//   ....[2]....
        /*0040*/ 	.word	0xffffffff


	//   ....[3]....
        /*0044*/ 	.word	0xffffffff


	//   ....[4]....
        /*0048*/ 	.word	0xffffffff


	//   ....[5]....
        /*004c*/ 	.word	0xffffffff


	//   ....[6]....
        /*0050*/ 	.word	0xffffffff


	//   ....[7]....
        /*0054*/ 	.word	0xffffffff


	//   ....[8]....
        /*0058*/ 	.word	0xffffffff


	//   ....[9]....
        /*005c*/ 	.word	0xffffffff


	//   ....[10]....
        /*0060*/ 	.word	0xffffffff


	//   ....[11]....
        /*0064*/ 	.word	0xffffffff


	//   ....[12]....
        /*0068*/ 	.word	0xffffffff


	//   ....[13]....
        /*006c*/ 	.word	0xffffffff


	//   ....[14]....
        /*0070*/ 	.word	0xffffffff


	//   ....[15]....
        /*0074*/ 	.word	0xffffffff


	//   ....[16]....
        /*0078*/ 	.word	0xffffffff


	//   ....[17]....
        /*007c*/ 	.word	0xffffffff


	//   ....[18]....
        /*0080*/ 	.word	0xffffffff


	//   ....[19]....
        /*0084*/ 	.word	0xffffffff


	//   ....[20]....
        /*0088*/ 	.word	0xffffffff


	//   ....[21]....
        /*008c*/ 	.word	0xffffffff


	//   ....[22]....
        /*0090*/ 	.word	0xffffffff


	//   ....[23]....
        /*0094*/ 	.word	0xffffffff


	//   ....[24]....
        /*0098*/ 	.word	0xffffffff


	//   ....[25]....
        /*009c*/ 	.word	0xffffffff


	//   ....[26]....
        /*00a0*/ 	.word	0xffffffff


	//   ....[27]....
        /*00a4*/ 	.word	0xffffffff


	//   ....[28]....
        /*00a8*/ 	.word	0xffffffff


	//   ....[29]....
        /*00ac*/ 	.word	0xffffffff


	//   ....[30]....
        /*00b0*/ 	.word	0xffffffff


	//   ....[31]....
        /*00b4*/ 	.word	0xffffffff


	//   ....[32]....
        /*00b8*/ 	.word	0xffffffff


	//   ....[33]....
        /*00bc*/ 	.word	0xffffffff


	//   ....[34]....
        /*00c0*/ 	.word	0xffffffff


	//   ....[35]....
        /*00c4*/ 	.word	0xffffffff


	//   ....[36]....
        /*00c8*/ 	.word	0xffffffff


	//   ....[37]....
        /*00cc*/ 	.word	0xffffffff


	//   ....[38]....
        /*00d0*/ 	.word	0xffffffff


	//   ....[39]....
        /*00d4*/ 	.word	0xffffffff


	//   ....[40]....
        /*00d8*/ 	.word	0xffffffff


	//   ....[41]....
        /*00dc*/ 	.word	0xffffffff


	//   ....[42]....
        /*00e0*/ 	.word	0xffffffff


	//   ....[43]....
        /*00e4*/ 	.word	0xffffffff


	//   ....[44]....
        /*00e8*/ 	.word	0xffffffff


	//   ....[45]....
        /*00ec*/ 	.word	0xffffffff


	//   ....[46]....
        /*00f0*/ 	.word	0xffffffff


	//   ....[47]....
        /*00f4*/ 	.word	0xffffffff


	//   ....[48]....
        /*00f8*/ 	.word	0xffffffff


	//   ....[49]....
        /*00fc*/ 	.word	0xffffffff


	//   ....[50]....
        /*0100*/ 	.word	0xffffffff


	//   ....[51]....
        /*0104*/ 	.word	0xffffffff


	//   ....[52]....
        /*0108*/ 	.word	0xffffffff


	//   ....[53]....
        /*010c*/ 	.word	0xffffffff


	//   ....[54]....
        /*0110*/ 	.word	0xffffffff


	//   ....[55]....
        /*0114*/ 	.word	0xffffffff


	//   ....[56]....
        /*0118*/ 	.word	0xffffffff


	//   ....[57]....
        /*011c*/ 	.word	0xffffffff


	//   ....[58]....
        /*0120*/ 	.word	0xffffffff


	//   ....[59]....
        /*0124*/ 	.word	0xffffffff


	//   ....[60]....
        /*0128*/ 	.word	0xffffffff


	//   ....[61]....
        /*012c*/ 	.word	0xffffffff


	//   ....[62]....
        /*0130*/ 	.word	0xffffffff


	//   ....[63]....
        /*0134*/ 	.word	0xffffffff


	//   ....[64]....
        /*0138*/ 	.word	0xffffffff


	//   ....[65]....
        /*013c*/ 	.word	0xffffffff


	//   ....[66]....
        /*0140*/ 	.word	0xffffffff


	//   ....[67]....
        /*0144*/ 	.word	0xffffffff


	//   ....[68]....
        /*0148*/ 	.word	0xffffffff


	//   ....[69]....
        /*014c*/ 	.word	0xffffffff


	//   ....[70]....
        /*0150*/ 	.word	0xffffffff


	//   ....[71]....
        /*0154*/ 	.word	0xffffffff


	//   ....[72]....
        /*0158*/ 	.word	0xffffffff


	//   ....[73]....
        /*015c*/ 	.word	0xffffffff


	//   ....[74]....
        /*0160*/ 	.word	0xffffffff


	//   ....[75]....
        /*0164*/ 	.word	0xffffffff


	//   ....[76]....
        /*0168*/ 	.word	0xffffffff


	//   ....[77]....
        /*016c*/ 	.word	0xffffffff


	//   ....[78]....
        /*0170*/ 	.word	0xffffffff


	//   ....[79]....
        /*0174*/ 	.word	0xffffffff


	//   ....[80]....
        /*0178*/ 	.word	0xffffffff


	//   ....[81]....
        /*017c*/ 	.word	0xffffffff


	//   ....[82]....
        /*0180*/ 	.word	0xffffffff


	//   ....[83]....
        /*0184*/ 	.word	0xffffffff


	//   ....[84]....
        /*0188*/ 	.word	0xffffffff


	//   ....[85]....
        /*018c*/ 	.word	0xffffffff


	//   ....[86]....
        /*0190*/ 	.word	0xffffffff


	//   ....[87]....
        /*0194*/ 	.word	0xffffffff


	//----- nvinfo : EIATTR_COOP_GROUP_INSTR_OFFSETS
	.align		4
.L_2613:
        /*0198*/ 	.byte	0x04, 0x28
        /*019a*/ 	.short	(.L_2615 - .L_2614)


	//   ....[0]....
.L_2614:
        /*019c*/ 	.word	0x00001630


	//   ....[1]....
        /*01a0*/ 	.word	0x00001c50


	//   ....[2]....
        /*01a4*/ 	.word	0x000022e0


	//   ....[3]....
        /*01a8*/ 	.word	0x00004da0


	//   ....[4]....
        /*01ac*/ 	.word	0x000054f0


	//   ....[5]....
        /*01b0*/ 	.word	0x000061b0


	//   ....[6]....
        /*01b4*/ 	.word	0x00006ba0


	//   ....[7]....
        /*01b8*/ 	.word	0x000090b0


	//   ....[8]....
        /*01bc*/ 	.word	0x0000b020


	//   ....[9]....
        /*01c0*/ 	.word	0x0000c560


	//   ....[10]....
        /*01c4*/ 	.word	0x0000c570


	//   ....[11]....
        /*01c8*/ 	.word	0x0000c580


	//   ....[12]....
        /*01cc*/ 	.word	0x0000c590


	//   ....[13]....
        /*01d0*/ 	.word	0x0000c640


	//   ....[14]....
        /*01d4*/ 	.word	0x0000c660


	//   ....[15]....
        /*01d8*/ 	.word	0x0000c670


	//   ....[16]....
        /*01dc*/ 	.word	0x0000c680


	//   ....[17]....
        /*01e0*/ 	.word	0x0000c730


	//   ....[18]....
        /*01e4*/ 	.word	0x0000c750


	//   ....[19]....
        /*01e8*/ 	.word	0x0000c760


	//   ....[20]....
        /*01ec*/ 	.word	0x0000c770


	//   ....[21]....
        /*01f0*/ 	.word	0x0000c820


	//   ....[22]....
        /*01f4*/ 	.word	0x0000c840


	//   ....[23]....
        /*01f8*/ 	.word	0x0000c850


	//   ....[24]....
        /*01fc*/ 	.word	0x0000c860


	//   ....[25]....
        /*0200*/ 	.word	0x0000c920


	//   ....[26]....
        /*0204*/ 	.word	0x0000c930


	//   ....[27]....
        /*0208*/ 	.word	0x0000c940


	//   ....[28]....
        /*020c*/ 	.word	0x0000c950


	//   ....[29]....
        /*0210*/ 	.word	0x0000c9f0


	//   ....[30]....
        /*0214*/ 	.word	0x0000ca00


	//   ....[31]....
        /*0218*/ 	.word	0x0000ca10


	//   ....[32]....
        /*021c*/ 	.word	0x0000ca20


	//   ....[33]....
        /*0220*/ 	.word	0x0000ca50


	//   ....[34]....
        /*0224*/ 	.word	0x0000ca60


	//   ....[35]....
        /*0228*/ 	.word	0x0000d520


	//   ....[36]....
        /*022c*/ 	.word	0x0000d550


	//   ....[37]....
        /*0230*/ 	.word	0x0000d560


	//   ....[38]....
        /*0234*/ 	.word	0x0000d570


	//   ....[39]....
        /*0238*/ 	.word	0x0000d650


	//   ....[40]....
        /*023c*/ 	.word	0x0000d670


	//   ....[41]....
        /*0240*/ 	.word	0x0000d680


	//   ....[42]....
        /*0244*/ 	.word	0x0000d690


	//   ....[43]....
        /*0248*/ 	.word	0x0000d770


	//   ....[44]....
        /*024c*/ 	.word	0x0000d790


	//   ....[45]....
        /*0250*/ 	.word	0x0000d7a0


	//   ....[46]....
        /*0254*/ 	.word	0x0000d7b0


	//   ....[47]....
        /*0258*/ 	.word	0x0000d890


	//   ....[48]....
        /*025c*/ 	.word	0x0000d8b0


	//   ....[49]....
        /*0260*/ 	.word	0x0000d8c0


	//   ....[50]....
        /*0264*/ 	.word	0x0000d8d0


	//   ....[51]....
        /*0268*/ 	.word	0x0000d9b0


	//   ....[52]....
        /*026c*/ 	.word	0x0000d9d0


	//   ....[53]....
        /*0270*/ 	.word	0x0000d9e0


	//   ....[54]....
        /*0274*/ 	.word	0x0000d9f0


	//   ....[55]....
        /*0278*/ 	.word	0x0000dac0


	//   ....[56]....
        /*027c*/ 	.word	0x0000db00


	//   ....[57]....
        /*0280*/ 	.word	0x0000db30


	//   ....[58]....
        /*0284*/ 	.word	0x0000db50


	//   ....[59]....
        /*0288*/ 	.word	0x0000db60


	//   ....[60]....
        /*028c*/ 	.word	0x0000db80


	//   ....[61]....
        /*0290*/ 	.word	0x0000dbc0


	//   ....[62]....
        /*0294*/ 	.word	0x0000dc30


	//   ....[63]....
        /*0298*/ 	.word	0x0000dc40


	//   ....[64]....
        /*029c*/ 	.word	0x0000dc50


	//   ....[65]....
        /*02a0*/ 	.word	0x00011b50


	//   ....[66]....
        /*02a4*/ 	.word	0x00011b90


	//   ....[67]....
        /*02a8*/ 	.word	0x00011d20


	//   ....[68]....
        /*02ac*/ 	.word	0x00011d60


	//   ....[69]....
        /*02b0*/ 	.word	0x00011e50


	//   ....[70]....
        /*02b4*/ 	.word	0x00011e70


	//   ....[71]....
        /*02b8*/ 	.word	0x00011ea0


	//   ....[72]....
        /*02bc*/ 	.word	0x00011ec0


	//   ....[73]....
        /*02c0*/ 	.word	0x00011f00


	//   ....[74]....
        /*02c4*/ 	.word	0x00011f40


	//   ....[75]....
        /*02c8*/ 	.word	0x00012710


	//   ....[76]....
        /*02cc*/ 	.word	0x00012f60


	//   ....[77]....
        /*02d0*/ 	.word	0x00013840


	//   ....[78]....
        /*02d4*/ 	.word	0x00013e60


	//   ....[79]....
        /*02d8*/ 	.word	0x00013eb0


	//   ....[80]....
        /*02dc*/ 	.word	0x00013f00


	//   ....[81]....
        /*02e0*/ 	.word	0x00013f30


	//   ....[82]....
        /*02e4*/ 	.word	0x00013f50


	//   ....[83]....
        /*02e8*/ 	.word	0x00014070


	//   ....[84]....
        /*02ec*/ 	.word	0x000140a0


	//   ....[85]....
        /*02f0*/ 	.word	0x00014100


	//   ....[86]....
        /*02f4*/ 	.word	0x00014130


	//   ....[87]....
        /*02f8*/ 	.word	0x00014150


	//----- nvinfo : EIATTR_VRC_CTA_INIT_COUNT
	.align		4
.L_2615:
        /*02fc*/ 	.byte	0x02, 0x4a
	.zero		1
	.zero		1


	//----- nvinfo : EIATTR_EXIT_INSTR_OFFSETS
	.align		4
        /*0300*/ 	.byte	0x04, 0x1c
        /*0302*/ 	.short	(.L_2617 - .L_2616)


	//   ....[0]....
.L_2616:
        /*0304*/ 	.word	0x00014210


	//   ....[1]....
        /*0308*/ 	.word	0x000143e0


	//----- nvinfo : EIATTR_MAX_THREADS
	.align		4
.L_2617:
        /*030c*/ 	.byte	0x04, 0x05
        /*030e*/ 	.short	(.L_2619 - .L_2618)
.L_2618:
        /*0310*/ 	.word	0x00000020
        /*0314*/ 	.word	0x00000001
        /*0318*/ 	.word	0x00000001


	//----- nvinfo : EIATTR_CRS_STACK_SIZE
	.align		4
.L_2619:
        /*031c*/ 	.byte	0x04, 0x1e
        /*031e*/ 	.short	(.L_2621 - .L_2620)
.L_2620:
        /*0320*/ 	.word	0x00000000


	//----- nvinfo : EIATTR_CBANK_PARAM_SIZE
	.align		4
.L_2621:
        /*0324*/ 	.byte	0x03, 0x19
        /*0326*/ 	.short	0x01f0


	//----- nvinfo : EIATTR_PARAM_CBANK
	.align		4
        /*0328*/ 	.byte	0x04, 0x0a
        /*032a*/ 	.short	(.L_2623 - .L_2622)
	.align		4
.L_2622:
        /*032c*/ 	.word	index@(.nv.constant0._Z25selective_scan_bwd_kernelI32Selective_Scan_bwd_kernel_traitsILi32ELi16ELb0ELb1ELb1ELb1ELb1EN3c108BFloat16ENS1_7complexIfEEEEv12SSMParamsBwd)
        /*0330*/ 	.short	0x0380
        /*0332*/ 	.short	0x01f0


	//----- nvinfo : EIATTR_SW_WAR
	.align		4
.L_2623:
        /*0334*/ 	.byte	0x04, 0x36
        /*0336*/ 	.short	(.L_2625 - .L_2624)
.L_2624:
        /*0338*/ 	.word	0x00000008
.L_2625:


//--------------------- .nv.info._Z25selective_scan_bwd_kernelI32Selective_Scan_bwd_kernel_traitsILi32ELi16ELb1ELb0ELb0ELb0ELb0EN3c108BFloat16ENS1_7complexIfEEEEv12SSMParamsBwd --------------------------
	.section	.nv.info._Z25selective_scan_bwd_kernelI32Selective_Scan_bwd_kernel_traitsILi32ELi16ELb1ELb0ELb0ELb0ELb0EN3c108BFloat16ENS1_7complexIfEEEEv12SSMParamsBwd,"",@"SHT_CUDA_INFO"
	.sectionflags	@""
	.align	4


	//----- nvinfo : EIATTR_CUDA_API_VERSION
	.align		4
        /*0000*/ 	.byte	0x04, 0x37
        /*0002*/ 	.short	(.L_2627 - .L_2626)
.L_2626:
        /*0004*/ 	.word	0x00000082


	//----- nvinfo : EIATTR_KPARAM_INFO
	.align		4
.L_2627:
        /*0008*/ 	.byte	0x04, 0x17
        /*000a*/ 	.short	(.L_2629 - .L_2628)
.L_2628:
        /*000c*/ 	.word	0x00000000
        /*0010*/ 	.short	0x0000
        /*0012*/ 	.short	0x0000
        /*0014*/ 	.byte	0x00, 0xf0, 0xc1, 0x07


	//----- nvinfo : EIATTR_SPARSE_MMA_MASK
	.align		4
.L_2629:
        /*0018*/ 	.byte	0x03, 0x50
        /*001a*/ 	.short	0x0000


	//----- nvinfo : EIATTR_MAXREG_COUNT
	.align		4
        /*001c*/ 	.byte	0x03, 0x1b
        /*001e*/ 	.short	0x00ff


	//----- nvinfo : EIATTR_NUM_BARRIERS
	.align		4
        /*0020*/ 	.byte	0x02, 0x4c
        /*0022*/ 	.byte	0x01
	.zero		1


	//----- nvinfo : EIATTR_MERCURY_ISA_VERSION
	.align		4
        /*0024*/ 	.byte	0x03, 0x5f
        /*0026*/ 	.short	0x0101


	//----- nvinfo : EIATTR_COOP_GROUP_MASK_REGIDS
	.align		4
        /*0028*/ 	.byte	0x04, 0x29
        /*002a*/ 	.short	(.L_2631 - .L_2630)


	//   ....[0]....
.L_2630:
        /*002c*/ 	.word	0xffffffff


	//   ....[1]....
        /*0030*/ 	.word	0xffffffff


	//   ....[2]....
        /*0034*/ 	.word	0xffffffff


	//   ....[3]....
        /*0038*/ 	.word	0xffffffff


	//   ....[4]....
        /*003c*/ 	.word	0xffffffff


	//   ....[5]....
        /*0040*/ 	.word	0xffffffff


	//   ....[6]....
        /*0044*/ 	.word	0xffffffff


	//   ....[7]....
        /*0048*/ 	.word	0xffffffff


	//   ....[8]....
        /*004c*/ 	.word	0xffffffff


	//   ....[9]....
        /*0050*/ 	.word	0xffffffff


	//   ....[10]....
        /*0054*/ 	.word	0xffffffff


	//   ....[11]....
        /*0058*/ 	.word	0xffffffff


	//   ....[12]....
        /*005c*/ 	.word	0xffffffff


	//   ....[13]....
        /*0060*/ 	.word	0xffffffff


	//   ....[14]....
        /*0064*/ 	.word	0xffffffff


	//   ....[15]....
        /*0068*/ 	.word	0xffffffff


	//   ....[16]....
        /*006c*/ 	.word	0xffffffff


	//   ....[17]....
        /*0070*/ 	.word	0xffffffff


	//   ....[18]....
        /*0074*/ 	.word	0xffffffff


	//   ....[19]....
        /*0078*/ 	.word	0xffffffff


	//   ....[20]....
        /*007c*/ 	.word	0xffffffff


	//   ....[21]....
        /*0080*/ 	.word	0xffffffff


	//   ....[22]....
        /*0084*/ 	.word	0xffffffff


	//   ....[23]....
        /*0088*/ 	.word	0xffffffff


	//   ....[24]....
        /*008c*/ 	.word	0xffffffff


	//   ....[25]....
        /*0090*/ 	.word	0xffffffff


	//   ....[26]....
        /*0094*/ 	.word	0xffffffff


	//   ....[27]....
        /*0098*/ 	.word	0xffffffff


	//   ....[28]....
        /*009c*/ 	.word	0xffffffff


	//   ....[29]....
        /*00a0*/ 	.word	0xffffffff


	//   ....[30]....
        /*00a4*/ 	.word	0xffffffff


	//   ....[31]....
        /*00a8*/ 	.word	0xffffffff


	//   ....[32]....
        /*00ac*/ 	.word	0xffffffff


	//   ....[33]....
        /*00b0*/ 	.word	0xffffffff


	//   ....[34]....
        /*00b4*/ 	.word	0xffffffff


	//   ....[35]....
        /*00b8*/ 	.word	0xffffffff


	//   ....[36]....
        /*00bc*/ 	.word	0xffffffff


	//   ....[37]....
        /*00c0*/ 	.word	0xffffffff


	//   ....[38]....
        /*00c4*/ 	.word	0xffffffff


	//   ....[39]....
        /*00c8*/ 	.word	0xffffffff


	//   ....[40]....
        /*00cc*/ 	.word	0xffffffff


	//   ....[41]....
        /*00d0*/ 	.word	0xffffffff


	//   ....[42]....
        /*00d4*/ 	.word	0xffffffff


	//   ....[43]....
        /*00d8*/ 	.word	0xffffffff


	//   ....[44]....
        /*00dc*/ 	.word	0xffffffff


	//   ....[45]....
        /*00e0*/ 	.word	0xffffffff


	//   ....[46]....
        /*00e4*/ 	.word	0xffffffff


	//   ....[47]....
        /*00e8*/ 	.word	0xffffffff


	//   ....[48]....
        /*00ec*/ 	.word	0xffffffff


	//   ....[49]....
        /*00f0*/ 	.word	0xffffffff


	//   ....[50]....
        /*00f4*/ 	.word	0xffffffff


	//   ....[51]....
        /*00f8*/ 	.word	0xffffffff


	//   ....[52]....
        /*00fc*/ 	.word	0xffffffff


	//   ....[53]....
        /*0100*/ 	.word	0xffffffff


	//   ....[54]....
        /*0104*/ 	.word	0xffffffff


	//   ....[55]....
        /*0108*/ 	.word	0xffffffff


	//   ....[56]....
        /*010c*/ 	.word	0xffffffff


	//   ....[57]....
        /*0110*/ 	.word	0xffffffff


	//   ....[58]....
        /*0114*/ 	.word	0xffffffff


	//   ....[59]....
        /*0118*/ 	.word	0xffffffff


	//   ....[60]....
        /*011c*/ 	.word	0xffffffff


	//   ....[61]....
        /*0120*/ 	.word	0xffffffff


	//   ....[62]....
        /*0124*/ 	.word	0xffffffff


	//   ....[63]....
        /*0128*/ 	.word	0xffffffff


	//   ....[64]....
        /*012c*/ 	.word	0xffffffff


	//   ....[65]....
        /*0130*/ 	.word	0xffffffff


	//   ....[66]....
        /*0134*/ 	.word	0xffffffff


	//   ....[67]....
        /*0138*/ 	.word	0xffffffff


	//   ....[68]....
        /*013c*/ 	.word	0xffffffff


	//   ....[69]....
        /*0140*/ 	.word	0xffffffff


	//   ....[70]....
        /*0144*/ 	.word	0xffffffff


	//   ....[71]....
        /*0148*/ 	.word	0xffffffff


	//   ....[72]....
        /*014c*/ 	.word	0xffffffff


	//   ....[73]....
        /*0150*/ 	.word	0xffffffff


	//   ....[74]....
        /*0154*/ 	.word	0xffffffff


	//   ....[75]....
        /*0158*/ 	.word	0xffffffff


	//   ....[76]....
        /*015c*/ 	.word	0xffffffff


	//   ....[77]....
        /*0160*/ 	.word	0xffffffff


	//   ....[78]....
        /*0164*/ 	.word	0xffffffff


	//   ....[79]....
        /*0168*/ 	.word	0xffffffff


	//   ....[80]....
        /*016c*/ 	.word	0xffffffff


	//   ....[81]....
        /*0170*/ 	.word	0xffffffff


	//   ....[82]....
        /*0174*/ 	.word	0xffffffff


	//   ....[83]....
        /*0178*/ 	.word	0xffffffff


	//   ....[84]....
        /*017c*/ 	.word	0xffffffff


	//   ....[85]....
        /*0180*/ 	.word	0xffffffff


	//   ....[86]....
        /*0184*/ 	.word	0xffffffff


	//   ....[87]....
        /*0188*/ 	.word	0xffffffff


	//   ....[88]....
        /*018c*/ 	.word	0xffffffff


	//   ....[89]....
        /*0190*/ 	.word	0xffffffff


	//   ....[90]....
        /*0194*/ 	.word	0xffffffff


	//----- nvinfo : EIATTR_COOP_GROUP_INSTR_OFFSETS
	.align		4
.L_2631:
        /*0198*/ 	.byte	0x04, 0x28
        /*019a*/ 	.short	(.L_2633 - .L_2632)


	//   ....[0]....
.L_2632:
        /*019c*/ 	.word	0x00000720


	//   ....[1]....
        /*01a0*/ 	.word	0x000007d0


	//   ....[2]....
        /*01a4*/ 	.word	0x000009f0


	//   ....[3]....
        /*01a8*/ 	.word	0x00002b30


	//   ....[4]....
        /*01ac*/ 	.word	0x00002b60


	//   ....[5]....
        /*01b0*/ 	.word	0x00002c20


	//   ....[6]....
        /*01b4*/ 	.word	0x00002c80


	//   ....[7]....
        /*01b8*/ 	.word	0x00002d90


	//   ....[8]....
        /*01bc*/ 	.word	0x00002de0


	//   ....[9]....
        /*01c0*/ 	.word	0x00002e60


	//   ....[10]....
        /*01c4*/ 	.word	0x00002ea0


	//   ....[11]....
        /*01c8*/ 	.word	0x00002fd0


	//   ....[12]....
        /*01cc*/ 	.word	0x00003030


	//   ....[13]....
        /*01d0*/ 	.word	0x00003090


	//   ....[14]....
        /*01d4*/ 	.word	0x000030d0


	//   ....[15]....
        /*01d8*/ 	.word	0x00003260


	//   ....[16]....
        /*01dc*/ 	.word	0x00003290


	//   ....[17]....
        /*01e0*/ 	.word	0x000032c0


	//   ....[18]....
        /*01e4*/ 	.word	0x000032f0


	//   ....[19]....
        /*01e8*/ 	.word	0x000034b0


	//   ....[20]....
        /*01ec*/ 	.word	0x000034d0


	//   ....[21]....
        /*01f0*/ 	.word	0x000034f0


	//   ....[22]....
        /*01f4*/ 	.word	0x00003500


	//   ....[23]....
        /*01f8*/ 	.word	0x000036b0


	//   ....[24]....
        /*01fc*/ 	.word	0x000036e0


	//   ....[25]....
        /*0200*/ 	.word	0x00003720


	//   ....[26]....
        /*0204*/ 	.word	0x00003740


	//   ....[27]....
        /*0208*/ 	.word	0x000037d0


	//   ....[28]....
        /*020c*/ 	.word	0x00003800


	//   ....[29]....
        /*0210*/ 	.word	0x00003a10


	//   ....[30]....
        /*0214*/ 	.word	0x00003a40


	//   ....[31]....
        /*0218*/ 	.word	0x00003a70


	//   ....[32]....
        /*021c*/ 	.word	0x00003a90


	//   ....[33]....
        /*0220*/ 	.word	0x00003bc0


	//   ....[34]....
        /*0224*/ 	.word	0x00003c00


	//   ....[35]....
        /*0228*/ 	.word	0x00003c30


	//   ....[36]....
        /*022c*/ 	.word	0x00003c40


	//   ....[37]....
        /*0230*/ 	.word	0x00003d40


	//   ....[38]....
        /*0234*/ 	.word	0x00003d80


	//   ....[39]....
        /*0238*/ 	.word	0x00003db0


	//   ....[40]....
        /*023c*/ 	.word	0x00003dc0


	//   ....[41]....
        /*0240*/ 	.word	0x00003ec0


	//   ....[42]....
        /*0244*/ 	.word	0x00003f00


	//   ....[43]....
        /*0248*/ 	.word	0x00003f40


	//   ....[44]....
        /*024c*/ 	.word	0x00003f50


	//   ....[45]....
        /*0250*/ 	.word	0x00004030


	//   ....[46]....
        /*0254*/ 	.word	0x00004060


	//   ....[47]....
        /*0258*/ 	.word	0x00004070


	//   ....[48]....
        /*025c*/ 	.word	0x00004080


	//   ....[49]....
        /*0260*/ 	.word	0x00004150


	//   ....[50]....
        /*0264*/ 	.word	0x00004190


	//   ....[51]....
        /*0268*/ 	.word	0x000041d0


	//   ....[52]....
        /*026c*/ 	.word	0x00004210


	//   ....[53]....
        /*0270*/ 	.word	0x00004250


	//   ....[54]....
        /*0274*/ 	.word	0x00004280


	//   ....[55]....
        /*0278*/ 	.word	0x000042b0


	//   ....[56]....
        /*027c*/ 	.word	0x000042f0


	//   ....[57]....
        /*0280*/ 	.word	0x00004310


	//   ....[58]....
        /*0284*/ 	.word	0x00004370


	//   ....[59]....
        /*0288*/ 	.word	0x00005b30


	//   ....[60]....
        /*028c*/ 	.word	0x00005b70


	//   ....[61]....
        /*0290*/ 	.word	0x00005bb0


	//   ....[62]....
        /*0294*/ 	.word	0x00005bf0


	//   ....[63]....
        /*0298*/ 	.word	0x00005d00


	//   ....[64]....
        /*029c*/ 	.word	0x00005d40


	//   ....[65]....
        /*02a0*/ 	.word	0x00005d80


	//   ....[66]....
        /*02a4*/ 	.word	0x00005dc0


	//   ....[67]....
        /*02a8*/ 	.word	0x00005ed0


	//   ....[68]....
        /*02ac*/ 	.word	0x00005f10


	//   ....[69]....
        /*02b0*/ 	.word	0x00005f50


	//   ....[70]....
        /*02b4*/ 	.word	0x00005f90


	//   ....[71]....
        /*02b8*/ 	.word	0x000060e0


	//   ....[72]....
        /*02bc*/ 	.word	0x00006120


	//   ....[73]....
        /*02c0*/ 	.word	0x00006160


	//   ....[74]....
        /*02c4*/ 	.word	0x000061a0


	//   ....[75]....
        /*02c8*/ 	.word	0x000062b0


	//   ....[76]....
        /*02cc*/ 	.word	0x000062e0


	//   ....[77]....
        /*02d0*/ 	.word	0x00006300


	//   ....[78]....
        /*02d4*/ 	.word	0x00006310


	//   ....[79]....
        /*02d8*/ 	.word	0x000067a0


	//   ....[80]....
        /*02dc*/ 	.word	0x00006ad0


	//   ....[81]....
        /*02e0*/ 	.word	0x00006bd0


	//   ....[82]....
        /*02e4*/ 	.word	0x00006c20


	//   ....[83]....
        /*02e8*/ 	.word	0x00006c70


	//   ....[84]....
        /*02ec*/ 	.word	0x00006ca0


	//   ....[85]....
        /*02f0*/ 	.word	0x00006cc0


	//   ....[86]....
        /*02f4*/ 	.word	0x00006de0


	//   ....[87]....
        /*02f8*/ 	.word	0x00006e20


	//   ....[88]....
        /*02fc*/ 	.word	0x00006e70


	//   ....[89]....
        /*0300*/ 	.word	0x00006ea0


	//   ....[90]....
        /*0304*/ 	.word	0x00006ec0


	//----- nvinfo : EIATTR_VRC_CTA_INIT_COUNT
	.align		4
.L_2633:
        /*0308*/ 	.byte	0x02, 0x4a
	.zero		1
	.zero		1


	//----- nvinfo : EIATTR_EXIT_INSTR_OFFSETS
	.align		4
        /*030c*/ 	.byte	0x04, 0x1c
        /*030e*/ 	.short	(.L_2635 - .L_2634)


	//   ....[0]....
.L_2634:
        /*0310*/ 	.word	0x00006f80


	//   ....[1]....
        /*0314*/ 	.word	0x00007500


	//----- nvinfo : EIATTR_MAX_THREADS
	.align		4
.L_2635:
        /*0318*/ 	.byte	0x04, 0x05
        /*031a*/ 	.short	(.L_2637 - .L_2636)
.L_2636:
        /*031c*/ 	.word	0x00000020
        /*0320*/ 	.word	0x00000001
        /*0324*/ 	.word	0x00000001


	//----- nvinfo : EIATTR_CRS_STACK_SIZE
	.align		4
.L_2637:
        /*0328*/ 	.byte	0x04, 0x1e
        /*032a*/ 	.short	(.L_2639 - .L_2638)
.L_2638:
        /*032c*/ 	.word	0x00000000


	//----- nvinfo : EIATTR_CBANK_PARAM_SIZE
	.align		4
.L_2639:
        /*0330*/ 	.byte	0x03, 0x19
        /*0332*/ 	.short	0x01f0


	//----- nvinfo : EIATTR_PARAM_CBANK
	.align		4
        /*0334*/ 	.byte	0x04, 0x0a
        /*0336*/ 	.short	(.L_2641 - .L_2640)
	.align		4
.L_2640:
        /*0338*/ 	.word	index@(.nv.constant0._Z25selective_scan_bwd_kernelI32Selective_Scan_bwd_kernel_traitsILi32ELi16ELb1ELb0ELb0ELb0ELb0EN3c108BFloat16ENS1_7complexIfEEEEv12SSMParamsBwd)
        /*033c*/ 	.short	0x0380
        /*033e*/ 	.short	0x01f0


	//----- nvinfo : EIATTR_SW_WAR
	.align		4
.L_2641:
        /*0340*/ 	.byte	0x04, 0x36
        /*0342*/ 	.short	(.L_2643 - .L_2642)
.L_2642:
        /*0344*/ 	.word	0x00000008
.L_2643:


//--------------------- .nv.info._Z25selective_scan_bwd_kernelI32Selective_Scan_bwd_kernel_traitsILi32ELi16ELb1ELb0ELb0ELb0ELb1EN3c108BFloat16ENS1_7complexIfEEEEv12SSMParamsBwd --------------------------
	.section	.nv.info._Z25selective_scan_bwd_kernelI32Selective_Scan_bwd_kernel_traitsILi32ELi16ELb1ELb0ELb0ELb0ELb1EN3c108BFloat16ENS1_7complexIfEEEEv12SSMParamsBwd,"",@"SHT_CUDA_INFO"
	.sectionflags	@""
	.align	4


	//----- nvinfo : EIATTR_CUDA_API_VERSION
	.align		4
        /*0000*/ 	.byte	0x04, 0x37
        /*0002*/ 	.short	(.L_2645 - .L_2644)
.L_2644:
        /*0004*/ 	.word	0x00000082


	//----- nvinfo : EIATTR_KPARAM_INFO
	.align		4
.L_2645:
        /*0008*/ 	.byte	0x04, 0x17
        /*000a*/ 	.short	(.L_2647 - .L_2646)
.L_2646:
        /*000c*/ 	.word	0x00000000
        /*0010*/ 	.short	0x0000
        /*0012*/ 	.short	0x0000
        /*0014*/ 	.byte	0x00, 0xf0, 0xc1, 0x07


	//----- nvinfo : EIATTR_SPARSE_MMA_MASK
	.align		4
.L_2647:
        /*0018*/ 	.byte	0x03, 0x50
        /*001a*/ 	.short	0x0000


	//----- nvinfo : EIATTR_MAXREG_COUNT
	.align		4
        /*001c*/ 	.byte	0x03, 0x1b
        /*001e*/ 	.short	0x00ff


	//----- nvinfo : EIATTR_NUM_BARRIERS
	.align		4
        /*0020*/ 	.byte	0x02, 0x4c
        /*0022*/ 	.byte	0x01
	.zero		1


	//----- nvinfo : EIATTR_MERCURY_ISA_VERSION
	.align		4
        /*0024*/ 	.byte	0x03, 0x5f
        /*0026*/ 	.short	0x0101


	//----- nvinfo : EIATTR_COOP_GROUP_MASK_REGIDS
	.align		4
        /*0028*/ 	.byte	0x04, 0x29
        /*002a*/ 	.short	(.L_2649 - .L_2648)


	//   ....[0]....
.L_2648:
        /*002c*/ 	.word	0xffffffff


	//   ....[1]....
        /*0030*/ 	.word	0xffffffff


	//   ....[2]....
        /*0034*/ 	.word	0xffffffff


	//   ....[3]....
        /*0038*/ 	.word	0xffffffff


	//   ....[4]....
        /*003c*/ 	.word	0xffffffff


	//   ....[5]....
        /*0040*/ 	.word	0xffffffff


	//   ....[6]....
        /*0044*/ 	.word	0xffffffff


	//   ....[7]....
        /*0048*/ 	.word	0xffffffff


	//   ....[8]....
        /*004c*/ 	.word	0xffffffff


	//   ....[9]....
        /*0050*/ 	.word	0xffffffff


	//   ....[10]....
        /*0054*/ 	.word	0xffffffff


	//   ....[11]....
        /*0058*/ 	.word	0xffffffff


	//   ....[12]....
        /*005c*/ 	.word	0xffffffff


	//   ....[13]....
        /*0060*/ 	.word	0xffffffff


	//   ....[14]....
        /*0064*/ 	.word	0xffffffff


	//   ....[15]....
        /*0068*/ 	.word	0xffffffff


	//   ....[16]....
        /*006c*/ 	.word	0xffffffff


	//   ....[17]....
        /*0070*/ 	.word	0xffffffff


	//   ....[18]....
        /*0074*/ 	.word	0xffffffff


	//   ....[19]....
        /*0078*/ 	.word	0xffffffff


	//   ....[20]....
        /*007c*/ 	.word	0xffffffff


	//   ....[21]....
        /*0080*/ 	.word	0xffffffff


	//   ....[22]....
        /*0084*/ 	.word	0xffffffff


	//   ....[23]....
        /*0088*/ 	.word	0xffffffff


	//   ....[24]....
        /*008c*/ 	.word	0xffffffff


	//   ....[25]....
        /*0090*/ 	.word	0xffffffff


	//   ....[26]....
        /*0094*/ 	.word	0xffffffff


	//   ....[27]....
        /*0098*/ 	.word	0xffffffff


	//   ....[28]....
        /*009c*/ 	.word	0xffffffff


	//   ....[29]....
        /*00a0*/ 	.word	0xffffffff


	//   ....[30]....
        /*00a4*/ 	.word	0xffffffff


	//   ....[31]....
        /*00a8*/ 	.word	0xffffffff


	//   ....[32]....
        /*00ac*/ 	.word	0xffffffff


	//   ....[33]....
        /*00b0*/ 	.word	0xffffffff


	//   ....[34]....
        /*00b4*/ 	.word	0xffffffff


	//   ....[35]....
        /*00b8*/ 	.word	0xffffffff


	//   ....[36]....
        /*00bc*/ 	.word	0xffffffff


	//   ....[37]....
        /*00c0*/ 	.word	0xffffffff


	//   ....[38]....
        /*00c4*/ 	.word	0xffffffff


	//   ....[39]....
        /*00c8*/ 	.word	0xffffffff


	//   ....[40]....
        /*00cc*/ 	.word	0xffffffff


	//   ....[41]....
        /*00d0*/ 	.word	0xffffffff


	//   ....[42]....
        /*00d4*/ 	.word	0xffffffff


	//   ....[43]....
        /*00d8*/ 	.word	0xffffffff


	//   ....[44]....
        /*00dc*/ 	.word	0xffffffff


	//   ....[45]....
        /*00e0*/ 	.word	0xffffffff


	//   ....[46]....
        /*00e4*/ 	.word	0xffffffff


	//   ....[47]....
        /*00e8*/ 	.word	0xffffffff


	//   ....[48]....
        /*00ec*/ 	.word	0xffffffff


	//   ....[49]....
        /*00f0*/ 	.word	0xffffffff


	//   ....[50]....
        /*00f4*/ 	.word	0xffffffff


	//   ....[51]....
        /*00f8*/ 	.word	0xffffffff


	//   ....[52]....
        /*00fc*/ 	.word	0xffffffff


	//   ....[53]....
        /*0100*/ 	.word	0xffffffff


	//   ....[54]....
        /*0104*/ 	.word	0xffffffff


	//   ....[55]....
        /*0108*/ 	.word	0xffffffff


	//   ....[56]....
        /*010c*/ 	.word	0xffffffff


	//   ....[57]....
        /*0110*/ 	.word	0xffffffff


	//   ....[58]....
        /*0114*/ 	.word	0xffffffff


	//   ....[59]....
        /*0118*/ 	.word	0xffffffff


	//   ....[60]....
        /*011c*/ 	.word	0xffffffff


	//   ....[61]....
        /*0120*/ 	.word	0xffffffff


	//   ....[62]....
        /*0124*/ 	.word	0xffffffff


	//   ....[63]....
        /*0128*/ 	.word	0xffffffff


	//   ....[64]....
        /*012c*/ 	.word	0xffffffff


	//   ....[65]....
        /*0130*/ 	.word	0xffffffff


	//   ....[66]....
        /*0134*/ 	.word	0xffffffff


	//   ....[67]....
        /*0138*/ 	.word	0xffffffff


	//   ....[68]....
        /*013c*/ 	.word	0xffffffff


	//   ....[69]....
        /*0140*/ 	.word	0xffffffff


	//   ....[70]....
        /*0144*/ 	.word	0xffffffff


	//   ....[71]....
        /*0148*/ 	.word	0xffffffff


	//   ....[72]....
        /*014c*/ 	.word	0xffffffff


	//   ....[73]....
        /*0150*/ 	.word	0xffffffff


	//   ....[74]....
        /*0154*/ 	.word	0xffffffff


	//   ....[75]....
        /*0158*/ 	.word	0xffffffff


	//   ....[76]....
        /*015c*/ 	.word	0xffffffff


	//   ....[77]....
        /*0160*/ 	.word	0xffffffff


	//   ....[78]....
        /*0164*/ 	.word	0xffffffff


	//   ....[79]....
        /*0168*/ 	.word	0xffffffff


	//   ....[80]....
        /*016c*/ 	.word	0xffffffff


	//   ....[81]....
        /*0170*/ 	.word	0xffffffff


	//   ....[82]....
        /*0174*/ 	.word	0xffffffff


	//   ....[83]....
        /*0178*/ 	.word	0xffffffff


	//   ....[84]....
        /*017c*/ 	.word	0xffffffff


	//   ....[85]....
        /*0180*/ 	.word	0xffffffff


	//   ....[86]....
        /*0184*/ 	.word	0xffffffff


	//   ....[87]....
        /*0188*/ 	.word	0xffffffff


	//   ....[88]....
        /*018c*/ 	.word	0xffffffff


	//   ....[89]....
        /*0190*/ 	.word	0xffffffff


	//   ....[90]....
        /*0194*/ 	.word	0xffffffff


	//   ....[91]....
        /*0198*/ 	.word	0xffffffff


	//   ....[92]....
        /*019c*/ 	.word	0xffffffff


	//   ....[93]....
        /*01a0*/ 	.word	0xffffffff


	//   ....[94]....
        /*01a4*/ 	.word	0xffffffff


	//----- nvinfo : EIATTR_COOP_GROUP_INSTR_OFFSETS
	.align		4
.L_2649:
        /*01a8*/ 	.byte	0x04, 0x28
        /*01aa*/ 	.short	(.L_2651 - .L_2650)


	//   ....[0]....
.L_2650:
        /*01ac*/ 	.word	0x00000760


	//   ....[1]....
        /*01b0*/ 	.word	0x00000810


	//   ....[2]....
        /*01b4*/ 	.word	0x00000960


	//   ....[3]....
        /*01b8*/ 	.word	0x00000ac0


	//   ....[4]....
        /*01bc*/ 	.word	0x00001380


	//   ....[5]....
        /*01c0*/ 	.word	0x00001d80


	//   ....[6]....
        /*01c4*/ 	.word	0x00002080


	//   ....[7]....
        /*01c8*/ 	.word	0x00004060


	//   ....[8]....
        /*01cc*/ 	.word	0x00004090


	//   ....[9]....
        /*01d0*/ 	.word	0x00004150


	//   ....[10]....
        /*01d4*/ 	.word	0x000041a0


	//   ....[11]....
        /*01d8*/ 	.word	0x000042b0


	//   ....[12]....
        /*01dc*/ 	.word	0x00004300


	//   ....[13]....
        /*01e0*/ 	.word	0x00004360


	//   ....[14]....
        /*01e4*/ 	.word	0x000043a0


	//   ....[15]....
        /*01e8*/ 	.word	0x000044c0


	//   ....[16]....
        /*01ec*/ 	.word	0x00004510


	//   ....[17]....
        /*01f0*/ 	.word	0x00004560


	//   ....[18]....
        /*01f4*/ 	.word	0x000045a0


	//   ....[19]....
        /*01f8*/ 	.word	0x00004770


	//   ....[20]....
        /*01fc*/ 	.word	0x000047a0


	//   ....[21]....
        /*0200*/ 	.word	0x000047c0


	//   ....[22]....
        /*0204*/ 	.word	0x000047f0


	//   ....[23]....
        /*0208*/ 	.word	0x000049a0


	//   ....[24]....
        /*020c*/ 	.word	0x000049d0


	//   ....[25]....
        /*0210*/ 	.word	0x000049f0


	//   ....[26]....
        /*0214*/ 	.word	0x00004a10


	//   ....[27]....
        /*0218*/ 	.word	0x00004bb0


	//   ....[28]....
        /*021c*/ 	.word	0x00004bf0


	//   ....[29]....
        /*0220*/ 	.word	0x00004c20


	//   ....[30]....
        /*0224*/ 	.word	0x00004c40


	//   ....[31]....
        /*0228*/ 	.word	0x00004cd0


	//   ....[32]....
        /*022c*/ 	.word	0x00004cf0


	//   ....[33]....
        /*0230*/ 	.word	0x00004f10


	//   ....[34]....
        /*0234*/ 	.word	0x00004f40


	//   ....[35]....
        /*0238*/ 	.word	0x00004f70


	//   ....[36]....
        /*023c*/ 	.word	0x00004f90


	//   ....[37]....
        /*0240*/ 	.word	0x000050c0


	//   ....[38]....
        /*0244*/ 	.word	0x00005100


	//   ....[39]....
        /*0248*/ 	.word	0x00005130


	//   ....[40]....
        /*024c*/ 	.word	0x00005140


	//   ....[41]....
        /*0250*/ 	.word	0x00005240


	//   ....[42]....
        /*0254*/ 	.word	0x00005280


	//   ....[43]....
        /*0258*/ 	.word	0x000052b0


	//   ....[44]....
        /*025c*/ 	.word	0x000052c0


	//   ....[45]....
        /*0260*/ 	.word	0x000053c0


	//   ....[46]....
        /*0264*/ 	.word	0x00005400


	//   ....[47]....
        /*0268*/ 	.word	0x00005440


	//   ....[48]....
        /*026c*/ 	.word	0x00005450


	//   ....[49]....
        /*0270*/ 	.word	0x00005520


	//   ....[50]....
        /*0274*/ 	.word	0x00005560


	//   ....[51]....
        /*0278*/ 	.word	0x00005570


	//   ....[52]....
        /*027c*/ 	.word	0x00005580


	//   ....[53]....
        /*0280*/ 	.word	0x00005650


	//   ....[54]....
        /*0284*/ 	.word	0x00005690


	//   ....[55]....
        /*0288*/ 	.word	0x000056d0


	//   ....[56]....
        /*028c*/ 	.word	0x00005710


	//   ....[57]....
        /*0290*/ 	.word	0x00005750


	//   ....[58]....
        /*0294*/ 	.word	0x00005780


	//   ....[59]....
        /*0298*/ 	.word	0x000057b0


	//   ....[60]....
        /*029c*/ 	.word	0x000057f0


	//   ....[61]....
        /*02a0*/ 	.word	0x00005820


	//   ....[62]....
        /*02a4*/ 	.word	0x00005870


	//   ....[63]....
        /*02a8*/ 	.word	0x00007040


	//   ....[64]....
        /*02ac*/ 	.word	0x00007080


	//   ....[65]....
        /*02b0*/ 	.word	0x000070c0


	//   ....[66]....
        /*02b4*/ 	.word	0x00007100


	//   ....[67]....
        /*02b8*/ 	.word	0x00007210


	//   ....[68]....
        /*02bc*/ 	.word	0x00007290


	//   ....[69]....
        /*02c0*/ 	.word	0x000072d0


	//   ....[70]....
        /*02c4*/ 	.word	0x00007310


	//   ....[71]....
        /*02c8*/ 	.word	0x000073e0


	//   ....[72]....
        /*02cc*/ 	.word	0x00007460


	//   ....[73]....
        /*02d0*/ 	.word	0x000074a0


	//   ....[74]....
        /*02d4*/ 	.word	0x000074e0


	//   ....[75]....
        /*02d8*/ 	.word	0x00007600


	//   ....[76]....
        /*02dc*/ 	.word	0x00007640


	//   ....[77]....
        /*02e0*/ 	.word	0x00007680


	//   ....[78]....
        /*02e4*/ 	.word	0x000076c0


	//   ....[79]....
        /*02e8*/ 	.word	0x000077c0


	//   ....[80]....
        /*02ec*/ 	.word	0x000077e0


	//   ....[81]....
        /*02f0*/ 	.word	0x00007800


	//   ....[82]....
        /*02f4*/ 	.word	0x00007810


	//   ....[83]....
        /*02f8*/ 	.word	0x00007c70


	//   ....[84]....
        /*02fc*/ 	.word	0x00007fc0


	//   ....[85]....
        /*0300*/ 	.word	0x000080a0


	//   ....[86]....
        /*0304*/ 	.word	0x000080f0


	//   ....[87]....
        /*0308*/ 	.word	0x00008140


	//   ....[88]....
        /*030c*/ 	.word	0x00008170


	//   ....[89]....
        /*0310*/ 	.word	0x00008190


	//   ....[90]....
        /*0314*/ 	.word	0x000082b0


	//   ....[91]....
        /*0318*/ 	.word	0x000082f0


	//   ....[92]....
        /*031c*/ 	.word	0x00008340


	//   ....[93]....
        /*0320*/ 	.word	0x00008370


	//   ....[94]....
        /*0324*/ 	.word	0x00008390


	//----- nvinfo : EIATTR_VRC_CTA_INIT_COUNT
	.align		4
.L_2651:
        /*0328*/ 	.byte	0x02, 0x4a
	.zero		1
	.zero		1


	//----- nvinfo : EIATTR_EXIT_INSTR_OFFSETS
	.align		4
        /*032c*/ 	.byte	0x04, 0x1c
        /*032e*/ 	.short	(.L_2653 - .L_2652)


	//   ....[0]....
.L_2652:
        /*0330*/ 	.word	0x00008450


	//   ....[1]....
        /*0334*/ 	.word	0x000089d0


	//----- nvinfo : EIATTR_MAX_THREADS
	.align		4
.L_2653:
        /*0338*/ 	.byte	0x04, 0x05
        /*033a*/ 	.short	(.L_2655 - .L_2654)
.L_2654:
        /*033c*/ 	.word	0x00000020
        /*0340*/ 	.word	0x00000001
        /*0344*/ 	.word	0x00000001


	//----- nvinfo : EIATTR_CRS_STACK_SIZE
	.align		4
.L_2655:
        /*0348*/ 	.byte	0x04, 0x1e
        /*034a*/ 	.short	(.L_2657 - .L_2656)
.L_2656:
        /*034c*/ 	.word	0x00000000


	//----- nvinfo : EIATTR_CBANK_PARAM_SIZE
	.align		4
.L_2657:
        /*0350*/ 	.byte	0x03, 0x19
        /*0352*/ 	.short	0x01f0


	//----- nvinfo : EIATTR_PARAM_CBANK
	.align		4
        /*0354*/ 	.byte	0x04, 0x0a
        /*0356*/ 	.short	(.L_2659 - .L_2658)
	.align		4
.L_2658:
        /*0358*/ 	.word	index@(.nv.constant0._Z25selective_scan_bwd_kernelI32Selective_Scan_bwd_kernel_traitsILi32ELi16ELb1ELb0ELb0ELb0ELb1EN3c108BFloat16ENS1_7complexIfEEEEv12SSMParamsBwd)
        /*035c*/ 	.short	0x0380
        /*035e*/ 	.short	0x01f0


	//----- nvinfo : EIATTR_SW_WAR
	.align		4
.L_2659:
        /*0360*/ 	.byte	0x04, 0x36
        /*0362*/ 	.short	(.L_2661 - .L_2660)
.L_2660:
        /*0364*/ 	.word	0x00000008
.L_2661:


//--------------------- .nv.info._Z25selective_scan_bwd_kernelI32Selective_Scan_bwd_kernel_traitsILi32ELi16ELb1ELb0ELb0ELb1ELb0EN3c108BFloat16ENS1_7complexIfEEEEv12SSMParamsBwd --------------------------
	.section	.nv.info._Z25selective_scan_bwd_kernelI32Selective_Scan_bwd_kernel_traitsILi32ELi16ELb1ELb0ELb0ELb1ELb0EN3c108BFloat16ENS1_7complexIfEEEEv12SSMParamsBwd,"",@"SHT_CUDA_INFO"
	.sectionflags	@""
	.align	4


	//----- nvinfo : EIATTR_CUDA_API_VERSION
	.align		4
        /*0000*/ 	.byte	0x04, 0x37
        /*0002*/ 	.short	(.L_2663 - .L_2662)
.L_2662:
        /*0004*/ 	.word	0x00000082


	//----- nvinfo : EIATTR_KPARAM_INFO
	.align		4
.L_2663:
        /*0008*/ 	.byte	0x04, 0x17
        /*000a*/ 	.short	(.L_2665 - .L_2664)
.L_2664:
        /*000c*/ 	.word	0x00000000
        /*0010*/ 	.short	0x0000
        /*0012*/ 	.short	0x0000
        /*0014*/ 	.byte	0x00, 0xf0, 0xc1, 0x07


	//----- nvinfo : EIATTR_SPARSE_MMA_MASK
	.align		4
.L_2665:
        /*0018*/ 	.byte	0x03, 0x50
        /*001a*/ 	.short	0x0000


	//----- nvinfo : EIATTR_MAXREG_COUNT
	.align		4
        /*001c*/ 	.byte	0x03, 0x1b
        /*001e*/ 	.short	0x00ff


	//----- nvinfo : EIATTR_NUM_BARRIERS
	.align		4
        /*0020*/ 	.byte	0x02, 0x4c
        /*0022*/ 	.byte	0x01
	.zero		1


	//----- nvinfo : EIATTR_MERCURY_ISA_VERSION
	.align		4
        /*0024*/ 	.byte	0x03, 0x5f
        /*0026*/ 	.short	0x0101


	//----- nvinfo : EIATTR_COOP_GROUP_MASK_REGIDS
	.align		4
        /*0028*/ 	.byte	0x04, 0x29
        /*002a*/ 	.short	(.L_2667 - .L_2666)


	//   ....[0]....
.L_2666:
        /*002c*/ 	.word	0xffffffff


	//   ....[1]....
        /*0030*/ 	.word	0xffffffff


	//   ....[2]....
        /*0034*/ 	.word	0xffffffff


	//   ....[3]....
        /*0038*/ 	.word	0xffffffff


	//   ....[4]....
        /*003c*/ 	.word	0xffffffff


	//   ....[5]....
        /*0040*/ 	.word	0xffffffff


	//   ....[6]....
        /*0044*/ 	.word	0xffffffff


	//   ....[7]....
        /*0048*/ 	.word	0xffffffff


	//   ....[8]....
        /*004c*/ 	.word	0xffffffff


	//   ....[9]....
        /*0050*/ 	.word	0xffffffff


	//   ....[10]....
        /*0054*/ 	.word	0xffffffff


	//   ....[11]....
        /*0058*/ 	.word	0xffffffff


	//   ....[12]....
        /*005c*/ 	.word	0xffffffff


	//   ....[13]....
        /*0060*/ 	.word	0xffffffff


	//   ....[14]....
        /*0064*/ 	.word	0xffffffff


	//   ....[15]....
        /*0068*/ 	.word	0xffffffff


	//   ....[16]....
        /*006c*/ 	.word	0xffffffff


	//   ....[17]....
        /*0070*/ 	.word	0xffffffff


	//   ....[18]....
        /*0074*/ 	.word	0xffffffff


	//   ....[19]....
        /*0078*/ 	.word	0xffffffff


	//   ....[20]....
        /*007c*/ 	.word	0xffffffff


	//   ....[21]....
        /*0080*/ 	.word	0xffffffff


	//   ....[22]....
        /*0084*/ 	.word	0xffffffff


	//   ....[23]....
        /*0088*/ 	.word	0xffffffff


	//   ....[24]....
        /*008c*/ 	.word	0xffffffff


	//   ....[25]....
        /*0090*/ 	.word	0xffffffff


	//   ....[26]....
        /*0094*/ 	.word	0xffffffff


	//   ....[27]....
        /*0098*/ 	.word	0xffffffff


	//   ....[28]....
        /*009c*/ 	.word	0xffffffff


	//   ....[29]....
        /*00a0*/ 	.word	0xffffffff


	//   ....[30]....
        /*00a4*/ 	.word	0xffffffff


	//   ....[31]....
        /*00a8*/ 	.word	0xffffffff


	//   ....[32]....
        /*00ac*/ 	.word	0xffffffff


	//   ....[33]....
        /*00b0*/ 	.word	0xffffffff


	//   ....[34]....
        /*00b4*/ 	.word	0xffffffff


	//   ....[35]....
        /*00b8*/ 	.word	0xffffffff


	//   ....[36]....
        /*00bc*/ 	.word	0xffffffff


	//   ....[37]....
        /*00c0*/ 	.word	0xffffffff


	//   ....[38]....
        /*00c4*/ 	.word	0xffffffff


	//   ....[39]....
        /*00c8*/ 	.word	0xffffffff


	//   ....[40]....
        /*00cc*/ 	.word	0xffffffff


	//   ....[41]....
        /*00d0*/ 	.word	0xffffffff


	//   ....[42]....
        /*00d4*/ 	.word	0xffffffff


	//   ....[43]....
        /*00d8*/ 	.word	0xffffffff


	//   ....[44]....
        /*00dc*/ 	.word	0xffffffff


	//   ....[45]....
        /*00e0*/ 	.word	0xffffffff


	//   ....[46]....
        /*00e4*/ 	.word	0xffffffff


	//   ....[47]....
        /*00e8*/ 	.word	0xffffffff


	//   ....[48]....
        /*00ec*/ 	.word	0xffffffff


	//   ....[49]....
        /*00f0*/ 	.word	0xffffffff


	//   ....[50]....
        /*00f4*/ 	.word	0xffffffff


	//   ....[51]....
        /*00f8*/ 	.word	0xffffffff


	//   ....[52]....
        /*00fc*/ 	.word	0xffffffff


	//   ....[53]....
        /*0100*/ 	.word	0xffffffff


	//   ....[54]....
        /*0104*/ 	.word	0xffffffff


	//   ....[55]....
        /*0108*/ 	.word	0xffffffff


	//   ....[56]....
        /*010c*/ 	.word	0xffffffff


	//   ....[57]....
        /*0110*/ 	.word	0xffffffff


	//   ....[58]....
        /*0114*/ 	.word	0xffffffff


	//   ....[59]....
        /*0118*/ 	.word	0xffffffff


	//   ....[60]....
        /*011c*/ 	.word	0xffffffff


	//   ....[61]....
        /*0120*/ 	.word	0xffffffff


	//   ....[62]....
        /*0124*/ 	.word	0xffffffff


	//   ....[63]....
        /*0128*/ 	.word	0xffffffff


	//   ....[64]....
        /*012c*/ 	.word	0xffffffff


	//   ....[65]....
        /*0130*/ 	.word	0xffffffff


	//   ....[66]....
        /*0134*/ 	.word	0xffffffff


	//   ....[67]....
        /*0138*/ 	.word	0xffffffff


	//   ....[68]....
        /*013c*/ 	.word	0xffffffff


	//   ....[69]....
        /*0140*/ 	.word	0xffffffff


	//   ....[70]....
        /*0144*/ 	.word	0xffffffff


	//   ....[71]....
        /*0148*/ 	.word	0xffffffff


	//   ....[72]....
        /*014c*/ 	.word	0xffffffff


	//   ....[73]....
        /*0150*/ 	.word	0xffffffff


	//   ....[74]....
        /*0154*/ 	.word	0xffffffff


	//   ....[75]....
        /*0158*/ 	.word	0xffffffff


	//   ....[76]....
        /*015c*/ 	.word	0xffffffff


	//   ....[77]....
        /*0160*/ 	.word	0xffffffff


	//   ....[78]....
        /*0164*/ 	.word	0xffffffff


	//   ....[79]....
        /*0168*/ 	.word	0xffffffff


	//   ....[80]....
        /*016c*/ 	.word	0xffffffff


	//   ....[81]....
        /*0170*/ 	.word	0xffffffff


	//   ....[82]....
        /*0174*/ 	.word	0xffffffff


	//   ....[83]....
        /*0178*/ 	.word	0xffffffff


	//   ....[84]....
        /*017c*/ 	.word	0xffffffff


	//   ....[85]....
        /*0180*/ 	.word	0xffffffff


	//   ....[86]....
        /*0184*/ 	.word	0xffffffff


	//   ....[87]....
        /*0188*/ 	.word	0xffffffff


	//   ....[88]....
        /*018c*/ 	.word	0xffffffff


	//   ....[89]....
        /*0190*/ 	.word	0xffffffff


	//   ....[90]....
        /*0194*/ 	.word	0xffffffff


	//   ....[91]....
        /*0198*/ 	.word	0xffffffff


	//----- nvinfo : EIATTR_COOP_GROUP_INSTR_OFFSETS
	.align		4
.L_2667:
        /*019c*/ 	.byte	0x04, 0x28
        /*019e*/ 	.short	(.L_2669 - .L_2668)


	//   ....[0]....
.L_2668:
        /*01a0*/ 	.word	0x00000730


	//   ....[1]....
        /*01a4*/ 	.word	0x000007e0


	//   ....[2]....
        /*01a8*/ 	.word	0x00000b60


	//   ....[3]....
        /*01ac*/ 	.word	0x00004d60


	//   ....[4]....
        /*01b0*/ 	.word	0x00004d90


	//   ....[5]....
        /*01b4*/ 	.word	0x00004e50


	//   ....[6]....
        /*01b8*/ 	.word	0x00004eb0


	//   ....[7]....
        /*01bc*/ 	.word	0x00004fb0


	//   ....[8]....
        /*01c0*/ 	.word	0x00005000


	//   ....[9]....
        /*01c4*/ 	.word	0x00005070


	//   ....[10]....
        /*01c8*/ 	.word	0x000050c0


	//   ....[11]....
        /*01cc*/ 	.word	0x000051f0


	//   ....[12]....
        /*01d0*/ 	.word	0x00005230


	//   ....[13]....
        /*01d4*/ 	.word	0x00005280


	//   ....[14]....
        /*01d8*/ 	.word	0x000052c0


	//   ....[15]....
        /*01dc*/ 	.word	0x00005450


	//   ....[16]....
        /*01e0*/ 	.word	0x00005480


	//   ....[17]....
        /*01e4*/ 	.word	0x000054b0


	//   ....[18]....
        /*01e8*/ 	.word	0x000054e0


	//   ....[19]....
        /*01ec*/ 	.word	0x000056a0


	//   ....[20]....
        /*01f0*/ 	.word	0x000056d0


	//   ....[21]....
        /*01f4*/ 	.word	0x000056f0


	//   ....[22]....
        /*01f8*/ 	.word	0x00005710


	//   ....[23]....
        /*01fc*/ 	.word	0x000058c0


	//   ....[24]....
        /*0200*/ 	.word	0x000058f0


	//   ....[25]....
        /*0204*/ 	.word	0x00005920


	//   ....[26]....
        /*0208*/ 	.word	0x00005940


	//   ....[27]....
        /*020c*/ 	.word	0x00005a00


	//   ....[28]....
        /*0210*/ 	.word	0x00005a40


	//   ....[29]....
        /*0214*/ 	.word	0x00005c30


	//   ....[30]....
        /*0218*/ 	.word	0x00005c60


	//   ....[31]....
        /*021c*/ 	.word	0x00005c80


	//   ....[32]....
        /*0220*/ 	.word	0x00005ca0


	//   ....[33]....
        /*0224*/ 	.word	0x00005dd0


	//   ....[34]....
        /*0228*/ 	.word	0x00005e10


	//   ....[35]....
        /*022c*/ 	.word	0x00005e40


	//   ....[36]....
        /*0230*/ 	.word	0x00005e50


	//   ....[37]....
        /*0234*/ 	.word	0x00005f50


	//   ....[38]....
        /*0238*/ 	.word	0x00005f90


	//   ....[39]....
        /*023c*/ 	.word	0x00005fc0


	//   ....[40]....
        /*0240*/ 	.word	0x00005fd0


	//   ....[41]....
        /*0244*/ 	.word	0x000060d0


	//   ....[42]....
        /*0248*/ 	.word	0x00006110


	//   ....[43]....
        /*024c*/ 	.word	0x00006150


	//   ....[44]....
        /*0250*/ 	.word	0x00006160


	//   ....[45]....
        /*0254*/ 	.word	0x00006240


	//   ....[46]....
        /*0258*/ 	.word	0x00006270


	//   ....[47]....
        /*025c*/ 	.word	0x00006280


	//   ....[48]....
        /*0260*/ 	.word	0x00006290


	//   ....[49]....
        /*0264*/ 	.word	0x00006360


	//   ....[50]....
        /*0268*/ 	.word	0x000063a0


	//   ....[51]....
        /*026c*/ 	.word	0x000063e0


	//   ....[52]....
        /*0270*/ 	.word	0x00006420


	//   ....[53]....
        /*0274*/ 	.word	0x00006460


	//   ....[54]....
        /*0278*/ 	.word	0x00006490


	//   ....[55]....
        /*027c*/ 	.word	0x000064c0


	//   ....[56]....
        /*0280*/ 	.word	0x00006520


	//   ....[57]....
        /*0284*/ 	.word	0x00006540


	//   ....[58]....
        /*0288*/ 	.word	0x000065a0


	//   ....[59]....
        /*028c*/ 	.word	0x00007d50


	//   ....[60]....
        /*0290*/ 	.word	0x00007d90


	//   ....[61]....
        /*0294*/ 	.word	0x00007dd0


	//   ....[62]....
        /*0298*/ 	.word	0x00007e10


	//   ....[63]....
        /*029c*/ 	.word	0x00007f20


	//   ....[64]....
        /*02a0*/ 	.word	0x00007f60


	//   ....[65]....
        /*02a4*/ 	.word	0x00007fa0


	//   ....[66]....
        /*02a8*/ 	.word	0x00007fe0


	//   ....[67]....
        /*02ac*/ 	.word	0x00008130


	//   ....[68]....
        /*02b0*/ 	.word	0x00008170


	//   ....[69]....
        /*02b4*/ 	.word	0x000081b0


	//   ....[70]....
        /*02b8*/ 	.word	0x000081f0


	//   ....[71]....
        /*02bc*/ 	.word	0x00008300


	//   ....[72]....
        /*02c0*/ 	.word	0x00008340


	//   ....[73]....
        /*02c4*/ 	.word	0x00008380


	//   ....[74]....
        /*02c8*/ 	.word	0x000083c0


	//   ....[75]....
        /*02cc*/ 	.word	0x000084c0


	//   ....[76]....
        /*02d0*/ 	.word	0x000084e0


	//   ....[77]....
        /*02d4*/ 	.word	0x00008500


	//   ....[78]....
        /*02d8*/ 	.word	0x00008510


	//   ....[79]....
        /*02dc*/ 	.word	0x000089a0


	//   ....[80]....
        /*02e0*/ 	.word	0x00009150


	//   ....[81]....
        /*02e4*/ 	.word	0x00009530


	//   ....[82]....
        /*02e8*/ 	.word	0x000096d0


	//   ....[83]....
        /*02ec*/ 	.word	0x00009720


	//   ....[84]....
        /*02f0*/ 	.word	0x00009770


	//   ....[85]....
        /*02f4*/ 	.word	0x000097a0


	//   ....[86]....
        /*02f8*/ 	.word	0x000097c0


	//   ....[87]....
        /*02fc*/ 	.word	0x000098e0


	//   ....[88]....
        /*0300*/ 	.word	0x00009920


	//   ....[89]....
        /*0304*/ 	.word	0x00009970


	//   ....[90]....
        /*0308*/ 	.word	0x000099a0


	//   ....[91]....
        /*030c*/ 	.word	0x000099c0


	//----- nvinfo : EIATTR_VRC_CTA_INIT_COUNT
	.align		4
.L_2669:
        /*0310*/ 	.byte	0x02, 0x4a
	.zero		1
	.zero		1


	//----- nvinfo : EIATTR_EXIT_INSTR_OFFSETS
	.align		4
        /*0314*/ 	.byte	0x04, 0x1c
        /*0316*/ 	.short	(.L_2671 - .L_2670)


	//   ....[0]....
.L_2670:
        /*0318*/ 	.word	0x00009a80


	//   ....[1]....
        /*031c*/ 	.word	0x0000a000


	//----- nvinfo : EIATTR_MAX_THREADS
	.align		4
.L_2671:
        /*0320*/ 	.byte	0x04, 0x05
        /*0322*/ 	.short	(.L_2673 - .L_2672)
.L_2672:
        /*0324*/ 	.word	0x00000020
        /*0328*/ 	.word	0x00000001
        /*032c*/ 	.word	0x00000001


	//----- nvinfo : EIATTR_CRS_STACK_SIZE
	.align		4
.L_2673:
        /*0330*/ 	.byte	0x04, 0x1e
        /*0332*/ 	.short	(.L_2675 - .L_2674)
.L_2674:
        /*0334*/ 	.word	0x00000000


	//----- nvinfo : EIATTR_CBANK_PARAM_SIZE
	.align		4
.L_2675:
        /*0338*/ 	.byte	0x03, 0x19
        /*033a*/ 	.short	0x01f0


	//----- nvinfo : EIATTR_PARAM_CBANK
	.align		4
        /*033c*/ 	.byte	0x04, 0x0a
        /*033e*/ 	.short	(.L_2677 - .L_2676)
	.align		4
.L_2676:
        /*0340*/ 	.word	index@(.nv.constant0._Z25selective_scan_bwd_kernelI32Selective_Scan_bwd_kernel_traitsILi32ELi16ELb1ELb0ELb0ELb1ELb0EN3c108BFloat16ENS1_7complexIfEEEEv12SSMParamsBwd)
        /*0344*/ 	.short	0x0380
        /*0346*/ 	.short	0x01f0


	//----- nvinfo : EIATTR_SW_WAR
	.align		4
.L_2677:
        /*0348*/ 	.byte	0x04, 0x36
        /*034a*/ 	.short	(.L_2679 - .L_2678)
.L_2678:
        /*034c*/ 	.word	0x00000008
.L_2679:


//--------------------- .nv.info._Z25selective_scan_bwd_kernelI32Selective_Scan_bwd_kernel_traitsILi32ELi16ELb1ELb0ELb0ELb1ELb1EN3c108BFloat16ENS1_7complexIfEEEEv12SSMParamsBwd --------------------------
	.section	.nv.info._Z25selective_scan_bwd_kernelI32Selective_Scan_bwd_kernel_traitsILi32ELi16ELb1ELb0ELb0ELb1ELb1EN3c108BFloat16ENS1_7complexIfEEEEv12SSMParamsBwd,"",@"SHT_CUDA_INFO"
	.sectionflags	@""
	.align	4


	//----- nvinfo : EIATTR_CUDA_API_VERSION
	.align		4
        /*0000*/ 	.byte	0x04, 0x37
        /*0002*/ 	.short	(.L_2681 - .L_2680)
.L_2680:
        /*0004*/ 	.word	0x00000082


	//----- nvinfo : EIATTR_KPARAM_INFO
	.align		4
.L_2681:
        /*0008*/ 	.byte	0x04, 0x17
        /*000a*/ 	.short	(.L_2683 - .L_2682)
.L_2682:
        /*000c*/ 	.word	0x00000000
        /*0010*/ 	.short	0x0000
        /*0012*/ 	.short	0x0000
        /*0014*/ 	.byte	0x00, 0xf0, 0xc1, 0x07


	//----- nvinfo : EIATTR_SPARSE_MMA_MASK
	.align		4
.L_2683:
        /*0018*/ 	.byte	0x03, 0x50
        /*001a*/ 	.short	0x0000


	//----- nvinfo : EIATTR_MAXREG_COUNT
	.align		4
        /*001c*/ 	.byte	0x03, 0x1b
        /*001e*/ 	.short	0x00ff


	//----- nvinfo : EIATTR_NUM_BARRIERS
	.align		4
        /*0020*/ 	.byte	0x02, 0x4c
        /*0022*/ 	.byte	0x01
	.zero		1


	//----- nvinfo : EIATTR_MERCURY_ISA_VERSION
	.align		4
        /*0024*/ 	.byte	0x03, 0x5f
        /*0026*/ 	.short	0x0101


	//----- nvinfo : EIATTR_COOP_GROUP_MASK_REGIDS
	.align		4
        /*0028*/ 	.byte	0x04, 0x29
        /*002a*/ 	.short	(.L_2685 - .L_2684)


	//   ....[0]....
.L_2684:
        /*002c*/ 	.word	0xffffffff


	//   ....[1]....
        /*0030*/ 	.word	0xffffffff


	//   ....[2]....
        /*0034*/ 	.word	0xffffffff


	//   ....[3]....
        /*0038*/ 	.word	0xffffffff


	//   ....[4]....
        /*003c*/ 	.word	0xffffffff


	//   ....[5]....
        /*0040*/ 	.word	0xffffffff


	//   ....[6]....
        /*0044*/ 	.word	0xffffffff


	//   ....[7]....
        /*0048*/ 	.word	0xffffffff


	//   ....[8]....
        /*004c*/ 	.word	0xffffffff


	//   ....[9]....
        /*0050*/ 	.word	0xffffffff


	//   ....[10]....
        /*0054*/ 	.word	0xffffffff


	//   ....[11]....
        /*0058*/ 	.word	0xffffffff


	//   ....[12]....
        /*005c*/ 	.word	0xffffffff


	//   ....[13]....
        /*0060*/ 	.word	0xffffffff


	//   ....[14]....
        /*0064*/ 	.word	0xffffffff


	//   ....[15]....
        /*0068*/ 	.word	0xffffffff


	//   ....[16]....
        /*006c*/ 	.word	0xffffffff


	//   ....[17]....
        /*0070*/ 	.word	0xffffffff


	//   ....[18]....
        /*0074*/ 	.word	0xffffffff


	//   ....[19]....
        /*0078*/ 	.word	0xffffffff


	//   ....[20]....
        /*007c*/ 	.word	0xffffffff


	//   ....[21]....
        /*0080*/ 	.word	0xffffffff


	//   ....[22]....
        /*0084*/ 	.word	0xffffffff


	//   ....[23]....
        /*0088*/ 	.word	0xffffffff


	//   ....[24]....
        /*008c*/ 	.word	0xffffffff


	//   ....[25]....
        /*0090*/ 	.word	0xffffffff


	//   ....[26]....
        /*0094*/ 	.word	0xffffffff


	//   ....[27]....
        /*0098*/ 	.word	0xffffffff


	//   ....[28]....
        /*009c*/ 	.word	0xffffffff


	//   ....[29]....
        /*00a0*/ 	.word	0xffffffff


	//   ....[30]....
        /*00a4*/ 	.word	0xffffffff


	//   ....[31]....
        /*00a8*/ 	.word	0xffffffff


	//   ....[32]....
        /*00ac*/ 	.word	0xffffffff


	//   ....[33]....
        /*00b0*/ 	.word	0xffffffff


	//   ....[34]....
        /*00b4*/ 	.word	0xffffffff


	//   ....[35]....
        /*00b8*/ 	.word	0xffffffff


	//   ....[36]....
        /*00bc*/ 	.word	0xffffffff


	//   ....[37]....
        /*00c0*/ 	.word	0xffffffff


	//   ....[38]....
        /*00c4*/ 	.word	0xffffffff


	//   ....[39]....
        /*00c8*/ 	.word	0xffffffff


	//   ....[40]....
        /*00cc*/ 	.word	0xffffffff


	//   ....[41]....
        /*00d0*/ 	.word	0xffffffff


	//   ....[42]....
        /*00d4*/ 	.word	0xffffffff


	//   ....[43]....
        /*00d8*/ 	.word	0xffffffff


	//   ....[44]....
        /*00dc*/ 	.word	0xffffffff


	//   ....[45]....
        /*00e0*/ 	.word	0xffffffff


	//   ....[46]....
        /*00e4*/ 	.word	0xffffffff


	//   ....[47]....
        /*00e8*/ 	.word	0xffffffff


	//   ....[48]....
        /*00ec*/ 	.word	0xffffffff


	//   ....[49]....
        /*00f0*/ 	.word	0xffffffff


	//   ....[50]....
        /*00f4*/ 	.word	0xffffffff


	//   ....[51]....
        /*00f8*/ 	.word	0xffffffff


	//   ....[52]....
        /*00fc*/ 	.word	0xffffffff


	//   ....[53]....
        /*0100*/ 	.word	0xffffffff


	//   ....[54]....
        /*0104*/ 	.word	0xffffffff


	//   ....[55]....
        /*0108*/ 	.word	0xffffffff


	//   ....[56]....
        /*010c*/ 	.word	0xffffffff


	//   ....[57]....
        /*0110*/ 	.word	0xffffffff


	//   ....[58]....
        /*0114*/ 	.word	0xffffffff


	//   ....[59]....
        /*0118*/ 	.word	0xffffffff


	//   ....[60]....
        /*011c*/ 	.word	0xffffffff


	//   ....[61]....
        /*0120*/ 	.word	0xffffffff


	//   ....[62]....
        /*0124*/ 	.word	0xffffffff


	//   ....[63]....
        /*0128*/ 	.word	0xffffffff


	//   ....[64]....
        /*012c*/ 	.word	0xffffffff


	//   ....[65]....
        /*0130*/ 	.word	0xffffffff


	//   ....[66]....
        /*0134*/ 	.word	0xffffffff


	//   ....[67]....
        /*0138*/ 	.word	0xffffffff


	//   ....[68]....
        /*013c*/ 	.word	0xffffffff


	//   ....[69]....
        /*0140*/ 	.word	0xffffffff


	//   ....[70]....
        /*0144*/ 	.word	0xffffffff


	//   ....[71]....
        /*0148*/ 	.word	0xffffffff


	//   ....[72]....
        /*014c*/ 	.word	0xffffffff


	//   ....[73]....
        /*0150*/ 	.word	0xffffffff


	//   ....[74]....
        /*0154*/ 	.word	0xffffffff


	//   ....[75]....
        /*0158*/ 	.word	0xffffffff


	//   ....[76]....
        /*015c*/ 	.word	0xffffffff


	//   ....[77]....
        /*0160*/ 	.word	0xffffffff


	//   ....[78]....
        /*0164*/ 	.word	0xffffffff


	//   ....[79]....
        /*0168*/ 	.word	0xffffffff


	//   ....[80]....
        /*016c*/ 	.word	0xffffffff


	//   ....[81]....
        /*0170*/ 	.word	0xffffffff


	//   ....[82]....
        /*0174*/ 	.word	0xffffffff


	//   ....[83]....
        /*0178*/ 	.word	0xffffffff


	//   ....[84]....
        /*017c*/ 	.word	0xffffffff


	//   ....[85]....
        /*0180*/ 	.word	0xffffffff


	//   ....[86]....
        /*0184*/ 	.word	0xffffffff


	//   ....[87]....
        /*0188*/ 	.word	0xffffffff


	//   ....[88]....
        /*018c*/ 	.word	0xffffffff


	//   ....[89]....
        /*0190*/ 	.word	0xffffffff


	//   ....[90]....
        /*0194*/ 	.word	0xffffffff


	//   ....[91]....
        /*0198*/ 	.word	0xffffffff


	//   ....[92]....
        /*019c*/ 	.word	0xffffffff


	//   ....[93]....
        /*01a0*/ 	.word	0xffffffff


	//   ....[94]....
        /*01a4*/ 	.word	0xffffffff


	//   ....[95]....
        /*01a8*/ 	.word	0xffffffff


	//----- nvinfo : EIATTR_COOP_GROUP_INSTR_OFFSETS
	.align		4
.L_2685:
        /*01ac*/ 	.byte	0x04, 0x28
        /*01ae*/ 	.short	(.L_2687 - .L_2686)


	//   ....[0]....
.L_2686:
        /*01b0*/ 	.word	0x00000720


	//   ....[1]....
        /*01b4*/ 	.word	0x000007d0


	//   ....[2]....
        /*01b8*/ 	.word	0x000009c0


	//   ....[3]....
        /*01bc*/ 	.word	0x00002f60


	//   ....[4]....
        /*01c0*/ 	.word	0x00003690


	//   ....[5]....
        /*01c4*/ 	.word	0x000040b0


	//   ....[6]....
        /*01c8*/ 	.word	0x00004420


	//   ....[7]....
        /*01cc*/ 	.word	0x000062b0


	//   ....[8]....
        /*01d0*/ 	.word	0x000062f0


	//   ....[9]....
        /*01d4*/ 	.word	0x00006390


	//   ....[10]....
        /*01d8*/ 	.word	0x000063f0


	//   ....[11]....
        /*01dc*/ 	.word	0x00006510


	//   ....[12]....
        /*01e0*/ 	.word	0x00006550


	//   ....[13]....
        /*01e4*/ 	.word	0x000065c0


	//   ....[14]....
        /*01e8*/ 	.word	0x00006600


	//   ....[15]....
        /*01ec*/ 	.word	0x00006760


	//   ....[16]....
        /*01f0*/ 	.word	0x000067a0


	//   ....[17]....
        /*01f4*/ 	.word	0x00006800


	//   ....[18]....
        /*01f8*/ 	.word	0x00006850


	//   ....[19]....
        /*01fc*/ 	.word	0x000069c0


	//   ....[20]....
        /*0200*/ 	.word	0x00006a00


	//   ....[21]....
        /*0204*/ 	.word	0x00006a40


	//   ....[22]....
        /*0208*/ 	.word	0x00006a80


	//   ....[23]....
        /*020c*/ 	.word	0x00006c40


	//   ....[24]....
        /*0210*/ 	.word	0x00006c80


	//   ....[25]....
        /*0214*/ 	.word	0x00006cc0


	//   ....[26]....
        /*0218*/ 	.word	0x00006d00


	//   ....[27]....
        /*021c*/ 	.word	0x00006e40


	//   ....[28]....
        /*0220*/ 	.word	0x00006e80


	//   ....[29]....
        /*0224*/ 	.word	0x00006ed0


	//   ....[30]....
        /*0228*/ 	.word	0x00006f10


	//   ....[31]....
        /*022c*/ 	.word	0x00006f50


	//   ....[32]....
        /*0230*/ 	.word	0x00006f90


	//   ....[33]....
        /*0234*/ 	.word	0x000070f0


	//   ....[34]....
        /*0238*/ 	.word	0x00007180


	//   ....[35]....
        /*023c*/ 	.word	0x000071c0


	//   ....[36]....
        /*0240*/ 	.word	0x00007200


	//   ....[37]....
        /*0244*/ 	.word	0x00007310


	//   ....[38]....
        /*0248*/ 	.word	0x00007350


	//   ....[39]....
        /*024c*/ 	.word	0x00007380


	//   ....[40]....
        /*0250*/ 	.word	0x00007390


	//   ....[41]....
        /*0254*/ 	.word	0x00007490


	//   ....[42]....
        /*0258*/ 	.word	0x000074d0


	//   ....[43]....
        /*025c*/ 	.word	0x00007500


	//   ....[44]....
        /*0260*/ 	.word	0x00007510


	//   ....[45]....
        /*0264*/ 	.word	0x00007610


	//   ....[46]....
        /*0268*/ 	.word	0x00007650


	//   ....[47]....
        /*026c*/ 	.word	0x00007690


	//   ....[48]....
        /*0270*/ 	.word	0x000076a0


	//   ....[49]....
        /*0274*/ 	.word	0x00007770


	//   ....[50]....
        /*0278*/ 	.word	0x000077b0


	//   ....[51]....
        /*027c*/ 	.word	0x000077c0


	//   ....[52]....
        /*0280*/ 	.word	0x000077d0


	//   ....[53]....
        /*0284*/ 	.word	0x000078a0


	//   ....[54]....
        /*0288*/ 	.word	0x000078e0


	//   ....[55]....
        /*028c*/ 	.word	0x00007920


	//   ....[56]....
        /*0290*/ 	.word	0x00007960


	//   ....[57]....
        /*0294*/ 	.word	0x000079a0


	//   ....[58]....
        /*0298*/ 	.word	0x000079d0


	//   ....[59]....
        /*029c*/ 	.word	0x00007a00


	//   ....[60]....
        /*02a0*/ 	.word	0x00007a40


	//   ....[61]....
        /*02a4*/ 	.word	0x00007a70


	//   ....[62]....
        /*02a8*/ 	.word	0x00007ac0


	//   ....[63]....
        /*02ac*/ 	.word	0x00009270


	//   ....[64]....
        /*02b0*/ 	.word	0x000092b0


	//   ....[65]....
        /*02b4*/ 	.word	0x000092f0


	//   ....[66]....
        /*02b8*/ 	.word	0x00009330


	//   ....[67]....
        /*02bc*/ 	.word	0x00009440


	//   ....[68]....
        /*02c0*/ 	.word	0x000094c0


	//   ....[69]....
        /*02c4*/ 	.word	0x00009500


	//   ....[70]....
        /*02c8*/ 	.word	0x00009540


	//   ....[71]....
        /*02cc*/ 	.word	0x00009660


	//   ....[72]....
        /*02d0*/ 	.word	0x000096a0


	//   ....[73]....
        /*02d4*/ 	.word	0x000096e0


	//   ....[74]....
        /*02d8*/ 	.word	0x00009720


	//   ....[75]....
        /*02dc*/ 	.word	0x00009830


	//   ....[76]....
        /*02e0*/ 	.word	0x00009870


	//   ....[77]....
        /*02e4*/ 	.word	0x000098b0


	//   ....[78]....
        /*02e8*/ 	.word	0x000098f0


	//   ....[79]....
        /*02ec*/ 	.word	0x00009a10


	//   ....[80]....
        /*02f0*/ 	.word	0x00009a30


	//   ....[81]....
        /*02f4*/ 	.word	0x00009a50


	//   ....[82]....
        /*02f8*/ 	.word	0x00009a60


	//   ....[83]....
        /*02fc*/ 	.word	0x00009ef0


	//   ....[84]....
        /*0300*/ 	.word	0x0000a690


	//   ....[85]....
        /*0304*/ 	.word	0x0000aac0


	//   ....[86]....
        /*0308*/ 	.word	0x0000abf0


	//   ....[87]....
        /*030c*/ 	.word	0x0000ac40


	//   ....[88]....
        /*0310*/ 	.word	0x0000ac90


	//   ....[89]....
        /*0314*/ 	.word	0x0000acc0


	//   ....[90]....
        /*0318*/ 	.word	0x0000ace0


	//   ....[91]....
        /*031c*/ 	.word	0x0000ae00


	//   ....[92]....
        /*0320*/ 	.word	0x0000ae40


	//   ....[93]....
        /*0324*/ 	.word	0x0000ae90


	//   ....[94]....
        /*0328*/ 	.word	0x0000aec0


	//   ....[95]....
        /*032c*/ 	.word	0x0000aee0


	//----- nvinfo : EIATTR_VRC_CTA_INIT_COUNT
	.align		4
.L_2687:
        /*0330*/ 	.byte	0x02, 0x4a
	.zero		1
	.zero		1


	//----- nvinfo : EIATTR_EXIT_INSTR_OFFSETS
	.align		4
        /*0334*/ 	.byte	0x04, 0x1c
        /*0336*/ 	.short	(.L_2689 - .L_2688)


	//   ....[0]....
.L_2688:
        /*0338*/ 	.word	0x0000afa0


	//   ....[1]....
        /*033c*/ 	.word	0x0000b520


	//----- nvinfo : EIATTR_MAX_THREADS
	.align		4
.L_2689:
        /*0340*/ 	.byte	0x04, 0x05
        /*0342*/ 	.short	(.L_2691 - .L_2690)
.L_2690:
        /*0344*/ 	.word	0x00000020
        /*0348*/ 	.word	0x00000001
        /*034c*/ 	.word	0x00000001


	//----- nvinfo : EIATTR_CRS_STACK_SIZE
	.align		4
.L_2691:
        /*0350*/ 	.byte	0x04, 0x1e
        /*0352*/ 	.short	(.L_2693 - .L_2692)
.L_2692:
        /*0354*/ 	.word	0x00000000


	//----- nvinfo : EIATTR_CBANK_PARAM_SIZE
	.align		4
.L_2693:
        /*0358*/ 	.byte	0x03, 0x19
        /*035a*/ 	.short	0x01f0


	//----- nvinfo : EIATTR_PARAM_CBANK
	.align		4
        /*035c*/ 	.byte	0x04, 0x0a
        /*035e*/ 	.short	(.L_2695 - .L_2694)
	.align		4
.L_2694:
        /*0360*/ 	.word	index@(.nv.constant0._Z25selective_scan_bwd_kernelI32Selective_Scan_bwd_kernel_traitsILi32ELi16ELb1ELb0ELb0ELb1ELb1EN3c108BFloat16ENS1_7complexIfEEEEv12SSMParamsBwd)
        /*0364*/ 	.short	0x0380
        /*0366*/ 	.short	0x01f0


	//----- nvinfo : EIATTR_SW_WAR
	.align		4
.L_2695:
        /*0368*/ 	.byte	0x04, 0x36
        /*036a*/ 	.short	(.L_2697 - .L_2696)
.L_2696:
        /*036c*/ 	.word	0x00000008
.L_2697:


//--------------------- .nv.info._Z25selective_scan_bwd_kernelI32Selective_Scan_bwd_kernel_traitsILi32ELi16ELb1ELb0ELb1ELb0ELb0EN3c108BFloat16ENS1_7complexIfEEEEv12SSMParamsBwd --------------------------
	.section	.nv.info._Z25selective_scan_bwd_kernelI32Selective_Scan_bwd_kernel_traitsILi32ELi16ELb1ELb0ELb1ELb0ELb0EN3c108BFloat16ENS1_7complexIfEEEEv12SSMParamsBwd,"",@"SHT_CUDA_INFO"
	.sectionflags	@""
	.align	4


	//----- nvinfo : EIATTR_CUDA_API_VERSION
	.align		4
        /*0000*/ 	.byte	0x04, 0x37
        /*0002*/ 	.short	(.L_2699 - .L_2698)
.L_2698:
        /*0004*/ 	.word	0x00000082


	//----- nvinfo : EIATTR_KPARAM_INFO
	.align		4
.L_2699:
        /*0008*/ 	.byte	0x04, 0x17
        /*000a*/ 	.short	(.L_2701 - .L_2700)
.L_2700:
        /*000c*/ 	.word	0x00000000
        /*0010*/ 	.short	0x0000
        /*0012*/ 	.short	0x0000
        /*0014*/ 	.byte	0x00, 0xf0, 0xc1, 0x07


	//----- nvinfo : EIATTR_SPARSE_MMA_MASK
	.align		4
.L_2701:
        /*0018*/ 	.byte	0x03, 0x50
        /*001a*/ 	.short	0x0000


	//----- nvinfo : EIATTR_MAXREG_COUNT
	.align		4
        /*001c*/ 	.byte	0x03, 0x1b
        /*001e*/ 	.short	0x00ff


	//----- nvinfo : EIATTR_NUM_BARRIERS
	.align		4
        /*0020*/ 	.byte	0x02, 0x4c
        /*0022*/ 	.byte	0x01
	.zero		1


	//----- nvinfo : EIATTR_MERCURY_ISA_VERSION
	.align		4
        /*0024*/ 	.byte	0x03, 0x5f
        /*0026*/ 	.short	0x0101


	//----- nvinfo : EIATTR_INT_WARP_WIDE_INSTR_OFFSETS
	.align		4
        /*0028*/ 	.byte	0x04, 0x31
        /*002a*/ 	.short	(.L_2703 - .L_2702)


	//   ....[0]....
.L_2702:
        /*002c*/ 	.word	0x00004f10


	//   ....[1]....
        /*0030*/ 	.word	0x00005740


	//----- nvinfo : EIATTR_COOP_GROUP_MASK_REGIDS
	.align		4
.L_2703:
        /*0034*/ 	.byte	0x04, 0x29
        /*0036*/ 	.short	(.L_2705 - .L_2704)


	//   ....[0]....
.L_2704:
        /*0038*/ 	.word	0xffffffff


	//   ....[1]....
        /*003c*/ 	.word	0xffffffff


	//   ....[2]....
        /*0040*/ 	.word	0xffffffff


	//   ....[3]....
        /*0044*/ 	.word	0xffffffff


	//   ....[4]....
        /*0048*/ 	.word	0xffffffff


	//   ....[5]....
        /*004c*/ 	.word	0xffffffff


	//   ....[6]....
        /*0050*/ 	.word	0xffffffff


	//   ....[7]....
        /*0054*/ 	.word	0xffffffff


	//   ....[8]....
        /*0058*/ 	.word	0xffffffff


	//   ....[9]....
        /*005c*/ 	.word	0xffffffff


	//   ....[10]....
        /*0060*/ 	.word	0xffffffff


	//   ....[11]....
        /*0064*/ 	.word	0xffffffff


	//   ....[12]....
        /*0068*/ 	.word	0xffffffff


	//   ....[13]....
        /*006c*/ 	.word	0xffffffff


	//   ....[14]....
        /*0070*/ 	.word	0xffffffff


	//   ....[15]....
        /*0074*/ 	.word	0xffffffff


	//   ....[16]....
        /*0078*/ 	.word	0xffffffff


	//   ....[17]....
        /*007c*/ 	.word	0xffffffff


	//   ....[18]....
        /*0080*/ 	.word	0xffffffff


	//   ....[19]....
        /*0084*/ 	.word	0xffffffff


	//   ....[20]....
        /*0088*/ 	.word	0xffffffff


	//   ....[21]....
        /*008c*/ 	.word	0xffffffff


	//   ....[22]....
        /*0090*/ 	.word	0xffffffff


	//   ....[23]....
        /*0094*/ 	.word	0xffffffff


	//   ....[24]....
        /*0098*/ 	.word	0xffffffff


	//   ....[25]....
        /*009c*/ 	.word	0xffffffff


	//   ....[26]....
        /*00a0*/ 	.word	0xffffffff


	//   ....[27]....
        /*00a4*/ 	.word	0xffffffff


	//   ....[28]....
        /*00a8*/ 	.word	0xffffffff


	//   ....[29]....
        /*00ac*/ 	.word	0xffffffff


	//   ....[30]....
        /*00b0*/ 	.word	0xffffffff


	//   ....[31]....
        /*00b4*/ 	.word	0xffffffff


	//   ....[32]....
        /*00b8*/ 	.word	0xffffffff


	//   ....[33]....
        /*00bc*/ 	.word	0xffffffff


	//   ....[34]....
        /*00c0*/ 	.word	0xffffffff


	//   ....[35]....
        /*00c4*/ 	.word	0xffffffff


	//   ....[36]....
        /*00c8*/ 	.word	0xffffffff


	//   ....[37]....
        /*00cc*/ 	.word	0xffffffff


	//   ....[38]....
        /*00d0*/ 	.word	0xffffffff


	//   ....[39]....
        /*00d4*/ 	.word	0xffffffff


	//   ....[40]....
        /*00d8*/ 	.word	0xffffffff


	//   ....[41]....
        /*00dc*/ 	.word	0xffffffff


	//   ....[42]....
        /*00e0*/ 	.word	0xffffffff


	//   ....[43]....
        /*00e4*/ 	.word	0xffffffff


	//   ....[44]....
        /*00e8*/ 	.word	0xffffffff


	//   ....[45]....
        /*00ec*/ 	.word	0xffffffff


	//   ....[46]....
        /*00f0*/ 	.word	0xffffffff


	//   ....[47]....
        /*00f4*/ 	.word	0xffffffff


	//   ....[48]....
        /*00f8*/ 	.word	0xffffffff


	//   ....[49]....
        /*00fc*/ 	.word	0xffffffff


	//   ....[50]....
        /*0100*/ 	.word	0xffffffff


	//   ....[51]....
        /*0104*/ 	.word	0xffffffff


	//   ....[52]....
        /*0108*/ 	.word	0xffffffff


	//   ....[53]....
        /*010c*/ 	.word	0xffffffff


	//   ....[54]....
        /*0110*/ 	.word	0xffffffff


	//   ....[55]....
        /*0114*/ 	.word	0xffffffff


	//   ....[56]....
        /*0118*/ 	.word	0xffffffff


	//   ....[57]....
        /*011c*/ 	.word	0xffffffff


	//   ....[58]....
        /*0120*/ 	.word	0xffffffff


	//   ....[59]....
        /*0124*/ 	.word	0xffffffff


	//   ....[60]....
        /*0128*/ 	.word	0xffffffff


	//   ....[61]....
        /*012c*/ 	.word	0xffffffff


	//   ....[62]....
        /*0130*/ 	.word	0xffffffff


	//   ....[63]....
        /*0134*/ 	.word	0xffffffff


	//   ....[64]....
        /*0138*/ 	.word	0xffffffff


	//   ....[65]....
        /*013c*/ 	.word	0xffffffff


	//   ....[66]....
        /*0140*/ 	.word	0xffffffff


	//   ....[67]....
        /*0144*/ 	.word	0xffffffff


	//   ....[68]....
        /*0148*/ 	.word	0xffffffff


	//   ....[69]....
        /*014c*/ 	.word	0xffffffff


	//   ....[70]....
        /*0150*/ 	.word	0xffffffff


	//   ....[71]....
        /*0154*/ 	.word	0xffffffff


	//   ....[72]....
        /*0158*/ 	.word	0xffffffff


	//   ....[73]....
        /*015c*/ 	.word	0xffffffff


	//   ....[74]....
        /*0160*/ 	.word	0xffffffff


	//   ....[75]....
        /*0164*/ 	.word	0xffffffff


	//   ....[76]....
        /*0168*/ 	.word	0xffffffff


	//   ....[77]....
        /*016c*/ 	.word	0xffffffff


	//   ....[78]....
        /*0170*/ 	.word	0xffffffff


	//   ....[79]....
        /*0174*/ 	.word	0xffffffff


	//   ....[80]....
        /*0178*/ 	.word	0xffffffff


	//   ....[81]....
        /*017c*/ 	.word	0xffffffff


	//   ....[82]....
        /*0180*/ 	.word	0xffffffff


	//   ....[83]....
        /*0184*/ 	.word	0xffffffff


	//   ....[84]....
        /*0188*/ 	.word	0xffffffff


	//   ....[85]....
        /*018c*/ 	.word	0xffffffff


	//   ....[86]....
        /*0190*/ 	.word	0xffffffff


	//   ....[87]....
        /*0194*/ 	.word	0xffffffff


	//   ....[88]....
        /*0198*/ 	.word	0xffffffff


	//   ....[89]....
        /*019c*/ 	.word	0xffffffff


	//   ....[90]....
        /*01a0*/ 	.word	0xffffffff


	//   ....[91]....
        /*01a4*/ 	.word	0xffffffff


	//----- nvinfo : EIATTR_COOP_GROUP_INSTR_OFFSETS
	.align		4
.L_2705:
        /*01a8*/ 	.byte	0x04, 0x28
        /*01aa*/ 	.short	(.L_2707 - .L_2706)


	//   ....[0]....
.L_2706:
        /*01ac*/ 	.word	0x00000c80


	//   ....[1]....
        /*01b0*/ 	.word	0x00000d30


	//   ....[2]....
        /*01b4*/ 	.word	0x00000f60


	//   ....[3]....
        /*01b8*/ 	.word	0x00001ed0


	//   ....[4]....
        /*01bc*/ 	.word	0x00003620


	//   ....[5]....
        /*01c0*/ 	.word	0x00003640


	//   ....[6]....
        /*01c4*/ 	.word	0x000036a0


	//   ....[7]....
        /*01c8*/ 	.word	0x000036f0


	//   ....[8]....
        /*01cc*/ 	.word	0x00003850


	//   ....[9]....
        /*01d0*/ 	.word	0x000038b0


	//   ....[10]....
        /*01d4*/ 	.word	0x00003900


	//   ....[11]....
        /*01d8*/ 	.word	0x00003960


	//   ....[12]....
        /*01dc*/ 	.word	0x00003ae0


	//   ....[13]....
        /*01e0*/ 	.word	0x00003b20


	//   ....[14]....
        /*01e4*/ 	.word	0x00003b60


	//   ....[15]....
        /*01e8*/ 	.word	0x00003bc0


	//   ....[16]....
        /*01ec*/ 	.word	0x00003d40


	//   ....[17]....
        /*01f0*/ 	.word	0x00003d70


	//   ....[18]....
        /*01f4*/ 	.word	0x00003d90


	//   ....[19]....
        /*01f8*/ 	.word	0x00003dd0


	//   ....[20]....
        /*01fc*/ 	.word	0x00003fc0


	//   ....[21]....
        /*0200*/ 	.word	0x00004000


	//   ....[22]....
        /*0204*/ 	.word	0x00004030


	//   ....[23]....
        /*0208*/ 	.word	0x00004060


	//   ....[24]....
        /*020c*/ 	.word	0x00004220


	//   ....[25]....
        /*0210*/ 	.word	0x00004240


	//   ....[26]....
        /*0214*/ 	.word	0x00004270


	//   ....[27]....
        /*0218*/ 	.word	0x000042a0


	//   ....[28]....
        /*021c*/ 	.word	0x000042e0


	//   ....[29]....
        /*0220*/ 	.word	0x00004300


	//   ....[30]....
        /*0224*/ 	.word	0x00004fe0


	//   ....[31]....
        /*0228*/ 	.word	0x00005020


	//   ....[32]....
        /*022c*/ 	.word	0x00005040


	//   ....[33]....
        /*0230*/ 	.word	0x00005060


	//   ....[34]....
        /*0234*/ 	.word	0x00005140


	//   ....[35]....
        /*0238*/ 	.word	0x00005160


	//   ....[36]....
        /*023c*/ 	.word	0x00005170


	//   ....[37]....
        /*0240*/ 	.word	0x00005180


	//   ....[38]....
        /*0244*/ 	.word	0x00005250


	//   ....[39]....
        /*0248*/ 	.word	0x00005270


	//   ....[40]....
        /*024c*/ 	.word	0x00005280


	//   ....[41]....
        /*0250*/ 	.word	0x00005290


	//   ....[42]....
        /*0254*/ 	.word	0x00005360


	//   ....[43]....
        /*0258*/ 	.word	0x00005380


	//   ....[44]....
        /*025c*/ 	.word	0x00005390


	//   ....[45]....
        /*0260*/ 	.word	0x000053a0


	//   ....[46]....
        /*0264*/ 	.word	0x00005470


	//   ....[47]....
        /*0268*/ 	.word	0x00005490


	//   ....[48]....
        /*026c*/ 	.word	0x000054a0


	//   ....[49]....
        /*0270*/ 	.word	0x000054b0


	//   ....[50]....
        /*0274*/ 	.word	0x000055b0


	//   ....[51]....
        /*0278*/ 	.word	0x000055f0


	//   ....[52]....
        /*027c*/ 	.word	0x00005630


	//   ....[53]....
        /*0280*/ 	.word	0x00005670


	//   ....[54]....
        /*0284*/ 	.word	0x000056a0


	//   ....[55]....
        /*0288*/ 	.word	0x000056e0


	//   ....[56]....
        /*028c*/ 	.word	0x00005720


	//   ....[57]....
        /*0290*/ 	.word	0x00005750


	//   ....[58]....
        /*0294*/ 	.word	0x00005790


	//   ....[59]....
        /*0298*/ 	.word	0x000057d0


	//   ....[60]....
        /*029c*/ 	.word	0x00008590


	//   ....[61]....
        /*02a0*/ 	.word	0x000085d0


	//   ....[62]....
        /*02a4*/ 	.word	0x00008610


	//   ....[63]....
        /*02a8*/ 	.word	0x00008650


	//   ....[64]....
        /*02ac*/ 	.word	0x00008760


	//   ....[65]....
        /*02b0*/ 	.word	0x000087a0


	//   ....[66]....
        /*02b4*/ 	.word	0x000087e0


	//   ....[67]....
        /*02b8*/ 	.word	0x00008820


	//   ....[68]....
        /*02bc*/ 	.word	0x00008930


	//   ....[69]....
        /*02c0*/ 	.word	0x00008970


	//   ....[70]....
        /*02c4*/ 	.word	0x000089b0


	//   ....[71]....
        /*02c8*/ 	.word	0x000089f0


	//   ....[72]....
        /*02cc*/ 	.word	0x00008b00


	//   ....[73]....
        /*02d0*/ 	.word	0x00008b40


	//   ....[74]....
        /*02d4*/ 	.word	0x00008b70


	//   ....[75]....
        /*02d8*/ 	.word	0x00008b90


	//   ....[76]....
        /*02dc*/ 	.word	0x00008bc0


	//   ....[77]....
        /*02e0*/ 	.word	0x00008be0


	//   ....[78]....
        /*02e4*/ 	.word	0x00008c00


	//   ....[79]....
        /*02e8*/ 	.word	0x00008c10


	//   ....[80]....
        /*02ec*/ 	.word	0x00009060


	//   ....[81]....
        /*02f0*/ 	.word	0x000093f0


	//   ....[82]....
        /*02f4*/ 	.word	0x000094f0


	//   ....[83]....
        /*02f8*/ 	.word	0x00009540


	//   ....[84]....
        /*02fc*/ 	.word	0x00009590


	//   ....[85]....
        /*0300*/ 	.word	0x000095c0


	//   ....[86]....
        /*0304*/ 	.word	0x000095e0


	//   ....[87]....
        /*0308*/ 	.word	0x00009700


	//   ....[88]....
        /*030c*/ 	.word	0x00009740


	//   ....[89]....
        /*0310*/ 	.word	0x00009790


	//   ....[90]....
        /*0314*/ 	.word	0x000097c0


	//   ....[91]....
        /*0318*/ 	.word	0x000097e0


	//----- nvinfo : EIATTR_VRC_CTA_INIT_COUNT
	.align		4
.L_2707:
        /*031c*/ 	.byte	0x02, 0x4a
	.zero		1
	.zero		1


	//----- nvinfo : EIATTR_EXIT_INSTR_OFFSETS
	.align		4
        /*0320*/ 	.byte	0x04, 0x1c
        /*0322*/ 	.short	(.L_2709 - .L_2708)


	//   ....[0]....
.L_2708:
        /*0324*/ 	.word	0x000098a0


	//   ....[1]....
        /*0328*/ 	.word	0x00009b50


	//----- nvinfo : EIATTR_MAX_THREADS
	.align		4
.L_2709:
        /*032c*/ 	.byte	0x04, 0x05
        /*032e*/ 	.short	(.L_2711 - .L_2710)
.L_2710:
        /*0330*/ 	.word	0x00000020
        /*0334*/ 	.word	0x00000001
        /*0338*/ 	.word	0x00000001


	//----- nvinfo : EIATTR_CRS_STACK_SIZE
	.align		4
.L_2711:
        /*033c*/ 	.byte	0x04, 0x1e
        /*033e*/ 	.short	(.L_2713 - .L_2712)
.L_2712:
        /*0340*/ 	.word	0x00000000


	//----- nvinfo : EIATTR_CBANK_PARAM_SIZE
	.align		4
.L_2713:
        /*0344*/ 	.byte	0x03, 0x19
        /*0346*/ 	.short	0x01f0


	//----- nvinfo : EIATTR_PARAM_CBANK
	.align		4
        /*0348*/ 	.byte	0x04, 0x0a
        /*034a*/ 	.short	(.L_2715 - .L_2714)
	.align		4
.L_2714:
        /*034c*/ 	.word	index@(.nv.constant0._Z25selective_scan_bwd_kernelI32Selective_Scan_bwd_kernel_traitsILi32ELi16ELb1ELb0ELb1ELb0ELb0EN3c108BFloat16ENS1_7complexIfEEEEv12SSMParamsBwd)
        /*0350*/ 	.short	0x0380
        /*0352*/ 	.short	0x01f0


	//----- nvinfo : EIATTR_SW_WAR
	.align		4
.L_2715:
        /*0354*/ 	.byte	0x04, 0x36
        /*0356*/ 	.short	(.L_2717 - .L_2716)
.L_2716:
        /*0358*/ 	.word	0x00000008
.L_2717:


//--------------------- .nv.info._Z25selective_scan_bwd_kernelI32Selective_Scan_bwd_kernel_traitsILi32ELi16ELb1ELb0ELb1ELb0ELb1EN3c108BFloat16ENS1_7complexIfEEEEv12SSMParamsBwd --------------------------
	.section	.nv.info._Z25selective_scan_bwd_kernelI32Selective_Scan_bwd_kernel_traitsILi32ELi16ELb1ELb0ELb1ELb0ELb1EN3c108BFloat16ENS1_7complexIfEEEEv12SSMParamsBwd,"",@"SHT_CUDA_INFO"
	.sectionflags	@""
	.align	4


	//----- nvinfo : EIATTR_CUDA_API_VERSION
	.align		4
        /*0000*/ 	.byte	0x04, 0x37
        /*0002*/ 	.short	(.L_2719 - .L_2718)
.L_2718:
        /*0004*/ 	.word	0x00000082


	//----- nvinfo : EIATTR_KPARAM_INFO
	.align		4
.L_2719:
        /*0008*/ 	.byte	0x04, 0x17
        /*000a*/ 	.short	(.L_2721 - .L_2720)
.L_2720:
        /*000c*/ 	.word	0x00000000
        /*0010*/ 	.short	0x0000
        /*0012*/ 	.short	0x0000
        /*0014*/ 	.byte	0x00, 0xf0, 0xc1, 0x07


	//----- nvinfo : EIATTR_SPARSE_MMA_MASK
	.align		4
.L_2721:
        /*0018*/ 	.byte	0x03, 0x50
        /*001a*/ 	.short	0x0000


	//----- nvinfo : EIATTR_MAXREG_COUNT
	.align		4
        /*001c*/ 	.byte	0x03, 0x1b
        /*001e*/ 	.short	0x00ff


	//----- nvinfo : EIATTR_NUM_BARRIERS
	.align		4
        /*0020*/ 	.byte	0x02, 0x4c
        /*0022*/ 	.byte	0x01
	.zero		1


	//----- nvinfo : EIATTR_MERCURY_ISA_VERSION
	.align		4
        /*0024*/ 	.byte	0x03, 0x5f
        /*0026*/ 	.short	0x0101


	//----- nvinfo : EIATTR_INT_WARP_WIDE_INSTR_OFFSETS
	.align		4
        /*0028*/ 	.byte	0x04, 0x31
        /*002a*/ 	.short	(.L_2723 - .L_2722)


	//   ....[0]....
.L_2722:
        /*002c*/ 	.word	0x00006410


	//   ....[1]....
        /*0030*/ 	.word	0x00006c60


	//----- nvinfo : EIATTR_COOP_GROUP_MASK_REGIDS
	.align		4
.L_2723:
        /*0034*/ 	.byte	0x04, 0x29
        /*0036*/ 	.short	(.L_2725 - .L_2724)


	//   ....[0]....
.L_2724:
        /*0038*/ 	.word	0xffffffff


	//   ....[1]....
        /*003c*/ 	.word	0xffffffff


	//   ....[2]....
        /*0040*/ 	.word	0xffffffff


	//   ....[3]....
        /*0044*/ 	.word	0xffffffff


	//   ....[4]....
        /*0048*/ 	.word	0xffffffff


	//   ....[5]....
        /*004c*/ 	.word	0xffffffff


	//   ....[6]....
        /*0050*/ 	.word	0xffffffff


	//   ....[7]....
        /*0054*/ 	.word	0xffffffff


	//   ....[8]....
        /*0058*/ 	.word	0xffffffff


	//   ....[9]....
        /*005c*/ 	.word	0xffffffff


	//   ....[10]....
        /*0060*/ 	.word	0xffffffff


	//   ....[11]....
        /*0064*/ 	.word	0xffffffff


	//   ....[12]....
        /*0068*/ 	.word	0xffffffff


	//   ....[13]....
        /*006c*/ 	.word	0xffffffff


	//   ....[14]....
        /*0070*/ 	.word	0xffffffff


	//   ....[15]....
        /*0074*/ 	.word	0xffffffff


	//   ....[16]....
        /*0078*/ 	.word	0xffffffff


	//   ....[17]....
        /*007c*/ 	.word	0xffffffff


	//   ....[18]....
        /*0080*/ 	.word	0xffffffff


	//   ....[19]....
        /*0084*/ 	.word	0xffffffff


	//   ....[20]....
        /*0088*/ 	.word	0xffffffff


	//   ....[21]....
        /*008c*/ 	.word	0xffffffff


	//   ....[22]....
        /*0090*/ 	.word	0xffffffff


	//   ....[23]....
        /*0094*/ 	.word	0xffffffff


	//   ....[24]....
        /*0098*/ 	.word	0xffffffff


	//   ....[25]....
        /*009c*/ 	.word	0xffffffff


	//   ....[26]....
        /*00a0*/ 	.word	0xffffffff


	//   ....[27]....
        /*00a4*/ 	.word	0xffffffff


	//   ....[28]....
        /*00a8*/ 	.word	0xffffffff


	//   ....[29]....
        /*00ac*/ 	.word	0xffffffff


	//   ....[30]....
        /*00b0*/ 	.word	0xffffffff


	//   ....[31]....
        /*00b4*/ 	.word	0xffffffff


	//   ....[32]....
        /*00b8*/ 	.word	0xffffffff


	//   ....[33]....
        /*00bc*/ 	.word	0xffffffff


	//   ....[34]....
        /*00c0*/ 	.word	0xffffffff


	//   ....[35]....
        /*00c4*/ 	.word	0xffffffff


	//   ....[36]....
        /*00c8*/ 	.word	0xffffffff


	//   ....[37]....
        /*00cc*/ 	.word	0xffffffff


	//   ....[38]....
        /*00d0*/ 	.word	0xffffffff


	//   ....[39]....
        /*00d4*/ 	.word	0xffffffff


	//   ....[40]....
        /*00d8*/ 	.word	0xffffffff


	//   ....[41]....
        /*00dc*/ 	.word	0xffffffff


	//   ....[42]....
        /*00e0*/ 	.word	0xffffffff


	//   ....[43]....
        /*00e4*/ 	.word	0xffffffff


	//   ....[44]....
        /*00e8*/ 	.word	0xffffffff


	//   ....[45]....
        /*00ec*/ 	.word	0xffffffff


	//   ....[46]....
        /*00f0*/ 	.word	0xffffffff


	//   ....[47]....
        /*00f4*/ 	.word	0xffffffff


	//   ....[48]....
        /*00f8*/ 	.word	0xffffffff


	//   ....[49]....
        /*00fc*/ 	.word	0xffffffff


	//   ....[50]....
        /*0100*/ 	.word	0xffffffff


	//   ....[51]....
        /*0104*/ 	.word	0xffffffff


	//   ....[52]....
        /*0108*/ 	.word	0xffffffff


	//   ....[53]....
        /*010c*/ 	.word	0xffffffff


	//   ....[54]....
        /*0110*/ 	.word	0xffffffff


	//   ....[55]....
        /*0114*/ 	.word	0xffffffff


	//   ....[56]....
        /*0118*/ 	.word	0xffffffff


	//   ....[57]....
        /*011c*/ 	.word	0xffffffff


	//   ....[58]....
        /*0120*/ 	.word	0xffffffff


	//   ....[59]....
        /*0124*/ 	.word	0xffffffff


	//   ....[60]....
        /*0128*/ 	.word	0xffffffff


	//   ....[61]....
        /*012c*/ 	.word	0xffffffff


	//   ....[62]....
        /*0130*/ 	.word	0xffffffff


	//   ....[63]....
        /*0134*/ 	.word	0xffffffff


	//   ....[64]....
        /*0138*/ 	.word	0xffffffff


	//   ....[65]....
        /*013c*/ 	.word	0xffffffff


	//   ....[66]....
        /*0140*/ 	.word	0xffffffff


	//   ....[67]....
        /*0144*/ 	.word	0xffffffff


	//   ....[68]....
        /*0148*/ 	.word	0xffffffff


	//   ....[69]....
        /*014c*/ 	.word	0xffffffff


	//   ....[70]....
        /*0150*/ 	.word	0xffffffff


	//   ....[71]....
        /*0154*/ 	.word	0xffffffff


	//   ....[72]....
        /*0158*/ 	.word	0xffffffff


	//   ....[73]....
        /*015c*/ 	.word	0xffffffff


	//   ....[74]....
        /*0160*/ 	.word	0xffffffff


	//   ....[75]....
        /*0164*/ 	.word	0xffffffff


	//   ....[76]....
        /*0168*/ 	.word	0xffffffff


	//   ....[77]....
        /*016c*/ 	.word	0xffffffff


	//   ....[78]....
        /*0170*/ 	.word	0xffffffff


	//   ....[79]....
        /*0174*/ 	.word	0xffffffff


	//   ....[80]....
        /*0178*/ 	.word	0xffffffff


	//   ....[81]....
        /*017c*/ 	.word	0xffffffff


	//   ....[82]....
        /*0180*/ 	.word	0xffffffff


	//   ....[83]....
        /*0184*/ 	.word	0xffffffff


	//   ....[84]....
        /*0188*/ 	.word	0xffffffff


	//   ....[85]....
        /*018c*/ 	.word	0xffffffff


	//   ....[86]....
        /*0190*/ 	.word	0xffffffff


	//   ....[87]....
        /*0194*/ 	.word	0xffffffff


	//   ....[88]....
        /*0198*/ 	.word	0xffffffff


	//   ....[89]....
        /*019c*/ 	.word	0xffffffff


	//   ....[90]....
        /*01a0*/ 	.word	0xffffffff


	//   ....[91]....
        /*01a4*/ 	.word	0xffffffff


	//   ....[92]....
        /*01a8*/ 	.word	0xffffffff


	//   ....[93]....
        /*01ac*/ 	.word	0xffffffff


	//   ....[94]....
        /*01b0*/ 	.word	0xffffffff


	//   ....[95]....
        /*01b4*/ 	.word	0xffffffff


	//----- nvinfo : EIATTR_COOP_GROUP_INSTR_OFFSETS
	.align		4
.L_2725:
        /*01b8*/ 	.byte	0x04, 0x28
        /*01ba*/ 	.short	(.L_2727 - .L_2726)


	//   ....[0]....
.L_2726:
        /*01bc*/ 	.word	0x00000c80


	//   ....[1]....
        /*01c0*/ 	.word	0x00000d20


	//   ....[2]....
        /*01c4*/ 	.word	0x00000e80


	//   ....[3]....
        /*01c8*/ 	.word	0x00000fe0


	//   ....[4]....
        /*01cc*/ 	.word	0x00001870


	//   ....[5]....
        /*01d0*/ 	.word	0x000022a0


	//   ....[6]....
        /*01d4*/ 	.word	0x000025b0


	//   ....[7]....
        /*01d8*/ 	.word	0x000033d0


	//   ....[8]....
        /*01dc*/ 	.word	0x00004b40


	//   ....[9]....
        /*01e0*/ 	.word	0x00004b70


	//   ....[10]....
        /*01e4*/ 	.word	0x00004b80


	//   ....[11]....
        /*01e8*/ 	.word	0x00004bb0


	//   ....[12]....
        /*01ec*/ 	.word	0x00004d60


	//   ....[13]....
        /*01f0*/ 	.word	0x00004d90


	//   ....[14]....
        /*01f4*/ 	.word	0x00004dd0


	//   ....[15]....
        /*01f8*/ 	.word	0x00004e30


	//   ....[16]....
        /*01fc*/ 	.word	0x00004fd0


	//   ....[17]....
        /*0200*/ 	.word	0x00005000


	//   ....[18]....
        /*0204*/ 	.word	0x00005040


	//   ....[19]....
        /*0208*/ 	.word	0x000050a0


	//   ....[20]....
        /*020c*/ 	.word	0x00005250


	//   ....[21]....
        /*0210*/ 	.word	0x000052a0


	//   ....[22]....
        /*0214*/ 	.word	0x000052c0


	//   ....[23]....
        /*0218*/ 	.word	0x00005300


	//   ....[24]....
        /*021c*/ 	.word	0x000054d0


	//   ....[25]....
        /*0220*/ 	.word	0x00005510


	//   ....[26]....
        /*0224*/ 	.word	0x00005540


	//   ....[27]....
        /*0228*/ 	.word	0x00005570


	//   ....[28]....
        /*022c*/ 	.word	0x00005710


	//   ....[29]....
        /*0230*/ 	.word	0x00005730


	//   ....[30]....
        /*0234*/ 	.word	0x00005760


	//   ....[31]....
        /*0238*/ 	.word	0x00005790


	//   ....[32]....
        /*023c*/ 	.word	0x000057d0


	//   ....[33]....
        /*0240*/ 	.word	0x000057f0


	//   ....[34]....
        /*0244*/ 	.word	0x000064e0


	//   ....[35]....
        /*0248*/ 	.word	0x00006520


	//   ....[36]....
        /*024c*/ 	.word	0x00006540


	//   ....[37]....
        /*0250*/ 	.word	0x00006560


	//   ....[38]....
        /*0254*/ 	.word	0x00006640


	//   ....[39]....
        /*0258*/ 	.word	0x00006660


	//   ....[40]....
        /*025c*/ 	.word	0x00006670


	//   ....[41]....
        /*0260*/ 	.word	0x00006680


	//   ....[42]....
        /*0264*/ 	.word	0x00006750


	//   ....[43]....
        /*0268*/ 	.word	0x00006770


	//   ....[44]....
        /*026c*/ 	.word	0x00006780


	//   ....[45]....
        /*0270*/ 	.word	0x00006790


	//   ....[46]....
        /*0274*/ 	.word	0x00006860


	//   ....[47]....
        /*0278*/ 	.word	0x00006880


	//   ....[48]....
        /*027c*/ 	.word	0x00006890


	//   ....[49]....
        /*0280*/ 	.word	0x000068a0


	//   ....[50]....
        /*0284*/ 	.word	0x00006970


	//   ....[51]....
        /*0288*/ 	.word	0x00006990


	//   ....[52]....
        /*028c*/ 	.word	0x000069a0


	//   ....[53]....
        /*0290*/ 	.word	0x000069b0


	//   ....[54]....
        /*0294*/ 	.word	0x00006ab0


	//   ....[55]....
        /*0298*/ 	.word	0x00006af0


	//   ....[56]....
        /*029c*/ 	.word	0x00006b30


	//   ....[57]....
        /*02a0*/ 	.word	0x00006b70


	//   ....[58]....
        /*02a4*/ 	.word	0x00006bb0


	//   ....[59]....
        /*02a8*/ 	.word	0x00006bf0


	//   ....[60]....
        /*02ac*/ 	.word	0x00006c30


	//   ....[61]....
        /*02b0*/ 	.word	0x00006c70


	//   ....[62]....
        /*02b4*/ 	.word	0x00006ca0


	//   ....[63]....
        /*02b8*/ 	.word	0x00006ce0


	//   ....[64]....
        /*02bc*/ 	.word	0x00009aa0


	//   ....[65]....
        /*02c0*/ 	.word	0x00009ae0


	//   ....[66]....
        /*02c4*/ 	.word	0x00009b20


	//   ....[67]....
        /*02c8*/ 	.word	0x00009b60


	//   ....[68]....
        /*02cc*/ 	.word	0x00009c70


	//   ....[69]....
        /*02d0*/ 	.word	0x00009cb0


	//   ....[70]....
        /*02d4*/ 	.word	0x00009cf0


	//   ....[71]....
        /*02d8*/ 	.word	0x00009d30


	//   ....[72]....
        /*02dc*/ 	.word	0x00009e40


	//   ....[73]....
        /*02e0*/ 	.word	0x00009e80


	//   ....[74]....
        /*02e4*/ 	.word	0x00009ec0


	//   ....[75]....
        /*02e8*/ 	.word	0x00009f00


	//   ....[76]....
        /*02ec*/ 	.word	0x0000a010


	//   ....[77]....
        /*02f0*/ 	.word	0x0000a050


	//   ....[78]....
        /*02f4*/ 	.word	0x0000a070


	//   ....[79]....
        /*02f8*/ 	.word	0x0000a090


	//   ....[80]....
        /*02fc*/ 	.word	0x0000a0c0


	//   ....[81]....
        /*0300*/ 	.word	0x0000a0e0


	//   ....[82]....
        /*0304*/ 	.word	0x0000a100


	//   ....[83]....
        /*0308*/ 	.word	0x0000a110


	//   ....[84]....
        /*030c*/ 	.word	0x0000a5b0


	//   ....[85]....
        /*0310*/ 	.word	0x0000a8e0


	//   ....[86]....
        /*0314*/ 	.word	0x0000a9e0


	//   ....[87]....
        /*0318*/ 	.word	0x0000aa30


	//   ....[88]....
        /*031c*/ 	.word	0x0000aa80


	//   ....[89]....
        /*0320*/ 	.word	0x0000aab0


	//   ....[90]....
        /*0324*/ 	.word	0x0000aad0


	//   ....[91]....
        /*0328*/ 	.word	0x0000abf0


	//   ....[92]....
        /*032c*/ 	.word	0x0000ac30


	//   ....[93]....
        /*0330*/ 	.word	0x0000ac80


	//   ....[94]....
        /*0334*/ 	.word	0x0000acb0


	//   ....[95]....
        /*0338*/ 	.word	0x0000acd0


	//----- nvinfo : EIATTR_VRC_CTA_INIT_COUNT
	.align		4
.L_2727:
        /*033c*/ 	.byte	0x02, 0x4a
	.zero		1
	.zero		1


	//----- nvinfo : EIATTR_EXIT_INSTR_OFFSETS
	.align		4
        /*0340*/ 	.byte	0x04, 0x1c
        /*0342*/ 	.short	(.L_2729 - .L_2728)


	//   ....[0]....
.L_2728:
        /*0344*/ 	.word	0x0000ad90


	//   ....[1]....
        /*0348*/ 	.word	0x0000b040


	//----- nvinfo : EIATTR_MAX_THREADS
	.align		4
.L_2729:
        /*034c*/ 	.byte	0x04, 0x05
        /*034e*/ 	.short	(.L_2731 - .L_2730)
.L_2730:
        /*0350*/ 	.word	0x00000020
        /*0354*/ 	.word	0x00000001
        /*0358*/ 	.word	0x00000001


	//----- nvinfo : EIATTR_CRS_STACK_SIZE
	.align		4
.L_2731:
        /*035c*/ 	.byte	0x04, 0x1e
        /*035e*/ 	.short	(.L_2733 - .L_2732)
.L_2732:
        /*0360*/ 	.word	0x00000000


	//----- nvinfo : EIATTR_CBANK_PARAM_SIZE
	.align		4
.L_2733:
        /*0364*/ 	.byte	0x03, 0x19
        /*0366*/ 	.short	0x01f0


	//----- nvinfo : EIATTR_PARAM_CBANK
	.align		4
        /*0368*/ 	.byte	0x04, 0x0a
        /*036a*/ 	.short	(.L_2735 - .L_2734)
	.align		4
.L_2734:
        /*036c*/ 	.word	index@(.nv.constant0._Z25selective_scan_bwd_kernelI32Selective_Scan_bwd_kernel_traitsILi32ELi16ELb1ELb0ELb1ELb0ELb1EN3c108BFloat16ENS1_7complexIfEEEEv12SSMParamsBwd)
        /*0370*/ 	.short	0x0380
        /*0372*/ 	.short	0x01f0


	//----- nvinfo : EIATTR_SW_WAR
	.align		4
.L_2735:
        /*0374*/ 	.byte	0x04, 0x36
        /*0376*/ 	.short	(.L_2737 - .L_2736)
.L_2736:
        /*0378*/ 	.word	0x00000008
.L_2737:


//--------------------- .nv.info._Z25selective_scan_bwd_kernelI32Selective_Scan_bwd_kernel_traitsILi32ELi16ELb1ELb0ELb1ELb1ELb0EN3c108BFloat16ENS1_7complexIfEEEEv12SSMParamsBwd --------------------------
	.section	.nv.info._Z25selective_scan_bwd_kernelI32Selective_Scan_bwd_kernel_traitsILi32ELi16ELb1ELb0ELb1ELb1ELb0EN3c108BFloat16ENS1_7complexIfEEEEv12SSMParamsBwd,"",@"SHT_CUDA_INFO"
	.sectionflags	@""
	.align	4


	//----- nvinfo : EIATTR_CUDA_API_VERSION
	.align		4
        /*0000*/ 	.byte	0x04, 0x37
        /*0002*/ 	.short	(.L_2739 - .L_2738)
.L_2738:
        /*0004*/ 	.word	0x00000082


	//----- nvinfo : EIATTR_KPARAM_INFO
	.align		4
.L_2739:
        /*0008*/ 	.byte	0x04, 0x17
        /*000a*/ 	.short	(.L_2741 - .L_2740)
.L_2740:
        /*000c*/ 	.word	0x00000000
        /*0010*/ 	.short	0x0000
        /*0012*/ 	.short	0x0000
        /*0014*/ 	.byte	0x00, 0xf0, 0xc1, 0x07


	//----- nvinfo : EIATTR_SPARSE_MMA_MASK
	.align		4
.L_2741:
        /*0018*/ 	.byte	0x03, 0x50
        /*001a*/ 	.short	0x0000


	//----- nvinfo : EIATTR_MAXREG_COUNT
	.align		4
        /*001c*/ 	.byte	0x03, 0x1b
        /*001e*/ 	.short	0x00ff


	//----- nvinfo : EIATTR_NUM_BARRIERS
	.align		4
        /*0020*/ 	.byte	0x02, 0x4c
        /*0022*/ 	.byte	0x01
	.zero		1


	//----- nvinfo : EIATTR_MERCURY_ISA_VERSION
	.align		4
        /*0024*/ 	.byte	0x03, 0x5f
        /*0026*/ 	.short	0x0101


	//----- nvinfo : EIATTR_INT_WARP_WIDE_INSTR_OFFSETS
	.align		4
        /*0028*/ 	.byte	0x04, 0x31
        /*002a*/ 	.short	(.L_2743 - .L_2742)


	//   ....[0]....
.L_2742:
        /*002c*/ 	.word	0x000070e0


	//   ....[1]....
        /*0030*/ 	.word	0x000078c0


	//----- nvinfo : EIATTR_COOP_GROUP_MASK_REGIDS
	.align		4
.L_2743:
        /*0034*/ 	.byte	0x04, 0x29
        /*0036*/ 	.short	(.L_2745 - .L_2744)


	//   ....[0]....
.L_2744:
        /*0038*/ 	.word	0xffffffff


	//   ....[1]....
        /*003c*/ 	.word	0xffffffff


	//   ....[2]....
        /*0040*/ 	.word	0xffffffff


	//   ....[3]....
        /*0044*/ 	.word	0xffffffff


	//   ....[4]....
        /*0048*/ 	.word	0xffffffff


	//   ....[5]....
        /*004c*/ 	.word	0xffffffff


	//   ....[6]....
        /*0050*/ 	.word	0xffffffff


	//   ....[7]....
        /*0054*/ 	.word	0xffffffff


	//   ....[8]....
        /*0058*/ 	.word	0xffffffff


	//   ....[9]....
        /*005c*/ 	.word	0xffffffff


	//   ....[10]....
        /*0060*/ 	.word	0xffffffff


	//   ....[11]....
        /*0064*/ 	.word	0xffffffff


	//   ....[12]....
        /*0068*/ 	.word	0xffffffff


	//   ....[13]....
        /*006c*/ 	.word	0xffffffff


	//   ....[14]....
        /*0070*/ 	.word	0xffffffff


	//   ....[15]....
        /*0074*/ 	.word	0xffffffff


	//   ....[16]....
        /*0078*/ 	.word	0xffffffff


	//   ....[17]....
        /*007c*/ 	.word	0xffffffff


	//   ....[18]....
        /*0080*/ 	.word	0xffffffff


	//   ....[19]....
        /*0084*/ 	.word	0xffffffff


	//   ....[20]....
        /*0088*/ 	.word	0xffffffff


	//   ....[21]....
        /*008c*/ 	.word	0xffffffff


	//   ....[22]....
        /*0090*/ 	.word	0xffffffff


	//   ....[23]....
        /*0094*/ 	.word	0xffffffff


	//   ....[24]....
        /*0098*/ 	.word	0xffffffff


	//   ....[25]....
        /*009c*/ 	.word	0xffffffff


	//   ....[26]....
        /*00a0*/ 	.word	0xffffffff


	//   ....[27]....
        /*00a4*/ 	.word	0xffffffff


	//   ....[28]....
        /*00a8*/ 	.word	0xffffffff


	//   ....[29]....
        /*00ac*/ 	.word	0xffffffff


	//   ....[30]....
        /*00b0*/ 	.word	0xffffffff


	//   ....[31]....
        /*00b4*/ 	.word	0xffffffff


	//   ....[32]....
        /*00b8*/ 	.word	0xffffffff


	//   ....[33]....
        /*00bc*/ 	.word	0xffffffff


	//   ....[34]....
        /*00c0*/ 	.word	0xffffffff


	//   ....[35]....
        /*00c4*/ 	.word	0xffffffff


	//   ....[36]....
        /*00c8*/ 	.word	0xffffffff


	//   ....[37]....
        /*00cc*/ 	.word	0xffffffff


	//   ....[38]....
        /*00d0*/ 	.word	0xffffffff


	//   ....[39]....
        /*00d4*/ 	.word	0xffffffff


	//   ....[40]....
        /*00d8*/ 	.word	0xffffffff


	//   ....[41]....
        /*00dc*/ 	.word	0xffffffff


	//   ....[42]....
        /*00e0*/ 	.word	0xffffffff


	//   ....[43]....
        /*00e4*/ 	.word	0xffffffff


	//   ....[44]....
        /*00e8*/ 	.word	0xffffffff


	//   ....[45]....
        /*00ec*/ 	.word	0xffffffff


	//   ....[46]....
        /*00f0*/ 	.word	0xffffffff


	//   ....[47]....
        /*00f4*/ 	.word	0xffffffff


	//   ....[48]....
        /*00f8*/ 	.word	0xffffffff


	//   ....[49]....
        /*00fc*/ 	.word	0xffffffff


	//   ....[50]....
        /*0100*/ 	.word	0xffffffff


	//   ....[51]....
        /*0104*/ 	.word	0xffffffff


	//   ....[52]....
        /*0108*/ 	.word	0xffffffff


	//   ....[53]....
        /*010c*/ 	.word	0xffffffff


	//   ....[54]....
        /*0110*/ 	.word	0xffffffff


	//   ....[55]....
        /*0114*/ 	.word	0xffffffff


	//   ....[56]....
        /*0118*/ 	.word	0xffffffff


	//   ....[57]....
        /*011c*/ 	.word	0xffffffff


	//   ....[58]....
        /*0120*/ 	.word	0xffffffff


	//   ....[59]....
        /*0124*/ 	.word	0xffffffff


	//   ....[60]....
        /*0128*/ 	.word	0xffffffff


	//   ....[61]....
        /*012c*/ 	.word	0xffffffff


	//   ....[62]....
        /*0130*/ 	.word	0xffffffff


	//   ....[63]....
        /*0134*/ 	.word	0xffffffff


	//   ....[64]....
        /*0138*/ 	.word	0xffffffff


	//   ....[65]....
        /*013c*/ 	.word	0xffffffff


	//   ....[66]....
        /*0140*/ 	.word	0xffffffff


	//   ....[67]....
        /*0144*/ 	.word	0xffffffff


	//   ....[68]....
        /*0148*/ 	.word	0xffffffff


	//   ....[69]....
        /*014c*/ 	.word	0xffffffff


	//   ....[70]....
        /*0150*/ 	.word	0xffffffff


	//   ....[71]....
        /*0154*/ 	.word	0xffffffff


	//   ....[72]....
        /*0158*/ 	.word	0xffffffff


	//   ....[73]....
        /*015c*/ 	.word	0xffffffff


	//   ....[74]....
        /*0160*/ 	.word	0xffffffff


	//   ....[75]....
        /*0164*/ 	.word	0xffffffff


	//   ....[76]....
        /*0168*/ 	.word	0xffffffff


	//   ....[77]....
        /*016c*/ 	.word	0xffffffff


	//   ....[78]....
        /*0170*/ 	.word	0xffffffff


	//   ....[79]....
        /*0174*/ 	.word	0xffffffff


	//   ....[80]....
        /*0178*/ 	.word	0xffffffff


	//   ....[81]....
        /*017c*/ 	.word	0xffffffff


	//   ....[82]....
        /*0180*/ 	.word	0xffffffff


	//   ....[83]....
        /*0184*/ 	.word	0xffffffff


	//   ....[84]....
        /*0188*/ 	.word	0xffffffff


	//   ....[85]....
        /*018c*/ 	.word	0xffffffff


	//   ....[86]....
        /*0190*/ 	.word	0xffffffff


	//   ....[87]....
        /*0194*/ 	.word	0xffffffff


	//   ....[88]....
        /*0198*/ 	.word	0xffffffff


	//   ....[89]....
        /*019c*/ 	.word	0xffffffff


	//   ....[90]....
        /*01a0*/ 	.word	0xffffffff


	//   ....[91]....
        /*01a4*/ 	.word	0xffffffff


	//   ....[92]....
        /*01a8*/ 	.word	0xffffffff


	//----- nvinfo : EIATTR_COOP_GROUP_INSTR_OFFSETS
	.align		4
.L_2745:
        /*01ac*/ 	.byte	0x04, 0x28
        /*01ae*/ 	.short	(.L_2747 - .L_2746)


	//   ....[0]....
.L_2746:
        /*01b0*/ 	.word	0x00000c60


	//   ....[1]....
        /*01b4*/ 	.word	0x00000d10


	//   ....[2]....
        /*01b8*/ 	.word	0x00001080


	//   ....[3]....
        /*01bc*/ 	.word	0x000040c0


	//   ....[4]....
        /*01c0*/ 	.word	0x00005820


	//   ....[5]....
        /*01c4*/ 	.word	0x00005840


	//   ....[6]....
        /*01c8*/ 	.word	0x00005870


	//   ....[7]....
        /*01cc*/ 	.word	0x000058a0


	//   ....[8]....
        /*01d0*/ 	.word	0x00005a40


	//   ....[9]....
        /*01d4*/ 	.word	0x00005a90


	//   ....[10]....
        /*01d8*/ 	.word	0x00005ad0


	//   ....[11]....
        /*01dc*/ 	.word	0x00005b30


	//   ....[12]....
        /*01e0*/ 	.word	0x00005cd0


	//   ....[13]....
        /*01e4*/ 	.word	0x00005d10


	//   ....[14]....
        /*01e8*/ 	.word	0x00005d40


	//   ....[15]....
        /*01ec*/ 	.word	0x00005d80


	//   ....[16]....
        /*01f0*/ 	.word	0x00005f50


	//   ....[17]....
        /*01f4*/ 	.word	0x00005f70


	//   ....[18]....
        /*01f8*/ 	.word	0x00005fa0


	//   ....[19]....
        /*01fc*/ 	.word	0x00005fe0


	//   ....[20]....
        /*0200*/ 	.word	0x000061e0


	//   ....[21]....
        /*0204*/ 	.word	0x00006210


	//   ....[22]....
        /*0208*/ 	.word	0x00006230


	//   ....[23]....
        /*020c*/ 	.word	0x00006260


	//   ....[24]....
        /*0210*/ 	.word	0x00006410


	//   ....[25]....
        /*0214*/ 	.word	0x00006450


	//   ....[26]....
        /*0218*/ 	.word	0x00006470


	//   ....[27]....
        /*021c*/ 	.word	0x000064a0


	//   ....[28]....
        /*0220*/ 	.word	0x000064d0


	//   ....[29]....
        /*0224*/ 	.word	0x00006500


	//   ....[30]....
        /*0228*/ 	.word	0x000071c0


	//   ....[31]....
        /*022c*/ 	.word	0x00007200


	//   ....[32]....
        /*0230*/ 	.word	0x00007220


	//   ....[33]....
        /*0234*/ 	.word	0x00007240


	//   ....[34]....
        /*0238*/ 	.word	0x00007330


	//   ....[35]....
        /*023c*/ 	.word	0x00007350


	//   ....[36]....
        /*0240*/ 	.word	0x00007360


	//   ....[37]....
        /*0244*/ 	.word	0x00007370


	//   ....[38]....
        /*0248*/ 	.word	0x00007440


	//   ....[39]....
        /*024c*/ 	.word	0x00007460


	//   ....[40]....
        /*0250*/ 	.word	0x00007470


	//   ....[41]....
        /*0254*/ 	.word	0x00007480


	//   ....[42]....
        /*0258*/ 	.word	0x00007550


	//   ....[43]....
        /*025c*/ 	.word	0x00007570


	//   ....[44]....
        /*0260*/ 	.word	0x00007580


	//   ....[45]....
        /*0264*/ 	.word	0x00007590


	//   ....[46]....
        /*0268*/ 	.word	0x00007660


	//   ....[47]....
        /*026c*/ 	.word	0x00007680


	//   ....[48]....
        /*0270*/ 	.word	0x00007690


	//   ....[49]....
        /*0274*/ 	.word	0x000076a0


	//   ....[50]....
        /*0278*/ 	.word	0x000077a0


	//   ....[51]....
        /*027c*/ 	.word	0x000077e0


	//   ....[52]....
        /*0280*/ 	.word	0x00007820


	//   ....[53]....
        /*0284*/ 	.word	0x00007860


	//   ....[54]....
        /*0288*/ 	.word	0x000078a0


	//   ....[55]....
        /*028c*/ 	.word	0x000078e0


	//   ....[56]....
        /*0290*/ 	.word	0x00007900


	//   ....[57]....
        /*0294*/ 	.word	0x00007930


	//   ....[58]....
        /*0298*/ 	.word	0x00007980


	//   ....[59]....
        /*029c*/ 	.word	0x000079c0


	//   ....[60]....
        /*02a0*/ 	.word	0x0000a780


	//   ....[61]....
        /*02a4*/ 	.word	0x0000a7c0


	//   ....[62]....
        /*02a8*/ 	.word	0x0000a800


	//   ....[63]....
        /*02ac*/ 	.word	0x0000a840


	//   ....[64]....
        /*02b0*/ 	.word	0x0000a950


	//   ....[65]....
        /*02b4*/ 	.word	0x0000a990


	//   ....[66]....
        /*02b8*/ 	.word	0x0000a9d0


	//   ....[67]....
        /*02bc*/ 	.word	0x0000aa10


	//   ....[68]....
        /*02c0*/ 	.word	0x0000ab20


	//   ....[69]....
        /*02c4*/ 	.word	0x0000ab60


	//   ....[70]....
        /*02c8*/ 	.word	0x0000aba0


	//   ....[71]....
        /*02cc*/ 	.word	0x0000abe0


	//   ....[72]....
        /*02d0*/ 	.word	0x0000acf0


	//   ....[73]....
        /*02d4*/ 	.word	0x0000ad30


	//   ....[74]....
        /*02d8*/ 	.word	0x0000ad60


	//   ....[75]....
        /*02dc*/ 	.word	0x0000ad80


	//   ....[76]....
        /*02e0*/ 	.word	0x0000adb0


	//   ....[77]....
        /*02e4*/ 	.word	0x0000add0


	//   ....[78]....
        /*02e8*/ 	.word	0x0000adf0


	//   ....[79]....
        /*02ec*/ 	.word	0x0000ae00


	//   ....[80]....
        /*02f0*/ 	.word	0x0000b2f0


	//   ....[81]....
        /*02f4*/ 	.word	0x0000ba60


	//   ....[82]....
        /*02f8*/ 	.word	0x0000bee0


	//   ....[83]....
        /*02fc*/ 	.word	0x0000c000


	//   ....[84]....
        /*0300*/ 	.word	0x0000c050


	//   ....[85]....
        /*0304*/ 	.word	0x0000c0a0


	//   ....[86]....
        /*0308*/ 	.word	0x0000c0d0


	//   ....[87]....
        /*030c*/ 	.word	0x0000c0f0


	//   ....[88]....
        /*0310*/ 	.word	0x0000c210


	//   ....[89]....
        /*0314*/ 	.word	0x0000c250


	//   ....[90]....
        /*0318*/ 	.word	0x0000c2a0


	//   ....[91]....
        /*031c*/ 	.word	0x0000c2d0


	//   ....[92]....
        /*0320*/ 	.word	0x0000c2f0


	//----- nvinfo : EIATTR_VRC_CTA_INIT_COUNT
	.align		4
.L_2747:
        /*0324*/ 	.byte	0x02, 0x4a
	.zero		1
	.zero		1


	//----- nvinfo : EIATTR_EXIT_INSTR_OFFSETS
	.align		4
        /*0328*/ 	.byte	0x04, 0x1c
        /*032a*/ 	.short	(.L_2749 - .L_2748)


	//   ....[0]....
.L_2748:
        /*032c*/ 	.word	0x0000c3b0


	//   ....[1]....
        /*0330*/ 	.word	0x0000c660


	//----- nvinfo : EIATTR_MAX_THREADS
	.align		4
.L_2749:
        /*0334*/ 	.byte	0x04, 0x05
        /*0336*/ 	.short	(.L_2751 - .L_2750)
.L_2750:
        /*0338*/ 	.word	0x00000020
        /*033c*/ 	.word	0x00000001
        /*0340*/ 	.word	0x00000001


	//----- nvinfo : EIATTR_CRS_STACK_SIZE
	.align		4
.L_2751:
        /*0344*/ 	.byte	0x04, 0x1e
        /*0346*/ 	.short	(.L_2753 - .L_2752)
.L_2752:
        /*0348*/ 	.word	0x00000000


	//----- nvinfo : EIATTR_CBANK_PARAM_SIZE
	.align		4
.L_2753:
        /*034c*/ 	.byte	0x03, 0x19
        /*034e*/ 	.short	0x01f0


	//----- nvinfo : EIATTR_PARAM_CBANK
	.align		4
        /*0350*/ 	.byte	0x04, 0x0a
        /*0352*/ 	.short	(.L_2755 - .L_2754)
	.align		4
.L_2754:
        /*0354*/ 	.word	index@(.nv.constant0._Z25selective_scan_bwd_kernelI32Selective_Scan_bwd_kernel_traitsILi32ELi16ELb1ELb0ELb1ELb1ELb0EN3c108BFloat16ENS1_7complexIfEEEEv12SSMParamsBwd)
        /*0358*/ 	.short	0x0380
        /*035a*/ 	.short	0x01f0


	//----- nvinfo : EIATTR_SW_WAR
	.align		4
.L_2755:
        /*035c*/ 	.byte	0x04, 0x36
        /*035e*/ 	.short	(.L_2757 - .L_2756)
.L_2756:
        /*0360*/ 	.word	0x00000008
.L_2757:


//--------------------- .nv.info._Z25selective_scan_bwd_kernelI32Selective_Scan_bwd_kernel_traitsILi32ELi16ELb1ELb0ELb1ELb1ELb1EN3c108BFloat16ENS1_7complexIfEEEEv12SSMParamsBwd --------------------------
	.section	.nv.info._Z25selective_scan_bwd_kernelI32Selective_Scan_bwd_kernel_traitsILi32ELi16ELb1ELb0ELb1ELb1ELb1EN3c108BFloat16ENS1_7complexIfEEEEv12SSMParamsBwd,"",@"SHT_CUDA_INFO"
	.sectionflags	@""
	.align	4


	//----- nvinfo : EIATTR_CUDA_API_VERSION
	.align		4
        /*0000*/ 	.byte	0x04, 0x37
        /*0002*/ 	.short	(.L_2759 - .L_2758)
.L_2758:
        /*0004*/ 	.word	0x00000082


	//----- nvinfo : EIATTR_KPARAM_INFO
	.align		4
.L_2759:
        /*0008*/ 	.byte	0x04, 0x17
        /*000a*/ 	.short	(.L_2761 - .L_2760)
.L_2760:
        /*000c*/ 	.word	0x00000000
        /*0010*/ 	.short	0x0000
        /*0012*/ 	.short	0x0000
        /*0014*/ 	.byte	0x00, 0xf0, 0xc1, 0x07


	//----- nvinfo : EIATTR_SPARSE_MMA_MASK
	.align		4
.L_2761:
        /*0018*/ 	.byte	0x03, 0x50
        /*001a*/ 	.short	0x0000


	//----- nvinfo : EIATTR_MAXREG_COUNT
	.align		4
        /*001c*/ 	.byte	0x03, 0x1b
        /*001e*/ 	.short	0x00ff


	//----- nvinfo : EIATTR_NUM_BARRIERS
	.align		4
        /*0020*/ 	.byte	0x02, 0x4c
        /*0022*/ 	.byte	0x01
	.zero		1


	//----- nvinfo : EIATTR_MERCURY_ISA_VERSION
	.align		4
        /*0024*/ 	.byte	0x03, 0x5f
        /*0026*/ 	.short	0x0101


	//----- nvinfo : EIATTR_INT_WARP_WIDE_INSTR_OFFSETS
	.align		4
        /*0028*/ 	.byte	0x04, 0x31
        /*002a*/ 	.short	(.L_2763 - .L_2762)


	//   ....[0]....
.L_2762:
        /*002c*/ 	.word	0x00008610


	//   ....[1]....
        /*0030*/ 	.word	0x00008e00


	//----- nvinfo : EIATTR_COOP_GROUP_MASK_REGIDS
	.align		4
.L_2763:
        /*0034*/ 	.byte	0x04, 0x29
        /*0036*/ 	.short	(.L_2765 - .L_2764)


	//   ....[0]....
.L_2764:
        /*0038*/ 	.word	0xffffffff


	//   ....[1]....
        /*003c*/ 	.word	0xffffffff


	//   ....[2]....
        /*0040*/ 	.word	0xffffffff


	//   ....[3]....
        /*0044*/ 	.word	0xffffffff


	//   ....[4]....
        /*0048*/ 	.word	0xffffffff


	//   ....[5]....
        /*004c*/ 	.word	0xffffffff


	//   ....[6]....
        /*0050*/ 	.word	0xffffffff


	//   ....[7]....
        /*0054*/ 	.word	0xffffffff


	//   ....[8]....
        /*0058*/ 	.word	0xffffffff


	//   ....[9]....
        /*005c*/ 	.word	0xffffffff


	//   ....[10]....
        /*0060*/ 	.word	0xffffffff


	//   ....[11]....
        /*0064*/ 	.word	0xffffffff


	//   ....[12]....
        /*0068*/ 	.word	0xffffffff


	//   ....[13]....
        /*006c*/ 	.word	0xffffffff


	//   ....[14]....
        /*0070*/ 	.word	0xffffffff


	//   ....[15]....
        /*0074*/ 	.word	0xffffffff


	//   ....[16]....
        /*0078*/ 	.word	0xffffffff


	//   ....[17]....
        /*007c*/ 	.word	0xffffffff


	//   ....[18]....
        /*0080*/ 	.word	0xffffffff


	//   ....[19]....
        /*0084*/ 	.word	0xffffffff


	//   ....[20]....
        /*0088*/ 	.word	0xffffffff


	//   ....[21]....
        /*008c*/ 	.word	0xffffffff


	//   ....[22]....
        /*0090*/ 	.word	0xffffffff


	//   ....[23]....
        /*0094*/ 	.word	0xffffffff


	//   ....[24]....
        /*0098*/ 	.word	0xffffffff


	//   ....[25]....
        /*009c*/ 	.word	0xffffffff


	//   ....[26]....
        /*00a0*/ 	.word	0xffffffff


	//   ....[27]....
        /*00a4*/ 	.word	0xffffffff


	//   ....[28]....
        /*00a8*/ 	.word	0xffffffff


	//   ....[29]....
        /*00ac*/ 	.word	0xffffffff


	//   ....[30]....
        /*00b0*/ 	.word	0xffffffff


	//   ....[31]....
        /*00b4*/ 	.word	0xffffffff


	//   ....[32]....
        /*00b8*/ 	.word	0xffffffff


	//   ....[33]....
        /*00bc*/ 	.word	0xffffffff


	//   ....[34]....
        /*00c0*/ 	.word	0xffffffff


	//   ....[35]....
        /*00c4*/ 	.word	0xffffffff


	//   ....[36]....
        /*00c8*/ 	.word	0xffffffff


	//   ....[37]....
        /*00cc*/ 	.word	0xffffffff


	//   ....[38]....
        /*00d0*/ 	.word	0xffffffff


	//   ....[39]....
        /*00d4*/ 	.word	0xffffffff


	//   ....[40]....
        /*00d8*/ 	.word	0xffffffff


	//   ....[41]....
        /*00dc*/ 	.word	0xffffffff


	//   ....[42]....
        /*00e0*/ 	.word	0xffffffff


	//   ....[43]....
        /*00e4*/ 	.word	0xffffffff


	//   ....[44]....
        /*00e8*/ 	.word	0xffffffff


	//   ....[45]....
        /*00ec*/ 	.word	0xffffffff


	//   ....[46]....
        /*00f0*/ 	.word	0xffffffff


	//   ....[47]....
        /*00f4*/ 	.word	0xffffffff


	//   ....[48]....
        /*00f8*/ 	.word	0xffffffff


	//   ....[49]....
        /*00fc*/ 	.word	0xffffffff


	//   ....[50]....
        /*0100*/ 	.word	0xffffffff


	//   ....[51]....
        /*0104*/ 	.word	0xffffffff


	//   ....[52]....
        /*0108*/ 	.word	0xffffffff


	//   ....[53]....
        /*010c*/ 	.word	0xffffffff


	//   ....[54]....
        /*0110*/ 	.word	0xffffffff


	//   ....[55]....
        /*0114*/ 	.word	0xffffffff


	//   ....[56]....
        /*0118*/ 	.word	0xffffffff


	//   ....[57]....
        /*011c*/ 	.word	0xffffffff


	//   ....[58]....
        /*0120*/ 	.word	0xffffffff


	//   ....[59]....
        /*0124*/ 	.word	0xffffffff


	//   ....[60]....
        /*0128*/ 	.word	0xffffffff


	//   ....[61]....
        /*012c*/ 	.word	0xffffffff


	//   ....[62]....
        /*0130*/ 	.word	0xffffffff


	//   ....[63]....
        /*0134*/ 	.word	0xffffffff


	//   ....[64]....
        /*0138*/ 	.word	0xffffffff


	//   ....[65]....
        /*013c*/ 	.word	0xffffffff


	//   ....[66]....
        /*0140*/ 	.word	0xffffffff


	//   ....[67]....
        /*0144*/ 	.word	0xffffffff


	//   ....[68]....
        /*0148*/ 	.word	0xffffffff


	//   ....[69]....
        /*014c*/ 	.word	0xffffffff


	//   ....[70]....
        /*0150*/ 	.word	0xffffffff


	//   ....[71]....
        /*0154*/ 	.word	0xffffffff


	//   ....[72]....
        /*0158*/ 	.word	0xffffffff


	//   ....[73]....
        /*015c*/ 	.word	0xffffffff


	//   ....[74]....
        /*0160*/ 	.word	0xffffffff


	//   ....[75]....
        /*0164*/ 	.word	0xffffffff


	//   ....[76]....
        /*0168*/ 	.word	0xffffffff


	//   ....[77]....
        /*016c*/ 	.word	0xffffffff


	//   ....[78]....
        /*0170*/ 	.word	0xffffffff


	//   ....[79]....
        /*0174*/ 	.word	0xffffffff


	//   ....[80]....
        /*0178*/ 	.word	0xffffffff


	//   ....[81]....
        /*017c*/ 	.word	0xffffffff


	//   ....[82]....
        /*0180*/ 	.word	0xffffffff


	//   ....[83]....
        /*0184*/ 	.word	0xffffffff


	//   ....[84]....
        /*0188*/ 	.word	0xffffffff


	//   ....[85]....
        /*018c*/ 	.word	0xffffffff


	//   ....[86]....
        /*0190*/ 	.word	0xffffffff


	//   ....[87]....
        /*0194*/ 	.word	0xffffffff


	//   ....[88]....
        /*0198*/ 	.word	0xffffffff


	//   ....[89]....
        /*019c*/ 	.word	0xffffffff


	//   ....[90]....
        /*01a0*/ 	.word	0xffffffff


	//   ....[91]....
        /*01a4*/ 	.word	0xffffffff


	//   ....[92]....
        /*01a8*/ 	.word	0xffffffff


	//   ....[93]....
        /*01ac*/ 	.word	0xffffffff


	//   ....[94]....
        /*01b0*/ 	.word	0xffffffff


	//   ....[95]....
        /*01b4*/ 	.word	0xffffffff


	//   ....[96]....
        /*01b8*/ 	.word	0xffffffff


	//----- nvinfo : EIATTR_COOP_GROUP_INSTR_OFFSETS
	.align		4
.L_2765:
        /*01bc*/ 	.byte	0x04, 0x28
        /*01be*/ 	.short	(.L_2767 - .L_2766)


	//   ....[0]....
.L_2766:
        /*01c0*/ 	.word	0x00000c50


	//   ....[1]....
        /*01c4*/ 	.word	0x00000d00


	//   ....[2]....
        /*01c8*/ 	.word	0x00000ef0


	//   ....[3]....
        /*01cc*/ 	.word	0x00003470


	//   ....[4]....
        /*01d0*/ 	.word	0x00003be0


	//   ....[5]....
        /*01d4*/ 	.word	0x00004650


	//   ....[6]....
        /*01d8*/ 	.word	0x00004950


	//   ....[7]....
        /*01dc*/ 	.word	0x000055f0


	//   ....[8]....
        /*01e0*/ 	.word	0x00006d70


	//   ....[9]....
        /*01e4*/ 	.word	0x00006da0


	//   ....[10]....
        /*01e8*/ 	.word	0x00006dc0


	//   ....[11]....
        /*01ec*/ 	.word	0x00006df0


	//   ....[12]....
        /*01f0*/ 	.word	0x00006f90


	//   ....[13]....
        /*01f4*/ 	.word	0x00006fd0


	//   ....[14]....
        /*01f8*/ 	.word	0x00007010


	//   ....[15]....
        /*01fc*/ 	.word	0x00007080


	//   ....[16]....
        /*0200*/ 	.word	0x00007210


	//   ....[17]....
        /*0204*/ 	.word	0x00007250


	//   ....[18]....
        /*0208*/ 	.word	0x00007280


	//   ....[19]....
        /*020c*/ 	.word	0x000072c0


	//   ....[20]....
        /*0210*/ 	.word	0x00007480


	//   ....[21]....
        /*0214*/ 	.word	0x000074a0


	//   ....[22]....
        /*0218*/ 	.word	0x000074c0


	//   ....[23]....
        /*021c*/ 	.word	0x000074f0


	//   ....[24]....
        /*0220*/ 	.word	0x00007720


	//   ....[25]....
        /*0224*/ 	.word	0x00007740


	//   ....[26]....
        /*0228*/ 	.word	0x00007770


	//   ....[27]....
        /*022c*/ 	.word	0x00007790


	//   ....[28]....
        /*0230*/ 	.word	0x00007950


	//   ....[29]....
        /*0234*/ 	.word	0x00007980


	//   ....[30]....
        /*0238*/ 	.word	0x000079b0


	//   ....[31]....
        /*023c*/ 	.word	0x000079e0


	//   ....[32]....
        /*0240*/ 	.word	0x00007a10


	//   ....[33]....
        /*0244*/ 	.word	0x00007a40


	//   ....[34]....
        /*0248*/ 	.word	0x00008710


	//   ....[35]....
        /*024c*/ 	.word	0x00008750


	//   ....[36]....
        /*0250*/ 	.word	0x00008770


	//   ....[37]....
        /*0254*/ 	.word	0x00008790


	//   ....[38]....
        /*0258*/ 	.word	0x00008870


	//   ....[39]....
        /*025c*/ 	.word	0x00008890


	//   ....[40]....
        /*0260*/ 	.word	0x000088a0


	//   ....[41]....
        /*0264*/ 	.word	0x000088b0


	//   ....[42]....
        /*0268*/ 	.word	0x00008980


	//   ....[43]....
        /*026c*/ 	.word	0x000089a0


	//   ....[44]....
        /*0270*/ 	.word	0x000089b0


	//   ....[45]....
        /*0274*/ 	.word	0x000089c0


	//   ....[46]....
        /*0278*/ 	.word	0x00008a90


	//   ....[47]....
        /*027c*/ 	.word	0x00008ab0


	//   ....[48]....
        /*0280*/ 	.word	0x00008ac0


	//   ....[49]....
        /*0284*/ 	.word	0x00008ad0


	//   ....[50]....
        /*0288*/ 	.word	0x00008ba0


	//   ....[51]....
        /*028c*/ 	.word	0x00008bc0


	//   ....[52]....
        /*0290*/ 	.word	0x00008bd0


	//   ....[53]....
        /*0294*/ 	.word	0x00008be0


	//   ....[54]....
        /*0298*/ 	.word	0x00008ce0


	//   ....[55]....
        /*029c*/ 	.word	0x00008d20


	//   ....[56]....
        /*02a0*/ 	.word	0x00008d60


	//   ....[57]....
        /*02a4*/ 	.word	0x00008da0


	//   ....[58]....
        /*02a8*/ 	.word	0x00008de0


	//   ....[59]....
        /*02ac*/ 	.word	0x00008e20


	//   ....[60]....
        /*02b0*/ 	.word	0x00008e60


	//   ....[61]....
        /*02b4*/ 	.word	0x00008ea0


	//   ....[62]....
        /*02b8*/ 	.word	0x00008ef0


	//   ....[63]....
        /*02bc*/ 	.word	0x00008f20


	//   ....[64]....
        /*02c0*/ 	.word	0x0000bcc0


	//   ....[65]....
        /*02c4*/ 	.word	0x0000bd00


	//   ....[66]....
        /*02c8*/ 	.word	0x0000bd40


	//   ....[67]....
        /*02cc*/ 	.word	0x0000bd80


	//   ....[68]....
        /*02d0*/ 	.word	0x0000be90


	//   ....[69]....
        /*02d4*/ 	.word	0x0000bed0


	//   ....[70]....
        /*02d8*/ 	.word	0x0000bf10


	//   ....[71]....
        /*02dc*/ 	.word	0x0000bf50


	//   ....[72]....
        /*02e0*/ 	.word	0x0000c060


	//   ....[73]....
        /*02e4*/ 	.word	0x0000c0a0


	//   ....[74]....
        /*02e8*/ 	.word	0x0000c0e0


	//   ....[75]....
        /*02ec*/ 	.word	0x0000c120


	//   ....[76]....
        /*02f0*/ 	.word	0x0000c230


	//   ....[77]....
        /*02f4*/ 	.word	0x0000c270


	//   ....[78]....
        /*02f8*/ 	.word	0x0000c2a0


	//   ....[79]....
        /*02fc*/ 	.word	0x0000c2c0


	//   ....[80]....
        /*0300*/ 	.word	0x0000c2f0


	//   ....[81]....
        /*0304*/ 	.word	0x0000c310


	//   ....[82]....
        /*0308*/ 	.word	0x0000c330


	//   ....[83]....
        /*030c*/ 	.word	0x0000c340


	//   ....[84]....
        /*0310*/ 	.word	0x0000c830


	//   ....[85]....
        /*0314*/ 	.word	0x0000d000


	//   ....[86]....
        /*0318*/ 	.word	0x0000d410


	//   ....[87]....
        /*031c*/ 	.word	0x0000d530


	//   ....[88]....
        /*0320*/ 	.word	0x0000d580


	//   ....[89]....
        /*0324*/ 	.word	0x0000d5d0


	//   ....[90]....
        /*0328*/ 	.word	0x0000d600


	//   ....[91]....
        /*032c*/ 	.word	0x0000d620


	//   ....[92]....
        /*0330*/ 	.word	0x0000d740


	//   ....[93]....
        /*0334*/ 	.word	0x0000d780


	//   ....[94]....
        /*0338*/ 	.word	0x0000d7d0


	//   ....[95]....
        /*033c*/ 	.word	0x0000d800


	//   ....[96]....
        /*0340*/ 	.word	0x0000d820


	//----- nvinfo : EIATTR_VRC_CTA_INIT_COUNT
	.align		4
.L_2767:
        /*0344*/ 	.byte	0x02, 0x4a
	.zero		1
	.zero		1


	//----- nvinfo : EIATTR_EXIT_INSTR_OFFSETS
	.align		4
        /*0348*/ 	.byte	0x04, 0x1c
        /*034a*/ 	.short	(.L_2769 - .L_2768)


	//   ....[0]....
.L_2768:
        /*034c*/ 	.word	0x0000d8e0


	//   ....[1]....
        /*0350*/ 	.word	0x0000db90


	//----- nvinfo : EIATTR_MAX_THREADS
	.align		4
.L_2769:
        /*0354*/ 	.byte	0x04, 0x05
        /*0356*/ 	.short	(.L_2771 - .L_2770)
.L_2770:
        /*0358*/ 	.word	0x00000020
        /*035c*/ 	.word	0x00000001
        /*0360*/ 	.word	0x00000001


	//----- nvinfo : EIATTR_CRS_STACK_SIZE
	.align		4
.L_2771:
        /*0364*/ 	.byte	0x04, 0x1e
        /*0366*/ 	.short	(.L_2773 - .L_2772)
.L_2772:
        /*0368*/ 	.word	0x00000000


	//----- nvinfo : EIATTR_CBANK_PARAM_SIZE
	.align		4
.L_2773:
        /*036c*/ 	.byte	0x03, 0x19
        /*036e*/ 	.short	0x01f0


	//----- nvinfo : EIATTR_PARAM_CBANK
	.align		4
        /*0370*/ 	.byte	0x04, 0x0a
        /*0372*/ 	.short	(.L_2775 - .L_2774)
	.align		4
.L_2774:
        /*0374*/ 	.word	index@(.nv.constant0._Z25selective_scan_bwd_kernelI32Selective_Scan_bwd_kernel_traitsILi32ELi16ELb1ELb0ELb1ELb1ELb1EN3c108BFloat16ENS1_7complexIfEEEEv12SSMParamsBwd)
        /*0378*/ 	.short	0x0380
        /*037a*/ 	.short	0x01f0


	//----- nvinfo : EIATTR_SW_WAR
	.align		4
.L_2775:
        /*037c*/ 	.byte	0x04, 0x36
        /*037e*/ 	.short	(.L_2777 - .L_2776)
.L_2776:
        /*0380*/ 	.word	0x00000008
.L_2777:


//--------------------- .nv.info._Z25selective_scan_bwd_kernelI32Selective_Scan_bwd_kernel_traitsILi32ELi16ELb1ELb1ELb0ELb0ELb0EN3c108BFloat16ENS1_7complexIfEEEEv12SSMParamsBwd --------------------------
	.section	.nv.info._Z25selective_scan_bwd_kernelI32Selective_Scan_bwd_kernel_traitsILi32ELi16ELb1ELb1ELb0ELb0ELb0EN3c108BFloat16ENS1_7complexIfEEEEv12SSMParamsBwd,"",@"SHT_CUDA_INFO"
	.sectionflags	@""
	.align	4


	//----- nvinfo : EIATTR_CUDA_API_VERSION
	.align		4
        /*0000*/ 	.byte	0x04, 0x37
        /*0002*/ 	.short	(.L_2779 - .L_2778)
.L_2778:
        /*0004*/ 	.word	0x00000082


	//----- nvinfo : EIATTR_KPARAM_INFO
	.align		4
.L_2779:
        /*0008*/ 	.byte	0x04, 0x17
        /*000a*/ 	.short	(.L_2781 - .L_2780)
.L_2780:
        /*000c*/ 	.word	0x00000000
        /*0010*/ 	.short	0x0000
        /*0012*/ 	.short	0x0000
        /*0014*/ 	.byte	0x00, 0xf0, 0xc1, 0x07


	//----- nvinfo : EIATTR_SPARSE_MMA_MASK
	.align		4
.L_2781:
        /*0018*/ 	.byte	0x03, 0x50
        /*001a*/ 	.short	0x0000


	//----- nvinfo : EIATTR_MAXREG_COUNT
	.align		4
        /*001c*/ 	.byte	0x03, 0x1b
        /*001e*/ 	.short	0x00ff


	//----- nvinfo : EIATTR_NUM_BARRIERS
	.align		4
        /*0020*/ 	.byte	0x02, 0x4c
        /*0022*/ 	.byte	0x01
	.zero		1


	//----- nvinfo : EIATTR_MERCURY_ISA_VERSION
	.align		4
        /*0024*/ 	.byte	0x03, 0x5f
        /*0026*/ 	.short	0x0101


	//----- nvinfo : EIATTR_INT_WARP_WIDE_INSTR_OFFSETS
	.align		4
        /*0028*/ 	.byte	0x04, 0x31
        /*002a*/ 	.short	(.L_2783 - .L_2782)


	//   ....[0]....
.L_2782:
        /*002c*/ 	.word	0x00004b60


	//   ....[1]....
        /*0030*/ 	.word	0x000053c0


	//----- nvinfo : EIATTR_COOP_GROUP_MASK_REGIDS
	.align		4
.L_2783:
        /*0034*/ 	.byte	0x04, 0x29
        /*0036*/ 	.short	(.L_2785 - .L_2784)


	//   ....[0]....
.L_2784:
        /*0038*/ 	.word	0xffffffff


	//   ....[1]....
        /*003c*/ 	.word	0xffffffff


	//   ....[2]....
        /*0040*/ 	.word	0xffffffff


	//   ....[3]....
        /*0044*/ 	.word	0xffffffff


	//   ....[4]....
        /*0048*/ 	.word	0xffffffff


	//   ....[5]....
        /*004c*/ 	.word	0xffffffff


	//   ....[6]....
        /*0050*/ 	.word	0xffffffff


	//   ....[7]....
        /*0054*/ 	.word	0xffffffff


	//   ....[8]....
        /*0058*/ 	.word	0xffffffff


	//   ....[9]....
        /*005c*/ 	.word	0xffffffff


	//   ....[10]....
        /*0060*/ 	.word	0xffffffff


	//   ....[11]....
        /*0064*/ 	.word	0xffffffff


	//   ....[12]....
        /*0068*/ 	.word	0xffffffff


	//   ....[13]....
        /*006c*/ 	.word	0xffffffff


	//   ....[14]....
        /*0070*/ 	.word	0xffffffff


	//   ....[15]....
        /*0074*/ 	.word	0xffffffff


	//   ....[16]....
        /*0078*/ 	.word	0xffffffff


	//   ....[17]....
        /*007c*/ 	.word	0xffffffff


	//   ....[18]....
        /*0080*/ 	.word	0xffffffff


	//   ....[19]....
        /*0084*/ 	.word	0xffffffff


	//   ....[20]....
        /*0088*/ 	.word	0xffffffff


	//   ....[21]....
        /*008c*/ 	.word	0xffffffff


	//   ....[22]....
        /*0090*/ 	.word	0xffffffff


	//   ....[23]....
        /*0094*/ 	.word	0xffffffff


	//   ....[24]....
        /*0098*/ 	.word	0xffffffff


	//   ....[25]....
        /*009c*/ 	.word	0xffffffff


	//   ....[26]....
        /*00a0*/ 	.word	0xffffffff


	//   ....[27]....
        /*00a4*/ 	.word	0xffffffff


	//   ....[28]....
        /*00a8*/ 	.word	0xffffffff


	//   ....[29]....
        /*00ac*/ 	.word	0xffffffff


	//   ....[30]....
        /*00b0*/ 	.word	0xffffffff


	//   ....[31]....
        /*00b4*/ 	.word	0xffffffff


	//   ....[32]....
        /*00b8*/ 	.word	0xffffffff


	//   ....[33]....
        /*00bc*/ 	.word	0xffffffff


	//   ....[34]....
        /*00c0*/ 	.word	0xffffffff


	//   ....[35]....
        /*00c4*/ 	.word	0xffffffff


	//   ....[36]....
        /*00c8*/ 	.word	0xffffffff


	//   ....[37]....
        /*00cc*/ 	.word	0xffffffff


	//   ....[38]....
        /*00d0*/ 	.word	0xffffffff


	//   ....[39]....
        /*00d4*/ 	.word	0xffffffff


	//   ....[40]....
        /*00d8*/ 	.word	0xffffffff


	//   ....[41]....
        /*00dc*/ 	.word	0xffffffff


	//   ....[42]....
        /*00e0*/ 	.word	0xffffffff


	//   ....[43]....
        /*00e4*/ 	.word	0xffffffff


	//   ....[44]....
        /*00e8*/ 	.word	0xffffffff


	//   ....[45]....
        /*00ec*/ 	.word	0xffffffff


	//   ....[46]....
        /*00f0*/ 	.word	0xffffffff


	//   ....[47]....
        /*00f4*/ 	.word	0xffffffff


	//   ....[48]....
        /*00f8*/ 	.word	0xffffffff


	//   ....[49]....
        /*00fc*/ 	.word	0xffffffff


	//   ....[50]....
        /*0100*/ 	.word	0xffffffff


	//   ....[51]....
        /*0104*/ 	.word	0xffffffff


	//   ....[52]....
        /*0108*/ 	.word	0xffffffff


	//   ....[53]....
        /*010c*/ 	.word	0xffffffff


	//   ....[54]....
        /*0110*/ 	.word	0xffffffff


	//   ....[55]....
        /*0114*/ 	.word	0xffffffff


	//   ....[56]....
        /*0118*/ 	.word	0xffffffff


	//   ....[57]....
        /*011c*/ 	.word	0xffffffff


	//   ....[58]....
        /*0120*/ 	.word	0xffffffff


	//   ....[59]....
        /*0124*/ 	.word	0xffffffff


	//   ....[60]....
        /*0128*/ 	.word	0xffffffff


	//   ....[61]....
        /*012c*/ 	.word	0xffffffff


	//   ....[62]....
        /*0130*/ 	.word	0xffffffff


	//   ....[63]....
        /*0134*/ 	.word	0xffffffff


	//   ....[64]....
        /*0138*/ 	.word	0xffffffff


	//   ....[65]....
        /*013c*/ 	.word	0xffffffff


	//   ....[66]....
        /*0140*/ 	.word	0xffffffff


	//   ....[67]....
        /*0144*/ 	.word	0xffffffff


	//   ....[68]....
        /*0148*/ 	.word	0xffffffff


	//   ....[69]....
        /*014c*/ 	.word	0xffffffff


	//   ....[70]....
        /*0150*/ 	.word	0xffffffff


	//   ....[71]....
        /*0154*/ 	.word	0xffffffff


	//   ....[72]....
        /*0158*/ 	.word	0xffffffff


	//   ....[73]....
        /*015c*/ 	.word	0xffffffff


	//   ....[74]....
        /*0160*/ 	.word	0xffffffff


	//   ....[75]....
        /*0164*/ 	.word	0xffffffff


	//   ....[76]....
        /*0168*/ 	.word	0xffffffff


	//   ....[77]....
        /*016c*/ 	.word	0xffffffff


	//   ....[78]....
        /*0170*/ 	.word	0xffffffff


	//   ....[79]....
        /*0174*/ 	.word	0xffffffff


	//   ....[80]....
        /*0178*/ 	.word	0xffffffff


	//   ....[81]....
        /*017c*/ 	.word	0xffffffff


	//   ....[82]....
        /*0180*/ 	.word	0xffffffff


	//   ....[83]....
        /*0184*/ 	.word	0xffffffff


	//   ....[84]....
        /*0188*/ 	.word	0xffffffff


	//   ....[85]....
        /*018c*/ 	.word	0xffffffff


	//   ....[86]....
        /*0190*/ 	.word	0xffffffff


	//   ....[87]....
        /*0194*/ 	.word	0xffffffff


	//   ....[88]....
        /*0198*/ 	.word	0xffffffff


	//   ....[89]....
        /*019c*/ 	.word	0xffffffff


	//   ....[90]....
        /*01a0*/ 	.word	0xffffffff


	//   ....[91]....
        /*01a4*/ 	.word	0xffffffff


	//----- nvinfo : EIATTR_COOP_GROUP_INSTR_OFFSETS
	.align		4
.L_2785:
        /*01a8*/ 	.byte	0x04, 0x28
        /*01aa*/ 	.short	(.L_2787 - .L_2786)


	//   ....[0]....
.L_2786:
        /*01ac*/ 	.word	0x00000a30


	//   ....[1]....
        /*01b0*/ 	.word	0x00000ae0


	//   ....[2]....
        /*01b4*/ 	.word	0x00000da0


	//   ....[3]....
        /*01b8*/ 	.word	0x00001830


	//   ....[4]....
        /*01bc*/ 	.word	0x00003390


	//   ....[5]....
        /*01c0*/ 	.word	0x000033b0


	//   ....[6]....
        /*01c4*/ 	.word	0x000033c0


	//   ....[7]....
        /*01c8*/ 	.word	0x000033d0


	//   ....[8]....
        /*01cc*/ 	.word	0x00003490


	//   ....[9]....
        /*01d0*/ 	.word	0x000034a0


	//   ....[10]....
        /*01d4*/ 	.word	0x000034b0


	//   ....[11]....
        /*01d8*/ 	.word	0x000034c0


	//   ....[12]....
        /*01dc*/ 	.word	0x00003610


	//   ....[13]....
        /*01e0*/ 	.word	0x00003650


	//   ....[14]....
        /*01e4*/ 	.word	0x00003680


	//   ....[15]....
        /*01e8*/ 	.word	0x000036c0


	//   ....[16]....
        /*01ec*/ 	.word	0x000038a0


	//   ....[17]....
        /*01f0*/ 	.word	0x000038e0


	//   ....[18]....
        /*01f4*/ 	.word	0x00003900


	//   ....[19]....
        /*01f8*/ 	.word	0x00003920


	//   ....[20]....
        /*01fc*/ 	.word	0x00003b30


	//   ....[21]....
        /*0200*/ 	.word	0x00003b60


	//   ....[22]....
        /*0204*/ 	.word	0x00003b80


	//   ....[23]....
        /*0208*/ 	.word	0x00003ba0


	//   ....[24]....
        /*020c*/ 	.word	0x00003d40


	//   ....[25]....
        /*0210*/ 	.word	0x00003d70


	//   ....[26]....
        /*0214*/ 	.word	0x00003da0


	//   ....[27]....
        /*0218*/ 	.word	0x00003dc0


	//   ....[28]....
        /*021c*/ 	.word	0x00003de0


	//   ....[29]....
        /*0220*/ 	.word	0x00003e10


	//   ....[30]....
        /*0224*/ 	.word	0x00004c60


	//   ....[31]....
        /*0228*/ 	.word	0x00004ca0


	//   ....[32]....
        /*022c*/ 	.word	0x00004cc0


	//   ....[33]....
        /*0230*/ 	.word	0x00004ce0


	//   ....[34]....
        /*0234*/ 	.word	0x00004dc0


	//   ....[35]....
        /*0238*/ 	.word	0x00004de0


	//   ....[36]....
        /*023c*/ 	.word	0x00004df0


	//   ....[37]....
        /*0240*/ 	.word	0x00004e00


	//   ....[38]....
        /*0244*/ 	.word	0x00004ed0


	//   ....[39]....
        /*0248*/ 	.word	0x00004ef0


	//   ....[40]....
        /*024c*/ 	.word	0x00004f00


	//   ....[41]....
        /*0250*/ 	.word	0x00004f10


	//   ....[42]....
        /*0254*/ 	.word	0x00004fe0


	//   ....[43]....
        /*0258*/ 	.word	0x00005000


	//   ....[44]....
        /*025c*/ 	.word	0x00005010


	//   ....[45]....
        /*0260*/ 	.word	0x00005020


	//   ....[46]....
        /*0264*/ 	.word	0x000050f0


	//   ....[47]....
        /*0268*/ 	.word	0x00005110


	//   ....[48]....
        /*026c*/ 	.word	0x00005120


	//   ....[49]....
        /*0270*/ 	.word	0x00005130


	//   ....[50]....
        /*0274*/ 	.word	0x00005220


	//   ....[51]....
        /*0278*/ 	.word	0x00005290


	//   ....[52]....
        /*027c*/ 	.word	0x000052d0


	//   ....[53]....
        /*0280*/ 	.word	0x00005310


	//   ....[54]....
        /*0284*/ 	.word	0x00005350


	//   ....[55]....
        /*0288*/ 	.word	0x00005390


	//   ....[56]....
        /*028c*/ 	.word	0x000053d0


	//   ....[57]....
        /*0290*/ 	.word	0x00005410


	//   ....[58]....
        /*0294*/ 	.word	0x00005450


	//   ....[59]....
        /*0298*/ 	.word	0x000054a0


	//   ....[60]....
        /*029c*/ 	.word	0x00007f70


	//   ....[61]....
        /*02a0*/ 	.word	0x00007fb0


	//   ....[62]....
        /*02a4*/ 	.word	0x00007ff0


	//   ....[63]....
        /*02a8*/ 	.word	0x00008030


	//   ....[64]....
        /*02ac*/ 	.word	0x00008140


	//   ....[65]....
        /*02b0*/ 	.word	0x00008180


	//   ....[66]....
        /*02b4*/ 	.word	0x000081c0


	//   ....[67]....
        /*02b8*/ 	.word	0x00008200


	//   ....[68]....
        /*02bc*/ 	.word	0x00008310


	//   ....[69]....
        /*02c0*/ 	.word	0x00008350


	//   ....[70]....
        /*02c4*/ 	.word	0x00008390


	//   ....[71]....
        /*02c8*/ 	.word	0x000083d0


	//   ....[72]....
        /*02cc*/ 	.word	0x000084e0


	//   ....[73]....
        /*02d0*/ 	.word	0x00008520


	//   ....[74]....
        /*02d4*/ 	.word	0x00008560


	//   ....[75]....
        /*02d8*/ 	.word	0x000085a0


	//   ....[76]....
        /*02dc*/ 	.word	0x000086b0


	//   ....[77]....
        /*02e0*/ 	.word	0x000086d0


	//   ....[78]....
        /*02e4*/ 	.word	0x000086f0


	//   ....[79]....
        /*02e8*/ 	.word	0x00008700


	//   ....[80]....
        /*02ec*/ 	.word	0x00008b80


	//   ....[81]....
        /*02f0*/ 	.word	0x00008ed0


	//   ....[82]....
        /*02f4*/ 	.word	0x00008ff0


	//   ....[83]....
        /*02f8*/ 	.word	0x00009040


	//   ....[84]....
        /*02fc*/ 	.word	0x00009090


	//   ....[85]....
        /*0300*/ 	.word	0x000090c0


	//   ....[86]....
        /*0304*/ 	.word	0x000090e0


	//   ....[87]....
        /*0308*/ 	.word	0x00009200


	//   ....[88]....
        /*030c*/ 	.word	0x00009240


	//   ....[89]....
        /*0310*/ 	.word	0x00009290


	//   ....[90]....
        /*0314*/ 	.word	0x000092c0


	//   ....[91]....
        /*0318*/ 	.word	0x000092e0


	//----- nvinfo : EIATTR_VRC_CTA_INIT_COUNT
	.align		4
.L_2787:
        /*031c*/ 	.byte	0x02, 0x4a
	.zero		1
	.zero		1


	//----- nvinfo : EIATTR_EXIT_INSTR_OFFSETS
	.align		4
        /*0320*/ 	.byte	0x04, 0x1c
        /*0322*/ 	.short	(.L_2789 - .L_2788)


	//   ....[0]....
.L_2788:
        /*0324*/ 	.word	0x000093a0


	//   ....[1]....
        /*0328*/ 	.word	0x00009680


	//----- nvinfo : EIATTR_MAX_THREADS
	.align		4
.L_2789:
        /*032c*/ 	.byte	0x04, 0x05
        /*032e*/ 	.short	(.L_2791 - .L_2790)
.L_2790:
        /*0330*/ 	.word	0x00000020
        /*0334*/ 	.word	0x00000001
        /*0338*/ 	.word	0x00000001


	//----- nvinfo : EIATTR_CRS_STACK_SIZE
	.align		4
.L_2791:
        /*033c*/ 	.byte	0x04, 0x1e
        /*033e*/ 	.short	(.L_2793 - .L_2792)
.L_2792:
        /*0340*/ 	.word	0x00000000


	//----- nvinfo : EIATTR_CBANK_PARAM_SIZE
	.align		4
.L_2793:
        /*0344*/ 	.byte	0x03, 0x19
        /*0346*/ 	.short	0x01f0


	//----- nvinfo : EIATTR_PARAM_CBANK
	.align		4
        /*0348*/ 	.byte	0x04, 0x0a
        /*034a*/ 	.short	(.L_2795 - .L_2794)
	.align		4
.L_2794:
        /*034c*/ 	.word	index@(.nv.constant0._Z25selective_scan_bwd_kernelI32Selective_Scan_bwd_kernel_traitsILi32ELi16ELb1ELb1ELb0ELb0ELb0EN3c108BFloat16ENS1_7complexIfEEEEv12SSMParamsBwd)
        /*0350*/ 	.short	0x0380
        /*0352*/ 	.short	0x01f0


	//----- nvinfo : EIATTR_SW_WAR
	.align		4
.L_2795:
        /*0354*/ 	.byte	0x04, 0x36
        /*0356*/ 	.short	(.L_2797 - .L_2796)
.L_2796:
        /*0358*/ 	.word	0x00000008
.L_2797:


//--------------------- .nv.info._Z25selective_scan_bwd_kernelI32Selective_Scan_bwd_kernel_traitsILi32ELi16ELb1ELb1ELb0ELb0ELb1EN3c108BFloat16ENS1_7complexIfEEEEv12SSMParamsBwd --------------------------
	.section	.nv.info._Z25selective_scan_bwd_kernelI32Selective_Scan_bwd_kernel_traitsILi32ELi16ELb1ELb1ELb0ELb0ELb1EN3c108BFloat16ENS1_7complexIfEEEEv12SSMParamsBwd,"",@"SHT_CUDA_INFO"
	.sectionflags	@""
	.align	4


	//----- nvinfo : EIATTR_CUDA_API_VERSION
	.align		4
        /*0000*/ 	.byte	0x04, 0x37
        /*0002*/ 	.short	(.L_2799 - .L_2798)
.L_2798:
        /*0004*/ 	.word	0x00000082


	//----- nvinfo : EIATTR_KPARAM_INFO
	.align		4
.L_2799:
        /*0008*/ 	.byte	0x04, 0x17
        /*000a*/ 	.short	(.L_2801 - .L_2800)
.L_2800:
        /*000c*/ 	.word	0x00000000
        /*0010*/ 	.short	0x0000
        /*0012*/ 	.short	0x0000
        /*0014*/ 	.byte	0x00, 0xf0, 0xc1, 0x07


	//----- nvinfo : EIATTR_SPARSE_MMA_MASK
	.align		4
.L_2801:
        /*0018*/ 	.byte	0x03, 0x50
        /*001a*/ 	.short	0x0000


	//----- nvinfo : EIATTR_MAXREG_COUNT
	.align		4
        /*001c*/ 	.byte	0x03, 0x1b
        /*001e*/ 	.short	0x00ff


	//----- nvinfo : EIATTR_NUM_BARRIERS
	.align		4
        /*0020*/ 	.byte	0x02, 0x4c
        /*0022*/ 	.byte	0x01
	.zero		1


	//----- nvinfo : EIATTR_MERCURY_ISA_VERSION
	.align		4
        /*0024*/ 	.byte	0x03, 0x5f
        /*0026*/ 	.short	0x0101


	//----- nvinfo : EIATTR_INT_WARP_WIDE_INSTR_OFFSETS
	.align		4
        /*0028*/ 	.byte	0x04, 0x31
        /*002a*/ 	.short	(.L_2803 - .L_2802)


	//   ....[0]....
.L_2802:
        /*002c*/ 	.word	0x000056e0


	//   ....[1]....
        /*0030*/ 	.word	0x00006010


	//----- nvinfo : EIATTR_COOP_GROUP_MASK_REGIDS
	.align		4
.L_2803:
        /*0034*/ 	.byte	0x04, 0x29
        /*0036*/ 	.short	(.L_2805 - .L_2804)


	//   ....[0]....
.L_2804:
        /*0038*/ 	.word	0xffffffff


	//   ....[1]....
        /*003c*/ 	.word	0xffffffff


	//   ....[2]....
        /*0040*/ 	.word	0xffffffff


	//   ....[3]....
        /*0044*/ 	.word	0xffffffff


	//   ....[4]....
        /*0048*/ 	.word	0xffffffff


	//   ....[5]....
        /*004c*/ 	.word	0xffffffff


	//   ....[6]....
        /*0050*/ 	.word	0xffffffff


	//   ....[7]....
        /*0054*/ 	.word	0xffffffff


	//   ....[8]....
        /*0058*/ 	.word	0xffffffff


	//   ....[9]....
        /*005c*/ 	.word	0xffffffff


	//   ....[10]....
        /*0060*/ 	.word	0xffffffff


	//   ....[11]....
        /*0064*/ 	.word	0xffffffff


	//   ....[12]....
        /*0068*/ 	.word	0xffffffff


	//   ....[13]....
        /*006c*/ 	.word	0xffffffff


	//   ....[14]....
        /*0070*/ 	.word	0xffffffff


	//   ....[15]....
        /*0074*/ 	.word	0xffffffff


	//   ....[16]....
        /*0078*/ 	.word	0xffffffff


	//   ....[17]....
        /*007c*/ 	.word	0xffffffff


	//   ....[18]....
        /*0080*/ 	.word	0xffffffff


	//   ....[19]....
        /*0084*/ 	.word	0xffffffff


	//   ....[20]....
        /*0088*/ 	.word	0xffffffff


	//   ....[21]....
        /*008c*/ 	.word	0xffffffff


	//   ....[22]....
        /*0090*/ 	.word	0xffffffff


	//   ....[23]....
        /*0094*/ 	.word	0xffffffff


	//   ....[24]....
        /*0098*/ 	.word	0xffffffff


	//   ....[25]....
        /*009c*/ 	.word	0xffffffff


	//   ....[26]....
        /*00a0*/ 	.word	0xffffffff


	//   ....[27]....
        /*00a4*/ 	.word	0xffffffff


	//   ....[28]....
        /*00a8*/ 	.word	0xffffffff


	//   ....[29]....
        /*00ac*/ 	.word	0xffffffff


	//   ....[30]....
        /*00b0*/ 	.word	0xffffffff


	//   ....[31]....
        /*00b4*/ 	.word	0xffffffff


	//   ....[32]....
        /*00b8*/ 	.word	0xffffffff


	//   ....[33]....
        /*00bc*/ 	.word	0xffffffff


	//   ....[34]....
        /*00c0*/ 	.word	0xffffffff


	//   ....[35]....
        /*00c4*/ 	.word	0xffffffff


	//   ....[36]....
        /*00c8*/ 	.word	0xffffffff


	//   ....[37]....
        /*00cc*/ 	.word	0xffffffff


	//   ....[38]....
        /*00d0*/ 	.word	0xffffffff


	//   ....[39]....
        /*00d4*/ 	.word	0xffffffff


	//   ....[40]....
        /*00d8*/ 	.word	0xffffffff


	//   ....[41]....
        /*00dc*/ 	.word	0xffffffff


	//   ....[42]....
        /*00e0*/ 	.word	0xffffffff


	//   ....[43]....
        /*00e4*/ 	.word	0xffffffff


	//   ....[44]....
        /*00e8*/ 	.word	0xffffffff


	//   ....[45]....
        /*00ec*/ 	.word	0xffffffff


	//   ....[46]....
        /*00f0*/ 	.word	0xffffffff


	//   ....[47]....
        /*00f4*/ 	.word	0xffffffff


	//   ....[48]....
        /*00f8*/ 	.word	0xffffffff


	//   ....[49]....
        /*00fc*/ 	.word	0xffffffff


	//   ....[50]....
        /*0100*/ 	.word	0xffffffff


	//   ....[51]....
        /*0104*/ 	.word	0xffffffff


	//   ....[52]....
        /*0108*/ 	.word	0xffffffff


	//   ....[53]....
        /*010c*/ 	.word	0xffffffff


	//   ....[54]....
        /*0110*/ 	.word	0xffffffff


	//   ....[55]....
        /*0114*/ 	.word	0xffffffff


	//   ....[56]....
        /*0118*/ 	.word	0xffffffff


	//   ....[57]....
        /*011c*/ 	.word	0xffffffff


	//   ....[58]....
        /*0120*/ 	.word	0xffffffff


	//   ....[59]....
        /*0124*/ 	.word	0xffffffff


	//   ....[60]....
        /*0128*/ 	.word	0xffffffff


	//   ....[61]....
        /*012c*/ 	.word	0xffffffff


	//   ....[62]....
        /*0130*/ 	.word	0xffffffff


	//   ....[63]....
        /*0134*/ 	.word	0xffffffff


	//   ....[64]....
        /*0138*/ 	.word	0xffffffff


	//   ....[65]....
        /*013c*/ 	.word	0xffffffff


	//   ....[66]....
        /*0140*/ 	.word	0xffffffff


	//   ....[67]....
        /*0144*/ 	.word	0xffffffff


	//   ....[68]....
        /*0148*/ 	.word	0xffffffff


	//   ....[69]....
        /*014c*/ 	.word	0xffffffff


	//   ....[70]....
        /*0150*/ 	.word	0xffffffff


	//   ....[71]....
        /*0154*/ 	.word	0xffffffff


	//   ....[72]....
        /*0158*/ 	.word	0xffffffff


	//   ....[73]....
        /*015c*/ 	.word	0xffffffff


	//   ....[74]....
        /*0160*/ 	.word	0xffffffff


	//   ....[75]....
        /*0164*/ 	.word	0xffffffff


	//   ....[76]....
        /*0168*/ 	.word	0xffffffff


	//   ....[77]....
        /*016c*/ 	.word	0xffffffff


	//   ....[78]....
        /*0170*/ 	.word	0xffffffff


	//   ....[79]....
        /*0174*/ 	.word	0xffffffff


	//   ....[80]....
        /*0178*/ 	.word	0xffffffff


	//   ....[81]....
        /*017c*/ 	.word	0xffffffff


	//   ....[82]....
        /*0180*/ 	.word	0xffffffff


	//   ....[83]....
        /*0184*/ 	.word	0xffffffff


	//   ....[84]....
        /*0188*/ 	.word	0xffffffff


	//   ....[85]....
        /*018c*/ 	.word	0xffffffff


	//   ....[86]....
        /*0190*/ 	.word	0xffffffff


	//   ....[87]....
        /*0194*/ 	.word	0xffffffff


	//   ....[88]....
        /*0198*/ 	.word	0xffffffff


	//   ....[89]....
        /*019c*/ 	.word	0xffffffff


	//   ....[90]....
        /*01a0*/ 	.word	0xffffffff


	//   ....[91]....
        /*01a4*/ 	.word	0xffffffff


	//   ....[92]....
        /*01a8*/ 	.word	0xffffffff


	//   ....[93]....
        /*01ac*/ 	.word	0xffffffff


	//   ....[94]....
        /*01b0*/ 	.word	0xffffffff


	//   ....[95]....
        /*01b4*/ 	.word	0xffffffff


	//----- nvinfo : EIATTR_COOP_GROUP_INSTR_OFFSETS
	.align		4
.L_2805:
        /*01b8*/ 	.byte	0x04, 0x28
        /*01ba*/ 	.short	(.L_2807 - .L_2806)


	//   ....[0]....
.L_2806:
        /*01bc*/ 	.word	0x00000ab0


	//   ....[1]....
        /*01c0*/ 	.word	0x00000b40


	//   ....[2]....
        /*01c4*/ 	.word	0x00000c60


	//   ....[3]....
        /*01c8*/ 	.word	0x00000d50


	//   ....[4]....
        /*01cc*/ 	.word	0x000015e0


	//   ....[5]....
        /*01d0*/ 	.word	0x00001ff0


	//   ....[6]....
        /*01d4*/ 	.word	0x00002310


	//   ....[7]....
        /*01d8*/ 	.word	0x00002d10


	//   ....[8]....
        /*01dc*/ 	.word	0x00004770


	//   ....[9]....
        /*01e0*/ 	.word	0x000047a0


	//   ....[10]....
        /*01e4*/ 	.word	0x00004830


	//   ....[11]....
        /*01e8*/ 	.word	0x00004880


	//   ....[12]....
        /*01ec*/ 	.word	0x000048b0


	//   ....[13]....
        /*01f0*/ 	.word	0x000048c0


	//   ....[14]....
        /*01f4*/ 	.word	0x00004930


	//   ....[15]....
        /*01f8*/ 	.word	0x00004960


	//   ....[16]....
        /*01fc*/ 	.word	0x000049f0


	//   ....[17]....
        /*0200*/ 	.word	0x00004a20


	//   ....[18]....
        /*0204*/ 	.word	0x00004a50


	//   ....[19]....
        /*0208*/ 	.word	0x00004a60


	//   ....[20]....
        /*020c*/ 	.word	0x00004b00


	//   ....[21]....
        /*0210*/ 	.word	0x00004b30


	//   ....[22]....
        /*0214*/ 	.word	0x00004b40


	//   ....[23]....
        /*0218*/ 	.word	0x00004b50


	//   ....[24]....
        /*021c*/ 	.word	0x00004c20


	//   ....[25]....
        /*0220*/ 	.word	0x00004c30


	//   ....[26]....
        /*0224*/ 	.word	0x00004c50


	//   ....[27]....
        /*0228*/ 	.word	0x00004c60


	//   ....[28]....
        /*022c*/ 	.word	0x00005440


	//   ....[29]....
        /*0230*/ 	.word	0x00005480


	//   ....[30]....
        /*0234*/ 	.word	0x00005520


	//   ....[31]....
        /*0238*/ 	.word	0x00005560


	//   ....[32]....
        /*023c*/ 	.word	0x000055a0


	//   ....[33]....
        /*0240*/ 	.word	0x000055b0


	//   ....[34]....
        /*0244*/ 	.word	0x00005800


	//   ....[35]....
        /*0248*/ 	.word	0x00005840


	//   ....[36]....
        /*024c*/ 	.word	0x00005860


	//   ....[37]....
        /*0250*/ 	.word	0x00005880


	//   ....[38]....
        /*0254*/ 	.word	0x00005960


	//   ....[39]....
        /*0258*/ 	.word	0x00005980


	//   ....[40]....
        /*025c*/ 	.word	0x00005990


	//   ....[41]....
        /*0260*/ 	.word	0x000059a0


	//   ....[42]....
        /*0264*/ 	.word	0x00005a70


	//   ....[43]....
        /*0268*/ 	.word	0x00005a90


	//   ....[44]....
        /*026c*/ 	.word	0x00005aa0


	//   ....[45]....
        /*0270*/ 	.word	0x00005ab0


	//   ....[46]....
        /*0274*/ 	.word	0x00005b80


	//   ....[47]....
        /*0278*/ 	.word	0x00005ba0


	//   ....[48]....
        /*027c*/ 	.word	0x00005bb0


	//   ....[49]....
        /*0280*/ 	.word	0x00005bc0


	//   ....[50]....
        /*0284*/ 	.word	0x00005c90


	//   ....[51]....
        /*0288*/ 	.word	0x00005cc0


	//   ....[52]....
        /*028c*/ 	.word	0x00005cd0


	//   ....[53]....
        /*0290*/ 	.word	0x00005ce0


	//   ....[54]....
        /*0294*/ 	.word	0x00005de0


	//   ....[55]....
        /*0298*/ 	.word	0x00005e20


	//   ....[56]....
        /*029c*/ 	.word	0x00005e60


	//   ....[57]....
        /*02a0*/ 	.word	0x00005f30


	//   ....[58]....
        /*02a4*/ 	.word	0x00005f70


	//   ....[59]....
        /*02a8*/ 	.word	0x000060a0


	//   ....[60]....
        /*02ac*/ 	.word	0x000060d0


	//   ....[61]....
        /*02b0*/ 	.word	0x00006110


	//   ....[62]....
        /*02b4*/ 	.word	0x000068e0


	//   ....[63]....
        /*02b8*/ 	.word	0x00006920


	//   ....[64]....
        /*02bc*/ 	.word	0x00009400


	//   ....[65]....
        /*02c0*/ 	.word	0x00009440


	//   ....[66]....
        /*02c4*/ 	.word	0x00009480


	//   ....[67]....
        /*02c8*/ 	.word	0x000094c0


	//   ....[68]....
        /*02cc*/ 	.word	0x000095d0


	//   ....[69]....
        /*02d0*/ 	.word	0x00009610


	//   ....[70]....
        /*02d4*/ 	.word	0x00009650


	//   ....[71]....
        /*02d8*/ 	.word	0x00009690


	//   ....[72]....
        /*02dc*/ 	.word	0x000097a0


	//   ....[73]....
        /*02e0*/ 	.word	0x000097e0


	//   ....[74]....
        /*02e4*/ 	.word	0x00009820


	//   ....[75]....
        /*02e8*/ 	.word	0x00009860


	//   ....[76]....
        /*02ec*/ 	.word	0x00009970


	//   ....[77]....
        /*02f0*/ 	.word	0x000099b0


	//   ....[78]....
        /*02f4*/ 	.word	0x000099f0


	//   ....[79]....
        /*02f8*/ 	.word	0x00009a30


	//   ....[80]....
        /*02fc*/ 	.word	0x00009b40


	//   ....[81]....
        /*0300*/ 	.word	0x00009b60


	//   ....[82]....
        /*0304*/ 	.word	0x00009b80


	//   ....[83]....
        /*0308*/ 	.word	0x00009b90


	//   ....[84]....
        /*030c*/ 	.word	0x0000a010


	//   ....[85]....
        /*0310*/ 	.word	0x0000a300


	//   ....[86]....
        /*0314*/ 	.word	0x0000a470


	//   ....[87]....
        /*0318*/ 	.word	0x0000a4c0


	//   ....[88]....
        /*031c*/ 	.word	0x0000a510


	//   ....[89]....
        /*0320*/ 	.word	0x0000a540


	//   ....[90]....
        /*0324*/ 	.word	0x0000a560


	//   ....[91]....
        /*0328*/ 	.word	0x0000a630


	//   ....[92]....
        /*032c*/ 	.word	0x0000a670


	//   ....[93]....
        /*0330*/ 	.word	0x0000a6c0


	//   ....[94]....
        /*0334*/ 	.word	0x0000a6f0


	//   ....[95]....
        /*0338*/ 	.word	0x0000a710


	//----- nvinfo : EIATTR_VRC_CTA_INIT_COUNT
	.align		4
.L_2807:
        /*033c*/ 	.byte	0x02, 0x4a
	.zero		1
	.zero		1


	//----- nvinfo : EIATTR_EXIT_INSTR_OFFSETS
	.align		4
        /*0340*/ 	.byte	0x04, 0x1c
        /*0342*/ 	.short	(.L_2809 - .L_2808)


	//   ....[0]....
.L_2808:
        /*0344*/ 	.word	0x0000a7b0


	//   ....[1]....
        /*0348*/ 	.word	0x0000aa70


	//----- nvinfo : EIATTR_MAX_THREADS
	.align		4
.L_2809:
        /*034c*/ 	.byte	0x04, 0x05
        /*034e*/ 	.short	(.L_2811 - .L_2810)
.L_2810:
        /*0350*/ 	.word	0x00000020
        /*0354*/ 	.word	0x00000001
        /*0358*/ 	.word	0x00000001


	//----- nvinfo : EIATTR_CRS_STACK_SIZE
	.align		4
.L_2811:
        /*035c*/ 	.byte	0x04, 0x1e
        /*035e*/ 	.short	(.L_2813 - .L_2812)
.L_2812:
        /*0360*/ 	.word	0x00000000


	//----- nvinfo : EIATTR_CBANK_PARAM_SIZE
	.align		4
.L_2813:
        /*0364*/ 	.byte	0x03, 0x19
        /*0366*/ 	.short	0x01f0


	//----- nvinfo : EIATTR_PARAM_CBANK
	.align		4
        /*0368*/ 	.byte	0x04, 0x0a
        /*036a*/ 	.short	(.L_2815 - .L_2814)
	.align		4
.L_2814:
        /*036c*/ 	.word	index@(.nv.constant0._Z25selective_scan_bwd_kernelI32Selective_Scan_bwd_kernel_traitsILi32ELi16ELb1ELb1ELb0ELb0ELb1EN3c108BFloat16ENS1_7complexIfEEEEv12SSMParamsBwd)
        /*0370*/ 	.short	0x0380
        /*0372*/ 	.short	0x01f0


	//----- nvinfo : EIATTR_SW_WAR
	.align		4
.L_2815:
        /*0374*/ 	.byte	0x04, 0x36
        /*0376*/ 	.short	(.L_2817 - .L_2816)
.L_2816:
        /*0378*/ 	.word	0x00000008
.L_2817:


//--------------------- .nv.info._Z25selective_scan_bwd_kernelI32Selective_Scan_bwd_kernel_traitsILi32ELi16ELb1ELb1ELb0ELb1ELb0EN3c108BFloat16ENS1_7complexIfEEEEv12SSMParamsBwd --------------------------
	.section	.nv.info._Z25selective_scan_bwd_kernelI32Selective_Scan_bwd_kernel_traitsILi32ELi16ELb1ELb1ELb0ELb1ELb0EN3c108BFloat16ENS1_7complexIfEEEEv12SSMParamsBwd,"",@"SHT_CUDA_INFO"
	.sectionflags	@""
	.align	4


	//----- nvinfo : EIATTR_CUDA_API_VERSION
	.align		4
        /*0000*/ 	.byte	0x04, 0x37
        /*0002*/ 	.short	(.L_2819 - .L_2818)
.L_2818:
        /*0004*/ 	.word	0x00000082


	//----- nvinfo : EIATTR_KPARAM_INFO
	.align		4
.L_2819:
        /*0008*/ 	.byte	0x04, 0x17
        /*000a*/ 	.short	(.L_2821 - .L_2820)
.L_2820:
        /*000c*/ 	.word	0x00000000
        /*0010*/ 	.short	0x0000
        /*0012*/ 	.short	0x0000
        /*0014*/ 	.byte	0x00, 0xf0, 0xc1, 0x07


	//----- nvinfo : EIATTR_SPARSE_MMA_MASK
	.align		4
.L_2821:
        /*0018*/ 	.byte	0x03, 0x50
        /*001a*/ 	.short	0x0000


	//----- nvinfo : EIATTR_MAXREG_COUNT
	.align		4
        /*001c*/ 	.byte	0x03, 0x1b
        /*001e*/ 	.short	0x00ff


	//----- nvinfo : EIATTR_NUM_BARRIERS
	.align		4
        /*0020*/ 	.byte	0x02, 0x4c
        /*0022*/ 	.byte	0x01
	.zero		1


	//----- nvinfo : EIATTR_MERCURY_ISA_VERSION
	.align		4
        /*0024*/ 	.byte	0x03, 0x5f
        /*0026*/ 	.short	0x0101


	//----- nvinfo : EIATTR_INT_WARP_WIDE_INSTR_OFFSETS
	.align		4
        /*0028*/ 	.byte	0x04, 0x31
        /*002a*/ 	.short	(.L_2823 - .L_2822)


	//   ....[0]....
.L_2822:
        /*002c*/ 	.word	0x00006d70


	//   ....[1]....
        /*0030*/ 	.word	0x00007750


	//----- nvinfo : EIATTR_COOP_GROUP_MASK_REGIDS
	.align		4
.L_2823:
        /*0034*/ 	.byte	0x04, 0x29
        /*0036*/ 	.short	(.L_2825 - .L_2824)


	//   ....[0]....
.L_2824:
        /*0038*/ 	.word	0xffffffff


	//   ....[1]....
        /*003c*/ 	.word	0xffffffff


	//   ....[2]....
        /*0040*/ 	.word	0xffffffff


	//   ....[3]....
        /*0044*/ 	.word	0xffffffff


	//   ....[4]....
        /*0048*/ 	.word	0xffffffff


	//   ....[5]....
        /*004c*/ 	.word	0xffffffff


	//   ....[6]....
        /*0050*/ 	.word	0xffffffff


	//   ....[7]....
        /*0054*/ 	.word	0xffffffff


	//   ....[8]....
        /*0058*/ 	.word	0xffffffff


	//   ....[9]....
        /*005c*/ 	.word	0xffffffff


	//   ....[10]....
        /*0060*/ 	.word	0xffffffff


	//   ....[11]....
        /*0064*/ 	.word	0xffffffff


	//   ....[12]....
        /*0068*/ 	.word	0xffffffff


	//   ....[13]....
        /*006c*/ 	.word	0xffffffff


	//   ....[14]....
        /*0070*/ 	.word	0xffffffff


	//   ....[15]....
        /*0074*/ 	.word	0xffffffff


	//   ....[16]....
        /*0078*/ 	.word	0xffffffff


	//   ....[17]....
        /*007c*/ 	.word	0xffffffff


	//   ....[18]....
        /*0080*/ 	.word	0xffffffff


	//   ....[19]....
        /*0084*/ 	.word	0xffffffff


	//   ....[20]....
        /*0088*/ 	.word	0xffffffff


	//   ....[21]....
        /*008c*/ 	.word	0xffffffff


	//   ....[22]....
        /*0090*/ 	.word	0xffffffff


	//   ....[23]....
        /*0094*/ 	.word	0xffffffff


	//   ....[24]....
        /*0098*/ 	.word	0xffffffff


	//   ....[25]....
        /*009c*/ 	.word	0xffffffff


	//   ....[26]....
        /*00a0*/ 	.word	0xffffffff


	//   ....[27]....
        /*00a4*/ 	.word	0xffffffff


	//   ....[28]....
        /*00a8*/ 	.word	0xffffffff


	//   ....[29]....
        /*00ac*/ 	.word	0xffffffff


	//   ....[30]....
        /*00b0*/ 	.word	0xffffffff


	//   ....[31]....
        /*00b4*/ 	.word	0xffffffff


	//   ....[32]....
        /*00b8*/ 	.word	0xffffffff


	//   ....[33]....
        /*00bc*/ 	.word	0xffffffff


	//   ....[34]....
        /*00c0*/ 	.word	0xffffffff


	//   ....[35]....
        /*00c4*/ 	.word	0xffffffff


	//   ....[36]....
        /*00c8*/ 	.word	0xffffffff


	//   ....[37]....
        /*00cc*/ 	.word	0xffffffff


	//   ....[38]....
        /*00d0*/ 	.word	0xffffffff


	//   ....[39]....
        /*00d4*/ 	.word	0xffffffff


	//   ....[40]....
        /*00d8*/ 	.word	0xffffffff


	//   ....[41]....
        /*00dc*/ 	.word	0xffffffff


	//   ....[42]....
        /*00e0*/ 	.word	0xffffffff


	//   ....[43]....
        /*00e4*/ 	.word	0xffffffff


	//   ....[44]....
        /*00e8*/ 	.word	0xffffffff


	//   ....[45]....
        /*00ec*/ 	.word	0xffffffff


	//   ....[46]....
        /*00f0*/ 	.word	0xffffffff


	//   ....[47]....
        /*00f4*/ 	.word	0xffffffff


	//   ....[48]....
        /*00f8*/ 	.word	0xffffffff


	//   ....[49]....
        /*00fc*/ 	.word	0xffffffff


	//   ....[50]....
        /*0100*/ 	.word	0xffffffff


	//   ....[51]....
        /*0104*/ 	.word	0xffffffff


	//   ....[52]....
        /*0108*/ 	.word	0xffffffff


	//   ....[53]....
        /*010c*/ 	.word	0xffffffff


	//   ....[54]....
        /*0110*/ 	.word	0xffffffff


	//   ....[55]....
        /*0114*/ 	.word	0xffffffff


	//   ....[56]....
        /*0118*/ 	.word	0xffffffff


	//   ....[57]....
        /*011c*/ 	.word	0xffffffff


	//   ....[58]....
        /*0120*/ 	.word	0xffffffff


	//   ....[59]....
        /*0124*/ 	.word	0xffffffff


	//   ....[60]....
        /*0128*/ 	.word	0xffffffff


	//   ....[61]....
        /*012c*/ 	.word	0xffffffff


	//   ....[62]....
        /*0130*/ 	.word	0xffffffff


	//   ....[63]....
        /*0134*/ 	.word	0xffffffff


	//   ....[64]....
        /*0138*/ 	.word	0xffffffff


	//   ....[65]....
        /*013c*/ 	.word	0xffffffff


	//   ....[66]....
        /*0140*/ 	.word	0xffffffff


	//   ....[67]....
        /*0144*/ 	.word	0xffffffff


	//   ....[68]....
        /*0148*/ 	.word	0xffffffff


	//   ....[69]....
        /*014c*/ 	.word	0xffffffff


	//   ....[70]....
        /*0150*/ 	.word	0xffffffff


	//   ....[71]....
        /*0154*/ 	.word	0xffffffff


	//   ....[72]....
        /*0158*/ 	.word	0xffffffff


	//   ....[73]....
        /*015c*/ 	.word	0xffffffff


	//   ....[74]....
        /*0160*/ 	.word	0xffffffff


	//   ....[75]....
        /*0164*/ 	.word	0xffffffff


	//   ....[76]....
        /*0168*/ 	.word	0xffffffff


	//   ....[77]....
        /*016c*/ 	.word	0xffffffff


	//   ....[78]....
        /*0170*/ 	.word	0xffffffff


	//   ....[79]....
        /*0174*/ 	.word	0xffffffff


	//   ....[80]....
        /*0178*/ 	.word	0xffffffff


	//   ....[81]....
        /*017c*/ 	.word	0xffffffff


	//   ....[82]....
        /*0180*/ 	.word	0xffffffff


	//   ....[83]....
        /*0184*/ 	.word	0xffffffff


	//   ....[84]....
        /*0188*/ 	.word	0xffffffff


	//   ....[85]....
        /*018c*/ 	.word	0xffffffff


	//   ....[86]....
        /*0190*/ 	.word	0xffffffff


	//   ....[87]....
        /*0194*/ 	.word	0xffffffff


	//   ....[88]....
        /*0198*/ 	.word	0xffffffff


	//   ....[89]....
        /*019c*/ 	.word	0xffffffff


	//   ....[90]....
        /*01a0*/ 	.word	0xffffffff


	//   ....[91]....
        /*01a4*/ 	.word	0xffffffff


	//   ....[92]....
        /*01a8*/ 	.word	0xffffffff


	//----- nvinfo : EIATTR_COOP_GROUP_INSTR_OFFSETS
	.align		4
.L_2825:
        /*01ac*/ 	.byte	0x04, 0x28
        /*01ae*/ 	.short	(.L_2827 - .L_2826)


	//   ....[0]....
.L_2826:
        /*01b0*/ 	.word	0x00000a00


	//   ....[1]....
        /*01b4*/ 	.word	0x00000ab0


	//   ....[2]....
        /*01b8*/ 	.word	0x00000e20


	//   ....[3]....
        /*01bc*/ 	.word	0x00003a40


	//   ....[4]....
        /*01c0*/ 	.word	0x00005510


	//   ....[5]....
        /*01c4*/ 	.word	0x00005550


	//   ....[6]....
        /*01c8*/ 	.word	0x00005690


	//   ....[7]....
        /*01cc*/ 	.word	0x00005710


	//   ....[8]....
        /*01d0*/ 	.word	0x00005740


	//   ....[9]....
        /*01d4*/ 	.word	0x00005770


	//   ....[10]....
        /*01d8*/ 	.word	0x000058b0


	//   ....[11]....
        /*01dc*/ 	.word	0x000058f0


	//   ....[12]....
        /*01e0*/ 	.word	0x000059a0


	//   ....[13]....
        /*01e4*/ 	.word	0x000059e0


	//   ....[14]....
        /*01e8*/ 	.word	0x00005ac0


	//   ....[15]....
        /*01ec*/ 	.word	0x00005b00


	//   ....[16]....
        /*01f0*/ 	.word	0x00005ba0


	//   ....[17]....
        /*01f4*/ 	.word	0x00005bc0


	//   ....[18]....
        /*01f8*/ 	.word	0x00005c40


	//   ....[19]....
        /*01fc*/ 	.word	0x00005c80


	//   ....[20]....
        /*0200*/ 	.word	0x00005e00


	//   ....[21]....
        /*0204*/ 	.word	0x00005e40


	//   ....[22]....
        /*0208*/ 	.word	0x00005e80


	//   ....[23]....
        /*020c*/ 	.word	0x00005ec0


	//   ....[24]....
        /*0210*/ 	.word	0x00006030


	//   ....[25]....
        /*0214*/ 	.word	0x00006070


	//   ....[26]....
        /*0218*/ 	.word	0x000060b0


	//   ....[27]....
        /*021c*/ 	.word	0x000060f0


	//   ....[28]....
        /*0220*/ 	.word	0x00006130


	//   ....[29]....
        /*0224*/ 	.word	0x00006170


	//   ....[30]....
        /*0228*/ 	.word	0x00006eb0


	//   ....[31]....
        /*022c*/ 	.word	0x00006ed0


	//   ....[32]....
        /*0230*/ 	.word	0x00006ee0


	//   ....[33]....
        /*0234*/ 	.word	0x00006ef0


	//   ....[34]....
        /*0238*/ 	.word	0x00006fc0


	//   ....[35]....
        /*023c*/ 	.word	0x00006fe0


	//   ....[36]....
        /*0240*/ 	.word	0x00006ff0


	//   ....[37]....
        /*0244*/ 	.word	0x00007000


	//   ....[38]....
        /*0248*/ 	.word	0x000070d0


	//   ....[39]....
        /*024c*/ 	.word	0x000070f0


	//   ....[40]....
        /*0250*/ 	.word	0x00007100


	//   ....[41]....
        /*0254*/ 	.word	0x00007110


	//   ....[42]....
        /*0258*/ 	.word	0x000071e0


	//   ....[43]....
        /*025c*/ 	.word	0x00007200


	//   ....[44]....
        /*0260*/ 	.word	0x00007210


	//   ....[45]....
        /*0264*/ 	.word	0x00007220


	//   ....[46]....
        /*0268*/ 	.word	0x000072f0


	//   ....[47]....
        /*026c*/ 	.word	0x00007310


	//   ....[48]....
        /*0270*/ 	.word	0x00007320


	//   ....[49]....
        /*0274*/ 	.word	0x00007330


	//   ....[50]....
        /*0278*/ 	.word	0x00007430


	//   ....[51]....
        /*027c*/ 	.word	0x00007470


	//   ....[52]....
        /*0280*/ 	.word	0x000074b0


	//   ....[53]....
        /*0284*/ 	.word	0x000074f0


	//   ....[54]....
        /*0288*/ 	.word	0x00007530


	//   ....[55]....
        /*028c*/ 	.word	0x00007570


	//   ....[56]....
        /*0290*/ 	.word	0x000075b0


	//   ....[57]....
        /*0294*/ 	.word	0x000075f0


	//   ....[58]....
        /*0298*/ 	.word	0x00007630


	//   ....[59]....
        /*029c*/ 	.word	0x00007680


	//   ....[60]....
        /*02a0*/ 	.word	0x0000a170


	//   ....[61]....
        /*02a4*/ 	.word	0x0000a1b0


	//   ....[62]....
        /*02a8*/ 	.word	0x0000a1f0


	//   ....[63]....
        /*02ac*/ 	.word	0x0000a230


	//   ....[64]....
        /*02b0*/ 	.word	0x0000a340


	//   ....[65]....
        /*02b4*/ 	.word	0x0000a380


	//   ....[66]....
        /*02b8*/ 	.word	0x0000a3c0


	//   ....[67]....
        /*02bc*/ 	.word	0x0000a400


	//   ....[68]....
        /*02c0*/ 	.word	0x0000a510


	//   ....[69]....
        /*02c4*/ 	.word	0x0000a550


	//   ....[70]....
        /*02c8*/ 	.word	0x0000a590


	//   ....[71]....
        /*02cc*/ 	.word	0x0000a5d0


	//   ....[72]....
        /*02d0*/ 	.word	0x0000a6e0


	//   ....[73]....
        /*02d4*/ 	.word	0x0000a720


	//   ....[74]....
        /*02d8*/ 	.word	0x0000a760


	//   ....[75]....
        /*02dc*/ 	.word	0x0000a7a0


	//   ....[76]....
        /*02e0*/ 	.word	0x0000a8b0


	//   ....[77]....
        /*02e4*/ 	.word	0x0000a8d0


	//   ....[78]....
        /*02e8*/ 	.word	0x0000a8f0


	//   ....[79]....
        /*02ec*/ 	.word	0x0000a900


	//   ....[80]....
        /*02f0*/ 	.word	0x0000add0


	//   ....[81]....
        /*02f4*/ 	.word	0x0000b4c0


	//   ....[82]....
        /*02f8*/ 	.word	0x0000ba00


	//   ....[83]....
        /*02fc*/ 	.word	0x0000bb10


	//   ....[84]....
        /*0300*/ 	.word	0x0000bb60


	//   ....[85]....
        /*0304*/ 	.word	0x0000bbb0


	//   ....[86]....
        /*0308*/ 	.word	0x0000bbe0


	//   ....[87]....
        /*030c*/ 	.word	0x0000bc00


	//   ....[88]....
        /*0310*/ 	.word	0x0000bd20


	//   ....[89]....
        /*0314*/ 	.word	0x0000bd60


	//   ....[90]....
        /*0318*/ 	.word	0x0000bdb0


	//   ....[91]....
        /*031c*/ 	.word	0x0000bde0


	//   ....[92]....
        /*0320*/ 	.word	0x0000be00


	//----- nvinfo : EIATTR_VRC_CTA_INIT_COUNT
	.align		4
.L_2827:
        /*0324*/ 	.byte	0x02, 0x4a
	.zero		1
	.zero		1


	//----- nvinfo : EIATTR_EXIT_INSTR_OFFSETS
	.align		4
        /*0328*/ 	.byte	0x04, 0x1c
        /*032a*/ 	.short	(.L_2829 - .L_2828)


	//   ....[0]....
.L_2828:
        /*032c*/ 	.word	0x0000bec0


	//   ....[1]....
        /*0330*/ 	.word	0x0000c1a0


	//----- nvinfo : EIATTR_MAX_THREADS
	.align		4
.L_2829:
        /*0334*/ 	.byte	0x04, 0x05
        /*0336*/ 	.short	(.L_2831 - .L_2830)
.L_2830:
        /*0338*/ 	.word	0x00000020
        /*033c*/ 	.word	0x00000001
        /*0340*/ 	.word	0x00000001


	//----- nvinfo : EIATTR_CRS_STACK_SIZE
	.align		4
.L_2831:
        /*0344*/ 	.byte	0x04, 0x1e
        /*0346*/ 	.short	(.L_2833 - .L_2832)
.L_2832:
        /*0348*/ 	.word	0x00000000


	//----- nvinfo : EIATTR_CBANK_PARAM_SIZE
	.align		4
.L_2833:
        /*034c*/ 	.byte	0x03, 0x19
        /*034e*/ 	.short	0x01f0


	//----- nvinfo : EIATTR_PARAM_CBANK
	.align		4
        /*0350*/ 	.byte	0x04, 0x0a
        /*0352*/ 	.short	(.L_2835 - .L_2834)
	.align		4
.L_2834:
        /*0354*/ 	.word	index@(.nv.constant0._Z25selective_scan_bwd_kernelI32Selective_Scan_bwd_kernel_traitsILi32ELi16ELb1ELb1ELb0ELb1ELb0EN3c108BFloat16ENS1_7complexIfEEEEv12SSMParamsBwd)
        /*0358*/ 	.short	0x0380
        /*035a*/ 	.short	0x01f0


	//----- nvinfo : EIATTR_SW_WAR
	.align		4
.L_2835:
        /*035c*/ 	.byte	0x04, 0x36
        /*035e*/ 	.short	(.L_2837 - .L_2836)
.L_2836:
        /*0360*/ 	.word	0x00000008
.L_2837:


//--------------------- .nv.info._Z25selective_scan_bwd_kernelI32Selective_Scan_bwd_kernel_traitsILi32ELi16ELb1ELb1ELb0ELb1ELb1EN3c108BFloat16ENS1_7complexIfEEEEv12SSMParamsBwd --------------------------
	.section	.nv.info._Z25selective_scan_bwd_kernelI32Selective_Scan_bwd_kernel_traitsILi32ELi16ELb1ELb1ELb0ELb1ELb1EN3c108BFloat16ENS1_7complexIfEEEEv12SSMParamsBwd,"",@"SHT_CUDA_INFO"
	.sectionflags	@""
	.align	4


	//----- nvinfo : EIATTR_CUDA_API_VERSION
	.align		4
        /*0000*/ 	.byte	0x04, 0x37
        /*0002*/ 	.short	(.L_2839 - .L_2838)
.L_2838:
        /*0004*/ 	.word	0x00000082


	//----- nvinfo : EIATTR_KPARAM_INFO
	.align		4
.L_2839:
        /*0008*/ 	.byte	0x04, 0x17
        /*000a*/ 	.short	(.L_2841 - .L_2840)
.L_2840:
        /*000c*/ 	.word	0x00000000
        /*0010*/ 	.short	0x0000
        /*0012*/ 	.short	0x0000
        /*0014*/ 	.byte	0x00, 0xf0, 0xc1, 0x07


	//----- nvinfo : EIATTR_SPARSE_MMA_MASK
	.align		4
.L_2841:
        /*0018*/ 	.byte	0x03, 0x50
        /*001a*/ 	.short	0x0000


	//----- nvinfo : EIATTR_MAXREG_COUNT
	.align		4
        /*001c*/ 	.byte	0x03, 0x1b
        /*001e*/ 	.short	0x00ff


	//----- nvinfo : EIATTR_NUM_BARRIERS
	.align		4
        /*0020*/ 	.byte	0x02, 0x4c
        /*0022*/ 	.byte	0x01
	.zero		1


	//----- nvinfo : EIATTR_MERCURY_ISA_VERSION
	.align		4
        /*0024*/ 	.byte	0x03, 0x5f
        /*0026*/ 	.short	0x0101


	//----- nvinfo : EIATTR_INT_WARP_WIDE_INSTR_OFFSETS
	.align		4
        /*0028*/ 	.byte	0x04, 0x31
        /*002a*/ 	.short	(.L_2843 - .L_2842)


	//   ....[0]....
.L_2842:
        /*002c*/ 	.word	0x00007870


	//   ....[1]....
        /*0030*/ 	.word	0x000080b0


	//----- nvinfo : EIATTR_COOP_GROUP_MASK_REGIDS
	.align		4
.L_2843:
        /*0034*/ 	.byte	0x04, 0x29
        /*0036*/ 	.short	(.L_2845 - .L_2844)


	//   ....[0]....
.L_2844:
        /*0038*/ 	.word	0xffffffff


	//   ....[1]....
        /*003c*/ 	.word	0xffffffff


	//   ....[2]....
        /*0040*/ 	.word	0xffffffff


	//   ....[3]....
        /*0044*/ 	.word	0xffffffff


	//   ....[4]....
        /*0048*/ 	.word	0xffffffff


	//   ....[5]....
        /*004c*/ 	.word	0xffffffff


	//   ....[6]....
        /*0050*/ 	.word	0xffffffff


	//   ....[7]....
        /*0054*/ 	.word	0xffffffff


	//   ....[8]....
        /*0058*/ 	.word	0xffffffff


	//   ....[9]....
        /*005c*/ 	.word	0xffffffff


	//   ....[10]....
        /*0060*/ 	.word	0xffffffff


	//   ....[11]....
        /*0064*/ 	.word	0xffffffff


	//   ....[12]....
        /*0068*/ 	.word	0xffffffff


	//   ....[13]....
        /*006c*/ 	.word	0xffffffff


	//   ....[14]....
        /*0070*/ 	.word	0xffffffff


	//   ....[15]....
        /*0074*/ 	.word	0xffffffff


	//   ....[16]....
        /*0078*/ 	.word	0xffffffff


	//   ....[17]....
        /*007c*/ 	.word	0xffffffff


	//   ....[18]....
        /*0080*/ 	.word	0xffffffff


	//   ....[19]....
        /*0084*/ 	.word	0xffffffff


	//   ....[20]....
        /*0088*/ 	.word	0xffffffff


	//   ....[21]....
        /*008c*/ 	.word	0xffffffff


	//   ....[22]....
        /*0090*/ 	.word	0xffffffff


	//   ....[23]....
        /*0094*/ 	.word	0xffffffff


	//   ....[24]....
        /*0098*/ 	.word	0xffffffff


	//   ....[25]....
        /*009c*/ 	.word	0xffffffff


	//   ....[26]....
        /*00a0*/ 	.word	0xffffffff


	//   ....[27]....
        /*00a4*/ 	.word	0xffffffff


	//   ....[28]....
        /*00a8*/ 	.word	0xffffffff


	//   ....[29]....
        /*00ac*/ 	.word	0xffffffff


	//   ....[30]....
        /*00b0*/ 	.word	0xffffffff


	//   ....[31]....
        /*00b4*/ 	.word	0xffffffff


	//   ....[32]....
        /*00b8*/ 	.word	0xffffffff


	//   ....[33]....
        /*00bc*/ 	.word	0xffffffff


	//   ....[34]....
        /*00c0*/ 	.word	0xffffffff


	//   ....[35]....
        /*00c4*/ 	.word	0xffffffff


	//   ....[36]....
        /*00c8*/ 	.word	0xffffffff


	//   ....[37]....
        /*00cc*/ 	.word	0xffffffff


	//   ....[38]....
        /*00d0*/ 	.word	0xffffffff


	//   ....[39]....
        /*00d4*/ 	.word	0xffffffff


	//   ....[40]....
        /*00d8*/ 	.word	0xffffffff


	//   ....[41]....
        /*00dc*/ 	.word	0xffffffff


	//   ....[42]....
        /*00e0*/ 	.word	0xffffffff


	//   ....[43]....
        /*00e4*/ 	.word	0xffffffff


	//   ....[44]....
        /*00e8*/ 	.word	0xffffffff


	//   ....[45]....
        /*00ec*/ 	.word	0xffffffff


	//   ....[46]....
        /*00f0*/ 	.word	0xffffffff


	//   ....[47]....
        /*00f4*/ 	.word	0xffffffff


	//   ....[48]....
        /*00f8*/ 	.word	0xffffffff


	//   ....[49]....
        /*00fc*/ 	.word	0xffffffff


	//   ....[50]....
        /*0100*/ 	.word	0xffffffff


	//   ....[51]....
        /*0104*/ 	.word	0xffffffff


	//   ....[52]....
        /*0108*/ 	.word	0xffffffff


	//   ....[53]....
        /*010c*/ 	.word	0xffffffff


	//   ....[54]....
        /*0110*/ 	.word	0xffffffff


	//   ....[55]....
        /*0114*/ 	.word	0xffffffff


	//   ....[56]....
        /*0118*/ 	.word	0xffffffff


	//   ....[57]....
        /*011c*/ 	.word	0xffffffff


	//   ....[58]....
        /*0120*/ 	.word	0xffffffff


	//   ....[59]....
        /*0124*/ 	.word	0xffffffff


	//   ....[60]....
        /*0128*/ 	.word	0xffffffff


	//   ....[61]....
        /*012c*/ 	.word	0xffffffff


	//   ....[62]....
        /*0130*/ 	.word	0xffffffff


	//   ....[63]....
        /*0134*/ 	.word	0xffffffff


	//   ....[64]....
        /*0138*/ 	.word	0xffffffff


	//   ....[65]....
        /*013c*/ 	.word	0xffffffff


	//   ....[66]....
        /*0140*/ 	.word	0xffffffff


	//   ....[67]....
        /*0144*/ 	.word	0xffffffff


	//   ....[68]....
        /*0148*/ 	.word	0xffffffff


	//   ....[69]....
        /*014c*/ 	.word	0xffffffff


	//   ....[70]....
        /*0150*/ 	.word	0xffffffff


	//   ....[71]....
        /*0154*/ 	.word	0xffffffff


	//   ....[72]....
        /*0158*/ 	.word	0xffffffff


	//   ....[73]....
        /*015c*/ 	.word	0xffffffff


	//   ....[74]....
        /*0160*/ 	.word	0xffffffff


	//   ....[75]....
        /*0164*/ 	.word	0xffffffff


	//   ....[76]....
        /*0168*/ 	.word	0xffffffff


	//   ....[77]....
        /*016c*/ 	.word	0xffffffff


	//   ....[78]....
        /*0170*/ 	.word	0xffffffff


	//   ....[79]....
        /*0174*/ 	.word	0xffffffff


	//   ....[80]....
        /*0178*/ 	.word	0xffffffff


	//   ....[81]....
        /*017c*/ 	.word	0xffffffff


	//   ....[82]....
        /*0180*/ 	.word	0xffffffff


	//   ....[83]....
        /*0184*/ 	.word	0xffffffff


	//   ....[84]....
        /*0188*/ 	.word	0xffffffff


	//   ....[85]....
        /*018c*/ 	.word	0xffffffff


	//   ....[86]....
        /*0190*/ 	.word	0xffffffff


	//   ....[87]....
        /*0194*/ 	.word	0xffffffff


	//   ....[88]....
        /*0198*/ 	.word	0xffffffff


	//   ....[89]....
        /*019c*/ 	.word	0xffffffff


	//   ....[90]....
        /*01a0*/ 	.word	0xffffffff


	//   ....[91]....
        /*01a4*/ 	.word	0xffffffff


	//   ....[92]....
        /*01a8*/ 	.word	0xffffffff


	//   ....[93]....
        /*01ac*/ 	.word	0xffffffff


	//   ....[94]....
        /*01b0*/ 	.word	0xffffffff


	//   ....[95]....
        /*01b4*/ 	.word	0xffffffff


	//   ....[96]....
        /*01b8*/ 	.word	0xffffffff


	//----- nvinfo : EIATTR_COOP_GROUP_INSTR_OFFSETS
	.align		4
.L_2845:
        /*01bc*/ 	.byte	0x04, 0x28
        /*01be*/ 	.short	(.L_2847 - .L_2846)


	//   ....[0]....
.L_2846:
        /*01c0*/ 	.word	0x00000a60


	//   ....[1]....
        /*01c4*/ 	.word	0x00000b20


	//   ....[2]....
        /*01c8*/ 	.word	0x00000d10


	//   ....[3]....
        /*01cc*/ 	.word	0x00003250


	//   ....[4]....
        /*01d0*/ 	.word	0x00003970


	//   ....[5]....
        /*01d4*/ 	.word	0x000042a0


	//   ....[6]....
        /*01d8*/ 	.word	0x00004710


	//   ....[7]....
        /*01dc*/ 	.word	0x00004f90


	//   ....[8]....
        /*01e0*/ 	.word	0x00006a10


	//   ....[9]....
        /*01e4*/ 	.word	0x00006a40


	//   ....[10]....
        /*01e8*/ 	.word	0x00006ab0


	//   ....[11]....
        /*01ec*/ 	.word	0x00006ac0


	//   ....[12]....
        /*01f0*/ 	.word	0x00006b30


	//   ....[13]....
        /*01f4*/ 	.word	0x00006b60


	//   ....[14]....
        /*01f8*/ 	.word	0x00006ba0


	//   ....[15]....
        /*01fc*/ 	.word	0x00006bb0


	//   ....[16]....
        /*0200*/ 	.word	0x00006c40


	//   ....[17]....
        /*0204*/ 	.word	0x00006c80


	//   ....[18]....
        /*0208*/ 	.word	0x00006c90


	//   ....[19]....
        /*020c*/ 	.word	0x00006ca0


	//   ....[20]....
        /*0210*/ 	.word	0x00006d80


	//   ....[21]....
        /*0214*/ 	.word	0x00006db0


	//   ....[22]....
        /*0218*/ 	.word	0x00006dc0


	//   ....[23]....
        /*021c*/ 	.word	0x00006dd0


	//   ....[24]....
        /*0220*/ 	.word	0x00006e70


	//   ....[25]....
        /*0224*/ 	.word	0x00006ea0


	//   ....[26]....
        /*0228*/ 	.word	0x00006eb0


	//   ....[27]....
        /*022c*/ 	.word	0x00006ed0


	//   ....[28]....
        /*0230*/ 	.word	0x00007960


	//   ....[29]....
        /*0234*/ 	.word	0x00007990


	//   ....[30]....
        /*0238*/ 	.word	0x000079a0


	//   ....[31]....
        /*023c*/ 	.word	0x000079b0


	//   ....[32]....
        /*0240*/ 	.word	0x000079c0


	//   ....[33]....
        /*0244*/ 	.word	0x000079d0


	//   ....[34]....
        /*0248*/ 	.word	0x000079e0


	//   ....[35]....
        /*024c*/ 	.word	0x000079f0


	//   ....[36]....
        /*0250*/ 	.word	0x00007a00


	//   ....[37]....
        /*0254*/ 	.word	0x00007a10


	//   ....[38]....
        /*0258*/ 	.word	0x00007af0


	//   ....[39]....
        /*025c*/ 	.word	0x00007b10


	//   ....[40]....
        /*0260*/ 	.word	0x00007b20


	//   ....[41]....
        /*0264*/ 	.word	0x00007b30


	//   ....[42]....
        /*0268*/ 	.word	0x00007c10


	//   ....[43]....
        /*026c*/ 	.word	0x00007c30


	//   ....[44]....
        /*0270*/ 	.word	0x00007c40


	//   ....[45]....
        /*0274*/ 	.word	0x00007c50


	//   ....[46]....
        /*0278*/ 	.word	0x00007d30


	//   ....[47]....
        /*027c*/ 	.word	0x00007d50


	//   ....[48]....
        /*0280*/ 	.word	0x00007d60


	//   ....[49]....
        /*0284*/ 	.word	0x00007d70


	//   ....[50]....
        /*0288*/ 	.word	0x00007e50


	//   ....[51]....
        /*028c*/ 	.word	0x00007e70


	//   ....[52]....
        /*0290*/ 	.word	0x00007e80


	//   ....[53]....
        /*0294*/ 	.word	0x00007e90


	//   ....[54]....
        /*0298*/ 	.word	0x00008040


	//   ....[55]....
        /*029c*/ 	.word	0x00008060


	//   ....[56]....
        /*02a0*/ 	.word	0x000080a0


	//   ....[57]....
        /*02a4*/ 	.word	0x000080f0


	//   ....[58]....
        /*02a8*/ 	.word	0x00008130


	//   ....[59]....
        /*02ac*/ 	.word	0x00008140


	//   ....[60]....
        /*02b0*/ 	.word	0x00008170


	//   ....[61]....
        /*02b4*/ 	.word	0x000081d0


	//   ....[62]....
        /*02b8*/ 	.word	0x00008240


	//   ....[63]....
        /*02bc*/ 	.word	0x00008b80


	//   ....[64]....
        /*02c0*/ 	.word	0x0000b670


	//   ....[65]....
        /*02c4*/ 	.word	0x0000b6b0


	//   ....[66]....
        /*02c8*/ 	.word	0x0000b6f0


	//   ....[67]....
        /*02cc*/ 	.word	0x0000b730


	//   ....[68]....
        /*02d0*/ 	.word	0x0000b840


	//   ....[69]....
        /*02d4*/ 	.word	0x0000b880


	//   ....[70]....
        /*02d8*/ 	.word	0x0000b8c0


	//   ....[71]....
        /*02dc*/ 	.word	0x0000b900


	//   ....[72]....
        /*02e0*/ 	.word	0x0000ba10


	//   ....[73]....
        /*02e4*/ 	.word	0x0000ba50


	//   ....[74]....
        /*02e8*/ 	.word	0x0000ba90


	//   ....[75]....
        /*02ec*/ 	.word	0x0000bad0


	//   ....[76]....
        /*02f0*/ 	.word	0x0000bbe0


	//   ....[77]....
        /*02f4*/ 	.word	0x0000bc20


	//   ....[78]....
        /*02f8*/ 	.word	0x0000bc60


	//   ....[79]....
        /*02fc*/ 	.word	0x0000bca0


	//   ....[80]....
        /*0300*/ 	.word	0x0000bdb0


	//   ....[81]....
        /*0304*/ 	.word	0x0000bdd0


	//   ....[82]....
        /*0308*/ 	.word	0x0000bdf0


	//   ....[83]....
        /*030c*/ 	.word	0x0000be00


	//   ....[84]....
        /*0310*/ 	.word	0x0000c2a0


	//   ....[85]....
        /*0314*/ 	.word	0x0000cae0


	//   ....[86]....
        /*0318*/ 	.word	0x0000ce30


	//   ....[87]....
        /*031c*/ 	.word	0x0000cfe0


	//   ....[88]....
        /*0320*/ 	.word	0x0000d030


	//   ....[89]....
        /*0324*/ 	.word	0x0000d080


	//   ....[90]....
        /*0328*/ 	.word	0x0000d0b0


	//   ....[91]....
        /*032c*/ 	.word	0x0000d0d0


	//   ....[92]....
        /*0330*/ 	.word	0x0000d1a0


	//   ....[93]....
        /*0334*/ 	.word	0x0000d1e0


	//   ....[94]....
        /*0338*/ 	.word	0x0000d230


	//   ....[95]....
        /*033c*/ 	.word	0x0000d260


	//   ....[96]....
        /*0340*/ 	.word	0x0000d280


	//----- nvinfo : EIATTR_VRC_CTA_INIT_COUNT
	.align		4
.L_2847:
        /*0344*/ 	.byte	0x02, 0x4a
	.zero		1
	.zero		1


	//----- nvinfo : EIATTR_EXIT_INSTR_OFFSETS
	.align		4
        /*0348*/ 	.byte	0x04, 0x1c
        /*034a*/ 	.short	(.L_2849 - .L_2848)


	//   ....[0]....
.L_2848:
        /*034c*/ 	.word	0x0000d320


	//   ....[1]....
        /*0350*/ 	.word	0x0000d5e0


	//----- nvinfo : EIATTR_MAX_THREADS
	.align		4
.L_2849:
        /*0354*/ 	.byte	0x04, 0x05
        /*0356*/ 	.short	(.L_2851 - .L_2850)
.L_2850:
        /*0358*/ 	.word	0x00000020
        /*035c*/ 	.word	0x00000001
        /*0360*/ 	.word	0x00000001


	//----- nvinfo : EIATTR_CRS_STACK_SIZE
	.align		4
.L_2851:
        /*0364*/ 	.byte	0x04, 0x1e
        /*0366*/ 	.short	(.L_2853 - .L_2852)
.L_2852:
        /*0368*/ 	.word	0x00000000


	//----- nvinfo : EIATTR_CBANK_PARAM_SIZE
	.align		4
.L_2853:
        /*036c*/ 	.byte	0x03, 0x19
        /*036e*/ 	.short	0x01f0


	//----- nvinfo : EIATTR_PARAM_CBANK
	.align		4
        /*0370*/ 	.byte	0x04, 0x0a
        /*0372*/ 	.short	(.L_2855 - .L_2854)
	.align		4
.L_2854:
        /*0374*/ 	.word	index@(.nv.constant0._Z25selective_scan_bwd_kernelI32Selective_Scan_bwd_kernel_traitsILi32ELi16ELb1ELb1ELb0ELb1ELb1EN3c108BFloat16ENS1_7complexIfEEEEv12SSMParamsBwd)
        /*0378*/ 	.short	0x0380
        /*037a*/ 	.short	0x01f0


	//----- nvinfo : EIATTR_SW_WAR
	.align		4
.L_2855:
        /*037c*/ 	.byte	0x04, 0x36
        /*037e*/ 	.short	(.L_2857 - .L_2856)
.L_2856:
        /*0380*/ 	.word	0x00000008
.L_2857:


//--------------------- .nv.info._Z25selective_scan_bwd_kernelI32Selective_Scan_bwd_kernel_traitsILi32ELi16ELb1ELb1ELb1ELb0ELb0EN3c108BFloat16ENS1_7complexIfEEEEv12SSMParamsBwd --------------------------
	.section	.nv.info._Z25selective_scan_bwd_kernelI32Selective_Scan_bwd_kernel_traitsILi32ELi16ELb1ELb1ELb1ELb0ELb0EN3c108BFloat16ENS1_7complexIfEEEEv12SSMParamsBwd,"",@"SHT_CUDA_INFO"
	.sectionflags	@""
	.align	4


	//----- nvinfo : EIATTR_CUDA_API_VERSION
	.align		4
        /*0000*/ 	.byte	0x04, 0x37
        /*0002*/ 	.short	(.L_2859 - .L_2858)
.L_2858:
        /*0004*/ 	.word	0x00000082


	//----- nvinfo : EIATTR_KPARAM_INFO
	.align		4
.L_2859:
        /*0008*/ 	.byte	0x04, 0x17
        /*000a*/ 	.short	(.L_2861 - .L_2860)
.L_2860:
        /*000c*/ 	.word	0x00000000
        /*0010*/ 	.short	0x0000
        /*0012*/ 	.short	0x0000
        /*0014*/ 	.byte	0x00, 0xf0, 0xc1, 0x07


	//----- nvinfo : EIATTR_SPARSE_MMA_MASK
	.align		4
.L_2861:
        /*0018*/ 	.byte	0x03, 0x50
        /*001a*/ 	.short	0x0000


	//----- nvinfo : EIATTR_MAXREG_COUNT
	.align		4
        /*001c*/ 	.byte	0x03, 0x1b
        /*001e*/ 	.short	0x00ff


	//----- nvinfo : EIATTR_NUM_BARRIERS
	.align		4
        /*0020*/ 	.byte	0x02, 0x4c
        /*0022*/ 	.byte	0x01
	.zero		1


	//----- nvinfo : EIATTR_MERCURY_ISA_VERSION
	.align		4
        /*0024*/ 	.byte	0x03, 0x5f
        /*0026*/ 	.short	0x0101


	//----- nvinfo : EIATTR_INT_WARP_WIDE_INSTR_OFFSETS
	.align		4
        /*0028*/ 	.byte	0x04, 0x31
        /*002a*/ 	.short	(.L_2863 - .L_2862)


	//   ....[0]....
.L_2862:
        /*002c*/ 	.word	0x00004cb0


	//   ....[1]....
        /*0030*/ 	.word	0x00005480


	//----- nvinfo : EIATTR_COOP_GROUP_MASK_REGIDS
	.align		4
.L_2863:
        /*0034*/ 	.byte	0x04, 0x29
        /*0036*/ 	.short	(.L_2865 - .L_2864)


	//   ....[0]....
.L_2864:
        /*0038*/ 	.word	0xffffffff


	//   ....[1]....
        /*003c*/ 	.word	0xffffffff


	//   ....[2]....
        /*0040*/ 	.word	0xffffffff


	//   ....[3]....
        /*0044*/ 	.word	0xffffffff


	//   ....[4]....
        /*0048*/ 	.word	0xffffffff


	//   ....[5]....
        /*004c*/ 	.word	0xffffffff


	//   ....[6]....
        /*0050*/ 	.word	0xffffffff


	//   ....[7]....
        /*0054*/ 	.word	0xffffffff


	//   ....[8]....
        /*0058*/ 	.word	0xffffffff


	//   ....[9]....
        /*005c*/ 	.word	0xffffffff


	//   ....[10]....
        /*0060*/ 	.word	0xffffffff


	//   ....[11]....
        /*0064*/ 	.word	0xffffffff


	//   ....[12]....
        /*0068*/ 	.word	0xffffffff


	//   ....[13]....
        /*006c*/ 	.word	0xffffffff


	//   ....[14]....
        /*0070*/ 	.word	0xffffffff


	//   ....[15]....
        /*0074*/ 	.word	0xffffffff


	//   ....[16]....
        /*0078*/ 	.word	0xffffffff


	//   ....[17]....
        /*007c*/ 	.word	0xffffffff


	//   ....[18]....
        /*0080*/ 	.word	0xffffffff


	//   ....[19]....
        /*0084*/ 	.word	0xffffffff


	//   ....[20]....
        /*0088*/ 	.word	0xffffffff


	//   ....[21]....
        /*008c*/ 	.word	0xffffffff


	//   ....[22]....
        /*0090*/ 	.word	0xffffffff


	//   ....[23]....
        /*0094*/ 	.word	0xffffffff


	//   ....[24]....
        /*0098*/ 	.word	0xffffffff


	//   ....[25]....
        /*009c*/ 	.word	0xffffffff


	//   ....[26]....
        /*00a0*/ 	.word	0xffffffff


	//   ....[27]....
        /*00a4*/ 	.word	0xffffffff


	//   ....[28]....
        /*00a8*/ 	.word	0xffffffff


	//   ....[29]....
        /*00ac*/ 	.word	0xffffffff


	//   ....[30]....
        /*00b0*/ 	.word	0xffffffff


	//   ....[31]....
        /*00b4*/ 	.word	0xffffffff


	//   ....[32]....
        /*00b8*/ 	.word	0xffffffff


	//   ....[33]....
        /*00bc*/ 	.word	0xffffffff


	//   ....[34]....
        /*00c0*/ 	.word	0xffffffff


	//   ....[35]....
        /*00c4*/ 	.word	0xffffffff


	//   ....[36]....
        /*00c8*/ 	.word	0xffffffff


	//   ....[37]....
        /*00cc*/ 	.word	0xffffffff


	//   ....[38]....
        /*00d0*/ 	.word	0xffffffff


	//   ....[39]....
        /*00d4*/ 	.word	0xffffffff


	//   ....[40]....
        /*00d8*/ 	.word	0xffffffff


	//   ....[41]....
        /*00dc*/ 	.word	0xffffffff


	//   ....[42]....
        /*00e0*/ 	.word	0xffffffff


	//   ....[43]....
        /*00e4*/ 	.word	0xffffffff


	//   ....[44]....
        /*00e8*/ 	.word	0xffffffff


	//   ....[45]....
        /*00ec*/ 	.word	0xffffffff


	//   ....[46]....
        /*00f0*/ 	.word	0xffffffff


	//   ....[47]....
        /*00f4*/ 	.word	0xffffffff


	//   ....[48]....
        /*00f8*/ 	.word	0xffffffff


	//   ....[49]....
        /*00fc*/ 	.word	0xffffffff


	//   ....[50]....
        /*0100*/ 	.word	0xffffffff


	//   ....[51]....
        /*0104*/ 	.word	0xffffffff


	//   ....[52]....
        /*0108*/ 	.word	0xffffffff


	//   ....[53]....
        /*010c*/ 	.word	0xffffffff


	//   ....[54]....
        /*0110*/ 	.word	0xffffffff


	//   ....[55]....
        /*0114*/ 	.word	0xffffffff


	//   ....[56]....
        /*0118*/ 	.word	0xffffffff


	//   ....[57]....
        /*011c*/ 	.word	0xffffffff


	//   ....[58]....
        /*0120*/ 	.word	0xffffffff


	//   ....[59]....
        /*0124*/ 	.word	0xffffffff


	//   ....[60]....
        /*0128*/ 	.word	0xffffffff


	//   ....[61]....
        /*012c*/ 	.word	0xffffffff


	//   ....[62]....
        /*0130*/ 	.word	0xffffffff


	//   ....[63]....
        /*0134*/ 	.word	0xffffffff


	//   ....[64]....
        /*0138*/ 	.word	0xffffffff


	//   ....[65]....
        /*013c*/ 	.word	0xffffffff


	//   ....[66]....
        /*0140*/ 	.word	0xffffffff


	//   ....[67]....
        /*0144*/ 	.word	0xffffffff


	//   ....[68]....
        /*0148*/ 	.word	0xffffffff


	//   ....[69]....
        /*014c*/ 	.word	0xffffffff


	//   ....[70]....
        /*0150*/ 	.word	0xffffffff


	//   ....[71]....
        /*0154*/ 	.word	0xffffffff


	//   ....[72]....
        /*0158*/ 	.word	0xffffffff


	//   ....[73]....
        /*015c*/ 	.word	0xffffffff


	//   ....[74]....
        /*0160*/ 	.word	0xffffffff


	//   ....[75]....
        /*0164*/ 	.word	0xffffffff


	//   ....[76]....
        /*0168*/ 	.word	0xffffffff


	//   ....[77]....
        /*016c*/ 	.word	0xffffffff


	//   ....[78]....
        /*0170*/ 	.word	0xffffffff


	//   ....[79]....
        /*0174*/ 	.word	0xffffffff


	//   ....[80]....
        /*0178*/ 	.word	0xffffffff


	//   ....[81]....
        /*017c*/ 	.word	0xffffffff


	//   ....[82]....
        /*0180*/ 	.word	0xffffffff


	//----- nvinfo : EIATTR_COOP_GROUP_INSTR_OFFSETS
	.align		4
.L_2865:
        /*0184*/ 	.byte	0x04, 0x28
        /*0186*/ 	.short	(.L_2867 - .L_2866)


	//   ....[0]....
.L_2866:
        /*0188*/ 	.word	0x00000bc0


	//   ....[1]....
        /*018c*/ 	.word	0x00000c70


	//   ....[2]....
        /*0190*/ 	.word	0x00000f30


	//   ....[3]....
        /*0194*/ 	.word	0x000019b0


	//   ....[4]....
        /*0198*/ 	.word	0x000022c0


	//   ....[5]....
        /*019c*/ 	.word	0x00003870


	//   ....[6]....
        /*01a0*/ 	.word	0x000038a0


	//   ....[7]....
        /*01a4*/ 	.word	0x00003910


	//   ....[8]....
        /*01a8*/ 	.word	0x00003920


	//   ....[9]....
        /*01ac*/ 	.word	0x00003990


	//   ....[10]....
        /*01b0*/ 	.word	0x000039a0


	//   ....[11]....
        /*01b4*/ 	.word	0x000039f0


	//   ....[12]....
        /*01b8*/ 	.word	0x00003a10


	//   ....[13]....
        /*01bc*/ 	.word	0x00003a80


	//   ....[14]....
        /*01c0*/ 	.word	0x00003ab0


	//   ....[15]....
        /*01c4*/ 	.word	0x00003ae0


	//   ....[16]....
        /*01c8*/ 	.word	0x00003af0


	//   ....[17]....
        /*01cc*/ 	.word	0x00003b90


	//   ....[18]....
        /*01d0*/ 	.word	0x00003bc0


	//   ....[19]....
        /*01d4*/ 	.word	0x00003bd0


	//   ....[20]....
        /*01d8*/ 	.word	0x00003be0


	//   ....[21]....
        /*01dc*/ 	.word	0x00003c90


	//   ....[22]....
        /*01e0*/ 	.word	0x00003cb0


	//   ....[23]....
        /*01e4*/ 	.word	0x00003cc0


	//   ....[24]....
        /*01e8*/ 	.word	0x00003cd0


	//   ....[25]....
        /*01ec*/ 	.word	0x00004090


	//   ....[26]....
        /*01f0*/ 	.word	0x000040c0


	//   ....[27]....
        /*01f4*/ 	.word	0x000040e0


	//   ....[28]....
        /*01f8*/ 	.word	0x00004110


	//   ....[29]....
        /*01fc*/ 	.word	0x00004150


	//   ....[30]....
        /*0200*/ 	.word	0x00004180


	//   ....[31]....
        /*0204*/ 	.word	0x00004d80


	//   ....[32]....
        /*0208*/ 	.word	0x00004dc0


	//   ....[33]....
        /*020c*/ 	.word	0x00004dd0


	//   ....[34]....
        /*0210*/ 	.word	0x00004de0


	//   ....[35]....
        /*0214*/ 	.word	0x00004eb0


	//   ....[36]....
        /*0218*/ 	.word	0x00004ed0


	//   ....[37]....
        /*021c*/ 	.word	0x00004ee0


	//   ....[38]....
        /*0220*/ 	.word	0x00004ef0


	//   ....[39]....
        /*0224*/ 	.word	0x00004fc0


	//   ....[40]....
        /*0228*/ 	.word	0x00004fe0


	//   ....[41]....
        /*022c*/ 	.word	0x00004ff0


	//   ....[42]....
        /*0230*/ 	.word	0x00005000


	//   ....[43]....
        /*0234*/ 	.word	0x000050d0


	//   ....[44]....
        /*0238*/ 	.word	0x000050f0


	//   ....[45]....
        /*023c*/ 	.word	0x00005100


	//   ....[46]....
        /*0240*/ 	.word	0x00005110


	//   ....[47]....
        /*0244*/ 	.word	0x00005200


	//   ....[48]....
        /*0248*/ 	.word	0x00005240


	//   ....[49]....
        /*024c*/ 	.word	0x00005250


	//   ....[50]....
        /*0250*/ 	.word	0x00005260


	//   ....[51]....
        /*0254*/ 	.word	0x00005330


	//   ....[52]....
        /*0258*/ 	.word	0x00005370


	//   ....[53]....
        /*025c*/ 	.word	0x000053b0


	//   ....[54]....
        /*0260*/ 	.word	0x000053f0


	//   ....[55]....
        /*0264*/ 	.word	0x00005430


	//   ....[56]....
        /*0268*/ 	.word	0x00005470


	//   ....[57]....
        /*026c*/ 	.word	0x000054a0


	//   ....[58]....
        /*0270*/ 	.word	0x000054e0


	//   ....[59]....
        /*0274*/ 	.word	0x00005520


	//   ....[60]....
        /*0278*/ 	.word	0x00005550


	//   ....[61]....
        /*027c*/ 	.word	0x00008df0


	//   ....[62]....
        /*0280*/ 	.word	0x00008e30


	//   ....[63]....
        /*0284*/ 	.word	0x00008fc0


	//   ....[64]....
        /*0288*/ 	.word	0x00009000


	//   ....[65]....
        /*028c*/ 	.word	0x00009100


	//   ....[66]....
        /*0290*/ 	.word	0x00009120


	//   ....[67]....
        /*0294*/ 	.word	0x00009150


	//   ....[68]....
        /*0298*/ 	.word	0x00009180


	//   ....[69]....
        /*029c*/ 	.word	0x00009270


	//   ....[70]....
        /*02a0*/ 	.word	0x000092a0


	//   ....[71]....
        /*02a4*/ 	.word	0x00009600


	//   ....[72]....
        /*02a8*/ 	.word	0x00009990


	//   ....[73]....
        /*02ac*/ 	.word	0x00009ad0


	//   ....[74]....
        /*02b0*/ 	.word	0x00009b20


	//   ....[75]....
        /*02b4*/ 	.word	0x00009b70


	//   ....[76]....
        /*02b8*/ 	.word	0x00009ba0


	//   ....[77]....
        /*02bc*/ 	.word	0x00009bc0


	//   ....[78]....
        /*02c0*/ 	.word	0x00009ce0


	//   ....[79]....
        /*02c4*/ 	.word	0x00009d20


	//   ....[80]....
        /*02c8*/ 	.word	0x00009d70


	//   ....[81]....
        /*02cc*/ 	.word	0x00009da0


	//   ....[82]....
        /*02d0*/ 	.word	0x00009dc0


	//----- nvinfo : EIATTR_VRC_CTA_INIT_COUNT
	.align		4
.L_2867:
        /*02d4*/ 	.byte	0x02, 0x4a
	.zero		1
	.zero		1


	//----- nvinfo : EIATTR_EXIT_INSTR_OFFSETS
	.align		4
        /*02d8*/ 	.byte	0x04, 0x1c
        /*02da*/ 	.short	(.L_2869 - .L_2868)


	//   ....[0]....
.L_2868:
        /*02dc*/ 	.word	0x00009e80


	//   ....[1]....
        /*02e0*/ 	.word	0x0000a050


	//----- nvinfo : EIATTR_MAX_THREADS
	.align		4
.L_2869:
        /*02e4*/ 	.byte	0x04, 0x05
        /*02e6*/ 	.short	(.L_2871 - .L_2870)
.L_2870:
        /*02e8*/ 	.word	0x00000020
        /*02ec*/ 	.word	0x00000001
        /*02f0*/ 	.word	0x00000001


	//----- nvinfo : EIATTR_CRS_STACK_SIZE
	.align		4
.L_2871:
        /*02f4*/ 	.byte	0x04, 0x1e
        /*02f6*/ 	.short	(.L_2873 - .L_2872)
.L_2872:
        /*02f8*/ 	.word	0x00000000


	//----- nvinfo : EIATTR_CBANK_PARAM_SIZE
	.align		4
.L_2873:
        /*02fc*/ 	.byte	0x03, 0x19
        /*02fe*/ 	.short	0x01f0


	//----- nvinfo : EIATTR_PARAM_CBANK
	.align		4
        /*0300*/ 	.byte	0x04, 0x0a
        /*0302*/ 	.short	(.L_2875 - .L_2874)
	.align		4
.L_2874:
        /*0304*/ 	.word	index@(.nv.constant0._Z25selective_scan_bwd_kernelI32Selective_Scan_bwd_kernel_traitsILi32ELi16ELb1ELb1ELb1ELb0ELb0EN3c108BFloat16ENS1_7complexIfEEEEv12SSMParamsBwd)
        /*0308*/ 	.short	0x0380
        /*030a*/ 	.short	0x01f0


	//----- nvinfo : EIATTR_SW_WAR
	.align		4
.L_2875:
        /*030c*/ 	.byte	0x04, 0x36
        /*030e*/ 	.short	(.L_2877 - .L_2876)
.L_2876:
        /*0310*/ 	.word	0x00000008
.L_2877:


//--------------------- .nv.info._Z25selective_scan_bwd_kernelI32Selective_Scan_bwd_kernel_traitsILi32ELi16ELb1ELb1ELb1ELb0ELb1EN3c108BFloat16ENS1_7complexIfEEEEv12SSMParamsBwd --------------------------
	.section	.nv.info._Z25selective_scan_bwd_kernelI32Selective_Scan_bwd_kernel_traitsILi32ELi16ELb1ELb1ELb1ELb0ELb1EN3c108BFloat16ENS1_7complexIfEEEEv12SSMParamsBwd,"",@"SHT_CUDA_INFO"
	.sectionflags	@""
	.align	4


	//----- nvinfo : EIATTR_CUDA_API_VERSION
	.align		4
        /*0000*/ 	.byte	0x04, 0x37
        /*0002*/ 	.short	(.L_2879 - .L_2878)
.L_2878:
        /*0004*/ 	.word	0x00000082


	//----- nvinfo : EIATTR_KPARAM_INFO
	.align		4
.L_2879:
        /*0008*/ 	.byte	0x04, 0x17
        /*000a*/ 	.short	(.L_2881 - .L_2880)
.L_2880:
        /*000c*/ 	.word	0x00000000
        /*0010*/ 	.short	0x0000
        /*0012*/ 	.short	0x0000
        /*0014*/ 	.byte	0x00, 0xf0, 0xc1, 0x07


	//----- nvinfo : EIATTR_SPARSE_MMA_MASK
	.align		4
.L_2881:
        /*0018*/ 	.byte	0x03, 0x50
        /*001a*/ 	.short	0x0000


	//----- nvinfo : EIATTR_MAXREG_COUNT
	.align		4
        /*001c*/ 	.byte	0x03, 0x1b
        /*001e*/ 	.short	0x00ff


	//----- nvinfo : EIATTR_NUM_BARRIERS
	.align		4
        /*0020*/ 	.byte	0x02, 0x4c
        /*0022*/ 	.byte	0x01
	.zero		1


	//----- nvinfo : EIATTR_MERCURY_ISA_VERSION
	.align		4
        /*0024*/ 	.byte	0x03, 0x5f
        /*0026*/ 	.short	0x0101


	//----- nvinfo : EIATTR_INT_WARP_WIDE_INSTR_OFFSETS
	.align		4
        /*0028*/ 	.byte	0x04, 0x31
        /*002a*/ 	.short	(.L_2883 - .L_2882)


	//   ....[0]....
.L_2882:
        /*002c*/ 	.word	0x000061c0


	//   ....[1]....
        /*0030*/ 	.word	0x00006970


	//----- nvinfo : EIATTR_COOP_GROUP_MASK_REGIDS
	.align		4
.L_2883:
        /*0034*/ 	.byte	0x04, 0x29
        /*0036*/ 	.short	(.L_2885 - .L_2884)


	//   ....[0]....
.L_2884:
        /*0038*/ 	.word	0xffffffff


	//   ....[1]....
        /*003c*/ 	.word	0xffffffff


	//   ....[2]....
        /*0040*/ 	.word	0xffffffff


	//   ....[3]....
        /*0044*/ 	.word	0xffffffff


	//   ....[4]....
        /*0048*/ 	.word	0xffffffff


	//   ....[5]....
        /*004c*/ 	.word	0xffffffff


	//   ....[6]....
        /*0050*/ 	.word	0xffffffff


	//   ....[7]....
        /*0054*/ 	.word	0xffffffff


	//   ....[8]....
        /*0058*/ 	.word	0xffffffff


	//   ....[9]....
        /*005c*/ 	.word	0xffffffff


	//   ....[10]....
        /*0060*/ 	.word	0xffffffff


	//   ....[11]....
        /*0064*/ 	.word	0xffffffff


	//   ....[12]....
        /*0068*/ 	.word	0xffffffff


	//   ....[13]....
        /*006c*/ 	.word	0xffffffff


	//   ....[14]....
        /*0070*/ 	.word	0xffffffff


	//   ....[15]....
        /*0074*/ 	.word	0xffffffff


	//   ....[16]....
        /*0078*/ 	.word	0xffffffff


	//   ....[17]....
        /*007c*/ 	.word	0xffffffff


	//   ....[18]....
        /*0080*/ 	.word	0xffffffff


	//   ....[19]....
        /*0084*/ 	.word	0xffffffff


	//   ....[20]....
        /*0088*/ 	.word	0xffffffff


	//   ....[21]....
        /*008c*/ 	.word	0xffffffff


	//   ....[22]....
        /*0090*/ 	.word	0xffffffff


	//   ....[23]....
        /*0094*/ 	.word	0xffffffff


	//   ....[24]....
        /*0098*/ 	.word	0xffffffff


	//   ....[25]....
        /*009c*/ 	.word	0xffffffff


	//   ....[26]....
        /*00a0*/ 	.word	0xffffffff


	//   ....[27]....
        /*00a4*/ 	.word	0xffffffff


	//   ....[28]....
        /*00a8*/ 	.word	0xffffffff


	//   ....[29]....
        /*00ac*/ 	.word	0xffffffff


	//   ....[30]....
        /*00b0*/ 	.word	0xffffffff


	//   ....[31]....
        /*00b4*/ 	.word	0xffffffff


	//   ....[32]....
        /*00b8*/ 	.word	0xffffffff


	//   ....[33]....
        /*00bc*/ 	.word	0xffffffff


	//   ....[34]....
        /*00c0*/ 	.word	0xffffffff


	//   ....[35]....
        /*00c4*/ 	.word	0xffffffff


	//   ....[36]....
        /*00c8*/ 	.word	0xffffffff


	//   ....[37]....
        /*00cc*/ 	.word	0xffffffff


	//   ....[38]....
        /*00d0*/ 	.word	0xffffffff


	//   ....[39]....
        /*00d4*/ 	.word	0xffffffff


	//   ....[40]....
        /*00d8*/ 	.word	0xffffffff


	//   ....[41]....
        /*00dc*/ 	.word	0xffffffff


	//   ....[42]....
        /*00e0*/ 	.word	0xffffffff


	//   ....[43]....
        /*00e4*/ 	.word	0xffffffff


	//   ....[44]....
        /*00e8*/ 	.word	0xffffffff


	//   ....[45]....
        /*00ec*/ 	.word	0xffffffff


	//   ....[46]....
        /*00f0*/ 	.word	0xffffffff


	//   ....[47]....
        /*00f4*/ 	.word	0xffffffff


	//   ....[48]....
        /*00f8*/ 	.word	0xffffffff


	//   ....[49]....
        /*00fc*/ 	.word	0xffffffff


	//   ....[50]....
        /*0100*/ 	.word	0xffffffff


	//   ....[51]....
        /*0104*/ 	.word	0xffffffff


	//   ....[52]....
        /*0108*/ 	.word	0xffffffff


	//   ....[53]....
        /*010c*/ 	.word	0xffffffff


	//   ....[54]....
        /*0110*/ 	.word	0xffffffff


	//   ....[55]....
        /*0114*/ 	.word	0xffffffff


	//   ....[56]....
        /*0118*/ 	.word	0xffffffff


	//   ....[57]....
        /*011c*/ 	.word	0xffffffff


	//   ....[58]....
        /*0120*/ 	.word	0xffffffff


	//   ....[59]....
        /*0124*/ 	.word	0xffffffff


	//   ....[60]....
        /*0128*/ 	.word	0xffffffff


	//   ....[61]....
        /*012c*/ 	.word	0xffffffff


	//   ....[62]....
        /*0130*/ 	.word	0xffffffff


	//   ....[63]....
        /*0134*/ 	.word	0xffffffff


	//   ....[64]....
        /*0138*/ 	.word	0xffffffff


	//   ....[65]....
        /*013c*/ 	.word	0xffffffff


	//   ....[66]....
        /*0140*/ 	.word	0xffffffff


	//   ....[67]....
        /*0144*/ 	.word	0xffffffff


	//   ....[68]....
        /*0148*/ 	.word	0xffffffff


	//   ....[69]....
        /*014c*/ 	.word	0xffffffff


	//   ....[70]....
        /*0150*/ 	.word	0xffffffff


	//   ....[71]....
        /*0154*/ 	.word	0xffffffff


	//   ....[72]....
        /*0158*/ 	.word	0xffffffff


	//   ....[73]....
        /*015c*/ 	.word	0xffffffff


	//   ....[74]....
        /*0160*/ 	.word	0xffffffff


	//   ....[75]....
        /*0164*/ 	.word	0xffffffff


	//   ....[76]....
        /*0168*/ 	.word	0xffffffff


	//   ....[77]....
        /*016c*/ 	.word	0xffffffff


	//   ....[78]....
        /*0170*/ 	.word	0xffffffff


	//   ....[79]....
        /*0174*/ 	.word	0xffffffff


	//   ....[80]....
        /*0178*/ 	.word	0xffffffff


	//   ....[81]....
        /*017c*/ 	.word	0xffffffff


	//   ....[82]....
        /*0180*/ 	.word	0xffffffff


	//   ....[83]....
        /*0184*/ 	.word	0xffffffff


	//   ....[84]....
        /*0188*/ 	.word	0xffffffff


	//   ....[85]....
        /*018c*/ 	.word	0xffffffff


	//   ....[86]....
        /*0190*/ 	.word	0xffffffff


	//----- nvinfo : EIATTR_COOP_GROUP_INSTR_OFFSETS
	.align		4
.L_2885:
        /*0194*/ 	.byte	0x04, 0x28
        /*0196*/ 	.short	(.L_2887 - .L_2886)


	//   ....[0]....
.L_2886:
        /*0198*/ 	.word	0x00000bc0


	//   ....[1]....
        /*019c*/ 	.word	0x00000c70


	//   ....[2]....
        /*01a0*/ 	.word	0x00000dc0


	//   ....[3]....
        /*01a4*/ 	.word	0x00000f20


	//   ....[4]....
        /*01a8*/ 	.word	0x000016f0


	//   ....[5]....
        /*01ac*/ 	.word	0x00002170


	//   ....[6]....
        /*01b0*/ 	.word	0x000024f0


	//   ....[7]....
        /*01b4*/ 	.word	0x00002eb0


	//   ....[8]....
        /*01b8*/ 	.word	0x00003880


	//   ....[9]....
        /*01bc*/ 	.word	0x00004d70


	//   ....[10]....
        /*01c0*/ 	.word	0x00004da0


	//   ....[11]....
        /*01c4*/ 	.word	0x00004e00


	//   ....[12]....
        /*01c8*/ 	.word	0x00004e20


	//   ....[13]....
        /*01cc*/ 	.word	0x00004e90


	//   ....[14]....
        /*01d0*/ 	.word	0x00004eb0


	//   ....[15]....
        /*01d4*/ 	.word	0x00004ef0


	//   ....[16]....
        /*01d8*/ 	.word	0x00004f10


	//   ....[17]....
        /*01dc*/ 	.word	0x00004f90


	//   ....[18]....
        /*01e0*/ 	.word	0x00004fc0


	//   ....[19]....
        /*01e4*/ 	.word	0x00004fe0


	//   ....[20]....
        /*01e8*/ 	.word	0x00004ff0


	//   ....[21]....
        /*01ec*/ 	.word	0x00005090


	//   ....[22]....
        /*01f0*/ 	.word	0x000050c0


	//   ....[23]....
        /*01f4*/ 	.word	0x000050d0


	//   ....[24]....
        /*01f8*/ 	.word	0x000050e0


	//   ....[25]....
        /*01fc*/ 	.word	0x00005190


	//   ....[26]....
        /*0200*/ 	.word	0x000051b0


	//   ....[27]....
        /*0204*/ 	.word	0x000051c0


	//   ....[28]....
        /*0208*/ 	.word	0x000051d0


	//   ....[29]....
        /*020c*/ 	.word	0x00005590


	//   ....[30]....
        /*0210*/ 	.word	0x000055c0


	//   ....[31]....
        /*0214*/ 	.word	0x000055f0


	//   ....[32]....
        /*0218*/ 	.word	0x00005620


	//   ....[33]....
        /*021c*/ 	.word	0x00005650


	//   ....[34]....
        /*0220*/ 	.word	0x00005680


	//   ....[35]....
        /*0224*/ 	.word	0x00006290


	//   ....[36]....
        /*0228*/ 	.word	0x000062c0


	//   ....[37]....
        /*022c*/ 	.word	0x000062d0


	//   ....[38]....
        /*0230*/ 	.word	0x000062e0


	//   ....[39]....
        /*0234*/ 	.word	0x000063b0


	//   ....[40]....
        /*0238*/ 	.word	0x000063d0


	//   ....[41]....
        /*023c*/ 	.word	0x000063e0


	//   ....[42]....
        /*0240*/ 	.word	0x000063f0


	//   ....[43]....
        /*0244*/ 	.word	0x000064c0


	//   ....[44]....
        /*0248*/ 	.word	0x000064e0


	//   ....[45]....
        /*024c*/ 	.word	0x000064f0


	//   ....[46]....
        /*0250*/ 	.word	0x00006500


	//   ....[47]....
        /*0254*/ 	.word	0x000065d0


	//   ....[48]....
        /*0258*/ 	.word	0x000065f0


	//   ....[49]....
        /*025c*/ 	.word	0x00006600


	//   ....[50]....
        /*0260*/ 	.word	0x00006610


	//   ....[51]....
        /*0264*/ 	.word	0x00006700


	//   ....[52]....
        /*0268*/ 	.word	0x00006740


	//   ....[53]....
        /*026c*/ 	.word	0x00006750


	//   ....[54]....
        /*0270*/ 	.word	0x00006760


	//   ....[55]....
        /*0274*/ 	.word	0x00006850


	//   ....[56]....
        /*0278*/ 	.word	0x00006890


	//   ....[57]....
        /*027c*/ 	.word	0x000068d0


	//   ....[58]....
        /*0280*/ 	.word	0x00006910


	//   ....[59]....
        /*0284*/ 	.word	0x00006950


	//   ....[60]....
        /*0288*/ 	.word	0x00006990


	//   ....[61]....
        /*028c*/ 	.word	0x000069d0


	//   ....[62]....
        /*0290*/ 	.word	0x00006a10


	//   ....[63]....
        /*0294*/ 	.word	0x00006a50


	//   ....[64]....
        /*0298*/ 	.word	0x00006a90


	//   ....[65]....
        /*029c*/ 	.word	0x0000a2f0


	//   ....[66]....
        /*02a0*/ 	.word	0x0000a330


	//   ....[67]....
        /*02a4*/ 	.word	0x0000a4c0


	//   ....[68]....
        /*02a8*/ 	.word	0x0000a500


	//   ....[69]....
        /*02ac*/ 	.word	0x0000a5e0


	//   ....[70]....
        /*02b0*/ 	.word	0x0000a600


	//   ....[71]....
        /*02b4*/ 	.word	0x0000a630


	//   ....[72]....
        /*02b8*/ 	.word	0x0000a660


	//   ....[73]....
        /*02bc*/ 	.word	0x0000a750


	//   ....[74]....
        /*02c0*/ 	.word	0x0000a790


	//   ....[75]....
        /*02c4*/ 	.word	0x0000ab00


	//   ....[76]....
        /*02c8*/ 	.word	0x0000aee0


	//   ....[77]....
        /*02cc*/ 	.word	0x0000afe0


	//   ....[78]....
        /*02d0*/ 	.word	0x0000b030


	//   ....[79]....
        /*02d4*/ 	.word	0x0000b080


	//   ....[80]....
        /*02d8*/ 	.word	0x0000b0b0


	//   ....[81]....
        /*02dc*/ 	.word	0x0000b0d0


	//   ....[82]....
        /*02e0*/ 	.word	0x0000b1f0


	//   ....[83]....
        /*02e4*/ 	.word	0x0000b230


	//   ....[84]....
        /*02e8*/ 	.word	0x0000b280


	//   ....[85]....
        /*02ec*/ 	.word	0x0000b2b0


	//   ....[86]....
        /*02f0*/ 	.word	0x0000b2d0


	//----- nvinfo : EIATTR_VRC_CTA_INIT_COUNT
	.align		4
.L_2887:
        /*02f4*/ 	.byte	0x02, 0x4a
	.zero		1
	.zero		1


	//----- nvinfo : EIATTR_EXIT_INSTR_OFFSETS
	.align		4
        /*02f8*/ 	.byte	0x04, 0x1c
        /*02fa*/ 	.short	(.L_2889 - .L_2888)


	//   ....[0]....
.L_2888:
        /*02fc*/ 	.word	0x0000b390


	//   ....[1]....
        /*0300*/ 	.word	0x0000b560


	//----- nvinfo : EIATTR_MAX_THREADS
	.align		4
.L_2889:
        /*0304*/ 	.byte	0x04, 0x05
        /*0306*/ 	.short	(.L_2891 - .L_2890)
.L_2890:
        /*0308*/ 	.word	0x00000020
        /*030c*/ 	.word	0x00000001
        /*0310*/ 	.word	0x00000001


	//----- nvinfo : EIATTR_CRS_STACK_SIZE
	.align		4
.L_2891:
        /*0314*/ 	.byte	0x04, 0x1e
        /*0316*/ 	.short	(.L_2893 - .L_2892)
.L_2892:
        /*0318*/ 	.word	0x00000000


	//----- nvinfo : EIATTR_CBANK_PARAM_SIZE
	.align		4
.L_2893:
        /*031c*/ 	.byte	0x03, 0x19
        /*031e*/ 	.short	0x01f0


	//----- nvinfo : EIATTR_PARAM_CBANK
	.align		4
        /*0320*/ 	.byte	0x04, 0x0a
        /*0322*/ 	.short	(.L_2895 - .L_2894)
	.align		4
.L_2894:
        /*0324*/ 	.word	index@(.nv.constant0._Z25selective_scan_bwd_kernelI32Selective_Scan_bwd_kernel_traitsILi32ELi16ELb1ELb1ELb1ELb0ELb1EN3c108BFloat16ENS1_7complexIfEEEEv12SSMParamsBwd)
        /*0328*/ 	.short	0x0380
        /*032a*/ 	.short	0x01f0


	//----- nvinfo : EIATTR_SW_WAR
	.align		4
.L_2895:
        /*032c*/ 	.byte	0x04, 0x36
        /*032e*/ 	.short	(.L_2897 - .L_2896)
.L_2896:
        /*0330*/ 	.word	0x00000008
.L_2897:


//--------------------- .nv.info._Z25selective_scan_bwd_kernelI32Selective_Scan_bwd_kernel_traitsILi32ELi16ELb1ELb1ELb1ELb1ELb0EN3c108BFloat16ENS1_7complexIfEEEEv12SSMParamsBwd --------------------------
	.section	.nv.info._Z25selective_scan_bwd_kernelI32Selective_Scan_bwd_kernel_traitsILi32ELi16ELb1ELb1ELb1ELb1ELb0EN3c108BFloat16ENS1_7complexIfEEEEv12SSMParamsBwd,"",@"SHT_CUDA_INFO"
	.sectionflags	@""
	.align	4


	//----- nvinfo : EIATTR_CUDA_API_VERSION
	.align		4
        /*0000*/ 	.byte	0x04, 0x37
        /*0002*/ 	.short	(.L_2899 - .L_2898)
.L_2898:
        /*0004*/ 	.word	0x00000082


	//----- nvinfo : EIATTR_KPARAM_INFO
	.align		4
.L_2899:
        /*0008*/ 	.byte	0x04, 0x17
        /*000a*/ 	.short	(.L_2901 - .L_2900)
.L_2900:
        /*000c*/ 	.word	0x00000000
        /*0010*/ 	.short	0x0000
        /*0012*/ 	.short	0x0000
        /*0014*/ 	.byte	0x00, 0xf0, 0xc1, 0x07


	//----- nvinfo : EIATTR_SPARSE_MMA_MASK
	.align		4
.L_2901:
        /*0018*/ 	.byte	0x03, 0x50
        /*001a*/ 	.short	0x0000


	//----- nvinfo : EIATTR_MAXREG_COUNT
	.align		4
        /*001c*/ 	.byte	0x03, 0x1b
        /*001e*/ 	.short	0x00ff


	//----- nvinfo : EIATTR_NUM_BARRIERS
	.align		4
        /*0020*/ 	.byte	0x02, 0x4c
        /*0022*/ 	.byte	0x01
	.zero		1


	//----- nvinfo : EIATTR_MERCURY_ISA_VERSION
	.align		4
        /*0024*/ 	.byte	0x03, 0x5f
        /*0026*/ 	.short	0x0101


	//----- nvinfo : EIATTR_INT_WARP_WIDE_INSTR_OFFSETS
	.align		4
        /*0028*/ 	.byte	0x04, 0x31
        /*002a*/ 	.short	(.L_2903 - .L_2902)


	//   ....[0]....
.L_2902:
        /*002c*/ 	.word	0x00006f00


	//   ....[1]....
        /*0030*/ 	.word	0x000076c0


	//----- nvinfo : EIATTR_COOP_GROUP_MASK_REGIDS
	.align		4
.L_2903:
        /*0034*/ 	.byte	0x04, 0x29
        /*0036*/ 	.short	(.L_2905 - .L_2904)


	//   ....[0]....
.L_2904:
        /*0038*/ 	.word	0xffffffff


	//   ....[1]....
        /*003c*/ 	.word	0xffffffff


	//   ....[2]....
        /*0040*/ 	.word	0xffffffff


	//   ....[3]....
        /*0044*/ 	.word	0xffffffff


	//   ....[4]....
        /*0048*/ 	.word	0xffffffff


	//   ....[5]....
        /*004c*/ 	.word	0xffffffff


	//   ....[6]....
        /*0050*/ 	.word	0xffffffff


	//   ....[7]....
        /*0054*/ 	.word	0xffffffff


	//   ....[8]....
        /*0058*/ 	.word	0xffffffff


	//   ....[9]....
        /*005c*/ 	.word	0xffffffff


	//   ....[10]....
        /*0060*/ 	.word	0xffffffff


	//   ....[11]....
        /*0064*/ 	.word	0xffffffff


	//   ....[12]....
        /*0068*/ 	.word	0xffffffff


	//   ....[13]....
        /*006c*/ 	.word	0xffffffff


	//   ....[14]....
        /*0070*/ 	.word	0xffffffff


	//   ....[15]....
        /*0074*/ 	.word	0xffffffff


	//   ....[16]....
        /*0078*/ 	.word	0xffffffff


	//   ....[17]....
        /*007c*/ 	.word	0xffffffff


	//   ....[18]....
        /*0080*/ 	.word	0xffffffff


	//   ....[19]....
        /*0084*/ 	.word	0xffffffff


	//   ....[20]....
        /*0088*/ 	.word	0xffffffff


	//   ....[21]....
        /*008c*/ 	.word	0xffffffff


	//   ....[22]....
        /*0090*/ 	.word	0xffffffff


	//   ....[23]....
        /*0094*/ 	.word	0xffffffff


	//   ....[24]....
        /*0098*/ 	.word	0xffffffff


	//   ....[25]....
        /*009c*/ 	.word	0xffffffff


	//   ....[26]....
        /*00a0*/ 	.word	0xffffffff


	//   ....[27]....
        /*00a4*/ 	.word	0xffffffff


	//   ....[28]....
        /*00a8*/ 	.word	0xffffffff


	//   ....[29]....
        /*00ac*/ 	.word	0xffffffff


	//   ....[30]....
        /*00b0*/ 	.word	0xffffffff


	//   ....[31]....
        /*00b4*/ 	.word	0xffffffff


	//   ....[32]....
        /*00b8*/ 	.word	0xffffffff


	//   ....[33]....
        /*00bc*/ 	.word	0xffffffff


	//   ....[34]....
        /*00c0*/ 	.word	0xffffffff


	//   ....[35]....
        /*00c4*/ 	.word	0xffffffff


	//   ....[36]....
        /*00c8*/ 	.word	0xffffffff


	//   ....[37]....
        /*00cc*/ 	.word	0xffffffff


	//   ....[38]....
        /*00d0*/ 	.word	0xffffffff


	//   ....[39]....
        /*00d4*/ 	.word	0xffffffff


	//   ....[40]....
        /*00d8*/ 	.word	0xffffffff


	//   ....[41]....
        /*00dc*/ 	.word	0xffffffff


	//   ....[42]....
        /*00e0*/ 	.word	0xffffffff


	//   ....[43]....
        /*00e4*/ 	.word	0xffffffff


	//   ....[44]....
        /*00e8*/ 	.word	0xffffffff


	//   ....[45]....
        /*00ec*/ 	.word	0xffffffff


	//   ....[46]....
        /*00f0*/ 	.word	0xffffffff


	//   ....[47]....
        /*00f4*/ 	.word	0xffffffff


	//   ....[48]....
        /*00f8*/ 	.word	0xffffffff


	//   ....[49]....
        /*00fc*/ 	.word	0xffffffff


	//   ....[50]....
        /*0100*/ 	.word	0xffffffff


	//   ....[51]....
        /*0104*/ 	.word	0xffffffff


	//   ....[52]....
        /*0108*/ 	.word	0xffffffff


	//   ....[53]....
        /*010c*/ 	.word	0xffffffff


	//   ....[54]....
        /*0110*/ 	.word	0xffffffff


	//   ....[55]....
        /*0114*/ 	.word	0xffffffff


	//   ....[56]....
        /*0118*/ 	.word	0xffffffff


	//   ....[57]....
        /*011c*/ 	.word	0xffffffff


	//   ....[58]....
        /*0120*/ 	.word	0xffffffff


	//   ....[59]....
        /*0124*/ 	.word	0xffffffff


	//   ....[60]....
        /*0128*/ 	.word	0xffffffff


	//   ....[61]....
        /*012c*/ 	.word	0xffffffff


	//   ....[62]....
        /*0130*/ 	.word	0xffffffff


	//   ....[63]....
        /*0134*/ 	.word	0xffffffff


	//   ....[64]....
        /*0138*/ 	.word	0xffffffff


	//   ....[65]....
        /*013c*/ 	.word	0xffffffff


	//   ....[66]....
        /*0140*/ 	.word	0xffffffff


	//   ....[67]....
        /*0144*/ 	.word	0xffffffff


	//   ....[68]....
        /*0148*/ 	.word	0xffffffff


	//   ....[69]....
        /*014c*/ 	.word	0xffffffff


	//   ....[70]....
        /*0150*/ 	.word	0xffffffff


	//   ....[71]....
        /*0154*/ 	.word	0xffffffff


	//   ....[72]....
        /*0158*/ 	.word	0xffffffff


	//   ....[73]....
        /*015c*/ 	.word	0xffffffff


	//   ....[74]....
        /*0160*/ 	.word	0xffffffff


	//   ....[75]....
        /*0164*/ 	.word	0xffffffff


	//   ....[76]....
        /*0168*/ 	.word	0xffffffff


	//   ....[77]....
        /*016c*/ 	.word	0xffffffff


	//   ....[78]....
        /*0170*/ 	.word	0xffffffff


	//   ....[79]....
        /*0174*/ 	.word	0xffffffff


	//   ....[80]....
        /*0178*/ 	.word	0xffffffff


	//   ....[81]....
        /*017c*/ 	.word	0xffffffff


	//   ....[82]....
        /*0180*/ 	.word	0xffffffff


	//   ....[83]....
        /*0184*/ 	.word	0xffffffff


	//----- nvinfo : EIATTR_COOP_GROUP_INSTR_OFFSETS
	.align		4
.L_2905:
        /*0188*/ 	.byte	0x04, 0x28
        /*018a*/ 	.short	(.L_2907 - .L_2906)


	//   ....[0]....
.L_2906:
        /*018c*/ 	.word	0x00000bc0


	//   ....[1]....
        /*0190*/ 	.word	0x00000c70


	//   ....[2]....
        /*0194*/ 	.word	0x00000fd0


	//   ....[3]....
        /*0198*/ 	.word	0x00003bf0


	//   ....[4]....
        /*019c*/ 	.word	0x000045e0


	//   ....[5]....
        /*01a0*/ 	.word	0x00005ab0


	//   ....[6]....
        /*01a4*/ 	.word	0x00005ae0


	//   ....[7]....
        /*01a8*/ 	.word	0x00005b40


	//   ....[8]....
        /*01ac*/ 	.word	0x00005b60


	//   ....[9]....
        /*01b0*/ 	.word	0x00005bd0


	//   ....[10]....
        /*01b4*/ 	.word	0x00005bf0


	//   ....[11]....
        /*01b8*/ 	.word	0x00005c30


	//   ....[12]....
        /*01bc*/ 	.word	0x00005c50


	//   ....[13]....
        /*01c0*/ 	.word	0x00005cd0


	//   ....[14]....
        /*01c4*/ 	.word	0x00005d00


	//   ....[15]....
        /*01c8*/ 	.word	0x00005d20


	//   ....[16]....
        /*01cc*/ 	.word	0x00005d30


	//   ....[17]....
        /*01d0*/ 	.word	0x00005dd0


	//   ....[18]....
        /*01d4*/ 	.word	0x00005e00


	//   ....[19]....
        /*01d8*/ 	.word	0x00005e10


	//   ....[20]....
        /*01dc*/ 	.word	0x00005e20


	//   ....[21]....
        /*01e0*/ 	.word	0x00005ed0


	//   ....[22]....
        /*01e4*/ 	.word	0x00005ef0


	//   ....[23]....
        /*01e8*/ 	.word	0x00005f00


	//   ....[24]....
        /*01ec*/ 	.word	0x00005f10


	//   ....[25]....
        /*01f0*/ 	.word	0x000062d0


	//   ....[26]....
        /*01f4*/ 	.word	0x00006300


	//   ....[27]....
        /*01f8*/ 	.word	0x00006330


	//   ....[28]....
        /*01fc*/ 	.word	0x00006360


	//   ....[29]....
        /*0200*/ 	.word	0x000063a0


	//   ....[30]....
        /*0204*/ 	.word	0x000063d0


	//   ....[31]....
        /*0208*/ 	.word	0x00006fd0


	//   ....[32]....
        /*020c*/ 	.word	0x00007010


	//   ....[33]....
        /*0210*/ 	.word	0x00007020


	//   ....[34]....
        /*0214*/ 	.word	0x00007030


	//   ....[35]....
        /*0218*/ 	.word	0x00007100


	//   ....[36]....
        /*021c*/ 	.word	0x00007120


	//   ....[37]....
        /*0220*/ 	.word	0x00007130


	//   ....[38]....
        /*0224*/ 	.word	0x00007140


	//   ....[39]....
        /*0228*/ 	.word	0x00007210


	//   ....[40]....
        /*022c*/ 	.word	0x00007230


	//   ....[41]....
        /*0230*/ 	.word	0x00007240


	//   ....[42]....
        /*0234*/ 	.word	0x00007250


	//   ....[43]....
        /*0238*/ 	.word	0x00007320


	//   ....[44]....
        /*023c*/ 	.word	0x00007340


	//   ....[45]....
        /*0240*/ 	.word	0x00007350


	//   ....[46]....
        /*0244*/ 	.word	0x00007360


	//   ....[47]....
        /*0248*/ 	.word	0x00007450


	//   ....[48]....
        /*024c*/ 	.word	0x00007490


	//   ....[49]....
        /*0250*/ 	.word	0x000074a0


	//   ....[50]....
        /*0254*/ 	.word	0x000074b0


	//   ....[51]....
        /*0258*/ 	.word	0x000075a0


	//   ....[52]....
        /*025c*/ 	.word	0x000075e0


	//   ....[53]....
        /*0260*/ 	.word	0x00007620


	//   ....[54]....
        /*0264*/ 	.word	0x00007660


	//   ....[55]....
        /*0268*/ 	.word	0x000076a0


	//   ....[56]....
        /*026c*/ 	.word	0x000076e0


	//   ....[57]....
        /*0270*/ 	.word	0x00007700


	//   ....[58]....
        /*0274*/ 	.word	0x00007740


	//   ....[59]....
        /*0278*/ 	.word	0x00007780


	//   ....[60]....
        /*027c*/ 	.word	0x00007790


	//   ....[61]....
        /*0280*/ 	.word	0x0000b040


	//   ....[62]....
        /*0284*/ 	.word	0x0000b080


	//   ....[63]....
        /*0288*/ 	.word	0x0000b210


	//   ....[64]....
        /*028c*/ 	.word	0x0000b250


	//   ....[65]....
        /*0290*/ 	.word	0x0000b3a0


	//   ....[66]....
        /*0294*/ 	.word	0x0000b3c0


	//   ....[67]....
        /*0298*/ 	.word	0x0000b3f0


	//   ....[68]....
        /*029c*/ 	.word	0x0000b410


	//   ....[69]....
        /*02a0*/ 	.word	0x0000b450


	//   ....[70]....
        /*02a4*/ 	.word	0x0000b490


	//   ....[71]....
        /*02a8*/ 	.word	0x0000b8f0


	//   ....[72]....
        /*02ac*/ 	.word	0x0000c100


	//   ....[73]....
        /*02b0*/ 	.word	0x0000c470


	//   ....[74]....
        /*02b4*/ 	.word	0x0000c640


	//   ....[75]....
        /*02b8*/ 	.word	0x0000c690


	//   ....[76]....
        /*02bc*/ 	.word	0x0000c6e0


	//   ....[77]....
        /*02c0*/ 	.word	0x0000c710


	//   ....[78]....
        /*02c4*/ 	.word	0x0000c730


	//   ....[79]....
        /*02c8*/ 	.word	0x0000c850


	//   ....[80]....
        /*02cc*/ 	.word	0x0000c890


	//   ....[81]....
        /*02d0*/ 	.word	0x0000c8e0


	//   ....[82]....
        /*02d4*/ 	.word	0x0000c910


	//   ....[83]....
        /*02d8*/ 	.word	0x0000c930


	//----- nvinfo : EIATTR_VRC_CTA_INIT_COUNT
	.align		4
.L_2907:
        /*02dc*/ 	.byte	0x02, 0x4a
	.zero		1
	.zero		1


	//----- nvinfo : EIATTR_EXIT_INSTR_OFFSETS
	.align		4
        /*02e0*/ 	.byte	0x04, 0x1c
        /*02e2*/ 	.short	(.L_2909 - .L_2908)


	//   ....[0]....
.L_2908:
        /*02e4*/ 	.word	0x0000c9f0


	//   ....[1]....
        /*02e8*/ 	.word	0x0000cbc0


	//----- nvinfo : EIATTR_MAX_THREADS
	.align		4
.L_2909:
        /*02ec*/ 	.byte	0x04, 0x05
        /*02ee*/ 	.short	(.L_2911 - .L_2910)
.L_2910:
        /*02f0*/ 	.word	0x00000020
        /*02f4*/ 	.word	0x00000001
        /*02f8*/ 	.word	0x00000001


	//----- nvinfo : EIATTR_CRS_STACK_SIZE
	.align		4
.L_2911:
        /*02fc*/ 	.byte	0x04, 0x1e
        /*02fe*/ 	.short	(.L_2913 - .L_2912)
.L_2912:
        /*0300*/ 	.word	0x00000000


	//----- nvinfo : EIATTR_CBANK_PARAM_SIZE
	.align		4
.L_2913:
        /*0304*/ 	.byte	0x03, 0x19
        /*0306*/ 	.short	0x01f0


	//----- nvinfo : EIATTR_PARAM_CBANK
	.align		4
        /*0308*/ 	.byte	0x04, 0x0a
        /*030a*/ 	.short	(.L_2915 - .L_2914)
	.align		4
.L_2914:
        /*030c*/ 	.word	index@(.nv.constant0._Z25selective_scan_bwd_kernelI32Selective_Scan_bwd_kernel_traitsILi32ELi16ELb1ELb1ELb1ELb1ELb0EN3c108BFloat16ENS1_7complexIfEEEEv12SSMParamsBwd)
        /*0310*/ 	.short	0x0380
        /*0312*/ 	.short	0x01f0


	//----- nvinfo : EIATTR_SW_WAR
	.align		4
.L_2915:
        /*0314*/ 	.byte	0x04, 0x36
        /*0316*/ 	.short	(.L_2917 - .L_2916)
.L_2916:
        /*0318*/ 	.word	0x00000008
.L_2917:


//--------------------- .nv.info._Z25selective_scan_bwd_kernelI32Selective_Scan_bwd_kernel_traitsILi32ELi16ELb1ELb1ELb1ELb1ELb1EN3c108BFloat16ENS1_7complexIfEEEEv12SSMParamsBwd --------------------------
	.section	.nv.info._Z25selective_scan_bwd_kernelI32Selective_Scan_bwd_kernel_traitsILi32ELi16ELb1ELb1ELb1ELb1ELb1EN3c108BFloat16ENS1_7complexIfEEEEv12SSMParamsBwd,"",@"SHT_CUDA_INFO"
	.sectionflags	@""
	.align	4


	//----- nvinfo : EIATTR_CUDA_API_VERSION
	.align		4
        /*0000*/ 	.byte	0x04, 0x37
        /*0002*/ 	.short	(.L_2919 - .L_2918)
.L_2918:
        /*0004*/ 	.word	0x00000082


	//----- nvinfo : EIATTR_KPARAM_INFO
	.align		4
.L_2919:
        /*0008*/ 	.byte	0x04, 0x17
        /*000a*/ 	.short	(.L_2921 - .L_2920)
.L_2920:
        /*000c*/ 	.word	0x00000000
        /*0010*/ 	.short	0x0000
        /*0012*/ 	.short	0x0000
        /*0014*/ 	.byte	0x00, 0xf0, 0xc1, 0x07


	//----- nvinfo : EIATTR_SPARSE_MMA_MASK
	.align		4
.L_2921:
        /*0018*/ 	.byte	0x03, 0x50
        /*001a*/ 	.short	0x0000


	//----- nvinfo : EIATTR_MAXREG_COUNT
	.align		4
        /*001c*/ 	.byte	0x03, 0x1b
        /*001e*/ 	.short	0x00ff


	//----- nvinfo : EIATTR_NUM_BARRIERS
	.align		4
        /*0020*/ 	.byte	0x02, 0x4c
        /*0022*/ 	.byte	0x01
	.zero		1


	//----- nvinfo : EIATTR_MERCURY_ISA_VERSION
	.align		4
        /*0024*/ 	.byte	0x03, 0x5f
        /*0026*/ 	.short	0x0101


	//----- nvinfo : EIATTR_INT_WARP_WIDE_INSTR_OFFSETS
	.align		4
        /*0028*/ 	.byte	0x04, 0x31
        /*002a*/ 	.short	(.L_2923 - .L_2922)


	//   ....[0]....
.L_2922:
        /*002c*/ 	.word	0x00008430


	//   ....[1]....
        /*0030*/ 	.word	0x00008bf0


	//----- nvinfo : EIATTR_COOP_GROUP_MASK_REGIDS
	.align		4
.L_2923:
        /*0034*/ 	.byte	0x04, 0x29
        /*0036*/ 	.short	(.L_2925 - .L_2924)


	//   ....[0]....
.L_2924:
        /*0038*/ 	.word	0xffffffff


	//   ....[1]....
        /*003c*/ 	.word	0xffffffff


	//   ....[2]....
        /*0040*/ 	.word	0xffffffff


	//   ....[3]....
        /*0044*/ 	.word	0xffffffff


	//   ....[4]....
        /*0048*/ 	.word	0xffffffff


	//   ....[5]....
        /*004c*/ 	.word	0xffffffff


	//   ....[6]....
        /*0050*/ 	.word	0xffffffff


	//   ....[7]....
        /*0054*/ 	.word	0xffffffff


	//   ....[8]....
        /*0058*/ 	.word	0xffffffff


	//   ....[9]....
        /*005c*/ 	.word	0xffffffff


	//   ....[10]....
        /*0060*/ 	.word	0xffffffff


	//   ....[11]....
        /*0064*/ 	.word	0xffffffff


	//   ....[12]....
        /*0068*/ 	.word	0xffffffff


	//   ....[13]....
        /*006c*/ 	.word	0xffffffff


	//   ....[14]....
        /*0070*/ 	.word	0xffffffff


	//   ....[15]....
        /*0074*/ 	.word	0xffffffff


	//   ....[16]....
        /*0078*/ 	.word	0xffffffff


	//   ....[17]....
        /*007c*/ 	.word	0xffffffff


	//   ....[18]....
        /*0080*/ 	.word	0xffffffff


	//   ....[19]....
        /*0084*/ 	.word	0xffffffff


	//   ....[20]....
        /*0088*/ 	.word	0xffffffff


	//   ....[21]....
        /*008c*/ 	.word	0xffffffff


	//   ....[22]....
        /*0090*/ 	.word	0xffffffff


	//   ....[23]....
        /*0094*/ 	.word	0xffffffff


	//   ....[24]....
        /*0098*/ 	.word	0xffffffff


	//   ....[25]....
        /*009c*/ 	.word	0xffffffff


	//   ....[26]....
        /*00a0*/ 	.word	0xffffffff


	//   ....[27]....
        /*00a4*/ 	.word	0xffffffff


	//   ....[28]....
        /*00a8*/ 	.word	0xffffffff


	//   ....[29]....
        /*00ac*/ 	.word	0xffffffff


	//   ....[30]....
        /*00b0*/ 	.word	0xffffffff


	//   ....[31]....
        /*00b4*/ 	.word	0xffffffff


	//   ....[32]....
        /*00b8*/ 	.word	0xffffffff


	//   ....[33]....
        /*00bc*/ 	.word	0xffffffff


	//   ....[34]....
        /*00c0*/ 	.word	0xffffffff


	//   ....[35]....
        /*00c4*/ 	.word	0xffffffff


	//   ....[36]....
        /*00c8*/ 	.word	0xffffffff


	//   ....[37]....
        /*00cc*/ 	.word	0xffffffff


	//   ....[38]....
        /*00d0*/ 	.word	0xffffffff


	//   ....[39]....
        /*00d4*/ 	.word	0xffffffff


	//   ....[40]....
        /*00d8*/ 	.word	0xffffffff


	//   ....[41]....
        /*00dc*/ 	.word	0xffffffff


	//   ....[42]....
        /*00e0*/ 	.word	0xffffffff


	//   ....[43]....
        /*00e4*/ 	.word	0xffffffff


	//   ....[44]....
        /*00e8*/ 	.word	0xffffffff


	//   ....[45]....
        /*00ec*/ 	.word	0xffffffff


	//   ....[46]....
        /*00f0*/ 	.word	0xffffffff


	//   ....[47]....
        /*00f4*/ 	.word	0xffffffff


	//   ....[48]....
        /*00f8*/ 	.word	0xffffffff


	//   ....[49]....
        /*00fc*/ 	.word	0xffffffff


	//   ....[50]....
        /*0100*/ 	.word	0xffffffff


	//   ....[51]....
        /*0104*/ 	.word	0xffffffff


	//   ....[52]....
        /*0108*/ 	.word	0xffffffff


	//   ....[53]....
        /*010c*/ 	.word	0xffffffff


	//   ....[54]....
        /*0110*/ 	.word	0xffffffff


	//   ....[55]....
        /*0114*/ 	.word	0xffffffff


	//   ....[56]....
        /*0118*/ 	.word	0xffffffff


	//   ....[57]....
        /*011c*/ 	.word	0xffffffff


	//   ....[58]....
        /*0120*/ 	.word	0xffffffff


	//   ....[59]....
        /*0124*/ 	.word	0xffffffff


	//   ....[60]....
        /*0128*/ 	.word	0xffffffff


	//   ....[61]....
        /*012c*/ 	.word	0xffffffff


	//   ....[62]....
        /*0130*/ 	.word	0xffffffff


	//   ....[63]....
        /*0134*/ 	.word	0xffffffff


	//   ....[64]....
        /*0138*/ 	.word	0xffffffff


	//   ....[65]....
        /*013c*/ 	.word	0xffffffff


	//   ....[66]....
        /*0140*/ 	.word	0xffffffff


	//   ....[67]....
        /*0144*/ 	.word	0xffffffff


	//   ....[68]....
        /*0148*/ 	.word	0xffffffff


	//   ....[69]....
        /*014c*/ 	.word	0xffffffff


	//   ....[70]....
        /*0150*/ 	.word	0xffffffff


	//   ....[71]....
        /*0154*/ 	.word	0xffffffff


	//   ....[72]....
        /*0158*/ 	.word	0xffffffff


	//   ....[73]....
        /*015c*/ 	.word	0xffffffff


	//   ....[74]....
        /*0160*/ 	.word	0xffffffff


	//   ....[75]....
        /*0164*/ 	.word	0xffffffff


	//   ....[76]....
        /*0168*/ 	.word	0xffffffff


	//   ....[77]....
        /*016c*/ 	.word	0xffffffff


	//   ....[78]....
        /*0170*/ 	.word	0xffffffff


	//   ....[79]....
        /*0174*/ 	.word	0xffffffff


	//   ....[80]....
        /*0178*/ 	.word	0xffffffff


	//   ....[81]....
        /*017c*/ 	.word	0xffffffff


	//   ....[82]....
        /*0180*/ 	.word	0xffffffff


	//   ....[83]....
        /*0184*/ 	.word	0xffffffff


	//   ....[84]....
        /*0188*/ 	.word	0xffffffff


	//   ....[85]....
        /*018c*/ 	.word	0xffffffff


	//   ....[86]....
        /*0190*/ 	.word	0xffffffff


	//   ....[87]....
        /*0194*/ 	.word	0xffffffff


	//----- nvinfo : EIATTR_COOP_GROUP_INSTR_OFFSETS
	.align		4
.L_2925:
        /*0198*/ 	.byte	0x04, 0x28
        /*019a*/ 	.short	(.L_2927 - .L_2926)


	//   ....[0]....
.L_2926:
        /*019c*/ 	.word	0x00000bb0


	//   ....[1]....
        /*01a0*/ 	.word	0x00000c60


	//   ....[2]....
        /*01a4*/ 	.word	0x00000e50


	//   ....[3]....
        /*01a8*/ 	.word	0x000033e0


	//   ....[4]....
        /*01ac*/ 	.word	0x00003c90


	//   ....[5]....
        /*01b0*/ 	.word	0x00004640


	//   ....[6]....
        /*01b4*/ 	.word	0x000048e0


	//   ....[7]....
        /*01b8*/ 	.word	0x00005130


	//   ....[8]....
        /*01bc*/ 	.word	0x00005b00


	//   ....[9]....
        /*01c0*/ 	.word	0x00006ff0


	//   ....[10]....
        /*01c4*/ 	.word	0x00007020


	//   ....[11]....
        /*01c8*/ 	.word	0x00007090


	//   ....[12]....
        /*01cc*/ 	.word	0x000070a0


	//   ....[13]....
        /*01d0*/ 	.word	0x00007110


	//   ....[14]....
        /*01d4*/ 	.word	0x00007130


	//   ....[15]....
        /*01d8*/ 	.word	0x00007170


	//   ....[16]....
        /*01dc*/ 	.word	0x00007190


	//   ....[17]....
        /*01e0*/ 	.word	0x00007210


	//   ....[18]....
        /*01e4*/ 	.word	0x00007240


	//   ....[19]....
        /*01e8*/ 	.word	0x00007260


	//   ....[20]....
        /*01ec*/ 	.word	0x00007270


	//   ....[21]....
        /*01f0*/ 	.word	0x00007310


	//   ....[22]....
        /*01f4*/ 	.word	0x00007340


	//   ....[23]....
        /*01f8*/ 	.word	0x00007350


	//   ....[24]....
        /*01fc*/ 	.word	0x00007360


	//   ....[25]....
        /*0200*/ 	.word	0x00007410


	//   ....[26]....
        /*0204*/ 	.word	0x00007430


	//   ....[27]....
        /*0208*/ 	.word	0x00007440


	//   ....[28]....
        /*020c*/ 	.word	0x00007450


	//   ....[29]....
        /*0210*/ 	.word	0x00007810


	//   ....[30]....
        /*0214*/ 	.word	0x00007840


	//   ....[31]....
        /*0218*/ 	.word	0x00007870


	//   ....[32]....
        /*021c*/ 	.word	0x000078a0


	//   ....[33]....
        /*0220*/ 	.word	0x000078d0


	//   ....[34]....
        /*0224*/ 	.word	0x00007900


	//   ....[35]....
        /*0228*/ 	.word	0x00008510


	//   ....[36]....
        /*022c*/ 	.word	0x00008540


	//   ....[37]....
        /*0230*/ 	.word	0x00008550


	//   ....[38]....
        /*0234*/ 	.word	0x00008560


	//   ....[39]....
        /*0238*/ 	.word	0x00008630


	//   ....[40]....
        /*023c*/ 	.word	0x00008650


	//   ....[41]....
        /*0240*/ 	.word	0x00008660


	//   ....[42]....
        /*0244*/ 	.word	0x00008670


	//   ....[43]....
        /*0248*/ 	.word	0x00008740


	//   ....[44]....
        /*024c*/ 	.word	0x00008760


	//   ....[45]....
        /*0250*/ 	.word	0x00008770


	//   ....[46]....
        /*0254*/ 	.word	0x00008780


	//   ....[47]....
        /*0258*/ 	.word	0x00008850


	//   ....[48]....
        /*025c*/ 	.word	0x00008870


	//   ....[49]....
        /*0260*/ 	.word	0x00008880


	//   ....[50]....
        /*0264*/ 	.word	0x00008890


	//   ....[51]....
        /*0268*/ 	.word	0x00008980


	//   ....[52]....
        /*026c*/ 	.word	0x000089c0


	//   ....[53]....
        /*0270*/ 	.word	0x000089d0


	//   ....[54]....
        /*0274*/ 	.word	0x000089e0


	//   ....[55]....
        /*0278*/ 	.word	0x00008ad0


	//   ....[56]....
        /*027c*/ 	.word	0x00008b10


	//   ....[57]....
        /*0280*/ 	.word	0x00008b50


	//   ....[58]....
        /*0284*/ 	.word	0x00008b90


	//   ....[59]....
        /*0288*/ 	.word	0x00008bd0


	//   ....[60]....
        /*028c*/ 	.word	0x00008c10


	//   ....[61]....
        /*0290*/ 	.word	0x00008c50


	//   ....[62]....
        /*0294*/ 	.word	0x00008c90


	//   ....[63]....
        /*0298*/ 	.word	0x00008cd0


	//   ....[64]....
        /*029c*/ 	.word	0x00008d10


	//   ....[65]....
        /*02a0*/ 	.word	0x0000c570


	//   ....[66]....
        /*02a4*/ 	.word	0x0000c5b0


	//   ....[67]....
        /*02a8*/ 	.word	0x0000c740


	//   ....[68]....
        /*02ac*/ 	.word	0x0000c780


	//   ....[69]....
        /*02b0*/ 	.word	0x0000c8f0


	//   ....[70]....
        /*02b4*/ 	.word	0x0000c910


	//   ....[71]....
        /*02b8*/ 	.word	0x0000c940


	//   ....[72]....
        /*02bc*/ 	.word	0x0000c970


	//   ....[73]....
        /*02c0*/ 	.word	0x0000ca20


	//   ....[74]....
        /*02c4*/ 	.word	0x0000ca50


	//   ....[75]....
        /*02c8*/ 	.word	0x0000ce00


	//   ....[76]....
        /*02cc*/ 	.word	0x0000d580


	//   ....[77]....
        /*02d0*/ 	.word	0x0000d9d0


	//   ....[78]....
        /*02d4*/ 	.word	0x0000db30


	//   ....[79]....
        /*02d8*/ 	.word	0x0000db80


	//   ....[80]....
        /*02dc*/ 	.word	0x0000dbd0


	//   ....[81]....
        /*02e0*/ 	.word	0x0000dc00


	//   ....[82]....
        /*02e4*/ 	.word	0x0000dc20


	//   ....[83]....
        /*02e8*/ 	.word	0x0000dd40


	//   ....[84]....
        /*02ec*/ 	.word	0x0000dd80


	//   ....[85]....
        /*02f0*/ 	.word	0x0000ddd0


	//   ....[86]....
        /*02f4*/ 	.word	0x0000de00


	//   ....[87]....
        /*02f8*/ 	.word	0x0000de20


	//----- nvinfo : EIATTR_VRC_CTA_INIT_COUNT
	.align		4
.L_2927:
        /*02fc*/ 	.byte	0x02, 0x4a
	.zero		1
	.zero		1


	//----- nvinfo : EIATTR_EXIT_INSTR_OFFSETS
	.align		4
        /*0300*/ 	.byte	0x04, 0x1c
        /*0302*/ 	.short	(.L_2929 - .L_2928)


	//   ....[0]....
.L_2928:
        /*0304*/ 	.word	0x0000dee0


	//   ....[1]....
        /*0308*/ 	.word	0x0000e0b0


	//----- nvinfo : EIATTR_MAX_THREADS
	.align		4
.L_2929:
        /*030c*/ 	.byte	0x04, 0x05
        /*030e*/ 	.short	(.L_2931 - .L_2930)
.L_2930:
        /*0310*/ 	.word	0x00000020
        /*0314*/ 	.word	0x00000001
        /*0318*/ 	.word	0x00000001


	//----- nvinfo : EIATTR_CRS_STACK_SIZE
	.align		4
.L_2931:
        /*031c*/ 	.byte	0x04, 0x1e
        /*031e*/ 	.short	(.L_2933 - .L_2932)
.L_2932:
        /*0320*/ 	.word	0x00000000


	//----- nvinfo : EIATTR_CBANK_PARAM_SIZE
	.align		4
.L_2933:
        /*0324*/ 	.byte	0x03, 0x19
        /*0326*/ 	.short	0x01f0


	//----- nvinfo : EIATTR_PARAM_CBANK
	.align		4
        /*0328*/ 	.byte	0x04, 0x0a
        /*032a*/ 	.short	(.L_2935 - .L_2934)
	.align		4
.L_2934:
        /*032c*/ 	.word	index@(.nv.constant0._Z25selective_scan_bwd_kernelI32Selective_Scan_bwd_kernel_traitsILi32ELi16ELb1ELb1ELb1ELb1ELb1EN3c108BFloat16ENS1_7complexIfEEEEv12SSMParamsBwd)
        /*0330*/ 	.short	0x0380
        /*0332*/ 	.short	0x01f0


	//----- nvinfo : EIATTR_SW_WAR
	.align		4
.L_2935:
        /*0334*/ 	.byte	0x04, 0x36
        /*0336*/ 	.short	(.L_2937 - .L_2936)
.L_2936:
        /*0338*/ 	.word	0x00000008
.L_2937:


//--------------------- .nv.info._Z25selective_scan_bwd_kernelI32Selective_Scan_bwd_kernel_traitsILi32ELi8ELb0ELb0ELb0ELb0ELb0EN3c108BFloat16ENS1_7complexIfEEEEv12SSMParamsBwd --------------------------
	.section	.nv.info._Z25selective_scan_bwd_kernelI32Selective_Scan_bwd_kernel_traitsILi32ELi8ELb0ELb0ELb0ELb0ELb0EN3c108BFloat16ENS1_7complexIfEEEEv12SSMParamsBwd,"",@"SHT_CUDA_INFO"
	.sectionflags	@""
	.align	4


	//----- nvinfo : EIATTR_CUDA_API_VERSION
	.align		4
        /*0000*/ 	.byte	0x04, 0x37
        /*0002*/ 	.short	(.L_2939 - .L_2938)
.L_2938:
        /*0004*/ 	.word	0x00000082


	//----- nvinfo : EIATTR_KPARAM_INFO
	.align		4
.L_2939:
        /*0008*/ 	.byte	0x04, 0x17
        /*000a*/ 	.short	(.L_2941 - .L_2940)
.L_2940:
        /*000c*/ 	.word	0x00000000
        /*0010*/ 	.short	0x0000
        /*0012*/ 	.short	0x0000
        /*0014*/ 	.byte	0x00, 0xf0, 0xc1, 0x07


	//----- nvinfo : EIATTR_SPARSE_MMA_MASK
	.align		4
.L_2941:
        /*0018*/ 	.byte	0x03, 0x50
        /*001a*/ 	.short	0x0000


	//----- nvinfo : EIATTR_MAXREG_COUNT
	.align		4
        /*001c*/ 	.byte	0x03, 0x1b
        /*001e*/ 	.short	0x00ff


	//----- nvinfo : EIATTR_NUM_BARRIERS
	.align		4
        /*0020*/ 	.byte	0x02, 0x4c
        /*0022*/ 	.byte	0x01
	.zero		1


	//----- nvinfo : EIATTR_MERCURY_ISA_VERSION
	.align		4
        /*0024*/ 	.byte	0x03, 0x5f
        /*0026*/ 	.short	0x0101


	//----- nvinfo : EIATTR_COOP_GROUP_MASK_REGIDS
	.align		4
        /*0028*/ 	.byte	0x04, 0x29
        /*002a*/ 	.short	(.L_2943 - .L_2942)


	//   ....[0]....
.L_2942:
        /*002c*/ 	.word	0xffffffff


	//   ....[1]....
        /*0030*/ 	.word	0xffffffff


	//   ....[2]....
        /*0034*/ 	.word	0xffffffff


	//   ....[3]....
        /*0038*/ 	.word	0xffffffff


	//   ....[4]....
        /*003c*/ 	.word	0xffffffff


	//   ....[5]....
        /*0040*/ 	.word	0xffffffff


	//   ....[6]....
        /*0044*/ 	.word	0xffffffff


	//   ....[7]....
        /*0048*/ 	.word	0xffffffff


	//   ....[8]....
        /*004c*/ 	.word	0xffffffff


	//   ....[9]....
        /*0050*/ 	.word	0xffffffff


	//   ....[10]....
        /*0054*/ 	.word	0xffffffff


	//   ....[11]....
        /*0058*/ 	.word	0xffffffff


	//   ....[12]....
        /*005c*/ 	.word	0xffffffff


	//   ....[13]....
        /*0060*/ 	.word	0xffffffff


	//   ....[14]....
        /*0064*/ 	.word	0xffffffff


	//   ....[15]....
        /*0068*/ 	.word	0xffffffff


	//   ....[16]....
        /*006c*/ 	.word	0xffffffff


	//   ....[17]....
        /*0070*/ 	.word	0xffffffff


	//   ....[18]....
        /*0074*/ 	.word	0xffffffff


	//   ....[19]....
        /*0078*/ 	.word	0xffffffff


	//   ....[20]....
        /*007c*/ 	.word	0xffffffff


	//   ....[21]....
        /*0080*/ 	.word	0xffffffff


	//   ....[22]....
        /*0084*/ 	.word	0xffffffff


	//   ....[23]....
        /*0088*/ 	.word	0xffffffff


	//   ....[24]....
        /*008c*/ 	.word	0xffffffff


	//   ....[25]....
        /*0090*/ 	.word	0xffffffff


	//   ....[26]....
        /*0094*/ 	.word	0xffffffff


	//   ....[27]....
        /*0098*/ 	.word	0xffffffff


	//   ....[28]....
        /*009c*/ 	.word	0xffffffff


	//   ....[29]....
        /*00a0*/ 	.word	0xffffffff


	//   ....[30]....
        /*00a4*/ 	.word	0xffffffff


	//   ....[31]....
        /*00a8*/ 	.word	0xffffffff


	//   ....[32]....
        /*00ac*/ 	.word	0xffffffff


	//   ....[33]....
        /*00b0*/ 	.word	0xffffffff


	//   ....[34]....
        /*00b4*/ 	.word	0xffffffff


	//   ....[35]....
        /*00b8*/ 	.word	0xffffffff


	//   ....[36]....
        /*00bc*/ 	.word	0xffffffff


	//   ....[37]....
        /*00c0*/ 	.word	0xffffffff


	//   ....[38]....
        /*00c4*/ 	.word	0xffffffff


	//   ....[39]....
        /*00c8*/ 	.word	0xffffffff


	//   ....[40]....
        /*00cc*/ 	.word	0xffffffff


	//   ....[41]....
        /*00d0*/ 	.word	0xffffffff


	//   ....[42]....
        /*00d4*/ 	.word	0xffffffff


	//   ....[43]....
        /*00d8*/ 	.word	0xffffffff


	//   ....[44]....
        /*00dc*/ 	.word	0xffffffff


	//   ....[45]....
        /*00e0*/ 	.word	0xffffffff


	//   ....[46]....
        /*00e4*/ 	.word	0xffffffff


	//   ....[47]....
        /*00e8*/ 	.word	0xffffffff


	//   ....[48]....
        /*00ec*/ 	.word	0xffffffff


	//   ....[49]....
        /*00f0*/ 	.word	0xffffffff


	//   ....[50]....
        /*00f4*/ 	.word	0xffffffff


	//   ....[51]....
        /*00f8*/ 	.word	0xffffffff


	//   ....[52]....
        /*00fc*/ 	.word	0xffffffff


	//   ....[53]....
        /*0100*/ 	.word	0xffffffff


	//   ....[54]....
        /*0104*/ 	.word	0xffffffff


	//   ....[55]....
        /*0108*/ 	.word	0xffffffff


	//   ....[56]....
        /*010c*/ 	.word	0xffffffff


	//   ....[57]....
        /*0110*/ 	.word	0xffffffff


	//   ....[58]....
        /*0114*/ 	.word	0xffffffff


	//   ....[59]....
        /*0118*/ 	.word	0xffffffff


	//   ....[60]....
        /*011c*/ 	.word	0xffffffff


	//   ....[61]....
        /*0120*/ 	.word	0xffffffff


	//   ....[62]....
        /*0124*/ 	.word	0xffffffff


	//   ....[63]....
        /*0128*/ 	.word	0xffffffff


	//   ....[64]....
        /*012c*/ 	.word	0xffffffff


	//   ....[65]....
        /*0130*/ 	.word	0xffffffff


	//   ....[66]....
        /*0134*/ 	.word	0xffffffff


	//   ....[67]....
        /*0138*/ 	.word	0xffffffff


	//   ....[68]....
        /*013c*/ 	.word	0xffffffff


	//   ....[69]....
        /*0140*/ 	.word	0xffffffff


	//   ....[70]....
        /*0144*/ 	.word	0xffffffff


	//   ....[71]....
        /*0148*/ 	.word	0xffffffff


	//   ....[72]....
        /*014c*/ 	.word	0xffffffff


	//   ....[73]....
        /*0150*/ 	.word	0xffffffff


	//   ....[74]....
        /*0154*/ 	.word	0xffffffff


	//   ....[75]....
        /*0158*/ 	.word	0xffffffff


	//   ....[76]....
        /*015c*/ 	.word	0xffffffff


	//   ....[77]....
        /*0160*/ 	.word	0xffffffff


	//   ....[78]....
        /*0164*/ 	.word	0xffffffff


	//   ....[79]....
        /*0168*/ 	.word	0xffffffff


	//   ....[80]....
        /*016c*/ 	.word	0xffffffff


	//   ....[81]....
        /*0170*/ 	.word	0xffffffff


	//   ....[82]....
        /*0174*/ 	.word	0xffffffff


	//   ....[83]....
        /*0178*/ 	.word	0xffffffff


	//   ....[84]....
        /*017c*/ 	.word	0xffffffff


	//   ....[85]....
        /*0180*/ 	.word	0xffffffff


	//   ....[86]....
        /*0184*/ 	.word	0xffffffff


	//   ....[87]....
        /*0188*/ 	.word	0xffffffff


	//   ....[88]....
        /*018c*/ 	.word	0xffffffff


	//   ....[89]....
        /*0190*/ 	.word	0xffffffff


	//   ....[90]....
        /*0194*/ 	.word	0xffffffff


	//----- nvinfo : EIATTR_COOP_GROUP_INSTR_OFFSETS
	.align		4
.L_2943:
        /*0198*/ 	.byte	0x04, 0x28
        /*019a*/ 	.short	(.L_2945 - .L_2944)


	//   ....[0]....
.L_2944:
        /*019c*/ 	.word	0x00000b90


	//   ....[1]....
        /*01a0*/ 	.word	0x00000de0


	//   ....[2]....
        /*01a4*/ 	.word	0x000010a0


	//   ....[3]....
        /*01a8*/ 	.word	0x00002300


	//   ....[4]....
        /*01ac*/ 	.word	0x00002320


	//   ....[5]....
        /*01b0*/ 	.word	0x00002330


	//   ....[6]....
        /*01b4*/ 	.word	0x00002340


	//   ....[7]....
        /*01b8*/ 	.word	0x000023e0


	//   ....[8]....
        /*01bc*/ 	.word	0x00002410


	//   ....[9]....
        /*01c0*/ 	.word	0x00002420


	//   ....[10]....
        /*01c4*/ 	.word	0x00002430


	//   ....[11]....
        /*01c8*/ 	.word	0x00002500


	//   ....[12]....
        /*01cc*/ 	.word	0x00002540


	//   ....[13]....
        /*01d0*/ 	.word	0x00002580


	//   ....[14]....
        /*01d4*/ 	.word	0x000025c0


	//   ....[15]....
        /*01d8*/ 	.word	0x00002740


	//   ....[16]....
        /*01dc*/ 	.word	0x00002780


	//   ....[17]....
        /*01e0*/ 	.word	0x000027c0


	//   ....[18]....
        /*01e4*/ 	.word	0x00002800


	//   ....[19]....
        /*01e8*/ 	.word	0x000029b0


	//   ....[20]....
        /*01ec*/ 	.word	0x000029f0


	//   ....[21]....
        /*01f0*/ 	.word	0x00002a30


	//   ....[22]....
        /*01f4*/ 	.word	0x00002a70


	//   ....[23]....
        /*01f8*/ 	.word	0x00002b30


	//   ....[24]....
        /*01fc*/ 	.word	0x00002bc0


	//   ....[25]....
        /*0200*/ 	.word	0x00002c00


	//   ....[26]....
        /*0204*/ 	.word	0x00002c20


	//   ....[27]....
        /*0208*/ 	.word	0x00002c30


	//   ....[28]....
        /*020c*/ 	.word	0x00002c40


	//   ....[29]....
        /*0210*/ 	.word	0x00002c50


	//   ....[30]....
        /*0214*/ 	.word	0x00002c60


	//   ....[31]....
        /*0218*/ 	.word	0x00002c90


	//   ....[32]....
        /*021c*/ 	.word	0x00002ca0


	//   ....[33]....
        /*0220*/ 	.word	0x00002d90


	//   ....[34]....
        /*0224*/ 	.word	0x00002da0


	//   ....[35]....
        /*0228*/ 	.word	0x00002db0


	//   ....[36]....
        /*022c*/ 	.word	0x00002dc0


	//   ....[37]....
        /*0230*/ 	.word	0x00002e90


	//   ....[38]....
        /*0234*/ 	.word	0x00002eb0


	//   ....[39]....
        /*0238*/ 	.word	0x00002ec0


	//   ....[40]....
        /*023c*/ 	.word	0x00002ed0


	//   ....[41]....
        /*0240*/ 	.word	0x00002fa0


	//   ....[42]....
        /*0244*/ 	.word	0x00002fc0


	//   ....[43]....
        /*0248*/ 	.word	0x00002fd0


	//   ....[44]....
        /*024c*/ 	.word	0x00002fe0


	//   ....[45]....
        /*0250*/ 	.word	0x000030b0


	//   ....[46]....
        /*0254*/ 	.word	0x000030d0


	//   ....[47]....
        /*0258*/ 	.word	0x000030e0


	//   ....[48]....
        /*025c*/ 	.word	0x000030f0


	//   ....[49]....
        /*0260*/ 	.word	0x000031c0


	//   ....[50]....
        /*0264*/ 	.word	0x00003200


	//   ....[51]....
        /*0268*/ 	.word	0x00003220


	//   ....[52]....
        /*026c*/ 	.word	0x00003230


	//   ....[53]....
        /*0270*/ 	.word	0x00003240


	//   ....[54]....
        /*0274*/ 	.word	0x00003250


	//   ....[55]....
        /*0278*/ 	.word	0x00003260


	//   ....[56]....
        /*027c*/ 	.word	0x00003280


	//   ....[57]....
        /*0280*/ 	.word	0x000032a0


	//   ....[58]....
        /*0284*/ 	.word	0x000032d0


	//   ....[59]....
        /*0288*/ 	.word	0x00003f10


	//   ....[60]....
        /*028c*/ 	.word	0x00003f50


	//   ....[61]....
        /*0290*/ 	.word	0x00003f90


	//   ....[62]....
        /*0294*/ 	.word	0x00003fb0


	//   ....[63]....
        /*0298*/ 	.word	0x00004010


	//   ....[64]....
        /*029c*/ 	.word	0x00004050


	//   ....[65]....
        /*02a0*/ 	.word	0x00004090


	//   ....[66]....
        /*02a4*/ 	.word	0x000040d0


	//   ....[67]....
        /*02a8*/ 	.word	0x000041c0


	//   ....[68]....
        /*02ac*/ 	.word	0x000041f0


	//   ....[69]....
        /*02b0*/ 	.word	0x00004220


	//   ....[70]....
        /*02b4*/ 	.word	0x00004260


	//   ....[71]....
        /*02b8*/ 	.word	0x00004360


	//   ....[72]....
        /*02bc*/ 	.word	0x000043a0


	//   ....[73]....
        /*02c0*/ 	.word	0x000043e0


	//   ....[74]....
        /*02c4*/ 	.word	0x00004420


	//   ....[75]....
        /*02c8*/ 	.word	0x00004510


	//   ....[76]....
        /*02cc*/ 	.word	0x00004530


	//   ....[77]....
        /*02d0*/ 	.word	0x00004550


	//   ....[78]....
        /*02d4*/ 	.word	0x00004560


	//   ....[79]....
        /*02d8*/ 	.word	0x000049b0


	//   ....[80]....
        /*02dc*/ 	.word	0x00004de0


	//   ....[81]....
        /*02e0*/ 	.word	0x00005140


	//   ....[82]....
        /*02e4*/ 	.word	0x00005180


	//   ....[83]....
        /*02e8*/ 	.word	0x000051e0


	//   ....[84]....
        /*02ec*/ 	.word	0x00005210


	//   ....[85]....
        /*02f0*/ 	.word	0x00005230


	//   ....[86]....
        /*02f4*/ 	.word	0x00005300


	//   ....[87]....
        /*02f8*/ 	.word	0x00005340


	//   ....[88]....
        /*02fc*/ 	.word	0x00005390


	//   ....[89]....
        /*0300*/ 	.word	0x000053c0


	//   ....[90]....
        /*0304*/ 	.word	0x000053e0


	//----- nvinfo : EIATTR_VRC_CTA_INIT_COUNT
	.align		4
.L_2945:
        /*0308*/ 	.byte	0x02, 0x4a
	.zero		1
	.zero		1


	//----- nvinfo : EIATTR_EXIT_INSTR_OFFSETS
	.align		4
        /*030c*/ 	.byte	0x04, 0x1c
        /*030e*/ 	.short	(.L_2947 - .L_2946)


	//   ....[0]....
.L_2946:
        /*0310*/ 	.word	0x00005480


	//   ....[1]....
        /*0314*/ 	.word	0x000059a0


	//----- nvinfo : EIATTR_MAX_THREADS
	.align		4
.L_2947:
        /*0318*/ 	.byte	0x04, 0x05
        /*031a*/ 	.short	(.L_2949 - .L_2948)
.L_2948:
        /*031c*/ 	.word	0x00000020
        /*0320*/ 	.word	0x00000001
        /*0324*/ 	.word	0x00000001


	//----- nvinfo : EIATTR_CRS_STACK_SIZE
	.align		4
.L_2949:
        /*0328*/ 	.byte	0x04, 0x1e
        /*032a*/ 	.short	(.L_2951 - .L_2950)
.L_2950:
        /*032c*/ 	.word	0x00000000


	//----- nvinfo : EIATTR_CBANK_PARAM_SIZE
	.align		4
.L_2951:
        /*0330*/ 	.byte	0x03, 0x19
        /*0332*/ 	.short	0x01f0


	//----- nvinfo : EIATTR_PARAM_CBANK
	.align		4
        /*0334*/ 	.byte	0x04, 0x0a
        /*0336*/ 	.short	(.L_2953 - .L_2952)
	.align		4
.L_2952:
        /*0338*/ 	.word	index@(.nv.constant0._Z25selective_scan_bwd_kernelI32Selective_Scan_bwd_kernel_traitsILi32ELi8ELb0ELb0ELb0ELb0ELb0EN3c108BFloat16ENS1_7complexIfEEEEv12SSMParamsBwd)
        /*033c*/ 	.short	0x0380
        /*033e*/ 	.short	0x01f0


	//----- nvinfo : EIATTR_SW_WAR
	.align		4
.L_2953:
        /*0340*/ 	.byte	0x04, 0x36
        /*0342*/ 	.short	(.L_2955 - .L_2954)
.L_2954:
        /*0344*/ 	.word	0x00000008
.L_2955:


//--------------------- .nv.info._Z25selective_scan_bwd_kernelI32Selective_Scan_bwd_kernel_traitsILi32ELi8ELb0ELb0ELb0ELb0ELb1EN3c108BFloat16ENS1_7complexIfEEEEv12SSMParamsBwd --------------------------
	.section	.nv.info._Z25selective_scan_bwd_kernelI32Selective_Scan_bwd_kernel_traitsILi32ELi8ELb0ELb0ELb0ELb0ELb1EN3c108BFloat16ENS1_7complexIfEEEEv12SSMParamsBwd,"",@"SHT_CUDA_INFO"
	.sectionflags	@""
	.align	4


	//----- nvinfo : EIATTR_CUDA_API_VERSION
	.align		4
        /*0000*/ 	.byte	0x04, 0x37
        /*0002*/ 	.short	(.L_2957 - .L_2956)
.L_2956:
        /*0004*/ 	.word	0x00000082


	//----- nvinfo : EIATTR_KPARAM_INFO
	.align		4
.L_2957:
        /*0008*/ 	.byte	0x04, 0x17
        /*000a*/ 	.short	(.L_2959 - .L_2958)
.L_2958:
        /*000c*/ 	.word	0x00000000
        /*0010*/ 	.short	0x0000
        /*0012*/ 	.short	0x0000
        /*0014*/ 	.byte	0x00, 0xf0, 0xc1, 0x07


	//----- nvinfo : EIATTR_SPARSE_MMA_MASK
	.align		4
.L_2959:
        /*0018*/ 	.byte	0x03, 0x50
        /*001a*/ 	.short	0x0000


	//----- nvinfo : EIATTR_MAXREG_COUNT
	.align		4
        /*001c*/ 	.byte	0x03, 0x1b
        /*001e*/ 	.short	0x00ff


	//----- nvinfo : EIATTR_NUM_BARRIERS
	.align		4
        /*0020*/ 	.byte	0x02, 0x4c
        /*0022*/ 	.byte	0x01
	.zero		1


	//----- nvinfo : EIATTR_MERCURY_ISA_VERSION
	.align		4
        /*0024*/ 	.byte	0x03, 0x5f
        /*0026*/ 	.short	0x0101


	//----- nvinfo : EIATTR_COOP_GROUP_MASK_REGIDS
	.align		4
        /*0028*/ 	.byte	0x04, 0x29
        /*002a*/ 	.short	(.L_2961 - .L_2960)


	//   ....[0]....
.L_2960:
        /*002c*/ 	.word	0xffffffff


	//   ....[1]....
        /*0030*/ 	.word	0xffffffff


	//   ....[2]....
        /*0034*/ 	.word	0xffffffff


	//   ....[3]....
        /*0038*/ 	.word	0xffffffff


	//   ....[4]....
        /*003c*/ 	.word	0xffffffff


	//   ....[5]....
        /*0040*/ 	.word	0xffffffff


	//   ....[6]....
        /*0044*/ 	.word	0xffffffff


	//   ....[7]....
        /*0048*/ 	.word	0xffffffff


	//   ....[8]....
        /*004c*/ 	.word	0xffffffff


	//   ....[9]....
        /*0050*/ 	.word	0xffffffff


	//   ....[10]....
        /*0054*/ 	.word	0xffffffff


	//   ....[11]....
        /*0058*/ 	.word	0xffffffff


	//   ....[12]....
        /*005c*/ 	.word	0xffffffff


	//   ....[13]....
        /*0060*/ 	.word	0xffffffff


	//   ....[14]....
        /*0064*/ 	.word	0xffffffff


	//   ....[15]....
        /*0068*/ 	.word	0xffffffff


	//   ....[16]....
        /*006c*/ 	.word	0xffffffff


	//   ....[17]....
        /*0070*/ 	.word	0xffffffff


	//   ....[18]....
        /*0074*/ 	.word	0xffffffff


	//   ....[19]....
        /*0078*/ 	.word	0xffffffff


	//   ....[20]....
        /*007c*/ 	.word	0xffffffff


	//   ....[21]....
        /*0080*/ 	.word	0xffffffff


	//   ....[22]....
        /*0084*/ 	.word	0xffffffff


	//   ....[23]....
        /*0088*/ 	.word	0xffffffff


	//   ....[24]....
        /*008c*/ 	.word	0xffffffff


	//   ....[25]....
        /*0090*/ 	.word	0xffffffff


	//   ....[26]....
        /*0094*/ 	.word	0xffffffff


	//   ....[27]....
        /*0098*/ 	.word	0xffffffff


	//   ....[28]....
        /*009c*/ 	.word	0xffffffff


	//   ....[29]....
        /*00a0*/ 	.word	0xffffffff


	//   ....[30]....
        /*00a4*/ 	.word	0xffffffff


	//   ....[31]....
        /*00a8*/ 	.word	0xffffffff


	//   ....[32]....
        /*00ac*/ 	.word	0xffffffff


	//   ....[33]....
        /*00b0*/ 	.word	0xffffffff


	//   ....[34]....
        /*00b4*/ 	.word	0xffffffff


	//   ....[35]....
        /*00b8*/ 	.word	0xffffffff


	//   ....[36]....
        /*00bc*/ 	.word	0xffffffff


	//   ....[37]....
        /*00c0*/ 	.word	0xffffffff


	//   ....[38]....
        /*00c4*/ 	.word	0xffffffff


	//   ....[39]....
        /*00c8*/ 	.word	0xffffffff


	//   ....[40]....
        /*00cc*/ 	.word	0xffffffff


	//   ....[41]....
        /*00d0*/ 	.word	0xffffffff


	//   ....[42]....
        /*00d4*/ 	.word	0xffffffff


	//   ....[43]....
        /*00d8*/ 	.word	0xffffffff


	//   ....[44]....
        /*00dc*/ 	.word	0xffffffff


	//   ....[45]....
        /*00e0*/ 	.word	0xffffffff


	//   ....[46]....
        /*00e4*/ 	.word	0xffffffff


	//   ....[47]....
        /*00e8*/ 	.word	0xffffffff


	//   ....[48]....
        /*00ec*/ 	.word	0xffffffff


	//   ....[49]....
        /*00f0*/ 	.word	0xffffffff


	//   ....[50]....
        /*00f4*/ 	.word	0xffffffff


	//   ....[51]....
        /*00f8*/ 	.word	0xffffffff


	//   ....[52]....
        /*00fc*/ 	.word	0xffffffff


	//   ....[53]....
        /*0100*/ 	.word	0xffffffff


	//   ....[54]....
        /*0104*/ 	.word	0xffffffff


	//   ....[55]....
        /*0108*/ 	.word	0xffffffff


	//   ....[56]....
        /*010c*/ 	.word	0xffffffff


	//   ....[57]....
        /*0110*/ 	.word	0xffffffff


	//   ....[58]....
        /*0114*/ 	.word	0xffffffff


	//   ....[59]....
        /*0118*/ 	.word	0xffffffff


	//   ....[60]....
        /*011c*/ 	.word	0xffffffff


	//   ....[61]....
        /*0120*/ 	.word	0xffffffff


	//   ....[62]....
        /*0124*/ 	.word	0xffffffff


	//   ....[63]....
        /*0128*/ 	.word	0xffffffff


	//   ....[64]....
        /*012c*/ 	.word	0xffffffff


	//   ....[65]....
        /*0130*/ 	.word	0xffffffff


	//   ....[66]....
        /*0134*/ 	.word	0xffffffff


	//   ....[67]....
        /*0138*/ 	.word	0xffffffff


	//   ....[68]....
        /*013c*/ 	.word	0xffffffff


	//   ....[69]....
        /*0140*/ 	.word	0xffffffff


	//   ....[70]....
        /*0144*/ 	.word	0xffffffff


	//   ....[71]....
        /*0148*/ 	.word	0xffffffff


	//   ....[72]....
        /*014c*/ 	.word	0xffffffff


	//   ....[73]....
        /*0150*/ 	.word	0xffffffff


	//   ....[74]....
        /*0154*/ 	.word	0xffffffff


	//   ....[75]....
        /*0158*/ 	.word	0xffffffff


	//   ....[76]....
        /*015c*/ 	.word	0xffffffff


	//   ....[77]....
        /*0160*/ 	.word	0xffffffff


	//   ....[78]....
        /*0164*/ 	.word	0xffffffff


	//   ....[79]....
        /*0168*/ 	.word	0xffffffff


	//   ....[80]....
        /*016c*/ 	.word	0xffffffff


	//   ....[81]....
        /*0170*/ 	.word	0xffffffff


	//   ....[82]....
        /*0174*/ 	.word	0xffffffff


	//   ....[83]....
        /*0178*/ 	.word	0xffffffff


	//   ....[84]....
        /*017c*/ 	.word	0xffffffff


	//   ....[85]....
        /*0180*/ 	.word	0xffffffff


	//   ....[86]....
        /*0184*/ 	.word	0xffffffff


	//   ....[87]....
        /*0188*/ 	.word	0xffffffff


	//   ....[88]....
        /*018c*/ 	.word	0xffffffff


	//   ....[89]....
        /*0190*/ 	.word	0xffffffff


	//   ....[90]....
        /*0194*/ 	.word	0xffffffff


	//   ....[91]....
        /*0198*/ 	.word	0xffffffff


	//   ....[92]....
        /*019c*/ 	.word	0xffffffff


	//   ....[93]....
        /*01a0*/ 	.word	0xffffffff


	//   ....[94]....
        /*01a4*/ 	.word	0xffffffff


	//----- nvinfo : EIATTR_COOP_GROUP_INSTR_OFFSETS
	.align		4
.L_2961:
        /*01a8*/ 	.byte	0x04, 0x28
        /*01aa*/ 	.short	(.L_2963 - .L_2962)


	//   ....[0]....
.L_2962:
        /*01ac*/ 	.word	0x00000d50


	//   ....[1]....
        /*01b0*/ 	.word	0x00000f90


	//   ....[2]....
        /*01b4*/ 	.word	0x000011f0


	//   ....[3]....
        /*01b8*/ 	.word	0x00001440


	//   ....[4]....
        /*01bc*/ 	.word	0x000018b0


	//   ....[5]....
        /*01c0*/ 	.word	0x00001de0


	//   ....[6]....
        /*01c4*/ 	.word	0x00002310


	//   ....[7]....
        /*01c8*/ 	.word	0x00003740


	//   ....[8]....
        /*01cc*/ 	.word	0x00003770


	//   ....[9]....
        /*01d0*/ 	.word	0x00003790


	//   ....[10]....
        /*01d4*/ 	.word	0x000037a0


	//   ....[11]....
        /*01d8*/ 	.word	0x00003840


	//   ....[12]....
        /*01dc*/ 	.word	0x00003870


	//   ....[13]....
        /*01e0*/ 	.word	0x00003880


	//   ....[14]....
        /*01e4*/ 	.word	0x00003890


	//   ....[15]....
        /*01e8*/ 	.word	0x00003960


	//   ....[16]....
        /*01ec*/ 	.word	0x000039a0


	//   ....[17]....
        /*01f0*/ 	.word	0x000039e0


	//   ....[18]....
        /*01f4*/ 	.word	0x00003a20


	//   ....[19]....
        /*01f8*/ 	.word	0x00003ba0


	//   ....[20]....
        /*01fc*/ 	.word	0x00003be0


	//   ....[21]....
        /*0200*/ 	.word	0x00003c20


	//   ....[22]....
        /*0204*/ 	.word	0x00003c60


	//   ....[23]....
        /*0208*/ 	.word	0x00003e00


	//   ....[24]....
        /*020c*/ 	.word	0x00003e40


	//   ....[25]....
        /*0210*/ 	.word	0x00003e80


	//   ....[26]....
        /*0214*/ 	.word	0x00003ec0


	//   ....[27]....
        /*0218*/ 	.word	0x00003f90


	//   ....[28]....
        /*021c*/ 	.word	0x00004020


	//   ....[29]....
        /*0220*/ 	.word	0x00004060


	//   ....[30]....
        /*0224*/ 	.word	0x00004080


	//   ....[31]....
        /*0228*/ 	.word	0x00004090


	//   ....[32]....
        /*022c*/ 	.word	0x000040a0


	//   ....[33]....
        /*0230*/ 	.word	0x000040b0


	//   ....[34]....
        /*0234*/ 	.word	0x000040c0


	//   ....[35]....
        /*0238*/ 	.word	0x000040f0


	//   ....[36]....
        /*023c*/ 	.word	0x00004100


	//   ....[37]....
        /*0240*/ 	.word	0x000041f0


	//   ....[38]....
        /*0244*/ 	.word	0x00004200


	//   ....[39]....
        /*0248*/ 	.word	0x00004210


	//   ....[40]....
        /*024c*/ 	.word	0x00004220


	//   ....[41]....
        /*0250*/ 	.word	0x000042f0


	//   ....[42]....
        /*0254*/ 	.word	0x00004310


	//   ....[43]....
        /*0258*/ 	.word	0x00004320


	//   ....[44]....
        /*025c*/ 	.word	0x00004330


	//   ....[45]....
        /*0260*/ 	.word	0x00004400


	//   ....[46]....
        /*0264*/ 	.word	0x00004420


	//   ....[47]....
        /*0268*/ 	.word	0x00004430


	//   ....[48]....
        /*026c*/ 	.word	0x00004440


	//   ....[49]....
        /*0270*/ 	.word	0x00004510


	//   ....[50]....
        /*0274*/ 	.word	0x00004530


	//   ....[51]....
        /*0278*/ 	.word	0x00004540


	//   ....[52]....
        /*027c*/ 	.word	0x00004550


	//   ....[53]....
        /*0280*/ 	.word	0x00004620


	//   ....[54]....
        /*0284*/ 	.word	0x00004660


	//   ....[55]....
        /*0288*/ 	.word	0x00004680


	//   ....[56]....
        /*028c*/ 	.word	0x00004690


	//   ....[57]....
        /*0290*/ 	.word	0x000046a0


	//   ....[58]....
        /*0294*/ 	.word	0x000046b0


	//   ....[59]....
        /*0298*/ 	.word	0x000046c0


	//   ....[60]....
        /*029c*/ 	.word	0x000046e0


	//   ....[61]....
        /*02a0*/ 	.word	0x00004700


	//   ....[62]....
        /*02a4*/ 	.word	0x00004730


	//   ....[63]....
        /*02a8*/ 	.word	0x00005360


	//   ....[64]....
        /*02ac*/ 	.word	0x000053a0


	//   ....[65]....
        /*02b0*/ 	.word	0x000053e0


	//   ....[66]....
        /*02b4*/ 	.word	0x00005410


	//   ....[67]....
        /*02b8*/ 	.word	0x00005470


	//   ....[68]....
        /*02bc*/ 	.word	0x000054b0


	//   ....[69]....
        /*02c0*/ 	.word	0x000054f0


	//   ....[70]....
        /*02c4*/ 	.word	0x00005530


	//   ....[71]....
        /*02c8*/ 	.word	0x00005610


	//   ....[72]....
        /*02cc*/ 	.word	0x00005650


	//   ....[73]....
        /*02d0*/ 	.word	0x00005680


	//   ....[74]....
        /*02d4*/ 	.word	0x000056c0


	//   ....[75]....
        /*02d8*/ 	.word	0x000057c0


	//   ....[76]....
        /*02dc*/ 	.word	0x00005800


	//   ....[77]....
        /*02e0*/ 	.word	0x00005840


	//   ....[78]....
        /*02e4*/ 	.word	0x00005880


	//   ....[79]....
        /*02e8*/ 	.word	0x00005970


	//   ....[80]....
        /*02ec*/ 	.word	0x00005990


	//   ....[81]....
        /*02f0*/ 	.word	0x000059b0


	//   ....[82]....
        /*02f4*/ 	.word	0x000059c0


	//   ....[83]....
        /*02f8*/ 	.word	0x00005e10


	//   ....[84]....
        /*02fc*/ 	.word	0x00006200


	//   ....[85]....
        /*0300*/ 	.word	0x00006580


	//   ....[86]....
        /*0304*/ 	.word	0x000065d0


	//   ....[87]....
        /*0308*/ 	.word	0x00006620


	//   ....[88]....
        /*030c*/ 	.word	0x00006650


	//   ....[89]....
        /*0310*/ 	.word	0x00006670


	//   ....[90]....
        /*0314*/ 	.word	0x00006740


	//   ....[91]....
        /*0318*/ 	.word	0x00006770


	//   ....[92]....
        /*031c*/ 	.word	0x000067d0


	//   ....[93]....
        /*0320*/ 	.word	0x00006800


	//   ....[94]....
        /*0324*/ 	.word	0x00006820


	//----- nvinfo : EIATTR_VRC_CTA_INIT_COUNT
	.align		4
.L_2963:
        /*0328*/ 	.byte	0x02, 0x4a
	.zero		1
	.zero		1


	//----- nvinfo : EIATTR_EXIT_INSTR_OFFSETS
	.align		4
        /*032c*/ 	.byte	0x04, 0x1c
        /*032e*/ 	.short	(.L_2965 - .L_2964)


	//   ....[0]....
.L_2964:
        /*0330*/ 	.word	0x000068c0


	//   ....[1]....
        /*0334*/ 	.word	0x00006de0


	//----- nvinfo : EIATTR_MAX_THREADS
	.align		4
.L_2965:
        /*0338*/ 	.byte	0x04, 0x05
        /*033a*/ 	.short	(.L_2967 - .L_2966)
.L_2966:
        /*033c*/ 	.word	0x00000020
        /*0340*/ 	.word	0x00000001
        /*0344*/ 	.word	0x00000001


	//----- nvinfo : EIATTR_CRS_STACK_SIZE
	.align		4
.L_2967:
        /*0348*/ 	.byte	0x04, 0x1e
        /*034a*/ 	.short	(.L_2969 - .L_2968)
.L_2968:
        /*034c*/ 	.word	0x00000000


	//----- nvinfo : EIATTR_CBANK_PARAM_SIZE
	.align		4
.L_2969:
        /*0350*/ 	.byte	0x03, 0x19
        /*0352*/ 	.short	0x01f0


	//----- nvinfo : EIATTR_PARAM_CBANK
	.align		4
        /*0354*/ 	.byte	0x04, 0x0a
        /*0356*/ 	.short	(.L_2971 - .L_2970)
	.align		4
.L_2970:
        /*0358*/ 	.word	index@(.nv.constant0._Z25selective_scan_bwd_kernelI32Selective_Scan_bwd_kernel_traitsILi32ELi8ELb0ELb0ELb0ELb0ELb1EN3c108BFloat16ENS1_7complexIfEEEEv12SSMParamsBwd)
        /*035c*/ 	.short	0x0380
        /*035e*/ 	.short	0x01f0


	//----- nvinfo : EIATTR_SW_WAR
	.align		4
.L_2971:
        /*0360*/ 	.byte	0x04, 0x36
        /*0362*/ 	.short	(.L_2973 - .L_2972)
.L_2972:
        /*0364*/ 	.word	0x00000008
.L_2973:


//--------------------- .nv.info._Z25selective_scan_bwd_kernelI32Selective_Scan_bwd_kernel_traitsILi32ELi8ELb0ELb0ELb0ELb1ELb0EN3c108BFloat16ENS1_7complexIfEEEEv12SSMParamsBwd --------------------------
	.section	.nv.info._Z25selective_scan_bwd_kernelI32Selective_Scan_bwd_kernel_traitsILi32ELi8ELb0ELb0ELb0ELb1ELb0EN3c108BFloat16ENS1_7complexIfEEEEv12SSMParamsBwd,"",@"SHT_CUDA_INFO"
	.sectionflags	@""
	.align	4


	//----- nvinfo : EIATTR_CUDA_API_VERSION
	.align		4
        /*0000*/ 	.byte	0x04, 0x37
        /*0002*/ 	.short	(.L_2975 - .L_2974)
.L_2974:
        /*0004*/ 	.word	0x00000082


	//----- nvinfo : EIATTR_KPARAM_INFO
	.align		4
.L_2975:
        /*0008*/ 	.byte	0x04, 0x17
        /*000a*/ 	.short	(.L_2977 - .L_2976)
.L_2976:
        /*000c*/ 	.word	0x00000000
        /*0010*/ 	.short	0x0000
        /*0012*/ 	.short	0x0000
        /*0014*/ 	.byte	0x00, 0xf0, 0xc1, 0x07


	//----- nvinfo : EIATTR_SPARSE_MMA_MASK
	.align		4
.L_2977:
        /*0018*/ 	.byte	0x03, 0x50
        /*001a*/ 	.short	0x0000


	//----- nvinfo : EIATTR_MAXREG_COUNT
	.align		4
        /*001c*/ 	.byte	0x03, 0x1b
        /*001e*/ 	.short	0x00ff


	//----- nvinfo : EIATTR_NUM_BARRIERS
	.align		4
        /*0020*/ 	.byte	0x02, 0x4c
        /*0022*/ 	.byte	0x01
	.zero		1


	//----- nvinfo : EIATTR_MERCURY_ISA_VERSION
	.align		4
        /*0024*/ 	.byte	0x03, 0x5f
        /*0026*/ 	.short	0x0101


	//----- nvinfo : EIATTR_COOP_GROUP_MASK_REGIDS
	.align		4
        /*0028*/ 	.byte	0x04, 0x29
        /*002a*/ 	.short	(.L_2979 - .L_2978)


	//   ....[0]....
.L_2978:
        /*002c*/ 	.word	0xffffffff


	//   ....[1]....
        /*0030*/ 	.word	0xffffffff


	//   ....[2]....
        /*0034*/ 	.word	0xffffffff


	//   ....[3]....
        /*0038*/ 	.word	0xffffffff


	//   ....[4]....
        /*003c*/ 	.word	0xffffffff


	//   ....[5]....
        /*0040*/ 	.word	0xffffffff


	//   ....[6]....
        /*0044*/ 	.word	0xffffffff


	//   ....[7]....
        /*0048*/ 	.word	0xffffffff


	//   ....[8]....
        /*004c*/ 	.word	0xffffffff


	//   ....[9]....
        /*0050*/ 	.word	0xffffffff


	//   ....[10]....
        /*0054*/ 	.word	0xffffffff


	//   ....[11]....
        /*0058*/ 	.word	0xffffffff


	//   ....[12]....
        /*005c*/ 	.word	0xffffffff


	//   ....[13]....
        /*0060*/ 	.word	0xffffffff


	//   ....[14]....
        /*0064*/ 	.word	0xffffffff


	//   ....[15]....
        /*0068*/ 	.word	0xffffffff


	//   ....[16]....
        /*006c*/ 	.word	0xffffffff


	//   ....[17]....
        /*0070*/ 	.word	0xffffffff


	//   ....[18]....
        /*0074*/ 	.word	0xffffffff


	//   ....[19]....
        /*0078*/ 	.word	0xffffffff


	//   ....[20]....
        /*007c*/ 	.word	0xffffffff


	//   ....[21]....
        /*0080*/ 	.word	0xffffffff


	//   ....[22]....
        /*0084*/ 	.word	0xffffffff


	//   ....[23]....
        /*0088*/ 	.word	0xffffffff


	//   ....[24]....
        /*008c*/ 	.word	0xffffffff


	//   ....[25]....
        /*0090*/ 	.word	0xffffffff


	//   ....[26]....
        /*0094*/ 	.word	0xffffffff


	//   ....[27]....
        /*0098*/ 	.word	0xffffffff


	//   ....[28]....
        /*009c*/ 	.word	0xffffffff


	//   ....[29]....
        /*00a0*/ 	.word	0xffffffff


	//   ....[30]....
        /*00a4*/ 	.word	0xffffffff


	//   ....[31]....
        /*00a8*/ 	.word	0xffffffff


	//   ....[32]....
        /*00ac*/ 	.word	0xffffffff


	//   ....[33]....
        /*00b0*/ 	.word	0xffffffff


	//   ....[34]....
        /*00b4*/ 	.word	0xffffffff


	//   ....[35]....
        /*00b8*/ 	.word	0xffffffff


	//   ....[36]....
        /*00bc*/ 	.word	0xffffffff


	//   ....[37]....
        /*00c0*/ 	.word	0xffffffff


	//   ....[38]....
        /*00c4*/ 	.word	0xffffffff


	//   ....[39]....
        /*00c8*/ 	.word	0xffffffff


	//   ....[40]....
        /*00cc*/ 	.word	0xffffffff


	//   ....[41]....
        /*00d0*/ 	.word	0xffffffff


	//   ....[42]....
        /*00d4*/ 	.word	0xffffffff


	//   ....[43]....
        /*00d8*/ 	.word	0xffffffff


	//   ....[44]....
        /*00dc*/ 	.word	0xffffffff


	//   ....[45]....
        /*00e0*/ 	.word	0xffffffff


	//   ....[46]....
        /*00e4*/ 	.word	0xffffffff


	//   ....[47]....
        /*00e8*/ 	.word	0xffffffff


	//   ....[48]....
        /*00ec*/ 	.word	0xffffffff


	//   ....[49]....
        /*00f0*/ 	.word	0xffffffff


	//   ....[50]....
        /*00f4*/ 	.word	0xffffffff


	//   ....[51]....
        /*00f8*/ 	.word	0xffffffff


	//   ....[52]....
        /*00fc*/ 	.word	0xffffffff


	//   ....[53]....
        /*0100*/ 	.word	0xffffffff


	//   ....[54]....
        /*0104*/ 	.word	0xffffffff


	//   ....[55]....
        /*0108*/ 	.word	0xffffffff


	//   ....[56]....
        /*010c*/ 	.word	0xffffffff


	//   ....[57]....
        /*0110*/ 	.word	0xffffffff


	//   ....[58]....
        /*0114*/ 	.word	0xffffffff


	//   ....[59]....
        /*0118*/ 	.word	0xffffffff


	//   ....[60]....
        /*011c*/ 	.word	0xffffffff


	//   ....[61]....
        /*0120*/ 	.word	0xffffffff


	//   ....[62]....
        /*0124*/ 	.word	0xffffffff


	//   ....[63]....
        /*0128*/ 	.word	0xffffffff


	//   ....[64]....
        /*012c*/ 	.word	0xffffffff


	//   ....[65]....
        /*0130*/ 	.word	0xffffffff


	//   ....[66]....
        /*0134*/ 	.word	0xffffffff


	//   ....[67]....
        /*0138*/ 	.word	0xffffffff


	//   ....[68]....
        /*013c*/ 	.word	0xffffffff


	//   ....[69]....
        /*0140*/ 	.word	0xffffffff


	//   ....[70]....
        /*0144*/ 	.word	0xffffffff


	//   ....[71]....
        /*0148*/ 	.word	0xffffffff


	//   ....[72]....
        /*014c*/ 	.word	0xffffffff


	//   ....[73]....
        /*0150*/ 	.word	0xffffffff


	//   ....[74]....
        /*0154*/ 	.word	0xffffffff


	//   ....[75]....
        /*0158*/ 	.word	0xffffffff


	//   ....[76]....
        /*015c*/ 	.word	0xffffffff


	//   ....[77]....
        /*0160*/ 	.word	0xffffffff


	//   ....[78]....
        /*0164*/ 	.word	0xffffffff


	//   ....[79]....
        /*0168*/ 	.word	0xffffffff


	//   ....[80]....
        /*016c*/ 	.word	0xffffffff


	//   ....[81]....
        /*0170*/ 	.word	0xffffffff


	//   ....[82]....
        /*0174*/ 	.word	0xffffffff


	//   ....[83]....
        /*0178*/ 	.word	0xffffffff


	//   ....[84]....
        /*017c*/ 	.word	0xffffffff


	//   ....[85]....
        /*0180*/ 	.word	0xffffffff


	//   ....[86]....
        /*0184*/ 	.word	0xffffffff


	//   ....[87]....
        /*0188*/ 	.word	0xffffffff


	//   ....[88]....
        /*018c*/ 	.word	0xffffffff


	//   ....[89]....
        /*0190*/ 	.word	0xffffffff


	//   ....[90]....
        /*0194*/ 	.word	0xffffffff


	//   ....[91]....
        /*0198*/ 	.word	0xffffffff


	//----- nvinfo : EIATTR_COOP_GROUP_INSTR_OFFSETS
	.align		4
.L_2979:
        /*019c*/ 	.byte	0x04, 0x28
        /*019e*/ 	.short	(.L_2981 - .L_2980)


	//   ....[0]....
.L_2980:
        /*01a0*/ 	.word	0x00000bb0


	//   ....[1]....
        /*01a4*/ 	.word	0x00000e10


	//   ....[2]....
        /*01a8*/ 	.word	0x00001190


	//   ....[3]....
        /*01ac*/ 	.word	0x00003430


	//   ....[4]....
        /*01b0*/ 	.word	0x00003450


	//   ....[5]....
        /*01b4*/ 	.word	0x00003460


	//   ....[6]....
        /*01b8*/ 	.word	0x00003470


	//   ....[7]....
        /*01bc*/ 	.word	0x00003500


	//   ....[8]....
        /*01c0*/ 	.word	0x00003540


	//   ....[9]....
        /*01c4*/ 	.word	0x00003550


	//   ....[10]....
        /*01c8*/ 	.word	0x00003560


	//   ....[11]....
        /*01cc*/ 	.word	0x00003600


	//   ....[12]....
        /*01d0*/ 	.word	0x00003640


	//   ....[13]....
        /*01d4*/ 	.word	0x000036a0


	//   ....[14]....
        /*01d8*/ 	.word	0x000036f0


	//   ....[15]....
        /*01dc*/ 	.word	0x00003830


	//   ....[16]....
        /*01e0*/ 	.word	0x00003880


	//   ....[17]....
        /*01e4*/ 	.word	0x000038c0


	//   ....[18]....
        /*01e8*/ 	.word	0x00003900


	//   ....[19]....
        /*01ec*/ 	.word	0x00003a90


	//   ....[20]....
        /*01f0*/ 	.word	0x00003ad0


	//   ....[21]....
        /*01f4*/ 	.word	0x00003b10


	//   ....[22]....
        /*01f8*/ 	.word	0x00003b50


	//   ....[23]....
        /*01fc*/ 	.word	0x00003ce0


	//   ....[24]....
        /*0200*/ 	.word	0x00003d20


	//   ....[25]....
        /*0204*/ 	.word	0x00003d40


	//   ....[26]....
        /*0208*/ 	.word	0x00003d50


	//   ....[27]....
        /*020c*/ 	.word	0x00003d60


	//   ....[28]....
        /*0210*/ 	.word	0x00003d70


	//   ....[29]....
        /*0214*/ 	.word	0x00003d80


	//   ....[30]....
        /*0218*/ 	.word	0x00003d90


	//   ....[31]....
        /*021c*/ 	.word	0x00003dc0


	//   ....[32]....
        /*0220*/ 	.word	0x00003dd0


	//   ....[33]....
        /*0224*/ 	.word	0x00003ec0


	//   ....[34]....
        /*0228*/ 	.word	0x00003ed0


	//   ....[35]....
        /*022c*/ 	.word	0x00003ee0


	//   ....[36]....
        /*0230*/ 	.word	0x00003ef0


	//   ....[37]....
        /*0234*/ 	.word	0x00003fc0


	//   ....[38]....
        /*0238*/ 	.word	0x00003fe0


	//   ....[39]....
        /*023c*/ 	.word	0x00003ff0


	//   ....[40]....
        /*0240*/ 	.word	0x00004000


	//   ....[41]....
        /*0244*/ 	.word	0x000040d0


	//   ....[42]....
        /*0248*/ 	.word	0x000040f0


	//   ....[43]....
        /*024c*/ 	.word	0x00004100


	//   ....[44]....
        /*0250*/ 	.word	0x00004110


	//   ....[45]....
        /*0254*/ 	.word	0x000041e0


	//   ....[46]....
        /*0258*/ 	.word	0x00004200


	//   ....[47]....
        /*025c*/ 	.word	0x00004210


	//   ....[48]....
        /*0260*/ 	.word	0x00004220


	//   ....[49]....
        /*0264*/ 	.word	0x000042f0


	//   ....[50]....
        /*0268*/ 	.word	0x00004330


	//   ....[51]....
        /*026c*/ 	.word	0x00004350


	//   ....[52]....
        /*0270*/ 	.word	0x00004360


	//   ....[53]....
        /*0274*/ 	.word	0x00004370


	//   ....[54]....
        /*0278*/ 	.word	0x00004380


	//   ....[55]....
        /*027c*/ 	.word	0x00004390


	//   ....[56]....
        /*0280*/ 	.word	0x000043b0


	//   ....[57]....
        /*0284*/ 	.word	0x000043d0


	//   ....[58]....
        /*0288*/ 	.word	0x00004400


	//   ....[59]....
        /*028c*/ 	.word	0x00005030


	//   ....[60]....
        /*0290*/ 	.word	0x00005070


	//   ....[61]....
        /*0294*/ 	.word	0x000050b0


	//   ....[62]....
        /*0298*/ 	.word	0x000050f0


	//   ....[63]....
        /*029c*/ 	.word	0x00005120


	//   ....[64]....
        /*02a0*/ 	.word	0x00005140


	//   ....[65]....
        /*02a4*/ 	.word	0x00005170


	//   ....[66]....
        /*02a8*/ 	.word	0x000051b0


	//   ....[67]....
        /*02ac*/ 	.word	0x000052d0


	//   ....[68]....
        /*02b0*/ 	.word	0x00005310


	//   ....[69]....
        /*02b4*/ 	.word	0x00005350


	//   ....[70]....
        /*02b8*/ 	.word	0x00005390


	//   ....[71]....
        /*02bc*/ 	.word	0x00005480


	//   ....[72]....
        /*02c0*/ 	.word	0x000054c0


	//   ....[73]....
        /*02c4*/ 	.word	0x00005500


	//   ....[74]....
        /*02c8*/ 	.word	0x00005540


	//   ....[75]....
        /*02cc*/ 	.word	0x00005650


	//   ....[76]....
        /*02d0*/ 	.word	0x00005670


	//   ....[77]....
        /*02d4*/ 	.word	0x00005680


	//   ....[78]....
        /*02d8*/ 	.word	0x00005690


	//   ....[79]....
        /*02dc*/ 	.word	0x00005c00


	//   ....[80]....
        /*02e0*/ 	.word	0x00005f00


	//   ....[81]....
        /*02e4*/ 	.word	0x00006500


	//   ....[82]....
        /*02e8*/ 	.word	0x00006900


	//   ....[83]....
        /*02ec*/ 	.word	0x00006940


	//   ....[84]....
        /*02f0*/ 	.word	0x000069a0


	//   ....[85]....
        /*02f4*/ 	.word	0x000069d0


	//   ....[86]....
        /*02f8*/ 	.word	0x000069f0


	//   ....[87]....
        /*02fc*/ 	.word	0x00006ac0


	//   ....[88]....
        /*0300*/ 	.word	0x00006b00


	//   ....[89]....
        /*0304*/ 	.word	0x00006b50


	//   ....[90]....
        /*0308*/ 	.word	0x00006b80


	//   ....[91]....
        /*030c*/ 	.word	0x00006ba0


	//----- nvinfo : EIATTR_VRC_CTA_INIT_COUNT
	.align		4
.L_2981:
        /*0310*/ 	.byte	0x02, 0x4a
	.zero		1
	.zero		1


	//----- nvinfo : EIATTR_EXIT_INSTR_OFFSETS
	.align		4
        /*0314*/ 	.byte	0x04, 0x1c
        /*0316*/ 	.short	(.L_2983 - .L_2982)


	//   ....[0]....
.L_2982:
        /*0318*/ 	.word	0x00006c40


	//   ....[1]....
        /*031c*/ 	.word	0x00007160


	//----- nvinfo : EIATTR_MAX_THREADS
	.align		4
.L_2983:
        /*0320*/ 	.byte	0x04, 0x05
        /*0322*/ 	.short	(.L_2985 - .L_2984)
.L_2984:
        /*0324*/ 	.word	0x00000020
        /*0328*/ 	.word	0x00000001
        /*032c*/ 	.word	0x00000001


	//----- nvinfo : EIATTR_CRS_STACK_SIZE
	.align		4
.L_2985:
        /*0330*/ 	.byte	0x04, 0x1e
        /*0332*/ 	.short	(.L_2987 - .L_2986)
.L_2986:
        /*0334*/ 	.word	0x00000000


	//----- nvinfo : EIATTR_CBANK_PARAM_SIZE
	.align		4
.L_2987:
        /*0338*/ 	.byte	0x03, 0x19
        /*033a*/ 	.short	0x01f0


	//----- nvinfo : EIATTR_PARAM_CBANK
	.align		4
        /*033c*/ 	.byte	0x04, 0x0a
        /*033e*/ 	.short	(.L_2989 - .L_2988)
	.align		4
.L_2988:
        /*0340*/ 	.word	index@(.nv.constant0._Z25selective_scan_bwd_kernelI32Selective_Scan_bwd_kernel_traitsILi32ELi8ELb0ELb0ELb0ELb1ELb0EN3c108BFloat16ENS1_7complexIfEEEEv12SSMParamsBwd)
        /*0344*/ 	.short	0x0380
        /*0346*/ 	.short	0x01f0


	//----- nvinfo : EIATTR_SW_WAR
	.align		4
.L_2989:
        /*0348*/ 	.byte	0x04, 0x36
        /*034a*/ 	.short	(.L_2991 - .L_2990)
.L_2990:
        /*034c*/ 	.word	0x00000008
.L_2991:


//--------------------- .nv.info._Z25selective_scan_bwd_kernelI32Selective_Scan_bwd_kernel_traitsILi32ELi8ELb0ELb0ELb0ELb1ELb1EN3c108BFloat16ENS1_7complexIfEEEEv12SSMParamsBwd --------------------------
	.section	.nv.info._Z25selective_scan_bwd_kernelI32Selective_Scan_bwd_kernel_traitsILi32ELi8ELb0ELb0ELb0ELb1ELb1EN3c108BFloat16ENS1_7complexIfEEEEv12SSMParamsBwd,"",@"SHT_CUDA_INFO"
	.sectionflags	@""
	.align	4


	//----- nvinfo : EIATTR_CUDA_API_VERSION
	.align		4
        /*0000*/ 	.byte	0x04, 0x37
        /*0002*/ 	.short	(.L_2993 - .L_2992)
.L_2992:
        /*0004*/ 	.word	0x00000082


	//----- nvinfo : EIATTR_KPARAM_INFO
	.align		4
.L_2993:
        /*0008*/ 	.byte	0x04, 0x17
        /*000a*/ 	.short	(.L_2995 - .L_2994)
.L_2994:
        /*000c*/ 	.word	0x00000000
        /*0010*/ 	.short	0x0000
        /*0012*/ 	.short	0x0000
        /*0014*/ 	.byte	0x00, 0xf0, 0xc1, 0x07


	//----- nvinfo : EIATTR_SPARSE_MMA_MASK
	.align		4
.L_2995:
        /*0018*/ 	.byte	0x03, 0x50
        /*001a*/ 	.short	0x0000


	//----- nvinfo : EIATTR_MAXREG_COUNT
	.align		4
        /*001c*/ 	.byte	0x03, 0x1b
        /*001e*/ 	.short	0x00ff


	//----- nvinfo : EIATTR_NUM_BARRIERS
	.align		4
        /*0020*/ 	.byte	0x02, 0x4c
        /*0022*/ 	.byte	0x01
	.zero		1


	//----- nvinfo : EIATTR_MERCURY_ISA_VERSION
	.align		4
        /*0024*/ 	.byte	0x03, 0x5f
        /*0026*/ 	.short	0x0101


	//----- nvinfo : EIATTR_COOP_GROUP_MASK_REGIDS
	.align		4
        /*0028*/ 	.byte	0x04, 0x29
        /*002a*/ 	.short	(.L_2997 - .L_2996)


	//   ....[0]....
.L_2996:
        /*002c*/ 	.word	0xffffffff


	//   ....[1]....
        /*0030*/ 	.word	0xffffffff


	//   ....[2]....
        /*0034*/ 	.word	0xffffffff


	//   ....[3]....
        /*0038*/ 	.word	0xffffffff


	//   ....[4]....
        /*003c*/ 	.word	0xffffffff


	//   ....[5]....
        /*0040*/ 	.word	0xffffffff


	//   ....[6]....
        /*0044*/ 	.word	0xffffffff


	//   ....[7]....
        /*0048*/ 	.word	0xffffffff


	//   ....[8]....
        /*004c*/ 	.word	0xffffffff


	//   ....[9]....
        /*0050*/ 	.word	0xffffffff


	//   ....[10]....
        /*0054*/ 	.word	0xffffffff


	//   ....[11]....
        /*0058*/ 	.word	0xffffffff


	//   ....[12]....
        /*005c*/ 	.word	0xffffffff


	//   ....[13]....
        /*0060*/ 	.word	0xffffffff


	//   ....[14]....
        /*0064*/ 	.word	0xffffffff


	//   ....[15]....
        /*0068*/ 	.word	0xffffffff


	//   ....[16]....
        /*006c*/ 	.word	0xffffffff


	//   ....[17]....
        /*0070*/ 	.word	0xffffffff


	//   ....[18]....
        /*0074*/ 	.word	0xffffffff


	//   ....[19]....
        /*0078*/ 	.word	0xffffffff


	//   ....[20]....
        /*007c*/ 	.word	0xffffffff


	//   ....[21]....
        /*0080*/ 	.word	0xffffffff


	//   ....[22]....
        /*0084*/ 	.word	0xffffffff


	//   ....[23]....
        /*0088*/ 	.word	0xffffffff


	//   ....[24]....
        /*008c*/ 	.word	0xffffffff


	//   ....[25]....
        /*0090*/ 	.word	0xffffffff


	//   ....[26]....
        /*0094*/ 	.word	0xffffffff


	//   ....[27]....
        /*0098*/ 	.word	0xffffffff


	//   ....[28]....
        /*009c*/ 	.word	0xffffffff


	//   ....[29]....
        /*00a0*/ 	.word	0xffffffff


	//   ....[30]....
        /*00a4*/ 	.word	0xffffffff


	//   ....[31]....
        /*00a8*/ 	.word	0xffffffff


	//   ....[32]....
        /*00ac*/ 	.word	0xffffffff


	//   ....[33]....
        /*00b0*/ 	.word	0xffffffff


	//   ....[34]....
        /*00b4*/ 	.word	0xffffffff


	//   ....[35]....
        /*00b8*/ 	.word	0xffffffff


	//   ....[36]....
        /*00bc*/ 	.word	0xffffffff


	//   ....[37]....
        /*00c0*/ 	.word	0xffffffff


	//   ....[38]....
        /*00c4*/ 	.word	0xffffffff


	//   ....[39]....
        /*00c8*/ 	.word	0xffffffff


	//   ....[40]....
        /*00cc*/ 	.word	0xffffffff


	//   ....[41]....
        /*00d0*/ 	.word	0xffffffff


	//   ....[42]....
        /*00d4*/ 	.word	0xffffffff


	//   ....[43]....
        /*00d8*/ 	.word	0xffffffff


	//   ....[44]....
        /*00dc*/ 	.word	0xffffffff


	//   ....[45]....
        /*00e0*/ 	.word	0xffffffff


	//   ....[46]....
        /*00e4*/ 	.word	0xffffffff


	//   ....[47]....
        /*00e8*/ 	.word	0xffffffff


	//   ....[48]....
        /*00ec*/ 	.word	0xffffffff


	//   ....[49]....
        /*00f0*/ 	.word	0xffffffff


	//   ....[50]....
        /*00f4*/ 	.word	0xffffffff


	//   ....[51]....
        /*00f8*/ 	.word	0xffffffff


	//   ....[52]....
        /*00fc*/ 	.word	0xffffffff


	//   ....[53]....
        /*0100*/ 	.word	0xffffffff


	//   ....[54]....
        /*0104*/ 	.word	0xffffffff


	//   ....[55]....
        /*0108*/ 	.word	0xffffffff


	//   ....[56]....
        /*010c*/ 	.word	0xffffffff


	//   ....[57]....
        /*0110*/ 	.word	0xffffffff


	//   ....[58]....
        /*0114*/ 	.word	0xffffffff


	//   ....[59]....
        /*0118*/ 	.word	0xffffffff


	//   ....[60]....
        /*011c*/ 	.word	0xffffffff


	//   ....[61]....
        /*0120*/ 	.word	0xffffffff


	//   ....[62]....
        /*0124*/ 	.word	0xffffffff


	//   ....[63]....
        /*0128*/ 	.word	0xffffffff


	//   ....[64]....
        /*012c*/ 	.word	0xffffffff


	//   ....[65]....
        /*0130*/ 	.word	0xffffffff


	//   ....[66]....
        /*0134*/ 	.word	0xffffffff


	//   ....[67]....
        /*0138*/ 	.word	0xffffffff


	//   ....[68]....
        /*013c*/ 	.word	0xffffffff


	//   ....[69]....
        /*0140*/ 	.word	0xffffffff


	//   ....[70]....
        /*0144*/ 	.word	0xffffffff


	//   ....[71]....
        /*0148*/ 	.word	0xffffffff


	//   ....[72]....
        /*014c*/ 	.word	0xffffffff


	//   ....[73]....
        /*0150*/ 	.word	0xffffffff


	//   ....[74]....
        /*0154*/ 	.word	0xffffffff


	//   ....[75]....
        /*0158*/ 	.word	0xffffffff


	//   ....[76]....
        /*015c*/ 	.word	0xffffffff


	//   ....[77]....
        /*0160*/ 	.word	0xffffffff


	//   ....[78]....
        /*0164*/ 	.word	0xffffffff


	//   ....[79]....
        /*0168*/ 	.word	0xffffffff


	//   ....[80]....
        /*016c*/ 	.word	0xffffffff


	//   ....[81]....
        /*0170*/ 	.word	0xffffffff


	//   ....[82]....
        /*0174*/ 	.word	0xffffffff


	//   ....[83]....
        /*0178*/ 	.word	0xffffffff


	//   ....[84]....
        /*017c*/ 	.word	0xffffffff


	//   ....[85]....
        /*0180*/ 	.word	0xffffffff


	//   ....[86]....
        /*0184*/ 	.word	0xffffffff


	//   ....[87]....
        /*0188*/ 	.word	0xffffffff


	//   ....[88]....
        /*018c*/ 	.word	0xffffffff


	//   ....[89]....
        /*0190*/ 	.word	0xffffffff


	//   ....[90]....
        /*0194*/ 	.word	0xffffffff


	//   ....[91]....
        /*0198*/ 	.word	0xffffffff


	//   ....[92]....
        /*019c*/ 	.word	0xffffffff


	//   ....[93]....
        /*01a0*/ 	.word	0xffffffff


	//   ....[94]....
        /*01a4*/ 	.word	0xffffffff


	//   ....[95]....
        /*01a8*/ 	.word	0xffffffff


	//----- nvinfo : EIATTR_COOP_GROUP_INSTR_OFFSETS
	.align		4
.L_2997:
        /*01ac*/ 	.byte	0x04, 0x28
        /*01ae*/ 	.short	(.L_2999 - .L_2998)


	//   ....[0]....
.L_2998:
        /*01b0*/ 	.word	0x00000d70


	//   ....[1]....
        /*01b4*/ 	.word	0x00000f60


	//   ....[2]....
        /*01b8*/ 	.word	0x00001230


	//   ....[3]....
        /*01bc*/ 	.word	0x00002660


	//   ....[4]....
        /*01c0*/ 	.word	0x00002a90


	//   ....[5]....
        /*01c4*/ 	.word	0x00003020


	//   ....[6]....
        /*01c8*/ 	.word	0x00003590


	//   ....[7]....
        /*01cc*/ 	.word	0x00004920


	//   ....[8]....
        /*01d0*/ 	.word	0x00004940


	//   ....[9]....
        /*01d4*/ 	.word	0x00004950


	//   ....[10]....
        /*01d8*/ 	.word	0x00004960


	//   ....[11]....
        /*01dc*/ 	.word	0x000049f0


	//   ....[12]....
        /*01e0*/ 	.word	0x00004a30


	//   ....[13]....
        /*01e4*/ 	.word	0x00004a40


	//   ....[14]....
        /*01e8*/ 	.word	0x00004a50


	//   ....[15]....
        /*01ec*/ 	.word	0x00004af0


	//   ....[16]....
        /*01f0*/ 	.word	0x00004b30


	//   ....[17]....
        /*01f4*/ 	.word	0x00004b90


	//   ....[18]....
        /*01f8*/ 	.word	0x00004be0


	//   ....[19]....
        /*01fc*/ 	.word	0x00004d20


	//   ....[20]....
        /*0200*/ 	.word	0x00004d70


	//   ....[21]....
        /*0204*/ 	.word	0x00004db0


	//   ....[22]....
        /*0208*/ 	.word	0x00004df0


	//   ....[23]....
        /*020c*/ 	.word	0x00004f80


	//   ....[24]....
        /*0210*/ 	.word	0x00004fc0


	//   ....[25]....
        /*0214*/ 	.word	0x00005000


	//   ....[26]....
        /*0218*/ 	.word	0x00005040


	//   ....[27]....
        /*021c*/ 	.word	0x000051d0


	//   ....[28]....
        /*0220*/ 	.word	0x00005210


	//   ....[29]....
        /*0224*/ 	.word	0x00005230


	//   ....[30]....
        /*0228*/ 	.word	0x00005240


	//   ....[31]....
        /*022c*/ 	.word	0x00005250


	//   ....[32]....
        /*0230*/ 	.word	0x00005260


	//   ....[33]....
        /*0234*/ 	.word	0x00005270


	//   ....[34]....
        /*0238*/ 	.word	0x00005280


	//   ....[35]....
        /*023c*/ 	.word	0x000052b0


	//   ....[36]....
        /*0240*/ 	.word	0x000052c0


	//   ....[37]....
        /*0244*/ 	.word	0x000053b0


	//   ....[38]....
        /*0248*/ 	.word	0x000053c0


	//   ....[39]....
        /*024c*/ 	.word	0x000053d0


	//   ....[40]....
        /*0250*/ 	.word	0x000053e0


	//   ....[41]....
        /*0254*/ 	.word	0x000054b0


	//   ....[42]....
        /*0258*/ 	.word	0x000054d0


	//   ....[43]....
        /*025c*/ 	.word	0x000054e0


	//   ....[44]....
        /*0260*/ 	.word	0x000054f0


	//   ....[45]....
        /*0264*/ 	.word	0x000055c0


	//   ....[46]....
        /*0268*/ 	.word	0x000055e0


	//   ....[47]....
        /*026c*/ 	.word	0x000055f0


	//   ....[48]....
        /*0270*/ 	.word	0x00005600


	//   ....[49]....
        /*0274*/ 	.word	0x000056d0


	//   ....[50]....
        /*0278*/ 	.word	0x000056f0


	//   ....[51]....
        /*027c*/ 	.word	0x00005700


	//   ....[52]....
        /*0280*/ 	.word	0x00005710


	//   ....[53]....
        /*0284*/ 	.word	0x000057e0


	//   ....[54]....
        /*0288*/ 	.word	0x00005820


	//   ....[55]....
        /*028c*/ 	.word	0x00005840


	//   ....[56]....
        /*0290*/ 	.word	0x00005850


	//   ....[57]....
        /*0294*/ 	.word	0x00005860


	//   ....[58]....
        /*0298*/ 	.word	0x00005870


	//   ....[59]....
        /*029c*/ 	.word	0x00005880


	//   ....[60]....
        /*02a0*/ 	.word	0x000058a0


	//   ....[61]....
        /*02a4*/ 	.word	0x000058c0


	//   ....[62]....
        /*02a8*/ 	.word	0x000058f0


	//   ....[63]....
        /*02ac*/ 	.word	0x00006520


	//   ....[64]....
        /*02b0*/ 	.word	0x00006560


	//   ....[65]....
        /*02b4*/ 	.word	0x000065a0


	//   ....[66]....
        /*02b8*/ 	.word	0x000065e0


	//   ....[67]....
        /*02bc*/ 	.word	0x00006610


	//   ....[68]....
        /*02c0*/ 	.word	0x00006630


	//   ....[69]....
        /*02c4*/ 	.word	0x00006660


	//   ....[70]....
        /*02c8*/ 	.word	0x000066a0


	//   ....[71]....
        /*02cc*/ 	.word	0x000067c0


	//   ....[72]....
        /*02d0*/ 	.word	0x00006800


	//   ....[73]....
        /*02d4*/ 	.word	0x00006840


	//   ....[74]....
        /*02d8*/ 	.word	0x00006880


	//   ....[75]....
        /*02dc*/ 	.word	0x00006970


	//   ....[76]....
        /*02e0*/ 	.word	0x000069b0


	//   ....[77]....
        /*02e4*/ 	.word	0x000069f0


	//   ....[78]....
        /*02e8*/ 	.word	0x00006a30


	//   ....[79]....
        /*02ec*/ 	.word	0x00006b10


	//   ....[80]....
        /*02f0*/ 	.word	0x00006b50


	//   ....[81]....
        /*02f4*/ 	.word	0x00006b70


	//   ....[82]....
        /*02f8*/ 	.word	0x00006b80


	//   ....[83]....
        /*02fc*/ 	.word	0x000070f0


	//   ....[84]....
        /*0300*/ 	.word	0x000073e0


	//   ....[85]....
        /*0304*/ 	.word	0x000079d0


	//   ....[86]....
        /*0308*/ 	.word	0x00007dd0


	//   ....[87]....
        /*030c*/ 	.word	0x00007e20


	//   ....[88]....
        /*0310*/ 	.word	0x00007e70


	//   ....[89]....
        /*0314*/ 	.word	0x00007ea0


	//   ....[90]....
        /*0318*/ 	.word	0x00007ec0


	//   ....[91]....
        /*031c*/ 	.word	0x00007f90


	//   ....[92]....
        /*0320*/ 	.word	0x00007fc0


	//   ....[93]....
        /*0324*/ 	.word	0x00008020


	//   ....[94]....
        /*0328*/ 	.word	0x00008050


	//   ....[95]....
        /*032c*/ 	.word	0x00008070


	//----- nvinfo : EIATTR_VRC_CTA_INIT_COUNT
	.align		4
.L_2999:
        /*0330*/ 	.byte	0x02, 0x4a
	.zero		1
	.zero		1


	//----- nvinfo : EIATTR_EXIT_INSTR_OFFSETS
	.align		4
        /*0334*/ 	.byte	0x04, 0x1c
        /*0336*/ 	.short	(.L_3001 - .L_3000)


	//   ....[0]....
.L_3000:
        /*0338*/ 	.word	0x00008110


	//   ....[1]....
        /*033c*/ 	.word	0x00008630


	//----- nvinfo : EIATTR_MAX_THREADS
	.align		4
.L_3001:
        /*0340*/ 	.byte	0x04, 0x05
        /*0342*/ 	.short	(.L_3003 - .L_3002)
.L_3002:
        /*0344*/ 	.word	0x00000020
        /*0348*/ 	.word	0x00000001
        /*034c*/ 	.word	0x00000001


	//----- nvinfo : EIATTR_CRS_STACK_SIZE
	.align		4
.L_3003:
        /*0350*/ 	.byte	0x04, 0x1e
        /*0352*/ 	.short	(.L_3005 - .L_3004)
.L_3004:
        /*0354*/ 	.word	0x00000000


	//----- nvinfo : EIATTR_CBANK_PARAM_SIZE
	.align		4
.L_3005:
        /*0358*/ 	.byte	0x03, 0x19
        /*035a*/ 	.short	0x01f0


	//----- nvinfo : EIATTR_PARAM_CBANK
	.align		4
        /*035c*/ 	.byte	0x04, 0x0a
        /*035e*/ 	.short	(.L_3007 - .L_3006)
	.align		4
.L_3006:
        /*0360*/ 	.word	index@(.nv.constant0._Z25selective_scan_bwd_kernelI32Selective_Scan_bwd_kernel_traitsILi32ELi8ELb0ELb0ELb0ELb1ELb1EN3c108BFloat16ENS1_7complexIfEEEEv12SSMParamsBwd)
        /*0364*/ 	.short	0x0380
        /*0366*/ 	.short	0x01f0


	//----- nvinfo : EIATTR_SW_WAR
	.align		4
.L_3007:
        /*0368*/ 	.byte	0x04, 0x36
        /*036a*/ 	.short	(.L_3009 - .L_3008)
.L_3008:
        /*036c*/ 	.word	0x00000008
.L_3009:


//--------------------- .nv.info._Z25selective_scan_bwd_kernelI32Selective_Scan_bwd_kernel_traitsILi32ELi8ELb0ELb0ELb1ELb0ELb0EN3c108BFloat16ENS1_7complexIfEEEEv12SSMParamsBwd --------------------------
	.section	.nv.info._Z25selective_scan_bwd_kernelI32Selective_Scan_bwd_kernel_traitsILi32ELi8ELb0ELb0ELb1ELb0ELb0EN3c108BFloat16ENS1_7complexIfEEEEv12SSMParamsBwd,"",@"SHT_CUDA_INFO"
	.sectionflags	@""
	.align	4


	//----- nvinfo : EIATTR_CUDA_API_VERSION
	.align		4
        /*0000*/ 	.byte	0x04, 0x37
        /*0002*/ 	.short	(.L_3011 - .L_3010)
.L_3010:
        /*0004*/ 	.word	0x00000082


	//----- nvinfo : EIATTR_KPARAM_INFO
	.align		4
.L_3011:
        /*0008*/ 	.byte	0x04, 0x17
        /*000a*/ 	.short	(.L_3013 - .L_3012)
.L_3012:
        /*000c*/ 	.word	0x00000000
        /*0010*/ 	.short	0x0000
        /*0012*/ 	.short	0x0000
        /*0014*/ 	.byte	0x00, 0xf0, 0xc1, 0x07


	//----- nvinfo : EIATTR_SPARSE_MMA_MASK
	.align		4
.L_3013:
        /*0018*/ 	.byte	0x03, 0x50
        /*001a*/ 	.short	0x0000


	//----- nvinfo : EIATTR_MAXREG_COUNT
	.align		4
        /*001c*/ 	.byte	0x03, 0x1b
        /*001e*/ 	.short	0x00ff


	//----- nvinfo : EIATTR_NUM_BARRIERS
	.align		4
        /*0020*/ 	.byte	0x02, 0x4c
        /*0022*/ 	.byte	0x01
	.zero		1


	//----- nvinfo : EIATTR_MERCURY_ISA_VERSION
	.align		4
        /*0024*/ 	.byte	0x03, 0x5f
        /*0026*/ 	.short	0x0101


	//----- nvinfo : EIATTR_COOP_GROUP_MASK_REGIDS
	.align		4
        /*0028*/ 	.byte	0x04, 0x29
        /*002a*/ 	.short	(.L_3015 - .L_3014)


	//   ....[0]....
.L_3014:
        /*002c*/ 	.word	0xffffffff


	//   ....[1]....
        /*0030*/ 	.word	0xffffffff


	//   ....[2]....
        /*0034*/ 	.word	0xffffffff


	//   ....[3]....
        /*0038*/ 	.word	0xffffffff


	//   ....[4]....
        /*003c*/ 	.word	0xffffffff


	//   ....[5]....
        /*0040*/ 	.word	0xffffffff


	//   ....[6]....
        /*0044*/ 	.word	0xffffffff


	//   ....[7]....
        /*0048*/ 	.word	0xffffffff


	//   ....[8]....
        /*004c*/ 	.word	0xffffffff


	//   ....[9]....
        /*0050*/ 	.word	0xffffffff


	//   ....[10]....
        /*0054*/ 	.word	0xffffffff


	//   ....[11]....
        /*0058*/ 	.word	0xffffffff


	//   ....[12]....
        /*005c*/ 	.word	0xffffffff


	//   ....[13]....
        /*0060*/ 	.word	0xffffffff


	//   ....[14]....
        /*0064*/ 	.word	0xffffffff


	//   ....[15]....
        /*0068*/ 	.word	0xffffffff


	//   ....[16]....
        /*006c*/ 	.word	0xffffffff


	//   ....[17]....
        /*0070*/ 	.word	0xffffffff


	//   ....[18]....
        /*0074*/ 	.word	0xffffffff


	//   ....[19]....
        /*0078*/ 	.word	0xffffffff


	//   ....[20]....
        /*007c*/ 	.word	0xffffffff


	//   ....[21]....
        /*0080*/ 	.word	0xffffffff


	//   ....[22]....
        /*0084*/ 	.word	0xffffffff


	//   ....[23]....
        /*0088*/ 	.word	0xffffffff


	//   ....[24]....
        /*008c*/ 	.word	0xffffffff


	//   ....[25]....
        /*0090*/ 	.word	0xffffffff


	//   ....[26]....
        /*0094*/ 	.word	0xffffffff


	//   ....[27]....
        /*0098*/ 	.word	0xffffffff


	//   ....[28]....
        /*009c*/ 	.word	0xffffffff


	//   ....[29]....
        /*00a0*/ 	.word	0xffffffff


	//   ....[30]....
        /*00a4*/ 	.word	0xffffffff


	//   ....[31]....
        /*00a8*/ 	.word	0xffffffff


	//   ....[32]....
        /*00ac*/ 	.word	0xffffffff


	//   ....[33]....
        /*00b0*/ 	.word	0xffffffff


	//   ....[34]....
        /*00b4*/ 	.word	0xffffffff


	//   ....[35]....
        /*00b8*/ 	.word	0xffffffff


	//   ....[36]....
        /*00bc*/ 	.word	0xffffffff


	//   ....[37]....
        /*00c0*/ 	.word	0xffffffff


	//   ....[38]....
        /*00c4*/ 	.word	0xffffffff


	//   ....[39]....
        /*00c8*/ 	.word	0xffffffff


	//   ....[40]....
        /*00cc*/ 	.word	0xffffffff


	//   ....[41]....
        /*00d0*/ 	.word	0xffffffff


	//   ....[42]....
        /*00d4*/ 	.word	0xffffffff


	//   ....[43]....
        /*00d8*/ 	.word	0xffffffff


	//   ....[44]....
        /*00dc*/ 	.word	0xffffffff


	//   ....[45]....
        /*00e0*/ 	.word	0xffffffff


	//   ....[46]....
        /*00e4*/ 	.word	0xffffffff


	//   ....[47]....
        /*00e8*/ 	.word	0xffffffff


	//   ....[48]....
        /*00ec*/ 	.word	0xffffffff


	//   ....[49]....
        /*00f0*/ 	.word	0xffffffff


	//   ....[50]....
        /*00f4*/ 	.word	0xffffffff


	//   ....[51]....
        /*00f8*/ 	.word	0xffffffff


	//   ....[52]....
        /*00fc*/ 	.word	0xffffffff


	//   ....[53]....
        /*0100*/ 	.word	0xffffffff


	//   ....[54]....
        /*0104*/ 	.word	0xffffffff


	//   ....[55]....
        /*0108*/ 	.word	0xffffffff


	//   ....[56]....
        /*010c*/ 	.word	0xffffffff


	//   ....[57]....
        /*0110*/ 	.word	0xffffffff


	//   ....[58]....
        /*0114*/ 	.word	0xffffffff


	//   ....[59]....
        /*0118*/ 	.word	0xffffffff


	//   ....[60]....
        /*011c*/ 	.word	0xffffffff


	//   ....[61]....
        /*0120*/ 	.word	0xffffffff


	//   ....[62]....
        /*0124*/ 	.word	0xffffffff


	//   ....[63]....
        /*0128*/ 	.word	0xffffffff


	//   ....[64]....
        /*012c*/ 	.word	0xffffffff


	//   ....[65]....
        /*0130*/ 	.word	0xffffffff


	//   ....[66]....
        /*0134*/ 	.word	0xffffffff


	//   ....[67]....
        /*0138*/ 	.word	0xffffffff


	//   ....[68]....
        /*013c*/ 	.word	0xffffffff


	//   ....[69]....
        /*0140*/ 	.word	0xffffffff


	//   ....[70]....
        /*0144*/ 	.word	0xffffffff


	//   ....[71]....
        /*0148*/ 	.word	0xffffffff


	//   ....[72]....
        /*014c*/ 	.word	0xffffffff


	//   ....[73]....
        /*0150*/ 	.word	0xffffffff


	//   ....[74]....
        /*0154*/ 	.word	0xffffffff


	//   ....[75]....
        /*0158*/ 	.word	0xffffffff


	//   ....[76]....
        /*015c*/ 	.word	0xffffffff


	//   ....[77]....
        /*0160*/ 	.word	0xffffffff


	//   ....[78]....
        /*0164*/ 	.word	0xffffffff


	//   ....[79]....
        /*0168*/ 	.word	0xffffffff


	//   ....[80]....
        /*016c*/ 	.word	0xffffffff


	//   ....[81]....
        /*0170*/ 	.word	0xffffffff


	//   ....[82]....
        /*0174*/ 	.word	0xffffffff


	//   ....[83]....
        /*0178*/ 	.word	0xffffffff


	//   ....[84]....
        /*017c*/ 	.word	0xffffffff


	//   ....[85]....
        /*0180*/ 	.word	0xffffffff


	//   ....[86]....
        /*0184*/ 	.word	0xffffffff


	//   ....[87]....
        /*0188*/ 	.word	0xffffffff


	//   ....[88]....
        /*018c*/ 	.word	0xffffffff


	//   ....[89]....
        /*0190*/ 	.word	0xffffffff


	//   ....[90]....
        /*0194*/ 	.word	0xffffffff


	//   ....[91]....
        /*0198*/ 	.word	0xffffffff


	//----- nvinfo : EIATTR_COOP_GROUP_INSTR_OFFSETS
	.align		4
.L_3015:
        /*019c*/ 	.byte	0x04, 0x28
        /*019e*/ 	.short	(.L_3017 - .L_3016)


	//   ....[0]....
.L_3016:
        /*01a0*/ 	.word	0x00001280


	//   ....[1]....
        /*01a4*/ 	.word	0x00001490


	//   ....[2]....
        /*01a8*/ 	.word	0x000017a0


	//   ....[3]....
        /*01ac*/ 	.word	0x00002830


	//   ....[4]....
        /*01b0*/ 	.word	0x00003690


	//   ....[5]....
        /*01b4*/ 	.word	0x000036c0


	//   ....[6]....
        /*01b8*/ 	.word	0x00003700


	//   ....[7]....
        /*01bc*/ 	.word	0x00003710


	//   ....[8]....
        /*01c0*/ 	.word	0x00003790


	//   ....[9]....
        /*01c4*/ 	.word	0x000037c0


	//   ....[10]....
        /*01c8*/ 	.word	0x000037f0


	//   ....[11]....
        /*01cc*/ 	.word	0x00003800


	//   ....[12]....
        /*01d0*/ 	.word	0x00003890


	//   ....[13]....
        /*01d4*/ 	.word	0x000038d0


	//   ....[14]....
        /*01d8*/ 	.word	0x000038e0


	//   ....[15]....
        /*01dc*/ 	.word	0x000038f0


	//   ....[16]....
        /*01e0*/ 	.word	0x000039b0


	//   ....[17]....
        /*01e4*/ 	.word	0x000039f0


	//   ....[18]....
        /*01e8*/ 	.word	0x00003a20


	//   ....[19]....
        /*01ec*/ 	.word	0x00003a60


	//   ....[20]....
        /*01f0*/ 	.word	0x00003b80


	//   ....[21]....
        /*01f4*/ 	.word	0x00003bc0


	//   ....[22]....
        /*01f8*/ 	.word	0x00003c00


	//   ....[23]....
        /*01fc*/ 	.word	0x00003c40


	//   ....[24]....
        /*0200*/ 	.word	0x00003e20


	//   ....[25]....
        /*0204*/ 	.word	0x00003e60


	//   ....[26]....
        /*0208*/ 	.word	0x00003ea0


	//   ....[27]....
        /*020c*/ 	.word	0x00003ee0


	//   ....[28]....
        /*0210*/ 	.word	0x00003f20


	//   ....[29]....
        /*0214*/ 	.word	0x00003f60


	//   ....[30]....
        /*0218*/ 	.word	0x00004000


	//   ....[31]....
        /*021c*/ 	.word	0x00004480


	//   ....[32]....
        /*0220*/ 	.word	0x00004490


	//   ....[33]....
        /*0224*/ 	.word	0x000044a0


	//   ....[34]....
        /*0228*/ 	.word	0x00004590


	//   ....[35]....
        /*022c*/ 	.word	0x000045b0


	//   ....[36]....
        /*0230*/ 	.word	0x000045c0


	//   ....[37]....
        /*0234*/ 	.word	0x000045d0


	//   ....[38]....
        /*0238*/ 	.word	0x000046a0


	//   ....[39]....
        /*023c*/ 	.word	0x000046c0


	//   ....[40]....
        /*0240*/ 	.word	0x000046d0


	//   ....[41]....
        /*0244*/ 	.word	0x000046e0


	//   ....[42]....
        /*0248*/ 	.word	0x000047b0


	//   ....[43]....
        /*024c*/ 	.word	0x000047d0


	//   ....[44]....
        /*0250*/ 	.word	0x000047e0


	//   ....[45]....
        /*0254*/ 	.word	0x000047f0


	//   ....[46]....
        /*0258*/ 	.word	0x000048c0


	//   ....[47]....
        /*025c*/ 	.word	0x00004900


	//   ....[48]....
        /*0260*/ 	.word	0x00004910


	//   ....[49]....
        /*0264*/ 	.word	0x00004920


	//   ....[50]....
        /*0268*/ 	.word	0x00004a10


	//   ....[51]....
        /*026c*/ 	.word	0x00004a50


	//   ....[52]....
        /*0270*/ 	.word	0x00004a90


	//   ....[53]....
        /*0274*/ 	.word	0x00004ad0


	//   ....[54]....
        /*0278*/ 	.word	0x00004b10


	//   ....[55]....
        /*027c*/ 	.word	0x00004b50


	//   ....[56]....
        /*0280*/ 	.word	0x00004bb0


	//   ....[57]....
        /*0284*/ 	.word	0x00004c20


	//   ....[58]....
        /*0288*/ 	.word	0x00004c80


	//   ....[59]....
        /*028c*/ 	.word	0x00004cc0


	//   ....[60]....
        /*0290*/ 	.word	0x00006050


	//   ....[61]....
        /*0294*/ 	.word	0x00006090


	//   ....[62]....
        /*0298*/ 	.word	0x000060d0


	//   ....[63]....
        /*029c*/ 	.word	0x00006110


	//   ....[64]....
        /*02a0*/ 	.word	0x00006150


	//   ....[65]....
        /*02a4*/ 	.word	0x00006190


	//   ....[66]....
        /*02a8*/ 	.word	0x000061d0


	//   ....[67]....
        /*02ac*/ 	.word	0x00006210


	//   ....[68]....
        /*02b0*/ 	.word	0x00006310


	//   ....[69]....
        /*02b4*/ 	.word	0x00006350


	//   ....[70]....
        /*02b8*/ 	.word	0x00006390


	//   ....[71]....
        /*02bc*/ 	.word	0x000063d0


	//   ....[72]....
        /*02c0*/ 	.word	0x000064b0


	//   ....[73]....
        /*02c4*/ 	.word	0x000064f0


	//   ....[74]....
        /*02c8*/ 	.word	0x00006530


	//   ....[75]....
        /*02cc*/ 	.word	0x00006570


	//   ....[76]....
        /*02d0*/ 	.word	0x000065c0


	//   ....[77]....
        /*02d4*/ 	.word	0x000065e0


	//   ....[78]....
        /*02d8*/ 	.word	0x00006600


	//   ....[79]....
        /*02dc*/ 	.word	0x00006610


	//   ....[80]....
        /*02e0*/ 	.word	0x00006a60


	//   ....[81]....
        /*02e4*/ 	.word	0x00006e90


	//   ....[82]....
        /*02e8*/ 	.word	0x00007210


	//   ....[83]....
        /*02ec*/ 	.word	0x00007260


	//   ....[84]....
        /*02f0*/ 	.word	0x000072b0


	//   ....[85]....
        /*02f4*/ 	.word	0x000072e0


	//   ....[86]....
        /*02f8*/ 	.word	0x00007300


	//   ....[87]....
        /*02fc*/ 	.word	0x000073d0


	//   ....[88]....
        /*0300*/ 	.word	0x00007410


	//   ....[89]....
        /*0304*/ 	.word	0x00007460


	//   ....[90]....
        /*0308*/ 	.word	0x00007490


	//   ....[91]....
        /*030c*/ 	.word	0x000074b0


	//----- nvinfo : EIATTR_VRC_CTA_INIT_COUNT
	.align		4
.L_3017:
        /*0310*/ 	.byte	0x02, 0x4a
	.zero		1
	.zero		1


	//----- nvinfo : EIATTR_EXIT_INSTR_OFFSETS
	.align		4
        /*0314*/ 	.byte	0x04, 0x1c
        /*0316*/ 	.short	(.L_3019 - .L_3018)


	//   ....[0]....
.L_3018:
        /*0318*/ 	.word	0x00007550


	//   ....[1]....
        /*031c*/ 	.word	0x000077d0


	//----- nvinfo : EIATTR_MAX_THREADS
	.align		4
.L_3019:
        /*0320*/ 	.byte	0x04, 0x05
        /*0322*/ 	.short	(.L_3021 - .L_3020)
.L_3020:
        /*0324*/ 	.word	0x00000020
        /*0328*/ 	.word	0x00000001
        /*032c*/ 	.word	0x00000001


	//----- nvinfo : EIATTR_CRS_STACK_SIZE
	.align		4
.L_3021:
        /*0330*/ 	.byte	0x04, 0x1e
        /*0332*/ 	.short	(.L_3023 - .L_3022)
.L_3022:
        /*0334*/ 	.word	0x00000000


	//----- nvinfo : EIATTR_CBANK_PARAM_SIZE
	.align		4
.L_3023:
        /*0338*/ 	.byte	0x03, 0x19
        /*033a*/ 	.short	0x01f0


	//----- nvinfo : EIATTR_PARAM_CBANK
	.align		4
        /*033c*/ 	.byte	0x04, 0x0a
        /*033e*/ 	.short	(.L_3025 - .L_3024)
	.align		4
.L_3024:
        /*0340*/ 	.word	index@(.nv.constant0._Z25selective_scan_bwd_kernelI32Selective_Scan_bwd_kernel_traitsILi32ELi8ELb0ELb0ELb1ELb0ELb0EN3c108BFloat16ENS1_7complexIfEEEEv12SSMParamsBwd)
        /*0344*/ 	.short	0x0380
        /*0346*/ 	.short	0x01f0


	//----- nvinfo : EIATTR_SW_WAR
	.align		4
.L_3025:
        /*0348*/ 	.byte	0x04, 0x36
        /*034a*/ 	.short	(.L_3027 - .L_3026)
.L_3026:
        /*034c*/ 	.word	0x00000008
.L_3027:


//--------------------- .nv.info._Z25selective_scan_bwd_kernelI32Selective_Scan_bwd_kernel_traitsILi32ELi8ELb0ELb0ELb1ELb0ELb1EN3c108BFloat16ENS1_7complexIfEEEEv12SSMParamsBwd --------------------------
	.section	.nv.info._Z25selective_scan_bwd_kernelI32Selective_Scan_bwd_kernel_traitsILi32ELi8ELb0ELb0ELb1ELb0ELb1EN3c108BFloat16ENS1_7complexIfEEEEv12SSMParamsBwd,"",@"SHT_CUDA_INFO"
	.sectionflags	@""
	.align	4


	//----- nvinfo : EIATTR_CUDA_API_VERSION
	.align		4
        /*0000*/ 	.byte	0x04, 0x37
        /*0002*/ 	.short	(.L_3029 - .L_3028)
.L_3028:
        /*0004*/ 	.word	0x00000082


	//----- nvinfo : EIATTR_KPARAM_INFO
	.align		4
.L_3029:
        /*0008*/ 	.byte	0x04, 0x17
        /*000a*/ 	.short	(.L_3031 - .L_3030)
.L_3030:
        /*000c*/ 	.word	0x00000000
        /*0010*/ 	.short	0x0000
        /*0012*/ 	.short	0x0000
        /*0014*/ 	.byte	0x00, 0xf0, 0xc1, 0x07


	//----- nvinfo : EIATTR_SPARSE_MMA_MASK
	.align		4
.L_3031:
        /*0018*/ 	.byte	0x03, 0x50
        /*001a*/ 	.short	0x0000


	//----- nvinfo : EIATTR_MAXREG_COUNT
	.align		4
        /*001c*/ 	.byte	0x03, 0x1b
        /*001e*/ 	.short	0x00ff


	//----- nvinfo : EIATTR_NUM_BARRIERS
	.align		4
        /*0020*/ 	.byte	0x02, 0x4c
        /*0022*/ 	.byte	0x01
	.zero		1


	//----- nvinfo : EIATTR_MERCURY_ISA_VERSION
	.align		4
        /*0024*/ 	.byte	0x03, 0x5f
        /*0026*/ 	.short	0x0101


	//----- nvinfo : EIATTR_COOP_GROUP_MASK_REGIDS
	.align		4
        /*0028*/ 	.byte	0x04, 0x29
        /*002a*/ 	.short	(.L_3033 - .L_3032)


	//   ....[0]....
.L_3032:
        /*002c*/ 	.word	0xffffffff


	//   ....[1]....
        /*0030*/ 	.word	0xffffffff


	//   ....[2]....
        /*0034*/ 	.word	0xffffffff


	//   ....[3]....
        /*0038*/ 	.word	0xffffffff


	//   ....[4]....
        /*003c*/ 	.word	0xffffffff


	//   ....[5]....
        /*0040*/ 	.word	0xffffffff


	//   ....[6]....
        /*0044*/ 	.word	0xffffffff


	//   ....[7]....
        /*0048*/ 	.word	0xffffffff


	//   ....[8]....
        /*004c*/ 	.word	0xffffffff


	//   ....[9]....
        /*0050*/ 	.word	0xffffffff


	//   ....[10]....
        /*0054*/ 	.word	0xffffffff


	//   ....[11]....
        /*0058*/ 	.word	0xffffffff


	//   ....[12]....
        /*005c*/ 	.word	0xffffffff


	//   ....[13]....
        /*0060*/ 	.word	0xffffffff


	//   ....[14]....
        /*0064*/ 	.word	0xffffffff


	//   ....[15]....
        /*0068*/ 	.word	0xffffffff


	//   ....[16]....
        /*006c*/ 	.word	0xffffffff


	//   ....[17]....
        /*0070*/ 	.word	0xffffffff


	//   ....[18]....
        /*0074*/ 	.word	0xffffffff


	//   ....[19]....
        /*0078*/ 	.word	0xffffffff


	//   ....[20]....
        /*007c*/ 	.word	0xffffffff


	//   ....[21]....
        /*0080*/ 	.word	0xffffffff


	//   ....[22]....
        /*0084*/ 	.word	0xffffffff


	//   ....[23]....
        /*0088*/ 	.word	0xffffffff


	//   ....[24]....
        /*008c*/ 	.word	0xffffffff


	//   ....[25]....
        /*0090*/ 	.word	0xffffffff


	//   ....[26]....
        /*0094*/ 	.word	0xffffffff


	//   ....[27]....
        /*0098*/ 	.word	0xffffffff


	//   ....[28]....
        /*009c*/ 	.word	0xffffffff


	//   ....[29]....
        /*00a0*/ 	.word	0xffffffff


	//   ....[30]....
        /*00a4*/ 	.word	0xffffffff


	//   ....[31]....
        /*00a8*/ 	.word	0xffffffff


	//   ....[32]....
        /*00ac*/ 	.word	0xffffffff


	//   ....[33]....
        /*00b0*/ 	.word	0xffffffff


	//   ....[34]....
        /*00b4*/ 	.word	0xffffffff


	//   ....[35]....
        /*00b8*/ 	.word	0xffffffff


	//   ....[36]....
        /*00bc*/ 	.word	0xffffffff


	//   ....[37]....
        /*00c0*/ 	.word	0xffffffff


	//   ....[38]....
        /*00c4*/ 	.word	0xffffffff


	//   ....[39]....
        /*00c8*/ 	.word	0xffffffff


	//   ....[40]....
        /*00cc*/ 	.word	0xffffffff


	//   ....[41]....
        /*00d0*/ 	.word	0xffffffff


	//   ....[42]....
        /*00d4*/ 	.word	0xffffffff


	//   ....[43]....
        /*00d8*/ 	.word	0xffffffff


	//   ....[44]....
        /*00dc*/ 	.word	0xffffffff


	//   ....[45]....
        /*00e0*/ 	.word	0xffffffff


	//   ....[46]....
        /*00e4*/ 	.word	0xffffffff


	//   ....[47]....
        /*00e8*/ 	.word	0xffffffff


	//   ....[48]....
        /*00ec*/ 	.word	0xffffffff


	//   ....[49]....
        /*00f0*/ 	.word	0xffffffff


	//   ....[50]....
        /*00f4*/ 	.word	0xffffffff


	//   ....[51]....
        /*00f8*/ 	.word	0xffffffff


	//   ....[52]....
        /*00fc*/ 	.word	0xffffffff


	//   ....[53]....
        /*0100*/ 	.word	0xffffffff


	//   ....[54]....
        /*0104*/ 	.word	0xffffffff


	//   ....[55]....
        /*0108*/ 	.word	0xffffffff


	//   ....[56]....
        /*010c*/ 	.word	0xffffffff


	//   ....[57]....
        /*0110*/ 	.word	0xffffffff


	//   ....[58]....
        /*0114*/ 	.word	0xffffffff


	//   ....[59]....
        /*0118*/ 	.word	0xffffffff


	//   ....[60]....
        /*011c*/ 	.word	0xffffffff


	//   ....[61]....
        /*0120*/ 	.word	0xffffffff


	//   ....[62]....
        /*0124*/ 	.word	0xffffffff


	//   ....[63]....
        /*0128*/ 	.word	0xffffffff


	//   ....[64]....
        /*012c*/ 	.word	0xffffffff


	//   ....[65]....
        /*0130*/ 	.word	0xffffffff


	//   ....[66]....
        /*0134*/ 	.word	0xffffffff


	//   ....[67]....
        /*0138*/ 	.word	0xffffffff


	//   ....[68]....
        /*013c*/ 	.word	0xffffffff


	//   ....[69]....
        /*0140*/ 	.word	0xffffffff


	//   ....[70]....
        /*0144*/ 	.word	0xffffffff


	//   ....[71]....
        /*0148*/ 	.word	0xffffffff


	//   ....[72]....
        /*014c*/ 	.word	0xffffffff


	//   ....[73]....
        /*0150*/ 	.word	0xffffffff


	//   ....[74]....
        /*0154*/ 	.word	0xffffffff


	//   ....[75]....
        /*0158*/ 	.word	0xffffffff


	//   ....[76]....
        /*015c*/ 	.word	0xffffffff


	//   ....[77]....
        /*0160*/ 	.word	0xffffffff


	//   ....[78]....
        /*0164*/ 	.word	0xffffffff


	//   ....[79]....
        /*0168*/ 	.word	0xffffffff


	//   ....[80]....
        /*016c*/ 	.word	0xffffffff


	//   ....[81]....
        /*0170*/ 	.word	0xffffffff


	//   ....[82]....
        /*0174*/ 	.word	0xffffffff


	//   ....[83]....
        /*0178*/ 	.word	0xffffffff


	//   ....[84]....
        /*017c*/ 	.word	0xffffffff


	//   ....[85]....
        /*0180*/ 	.word	0xffffffff


	//   ....[86]....
        /*0184*/ 	.word	0xffffffff


	//   ....[87]....
        /*0188*/ 	.word	0xffffffff


	//   ....[88]....
        /*018c*/ 	.word	0xffffffff


	//   ....[89]....
        /*0190*/ 	.word	0xffffffff


	//   ....[90]....
        /*0194*/ 	.word	0xffffffff


	//   ....[91]....
        /*0198*/ 	.word	0xffffffff


	//   ....[92]....
        /*019c*/ 	.word	0xffffffff


	//   ....[93]....
        /*01a0*/ 	.word	0xffffffff


	//   ....[94]....
        /*01a4*/ 	.word	0xffffffff


	//   ....[95]....
        /*01a8*/ 	.word	0xffffffff


	//----- nvinfo : EIATTR_COOP_GROUP_INSTR_OFFSETS
	.align		4
.L_3033:
        /*01ac*/ 	.byte	0x04, 0x28
        /*01ae*/ 	.short	(.L_3035 - .L_3034)


	//   ....[0]....
.L_3034:
        /*01b0*/ 	.word	0x000013a0


	//   ....[1]....
        /*01b4*/ 	.word	0x00001630


	//   ....[2]....
        /*01b8*/ 	.word	0x00001880


	//   ....[3]....
        /*01bc*/ 	.word	0x00001a90


	//   ....[4]....
        /*01c0*/ 	.word	0x00001ee0


	//   ....[5]....
        /*01c4*/ 	.word	0x00002460


	//   ....[6]....
        /*01c8*/ 	.word	0x000029a0


	//   ....[7]....
        /*01cc*/ 	.word	0x00003ca0


	//   ....[8]....
        /*01d0*/ 	.word	0x00004a80


	//   ....[9]....
        /*01d4*/ 	.word	0x00004ab0


	//   ....[10]....
        /*01d8*/ 	.word	0x00004b00


	//   ....[11]....
        /*01dc*/ 	.word	0x00004b10


	//   ....[12]....
        /*01e0*/ 	.word	0x00004b80


	//   ....[13]....
        /*01e4*/ 	.word	0x00004bb0


	//   ....[14]....
        /*01e8*/ 	.word	0x00004bf0


	//   ....[15]....
        /*01ec*/ 	.word	0x00004c00


	//   ....[16]....
        /*01f0*/ 	.word	0x00004c90


	//   ....[17]....
        /*01f4*/ 	.word	0x00004cc0


	//   ....[18]....
        /*01f8*/ 	.word	0x00004ce0


	//   ....[19]....
        /*01fc*/ 	.word	0x00004cf0


	//   ....[20]....
        /*0200*/ 	.word	0x00004db0


	//   ....[21]....
        /*0204*/ 	.word	0x00004df0


	//   ....[22]....
        /*0208*/ 	.word	0x00004e20


	//   ....[23]....
        /*020c*/ 	.word	0x00004e50


	//   ....[24]....
        /*0210*/ 	.word	0x00004fc0


	//   ....[25]....
        /*0214*/ 	.word	0x00005000


	//   ....[26]....
        /*0218*/ 	.word	0x00005040


	//   ....[27]....
        /*021c*/ 	.word	0x00005080


	//   ....[28]....
        /*0220*/ 	.word	0x00005240


	//   ....[29]....
        /*0224*/ 	.word	0x00005280


	//   ....[30]....
        /*0228*/ 	.word	0x000052c0


	//   ....[31]....
        /*022c*/ 	.word	0x00005300


	//   ....[32]....
        /*0230*/ 	.word	0x00005340


	//   ....[33]....
        /*0234*/ 	.word	0x00005380


	//   ....[34]....
        /*0238*/ 	.word	0x00005850


	//   ....[35]....
        /*023c*/ 	.word	0x00005880


	//   ....[36]....
        /*0240*/ 	.word	0x00005890


	//   ....[37]....
        /*0244*/ 	.word	0x000058a0


	//   ....[38]....
        /*0248*/ 	.word	0x00005970


	//   ....[39]....
        /*024c*/ 	.word	0x000059b0


	//   ....[40]....
        /*0250*/ 	.word	0x000059c0


	//   ....[41]....
        /*0254*/ 	.word	0x000059d0


	//   ....[42]....
        /*0258*/ 	.word	0x00005aa0


	//   ....[43]....
        /*025c*/ 	.word	0x00005ac0


	//   ....[44]....
        /*0260*/ 	.word	0x00005ad0


	//   ....[45]....
        /*0264*/ 	.word	0x00005ae0


	//   ....[46]....
        /*0268*/ 	.word	0x00005bb0


	//   ....[47]....
        /*026c*/ 	.word	0x00005bd0


	//   ....[48]....
        /*0270*/ 	.word	0x00005be0


	//   ....[49]....
        /*0274*/ 	.word	0x00005bf0


	//   ....[50]....
        /*0278*/ 	.word	0x00005cc0


	//   ....[51]....
        /*027c*/ 	.word	0x00005d00


	//   ....[52]....
        /*0280*/ 	.word	0x00005d10


	//   ....[53]....
        /*0284*/ 	.word	0x00005d20


	//   ....[54]....
        /*0288*/ 	.word	0x00005e00


	//   ....[55]....
        /*028c*/ 	.word	0x00005e40


	//   ....[56]....
        /*0290*/ 	.word	0x00005e80


	//   ....[57]....
        /*0294*/ 	.word	0x00005ec0


	//   ....[58]....
        /*0298*/ 	.word	0x00005f00


	//   ....[59]....
        /*029c*/ 	.word	0x00005f40


	//   ....[60]....
        /*02a0*/ 	.word	0x00005fd0


	//   ....[61]....
        /*02a4*/ 	.word	0x00006010


	//   ....[62]....
        /*02a8*/ 	.word	0x00006060


	//   ....[63]....
        /*02ac*/ 	.word	0x000060a0


	//   ....[64]....
        /*02b0*/ 	.word	0x00007450


	//   ....[65]....
        /*02b4*/ 	.word	0x00007490


	//   ....[66]....
        /*02b8*/ 	.word	0x000074d0


	//   ....[67]....
        /*02bc*/ 	.word	0x00007510


	//   ....[68]....
        /*02c0*/ 	.word	0x00007580


	//   ....[69]....
        /*02c4*/ 	.word	0x000075b0


	//   ....[70]....
        /*02c8*/ 	.word	0x000075e0


	//   ....[71]....
        /*02cc*/ 	.word	0x00007600


	//   ....[72]....
        /*02d0*/ 	.word	0x000076f0


	//   ....[73]....
        /*02d4*/ 	.word	0x00007730


	//   ....[74]....
        /*02d8*/ 	.word	0x00007770


	//   ....[75]....
        /*02dc*/ 	.word	0x000077b0


	//   ....[76]....
        /*02e0*/ 	.word	0x000078a0


	//   ....[77]....
        /*02e4*/ 	.word	0x000078e0


	//   ....[78]....
        /*02e8*/ 	.word	0x00007920


	//   ....[79]....
        /*02ec*/ 	.word	0x00007960


	//   ....[80]....
        /*02f0*/ 	.word	0x000079c0


	//   ....[81]....
        /*02f4*/ 	.word	0x000079e0


	//   ....[82]....
        /*02f8*/ 	.word	0x00007a00


	//   ....[83]....
        /*02fc*/ 	.word	0x00007a10


	//   ....[84]....
        /*0300*/ 	.word	0x00007e50


	//   ....[85]....
        /*0304*/ 	.word	0x00008250


	//   ....[86]....
        /*0308*/ 	.word	0x000085f0


	//   ....[87]....
        /*030c*/ 	.word	0x00008640


	//   ....[88]....
        /*0310*/ 	.word	0x00008690


	//   ....[89]....
        /*0314*/ 	.word	0x000086c0


	//   ....[90]....
        /*0318*/ 	.word	0x000086e0


	//   ....[91]....
        /*031c*/ 	.word	0x000087b0


	//   ....[92]....
        /*0320*/ 	.word	0x000087f0


	//   ....[93]....
        /*0324*/ 	.word	0x00008840


	//   ....[94]....
        /*0328*/ 	.word	0x00008870


	//   ....[95]....
        /*032c*/ 	.word	0x00008890


	//----- nvinfo : EIATTR_VRC_CTA_INIT_COUNT
	.align		4
.L_3035:
        /*0330*/ 	.byte	0x02, 0x4a
	.zero		1
	.zero		1


	//----- nvinfo : EIATTR_EXIT_INSTR_OFFSETS
	.align		4
        /*0334*/ 	.byte	0x04, 0x1c
        /*0336*/ 	.short	(.L_3037 - .L_3036)


	//   ....[0]....
.L_3036:
        /*0338*/ 	.word	0x00008930


	//   ....[1]....
        /*033c*/ 	.word	0x00008be0


	//----- nvinfo : EIATTR_MAX_THREADS
	.align		4
.L_3037:
        /*0340*/ 	.byte	0x04, 0x05
        /*0342*/ 	.short	(.L_3039 - .L_3038)
.L_3038:
        /*0344*/ 	.word	0x00000020
        /*0348*/ 	.word	0x00000001
        /*034c*/ 	.word	0x00000001


	//----- nvinfo : EIATTR_CRS_STACK_SIZE
	.align		4
.L_3039:
        /*0350*/ 	.byte	0x04, 0x1e
        /*0352*/ 	.short	(.L_3041 - .L_3040)
.L_3040:
        /*0354*/ 	.word	0x00000000


	//----- nvinfo : EIATTR_CBANK_PARAM_SIZE
	.align		4
.L_3041:
        /*0358*/ 	.byte	0x03, 0x19
        /*035a*/ 	.short	0x01f0


	//----- nvinfo : EIATTR_PARAM_CBANK
	.align		4
        /*035c*/ 	.byte	0x04, 0x0a
        /*035e*/ 	.short	(.L_3043 - .L_3042)
	.align		4
.L_3042:
        /*0360*/ 	.word	index@(.nv.constant0._Z25selective_scan_bwd_kernelI32Selective_Scan_bwd_kernel_traitsILi32ELi8ELb0ELb0ELb1ELb0ELb1EN3c108BFloat16ENS1_7complexIfEEEEv12SSMParamsBwd)
        /*0364*/ 	.short	0x0380
        /*0366*/ 	.short	0x01f0


	//----- nvinfo : EIATTR_SW_WAR
	.align		4
.L_3043:
        /*0368*/ 	.byte	0x04, 0x36
        /*036a*/ 	.short	(.L_3045 - .L_3044)
.L_3044:
        /*036c*/ 	.word	0x00000008
.L_3045:


//--------------------- .nv.info._Z25selective_scan_bwd_kernelI32Selective_Scan_bwd_kernel_traitsILi32ELi8ELb0ELb0ELb1ELb1ELb0EN3c108BFloat16ENS1_7complexIfEEEEv12SSMParamsBwd --------------------------
	.section	.nv.info._Z25selective_scan_bwd_kernelI32Selective_Scan_bwd_kernel_traitsILi32ELi8ELb0ELb0ELb1ELb1ELb0EN3c108BFloat16ENS1_7complexIfEEEEv12SSMParamsBwd,"",@"SHT_CUDA_INFO"
	.sectionflags	@""
	.align	4


	//----- nvinfo : EIATTR_CUDA_API_VERSION
	.align		4
        /*0000*/ 	.byte	0x04, 0x37
        /*0002*/ 	.short	(.L_3047 - .L_3046)
.L_3046:
        /*0004*/ 	.word	0x00000082


	//----- nvinfo : EIATTR_KPARAM_INFO
	.align		4
.L_3047:
        /*0008*/ 	.byte	0x04, 0x17
        /*000a*/ 	.short	(.L_3049 - .L_3048)
.L_3048:
        /*000c*/ 	.word	0x00000000
        /*0010*/ 	.short	0x0000
        /*0012*/ 	.short	0x0000
        /*0014*/ 	.byte	0x00, 0xf0, 0xc1, 0x07


	//----- nvinfo : EIATTR_SPARSE_MMA_MASK
	.align		4
.L_3049:
        /*0018*/ 	.byte	0x03, 0x50
        /*001a*/ 	.short	0x0000


	//----- nvinfo : EIATTR_MAXREG_COUNT
	.align		4
        /*001c*/ 	.byte	0x03, 0x1b
        /*001e*/ 	.short	0x00ff


	//----- nvinfo : EIATTR_NUM_BARRIERS
	.align		4
        /*0020*/ 	.byte	0x02, 0x4c
        /*0022*/ 	.byte	0x01
	.zero		1


	//----- nvinfo : EIATTR_MERCURY_ISA_VERSION
	.align		4
        /*0024*/ 	.byte	0x03, 0x5f
        /*0026*/ 	.short	0x0101


	//----- nvinfo : EIATTR_COOP_GROUP_MASK_REGIDS
	.align		4
        /*0028*/ 	.byte	0x04, 0x29
        /*002a*/ 	.short	(.L_3051 - .L_3050)


	//   ....[0]....
.L_3050:
        /*002c*/ 	.word	0xffffffff


	//   ....[1]....
        /*0030*/ 	.word	0xffffffff


	//   ....[2]....
        /*0034*/ 	.word	0xffffffff


	//   ....[3]....
        /*0038*/ 	.word	0xffffffff


	//   ....[4]....
        /*003c*/ 	.word	0xffffffff


	//   ....[5]....
        /*0040*/ 	.word	0xffffffff


	//   ....[6]....
        /*0044*/ 	.word	0xffffffff


	//   ....[7]....
        /*0048*/ 	.word	0xffffffff


	//   ....[8]....
        /*004c*/ 	.word	0xffffffff


	//   ....[9]....
        /*0050*/ 	.word	0xffffffff


	//   ....[10]....
        /*0054*/ 	.word	0xffffffff


	//   ....[11]....
        /*0058*/ 	.word	0xffffffff


	//   ....[12]....
        /*005c*/ 	.word	0xffffffff


	//   ....[13]....
        /*0060*/ 	.word	0xffffffff


	//   ....[14]....
        /*0064*/ 	.word	0xffffffff


	//   ....[15]....
        /*0068*/ 	.word	0xffffffff


	//   ....[16]....
        /*006c*/ 	.word	0xffffffff


	//   ....[17]....
        /*0070*/ 	.word	0xffffffff


	//   ....[18]....
        /*0074*/ 	.word	0xffffffff


	//   ....[19]....
        /*0078*/ 	.word	0xffffffff


	//   ....[20]....
        /*007c*/ 	.word	0xffffffff


	//   ....[21]....
        /*0080*/ 	.word	0xffffffff


	//   ....[22]....
        /*0084*/ 	.word	0xffffffff


	//   ....[23]....
        /*0088*/ 	.word	0xffffffff


	//   ....[24]....
        /*008c*/ 	.word	0xffffffff


	//   ....[25]....
        /*0090*/ 	.word	0xffffffff


	//   ....[26]....
        /*0094*/ 	.word	0xffffffff


	//   ....[27]....
        /*0098*/ 	.word	0xffffffff


	//   ....[28]....
        /*009c*/ 	.word	0xffffffff


	//   ....[29]....
        /*00a0*/ 	.word	0xffffffff


	//   ....[30]....
        /*00a4*/ 	.word	0xffffffff


	//   ....[31]....
        /*00a8*/ 	.word	0xffffffff


	//   ....[32]....
        /*00ac*/ 	.word	0xffffffff


	//   ....[33]....
        /*00b0*/ 	.word	0xffffffff


	//   ....[34]....
        /*00b4*/ 	.word	0xffffffff


	//   ....[35]....
        /*00b8*/ 	.word	0xffffffff


	//   ....[36]....
        /*00bc*/ 	.word	0xffffffff


	//   ....[37]....
        /*00c0*/ 	.word	0xffffffff


	//   ....[38]....
        /*00c4*/ 	.word	0xffffffff


	//   ....[39]....
        /*00c8*/ 	.word	0xffffffff


	//   ....[40]....
        /*00cc*/ 	.word	0xffffffff


	//   ....[41]....
        /*00d0*/ 	.word	0xffffffff


	//   ....[42]....
        /*00d4*/ 	.word	0xffffffff


	//   ....[43]....
        /*00d8*/ 	.word	0xffffffff


	//   ....[44]....
        /*00dc*/ 	.word	0xffffffff


	//   ....[45]....
        /*00e0*/ 	.word	0xffffffff


	//   ....[46]....
        /*00e4*/ 	.word	0xffffffff


	//   ....[47]....
        /*00e8*/ 	.word	0xffffffff


	//   ....[48]....
        /*00ec*/ 	.word	0xffffffff


	//   ....[49]....
        /*00f0*/ 	.word	0xffffffff


	//   ....[50]....
        /*00f4*/ 	.word	0xffffffff


	//   ....[51]....
        /*00f8*/ 	.word	0xffffffff


	//   ....[52]....
        /*00fc*/ 	.word	0xffffffff


	//   ....[53]....
        /*0100*/ 	.word	0xffffffff


	//   ....[54]....
        /*0104*/ 	.word	0xffffffff


	//   ....[55]....
        /*0108*/ 	.word	0xffffffff


	//   ....[56]....
        /*010c*/ 	.word	0xffffffff


	//   ....[57]....
        /*0110*/ 	.word	0xffffffff


	//   ....[58]....
        /*0114*/ 	.word	0xffffffff


	//   ....[59]....
        /*0118*/ 	.word	0xffffffff


	//   ....[60]....
        /*011c*/ 	.word	0xffffffff


	//   ....[61]....
        /*0120*/ 	.word	0xffffffff


	//   ....[62]....
        /*0124*/ 	.word	0xffffffff


	//   ....[63]....
        /*0128*/ 	.word	0xffffffff


	//   ....[64]....
        /*012c*/ 	.word	0xffffffff


	//   ....[65]....
        /*0130*/ 	.word	0xffffffff


	//   ....[66]....
        /*0134*/ 	.word	0xffffffff


	//   ....[67]....
        /*0138*/ 	.word	0xffffffff


	//   ....[68]....
        /*013c*/ 	.word	0xffffffff


	//   ....[69]....
        /*0140*/ 	.word	0xffffffff


	//   ....[70]....
        /*0144*/ 	.word	0xffffffff


	//   ....[71]....
        /*0148*/ 	.word	0xffffffff


	//   ....[72]....
        /*014c*/ 	.word	0xffffffff


	//   ....[73]....
        /*0150*/ 	.word	0xffffffff


	//   ....[74]....
        /*0154*/ 	.word	0xffffffff


	//   ....[75]....
        /*0158*/ 	.word	0xffffffff


	//   ....[76]....
        /*015c*/ 	.word	0xffffffff


	//   ....[77]....
        /*0160*/ 	.word	0xffffffff


	//   ....[78]....
        /*0164*/ 	.word	0xffffffff


	//   ....[79]....
        /*0168*/ 	.word	0xffffffff


	//   ....[80]....
        /*016c*/ 	.word	0xffffffff


	//   ....[81]....
        /*0170*/ 	.word	0xffffffff


	//   ....[82]....
        /*0174*/ 	.word	0xffffffff


	//   ....[83]....
        /*0178*/ 	.word	0xffffffff


	//   ....[84]....
        /*017c*/ 	.word	0xffffffff


	//   ....[85]....
        /*0180*/ 	.word	0xffffffff


	//   ....[86]....
        /*0184*/ 	.word	0xffffffff


	//   ....[87]....
        /*0188*/ 	.word	0xffffffff


	//   ....[88]....
        /*018c*/ 	.word	0xffffffff


	//   ....[89]....
        /*0190*/ 	.word	0xffffffff


	//   ....[90]....
        /*0194*/ 	.word	0xffffffff


	//   ....[91]....
        /*0198*/ 	.word	0xffffffff


	//   ....[92]....
        /*019c*/ 	.word	0xffffffff


	//----- nvinfo : EIATTR_COOP_GROUP_INSTR_OFFSETS
	.align		4
.L_3051:
        /*01a0*/ 	.byte	0x04, 0x28
        /*01a2*/ 	.short	(.L_3053 - .L_3052)


	//   ....[0]....
.L_3052:
        /*01a4*/ 	.word	0x00001220


	//   ....[1]....
        /*01a8*/ 	.word	0x00001460


	//   ....[2]....
        /*01ac*/ 	.word	0x000017a0


	//   ....[3]....
        /*01b0*/ 	.word	0x00003910


	//   ....[4]....
        /*01b4*/ 	.word	0x00004750


	//   ....[5]....
        /*01b8*/ 	.word	0x00004780


	//   ....[6]....
        /*01bc*/ 	.word	0x000047c0


	//   ....[7]....
        /*01c0*/ 	.word	0x000047d0


	//   ....[8]....
        /*01c4*/ 	.word	0x00004850


	//   ....[9]....
        /*01c8*/ 	.word	0x00004880


	//   ....[10]....
        /*01cc*/ 	.word	0x000048b0


	//   ....[11]....
        /*01d0*/ 	.word	0x000048c0


	//   ....[12]....
        /*01d4*/ 	.word	0x00004950


	//   ....[13]....
        /*01d8*/ 	.word	0x00004990


	//   ....[14]....
        /*01dc*/ 	.word	0x000049a0


	//   ....[15]....
        /*01e0*/ 	.word	0x000049b0


	//   ....[16]....
        /*01e4*/ 	.word	0x00004a70


	//   ....[17]....
        /*01e8*/ 	.word	0x00004ab0


	//   ....[18]....
        /*01ec*/ 	.word	0x00004ae0


	//   ....[19]....
        /*01f0*/ 	.word	0x00004b10


	//   ....[20]....
        /*01f4*/ 	.word	0x00004c10


	//   ....[21]....
        /*01f8*/ 	.word	0x00004c50


	//   ....[22]....
        /*01fc*/ 	.word	0x00004c90


	//   ....[23]....
        /*0200*/ 	.word	0x00004cd0


	//   ....[24]....
        /*0204*/ 	.word	0x00004eb0


	//   ....[25]....
        /*0208*/ 	.word	0x00004ef0


	//   ....[26]....
        /*020c*/ 	.word	0x00004f30


	//   ....[27]....
        /*0210*/ 	.word	0x00004f70


	//   ....[28]....
        /*0214*/ 	.word	0x00004fb0


	//   ....[29]....
        /*0218*/ 	.word	0x00004ff0


	//   ....[30]....
        /*021c*/ 	.word	0x00005090


	//   ....[31]....
        /*0220*/ 	.word	0x000054f0


	//   ....[32]....
        /*0224*/ 	.word	0x00005520


	//   ....[33]....
        /*0228*/ 	.word	0x00005530


	//   ....[34]....
        /*022c*/ 	.word	0x00005600


	//   ....[35]....
        /*0230*/ 	.word	0x00005640


	//   ....[36]....
        /*0234*/ 	.word	0x00005650


	//   ....[37]....
        /*0238*/ 	.word	0x00005660


	//   ....[38]....
        /*023c*/ 	.word	0x00005730


	//   ....[39]....
        /*0240*/ 	.word	0x00005750


	//   ....[40]....
        /*0244*/ 	.word	0x00005760


	//   ....[41]....
        /*0248*/ 	.word	0x00005770


	//   ....[42]....
        /*024c*/ 	.word	0x00005840


	//   ....[43]....
        /*0250*/ 	.word	0x00005860


	//   ....[44]....
        /*0254*/ 	.word	0x00005870


	//   ....[45]....
        /*0258*/ 	.word	0x00005880


	//   ....[46]....
        /*025c*/ 	.word	0x00005950


	//   ....[47]....
        /*0260*/ 	.word	0x00005990


	//   ....[48]....
        /*0264*/ 	.word	0x000059a0


	//   ....[49]....
        /*0268*/ 	.word	0x000059b0


	//   ....[50]....
        /*026c*/ 	.word	0x00005aa0


	//   ....[51]....
        /*0270*/ 	.word	0x00005ae0


	//   ....[52]....
        /*0274*/ 	.word	0x00005b20


	//   ....[53]....
        /*0278*/ 	.word	0x00005b60


	//   ....[54]....
        /*027c*/ 	.word	0x00005ba0


	//   ....[55]....
        /*0280*/ 	.word	0x00005be0


	//   ....[56]....
        /*0284*/ 	.word	0x00005c40


	//   ....[57]....
        /*0288*/ 	.word	0x00005cb0


	//   ....[58]....
        /*028c*/ 	.word	0x00005cf0


	//   ....[59]....
        /*0290*/ 	.word	0x00005d20


	//   ....[60]....
        /*0294*/ 	.word	0x000070e0


	//   ....[61]....
        /*0298*/ 	.word	0x00007120


	//   ....[62]....
        /*029c*/ 	.word	0x00007160


	//   ....[63]....
        /*02a0*/ 	.word	0x000071a0


	//   ....[64]....
        /*02a4*/ 	.word	0x000071e0


	//   ....[65]....
        /*02a8*/ 	.word	0x00007250


	//   ....[66]....
        /*02ac*/ 	.word	0x00007290


	//   ....[67]....
        /*02b0*/ 	.word	0x000072d0


	//   ....[68]....
        /*02b4*/ 	.word	0x00007380


	//   ....[69]....
        /*02b8*/ 	.word	0x00007400


	//   ....[70]....
        /*02bc*/ 	.word	0x00007440


	//   ....[71]....
        /*02c0*/ 	.word	0x00007480


	//   ....[72]....
        /*02c4*/ 	.word	0x00007570


	//   ....[73]....
        /*02c8*/ 	.word	0x000075d0


	//   ....[74]....
        /*02cc*/ 	.word	0x00007600


	//   ....[75]....
        /*02d0*/ 	.word	0x00007620


	//   ....[76]....
        /*02d4*/ 	.word	0x00007640


	//   ....[77]....
        /*02d8*/ 	.word	0x00007670


	//   ....[78]....
        /*02dc*/ 	.word	0x00007690


	//   ....[79]....
        /*02e0*/ 	.word	0x000076a0


	//   ....[80]....
        /*02e4*/ 	.word	0x00007c00


	//   ....[81]....
        /*02e8*/ 	.word	0x00007f00


	//   ....[82]....
        /*02ec*/ 	.word	0x00008510


	//   ....[83]....
        /*02f0*/ 	.word	0x00008930


	//   ....[84]....
        /*02f4*/ 	.word	0x00008980


	//   ....[85]....
        /*02f8*/ 	.word	0x000089d0


	//   ....[86]....
        /*02fc*/ 	.word	0x00008a00


	//   ....[87]....
        /*0300*/ 	.word	0x00008a20


	//   ....[88]....
        /*0304*/ 	.word	0x00008af0


	//   ....[89]....
        /*0308*/ 	.word	0x00008b30


	//   ....[90]....
        /*030c*/ 	.word	0x00008b80


	//   ....[91]....
        /*0310*/ 	.word	0x00008bb0


	//   ....[92]....
        /*0314*/ 	.word	0x00008bd0


	//----- nvinfo : EIATTR_VRC_CTA_INIT_COUNT
	.align		4
.L_3053:
        /*0318*/ 	.byte	0x02, 0x4a
	.zero		1
	.zero		1


	//----- nvinfo : EIATTR_EXIT_INSTR_OFFSETS
	.align		4
        /*031c*/ 	.byte	0x04, 0x1c
        /*031e*/ 	.short	(.L_3055 - .L_3054)


	//   ....[0]....
.L_3054:
        /*0320*/ 	.word	0x00008c70


	//   ....[1]....
        /*0324*/ 	.word	0x00008f20


	//----- nvinfo : EIATTR_MAX_THREADS
	.align		4
.L_3055:
        /*0328*/ 	.byte	0x04, 0x05
        /*032a*/ 	.short	(.L_3057 - .L_3056)
.L_3056:
        /*032c*/ 	.word	0x00000020
        /*0330*/ 	.word	0x00000001
        /*0334*/ 	.word	0x00000001


	//----- nvinfo : EIATTR_CRS_STACK_SIZE
	.align		4
.L_3057:
        /*0338*/ 	.byte	0x04, 0x1e
        /*033a*/ 	.short	(.L_3059 - .L_3058)
.L_3058:
        /*033c*/ 	.word	0x00000000


	//----- nvinfo : EIATTR_CBANK_PARAM_SIZE
	.align		4
.L_3059:
        /*0340*/ 	.byte	0x03, 0x19
        /*0342*/ 	.short	0x01f0


	//----- nvinfo : EIATTR_PARAM_CBANK
	.align		4
        /*0344*/ 	.byte	0x04, 0x0a
        /*0346*/ 	.short	(.L_3061 - .L_3060)
	.align		4
.L_3060:
        /*0348*/ 	.word	index@(.nv.constant0._Z25selective_scan_bwd_kernelI32Selective_Scan_bwd_kernel_traitsILi32ELi8ELb0ELb0ELb1ELb1ELb0EN3c108BFloat16ENS1_7complexIfEEEEv12SSMParamsBwd)
        /*034c*/ 	.short	0x0380
        /*034e*/ 	.short	0x01f0


	//----- nvinfo : EIATTR_SW_WAR
	.align		4
.L_3061:
        /*0350*/ 	.byte	0x04, 0x36
        /*0352*/ 	.short	(.L_3063 - .L_3062)
.L_3062:
        /*0354*/ 	.word	0x00000008
.L_3063:


//--------------------- .nv.info._Z25selective_scan_bwd_kernelI32Selective_Scan_bwd_kernel_traitsILi32ELi8ELb0ELb0ELb1ELb1ELb1EN3c108BFloat16ENS1_7complexIfEEEEv12SSMParamsBwd --------------------------
	.section	.nv.info._Z25selective_scan_bwd_kernelI32Selective_Scan_bwd_kernel_traitsILi32ELi8ELb0ELb0ELb1ELb1ELb1EN3c108BFloat16ENS1_7complexIfEEEEv12SSMParamsBwd,"",@"SHT_CUDA_INFO"
	.sectionflags	@""
	.align	4


	//----- nvinfo : EIATTR_CUDA_API_VERSION
	.align		4
        /*0000*/ 	.byte	0x04, 0x37
        /*0002*/ 	.short	(.L_3065 - .L_3064)
.L_3064:
        /*0004*/ 	.word	0x00000082


	//----- nvinfo : EIATTR_KPARAM_INFO
	.align		4
.L_3065:
        /*0008*/ 	.byte	0x04, 0x17
        /*000a*/ 	.short	(.L_3067 - .L_3066)
.L_3066:
        /*000c*/ 	.word	0x00000000
        /*0010*/ 	.short	0x0000
        /*0012*/ 	.short	0x0000
        /*0014*/ 	.byte	0x00, 0xf0, 0xc1, 0x07


	//----- nvinfo : EIATTR_SPARSE_MMA_MASK
	.align		4
.L_3067:
        /*0018*/ 	.byte	0x03, 0x50
        /*001a*/ 	.short	0x0000


	//----- nvinfo : EIATTR_MAXREG_COUNT
	.align		4
        /*001c*/ 	.byte	0x03, 0x1b
        /*001e*/ 	.short	0x00ff


	//----- nvinfo : EIATTR_NUM_BARRIERS
	.align		4
        /*0020*/ 	.byte	0x02, 0x4c
        /*0022*/ 	.byte	0x01
	.zero		1


	//----- nvinfo : EIATTR_MERCURY_ISA_VERSION
	.align		4
        /*0024*/ 	.byte	0x03, 0x5f
        /*0026*/ 	.short	0x0101


	//----- nvinfo : EIATTR_COOP_GROUP_MASK_REGIDS
	.align		4
        /*0028*/ 	.byte	0x04, 0x29
        /*002a*/ 	.short	(.L_3069 - .L_3068)


	//   ....[0]....
.L_3068:
        /*002c*/ 	.word	0xffffffff


	//   ....[1]....
        /*0030*/ 	.word	0xffffffff


	//   ....[2]....
        /*0034*/ 	.word	0xffffffff


	//   ....[3]....
        /*0038*/ 	.word	0xffffffff


	//   ....[4]....
        /*003c*/ 	.word	0xffffffff


	//   ....[5]....
        /*0040*/ 	.word	0xffffffff


	//   ....[6]....
        /*0044*/ 	.word	0xffffffff


	//   ....[7]....
        /*0048*/ 	.word	0xffffffff


	//   ....[8]....
        /*004c*/ 	.word	0xffffffff


	//   ....[9]....
        /*0050*/ 	.word	0xffffffff


	//   ....[10]....
        /*0054*/ 	.word	0xffffffff


	//   ....[11]....
        /*0058*/ 	.word	0xffffffff


	//   ....[12]....
        /*005c*/ 	.word	0xffffffff


	//   ....[13]....
        /*0060*/ 	.word	0xffffffff


	//   ....[14]....
        /*0064*/ 	.word	0xffffffff


	//   ....[15]....
        /*0068*/ 	.word	0xffffffff


	//   ....[16]....
        /*006c*/ 	.word	0xffffffff


	//   ....[17]....
        /*0070*/ 	.word	0xffffffff


	//   ....[18]....
        /*0074*/ 	.word	0xffffffff


	//   ....[19]....
        /*0078*/ 	.word	0xffffffff


	//   ....[20]....
        /*007c*/ 	.word	0xffffffff


	//   ....[21]....
        /*0080*/ 	.word	0xffffffff


	//   ....[22]....
        /*0084*/ 	.word	0xffffffff


	//   ....[23]....
        /*0088*/ 	.word	0xffffffff


	//   ....[24]....
        /*008c*/ 	.word	0xffffffff


	//   ....[25]....
        /*0090*/ 	.word	0xffffffff


	//   ....[26]....
        /*0094*/ 	.word	0xffffffff


	//   ....[27]....
        /*0098*/ 	.word	0xffffffff


	//   ....[28]....
        /*009c*/ 	.word	0xffffffff


	//   ....[29]....
        /*00a0*/ 	.word	0xffffffff


	//   ....[30]....
        /*00a4*/ 	.word	0xffffffff


	//   ....[31]....
        /*00a8*/ 	.word	0xffffffff


	//   ....[32]....
        /*00ac*/ 	.word	0xffffffff


	//   ....[33]....
        /*00b0*/ 	.word	0xffffffff


	//   ....[34]....
        /*00b4*/ 	.word	0xffffffff


	//   ....[35]....
        /*00b8*/ 	.word	0xffffffff


	//   ....[36]....
        /*00bc*/ 	.word	0xffffffff


	//   ....[37]....
        /*00c0*/ 	.word	0xffffffff


	//   ....[38]....
        /*00c4*/ 	.word	0xffffffff


	//   ....[39]....
        /*00c8*/ 	.word	0xffffffff


	//   ....[40]....
        /*00cc*/ 	.word	0xffffffff


	//   ....[41]....
        /*00d0*/ 	.word	0xffffffff


	//   ....[42]....
        /*00d4*/ 	.word	0xffffffff


	//   ....[43]....
        /*00d8*/ 	.word	0xffffffff


	//   ....[44]....
        /*00dc*/ 	.word	0xffffffff


	//   ....[45]....
        /*00e0*/ 	.word	0xffffffff


	//   ....[46]....
        /*00e4*/ 	.word	0xffffffff


	//   ....[47]....
        /*00e8*/ 	.word	0xffffffff


	//   ....[48]....
        /*00ec*/ 	.word	0xffffffff


	//   ....[49]....
        /*00f0*/ 	.word	0xffffffff


	//   ....[50]....
        /*00f4*/ 	.word	0xffffffff


	//   ....[51]....
        /*00f8*/ 	.word	0xffffffff


	//   ....[52]....
        /*00fc*/ 	.word	0xffffffff


	//   ....[53]....
        /*0100*/ 	.word	0xffffffff


	//   ....[54]....
        /*0104*/ 	.word	0xffffffff


	//   ....[55]....
        /*0108*/ 	.word	0xffffffff


	//   ....[56]....
        /*010c*/ 	.word	0xffffffff


	//   ....[57]....
        /*0110*/ 	.word	0xffffffff


	//   ....[58]....
        /*0114*/ 	.word	0xffffffff


	//   ....[59]....
        /*0118*/ 	.word	0xffffffff


	//   ....[60]....
        /*011c*/ 	.word	0xffffffff


	//   ....[61]....
        /*0120*/ 	.word	0xffffffff


	//   ....[62]....
        /*0124*/ 	.word	0xffffffff


	//   ....[63]....
        /*0128*/ 	.word	0xffffffff


	//   ....[64]....
        /*012c*/ 	.word	0xffffffff


	//   ....[65]....
        /*0130*/ 	.word	0xffffffff


	//   ....[66]....
        /*0134*/ 	.word	0xffffffff


	//   ....[67]....
        /*0138*/ 	.word	0xffffffff


	//   ....[68]....
        /*013c*/ 	.word	0xffffffff


	//   ....[69]....
        /*0140*/ 	.word	0xffffffff


	//   ....[70]....
        /*0144*/ 	.word	0xffffffff


	//   ....[71]....
        /*0148*/ 	.word	0xffffffff


	//   ....[72]....
        /*014c*/ 	.word	0xffffffff


	//   ....[73]....
        /*0150*/ 	.word	0xffffffff


	//   ....[74]....
        /*0154*/ 	.word	0xffffffff


	//   ....[75]....
        /*0158*/ 	.word	0xffffffff


	//   ....[76]....
        /*015c*/ 	.word	0xffffffff


	//   ....[77]....
        /*0160*/ 	.word	0xffffffff


	//   ....[78]....
        /*0164*/ 	.word	0xffffffff


	//   ....[79]....
        /*0168*/ 	.word	0xffffffff


	//   ....[80]....
        /*016c*/ 	.word	0xffffffff


	//   ....[81]....
        /*0170*/ 	.word	0xffffffff


	//   ....[82]....
        /*0174*/ 	.word	0xffffffff


	//   ....[83]....
        /*0178*/ 	.word	0xffffffff


	//   ....[84]....
        /*017c*/ 	.word	0xffffffff


	//   ....[85]....
        /*0180*/ 	.word	0xffffffff


	//   ....[86]....
        /*0184*/ 	.word	0xffffffff


	//   ....[87]....
        /*0188*/ 	.word	0xffffffff


	//   ....[88]....
        /*018c*/ 	.word	0xffffffff


	//   ....[89]....
        /*0190*/ 	.word	0xffffffff


	//   ....[90]....
        /*0194*/ 	.word	0xffffffff


	//   ....[91]....
        /*0198*/ 	.word	0xffffffff


	//   ....[92]....
        /*019c*/ 	.word	0xffffffff


	//   ....[93]....
        /*01a0*/ 	.word	0xffffffff


	//   ....[94]....
        /*01a4*/ 	.word	0xffffffff


	//   ....[95]....
        /*01a8*/ 	.word	0xffffffff


	//   ....[96]....
        /*01ac*/ 	.word	0xffffffff


	//----- nvinfo : EIATTR_COOP_GROUP_INSTR_OFFSETS
	.align		4
.L_3069:
        /*01b0*/ 	.byte	0x04, 0x28
        /*01b2*/ 	.short	(.L_3071 - .L_3070)


	//   ....[0]....
.L_3070:
        /*01b4*/ 	.word	0x00001380


	//   ....[1]....
        /*01b8*/ 	.word	0x000015c0


	//   ....[2]....
        /*01bc*/ 	.word	0x00001890


	//   ....[3]....
        /*01c0*/ 	.word	0x00002cd0


	//   ....[4]....
        /*01c4*/ 	.word	0x00003100


	//   ....[5]....
        /*01c8*/ 	.word	0x00003690


	//   ....[6]....
        /*01cc*/ 	.word	0x00003bd0


	//   ....[7]....
        /*01d0*/ 	.word	0x00004e90


	//   ....[8]....
        /*01d4*/ 	.word	0x00005bf0


	//   ....[9]....
        /*01d8*/ 	.word	0x00005c20


	//   ....[10]....
        /*01dc*/ 	.word	0x00005c40


	//   ....[11]....
        /*01e0*/ 	.word	0x00005c50


	//   ....[12]....
        /*01e4*/ 	.word	0x00005cf0


	//   ....[13]....
        /*01e8*/ 	.word	0x00005d20


	//   ....[14]....
        /*01ec*/ 	.word	0x00005d30


	//   ....[15]....
        /*01f0*/ 	.word	0x00005d40


	//   ....[16]....
        /*01f4*/ 	.word	0x00005dd0


	//   ....[17]....
        /*01f8*/ 	.word	0x00005e10


	//   ....[18]....
        /*01fc*/ 	.word	0x00005e20


	//   ....[19]....
        /*0200*/ 	.word	0x00005e30


	//   ....[20]....
        /*0204*/ 	.word	0x00005f10


	//   ....[21]....
        /*0208*/ 	.word	0x00005f50


	//   ....[22]....
        /*020c*/ 	.word	0x00005f90


	//   ....[23]....
        /*0210*/ 	.word	0x00005fd0


	//   ....[24]....
        /*0214*/ 	.word	0x000061a0


	//   ....[25]....
        /*0218*/ 	.word	0x000061e0


	//   ....[26]....
        /*021c*/ 	.word	0x00006220


	//   ....[27]....
        /*0220*/ 	.word	0x00006260


	//   ....[28]....
        /*0224*/ 	.word	0x00006420


	//   ....[29]....
        /*0228*/ 	.word	0x00006460


	//   ....[30]....
        /*022c*/ 	.word	0x00006490


	//   ....[31]....
        /*0230*/ 	.word	0x000064d0


	//   ....[32]....
        /*0234*/ 	.word	0x00006500


	//   ....[33]....
        /*0238*/ 	.word	0x00006520


	//   ....[34]....
        /*023c*/ 	.word	0x00006650


	//   ....[35]....
        /*0240*/ 	.word	0x00006690


	//   ....[36]....
        /*0244*/ 	.word	0x000066a0


	//   ....[37]....
        /*0248*/ 	.word	0x000066b0


	//   ....[38]....
        /*024c*/ 	.word	0x000067c0


	//   ....[39]....
        /*0250*/ 	.word	0x00006800


	//   ....[40]....
        /*0254*/ 	.word	0x00006830


	//   ....[41]....
        /*0258*/ 	.word	0x00006840


	//   ....[42]....
        /*025c*/ 	.word	0x00006960


	//   ....[43]....
        /*0260*/ 	.word	0x000069a0


	//   ....[44]....
        /*0264*/ 	.word	0x000069e0


	//   ....[45]....
        /*0268*/ 	.word	0x00006a20


	//   ....[46]....
        /*026c*/ 	.word	0x00006cd0


	//   ....[47]....
        /*0270*/ 	.word	0x00006d10


	//   ....[48]....
        /*0274*/ 	.word	0x00006d20


	//   ....[49]....
        /*0278*/ 	.word	0x00006d30


	//   ....[50]....
        /*027c*/ 	.word	0x00006e20


	//   ....[51]....
        /*0280*/ 	.word	0x00006e60


	//   ....[52]....
        /*0284*/ 	.word	0x00006e80


	//   ....[53]....
        /*0288*/ 	.word	0x00006e90


	//   ....[54]....
        /*028c*/ 	.word	0x00006f80


	//   ....[55]....
        /*0290*/ 	.word	0x00006fc0


	//   ....[56]....
        /*0294*/ 	.word	0x00007000


	//   ....[57]....
        /*0298*/ 	.word	0x00007040


	//   ....[58]....
        /*029c*/ 	.word	0x00007080


	//   ....[59]....
        /*02a0*/ 	.word	0x000070c0


	//   ....[60]....
        /*02a4*/ 	.word	0x00007110


	//   ....[61]....
        /*02a8*/ 	.word	0x00007160


	//   ....[62]....
        /*02ac*/ 	.word	0x000071b0


	//   ....[63]....
        /*02b0*/ 	.word	0x000071f0


	//   ....[64]....
        /*02b4*/ 	.word	0x000085d0


	//   ....[65]....
        /*02b8*/ 	.word	0x00008610


	//   ....[66]....
        /*02bc*/ 	.word	0x00008650


	//   ....[67]....
        /*02c0*/ 	.word	0x00008690


	//   ....[68]....
        /*02c4*/ 	.word	0x00008710


	//   ....[69]....
        /*02c8*/ 	.word	0x00008750


	//   ....[70]....
        /*02cc*/ 	.word	0x00008790


	//   ....[71]....
        /*02d0*/ 	.word	0x000087d0


	//   ....[72]....
        /*02d4*/ 	.word	0x000088b0


	//   ....[73]....
        /*02d8*/ 	.word	0x000088f0


	//   ....[74]....
        /*02dc*/ 	.word	0x00008930


	//   ....[75]....
        /*02e0*/ 	.word	0x00008970


	//   ....[76]....
        /*02e4*/ 	.word	0x00008a70


	//   ....[77]....
        /*02e8*/ 	.word	0x00008ab0


	//   ....[78]....
        /*02ec*/ 	.word	0x00008af0


	//   ....[79]....
        /*02f0*/ 	.word	0x00008b10


	//   ....[80]....
        /*02f4*/ 	.word	0x00008b40


	//   ....[81]....
        /*02f8*/ 	.word	0x00008b60


	//   ....[82]....
        /*02fc*/ 	.word	0x00008b80


	//   ....[83]....
        /*0300*/ 	.word	0x00008b90


	//   ....[84]....
        /*0304*/ 	.word	0x000090f0


	//   ....[85]....
        /*0308*/ 	.word	0x000093e0


	//   ....[86]....
        /*030c*/ 	.word	0x000099f0


	//   ....[87]....
        /*0310*/ 	.word	0x00009e00


	//   ....[88]....
        /*0314*/ 	.word	0x00009e50


	//   ....[89]....
        /*0318*/ 	.word	0x00009ea0


	//   ....[90]....
        /*031c*/ 	.word	0x00009ed0


	//   ....[91]....
        /*0320*/ 	.word	0x00009ef0


	//   ....[92]....
        /*0324*/ 	.word	0x00009fc0


	//   ....[93]....
        /*0328*/ 	.word	0x0000a000


	//   ....[94]....
        /*032c*/ 	.word	0x0000a050


	//   ....[95]....
        /*0330*/ 	.word	0x0000a080


	//   ....[96]....
        /*0334*/ 	.word	0x0000a0a0


	//----- nvinfo : EIATTR_VRC_CTA_INIT_COUNT
	.align		4
.L_3071:
        /*0338*/ 	.byte	0x02, 0x4a
	.zero		1
	.zero		1


	//----- nvinfo : EIATTR_EXIT_INSTR_OFFSETS
	.align		4
        /*033c*/ 	.byte	0x04, 0x1c
        /*033e*/ 	.short	(.L_3073 - .L_3072)


	//   ....[0]....
.L_3072:
        /*0340*/ 	.word	0x0000a140


	//   ....[1]....
        /*0344*/ 	.word	0x0000a3f0


	//----- nvinfo : EIATTR_MAX_THREADS
	.align		4
.L_3073:
        /*0348*/ 	.byte	0x04, 0x05
        /*034a*/ 	.short	(.L_3075 - .L_3074)
.L_3074:
        /*034c*/ 	.word	0x00000020
        /*0350*/ 	.word	0x00000001
        /*0354*/ 	.word	0x00000001


	//----- nvinfo : EIATTR_CRS_STACK_SIZE
	.align		4
.L_3075:
        /*0358*/ 	.byte	0x04, 0x1e
        /*035a*/ 	.short	(.L_3077 - .L_3076)
.L_3076:
        /*035c*/ 	.word	0x00000000


	//----- nvinfo : EIATTR_CBANK_PARAM_SIZE
	.align		4
.L_3077:
        /*0360*/ 	.byte	0x03, 0x19
        /*0362*/ 	.short	0x01f0


	//----- nvinfo : EIATTR_PARAM_CBANK
	.align		4
        /*0364*/ 	.byte	0x04, 0x0a
        /*0366*/ 	.short	(.L_3079 - .L_3078)
	.align		4
.L_3078:
        /*0368*/ 	.word	index@(.nv.constant0._Z25selective_scan_bwd_kernelI32Selective_Scan_bwd_kernel_traitsILi32ELi8ELb0ELb0ELb1ELb1ELb1EN3c108BFloat16ENS1_7complexIfEEEEv12SSMParamsBwd)
        /*036c*/ 	.short	0x0380
        /*036e*/ 	.short	0x01f0


	//----- nvinfo : EIATTR_SW_WAR
	.align		4
.L_3079:
        /*0370*/ 	.byte	0x04, 0x36
        /*0372*/ 	.short	(.L_3081 - .L_3080)
.L_3080:
        /*0374*/ 	.word	0x00000008
.L_3081:


//--------------------- .nv.info._Z25selective_scan_bwd_kernelI32Selective_Scan_bwd_kernel_traitsILi32ELi8ELb0ELb1ELb0ELb0ELb0EN3c108BFloat16ENS1_7complexIfEEEEv12SSMParamsBwd --------------------------
	.section	.nv.info._Z25selective_scan_bwd_kernelI32Selective_Scan_bwd_kernel_traitsILi32ELi8ELb0ELb1ELb0ELb0ELb0EN3c108BFloat16ENS1_7complexIfEEEEv12SSMParamsBwd,"",@"SHT_CUDA_INFO"
	.sectionflags	@""
	.align	4


	//----- nvinfo : EIATTR_CUDA_API_VERSION
	.align		4
        /*0000*/ 	.byte	0x04, 0x37
        /*0002*/ 	.short	(.L_3083 - .L_3082)
.L_3082:
        /*0004*/ 	.word	0x00000082


	//----- nvinfo : EIATTR_KPARAM_INFO
	.align		4
.L_3083:
        /*0008*/ 	.byte	0x04, 0x17
        /*000a*/ 	.short	(.L_3085 - .L_3084)
.L_3084:
        /*000c*/ 	.word	0x00000000
        /*0010*/ 	.short	0x0000
        /*0012*/ 	.short	0x0000
        /*0014*/ 	.byte	0x00, 0xf0, 0xc1, 0x07


	//----- nvinfo : EIATTR_SPARSE_MMA_MASK
	.align		4
.L_3085:
        /*0018*/ 	.byte	0x03, 0x50
        /*001a*/ 	.short	0x0000


	//----- nvinfo : EIATTR_MAXREG_COUNT
	.align		4
        /*001c*/ 	.byte	0x03, 0x1b
        /*001e*/ 	.short	0x00ff


	//----- nvinfo : EIATTR_NUM_BARRIERS
	.align		4
        /*0020*/ 	.byte	0x02, 0x4c
        /*0022*/ 	.byte	0x01
	.zero		1


	//----- nvinfo : EIATTR_MERCURY_ISA_VERSION
	.align		4
        /*0024*/ 	.byte	0x03, 0x5f
        /*0026*/ 	.short	0x0101


	//----- nvinfo : EIATTR_COOP_GROUP_MASK_REGIDS
	.align		4
        /*0028*/ 	.byte	0x04, 0x29
        /*002a*/ 	.short	(.L_3087 - .L_3086)


	//   ....[0]....
.L_3086:
        /*002c*/ 	.word	0xffffffff


	//   ....[1]....
        /*0030*/ 	.word	0xffffffff


	//   ....[2]....
        /*0034*/ 	.word	0xffffffff


	//   ....[3]....
        /*0038*/ 	.word	0xffffffff


	//   ....[4]....
        /*003c*/ 	.word	0xffffffff


	//   ....[5]....
        /*0040*/ 	.word	0xffffffff


	//   ....[6]....
        /*0044*/ 	.word	0xffffffff


	//   ....[7]....
        /*0048*/ 	.word	0xffffffff


	//   ....[8]....
        /*004c*/ 	.word	0xffffffff


	//   ....[9]....
        /*0050*/ 	.word	0xffffffff


	//   ....[10]....
        /*0054*/ 	.word	0xffffffff


	//   ....[11]....
        /*0058*/ 	.word	0xffffffff


	//   ....[12]....
        /*005c*/ 	.word	0xffffffff


	//   ....[13]....
        /*0060*/ 	.word	0xffffffff


	//   ....[14]....
        /*0064*/ 	.word	0xffffffff


	//   ....[15]....
        /*0068*/ 	.word	0xffffffff


	//   ....[16]....
        /*006c*/ 	.word	0xffffffff


	//   ....[17]....
        /*0070*/ 	.word	0xffffffff


	//   ....[18]....
        /*0074*/ 	.word	0xffffffff


	//   ....[19]....
        /*0078*/ 	.word	0xffffffff


	//   ....[20]....
        /*007c*/ 	.word	0xffffffff


	//   ....[21]....
        /*0080*/ 	.word	0xffffffff


	//   ....[22]....
        /*0084*/ 	.word	0xffffffff


	//   ....[23]....
        /*0088*/ 	.word	0xffffffff


	//   ....[24]....
        /*008c*/ 	.word	0xffffffff


	//   ....[25]....
        /*0090*/ 	.word	0xffffffff


	//   ....[26]....
        /*0094*/ 	.word	0xffffffff


	//   ....[27]....
        /*0098*/ 	.word	0xffffffff


	//   ....[28]....
        /*009c*/ 	.word	0xffffffff


	//   ....[29]....
        /*00a0*/ 	.word	0xffffffff


	//   ....[30]....
        /*00a4*/ 	.word	0xffffffff


	//   ....[31]....
        /*00a8*/ 	.word	0xffffffff


	//   ....[32]....
        /*00ac*/ 	.word	0xffffffff


	//   ....[33]....
        /*00b0*/ 	.word	0xffffffff


	//   ....[34]....
        /*00b4*/ 	.word	0xffffffff


	//   ....[35]....
        /*00b8*/ 	.word	0xffffffff


	//   ....[36]....
        /*00bc*/ 	.word	0xffffffff


	//   ....[37]....
        /*00c0*/ 	.word	0xffffffff


	//   ....[38]....
        /*00c4*/ 	.word	0xffffffff


	//   ....[39]....
        /*00c8*/ 	.word	0xffffffff


	//   ....[40]....
        /*00cc*/ 	.word	0xffffffff


	//   ....[41]....
        /*00d0*/ 	.word	0xffffffff


	//   ....[42]....
        /*00d4*/ 	.word	0xffffffff


	//   ....[43]....
        /*00d8*/ 	.word	0xffffffff


	//   ....[44]....
        /*00dc*/ 	.word	0xffffffff


	//   ....[45]....
        /*00e0*/ 	.word	0xffffffff


	//   ....[46]....
        /*00e4*/ 	.word	0xffffffff


	//   ....[47]....
        /*00e8*/ 	.word	0xffffffff


	//   ....[48]....
        /*00ec*/ 	.word	0xffffffff


	//   ....[49]....
        /*00f0*/ 	.word	0xffffffff


	//   ....[50]....
        /*00f4*/ 	.word	0xffffffff


	//   ....[51]....
        /*00f8*/ 	.word	0xffffffff


	//   ....[52]....
        /*00fc*/ 	.word	0xffffffff


	//   ....[53]....
        /*0100*/ 	.word	0xffffffff


	//   ....[54]....
        /*0104*/ 	.word	0xffffffff


	//   ....[55]....
        /*0108*/ 	.word	0xffffffff


	//   ....[56]....
        /*010c*/ 	.word	0xffffffff


	//   ....[57]....
        /*0110*/ 	.word	0xffffffff


	//   ....[58]....
        /*0114*/ 	.word	0xffffffff


	//   ....[59]....
        /*0118*/ 	.word	0xffffffff


	//   ....[60]....
        /*011c*/ 	.word	0xffffffff


	//   ....[61]....
        /*0120*/ 	.word	0xffffffff


	//   ....[62]....
        /*0124*/ 	.word	0xffffffff


	//   ....[63]....
        /*0128*/ 	.word	0xffffffff


	//   ....[64]....
        /*012c*/ 	.word	0xffffffff


	//   ....[65]....
        /*0130*/ 	.word	0xffffffff


	//   ....[66]....
        /*0134*/ 	.word	0xffffffff


	//   ....[67]....
        /*0138*/ 	.word	0xffffffff


	//   ....[68]....
        /*013c*/ 	.word	0xffffffff


	//   ....[69]....
        /*0140*/ 	.word	0xffffffff


	//   ....[70]....
        /*0144*/ 	.word	0xffffffff


	//   ....[71]....
        /*0148*/ 	.word	0xffffffff


	//   ....[72]....
        /*014c*/ 	.word	0xffffffff


	//   ....[73]....
        /*0150*/ 	.word	0xffffffff


	//   ....[74]....
        /*0154*/ 	.word	0xffffffff


	//   ....[75]....
        /*0158*/ 	.word	0xffffffff


	//   ....[76]....
        /*015c*/ 	.word	0xffffffff


	//   ....[77]....
        /*0160*/ 	.word	0xffffffff


	//   ....[78]....
        /*0164*/ 	.word	0xffffffff


	//   ....[79]....
        /*0168*/ 	.word	0xffffffff


	//   ....[80]....
        /*016c*/ 	.word	0xffffffff


	//   ....[81]....
        /*0170*/ 	.word	0xffffffff


	//   ....[82]....
        /*0174*/ 	.word	0xffffffff


	//   ....[83]....
        /*0178*/ 	.word	0xffffffff


	//   ....[84]....
        /*017c*/ 	.word	0xffffffff


	//   ....[85]....
        /*0180*/ 	.word	0xffffffff


	//   ....[86]....
        /*0184*/ 	.word	0xffffffff


	//   ....[87]....
        /*0188*/ 	.word	0xffffffff


	//   ....[88]....
        /*018c*/ 	.word	0xffffffff


	//   ....[89]....
        /*0190*/ 	.word	0xffffffff


	//   ....[90]....
        /*0194*/ 	.word	0xffffffff


	//   ....[91]....
        /*0198*/ 	.word	0xffffffff


	//----- nvinfo : EIATTR_COOP_GROUP_INSTR_OFFSETS
	.align		4
.L_3087:
        /*019c*/ 	.byte	0x04, 0x28
        /*019e*/ 	.short	(.L_3089 - .L_3088)


	//   ....[0]....
.L_3088:
        /*01a0*/ 	.word	0x00001270


	//   ....[1]....
        /*01a4*/ 	.word	0x00001480


	//   ....[2]....
        /*01a8*/ 	.word	0x00001790


	//   ....[3]....
        /*01ac*/ 	.word	0x00002700


	//   ....[4]....
        /*01b0*/ 	.word	0x00003520


	//   ....[5]....
        /*01b4*/ 	.word	0x00003560


	//   ....[6]....
        /*01b8*/ 	.word	0x00003600


	//   ....[7]....
        /*01bc*/ 	.word	0x00003610


	//   ....[8]....
        /*01c0*/ 	.word	0x00003680


	//   ....[9]....
        /*01c4*/ 	.word	0x00003690


	//   ....[10]....
        /*01c8*/ 	.word	0x000036f0


	//   ....[11]....
        /*01cc*/ 	.word	0x00003700


	//   ....[12]....
        /*01d0*/ 	.word	0x00003770


	//   ....[13]....
        /*01d4*/ 	.word	0x000037a0


	//   ....[14]....
        /*01d8*/ 	.word	0x000037e0


	//   ....[15]....
        /*01dc*/ 	.word	0x000037f0


	//   ....[16]....
        /*01e0*/ 	.word	0x00003880


	//   ....[17]....
        /*01e4*/ 	.word	0x000038b0


	//   ....[18]....
        /*01e8*/ 	.word	0x000038d0


	//   ....[19]....
        /*01ec*/ 	.word	0x000038e0


	//   ....[20]....
        /*01f0*/ 	.word	0x00003980


	//   ....[21]....
        /*01f4*/ 	.word	0x000039b0


	//   ....[22]....
        /*01f8*/ 	.word	0x000039c0


	//   ....[23]....
        /*01fc*/ 	.word	0x000039d0


	//   ....[24]....
        /*0200*/ 	.word	0x00003b70


	//   ....[25]....
        /*0204*/ 	.word	0x00003bb0


	//   ....[26]....
        /*0208*/ 	.word	0x00003eb0


	//   ....[27]....
        /*020c*/ 	.word	0x00003ee0


	//   ....[28]....
        /*0210*/ 	.word	0x00003f10


	//   ....[29]....
        /*0214*/ 	.word	0x00003f20


	//   ....[30]....
        /*0218*/ 	.word	0x00003f30


	//   ....[31]....
        /*021c*/ 	.word	0x00003f40


	//   ....[32]....
        /*0220*/ 	.word	0x00003f50


	//   ....[33]....
        /*0224*/ 	.word	0x00003f60


	//   ....[34]....
        /*0228*/ 	.word	0x00004070


	//   ....[35]....
        /*022c*/ 	.word	0x000040b0


	//   ....[36]....
        /*0230*/ 	.word	0x000040c0


	//   ....[37]....
        /*0234*/ 	.word	0x000040d0


	//   ....[38]....
        /*0238*/ 	.word	0x000041c0


	//   ....[39]....
        /*023c*/ 	.word	0x000041e0


	//   ....[40]....
        /*0240*/ 	.word	0x000041f0


	//   ....[41]....
        /*0244*/ 	.word	0x00004200


	//   ....[42]....
        /*0248*/ 	.word	0x000042e0


	//   ....[43]....
        /*024c*/ 	.word	0x00004300


	//   ....[44]....
        /*0250*/ 	.word	0x00004310


	//   ....[45]....
        /*0254*/ 	.word	0x00004320


	//   ....[46]....
        /*0258*/ 	.word	0x00004400


	//   ....[47]....
        /*025c*/ 	.word	0x00004420


	//   ....[48]....
        /*0260*/ 	.word	0x00004430


	//   ....[49]....
        /*0264*/ 	.word	0x00004440


	//   ....[50]....
        /*0268*/ 	.word	0x00004530


	//   ....[51]....
        /*026c*/ 	.word	0x00004570


	//   ....[52]....
        /*0270*/ 	.word	0x000045b0


	//   ....[53]....
        /*0274*/ 	.word	0x000045f0


	//   ....[54]....
        /*0278*/ 	.word	0x00004620


	//   ....[55]....
        /*027c*/ 	.word	0x00004640


	//   ....[56]....
        /*0280*/ 	.word	0x00004650


	//   ....[57]....
        /*0284*/ 	.word	0x00004660


	//   ....[58]....
        /*0288*/ 	.word	0x00004690


	//   ....[59]....
        /*028c*/ 	.word	0x000046e0


	//   ....[60]....
        /*0290*/ 	.word	0x00005c40


	//   ....[61]....
        /*0294*/ 	.word	0x00005c80


	//   ....[62]....
        /*0298*/ 	.word	0x00005c90


	//   ....[63]....
        /*029c*/ 	.word	0x00005ca0


	//   ....[64]....
        /*02a0*/ 	.word	0x00005cf0


	//   ....[65]....
        /*02a4*/ 	.word	0x00005d20


	//   ....[66]....
        /*02a8*/ 	.word	0x00005d60


	//   ....[67]....
        /*02ac*/ 	.word	0x00005da0


	//   ....[68]....
        /*02b0*/ 	.word	0x00005eb0


	//   ....[69]....
        /*02b4*/ 	.word	0x00005ef0


	//   ....[70]....
        /*02b8*/ 	.word	0x00005f30


	//   ....[71]....
        /*02bc*/ 	.word	0x00005f70


	//   ....[72]....
        /*02c0*/ 	.word	0x00006080


	//   ....[73]....
        /*02c4*/ 	.word	0x000060c0


	//   ....[74]....
        /*02c8*/ 	.word	0x00006100


	//   ....[75]....
        /*02cc*/ 	.word	0x00006140


	//   ....[76]....
        /*02d0*/ 	.word	0x00006290


	//   ....[77]....
        /*02d4*/ 	.word	0x000062d0


	//   ....[78]....
        /*02d8*/ 	.word	0x000062e0


	//   ....[79]....
        /*02dc*/ 	.word	0x000062f0


	//   ....[80]....
        /*02e0*/ 	.word	0x00006750


	//   ....[81]....
        /*02e4*/ 	.word	0x00006b80


	//   ....[82]....
        /*02e8*/ 	.word	0x00006f00


	//   ....[83]....
        /*02ec*/ 	.word	0x00006f50


	//   ....[84]....
        /*02f0*/ 	.word	0x00006fa0


	//   ....[85]....
        /*02f4*/ 	.word	0x00006fd0


	//   ....[86]....
        /*02f8*/ 	.word	0x00006ff0


	//   ....[87]....
        /*02fc*/ 	.word	0x000070c0


	//   ....[88]....
        /*0300*/ 	.word	0x00007100


	//   ....[89]....
        /*0304*/ 	.word	0x00007150


	//   ....[90]....
        /*0308*/ 	.word	0x00007180


	//   ....[91]....
        /*030c*/ 	.word	0x000071a0


	//----- nvinfo : EIATTR_VRC_CTA_INIT_COUNT
	.align		4
.L_3089:
        /*0310*/ 	.byte	0x02, 0x4a
	.zero		1
	.zero		1


	//----- nvinfo : EIATTR_EXIT_INSTR_OFFSETS
	.align		4
        /*0314*/ 	.byte	0x04, 0x1c
        /*0316*/ 	.short	(.L_3091 - .L_3090)


	//   ....[0]....
.L_3090:
        /*0318*/ 	.word	0x00007240


	//   ....[1]....
        /*031c*/ 	.word	0x000074c0


	//----- nvinfo : EIATTR_MAX_THREADS
	.align		4
.L_3091:
        /*0320*/ 	.byte	0x04, 0x05
        /*0322*/ 	.short	(.L_3093 - .L_3092)
.L_3092:
        /*0324*/ 	.word	0x00000020
        /*0328*/ 	.word	0x00000001
        /*032c*/ 	.word	0x00000001


	//----- nvinfo : EIATTR_CRS_STACK_SIZE
	.align		4
.L_3093:
        /*0330*/ 	.byte	0x04, 0x1e
        /*0332*/ 	.short	(.L_3095 - .L_3094)
.L_3094:
        /*0334*/ 	.word	0x00000000


	//----- nvinfo : EIATTR_CBANK_PARAM_SIZE
	.align		4
.L_3095:
        /*0338*/ 	.byte	0x03, 0x19
        /*033a*/ 	.short	0x01f0


	//----- nvinfo : EIATTR_PARAM_CBANK
	.align		4
        /*033c*/ 	.byte	0x04, 0x0a
        /*033e*/ 	.short	(.L_3097 - .L_3096)
	.align		4
.L_3096:
        /*0340*/ 	.word	index@(.nv.constant0._Z25selective_scan_bwd_kernelI32Selective_Scan_bwd_kernel_traitsILi32ELi8ELb0ELb1ELb0ELb0ELb0EN3c108BFloat16ENS1_7complexIfEEEEv12SSMParamsBwd)
        /*0344*/ 	.short	0x0380
        /*0346*/ 	.short	0x01f0


	//----- nvinfo : EIATTR_SW_WAR
	.align		4
.L_3097:
        /*0348*/ 	.byte	0x04, 0x36
        /*034a*/ 	.short	(.L_3099 - .L_3098)
.L_3098:
        /*034c*/ 	.word	0x00000008
.L_3099:


//--------------------- .nv.info._Z25selective_scan_bwd_kernelI32Selective_Scan_bwd_kernel_traitsILi32ELi8ELb0ELb1ELb0ELb0ELb1EN3c108BFloat16ENS1_7complexIfEEEEv12SSMParamsBwd --------------------------
	.section	.nv.info._Z25selective_scan_bwd_kernelI32Selective_Scan_bwd_kernel_traitsILi32ELi8ELb0ELb1ELb0ELb0ELb1EN3c108BFloat16ENS1_7complexIfEEEEv12SSMParamsBwd,"",@"SHT_CUDA_INFO"
	.sectionflags	@""
	.align	4


	//----- nvinfo : EIATTR_CUDA_API_VERSION
	.align		4
        /*0000*/ 	.byte	0x04, 0x37
        /*0002*/ 	.short	(.L_3101 - .L_3100)
.L_3100:
        /*0004*/ 	.word	0x00000082


	//----- nvinfo : EIATTR_KPARAM_INFO
	.align		4
.L_3101:
        /*0008*/ 	.byte	0x04, 0x17
        /*000a*/ 	.short	(.L_3103 - .L_3102)
.L_3102:
        /*000c*/ 	.word	0x00000000
        /*0010*/ 	.short	0x0000
        /*0012*/ 	.short	0x0000
        /*0014*/ 	.byte	0x00, 0xf0, 0xc1, 0x07


	//----- nvinfo : EIATTR_SPARSE_MMA_MASK
	.align		4
.L_3103:
        /*0018*/ 	.byte	0x03, 0x50
        /*001a*/ 	.short	0x0000


	//----- nvinfo : EIATTR_MAXREG_COUNT
	.align		4
        /*001c*/ 	.byte	0x03, 0x1b
        /*001e*/ 	.short	0x00ff


	//----- nvinfo : EIATTR_NUM_BARRIERS
	.align		4
        /*0020*/ 	.byte	0x02, 0x4c
        /*0022*/ 	.byte	0x01
	.zero		1


	//----- nvinfo : EIATTR_MERCURY_ISA_VERSION
	.align		4
        /*0024*/ 	.byte	0x03, 0x5f
        /*0026*/ 	.short	0x0101


	//----- nvinfo : EIATTR_COOP_GROUP_MASK_REGIDS
	.align		4
        /*0028*/ 	.byte	0x04, 0x29
        /*002a*/ 	.short	(.L_3105 - .L_3104)


	//   ....[0]....
.L_3104:
        /*002c*/ 	.word	0xffffffff


	//   ....[1]....
        /*0030*/ 	.word	0xffffffff


	//   ....[2]....
        /*0034*/ 	.word	0xffffffff


	//   ....[3]....
        /*0038*/ 	.word	0xffffffff


	//   ....[4]....
        /*003c*/ 	.word	0xffffffff


	//   ....[5]....
        /*0040*/ 	.word	0xffffffff


	//   ....[6]....
        /*0044*/ 	.word	0xffffffff


	//   ....[7]....
        /*0048*/ 	.word	0xffffffff


	//   ....[8]....
        /*004c*/ 	.word	0xffffffff


	//   ....[9]....
        /*0050*/ 	.word	0xffffffff


	//   ....[10]....
        /*0054*/ 	.word	0xffffffff


	//   ....[11]....
        /*0058*/ 	.word	0xffffffff


	//   ....[12]....
        /*005c*/ 	.word	0xffffffff


	//   ....[13]....
        /*0060*/ 	.word	0xffffffff


	//   ....[14]....
        /*0064*/ 	.word	0xffffffff


	//   ....[15]....
        /*0068*/ 	.word	0xffffffff


	//   ....[16]....
        /*006c*/ 	.word	0xffffffff


	//   ....[17]....
        /*0070*/ 	.word	0xffffffff


	//   ....[18]....
        /*0074*/ 	.word	0xffffffff


	//   ....[19]....
        /*0078*/ 	.word	0xffffffff


	//   ....[20]....
        /*007c*/ 	.word	0xffffffff


	//   ....[21]....
        /*0080*/ 	.word	0xffffffff


	//   ....[22]....
        /*0084*/ 	.word	0xffffffff


	//   ....[23]....
        /*0088*/ 	.word	0xffffffff


	//   ....[24]....
        /*008c*/ 	.word	0xffffffff


	//   ....[25]....
        /*0090*/ 	.word	0xffffffff


	//   ....[26]....
        /*0094*/ 	.word	0xffffffff


	//   ....[27]....
        /*0098*/ 	.word	0xffffffff


	//   ....[28]....
        /*009c*/ 	.word	0xffffffff


	//   ....[29]....
        /*00a0*/ 	.word	0xffffffff


	//   ....[30]....
        /*00a4*/ 	.word	0xffffffff


	//   ....[31]....
        /*00a8*/ 	.word	0xffffffff


	//   ....[32]....
        /*00ac*/ 	.word	0xffffffff


	//   ....[33]....
        /*00b0*/ 	.word	0xffffffff


	//   ....[34]....
        /*00b4*/ 	.word	0xffffffff


	//   ....[35]....
        /*00b8*/ 	.word	0xffffffff


	//   ....[36]....
        /*00bc*/ 	.word	0xffffffff


	//   ....[37]....
        /*00c0*/ 	.word	0xffffffff


	//   ....[38]....
        /*00c4*/ 	.word	0xffffffff


	//   ....[39]....
        /*00c8*/ 	.word	0xffffffff


	//   ....[40]....
        /*00cc*/ 	.word	0xffffffff


	//   ....[41]....
        /*00d0*/ 	.word	0xffffffff


	//   ....[42]....
        /*00d4*/ 	.word	0xffffffff


	//   ....[43]....
        /*00d8*/ 	.word	0xffffffff


	//   ....[44]....
        /*00dc*/ 	.word	0xffffffff


	//   ....[45]....
        /*00e0*/ 	.word	0xffffffff


	//   ....[46]....
        /*00e4*/ 	.word	0xffffffff


	//   ....[47]....
        /*00e8*/ 	.word	0xffffffff


	//   ....[48]....
        /*00ec*/ 	.word	0xffffffff


	//   ....[49]....
        /*00f0*/ 	.word	0xffffffff


	//   ....[50]....
        /*00f4*/ 	.word	0xffffffff


	//   ....[51]....
        /*00f8*/ 	.word	0xffffffff


	//   ....[52]....
        /*00fc*/ 	.word	0xffffffff


	//   ....[53]....
        /*0100*/ 	.word	0xffffffff


	//   ....[54]....
        /*0104*/ 	.word	0xffffffff


	//   ....[55]....
        /*0108*/ 	.word	0xffffffff


	//   ....[56]....
        /*010c*/ 	.word	0xffffffff


	//   ....[57]....
        /*0110*/ 	.word	0xffffffff


	//   ....[58]....
        /*0114*/ 	.word	0xffffffff


	//   ....[59]....
        /*0118*/ 	.word	0xffffffff


	//   ....[60]....
        /*011c*/ 	.word	0xffffffff


	//   ....[61]....
        /*0120*/ 	.word	0xffffffff


	//   ....[62]....
        /*0124*/ 	.word	0xffffffff


	//   ....[63]....
        /*0128*/ 	.word	0xffffffff


	//   ....[64]....
        /*012c*/ 	.word	0xffffffff


	//   ....[65]....
        /*0130*/ 	.word	0xffffffff


	//   ....[66]....
        /*0134*/ 	.word	0xffffffff


	//   ....[67]....
        /*0138*/ 	.word	0xffffffff


	//   ....[68]....
        /*013c*/ 	.word	0xffffffff


	//   ....[69]....
        /*0140*/ 	.word	0xffffffff


	//   ....[70]....
        /*0144*/ 	.word	0xffffffff


	//   ....[71]....
        /*0148*/ 	.word	0xffffffff


	//   ....[72]....
        /*014c*/ 	.word	0xffffffff


	//   ....[73]....
        /*0150*/ 	.word	0xffffffff


	//   ....[74]....
        /*0154*/ 	.word	0xffffffff


	//   ....[75]....
        /*0158*/ 	.word	0xffffffff


	//   ....[76]....
        /*015c*/ 	.word	0xffffffff


	//   ....[77]....
        /*0160*/ 	.word	0xffffffff


	//   ....[78]....
        /*0164*/ 	.word	0xffffffff


	//   ....[79]....
        /*0168*/ 	.word	0xffffffff


	//   ....[80]....
        /*016c*/ 	.word	0xffffffff


	//   ....[81]....
        /*0170*/ 	.word	0xffffffff


	//   ....[82]....
        /*0174*/ 	.word	0xffffffff


	//   ....[83]....
        /*0178*/ 	.word	0xffffffff


	//   ....[84]....
        /*017c*/ 	.word	0xffffffff


	//   ....[85]....
        /*0180*/ 	.word	0xffffffff


	//   ....[86]....
        /*0184*/ 	.word	0xffffffff


	//   ....[87]....
        /*0188*/ 	.word	0xffffffff


	//   ....[88]....
        /*018c*/ 	.word	0xffffffff


	//   ....[89]....
        /*0190*/ 	.word	0xffffffff


	//   ....[90]....
        /*0194*/ 	.word	0xffffffff


	//   ....[91]....
        /*0198*/ 	.word	0xffffffff


	//   ....[92]....
        /*019c*/ 	.word	0xffffffff


	//   ....[93]....
        /*01a0*/ 	.word	0xffffffff


	//   ....[94]....
        /*01a4*/ 	.word	0xffffffff


	//   ....[95]....
        /*01a8*/ 	.word	0xffffffff


	//----- nvinfo : EIATTR_COOP_GROUP_INSTR_OFFSETS
	.align		4
.L_3105:
        /*01ac*/ 	.byte	0x04, 0x28
        /*01ae*/ 	.short	(.L_3107 - .L_3106)


	//   ....[0]....
.L_3106:
        /*01b0*/ 	.word	0x000013c0


	//   ....[1]....
        /*01b4*/ 	.word	0x00001670


	//   ....[2]....
        /*01b8*/ 	.word	0x000018c0


	//   ....[3]....
        /*01bc*/ 	.word	0x00001aa0


	//   ....[4]....
        /*01c0*/ 	.word	0x00001f10


	//   ....[5]....
        /*01c4*/ 	.word	0x00002490


	//   ....[6]....
        /*01c8*/ 	.word	0x000029c0


	//   ....[7]....
        /*01cc*/ 	.word	0x00003b30


	//   ....[8]....
        /*01d0*/ 	.word	0x00004970


	//   ....[9]....
        /*01d4*/ 	.word	0x000049a0


	//   ....[10]....
        /*01d8*/ 	.word	0x00004a10


	//   ....[11]....
        /*01dc*/ 	.word	0x00004a20


	//   ....[12]....
        /*01e0*/ 	.word	0x00004a90


	//   ....[13]....
        /*01e4*/ 	.word	0x00004aa0


	//   ....[14]....
        /*01e8*/ 	.word	0x00004af0


	//   ....[15]....
        /*01ec*/ 	.word	0x00004b10


	//   ....[16]....
        /*01f0*/ 	.word	0x00004b80


	//   ....[17]....
        /*01f4*/ 	.word	0x00004bb0


	//   ....[18]....
        /*01f8*/ 	.word	0x00004be0


	//   ....[19]....
        /*01fc*/ 	.word	0x00004bf0


	//   ....[20]....
        /*0200*/ 	.word	0x00004c90


	//   ....[21]....
        /*0204*/ 	.word	0x00004cc0


	//   ....[22]....
        /*0208*/ 	.word	0x00004cd0


	//   ....[23]....
        /*020c*/ 	.word	0x00004ce0


	//   ....[24]....
        /*0210*/ 	.word	0x00004da0


	//   ....[25]....
        /*0214*/ 	.word	0x00004db0


	//   ....[26]....
        /*0218*/ 	.word	0x00004dc0


	//   ....[27]....
        /*021c*/ 	.word	0x00004dd0


	//   ....[28]....
        /*0220*/ 	.word	0x00005310


	//   ....[29]....
        /*0224*/ 	.word	0x00005340


	//   ....[30]....
        /*0228*/ 	.word	0x00005360


	//   ....[31]....
        /*022c*/ 	.word	0x00005370


	//   ....[32]....
        /*0230*/ 	.word	0x00005380


	//   ....[33]....
        /*0234*/ 	.word	0x00005390


	//   ....[34]....
        /*0238*/ 	.word	0x000053a0


	//   ....[35]....
        /*023c*/ 	.word	0x000053b0


	//   ....[36]....
        /*0240*/ 	.word	0x000053c0


	//   ....[37]....
        /*0244*/ 	.word	0x000053d0


	//   ....[38]....
        /*0248*/ 	.word	0x000054d0


	//   ....[39]....
        /*024c*/ 	.word	0x00005500


	//   ....[40]....
        /*0250*/ 	.word	0x00005520


	//   ....[41]....
        /*0254*/ 	.word	0x00005530


	//   ....[42]....
        /*0258*/ 	.word	0x00005610


	//   ....[43]....
        /*025c*/ 	.word	0x00005630


	//   ....[44]....
        /*0260*/ 	.word	0x00005640


	//   ....[45]....
        /*0264*/ 	.word	0x00005650


	//   ....[46]....
        /*0268*/ 	.word	0x00005730


	//   ....[47]....
        /*026c*/ 	.word	0x00005750


	//   ....[48]....
        /*0270*/ 	.word	0x00005760


	//   ....[49]....
        /*0274*/ 	.word	0x00005770


	//   ....[50]....
        /*0278*/ 	.word	0x00005850


	//   ....[51]....
        /*027c*/ 	.word	0x00005870


	//   ....[52]....
        /*0280*/ 	.word	0x00005880


	//   ....[53]....
        /*0284*/ 	.word	0x00005890


	//   ....[54]....
        /*0288*/ 	.word	0x00005970


	//   ....[55]....
        /*028c*/ 	.word	0x000059c0


	//   ....[56]....
        /*0290*/ 	.word	0x00005a00


	//   ....[57]....
        /*0294*/ 	.word	0x00005a20


	//   ....[58]....
        /*0298*/ 	.word	0x00005a50


	//   ....[59]....
        /*029c*/ 	.word	0x00005a80


	//   ....[60]....
        /*02a0*/ 	.word	0x00005a90


	//   ....[61]....
        /*02a4*/ 	.word	0x00005aa0


	//   ....[62]....
        /*02a8*/ 	.word	0x00005ac0


	//   ....[63]....
        /*02ac*/ 	.word	0x00005ae0


	//   ....[64]....
        /*02b0*/ 	.word	0x00007090


	//   ....[65]....
        /*02b4*/ 	.word	0x000070d0


	//   ....[66]....
        /*02b8*/ 	.word	0x000070e0


	//   ....[67]....
        /*02bc*/ 	.word	0x000070f0


	//   ....[68]....
        /*02c0*/ 	.word	0x00007160


	//   ....[69]....
        /*02c4*/ 	.word	0x000071a0


	//   ....[70]....
        /*02c8*/ 	.word	0x000071e0


	//   ....[71]....
        /*02cc*/ 	.word	0x00007220


	//   ....[72]....
        /*02d0*/ 	.word	0x00007330


	//   ....[73]....
        /*02d4*/ 	.word	0x00007370


	//   ....[74]....
        /*02d8*/ 	.word	0x000073b0


	//   ....[75]....
        /*02dc*/ 	.word	0x000073f0


	//   ....[76]....
        /*02e0*/ 	.word	0x00007500


	//   ....[77]....
        /*02e4*/ 	.word	0x00007550


	//   ....[78]....
        /*02e8*/ 	.word	0x00007590


	//   ....[79]....
        /*02ec*/ 	.word	0x000075d0


	//   ....[80]....
        /*02f0*/ 	.word	0x00007700


	//   ....[81]....
        /*02f4*/ 	.word	0x00007720


	//   ....[82]....
        /*02f8*/ 	.word	0x00007730


	//   ....[83]....
        /*02fc*/ 	.word	0x00007740


	//   ....[84]....
        /*0300*/ 	.word	0x00007b90


	//   ....[85]....
        /*0304*/ 	.word	0x00007f90


	//   ....[86]....
        /*0308*/ 	.word	0x00008330


	//   ....[87]....
        /*030c*/ 	.word	0x00008380


	//   ....[88]....
        /*0310*/ 	.word	0x000083d0


	//   ....[89]....
        /*0314*/ 	.word	0x00008400


	//   ....[90]....
        /*0318*/ 	.word	0x00008420


	//   ....[91]....
        /*031c*/ 	.word	0x000084f0


	//   ....[92]....
        /*0320*/ 	.word	0x00008530


	//   ....[93]....
        /*0324*/ 	.word	0x00008580


	//   ....[94]....
        /*0328*/ 	.word	0x000085b0


	//   ....[95]....
        /*032c*/ 	.word	0x000085d0


	//----- nvinfo : EIATTR_VRC_CTA_INIT_COUNT
	.align		4
.L_3107:
        /*0330*/ 	.byte	0x02, 0x4a
	.zero		1
	.zero		1


	//----- nvinfo : EIATTR_EXIT_INSTR_OFFSETS
	.align		4
        /*0334*/ 	.byte	0x04, 0x1c
        /*0336*/ 	.short	(.L_3109 - .L_3108)


	//   ....[0]....
.L_3108:
        /*0338*/ 	.word	0x00008670


	//   ....[1]....
        /*033c*/ 	.word	0x000088f0


	//----- nvinfo : EIATTR_MAX_THREADS
	.align		4
.L_3109:
        /*0340*/ 	.byte	0x04, 0x05
        /*0342*/ 	.short	(.L_3111 - .L_3110)
.L_3110:
        /*0344*/ 	.word	0x00000020
        /*0348*/ 	.word	0x00000001
        /*034c*/ 	.word	0x00000001


	//----- nvinfo : EIATTR_CRS_STACK_SIZE
	.align		4
.L_3111:
        /*0350*/ 	.byte	0x04, 0x1e
        /*0352*/ 	.short	(.L_3113 - .L_3112)
.L_3112:
        /*0354*/ 	.word	0x00000000


	//----- nvinfo : EIATTR_CBANK_PARAM_SIZE
	.align		4
.L_3113:
        /*0358*/ 	.byte	0x03, 0x19
        /*035a*/ 	.short	0x01f0


	//----- nvinfo : EIATTR_PARAM_CBANK
	.align		4
        /*035c*/ 	.byte	0x04, 0x0a
        /*035e*/ 	.short	(.L_3115 - .L_3114)
	.align		4
.L_3114:
        /*0360*/ 	.word	index@(.nv.constant0._Z25selective_scan_bwd_kernelI32Selective_Scan_bwd_kernel_traitsILi32ELi8ELb0ELb1ELb0ELb0ELb1EN3c108BFloat16ENS1_7complexIfEEEEv12SSMParamsBwd)
        /*0364*/ 	.short	0x0380
        /*0366*/ 	.short	0x01f0


	//----- nvinfo : EIATTR_SW_WAR
	.align		4
.L_3115:
        /*0368*/ 	.byte	0x04, 0x36
        /*036a*/ 	.short	(.L_3117 - .L_3116)
.L_3116:
        /*036c*/ 	.word	0x00000008
.L_3117:


//--------------------- .nv.info._Z25selective_scan_bwd_kernelI32Selective_Scan_bwd_kernel_traitsILi32ELi8ELb0ELb1ELb0ELb1ELb0EN3c108BFloat16ENS1_7complexIfEEEEv12SSMParamsBwd --------------------------
	.section	.nv.info._Z25selective_scan_bwd_kernelI32Selective_Scan_bwd_kernel_traitsILi32ELi8ELb0ELb1ELb0ELb1ELb0EN3c108BFloat16ENS1_7complexIfEEEEv12SSMParamsBwd,"",@"SHT_CUDA_INFO"
	.sectionflags	@""
	.align	4


	//----- nvinfo : EIATTR_CUDA_API_VERSION
	.align		4
        /*0000*/ 	.byte	0x04, 0x37
        /*0002*/ 	.short	(.L_3119 - .L_3118)
.L_3118:
        /*0004*/ 	.word	0x00000082


	//----- nvinfo : EIATTR_KPARAM_INFO
	.align		4
.L_3119:
        /*0008*/ 	.byte	0x04, 0x17
        /*000a*/ 	.short	(.L_3121 - .L_3120)
.L_3120:
        /*000c*/ 	.word	0x00000000
        /*0010*/ 	.short	0x0000
        /*0012*/ 	.short	0x0000
        /*0014*/ 	.byte	0x00, 0xf0, 0xc1, 0x07


	//----- nvinfo : EIATTR_SPARSE_MMA_MASK
	.align		4
.L_3121:
        /*0018*/ 	.byte	0x03, 0x50
        /*001a*/ 	.short	0x0000


	//----- nvinfo : EIATTR_MAXREG_COUNT
	.align		4
        /*001c*/ 	.byte	0x03, 0x1b
        /*001e*/ 	.short	0x00ff


	//----- nvinfo : EIATTR_NUM_BARRIERS
	.align		4
        /*0020*/ 	.byte	0x02, 0x4c
        /*0022*/ 	.byte	0x01
	.zero		1


	//----- nvinfo : EIATTR_MERCURY_ISA_VERSION
	.align		4
        /*0024*/ 	.byte	0x03, 0x5f
        /*0026*/ 	.short	0x0101


	//----- nvinfo : EIATTR_COOP_GROUP_MASK_REGIDS
	.align		4
        /*0028*/ 	.byte	0x04, 0x29
        /*002a*/ 	.short	(.L_3123 - .L_3122)


	//   ....[0]....
.L_3122:
        /*002c*/ 	.word	0xffffffff


	//   ....[1]....
        /*0030*/ 	.word	0xffffffff


	//   ....[2]....
        /*0034*/ 	.word	0xffffffff


	//   ....[3]....
        /*0038*/ 	.word	0xffffffff


	//   ....[4]....
        /*003c*/ 	.word	0xffffffff


	//   ....[5]....
        /*0040*/ 	.word	0xffffffff


	//   ....[6]....
        /*0044*/ 	.word	0xffffffff


	//   ....[7]....
        /*0048*/ 	.word	0xffffffff


	//   ....[8]....
        /*004c*/ 	.word	0xffffffff


	//   ....[9]....
        /*0050*/ 	.word	0xffffffff


	//   ....[10]....
        /*0054*/ 	.word	0xffffffff


	//   ....[11]....
        /*0058*/ 	.word	0xffffffff


	//   ....[12]....
        /*005c*/ 	.word	0xffffffff


	//   ....[13]....
        /*0060*/ 	.word	0xffffffff


	//   ....[14]....
        /*0064*/ 	.word	0xffffffff


	//   ....[15]....
        /*0068*/ 	.word	0xffffffff


	//   ....[16]....
        /*006c*/ 	.word	0xffffffff


	//   ....[17]....
        /*0070*/ 	.word	0xffffffff


	//   ....[18]....
        /*0074*/ 	.word	0xffffffff


	//   ....[19]....
        /*0078*/ 	.word	0xffffffff


	//   ....[20]....
        /*007c*/ 	.word	0xffffffff


	//   ....[21]....
        /*0080*/ 	.word	0xffffffff


	//   ....[22]....
        /*0084*/ 	.word	0xffffffff


	//   ....[23]....
        /*0088*/ 	.word	0xffffffff


	//   ....[24]....
        /*008c*/ 	.word	0xffffffff


	//   ....[25]....
        /*0090*/ 	.word	0xffffffff


	//   ....[26]....
        /*0094*/ 	.word	0xffffffff


	//   ....[27]....
        /*0098*/ 	.word	0xffffffff


	//   ....[28]....
        /*009c*/ 	.word	0xffffffff


	//   ....[29]....
        /*00a0*/ 	.word	0xffffffff


	//   ....[30]....
        /*00a4*/ 	.word	0xffffffff


	//   ....[31]....
        /*00a8*/ 	.word	0xffffffff


	//   ....[32]....
        /*00ac*/ 	.word	0xffffffff


	//   ....[33]....
        /*00b0*/ 	.word	0xffffffff


	//   ....[34]....
        /*00b4*/ 	.word	0xffffffff


	//   ....[35]....
        /*00b8*/ 	.word	0xffffffff


	//   ....[36]....
        /*00bc*/ 	.word	0xffffffff


	//   ....[37]....
        /*00c0*/ 	.word	0xffffffff


	//   ....[38]....
        /*00c4*/ 	.word	0xffffffff


	//   ....[39]....
        /*00c8*/ 	.word	0xffffffff


	//   ....[40]....
        /*00cc*/ 	.word	0xffffffff


	//   ....[41]....
        /*00d0*/ 	.word	0xffffffff


	//   ....[42]....
        /*00d4*/ 	.word	0xffffffff


	//   ....[43]....
        /*00d8*/ 	.word	0xffffffff


	//   ....[44]....
        /*00dc*/ 	.word	0xffffffff


	//   ....[45]....
        /*00e0*/ 	.word	0xffffffff


	//   ....[46]....
        /*00e4*/ 	.word	0xffffffff


	//   ....[47]....
        /*00e8*/ 	.word	0xffffffff


	//   ....[48]....
        /*00ec*/ 	.word	0xffffffff


	//   ....[49]....
        /*00f0*/ 	.word	0xffffffff


	//   ....[50]....
        /*00f4*/ 	.word	0xffffffff


	//   ....[51]....
        /*00f8*/ 	.word	0xffffffff


	//   ....[52]....
        /*00fc*/ 	.word	0xffffffff


	//   ....[53]....
        /*0100*/ 	.word	0xffffffff


	//   ....[54]....
        /*0104*/ 	.word	0xffffffff


	//   ....[55]....
        /*0108*/ 	.word	0xffffffff


	//   ....[56]....
        /*010c*/ 	.word	0xffffffff


	//   ....[57]....
        /*0110*/ 	.word	0xffffffff


	//   ....[58]....
        /*0114*/ 	.word	0xffffffff


	//   ....[59]....
        /*0118*/ 	.word	0xffffffff


	//   ....[60]....
        /*011c*/ 	.word	0xffffffff


	//   ....[61]....
        /*0120*/ 	.word	0xffffffff


	//   ....[62]....
        /*0124*/ 	.word	0xffffffff


	//   ....[63]....
        /*0128*/ 	.word	0xffffffff


	//   ....[64]....
        /*012c*/ 	.word	0xffffffff


	//   ....[65]....
        /*0130*/ 	.word	0xffffffff


	//   ....[66]....
        /*0134*/ 	.word	0xffffffff


	//   ....[67]....
        /*0138*/ 	.word	0xffffffff


	//   ....[68]....
        /*013c*/ 	.word	0xffffffff


	//   ....[69]....
        /*0140*/ 	.word	0xffffffff


	//   ....[70]....
        /*0144*/ 	.word	0xffffffff


	//   ....[71]....
        /*0148*/ 	.word	0xffffffff


	//   ....[72]....
        /*014c*/ 	.word	0xffffffff


	//   ....[73]....
        /*0150*/ 	.word	0xffffffff


	//   ....[74]....
        /*0154*/ 	.word	0xffffffff


	//   ....[75]....
        /*0158*/ 	.word	0xffffffff


	//   ....[76]....
        /*015c*/ 	.word	0xffffffff


	//   ....[77]....
        /*0160*/ 	.word	0xffffffff


	//   ....[78]....
        /*0164*/ 	.word	0xffffffff


	//   ....[79]....
        /*0168*/ 	.word	0xffffffff


	//   ....[80]....
        /*016c*/ 	.word	0xffffffff


	//   ....[81]....
        /*0170*/ 	.word	0xffffffff


	//   ....[82]....
        /*0174*/ 	.word	0xffffffff


	//   ....[83]....
        /*0178*/ 	.word	0xffffffff


	//   ....[84]....
        /*017c*/ 	.word	0xffffffff


	//   ....[85]....
        /*0180*/ 	.word	0xffffffff


	//   ....[86]....
        /*0184*/ 	.word	0xffffffff


	//   ....[87]....
        /*0188*/ 	.word	0xffffffff


	//   ....[88]....
        /*018c*/ 	.word	0xffffffff


	//   ....[89]....
        /*0190*/ 	.word	0xffffffff


	//   ....[90]....
        /*0194*/ 	.word	0xffffffff


	//   ....[91]....
        /*0198*/ 	.word	0xffffffff


	//   ....[92]....
        /*019c*/ 	.word	0xffffffff


	//----- nvinfo : EIATTR_COOP_GROUP_INSTR_OFFSETS
	.align		4
.L_3123:
        /*01a0*/ 	.byte	0x04, 0x28
        /*01a2*/ 	.short	(.L_3125 - .L_3124)


	//   ....[0]....
.L_3124:
        /*01a4*/ 	.word	0x00001280


	//   ....[1]....
        /*01a8*/ 	.word	0x000014a0


	//   ....[2]....
        /*01ac*/ 	.word	0x00001860


	//   ....[3]....
        /*01b0*/ 	.word	0x00003820


	//   ....[4]....
        /*01b4*/ 	.word	0x00004630


	//   ....[5]....
        /*01b8*/ 	.word	0x00004660


	//   ....[6]....
        /*01bc*/ 	.word	0x00004700


	//   ....[7]....
        /*01c0*/ 	.word	0x00004720


	//   ....[8]....
        /*01c4*/ 	.word	0x00004780


	//   ....[9]....
        /*01c8*/ 	.word	0x00004790


	//   ....[10]....
        /*01cc*/ 	.word	0x000047f0


	//   ....[11]....
        /*01d0*/ 	.word	0x00004800


	//   ....[12]....
        /*01d4*/ 	.word	0x00004870


	//   ....[13]....
        /*01d8*/ 	.word	0x00004880


	//   ....[14]....
        /*01dc*/ 	.word	0x000048d0


	//   ....[15]....
        /*01e0*/ 	.word	0x000048f0


	//   ....[16]....
        /*01e4*/ 	.word	0x00004960


	//   ....[17]....
        /*01e8*/ 	.word	0x00004990


	//   ....[18]....
        /*01ec*/ 	.word	0x000049c0


	//   ....[19]....
        /*01f0*/ 	.word	0x000049d0


	//   ....[20]....
        /*01f4*/ 	.word	0x00004a80


	//   ....[21]....
        /*01f8*/ 	.word	0x00004aa0


	//   ....[22]....
        /*01fc*/ 	.word	0x00004ab0


	//   ....[23]....
        /*0200*/ 	.word	0x00004ac0


	//   ....[24]....
        /*0204*/ 	.word	0x00005000


	//   ....[25]....
        /*0208*/ 	.word	0x00005020


	//   ....[26]....
        /*020c*/ 	.word	0x00005030


	//   ....[27]....
        /*0210*/ 	.word	0x00005040


	//   ....[28]....
        /*0214*/ 	.word	0x00005050


	//   ....[29]....
        /*0218*/ 	.word	0x00005060


	//   ....[30]....
        /*021c*/ 	.word	0x00005070


	//   ....[31]....
        /*0220*/ 	.word	0x00005080


	//   ....[32]....
        /*0224*/ 	.word	0x00005090


	//   ....[33]....
        /*0228*/ 	.word	0x000050a0


	//   ....[34]....
        /*022c*/ 	.word	0x000051b0


	//   ....[35]....
        /*0230*/ 	.word	0x000051f0


	//   ....[36]....
        /*0234*/ 	.word	0x00005200


	//   ....[37]....
        /*0238*/ 	.word	0x00005210


	//   ....[38]....
        /*023c*/ 	.word	0x00005300


	//   ....[39]....
        /*0240*/ 	.word	0x00005320


	//   ....[40]....
        /*0244*/ 	.word	0x00005330


	//   ....[41]....
        /*0248*/ 	.word	0x00005340


	//   ....[42]....
        /*024c*/ 	.word	0x00005420


	//   ....[43]....
        /*0250*/ 	.word	0x00005440


	//   ....[44]....
        /*0254*/ 	.word	0x00005450


	//   ....[45]....
        /*0258*/ 	.word	0x00005460


	//   ....[46]....
        /*025c*/ 	.word	0x00005540


	//   ....[47]....
        /*0260*/ 	.word	0x00005560


	//   ....[48]....
        /*0264*/ 	.word	0x00005570


	//   ....[49]....
        /*0268*/ 	.word	0x00005580


	//   ....[50]....
        /*026c*/ 	.word	0x00005670


	//   ....[51]....
        /*0270*/ 	.word	0x000056b0


	//   ....[52]....
        /*0274*/ 	.word	0x000056f0


	//   ....[53]....
        /*0278*/ 	.word	0x00005710


	//   ....[54]....
        /*027c*/ 	.word	0x00005720


	//   ....[55]....
        /*0280*/ 	.word	0x00005730


	//   ....[56]....
        /*0284*/ 	.word	0x00005740


	//   ....[57]....
        /*0288*/ 	.word	0x00005750


	//   ....[58]....
        /*028c*/ 	.word	0x00005770


	//   ....[59]....
        /*0290*/ 	.word	0x000057a0


	//   ....[60]....
        /*0294*/ 	.word	0x00006d80


	//   ....[61]....
        /*0298*/ 	.word	0x00006dc0


	//   ....[62]....
        /*029c*/ 	.word	0x00006dd0


	//   ....[63]....
        /*02a0*/ 	.word	0x00006de0


	//   ....[64]....
        /*02a4*/ 	.word	0x00006e20


	//   ....[65]....
        /*02a8*/ 	.word	0x00006e50


	//   ....[66]....
        /*02ac*/ 	.word	0x00006e80


	//   ....[67]....
        /*02b0*/ 	.word	0x00006ec0


	//   ....[68]....
        /*02b4*/ 	.word	0x00006fb0


	//   ....[69]....
        /*02b8*/ 	.word	0x00006ff0


	//   ....[70]....
        /*02bc*/ 	.word	0x00007030


	//   ....[71]....
        /*02c0*/ 	.word	0x00007070


	//   ....[72]....
        /*02c4*/ 	.word	0x00007180


	//   ....[73]....
        /*02c8*/ 	.word	0x000071c0


	//   ....[74]....
        /*02cc*/ 	.word	0x00007200


	//   ....[75]....
        /*02d0*/ 	.word	0x00007240


	//   ....[76]....
        /*02d4*/ 	.word	0x000073d0


	//   ....[77]....
        /*02d8*/ 	.word	0x00007410


	//   ....[78]....
        /*02dc*/ 	.word	0x00007420


	//   ....[79]....
        /*02e0*/ 	.word	0x00007430


	//   ....[80]....
        /*02e4*/ 	.word	0x000079a0


	//   ....[81]....
        /*02e8*/ 	.word	0x00007c90


	//   ....[82]....
        /*02ec*/ 	.word	0x000082b0


	//   ....[83]....
        /*02f0*/ 	.word	0x000086d0


	//   ....[84]....
        /*02f4*/ 	.word	0x00008720


	//   ....[85]....
        /*02f8*/ 	.word	0x00008770


	//   ....[86]....
        /*02fc*/ 	.word	0x000087a0


	//   ....[87]....
        /*0300*/ 	.word	0x000087c0


	//   ....[88]....
        /*0304*/ 	.word	0x00008890


	//   ....[89]....
        /*0308*/ 	.word	0x000088d0


	//   ....[90]....
        /*030c*/ 	.word	0x00008920


	//   ....[91]....
        /*0310*/ 	.word	0x00008950


	//   ....[92]....
        /*0314*/ 	.word	0x00008970


	//----- nvinfo : EIATTR_VRC_CTA_INIT_COUNT
	.align		4
.L_3125:
        /*0318*/ 	.byte	0x02, 0x4a
	.zero		1
	.zero		1


	//----- nvinfo : EIATTR_EXIT_INSTR_OFFSETS
	.align		4
        /*031c*/ 	.byte	0x04, 0x1c
        /*031e*/ 	.short	(.L_3127 - .L_3126)


	//   ....[0]....
.L_3126:
        /*0320*/ 	.word	0x00008a10


	//   ....[1]....
        /*0324*/ 	.word	0x00008c90


	//----- nvinfo : EIATTR_MAX_THREADS
	.align		4
.L_3127:
        /*0328*/ 	.byte	0x04, 0x05
        /*032a*/ 	.short	(.L_3129 - .L_3128)
.L_3128:
        /*032c*/ 	.word	0x00000020
        /*0330*/ 	.word	0x00000001
        /*0334*/ 	.word	0x00000001


	//----- nvinfo : EIATTR_CRS_STACK_SIZE
	.align		4
.L_3129:
        /*0338*/ 	.byte	0x04, 0x1e
        /*033a*/ 	.short	(.L_3131 - .L_3130)
.L_3130:
        /*033c*/ 	.word	0x00000000


	//----- nvinfo : EIATTR_CBANK_PARAM_SIZE
	.align		4
.L_3131:
        /*0340*/ 	.byte	0x03, 0x19
        /*0342*/ 	.short	0x01f0


	//----- nvinfo : EIATTR_PARAM_CBANK
	.align		4
        /*0344*/ 	.byte	0x04, 0x0a
        /*0346*/ 	.short	(.L_3133 - .L_3132)
	.align		4
.L_3132:
        /*0348*/ 	.word	index@(.nv.constant0._Z25selective_scan_bwd_kernelI32Selective_Scan_bwd_kernel_traitsILi32ELi8ELb0ELb1ELb0ELb1ELb0EN3c108BFloat16ENS1_7complexIfEEEEv12SSMParamsBwd)
        /*034c*/ 	.short	0x0380
        /*034e*/ 	.short	0x01f0


	//----- nvinfo : EIATTR_SW_WAR
	.align		4
.L_3133:
        /*0350*/ 	.byte	0x04, 0x36
        /*0352*/ 	.short	(.L_3135 - .L_3134)
.L_3134:
        /*0354*/ 	.word	0x00000008
.L_3135:


//--------------------- .nv.info._Z25selective_scan_bwd_kernelI32Selective_Scan_bwd_kernel_traitsILi32ELi8ELb0ELb1ELb0ELb1ELb1EN3c108BFloat16ENS1_7complexIfEEEEv12SSMParamsBwd --------------------------
	.section	.nv.info._Z25selective_scan_bwd_kernelI32Selective_Scan_bwd_kernel_traitsILi32ELi8ELb0ELb1ELb0ELb1ELb1EN3c108BFloat16ENS1_7complexIfEEEEv12SSMParamsBwd,"",@"SHT_CUDA_INFO"
	.sectionflags	@""
	.align	4


	//----- nvinfo : EIATTR_CUDA_API_VERSION
	.align		4
        /*0000*/ 	.byte	0x04, 0x37
        /*0002*/ 	.short	(.L_3137 - .L_3136)
.L_3136:
        /*0004*/ 	.word	0x00000082


	//----- nvinfo : EIATTR_KPARAM_INFO
	.align		4
.L_3137:
        /*0008*/ 	.byte	0x04, 0x17
        /*000a*/ 	.short	(.L_3139 - .L_3138)
.L_3138:
        /*000c*/ 	.word	0x00000000
        /*0010*/ 	.short	0x0000
        /*0012*/ 	.short	0x0000
        /*0014*/ 	.byte	0x00, 0xf0, 0xc1, 0x07


	//----- nvinfo : EIATTR_SPARSE_MMA_MASK
	.align		4
.L_3139:
        /*0018*/ 	.byte	0x03, 0x50
        /*001a*/ 	.short	0x0000


	//----- nvinfo : EIATTR_MAXREG_COUNT
	.align		4
        /*001c*/ 	.byte	0x03, 0x1b
        /*001e*/ 	.short	0x00ff


	//----- nvinfo : EIATTR_NUM_BARRIERS
	.align		4
        /*0020*/ 	.byte	0x02, 0x4c
        /*0022*/ 	.byte	0x01
	.zero		1


	//----- nvinfo : EIATTR_MERCURY_ISA_VERSION
	.align		4
        /*0024*/ 	.byte	0x03, 0x5f
        /*0026*/ 	.short	0x0101


	//----- nvinfo : EIATTR_COOP_GROUP_MASK_REGIDS
	.align		4
        /*0028*/ 	.byte	0x04, 0x29
        /*002a*/ 	.short	(.L_3141 - .L_3140)


	//   ....[0]....
.L_3140:
        /*002c*/ 	.word	0xffffffff


	//   ....[1]....
        /*0030*/ 	.word	0xffffffff


	//   ....[2]....
        /*0034*/ 	.word	0xffffffff


	//   ....[3]....
        /*0038*/ 	.word	0xffffffff


	//   ....[4]....
        /*003c*/ 	.word	0xffffffff


	//   ....[5]....
        /*0040*/ 	.word	0xffffffff


	//   ....[6]....
        /*0044*/ 	.word	0xffffffff


	//   ....[7]....
        /*0048*/ 	.word	0xffffffff


	//   ....[8]....
        /*004c*/ 	.word	0xffffffff


	//   ....[9]....
        /*0050*/ 	.word	0xffffffff


	//   ....[10]....
        /*0054*/ 	.word	0xffffffff


	//   ....[11]....
        /*0058*/ 	.word	0xffffffff


	//   ....[12]....
        /*005c*/ 	.word	0xffffffff


	//   ....[13]....
        /*0060*/ 	.word	0xffffffff


	//   ....[14]....
        /*0064*/ 	.word	0xffffffff


	//   ....[15]....
        /*0068*/ 	.word	0xffffffff


	//   ....[16]....
        /*006c*/ 	.word	0xffffffff


	//   ....[17]....
        /*0070*/ 	.word	0xffffffff


	//   ....[18]....
        /*0074*/ 	.word	0xffffffff


	//   ....[19]....
        /*0078*/ 	.word	0xffffffff


	//   ....[20]....
        /*007c*/ 	.word	0xffffffff


	//   ....[21]....
        /*0080*/ 	.word	0xffffffff


	//   ....[22]....
        /*0084*/ 	.word	0xffffffff


	//   ....[23]....
        /*0088*/ 	.word	0xffffffff


	//   ....[24]....
        /*008c*/ 	.word	0xffffffff


	//   ....[25]....
        /*0090*/ 	.word	0xffffffff


	//   ....[26]....
        /*0094*/ 	.word	0xffffffff


	//   ....[27]....
        /*0098*/ 	.word	0xffffffff


	//   ....[28]....
        /*009c*/ 	.word	0xffffffff


	//   ....[29]....
        /*00a0*/ 	.word	0xffffffff


	//   ....[30]....
        /*00a4*/ 	.word	0xffffffff


	//   ....[31]....
        /*00a8*/ 	.word	0xffffffff


	//   ....[32]....
        /*00ac*/ 	.word	0xffffffff


	//   ....[33]....
        /*00b0*/ 	.word	0xffffffff


	//   ....[34]....
        /*00b4*/ 	.word	0xffffffff


	//   ....[35]....
        /*00b8*/ 	.word	0xffffffff


	//   ....[36]....
        /*00bc*/ 	.word	0xffffffff


	//   ....[37]....
        /*00c0*/ 	.word	0xffffffff


	//   ....[38]....
        /*00c4*/ 	.word	0xffffffff


	//   ....[39]....
        /*00c8*/ 	.word	0xffffffff


	//   ....[40]....
        /*00cc*/ 	.word	0xffffffff


	//   ....[41]....
        /*00d0*/ 	.word	0xffffffff


	//   ....[42]....
        /*00d4*/ 	.word	0xffffffff


	//   ....[43]....
        /*00d8*/ 	.word	0xffffffff


	//   ....[44]....
        /*00dc*/ 	.word	0xffffffff


	//   ....[45]....
        /*00e0*/ 	.word	0xffffffff


	//   ....[46]....
        /*00e4*/ 	.word	0xffffffff


	//   ....[47]....
        /*00e8*/ 	.word	0xffffffff


	//   ....[48]....
        /*00ec*/ 	.word	0xffffffff


	//   ....[49]....
        /*00f0*/ 	.word	0xffffffff


	//   ....[50]....
        /*00f4*/ 	.word	0xffffffff


	//   ....[51]....
        /*00f8*/ 	.word	0xffffffff


	//   ....[52]....
        /*00fc*/ 	.word	0xffffffff


	//   ....[53]....
        /*0100*/ 	.word	0xffffffff


	//   ....[54]....
        /*0104*/ 	.word	0xffffffff


	//   ....[55]....
        /*0108*/ 	.word	0xffffffff


	//   ....[56]....
        /*010c*/ 	.word	0xffffffff


	//   ....[57]....
        /*0110*/ 	.word	0xffffffff


	//   ....[58]....
        /*0114*/ 	.word	0xffffffff


	//   ....[59]....
        /*0118*/ 	.word	0xffffffff


	//   ....[60]....
        /*011c*/ 	.word	0xffffffff


	//   ....[61]....
        /*0120*/ 	.word	0xffffffff


	//   ....[62]....
        /*0124*/ 	.word	0xffffffff


	//   ....[63]....
        /*0128*/ 	.word	0xffffffff


	//   ....[64]....
        /*012c*/ 	.word	0xffffffff


	//   ....[65]....
        /*0130*/ 	.word	0xffffffff


	//   ....[66]....
        /*0134*/ 	.word	0xffffffff


	//   ....[67]....
        /*0138*/ 	.word	0xffffffff


	//   ....[68]....
        /*013c*/ 	.word	0xffffffff


	//   ....[69]....
        /*0140*/ 	.word	0xffffffff


	//   ....[70]....
        /*0144*/ 	.word	0xffffffff


	//   ....[71]....
        /*0148*/ 	.word	0xffffffff


	//   ....[72]....
        /*014c*/ 	.word	0xffffffff


	//   ....[73]....
        /*0150*/ 	.word	0xffffffff


	//   ....[74]....
        /*0154*/ 	.word	0xffffffff


	//   ....[75]....
        /*0158*/ 	.word	0xffffffff


	//   ....[76]....
        /*015c*/ 	.word	0xffffffff


	//   ....[77]....
        /*0160*/ 	.word	0xffffffff


	//   ....[78]....
        /*0164*/ 	.word	0xffffffff


	//   ....[79]....
        /*0168*/ 	.word	0xffffffff


	//   ....[80]....
        /*016c*/ 	.word	0xffffffff


	//   ....[81]....
        /*0170*/ 	.word	0xffffffff


	//   ....[82]....
        /*0174*/ 	.word	0xffffffff


	//   ....[83]....
        /*0178*/ 	.word	0xffffffff


	//   ....[84]....
        /*017c*/ 	.word	0xffffffff


	//   ....[85]....
        /*0180*/ 	.word	0xffffffff


	//   ....[86]....
        /*0184*/ 	.word	0xffffffff


	//   ....[87]....
        /*0188*/ 	.word	0xffffffff


	//   ....[88]....
        /*018c*/ 	.word	0xffffffff


	//   ....[89]....
        /*0190*/ 	.word	0xffffffff


	//   ....[90]....
        /*0194*/ 	.word	0xffffffff


	//   ....[91]....
        /*0198*/ 	.word	0xffffffff


	//   ....[92]....
        /*019c*/ 	.word	0xffffffff


	//   ....[93]....
        /*01a0*/ 	.word	0xffffffff


	//   ....[94]....
        /*01a4*/ 	.word	0xffffffff


	//   ....[95]....
        /*01a8*/ 	.word	0xffffffff


	//   ....[96]....
        /*01ac*/ 	.word	0xffffffff


	//----- nvinfo : EIATTR_COOP_GROUP_INSTR_OFFSETS
	.align		4
.L_3141:
        /*01b0*/ 	.byte	0x04, 0x28
        /*01b2*/ 	.short	(.L_3143 - .L_3142)


	//   ....[0]....
.L_3142:
        /*01b4*/ 	.word	0x00001370


	//   ....[1]....
        /*01b8*/ 	.word	0x000015c0


	//   ....[2]....
        /*01bc*/ 	.word	0x000018a0


	//   ....[3]....
        /*01c0*/ 	.word	0x00002cc0


	//   ....[4]....
        /*01c4*/ 	.word	0x000030b0


	//   ....[5]....
        /*01c8*/ 	.word	0x00003690


	//   ....[6]....
        /*01cc*/ 	.word	0x00003c30


	//   ....[7]....
        /*01d0*/ 	.word	0x00004c70


	//   ....[8]....
        /*01d4*/ 	.word	0x00005ab0


	//   ....[9]....
        /*01d8*/ 	.word	0x00005ae0


	//   ....[10]....
        /*01dc*/ 	.word	0x00005b80


	//   ....[11]....
        /*01e0*/ 	.word	0x00005bb0


	//   ....[12]....
        /*01e4*/ 	.word	0x00005c30


	//   ....[13]....
        /*01e8*/ 	.word	0x00005c60


	//   ....[14]....
        /*01ec*/ 	.word	0x00005d60


	//   ....[15]....
        /*01f0*/ 	.word	0x00005dc0


	//   ....[16]....
        /*01f4*/ 	.word	0x00005e30


	//   ....[17]....
        /*01f8*/ 	.word	0x00005ed0


	//   ....[18]....
        /*01fc*/ 	.word	0x00005f70


	//   ....[19]....
        /*0200*/ 	.word	0x00005fb0


	//   ....[20]....
        /*0204*/ 	.word	0x00006080


	//   ....[21]....
        /*0208*/ 	.word	0x00006110


	//   ....[22]....
        /*020c*/ 	.word	0x00006150


	//   ....[23]....
        /*0210*/ 	.word	0x00006180


	//   ....[24]....
        /*0214*/ 	.word	0x00006280


	//   ....[25]....
        /*0218*/ 	.word	0x000062c0


	//   ....[26]....
        /*021c*/ 	.word	0x00006300


	//   ....[27]....
        /*0220*/ 	.word	0x00006340


	//   ....[28]....
        /*0224*/ 	.word	0x00006370


	//   ....[29]....
        /*0228*/ 	.word	0x000063a0


	//   ....[30]....
        /*022c*/ 	.word	0x00006490


	//   ....[31]....
        /*0230*/ 	.word	0x000064b0


	//   ....[32]....
        /*0234*/ 	.word	0x000064c0


	//   ....[33]....
        /*0238*/ 	.word	0x000064d0


	//   ....[34]....
        /*023c*/ 	.word	0x000064e0


	//   ....[35]....
        /*0240*/ 	.word	0x000064f0


	//   ....[36]....
        /*0244*/ 	.word	0x00006500


	//   ....[37]....
        /*0248*/ 	.word	0x00006510


	//   ....[38]....
        /*024c*/ 	.word	0x00006610


	//   ....[39]....
        /*0250*/ 	.word	0x00006640


	//   ....[40]....
        /*0254*/ 	.word	0x00006660


	//   ....[41]....
        /*0258*/ 	.word	0x00006670


	//   ....[42]....
        /*025c*/ 	.word	0x00006750


	//   ....[43]....
        /*0260*/ 	.word	0x00006770


	//   ....[44]....
        /*0264*/ 	.word	0x00006780


	//   ....[45]....
        /*0268*/ 	.word	0x00006790


	//   ....[46]....
        /*026c*/ 	.word	0x00006870


	//   ....[47]....
        /*0270*/ 	.word	0x00006890


	//   ....[48]....
        /*0274*/ 	.word	0x000068a0


	//   ....[49]....
        /*0278*/ 	.word	0x000068b0


	//   ....[50]....
        /*027c*/ 	.word	0x00006990


	//   ....[51]....
        /*0280*/ 	.word	0x000069b0


	//   ....[52]....
        /*0284*/ 	.word	0x000069c0


	//   ....[53]....
        /*0288*/ 	.word	0x000069d0


	//   ....[54]....
        /*028c*/ 	.word	0x00006ab0


	//   ....[55]....
        /*0290*/ 	.word	0x00006b00


	//   ....[56]....
        /*0294*/ 	.word	0x00006b40


	//   ....[57]....
        /*0298*/ 	.word	0x00006b80


	//   ....[58]....
        /*029c*/ 	.word	0x00006ba0


	//   ....[59]....
        /*02a0*/ 	.word	0x00006bd0


	//   ....[60]....
        /*02a4*/ 	.word	0x00006be0


	//   ....[61]....
        /*02a8*/ 	.word	0x00006c00


	//   ....[62]....
        /*02ac*/ 	.word	0x00006c10


	//   ....[63]....
        /*02b0*/ 	.word	0x00006c50


	//   ....[64]....
        /*02b4*/ 	.word	0x000081e0


	//   ....[65]....
        /*02b8*/ 	.word	0x00008220


	//   ....[66]....
        /*02bc*/ 	.word	0x00008250


	//   ....[67]....
        /*02c0*/ 	.word	0x00008270


	//   ....[68]....
        /*02c4*/ 	.word	0x00008310


	//   ....[69]....
        /*02c8*/ 	.word	0x00008350


	//   ....[70]....
        /*02cc*/ 	.word	0x00008390


	//   ....[71]....
        /*02d0*/ 	.word	0x000083d0


	//   ....[72]....
        /*02d4*/ 	.word	0x000084c0


	//   ....[73]....
        /*02d8*/ 	.word	0x00008500


	//   ....[74]....
        /*02dc*/ 	.word	0x00008540


	//   ....[75]....
        /*02e0*/ 	.word	0x00008580


	//   ....[76]....
        /*02e4*/ 	.word	0x000086d0


	//   ....[77]....
        /*02e8*/ 	.word	0x00008710


	//   ....[78]....
        /*02ec*/ 	.word	0x00008750


	//   ....[79]....
        /*02f0*/ 	.word	0x00008790


	//   ....[80]....
        /*02f4*/ 	.word	0x00008840


	//   ....[81]....
        /*02f8*/ 	.word	0x00008860


	//   ....[82]....
        /*02fc*/ 	.word	0x00008880


	//   ....[83]....
        /*0300*/ 	.word	0x00008890


	//   ....[84]....
        /*0304*/ 	.word	0x00008e00


	//   ....[85]....
        /*0308*/ 	.word	0x000090e0


	//   ....[86]....
        /*030c*/ 	.word	0x000096f0


	//   ....[87]....
        /*0310*/ 	.word	0x00009b10


	//   ....[88]....
        /*0314*/ 	.word	0x00009b60


	//   ....[89]....
        /*0318*/ 	.word	0x00009bb0


	//   ....[90]....
        /*031c*/ 	.word	0x00009be0


	//   ....[91]....
        /*0320*/ 	.word	0x00009c00


	//   ....[92]....
        /*0324*/ 	.word	0x00009cd0


	//   ....[93]....
        /*0328*/ 	.word	0x00009d10


	//   ....[94]....
        /*032c*/ 	.word	0x00009d60


	//   ....[95]....
        /*0330*/ 	.word	0x00009d90


	//   ....[96]....
        /*0334*/ 	.word	0x00009db0


	//----- nvinfo : EIATTR_VRC_CTA_INIT_COUNT
	.align		4
.L_3143:
        /*0338*/ 	.byte	0x02, 0x4a
	.zero		1
	.zero		1


	//----- nvinfo : EIATTR_EXIT_INSTR_OFFSETS
	.align		4
        /*033c*/ 	.byte	0x04, 0x1c
        /*033e*/ 	.short	(.L_3145 - .L_3144)


	//   ....[0]....
.L_3144:
        /*0340*/ 	.word	0x00009e50


	//   ....[1]....
        /*0344*/ 	.word	0x0000a110


	//----- nvinfo : EIATTR_MAX_THREADS
	.align		4
.L_3145:
        /*0348*/ 	.byte	0x04, 0x05
        /*034a*/ 	.short	(.L_3147 - .L_3146)
.L_3146:
        /*034c*/ 	.word	0x00000020
        /*0350*/ 	.word	0x00000001
        /*0354*/ 	.word	0x00000001


	//----- nvinfo : EIATTR_CRS_STACK_SIZE
	.align		4
.L_3147:
        /*0358*/ 	.byte	0x04, 0x1e
        /*035a*/ 	.short	(.L_3149 - .L_3148)
.L_3148:
        /*035c*/ 	.word	0x00000000


	//----- nvinfo : EIATTR_CBANK_PARAM_SIZE
	.align		4
.L_3149:
        /*0360*/ 	.byte	0x03, 0x19
        /*0362*/ 	.short	0x01f0


	//----- nvinfo : EIATTR_PARAM_CBANK
	.align		4
        /*0364*/ 	.byte	0x04, 0x0a
        /*0366*/ 	.short	(.L_3151 - .L_3150)
	.align		4
.L_3150:
        /*0368*/ 	.word	index@(.nv.constant0._Z25selective_scan_bwd_kernelI32Selective_Scan_bwd_kernel_traitsILi32ELi8ELb0ELb1ELb0ELb1ELb1EN3c108BFloat16ENS1_7complexIfEEEEv12SSMParamsBwd)
        /*036c*/ 	.short	0x0380
        /*036e*/ 	.short	0x01f0


	//----- nvinfo : EIATTR_SW_WAR
	.align		4
.L_3151:
        /*0370*/ 	.byte	0x04, 0x36
        /*0372*/ 	.short	(.L_3153 - .L_3152)
.L_3152:
        /*0374*/ 	.word	0x00000008
.L_3153:


//--------------------- .nv.info._Z25selective_scan_bwd_kernelI32Selective_Scan_bwd_kernel_traitsILi32ELi8ELb0ELb1ELb1ELb0ELb0EN3c108BFloat16ENS1_7complexIfEEEEv12SSMParamsBwd --------------------------
	.section	.nv.info._Z25selective_scan_bwd_kernelI32Selective_Scan_bwd_kernel_traitsILi32ELi8ELb0ELb1ELb1ELb0ELb0EN3c108BFloat16ENS1_7complexIfEEEEv12SSMParamsBwd,"",@"SHT_CUDA_INFO"
	.sectionflags	@""
	.align	4


	//----- nvinfo : EIATTR_CUDA_API_VERSION
	.align		4
        /*0000*/ 	.byte	0x04, 0x37
        /*0002*/ 	.short	(.L_3155 - .L_3154)
.L_3154:
        /*0004*/ 	.word	0x00000082


	//----- nvinfo : EIATTR_KPARAM_INFO
	.align		4
.L_3155:
        /*0008*/ 	.byte	0x04, 0x17
        /*000a*/ 	.short	(.L_3157 - .L_3156)
.L_3156:
        /*000c*/ 	.word	0x00000000
        /*0010*/ 	.short	0x0000
        /*0012*/ 	.short	0x0000
        /*0014*/ 	.byte	0x00, 0xf0, 0xc1, 0x07


	//----- nvinfo : EIATTR_SPARSE_MMA_MASK
	.align		4
.L_3157:
        /*0018*/ 	.byte	0x03, 0x50
        /*001a*/ 	.short	0x0000


	//----- nvinfo : EIATTR_MAXREG_COUNT
	.align		4
        /*001c*/ 	.byte	0x03, 0x1b
        /*001e*/ 	.short	0x00ff


	//----- nvinfo : EIATTR_NUM_BARRIERS
	.align		4
        /*0020*/ 	.byte	0x02, 0x4c
        /*0022*/ 	.byte	0x01
	.zero		1


	//----- nvinfo : EIATTR_MERCURY_ISA_VERSION
	.align		4
        /*0024*/ 	.byte	0x03, 0x5f
        /*0026*/ 	.short	0x0101


	//----- nvinfo : EIATTR_COOP_GROUP_MASK_REGIDS
	.align		4
        /*0028*/ 	.byte	0x04, 0x29
        /*002a*/ 	.short	(.L_3159 - .L_3158)


	//   ....[0]....
.L_3158:
        /*002c*/ 	.word	0xffffffff


	//   ....[1]....
        /*0030*/ 	.word	0xffffffff


	//   ....[2]....
        /*0034*/ 	.word	0xffffffff


	//   ....[3]....
        /*0038*/ 	.word	0xffffffff


	//   ....[4]....
        /*003c*/ 	.word	0xffffffff


	//   ....[5]....
        /*0040*/ 	.word	0xffffffff


	//   ....[6]....
        /*0044*/ 	.word	0xffffffff


	//   ....[7]....
        /*0048*/ 	.word	0xffffffff


	//   ....[8]....
        /*004c*/ 	.word	0xffffffff


	//   ....[9]....
        /*0050*/ 	.word	0xffffffff


	//   ....[10]....
        /*0054*/ 	.word	0xffffffff


	//   ....[11]....
        /*0058*/ 	.word	0xffffffff


	//   ....[12]....
        /*005c*/ 	.word	0xffffffff


	//   ....[13]....
        /*0060*/ 	.word	0xffffffff


	//   ....[14]....
        /*0064*/ 	.word	0xffffffff


	//   ....[15]....
        /*0068*/ 	.word	0xffffffff


	//   ....[16]....
        /*006c*/ 	.word	0xffffffff


	//   ....[17]....
        /*0070*/ 	.word	0xffffffff


	//   ....[18]....
        /*0074*/ 	.word	0xffffffff


	//   ....[19]....
        /*0078*/ 	.word	0xffffffff


	//   ....[20]....
        /*007c*/ 	.word	0xffffffff


	//   ....[21]....
        /*0080*/ 	.word	0xffffffff


	//   ....[22]....
        /*0084*/ 	.word	0xffffffff


	//   ....[23]....
        /*0088*/ 	.word	0xffffffff


	//   ....[24]....
        /*008c*/ 	.word	0xffffffff


	//   ....[25]....
        /*0090*/ 	.word	0xffffffff


	//   ....[26]....
        /*0094*/ 	.word	0xffffffff


	//   ....[27]....
        /*0098*/ 	.word	0xffffffff


	//   ....[28]....
        /*009c*/ 	.word	0xffffffff


	//   ....[29]....
        /*00a0*/ 	.word	0xffffffff


	//   ....[30]....
        /*00a4*/ 	.word	0xffffffff


	//   ....[31]....
        /*00a8*/ 	.word	0xffffffff


	//   ....[32]....
        /*00ac*/ 	.word	0xffffffff


	//   ....[33]....
        /*00b0*/ 	.word	0xffffffff


	//   ....[34]....
        /*00b4*/ 	.word	0xffffffff


	//   ....[35]....
        /*00b8*/ 	.word	0xffffffff


	//   ....[36]....
        /*00bc*/ 	.word	0xffffffff


	//   ....[37]....
        /*00c0*/ 	.word	0xffffffff


	//   ....[38]....
        /*00c4*/ 	.word	0xffffffff


	//   ....[39]....
        /*00c8*/ 	.word	0xffffffff


	//   ....[40]....
        /*00cc*/ 	.word	0xffffffff


	//   ....[41]....
        /*00d0*/ 	.word	0xffffffff


	//   ....[42]....
        /*00d4*/ 	.word	0xffffffff


	//   ....[43]....
        /*00d8*/ 	.word	0xffffffff


	//   ....[44]....
        /*00dc*/ 	.word	0xffffffff


	//   ....[45]....
        /*00e0*/ 	.word	0xffffffff


	//   ....[46]....
        /*00e4*/ 	.word	0xffffffff


	//   ....[47]....
        /*00e8*/ 	.word	0xffffffff


	//   ....[48]....
        /*00ec*/ 	.word	0xffffffff


	//   ....[49]....
        /*00f0*/ 	.word	0xffffffff


	//   ....[50]....
        /*00f4*/ 	.word	0xffffffff


	//   ....[51]....
        /*00f8*/ 	.word	0xffffffff


	//   ....[52]....
        /*00fc*/ 	.word	0xffffffff


	//   ....[53]....
        /*0100*/ 	.word	0xffffffff


	//   ....[54]....
        /*0104*/ 	.word	0xffffffff


	//   ....[55]....
        /*0108*/ 	.word	0xffffffff


	//   ....[56]....
        /*010c*/ 	.word	0xffffffff


	//   ....[57]....
        /*0110*/ 	.word	0xffffffff


	//   ....[58]....
        /*0114*/ 	.word	0xffffffff


	//   ....[59]....
        /*0118*/ 	.word	0xffffffff


	//   ....[60]....
        /*011c*/ 	.word	0xffffffff


	//   ....[61]....
        /*0120*/ 	.word	0xffffffff


	//   ....[62]....
        /*0124*/ 	.word	0xffffffff


	//   ....[63]....
        /*0128*/ 	.word	0xffffffff


	//   ....[64]....
        /*012c*/ 	.word	0xffffffff


	//   ....[65]....
        /*0130*/ 	.word	0xffffffff


	//   ....[66]....
        /*0134*/ 	.word	0xffffffff


	//   ....[67]....
        /*0138*/ 	.word	0xffffffff


	//   ....[68]....
        /*013c*/ 	.word	0xffffffff


	//   ....[69]....
        /*0140*/ 	.word	0xffffffff


	//   ....[70]....
        /*0144*/ 	.word	0xffffffff


	//   ....[71]....
        /*0148*/ 	.word	0xffffffff


	//   ....[72]....
        /*014c*/ 	.word	0xffffffff


	//   ....[73]....
        /*0150*/ 	.word	0xffffffff


	//   ....[74]....
        /*0154*/ 	.word	0xffffffff


	//   ....[75]....
        /*0158*/ 	.word	0xffffffff


	//   ....[76]....
        /*015c*/ 	.word	0xffffffff


	//   ....[77]....
        /*0160*/ 	.word	0xffffffff


	//   ....[78]....
        /*0164*/ 	.word	0xffffffff


	//   ....[79]....
        /*0168*/ 	.word	0xffffffff


	//   ....[80]....
        /*016c*/ 	.word	0xffffffff


	//   ....[81]....
        /*0170*/ 	.word	0xffffffff


	//   ....[82]....
        /*0174*/ 	.word	0xffffffff


	//----- nvinfo : EIATTR_COOP_GROUP_INSTR_OFFSETS
	.align		4
.L_3159:
        /*0178*/ 	.byte	0x04, 0x28
        /*017a*/ 	.short	(.L_3161 - .L_3160)


	//   ....[0]....
.L_3160:
        /*017c*/ 	.word	0x00001430


	//   ....[1]....
        /*0180*/ 	.word	0x00001640


	//   ....[2]....
        /*0184*/ 	.word	0x00001950


	//   ....[3]....
        /*0188*/ 	.word	0x00002980


	//   ....[4]....
        /*018c*/ 	.word	0x00003160


	//   ....[5]....
        /*0190*/ 	.word	0x00003c70


	//   ....[6]....
        /*0194*/ 	.word	0x00003ca0


	//   ....[7]....
        /*0198*/ 	.word	0x00003d20


	//   ....[8]....
        /*019c*/ 	.word	0x00003d40


	//   ....[9]....
        /*01a0*/ 	.word	0x00003db0


	//   ....[10]....
        /*01a4*/ 	.word	0x00003dc0


	//   ....[11]....
        /*01a8*/ 	.word	0x00003e10


	//   ....[12]....
        /*01ac*/ 	.word	0x00003e30


	//   ....[13]....
        /*01b0*/ 	.word	0x00003ea0


	//   ....[14]....
        /*01b4*/ 	.word	0x00003ed0


	//   ....[15]....
        /*01b8*/ 	.word	0x00003f00


	//   ....[16]....
        /*01bc*/ 	.word	0x00003f10


	//   ....[17]....
        /*01c0*/ 	.word	0x00003fb0


	//   ....[18]....
        /*01c4*/ 	.word	0x00003fe0


	//   ....[19]....
        /*01c8*/ 	.word	0x00003ff0


	//   ....[20]....
        /*01cc*/ 	.word	0x00004000


	//   ....[21]....
        /*01d0*/ 	.word	0x000040b0


	//   ....[22]....
        /*01d4*/ 	.word	0x000040d0


	//   ....[23]....
        /*01d8*/ 	.word	0x000040e0


	//   ....[24]....
        /*01dc*/ 	.word	0x000040f0


	//   ....[25]....
        /*01e0*/ 	.word	0x00004620


	//   ....[26]....
        /*01e4*/ 	.word	0x00004650


	//   ....[27]....
        /*01e8*/ 	.word	0x00004660


	//   ....[28]....
        /*01ec*/ 	.word	0x00004670


	//   ....[29]....
        /*01f0*/ 	.word	0x00004680


	//   ....[30]....
        /*01f4*/ 	.word	0x00004690


	//   ....[31]....
        /*01f8*/ 	.word	0x000046a0


	//   ....[32]....
        /*01fc*/ 	.word	0x000046b0


	//   ....[33]....
        /*0200*/ 	.word	0x000046c0


	//   ....[34]....
        /*0204*/ 	.word	0x000046d0


	//   ....[35]....
        /*0208*/ 	.word	0x000047e0


	//   ....[36]....
        /*020c*/ 	.word	0x00004820


	//   ....[37]....
        /*0210*/ 	.word	0x00004830


	//   ....[38]....
        /*0214*/ 	.word	0x00004840


	//   ....[39]....
        /*0218*/ 	.word	0x00004930


	//   ....[40]....
        /*021c*/ 	.word	0x00004950


	//   ....[41]....
        /*0220*/ 	.word	0x00004960


	//   ....[42]....
        /*0224*/ 	.word	0x00004970


	//   ....[43]....
        /*0228*/ 	.word	0x00004a50


	//   ....[44]....
        /*022c*/ 	.word	0x00004a70


	//   ....[45]....
        /*0230*/ 	.word	0x00004a80


	//   ....[46]....
        /*0234*/ 	.word	0x00004a90


	//   ....[47]....
        /*0238*/ 	.word	0x00004b70


	//   ....[48]....
        /*023c*/ 	.word	0x00004b90


	//   ....[49]....
        /*0240*/ 	.word	0x00004ba0


	//   ....[50]....
        /*0244*/ 	.word	0x00004bb0


	//   ....[51]....
        /*0248*/ 	.word	0x00004c90


	//   ....[52]....
        /*024c*/ 	.word	0x00004ce0


	//   ....[53]....
        /*0250*/ 	.word	0x00004d10


	//   ....[54]....
        /*0254*/ 	.word	0x00004d30


	//   ....[55]....
        /*0258*/ 	.word	0x00004d40


	//   ....[56]....
        /*025c*/ 	.word	0x00004d50


	//   ....[57]....
        /*0260*/ 	.word	0x00004d60


	//   ....[58]....
        /*0264*/ 	.word	0x00004d70


	//   ....[59]....
        /*0268*/ 	.word	0x00004d80


	//   ....[60]....
        /*026c*/ 	.word	0x00004da0


	//   ....[61]....
        /*0270*/ 	.word	0x00006720


	//   ....[62]....
        /*0274*/ 	.word	0x00006750


	//   ....[63]....
        /*0278*/ 	.word	0x00006780


	//   ....[64]....
        /*027c*/ 	.word	0x000067a0


	//   ....[65]....
        /*0280*/ 	.word	0x000067e0


	//   ....[66]....
        /*0284*/ 	.word	0x00006810


	//   ....[67]....
        /*0288*/ 	.word	0x00006970


	//   ....[68]....
        /*028c*/ 	.word	0x000069b0


	//   ....[69]....
        /*0290*/ 	.word	0x00006b40


	//   ....[70]....
        /*0294*/ 	.word	0x00006b80


	//   ....[71]....
        /*0298*/ 	.word	0x000070b0


	//   ....[72]....
        /*029c*/ 	.word	0x000074e0


	//   ....[73]....
        /*02a0*/ 	.word	0x00007880


	//   ....[74]....
        /*02a4*/ 	.word	0x000078d0


	//   ....[75]....
        /*02a8*/ 	.word	0x00007920


	//   ....[76]....
        /*02ac*/ 	.word	0x00007950


	//   ....[77]....
        /*02b0*/ 	.word	0x00007970


	//   ....[78]....
        /*02b4*/ 	.word	0x00007a40


	//   ....[79]....
        /*02b8*/ 	.word	0x00007a80


	//   ....[80]....
        /*02bc*/ 	.word	0x00007ad0


	//   ....[81]....
        /*02c0*/ 	.word	0x00007b00


	//   ....[82]....
        /*02c4*/ 	.word	0x00007b20


	//----- nvinfo : EIATTR_VRC_CTA_INIT_COUNT
	.align		4
.L_3161:
        /*02c8*/ 	.byte	0x02, 0x4a
	.zero		1
	.zero		1


	//----- nvinfo : EIATTR_EXIT_INSTR_OFFSETS
	.align		4
        /*02cc*/ 	.byte	0x04, 0x1c
        /*02ce*/ 	.short	(.L_3163 - .L_3162)


	//   ....[0]....
.L_3162:
        /*02d0*/ 	.word	0x00007bc0


	//   ....[1]....
        /*02d4*/ 	.word	0x00007d30


	//----- nvinfo : EIATTR_MAX_THREADS
	.align		4
.L_3163:
        /*02d8*/ 	.byte	0x04, 0x05
        /*02da*/ 	.short	(.L_3165 - .L_3164)
.L_3164:
        /*02dc*/ 	.word	0x00000020
        /*02e0*/ 	.word	0x00000001
        /*02e4*/ 	.word	0x00000001


	//----- nvinfo : EIATTR_CRS_STACK_SIZE
	.align		4
.L_3165:
        /*02e8*/ 	.byte	0x04, 0x1e
        /*02ea*/ 	.short	(.L_3167 - .L_3166)
.L_3166:
        /*02ec*/ 	.word	0x00000000


	//----- nvinfo : EIATTR_CBANK_PARAM_SIZE
	.align		4
.L_3167:
        /*02f0*/ 	.byte	0x03, 0x19
        /*02f2*/ 	.short	0x01f0


	//----- nvinfo : EIATTR_PARAM_CBANK
	.align		4
        /*02f4*/ 	.byte	0x04, 0x0a
        /*02f6*/ 	.short	(.L_3169 - .L_3168)
	.align		4
.L_3168:
        /*02f8*/ 	.word	index@(.nv.constant0._Z25selective_scan_bwd_kernelI32Selective_Scan_bwd_kernel_traitsILi32ELi8ELb0ELb1ELb1ELb0ELb0EN3c108BFloat16ENS1_7complexIfEEEEv12SSMParamsBwd)
        /*02fc*/ 	.short	0x0380
        /*02fe*/ 	.short	0x01f0


	//----- nvinfo : EIATTR_SW_WAR
	.align		4
.L_3169:
        /*0300*/ 	.byte	0x04, 0x36
        /*0302*/ 	.short	(.L_3171 - .L_3170)
.L_3170:
        /*0304*/ 	.word	0x00000008
.L_3171:


//--------------------- .nv.info._Z25selective_scan_bwd_kernelI32Selective_Scan_bwd_kernel_traitsILi32ELi8ELb0ELb1ELb1ELb0ELb1EN3c108BFloat16ENS1_7complexIfEEEEv12SSMParamsBwd --------------------------
	.section	.nv.info._Z25selective_scan_bwd_kernelI32Selective_Scan_bwd_kernel_traitsILi32ELi8ELb0ELb1ELb1ELb0ELb1EN3c108BFloat16ENS1_7complexIfEEEEv12SSMParamsBwd,"",@"SHT_CUDA_INFO"
	.sectionflags	@""
	.align	4


	//----- nvinfo : EIATTR_CUDA_API_VERSION
	.align		4
        /*0000*/ 	.byte	0x04, 0x37
        /*0002*/ 	.short	(.L_3173 - .L_3172)
.L_3172:
        /*0004*/ 	.word	0x00000082


	//----- nvinfo : EIATTR_KPARAM_INFO
	.align		4
.L_3173:
        /*0008*/ 	.byte	0x04, 0x17
        /*000a*/ 	.short	(.L_3175 - .L_3174)
.L_3174:
        /*000c*/ 	.word	0x00000000
        /*0010*/ 	.short	0x0000
        /*0012*/ 	.short	0x0000
        /*0014*/ 	.byte	0x00, 0xf0, 0xc1, 0x07


	//----- nvinfo : EIATTR_SPARSE_MMA_MASK
	.align		4
.L_3175:
        /*0018*/ 	.byte	0x03, 0x50
        /*001a*/ 	.short	0x0000


	//----- nvinfo : EIATTR_MAXREG_COUNT
	.align		4
        /*001c*/ 	.byte	0x03, 0x1b
        /*001e*/ 	.short	0x00ff


	//----- nvinfo : EIATTR_NUM_BARRIERS
	.align		4
        /*0020*/ 	.byte	0x02, 0x4c
        /*0022*/ 	.byte	0x01
	.zero		1


	//----- nvinfo : EIATTR_MERCURY_ISA_VERSION
	.align		4
        /*0024*/ 	.byte	0x03, 0x5f
        /*0026*/ 	.short	0x0101


	//----- nvinfo : EIATTR_COOP_GROUP_MASK_REGIDS
	.align		4
        /*0028*/ 	.byte	0x04, 0x29
        /*002a*/ 	.short	(.L_3177 - .L_3176)


	//   ....[0]....
.L_3176:
        /*002c*/ 	.word	0xffffffff


	//   ....[1]....
        /*0030*/ 	.word	0xffffffff


	//   ....[2]....
        /*0034*/ 	.word	0xffffffff


	//   ....[3]....
        /*0038*/ 	.word	0xffffffff


	//   ....[4]....
        /*003c*/ 	.word	0xffffffff


	//   ....[5]....
        /*0040*/ 	.word	0xffffffff


	//   ....[6]....
        /*0044*/ 	.word	0xffffffff


	//   ....[7]....
        /*0048*/ 	.word	0xffffffff


	//   ....[8]....
        /*004c*/ 	.word	0xffffffff


	//   ....[9]....
        /*0050*/ 	.word	0xffffffff


	//   ....[10]....
        /*0054*/ 	.word	0xffffffff


	//   ....[11]....
        /*0058*/ 	.word	0xffffffff


	//   ....[12]....
        /*005c*/ 	.word	0xffffffff


	//   ....[13]....
        /*0060*/ 	.word	0xffffffff


	//   ....[14]....
        /*0064*/ 	.word	0xffffffff


	//   ....[15]....
        /*0068*/ 	.word	0xffffffff


	//   ....[16]....
        /*006c*/ 	.word	0xffffffff


	//   ....[17]....
        /*0070*/ 	.word	0xffffffff


	//   ....[18]....
        /*0074*/ 	.word	0xffffffff


	//   ....[19]....
        /*0078*/ 	.word	0xffffffff


	//   ....[20]....
        /*007c*/ 	.word	0xffffffff


	//   ....[21]....
        /*0080*/ 	.word	0xffffffff


	//   ....[22]....
        /*0084*/ 	.word	0xffffffff


	//   ....[23]....
        /*0088*/ 	.word	0xffffffff


	//   ....[24]....
        /*008c*/ 	.word	0xffffffff


	//   ....[25]....
        /*0090*/ 	.word	0xffffffff


	//   ....[26]....
        /*0094*/ 	.word	0xffffffff


	//   ....[27]....
        /*0098*/ 	.word	0xffffffff


	//   ....[28]....
        /*009c*/ 	.word	0xffffffff


	//   ....[29]....
        /*00a0*/ 	.word	0xffffffff


	//   ....[30]....
        /*00a4*/ 	.word	0xffffffff


	//   ....[31]....
        /*00a8*/ 	.word	0xffffffff


	//   ....[32]....
        /*00ac*/ 	.word	0xffffffff


	//   ....[33]....
        /*00b0*/ 	.word	0xffffffff


	//   ....[34]....
        /*00b4*/ 	.word	0xffffffff


	//   ....[35]....
        /*00b8*/ 	.word	0xffffffff


	//   ....[36]....
        /*00bc*/ 	.word	0xffffffff


	//   ....[37]....
        /*00c0*/ 	.word	0xffffffff


	//   ....[38]....
        /*00c4*/ 	.word	0xffffffff


	//   ....[39]....
        /*00c8*/ 	.word	0xffffffff


	//   ....[40]....
        /*00cc*/ 	.word	0xffffffff


	//   ....[41]....
        /*00d0*/ 	.word	0xffffffff


	//   ....[42]....
        /*00d4*/ 	.word	0xffffffff


	//   ....[43]....
        /*00d8*/ 	.word	0xffffffff


	//   ....[44]....
        /*00dc*/ 	.word	0xffffffff


	//   ....[45]....
        /*00e0*/ 	.word	0xffffffff


	//   ....[46]....
        /*00e4*/ 	.word	0xffffffff


	//   ....[47]....
        /*00e8*/ 	.word	0xffffffff


	//   ....[48]....
        /*00ec*/ 	.word	0xffffffff


	//   ....[49]....
        /*00f0*/ 	.word	0xffffffff


	//   ....[50]....
        /*00f4*/ 	.word	0xffffffff


	//   ....[51]....
        /*00f8*/ 	.word	0xffffffff


	//   ....[52]....
        /*00fc*/ 	.word	0xffffffff


	//   ....[53]....
        /*0100*/ 	.word	0xffffffff


	//   ....[54]....
        /*0104*/ 	.word	0xffffffff


	//   ....[55]....
        /*0108*/ 	.word	0xffffffff


	//   ....[56]....
        /*010c*/ 	.word	0xffffffff


	//   ....[57]....
        /*0110*/ 	.word	0xffffffff


	//   ....[58]....
        /*0114*/ 	.word	0xffffffff


	//   ....[59]....
        /*0118*/ 	.word	0xffffffff


	//   ....[60]....
        /*011c*/ 	.word	0xffffffff


	//   ....[61]....
        /*0120*/ 	.word	0xffffffff


	//   ....[62]....
        /*0124*/ 	.word	0xffffffff


	//   ....[63]....
        /*0128*/ 	.word	0xffffffff


	//   ....[64]....
        /*012c*/ 	.word	0xffffffff


	//   ....[65]....
        /*0130*/ 	.word	0xffffffff


	//   ....[66]....
        /*0134*/ 	.word	0xffffffff


	//   ....[67]....
        /*0138*/ 	.word	0xffffffff


	//   ....[68]....
        /*013c*/ 	.word	0xffffffff


	//   ....[69]....
        /*0140*/ 	.word	0xffffffff


	//   ....[70]....
        /*0144*/ 	.word	0xffffffff


	//   ....[71]....
        /*0148*/ 	.word	0xffffffff


	//   ....[72]....
        /*014c*/ 	.word	0xffffffff


	//   ....[73]....
        /*0150*/ 	.word	0xffffffff


	//   ....[74]....
        /*0154*/ 	.word	0xffffffff


	//   ....[75]....
        /*0158*/ 	.word	0xffffffff


	//   ....[76]....
        /*015c*/ 	.word	0xffffffff


	//   ....[77]....
        /*0160*/ 	.word	0xffffffff


	//   ....[78]....
        /*0164*/ 	.word	0xffffffff


	//   ....[79]....
        /*0168*/ 	.word	0xffffffff


	//   ....[80]....
        /*016c*/ 	.word	0xffffffff


	//   ....[81]....
        /*0170*/ 	.word	0xffffffff


	//   ....[82]....
        /*0174*/ 	.word	0xffffffff


	//   ....[83]....
        /*0178*/ 	.word	0xffffffff


	//   ....[84]....
        /*017c*/ 	.word	0xffffffff


	//   ....[85]....
        /*0180*/ 	.word	0xffffffff


	//   ....[86]....
        /*0184*/ 	.word	0xffffffff


	//----- nvinfo : EIATTR_COOP_GROUP_INSTR_OFFSETS
	.align		4
.L_3177:
        /*0188*/ 	.byte	0x04, 0x28
        /*018a*/ 	.short	(.L_3179 - .L_3178)


	//   ....[0]....
.L_3178:
        /*018c*/ 	.word	0x00001580


	//   ....[1]....
        /*0190*/ 	.word	0x000017f0


	//   ....[2]....
        /*0194*/ 	.word	0x00001a30


	//   ....[3]....
        /*0198*/ 	.word	0x00001c80


	//   ....[4]....
        /*019c*/ 	.word	0x00002070


	//   ....[5]....
        /*01a0*/ 	.word	0x00002630


	//   ....[6]....
        /*01a4*/ 	.word	0x00002b50


	//   ....[7]....
        /*01a8*/ 	.word	0x00003d70


	//   ....[8]....
        /*01ac*/ 	.word	0x00004550


	//   ....[9]....
        /*01b0*/ 	.word	0x000050c0


	//   ....[10]....
        /*01b4*/ 	.word	0x000050f0


	//   ....[11]....
        /*01b8*/ 	.word	0x00005160


	//   ....[12]....
        /*01bc*/ 	.word	0x00005170


	//   ....[13]....
        /*01c0*/ 	.word	0x000051e0


	//   ....[14]....
        /*01c4*/ 	.word	0x000051f0


	//   ....[15]....
        /*01c8*/ 	.word	0x00005240


	//   ....[16]....
        /*01cc*/ 	.word	0x00005260


	//   ....[17]....
        /*01d0*/ 	.word	0x000052d0


	//   ....[18]....
        /*01d4*/ 	.word	0x00005300


	//   ....[19]....
        /*01d8*/ 	.word	0x00005330


	//   ....[20]....
        /*01dc*/ 	.word	0x00005340


	//   ....[21]....
        /*01e0*/ 	.word	0x000053e0


	//   ....[22]....
        /*01e4*/ 	.word	0x00005410


	//   ....[23]....
        /*01e8*/ 	.word	0x00005420


	//   ....[24]....
        /*01ec*/ 	.word	0x00005430


	//   ....[25]....
        /*01f0*/ 	.word	0x000054e0


	//   ....[26]....
        /*01f4*/ 	.word	0x00005500


	//   ....[27]....
        /*01f8*/ 	.word	0x00005510


	//   ....[28]....
        /*01fc*/ 	.word	0x00005520


	//   ....[29]....
        /*0200*/ 	.word	0x00005a50


	//   ....[30]....
        /*0204*/ 	.word	0x00005a90


	//   ....[31]....
        /*0208*/ 	.word	0x00005ab0


	//   ....[32]....
        /*020c*/ 	.word	0x00005ac0


	//   ....[33]....
        /*0210*/ 	.word	0x00005ad0


	//   ....[34]....
        /*0214*/ 	.word	0x00005ae0


	//   ....[35]....
        /*0218*/ 	.word	0x00005af0


	//   ....[36]....
        /*021c*/ 	.word	0x00005b00


	//   ....[37]....
        /*0220*/ 	.word	0x00005b10


	//   ....[38]....
        /*0224*/ 	.word	0x00005b20


	//   ....[39]....
        /*0228*/ 	.word	0x00005c20


	//   ....[40]....
        /*022c*/ 	.word	0x00005c50


	//   ....[41]....
        /*0230*/ 	.word	0x00005c70


	//   ....[42]....
        /*0234*/ 	.word	0x00005c80


	//   ....[43]....
        /*0238*/ 	.word	0x00005d60


	//   ....[44]....
        /*023c*/ 	.word	0x00005d80


	//   ....[45]....
        /*0240*/ 	.word	0x00005d90


	//   ....[46]....
        /*0244*/ 	.word	0x00005da0


	//   ....[47]....
        /*0248*/ 	.word	0x00005e80


	//   ....[48]....
        /*024c*/ 	.word	0x00005ea0


	//   ....[49]....
        /*0250*/ 	.word	0x00005eb0


	//   ....[50]....
        /*0254*/ 	.word	0x00005ec0


	//   ....[51]....
        /*0258*/ 	.word	0x00005fa0


	//   ....[52]....
        /*025c*/ 	.word	0x00005fc0


	//   ....[53]....
        /*0260*/ 	.word	0x00005fd0


	//   ....[54]....
        /*0264*/ 	.word	0x00005fe0


	//   ....[55]....
        /*0268*/ 	.word	0x000060c0


	//   ....[56]....
        /*026c*/ 	.word	0x00006110


	//   ....[57]....
        /*0270*/ 	.word	0x00006140


	//   ....[58]....
        /*0274*/ 	.word	0x00006170


	//   ....[59]....
        /*0278*/ 	.word	0x000061a0


	//   ....[60]....
        /*027c*/ 	.word	0x000061e0


	//   ....[61]....
        /*0280*/ 	.word	0x000061f0


	//   ....[62]....
        /*0284*/ 	.word	0x00006200


	//   ....[63]....
        /*0288*/ 	.word	0x00006210


	//   ....[64]....
        /*028c*/ 	.word	0x00006240


	//   ....[65]....
        /*0290*/ 	.word	0x00007b50


	//   ....[66]....
        /*0294*/ 	.word	0x00007b90


	//   ....[67]....
        /*0298*/ 	.word	0x00007be0


	//   ....[68]....
        /*029c*/ 	.word	0x00007c00


	//   ....[69]....
        /*02a0*/ 	.word	0x00007c30


	//   ....[70]....
        /*02a4*/ 	.word	0x00007c60


	//   ....[71]....
        /*02a8*/ 	.word	0x00007dc0


	//   ....[72]....
        /*02ac*/ 	.word	0x00007e00


	//   ....[73]....
        /*02b0*/ 	.word	0x00007f90


	//   ....[74]....
        /*02b4*/ 	.word	0x00007fd0


	//   ....[75]....
        /*02b8*/ 	.word	0x000084d0


	//   ....[76]....
        /*02bc*/ 	.word	0x000088d0


	//   ....[77]....
        /*02c0*/ 	.word	0x00008c90


	//   ....[78]....
        /*02c4*/ 	.word	0x00008ce0


	//   ....[79]....
        /*02c8*/ 	.word	0x00008d30


	//   ....[80]....
        /*02cc*/ 	.word	0x00008d60


	//   ....[81]....
        /*02d0*/ 	.word	0x00008d80


	//   ....[82]....
        /*02d4*/ 	.word	0x00008e50


	//   ....[83]....
        /*02d8*/ 	.word	0x00008e90


	//   ....[84]....
        /*02dc*/ 	.word	0x00008ee0


	//   ....[85]....
        /*02e0*/ 	.word	0x00008f10


	//   ....[86]....
        /*02e4*/ 	.word	0x00008f30


	//----- nvinfo : EIATTR_VRC_CTA_INIT_COUNT
	.align		4
.L_3179:
        /*02e8*/ 	.byte	0x02, 0x4a
	.zero		1
	.zero		1


	//----- nvinfo : EIATTR_EXIT_INSTR_OFFSETS
	.align		4
        /*02ec*/ 	.byte	0x04, 0x1c
        /*02ee*/ 	.short	(.L_3181 - .L_3180)


	//   ....[0]....
.L_3180:
        /*02f0*/ 	.word	0x00008fd0


	//   ....[1]....
        /*02f4*/ 	.word	0x00009140


	//----- nvinfo : EIATTR_MAX_THREADS
	.align		4
.L_3181:
        /*02f8*/ 	.byte	0x04, 0x05
        /*02fa*/ 	.short	(.L_3183 - .L_3182)
.L_3182:
        /*02fc*/ 	.word	0x00000020
        /*0300*/ 	.word	0x00000001
        /*0304*/ 	.word	0x00000001


	//----- nvinfo : EIATTR_CRS_STACK_SIZE
	.align		4
.L_3183:
        /*0308*/ 	.byte	0x04, 0x1e
        /*030a*/ 	.short	(.L_3185 - .L_3184)
.L_3184:
        /*030c*/ 	.word	0x00000000


	//----- nvinfo : EIATTR_CBANK_PARAM_SIZE
	.align		4
.L_3185:
        /*0310*/ 	.byte	0x03, 0x19
        /*0312*/ 	.short	0x01f0


	//----- nvinfo : EIATTR_PARAM_CBANK
	.align		4
        /*0314*/ 	.byte	0x04, 0x0a
        /*0316*/ 	.short	(.L_3187 - .L_3186)
	.align		4
.L_3186:
        /*0318*/ 	.word	index@(.nv.constant0._Z25selective_scan_bwd_kernelI32Selective_Scan_bwd_kernel_traitsILi32ELi8ELb0ELb1ELb1ELb0ELb1EN3c108BFloat16ENS1_7complexIfEEEEv12SSMParamsBwd)
        /*031c*/ 	.short	0x0380
        /*031e*/ 	.short	0x01f0


	//----- nvinfo : EIATTR_SW_WAR
	.align		4
.L_3187:
        /*0320*/ 	.byte	0x04, 0x36
        /*0322*/ 	.short	(.L_3189 - .L_3188)
.L_3188:
        /*0324*/ 	.word	0x00000008
.L_3189:


//--------------------- .nv.info._Z25selective_scan_bwd_kernelI32Selective_Scan_bwd_kernel_traitsILi32ELi8ELb0ELb1ELb1ELb1ELb0EN3c108BFloat16ENS1_7complexIfEEEEv12SSMParamsBwd --------------------------
	.section	.nv.info._Z25selective_scan_bwd_kernelI32Selective_Scan_bwd_kernel_traitsILi32ELi8ELb0ELb1ELb1ELb1ELb0EN3c108BFloat16ENS1_7complexIfEEEEv12SSMParamsBwd,"",@"SHT_CUDA_INFO"
	.sectionflags	@""
	.align	4


	//----- nvinfo : EIATTR_CUDA_API_VERSION
	.align		4
        /*0000*/ 	.byte	0x04, 0x37
        /*0002*/ 	.short	(.L_3191 - .L_3190)
.L_3190:
        /*0004*/ 	.word	0x00000082


	//----- nvinfo : EIATTR_KPARAM_INFO
	.align		4
.L_3191:
        /*0008*/ 	.byte	0x04, 0x17
        /*000a*/ 	.short	(.L_3193 - .L_3192)
.L_3192:
        /*000c*/ 	.word	0x00000000
        /*0010*/ 	.short	0x0000
        /*0012*/ 	.short	0x0000
        /*0014*/ 	.byte	0x00, 0xf0, 0xc1, 0x07


	//----- nvinfo : EIATTR_SPARSE_MMA_MASK
	.align		4
.L_3193:
        /*0018*/ 	.byte	0x03, 0x50
        /*001a*/ 	.short	0x0000


	//----- nvinfo : EIATTR_MAXREG_COUNT
	.align		4
        /*001c*/ 	.byte	0x03, 0x1b
        /*001e*/ 	.short	0x00ff


	//----- nvinfo : EIATTR_NUM_BARRIERS
	.align		4
        /*0020*/ 	.byte	0x02, 0x4c
        /*0022*/ 	.byte	0x01
	.zero		1


	//----- nvinfo : EIATTR_MERCURY_ISA_VERSION
	.align		4
        /*0024*/ 	.byte	0x03, 0x5f
        /*0026*/ 	.short	0x0101


	//----- nvinfo : EIATTR_COOP_GROUP_MASK_REGIDS
	.align		4
        /*0028*/ 	.byte	0x04, 0x29
        /*002a*/ 	.short	(.L_3195 - .L_3194)


	//   ....[0]....
.L_3194:
        /*002c*/ 	.word	0xffffffff


	//   ....[1]....
        /*0030*/ 	.word	0xffffffff


	//   ....[2]....
        /*0034*/ 	.word	0xffffffff


	//   ....[3]....
        /*0038*/ 	.word	0xffffffff


	//   ....[4]....
        /*003c*/ 	.word	0xffffffff


	//   ....[5]....
        /*0040*/ 	.word	0xffffffff


	//   ....[6]....
        /*0044*/ 	.word	0xffffffff


	//   ....[7]....
        /*0048*/ 	.word	0xffffffff


	//   ....[8]....
        /*004c*/ 	.word	0xffffffff


	//   ....[9]....
        /*0050*/ 	.word	0xffffffff


	//   ....[10]....
        /*0054*/ 	.word	0xffffffff


	//   ....[11]....
        /*0058*/ 	.word	0xffffffff


	//   ....[12]....
        /*005c*/ 	.word	0xffffffff


	//   ....[13]....
        /*0060*/ 	.word	0xffffffff


	//   ....[14]....
        /*0064*/ 	.word	0xffffffff


	//   ....[15]....
        /*0068*/ 	.word	0xffffffff


	//   ....[16]....
        /*006c*/ 	.word	0xffffffff


	//   ....[17]....
        /*0070*/ 	.word	0xffffffff


	//   ....[18]....
        /*0074*/ 	.word	0xffffffff


	//   ....[19]....
        /*0078*/ 	.word	0xffffffff


	//   ....[20]....
        /*007c*/ 	.word	0xffffffff


	//   ....[21]....
        /*0080*/ 	.word	0xffffffff


	//   ....[22]....
        /*0084*/ 	.word	0xffffffff


	//   ....[23]....
        /*0088*/ 	.word	0xffffffff


	//   ....[24]....
        /*008c*/ 	.word	0xffffffff


	//   ....[25]....
        /*0090*/ 	.word	0xffffffff


	//   ....[26]....
        /*0094*/ 	.word	0xffffffff


	//   ....[27]....
        /*0098*/ 	.word	0xffffffff


	//   ....[28]....
        /*009c*/ 	.word	0xffffffff


	//   ....[29]....
        /*00a0*/ 	.word	0xffffffff


	//   ....[30]....
        /*00a4*/ 	.word	0xffffffff


	//   ....[31]....
        /*00a8*/ 	.word	0xffffffff


	//   ....[32]....
        /*00ac*/ 	.word	0xffffffff


	//   ....[33]....
        /*00b0*/ 	.word	0xffffffff


	//   ....[34]....
        /*00b4*/ 	.word	0xffffffff


	//   ....[35]....
        /*00b8*/ 	.word	0xffffffff


	//   ....[36]....
        /*00bc*/ 	.word	0xffffffff


	//   ....[37]....
        /*00c0*/ 	.word	0xffffffff


	//   ....[38]....
        /*00c4*/ 	.word	0xffffffff


	//   ....[39]....
        /*00c8*/ 	.word	0xffffffff


	//   ....[40]....
        /*00cc*/ 	.word	0xffffffff


	//   ....[41]....
        /*00d0*/ 	.word	0xffffffff


	//   ....[42]....
        /*00d4*/ 	.word	0xffffffff


	//   ....[43]....
        /*00d8*/ 	.word	0xffffffff


	//   ....[44]....
        /*00dc*/ 	.word	0xffffffff


	//   ....[45]....
        /*00e0*/ 	.word	0xffffffff


	//   ....[46]....
        /*00e4*/ 	.word	0xffffffff


	//   ....[47]....
        /*00e8*/ 	.word	0xffffffff


	//   ....[48]....
        /*00ec*/ 	.word	0xffffffff


	//   ....[49]....
        /*00f0*/ 	.word	0xffffffff


	//   ....[50]....
        /*00f4*/ 	.word	0xffffffff


	//   ....[51]....
        /*00f8*/ 	.word	0xffffffff


	//   ....[52]....
        /*00fc*/ 	.word	0xffffffff


	//   ....[53]....
        /*0100*/ 	.word	0xffffffff


	//   ....[54]....
        /*0104*/ 	.word	0xffffffff


	//   ....[55]....
        /*0108*/ 	.word	0xffffffff


	//   ....[56]....
        /*010c*/ 	.word	0xffffffff


	//   ....[57]....
        /*0110*/ 	.word	0xffffffff


	//   ....[58]....
        /*0114*/ 	.word	0xffffffff


	//   ....[59]....
        /*0118*/ 	.word	0xffffffff


	//   ....[60]....
        /*011c*/ 	.word	0xffffffff


	//   ....[61]....
        /*0120*/ 	.word	0xffffffff


	//   ....[62]....
        /*0124*/ 	.word	0xffffffff


	//   ....[63]....
        /*0128*/ 	.word	0xffffffff


	//   ....[64]....
        /*012c*/ 	.word	0xffffffff


	//   ....[65]....
        /*0130*/ 	.word	0xffffffff


	//   ....[66]....
        /*0134*/ 	.word	0xffffffff


	//   ....[67]....
        /*0138*/ 	.word	0xffffffff


	//   ....[68]....
        /*013c*/ 	.word	0xffffffff


	//   ....[69]....
        /*0140*/ 	.word	0xffffffff


	//   ....[70]....
        /*0144*/ 	.word	0xffffffff


	//   ....[71]....
        /*0148*/ 	.word	0xffffffff


	//   ....[72]....
        /*014c*/ 	.word	0xffffffff


	//   ....[73]....
        /*0150*/ 	.word	0xffffffff


	//   ....[74]....
        /*0154*/ 	.word	0xffffffff


	//   ....[75]....
        /*0158*/ 	.word	0xffffffff


	//   ....[76]....
        /*015c*/ 	.word	0xffffffff


	//   ....[77]....
        /*0160*/ 	.word	0xffffffff


	//   ....[78]....
        /*0164*/ 	.word	0xffffffff


	//   ....[79]....
        /*0168*/ 	.word	0xffffffff


	//   ....[80]....
        /*016c*/ 	.word	0xffffffff


	//   ....[81]....
        /*0170*/ 	.word	0xffffffff


	//   ....[82]....
        /*0174*/ 	.word	0xffffffff


	//   ....[83]....
        /*0178*/ 	.word	0xffffffff


	//----- nvinfo : EIATTR_COOP_GROUP_INSTR_OFFSETS
	.align		4
.L_3195:
        /*017c*/ 	.byte	0x04, 0x28
        /*017e*/ 	.short	(.L_3197 - .L_3196)


	//   ....[0]....
.L_3196:
        /*0180*/ 	.word	0x00001420


	//   ....[1]....
        /*0184*/ 	.word	0x00001640


	//   ....[2]....
        /*0188*/ 	.word	0x000019b0


	//   ....[3]....
        /*018c*/ 	.word	0x00003a30


	//   ....[4]....
        /*0190*/ 	.word	0x00004280


	//   ....[5]....
        /*0194*/ 	.word	0x00004d60


	//   ....[6]....
        /*0198*/ 	.word	0x00004da0


	//   ....[7]....
        /*019c*/ 	.word	0x00004e40


	//   ....[8]....
        /*01a0*/ 	.word	0x00004e70


	//   ....[9]....
        /*01a4*/ 	.word	0x00004ec0


	//   ....[10]....
        /*01a8*/ 	.word	0x00004ed0


	//   ....[11]....
        /*01ac*/ 	.word	0x00004f30


	//   ....[12]....
        /*01b0*/ 	.word	0x00004f40


	//   ....[13]....
        /*01b4*/ 	.word	0x00004fb0


	//   ....[14]....
        /*01b8*/ 	.word	0x00004fc0


	//   ....[15]....
        /*01bc*/ 	.word	0x00005010


	//   ....[16]....
        /*01c0*/ 	.word	0x00005030


	//   ....[17]....
        /*01c4*/ 	.word	0x000050a0


	//   ....[18]....
        /*01c8*/ 	.word	0x000050d0


	//   ....[19]....
        /*01cc*/ 	.word	0x00005100


	//   ....[20]....
        /*01d0*/ 	.word	0x00005110


	//   ....[21]....
        /*01d4*/ 	.word	0x000051c0


	//   ....[22]....
        /*01d8*/ 	.word	0x000051e0


	//   ....[23]....
        /*01dc*/ 	.word	0x000051f0


	//   ....[24]....
        /*01e0*/ 	.word	0x00005200


	//   ....[25]....
        /*01e4*/ 	.word	0x00005730


	//   ....[26]....
        /*01e8*/ 	.word	0x00005760


	//   ....[27]....
        /*01ec*/ 	.word	0x00005770


	//   ....[28]....
        /*01f0*/ 	.word	0x00005780


	//   ....[29]....
        /*01f4*/ 	.word	0x00005790


	//   ....[30]....
        /*01f8*/ 	.word	0x000057a0


	//   ....[31]....
        /*01fc*/ 	.word	0x000057b0


	//   ....[32]....
        /*0200*/ 	.word	0x000057c0


	//   ....[33]....
        /*0204*/ 	.word	0x000057d0


	//   ....[34]....
        /*0208*/ 	.word	0x000057e0


	//   ....[35]....
        /*020c*/ 	.word	0x000058f0


	//   ....[36]....
        /*0210*/ 	.word	0x00005930


	//   ....[37]....
        /*0214*/ 	.word	0x00005940


	//   ....[38]....
        /*0218*/ 	.word	0x00005950


	//   ....[39]....
        /*021c*/ 	.word	0x00005a40


	//   ....[40]....
        /*0220*/ 	.word	0x00005a60


	//   ....[41]....
        /*0224*/ 	.word	0x00005a70


	//   ....[42]....
        /*0228*/ 	.word	0x00005a80


	//   ....[43]....
        /*022c*/ 	.word	0x00005b60


	//   ....[44]....
        /*0230*/ 	.word	0x00005b80


	//   ....[45]....
        /*0234*/ 	.word	0x00005b90


	//   ....[46]....
        /*0238*/ 	.word	0x00005ba0


	//   ....[47]....
        /*023c*/ 	.word	0x00005c80


	//   ....[48]....
        /*0240*/ 	.word	0x00005ca0


	//   ....[49]....
        /*0244*/ 	.word	0x00005cb0


	//   ....[50]....
        /*0248*/ 	.word	0x00005cc0


	//   ....[51]....
        /*024c*/ 	.word	0x00005db0


	//   ....[52]....
        /*0250*/ 	.word	0x00005df0


	//   ....[53]....
        /*0254*/ 	.word	0x00005e30


	//   ....[54]....
        /*0258*/ 	.word	0x00005e40


	//   ....[55]....
        /*025c*/ 	.word	0x00005e50


	//   ....[56]....
        /*0260*/ 	.word	0x00005e60


	//   ....[57]....
        /*0264*/ 	.word	0x00005e70


	//   ....[58]....
        /*0268*/ 	.word	0x00005e80


	//   ....[59]....
        /*026c*/ 	.word	0x00005e90


	//   ....[60]....
        /*0270*/ 	.word	0x00005eb0


	//   ....[61]....
        /*0274*/ 	.word	0x00007830


	//   ....[62]....
        /*0278*/ 	.word	0x00007860


	//   ....[63]....
        /*027c*/ 	.word	0x00007890


	//   ....[64]....
        /*0280*/ 	.word	0x000078b0


	//   ....[65]....
        /*0284*/ 	.word	0x000078e0


	//   ....[66]....
        /*0288*/ 	.word	0x00007910


	//   ....[67]....
        /*028c*/ 	.word	0x00007a90


	//   ....[68]....
        /*0290*/ 	.word	0x00007ad0


	//   ....[69]....
        /*0294*/ 	.word	0x00007c70


	//   ....[70]....
        /*0298*/ 	.word	0x00007cb0


	//   ....[71]....
        /*029c*/ 	.word	0x000082f0


	//   ....[72]....
        /*02a0*/ 	.word	0x000085d0


	//   ....[73]....
        /*02a4*/ 	.word	0x00008be0


	//   ....[74]....
        /*02a8*/ 	.word	0x00009020


	//   ....[75]....
        /*02ac*/ 	.word	0x00009070


	//   ....[76]....
        /*02b0*/ 	.word	0x000090c0


	//   ....[77]....
        /*02b4*/ 	.word	0x000090f0


	//   ....[78]....
        /*02b8*/ 	.word	0x00009110


	//   ....[79]....
        /*02bc*/ 	.word	0x000091e0


	//   ....[80]....
        /*02c0*/ 	.word	0x00009220


	//   ....[81]....
        /*02c4*/ 	.word	0x00009270


	//   ....[82]....
        /*02c8*/ 	.word	0x000092a0


	//   ....[83]....
        /*02cc*/ 	.word	0x000092c0


	//----- nvinfo : EIATTR_VRC_CTA_INIT_COUNT
	.align		4
.L_3197:
        /*02d0*/ 	.byte	0x02, 0x4a
	.zero		1
	.zero		1


	//----- nvinfo : EIATTR_EXIT_INSTR_OFFSETS
	.align		4
        /*02d4*/ 	.byte	0x04, 0x1c
        /*02d6*/ 	.short	(.L_3199 - .L_3198)


	//   ....[0]....
.L_3198:
        /*02d8*/ 	.word	0x00009360


	//   ....[1]....
        /*02dc*/ 	.word	0x000094d0


	//----- nvinfo : EIATTR_MAX_THREADS
	.align		4
.L_3199:
        /*02e0*/ 	.byte	0x04, 0x05
        /*02e2*/ 	.short	(.L_3201 - .L_3200)
.L_3200:
        /*02e4*/ 	.word	0x00000020
        /*02e8*/ 	.word	0x00000001
        /*02ec*/ 	.word	0x00000001


	//----- nvinfo : EIATTR_CRS_STACK_SIZE
	.align		4
.L_3201:
        /*02f0*/ 	.byte	0x04, 0x1e
        /*02f2*/ 	.short	(.L_3203 - .L_3202)
.L_3202:
        /*02f4*/ 	.word	0x00000000


	//----- nvinfo : EIATTR_CBANK_PARAM_SIZE
	.align		4
.L_3203:
        /*02f8*/ 	.byte	0x03, 0x19
        /*02fa*/ 	.short	0x01f0


	//----- nvinfo : EIATTR_PARAM_CBANK
	.align		4
        /*02fc*/ 	.byte	0x04, 0x0a
        /*02fe*/ 	.short	(.L_3205 - .L_3204)
	.align		4
.L_3204:
        /*0300*/ 	.word	index@(.nv.constant0._Z25selective_scan_bwd_kernelI32Selective_Scan_bwd_kernel_traitsILi32ELi8ELb0ELb1ELb1ELb1ELb0EN3c108BFloat16ENS1_7complexIfEEEEv12SSMParamsBwd)
        /*0304*/ 	.short	0x0380
        /*0306*/ 	.short	0x01f0


	//----- nvinfo : EIATTR_SW_WAR
	.align		4
.L_3205:
        /*0308*/ 	.byte	0x04, 0x36
        /*030a*/ 	.short	(.L_3207 - .L_3206)
.L_3206:
        /*030c*/ 	.word	0x00000008
.L_3207:


//--------------------- .nv.info._Z25selective_scan_bwd_kernelI32Selective_Scan_bwd_kernel_traitsILi32ELi8ELb0ELb1ELb1ELb1ELb1EN3c108BFloat16ENS1_7complexIfEEEEv12SSMParamsBwd --------------------------
	.section	.nv.info._Z25selective_scan_bwd_kernelI32Selective_Scan_bwd_kernel_traitsILi32ELi8ELb0ELb1ELb1ELb1ELb1EN3c108BFloat16ENS1_7complexIfEEEEv12SSMParamsBwd,"",@"SHT_CUDA_INFO"
	.sectionflags	@""
	.align	4


	//----- nvinfo : EIATTR_CUDA_API_VERSION
	.align		4
        /*0000*/ 	.byte	0x04, 0x37
        /*0002*/ 	.short	(.L_3209 - .L_3208)
.L_3208:
        /*0004*/ 	.word	0x00000082


	//----- nvinfo : EIATTR_KPARAM_INFO
	.align		4
.L_3209:
        /*0008*/ 	.byte	0x04, 0x17
        /*000a*/ 	.short	(.L_3211 - .L_3210)
.L_3210:
        /*000c*/ 	.word	0x00000000
        /*0010*/ 	.short	0x0000
        /*0012*/ 	.short	0x0000
        /*0014*/ 	.byte	0x00, 0xf0, 0xc1, 0x07


	//----- nvinfo : EIATTR_SPARSE_MMA_MASK
	.align		4
.L_3211:
        /*0018*/ 	.byte	0x03, 0x50
        /*001a*/ 	.short	0x0000


	//----- nvinfo : EIATTR_MAXREG_COUNT
	.align		4
        /*001c*/ 	.byte	0x03, 0x1b
        /*001e*/ 	.short	0x00ff


	//----- nvinfo : EIATTR_NUM_BARRIERS
	.align		4
        /*0020*/ 	.byte	0x02, 0x4c
        /*0022*/ 	.byte	0x01
	.zero		1


	//----- nvinfo : EIATTR_MERCURY_ISA_VERSION
	.align		4
        /*0024*/ 	.byte	0x03, 0x5f
        /*0026*/ 	.short	0x0101


	//----- nvinfo : EIATTR_COOP_GROUP_MASK_REGIDS
	.align		4
        /*0028*/ 	.byte	0x04, 0x29
        /*002a*/ 	.short	(.L_3213 - .L_3212)


	//   ....[0]....
.L_3212:
        /*002c*/ 	.word	0xffffffff


	//   ....[1]....
        /*0030*/ 	.word	0xffffffff


	//   ....[2]....
        /*0034*/ 	.word	0xffffffff


	//   ....[3]....
        /*0038*/ 	.word	0xffffffff


	//   ....[4]....
        /*003c*/ 	.word	0xffffffff


	//   ....[5]....
        /*0040*/ 	.word	0xffffffff


	//   ....[6]....
        /*0044*/ 	.word	0xffffffff


	//   ....[7]....
        /*0048*/ 	.word	0xffffffff


	//   ....[8]....
        /*004c*/ 	.word	0xffffffff


	//   ....[9]....
        /*0050*/ 	.word	0xffffffff


	//   ....[10]....
        /*0054*/ 	.word	0xffffffff


	//   ....[11]....
        /*0058*/ 	.word	0xffffffff


	//   ....[12]....
        /*005c*/ 	.word	0xffffffff


	//   ....[13]....
        /*0060*/ 	.word	0xffffffff


	//   ....[14]....
        /*0064*/ 	.word	0xffffffff


	//   ....[15]....
        /*0068*/ 	.word	0xffffffff


	//   ....[16]....
        /*006c*/ 	.word	0xffffffff


	//   ....[17]....
        /*0070*/ 	.word	0xffffffff


	//   ....[18]....
        /*0074*/ 	.word	0xffffffff


	//   ....[19]....
        /*0078*/ 	.word	0xffffffff


	//   ....[20]....
        /*007c*/ 	.word	0xffffffff


	//   ....[21]....
        /*0080*/ 	.word	0xffffffff


	//   ....[22]....
        /*0084*/ 	.word	0xffffffff


	//   ....[23]....
        /*0088*/ 	.word	0xffffffff


	//   ....[24]....
        /*008c*/ 	.word	0xffffffff


	//   ....[25]....
        /*0090*/ 	.word	0xffffffff


	//   ....[26]....
        /*0094*/ 	.word	0xffffffff


	//   ....[27]....
        /*0098*/ 	.word	0xffffffff


	//   ....[28]....
        /*009c*/ 	.word	0xffffffff


	//   ....[29]....
        /*00a0*/ 	.word	0xffffffff


	//   ....[30]....
        /*00a4*/ 	.word	0xffffffff


	//   ....[31]....
        /*00a8*/ 	.word	0xffffffff


	//   ....[32]....
        /*00ac*/ 	.word	0xffffffff


	//   ....[33]....
        /*00b0*/ 	.word	0xffffffff


	//   ....[34]....
        /*00b4*/ 	.word	0xffffffff


	//   ....[35]....
        /*00b8*/ 	.word	0xffffffff


	//   ....[36]....
        /*00bc*/ 	.word	0xffffffff


	//   ....[37]....
        /*00c0*/ 	.word	0xffffffff


	//   ....[38]....
        /*00c4*/ 	.word	0xffffffff


	//   ....[39]....
        /*00c8*/ 	.word	0xffffffff


	//   ....[40]....
        /*00cc*/ 	.word	0xffffffff


	//   ....[41]....
        /*00d0*/ 	.word	0xffffffff


	//   ....[42]....
        /*00d4*/ 	.word	0xffffffff


	//   ....[43]....
        /*00d8*/ 	.word	0xffffffff


	//   ....[44]....
        /*00dc*/ 	.word	0xffffffff


	//   ....[45]....
        /*00e0*/ 	.word	0xffffffff


	//   ....[46]....
        /*00e4*/ 	.word	0xffffffff


	//   ....[47]....
        /*00e8*/ 	.word	0xffffffff


	//   ....[48]....
        /*00ec*/ 	.word	0xffffffff


	//   ....[49]....
        /*00f0*/ 	.word	0xffffffff


	//   ....[50]....
        /*00f4*/ 	.word	0xffffffff


	//   ....[51]....
        /*00f8*/ 	.word	0xffffffff


	//   ....[52]....
        /*00fc*/ 	.word	0xffffffff


	//   ....[53]....
        /*0100*/ 	.word	0xffffffff


	//   ....[54]....
        /*0104*/ 	.word	0xffffffff


	//   ....[55]....
        /*0108*/ 	.word	0xffffffff


	//   ....[56]....
        /*010c*/ 	.word	0xffffffff


	//   ....[57]....
        /*0110*/ 	.word	0xffffffff


	//   ....[58]....
        /*0114*/ 	.word	0xffffffff


	//   ....[59]....
        /*0118*/ 	.word	0xffffffff


	//   ....[60]....
        /*011c*/ 	.word	0xffffffff


	//   ....[61]....
        /*0120*/ 	.word	0xffffffff


	//   ....[62]....
        /*0124*/ 	.word	0xffffffff


	//   ....[63]....
        /*0128*/ 	.word	0xffffffff


	//   ....[64]....
        /*012c*/ 	.word	0xffffffff


	//   ....[65]....
        /*0130*/ 	.word	0xffffffff


	//   ....[66]....
        /*0134*/ 	.word	0xffffffff


	//   ....[67]....
        /*0138*/ 	.word	0xffffffff


	//   ....[68]....
        /*013c*/ 	.word	0xffffffff


	//   ....[69]....
        /*0140*/ 	.word	0xffffffff


	//   ....[70]....
        /*0144*/ 	.word	0xffffffff


	//   ....[71]....
        /*0148*/ 	.word	0xffffffff


	//   ....[72]....
        /*014c*/ 	.word	0xffffffff


	//   ....[73]....
        /*0150*/ 	.word	0xffffffff


	//   ....[74]....
        /*0154*/ 	.word	0xffffffff


	//   ....[75]....
        /*0158*/ 	.word	0xffffffff


	//   ....[76]....
        /*015c*/ 	.word	0xffffffff


	//   ....[77]....
        /*0160*/ 	.word	0xffffffff


	//   ....[78]....
        /*0164*/ 	.word	0xffffffff


	//   ....[79]....
        /*0168*/ 	.word	0xffffffff


	//   ....[80]....
        /*016c*/ 	.word	0xffffffff


	//   ....[81]....
        /*0170*/ 	.word	0xffffffff


	//   ....[82]....
        /*0174*/ 	.word	0xffffffff


	//   ....[83]....
        /*0178*/ 	.word	0xffffffff


	//   ....[84]....
        /*017c*/ 	.word	0xffffffff


	//   ....[85]....
        /*0180*/ 	.word	0xffffffff


	//   ....[86]....
        /*0184*/ 	.word	0xffffffff


	//   ....[87]....
        /*0188*/ 	.word	0xffffffff


	//----- nvinfo : EIATTR_COOP_GROUP_INSTR_OFFSETS
	.align		4
.L_3213:
        /*018c*/ 	.byte	0x04, 0x28
        /*018e*/ 	.short	(.L_3215 - .L_3214)


	//   ....[0]....
.L_3214:
        /*0190*/ 	.word	0x000014f0


	//   ....[1]....
        /*0194*/ 	.word	0x00001750


	//   ....[2]....
        /*0198*/ 	.word	0x00001a30


	//   ....[3]....
        /*019c*/ 	.word	0x00002e70


	//   ....[4]....
        /*01a0*/ 	.word	0x000032b0


	//   ....[5]....
        /*01a4*/ 	.word	0x00003820


	//   ....[6]....
        /*01a8*/ 	.word	0x00003d80


	//   ....[7]....
        /*01ac*/ 	.word	0x00004ec0


	//   ....[8]....
        /*01b0*/ 	.word	0x000056b0


	//   ....[9]....
        /*01b4*/ 	.word	0x00006220


	//   ....[10]....
        /*01b8*/ 	.word	0x00006250


	//   ....[11]....
        /*01bc*/ 	.word	0x00006320


	//   ....[12]....
        /*01c0*/ 	.word	0x00006360


	//   ....[13]....
        /*01c4*/ 	.word	0x000063a0


	//   ....[14]....
        /*01c8*/ 	.word	0x000063d0


	//   ....[15]....
        /*01cc*/ 	.word	0x000064d0


	//   ....[16]....
        /*01d0*/ 	.word	0x00006520


	//   ....[17]....
        /*01d4*/ 	.word	0x000065b0


	//   ....[18]....
        /*01d8*/ 	.word	0x00006630


	//   ....[19]....
        /*01dc*/ 	.word	0x000066e0


	//   ....[20]....
        /*01e0*/ 	.word	0x00006720


	//   ....[21]....
        /*01e4*/ 	.word	0x000067e0


	//   ....[22]....
        /*01e8*/ 	.word	0x00006840


	//   ....[23]....
        /*01ec*/ 	.word	0x00006880


	//   ....[24]....
        /*01f0*/ 	.word	0x000068c0


	//   ....[25]....
        /*01f4*/ 	.word	0x000069e0


	//   ....[26]....
        /*01f8*/ 	.word	0x00006a30


	//   ....[27]....
        /*01fc*/ 	.word	0x00006a70


	//   ....[28]....
        /*0200*/ 	.word	0x00006ab0


	//   ....[29]....
        /*0204*/ 	.word	0x00006b50


	//   ....[30]....
        /*0208*/ 	.word	0x00006bf0


	//   ....[31]....
        /*020c*/ 	.word	0x00006c10


	//   ....[32]....
        /*0210*/ 	.word	0x00006c20


	//   ....[33]....
        /*0214*/ 	.word	0x00006c30


	//   ....[34]....
        /*0218*/ 	.word	0x00006c40


	//   ....[35]....
        /*021c*/ 	.word	0x00006c50


	//   ....[36]....
        /*0220*/ 	.word	0x00006c60


	//   ....[37]....
        /*0224*/ 	.word	0x00006c70


	//   ....[38]....
        /*0228*/ 	.word	0x00006c80


	//   ....[39]....
        /*022c*/ 	.word	0x00006d80


	//   ....[40]....
        /*0230*/ 	.word	0x00006db0


	//   ....[41]....
        /*0234*/ 	.word	0x00006dd0


	//   ....[42]....
        /*0238*/ 	.word	0x00006de0


	//   ....[43]....
        /*023c*/ 	.word	0x00006ec0


	//   ....[44]....
        /*0240*/ 	.word	0x00006ee0


	//   ....[45]....
        /*0244*/ 	.word	0x00006ef0


	//   ....[46]....
        /*0248*/ 	.word	0x00006f00


	//   ....[47]....
        /*024c*/ 	.word	0x00006fe0


	//   ....[48]....
        /*0250*/ 	.word	0x00007000


	//   ....[49]....
        /*0254*/ 	.word	0x00007010


	//   ....[50]....
        /*0258*/ 	.word	0x00007020


	//   ....[51]....
        /*025c*/ 	.word	0x00007100


	//   ....[52]....
        /*0260*/ 	.word	0x00007120


	//   ....[53]....
        /*0264*/ 	.word	0x00007130


	//   ....[54]....
        /*0268*/ 	.word	0x00007140


	//   ....[55]....
        /*026c*/ 	.word	0x00007220


	//   ....[56]....
        /*0270*/ 	.word	0x00007270


	//   ....[57]....
        /*0274*/ 	.word	0x000072a0


	//   ....[58]....
        /*0278*/ 	.word	0x000072d0


	//   ....[59]....
        /*027c*/ 	.word	0x00007300


	//   ....[60]....
        /*0280*/ 	.word	0x00007330


	//   ....[61]....
        /*0284*/ 	.word	0x00007350


	//   ....[62]....
        /*0288*/ 	.word	0x00007370


	//   ....[63]....
        /*028c*/ 	.word	0x00007380


	//   ....[64]....
        /*0290*/ 	.word	0x000073a0


	//   ....[65]....
        /*0294*/ 	.word	0x00008cb0


	//   ....[66]....
        /*0298*/ 	.word	0x00008ce0


	//   ....[67]....
        /*029c*/ 	.word	0x00008d10


	//   ....[68]....
        /*02a0*/ 	.word	0x00008d30


	//   ....[69]....
        /*02a4*/ 	.word	0x00008d70


	//   ....[70]....
        /*02a8*/ 	.word	0x00008db0


	//   ....[71]....
        /*02ac*/ 	.word	0x00008f40


	//   ....[72]....
        /*02b0*/ 	.word	0x00008f80


	//   ....[73]....
        /*02b4*/ 	.word	0x00009110


	//   ....[74]....
        /*02b8*/ 	.word	0x00009150


	//   ....[75]....
        /*02bc*/ 	.word	0x00009750


	//   ....[76]....
        /*02c0*/ 	.word	0x00009a70


	//   ....[77]....
        /*02c4*/ 	.word	0x0000a050


	//   ....[78]....
        /*02c8*/ 	.word	0x0000a490


	//   ....[79]....
        /*02cc*/ 	.word	0x0000a4e0


	//   ....[80]....
        /*02d0*/ 	.word	0x0000a530


	//   ....[81]....
        /*02d4*/ 	.word	0x0000a560


	//   ....[82]....
        /*02d8*/ 	.word	0x0000a580


	//   ....[83]....
        /*02dc*/ 	.word	0x0000a650


	//   ....[84]....
        /*02e0*/ 	.word	0x0000a690


	//   ....[85]....
        /*02e4*/ 	.word	0x0000a6e0


	//   ....[86]....
        /*02e8*/ 	.word	0x0000a710


	//   ....[87]....
        /*02ec*/ 	.word	0x0000a730


	//----- nvinfo : EIATTR_VRC_CTA_INIT_COUNT
	.align		4
.L_3215:
        /*02f0*/ 	.byte	0x02, 0x4a
	.zero		1
	.zero		1


	//----- nvinfo : EIATTR_EXIT_INSTR_OFFSETS
	.align		4
        /*02f4*/ 	.byte	0x04, 0x1c
        /*02f6*/ 	.short	(.L_3217 - .L_3216)


	//   ....[0]....
.L_3216:
        /*02f8*/ 	.word	0x0000a7d0


	//   ....[1]....
        /*02fc*/ 	.word	0x0000a980


	//----- nvinfo : EIATTR_MAX_THREADS
	.align		4
.L_3217:
        /*0300*/ 	.byte	0x04, 0x05
        /*0302*/ 	.short	(.L_3219 - .L_3218)
.L_3218:
        /*0304*/ 	.word	0x00000020
        /*0308*/ 	.word	0x00000001
        /*030c*/ 	.word	0x00000001


	//----- nvinfo : EIATTR_CRS_STACK_SIZE
	.align		4
.L_3219:
        /*0310*/ 	.byte	0x04, 0x1e
        /*0312*/ 	.short	(.L_3221 - .L_3220)
.L_3220:
        /*0314*/ 	.word	0x00000000


	//----- nvinfo : EIATTR_CBANK_PARAM_SIZE
	.align		4
.L_3221:
        /*0318*/ 	.byte	0x03, 0x19
        /*031a*/ 	.short	0x01f0


	//----- nvinfo : EIATTR_PARAM_CBANK
	.align		4
        /*031c*/ 	.byte	0x04, 0x0a
        /*031e*/ 	.short	(.L_3223 - .L_3222)
	.align		4
.L_3222:
        /*0320*/ 	.word	index@(.nv.constant0._Z25selective_scan_bwd_kernelI32Selective_Scan_bwd_kernel_traitsILi32ELi8ELb0ELb1ELb1ELb1ELb1EN3c108BFloat16ENS1_7complexIfEEEEv12SSMParamsBwd)
        /*0324*/ 	.short	0x0380
        /*0326*/ 	.short	0x01f0


	//----- nvinfo : EIATTR_SW_WAR
	.align		4
.L_3223:
        /*0328*/ 	.byte	0x04, 0x36
        /*032a*/ 	.short	(.L_3225 - .L_3224)
.L_3224:
        /*032c*/ 	.word	0x00000008
.L_3225:


//--------------------- .nv.info._Z25selective_scan_bwd_kernelI32Selective_Scan_bwd_kernel_traitsILi32ELi8ELb1ELb0ELb0ELb0ELb0EN3c108BFloat16ENS1_7complexIfEEEEv12SSMParamsBwd --------------------------
	.section	.nv.info._Z25selective_scan_bwd_kernelI32Selective_Scan_bwd_kernel_traitsILi32ELi8ELb1ELb0ELb0ELb0ELb0EN3c108BFloat16ENS1_7complexIfEEEEv12SSMParamsBwd,"",@"SHT_CUDA_INFO"
	.sectionflags	@""
	.align	4


	//----- nvinfo : EIATTR_CUDA_API_VERSION
	.align		4
        /*0000*/ 	.byte	0x04, 0x37
        /*0002*/ 	.short	(.L_3227 - .L_3226)
.L_3226:
        /*0004*/ 	.word	0x00000082


	//----- nvinfo : EIATTR_KPARAM_INFO
	.align		4
.L_3227:
        /*0008*/ 	.byte	0x04, 0x17
        /*000a*/ 	.short	(.L_3229 - .L_3228)
.L_3228:
        /*000c*/ 	.word	0x00000000
        /*0010*/ 	.short	0x0000
        /*0012*/ 	.short	0x0000
        /*0014*/ 	.byte	0x00, 0xf0, 0xc1, 0x07


	//----- nvinfo : EIATTR_SPARSE_MMA_MASK
	.align		4
.L_3229:
        /*0018*/ 	.byte	0x03, 0x50
        /*001a*/ 	.short	0x0000


	//----- nvinfo : EIATTR_MAXREG_COUNT
	.align		4
        /*001c*/ 	.byte	0x03, 0x1b
        /*001e*/ 	.short	0x00ff


	//----- nvinfo : EIATTR_NUM_BARRIERS
	.align		4
        /*0020*/ 	.byte	0x02, 0x4c
        /*0022*/ 	.byte	0x01
	.zero		1


	//----- nvinfo : EIATTR_MERCURY_ISA_VERSION
	.align		4
        /*0024*/ 	.byte	0x03, 0x5f
        /*0026*/ 	.short	0x0101


	//----- nvinfo : EIATTR_COOP_GROUP_MASK_REGIDS
	.align		4
        /*0028*/ 	.byte	0x04, 0x29
        /*002a*/ 	.short	(.L_3231 - .L_3230)


	//   ....[0]....
.L_3230:
        /*002c*/ 	.word	0xffffffff


	//   ....[1]....
        /*0030*/ 	.word	0xffffffff


	//   ....[2]....
        /*0034*/ 	.word	0xffffffff


	//   ....[3]....
        /*0038*/ 	.word	0xffffffff


	//   ....[4]....
        /*003c*/ 	.word	0xffffffff


	//   ....[5]....
        /*0040*/ 	.word	0xffffffff


	//   ....[6]....
        /*0044*/ 	.word	0xffffffff


	//   ....[7]....
        /*0048*/ 	.word	0xffffffff


	//   ....[8]....
        /*004c*/ 	.word	0xffffffff


	//   ....[9]....
        /*0050*/ 	.word	0xffffffff


	//   ....[10]....
        /*0054*/ 	.word	0xffffffff


	//   ....[11]....
        /*0058*/ 	.word	0xffffffff


	//   ....[12]....
        /*005c*/ 	.word	0xffffffff


	//   ....[13]....
        /*0060*/ 	.word	0xffffffff


	//   ....[14]....
        /*0064*/ 	.word	0xffffffff


	//   ....[15]....
        /*0068*/ 	.word	0xffffffff


	//   ....[16]....
        /*006c*/ 	.word	0xffffffff


	//   ....[17]....
        /*0070*/ 	.word	0xffffffff


	//   ....[18]....
        /*0074*/ 	.word	0xffffffff


	//   ....[19]....
        /*0078*/ 	.word	0xffffffff


	//   ....[20]....
        /*007c*/ 	.word	0xffffffff


	//   ....[21]....
        /*0080*/ 	.word	0xffffffff


	//   ....[22]....
        /*0084*/ 	.word	0xffffffff


	//   ....[23]....
        /*0088*/ 	.word	0xffffffff


	//   ....[24]....
        /*008c*/ 	.word	0xffffffff


	//   ....[25]....
        /*0090*/ 	.word	0xffffffff


	//   ....[26]....
        /*0094*/ 	.word	0xffffffff


	//   ....[27]....
        /*0098*/ 	.word	0xffffffff


	//   ....[28]....
        /*009c*/ 	.word	0xffffffff


	//   ....[29]....
        /*00a0*/ 	.word	0xffffffff


	//   ....[30]....
        /*00a4*/ 	.word	0xffffffff


	//   ....[31]....
        /*00a8*/ 	.word	0xffffffff


	//   ....[32]....
        /*00ac*/ 	.word	0xffffffff


	//   ....[33]....
        /*00b0*/ 	.word	0xffffffff


	//   ....[34]....
        /*00b4*/ 	.word	0xffffffff


	//   ....[35]....
        /*00b8*/ 	.word	0xffffffff


	//   ....[36]....
        /*00bc*/ 	.word	0xffffffff


	//   ....[37]....
        /*00c0*/ 	.word	0xffffffff


	//   ....[38]....
        /*00c4*/ 	.word	0xffffffff


	//   ....[39]....
        /*00c8*/ 	.word	0xffffffff


	//   ....[40]....
        /*00cc*/ 	.word	0xffffffff


	//   ....[41]....
        /*00d0*/ 	.word	0xffffffff


	//   ....[42]....
        /*00d4*/ 	.word	0xffffffff


	//   ....[43]....
        /*00d8*/ 	.word	0xffffffff


	//   ....[44]....
        /*00dc*/ 	.word	0xffffffff


	//   ....[45]....
        /*00e0*/ 	.word	0xffffffff


	//   ....[46]....
        /*00e4*/ 	.word	0xffffffff


	//   ....[47]....
        /*00e8*/ 	.word	0xffffffff


	//   ....[48]....
        /*00ec*/ 	.word	0xffffffff


	//   ....[49]....
        /*00f0*/ 	.word	0xffffffff


	//   ....[50]....
        /*00f4*/ 	.word	0xffffffff


	//   ....[51]....
        /*00f8*/ 	.word	0xffffffff


	//   ....[52]....
        /*00fc*/ 	.word	0xffffffff


	//   ....[53]....
        /*0100*/ 	.word	0xffffffff


	//   ....[54]....
        /*0104*/ 	.word	0xffffffff


	//   ....[55]....
        /*0108*/ 	.word	0xffffffff


	//   ....[56]....
        /*010c*/ 	.word	0xffffffff


	//   ....[57]....
        /*0110*/ 	.word	0xffffffff


	//   ....[58]....
        /*0114*/ 	.word	0xffffffff


	//   ....[59]....
        /*0118*/ 	.word	0xffffffff


	//   ....[60]....
        /*011c*/ 	.word	0xffffffff


	//   ....[61]....
        /*0120*/ 	.word	0xffffffff


	//   ....[62]....
        /*0124*/ 	.word	0xffffffff


	//   ....[63]....
        /*0128*/ 	.word	0xffffffff


	//   ....[64]....
        /*012c*/ 	.word	0xffffffff


	//   ....[65]....
        /*0130*/ 	.word	0xffffffff


	//   ....[66]....
        /*0134*/ 	.word	0xffffffff


	//   ....[67]....
        /*0138*/ 	.word	0xffffffff


	//   ....[68]....
        /*013c*/ 	.word	0xffffffff


	//   ....[69]....
        /*0140*/ 	.word	0xffffffff


	//   ....[70]....
        /*0144*/ 	.word	0xffffffff


	//   ....[71]....
        /*0148*/ 	.word	0xffffffff


	//   ....[72]....
        /*014c*/ 	.word	0xffffffff


	//   ....[73]....
        /*0150*/ 	.word	0xffffffff


	//   ....[74]....
        /*0154*/ 	.word	0xffffffff


	//   ....[75]....
        /*0158*/ 	.word	0xffffffff


	//   ....[76]....
        /*015c*/ 	.word	0xffffffff


	//   ....[77]....
        /*0160*/ 	.word	0xffffffff


	//   ....[78]....
        /*0164*/ 	.word	0xffffffff


	//   ....[79]....
        /*0168*/ 	.word	0xffffffff


	//   ....[80]....
        /*016c*/ 	.word	0xffffffff


	//   ....[81]....
        /*0170*/ 	.word	0xffffffff


	//   ....[82]....
        /*0174*/ 	.word	0xffffffff


	//   ....[83]....
        /*0178*/ 	.word	0xffffffff


	//   ....[84]....
        /*017c*/ 	.word	0xffffffff


	//   ....[85]....
        /*0180*/ 	.word	0xffffffff


	//   ....[86]....
        /*0184*/ 	.word	0xffffffff


	//   ....[87]....
        /*0188*/ 	.word	0xffffffff


	//   ....[88]....
        /*018c*/ 	.word	0xffffffff


	//   ....[89]....
        /*0190*/ 	.word	0xffffffff


	//   ....[90]....
        /*0194*/ 	.word	0xffffffff


	//----- nvinfo : EIATTR_COOP_GROUP_INSTR_OFFSETS
	.align		4
.L_3231:
        /*0198*/ 	.byte	0x04, 0x28
        /*019a*/ 	.short	(.L_3233 - .L_3232)


	//   ....[0]....
.L_3232:
        /*019c*/ 	.word	0x000006f0


	//   ....[1]....
        /*01a0*/ 	.word	0x00000770


	//   ....[2]....
        /*01a4*/ 	.word	0x000008f0


	//   ....[3]....
        /*01a8*/ 	.word	0x00001b40


	//   ....[4]....
        /*01ac*/ 	.word	0x00001b60


	//   ....[5]....
        /*01b0*/ 	.word	0x00001b70


	//   ....[6]....
        /*01b4*/ 	.word	0x00001b80


	//   ....[7]....
        /*01b8*/ 	.word	0x00001c10


	//   ....[8]....
        /*01bc*/ 	.word	0x00001c50


	//   ....[9]....
        /*01c0*/ 	.word	0x00001c70


	//   ....[10]....
        /*01c4*/ 	.word	0x00001c90


	//   ....[11]....
        /*01c8*/ 	.word	0x00001d70


	//   ....[12]....
        /*01cc*/ 	.word	0x00001db0


	//   ....[13]....
        /*01d0*/ 	.word	0x00001df0


	//   ....[14]....
        /*01d4*/ 	.word	0x00001e30


	//   ....[15]....
        /*01d8*/ 	.word	0x00001fc0


	//   ....[16]....
        /*01dc*/ 	.word	0x00002000


	//   ....[17]....
        /*01e0*/ 	.word	0x00002040


	//   ....[18]....
        /*01e4*/ 	.word	0x00002080


	//   ....[19]....
        /*01e8*/ 	.word	0x00002230


	//   ....[20]....
        /*01ec*/ 	.word	0x00002270


	//   ....[21]....
        /*01f0*/ 	.word	0x000022b0


	//   ....[22]....
        /*01f4*/ 	.word	0x000022f0


	//   ....[23]....
        /*01f8*/ 	.word	0x000023b0


	//   ....[24]....
        /*01fc*/ 	.word	0x000023e0


	//   ....[25]....
        /*0200*/ 	.word	0x00002470


	//   ....[26]....
        /*0204*/ 	.word	0x000024b0


	//   ....[27]....
        /*0208*/ 	.word	0x000024c0


	//   ....[28]....
        /*020c*/ 	.word	0x000024d0


	//   ....[29]....
        /*0210*/ 	.word	0x000024e0


	//   ....[30]....
        /*0214*/ 	.word	0x000024f0


	//   ....[31]....
        /*0218*/ 	.word	0x00002500


	//   ....[32]....
        /*021c*/ 	.word	0x00002520


	//   ....[33]....
        /*0220*/ 	.word	0x00002610


	//   ....[34]....
        /*0224*/ 	.word	0x00002620


	//   ....[35]....
        /*0228*/ 	.word	0x00002630


	//   ....[36]....
        /*022c*/ 	.word	0x00002640


	//   ....[37]....
        /*0230*/ 	.word	0x00002710


	//   ....[38]....
        /*0234*/ 	.word	0x00002730


	//   ....[39]....
        /*0238*/ 	.word	0x00002740


	//   ....[40]....
        /*023c*/ 	.word	0x00002750


	//   ....[41]....
        /*0240*/ 	.word	0x00002820


	//   ....[42]....
        /*0244*/ 	.word	0x00002840


	//   ....[43]....
        /*0248*/ 	.word	0x00002850


	//   ....[44]....
        /*024c*/ 	.word	0x00002860


	//   ....[45]....
        /*0250*/ 	.word	0x00002930


	//   ....[46]....
        /*0254*/ 	.word	0x00002950


	//   ....[47]....
        /*0258*/ 	.word	0x00002960


	//   ....[48]....
        /*025c*/ 	.word	0x00002970


	//   ....[49]....
        /*0260*/ 	.word	0x00002a40


	//   ....[50]....
        /*0264*/ 	.word	0x00002a80


	//   ....[51]....
        /*0268*/ 	.word	0x00002aa0


	//   ....[52]....
        /*026c*/ 	.word	0x00002ab0


	//   ....[53]....
        /*0270*/ 	.word	0x00002ac0


	//   ....[54]....
        /*0274*/ 	.word	0x00002ad0


	//   ....[55]....
        /*0278*/ 	.word	0x00002ae0


	//   ....[56]....
        /*027c*/ 	.word	0x00002b00


	//   ....[57]....
        /*0280*/ 	.word	0x00002b20


	//   ....[58]....
        /*0284*/ 	.word	0x00002b50


	//   ....[59]....
        /*0288*/ 	.word	0x00003780


	//   ....[60]....
        /*028c*/ 	.word	0x000037c0


	//   ....[61]....
        /*0290*/ 	.word	0x00003800


	//   ....[62]....
        /*0294*/ 	.word	0x00003840


	//   ....[63]....
        /*0298*/ 	.word	0x000038d0


	//   ....[64]....
        /*029c*/ 	.word	0x00003900


	//   ....[65]....
        /*02a0*/ 	.word	0x00003940


	//   ....[66]....
        /*02a4*/ 	.word	0x00003980


	//   ....[67]....
        /*02a8*/ 	.word	0x00003a60


	//   ....[68]....
        /*02ac*/ 	.word	0x00003a90


	//   ....[69]....
        /*02b0*/ 	.word	0x00003ad0


	//   ....[70]....
        /*02b4*/ 	.word	0x00003b00


	//   ....[71]....
        /*02b8*/ 	.word	0x00003be0


	//   ....[72]....
        /*02bc*/ 	.word	0x00003c20


	//   ....[73]....
        /*02c0*/ 	.word	0x00003c60


	//   ....[74]....
        /*02c4*/ 	.word	0x00003ca0


	//   ....[75]....
        /*02c8*/ 	.word	0x00003d90


	//   ....[76]....
        /*02cc*/ 	.word	0x00003db0


	//   ....[77]....
        /*02d0*/ 	.word	0x00003de0


	//   ....[78]....
        /*02d4*/ 	.word	0x00003df0


	//   ....[79]....
        /*02d8*/ 	.word	0x00004200


	//   ....[80]....
        /*02dc*/ 	.word	0x00004400


	//   ....[81]....
        /*02e0*/ 	.word	0x00004510


	//   ....[82]....
        /*02e4*/ 	.word	0x00004560


	//   ....[83]....
        /*02e8*/ 	.word	0x000045b0


	//   ....[84]....
        /*02ec*/ 	.word	0x000045e0


	//   ....[85]....
        /*02f0*/ 	.word	0x00004600


	//   ....[86]....
        /*02f4*/ 	.word	0x000046d0


	//   ....[87]....
        /*02f8*/ 	.word	0x00004710


	//   ....[88]....
        /*02fc*/ 	.word	0x00004760


	//   ....[89]....
        /*0300*/ 	.word	0x00004790


	//   ....[90]....
        /*0304*/ 	.word	0x000047b0


	//----- nvinfo : EIATTR_VRC_CTA_INIT_COUNT
	.align		4
.L_3233:
        /*0308*/ 	.byte	0x02, 0x4a
	.zero		1
	.zero		1


	//----- nvinfo : EIATTR_EXIT_INSTR_OFFSETS
	.align		4
        /*030c*/ 	.byte	0x04, 0x1c
        /*030e*/ 	.short	(.L_3235 - .L_3234)


	//   ....[0]....
.L_3234:
        /*0310*/ 	.word	0x00004850


	//   ....[1]....
        /*0314*/ 	.word	0x00004d70


	//----- nvinfo : EIATTR_MAX_THREADS
	.align		4
.L_3235:
        /*0318*/ 	.byte	0x04, 0x05
        /*031a*/ 	.short	(.L_3237 - .L_3236)
.L_3236:
        /*031c*/ 	.word	0x00000020
        /*0320*/ 	.word	0x00000001
        /*0324*/ 	.word	0x00000001


	//----- nvinfo : EIATTR_CRS_STACK_SIZE
	.align		4
.L_3237:
        /*0328*/ 	.byte	0x04, 0x1e
        /*032a*/ 	.short	(.L_3239 - .L_3238)
.L_3238:
        /*032c*/ 	.word	0x00000000


	//----- nvinfo : EIATTR_CBANK_PARAM_SIZE
	.align		4
.L_3239:
        /*0330*/ 	.byte	0x03, 0x19
        /*0332*/ 	.short	0x01f0


	//----- nvinfo : EIATTR_PARAM_CBANK
	.align		4
        /*0334*/ 	.byte	0x04, 0x0a
        /*0336*/ 	.short	(.L_3241 - .L_3240)
	.align		4
.L_3240:
        /*0338*/ 	.word	index@(.nv.constant0._Z25selective_scan_bwd_kernelI32Selective_Scan_bwd_kernel_traitsILi32ELi8ELb1ELb0ELb0ELb0ELb0EN3c108BFloat16ENS1_7complexIfEEEEv12SSMParamsBwd)
        /*033c*/ 	.short	0x0380
        /*033e*/ 	.short	0x01f0


	//----- nvinfo : EIATTR_SW_WAR
	.align		4
.L_3241:
        /*0340*/ 	.byte	0x04, 0x36
        /*0342*/ 	.short	(.L_3243 - .L_3242)
.L_3242:
        /*0344*/ 	.word	0x00000008
.L_3243:


//--------------------- .nv.info._Z25selective_scan_bwd_kernelI32Selective_Scan_bwd_kernel_traitsILi32ELi8ELb1ELb0ELb0ELb0ELb1EN3c108BFloat16ENS1_7complexIfEEEEv12SSMParamsBwd --------------------------
	.section	.nv.info._Z25selective_scan_bwd_kernelI32Selective_Scan_bwd_kernel_traitsILi32ELi8ELb1ELb0ELb0ELb0ELb1EN3c108BFloat16ENS1_7complexIfEEEEv12SSMParamsBwd,"",@"SHT_CUDA_INFO"
	.sectionflags	@""
	.align	4


	//----- nvinfo : EIATTR_CUDA_API_VERSION
	.align		4
        /*0000*/ 	.byte	0x04, 0x37
        /*0002*/ 	.short	(.L_3245 - .L_3244)
.L_3244:
        /*0004*/ 	.word	0x00000082


	//----- nvinfo : EIATTR_KPARAM_INFO
	.align		4
.L_3245:
        /*0008*/ 	.byte	0x04, 0x17
        /*000a*/ 	.short	(.L_3247 - .L_3246)
.L_3246:
        /*000c*/ 	.word	0x00000000
        /*0010*/ 	.short	0x0000
        /*0012*/ 	.short	0x0000
        /*0014*/ 	.byte	0x00, 0xf0, 0xc1, 0x07


	//----- nvinfo : EIATTR_SPARSE_MMA_MASK
	.align		4
.L_3247:
        /*0018*/ 	.byte	0x03, 0x50
        /*001a*/ 	.short	0x0000


	//----- nvinfo : EIATTR_MAXREG_COUNT
	.align		4
        /*001c*/ 	.byte	0x03, 0x1b
        /*001e*/ 	.short	0x00ff


	//----- nvinfo : EIATTR_NUM_BARRIERS
	.align		4
        /*0020*/ 	.byte	0x02, 0x4c
        /*0022*/ 	.byte	0x01
	.zero		1


	//----- nvinfo : EIATTR_MERCURY_ISA_VERSION
	.align		4
        /*0024*/ 	.byte	0x03, 0x5f
        /*0026*/ 	.short	0x0101


	//----- nvinfo : EIATTR_COOP_GROUP_MASK_REGIDS
	.align		4
        /*0028*/ 	.byte	0x04, 0x29
        /*002a*/ 	.short	(.L_3249 - .L_3248)


	//   ....[0]....
.L_3248:
        /*002c*/ 	.word	0xffffffff


	//   ....[1]....
        /*0030*/ 	.word	0xffffffff


	//   ....[2]....
        /*0034*/ 	.word	0xffffffff


	//   ....[3]....
        /*0038*/ 	.word	0xffffffff


	//   ....[4]....
        /*003c*/ 	.word	0xffffffff


	//   ....[5]....
        /*0040*/ 	.word	0xffffffff


	//   ....[6]....
        /*0044*/ 	.word	0xffffffff


	//   ....[7]....
        /*0048*/ 	.word	0xffffffff


	//   ....[8]....
        /*004c*/ 	.word	0xffffffff


	//   ....[9]....
        /*0050*/ 	.word	0xffffffff


	//   ....[10]....
        /*0054*/ 	.word	0xffffffff


	//   ....[11]....
        /*0058*/ 	.word	0xffffffff


	//   ....[12]....
        /*005c*/ 	.word	0xffffffff


	//   ....[13]....
        /*0060*/ 	.word	0xffffffff


	//   ....[14]....
        /*0064*/ 	.word	0xffffffff


	//   ....[15]....
        /*0068*/ 	.word	0xffffffff


	//   ....[16]....
        /*006c*/ 	.word	0xffffffff


	//   ....[17]....
        /*0070*/ 	.word	0xffffffff


	//   ....[18]....
        /*0074*/ 	.word	0xffffffff


	//   ....[19]....
        /*0078*/ 	.word	0xffffffff


	//   ....[20]....
        /*007c*/ 	.word	0xffffffff


	//   ....[21]....
        /*0080*/ 	.word	0xffffffff


	//   ....[22]....
        /*0084*/ 	.word	0xffffffff


	//   ....[23]....
        /*0088*/ 	.word	0xffffffff


	//   ....[24]....
        /*008c*/ 	.word	0xffffffff


	//   ....[25]....
        /*0090*/ 	.word	0xffffffff


	//   ....[26]....
        /*0094*/ 	.word	0xffffffff


	//   ....[27]....
        /*0098*/ 	.word	0xffffffff


	//   ....[28]....
        /*009c*/ 	.word	0xffffffff


	//   ....[29]....
        /*00a0*/ 	.word	0xffffffff


	//   ....[30]....
        /*00a4*/ 	.word	0xffffffff


	//   ....[31]....
        /*00a8*/ 	.word	0xffffffff


	//   ....[32]....
        /*00ac*/ 	.word	0xffffffff


	//   ....[33]....
        /*00b0*/ 	.word	0xffffffff


	//   ....[34]....
        /*00b4*/ 	.word	0xffffffff


	//   ....[35]....
        /*00b8*/ 	.word	0xffffffff


	//   ....[36]....
        /*00bc*/ 	.word	0xffffffff


	//   ....[37]....
        /*00c0*/ 	.word	0xffffffff


	//   ....[38]....
        /*00c4*/ 	.word	0xffffffff


	//   ....[39]....
        /*00c8*/ 	.word	0xffffffff


	//   ....[40]....
        /*00cc*/ 	.word	0xffffffff


	//   ....[41]....
        /*00d0*/ 	.word	0xffffffff


	//   ....[42]....
        /*00d4*/ 	.word	0xffffffff


	//   ....[43]....
        /*00d8*/ 	.word	0xffffffff


	//   ....[44]....
        /*00dc*/ 	.word	0xffffffff


	//   ....[45]....
        /*00e0*/ 	.word	0xffffffff


	//   ....[46]....
        /*00e4*/ 	.word	0xffffffff


	//   ....[47]....
        /*00e8*/ 	.word	0xffffffff


	//   ....[48]....
        /*00ec*/ 	.word	0xffffffff


	//   ....[49]....
        /*00f0*/ 	.word	0xffffffff


	//   ....[50]....
        /*00f4*/ 	.word	0xffffffff


	//   ....[51]....
        /*00f8*/ 	.word	0xffffffff


	//   ....[52]....
        /*00fc*/ 	.word	0xffffffff


	//   ....[53]....
        /*0100*/ 	.word	0xffffffff


	//   ....[54]....
        /*0104*/ 	.word	0xffffffff


	//   ....[55]....
        /*0108*/ 	.word	0xffffffff


	//   ....[56]....
        /*010c*/ 	.word	0xffffffff


	//   ....[57]....
        /*0110*/ 	.word	0xffffffff


	//   ....[58]....
        /*0114*/ 	.word	0xffffffff


	//   ....[59]....
        /*0118*/ 	.word	0xffffffff


	//   ....[60]....
        /*011c*/ 	.word	0xffffffff


	//   ....[61]....
        /*0120*/ 	.word	0xffffffff


	//   ....[62]....
        /*0124*/ 	.word	0xffffffff


	//   ....[63]....
        /*0128*/ 	.word	0xffffffff


	//   ....[64]....
        /*012c*/ 	.word	0xffffffff


	//   ....[65]....
        /*0130*/ 	.word	0xffffffff


	//   ....[66]....
        /*0134*/ 	.word	0xffffffff


	//   ....[67]....
        /*0138*/ 	.word	0xffffffff


	//   ....[68]....
        /*013c*/ 	.word	0xffffffff


	//   ....[69]....
        /*0140*/ 	.word	0xffffffff


	//   ....[70]....
        /*0144*/ 	.word	0xffffffff


	//   ....[71]....
        /*0148*/ 	.word	0xffffffff


	//   ....[72]....
        /*014c*/ 	.word	0xffffffff


	//   ....[73]....
        /*0150*/ 	.word	0xffffffff


	//   ....[74]....
        /*0154*/ 	.word	0xffffffff


	//   ....[75]....
        /*0158*/ 	.word	0xffffffff


	//   ....[76]....
        /*015c*/ 	.word	0xffffffff


	//   ....[77]....
        /*0160*/ 	.word	0xffffffff


	//   ....[78]....
        /*0164*/ 	.word	0xffffffff


	//   ....[79]....
        /*0168*/ 	.word	0xffffffff


	//   ....[80]....
        /*016c*/ 	.word	0xffffffff


	//   ....[81]....
        /*0170*/ 	.word	0xffffffff


	//   ....[82]....
        /*0174*/ 	.word	0xffffffff


	//   ....[83]....
        /*0178*/ 	.word	0xffffffff


	//   ....[84]....
        /*017c*/ 	.word	0xffffffff


	//   ....[85]....
        /*0180*/ 	.word	0xffffffff


	//   ....[86]....
        /*0184*/ 	.word	0xffffffff


	//   ....[87]....
        /*0188*/ 	.word	0xffffffff


	//   ....[88]....
        /*018c*/ 	.word	0xffffffff


	//   ....[89]....
        /*0190*/ 	.word	0xffffffff


	//   ....[90]....
        /*0194*/ 	.word	0xffffffff


	//   ....[91]....
        /*0198*/ 	.word	0xffffffff


	//   ....[92]....
        /*019c*/ 	.word	0xffffffff


	//   ....[93]....
        /*01a0*/ 	.word	0xffffffff


	//   ....[94]....
        /*01a4*/ 	.word	0xffffffff


	//----- nvinfo : EIATTR_COOP_GROUP_INSTR_OFFSETS
	.align		4
.L_3249:
        /*01a8*/ 	.byte	0x04, 0x28
        /*01aa*/ 	.short	(.L_3251 - .L_3250)


	//   ....[0]....
.L_3250:
        /*01ac*/ 	.word	0x000006e0


	//   ....[1]....
        /*01b0*/ 	.word	0x00000760


	//   ....[2]....
        /*01b4*/ 	.word	0x00000860


	//   ....[3]....
        /*01b8*/ 	.word	0x00000920


	//   ....[4]....
        /*01bc*/ 	.word	0x00000e10


	//   ....[5]....
        /*01c0*/ 	.word	0x00001300


	//   ....[6]....
        /*01c4*/ 	.word	0x000014a0


	//   ....[7]....
        /*01c8*/ 	.word	0x000026a0


	//   ....[8]....
        /*01cc*/ 	.word	0x000026e0


	//   ....[9]....
        /*01d0*/ 	.word	0x00002710


	//   ....[10]....
        /*01d4*/ 	.word	0x00002740


	//   ....[11]....
        /*01d8*/ 	.word	0x00002840


	//   ....[12]....
        /*01dc*/ 	.word	0x00002870


	//   ....[13]....
        /*01e0*/ 	.word	0x00002880


	//   ....[14]....
        /*01e4*/ 	.word	0x00002890


	//   ....[15]....
        /*01e8*/ 	.word	0x00002930


	//   ....[16]....
        /*01ec*/ 	.word	0x00002970


	//   ....[17]....
        /*01f0*/ 	.word	0x000029b0


	//   ....[18]....
        /*01f4*/ 	.word	0x000029e0


	//   ....[19]....
        /*01f8*/ 	.word	0x00002b40


	//   ....[20]....
        /*01fc*/ 	.word	0x00002b90


	//   ....[21]....
        /*0200*/ 	.word	0x00002bd0


	//   ....[22]....
        /*0204*/ 	.word	0x00002c10


	//   ....[23]....
        /*0208*/ 	.word	0x00002d90


	//   ....[24]....
        /*020c*/ 	.word	0x00002dd0


	//   ....[25]....
        /*0210*/ 	.word	0x00002e10


	//   ....[26]....
        /*0214*/ 	.word	0x00002e50


	//   ....[27]....
        /*0218*/ 	.word	0x00002f80


	//   ....[28]....
        /*021c*/ 	.word	0x00002fc0


	//   ....[29]....
        /*0220*/ 	.word	0x00002fe0


	//   ....[30]....
        /*0224*/ 	.word	0x00002ff0


	//   ....[31]....
        /*0228*/ 	.word	0x00003000


	//   ....[32]....
        /*022c*/ 	.word	0x00003010


	//   ....[33]....
        /*0230*/ 	.word	0x00003020


	//   ....[34]....
        /*0234*/ 	.word	0x00003040


	//   ....[35]....
        /*0238*/ 	.word	0x00003060


	//   ....[36]....
        /*023c*/ 	.word	0x00003070


	//   ....[37]....
        /*0240*/ 	.word	0x00003160


	//   ....[38]....
        /*0244*/ 	.word	0x00003170


	//   ....[39]....
        /*0248*/ 	.word	0x00003180


	//   ....[40]....
        /*024c*/ 	.word	0x00003190


	//   ....[41]....
        /*0250*/ 	.word	0x00003260


	//   ....[42]....
        /*0254*/ 	.word	0x00003280


	//   ....[43]....
        /*0258*/ 	.word	0x00003290


	//   ....[44]....
        /*025c*/ 	.word	0x000032a0


	//   ....[45]....
        /*0260*/ 	.word	0x00003370


	//   ....[46]....
        /*0264*/ 	.word	0x00003390


	//   ....[47]....
        /*0268*/ 	.word	0x000033a0


	//   ....[48]....
        /*026c*/ 	.word	0x000033b0


	//   ....[49]....
        /*0270*/ 	.word	0x00003480


	//   ....[50]....
        /*0274*/ 	.word	0x000034a0


	//   ....[51]....
        /*0278*/ 	.word	0x000034b0


	//   ....[52]....
        /*027c*/ 	.word	0x000034c0


	//   ....[53]....
        /*0280*/ 	.word	0x00003590


	//   ....[54]....
        /*0284*/ 	.word	0x000035d0


	//   ....[55]....
        /*0288*/ 	.word	0x000035f0


	//   ....[56]....
        /*028c*/ 	.word	0x00003600


	//   ....[57]....
        /*0290*/ 	.word	0x00003610


	//   ....[58]....
        /*0294*/ 	.word	0x00003620


	//   ....[59]....
        /*0298*/ 	.word	0x00003630


	//   ....[60]....
        /*029c*/ 	.word	0x00003650


	//   ....[61]....
        /*02a0*/ 	.word	0x00003670


	//   ....[62]....
        /*02a4*/ 	.word	0x000036a0


	//   ....[63]....
        /*02a8*/ 	.word	0x000042d0


	//   ....[64]....
        /*02ac*/ 	.word	0x00004310


	//   ....[65]....
        /*02b0*/ 	.word	0x00004350


	//   ....[66]....
        /*02b4*/ 	.word	0x00004390


	//   ....[67]....
        /*02b8*/ 	.word	0x000043e0


	//   ....[68]....
        /*02bc*/ 	.word	0x00004440


	//   ....[69]....
        /*02c0*/ 	.word	0x00004480


	//   ....[70]....
        /*02c4*/ 	.word	0x000044c0


	//   ....[71]....
        /*02c8*/ 	.word	0x00004590


	//   ....[72]....
        /*02cc*/ 	.word	0x00004600


	//   ....[73]....
        /*02d0*/ 	.word	0x00004630


	//   ....[74]....
        /*02d4*/ 	.word	0x00004670


	//   ....[75]....
        /*02d8*/ 	.word	0x00004730


	//   ....[76]....
        /*02dc*/ 	.word	0x00004790


	//   ....[77]....
        /*02e0*/ 	.word	0x000047d0


	//   ....[78]....
        /*02e4*/ 	.word	0x00004810


	//   ....[79]....
        /*02e8*/ 	.word	0x000048e0


	//   ....[80]....
        /*02ec*/ 	.word	0x00004910


	//   ....[81]....
        /*02f0*/ 	.word	0x00004930


	//   ....[82]....
        /*02f4*/ 	.word	0x00004940


	//   ....[83]....
        /*02f8*/ 	.word	0x00004d70


	//   ....[84]....
        /*02fc*/ 	.word	0x00004f40


	//   ....[85]....
        /*0300*/ 	.word	0x00005050


	//   ....[86]....
        /*0304*/ 	.word	0x000050a0


	//   ....[87]....
        /*0308*/ 	.word	0x000050f0


	//   ....[88]....
        /*030c*/ 	.word	0x00005120


	//   ....[89]....
        /*0310*/ 	.word	0x00005140


	//   ....[90]....
        /*0314*/ 	.word	0x00005210


	//   ....[91]....
        /*0318*/ 	.word	0x00005250


	//   ....[92]....
        /*031c*/ 	.word	0x000052a0


	//   ....[93]....
        /*0320*/ 	.word	0x000052d0


	//   ....[94]....
        /*0324*/ 	.word	0x000052f0


	//----- nvinfo : EIATTR_VRC_CTA_INIT_COUNT
	.align		4
.L_3251:
        /*0328*/ 	.byte	0x02, 0x4a
	.zero		1
	.zero		1


	//----- nvinfo : EIATTR_EXIT_INSTR_OFFSETS
	.align		4
        /*032c*/ 	.byte	0x04, 0x1c
        /*032e*/ 	.short	(.L_3253 - .L_3252)


	//   ....[0]....
.L_3252:
        /*0330*/ 	.word	0x00005390


	//   ....[1]....
        /*0334*/ 	.word	0x000058b0


	//----- nvinfo : EIATTR_MAX_THREADS
	.align		4
.L_3253:
        /*0338*/ 	.byte	0x04, 0x05
        /*033a*/ 	.short	(.L_3255 - .L_3254)
.L_3254:
        /*033c*/ 	.word	0x00000020
        /*0340*/ 	.word	0x00000001
        /*0344*/ 	.word	0x00000001


	//----- nvinfo : EIATTR_CRS_STACK_SIZE
	.align		4
.L_3255:
        /*0348*/ 	.byte	0x04, 0x1e
        /*034a*/ 	.short	(.L_3257 - .L_3256)
.L_3256:
        /*034c*/ 	.word	0x00000000


	//----- nvinfo : EIATTR_CBANK_PARAM_SIZE
	.align		4
.L_3257:
        /*0350*/ 	.byte	0x03, 0x19
        /*0352*/ 	.short	0x01f0


	//----- nvinfo : EIATTR_PARAM_CBANK
	.align		4
        /*0354*/ 	.byte	0x04, 0x0a
        /*0356*/ 	.short	(.L_3259 - .L_3258)
	.align		4
.L_3258:
        /*0358*/ 	.word	index@(.nv.constant0._Z25selective_scan_bwd_kernelI32Selective_Scan_bwd_kernel_traitsILi32ELi8ELb1ELb0ELb0ELb0ELb1EN3c108BFloat16ENS1_7complexIfEEEEv12SSMParamsBwd)
        /*035c*/ 	.short	0x0380
        /*035e*/ 	.short	0x01f0


	//----- nvinfo : EIATTR_SW_WAR
	.align		4
.L_3259:
        /*0360*/ 	.byte	0x04, 0x36
        /*0362*/ 	.short	(.L_3261 - .L_3260)
.L_3260:
        /*0364*/ 	.word	0x00000008
.L_3261:


//--------------------- .nv.info._Z25selective_scan_bwd_kernelI32Selective_Scan_bwd_kernel_traitsILi32ELi8ELb1ELb0ELb0ELb1ELb0EN3c108BFloat16ENS1_7complexIfEEEEv12SSMParamsBwd --------------------------
	.section	.nv.info._Z25selective_scan_bwd_kernelI32Selective_Scan_bwd_kernel_traitsILi32ELi8ELb1ELb0ELb0ELb1ELb0EN3c108BFloat16ENS1_7complexIfEEEEv12SSMParamsBwd,"",@"SHT_CUDA_INFO"
	.sectionflags	@""
	.align	4


	//----- nvinfo : EIATTR_CUDA_API_VERSION
	.align		4
        /*0000*/ 	.byte	0x04, 0x37
        /*0002*/ 	.short	(.L_3263 - .L_3262)
.L_3262:
        /*0004*/ 	.word	0x00000082


	//----- nvinfo : EIATTR_KPARAM_INFO
	.align		4
.L_3263:
        /*0008*/ 	.byte	0x04, 0x17
        /*000a*/ 	.short	(.L_3265 - .L_3264)
.L_3264:
        /*000c*/ 	.word	0x00000000
        /*0010*/ 	.short	0x0000
        /*0012*/ 	.short	0x0000
        /*0014*/ 	.byte	0x00, 0xf0, 0xc1, 0x07


	//----- nvinfo : EIATTR_SPARSE_MMA_MASK
	.align		4
.L_3265:
        /*0018*/ 	.byte	0x03, 0x50
        /*001a*/ 	.short	0x0000


	//----- nvinfo : EIATTR_MAXREG_COUNT
	.align		4
        /*001c*/ 	.byte	0x03, 0x1b
        /*001e*/ 	.short	0x00ff


	//----- nvinfo : EIATTR_NUM_BARRIERS
	.align		4
        /*0020*/ 	.byte	0x02, 0x4c
        /*0022*/ 	.byte	0x01
	.zero		1


	//----- nvinfo : EIATTR_MERCURY_ISA_VERSION
	.align		4
        /*0024*/ 	.byte	0x03, 0x5f
        /*0026*/ 	.short	0x0101


	//----- nvinfo : EIATTR_COOP_GROUP_MASK_REGIDS
	.align		4
        /*0028*/ 	.byte	0x04, 0x29
        /*002a*/ 	.short	(.L_3267 - .L_3266)


	//   ....[0]....
.L_3266:
        /*002c*/ 	.word	0xffffffff


	//   ....[1]....
        /*0030*/ 	.word	0xffffffff


	//   ....[2]....
        /*0034*/ 	.word	0xffffffff


	//   ....[3]....
        /*0038*/ 	.word	0xffffffff


	//   ....[4]....
        /*003c*/ 	.word	0xffffffff


	//   ....[5]....
        /*0040*/ 	.word	0xffffffff


	//   ....[6]....
        /*0044*/ 	.word	0xffffffff


	//   ....[7]....
        /*0048*/ 	.word	0xffffffff


	//   ....[8]....
        /*004c*/ 	.word	0xffffffff


	//   ....[9]....
        /*0050*/ 	.word	0xffffffff


	//   ....[10]....
        /*0054*/ 	.word	0xffffffff


	//   ....[11]....
        /*0058*/ 	.word	0xffffffff


	//   ....[12]....
        /*005c*/ 	.word	0xffffffff


	//   ....[13]....
        /*0060*/ 	.word	0xffffffff


	//   ....[14]....
        /*0064*/ 	.word	0xffffffff


	//   ....[15]....
        /*0068*/ 	.word	0xffffffff


	//   ....[16]....
        /*006c*/ 	.word	0xffffffff


	//   ....[17]....
        /*0070*/ 	.word	0xffffffff


	//   ....[18]....
        /*0074*/ 	.word	0xffffffff


	//   ....[19]....
        /*0078*/ 	.word	0xffffffff


	//   ....[20]....
        /*007c*/ 	.word	0xffffffff


	//   ....[21]....
        /*0080*/ 	.word	0xffffffff


	//   ....[22]....
        /*0084*/ 	.word	0xffffffff


	//   ....[23]....
        /*0088*/ 	.word	0xffffffff


	//   ....[24]....
        /*008c*/ 	.word	0xffffffff


	//   ....[25]....
        /*0090*/ 	.word	0xffffffff


	//   ....[26]....
        /*0094*/ 	.word	0xffffffff


	//   ....[27]....
        /*0098*/ 	.word	0xffffffff


	//   ....[28]....
        /*009c*/ 	.word	0xffffffff


	//   ....[29]....
        /*00a0*/ 	.word	0xffffffff


	//   ....[30]....
        /*00a4*/ 	.word	0xffffffff


	//   ....[31]....
        /*00a8*/ 	.word	0xffffffff


	//   ....[32]....
        /*00ac*/ 	.word	0xffffffff


	//   ....[33]....
        /*00b0*/ 	.word	0xffffffff


	//   ....[34]....
        /*00b4*/ 	.word	0xffffffff


	//   ....[35]....
        /*00b8*/ 	.word	0xffffffff


	//   ....[36]....
        /*00bc*/ 	.word	0xffffffff


	//   ....[37]....
        /*00c0*/ 	.word	0xffffffff


	//   ....[38]....
        /*00c4*/ 	.word	0xffffffff


	//   ....[39]....
        /*00c8*/ 	.word	0xffffffff


	//   ....[40]....
        /*00cc*/ 	.word	0xffffffff


	//   ....[41]....
        /*00d0*/ 	.word	0xffffffff


	//   ....[42]....
        /*00d4*/ 	.word	0xffffffff


	//   ....[43]....
        /*00d8*/ 	.word	0xffffffff


	//   ....[44]....
        /*00dc*/ 	.word	0xffffffff


	//   ....[45]....
        /*00e0*/ 	.word	0xffffffff


	//   ....[46]....
        /*00e4*/ 	.word	0xffffffff


	//   ....[47]....
        /*00e8*/ 	.word	0xffffffff


	//   ....[48]....
        /*00ec*/ 	.word	0xffffffff


	//   ....[49]....
        /*00f0*/ 	.word	0xffffffff


	//   ....[50]....
        /*00f4*/ 	.word	0xffffffff


	//   ....[51]....
        /*00f8*/ 	.word	0xffffffff


	//   ....[52]....
        /*00fc*/ 	.word	0xffffffff


	//   ....[53]....
        /*0100*/ 	.word	0xffffffff


	//   ....[54]....
        /*0104*/ 	.word	0xffffffff


	//   ....[55]....
        /*0108*/ 	.word	0xffffffff


	//   ....[56]....
        /*010c*/ 	.word	0xffffffff


	//   ....[57]....
        /*0110*/ 	.word	0xffffffff


	//   ....[58]....
        /*0114*/ 	.word	0xffffffff


	//   ....[59]....
        /*0118*/ 	.word	0xffffffff


	//   ....[60]....
        /*011c*/ 	.word	0xffffffff


	//   ....[61]....
        /*0120*/ 	.word	0xffffffff


	//   ....[62]....
        /*0124*/ 	.word	0xffffffff


	//   ....[63]....
        /*0128*/ 	.word	0xffffffff


	//   ....[64]....
        /*012c*/ 	.word	0xffffffff


	//   ....[65]....
        /*0130*/ 	.word	0xffffffff


	//   ....[66]....
        /*0134*/ 	.word	0xffffffff


	//   ....[67]....
        /*0138*/ 	.word	0xffffffff


	//   ....[68]....
        /*013c*/ 	.word	0xffffffff


	//   ....[69]....
        /*0140*/ 	.word	0xffffffff


	//   ....[70]....
        /*0144*/ 	.word	0xffffffff


	//   ....[71]....
        /*0148*/ 	.word	0xffffffff


	//   ....[72]....
        /*014c*/ 	.word	0xffffffff


	//   ....[73]....
        /*0150*/ 	.word	0xffffffff


	//   ....[74]....
        /*0154*/ 	.word	0xffffffff


	//   ....[75]....
        /*0158*/ 	.word	0xffffffff


	//   ....[76]....
        /*015c*/ 	.word	0xffffffff


	//   ....[77]....
        /*0160*/ 	.word	0xffffffff


	//   ....[78]....
        /*0164*/ 	.word	0xffffffff


	//   ....[79]....
        /*0168*/ 	.word	0xffffffff


	//   ....[80]....
        /*016c*/ 	.word	0xffffffff


	//   ....[81]....
        /*0170*/ 	.word	0xffffffff


	//   ....[82]....
        /*0174*/ 	.word	0xffffffff


	//   ....[83]....
        /*0178*/ 	.word	0xffffffff


	//   ....[84]....
        /*017c*/ 	.word	0xffffffff


	//   ....[85]....
        /*0180*/ 	.word	0xffffffff


	//   ....[86]....
        /*0184*/ 	.word	0xffffffff


	//   ....[87]....
        /*0188*/ 	.word	0xffffffff


	//   ....[88]....
        /*018c*/ 	.word	0xffffffff


	//   ....[89]....
        /*0190*/ 	.word	0xffffffff


	//   ....[90]....
        /*0194*/ 	.word	0xffffffff


	//   ....[91]....
        /*0198*/ 	.word	0xffffffff


	//----- nvinfo : EIATTR_COOP_GROUP_INSTR_OFFSETS
	.align		4
.L_3267:
        /*019c*/ 	.byte	0x04, 0x28
        /*019e*/ 	.short	(.L_3269 - .L_3268)


	//   ....[0]....
.L_3268:
        /*01a0*/ 	.word	0x000006e0


	//   ....[1]....
        /*01a4*/ 	.word	0x00000760


	//   ....[2]....
        /*01a8*/ 	.word	0x000009f0


	//   ....[3]....
        /*01ac*/ 	.word	0x00002c40


	//   ....[4]....
        /*01b0*/ 	.word	0x00002c60


	//   ....[5]....
        /*01b4*/ 	.word	0x00002c70


	//   ....[6]....
        /*01b8*/ 	.word	0x00002c80


	//   ....[7]....
        /*01bc*/ 	.word	0x00002d10


	//   ....[8]....
        /*01c0*/ 	.word	0x00002d50


	//   ....[9]....
        /*01c4*/ 	.word	0x00002d60


	//   ....[10]....
        /*01c8*/ 	.word	0x00002d70


	//   ....[11]....
        /*01cc*/ 	.word	0x00002e20


	//   ....[12]....
        /*01d0*/ 	.word	0x00002e60


	//   ....[13]....
        /*01d4*/ 	.word	0x00002ec0


	//   ....[14]....
        /*01d8*/ 	.word	0x00002f00


	//   ....[15]....
        /*01dc*/ 	.word	0x00003080


	//   ....[16]....
        /*01e0*/ 	.word	0x000030c0


	//   ....[17]....
        /*01e4*/ 	.word	0x00003100


	//   ....[18]....
        /*01e8*/ 	.word	0x00003140


	//   ....[19]....
        /*01ec*/ 	.word	0x00003310


	//   ....[20]....
        /*01f0*/ 	.word	0x00003350


	//   ....[21]....
        /*01f4*/ 	.word	0x00003390


	//   ....[22]....
        /*01f8*/ 	.word	0x000033d0


	//   ....[23]....
        /*01fc*/ 	.word	0x000034b0


	//   ....[24]....
        /*0200*/ 	.word	0x000034e0


	//   ....[25]....
        /*0204*/ 	.word	0x00003570


	//   ....[26]....
        /*0208*/ 	.word	0x000035a0


	//   ....[27]....
        /*020c*/ 	.word	0x000035b0


	//   ....[28]....
        /*0210*/ 	.word	0x000035c0


	//   ....[29]....
        /*0214*/ 	.word	0x000035d0


	//   ....[30]....
        /*0218*/ 	.word	0x000035e0


	//   ....[31]....
        /*021c*/ 	.word	0x00003610


	//   ....[32]....
        /*0220*/ 	.word	0x00003620


	//   ....[33]....
        /*0224*/ 	.word	0x00003710


	//   ....[34]....
        /*0228*/ 	.word	0x00003720


	//   ....[35]....
        /*022c*/ 	.word	0x00003730


	//   ....[36]....
        /*0230*/ 	.word	0x00003740


	//   ....[37]....
        /*0234*/ 	.word	0x00003810


	//   ....[38]....
        /*0238*/ 	.word	0x00003830


	//   ....[39]....
        /*023c*/ 	.word	0x00003840


	//   ....[40]....
        /*0240*/ 	.word	0x00003850


	//   ....[41]....
        /*0244*/ 	.word	0x00003920


	//   ....[42]....
        /*0248*/ 	.word	0x00003940


	//   ....[43]....
        /*024c*/ 	.word	0x00003950


	//   ....[44]....
        /*0250*/ 	.word	0x00003960


	//   ....[45]....
        /*0254*/ 	.word	0x00003a30


	//   ....[46]....
        /*0258*/ 	.word	0x00003a50


	//   ....[47]....
        /*025c*/ 	.word	0x00003a60


	//   ....[48]....
        /*0260*/ 	.word	0x00003a70


	//   ....[49]....
        /*0264*/ 	.word	0x00003b40


	//   ....[50]....
        /*0268*/ 	.word	0x00003b80


	//   ....[51]....
        /*026c*/ 	.word	0x00003ba0


	//   ....[52]....
        /*0270*/ 	.word	0x00003bb0


	//   ....[53]....
        /*0274*/ 	.word	0x00003bc0


	//   ....[54]....
        /*0278*/ 	.word	0x00003bd0


	//   ....[55]....
        /*027c*/ 	.word	0x00003be0


	//   ....[56]....
        /*0280*/ 	.word	0x00003c00


	//   ....[57]....
        /*0284*/ 	.word	0x00003c20


	//   ....[58]....
        /*0288*/ 	.word	0x00003c50


	//   ....[59]....
        /*028c*/ 	.word	0x00004880


	//   ....[60]....
        /*0290*/ 	.word	0x000048c0


	//   ....[61]....
        /*0294*/ 	.word	0x00004900


	//   ....[62]....
        /*0298*/ 	.word	0x00004940


	//   ....[63]....
        /*029c*/ 	.word	0x000049f0


	//   ....[64]....
        /*02a0*/ 	.word	0x00004a10


	//   ....[65]....
        /*02a4*/ 	.word	0x00004a50


	//   ....[66]....
        /*02a8*/ 	.word	0x00004a90


	//   ....[67]....
        /*02ac*/ 	.word	0x00004b80


	//   ....[68]....
        /*02b0*/ 	.word	0x00004bc0


	//   ....[69]....
        /*02b4*/ 	.word	0x00004c00


	//   ....[70]....
        /*02b8*/ 	.word	0x00004c40


	//   ....[71]....
        /*02bc*/ 	.word	0x00004d20


	//   ....[72]....
        /*02c0*/ 	.word	0x00004d60


	//   ....[73]....
        /*02c4*/ 	.word	0x00004da0


	//   ....[74]....
        /*02c8*/ 	.word	0x00004de0


	//   ....[75]....
        /*02cc*/ 	.word	0x00004e80


	//   ....[76]....
        /*02d0*/ 	.word	0x00004ec0


	//   ....[77]....
        /*02d4*/ 	.word	0x00004ee0


	//   ....[78]....
        /*02d8*/ 	.word	0x00004ef0


	//   ....[79]....
        /*02dc*/ 	.word	0x00005220


	//   ....[80]....
        /*02e0*/ 	.word	0x00005630


	//   ....[81]....
        /*02e4*/ 	.word	0x00005910


	//   ....[82]....
        /*02e8*/ 	.word	0x00005aa0


	//   ....[83]....
        /*02ec*/ 	.word	0x00005af0


	//   ....[84]....
        /*02f0*/ 	.word	0x00005b40


	//   ....[85]....
        /*02f4*/ 	.word	0x00005b70


	//   ....[86]....
        /*02f8*/ 	.word	0x00005b90


	//   ....[87]....
        /*02fc*/ 	.word	0x00005c60


	//   ....[88]....
        /*0300*/ 	.word	0x00005ca0


	//   ....[89]....
        /*0304*/ 	.word	0x00005cf0


	//   ....[90]....
        /*0308*/ 	.word	0x00005d20


	//   ....[91]....
        /*030c*/ 	.word	0x00005d40


	//----- nvinfo : EIATTR_VRC_CTA_INIT_COUNT
	.align		4
.L_3269:
        /*0310*/ 	.byte	0x02, 0x4a
	.zero		1
	.zero		1


	//----- nvinfo : EIATTR_EXIT_INSTR_OFFSETS
	.align		4
        /*0314*/ 	.byte	0x04, 0x1c
        /*0316*/ 	.short	(.L_3271 - .L_3270)


	//   ....[0]....
.L_3270:
        /*0318*/ 	.word	0x00005de0


	//   ....[1]....
        /*031c*/ 	.word	0x00006300


	//----- nvinfo : EIATTR_MAX_THREADS
	.align		4
.L_3271:
        /*0320*/ 	.byte	0x04, 0x05
        /*0322*/ 	.short	(.L_3273 - .L_3272)
.L_3272:
        /*0324*/ 	.word	0x00000020
        /*0328*/ 	.word	0x00000001
        /*032c*/ 	.word	0x00000001


	//----- nvinfo : EIATTR_CRS_STACK_SIZE
	.align		4
.L_3273:
        /*0330*/ 	.byte	0x04, 0x1e
        /*0332*/ 	.short	(.L_3275 - .L_3274)
.L_3274:
        /*0334*/ 	.word	0x00000000


	//----- nvinfo : EIATTR_CBANK_PARAM_SIZE
	.align		4
.L_3275:
        /*0338*/ 	.byte	0x03, 0x19
        /*033a*/ 	.short	0x01f0


	//----- nvinfo : EIATTR_PARAM_CBANK
	.align		4
        /*033c*/ 	.byte	0x04, 0x0a
        /*033e*/ 	.short	(.L_3277 - .L_3276)
	.align		4
.L_3276:
        /*0340*/ 	.word	index@(.nv.constant0._Z25selective_scan_bwd_kernelI32Selective_Scan_bwd_kernel_traitsILi32ELi8ELb1ELb0ELb0ELb1ELb0EN3c108BFloat16ENS1_7complexIfEEEEv12SSMParamsBwd)
        /*0344*/ 	.short	0x0380
        /*0346*/ 	.short	0x01f0


	//----- nvinfo : EIATTR_SW_WAR
	.align		4
.L_3277:
        /*0348*/ 	.byte	0x04, 0x36
        /*034a*/ 	.short	(.L_3279 - .L_3278)
.L_3278:
        /*034c*/ 	.word	0x00000008
.L_3279:


//--------------------- .nv.info._Z25selective_scan_bwd_kernelI32Selective_Scan_bwd_kernel_traitsILi32ELi8ELb1ELb0ELb0ELb1ELb1EN3c108BFloat16ENS1_7complexIfEEEEv12SSMParamsBwd --------------------------
	.section	.nv.info._Z25selective_scan_bwd_kernelI32Selective_Scan_bwd_kernel_traitsILi32ELi8ELb1ELb0ELb0ELb1ELb1EN3c108BFloat16ENS1_7complexIfEEEEv12SSMParamsBwd,"",@"SHT_CUDA_INFO"
	.sectionflags	@""
	.align	4


	//----- nvinfo : EIATTR_CUDA_API_VERSION
	.align		4
        /*0000*/ 	.byte	0x04, 0x37
        /*0002*/ 	.short	(.L_3281 - .L_3280)
.L_3280:
        /*0004*/ 	.word	0x00000082


	//----- nvinfo : EIATTR_KPARAM_INFO
	.align		4
.L_3281:
        /*0008*/ 	.byte	0x04, 0x17
        /*000a*/ 	.short	(.L_3283 - .L_3282)
.L_3282:
        /*000c*/ 	.word	0x00000000
        /*0010*/ 	.short	0x0000
        /*0012*/ 	.short	0x0000
        /*0014*/ 	.byte	0x00, 0xf0, 0xc1, 0x07


	//----- nvinfo : EIATTR_SPARSE_MMA_MASK
	.align		4
.L_3283:
        /*0018*/ 	.byte	0x03, 0x50
        /*001a*/ 	.short	0x0000


	//----- nvinfo : EIATTR_MAXREG_COUNT
	.align		4
        /*001c*/ 	.byte	0x03, 0x1b
        /*001e*/ 	.short	0x00ff


	//----- nvinfo : EIATTR_NUM_BARRIERS
	.align		4
        /*0020*/ 	.byte	0x02, 0x4c
        /*0022*/ 	.byte	0x01
	.zero		1


	//----- nvinfo : EIATTR_MERCURY_ISA_VERSION
	.align		4
        /*0024*/ 	.byte	0x03, 0x5f
        /*0026*/ 	.short	0x0101


	//----- nvinfo : EIATTR_COOP_GROUP_MASK_REGIDS
	.align		4
        /*0028*/ 	.byte	0x04, 0x29
        /*002a*/ 	.short	(.L_3285 - .L_3284)


	//   ....[0]....
.L_3284:
        /*002c*/ 	.word	0xffffffff


	//   ....[1]....
        /*0030*/ 	.word	0xffffffff


	//   ....[2]....
        /*0034*/ 	.word	0xffffffff


	//   ....[3]....
        /*0038*/ 	.word	0xffffffff


	//   ....[4]....
        /*003c*/ 	.word	0xffffffff


	//   ....[5]....
        /*0040*/ 	.word	0xffffffff


	//   ....[6]....
        /*0044*/ 	.word	0xffffffff


	//   ....[7]....
        /*0048*/ 	.word	0xffffffff


	//   ....[8]....
        /*004c*/ 	.word	0xffffffff


	//   ....[9]....
        /*0050*/ 	.word	0xffffffff


	//   ....[10]....
        /*0054*/ 	.word	0xffffffff


	//   ....[11]....
        /*0058*/ 	.word	0xffffffff


	//   ....[12]....
        /*005c*/ 	.word	0xffffffff


	//   ....[13]....
        /*0060*/ 	.word	0xffffffff


	//   ....[14]....
        /*0064*/ 	.word	0xffffffff


	//   ....[15]....
        /*0068*/ 	.word	0xffffffff


	//   ....[16]....
        /*006c*/ 	.word	0xffffffff


	//   ....[17]....
        /*0070*/ 	.word	0xffffffff


	//   ....[18]....
        /*0074*/ 	.word	0xffffffff


	//   ....[19]....
        /*0078*/ 	.word	0xffffffff


	//   ....[20]....
        /*007c*/ 	.word	0xffffffff


	//   ....[21]....
        /*0080*/ 	.word	0xffffffff


	//   ....[22]....
        /*0084*/ 	.word	0xffffffff


	//   ....[23]....
        /*0088*/ 	.word	0xffffffff


	//   ....[24]....
        /*008c*/ 	.word	0xffffffff


	//   ....[25]....
        /*0090*/ 	.word	0xffffffff


	//   ....[26]....
        /*0094*/ 	.word	0xffffffff


	//   ....[27]....
        /*0098*/ 	.word	0xffffffff


	//   ....[28]....
        /*009c*/ 	.word	0xffffffff


	//   ....[29]....
        /*00a0*/ 	.word	0xffffffff


	//   ....[30]....
        /*00a4*/ 	.word	0xffffffff


	//   ....[31]....
        /*00a8*/ 	.word	0xffffffff


	//   ....[32]....
        /*00ac*/ 	.word	0xffffffff


	//   ....[33]....
        /*00b0*/ 	.word	0xffffffff


	//   ....[34]....
        /*00b4*/ 	.word	0xffffffff


	//   ....[35]....
        /*00b8*/ 	.word	0xffffffff


	//   ....[36]....
        /*00bc*/ 	.word	0xffffffff


	//   ....[37]....
        /*00c0*/ 	.word	0xffffffff


	//   ....[38]....
        /*00c4*/ 	.word	0xffffffff


	//   ....[39]....
        /*00c8*/ 	.word	0xffffffff


	//   ....[40]....
        /*00cc*/ 	.word	0xffffffff


	//   ....[41]....
        /*00d0*/ 	.word	0xffffffff


	//   ....[42]....
        /*00d4*/ 	.word	0xffffffff


	//   ....[43]....
        /*00d8*/ 	.word	0xffffffff


	//   ....[44]....
        /*00dc*/ 	.word	0xffffffff


	//   ....[45]....
        /*00e0*/ 	.word	0xffffffff


	//   ....[46]....
        /*00e4*/ 	.word	0xffffffff


	//   ....[47]....
        /*00e8*/ 	.word	0xffffffff


	//   ....[48]....
        /*00ec*/ 	.word	0xffffffff


	//   ....[49]....
        /*00f0*/ 	.word	0xffffffff


	//   ....[50]....
        /*00f4*/ 	.word	0xffffffff


	//   ....[51]....
        /*00f8*/ 	.word	0xffffffff


	//   ....[52]....
        /*00fc*/ 	.word	0xffffffff


	//   ....[53]....
        /*0100*/ 	.word	0xffffffff


	//   ....[54]....
        /*0104*/ 	.word	0xffffffff


	//   ....[55]....
        /*0108*/ 	.word	0xffffffff


	//   ....[56]....
        /*010c*/ 	.word	0xffffffff


	//   ....[57]....
        /*0110*/ 	.word	0xffffffff


	//   ....[58]....
        /*0114*/ 	.word	0xffffffff


	//   ....[59]....
        /*0118*/ 	.word	0xffffffff


	//   ....[60]....
        /*011c*/ 	.word	0xffffffff


	//   ....[61]....
        /*0120*/ 	.word	0xffffffff


	//   ....[62]....
        /*0124*/ 	.word	0xffffffff


	//   ....[63]....
        /*0128*/ 	.word	0xffffffff


	//   ....[64]....
        /*012c*/ 	.word	0xffffffff


	//   ....[65]....
        /*0130*/ 	.word	0xffffffff


	//   ....[66]....
        /*0134*/ 	.word	0xffffffff


	//   ....[67]....
        /*0138*/ 	.word	0xffffffff


	//   ....[68]....
        /*013c*/ 	.word	0xffffffff


	//   ....[69]....
        /*0140*/ 	.word	0xffffffff


	//   ....[70]....
        /*0144*/ 	.word	0xffffffff


	//   ....[71]....
        /*0148*/ 	.word	0xffffffff


	//   ....[72]....
        /*014c*/ 	.word	0xffffffff


	//   ....[73]....
        /*0150*/ 	.word	0xffffffff


	//   ....[74]....
        /*0154*/ 	.word	0xffffffff


	//   ....[75]....
        /*0158*/ 	.word	0xffffffff


	//   ....[76]....
        /*015c*/ 	.word	0xffffffff


	//   ....[77]....
        /*0160*/ 	.word	0xffffffff


	//   ....[78]....
        /*0164*/ 	.word	0xffffffff


	//   ....[79]....
        /*0168*/ 	.word	0xffffffff


	//   ....[80]....
        /*016c*/ 	.word	0xffffffff


	//   ....[81]....
        /*0170*/ 	.word	0xffffffff


	//   ....[82]....
        /*0174*/ 	.word	0xffffffff


	//   ....[83]....
        /*0178*/ 	.word	0xffffffff


	//   ....[84]....
        /*017c*/ 	.word	0xffffffff


	//   ....[85]....
        /*0180*/ 	.word	0xffffffff


	//   ....[86]....
        /*0184*/ 	.word	0xffffffff


	//   ....[87]....
        /*0188*/ 	.word	0xffffffff


	//   ....[88]....
        /*018c*/ 	.word	0xffffffff


	//   ....[89]....
        /*0190*/ 	.word	0xffffffff


	//   ....[90]....
        /*0194*/ 	.word	0xffffffff


	//   ....[91]....
        /*0198*/ 	.word	0xffffffff


	//   ....[92]....
        /*019c*/ 	.word	0xffffffff


	//   ....[93]....
        /*01a0*/ 	.word	0xffffffff


	//   ....[94]....
        /*01a4*/ 	.word	0xffffffff


	//   ....[95]....
        /*01a8*/ 	.word	0xffffffff


	//----- nvinfo : EIATTR_COOP_GROUP_INSTR_OFFSETS
	.align		4
.L_3285:
        /*01ac*/ 	.byte	0x04, 0x28
        /*01ae*/ 	.short	(.L_3287 - .L_3286)


	//   ....[0]....
.L_3286:
        /*01b0*/ 	.word	0x00000710


	//   ....[1]....
        /*01b4*/ 	.word	0x00000760


	//   ....[2]....
        /*01b8*/ 	.word	0x00000910


	//   ....[3]....
        /*01bc*/ 	.word	0x00001b70


	//   ....[4]....
        /*01c0*/ 	.word	0x00001fe0


	//   ....[5]....
        /*01c4*/ 	.word	0x000024e0


	//   ....[6]....
        /*01c8*/ 	.word	0x00002690


	//   ....[7]....
        /*01cc*/ 	.word	0x000037d0


	//   ....[8]....
        /*01d0*/ 	.word	0x000037f0


	//   ....[9]....
        /*01d4*/ 	.word	0x00003800


	//   ....[10]....
        /*01d8*/ 	.word	0x00003810


	//   ....[11]....
        /*01dc*/ 	.word	0x000038b0


	//   ....[12]....
        /*01e0*/ 	.word	0x000038e0


	//   ....[13]....
        /*01e4*/ 	.word	0x000038f0


	//   ....[14]....
        /*01e8*/ 	.word	0x00003900


	//   ....[15]....
        /*01ec*/ 	.word	0x000039e0


	//   ....[16]....
        /*01f0*/ 	.word	0x00003a30


	//   ....[17]....
        /*01f4*/ 	.word	0x00003a70


	//   ....[18]....
        /*01f8*/ 	.word	0x00003ab0


	//   ....[19]....
        /*01fc*/ 	.word	0x00003c50


	//   ....[20]....
        /*0200*/ 	.word	0x00003c90


	//   ....[21]....
        /*0204*/ 	.word	0x00003cd0


	//   ....[22]....
        /*0208*/ 	.word	0x00003d10


	//   ....[23]....
        /*020c*/ 	.word	0x00003eb0


	//   ....[24]....
        /*0210*/ 	.word	0x00003ef0


	//   ....[25]....
        /*0214*/ 	.word	0x00003f30


	//   ....[26]....
        /*0218*/ 	.word	0x00003f70


	//   ....[27]....
        /*021c*/ 	.word	0x000040e0


	//   ....[28]....
        /*0220*/ 	.word	0x00004120


	//   ....[29]....
        /*0224*/ 	.word	0x00004130


	//   ....[30]....
        /*0228*/ 	.word	0x00004140


	//   ....[31]....
        /*022c*/ 	.word	0x00004150


	//   ....[32]....
        /*0230*/ 	.word	0x00004160


	//   ....[33]....
        /*0234*/ 	.word	0x00004170


	//   ....[34]....
        /*0238*/ 	.word	0x00004190


	//   ....[35]....
        /*023c*/ 	.word	0x000041a0


	//   ....[36]....
        /*0240*/ 	.word	0x000041b0


	//   ....[37]....
        /*0244*/ 	.word	0x000042a0


	//   ....[38]....
        /*0248*/ 	.word	0x000042b0


	//   ....[39]....
        /*024c*/ 	.word	0x000042c0


	//   ....[40]....
        /*0250*/ 	.word	0x000042d0


	//   ....[41]....
        /*0254*/ 	.word	0x000043a0


	//   ....[42]....
        /*0258*/ 	.word	0x000043c0


	//   ....[43]....
        /*025c*/ 	.word	0x000043d0


	//   ....[44]....
        /*0260*/ 	.word	0x000043e0


	//   ....[45]....
        /*0264*/ 	.word	0x000044b0


	//   ....[46]....
        /*0268*/ 	.word	0x000044d0


	//   ....[47]....
        /*026c*/ 	.word	0x000044e0


	//   ....[48]....
        /*0270*/ 	.word	0x000044f0


	//   ....[49]....
        /*0274*/ 	.word	0x000045c0


	//   ....[50]....
        /*0278*/ 	.word	0x000045e0


	//   ....[51]....
        /*027c*/ 	.word	0x000045f0


	//   ....[52]....
        /*0280*/ 	.word	0x00004600


	//   ....[53]....
        /*0284*/ 	.word	0x000046d0


	//   ....[54]....
        /*0288*/ 	.word	0x00004710


	//   ....[55]....
        /*028c*/ 	.word	0x00004730


	//   ....[56]....
        /*0290*/ 	.word	0x00004740


	//   ....[57]....
        /*0294*/ 	.word	0x00004750


	//   ....[58]....
        /*0298*/ 	.word	0x00004760


	//   ....[59]....
        /*029c*/ 	.word	0x00004770


	//   ....[60]....
        /*02a0*/ 	.word	0x00004790


	//   ....[61]....
        /*02a4*/ 	.word	0x000047b0


	//   ....[62]....
        /*02a8*/ 	.word	0x00005400


	//   ....[63]....
        /*02ac*/ 	.word	0x00005440


	//   ....[64]....
        /*02b0*/ 	.word	0x00005480


	//   ....[65]....
        /*02b4*/ 	.word	0x000054c0


	//   ....[66]....
        /*02b8*/ 	.word	0x000054d0


	//   ....[67]....
        /*02bc*/ 	.word	0x00005540


	//   ....[68]....
        /*02c0*/ 	.word	0x00005560


	//   ....[69]....
        /*02c4*/ 	.word	0x00005590


	//   ....[70]....
        /*02c8*/ 	.word	0x000055d0


	//   ....[71]....
        /*02cc*/ 	.word	0x000056b0


	//   ....[72]....
        /*02d0*/ 	.word	0x00005720


	//   ....[73]....
        /*02d4*/ 	.word	0x00005740


	//   ....[74]....
        /*02d8*/ 	.word	0x00005750


	//   ....[75]....
        /*02dc*/ 	.word	0x000057f0


	//   ....[76]....
        /*02e0*/ 	.word	0x00005870


	//   ....[77]....
        /*02e4*/ 	.word	0x000058b0


	//   ....[78]....
        /*02e8*/ 	.word	0x000058f0


	//   ....[79]....
        /*02ec*/ 	.word	0x000059e0


	//   ....[80]....
        /*02f0*/ 	.word	0x00005a40


	//   ....[81]....
        /*02f4*/ 	.word	0x00005a60


	//   ....[82]....
        /*02f8*/ 	.word	0x00005a70


	//   ....[83]....
        /*02fc*/ 	.word	0x00005dc0


	//   ....[84]....
        /*0300*/ 	.word	0x000061a0


	//   ....[85]....
        /*0304*/ 	.word	0x00006480


	//   ....[86]....
        /*0308*/ 	.word	0x00006610


	//   ....[87]....
        /*030c*/ 	.word	0x00006660


	//   ....[88]....
        /*0310*/ 	.word	0x000066b0


	//   ....[89]....
        /*0314*/ 	.word	0x000066e0


	//   ....[90]....
        /*0318*/ 	.word	0x00006700


	//   ....[91]....
        /*031c*/ 	.word	0x000067d0


	//   ....[92]....
        /*0320*/ 	.word	0x00006810


	//   ....[93]....
        /*0324*/ 	.word	0x00006860


	//   ....[94]....
        /*0328*/ 	.word	0x00006890


	//   ....[95]....
        /*032c*/ 	.word	0x000068b0


	//----- nvinfo : EIATTR_VRC_CTA_INIT_COUNT
	.align		4
.L_3287:
        /*0330*/ 	.byte	0x02, 0x4a
	.zero		1
	.zero		1


	//----- nvinfo : EIATTR_EXIT_INSTR_OFFSETS
	.align		4
        /*0334*/ 	.byte	0x04, 0x1c
        /*0336*/ 	.short	(.L_3289 - .L_3288)


	//   ....[0]....
.L_3288:
        /*0338*/ 	.word	0x00006950


	//   ....[1]....
        /*033c*/ 	.word	0x00006e70


	//----- nvinfo : EIATTR_MAX_THREADS
	.align		4
.L_3289:
        /*0340*/ 	.byte	0x04, 0x05
        /*0342*/ 	.short	(.L_3291 - .L_3290)
.L_3290:
        /*0344*/ 	.word	0x00000020
        /*0348*/ 	.word	0x00000001
        /*034c*/ 	.word	0x00000001


	//----- nvinfo : EIATTR_CRS_STACK_SIZE
	.align		4
.L_3291:
        /*0350*/ 	.byte	0x04, 0x1e
        /*0352*/ 	.short	(.L_3293 - .L_3292)
.L_3292:
        /*0354*/ 	.word	0x00000000


	//----- nvinfo : EIATTR_CBANK_PARAM_SIZE
	.align		4
.L_3293:
        /*0358*/ 	.byte	0x03, 0x19
        /*035a*/ 	.short	0x01f0


	//----- nvinfo : EIATTR_PARAM_CBANK
	.align		4
        /*035c*/ 	.byte	0x04, 0x0a
        /*035e*/ 	.short	(.L_3295 - .L_3294)
	.align		4
.L_3294:
        /*0360*/ 	.word	index@(.nv.constant0._Z25selective_scan_bwd_kernelI32Selective_Scan_bwd_kernel_traitsILi32ELi8ELb1ELb0ELb0ELb1ELb1EN3c108BFloat16ENS1_7complexIfEEEEv12SSMParamsBwd)
        /*0364*/ 	.short	0x0380
        /*0366*/ 	.short	0x01f0


	//----- nvinfo : EIATTR_SW_WAR
	.align		4
.L_3295:
        /*0368*/ 	.byte	0x04, 0x36
        /*036a*/ 	.short	(.L_3297 - .L_3296)
.L_3296:
        /*036c*/ 	.word	0x00000008
.L_3297:


//--------------------- .nv.info._Z25selective_scan_bwd_kernelI32Selective_Scan_bwd_kernel_traitsILi32ELi8ELb1ELb0ELb1ELb0ELb0EN3c108BFloat16ENS1_7complexIfEEEEv12SSMParamsBwd --------------------------
	.section	.nv.info._Z25selective_scan_bwd_kernelI32Selective_Scan_bwd_kernel_traitsILi32ELi8ELb1ELb0ELb1ELb0ELb0EN3c108BFloat16ENS1_7complexIfEEEEv12SSMParamsBwd,"",@"SHT_CUDA_INFO"
	.sectionflags	@""
	.align	4


	//----- nvinfo : EIATTR_CUDA_API_VERSION
	.align		4
        /*0000*/ 	.byte	0x04, 0x37
        /*0002*/ 	.short	(.L_3299 - .L_3298)
.L_3298:
        /*0004*/ 	.word	0x00000082


	//----- nvinfo : EIATTR_KPARAM_INFO
	.align		4
.L_3299:
        /*0008*/ 	.byte	0x04, 0x17
        /*000a*/ 	.short	(.L_3301 - .L_3300)
.L_3300:
        /*000c*/ 	.word	0x00000000
        /*0010*/ 	.short	0x0000
        /*0012*/ 	.short	0x0000
        /*0014*/ 	.byte	0x00, 0xf0, 0xc1, 0x07


	//----- nvinfo : EIATTR_SPARSE_MMA_MASK
	.align		4
.L_3301:
        /*0018*/ 	.byte	0x03, 0x50
        /*001a*/ 	.short	0x0000


	//----- nvinfo : EIATTR_MAXREG_COUNT
	.align		4
        /*001c*/ 	.byte	0x03, 0x1b
        /*001e*/ 	.short	0x00ff


	//----- nvinfo : EIATTR_NUM_BARRIERS
	.align		4
        /*0020*/ 	.byte	0x02, 0x4c
        /*0022*/ 	.byte	0x01
	.zero		1


	//----- nvinfo : EIATTR_MERCURY_ISA_VERSION
	.align		4
        /*0024*/ 	.byte	0x03, 0x5f
        /*0026*/ 	.short	0x0101


	//----- nvinfo : EIATTR_COOP_GROUP_MASK_REGIDS
	.align		4
        /*0028*/ 	.byte	0x04, 0x29
        /*002a*/ 	.short	(.L_3303 - .L_3302)


	//   ....[0]....
.L_3302:
        /*002c*/ 	.word	0xffffffff


	//   ....[1]....
        /*0030*/ 	.word	0xffffffff


	//   ....[2]....
        /*0034*/ 	.word	0xffffffff


	//   ....[3]....
        /*0038*/ 	.word	0xffffffff


	//   ....[4]....
        /*003c*/ 	.word	0xffffffff


	//   ....[5]....
        /*0040*/ 	.word	0xffffffff


	//   ....[6]....
        /*0044*/ 	.word	0xffffffff


	//   ....[7]....
        /*0048*/ 	.word	0xffffffff


	//   ....[8]....
        /*004c*/ 	.word	0xffffffff


	//   ....[9]....
        /*0050*/ 	.word	0xffffffff


	//   ....[10]....
        /*0054*/ 	.word	0xffffffff


	//   ....[11]....
        /*0058*/ 	.word	0xffffffff


	//   ....[12]....
        /*005c*/ 	.word	0xffffffff


	//   ....[13]....
        /*0060*/ 	.word	0xffffffff


	//   ....[14]....
        /*0064*/ 	.word	0xffffffff


	//   ....[15]....
        /*0068*/ 	.word	0xffffffff


	//   ....[16]....
        /*006c*/ 	.word	0xffffffff


	//   ....[17]....
        /*0070*/ 	.word	0xffffffff


	//   ....[18]....
        /*0074*/ 	.word	0xffffffff


	//   ....[19]....
        /*0078*/ 	.word	0xffffffff


	//   ....[20]....
        /*007c*/ 	.word	0xffffffff


	//   ....[21]....
        /*0080*/ 	.word	0xffffffff


	//   ....[22]....
        /*0084*/ 	.word	0xffffffff


	//   ....[23]....
        /*0088*/ 	.word	0xffffffff


	//   ....[24]....
        /*008c*/ 	.word	0xffffffff


	//   ....[25]....
        /*0090*/ 	.word	0xffffffff


	//   ....[26]....
        /*0094*/ 	.word	0xffffffff


	//   ....[27]....
        /*0098*/ 	.word	0xffffffff


	//   ....[28]....
        /*009c*/ 	.word	0xffffffff


	//   ....[29]....
        /*00a0*/ 	.word	0xffffffff


	//   ....[30]....
        /*00a4*/ 	.word	0xffffffff


	//   ....[31]....
        /*00a8*/ 	.word	0xffffffff


	//   ....[32]....
        /*00ac*/ 	.word	0xffffffff


	//   ....[33]....
        /*00b0*/ 	.word	0xffffffff


	//   ....[34]....
        /*00b4*/ 	.word	0xffffffff


	//   ....[35]....
        /*00b8*/ 	.word	0xffffffff


	//   ....[36]....
        /*00bc*/ 	.word	0xffffffff


	//   ....[37]....
        /*00c0*/ 	.word	0xffffffff


	//   ....[38]....
        /*00c4*/ 	.word	0xffffffff


	//   ....[39]....
        /*00c8*/ 	.word	0xffffffff


	//   ....[40]....
        /*00cc*/ 	.word	0xffffffff


	//   ....[41]....
        /*00d0*/ 	.word	0xffffffff


	//   ....[42]....
        /*00d4*/ 	.word	0xffffffff


	//   ....[43]....
        /*00d8*/ 	.word	0xffffffff


	//   ....[44]....
        /*00dc*/ 	.word	0xffffffff


	//   ....[45]....
        /*00e0*/ 	.word	0xffffffff


	//   ....[46]....
        /*00e4*/ 	.word	0xffffffff


	//   ....[47]....
        /*00e8*/ 	.word	0xffffffff


	//   ....[48]....
        /*00ec*/ 	.word	0xffffffff


	//   ....[49]....
        /*00f0*/ 	.word	0xffffffff


	//   ....[50]....
        /*00f4*/ 	.word	0xffffffff


	//   ....[51]....
        /*00f8*/ 	.word	0xffffffff


	//   ....[52]....
        /*00fc*/ 	.word	0xffffffff


	//   ....[53]....
        /*0100*/ 	.word	0xffffffff


	//   ....[54]....
        /*0104*/ 	.word	0xffffffff


	//   ....[55]....
        /*0108*/ 	.word	0xffffffff


	//   ....[56]....
        /*010c*/ 	.word	0xffffffff


	//   ....[57]....
        /*0110*/ 	.word	0xffffffff


	//   ....[58]....
        /*0114*/ 	.word	0xffffffff


	//   ....[59]....
        /*0118*/ 	.word	0xffffffff


	//   ....[60]....
        /*011c*/ 	.word	0xffffffff


	//   ....[61]....
        /*0120*/ 	.word	0xffffffff


	//   ....[62]....
        /*0124*/ 	.word	0xffffffff


	//   ....[63]....
        /*0128*/ 	.word	0xffffffff


	//   ....[64]....
        /*012c*/ 	.word	0xffffffff


	//   ....[65]....
        /*0130*/ 	.word	0xffffffff


	//   ....[66]....
        /*0134*/ 	.word	0xffffffff


	//   ....[67]....
        /*0138*/ 	.word	0xffffffff


	//   ....[68]....
        /*013c*/ 	.word	0xffffffff


	//   ....[69]....
        /*0140*/ 	.word	0xffffffff


	//   ....[70]....
        /*0144*/ 	.word	0xffffffff


	//   ....[71]....
        /*0148*/ 	.word	0xffffffff


	//   ....[72]....
        /*014c*/ 	.word	0xffffffff


	//   ....[73]....
        /*0150*/ 	.word	0xffffffff


	//   ....[74]....
        /*0154*/ 	.word	0xffffffff


	//   ....[75]....
        /*0158*/ 	.word	0xffffffff


	//   ....[76]....
        /*015c*/ 	.word	0xffffffff


	//   ....[77]....
        /*0160*/ 	.word	0xffffffff


	//   ....[78]....
        /*0164*/ 	.word	0xffffffff


	//   ....[79]....
        /*0168*/ 	.word	0xffffffff


	//   ....[80]....
        /*016c*/ 	.word	0xffffffff


	//   ....[81]....
        /*0170*/ 	.word	0xffffffff


	//   ....[82]....
        /*0174*/ 	.word	0xffffffff


	//   ....[83]....
        /*0178*/ 	.word	0xffffffff


	//   ....[84]....
        /*017c*/ 	.word	0xffffffff


	//   ....[85]....
        /*0180*/ 	.word	0xffffffff


	//   ....[86]....
        /*0184*/ 	.word	0xffffffff


	//   ....[87]....
        /*0188*/ 	.word	0xffffffff


	//   ....[88]....
        /*018c*/ 	.word	0xffffffff


	//   ....[89]....
        /*0190*/ 	.word	0xffffffff


	//   ....[90]....
        /*0194*/ 	.word	0xffffffff


	//   ....[91]....
        /*0198*/ 	.word	0xffffffff


	//----- nvinfo : EIATTR_COOP_GROUP_INSTR_OFFSETS
	.align		4
.L_3303:
        /*019c*/ 	.byte	0x04, 0x28
        /*019e*/ 	.short	(.L_3305 - .L_3304)


	//   ....[0]....
.L_3304:
        /*01a0*/ 	.word	0x00000da0


	//   ....[1]....
        /*01a4*/ 	.word	0x00000df0


	//   ....[2]....
        /*01a8*/ 	.word	0x00000f70


	//   ....[3]....
        /*01ac*/ 	.word	0x00001940


	//   ....[4]....
        /*01b0*/ 	.word	0x00002540


	//   ....[5]....
        /*01b4*/ 	.word	0x00002560


	//   ....[6]....
        /*01b8*/ 	.word	0x000025b0


	//   ....[7]....
        /*01bc*/ 	.word	0x000025c0


	//   ....[8]....
        /*01c0*/ 	.word	0x00002630


	//   ....[9]....
        /*01c4*/ 	.word	0x00002660


	//   ....[10]....
        /*01c8*/ 	.word	0x000026a0


	//   ....[11]....
        /*01cc*/ 	.word	0x000026b0


	//   ....[12]....
        /*01d0*/ 	.word	0x00002740


	//   ....[13]....
        /*01d4*/ 	.word	0x00002770


	//   ....[14]....
        /*01d8*/ 	.word	0x00002790


	//   ....[15]....
        /*01dc*/ 	.word	0x000027a0


	//   ....[16]....
        /*01e0*/ 	.word	0x00002840


	//   ....[17]....
        /*01e4*/ 	.word	0x00002870


	//   ....[18]....
        /*01e8*/ 	.word	0x00002880


	//   ....[19]....
        /*01ec*/ 	.word	0x00002890


	//   ....[20]....
        /*01f0*/ 	.word	0x000029d0


	//   ....[21]....
        /*01f4*/ 	.word	0x00002a30


	//   ....[22]....
        /*01f8*/ 	.word	0x00002a70


	//   ....[23]....
        /*01fc*/ 	.word	0x00002ab0


	//   ....[24]....
        /*0200*/ 	.word	0x00002c80


	//   ....[25]....
        /*0204*/ 	.word	0x00002cc0


	//   ....[26]....
        /*0208*/ 	.word	0x00002d00


	//   ....[27]....
        /*020c*/ 	.word	0x00002d30


	//   ....[28]....
        /*0210*/ 	.word	0x00002d40


	//   ....[29]....
        /*0214*/ 	.word	0x00002d50


	//   ....[30]....
        /*0218*/ 	.word	0x00003240


	//   ....[31]....
        /*021c*/ 	.word	0x00003250


	//   ....[32]....
        /*0220*/ 	.word	0x00003260


	//   ....[33]....
        /*0224*/ 	.word	0x00003270


	//   ....[34]....
        /*0228*/ 	.word	0x000033e0


	//   ....[35]....
        /*022c*/ 	.word	0x00003420


	//   ....[36]....
        /*0230*/ 	.word	0x000034a0


	//   ....[37]....
        /*0234*/ 	.word	0x000034e0


	//   ....[38]....
        /*0238*/ 	.word	0x000035c0


	//   ....[39]....
        /*023c*/ 	.word	0x000035e0


	//   ....[40]....
        /*0240*/ 	.word	0x000035f0


	//   ....[41]....
        /*0244*/ 	.word	0x00003600


	//   ....[42]....
        /*0248*/ 	.word	0x000036d0


	//   ....[43]....
        /*024c*/ 	.word	0x000036f0


	//   ....[44]....
        /*0250*/ 	.word	0x00003700


	//   ....[45]....
        /*0254*/ 	.word	0x00003710


	//   ....[46]....
        /*0258*/ 	.word	0x000037e0


	//   ....[47]....
        /*025c*/ 	.word	0x00003800


	//   ....[48]....
        /*0260*/ 	.word	0x00003810


	//   ....[49]....
        /*0264*/ 	.word	0x00003820


	//   ....[50]....
        /*0268*/ 	.word	0x000038f0


	//   ....[51]....
        /*026c*/ 	.word	0x00003930


	//   ....[52]....
        /*0270*/ 	.word	0x00003970


	//   ....[53]....
        /*0274*/ 	.word	0x000039b0


	//   ....[54]....
        /*0278*/ 	.word	0x000039f0


	//   ....[55]....
        /*027c*/ 	.word	0x00003a30


	//   ....[56]....
        /*0280*/ 	.word	0x00003a70


	//   ....[57]....
        /*0284*/ 	.word	0x00003ac0


	//   ....[58]....
        /*0288*/ 	.word	0x00003b00


	//   ....[59]....
        /*028c*/ 	.word	0x00003b50


	//   ....[60]....
        /*0290*/ 	.word	0x00004f00


	//   ....[61]....
        /*0294*/ 	.word	0x00004f40


	//   ....[62]....
        /*0298*/ 	.word	0x00004f80


	//   ....[63]....
        /*029c*/ 	.word	0x00004fc0


	//   ....[64]....
        /*02a0*/ 	.word	0x00005000


	//   ....[65]....
        /*02a4*/ 	.word	0x00005040


	//   ....[66]....
        /*02a8*/ 	.word	0x00005080


	//   ....[67]....
        /*02ac*/ 	.word	0x000050c0


	//   ....[68]....
        /*02b0*/ 	.word	0x000051b0


	//   ....[69]....
        /*02b4*/ 	.word	0x000051f0


	//   ....[70]....
        /*02b8*/ 	.word	0x00005230


	//   ....[71]....
        /*02bc*/ 	.word	0x00005270


	//   ....[72]....
        /*02c0*/ 	.word	0x00005370


	//   ....[73]....
        /*02c4*/ 	.word	0x000053b0


	//   ....[74]....
        /*02c8*/ 	.word	0x000053f0


	//   ....[75]....
        /*02cc*/ 	.word	0x00005430


	//   ....[76]....
        /*02d0*/ 	.word	0x00005470


	//   ....[77]....
        /*02d4*/ 	.word	0x00005490


	//   ....[78]....
        /*02d8*/ 	.word	0x000054b0


	//   ....[79]....
        /*02dc*/ 	.word	0x000054c0


	//   ....[80]....
        /*02e0*/ 	.word	0x000058e0


	//   ....[81]....
        /*02e4*/ 	.word	0x00005ae0


	//   ....[82]....
        /*02e8*/ 	.word	0x00005c10


	//   ....[83]....
        /*02ec*/ 	.word	0x00005c60


	//   ....[84]....
        /*02f0*/ 	.word	0x00005cb0


	//   ....[85]....
        /*02f4*/ 	.word	0x00005ce0


	//   ....[86]....
        /*02f8*/ 	.word	0x00005d00


	//   ....[87]....
        /*02fc*/ 	.word	0x00005dd0


	//   ....[88]....
        /*0300*/ 	.word	0x00005e10


	//   ....[89]....
        /*0304*/ 	.word	0x00005e60


	//   ....[90]....
        /*0308*/ 	.word	0x00005e90


	//   ....[91]....
        /*030c*/ 	.word	0x00005eb0


	//----- nvinfo : EIATTR_VRC_CTA_INIT_COUNT
	.align		4
.L_3305:
        /*0310*/ 	.byte	0x02, 0x4a
	.zero		1
	.zero		1


	//----- nvinfo : EIATTR_EXIT_INSTR_OFFSETS
	.align		4
        /*0314*/ 	.byte	0x04, 0x1c
        /*0316*/ 	.short	(.L_3307 - .L_3306)


	//   ....[0]....
.L_3306:
        /*0318*/ 	.word	0x00005f50


	//   ....[1]....
        /*031c*/ 	.word	0x00006190


	//----- nvinfo : EIATTR_MAX_THREADS
	.align		4
.L_3307:
        /*0320*/ 	.byte	0x04, 0x05
        /*0322*/ 	.short	(.L_3309 - .L_3308)
.L_3308:
        /*0324*/ 	.word	0x00000020
        /*0328*/ 	.word	0x00000001
        /*032c*/ 	.word	0x00000001


	//----- nvinfo : EIATTR_CRS_STACK_SIZE
	.align		4
.L_3309:
        /*0330*/ 	.byte	0x04, 0x1e
        /*0332*/ 	.short	(.L_3311 - .L_3310)
.L_3310:
        /*0334*/ 	.word	0x00000000


	//----- nvinfo : EIATTR_CBANK_PARAM_SIZE
	.align		4
.L_3311:
        /*0338*/ 	.byte	0x03, 0x19
        /*033a*/ 	.short	0x01f0


	//----- nvinfo : EIATTR_PARAM_CBANK
	.align		4
        /*033c*/ 	.byte	0x04, 0x0a
        /*033e*/ 	.short	(.L_3313 - .L_3312)
	.align		4
.L_3312:
        /*0340*/ 	.word	index@(.nv.constant0._Z25selective_scan_bwd_kernelI32Selective_Scan_bwd_kernel_traitsILi32ELi8ELb1ELb0ELb1ELb0ELb0EN3c108BFloat16ENS1_7complexIfEEEEv12SSMParamsBwd)
        /*0344*/ 	.short	0x0380
        /*0346*/ 	.short	0x01f0


	//----- nvinfo : EIATTR_SW_WAR
	.align		4
.L_3313:
        /*0348*/ 	.byte	0x04, 0x36
        /*034a*/ 	.short	(.L_3315 - .L_3314)
.L_3314:
        /*034c*/ 	.word	0x00000008
.L_3315:


//--------------------- .nv.info._Z25selective_scan_bwd_kernelI32Selective_Scan_bwd_kernel_traitsILi32ELi8ELb1ELb0ELb1ELb0ELb1EN3c108BFloat16ENS1_7complexIfEEEEv12SSMParamsBwd --------------------------
	.section	.nv.info._Z25selective_scan_bwd_kernelI32Selective_Scan_bwd_kernel_traitsILi32ELi8ELb1ELb0ELb1ELb0ELb1EN3c108BFloat16ENS1_7complexIfEEEEv12SSMParamsBwd,"",@"SHT_CUDA_INFO"
	.sectionflags	@""
	.align	4


	//----- nvinfo : EIATTR_CUDA_API_VERSION
	.align		4
        /*0000*/ 	.byte	0x04, 0x37
        /*0002*/ 	.short	(.L_3317 - .L_3316)
.L_3316:
        /*0004*/ 	.word	0x00000082


	//----- nvinfo : EIATTR_KPARAM_INFO
	.align		4
.L_3317:
        /*0008*/ 	.byte	0x04, 0x17
        /*000a*/ 	.short	(.L_3319 - .L_3318)
.L_3318:
        /*000c*/ 	.word	0x00000000
        /*0010*/ 	.short	0x0000
        /*0012*/ 	.short	0x0000
        /*0014*/ 	.byte	0x00, 0xf0, 0xc1, 0x07


	//----- nvinfo : EIATTR_SPARSE_MMA_MASK
	.align		4
.L_3319:
        /*0018*/ 	.byte	0x03, 0x50
        /*001a*/ 	.short	0x0000


	//----- nvinfo : EIATTR_MAXREG_COUNT
	.align		4
        /*001c*/ 	.byte	0x03, 0x1b
        /*001e*/ 	.short	0x00ff


	//----- nvinfo : EIATTR_NUM_BARRIERS
	.align		4
        /*0020*/ 	.byte	0x02, 0x4c
        /*0022*/ 	.byte	0x01
	.zero		1


	//----- nvinfo : EIATTR_MERCURY_ISA_VERSION
	.align		4
        /*0024*/ 	.byte	0x03, 0x5f
        /*0026*/ 	.short	0x0101


	//----- nvinfo : EIATTR_COOP_GROUP_MASK_REGIDS
	.align		4
        /*0028*/ 	.byte	0x04, 0x29
        /*002a*/ 	.short	(.L_3321 - .L_3320)


	//   ....[0]....
.L_3320:
        /*002c*/ 	.word	0xffffffff


	//   ....[1]....
        /*0030*/ 	.word	0xffffffff


	//   ....[2]....
        /*0034*/ 	.word	0xffffffff


	//   ....[3]....
        /*0038*/ 	.word	0xffffffff


	//   ....[4]....
        /*003c*/ 	.word	0xffffffff


	//   ....[5]....
        /*0040*/ 	.word	0xffffffff


	//   ....[6]....
        /*0044*/ 	.word	0xffffffff


	//   ....[7]....
        /*0048*/ 	.word	0xffffffff


	//   ....[8]....
        /*004c*/ 	.word	0xffffffff


	//   ....[9]....
        /*0050*/ 	.word	0xffffffff


	//   ....[10]....
        /*0054*/ 	.word	0xffffffff


	//   ....[11]....
        /*0058*/ 	.word	0xffffffff


	//   ....[12]....
        /*005c*/ 	.word	0xffffffff


	//   ....[13]....
        /*0060*/ 	.word	0xffffffff


	//   ....[14]....
        /*0064*/ 	.word	0xffffffff


	//   ....[15]....
        /*0068*/ 	.word	0xffffffff


	//   ....[16]....
        /*006c*/ 	.word	0xffffffff


	//   ....[17]....
        /*0070*/ 	.word	0xffffffff


	//   ....[18]....
        /*0074*/ 	.word	0xffffffff


	//   ....[19]....
        /*0078*/ 	.word	0xffffffff


	//   ....[20]....
        /*007c*/ 	.word	0xffffffff


	//   ....[21]....
        /*0080*/ 	.word	0xffffffff


	//   ....[22]....
        /*0084*/ 	.word	0xffffffff


	//   ....[23]....
        /*0088*/ 	.word	0xffffffff


	//   ....[24]....
        /*008c*/ 	.word	0xffffffff


	//   ....[25]....
        /*0090*/ 	.word	0xffffffff


	//   ....[26]....
        /*0094*/ 	.word	0xffffffff


	//   ....[27]....
        /*0098*/ 	.word	0xffffffff


	//   ....[28]....
        /*009c*/ 	.word	0xffffffff


	//   ....[29]....
        /*00a0*/ 	.word	0xffffffff


	//   ....[30]....
        /*00a4*/ 	.word	0xffffffff


	//   ....[31]....
        /*00a8*/ 	.word	0xffffffff


	//   ....[32]....
        /*00ac*/ 	.word	0xffffffff


	//   ....[33]....
        /*00b0*/ 	.word	0xffffffff


	//   ....[34]....
        /*00b4*/ 	.word	0xffffffff


	//   ....[35]....
        /*00b8*/ 	.word	0xffffffff


	//   ....[36]....
        /*00bc*/ 	.word	0xffffffff


	//   ....[37]....
        /*00c0*/ 	.word	0xffffffff


	//   ....[38]....
        /*00c4*/ 	.word	0xffffffff


	//   ....[39]....
        /*00c8*/ 	.word	0xffffffff


	//   ....[40]....
        /*00cc*/ 	.word	0xffffffff


	//   ....[41]....
        /*00d0*/ 	.word	0xffffffff


	//   ....[42]....
        /*00d4*/ 	.word	0xffffffff


	//   ....[43]....
        /*00d8*/ 	.word	0xffffffff


	//   ....[44]....
        /*00dc*/ 	.word	0xffffffff


	//   ....[45]....
        /*00e0*/ 	.word	0xffffffff


	//   ....[46]....
        /*00e4*/ 	.word	0xffffffff


	//   ....[47]....
        /*00e8*/ 	.word	0xffffffff


	//   ....[48]....
        /*00ec*/ 	.word	0xffffffff


	//   ....[49]....
        /*00f0*/ 	.word	0xffffffff


	//   ....[50]....
        /*00f4*/ 	.word	0xffffffff


	//   ....[51]....
        /*00f8*/ 	.word	0xffffffff


	//   ....[52]....
        /*00fc*/ 	.word	0xffffffff


	//   ....[53]....
        /*0100*/ 	.word	0xffffffff


	//   ....[54]....
        /*0104*/ 	.word	0xffffffff


	//   ....[55]....
        /*0108*/ 	.word	0xffffffff


	//   ....[56]....
        /*010c*/ 	.word	0xffffffff


	//   ....[57]....
        /*0110*/ 	.word	0xffffffff


	//   ....[58]....
        /*0114*/ 	.word	0xffffffff


	//   ....[59]....
        /*0118*/ 	.word	0xffffffff


	//   ....[60]....
        /*011c*/ 	.word	0xffffffff


	//   ....[61]....
        /*0120*/ 	.word	0xffffffff


	//   ....[62]....
        /*0124*/ 	.word	0xffffffff


	//   ....[63]....
        /*0128*/ 	.word	0xffffffff


	//   ....[64]....
        /*012c*/ 	.word	0xffffffff


	//   ....[65]....
        /*0130*/ 	.word	0xffffffff


	//   ....[66]....
        /*0134*/ 	.word	0xffffffff


	//   ....[67]....
        /*0138*/ 	.word	0xffffffff


	//   ....[68]....
        /*013c*/ 	.word	0xffffffff


	//   ....[69]....
        /*0140*/ 	.word	0xffffffff


	//   ....[70]....
        /*0144*/ 	.word	0xffffffff


	//   ....[71]....
        /*0148*/ 	.word	0xffffffff


	//   ....[72]....
        /*014c*/ 	.word	0xffffffff


	//   ....[73]....
        /*0150*/ 	.word	0xffffffff


	//   ....[74]....
        /*0154*/ 	.word	0xffffffff


	//   ....[75]....
        /*0158*/ 	.word	0xffffffff


	//   ....[76]....
        /*015c*/ 	.word	0xffffffff


	//   ....[77]....
        /*0160*/ 	.word	0xffffffff


	//   ....[78]....
        /*0164*/ 	.word	0xffffffff


	//   ....[79]....
        /*0168*/ 	.word	0xffffffff


	//   ....[80]....
        /*016c*/ 	.word	0xffffffff


	//   ....[81]....
        /*0170*/ 	.word	0xffffffff


	//   ....[82]....
        /*0174*/ 	.word	0xffffffff


	//   ....[83]....
        /*0178*/ 	.word	0xffffffff


	//   ....[84]....
        /*017c*/ 	.word	0xffffffff


	//   ....[85]....
        /*0180*/ 	.word	0xffffffff


	//   ....[86]....
        /*0184*/ 	.word	0xffffffff


	//   ....[87]....
        /*0188*/ 	.word	0xffffffff


	//   ....[88]....
        /*018c*/ 	.word	0xffffffff


	//   ....[89]....
        /*0190*/ 	.word	0xffffffff


	//   ....[90]....
        /*0194*/ 	.word	0xffffffff


	//   ....[91]....
        /*0198*/ 	.word	0xffffffff


	//   ....[92]....
        /*019c*/ 	.word	0xffffffff


	//   ....[93]....
        /*01a0*/ 	.word	0xffffffff


	//   ....[94]....
        /*01a4*/ 	.word	0xffffffff


	//   ....[95]....
        /*01a8*/ 	.word	0xffffffff


	//----- nvinfo : EIATTR_COOP_GROUP_INSTR_OFFSETS
	.align		4
.L_3321:
        /*01ac*/ 	.byte	0x04, 0x28
        /*01ae*/ 	.short	(.L_3323 - .L_3322)


	//   ....[0]....
.L_3322:
        /*01b0*/ 	.word	0x00000e20


	//   ....[1]....
        /*01b4*/ 	.word	0x00000ec0


	//   ....[2]....
        /*01b8*/ 	.word	0x00000fa0


	//   ....[3]....
        /*01bc*/ 	.word	0x00001060


	//   ....[4]....
        /*01c0*/ 	.word	0x00001500


	//   ....[5]....
        /*01c4*/ 	.word	0x00001a10


	//   ....[6]....
        /*01c8*/ 	.word	0x00001be0


	//   ....[7]....
        /*01cc*/ 	.word	0x00002580


	//   ....[8]....
        /*01d0*/ 	.word	0x00003180


	//   ....[9]....
        /*01d4*/ 	.word	0x000031b0


	//   ....[10]....
        /*01d8*/ 	.word	0x000031f0


	//   ....[11]....
        /*01dc*/ 	.word	0x00003200


	//   ....[12]....
        /*01e0*/ 	.word	0x00003290


	//   ....[13]....
        /*01e4*/ 	.word	0x000032c0


	//   ....[14]....
        /*01e8*/ 	.word	0x000032e0


	//   ....[15]....
        /*01ec*/ 	.word	0x000032f0


	//   ....[16]....
        /*01f0*/ 	.word	0x00003380


	//   ....[17]....
        /*01f4*/ 	.word	0x000033c0


	//   ....[18]....
        /*01f8*/ 	.word	0x000033d0


	//   ....[19]....
        /*01fc*/ 	.word	0x000033e0


	//   ....[20]....
        /*0200*/ 	.word	0x00003480


	//   ....[21]....
        /*0204*/ 	.word	0x000034b0


	//   ....[22]....
        /*0208*/ 	.word	0x000034c0


	//   ....[23]....
        /*020c*/ 	.word	0x000034d0


	//   ....[24]....
        /*0210*/ 	.word	0x00003630


	//   ....[25]....
        /*0214*/ 	.word	0x00003670


	//   ....[26]....
        /*0218*/ 	.word	0x000036b0


	//   ....[27]....
        /*021c*/ 	.word	0x000036f0


	//   ....[28]....
        /*0220*/ 	.word	0x000038c0


	//   ....[29]....
        /*0224*/ 	.word	0x00003900


	//   ....[30]....
        /*0228*/ 	.word	0x00003940


	//   ....[31]....
        /*022c*/ 	.word	0x00003980


	//   ....[32]....
        /*0230*/ 	.word	0x000039c0


	//   ....[33]....
        /*0234*/ 	.word	0x00003a00


	//   ....[34]....
        /*0238*/ 	.word	0x00003e70


	//   ....[35]....
        /*023c*/ 	.word	0x00003e90


	//   ....[36]....
        /*0240*/ 	.word	0x00003ea0


	//   ....[37]....
        /*0244*/ 	.word	0x00003eb0


	//   ....[38]....
        /*0248*/ 	.word	0x00004030


	//   ....[39]....
        /*024c*/ 	.word	0x00004070


	//   ....[40]....
        /*0250*/ 	.word	0x000040f0


	//   ....[41]....
        /*0254*/ 	.word	0x00004130


	//   ....[42]....
        /*0258*/ 	.word	0x00004200


	//   ....[43]....
        /*025c*/ 	.word	0x00004220


	//   ....[44]....
        /*0260*/ 	.word	0x00004230


	//   ....[45]....
        /*0264*/ 	.word	0x00004240


	//   ....[46]....
        /*0268*/ 	.word	0x00004310


	//   ....[47]....
        /*026c*/ 	.word	0x00004330


	//   ....[48]....
        /*0270*/ 	.word	0x00004340


	//   ....[49]....
        /*0274*/ 	.word	0x00004350


	//   ....[50]....
        /*0278*/ 	.word	0x00004420


	//   ....[51]....
        /*027c*/ 	.word	0x00004440


	//   ....[52]....
        /*0280*/ 	.word	0x00004450


	//   ....[53]....
        /*0284*/ 	.word	0x00004460


	//   ....[54]....
        /*0288*/ 	.word	0x00004530


	//   ....[55]....
        /*028c*/ 	.word	0x00004570


	//   ....[56]....
        /*0290*/ 	.word	0x000045b0


	//   ....[57]....
        /*0294*/ 	.word	0x000045f0


	//   ....[58]....
        /*0298*/ 	.word	0x00004630


	//   ....[59]....
        /*029c*/ 	.word	0x00004670


	//   ....[60]....
        /*02a0*/ 	.word	0x000046c0


	//   ....[61]....
        /*02a4*/ 	.word	0x00004750


	//   ....[62]....
        /*02a8*/ 	.word	0x00004790


	//   ....[63]....
        /*02ac*/ 	.word	0x00004850


	//   ....[64]....
        /*02b0*/ 	.word	0x00005b40


	//   ....[65]....
        /*02b4*/ 	.word	0x00005b80


	//   ....[66]....
        /*02b8*/ 	.word	0x00005bc0


	//   ....[67]....
        /*02bc*/ 	.word	0x00005c00


	//   ....[68]....
        /*02c0*/ 	.word	0x00005c70


	//   ....[69]....
        /*02c4*/ 	.word	0x00005cb0


	//   ....[70]....
        /*02c8*/ 	.word	0x00005cf0


	//   ....[71]....
        /*02cc*/ 	.word	0x00005d20


	//   ....[72]....
        /*02d0*/ 	.word	0x00005e10


	//   ....[73]....
        /*02d4*/ 	.word	0x00005e50


	//   ....[74]....
        /*02d8*/ 	.word	0x00005e90


	//   ....[75]....
        /*02dc*/ 	.word	0x00005ed0


	//   ....[76]....
        /*02e0*/ 	.word	0x00005f50


	//   ....[77]....
        /*02e4*/ 	.word	0x00005f90


	//   ....[78]....
        /*02e8*/ 	.word	0x00005fd0


	//   ....[79]....
        /*02ec*/ 	.word	0x00006010


	//   ....[80]....
        /*02f0*/ 	.word	0x000060b0


	//   ....[81]....
        /*02f4*/ 	.word	0x000060d0


	//   ....[82]....
        /*02f8*/ 	.word	0x000060f0


	//   ....[83]....
        /*02fc*/ 	.word	0x00006100


	//   ....[84]....
        /*0300*/ 	.word	0x00006530


	//   ....[85]....
        /*0304*/ 	.word	0x00006740


	//   ....[86]....
        /*0308*/ 	.word	0x00006850


	//   ....[87]....
        /*030c*/ 	.word	0x000068a0


	//   ....[88]....
        /*0310*/ 	.word	0x000068f0


	//   ....[89]....
        /*0314*/ 	.word	0x00006920


	//   ....[90]....
        /*0318*/ 	.word	0x00006940


	//   ....[91]....
        /*031c*/ 	.word	0x00006a10


	//   ....[92]....
        /*0320*/ 	.word	0x00006a50


	//   ....[93]....
        /*0324*/ 	.word	0x00006aa0


	//   ....[94]....
        /*0328*/ 	.word	0x00006ad0


	//   ....[95]....
        /*032c*/ 	.word	0x00006af0


	//----- nvinfo : EIATTR_VRC_CTA_INIT_COUNT
	.align		4
.L_3323:
        /*0330*/ 	.byte	0x02, 0x4a
	.zero		1
	.zero		1


	//----- nvinfo : EIATTR_EXIT_INSTR_OFFSETS
	.align		4
        /*0334*/ 	.byte	0x04, 0x1c
        /*0336*/ 	.short	(.L_3325 - .L_3324)


	//   ....[0]....
.L_3324:
        /*0338*/ 	.word	0x00006b90


	//   ....[1]....
        /*033c*/ 	.word	0x00006dd0


	//----- nvinfo : EIATTR_MAX_THREADS
	.align		4
.L_3325:
        /*0340*/ 	.byte	0x04, 0x05
        /*0342*/ 	.short	(.L_3327 - .L_3326)
.L_3326:
        /*0344*/ 	.word	0x00000020
        /*0348*/ 	.word	0x00000001
        /*034c*/ 	.word	0x00000001


	//----- nvinfo : EIATTR_CRS_STACK_SIZE
	.align		4
.L_3327:
        /*0350*/ 	.byte	0x04, 0x1e
        /*0352*/ 	.short	(.L_3329 - .L_3328)
.L_3328:
        /*0354*/ 	.word	0x00000000


	//----- nvinfo : EIATTR_CBANK_PARAM_SIZE
	.align		4
.L_3329:
        /*0358*/ 	.byte	0x03, 0x19
        /*035a*/ 	.short	0x01f0


	//----- nvinfo : EIATTR_PARAM_CBANK
	.align		4
        /*035c*/ 	.byte	0x04, 0x0a
        /*035e*/ 	.short	(.L_3331 - .L_3330)
	.align		4
.L_3330:
        /*0360*/ 	.word	index@(.nv.constant0._Z25selective_scan_bwd_kernelI32Selective_Scan_bwd_kernel_traitsILi32ELi8ELb1ELb0ELb1ELb0ELb1EN3c108BFloat16ENS1_7complexIfEEEEv12SSMParamsBwd)
        /*0364*/ 	.short	0x0380
        /*0366*/ 	.short	0x01f0


	//----- nvinfo : EIATTR_SW_WAR
	.align		4
.L_3331:
        /*0368*/ 	.byte	0x04, 0x36
        /*036a*/ 	.short	(.L_3333 - .L_3332)
.L_3332:
        /*036c*/ 	.word	0x00000008
.L_3333:


//--------------------- .nv.info._Z25selective_scan_bwd_kernelI32Selective_Scan_bwd_kernel_traitsILi32ELi8ELb1ELb0ELb1ELb1ELb0EN3c108BFloat16ENS1_7complexIfEEEEv12SSMParamsBwd --------------------------
	.section	.nv.info._Z25selective_scan_bwd_kernelI32Selective_Scan_bwd_kernel_traitsILi32ELi8ELb1ELb0ELb1ELb1ELb0EN3c108BFloat16ENS1_7complexIfEEEEv12SSMParamsBwd,"",@"SHT_CUDA_INFO"
	.sectionflags	@""
	.align	4


	//----- nvinfo : EIATTR_CUDA_API_VERSION
	.align		4
        /*0000*/ 	.byte	0x04, 0x37
        /*0002*/ 	.short	(.L_3335 - .L_3334)
.L_3334:
        /*0004*/ 	.word	0x00000082


	//----- nvinfo : EIATTR_KPARAM_INFO
	.align		4
.L_3335:
        /*0008*/ 	.byte	0x04, 0x17
        /*000a*/ 	.short	(.L_3337 - .L_3336)
.L_3336:
        /*000c*/ 	.word	0x00000000
        /*0010*/ 	.short	0x0000
        /*0012*/ 	.short	0x0000
        /*0014*/ 	.byte	0x00, 0xf0, 0xc1, 0x07


	//----- nvinfo : EIATTR_SPARSE_MMA_MASK
	.align		4
.L_3337:
        /*0018*/ 	.byte	0x03, 0x50
        /*001a*/ 	.short	0x0000


	//----- nvinfo : EIATTR_MAXREG_COUNT
	.align		4
        /*001c*/ 	.byte	0x03, 0x1b
        /*001e*/ 	.short	0x00ff


	//----- nvinfo : EIATTR_NUM_BARRIERS
	.align		4
        /*0020*/ 	.byte	0x02, 0x4c
        /*0022*/ 	.byte	0x01
	.zero		1


	//----- nvinfo : EIATTR_MERCURY_ISA_VERSION
	.align		4
        /*0024*/ 	.byte	0x03, 0x5f
        /*0026*/ 	.short	0x0101


	//----- nvinfo : EIATTR_COOP_GROUP_MASK_REGIDS
	.align		4
        /*0028*/ 	.byte	0x04, 0x29
        /*002a*/ 	.short	(.L_3339 - .L_3338)


	//   ....[0]....
.L_3338:
        /*002c*/ 	.word	0xffffffff


	//   ....[1]....
        /*0030*/ 	.word	0xffffffff


	//   ....[2]....
        /*0034*/ 	.word	0xffffffff


	//   ....[3]....
        /*0038*/ 	.word	0xffffffff


	//   ....[4]....
        /*003c*/ 	.word	0xffffffff


	//   ....[5]....
        /*0040*/ 	.word	0xffffffff


	//   ....[6]....
        /*0044*/ 	.word	0xffffffff


	//   ....[7]....
        /*0048*/ 	.word	0xffffffff


	//   ....[8]....
        /*004c*/ 	.word	0xffffffff


	//   ....[9]....
        /*0050*/ 	.word	0xffffffff


	//   ....[10]....
        /*0054*/ 	.word	0xffffffff


	//   ....[11]....
        /*0058*/ 	.word	0xffffffff


	//   ....[12]....
        /*005c*/ 	.word	0xffffffff


	//   ....[13]....
        /*0060*/ 	.word	0xffffffff


	//   ....[14]....
        /*0064*/ 	.word	0xffffffff


	//   ....[15]....
        /*0068*/ 	.word	0xffffffff


	//   ....[16]....
        /*006c*/ 	.word	0xffffffff


	//   ....[17]....
        /*0070*/ 	.word	0xffffffff


	//   ....[18]....
        /*0074*/ 	.word	0xffffffff


	//   ....[19]....
        /*0078*/ 	.word	0xffffffff


	//   ....[20]....
        /*007c*/ 	.word	0xffffffff


	//   ....[21]....
        /*0080*/ 	.word	0xffffffff


	//   ....[22]....
        /*0084*/ 	.word	0xffffffff


	//   ....[23]....
        /*0088*/ 	.word	0xffffffff


	//   ....[24]....
        /*008c*/ 	.word	0xffffffff


	//   ....[25]....
        /*0090*/ 	.word	0xffffffff


	//   ....[26]....
        /*0094*/ 	.word	0xffffffff


	//   ....[27]....
        /*0098*/ 	.word	0xffffffff


	//   ....[28]....
        /*009c*/ 	.word	0xffffffff


	//   ....[29]....
        /*00a0*/ 	.word	0xffffffff


	//   ....[30]....
        /*00a4*/ 	.word	0xffffffff


	//   ....[31]....
        /*00a8*/ 	.word	0xffffffff


	//   ....[32]....
        /*00ac*/ 	.word	0xffffffff


	//   ....[33]....
        /*00b0*/ 	.word	0xffffffff


	//   ....[34]....
        /*00b4*/ 	.word	0xffffffff


	//   ....[35]....
        /*00b8*/ 	.word	0xffffffff


	//   ....[36]....
        /*00bc*/ 	.word	0xffffffff


	//   ....[37]....
        /*00c0*/ 	.word	0xffffffff


	//   ....[38]....
        /*00c4*/ 	.word	0xffffffff


	//   ....[39]....
        /*00c8*/ 	.word	0xffffffff


	//   ....[40]....
        /*00cc*/ 	.word	0xffffffff


	//   ....[41]....
        /*00d0*/ 	.word	0xffffffff


	//   ....[42]....
        /*00d4*/ 	.word	0xffffffff


	//   ....[43]....
        /*00d8*/ 	.word	0xffffffff


	//   ....[44]....
        /*00dc*/ 	.word	0xffffffff


	//   ....[45]....
        /*00e0*/ 	.word	0xffffffff


	//   ....[46]....
        /*00e4*/ 	.word	0xffffffff


	//   ....[47]....
        /*00e8*/ 	.word	0xffffffff


	//   ....[48]....
        /*00ec*/ 	.word	0xffffffff


	//   ....[49]....
        /*00f0*/ 	.word	0xffffffff


	//   ....[50]....
        /*00f4*/ 	.word	0xffffffff


	//   ....[51]....
        /*00f8*/ 	.word	0xffffffff


	//   ....[52]....
        /*00fc*/ 	.word	0xffffffff


	//   ....[53]....
        /*0100*/ 	.word	0xffffffff


	//   ....[54]....
        /*0104*/ 	.word	0xffffffff


	//   ....[55]....
        /*0108*/ 	.word	0xffffffff


	//   ....[56]....
        /*010c*/ 	.word	0xffffffff


	//   ....[57]....
        /*0110*/ 	.word	0xffffffff


	//   ....[58]....
        /*0114*/ 	.word	0xffffffff


	//   ....[59]....
        /*0118*/ 	.word	0xffffffff


	//   ....[60]....
        /*011c*/ 	.word	0xffffffff


	//   ....[61]....
        /*0120*/ 	.word	0xffffffff


	//   ....[62]....
        /*0124*/ 	.word	0xffffffff


	//   ....[63]....
        /*0128*/ 	.word	0xffffffff


	//   ....[64]....
        /*012c*/ 	.word	0xffffffff


	//   ....[65]....
        /*0130*/ 	.word	0xffffffff


	//   ....[66]....
        /*0134*/ 	.word	0xffffffff


	//   ....[67]....
        /*0138*/ 	.word	0xffffffff


	//   ....[68]....
        /*013c*/ 	.word	0xffffffff


	//   ....[69]....
        /*0140*/ 	.word	0xffffffff


	//   ....[70]....
        /*0144*/ 	.word	0xffffffff


	//   ....[71]....
        /*0148*/ 	.word	0xffffffff


	//   ....[72]....
        /*014c*/ 	.word	0xffffffff


	//   ....[73]....
        /*0150*/ 	.word	0xffffffff


	//   ....[74]....
        /*0154*/ 	.word	0xffffffff


	//   ....[75]....
        /*0158*/ 	.word	0xffffffff


	//   ....[76]....
        /*015c*/ 	.word	0xffffffff


	//   ....[77]....
        /*0160*/ 	.word	0xffffffff


	//   ....[78]....
        /*0164*/ 	.word	0xffffffff


	//   ....[79]....
        /*0168*/ 	.word	0xffffffff


	//   ....[80]....
        /*016c*/ 	.word	0xffffffff


	//   ....[81]....
        /*0170*/ 	.word	0xffffffff


	//   ....[82]....
        /*0174*/ 	.word	0xffffffff


	//   ....[83]....
        /*0178*/ 	.word	0xffffffff


	//   ....[84]....
        /*017c*/ 	.word	0xffffffff


	//   ....[85]....
        /*0180*/ 	.word	0xffffffff


	//   ....[86]....
        /*0184*/ 	.word	0xffffffff


	//   ....[87]....
        /*0188*/ 	.word	0xffffffff


	//   ....[88]....
        /*018c*/ 	.word	0xffffffff


	//   ....[89]....
        /*0190*/ 	.word	0xffffffff


	//   ....[90]....
        /*0194*/ 	.word	0xffffffff


	//   ....[91]....
        /*0198*/ 	.word	0xffffffff


	//   ....[92]....
        /*019c*/ 	.word	0xffffffff


	//----- nvinfo : EIATTR_COOP_GROUP_INSTR_OFFSETS
	.align		4
.L_3339:
        /*01a0*/ 	.byte	0x04, 0x28
        /*01a2*/ 	.short	(.L_3341 - .L_3340)


	//   ....[0]....
.L_3340:
        /*01a4*/ 	.word	0x00000d80


	//   ....[1]....
        /*01a8*/ 	.word	0x00000de0


	//   ....[2]....
        /*01ac*/ 	.word	0x00001070


	//   ....[3]....
        /*01b0*/ 	.word	0x00002a00


	//   ....[4]....
        /*01b4*/ 	.word	0x00003630


	//   ....[5]....
        /*01b8*/ 	.word	0x00003660


	//   ....[6]....
        /*01bc*/ 	.word	0x000036b0


	//   ....[7]....
        /*01c0*/ 	.word	0x000036c0


	//   ....[8]....
        /*01c4*/ 	.word	0x00003730


	//   ....[9]....
        /*01c8*/ 	.word	0x00003760


	//   ....[10]....
        /*01cc*/ 	.word	0x000037a0


	//   ....[11]....
        /*01d0*/ 	.word	0x000037b0


	//   ....[12]....
        /*01d4*/ 	.word	0x00003840


	//   ....[13]....
        /*01d8*/ 	.word	0x00003870


	//   ....[14]....
        /*01dc*/ 	.word	0x00003890


	//   ....[15]....
        /*01e0*/ 	.word	0x000038a0


	//   ....[16]....
        /*01e4*/ 	.word	0x00003940


	//   ....[17]....
        /*01e8*/ 	.word	0x00003970


	//   ....[18]....
        /*01ec*/ 	.word	0x00003980


	//   ....[19]....
        /*01f0*/ 	.word	0x00003990


	//   ....[20]....
        /*01f4*/ 	.word	0x00003ad0


	//   ....[21]....
        /*01f8*/ 	.word	0x00003b10


	//   ....[22]....
        /*01fc*/ 	.word	0x00003b50


	//   ....[23]....
        /*0200*/ 	.word	0x00003b90


	//   ....[24]....
        /*0204*/ 	.word	0x00003d70


	//   ....[25]....
        /*0208*/ 	.word	0x00003db0


	//   ....[26]....
        /*020c*/ 	.word	0x00003df0


	//   ....[27]....
        /*0210*/ 	.word	0x00003e30


	//   ....[28]....
        /*0214*/ 	.word	0x00003e70


	//   ....[29]....
        /*0218*/ 	.word	0x00003eb0


	//   ....[30]....
        /*021c*/ 	.word	0x00004340


	//   ....[31]....
        /*0220*/ 	.word	0x00004350


	//   ....[32]....
        /*0224*/ 	.word	0x00004360


	//   ....[33]....
        /*0228*/ 	.word	0x00004370


	//   ....[34]....
        /*022c*/ 	.word	0x00004500


	//   ....[35]....
        /*0230*/ 	.word	0x00004540


	//   ....[36]....
        /*0234*/ 	.word	0x000045c0


	//   ....[37]....
        /*0238*/ 	.word	0x000045f0


	//   ....[38]....
        /*023c*/ 	.word	0x000046c0


	//   ....[39]....
        /*0240*/ 	.word	0x000046e0


	//   ....[40]....
        /*0244*/ 	.word	0x000046f0


	//   ....[41]....
        /*0248*/ 	.word	0x00004700


	//   ....[42]....
        /*024c*/ 	.word	0x000047d0


	//   ....[43]....
        /*0250*/ 	.word	0x000047f0


	//   ....[44]....
        /*0254*/ 	.word	0x00004800


	//   ....[45]....
        /*0258*/ 	.word	0x00004810


	//   ....[46]....
        /*025c*/ 	.word	0x000048e0


	//   ....[47]....
        /*0260*/ 	.word	0x00004900


	//   ....[48]....
        /*0264*/ 	.word	0x00004910


	//   ....[49]....
        /*0268*/ 	.word	0x00004920


	//   ....[50]....
        /*026c*/ 	.word	0x000049f0


	//   ....[51]....
        /*0270*/ 	.word	0x00004a30


	//   ....[52]....
        /*0274*/ 	.word	0x00004a70


	//   ....[53]....
        /*0278*/ 	.word	0x00004ab0


	//   ....[54]....
        /*027c*/ 	.word	0x00004af0


	//   ....[55]....
        /*0280*/ 	.word	0x00004b30


	//   ....[56]....
        /*0284*/ 	.word	0x00004b70


	//   ....[57]....
        /*0288*/ 	.word	0x00004bb0


	//   ....[58]....
        /*028c*/ 	.word	0x00004c00


	//   ....[59]....
        /*0290*/ 	.word	0x00004c50


	//   ....[60]....
        /*0294*/ 	.word	0x00006000


	//   ....[61]....
        /*0298*/ 	.word	0x00006040


	//   ....[62]....
        /*029c*/ 	.word	0x00006080


	//   ....[63]....
        /*02a0*/ 	.word	0x000060c0


	//   ....[64]....
        /*02a4*/ 	.word	0x00006100


	//   ....[65]....
        /*02a8*/ 	.word	0x00006140


	//   ....[66]....
        /*02ac*/ 	.word	0x00006180


	//   ....[67]....
        /*02b0*/ 	.word	0x000061c0


	//   ....[68]....
        /*02b4*/ 	.word	0x00006260


	//   ....[69]....
        /*02b8*/ 	.word	0x000062a0


	//   ....[70]....
        /*02bc*/ 	.word	0x000062e0


	//   ....[71]....
        /*02c0*/ 	.word	0x00006320


	//   ....[72]....
        /*02c4*/ 	.word	0x000063d0


	//   ....[73]....
        /*02c8*/ 	.word	0x00006410


	//   ....[74]....
        /*02cc*/ 	.word	0x00006450


	//   ....[75]....
        /*02d0*/ 	.word	0x00006490


	//   ....[76]....
        /*02d4*/ 	.word	0x00006570


	//   ....[77]....
        /*02d8*/ 	.word	0x00006590


	//   ....[78]....
        /*02dc*/ 	.word	0x000065b0


	//   ....[79]....
        /*02e0*/ 	.word	0x000065c0


	//   ....[80]....
        /*02e4*/ 	.word	0x00006940


	//   ....[81]....
        /*02e8*/ 	.word	0x00006d10


	//   ....[82]....
        /*02ec*/ 	.word	0x00007080


	//   ....[83]....
        /*02f0*/ 	.word	0x000071a0


	//   ....[84]....
        /*02f4*/ 	.word	0x000071f0


	//   ....[85]....
        /*02f8*/ 	.word	0x00007240


	//   ....[86]....
        /*02fc*/ 	.word	0x00007270


	//   ....[87]....
        /*0300*/ 	.word	0x00007290


	//   ....[88]....
        /*0304*/ 	.word	0x00007360


	//   ....[89]....
        /*0308*/ 	.word	0x000073a0


	//   ....[90]....
        /*030c*/ 	.word	0x000073f0


	//   ....[91]....
        /*0310*/ 	.word	0x00007420


	//   ....[92]....
        /*0314*/ 	.word	0x00007440


	//----- nvinfo : EIATTR_VRC_CTA_INIT_COUNT
	.align		4
.L_3341:
        /*0318*/ 	.byte	0x02, 0x4a
	.zero		1
	.zero		1


	//----- nvinfo : EIATTR_EXIT_INSTR_OFFSETS
	.align		4
        /*031c*/ 	.byte	0x04, 0x1c
        /*031e*/ 	.short	(.L_3343 - .L_3342)


	//   ....[0]....
.L_3342:
        /*0320*/ 	.word	0x000074e0


	//   ....[1]....
        /*0324*/ 	.word	0x00007720


	//----- nvinfo : EIATTR_MAX_THREADS
	.align		4
.L_3343:
        /*0328*/ 	.byte	0x04, 0x05
        /*032a*/ 	.short	(.L_3345 - .L_3344)
.L_3344:
        /*032c*/ 	.word	0x00000020
        /*0330*/ 	.word	0x00000001
        /*0334*/ 	.word	0x00000001


	//----- nvinfo : EIATTR_CRS_STACK_SIZE
	.align		4
.L_3345:
        /*0338*/ 	.byte	0x04, 0x1e
        /*033a*/ 	.short	(.L_3347 - .L_3346)
.L_3346:
        /*033c*/ 	.word	0x00000000


	//----- nvinfo : EIATTR_CBANK_PARAM_SIZE
	.align		4
.L_3347:
        /*0340*/ 	.byte	0x03, 0x19
        /*0342*/ 	.short	0x01f0


	//----- nvinfo : EIATTR_PARAM_CBANK
	.align		4
        /*0344*/ 	.byte	0x04, 0x0a
        /*0346*/ 	.short	(.L_3349 - .L_3348)
	.align		4
.L_3348:
        /*0348*/ 	.word	index@(.nv.constant0._Z25selective_scan_bwd_kernelI32Selective_Scan_bwd_kernel_traitsILi32ELi8ELb1ELb0ELb1ELb1ELb0EN3c108BFloat16ENS1_7complexIfEEEEv12SSMParamsBwd)
        /*034c*/ 	.short	0x0380
        /*034e*/ 	.short	0x01f0


	//----- nvinfo : EIATTR_SW_WAR
	.align		4
.L_3349:
        /*0350*/ 	.byte	0x04, 0x36
        /*0352*/ 	.short	(.L_3351 - .L_3350)
.L_3350:
        /*0354*/ 	.word	0x00000008
.L_3351:


//--------------------- .nv.info._Z25selective_scan_bwd_kernelI32Selective_Scan_bwd_kernel_traitsILi32ELi8ELb1ELb0ELb1ELb1ELb1EN3c108BFloat16ENS1_7complexIfEEEEv12SSMParamsBwd --------------------------
	.section	.nv.info._Z25selective_scan_bwd_kernelI32Selective_Scan_bwd_kernel_traitsILi32ELi8ELb1ELb0ELb1ELb1ELb1EN3c108BFloat16ENS1_7complexIfEEEEv12SSMParamsBwd,"",@"SHT_CUDA_INFO"
	.sectionflags	@""
	.align	4


	//----- nvinfo : EIATTR_CUDA_API_VERSION
	.align		4
        /*0000*/ 	.byte	0x04, 0x37
        /*0002*/ 	.short	(.L_3353 - .L_3352)
.L_3352:
        /*0004*/ 	.word	0x00000082


	//----- nvinfo : EIATTR_KPARAM_INFO
	.align		4
.L_3353:
        /*0008*/ 	.byte	0x04, 0x17
        /*000a*/ 	.short	(.L_3355 - .L_3354)
.L_3354:
        /*000c*/ 	.word	0x00000000
        /*0010*/ 	.short	0x0000
        /*0012*/ 	.short	0x0000
        /*0014*/ 	.byte	0x00, 0xf0, 0xc1, 0x07


	//----- nvinfo : EIATTR_SPARSE_MMA_MASK
	.align		4
.L_3355:
        /*0018*/ 	.byte	0x03, 0x50
        /*001a*/ 	.short	0x0000


	//----- nvinfo : EIATTR_MAXREG_COUNT
	.align		4
        /*001c*/ 	.byte	0x03, 0x1b
        /*001e*/ 	.short	0x00ff


	//----- nvinfo : EIATTR_NUM_BARRIERS
	.align		4
        /*0020*/ 	.byte	0x02, 0x4c
        /*0022*/ 	.byte	0x01
	.zero		1


	//----- nvinfo : EIATTR_MERCURY_ISA_VERSION
	.align		4
        /*0024*/ 	.byte	0x03, 0x5f
        /*0026*/ 	.short	0x0101


	//----- nvinfo : EIATTR_COOP_GROUP_MASK_REGIDS
	.align		4
        /*0028*/ 	.byte	0x04, 0x29
        /*002a*/ 	.short	(.L_3357 - .L_3356)


	//   ....[0]....
.L_3356:
        /*002c*/ 	.word	0xffffffff


	//   ....[1]....
        /*0030*/ 	.word	0xffffffff


	//   ....[2]....
        /*0034*/ 	.word	0xffffffff


	//   ....[3]....
        /*0038*/ 	.word	0xffffffff


	//   ....[4]....
        /*003c*/ 	.word	0xffffffff


	//   ....[5]....
        /*0040*/ 	.word	0xffffffff


	//   ....[6]....
        /*0044*/ 	.word	0xffffffff


	//   ....[7]....
        /*0048*/ 	.word	0xffffffff


	//   ....[8]....
        /*004c*/ 	.word	0xffffffff


	//   ....[9]....
        /*0050*/ 	.word	0xffffffff


	//   ....[10]....
        /*0054*/ 	.word	0xffffffff


	//   ....[11]....
        /*0058*/ 	.word	0xffffffff


	//   ....[12]....
        /*005c*/ 	.word	0xffffffff


	//   ....[13]....
        /*0060*/ 	.word	0xffffffff


	//   ....[14]....
        /*0064*/ 	.word	0xffffffff


	//   ....[15]....
        /*0068*/ 	.word	0xffffffff


	//   ....[16]....
        /*006c*/ 	.word	0xffffffff


	//   ....[17]....
        /*0070*/ 	.word	0xffffffff


	//   ....[18]....
        /*0074*/ 	.word	0xffffffff


	//   ....[19]....
        /*0078*/ 	.word	0xffffffff


	//   ....[20]....
        /*007c*/ 	.word	0xffffffff


	//   ....[21]....
        /*0080*/ 	.word	0xffffffff


	//   ....[22]....
        /*0084*/ 	.word	0xffffffff


	//   ....[23]....
        /*0088*/ 	.word	0xffffffff


	//   ....[24]....
        /*008c*/ 	.word	0xffffffff


	//   ....[25]....
        /*0090*/ 	.word	0xffffffff


	//   ....[26]....
        /*0094*/ 	.word	0xffffffff


	//   ....[27]....
        /*0098*/ 	.word	0xffffffff


	//   ....[28]....
        /*009c*/ 	.word	0xffffffff


	//   ....[29]....
        /*00a0*/ 	.word	0xffffffff


	//   ....[30]....
        /*00a4*/ 	.word	0xffffffff


	//   ....[31]....
        /*00a8*/ 	.word	0xffffffff


	//   ....[32]....
        /*00ac*/ 	.word	0xffffffff


	//   ....[33]....
        /*00b0*/ 	.word	0xffffffff


	//   ....[34]....
        /*00b4*/ 	.word	0xffffffff


	//   ....[35]....
        /*00b8*/ 	.word	0xffffffff


	//   ....[36]....
        /*00bc*/ 	.word	0xffffffff


	//   ....[37]....
        /*00c0*/ 	.word	0xffffffff


	//   ....[38]....
        /*00c4*/ 	.word	0xffffffff


	//   ....[39]....
        /*00c8*/ 	.word	0xffffffff


	//   ....[40]....
        /*00cc*/ 	.word	0xffffffff


	//   ....[41]....
        /*00d0*/ 	.word	0xffffffff


	//   ....[42]....
        /*00d4*/ 	.word	0xffffffff


	//   ....[43]....
        /*00d8*/ 	.word	0xffffffff


	//   ....[44]....
        /*00dc*/ 	.word	0xffffffff


	//   ....[45]....
        /*00e0*/ 	.word	0xffffffff


	//   ....[46]....
        /*00e4*/ 	.word	0xffffffff


	//   ....[47]....
        /*00e8*/ 	.word	0xffffffff


	//   ....[48]....
        /*00ec*/ 	.word	0xffffffff


	//   ....[49]....
        /*00f0*/ 	.word	0xffffffff


	//   ....[50]....
        /*00f4*/ 	.word	0xffffffff


	//   ....[51]....
        /*00f8*/ 	.word	0xffffffff


	//   ....[52]....
        /*00fc*/ 	.word	0xffffffff


	//   ....[53]....
        /*0100*/ 	.word	0xffffffff


	//   ....[54]....
        /*0104*/ 	.word	0xffffffff


	//   ....[55]....
        /*0108*/ 	.word	0xffffffff


	//   ....[56]....
        /*010c*/ 	.word	0xffffffff


	//   ....[57]....
        /*0110*/ 	.word	0xffffffff


	//   ....[58]....
        /*0114*/ 	.word	0xffffffff


	//   ....[59]....
        /*0118*/ 	.word	0xffffffff


	//   ....[60]....
        /*011c*/ 	.word	0xffffffff


	//   ....[61]....
        /*0120*/ 	.word	0xffffffff


	//   ....[62]....
        /*0124*/ 	.word	0xffffffff


	//   ....[63]....
        /*0128*/ 	.word	0xffffffff


	//   ....[64]....
        /*012c*/ 	.word	0xffffffff


	//   ....[65]....
        /*0130*/ 	.word	0xffffffff


	//   ....[66]....
        /*0134*/ 	.word	0xffffffff


	//   ....[67]....
        /*0138*/ 	.word	0xffffffff


	//   ....[68]....
        /*013c*/ 	.word	0xffffffff


	//   ....[69]....
        /*0140*/ 	.word	0xffffffff


	//   ....[70]....
        /*0144*/ 	.word	0xffffffff


	//   ....[71]....
        /*0148*/ 	.word	0xffffffff


	//   ....[72]....
        /*014c*/ 	.word	0xffffffff


	//   ....[73]....
        /*0150*/ 	.word	0xffffffff


	//   ....[74]....
        /*0154*/ 	.word	0xffffffff


	//   ....[75]....
        /*0158*/ 	.word	0xffffffff


	//   ....[76]....
        /*015c*/ 	.word	0xffffffff


	//   ....[77]....
        /*0160*/ 	.word	0xffffffff


	//   ....[78]....
        /*0164*/ 	.word	0xffffffff


	//   ....[79]....
        /*0168*/ 	.word	0xffffffff


	//   ....[80]....
        /*016c*/ 	.word	0xffffffff


	//   ....[81]....
        /*0170*/ 	.word	0xffffffff


	//   ....[82]....
        /*0174*/ 	.word	0xffffffff


	//   ....[83]....
        /*0178*/ 	.word	0xffffffff


	//   ....[84]....
        /*017c*/ 	.word	0xffffffff


	//   ....[85]....
        /*0180*/ 	.word	0xffffffff


	//   ....[86]....
        /*0184*/ 	.word	0xffffffff


	//   ....[87]....
        /*0188*/ 	.word	0xffffffff


	//   ....[88]....
        /*018c*/ 	.word	0xffffffff


	//   ....[89]....
        /*0190*/ 	.word	0xffffffff


	//   ....[90]....
        /*0194*/ 	.word	0xffffffff


	//   ....[91]....
        /*0198*/ 	.word	0xffffffff


	//   ....[92]....
        /*019c*/ 	.word	0xffffffff


	//   ....[93]....
        /*01a0*/ 	.word	0xffffffff


	//   ....[94]....
        /*01a4*/ 	.word	0xffffffff


	//   ....[95]....
        /*01a8*/ 	.word	0xffffffff


	//   ....[96]....
        /*01ac*/ 	.word	0xffffffff


	//----- nvinfo : EIATTR_COOP_GROUP_INSTR_OFFSETS
	.align		4
.L_3357:
        /*01b0*/ 	.byte	0x04, 0x28
        /*01b2*/ 	.short	(.L_3359 - .L_3358)


	//   ....[0]....
.L_3358:
        /*01b4*/ 	.word	0x00000df0


	//   ....[1]....
        /*01b8*/ 	.word	0x00000e80


	//   ....[2]....
        /*01bc*/ 	.word	0x000010c0


	//   ....[3]....
        /*01c0*/ 	.word	0x000022c0


	//   ....[4]....
        /*01c4*/ 	.word	0x00002680


	//   ....[5]....
        /*01c8*/ 	.word	0x00002c20


	//   ....[6]....
        /*01cc*/ 	.word	0x00002dd0


	//   ....[7]....
        /*01d0*/ 	.word	0x000036e0


	//   ....[8]....
        /*01d4*/ 	.word	0x000042c0


	//   ....[9]....
        /*01d8*/ 	.word	0x000042f0


	//   ....[10]....
        /*01dc*/ 	.word	0x00004340


	//   ....[11]....
        /*01e0*/ 	.word	0x00004350


	//   ....[12]....
        /*01e4*/ 	.word	0x000043c0


	//   ....[13]....
        /*01e8*/ 	.word	0x000043f0


	//   ....[14]....
        /*01ec*/ 	.word	0x00004430


	//   ....[15]....
        /*01f0*/ 	.word	0x00004440


	//   ....[16]....
        /*01f4*/ 	.word	0x000044d0


	//   ....[17]....
        /*01f8*/ 	.word	0x00004500


	//   ....[18]....
        /*01fc*/ 	.word	0x00004520


	//   ....[19]....
        /*0200*/ 	.word	0x00004530


	//   ....[20]....
        /*0204*/ 	.word	0x000045d0


	//   ....[21]....
        /*0208*/ 	.word	0x00004600


	//   ....[22]....
        /*020c*/ 	.word	0x00004610


	//   ....[23]....
        /*0210*/ 	.word	0x00004620


	//   ....[24]....
        /*0214*/ 	.word	0x00004780


	//   ....[25]....
        /*0218*/ 	.word	0x000047c0


	//   ....[26]....
        /*021c*/ 	.word	0x00004800


	//   ....[27]....
        /*0220*/ 	.word	0x00004840


	//   ....[28]....
        /*0224*/ 	.word	0x000049f0


	//   ....[29]....
        /*0228*/ 	.word	0x00004a30


	//   ....[30]....
        /*022c*/ 	.word	0x00004a70


	//   ....[31]....
        /*0230*/ 	.word	0x00004ab0


	//   ....[32]....
        /*0234*/ 	.word	0x00004af0


	//   ....[33]....
        /*0238*/ 	.word	0x00004b30


	//   ....[34]....
        /*023c*/ 	.word	0x00004fc0


	//   ....[35]....
        /*0240*/ 	.word	0x00004fe0


	//   ....[36]....
        /*0244*/ 	.word	0x00004ff0


	//   ....[37]....
        /*0248*/ 	.word	0x00005000


	//   ....[38]....
        /*024c*/ 	.word	0x000051c0


	//   ....[39]....
        /*0250*/ 	.word	0x00005240


	//   ....[40]....
        /*0254*/ 	.word	0x00005270


	//   ....[41]....
        /*0258*/ 	.word	0x00005280


	//   ....[42]....
        /*025c*/ 	.word	0x00005350


	//   ....[43]....
        /*0260*/ 	.word	0x00005370


	//   ....[44]....
        /*0264*/ 	.word	0x00005380


	//   ....[45]....
        /*0268*/ 	.word	0x00005390


	//   ....[46]....
        /*026c*/ 	.word	0x00005460


	//   ....[47]....
        /*0270*/ 	.word	0x00005480


	//   ....[48]....
        /*0274*/ 	.word	0x00005490


	//   ....[49]....
        /*0278*/ 	.word	0x000054a0


	//   ....[50]....
        /*027c*/ 	.word	0x00005570


	//   ....[51]....
        /*0280*/ 	.word	0x00005590


	//   ....[52]....
        /*0284*/ 	.word	0x000055a0


	//   ....[53]....
        /*0288*/ 	.word	0x000055b0


	//   ....[54]....
        /*028c*/ 	.word	0x00005690


	//   ....[55]....
        /*0290*/ 	.word	0x000056d0


	//   ....[56]....
        /*0294*/ 	.word	0x00005710


	//   ....[57]....
        /*0298*/ 	.word	0x00005750


	//   ....[58]....
        /*029c*/ 	.word	0x00005790


	//   ....[59]....
        /*02a0*/ 	.word	0x000057d0


	//   ....[60]....
        /*02a4*/ 	.word	0x00005810


	//   ....[61]....
        /*02a8*/ 	.word	0x00005850


	//   ....[62]....
        /*02ac*/ 	.word	0x000058b0


	//   ....[63]....
        /*02b0*/ 	.word	0x00005920


	//   ....[64]....
        /*02b4*/ 	.word	0x00006c90


	//   ....[65]....
        /*02b8*/ 	.word	0x00006cd0


	//   ....[66]....
        /*02bc*/ 	.word	0x00006d10


	//   ....[67]....
        /*02c0*/ 	.word	0x00006d50


	//   ....[68]....
        /*02c4*/ 	.word	0x00006dc0


	//   ....[69]....
        /*02c8*/ 	.word	0x00006df0


	//   ....[70]....
        /*02cc*/ 	.word	0x00006e20


	//   ....[71]....
        /*02d0*/ 	.word	0x00006e40


	//   ....[72]....
        /*02d4*/ 	.word	0x00006f20


	//   ....[73]....
        /*02d8*/ 	.word	0x00006f60


	//   ....[74]....
        /*02dc*/ 	.word	0x00006fa0


	//   ....[75]....
        /*02e0*/ 	.word	0x00006fe0


	//   ....[76]....
        /*02e4*/ 	.word	0x000070d0


	//   ....[77]....
        /*02e8*/ 	.word	0x00007110


	//   ....[78]....
        /*02ec*/ 	.word	0x00007150


	//   ....[79]....
        /*02f0*/ 	.word	0x00007190


	//   ....[80]....
        /*02f4*/ 	.word	0x00007200


	//   ....[81]....
        /*02f8*/ 	.word	0x00007220


	//   ....[82]....
        /*02fc*/ 	.word	0x00007240


	//   ....[83]....
        /*0300*/ 	.word	0x00007250


	//   ....[84]....
        /*0304*/ 	.word	0x000075b0


	//   ....[85]....
        /*0308*/ 	.word	0x000079a0


	//   ....[86]....
        /*030c*/ 	.word	0x00007d50


	//   ....[87]....
        /*0310*/ 	.word	0x00007e30


	//   ....[88]....
        /*0314*/ 	.word	0x00007e80


	//   ....[89]....
        /*0318*/ 	.word	0x00007ed0


	//   ....[90]....
        /*031c*/ 	.word	0x00007f00


	//   ....[91]....
        /*0320*/ 	.word	0x00007f20


	//   ....[92]....
        /*0324*/ 	.word	0x00007ff0


	//   ....[93]....
        /*0328*/ 	.word	0x00008030


	//   ....[94]....
        /*032c*/ 	.word	0x00008080


	//   ....[95]....
        /*0330*/ 	.word	0x000080b0


	//   ....[96]....
        /*0334*/ 	.word	0x000080d0


	//----- nvinfo : EIATTR_VRC_CTA_INIT_COUNT
	.align		4
.L_3359:
        /*0338*/ 	.byte	0x02, 0x4a
	.zero		1
	.zero		1


	//----- nvinfo : EIATTR_EXIT_INSTR_OFFSETS
	.align		4
        /*033c*/ 	.byte	0x04, 0x1c
        /*033e*/ 	.short	(.L_3361 - .L_3360)


	//   ....[0]....
.L_3360:
        /*0340*/ 	.word	0x00008170


	//   ....[1]....
        /*0344*/ 	.word	0x000083b0


	//----- nvinfo : EIATTR_MAX_THREADS
	.align		4
.L_3361:
        /*0348*/ 	.byte	0x04, 0x05
        /*034a*/ 	.short	(.L_3363 - .L_3362)
.L_3362:
        /*034c*/ 	.word	0x00000020
        /*0350*/ 	.word	0x00000001
        /*0354*/ 	.word	0x00000001


	//----- nvinfo : EIATTR_CRS_STACK_SIZE
	.align		4
.L_3363:
        /*0358*/ 	.byte	0x04, 0x1e
        /*035a*/ 	.short	(.L_3365 - .L_3364)
.L_3364:
        /*035c*/ 	.word	0x00000000


	//----- nvinfo : EIATTR_CBANK_PARAM_SIZE
	.align		4
.L_3365:
        /*0360*/ 	.byte	0x03, 0x19
        /*0362*/ 	.short	0x01f0


	//----- nvinfo : EIATTR_PARAM_CBANK
	.align		4
        /*0364*/ 	.byte	0x04, 0x0a
        /*0366*/ 	.short	(.L_3367 - .L_3366)
	.align		4
.L_3366:
        /*0368*/ 	.word	index@(.nv.constant0._Z25selective_scan_bwd_kernelI32Selective_Scan_bwd_kernel_traitsILi32ELi8ELb1ELb0ELb1ELb1ELb1EN3c108BFloat16ENS1_7complexIfEEEEv12SSMParamsBwd)
        /*036c*/ 	.short	0x0380
        /*036e*/ 	.short	0x01f0


	//----- nvinfo : EIATTR_SW_WAR
	.align		4
.L_3367:
        /*0370*/ 	.byte	0x04, 0x36
        /*0372*/ 	.short	(.L_3369 - .L_3368)
.L_3368:
        /*0374*/ 	.word	0x00000008
.L_3369:


//--------------------- .nv.info._Z25selective_scan_bwd_kernelI32Selective_Scan_bwd_kernel_traitsILi32ELi8ELb1ELb1ELb0ELb0ELb0EN3c108BFloat16ENS1_7complexIfEEEEv12SSMParamsBwd --------------------------
	.section	.nv.info._Z25selective_scan_bwd_kernelI32Selective_Scan_bwd_kernel_traitsILi32ELi8ELb1ELb1ELb0ELb0ELb0EN3c108BFloat16ENS1_7complexIfEEEEv12SSMParamsBwd,"",@"SHT_CUDA_INFO"
	.sectionflags	@""
	.align	4


	//----- nvinfo : EIATTR_CUDA_API_VERSION
	.align		4
        /*0000*/ 	.byte	0x04, 0x37
        /*0002*/ 	.short	(.L_3371 - .L_3370)
.L_3370:
        /*0004*/ 	.word	0x00000082


	//----- nvinfo : EIATTR_KPARAM_INFO
	.align		4
.L_3371:
        /*0008*/ 	.byte	0x04, 0x17
        /*000a*/ 	.short	(.L_3373 - .L_3372)
.L_3372:
        /*000c*/ 	.word	0x00000000
        /*0010*/ 	.short	0x0000
        /*0012*/ 	.short	0x0000
        /*0014*/ 	.byte	0x00, 0xf0, 0xc1, 0x07


	//----- nvinfo : EIATTR_SPARSE_MMA_MASK
	.align		4
.L_3373:
        /*0018*/ 	.byte	0x03, 0x50
        /*001a*/ 	.short	0x0000


	//----- nvinfo : EIATTR_MAXREG_COUNT
	.align		4
        /*001c*/ 	.byte	0x03, 0x1b
        /*001e*/ 	.short	0x00ff


	//----- nvinfo : EIATTR_NUM_BARRIERS
	.align		4
        /*0020*/ 	.byte	0x02, 0x4c
        /*0022*/ 	.byte	0x01
	.zero		1


	//----- nvinfo : EIATTR_MERCURY_ISA_VERSION
	.align		4
        /*0024*/ 	.byte	0x03, 0x5f
        /*0026*/ 	.short	0x0101


	//----- nvinfo : EIATTR_COOP_GROUP_MASK_REGIDS
	.align		4
        /*0028*/ 	.byte	0x04, 0x29
        /*002a*/ 	.short	(.L_3375 - .L_3374)


	//   ....[0]....
.L_3374:
        /*002c*/ 	.word	0xffffffff


	//   ....[1]....
        /*0030*/ 	.word	0xffffffff


	//   ....[2]....
        /*0034*/ 	.word	0xffffffff


	//   ....[3]....
        /*0038*/ 	.word	0xffffffff


	//   ....[4]....
        /*003c*/ 	.word	0xffffffff


	//   ....[5]....
        /*0040*/ 	.word	0xffffffff


	//   ....[6]....
        /*0044*/ 	.word	0xffffffff


	//   ....[7]....
        /*0048*/ 	.word	0xffffffff


	//   ....[8]....
        /*004c*/ 	.word	0xffffffff


	//   ....[9]....
        /*0050*/ 	.word	0xffffffff


	//   ....[10]....
        /*0054*/ 	.word	0xffffffff


	//   ....[11]....
        /*0058*/ 	.word	0xffffffff


	//   ....[12]....
        /*005c*/ 	.word	0xffffffff


	//   ....[13]....
        /*0060*/ 	.word	0xffffffff


	//   ....[14]....
        /*0064*/ 	.word	0xffffffff


	//   ....[15]....
        /*0068*/ 	.word	0xffffffff


	//   ....[16]....
        /*006c*/ 	.word	0xffffffff


	//   ....[17]....
        /*0070*/ 	.word	0xffffffff


	//   ....[18]....
        /*0074*/ 	.word	0xffffffff


	//   ....[19]....
        /*0078*/ 	.word	0xffffffff


	//   ....[20]....
        /*007c*/ 	.word	0xffffffff


	//   ....[21]....
        /*0080*/ 	.word	0xffffffff


	//   ....[22]....
        /*0084*/ 	.word	0xffffffff


	//   ....[23]....
        /*0088*/ 	.word	0xffffffff


	//   ....[24]....
        /*008c*/ 	.word	0xffffffff


	//   ....[25]....
        /*0090*/ 	.word	0xffffffff


	//   ....[26]....
        /*0094*/ 	.word	0xffffffff


	//   ....[27]....
        /*0098*/ 	.word	0xffffffff


	//   ....[28]....
        /*009c*/ 	.word	0xffffffff


	//   ....[29]....
        /*00a0*/ 	.word	0xffffffff


	//   ....[30]....
        /*00a4*/ 	.word	0xffffffff


	//   ....[31]....
        /*00a8*/ 	.word	0xffffffff


	//   ....[32]....
        /*00ac*/ 	.word	0xffffffff


	//   ....[33]....
        /*00b0*/ 	.word	0xffffffff


	//   ....[34]....
        /*00b4*/ 	.word	0xffffffff


	//   ....[35]....
        /*00b8*/ 	.word	0xffffffff


	//   ....[36]....
        /*00bc*/ 	.word	0xffffffff


	//   ....[37]....
        /*00c0*/ 	.word	0xffffffff


	//   ....[38]....
        /*00c4*/ 	.word	0xffffffff


	//   ....[39]....
        /*00c8*/ 	.word	0xffffffff


	//   ....[40]....
        /*00cc*/ 	.word	0xffffffff


	//   ....[41]....
        /*00d0*/ 	.word	0xffffffff


	//   ....[42]....
        /*00d4*/ 	.word	0xffffffff


	//   ....[43]....
        /*00d8*/ 	.word	0xffffffff


	//   ....[44]....
        /*00dc*/ 	.word	0xffffffff


	//   ....[45]....
        /*00e0*/ 	.word	0xffffffff


	//   ....[46]....
        /*00e4*/ 	.word	0xffffffff


	//   ....[47]....
        /*00e8*/ 	.word	0xffffffff


	//   ....[48]....
        /*00ec*/ 	.word	0xffffffff


	//   ....[49]....
        /*00f0*/ 	.word	0xffffffff


	//   ....[50]....
        /*00f4*/ 	.word	0xffffffff


	//   ....[51]....
        /*00f8*/ 	.word	0xffffffff


	//   ....[52]....
        /*00fc*/ 	.word	0xffffffff


	//   ....[53]....
        /*0100*/ 	.word	0xffffffff


	//   ....[54]....
        /*0104*/ 	.word	0xffffffff


	//   ....[55]....
        /*0108*/ 	.word	0xffffffff


	//   ....[56]....
        /*010c*/ 	.word	0xffffffff


	//   ....[57]....
        /*0110*/ 	.word	0xffffffff


	//   ....[58]....
        /*0114*/ 	.word	0xffffffff


	//   ....[59]....
        /*0118*/ 	.word	0xffffffff


	//   ....[60]....
        /*011c*/ 	.word	0xffffffff


	//   ....[61]....
        /*0120*/ 	.word	0xffffffff


	//   ....[62]....
        /*0124*/ 	.word	0xffffffff


	//   ....[63]....
        /*0128*/ 	.word	0xffffffff


	//   ....[64]....
        /*012c*/ 	.word	0xffffffff


	//   ....[65]....
        /*0130*/ 	.word	0xffffffff


	//   ....[66]....
        /*0134*/ 	.word	0xffffffff


	//   ....[67]....
        /*0138*/ 	.word	0xffffffff


	//   ....[68]....
        /*013c*/ 	.word	0xffffffff


	//   ....[69]....
        /*0140*/ 	.word	0xffffffff


	//   ....[70]....
        /*0144*/ 	.word	0xffffffff


	//   ....[71]....
        /*0148*/ 	.word	0xffffffff


	//   ....[72]....
        /*014c*/ 	.word	0xffffffff


	//   ....[73]....
        /*0150*/ 	.word	0xffffffff


	//   ....[74]....
        /*0154*/ 	.word	0xffffffff


	//   ....[75]....
        /*0158*/ 	.word	0xffffffff


	//   ....[76]....
        /*015c*/ 	.word	0xffffffff


	//   ....[77]....
        /*0160*/ 	.word	0xffffffff


	//   ....[78]....
        /*0164*/ 	.word	0xffffffff


	//   ....[79]....
        /*0168*/ 	.word	0xffffffff


	//   ....[80]....
        /*016c*/ 	.word	0xffffffff


	//   ....[81]....
        /*0170*/ 	.word	0xffffffff


	//   ....[82]....
        /*0174*/ 	.word	0xffffffff


	//   ....[83]....
        /*0178*/ 	.word	0xffffffff


	//   ....[84]....
        /*017c*/ 	.word	0xffffffff


	//   ....[85]....
        /*0180*/ 	.word	0xffffffff


	//   ....[86]....
        /*0184*/ 	.word	0xffffffff


	//   ....[87]....
        /*0188*/ 	.word	0xffffffff


	//   ....[88]....
        /*018c*/ 	.word	0xffffffff


	//   ....[89]....
        /*0190*/ 	.word	0xffffffff


	//   ....[90]....
        /*0194*/ 	.word	0xffffffff


	//   ....[91]....
        /*0198*/ 	.word	0xffffffff


	//----- nvinfo : EIATTR_COOP_GROUP_INSTR_OFFSETS
	.align		4
.L_3375:
        /*019c*/ 	.byte	0x04, 0x28
        /*019e*/ 	.short	(.L_3377 - .L_3376)


	//   ....[0]....
.L_3376:
        /*01a0*/ 	.word	0x00000d80


	//   ....[1]....
        /*01a4*/ 	.word	0x00000dd0


	//   ....[2]....
        /*01a8*/ 	.word	0x00000f40


	//   ....[3]....
        /*01ac*/ 	.word	0x00001650


	//   ....[4]....
        /*01b0*/ 	.word	0x000024e0


	//   ....[5]....
        /*01b4*/ 	.word	0x00002500


	//   ....[6]....
        /*01b8*/ 	.word	0x00002510


	//   ....[7]....
        /*01bc*/ 	.word	0x00002520


	//   ....[8]....
        /*01c0*/ 	.word	0x000025c0


	//   ....[9]....
        /*01c4*/ 	.word	0x000025f0


	//   ....[10]....
        /*01c8*/ 	.word	0x00002600


	//   ....[11]....
        /*01cc*/ 	.word	0x00002610


	//   ....[12]....
        /*01d0*/ 	.word	0x000026e0


	//   ....[13]....
        /*01d4*/ 	.word	0x00002740


	//   ....[14]....
        /*01d8*/ 	.word	0x00002790


	//   ....[15]....
        /*01dc*/ 	.word	0x000027d0


	//   ....[16]....
        /*01e0*/ 	.word	0x00002960


	//   ....[17]....
        /*01e4*/ 	.word	0x000029a0


	//   ....[18]....
        /*01e8*/ 	.word	0x000029e0


	//   ....[19]....
        /*01ec*/ 	.word	0x00002a20


	//   ....[20]....
        /*01f0*/ 	.word	0x00002bc0


	//   ....[21]....
        /*01f4*/ 	.word	0x00002c00


	//   ....[22]....
        /*01f8*/ 	.word	0x00002c40


	//   ....[23]....
        /*01fc*/ 	.word	0x00002c80


	//   ....[24]....
        /*0200*/ 	.word	0x00002d50


	//   ....[25]....
        /*0204*/ 	.word	0x00002e00


	//   ....[26]....
        /*0208*/ 	.word	0x00002e40


	//   ....[27]....
        /*020c*/ 	.word	0x00002e60


	//   ....[28]....
        /*0210*/ 	.word	0x00002e70


	//   ....[29]....
        /*0214*/ 	.word	0x00002e80


	//   ....[30]....
        /*0218*/ 	.word	0x00002e90


	//   ....[31]....
        /*021c*/ 	.word	0x00002ea0


	//   ....[32]....
        /*0220*/ 	.word	0x00002eb0


	//   ....[33]....
        /*0224*/ 	.word	0x00002ec0


	//   ....[34]....
        /*0228*/ 	.word	0x00002fb0


	//   ....[35]....
        /*022c*/ 	.word	0x00002fc0


	//   ....[36]....
        /*0230*/ 	.word	0x00002fd0


	//   ....[37]....
        /*0234*/ 	.word	0x00002fe0


	//   ....[38]....
        /*0238*/ 	.word	0x000030b0


	//   ....[39]....
        /*023c*/ 	.word	0x000030d0


	//   ....[40]....
        /*0240*/ 	.word	0x000030e0


	//   ....[41]....
        /*0244*/ 	.word	0x000030f0


	//   ....[42]....
        /*0248*/ 	.word	0x000031c0


	//   ....[43]....
        /*024c*/ 	.word	0x000031e0


	//   ....[44]....
        /*0250*/ 	.word	0x000031f0


	//   ....[45]....
        /*0254*/ 	.word	0x00003200


	//   ....[46]....
        /*0258*/ 	.word	0x000032d0


	//   ....[47]....
        /*025c*/ 	.word	0x000032f0


	//   ....[48]....
        /*0260*/ 	.word	0x00003300


	//   ....[49]....
        /*0264*/ 	.word	0x00003310


	//   ....[50]....
        /*0268*/ 	.word	0x000033e0


	//   ....[51]....
        /*026c*/ 	.word	0x00003420


	//   ....[52]....
        /*0270*/ 	.word	0x00003460


	//   ....[53]....
        /*0274*/ 	.word	0x000034a0


	//   ....[54]....
        /*0278*/ 	.word	0x000034d0


	//   ....[55]....
        /*027c*/ 	.word	0x00003510


	//   ....[56]....
        /*0280*/ 	.word	0x00003550


	//   ....[57]....
        /*0284*/ 	.word	0x000035a0


	//   ....[58]....
        /*0288*/ 	.word	0x000035d0


	//   ....[59]....
        /*028c*/ 	.word	0x00003630


	//   ....[60]....
        /*0290*/ 	.word	0x00004a90


	//   ....[61]....
        /*0294*/ 	.word	0x00004ad0


	//   ....[62]....
        /*0298*/ 	.word	0x00004b10


	//   ....[63]....
        /*029c*/ 	.word	0x00004b50


	//   ....[64]....
        /*02a0*/ 	.word	0x00004b90


	//   ....[65]....
        /*02a4*/ 	.word	0x00004bf0


	//   ....[66]....
        /*02a8*/ 	.word	0x00004c30


	//   ....[67]....
        /*02ac*/ 	.word	0x00004c70


	//   ....[68]....
        /*02b0*/ 	.word	0x00004d40


	//   ....[69]....
        /*02b4*/ 	.word	0x00004dc0


	//   ....[70]....
        /*02b8*/ 	.word	0x00004e00


	//   ....[71]....
        /*02bc*/ 	.word	0x00004e40


	//   ....[72]....
        /*02c0*/ 	.word	0x00004f20


	//   ....[73]....
        /*02c4*/ 	.word	0x00004f80


	//   ....[74]....
        /*02c8*/ 	.word	0x00004fc0


	//   ....[75]....
        /*02cc*/ 	.word	0x00005000


	//   ....[76]....
        /*02d0*/ 	.word	0x000050e0


	//   ....[77]....
        /*02d4*/ 	.word	0x00005110


	//   ....[78]....
        /*02d8*/ 	.word	0x00005130


	//   ....[79]....
        /*02dc*/ 	.word	0x00005140


	//   ....[80]....
        /*02e0*/ 	.word	0x00005570


	//   ....[81]....
        /*02e4*/ 	.word	0x00005790


	//   ....[82]....
        /*02e8*/ 	.word	0x000058a0


	//   ....[83]....
        /*02ec*/ 	.word	0x000058f0


	//   ....[84]....
        /*02f0*/ 	.word	0x00005940


	//   ....[85]....
        /*02f4*/ 	.word	0x00005970


	//   ....[86]....
        /*02f8*/ 	.word	0x00005990


	//   ....[87]....
        /*02fc*/ 	.word	0x00005a60


	//   ....[88]....
        /*0300*/ 	.word	0x00005aa0


	//   ....[89]....
        /*0304*/ 	.word	0x00005af0


	//   ....[90]....
        /*0308*/ 	.word	0x00005b20


	//   ....[91]....
        /*030c*/ 	.word	0x00005b40


	//----- nvinfo : EIATTR_VRC_CTA_INIT_COUNT
	.align		4
.L_3377:
        /*0310*/ 	.byte	0x02, 0x4a
	.zero		1
	.zero		1


	//----- nvinfo : EIATTR_EXIT_INSTR_OFFSETS
	.align		4
        /*0314*/ 	.byte	0x04, 0x1c
        /*0316*/ 	.short	(.L_3379 - .L_3378)


	//   ....[0]....
.L_3378:
        /*0318*/ 	.word	0x00005be0


	//   ....[1]....
        /*031c*/ 	.word	0x00005e60


	//----- nvinfo : EIATTR_MAX_THREADS
	.align		4
.L_3379:
        /*0320*/ 	.byte	0x04, 0x05
        /*0322*/ 	.short	(.L_3381 - .L_3380)
.L_3380:
        /*0324*/ 	.word	0x00000020
        /*0328*/ 	.word	0x00000001
        /*032c*/ 	.word	0x00000001


	//----- nvinfo : EIATTR_CRS_STACK_SIZE
	.align		4
.L_3381:
        /*0330*/ 	.byte	0x04, 0x1e
        /*0332*/ 	.short	(.L_3383 - .L_3382)
.L_3382:
        /*0334*/ 	.word	0x00000000


	//----- nvinfo : EIATTR_CBANK_PARAM_SIZE
	.align		4
.L_3383:
        /*0338*/ 	.byte	0x03, 0x19
        /*033a*/ 	.short	0x01f0


	//----- nvinfo : EIATTR_PARAM_CBANK
	.align		4
        /*033c*/ 	.byte	0x04, 0x0a
        /*033e*/ 	.short	(.L_3385 - .L_3384)
	.align		4
.L_3384:
        /*0340*/ 	.word	index@(.nv.constant0._Z25selective_scan_bwd_kernelI32Selective_Scan_bwd_kernel_traitsILi32ELi8ELb1ELb1ELb0ELb0ELb0EN3c108BFloat16ENS1_7complexIfEEEEv12SSMParamsBwd)
        /*0344*/ 	.short	0x0380
        /*0346*/ 	.short	0x01f0


	//----- nvinfo : EIATTR_SW_WAR
	.align		4
.L_3385:
        /*0348*/ 	.byte	0x04, 0x36
        /*034a*/ 	.short	(.L_3387 - .L_3386)
.L_3386:
        /*034c*/ 	.word	0x00000008
.L_3387:


//--------------------- .nv.info._Z25selective_scan_bwd_kernelI32Selective_Scan_bwd_kernel_traitsILi32ELi8ELb1ELb1ELb0ELb0ELb1EN3c108BFloat16ENS1_7complexIfEEEEv12SSMParamsBwd --------------------------
	.section	.nv.info._Z25selective_scan_bwd_kernelI32Selective_Scan_bwd_kernel_traitsILi32ELi8ELb1ELb1ELb0ELb0ELb1EN3c108BFloat16ENS1_7complexIfEEEEv12SSMParamsBwd,"",@"SHT_CUDA_INFO"
	.sectionflags	@""
	.align	4


	//----- nvinfo : EIATTR_CUDA_API_VERSION
	.align		4
        /*0000*/ 	.byte	0x04, 0x37
        /*0002*/ 	.short	(.L_3389 - .L_3388)
.L_3388:
        /*0004*/ 	.word	0x00000082


	//----- nvinfo : EIATTR_KPARAM_INFO
	.align		4
.L_3389:
        /*0008*/ 	.byte	0x04, 0x17
        /*000a*/ 	.short	(.L_3391 - .L_3390)
.L_3390:
        /*000c*/ 	.word	0x00000000
        /*0010*/ 	.short	0x0000
        /*0012*/ 	.short	0x0000
        /*0014*/ 	.byte	0x00, 0xf0, 0xc1, 0x07


	//----- nvinfo : EIATTR_SPARSE_MMA_MASK
	.align		4
.L_3391:
        /*0018*/ 	.byte	0x03, 0x50
        /*001a*/ 	.short	0x0000


	//----- nvinfo : EIATTR_MAXREG_COUNT
	.align		4
        /*001c*/ 	.byte	0x03, 0x1b
        /*001e*/ 	.short	0x00ff


	//----- nvinfo : EIATTR_NUM_BARRIERS
	.align		4
        /*0020*/ 	.byte	0x02, 0x4c
        /*0022*/ 	.byte	0x01
	.zero		1


	//----- nvinfo : EIATTR_MERCURY_ISA_VERSION
	.align		4
        /*0024*/ 	.byte	0x03, 0x5f
        /*0026*/ 	.short	0x0101


	//----- nvinfo : EIATTR_COOP_GROUP_MASK_REGIDS
	.align		4
        /*0028*/ 	.byte	0x04, 0x29
        /*002a*/ 	.short	(.L_3393 - .L_3392)


	//   ....[0]....
.L_3392:
        /*002c*/ 	.word	0xffffffff


	//   ....[1]....
        /*0030*/ 	.word	0xffffffff


	//   ....[2]....
        /*0034*/ 	.word	0xffffffff


	//   ....[3]....
        /*0038*/ 	.word	0xffffffff


	//   ....[4]....
        /*003c*/ 	.word	0xffffffff


	//   ....[5]....
        /*0040*/ 	.word	0xffffffff


	//   ....[6]....
        /*0044*/ 	.word	0xffffffff


	//   ....[7]....
        /*0048*/ 	.word	0xffffffff


	//   ....[8]....
        /*004c*/ 	.word	0xffffffff


	//   ....[9]....
        /*0050*/ 	.word	0xffffffff


	//   ....[10]....
        /*0054*/ 	.word	0xffffffff


	//   ....[11]....
        /*0058*/ 	.word	0xffffffff


	//   ....[12]....
        /*005c*/ 	.word	0xffffffff


	//   ....[13]....
        /*0060*/ 	.word	0xffffffff


	//   ....[14]....
        /*0064*/ 	.word	0xffffffff


	//   ....[15]....
        /*0068*/ 	.word	0xffffffff


	//   ....[16]....
        /*006c*/ 	.word	0xffffffff


	//   ....[17]....
        /*0070*/ 	.word	0xffffffff


	//   ....[18]....
        /*0074*/ 	.word	0xffffffff


	//   ....[19]....
        /*0078*/ 	.word	0xffffffff


	//   ....[20]....
        /*007c*/ 	.word	0xffffffff


	//   ....[21]....
        /*0080*/ 	.word	0xffffffff


	//   ....[22]....
        /*0084*/ 	.word	0xffffffff


	//   ....[23]....
        /*0088*/ 	.word	0xffffffff


	//   ....[24]....
        /*008c*/ 	.word	0xffffffff


	//   ....[25]....
        /*0090*/ 	.word	0xffffffff


	//   ....[26]....
        /*0094*/ 	.word	0xffffffff


	//   ....[27]....
        /*0098*/ 	.word	0xffffffff


	//   ....[28]....
        /*009c*/ 	.word	0xffffffff


	//   ....[29]....
        /*00a0*/ 	.word	0xffffffff


	//   ....[30]....
        /*00a4*/ 	.word	0xffffffff


	//   ....[31]....
        /*00a8*/ 	.word	0xffffffff


	//   ....[32]....
        /*00ac*/ 	.word	0xffffffff


	//   ....[33]....
        /*00b0*/ 	.word	0xffffffff


	//   ....[34]....
        /*00b4*/ 	.word	0xffffffff


	//   ....[35]....
        /*00b8*/ 	.word	0xffffffff


	//   ....[36]....
        /*00bc*/ 	.word	0xffffffff


	//   ....[37]....
        /*00c0*/ 	.word	0xffffffff


	//   ....[38]....
        /*00c4*/ 	.word	0xffffffff


	//   ....[39]....
        /*00c8*/ 	.word	0xffffffff


	//   ....[40]....
        /*00cc*/ 	.word	0xffffffff


	//   ....[41]....
        /*00d0*/ 	.word	0xffffffff


	//   ....[42]....
        /*00d4*/ 	.word	0xffffffff


	//   ....[43]....
        /*00d8*/ 	.word	0xffffffff


	//   ....[44]....
        /*00dc*/ 	.word	0xffffffff


	//   ....[45]....
        /*00e0*/ 	.word	0xffffffff


	//   ....[46]....
        /*00e4*/ 	.word	0xffffffff


	//   ....[47]....
        /*00e8*/ 	.word	0xffffffff


	//   ....[48]....
        /*00ec*/ 	.word	0xffffffff


	//   ....[49]....
        /*00f0*/ 	.word	0xffffffff


	//   ....[50]....
        /*00f4*/ 	.word	0xffffffff


	//   ....[51]....
        /*00f8*/ 	.word	0xffffffff


	//   ....[52]....
        /*00fc*/ 	.word	0xffffffff


	//   ....[53]....
        /*0100*/ 	.word	0xffffffff


	//   ....[54]....
        /*0104*/ 	.word	0xffffffff


	//   ....[55]....
        /*0108*/ 	.word	0xffffffff


	//   ....[56]....
        /*010c*/ 	.word	0xffffffff


	//   ....[57]....
        /*0110*/ 	.word	0xffffffff


	//   ....[58]....
        /*0114*/ 	.word	0xffffffff


	//   ....[59]....
        /*0118*/ 	.word	0xffffffff


	//   ....[60]....
        /*011c*/ 	.word	0xffffffff


	//   ....[61]....
        /*0120*/ 	.word	0xffffffff


	//   ....[62]....
        /*0124*/ 	.word	0xffffffff


	//   ....[63]....
        /*0128*/ 	.word	0xffffffff


	//   ....[64]....
        /*012c*/ 	.word	0xffffffff


	//   ....[65]....
        /*0130*/ 	.word	0xffffffff


	//   ....[66]....
        /*0134*/ 	.word	0xffffffff


	//   ....[67]....
        /*0138*/ 	.word	0xffffffff


	//   ....[68]....
        /*013c*/ 	.word	0xffffffff


	//   ....[69]....
        /*0140*/ 	.word	0xffffffff


	//   ....[70]....
        /*0144*/ 	.word	0xffffffff


	//   ....[71]....
        /*0148*/ 	.word	0xffffffff


	//   ....[72]....
        /*014c*/ 	.word	0xffffffff


	//   ....[73]....
        /*0150*/ 	.word	0xffffffff


	//   ....[74]....
        /*0154*/ 	.word	0xffffffff


	//   ....[75]....
        /*0158*/ 	.word	0xffffffff


	//   ....[76]....
        /*015c*/ 	.word	0xffffffff


	//   ....[77]....
        /*0160*/ 	.word	0xffffffff


	//   ....[78]....
        /*0164*/ 	.word	0xffffffff


	//   ....[79]....
        /*0168*/ 	.word	0xffffffff


	//   ....[80]....
        /*016c*/ 	.word	0xffffffff


	//   ....[81]....
        /*0170*/ 	.word	0xffffffff


	//   ....[82]....
        /*0174*/ 	.word	0xffffffff


	//   ....[83]....
        /*0178*/ 	.word	0xffffffff


	//   ....[84]....
        /*017c*/ 	.word	0xffffffff


	//   ....[85]....
        /*0180*/ 	.word	0xffffffff


	//   ....[86]....
        /*0184*/ 	.word	0xffffffff


	//   ....[87]....
        /*0188*/ 	.word	0xffffffff


	//   ....[88]....
        /*018c*/ 	.word	0xffffffff


	//   ....[89]....
        /*0190*/ 	.word	0xffffffff


	//   ....[90]....
        /*0194*/ 	.word	0xffffffff


	//   ....[91]....
        /*0198*/ 	.word	0xffffffff


	//   ....[92]....
        /*019c*/ 	.word	0xffffffff


	//   ....[93]....
        /*01a0*/ 	.word	0xffffffff


	//   ....[94]....
        /*01a4*/ 	.word	0xffffffff


	//   ....[95]....
        /*01a8*/ 	.word	0xffffffff


	//----- nvinfo : EIATTR_COOP_GROUP_INSTR_OFFSETS
	.align		4
.L_3393:
        /*01ac*/ 	.byte	0x04, 0x28
        /*01ae*/ 	.short	(.L_3395 - .L_3394)


	//   ....[0]....
.L_3394:
        /*01b0*/ 	.word	0x00000de0


	//   ....[1]....
        /*01b4*/ 	.word	0x00000e70


	//   ....[2]....
        /*01b8*/ 	.word	0x00000f80


	//   ....[3]....
        /*01bc*/ 	.word	0x00001040


	//   ....[4]....
        /*01c0*/ 	.word	0x00001480


	//   ....[5]....
        /*01c4*/ 	.word	0x000019c0


	//   ....[6]....
        /*01c8*/ 	.word	0x00001bc0


	//   ....[7]....
        /*01cc*/ 	.word	0x00002290


	//   ....[8]....
        /*01d0*/ 	.word	0x00003120


	//   ....[9]....
        /*01d4*/ 	.word	0x00003140


	//   ....[10]....
        /*01d8*/ 	.word	0x00003150


	//   ....[11]....
        /*01dc*/ 	.word	0x00003160


	//   ....[12]....
        /*01e0*/ 	.word	0x000031f0


	//   ....[13]....
        /*01e4*/ 	.word	0x00003230


	//   ....[14]....
        /*01e8*/ 	.word	0x00003240


	//   ....[15]....
        /*01ec*/ 	.word	0x00003250


	//   ....[16]....
        /*01f0*/ 	.word	0x00003320


	//   ....[17]....
        /*01f4*/ 	.word	0x00003360


	//   ....[18]....
        /*01f8*/ 	.word	0x000033d0


	//   ....[19]....
        /*01fc*/ 	.word	0x00003410


	//   ....[20]....
        /*0200*/ 	.word	0x00003550


	//   ....[21]....
        /*0204*/ 	.word	0x000035d0


	//   ....[22]....
        /*0208*/ 	.word	0x00003610


	//   ....[23]....
        /*020c*/ 	.word	0x00003650


	//   ....[24]....
        /*0210*/ 	.word	0x00003800


	//   ....[25]....
        /*0214*/ 	.word	0x00003840


	//   ....[26]....
        /*0218*/ 	.word	0x00003880


	//   ....[27]....
        /*021c*/ 	.word	0x000038c0


	//   ....[28]....
        /*0220*/ 	.word	0x000039a0


	//   ....[29]....
        /*0224*/ 	.word	0x000039d0


	//   ....[30]....
        /*0228*/ 	.word	0x00003a50


	//   ....[31]....
        /*022c*/ 	.word	0x00003a90


	//   ....[32]....
        /*0230*/ 	.word	0x00003ab0


	//   ....[33]....
        /*0234*/ 	.word	0x00003ac0


	//   ....[34]....
        /*0238*/ 	.word	0x00003ad0


	//   ....[35]....
        /*023c*/ 	.word	0x00003ae0


	//   ....[36]....
        /*0240*/ 	.word	0x00003af0


	//   ....[37]....
        /*0244*/ 	.word	0x00003b00


	//   ....[38]....
        /*0248*/ 	.word	0x00003bf0


	//   ....[39]....
        /*024c*/ 	.word	0x00003c00


	//   ....[40]....
        /*0250*/ 	.word	0x00003c10


	//   ....[41]....
        /*0254*/ 	.word	0x00003c20


	//   ....[42]....
        /*0258*/ 	.word	0x00003cf0


	//   ....[43]....
        /*025c*/ 	.word	0x00003d10


	//   ....[44]....
        /*0260*/ 	.word	0x00003d20


	//   ....[45]....
        /*0264*/ 	.word	0x00003d30


	//   ....[46]....
        /*0268*/ 	.word	0x00003e00


	//   ....[47]....
        /*026c*/ 	.word	0x00003e20


	//   ....[48]....
        /*0270*/ 	.word	0x00003e30


	//   ....[49]....
        /*0274*/ 	.word	0x00003e40


	//   ....[50]....
        /*0278*/ 	.word	0x00003f10


	//   ....[51]....
        /*027c*/ 	.word	0x00003f30


	//   ....[52]....
        /*0280*/ 	.word	0x00003f40


	//   ....[53]....
        /*0284*/ 	.word	0x00003f50


	//   ....[54]....
        /*0288*/ 	.word	0x00004020


	//   ....[55]....
        /*028c*/ 	.word	0x00004060


	//   ....[56]....
        /*0290*/ 	.word	0x000040a0


	//   ....[57]....
        /*0294*/ 	.word	0x000040e0


	//   ....[58]....
        /*0298*/ 	.word	0x00004110


	//   ....[59]....
        /*029c*/ 	.word	0x00004150


	//   ....[60]....
        /*02a0*/ 	.word	0x00004190


	//   ....[61]....
        /*02a4*/ 	.word	0x000041e0


	//   ....[62]....
        /*02a8*/ 	.word	0x00004210


	//   ....[63]....
        /*02ac*/ 	.word	0x00004280


	//   ....[64]....
        /*02b0*/ 	.word	0x000056d0


	//   ....[65]....
        /*02b4*/ 	.word	0x00005710


	//   ....[66]....
        /*02b8*/ 	.word	0x00005740


	//   ....[67]....
        /*02bc*/ 	.word	0x00005750


	//   ....[68]....
        /*02c0*/ 	.word	0x000057a0


	//   ....[69]....
        /*02c4*/ 	.word	0x000057e0


	//   ....[70]....
        /*02c8*/ 	.word	0x00005820


	//   ....[71]....
        /*02cc*/ 	.word	0x00005860


	//   ....[72]....
        /*02d0*/ 	.word	0x00005970


	//   ....[73]....
        /*02d4*/ 	.word	0x000059b0


	//   ....[74]....
        /*02d8*/ 	.word	0x000059f0


	//   ....[75]....
        /*02dc*/ 	.word	0x00005a30


	//   ....[76]....
        /*02e0*/ 	.word	0x00005b80


	//   ....[77]....
        /*02e4*/ 	.word	0x00005bc0


	//   ....[78]....
        /*02e8*/ 	.word	0x00005c00


	//   ....[79]....
        /*02ec*/ 	.word	0x00005c40


	//   ....[80]....
        /*02f0*/ 	.word	0x00005d30


	//   ....[81]....
        /*02f4*/ 	.word	0x00005d50


	//   ....[82]....
        /*02f8*/ 	.word	0x00005d70


	//   ....[83]....
        /*02fc*/ 	.word	0x00005d80


	//   ....[84]....
        /*0300*/ 	.word	0x000061c0


	//   ....[85]....
        /*0304*/ 	.word	0x000063c0


	//   ....[86]....
        /*0308*/ 	.word	0x000064d0


	//   ....[87]....
        /*030c*/ 	.word	0x00006520


	//   ....[88]....
        /*0310*/ 	.word	0x00006570


	//   ....[89]....
        /*0314*/ 	.word	0x000065a0


	//   ....[90]....
        /*0318*/ 	.word	0x000065c0


	//   ....[91]....
        /*031c*/ 	.word	0x00006690


	//   ....[92]....
        /*0320*/ 	.word	0x000066d0


	//   ....[93]....
        /*0324*/ 	.word	0x00006720


	//   ....[94]....
        /*0328*/ 	.word	0x00006750


	//   ....[95]....
        /*032c*/ 	.word	0x00006770


	//----- nvinfo : EIATTR_VRC_CTA_INIT_COUNT
	.align		4
.L_3395:
        /*0330*/ 	.byte	0x02, 0x4a
	.zero		1
	.zero		1


	//----- nvinfo : EIATTR_EXIT_INSTR_OFFSETS
	.align		4
        /*0334*/ 	.byte	0x04, 0x1c
        /*0336*/ 	.short	(.L_3397 - .L_3396)


	//   ....[0]....
.L_3396:
        /*0338*/ 	.word	0x00006810


	//   ....[1]....
        /*033c*/ 	.word	0x00006a90


	//----- nvinfo : EIATTR_MAX_THREADS
	.align		4
.L_3397:
        /*0340*/ 	.byte	0x04, 0x05
        /*0342*/ 	.short	(.L_3399 - .L_3398)
.L_3398:
        /*0344*/ 	.word	0x00000020
        /*0348*/ 	.word	0x00000001
        /*034c*/ 	.word	0x00000001


	//----- nvinfo : EIATTR_CRS_STACK_SIZE
	.align		4
.L_3399:
        /*0350*/ 	.byte	0x04, 0x1e
        /*0352*/ 	.short	(.L_3401 - .L_3400)
.L_3400:
        /*0354*/ 	.word	0x00000000


	//----- nvinfo : EIATTR_CBANK_PARAM_SIZE
	.align		4
.L_3401:
        /*0358*/ 	.byte	0x03, 0x19
        /*035a*/ 	.short	0x01f0


	//----- nvinfo : EIATTR_PARAM_CBANK
	.align		4
        /*035c*/ 	.byte	0x04, 0x0a
        /*035e*/ 	.short	(.L_3403 - .L_3402)
	.align		4
.L_3402:
        /*0360*/ 	.word	index@(.nv.constant0._Z25selective_scan_bwd_kernelI32Selective_Scan_bwd_kernel_traitsILi32ELi8ELb1ELb1ELb0ELb0ELb1EN3c108BFloat16ENS1_7complexIfEEEEv12SSMParamsBwd)
        /*0364*/ 	.short	0x0380
        /*0366*/ 	.short	0x01f0


	//----- nvinfo : EIATTR_SW_WAR
	.align		4
.L_3403:
        /*0368*/ 	.byte	0x04, 0x36
        /*036a*/ 	.short	(.L_3405 - .L_3404)
.L_3404:
        /*036c*/ 	.word	0x00000008
.L_3405:


//--------------------- .nv.info._Z25selective_scan_bwd_kernelI32Selective_Scan_bwd_kernel_traitsILi32ELi8ELb1ELb1ELb0ELb1ELb0EN3c108BFloat16ENS1_7complexIfEEEEv12SSMParamsBwd --------------------------
	.section	.nv.info._Z25selective_scan_bwd_kernelI32Selective_Scan_bwd_kernel_traitsILi32ELi8ELb1ELb1ELb0ELb1ELb0EN3c108BFloat16ENS1_7complexIfEEEEv12SSMParamsBwd,"",@"SHT_CUDA_INFO"
	.sectionflags	@""
	.align	4


	//----- nvinfo : EIATTR_CUDA_API_VERSION
	.align		4
        /*0000*/ 	.byte	0x04, 0x37
        /*0002*/ 	.short	(.L_3407 - .L_3406)
.L_3406:
        /*0004*/ 	.word	0x00000082


	//----- nvinfo : EIATTR_KPARAM_INFO
	.align		4
.L_3407:
        /*0008*/ 	.byte	0x04, 0x17
        /*000a*/ 	.short	(.L_3409 - .L_3408)
.L_3408:
        /*000c*/ 	.word	0x00000000
        /*0010*/ 	.short	0x0000
        /*0012*/ 	.short	0x0000
        /*0014*/ 	.byte	0x00, 0xf0, 0xc1, 0x07


	//----- nvinfo : EIATTR_SPARSE_MMA_MASK
	.align		4
.L_3409:
        /*0018*/ 	.byte	0x03, 0x50
        /*001a*/ 	.short	0x0000


	//----- nvinfo : EIATTR_MAXREG_COUNT
	.align		4
        /*001c*/ 	.byte	0x03, 0x1b
        /*001e*/ 	.short	0x00ff


	//----- nvinfo : EIATTR_NUM_BARRIERS
	.align		4
        /*0020*/ 	.byte	0x02, 0x4c
        /*0022*/ 	.byte	0x01
	.zero		1


	//----- nvinfo : EIATTR_MERCURY_ISA_VERSION
	.align		4
        /*0024*/ 	.byte	0x03, 0x5f
        /*0026*/ 	.short	0x0101


	//----- nvinfo : EIATTR_COOP_GROUP_MASK_REGIDS
	.align		4
        /*0028*/ 	.byte	0x04, 0x29
        /*002a*/ 	.short	(.L_3411 - .L_3410)


	//   ....[0]....
.L_3410:
        /*002c*/ 	.word	0xffffffff


	//   ....[1]....
        /*0030*/ 	.word	0xffffffff


	//   ....[2]....
        /*0034*/ 	.word	0xffffffff


	//   ....[3]....
        /*0038*/ 	.word	0xffffffff


	//   ....[4]....
        /*003c*/ 	.word	0xffffffff


	//   ....[5]....
        /*0040*/ 	.word	0xffffffff


	//   ....[6]....
        /*0044*/ 	.word	0xffffffff


	//   ....[7]....
        /*0048*/ 	.word	0xffffffff


	//   ....[8]....
        /*004c*/ 	.word	0xffffffff


	//   ....[9]....
        /*0050*/ 	.word	0xffffffff


	//   ....[10]....
        /*0054*/ 	.word	0xffffffff


	//   ....[11]....
        /*0058*/ 	.word	0xffffffff


	//   ....[12]....
        /*005c*/ 	.word	0xffffffff


	//   ....[13]....
        /*0060*/ 	.word	0xffffffff


	//   ....[14]....
        /*0064*/ 	.word	0xffffffff


	//   ....[15]....
        /*0068*/ 	.word	0xffffffff


	//   ....[16]....
        /*006c*/ 	.word	0xffffffff


	//   ....[17]....
        /*0070*/ 	.word	0xffffffff


	//   ....[18]....
        /*0074*/ 	.word	0xffffffff


	//   ....[19]....
        /*0078*/ 	.word	0xffffffff


	//   ....[20]....
        /*007c*/ 	.word	0xffffffff


	//   ....[21]....
        /*0080*/ 	.word	0xffffffff


	//   ....[22]....
        /*0084*/ 	.word	0xffffffff


	//   ....[23]....
        /*0088*/ 	.word	0xffffffff


	//   ....[24]....
        /*008c*/ 	.word	0xffffffff


	//   ....[25]....
        /*0090*/ 	.word	0xffffffff


	//   ....[26]....
        /*0094*/ 	.word	0xffffffff


	//   ....[27]....
        /*0098*/ 	.word	0xffffffff


	//   ....[28]....
        /*009c*/ 	.word	0xffffffff


	//   ....[29]....
        /*00a0*/ 	.word	0xffffffff


	//   ....[30]....
        /*00a4*/ 	.word	0xffffffff


	//   ....[31]....
        /*00a8*/ 	.word	0xffffffff


	//   ....[32]....
        /*00ac*/ 	.word	0xffffffff


	//   ....[33]....
        /*00b0*/ 	.word	0xffffffff


	//   ....[34]....
        /*00b4*/ 	.word	0xffffffff


	//   ....[35]....
        /*00b8*/ 	.word	0xffffffff


	//   ....[36]....
        /*00bc*/ 	.word	0xffffffff


	//   ....[37]....
        /*00c0*/ 	.word	0xffffffff


	//   ....[38]....
        /*00c4*/ 	.word	0xffffffff


	//   ....[39]....
        /*00c8*/ 	.word	0xffffffff


	//   ....[40]....
        /*00cc*/ 	.word	0xffffffff


	//   ....[41]....
        /*00d0*/ 	.word	0xffffffff


	//   ....[42]....
        /*00d4*/ 	.word	0xffffffff


	//   ....[43]....
        /*00d8*/ 	.word	0xffffffff


	//   ....[44]....
        /*00dc*/ 	.word	0xffffffff


	//   ....[45]....
        /*00e0*/ 	.word	0xffffffff


	//   ....[46]....
        /*00e4*/ 	.word	0xffffffff


	//   ....[47]....
        /*00e8*/ 	.word	0xffffffff


	//   ....[48]....
        /*00ec*/ 	.word	0xffffffff


	//   ....[49]....
        /*00f0*/ 	.word	0xffffffff


	//   ....[50]....
        /*00f4*/ 	.word	0xffffffff


	//   ....[51]....
        /*00f8*/ 	.word	0xffffffff


	//   ....[52]....
        /*00fc*/ 	.word	0xffffffff


	//   ....[53]....
        /*0100*/ 	.word	0xffffffff


	//   ....[54]....
        /*0104*/ 	.word	0xffffffff


	//   ....[55]....
        /*0108*/ 	.word	0xffffffff


	//   ....[56]....
        /*010c*/ 	.word	0xffffffff


	//   ....[57]....
        /*0110*/ 	.word	0xffffffff


	//   ....[58]....
        /*0114*/ 	.word	0xffffffff


	//   ....[59]....
        /*0118*/ 	.word	0xffffffff


	//   ....[60]....
        /*011c*/ 	.word	0xffffffff


	//   ....[61]....
        /*0120*/ 	.word	0xffffffff


	//   ....[62]....
        /*0124*/ 	.word	0xffffffff


	//   ....[63]....
        /*0128*/ 	.word	0xffffffff


	//   ....[64]....
        /*012c*/ 	.word	0xffffffff


	//   ....[65]....
        /*0130*/ 	.word	0xffffffff


	//   ....[66]....
        /*0134*/ 	.word	0xffffffff


	//   ....[67]....
        /*0138*/ 	.word	0xffffffff


	//   ....[68]....
        /*013c*/ 	.word	0xffffffff


	//   ....[69]....
        /*0140*/ 	.word	0xffffffff


	//   ....[70]....
        /*0144*/ 	.word	0xffffffff


	//   ....[71]....
        /*0148*/ 	.word	0xffffffff


	//   ....[72]....
        /*014c*/ 	.word	0xffffffff


	//   ....[73]....
        /*0150*/ 	.word	0xffffffff


	//   ....[74]....
        /*0154*/ 	.word	0xffffffff


	//   ....[75]....
        /*0158*/ 	.word	0xffffffff


	//   ....[76]....
        /*015c*/ 	.word	0xffffffff


	//   ....[77]....
        /*0160*/ 	.word	0xffffffff


	//   ....[78]....
        /*0164*/ 	.word	0xffffffff


	//   ....[79]....
        /*0168*/ 	.word	0xffffffff


	//   ....[80]....
        /*016c*/ 	.word	0xffffffff


	//   ....[81]....
        /*0170*/ 	.word	0xffffffff


	//   ....[82]....
        /*0174*/ 	.word	0xffffffff


	//   ....[83]....
        /*0178*/ 	.word	0xffffffff


	//   ....[84]....
        /*017c*/ 	.word	0xffffffff


	//   ....[85]....
        /*0180*/ 	.word	0xffffffff


	//   ....[86]....
        /*0184*/ 	.word	0xffffffff


	//   ....[87]....
        /*0188*/ 	.word	0xffffffff


	//   ....[88]....
        /*018c*/ 	.word	0xffffffff


	//   ....[89]....
        /*0190*/ 	.word	0xffffffff


	//   ....[90]....
        /*0194*/ 	.word	0xffffffff


	//   ....[91]....
        /*0198*/ 	.word	0xffffffff


	//   ....[92]....
        /*019c*/ 	.word	0xffffffff


	//----- nvinfo : EIATTR_COOP_GROUP_INSTR_OFFSETS
	.align		4
.L_3411:
        /*01a0*/ 	.byte	0x04, 0x28
        /*01a2*/ 	.short	(.L_3413 - .L_3412)


	//   ....[0]....
.L_3412:
        /*01a4*/ 	.word	0x00000d60


	//   ....[1]....
        /*01a8*/ 	.word	0x00000dc0


	//   ....[2]....
        /*01ac*/ 	.word	0x00001050


	//   ....[3]....
        /*01b0*/ 	.word	0x00002780


	//   ....[4]....
        /*01b4*/ 	.word	0x000035f0


	//   ....[5]....
        /*01b8*/ 	.word	0x00003620


	//   ....[6]....
        /*01bc*/ 	.word	0x00003640


	//   ....[7]....
        /*01c0*/ 	.word	0x00003650


	//   ....[8]....
        /*01c4*/ 	.word	0x000036f0


	//   ....[9]....
        /*01c8*/ 	.word	0x00003720


	//   ....[10]....
        /*01cc*/ 	.word	0x00003730


	//   ....[11]....
        /*01d0*/ 	.word	0x00003740


	//   ....[12]....
        /*01d4*/ 	.word	0x00003810


	//   ....[13]....
        /*01d8*/ 	.word	0x00003870


	//   ....[14]....
        /*01dc*/ 	.word	0x000038c0


	//   ....[15]....
        /*01e0*/ 	.word	0x00003900


	//   ....[16]....
        /*01e4*/ 	.word	0x00003a90


	//   ....[17]....
        /*01e8*/ 	.word	0x00003ad0


	//   ....[18]....
        /*01ec*/ 	.word	0x00003b10


	//   ....[19]....
        /*01f0*/ 	.word	0x00003b50


	//   ....[20]....
        /*01f4*/ 	.word	0x00003d00


	//   ....[21]....
        /*01f8*/ 	.word	0x00003d40


	//   ....[22]....
        /*01fc*/ 	.word	0x00003d80


	//   ....[23]....
        /*0200*/ 	.word	0x00003dc0


	//   ....[24]....
        /*0204*/ 	.word	0x00003eb0


	//   ....[25]....
        /*0208*/ 	.word	0x00003f30


	//   ....[26]....
        /*020c*/ 	.word	0x00003f70


	//   ....[27]....
        /*0210*/ 	.word	0x00003f90


	//   ....[28]....
        /*0214*/ 	.word	0x00003fa0


	//   ....[29]....
        /*0218*/ 	.word	0x00003fb0


	//   ....[30]....
        /*021c*/ 	.word	0x00003fc0


	//   ....[31]....
        /*0220*/ 	.word	0x00003fd0


	//   ....[32]....
        /*0224*/ 	.word	0x00003fe0


	//   ....[33]....
        /*0228*/ 	.word	0x00003ff0


	//   ....[34]....
        /*022c*/ 	.word	0x000040e0


	//   ....[35]....
        /*0230*/ 	.word	0x000040f0


	//   ....[36]....
        /*0234*/ 	.word	0x00004100


	//   ....[37]....
        /*0238*/ 	.word	0x00004110


	//   ....[38]....
        /*023c*/ 	.word	0x000041e0


	//   ....[39]....
        /*0240*/ 	.word	0x00004200


	//   ....[40]....
        /*0244*/ 	.word	0x00004210


	//   ....[41]....
        /*0248*/ 	.word	0x00004220


	//   ....[42]....
        /*024c*/ 	.word	0x000042f0


	//   ....[43]....
        /*0250*/ 	.word	0x00004310


	//   ....[44]....
        /*0254*/ 	.word	0x00004320


	//   ....[45]....
        /*0258*/ 	.word	0x00004330


	//   ....[46]....
        /*025c*/ 	.word	0x00004400


	//   ....[47]....
        /*0260*/ 	.word	0x00004420


	//   ....[48]....
        /*0264*/ 	.word	0x00004430


	//   ....[49]....
        /*0268*/ 	.word	0x00004440


	//   ....[50]....
        /*026c*/ 	.word	0x00004510


	//   ....[51]....
        /*0270*/ 	.word	0x00004550


	//   ....[52]....
        /*0274*/ 	.word	0x00004590


	//   ....[53]....
        /*0278*/ 	.word	0x000045d0


	//   ....[54]....
        /*027c*/ 	.word	0x00004600


	//   ....[55]....
        /*0280*/ 	.word	0x00004640


	//   ....[56]....
        /*0284*/ 	.word	0x00004680


	//   ....[57]....
        /*0288*/ 	.word	0x000046d0


	//   ....[58]....
        /*028c*/ 	.word	0x00004700


	//   ....[59]....
        /*0290*/ 	.word	0x00004770


	//   ....[60]....
        /*0294*/ 	.word	0x00005bc0


	//   ....[61]....
        /*0298*/ 	.word	0x00005c00


	//   ....[62]....
        /*029c*/ 	.word	0x00005c30


	//   ....[63]....
        /*02a0*/ 	.word	0x00005c50


	//   ....[64]....
        /*02a4*/ 	.word	0x00005cc0


	//   ....[65]....
        /*02a8*/ 	.word	0x00005d00


	//   ....[66]....
        /*02ac*/ 	.word	0x00005d40


	//   ....[67]....
        /*02b0*/ 	.word	0x00005d80


	//   ....[68]....
        /*02b4*/ 	.word	0x00005e90


	//   ....[69]....
        /*02b8*/ 	.word	0x00005ed0


	//   ....[70]....
        /*02bc*/ 	.word	0x00005f10


	//   ....[71]....
        /*02c0*/ 	.word	0x00005f50


	//   ....[72]....
        /*02c4*/ 	.word	0x00006060


	//   ....[73]....
        /*02c8*/ 	.word	0x000060a0


	//   ....[74]....
        /*02cc*/ 	.word	0x000060e0


	//   ....[75]....
        /*02d0*/ 	.word	0x00006120


	//   ....[76]....
        /*02d4*/ 	.word	0x00006220


	//   ....[77]....
        /*02d8*/ 	.word	0x00006240


	//   ....[78]....
        /*02dc*/ 	.word	0x00006260


	//   ....[79]....
        /*02e0*/ 	.word	0x00006270


	//   ....[80]....
        /*02e4*/ 	.word	0x00006600


	//   ....[81]....
        /*02e8*/ 	.word	0x000069d0


	//   ....[82]....
        /*02ec*/ 	.word	0x00006d60


	//   ....[83]....
        /*02f0*/ 	.word	0x00006e60


	//   ....[84]....
        /*02f4*/ 	.word	0x00006eb0


	//   ....[85]....
        /*02f8*/ 	.word	0x00006f00


	//   ....[86]....
        /*02fc*/ 	.word	0x00006f30


	//   ....[87]....
        /*0300*/ 	.word	0x00006f50


	//   ....[88]....
        /*0304*/ 	.word	0x00007020


	//   ....[89]....
        /*0308*/ 	.word	0x00007060


	//   ....[90]....
        /*030c*/ 	.word	0x000070b0


	//   ....[91]....
        /*0310*/ 	.word	0x000070e0


	//   ....[92]....
        /*0314*/ 	.word	0x00007100


	//----- nvinfo : EIATTR_VRC_CTA_INIT_COUNT
	.align		4
.L_3413:
        /*0318*/ 	.byte	0x02, 0x4a
	.zero		1
	.zero		1


	//----- nvinfo : EIATTR_EXIT_INSTR_OFFSETS
	.align		4
        /*031c*/ 	.byte	0x04, 0x1c
        /*031e*/ 	.short	(.L_3415 - .L_3414)


	//   ....[0]....
.L_3414:
        /*0320*/ 	.word	0x000071a0


	//   ....[1]....
        /*0324*/ 	.word	0x00007420


	//----- nvinfo : EIATTR_MAX_THREADS
	.align		4
.L_3415:
        /*0328*/ 	.byte	0x04, 0x05
        /*032a*/ 	.short	(.L_3417 - .L_3416)
.L_3416:
        /*032c*/ 	.word	0x00000020
        /*0330*/ 	.word	0x00000001
        /*0334*/ 	.word	0x00000001


	//----- nvinfo : EIATTR_CRS_STACK_SIZE
	.align		4
.L_3417:
        /*0338*/ 	.byte	0x04, 0x1e
        /*033a*/ 	.short	(.L_3419 - .L_3418)
.L_3418:
        /*033c*/ 	.word	0x00000000


	//----- nvinfo : EIATTR_CBANK_PARAM_SIZE
	.align		4
.L_3419:
        /*0340*/ 	.byte	0x03, 0x19
        /*0342*/ 	.short	0x01f0


	//----- nvinfo : EIATTR_PARAM_CBANK
	.align		4
        /*0344*/ 	.byte	0x04, 0x0a
        /*0346*/ 	.short	(.L_3421 - .L_3420)
	.align		4
.L_3420:
        /*0348*/ 	.word	index@(.nv.constant0._Z25selective_scan_bwd_kernelI32Selective_Scan_bwd_kernel_traitsILi32ELi8ELb1ELb1ELb0ELb1ELb0EN3c108BFloat16ENS1_7complexIfEEEEv12SSMParamsBwd)
        /*034c*/ 	.short	0x0380
        /*034e*/ 	.short	0x01f0


	//----- nvinfo : EIATTR_SW_WAR
	.align		4
.L_3421:
        /*0350*/ 	.byte	0x04, 0x36
        /*0352*/ 	.short	(.L_3423 - .L_3422)
.L_3422:
        /*0354*/ 	.word	0x00000008
.L_3423:


//--------------------- .nv.info._Z25selective_scan_bwd_kernelI32Selective_Scan_bwd_kernel_traitsILi32ELi8ELb1ELb1ELb0ELb1ELb1EN3c108BFloat16ENS1_7complexIfEEEEv12SSMParamsBwd --------------------------
	.section	.nv.info._Z25selective_scan_bwd_kernelI32Selective_Scan_bwd_kernel_traitsILi32ELi8ELb1ELb1ELb0ELb1ELb1EN3c108BFloat16ENS1_7complexIfEEEEv12SSMParamsBwd,"",@"SHT_CUDA_INFO"
	.sectionflags	@""
	.align	4


	//----- nvinfo : EIATTR_CUDA_API_VERSION
	.align		4
        /*0000*/ 	.byte	0x04, 0x37
        /*0002*/ 	.short	(.L_3425 - .L_3424)
.L_3424:
        /*0004*/ 	.word	0x00000082


	//----- nvinfo : EIATTR_KPARAM_INFO
	.align		4
.L_3425:
        /*0008*/ 	.byte	0x04, 0x17
        /*000a*/ 	.short	(.L_3427 - .L_3426)
.L_3426:
        /*000c*/ 	.word	0x00000000
        /*0010*/ 	.short	0x0000
        /*0012*/ 	.short	0x0000
        /*0014*/ 	.byte	0x00, 0xf0, 0xc1, 0x07


	//----- nvinfo : EIATTR_SPARSE_MMA_MASK
	.align		4
.L_3427:
        /*0018*/ 	.byte	0x03, 0x50
        /*001a*/ 	.short	0x0000


	//----- nvinfo : EIATTR_MAXREG_COUNT
	.align		4
        /*001c*/ 	.byte	0x03, 0x1b
        /*001e*/ 	.short	0x00ff


	//----- nvinfo : EIATTR_NUM_BARRIERS
	.align		4
        /*0020*/ 	.byte	0x02, 0x4c
        /*0022*/ 	.byte	0x01
	.zero		1


	//----- nvinfo : EIATTR_MERCURY_ISA_VERSION
	.align		4
        /*0024*/ 	.byte	0x03, 0x5f
        /*0026*/ 	.short	0x0101


	//----- nvinfo : EIATTR_COOP_GROUP_MASK_REGIDS
	.align		4
        /*0028*/ 	.byte	0x04, 0x29
        /*002a*/ 	.short	(.L_3429 - .L_3428)


	//   ....[0]....
.L_3428:
        /*002c*/ 	.word	0xffffffff


	//   ....[1]....
        /*0030*/ 	.word	0xffffffff


	//   ....[2]....
        /*0034*/ 	.word	0xffffffff


	//   ....[3]....
        /*0038*/ 	.word	0xffffffff


	//   ....[4]....
        /*003c*/ 	.word	0xffffffff


	//   ....[5]....
        /*0040*/ 	.word	0xffffffff


	//   ....[6]....
        /*0044*/ 	.word	0xffffffff


	//   ....[7]....
        /*0048*/ 	.word	0xffffffff


	//   ....[8]....
        /*004c*/ 	.word	0xffffffff


	//   ....[9]....
        /*0050*/ 	.word	0xffffffff


	//   ....[10]....
        /*0054*/ 	.word	0xffffffff


	//   ....[11]....
        /*0058*/ 	.word	0xffffffff


	//   ....[12]....
        /*005c*/ 	.word	0xffffffff


	//   ....[13]....
        /*0060*/ 	.word	0xffffffff


	//   ....[14]....
        /*0064*/ 	.word	0xffffffff


	//   ....[15]....
        /*0068*/ 	.word	0xffffffff


	//   ....[16]....
        /*006c*/ 	.word	0xffffffff


	//   ....[17]....
        /*0070*/ 	.word	0xffffffff


	//   ....[18]....
        /*0074*/ 	.word	0xffffffff


	//   ....[19]....
        /*0078*/ 	.word	0xffffffff


	//   ....[20]....
        /*007c*/ 	.word	0xffffffff


	//   ....[21]....
        /*0080*/ 	.word	0xffffffff


	//   ....[22]....
        /*0084*/ 	.word	0xffffffff


	//   ....[23]....
        /*0088*/ 	.word	0xffffffff


	//   ....[24]....
        /*008c*/ 	.word	0xffffffff


	//   ....[25]....
        /*0090*/ 	.word	0xffffffff


	//   ....[26]....
        /*0094*/ 	.word	0xffffffff


	//   ....[27]....
        /*0098*/ 	.word	0xffffffff


	//   ....[28]....
        /*009c*/ 	.word	0xffffffff


	//   ....[29]....
        /*00a0*/ 	.word	0xffffffff


	//   ....[30]....
        /*00a4*/ 	.word	0xffffffff


	//   ....[31]....
        /*00a8*/ 	.word	0xffffffff


	//   ....[32]....
        /*00ac*/ 	.word	0xffffffff


	//   ....[33]....
        /*00b0*/ 	.word	0xffffffff


	//   ....[34]....
        /*00b4*/ 	.word	0xffffffff


	//   ....[35]....
        /*00b8*/ 	.word	0xffffffff


	//   ....[36]....
        /*00bc*/ 	.word	0xffffffff


	//   ....[37]....
        /*00c0*/ 	.word	0xffffffff


	//   ....[38]....
        /*00c4*/ 	.word	0xffffffff


	//   ....[39]....
        /*00c8*/ 	.word	0xffffffff


	//   ....[40]....
        /*00cc*/ 	.word	0xffffffff


	//   ....[41]....
        /*00d0*/ 	.word	0xffffffff


	//   ....[42]....
        /*00d4*/ 	.word	0xffffffff


	//   ....[43]....
        /*00d8*/ 	.word	0xffffffff


	//   ....[44]....
        /*00dc*/ 	.word	0xffffffff


	//   ....[45]....
        /*00e0*/ 	.word	0xffffffff


	//   ....[46]....
        /*00e4*/ 	.word	0xffffffff


	//   ....[47]....
        /*00e8*/ 	.word	0xffffffff


	//   ....[48]....
        /*00ec*/ 	.word	0xffffffff


	//   ....[49]....
        /*00f0*/ 	.word	0xffffffff


	//   ....[50]....
        /*00f4*/ 	.word	0xffffffff


	//   ....[51]....
        /*00f8*/ 	.word	0xffffffff


	//   ....[52]....
        /*00fc*/ 	.word	0xffffffff


	//   ....[53]....
        /*0100*/ 	.word	0xffffffff


	//   ....[54]....
        /*0104*/ 	.word	0xffffffff


	//   ....[55]....
        /*0108*/ 	.word	0xffffffff


	//   ....[56]....
        /*010c*/ 	.word	0xffffffff


	//   ....[57]....
        /*0110*/ 	.word	0xffffffff


	//   ....[58]....
        /*0114*/ 	.word	0xffffffff


	//   ....[59]....
        /*0118*/ 	.word	0xffffffff


	//   ....[60]....
        /*011c*/ 	.word	0xffffffff


	//   ....[61]....
        /*0120*/ 	.word	0xffffffff


	//   ....[62]....
        /*0124*/ 	.word	0xffffffff


	//   ....[63]....
        /*0128*/ 	.word	0xffffffff


	//   ....[64]....
        /*012c*/ 	.word	0xffffffff


	//   ....[65]....
        /*0130*/ 	.word	0xffffffff


	//   ....[66]....
        /*0134*/ 	.word	0xffffffff


	//   ....[67]....
        /*0138*/ 	.word	0xffffffff


	//   ....[68]....
        /*013c*/ 	.word	0xffffffff


	//   ....[69]....
        /*0140*/ 	.word	0xffffffff


	//   ....[70]....
        /*0144*/ 	.word	0xffffffff


	//   ....[71]....
        /*0148*/ 	.word	0xffffffff


	//   ....[72]....
        /*014c*/ 	.word	0xffffffff


	//   ....[73]....
        /*0150*/ 	.word	0xffffffff


	//   ....[74]....
        /*0154*/ 	.word	0xffffffff


	//   ....[75]....
        /*0158*/ 	.word	0xffffffff


	//   ....[76]....
        /*015c*/ 	.word	0xffffffff


	//   ....[77]....
        /*0160*/ 	.word	0xffffffff


	//   ....[78]....
        /*0164*/ 	.word	0xffffffff


	//   ....[79]....
        /*0168*/ 	.word	0xffffffff


	//   ....[80]....
        /*016c*/ 	.word	0xffffffff


	//   ....[81]....
        /*0170*/ 	.word	0xffffffff


	//   ....[82]....
        /*0174*/ 	.word	0xffffffff


	//   ....[83]....
        /*0178*/ 	.word	0xffffffff


	//   ....[84]....
        /*017c*/ 	.word	0xffffffff


	//   ....[85]....
        /*0180*/ 	.word	0xffffffff


	//   ....[86]....
        /*0184*/ 	.word	0xffffffff


	//   ....[87]....
        /*0188*/ 	.word	0xffffffff


	//   ....[88]....
        /*018c*/ 	.word	0xffffffff


	//   ....[89]....
        /*0190*/ 	.word	0xffffffff


	//   ....[90]....
        /*0194*/ 	.word	0xffffffff


	//   ....[91]....
        /*0198*/ 	.word	0xffffffff


	//   ....[92]....
        /*019c*/ 	.word	0xffffffff


	//   ....[93]....
        /*01a0*/ 	.word	0xffffffff


	//   ....[94]....
        /*01a4*/ 	.word	0xffffffff


	//   ....[95]....
        /*01a8*/ 	.word	0xffffffff


	//   ....[96]....
        /*01ac*/ 	.word	0xffffffff


	//----- nvinfo : EIATTR_COOP_GROUP_INSTR_OFFSETS
	.align		4
.L_3429:
        /*01b0*/ 	.byte	0x04, 0x28
        /*01b2*/ 	.short	(.L_3431 - .L_3430)


	//   ....[0]....
.L_3430:
        /*01b4*/ 	.word	0x00000dd0


	//   ....[1]....
        /*01b8*/ 	.word	0x00000e60


	//   ....[2]....
        /*01bc*/ 	.word	0x00001060


	//   ....[3]....
        /*01c0*/ 	.word	0x000022a0


	//   ....[4]....
        /*01c4*/ 	.word	0x00002650


	//   ....[5]....
        /*01c8*/ 	.word	0x00002bc0


	//   ....[6]....
        /*01cc*/ 	.word	0x00002db0


	//   ....[7]....
        /*01d0*/ 	.word	0x000033f0


	//   ....[8]....
        /*01d4*/ 	.word	0x00004270


	//   ....[9]....
        /*01d8*/ 	.word	0x000042a0


	//   ....[10]....
        /*01dc*/ 	.word	0x000042b0


	//   ....[11]....
        /*01e0*/ 	.word	0x000042c0


	//   ....[12]....
        /*01e4*/ 	.word	0x00004360


	//   ....[13]....
        /*01e8*/ 	.word	0x00004390


	//   ....[14]....
        /*01ec*/ 	.word	0x000043a0


	//   ....[15]....
        /*01f0*/ 	.word	0x000043b0


	//   ....[16]....
        /*01f4*/ 	.word	0x00004470


	//   ....[17]....
        /*01f8*/ 	.word	0x000044b0


	//   ....[18]....
        /*01fc*/ 	.word	0x00004520


	//   ....[19]....
        /*0200*/ 	.word	0x00004560


	//   ....[20]....
        /*0204*/ 	.word	0x000046c0


	//   ....[21]....
        /*0208*/ 	.word	0x00004710


	//   ....[22]....
        /*020c*/ 	.word	0x00004750


	//   ....[23]....
        /*0210*/ 	.word	0x00004790


	//   ....[24]....
        /*0214*/ 	.word	0x00004950


	//   ....[25]....
        /*0218*/ 	.word	0x00004990


	//   ....[26]....
        /*021c*/ 	.word	0x000049d0


	//   ....[27]....
        /*0220*/ 	.word	0x00004a10


	//   ....[28]....
        /*0224*/ 	.word	0x00004b50


	//   ....[29]....
        /*0228*/ 	.word	0x00004ba0


	//   ....[30]....
        /*022c*/ 	.word	0x00004be0


	//   ....[31]....
        /*0230*/ 	.word	0x00004c00


	//   ....[32]....
        /*0234*/ 	.word	0x00004c10


	//   ....[33]....
        /*0238*/ 	.word	0x00004c20


	//   ....[34]....
        /*023c*/ 	.word	0x00004c30


	//   ....[35]....
        /*0240*/ 	.word	0x00004c40


	//   ....[36]....
        /*0244*/ 	.word	0x00004c50


	//   ....[37]....
        /*0248*/ 	.word	0x00004c60


	//   ....[38]....
        /*024c*/ 	.word	0x00004d50


	//   ....[39]....
        /*0250*/ 	.word	0x00004d60


	//   ....[40]....
        /*0254*/ 	.word	0x00004d70


	//   ....[41]....
        /*0258*/ 	.word	0x00004d80


	//   ....[42]....
        /*025c*/ 	.word	0x00004e50


	//   ....[43]....
        /*0260*/ 	.word	0x00004e70


	//   ....[44]....
        /*0264*/ 	.word	0x00004e80


	//   ....[45]....
        /*0268*/ 	.word	0x00004e90


	//   ....[46]....
        /*026c*/ 	.word	0x00004f60


	//   ....[47]....
        /*0270*/ 	.word	0x00004f80


	//   ....[48]....
        /*0274*/ 	.word	0x00004f90


	//   ....[49]....
        /*0278*/ 	.word	0x00004fa0


	//   ....[50]....
        /*027c*/ 	.word	0x00005070


	//   ....[51]....
        /*0280*/ 	.word	0x00005090


	//   ....[52]....
        /*0284*/ 	.word	0x000050a0


	//   ....[53]....
        /*0288*/ 	.word	0x000050b0


	//   ....[54]....
        /*028c*/ 	.word	0x00005180


	//   ....[55]....
        /*0290*/ 	.word	0x000051c0


	//   ....[56]....
        /*0294*/ 	.word	0x00005200


	//   ....[57]....
        /*0298*/ 	.word	0x00005240


	//   ....[58]....
        /*029c*/ 	.word	0x00005270


	//   ....[59]....
        /*02a0*/ 	.word	0x000052b0


	//   ....[60]....
        /*02a4*/ 	.word	0x000052f0


	//   ....[61]....
        /*02a8*/ 	.word	0x00005340


	//   ....[62]....
        /*02ac*/ 	.word	0x00005370


	//   ....[63]....
        /*02b0*/ 	.word	0x000053b0


	//   ....[64]....
        /*02b4*/ 	.word	0x00006830


	//   ....[65]....
        /*02b8*/ 	.word	0x00006870


	//   ....[66]....
        /*02bc*/ 	.word	0x000068a0


	//   ....[67]....
        /*02c0*/ 	.word	0x000068c0


	//   ....[68]....
        /*02c4*/ 	.word	0x00006940


	//   ....[69]....
        /*02c8*/ 	.word	0x00006970


	//   ....[70]....
        /*02cc*/ 	.word	0x000069b0


	//   ....[71]....
        /*02d0*/ 	.word	0x000069e0


	//   ....[72]....
        /*02d4*/ 	.word	0x00006af0


	//   ....[73]....
        /*02d8*/ 	.word	0x00006b30


	//   ....[74]....
        /*02dc*/ 	.word	0x00006b70


	//   ....[75]....
        /*02e0*/ 	.word	0x00006bb0


	//   ....[76]....
        /*02e4*/ 	.word	0x00006cc0


	//   ....[77]....
        /*02e8*/ 	.word	0x00006d00


	//   ....[78]....
        /*02ec*/ 	.word	0x00006d40


	//   ....[79]....
        /*02f0*/ 	.word	0x00006d80


	//   ....[80]....
        /*02f4*/ 	.word	0x00006e80


	//   ....[81]....
        /*02f8*/ 	.word	0x00006eb0


	//   ....[82]....
        /*02fc*/ 	.word	0x00006ed0


	//   ....[83]....
        /*0300*/ 	.word	0x00006ee0


	//   ....[84]....
        /*0304*/ 	.word	0x00007250


	//   ....[85]....
        /*0308*/ 	.word	0x00007620


	//   ....[86]....
        /*030c*/ 	.word	0x00007970


	//   ....[87]....
        /*0310*/ 	.word	0x00007ac0


	//   ....[88]....
        /*0314*/ 	.word	0x00007b10


	//   ....[89]....
        /*0318*/ 	.word	0x00007b60


	//   ....[90]....
        /*031c*/ 	.word	0x00007b90


	//   ....[91]....
        /*0320*/ 	.word	0x00007bb0


	//   ....[92]....
        /*0324*/ 	.word	0x00007c80


	//   ....[93]....
        /*0328*/ 	.word	0x00007cc0


	//   ....[94]....
        /*032c*/ 	.word	0x00007d10


	//   ....[95]....
        /*0330*/ 	.word	0x00007d40


	//   ....[96]....
        /*0334*/ 	.word	0x00007d60


	//----- nvinfo : EIATTR_VRC_CTA_INIT_COUNT
	.align		4
.L_3431:
        /*0338*/ 	.byte	0x02, 0x4a
	.zero		1
	.zero		1


	//----- nvinfo : EIATTR_EXIT_INSTR_OFFSETS
	.align		4
        /*033c*/ 	.byte	0x04, 0x1c
        /*033e*/ 	.short	(.L_3433 - .L_3432)


	//   ....[0]....
.L_3432:
        /*0340*/ 	.word	0x00007e00


	//   ....[1]....
        /*0344*/ 	.word	0x00008080


	//----- nvinfo : EIATTR_MAX_THREADS
	.align		4
.L_3433:
        /*0348*/ 	.byte	0x04, 0x05
        /*034a*/ 	.short	(.L_3435 - .L_3434)
.L_3434:
        /*034c*/ 	.word	0x00000020
        /*0350*/ 	.word	0x00000001
        /*0354*/ 	.word	0x00000001


	//----- nvinfo : EIATTR_CRS_STACK_SIZE
	.align		4
.L_3435:
        /*0358*/ 	.byte	0x04, 0x1e
        /*035a*/ 	.short	(.L_3437 - .L_3436)
.L_3436:
        /*035c*/ 	.word	0x00000000


	//----- nvinfo : EIATTR_CBANK_PARAM_SIZE
	.align		4
.L_3437:
        /*0360*/ 	.byte	0x03, 0x19
        /*0362*/ 	.short	0x01f0


	//----- nvinfo : EIATTR_PARAM_CBANK
	.align		4
        /*0364*/ 	.byte	0x04, 0x0a
        /*0366*/ 	.short	(.L_3439 - .L_3438)
	.align		4
.L_3438:
        /*0368*/ 	.word	index@(.nv.constant0._Z25selective_scan_bwd_kernelI32Selective_Scan_bwd_kernel_traitsILi32ELi8ELb1ELb1ELb0ELb1ELb1EN3c108BFloat16ENS1_7complexIfEEEEv12SSMParamsBwd)
        /*036c*/ 	.short	0x0380
        /*036e*/ 	.short	0x01f0


	//----- nvinfo : EIATTR_SW_WAR
	.align		4
.L_3439:
        /*0370*/ 	.byte	0x04, 0x36
        /*0372*/ 	.short	(.L_3441 - .L_3440)
.L_3440:
        /*0374*/ 	.word	0x00000008
.L_3441:


//--------------------- .nv.info._Z25selective_scan_bwd_kernelI32Selective_Scan_bwd_kernel_traitsILi32ELi8ELb1ELb1ELb1ELb0ELb0EN3c108BFloat16ENS1_7complexIfEEEEv12SSMParamsBwd --------------------------
	.section	.nv.info._Z25selective_scan_bwd_kernelI32Selective_Scan_bwd_kernel_traitsILi32ELi8ELb1ELb1ELb1ELb0ELb0EN3c108BFloat16ENS1_7complexIfEEEEv12SSMParamsBwd,"",@"SHT_CUDA_INFO"
	.sectionflags	@""
	.align	4


	//----- nvinfo : EIATTR_CUDA_API_VERSION
	.align		4
        /*0000*/ 	.byte	0x04, 0x37
        /*0002*/ 	.short	(.L_3443 - .L_3442)
.L_3442:
        /*0004*/ 	.word	0x00000082


	//----- nvinfo : EIATTR_KPARAM_INFO
	.align		4
.L_3443:
        /*0008*/ 	.byte	0x04, 0x17
        /*000a*/ 	.short	(.L_3445 - .L_3444)
.L_3444:
        /*000c*/ 	.word	0x00000000
        /*0010*/ 	.short	0x0000
        /*0012*/ 	.short	0x0000
        /*0014*/ 	.byte	0x00, 0xf0, 0xc1, 0x07


	//----- nvinfo : EIATTR_SPARSE_MMA_MASK
	.align		4
.L_3445:
        /*0018*/ 	.byte	0x03, 0x50
        /*001a*/ 	.short	0x0000


	//----- nvinfo : EIATTR_MAXREG_COUNT
	.align		4
        /*001c*/ 	.byte	0x03, 0x1b
        /*001e*/ 	.short	0x00ff


	//----- nvinfo : EIATTR_NUM_BARRIERS
	.align		4
        /*0020*/ 	.byte	0x02, 0x4c
        /*0022*/ 	.byte	0x01
	.zero		1


	//----- nvinfo : EIATTR_MERCURY_ISA_VERSION
	.align		4
        /*0024*/ 	.byte	0x03, 0x5f
        /*0026*/ 	.short	0x0101


	//----- nvinfo : EIATTR_COOP_GROUP_MASK_REGIDS
	.align		4
        /*0028*/ 	.byte	0x04, 0x29
        /*002a*/ 	.short	(.L_3447 - .L_3446)


	//   ....[0]....
.L_3446:
        /*002c*/ 	.word	0xffffffff


	//   ....[1]....
        /*0030*/ 	.word	0xffffffff


	//   ....[2]....
        /*0034*/ 	.word	0xffffffff


	//   ....[3]....
        /*0038*/ 	.word	0xffffffff


	//   ....[4]....
        /*003c*/ 	.word	0xffffffff


	//   ....[5]....
        /*0040*/ 	.word	0xffffffff


	//   ....[6]....
        /*0044*/ 	.word	0xffffffff


	//   ....[7]....
        /*0048*/ 	.word	0xffffffff


	//   ....[8]....
        /*004c*/ 	.word	0xffffffff


	//   ....[9]....
        /*0050*/ 	.word	0xffffffff


	//   ....[10]....
        /*0054*/ 	.word	0xffffffff


	//   ....[11]....
        /*0058*/ 	.word	0xffffffff


	//   ....[12]....
        /*005c*/ 	.word	0xffffffff


	//   ....[13]....
        /*0060*/ 	.word	0xffffffff


	//   ....[14]....
        /*0064*/ 	.word	0xffffffff


	//   ....[15]....
        /*0068*/ 	.word	0xffffffff


	//   ....[16]....
        /*006c*/ 	.word	0xffffffff


	//   ....[17]....
        /*0070*/ 	.word	0xffffffff


	//   ....[18]....
        /*0074*/ 	.word	0xffffffff


	//   ....[19]....
        /*0078*/ 	.word	0xffffffff


	//   ....[20]....
        /*007c*/ 	.word	0xffffffff


	//   ....[21]....
        /*0080*/ 	.word	0xffffffff


	//   ....[22]....
        /*0084*/ 	.word	0xffffffff


	//   ....[23]....
        /*0088*/ 	.word	0xffffffff


	//   ....[24]....
        /*008c*/ 	.word	0xffffffff


	//   ....[25]....
        /*0090*/ 	.word	0xffffffff


	//   ....[26]....
        /*0094*/ 	.word	0xffffffff


	//   ....[27]....
        /*0098*/ 	.word	0xffffffff


	//   ....[28]....
        /*009c*/ 	.word	0xffffffff


	//   ....[29]....
        /*00a0*/ 	.word	0xffffffff


	//   ....[30]....
        /*00a4*/ 	.word	0xffffffff


	//   ....[31]....
        /*00a8*/ 	.word	0xffffffff


	//   ....[32]....
        /*00ac*/ 	.word	0xffffffff


	//   ....[33]....
        /*00b0*/ 	.word	0xffffffff


	//   ....[34]....
        /*00b4*/ 	.word	0xffffffff


	//   ....[35]....
        /*00b8*/ 	.word	0xffffffff


	//   ....[36]....
        /*00bc*/ 	.word	0xffffffff


	//   ....[37]....
        /*00c0*/ 	.word	0xffffffff


	//   ....[38]....
        /*00c4*/ 	.word	0xffffffff


	//   ....[39]....
        /*00c8*/ 	.word	0xffffffff


	//   ....[40]....
        /*00cc*/ 	.word	0xffffffff


	//   ....[41]....
        /*00d0*/ 	.word	0xffffffff


	//   ....[42]....
        /*00d4*/ 	.word	0xffffffff


	//   ....[43]....
        /*00d8*/ 	.word	0xffffffff


	//   ....[44]....
        /*00dc*/ 	.word	0xffffffff


	//   ....[45]....
        /*00e0*/ 	.word	0xffffffff


	//   ....[46]....
        /*00e4*/ 	.word	0xffffffff


	//   ....[47]....
        /*00e8*/ 	.word	0xffffffff


	//   ....[48]....
        /*00ec*/ 	.word	0xffffffff


	//   ....[49]....
        /*00f0*/ 	.word	0xffffffff


	//   ....[50]....
        /*00f4*/ 	.word	0xffffffff


	//   ....[51]....
        /*00f8*/ 	.word	0xffffffff


	//   ....[52]....
        /*00fc*/ 	.word	0xffffffff


	//   ....[53]....
        /*0100*/ 	.word	0xffffffff


	//   ....[54]....
        /*0104*/ 	.word	0xffffffff


	//   ....[55]....
        /*0108*/ 	.word	0xffffffff


	//   ....[56]....
        /*010c*/ 	.word	0xffffffff


	//   ....[57]....
        /*0110*/ 	.word	0xffffffff


	//   ....[58]....
        /*0114*/ 	.word	0xffffffff


	//   ....[59]....
        /*0118*/ 	.word	0xffffffff


	//   ....[60]....
        /*011c*/ 	.word	0xffffffff


	//   ....[61]....
        /*0120*/ 	.word	0xffffffff


	//   ....[62]....
        /*0124*/ 	.word	0xffffffff


	//   ....[63]....
        /*0128*/ 	.word	0xffffffff


	//   ....[64]....
        /*012c*/ 	.word	0xffffffff


	//   ....[65]....
        /*0130*/ 	.word	0xffffffff


	//   ....[66]....
        /*0134*/ 	.word	0xffffffff


	//   ....[67]....
        /*0138*/ 	.word	0xffffffff


	//   ....[68]....
        /*013c*/ 	.word	0xffffffff


	//   ....[69]....
        /*0140*/ 	.word	0xffffffff


	//   ....[70]....
        /*0144*/ 	.word	0xffffffff


	//   ....[71]....
        /*0148*/ 	.word	0xffffffff


	//   ....[72]....
        /*014c*/ 	.word	0xffffffff


	//   ....[73]....
        /*0150*/ 	.word	0xffffffff


	//   ....[74]....
        /*0154*/ 	.word	0xffffffff


	//   ....[75]....
        /*0158*/ 	.word	0xffffffff


	//   ....[76]....
        /*015c*/ 	.word	0xffffffff


	//   ....[77]....
        /*0160*/ 	.word	0xffffffff


	//   ....[78]....
        /*0164*/ 	.word	0xffffffff


	//   ....[79]....
        /*0168*/ 	.word	0xffffffff


	//   ....[80]....
        /*016c*/ 	.word	0xffffffff


	//   ....[81]....
        /*0170*/ 	.word	0xffffffff


	//   ....[82]....
        /*0174*/ 	.word	0xffffffff


	//----- nvinfo : EIATTR_COOP_GROUP_INSTR_OFFSETS
	.align		4
.L_3447:
        /*0178*/ 	.byte	0x04, 0x28
        /*017a*/ 	.short	(.L_3449 - .L_3448)


	//   ....[0]....
.L_3448:
        /*017c*/ 	.word	0x00000f30


	//   ....[1]....
        /*0180*/ 	.word	0x00000fb0


	//   ....[2]....
        /*0184*/ 	.word	0x00001130


	//   ....[3]....
        /*0188*/ 	.word	0x00001830


	//   ....[4]....
        /*018c*/ 	.word	0x00001e40


	//   ....[5]....
        /*0190*/ 	.word	0x00002890


	//   ....[6]....
        /*0194*/ 	.word	0x000028b0


	//   ....[7]....
        /*0198*/ 	.word	0x000028d0


	//   ....[8]....
        /*019c*/ 	.word	0x000028e0


	//   ....[9]....
        /*01a0*/ 	.word	0x00002980


	//   ....[10]....
        /*01a4*/ 	.word	0x000029b0


	//   ....[11]....
        /*01a8*/ 	.word	0x000029c0


	//   ....[12]....
        /*01ac*/ 	.word	0x000029d0


	//   ....[13]....
        /*01b0*/ 	.word	0x00002a80


	//   ....[14]....
        /*01b4*/ 	.word	0x00002ad0


	//   ....[15]....
        /*01b8*/ 	.word	0x00002b30


	//   ....[16]....
        /*01bc*/ 	.word	0x00002b70


	//   ....[17]....
        /*01c0*/ 	.word	0x00002d00


	//   ....[18]....
        /*01c4*/ 	.word	0x00002d40


	//   ....[19]....
        /*01c8*/ 	.word	0x00002d80


	//   ....[20]....
        /*01cc*/ 	.word	0x00002dc0


	//   ....[21]....
        /*01d0*/ 	.word	0x00002f80


	//   ....[22]....
        /*01d4*/ 	.word	0x00002fc0


	//   ....[23]....
        /*01d8*/ 	.word	0x00003000


	//   ....[24]....
        /*01dc*/ 	.word	0x00003040


	//   ....[25]....
        /*01e0*/ 	.word	0x00003140


	//   ....[26]....
        /*01e4*/ 	.word	0x000031c0


	//   ....[27]....
        /*01e8*/ 	.word	0x00003200


	//   ....[28]....
        /*01ec*/ 	.word	0x00003220


	//   ....[29]....
        /*01f0*/ 	.word	0x00003230


	//   ....[30]....
        /*01f4*/ 	.word	0x00003240


	//   ....[31]....
        /*01f8*/ 	.word	0x00003250


	//   ....[32]....
        /*01fc*/ 	.word	0x00003260


	//   ....[33]....
        /*0200*/ 	.word	0x00003270


	//   ....[34]....
        /*0204*/ 	.word	0x00003280


	//   ....[35]....
        /*0208*/ 	.word	0x00003370


	//   ....[36]....
        /*020c*/ 	.word	0x00003380


	//   ....[37]....
        /*0210*/ 	.word	0x00003390


	//   ....[38]....
        /*0214*/ 	.word	0x000033a0


	//   ....[39]....
        /*0218*/ 	.word	0x00003470


	//   ....[40]....
        /*021c*/ 	.word	0x00003490


	//   ....[41]....
        /*0220*/ 	.word	0x000034a0


	//   ....[42]....
        /*0224*/ 	.word	0x000034b0


	//   ....[43]....
        /*0228*/ 	.word	0x00003580


	//   ....[44]....
        /*022c*/ 	.word	0x000035a0


	//   ....[45]....
        /*0230*/ 	.word	0x000035b0


	//   ....[46]....
        /*0234*/ 	.word	0x000035c0


	//   ....[47]....
        /*0238*/ 	.word	0x00003690


	//   ....[48]....
        /*023c*/ 	.word	0x000036b0


	//   ....[49]....
        /*0240*/ 	.word	0x000036c0


	//   ....[50]....
        /*0244*/ 	.word	0x000036d0


	//   ....[51]....
        /*0248*/ 	.word	0x000037a0


	//   ....[52]....
        /*024c*/ 	.word	0x000037e0


	//   ....[53]....
        /*0250*/ 	.word	0x00003820


	//   ....[54]....
        /*0254*/ 	.word	0x00003860


	//   ....[55]....
        /*0258*/ 	.word	0x000038a0


	//   ....[56]....
        /*025c*/ 	.word	0x000038e0


	//   ....[57]....
        /*0260*/ 	.word	0x00003920


	//   ....[58]....
        /*0264*/ 	.word	0x00003980


	//   ....[59]....
        /*0268*/ 	.word	0x000039c0


	//   ....[60]....
        /*026c*/ 	.word	0x00003a00


	//   ....[61]....
        /*0270*/ 	.word	0x000051a0


	//   ....[62]....
        /*0274*/ 	.word	0x000051e0


	//   ....[63]....
        /*0278*/ 	.word	0x000052a0


	//   ....[64]....
        /*027c*/ 	.word	0x000052c0


	//   ....[65]....
        /*0280*/ 	.word	0x000052f0


	//   ....[66]....
        /*0284*/ 	.word	0x00005320


	//   ....[67]....
        /*0288*/ 	.word	0x00005480


	//   ....[68]....
        /*028c*/ 	.word	0x000054c0


	//   ....[69]....
        /*0290*/ 	.word	0x00005630


	//   ....[70]....
        /*0294*/ 	.word	0x00005670


	//   ....[71]....
        /*0298*/ 	.word	0x00005b00


	//   ....[72]....
        /*029c*/ 	.word	0x00005d00


	//   ....[73]....
        /*02a0*/ 	.word	0x00005e40


	//   ....[74]....
        /*02a4*/ 	.word	0x00005e90


	//   ....[75]....
        /*02a8*/ 	.word	0x00005ee0


	//   ....[76]....
        /*02ac*/ 	.word	0x00005f10


	//   ....[77]....
        /*02b0*/ 	.word	0x00005f30


	//   ....[78]....
        /*02b4*/ 	.word	0x00006000


	//   ....[79]....
        /*02b8*/ 	.word	0x00006040


	//   ....[80]....
        /*02bc*/ 	.word	0x00006090


	//   ....[81]....
        /*02c0*/ 	.word	0x000060c0


	//   ....[82]....
        /*02c4*/ 	.word	0x000060e0


	//----- nvinfo : EIATTR_VRC_CTA_INIT_COUNT
	.align		4
.L_3449:
        /*02c8*/ 	.byte	0x02, 0x4a
	.zero		1
	.zero		1


	//----- nvinfo : EIATTR_EXIT_INSTR_OFFSETS
	.align		4
        /*02cc*/ 	.byte	0x04, 0x1c
        /*02ce*/ 	.short	(.L_3451 - .L_3450)


	//   ....[0]....
.L_3450:
        /*02d0*/ 	.word	0x00006180


	//   ....[1]....
        /*02d4*/ 	.word	0x000062f0


	//----- nvinfo : EIATTR_MAX_THREADS
	.align		4
.L_3451:
        /*02d8*/ 	.byte	0x04, 0x05
        /*02da*/ 	.short	(.L_3453 - .L_3452)
.L_3452:
        /*02dc*/ 	.word	0x00000020
        /*02e0*/ 	.word	0x00000001
        /*02e4*/ 	.word	0x00000001


	//----- nvinfo : EIATTR_CRS_STACK_SIZE
	.align		4
.L_3453:
        /*02e8*/ 	.byte	0x04, 0x1e
        /*02ea*/ 	.short	(.L_3455 - .L_3454)
.L_3454:
        /*02ec*/ 	.word	0x00000000


	//----- nvinfo : EIATTR_CBANK_PARAM_SIZE
	.align		4
.L_3455:
        /*02f0*/ 	.byte	0x03, 0x19
        /*02f2*/ 	.short	0x01f0


	//----- nvinfo : EIATTR_PARAM_CBANK
	.align		4
        /*02f4*/ 	.byte	0x04, 0x0a
        /*02f6*/ 	.short	(.L_3457 - .L_3456)
	.align		4
.L_3456:
        /*02f8*/ 	.word	index@(.nv.constant0._Z25selective_scan_bwd_kernelI32Selective_Scan_bwd_kernel_traitsILi32ELi8ELb1ELb1ELb1ELb0ELb0EN3c108BFloat16ENS1_7complexIfEEEEv12SSMParamsBwd)
        /*02fc*/ 	.short	0x0380
        /*02fe*/ 	.short	0x01f0


	//----- nvinfo : EIATTR_SW_WAR
	.align		4
.L_3457:
        /*0300*/ 	.byte	0x04, 0x36
        /*0302*/ 	.short	(.L_3459 - .L_3458)
.L_3458:
        /*0304*/ 	.word	0x00000008
.L_3459:


//--------------------- .nv.info._Z25selective_scan_bwd_kernelI32Selective_Scan_bwd_kernel_traitsILi32ELi8ELb1ELb1ELb1ELb0ELb1EN3c108BFloat16ENS1_7complexIfEEEEv12SSMParamsBwd --------------------------
	.section	.nv.info._Z25selective_scan_bwd_kernelI32Selective_Scan_bwd_kernel_traitsILi32ELi8ELb1ELb1ELb1ELb0ELb1EN3c108BFloat16ENS1_7complexIfEEEEv12SSMParamsBwd,"",@"SHT_CUDA_INFO"
	.sectionflags	@""
	.align	4


	//----- nvinfo : EIATTR_CUDA_API_VERSION
	.align		4
        /*0000*/ 	.byte	0x04, 0x37
        /*0002*/ 	.short	(.L_3461 - .L_3460)
.L_3460:
        /*0004*/ 	.word	0x00000082


	//----- nvinfo : EIATTR_KPARAM_INFO
	.align		4
.L_3461:
        /*0008*/ 	.byte	0x04, 0x17
        /*000a*/ 	.short	(.L_3463 - .L_3462)
.L_3462:
        /*000c*/ 	.word	0x00000000
        /*0010*/ 	.short	0x0000
        /*0012*/ 	.short	0x0000
        /*0014*/ 	.byte	0x00, 0xf0, 0xc1, 0x07


	//----- nvinfo : EIATTR_SPARSE_MMA_MASK
	.align		4
.L_3463:
        /*0018*/ 	.byte	0x03, 0x50
        /*001a*/ 	.short	0x0000


	//----- nvinfo : EIATTR_MAXREG_COUNT
	.align		4
        /*001c*/ 	.byte	0x03, 0x1b
        /*001e*/ 	.short	0x00ff


	//----- nvinfo : EIATTR_NUM_BARRIERS
	.align		4
        /*0020*/ 	.byte	0x02, 0x4c
        /*0022*/ 	.byte	0x01
	.zero		1


	//----- nvinfo : EIATTR_MERCURY_ISA_VERSION
	.align		4
        /*0024*/ 	.byte	0x03, 0x5f
        /*0026*/ 	.short	0x0101


	//----- nvinfo : EIATTR_COOP_GROUP_MASK_REGIDS
	.align		4
        /*0028*/ 	.byte	0x04, 0x29
        /*002a*/ 	.short	(.L_3465 - .L_3464)


	//   ....[0]....
.L_3464:
        /*002c*/ 	.word	0xffffffff


	//   ....[1]....
        /*0030*/ 	.word	0xffffffff


	//   ....[2]....
        /*0034*/ 	.word	0xffffffff


	//   ....[3]....
        /*0038*/ 	.word	0xffffffff


	//   ....[4]....
        /*003c*/ 	.word	0xffffffff


	//   ....[5]....
        /*0040*/ 	.word	0xffffffff


	//   ....[6]....
        /*0044*/ 	.word	0xffffffff


	//   ....[7]....
        /*0048*/ 	.word	0xffffffff


	//   ....[8]....
        /*004c*/ 	.word	0xffffffff


	//   ....[9]....
        /*0050*/ 	.word	0xffffffff


	//   ....[10]....
        /*0054*/ 	.word	0xffffffff


	//   ....[11]....
        /*0058*/ 	.word	0xffffffff


	//   ....[12]....
        /*005c*/ 	.word	0xffffffff


	//   ....[13]....
        /*0060*/ 	.word	0xffffffff


	//   ....[14]....
        /*0064*/ 	.word	0xffffffff


	//   ....[15]....
        /*0068*/ 	.word	0xffffffff


	//   ....[16]....
        /*006c*/ 	.word	0xffffffff


	//   ....[17]....
        /*0070*/ 	.word	0xffffffff


	//   ....[18]....
        /*0074*/ 	.word	0xffffffff


	//   ....[19]....
        /*0078*/ 	.word	0xffffffff


	//   ....[20]....
        /*007c*/ 	.word	0xffffffff


	//   ....[21]....
        /*0080*/ 	.word	0xffffffff


	//   ....[22]....
        /*0084*/ 	.word	0xffffffff


	//   ....[23]....
        /*0088*/ 	.word	0xffffffff


	//   ....[24]....
        /*008c*/ 	.word	0xffffffff


	//   ....[25]....
        /*0090*/ 	.word	0xffffffff


	//   ....[26]....
        /*0094*/ 	.word	0xffffffff


	//   ....[27]....
        /*0098*/ 	.word	0xffffffff


	//   ....[28]....
        /*009c*/ 	.word	0xffffffff


	//   ....[29]....
        /*00a0*/ 	.word	0xffffffff


	//   ....[30]....
        /*00a4*/ 	.word	0xffffffff


	//   ....[31]....
        /*00a8*/ 	.word	0xffffffff


	//   ....[32]....
        /*00ac*/ 	.word	0xffffffff


	//   ....[33]....
        /*00b0*/ 	.word	0xffffffff


	//   ....[34]....
        /*00b4*/ 	.word	0xffffffff


	//   ....[35]....
        /*00b8*/ 	.word	0xffffffff


	//   ....[36]....
        /*00bc*/ 	.word	0xffffffff


	//   ....[37]....
        /*00c0*/ 	.word	0xffffffff


	//   ....[38]....
        /*00c4*/ 	.word	0xffffffff


	//   ....[39]....
        /*00c8*/ 	.word	0xffffffff


	//   ....[40]....
        /*00cc*/ 	.word	0xffffffff


	//   ....[41]....
        /*00d0*/ 	.word	0xffffffff


	//   ....[42]....
        /*00d4*/ 	.word	0xffffffff


	//   ....[43]....
        /*00d8*/ 	.word	0xffffffff


	//   ....[44]....
        /*00dc*/ 	.word	0xffffffff


	//   ....[45]....
        /*00e0*/ 	.word	0xffffffff


	//   ....[46]....
        /*00e4*/ 	.word	0xffffffff


	//   ....[47]....
        /*00e8*/ 	.word	0xffffffff


	//   ....[48]....
        /*00ec*/ 	.word	0xffffffff


	//   ....[49]....
        /*00f0*/ 	.word	0xffffffff


	//   ....[50]....
        /*00f4*/ 	.word	0xffffffff


	//   ....[51]....
        /*00f8*/ 	.word	0xffffffff


	//   ....[52]....
        /*00fc*/ 	.word	0xffffffff


	//   ....[53]....
        /*0100*/ 	.word	0xffffffff


	//   ....[54]....
        /*0104*/ 	.word	0xffffffff


	//   ....[55]....
        /*0108*/ 	.word	0xffffffff


	//   ....[56]....
        /*010c*/ 	.word	0xffffffff


	//   ....[57]....
        /*0110*/ 	.word	0xffffffff


	//   ....[58]....
        /*0114*/ 	.word	0xffffffff


	//   ....[59]....
        /*0118*/ 	.word	0xffffffff


	//   ....[60]....
        /*011c*/ 	.word	0xffffffff


	//   ....[61]....
        /*0120*/ 	.word	0xffffffff


	//   ....[62]....
        /*0124*/ 	.word	0xffffffff


	//   ....[63]....
        /*0128*/ 	.word	0xffffffff


	//   ....[64]....
        /*012c*/ 	.word	0xffffffff


	//   ....[65]....
        /*0130*/ 	.word	0xffffffff


	//   ....[66]....
        /*0134*/ 	.word	0xffffffff


	//   ....[67]....
        /*0138*/ 	.word	0xffffffff


	//   ....[68]....
        /*013c*/ 	.word	0xffffffff


	//   ....[69]....
        /*0140*/ 	.word	0xffffffff


	//   ....[70]....
        /*0144*/ 	.word	0xffffffff


	//   ....[71]....
        /*0148*/ 	.word	0xffffffff


	//   ....[72]....
        /*014c*/ 	.word	0xffffffff


	//   ....[73]....
        /*0150*/ 	.word	0xffffffff


	//   ....[74]....
        /*0154*/ 	.word	0xffffffff


	//   ....[75]....
        /*0158*/ 	.word	0xffffffff


	//   ....[76]....
        /*015c*/ 	.word	0xffffffff


	//   ....[77]....
        /*0160*/ 	.word	0xffffffff


	//   ....[78]....
        /*0164*/ 	.word	0xffffffff


	//   ....[79]....
        /*0168*/ 	.word	0xffffffff


	//   ....[80]....
        /*016c*/ 	.word	0xffffffff


	//   ....[81]....
        /*0170*/ 	.word	0xffffffff


	//   ....[82]....
        /*0174*/ 	.word	0xffffffff


	//   ....[83]....
        /*0178*/ 	.word	0xffffffff


	//   ....[84]....
        /*017c*/ 	.word	0xffffffff


	//   ....[85]....
        /*0180*/ 	.word	0xffffffff


	//   ....[86]....
        /*0184*/ 	.word	0xffffffff


	//----- nvinfo : EIATTR_COOP_GROUP_INSTR_OFFSETS
	.align		4
.L_3465:
        /*0188*/ 	.byte	0x04, 0x28
        /*018a*/ 	.short	(.L_3467 - .L_3466)


	//   ....[0]....
.L_3466:
        /*018c*/ 	.word	0x00000fa0


	//   ....[1]....
        /*0190*/ 	.word	0x00001020


	//   ....[2]....
        /*0194*/ 	.word	0x00001100


	//   ....[3]....
        /*0198*/ 	.word	0x000011c0


	//   ....[4]....
        /*019c*/ 	.word	0x000015c0


	//   ....[5]....
        /*01a0*/ 	.word	0x00001b50


	//   ....[6]....
        /*01a4*/ 	.word	0x00001d40


	//   ....[7]....
        /*01a8*/ 	.word	0x00002400


	//   ....[8]....
        /*01ac*/ 	.word	0x00002a10


	//   ....[9]....
        /*01b0*/ 	.word	0x00003470


	//   ....[10]....
        /*01b4*/ 	.word	0x00003490


	//   ....[11]....
        /*01b8*/ 	.word	0x000034a0


	//   ....[12]....
        /*01bc*/ 	.word	0x000034b0


	//   ....[13]....
        /*01c0*/ 	.word	0x00003550


	//   ....[14]....
        /*01c4*/ 	.word	0x00003580


	//   ....[15]....
        /*01c8*/ 	.word	0x00003590


	//   ....[16]....
        /*01cc*/ 	.word	0x000035a0


	//   ....[17]....
        /*01d0*/ 	.word	0x00003650


	//   ....[18]....
        /*01d4*/ 	.word	0x00003690


	//   ....[19]....
        /*01d8*/ 	.word	0x000036f0


	//   ....[20]....
        /*01dc*/ 	.word	0x00003730


	//   ....[21]....
        /*01e0*/ 	.word	0x000038c0


	//   ....[22]....
        /*01e4*/ 	.word	0x00003900


	//   ....[23]....
        /*01e8*/ 	.word	0x00003940


	//   ....[24]....
        /*01ec*/ 	.word	0x00003980


	//   ....[25]....
        /*01f0*/ 	.word	0x00003b40


	//   ....[26]....
        /*01f4*/ 	.word	0x00003b80


	//   ....[27]....
        /*01f8*/ 	.word	0x00003bc0


	//   ....[28]....
        /*01fc*/ 	.word	0x00003c00


	//   ....[29]....
        /*0200*/ 	.word	0x00003ce0


	//   ....[30]....
        /*0204*/ 	.word	0x00003d90


	//   ....[31]....
        /*0208*/ 	.word	0x00003dd0


	//   ....[32]....
        /*020c*/ 	.word	0x00003df0


	//   ....[33]....
        /*0210*/ 	.word	0x00003e00


	//   ....[34]....
        /*0214*/ 	.word	0x00003e10


	//   ....[35]....
        /*0218*/ 	.word	0x00003e20


	//   ....[36]....
        /*021c*/ 	.word	0x00003e30


	//   ....[37]....
        /*0220*/ 	.word	0x00003e40


	//   ....[38]....
        /*0224*/ 	.word	0x00003e50


	//   ....[39]....
        /*0228*/ 	.word	0x00003f40


	//   ....[40]....
        /*022c*/ 	.word	0x00003f50


	//   ....[41]....
        /*0230*/ 	.word	0x00003f60


	//   ....[42]....
        /*0234*/ 	.word	0x00003f70


	//   ....[43]....
        /*0238*/ 	.word	0x00004040


	//   ....[44]....
        /*023c*/ 	.word	0x00004060


	//   ....[45]....
        /*0240*/ 	.word	0x00004070


	//   ....[46]....
        /*0244*/ 	.word	0x00004080


	//   ....[47]....
        /*0248*/ 	.word	0x00004150


	//   ....[48]....
        /*024c*/ 	.word	0x00004170


	//   ....[49]....
        /*0250*/ 	.word	0x00004180


	//   ....[50]....
        /*0254*/ 	.word	0x00004190


	//   ....[51]....
        /*0258*/ 	.word	0x00004260


	//   ....[52]....
        /*025c*/ 	.word	0x00004280


	//   ....[53]....
        /*0260*/ 	.word	0x00004290


	//   ....[54]....
        /*0264*/ 	.word	0x000042a0


	//   ....[55]....
        /*0268*/ 	.word	0x00004370


	//   ....[56]....
        /*026c*/ 	.word	0x000043b0


	//   ....[57]....
        /*0270*/ 	.word	0x000043f0


	//   ....[58]....
        /*0274*/ 	.word	0x00004430


	//   ....[59]....
        /*0278*/ 	.word	0x00004470


	//   ....[60]....
        /*027c*/ 	.word	0x000044b0


	//   ....[61]....
        /*0280*/ 	.word	0x000044f0


	//   ....[62]....
        /*0284*/ 	.word	0x00004550


	//   ....[63]....
        /*0288*/ 	.word	0x00004580


	//   ....[64]....
        /*028c*/ 	.word	0x000045b0


	//   ....[65]....
        /*0290*/ 	.word	0x00005d70


	//   ....[66]....
        /*0294*/ 	.word	0x00005db0


	//   ....[67]....
        /*0298*/ 	.word	0x00005e70


	//   ....[68]....
        /*029c*/ 	.word	0x00005e90


	//   ....[69]....
        /*02a0*/ 	.word	0x00005ec0


	//   ....[70]....
        /*02a4*/ 	.word	0x00005ef0


	//   ....[71]....
        /*02a8*/ 	.word	0x00006070


	//   ....[72]....
        /*02ac*/ 	.word	0x000060b0


	//   ....[73]....
        /*02b0*/ 	.word	0x00006240


	//   ....[74]....
        /*02b4*/ 	.word	0x00006280


	//   ....[75]....
        /*02b8*/ 	.word	0x000066e0


	//   ....[76]....
        /*02bc*/ 	.word	0x00006900


	//   ....[77]....
        /*02c0*/ 	.word	0x00006a10


	//   ....[78]....
        /*02c4*/ 	.word	0x00006a60


	//   ....[79]....
        /*02c8*/ 	.word	0x00006ab0


	//   ....[80]....
        /*02cc*/ 	.word	0x00006ae0


	//   ....[81]....
        /*02d0*/ 	.word	0x00006b00


	//   ....[82]....
        /*02d4*/ 	.word	0x00006bd0


	//   ....[83]....
        /*02d8*/ 	.word	0x00006c10


	//   ....[84]....
        /*02dc*/ 	.word	0x00006c60


	//   ....[85]....
        /*02e0*/ 	.word	0x00006c90


	//   ....[86]....
        /*02e4*/ 	.word	0x00006cb0


	//----- nvinfo : EIATTR_VRC_CTA_INIT_COUNT
	.align		4
.L_3467:
        /*02e8*/ 	.byte	0x02, 0x4a
	.zero		1
	.zero		1


	//----- nvinfo : EIATTR_EXIT_INSTR_OFFSETS
	.align		4
        /*02ec*/ 	.byte	0x04, 0x1c
        /*02ee*/ 	.short	(.L_3469 - .L_3468)


	//   ....[0]....
.L_3468:
        /*02f0*/ 	.word	0x00006d50


	//   ....[1]....
        /*02f4*/ 	.word	0x00006ec0


	//----- nvinfo : EIATTR_MAX_THREADS
	.align		4
.L_3469:
        /*02f8*/ 	.byte	0x04, 0x05
        /*02fa*/ 	.short	(.L_3471 - .L_3470)
.L_3470:
        /*02fc*/ 	.word	0x00000020
        /*0300*/ 	.word	0x00000001
        /*0304*/ 	.word	0x00000001


	//----- nvinfo : EIATTR_CRS_STACK_SIZE
	.align		4
.L_3471:
        /*0308*/ 	.byte	0x04, 0x1e
        /*030a*/ 	.short	(.L_3473 - .L_3472)
.L_3472:
        /*030c*/ 	.word	0x00000000


	//----- nvinfo : EIATTR_CBANK_PARAM_SIZE
	.align		4
.L_3473:
        /*0310*/ 	.byte	0x03, 0x19
        /*0312*/ 	.short	0x01f0


	//----- nvinfo : EIATTR_PARAM_CBANK
	.align		4
        /*0314*/ 	.byte	0x04, 0x0a
        /*0316*/ 	.short	(.L_3475 - .L_3474)
	.align		4
.L_3474:
        /*0318*/ 	.word	index@(.nv.constant0._Z25selective_scan_bwd_kernelI32Selective_Scan_bwd_kernel_traitsILi32ELi8ELb1ELb1ELb1ELb0ELb1EN3c108BFloat16ENS1_7complexIfEEEEv12SSMParamsBwd)
        /*031c*/ 	.short	0x0380
        /*031e*/ 	.short	0x01f0


	//----- nvinfo : EIATTR_SW_WAR
	.align		4
.L_3475:
        /*0320*/ 	.byte	0x04, 0x36
        /*0322*/ 	.short	(.L_3477 - .L_3476)
.L_3476:
        /*0324*/ 	.word	0x00000008
.L_3477:


//--------------------- .nv.info._Z25selective_scan_bwd_kernelI32Selective_Scan_bwd_kernel_traitsILi32ELi8ELb1ELb1ELb1ELb1ELb0EN3c108BFloat16ENS1_7complexIfEEEEv12SSMParamsBwd --------------------------
	.section	.nv.info._Z25selective_scan_bwd_kernelI32Selective_Scan_bwd_kernel_traitsILi32ELi8ELb1ELb1ELb1ELb1ELb0EN3c108BFloat16ENS1_7complexIfEEEEv12SSMParamsBwd,"",@"SHT_CUDA_INFO"
	.sectionflags	@""
	.align	4


	//----- nvinfo : EIATTR_CUDA_API_VERSION
	.align		4
        /*0000*/ 	.byte	0x04, 0x37
        /*0002*/ 	.short	(.L_3479 - .L_3478)
.L_3478:
        /*0004*/ 	.word	0x00000082


	//----- nvinfo : EIATTR_KPARAM_INFO
	.align		4
.L_3479:
        /*0008*/ 	.byte	0x04, 0x17
        /*000a*/ 	.short	(.L_3481 - .L_3480)
.L_3480:
        /*000c*/ 	.word	0x00000000
        /*0010*/ 	.short	0x0000
        /*0012*/ 	.short	0x0000
        /*0014*/ 	.byte	0x00, 0xf0, 0xc1, 0x07


	//----- nvinfo : EIATTR_SPARSE_MMA_MASK
	.align		4
.L_3481:
        /*0018*/ 	.byte	0x03, 0x50
        /*001a*/ 	.short	0x0000


	//----- nvinfo : EIATTR_MAXREG_COUNT
	.align		4
        /*001c*/ 	.byte	0x03, 0x1b
        /*001e*/ 	.short	0x00ff


	//----- nvinfo : EIATTR_NUM_BARRIERS
	.align		4
        /*0020*/ 	.byte	0x02, 0x4c
        /*0022*/ 	.byte	0x01
	.zero		1


	//----- nvinfo : EIATTR_MERCURY_ISA_VERSION
	.align		4
        /*0024*/ 	.byte	0x03, 0x5f
        /*0026*/ 	.short	0x0101


	//----- nvinfo : EIATTR_COOP_GROUP_MASK_REGIDS
	.align		4
        /*0028*/ 	.byte	0x04, 0x29
        /*002a*/ 	.short	(.L_3483 - .L_3482)


	//   ....[0]....
.L_3482:
        /*002c*/ 	.word	0xffffffff


	//   ....[1]....
        /*0030*/ 	.word	0xffffffff


	//   ....[2]....
        /*0034*/ 	.word	0xffffffff


	//   ....[3]....
        /*0038*/ 	.word	0xffffffff


	//   ....[4]....
        /*003c*/ 	.word	0xffffffff


	//   ....[5]....
        /*0040*/ 	.word	0xffffffff


	//   ....[6]....
        /*0044*/ 	.word	0xffffffff


	//   ....[7]....
        /*0048*/ 	.word	0xffffffff


	//   ....[8]....
        /*004c*/ 	.word	0xffffffff


	//   ....[9]....
        /*0050*/ 	.word	0xffffffff


	//   ....[10]....
        /*0054*/ 	.word	0xffffffff


	//   ....[11]....
        /*0058*/ 	.word	0xffffffff


	//   ....[12]....
        /*005c*/ 	.word	0xffffffff


	//   ....[13]....
        /*0060*/ 	.word	0xffffffff


	//   ....[14]....
        /*0064*/ 	.word	0xffffffff


	//   ....[15]....
        /*0068*/ 	.word	0xffffffff


	//   ....[16]....
        /*006c*/ 	.word	0xffffffff


	//   ....[17]....
        /*0070*/ 	.word	0xffffffff


	//   ....[18]....
        /*0074*/ 	.word	0xffffffff


	//   ....[19]....
        /*0078*/ 	.word	0xffffffff


	//   ....[20]....
        /*007c*/ 	.word	0xffffffff


	//   ....[21]....
        /*0080*/ 	.word	0xffffffff


	//   ....[22]....
        /*0084*/ 	.word	0xffffffff


	//   ....[23]....
        /*0088*/ 	.word	0xffffffff


	//   ....[24]....
        /*008c*/ 	.word	0xffffffff


	//   ....[25]....
        /*0090*/ 	.word	0xffffffff


	//   ....[26]....
        /*0094*/ 	.word	0xffffffff


	//   ....[27]....
        /*0098*/ 	.word	0xffffffff


	//   ....[28]....
        /*009c*/ 	.word	0xffffffff


	//   ....[29]....
        /*00a0*/ 	.word	0xffffffff


	//   ....[30]....
        /*00a4*/ 	.word	0xffffffff


	//   ....[31]....
        /*00a8*/ 	.word	0xffffffff


	//   ....[32]....
        /*00ac*/ 	.word	0xffffffff


	//   ....[33]....
        /*00b0*/ 	.word	0xffffffff


	//   ....[34]....
        /*00b4*/ 	.word	0xffffffff


	//   ....[35]....
        /*00b8*/ 	.word	0xffffffff


	//   ....[36]....
        /*00bc*/ 	.word	0xffffffff


	//   ....[37]....
        /*00c0*/ 	.word	0xffffffff


	//   ....[38]....
        /*00c4*/ 	.word	0xffffffff


	//   ....[39]....
        /*00c8*/ 	.word	0xffffffff


	//   ....[40]....
        /*00cc*/ 	.word	0xffffffff


	//   ....[41]....
        /*00d0*/ 	.word	0xffffffff


	//   ....[42]....
        /*00d4*/ 	.word	0xffffffff


	//   ....[43]....
        /*00d8*/ 	.word	0xffffffff


	//   ....[44]....
        /*00dc*/ 	.word	0xffffffff


	//   ....[45]....
        /*00e0*/ 	.word	0xffffffff


	//   ....[46]....
        /*00e4*/ 	.word	0xffffffff


	//   ....[47]....
        /*00e8*/ 	.word	0xffffffff


	//   ....[48]....
        /*00ec*/ 	.word	0xffffffff


	//   ....[49]....
        /*00f0*/ 	.word	0xffffffff


	//   ....[50]....
        /*00f4*/ 	.word	0xffffffff


	//   ....[51]....
        /*00f8*/ 	.word	0xffffffff


	//   ....[52]....
        /*00fc*/ 	.word	0xffffffff


	//   ....[53]....
        /*0100*/ 	.word	0xffffffff


	//   ....[54]....
        /*0104*/ 	.word	0xffffffff


	//   ....[55]....
        /*0108*/ 	.word	0xffffffff


	//   ....[56]....
        /*010c*/ 	.word	0xffffffff


	//   ....[57]....
        /*0110*/ 	.word	0xffffffff


	//   ....[58]....
        /*0114*/ 	.word	0xffffffff


	//   ....[59]....
        /*0118*/ 	.word	0xffffffff


	//   ....[60]....
        /*011c*/ 	.word	0xffffffff


	//   ....[61]....
        /*0120*/ 	.word	0xffffffff


	//   ....[62]....
        /*0124*/ 	.word	0xffffffff


	//   ....[63]....
        /*0128*/ 	.word	0xffffffff


	//   ....[64]....
        /*012c*/ 	.word	0xffffffff


	//   ....[65]....
        /*0130*/ 	.word	0xffffffff


	//   ....[66]....
        /*0134*/ 	.word	0xffffffff


	//   ....[67]....
        /*0138*/ 	.word	0xffffffff


	//   ....[68]....
        /*013c*/ 	.word	0xffffffff


	//   ....[69]....
        /*0140*/ 	.word	0xffffffff


	//   ....[70]....
        /*0144*/ 	.word	0xffffffff


	//   ....[71]....
        /*0148*/ 	.word	0xffffffff


	//   ....[72]....
        /*014c*/ 	.word	0xffffffff


	//   ....[73]....
        /*0150*/ 	.word	0xffffffff


	//   ....[74]....
        /*0154*/ 	.word	0xffffffff


	//   ....[75]....
        /*0158*/ 	.word	0xffffffff


	//   ....[76]....
        /*015c*/ 	.word	0xffffffff


	//   ....[77]....
        /*0160*/ 	.word	0xffffffff


	//   ....[78]....
        /*0164*/ 	.word	0xffffffff


	//   ....[79]....
        /*0168*/ 	.word	0xffffffff


	//   ....[80]....
        /*016c*/ 	.word	0xffffffff


	//   ....[81]....
        /*0170*/ 	.word	0xffffffff


	//   ....[82]....
        /*0174*/ 	.word	0xffffffff


	//   ....[83]....
        /*0178*/ 	.word	0xffffffff


	//----- nvinfo : EIATTR_COOP_GROUP_INSTR_OFFSETS
	.align		4
.L_3483:
        /*017c*/ 	.byte	0x04, 0x28
        /*017e*/ 	.short	(.L_3485 - .L_3484)


	//   ....[0]....
.L_3484:
        /*0180*/ 	.word	0x00000f20


	//   ....[1]....
        /*0184*/ 	.word	0x00000fa0


	//   ....[2]....
        /*0188*/ 	.word	0x00001180


	//   ....[3]....
        /*018c*/ 	.word	0x00002950


	//   ....[4]....
        /*0190*/ 	.word	0x00002f60


	//   ....[5]....
        /*0194*/ 	.word	0x000039b0


	//   ....[6]....
        /*0198*/ 	.word	0x000039d0


	//   ....[7]....
        /*019c*/ 	.word	0x000039f0


	//   ....[8]....
        /*01a0*/ 	.word	0x00003a00


	//   ....[9]....
        /*01a4*/ 	.word	0x00003aa0


	//   ....[10]....
        /*01a8*/ 	.word	0x00003ad0


	//   ....[11]....
        /*01ac*/ 	.word	0x00003ae0


	//   ....[12]....
        /*01b0*/ 	.word	0x00003af0


	//   ....[13]....
        /*01b4*/ 	.word	0x00003bb0


	//   ....[14]....
        /*01b8*/ 	.word	0x00003bf0


	//   ....[15]....
        /*01bc*/ 	.word	0x00003c30


	//   ....[16]....
        /*01c0*/ 	.word	0x00003c80


	//   ....[17]....
        /*01c4*/ 	.word	0x00003e20


	//   ....[18]....
        /*01c8*/ 	.word	0x00003e60


	//   ....[19]....
        /*01cc*/ 	.word	0x00003ea0


	//   ....[20]....
        /*01d0*/ 	.word	0x00003ee0


	//   ....[21]....
        /*01d4*/ 	.word	0x000040a0


	//   ....[22]....
        /*01d8*/ 	.word	0x000040e0


	//   ....[23]....
        /*01dc*/ 	.word	0x00004120


	//   ....[24]....
        /*01e0*/ 	.word	0x00004160


	//   ....[25]....
        /*01e4*/ 	.word	0x00004260


	//   ....[26]....
        /*01e8*/ 	.word	0x000042a0


	//   ....[27]....
        /*01ec*/ 	.word	0x000042f0


	//   ....[28]....
        /*01f0*/ 	.word	0x00004330


	//   ....[29]....
        /*01f4*/ 	.word	0x00004350


	//   ....[30]....
        /*01f8*/ 	.word	0x00004360


	//   ....[31]....
        /*01fc*/ 	.word	0x00004370


	//   ....[32]....
        /*0200*/ 	.word	0x00004380


	//   ....[33]....
        /*0204*/ 	.word	0x00004390


	//   ....[34]....
        /*0208*/ 	.word	0x000043a0


	//   ....[35]....
        /*020c*/ 	.word	0x00004490


	//   ....[36]....
        /*0210*/ 	.word	0x000044a0


	//   ....[37]....
        /*0214*/ 	.word	0x000044b0


	//   ....[38]....
        /*0218*/ 	.word	0x000044c0


	//   ....[39]....
        /*021c*/ 	.word	0x00004590


	//   ....[40]....
        /*0220*/ 	.word	0x000045b0


	//   ....[41]....
        /*0224*/ 	.word	0x000045c0


	//   ....[42]....
        /*0228*/ 	.word	0x000045d0


	//   ....[43]....
        /*022c*/ 	.word	0x000046a0


	//   ....[44]....
        /*0230*/ 	.word	0x000046c0


	//   ....[45]....
        /*0234*/ 	.word	0x000046d0


	//   ....[46]....
        /*0238*/ 	.word	0x000046e0


	//   ....[47]....
        /*023c*/ 	.word	0x000047b0


	//   ....[48]....
        /*0240*/ 	.word	0x000047d0


	//   ....[49]....
        /*0244*/ 	.word	0x000047e0


	//   ....[50]....
        /*0248*/ 	.word	0x000047f0


	//   ....[51]....
        /*024c*/ 	.word	0x000048c0


	//   ....[52]....
        /*0250*/ 	.word	0x00004900


	//   ....[53]....
        /*0254*/ 	.word	0x00004940


	//   ....[54]....
        /*0258*/ 	.word	0x00004980


	//   ....[55]....
        /*025c*/ 	.word	0x000049c0


	//   ....[56]....
        /*0260*/ 	.word	0x00004a00


	//   ....[57]....
        /*0264*/ 	.word	0x00004a40


	//   ....[58]....
        /*0268*/ 	.word	0x00004a90


	//   ....[59]....
        /*026c*/ 	.word	0x00004ac0


	//   ....[60]....
        /*0270*/ 	.word	0x00004b00


	//   ....[61]....
        /*0274*/ 	.word	0x000062c0


	//   ....[62]....
        /*0278*/ 	.word	0x00006300


	//   ....[63]....
        /*027c*/ 	.word	0x00006330


	//   ....[64]....
        /*0280*/ 	.word	0x00006350


	//   ....[65]....
        /*0284*/ 	.word	0x00006380


	//   ....[66]....
        /*0288*/ 	.word	0x000063b0


	//   ....[67]....
        /*028c*/ 	.word	0x00006510


	//   ....[68]....
        /*0290*/ 	.word	0x00006550


	//   ....[69]....
        /*0294*/ 	.word	0x000066e0


	//   ....[70]....
        /*0298*/ 	.word	0x00006720


	//   ....[71]....
        /*029c*/ 	.word	0x00006b70


	//   ....[72]....
        /*02a0*/ 	.word	0x00006f40


	//   ....[73]....
        /*02a4*/ 	.word	0x00007270


	//   ....[74]....
        /*02a8*/ 	.word	0x000073f0


	//   ....[75]....
        /*02ac*/ 	.word	0x00007440


	//   ....[76]....
        /*02b0*/ 	.word	0x00007490


	//   ....[77]....
        /*02b4*/ 	.word	0x000074c0


	//   ....[78]....
        /*02b8*/ 	.word	0x000074e0


	//   ....[79]....
        /*02bc*/ 	.word	0x000075b0


	//   ....[80]....
        /*02c0*/ 	.word	0x000075f0


	//   ....[81]....
        /*02c4*/ 	.word	0x00007640


	//   ....[82]....
        /*02c8*/ 	.word	0x00007670


	//   ....[83]....
        /*02cc*/ 	.word	0x00007690


	//----- nvinfo : EIATTR_VRC_CTA_INIT_COUNT
	.align		4
.L_3485:
        /*02d0*/ 	.byte	0x02, 0x4a
	.zero		1
	.zero		1


	//----- nvinfo : EIATTR_EXIT_INSTR_OFFSETS
	.align		4
        /*02d4*/ 	.byte	0x04, 0x1c
        /*02d6*/ 	.short	(.L_3487 - .L_3486)


	//   ....[0]....
.L_3486:
        /*02d8*/ 	.word	0x00007730


	//   ....[1]....
        /*02dc*/ 	.word	0x000078a0


	//----- nvinfo : EIATTR_MAX_THREADS
	.align		4
.L_3487:
        /*02e0*/ 	.byte	0x04, 0x05
        /*02e2*/ 	.short	(.L_3489 - .L_3488)
.L_3488:
        /*02e4*/ 	.word	0x00000020
        /*02e8*/ 	.word	0x00000001
        /*02ec*/ 	.word	0x00000001


	//----- nvinfo : EIATTR_CRS_STACK_SIZE
	.align		4
.L_3489:
        /*02f0*/ 	.byte	0x04, 0x1e
        /*02f2*/ 	.short	(.L_3491 - .L_3490)
.L_3490:
        /*02f4*/ 	.word	0x00000000


	//----- nvinfo : EIATTR_CBANK_PARAM_SIZE
	.align		4
.L_3491:
        /*02f8*/ 	.byte	0x03, 0x19
        /*02fa*/ 	.short	0x01f0


	//----- nvinfo : EIATTR_PARAM_CBANK
	.align		4
        /*02fc*/ 	.byte	0x04, 0x0a
        /*02fe*/ 	.short	(.L_3493 - .L_3492)
	.align		4
.L_3492:
        /*0300*/ 	.word	index@(.nv.constant0._Z25selective_scan_bwd_kernelI32Selective_Scan_bwd_kernel_traitsILi32ELi8ELb1ELb1ELb1ELb1ELb0EN3c108BFloat16ENS1_7complexIfEEEEv12SSMParamsBwd)
        /*0304*/ 	.short	0x0380
        /*0306*/ 	.short	0x01f0


	//----- nvinfo : EIATTR_SW_WAR
	.align		4
.L_3493:
        /*0308*/ 	.byte	0x04, 0x36
        /*030a*/ 	.short	(.L_3495 - .L_3494)
.L_3494:
        /*030c*/ 	.word	0x00000008
.L_3495:


//--------------------- .nv.info._Z25selective_scan_bwd_kernelI32Selective_Scan_bwd_kernel_traitsILi32ELi8ELb1ELb1ELb1ELb1ELb1EN3c108BFloat16ENS1_7complexIfEEEEv12SSMParamsBwd --------------------------
	.section	.nv.info._Z25selective_scan_bwd_kernelI32Selective_Scan_bwd_kernel_traitsILi32ELi8ELb1ELb1ELb1ELb1ELb1EN3c108BFloat16ENS1_7complexIfEEEEv12SSMParamsBwd,"",@"SHT_CUDA_INFO"
	.sectionflags	@""
	.align	4


	//----- nvinfo : EIATTR_CUDA_API_VERSION
	.align		4
        /*0000*/ 	.byte	0x04, 0x37
        /*0002*/ 	.short	(.L_3497 - .L_3496)
.L_3496:
        /*0004*/ 	.word	0x00000082


	//----- nvinfo : EIATTR_KPARAM_INFO
	.align		4
.L_3497:
        /*0008*/ 	.byte	0x04, 0x17
        /*000a*/ 	.short	(.L_3499 - .L_3498)
.L_3498:
        /*000c*/ 	.word	0x00000000
        /*0010*/ 	.short	0x0000
        /*0012*/ 	.short	0x0000
        /*0014*/ 	.byte	0x00, 0xf0, 0xc1, 0x07


	//----- nvinfo : EIATTR_SPARSE_MMA_MASK
	.align		4
.L_3499:
        /*0018*/ 	.byte	0x03, 0x50
        /*001a*/ 	.short	0x0000


	//----- nvinfo : EIATTR_MAXREG_COUNT
	.align		4
        /*001c*/ 	.byte	0x03, 0x1b
        /*001e*/ 	.short	0x00ff


	//----- nvinfo : EIATTR_NUM_BARRIERS
	.align		4
        /*0020*/ 	.byte	0x02, 0x4c
        /*0022*/ 	.byte	0x01
	.zero		1


	//----- nvinfo : EIATTR_MERCURY_ISA_VERSION
	.align		4
        /*0024*/ 	.byte	0x03, 0x5f
        /*0026*/ 	.short	0x0101


	//----- nvinfo : EIATTR_COOP_GROUP_MASK_REGIDS
	.align		4
        /*0028*/ 	.byte	0x04, 0x29
        /*002a*/ 	.short	(.L_3501 - .L_3500)


	//   ....[0]....
.L_3500:
        /*002c*/ 	.word	0xffffffff


	//   ....[1]....
        /*0030*/ 	.word	0xffffffff


	//   ....[2]....
        /*0034*/ 	.word	0xffffffff


	//   ....[3]....
        /*0038*/ 	.word	0xffffffff


	//   ....[4]....
        /*003c*/ 	.word	0xffffffff


	//   ....[5]....
        /*0040*/ 	.word	0xffffffff


	//   ....[6]....
        /*0044*/ 	.word	0xffffffff


	//   ....[7]....
        /*0048*/ 	.word	0xffffffff


	//   ....[8]....
        /*004c*/ 	.word	0xffffffff


	//   ....[9]....
        /*0050*/ 	.word	0xffffffff


	//   ....[10]....
        /*0054*/ 	.word	0xffffffff


	//   ....[11]....
        /*0058*/ 	.word	0xffffffff


	//   ....[12]....
        /*005c*/ 	.word	0xffffffff


	//   ....[13]....
        /*0060*/ 	.word	0xffffffff


	//   ....[14]....
        /*0064*/ 	.word	0xffffffff


	//   ....[15]....
        /*0068*/ 	.word	0xffffffff


	//   ....[16]....
        /*006c*/ 	.word	0xffffffff


	//   ....[17]....
        /*0070*/ 	.word	0xffffffff


	//   ....[18]....
        /*0074*/ 	.word	0xffffffff


	//   ....[19]....
        /*0078*/ 	.word	0xffffffff


	//   ....[20]....
        /*007c*/ 	.word	0xffffffff


	//   ....[21]....
        /*0080*/ 	.word	0xffffffff


	//   ....[22]....
        /*0084*/ 	.word	0xffffffff


	//   ....[23]....
        /*0088*/ 	.word	0xffffffff


	//   ....[24]....
        /*008c*/ 	.word	0xffffffff


	//   ....[25]....
        /*0090*/ 	.word	0xffffffff


	//   ....[26]....
        /*0094*/ 	.word	0xffffffff


	//   ....[27]....
        /*0098*/ 	.word	0xffffffff


	//   ....[28]....
        /*009c*/ 	.word	0xffffffff


	//   ....[29]....
        /*00a0*/ 	.word	0xffffffff


	//   ....[30]....
        /*00a4*/ 	.word	0xffffffff


	//   ....[31]....
        /*00a8*/ 	.word	0xffffffff


	//   ....[32]....
        /*00ac*/ 	.word	0xffffffff


	//   ....[33]....
        /*00b0*/ 	.word	0xffffffff


	//   ....[34]....
        /*00b4*/ 	.word	0xffffffff


	//   ....[35]....
        /*00b8*/ 	.word	0xffffffff


	//   ....[36]....
        /*00bc*/ 	.word	0xffffffff


	//   ....[37]....
        /*00c0*/ 	.word	0xffffffff


	//   ....[38]....
        /*00c4*/ 	.word	0xffffffff


	//   ....[39]....
        /*00c8*/ 	.word	0xffffffff


	//   ....[40]....
        /*00cc*/ 	.word	0xffffffff


	//   ....[41]....
        /*00d0*/ 	.word	0xffffffff


	//   ....[42]....
        /*00d4*/ 	.word	0xffffffff


	//   ....[43]....
        /*00d8*/ 	.word	0xffffffff


	//   ....[44]....
        /*00dc*/ 	.word	0xffffffff


	//   ....[45]....
        /*00e0*/ 	.word	0xffffffff


	//   ....[46]....
        /*00e4*/ 	.word	0xffffffff


	//   ....[47]....
        /*00e8*/ 	.word	0xffffffff


	//   ....[48]....
        /*00ec*/ 	.word	0xffffffff


	//   ....[49]....
        /*00f0*/ 	.word	0xffffffff


	//   ....[50]....
        /*00f4*/ 	.word	0xffffffff


	//   ....[51]....
        /*00f8*/ 	.word	0xffffffff


	//   ....[52]....
        /*00fc*/ 	.word	0xffffffff


	//   ....[53]....
        /*0100*/ 	.word	0xffffffff


	//   ....[54]....
        /*0104*/ 	.word	0xffffffff


	//   ....[55]....
        /*0108*/ 	.word	0xffffffff


	//   ....[56]....
        /*010c*/ 	.word	0xffffffff


	//   ....[57]....
        /*0110*/ 	.word	0xffffffff


	//   ....[58]....
        /*0114*/ 	.word	0xffffffff


	//   ....[59]....
        /*0118*/ 	.word	0xffffffff


	//   ....[60]....
        /*011c*/ 	.word	0xffffffff


	//   ....[61]....
        /*0120*/ 	.word	0xffffffff


	//   ....[62]....
        /*0124*/ 	.word	0xffffffff


	//   ....[63]....
        /*0128*/ 	.word	0xffffffff


	//   ....[64]....
        /*012c*/ 	.word	0xffffffff


	//   ....[65]....
        /*0130*/ 	.word	0xffffffff


	//   ....[66]....
        /*0134*/ 	.word	0xffffffff


	//   ....[67]....
        /*0138*/ 	.word	0xffffffff


	//   ....[68]....
        /*013c*/ 	.word	0xffffffff


	//   ....[69]....
        /*0140*/ 	.word	0xffffffff


	//   ....[70]....
        /*0144*/ 	.word	0xffffffff


	//   ....[71]....
        /*0148*/ 	.word	0xffffffff


	//   ....[72]....
        /*014c*/ 	.word	0xffffffff


	//   ....[73]....
        /*0150*/ 	.word	0xffffffff


	//   ....[74]....
        /*0154*/ 	.word	0xffffffff


	//   ....[75]....
        /*0158*/ 	.word	0xffffffff


	//   ....[76]....
        /*015c*/ 	.word	0xffffffff


	//   ....[77]....
        /*0160*/ 	.word	0xffffffff


	//   ....[78]....
        /*0164*/ 	.word	0xffffffff


	//   ....[79]....
        /*0168*/ 	.word	0xffffffff


	//   ....[80]....
        /*016c*/ 	.word	0xffffffff


	//   ....[81]....
        /*0170*/ 	.word	0xffffffff


	//   ....[82]....
        /*0174*/ 	.word	0xffffffff


	//   ....[83]....
        /*0178*/ 	.word	0xffffffff


	//   ....[84]....
        /*017c*/ 	.word	0xffffffff


	//   ....[85]....
        /*0180*/ 	.word	0xffffffff


	//   ....[86]....
        /*0184*/ 	.word	0xffffffff


	//   ....[87]....
        /*0188*/ 	.word	0xffffffff


	//----- nvinfo : EIATTR_COOP_GROUP_INSTR_OFFSETS
	.align		4
.L_3501:
        /*018c*/ 	.byte	0x04, 0x28
        /*018e*/ 	.short	(.L_3503 - .L_3502)


	//   ....[0]....
.L_3502:
        /*0190*/ 	.word	0x00000f60


	//   ....[1]....
        /*0194*/ 	.word	0x00000fe0


	//   ....[2]....
        /*0198*/ 	.word	0x00001180


	//   ....[3]....
        /*019c*/ 	.word	0x00002410


	//   ....[4]....
        /*01a0*/ 	.word	0x000027e0


	//   ....[5]....
        /*01a4*/ 	.word	0x00002d90


	//   ....[6]....
        /*01a8*/ 	.word	0x00002f30


	//   ....[7]....
        /*01ac*/ 	.word	0x00003560


	//   ....[8]....
        /*01b0*/ 	.word	0x00003b70


	//   ....[9]....
        /*01b4*/ 	.word	0x000045c0


	//   ....[10]....
        /*01b8*/ 	.word	0x000045f0


	//   ....[11]....
        /*01bc*/ 	.word	0x00004600


	//   ....[12]....
        /*01c0*/ 	.word	0x00004610


	//   ....[13]....
        /*01c4*/ 	.word	0x000046b0


	//   ....[14]....
        /*01c8*/ 	.word	0x000046e0


	//   ....[15]....
        /*01cc*/ 	.word	0x000046f0


	//   ....[16]....
        /*01d0*/ 	.word	0x00004700


	//   ....[17]....
        /*01d4*/ 	.word	0x000047b0


	//   ....[18]....
        /*01d8*/ 	.word	0x000047f0


	//   ....[19]....
        /*01dc*/ 	.word	0x00004850


	//   ....[20]....
        /*01e0*/ 	.word	0x000048a0


	//   ....[21]....
        /*01e4*/ 	.word	0x00004a10


	//   ....[22]....
        /*01e8*/ 	.word	0x00004a60


	//   ....[23]....
        /*01ec*/ 	.word	0x00004aa0


	//   ....[24]....
        /*01f0*/ 	.word	0x00004ae0


	//   ....[25]....
        /*01f4*/ 	.word	0x00004ca0


	//   ....[26]....
        /*01f8*/ 	.word	0x00004ce0


	//   ....[27]....
        /*01fc*/ 	.word	0x00004d20


	//   ....[28]....
        /*0200*/ 	.word	0x00004d60


	//   ....[29]....
        /*0204*/ 	.word	0x00004e80


	//   ....[30]....
        /*0208*/ 	.word	0x00004eb0


	//   ....[31]....
        /*020c*/ 	.word	0x00004f10


	//   ....[32]....
        /*0210*/ 	.word	0x00004f50


	//   ....[33]....
        /*0214*/ 	.word	0x00004f60


	//   ....[34]....
        /*0218*/ 	.word	0x00004f70


	//   ....[35]....
        /*021c*/ 	.word	0x00004f80


	//   ....[36]....
        /*0220*/ 	.word	0x00004f90


	//   ....[37]....
        /*0224*/ 	.word	0x00004fa0


	//   ....[38]....
        /*0228*/ 	.word	0x00004fb0


	//   ....[39]....
        /*022c*/ 	.word	0x000050a0


	//   ....[40]....
        /*0230*/ 	.word	0x000050b0


	//   ....[41]....
        /*0234*/ 	.word	0x000050c0


	//   ....[42]....
        /*0238*/ 	.word	0x000050d0


	//   ....[43]....
        /*023c*/ 	.word	0x000051a0


	//   ....[44]....
        /*0240*/ 	.word	0x000051c0


	//   ....[45]....
        /*0244*/ 	.word	0x000051d0


	//   ....[46]....
        /*0248*/ 	.word	0x000051e0


	//   ....[47]....
        /*024c*/ 	.word	0x000052b0


	//   ....[48]....
        /*0250*/ 	.word	0x000052d0


	//   ....[49]....
        /*0254*/ 	.word	0x000052e0


	//   ....[50]....
        /*0258*/ 	.word	0x000052f0


	//   ....[51]....
        /*025c*/ 	.word	0x000053c0


	//   ....[52]....
        /*0260*/ 	.word	0x000053e0


	//   ....[53]....
        /*0264*/ 	.word	0x000053f0


	//   ....[54]....
        /*0268*/ 	.word	0x00005400


	//   ....[55]....
        /*026c*/ 	.word	0x000054d0


	//   ....[56]....
        /*0270*/ 	.word	0x00005510


	//   ....[57]....
        /*0274*/ 	.word	0x00005550


	//   ....[58]....
        /*0278*/ 	.word	0x00005590


	//   ....[59]....
        /*027c*/ 	.word	0x000055d0


	//   ....[60]....
        /*0280*/ 	.word	0x00005610


	//   ....[61]....
        /*0284*/ 	.word	0x00005650


	//   ....[62]....
        /*0288*/ 	.word	0x00005ad0


	//   ....[63]....
        /*028c*/ 	.word	0x00005b10


	//   ....[64]....
        /*0290*/ 	.word	0x00005be0


	//   ....[65]....
        /*0294*/ 	.word	0x00006ed0


	//   ....[66]....
        /*0298*/ 	.word	0x00006f10


	//   ....[67]....
        /*029c*/ 	.word	0x00006f70


	//   ....[68]....
        /*02a0*/ 	.word	0x00006f90


	//   ....[69]....
        /*02a4*/ 	.word	0x00006fd0


	//   ....[70]....
        /*02a8*/ 	.word	0x00007010


	//   ....[71]....
        /*02ac*/ 	.word	0x00007180


	//   ....[72]....
        /*02b0*/ 	.word	0x000071c0


	//   ....[73]....
        /*02b4*/ 	.word	0x00007350


	//   ....[74]....
        /*02b8*/ 	.word	0x00007390


	//   ....[75]....
        /*02bc*/ 	.word	0x00007770


	//   ....[76]....
        /*02c0*/ 	.word	0x00007b60


	//   ....[77]....
        /*02c4*/ 	.word	0x00007ec0


	//   ....[78]....
        /*02c8*/ 	.word	0x00008000


	//   ....[79]....
        /*02cc*/ 	.word	0x00008050


	//   ....[80]....
        /*02d0*/ 	.word	0x000080a0


	//   ....[81]....
        /*02d4*/ 	.word	0x000080d0


	//   ....[82]....
        /*02d8*/ 	.word	0x000080f0


	//   ....[83]....
        /*02dc*/ 	.word	0x000081c0


	//   ....[84]....
        /*02e0*/ 	.word	0x00008200


	//   ....[85]....
        /*02e4*/ 	.word	0x00008250


	//   ....[86]....
        /*02e8*/ 	.word	0x00008280


	//   ....[87]....
        /*02ec*/ 	.word	0x000082a0


	//----- nvinfo : EIATTR_VRC_CTA_INIT_COUNT
	.align		4
.L_3503:
        /*02f0*/ 	.byte	0x02, 0x4a
	.zero		1
	.zero		1


	//----- nvinfo : EIATTR_EXIT_INSTR_OFFSETS
	.align		4
        /*02f4*/ 	.byte	0x04, 0x1c
        /*02f6*/ 	.short	(.L_3505 - .L_3504)


	//   ....[0]....
.L_3504:
        /*02f8*/ 	.word	0x00008340


	//   ....[1]....
        /*02fc*/ 	.word	0x000084b0


	//----- nvinfo : EIATTR_MAX_THREADS
	.align		4
.L_3505:
        /*0300*/ 	.byte	0x04, 0x05
        /*0302*/ 	.short	(.L_3507 - .L_3506)
.L_3506:
        /*0304*/ 	.word	0x00000020
        /*0308*/ 	.word	0x00000001
        /*030c*/ 	.word	0x00000001


	//----- nvinfo : EIATTR_CRS_STACK_SIZE
	.align		4
.L_3507:
        /*0310*/ 	.byte	0x04, 0x1e
        /*0312*/ 	.short	(.L_3509 - .L_3508)
.L_3508:
        /*0314*/ 	.word	0x00000000


	//----- nvinfo : EIATTR_CBANK_PARAM_SIZE
	.align		4
.L_3509:
        /*0318*/ 	.byte	0x03, 0x19
        /*031a*/ 	.short	0x01f0


	//----- nvinfo : EIATTR_PARAM_CBANK
	.align		4
        /*031c*/ 	.byte	0x04, 0x0a
        /*031e*/ 	.short	(.L_3511 - .L_3510)
	.align		4
.L_3510:
        /*0320*/ 	.word	index@(.nv.constant0._Z25selective_scan_bwd_kernelI32Selective_Scan_bwd_kernel_traitsILi32ELi8ELb1ELb1ELb1ELb1ELb1EN3c108BFloat16ENS1_7complexIfEEEEv12SSMParamsBwd)
        /*0324*/ 	.short	0x0380
        /*0326*/ 	.short	0x01f0


	//----- nvinfo : EIATTR_SW_WAR
	.align		4
.L_3511:
        /*0328*/ 	.byte	0x04, 0x36
        /*032a*/ 	.short	(.L_3513 - .L_3512)
.L_3512:
        /*032c*/ 	.word	0x00000008
.L_3513:


//--------------------- .nv.info._Z25selective_scan_bwd_kernelI32Selective_Scan_bwd_kernel_traitsILi32ELi4ELb0ELb0ELb0ELb0ELb0EN3c108BFloat16ENS1_7complexIfEEEEv12SSMParamsBwd --------------------------
	.section	.nv.info._Z25selective_scan_bwd_kernelI32Selective_Scan_bwd_kernel_traitsILi32ELi4ELb0ELb0ELb0ELb0ELb0EN3c108BFloat16ENS1_7complexIfEEEEv12SSMParamsBwd,"",@"SHT_CUDA_INFO"
	.sectionflags	@""
	.align	4


	//----- nvinfo : EIATTR_CUDA_API_VERSION
	.align		4
        /*0000*/ 	.byte	0x04, 0x37
        /*0002*/ 	.short	(.L_3515 - .L_3514)
.L_3514:
        /*0004*/ 	.word	0x00000082


	//----- nvinfo : EIATTR_KPARAM_INFO
	.align		4
.L_3515:
        /*0008*/ 	.byte	0x04, 0x17
        /*000a*/ 	.short	(.L_3517 - .L_3516)
.L_3516:
        /*000c*/ 	.word	0x00000000
        /*0010*/ 	.short	0x0000
        /*0012*/ 	.short	0x0000
        /*0014*/ 	.byte	0x00, 0xf0, 0xc1, 0x07


	//----- nvinfo : EIATTR_SPARSE_MMA_MASK
	.align		4
.L_3517:
        /*0018*/ 	.byte	0x03, 0x50
        /*001a*/ 	.short	0x0000


	//----- nvinfo : EIATTR_MAXREG_COUNT
	.align		4
        /*001c*/ 	.byte	0x03, 0x1b
        /*001e*/ 	.short	0x00ff


	//----- nvinfo : EIATTR_NUM_BARRIERS
	.align		4
        /*0020*/ 	.byte	0x02, 0x4c
        /*0022*/ 	.byte	0x01
	.zero		1


	//----- nvinfo : EIATTR_MERCURY_ISA_VERSION
	.align		4
        /*0024*/ 	.byte	0x03, 0x5f
        /*0026*/ 	.short	0x0101


	//----- nvinfo : EIATTR_COOP_GROUP_MASK_REGIDS
	.align		4
        /*0028*/ 	.byte	0x04, 0x29
        /*002a*/ 	.short	(.L_3519 - .L_3518)


	//   ....[0]....
.L_3518:
        /*002c*/ 	.word	0xffffffff


	//   ....[1]....
        /*0030*/ 	.word	0xffffffff


	//   ....[2]....
        /*0034*/ 	.word	0xffffffff


	//   ....[3]....
        /*0038*/ 	.word	0xffffffff


	//   ....[4]....
        /*003c*/ 	.word	0xffffffff


	//   ....[5]....
        /*0040*/ 	.word	0xffffffff


	//   ....[6]....
        /*0044*/ 	.word	0xffffffff


	//   ....[7]....
        /*0048*/ 	.word	0xffffffff


	//   ....[8]....
        /*004c*/ 	.word	0xffffffff


	//   ....[9]....
        /*0050*/ 	.word	0xffffffff


	//   ....[10]....
        /*0054*/ 	.word	0xffffffff


	//   ....[11]....
        /*0058*/ 	.word	0xffffffff


	//   ....[12]....
        /*005c*/ 	.word	0xffffffff


	//   ....[13]....
        /*0060*/ 	.word	0xffffffff


	//   ....[14]....
        /*0064*/ 	.word	0xffffffff


	//   ....[15]....
        /*0068*/ 	.word	0xffffffff


	//   ....[16]....
        /*006c*/ 	.word	0xffffffff


	//   ....[17]....
        /*0070*/ 	.word	0xffffffff


	//   ....[18]....
        /*0074*/ 	.word	0xffffffff


	//   ....[19]....
        /*0078*/ 	.word	0xffffffff


	//   ....[20]....
        /*007c*/ 	.word	0xffffffff


	//   ....[21]....
        /*0080*/ 	.word	0xffffffff


	//   ....[22]....
        /*0084*/ 	.word	0xffffffff


	//   ....[23]....
        /*0088*/ 	.word	0xffffffff


	//   ....[24]....
        /*008c*/ 	.word	0xffffffff


	//   ....[25]....
        /*0090*/ 	.word	0xffffffff


	//   ....[26]....
        /*0094*/ 	.word	0xffffffff


	//   ....[27]....
        /*0098*/ 	.word	0xffffffff


	//   ....[28]....
        /*009c*/ 	.word	0xffffffff


	//   ....[29]....
        /*00a0*/ 	.word	0xffffffff


	//   ....[30]....
        /*00a4*/ 	.word	0xffffffff


	//   ....[31]....
        /*00a8*/ 	.word	0xffffffff


	//   ....[32]....
        /*00ac*/ 	.word	0xffffffff


	//   ....[33]....
        /*00b0*/ 	.word	0xffffffff


	//   ....[34]....
        /*00b4*/ 	.word	0xffffffff


	//   ....[35]....
        /*00b8*/ 	.word	0xffffffff


	//   ....[36]....
        /*00bc*/ 	.word	0xffffffff


	//   ....[37]....
        /*00c0*/ 	.word	0xffffffff


	//   ....[38]....
        /*00c4*/ 	.word	0xffffffff


	//   ....[39]....
        /*00c8*/ 	.word	0xffffffff


	//   ....[40]....
        /*00cc*/ 	.word	0xffffffff


	//   ....[41]....
        /*00d0*/ 	.word	0xffffffff


	//   ....[42]....
        /*00d4*/ 	.word	0xffffffff


	//   ....[43]....
        /*00d8*/ 	.word	0xffffffff


	//   ....[44]....
        /*00dc*/ 	.word	0xffffffff


	//   ....[45]....
        /*00e0*/ 	.word	0xffffffff


	//   ....[46]....
        /*00e4*/ 	.word	0xffffffff


	//   ....[47]....
        /*00e8*/ 	.word	0xffffffff


	//   ....[48]....
        /*00ec*/ 	.word	0xffffffff


	//   ....[49]....
        /*00f0*/ 	.word	0xffffffff


	//   ....[50]....
        /*00f4*/ 	.word	0xffffffff


	//   ....[51]....
        /*00f8*/ 	.word	0xffffffff


	//   ....[52]....
        /*00fc*/ 	.word	0xffffffff


	//   ....[53]....
        /*0100*/ 	.word	0xffffffff


	//   ....[54]....
        /*0104*/ 	.word	0xffffffff


	//   ....[55]....
        /*0108*/ 	.word	0xffffffff


	//   ....[56]....
        /*010c*/ 	.word	0xffffffff


	//   ....[57]....
        /*0110*/ 	.word	0xffffffff


	//   ....[58]....
        /*0114*/ 	.word	0xffffffff


	//   ....[59]....
        /*0118*/ 	.word	0xffffffff


	//   ....[60]....
        /*011c*/ 	.word	0xffffffff


	//   ....[61]....
        /*0120*/ 	.word	0xffffffff


	//   ....[62]....
        /*0124*/ 	.word	0xffffffff


	//   ....[63]....
        /*0128*/ 	.word	0xffffffff


	//   ....[64]....
        /*012c*/ 	.word	0xffffffff


	//   ....[65]....
        /*0130*/ 	.word	0xffffffff


	//   ....[66]....
        /*0134*/ 	.word	0xffffffff


	//   ....[67]....
        /*0138*/ 	.word	0xffffffff


	//   ....[68]....
        /*013c*/ 	.word	0xffffffff


	//   ....[69]....
        /*0140*/ 	.word	0xffffffff


	//   ....[70]....
        /*0144*/ 	.word	0xffffffff


	//   ....[71]....
        /*0148*/ 	.word	0xffffffff


	//   ....[72]....
        /*014c*/ 	.word	0xffffffff


	//   ....[73]....
        /*0150*/ 	.word	0xffffffff


	//   ....[74]....
        /*0154*/ 	.word	0xffffffff


	//   ....[75]....
        /*0158*/ 	.word	0xffffffff


	//   ....[76]....
        /*015c*/ 	.word	0xffffffff


	//   ....[77]....
        /*0160*/ 	.word	0xffffffff


	//   ....[78]....
        /*0164*/ 	.word	0xffffffff


	//   ....[79]....
        /*0168*/ 	.word	0xffffffff


	//   ....[80]....
        /*016c*/ 	.word	0xffffffff


	//   ....[81]....
        /*0170*/ 	.word	0xffffffff


	//   ....[82]....
        /*0174*/ 	.word	0xffffffff


	//   ....[83]....
        /*0178*/ 	.word	0xffffffff


	//   ....[84]....
        /*017c*/ 	.word	0xffffffff


	//   ....[85]....
        /*0180*/ 	.word	0xffffffff


	//   ....[86]....
        /*0184*/ 	.word	0xffffffff


	//   ....[87]....
        /*0188*/ 	.word	0xffffffff


	//   ....[88]....
        /*018c*/ 	.word	0xffffffff


	//   ....[89]....
        /*0190*/ 	.word	0xffffffff


	//   ....[90]....
        /*0194*/ 	.word	0xffffffff


	//----- nvinfo : EIATTR_COOP_GROUP_INSTR_OFFSETS
	.align		4
.L_3519:
        /*0198*/ 	.byte	0x04, 0x28
        /*019a*/ 	.short	(.L_3521 - .L_3520)


	//   ....[0]....
.L_3520:
        /*019c*/ 	.word	0x000008f0


	//   ....[1]....
        /*01a0*/ 	.word	0x000009f0


	//   ....[2]....
        /*01a4*/ 	.word	0x00000b40


	//   ....[3]....
        /*01a8*/ 	.word	0x00001640


	//   ....[4]....
        /*01ac*/ 	.word	0x00001680


	//   ....[5]....
        /*01b0*/ 	.word	0x000016a0


	//   ....[6]....
        /*01b4*/ 	.word	0x000016b0


	//   ....[7]....
        /*01b8*/ 	.word	0x00001740


	//   ....[8]....
        /*01bc*/ 	.word	0x00001780


	//   ....[9]....
        /*01c0*/ 	.word	0x00001790


	//   ....[10]....
        /*01c4*/ 	.word	0x000017a0


	//   ....[11]....
        /*01c8*/ 	.word	0x00001830


	//   ....[12]....
        /*01cc*/ 	.word	0x00001870


	//   ....[13]....
        /*01d0*/ 	.word	0x00001880


	//   ....[14]....
        /*01d4*/ 	.word	0x00001890


	//   ....[15]....
        /*01d8*/ 	.word	0x00001930


	//   ....[16]....
        /*01dc*/ 	.word	0x00001960


	//   ....[17]....
        /*01e0*/ 	.word	0x00001970


	//   ....[18]....
        /*01e4*/ 	.word	0x00001980


	//   ....[19]....
        /*01e8*/ 	.word	0x00001a70


	//   ....[20]....
        /*01ec*/ 	.word	0x00001ab0


	//   ....[21]....
        /*01f0*/ 	.word	0x00001af0


	//   ....[22]....
        /*01f4*/ 	.word	0x00001b30


	//   ....[23]....
        /*01f8*/ 	.word	0x00001ca0


	//   ....[24]....
        /*01fc*/ 	.word	0x00001d00


	//   ....[25]....
        /*0200*/ 	.word	0x00001d40


	//   ....[26]....
        /*0204*/ 	.word	0x00001d50


	//   ....[27]....
        /*0208*/ 	.word	0x00001d60


	//   ....[28]....
        /*020c*/ 	.word	0x00001d70


	//   ....[29]....
        /*0210*/ 	.word	0x00001d80


	//   ....[30]....
        /*0214*/ 	.word	0x00001d90


	//   ....[31]....
        /*0218*/ 	.word	0x00001dc0


	//   ....[32]....
        /*021c*/ 	.word	0x00001dd0


	//   ....[33]....
        /*0220*/ 	.word	0x00001ec0


	//   ....[34]....
        /*0224*/ 	.word	0x00001ed0


	//   ....[35]....
        /*0228*/ 	.word	0x00001ee0


	//   ....[36]....
        /*022c*/ 	.word	0x00001ef0


	//   ....[37]....
        /*0230*/ 	.word	0x00001fc0


	//   ....[38]....
        /*0234*/ 	.word	0x00001fe0


	//   ....[39]....
        /*0238*/ 	.word	0x00001ff0


	//   ....[40]....
        /*023c*/ 	.word	0x00002000


	//   ....[41]....
        /*0240*/ 	.word	0x000020d0


	//   ....[42]....
        /*0244*/ 	.word	0x000020f0


	//   ....[43]....
        /*0248*/ 	.word	0x00002100


	//   ....[44]....
        /*024c*/ 	.word	0x00002110


	//   ....[45]....
        /*0250*/ 	.word	0x000021e0


	//   ....[46]....
        /*0254*/ 	.word	0x00002200


	//   ....[47]....
        /*0258*/ 	.word	0x00002210


	//   ....[48]....
        /*025c*/ 	.word	0x00002220


	//   ....[49]....
        /*0260*/ 	.word	0x000022f0


	//   ....[50]....
        /*0264*/ 	.word	0x00002330


	//   ....[51]....
        /*0268*/ 	.word	0x00002350


	//   ....[52]....
        /*026c*/ 	.word	0x00002360


	//   ....[53]....
        /*0270*/ 	.word	0x00002370


	//   ....[54]....
        /*0274*/ 	.word	0x00002380


	//   ....[55]....
        /*0278*/ 	.word	0x00002390


	//   ....[56]....
        /*027c*/ 	.word	0x000023b0


	//   ....[57]....
        /*0280*/ 	.word	0x000023d0


	//   ....[58]....
        /*0284*/ 	.word	0x00002400


	//   ....[59]....
        /*0288*/ 	.word	0x00002a80


	//   ....[60]....
        /*028c*/ 	.word	0x00002ac0


	//   ....[61]....
        /*0290*/ 	.word	0x00002ae0


	//   ....[62]....
        /*0294*/ 	.word	0x00002af0


	//   ....[63]....
        /*0298*/ 	.word	0x00002b30


	//   ....[64]....
        /*029c*/ 	.word	0x00002b60


	//   ....[65]....
        /*02a0*/ 	.word	0x00002b70


	//   ....[66]....
        /*02a4*/ 	.word	0x00002b80


	//   ....[67]....
        /*02a8*/ 	.word	0x00002bb0


	//   ....[68]....
        /*02ac*/ 	.word	0x00002bd0


	//   ....[69]....
        /*02b0*/ 	.word	0x00002c00


	//   ....[70]....
        /*02b4*/ 	.word	0x00002c30


	//   ....[71]....
        /*02b8*/ 	.word	0x00002d60


	//   ....[72]....
        /*02bc*/ 	.word	0x00002da0


	//   ....[73]....
        /*02c0*/ 	.word	0x00002de0


	//   ....[74]....
        /*02c4*/ 	.word	0x00002e10


	//   ....[75]....
        /*02c8*/ 	.word	0x00002e50


	//   ....[76]....
        /*02cc*/ 	.word	0x00002e70


	//   ....[77]....
        /*02d0*/ 	.word	0x00002e90


	//   ....[78]....
        /*02d4*/ 	.word	0x00002ea0


	//   ....[79]....
        /*02d8*/ 	.word	0x00003290


	//   ....[80]....
        /*02dc*/ 	.word	0x00003460


	//   ....[81]....
        /*02e0*/ 	.word	0x00003700


	//   ....[82]....
        /*02e4*/ 	.word	0x00003750


	//   ....[83]....
        /*02e8*/ 	.word	0x000037a0


	//   ....[84]....
        /*02ec*/ 	.word	0x000037d0


	//   ....[85]....
        /*02f0*/ 	.word	0x000037f0


	//   ....[86]....
        /*02f4*/ 	.word	0x000038c0


	//   ....[87]....
        /*02f8*/ 	.word	0x00003900


	//   ....[88]....
        /*02fc*/ 	.word	0x00003950


	//   ....[89]....
        /*0300*/ 	.word	0x00003980


	//   ....[90]....
        /*0304*/ 	.word	0x000039a0


	//----- nvinfo : EIATTR_VRC_CTA_INIT_COUNT
	.align		4
.L_3521:
        /*0308*/ 	.byte	0x02, 0x4a
	.zero		1
	.zero		1


	//----- nvinfo : EIATTR_EXIT_INSTR_OFFSETS
	.align		4
        /*030c*/ 	.byte	0x04, 0x1c
        /*030e*/ 	.short	(.L_3523 - .L_3522)


	//   ....[0]....
.L_3522:
        /*0310*/ 	.word	0x00003a40


	//   ....[1]....
        /*0314*/ 	.word	0x00003f60


	//----- nvinfo : EIATTR_MAX_THREADS
	.align		4
.L_3523:
        /*0318*/ 	.byte	0x04, 0x05
        /*031a*/ 	.short	(.L_3525 - .L_3524)
.L_3524:
        /*031c*/ 	.word	0x00000020
        /*0320*/ 	.word	0x00000001
        /*0324*/ 	.word	0x00000001


	//----- nvinfo : EIATTR_CRS_STACK_SIZE
	.align		4
.L_3525:
        /*0328*/ 	.byte	0x04, 0x1e
        /*032a*/ 	.short	(.L_3527 - .L_3526)
.L_3526:
        /*032c*/ 	.word	0x00000000


	//----- nvinfo : EIATTR_CBANK_PARAM_SIZE
	.align		4
.L_3527:
        /*0330*/ 	.byte	0x03, 0x19
        /*0332*/ 	.short	0x01f0


	//----- nvinfo : EIATTR_PARAM_CBANK
	.align		4
        /*0334*/ 	.byte	0x04, 0x0a
        /*0336*/ 	.short	(.L_3529 - .L_3528)
	.align		4
.L_3528:
        /*0338*/ 	.word	index@(.nv.constant0._Z25selective_scan_bwd_kernelI32Selective_Scan_bwd_kernel_traitsILi32ELi4ELb0ELb0ELb0ELb0ELb0EN3c108BFloat16ENS1_7complexIfEEEEv12SSMParamsBwd)
        /*033c*/ 	.short	0x0380
        /*033e*/ 	.short	0x01f0


	//----- nvinfo : EIATTR_SW_WAR
	.align		4
.L_3529:
        /*0340*/ 	.byte	0x04, 0x36
        /*0342*/ 	.short	(.L_3531 - .L_3530)
.L_3530:
        /*0344*/ 	.word	0x00000008
.L_3531:


//--------------------- .nv.info._Z25selective_scan_bwd_kernelI32Selective_Scan_bwd_kernel_traitsILi32ELi4ELb0ELb0ELb0ELb0ELb1EN3c108BFloat16ENS1_7complexIfEEEEv12SSMParamsBwd --------------------------
	.section	.nv.info._Z25selective_scan_bwd_kernelI32Selective_Scan_bwd_kernel_traitsILi32ELi4ELb0ELb0ELb0ELb0ELb1EN3c108BFloat16ENS1_7complexIfEEEEv12SSMParamsBwd,"",@"SHT_CUDA_INFO"
	.sectionflags	@""
	.align	4


	//----- nvinfo : EIATTR_CUDA_API_VERSION
	.align		4
        /*0000*/ 	.byte	0x04, 0x37
        /*0002*/ 	.short	(.L_3533 - .L_3532)
.L_3532:
        /*0004*/ 	.word	0x00000082


	//----- nvinfo : EIATTR_KPARAM_INFO
	.align		4
.L_3533:
        /*0008*/ 	.byte	0x04, 0x17
        /*000a*/ 	.short	(.L_3535 - .L_3534)
.L_3534:
        /*000c*/ 	.word	0x00000000
        /*0010*/ 	.short	0x0000
        /*0012*/ 	.short	0x0000
        /*0014*/ 	.byte	0x00, 0xf0, 0xc1, 0x07


	//----- nvinfo : EIATTR_SPARSE_MMA_MASK
	.align		4
.L_3535:
        /*0018*/ 	.byte	0x03, 0x50
        /*001a*/ 	.short	0x0000


	//----- nvinfo : EIATTR_MAXREG_COUNT
	.align		4
        /*001c*/ 	.byte	0x03, 0x1b
        /*001e*/ 	.short	0x00ff


	//----- nvinfo : EIATTR_NUM_BARRIERS
	.align		4
        /*0020*/ 	.byte	0x02, 0x4c
        /*0022*/ 	.byte	0x01
	.zero		1


	//----- nvinfo : EIATTR_MERCURY_ISA_VERSION
	.align		4
        /*0024*/ 	.byte	0x03, 0x5f
        /*0026*/ 	.short	0x0101


	//----- nvinfo : EIATTR_COOP_GROUP_MASK_REGIDS
	.align		4
        /*0028*/ 	.byte	0x04, 0x29
        /*002a*/ 	.short	(.L_3537 - .L_3536)


	//   ....[0]....
.L_3536:
        /*002c*/ 	.word	0xffffffff


	//   ....[1]....
        /*0030*/ 	.word	0xffffffff


	//   ....[2]....
        /*0034*/ 	.word	0xffffffff


	//   ....[3]....
        /*0038*/ 	.word	0xffffffff


	//   ....[4]....
        /*003c*/ 	.word	0xffffffff


	//   ....[5]....
        /*0040*/ 	.word	0xffffffff


	//   ....[6]....
        /*0044*/ 	.word	0xffffffff


	//   ....[7]....
        /*0048*/ 	.word	0xffffffff


	//   ....[8]....
        /*004c*/ 	.word	0xffffffff


	//   ....[9]....
        /*0050*/ 	.word	0xffffffff


	//   ....[10]....
        /*0054*/ 	.word	0xffffffff


	//   ....[11]....
        /*0058*/ 	.word	0xffffffff


	//   ....[12]....
        /*005c*/ 	.word	0xffffffff


	//   ....[13]....
        /*0060*/ 	.word	0xffffffff


	//   ....[14]....
        /*0064*/ 	.word	0xffffffff


	//   ....[15]....
        /*0068*/ 	.word	0xffffffff


	//   ....[16]....
        /*006c*/ 	.word	0xffffffff


	//   ....[17]....
        /*0070*/ 	.word	0xffffffff


	//   ....[18]....
        /*0074*/ 	.word	0xffffffff


	//   ....[19]....
        /*0078*/ 	.word	0xffffffff


	//   ....[20]....
        /*007c*/ 	.word	0xffffffff


	//   ....[21]....
        /*0080*/ 	.word	0xffffffff


	//   ....[22]....
        /*0084*/ 	.word	0xffffffff


	//   ....[23]....
        /*0088*/ 	.word	0xffffffff


	//   ....[24]....
        /*008c*/ 	.word	0xffffffff


	//   ....[25]....
        /*0090*/ 	.word	0xffffffff


	//   ....[26]....
        /*0094*/ 	.word	0xffffffff


	//   ....[27]....
        /*0098*/ 	.word	0xffffffff


	//   ....[28]....
        /*009c*/ 	.word	0xffffffff


	//   ....[29]....
        /*00a0*/ 	.word	0xffffffff


	//   ....[30]....
        /*00a4*/ 	.word	0xffffffff


	//   ....[31]....
        /*00a8*/ 	.word	0xffffffff


	//   ....[32]....
        /*00ac*/ 	.word	0xffffffff


	//   ....[33]....
        /*00b0*/ 	.word	0xffffffff


	//   ....[34]....
        /*00b4*/ 	.word	0xffffffff


	//   ....[35]....
        /*00b8*/ 	.word	0xffffffff


	//   ....[36]....
        /*00bc*/ 	.word	0xffffffff


	//   ....[37]....
        /*00c0*/ 	.word	0xffffffff


	//   ....[38]....
        /*00c4*/ 	.word	0xffffffff


	//   ....[39]....
        /*00c8*/ 	.word	0xffffffff


	//   ....[40]....
        /*00cc*/ 	.word	0xffffffff


	//   ....[41]....
        /*00d0*/ 	.word	0xffffffff


	//   ....[42]....
        /*00d4*/ 	.word	0xffffffff


	//   ....[43]....
        /*00d8*/ 	.word	0xffffffff


	//   ....[44]....
        /*00dc*/ 	.word	0xffffffff


	//   ....[45]....
        /*00e0*/ 	.word	0xffffffff


	//   ....[46]....
        /*00e4*/ 	.word	0xffffffff


	//   ....[47]....
        /*00e8*/ 	.word	0xffffffff


	//   ....[48]....
        /*00ec*/ 	.word	0xffffffff


	//   ....[49]....
        /*00f0*/ 	.word	0xffffffff


	//   ....[50]....
        /*00f4*/ 	.word	0xffffffff


	//   ....[51]....
        /*00f8*/ 	.word	0xffffffff


	//   ....[52]....
        /*00fc*/ 	.word	0xffffffff


	//   ....[53]....
        /*0100*/ 	.word	0xffffffff


	//   ....[54]....
        /*0104*/ 	.word	0xffffffff


	//   ....[55]....
        /*0108*/ 	.word	0xffffffff


	//   ....[56]....
        /*010c*/ 	.word	0xffffffff


	//   ....[57]....
        /*0110*/ 	.word	0xffffffff


	//   ....[58]....
        /*0114*/ 	.word	0xffffffff


	//   ....[59]....
        /*0118*/ 	.word	0xffffffff


	//   ....[60]....
        /*011c*/ 	.word	0xffffffff


	//   ....[61]....
        /*0120*/ 	.word	0xffffffff


	//   ....[62]....
        /*0124*/ 	.word	0xffffffff


	//   ....[63]....
        /*0128*/ 	.word	0xffffffff


	//   ....[64]....
        /*012c*/ 	.word	0xffffffff


	//   ....[65]....
        /*0130*/ 	.word	0xffffffff


	//   ....[66]....
        /*0134*/ 	.word	0xffffffff


	//   ....[67]....
        /*0138*/ 	.word	0xffffffff


	//   ....[68]....
        /*013c*/ 	.word	0xffffffff


	//   ....[69]....
        /*0140*/ 	.word	0xffffffff


	//   ....[70]....
        /*0144*/ 	.word	0xffffffff


	//   ....[71]....
        /*0148*/ 	.word	0xffffffff


	//   ....[72]....
        /*014c*/ 	.word	0xffffffff


	//   ....[73]....
        /*0150*/ 	.word	0xffffffff


	//   ....[74]....
        /*0154*/ 	.word	0xffffffff


	//   ....[75]....
        /*0158*/ 	.word	0xffffffff


	//   ....[76]....
        /*015c*/ 	.word	0xffffffff


	//   ....[77]....
        /*0160*/ 	.word	0xffffffff


	//   ....[78]....
        /*0164*/ 	.word	0xffffffff


	//   ....[79]....
        /*0168*/ 	.word	0xffffffff


	//   ....[80]....
        /*016c*/ 	.word	0xffffffff


	//   ....[81]....
        /*0170*/ 	.word	0xffffffff


	//   ....[82]....
        /*0174*/ 	.word	0xffffffff


	//   ....[83]....
        /*0178*/ 	.word	0xffffffff


	//   ....[84]....
        /*017c*/ 	.word	0xffffffff


	//   ....[85]....
        /*0180*/ 	.word	0xffffffff


	//   ....[86]....
        /*0184*/ 	.word	0xffffffff


	//   ....[87]....
        /*0188*/ 	.word	0xffffffff


	//   ....[88]....
        /*018c*/ 	.word	0xffffffff


	//   ....[89]....
        /*0190*/ 	.word	0xffffffff


	//   ....[90]....
        /*0194*/ 	.word	0xffffffff


	//   ....[91]....
        /*0198*/ 	.word	0xffffffff


	//   ....[92]....
        /*019c*/ 	.word	0xffffffff


	//   ....[93]....
        /*01a0*/ 	.word	0xffffffff


	//   ....[94]....
        /*01a4*/ 	.word	0xffffffff


	//----- nvinfo : EIATTR_COOP_GROUP_INSTR_OFFSETS
	.align		4
.L_3537:
        /*01a8*/ 	.byte	0x04, 0x28
        /*01aa*/ 	.short	(.L_3539 - .L_3538)


	//   ....[0]....
.L_3538:
        /*01ac*/ 	.word	0x00000970


	//   ....[1]....
        /*01b0*/ 	.word	0x00000a70


	//   ....[2]....
        /*01b4*/ 	.word	0x00000bf0


	//   ....[3]....
        /*01b8*/ 	.word	0x00000d80


	//   ....[4]....
        /*01bc*/ 	.word	0x00001000


	//   ....[5]....
        /*01c0*/ 	.word	0x00001230


	//   ....[6]....
        /*01c4*/ 	.word	0x000014d0


	//   ....[7]....
        /*01c8*/ 	.word	0x00002160


	//   ....[8]....
        /*01cc*/ 	.word	0x000021a0


	//   ....[9]....
        /*01d0*/ 	.word	0x000021c0


	//   ....[10]....
        /*01d4*/ 	.word	0x000021d0


	//   ....[11]....
        /*01d8*/ 	.word	0x00002260


	//   ....[12]....
        /*01dc*/ 	.word	0x000022a0


	//   ....[13]....
        /*01e0*/ 	.word	0x000022b0


	//   ....[14]....
        /*01e4*/ 	.word	0x000022c0


	//   ....[15]....
        /*01e8*/ 	.word	0x00002350


	//   ....[16]....
        /*01ec*/ 	.word	0x00002390


	//   ....[17]....
        /*01f0*/ 	.word	0x000023a0


	//   ....[18]....
        /*01f4*/ 	.word	0x000023b0


	//   ....[19]....
        /*01f8*/ 	.word	0x00002450


	//   ....[20]....
        /*01fc*/ 	.word	0x00002480


	//   ....[21]....
        /*0200*/ 	.word	0x00002490


	//   ....[22]....
        /*0204*/ 	.word	0x000024a0


	//   ....[23]....
        /*0208*/ 	.word	0x00002590


	//   ....[24]....
        /*020c*/ 	.word	0x000025d0


	//   ....[25]....
        /*0210*/ 	.word	0x00002610


	//   ....[26]....
        /*0214*/ 	.word	0x00002650


	//   ....[27]....
        /*0218*/ 	.word	0x000027c0


	//   ....[28]....
        /*021c*/ 	.word	0x00002820


	//   ....[29]....
        /*0220*/ 	.word	0x00002860


	//   ....[30]....
        /*0224*/ 	.word	0x00002870


	//   ....[31]....
        /*0228*/ 	.word	0x00002880


	//   ....[32]....
        /*022c*/ 	.word	0x00002890


	//   ....[33]....
        /*0230*/ 	.word	0x000028a0


	//   ....[34]....
        /*0234*/ 	.word	0x000028b0


	//   ....[35]....
        /*0238*/ 	.word	0x000028e0


	//   ....[36]....
        /*023c*/ 	.word	0x000028f0


	//   ....[37]....
        /*0240*/ 	.word	0x000029e0


	//   ....[38]....
        /*0244*/ 	.word	0x000029f0


	//   ....[39]....
        /*0248*/ 	.word	0x00002a00


	//   ....[40]....
        /*024c*/ 	.word	0x00002a10


	//   ....[41]....
        /*0250*/ 	.word	0x00002ae0


	//   ....[42]....
        /*0254*/ 	.word	0x00002b00


	//   ....[43]....
        /*0258*/ 	.word	0x00002b10


	//   ....[44]....
        /*025c*/ 	.word	0x00002b20


	//   ....[45]....
        /*0260*/ 	.word	0x00002bf0


	//   ....[46]....
        /*0264*/ 	.word	0x00002c10


	//   ....[47]....
        /*0268*/ 	.word	0x00002c20


	//   ....[48]....
        /*026c*/ 	.word	0x00002c30


	//   ....[49]....
        /*0270*/ 	.word	0x00002d00


	//   ....[50]....
        /*0274*/ 	.word	0x00002d20


	//   ....[51]....
        /*0278*/ 	.word	0x00002d30


	//   ....[52]....
        /*027c*/ 	.word	0x00002d40


	//   ....[53]....
        /*0280*/ 	.word	0x00002e10


	//   ....[54]....
        /*0284*/ 	.word	0x00002e50


	//   ....[55]....
        /*0288*/ 	.word	0x00002e70


	//   ....[56]....
        /*028c*/ 	.word	0x00002e80


	//   ....[57]....
        /*0290*/ 	.word	0x00002e90


	//   ....[58]....
        /*0294*/ 	.word	0x00002ea0


	//   ....[59]....
        /*0298*/ 	.word	0x00002eb0


	//   ....[60]....
        /*029c*/ 	.word	0x00002ed0


	//   ....[61]....
        /*02a0*/ 	.word	0x00002ef0


	//   ....[62]....
        /*02a4*/ 	.word	0x00002f20


	//   ....[63]....
        /*02a8*/ 	.word	0x00003570


	//   ....[64]....
        /*02ac*/ 	.word	0x000035b0


	//   ....[65]....
        /*02b0*/ 	.word	0x000035f0


	//   ....[66]....
        /*02b4*/ 	.word	0x00003610


	//   ....[67]....
        /*02b8*/ 	.word	0x00003650


	//   ....[68]....
        /*02bc*/ 	.word	0x00003680


	//   ....[69]....
        /*02c0*/ 	.word	0x00003690


	//   ....[70]....
        /*02c4*/ 	.word	0x000036a0


	//   ....[71]....
        /*02c8*/ 	.word	0x000036d0


	//   ....[72]....
        /*02cc*/ 	.word	0x000036f0


	//   ....[73]....
        /*02d0*/ 	.word	0x00003720


	//   ....[74]....
        /*02d4*/ 	.word	0x00003750


	//   ....[75]....
        /*02d8*/ 	.word	0x00003870


	//   ....[76]....
        /*02dc*/ 	.word	0x000038b0


	//   ....[77]....
        /*02e0*/ 	.word	0x000038f0


	//   ....[78]....
        /*02e4*/ 	.word	0x00003930


	//   ....[79]....
        /*02e8*/ 	.word	0x00003970


	//   ....[80]....
        /*02ec*/ 	.word	0x00003990


	//   ....[81]....
        /*02f0*/ 	.word	0x000039b0


	//   ....[82]....
        /*02f4*/ 	.word	0x000039c0


	//   ....[83]....
        /*02f8*/ 	.word	0x00003da0


	//   ....[84]....
        /*02fc*/ 	.word	0x00003f70


	//   ....[85]....
        /*0300*/ 	.word	0x00004210


	//   ....[86]....
        /*0304*/ 	.word	0x00004260


	//   ....[87]....
        /*0308*/ 	.word	0x000042b0


	//   ....[88]....
        /*030c*/ 	.word	0x000042e0


	//   ....[89]....
        /*0310*/ 	.word	0x00004300


	//   ....[90]....
        /*0314*/ 	.word	0x000043d0


	//   ....[91]....
        /*0318*/ 	.word	0x00004410


	//   ....[92]....
        /*031c*/ 	.word	0x00004460


	//   ....[93]....
        /*0320*/ 	.word	0x00004490


	//   ....[94]....
        /*0324*/ 	.word	0x000044b0


	//----- nvinfo : EIATTR_VRC_CTA_INIT_COUNT
	.align		4
.L_3539:
        /*0328*/ 	.byte	0x02, 0x4a
	.zero		1
	.zero		1


	//----- nvinfo : EIATTR_EXIT_INSTR_OFFSETS
	.align		4
        /*032c*/ 	.byte	0x04, 0x1c
        /*032e*/ 	.short	(.L_3541 - .L_3540)


	//   ....[0]....
.L_3540:
        /*0330*/ 	.word	0x00004550


	//   ....[1]....
        /*0334*/ 	.word	0x00004a70


	//----- nvinfo : EIATTR_MAX_THREADS
	.align		4
.L_3541:
        /*0338*/ 	.byte	0x04, 0x05
        /*033a*/ 	.short	(.L_3543 - .L_3542)
.L_3542:
        /*033c*/ 	.word	0x00000020
        /*0340*/ 	.word	0x00000001
        /*0344*/ 	.word	0x00000001


	//----- nvinfo : EIATTR_CRS_STACK_SIZE
	.align		4
.L_3543:
        /*0348*/ 	.byte	0x04, 0x1e
        /*034a*/ 	.short	(.L_3545 - .L_3544)
.L_3544:
        /*034c*/ 	.word	0x00000000


	//----- nvinfo : EIATTR_CBANK_PARAM_SIZE
	.align		4
.L_3545:
        /*0350*/ 	.byte	0x03, 0x19
        /*0352*/ 	.short	0x01f0


	//----- nvinfo : EIATTR_PARAM_CBANK
	.align		4
        /*0354*/ 	.byte	0x04, 0x0a
        /*0356*/ 	.short	(.L_3547 - .L_3546)
	.align		4
.L_3546:
        /*0358*/ 	.word	index@(.nv.constant0._Z25selective_scan_bwd_kernelI32Selective_Scan_bwd_kernel_traitsILi32ELi4ELb0ELb0ELb0ELb0ELb1EN3c108BFloat16ENS1_7complexIfEEEEv12SSMParamsBwd)
        /*035c*/ 	.short	0x0380
        /*035e*/ 	.short	0x01f0


	//----- nvinfo : EIATTR_SW_WAR
	.align		4
.L_3547:
        /*0360*/ 	.byte	0x04, 0x36
        /*0362*/ 	.short	(.L_3549 - .L_3548)
.L_3548:
        /*0364*/ 	.word	0x00000008
.L_3549:


//--------------------- .nv.info._Z25selective_scan_bwd_kernelI32Selective_Scan_bwd_kernel_traitsILi32ELi4ELb0ELb0ELb0ELb1ELb0EN3c108BFloat16ENS1_7complexIfEEEEv12SSMParamsBwd --------------------------
	.section	.nv.info._Z25selective_scan_bwd_kernelI32Selective_Scan_bwd_kernel_traitsILi32ELi4ELb0ELb0ELb0ELb1ELb0EN3c108BFloat16ENS1_7complexIfEEEEv12SSMParamsBwd,"",@"SHT_CUDA_INFO"
	.sectionflags	@""
	.align	4


	//----- nvinfo : EIATTR_CUDA_API_VERSION
	.align		4
        /*0000*/ 	.byte	0x04, 0x37
        /*0002*/ 	.short	(.L_3551 - .L_3550)
.L_3550:
        /*0004*/ 	.word	0x00000082


	//----- nvinfo : EIATTR_KPARAM_INFO
	.align		4
.L_3551:
        /*0008*/ 	.byte	0x04, 0x17
        /*000a*/ 	.short	(.L_3553 - .L_3552)
.L_3552:
        /*000c*/ 	.word	0x00000000
        /*0010*/ 	.short	0x0000
        /*0012*/ 	.short	0x0000
        /*0014*/ 	.byte	0x00, 0xf0, 0xc1, 0x07


	//----- nvinfo : EIATTR_SPARSE_MMA_MASK
	.align		4
.L_3553:
        /*0018*/ 	.byte	0x03, 0x50
        /*001a*/ 	.short	0x0000


	//----- nvinfo : EIATTR_MAXREG_COUNT
	.align		4
        /*001c*/ 	.byte	0x03, 0x1b
        /*001e*/ 	.short	0x00ff


	//----- nvinfo : EIATTR_NUM_BARRIERS
	.align		4
        /*0020*/ 	.byte	0x02, 0x4c
        /*0022*/ 	.byte	0x01
	.zero		1


	//----- nvinfo : EIATTR_MERCURY_ISA_VERSION
	.align		4
        /*0024*/ 	.byte	0x03, 0x5f
        /*0026*/ 	.short	0x0101


	//----- nvinfo : EIATTR_COOP_GROUP_MASK_REGIDS
	.align		4
        /*0028*/ 	.byte	0x04, 0x29
        /*002a*/ 	.short	(.L_3555 - .L_3554)


	//   ....[0]....
.L_3554:
        /*002c*/ 	.word	0xffffffff


	//   ....[1]....
        /*0030*/ 	.word	0xffffffff


	//   ....[2]....
        /*0034*/ 	.word	0xffffffff


	//   ....[3]....
        /*0038*/ 	.word	0xffffffff


	//   ....[4]....
        /*003c*/ 	.word	0xffffffff


	//   ....[5]....
        /*0040*/ 	.word	0xffffffff


	//   ....[6]....
        /*0044*/ 	.word	0xffffffff


	//   ....[7]....
        /*0048*/ 	.word	0xffffffff


	//   ....[8]....
        /*004c*/ 	.word	0xffffffff


	//   ....[9]....
        /*0050*/ 	.word	0xffffffff


	//   ....[10]....
        /*0054*/ 	.word	0xffffffff


	//   ....[11]....
        /*0058*/ 	.word	0xffffffff


	//   ....[12]....
        /*005c*/ 	.word	0xffffffff


	//   ....[13]....
        /*0060*/ 	.word	0xffffffff


	//   ....[14]....
        /*0064*/ 	.word	0xffffffff


	//   ....[15]....
        /*0068*/ 	.word	0xffffffff


	//   ....[16]....
        /*006c*/ 	.word	0xffffffff


	//   ....[17]....
        /*0070*/ 	.word	0xffffffff


	//   ....[18]....
        /*0074*/ 	.word	0xffffffff


	//   ....[19]....
        /*0078*/ 	.word	0xffffffff


	//   ....[20]....
        /*007c*/ 	.word	0xffffffff


	//   ....[21]....
        /*0080*/ 	.word	0xffffffff


	//   ....[22]....
        /*0084*/ 	.word	0xffffffff


	//   ....[23]....
        /*0088*/ 	.word	0xffffffff


	//   ....[24]....
        /*008c*/ 	.word	0xffffffff


	//   ....[25]....
        /*0090*/ 	.word	0xffffffff


	//   ....[26]....
        /*0094*/ 	.word	0xffffffff


	//   ....[27]....
        /*0098*/ 	.word	0xffffffff


	//   ....[28]....
        /*009c*/ 	.word	0xffffffff


	//   ....[29]....
        /*00a0*/ 	.word	0xffffffff


	//   ....[30]....
        /*00a4*/ 	.word	0xffffffff


	//   ....[31]....
        /*00a8*/ 	.word	0xffffffff


	//   ....[32]....
        /*00ac*/ 	.word	0xffffffff


	//   ....[33]....
        /*00b0*/ 	.word	0xffffffff


	//   ....[34]....
        /*00b4*/ 	.word	0xffffffff


	//   ....[35]....
        /*00b8*/ 	.word	0xffffffff


	//   ....[36]....
        /*00bc*/ 	.word	0xffffffff


	//   ....[37]....
        /*00c0*/ 	.word	0xffffffff


	//   ....[38]....
        /*00c4*/ 	.word	0xffffffff


	//   ....[39]....
        /*00c8*/ 	.word	0xffffffff


	//   ....[40]....
        /*00cc*/ 	.word	0xffffffff


	//   ....[41]....
        /*00d0*/ 	.word	0xffffffff


	//   ....[42]....
        /*00d4*/ 	.word	0xffffffff


	//   ....[43]....
        /*00d8*/ 	.word	0xffffffff


	//   ....[44]....
        /*00dc*/ 	.word	0xffffffff


	//   ....[45]....
        /*00e0*/ 	.word	0xffffffff


	//   ....[46]....
        /*00e4*/ 	.word	0xffffffff


	//   ....[47]....
        /*00e8*/ 	.word	0xffffffff


	//   ....[48]....
        /*00ec*/ 	.word	0xffffffff


	//   ....[49]....
        /*00f0*/ 	.word	0xffffffff


	//   ....[50]....
        /*00f4*/ 	.word	0xffffffff


	//   ....[51]....
        /*00f8*/ 	.word	0xffffffff


	//   ....[52]....
        /*00fc*/ 	.word	0xffffffff


	//   ....[53]....
        /*0100*/ 	.word	0xffffffff


	//   ....[54]....
        /*0104*/ 	.word	0xffffffff


	//   ....[55]....
        /*0108*/ 	.word	0xffffffff


	//   ....[56]....
        /*010c*/ 	.word	0xffffffff


	//   ....[57]....
        /*0110*/ 	.word	0xffffffff


	//   ....[58]....
        /*0114*/ 	.word	0xffffffff


	//   ....[59]....
        /*0118*/ 	.word	0xffffffff


	//   ....[60]....
        /*011c*/ 	.word	0xffffffff


	//   ....[61]....
        /*0120*/ 	.word	0xffffffff


	//   ....[62]....
        /*0124*/ 	.word	0xffffffff


	//   ....[63]....
        /*0128*/ 	.word	0xffffffff


	//   ....[64]....
        /*012c*/ 	.word	0xffffffff


	//   ....[65]....
        /*0130*/ 	.word	0xffffffff


	//   ....[66]....
        /*0134*/ 	.word	0xffffffff


	//   ....[67]....
        /*0138*/ 	.word	0xffffffff


	//   ....[68]....
        /*013c*/ 	.word	0xffffffff


	//   ....[69]....
        /*0140*/ 	.word	0xffffffff


	//   ....[70]....
        /*0144*/ 	.word	0xffffffff


	//   ....[71]....
        /*0148*/ 	.word	0xffffffff


	//   ....[72]....
        /*014c*/ 	.word	0xffffffff


	//   ....[73]....
        /*0150*/ 	.word	0xffffffff


	//   ....[74]....
        /*0154*/ 	.word	0xffffffff


	//   ....[75]....
        /*0158*/ 	.word	0xffffffff


	//   ....[76]....
        /*015c*/ 	.word	0xffffffff


	//   ....[77]....
        /*0160*/ 	.word	0xffffffff


	//   ....[78]....
        /*0164*/ 	.word	0xffffffff


	//   ....[79]....
        /*0168*/ 	.word	0xffffffff


	//   ....[80]....
        /*016c*/ 	.word	0xffffffff


	//   ....[81]....
        /*0170*/ 	.word	0xffffffff


	//   ....[82]....
        /*0174*/ 	.word	0xffffffff


	//   ....[83]....
        /*0178*/ 	.word	0xffffffff


	//   ....[84]....
        /*017c*/ 	.word	0xffffffff


	//   ....[85]....
        /*0180*/ 	.word	0xffffffff


	//   ....[86]....
        /*0184*/ 	.word	0xffffffff


	//   ....[87]....
        /*0188*/ 	.word	0xffffffff


	//   ....[88]....
        /*018c*/ 	.word	0xffffffff


	//   ....[89]....
        /*0190*/ 	.word	0xffffffff


	//   ....[90]....
        /*0194*/ 	.word	0xffffffff


	//   ....[91]....
        /*0198*/ 	.word	0xffffffff


	//----- nvinfo : EIATTR_COOP_GROUP_INSTR_OFFSETS
	.align		4
.L_3555:
        /*019c*/ 	.byte	0x04, 0x28
        /*019e*/ 	.short	(.L_3557 - .L_3556)


	//   ....[0]....
.L_3556:
        /*01a0*/ 	.word	0x000008b0


	//   ....[1]....
        /*01a4*/ 	.word	0x000009c0


	//   ....[2]....
        /*01a8*/ 	.word	0x00000ba0


	//   ....[3]....
        /*01ac*/ 	.word	0x00001ea0


	//   ....[4]....
        /*01b0*/ 	.word	0x00001ed0


	//   ....[5]....
        /*01b4*/ 	.word	0x00001f10


	//   ....[6]....
        /*01b8*/ 	.word	0x00001f20


	//   ....[7]....
        /*01bc*/ 	.word	0x00001fa0


	//   ....[8]....
        /*01c0*/ 	.word	0x00001fd0


	//   ....[9]....
        /*01c4*/ 	.word	0x00002000


	//   ....[10]....
        /*01c8*/ 	.word	0x00002010


	//   ....[11]....
        /*01cc*/ 	.word	0x000020a0


	//   ....[12]....
        /*01d0*/ 	.word	0x000020e0


	//   ....[13]....
        /*01d4*/ 	.word	0x000020f0


	//   ....[14]....
        /*01d8*/ 	.word	0x00002100


	//   ....[15]....
        /*01dc*/ 	.word	0x00002190


	//   ....[16]....
        /*01e0*/ 	.word	0x000021d0


	//   ....[17]....
        /*01e4*/ 	.word	0x000021e0


	//   ....[18]....
        /*01e8*/ 	.word	0x000021f0


	//   ....[19]....
        /*01ec*/ 	.word	0x00002300


	//   ....[20]....
        /*01f0*/ 	.word	0x00002340


	//   ....[21]....
        /*01f4*/ 	.word	0x00002380


	//   ....[22]....
        /*01f8*/ 	.word	0x000023c0


	//   ....[23]....
        /*01fc*/ 	.word	0x00002570


	//   ....[24]....
        /*0200*/ 	.word	0x000025a0


	//   ....[25]....
        /*0204*/ 	.word	0x000025b0


	//   ....[26]....
        /*0208*/ 	.word	0x000025c0


	//   ....[27]....
        /*020c*/ 	.word	0x000025d0


	//   ....[28]....
        /*0210*/ 	.word	0x000025e0


	//   ....[29]....
        /*0214*/ 	.word	0x00002600


	//   ....[30]....
        /*0218*/ 	.word	0x00002620


	//   ....[31]....
        /*021c*/ 	.word	0x00002630


	//   ....[32]....
        /*0220*/ 	.word	0x00002640


	//   ....[33]....
        /*0224*/ 	.word	0x00002730


	//   ....[34]....
        /*0228*/ 	.word	0x00002740


	//   ....[35]....
        /*022c*/ 	.word	0x00002750


	//   ....[36]....
        /*0230*/ 	.word	0x00002760


	//   ....[37]....
        /*0234*/ 	.word	0x00002830


	//   ....[38]....
        /*0238*/ 	.word	0x00002850


	//   ....[39]....
        /*023c*/ 	.word	0x00002860


	//   ....[40]....
        /*0240*/ 	.word	0x00002870


	//   ....[41]....
        /*0244*/ 	.word	0x00002940


	//   ....[42]....
        /*0248*/ 	.word	0x00002960


	//   ....[43]....
        /*024c*/ 	.word	0x00002970


	//   ....[44]....
        /*0250*/ 	.word	0x00002980


	//   ....[45]....
        /*0254*/ 	.word	0x00002a50


	//   ....[46]....
        /*0258*/ 	.word	0x00002a70


	//   ....[47]....
        /*025c*/ 	.word	0x00002a80


	//   ....[48]....
        /*0260*/ 	.word	0x00002a90


	//   ....[49]....
        /*0264*/ 	.word	0x00002b60


	//   ....[50]....
        /*0268*/ 	.word	0x00002ba0


	//   ....[51]....
        /*026c*/ 	.word	0x00002bc0


	//   ....[52]....
        /*0270*/ 	.word	0x00002bd0


	//   ....[53]....
        /*0274*/ 	.word	0x00002be0


	//   ....[54]....
        /*0278*/ 	.word	0x00002bf0


	//   ....[55]....
        /*027c*/ 	.word	0x00002c00


	//   ....[56]....
        /*0280*/ 	.word	0x00002c20


	//   ....[57]....
        /*0284*/ 	.word	0x00002c40


	//   ....[58]....
        /*0288*/ 	.word	0x000032a0


	//   ....[59]....
        /*028c*/ 	.word	0x00003300


	//   ....[60]....
        /*0290*/ 	.word	0x00003340


	//   ....[61]....
        /*0294*/ 	.word	0x00003350


	//   ....[62]....
        /*0298*/ 	.word	0x00003370


	//   ....[63]....
        /*029c*/ 	.word	0x000033a0


	//   ....[64]....
        /*02a0*/ 	.word	0x000033c0


	//   ....[65]....
        /*02a4*/ 	.word	0x000033e0


	//   ....[66]....
        /*02a8*/ 	.word	0x00003400


	//   ....[67]....
        /*02ac*/ 	.word	0x00003420


	//   ....[68]....
        /*02b0*/ 	.word	0x00003450


	//   ....[69]....
        /*02b4*/ 	.word	0x00003480


	//   ....[70]....
        /*02b8*/ 	.word	0x000034a0


	//   ....[71]....
        /*02bc*/ 	.word	0x00003530


	//   ....[72]....
        /*02c0*/ 	.word	0x00003570


	//   ....[73]....
        /*02c4*/ 	.word	0x000035b0


	//   ....[74]....
        /*02c8*/ 	.word	0x000035f0


	//   ....[75]....
        /*02cc*/ 	.word	0x000036b0


	//   ....[76]....
        /*02d0*/ 	.word	0x000036d0


	//   ....[77]....
        /*02d4*/ 	.word	0x00003700


	//   ....[78]....
        /*02d8*/ 	.word	0x00003710


	//   ....[79]....
        /*02dc*/ 	.word	0x00003b80


	//   ....[80]....
        /*02e0*/ 	.word	0x00003bc0


	//   ....[81]....
        /*02e4*/ 	.word	0x00004010


	//   ....[82]....
        /*02e8*/ 	.word	0x000042b0


	//   ....[83]....
        /*02ec*/ 	.word	0x00004300


	//   ....[84]....
        /*02f0*/ 	.word	0x00004350


	//   ....[85]....
        /*02f4*/ 	.word	0x00004380


	//   ....[86]....
        /*02f8*/ 	.word	0x000043a0


	//   ....[87]....
        /*02fc*/ 	.word	0x00004470


	//   ....[88]....
        /*0300*/ 	.word	0x000044b0


	//   ....[89]....
        /*0304*/ 	.word	0x00004500


	//   ....[90]....
        /*0308*/ 	.word	0x00004530


	//   ....[91]....
        /*030c*/ 	.word	0x00004550


	//----- nvinfo : EIATTR_VRC_CTA_INIT_COUNT
	.align		4
.L_3557:
        /*0310*/ 	.byte	0x02, 0x4a
	.zero		1
	.zero		1


	//----- nvinfo : EIATTR_EXIT_INSTR_OFFSETS
	.align		4
        /*0314*/ 	.byte	0x04, 0x1c
        /*0316*/ 	.short	(.L_3559 - .L_3558)


	//   ....[0]....
.L_3558:
        /*0318*/ 	.word	0x000045f0


	//   ....[1]....
        /*031c*/ 	.word	0x00004b10


	//----- nvinfo : EIATTR_MAX_THREADS
	.align		4
.L_3559:
        /*0320*/ 	.byte	0x04, 0x05
        /*0322*/ 	.short	(.L_3561 - .L_3560)
.L_3560:
        /*0324*/ 	.word	0x00000020
        /*0328*/ 	.word	0x00000001
        /*032c*/ 	.word	0x00000001


	//----- nvinfo : EIATTR_CRS_STACK_SIZE
	.align		4
.L_3561:
        /*0330*/ 	.byte	0x04, 0x1e
        /*0332*/ 	.short	(.L_3563 - .L_3562)
.L_3562:
        /*0334*/ 	.word	0x00000000


	//----- nvinfo : EIATTR_CBANK_PARAM_SIZE
	.align		4
.L_3563:
        /*0338*/ 	.byte	0x03, 0x19
        /*033a*/ 	.short	0x01f0


	//----- nvinfo : EIATTR_PARAM_CBANK
	.align		4
        /*033c*/ 	.byte	0x04, 0x0a
        /*033e*/ 	.short	(.L_3565 - .L_3564)
	.align		4
.L_3564:
        /*0340*/ 	.word	index@(.nv.constant0._Z25selective_scan_bwd_kernelI32Selective_Scan_bwd_kernel_traitsILi32ELi4ELb0ELb0ELb0ELb1ELb0EN3c108BFloat16ENS1_7complexIfEEEEv12SSMParamsBwd)
        /*0344*/ 	.short	0x0380
        /*0346*/ 	.short	0x01f0


	//----- nvinfo : EIATTR_SW_WAR
	.align		4
.L_3565:
        /*0348*/ 	.byte	0x04, 0x36
        /*034a*/ 	.short	(.L_3567 - .L_3566)
.L_3566:
        /*034c*/ 	.word	0x00000008
.L_3567:


//--------------------- .nv.info._Z25selective_scan_bwd_kernelI32Selective_Scan_bwd_kernel_traitsILi32ELi4ELb0ELb0ELb0ELb1ELb1EN3c108BFloat16ENS1_7complexIfEEEEv12SSMParamsBwd --------------------------
	.section	.nv.info._Z25selective_scan_bwd_kernelI32Selective_Scan_bwd_kernel_traitsILi32ELi4ELb0ELb0ELb0ELb1ELb1EN3c108BFloat16ENS1_7complexIfEEEEv12SSMParamsBwd,"",@"SHT_CUDA_INFO"
	.sectionflags	@""
	.align	4


	//----- nvinfo : EIATTR_CUDA_API_VERSION
	.align		4
        /*0000*/ 	.byte	0x04, 0x37
        /*0002*/ 	.short	(.L_3569 - .L_3568)
.L_3568:
        /*0004*/ 	.word	0x00000082


	//----- nvinfo : EIATTR_KPARAM_INFO
	.align		4
.L_3569:
        /*0008*/ 	.byte	0x04, 0x17
        /*000a*/ 	.short	(.L_3571 - .L_3570)
.L_3570:
        /*000c*/ 	.word	0x00000000
        /*0010*/ 	.short	0x0000
        /*0012*/ 	.short	0x0000
        /*0014*/ 	.byte	0x00, 0xf0, 0xc1, 0x07


	//----- nvinfo : EIATTR_SPARSE_MMA_MASK
	.align		4
.L_3571:
        /*0018*/ 	.byte	0x03, 0x50
        /*001a*/ 	.short	0x0000


	//----- nvinfo : EIATTR_MAXREG_COUNT
	.align		4
        /*001c*/ 	.byte	0x03, 0x1b
        /*001e*/ 	.short	0x00ff


	//----- nvinfo : EIATTR_NUM_BARRIERS
	.align		4
        /*0020*/ 	.byte	0x02, 0x4c
        /*0022*/ 	.byte	0x01
	.zero		1


	//----- nvinfo : EIATTR_MERCURY_ISA_VERSION
	.align		4
        /*0024*/ 	.byte	0x03, 0x5f
        /*0026*/ 	.short	0x0101


	//----- nvinfo : EIATTR_COOP_GROUP_MASK_REGIDS
	.align		4
        /*0028*/ 	.byte	0x04, 0x29
        /*002a*/ 	.short	(.L_3573 - .L_3572)


	//   ....[0]....
.L_3572:
        /*002c*/ 	.word	0xffffffff


	//   ....[1]....
        /*0030*/ 	.word	0xffffffff


	//   ....[2]....
        /*0034*/ 	.word	0xffffffff


	//   ....[3]....
        /*0038*/ 	.word	0xffffffff


	//   ....[4]....
        /*003c*/ 	.word	0xffffffff


	//   ....[5]....
        /*0040*/ 	.word	0xffffffff


	//   ....[6]....
        /*0044*/ 	.word	0xffffffff


	//   ....[7]....
        /*0048*/ 	.word	0xffffffff


	//   ....[8]....
        /*004c*/ 	.word	0xffffffff


	//   ....[9]....
        /*0050*/ 	.word	0xffffffff


	//   ....[10]....
        /*0054*/ 	.word	0xffffffff


	//   ....[11]....
        /*0058*/ 	.word	0xffffffff


	//   ....[12]....
        /*005c*/ 	.word	0xffffffff


	//   ....[13]....
        /*0060*/ 	.word	0xffffffff


	//   ....[14]....
        /*0064*/ 	.word	0xffffffff


	//   ....[15]....
        /*0068*/ 	.word	0xffffffff


	//   ....[16]....
        /*006c*/ 	.word	0xffffffff


	//   ....[17]....
        /*0070*/ 	.word	0xffffffff


	//   ....[18]....
        /*0074*/ 	.word	0xffffffff


	//   ....[19]....
        /*0078*/ 	.word	0xffffffff


	//   ....[20]....
        /*007c*/ 	.word	0xffffffff


	//   ....[21]....
        /*0080*/ 	.word	0xffffffff


	//   ....[22]....
        /*0084*/ 	.word	0xffffffff


	//   ....[23]....
        /*0088*/ 	.word	0xffffffff


	//   ....[24]....
        /*008c*/ 	.word	0xffffffff


	//   ....[25]....
        /*0090*/ 	.word	0xffffffff


	//   ....[26]....
        /*0094*/ 	.word	0xffffffff


	//   ....[27]....
        /*0098*/ 	.word	0xffffffff


	//   ....[28]....
        /*009c*/ 	.word	0xffffffff


	//   ....[29]....
        /*00a0*/ 	.word	0xffffffff


	//   ....[30]....
        /*00a4*/ 	.word	0xffffffff


	//   ....[31]....
        /*00a8*/ 	.word	0xffffffff


	//   ....[32]....
        /*00ac*/ 	.word	0xffffffff


	//   ....[33]....
        /*00b0*/ 	.word	0xffffffff


	//   ....[34]....
        /*00b4*/ 	.word	0xffffffff


	//   ....[35]....
        /*00b8*/ 	.word	0xffffffff


	//   ....[36]....
        /*00bc*/ 	.word	0xffffffff


	//   ....[37]....
        /*00c0*/ 	.word	0xffffffff


	//   ....[38]....
        /*00c4*/ 	.word	0xffffffff


	//   ....[39]....
        /*00c8*/ 	.word	0xffffffff


	//   ....[40]....
        /*00cc*/ 	.word	0xffffffff


	//   ....[41]....
        /*00d0*/ 	.word	0xffffffff


	//   ....[42]....
        /*00d4*/ 	.word	0xffffffff


	//   ....[43]....
        /*00d8*/ 	.word	0xffffffff


	//   ....[44]....
        /*00dc*/ 	.word	0xffffffff


	//   ....[45]....
        /*00e0*/ 	.word	0xffffffff


	//   ....[46]....
        /*00e4*/ 	.word	0xffffffff


	//   ....[47]....
        /*00e8*/ 	.word	0xffffffff


	//   ....[48]....
        /*00ec*/ 	.word	0xffffffff


	//   ....[49]....
        /*00f0*/ 	.word	0xffffffff


	//   ....[50]....
        /*00f4*/ 	.word	0xffffffff


	//   ....[51]....
        /*00f8*/ 	.word	0xffffffff


	//   ....[52]....
        /*00fc*/ 	.word	0xffffffff


	//   ....[53]....
        /*0100*/ 	.word	0xffffffff


	//   ....[54]....
        /*0104*/ 	.word	0xffffffff


	//   ....[55]....
        /*0108*/ 	.word	0xffffffff


	//   ....[56]....
        /*010c*/ 	.word	0xffffffff


	//   ....[57]....
        /*0110*/ 	.word	0xffffffff


	//   ....[58]....
        /*0114*/ 	.word	0xffffffff


	//   ....[59]....
        /*0118*/ 	.word	0xffffffff


	//   ....[60]....
        /*011c*/ 	.word	0xffffffff


	//   ....[61]....
        /*0120*/ 	.word	0xffffffff


	//   ....[62]....
        /*0124*/ 	.word	0xffffffff


	//   ....[63]....
        /*0128*/ 	.word	0xffffffff


	//   ....[64]....
        /*012c*/ 	.word	0xffffffff


	//   ....[65]....
        /*0130*/ 	.word	0xffffffff


	//   ....[66]....
        /*0134*/ 	.word	0xffffffff


	//   ....[67]....
        /*0138*/ 	.word	0xffffffff


	//   ....[68]....
        /*013c*/ 	.word	0xffffffff


	//   ....[69]....
        /*0140*/ 	.word	0xffffffff


	//   ....[70]....
        /*0144*/ 	.word	0xffffffff


	//   ....[71]....
        /*0148*/ 	.word	0xffffffff


	//   ....[72]....
        /*014c*/ 	.word	0xffffffff


	//   ....[73]....
        /*0150*/ 	.word	0xffffffff


	//   ....[74]....
        /*0154*/ 	.word	0xffffffff


	//   ....[75]....
        /*0158*/ 	.word	0xffffffff


	//   ....[76]....
        /*015c*/ 	.word	0xffffffff


	//   ....[77]....
        /*0160*/ 	.word	0xffffffff


	//   ....[78]....
        /*0164*/ 	.word	0xffffffff


	//   ....[79]....
        /*0168*/ 	.word	0xffffffff


	//   ....[80]....
        /*016c*/ 	.word	0xffffffff


	//   ....[81]....
        /*0170*/ 	.word	0xffffffff


	//   ....[82]....
        /*0174*/ 	.word	0xffffffff


	//   ....[83]....
        /*0178*/ 	.word	0xffffffff


	//   ....[84]....
        /*017c*/ 	.word	0xffffffff


	//   ....[85]....
        /*0180*/ 	.word	0xffffffff


	//   ....[86]....
        /*0184*/ 	.word	0xffffffff


	//   ....[87]....
        /*0188*/ 	.word	0xffffffff


	//   ....[88]....
        /*018c*/ 	.word	0xffffffff


	//   ....[89]....
        /*0190*/ 	.word	0xffffffff


	//   ....[90]....
        /*0194*/ 	.word	0xffffffff


	//   ....[91]....
        /*0198*/ 	.word	0xffffffff


	//   ....[92]....
        /*019c*/ 	.word	0xffffffff


	//   ....[93]....
        /*01a0*/ 	.word	0xffffffff


	//   ....[94]....
        /*01a4*/ 	.word	0xffffffff


	//   ....[95]....
        /*01a8*/ 	.word	0xffffffff


	//----- nvinfo : EIATTR_COOP_GROUP_INSTR_OFFSETS
	.align		4
.L_3573:
        /*01ac*/ 	.byte	0x04, 0x28
        /*01ae*/ 	.short	(.L_3575 - .L_3574)


	//   ....[0]....
.L_3574:
        /*01b0*/ 	.word	0x000008d0


	//   ....[1]....
        /*01b4*/ 	.word	0x00000a00


	//   ....[2]....
        /*01b8*/ 	.word	0x00000b60


	//   ....[3]....
        /*01bc*/ 	.word	0x00001680


	//   ....[4]....
        /*01c0*/ 	.word	0x000018e0


	//   ....[5]....
        /*01c4*/ 	.word	0x00001b80


	//   ....[6]....
        /*01c8*/ 	.word	0x00001de0


	//   ....[7]....
        /*01cc*/ 	.word	0x00002a00


	//   ....[8]....
        /*01d0*/ 	.word	0x00002a40


	//   ....[9]....
        /*01d4*/ 	.word	0x00002a70


	//   ....[10]....
        /*01d8*/ 	.word	0x00002a80


	//   ....[11]....
        /*01dc*/ 	.word	0x00002b10


	//   ....[12]....
        /*01e0*/ 	.word	0x00002b50


	//   ....[13]....
        /*01e4*/ 	.word	0x00002b60


	//   ....[14]....
        /*01e8*/ 	.word	0x00002b70


	//   ....[15]....
        /*01ec*/ 	.word	0x00002c00


	//   ....[16]....
        /*01f0*/ 	.word	0x00002c40


	//   ....[17]....
        /*01f4*/ 	.word	0x00002c50


	//   ....[18]....
        /*01f8*/ 	.word	0x00002c60


	//   ....[19]....
        /*01fc*/ 	.word	0x00002d10


	//   ....[20]....
        /*0200*/ 	.word	0x00002d40


	//   ....[21]....
        /*0204*/ 	.word	0x00002d50


	//   ....[22]....
        /*0208*/ 	.word	0x00002d60


	//   ....[23]....
        /*020c*/ 	.word	0x00002e70


	//   ....[24]....
        /*0210*/ 	.word	0x00002eb0


	//   ....[25]....
        /*0214*/ 	.word	0x00002ef0


	//   ....[26]....
        /*0218*/ 	.word	0x00002f30


	//   ....[27]....
        /*021c*/ 	.word	0x000030d0


	//   ....[28]....
        /*0220*/ 	.word	0x00003100


	//   ....[29]....
        /*0224*/ 	.word	0x00003110


	//   ....[30]....
        /*0228*/ 	.word	0x00003120


	//   ....[31]....
        /*022c*/ 	.word	0x00003130


	//   ....[32]....
        /*0230*/ 	.word	0x00003140


	//   ....[33]....
        /*0234*/ 	.word	0x00003150


	//   ....[34]....
        /*0238*/ 	.word	0x00003170


	//   ....[35]....
        /*023c*/ 	.word	0x00003190


	//   ....[36]....
        /*0240*/ 	.word	0x000031a0


	//   ....[37]....
        /*0244*/ 	.word	0x00003290


	//   ....[38]....
        /*0248*/ 	.word	0x000032a0


	//   ....[39]....
        /*024c*/ 	.word	0x000032b0


	//   ....[40]....
        /*0250*/ 	.word	0x000032c0


	//   ....[41]....
        /*0254*/ 	.word	0x00003390


	//   ....[42]....
        /*0258*/ 	.word	0x000033b0


	//   ....[43]....
        /*025c*/ 	.word	0x000033c0


	//   ....[44]....
        /*0260*/ 	.word	0x000033d0


	//   ....[45]....
        /*0264*/ 	.word	0x000034a0


	//   ....[46]....
        /*0268*/ 	.word	0x000034c0


	//   ....[47]....
        /*026c*/ 	.word	0x000034d0


	//   ....[48]....
        /*0270*/ 	.word	0x000034e0


	//   ....[49]....
        /*0274*/ 	.word	0x000035b0


	//   ....[50]....
        /*0278*/ 	.word	0x000035d0


	//   ....[51]....
        /*027c*/ 	.word	0x000035e0


	//   ....[52]....
        /*0280*/ 	.word	0x000035f0


	//   ....[53]....
        /*0284*/ 	.word	0x000036c0


	//   ....[54]....
        /*0288*/ 	.word	0x00003700


	//   ....[55]....
        /*028c*/ 	.word	0x00003720


	//   ....[56]....
        /*0290*/ 	.word	0x00003730


	//   ....[57]....
        /*0294*/ 	.word	0x00003740


	//   ....[58]....
        /*0298*/ 	.word	0x00003750


	//   ....[59]....
        /*029c*/ 	.word	0x00003760


	//   ....[60]....
        /*02a0*/ 	.word	0x00003780


	//   ....[61]....
        /*02a4*/ 	.word	0x000037a0


	//   ....[62]....
        /*02a8*/ 	.word	0x000037d0


	//   ....[63]....
        /*02ac*/ 	.word	0x00003e50


	//   ....[64]....
        /*02b0*/ 	.word	0x00003e90


	//   ....[65]....
        /*02b4*/ 	.word	0x00003eb0


	//   ....[66]....
        /*02b8*/ 	.word	0x00003ec0


	//   ....[67]....
        /*02bc*/ 	.word	0x00003ef0


	//   ....[68]....
        /*02c0*/ 	.word	0x00003f10


	//   ....[69]....
        /*02c4*/ 	.word	0x00003f30


	//   ....[70]....
        /*02c8*/ 	.word	0x00003f50


	//   ....[71]....
        /*02cc*/ 	.word	0x00003f80


	//   ....[72]....
        /*02d0*/ 	.word	0x00003fa0


	//   ....[73]....
        /*02d4*/ 	.word	0x00003fd0


	//   ....[74]....
        /*02d8*/ 	.word	0x00004000


	//   ....[75]....
        /*02dc*/ 	.word	0x000040f0


	//   ....[76]....
        /*02e0*/ 	.word	0x00004160


	//   ....[77]....
        /*02e4*/ 	.word	0x000041a0


	//   ....[78]....
        /*02e8*/ 	.word	0x000041d0


	//   ....[79]....
        /*02ec*/ 	.word	0x00004200


	//   ....[80]....
        /*02f0*/ 	.word	0x00004230


	//   ....[81]....
        /*02f4*/ 	.word	0x00004260


	//   ....[82]....
        /*02f8*/ 	.word	0x00004270


	//   ....[83]....
        /*02fc*/ 	.word	0x000046c0


	//   ....[84]....
        /*0300*/ 	.word	0x00004700


	//   ....[85]....
        /*0304*/ 	.word	0x00004b70


	//   ....[86]....
        /*0308*/ 	.word	0x00004e10


	//   ....[87]....
        /*030c*/ 	.word	0x00004e60


	//   ....[88]....
        /*0310*/ 	.word	0x00004eb0


	//   ....[89]....
        /*0314*/ 	.word	0x00004ee0


	//   ....[90]....
        /*0318*/ 	.word	0x00004f00


	//   ....[91]....
        /*031c*/ 	.word	0x00004fd0


	//   ....[92]....
        /*0320*/ 	.word	0x00005010


	//   ....[93]....
        /*0324*/ 	.word	0x00005060


	//   ....[94]....
        /*0328*/ 	.word	0x00005090


	//   ....[95]....
        /*032c*/ 	.word	0x000050b0


	//----- nvinfo : EIATTR_VRC_CTA_INIT_COUNT
	.align		4
.L_3575:
        /*0330*/ 	.byte	0x02, 0x4a
	.zero		1
	.zero		1


	//----- nvinfo : EIATTR_EXIT_INSTR_OFFSETS
	.align		4
        /*0334*/ 	.byte	0x04, 0x1c
        /*0336*/ 	.short	(.L_3577 - .L_3576)


	//   ....[0]....
.L_3576:
        /*0338*/ 	.word	0x00005150


	//   ....[1]....
        /*033c*/ 	.word	0x00005670


	//----- nvinfo : EIATTR_MAX_THREADS
	.align		4
.L_3577:
        /*0340*/ 	.byte	0x04, 0x05
        /*0342*/ 	.short	(.L_3579 - .L_3578)
.L_3578:
        /*0344*/ 	.word	0x00000020
        /*0348*/ 	.word	0x00000001
        /*034c*/ 	.word	0x00000001


	//----- nvinfo : EIATTR_CRS_STACK_SIZE
	.align		4
.L_3579:
        /*0350*/ 	.byte	0x04, 0x1e
        /*0352*/ 	.short	(.L_3581 - .L_3580)
.L_3580:
        /*0354*/ 	.word	0x00000000


	//----- nvinfo : EIATTR_CBANK_PARAM_SIZE
	.align		4
.L_3581:
        /*0358*/ 	.byte	0x03, 0x19
        /*035a*/ 	.short	0x01f0


	//----- nvinfo : EIATTR_PARAM_CBANK
	.align		4
        /*035c*/ 	.byte	0x04, 0x0a
        /*035e*/ 	.short	(.L_3583 - .L_3582)
	.align		4
.L_3582:
        /*0360*/ 	.word	index@(.nv.constant0._Z25selective_scan_bwd_kernelI32Selective_Scan_bwd_kernel_traitsILi32ELi4ELb0ELb0ELb0ELb1ELb1EN3c108BFloat16ENS1_7complexIfEEEEv12SSMParamsBwd)
        /*0364*/ 	.short	0x0380
        /*0366*/ 	.short	0x01f0


	//----- nvinfo : EIATTR_SW_WAR
	.align		4
.L_3583:
        /*0368*/ 	.byte	0x04, 0x36
        /*036a*/ 	.short	(.L_3585 - .L_3584)
.L_3584:
        /*036c*/ 	.word	0x00000008
.L_3585:


//--------------------- .nv.info._Z25selective_scan_bwd_kernelI32Selective_Scan_bwd_kernel_traitsILi32ELi4ELb0ELb0ELb1ELb0ELb0EN3c108BFloat16ENS1_7complexIfEEEEv12SSMParamsBwd --------------------------
	.section	.nv.info._Z25selective_scan_bwd_kernelI32Selective_Scan_bwd_kernel_traitsILi32ELi4ELb0ELb0ELb1ELb0ELb0EN3c108BFloat16ENS1_7complexIfEEEEv12SSMParamsBwd,"",@"SHT_CUDA_INFO"
	.sectionflags	@""
	.align	4


	//----- nvinfo : EIATTR_CUDA_API_VERSION
	.align		4
        /*0000*/ 	.byte	0x04, 0x37
        /*0002*/ 	.short	(.L_3587 - .L_3586)
.L_3586:
        /*0004*/ 	.word	0x00000082


	//----- nvinfo : EIATTR_KPARAM_INFO
	.align		4
.L_3587:
        /*0008*/ 	.byte	0x04, 0x17
        /*000a*/ 	.short	(.L_3589 - .L_3588)
.L_3588:
        /*000c*/ 	.word	0x00000000
        /*0010*/ 	.short	0x0000
        /*0012*/ 	.short	0x0000
        /*0014*/ 	.byte	0x00, 0xf0, 0xc1, 0x07


	//----- nvinfo : EIATTR_SPARSE_MMA_MASK
	.align		4
.L_3589:
        /*0018*/ 	.byte	0x03, 0x50
        /*001a*/ 	.short	0x0000


	//----- nvinfo : EIATTR_MAXREG_COUNT
	.align		4
        /*001c*/ 	.byte	0x03, 0x1b
        /*001e*/ 	.short	0x00ff


	//----- nvinfo : EIATTR_NUM_BARRIERS
	.align		4
        /*0020*/ 	.byte	0x02, 0x4c
        /*0022*/ 	.byte	0x01
	.zero		1


	//----- nvinfo : EIATTR_MERCURY_ISA_VERSION
	.align		4
        /*0024*/ 	.byte	0x03, 0x5f
        /*0026*/ 	.short	0x0101


	//----- nvinfo : EIATTR_COOP_GROUP_MASK_REGIDS
	.align		4
        /*0028*/ 	.byte	0x04, 0x29
        /*002a*/ 	.short	(.L_3591 - .L_3590)


	//   ....[0]....
.L_3590:
        /*002c*/ 	.word	0xffffffff


	//   ....[1]....
        /*0030*/ 	.word	0xffffffff


	//   ....[2]....
        /*0034*/ 	.word	0xffffffff


	//   ....[3]....
        /*0038*/ 	.word	0xffffffff


	//   ....[4]....
        /*003c*/ 	.word	0xffffffff


	//   ....[5]....
        /*0040*/ 	.word	0xffffffff


	//   ....[6]....
        /*0044*/ 	.word	0xffffffff


	//   ....[7]....
        /*0048*/ 	.word	0xffffffff


	//   ....[8]....
        /*004c*/ 	.word	0xffffffff


	//   ....[9]....
        /*0050*/ 	.word	0xffffffff


	//   ....[10]....
        /*0054*/ 	.word	0xffffffff


	//   ....[11]....
        /*0058*/ 	.word	0xffffffff


	//   ....[12]....
        /*005c*/ 	.word	0xffffffff


	//   ....[13]....
        /*0060*/ 	.word	0xffffffff


	//   ....[14]....
        /*0064*/ 	.word	0xffffffff


	//   ....[15]....
        /*0068*/ 	.word	0xffffffff


	//   ....[16]....
        /*006c*/ 	.word	0xffffffff


	//   ....[17]....
        /*0070*/ 	.word	0xffffffff


	//   ....[18]....
        /*0074*/ 	.word	0xffffffff


	//   ....[19]....
        /*0078*/ 	.word	0xffffffff


	//   ....[20]....
        /*007c*/ 	.word	0xffffffff


	//   ....[21]....
        /*0080*/ 	.word	0xffffffff


	//   ....[22]....
        /*0084*/ 	.word	0xffffffff


	//   ....[23]....
        /*0088*/ 	.word	0xffffffff


	//   ....[24]....
        /*008c*/ 	.word	0xffffffff


	//   ....[25]....
        /*0090*/ 	.word	0xffffffff


	//   ....[26]....
        /*0094*/ 	.word	0xffffffff


	//   ....[27]....
        /*0098*/ 	.word	0xffffffff


	//   ....[28]....
        /*009c*/ 	.word	0xffffffff


	//   ....[29]....
        /*00a0*/ 	.word	0xffffffff


	//   ....[30]....
        /*00a4*/ 	.word	0xffffffff


	//   ....[31]....
        /*00a8*/ 	.word	0xffffffff


	//   ....[32]....
        /*00ac*/ 	.word	0xffffffff


	//   ....[33]....
        /*00b0*/ 	.word	0xffffffff


	//   ....[34]....
        /*00b4*/ 	.word	0xffffffff


	//   ....[35]....
        /*00b8*/ 	.word	0xffffffff


	//   ....[36]....
        /*00bc*/ 	.word	0xffffffff


	//   ....[37]....
        /*00c0*/ 	.word	0xffffffff


	//   ....[38]....
        /*00c4*/ 	.word	0xffffffff


	//   ....[39]....
        /*00c8*/ 	.word	0xffffffff


	//   ....[40]....
        /*00cc*/ 	.word	0xffffffff


	//   ....[41]....
        /*00d0*/ 	.word	0xffffffff


	//   ....[42]....
        /*00d4*/ 	.word	0xffffffff


	//   ....[43]....
        /*00d8*/ 	.word	0xffffffff


	//   ....[44]....
        /*00dc*/ 	.word	0xffffffff


	//   ....[45]....
        /*00e0*/ 	.word	0xffffffff


	//   ....[46]....
        /*00e4*/ 	.word	0xffffffff


	//   ....[47]....
        /*00e8*/ 	.word	0xffffffff


	//   ....[48]....
        /*00ec*/ 	.word	0xffffffff


	//   ....[49]....
        /*00f0*/ 	.word	0xffffffff


	//   ....[50]....
        /*00f4*/ 	.word	0xffffffff


	//   ....[51]....
        /*00f8*/ 	.word	0xffffffff


	//   ....[52]....
        /*00fc*/ 	.word	0xffffffff


	//   ....[53]....
        /*0100*/ 	.word	0xffffffff


	//   ....[54]....
        /*0104*/ 	.word	0xffffffff


	//   ....[55]....
        /*0108*/ 	.word	0xffffffff


	//   ....[56]....
        /*010c*/ 	.word	0xffffffff


	//   ....[57]....
        /*0110*/ 	.word	0xffffffff


	//   ....[58]....
        /*0114*/ 	.word	0xffffffff


	//   ....[59]....
        /*0118*/ 	.word	0xffffffff


	//   ....[60]....
        /*011c*/ 	.word	0xffffffff


	//   ....[61]....
        /*0120*/ 	.word	0xffffffff


	//   ....[62]....
        /*0124*/ 	.word	0xffffffff


	//   ....[63]....
        /*0128*/ 	.word	0xffffffff


	//   ....[64]....
        /*012c*/ 	.word	0xffffffff


	//   ....[65]....
        /*0130*/ 	.word	0xffffffff


	//   ....[66]....
        /*0134*/ 	.word	0xffffffff


	//   ....[67]....
        /*0138*/ 	.word	0xffffffff


	//   ....[68]....
        /*013c*/ 	.word	0xffffffff


	//   ....[69]....
        /*0140*/ 	.word	0xffffffff


	//   ....[70]....
        /*0144*/ 	.word	0xffffffff


	//   ....[71]....
        /*0148*/ 	.word	0xffffffff


	//   ....[72]....
        /*014c*/ 	.word	0xffffffff


	//   ....[73]....
        /*0150*/ 	.word	0xffffffff


	//   ....[74]....
        /*0154*/ 	.word	0xffffffff


	//   ....[75]....
        /*0158*/ 	.word	0xffffffff


	//   ....[76]....
        /*015c*/ 	.word	0xffffffff


	//   ....[77]....
        /*0160*/ 	.word	0xffffffff


	//   ....[78]....
        /*0164*/ 	.word	0xffffffff


	//   ....[79]....
        /*0168*/ 	.word	0xffffffff


	//   ....[80]....
        /*016c*/ 	.word	0xffffffff


	//   ....[81]....
        /*0170*/ 	.word	0xffffffff


	//   ....[82]....
        /*0174*/ 	.word	0xffffffff


	//   ....[83]....
        /*0178*/ 	.word	0xffffffff


	//   ....[84]....
        /*017c*/ 	.word	0xffffffff


	//   ....[85]....
        /*0180*/ 	.word	0xffffffff


	//   ....[86]....
        /*0184*/ 	.word	0xffffffff


	//   ....[87]....
        /*0188*/ 	.word	0xffffffff


	//   ....[88]....
        /*018c*/ 	.word	0xffffffff


	//   ....[89]....
        /*0190*/ 	.word	0xffffffff


	//   ....[90]....
        /*0194*/ 	.word	0xffffffff


	//   ....[91]....
        /*0198*/ 	.word	0xffffffff


	//----- nvinfo : EIATTR_COOP_GROUP_INSTR_OFFSETS
	.align		4
.L_3591:
        /*019c*/ 	.byte	0x04, 0x28
        /*019e*/ 	.short	(.L_3593 - .L_3592)


	//   ....[0]....
.L_3592:
        /*01a0*/ 	.word	0x00000e60


	//   ....[1]....
        /*01a4*/ 	.word	0x00000f70


	//   ....[2]....
        /*01a8*/ 	.word	0x000010d0


	//   ....[3]....
        /*01ac*/ 	.word	0x00001a40


	//   ....[4]....
        /*01b0*/ 	.word	0x000021a0


	//   ....[5]....
        /*01b4*/ 	.word	0x000021d0


	//   ....[6]....
        /*01b8*/ 	.word	0x000021f0


	//   ....[7]....
        /*01bc*/ 	.word	0x00002200


	//   ....[8]....
        /*01c0*/ 	.word	0x000022a0


	//   ....[9]....
        /*01c4*/ 	.word	0x000022d0


	//   ....[10]....
        /*01c8*/ 	.word	0x000022e0


	//   ....[11]....
        /*01cc*/ 	.word	0x000022f0


	//   ....[12]....
        /*01d0*/ 	.word	0x00002390


	//   ....[13]....
        /*01d4*/ 	.word	0x000023c0


	//   ....[14]....
        /*01d8*/ 	.word	0x000023d0


	//   ....[15]....
        /*01dc*/ 	.word	0x000023e0


	//   ....[16]....
        /*01e0*/ 	.word	0x00002480


	//   ....[17]....
        /*01e4*/ 	.word	0x000024b0


	//   ....[18]....
        /*01e8*/ 	.word	0x000024c0


	//   ....[19]....
        /*01ec*/ 	.word	0x000024d0


	//   ....[20]....
        /*01f0*/ 	.word	0x00002580


	//   ....[21]....
        /*01f4*/ 	.word	0x000025a0


	//   ....[22]....
        /*01f8*/ 	.word	0x000025b0


	//   ....[23]....
        /*01fc*/ 	.word	0x000025c0


	//   ....[24]....
        /*0200*/ 	.word	0x000026e0


	//   ....[25]....
        /*0204*/ 	.word	0x000026f0


	//   ....[26]....
        /*0208*/ 	.word	0x00002720


	//   ....[27]....
        /*020c*/ 	.word	0x00002730


	//   ....[28]....
        /*0210*/ 	.word	0x00002740


	//   ....[29]....
        /*0214*/ 	.word	0x00002750


	//   ....[30]....
        /*0218*/ 	.word	0x000029f0


	//   ....[31]....
        /*021c*/ 	.word	0x00002a00


	//   ....[32]....
        /*0220*/ 	.word	0x00002a10


	//   ....[33]....
        /*0224*/ 	.word	0x00002a20


	//   ....[34]....
        /*0228*/ 	.word	0x00002b00


	//   ....[35]....
        /*022c*/ 	.word	0x00002b20


	//   ....[36]....
        /*0230*/ 	.word	0x00002b30


	//   ....[37]....
        /*0234*/ 	.word	0x00002b40


	//   ....[38]....
        /*0238*/ 	.word	0x00002c20


	//   ....[39]....
        /*023c*/ 	.word	0x00002c40


	//   ....[40]....
        /*0240*/ 	.word	0x00002c50


	//   ....[41]....
        /*0244*/ 	.word	0x00002c60


	//   ....[42]....
        /*0248*/ 	.word	0x00002d40


	//   ....[43]....
        /*024c*/ 	.word	0x00002d60


	//   ....[44]....
        /*0250*/ 	.word	0x00002d70


	//   ....[45]....
        /*0254*/ 	.word	0x00002d80


	//   ....[46]....
        /*0258*/ 	.word	0x00002e60


	//   ....[47]....
        /*025c*/ 	.word	0x00002e80


	//   ....[48]....
        /*0260*/ 	.word	0x00002e90


	//   ....[49]....
        /*0264*/ 	.word	0x00002ea0


	//   ....[50]....
        /*0268*/ 	.word	0x00002f70


	//   ....[51]....
        /*026c*/ 	.word	0x00002fa0


	//   ....[52]....
        /*0270*/ 	.word	0x00002fb0


	//   ....[53]....
        /*0274*/ 	.word	0x00002fc0


	//   ....[54]....
        /*0278*/ 	.word	0x00002fd0


	//   ....[55]....
        /*027c*/ 	.word	0x00002fe0


	//   ....[56]....
        /*0280*/ 	.word	0x00002ff0


	//   ....[57]....
        /*0284*/ 	.word	0x00003010


	//   ....[58]....
        /*0288*/ 	.word	0x00003030


	//   ....[59]....
        /*028c*/ 	.word	0x00003060


	//   ....[60]....
        /*0290*/ 	.word	0x00003d20


	//   ....[61]....
        /*0294*/ 	.word	0x00003d60


	//   ....[62]....
        /*0298*/ 	.word	0x00003d80


	//   ....[63]....
        /*029c*/ 	.word	0x00003d90


	//   ....[64]....
        /*02a0*/ 	.word	0x00003dc0


	//   ....[65]....
        /*02a4*/ 	.word	0x00003de0


	//   ....[66]....
        /*02a8*/ 	.word	0x00003e00


	//   ....[67]....
        /*02ac*/ 	.word	0x00003e20


	//   ....[68]....
        /*02b0*/ 	.word	0x00003e50


	//   ....[69]....
        /*02b4*/ 	.word	0x00003e70


	//   ....[70]....
        /*02b8*/ 	.word	0x00003e90


	//   ....[71]....
        /*02bc*/ 	.word	0x00003eb0


	//   ....[72]....
        /*02c0*/ 	.word	0x00003ee0


	//   ....[73]....
        /*02c4*/ 	.word	0x00003f00


	//   ....[74]....
        /*02c8*/ 	.word	0x00003f20


	//   ....[75]....
        /*02cc*/ 	.word	0x00003f40


	//   ....[76]....
        /*02d0*/ 	.word	0x00004030


	//   ....[77]....
        /*02d4*/ 	.word	0x00004070


	//   ....[78]....
        /*02d8*/ 	.word	0x00004090


	//   ....[79]....
        /*02dc*/ 	.word	0x000040a0


	//   ....[80]....
        /*02e0*/ 	.word	0x00004480


	//   ....[81]....
        /*02e4*/ 	.word	0x00004660


	//   ....[82]....
        /*02e8*/ 	.word	0x00004920


	//   ....[83]....
        /*02ec*/ 	.word	0x00004970


	//   ....[84]....
        /*02f0*/ 	.word	0x000049c0


	//   ....[85]....
        /*02f4*/ 	.word	0x000049f0


	//   ....[86]....
        /*02f8*/ 	.word	0x00004a10


	//   ....[87]....
        /*02fc*/ 	.word	0x00004ae0


	//   ....[88]....
        /*0300*/ 	.word	0x00004b20


	//   ....[89]....
        /*0304*/ 	.word	0x00004b70


	//   ....[90]....
        /*0308*/ 	.word	0x00004ba0


	//   ....[91]....
        /*030c*/ 	.word	0x00004bc0


	//----- nvinfo : EIATTR_VRC_CTA_INIT_COUNT
	.align		4
.L_3593:
        /*0310*/ 	.byte	0x02, 0x4a
	.zero		1
	.zero		1


	//----- nvinfo : EIATTR_EXIT_INSTR_OFFSETS
	.align		4
        /*0314*/ 	.byte	0x04, 0x1c
        /*0316*/ 	.short	(.L_3595 - .L_3594)


	//   ....[0]....
.L_3594:
        /*0318*/ 	.word	0x00004c60


	//   ....[1]....
        /*031c*/ 	.word	0x00004ea0


	//----- nvinfo : EIATTR_MAX_THREADS
	.align		4
.L_3595:
        /*0320*/ 	.byte	0x04, 0x05
        /*0322*/ 	.short	(.L_3597 - .L_3596)
.L_3596:
        /*0324*/ 	.word	0x00000020
        /*0328*/ 	.word	0x00000001
        /*032c*/ 	.word	0x00000001


	//----- nvinfo : EIATTR_CRS_STACK_SIZE
	.align		4
.L_3597:
        /*0330*/ 	.byte	0x04, 0x1e
        /*0332*/ 	.short	(.L_3599 - .L_3598)
.L_3598:
        /*0334*/ 	.word	0x00000000


	//----- nvinfo : EIATTR_CBANK_PARAM_SIZE
	.align		4
.L_3599:
        /*0338*/ 	.byte	0x03, 0x19
        /*033a*/ 	.short	0x01f0


	//----- nvinfo : EIATTR_PARAM_CBANK
	.align		4
        /*033c*/ 	.byte	0x04, 0x0a
        /*033e*/ 	.short	(.L_3601 - .L_3600)
	.align		4
.L_3600:
        /*0340*/ 	.word	index@(.nv.constant0._Z25selective_scan_bwd_kernelI32Selective_Scan_bwd_kernel_traitsILi32ELi4ELb0ELb0ELb1ELb0ELb0EN3c108BFloat16ENS1_7complexIfEEEEv12SSMParamsBwd)
        /*0344*/ 	.short	0x0380
        /*0346*/ 	.short	0x01f0


	//----- nvinfo : EIATTR_SW_WAR
	.align		4
.L_3601:
        /*0348*/ 	.byte	0x04, 0x36
        /*034a*/ 	.short	(.L_3603 - .L_3602)
.L_3602:
        /*034c*/ 	.word	0x00000008
.L_3603:


//--------------------- .nv.info._Z25selective_scan_bwd_kernelI32Selective_Scan_bwd_kernel_traitsILi32ELi4ELb0ELb0ELb1ELb0ELb1EN3c108BFloat16ENS1_7complexIfEEEEv12SSMParamsBwd --------------------------
	.section	.nv.info._Z25selective_scan_bwd_kernelI32Selective_Scan_bwd_kernel_traitsILi32ELi4ELb0ELb0ELb1ELb0ELb1EN3c108BFloat16ENS1_7complexIfEEEEv12SSMParamsBwd,"",@"SHT_CUDA_INFO"
	.sectionflags	@""
	.align	4


	//----- nvinfo : EIATTR_CUDA_API_VERSION
	.align		4
        /*0000*/ 	.byte	0x04, 0x37
        /*0002*/ 	.short	(.L_3605 - .L_3604)
.L_3604:
        /*0004*/ 	.word	0x00000082


	//----- nvinfo : EIATTR_KPARAM_INFO
	.align		4
.L_3605:
        /*0008*/ 	.byte	0x04, 0x17
        /*000a*/ 	.short	(.L_3607 - .L_3606)
.L_3606:
        /*000c*/ 	.word	0x00000000
        /*0010*/ 	.short	0x0000
        /*0012*/ 	.short	0x0000
        /*0014*/ 	.byte	0x00, 0xf0, 0xc1, 0x07


	//----- nvinfo : EIATTR_SPARSE_MMA_MASK
	.align		4
.L_3607:
        /*0018*/ 	.byte	0x03, 0x50
        /*001a*/ 	.short	0x0000


	//----- nvinfo : EIATTR_MAXREG_COUNT
	.align		4
        /*001c*/ 	.byte	0x03, 0x1b
        /*001e*/ 	.short	0x00ff


	//----- nvinfo : EIATTR_NUM_BARRIERS
	.align		4
        /*0020*/ 	.byte	0x02, 0x4c
        /*0022*/ 	.byte	0x01
	.zero		1


	//----- nvinfo : EIATTR_MERCURY_ISA_VERSION
	.align		4
        /*0024*/ 	.byte	0x03, 0x5f
        /*0026*/ 	.short	0x0101


	//----- nvinfo : EIATTR_COOP_GROUP_MASK_REGIDS
	.align		4
        /*0028*/ 	.byte	0x04, 0x29
        /*002a*/ 	.short	(.L_3609 - .L_3608)


	//   ....[0]....
.L_3608:
        /*002c*/ 	.word	0xffffffff


	//   ....[1]....
        /*0030*/ 	.word	0xffffffff


	//   ....[2]....
        /*0034*/ 	.word	0xffffffff


	//   ....[3]....
        /*0038*/ 	.word	0xffffffff


	//   ....[4]....
        /*003c*/ 	.word	0xffffffff


	//   ....[5]....
        /*0040*/ 	.word	0xffffffff


	//   ....[6]....
        /*0044*/ 	.word	0xffffffff


	//   ....[7]....
        /*0048*/ 	.word	0xffffffff


	//   ....[8]....
        /*004c*/ 	.word	0xffffffff


	//   ....[9]....
        /*0050*/ 	.word	0xffffffff


	//   ....[10]....
        /*0054*/ 	.word	0xffffffff


	//   ....[11]....
        /*0058*/ 	.word	0xffffffff


	//   ....[12]....
        /*005c*/ 	.word	0xffffffff


	//   ....[13]....
        /*0060*/ 	.word	0xffffffff


	//   ....[14]....
        /*0064*/ 	.word	0xffffffff


	//   ....[15]....
        /*0068*/ 	.word	0xffffffff


	//   ....[16]....
        /*006c*/ 	.word	0xffffffff


	//   ....[17]....
        /*0070*/ 	.word	0xffffffff


	//   ....[18]....
        /*0074*/ 	.word	0xffffffff


	//   ....[19]....
        /*0078*/ 	.word	0xffffffff


	//   ....[20]....
        /*007c*/ 	.word	0xffffffff


	//   ....[21]....
        /*0080*/ 	.word	0xffffffff


	//   ....[22]....
        /*0084*/ 	.word	0xffffffff


	//   ....[23]....
        /*0088*/ 	.word	0xffffffff


	//   ....[24]....
        /*008c*/ 	.word	0xffffffff


	//   ....[25]....
        /*0090*/ 	.word	0xffffffff


	//   ....[26]....
        /*0094*/ 	.word	0xffffffff


	//   ....[27]....
        /*0098*/ 	.word	0xffffffff


	//   ....[28]....
        /*009c*/ 	.word	0xffffffff


	//   ....[29]....
        /*00a0*/ 	.word	0xffffffff


	//   ....[30]....
        /*00a4*/ 	.word	0xffffffff


	//   ....[31]....
        /*00a8*/ 	.word	0xffffffff


	//   ....[32]....
        /*00ac*/ 	.word	0xffffffff


	//   ....[33]....
        /*00b0*/ 	.word	0xffffffff


	//   ....[34]....
        /*00b4*/ 	.word	0xffffffff


	//   ....[35]....
        /*00b8*/ 	.word	0xffffffff


	//   ....[36]....
        /*00bc*/ 	.word	0xffffffff


	//   ....[37]....
        /*00c0*/ 	.word	0xffffffff


	//   ....[38]....
        /*00c4*/ 	.word	0xffffffff


	//   ....[39]....
        /*00c8*/ 	.word	0xffffffff


	//   ....[40]....
        /*00cc*/ 	.word	0xffffffff


	//   ....[41]....
        /*00d0*/ 	.word	0xffffffff


	//   ....[42]....
        /*00d4*/ 	.word	0xffffffff


	//   ....[43]....
        /*00d8*/ 	.word	0xffffffff


	//   ....[44]....
        /*00dc*/ 	.word	0xffffffff


	//   ....[45]....
        /*00e0*/ 	.word	0xffffffff


	//   ....[46]....
        /*00e4*/ 	.word	0xffffffff


	//   ....[47]....
        /*00e8*/ 	.word	0xffffffff


	//   ....[48]....
        /*00ec*/ 	.word	0xffffffff


	//   ....[49]....
        /*00f0*/ 	.word	0xffffffff


	//   ....[50]....
        /*00f4*/ 	.word	0xffffffff


	//   ....[51]....
        /*00f8*/ 	.word	0xffffffff


	//   ....[52]....
        /*00fc*/ 	.word	0xffffffff


	//   ....[53]....
        /*0100*/ 	.word	0xffffffff


	//   ....[54]....
        /*0104*/ 	.word	0xffffffff


	//   ....[55]....
        /*0108*/ 	.word	0xffffffff


	//   ....[56]....
        /*010c*/ 	.word	0xffffffff


	//   ....[57]....
        /*0110*/ 	.word	0xffffffff


	//   ....[58]....
        /*0114*/ 	.word	0xffffffff


	//   ....[59]....
        /*0118*/ 	.word	0xffffffff


	//   ....[60]....
        /*011c*/ 	.word	0xffffffff


	//   ....[61]....
        /*0120*/ 	.word	0xffffffff


	//   ....[62]....
        /*0124*/ 	.word	0xffffffff


	//   ....[63]....
        /*0128*/ 	.word	0xffffffff


	//   ....[64]....
        /*012c*/ 	.word	0xffffffff


	//   ....[65]....
        /*0130*/ 	.word	0xffffffff


	//   ....[66]....
        /*0134*/ 	.word	0xffffffff


	//   ....[67]....
        /*0138*/ 	.word	0xffffffff


	//   ....[68]....
        /*013c*/ 	.word	0xffffffff


	//   ....[69]....
        /*0140*/ 	.word	0xffffffff


	//   ....[70]....
        /*0144*/ 	.word	0xffffffff


	//   ....[71]....
        /*0148*/ 	.word	0xffffffff


	//   ....[72]....
        /*014c*/ 	.word	0xffffffff


	//   ....[73]....
        /*0150*/ 	.word	0xffffffff


	//   ....[74]....
        /*0154*/ 	.word	0xffffffff


	//   ....[75]....
        /*0158*/ 	.word	0xffffffff


	//   ....[76]....
        /*015c*/ 	.word	0xffffffff


	//   ....[77]....
        /*0160*/ 	.word	0xffffffff


	//   ....[78]....
        /*0164*/ 	.word	0xffffffff


	//   ....[79]....
        /*0168*/ 	.word	0xffffffff


	//   ....[80]....
        /*016c*/ 	.word	0xffffffff


	//   ....[81]....
        /*0170*/ 	.word	0xffffffff


	//   ....[82]....
        /*0174*/ 	.word	0xffffffff


	//   ....[83]....
        /*0178*/ 	.word	0xffffffff


	//   ....[84]....
        /*017c*/ 	.word	0xffffffff


	//   ....[85]....
        /*0180*/ 	.word	0xffffffff


	//   ....[86]....
        /*0184*/ 	.word	0xffffffff


	//   ....[87]....
        /*0188*/ 	.word	0xffffffff


	//   ....[88]....
        /*018c*/ 	.word	0xffffffff


	//   ....[89]....
        /*0190*/ 	.word	0xffffffff


	//   ....[90]....
        /*0194*/ 	.word	0xffffffff


	//   ....[91]....
        /*0198*/ 	.word	0xffffffff


	//   ....[92]....
        /*019c*/ 	.word	0xffffffff


	//   ....[93]....
        /*01a0*/ 	.word	0xffffffff


	//   ....[94]....
        /*01a4*/ 	.word	0xffffffff


	//   ....[95]....
        /*01a8*/ 	.word	0xffffffff


	//----- nvinfo : EIATTR_COOP_GROUP_INSTR_OFFSETS
	.align		4
.L_3609:
        /*01ac*/ 	.byte	0x04, 0x28
        /*01ae*/ 	.short	(.L_3611 - .L_3610)


	//   ....[0]....
.L_3610:
        /*01b0*/ 	.word	0x00000ed0


	//   ....[1]....
        /*01b4*/ 	.word	0x00000fd0


	//   ....[2]....
        /*01b8*/ 	.word	0x00001160


	//   ....[3]....
        /*01bc*/ 	.word	0x000012f0


	//   ....[4]....
        /*01c0*/ 	.word	0x00001530


	//   ....[5]....
        /*01c4*/ 	.word	0x00001860


	//   ....[6]....
        /*01c8*/ 	.word	0x00001a60


	//   ....[7]....
        /*01cc*/ 	.word	0x00002560


	//   ....[8]....
        /*01d0*/ 	.word	0x00002ce0


	//   ....[9]....
        /*01d4*/ 	.word	0x00002d00


	//   ....[10]....
        /*01d8*/ 	.word	0x00002d10


	//   ....[11]....
        /*01dc*/ 	.word	0x00002d20


	//   ....[12]....
        /*01e0*/ 	.word	0x00002db0


	//   ....[13]....
        /*01e4*/ 	.word	0x00002df0


	//   ....[14]....
        /*01e8*/ 	.word	0x00002e00


	//   ....[15]....
        /*01ec*/ 	.word	0x00002e10


	//   ....[16]....
        /*01f0*/ 	.word	0x00002eb0


	//   ....[17]....
        /*01f4*/ 	.word	0x00002ee0


	//   ....[18]....
        /*01f8*/ 	.word	0x00002ef0


	//   ....[19]....
        /*01fc*/ 	.word	0x00002f00


	//   ....[20]....
        /*0200*/ 	.word	0x00002fa0


	//   ....[21]....
        /*0204*/ 	.word	0x00002fd0


	//   ....[22]....
        /*0208*/ 	.word	0x00002fe0


	//   ....[23]....
        /*020c*/ 	.word	0x00002ff0


	//   ....[24]....
        /*0210*/ 	.word	0x00003090


	//   ....[25]....
        /*0214*/ 	.word	0x000030c0


	//   ....[26]....
        /*0218*/ 	.word	0x000030d0


	//   ....[27]....
        /*021c*/ 	.word	0x000030e0


	//   ....[28]....
        /*0220*/ 	.word	0x00003200


	//   ....[29]....
        /*0224*/ 	.word	0x00003210


	//   ....[30]....
        /*0228*/ 	.word	0x00003240


	//   ....[31]....
        /*022c*/ 	.word	0x00003250


	//   ....[32]....
        /*0230*/ 	.word	0x00003260


	//   ....[33]....
        /*0234*/ 	.word	0x00003270


	//   ....[34]....
        /*0238*/ 	.word	0x00003510


	//   ....[35]....
        /*023c*/ 	.word	0x00003520


	//   ....[36]....
        /*0240*/ 	.word	0x00003530


	//   ....[37]....
        /*0244*/ 	.word	0x00003540


	//   ....[38]....
        /*0248*/ 	.word	0x00003620


	//   ....[39]....
        /*024c*/ 	.word	0x00003640


	//   ....[40]....
        /*0250*/ 	.word	0x00003650


	//   ....[41]....
        /*0254*/ 	.word	0x00003660


	//   ....[42]....
        /*0258*/ 	.word	0x00003740


	//   ....[43]....
        /*025c*/ 	.word	0x00003760


	//   ....[44]....
        /*0260*/ 	.word	0x00003770


	//   ....[45]....
        /*0264*/ 	.word	0x00003780


	//   ....[46]....
        /*0268*/ 	.word	0x00003860


	//   ....[47]....
        /*026c*/ 	.word	0x00003880


	//   ....[48]....
        /*0270*/ 	.word	0x00003890


	//   ....[49]....
        /*0274*/ 	.word	0x000038a0


	//   ....[50]....
        /*0278*/ 	.word	0x00003980


	//   ....[51]....
        /*027c*/ 	.word	0x000039a0


	//   ....[52]....
        /*0280*/ 	.word	0x000039b0


	//   ....[53]....
        /*0284*/ 	.word	0x000039c0


	//   ....[54]....
        /*0288*/ 	.word	0x00003a90


	//   ....[55]....
        /*028c*/ 	.word	0x00003ac0


	//   ....[56]....
        /*0290*/ 	.word	0x00003ad0


	//   ....[57]....
        /*0294*/ 	.word	0x00003ae0


	//   ....[58]....
        /*0298*/ 	.word	0x00003af0


	//   ....[59]....
        /*029c*/ 	.word	0x00003b00


	//   ....[60]....
        /*02a0*/ 	.word	0x00003b10


	//   ....[61]....
        /*02a4*/ 	.word	0x00003b30


	//   ....[62]....
        /*02a8*/ 	.word	0x00003b50


	//   ....[63]....
        /*02ac*/ 	.word	0x00003b80


	//   ....[64]....
        /*02b0*/ 	.word	0x00004840


	//   ....[65]....
        /*02b4*/ 	.word	0x00004880


	//   ....[66]....
        /*02b8*/ 	.word	0x000048a0


	//   ....[67]....
        /*02bc*/ 	.word	0x000048b0


	//   ....[68]....
        /*02c0*/ 	.word	0x000048e0


	//   ....[69]....
        /*02c4*/ 	.word	0x00004900


	//   ....[70]....
        /*02c8*/ 	.word	0x00004920


	//   ....[71]....
        /*02cc*/ 	.word	0x00004940


	//   ....[72]....
        /*02d0*/ 	.word	0x00004970


	//   ....[73]....
        /*02d4*/ 	.word	0x00004990


	//   ....[74]....
        /*02d8*/ 	.word	0x000049b0


	//   ....[75]....
        /*02dc*/ 	.word	0x000049d0


	//   ....[76]....
        /*02e0*/ 	.word	0x00004a00


	//   ....[77]....
        /*02e4*/ 	.word	0x00004a20


	//   ....[78]....
        /*02e8*/ 	.word	0x00004a40


	//   ....[79]....
        /*02ec*/ 	.word	0x00004a60


	//   ....[80]....
        /*02f0*/ 	.word	0x00004b50


	//   ....[81]....
        /*02f4*/ 	.word	0x00004b90


	//   ....[82]....
        /*02f8*/ 	.word	0x00004bb0


	//   ....[83]....
        /*02fc*/ 	.word	0x00004bc0


	//   ....[84]....
        /*0300*/ 	.word	0x00004fa0


	//   ....[85]....
        /*0304*/ 	.word	0x00005170


	//   ....[86]....
        /*0308*/ 	.word	0x00005430


	//   ....[87]....
        /*030c*/ 	.word	0x00005480


	//   ....[88]....
        /*0310*/ 	.word	0x000054d0


	//   ....[89]....
        /*0314*/ 	.word	0x00005500


	//   ....[90]....
        /*0318*/ 	.word	0x00005520


	//   ....[91]....
        /*031c*/ 	.word	0x000055f0


	//   ....[92]....
        /*0320*/ 	.word	0x00005630


	//   ....[93]....
        /*0324*/ 	.word	0x00005680


	//   ....[94]....
        /*0328*/ 	.word	0x000056b0


	//   ....[95]....
        /*032c*/ 	.word	0x000056d0


	//----- nvinfo : EIATTR_VRC_CTA_INIT_COUNT
	.align		4
.L_3611:
        /*0330*/ 	.byte	0x02, 0x4a
	.zero		1
	.zero		1


	//----- nvinfo : EIATTR_EXIT_INSTR_OFFSETS
	.align		4
        /*0334*/ 	.byte	0x04, 0x1c
        /*0336*/ 	.short	(.L_3613 - .L_3612)


	//   ....[0]....
.L_3612:
        /*0338*/ 	.word	0x00005770


	//   ....[1]....
        /*033c*/ 	.word	0x000059b0


	//----- nvinfo : EIATTR_MAX_THREADS
	.align		4
.L_3613:
        /*0340*/ 	.byte	0x04, 0x05
        /*0342*/ 	.short	(.L_3615 - .L_3614)
.L_3614:
        /*0344*/ 	.word	0x00000020
        /*0348*/ 	.word	0x00000001
        /*034c*/ 	.word	0x00000001


	//----- nvinfo : EIATTR_CRS_STACK_SIZE
	.align		4
.L_3615:
        /*0350*/ 	.byte	0x04, 0x1e
        /*0352*/ 	.short	(.L_3617 - .L_3616)
.L_3616:
        /*0354*/ 	.word	0x00000000


	//----- nvinfo : EIATTR_CBANK_PARAM_SIZE
	.align		4
.L_3617:
        /*0358*/ 	.byte	0x03, 0x19
        /*035a*/ 	.short	0x01f0


	//----- nvinfo : EIATTR_PARAM_CBANK
	.align		4
        /*035c*/ 	.byte	0x04, 0x0a
        /*035e*/ 	.short	(.L_3619 - .L_3618)
	.align		4
.L_3618:
        /*0360*/ 	.word	index@(.nv.constant0._Z25selective_scan_bwd_kernelI32Selective_Scan_bwd_kernel_traitsILi32ELi4ELb0ELb0ELb1ELb0ELb1EN3c108BFloat16ENS1_7complexIfEEEEv12SSMParamsBwd)
        /*0364*/ 	.short	0x0380
        /*0366*/ 	.short	0x01f0


	//----- nvinfo : EIATTR_SW_WAR
	.align		4
.L_3619:
        /*0368*/ 	.byte	0x04, 0x36
        /*036a*/ 	.short	(.L_3621 - .L_3620)
.L_3620:
        /*036c*/ 	.word	0x00000008
.L_3621:


//--------------------- .nv.info._Z25selective_scan_bwd_kernelI32Selective_Scan_bwd_kernel_traitsILi32ELi4ELb0ELb0ELb1ELb1ELb0EN3c108BFloat16ENS1_7complexIfEEEEv12SSMParamsBwd --------------------------
	.section	.nv.info._Z25selective_scan_bwd_kernelI32Selective_Scan_bwd_kernel_traitsILi32ELi4ELb0ELb0ELb1ELb1ELb0EN3c108BFloat16ENS1_7complexIfEEEEv12SSMParamsBwd,"",@"SHT_CUDA_INFO"
	.sectionflags	@""
	.align	4


	//----- nvinfo : EIATTR_CUDA_API_VERSION
	.align		4
        /*0000*/ 	.byte	0x04, 0x37
        /*0002*/ 	.short	(.L_3623 - .L_3622)
.L_3622:
        /*0004*/ 	.word	0x00000082


	//----- nvinfo : EIATTR_KPARAM_INFO
	.align		4
.L_3623:
        /*0008*/ 	.byte	0x04, 0x17
        /*000a*/ 	.short	(.L_3625 - .L_3624)
.L_3624:
        /*000c*/ 	.word	0x00000000
        /*0010*/ 	.short	0x0000
        /*0012*/ 	.short	0x0000
        /*0014*/ 	.byte	0x00, 0xf0, 0xc1, 0x07


	//----- nvinfo : EIATTR_SPARSE_MMA_MASK
	.align		4
.L_3625:
        /*0018*/ 	.byte	0x03, 0x50
        /*001a*/ 	.short	0x0000


	//----- nvinfo : EIATTR_MAXREG_COUNT
	.align		4
        /*001c*/ 	.byte	0x03, 0x1b
        /*001e*/ 	.short	0x00ff


	//----- nvinfo : EIATTR_NUM_BARRIERS
	.align		4
        /*0020*/ 	.byte	0x02, 0x4c
        /*0022*/ 	.byte	0x01
	.zero		1


	//----- nvinfo : EIATTR_MERCURY_ISA_VERSION
	.align		4
        /*0024*/ 	.byte	0x03, 0x5f
        /*0026*/ 	.short	0x0101


	//----- nvinfo : EIATTR_COOP_GROUP_MASK_REGIDS
	.align		4
        /*0028*/ 	.byte	0x04, 0x29
        /*002a*/ 	.short	(.L_3627 - .L_3626)


	//   ....[0]....
.L_3626:
        /*002c*/ 	.word	0xffffffff


	//   ....[1]....
        /*0030*/ 	.word	0xffffffff


	//   ....[2]....
        /*0034*/ 	.word	0xffffffff


	//   ....[3]....
        /*0038*/ 	.word	0xffffffff


	//   ....[4]....
        /*003c*/ 	.word	0xffffffff


	//   ....[5]....
        /*0040*/ 	.word	0xffffffff


	//   ....[6]....
        /*0044*/ 	.word	0xffffffff


	//   ....[7]....
        /*0048*/ 	.word	0xffffffff


	//   ....[8]....
        /*004c*/ 	.word	0xffffffff


	//   ....[9]....
        /*0050*/ 	.word	0xffffffff


	//   ....[10]....
        /*0054*/ 	.word	0xffffffff


	//   ....[11]....
        /*0058*/ 	.word	0xffffffff


	//   ....[12]....
        /*005c*/ 	.word	0xffffffff


	//   ....[13]....
        /*0060*/ 	.word	0xffffffff


	//   ....[14]....
        /*0064*/ 	.word	0xffffffff


	//   ....[15]....
        /*0068*/ 	.word	0xffffffff


	//   ....[16]....
        /*006c*/ 	.word	0xffffffff


	//   ....[17]....
        /*0070*/ 	.word	0xffffffff


	//   ....[18]....
        /*0074*/ 	.word	0xffffffff


	//   ....[19]....
        /*0078*/ 	.word	0xffffffff


	//   ....[20]....
        /*007c*/ 	.word	0xffffffff


	//   ....[21]....
        /*0080*/ 	.word	0xffffffff


	//   ....[22]....
        /*0084*/ 	.word	0xffffffff


	//   ....[23]....
        /*0088*/ 	.word	0xffffffff


	//   ....[24]....
        /*008c*/ 	.word	0xffffffff


	//   ....[25]....
        /*0090*/ 	.word	0xffffffff


	//   ....[26]....
        /*0094*/ 	.word	0xffffffff


	//   ....[27]....
        /*0098*/ 	.word	0xffffffff


	//   ....[28]....
        /*009c*/ 	.word	0xffffffff


	//   ....[29]....
        /*00a0*/ 	.word	0xffffffff


	//   ....[30]....
        /*00a4*/ 	.word	0xffffffff


	//   ....[31]....
        /*00a8*/ 	.word	0xffffffff


	//   ....[32]....
        /*00ac*/ 	.word	0xffffffff


	//   ....[33]....
        /*00b0*/ 	.word	0xffffffff


	//   ....[34]....
        /*00b4*/ 	.word	0xffffffff


	//   ....[35]....
        /*00b8*/ 	.word	0xffffffff


	//   ....[36]....
        /*00bc*/ 	.word	0xffffffff


	//   ....[37]....
        /*00c0*/ 	.word	0xffffffff


	//   ....[38]....
        /*00c4*/ 	.word	0xffffffff


	//   ....[39]....
        /*00c8*/ 	.word	0xffffffff


	//   ....[40]....
        /*00cc*/ 	.word	0xffffffff


	//   ....[41]....
        /*00d0*/ 	.word	0xffffffff


	//   ....[42]....
        /*00d4*/ 	.word	0xffffffff


	//   ....[43]....
        /*00d8*/ 	.word	0xffffffff


	//   ....[44]....
        /*00dc*/ 	.word	0xffffffff


	//   ....[45]....
        /*00e0*/ 	.word	0xffffffff


	//   ....[46]....
        /*00e4*/ 	.word	0xffffffff


	//   ....[47]....
        /*00e8*/ 	.word	0xffffffff


	//   ....[48]....
        /*00ec*/ 	.word	0xffffffff


	//   ....[49]....
        /*00f0*/ 	.word	0xffffffff


	//   ....[50]....
        /*00f4*/ 	.word	0xffffffff


	//   ....[51]....
        /*00f8*/ 	.word	0xffffffff


	//   ....[52]....
        /*00fc*/ 	.word	0xffffffff


	//   ....[53]....
        /*0100*/ 	.word	0xffffffff


	//   ....[54]....
        /*0104*/ 	.word	0xffffffff


	//   ....[55]....
        /*0108*/ 	.word	0xffffffff


	//   ....[56]....
        /*010c*/ 	.word	0xffffffff


	//   ....[57]....
        /*0110*/ 	.word	0xffffffff


	//   ....[58]....
        /*0114*/ 	.word	0xffffffff


	//   ....[59]....
        /*0118*/ 	.word	0xffffffff


	//   ....[60]....
        /*011c*/ 	.word	0xffffffff


	//   ....[61]....
        /*0120*/ 	.word	0xffffffff


	//   ....[62]....
        /*0124*/ 	.word	0xffffffff


	//   ....[63]....
        /*0128*/ 	.word	0xffffffff


	//   ....[64]....
        /*012c*/ 	.word	0xffffffff


	//   ....[65]....
        /*0130*/ 	.word	0xffffffff


	//   ....[66]....
        /*0134*/ 	.word	0xffffffff


	//   ....[67]....
        /*0138*/ 	.word	0xffffffff


	//   ....[68]....
        /*013c*/ 	.word	0xffffffff


	//   ....[69]....
        /*0140*/ 	.word	0xffffffff


	//   ....[70]....
        /*0144*/ 	.word	0xffffffff


	//   ....[71]....
        /*0148*/ 	.word	0xffffffff


	//   ....[72]....
        /*014c*/ 	.word	0xffffffff


	//   ....[73]....
        /*0150*/ 	.word	0xffffffff


	//   ....[74]....
        /*0154*/ 	.word	0xffffffff


	//   ....[75]....
        /*0158*/ 	.word	0xffffffff


	//   ....[76]....
        /*015c*/ 	.word	0xffffffff


	//   ....[77]....
        /*0160*/ 	.word	0xffffffff


	//   ....[78]....
        /*0164*/ 	.word	0xffffffff


	//   ....[79]....
        /*0168*/ 	.word	0xffffffff


	//   ....[80]....
        /*016c*/ 	.word	0xffffffff


	//   ....[81]....
        /*0170*/ 	.word	0xffffffff


	//   ....[82]....
        /*0174*/ 	.word	0xffffffff


	//   ....[83]....
        /*0178*/ 	.word	0xffffffff


	//   ....[84]....
        /*017c*/ 	.word	0xffffffff


	//   ....[85]....
        /*0180*/ 	.word	0xffffffff


	//   ....[86]....
        /*0184*/ 	.word	0xffffffff


	//   ....[87]....
        /*0188*/ 	.word	0xffffffff


	//   ....[88]....
        /*018c*/ 	.word	0xffffffff


	//   ....[89]....
        /*0190*/ 	.word	0xffffffff


	//   ....[90]....
        /*0194*/ 	.word	0xffffffff


	//   ....[91]....
        /*0198*/ 	.word	0xffffffff


	//   ....[92]....
        /*019c*/ 	.word	0xffffffff


	//----- nvinfo : EIATTR_COOP_GROUP_INSTR_OFFSETS
	.align		4
.L_3627:
        /*01a0*/ 	.byte	0x04, 0x28
        /*01a2*/ 	.short	(.L_3629 - .L_3628)


	//   ....[0]....
.L_3628:
        /*01a4*/ 	.word	0x00000e50


	//   ....[1]....
        /*01a8*/ 	.word	0x00000f60


	//   ....[2]....
        /*01ac*/ 	.word	0x00001140


	//   ....[3]....
        /*01b0*/ 	.word	0x000022f0


	//   ....[4]....
        /*01b4*/ 	.word	0x00002a40


	//   ....[5]....
        /*01b8*/ 	.word	0x00002a70


	//   ....[6]....
        /*01bc*/ 	.word	0x00002a90


	//   ....[7]....
        /*01c0*/ 	.word	0x00002aa0


	//   ....[8]....
        /*01c4*/ 	.word	0x00002b60


	//   ....[9]....
        /*01c8*/ 	.word	0x00002b70


	//   ....[10]....
        /*01cc*/ 	.word	0x00002b80


	//   ....[11]....
        /*01d0*/ 	.word	0x00002b90


	//   ....[12]....
        /*01d4*/ 	.word	0x00002c50


	//   ....[13]....
        /*01d8*/ 	.word	0x00002c60


	//   ....[14]....
        /*01dc*/ 	.word	0x00002c70


	//   ....[15]....
        /*01e0*/ 	.word	0x00002c80


	//   ....[16]....
        /*01e4*/ 	.word	0x00002d40


	//   ....[17]....
        /*01e8*/ 	.word	0x00002d50


	//   ....[18]....
        /*01ec*/ 	.word	0x00002d60


	//   ....[19]....
        /*01f0*/ 	.word	0x00002d70


	//   ....[20]....
        /*01f4*/ 	.word	0x00002e30


	//   ....[21]....
        /*01f8*/ 	.word	0x00002e40


	//   ....[22]....
        /*01fc*/ 	.word	0x00002e50


	//   ....[23]....
        /*0200*/ 	.word	0x00002e60


	//   ....[24]....
        /*0204*/ 	.word	0x00002f80


	//   ....[25]....
        /*0208*/ 	.word	0x00002f90


	//   ....[26]....
        /*020c*/ 	.word	0x00002fc0


	//   ....[27]....
        /*0210*/ 	.word	0x00002fd0


	//   ....[28]....
        /*0214*/ 	.word	0x00002fe0


	//   ....[29]....
        /*0218*/ 	.word	0x00002ff0


	//   ....[30]....
        /*021c*/ 	.word	0x00003290


	//   ....[31]....
        /*0220*/ 	.word	0x000032a0


	//   ....[32]....
        /*0224*/ 	.word	0x000032b0


	//   ....[33]....
        /*0228*/ 	.word	0x000032c0


	//   ....[34]....
        /*022c*/ 	.word	0x000033a0


	//   ....[35]....
        /*0230*/ 	.word	0x000033c0


	//   ....[36]....
        /*0234*/ 	.word	0x000033d0


	//   ....[37]....
        /*0238*/ 	.word	0x000033e0


	//   ....[38]....
        /*023c*/ 	.word	0x000034c0


	//   ....[39]....
        /*0240*/ 	.word	0x000034e0


	//   ....[40]....
        /*0244*/ 	.word	0x000034f0


	//   ....[41]....
        /*0248*/ 	.word	0x00003500


	//   ....[42]....
        /*024c*/ 	.word	0x000035e0


	//   ....[43]....
        /*0250*/ 	.word	0x00003600


	//   ....[44]....
        /*0254*/ 	.word	0x00003610


	//   ....[45]....
        /*0258*/ 	.word	0x00003620


	//   ....[46]....
        /*025c*/ 	.word	0x00003700


	//   ....[47]....
        /*0260*/ 	.word	0x00003720


	//   ....[48]....
        /*0264*/ 	.word	0x00003730


	//   ....[49]....
        /*0268*/ 	.word	0x00003740


	//   ....[50]....
        /*026c*/ 	.word	0x00003810


	//   ....[51]....
        /*0270*/ 	.word	0x00003840


	//   ....[52]....
        /*0274*/ 	.word	0x00003850


	//   ....[53]....
        /*0278*/ 	.word	0x00003860


	//   ....[54]....
        /*027c*/ 	.word	0x00003870


	//   ....[55]....
        /*0280*/ 	.word	0x00003880


	//   ....[56]....
        /*0284*/ 	.word	0x00003890


	//   ....[57]....
        /*0288*/ 	.word	0x000038b0


	//   ....[58]....
        /*028c*/ 	.word	0x000038d0


	//   ....[59]....
        /*0290*/ 	.word	0x00003910


	//   ....[60]....
        /*0294*/ 	.word	0x000045c0


	//   ....[61]....
        /*0298*/ 	.word	0x00004600


	//   ....[62]....
        /*029c*/ 	.word	0x00004620


	//   ....[63]....
        /*02a0*/ 	.word	0x00004630


	//   ....[64]....
        /*02a4*/ 	.word	0x00004660


	//   ....[65]....
        /*02a8*/ 	.word	0x00004680


	//   ....[66]....
        /*02ac*/ 	.word	0x000046a0


	//   ....[67]....
        /*02b0*/ 	.word	0x000046c0


	//   ....[68]....
        /*02b4*/ 	.word	0x000046f0


	//   ....[69]....
        /*02b8*/ 	.word	0x00004710


	//   ....[70]....
        /*02bc*/ 	.word	0x00004730


	//   ....[71]....
        /*02c0*/ 	.word	0x00004750


	//   ....[72]....
        /*02c4*/ 	.word	0x00004780


	//   ....[73]....
        /*02c8*/ 	.word	0x000047a0


	//   ....[74]....
        /*02cc*/ 	.word	0x000047c0


	//   ....[75]....
        /*02d0*/ 	.word	0x000047e0


	//   ....[76]....
        /*02d4*/ 	.word	0x00004900


	//   ....[77]....
        /*02d8*/ 	.word	0x00004920


	//   ....[78]....
        /*02dc*/ 	.word	0x00004930


	//   ....[79]....
        /*02e0*/ 	.word	0x00004940


	//   ....[80]....
        /*02e4*/ 	.word	0x00004db0


	//   ....[81]....
        /*02e8*/ 	.word	0x00004df0


	//   ....[82]....
        /*02ec*/ 	.word	0x00005240


	//   ....[83]....
        /*02f0*/ 	.word	0x00005500


	//   ....[84]....
        /*02f4*/ 	.word	0x00005550


	//   ....[85]....
        /*02f8*/ 	.word	0x000055a0


	//   ....[86]....
        /*02fc*/ 	.word	0x000055d0


	//   ....[87]....
        /*0300*/ 	.word	0x000055f0


	//   ....[88]....
        /*0304*/ 	.word	0x000056c0


	//   ....[89]....
        /*0308*/ 	.word	0x00005700


	//   ....[90]....
        /*030c*/ 	.word	0x00005750


	//   ....[91]....
        /*0310*/ 	.word	0x00005780


	//   ....[92]....
        /*0314*/ 	.word	0x000057a0


	//----- nvinfo : EIATTR_VRC_CTA_INIT_COUNT
	.align		4
.L_3629:
        /*0318*/ 	.byte	0x02, 0x4a
	.zero		1
	.zero		1


	//----- nvinfo : EIATTR_EXIT_INSTR_OFFSETS
	.align		4
        /*031c*/ 	.byte	0x04, 0x1c
        /*031e*/ 	.short	(.L_3631 - .L_3630)


	//   ....[0]....
.L_3630:
        /*0320*/ 	.word	0x00005840


	//   ....[1]....
        /*0324*/ 	.word	0x00005a80


	//----- nvinfo : EIATTR_MAX_THREADS
	.align		4
.L_3631:
        /*0328*/ 	.byte	0x04, 0x05
        /*032a*/ 	.short	(.L_3633 - .L_3632)
.L_3632:
        /*032c*/ 	.word	0x00000020
        /*0330*/ 	.word	0x00000001
        /*0334*/ 	.word	0x00000001


	//----- nvinfo : EIATTR_CRS_STACK_SIZE
	.align		4
.L_3633:
        /*0338*/ 	.byte	0x04, 0x1e
        /*033a*/ 	.short	(.L_3635 - .L_3634)
.L_3634:
        /*033c*/ 	.word	0x00000000


	//----- nvinfo : EIATTR_CBANK_PARAM_SIZE
	.align		4
.L_3635:
        /*0340*/ 	.byte	0x03, 0x19
        /*0342*/ 	.short	0x01f0


	//----- nvinfo : EIATTR_PARAM_CBANK
	.align		4
        /*0344*/ 	.byte	0x04, 0x0a
        /*0346*/ 	.short	(.L_3637 - .L_3636)
	.align		4
.L_3636:
        /*0348*/ 	.word	index@(.nv.constant0._Z25selective_scan_bwd_kernelI32Selective_Scan_bwd_kernel_traitsILi32ELi4ELb0ELb0ELb1ELb1ELb0EN3c108BFloat16ENS1_7complexIfEEEEv12SSMParamsBwd)
        /*034c*/ 	.short	0x0380
        /*034e*/ 	.short	0x01f0


	//----- nvinfo : EIATTR_SW_WAR
	.align		4
.L_3637:
        /*0350*/ 	.byte	0x04, 0x36
        /*0352*/ 	.short	(.L_3639 - .L_3638)
.L_3638:
        /*0354*/ 	.word	0x00000008
.L_3639:


//--------------------- .nv.info._Z25selective_scan_bwd_kernelI32Selective_Scan_bwd_kernel_traitsILi32ELi4ELb0ELb0ELb1ELb1ELb1EN3c108BFloat16ENS1_7complexIfEEEEv12SSMParamsBwd --------------------------
	.section	.nv.info._Z25selective_scan_bwd_kernelI32Selective_Scan_bwd_kernel_traitsILi32ELi4ELb0ELb0ELb1ELb1ELb1EN3c108BFloat16ENS1_7complexIfEEEEv12SSMParamsBwd,"",@"SHT_CUDA_INFO"
	.sectionflags	@""
	.align	4


	//----- nvinfo : EIATTR_CUDA_API_VERSION
	.align		4
        /*0000*/ 	.byte	0x04, 0x37
        /*0002*/ 	.short	(.L_3641 - .L_3640)
.L_3640:
        /*0004*/ 	.word	0x00000082


	//----- nvinfo : EIATTR_KPARAM_INFO
	.align		4
.L_3641:
        /*0008*/ 	.byte	0x04, 0x17
        /*000a*/ 	.short	(.L_3643 - .L_3642)
.L_3642:
        /*000c*/ 	.word	0x00000000
        /*0010*/ 	.short	0x0000
        /*0012*/ 	.short	0x0000
        /*0014*/ 	.byte	0x00, 0xf0, 0xc1, 0x07


	//----- nvinfo : EIATTR_SPARSE_MMA_MASK
	.align		4
.L_3643:
        /*0018*/ 	.byte	0x03, 0x50
        /*001a*/ 	.short	0x0000


	//----- nvinfo : EIATTR_MAXREG_COUNT
	.align		4
        /*001c*/ 	.byte	0x03, 0x1b
        /*001e*/ 	.short	0x00ff


	//----- nvinfo : EIATTR_NUM_BARRIERS
	.align		4
        /*0020*/ 	.byte	0x02, 0x4c
        /*0022*/ 	.byte	0x01
	.zero		1


	//----- nvinfo : EIATTR_MERCURY_ISA_VERSION
	.align		4
        /*0024*/ 	.byte	0x03, 0x5f
        /*0026*/ 	.short	0x0101


	//----- nvinfo : EIATTR_COOP_GROUP_MASK_REGIDS
	.align		4
        /*0028*/ 	.byte	0x04, 0x29
        /*002a*/ 	.short	(.L_3645 - .L_3644)


	//   ....[0]....
.L_3644:
        /*002c*/ 	.word	0xffffffff


	//   ....[1]....
        /*0030*/ 	.word	0xffffffff


	//   ....[2]....
        /*0034*/ 	.word	0xffffffff


	//   ....[3]....
        /*0038*/ 	.word	0xffffffff


	//   ....[4]....
        /*003c*/ 	.word	0xffffffff


	//   ....[5]....
        /*0040*/ 	.word	0xffffffff


	//   ....[6]....
        /*0044*/ 	.word	0xffffffff


	//   ....[7]....
        /*0048*/ 	.word	0xffffffff


	//   ....[8]....
        /*004c*/ 	.word	0xffffffff


	//   ....[9]....
        /*0050*/ 	.word	0xffffffff


	//   ....[10]....
        /*0054*/ 	.word	0xffffffff


	//   ....[11]....
        /*0058*/ 	.word	0xffffffff


	//   ....[12]....
        /*005c*/ 	.word	0xffffffff


	//   ....[13]....
        /*0060*/ 	.word	0xffffffff


	//   ....[14]....
        /*0064*/ 	.word	0xffffffff


	//   ....[15]....
        /*0068*/ 	.word	0xffffffff


	//   ....[16]....
        /*006c*/ 	.word	0xffffffff


	//   ....[17]....
        /*0070*/ 	.word	0xffffffff


	//   ....[18]....
        /*0074*/ 	.word	0xffffffff


	//   ....[19]....
        /*0078*/ 	.word	0xffffffff


	//   ....[20]....
        /*007c*/ 	.word	0xffffffff


	//   ....[21]....
        /*0080*/ 	.word	0xffffffff


	//   ....[22]....
        /*0084*/ 	.word	0xffffffff


	//   ....[23]....
        /*0088*/ 	.word	0xffffffff


	//   ....[24]....
        /*008c*/ 	.word	0xffffffff


	//   ....[25]....
        /*0090*/ 	.word	0xffffffff


	//   ....[26]....
        /*0094*/ 	.word	0xffffffff


	//   ....[27]....
        /*0098*/ 	.word	0xffffffff


	//   ....[28]....
        /*009c*/ 	.word	0xffffffff


	//   ....[29]....
        /*00a0*/ 	.word	0xffffffff


	//   ....[30]....
        /*00a4*/ 	.word	0xffffffff


	//   ....[31]....
        /*00a8*/ 	.word	0xffffffff


	//   ....[32]....
        /*00ac*/ 	.word	0xffffffff


	//   ....[33]....
        /*00b0*/ 	.word	0xffffffff


	//   ....[34]....
        /*00b4*/ 	.word	0xffffffff


	//   ....[35]....
        /*00b8*/ 	.word	0xffffffff


	//   ....[36]....
        /*00bc*/ 	.word	0xffffffff


	//   ....[37]....
        /*00c0*/ 	.word	0xffffffff


	//   ....[38]....
        /*00c4*/ 	.word	0xffffffff


	//   ....[39]....
        /*00c8*/ 	.word	0xffffffff


	//   ....[40]....
        /*00cc*/ 	.word	0xffffffff


	//   ....[41]....
        /*00d0*/ 	.word	0xffffffff


	//   ....[42]....
        /*00d4*/ 	.word	0xffffffff


	//   ....[43]....
        /*00d8*/ 	.word	0xffffffff


	//   ....[44]....
        /*00dc*/ 	.word	0xffffffff


	//   ....[45]....
        /*00e0*/ 	.word	0xffffffff


	//   ....[46]....
        /*00e4*/ 	.word	0xffffffff


	//   ....[47]....
        /*00e8*/ 	.word	0xffffffff


	//   ....[48]....
        /*00ec*/ 	.word	0xffffffff


	//   ....[49]....
        /*00f0*/ 	.word	0xffffffff


	//   ....[50]....
        /*00f4*/ 	.word	0xffffffff


	//   ....[51]....
        /*00f8*/ 	.word	0xffffffff


	//   ....[52]....
        /*00fc*/ 	.word	0xffffffff


	//   ....[53]....
        /*0100*/ 	.word	0xffffffff


	//   ....[54]....
        /*0104*/ 	.word	0xffffffff


	//   ....[55]....
        /*0108*/ 	.word	0xffffffff


	//   ....[56]....
        /*010c*/ 	.word	0xffffffff


	//   ....[57]....
        /*0110*/ 	.word	0xffffffff


	//   ....[58]....
        /*0114*/ 	.word	0xffffffff


	//   ....[59]....
        /*0118*/ 	.word	0xffffffff


	//   ....[60]....
        /*011c*/ 	.word	0xffffffff


	//   ....[61]....
        /*0120*/ 	.word	0xffffffff


	//   ....[62]....
        /*0124*/ 	.word	0xffffffff


	//   ....[63]....
        /*0128*/ 	.word	0xffffffff


	//   ....[64]....
        /*012c*/ 	.word	0xffffffff


	//   ....[65]....
        /*0130*/ 	.word	0xffffffff


	//   ....[66]....
        /*0134*/ 	.word	0xffffffff


	//   ....[67]....
        /*0138*/ 	.word	0xffffffff


	//   ....[68]....
        /*013c*/ 	.word	0xffffffff


	//   ....[69]....
        /*0140*/ 	.word	0xffffffff


	//   ....[70]....
        /*0144*/ 	.word	0xffffffff


	//   ....[71]....
        /*0148*/ 	.word	0xffffffff


	//   ....[72]....
        /*014c*/ 	.word	0xffffffff


	//   ....[73]....
        /*0150*/ 	.word	0xffffffff


	//   ....[74]....
        /*0154*/ 	.word	0xffffffff


	//   ....[75]....
        /*0158*/ 	.word	0xffffffff


	//   ....[76]....
        /*015c*/ 	.word	0xffffffff


	//   ....[77]....
        /*0160*/ 	.word	0xffffffff


	//   ....[78]....
        /*0164*/ 	.word	0xffffffff


	//   ....[79]....
        /*0168*/ 	.word	0xffffffff


	//   ....[80]....
        /*016c*/ 	.word	0xffffffff


	//   ....[81]....
        /*0170*/ 	.word	0xffffffff


	//   ....[82]....
        /*0174*/ 	.word	0xffffffff


	//   ....[83]....
        /*0178*/ 	.word	0xffffffff


	//   ....[84]....
        /*017c*/ 	.word	0xffffffff


	//   ....[85]....
        /*0180*/ 	.word	0xffffffff


	//   ....[86]....
        /*0184*/ 	.word	0xffffffff


	//   ....[87]....
        /*0188*/ 	.word	0xffffffff


	//   ....[88]....
        /*018c*/ 	.word	0xffffffff


	//   ....[89]....
        /*0190*/ 	.word	0xffffffff


	//   ....[90]....
        /*0194*/ 	.word	0xffffffff


	//   ....[91]....
        /*0198*/ 	.word	0xffffffff


	//   ....[92]....
        /*019c*/ 	.word	0xffffffff


	//   ....[93]....
        /*01a0*/ 	.word	0xffffffff


	//   ....[94]....
        /*01a4*/ 	.word	0xffffffff


	//   ....[95]....
        /*01a8*/ 	.word	0xffffffff


	//   ....[96]....
        /*01ac*/ 	.word	0xffffffff


	//----- nvinfo : EIATTR_COOP_GROUP_INSTR_OFFSETS
	.align		4
.L_3645:
        /*01b0*/ 	.byte	0x04, 0x28
        /*01b2*/ 	.short	(.L_3647 - .L_3646)


	//   ....[0]....
.L_3646:
        /*01b4*/ 	.word	0x00000e50


	//   ....[1]....
        /*01b8*/ 	.word	0x00000f80


	//   ....[2]....
        /*01bc*/ 	.word	0x000010e0


	//   ....[3]....
        /*01c0*/ 	.word	0x00001c10


	//   ....[4]....
        /*01c4*/ 	.word	0x00001e30


	//   ....[5]....
        /*01c8*/ 	.word	0x00002170


	//   ....[6]....
        /*01cc*/ 	.word	0x00002370


	//   ....[7]....
        /*01d0*/ 	.word	0x00002e20


	//   ....[8]....
        /*01d4*/ 	.word	0x000035a0


	//   ....[9]....
        /*01d8*/ 	.word	0x000035c0


	//   ....[10]....
        /*01dc*/ 	.word	0x000035d0


	//   ....[11]....
        /*01e0*/ 	.word	0x000035e0


	//   ....[12]....
        /*01e4*/ 	.word	0x00003670


	//   ....[13]....
        /*01e8*/ 	.word	0x000036b0


	//   ....[14]....
        /*01ec*/ 	.word	0x000036c0


	//   ....[15]....
        /*01f0*/ 	.word	0x000036d0


	//   ....[16]....
        /*01f4*/ 	.word	0x00003770


	//   ....[17]....
        /*01f8*/ 	.word	0x000037a0


	//   ....[18]....
        /*01fc*/ 	.word	0x000037b0


	//   ....[19]....
        /*0200*/ 	.word	0x000037c0


	//   ....[20]....
        /*0204*/ 	.word	0x00003860


	//   ....[21]....
        /*0208*/ 	.word	0x00003890


	//   ....[22]....
        /*020c*/ 	.word	0x000038a0


	//   ....[23]....
        /*0210*/ 	.word	0x000038b0


	//   ....[24]....
        /*0214*/ 	.word	0x00003950


	//   ....[25]....
        /*0218*/ 	.word	0x00003980


	//   ....[26]....
        /*021c*/ 	.word	0x00003990


	//   ....[27]....
        /*0220*/ 	.word	0x000039a0


	//   ....[28]....
        /*0224*/ 	.word	0x00003ac0


	//   ....[29]....
        /*0228*/ 	.word	0x00003ad0


	//   ....[30]....
        /*022c*/ 	.word	0x00003b00


	//   ....[31]....
        /*0230*/ 	.word	0x00003b10


	//   ....[32]....
        /*0234*/ 	.word	0x00003b20


	//   ....[33]....
        /*0238*/ 	.word	0x00003b30


	//   ....[34]....
        /*023c*/ 	.word	0x00003dd0


	//   ....[35]....
        /*0240*/ 	.word	0x00003de0


	//   ....[36]....
        /*0244*/ 	.word	0x00003df0


	//   ....[37]....
        /*0248*/ 	.word	0x00003e00


	//   ....[38]....
        /*024c*/ 	.word	0x00003ee0


	//   ....[39]....
        /*0250*/ 	.word	0x00003f00


	//   ....[40]....
        /*0254*/ 	.word	0x00003f10


	//   ....[41]....
        /*0258*/ 	.word	0x00003f20


	//   ....[42]....
        /*025c*/ 	.word	0x00004000


	//   ....[43]....
        /*0260*/ 	.word	0x00004020


	//   ....[44]....
        /*0264*/ 	.word	0x00004030


	//   ....[45]....
        /*0268*/ 	.word	0x00004040


	//   ....[46]....
        /*026c*/ 	.word	0x00004120


	//   ....[47]....
        /*0270*/ 	.word	0x00004140


	//   ....[48]....
        /*0274*/ 	.word	0x00004150


	//   ....[49]....
        /*0278*/ 	.word	0x00004160


	//   ....[50]....
        /*027c*/ 	.word	0x00004240


	//   ....[51]....
        /*0280*/ 	.word	0x00004260


	//   ....[52]....
        /*0284*/ 	.word	0x00004270


	//   ....[53]....
        /*0288*/ 	.word	0x00004280


	//   ....[54]....
        /*028c*/ 	.word	0x00004350


	//   ....[55]....
        /*0290*/ 	.word	0x00004380


	//   ....[56]....
        /*0294*/ 	.word	0x00004390


	//   ....[57]....
        /*0298*/ 	.word	0x000043a0


	//   ....[58]....
        /*029c*/ 	.word	0x000043b0


	//   ....[59]....
        /*02a0*/ 	.word	0x000043c0


	//   ....[60]....
        /*02a4*/ 	.word	0x000043d0


	//   ....[61]....
        /*02a8*/ 	.word	0x000043f0


	//   ....[62]....
        /*02ac*/ 	.word	0x00004410


	//   ....[63]....
        /*02b0*/ 	.word	0x00004440


	//   ....[64]....
        /*02b4*/ 	.word	0x00005100


	//   ....[65]....
        /*02b8*/ 	.word	0x00005140


	//   ....[66]....
        /*02bc*/ 	.word	0x00005160


	//   ....[67]....
        /*02c0*/ 	.word	0x00005170


	//   ....[68]....
        /*02c4*/ 	.word	0x000051a0


	//   ....[69]....
        /*02c8*/ 	.word	0x000051c0


	//   ....[70]....
        /*02cc*/ 	.word	0x000051e0


	//   ....[71]....
        /*02d0*/ 	.word	0x00005200


	//   ....[72]....
        /*02d4*/ 	.word	0x00005230


	//   ....[73]....
        /*02d8*/ 	.word	0x00005250


	//   ....[74]....
        /*02dc*/ 	.word	0x00005270


	//   ....[75]....
        /*02e0*/ 	.word	0x00005290


	//   ....[76]....
        /*02e4*/ 	.word	0x000052c0


	//   ....[77]....
        /*02e8*/ 	.word	0x000052e0


	//   ....[78]....
        /*02ec*/ 	.word	0x00005300


	//   ....[79]....
        /*02f0*/ 	.word	0x00005320


	//   ....[80]....
        /*02f4*/ 	.word	0x00005410


	//   ....[81]....
        /*02f8*/ 	.word	0x00005450


	//   ....[82]....
        /*02fc*/ 	.word	0x00005470


	//   ....[83]....
        /*0300*/ 	.word	0x00005480


	//   ....[84]....
        /*0304*/ 	.word	0x000058e0


	//   ....[85]....
        /*0308*/ 	.word	0x00005920


	//   ....[86]....
        /*030c*/ 	.word	0x00005d70


	//   ....[87]....
        /*0310*/ 	.word	0x00006030


	//   ....[88]....
        /*0314*/ 	.word	0x00006080


	//   ....[89]....
        /*0318*/ 	.word	0x000060d0


	//   ....[90]....
        /*031c*/ 	.word	0x00006100


	//   ....[91]....
        /*0320*/ 	.word	0x00006120


	//   ....[92]....
        /*0324*/ 	.word	0x000061f0


	//   ....[93]....
        /*0328*/ 	.word	0x00006230


	//   ....[94]....
        /*032c*/ 	.word	0x00006280


	//   ....[95]....
        /*0330*/ 	.word	0x000062b0


	//   ....[96]....
        /*0334*/ 	.word	0x000062d0


	//----- nvinfo : EIATTR_VRC_CTA_INIT_COUNT
	.align		4
.L_3647:
        /*0338*/ 	.byte	0x02, 0x4a
	.zero		1
	.zero		1


	//----- nvinfo : EIATTR_EXIT_INSTR_OFFSETS
	.align		4
        /*033c*/ 	.byte	0x04, 0x1c
        /*033e*/ 	.short	(.L_3649 - .L_3648)


	//   ....[0]....
.L_3648:
        /*0340*/ 	.word	0x00006370


	//   ....[1]....
        /*0344*/ 	.word	0x000065b0


	//----- nvinfo : EIATTR_MAX_THREADS
	.align		4
.L_3649:
        /*0348*/ 	.byte	0x04, 0x05
        /*034a*/ 	.short	(.L_3651 - .L_3650)
.L_3650:
        /*034c*/ 	.word	0x00000020
        /*0350*/ 	.word	0x00000001
        /*0354*/ 	.word	0x00000001


	//----- nvinfo : EIATTR_CRS_STACK_SIZE
	.align		4
.L_3651:
        /*0358*/ 	.byte	0x04, 0x1e
        /*035a*/ 	.short	(.L_3653 - .L_3652)
.L_3652:
        /*035c*/ 	.word	0x00000000


	//----- nvinfo : EIATTR_CBANK_PARAM_SIZE
	.align		4
.L_3653:
        /*0360*/ 	.byte	0x03, 0x19
        /*0362*/ 	.short	0x01f0


	//----- nvinfo : EIATTR_PARAM_CBANK
	.align		4
        /*0364*/ 	.byte	0x04, 0x0a
        /*0366*/ 	.short	(.L_3655 - .L_3654)
	.align		4
.L_3654:
        /*0368*/ 	.word	index@(.nv.constant0._Z25selective_scan_bwd_kernelI32Selective_Scan_bwd_kernel_traitsILi32ELi4ELb0ELb0ELb1ELb1ELb1EN3c108BFloat16ENS1_7complexIfEEEEv12SSMParamsBwd)
        /*036c*/ 	.short	0x0380
        /*036e*/ 	.short	0x01f0


	//----- nvinfo : EIATTR_SW_WAR
	.align		4
.L_3655:
        /*0370*/ 	.byte	0x04, 0x36
        /*0372*/ 	.short	(.L_3657 - .L_3656)
.L_3656:
        /*0374*/ 	.word	0x00000008
.L_3657:


//--------------------- .nv.info._Z25selective_scan_bwd_kernelI32Selective_Scan_bwd_kernel_traitsILi32ELi4ELb0ELb1ELb0ELb0ELb0EN3c108BFloat16ENS1_7complexIfEEEEv12SSMParamsBwd --------------------------
	.section	.nv.info._Z25selective_scan_bwd_kernelI32Selective_Scan_bwd_kernel_traitsILi32ELi4ELb0ELb1ELb0ELb0ELb0EN3c108BFloat16ENS1_7complexIfEEEEv12SSMParamsBwd,"",@"SHT_CUDA_INFO"
	.sectionflags	@""
	.align	4


	//----- nvinfo : EIATTR_CUDA_API_VERSION
	.align		4
        /*0000*/ 	.byte	0x04, 0x37
        /*0002*/ 	.short	(.L_3659 - .L_3658)
.L_3658:
        /*0004*/ 	.word	0x00000082


	//----- nvinfo : EIATTR_KPARAM_INFO
	.align		4
.L_3659:
        /*0008*/ 	.byte	0x04, 0x17
        /*000a*/ 	.short	(.L_3661 - .L_3660)
.L_3660:
        /*000c*/ 	.word	0x00000000
        /*0010*/ 	.short	0x0000
        /*0012*/ 	.short	0x0000
        /*0014*/ 	.byte	0x00, 0xf0, 0xc1, 0x07


	//----- nvinfo : EIATTR_SPARSE_MMA_MASK
	.align		4
.L_3661:
        /*0018*/ 	.byte	0x03, 0x50
        /*001a*/ 	.short	0x0000


	//----- nvinfo : EIATTR_MAXREG_COUNT
	.align		4
        /*001c*/ 	.byte	0x03, 0x1b
        /*001e*/ 	.short	0x00ff


	//----- nvinfo : EIATTR_NUM_BARRIERS
	.align		4
        /*0020*/ 	.byte	0x02, 0x4c
        /*0022*/ 	.byte	0x01
	.zero		1


	//----- nvinfo : EIATTR_MERCURY_ISA_VERSION
	.align		4
        /*0024*/ 	.byte	0x03, 0x5f
        /*0026*/ 	.short	0x0101


	//----- nvinfo : EIATTR_COOP_GROUP_MASK_REGIDS
	.align		4
        /*0028*/ 	.byte	0x04, 0x29
        /*002a*/ 	.short	(.L_3663 - .L_3662)


	//   ....[0]....
.L_3662:
        /*002c*/ 	.word	0xffffffff


	//   ....[1]....
        /*0030*/ 	.word	0xffffffff


	//   ....[2]....
        /*0034*/ 	.word	0xffffffff


	//   ....[3]....
        /*0038*/ 	.word	0xffffffff


	//   ....[4]....
        /*003c*/ 	.word	0xffffffff


	//   ....[5]....
        /*0040*/ 	.word	0xffffffff


	//   ....[6]....
        /*0044*/ 	.word	0xffffffff


	//   ....[7]....
        /*0048*/ 	.word	0xffffffff


	//   ....[8]....
        /*004c*/ 	.word	0xffffffff


	//   ....[9]....
        /*0050*/ 	.word	0xffffffff


	//   ....[10]....
        /*0054*/ 	.word	0xffffffff


	//   ....[11]....
        /*0058*/ 	.word	0xffffffff


	//   ....[12]....
        /*005c*/ 	.word	0xffffffff


	//   ....[13]....
        /*0060*/ 	.word	0xffffffff


	//   ....[14]....
        /*0064*/ 	.word	0xffffffff


	//   ....[15]....
        /*0068*/ 	.word	0xffffffff


	//   ....[16]....
        /*006c*/ 	.word	0xffffffff


	//   ....[17]....
        /*0070*/ 	.word	0xffffffff


	//   ....[18]....
        /*0074*/ 	.word	0xffffffff


	//   ....[19]....
        /*0078*/ 	.word	0xffffffff


	//   ....[20]....
        /*007c*/ 	.word	0xffffffff


	//   ....[21]....
        /*0080*/ 	.word	0xffffffff


	//   ....[22]....
        /*0084*/ 	.word	0xffffffff


	//   ....[23]....
        /*0088*/ 	.word	0xffffffff


	//   ....[24]....
        /*008c*/ 	.word	0xffffffff


	//   ....[25]....
        /*0090*/ 	.word	0xffffffff


	//   ....[26]....
        /*0094*/ 	.word	0xffffffff


	//   ....[27]....
        /*0098*/ 	.word	0xffffffff


	//   ....[28]....
        /*009c*/ 	.word	0xffffffff


	//   ....[29]....
        /*00a0*/ 	.word	0xffffffff


	//   ....[30]....
        /*00a4*/ 	.word	0xffffffff


	//   ....[31]....
        /*00a8*/ 	.word	0xffffffff


	//   ....[32]....
        /*00ac*/ 	.word	0xffffffff


	//   ....[33]....
        /*00b0*/ 	.word	0xffffffff


	//   ....[34]....
        /*00b4*/ 	.word	0xffffffff


	//   ....[35]....
        /*00b8*/ 	.word	0xffffffff


	//   ....[36]....
        /*00bc*/ 	.word	0xffffffff


	//   ....[37]....
        /*00c0*/ 	.word	0xffffffff


	//   ....[38]....
        /*00c4*/ 	.word	0xffffffff


	//   ....[39]....
        /*00c8*/ 	.word	0xffffffff


	//   ....[40]....
        /*00cc*/ 	.word	0xffffffff


	//   ....[41]....
        /*00d0*/ 	.word	0xffffffff


	//   ....[42]....
        /*00d4*/ 	.word	0xffffffff


	//   ....[43]....
        /*00d8*/ 	.word	0xffffffff


	//   ....[44]....
        /*00dc*/ 	.word	0xffffffff


	//   ....[45]....
        /*00e0*/ 	.word	0xffffffff


	//   ....[46]....
        /*00e4*/ 	.word	0xffffffff


	//   ....[47]....
        /*00e8*/ 	.word	0xffffffff


	//   ....[48]....
        /*00ec*/ 	.word	0xffffffff


	//   ....[49]....
        /*00f0*/ 	.word	0xffffffff


	//   ....[50]....
        /*00f4*/ 	.word	0xffffffff


	//   ....[51]....
        /*00f8*/ 	.word	0xffffffff


	//   ....[52]....
        /*00fc*/ 	.word	0xffffffff


	//   ....[53]....
        /*0100*/ 	.word	0xffffffff


	//   ....[54]....
        /*0104*/ 	.word	0xffffffff


	//   ....[55]....
        /*0108*/ 	.word	0xffffffff


	//   ....[56]....
        /*010c*/ 	.word	0xffffffff


	//   ....[57]....
        /*0110*/ 	.word	0xffffffff


	//   ....[58]....
        /*0114*/ 	.word	0xffffffff


	//   ....[59]....
        /*0118*/ 	.word	0xffffffff


	//   ....[60]....
        /*011c*/ 	.word	0xffffffff


	//   ....[61]....
        /*0120*/ 	.word	0xffffffff


	//   ....[62]....
        /*0124*/ 	.word	0xffffffff


	//   ....[63]....
        /*0128*/ 	.word	0xffffffff


	//   ....[64]....
        /*012c*/ 	.word	0xffffffff


	//   ....[65]....
        /*0130*/ 	.word	0xffffffff


	//   ....[66]....
        /*0134*/ 	.word	0xffffffff


	//   ....[67]....
        /*0138*/ 	.word	0xffffffff


	//   ....[68]....
        /*013c*/ 	.word	0xffffffff


	//   ....[69]....
        /*0140*/ 	.word	0xffffffff


	//   ....[70]....
        /*0144*/ 	.word	0xffffffff


	//   ....[71]....
        /*0148*/ 	.word	0xffffffff


	//   ....[72]....
        /*014c*/ 	.word	0xffffffff


	//   ....[73]....
        /*0150*/ 	.word	0xffffffff


	//   ....[74]....
        /*0154*/ 	.word	0xffffffff


	//   ....[75]....
        /*0158*/ 	.word	0xffffffff


	//   ....[76]....
        /*015c*/ 	.word	0xffffffff


	//   ....[77]....
        /*0160*/ 	.word	0xffffffff


	//   ....[78]....
        /*0164*/ 	.word	0xffffffff


	//   ....[79]....
        /*0168*/ 	.word	0xffffffff


	//   ....[80]....
        /*016c*/ 	.word	0xffffffff


	//   ....[81]....
        /*0170*/ 	.word	0xffffffff


	//   ....[82]....
        /*0174*/ 	.word	0xffffffff


	//   ....[83]....
        /*0178*/ 	.word	0xffffffff


	//   ....[84]....
        /*017c*/ 	.word	0xffffffff


	//   ....[85]....
        /*0180*/ 	.word	0xffffffff


	//   ....[86]....
        /*0184*/ 	.word	0xffffffff


	//   ....[87]....
        /*0188*/ 	.word	0xffffffff


	//   ....[88]....
        /*018c*/ 	.word	0xffffffff


	//   ....[89]....
        /*0190*/ 	.word	0xffffffff


	//   ....[90]....
        /*0194*/ 	.word	0xffffffff


	//   ....[91]....
        /*0198*/ 	.word	0xffffffff


	//----- nvinfo : EIATTR_COOP_GROUP_INSTR_OFFSETS
	.align		4
.L_3663:
        /*019c*/ 	.byte	0x04, 0x28
        /*019e*/ 	.short	(.L_3665 - .L_3664)


	//   ....[0]....
.L_3664:
        /*01a0*/ 	.word	0x00000e40


	//   ....[1]....
        /*01a4*/ 	.word	0x00000f50


	//   ....[2]....
        /*01a8*/ 	.word	0x000010a0


	//   ....[3]....
        /*01ac*/ 	.word	0x00001970


	//   ....[4]....
        /*01b0*/ 	.word	0x00002100


	//   ....[5]....
        /*01b4*/ 	.word	0x00002140


	//   ....[6]....
        /*01b8*/ 	.word	0x00002160


	//   ....[7]....
        /*01bc*/ 	.word	0x00002170


	//   ....[8]....
        /*01c0*/ 	.word	0x00002200


	//   ....[9]....
        /*01c4*/ 	.word	0x00002240


	//   ....[10]....
        /*01c8*/ 	.word	0x00002250


	//   ....[11]....
        /*01cc*/ 	.word	0x00002260


	//   ....[12]....
        /*01d0*/ 	.word	0x00002300


	//   ....[13]....
        /*01d4*/ 	.word	0x00002330


	//   ....[14]....
        /*01d8*/ 	.word	0x00002340


	//   ....[15]....
        /*01dc*/ 	.word	0x00002350


	//   ....[16]....
        /*01e0*/ 	.word	0x000023f0


	//   ....[17]....
        /*01e4*/ 	.word	0x00002420


	//   ....[18]....
        /*01e8*/ 	.word	0x00002430


	//   ....[19]....
        /*01ec*/ 	.word	0x00002440


	//   ....[20]....
        /*01f0*/ 	.word	0x000024e0


	//   ....[21]....
        /*01f4*/ 	.word	0x00002510


	//   ....[22]....
        /*01f8*/ 	.word	0x00002520


	//   ....[23]....
        /*01fc*/ 	.word	0x00002530


	//   ....[24]....
        /*0200*/ 	.word	0x00002650


	//   ....[25]....
        /*0204*/ 	.word	0x00002660


	//   ....[26]....
        /*0208*/ 	.word	0x00002680


	//   ....[27]....
        /*020c*/ 	.word	0x00002690


	//   ....[28]....
        /*0210*/ 	.word	0x000026a0


	//   ....[29]....
        /*0214*/ 	.word	0x000026b0


	//   ....[30]....
        /*0218*/ 	.word	0x00002960


	//   ....[31]....
        /*021c*/ 	.word	0x00002970


	//   ....[32]....
        /*0220*/ 	.word	0x00002980


	//   ....[33]....
        /*0224*/ 	.word	0x00002990


	//   ....[34]....
        /*0228*/ 	.word	0x00002a70


	//   ....[35]....
        /*022c*/ 	.word	0x00002a90


	//   ....[36]....
        /*0230*/ 	.word	0x00002aa0


	//   ....[37]....
        /*0234*/ 	.word	0x00002ab0


	//   ....[38]....
        /*0238*/ 	.word	0x00002b90


	//   ....[39]....
        /*023c*/ 	.word	0x00002bb0


	//   ....[40]....
        /*0240*/ 	.word	0x00002bc0


	//   ....[41]....
        /*0244*/ 	.word	0x00002bd0


	//   ....[42]....
        /*0248*/ 	.word	0x00002cb0


	//   ....[43]....
        /*024c*/ 	.word	0x00002cd0


	//   ....[44]....
        /*0250*/ 	.word	0x00002ce0


	//   ....[45]....
        /*0254*/ 	.word	0x00002cf0


	//   ....[46]....
        /*0258*/ 	.word	0x00002dd0


	//   ....[47]....
        /*025c*/ 	.word	0x00002df0


	//   ....[48]....
        /*0260*/ 	.word	0x00002e00


	//   ....[49]....
        /*0264*/ 	.word	0x00002e10


	//   ....[50]....
        /*0268*/ 	.word	0x00002ee0


	//   ....[51]....
        /*026c*/ 	.word	0x00002f10


	//   ....[52]....
        /*0270*/ 	.word	0x00002f20


	//   ....[53]....
        /*0274*/ 	.word	0x00002f30


	//   ....[54]....
        /*0278*/ 	.word	0x00002f40


	//   ....[55]....
        /*027c*/ 	.word	0x00002f50


	//   ....[56]....
        /*0280*/ 	.word	0x00002f60


	//   ....[57]....
        /*0284*/ 	.word	0x00002f80


	//   ....[58]....
        /*0288*/ 	.word	0x00002fa0


	//   ....[59]....
        /*028c*/ 	.word	0x00002fe0


	//   ....[60]....
        /*0290*/ 	.word	0x00003ad0


	//   ....[61]....
        /*0294*/ 	.word	0x00003b00


	//   ....[62]....
        /*0298*/ 	.word	0x00003b10


	//   ....[63]....
        /*029c*/ 	.word	0x00003b20


	//   ....[64]....
        /*02a0*/ 	.word	0x00003b50


	//   ....[65]....
        /*02a4*/ 	.word	0x00003b70


	//   ....[66]....
        /*02a8*/ 	.word	0x00003b90


	//   ....[67]....
        /*02ac*/ 	.word	0x00003bb0


	//   ....[68]....
        /*02b0*/ 	.word	0x00003be0


	//   ....[69]....
        /*02b4*/ 	.word	0x00003c00


	//   ....[70]....
        /*02b8*/ 	.word	0x00003c20


	//   ....[71]....
        /*02bc*/ 	.word	0x00003c40


	//   ....[72]....
        /*02c0*/ 	.word	0x00003c70


	//   ....[73]....
        /*02c4*/ 	.word	0x00003c90


	//   ....[74]....
        /*02c8*/ 	.word	0x00003cb0


	//   ....[75]....
        /*02cc*/ 	.word	0x00003cd0


	//   ....[76]....
        /*02d0*/ 	.word	0x00003e70


	//   ....[77]....
        /*02d4*/ 	.word	0x00003ea0


	//   ....[78]....
        /*02d8*/ 	.word	0x00003eb0


	//   ....[79]....
        /*02dc*/ 	.word	0x00003ec0


	//   ....[80]....
        /*02e0*/ 	.word	0x000042c0


	//   ....[81]....
        /*02e4*/ 	.word	0x00004490


	//   ....[82]....
        /*02e8*/ 	.word	0x00004750


	//   ....[83]....
        /*02ec*/ 	.word	0x000047a0


	//   ....[84]....
        /*02f0*/ 	.word	0x000047f0


	//   ....[85]....
        /*02f4*/ 	.word	0x00004820


	//   ....[86]....
        /*02f8*/ 	.word	0x00004840


	//   ....[87]....
        /*02fc*/ 	.word	0x00004910


	//   ....[88]....
        /*0300*/ 	.word	0x00004950


	//   ....[89]....
        /*0304*/ 	.word	0x000049a0


	//   ....[90]....
        /*0308*/ 	.word	0x000049d0


	//   ....[91]....
        /*030c*/ 	.word	0x000049f0


	//----- nvinfo : EIATTR_VRC_CTA_INIT_COUNT
	.align		4
.L_3665:
        /*0310*/ 	.byte	0x02, 0x4a
	.zero		1
	.zero		1


	//----- nvinfo : EIATTR_EXIT_INSTR_OFFSETS
	.align		4
        /*0314*/ 	.byte	0x04, 0x1c
        /*0316*/ 	.short	(.L_3667 - .L_3666)


	//   ....[0]....
.L_3666:
        /*0318*/ 	.word	0x00004a90


	//   ....[1]....
        /*031c*/ 	.word	0x00004d10


	//----- nvinfo : EIATTR_MAX_THREADS
	.align		4
.L_3667:
        /*0320*/ 	.byte	0x04, 0x05
        /*0322*/ 	.short	(.L_3669 - .L_3668)
.L_3668:
        /*0324*/ 	.word	0x00000020
        /*0328*/ 	.word	0x00000001
        /*032c*/ 	.word	0x00000001


	//----- nvinfo : EIATTR_CRS_STACK_SIZE
	.align		4
.L_3669:
        /*0330*/ 	.byte	0x04, 0x1e
        /*0332*/ 	.short	(.L_3671 - .L_3670)
.L_3670:
        /*0334*/ 	.word	0x00000000


	//----- nvinfo : EIATTR_CBANK_PARAM_SIZE
	.align		4
.L_3671:
        /*0338*/ 	.byte	0x03, 0x19
        /*033a*/ 	.short	0x01f0


	//----- nvinfo : EIATTR_PARAM_CBANK
	.align		4
        /*033c*/ 	.byte	0x04, 0x0a
        /*033e*/ 	.short	(.L_3673 - .L_3672)
	.align		4
.L_3672:
        /*0340*/ 	.word	index@(.nv.constant0._Z25selective_scan_bwd_kernelI32Selective_Scan_bwd_kernel_traitsILi32ELi4ELb0ELb1ELb0ELb0ELb0EN3c108BFloat16ENS1_7complexIfEEEEv12SSMParamsBwd)
        /*0344*/ 	.short	0x0380
        /*0346*/ 	.short	0x01f0


	//----- nvinfo : EIATTR_SW_WAR
	.align		4
.L_3673:
        /*0348*/ 	.byte	0x04, 0x36
        /*034a*/ 	.short	(.L_3675 - .L_3674)
.L_3674:
        /*034c*/ 	.word	0x00000008
.L_3675:


//--------------------- .nv.info._Z25selective_scan_bwd_kernelI32Selective_Scan_bwd_kernel_traitsILi32ELi4ELb0ELb1ELb0ELb0ELb1EN3c108BFloat16ENS1_7complexIfEEEEv12SSMParamsBwd --------------------------
	.section	.nv.info._Z25selective_scan_bwd_kernelI32Selective_Scan_bwd_kernel_traitsILi32ELi4ELb0ELb1ELb0ELb0ELb1EN3c108BFloat16ENS1_7complexIfEEEEv12SSMParamsBwd,"",@"SHT_CUDA_INFO"
	.sectionflags	@""
	.align	4


	//----- nvinfo : EIATTR_CUDA_API_VERSION
	.align		4
        /*0000*/ 	.byte	0x04, 0x37
        /*0002*/ 	.short	(.L_3677 - .L_3676)
.L_3676:
        /*0004*/ 	.word	0x00000082


	//----- nvinfo : EIATTR_KPARAM_INFO
	.align		4
.L_3677:
        /*0008*/ 	.byte	0x04, 0x17
        /*000a*/ 	.short	(.L_3679 - .L_3678)
.L_3678:
        /*000c*/ 	.word	0x00000000
        /*0010*/ 	.short	0x0000
        /*0012*/ 	.short	0x0000
        /*0014*/ 	.byte	0x00, 0xf0, 0xc1, 0x07


	//----- nvinfo : EIATTR_SPARSE_MMA_MASK
	.align		4
.L_3679:
        /*0018*/ 	.byte	0x03, 0x50
        /*001a*/ 	.short	0x0000


	//----- nvinfo : EIATTR_MAXREG_COUNT
	.align		4
        /*001c*/ 	.byte	0x03, 0x1b
        /*001e*/ 	.short	0x00ff


	//----- nvinfo : EIATTR_NUM_BARRIERS
	.align		4
        /*0020*/ 	.byte	0x02, 0x4c
        /*0022*/ 	.byte	0x01
	.zero		1


	//----- nvinfo : EIATTR_MERCURY_ISA_VERSION
	.align		4
        /*0024*/ 	.byte	0x03, 0x5f
        /*0026*/ 	.short	0x0101


	//----- nvinfo : EIATTR_COOP_GROUP_MASK_REGIDS
	.align		4
        /*0028*/ 	.byte	0x04, 0x29
        /*002a*/ 	.short	(.L_3681 - .L_3680)


	//   ....[0]....
.L_3680:
        /*002c*/ 	.word	0xffffffff


	//   ....[1]....
        /*0030*/ 	.word	0xffffffff


	//   ....[2]....
        /*0034*/ 	.word	0xffffffff


	//   ....[3]....
        /*0038*/ 	.word	0xffffffff


	//   ....[4]....
        /*003c*/ 	.word	0xffffffff


	//   ....[5]....
        /*0040*/ 	.word	0xffffffff


	//   ....[6]....
        /*0044*/ 	.word	0xffffffff


	//   ....[7]....
        /*0048*/ 	.word	0xffffffff


	//   ....[8]....
        /*004c*/ 	.word	0xffffffff


	//   ....[9]....
        /*0050*/ 	.word	0xffffffff


	//   ....[10]....
        /*0054*/ 	.word	0xffffffff


	//   ....[11]....
        /*0058*/ 	.word	0xffffffff


	//   ....[12]....
        /*005c*/ 	.word	0xffffffff


	//   ....[13]....
        /*0060*/ 	.word	0xffffffff


	//   ....[14]....
        /*0064*/ 	.word	0xffffffff


	//   ....[15]....
        /*0068*/ 	.word	0xffffffff


	//   ....[16]....
        /*006c*/ 	.word	0xffffffff


	//   ....[17]....
        /*0070*/ 	.word	0xffffffff


	//   ....[18]....
        /*0074*/ 	.word	0xffffffff


	//   ....[19]....
        /*0078*/ 	.word	0xffffffff


	//   ....[20]....
        /*007c*/ 	.word	0xffffffff


	//   ....[21]....
        /*0080*/ 	.word	0xffffffff


	//   ....[22]....
        /*0084*/ 	.word	0xffffffff


	//   ....[23]....
        /*0088*/ 	.word	0xffffffff


	//   ....[24]....
        /*008c*/ 	.word	0xffffffff


	//   ....[25]....
        /*0090*/ 	.word	0xffffffff


	//   ....[26]....
        /*0094*/ 	.word	0xffffffff


	//   ....[27]....
        /*0098*/ 	.word	0xffffffff


	//   ....[28]....
        /*009c*/ 	.word	0xffffffff


	//   ....[29]....
        /*00a0*/ 	.word	0xffffffff


	//   ....[30]....
        /*00a4*/ 	.word	0xffffffff


	//   ....[31]....
        /*00a8*/ 	.word	0xffffffff


	//   ....[32]....
        /*00ac*/ 	.word	0xffffffff


	//   ....[33]....
        /*00b0*/ 	.word	0xffffffff


	//   ....[34]....
        /*00b4*/ 	.word	0xffffffff


	//   ....[35]....
        /*00b8*/ 	.word	0xffffffff


	//   ....[36]....
        /*00bc*/ 	.word	0xffffffff


	//   ....[37]....
        /*00c0*/ 	.word	0xffffffff


	//   ....[38]....
        /*00c4*/ 	.word	0xffffffff


	//   ....[39]....
        /*00c8*/ 	.word	0xffffffff


	//   ....[40]....
        /*00cc*/ 	.word	0xffffffff


	//   ....[41]....
        /*00d0*/ 	.word	0xffffffff


	//   ....[42]....
        /*00d4*/ 	.word	0xffffffff


	//   ....[43]....
        /*00d8*/ 	.word	0xffffffff


	//   ....[44]....
        /*00dc*/ 	.word	0xffffffff


	//   ....[45]....
        /*00e0*/ 	.word	0xffffffff


	//   ....[46]....
        /*00e4*/ 	.word	0xffffffff


	//   ....[47]....
        /*00e8*/ 	.word	0xffffffff


	//   ....[48]....
        /*00ec*/ 	.word	0xffffffff


	//   ....[49]....
        /*00f0*/ 	.word	0xffffffff


	//   ....[50]....
        /*00f4*/ 	.word	0xffffffff


	//   ....[51]....
        /*00f8*/ 	.word	0xffffffff


	//   ....[52]....
        /*00fc*/ 	.word	0xffffffff


	//   ....[53]....
        /*0100*/ 	.word	0xffffffff


	//   ....[54]....
        /*0104*/ 	.word	0xffffffff


	//   ....[55]....
        /*0108*/ 	.word	0xffffffff


	//   ....[56]....
        /*010c*/ 	.word	0xffffffff


	//   ....[57]....
        /*0110*/ 	.word	0xffffffff


	//   ....[58]....
        /*0114*/ 	.word	0xffffffff


	//   ....[59]....
        /*0118*/ 	.word	0xffffffff


	//   ....[60]....
        /*011c*/ 	.word	0xffffffff


	//   ....[61]....
        /*0120*/ 	.word	0xffffffff


	//   ....[62]....
        /*0124*/ 	.word	0xffffffff


	//   ....[63]....
        /*0128*/ 	.word	0xffffffff


	//   ....[64]....
        /*012c*/ 	.word	0xffffffff


	//   ....[65]....
        /*0130*/ 	.word	0xffffffff


	//   ....[66]....
        /*0134*/ 	.word	0xffffffff


	//   ....[67]....
        /*0138*/ 	.word	0xffffffff


	//   ....[68]....
        /*013c*/ 	.word	0xffffffff


	//   ....[69]....
        /*0140*/ 	.word	0xffffffff


	//   ....[70]....
        /*0144*/ 	.word	0xffffffff


	//   ....[71]....
        /*0148*/ 	.word	0xffffffff


	//   ....[72]....
        /*014c*/ 	.word	0xffffffff


	//   ....[73]....
        /*0150*/ 	.word	0xffffffff


	//   ....[74]....
        /*0154*/ 	.word	0xffffffff


	//   ....[75]....
        /*0158*/ 	.word	0xffffffff


	//   ....[76]....
        /*015c*/ 	.word	0xffffffff


	//   ....[77]....
        /*0160*/ 	.word	0xffffffff


	//   ....[78]....
        /*0164*/ 	.word	0xffffffff


	//   ....[79]....
        /*0168*/ 	.word	0xffffffff


	//   ....[80]....
        /*016c*/ 	.word	0xffffffff


	//   ....[81]....
        /*0170*/ 	.word	0xffffffff


	//   ....[82]....
        /*0174*/ 	.word	0xffffffff


	//   ....[83]....
        /*0178*/ 	.word	0xffffffff


	//   ....[84]....
        /*017c*/ 	.word	0xffffffff


	//   ....[85]....
        /*0180*/ 	.word	0xffffffff


	//   ....[86]....
        /*0184*/ 	.word	0xffffffff


	//   ....[87]....
        /*0188*/ 	.word	0xffffffff


	//   ....[88]....
        /*018c*/ 	.word	0xffffffff


	//   ....[89]....
        /*0190*/ 	.word	0xffffffff


	//   ....[90]....
        /*0194*/ 	.word	0xffffffff


	//   ....[91]....
        /*0198*/ 	.word	0xffffffff


	//   ....[92]....
        /*019c*/ 	.word	0xffffffff


	//   ....[93]....
        /*01a0*/ 	.word	0xffffffff


	//   ....[94]....
        /*01a4*/ 	.word	0xffffffff


	//   ....[95]....
        /*01a8*/ 	.word	0xffffffff


	//----- nvinfo : EIATTR_COOP_GROUP_INSTR_OFFSETS
	.align		4
.L_3681:
        /*01ac*/ 	.byte	0x04, 0x28
        /*01ae*/ 	.short	(.L_3683 - .L_3682)


	//   ....[0]....
.L_3682:
        /*01b0*/ 	.word	0x00000e50


	//   ....[1]....
        /*01b4*/ 	.word	0x00000f70


	//   ....[2]....
        /*01b8*/ 	.word	0x00001120


	//   ....[3]....
        /*01bc*/ 	.word	0x000012a0


	//   ....[4]....
        /*01c0*/ 	.word	0x000014c0


	//   ....[5]....
        /*01c4*/ 	.word	0x00001820


	//   ....[6]....
        /*01c8*/ 	.word	0x00001a20


	//   ....[7]....
        /*01cc*/ 	.word	0x00002490


	//   ....[8]....
        /*01d0*/ 	.word	0x00002c30


	//   ....[9]....
        /*01d4*/ 	.word	0x00002c60


	//   ....[10]....
        /*01d8*/ 	.word	0x00002c80


	//   ....[11]....
        /*01dc*/ 	.word	0x00002c90


	//   ....[12]....
        /*01e0*/ 	.word	0x00002d20


	//   ....[13]....
        /*01e4*/ 	.word	0x00002d60


	//   ....[14]....
        /*01e8*/ 	.word	0x00002d70


	//   ....[15]....
        /*01ec*/ 	.word	0x00002d80


	//   ....[16]....
        /*01f0*/ 	.word	0x00002e20


	//   ....[17]....
        /*01f4*/ 	.word	0x00002e50


	//   ....[18]....
        /*01f8*/ 	.word	0x00002e60


	//   ....[19]....
        /*01fc*/ 	.word	0x00002e70


	//   ....[20]....
        /*0200*/ 	.word	0x00002f10


	//   ....[21]....
        /*0204*/ 	.word	0x00002f40


	//   ....[22]....
        /*0208*/ 	.word	0x00002f50


	//   ....[23]....
        /*020c*/ 	.word	0x00002f60


	//   ....[24]....
        /*0210*/ 	.word	0x00003000


	//   ....[25]....
        /*0214*/ 	.word	0x00003030


	//   ....[26]....
        /*0218*/ 	.word	0x00003040


	//   ....[27]....
        /*021c*/ 	.word	0x00003050


	//   ....[28]....
        /*0220*/ 	.word	0x00003170


	//   ....[29]....
        /*0224*/ 	.word	0x00003180


	//   ....[30]....
        /*0228*/ 	.word	0x000031a0


	//   ....[31]....
        /*022c*/ 	.word	0x000031b0


	//   ....[32]....
        /*0230*/ 	.word	0x000031c0


	//   ....[33]....
        /*0234*/ 	.word	0x000031d0


	//   ....[34]....
        /*0238*/ 	.word	0x00003480


	//   ....[35]....
        /*023c*/ 	.word	0x00003490


	//   ....[36]....
        /*0240*/ 	.word	0x000034a0


	//   ....[37]....
        /*0244*/ 	.word	0x000034b0


	//   ....[38]....
        /*0248*/ 	.word	0x00003590


	//   ....[39]....
        /*024c*/ 	.word	0x000035b0


	//   ....[40]....
        /*0250*/ 	.word	0x000035c0


	//   ....[41]....
        /*0254*/ 	.word	0x000035d0


	//   ....[42]....
        /*0258*/ 	.word	0x000036b0


	//   ....[43]....
        /*025c*/ 	.word	0x000036d0


	//   ....[44]....
        /*0260*/ 	.word	0x000036e0


	//   ....[45]....
        /*0264*/ 	.word	0x000036f0


	//   ....[46]....
        /*0268*/ 	.word	0x000037d0


	//   ....[47]....
        /*026c*/ 	.word	0x000037f0


	//   ....[48]....
        /*0270*/ 	.word	0x00003800


	//   ....[49]....
        /*0274*/ 	.word	0x00003810


	//   ....[50]....
        /*0278*/ 	.word	0x000038f0


	//   ....[51]....
        /*027c*/ 	.word	0x00003910


	//   ....[52]....
        /*0280*/ 	.word	0x00003920


	//   ....[53]....
        /*0284*/ 	.word	0x00003930


	//   ....[54]....
        /*0288*/ 	.word	0x00003a00


	//   ....[55]....
        /*028c*/ 	.word	0x00003a30


	//   ....[56]....
        /*0290*/ 	.word	0x00003a40


	//   ....[57]....
        /*0294*/ 	.word	0x00003a50


	//   ....[58]....
        /*0298*/ 	.word	0x00003a60


	//   ....[59]....
        /*029c*/ 	.word	0x00003a70


	//   ....[60]....
        /*02a0*/ 	.word	0x00003a80


	//   ....[61]....
        /*02a4*/ 	.word	0x00003aa0


	//   ....[62]....
        /*02a8*/ 	.word	0x00003ac0


	//   ....[63]....
        /*02ac*/ 	.word	0x00003b40


	//   ....[64]....
        /*02b0*/ 	.word	0x000045f0


	//   ....[65]....
        /*02b4*/ 	.word	0x00004630


	//   ....[66]....
        /*02b8*/ 	.word	0x00004670


	//   ....[67]....
        /*02bc*/ 	.word	0x00004690


	//   ....[68]....
        /*02c0*/ 	.word	0x000046c0


	//   ....[69]....
        /*02c4*/ 	.word	0x000046e0


	//   ....[70]....
        /*02c8*/ 	.word	0x00004700


	//   ....[71]....
        /*02cc*/ 	.word	0x00004720


	//   ....[72]....
        /*02d0*/ 	.word	0x00004750


	//   ....[73]....
        /*02d4*/ 	.word	0x00004770


	//   ....[74]....
        /*02d8*/ 	.word	0x00004790


	//   ....[75]....
        /*02dc*/ 	.word	0x000047b0


	//   ....[76]....
        /*02e0*/ 	.word	0x000047e0


	//   ....[77]....
        /*02e4*/ 	.word	0x00004800


	//   ....[78]....
        /*02e8*/ 	.word	0x00004820


	//   ....[79]....
        /*02ec*/ 	.word	0x00004840


	//   ....[80]....
        /*02f0*/ 	.word	0x00004980


	//   ....[81]....
        /*02f4*/ 	.word	0x000049c0


	//   ....[82]....
        /*02f8*/ 	.word	0x000049d0


	//   ....[83]....
        /*02fc*/ 	.word	0x000049e0


	//   ....[84]....
        /*0300*/ 	.word	0x00004dd0


	//   ....[85]....
        /*0304*/ 	.word	0x00004fa0


	//   ....[86]....
        /*0308*/ 	.word	0x00005260


	//   ....[87]....
        /*030c*/ 	.word	0x000052b0


	//   ....[88]....
        /*0310*/ 	.word	0x00005300


	//   ....[89]....
        /*0314*/ 	.word	0x00005330


	//   ....[90]....
        /*0318*/ 	.word	0x00005350


	//   ....[91]....
        /*031c*/ 	.word	0x00005420


	//   ....[92]....
        /*0320*/ 	.word	0x00005460


	//   ....[93]....
        /*0324*/ 	.word	0x000054b0


	//   ....[94]....
        /*0328*/ 	.word	0x000054e0


	//   ....[95]....
        /*032c*/ 	.word	0x00005500


	//----- nvinfo : EIATTR_VRC_CTA_INIT_COUNT
	.align		4
.L_3683:
        /*0330*/ 	.byte	0x02, 0x4a
	.zero		1
	.zero		1


	//----- nvinfo : EIATTR_EXIT_INSTR_OFFSETS
	.align		4
        /*0334*/ 	.byte	0x04, 0x1c
        /*0336*/ 	.short	(.L_3685 - .L_3684)


	//   ....[0]....
.L_3684:
        /*0338*/ 	.word	0x000055a0


	//   ....[1]....
        /*033c*/ 	.word	0x00005820


	//----- nvinfo : EIATTR_MAX_THREADS
	.align		4
.L_3685:
        /*0340*/ 	.byte	0x04, 0x05
        /*0342*/ 	.short	(.L_3687 - .L_3686)
.L_3686:
        /*0344*/ 	.word	0x00000020
        /*0348*/ 	.word	0x00000001
        /*034c*/ 	.word	0x00000001


	//----- nvinfo : EIATTR_CRS_STACK_SIZE
	.align		4
.L_3687:
        /*0350*/ 	.byte	0x04, 0x1e
        /*0352*/ 	.short	(.L_3689 - .L_3688)
.L_3688:
        /*0354*/ 	.word	0x00000000


	//----- nvinfo : EIATTR_CBANK_PARAM_SIZE
	.align		4
.L_3689:
        /*0358*/ 	.byte	0x03, 0x19
        /*035a*/ 	.short	0x01f0


	//----- nvinfo : EIATTR_PARAM_CBANK
	.align		4
        /*035c*/ 	.byte	0x04, 0x0a
        /*035e*/ 	.short	(.L_3691 - .L_3690)
	.align		4
.L_3690:
        /*0360*/ 	.word	index@(.nv.constant0._Z25selective_scan_bwd_kernelI32Selective_Scan_bwd_kernel_traitsILi32ELi4ELb0ELb1ELb0ELb0ELb1EN3c108BFloat16ENS1_7complexIfEEEEv12SSMParamsBwd)
        /*0364*/ 	.short	0x0380
        /*0366*/ 	.short	0x01f0


	//----- nvinfo : EIATTR_SW_WAR
	.align		4
.L_3691:
        /*0368*/ 	.byte	0x04, 0x36
        /*036a*/ 	.short	(.L_3693 - .L_3692)
.L_3692:
        /*036c*/ 	.word	0x00000008
.L_3693:


//--------------------- .nv.info._Z25selective_scan_bwd_kernelI32Selective_Scan_bwd_kernel_traitsILi32ELi4ELb0ELb1ELb0ELb1ELb0EN3c108BFloat16ENS1_7complexIfEEEEv12SSMParamsBwd --------------------------
	.section	.nv.info._Z25selective_scan_bwd_kernelI32Selective_Scan_bwd_kernel_traitsILi32ELi4ELb0ELb1ELb0ELb1ELb0EN3c108BFloat16ENS1_7complexIfEEEEv12SSMParamsBwd,"",@"SHT_CUDA_INFO"
	.sectionflags	@""
	.align	4


	//----- nvinfo : EIATTR_CUDA_API_VERSION
	.align		4
        /*0000*/ 	.byte	0x04, 0x37
        /*0002*/ 	.short	(.L_3695 - .L_3694)
.L_3694:
        /*0004*/ 	.word	0x00000082


	//----- nvinfo : EIATTR_KPARAM_INFO
	.align		4
.L_3695:
        /*0008*/ 	.byte	0x04, 0x17
        /*000a*/ 	.short	(.L_3697 - .L_3696)
.L_3696:
        /*000c*/ 	.word	0x00000000
        /*0010*/ 	.short	0x0000
        /*0012*/ 	.short	0x0000
        /*0014*/ 	.byte	0x00, 0xf0, 0xc1, 0x07


	//----- nvinfo : EIATTR_SPARSE_MMA_MASK
	.align		4
.L_3697:
        /*0018*/ 	.byte	0x03, 0x50
        /*001a*/ 	.short	0x0000


	//----- nvinfo : EIATTR_MAXREG_COUNT
	.align		4
        /*001c*/ 	.byte	0x03, 0x1b
        /*001e*/ 	.short	0x00ff


	//----- nvinfo : EIATTR_NUM_BARRIERS
	.align		4
        /*0020*/ 	.byte	0x02, 0x4c
        /*0022*/ 	.byte	0x01
	.zero		1


	//----- nvinfo : EIATTR_MERCURY_ISA_VERSION
	.align		4
        /*0024*/ 	.byte	0x03, 0x5f
        /*0026*/ 	.short	0x0101


	//----- nvinfo : EIATTR_COOP_GROUP_MASK_REGIDS
	.align		4
        /*0028*/ 	.byte	0x04, 0x29
        /*002a*/ 	.short	(.L_3699 - .L_3698)


	//   ....[0]....
.L_3698:
        /*002c*/ 	.word	0xffffffff


	//   ....[1]....
        /*0030*/ 	.word	0xffffffff


	//   ....[2]....
        /*0034*/ 	.word	0xffffffff


	//   ....[3]....
        /*0038*/ 	.word	0xffffffff


	//   ....[4]....
        /*003c*/ 	.word	0xffffffff


	//   ....[5]....
        /*0040*/ 	.word	0xffffffff


	//   ....[6]....
        /*0044*/ 	.word	0xffffffff


	//   ....[7]....
        /*0048*/ 	.word	0xffffffff


	//   ....[8]....
        /*004c*/ 	.word	0xffffffff


	//   ....[9]....
        /*0050*/ 	.word	0xffffffff


	//   ....[10]....
        /*0054*/ 	.word	0xffffffff


	//   ....[11]....
        /*0058*/ 	.word	0xffffffff


	//   ....[12]....
        /*005c*/ 	.word	0xffffffff


	//   ....[13]....
        /*0060*/ 	.word	0xffffffff


	//   ....[14]....
        /*0064*/ 	.word	0xffffffff


	//   ....[15]....
        /*0068*/ 	.word	0xffffffff


	//   ....[16]....
        /*006c*/ 	.word	0xffffffff


	//   ....[17]....
        /*0070*/ 	.word	0xffffffff


	//   ....[18]....
        /*0074*/ 	.word	0xffffffff


	//   ....[19]....
        /*0078*/ 	.word	0xffffffff


	//   ....[20]....
        /*007c*/ 	.word	0xffffffff


	//   ....[21]....
        /*0080*/ 	.word	0xffffffff


	//   ....[22]....
        /*0084*/ 	.word	0xffffffff


	//   ....[23]....
        /*0088*/ 	.word	0xffffffff


	//   ....[24]....
        /*008c*/ 	.word	0xffffffff


	//   ....[25]....
        /*0090*/ 	.word	0xffffffff


	//   ....[26]....
        /*0094*/ 	.word	0xffffffff


	//   ....[27]....
        /*0098*/ 	.word	0xffffffff


	//   ....[28]....
        /*009c*/ 	.word	0xffffffff


	//   ....[29]....
        /*00a0*/ 	.word	0xffffffff


	//   ....[30]....
        /*00a4*/ 	.word	0xffffffff


	//   ....[31]....
        /*00a8*/ 	.word	0xffffffff


	//   ....[32]....
        /*00ac*/ 	.word	0xffffffff


	//   ....[33]....
        /*00b0*/ 	.word	0xffffffff


	//   ....[34]....
        /*00b4*/ 	.word	0xffffffff


	//   ....[35]....
        /*00b8*/ 	.word	0xffffffff


	//   ....[36]....
        /*00bc*/ 	.word	0xffffffff


	//   ....[37]....
        /*00c0*/ 	.word	0xffffffff


	//   ....[38]....
        /*00c4*/ 	.word	0xffffffff


	//   ....[39]....
        /*00c8*/ 	.word	0xffffffff


	//   ....[40]....
        /*00cc*/ 	.word	0xffffffff


	//   ....[41]....
        /*00d0*/ 	.word	0xffffffff


	//   ....[42]....
        /*00d4*/ 	.word	0xffffffff


	//   ....[43]....
        /*00d8*/ 	.word	0xffffffff


	//   ....[44]....
        /*00dc*/ 	.word	0xffffffff


	//   ....[45]....
        /*00e0*/ 	.word	0xffffffff


	//   ....[46]....
        /*00e4*/ 	.word	0xffffffff


	//   ....[47]....
        /*00e8*/ 	.word	0xffffffff


	//   ....[48]....
        /*00ec*/ 	.word	0xffffffff


	//   ....[49]....
        /*00f0*/ 	.word	0xffffffff


	//   ....[50]....
        /*00f4*/ 	.word	0xffffffff


	//   ....[51]....
        /*00f8*/ 	.word	0xffffffff


	//   ....[52]....
        /*00fc*/ 	.word	0xffffffff


	//   ....[53]....
        /*0100*/ 	.word	0xffffffff


	//   ....[54]....
        /*0104*/ 	.word	0xffffffff


	//   ....[55]....
        /*0108*/ 	.word	0xffffffff


	//   ....[56]....
        /*010c*/ 	.word	0xffffffff


	//   ....[57]....
        /*0110*/ 	.word	0xffffffff


	//   ....[58]....
        /*0114*/ 	.word	0xffffffff


	//   ....[59]....
        /*0118*/ 	.word	0xffffffff


	//   ....[60]....
        /*011c*/ 	.word	0xffffffff


	//   ....[61]....
        /*0120*/ 	.word	0xffffffff


	//   ....[62]....
        /*0124*/ 	.word	0xffffffff


	//   ....[63]....
        /*0128*/ 	.word	0xffffffff


	//   ....[64]....
        /*012c*/ 	.word	0xffffffff


	//   ....[65]....
        /*0130*/ 	.word	0xffffffff


	//   ....[66]....
        /*0134*/ 	.word	0xffffffff


	//   ....[67]....
        /*0138*/ 	.word	0xffffffff


	//   ....[68]....
        /*013c*/ 	.word	0xffffffff


	//   ....[69]....
        /*0140*/ 	.word	0xffffffff


	//   ....[70]....
        /*0144*/ 	.word	0xffffffff


	//   ....[71]....
        /*0148*/ 	.word	0xffffffff


	//   ....[72]....
        /*014c*/ 	.word	0xffffffff


	//   ....[73]....
        /*0150*/ 	.word	0xffffffff


	//   ....[74]....
        /*0154*/ 	.word	0xffffffff


	//   ....[75]....
        /*0158*/ 	.word	0xffffffff


	//   ....[76]....
        /*015c*/ 	.word	0xffffffff


	//   ....[77]....
        /*0160*/ 	.word	0xffffffff


	//   ....[78]....
        /*0164*/ 	.word	0xffffffff


	//   ....[79]....
        /*0168*/ 	.word	0xffffffff


	//   ....[80]....
        /*016c*/ 	.word	0xffffffff


	//   ....[81]....
        /*0170*/ 	.word	0xffffffff


	//   ....[82]....
        /*0174*/ 	.word	0xffffffff


	//   ....[83]....
        /*0178*/ 	.word	0xffffffff


	//   ....[84]....
        /*017c*/ 	.word	0xffffffff


	//   ....[85]....
        /*0180*/ 	.word	0xffffffff


	//   ....[86]....
        /*0184*/ 	.word	0xffffffff


	//   ....[87]....
        /*0188*/ 	.word	0xffffffff


	//   ....[88]....
        /*018c*/ 	.word	0xffffffff


	//   ....[89]....
        /*0190*/ 	.word	0xffffffff


	//   ....[90]....
        /*0194*/ 	.word	0xffffffff


	//   ....[91]....
        /*0198*/ 	.word	0xffffffff


	//   ....[92]....
        /*019c*/ 	.word	0xffffffff


	//----- nvinfo : EIATTR_COOP_GROUP_INSTR_OFFSETS
	.align		4
.L_3699:
        /*01a0*/ 	.byte	0x04, 0x28
        /*01a2*/ 	.short	(.L_3701 - .L_3700)


	//   ....[0]....
.L_3700:
        /*01a4*/ 	.word	0x00000e30


	//   ....[1]....
        /*01a8*/ 	.word	0x00000f40


	//   ....[2]....
        /*01ac*/ 	.word	0x00001120


	//   ....[3]....
        /*01b0*/ 	.word	0x00002220


	//   ....[4]....
        /*01b4*/ 	.word	0x000029c0


	//   ....[5]....
        /*01b8*/ 	.word	0x000029f0


	//   ....[6]....
        /*01bc*/ 	.word	0x00002a10


	//   ....[7]....
        /*01c0*/ 	.word	0x00002a20


	//   ....[8]....
        /*01c4*/ 	.word	0x00002ac0


	//   ....[9]....
        /*01c8*/ 	.word	0x00002af0


	//   ....[10]....
        /*01cc*/ 	.word	0x00002b00


	//   ....[11]....
        /*01d0*/ 	.word	0x00002b10


	//   ....[12]....
        /*01d4*/ 	.word	0x00002bb0


	//   ....[13]....
        /*01d8*/ 	.word	0x00002be0


	//   ....[14]....
        /*01dc*/ 	.word	0x00002bf0


	//   ....[15]....
        /*01e0*/ 	.word	0x00002c00


	//   ....[16]....
        /*01e4*/ 	.word	0x00002ca0


	//   ....[17]....
        /*01e8*/ 	.word	0x00002cd0


	//   ....[18]....
        /*01ec*/ 	.word	0x00002ce0


	//   ....[19]....
        /*01f0*/ 	.word	0x00002cf0


	//   ....[20]....
        /*01f4*/ 	.word	0x00002d90


	//   ....[21]....
        /*01f8*/ 	.word	0x00002dc0


	//   ....[22]....
        /*01fc*/ 	.word	0x00002dd0


	//   ....[23]....
        /*0200*/ 	.word	0x00002de0


	//   ....[24]....
        /*0204*/ 	.word	0x00002f00


	//   ....[25]....
        /*0208*/ 	.word	0x00002f10


	//   ....[26]....
        /*020c*/ 	.word	0x00002f30


	//   ....[27]....
        /*0210*/ 	.word	0x00002f40


	//   ....[28]....
        /*0214*/ 	.word	0x00002f70


	//   ....[29]....
        /*0218*/ 	.word	0x00002f80


	//   ....[30]....
        /*021c*/ 	.word	0x00003210


	//   ....[31]....
        /*0220*/ 	.word	0x00003220


	//   ....[32]....
        /*0224*/ 	.word	0x00003230


	//   ....[33]....
        /*0228*/ 	.word	0x00003240


	//   ....[34]....
        /*022c*/ 	.word	0x00003320


	//   ....[35]....
        /*0230*/ 	.word	0x00003340


	//   ....[36]....
        /*0234*/ 	.word	0x00003350


	//   ....[37]....
        /*0238*/ 	.word	0x00003360


	//   ....[38]....
        /*023c*/ 	.word	0x00003440


	//   ....[39]....
        /*0240*/ 	.word	0x00003460


	//   ....[40]....
        /*0244*/ 	.word	0x00003470


	//   ....[41]....
        /*0248*/ 	.word	0x00003480


	//   ....[42]....
        /*024c*/ 	.word	0x00003560


	//   ....[43]....
        /*0250*/ 	.word	0x00003580


	//   ....[44]....
        /*0254*/ 	.word	0x00003590


	//   ....[45]....
        /*0258*/ 	.word	0x000035a0


	//   ....[46]....
        /*025c*/ 	.word	0x00003680


	//   ....[47]....
        /*0260*/ 	.word	0x000036a0


	//   ....[48]....
        /*0264*/ 	.word	0x000036b0


	//   ....[49]....
        /*0268*/ 	.word	0x000036c0


	//   ....[50]....
        /*026c*/ 	.word	0x00003790


	//   ....[51]....
        /*0270*/ 	.word	0x000037c0


	//   ....[52]....
        /*0274*/ 	.word	0x000037d0


	//   ....[53]....
        /*0278*/ 	.word	0x000037e0


	//   ....[54]....
        /*027c*/ 	.word	0x000037f0


	//   ....[55]....
        /*0280*/ 	.word	0x00003800


	//   ....[56]....
        /*0284*/ 	.word	0x00003810


	//   ....[57]....
        /*0288*/ 	.word	0x00003830


	//   ....[58]....
        /*028c*/ 	.word	0x00003850


	//   ....[59]....
        /*0290*/ 	.word	0x00003890


	//   ....[60]....
        /*0294*/ 	.word	0x00004380


	//   ....[61]....
        /*0298*/ 	.word	0x000043c0


	//   ....[62]....
        /*029c*/ 	.word	0x000043e0


	//   ....[63]....
        /*02a0*/ 	.word	0x00004400


	//   ....[64]....
        /*02a4*/ 	.word	0x00004430


	//   ....[65]....
        /*02a8*/ 	.word	0x00004450


	//   ....[66]....
        /*02ac*/ 	.word	0x00004480


	//   ....[67]....
        /*02b0*/ 	.word	0x00004490


	//   ....[68]....
        /*02b4*/ 	.word	0x000044c0


	//   ....[69]....
        /*02b8*/ 	.word	0x000044d0


	//   ....[70]....
        /*02bc*/ 	.word	0x00004510


	//   ....[71]....
        /*02c0*/ 	.word	0x00004520


	//   ....[72]....
        /*02c4*/ 	.word	0x00004550


	//   ....[73]....
        /*02c8*/ 	.word	0x00004560


	//   ....[74]....
        /*02cc*/ 	.word	0x000045a0


	//   ....[75]....
        /*02d0*/ 	.word	0x000045b0


	//   ....[76]....
        /*02d4*/ 	.word	0x00004710


	//   ....[77]....
        /*02d8*/ 	.word	0x00004750


	//   ....[78]....
        /*02dc*/ 	.word	0x00004760


	//   ....[79]....
        /*02e0*/ 	.word	0x00004770


	//   ....[80]....
        /*02e4*/ 	.word	0x00004bd0


	//   ....[81]....
        /*02e8*/ 	.word	0x00004c10


	//   ....[82]....
        /*02ec*/ 	.word	0x00005080


	//   ....[83]....
        /*02f0*/ 	.word	0x00005340


	//   ....[84]....
        /*02f4*/ 	.word	0x00005390


	//   ....[85]....
        /*02f8*/ 	.word	0x000053e0


	//   ....[86]....
        /*02fc*/ 	.word	0x00005410


	//   ....[87]....
        /*0300*/ 	.word	0x00005430


	//   ....[88]....
        /*0304*/ 	.word	0x00005500


	//   ....[89]....
        /*0308*/ 	.word	0x00005540


	//   ....[90]....
        /*030c*/ 	.word	0x00005590


	//   ....[91]....
        /*0310*/ 	.word	0x000055c0


	//   ....[92]....
        /*0314*/ 	.word	0x000055e0


	//----- nvinfo : EIATTR_VRC_CTA_INIT_COUNT
	.align		4
.L_3701:
        /*0318*/ 	.byte	0x02, 0x4a
	.zero		1
	.zero		1


	//----- nvinfo : EIATTR_EXIT_INSTR_OFFSETS
	.align		4
        /*031c*/ 	.byte	0x04, 0x1c
        /*031e*/ 	.short	(.L_3703 - .L_3702)


	//   ....[0]....
.L_3702:
        /*0320*/ 	.word	0x00005680


	//   ....[1]....
        /*0324*/ 	.word	0x00005900


	//----- nvinfo : EIATTR_MAX_THREADS
	.align		4
.L_3703:
        /*0328*/ 	.byte	0x04, 0x05
        /*032a*/ 	.short	(.L_3705 - .L_3704)
.L_3704:
        /*032c*/ 	.word	0x00000020
        /*0330*/ 	.word	0x00000001
        /*0334*/ 	.word	0x00000001


	//----- nvinfo : EIATTR_CRS_STACK_SIZE
	.align		4
.L_3705:
        /*0338*/ 	.byte	0x04, 0x1e
        /*033a*/ 	.short	(.L_3707 - .L_3706)
.L_3706:
        /*033c*/ 	.word	0x00000000


	//----- nvinfo : EIATTR_CBANK_PARAM_SIZE
	.align		4
.L_3707:
        /*0340*/ 	.byte	0x03, 0x19
        /*0342*/ 	.short	0x01f0


	//----- nvinfo : EIATTR_PARAM_CBANK
	.align		4
        /*0344*/ 	.byte	0x04, 0x0a
        /*0346*/ 	.short	(.L_3709 - .L_3708)
	.align		4
.L_3708:
        /*0348*/ 	.word	index@(.nv.constant0._Z25selective_scan_bwd_kernelI32Selective_Scan_bwd_kernel_traitsILi32ELi4ELb0ELb1ELb0ELb1ELb0EN3c108BFloat16ENS1_7complexIfEEEEv12SSMParamsBwd)
        /*034c*/ 	.short	0x0380
        /*034e*/ 	.short	0x01f0


	//----- nvinfo : EIATTR_SW_WAR
	.align		4
.L_3709:
        /*0350*/ 	.byte	0x04, 0x36
        /*0352*/ 	.short	(.L_3711 - .L_3710)
.L_3710:
        /*0354*/ 	.word	0x00000008
.L_3711:


//--------------------- .nv.info._Z25selective_scan_bwd_kernelI32Selective_Scan_bwd_kernel_traitsILi32ELi4ELb0ELb1ELb0ELb1ELb1EN3c108BFloat16ENS1_7complexIfEEEEv12SSMParamsBwd --------------------------
	.section	.nv.info._Z25selective_scan_bwd_kernelI32Selective_Scan_bwd_kernel_traitsILi32ELi4ELb0ELb1ELb0ELb1ELb1EN3c108BFloat16ENS1_7complexIfEEEEv12SSMParamsBwd,"",@"SHT_CUDA_INFO"
	.sectionflags	@""
	.align	4


	//----- nvinfo : EIATTR_CUDA_API_VERSION
	.align		4
        /*0000*/ 	.byte	0x04, 0x37
        /*0002*/ 	.short	(.L_3713 - .L_3712)
.L_3712:
        /*0004*/ 	.word	0x00000082


	//----- nvinfo : EIATTR_KPARAM_INFO
	.align		4
.L_3713:
        /*0008*/ 	.byte	0x04, 0x17
        /*000a*/ 	.short	(.L_3715 - .L_3714)
.L_3714:
        /*000c*/ 	.word	0x00000000
        /*0010*/ 	.short	0x0000
        /*0012*/ 	.short	0x0000
        /*0014*/ 	.byte	0x00, 0xf0, 0xc1, 0x07


	//----- nvinfo : EIATTR_SPARSE_MMA_MASK
	.align		4
.L_3715:
        /*0018*/ 	.byte	0x03, 0x50
        /*001a*/ 	.short	0x0000


	//----- nvinfo : EIATTR_MAXREG_COUNT
	.align		4
        /*001c*/ 	.byte	0x03, 0x1b
        /*001e*/ 	.short	0x00ff


	//----- nvinfo : EIATTR_NUM_BARRIERS
	.align		4
        /*0020*/ 	.byte	0x02, 0x4c
        /*0022*/ 	.byte	0x01
	.zero		1


	//----- nvinfo : EIATTR_MERCURY_ISA_VERSION
	.align		4
        /*0024*/ 	.byte	0x03, 0x5f
        /*0026*/ 	.short	0x0101


	//----- nvinfo : EIATTR_COOP_GROUP_MASK_REGIDS
	.align		4
        /*0028*/ 	.byte	0x04, 0x29
        /*002a*/ 	.short	(.L_3717 - .L_3716)


	//   ....[0]....
.L_3716:
        /*002c*/ 	.word	0xffffffff


	//   ....[1]....
        /*0030*/ 	.word	0xffffffff


	//   ....[2]....
        /*0034*/ 	.word	0xffffffff


	//   ....[3]....
        /*0038*/ 	.word	0xffffffff


	//   ....[4]....
        /*003c*/ 	.word	0xffffffff


	//   ....[5]....
        /*0040*/ 	.word	0xffffffff


	//   ....[6]....
        /*0044*/ 	.word	0xffffffff


	//   ....[7]....
        /*0048*/ 	.word	0xffffffff


	//   ....[8]....
        /*004c*/ 	.word	0xffffffff


	//   ....[9]....
        /*0050*/ 	.word	0xffffffff


	//   ....[10]....
        /*0054*/ 	.word	0xffffffff


	//   ....[11]....
        /*0058*/ 	.word	0xffffffff


	//   ....[12]....
        /*005c*/ 	.word	0xffffffff


	//   ....[13]....
        /*0060*/ 	.word	0xffffffff


	//   ....[14]....
        /*0064*/ 	.word	0xffffffff


	//   ....[15]....
        /*0068*/ 	.word	0xffffffff


	//   ....[16]....
        /*006c*/ 	.word	0xffffffff


	//   ....[17]....
        /*0070*/ 	.word	0xffffffff


	//   ....[18]....
        /*0074*/ 	.word	0xffffffff


	//   ....[19]....
        /*0078*/ 	.word	0xffffffff


	//   ....[20]....
        /*007c*/ 	.word	0xffffffff


	//   ....[21]....
        /*0080*/ 	.word	0xffffffff


	//   ....[22]....
        /*0084*/ 	.word	0xffffffff


	//   ....[23]....
        /*0088*/ 	.word	0xffffffff


	//   ....[24]....
        /*008c*/ 	.word	0xffffffff


	//   ....[25]....
        /*0090*/ 	.word	0xffffffff


	//   ....[26]....
        /*0094*/ 	.word	0xffffffff


	//   ....[27]....
        /*0098*/ 	.word	0xffffffff


	//   ....[28]....
        /*009c*/ 	.word	0xffffffff


	//   ....[29]....
        /*00a0*/ 	.word	0xffffffff


	//   ....[30]....
        /*00a4*/ 	.word	0xffffffff


	//   ....[31]....
        /*00a8*/ 	.word	0xffffffff


	//   ....[32]....
        /*00ac*/ 	.word	0xffffffff


	//   ....[33]....
        /*00b0*/ 	.word	0xffffffff


	//   ....[34]....
        /*00b4*/ 	.word	0xffffffff


	//   ....[35]....
        /*00b8*/ 	.word	0xffffffff


	//   ....[36]....
        /*00bc*/ 	.word	0xffffffff


	//   ....[37]....
        /*00c0*/ 	.word	0xffffffff


	//   ....[38]....
        /*00c4*/ 	.word	0xffffffff


	//   ....[39]....
        /*00c8*/ 	.word	0xffffffff


	//   ....[40]....
        /*00cc*/ 	.word	0xffffffff


	//   ....[41]....
        /*00d0*/ 	.word	0xffffffff


	//   ....[42]....
        /*00d4*/ 	.word	0xffffffff


	//   ....[43]....
        /*00d8*/ 	.word	0xffffffff


	//   ....[44]....
        /*00dc*/ 	.word	0xffffffff


	//   ....[45]....
        /*00e0*/ 	.word	0xffffffff


	//   ....[46]....
        /*00e4*/ 	.word	0xffffffff


	//   ....[47]....
        /*00e8*/ 	.word	0xffffffff


	//   ....[48]....
        /*00ec*/ 	.word	0xffffffff


	//   ....[49]....
        /*00f0*/ 	.word	0xffffffff


	//   ....[50]....
        /*00f4*/ 	.word	0xffffffff


	//   ....[51]....
        /*00f8*/ 	.word	0xffffffff


	//   ....[52]....
        /*00fc*/ 	.word	0xffffffff


	//   ....[53]....
        /*0100*/ 	.word	0xffffffff


	//   ....[54]....
        /*0104*/ 	.word	0xffffffff


	//   ....[55]....
        /*0108*/ 	.word	0xffffffff


	//   ....[56]....
        /*010c*/ 	.word	0xffffffff


	//   ....[57]....
        /*0110*/ 	.word	0xffffffff


	//   ....[58]....
        /*0114*/ 	.word	0xffffffff


	//   ....[59]....
        /*0118*/ 	.word	0xffffffff


	//   ....[60]....
        /*011c*/ 	.word	0xffffffff


	//   ....[61]....
        /*0120*/ 	.word	0xffffffff


	//   ....[62]....
        /*0124*/ 	.word	0xffffffff


	//   ....[63]....
        /*0128*/ 	.word	0xffffffff


	//   ....[64]....
        /*012c*/ 	.word	0xffffffff


	//   ....[65]....
        /*0130*/ 	.word	0xffffffff


	//   ....[66]....
        /*0134*/ 	.word	0xffffffff


	//   ....[67]....
        /*0138*/ 	.word	0xffffffff


	//   ....[68]....
        /*013c*/ 	.word	0xffffffff


	//   ....[69]....
        /*0140*/ 	.word	0xffffffff


	//   ....[70]....
        /*0144*/ 	.word	0xffffffff


	//   ....[71]....
        /*0148*/ 	.word	0xffffffff


	//   ....[72]....
        /*014c*/ 	.word	0xffffffff


	//   ....[73]....
        /*0150*/ 	.word	0xffffffff


	//   ....[74]....
        /*0154*/ 	.word	0xffffffff


	//   ....[75]....
        /*0158*/ 	.word	0xffffffff


	//   ....[76]....
        /*015c*/ 	.word	0xffffffff


	//   ....[77]....
        /*0160*/ 	.word	0xffffffff


	//   ....[78]....
        /*0164*/ 	.word	0xffffffff


	//   ....[79]....
        /*0168*/ 	.word	0xffffffff


	//   ....[80]....
        /*016c*/ 	.word	0xffffffff


	//   ....[81]....
        /*0170*/ 	.word	0xffffffff


	//   ....[82]....
        /*0174*/ 	.word	0xffffffff


	//   ....[83]....
        /*0178*/ 	.word	0xffffffff


	//   ....[84]....
        /*017c*/ 	.word	0xffffffff


	//   ....[85]....
        /*0180*/ 	.word	0xffffffff


	//   ....[86]....
        /*0184*/ 	.word	0xffffffff


	//   ....[87]....
        /*0188*/ 	.word	0xffffffff


	//   ....[88]....
        /*018c*/ 	.word	0xffffffff


	//   ....[89]....
        /*0190*/ 	.word	0xffffffff


	//   ....[90]....
        /*0194*/ 	.word	0xffffffff


	//   ....[91]....
        /*0198*/ 	.word	0xffffffff


	//   ....[92]....
        /*019c*/ 	.word	0xffffffff


	//   ....[93]....
        /*01a0*/ 	.word	0xffffffff


	//   ....[94]....
        /*01a4*/ 	.word	0xffffffff


	//   ....[95]....
        /*01a8*/ 	.word	0xffffffff


	//   ....[96]....
        /*01ac*/ 	.word	0xffffffff


	//----- nvinfo : EIATTR_COOP_GROUP_INSTR_OFFSETS
	.align		4
.L_3717:
        /*01b0*/ 	.byte	0x04, 0x28
        /*01b2*/ 	.short	(.L_3719 - .L_3718)


	//   ....[0]....
.L_3718:
        /*01b4*/ 	.word	0x00000e50


	//   ....[1]....
        /*01b8*/ 	.word	0x00000f60


	//   ....[2]....
        /*01bc*/ 	.word	0x000010c0


	//   ....[3]....
        /*01c0*/ 	.word	0x00001bd0


	//   ....[4]....
        /*01c4*/ 	.word	0x00001e30


	//   ....[5]....
        /*01c8*/ 	.word	0x000020d0


	//   ....[6]....
        /*01cc*/ 	.word	0x00002340


	//   ....[7]....
        /*01d0*/ 	.word	0x00002d50


	//   ....[8]....
        /*01d4*/ 	.word	0x000034f0


	//   ....[9]....
        /*01d8*/ 	.word	0x00003520


	//   ....[10]....
        /*01dc*/ 	.word	0x00003540


	//   ....[11]....
        /*01e0*/ 	.word	0x00003550


	//   ....[12]....
        /*01e4*/ 	.word	0x000035e0


	//   ....[13]....
        /*01e8*/ 	.word	0x00003620


	//   ....[14]....
        /*01ec*/ 	.word	0x00003630


	//   ....[15]....
        /*01f0*/ 	.word	0x00003640


	//   ....[16]....
        /*01f4*/ 	.word	0x000036e0


	//   ....[17]....
        /*01f8*/ 	.word	0x00003710


	//   ....[18]....
        /*01fc*/ 	.word	0x00003720


	//   ....[19]....
        /*0200*/ 	.word	0x00003730


	//   ....[20]....
        /*0204*/ 	.word	0x000037d0


	//   ....[21]....
        /*0208*/ 	.word	0x00003800


	//   ....[22]....
        /*020c*/ 	.word	0x00003810


	//   ....[23]....
        /*0210*/ 	.word	0x00003820


	//   ....[24]....
        /*0214*/ 	.word	0x000038c0


	//   ....[25]....
        /*0218*/ 	.word	0x000038f0


	//   ....[26]....
        /*021c*/ 	.word	0x00003900


	//   ....[27]....
        /*0220*/ 	.word	0x00003910


	//   ....[28]....
        /*0224*/ 	.word	0x00003a30


	//   ....[29]....
        /*0228*/ 	.word	0x00003a40


	//   ....[30]....
        /*022c*/ 	.word	0x00003a60


	//   ....[31]....
        /*0230*/ 	.word	0x00003a80


	//   ....[32]....
        /*0234*/ 	.word	0x00003a90


	//   ....[33]....
        /*0238*/ 	.word	0x00003aa0


	//   ....[34]....
        /*023c*/ 	.word	0x00003d40


	//   ....[35]....
        /*0240*/ 	.word	0x00003d50


	//   ....[36]....
        /*0244*/ 	.word	0x00003d60


	//   ....[37]....
        /*0248*/ 	.word	0x00003d70


	//   ....[38]....
        /*024c*/ 	.word	0x00003e50


	//   ....[39]....
        /*0250*/ 	.word	0x00003e70


	//   ....[40]....
        /*0254*/ 	.word	0x00003e80


	//   ....[41]....
        /*0258*/ 	.word	0x00003e90


	//   ....[42]....
        /*025c*/ 	.word	0x00003f70


	//   ....[43]....
        /*0260*/ 	.word	0x00003f90


	//   ....[44]....
        /*0264*/ 	.word	0x00003fa0


	//   ....[45]....
        /*0268*/ 	.word	0x00003fb0


	//   ....[46]....
        /*026c*/ 	.word	0x00004090


	//   ....[47]....
        /*0270*/ 	.word	0x000040b0


	//   ....[48]....
        /*0274*/ 	.word	0x000040c0


	//   ....[49]....
        /*0278*/ 	.word	0x000040d0


	//   ....[50]....
        /*027c*/ 	.word	0x000041b0


	//   ....[51]....
        /*0280*/ 	.word	0x000041d0


	//   ....[52]....
        /*0284*/ 	.word	0x000041e0


	//   ....[53]....
        /*0288*/ 	.word	0x000041f0


	//   ....[54]....
        /*028c*/ 	.word	0x000042c0


	//   ....[55]....
        /*0290*/ 	.word	0x000042f0


	//   ....[56]....
        /*0294*/ 	.word	0x00004300


	//   ....[57]....
        /*0298*/ 	.word	0x00004310


	//   ....[58]....
        /*029c*/ 	.word	0x00004320


	//   ....[59]....
        /*02a0*/ 	.word	0x00004330


	//   ....[60]....
        /*02a4*/ 	.word	0x00004340


	//   ....[61]....
        /*02a8*/ 	.word	0x00004360


	//   ....[62]....
        /*02ac*/ 	.word	0x00004380


	//   ....[63]....
        /*02b0*/ 	.word	0x000043c0


	//   ....[64]....
        /*02b4*/ 	.word	0x00004eb0


	//   ....[65]....
        /*02b8*/ 	.word	0x00004ef0


	//   ....[66]....
        /*02bc*/ 	.word	0x00004f10


	//   ....[67]....
        /*02c0*/ 	.word	0x00004f20


	//   ....[68]....
        /*02c4*/ 	.word	0x00004f50


	//   ....[69]....
        /*02c8*/ 	.word	0x00004f70


	//   ....[70]....
        /*02cc*/ 	.word	0x00004f90


	//   ....[71]....
        /*02d0*/ 	.word	0x00004fb0


	//   ....[72]....
        /*02d4*/ 	.word	0x00004fe0


	//   ....[73]....
        /*02d8*/ 	.word	0x00005000


	//   ....[74]....
        /*02dc*/ 	.word	0x00005020


	//   ....[75]....
        /*02e0*/ 	.word	0x00005040


	//   ....[76]....
        /*02e4*/ 	.word	0x00005070


	//   ....[77]....
        /*02e8*/ 	.word	0x00005090


	//   ....[78]....
        /*02ec*/ 	.word	0x000050b0


	//   ....[79]....
        /*02f0*/ 	.word	0x000050d0


	//   ....[80]....
        /*02f4*/ 	.word	0x00005240


	//   ....[81]....
        /*02f8*/ 	.word	0x00005280


	//   ....[82]....
        /*02fc*/ 	.word	0x00005290


	//   ....[83]....
        /*0300*/ 	.word	0x000052a0


	//   ....[84]....
        /*0304*/ 	.word	0x000056f0


	//   ....[85]....
        /*0308*/ 	.word	0x00005740


	//   ....[86]....
        /*030c*/ 	.word	0x00005bb0


	//   ....[87]....
        /*0310*/ 	.word	0x00005e70


	//   ....[88]....
        /*0314*/ 	.word	0x00005ec0


	//   ....[89]....
        /*0318*/ 	.word	0x00005f10


	//   ....[90]....
        /*031c*/ 	.word	0x00005f40


	//   ....[91]....
        /*0320*/ 	.word	0x00005f60


	//   ....[92]....
        /*0324*/ 	.word	0x00006030


	//   ....[93]....
        /*0328*/ 	.word	0x00006070


	//   ....[94]....
        /*032c*/ 	.word	0x000060c0


	//   ....[95]....
        /*0330*/ 	.word	0x000060f0


	//   ....[96]....
        /*0334*/ 	.word	0x00006110


	//----- nvinfo : EIATTR_VRC_CTA_INIT_COUNT
	.align		4
.L_3719:
        /*0338*/ 	.byte	0x02, 0x4a
	.zero		1
	.zero		1


	//----- nvinfo : EIATTR_EXIT_INSTR_OFFSETS
	.align		4
        /*033c*/ 	.byte	0x04, 0x1c
        /*033e*/ 	.short	(.L_3721 - .L_3720)


	//   ....[0]....
.L_3720:
        /*0340*/ 	.word	0x000061b0


	//   ....[1]....
        /*0344*/ 	.word	0x00006430


	//----- nvinfo : EIATTR_MAX_THREADS
	.align		4
.L_3721:
        /*0348*/ 	.byte	0x04, 0x05
        /*034a*/ 	.short	(.L_3723 - .L_3722)
.L_3722:
        /*034c*/ 	.word	0x00000020
        /*0350*/ 	.word	0x00000001
        /*0354*/ 	.word	0x00000001


	//----- nvinfo : EIATTR_CRS_STACK_SIZE
	.align		4
.L_3723:
        /*0358*/ 	.byte	0x04, 0x1e
        /*035a*/ 	.short	(.L_3725 - .L_3724)
.L_3724:
        /*035c*/ 	.word	0x00000000


	//----- nvinfo : EIATTR_CBANK_PARAM_SIZE
	.align		4
.L_3725:
        /*0360*/ 	.byte	0x03, 0x19
        /*0362*/ 	.short	0x01f0


	//----- nvinfo : EIATTR_PARAM_CBANK
	.align		4
        /*0364*/ 	.byte	0x04, 0x0a
        /*0366*/ 	.short	(.L_3727 - .L_3726)
	.align		4
.L_3726:
        /*0368*/ 	.word	index@(.nv.constant0._Z25selective_scan_bwd_kernelI32Selective_Scan_bwd_kernel_traitsILi32ELi4ELb0ELb1ELb0ELb1ELb1EN3c108BFloat16ENS1_7complexIfEEEEv12SSMParamsBwd)
        /*036c*/ 	.short	0x0380
        /*036e*/ 	.short	0x01f0


	//----- nvinfo : EIATTR_SW_WAR
	.align		4
.L_3727:
        /*0370*/ 	.byte	0x04, 0x36
        /*0372*/ 	.short	(.L_3729 - .L_3728)
.L_3728:
        /*0374*/ 	.word	0x00000008
.L_3729:


//--------------------- .nv.info._Z25selective_scan_bwd_kernelI32Selective_Scan_bwd_kernel_traitsILi32ELi4ELb0ELb1ELb1ELb0ELb0EN3c108BFloat16ENS1_7complexIfEEEEv12SSMParamsBwd --------------------------
	.section	.nv.info._Z25selective_scan_bwd_kernelI32Selective_Scan_bwd_kernel_traitsILi32ELi4ELb0ELb1ELb1ELb0ELb0EN3c108BFloat16ENS1_7complexIfEEEEv12SSMParamsBwd,"",@"SHT_CUDA_INFO"
	.sectionflags	@""
	.align	4


	//----- nvinfo : EIATTR_CUDA_API_VERSION
	.align		4
        /*0000*/ 	.byte	0x04, 0x37
        /*0002*/ 	.short	(.L_3731 - .L_3730)
.L_3730:
        /*0004*/ 	.word	0x00000082


	//----- nvinfo : EIATTR_KPARAM_INFO
	.align		4
.L_3731:
        /*0008*/ 	.byte	0x04, 0x17
        /*000a*/ 	.short	(.L_3733 - .L_3732)
.L_3732:
        /*000c*/ 	.word	0x00000000
        /*0010*/ 	.short	0x0000
        /*0012*/ 	.short	0x0000
        /*0014*/ 	.byte	0x00, 0xf0, 0xc1, 0x07


	//----- nvinfo : EIATTR_SPARSE_MMA_MASK
	.align		4
.L_3733:
        /*0018*/ 	.byte	0x03, 0x50
        /*001a*/ 	.short	0x0000


	//----- nvinfo : EIATTR_MAXREG_COUNT
	.align		4
        /*001c*/ 	.byte	0x03, 0x1b
        /*001e*/ 	.short	0x00ff


	//----- nvinfo : EIATTR_NUM_BARRIERS
	.align		4
        /*0020*/ 	.byte	0x02, 0x4c
        /*0022*/ 	.byte	0x01
	.zero		1


	//----- nvinfo : EIATTR_MERCURY_ISA_VERSION
	.align		4
        /*0024*/ 	.byte	0x03, 0x5f
        /*0026*/ 	.short	0x0101


	//----- nvinfo : EIATTR_COOP_GROUP_MASK_REGIDS
	.align		4
        /*0028*/ 	.byte	0x04, 0x29
        /*002a*/ 	.short	(.L_3735 - .L_3734)


	//   ....[0]....
.L_3734:
        /*002c*/ 	.word	0xffffffff


	//   ....[1]....
        /*0030*/ 	.word	0xffffffff


	//   ....[2]....
        /*0034*/ 	.word	0xffffffff


	//   ....[3]....
        /*0038*/ 	.word	0xffffffff


	//   ....[4]....
        /*003c*/ 	.word	0xffffffff


	//   ....[5]....
        /*0040*/ 	.word	0xffffffff


	//   ....[6]....
        /*0044*/ 	.word	0xffffffff


	//   ....[7]....
        /*0048*/ 	.word	0xffffffff


	//   ....[8]....
        /*004c*/ 	.word	0xffffffff


	//   ....[9]....
        /*0050*/ 	.word	0xffffffff


	//   ....[10]....
        /*0054*/ 	.word	0xffffffff


	//   ....[11]....
        /*0058*/ 	.word	0xffffffff


	//   ....[12]....
        /*005c*/ 	.word	0xffffffff


	//   ....[13]....
        /*0060*/ 	.word	0xffffffff


	//   ....[14]....
        /*0064*/ 	.word	0xffffffff


	//   ....[15]....
        /*0068*/ 	.word	0xffffffff


	//   ....[16]....
        /*006c*/ 	.word	0xffffffff


	//   ....[17]....
        /*0070*/ 	.word	0xffffffff


	//   ....[18]....
        /*0074*/ 	.word	0xffffffff


	//   ....[19]....
        /*0078*/ 	.word	0xffffffff


	//   ....[20]....
        /*007c*/ 	.word	0xffffffff


	//   ....[21]....
        /*0080*/ 	.word	0xffffffff


	//   ....[22]....
        /*0084*/ 	.word	0xffffffff


	//   ....[23]....
        /*0088*/ 	.word	0xffffffff


	//   ....[24]....
        /*008c*/ 	.word	0xffffffff


	//   ....[25]....
        /*0090*/ 	.word	0xffffffff


	//   ....[26]....
        /*0094*/ 	.word	0xffffffff


	//   ....[27]....
        /*0098*/ 	.word	0xffffffff


	//   ....[28]....
        /*009c*/ 	.word	0xffffffff


	//   ....[29]....
        /*00a0*/ 	.word	0xffffffff


	//   ....[30]....
        /*00a4*/ 	.word	0xffffffff


	//   ....[31]....
        /*00a8*/ 	.word	0xffffffff


	//   ....[32]....
        /*00ac*/ 	.word	0xffffffff


	//   ....[33]....
        /*00b0*/ 	.word	0xffffffff


	//   ....[34]....
        /*00b4*/ 	.word	0xffffffff


	//   ....[35]....
        /*00b8*/ 	.word	0xffffffff


	//   ....[36]....
        /*00bc*/ 	.word	0xffffffff


	//   ....[37]....
        /*00c0*/ 	.word	0xffffffff


	//   ....[38]....
        /*00c4*/ 	.word	0xffffffff


	//   ....[39]....
        /*00c8*/ 	.word	0xffffffff


	//   ....[40]....
        /*00cc*/ 	.word	0xffffffff


	//   ....[41]....
        /*00d0*/ 	.word	0xffffffff


	//   ....[42]....
        /*00d4*/ 	.word	0xffffffff


	//   ....[43]....
        /*00d8*/ 	.word	0xffffffff


	//   ....[44]....
        /*00dc*/ 	.word	0xffffffff


	//   ....[45]....
        /*00e0*/ 	.word	0xffffffff


	//   ....[46]....
        /*00e4*/ 	.word	0xffffffff


	//   ....[47]....
        /*00e8*/ 	.word	0xffffffff


	//   ....[48]....
        /*00ec*/ 	.word	0xffffffff


	//   ....[49]....
        /*00f0*/ 	.word	0xffffffff


	//   ....[50]....
        /*00f4*/ 	.word	0xffffffff


	//   ....[51]....
        /*00f8*/ 	.word	0xffffffff


	//   ....[52]....
        /*00fc*/ 	.word	0xffffffff


	//   ....[53]....
        /*0100*/ 	.word	0xffffffff


	//   ....[54]....
        /*0104*/ 	.word	0xffffffff


	//   ....[55]....
        /*0108*/ 	.word	0xffffffff


	//   ....[56]....
        /*010c*/ 	.word	0xffffffff


	//   ....[57]....
        /*0110*/ 	.word	0xffffffff


	//   ....[58]....
        /*0114*/ 	.word	0xffffffff


	//   ....[59]....
        /*0118*/ 	.word	0xffffffff


	//   ....[60]....
        /*011c*/ 	.word	0xffffffff


	//   ....[61]....
        /*0120*/ 	.word	0xffffffff


	//   ....[62]....
        /*0124*/ 	.word	0xffffffff


	//   ....[63]....
        /*0128*/ 	.word	0xffffffff


	//   ....[64]....
        /*012c*/ 	.word	0xffffffff


	//   ....[65]....
        /*0130*/ 	.word	0xffffffff


	//   ....[66]....
        /*0134*/ 	.word	0xffffffff


	//   ....[67]....
        /*0138*/ 	.word	0xffffffff


	//   ....[68]....
        /*013c*/ 	.word	0xffffffff


	//   ....[69]....
        /*0140*/ 	.word	0xffffffff


	//   ....[70]....
        /*0144*/ 	.word	0xffffffff


	//   ....[71]....
        /*0148*/ 	.word	0xffffffff


	//   ....[72]....
        /*014c*/ 	.word	0xffffffff


	//   ....[73]....
        /*0150*/ 	.word	0xffffffff


	//   ....[74]....
        /*0154*/ 	.word	0xffffffff


	//   ....[75]....
        /*0158*/ 	.word	0xffffffff


	//   ....[76]....
        /*015c*/ 	.word	0xffffffff


	//   ....[77]....
        /*0160*/ 	.word	0xffffffff


	//   ....[78]....
        /*0164*/ 	.word	0xffffffff


	//   ....[79]....
        /*0168*/ 	.word	0xffffffff


	//   ....[80]....
        /*016c*/ 	.word	0xffffffff


	//   ....[81]....
        /*0170*/ 	.word	0xffffffff


	//   ....[82]....
        /*0174*/ 	.word	0xffffffff


	//----- nvinfo : EIATTR_COOP_GROUP_INSTR_OFFSETS
	.align		4
.L_3735:
        /*0178*/ 	.byte	0x04, 0x28
        /*017a*/ 	.short	(.L_3737 - .L_3736)


	//   ....[0]....
.L_3736:
        /*017c*/ 	.word	0x00000fc0


	//   ....[1]....
        /*0180*/ 	.word	0x000010d0


	//   ....[2]....
        /*0184*/ 	.word	0x00001220


	//   ....[3]....
        /*0188*/ 	.word	0x00001ab0


	//   ....[4]....
        /*018c*/ 	.word	0x00001f30


	//   ....[5]....
        /*0190*/ 	.word	0x000024f0


	//   ....[6]....
        /*0194*/ 	.word	0x00002520


	//   ....[7]....
        /*0198*/ 	.word	0x000025a0


	//   ....[8]....
        /*019c*/ 	.word	0x000025b0


	//   ....[9]....
        /*01a0*/ 	.word	0x00002620


	//   ....[10]....
        /*01a4*/ 	.word	0x00002630


	//   ....[11]....
        /*01a8*/ 	.word	0x00002690


	//   ....[12]....
        /*01ac*/ 	.word	0x000026a0


	//   ....[13]....
        /*01b0*/ 	.word	0x00002710


	//   ....[14]....
        /*01b4*/ 	.word	0x00002740


	//   ....[15]....
        /*01b8*/ 	.word	0x00002780


	//   ....[16]....
        /*01bc*/ 	.word	0x00002790


	//   ....[17]....
        /*01c0*/ 	.word	0x00002840


	//   ....[18]....
        /*01c4*/ 	.word	0x00002880


	//   ....[19]....
        /*01c8*/ 	.word	0x000028c0


	//   ....[20]....
        /*01cc*/ 	.word	0x00002900


	//   ....[21]....
        /*01d0*/ 	.word	0x00002a50


	//   ....[22]....
        /*01d4*/ 	.word	0x00002a90


	//   ....[23]....
        /*01d8*/ 	.word	0x00002ad0


	//   ....[24]....
        /*01dc*/ 	.word	0x00002b10


	//   ....[25]....
        /*01e0*/ 	.word	0x00002c40


	//   ....[26]....
        /*01e4*/ 	.word	0x00002c60


	//   ....[27]....
        /*01e8*/ 	.word	0x00002c70


	//   ....[28]....
        /*01ec*/ 	.word	0x00002c80


	//   ....[29]....
        /*01f0*/ 	.word	0x00002c90


	//   ....[30]....
        /*01f4*/ 	.word	0x00002ca0


	//   ....[31]....
        /*01f8*/ 	.word	0x00002cb0


	//   ....[32]....
        /*01fc*/ 	.word	0x00002cc0


	//   ....[33]....
        /*0200*/ 	.word	0x00002cd0


	//   ....[34]....
        /*0204*/ 	.word	0x00002ce0


	//   ....[35]....
        /*0208*/ 	.word	0x00002db0


	//   ....[36]....
        /*020c*/ 	.word	0x00002dd0


	//   ....[37]....
        /*0210*/ 	.word	0x00002de0


	//   ....[38]....
        /*0214*/ 	.word	0x00002df0


	//   ....[39]....
        /*0218*/ 	.word	0x00002ec0


	//   ....[40]....
        /*021c*/ 	.word	0x00002ee0


	//   ....[41]....
        /*0220*/ 	.word	0x00002ef0


	//   ....[42]....
        /*0224*/ 	.word	0x00002f00


	//   ....[43]....
        /*0228*/ 	.word	0x00002fd0


	//   ....[44]....
        /*022c*/ 	.word	0x00003000


	//   ....[45]....
        /*0230*/ 	.word	0x00003010


	//   ....[46]....
        /*0234*/ 	.word	0x00003020


	//   ....[47]....
        /*0238*/ 	.word	0x000030f0


	//   ....[48]....
        /*023c*/ 	.word	0x00003120


	//   ....[49]....
        /*0240*/ 	.word	0x00003130


	//   ....[50]....
        /*0244*/ 	.word	0x00003140


	//   ....[51]....
        /*0248*/ 	.word	0x00003210


	//   ....[52]....
        /*024c*/ 	.word	0x00003250


	//   ....[53]....
        /*0250*/ 	.word	0x00003290


	//   ....[54]....
        /*0254*/ 	.word	0x000032d0


	//   ....[55]....
        /*0258*/ 	.word	0x00003310


	//   ....[56]....
        /*025c*/ 	.word	0x00003350


	//   ....[57]....
        /*0260*/ 	.word	0x00003390


	//   ....[58]....
        /*0264*/ 	.word	0x000033e0


	//   ....[59]....
        /*0268*/ 	.word	0x00003410


	//   ....[60]....
        /*026c*/ 	.word	0x00003460


	//   ....[61]....
        /*0270*/ 	.word	0x00004050


	//   ....[62]....
        /*0274*/ 	.word	0x00004080


	//   ....[63]....
        /*0278*/ 	.word	0x000040b0


	//   ....[64]....
        /*027c*/ 	.word	0x000040d0


	//   ....[65]....
        /*0280*/ 	.word	0x00004100


	//   ....[66]....
        /*0284*/ 	.word	0x00004120


	//   ....[67]....
        /*0288*/ 	.word	0x00004150


	//   ....[68]....
        /*028c*/ 	.word	0x00004180


	//   ....[69]....
        /*0290*/ 	.word	0x00004200


	//   ....[70]....
        /*0294*/ 	.word	0x00004240


	//   ....[71]....
        /*0298*/ 	.word	0x000046b0


	//   ....[72]....
        /*029c*/ 	.word	0x00004880


	//   ....[73]....
        /*02a0*/ 	.word	0x00004b60


	//   ....[74]....
        /*02a4*/ 	.word	0x00004bb0


	//   ....[75]....
        /*02a8*/ 	.word	0x00004c00


	//   ....[76]....
        /*02ac*/ 	.word	0x00004c30


	//   ....[77]....
        /*02b0*/ 	.word	0x00004c50


	//   ....[78]....
        /*02b4*/ 	.word	0x00004d20


	//   ....[79]....
        /*02b8*/ 	.word	0x00004d60


	//   ....[80]....
        /*02bc*/ 	.word	0x00004db0


	//   ....[81]....
        /*02c0*/ 	.word	0x00004de0


	//   ....[82]....
        /*02c4*/ 	.word	0x00004e00


	//----- nvinfo : EIATTR_VRC_CTA_INIT_COUNT
	.align		4
.L_3737:
        /*02c8*/ 	.byte	0x02, 0x4a
	.zero		1
	.zero		1


	//----- nvinfo : EIATTR_EXIT_INSTR_OFFSETS
	.align		4
        /*02cc*/ 	.byte	0x04, 0x1c
        /*02ce*/ 	.short	(.L_3739 - .L_3738)


	//   ....[0]....
.L_3738:
        /*02d0*/ 	.word	0x00004ea0


	//   ....[1]....
        /*02d4*/ 	.word	0x00005010


	//----- nvinfo : EIATTR_MAX_THREADS
	.align		4
.L_3739:
        /*02d8*/ 	.byte	0x04, 0x05
        /*02da*/ 	.short	(.L_3741 - .L_3740)
.L_3740:
        /*02dc*/ 	.word	0x00000020
        /*02e0*/ 	.word	0x00000001
        /*02e4*/ 	.word	0x00000001


	//----- nvinfo : EIATTR_CRS_STACK_SIZE
	.align		4
.L_3741:
        /*02e8*/ 	.byte	0x04, 0x1e
        /*02ea*/ 	.short	(.L_3743 - .L_3742)
.L_3742:
        /*02ec*/ 	.word	0x00000000


	//----- nvinfo : EIATTR_CBANK_PARAM_SIZE
	.align		4
.L_3743:
        /*02f0*/ 	.byte	0x03, 0x19
        /*02f2*/ 	.short	0x01f0


	//----- nvinfo : EIATTR_PARAM_CBANK
	.align		4
        /*02f4*/ 	.byte	0x04, 0x0a
        /*02f6*/ 	.short	(.L_3745 - .L_3744)
	.align		4
.L_3744:
        /*02f8*/ 	.word	index@(.nv.constant0._Z25selective_scan_bwd_kernelI32Selective_Scan_bwd_kernel_traitsILi32ELi4ELb0ELb1ELb1ELb0ELb0EN3c108BFloat16ENS1_7complexIfEEEEv12SSMParamsBwd)
        /*02fc*/ 	.short	0x0380
        /*02fe*/ 	.short	0x01f0


	//----- nvinfo : EIATTR_SW_WAR
	.align		4
.L_3745:
        /*0300*/ 	.byte	0x04, 0x36
        /*0302*/ 	.short	(.L_3747 - .L_3746)
.L_3746:
        /*0304*/ 	.word	0x00000008
.L_3747:


//--------------------- .nv.info._Z25selective_scan_bwd_kernelI32Selective_Scan_bwd_kernel_traitsILi32ELi4ELb0ELb1ELb1ELb0ELb1EN3c108BFloat16ENS1_7complexIfEEEEv12SSMParamsBwd --------------------------
	.section	.nv.info._Z25selective_scan_bwd_kernelI32Selective_Scan_bwd_kernel_traitsILi32ELi4ELb0ELb1ELb1ELb0ELb1EN3c108BFloat16ENS1_7complexIfEEEEv12SSMParamsBwd,"",@"SHT_CUDA_INFO"
	.sectionflags	@""
	.align	4


	//----- nvinfo : EIATTR_CUDA_API_VERSION
	.align		4
        /*0000*/ 	.byte	0x04, 0x37
        /*0002*/ 	.short	(.L_3749 - .L_3748)
.L_3748:
        /*0004*/ 	.word	0x00000082


	//----- nvinfo : EIATTR_KPARAM_INFO
	.align		4
.L_3749:
        /*0008*/ 	.byte	0x04, 0x17
        /*000a*/ 	.short	(.L_3751 - .L_3750)
.L_3750:
        /*000c*/ 	.word	0x00000000
        /*0010*/ 	.short	0x0000
        /*0012*/ 	.short	0x0000
        /*0014*/ 	.byte	0x00, 0xf0, 0xc1, 0x07


	//----- nvinfo : EIATTR_SPARSE_MMA_MASK
	.align		4
.L_3751:
        /*0018*/ 	.byte	0x03, 0x50
        /*001a*/ 	.short	0x0000


	//----- nvinfo : EIATTR_MAXREG_COUNT
	.align		4
        /*001c*/ 	.byte	0x03, 0x1b
        /*001e*/ 	.short	0x00ff


	//----- nvinfo : EIATTR_NUM_BARRIERS
	.align		4
        /*0020*/ 	.byte	0x02, 0x4c
        /*0022*/ 	.byte	0x01
	.zero		1


	//----- nvinfo : EIATTR_MERCURY_ISA_VERSION
	.align		4
        /*0024*/ 	.byte	0x03, 0x5f
        /*0026*/ 	.short	0x0101


	//----- nvinfo : EIATTR_COOP_GROUP_MASK_REGIDS
	.align		4
        /*0028*/ 	.byte	0x04, 0x29
        /*002a*/ 	.short	(.L_3753 - .L_3752)


	//   ....[0]....
.L_3752:
        /*002c*/ 	.word	0xffffffff


	//   ....[1]....
        /*0030*/ 	.word	0xffffffff


	//   ....[2]....
        /*0034*/ 	.word	0xffffffff


	//   ....[3]....
        /*0038*/ 	.word	0xffffffff


	//   ....[4]....
        /*003c*/ 	.word	0xffffffff


	//   ....[5]....
        /*0040*/ 	.word	0xffffffff


	//   ....[6]....
        /*0044*/ 	.word	0xffffffff


	//   ....[7]....
        /*0048*/ 	.word	0xffffffff


	//   ....[8]....
        /*004c*/ 	.word	0xffffffff


	//   ....[9]....
        /*0050*/ 	.word	0xffffffff


	//   ....[10]....
        /*0054*/ 	.word	0xffffffff


	//   ....[11]....
        /*0058*/ 	.word	0xffffffff


	//   ....[12]....
        /*005c*/ 	.word	0xffffffff


	//   ....[13]....
        /*0060*/ 	.word	0xffffffff


	//   ....[14]....
        /*0064*/ 	.word	0xffffffff


	//   ....[15]....
        /*0068*/ 	.word	0xffffffff


	//   ....[16]....
        /*006c*/ 	.word	0xffffffff


	//   ....[17]....
        /*0070*/ 	.word	0xffffffff


	//   ....[18]....
        /*0074*/ 	.word	0xffffffff


	//   ....[19]....
        /*0078*/ 	.word	0xffffffff


	//   ....[20]....
        /*007c*/ 	.word	0xffffffff


	//   ....[21]....
        /*0080*/ 	.word	0xffffffff


	//   ....[22]....
        /*0084*/ 	.word	0xffffffff


	//   ....[23]....
        /*0088*/ 	.word	0xffffffff


	//   ....[24]....
        /*008c*/ 	.word	0xffffffff


	//   ....[25]....
        /*0090*/ 	.word	0xffffffff


	//   ....[26]....
        /*0094*/ 	.word	0xffffffff


	//   ....[27]....
        /*0098*/ 	.word	0xffffffff


	//   ....[28]....
        /*009c*/ 	.word	0xffffffff


	//   ....[29]....
        /*00a0*/ 	.word	0xffffffff


	//   ....[30]....
        /*00a4*/ 	.word	0xffffffff


	//   ....[31]....
        /*00a8*/ 	.word	0xffffffff


	//   ....[32]....
        /*00ac*/ 	.word	0xffffffff


	//   ....[33]....
        /*00b0*/ 	.word	0xffffffff


	//   ....[34]....
        /*00b4*/ 	.word	0xffffffff


	//   ....[35]....
        /*00b8*/ 	.word	0xffffffff


	//   ....[36]....
        /*00bc*/ 	.word	0xffffffff


	//   ....[37]....
        /*00c0*/ 	.word	0xffffffff


	//   ....[38]....
        /*00c4*/ 	.word	0xffffffff


	//   ....[39]....
        /*00c8*/ 	.word	0xffffffff


	//   ....[40]....
        /*00cc*/ 	.word	0xffffffff


	//   ....[41]....
        /*00d0*/ 	.word	0xffffffff


	//   ....[42]....
        /*00d4*/ 	.word	0xffffffff


	//   ....[43]....
        /*00d8*/ 	.word	0xffffffff


	//   ....[44]....
        /*00dc*/ 	.word	0xffffffff


	//   ....[45]....
        /*00e0*/ 	.word	0xffffffff


	//   ....[46]....
        /*00e4*/ 	.word	0xffffffff


	//   ....[47]....
        /*00e8*/ 	.word	0xffffffff


	//   ....[48]....
        /*00ec*/ 	.word	0xffffffff


	//   ....[49]....
        /*00f0*/ 	.word	0xffffffff


	//   ....[50]....
        /*00f4*/ 	.word	0xffffffff


	//   ....[51]....
        /*00f8*/ 	.word	0xffffffff


	//   ....[52]....
        /*00fc*/ 	.word	0xffffffff


	//   ....[53]....
        /*0100*/ 	.word	0xffffffff


	//   ....[54]....
        /*0104*/ 	.word	0xffffffff


	//   ....[55]....
        /*0108*/ 	.word	0xffffffff


	//   ....[56]....
        /*010c*/ 	.word	0xffffffff


	//   ....[57]....
        /*0110*/ 	.word	0xffffffff


	//   ....[58]....
        /*0114*/ 	.word	0xffffffff


	//   ....[59]....
        /*0118*/ 	.word	0xffffffff


	//   ....[60]....
        /*011c*/ 	.word	0xffffffff


	//   ....[61]....
        /*0120*/ 	.word	0xffffffff


	//   ....[62]....
        /*0124*/ 	.word	0xffffffff


	//   ....[63]....
        /*0128*/ 	.word	0xffffffff


	//   ....[64]....
        /*012c*/ 	.word	0xffffffff


	//   ....[65]....
        /*0130*/ 	.word	0xffffffff


	//   ....[66]....
        /*0134*/ 	.word	0xffffffff


	//   ....[67]....
        /*0138*/ 	.word	0xffffffff


	//   ....[68]....
        /*013c*/ 	.word	0xffffffff


	//   ....[69]....
        /*0140*/ 	.word	0xffffffff


	//   ....[70]....
        /*0144*/ 	.word	0xffffffff


	//   ....[71]....
        /*0148*/ 	.word	0xffffffff


	//   ....[72]....
        /*014c*/ 	.word	0xffffffff


	//   ....[73]....
        /*0150*/ 	.word	0xffffffff


	//   ....[74]....
        /*0154*/ 	.word	0xffffffff


	//   ....[75]....
        /*0158*/ 	.word	0xffffffff


	//   ....[76]....
        /*015c*/ 	.word	0xffffffff


	//   ....[77]....
        /*0160*/ 	.word	0xffffffff


	//   ....[78]....
        /*0164*/ 	.word	0xffffffff


	//   ....[79]....
        /*0168*/ 	.word	0xffffffff


	//   ....[80]....
        /*016c*/ 	.word	0xffffffff


	//   ....[81]....
        /*0170*/ 	.word	0xffffffff


	//   ....[82]....
        /*0174*/ 	.word	0xffffffff


	//   ....[83]....
        /*0178*/ 	.word	0xffffffff


	//   ....[84]....
        /*017c*/ 	.word	0xffffffff


	//   ....[85]....
        /*0180*/ 	.word	0xffffffff


	//   ....[86]....
        /*0184*/ 	.word	0xffffffff


	//----- nvinfo : EIATTR_COOP_GROUP_INSTR_OFFSETS
	.align		4
.L_3753:
        /*0188*/ 	.byte	0x04, 0x28
        /*018a*/ 	.short	(.L_3755 - .L_3754)


	//   ....[0]....
.L_3754:
        /*018c*/ 	.word	0x00000ff0


	//   ....[1]....
        /*0190*/ 	.word	0x00001110


	//   ....[2]....
        /*0194*/ 	.word	0x000012b0


	//   ....[3]....
        /*0198*/ 	.word	0x00001440


	//   ....[4]....
        /*019c*/ 	.word	0x00001670


	//   ....[5]....
        /*01a0*/ 	.word	0x000019c0


	//   ....[6]....
        /*01a4*/ 	.word	0x00001bc0


	//   ....[7]....
        /*01a8*/ 	.word	0x000025d0


	//   ....[8]....
        /*01ac*/ 	.word	0x00002a70


	//   ....[9]....
        /*01b0*/ 	.word	0x00003050


	//   ....[10]....
        /*01b4*/ 	.word	0x00003080


	//   ....[11]....
        /*01b8*/ 	.word	0x000030f0


	//   ....[12]....
        /*01bc*/ 	.word	0x00003100


	//   ....[13]....
        /*01c0*/ 	.word	0x00003170


	//   ....[14]....
        /*01c4*/ 	.word	0x00003180


	//   ....[15]....
        /*01c8*/ 	.word	0x000031e0


	//   ....[16]....
        /*01cc*/ 	.word	0x000031f0


	//   ....[17]....
        /*01d0*/ 	.word	0x00003260


	//   ....[18]....
        /*01d4*/ 	.word	0x00003290


	//   ....[19]....
        /*01d8*/ 	.word	0x000032d0


	//   ....[20]....
        /*01dc*/ 	.word	0x000032e0


	//   ....[21]....
        /*01e0*/ 	.word	0x00003390


	//   ....[22]....
        /*01e4*/ 	.word	0x000033d0


	//   ....[23]....
        /*01e8*/ 	.word	0x00003410


	//   ....[24]....
        /*01ec*/ 	.word	0x00003450


	//   ....[25]....
        /*01f0*/ 	.word	0x000035c0


	//   ....[26]....
        /*01f4*/ 	.word	0x00003600


	//   ....[27]....
        /*01f8*/ 	.word	0x00003640


	//   ....[28]....
        /*01fc*/ 	.word	0x00003680


	//   ....[29]....
        /*0200*/ 	.word	0x00003780


	//   ....[30]....
        /*0204*/ 	.word	0x000037a0


	//   ....[31]....
        /*0208*/ 	.word	0x000037b0


	//   ....[32]....
        /*020c*/ 	.word	0x000037c0


	//   ....[33]....
        /*0210*/ 	.word	0x000037d0


	//   ....[34]....
        /*0214*/ 	.word	0x000037e0


	//   ....[35]....
        /*0218*/ 	.word	0x000037f0


	//   ....[36]....
        /*021c*/ 	.word	0x00003800


	//   ....[37]....
        /*0220*/ 	.word	0x00003810


	//   ....[38]....
        /*0224*/ 	.word	0x00003820


	//   ....[39]....
        /*0228*/ 	.word	0x000038f0


	//   ....[40]....
        /*022c*/ 	.word	0x00003910


	//   ....[41]....
        /*0230*/ 	.word	0x00003920


	//   ....[42]....
        /*0234*/ 	.word	0x00003930


	//   ....[43]....
        /*0238*/ 	.word	0x00003a00


	//   ....[44]....
        /*023c*/ 	.word	0x00003a20


	//   ....[45]....
        /*0240*/ 	.word	0x00003a30


	//   ....[46]....
        /*0244*/ 	.word	0x00003a40


	//   ....[47]....
        /*0248*/ 	.word	0x00003b10


	//   ....[48]....
        /*024c*/ 	.word	0x00003b40


	//   ....[49]....
        /*0250*/ 	.word	0x00003b50


	//   ....[50]....
        /*0254*/ 	.word	0x00003b60


	//   ....[51]....
        /*0258*/ 	.word	0x00003c30


	//   ....[52]....
        /*025c*/ 	.word	0x00003c60


	//   ....[53]....
        /*0260*/ 	.word	0x00003c70


	//   ....[54]....
        /*0264*/ 	.word	0x00003c80


	//   ....[55]....
        /*0268*/ 	.word	0x00003d50


	//   ....[56]....
        /*026c*/ 	.word	0x00003d90


	//   ....[57]....
        /*0270*/ 	.word	0x00003dd0


	//   ....[58]....
        /*0274*/ 	.word	0x00003e10


	//   ....[59]....
        /*0278*/ 	.word	0x00003e50


	//   ....[60]....
        /*027c*/ 	.word	0x00003e90


	//   ....[61]....
        /*0280*/ 	.word	0x00003ef0


	//   ....[62]....
        /*0284*/ 	.word	0x00003f30


	//   ....[63]....
        /*0288*/ 	.word	0x00003f70


	//   ....[64]....
        /*028c*/ 	.word	0x00003fc0


	//   ....[65]....
        /*0290*/ 	.word	0x00004b90


	//   ....[66]....
        /*0294*/ 	.word	0x00004bd0


	//   ....[67]....
        /*0298*/ 	.word	0x00004c00


	//   ....[68]....
        /*029c*/ 	.word	0x00004c20


	//   ....[69]....
        /*02a0*/ 	.word	0x00004c50


	//   ....[70]....
        /*02a4*/ 	.word	0x00004c70


	//   ....[71]....
        /*02a8*/ 	.word	0x00004ca0


	//   ....[72]....
        /*02ac*/ 	.word	0x00004cd0


	//   ....[73]....
        /*02b0*/ 	.word	0x00004d50


	//   ....[74]....
        /*02b4*/ 	.word	0x00004d90


	//   ....[75]....
        /*02b8*/ 	.word	0x000051d0


	//   ....[76]....
        /*02bc*/ 	.word	0x000053e0


	//   ....[77]....
        /*02c0*/ 	.word	0x000056a0


	//   ....[78]....
        /*02c4*/ 	.word	0x000056f0


	//   ....[79]....
        /*02c8*/ 	.word	0x00005740


	//   ....[80]....
        /*02cc*/ 	.word	0x00005770


	//   ....[81]....
        /*02d0*/ 	.word	0x00005790


	//   ....[82]....
        /*02d4*/ 	.word	0x00005860


	//   ....[83]....
        /*02d8*/ 	.word	0x000058a0


	//   ....[84]....
        /*02dc*/ 	.word	0x000058f0


	//   ....[85]....
        /*02e0*/ 	.word	0x00005920


	//   ....[86]....
        /*02e4*/ 	.word	0x00005940


	//----- nvinfo : EIATTR_VRC_CTA_INIT_COUNT
	.align		4
.L_3755:
        /*02e8*/ 	.byte	0x02, 0x4a
	.zero		1
	.zero		1


	//----- nvinfo : EIATTR_EXIT_INSTR_OFFSETS
	.align		4
        /*02ec*/ 	.byte	0x04, 0x1c
        /*02ee*/ 	.short	(.L_3757 - .L_3756)


	//   ....[0]....
.L_3756:
        /*02f0*/ 	.word	0x000059e0


	//   ....[1]....
        /*02f4*/ 	.word	0x00005b50


	//----- nvinfo : EIATTR_MAX_THREADS
	.align		4
.L_3757:
        /*02f8*/ 	.byte	0x04, 0x05
        /*02fa*/ 	.short	(.L_3759 - .L_3758)
.L_3758:
        /*02fc*/ 	.word	0x00000020
        /*0300*/ 	.word	0x00000001
        /*0304*/ 	.word	0x00000001


	//----- nvinfo : EIATTR_CRS_STACK_SIZE
	.align		4
.L_3759:
        /*0308*/ 	.byte	0x04, 0x1e
        /*030a*/ 	.short	(.L_3761 - .L_3760)
.L_3760:
        /*030c*/ 	.word	0x00000000


	//----- nvinfo : EIATTR_CBANK_PARAM_SIZE
	.align		4
.L_3761:
        /*0310*/ 	.byte	0x03, 0x19
        /*0312*/ 	.short	0x01f0


	//----- nvinfo : EIATTR_PARAM_CBANK
	.align		4
        /*0314*/ 	.byte	0x04, 0x0a
        /*0316*/ 	.short	(.L_3763 - .L_3762)
	.align		4
.L_3762:
        /*0318*/ 	.word	index@(.nv.constant0._Z25selective_scan_bwd_kernelI32Selective_Scan_bwd_kernel_traitsILi32ELi4ELb0ELb1ELb1ELb0ELb1EN3c108BFloat16ENS1_7complexIfEEEEv12SSMParamsBwd)
        /*031c*/ 	.short	0x0380
        /*031e*/ 	.short	0x01f0


	//----- nvinfo : EIATTR_SW_WAR
	.align		4
.L_3763:
        /*0320*/ 	.byte	0x04, 0x36
        /*0322*/ 	.short	(.L_3765 - .L_3764)
.L_3764:
        /*0324*/ 	.word	0x00000008
.L_3765:


//--------------------- .nv.info._Z25selective_scan_bwd_kernelI32Selective_Scan_bwd_kernel_traitsILi32ELi4ELb0ELb1ELb1ELb1ELb0EN3c108BFloat16ENS1_7complexIfEEEEv12SSMParamsBwd --------------------------
	.section	.nv.info._Z25selective_scan_bwd_kernelI32Selective_Scan_bwd_kernel_traitsILi32ELi4ELb0ELb1ELb1ELb1ELb0EN3c108BFloat16ENS1_7complexIfEEEEv12SSMParamsBwd,"",@"SHT_CUDA_INFO"
	.sectionflags	@""
	.align	4


	//----- nvinfo : EIATTR_CUDA_API_VERSION
	.align		4
        /*0000*/ 	.byte	0x04, 0x37
        /*0002*/ 	.short	(.L_3767 - .L_3766)
.L_3766:
        /*0004*/ 	.word	0x00000082


	//----- nvinfo : EIATTR_KPARAM_INFO
	.align		4
.L_3767:
        /*0008*/ 	.byte	0x04, 0x17
        /*000a*/ 	.short	(.L_3769 - .L_3768)
.L_3768:
        /*000c*/ 	.word	0x00000000
        /*0010*/ 	.short	0x0000
        /*0012*/ 	.short	0x0000
        /*0014*/ 	.byte	0x00, 0xf0, 0xc1, 0x07


	//----- nvinfo : EIATTR_SPARSE_MMA_MASK
	.align		4
.L_3769:
        /*0018*/ 	.byte	0x03, 0x50
        /*001a*/ 	.short	0x0000


	//----- nvinfo : EIATTR_MAXREG_COUNT
	.align		4
        /*001c*/ 	.byte	0x03, 0x1b
        /*001e*/ 	.short	0x00ff


	//----- nvinfo : EIATTR_NUM_BARRIERS
	.align		4
        /*0020*/ 	.byte	0x02, 0x4c
        /*0022*/ 	.byte	0x01
	.zero		1


	//----- nvinfo : EIATTR_MERCURY_ISA_VERSION
	.align		4
        /*0024*/ 	.byte	0x03, 0x5f
        /*0026*/ 	.short	0x0101


	//----- nvinfo : EIATTR_COOP_GROUP_MASK_REGIDS
	.align		4
        /*0028*/ 	.byte	0x04, 0x29
        /*002a*/ 	.short	(.L_3771 - .L_3770)


	//   ....[0]....
.L_3770:
        /*002c*/ 	.word	0xffffffff


	//   ....[1]....
        /*0030*/ 	.word	0xffffffff


	//   ....[2]....
        /*0034*/ 	.word	0xffffffff


	//   ....[3]....
        /*0038*/ 	.word	0xffffffff


	//   ....[4]....
        /*003c*/ 	.word	0xffffffff


	//   ....[5]....
        /*0040*/ 	.word	0xffffffff


	//   ....[6]....
        /*0044*/ 	.word	0xffffffff


	//   ....[7]....
        /*0048*/ 	.word	0xffffffff


	//   ....[8]....
        /*004c*/ 	.word	0xffffffff


	//   ....[9]....
        /*0050*/ 	.word	0xffffffff


	//   ....[10]....
        /*0054*/ 	.word	0xffffffff


	//   ....[11]....
        /*0058*/ 	.word	0xffffffff


	//   ....[12]....
        /*005c*/ 	.word	0xffffffff


	//   ....[13]....
        /*0060*/ 	.word	0xffffffff


	//   ....[14]....
        /*0064*/ 	.word	0xffffffff


	//   ....[15]....
        /*0068*/ 	.word	0xffffffff


	//   ....[16]....
        /*006c*/ 	.word	0xffffffff


	//   ....[17]....
        /*0070*/ 	.word	0xffffffff


	//   ....[18]....
        /*0074*/ 	.word	0xffffffff


	//   ....[19]....
        /*0078*/ 	.word	0xffffffff


	//   ....[20]....
        /*007c*/ 	.word	0xffffffff


	//   ....[21]....
        /*0080*/ 	.word	0xffffffff


	//   ....[22]....
        /*0084*/ 	.word	0xffffffff


	//   ....[23]....
        /*0088*/ 	.word	0xffffffff


	//   ....[24]....
        /*008c*/ 	.word	0xffffffff


	//   ....[25]....
        /*0090*/ 	.word	0xffffffff


	//   ....[26]....
        /*0094*/ 	.word	0xffffffff


	//   ....[27]....
        /*0098*/ 	.word	0xffffffff


	//   ....[28]....
        /*009c*/ 	.word	0xffffffff


	//   ....[29]....
        /*00a0*/ 	.word	0xffffffff


	//   ....[30]....
        /*00a4*/ 	.word	0xffffffff


	//   ....[31]....
        /*00a8*/ 	.word	0xffffffff


	//   ....[32]....
        /*00ac*/ 	.word	0xffffffff


	//   ....[33]....
        /*00b0*/ 	.word	0xffffffff


	//   ....[34]....
        /*00b4*/ 	.word	0xffffffff


	//   ....[35]....
        /*00b8*/ 	.word	0xffffffff


	//   ....[36]....
        /*00bc*/ 	.word	0xffffffff


	//   ....[37]....
        /*00c0*/ 	.word	0xffffffff


	//   ....[38]....
        /*00c4*/ 	.word	0xffffffff


	//   ....[39]....
        /*00c8*/ 	.word	0xffffffff


	//   ....[40]....
        /*00cc*/ 	.word	0xffffffff


	//   ....[41]....
        /*00d0*/ 	.word	0xffffffff


	//   ....[42]....
        /*00d4*/ 	.word	0xffffffff


	//   ....[43]....
        /*00d8*/ 	.word	0xffffffff


	//   ....[44]....
        /*00dc*/ 	.word	0xffffffff


	//   ....[45]....
        /*00e0*/ 	.word	0xffffffff


	//   ....[46]....
        /*00e4*/ 	.word	0xffffffff


	//   ....[47]....
        /*00e8*/ 	.word	0xffffffff


	//   ....[48]....
        /*00ec*/ 	.word	0xffffffff


	//   ....[49]....
        /*00f0*/ 	.word	0xffffffff


	//   ....[50]....
        /*00f4*/ 	.word	0xffffffff


	//   ....[51]....
        /*00f8*/ 	.word	0xffffffff


	//   ....[52]....
        /*00fc*/ 	.word	0xffffffff


	//   ....[53]....
        /*0100*/ 	.word	0xffffffff


	//   ....[54]....
        /*0104*/ 	.word	0xffffffff


	//   ....[55]....
        /*0108*/ 	.word	0xffffffff


	//   ....[56]....
        /*010c*/ 	.word	0xffffffff


	//   ....[57]....
        /*0110*/ 	.word	0xffffffff


	//   ....[58]....
        /*0114*/ 	.word	0xffffffff


	//   ....[59]....
        /*0118*/ 	.word	0xffffffff


	//   ....[60]....
        /*011c*/ 	.word	0xffffffff


	//   ....[61]....
        /*0120*/ 	.word	0xffffffff


	//   ....[62]....
        /*0124*/ 	.word	0xffffffff


	//   ....[63]....
        /*0128*/ 	.word	0xffffffff


	//   ....[64]....
        /*012c*/ 	.word	0xffffffff


	//   ....[65]....
        /*0130*/ 	.word	0xffffffff


	//   ....[66]....
        /*0134*/ 	.word	0xffffffff


	//   ....[67]....
        /*0138*/ 	.word	0xffffffff


	//   ....[68]....
        /*013c*/ 	.word	0xffffffff


	//   ....[69]....
        /*0140*/ 	.word	0xffffffff


	//   ....[70]....
        /*0144*/ 	.word	0xffffffff


	//   ....[71]....
        /*0148*/ 	.word	0xffffffff


	//   ....[72]....
        /*014c*/ 	.word	0xffffffff


	//   ....[73]....
        /*0150*/ 	.word	0xffffffff


	//   ....[74]....
        /*0154*/ 	.word	0xffffffff


	//   ....[75]....
        /*0158*/ 	.word	0xffffffff


	//   ....[76]....
        /*015c*/ 	.word	0xffffffff


	//   ....[77]....
        /*0160*/ 	.word	0xffffffff


	//   ....[78]....
        /*0164*/ 	.word	0xffffffff


	//   ....[79]....
        /*0168*/ 	.word	0xffffffff


	//   ....[80]....
        /*016c*/ 	.word	0xffffffff


	//   ....[81]....
        /*0170*/ 	.word	0xffffffff


	//   ....[82]....
        /*0174*/ 	.word	0xffffffff


	//   ....[83]....
        /*0178*/ 	.word	0xffffffff


	//----- nvinfo : EIATTR_COOP_GROUP_INSTR_OFFSETS
	.align		4
.L_3771:
        /*017c*/ 	.byte	0x04, 0x28
        /*017e*/ 	.short	(.L_3773 - .L_3772)


	//   ....[0]....
.L_3772:
        /*0180*/ 	.word	0x00000fb0


	//   ....[1]....
        /*0184*/ 	.word	0x000010c0


	//   ....[2]....
        /*0188*/ 	.word	0x000012a0


	//   ....[3]....
        /*018c*/ 	.word	0x00002340


	//   ....[4]....
        /*0190*/ 	.word	0x000027f0


	//   ....[5]....
        /*0194*/ 	.word	0x00002de0


	//   ....[6]....
        /*0198*/ 	.word	0x00002e10


	//   ....[7]....
        /*019c*/ 	.word	0x00002e80


	//   ....[8]....
        /*01a0*/ 	.word	0x00002e90


	//   ....[9]....
        /*01a4*/ 	.word	0x00002f00


	//   ....[10]....
        /*01a8*/ 	.word	0x00002f10


	//   ....[11]....
        /*01ac*/ 	.word	0x00002f70


	//   ....[12]....
        /*01b0*/ 	.word	0x00002f80


	//   ....[13]....
        /*01b4*/ 	.word	0x00002ff0


	//   ....[14]....
        /*01b8*/ 	.word	0x00003020


	//   ....[15]....
        /*01bc*/ 	.word	0x00003060


	//   ....[16]....
        /*01c0*/ 	.word	0x00003070


	//   ....[17]....
        /*01c4*/ 	.word	0x00003130


	//   ....[18]....
        /*01c8*/ 	.word	0x00003170


	//   ....[19]....
        /*01cc*/ 	.word	0x000031b0


	//   ....[20]....
        /*01d0*/ 	.word	0x000031f0


	//   ....[21]....
        /*01d4*/ 	.word	0x00003360


	//   ....[22]....
        /*01d8*/ 	.word	0x000033a0


	//   ....[23]....
        /*01dc*/ 	.word	0x000033e0


	//   ....[24]....
        /*01e0*/ 	.word	0x00003400


	//   ....[25]....
        /*01e4*/ 	.word	0x000034f0


	//   ....[26]....
        /*01e8*/ 	.word	0x00003510


	//   ....[27]....
        /*01ec*/ 	.word	0x00003520


	//   ....[28]....
        /*01f0*/ 	.word	0x00003530


	//   ....[29]....
        /*01f4*/ 	.word	0x00003540


	//   ....[30]....
        /*01f8*/ 	.word	0x00003550


	//   ....[31]....
        /*01fc*/ 	.word	0x00003560


	//   ....[32]....
        /*0200*/ 	.word	0x00003570


	//   ....[33]....
        /*0204*/ 	.word	0x00003580


	//   ....[34]....
        /*0208*/ 	.word	0x00003590


	//   ....[35]....
        /*020c*/ 	.word	0x00003660


	//   ....[36]....
        /*0210*/ 	.word	0x00003680


	//   ....[37]....
        /*0214*/ 	.word	0x00003690


	//   ....[38]....
        /*0218*/ 	.word	0x000036a0


	//   ....[39]....
        /*021c*/ 	.word	0x00003770


	//   ....[40]....
        /*0220*/ 	.word	0x00003790


	//   ....[41]....
        /*0224*/ 	.word	0x000037a0


	//   ....[42]....
        /*0228*/ 	.word	0x000037b0


	//   ....[43]....
        /*022c*/ 	.word	0x00003880


	//   ....[44]....
        /*0230*/ 	.word	0x000038b0


	//   ....[45]....
        /*0234*/ 	.word	0x000038c0


	//   ....[46]....
        /*0238*/ 	.word	0x000038d0


	//   ....[47]....
        /*023c*/ 	.word	0x000039a0


	//   ....[48]....
        /*0240*/ 	.word	0x000039d0


	//   ....[49]....
        /*0244*/ 	.word	0x000039e0


	//   ....[50]....
        /*0248*/ 	.word	0x000039f0


	//   ....[51]....
        /*024c*/ 	.word	0x00003ac0


	//   ....[52]....
        /*0250*/ 	.word	0x00003b00


	//   ....[53]....
        /*0254*/ 	.word	0x00003b40


	//   ....[54]....
        /*0258*/ 	.word	0x00003b80


	//   ....[55]....
        /*025c*/ 	.word	0x00003bc0


	//   ....[56]....
        /*0260*/ 	.word	0x00003c00


	//   ....[57]....
        /*0264*/ 	.word	0x00003c50


	//   ....[58]....
        /*0268*/ 	.word	0x00003c90


	//   ....[59]....
        /*026c*/ 	.word	0x00003cb0


	//   ....[60]....
        /*0270*/ 	.word	0x00003dd0


	//   ....[61]....
        /*0274*/ 	.word	0x00004900


	//   ....[62]....
        /*0278*/ 	.word	0x00004940


	//   ....[63]....
        /*027c*/ 	.word	0x000049c0


	//   ....[64]....
        /*0280*/ 	.word	0x000049e0


	//   ....[65]....
        /*0284*/ 	.word	0x00004a10


	//   ....[66]....
        /*0288*/ 	.word	0x00004a30


	//   ....[67]....
        /*028c*/ 	.word	0x00004a60


	//   ....[68]....
        /*0290*/ 	.word	0x00004a90


	//   ....[69]....
        /*0294*/ 	.word	0x00004af0


	//   ....[70]....
        /*0298*/ 	.word	0x00004b30


	//   ....[71]....
        /*029c*/ 	.word	0x00004fc0


	//   ....[72]....
        /*02a0*/ 	.word	0x00005010


	//   ....[73]....
        /*02a4*/ 	.word	0x00005490


	//   ....[74]....
        /*02a8*/ 	.word	0x00005750


	//   ....[75]....
        /*02ac*/ 	.word	0x000057a0


	//   ....[76]....
        /*02b0*/ 	.word	0x000057f0


	//   ....[77]....
        /*02b4*/ 	.word	0x00005820


	//   ....[78]....
        /*02b8*/ 	.word	0x00005840


	//   ....[79]....
        /*02bc*/ 	.word	0x00005910


	//   ....[80]....
        /*02c0*/ 	.word	0x00005950


	//   ....[81]....
        /*02c4*/ 	.word	0x000059a0


	//   ....[82]....
        /*02c8*/ 	.word	0x000059d0


	//   ....[83]....
        /*02cc*/ 	.word	0x000059f0


	//----- nvinfo : EIATTR_VRC_CTA_INIT_COUNT
	.align		4
.L_3773:
        /*02d0*/ 	.byte	0x02, 0x4a
	.zero		1
	.zero		1


	//----- nvinfo : EIATTR_EXIT_INSTR_OFFSETS
	.align		4
        /*02d4*/ 	.byte	0x04, 0x1c
        /*02d6*/ 	.short	(.L_3775 - .L_3774)


	//   ....[0]....
.L_3774:
        /*02d8*/ 	.word	0x00005a90


	//   ....[1]....
        /*02dc*/ 	.word	0x00005c00


	//----- nvinfo : EIATTR_MAX_THREADS
	.align		4
.L_3775:
        /*02e0*/ 	.byte	0x04, 0x05
        /*02e2*/ 	.short	(.L_3777 - .L_3776)
.L_3776:
        /*02e4*/ 	.word	0x00000020
        /*02e8*/ 	.word	0x00000001
        /*02ec*/ 	.word	0x00000001


	//----- nvinfo : EIATTR_CRS_STACK_SIZE
	.align		4
.L_3777:
        /*02f0*/ 	.byte	0x04, 0x1e
        /*02f2*/ 	.short	(.L_3779 - .L_3778)
.L_3778:
        /*02f4*/ 	.word	0x00000000


	//----- nvinfo : EIATTR_CBANK_PARAM_SIZE
	.align		4
.L_3779:
        /*02f8*/ 	.byte	0x03, 0x19
        /*02fa*/ 	.short	0x01f0


	//----- nvinfo : EIATTR_PARAM_CBANK
	.align		4
        /*02fc*/ 	.byte	0x04, 0x0a
        /*02fe*/ 	.short	(.L_3781 - .L_3780)
	.align		4
.L_3780:
        /*0300*/ 	.word	index@(.nv.constant0._Z25selective_scan_bwd_kernelI32Selective_Scan_bwd_kernel_traitsILi32ELi4ELb0ELb1ELb1ELb1ELb0EN3c108BFloat16ENS1_7complexIfEEEEv12SSMParamsBwd)
        /*0304*/ 	.short	0x0380
        /*0306*/ 	.short	0x01f0


	//----- nvinfo : EIATTR_SW_WAR
	.align		4
.L_3781:
        /*0308*/ 	.byte	0x04, 0x36
        /*030a*/ 	.short	(.L_3783 - .L_3782)
.L_3782:
        /*030c*/ 	.word	0x00000008
.L_3783:


//--------------------- .nv.info._Z25selective_scan_bwd_kernelI32Selective_Scan_bwd_kernel_traitsILi32ELi4ELb0ELb1ELb1ELb1ELb1EN3c108BFloat16ENS1_7complexIfEEEEv12SSMParamsBwd --------------------------
	.section	.nv.info._Z25selective_scan_bwd_kernelI32Selective_Scan_bwd_kernel_traitsILi32ELi4ELb0ELb1ELb1ELb1ELb1EN3c108BFloat16ENS1_7complexIfEEEEv12SSMParamsBwd,"",@"SHT_CUDA_INFO"
	.sectionflags	@""
	.align	4


	//----- nvinfo : EIATTR_CUDA_API_VERSION
	.align		4
        /*0000*/ 	.byte	0x04, 0x37
        /*0002*/ 	.short	(.L_3785 - .L_3784)
.L_3784:
        /*0004*/ 	.word	0x00000082


	//----- nvinfo : EIATTR_KPARAM_INFO
	.align		4
.L_3785:
        /*0008*/ 	.byte	0x04, 0x17
        /*000a*/ 	.short	(.L_3787 - .L_3786)
.L_3786:
        /*000c*/ 	.word	0x00000000
        /*0010*/ 	.short	0x0000
        /*0012*/ 	.short	0x0000
        /*0014*/ 	.byte	0x00, 0xf0, 0xc1, 0x07


	//----- nvinfo : EIATTR_SPARSE_MMA_MASK
	.align		4
.L_3787:
        /*0018*/ 	.byte	0x03, 0x50
        /*001a*/ 	.short	0x0000


	//----- nvinfo : EIATTR_MAXREG_COUNT
	.align		4
        /*001c*/ 	.byte	0x03, 0x1b
        /*001e*/ 	.short	0x00ff


	//----- nvinfo : EIATTR_NUM_BARRIERS
	.align		4
        /*0020*/ 	.byte	0x02, 0x4c
        /*0022*/ 	.byte	0x01
	.zero		1


	//----- nvinfo : EIATTR_MERCURY_ISA_VERSION
	.align		4
        /*0024*/ 	.byte	0x03, 0x5f
        /*0026*/ 	.short	0x0101


	//----- nvinfo : EIATTR_COOP_GROUP_MASK_REGIDS
	.align		4
        /*0028*/ 	.byte	0x04, 0x29
        /*002a*/ 	.short	(.L_3789 - .L_3788)


	//   ....[0]....
.L_3788:
        /*002c*/ 	.word	0xffffffff


	//   ....[1]....
        /*0030*/ 	.word	0xffffffff


	//   ....[2]....
        /*0034*/ 	.word	0xffffffff


	//   ....[3]....
        /*0038*/ 	.word	0xffffffff


	//   ....[4]....
        /*003c*/ 	.word	0xffffffff


	//   ....[5]....
        /*0040*/ 	.word	0xffffffff


	//   ....[6]....
        /*0044*/ 	.word	0xffffffff


	//   ....[7]....
        /*0048*/ 	.word	0xffffffff


	//   ....[8]....
        /*004c*/ 	.word	0xffffffff


	//   ....[9]....
        /*0050*/ 	.word	0xffffffff


	//   ....[10]....
        /*0054*/ 	.word	0xffffffff


	//   ....[11]....
        /*0058*/ 	.word	0xffffffff


	//   ....[12]....
        /*005c*/ 	.word	0xffffffff


	//   ....[13]....
        /*0060*/ 	.word	0xffffffff


	//   ....[14]....
        /*0064*/ 	.word	0xffffffff


	//   ....[15]....
        /*0068*/ 	.word	0xffffffff


	//   ....[16]....
        /*006c*/ 	.word	0xffffffff


	//   ....[17]....
        /*0070*/ 	.word	0xffffffff


	//   ....[18]....
        /*0074*/ 	.word	0xffffffff


	//   ....[19]....
        /*0078*/ 	.word	0xffffffff


	//   ....[20]....
        /*007c*/ 	.word	0xffffffff


	//   ....[21]....
        /*0080*/ 	.word	0xffffffff


	//   ....[22]....
        /*0084*/ 	.word	0xffffffff


	//   ....[23]....
        /*0088*/ 	.word	0xffffffff


	//   ....[24]....
        /*008c*/ 	.word	0xffffffff


	//   ....[25]....
        /*0090*/ 	.word	0xffffffff


	//   ....[26]....
        /*0094*/ 	.word	0xffffffff


	//   ....[27]....
        /*0098*/ 	.word	0xffffffff


	//   ....[28]....
        /*009c*/ 	.word	0xffffffff


	//   ....[29]....
        /*00a0*/ 	.word	0xffffffff


	//   ....[30]....
        /*00a4*/ 	.word	0xffffffff


	//   ....[31]....
        /*00a8*/ 	.word	0xffffffff


	//   ....[32]....
        /*00ac*/ 	.word	0xffffffff


	//   ....[33]....
        /*00b0*/ 	.word	0xffffffff


	//   ....[34]....
        /*00b4*/ 	.word	0xffffffff


	//   ....[35]....
        /*00b8*/ 	.word	0xffffffff


	//   ....[36]....
        /*00bc*/ 	.word	0xffffffff


	//   ....[37]....
        /*00c0*/ 	.word	0xffffffff


	//   ....[38]....
        /*00c4*/ 	.word	0xffffffff


	//   ....[39]....
        /*00c8*/ 	.word	0xffffffff


	//   ....[40]....
        /*00cc*/ 	.word	0xffffffff


	//   ....[41]....
        /*00d0*/ 	.word	0xffffffff


	//   ....[42]....
        /*00d4*/ 	.word	0xffffffff


	//   ....[43]....
        /*00d8*/ 	.word	0xffffffff


	//   ....[44]....
        /*00dc*/ 	.word	0xffffffff


	//   ....[45]....
        /*00e0*/ 	.word	0xffffffff


	//   ....[46]....
        /*00e4*/ 	.word	0xffffffff


	//   ....[47]....
        /*00e8*/ 	.word	0xffffffff


	//   ....[48]....
        /*00ec*/ 	.word	0xffffffff


	//   ....[49]....
        /*00f0*/ 	.word	0xffffffff


	//   ....[50]....
        /*00f4*/ 	.word	0xffffffff


	//   ....[51]....
        /*00f8*/ 	.word	0xffffffff


	//   ....[52]....
        /*00fc*/ 	.word	0xffffffff


	//   ....[53]....
        /*0100*/ 	.word	0xffffffff


	//   ....[54]....
        /*0104*/ 	.word	0xffffffff


	//   ....[55]....
        /*0108*/ 	.word	0xffffffff


	//   ....[56]....
        /*010c*/ 	.word	0xffffffff


	//   ....[57]....
        /*0110*/ 	.word	0xffffffff


	//   ....[58]....
        /*0114*/ 	.word	0xffffffff


	//   ....[59]....
        /*0118*/ 	.word	0xffffffff


	//   ....[60]....
        /*011c*/ 	.word	0xffffffff


	//   ....[61]....
        /*0120*/ 	.word	0xffffffff


	//   ....[62]....
        /*0124*/ 	.word	0xffffffff


	//   ....[63]....
        /*0128*/ 	.word	0xffffffff


	//   ....[64]....
        /*012c*/ 	.word	0xffffffff


	//   ....[65]....
        /*0130*/ 	.word	0xffffffff


	//   ....[66]....
        /*0134*/ 	.word	0xffffffff


	//   ....[67]....
        /*0138*/ 	.word	0xffffffff


	//   ....[68]....
        /*013c*/ 	.word	0xffffffff


	//   ....[69]....
        /*0140*/ 	.word	0xffffffff


	//   ....[70]....
        /*0144*/ 	.word	0xffffffff


	//   ....[71]....
        /*0148*/ 	.word	0xffffffff


	//   ....[72]....
        /*014c*/ 	.word	0xffffffff


	//   ....[73]....
        /*0150*/ 	.word	0xffffffff


	//   ....[74]....
        /*0154*/ 	.word	0xffffffff


	//   ....[75]....
        /*0158*/ 	.word	0xffffffff


	//   ....[76]....
        /*015c*/ 	.word	0xffffffff


	//   ....[77]....
        /*0160*/ 	.word	0xffffffff


	//   ....[78]....
        /*0164*/ 	.word	0xffffffff


	//   ....[79]....
        /*0168*/ 	.word	0xffffffff


	//   ....[80]....
        /*016c*/ 	.word	0xffffffff


	//   ....[81]....
        /*0170*/ 	.word	0xffffffff


	//   ....[82]....
        /*0174*/ 	.word	0xffffffff


	//   ....[83]....
        /*0178*/ 	.word	0xffffffff


	//   ....[84]....
        /*017c*/ 	.word	0xffffffff


	//   ....[85]....
        /*0180*/ 	.word	0xffffffff


	//   ....[86]....
        /*0184*/ 	.word	0xffffffff


	//   ....[87]....
        /*0188*/ 	.word	0xffffffff


	//----- nvinfo : EIATTR_COOP_GROUP_INSTR_OFFSETS
	.align		4
.L_3789:
        /*018c*/ 	.byte	0x04, 0x28
        /*018e*/ 	.short	(.L_3791 - .L_3790)


	//   ....[0]....
.L_3790:
        /*0190*/ 	.word	0x00000fd0


	//   ....[1]....
        /*0194*/ 	.word	0x000010e0


	//   ....[2]....
        /*0198*/ 	.word	0x00001240


	//   ....[3]....
        /*019c*/ 	.word	0x00001d70


	//   ....[4]....
        /*01a0*/ 	.word	0x00002000


	//   ....[5]....
        /*01a4*/ 	.word	0x000022c0


	//   ....[6]....
        /*01a8*/ 	.word	0x000024d0


	//   ....[7]....
        /*01ac*/ 	.word	0x00002e80


	//   ....[8]....
        /*01b0*/ 	.word	0x00003330


	//   ....[9]....
        /*01b4*/ 	.word	0x00003900


	//   ....[10]....
        /*01b8*/ 	.word	0x00003930


	//   ....[11]....
        /*01bc*/ 	.word	0x000039a0


	//   ....[12]....
        /*01c0*/ 	.word	0x000039b0


	//   ....[13]....
        /*01c4*/ 	.word	0x00003a20


	//   ....[14]....
        /*01c8*/ 	.word	0x00003a30


	//   ....[15]....
        /*01cc*/ 	.word	0x00003a90


	//   ....[16]....
        /*01d0*/ 	.word	0x00003aa0


	//   ....[17]....
        /*01d4*/ 	.word	0x00003b10


	//   ....[18]....
        /*01d8*/ 	.word	0x00003b40


	//   ....[19]....
        /*01dc*/ 	.word	0x00003b80


	//   ....[20]....
        /*01e0*/ 	.word	0x00003b90


	//   ....[21]....
        /*01e4*/ 	.word	0x00003c50


	//   ....[22]....
        /*01e8*/ 	.word	0x00003c90


	//   ....[23]....
        /*01ec*/ 	.word	0x00003cc0


	//   ....[24]....
        /*01f0*/ 	.word	0x00003cf0


	//   ....[25]....
        /*01f4*/ 	.word	0x00003e40


	//   ....[26]....
        /*01f8*/ 	.word	0x00003e80


	//   ....[27]....
        /*01fc*/ 	.word	0x00003ec0


	//   ....[28]....
        /*0200*/ 	.word	0x00003f00


	//   ....[29]....
        /*0204*/ 	.word	0x00004030


	//   ....[30]....
        /*0208*/ 	.word	0x00004050


	//   ....[31]....
        /*020c*/ 	.word	0x00004060


	//   ....[32]....
        /*0210*/ 	.word	0x00004070


	//   ....[33]....
        /*0214*/ 	.word	0x00004080


	//   ....[34]....
        /*0218*/ 	.word	0x00004090


	//   ....[35]....
        /*021c*/ 	.word	0x000040a0


	//   ....[36]....
        /*0220*/ 	.word	0x000040b0


	//   ....[37]....
        /*0224*/ 	.word	0x000040c0


	//   ....[38]....
        /*0228*/ 	.word	0x000040d0


	//   ....[39]....
        /*022c*/ 	.word	0x000041a0


	//   ....[40]....
        /*0230*/ 	.word	0x000041c0


	//   ....[41]....
        /*0234*/ 	.word	0x000041d0


	//   ....[42]....
        /*0238*/ 	.word	0x000041e0


	//   ....[43]....
        /*023c*/ 	.word	0x000042b0


	//   ....[44]....
        /*0240*/ 	.word	0x000042d0


	//   ....[45]....
        /*0244*/ 	.word	0x000042e0


	//   ....[46]....
        /*0248*/ 	.word	0x000042f0


	//   ....[47]....
        /*024c*/ 	.word	0x000043c0


	//   ....[48]....
        /*0250*/ 	.word	0x000043f0


	//   ....[49]....
        /*0254*/ 	.word	0x00004400


	//   ....[50]....
        /*0258*/ 	.word	0x00004410


	//   ....[51]....
        /*025c*/ 	.word	0x000044e0


	//   ....[52]....
        /*0260*/ 	.word	0x00004510


	//   ....[53]....
        /*0264*/ 	.word	0x00004520


	//   ....[54]....
        /*0268*/ 	.word	0x00004530


	//   ....[55]....
        /*026c*/ 	.word	0x00004600


	//   ....[56]....
        /*0270*/ 	.word	0x00004640


	//   ....[57]....
        /*0274*/ 	.word	0x00004680


	//   ....[58]....
        /*0278*/ 	.word	0x000046c0


	//   ....[59]....
        /*027c*/ 	.word	0x00004700


	//   ....[60]....
        /*0280*/ 	.word	0x00004740


	//   ....[61]....
        /*0284*/ 	.word	0x00004790


	//   ....[62]....
        /*0288*/ 	.word	0x000047f0


	//   ....[63]....
        /*028c*/ 	.word	0x00004880


	//   ....[64]....
        /*0290*/ 	.word	0x000048e0


	//   ....[65]....
        /*0294*/ 	.word	0x00005440


	//   ....[66]....
        /*0298*/ 	.word	0x00005480


	//   ....[67]....
        /*029c*/ 	.word	0x000054d0


	//   ....[68]....
        /*02a0*/ 	.word	0x000054f0


	//   ....[69]....
        /*02a4*/ 	.word	0x00005520


	//   ....[70]....
        /*02a8*/ 	.word	0x00005540


	//   ....[71]....
        /*02ac*/ 	.word	0x00005570


	//   ....[72]....
        /*02b0*/ 	.word	0x000055a0


	//   ....[73]....
        /*02b4*/ 	.word	0x00005600


	//   ....[74]....
        /*02b8*/ 	.word	0x00005640


	//   ....[75]....
        /*02bc*/ 	.word	0x00005af0


	//   ....[76]....
        /*02c0*/ 	.word	0x00005b40


	//   ....[77]....
        /*02c4*/ 	.word	0x00005fd0


	//   ....[78]....
        /*02c8*/ 	.word	0x00006290


	//   ....[79]....
        /*02cc*/ 	.word	0x000062e0


	//   ....[80]....
        /*02d0*/ 	.word	0x00006330


	//   ....[81]....
        /*02d4*/ 	.word	0x00006360


	//   ....[82]....
        /*02d8*/ 	.word	0x00006380


	//   ....[83]....
        /*02dc*/ 	.word	0x00006450


	//   ....[84]....
        /*02e0*/ 	.word	0x00006490


	//   ....[85]....
        /*02e4*/ 	.word	0x000064e0


	//   ....[86]....
        /*02e8*/ 	.word	0x00006510


	//   ....[87]....
        /*02ec*/ 	.word	0x00006530


	//----- nvinfo : EIATTR_VRC_CTA_INIT_COUNT
	.align		4
.L_3791:
        /*02f0*/ 	.byte	0x02, 0x4a
	.zero		1
	.zero		1


	//----- nvinfo : EIATTR_EXIT_INSTR_OFFSETS
	.align		4
        /*02f4*/ 	.byte	0x04, 0x1c
        /*02f6*/ 	.short	(.L_3793 - .L_3792)


	//   ....[0]....
.L_3792:
        /*02f8*/ 	.word	0x000065d0


	//   ....[1]....
        /*02fc*/ 	.word	0x00006740


	//----- nvinfo : EIATTR_MAX_THREADS
	.align		4
.L_3793:
        /*0300*/ 	.byte	0x04, 0x05
        /*0302*/ 	.short	(.L_3795 - .L_3794)
.L_3794:
        /*0304*/ 	.word	0x00000020
        /*0308*/ 	.word	0x00000001
        /*030c*/ 	.word	0x00000001


	//----- nvinfo : EIATTR_CRS_STACK_SIZE
	.align		4
.L_3795:
        /*0310*/ 	.byte	0x04, 0x1e
        /*0312*/ 	.short	(.L_3797 - .L_3796)
.L_3796:
        /*0314*/ 	.word	0x00000000


	//----- nvinfo : EIATTR_CBANK_PARAM_SIZE
	.align		4
.L_3797:
        /*0318*/ 	.byte	0x03, 0x19
        /*031a*/ 	.short	0x01f0


	//----- nvinfo : EIATTR_PARAM_CBANK
	.align		4
        /*031c*/ 	.byte	0x04, 0x0a
        /*031e*/ 	.short	(.L_3799 - .L_3798)
	.align		4
.L_3798:
        /*0320*/ 	.word	index@(.nv.constant0._Z25selective_scan_bwd_kernelI32Selective_Scan_bwd_kernel_traitsILi32ELi4ELb0ELb1ELb1ELb1ELb1EN3c108BFloat16ENS1_7complexIfEEEEv12SSMParamsBwd)
        /*0324*/ 	.short	0x0380
        /*0326*/ 	.short	0x01f0


	//----- nvinfo : EIATTR_SW_WAR
	.align		4
.L_3799:
        /*0328*/ 	.byte	0x04, 0x36
        /*032a*/ 	.short	(.L_3801 - .L_3800)
.L_3800:
        /*032c*/ 	.word	0x00000008
.L_3801:


//--------------------- .nv.info._Z25selective_scan_bwd_kernelI32Selective_Scan_bwd_kernel_traitsILi32ELi4ELb1ELb0ELb0ELb0ELb0EN3c108BFloat16ENS1_7complexIfEEEEv12SSMParamsBwd --------------------------
	.section	.nv.info._Z25selective_scan_bwd_kernelI32Selective_Scan_bwd_kernel_traitsILi32ELi4ELb1ELb0ELb0ELb0ELb0EN3c108BFloat16ENS1_7complexIfEEEEv12SSMParamsBwd,"",@"SHT_CUDA_INFO"
	.sectionflags	@""
	.align	4


	//----- nvinfo : EIATTR_CUDA_API_VERSION
	.align		4
        /*0000*/ 	.byte	0x04, 0x37
        /*0002*/ 	.short	(.L_3803 - .L_3802)
.L_3802:
        /*0004*/ 	.word	0x00000082


	//----- nvinfo : EIATTR_KPARAM_INFO
	.align		4
.L_3803:
        /*0008*/ 	.byte	0x04, 0x17
        /*000a*/ 	.short	(.L_3805 - .L_3804)
.L_3804:
        /*000c*/ 	.word	0x00000000
        /*0010*/ 	.short	0x0000
        /*0012*/ 	.short	0x0000
        /*0014*/ 	.byte	0x00, 0xf0, 0xc1, 0x07


	//----- nvinfo : EIATTR_SPARSE_MMA_MASK
	.align		4
.L_3805:
        /*0018*/ 	.byte	0x03, 0x50
        /*001a*/ 	.short	0x0000


	//----- nvinfo : EIATTR_MAXREG_COUNT
	.align		4
        /*001c*/ 	.byte	0x03, 0x1b
        /*001e*/ 	.short	0x00ff


	//----- nvinfo : EIATTR_NUM_BARRIERS
	.align		4
        /*0020*/ 	.byte	0x02, 0x4c
        /*0022*/ 	.byte	0x01
	.zero		1


	//----- nvinfo : EIATTR_MERCURY_ISA_VERSION
	.align		4
        /*0024*/ 	.byte	0x03, 0x5f
        /*0026*/ 	.short	0x0101


	//----- nvinfo : EIATTR_COOP_GROUP_MASK_REGIDS
	.align		4
        /*0028*/ 	.byte	0x04, 0x29
        /*002a*/ 	.short	(.L_3807 - .L_3806)


	//   ....[0]....
.L_3806:
        /*002c*/ 	.word	0xffffffff


	//   ....[1]....
        /*0030*/ 	.word	0xffffffff


	//   ....[2]....
        /*0034*/ 	.word	0xffffffff


	//   ....[3]....
        /*0038*/ 	.word	0xffffffff


	//   ....[4]....
        /*003c*/ 	.word	0xffffffff


	//   ....[5]....
        /*0040*/ 	.word	0xffffffff


	//   ....[6]....
        /*0044*/ 	.word	0xffffffff


	//   ....[7]....
        /*0048*/ 	.word	0xffffffff


	//   ....[8]....
        /*004c*/ 	.word	0xffffffff


	//   ....[9]....
        /*0050*/ 	.word	0xffffffff


	//   ....[10]....
        /*0054*/ 	.word	0xffffffff


	//   ....[11]....
        /*0058*/ 	.word	0xffffffff


	//   ....[12]....
        /*005c*/ 	.word	0xffffffff


	//   ....[13]....
        /*0060*/ 	.word	0xffffffff


	//   ....[14]....
        /*0064*/ 	.word	0xffffffff


	//   ....[15]....
        /*0068*/ 	.word	0xffffffff


	//   ....[16]....
        /*006c*/ 	.word	0xffffffff


	//   ....[17]....
        /*0070*/ 	.word	0xffffffff


	//   ....[18]....
        /*0074*/ 	.word	0xffffffff


	//   ....[19]....
        /*0078*/ 	.word	0xffffffff


	//   ....[20]....
        /*007c*/ 	.word	0xffffffff


	//   ....[21]....
        /*0080*/ 	.word	0xffffffff


	//   ....[22]....
        /*0084*/ 	.word	0xffffffff


	//   ....[23]....
        /*0088*/ 	.word	0xffffffff


	//   ....[24]....
        /*008c*/ 	.word	0xffffffff


	//   ....[25]....
        /*0090*/ 	.word	0xffffffff


	//   ....[26]....
        /*0094*/ 	.word	0xffffffff


	//   ....[27]....
        /*0098*/ 	.word	0xffffffff


	//   ....[28]....
        /*009c*/ 	.word	0xffffffff


	//   ....[29]....
        /*00a0*/ 	.word	0xffffffff


	//   ....[30]....
        /*00a4*/ 	.word	0xffffffff


	//   ....[31]....
        /*00a8*/ 	.word	0xffffffff


	//   ....[32]....
        /*00ac*/ 	.word	0xffffffff


	//   ....[33]....
        /*00b0*/ 	.word	0xffffffff


	//   ....[34]....
        /*00b4*/ 	.word	0xffffffff


	//   ....[35]....
        /*00b8*/ 	.word	0xffffffff


	//   ....[36]....
        /*00bc*/ 	.word	0xffffffff


	//   ....[37]....
        /*00c0*/ 	.word	0xffffffff


	//   ....[38]....
        /*00c4*/ 	.word	0xffffffff


	//   ....[39]....
        /*00c8*/ 	.word	0xffffffff


	//   ....[40]....
        /*00cc*/ 	.word	0xffffffff


	//   ....[41]....
        /*00d0*/ 	.word	0xffffffff


	//   ....[42]....
        /*00d4*/ 	.word	0xffffffff


	//   ....[43]....
        /*00d8*/ 	.word	0xffffffff


	//   ....[44]....
        /*00dc*/ 	.word	0xffffffff


	//   ....[45]....
        /*00e0*/ 	.word	0xffffffff


	//   ....[46]....
        /*00e4*/ 	.word	0xffffffff


	//   ....[47]....
        /*00e8*/ 	.word	0xffffffff


	//   ....[48]....
        /*00ec*/ 	.word	0xffffffff


	//   ....[49]....
        /*00f0*/ 	.word	0xffffffff


	//   ....[50]....
        /*00f4*/ 	.word	0xffffffff


	//   ....[51]....
        /*00f8*/ 	.word	0xffffffff


	//   ....[52]....
        /*00fc*/ 	.word	0xffffffff


	//   ....[53]....
        /*0100*/ 	.word	0xffffffff


	//   ....[54]....
        /*0104*/ 	.word	0xffffffff


	//   ....[55]....
        /*0108*/ 	.word	0xffffffff


	//   ....[56]....
        /*010c*/ 	.word	0xffffffff


	//   ....[57]....
        /*0110*/ 	.word	0xffffffff


	//   ....[58]....
        /*0114*/ 	.word	0xffffffff


	//   ....[59]....
        /*0118*/ 	.word	0xffffffff


	//   ....[60]....
        /*011c*/ 	.word	0xffffffff


	//   ....[61]....
        /*0120*/ 	.word	0xffffffff


	//   ....[62]....
        /*0124*/ 	.word	0xffffffff


	//   ....[63]....
        /*0128*/ 	.word	0xffffffff


	//   ....[64]....
        /*012c*/ 	.word	0xffffffff


	//   ....[65]....
        /*0130*/ 	.word	0xffffffff


	//   ....[66]....
        /*0134*/ 	.word	0xffffffff


	//   ....[67]....
        /*0138*/ 	.word	0xffffffff


	//   ....[68]....
        /*013c*/ 	.word	0xffffffff


	//   ....[69]....
        /*0140*/ 	.word	0xffffffff


	//   ....[70]....
        /*0144*/ 	.word	0xffffffff


	//   ....[71]....
        /*0148*/ 	.word	0xffffffff


	//   ....[72]....
        /*014c*/ 	.word	0xffffffff


	//   ....[73]....
        /*0150*/ 	.word	0xffffffff


	//   ....[74]....
        /*0154*/ 	.word	0xffffffff


	//   ....[75]....
        /*0158*/ 	.word	0xffffffff


	//   ....[76]....
        /*015c*/ 	.word	0xffffffff


	//   ....[77]....
        /*0160*/ 	.word	0xffffffff


	//   ....[78]....
        /*0164*/ 	.word	0xffffffff


	//   ....[79]....
        /*0168*/ 	.word	0xffffffff


	//   ....[80]....
        /*016c*/ 	.word	0xffffffff


	//   ....[81]....
        /*0170*/ 	.word	0xffffffff


	//   ....[82]....
        /*0174*/ 	.word	0xffffffff


	//   ....[83]....
        /*0178*/ 	.word	0xffffffff


	//   ....[84]....
        /*017c*/ 	.word	0xffffffff


	//   ....[85]....
        /*0180*/ 	.word	0xffffffff


	//   ....[86]....
        /*0184*/ 	.word	0xffffffff


	//   ....[87]....
        /*0188*/ 	.word	0xffffffff


	//   ....[88]....
        /*018c*/ 	.word	0xffffffff


	//   ....[89]....
        /*0190*/ 	.word	0xffffffff


	//   ....[90]....
        /*0194*/ 	.word	0xffffffff


	//----- nvinfo : EIATTR_COOP_GROUP_INSTR_OFFSETS
	.align		4
.L_3807:
        /*0198*/ 	.byte	0x04, 0x28
        /*019a*/ 	.short	(.L_3809 - .L_3808)


	//   ....[0]....
.L_3808:
        /*019c*/ 	.word	0x00000680


	//   ....[1]....
        /*01a0*/ 	.word	0x000006e0


	//   ....[2]....
        /*01a4*/ 	.word	0x000007e0


	//   ....[3]....
        /*01a8*/ 	.word	0x000012d0


	//   ....[4]....
        /*01ac*/ 	.word	0x00001300


	//   ....[5]....
        /*01b0*/ 	.word	0x00001340


	//   ....[6]....
        /*01b4*/ 	.word	0x00001350


	//   ....[7]....
        /*01b8*/ 	.word	0x000013d0


	//   ....[8]....
        /*01bc*/ 	.word	0x00001400


	//   ....[9]....
        /*01c0*/ 	.word	0x00001430


	//   ....[10]....
        /*01c4*/ 	.word	0x00001440


	//   ....[11]....
        /*01c8*/ 	.word	0x000014d0


	//   ....[12]....
        /*01cc*/ 	.word	0x00001510


	//   ....[13]....
        /*01d0*/ 	.word	0x00001520


	//   ....[14]....
        /*01d4*/ 	.word	0x00001530


	//   ....[15]....
        /*01d8*/ 	.word	0x000015d0


	//   ....[16]....
        /*01dc*/ 	.word	0x00001600


	//   ....[17]....
        /*01e0*/ 	.word	0x00001610


	//   ....[18]....
        /*01e4*/ 	.word	0x00001620


	//   ....[19]....
        /*01e8*/ 	.word	0x00001750


	//   ....[20]....
        /*01ec*/ 	.word	0x00001790


	//   ....[21]....
        /*01f0*/ 	.word	0x000017d0


	//   ....[22]....
        /*01f4*/ 	.word	0x00001810


	//   ....[23]....
        /*01f8*/ 	.word	0x00001900


	//   ....[24]....
        /*01fc*/ 	.word	0x000019b0


	//   ....[25]....
        /*0200*/ 	.word	0x000019e0


	//   ....[26]....
        /*0204*/ 	.word	0x000019f0


	//   ....[27]....
        /*0208*/ 	.word	0x00001a00


	//   ....[28]....
        /*020c*/ 	.word	0x00001a10


	//   ....[29]....
        /*0210*/ 	.word	0x00001a20


	//   ....[30]....
        /*0214*/ 	.word	0x00001a40


	//   ....[31]....
        /*0218*/ 	.word	0x00001a60


	//   ....[32]....
        /*021c*/ 	.word	0x00001a70


	//   ....[33]....
        /*0220*/ 	.word	0x00001b60


	//   ....[34]....
        /*0224*/ 	.word	0x00001b70


	//   ....[35]....
        /*0228*/ 	.word	0x00001b80


	//   ....[36]....
        /*022c*/ 	.word	0x00001b90


	//   ....[37]....
        /*0230*/ 	.word	0x00001c60


	//   ....[38]....
        /*0234*/ 	.word	0x00001c80


	//   ....[39]....
        /*0238*/ 	.word	0x00001c90


	//   ....[40]....
        /*023c*/ 	.word	0x00001ca0


	//   ....[41]....
        /*0240*/ 	.word	0x00001d70


	//   ....[42]....
        /*0244*/ 	.word	0x00001d90


	//   ....[43]....
        /*0248*/ 	.word	0x00001da0


	//   ....[44]....
        /*024c*/ 	.word	0x00001db0


	//   ....[45]....
        /*0250*/ 	.word	0x00001e80


	//   ....[46]....
        /*0254*/ 	.word	0x00001ea0


	//   ....[47]....
        /*0258*/ 	.word	0x00001eb0


	//   ....[48]....
        /*025c*/ 	.word	0x00001ec0


	//   ....[49]....
        /*0260*/ 	.word	0x00001f90


	//   ....[50]....
        /*0264*/ 	.word	0x00001fd0


	//   ....[51]....
        /*0268*/ 	.word	0x00001ff0


	//   ....[52]....
        /*026c*/ 	.word	0x00002000


	//   ....[53]....
        /*0270*/ 	.word	0x00002010


	//   ....[54]....
        /*0274*/ 	.word	0x00002020


	//   ....[55]....
        /*0278*/ 	.word	0x00002030


	//   ....[56]....
        /*027c*/ 	.word	0x00002050


	//   ....[57]....
        /*0280*/ 	.word	0x00002070


	//   ....[58]....
        /*0284*/ 	.word	0x000020a0


	//   ....[59]....
        /*0288*/ 	.word	0x000026f0


	//   ....[60]....
        /*028c*/ 	.word	0x00002730


	//   ....[61]....
        /*0290*/ 	.word	0x00002770


	//   ....[62]....
        /*0294*/ 	.word	0x00002790


	//   ....[63]....
        /*0298*/ 	.word	0x000027e0


	//   ....[64]....
        /*029c*/ 	.word	0x00002800


	//   ....[65]....
        /*02a0*/ 	.word	0x00002820


	//   ....[66]....
        /*02a4*/ 	.word	0x00002830


	//   ....[67]....
        /*02a8*/ 	.word	0x00002860


	//   ....[68]....
        /*02ac*/ 	.word	0x00002890


	//   ....[69]....
        /*02b0*/ 	.word	0x000028d0


	//   ....[70]....
        /*02b4*/ 	.word	0x00002910


	//   ....[71]....
        /*02b8*/ 	.word	0x00002a40


	//   ....[72]....
        /*02bc*/ 	.word	0x00002a70


	//   ....[73]....
        /*02c0*/ 	.word	0x00002a90


	//   ....[74]....
        /*02c4*/ 	.word	0x00002aa0


	//   ....[75]....
        /*02c8*/ 	.word	0x00002ae0


	//   ....[76]....
        /*02cc*/ 	.word	0x00002b10


	//   ....[77]....
        /*02d0*/ 	.word	0x00002b30


	//   ....[78]....
        /*02d4*/ 	.word	0x00002b40


	//   ....[79]....
        /*02d8*/ 	.word	0x00002fb0


	//   ....[80]....
        /*02dc*/ 	.word	0x00003190


	//   ....[81]....
        /*02e0*/ 	.word	0x000032a0


	//   ....[82]....
        /*02e4*/ 	.word	0x000032f0


	//   ....[83]....
        /*02e8*/ 	.word	0x00003340


	//   ....[84]....
        /*02ec*/ 	.word	0x00003370


	//   ....[85]....
        /*02f0*/ 	.word	0x00003390


	//   ....[86]....
        /*02f4*/ 	.word	0x00003460


	//   ....[87]....
        /*02f8*/ 	.word	0x000034a0


	//   ....[88]....
        /*02fc*/ 	.word	0x000034f0


	//   ....[89]....
        /*0300*/ 	.word	0x00003520


	//   ....[90]....
        /*0304*/ 	.word	0x00003540


	//----- nvinfo : EIATTR_VRC_CTA_INIT_COUNT
	.align		4
.L_3809:
        /*0308*/ 	.byte	0x02, 0x4a
	.zero		1
	.zero		1


	//----- nvinfo : EIATTR_EXIT_INSTR_OFFSETS
	.align		4
        /*030c*/ 	.byte	0x04, 0x1c
        /*030e*/ 	.short	(.L_3811 - .L_3810)


	//   ....[0]....
.L_3810:
        /*0310*/ 	.word	0x000035e0


	//   ....[1]....
        /*0314*/ 	.word	0x00003b00


	//----- nvinfo : EIATTR_MAX_THREADS
	.align		4
.L_3811:
        /*0318*/ 	.byte	0x04, 0x05
        /*031a*/ 	.short	(.L_3813 - .L_3812)
.L_3812:
        /*031c*/ 	.word	0x00000020
        /*0320*/ 	.word	0x00000001
        /*0324*/ 	.word	0x00000001


	//----- nvinfo : EIATTR_CRS_STACK_SIZE
	.align		4
.L_3813:
        /*0328*/ 	.byte	0x04, 0x1e
        /*032a*/ 	.short	(.L_3815 - .L_3814)
.L_3814:
        /*032c*/ 	.word	0x00000000


	//----- nvinfo : EIATTR_CBANK_PARAM_SIZE
	.align		4
.L_3815:
        /*0330*/ 	.byte	0x03, 0x19
        /*0332*/ 	.short	0x01f0


	//----- nvinfo : EIATTR_PARAM_CBANK
	.align		4
        /*0334*/ 	.byte	0x04, 0x0a
        /*0336*/ 	.short	(.L_3817 - .L_3816)
	.align		4
.L_3816:
        /*0338*/ 	.word	index@(.nv.constant0._Z25selective_scan_bwd_kernelI32Selective_Scan_bwd_kernel_traitsILi32ELi4ELb1ELb0ELb0ELb0ELb0EN3c108BFloat16ENS1_7complexIfEEEEv12SSMParamsBwd)
        /*033c*/ 	.short	0x0380
        /*033e*/ 	.short	0x01f0


	//----- nvinfo : EIATTR_SW_WAR
	.align		4
.L_3817:
        /*0340*/ 	.byte	0x04, 0x36
        /*0342*/ 	.short	(.L_3819 - .L_3818)
.L_3818:
        /*0344*/ 	.word	0x00000008
.L_3819:


//--------------------- .nv.info._Z25selective_scan_bwd_kernelI32Selective_Scan_bwd_kernel_traitsILi32ELi4ELb1ELb0ELb0ELb0ELb1EN3c108BFloat16ENS1_7complexIfEEEEv12SSMParamsBwd --------------------------
	.section	.nv.info._Z25selective_scan_bwd_kernelI32Selective_Scan_bwd_kernel_traitsILi32ELi4ELb1ELb0ELb0ELb0ELb1EN3c108BFloat16ENS1_7complexIfEEEEv12SSMParamsBwd,"",@"SHT_CUDA_INFO"
	.sectionflags	@""
	.align	4


	//----- nvinfo : EIATTR_CUDA_API_VERSION
	.align		4
        /*0000*/ 	.byte	0x04, 0x37
        /*0002*/ 	.short	(.L_3821 - .L_3820)
.L_3820:
        /*0004*/ 	.word	0x00000082


	//----- nvinfo : EIATTR_KPARAM_INFO
	.align		4
.L_3821:
        /*0008*/ 	.byte	0x04, 0x17
        /*000a*/ 	.short	(.L_3823 - .L_3822)
.L_3822:
        /*000c*/ 	.word	0x00000000
        /*0010*/ 	.short	0x0000
        /*0012*/ 	.short	0x0000
        /*0014*/ 	.byte	0x00, 0xf0, 0xc1, 0x07


	//----- nvinfo : EIATTR_SPARSE_MMA_MASK
	.align		4
.L_3823:
        /*0018*/ 	.byte	0x03, 0x50
        /*001a*/ 	.short	0x0000


	//----- nvinfo : EIATTR_MAXREG_COUNT
	.align		4
        /*001c*/ 	.byte	0x03, 0x1b
        /*001e*/ 	.short	0x00ff


	//----- nvinfo : EIATTR_NUM_BARRIERS
	.align		4
        /*0020*/ 	.byte	0x02, 0x4c
        /*0022*/ 	.byte	0x01
	.zero		1


	//----- nvinfo : EIATTR_MERCURY_ISA_VERSION
	.align		4
        /*0024*/ 	.byte	0x03, 0x5f
        /*0026*/ 	.short	0x0101


	//----- nvinfo : EIATTR_COOP_GROUP_MASK_REGIDS
	.align		4
        /*0028*/ 	.byte	0x04, 0x29
        /*002a*/ 	.short	(.L_3825 - .L_3824)


	//   ....[0]....
.L_3824:
        /*002c*/ 	.word	0xffffffff


	//   ....[1]....
        /*0030*/ 	.word	0xffffffff


	//   ....[2]....
        /*0034*/ 	.word	0xffffffff


	//   ....[3]....
        /*0038*/ 	.word	0xffffffff


	//   ....[4]....
        /*003c*/ 	.word	0xffffffff


	//   ....[5]....
        /*0040*/ 	.word	0xffffffff


	//   ....[6]....
        /*0044*/ 	.word	0xffffffff


	//   ....[7]....
        /*0048*/ 	.word	0xffffffff


	//   ....[8]....
        /*004c*/ 	.word	0xffffffff


	//   ....[9]....
        /*0050*/ 	.word	0xffffffff


	//   ....[10]....
        /*0054*/ 	.word	0xffffffff


	//   ....[11]....
        /*0058*/ 	.word	0xffffffff


	//   ....[12]....
        /*005c*/ 	.word	0xffffffff


	//   ....[13]....
        /*0060*/ 	.word	0xffffffff


	//   ....[14]....
        /*0064*/ 	.word	0xffffffff


	//   ....[15]....
        /*0068*/ 	.word	0xffffffff


	//   ....[16]....
        /*006c*/ 	.word	0xffffffff


	//   ....[17]....
        /*0070*/ 	.word	0xffffffff


	//   ....[18]....
        /*0074*/ 	.word	0xffffffff


	//   ....[19]....
        /*0078*/ 	.word	0xffffffff


	//   ....[20]....
        /*007c*/ 	.word	0xffffffff


	//   ....[21]....
        /*0080*/ 	.word	0xffffffff


	//   ....[22]....
        /*0084*/ 	.word	0xffffffff


	//   ....[23]....
        /*0088*/ 	.word	0xffffffff


	//   ....[24]....
        /*008c*/ 	.word	0xffffffff


	//   ....[25]....
        /*0090*/ 	.word	0xffffffff


	//   ....[26]....
        /*0094*/ 	.word	0xffffffff


	//   ....[27]....
        /*0098*/ 	.word	0xffffffff


	//   ....[28]....
        /*009c*/ 	.word	0xffffffff


	//   ....[29]....
        /*00a0*/ 	.word	0xffffffff


	//   ....[30]....
        /*00a4*/ 	.word	0xffffffff


	//   ....[31]....
        /*00a8*/ 	.word	0xffffffff


	//   ....[32]....
        /*00ac*/ 	.word	0xffffffff


	//   ....[33]....
        /*00b0*/ 	.word	0xffffffff


	//   ....[34]....
        /*00b4*/ 	.word	0xffffffff


	//   ....[35]....
        /*00b8*/ 	.word	0xffffffff


	//   ....[36]....
        /*00bc*/ 	.word	0xffffffff


	//   ....[37]....
        /*00c0*/ 	.word	0xffffffff


	//   ....[38]....
        /*00c4*/ 	.word	0xffffffff


	//   ....[39]....
        /*00c8*/ 	.word	0xffffffff


	//   ....[40]....
        /*00cc*/ 	.word	0xffffffff


	//   ....[41]....
        /*00d0*/ 	.word	0xffffffff


	//   ....[42]....
        /*00d4*/ 	.word	0xffffffff


	//   ....[43]....
        /*00d8*/ 	.word	0xffffffff


	//   ....[44]....
        /*00dc*/ 	.word	0xffffffff


	//   ....[45]....
        /*00e0*/ 	.word	0xffffffff


	//   ....[46]....
        /*00e4*/ 	.word	0xffffffff


	//   ....[47]....
        /*00e8*/ 	.word	0xffffffff


	//   ....[48]....
        /*00ec*/ 	.word	0xffffffff


	//   ....[49]....
        /*00f0*/ 	.word	0xffffffff


	//   ....[50]....
        /*00f4*/ 	.word	0xffffffff


	//   ....[51]....
        /*00f8*/ 	.word	0xffffffff


	//   ....[52]....
        /*00fc*/ 	.word	0xffffffff


	//   ....[53]....
        /*0100*/ 	.word	0xffffffff


	//   ....[54]....
        /*0104*/ 	.word	0xffffffff


	//   ....[55]....
        /*0108*/ 	.word	0xffffffff


	//   ....[56]....
        /*010c*/ 	.word	0xffffffff


	//   ....[57]....
        /*0110*/ 	.word	0xffffffff


	//   ....[58]....
        /*0114*/ 	.word	0xffffffff


	//   ....[59]....
        /*0118*/ 	.word	0xffffffff


	//   ....[60]....
        /*011c*/ 	.word	0xffffffff


	//   ....[61]....
        /*0120*/ 	.word	0xffffffff


	//   ....[62]....
        /*0124*/ 	.word	0xffffffff


	//   ....[63]....
        /*0128*/ 	.word	0xffffffff


	//   ....[64]....
        /*012c*/ 	.word	0xffffffff


	//   ....[65]....
        /*0130*/ 	.word	0xffffffff


	//   ....[66]....
        /*0134*/ 	.word	0xffffffff


	//   ....[67]....
        /*0138*/ 	.word	0xffffffff


	//   ....[68]....
        /*013c*/ 	.word	0xffffffff


	//   ....[69]....
        /*0140*/ 	.word	0xffffffff


	//   ....[70]....
        /*0144*/ 	.word	0xffffffff


	//   ....[71]....
        /*0148*/ 	.word	0xffffffff


	//   ....[72]....
        /*014c*/ 	.word	0xffffffff


	//   ....[73]....
        /*0150*/ 	.word	0xffffffff


	//   ....[74]....
        /*0154*/ 	.word	0xffffffff


	//   ....[75]....
        /*0158*/ 	.word	0xffffffff


	//   ....[76]....
        /*015c*/ 	.word	0xffffffff


	//   ....[77]....
        /*0160*/ 	.word	0xffffffff


	//   ....[78]....
        /*0164*/ 	.word	0xffffffff


	//   ....[79]....
        /*0168*/ 	.word	0xffffffff


	//   ....[80]....
        /*016c*/ 	.word	0xffffffff


	//   ....[81]....
        /*0170*/ 	.word	0xffffffff


	//   ....[82]....
        /*0174*/ 	.word	0xffffffff


	//   ....[83]....
        /*0178*/ 	.word	0xffffffff


	//   ....[84]....
        /*017c*/ 	.word	0xffffffff


	//   ....[85]....
        /*0180*/ 	.word	0xffffffff


	//   ....[86]....
        /*0184*/ 	.word	0xffffffff


	//   ....[87]....
        /*0188*/ 	.word	0xffffffff


	//   ....[88]....
        /*018c*/ 	.word	0xffffffff


	//   ....[89]....
        /*0190*/ 	.word	0xffffffff


	//   ....[90]....
        /*0194*/ 	.word	0xffffffff


	//   ....[91]....
        /*0198*/ 	.word	0xffffffff


	//   ....[92]....
        /*019c*/ 	.word	0xffffffff


	//   ....[93]....
        /*01a0*/ 	.word	0xffffffff


	//   ....[94]....
        /*01a4*/ 	.word	0xffffffff


	//----- nvinfo : EIATTR_COOP_GROUP_INSTR_OFFSETS
	.align		4
.L_3825:
        /*01a8*/ 	.byte	0x04, 0x28
        /*01aa*/ 	.short	(.L_3827 - .L_3826)


	//   ....[0]....
.L_3826:
        /*01ac*/ 	.word	0x00000790


	//   ....[1]....
        /*01b0*/ 	.word	0x00000810


	//   ....[2]....
        /*01b4*/ 	.word	0x000008f0


	//   ....[3]....
        /*01b8*/ 	.word	0x000009b0


	//   ....[4]....
        /*01bc*/ 	.word	0x00000c20


	//   ....[5]....
        /*01c0*/ 	.word	0x00000f10


	//   ....[6]....
        /*01c4*/ 	.word	0x000010e0


	//   ....[7]....
        /*01c8*/ 	.word	0x00001c40


	//   ....[8]....
        /*01cc*/ 	.word	0x00001c60


	//   ....[9]....
        /*01d0*/ 	.word	0x00001ca0


	//   ....[10]....
        /*01d4*/ 	.word	0x00001cb0


	//   ....[11]....
        /*01d8*/ 	.word	0x00001d40


	//   ....[12]....
        /*01dc*/ 	.word	0x00001d70


	//   ....[13]....
        /*01e0*/ 	.word	0x00001d90


	//   ....[14]....
        /*01e4*/ 	.word	0x00001da0


	//   ....[15]....
        /*01e8*/ 	.word	0x00001e30


	//   ....[16]....
        /*01ec*/ 	.word	0x00001e70


	//   ....[17]....
        /*01f0*/ 	.word	0x00001e80


	//   ....[18]....
        /*01f4*/ 	.word	0x00001e90


	//   ....[19]....
        /*01f8*/ 	.word	0x00001f20


	//   ....[20]....
        /*01fc*/ 	.word	0x00001f60


	//   ....[21]....
        /*0200*/ 	.word	0x00001f70


	//   ....[22]....
        /*0204*/ 	.word	0x00001f80


	//   ....[23]....
        /*0208*/ 	.word	0x00002090


	//   ....[24]....
        /*020c*/ 	.word	0x000020d0


	//   ....[25]....
        /*0210*/ 	.word	0x00002110


	//   ....[26]....
        /*0214*/ 	.word	0x00002150


	//   ....[27]....
        /*0218*/ 	.word	0x00002280


	//   ....[28]....
        /*021c*/ 	.word	0x000022f0


	//   ....[29]....
        /*0220*/ 	.word	0x00002330


	//   ....[30]....
        /*0224*/ 	.word	0x00002350


	//   ....[31]....
        /*0228*/ 	.word	0x00002360


	//   ....[32]....
        /*022c*/ 	.word	0x00002370


	//   ....[33]....
        /*0230*/ 	.word	0x00002380


	//   ....[34]....
        /*0234*/ 	.word	0x00002390


	//   ....[35]....
        /*0238*/ 	.word	0x000023c0


	//   ....[36]....
        /*023c*/ 	.word	0x000023d0


	//   ....[37]....
        /*0240*/ 	.word	0x000024c0


	//   ....[38]....
        /*0244*/ 	.word	0x000024d0


	//   ....[39]....
        /*0248*/ 	.word	0x000024e0


	//   ....[40]....
        /*024c*/ 	.word	0x000024f0


	//   ....[41]....
        /*0250*/ 	.word	0x000025c0


	//   ....[42]....
        /*0254*/ 	.word	0x000025e0


	//   ....[43]....
        /*0258*/ 	.word	0x000025f0


	//   ....[44]....
        /*025c*/ 	.word	0x00002600


	//   ....[45]....
        /*0260*/ 	.word	0x000026d0


	//   ....[46]....
        /*0264*/ 	.word	0x000026f0


	//   ....[47]....
        /*0268*/ 	.word	0x00002700


	//   ....[48]....
        /*026c*/ 	.word	0x00002710


	//   ....[49]....
        /*0270*/ 	.word	0x000027e0


	//   ....[50]....
        /*0274*/ 	.word	0x00002800


	//   ....[51]....
        /*0278*/ 	.word	0x00002810


	//   ....[52]....
        /*027c*/ 	.word	0x00002820


	//   ....[53]....
        /*0280*/ 	.word	0x000028f0


	//   ....[54]....
        /*0284*/ 	.word	0x00002930


	//   ....[55]....
        /*0288*/ 	.word	0x00002950


	//   ....[56]....
        /*028c*/ 	.word	0x00002960


	//   ....[57]....
        /*0290*/ 	.word	0x00002970


	//   ....[58]....
        /*0294*/ 	.word	0x00002980


	//   ....[59]....
        /*0298*/ 	.word	0x00002990


	//   ....[60]....
        /*029c*/ 	.word	0x000029b0


	//   ....[61]....
        /*02a0*/ 	.word	0x000029d0


	//   ....[62]....
        /*02a4*/ 	.word	0x00002a00


	//   ....[63]....
        /*02a8*/ 	.word	0x00003040


	//   ....[64]....
        /*02ac*/ 	.word	0x00003080


	//   ....[65]....
        /*02b0*/ 	.word	0x000030c0


	//   ....[66]....
        /*02b4*/ 	.word	0x000030f0


	//   ....[67]....
        /*02b8*/ 	.word	0x00003130


	//   ....[68]....
        /*02bc*/ 	.word	0x00003150


	//   ....[69]....
        /*02c0*/ 	.word	0x00003170


	//   ....[70]....
        /*02c4*/ 	.word	0x00003180


	//   ....[71]....
        /*02c8*/ 	.word	0x000031b0


	//   ....[72]....
        /*02cc*/ 	.word	0x000031e0


	//   ....[73]....
        /*02d0*/ 	.word	0x00003210


	//   ....[74]....
        /*02d4*/ 	.word	0x00003250


	//   ....[75]....
        /*02d8*/ 	.word	0x00003350


	//   ....[76]....
        /*02dc*/ 	.word	0x000033a0


	//   ....[77]....
        /*02e0*/ 	.word	0x000033e0


	//   ....[78]....
        /*02e4*/ 	.word	0x00003400


	//   ....[79]....
        /*02e8*/ 	.word	0x00003440


	//   ....[80]....
        /*02ec*/ 	.word	0x00003460


	//   ....[81]....
        /*02f0*/ 	.word	0x00003490


	//   ....[82]....
        /*02f4*/ 	.word	0x000034a0


	//   ....[83]....
        /*02f8*/ 	.word	0x00003910


	//   ....[84]....
        /*02fc*/ 	.word	0x00003ad0


	//   ....[85]....
        /*0300*/ 	.word	0x00003bf0


	//   ....[86]....
        /*0304*/ 	.word	0x00003c40


	//   ....[87]....
        /*0308*/ 	.word	0x00003c90


	//   ....[88]....
        /*030c*/ 	.word	0x00003cc0


	//   ....[89]....
        /*0310*/ 	.word	0x00003ce0


	//   ....[90]....
        /*0314*/ 	.word	0x00003db0


	//   ....[91]....
        /*0318*/ 	.word	0x00003df0


	//   ....[92]....
        /*031c*/ 	.word	0x00003e40


	//   ....[93]....
        /*0320*/ 	.word	0x00003e70


	//   ....[94]....
        /*0324*/ 	.word	0x00003e90


	//----- nvinfo : EIATTR_VRC_CTA_INIT_COUNT
	.align		4
.L_3827:
        /*0328*/ 	.byte	0x02, 0x4a
	.zero		1
	.zero		1


	//----- nvinfo : EIATTR_EXIT_INSTR_OFFSETS
	.align		4
        /*032c*/ 	.byte	0x04, 0x1c
        /*032e*/ 	.short	(.L_3829 - .L_3828)


	//   ....[0]....
.L_3828:
        /*0330*/ 	.word	0x00003f30


	//   ....[1]....
        /*0334*/ 	.word	0x00004450


	//----- nvinfo : EIATTR_MAX_THREADS
	.align		4
.L_3829:
        /*0338*/ 	.byte	0x04, 0x05
        /*033a*/ 	.short	(.L_3831 - .L_3830)
.L_3830:
        /*033c*/ 	.word	0x00000020
        /*0340*/ 	.word	0x00000001
        /*0344*/ 	.word	0x00000001


	//----- nvinfo : EIATTR_CRS_STACK_SIZE
	.align		4
.L_3831:
        /*0348*/ 	.byte	0x04, 0x1e
        /*034a*/ 	.short	(.L_3833 - .L_3832)
.L_3832:
        /*034c*/ 	.word	0x00000000


	//----- nvinfo : EIATTR_CBANK_PARAM_SIZE
	.align		4
.L_3833:
        /*0350*/ 	.byte	0x03, 0x19
        /*0352*/ 	.short	0x01f0


	//----- nvinfo : EIATTR_PARAM_CBANK
	.align		4
        /*0354*/ 	.byte	0x04, 0x0a
        /*0356*/ 	.short	(.L_3835 - .L_3834)
	.align		4
.L_3834:
        /*0358*/ 	.word	index@(.nv.constant0._Z25selective_scan_bwd_kernelI32Selective_Scan_bwd_kernel_traitsILi32ELi4ELb1ELb0ELb0ELb0ELb1EN3c108BFloat16ENS1_7complexIfEEEEv12SSMParamsBwd)
        /*035c*/ 	.short	0x0380
        /*035e*/ 	.short	0x01f0


	//----- nvinfo : EIATTR_SW_WAR
	.align		4
.L_3835:
        /*0360*/ 	.byte	0x04, 0x36
        /*0362*/ 	.short	(.L_3837 - .L_3836)
.L_3836:
        /*0364*/ 	.word	0x00000008
.L_3837:


//--------------------- .nv.info._Z25selective_scan_bwd_kernelI32Selective_Scan_bwd_kernel_traitsILi32ELi4ELb1ELb0ELb0ELb1ELb0EN3c108BFloat16ENS1_7complexIfEEEEv12SSMParamsBwd --------------------------
	.section	.nv.info._Z25selective_scan_bwd_kernelI32Selective_Scan_bwd_kernel_traitsILi32ELi4ELb1ELb0ELb0ELb1ELb0EN3c108BFloat16ENS1_7complexIfEEEEv12SSMParamsBwd,"",@"SHT_CUDA_INFO"
	.sectionflags	@""
	.align	4


	//----- nvinfo : EIATTR_CUDA_API_VERSION
	.align		4
        /*0000*/ 	.byte	0x04, 0x37
        /*0002*/ 	.short	(.L_3839 - .L_3838)
.L_3838:
        /*0004*/ 	.word	0x00000082


	//----- nvinfo : EIATTR_KPARAM_INFO
	.align		4
.L_3839:
        /*0008*/ 	.byte	0x04, 0x17
        /*000a*/ 	.short	(.L_3841 - .L_3840)
.L_3840:
        /*000c*/ 	.word	0x00000000
        /*0010*/ 	.short	0x0000
        /*0012*/ 	.short	0x0000
        /*0014*/ 	.byte	0x00, 0xf0, 0xc1, 0x07


	//----- nvinfo : EIATTR_SPARSE_MMA_MASK
	.align		4
.L_3841:
        /*0018*/ 	.byte	0x03, 0x50
        /*001a*/ 	.short	0x0000


	//----- nvinfo : EIATTR_MAXREG_COUNT
	.align		4
        /*001c*/ 	.byte	0x03, 0x1b
        /*001e*/ 	.short	0x00ff


	//----- nvinfo : EIATTR_NUM_BARRIERS
	.align		4
        /*0020*/ 	.byte	0x02, 0x4c
        /*0022*/ 	.byte	0x01
	.zero		1


	//----- nvinfo : EIATTR_MERCURY_ISA_VERSION
	.align		4
        /*0024*/ 	.byte	0x03, 0x5f
        /*0026*/ 	.short	0x0101


	//----- nvinfo : EIATTR_COOP_GROUP_MASK_REGIDS
	.align		4
        /*0028*/ 	.byte	0x04, 0x29
        /*002a*/ 	.short	(.L_3843 - .L_3842)


	//   ....[0]....
.L_3842:
        /*002c*/ 	.word	0xffffffff


	//   ....[1]....
        /*0030*/ 	.word	0xffffffff


	//   ....[2]....
        /*0034*/ 	.word	0xffffffff


	//   ....[3]....
        /*0038*/ 	.word	0xffffffff


	//   ....[4]....
        /*003c*/ 	.word	0xffffffff


	//   ....[5]....
        /*0040*/ 	.word	0xffffffff


	//   ....[6]....
        /*0044*/ 	.word	0xffffffff


	//   ....[7]....
        /*0048*/ 	.word	0xffffffff


	//   ....[8]....
        /*004c*/ 	.word	0xffffffff


	//   ....[9]....
        /*0050*/ 	.word	0xffffffff


	//   ....[10]....
        /*0054*/ 	.word	0xffffffff


	//   ....[11]....
        /*0058*/ 	.word	0xffffffff


	//   ....[12]....
        /*005c*/ 	.word	0xffffffff


	//   ....[13]....
        /*0060*/ 	.word	0xffffffff


	//   ....[14]....
        /*0064*/ 	.word	0xffffffff


	//   ....[15]....
        /*0068*/ 	.word	0xffffffff


	//   ....[16]....
        /*006c*/ 	.word	0xffffffff


	//   ....[17]....
        /*0070*/ 	.word	0xffffffff


	//   ....[18]....
        /*0074*/ 	.word	0xffffffff


	//   ....[19]....
        /*0078*/ 	.word	0xffffffff


	//   ....[20]....
        /*007c*/ 	.word	0xffffffff


	//   ....[21]....
        /*0080*/ 	.word	0xffffffff


	//   ....[22]....
        /*0084*/ 	.word	0xffffffff


	//   ....[23]....
        /*0088*/ 	.word	0xffffffff


	//   ....[24]....
        /*008c*/ 	.word	0xffffffff


	//   ....[25]....
        /*0090*/ 	.word	0xffffffff


	//   ....[26]....
        /*0094*/ 	.word	0xffffffff


	//   ....[27]....
        /*0098*/ 	.word	0xffffffff


	//   ....[28]....
        /*009c*/ 	.word	0xffffffff


	//   ....[29]....
        /*00a0*/ 	.word	0xffffffff


	//   ....[30]....
        /*00a4*/ 	.word	0xffffffff


	//   ....[31]....
        /*00a8*/ 	.word	0xffffffff


	//   ....[32]....
        /*00ac*/ 	.word	0xffffffff


	//   ....[33]....
        /*00b0*/ 	.word	0xffffffff


	//   ....[34]....
        /*00b4*/ 	.word	0xffffffff


	//   ....[35]....
        /*00b8*/ 	.word	0xffffffff


	//   ....[36]....
        /*00bc*/ 	.word	0xffffffff


	//   ....[37]....
        /*00c0*/ 	.word	0xffffffff


	//   ....[38]....
        /*00c4*/ 	.word	0xffffffff


	//   ....[39]....
        /*00c8*/ 	.word	0xffffffff


	//   ....[40]....
        /*00cc*/ 	.word	0xffffffff


	//   ....[41]....
        /*00d0*/ 	.word	0xffffffff


	//   ....[42]....
        /*00d4*/ 	.word	0xffffffff


	//   ....[43]....
        /*00d8*/ 	.word	0xffffffff


	//   ....[44]....
        /*00dc*/ 	.word	0xffffffff


	//   ....[45]....
        /*00e0*/ 	.word	0xffffffff


	//   ....[46]....
        /*00e4*/ 	.word	0xffffffff


	//   ....[47]....
        /*00e8*/ 	.word	0xffffffff


	//   ....[48]....
        /*00ec*/ 	.word	0xffffffff


	//   ....[49]....
        /*00f0*/ 	.word	0xffffffff


	//   ....[50]....
        /*00f4*/ 	.word	0xffffffff


	//   ....[51]....
        /*00f8*/ 	.word	0xffffffff


	//   ....[52]....
        /*00fc*/ 	.word	0xffffffff


	//   ....[53]....
        /*0100*/ 	.word	0xffffffff


	//   ....[54]....
        /*0104*/ 	.word	0xffffffff


	//   ....[55]....
        /*0108*/ 	.word	0xffffffff


	//   ....[56]....
        /*010c*/ 	.word	0xffffffff


	//   ....[57]....
        /*0110*/ 	.word	0xffffffff


	//   ....[58]....
        /*0114*/ 	.word	0xffffffff


	//   ....[59]....
        /*0118*/ 	.word	0xffffffff


	//   ....[60]....
        /*011c*/ 	.word	0xffffffff


	//   ....[61]....
        /*0120*/ 	.word	0xffffffff


	//   ....[62]....
        /*0124*/ 	.word	0xffffffff


	//   ....[63]....
        /*0128*/ 	.word	0xffffffff


	//   ....[64]....
        /*012c*/ 	.word	0xffffffff


	//   ....[65]....
        /*0130*/ 	.word	0xffffffff


	//   ....[66]....
        /*0134*/ 	.word	0xffffffff


	//   ....[67]....
        /*0138*/ 	.word	0xffffffff


	//   ....[68]....
        /*013c*/ 	.word	0xffffffff


	//   ....[69]....
        /*0140*/ 	.word	0xffffffff


	//   ....[70]....
        /*0144*/ 	.word	0xffffffff


	//   ....[71]....
        /*0148*/ 	.word	0xffffffff


	//   ....[72]....
        /*014c*/ 	.word	0xffffffff


	//   ....[73]....
        /*0150*/ 	.word	0xffffffff


	//   ....[74]....
        /*0154*/ 	.word	0xffffffff


	//   ....[75]....
        /*0158*/ 	.word	0xffffffff


	//   ....[76]....
        /*015c*/ 	.word	0xffffffff


	//   ....[77]....
        /*0160*/ 	.word	0xffffffff


	//   ....[78]....
        /*0164*/ 	.word	0xffffffff


	//   ....[79]....
        /*0168*/ 	.word	0xffffffff


	//   ....[80]....
        /*016c*/ 	.word	0xffffffff


	//   ....[81]....
        /*0170*/ 	.word	0xffffffff


	//   ....[82]....
        /*0174*/ 	.word	0xffffffff


	//   ....[83]....
        /*0178*/ 	.word	0xffffffff


	//   ....[84]....
        /*017c*/ 	.word	0xffffffff


	//   ....[85]....
        /*0180*/ 	.word	0xffffffff


	//   ....[86]....
        /*0184*/ 	.word	0xffffffff


	//   ....[87]....
        /*0188*/ 	.word	0xffffffff


	//   ....[88]....
        /*018c*/ 	.word	0xffffffff


	//   ....[89]....
        /*0190*/ 	.word	0xffffffff


	//   ....[90]....
        /*0194*/ 	.word	0xffffffff


	//   ....[91]....
        /*0198*/ 	.word	0xffffffff


	//----- nvinfo : EIATTR_COOP_GROUP_INSTR_OFFSETS
	.align		4
.L_3843:
        /*019c*/ 	.byte	0x04, 0x28
        /*019e*/ 	.short	(.L_3845 - .L_3844)


	//   ....[0]....
.L_3844:
        /*01a0*/ 	.word	0x000006a0


	//   ....[1]....
        /*01a4*/ 	.word	0x00000700


	//   ....[2]....
        /*01a8*/ 	.word	0x00000880


	//   ....[3]....
        /*01ac*/ 	.word	0x00001b80


	//   ....[4]....
        /*01b0*/ 	.word	0x00001bb0


	//   ....[5]....
        /*01b4*/ 	.word	0x00001bf0


	//   ....[6]....
        /*01b8*/ 	.word	0x00001c00


	//   ....[7]....
        /*01bc*/ 	.word	0x00001c80


	//   ....[8]....
        /*01c0*/ 	.word	0x00001cb0


	//   ....[9]....
        /*01c4*/ 	.word	0x00001ce0


	//   ....[10]....
        /*01c8*/ 	.word	0x00001cf0


	//   ....[11]....
        /*01cc*/ 	.word	0x00001d80


	//   ....[12]....
        /*01d0*/ 	.word	0x00001dc0


	//   ....[13]....
        /*01d4*/ 	.word	0x00001dd0


	//   ....[14]....
        /*01d8*/ 	.word	0x00001de0


	//   ....[15]....
        /*01dc*/ 	.word	0x00001e70


	//   ....[16]....
        /*01e0*/ 	.word	0x00001eb0


	//   ....[17]....
        /*01e4*/ 	.word	0x00001ec0


	//   ....[18]....
        /*01e8*/ 	.word	0x00001ed0


	//   ....[19]....
        /*01ec*/ 	.word	0x00001fd0


	//   ....[20]....
        /*01f0*/ 	.word	0x00002010


	//   ....[21]....
        /*01f4*/ 	.word	0x00002050


	//   ....[22]....
        /*01f8*/ 	.word	0x00002090


	//   ....[23]....
        /*01fc*/ 	.word	0x000021b0


	//   ....[24]....
        /*0200*/ 	.word	0x00002240


	//   ....[25]....
        /*0204*/ 	.word	0x00002280


	//   ....[26]....
        /*0208*/ 	.word	0x000022a0


	//   ....[27]....
        /*020c*/ 	.word	0x000022b0


	//   ....[28]....
        /*0210*/ 	.word	0x000022c0


	//   ....[29]....
        /*0214*/ 	.word	0x000022d0


	//   ....[30]....
        /*0218*/ 	.word	0x000022e0


	//   ....[31]....
        /*021c*/ 	.word	0x00002310


	//   ....[32]....
        /*0220*/ 	.word	0x00002320


	//   ....[33]....
        /*0224*/ 	.word	0x00002410


	//   ....[34]....
        /*0228*/ 	.word	0x00002420


	//   ....[35]....
        /*022c*/ 	.word	0x00002430


	//   ....[36]....
        /*0230*/ 	.word	0x00002440


	//   ....[37]....
        /*0234*/ 	.word	0x00002510


	//   ....[38]....
        /*0238*/ 	.word	0x00002530


	//   ....[39]....
        /*023c*/ 	.word	0x00002540


	//   ....[40]....
        /*0240*/ 	.word	0x00002550


	//   ....[41]....
        /*0244*/ 	.word	0x00002620


	//   ....[42]....
        /*0248*/ 	.word	0x00002640


	//   ....[43]....
        /*024c*/ 	.word	0x00002650


	//   ....[44]....
        /*0250*/ 	.word	0x00002660


	//   ....[45]....
        /*0254*/ 	.word	0x00002730


	//   ....[46]....
        /*0258*/ 	.word	0x00002750


	//   ....[47]....
        /*025c*/ 	.word	0x00002760


	//   ....[48]....
        /*0260*/ 	.word	0x00002770


	//   ....[49]....
        /*0264*/ 	.word	0x00002840


	//   ....[50]....
        /*0268*/ 	.word	0x00002880


	//   ....[51]....
        /*026c*/ 	.word	0x000028a0


	//   ....[52]....
        /*0270*/ 	.word	0x000028b0


	//   ....[53]....
        /*0274*/ 	.word	0x000028c0


	//   ....[54]....
        /*0278*/ 	.word	0x000028d0


	//   ....[55]....
        /*027c*/ 	.word	0x000028e0


	//   ....[56]....
        /*0280*/ 	.word	0x00002900


	//   ....[57]....
        /*0284*/ 	.word	0x00002920


	//   ....[58]....
        /*0288*/ 	.word	0x00002950


	//   ....[59]....
        /*028c*/ 	.word	0x00002f90


	//   ....[60]....
        /*0290*/ 	.word	0x00002fd0


	//   ....[61]....
        /*0294*/ 	.word	0x00003010


	//   ....[62]....
        /*0298*/ 	.word	0x00003040


	//   ....[63]....
        /*029c*/ 	.word	0x00003080


	//   ....[64]....
        /*02a0*/ 	.word	0x000030a0


	//   ....[65]....
        /*02a4*/ 	.word	0x000030c0


	//   ....[66]....
        /*02a8*/ 	.word	0x000030d0


	//   ....[67]....
        /*02ac*/ 	.word	0x00003100


	//   ....[68]....
        /*02b0*/ 	.word	0x00003130


	//   ....[69]....
        /*02b4*/ 	.word	0x00003160


	//   ....[70]....
        /*02b8*/ 	.word	0x000031a0


	//   ....[71]....
        /*02bc*/ 	.word	0x000032b0


	//   ....[72]....
        /*02c0*/ 	.word	0x00003300


	//   ....[73]....
        /*02c4*/ 	.word	0x00003340


	//   ....[74]....
        /*02c8*/ 	.word	0x00003350


	//   ....[75]....
        /*02cc*/ 	.word	0x00003390


	//   ....[76]....
        /*02d0*/ 	.word	0x000033b0


	//   ....[77]....
        /*02d4*/ 	.word	0x000033e0


	//   ....[78]....
        /*02d8*/ 	.word	0x000033f0


	//   ....[79]....
        /*02dc*/ 	.word	0x00003790


	//   ....[80]....
        /*02e0*/ 	.word	0x00003970


	//   ....[81]....
        /*02e4*/ 	.word	0x00003c90


	//   ....[82]....
        /*02e8*/ 	.word	0x00003dc0


	//   ....[83]....
        /*02ec*/ 	.word	0x00003e10


	//   ....[84]....
        /*02f0*/ 	.word	0x00003e60


	//   ....[85]....
        /*02f4*/ 	.word	0x00003e90


	//   ....[86]....
        /*02f8*/ 	.word	0x00003eb0


	//   ....[87]....
        /*02fc*/ 	.word	0x00003f80


	//   ....[88]....
        /*0300*/ 	.word	0x00003fc0


	//   ....[89]....
        /*0304*/ 	.word	0x00004010


	//   ....[90]....
        /*0308*/ 	.word	0x00004040


	//   ....[91]....
        /*030c*/ 	.word	0x00004060


	//----- nvinfo : EIATTR_VRC_CTA_INIT_COUNT
	.align		4
.L_3845:
        /*0310*/ 	.byte	0x02, 0x4a
	.zero		1
	.zero		1


	//----- nvinfo : EIATTR_EXIT_INSTR_OFFSETS
	.align		4
        /*0314*/ 	.byte	0x04, 0x1c
        /*0316*/ 	.short	(.L_3847 - .L_3846)


	//   ....[0]....
.L_3846:
        /*0318*/ 	.word	0x00004100


	//   ....[1]....
        /*031c*/ 	.word	0x00004620


	//----- nvinfo : EIATTR_MAX_THREADS
	.align		4
.L_3847:
        /*0320*/ 	.byte	0x04, 0x05
        /*0322*/ 	.short	(.L_3849 - .L_3848)
.L_3848:
        /*0324*/ 	.word	0x00000020
        /*0328*/ 	.word	0x00000001
        /*032c*/ 	.word	0x00000001


	//----- nvinfo : EIATTR_CRS_STACK_SIZE
	.align		4
.L_3849:
        /*0330*/ 	.byte	0x04, 0x1e
        /*0332*/ 	.short	(.L_3851 - .L_3850)
.L_3850:
        /*0334*/ 	.word	0x00000000


	//----- nvinfo : EIATTR_CBANK_PARAM_SIZE
	.align		4
.L_3851:
        /*0338*/ 	.byte	0x03, 0x19
        /*033a*/ 	.short	0x01f0


	//----- nvinfo : EIATTR_PARAM_CBANK
	.align		4
        /*033c*/ 	.byte	0x04, 0x0a
        /*033e*/ 	.short	(.L_3853 - .L_3852)
	.align		4
.L_3852:
        /*0340*/ 	.word	index@(.nv.constant0._Z25selective_scan_bwd_kernelI32Selective_Scan_bwd_kernel_traitsILi32ELi4ELb1ELb0ELb0ELb1ELb0EN3c108BFloat16ENS1_7complexIfEEEEv12SSMParamsBwd)
        /*0344*/ 	.short	0x0380
        /*0346*/ 	.short	0x01f0


	//----- nvinfo : EIATTR_SW_WAR
	.align		4
.L_3853:
        /*0348*/ 	.byte	0x04, 0x36
        /*034a*/ 	.short	(.L_3855 - .L_3854)
.L_3854:
        /*034c*/ 	.word	0x00000008
.L_3855:


//--------------------- .nv.info._Z25selective_scan_bwd_kernelI32Selective_Scan_bwd_kernel_traitsILi32ELi4ELb1ELb0ELb0ELb1ELb1EN3c108BFloat16ENS1_7complexIfEEEEv12SSMParamsBwd --------------------------
	.section	.nv.info._Z25selective_scan_bwd_kernelI32Selective_Scan_bwd_kernel_traitsILi32ELi4ELb1ELb0ELb0ELb1ELb1EN3c108BFloat16ENS1_7complexIfEEEEv12SSMParamsBwd,"",@"SHT_CUDA_INFO"
	.sectionflags	@""
	.align	4


	//----- nvinfo : EIATTR_CUDA_API_VERSION
	.align		4
        /*0000*/ 	.byte	0x04, 0x37
        /*0002*/ 	.short	(.L_3857 - .L_3856)
.L_3856:
        /*0004*/ 	.word	0x00000082


	//----- nvinfo : EIATTR_KPARAM_INFO
	.align		4
.L_3857:
        /*0008*/ 	.byte	0x04, 0x17
        /*000a*/ 	.short	(.L_3859 - .L_3858)
.L_3858:
        /*000c*/ 	.word	0x00000000
        /*0010*/ 	.short	0x0000
        /*0012*/ 	.short	0x0000
        /*0014*/ 	.byte	0x00, 0xf0, 0xc1, 0x07


	//----- nvinfo : EIATTR_SPARSE_MMA_MASK
	.align		4
.L_3859:
        /*0018*/ 	.byte	0x03, 0x50
        /*001a*/ 	.short	0x0000


	//----- nvinfo : EIATTR_MAXREG_COUNT
	.align		4
        /*001c*/ 	.byte	0x03, 0x1b
        /*001e*/ 	.short	0x00ff


	//----- nvinfo : EIATTR_NUM_BARRIERS
	.align		4
        /*0020*/ 	.byte	0x02, 0x4c
        /*0022*/ 	.byte	0x01
	.zero		1


	//----- nvinfo : EIATTR_MERCURY_ISA_VERSION
	.align		4
        /*0024*/ 	.byte	0x03, 0x5f
        /*0026*/ 	.short	0x0101


	//----- nvinfo : EIATTR_COOP_GROUP_MASK_REGIDS
	.align		4
        /*0028*/ 	.byte	0x04, 0x29
        /*002a*/ 	.short	(.L_3861 - .L_3860)


	//   ....[0]....
.L_3860:
        /*002c*/ 	.word	0xffffffff


	//   ....[1]....
        /*0030*/ 	.word	0xffffffff


	//   ....[2]....
        /*0034*/ 	.word	0xffffffff


	//   ....[3]....
        /*0038*/ 	.word	0xffffffff


	//   ....[4]....
        /*003c*/ 	.word	0xffffffff


	//   ....[5]....
        /*0040*/ 	.word	0xffffffff


	//   ....[6]....
        /*0044*/ 	.word	0xffffffff


	//   ....[7]....
        /*0048*/ 	.word	0xffffffff


	//   ....[8]....
        /*004c*/ 	.word	0xffffffff


	//   ....[9]....
        /*0050*/ 	.word	0xffffffff


	//   ....[10]....
        /*0054*/ 	.word	0xffffffff


	//   ....[11]....
        /*0058*/ 	.word	0xffffffff


	//   ....[12]....
        /*005c*/ 	.word	0xffffffff


	//   ....[13]....
        /*0060*/ 	.word	0xffffffff


	//   ....[14]....
        /*0064*/ 	.word	0xffffffff


	//   ....[15]....
        /*0068*/ 	.word	0xffffffff


	//   ....[16]....
        /*006c*/ 	.word	0xffffffff


	//   ....[17]....
        /*0070*/ 	.word	0xffffffff


	//   ....[18]....
        /*0074*/ 	.word	0xffffffff


	//   ....[19]....
        /*0078*/ 	.word	0xffffffff


	//   ....[20]....
        /*007c*/ 	.word	0xffffffff


	//   ....[21]....
        /*0080*/ 	.word	0xffffffff


	//   ....[22]....
        /*0084*/ 	.word	0xffffffff


	//   ....[23]....
        /*0088*/ 	.word	0xffffffff


	//   ....[24]....
        /*008c*/ 	.word	0xffffffff


	//   ....[25]....
        /*0090*/ 	.word	0xffffffff


	//   ....[26]....
        /*0094*/ 	.word	0xffffffff


	//   ....[27]....
        /*0098*/ 	.word	0xffffffff


	//   ....[28]....
        /*009c*/ 	.word	0xffffffff


	//   ....[29]....
        /*00a0*/ 	.word	0xffffffff


	//   ....[30]....
        /*00a4*/ 	.word	0xffffffff


	//   ....[31]....
        /*00a8*/ 	.word	0xffffffff


	//   ....[32]....
        /*00ac*/ 	.word	0xffffffff


	//   ....[33]....
        /*00b0*/ 	.word	0xffffffff


	//   ....[34]....
        /*00b4*/ 	.word	0xffffffff


	//   ....[35]....
        /*00b8*/ 	.word	0xffffffff


	//   ....[36]....
        /*00bc*/ 	.word	0xffffffff


	//   ....[37]....
        /*00c0*/ 	.word	0xffffffff


	//   ....[38]....
        /*00c4*/ 	.word	0xffffffff


	//   ....[39]....
        /*00c8*/ 	.word	0xffffffff


	//   ....[40]....
        /*00cc*/ 	.word	0xffffffff


	//   ....[41]....
        /*00d0*/ 	.word	0xffffffff


	//   ....[42]....
        /*00d4*/ 	.word	0xffffffff


	//   ....[43]....
        /*00d8*/ 	.word	0xffffffff


	//   ....[44]....
        /*00dc*/ 	.word	0xffffffff


	//   ....[45]....
        /*00e0*/ 	.word	0xffffffff


	//   ....[46]....
        /*00e4*/ 	.word	0xffffffff


	//   ....[47]....
        /*00e8*/ 	.word	0xffffffff


	//   ....[48]....
        /*00ec*/ 	.word	0xffffffff


	//   ....[49]....
        /*00f0*/ 	.word	0xffffffff


	//   ....[50]....
        /*00f4*/ 	.word	0xffffffff


	//   ....[51]....
        /*00f8*/ 	.word	0xffffffff


	//   ....[52]....
        /*00fc*/ 	.word	0xffffffff


	//   ....[53]....
        /*0100*/ 	.word	0xffffffff


	//   ....[54]....
        /*0104*/ 	.word	0xffffffff


	//   ....[55]....
        /*0108*/ 	.word	0xffffffff


	//   ....[56]....
        /*010c*/ 	.word	0xffffffff


	//   ....[57]....
        /*0110*/ 	.word	0xffffffff


	//   ....[58]....
        /*0114*/ 	.word	0xffffffff


	//   ....[59]....
        /*0118*/ 	.word	0xffffffff


	//   ....[60]....
        /*011c*/ 	.word	0xffffffff


	//   ....[61]....
        /*0120*/ 	.word	0xffffffff


	//   ....[62]....
        /*0124*/ 	.word	0xffffffff


	//   ....[63]....
        /*0128*/ 	.word	0xffffffff


	//   ....[64]....
        /*012c*/ 	.word	0xffffffff


	//   ....[65]....
        /*0130*/ 	.word	0xffffffff


	//   ....[66]....
        /*0134*/ 	.word	0xffffffff


	//   ....[67]....
        /*0138*/ 	.word	0xffffffff


	//   ....[68]....
        /*013c*/ 	.word	0xffffffff


	//   ....[69]....
        /*0140*/ 	.word	0xffffffff


	//   ....[70]....
        /*0144*/ 	.word	0xffffffff


	//   ....[71]....
        /*0148*/ 	.word	0xffffffff


	//   ....[72]....
        /*014c*/ 	.word	0xffffffff


	//   ....[73]....
        /*0150*/ 	.word	0xffffffff


	//   ....[74]....
        /*0154*/ 	.word	0xffffffff


	//   ....[75]....
        /*0158*/ 	.word	0xffffffff


	//   ....[76]....
        /*015c*/ 	.word	0xffffffff


	//   ....[77]....
        /*0160*/ 	.word	0xffffffff


	//   ....[78]....
        /*0164*/ 	.word	0xffffffff


	//   ....[79]....
        /*0168*/ 	.word	0xffffffff


	//   ....[80]....
        /*016c*/ 	.word	0xffffffff


	//   ....[81]....
        /*0170*/ 	.word	0xffffffff


	//   ....[82]....
        /*0174*/ 	.word	0xffffffff


	//   ....[83]....
        /*0178*/ 	.word	0xffffffff


	//   ....[84]....
        /*017c*/ 	.word	0xffffffff


	//   ....[85]....
        /*0180*/ 	.word	0xffffffff


	//   ....[86]....
        /*0184*/ 	.word	0xffffffff


	//   ....[87]....
        /*0188*/ 	.word	0xffffffff


	//   ....[88]....
        /*018c*/ 	.word	0xffffffff


	//   ....[89]....
        /*0190*/ 	.word	0xffffffff


	//   ....[90]....
        /*0194*/ 	.word	0xffffffff


	//   ....[91]....
        /*0198*/ 	.word	0xffffffff


	//   ....[92]....
        /*019c*/ 	.word	0xffffffff


	//   ....[93]....
        /*01a0*/ 	.word	0xffffffff


	//   ....[94]....
        /*01a4*/ 	.word	0xffffffff


	//   ....[95]....
        /*01a8*/ 	.word	0xffffffff


	//----- nvinfo : EIATTR_COOP_GROUP_INSTR_OFFSETS
	.align		4
.L_3861:
        /*01ac*/ 	.byte	0x04, 0x28
        /*01ae*/ 	.short	(.L_3863 - .L_3862)


	//   ....[0]....
.L_3862:
        /*01b0*/ 	.word	0x00000720


	//   ....[1]....
        /*01b4*/ 	.word	0x000007a0


	//   ....[2]....
        /*01b8*/ 	.word	0x000008d0


	//   ....[3]....
        /*01bc*/ 	.word	0x000012e0


	//   ....[4]....
        /*01c0*/ 	.word	0x00001460


	//   ....[5]....
        /*01c4*/ 	.word	0x00001820


	//   ....[6]....
        /*01c8*/ 	.word	0x000019b0


	//   ....[7]....
        /*01cc*/ 	.word	0x000024d0


	//   ....[8]....
        /*01d0*/ 	.word	0x00002500


	//   ....[9]....
        /*01d4*/ 	.word	0x00002540


	//   ....[10]....
        /*01d8*/ 	.word	0x00002550


	//   ....[11]....
        /*01dc*/ 	.word	0x000025e0


	//   ....[12]....
        /*01e0*/ 	.word	0x00002610


	//   ....[13]....
        /*01e4*/ 	.word	0x00002630


	//   ....[14]....
        /*01e8*/ 	.word	0x00002640


	//   ....[15]....
        /*01ec*/ 	.word	0x000026d0


	//   ....[16]....
        /*01f0*/ 	.word	0x00002710


	//   ....[17]....
        /*01f4*/ 	.word	0x00002720


	//   ....[18]....
        /*01f8*/ 	.word	0x00002730


	//   ....[19]....
        /*01fc*/ 	.word	0x000027c0


	//   ....[20]....
        /*0200*/ 	.word	0x00002800


	//   ....[21]....
        /*0204*/ 	.word	0x00002810


	//   ....[22]....
        /*0208*/ 	.word	0x00002820


	//   ....[23]....
        /*020c*/ 	.word	0x00002930


	//   ....[24]....
        /*0210*/ 	.word	0x00002970


	//   ....[25]....
        /*0214*/ 	.word	0x000029b0


	//   ....[26]....
        /*0218*/ 	.word	0x000029f0


	//   ....[27]....
        /*021c*/ 	.word	0x00002b80


	//   ....[28]....
        /*0220*/ 	.word	0x00002bc0


	//   ....[29]....
        /*0224*/ 	.word	0x00002be0


	//   ....[30]....
        /*0228*/ 	.word	0x00002bf0


	//   ....[31]....
        /*022c*/ 	.word	0x00002c00


	//   ....[32]....
        /*0230*/ 	.word	0x00002c10


	//   ....[33]....
        /*0234*/ 	.word	0x00002c20


	//   ....[34]....
        /*0238*/ 	.word	0x00002c30


	//   ....[35]....
        /*023c*/ 	.word	0x00002c60


	//   ....[36]....
        /*0240*/ 	.word	0x00002c70


	//   ....[37]....
        /*0244*/ 	.word	0x00002d60


	//   ....[38]....
        /*0248*/ 	.word	0x00002d70


	//   ....[39]....
        /*024c*/ 	.word	0x00002d80


	//   ....[40]....
        /*0250*/ 	.word	0x00002d90


	//   ....[41]....
        /*0254*/ 	.word	0x00002e60


	//   ....[42]....
        /*0258*/ 	.word	0x00002e80


	//   ....[43]....
        /*025c*/ 	.word	0x00002e90


	//   ....[44]....
        /*0260*/ 	.word	0x00002ea0


	//   ....[45]....
        /*0264*/ 	.word	0x00002f70


	//   ....[46]....
        /*0268*/ 	.word	0x00002f90


	//   ....[47]....
        /*026c*/ 	.word	0x00002fa0


	//   ....[48]....
        /*0270*/ 	.word	0x00002fb0


	//   ....[49]....
        /*0274*/ 	.word	0x00003080


	//   ....[50]....
        /*0278*/ 	.word	0x000030a0


	//   ....[51]....
        /*027c*/ 	.word	0x000030b0


	//   ....[52]....
        /*0280*/ 	.word	0x000030c0


	//   ....[53]....
        /*0284*/ 	.word	0x00003190


	//   ....[54]....
        /*0288*/ 	.word	0x000031d0


	//   ....[55]....
        /*028c*/ 	.word	0x000031f0


	//   ....[56]....
        /*0290*/ 	.word	0x00003200


	//   ....[57]....
        /*0294*/ 	.word	0x00003210


	//   ....[58]....
        /*0298*/ 	.word	0x00003220


	//   ....[59]....
        /*029c*/ 	.word	0x00003230


	//   ....[60]....
        /*02a0*/ 	.word	0x00003250


	//   ....[61]....
        /*02a4*/ 	.word	0x00003270


	//   ....[62]....
        /*02a8*/ 	.word	0x000032a0


	//   ....[63]....
        /*02ac*/ 	.word	0x000038e0


	//   ....[64]....
        /*02b0*/ 	.word	0x00003920


	//   ....[65]....
        /*02b4*/ 	.word	0x00003960


	//   ....[66]....
        /*02b8*/ 	.word	0x00003990


	//   ....[67]....
        /*02bc*/ 	.word	0x000039c0


	//   ....[68]....
        /*02c0*/ 	.word	0x000039e0


	//   ....[69]....
        /*02c4*/ 	.word	0x00003a00


	//   ....[70]....
        /*02c8*/ 	.word	0x00003a20


	//   ....[71]....
        /*02cc*/ 	.word	0x00003a50


	//   ....[72]....
        /*02d0*/ 	.word	0x00003a70


	//   ....[73]....
        /*02d4*/ 	.word	0x00003aa0


	//   ....[74]....
        /*02d8*/ 	.word	0x00003ad0


	//   ....[75]....
        /*02dc*/ 	.word	0x00003bf0


	//   ....[76]....
        /*02e0*/ 	.word	0x00003c30


	//   ....[77]....
        /*02e4*/ 	.word	0x00003c70


	//   ....[78]....
        /*02e8*/ 	.word	0x00003ca0


	//   ....[79]....
        /*02ec*/ 	.word	0x00003ce0


	//   ....[80]....
        /*02f0*/ 	.word	0x00003d00


	//   ....[81]....
        /*02f4*/ 	.word	0x00003d30


	//   ....[82]....
        /*02f8*/ 	.word	0x00003d40


	//   ....[83]....
        /*02fc*/ 	.word	0x000040c0


	//   ....[84]....
        /*0300*/ 	.word	0x000042d0


	//   ....[85]....
        /*0304*/ 	.word	0x000045d0


	//   ....[86]....
        /*0308*/ 	.word	0x00004700


	//   ....[87]....
        /*030c*/ 	.word	0x00004750


	//   ....[88]....
        /*0310*/ 	.word	0x000047a0


	//   ....[89]....
        /*0314*/ 	.word	0x000047d0


	//   ....[90]....
        /*0318*/ 	.word	0x000047f0


	//   ....[91]....
        /*031c*/ 	.word	0x000048c0


	//   ....[92]....
        /*0320*/ 	.word	0x00004900


	//   ....[93]....
        /*0324*/ 	.word	0x00004950


	//   ....[94]....
        /*0328*/ 	.word	0x00004980


	//   ....[95]....
        /*032c*/ 	.word	0x000049a0


	//----- nvinfo : EIATTR_VRC_CTA_INIT_COUNT
	.align		4
.L_3863:
        /*0330*/ 	.byte	0x02, 0x4a
	.zero		1
	.zero		1


	//----- nvinfo : EIATTR_EXIT_INSTR_OFFSETS
	.align		4
        /*0334*/ 	.byte	0x04, 0x1c
        /*0336*/ 	.short	(.L_3865 - .L_3864)


	//   ....[0]....
.L_3864:
        /*0338*/ 	.word	0x00004a40


	//   ....[1]....
        /*033c*/ 	.word	0x00004f60


	//----- nvinfo : EIATTR_MAX_THREADS
	.align		4
.L_3865:
        /*0340*/ 	.byte	0x04, 0x05
        /*0342*/ 	.short	(.L_3867 - .L_3866)
.L_3866:
        /*0344*/ 	.word	0x00000020
        /*0348*/ 	.word	0x00000001
        /*034c*/ 	.word	0x00000001


	//----- nvinfo : EIATTR_CRS_STACK_SIZE
	.align		4
.L_3867:
        /*0350*/ 	.byte	0x04, 0x1e
        /*0352*/ 	.short	(.L_3869 - .L_3868)
.L_3868:
        /*0354*/ 	.word	0x00000000


	//----- nvinfo : EIATTR_CBANK_PARAM_SIZE
	.align		4
.L_3869:
        /*0358*/ 	.byte	0x03, 0x19
        /*035a*/ 	.short	0x01f0


	//----- nvinfo : EIATTR_PARAM_CBANK
	.align		4
        /*035c*/ 	.byte	0x04, 0x0a
        /*035e*/ 	.short	(.L_3871 - .L_3870)
	.align		4
.L_3870:
        /*0360*/ 	.word	index@(.nv.constant0._Z25selective_scan_bwd_kernelI32Selective_Scan_bwd_kernel_traitsILi32ELi4ELb1ELb0ELb0ELb1ELb1EN3c108BFloat16ENS1_7complexIfEEEEv12SSMParamsBwd)
        /*0364*/ 	.short	0x0380
        /*0366*/ 	.short	0x01f0


	//----- nvinfo : EIATTR_SW_WAR
	.align		4
.L_3871:
        /*0368*/ 	.byte	0x04, 0x36
        /*036a*/ 	.short	(.L_3873 - .L_3872)
.L_3872:
        /*036c*/ 	.word	0x00000008
.L_3873:


//--------------------- .nv.info._Z25selective_scan_bwd_kernelI32Selective_Scan_bwd_kernel_traitsILi32ELi4ELb1ELb0ELb1ELb0ELb0EN3c108BFloat16ENS1_7complexIfEEEEv12SSMParamsBwd --------------------------
	.section	.nv.info._Z25selective_scan_bwd_kernelI32Selective_Scan_bwd_kernel_traitsILi32ELi4ELb1ELb0ELb1ELb0ELb0EN3c108BFloat16ENS1_7complexIfEEEEv12SSMParamsBwd,"",@"SHT_CUDA_INFO"
	.sectionflags	@""
	.align	4


	//----- nvinfo : EIATTR_CUDA_API_VERSION
	.align		4
        /*0000*/ 	.byte	0x04, 0x37
        /*0002*/ 	.short	(.L_3875 - .L_3874)
.L_3874:
        /*0004*/ 	.word	0x00000082


	//----- nvinfo : EIATTR_KPARAM_INFO
	.align		4
.L_3875:
        /*0008*/ 	.byte	0x04, 0x17
        /*000a*/ 	.short	(.L_3877 - .L_3876)
.L_3876:
        /*000c*/ 	.word	0x00000000
        /*0010*/ 	.short	0x0000
        /*0012*/ 	.short	0x0000
        /*0014*/ 	.byte	0x00, 0xf0, 0xc1, 0x07


	//----- nvinfo : EIATTR_SPARSE_MMA_MASK
	.align		4
.L_3877:
        /*0018*/ 	.byte	0x03, 0x50
        /*001a*/ 	.short	0x0000


	//----- nvinfo : EIATTR_MAXREG_COUNT
	.align		4
        /*001c*/ 	.byte	0x03, 0x1b
        /*001e*/ 	.short	0x00ff


	//----- nvinfo : EIATTR_NUM_BARRIERS
	.align		4
        /*0020*/ 	.byte	0x02, 0x4c
        /*0022*/ 	.byte	0x01
	.zero		1


	//----- nvinfo : EIATTR_MERCURY_ISA_VERSION
	.align		4
        /*0024*/ 	.byte	0x03, 0x5f
        /*0026*/ 	.short	0x0101


	//----- nvinfo : EIATTR_COOP_GROUP_MASK_REGIDS
	.align		4
        /*0028*/ 	.byte	0x04, 0x29
        /*002a*/ 	.short	(.L_3879 - .L_3878)


	//   ....[0]....
.L_3878:
        /*002c*/ 	.word	0xffffffff


	//   ....[1]....
        /*0030*/ 	.word	0xffffffff


	//   ....[2]....
        /*0034*/ 	.word	0xffffffff


	//   ....[3]....
        /*0038*/ 	.word	0xffffffff


	//   ....[4]....
        /*003c*/ 	.word	0xffffffff


	//   ....[5]....
        /*0040*/ 	.word	0xffffffff


	//   ....[6]....
        /*0044*/ 	.word	0xffffffff


	//   ....[7]....
        /*0048*/ 	.word	0xffffffff


	//   ....[8]....
        /*004c*/ 	.word	0xffffffff


	//   ....[9]....
        /*0050*/ 	.word	0xffffffff


	//   ....[10]....
        /*0054*/ 	.word	0xffffffff


	//   ....[11]....
        /*0058*/ 	.word	0xffffffff


	//   ....[12]....
        /*005c*/ 	.word	0xffffffff


	//   ....[13]....
        /*0060*/ 	.word	0xffffffff


	//   ....[14]....
        /*0064*/ 	.word	0xffffffff


	//   ....[15]....
        /*0068*/ 	.word	0xffffffff


	//   ....[16]....
        /*006c*/ 	.word	0xffffffff


	//   ....[17]....
        /*0070*/ 	.word	0xffffffff


	//   ....[18]....
        /*0074*/ 	.word	0xffffffff


	//   ....[19]....
        /*0078*/ 	.word	0xffffffff


	//   ....[20]....
        /*007c*/ 	.word	0xffffffff


	//   ....[21]....
        /*0080*/ 	.word	0xffffffff


	//   ....[22]....
        /*0084*/ 	.word	0xffffffff


	//   ....[23]....
        /*0088*/ 	.word	0xffffffff


	//   ....[24]....
        /*008c*/ 	.word	0xffffffff


	//   ....[25]....
        /*0090*/ 	.word	0xffffffff


	//   ....[26]....
        /*0094*/ 	.word	0xffffffff


	//   ....[27]....
        /*0098*/ 	.word	0xffffffff


	//   ....[28]....
        /*009c*/ 	.word	0xffffffff


	//   ....[29]....
        /*00a0*/ 	.word	0xffffffff


	//   ....[30]....
        /*00a4*/ 	.word	0xffffffff


	//   ....[31]....
        /*00a8*/ 	.word	0xffffffff


	//   ....[32]....
        /*00ac*/ 	.word	0xffffffff


	//   ....[33]....
        /*00b0*/ 	.word	0xffffffff


	//   ....[34]....
        /*00b4*/ 	.word	0xffffffff


	//   ....[35]....
        /*00b8*/ 	.word	0xffffffff


	//   ....[36]....
        /*00bc*/ 	.word	0xffffffff


	//   ....[37]....
        /*00c0*/ 	.word	0xffffffff


	//   ....[38]....
        /*00c4*/ 	.word	0xffffffff


	//   ....[39]....
        /*00c8*/ 	.word	0xffffffff


	//   ....[40]....
        /*00cc*/ 	.word	0xffffffff


	//   ....[41]....
        /*00d0*/ 	.word	0xffffffff


	//   ....[42]....
        /*00d4*/ 	.word	0xffffffff


	//   ....[43]....
        /*00d8*/ 	.word	0xffffffff


	//   ....[44]....
        /*00dc*/ 	.word	0xffffffff


	//   ....[45]....
        /*00e0*/ 	.word	0xffffffff


	//   ....[46]....
        /*00e4*/ 	.word	0xffffffff


	//   ....[47]....
        /*00e8*/ 	.word	0xffffffff


	//   ....[48]....
        /*00ec*/ 	.word	0xffffffff


	//   ....[49]....
        /*00f0*/ 	.word	0xffffffff


	//   ....[50]....
        /*00f4*/ 	.word	0xffffffff


	//   ....[51]....
        /*00f8*/ 	.word	0xffffffff


	//   ....[52]....
        /*00fc*/ 	.word	0xffffffff


	//   ....[53]....
        /*0100*/ 	.word	0xffffffff


	//   ....[54]....
        /*0104*/ 	.word	0xffffffff


	//   ....[55]....
        /*0108*/ 	.word	0xffffffff


	//   ....[56]....
        /*010c*/ 	.word	0xffffffff


	//   ....[57]....
        /*0110*/ 	.word	0xffffffff


	//   ....[58]....
        /*0114*/ 	.word	0xffffffff


	//   ....[59]....
        /*0118*/ 	.word	0xffffffff


	//   ....[60]....
        /*011c*/ 	.word	0xffffffff


	//   ....[61]....
        /*0120*/ 	.word	0xffffffff


	//   ....[62]....
        /*0124*/ 	.word	0xffffffff


	//   ....[63]....
        /*0128*/ 	.word	0xffffffff


	//   ....[64]....
        /*012c*/ 	.word	0xffffffff


	//   ....[65]....
        /*0130*/ 	.word	0xffffffff


	//   ....[66]....
        /*0134*/ 	.word	0xffffffff


	//   ....[67]....
        /*0138*/ 	.word	0xffffffff


	//   ....[68]....
        /*013c*/ 	.word	0xffffffff


	//   ....[69]....
        /*0140*/ 	.word	0xffffffff


	//   ....[70]....
        /*0144*/ 	.word	0xffffffff


	//   ....[71]....
        /*0148*/ 	.word	0xffffffff


	//   ....[72]....
        /*014c*/ 	.word	0xffffffff


	//   ....[73]....
        /*0150*/ 	.word	0xffffffff


	//   ....[74]....
        /*0154*/ 	.word	0xffffffff


	//   ....[75]....
        /*0158*/ 	.word	0xffffffff


	//   ....[76]....
        /*015c*/ 	.word	0xffffffff


	//   ....[77]....
        /*0160*/ 	.word	0xffffffff


	//   ....[78]....
        /*0164*/ 	.word	0xffffffff


	//   ....[79]....
        /*0168*/ 	.word	0xffffffff


	//   ....[80]....
        /*016c*/ 	.word	0xffffffff


	//   ....[81]....
        /*0170*/ 	.word	0xffffffff


	//   ....[82]....
        /*0174*/ 	.word	0xffffffff


	//   ....[83]....
        /*0178*/ 	.word	0xffffffff


	//   ....[84]....
        /*017c*/ 	.word	0xffffffff


	//   ....[85]....
        /*0180*/ 	.word	0xffffffff


	//   ....[86]....
        /*0184*/ 	.word	0xffffffff


	//   ....[87]....
        /*0188*/ 	.word	0xffffffff


	//   ....[88]....
        /*018c*/ 	.word	0xffffffff


	//   ....[89]....
        /*0190*/ 	.word	0xffffffff


	//   ....[90]....
        /*0194*/ 	.word	0xffffffff


	//   ....[91]....
        /*0198*/ 	.word	0xffffffff


	//----- nvinfo : EIATTR_COOP_GROUP_INSTR_OFFSETS
	.align		4
.L_3879:
        /*019c*/ 	.byte	0x04, 0x28
        /*019e*/ 	.short	(.L_3881 - .L_3880)


	//   ....[0]....
.L_3880:
        /*01a0*/ 	.word	0x00000c10


	//   ....[1]....
        /*01a4*/ 	.word	0x00000c60


	//   ....[2]....
        /*01a8*/ 	.word	0x00000d60


	//   ....[3]....
        /*01ac*/ 	.word	0x000013a0


	//   ....[4]....
        /*01b0*/ 	.word	0x00001a30


	//   ....[5]....
        /*01b4*/ 	.word	0x00001a60


	//   ....[6]....
        /*01b8*/ 	.word	0x00001ac0


	//   ....[7]....
        /*01bc*/ 	.word	0x00001ad0


	//   ....[8]....
        /*01c0*/ 	.word	0x00001b40


	//   ....[9]....
        /*01c4*/ 	.word	0x00001b60


	//   ....[10]....
        /*01c8*/ 	.word	0x00001bb0


	//   ....[11]....
        /*01cc*/ 	.word	0x00001bc0


	//   ....[12]....
        /*01d0*/ 	.word	0x00001c40


	//   ....[13]....
        /*01d4*/ 	.word	0x00001c70


	//   ....[14]....
        /*01d8*/ 	.word	0x00001ca0


	//   ....[15]....
        /*01dc*/ 	.word	0x00001cb0


	//   ....[16]....
        /*01e0*/ 	.word	0x00001d40


	//   ....[17]....
        /*01e4*/ 	.word	0x00001d80


	//   ....[18]....
        /*01e8*/ 	.word	0x00001d90


	//   ....[19]....
        /*01ec*/ 	.word	0x00001da0


	//   ....[20]....
        /*01f0*/ 	.word	0x00001e40


	//   ....[21]....
        /*01f4*/ 	.word	0x00001e80


	//   ....[22]....
        /*01f8*/ 	.word	0x00001eb0


	//   ....[23]....
        /*01fc*/ 	.word	0x00001ed0


	//   ....[24]....
        /*0200*/ 	.word	0x00001fa0


	//   ....[25]....
        /*0204*/ 	.word	0x00001fe0


	//   ....[26]....
        /*0208*/ 	.word	0x00002020


	//   ....[27]....
        /*020c*/ 	.word	0x00002060


	//   ....[28]....
        /*0210*/ 	.word	0x00002170


	//   ....[29]....
        /*0214*/ 	.word	0x00002180


	//   ....[30]....
        /*0218*/ 	.word	0x00002190


	//   ....[31]....
        /*021c*/ 	.word	0x00002240


	//   ....[32]....
        /*0220*/ 	.word	0x00002270


	//   ....[33]....
        /*0224*/ 	.word	0x00002280


	//   ....[34]....
        /*0228*/ 	.word	0x000023e0


	//   ....[35]....
        /*022c*/ 	.word	0x00002420


	//   ....[36]....
        /*0230*/ 	.word	0x00002490


	//   ....[37]....
        /*0234*/ 	.word	0x000024b0


	//   ....[38]....
        /*0238*/ 	.word	0x00002580


	//   ....[39]....
        /*023c*/ 	.word	0x000025a0


	//   ....[40]....
        /*0240*/ 	.word	0x000025b0


	//   ....[41]....
        /*0244*/ 	.word	0x000025c0


	//   ....[42]....
        /*0248*/ 	.word	0x00002690


	//   ....[43]....
        /*024c*/ 	.word	0x000026b0


	//   ....[44]....
        /*0250*/ 	.word	0x000026c0


	//   ....[45]....
        /*0254*/ 	.word	0x000026d0


	//   ....[46]....
        /*0258*/ 	.word	0x000027a0


	//   ....[47]....
        /*025c*/ 	.word	0x000027d0


	//   ....[48]....
        /*0260*/ 	.word	0x000027e0


	//   ....[49]....
        /*0264*/ 	.word	0x000027f0


	//   ....[50]....
        /*0268*/ 	.word	0x000028c0


	//   ....[51]....
        /*026c*/ 	.word	0x00002900


	//   ....[52]....
        /*0270*/ 	.word	0x00002940


	//   ....[53]....
        /*0274*/ 	.word	0x00002980


	//   ....[54]....
        /*0278*/ 	.word	0x000029c0


	//   ....[55]....
        /*027c*/ 	.word	0x00002a00


	//   ....[56]....
        /*0280*/ 	.word	0x00002a40


	//   ....[57]....
        /*0284*/ 	.word	0x00002a90


	//   ....[58]....
        /*0288*/ 	.word	0x00002ad0


	//   ....[59]....
        /*028c*/ 	.word	0x00002b20


	//   ....[60]....
        /*0290*/ 	.word	0x000035d0


	//   ....[61]....
        /*0294*/ 	.word	0x00003610


	//   ....[62]....
        /*0298*/ 	.word	0x00003640


	//   ....[63]....
        /*029c*/ 	.word	0x00003650


	//   ....[64]....
        /*02a0*/ 	.word	0x00003680


	//   ....[65]....
        /*02a4*/ 	.word	0x000036a0


	//   ....[66]....
        /*02a8*/ 	.word	0x000036c0


	//   ....[67]....
        /*02ac*/ 	.word	0x000036e0


	//   ....[68]....
        /*02b0*/ 	.word	0x00003710


	//   ....[69]....
        /*02b4*/ 	.word	0x00003730


	//   ....[70]....
        /*02b8*/ 	.word	0x00003750


	//   ....[71]....
        /*02bc*/ 	.word	0x00003770


	//   ....[72]....
        /*02c0*/ 	.word	0x000037e0


	//   ....[73]....
        /*02c4*/ 	.word	0x00003820


	//   ....[74]....
        /*02c8*/ 	.word	0x00003860


	//   ....[75]....
        /*02cc*/ 	.word	0x00003890


	//   ....[76]....
        /*02d0*/ 	.word	0x00003900


	//   ....[77]....
        /*02d4*/ 	.word	0x00003920


	//   ....[78]....
        /*02d8*/ 	.word	0x00003940


	//   ....[79]....
        /*02dc*/ 	.word	0x00003950


	//   ....[80]....
        /*02e0*/ 	.word	0x00003e20


	//   ....[81]....
        /*02e4*/ 	.word	0x00003fd0


	//   ....[82]....
        /*02e8*/ 	.word	0x000040e0


	//   ....[83]....
        /*02ec*/ 	.word	0x00004130


	//   ....[84]....
        /*02f0*/ 	.word	0x00004180


	//   ....[85]....
        /*02f4*/ 	.word	0x000041b0


	//   ....[86]....
        /*02f8*/ 	.word	0x000041d0


	//   ....[87]....
        /*02fc*/ 	.word	0x000042a0


	//   ....[88]....
        /*0300*/ 	.word	0x000042e0


	//   ....[89]....
        /*0304*/ 	.word	0x00004330


	//   ....[90]....
        /*0308*/ 	.word	0x00004360


	//   ....[91]....
        /*030c*/ 	.word	0x00004380


	//----- nvinfo : EIATTR_VRC_CTA_INIT_COUNT
	.align		4
.L_3881:
        /*0310*/ 	.byte	0x02, 0x4a
	.zero		1
	.zero		1


	//----- nvinfo : EIATTR_EXIT_INSTR_OFFSETS
	.align		4
        /*0314*/ 	.byte	0x04, 0x1c
        /*0316*/ 	.short	(.L_3883 - .L_3882)


	//   ....[0]....
.L_3882:
        /*0318*/ 	.word	0x00004420


	//   ....[1]....
        /*031c*/ 	.word	0x00004660


	//----- nvinfo : EIATTR_MAX_THREADS
	.align		4
.L_3883:
        /*0320*/ 	.byte	0x04, 0x05
        /*0322*/ 	.short	(.L_3885 - .L_3884)
.L_3884:
        /*0324*/ 	.word	0x00000020
        /*0328*/ 	.word	0x00000001
        /*032c*/ 	.word	0x00000001


	//----- nvinfo : EIATTR_CRS_STACK_SIZE
	.align		4
.L_3885:
        /*0330*/ 	.byte	0x04, 0x1e
        /*0332*/ 	.short	(.L_3887 - .L_3886)
.L_3886:
        /*0334*/ 	.word	0x00000000


	//----- nvinfo : EIATTR_CBANK_PARAM_SIZE
	.align		4
.L_3887:
        /*0338*/ 	.byte	0x03, 0x19
        /*033a*/ 	.short	0x01f0


	//----- nvinfo : EIATTR_PARAM_CBANK
	.align		4
        /*033c*/ 	.byte	0x04, 0x0a
        /*033e*/ 	.short	(.L_3889 - .L_3888)
	.align		4
.L_3888:
        /*0340*/ 	.word	index@(.nv.constant0._Z25selective_scan_bwd_kernelI32Selective_Scan_bwd_kernel_traitsILi32ELi4ELb1ELb0ELb1ELb0ELb0EN3c108BFloat16ENS1_7complexIfEEEEv12SSMParamsBwd)
        /*0344*/ 	.short	0x0380
        /*0346*/ 	.short	0x01f0


	//----- nvinfo : EIATTR_SW_WAR
	.align		4
.L_3889:
        /*0348*/ 	.byte	0x04, 0x36
        /*034a*/ 	.short	(.L_3891 - .L_3890)
.L_3890:
        /*034c*/ 	.word	0x00000008
.L_3891:


//--------------------- .nv.info._Z25selective_scan_bwd_kernelI32Selective_Scan_bwd_kernel_traitsILi32ELi4ELb1ELb0ELb1ELb0ELb1EN3c108BFloat16ENS1_7complexIfEEEEv12SSMParamsBwd --------------------------
	.section	.nv.info._Z25selective_scan_bwd_kernelI32Selective_Scan_bwd_kernel_traitsILi32ELi4ELb1ELb0ELb1ELb0ELb1EN3c108BFloat16ENS1_7complexIfEEEEv12SSMParamsBwd,"",@"SHT_CUDA_INFO"
	.sectionflags	@""
	.align	4


	//----- nvinfo : EIATTR_CUDA_API_VERSION
	.align		4
        /*0000*/ 	.byte	0x04, 0x37
        /*0002*/ 	.short	(.L_3893 - .L_3892)
.L_3892:
        /*0004*/ 	.word	0x00000082


	//----- nvinfo : EIATTR_KPARAM_INFO
	.align		4
.L_3893:
        /*0008*/ 	.byte	0x04, 0x17
        /*000a*/ 	.short	(.L_3895 - .L_3894)
.L_3894:
        /*000c*/ 	.word	0x00000000
        /*0010*/ 	.short	0x0000
        /*0012*/ 	.short	0x0000
        /*0014*/ 	.byte	0x00, 0xf0, 0xc1, 0x07


	//----- nvinfo : EIATTR_SPARSE_MMA_MASK
	.align		4
.L_3895:
        /*0018*/ 	.byte	0x03, 0x50
        /*001a*/ 	.short	0x0000


	//----- nvinfo : EIATTR_MAXREG_COUNT
	.align		4
        /*001c*/ 	.byte	0x03, 0x1b
        /*001e*/ 	.short	0x00ff


	//----- nvinfo : EIATTR_NUM_BARRIERS
	.align		4
        /*0020*/ 	.byte	0x02, 0x4c
        /*0022*/ 	.byte	0x01
	.zero		1


	//----- nvinfo : EIATTR_MERCURY_ISA_VERSION
	.align		4
        /*0024*/ 	.byte	0x03, 0x5f
        /*0026*/ 	.short	0x0101


	//----- nvinfo : EIATTR_COOP_GROUP_MASK_REGIDS
	.align		4
        /*0028*/ 	.byte	0x04, 0x29
        /*002a*/ 	.short	(.L_3897 - .L_3896)


	//   ....[0]....
.L_3896:
        /*002c*/ 	.word	0xffffffff


	//   ....[1]....
        /*0030*/ 	.word	0xffffffff


	//   ....[2]....
        /*0034*/ 	.word	0xffffffff


	//   ....[3]....
        /*0038*/ 	.word	0xffffffff


	//   ....[4]....
        /*003c*/ 	.word	0xffffffff


	//   ....[5]....
        /*0040*/ 	.word	0xffffffff


	//   ....[6]....
        /*0044*/ 	.word	0xffffffff


	//   ....[7]....
        /*0048*/ 	.word	0xffffffff


	//   ....[8]....
        /*004c*/ 	.word	0xffffffff


	//   ....[9]....
        /*0050*/ 	.word	0xffffffff


	//   ....[10]....
        /*0054*/ 	.word	0xffffffff


	//   ....[11]....
        /*0058*/ 	.word	0xffffffff


	//   ....[12]....
        /*005c*/ 	.word	0xffffffff


	//   ....[13]....
        /*0060*/ 	.word	0xffffffff


	//   ....[14]....
        /*0064*/ 	.word	0xffffffff


	//   ....[15]....
        /*0068*/ 	.word	0xffffffff


	//   ....[16]....
        /*006c*/ 	.word	0xffffffff


	//   ....[17]....
        /*0070*/ 	.word	0xffffffff


	//   ....[18]....
        /*0074*/ 	.word	0xffffffff


	//   ....[19]....
        /*0078*/ 	.word	0xffffffff


	//   ....[20]....
        /*007c*/ 	.word	0xffffffff


	//   ....[21]....
        /*0080*/ 	.word	0xffffffff


	//   ....[22]....
        /*0084*/ 	.word	0xffffffff


	//   ....[23]....
        /*0088*/ 	.word	0xffffffff


	//   ....[24]....
        /*008c*/ 	.word	0xffffffff


	//   ....[25]....
        /*0090*/ 	.word	0xffffffff


	//   ....[26]....
        /*0094*/ 	.word	0xffffffff


	//   ....[27]....
        /*0098*/ 	.word	0xffffffff


	//   ....[28]....
        /*009c*/ 	.word	0xffffffff


	//   ....[29]....
        /*00a0*/ 	.word	0xffffffff


	//   ....[30]....
        /*00a4*/ 	.word	0xffffffff


	//   ....[31]....
        /*00a8*/ 	.word	0xffffffff


	//   ....[32]....
        /*00ac*/ 	.word	0xffffffff


	//   ....[33]....
        /*00b0*/ 	.word	0xffffffff


	//   ....[34]....
        /*00b4*/ 	.word	0xffffffff


	//   ....[35]....
        /*00b8*/ 	.word	0xffffffff


	//   ....[36]....
        /*00bc*/ 	.word	0xffffffff


	//   ....[37]....
        /*00c0*/ 	.word	0xffffffff


	//   ....[38]....
        /*00c4*/ 	.word	0xffffffff


	//   ....[39]....
        /*00c8*/ 	.word	0xffffffff


	//   ....[40]....
        /*00cc*/ 	.word	0xffffffff


	//   ....[41]....
        /*00d0*/ 	.word	0xffffffff


	//   ....[42]....
        /*00d4*/ 	.word	0xffffffff


	//   ....[43]....
        /*00d8*/ 	.word	0xffffffff


	//   ....[44]....
        /*00dc*/ 	.word	0xffffffff


	//   ....[45]....
        /*00e0*/ 	.word	0xffffffff


	//   ....[46]....
        /*00e4*/ 	.word	0xffffffff


	//   ....[47]....
        /*00e8*/ 	.word	0xffffffff


	//   ....[48]....
        /*00ec*/ 	.word	0xffffffff


	//   ....[49]....
        /*00f0*/ 	.word	0xffffffff


	//   ....[50]....
        /*00f4*/ 	.word	0xffffffff


	//   ....[51]....
        /*00f8*/ 	.word	0xffffffff


	//   ....[52]....
        /*00fc*/ 	.word	0xffffffff


	//   ....[53]....
        /*0100*/ 	.word	0xffffffff


	//   ....[54]....
        /*0104*/ 	.word	0xffffffff


	//   ....[55]....
        /*0108*/ 	.word	0xffffffff


	//   ....[56]....
        /*010c*/ 	.word	0xffffffff


	//   ....[57]....
        /*0110*/ 	.word	0xffffffff


	//   ....[58]....
        /*0114*/ 	.word	0xffffffff


	//   ....[59]....
        /*0118*/ 	.word	0xffffffff


	//   ....[60]....
        /*011c*/ 	.word	0xffffffff


	//   ....[61]....
        /*0120*/ 	.word	0xffffffff


	//   ....[62]....
        /*0124*/ 	.word	0xffffffff


	//   ....[63]....
        /*0128*/ 	.word	0xffffffff


	//   ....[64]....
        /*012c*/ 	.word	0xffffffff


	//   ....[65]....
        /*0130*/ 	.word	0xffffffff


	//   ....[66]....
        /*0134*/ 	.word	0xffffffff


	//   ....[67]....
        /*0138*/ 	.word	0xffffffff


	//   ....[68]....
        /*013c*/ 	.word	0xffffffff


	//   ....[69]....
        /*0140*/ 	.word	0xffffffff


	//   ....[70]....
        /*0144*/ 	.word	0xffffffff


	//   ....[71]....
        /*0148*/ 	.word	0xffffffff


	//   ....[72]....
        /*014c*/ 	.word	0xffffffff


	//   ....[73]....
        /*0150*/ 	.word	0xffffffff


	//   ....[74]....
        /*0154*/ 	.word	0xffffffff


	//   ....[75]....
        /*0158*/ 	.word	0xffffffff


	//   ....[76]....
        /*015c*/ 	.word	0xffffffff


	//   ....[77]....
        /*0160*/ 	.word	0xffffffff


	//   ....[78]....
        /*0164*/ 	.word	0xffffffff


	//   ....[79]....
        /*0168*/ 	.word	0xffffffff


	//   ....[80]....
        /*016c*/ 	.word	0xffffffff


	//   ....[81]....
        /*0170*/ 	.word	0xffffffff


	//   ....[82]....
        /*0174*/ 	.word	0xffffffff


	//   ....[83]....
        /*0178*/ 	.word	0xffffffff


	//   ....[84]....
        /*017c*/ 	.word	0xffffffff


	//   ....[85]....
        /*0180*/ 	.word	0xffffffff


	//   ....[86]....
        /*0184*/ 	.word	0xffffffff


	//   ....[87]....
        /*0188*/ 	.word	0xffffffff


	//   ....[88]....
        /*018c*/ 	.word	0xffffffff


	//   ....[89]....
        /*0190*/ 	.word	0xffffffff


	//   ....[90]....
        /*0194*/ 	.word	0xffffffff


	//   ....[91]....
        /*0198*/ 	.word	0xffffffff


	//   ....[92]....
        /*019c*/ 	.word	0xffffffff


	//   ....[93]....
        /*01a0*/ 	.word	0xffffffff


	//   ....[94]....
        /*01a4*/ 	.word	0xffffffff


	//   ....[95]....
        /*01a8*/ 	.word	0xffffffff


	//----- nvinfo : EIATTR_COOP_GROUP_INSTR_OFFSETS
	.align		4
.L_3897:
        /*01ac*/ 	.byte	0x04, 0x28
        /*01ae*/ 	.short	(.L_3899 - .L_3898)


	//   ....[0]....
.L_3898:
        /*01b0*/ 	.word	0x00000c90


	//   ....[1]....
        /*01b4*/ 	.word	0x00000ce0


	//   ....[2]....
        /*01b8*/ 	.word	0x00000dd0


	//   ....[3]....
        /*01bc*/ 	.word	0x00000e90


	//   ....[4]....
        /*01c0*/ 	.word	0x000010d0


	//   ....[5]....
        /*01c4*/ 	.word	0x00001400


	//   ....[6]....
        /*01c8*/ 	.word	0x000015d0


	//   ....[7]....
        /*01cc*/ 	.word	0x00001c70


	//   ....[8]....
        /*01d0*/ 	.word	0x00002300


	//   ....[9]....
        /*01d4*/ 	.word	0x00002330


	//   ....[10]....
        /*01d8*/ 	.word	0x00002390


	//   ....[11]....
        /*01dc*/ 	.word	0x000023a0


	//   ....[12]....
        /*01e0*/ 	.word	0x00002410


	//   ....[13]....
        /*01e4*/ 	.word	0x00002440


	//   ....[14]....
        /*01e8*/ 	.word	0x00002480


	//   ....[15]....
        /*01ec*/ 	.word	0x00002490


	//   ....[16]....
        /*01f0*/ 	.word	0x00002520


	//   ....[17]....
        /*01f4*/ 	.word	0x00002550


	//   ....[18]....
        /*01f8*/ 	.word	0x00002570


	//   ....[19]....
        /*01fc*/ 	.word	0x00002580


	//   ....[20]....
        /*0200*/ 	.word	0x00002610


	//   ....[21]....
        /*0204*/ 	.word	0x00002650


	//   ....[22]....
        /*0208*/ 	.word	0x00002660


	//   ....[23]....
        /*020c*/ 	.word	0x00002670


	//   ....[24]....
        /*0210*/ 	.word	0x00002710


	//   ....[25]....
        /*0214*/ 	.word	0x00002750


	//   ....[26]....
        /*0218*/ 	.word	0x00002780


	//   ....[27]....
        /*021c*/ 	.word	0x000027a0


	//   ....[28]....
        /*0220*/ 	.word	0x00002880


	//   ....[29]....
        /*0224*/ 	.word	0x000028c0


	//   ....[30]....
        /*0228*/ 	.word	0x00002900


	//   ....[31]....
        /*022c*/ 	.word	0x00002940


	//   ....[32]....
        /*0230*/ 	.word	0x00002a60


	//   ....[33]....
        /*0234*/ 	.word	0x00002a70


	//   ....[34]....
        /*0238*/ 	.word	0x00002a80


	//   ....[35]....
        /*023c*/ 	.word	0x00002b10


	//   ....[36]....
        /*0240*/ 	.word	0x00002b40


	//   ....[37]....
        /*0244*/ 	.word	0x00002b50


	//   ....[38]....
        /*0248*/ 	.word	0x00002cd0


	//   ....[39]....
        /*024c*/ 	.word	0x00002d10


	//   ....[40]....
        /*0250*/ 	.word	0x00002d70


	//   ....[41]....
        /*0254*/ 	.word	0x00002d80


	//   ....[42]....
        /*0258*/ 	.word	0x00002e50


	//   ....[43]....
        /*025c*/ 	.word	0x00002e70


	//   ....[44]....
        /*0260*/ 	.word	0x00002e80


	//   ....[45]....
        /*0264*/ 	.word	0x00002e90


	//   ....[46]....
        /*0268*/ 	.word	0x00002f60


	//   ....[47]....
        /*026c*/ 	.word	0x00002f80


	//   ....[48]....
        /*0270*/ 	.word	0x00002f90


	//   ....[49]....
        /*0274*/ 	.word	0x00002fa0


	//   ....[50]....
        /*0278*/ 	.word	0x00003070


	//   ....[51]....
        /*027c*/ 	.word	0x000030a0


	//   ....[52]....
        /*0280*/ 	.word	0x000030b0


	//   ....[53]....
        /*0284*/ 	.word	0x000030c0


	//   ....[54]....
        /*0288*/ 	.word	0x000031b0


	//   ....[55]....
        /*028c*/ 	.word	0x000031f0


	//   ....[56]....
        /*0290*/ 	.word	0x00003230


	//   ....[57]....
        /*0294*/ 	.word	0x00003270


	//   ....[58]....
        /*0298*/ 	.word	0x000032b0


	//   ....[59]....
        /*029c*/ 	.word	0x000032f0


	//   ....[60]....
        /*02a0*/ 	.word	0x00003360


	//   ....[61]....
        /*02a4*/ 	.word	0x000033a0


	//   ....[62]....
        /*02a8*/ 	.word	0x000033e0


	//   ....[63]....
        /*02ac*/ 	.word	0x00003420


	//   ....[64]....
        /*02b0*/ 	.word	0x00003ea0


	//   ....[65]....
        /*02b4*/ 	.word	0x00003ee0


	//   ....[66]....
        /*02b8*/ 	.word	0x00003f10


	//   ....[67]....
        /*02bc*/ 	.word	0x00003f20


	//   ....[68]....
        /*02c0*/ 	.word	0x00003f50


	//   ....[69]....
        /*02c4*/ 	.word	0x00003f70


	//   ....[70]....
        /*02c8*/ 	.word	0x00003f90


	//   ....[71]....
        /*02cc*/ 	.word	0x00003fb0


	//   ....[72]....
        /*02d0*/ 	.word	0x00003fe0


	//   ....[73]....
        /*02d4*/ 	.word	0x00004000


	//   ....[74]....
        /*02d8*/ 	.word	0x00004020


	//   ....[75]....
        /*02dc*/ 	.word	0x00004040


	//   ....[76]....
        /*02e0*/ 	.word	0x000040b0


	//   ....[77]....
        /*02e4*/ 	.word	0x000040f0


	//   ....[78]....
        /*02e8*/ 	.word	0x00004130


	//   ....[79]....
        /*02ec*/ 	.word	0x00004170


	//   ....[80]....
        /*02f0*/ 	.word	0x000041d0


	//   ....[81]....
        /*02f4*/ 	.word	0x000041f0


	//   ....[82]....
        /*02f8*/ 	.word	0x00004210


	//   ....[83]....
        /*02fc*/ 	.word	0x00004220


	//   ....[84]....
        /*0300*/ 	.word	0x000046d0


	//   ....[85]....
        /*0304*/ 	.word	0x00004890


	//   ....[86]....
        /*0308*/ 	.word	0x000049b0


	//   ....[87]....
        /*030c*/ 	.word	0x00004a00


	//   ....[88]....
        /*0310*/ 	.word	0x00004a50


	//   ....[89]....
        /*0314*/ 	.word	0x00004a80


	//   ....[90]....
        /*0318*/ 	.word	0x00004aa0


	//   ....[91]....
        /*031c*/ 	.word	0x00004b70


	//   ....[92]....
        /*0320*/ 	.word	0x00004bb0


	//   ....[93]....
        /*0324*/ 	.word	0x00004c00


	//   ....[94]....
        /*0328*/ 	.word	0x00004c30


	//   ....[95]....
        /*032c*/ 	.word	0x00004c50


	//----- nvinfo : EIATTR_VRC_CTA_INIT_COUNT
	.align		4
.L_3899:
        /*0330*/ 	.byte	0x02, 0x4a
	.zero		1
	.zero		1


	//----- nvinfo : EIATTR_EXIT_INSTR_OFFSETS
	.align		4
        /*0334*/ 	.byte	0x04, 0x1c
        /*0336*/ 	.short	(.L_3901 - .L_3900)


	//   ....[0]....
.L_3900:
        /*0338*/ 	.word	0x00004cf0


	//   ....[1]....
        /*033c*/ 	.word	0x00004f30


	//----- nvinfo : EIATTR_MAX_THREADS
	.align		4
.L_3901:
        /*0340*/ 	.byte	0x04, 0x05
        /*0342*/ 	.short	(.L_3903 - .L_3902)
.L_3902:
        /*0344*/ 	.word	0x00000020
        /*0348*/ 	.word	0x00000001
        /*034c*/ 	.word	0x00000001


	//----- nvinfo : EIATTR_CRS_STACK_SIZE
	.align		4
.L_3903:
        /*0350*/ 	.byte	0x04, 0x1e
        /*0352*/ 	.short	(.L_3905 - .L_3904)
.L_3904:
        /*0354*/ 	.word	0x00000000


	//----- nvinfo : EIATTR_CBANK_PARAM_SIZE
	.align		4
.L_3905:
        /*0358*/ 	.byte	0x03, 0x19
        /*035a*/ 	.short	0x01f0


	//----- nvinfo : EIATTR_PARAM_CBANK
	.align		4
        /*035c*/ 	.byte	0x04, 0x0a
        /*035e*/ 	.short	(.L_3907 - .L_3906)
	.align		4
.L_3906:
        /*0360*/ 	.word	index@(.nv.constant0._Z25selective_scan_bwd_kernelI32Selective_Scan_bwd_kernel_traitsILi32ELi4ELb1ELb0ELb1ELb0ELb1EN3c108BFloat16ENS1_7complexIfEEEEv12SSMParamsBwd)
        /*0364*/ 	.short	0x0380
        /*0366*/ 	.short	0x01f0


	//----- nvinfo : EIATTR_SW_WAR
	.align		4
.L_3907:
        /*0368*/ 	.byte	0x04, 0x36
        /*036a*/ 	.short	(.L_3909 - .L_3908)
.L_3908:
        /*036c*/ 	.word	0x00000008
.L_3909:


//--------------------- .nv.info._Z25selective_scan_bwd_kernelI32Selective_Scan_bwd_kernel_traitsILi32ELi4ELb1ELb0ELb1ELb1ELb0EN3c108BFloat16ENS1_7complexIfEEEEv12SSMParamsBwd --------------------------
	.section	.nv.info._Z25selective_scan_bwd_kernelI32Selective_Scan_bwd_kernel_traitsILi32ELi4ELb1ELb0ELb1ELb1ELb0EN3c108BFloat16ENS1_7complexIfEEEEv12SSMParamsBwd,"",@"SHT_CUDA_INFO"
	.sectionflags	@""
	.align	4


	//----- nvinfo : EIATTR_CUDA_API_VERSION
	.align		4
        /*0000*/ 	.byte	0x04, 0x37
        /*0002*/ 	.short	(.L_3911 - .L_3910)
.L_3910:
        /*0004*/ 	.word	0x00000082


	//----- nvinfo : EIATTR_KPARAM_INFO
	.align		4
.L_3911:
        /*0008*/ 	.byte	0x04, 0x17
        /*000a*/ 	.short	(.L_3913 - .L_3912)
.L_3912:
        /*000c*/ 	.word	0x00000000
        /*0010*/ 	.short	0x0000
        /*0012*/ 	.short	0x0000
        /*0014*/ 	.byte	0x00, 0xf0, 0xc1, 0x07


	//----- nvinfo : EIATTR_SPARSE_MMA_MASK
	.align		4
.L_3913:
        /*0018*/ 	.byte	0x03, 0x50
        /*001a*/ 	.short	0x0000


	//----- nvinfo : EIATTR_MAXREG_COUNT
	.align		4
        /*001c*/ 	.byte	0x03, 0x1b
        /*001e*/ 	.short	0x00ff


	//----- nvinfo : EIATTR_NUM_BARRIERS
	.align		4
        /*0020*/ 	.byte	0x02, 0x4c
        /*0022*/ 	.byte	0x01
	.zero		1


	//----- nvinfo : EIATTR_MERCURY_ISA_VERSION
	.align		4
        /*0024*/ 	.byte	0x03, 0x5f
        /*0026*/ 	.short	0x0101


	//----- nvinfo : EIATTR_COOP_GROUP_MASK_REGIDS
	.align		4
        /*0028*/ 	.byte	0x04, 0x29
        /*002a*/ 	.short	(.L_3915 - .L_3914)


	//   ....[0]....
.L_3914:
        /*002c*/ 	.word	0xffffffff


	//   ....[1]....
        /*0030*/ 	.word	0xffffffff


	//   ....[2]....
        /*0034*/ 	.word	0xffffffff


	//   ....[3]....
        /*0038*/ 	.word	0xffffffff


	//   ....[4]....
        /*003c*/ 	.word	0xffffffff


	//   ....[5]....
        /*0040*/ 	.word	0xffffffff


	//   ....[6]....
        /*0044*/ 	.word	0xffffffff


	//   ....[7]....
        /*0048*/ 	.word	0xffffffff


	//   ....[8]....
        /*004c*/ 	.word	0xffffffff


	//   ....[9]....
        /*0050*/ 	.word	0xffffffff


	//   ....[10]....
        /*0054*/ 	.word	0xffffffff


	//   ....[11]....
        /*0058*/ 	.word	0xffffffff


	//   ....[12]....
        /*005c*/ 	.word	0xffffffff


	//   ....[13]....
        /*0060*/ 	.word	0xffffffff


	//   ....[14]....
        /*0064*/ 	.word	0xffffffff


	//   ....[15]....
        /*0068*/ 	.word	0xffffffff


	//   ....[16]....
        /*006c*/ 	.word	0xffffffff


	//   ....[17]....
        /*0070*/ 	.word	0xffffffff


	//   ....[18]....
        /*0074*/ 	.word	0xffffffff


	//   ....[19]....
        /*0078*/ 	.word	0xffffffff


	//   ....[20]....
        /*007c*/ 	.word	0xffffffff


	//   ....[21]....
        /*0080*/ 	.word	0xffffffff


	//   ....[22]....
        /*0084*/ 	.word	0xffffffff


	//   ....[23]....
        /*0088*/ 	.word	0xffffffff


	//   ....[24]....
        /*008c*/ 	.word	0xffffffff


	//   ....[25]....
        /*0090*/ 	.word	0xffffffff


	//   ....[26]....
        /*0094*/ 	.word	0xffffffff


	//   ....[27]....
        /*0098*/ 	.word	0xffffffff


	//   ....[28]....
        /*009c*/ 	.word	0xffffffff


	//   ....[29]....
        /*00a0*/ 	.word	0xffffffff


	//   ....[30]....
        /*00a4*/ 	.word	0xffffffff


	//   ....[31]....
        /*00a8*/ 	.word	0xffffffff


	//   ....[32]....
        /*00ac*/ 	.word	0xffffffff


	//   ....[33]....
        /*00b0*/ 	.word	0xffffffff


	//   ....[34]....
        /*00b4*/ 	.word	0xffffffff


	//   ....[35]....
        /*00b8*/ 	.word	0xffffffff


	//   ....[36]....
        /*00bc*/ 	.word	0xffffffff


	//   ....[37]....
        /*00c0*/ 	.word	0xffffffff


	//   ....[38]....
        /*00c4*/ 	.word	0xffffffff


	//   ....[39]....
        /*00c8*/ 	.word	0xffffffff


	//   ....[40]....
        /*00cc*/ 	.word	0xffffffff


	//   ....[41]....
        /*00d0*/ 	.word	0xffffffff


	//   ....[42]....
        /*00d4*/ 	.word	0xffffffff


	//   ....[43]....
        /*00d8*/ 	.word	0xffffffff


	//   ....[44]....
        /*00dc*/ 	.word	0xffffffff


	//   ....[45]....
        /*00e0*/ 	.word	0xffffffff


	//   ....[46]....
        /*00e4*/ 	.word	0xffffffff


	//   ....[47]....
        /*00e8*/ 	.word	0xffffffff


	//   ....[48]....
        /*00ec*/ 	.word	0xffffffff


	//   ....[49]....
        /*00f0*/ 	.word	0xffffffff


	//   ....[50]....
        /*00f4*/ 	.word	0xffffffff


	//   ....[51]....
        /*00f8*/ 	.word	0xffffffff


	//   ....[52]....
        /*00fc*/ 	.word	0xffffffff


	//   ....[53]....
        /*0100*/ 	.word	0xffffffff


	//   ....[54]....
        /*0104*/ 	.word	0xffffffff


	//   ....[55]....
        /*0108*/ 	.word	0xffffffff


	//   ....[56]....
        /*010c*/ 	.word	0xffffffff


	//   ....[57]....
        /*0110*/ 	.word	0xffffffff


	//   ....[58]....
        /*0114*/ 	.word	0xffffffff


	//   ....[59]....
        /*0118*/ 	.word	0xffffffff


	//   ....[60]....
        /*011c*/ 	.word	0xffffffff


	//   ....[61]....
        /*0120*/ 	.word	0xffffffff


	//   ....[62]....
        /*0124*/ 	.word	0xffffffff


	//   ....[63]....
        /*0128*/ 	.word	0xffffffff


	//   ....[64]....
        /*012c*/ 	.word	0xffffffff


	//   ....[65]....
        /*0130*/ 	.word	0xffffffff


	//   ....[66]....
        /*0134*/ 	.word	0xffffffff


	//   ....[67]....
        /*0138*/ 	.word	0xffffffff


	//   ....[68]....
        /*013c*/ 	.word	0xffffffff


	//   ....[69]....
        /*0140*/ 	.word	0xffffffff


	//   ....[70]....
        /*0144*/ 	.word	0xffffffff


	//   ....[71]....
        /*0148*/ 	.word	0xffffffff


	//   ....[72]....
        /*014c*/ 	.word	0xffffffff


	//   ....[73]....
        /*0150*/ 	.word	0xffffffff


	//   ....[74]....
        /*0154*/ 	.word	0xffffffff


	//   ....[75]....
        /*0158*/ 	.word	0xffffffff


	//   ....[76]....
        /*015c*/ 	.word	0xffffffff


	//   ....[77]....
        /*0160*/ 	.word	0xffffffff


	//   ....[78]....
        /*0164*/ 	.word	0xffffffff


	//   ....[79]....
        /*0168*/ 	.word	0xffffffff


	//   ....[80]....
        /*016c*/ 	.word	0xffffffff


	//   ....[81]....
        /*0170*/ 	.word	0xffffffff


	//   ....[82]....
        /*0174*/ 	.word	0xffffffff


	//   ....[83]....
        /*0178*/ 	.word	0xffffffff


	//   ....[84]....
        /*017c*/ 	.word	0xffffffff


	//   ....[85]....
        /*0180*/ 	.word	0xffffffff


	//   ....[86]....
        /*0184*/ 	.word	0xffffffff


	//   ....[87]....
        /*0188*/ 	.word	0xffffffff


	//   ....[88]....
        /*018c*/ 	.word	0xffffffff


	//   ....[89]....
        /*0190*/ 	.word	0xffffffff


	//   ....[90]....
        /*0194*/ 	.word	0xffffffff


	//   ....[91]....
        /*0198*/ 	.word	0xffffffff


	//   ....[92]....
        /*019c*/ 	.word	0xffffffff


	//----- nvinfo : EIATTR_COOP_GROUP_INSTR_OFFSETS
	.align		4
.L_3915:
        /*01a0*/ 	.byte	0x04, 0x28
        /*01a2*/ 	.short	(.L_3917 - .L_3916)


	//   ....[0]....
.L_3916:
        /*01a4*/ 	.word	0x00000bf0


	//   ....[1]....
        /*01a8*/ 	.word	0x00000c50


	//   ....[2]....
        /*01ac*/ 	.word	0x00000dd0


	//   ....[3]....
        /*01b0*/ 	.word	0x00001c20


	//   ....[4]....
        /*01b4*/ 	.word	0x000022b0


	//   ....[5]....
        /*01b8*/ 	.word	0x000022e0


	//   ....[6]....
        /*01bc*/ 	.word	0x00002340


	//   ....[7]....
        /*01c0*/ 	.word	0x00002350


	//   ....[8]....
        /*01c4*/ 	.word	0x000023c0


	//   ....[9]....
        /*01c8*/ 	.word	0x000023f0


	//   ....[10]....
        /*01cc*/ 	.word	0x00002430


	//   ....[11]....
        /*01d0*/ 	.word	0x00002440


	//   ....[12]....
        /*01d4*/ 	.word	0x000024d0


	//   ....[13]....
        /*01d8*/ 	.word	0x00002500


	//   ....[14]....
        /*01dc*/ 	.word	0x00002520


	//   ....[15]....
        /*01e0*/ 	.word	0x00002530


	//   ....[16]....
        /*01e4*/ 	.word	0x000025c0


	//   ....[17]....
        /*01e8*/ 	.word	0x00002600


	//   ....[18]....
        /*01ec*/ 	.word	0x00002610


	//   ....[19]....
        /*01f0*/ 	.word	0x00002620


	//   ....[20]....
        /*01f4*/ 	.word	0x000026c0


	//   ....[21]....
        /*01f8*/ 	.word	0x00002700


	//   ....[22]....
        /*01fc*/ 	.word	0x00002730


	//   ....[23]....
        /*0200*/ 	.word	0x00002750


	//   ....[24]....
        /*0204*/ 	.word	0x00002820


	//   ....[25]....
        /*0208*/ 	.word	0x00002860


	//   ....[26]....
        /*020c*/ 	.word	0x000028a0


	//   ....[27]....
        /*0210*/ 	.word	0x000028e0


	//   ....[28]....
        /*0214*/ 	.word	0x00002a10


	//   ....[29]....
        /*0218*/ 	.word	0x00002a20


	//   ....[30]....
        /*021c*/ 	.word	0x00002a30


	//   ....[31]....
        /*0220*/ 	.word	0x00002ac0


	//   ....[32]....
        /*0224*/ 	.word	0x00002af0


	//   ....[33]....
        /*0228*/ 	.word	0x00002b00


	//   ....[34]....
        /*022c*/ 	.word	0x00002c60


	//   ....[35]....
        /*0230*/ 	.word	0x00002ca0


	//   ....[36]....
        /*0234*/ 	.word	0x00002d20


	//   ....[37]....
        /*0238*/ 	.word	0x00002d30


	//   ....[38]....
        /*023c*/ 	.word	0x00002e00


	//   ....[39]....
        /*0240*/ 	.word	0x00002e20


	//   ....[40]....
        /*0244*/ 	.word	0x00002e30


	//   ....[41]....
        /*0248*/ 	.word	0x00002e40


	//   ....[42]....
        /*024c*/ 	.word	0x00002f10


	//   ....[43]....
        /*0250*/ 	.word	0x00002f30


	//   ....[44]....
        /*0254*/ 	.word	0x00002f40


	//   ....[45]....
        /*0258*/ 	.word	0x00002f50


	//   ....[46]....
        /*025c*/ 	.word	0x00003020


	//   ....[47]....
        /*0260*/ 	.word	0x00003050


	//   ....[48]....
        /*0264*/ 	.word	0x00003060


	//   ....[49]....
        /*0268*/ 	.word	0x00003070


	//   ....[50]....
        /*026c*/ 	.word	0x00003150


	//   ....[51]....
        /*0270*/ 	.word	0x00003190


	//   ....[52]....
        /*0274*/ 	.word	0x000031d0


	//   ....[53]....
        /*0278*/ 	.word	0x00003210


	//   ....[54]....
        /*027c*/ 	.word	0x00003250


	//   ....[55]....
        /*0280*/ 	.word	0x00003290


	//   ....[56]....
        /*0284*/ 	.word	0x000032d0


	//   ....[57]....
        /*0288*/ 	.word	0x00003320


	//   ....[58]....
        /*028c*/ 	.word	0x00003360


	//   ....[59]....
        /*0290*/ 	.word	0x000033b0


	//   ....[60]....
        /*0294*/ 	.word	0x00003e50


	//   ....[61]....
        /*0298*/ 	.word	0x00003e90


	//   ....[62]....
        /*029c*/ 	.word	0x00003ec0


	//   ....[63]....
        /*02a0*/ 	.word	0x00003ed0


	//   ....[64]....
        /*02a4*/ 	.word	0x00003f00


	//   ....[65]....
        /*02a8*/ 	.word	0x00003f20


	//   ....[66]....
        /*02ac*/ 	.word	0x00003f40


	//   ....[67]....
        /*02b0*/ 	.word	0x00003f60


	//   ....[68]....
        /*02b4*/ 	.word	0x00003f90


	//   ....[69]....
        /*02b8*/ 	.word	0x00003fb0


	//   ....[70]....
        /*02bc*/ 	.word	0x00003fd0


	//   ....[71]....
        /*02c0*/ 	.word	0x00003ff0


	//   ....[72]....
        /*02c4*/ 	.word	0x00004060


	//   ....[73]....
        /*02c8*/ 	.word	0x000040a0


	//   ....[74]....
        /*02cc*/ 	.word	0x000040d0


	//   ....[75]....
        /*02d0*/ 	.word	0x00004100


	//   ....[76]....
        /*02d4*/ 	.word	0x00004180


	//   ....[77]....
        /*02d8*/ 	.word	0x000041a0


	//   ....[78]....
        /*02dc*/ 	.word	0x000041c0


	//   ....[79]....
        /*02e0*/ 	.word	0x000041d0


	//   ....[80]....
        /*02e4*/ 	.word	0x000045a0


	//   ....[81]....
        /*02e8*/ 	.word	0x00004780


	//   ....[82]....
        /*02ec*/ 	.word	0x00004aa0


	//   ....[83]....
        /*02f0*/ 	.word	0x00004bd0


	//   ....[84]....
        /*02f4*/ 	.word	0x00004c20


	//   ....[85]....
        /*02f8*/ 	.word	0x00004c70


	//   ....[86]....
        /*02fc*/ 	.word	0x00004ca0


	//   ....[87]....
        /*0300*/ 	.word	0x00004cc0


	//   ....[88]....
        /*0304*/ 	.word	0x00004d90


	//   ....[89]....
        /*0308*/ 	.word	0x00004dd0


	//   ....[90]....
        /*030c*/ 	.word	0x00004e20


	//   ....[91]....
        /*0310*/ 	.word	0x00004e50


	//   ....[92]....
        /*0314*/ 	.word	0x00004e70


	//----- nvinfo : EIATTR_VRC_CTA_INIT_COUNT
	.align		4
.L_3917:
        /*0318*/ 	.byte	0x02, 0x4a
	.zero		1
	.zero		1


	//----- nvinfo : EIATTR_EXIT_INSTR_OFFSETS
	.align		4
        /*031c*/ 	.byte	0x04, 0x1c
        /*031e*/ 	.short	(.L_3919 - .L_3918)


	//   ....[0]....
.L_3918:
        /*0320*/ 	.word	0x00004f10


	//   ....[1]....
        /*0324*/ 	.word	0x00005150


	//----- nvinfo : EIATTR_MAX_THREADS
	.align		4
.L_3919:
        /*0328*/ 	.byte	0x04, 0x05
        /*032a*/ 	.short	(.L_3921 - .L_3920)
.L_3920:
        /*032c*/ 	.word	0x00000020
        /*0330*/ 	.word	0x00000001
        /*0334*/ 	.word	0x00000001


	//----- nvinfo : EIATTR_CRS_STACK_SIZE
	.align		4
.L_3921:
        /*0338*/ 	.byte	0x04, 0x1e
        /*033a*/ 	.short	(.L_3923 - .L_3922)
.L_3922:
        /*033c*/ 	.word	0x00000000


	//----- nvinfo : EIATTR_CBANK_PARAM_SIZE
	.align		4
.L_3923:
        /*0340*/ 	.byte	0x03, 0x19
        /*0342*/ 	.short	0x01f0


	//----- nvinfo : EIATTR_PARAM_CBANK
	.align		4
        /*0344*/ 	.byte	0x04, 0x0a
        /*0346*/ 	.short	(.L_3925 - .L_3924)
	.align		4
.L_3924:
        /*0348*/ 	.word	index@(.nv.constant0._Z25selective_scan_bwd_kernelI32Selective_Scan_bwd_kernel_traitsILi32ELi4ELb1ELb0ELb1ELb1ELb0EN3c108BFloat16ENS1_7complexIfEEEEv12SSMParamsBwd)
        /*034c*/ 	.short	0x0380
        /*034e*/ 	.short	0x01f0


	//----- nvinfo : EIATTR_SW_WAR
	.align		4
.L_3925:
        /*0350*/ 	.byte	0x04, 0x36
        /*0352*/ 	.short	(.L_3927 - .L_3926)
.L_3926:
        /*0354*/ 	.word	0x00000008
.L_3927:


//--------------------- .nv.info._Z25selective_scan_bwd_kernelI32Selective_Scan_bwd_kernel_traitsILi32ELi4ELb1ELb0ELb1ELb1ELb1EN3c108BFloat16ENS1_7complexIfEEEEv12SSMParamsBwd --------------------------
	.section	.nv.info._Z25selective_scan_bwd_kernelI32Selective_Scan_bwd_kernel_traitsILi32ELi4ELb1ELb0ELb1ELb1ELb1EN3c108BFloat16ENS1_7complexIfEEEEv12SSMParamsBwd,"",@"SHT_CUDA_INFO"
	.sectionflags	@""
	.align	4


	//----- nvinfo : EIATTR_CUDA_API_VERSION
	.align		4
        /*0000*/ 	.byte	0x04, 0x37
        /*0002*/ 	.short	(.L_3929 - .L_3928)
.L_3928:
        /*0004*/ 	.word	0x00000082


	//----- nvinfo : EIATTR_KPARAM_INFO
	.align		4
.L_3929:
        /*0008*/ 	.byte	0x04, 0x17
        /*000a*/ 	.short	(.L_3931 - .L_3930)
.L_3930:
        /*000c*/ 	.word	0x00000000
        /*0010*/ 	.short	0x0000
        /*0012*/ 	.short	0x0000
        /*0014*/ 	.byte	0x00, 0xf0, 0xc1, 0x07


	//----- nvinfo : EIATTR_SPARSE_MMA_MASK
	.align		4
.L_3931:
        /*0018*/ 	.byte	0x03, 0x50
        /*001a*/ 	.short	0x0000


	//----- nvinfo : EIATTR_MAXREG_COUNT
	.align		4
        /*001c*/ 	.byte	0x03, 0x1b
        /*001e*/ 	.short	0x00ff


	//----- nvinfo : EIATTR_NUM_BARRIERS
	.align		4
        /*0020*/ 	.byte	0x02, 0x4c
        /*0022*/ 	.byte	0x01
	.zero		1


	//----- nvinfo : EIATTR_MERCURY_ISA_VERSION
	.align		4
        /*0024*/ 	.byte	0x03, 0x5f
        /*0026*/ 	.short	0x0101


	//----- nvinfo : EIATTR_COOP_GROUP_MASK_REGIDS
	.align		4
        /*0028*/ 	.byte	0x04, 0x29
        /*002a*/ 	.short	(.L_3933 - .L_3932)


	//   ....[0]....
.L_3932:
        /*002c*/ 	.word	0xffffffff


	//   ....[1]....
        /*0030*/ 	.word	0xffffffff


	//   ....[2]....
        /*0034*/ 	.word	0xffffffff


	//   ....[3]....
        /*0038*/ 	.word	0xffffffff


	//   ....[4]....
        /*003c*/ 	.word	0xffffffff


	//   ....[5]....
        /*0040*/ 	.word	0xffffffff


	//   ....[6]....
        /*0044*/ 	.word	0xffffffff


	//   ....[7]....
        /*0048*/ 	.word	0xffffffff


	//   ....[8]....
        /*004c*/ 	.word	0xffffffff


	//   ....[9]....
        /*0050*/ 	.word	0xffffffff


	//   ....[10]....
        /*0054*/ 	.word	0xffffffff


	//   ....[11]....
        /*0058*/ 	.word	0xffffffff


	//   ....[12]....
        /*005c*/ 	.word	0xffffffff


	//   ....[13]....
        /*0060*/ 	.word	0xffffffff


	//   ....[14]....
        /*0064*/ 	.word	0xffffffff


	//   ....[15]....
        /*0068*/ 	.word	0xffffffff


	//   ....[16]....
        /*006c*/ 	.word	0xffffffff


	//   ....[17]....
        /*0070*/ 	.word	0xffffffff


	//   ....[18]....
        /*0074*/ 	.word	0xffffffff


	//   ....[19]....
        /*0078*/ 	.word	0xffffffff


	//   ....[20]....
        /*007c*/ 	.word	0xffffffff


	//   ....[21]....
        /*0080*/ 	.word	0xffffffff


	//   ....[22]....
        /*0084*/ 	.word	0xffffffff


	//   ....[23]....
        /*0088*/ 	.word	0xffffffff


	//   ....[24]....
        /*008c*/ 	.word	0xffffffff


	//   ....[25]....
        /*0090*/ 	.word	0xffffffff


	//   ....[26]....
        /*0094*/ 	.word	0xffffffff


	//   ....[27]....
        /*0098*/ 	.word	0xffffffff


	//   ....[28]....
        /*009c*/ 	.word	0xffffffff


	//   ....[29]....
        /*00a0*/ 	.word	0xffffffff


	//   ....[30]....
        /*00a4*/ 	.word	0xffffffff


	//   ....[31]....
        /*00a8*/ 	.word	0xffffffff


	//   ....[32]....
        /*00ac*/ 	.word	0xffffffff


	//   ....[33]....
        /*00b0*/ 	.word	0xffffffff


	//   ....[34]....
        /*00b4*/ 	.word	0xffffffff


	//   ....[35]....
        /*00b8*/ 	.word	0xffffffff


	//   ....[36]....
        /*00bc*/ 	.word	0xffffffff


	//   ....[37]....
        /*00c0*/ 	.word	0xffffffff


	//   ....[38]....
        /*00c4*/ 	.word	0xffffffff


	//   ....[39]....
        /*00c8*/ 	.word	0xffffffff


	//   ....[40]....
        /*00cc*/ 	.word	0xffffffff


	//   ....[41]....
        /*00d0*/ 	.word	0xffffffff


	//   ....[42]....
        /*00d4*/ 	.word	0xffffffff


	//   ....[43]....
        /*00d8*/ 	.word	0xffffffff


	//   ....[44]....
        /*00dc*/ 	.word	0xffffffff


	//   ....[45]....
        /*00e0*/ 	.word	0xffffffff


	//   ....[46]....
        /*00e4*/ 	.word	0xffffffff


	//   ....[47]....
        /*00e8*/ 	.word	0xffffffff


	//   ....[48]....
        /*00ec*/ 	.word	0xffffffff


	//   ....[49]....
        /*00f0*/ 	.word	0xffffffff


	//   ....[50]....
        /*00f4*/ 	.word	0xffffffff


	//   ....[51]....
        /*00f8*/ 	.word	0xffffffff


	//   ....[52]....
        /*00fc*/ 	.word	0xffffffff


	//   ....[53]....
        /*0100*/ 	.word	0xffffffff


	//   ....[54]....
        /*0104*/ 	.word	0xffffffff


	//   ....[55]....
        /*0108*/ 	.word	0xffffffff


	//   ....[56]....
        /*010c*/ 	.word	0xffffffff


	//   ....[57]....
        /*0110*/ 	.word	0xffffffff


	//   ....[58]....
        /*0114*/ 	.word	0xffffffff


	//   ....[59]....
        /*0118*/ 	.word	0xffffffff


	//   ....[60]....
        /*011c*/ 	.word	0xffffffff


	//   ....[61]....
        /*0120*/ 	.word	0xffffffff


	//   ....[62]....
        /*0124*/ 	.word	0xffffffff


	//   ....[63]....
        /*0128*/ 	.word	0xffffffff


	//   ....[64]....
        /*012c*/ 	.word	0xffffffff


	//   ....[65]....
        /*0130*/ 	.word	0xffffffff


	//   ....[66]....
        /*0134*/ 	.word	0xffffffff


	//   ....[67]....
        /*0138*/ 	.word	0xffffffff


	//   ....[68]....
        /*013c*/ 	.word	0xffffffff


	//   ....[69]....
        /*0140*/ 	.word	0xffffffff


	//   ....[70]....
        /*0144*/ 	.word	0xffffffff


	//   ....[71]....
        /*0148*/ 	.word	0xffffffff


	//   ....[72]....
        /*014c*/ 	.word	0xffffffff


	//   ....[73]....
        /*0150*/ 	.word	0xffffffff


	//   ....[74]....
        /*0154*/ 	.word	0xffffffff


	//   ....[75]....
        /*0158*/ 	.word	0xffffffff


	//   ....[76]....
        /*015c*/ 	.word	0xffffffff


	//   ....[77]....
        /*0160*/ 	.word	0xffffffff


	//   ....[78]....
        /*0164*/ 	.word	0xffffffff


	//   ....[79]....
        /*0168*/ 	.word	0xffffffff


	//   ....[80]....
        /*016c*/ 	.word	0xffffffff


	//   ....[81]....
        /*0170*/ 	.word	0xffffffff


	//   ....[82]....
        /*0174*/ 	.word	0xffffffff


	//   ....[83]....
        /*0178*/ 	.word	0xffffffff


	//   ....[84]....
        /*017c*/ 	.word	0xffffffff


	//   ....[85]....
        /*0180*/ 	.word	0xffffffff


	//   ....[86]....
        /*0184*/ 	.word	0xffffffff


	//   ....[87]....
        /*0188*/ 	.word	0xffffffff


	//   ....[88]....
        /*018c*/ 	.word	0xffffffff


	//   ....[89]....
        /*0190*/ 	.word	0xffffffff


	//   ....[90]....
        /*0194*/ 	.word	0xffffffff


	//   ....[91]....
        /*0198*/ 	.word	0xffffffff


	//   ....[92]....
        /*019c*/ 	.word	0xffffffff


	//   ....[93]....
        /*01a0*/ 	.word	0xffffffff


	//   ....[94]....
        /*01a4*/ 	.word	0xffffffff


	//   ....[95]....
        /*01a8*/ 	.word	0xffffffff


	//   ....[96]....
        /*01ac*/ 	.word	0xffffffff


	//----- nvinfo : EIATTR_COOP_GROUP_INSTR_OFFSETS
	.align		4
.L_3933:
        /*01b0*/ 	.byte	0x04, 0x28
        /*01b2*/ 	.short	(.L_3935 - .L_3934)


	//   ....[0]....
.L_3934:
        /*01b4*/ 	.word	0x00000c40


	//   ....[1]....
        /*01b8*/ 	.word	0x00000c90


	//   ....[2]....
        /*01bc*/ 	.word	0x00000dc0


	//   ....[3]....
        /*01c0*/ 	.word	0x000017c0


	//   ....[4]....
        /*01c4*/ 	.word	0x00001990


	//   ....[5]....
        /*01c8*/ 	.word	0x00001d10


	//   ....[6]....
        /*01cc*/ 	.word	0x00001ea0


	//   ....[7]....
        /*01d0*/ 	.word	0x00002510


	//   ....[8]....
        /*01d4*/ 	.word	0x00002ba0


	//   ....[9]....
        /*01d8*/ 	.word	0x00002bd0


	//   ....[10]....
        /*01dc*/ 	.word	0x00002c30


	//   ....[11]....
        /*01e0*/ 	.word	0x00002c40


	//   ....[12]....
        /*01e4*/ 	.word	0x00002cb0


	//   ....[13]....
        /*01e8*/ 	.word	0x00002ce0


	//   ....[14]....
        /*01ec*/ 	.word	0x00002d20


	//   ....[15]....
        /*01f0*/ 	.word	0x00002d30


	//   ....[16]....
        /*01f4*/ 	.word	0x00002dc0


	//   ....[17]....
        /*01f8*/ 	.word	0x00002df0


	//   ....[18]....
        /*01fc*/ 	.word	0x00002e10


	//   ....[19]....
        /*0200*/ 	.word	0x00002e20


	//   ....[20]....
        /*0204*/ 	.word	0x00002eb0


	//   ....[21]....
        /*0208*/ 	.word	0x00002ef0


	//   ....[22]....
        /*020c*/ 	.word	0x00002f00


	//   ....[23]....
        /*0210*/ 	.word	0x00002f10


	//   ....[24]....
        /*0214*/ 	.word	0x00002fb0


	//   ....[25]....
        /*0218*/ 	.word	0x00002ff0


	//   ....[26]....
        /*021c*/ 	.word	0x00003020


	//   ....[27]....
        /*0220*/ 	.word	0x00003040


	//   ....[28]....
        /*0224*/ 	.word	0x00003120


	//   ....[29]....
        /*0228*/ 	.word	0x00003160


	//   ....[30]....
        /*022c*/ 	.word	0x000031a0


	//   ....[31]....
        /*0230*/ 	.word	0x000031e0


	//   ....[32]....
        /*0234*/ 	.word	0x000032d0


	//   ....[33]....
        /*0238*/ 	.word	0x00003310


	//   ....[34]....
        /*023c*/ 	.word	0x00003320


	//   ....[35]....
        /*0240*/ 	.word	0x00003330


	//   ....[36]....
        /*0244*/ 	.word	0x000033c0


	//   ....[37]....
        /*0248*/ 	.word	0x000033f0


	//   ....[38]....
        /*024c*/ 	.word	0x00003570


	//   ....[39]....
        /*0250*/ 	.word	0x000035b0


	//   ....[40]....
        /*0254*/ 	.word	0x00003610


	//   ....[41]....
        /*0258*/ 	.word	0x00003620


	//   ....[42]....
        /*025c*/ 	.word	0x000036f0


	//   ....[43]....
        /*0260*/ 	.word	0x00003710


	//   ....[44]....
        /*0264*/ 	.word	0x00003720


	//   ....[45]....
        /*0268*/ 	.word	0x00003730


	//   ....[46]....
        /*026c*/ 	.word	0x00003800


	//   ....[47]....
        /*0270*/ 	.word	0x00003820


	//   ....[48]....
        /*0274*/ 	.word	0x00003830


	//   ....[49]....
        /*0278*/ 	.word	0x00003840


	//   ....[50]....
        /*027c*/ 	.word	0x00003910


	//   ....[51]....
        /*0280*/ 	.word	0x00003940


	//   ....[52]....
        /*0284*/ 	.word	0x00003950


	//   ....[53]....
        /*0288*/ 	.word	0x00003960


	//   ....[54]....
        /*028c*/ 	.word	0x00003a50


	//   ....[55]....
        /*0290*/ 	.word	0x00003a90


	//   ....[56]....
        /*0294*/ 	.word	0x00003ad0


	//   ....[57]....
        /*0298*/ 	.word	0x00003b10


	//   ....[58]....
        /*029c*/ 	.word	0x00003b50


	//   ....[59]....
        /*02a0*/ 	.word	0x00003b90


	//   ....[60]....
        /*02a4*/ 	.word	0x00003c00


	//   ....[61]....
        /*02a8*/ 	.word	0x00003c40


	//   ....[62]....
        /*02ac*/ 	.word	0x00003c80


	//   ....[63]....
        /*02b0*/ 	.word	0x00003d50


	//   ....[64]....
        /*02b4*/ 	.word	0x00004740


	//   ....[65]....
        /*02b8*/ 	.word	0x00004780


	//   ....[66]....
        /*02bc*/ 	.word	0x000047b0


	//   ....[67]....
        /*02c0*/ 	.word	0x000047c0


	//   ....[68]....
        /*02c4*/ 	.word	0x000047f0


	//   ....[69]....
        /*02c8*/ 	.word	0x00004810


	//   ....[70]....
        /*02cc*/ 	.word	0x00004830


	//   ....[71]....
        /*02d0*/ 	.word	0x00004850


	//   ....[72]....
        /*02d4*/ 	.word	0x00004880


	//   ....[73]....
        /*02d8*/ 	.word	0x000048a0


	//   ....[74]....
        /*02dc*/ 	.word	0x000048c0


	//   ....[75]....
        /*02e0*/ 	.word	0x000048e0


	//   ....[76]....
        /*02e4*/ 	.word	0x00004950


	//   ....[77]....
        /*02e8*/ 	.word	0x00004990


	//   ....[78]....
        /*02ec*/ 	.word	0x000049d0


	//   ....[79]....
        /*02f0*/ 	.word	0x00004a10


	//   ....[80]....
        /*02f4*/ 	.word	0x00004a70


	//   ....[81]....
        /*02f8*/ 	.word	0x00004a90


	//   ....[82]....
        /*02fc*/ 	.word	0x00004ab0


	//   ....[83]....
        /*0300*/ 	.word	0x00004ac0


	//   ....[84]....
        /*0304*/ 	.word	0x00004e90


	//   ....[85]....
        /*0308*/ 	.word	0x00005090


	//   ....[86]....
        /*030c*/ 	.word	0x00005390


	//   ....[87]....
        /*0310*/ 	.word	0x000054c0


	//   ....[88]....
        /*0314*/ 	.word	0x00005510


	//   ....[89]....
        /*0318*/ 	.word	0x00005560


	//   ....[90]....
        /*031c*/ 	.word	0x00005590


	//   ....[91]....
        /*0320*/ 	.word	0x000055b0


	//   ....[92]....
        /*0324*/ 	.word	0x00005680


	//   ....[93]....
        /*0328*/ 	.word	0x000056c0


	//   ....[94]....
        /*032c*/ 	.word	0x00005710


	//   ....[95]....
        /*0330*/ 	.word	0x00005740


	//   ....[96]....
        /*0334*/ 	.word	0x00005760


	//----- nvinfo : EIATTR_VRC_CTA_INIT_COUNT
	.align		4
.L_3935:
        /*0338*/ 	.byte	0x02, 0x4a
	.zero		1
	.zero		1


	//----- nvinfo : EIATTR_EXIT_INSTR_OFFSETS
	.align		4
        /*033c*/ 	.byte	0x04, 0x1c
        /*033e*/ 	.short	(.L_3937 - .L_3936)


	//   ....[0]....
.L_3936:
        /*0340*/ 	.word	0x00005800


	//   ....[1]....
        /*0344*/ 	.word	0x00005a40


	//----- nvinfo : EIATTR_MAX_THREADS
	.align		4
.L_3937:
        /*0348*/ 	.byte	0x04, 0x05
        /*034a*/ 	.short	(.L_3939 - .L_3938)
.L_3938:
        /*034c*/ 	.word	0x00000020
        /*0350*/ 	.word	0x00000001
        /*0354*/ 	.word	0x00000001


	//----- nvinfo : EIATTR_CRS_STACK_SIZE
	.align		4
.L_3939:
        /*0358*/ 	.byte	0x04, 0x1e
        /*035a*/ 	.short	(.L_3941 - .L_3940)
.L_3940:
        /*035c*/ 	.word	0x00000000


	//----- nvinfo : EIATTR_CBANK_PARAM_SIZE
	.align		4
.L_3941:
        /*0360*/ 	.byte	0x03, 0x19
        /*0362*/ 	.short	0x01f0


	//----- nvinfo : EIATTR_PARAM_CBANK
	.align		4
        /*0364*/ 	.byte	0x04, 0x0a
        /*0366*/ 	.short	(.L_3943 - .L_3942)
	.align		4
.L_3942:
        /*0368*/ 	.word	index@(.nv.constant0._Z25selective_scan_bwd_kernelI32Selective_Scan_bwd_kernel_traitsILi32ELi4ELb1ELb0ELb1ELb1ELb1EN3c108BFloat16ENS1_7complexIfEEEEv12SSMParamsBwd)
        /*036c*/ 	.short	0x0380
        /*036e*/ 	.short	0x01f0


	//----- nvinfo : EIATTR_SW_WAR
	.align		4
.L_3943:
        /*0370*/ 	.byte	0x04, 0x36
        /*0372*/ 	.short	(.L_3945 - .L_3944)
.L_3944:
        /*0374*/ 	.word	0x00000008
.L_3945:


//--------------------- .nv.info._Z25selective_scan_bwd_kernelI32Selective_Scan_bwd_kernel_traitsILi32ELi4ELb1ELb1ELb0ELb0ELb0EN3c108BFloat16ENS1_7complexIfEEEEv12SSMParamsBwd --------------------------
	.section	.nv.info._Z25selective_scan_bwd_kernelI32Selective_Scan_bwd_kernel_traitsILi32ELi4ELb1ELb1ELb0ELb0ELb0EN3c108BFloat16ENS1_7complexIfEEEEv12SSMParamsBwd,"",@"SHT_CUDA_INFO"
	.sectionflags	@""
	.align	4


	//----- nvinfo : EIATTR_CUDA_API_VERSION
	.align		4
        /*0000*/ 	.byte	0x04, 0x37
        /*0002*/ 	.short	(.L_3947 - .L_3946)
.L_3946:
        /*0004*/ 	.word	0x00000082


	//----- nvinfo : EIATTR_KPARAM_INFO
	.align		4
.L_3947:
        /*0008*/ 	.byte	0x04, 0x17
        /*000a*/ 	.short	(.L_3949 - .L_3948)
.L_3948:
        /*000c*/ 	.word	0x00000000
        /*0010*/ 	.short	0x0000
        /*0012*/ 	.short	0x0000
        /*0014*/ 	.byte	0x00, 0xf0, 0xc1, 0x07


	//----- nvinfo : EIATTR_SPARSE_MMA_MASK
	.align		4
.L_3949:
        /*0018*/ 	.byte	0x03, 0x50
        /*001a*/ 	.short	0x0000


	//----- nvinfo : EIATTR_MAXREG_COUNT
	.align		4
        /*001c*/ 	.byte	0x03, 0x1b
        /*001e*/ 	.short	0x00ff


	//----- nvinfo : EIATTR_NUM_BARRIERS
	.align		4
        /*0020*/ 	.byte	0x02, 0x4c
        /*0022*/ 	.byte	0x01
	.zero		1


	//----- nvinfo : EIATTR_MERCURY_ISA_VERSION
	.align		4
        /*0024*/ 	.byte	0x03, 0x5f
        /*0026*/ 	.short	0x0101


	//----- nvinfo : EIATTR_COOP_GROUP_MASK_REGIDS
	.align		4
        /*0028*/ 	.byte	0x04, 0x29
        /*002a*/ 	.short	(.L_3951 - .L_3950)


	//   ....[0]....
.L_3950:
        /*002c*/ 	.word	0xffffffff


	//   ....[1]....
        /*0030*/ 	.word	0xffffffff


	//   ....[2]....
        /*0034*/ 	.word	0xffffffff


	//   ....[3]....
        /*0038*/ 	.word	0xffffffff


	//   ....[4]....
        /*003c*/ 	.word	0xffffffff


	//   ....[5]....
        /*0040*/ 	.word	0xffffffff


	//   ....[6]....
        /*0044*/ 	.word	0xffffffff


	//   ....[7]....
        /*0048*/ 	.word	0xffffffff


	//   ....[8]....
        /*004c*/ 	.word	0xffffffff


	//   ....[9]....
        /*0050*/ 	.word	0xffffffff


	//   ....[10]....
        /*0054*/ 	.word	0xffffffff


	//   ....[11]....
        /*0058*/ 	.word	0xffffffff


	//   ....[12]....
        /*005c*/ 	.word	0xffffffff


	//   ....[13]....
        /*0060*/ 	.word	0xffffffff


	//   ....[14]....
        /*0064*/ 	.word	0xffffffff


	//   ....[15]....
        /*0068*/ 	.word	0xffffffff


	//   ....[16]....
        /*006c*/ 	.word	0xffffffff


	//   ....[17]....
        /*0070*/ 	.word	0xffffffff


	//   ....[18]....
        /*0074*/ 	.word	0xffffffff


	//   ....[19]....
        /*0078*/ 	.word	0xffffffff


	//   ....[20]....
        /*007c*/ 	.word	0xffffffff


	//   ....[21]....
        /*0080*/ 	.word	0xffffffff


	//   ....[22]....
        /*0084*/ 	.word	0xffffffff


	//   ....[23]....
        /*0088*/ 	.word	0xffffffff


	//   ....[24]....
        /*008c*/ 	.word	0xffffffff


	//   ....[25]....
        /*0090*/ 	.word	0xffffffff


	//   ....[26]....
        /*0094*/ 	.word	0xffffffff


	//   ....[27]....
        /*0098*/ 	.word	0xffffffff


	//   ....[28]....
        /*009c*/ 	.word	0xffffffff


	//   ....[29]....
        /*00a0*/ 	.word	0xffffffff


	//   ....[30]....
        /*00a4*/ 	.word	0xffffffff


	//   ....[31]....
        /*00a8*/ 	.word	0xffffffff


	//   ....[32]....
        /*00ac*/ 	.word	0xffffffff


	//   ....[33]....
        /*00b0*/ 	.word	0xffffffff


	//   ....[34]....
        /*00b4*/ 	.word	0xffffffff


	//   ....[35]....
        /*00b8*/ 	.word	0xffffffff


	//   ....[36]....
        /*00bc*/ 	.word	0xffffffff


	//   ....[37]....
        /*00c0*/ 	.word	0xffffffff


	//   ....[38]....
        /*00c4*/ 	.word	0xffffffff


	//   ....[39]....
        /*00c8*/ 	.word	0xffffffff


	//   ....[40]....
        /*00cc*/ 	.word	0xffffffff


	//   ....[41]....
        /*00d0*/ 	.word	0xffffffff


	//   ....[42]....
        /*00d4*/ 	.word	0xffffffff


	//   ....[43]....
        /*00d8*/ 	.word	0xffffffff


	//   ....[44]....
        /*00dc*/ 	.word	0xffffffff


	//   ....[45]....
        /*00e0*/ 	.word	0xffffffff


	//   ....[46]....
        /*00e4*/ 	.word	0xffffffff


	//   ....[47]....
        /*00e8*/ 	.word	0xffffffff


	//   ....[48]....
        /*00ec*/ 	.word	0xffffffff


	//   ....[49]....
        /*00f0*/ 	.word	0xffffffff


	//   ....[50]....
        /*00f4*/ 	.word	0xffffffff


	//   ....[51]....
        /*00f8*/ 	.word	0xffffffff


	//   ....[52]....
        /*00fc*/ 	.word	0xffffffff


	//   ....[53]....
        /*0100*/ 	.word	0xffffffff


	//   ....[54]....
        /*0104*/ 	.word	0xffffffff


	//   ....[55]....
        /*0108*/ 	.word	0xffffffff


	//   ....[56]....
        /*010c*/ 	.word	0xffffffff


	//   ....[57]....
        /*0110*/ 	.word	0xffffffff


	//   ....[58]....
        /*0114*/ 	.word	0xffffffff


	//   ....[59]....
        /*0118*/ 	.word	0xffffffff


	//   ....[60]....
        /*011c*/ 	.word	0xffffffff


	//   ....[61]....
        /*0120*/ 	.word	0xffffffff


	//   ....[62]....
        /*0124*/ 	.word	0xffffffff


	//   ....[63]....
        /*0128*/ 	.word	0xffffffff


	//   ....[64]....
        /*012c*/ 	.word	0xffffffff


	//   ....[65]....
        /*0130*/ 	.word	0xffffffff


	//   ....[66]....
        /*0134*/ 	.word	0xffffffff


	//   ....[67]....
        /*0138*/ 	.word	0xffffffff


	//   ....[68]....
        /*013c*/ 	.word	0xffffffff


	//   ....[69]....
        /*0140*/ 	.word	0xffffffff


	//   ....[70]....
        /*0144*/ 	.word	0xffffffff


	//   ....[71]....
        /*0148*/ 	.word	0xffffffff


	//   ....[72]....
        /*014c*/ 	.word	0xffffffff


	//   ....[73]....
        /*0150*/ 	.word	0xffffffff


	//   ....[74]....
        /*0154*/ 	.word	0xffffffff


	//   ....[75]....
        /*0158*/ 	.word	0xffffffff


	//   ....[76]....
        /*015c*/ 	.word	0xffffffff


	//   ....[77]....
        /*0160*/ 	.word	0xffffffff


	//   ....[78]....
        /*0164*/ 	.word	0xffffffff


	//   ....[79]....
        /*0168*/ 	.word	0xffffffff


	//   ....[80]....
        /*016c*/ 	.word	0xffffffff


	//   ....[81]....
        /*0170*/ 	.word	0xffffffff


	//   ....[82]....
        /*0174*/ 	.word	0xffffffff


	//   ....[83]....
        /*0178*/ 	.word	0xffffffff


	//   ....[84]....
        /*017c*/ 	.word	0xffffffff


	//   ....[85]....
        /*0180*/ 	.word	0xffffffff


	//   ....[86]....
        /*0184*/ 	.word	0xffffffff


	//   ....[87]....
        /*0188*/ 	.word	0xffffffff


	//   ....[88]....
        /*018c*/ 	.word	0xffffffff


	//   ....[89]....
        /*0190*/ 	.word	0xffffffff


	//   ....[90]....
        /*0194*/ 	.word	0xffffffff


	//   ....[91]....
        /*0198*/ 	.word	0xffffffff


	//----- nvinfo : EIATTR_COOP_GROUP_INSTR_OFFSETS
	.align		4
.L_3951:
        /*019c*/ 	.byte	0x04, 0x28
        /*019e*/ 	.short	(.L_3953 - .L_3952)


	//   ....[0]....
.L_3952:
        /*01a0*/ 	.word	0x00000be0


	//   ....[1]....
        /*01a4*/ 	.word	0x00000c30


	//   ....[2]....
        /*01a8*/ 	.word	0x00000d40


	//   ....[3]....
        /*01ac*/ 	.word	0x00001240


	//   ....[4]....
        /*01b0*/ 	.word	0x00001a30


	//   ....[5]....
        /*01b4*/ 	.word	0x00001a60


	//   ....[6]....
        /*01b8*/ 	.word	0x00001ab0


	//   ....[7]....
        /*01bc*/ 	.word	0x00001ac0


	//   ....[8]....
        /*01c0*/ 	.word	0x00001b30


	//   ....[9]....
        /*01c4*/ 	.word	0x00001b60


	//   ....[10]....
        /*01c8*/ 	.word	0x00001ba0


	//   ....[11]....
        /*01cc*/ 	.word	0x00001bb0


	//   ....[12]....
        /*01d0*/ 	.word	0x00001c40


	//   ....[13]....
        /*01d4*/ 	.word	0x00001c70


	//   ....[14]....
        /*01d8*/ 	.word	0x00001c90


	//   ....[15]....
        /*01dc*/ 	.word	0x00001ca0


	//   ....[16]....
        /*01e0*/ 	.word	0x00001d40


	//   ....[17]....
        /*01e4*/ 	.word	0x00001d70


	//   ....[18]....
        /*01e8*/ 	.word	0x00001d80


	//   ....[19]....
        /*01ec*/ 	.word	0x00001d90


	//   ....[20]....
        /*01f0*/ 	.word	0x00001ea0


	//   ....[21]....
        /*01f4*/ 	.word	0x00001ee0


	//   ....[22]....
        /*01f8*/ 	.word	0x00001f20


	//   ....[23]....
        /*01fc*/ 	.word	0x00001f60


	//   ....[24]....
        /*0200*/ 	.word	0x000020c0


	//   ....[25]....
        /*0204*/ 	.word	0x00002120


	//   ....[26]....
        /*0208*/ 	.word	0x00002160


	//   ....[27]....
        /*020c*/ 	.word	0x00002180


	//   ....[28]....
        /*0210*/ 	.word	0x00002190


	//   ....[29]....
        /*0214*/ 	.word	0x000021a0


	//   ....[30]....
        /*0218*/ 	.word	0x000021b0


	//   ....[31]....
        /*021c*/ 	.word	0x000021c0


	//   ....[32]....
        /*0220*/ 	.word	0x000021d0


	//   ....[33]....
        /*0224*/ 	.word	0x000021e0


	//   ....[34]....
        /*0228*/ 	.word	0x000022d0


	//   ....[35]....
        /*022c*/ 	.word	0x000022e0


	//   ....[36]....
        /*0230*/ 	.word	0x000022f0


	//   ....[37]....
        /*0234*/ 	.word	0x00002300


	//   ....[38]....
        /*0238*/ 	.word	0x000023d0


	//   ....[39]....
        /*023c*/ 	.word	0x000023f0


	//   ....[40]....
        /*0240*/ 	.word	0x00002400


	//   ....[41]....
        /*0244*/ 	.word	0x00002410


	//   ....[42]....
        /*0248*/ 	.word	0x000024e0


	//   ....[43]....
        /*024c*/ 	.word	0x00002500


	//   ....[44]....
        /*0250*/ 	.word	0x00002510


	//   ....[45]....
        /*0254*/ 	.word	0x00002520


	//   ....[46]....
        /*0258*/ 	.word	0x000025f0


	//   ....[47]....
        /*025c*/ 	.word	0x00002610


	//   ....[48]....
        /*0260*/ 	.word	0x00002620


	//   ....[49]....
        /*0264*/ 	.word	0x00002630


	//   ....[50]....
        /*0268*/ 	.word	0x00002700


	//   ....[51]....
        /*026c*/ 	.word	0x00002740


	//   ....[52]....
        /*0270*/ 	.word	0x00002780


	//   ....[53]....
        /*0274*/ 	.word	0x000027a0


	//   ....[54]....
        /*0278*/ 	.word	0x000027d0


	//   ....[55]....
        /*027c*/ 	.word	0x00002810


	//   ....[56]....
        /*0280*/ 	.word	0x00002840


	//   ....[57]....
        /*0284*/ 	.word	0x00002880


	//   ....[58]....
        /*0288*/ 	.word	0x000028b0


	//   ....[59]....
        /*028c*/ 	.word	0x000028f0


	//   ....[60]....
        /*0290*/ 	.word	0x000033b0


	//   ....[61]....
        /*0294*/ 	.word	0x000033f0


	//   ....[62]....
        /*0298*/ 	.word	0x00003400


	//   ....[63]....
        /*029c*/ 	.word	0x00003410


	//   ....[64]....
        /*02a0*/ 	.word	0x00003440


	//   ....[65]....
        /*02a4*/ 	.word	0x00003460


	//   ....[66]....
        /*02a8*/ 	.word	0x00003480


	//   ....[67]....
        /*02ac*/ 	.word	0x000034a0


	//   ....[68]....
        /*02b0*/ 	.word	0x000034d0


	//   ....[69]....
        /*02b4*/ 	.word	0x000034f0


	//   ....[70]....
        /*02b8*/ 	.word	0x00003510


	//   ....[71]....
        /*02bc*/ 	.word	0x00003530


	//   ....[72]....
        /*02c0*/ 	.word	0x000035b0


	//   ....[73]....
        /*02c4*/ 	.word	0x000035f0


	//   ....[74]....
        /*02c8*/ 	.word	0x00003630


	//   ....[75]....
        /*02cc*/ 	.word	0x00003670


	//   ....[76]....
        /*02d0*/ 	.word	0x00003750


	//   ....[77]....
        /*02d4*/ 	.word	0x00003770


	//   ....[78]....
        /*02d8*/ 	.word	0x00003790


	//   ....[79]....
        /*02dc*/ 	.word	0x000037a0


	//   ....[80]....
        /*02e0*/ 	.word	0x00003ca0


	//   ....[81]....
        /*02e4*/ 	.word	0x00003e30


	//   ....[82]....
        /*02e8*/ 	.word	0x00003f40


	//   ....[83]....
        /*02ec*/ 	.word	0x00003f90


	//   ....[84]....
        /*02f0*/ 	.word	0x00003fe0


	//   ....[85]....
        /*02f4*/ 	.word	0x00004010


	//   ....[86]....
        /*02f8*/ 	.word	0x00004030


	//   ....[87]....
        /*02fc*/ 	.word	0x00004100


	//   ....[88]....
        /*0300*/ 	.word	0x00004140


	//   ....[89]....
        /*0304*/ 	.word	0x00004190


	//   ....[90]....
        /*0308*/ 	.word	0x000041c0


	//   ....[91]....
        /*030c*/ 	.word	0x000041e0


	//----- nvinfo : EIATTR_VRC_CTA_INIT_COUNT
	.align		4
.L_3953:
        /*0310*/ 	.byte	0x02, 0x4a
	.zero		1
	.zero		1


	//----- nvinfo : EIATTR_EXIT_INSTR_OFFSETS
	.align		4
        /*0314*/ 	.byte	0x04, 0x1c
        /*0316*/ 	.short	(.L_3955 - .L_3954)


	//   ....[0]....
.L_3954:
        /*0318*/ 	.word	0x00004280


	//   ....[1]....
        /*031c*/ 	.word	0x00004500


	//----- nvinfo : EIATTR_MAX_THREADS
	.align		4
.L_3955:
        /*0320*/ 	.byte	0x04, 0x05
        /*0322*/ 	.short	(.L_3957 - .L_3956)
.L_3956:
        /*0324*/ 	.word	0x00000020
        /*0328*/ 	.word	0x00000001
        /*032c*/ 	.word	0x00000001


	//----- nvinfo : EIATTR_CRS_STACK_SIZE
	.align		4
.L_3957:
        /*0330*/ 	.byte	0x04, 0x1e
        /*0332*/ 	.short	(.L_3959 - .L_3958)
.L_3958:
        /*0334*/ 	.word	0x00000000


	//----- nvinfo : EIATTR_CBANK_PARAM_SIZE
	.align		4
.L_3959:
        /*0338*/ 	.byte	0x03, 0x19
        /*033a*/ 	.short	0x01f0


	//----- nvinfo : EIATTR_PARAM_CBANK
	.align		4
        /*033c*/ 	.byte	0x04, 0x0a
        /*033e*/ 	.short	(.L_3961 - .L_3960)
	.align		4
.L_3960:
        /*0340*/ 	.word	index@(.nv.constant0._Z25selective_scan_bwd_kernelI32Selective_Scan_bwd_kernel_traitsILi32ELi4ELb1ELb1ELb0ELb0ELb0EN3c108BFloat16ENS1_7complexIfEEEEv12SSMParamsBwd)
        /*0344*/ 	.short	0x0380
        /*0346*/ 	.short	0x01f0


	//----- nvinfo : EIATTR_SW_WAR
	.align		4
.L_3961:
        /*0348*/ 	.byte	0x04, 0x36
        /*034a*/ 	.short	(.L_3963 - .L_3962)
.L_3962:
        /*034c*/ 	.word	0x00000008
.L_3963:


//--------------------- .nv.info._Z25selective_scan_bwd_kernelI32Selective_Scan_bwd_kernel_traitsILi32ELi4ELb1ELb1ELb0ELb0ELb1EN3c108BFloat16ENS1_7complexIfEEEEv12SSMParamsBwd --------------------------
	.section	.nv.info._Z25selective_scan_bwd_kernelI32Selective_Scan_bwd_kernel_traitsILi32ELi4ELb1ELb1ELb0ELb0ELb1EN3c108BFloat16ENS1_7complexIfEEEEv12SSMParamsBwd,"",@"SHT_CUDA_INFO"
	.sectionflags	@""
	.align	4


	//----- nvinfo : EIATTR_CUDA_API_VERSION
	.align		4
        /*0000*/ 	.byte	0x04, 0x37
        /*0002*/ 	.short	(.L_3965 - .L_3964)
.L_3964:
        /*0004*/ 	.word	0x00000082


	//----- nvinfo : EIATTR_KPARAM_INFO
	.align		4
.L_3965:
        /*0008*/ 	.byte	0x04, 0x17
        /*000a*/ 	.short	(.L_3967 - .L_3966)
.L_3966:
        /*000c*/ 	.word	0x00000000
        /*0010*/ 	.short	0x0000
        /*0012*/ 	.short	0x0000
        /*0014*/ 	.byte	0x00, 0xf0, 0xc1, 0x07


	//----- nvinfo : EIATTR_SPARSE_MMA_MASK
	.align		4
.L_3967:
        /*0018*/ 	.byte	0x03, 0x50
        /*001a*/ 	.short	0x0000


	//----- nvinfo : EIATTR_MAXREG_COUNT
	.align		4
        /*001c*/ 	.byte	0x03, 0x1b
        /*001e*/ 	.short	0x00ff


	//----- nvinfo : EIATTR_NUM_BARRIERS
	.align		4
        /*0020*/ 	.byte	0x02, 0x4c
        /*0022*/ 	.byte	0x01
	.zero		1


	//----- nvinfo : EIATTR_MERCURY_ISA_VERSION
	.align		4
        /*0024*/ 	.byte	0x03, 0x5f
        /*0026*/ 	.short	0x0101


	//----- nvinfo : EIATTR_COOP_GROUP_MASK_REGIDS
	.align		4
        /*0028*/ 	.byte	0x04, 0x29
        /*002a*/ 	.short	(.L_3969 - .L_3968)


	//   ....[0]....
.L_3968:
        /*002c*/ 	.word	0xffffffff


	//   ....[1]....
        /*0030*/ 	.word	0xffffffff


	//   ....[2]....
        /*0034*/ 	.word	0xffffffff


	//   ....[3]....
        /*0038*/ 	.word	0xffffffff


	//   ....[4]....
        /*003c*/ 	.word	0xffffffff


	//   ....[5]....
        /*0040*/ 	.word	0xffffffff


	//   ....[6]....
        /*0044*/ 	.word	0xffffffff


	//   ....[7]....
        /*0048*/ 	.word	0xffffffff


	//   ....[8]....
        /*004c*/ 	.word	0xffffffff


	//   ....[9]....
        /*0050*/ 	.word	0xffffffff


	//   ....[10]....
        /*0054*/ 	.word	0xffffffff


	//   ....[11]....
        /*0058*/ 	.word	0xffffffff


	//   ....[12]....
        /*005c*/ 	.word	0xffffffff


	//   ....[13]....
        /*0060*/ 	.word	0xffffffff


	//   ....[14]....
        /*0064*/ 	.word	0xffffffff


	//   ....[15]....
        /*0068*/ 	.word	0xffffffff


	//   ....[16]....
        /*006c*/ 	.word	0xffffffff


	//   ....[17]....
        /*0070*/ 	.word	0xffffffff


	//   ....[18]....
        /*0074*/ 	.word	0xffffffff


	//   ....[19]....
        /*0078*/ 	.word	0xffffffff


	//   ....[20]....
        /*007c*/ 	.word	0xffffffff


	//   ....[21]....
        /*0080*/ 	.word	0xffffffff


	//   ....[22]....
        /*0084*/ 	.word	0xffffffff


	//   ....[23]....
        /*0088*/ 	.word	0xffffffff


	//   ....[24]....
        /*008c*/ 	.word	0xffffffff


	//   ....[25]....
        /*0090*/ 	.word	0xffffffff


	//   ....[26]....
        /*0094*/ 	.word	0xffffffff


	//   ....[27]....
        /*0098*/ 	.word	0xffffffff


	//   ....[28]....
        /*009c*/ 	.word	0xffffffff


	//   ....[29]....
        /*00a0*/ 	.word	0xffffffff


	//   ....[30]....
        /*00a4*/ 	.word	0xffffffff


	//   ....[31]....
        /*00a8*/ 	.word	0xffffffff


	//   ....[32]....
        /*00ac*/ 	.word	0xffffffff


	//   ....[33]....
        /*00b0*/ 	.word	0xffffffff


	//   ....[34]....
        /*00b4*/ 	.word	0xffffffff


	//   ....[35]....
        /*00b8*/ 	.word	0xffffffff


	//   ....[36]....
        /*00bc*/ 	.word	0xffffffff


	//   ....[37]....
        /*00c0*/ 	.word	0xffffffff


	//   ....[38]....
        /*00c4*/ 	.word	0xffffffff


	//   ....[39]....
        /*00c8*/ 	.word	0xffffffff


	//   ....[40]....
        /*00cc*/ 	.word	0xffffffff


	//   ....[41]....
        /*00d0*/ 	.word	0xffffffff


	//   ....[42]....
        /*00d4*/ 	.word	0xffffffff


	//   ....[43]....
        /*00d8*/ 	.word	0xffffffff


	//   ....[44]....
        /*00dc*/ 	.word	0xffffffff


	//   ....[45]....
        /*00e0*/ 	.word	0xffffffff


	//   ....[46]....
        /*00e4*/ 	.word	0xffffffff


	//   ....[47]....
        /*00e8*/ 	.word	0xffffffff


	//   ....[48]....
        /*00ec*/ 	.word	0xffffffff


	//   ....[49]....
        /*00f0*/ 	.word	0xffffffff


	//   ....[50]....
        /*00f4*/ 	.word	0xffffffff


	//   ....[51]....
        /*00f8*/ 	.word	0xffffffff


	//   ....[52]....
        /*00fc*/ 	.word	0xffffffff


	//   ....[53]....
        /*0100*/ 	.word	0xffffffff


	//   ....[54]....
        /*0104*/ 	.word	0xffffffff


	//   ....[55]....
        /*0108*/ 	.word	0xffffffff


	//   ....[56]....
        /*010c*/ 	.word	0xffffffff


	//   ....[57]....
        /*0110*/ 	.word	0xffffffff


	//   ....[58]....
        /*0114*/ 	.word	0xffffffff


	//   ....[59]....
        /*0118*/ 	.word	0xffffffff


	//   ....[60]....
        /*011c*/ 	.word	0xffffffff


	//   ....[61]....
        /*0120*/ 	.word	0xffffffff


	//   ....[62]....
        /*0124*/ 	.word	0xffffffff


	//   ....[63]....
        /*0128*/ 	.word	0xffffffff


	//   ....[64]....
        /*012c*/ 	.word	0xffffffff


	//   ....[65]....
        /*0130*/ 	.word	0xffffffff


	//   ....[66]....
        /*0134*/ 	.word	0xffffffff


	//   ....[67]....
        /*0138*/ 	.word	0xffffffff


	//   ....[68]....
        /*013c*/ 	.word	0xffffffff


	//   ....[69]....
        /*0140*/ 	.word	0xffffffff


	//   ....[70]....
        /*0144*/ 	.word	0xffffffff


	//   ....[71]....
        /*0148*/ 	.word	0xffffffff


	//   ....[72]....
        /*014c*/ 	.word	0xffffffff


	//   ....[73]....
        /*0150*/ 	.word	0xffffffff


	//   ....[74]....
        /*0154*/ 	.word	0xffffffff


	//   ....[75]....
        /*0158*/ 	.word	0xffffffff


	//   ....[76]....
        /*015c*/ 	.word	0xffffffff


	//   ....[77]....
        /*0160*/ 	.word	0xffffffff


	//   ....[78]....
        /*0164*/ 	.word	0xffffffff


	//   ....[79]....
        /*0168*/ 	.word	0xffffffff


	//   ....[80]....
        /*016c*/ 	.word	0xffffffff


	//   ....[81]....
        /*0170*/ 	.word	0xffffffff


	//   ....[82]....
        /*0174*/ 	.word	0xffffffff


	//   ....[83]....
        /*0178*/ 	.word	0xffffffff


	//   ....[84]....
        /*017c*/ 	.word	0xffffffff


	//   ....[85]....
        /*0180*/ 	.word	0xffffffff


	//   ....[86]....
        /*0184*/ 	.word	0xffffffff


	//   ....[87]....
        /*0188*/ 	.word	0xffffffff


	//   ....[88]....
        /*018c*/ 	.word	0xffffffff


	//   ....[89]....
        /*0190*/ 	.word	0xffffffff


	//   ....[90]....
        /*0194*/ 	.word	0xffffffff


	//   ....[91]....
        /*0198*/ 	.word	0xffffffff


	//   ....[92]....
        /*019c*/ 	.word	0xffffffff


	//   ....[93]....
        /*01a0*/ 	.word	0xffffffff


	//   ....[94]....
        /*01a4*/ 	.word	0xffffffff


	//   ....[95]....
        /*01a8*/ 	.word	0xffffffff


	//----- nvinfo : EIATTR_COOP_GROUP_INSTR_OFFSETS
	.align		4
.L_3969:
        /*01ac*/ 	.byte	0x04, 0x28
        /*01ae*/ 	.short	(.L_3971 - .L_3970)


	//   ....[0]....
.L_3970:
        /*01b0*/ 	.word	0x00000c70


	//   ....[1]....
        /*01b4*/ 	.word	0x00000cc0


	//   ....[2]....
        /*01b8*/ 	.word	0x00000db0


	//   ....[3]....
        /*01bc*/ 	.word	0x00000e70


	//   ....[4]....
        /*01c0*/ 	.word	0x000010b0


	//   ....[5]....
        /*01c4*/ 	.word	0x000013e0


	//   ....[6]....
        /*01c8*/ 	.word	0x000015b0


	//   ....[7]....
        /*01cc*/ 	.word	0x00001b00


	//   ....[8]....
        /*01d0*/ 	.word	0x00002300


	//   ....[9]....
        /*01d4*/ 	.word	0x00002330


	//   ....[10]....
        /*01d8*/ 	.word	0x00002390


	//   ....[11]....
        /*01dc*/ 	.word	0x000023b0


	//   ....[12]....
        /*01e0*/ 	.word	0x00002430


	//   ....[13]....
        /*01e4*/ 	.word	0x00002460


	//   ....[14]....
        /*01e8*/ 	.word	0x000024a0


	//   ....[15]....
        /*01ec*/ 	.word	0x000024b0


	//   ....[16]....
        /*01f0*/ 	.word	0x00002540


	//   ....[17]....
        /*01f4*/ 	.word	0x00002580


	//   ....[18]....
        /*01f8*/ 	.word	0x00002590


	//   ....[19]....
        /*01fc*/ 	.word	0x000025a0


	//   ....[20]....
        /*0200*/ 	.word	0x00002640


	//   ....[21]....
        /*0204*/ 	.word	0x00002670


	//   ....[22]....
        /*0208*/ 	.word	0x00002680


	//   ....[23]....
        /*020c*/ 	.word	0x00002690


	//   ....[24]....
        /*0210*/ 	.word	0x00002760


	//   ....[25]....
        /*0214*/ 	.word	0x000027a0


	//   ....[26]....
        /*0218*/ 	.word	0x000027e0


	//   ....[27]....
        /*021c*/ 	.word	0x00002820


	//   ....[28]....
        /*0220*/ 	.word	0x000029d0


	//   ....[29]....
        /*0224*/ 	.word	0x00002a10


	//   ....[30]....
        /*0228*/ 	.word	0x00002a30


	//   ....[31]....
        /*022c*/ 	.word	0x00002a40


	//   ....[32]....
        /*0230*/ 	.word	0x00002a50


	//   ....[33]....
        /*0234*/ 	.word	0x00002a60


	//   ....[34]....
        /*0238*/ 	.word	0x00002a70


	//   ....[35]....
        /*023c*/ 	.word	0x00002a80


	//   ....[36]....
        /*0240*/ 	.word	0x00002a90


	//   ....[37]....
        /*0244*/ 	.word	0x00002aa0


	//   ....[38]....
        /*0248*/ 	.word	0x00002b90


	//   ....[39]....
        /*024c*/ 	.word	0x00002ba0


	//   ....[40]....
        /*0250*/ 	.word	0x00002bb0


	//   ....[41]....
        /*0254*/ 	.word	0x00002bc0


	//   ....[42]....
        /*0258*/ 	.word	0x00002c90


	//   ....[43]....
        /*025c*/ 	.word	0x00002cb0


	//   ....[44]....
        /*0260*/ 	.word	0x00002cc0


	//   ....[45]....
        /*0264*/ 	.word	0x00002cd0


	//   ....[46]....
        /*0268*/ 	.word	0x00002da0


	//   ....[47]....
        /*026c*/ 	.word	0x00002dc0


	//   ....[48]....
        /*0270*/ 	.word	0x00002dd0


	//   ....[49]....
        /*0274*/ 	.word	0x00002de0


	//   ....[50]....
        /*0278*/ 	.word	0x00002eb0


	//   ....[51]....
        /*027c*/ 	.word	0x00002ed0


	//   ....[52]....
        /*0280*/ 	.word	0x00002ee0


	//   ....[53]....
        /*0284*/ 	.word	0x00002ef0


	//   ....[54]....
        /*0288*/ 	.word	0x00002fc0


	//   ....[55]....
        /*028c*/ 	.word	0x00003000


	//   ....[56]....
        /*0290*/ 	.word	0x00003040


	//   ....[57]....
        /*0294*/ 	.word	0x00003060


	//   ....[58]....
        /*0298*/ 	.word	0x00003090


	//   ....[59]....
        /*029c*/ 	.word	0x000030d0


	//   ....[60]....
        /*02a0*/ 	.word	0x00003100


	//   ....[61]....
        /*02a4*/ 	.word	0x00003140


	//   ....[62]....
        /*02a8*/ 	.word	0x00003170


	//   ....[63]....
        /*02ac*/ 	.word	0x000031b0


	//   ....[64]....
        /*02b0*/ 	.word	0x00003c70


	//   ....[65]....
        /*02b4*/ 	.word	0x00003cb0


	//   ....[66]....
        /*02b8*/ 	.word	0x00003cc0


	//   ....[67]....
        /*02bc*/ 	.word	0x00003cd0


	//   ....[68]....
        /*02c0*/ 	.word	0x00003d00


	//   ....[69]....
        /*02c4*/ 	.word	0x00003d20


	//   ....[70]....
        /*02c8*/ 	.word	0x00003d40


	//   ....[71]....
        /*02cc*/ 	.word	0x00003d60


	//   ....[72]....
        /*02d0*/ 	.word	0x00003d90


	//   ....[73]....
        /*02d4*/ 	.word	0x00003db0


	//   ....[74]....
        /*02d8*/ 	.word	0x00003dd0


	//   ....[75]....
        /*02dc*/ 	.word	0x00003df0


	//   ....[76]....
        /*02e0*/ 	.word	0x00003e30


	//   ....[77]....
        /*02e4*/ 	.word	0x00003e60


	//   ....[78]....
        /*02e8*/ 	.word	0x00003e90


	//   ....[79]....
        /*02ec*/ 	.word	0x00003ed0


	//   ....[80]....
        /*02f0*/ 	.word	0x00004020


	//   ....[81]....
        /*02f4*/ 	.word	0x00004040


	//   ....[82]....
        /*02f8*/ 	.word	0x00004050


	//   ....[83]....
        /*02fc*/ 	.word	0x00004060


	//   ....[84]....
        /*0300*/ 	.word	0x00004520


	//   ....[85]....
        /*0304*/ 	.word	0x000046e0


	//   ....[86]....
        /*0308*/ 	.word	0x00004800


	//   ....[87]....
        /*030c*/ 	.word	0x00004850


	//   ....[88]....
        /*0310*/ 	.word	0x000048a0


	//   ....[89]....
        /*0314*/ 	.word	0x000048d0


	//   ....[90]....
        /*0318*/ 	.word	0x000048f0


	//   ....[91]....
        /*031c*/ 	.word	0x000049c0


	//   ....[92]....
        /*0320*/ 	.word	0x00004a00


	//   ....[93]....
        /*0324*/ 	.word	0x00004a50


	//   ....[94]....
        /*0328*/ 	.word	0x00004a80


	//   ....[95]....
        /*032c*/ 	.word	0x00004aa0


	//----- nvinfo : EIATTR_VRC_CTA_INIT_COUNT
	.align		4
.L_3971:
        /*0330*/ 	.byte	0x02, 0x4a
	.zero		1
	.zero		1


	//----- nvinfo : EIATTR_EXIT_INSTR_OFFSETS
	.align		4
        /*0334*/ 	.byte	0x04, 0x1c
        /*0336*/ 	.short	(.L_3973 - .L_3972)


	//   ....[0]....
.L_3972:
        /*0338*/ 	.word	0x00004b40


	//   ....[1]....
        /*033c*/ 	.word	0x00004dc0


	//----- nvinfo : EIATTR_MAX_THREADS
	.align		4
.L_3973:
        /*0340*/ 	.byte	0x04, 0x05
        /*0342*/ 	.short	(.L_3975 - .L_3974)
.L_3974:
        /*0344*/ 	.word	0x00000020
        /*0348*/ 	.word	0x00000001
        /*034c*/ 	.word	0x00000001


	//----- nvinfo : EIATTR_CRS_STACK_SIZE
	.align		4
.L_3975:
        /*0350*/ 	.byte	0x04, 0x1e
        /*0352*/ 	.short	(.L_3977 - .L_3976)
.L_3976:
        /*0354*/ 	.word	0x00000000


	//----- nvinfo : EIATTR_CBANK_PARAM_SIZE
	.align		4
.L_3977:
        /*0358*/ 	.byte	0x03, 0x19
        /*035a*/ 	.short	0x01f0


	//----- nvinfo : EIATTR_PARAM_CBANK
	.align		4
        /*035c*/ 	.byte	0x04, 0x0a
        /*035e*/ 	.short	(.L_3979 - .L_3978)
	.align		4
.L_3978:
        /*0360*/ 	.word	index@(.nv.constant0._Z25selective_scan_bwd_kernelI32Selective_Scan_bwd_kernel_traitsILi32ELi4ELb1ELb1ELb0ELb0ELb1EN3c108BFloat16ENS1_7complexIfEEEEv12SSMParamsBwd)
        /*0364*/ 	.short	0x0380
        /*0366*/ 	.short	0x01f0


	//----- nvinfo : EIATTR_SW_WAR
	.align		4
.L_3979:
        /*0368*/ 	.byte	0x04, 0x36
        /*036a*/ 	.short	(.L_3981 - .L_3980)
.L_3980:
        /*036c*/ 	.word	0x00000008
.L_3981:


//--------------------- .nv.info._Z25selective_scan_bwd_kernelI32Selective_Scan_bwd_kernel_traitsILi32ELi4ELb1ELb1ELb0ELb1ELb0EN3c108BFloat16ENS1_7complexIfEEEEv12SSMParamsBwd --------------------------
	.section	.nv.info._Z25selective_scan_bwd_kernelI32Selective_Scan_bwd_kernel_traitsILi32ELi4ELb1ELb1ELb0ELb1ELb0EN3c108BFloat16ENS1_7complexIfEEEEv12SSMParamsBwd,"",@"SHT_CUDA_INFO"
	.sectionflags	@""
	.align	4


	//----- nvinfo : EIATTR_CUDA_API_VERSION
	.align		4
        /*0000*/ 	.byte	0x04, 0x37
        /*0002*/ 	.short	(.L_3983 - .L_3982)
.L_3982:
        /*0004*/ 	.word	0x00000082


	//----- nvinfo : EIATTR_KPARAM_INFO
	.align		4
.L_3983:
        /*0008*/ 	.byte	0x04, 0x17
        /*000a*/ 	.short	(.L_3985 - .L_3984)
.L_3984:
        /*000c*/ 	.word	0x00000000
        /*0010*/ 	.short	0x0000
        /*0012*/ 	.short	0x0000
        /*0014*/ 	.byte	0x00, 0xf0, 0xc1, 0x07


	//----- nvinfo : EIATTR_SPARSE_MMA_MASK
	.align		4
.L_3985:
        /*0018*/ 	.byte	0x03, 0x50
        /*001a*/ 	.short	0x0000


	//----- nvinfo : EIATTR_MAXREG_COUNT
	.align		4
        /*001c*/ 	.byte	0x03, 0x1b
        /*001e*/ 	.short	0x00ff


	//----- nvinfo : EIATTR_NUM_BARRIERS
	.align		4
        /*0020*/ 	.byte	0x02, 0x4c
        /*0022*/ 	.byte	0x01
	.zero		1


	//----- nvinfo : EIATTR_MERCURY_ISA_VERSION
	.align		4
        /*0024*/ 	.byte	0x03, 0x5f
        /*0026*/ 	.short	0x0101


	//----- nvinfo : EIATTR_COOP_GROUP_MASK_REGIDS
	.align		4
        /*0028*/ 	.byte	0x04, 0x29
        /*002a*/ 	.short	(.L_3987 - .L_3986)


	//   ....[0]....
.L_3986:
        /*002c*/ 	.word	0xffffffff


	//   ....[1]....
        /*0030*/ 	.word	0xffffffff


	//   ....[2]....
        /*0034*/ 	.word	0xffffffff


	//   ....[3]....
        /*0038*/ 	.word	0xffffffff


	//   ....[4]....
        /*003c*/ 	.word	0xffffffff


	//   ....[5]....
        /*0040*/ 	.word	0xffffffff


	//   ....[6]....
        /*0044*/ 	.word	0xffffffff


	//   ....[7]....
        /*0048*/ 	.word	0xffffffff


	//   ....[8]....
        /*004c*/ 	.word	0xffffffff


	//   ....[9]....
        /*0050*/ 	.word	0xffffffff


	//   ....[10]....
        /*0054*/ 	.word	0xffffffff


	//   ....[11]....
        /*0058*/ 	.word	0xffffffff


	//   ....[12]....
        /*005c*/ 	.word	0xffffffff


	//   ....[13]....
        /*0060*/ 	.word	0xffffffff


	//   ....[14]....
        /*0064*/ 	.word	0xffffffff


	//   ....[15]....
        /*0068*/ 	.word	0xffffffff


	//   ....[16]....
        /*006c*/ 	.word	0xffffffff


	//   ....[17]....
        /*0070*/ 	.word	0xffffffff


	//   ....[18]....
        /*0074*/ 	.word	0xffffffff


	//   ....[19]....
        /*0078*/ 	.word	0xffffffff


	//   ....[20]....
        /*007c*/ 	.word	0xffffffff


	//   ....[21]....
        /*0080*/ 	.word	0xffffffff


	//   ....[22]....
        /*0084*/ 	.word	0xffffffff


	//   ....[23]....
        /*0088*/ 	.word	0xffffffff


	//   ....[24]....
        /*008c*/ 	.word	0xffffffff


	//   ....[25]....
        /*0090*/ 	.word	0xffffffff


	//   ....[26]....
        /*0094*/ 	.word	0xffffffff


	//   ....[27]....
        /*0098*/ 	.word	0xffffffff


	//   ....[28]....
        /*009c*/ 	.word	0xffffffff


	//   ....[29]....
        /*00a0*/ 	.word	0xffffffff


	//   ....[30]....
        /*00a4*/ 	.word	0xffffffff


	//   ....[31]....
        /*00a8*/ 	.word	0xffffffff


	//   ....[32]....
        /*00ac*/ 	.word	0xffffffff


	//   ....[33]....
        /*00b0*/ 	.word	0xffffffff


	//   ....[34]....
        /*00b4*/ 	.word	0xffffffff


	//   ....[35]....
        /*00b8*/ 	.word	0xffffffff


	//   ....[36]....
        /*00bc*/ 	.word	0xffffffff


	//   ....[37]....
        /*00c0*/ 	.word	0xffffffff


	//   ....[38]....
        /*00c4*/ 	.word	0xffffffff


	//   ....[39]....
        /*00c8*/ 	.word	0xffffffff


	//   ....[40]....
        /*00cc*/ 	.word	0xffffffff


	//   ....[41]....
        /*00d0*/ 	.word	0xffffffff


	//   ....[42]....
        /*00d4*/ 	.word	0xffffffff


	//   ....[43]....
        /*00d8*/ 	.word	0xffffffff


	//   ....[44]....
        /*00dc*/ 	.word	0xffffffff


	//   ....[45]....
        /*00e0*/ 	.word	0xffffffff


	//   ....[46]....
        /*00e4*/ 	.word	0xffffffff


	//   ....[47]....
        /*00e8*/ 	.word	0xffffffff


	//   ....[48]....
        /*00ec*/ 	.word	0xffffffff


	//   ....[49]....
        /*00f0*/ 	.word	0xffffffff


	//   ....[50]....
        /*00f4*/ 	.word	0xffffffff


	//   ....[51]....
        /*00f8*/ 	.word	0xffffffff


	//   ....[52]....
        /*00fc*/ 	.word	0xffffffff


	//   ....[53]....
        /*0100*/ 	.word	0xffffffff


	//   ....[54]....
        /*0104*/ 	.word	0xffffffff


	//   ....[55]....
        /*0108*/ 	.word	0xffffffff


	//   ....[56]....
        /*010c*/ 	.word	0xffffffff


	//   ....[57]....
        /*0110*/ 	.word	0xffffffff


	//   ....[58]....
        /*0114*/ 	.word	0xffffffff


	//   ....[59]....
        /*0118*/ 	.word	0xffffffff


	//   ....[60]....
        /*011c*/ 	.word	0xffffffff


	//   ....[61]....
        /*0120*/ 	.word	0xffffffff


	//   ....[62]....
        /*0124*/ 	.word	0xffffffff


	//   ....[63]....
        /*0128*/ 	.word	0xffffffff


	//   ....[64]....
        /*012c*/ 	.word	0xffffffff


	//   ....[65]....
        /*0130*/ 	.word	0xffffffff


	//   ....[66]....
        /*0134*/ 	.word	0xffffffff


	//   ....[67]....
        /*0138*/ 	.word	0xffffffff


	//   ....[68]....
        /*013c*/ 	.word	0xffffffff


	//   ....[69]....
        /*0140*/ 	.word	0xffffffff


	//   ....[70]....
        /*0144*/ 	.word	0xffffffff


	//   ....[71]....
        /*0148*/ 	.word	0xffffffff


	//   ....[72]....
        /*014c*/ 	.word	0xffffffff


	//   ....[73]....
        /*0150*/ 	.word	0xffffffff


	//   ....[74]....
        /*0154*/ 	.word	0xffffffff


	//   ....[75]....
        /*0158*/ 	.word	0xffffffff


	//   ....[76]....
        /*015c*/ 	.word	0xffffffff


	//   ....[77]....
        /*0160*/ 	.word	0xffffffff


	//   ....[78]....
        /*0164*/ 	.word	0xffffffff


	//   ....[79]....
        /*0168*/ 	.word	0xffffffff


	//   ....[80]....
        /*016c*/ 	.word	0xffffffff


	//   ....[81]....
        /*0170*/ 	.word	0xffffffff


	//   ....[82]....
        /*0174*/ 	.word	0xffffffff


	//   ....[83]....
        /*0178*/ 	.word	0xffffffff


	//   ....[84]....
        /*017c*/ 	.word	0xffffffff


	//   ....[85]....
        /*0180*/ 	.word	0xffffffff


	//   ....[86]....
        /*0184*/ 	.word	0xffffffff


	//   ....[87]....
        /*0188*/ 	.word	0xffffffff


	//   ....[88]....
        /*018c*/ 	.word	0xffffffff


	//   ....[89]....
        /*0190*/ 	.word	0xffffffff


	//   ....[90]....
        /*0194*/ 	.word	0xffffffff


	//   ....[91]....
        /*0198*/ 	.word	0xffffffff


	//   ....[92]....
        /*019c*/ 	.word	0xffffffff


	//----- nvinfo : EIATTR_COOP_GROUP_INSTR_OFFSETS
	.align		4
.L_3987:
        /*01a0*/ 	.byte	0x04, 0x28
        /*01a2*/ 	.short	(.L_3989 - .L_3988)


	//   ....[0]....
.L_3988:
        /*01a4*/ 	.word	0x00000bc0


	//   ....[1]....
        /*01a8*/ 	.word	0x00000c20


	//   ....[2]....
        /*01ac*/ 	.word	0x00000da0


	//   ....[3]....
        /*01b0*/ 	.word	0x00001ab0


	//   ....[4]....
        /*01b4*/ 	.word	0x00002290


	//   ....[5]....
        /*01b8*/ 	.word	0x000022c0


	//   ....[6]....
        /*01bc*/ 	.word	0x00002350


	//   ....[7]....
        /*01c0*/ 	.word	0x00002370


	//   ....[8]....
        /*01c4*/ 	.word	0x000023e0


	//   ....[9]....
        /*01c8*/ 	.word	0x00002410


	//   ....[10]....
        /*01cc*/ 	.word	0x00002450


	//   ....[11]....
        /*01d0*/ 	.word	0x00002460


	//   ....[12]....
        /*01d4*/ 	.word	0x000024f0


	//   ....[13]....
        /*01d8*/ 	.word	0x00002530


	//   ....[14]....
        /*01dc*/ 	.word	0x00002540


	//   ....[15]....
        /*01e0*/ 	.word	0x00002550


	//   ....[16]....
        /*01e4*/ 	.word	0x000025f0


	//   ....[17]....
        /*01e8*/ 	.word	0x00002620


	//   ....[18]....
        /*01ec*/ 	.word	0x00002630


	//   ....[19]....
        /*01f0*/ 	.word	0x00002640


	//   ....[20]....
        /*01f4*/ 	.word	0x00002710


	//   ....[21]....
        /*01f8*/ 	.word	0x00002760


	//   ....[22]....
        /*01fc*/ 	.word	0x000027a0


	//   ....[23]....
        /*0200*/ 	.word	0x000027e0


	//   ....[24]....
        /*0204*/ 	.word	0x00002900


	//   ....[25]....
        /*0208*/ 	.word	0x00002990


	//   ....[26]....
        /*020c*/ 	.word	0x000029d0


	//   ....[27]....
        /*0210*/ 	.word	0x000029f0


	//   ....[28]....
        /*0214*/ 	.word	0x00002a00


	//   ....[29]....
        /*0218*/ 	.word	0x00002a10


	//   ....[30]....
        /*021c*/ 	.word	0x00002a20


	//   ....[31]....
        /*0220*/ 	.word	0x00002a30


	//   ....[32]....
        /*0224*/ 	.word	0x00002a40


	//   ....[33]....
        /*0228*/ 	.word	0x00002a50


	//   ....[34]....
        /*022c*/ 	.word	0x00002b40


	//   ....[35]....
        /*0230*/ 	.word	0x00002b50


	//   ....[36]....
        /*0234*/ 	.word	0x00002b60


	//   ....[37]....
        /*0238*/ 	.word	0x00002b70


	//   ....[38]....
        /*023c*/ 	.word	0x00002c40


	//   ....[39]....
        /*0240*/ 	.word	0x00002c60


	//   ....[40]....
        /*0244*/ 	.word	0x00002c70


	//   ....[41]....
        /*0248*/ 	.word	0x00002c80


	//   ....[42]....
        /*024c*/ 	.word	0x00002d50


	//   ....[43]....
        /*0250*/ 	.word	0x00002d70


	//   ....[44]....
        /*0254*/ 	.word	0x00002d80


	//   ....[45]....
        /*0258*/ 	.word	0x00002d90


	//   ....[46]....
        /*025c*/ 	.word	0x00002e60


	//   ....[47]....
        /*0260*/ 	.word	0x00002e80


	//   ....[48]....
        /*0264*/ 	.word	0x00002e90


	//   ....[49]....
        /*0268*/ 	.word	0x00002ea0


	//   ....[50]....
        /*026c*/ 	.word	0x00002f70


	//   ....[51]....
        /*0270*/ 	.word	0x00002fb0


	//   ....[52]....
        /*0274*/ 	.word	0x00002ff0


	//   ....[53]....
        /*0278*/ 	.word	0x00003010


	//   ....[54]....
        /*027c*/ 	.word	0x00003040


	//   ....[55]....
        /*0280*/ 	.word	0x00003080


	//   ....[56]....
        /*0284*/ 	.word	0x000030b0


	//   ....[57]....
        /*0288*/ 	.word	0x000030f0


	//   ....[58]....
        /*028c*/ 	.word	0x00003120


	//   ....[59]....
        /*0290*/ 	.word	0x000032a0


	//   ....[60]....
        /*0294*/ 	.word	0x00003c20


	//   ....[61]....
        /*0298*/ 	.word	0x00003c60


	//   ....[62]....
        /*029c*/ 	.word	0x00003c70


	//   ....[63]....
        /*02a0*/ 	.word	0x00003c80


	//   ....[64]....
        /*02a4*/ 	.word	0x00003cb0


	//   ....[65]....
        /*02a8*/ 	.word	0x00003cd0


	//   ....[66]....
        /*02ac*/ 	.word	0x00003cf0


	//   ....[67]....
        /*02b0*/ 	.word	0x00003d10


	//   ....[68]....
        /*02b4*/ 	.word	0x00003d40


	//   ....[69]....
        /*02b8*/ 	.word	0x00003d60


	//   ....[70]....
        /*02bc*/ 	.word	0x00003d80


	//   ....[71]....
        /*02c0*/ 	.word	0x00003da0


	//   ....[72]....
        /*02c4*/ 	.word	0x00003e00


	//   ....[73]....
        /*02c8*/ 	.word	0x00003e40


	//   ....[74]....
        /*02cc*/ 	.word	0x00003e80


	//   ....[75]....
        /*02d0*/ 	.word	0x00003ec0


	//   ....[76]....
        /*02d4*/ 	.word	0x00003fc0


	//   ....[77]....
        /*02d8*/ 	.word	0x00003fe0


	//   ....[78]....
        /*02dc*/ 	.word	0x00004000


	//   ....[79]....
        /*02e0*/ 	.word	0x00004010


	//   ....[80]....
        /*02e4*/ 	.word	0x000043f0


	//   ....[81]....
        /*02e8*/ 	.word	0x000045d0


	//   ....[82]....
        /*02ec*/ 	.word	0x000048f0


	//   ....[83]....
        /*02f0*/ 	.word	0x00004a20


	//   ....[84]....
        /*02f4*/ 	.word	0x00004a70


	//   ....[85]....
        /*02f8*/ 	.word	0x00004ac0


	//   ....[86]....
        /*02fc*/ 	.word	0x00004af0


	//   ....[87]....
        /*0300*/ 	.word	0x00004b10


	//   ....[88]....
        /*0304*/ 	.word	0x00004be0


	//   ....[89]....
        /*0308*/ 	.word	0x00004c20


	//   ....[90]....
        /*030c*/ 	.word	0x00004c70


	//   ....[91]....
        /*0310*/ 	.word	0x00004ca0


	//   ....[92]....
        /*0314*/ 	.word	0x00004cc0


	//----- nvinfo : EIATTR_VRC_CTA_INIT_COUNT
	.align		4
.L_3989:
        /*0318*/ 	.byte	0x02, 0x4a
	.zero		1
	.zero		1


	//----- nvinfo : EIATTR_EXIT_INSTR_OFFSETS
	.align		4
        /*031c*/ 	.byte	0x04, 0x1c
        /*031e*/ 	.short	(.L_3991 - .L_3990)


	//   ....[0]....
.L_3990:
        /*0320*/ 	.word	0x00004d60


	//   ....[1]....
        /*0324*/ 	.word	0x00004fe0


	//----- nvinfo : EIATTR_MAX_THREADS
	.align		4
.L_3991:
        /*0328*/ 	.byte	0x04, 0x05
        /*032a*/ 	.short	(.L_3993 - .L_3992)
.L_3992:
        /*032c*/ 	.word	0x00000020
        /*0330*/ 	.word	0x00000001
        /*0334*/ 	.word	0x00000001


	//----- nvinfo : EIATTR_CRS_STACK_SIZE
	.align		4
.L_3993:
        /*0338*/ 	.byte	0x04, 0x1e
        /*033a*/ 	.short	(.L_3995 - .L_3994)
.L_3994:
        /*033c*/ 	.word	0x00000000


	//----- nvinfo : EIATTR_CBANK_PARAM_SIZE
	.align		4
.L_3995:
        /*0340*/ 	.byte	0x03, 0x19
        /*0342*/ 	.short	0x01f0


	//----- nvinfo : EIATTR_PARAM_CBANK
	.align		4
        /*0344*/ 	.byte	0x04, 0x0a
        /*0346*/ 	.short	(.L_3997 - .L_3996)
	.align		4
.L_3996:
        /*0348*/ 	.word	index@(.nv.constant0._Z25selective_scan_bwd_kernelI32Selective_Scan_bwd_kernel_traitsILi32ELi4ELb1ELb1ELb0ELb1ELb0EN3c108BFloat16ENS1_7complexIfEEEEv12SSMParamsBwd)
        /*034c*/ 	.short	0x0380
        /*034e*/ 	.short	0x01f0


	//----- nvinfo : EIATTR_SW_WAR
	.align		4
.L_3997:
        /*0350*/ 	.byte	0x04, 0x36
        /*0352*/ 	.short	(.L_3999 - .L_3998)
.L_3998:
        /*0354*/ 	.word	0x00000008
.L_3999:


//--------------------- .nv.info._Z25selective_scan_bwd_kernelI32Selective_Scan_bwd_kernel_traitsILi32ELi4ELb1ELb1ELb0ELb1ELb1EN3c108BFloat16ENS1_7complexIfEEEEv12SSMParamsBwd --------------------------
	.section	.nv.info._Z25selective_scan_bwd_kernelI32Selective_Scan_bwd_kernel_traitsILi32ELi4ELb1ELb1ELb0ELb1ELb1EN3c108BFloat16ENS1_7complexIfEEEEv12SSMParamsBwd,"",@"SHT_CUDA_INFO"
	.sectionflags	@""
	.align	4


	//----- nvinfo : EIATTR_CUDA_API_VERSION
	.align		4
        /*0000*/ 	.byte	0x04, 0x37
        /*0002*/ 	.short	(.L_4001 - .L_4000)
.L_4000:
        /*0004*/ 	.word	0x00000082


	//----- nvinfo : EIATTR_KPARAM_INFO
	.align		4
.L_4001:
        /*0008*/ 	.byte	0x04, 0x17
        /*000a*/ 	.short	(.L_4003 - .L_4002)
.L_4002:
        /*000c*/ 	.word	0x00000000
        /*0010*/ 	.short	0x0000
        /*0012*/ 	.short	0x0000
        /*0014*/ 	.byte	0x00, 0xf0, 0xc1, 0x07


	//----- nvinfo : EIATTR_SPARSE_MMA_MASK
	.align		4
.L_4003:
        /*0018*/ 	.byte	0x03, 0x50
        /*001a*/ 	.short	0x0000


	//----- nvinfo : EIATTR_MAXREG_COUNT
	.align		4
        /*001c*/ 	.byte	0x03, 0x1b
        /*001e*/ 	.short	0x00ff


	//----- nvinfo : EIATTR_NUM_BARRIERS
	.align		4
        /*0020*/ 	.byte	0x02, 0x4c
        /*0022*/ 	.byte	0x01
	.zero		1


	//----- nvinfo : EIATTR_MERCURY_ISA_VERSION
	.align		4
        /*0024*/ 	.byte	0x03, 0x5f
        /*0026*/ 	.short	0x0101


	//----- nvinfo : EIATTR_COOP_GROUP_MASK_REGIDS
	.align		4
        /*0028*/ 	.byte	0x04, 0x29
        /*002a*/ 	.short	(.L_4005 - .L_4004)


	//   ....[0]....
.L_4004:
        /*002c*/ 	.word	0xffffffff


	//   ....[1]....
        /*0030*/ 	.word	0xffffffff


	//   ....[2]....
        /*0034*/ 	.word	0xffffffff


	//   ....[3]....
        /*0038*/ 	.word	0xffffffff


	//   ....[4]....
        /*003c*/ 	.word	0xffffffff


	//   ....[5]....
        /*0040*/ 	.word	0xffffffff


	//   ....[6]....
        /*0044*/ 	.word	0xffffffff


	//   ....[7]....
        /*0048*/ 	.word	0xffffffff


	//   ....[8]....
        /*004c*/ 	.word	0xffffffff


	//   ....[9]....
        /*0050*/ 	.word	0xffffffff


	//   ....[10]....
        /*0054*/ 	.word	0xffffffff


	//   ....[11]....
        /*0058*/ 	.word	0xffffffff


	//   ....[12]....
        /*005c*/ 	.word	0xffffffff


	//   ....[13]....
        /*0060*/ 	.word	0xffffffff


	//   ....[14]....
        /*0064*/ 	.word	0xffffffff


	//   ....[15]....
        /*0068*/ 	.word	0xffffffff


	//   ....[16]....
        /*006c*/ 	.word	0xffffffff


	//   ....[17]....
        /*0070*/ 	.word	0xffffffff


	//   ....[18]....
        /*0074*/ 	.word	0xffffffff


	//   ....[19]....
        /*0078*/ 	.word	0xffffffff


	//   ....[20]....
        /*007c*/ 	.word	0xffffffff


	//   ....[21]....
        /*0080*/ 	.word	0xffffffff


	//   ....[22]....
        /*0084*/ 	.word	0xffffffff


	//   ....[23]....
        /*0088*/ 	.word	0xffffffff


	//   ....[24]....
        /*008c*/ 	.word	0xffffffff


	//   ....[25]....
        /*0090*/ 	.word	0xffffffff


	//   ....[26]....
        /*0094*/ 	.word	0xffffffff


	//   ....[27]....
        /*0098*/ 	.word	0xffffffff


	//   ....[28]....
        /*009c*/ 	.word	0xffffffff


	//   ....[29]....
        /*00a0*/ 	.word	0xffffffff


	//   ....[30]....
        /*00a4*/ 	.word	0xffffffff


	//   ....[31]....
        /*00a8*/ 	.word	0xffffffff


	//   ....[32]....
        /*00ac*/ 	.word	0xffffffff


	//   ....[33]....
        /*00b0*/ 	.word	0xffffffff


	//   ....[34]....
        /*00b4*/ 	.word	0xffffffff


	//   ....[35]....
        /*00b8*/ 	.word	0xffffffff


	//   ....[36]....
        /*00bc*/ 	.word	0xffffffff


	//   ....[37]....
        /*00c0*/ 	.word	0xffffffff


	//   ....[38]....
        /*00c4*/ 	.word	0xffffffff


	//   ....[39]....
        /*00c8*/ 	.word	0xffffffff


	//   ....[40]....
        /*00cc*/ 	.word	0xffffffff


	//   ....[41]....
        /*00d0*/ 	.word	0xffffffff


	//   ....[42]....
        /*00d4*/ 	.word	0xffffffff


	//   ....[43]....
        /*00d8*/ 	.word	0xffffffff


	//   ....[44]....
        /*00dc*/ 	.word	0xffffffff


	//   ....[45]....
        /*00e0*/ 	.word	0xffffffff


	//   ....[46]....
        /*00e4*/ 	.word	0xffffffff


	//   ....[47]....
        /*00e8*/ 	.word	0xffffffff


	//   ....[48]....
        /*00ec*/ 	.word	0xffffffff


	//   ....[49]....
        /*00f0*/ 	.word	0xffffffff


	//   ....[50]....
        /*00f4*/ 	.word	0xffffffff


	//   ....[51]....
        /*00f8*/ 	.word	0xffffffff


	//   ....[52]....
        /*00fc*/ 	.word	0xffffffff


	//   ....[53]....
        /*0100*/ 	.word	0xffffffff


	//   ....[54]....
        /*0104*/ 	.word	0xffffffff


	//   ....[55]....
        /*0108*/ 	.word	0xffffffff


	//   ....[56]....
        /*010c*/ 	.word	0xffffffff


	//   ....[57]....
        /*0110*/ 	.word	0xffffffff


	//   ....[58]....
        /*0114*/ 	.word	0xffffffff


	//   ....[59]....
        /*0118*/ 	.word	0xffffffff


	//   ....[60]....
        /*011c*/ 	.word	0xffffffff


	//   ....[61]....
        /*0120*/ 	.word	0xffffffff


	//   ....[62]....
        /*0124*/ 	.word	0xffffffff


	//   ....[63]....
        /*0128*/ 	.word	0xffffffff


	//   ....[64]....
        /*012c*/ 	.word	0xffffffff


	//   ....[65]....
        /*0130*/ 	.word	0xffffffff


	//   ....[66]....
        /*0134*/ 	.word	0xffffffff


	//   ....[67]....
        /*0138*/ 	.word	0xffffffff


	//   ....[68]....
        /*013c*/ 	.word	0xffffffff


	//   ....[69]....
        /*0140*/ 	.word	0xffffffff


	//   ....[70]....
        /*0144*/ 	.word	0xffffffff


	//   ....[71]....
        /*0148*/ 	.word	0xffffffff


	//   ....[72]....
        /*014c*/ 	.word	0xffffffff


	//   ....[73]....
        /*0150*/ 	.word	0xffffffff


	//   ....[74]....
        /*0154*/ 	.word	0xffffffff


	//   ....[75]....
        /*0158*/ 	.word	0xffffffff


	//   ....[76]....
        /*015c*/ 	.word	0xffffffff


	//   ....[77]....
        /*0160*/ 	.word	0xffffffff


	//   ....[78]....
        /*0164*/ 	.word	0xffffffff


	//   ....[79]....
        /*0168*/ 	.word	0xffffffff


	//   ....[80]....
        /*016c*/ 	.word	0xffffffff


	//   ....[81]....
        /*0170*/ 	.word	0xffffffff


	//   ....[82]....
        /*0174*/ 	.word	0xffffffff


	//   ....[83]....
        /*0178*/ 	.word	0xffffffff


	//   ....[84]....
        /*017c*/ 	.word	0xffffffff


	//   ....[85]....
        /*0180*/ 	.word	0xffffffff


	//   ....[86]....
        /*0184*/ 	.word	0xffffffff


	//   ....[87]....
        /*0188*/ 	.word	0xffffffff


	//   ....[88]....
        /*018c*/ 	.word	0xffffffff


	//   ....[89]....
        /*0190*/ 	.word	0xffffffff


	//   ....[90]....
        /*0194*/ 	.word	0xffffffff


	//   ....[91]....
        /*0198*/ 	.word	0xffffffff


	//   ....[92]....
        /*019c*/ 	.word	0xffffffff


	//   ....[93]....
        /*01a0*/ 	.word	0xffffffff


	//   ....[94]....
        /*01a4*/ 	.word	0xffffffff


	//   ....[95]....
        /*01a8*/ 	.word	0xffffffff


	//   ....[96]....
        /*01ac*/ 	.word	0xffffffff


	//----- nvinfo : EIATTR_COOP_GROUP_INSTR_OFFSETS
	.align		4
.L_4005:
        /*01b0*/ 	.byte	0x04, 0x28
        /*01b2*/ 	.short	(.L_4007 - .L_4006)


	//   ....[0]....
.L_4006:
        /*01b4*/ 	.word	0x00000c20


	//   ....[1]....
        /*01b8*/ 	.word	0x00000c70


	//   ....[2]....
        /*01bc*/ 	.word	0x00000dc0


	//   ....[3]....
        /*01c0*/ 	.word	0x000017a0


	//   ....[4]....
        /*01c4*/ 	.word	0x00001970


	//   ....[5]....
        /*01c8*/ 	.word	0x00001cf0


	//   ....[6]....
        /*01cc*/ 	.word	0x00001e80


	//   ....[7]....
        /*01d0*/ 	.word	0x000023b0


	//   ....[8]....
        /*01d4*/ 	.word	0x00002b90


	//   ....[9]....
        /*01d8*/ 	.word	0x00002bc0


	//   ....[10]....
        /*01dc*/ 	.word	0x00002c50


	//   ....[11]....
        /*01e0*/ 	.word	0x00002c70


	//   ....[12]....
        /*01e4*/ 	.word	0x00002ce0


	//   ....[13]....
        /*01e8*/ 	.word	0x00002d00


	//   ....[14]....
        /*01ec*/ 	.word	0x00002d50


	//   ....[15]....
        /*01f0*/ 	.word	0x00002d60


	//   ....[16]....
        /*01f4*/ 	.word	0x00002de0


	//   ....[17]....
        /*01f8*/ 	.word	0x00002e10


	//   ....[18]....
        /*01fc*/ 	.word	0x00002e40


	//   ....[19]....
        /*0200*/ 	.word	0x00002e50


	//   ....[20]....
        /*0204*/ 	.word	0x00002ef0


	//   ....[21]....
        /*0208*/ 	.word	0x00002f20


	//   ....[22]....
        /*020c*/ 	.word	0x00002f30


	//   ....[23]....
        /*0210*/ 	.word	0x00002f40


	//   ....[24]....
        /*0214*/ 	.word	0x00003010


	//   ....[25]....
        /*0218*/ 	.word	0x00003050


	//   ....[26]....
        /*021c*/ 	.word	0x00003090


	//   ....[27]....
        /*0220*/ 	.word	0x000030d0


	//   ....[28]....
        /*0224*/ 	.word	0x00003220


	//   ....[29]....
        /*0228*/ 	.word	0x000032a0


	//   ....[30]....
        /*022c*/ 	.word	0x000032d0


	//   ....[31]....
        /*0230*/ 	.word	0x000032f0


	//   ....[32]....
        /*0234*/ 	.word	0x00003300


	//   ....[33]....
        /*0238*/ 	.word	0x00003310


	//   ....[34]....
        /*023c*/ 	.word	0x00003320


	//   ....[35]....
        /*0240*/ 	.word	0x00003330


	//   ....[36]....
        /*0244*/ 	.word	0x00003340


	//   ....[37]....
        /*0248*/ 	.word	0x00003350


	//   ....[38]....
        /*024c*/ 	.word	0x00003440


	//   ....[39]....
        /*0250*/ 	.word	0x00003450


	//   ....[40]....
        /*0254*/ 	.word	0x00003460


	//   ....[41]....
        /*0258*/ 	.word	0x00003470


	//   ....[42]....
        /*025c*/ 	.word	0x00003540


	//   ....[43]....
        /*0260*/ 	.word	0x00003560


	//   ....[44]....
        /*0264*/ 	.word	0x00003570


	//   ....[45]....
        /*0268*/ 	.word	0x00003580


	//   ....[46]....
        /*026c*/ 	.word	0x00003650


	//   ....[47]....
        /*0270*/ 	.word	0x00003670


	//   ....[48]....
        /*0274*/ 	.word	0x00003680


	//   ....[49]....
        /*0278*/ 	.word	0x00003690


	//   ....[50]....
        /*027c*/ 	.word	0x00003760


	//   ....[51]....
        /*0280*/ 	.word	0x00003780


	//   ....[52]....
        /*0284*/ 	.word	0x00003790


	//   ....[53]....
        /*0288*/ 	.word	0x000037a0


	//   ....[54]....
        /*028c*/ 	.word	0x00003870


	//   ....[55]....
        /*0290*/ 	.word	0x000038b0


	//   ....[56]....
        /*0294*/ 	.word	0x000038f0


	//   ....[57]....
        /*0298*/ 	.word	0x00003910


	//   ....[58]....
        /*029c*/ 	.word	0x00003940


	//   ....[59]....
        /*02a0*/ 	.word	0x00003980


	//   ....[60]....
        /*02a4*/ 	.word	0x000039b0


	//   ....[61]....
        /*02a8*/ 	.word	0x000039f0


	//   ....[62]....
        /*02ac*/ 	.word	0x00003a20


	//   ....[63]....
        /*02b0*/ 	.word	0x00003a90


	//   ....[64]....
        /*02b4*/ 	.word	0x00004520


	//   ....[65]....
        /*02b8*/ 	.word	0x00004560


	//   ....[66]....
        /*02bc*/ 	.word	0x00004570


	//   ....[67]....
        /*02c0*/ 	.word	0x00004580


	//   ....[68]....
        /*02c4*/ 	.word	0x000045b0


	//   ....[69]....
        /*02c8*/ 	.word	0x000045d0


	//   ....[70]....
        /*02cc*/ 	.word	0x000045f0


	//   ....[71]....
        /*02d0*/ 	.word	0x00004610


	//   ....[72]....
        /*02d4*/ 	.word	0x00004640


	//   ....[73]....
        /*02d8*/ 	.word	0x00004660


	//   ....[74]....
        /*02dc*/ 	.word	0x00004680


	//   ....[75]....
        /*02e0*/ 	.word	0x000046a0


	//   ....[76]....
        /*02e4*/ 	.word	0x000046e0


	//   ....[77]....
        /*02e8*/ 	.word	0x00004710


	//   ....[78]....
        /*02ec*/ 	.word	0x00004740


	//   ....[79]....
        /*02f0*/ 	.word	0x00004780


	//   ....[80]....
        /*02f4*/ 	.word	0x000048a0


	//   ....[81]....
        /*02f8*/ 	.word	0x000048e0


	//   ....[82]....
        /*02fc*/ 	.word	0x00004900


	//   ....[83]....
        /*0300*/ 	.word	0x00004910


	//   ....[84]....
        /*0304*/ 	.word	0x00004cf0


	//   ....[85]....
        /*0308*/ 	.word	0x00004ef0


	//   ....[86]....
        /*030c*/ 	.word	0x000051f0


	//   ....[87]....
        /*0310*/ 	.word	0x00005320


	//   ....[88]....
        /*0314*/ 	.word	0x00005370


	//   ....[89]....
        /*0318*/ 	.word	0x000053c0


	//   ....[90]....
        /*031c*/ 	.word	0x000053f0


	//   ....[91]....
        /*0320*/ 	.word	0x00005410


	//   ....[92]....
        /*0324*/ 	.word	0x000054e0


	//   ....[93]....
        /*0328*/ 	.word	0x00005520


	//   ....[94]....
        /*032c*/ 	.word	0x00005570


	//   ....[95]....
        /*0330*/ 	.word	0x000055a0


	//   ....[96]....
        /*0334*/ 	.word	0x000055c0


	//----- nvinfo : EIATTR_VRC_CTA_INIT_COUNT
	.align		4
.L_4007:
        /*0338*/ 	.byte	0x02, 0x4a
	.zero		1
	.zero		1


	//----- nvinfo : EIATTR_EXIT_INSTR_OFFSETS
	.align		4
        /*033c*/ 	.byte	0x04, 0x1c
        /*033e*/ 	.short	(.L_4009 - .L_4008)


	//   ....[0]....
.L_4008:
        /*0340*/ 	.word	0x00005660


	//   ....[1]....
        /*0344*/ 	.word	0x000058e0


	//----- nvinfo : EIATTR_MAX_THREADS
	.align		4
.L_4009:
        /*0348*/ 	.byte	0x04, 0x05
        /*034a*/ 	.short	(.L_4011 - .L_4010)
.L_4010:
        /*034c*/ 	.word	0x00000020
        /*0350*/ 	.word	0x00000001
        /*0354*/ 	.word	0x00000001


	//----- nvinfo : EIATTR_CRS_STACK_SIZE
	.align		4
.L_4011:
        /*0358*/ 	.byte	0x04, 0x1e
        /*035a*/ 	.short	(.L_4013 - .L_4012)
.L_4012:
        /*035c*/ 	.word	0x00000000


	//----- nvinfo : EIATTR_CBANK_PARAM_SIZE
	.align		4
.L_4013:
        /*0360*/ 	.byte	0x03, 0x19
        /*0362*/ 	.short	0x01f0


	//----- nvinfo : EIATTR_PARAM_CBANK
	.align		4
        /*0364*/ 	.byte	0x04, 0x0a
        /*0366*/ 	.short	(.L_4015 - .L_4014)
	.align		4
.L_4014:
        /*0368*/ 	.word	index@(.nv.constant0._Z25selective_scan_bwd_kernelI32Selective_Scan_bwd_kernel_traitsILi32ELi4ELb1ELb1ELb0ELb1ELb1EN3c108BFloat16ENS1_7complexIfEEEEv12SSMParamsBwd)
        /*036c*/ 	.short	0x0380
        /*036e*/ 	.short	0x01f0


	//----- nvinfo : EIATTR_SW_WAR
	.align		4
.L_4015:
        /*0370*/ 	.byte	0x04, 0x36
        /*0372*/ 	.short	(.L_4017 - .L_4016)
.L_4016:
        /*0374*/ 	.word	0x00000008
.L_4017:


//--------------------- .nv.info._Z25selective_scan_bwd_kernelI32Selective_Scan_bwd_kernel_traitsILi32ELi4ELb1ELb1ELb1ELb0ELb0EN3c108BFloat16ENS1_7complexIfEEEEv12SSMParamsBwd --------------------------
	.section	.nv.info._Z25selective_scan_bwd_kernelI32Selective_Scan_bwd_kernel_traitsILi32ELi4ELb1ELb1ELb1ELb0ELb0EN3c108BFloat16ENS1_7complexIfEEEEv12SSMParamsBwd,"",@"SHT_CUDA_INFO"
	.sectionflags	@""
	.align	4


	//----- nvinfo : EIATTR_CUDA_API_VERSION
	.align		4
        /*0000*/ 	.byte	0x04, 0x37
        /*0002*/ 	.short	(.L_4019 - .L_4018)
.L_4018:
        /*0004*/ 	.word	0x00000082


	//----- nvinfo : EIATTR_KPARAM_INFO
	.align		4
.L_4019:
        /*0008*/ 	.byte	0x04, 0x17
        /*000a*/ 	.short	(.L_4021 - .L_4020)
.L_4020:
        /*000c*/ 	.word	0x00000000
        /*0010*/ 	.short	0x0000
        /*0012*/ 	.short	0x0000
        /*0014*/ 	.byte	0x00, 0xf0, 0xc1, 0x07


	//----- nvinfo : EIATTR_SPARSE_MMA_MASK
	.align		4
.L_4021:
        /*0018*/ 	.byte	0x03, 0x50
        /*001a*/ 	.short	0x0000


	//----- nvinfo : EIATTR_MAXREG_COUNT
	.align		4
        /*001c*/ 	.byte	0x03, 0x1b
        /*001e*/ 	.short	0x00ff


	//----- nvinfo : EIATTR_NUM_BARRIERS
	.align		4
        /*0020*/ 	.byte	0x02, 0x4c
        /*0022*/ 	.byte	0x01
	.zero		1


	//----- nvinfo : EIATTR_MERCURY_ISA_VERSION
	.align		4
        /*0024*/ 	.byte	0x03, 0x5f
        /*0026*/ 	.short	0x0101


	//----- nvinfo : EIATTR_COOP_GROUP_MASK_REGIDS
	.align		4
        /*0028*/ 	.byte	0x04, 0x29
        /*002a*/ 	.short	(.L_4023 - .L_4022)


	//   ....[0]....
.L_4022:
        /*002c*/ 	.word	0xffffffff


	//   ....[1]....
        /*0030*/ 	.word	0xffffffff


	//   ....[2]....
        /*0034*/ 	.word	0xffffffff


	//   ....[3]....
        /*0038*/ 	.word	0xffffffff


	//   ....[4]....
        /*003c*/ 	.word	0xffffffff


	//   ....[5]....
        /*0040*/ 	.word	0xffffffff


	//   ....[6]....
        /*0044*/ 	.word	0xffffffff


	//   ....[7]....
        /*0048*/ 	.word	0xffffffff


	//   ....[8]....
        /*004c*/ 	.word	0xffffffff


	//   ....[9]....
        /*0050*/ 	.word	0xffffffff


	//   ....[10]....
        /*0054*/ 	.word	0xffffffff


	//   ....[11]....
        /*0058*/ 	.word	0xffffffff


	//   ....[12]....
        /*005c*/ 	.word	0xffffffff


	//   ....[13]....
        /*0060*/ 	.word	0xffffffff


	//   ....[14]....
        /*0064*/ 	.word	0xffffffff


	//   ....[15]....
        /*0068*/ 	.word	0xffffffff


	//   ....[16]....
        /*006c*/ 	.word	0xffffffff


	//   ....[17]....
        /*0070*/ 	.word	0xffffffff


	//   ....[18]....
        /*0074*/ 	.word	0xffffffff


	//   ....[19]....
        /*0078*/ 	.word	0xffffffff


	//   ....[20]....
        /*007c*/ 	.word	0xffffffff


	//   ....[21]....
        /*0080*/ 	.word	0xffffffff


	//   ....[22]....
        /*0084*/ 	.word	0xffffffff


	//   ....[23]....
        /*0088*/ 	.word	0xffffffff


	//   ....[24]....
        /*008c*/ 	.word	0xffffffff


	//   ....[25]....
        /*0090*/ 	.word	0xffffffff


	//   ....[26]....
        /*0094*/ 	.word	0xffffffff


	//   ....[27]....
        /*0098*/ 	.word	0xffffffff


	//   ....[28]....
        /*009c*/ 	.word	0xffffffff


	//   ....[29]....
        /*00a0*/ 	.word	0xffffffff


	//   ....[30]....
        /*00a4*/ 	.word	0xffffffff


	//   ....[31]....
        /*00a8*/ 	.word	0xffffffff


	//   ....[32]....
        /*00ac*/ 	.word	0xffffffff


	//   ....[33]....
        /*00b0*/ 	.word	0xffffffff


	//   ....[34]....
        /*00b4*/ 	.word	0xffffffff


	//   ....[35]....
        /*00b8*/ 	.word	0xffffffff


	//   ....[36]....
        /*00bc*/ 	.word	0xffffffff


	//   ....[37]....
        /*00c0*/ 	.word	0xffffffff


	//   ....[38]....
        /*00c4*/ 	.word	0xffffffff


	//   ....[39]....
        /*00c8*/ 	.word	0xffffffff


	//   ....[40]....
        /*00cc*/ 	.word	0xffffffff


	//   ....[41]....
        /*00d0*/ 	.word	0xffffffff


	//   ....[42]....
        /*00d4*/ 	.word	0xffffffff


	//   ....[43]....
        /*00d8*/ 	.word	0xffffffff


	//   ....[44]....
        /*00dc*/ 	.word	0xffffffff


	//   ....[45]....
        /*00e0*/ 	.word	0xffffffff


	//   ....[46]....
        /*00e4*/ 	.word	0xffffffff


	//   ....[47]....
        /*00e8*/ 	.word	0xffffffff


	//   ....[48]....
        /*00ec*/ 	.word	0xffffffff


	//   ....[49]....
        /*00f0*/ 	.word	0xffffffff


	//   ....[50]....
        /*00f4*/ 	.word	0xffffffff


	//   ....[51]....
        /*00f8*/ 	.word	0xffffffff


	//   ....[52]....
        /*00fc*/ 	.word	0xffffffff


	//   ....[53]....
        /*0100*/ 	.word	0xffffffff


	//   ....[54]....
        /*0104*/ 	.word	0xffffffff


	//   ....[55]....
        /*0108*/ 	.word	0xffffffff


	//   ....[56]....
        /*010c*/ 	.word	0xffffffff


	//   ....[57]....
        /*0110*/ 	.word	0xffffffff


	//   ....[58]....
        /*0114*/ 	.word	0xffffffff


	//   ....[59]....
        /*0118*/ 	.word	0xffffffff


	//   ....[60]....
        /*011c*/ 	.word	0xffffffff


	//   ....[61]....
        /*0120*/ 	.word	0xffffffff


	//   ....[62]....
        /*0124*/ 	.word	0xffffffff


	//   ....[63]....
        /*0128*/ 	.word	0xffffffff


	//   ....[64]....
        /*012c*/ 	.word	0xffffffff


	//   ....[65]....
        /*0130*/ 	.word	0xffffffff


	//   ....[66]....
        /*0134*/ 	.word	0xffffffff


	//   ....[67]....
        /*0138*/ 	.word	0xffffffff


	//   ....[68]....
        /*013c*/ 	.word	0xffffffff


	//   ....[69]....
        /*0140*/ 	.word	0xffffffff


	//   ....[70]....
        /*0144*/ 	.word	0xffffffff


	//   ....[71]....
        /*0148*/ 	.word	0xffffffff


	//   ....[72]....
        /*014c*/ 	.word	0xffffffff


	//   ....[73]....
        /*0150*/ 	.word	0xffffffff


	//   ....[74]....
        /*0154*/ 	.word	0xffffffff


	//   ....[75]....
        /*0158*/ 	.word	0xffffffff


	//   ....[76]....
        /*015c*/ 	.word	0xffffffff


	//   ....[77]....
        /*0160*/ 	.word	0xffffffff


	//   ....[78]....
        /*0164*/ 	.word	0xffffffff


	//   ....[79]....
        /*0168*/ 	.word	0xffffffff


	//   ....[80]....
        /*016c*/ 	.word	0xffffffff


	//   ....[81]....
        /*0170*/ 	.word	0xffffffff


	//   ....[82]....
        /*0174*/ 	.word	0xffffffff


	//----- nvinfo : EIATTR_COOP_GROUP_INSTR_OFFSETS
	.align		4
.L_4023:
        /*0178*/ 	.byte	0x04, 0x28
        /*017a*/ 	.short	(.L_4025 - .L_4024)


	//   ....[0]....
.L_4024:
        /*017c*/ 	.word	0x00000d70


	//   ....[1]....
        /*0180*/ 	.word	0x00000dc0


	//   ....[2]....
        /*0184*/ 	.word	0x00000ed0


	//   ....[3]....
        /*0188*/ 	.word	0x000013c0


	//   ....[4]....
        /*018c*/ 	.word	0x00001730


	//   ....[5]....
        /*0190*/ 	.word	0x00001cc0


	//   ....[6]....
        /*0194*/ 	.word	0x00001ce0


	//   ....[7]....
        /*0198*/ 	.word	0x00001d40


	//   ....[8]....
        /*019c*/ 	.word	0x00001d50


	//   ....[9]....
        /*01a0*/ 	.word	0x00001dc0


	//   ....[10]....
        /*01a4*/ 	.word	0x00001df0


	//   ....[11]....
        /*01a8*/ 	.word	0x00001e30


	//   ....[12]....
        /*01ac*/ 	.word	0x00001e40


	//   ....[13]....
        /*01b0*/ 	.word	0x00001ed0


	//   ....[14]....
        /*01b4*/ 	.word	0x00001f00


	//   ....[15]....
        /*01b8*/ 	.word	0x00001f20


	//   ....[16]....
        /*01bc*/ 	.word	0x00001f30


	//   ....[17]....
        /*01c0*/ 	.word	0x00001fd0


	//   ....[18]....
        /*01c4*/ 	.word	0x00002000


	//   ....[19]....
        /*01c8*/ 	.word	0x00002010


	//   ....[20]....
        /*01cc*/ 	.word	0x00002020


	//   ....[21]....
        /*01d0*/ 	.word	0x00002150


	//   ....[22]....
        /*01d4*/ 	.word	0x00002190


	//   ....[23]....
        /*01d8*/ 	.word	0x000021d0


	//   ....[24]....
        /*01dc*/ 	.word	0x00002210


	//   ....[25]....
        /*01e0*/ 	.word	0x00002340


	//   ....[26]....
        /*01e4*/ 	.word	0x00002370


	//   ....[27]....
        /*01e8*/ 	.word	0x000023c0


	//   ....[28]....
        /*01ec*/ 	.word	0x00002400


	//   ....[29]....
        /*01f0*/ 	.word	0x00002420


	//   ....[30]....
        /*01f4*/ 	.word	0x00002430


	//   ....[31]....
        /*01f8*/ 	.word	0x00002440


	//   ....[32]....
        /*01fc*/ 	.word	0x00002450


	//   ....[33]....
        /*0200*/ 	.word	0x00002460


	//   ....[34]....
        /*0204*/ 	.word	0x00002470


	//   ....[35]....
        /*0208*/ 	.word	0x00002560


	//   ....[36]....
        /*020c*/ 	.word	0x00002570


	//   ....[37]....
        /*0210*/ 	.word	0x00002580


	//   ....[38]....
        /*0214*/ 	.word	0x00002590


	//   ....[39]....
        /*0218*/ 	.word	0x00002660


	//   ....[40]....
        /*021c*/ 	.word	0x00002680


	//   ....[41]....
        /*0220*/ 	.word	0x00002690


	//   ....[42]....
        /*0224*/ 	.word	0x000026a0


	//   ....[43]....
        /*0228*/ 	.word	0x00002770


	//   ....[44]....
        /*022c*/ 	.word	0x000027a0


	//   ....[45]....
        /*0230*/ 	.word	0x000027b0


	//   ....[46]....
        /*0234*/ 	.word	0x000027c0


	//   ....[47]....
        /*0238*/ 	.word	0x00002890


	//   ....[48]....
        /*023c*/ 	.word	0x000028c0


	//   ....[49]....
        /*0240*/ 	.word	0x000028d0


	//   ....[50]....
        /*0244*/ 	.word	0x000028e0


	//   ....[51]....
        /*0248*/ 	.word	0x000029c0


	//   ....[52]....
        /*024c*/ 	.word	0x00002a00


	//   ....[53]....
        /*0250*/ 	.word	0x00002a40


	//   ....[54]....
        /*0254*/ 	.word	0x00002a60


	//   ....[55]....
        /*0258*/ 	.word	0x00002aa0


	//   ....[56]....
        /*025c*/ 	.word	0x00002ae0


	//   ....[57]....
        /*0260*/ 	.word	0x00002b40


	//   ....[58]....
        /*0264*/ 	.word	0x00002bb0


	//   ....[59]....
        /*0268*/ 	.word	0x00002c10


	//   ....[60]....
        /*026c*/ 	.word	0x00002d40


	//   ....[61]....
        /*0270*/ 	.word	0x00003810


	//   ....[62]....
        /*0274*/ 	.word	0x00003850


	//   ....[63]....
        /*0278*/ 	.word	0x00003880


	//   ....[64]....
        /*027c*/ 	.word	0x000038a0


	//   ....[65]....
        /*0280*/ 	.word	0x000038d0


	//   ....[66]....
        /*0284*/ 	.word	0x000038f0


	//   ....[67]....
        /*0288*/ 	.word	0x00003920


	//   ....[68]....
        /*028c*/ 	.word	0x00003950


	//   ....[69]....
        /*0290*/ 	.word	0x000039e0


	//   ....[70]....
        /*0294*/ 	.word	0x00003a20


	//   ....[71]....
        /*0298*/ 	.word	0x00003fb0


	//   ....[72]....
        /*029c*/ 	.word	0x00004140


	//   ....[73]....
        /*02a0*/ 	.word	0x00004250


	//   ....[74]....
        /*02a4*/ 	.word	0x000042a0


	//   ....[75]....
        /*02a8*/ 	.word	0x000042f0


	//   ....[76]....
        /*02ac*/ 	.word	0x00004320


	//   ....[77]....
        /*02b0*/ 	.word	0x00004340


	//   ....[78]....
        /*02b4*/ 	.word	0x00004410


	//   ....[79]....
        /*02b8*/ 	.word	0x00004450


	//   ....[80]....
        /*02bc*/ 	.word	0x000044a0


	//   ....[81]....
        /*02c0*/ 	.word	0x000044d0


	//   ....[82]....
        /*02c4*/ 	.word	0x000044f0


	//----- nvinfo : EIATTR_VRC_CTA_INIT_COUNT
	.align		4
.L_4025:
        /*02c8*/ 	.byte	0x02, 0x4a
	.zero		1
	.zero		1


	//----- nvinfo : EIATTR_EXIT_INSTR_OFFSETS
	.align		4
        /*02cc*/ 	.byte	0x04, 0x1c
        /*02ce*/ 	.short	(.L_4027 - .L_4026)


	//   ....[0]....
.L_4026:
        /*02d0*/ 	.word	0x00004590


	//   ....[1]....
        /*02d4*/ 	.word	0x00004700


	//----- nvinfo : EIATTR_MAX_THREADS
	.align		4
.L_4027:
        /*02d8*/ 	.byte	0x04, 0x05
        /*02da*/ 	.short	(.L_4029 - .L_4028)
.L_4028:
        /*02dc*/ 	.word	0x00000020
        /*02e0*/ 	.word	0x00000001
        /*02e4*/ 	.word	0x00000001


	//----- nvinfo : EIATTR_CRS_STACK_SIZE
	.align		4
.L_4029:
        /*02e8*/ 	.byte	0x04, 0x1e
        /*02ea*/ 	.short	(.L_4031 - .L_4030)
.L_4030:
        /*02ec*/ 	.word	0x00000000


	//----- nvinfo : EIATTR_CBANK_PARAM_SIZE
	.align		4
.L_4031:
        /*02f0*/ 	.byte	0x03, 0x19
        /*02f2*/ 	.short	0x01f0


	//----- nvinfo : EIATTR_PARAM_CBANK
	.align		4
        /*02f4*/ 	.byte	0x04, 0x0a
        /*02f6*/ 	.short	(.L_4033 - .L_4032)
	.align		4
.L_4032:
        /*02f8*/ 	.word	index@(.nv.constant0._Z25selective_scan_bwd_kernelI32Selective_Scan_bwd_kernel_traitsILi32ELi4ELb1ELb1ELb1ELb0ELb0EN3c108BFloat16ENS1_7complexIfEEEEv12SSMParamsBwd)
        /*02fc*/ 	.short	0x0380
        /*02fe*/ 	.short	0x01f0


	//----- nvinfo : EIATTR_SW_WAR
	.align		4
.L_4033:
        /*0300*/ 	.byte	0x04, 0x36
        /*0302*/ 	.short	(.L_4035 - .L_4034)
.L_4034:
        /*0304*/ 	.word	0x00000008
.L_4035:


//--------------------- .nv.info._Z25selective_scan_bwd_kernelI32Selective_Scan_bwd_kernel_traitsILi32ELi4ELb1ELb1ELb1ELb0ELb1EN3c108BFloat16ENS1_7complexIfEEEEv12SSMParamsBwd --------------------------
	.section	.nv.info._Z25selective_scan_bwd_kernelI32Selective_Scan_bwd_kernel_traitsILi32ELi4ELb1ELb1ELb1ELb0ELb1EN3c108BFloat16ENS1_7complexIfEEEEv12SSMParamsBwd,"",@"SHT_CUDA_INFO"
	.sectionflags	@""
	.align	4


	//----- nvinfo : EIATTR_CUDA_API_VERSION
	.align		4
        /*0000*/ 	.byte	0x04, 0x37
        /*0002*/ 	.short	(.L_4037 - .L_4036)
.L_4036:
        /*0004*/ 	.word	0x00000082


	//----- nvinfo : EIATTR_KPARAM_INFO
	.align		4
.L_4037:
        /*0008*/ 	.byte	0x04, 0x17
        /*000a*/ 	.short	(.L_4039 - .L_4038)
.L_4038:
        /*000c*/ 	.word	0x00000000
        /*0010*/ 	.short	0x0000
        /*0012*/ 	.short	0x0000
        /*0014*/ 	.byte	0x00, 0xf0, 0xc1, 0x07


	//----- nvinfo : EIATTR_SPARSE_MMA_MASK
	.align		4
.L_4039:
        /*0018*/ 	.byte	0x03, 0x50
        /*001a*/ 	.short	0x0000


	//----- nvinfo : EIATTR_MAXREG_COUNT
	.align		4
        /*001c*/ 	.byte	0x03, 0x1b
        /*001e*/ 	.short	0x00ff


	//----- nvinfo : EIATTR_NUM_BARRIERS
	.align		4
        /*0020*/ 	.byte	0x02, 0x4c
        /*0022*/ 	.byte	0x01
	.zero		1


	//----- nvinfo : EIATTR_MERCURY_ISA_VERSION
	.align		4
        /*0024*/ 	.byte	0x03, 0x5f
        /*0026*/ 	.short	0x0101


	//----- nvinfo : EIATTR_COOP_GROUP_MASK_REGIDS
	.align		4
        /*0028*/ 	.byte	0x04, 0x29
        /*002a*/ 	.short	(.L_4041 - .L_4040)


	//   ....[0]....
.L_4040:
        /*002c*/ 	.word	0xffffffff


	//   ....[1]....
        /*0030*/ 	.word	0xffffffff


	//   ....[2]....
        /*0034*/ 	.word	0xffffffff


	//   ....[3]....
        /*0038*/ 	.word	0xffffffff


	//   ....[4]....
        /*003c*/ 	.word	0xffffffff


	//   ....[5]....
        /*0040*/ 	.word	0xffffffff


	//   ....[6]....
        /*0044*/ 	.word	0xffffffff


	//   ....[7]....
        /*0048*/ 	.word	0xffffffff


	//   ....[8]....
        /*004c*/ 	.word	0xffffffff


	//   ....[9]....
        /*0050*/ 	.word	0xffffffff


	//   ....[10]....
        /*0054*/ 	.word	0xffffffff


	//   ....[11]....
        /*0058*/ 	.word	0xffffffff


	//   ....[12]....
        /*005c*/ 	.word	0xffffffff


	//   ....[13]....
        /*0060*/ 	.word	0xffffffff


	//   ....[14]....
        /*0064*/ 	.word	0xffffffff


	//   ....[15]....
        /*0068*/ 	.word	0xffffffff


	//   ....[16]....
        /*006c*/ 	.word	0xffffffff


	//   ....[17]....
        /*0070*/ 	.word	0xffffffff


	//   ....[18]....
        /*0074*/ 	.word	0xffffffff


	//   ....[19]....
        /*0078*/ 	.word	0xffffffff


	//   ....[20]....
        /*007c*/ 	.word	0xffffffff


	//   ....[21]....
        /*0080*/ 	.word	0xffffffff


	//   ....[22]....
        /*0084*/ 	.word	0xffffffff


	//   ....[23]....
        /*0088*/ 	.word	0xffffffff


	//   ....[24]....
        /*008c*/ 	.word	0xffffffff


	//   ....[25]....
        /*0090*/ 	.word	0xffffffff


	//   ....[26]....
        /*0094*/ 	.word	0xffffffff


	//   ....[27]....
        /*0098*/ 	.word	0xffffffff


	//   ....[28]....
        /*009c*/ 	.word	0xffffffff


	//   ....[29]....
        /*00a0*/ 	.word	0xffffffff


	//   ....[30]....
        /*00a4*/ 	.word	0xffffffff


	//   ....[31]....
        /*00a8*/ 	.word	0xffffffff


	//   ....[32]....
        /*00ac*/ 	.word	0xffffffff


	//   ....[33]....
        /*00b0*/ 	.word	0xffffffff


	//   ....[34]....
        /*00b4*/ 	.word	0xffffffff


	//   ....[35]....
        /*00b8*/ 	.word	0xffffffff


	//   ....[36]....
        /*00bc*/ 	.word	0xffffffff


	//   ....[37]....
        /*00c0*/ 	.word	0xffffffff


	//   ....[38]....
        /*00c4*/ 	.word	0xffffffff


	//   ....[39]....
        /*00c8*/ 	.word	0xffffffff


	//   ....[40]....
        /*00cc*/ 	.word	0xffffffff


	//   ....[41]....
        /*00d0*/ 	.word	0xffffffff


	//   ....[42]....
        /*00d4*/ 	.word	0xffffffff


	//   ....[43]....
        /*00d8*/ 	.word	0xffffffff


	//   ....[44]....
        /*00dc*/ 	.word	0xffffffff


	//   ....[45]....
        /*00e0*/ 	.word	0xffffffff


	//   ....[46]....
        /*00e4*/ 	.word	0xffffffff


	//   ....[47]....
        /*00e8*/ 	.word	0xffffffff


	//   ....[48]....
        /*00ec*/ 	.word	0xffffffff


	//   ....[49]....
        /*00f0*/ 	.word	0xffffffff


	//   ....[50]....
        /*00f4*/ 	.word	0xffffffff


	//   ....[51]....
        /*00f8*/ 	.word	0xffffffff


	//   ....[52]....
        /*00fc*/ 	.word	0xffffffff


	//   ....[53]....
        /*0100*/ 	.word	0xffffffff


	//   ....[54]....
        /*0104*/ 	.word	0xffffffff


	//   ....[55]....
        /*0108*/ 	.word	0xffffffff


	//   ....[56]....
        /*010c*/ 	.word	0xffffffff


	//   ....[57]....
        /*0110*/ 	.word	0xffffffff


	//   ....[58]....
        /*0114*/ 	.word	0xffffffff


	//   ....[59]....
        /*0118*/ 	.word	0xffffffff


	//   ....[60]....
        /*011c*/ 	.word	0xffffffff


	//   ....[61]....
        /*0120*/ 	.word	0xffffffff


	//   ....[62]....
        /*0124*/ 	.word	0xffffffff


	//   ....[63]....
        /*0128*/ 	.word	0xffffffff


	//   ....[64]....
        /*012c*/ 	.word	0xffffffff


	//   ....[65]....
        /*0130*/ 	.word	0xffffffff


	//   ....[66]....
        /*0134*/ 	.word	0xffffffff


	//   ....[67]....
        /*0138*/ 	.word	0xffffffff


	//   ....[68]....
        /*013c*/ 	.word	0xffffffff


	//   ....[69]....
        /*0140*/ 	.word	0xffffffff


	//   ....[70]....
        /*0144*/ 	.word	0xffffffff


	//   ....[71]....
        /*0148*/ 	.word	0xffffffff


	//   ....[72]....
        /*014c*/ 	.word	0xffffffff


	//   ....[73]....
        /*0150*/ 	.word	0xffffffff


	//   ....[74]....
        /*0154*/ 	.word	0xffffffff


	//   ....[75]....
        /*0158*/ 	.word	0xffffffff


	//   ....[76]....
        /*015c*/ 	.word	0xffffffff


	//   ....[77]....
        /*0160*/ 	.word	0xffffffff


	//   ....[78]....
        /*0164*/ 	.word	0xffffffff


	//   ....[79]....
        /*0168*/ 	.word	0xffffffff


	//   ....[80]....
        /*016c*/ 	.word	0xffffffff


	//   ....[81]....
        /*0170*/ 	.word	0xffffffff


	//   ....[82]....
        /*0174*/ 	.word	0xffffffff


	//   ....[83]....
        /*0178*/ 	.word	0xffffffff


	//   ....[84]....
        /*017c*/ 	.word	0xffffffff


	//   ....[85]....
        /*0180*/ 	.word	0xffffffff


	//   ....[86]....
        /*0184*/ 	.word	0xffffffff


	//----- nvinfo : EIATTR_COOP_GROUP_INSTR_OFFSETS
	.align		4
.L_4041:
        /*0188*/ 	.byte	0x04, 0x28
        /*018a*/ 	.short	(.L_4043 - .L_4042)


	//   ....[0]....
.L_4042:
        /*018c*/ 	.word	0x00000e20


	//   ....[1]....
        /*0190*/ 	.word	0x00000e70


	//   ....[2]....
        /*0194*/ 	.word	0x00000f40


	//   ....[3]....
        /*0198*/ 	.word	0x00001000


	//   ....[4]....
        /*019c*/ 	.word	0x00001250


	//   ....[5]....
        /*01a0*/ 	.word	0x00001560


	//   ....[6]....
        /*01a4*/ 	.word	0x00001730


	//   ....[7]....
        /*01a8*/ 	.word	0x00001c70


	//   ....[8]....
        /*01ac*/ 	.word	0x00001fe0


	//   ....[9]....
        /*01b0*/ 	.word	0x00002570


	//   ....[10]....
        /*01b4*/ 	.word	0x000025b0


	//   ....[11]....
        /*01b8*/ 	.word	0x000025f0


	//   ....[12]....
        /*01bc*/ 	.word	0x00002600


	//   ....[13]....
        /*01c0*/ 	.word	0x000026c0


	//   ....[14]....
        /*01c4*/ 	.word	0x000026d0


	//   ....[15]....
        /*01c8*/ 	.word	0x000026e0


	//   ....[16]....
        /*01cc*/ 	.word	0x000026f0


	//   ....[17]....
        /*01d0*/ 	.word	0x00002780


	//   ....[18]....
        /*01d4*/ 	.word	0x000027c0


	//   ....[19]....
        /*01d8*/ 	.word	0x000027d0


	//   ....[20]....
        /*01dc*/ 	.word	0x000027e0


	//   ....[21]....
        /*01e0*/ 	.word	0x00002880


	//   ....[22]....
        /*01e4*/ 	.word	0x000028b0


	//   ....[23]....
        /*01e8*/ 	.word	0x000028c0


	//   ....[24]....
        /*01ec*/ 	.word	0x000028d0


	//   ....[25]....
        /*01f0*/ 	.word	0x00002a00


	//   ....[26]....
        /*01f4*/ 	.word	0x00002a40


	//   ....[27]....
        /*01f8*/ 	.word	0x00002a80


	//   ....[28]....
        /*01fc*/ 	.word	0x00002ac0


	//   ....[29]....
        /*0200*/ 	.word	0x00002c00


	//   ....[30]....
        /*0204*/ 	.word	0x00002c70


	//   ....[31]....
        /*0208*/ 	.word	0x00002cb0


	//   ....[32]....
        /*020c*/ 	.word	0x00002cc0


	//   ....[33]....
        /*0210*/ 	.word	0x00002cd0


	//   ....[34]....
        /*0214*/ 	.word	0x00002ce0


	//   ....[35]....
        /*0218*/ 	.word	0x00002cf0


	//   ....[36]....
        /*021c*/ 	.word	0x00002d00


	//   ....[37]....
        /*0220*/ 	.word	0x00002d10


	//   ....[38]....
        /*0224*/ 	.word	0x00002d20


	//   ....[39]....
        /*0228*/ 	.word	0x00002e10


	//   ....[40]....
        /*022c*/ 	.word	0x00002e20


	//   ....[41]....
        /*0230*/ 	.word	0x00002e30


	//   ....[42]....
        /*0234*/ 	.word	0x00002e40


	//   ....[43]....
        /*0238*/ 	.word	0x00002f10


	//   ....[44]....
        /*023c*/ 	.word	0x00002f30


	//   ....[45]....
        /*0240*/ 	.word	0x00002f40


	//   ....[46]....
        /*0244*/ 	.word	0x00002f50


	//   ....[47]....
        /*0248*/ 	.word	0x00003020


	//   ....[48]....
        /*024c*/ 	.word	0x00003050


	//   ....[49]....
        /*0250*/ 	.word	0x00003060


	//   ....[50]....
        /*0254*/ 	.word	0x00003070


	//   ....[51]....
        /*0258*/ 	.word	0x00003140


	//   ....[52]....
        /*025c*/ 	.word	0x00003170


	//   ....[53]....
        /*0260*/ 	.word	0x00003180


	//   ....[54]....
        /*0264*/ 	.word	0x00003190


	//   ....[55]....
        /*0268*/ 	.word	0x00003270


	//   ....[56]....
        /*026c*/ 	.word	0x000032b0


	//   ....[57]....
        /*0270*/ 	.word	0x000032f0


	//   ....[58]....
        /*0274*/ 	.word	0x00003310


	//   ....[59]....
        /*0278*/ 	.word	0x00003350


	//   ....[60]....
        /*027c*/ 	.word	0x00003390


	//   ....[61]....
        /*0280*/ 	.word	0x000033d0


	//   ....[62]....
        /*0284*/ 	.word	0x00003430


	//   ....[63]....
        /*0288*/ 	.word	0x00003460


	//   ....[64]....
        /*028c*/ 	.word	0x000034c0


	//   ....[65]....
        /*0290*/ 	.word	0x000040c0


	//   ....[66]....
        /*0294*/ 	.word	0x00004100


	//   ....[67]....
        /*0298*/ 	.word	0x00004140


	//   ....[68]....
        /*029c*/ 	.word	0x00004160


	//   ....[69]....
        /*02a0*/ 	.word	0x00004190


	//   ....[70]....
        /*02a4*/ 	.word	0x000041b0


	//   ....[71]....
        /*02a8*/ 	.word	0x000041e0


	//   ....[72]....
        /*02ac*/ 	.word	0x00004210


	//   ....[73]....
        /*02b0*/ 	.word	0x000042b0


	//   ....[74]....
        /*02b4*/ 	.word	0x000042f0


	//   ....[75]....
        /*02b8*/ 	.word	0x00004820


	//   ....[76]....
        /*02bc*/ 	.word	0x000049e0


	//   ....[77]....
        /*02c0*/ 	.word	0x00004b00


	//   ....[78]....
        /*02c4*/ 	.word	0x00004b50


	//   ....[79]....
        /*02c8*/ 	.word	0x00004ba0


	//   ....[80]....
        /*02cc*/ 	.word	0x00004bd0


	//   ....[81]....
        /*02d0*/ 	.word	0x00004bf0


	//   ....[82]....
        /*02d4*/ 	.word	0x00004cc0


	//   ....[83]....
        /*02d8*/ 	.word	0x00004d00


	//   ....[84]....
        /*02dc*/ 	.word	0x00004d50


	//   ....[85]....
        /*02e0*/ 	.word	0x00004d80


	//   ....[86]....
        /*02e4*/ 	.word	0x00004da0


	//----- nvinfo : EIATTR_VRC_CTA_INIT_COUNT
	.align		4
.L_4043:
        /*02e8*/ 	.byte	0x02, 0x4a
	.zero		1
	.zero		1


	//----- nvinfo : EIATTR_EXIT_INSTR_OFFSETS
	.align		4
        /*02ec*/ 	.byte	0x04, 0x1c
        /*02ee*/ 	.short	(.L_4045 - .L_4044)


	//   ....[0]....
.L_4044:
        /*02f0*/ 	.word	0x00004e40


	//   ....[1]....
        /*02f4*/ 	.word	0x00004fb0


	//----- nvinfo : EIATTR_MAX_THREADS
	.align		4
.L_4045:
        /*02f8*/ 	.byte	0x04, 0x05
        /*02fa*/ 	.short	(.L_4047 - .L_4046)
.L_4046:
        /*02fc*/ 	.word	0x00000020
        /*0300*/ 	.word	0x00000001
        /*0304*/ 	.word	0x00000001


	//----- nvinfo : EIATTR_CRS_STACK_SIZE
	.align		4
.L_4047:
        /*0308*/ 	.byte	0x04, 0x1e
        /*030a*/ 	.short	(.L_4049 - .L_4048)
.L_4048:
        /*030c*/ 	.word	0x00000000


	//----- nvinfo : EIATTR_CBANK_PARAM_SIZE
	.align		4
.L_4049:
        /*0310*/ 	.byte	0x03, 0x19
        /*0312*/ 	.short	0x01f0


	//----- nvinfo : EIATTR_PARAM_CBANK
	.align		4
        /*0314*/ 	.byte	0x04, 0x0a
        /*0316*/ 	.short	(.L_4051 - .L_4050)
	.align		4
.L_4050:
        /*0318*/ 	.word	index@(.nv.constant0._Z25selective_scan_bwd_kernelI32Selective_Scan_bwd_kernel_traitsILi32ELi4ELb1ELb1ELb1ELb0ELb1EN3c108BFloat16ENS1_7complexIfEEEEv12SSMParamsBwd)
        /*031c*/ 	.short	0x0380
        /*031e*/ 	.short	0x01f0


	//----- nvinfo : EIATTR_SW_WAR
	.align		4
.L_4051:
        /*0320*/ 	.byte	0x04, 0x36
        /*0322*/ 	.short	(.L_4053 - .L_4052)
.L_4052:
        /*0324*/ 	.word	0x00000008
.L_4053:


//--------------------- .nv.info._Z25selective_scan_bwd_kernelI32Selective_Scan_bwd_kernel_traitsILi32ELi4ELb1ELb1ELb1ELb1ELb0EN3c108BFloat16ENS1_7complexIfEEEEv12SSMParamsBwd --------------------------
	.section	.nv.info._Z25selective_scan_bwd_kernelI32Selective_Scan_bwd_kernel_traitsILi32ELi4ELb1ELb1ELb1ELb1ELb0EN3c108BFloat16ENS1_7complexIfEEEEv12SSMParamsBwd,"",@"SHT_CUDA_INFO"
	.sectionflags	@""
	.align	4


	//----- nvinfo : EIATTR_CUDA_API_VERSION
	.align		4
        /*0000*/ 	.byte	0x04, 0x37
        /*0002*/ 	.short	(.L_4055 - .L_4054)
.L_4054:
        /*0004*/ 	.word	0x00000082


	//----- nvinfo : EIATTR_KPARAM_INFO
	.align		4
.L_4055:
        /*0008*/ 	.byte	0x04, 0x17
        /*000a*/ 	.short	(.L_4057 - .L_4056)
.L_4056:
        /*000c*/ 	.word	0x00000000
        /*0010*/ 	.short	0x0000
        /*0012*/ 	.short	0x0000
        /*0014*/ 	.byte	0x00, 0xf0, 0xc1, 0x07


	//----- nvinfo : EIATTR_SPARSE_MMA_MASK
	.align		4
.L_4057:
        /*0018*/ 	.byte	0x03, 0x50
        /*001a*/ 	.short	0x0000


	//----- nvinfo : EIATTR_MAXREG_COUNT
	.align		4
        /*001c*/ 	.byte	0x03, 0x1b
        /*001e*/ 	.short	0x00ff


	//----- nvinfo : EIATTR_NUM_BARRIERS
	.align		4
        /*0020*/ 	.byte	0x02, 0x4c
        /*0022*/ 	.byte	0x01
	.zero		1


	//----- nvinfo : EIATTR_MERCURY_ISA_VERSION
	.align		4
        /*0024*/ 	.byte	0x03, 0x5f
        /*0026*/ 	.short	0x0101


	//----- nvinfo : EIATTR_COOP_GROUP_MASK_REGIDS
	.align		4
        /*0028*/ 	.byte	0x04, 0x29
        /*002a*/ 	.short	(.L_4059 - .L_4058)


	//   ....[0]....
.L_4058:
        /*002c*/ 	.word	0xffffffff


	//   ....[1]....
        /*0030*/ 	.word	0xffffffff


	//   ....[2]....
        /*0034*/ 	.word	0xffffffff


	//   ....[3]....
        /*0038*/ 	.word	0xffffffff


	//   ....[4]....
        /*003c*/ 	.word	0xffffffff


	//   ....[5]....
        /*0040*/ 	.word	0xffffffff


	//   ....[6]....
        /*0044*/ 	.word	0xffffffff


	//   ....[7]....
        /*0048*/ 	.word	0xffffffff


	//   ....[8]....
        /*004c*/ 	.word	0xffffffff


	//   ....[9]....
        /*0050*/ 	.word	0xffffffff


	//   ....[10]....
        /*0054*/ 	.word	0xffffffff


	//   ....[11]....
        /*0058*/ 	.word	0xffffffff


	//   ....[12]....
        /*005c*/ 	.word	0xffffffff


	//   ....[13]....
        /*0060*/ 	.word	0xffffffff


	//   ....[14]....
        /*0064*/ 	.word	0xffffffff


	//   ....[15]....
        /*0068*/ 	.word	0xffffffff


	//   ....[16]....
        /*006c*/ 	.word	0xffffffff


	//   ....[17]....
        /*0070*/ 	.word	0xffffffff


	//   ....[18]....
        /*0074*/ 	.word	0xffffffff


	//   ....[19]....
        /*0078*/ 	.word	0xffffffff


	//   ....[20]....
        /*007c*/ 	.word	0xffffffff


	//   ....[21]....
        /*0080*/ 	.word	0xffffffff


	//   ....[22]....
        /*0084*/ 	.word	0xffffffff


	//   ....[23]....
        /*0088*/ 	.word	0xffffffff


	//   ....[24]....
        /*008c*/ 	.word	0xffffffff


	//   ....[25]....
        /*0090*/ 	.word	0xffffffff


	//   ....[26]....
        /*0094*/ 	.word	0xffffffff


	//   ....[27]....
        /*0098*/ 	.word	0xffffffff


	//   ....[28]....
        /*009c*/ 	.word	0xffffffff


	//   ....[29]....
        /*00a0*/ 	.word	0xffffffff


	//   ....[30]....
        /*00a4*/ 	.word	0xffffffff


	//   ....[31]....
        /*00a8*/ 	.word	0xffffffff


	//   ....[32]....
        /*00ac*/ 	.word	0xffffffff


	//   ....[33]....
        /*00b0*/ 	.word	0xffffffff


	//   ....[34]....
        /*00b4*/ 	.word	0xffffffff


	//   ....[35]....
        /*00b8*/ 	.word	0xffffffff


	//   ....[36]....
        /*00bc*/ 	.word	0xffffffff


	//   ....[37]....
        /*00c0*/ 	.word	0xffffffff


	//   ....[38]....
        /*00c4*/ 	.word	0xffffffff


	//   ....[39]....
        /*00c8*/ 	.word	0xffffffff


	//   ....[40]....
        /*00cc*/ 	.word	0xffffffff


	//   ....[41]....
        /*00d0*/ 	.word	0xffffffff


	//   ....[42]....
        /*00d4*/ 	.word	0xffffffff


	//   ....[43]....
        /*00d8*/ 	.word	0xffffffff


	//   ....[44]....
        /*00dc*/ 	.word	0xffffffff


	//   ....[45]....
        /*00e0*/ 	.word	0xffffffff


	//   ....[46]....
        /*00e4*/ 	.word	0xffffffff


	//   ....[47]....
        /*00e8*/ 	.word	0xffffffff


	//   ....[48]....
        /*00ec*/ 	.word	0xffffffff


	//   ....[49]....
        /*00f0*/ 	.word	0xffffffff


	//   ....[50]....
        /*00f4*/ 	.word	0xffffffff


	//   ....[51]....
        /*00f8*/ 	.word	0xffffffff


	//   ....[52]....
        /*00fc*/ 	.word	0xffffffff


	//   ....[53]....
        /*0100*/ 	.word	0xffffffff


	//   ....[54]....
        /*0104*/ 	.word	0xffffffff


	//   ....[55]....
        /*0108*/ 	.word	0xffffffff


	//   ....[56]....
        /*010c*/ 	.word	0xffffffff


	//   ....[57]....
        /*0110*/ 	.word	0xffffffff


	//   ....[58]....
        /*0114*/ 	.word	0xffffffff


	//   ....[59]....
        /*0118*/ 	.word	0xffffffff


	//   ....[60]....
        /*011c*/ 	.word	0xffffffff


	//   ....[61]....
        /*0120*/ 	.word	0xffffffff


	//   ....[62]....
        /*0124*/ 	.word	0xffffffff


	//   ....[63]....
        /*0128*/ 	.word	0xffffffff


	//   ....[64]....
        /*012c*/ 	.word	0xffffffff


	//   ....[65]....
        /*0130*/ 	.word	0xffffffff


	//   ....[66]....
        /*0134*/ 	.word	0xffffffff


	//   ....[67]....
        /*0138*/ 	.word	0xffffffff


	//   ....[68]....
        /*013c*/ 	.word	0xffffffff


	//   ....[69]....
        /*0140*/ 	.word	0xffffffff


	//   ....[70]....
        /*0144*/ 	.word	0xffffffff


	//   ....[71]....
        /*0148*/ 	.word	0xffffffff


	//   ....[72]....
        /*014c*/ 	.word	0xffffffff


	//   ....[73]....
        /*0150*/ 	.word	0xffffffff


	//   ....[74]....
        /*0154*/ 	.word	0xffffffff


	//   ....[75]....
        /*0158*/ 	.word	0xffffffff


	//   ....[76]....
        /*015c*/ 	.word	0xffffffff


	//   ....[77]....
        /*0160*/ 	.word	0xffffffff


	//   ....[78]....
        /*0164*/ 	.word	0xffffffff


	//   ....[79]....
        /*0168*/ 	.word	0xffffffff


	//   ....[80]....
        /*016c*/ 	.word	0xffffffff


	//   ....[81]....
        /*0170*/ 	.word	0xffffffff


	//   ....[82]....
        /*0174*/ 	.word	0xffffffff


	//   ....[83]....
        /*0178*/ 	.word	0xffffffff


	//----- nvinfo : EIATTR_COOP_GROUP_INSTR_OFFSETS
	.align		4
.L_4059:
        /*017c*/ 	.byte	0x04, 0x28
        /*017e*/ 	.short	(.L_4061 - .L_4060)


	//   ....[0]....
.L_4060:
        /*0180*/ 	.word	0x00000d50


	//   ....[1]....
        /*0184*/ 	.word	0x00000db0


	//   ....[2]....
        /*0188*/ 	.word	0x00000f30


	//   ....[3]....
        /*018c*/ 	.word	0x00001c40


	//   ....[4]....
        /*0190*/ 	.word	0x00001fb0


	//   ....[5]....
        /*0194*/ 	.word	0x00002540


	//   ....[6]....
        /*0198*/ 	.word	0x00002560


	//   ....[7]....
        /*019c*/ 	.word	0x000025c0


	//   ....[8]....
        /*01a0*/ 	.word	0x000025d0


	//   ....[9]....
        /*01a4*/ 	.word	0x00002640


	//   ....[10]....
        /*01a8*/ 	.word	0x00002670


	//   ....[11]....
        /*01ac*/ 	.word	0x000026b0


	//   ....[12]....
        /*01b0*/ 	.word	0x000026c0


	//   ....[13]....
        /*01b4*/ 	.word	0x00002750


	//   ....[14]....
        /*01b8*/ 	.word	0x00002780


	//   ....[15]....
        /*01bc*/ 	.word	0x000027a0


	//   ....[16]....
        /*01c0*/ 	.word	0x000027b0


	//   ....[17]....
        /*01c4*/ 	.word	0x00002850


	//   ....[18]....
        /*01c8*/ 	.word	0x00002880


	//   ....[19]....
        /*01cc*/ 	.word	0x00002890


	//   ....[20]....
        /*01d0*/ 	.word	0x000028a0


	//   ....[21]....
        /*01d4*/ 	.word	0x000029c0


	//   ....[22]....
        /*01d8*/ 	.word	0x00002a00


	//   ....[23]....
        /*01dc*/ 	.word	0x00002a40


	//   ....[24]....
        /*01e0*/ 	.word	0x00002a80


	//   ....[25]....
        /*01e4*/ 	.word	0x00002bf0


	//   ....[26]....
        /*01e8*/ 	.word	0x00002c40


	//   ....[27]....
        /*01ec*/ 	.word	0x00002c80


	//   ....[28]....
        /*01f0*/ 	.word	0x00002c90


	//   ....[29]....
        /*01f4*/ 	.word	0x00002ca0


	//   ....[30]....
        /*01f8*/ 	.word	0x00002cb0


	//   ....[31]....
        /*01fc*/ 	.word	0x00002cc0


	//   ....[32]....
        /*0200*/ 	.word	0x00002cd0


	//   ....[33]....
        /*0204*/ 	.word	0x00002ce0


	//   ....[34]....
        /*0208*/ 	.word	0x00002cf0


	//   ....[35]....
        /*020c*/ 	.word	0x00002de0


	//   ....[36]....
        /*0210*/ 	.word	0x00002df0


	//   ....[37]....
        /*0214*/ 	.word	0x00002e00


	//   ....[38]....
        /*0218*/ 	.word	0x00002e10


	//   ....[39]....
        /*021c*/ 	.word	0x00002ee0


	//   ....[40]....
        /*0220*/ 	.word	0x00002f00


	//   ....[41]....
        /*0224*/ 	.word	0x00002f10


	//   ....[42]....
        /*0228*/ 	.word	0x00002f20


	//   ....[43]....
        /*022c*/ 	.word	0x00002ff0


	//   ....[44]....
        /*0230*/ 	.word	0x00003020


	//   ....[45]....
        /*0234*/ 	.word	0x00003030


	//   ....[46]....
        /*0238*/ 	.word	0x00003040


	//   ....[47]....
        /*023c*/ 	.word	0x00003110


	//   ....[48]....
        /*0240*/ 	.word	0x00003140


	//   ....[49]....
        /*0244*/ 	.word	0x00003150


	//   ....[50]....
        /*0248*/ 	.word	0x00003160


	//   ....[51]....
        /*024c*/ 	.word	0x00003230


	//   ....[52]....
        /*0250*/ 	.word	0x00003270


	//   ....[53]....
        /*0254*/ 	.word	0x000032b0


	//   ....[54]....
        /*0258*/ 	.word	0x000032e0


	//   ....[55]....
        /*025c*/ 	.word	0x00003310


	//   ....[56]....
        /*0260*/ 	.word	0x00003350


	//   ....[57]....
        /*0264*/ 	.word	0x000033f0


	//   ....[58]....
        /*0268*/ 	.word	0x00003430


	//   ....[59]....
        /*026c*/ 	.word	0x00003490


	//   ....[60]....
        /*0270*/ 	.word	0x000034f0


	//   ....[61]....
        /*0274*/ 	.word	0x00004090


	//   ....[62]....
        /*0278*/ 	.word	0x000040d0


	//   ....[63]....
        /*027c*/ 	.word	0x00004100


	//   ....[64]....
        /*0280*/ 	.word	0x00004120


	//   ....[65]....
        /*0284*/ 	.word	0x00004150


	//   ....[66]....
        /*0288*/ 	.word	0x00004170


	//   ....[67]....
        /*028c*/ 	.word	0x000041b0


	//   ....[68]....
        /*0290*/ 	.word	0x000041f0


	//   ....[69]....
        /*0294*/ 	.word	0x00004280


	//   ....[70]....
        /*0298*/ 	.word	0x000042c0


	//   ....[71]....
        /*029c*/ 	.word	0x00004710


	//   ....[72]....
        /*02a0*/ 	.word	0x000048f0


	//   ....[73]....
        /*02a4*/ 	.word	0x00004c10


	//   ....[74]....
        /*02a8*/ 	.word	0x00004d40


	//   ....[75]....
        /*02ac*/ 	.word	0x00004d90


	//   ....[76]....
        /*02b0*/ 	.word	0x00004de0


	//   ....[77]....
        /*02b4*/ 	.word	0x00004e10


	//   ....[78]....
        /*02b8*/ 	.word	0x00004e30


	//   ....[79]....
        /*02bc*/ 	.word	0x00004f00


	//   ....[80]....
        /*02c0*/ 	.word	0x00004f40


	//   ....[81]....
        /*02c4*/ 	.word	0x00004f90


	//   ....[82]....
        /*02c8*/ 	.word	0x00004fc0


	//   ....[83]....
        /*02cc*/ 	.word	0x00004fe0


	//----- nvinfo : EIATTR_VRC_CTA_INIT_COUNT
	.align		4
.L_4061:
        /*02d0*/ 	.byte	0x02, 0x4a
	.zero		1
	.zero		1


	//----- nvinfo : EIATTR_EXIT_INSTR_OFFSETS
	.align		4
        /*02d4*/ 	.byte	0x04, 0x1c
        /*02d6*/ 	.short	(.L_4063 - .L_4062)


	//   ....[0]....
.L_4062:
        /*02d8*/ 	.word	0x00005080


	//   ....[1]....
        /*02dc*/ 	.word	0x000051f0


	//----- nvinfo : EIATTR_MAX_THREADS
	.align		4
.L_4063:
        /*02e0*/ 	.byte	0x04, 0x05
        /*02e2*/ 	.short	(.L_4065 - .L_4064)
.L_4064:
        /*02e4*/ 	.word	0x00000020
        /*02e8*/ 	.word	0x00000001
        /*02ec*/ 	.word	0x00000001


	//----- nvinfo : EIATTR_CRS_STACK_SIZE
	.align		4
.L_4065:
        /*02f0*/ 	.byte	0x04, 0x1e
        /*02f2*/ 	.short	(.L_4067 - .L_4066)
.L_4066:
        /*02f4*/ 	.word	0x00000000


	//----- nvinfo : EIATTR_CBANK_PARAM_SIZE
	.align		4
.L_4067:
        /*02f8*/ 	.byte	0x03, 0x19
        /*02fa*/ 	.short	0x01f0


	//----- nvinfo : EIATTR_PARAM_CBANK
	.align		4
        /*02fc*/ 	.byte	0x04, 0x0a
        /*02fe*/ 	.short	(.L_4069 - .L_4068)
	.align		4
.L_4068:
        /*0300*/ 	.word	index@(.nv.constant0._Z25selective_scan_bwd_kernelI32Selective_Scan_bwd_kernel_traitsILi32ELi4ELb1ELb1ELb1ELb1ELb0EN3c108BFloat16ENS1_7complexIfEEEEv12SSMParamsBwd)
        /*0304*/ 	.short	0x0380
        /*0306*/ 	.short	0x01f0


	//----- nvinfo : EIATTR_SW_WAR
	.align		4
.L_4069:
        /*0308*/ 	.byte	0x04, 0x36
        /*030a*/ 	.short	(.L_4071 - .L_4070)
.L_4070:
        /*030c*/ 	.word	0x00000008
.L_4071:


//--------------------- .nv.info._Z25selective_scan_bwd_kernelI32Selective_Scan_bwd_kernel_traitsILi32ELi4ELb1ELb1ELb1ELb1ELb1EN3c108BFloat16ENS1_7complexIfEEEEv12SSMParamsBwd --------------------------
	.section	.nv.info._Z25selective_scan_bwd_kernelI32Selective_Scan_bwd_kernel_traitsILi32ELi4ELb1ELb1ELb1ELb1ELb1EN3c108BFloat16ENS1_7complexIfEEEEv12SSMParamsBwd,"",@"SHT_CUDA_INFO"
	.sectionflags	@""
	.align	4


	//----- nvinfo : EIATTR_CUDA_API_VERSION
	.align		4
        /*0000*/ 	.byte	0x04, 0x37
        /*0002*/ 	.short	(.L_4073 - .L_4072)
.L_4072:
        /*0004*/ 	.word	0x00000082


	//----- nvinfo : EIATTR_KPARAM_INFO
	.align		4
.L_4073:
        /*0008*/ 	.byte	0x04, 0x17
        /*000a*/ 	.short	(.L_4075 - .L_4074)
.L_4074:
        /*000c*/ 	.word	0x00000000
        /*0010*/ 	.short	0x0000
        /*0012*/ 	.short	0x0000
        /*0014*/ 	.byte	0x00, 0xf0, 0xc1, 0x07


	//----- nvinfo : EIATTR_SPARSE_MMA_MASK
	.align		4
.L_4075:
        /*0018*/ 	.byte	0x03, 0x50
        /*001a*/ 	.short	0x0000


	//----- nvinfo : EIATTR_MAXREG_COUNT
	.align		4
        /*001c*/ 	.byte	0x03, 0x1b
        /*001e*/ 	.short	0x00ff


	//----- nvinfo : EIATTR_NUM_BARRIERS
	.align		4
        /*0020*/ 	.byte	0x02, 0x4c
        /*0022*/ 	.byte	0x01
	.zero		1


	//----- nvinfo : EIATTR_MERCURY_ISA_VERSION
	.align		4
        /*0024*/ 	.byte	0x03, 0x5f
        /*0026*/ 	.short	0x0101


	//----- nvinfo : EIATTR_COOP_GROUP_MASK_REGIDS
	.align		4
        /*0028*/ 	.byte	0x04, 0x29
        /*002a*/ 	.short	(.L_4077 - .L_4076)


	//   ....[0]....
.L_4076:
        /*002c*/ 	.word	0xffffffff


	//   ....[1]....
        /*0030*/ 	.word	0xffffffff


	//   ....[2]....
        /*0034*/ 	.word	0xffffffff


	//   ....[3]....
        /*0038*/ 	.word	0xffffffff


	//   ....[4]....
        /*003c*/ 	.word	0xffffffff


	//   ....[5]....
        /*0040*/ 	.word	0xffffffff


	//   ....[6]....
        /*0044*/ 	.word	0xffffffff


	//   ....[7]....
        /*0048*/ 	.word	0xffffffff


	//   ....[8]....
        /*004c*/ 	.word	0xffffffff


	//   ....[9]....
        /*0050*/ 	.word	0xffffffff


	//   ....[10]....
        /*0054*/ 	.word	0xffffffff


	//   ....[11]....
        /*0058*/ 	.word	0xffffffff


	//   ....[12]....
        /*005c*/ 	.word	0xffffffff


	//   ....[13]....
        /*0060*/ 	.word	0xffffffff


	//   ....[14]....
        /*0064*/ 	.word	0xffffffff


	//   ....[15]....
        /*0068*/ 	.word	0xffffffff


	//   ....[16]....
        /*006c*/ 	.word	0xffffffff


	//   ....[17]....
        /*0070*/ 	.word	0xffffffff


	//   ....[18]....
        /*0074*/ 	.word	0xffffffff


	//   ....[19]....
        /*0078*/ 	.word	0xffffffff


	//   ....[20]....
        /*007c*/ 	.word	0xffffffff


	//   ....[21]....
        /*0080*/ 	.word	0xffffffff


	//   ....[22]....
        /*0084*/ 	.word	0xffffffff


	//   ....[23]....
        /*0088*/ 	.word	0xffffffff


	//   ....[24]....
        /*008c*/ 	.word	0xffffffff


	//   ....[25]....
        /*0090*/ 	.word	0xffffffff


	//   ....[26]....
        /*0094*/ 	.word	0xffffffff


	//   ....[27]....
        /*0098*/ 	.word	0xffffffff


	//   ....[28]....
        /*009c*/ 	.word	0xffffffff


	//   ....[29]....
        /*00a0*/ 	.word	0xffffffff


	//   ....[30]....
        /*00a4*/ 	.word	0xffffffff


	//   ....[31]....
        /*00a8*/ 	.word	0xffffffff


	//   ....[32]....
        /*00ac*/ 	.word	0xffffffff


	//   ....[33]....
        /*00b0*/ 	.word	0xffffffff


	//   ....[34]....
        /*00b4*/ 	.word	0xffffffff


	//   ....[35]....
        /*00b8*/ 	.word	0xffffffff


	//   ....[36]....
        /*00bc*/ 	.word	0xffffffff


	//   ....[37]....
        /*00c0*/ 	.word	0xffffffff


	//   ....[38]....
        /*00c4*/ 	.word	0xffffffff


	//   ....[39]....
        /*00c8*/ 	.word	0xffffffff


	//   ....[40]....
        /*00cc*/ 	.word	0xffffffff


	//   ....[41]....
        /*00d0*/ 	.word	0xffffffff


	//   ....[42]....
        /*00d4*/ 	.word	0xffffffff


	//   ....[43]....
        /*00d8*/ 	.word	0xffffffff


	//   ....[44]....
        /*00dc*/ 	.word	0xffffffff


	//   ....[45]....
        /*00e0*/ 	.word	0xffffffff


	//   ....[46]....
        /*00e4*/ 	.word	0xffffffff


	//   ....[47]....
        /*00e8*/ 	.word	0xffffffff


	//   ....[48]....
        /*00ec*/ 	.word	0xffffffff


	//   ....[49]....
        /*00f0*/ 	.word	0xffffffff


	//   ....[50]....
        /*00f4*/ 	.word	0xffffffff


	//   ....[51]....
        /*00f8*/ 	.word	0xffffffff


	//   ....[52]....
        /*00fc*/ 	.word	0xffffffff


	//   ....[53]....
        /*0100*/ 	.word	0xffffffff


	//   ....[54]....
        /*0104*/ 	.word	0xffffffff


	//   ....[55]....
        /*0108*/ 	.word	0xffffffff


	//   ....[56]....
        /*010c*/ 	.word	0xffffffff


	//   ....[57]....
        /*0110*/ 	.word	0xffffffff


	//   ....[58]....
        /*0114*/ 	.word	0xffffffff


	//   ....[59]....
        /*0118*/ 	.word	0xffffffff


	//   ....[60]....
        /*011c*/ 	.word	0xffffffff


	//   ....[61]....
        /*0120*/ 	.word	0xffffffff


	//   ....[62]....
        /*0124*/ 	.word	0xffffffff


	//   ....[63]....
        /*0128*/ 	.word	0xffffffff


	//   ....[64]....
        /*012c*/ 	.word	0xffffffff


	//   ....[65]....
        /*0130*/ 	.word	0xffffffff


	//   ....[66]....
        /*0134*/ 	.word	0xffffffff


	//   ....[67]....
        /*0138*/ 	.word	0xffffffff


	//   ....[68]....
        /*013c*/ 	.word	0xffffffff


	//   ....[69]....
        /*0140*/ 	.word	0xffffffff


	//   ....[70]....
        /*0144*/ 	.word	0xffffffff


	//   ....[71]....
        /*0148*/ 	.word	0xffffffff


	//   ....[72]....
        /*014c*/ 	.word	0xffffffff


	//   ....[73]....
        /*0150*/ 	.word	0xffffffff


	//   ....[74]....
        /*0154*/ 	.word	0xffffffff


	//   ....[75]....
        /*0158*/ 	.word	0xffffffff


	//   ....[76]....
        /*015c*/ 	.word	0xffffffff


	//   ....[77]....
        /*0160*/ 	.word	0xffffffff


	//   ....[78]....
        /*0164*/ 	.word	0xffffffff


	//   ....[79]....
        /*0168*/ 	.word	0xffffffff


	//   ....[80]....
        /*016c*/ 	.word	0xffffffff


	//   ....[81]....
        /*0170*/ 	.word	0xffffffff


	//   ....[82]....
        /*0174*/ 	.word	0xffffffff


	//   ....[83]....
        /*0178*/ 	.word	0xffffffff


	//   ....[84]....
        /*017c*/ 	.word	0xffffffff


	//   ....[85]....
        /*0180*/ 	.word	0xffffffff


	//   ....[86]....
        /*0184*/ 	.word	0xffffffff


	//   ....[87]....
        /*0188*/ 	.word	0xffffffff


	//----- nvinfo : EIATTR_COOP_GROUP_INSTR_OFFSETS
	.align		4
.L_4077:
        /*018c*/ 	.byte	0x04, 0x28
        /*018e*/ 	.short	(.L_4079 - .L_4078)


	//   ....[0]....
.L_4078:
        /*0190*/ 	.word	0x00000da0


	//   ....[1]....
        /*0194*/ 	.word	0x00000df0


	//   ....[2]....
        /*0198*/ 	.word	0x00000f40


	//   ....[3]....
        /*019c*/ 	.word	0x00001920


	//   ....[4]....
        /*01a0*/ 	.word	0x00001ae0


	//   ....[5]....
        /*01a4*/ 	.word	0x00001e70


	//   ....[6]....
        /*01a8*/ 	.word	0x00002000


	//   ....[7]....
        /*01ac*/ 	.word	0x00002520


	//   ....[8]....
        /*01b0*/ 	.word	0x00002890


	//   ....[9]....
        /*01b4*/ 	.word	0x00002e30


	//   ....[10]....
        /*01b8*/ 	.word	0x00002e60


	//   ....[11]....
        /*01bc*/ 	.word	0x00002ea0


	//   ....[12]....
        /*01c0*/ 	.word	0x00002eb0


	//   ....[13]....
        /*01c4*/ 	.word	0x00002f30


	//   ....[14]....
        /*01c8*/ 	.word	0x00002f60


	//   ....[15]....
        /*01cc*/ 	.word	0x00002f90


	//   ....[16]....
        /*01d0*/ 	.word	0x00002fa0


	//   ....[17]....
        /*01d4*/ 	.word	0x00003030


	//   ....[18]....
        /*01d8*/ 	.word	0x00003070


	//   ....[19]....
        /*01dc*/ 	.word	0x00003080


	//   ....[20]....
        /*01e0*/ 	.word	0x00003090


	//   ....[21]....
        /*01e4*/ 	.word	0x00003130


	//   ....[22]....
        /*01e8*/ 	.word	0x00003160


	//   ....[23]....
        /*01ec*/ 	.word	0x00003170


	//   ....[24]....
        /*01f0*/ 	.word	0x00003180


	//   ....[25]....
        /*01f4*/ 	.word	0x000032b0


	//   ....[26]....
        /*01f8*/ 	.word	0x000032f0


	//   ....[27]....
        /*01fc*/ 	.word	0x00003330


	//   ....[28]....
        /*0200*/ 	.word	0x00003370


	//   ....[29]....
        /*0204*/ 	.word	0x00003510


	//   ....[30]....
        /*0208*/ 	.word	0x00003550


	//   ....[31]....
        /*020c*/ 	.word	0x00003560


	//   ....[32]....
        /*0210*/ 	.word	0x00003570


	//   ....[33]....
        /*0214*/ 	.word	0x00003580


	//   ....[34]....
        /*0218*/ 	.word	0x00003590


	//   ....[35]....
        /*021c*/ 	.word	0x000035a0


	//   ....[36]....
        /*0220*/ 	.word	0x000035b0


	//   ....[37]....
        /*0224*/ 	.word	0x000035c0


	//   ....[38]....
        /*0228*/ 	.word	0x000035d0


	//   ....[39]....
        /*022c*/ 	.word	0x000036c0


	//   ....[40]....
        /*0230*/ 	.word	0x000036d0


	//   ....[41]....
        /*0234*/ 	.word	0x000036e0


	//   ....[42]....
        /*0238*/ 	.word	0x000036f0


	//   ....[43]....
        /*023c*/ 	.word	0x000037c0


	//   ....[44]....
        /*0240*/ 	.word	0x000037e0


	//   ....[45]....
        /*0244*/ 	.word	0x000037f0


	//   ....[46]....
        /*0248*/ 	.word	0x00003800


	//   ....[47]....
        /*024c*/ 	.word	0x000038d0


	//   ....[48]....
        /*0250*/ 	.word	0x00003900


	//   ....[49]....
        /*0254*/ 	.word	0x00003910


	//   ....[50]....
        /*0258*/ 	.word	0x00003920


	//   ....[51]....
        /*025c*/ 	.word	0x000039f0


	//   ....[52]....
        /*0260*/ 	.word	0x00003a20


	//   ....[53]....
        /*0264*/ 	.word	0x00003a30


	//   ....[54]....
        /*0268*/ 	.word	0x00003a40


	//   ....[55]....
        /*026c*/ 	.word	0x00003b10


	//   ....[56]....
        /*0270*/ 	.word	0x00003b50


	//   ....[57]....
        /*0274*/ 	.word	0x00003b90


	//   ....[58]....
        /*0278*/ 	.word	0x00003bc0


	//   ....[59]....
        /*027c*/ 	.word	0x00003bf0


	//   ....[60]....
        /*0280*/ 	.word	0x00003c30


	//   ....[61]....
        /*0284*/ 	.word	0x00003c70


	//   ....[62]....
        /*0288*/ 	.word	0x00003ce0


	//   ....[63]....
        /*028c*/ 	.word	0x00003d20


	//   ....[64]....
        /*0290*/ 	.word	0x00003d80


	//   ....[65]....
        /*0294*/ 	.word	0x00004970


	//   ....[66]....
        /*0298*/ 	.word	0x000049b0


	//   ....[67]....
        /*029c*/ 	.word	0x000049e0


	//   ....[68]....
        /*02a0*/ 	.word	0x00004a00


	//   ....[69]....
        /*02a4*/ 	.word	0x00004a30


	//   ....[70]....
        /*02a8*/ 	.word	0x00004a50


	//   ....[71]....
        /*02ac*/ 	.word	0x00004a80


	//   ....[72]....
        /*02b0*/ 	.word	0x00004ab0


	//   ....[73]....
        /*02b4*/ 	.word	0x00004b60


	//   ....[74]....
        /*02b8*/ 	.word	0x00004ba0


	//   ....[75]....
        /*02bc*/ 	.word	0x00004fe0


	//   ....[76]....
        /*02c0*/ 	.word	0x000051e0


	//   ....[77]....
        /*02c4*/ 	.word	0x000054e0


	//   ....[78]....
        /*02c8*/ 	.word	0x00005610


	//   ....[79]....
        /*02cc*/ 	.word	0x00005660


	//   ....[80]....
        /*02d0*/ 	.word	0x000056b0


	//   ....[81]....
        /*02d4*/ 	.word	0x000056e0


	//   ....[82]....
        /*02d8*/ 	.word	0x00005700


	//   ....[83]....
        /*02dc*/ 	.word	0x000057d0


	//   ....[84]....
        /*02e0*/ 	.word	0x00005810


	//   ....[85]....
        /*02e4*/ 	.word	0x00005860


	//   ....[86]....
        /*02e8*/ 	.word	0x00005890


	//   ....[87]....
        /*02ec*/ 	.word	0x000058b0


	//----- nvinfo : EIATTR_VRC_CTA_INIT_COUNT
	.align		4
.L_4079:
        /*02f0*/ 	.byte	0x02, 0x4a
	.zero		1
	.zero		1


	//----- nvinfo : EIATTR_EXIT_INSTR_OFFSETS
	.align		4
        /*02f4*/ 	.byte	0x04, 0x1c
        /*02f6*/ 	.short	(.L_4081 - .L_4080)


	//   ....[0]....
.L_4080:
        /*02f8*/ 	.word	0x00005950


	//   ....[1]....
        /*02fc*/ 	.word	0x00005ac0


	//----- nvinfo : EIATTR_MAX_THREADS
	.align		4
.L_4081:
        /*0300*/ 	.byte	0x04, 0x05
        /*0302*/ 	.short	(.L_4083 - .L_4082)
.L_4082:
        /*0304*/ 	.word	0x00000020
        /*0308*/ 	.word	0x00000001
        /*030c*/ 	.word	0x00000001


	//----- nvinfo : EIATTR_CRS_STACK_SIZE
	.align		4
.L_4083:
        /*0310*/ 	.byte	0x04, 0x1e
        /*0312*/ 	.short	(.L_4085 - .L_4084)
.L_4084:
        /*0314*/ 	.word	0x00000000


	//----- nvinfo : EIATTR_CBANK_PARAM_SIZE
	.align		4
.L_4085:
        /*0318*/ 	.byte	0x03, 0x19
        /*031a*/ 	.short	0x01f0


	//----- nvinfo : EIATTR_PARAM_CBANK
	.align		4
        /*031c*/ 	.byte	0x04, 0x0a
        /*031e*/ 	.short	(.L_4087 - .L_4086)
	.align		4
.L_4086:
        /*0320*/ 	.word	index@(.nv.constant0._Z25selective_scan_bwd_kernelI32Selective_Scan_bwd_kernel_traitsILi32ELi4ELb1ELb1ELb1ELb1ELb1EN3c108BFloat16ENS1_7complexIfEEEEv12SSMParamsBwd)
        /*0324*/ 	.short	0x0380
        /*0326*/ 	.short	0x01f0


	//----- nvinfo : EIATTR_SW_WAR
	.align		4
.L_4087:
        /*0328*/ 	.byte	0x04, 0x36
        /*032a*/ 	.short	(.L_4089 - .L_4088)
.L_4088:
        /*032c*/ 	.word	0x00000008
.L_4089:


//--------------------- .nv.callgraph             --------------------------
	.section	.nv.callgraph,"",@"SHT_CUDA_CALLGRAPH"
	.align	4
	.sectionentsize	8
	.align		4
        /*0000*/ 	.word	0x00000000
	.align		4
        /*0004*/ 	.word	0xffffffff
	.align		4
        /*0008*/ 	.word	0x00000000
	.align		4
        /*000c*/ 	.word	0xfffffffe
	.align		4
        /*0010*/ 	.word	0x00000000
	.align		4
        /*0014*/ 	.word	0xfffffffd
	.align		4
        /*0018*/ 	.word	0x00000000
	.align		4
        /*001c*/ 	.word	0xfffffffc


//--------------------- .nv.constant4             --------------------------
	.section	.nv.constant4,"a",@progbits
	.align	8
	.align		8
.nv.constant4:
        /*0000*/ 	.dword	_ZN70_INTERNAL_b6018690_34_selective_scan_bwd_bf16_complex_cu_4ac64e5f_35534cuda3std3__45__cpo5beginE
	.align		8
        /*0008*/ 	.dword	_ZN70_INTERNAL_b6018690_34_selective_scan_bwd_bf16_complex_cu_4ac64e5f_35534cuda3std3__45__cpo3endE
	.align		8
        /*0010*/ 	.dword	_ZN70_INTERNAL_b6018690_34_selective_scan_bwd_bf16_complex_cu_4ac64e5f_35534cuda3std3__45__cpo6cbeginE
	.align		8
        /*0018*/ 	.dword	_ZN70_INTERNAL_b6018690_34_selective_scan_bwd_bf16_complex_cu_4ac64e5f_35534cuda3std3__45__cpo4cendE
	.align		8
        /*0020*/ 	.dword	_ZN70_INTERNAL_b6018690_34_selective_scan_bwd_bf16_complex_cu_4ac64e5f_35534cuda3std3__45__cpo6rbeginE
	.align		8
        /*0028*/ 	.dword	_ZN70_INTERNAL_b6018690_34_selective_scan_bwd_bf16_complex_cu_4ac64e5f_35534cuda3std3__45__cpo4rendE
	.align		8
        /*0030*/ 	.dword	_ZN70_INTERNAL_b6018690_34_selective_scan_bwd_bf16_complex_cu_4ac64e5f_35534cuda3std3__45__cpo7crbeginE
	.align		8
        /*0038*/ 	.dword	_ZN70_INTERNAL_b6018690_34_selective_scan_bwd_bf16_complex_cu_4ac64e5f_35534cuda3std3__45__cpo5crendE
	.align		8
        /*0040*/ 	.dword	_ZN70_INTERNAL_b6018690_34_selective_scan_bwd_bf16_complex_cu_4ac64e5f_35534cuda3std3__472_GLOBAL__N__b6018690_34_selective_scan_bwd_bf16_complex_cu_4ac64e5f_35536ignoreE
	.align		8
        /*0048*/ 	.dword	_ZN70_INTERNAL_b6018690_34_selective_scan_bwd_bf16_complex_cu_4ac64e5f_35534cuda3std3__419piecewise_constructE
	.align		8
        /*0050*/ 	.dword	_ZN70_INTERNAL_b6018690_34_selective_scan_bwd_bf16_complex_cu_4ac64e5f_35534cuda3std3__48in_placeE
	.align		8
        /*0058*/ 	.dword	_ZN70_INTERNAL_b6018690_34_selective_scan_bwd_bf16_complex_cu_4ac64e5f_35534cuda3std3__420unreachable_sentinelE
	.align		8
        /*0060*/ 	.dword	_ZN70_INTERNAL_b6018690_34_selective_scan_bwd_bf16_complex_cu_4ac64e5f_35534cuda3std6ranges3__45__cpo4swapE
	.align		8
        /*0068*/ 	.dword	_ZN70_INTERNAL_b6018690_34_selective_scan_bwd_bf16_complex_cu_4ac64e5f_35534cuda3std6ranges3__45__cpo9iter_moveE
	.align		8
        /*0070*/ 	.dword	_ZN70_INTERNAL_b6018690_34_selective_scan_bwd_bf16_complex_cu_4ac64e5f_35534cuda3std6ranges3__45__cpo5beginE
	.align		8
        /*0078*/ 	.dword	_ZN70_INTERNAL_b6018690_34_selective_scan_bwd_bf16_complex_cu_4ac64e5f_35534cuda3std6ranges3__45__cpo3endE
	.align		8
        /*0080*/ 	.dword	_ZN70_INTERNAL_b6018690_34_selective_scan_bwd_bf16_complex_cu_4ac64e5f_35534cuda3std6ranges3__45__cpo6cbeginE
	.align		8
        /*0088*/ 	.dword	_ZN70_INTERNAL_b6018690_34_selective_scan_bwd_bf16_complex_cu_4ac64e5f_35534cuda3std6ranges3__45__cpo4cendE
	.align		8
        /*0090*/ 	.dword	_ZN70_INTERNAL_b6018690_34_selective_scan_bwd_bf16_complex_cu_4ac64e5f_35534cuda3std6ranges3__45__cpo7advanceE
	.align		8
        /*0098*/ 	.dword	_ZN70_INTERNAL_b6018690_34_selective_scan_bwd_bf16_complex_cu_4ac64e5f_35534cuda3std6ranges3__45__cpo9iter_swapE
	.align		8
        /*00a0*/ 	.dword	_ZN70_INTERNAL_b6018690_34_selective_scan_bwd_bf16_complex_cu_4ac64e5f_35534cuda3std6ranges3__45__cpo4nextE
	.align		8
        /*00a8*/ 	.dword	_ZN70_INTERNAL_b6018690_34_selective_scan_bwd_bf16_complex_cu_4ac64e5f_35534cuda3std6ranges3__45__cpo4prevE
	.align		8
        /*00b0*/ 	.dword	_ZN70_INTERNAL_b6018690_34_selective_scan_bwd_bf16_complex_cu_4ac64e5f_35534cuda3std6ranges3__45__cpo4dataE
	.align		8
        /*00b8*/ 	.dword	_ZN70_INTERNAL_b6018690_34_selective_scan_bwd_bf16_complex_cu_4ac64e5f_35534cuda3std6ranges3__45__cpo5cdataE
	.align		8
        /*00c0*/ 	.dword	_ZN70_INTERNAL_b6018690_34_selective_scan_bwd_bf16_complex_cu_4ac64e5f_35534cuda3std6ranges3__45__cpo4sizeE
	.align		8
        /*00c8*/ 	.dword	_ZN70_INTERNAL_b6018690_34_selective_scan_bwd_bf16_complex_cu_4ac64e5f_35534cuda3std6ranges3__45__cpo5ssizeE
	.align		8
        /*00d0*/ 	.dword	_ZN70_INTERNAL_b6018690_34_selective_scan_bwd_bf16_complex_cu_4ac64e5f_35534cuda3std6ranges3__45__cpo8distanceE
	.align		8
        /*00d8*/ 	.dword	_ZN70_INTERNAL_b6018690_34_selective_scan_bwd_bf16_complex_cu_4ac64e5f_35536thrust24THRUST_300001_SM_1000_NS6system6detail10sequential3seqE


//--------------------- .text._Z25selective_scan_bwd_kernelI32Selective_Scan_bwd_kernel_traitsILi128ELi16ELb0ELb0ELb0ELb0ELb0EN3c108BFloat16ENS1_7complexIfEEEEv12SSMParamsBwd --------------------------
	.section	.text._Z25selective_scan_bwd_kernelI32Selective_Scan_bwd_kernel_traitsILi128ELi16ELb0ELb0ELb0ELb0ELb0EN3c108BFloat16ENS1_7complexIfEEEEv12SSMParamsBwd,"ax",@progbits
	.align	128
        .global         _Z25selective_scan_bwd_kernelI32Selective_Scan_bwd_kernel_traitsILi128ELi16ELb0ELb0ELb0ELb0ELb0EN3c108BFloat16ENS1_7complexIfEEEEv12SSMParamsBwd
        .type           _Z25selective_scan_bwd_kernelI32Selective_Scan_bwd_kernel_traitsILi128ELi16ELb0ELb0ELb0ELb0ELb0EN3c108BFloat16ENS1_7complexIfEEEEv12SSMParamsBwd,@function
        .size           _Z25selective_scan_bwd_kernelI32Selective_Scan_bwd_kernel_traitsILi128ELi16ELb0ELb0ELb0ELb0ELb0EN3c108BFloat16ENS1_7complexIfEEEEv12SSMParamsBwd,(.L_x_18664 - _Z25selective_scan_bwd_kernelI32Selective_Scan_bwd_kernel_traitsILi128ELi16ELb0ELb0ELb0ELb0ELb0EN3c108BFloat16ENS1_7complexIfEEEEv12SSMParamsBwd)
        .other          _Z25selective_scan_bwd_kernelI32Selective_Scan_bwd_kernel_traitsILi128ELi16ELb0ELb0ELb0ELb0ELb0EN3c108BFloat16ENS1_7complexIfEEEEv12SSMParamsBwd,@"STO_CUDA_ENTRY STV_DEFAULT"
_Z25selective_scan_bwd_kernelI32Selective_Scan_bwd_kernel_traitsILi128ELi16ELb0ELb0ELb0ELb0ELb0EN3c108BFloat16ENS1_7complexIfEEEEv12SSMParamsBwd:
.text._Z25selective_scan_bwd_kernelI32Selective_Scan_bwd_kernel_traitsILi128ELi16ELb0ELb0ELb0ELb0ELb0EN3c108BFloat16ENS1_7complexIfEEEEv12SSMParamsBwd:
[----:B------:R-:W-:Y:S01]  /*0000*/  LDC R1, c[0x0][0x37c] ;  /* 0x0000df00ff017b82 */ /* 0x000fe20000000800 */
[----:B------:R-:W0:Y:S07]  /*0010*/  LDCU.64 UR4, c[0x0][0x458] ;  /* 0x00008b00ff0477ac */ /* 0x000e2e0008000a00 */
[----:B------:R-:W1:Y:S01]  /*0020*/  S2UR UR8, SR_CTAID.Y ;  /* 0x00000000000879c3 */ /* 0x000e620000002600 */
[----:B------:R-:W2:Y:S01]  /*0030*/  LDCU.64 UR6, c[0x0][0x470] ;  /* 0x00008e00ff0677ac */ /* 0x000ea20008000a00 */
[----:B------:R-:W3:Y:S06]  /*0040*/  LDCU.64 UR30, c[0x0][0x358] ;  /* 0x00006b00ff1e77ac */ /* 0x000eec0008000a00 */
[----:B------:R-:W4:Y:S01]  /*0050*/  S2UR UR9, SR_CTAID.X ;  /* 0x00000000000979c3 */ /* 0x000f220000002500 */
[----:B------:R-:W4:Y:S01]  /*0060*/  LDCU.128 UR12, c[0x0][0x3f0] ;  /* 0x00007e00ff0c77ac */ /* 0x000f220008000c00 */
[----:B------:R-:W5:Y:S01]  /*0070*/  LDCU.64 UR22, c[0x0][0x498] ;  /* 0x00009300ff1677ac */ /* 0x000f620008000a00 */
[----:B0-----:R-:W-:-:S02]  /*0080*/  UISETP.NE.U32.AND UP0, UPT, UR4, URZ, UPT ;  /* 0x000000ff0400728c */ /* 0x001fc4000bf05070 */
[----:B--2---:R-:W-:Y:S02]  /*0090*/  UISETP.NE.U32.AND UP1, UPT, UR6, URZ, UPT ;  /* 0x000000ff0600728c */ /* 0x004fe4000bf25070 */
[----:B------:R-:W-:Y:S02]  /*00a0*/  UISETP.NE.AND.EX UP0, UPT, UR5, URZ, UPT, UP0 ;  /* 0x000000ff0500728c */ /* 0x000fe4000bf05300 */
[----:B------:R-:W-:Y:S01]  /*00b0*/  UISETP.NE.AND.EX UP1, UPT, UR7, URZ, UPT, UP1 ;  /* 0x000000ff0700728c */ /* 0x000fe2000bf25310 */
[----:B------:R-:W0:Y:S03]  /*00c0*/  LDCU.128 UR16, c[0x0][0x400] ;  /* 0x00008000ff1077ac */ /* 0x000e260008000c00 */
[----:B------:R-:W-:Y:S02]  /*00d0*/  PLOP3.LUT P0, PT, PT, PT, UP0, 0x80, 0x8 ;  /* 0x000000000008781c */ /* 0x000fe40003f0f008 */
[----:B------:R-:W-:Y:S01]  /*00e0*/  PLOP3.LUT P1, PT, PT, PT, UP1, 0x80, 0x8 ;  /* 0x000000000008781c */ /* 0x000fe20003f2f018 */
[----:B------:R-:W2:Y:S02]  /*00f0*/  LDCU UR28, c[0x0][0x394] ;  /* 0x00007280ff1c77ac */ /* 0x000ea40008000800 */
[----:B-1----:R-:W-:-:S02]  /*0100*/  @UP0 ULEA UR4, UP2, UR8, UR4, 0x2 ;  /* 0x0000000408040291 */ /* 0x002fc4000f8410ff */
[----:B------:R-:W-:Y:S02]  /*0110*/  @UP1 ULEA UR6, UP3, UR8, UR6, 0x2 ;  /* 0x0000000608061291 */ /* 0x000fe4000f8610ff */
[----:B------:R-:W-:Y:S02]  /*0120*/  @UP0 ULEA.HI.X UR5, UR8, UR5, URZ, 0x2, UP2 ;  /* 0x0000000508050291 */ /* 0x000fe400090f14ff */
[----:B------:R-:W-:Y:S01]  /*0130*/  @UP1 ULEA.HI.X UR7, UR8, UR7, URZ, 0x2, UP3 ;  /* 0x0000000708071291 */ /* 0x000fe200098f14ff */
[----:B------:R-:W-:Y:S01]  /*0140*/  MOV R2, UR4 ;  /* 0x0000000400027c02 */ /* 0x000fe20008000f00 */
[----:B------:R-:W1:Y:S01]  /*0150*/  LDCU.64 UR26, c[0x0][0x528] ;  /* 0x0000a500ff1a77ac */ /* 0x000e620008000a00 */
[----:B------:R-:W-:Y:S02]  /*0160*/  MOV R4, UR6 ;  /* 0x0000000600047c02 */ /* 0x000fe40008000f00 */
[----:B------:R-:W-:Y:S02]  /*0170*/  MOV R3, UR5 ;  /* 0x0000000500037c02 */ /* 0x000fe40008000f00 */
[----:B------:R-:W-:-:S03]  /*0180*/  MOV R5, UR7 ;  /* 0x0000000700057c02 */ /* 0x000fc60008000f00 */
[----:B---3--:R-:W3:Y:S01]  /*0190*/  @P0 LDG.E R2, desc[UR30][R2.64] ;  /* 0x0000001e02020981 */ /* 0x008ee2000c1e1900 */
[----:B------:R-:W2:Y:S03]  /*01a0*/  LDCU.64 UR6, c[0x0][0x480] ;  /* 0x00009000ff0677ac */ /* 0x000ea60008000a00 */
[----:B------:R-:W3:Y:S01]  /*01b0*/  @P1 LDG.E R4, desc[UR30][R4.64] ;  /* 0x0000001e04041981 */ /* 0x000ee2000c1e1900 */
[----:B----4-:R-:W-:Y:S01]  /*01c0*/  UIMAD.WIDE.U32 UR4, UR9, UR12, URZ ;  /* 0x0000000c090472a5 */ /* 0x010fe2000f8e00ff */
[----:B------:R-:W-:Y:S01]  /*01d0*/  HFMA2 R174, -RZ, RZ, 0, 0 ;  /* 0x00000000ffae7431 */ /* 0x000fe200000001ff */
[----:B------:R-:W-:Y:S01]  /*01e0*/  UIMAD UR20, UR8, UR15, URZ ;  /* 0x0000000f081472a4 */ /* 0x000fe2000f8e02ff */
[----:B------:R-:W-:Y:S01]  /*01f0*/  MOV R173, RZ ;  /* 0x000000ff00ad7202 */ /* 0x000fe20000000f00 */
[----:B------:R-:W-:Y:S02]  /*0200*/  UIMAD UR5, UR9, UR13, UR5 ;  /* 0x0000000d090572a4 */ /* 0x000fe4000f8e0205 */
[----:B0-----:R-:W-:-:S02]  /*0210*/  UIMAD.WIDE.U32 UR12, UR9, UR16, URZ ;  /* 0x00000010090c72a5 */ /* 0x001fc4000f8e00ff */
[----:B------:R-:W-:Y:S02]  /*0220*/  UIMAD.WIDE.U32 UR10, UR8, UR14, UR4 ;  /* 0x0000000e080a72a5 */ /* 0x000fe4000f8e0004 */
[----:B-----5:R-:W-:Y:S02]  /*0230*/  UIMAD.WIDE.U32 UR14, UR9, UR22, URZ ;  /* 0x00000016090e72a5 */ /* 0x020fe4000f8e00ff */
[----:B------:R-:W-:Y:S02]  /*0240*/  UIMAD UR13, UR9, UR17, UR13 ;  /* 0x00000011090d72a4 */ /* 0x000fe4000f8e020d */
[----:B--2---:R-:W-:Y:S02]  /*0250*/  UISETP.NE.U32.AND UP0, UPT, UR6, URZ, UPT ;  /* 0x000000ff0600728c */ /* 0x004fe4000bf05070 */
[----:B------:R-:W-:Y:S02]  /*0260*/  UIMAD UR15, UR9, UR23, UR15 ;  /* 0x00000017090f72a4 */ /* 0x000fe4000f8e020f */
[----:B------:R-:W-:Y:S01]  /*0270*/  UISETP.NE.AND.EX UP0, UPT, UR7, URZ, UPT, UP0 ;  /* 0x000000ff0700728c */ /* 0x000fe2000bf05300 */
[----:B------:R-:W0:Y:S01]  /*0280*/  LDCU.128 UR4, c[0x0][0x460] ;  /* 0x00008c00ff0477ac */ /* 0x000e220008000c00 */
[----:B------:R-:W2:Y:S01]  /*0290*/  LDCU.64 UR22, c[0x0][0x4a0] ;  /* 0x00009400ff1677ac */ /* 0x000ea20008000a00 */
[----:B------:R-:W-:-:S08]  /*02a0*/  ULEA UR16, UR28, 0xfffff800, 0xb ;  /* 0xfffff8001c107891 */ /* 0x000fd0000f8e58ff */
[----:B------:R-:W4:Y:S01]  /*02b0*/  @UP0 LDCU UR24, c[0x0][0x384] ;  /* 0x00007080ff1807ac */ /* 0x000f220008000800 */
[----:B------:R-:W-:Y:S02]  /*02c0*/  UIMAD UR21, UR8, UR19, URZ ;  /* 0x00000013081572a4 */ /* 0x000fe4000f8e02ff */
[----:B------:R-:W-:Y:S02]  /*02d0*/  UIMAD.WIDE.U32 UR12, UR8, UR18, UR12 ;  /* 0x00000012080c72a5 */ /* 0x000fe4000f8e000c */
[----:B------:R-:W-:Y:S02]  /*02e0*/  UIADD3 UR19, UP1, UPT, UR16, UR10, URZ ;  /* 0x0000000a10137290 */ /* 0x000fe4000ff3e0ff */
[----:B------:R-:W-:Y:S02]  /*02f0*/  USHF.R.S32.HI UR17, URZ, 0x1f, UR16 ;  /* 0x0000001fff117899 */ /* 0x000fe40008011410 */
[----:B------:R-:W-:Y:S01]  /*0300*/  UIADD3 UR10, UP3, UPT, UR16, UR12, URZ ;  /* 0x0000000c100a7290 */ /* 0x000fe2000ff7e0ff */
[----:B------:R-:W5:Y:S01]  /*0310*/  @UP0 LDCU UR25, c[0x0][0x38c] ;  /* 0x00007180ff1907ac */ /* 0x000f620008000800 */
[----:B0-----:R-:W-:-:S02]  /*0320*/  ULEA UR18, UP2, UR19, UR4, 0x1 ;  /* 0x0000000413127291 */ /* 0x001fc4000f8408ff */
[----:B------:R-:W-:Y:S02]  /*0330*/  UIADD3.X UR4, UPT, UPT, UR17, UR11, UR20, UP1, !UPT ;  /* 0x0000000b11047290 */ /* 0x000fe40008ffe414 */
[----:B------:R-:W-:Y:S01]  /*0340*/  UIADD3.X UR11, UPT, UPT, UR17, UR13, UR21, UP3, !UPT ;  /* 0x0000000d110b7290 */ /* 0x000fe20009ffe415 */
[----:B------:R-:W0:Y:S01]  /*0350*/  @UP0 LDCU.64 UR20, c[0x0][0x480] ;  /* 0x00009000ff1407ac */ /* 0x000e220008000a00 */
[----:B------:R-:W-:Y:S02]  /*0360*/  ULEA UR12, UP4, UR10, UR6, 0x1 ;  /* 0x000000060a0c7291 */ /* 0x000fe4000f8808ff */
[----:B------:R-:W-:Y:S02]  /*0370*/  ULEA.HI.X UR13, UR19, UR5, UR4, 0x1, UP2 ;  /* 0x00000005130d7291 */ /* 0x000fe400090f0c04 */
[----:B--2---:R-:W-:Y:S02]  /*0380*/  UIMAD.WIDE.U32 UR4, UR8, UR22, UR14 ;  /* 0x00000016080472a5 */ /* 0x004fe4000f8e000e */
[----:B------:R-:W-:-:S02]  /*0390*/  ULEA.HI.X UR11, UR10, UR7, UR11, 0x1, UP4 ;  /* 0x000000070a0b7291 */ /* 0x000fc4000a0f0c0b */
[----:B------:R-:W-:Y:S02]  /*03a0*/  UIMAD UR10, UR8, UR23, URZ ;  /* 0x00000017080a72a4 */ /* 0x000fe4000f8e02ff */
[----:B----4-:R-:W-:Y:S02]  /*03b0*/  @UP0 UIMAD UR9, UR9, UR24, UR8 ;  /* 0x00000018090902a4 */ /* 0x010fe4000f8e0208 */
[----:B------:R-:W-:Y:S02]  /*03c0*/  UIADD3 UR16, UP1, UPT, UR16, UR4, URZ ;  /* 0x0000000410107290 */ /* 0x000fe4000ff3e0ff */
[----:B------:R-:W-:Y:S02]  /*03d0*/  @UP0 UIMAD UR9, UR9, UR28, URZ ;  /* 0x0000001c090902a4 */ /* 0x000fe4000f8e02ff */
[----:B------:R-:W-:Y:S02]  /*03e0*/  UIADD3.X UR4, UPT, UPT, UR17, UR5, UR10, UP1, !UPT ;  /* 0x0000000511047290 */ /* 0x000fe40008ffe40a */
[----:B-1----:R-:W-:-:S02]  /*03f0*/  ULEA UR10, UP1, UR16, UR26, 0x1 ;  /* 0x0000001a100a7291 */ /* 0x002fc4000f8208ff */
[----:B-----5:R-:W-:Y:S02]  /*0400*/  @UP0 UIMAD UR9, UR9, UR25, URZ ;  /* 0x00000019090902a4 */ /* 0x020fe4000f8e02ff */
[----:B------:R-:W-:Y:S01]  /*0410*/  ULEA.HI.X UR16, UR16, UR27, UR4, 0x1, UP1 ;  /* 0x0000001b10107291 */ /* 0x000fe200088f0c04 */
[----:B------:R-:W-:Y:S02]  /*0420*/  UMOV UR5, URZ ;  /* 0x000000ff00057c82 */ /* 0x000fe40008000000 */
[----:B------:R-:W-:Y:S01]  /*0430*/  UMOV UR4, URZ ;  /* 0x000000ff00047c82 */ /* 0x000fe20008000000 */
[----:B0-----:R-:W-:Y:S02]  /*0440*/  @UP0 UIMAD.WIDE UR4, UR9, 0x10, UR20 ;  /* 0x00000010090408a5 */ /* 0x001fe4000f8e0214 */
[----:B------:R-:W-:Y:S01]  /*0450*/  UISETP.GE.AND UP0, UPT, UR28, 0x1, UPT ;  /* 0x000000011c00788c */ /* 0x000fe2000bf06270 */
[----:B------:R-:W-:Y:S01]  /*0460*/  UMOV UR7, URZ ;  /* 0x000000ff00077c82 */ /* 0x000fe20008000000 */
[----:B------:R-:W-:Y:S01]  /*0470*/  UMOV UR6, URZ ;  /* 0x000000ff00067c82 */ /* 0x000fe20008000000 */
[----:B---3--:R-:W-:-:S02]  /*0480*/  @P0 R2UR UR7, R2 ;  /* 0x00000000020702ca */ /* 0x008fc400000e0000 */
[----:B------:R-:W-:-:S04]  /*0490*/  @P1 R2UR UR6, R4 ;  /* 0x00000000040612ca */ /* 0x000fc800000e0000 */
[----:B------:R-:W-:Y:S11]  /*04a0*/  BRA.U !UP0, `(.L_x_0) ;  /* 0x00000091085c7547 */ /* 0x000ff6000b800000 */
[----:B------:R-:W0:Y:S01]  /*04b0*/  S2R R172, SR_TID.X ;  /* 0x0000000000ac7919 */ /* 0x000e220000002100 */
[----:B------:R-:W-:Y:S01]  /*04c0*/  MOV R173, RZ ;  /* 0x000000ff00ad7202 */ /* 0x000fe20000000f00 */
[----:B------:R-:W1:Y:S01]  /*04d0*/  LDCU UR15, c[0x0][0x394] ;  /* 0x00007280ff0f77ac */ /* 0x000e620008000800 */
[----:B------:R-:W-:Y:S01]  /*04e0*/  MOV R174, RZ ;  /* 0x000000ff00ae7202 */ /* 0x000fe20000000f00 */
[----:B------:R-:W-:Y:S01]  /*04f0*/  UMOV UR14, UR18 ;  /* 0x00000012000e7c82 */ /* 0x000fe20008000000 */
[----:B------:R-:W-:Y:S01]  /*0500*/  UMOV UR9, UR16 ;  /* 0x0000001000097c82 */ /* 0x000fe20008000000 */
[C---:B0-----:R-:W-:Y:S02]  /*0510*/  SHF.L.U32 R2, R172.reuse, 0x4, RZ ;  /* 0x00000004ac027819 */ /* 0x041fe400000006ff */
[----:B------:R-:W-:Y:S02]  /*0520*/  LOP3.LUT R0, R172, 0x1f, RZ, 0xc0, !PT ;  /* 0x0000001fac007812 */ /* 0x000fe400078ec0ff */
[----:B------:R-:W-:-:S04]  /*0530*/  LOP3.LUT R9, R2, 0x3e00, RZ, 0xc0, !PT ;  /* 0x00003e0002097812 */ /* 0x000fc800078ec0ff */
[----:B-1----:R-:W-:-:S07]  /*0540*/  LOP3.LUT R5, R9, R0, RZ, 0xfc, !PT ;  /* 0x0000000009057212 */ /* 0x002fce00078efcff */
.L_x_36:
[----:B0-----:R-:W0:Y:S01]  /*0550*/  LDCU UR16, c[0x0][0x388] ;  /* 0x00007100ff1077ac */ /* 0x001e220008000800 */
[----:B------:R-:W-:Y:S02]  /*0560*/  IADD3 R8, PT, PT, R9, R0, RZ ;  /* 0x0000000009087210 */ /* 0x000fe40007ffe0ff */
[----:B------:R-:W-:Y:S01]  /*0570*/  MOV R2, UR14 ;  /* 0x0000000e00027c02 */ /* 0x000fe20008000f00 */
[----:B------:R-:W-:Y:S01]  /*0580*/  ULEA UR8, UR15, 0xfffff800, 0xb ;  /* 0xfffff8000f087891 */ /* 0x000fe2000f8e58ff */
[C---:B------:R-:W-:Y:S02]  /*0590*/  IADD3 R26, PT, PT, R8.reuse, 0x20, RZ ;  /* 0x00000020081a7810 */ /* 0x040fe40007ffe0ff */
[----:B------:R-:W-:Y:S02]  /*05a0*/  MOV R3, UR13 ;  /* 0x0000000d00037c02 */ /* 0x000fe40008000f00 */
[C---:B------:R-:W-:Y:S02]  /*05b0*/  IADD3 R4, PT, PT, R8.reuse, 0x40, RZ ;  /* 0x0000004008047810 */ /* 0x040fe40007ffe0ff */
[----:B------:R-:W-:Y:S01]  /*05c0*/  IADD3 R11, PT, PT, R8, 0x80, RZ ;  /* 0x00000080080b7810 */ /* 0x000fe20007ffe0ff */
[C---:B------:R-:W-:Y:S01]  /*05d0*/  IMAD.WIDE.U32 R6, R5.reuse, 0x2, R2 ;  /* 0x0000000205067825 */ /* 0x040fe200078e0002 */
[----:B------:R-:W-:-:S02]  /*05e0*/  SHF.L.U32 R2, R5, 0x1, RZ ;  /* 0x0000000105027819 */ /* 0x000fc400000006ff */
[C---:B------:R-:W-:Y:S02]  /*05f0*/  IADD3 R3, PT, PT, R8.reuse, 0xa0, RZ ;  /* 0x000000a008037810 */ /* 0x040fe40007ffe0ff */
[C---:B------:R-:W-:Y:S01]  /*0600*/  IADD3 R27, PT, PT, R8.reuse, 0xe0, RZ ;  /* 0x000000e0081b7810 */ /* 0x040fe20007ffe0ff */
[----:B0-----:R-:W-:Y:S01]  /*0610*/  UIADD3 UR8, UPT, UPT, -UR8, UR16, URZ ;  /* 0x0000001008087290 */ /* 0x001fe2000fffe1ff */
[C---:B------:R-:W-:Y:S02]  /*0620*/  IADD3 R10, PT, PT, R8.reuse, 0x60, RZ ;  /* 0x00000060080a7810 */ /* 0x040fe40007ffe0ff */
[----:B------:R-:W-:Y:S02]  /*0630*/  PRMT R16, RZ, 0x7610, R16 ;  /* 0x00007610ff107816 */ /* 0x000fe40000000010 */
[----:B------:R-:W-:Y:S02]  /*0640*/  IADD3 R28, PT, PT, R8, 0x100, RZ ;  /* 0x00000100081c7810 */ /* 0x000fe40007ffe0ff */
[----:B------:R-:W-:-:S02]  /*0650*/  ISETP.GE.AND P0, PT, R26, UR8, PT ;  /* 0x000000081a007c0c */ /* 0x000fc4000bf06270 */
[----:B------:R-:W-:Y:S02]  /*0660*/  ISETP.GE.AND P6, PT, R4, UR8, PT ;  /* 0x0000000804007c0c */ /* 0x000fe4000bfc6270 */
[----:B------:R-:W-:Y:S02]  /*0670*/  P2R R47, PR, RZ, 0x1 ;  /* 0x00000001ff2f7803 */ /* 0x000fe40000000000 */
[----:B------:R-:W-:Y:S02]  /*0680*/  ISETP.GE.AND P0, PT, R5, UR8, PT ;  /* 0x0000000805007c0c */ /* 0x000fe4000bf06270 */
[C---:B------:R-:W-:Y:S02]  /*0690*/  IADD3 R4, P1, PT, R2.reuse, UR12, RZ ;  /* 0x0000000c02047c10 */ /* 0x040fe4000ff3e0ff */
[----:B------:R-:W-:Y:S02]  /*06a0*/  P2R R45, PR, RZ, 0x1 ;  /* 0x00000001ff2d7803 */ /* 0x000fe40000000000 */
[----:B------:R-:W-:-:S02]  /*06b0*/  IADD3 R2, P0, PT, R2, UR10, RZ ;  /* 0x0000000a02027c10 */ /* 0x000fc4000ff1e0ff */
[----:B------:R-:W-:Y:S02]  /*06c0*/  ISETP.GE.AND P3, PT, R3, UR8, PT ;  /* 0x0000000803007c0c */ /* 0x000fe4000bf66270 */
[----:B------:R-:W-:Y:S02]  /*06d0*/  IADD3.X R3, PT, PT, RZ, UR9, RZ, P0, !PT ;  /* 0x00000009ff037c10 */ /* 0x000fe400087fe4ff */
[----:B------:R-:W-:Y:S02]  /*06e0*/  ISETP.NE.AND P0, PT, R45, RZ, PT ;  /* 0x000000ff2d00720c */ /* 0x000fe40003f05270 */
[----:B------:R-:W-:Y:S02]  /*06f0*/  ISETP.GE.AND P4, PT, R11, UR8, PT ;  /* 0x000000080b007c0c */ /* 0x000fe4000bf86270 */
[----:B------:R-:W-:Y:S01]  /*0700*/  PRMT R11, RZ, 0x7610, R11 ;  /* 0x00007610ff0b7816 */ /* 0x000fe2000000000b */
[----:B------:R-:W-:Y:S01]  /*0710*/  BAR.SYNC.DEFER_BLOCKING 0x0 ;  /* 0x0000000000007b1d */ /* 0x000fe20000010000 */
[----:B------:R-:W-:-:S02]  /*0720*/  ISETP.GE.AND P5, PT, R10, UR8, PT ;  /* 0x000000080a007c0c */ /* 0x000fc4000bfa6270 */
[----:B------:R-:W-:Y:S02]  /*0730*/  IADD3 R10, PT, PT, R8, 0xc0, RZ ;  /* 0x000000c0080a7810 */ /* 0x000fe40007ffe0ff */
[----:B------:R-:W-:Y:S02]  /*0740*/  IADD3.X R5, PT, PT, RZ, UR11, RZ, P1, !PT ;  /* 0x0000000bff057c10 */ /* 0x000fe40008ffe4ff */
[----:B------:R-:W-:Y:S02]  /*0750*/  ISETP.GE.AND P1, PT, R26, UR8, PT ;  /* 0x000000081a007c0c */ /* 0x000fe4000bf26270 */
[----:B------:R-:W-:Y:S02]  /*0760*/  ISETP.GE.AND P2, PT, R10, UR8, PT ;  /* 0x000000080a007c0c */ /* 0x000fe4000bf46270 */
[----:B------:R-:W-:Y:S02]  /*0770*/  PRMT R19, RZ, 0x7610, R19 ;  /* 0x00007610ff137816 */ /* 0x000fe40000000013 */
[----:B------:R-:W-:-:S02]  /*0780*/  PRMT R10, RZ, 0x7610, R10 ;  /* 0x00007610ff0a7816 */ /* 0x000fc4000000000a */
[----:B------:R-:W-:Y:S02]  /*0790*/  PRMT R17, RZ, 0x7610, R17 ;  /* 0x00007610ff117816 */ /* 0x000fe40000000011 */
[----:B------:R-:W-:Y:S02]  /*07a0*/  PRMT R14, RZ, 0x7610, R14 ;  /* 0x00007610ff0e7816 */ /* 0x000fe4000000000e */
[C---:B------:R-:W-:Y:S02]  /*07b0*/  IADD3 R29, PT, PT, R8.reuse, 0x120, RZ ;  /* 0x00000120081d7810 */ /* 0x040fe40007ffe0ff */
[----:B------:R-:W-:Y:S02]  /*07c0*/  PRMT R15, RZ, 0x7610, R15 ;  /* 0x00007610ff0f7816 */ /* 0x000fe4000000000f */
[----:B------:R-:W-:Y:S01]  /*07d0*/  IADD3 R30, PT, PT, R8, 0x140, RZ ;  /* 0x00000140081e7810 */ /* 0x000fe20007ffe0ff */
[----:B------:R-:W2:Y:S01]  /*07e0*/  @!P0 LDG.E.U16 R11, desc[UR30][R6.64] ;  /* 0x0000001e060b8981 */ /* 0x000ea2000c1e1500 */
[----:B------:R-:W-:-:S02]  /*07f0*/  ISETP.GE.AND P0, PT, R27, UR8, PT ;  /* 0x000000081b007c0c */ /* 0x000fc4000bf06270 */
[----:B------:R-:W-:Y:S01]  /*0800*/  PRMT R12, RZ, 0x7610, R12 ;  /* 0x00007610ff0c7816 */ /* 0x000fe2000000000c */
[----:B------:R-:W3:Y:S01]  /*0810*/  @!P1 LDG.E.U16 R10, desc[UR30][R6.64+0x40] ;  /* 0x0000401e060a9981 */ /* 0x000ee2000c1e1500 */
[----:B------:R-:W-:Y:S02]  /*0820*/  P2R R55, PR, RZ, 0x1 ;  /* 0x00000001ff377803 */ /* 0x000fe40000000000 */
[C---:B------:R-:W-:Y:S01]  /*0830*/  IADD3 R32, PT, PT, R8.reuse, 0x160, RZ ;  /* 0x0000016008207810 */ /* 0x040fe20007ffe0ff */
[----:B------:R-:W4:Y:S01]  /*0840*/  @!P2 LDG.E.U16 R17, desc[UR30][R6.64+0x180] ;  /* 0x0001801e0611a981 */ /* 0x000f22000c1e1500 */
[----:B------:R-:W-:Y:S02]  /*0850*/  PRMT R13, RZ, 0x7610, R13 ;  /* 0x00007610ff0d7816 */ /* 0x000fe4000000000d */
[C---:B------:R-:W-:Y:S01]  /*0860*/  IADD3 R34, PT, PT, R8.reuse, 0x180, RZ ;  /* 0x0000018008227810 */ /* 0x040fe20007ffe0ff */
[----:B------:R-:W5:Y:S01]  /*0870*/  @!P3 LDG.E.U16 R14, desc[UR30][R6.64+0x140] ;  /* 0x0001401e060eb981 */ /* 0x000f62000c1e1500 */
[----:B------:R-:W-:-:S02]  /*0880*/  IADD3 R36, PT, PT, R8, 0x1a0, RZ ;  /* 0x000001a008247810 */ /* 0x000fc40007ffe0ff */
[----:B------:R-:W-:Y:S01]  /*0890*/  P2R R54, PR, RZ, 0x4 ;  /* 0x00000004ff367803 */ /* 0x000fe20000000000 */
[----:B------:R-:W4:Y:S01]  /*08a0*/  @!P0 LDG.E.U16 R16, desc[UR30][R6.64+0x1c0] ;  /* 0x0001c01e06108981 */ /* 0x000f22000c1e1500 */
[----:B------:R-:W-:Y:S02]  /*08b0*/  ISETP.GE.AND P0, PT, R28, UR8, PT ;  /* 0x000000081c007c0c */ /* 0x000fe4000bf06270 */
[----:B------:R-:W-:Y:S01]  /*08c0*/  IADD3 R26, PT, PT, R8, 0x1c0, RZ ;  /* 0x000001c0081a7810 */ /* 0x000fe20007ffe0ff */
[----:B------:R-:W5:Y:S01]  /*08d0*/  @!P4 LDG.E.U16 R15, desc[UR30][R6.64+0x100] ;  /* 0x0001001e060fc981 */ /* 0x000f62000c1e1500 */
[----:B------:R-:W-:Y:S02]  /*08e0*/  P2R R56, PR, RZ, 0x1 ;  /* 0x00000001ff387803 */ /* 0x000fe40000000000 */
[----:B------:R-:W-:Y:S01]  /*08f0*/  ISETP.GE.AND P1, PT, R30, UR8, PT ;  /* 0x000000081e007c0c */ /* 0x000fe2000bf26270 */
[----:B------:R-:W4:Y:S01]  /*0900*/  @!P5 LDG.E.U16 R12, desc[UR30][R6.64+0xc0] ;  /* 0x0000c01e060cd981 */ /* 0x000f22000c1e1500 */
[----:B------:R-:W-:-:S02]  /*0910*/  P2R R53, PR, RZ, 0x8 ;  /* 0x00000008ff357803 */ /* 0x000fc40000000000 */
[----:B------:R-:W-:Y:S01]  /*0920*/  IADD3 R8, PT, PT, R8, 0x1e0, RZ ;  /* 0x000001e008087810 */ /* 0x000fe20007ffe0ff */
[----:B------:R-:W5:Y:S01]  /*0930*/  @!P6 LDG.E.U16 R13, desc[UR30][R6.64+0x80] ;  /* 0x0000801e060de981 */ /* 0x000f62000c1e1500 */
[----:B------:R-:W-:Y:S02]  /*0940*/  ISETP.GE.AND P2, PT, R32, UR8, PT ;  /* 0x0000000820007c0c */ /* 0x000fe4000bf46270 */
[----:B------:R-:W-:Y:S01]  /*0950*/  P2R R52, PR, RZ, 0x10 ;  /* 0x00000010ff347803 */ /* 0x000fe20000000000 */
[----:B------:R-:W4:Y:S01]  /*0960*/  @!P0 LDG.E.U16 R19, desc[UR30][R6.64+0x200] ;  /* 0x0002001e06138981 */ /* 0x000f22000c1e1500 */
[----:B------:R-:W-:Y:S02]  /*0970*/  ISETP.GE.AND P0, PT, R29, UR8, PT ;  /* 0x000000081d007c0c */ /* 0x000fe4000bf06270 */
[----:B------:R-:W-:Y:S02]  /*0980*/  ISETP.GE.AND P3, PT, R34, UR8, PT ;  /* 0x0000000822007c0c */ /* 0x000fe4000bf66270 */
[----:B------:R-:W-:-:S02]  /*0990*/  P2R R51, PR, RZ, 0x20 ;  /* 0x00000020ff337803 */ /* 0x000fc40000000000 */
[----:B------:R-:W-:Y:S02]  /*09a0*/  ISETP.GE.AND P4, PT, R36, UR8, PT ;  /* 0x0000000824007c0c */ /* 0x000fe4000bf86270 */
[----:B------:R-:W-:Y:S02]  /*09b0*/  P2R R49, PR, RZ, 0x40 ;  /* 0x00000040ff317803 */ /* 0x000fe40000000000 */
[----:B------:R-:W-:Y:S02]  /*09c0*/  ISETP.GE.AND P5, PT, R26, UR8, PT ;  /* 0x000000081a007c0c */ /* 0x000fe4000bfa6270 */
[----:B------:R-:W-:Y:S02]  /*09d0*/  ISETP.GE.AND P6, PT, R8, UR8, PT ;  /* 0x0000000808007c0c */ /* 0x000fe4000bfc6270 */
[----:B------:R-:W-:Y:S02]  /*09e0*/  PRMT R18, RZ, 0x7610, R18 ;  /* 0x00007610ff127816 */ /* 0x000fe40000000012 */
[----:B------:R-:W-:-:S02]  /*09f0*/  PRMT R21, RZ, 0x7610, R21 ;  /* 0x00007610ff157816 */ /* 0x000fc40000000015 */
[----:B------:R-:W-:Y:S02]  /*0a00*/  PRMT R20, RZ, 0x7610, R20 ;  /* 0x00007610ff147816 */ /* 0x000fe40000000014 */
[----:B------:R-:W-:Y:S01]  /*0a10*/  PRMT R23, RZ, 0x7610, R23 ;  /* 0x00007610ff177816 */ /* 0x000fe20000000017 */
[----:B------:R-:W4:Y:S01]  /*0a20*/  @!P0 LDG.E.U16 R18, desc[UR30][R6.64+0x240] ;  /* 0x0002401e06128981 */ /* 0x000f22000c1e1500 */
[----:B------:R-:W-:Y:S02]  /*0a30*/  PRMT R22, RZ, 0x7610, R22 ;  /* 0x00007610ff167816 */ /* 0x000fe40000000016 */
[----:B------:R-:W-:Y:S01]  /*0a40*/  PRMT R25, RZ, 0x7610, R25 ;  /* 0x00007610ff197816 */ /* 0x000fe20000000019 */
[----:B------:R-:W4:Y:S01]  /*0a50*/  @!P1 LDG.E.U16 R21, desc[UR30][R6.64+0x280] ;  /* 0x0002801e06159981 */ /* 0x000f22000c1e1500 */
[----:B------:R-:W-:-:S03]  /*0a60*/  PRMT R24, RZ, 0x7610, R24 ;  /* 0x00007610ff187816 */ /* 0x000fc60000000018 */
[----:B------:R-:W4:Y:S04]  /*0a70*/  @!P2 LDG.E.U16 R20, desc[UR30][R6.64+0x2c0] ;  /* 0x0002c01e0614a981 */ /* 0x000f28000c1e1500 */
[----:B------:R-:W4:Y:S04]  /*0a80*/  @!P3 LDG.E.U16 R23, desc[UR30][R6.64+0x300] ;  /* 0x0003001e0617b981 */ /* 0x000f28000c1e1500 */
[----:B------:R-:W4:Y:S04]  /*0a90*/  @!P4 LDG.E.U16 R22, desc[UR30][R6.64+0x340] ;  /* 0x0003401e0616c981 */ /* 0x000f28000c1e1500 */
[----:B------:R-:W4:Y:S04]  /*0aa0*/  @!P5 LDG.E.U16 R25, desc[UR30][R6.64+0x380] ;  /* 0x0003801e0619d981 */ /* 0x000f28000c1e1500 */
[----:B------:R0:W4:Y:S01]  /*0ab0*/  @!P6 LDG.E.U16 R24, desc[UR30][R6.64+0x3c0] ;  /* 0x0003c01e0618e981 */ /* 0x000122000c1e1500 */
[----:B------:R-:W1:Y:S01]  /*0ac0*/  S2R R171, SR_LANEID ;  /* 0x0000000000ab7919 */ /* 0x000e620000000000 */
[----:B------:R-:W0:Y:S01]  /*0ad0*/  S2UR UR8, SR_CgaCtaId ;  /* 0x00000000000879c3 */ /* 0x000e220000008800 */
[----:B------:R-:W-:Y:S01]  /*0ae0*/  UMOV UR16, 0x400 ;  /* 0x0000040000107882 */ /* 0x000fe20000000000 */
[----:B------:R-:W-:-:S02]  /*0af0*/  P2R R43, PR, RZ, 0x1 ;  /* 0x00000001ff2b7803 */ /* 0x000fc40000000000 */
[----:B------:R-:W-:-:S04]  /*0b00*/  ISETP.NE.AND P0, PT, R56, RZ, PT ;  /* 0x000000ff3800720c */ /* 0x000fc80003f05270 */
[----:B------:R-:W-:Y:S02]  /*0b10*/  P2R R41, PR, RZ, 0x1 ;  /* 0x00000001ff297803 */ /* 0x000fe40000000000 */
[----:B------:R-:W-:-:S04]  /*0b20*/  ISETP.NE.AND P0, PT, R55, RZ, PT ;  /* 0x000000ff3700720c */ /* 0x000fc80003f05270 */
[----:B------:R-:W-:Y:S01]  /*0b30*/  P2R R39, PR, RZ, 0x1 ;  /* 0x00000001ff277803 */ /* 0x000fe20000000000 */
[----:B0-----:R-:W-:Y:S01]  /*0b40*/  ULEA UR16, UR8, UR16, 0x18 ;  /* 0x0000001008107291 */ /* 0x001fe2000f8ec0ff */
[----:B-1----:R-:W-:Y:S01]  /*0b50*/  IADD3 R9, PT, PT, R9, R171, RZ ;  /* 0x000000ab09097210 */ /* 0x002fe20007ffe0ff */
[----:B------:R-:W0:Y:S03]  /*0b60*/  LDCU UR8, c[0x0][0x38c] ;  /* 0x00007180ff0877ac */ /* 0x000e260008000800 */
[C---:B------:R-:W-:Y:S02]  /*0b70*/  IADD3 R6, PT, PT, R9.reuse, 0xa0, RZ ;  /* 0x000000a009067810 */ /* 0x040fe40007ffe0ff */
[C---:B------:R-:W-:Y:S02]  /*0b80*/  IADD3 R8, PT, PT, R9.reuse, 0x20, RZ ;  /* 0x0000002009087810 */ /* 0x040fe40007ffe0ff */
[----:B------:R-:W-:-:S02]  /*0b90*/  IADD3 R26, PT, PT, R9, 0x40, RZ ;  /* 0x00000040091a7810 */ /* 0x000fc40007ffe0ff */
[C---:B------:R-:W-:Y:S02]  /*0ba0*/  IADD3 R28, PT, PT, R9.reuse, 0x60, RZ ;  /* 0x00000060091c7810 */ /* 0x040fe40007ffe0ff */
[CC--:B------:R-:W-:Y:S02]  /*0bb0*/  LEA.HI.SX32 R170, R9.reuse, R9.reuse, 0x1b ;  /* 0x0000000909aa7211 */ /* 0x0c0fe400078fdaff */
[C---:B------:R-:W-:Y:S02]  /*0bc0*/  IADD3 R30, PT, PT, R9.reuse, 0x80, RZ ;  /* 0x00000080091e7810 */ /* 0x040fe40007ffe0ff */
[-C--:B------:R-:W-:Y:S02]  /*0bd0*/  LEA.HI.SX32 R6, R6, R9.reuse, 0x1b ;  /* 0x0000000906067211 */ /* 0x080fe400078fdaff */
[----:B------:R-:W-:Y:S02]  /*0be0*/  LEA.HI.SX32 R8, R8, R9, 0x1b ;  /* 0x0000000908087211 */ /* 0x000fe400078fdaff */
[----:B------:R-:W-:-:S02]  /*0bf0*/  IADD3 R32, PT, PT, R9, 0xc0, RZ ;  /* 0x000000c009207810 */ /* 0x000fc40007ffe0ff */
[-C--:B------:R-:W-:Y:S02]  /*0c00*/  LEA.HI.SX32 R26, R26, R9.reuse, 0x1b ;  /* 0x000000091a1a7211 */ /* 0x080fe400078fdaff */
[C---:B------:R-:W-:Y:S02]  /*0c10*/  IADD3 R34, PT, PT, R9.reuse, 0xe0, RZ ;  /* 0x000000e009227810 */ /* 0x040fe40007ffe0ff */
[-C--:B------:R-:W-:Y:S02]  /*0c20*/  LEA.HI.SX32 R28, R28, R9.reuse, 0x1b ;  /* 0x000000091c1c7211 */ /* 0x080fe400078fdaff */
[----:B------:R-:W-:Y:S02]  /*0c30*/  IADD3 R36, PT, PT, R9, 0x100, RZ ;  /* 0x0000010009247810 */ /* 0x000fe40007ffe0ff */
[----:B------:R-:W-:Y:S02]  /*0c40*/  LEA R170, R170, UR16, 0x1 ;  /* 0x00000010aaaa7c11 */ /* 0x000fe4000f8e08ff */
[----:B------:R-:W-:-:S02]  /*0c50*/  LEA.HI.SX32 R30, R30, R9, 0x1b ;  /* 0x000000091e1e7211 */ /* 0x000fc400078fdaff */
[----:B------:R-:W-:Y:S02]  /*0c60*/  LEA R165, R6, UR16, 0x1 ;  /* 0x0000001006a57c11 */ /* 0x000fe4000f8e08ff */
[C---:B------:R-:W-:Y:S02]  /*0c70*/  IADD3 R38, PT, PT, R9.reuse, 0x120, RZ ;  /* 0x0000012009267810 */ /* 0x040fe40007ffe0ff */
[----:B------:R-:W-:Y:S02]  /*0c80*/  LEA R169, R8, UR16, 0x1 ;  /* 0x0000001008a97c11 */ /* 0x000fe4000f8e08ff */
[----:B------:R-:W-:Y:S02]  /*0c90*/  LOP3.LUT R6, R172, 0x3e0, RZ, 0xc0, !PT ;  /* 0x000003e0ac067812 */ /* 0x000fe400078ec0ff */
[----:B------:R-:W-:Y:S02]  /*0ca0*/  IADD3 R40, PT, PT, R9, 0x140, RZ ;  /* 0x0000014009287810 */ /* 0x000fe40007ffe0ff */
[----:B------:R-:W-:-:S02]  /*0cb0*/  LEA.HI.SX32 R32, R32, R9, 0x1b ;  /* 0x0000000920207211 */ /* 0x000fc400078fdaff */
[----:B------:R-:W-:Y:S02]  /*0cc0*/  LEA R168, R26, UR16, 0x1 ;  /* 0x000000101aa87c11 */ /* 0x000fe4000f8e08ff */
[C---:B------:R-:W-:Y:S02]  /*0cd0*/  IADD3 R42, PT, PT, R9.reuse, 0x160, RZ ;  /* 0x00000160092a7810 */ /* 0x040fe40007ffe0ff */
[----:B------:R-:W-:Y:S02]  /*0ce0*/  LEA.HI.SX32 R34, R34, R9, 0x1b ;  /* 0x0000000922227211 */ /* 0x000fe400078fdaff */
[----:B------:R-:W-:Y:S02]  /*0cf0*/  LEA R167, R28, UR16, 0x1 ;  /* 0x000000101ca77c11 */ /* 0x000fe4000f8e08ff */
[----:B------:R-:W-:Y:S02]  /*0d00*/  ISETP.NE.AND P0, PT, R54, RZ, PT ;  /* 0x000000ff3600720c */ /* 0x000fe40003f05270 */
[----:B------:R-:W-:-:S02]  /*0d10*/  IADD3 R44, PT, PT, R9, 0x180, RZ ;  /* 0x00000180092c7810 */ /* 0x000fc40007ffe0ff */
[-C--:B------:R-:W-:Y:S02]  /*0d20*/  LEA.HI.SX32 R36, R36, R9.reuse, 0x1b ;  /* 0x0000000924247211 */ /* 0x080fe400078fdaff */
[----:B------:R-:W-:Y:S02]  /*0d30*/  LEA R166, R30, UR16, 0x1 ;  /* 0x000000101ea67c11 */ /* 0x000fe4000f8e08ff */
[C---:B------:R-:W-:Y:S02]  /*0d40*/  IADD3 R46, PT, PT, R9.reuse, 0x1a0, RZ ;  /* 0x000001a0092e7810 */ /* 0x040fe40007ffe0ff */
[----:B------:R-:W-:Y:S02]  /*0d50*/  LEA.HI.SX32 R38, R38, R9, 0x1b ;  /* 0x0000000926267211 */ /* 0x000fe400078fdaff */
[----:B------:R-:W-:Y:S02]  /*0d60*/  IADD3 R6, PT, PT, R6, R171, RZ ;  /* 0x000000ab06067210 */ /* 0x000fe40007ffe0ff */
[----:B------:R-:W-:-:S02]  /*0d70*/  IADD3 R48, PT, PT, R9, 0x1c0, RZ ;  /* 0x000001c009307810 */ /* 0x000fc40007ffe0ff */
[-C--:B------:R-:W-:Y:S02]  /*0d80*/  LEA.HI.SX32 R40, R40, R9.reuse, 0x1b ;  /* 0x0000000928287211 */ /* 0x080fe400078fdaff */
[----:B------:R-:W-:Y:S02]  /*0d90*/  LEA R164, R32, UR16, 0x1 ;  /* 0x0000001020a47c11 */ /* 0x000fe4000f8e08ff */
[----:B------:R-:W-:Y:S02]  /*0da0*/  IADD3 R50, PT, PT, R9, 0x1e0, RZ ;  /* 0x000001e009327810 */ /* 0x000fe40007ffe0ff */
[----:B------:R-:W-:Y:S02]  /*0db0*/  LEA.HI.SX32 R42, R42, R9, 0x1b ;  /* 0x000000092a2a7211 */ /* 0x000fe400078fdaff */
[----:B------:R-:W-:Y:S02]  /*0dc0*/  LEA R163, R34, UR16, 0x1 ;  /* 0x0000001022a37c11 */ /* 0x000fe4000f8e08ff */
[----:B------:R-:W-:-:S02]  /*0dd0*/  P2R R37, PR, RZ, 0x1 ;  /* 0x00000001ff257803 */ /* 0x000fc40000000000 */
[-C--:B------:R-:W-:Y:S02]  /*0de0*/  LEA.HI.SX32 R44, R44, R9.reuse, 0x1b ;  /* 0x000000092c2c7211 */ /* 0x080fe400078fdaff */
[----:B------:R-:W-:Y:S02]  /*0df0*/  LEA R162, R36, UR16, 0x1 ;  /* 0x0000001024a27c11 */ /* 0x000fe4000f8e08ff */
[----:B------:R-:W-:Y:S02]  /*0e00*/  ISETP.NE.AND P0, PT, R53, RZ, PT ;  /* 0x000000ff3500720c */ /* 0x000fe40003f05270 */
[----:B------:R-:W-:Y:S02]  /*0e10*/  LEA.HI.SX32 R46, R46, R9, 0x1b ;  /* 0x000000092e2e7211 */ /* 0x000fe400078fdaff */
[----:B------:R-:W-:Y:S02]  /*0e20*/  LEA R161, R38, UR16, 0x1 ;  /* 0x0000001026a17c11 */ /* 0x000fe4000f8e08ff */
[----:B------:R-:W-:-:S02]  /*0e30*/  SHF.L.U32 R6, R6, 0x4, RZ ;  /* 0x0000000406067819 */ /* 0x000fc400000006ff */
[-C--:B------:R-:W-:Y:S02]  /*0e40*/  LEA.HI.SX32 R48, R48, R9.reuse, 0x1b ;  /* 0x0000000930307211 */ /* 0x080fe400078fdaff */
[----:B------:R-:W-:Y:S02]  /*0e50*/  LEA R160, R40, UR16, 0x1 ;  /* 0x0000001028a07c11 */ /* 0x000fe4000f8e08ff */
[----:B------:R-:W-:Y:S02]  /*0e60*/  LEA.HI.SX32 R50, R50, R9, 0x1b ;  /* 0x0000000932327211 */ /* 0x000fe400078fdaff */
[----:B------:R-:W-:Y:S02]  /*0e70*/  LEA R159, R42, UR16, 0x1 ;  /* 0x000000102a9f7c11 */ /* 0x000fe4000f8e08ff */
[----:B------:R-:W-:Y:S02]  /*0e80*/  LEA R158, R44, UR16, 0x1 ;  /* 0x000000102c9e7c11 */ /* 0x000fe4000f8e08ff */
[----:B------:R-:W-:-:S02]  /*0e90*/  P2R R35, PR, RZ, 0x1 ;  /* 0x00000001ff237803 */ /* 0x000fc40000000000 */
[----:B------:R-:W-:Y:S02]  /*0ea0*/  LEA R157, R46, UR16, 0x1 ;  /* 0x000000102e9d7c11 */ /* 0x000fe4000f8e08ff */
[----:B------:R-:W-:Y:S02]  /*0eb0*/  LEA.HI.SX32 R154, R6, R6, 0x1b ;  /* 0x00000006069a7211 */ /* 0x000fe400078fdaff */
[----:B------:R-:W-:Y:S02]  /*0ec0*/  ISETP.NE.AND P0, PT, R52, RZ, PT ;  /* 0x000000ff3400720c */ /* 0x000fe40003f05270 */
[----:B------:R-:W-:Y:S02]  /*0ed0*/  LEA R156, R48, UR16, 0x1 ;  /* 0x00000010309c7c11 */ /* 0x000fe4000f8e08ff */
[----:B------:R-:W-:Y:S02]  /*0ee0*/  LEA R155, R50, UR16, 0x1 ;  /* 0x00000010329b7c11 */ /* 0x000fe4000f8e08ff */
[----:B------:R-:W-:-:S02]  /*0ef0*/  LEA R154, R154, UR16, 0x1 ;  /* 0x000000109a9a7c11 */ /* 0x000fc4000f8e08ff */
[----:B------:R-:W-:Y:S02]  /*0f00*/  P2R R33, PR, RZ, 0x1 ;  /* 0x00000001ff217803 */ /* 0x000fe40000000000 */
[----:B------:R-:W-:-:S04]  /*0f10*/  ISETP.NE.AND P0, PT, R51, RZ, PT ;  /* 0x000000ff3300720c */ /* 0x000fc80003f05270 */
[----:B------:R-:W-:Y:S02]  /*0f20*/  P2R R31, PR, RZ, 0x1 ;  /* 0x00000001ff1f7803 */ /* 0x000fe40000000000 */
[----:B------:R-:W-:-:S04]  /*0f30*/  ISETP.NE.AND P0, PT, R49, RZ, PT ;  /* 0x000000ff3100720c */ /* 0x000fc80003f05270 */
[----:B------:R-:W-:Y:S02]  /*0f40*/  P2R R29, PR, RZ, 0x1 ;  /* 0x00000001ff1d7803 */ /* 0x000fe40000000000 */
[----:B------:R-:W-:-:S04]  /*0f50*/  ISETP.NE.AND P0, PT, R47, RZ, PT ;  /* 0x000000ff2f00720c */ /* 0x000fc80003f05270 */
[----:B------:R-:W-:Y:S02]  /*0f60*/  P2R R27, PR, RZ, 0x1 ;  /* 0x00000001ff1b7803 */ /* 0x000fe40000000000 */
[----:B------:R-:W-:Y:S02]  /*0f70*/  ISETP.NE.AND P0, PT, R45, RZ, PT ;  /* 0x000000ff2d00720c */ /* 0x000fe40003f05270 */
[----:B------:R-:W-:Y:S01]  /*0f80*/  PRMT R7, RZ, 0x7610, R7 ;  /* 0x00007610ff077816 */ /* 0x000fe20000000007 */
[----:B--2---:R-:W-:Y:S04]  /*0f90*/  STS.U16 [R170], R11 ;  /* 0x0000000baa007388 */ /* 0x004fe80000000400 */
[----:B---3--:R1:W-:Y:S04]  /*0fa0*/  STS.U16 [R169+0x40], R10 ;  /* 0x0000400aa9007388 */ /* 0x0083e80000000400 */
[----:B-----5:R-:W-:Y:S04]  /*0fb0*/  STS.U16 [R168+0x80], R13 ;  /* 0x0000800da8007388 */ /* 0x020fe80000000400 */
[----:B----4-:R2:W-:Y:S04]  /*0fc0*/  STS.U16 [R167+0xc0], R12 ;  /* 0x0000c00ca7007388 */ /* 0x0105e80000000400 */
[----:B------:R-:W-:Y:S04]  /*0fd0*/  STS.U16 [R166+0x100], R15 ;  /* 0x0001000fa6007388 */ /* 0x000fe80000000400 */
[----:B------:R3:W-:Y:S04]  /*0fe0*/  STS.U16 [R165+0x140], R14 ;  /* 0x0001400ea5007388 */ /* 0x0007e80000000400 */
[----:B------:R-:W-:Y:S04]  /*0ff0*/  STS.U16 [R164+0x180], R17 ;  /* 0x00018011a4007388 */ /* 0x000fe80000000400 */
[----:B------:R4:W-:Y:S04]  /*1000*/  STS.U16 [R163+0x1c0], R16 ;  /* 0x0001c010a3007388 */ /* 0x0009e80000000400 */
[----:B------:R-:W-:Y:S04]  /*1010*/  STS.U16 [R162+0x200], R19 ;  /* 0x00020013a2007388 */ /* 0x000fe80000000400 */
[----:B------:R5:W-:Y:S04]  /*1020*/  STS.U16 [R161+0x240], R18 ;  /* 0x00024012a1007388 */ /* 0x000be80000000400 */
[----:B------:R-:W-:Y:S04]  /*1030*/  STS.U16 [R160+0x280], R21 ;  /* 0x00028015a0007388 */ /* 0x000fe80000000400 */
[----:B------:R0:W-:Y:S04]  /*1040*/  STS.U16 [R159+0x2c0], R20 ;  /* 0x0002c0149f007388 */ /* 0x0001e80000000400 */
[----:B------:R-:W-:Y:S04]  /*1050*/  STS.U16 [R158+0x300], R23 ;  /* 0x000300179e007388 */ /* 0x000fe80000000400 */
[----:B------:R-:W-:Y:S04]  /*1060*/  STS.U16 [R157+0x340], R22 ;  /* 0x000340169d007388 */ /* 0x000fe80000000400 */
[----:B------:R0:W-:Y:S04]  /*1070*/  STS.U16 [R156+0x380], R25 ;  /* 0x000380199c007388 */ /* 0x0001e80000000400 */
[----:B------:R0:W-:Y:S01]  /*1080*/  STS.U16 [R155+0x3c0], R24 ;  /* 0x0003c0189b007388 */ /* 0x0001e20000000400 */
[----:B------:R-:W-:-:S03]  /*1090*/  NOP ;  /* 0x0000000000007918 */ /* 0x000fc60000000000 */
[----:B------:R-:W0:Y:S04]  /*10a0*/  LDS.U16 R137, [R154] ;  /* 0x000000009a897984 */ /* 0x000e280000000400 */
[----:B------:R-:W0:Y:S04]  /*10b0*/  LDS.U16 R136, [R154+0x2] ;  /* 0x000002009a887984 */ /* 0x000e280000000400 */
        /* <DEDUP_REMOVED lines=13> */
[----:B------:R-:W0:Y:S01]  /*1190*/  LDS.U16 R122, [R154+0x1e] ;  /* 0x00001e009a7a7984 */ /* 0x000e220000000400 */
[----:B------:R-:W-:Y:S01]  /*11a0*/  BAR.SYNC.DEFER_BLOCKING 0x0 ;  /* 0x0000000000007b1d */ /* 0x000fe20000010000 */
[----:B------:R-:W-:-:S05]  /*11b0*/  PRMT R8, RZ, 0x7610, R8 ;  /* 0x00007610ff087816 */ /* 0x000fca0000000008 */
[----:B------:R-:W5:Y:S01]  /*11c0*/  @!P0 LDG.E.U16 R7, desc[UR30][R4.64] ;  /* 0x0000001e04078981 */ /* 0x000f62000c1e1500 */
[----:B------:R-:W-:Y:S02]  /*11d0*/  ISETP.NE.AND P0, PT, R27, RZ, PT ;  /* 0x000000ff1b00720c */ /* 0x000fe40003f05270 */
[----:B------:R-:W-:-:S11]  /*11e0*/  PRMT R9, RZ, 0x7610, R9 ;  /* 0x00007610ff097816 */ /* 0x000fd60000000009 */
[----:B------:R-:W5:Y:S01]  /*11f0*/  @!P0 LDG.E.U16 R8, desc[UR30][R4.64+0x40] ;  /* 0x0000401e04088981 */ /* 0x000f62000c1e1500 */
[----:B------:R-:W-:Y:S02]  /*1200*/  ISETP.NE.AND P0, PT, R29, RZ, PT ;  /* 0x000000ff1d00720c */ /* 0x000fe40003f05270 */
[----:B-1----:R-:W-:-:S11]  /*1210*/  PRMT R10, RZ, 0x7610, R10 ;  /* 0x00007610ff0a7816 */ /* 0x002fd6000000000a */
[----:B------:R-:W5:Y:S01]  /*1220*/  @!P0 LDG.E.U16 R9, desc[UR30][R4.64+0x80] ;  /* 0x0000801e04098981 */ /* 0x000f62000c1e1500 */
[----:B------:R-:W-:Y:S02]  /*1230*/  ISETP.NE.AND P0, PT, R31, RZ, PT ;  /* 0x000000ff1f00720c */ /* 0x000fe40003f05270 */
[----:B------:R-:W-:-:S11]  /*1240*/  PRMT R11, RZ, 0x7610, R11 ;  /* 0x00007610ff0b7816 */ /* 0x000fd6000000000b */
[----:B------:R-:W5:Y:S01]  /*1250*/  @!P0 LDG.E.U16 R10, desc[UR30][R4.64+0xc0] ;  /* 0x0000c01e040a8981 */ /* 0x000f62000c1e1500 */
[----:B------:R-:W-:Y:S02]  /*1260*/  ISETP.NE.AND P0, PT, R33, RZ, PT ;  /* 0x000000ff2100720c */ /* 0x000fe40003f05270 */
[----:B--2---:R-:W-:-:S11]  /*1270*/  PRMT R12, RZ, 0x7610, R12 ;  /* 0x00007610ff0c7816 */ /* 0x004fd6000000000c */
[----:B------:R-:W2:Y:S01]  /*1280*/  @!P0 LDG.E.U16 R11, desc[UR30][R4.64+0x100] ;  /* 0x0001001e040b8981 */ /* 0x000ea2000c1e1500 */
[----:B------:R-:W-:Y:S02]  /*1290*/  ISETP.NE.AND P0, PT, R35, RZ, PT ;  /* 0x000000ff2300720c */ /* 0x000fe40003f05270 */
[----:B------:R-:W-:-:S11]  /*12a0*/  PRMT R13, RZ, 0x7610, R13 ;  /* 0x00007610ff0d7816 */ /* 0x000fd6000000000d */
[----:B------:R-:W2:Y:S01]  /*12b0*/  @!P0 LDG.E.U16 R12, desc[UR30][R4.64+0x140] ;  /* 0x0001401e040c8981 */ /* 0x000ea2000c1e1500 */
[----:B------:R-:W-:Y:S02]  /*12c0*/  ISETP.NE.AND P0, PT, R37, RZ, PT ;  /* 0x000000ff2500720c */ /* 0x000fe40003f05270 */
[----:B---3--:R-:W-:-:S11]  /*12d0*/  PRMT R14, RZ, 0x7610, R14 ;  /* 0x00007610ff0e7816 */ /* 0x008fd6000000000e */
[----:B------:R-:W3:Y:S01]  /*12e0*/  @!P0 LDG.E.U16 R13, desc[UR30][R4.64+0x180] ;  /* 0x0001801e040d8981 */ /* 0x000ee2000c1e1500 */
[----:B------:R-:W-:Y:S02]  /*12f0*/  ISETP.NE.AND P0, PT, R39, RZ, PT ;  /* 0x000000ff2700720c */ /* 0x000fe40003f05270 */
[----:B------:R-:W-:-:S11]  /*1300*/  PRMT R15, RZ, 0x7610, R15 ;  /* 0x00007610ff0f7816 */ /* 0x000fd6000000000f */
[----:B------:R-:W3:Y:S01]  /*1310*/  @!P0 LDG.E.U16 R14, desc[UR30][R4.64+0x1c0] ;  /* 0x0001c01e040e8981 */ /* 0x000ee2000c1e1500 */
[----:B------:R-:W-:Y:S02]  /*1320*/  ISETP.NE.AND P0, PT, R41, RZ, PT ;  /* 0x000000ff2900720c */ /* 0x000fe40003f05270 */
[----:B----4-:R-:W-:Y:S02]  /*1330*/  PRMT R16, RZ, 0x7610, R16 ;  /* 0x00007610ff107816 */ /* 0x010fe40000000010 */
[----:B------:R-:W-:Y:S02]  /*1340*/  PRMT R17, RZ, 0x7610, R17 ;  /* 0x00007610ff117816 */ /* 0x000fe40000000011 */
[----:B-----5:R-:W-:Y:S02]  /*1350*/  PRMT R18, RZ, 0x7610, R18 ;  /* 0x00007610ff127816 */ /* 0x020fe40000000012 */
[----:B------:R-:W-:Y:S02]  /*1360*/  PRMT R19, RZ, 0x7610, R19 ;  /* 0x00007610ff137816 */ /* 0x000fe40000000013 */
[----:B0-----:R-:W-:Y:S01]  /*1370*/  PRMT R20, RZ, 0x7610, R20 ;  /* 0x00007610ff147816 */ /* 0x001fe20000000014 */
[----:B------:R-:W4:Y:S04]  /*1380*/  @!P1 LDG.E.U16 R17, desc[UR30][R4.64+0x280] ;  /* 0x0002801e04119981 */ /* 0x000f28000c1e1500 */
[----:B------:R-:W5:Y:S01]  /*1390*/  @!P0 LDG.E.U16 R15, desc[UR30][R4.64+0x200] ;  /* 0x0002001e040f8981 */ /* 0x000f62000c1e1500 */
[----:B------:R-:W-:-:S02]  /*13a0*/  ISETP.NE.AND P0, PT, R43, RZ, PT ;  /* 0x000000ff2b00720c */ /* 0x000fc40003f05270 */
[----:B------:R-:W-:Y:S01]  /*13b0*/  PRMT R21, RZ, 0x7610, R21 ;  /* 0x00007610ff157816 */ /* 0x000fe20000000015 */
[----:B------:R-:W4:Y:S01]  /*13c0*/  @!P2 LDG.E.U16 R18, desc[UR30][R4.64+0x2c0] ;  /* 0x0002c01e0412a981 */ /* 0x000f22000c1e1500 */
[----:B------:R-:W-:-:S03]  /*13d0*/  PRMT R6, RZ, 0x7610, R6 ;  /* 0x00007610ff067816 */ /* 0x000fc60000000006 */
[----:B------:R-:W4:Y:S04]  /*13e0*/  @!P3 LDG.E.U16 R19, desc[UR30][R4.64+0x300] ;  /* 0x0003001e0413b981 */ /* 0x000f28000c1e1500 */
[----:B------:R-:W4:Y:S04]  /*13f0*/  @!P4 LDG.E.U16 R20, desc[UR30][R4.64+0x340] ;  /* 0x0003401e0414c981 */ /* 0x000f28000c1e1500 */
[----:B------:R-:W4:Y:S04]  /*1400*/  @!P0 LDG.E.U16 R16, desc[UR30][R4.64+0x240] ;  /* 0x0002401e04108981 */ /* 0x000f28000c1e1500 */
[----:B------:R-:W4:Y:S04]  /*1410*/  @!P5 LDG.E.U16 R21, desc[UR30][R4.64+0x380] ;  /* 0x0003801e0415d981 */ /* 0x000f28000c1e1500 */
[----:B------:R-:W4:Y:S01]  /*1420*/  @!P6 LDG.E.U16 R6, desc[UR30][R4.64+0x3c0] ;  /* 0x0003c01e0406e981 */ /* 0x000f22000c1e1500 */
[----:B------:R-:W-:-:S02]  /*1430*/  P2R R31, PR, RZ, 0x1 ;  /* 0x00000001ff1f7803 */ /* 0x000fc40000000000 */
[----:B------:R-:W-:-:S04]  /*1440*/  ISETP.NE.AND P0, PT, R56, RZ, PT ;  /* 0x000000ff3800720c */ /* 0x000fc80003f05270 */
[----:B------:R-:W-:Y:S02]  /*1450*/  P2R R30, PR, RZ, 0x1 ;  /* 0x00000001ff1e7803 */ /* 0x000fe40000000000 */
        /* <DEDUP_REMOVED lines=16> */
[----:B------:R-:W-:Y:S04]  /*1560*/  STS.U16 [R170], R7 ;  /* 0x00000007aa007388 */ /* 0x000fe80000000400 */
[----:B------:R-:W-:Y:S04]  /*1570*/  STS.U16 [R169+0x40], R8 ;  /* 0x00004008a9007388 */ /* 0x000fe80000000400 */
[----:B------:R-:W-:Y:S04]  /*1580*/  STS.U16 [R168+0x80], R9 ;  /* 0x00008009a8007388 */ /* 0x000fe80000000400 */
[----:B------:R-:W-:Y:S04]  /*1590*/  STS.U16 [R167+0xc0], R10 ;  /* 0x0000c00aa7007388 */ /* 0x000fe80000000400 */
[----:B--2---:R-:W-:Y:S04]  /*15a0*/  STS.U16 [R166+0x100], R11 ;  /* 0x0001000ba6007388 */ /* 0x004fe80000000400 */
[----:B------:R-:W-:Y:S04]  /*15b0*/  STS.U16 [R165+0x140], R12 ;  /* 0x0001400ca5007388 */ /* 0x000fe80000000400 */
[----:B---3--:R-:W-:Y:S04]  /*15c0*/  STS.U16 [R164+0x180], R13 ;  /* 0x0001800da4007388 */ /* 0x008fe80000000400 */
[----:B------:R-:W-:Y:S04]  /*15d0*/  STS.U16 [R163+0x1c0], R14 ;  /* 0x0001c00ea3007388 */ /* 0x000fe80000000400 */
[----:B-----5:R-:W-:Y:S04]  /*15e0*/  STS.U16 [R162+0x200], R15 ;  /* 0x0002000fa2007388 */ /* 0x020fe80000000400 */
[----:B----4-:R-:W-:Y:S04]  /*15f0*/  STS.U16 [R161+0x240], R16 ;  /* 0x00024010a1007388 */ /* 0x010fe80000000400 */
[----:B------:R-:W-:Y:S04]  /*1600*/  STS.U16 [R160+0x280], R17 ;  /* 0x00028011a0007388 */ /* 0x000fe80000000400 */
[----:B------:R-:W-:Y:S04]  /*1610*/  STS.U16 [R159+0x2c0], R18 ;  /* 0x0002c0129f007388 */ /* 0x000fe80000000400 */
[----:B------:R-:W-:Y:S04]  /*1620*/  STS.U16 [R158+0x300], R19 ;  /* 0x000300139e007388 */ /* 0x000fe80000000400 */
[----:B------:R-:W-:Y:S04]  /*1630*/  STS.U16 [R157+0x340], R20 ;  /* 0x000340149d007388 */ /* 0x000fe80000000400 */
[----:B------:R0:W-:Y:S04]  /*1640*/  STS.U16 [R156+0x380], R21 ;  /* 0x000380159c007388 */ /* 0x0001e80000000400 */
[----:B------:R-:W-:Y:S01]  /*1650*/  STS.U16 [R155+0x3c0], R6 ;  /* 0x0003c0069b007388 */ /* 0x000fe20000000400 */
[----:B------:R-:W-:-:S03]  /*1660*/  NOP ;  /* 0x0000000000007918 */ /* 0x000fc60000000000 */
[----:B------:R-:W-:Y:S04]  /*1670*/  LDS.U16 R5, [R154] ;  /* 0x000000009a057984 */ /* 0x000fe80000000400 */
[----:B------:R-:W-:Y:S04]  /*1680*/  LDS.U16 R7, [R154+0x2] ;  /* 0x000002009a077984 */ /* 0x000fe80000000400 */
        /* <DEDUP_REMOVED lines=13> */
[----:B------:R-:W-:Y:S01]  /*1760*/  LDS.U16 R20, [R154+0x1e] ;  /* 0x00001e009a147984 */ /* 0x000fe20000000400 */
[----:B------:R-:W-:Y:S01]  /*1770*/  BAR.SYNC.DEFER_BLOCKING 0x0 ;  /* 0x0000000000007b1d */ /* 0x000fe20000010000 */
[----:B0-----:R-:W-:-:S05]  /*1780*/  PRMT R21, RZ, 0x7610, R21 ;  /* 0x00007610ff157816 */ /* 0x001fca0000000015 */
[----:B------:R-:W2:Y:S01]  /*1790*/  @!P0 LDG.E.U16 R23, desc[UR30][R2.64] ;  /* 0x0000001e02178981 */ /* 0x000ea2000c1e1500 */
[----:B------:R-:W-:Y:S02]  /*17a0*/  ISETP.NE.AND P0, PT, R22, RZ, PT ;  /* 0x000000ff1600720c */ /* 0x000fe40003f05270 */
[----:B------:R-:W-:-:S11]  /*17b0*/  PRMT R22, RZ, 0x7610, R22 ;  /* 0x00007610ff167816 */ /* 0x000fd60000000016 */
[----:B------:R-:W3:Y:S01]  /*17c0*/  @!P0 LDG.E.U16 R22, desc[UR30][R2.64+0x40] ;  /* 0x0000401e02168981 */ /* 0x000ee2000c1e1500 */
[----:B------:R-:W-:Y:S02]  /*17d0*/  ISETP.NE.AND P0, PT, R24, RZ, PT ;  /* 0x000000ff1800720c */ /* 0x000fe40003f05270 */
[----:B------:R-:W-:-:S11]  /*17e0*/  PRMT R24, RZ, 0x7610, R24 ;  /* 0x00007610ff187816 */ /* 0x000fd60000000018 */
[----:B------:R-:W4:Y:S01]  /*17f0*/  @!P0 LDG.E.U16 R21, desc[UR30][R2.64+0x80] ;  /* 0x0000801e02158981 */ /* 0x000f22000c1e1500 */
[----:B------:R-:W-:Y:S02]  /*1800*/  ISETP.NE.AND P0, PT, R25, RZ, PT ;  /* 0x000000ff1900720c */ /* 0x000fe40003f05270 */
[----:B------:R-:W-:-:S11]  /*1810*/  PRMT R25, RZ, 0x7610, R25 ;  /* 0x00007610ff197816 */ /* 0x000fd60000000019 */
[----:B------:R-:W5:Y:S01]  /*1820*/  @!P0 LDG.E.U16 R24, desc[UR30][R2.64+0xc0] ;  /* 0x0000c01e02188981 */ /* 0x000f62000c1e1500 */
        /* <DEDUP_REMOVED lines=16> */
[----:B------:R-:W-:Y:S02]  /*1930*/  PRMT R31, RZ, 0x7610, R31 ;  /* 0x00007610ff1f7816 */ /* 0x000fe4000000001f */
[----:B------:R-:W-:Y:S02]  /*1940*/  PRMT R32, RZ, 0x7610, R32 ;  /* 0x00007610ff207816 */ /* 0x000fe40000000020 */
[----:B------:R-:W-:Y:S02]  /*1950*/  PRMT R33, RZ, 0x7610, R33 ;  /* 0x00007610ff217816 */ /* 0x000fe40000000021 */
[----:B------:R-:W-:Y:S01]  /*1960*/  PRMT R34, RZ, 0x7610, R34 ;  /* 0x00007610ff227816 */ /* 0x000fe20000000022 */
[----:B------:R-:W5:Y:S01]  /*1970*/  @!P1 LDG.E.U16 R31, desc[UR30][R2.64+0x280] ;  /* 0x0002801e021f9981 */ /* 0x000f62000c1e1500 */
[----:B------:R-:W-:-:S02]  /*1980*/  PRMT R35, RZ, 0x7610, R35 ;  /* 0x00007610ff237816 */ /* 0x000fc40000000023 */
[----:B------:R-:W-:Y:S01]  /*1990*/  PRMT R4, RZ, 0x7610, R4 ;  /* 0x00007610ff047816 */ /* 0x000fe20000000004 */
[----:B------:R-:W5:Y:S04]  /*19a0*/  @!P0 LDG.E.U16 R30, desc[UR30][R2.64+0x240] ;  /* 0x0002401e021e8981 */ /* 0x000f68000c1e1500 */
[----:B------:R-:W5:Y:S04]  /*19b0*/  @!P2 LDG.E.U16 R32, desc[UR30][R2.64+0x2c0] ;  /* 0x0002c01e0220a981 */ /* 0x000f68000c1e1500 */
[----:B------:R-:W5:Y:S04]  /*19c0*/  @!P3 LDG.E.U16 R33, desc[UR30][R2.64+0x300] ;  /* 0x0003001e0221b981 */ /* 0x000f68000c1e1500 */
[----:B------:R-:W5:Y:S04]  /*19d0*/  @!P4 LDG.E.U16 R34, desc[UR30][R2.64+0x340] ;  /* 0x0003401e0222c981 */ /* 0x000f68000c1e1500 */
[----:B------:R-:W5:Y:S04]  /*19e0*/  @!P5 LDG.E.U16 R35, desc[UR30][R2.64+0x380] ;  /* 0x0003801e0223d981 */ /* 0x000f68000c1e1500 */
[----:B------:R-:W5:Y:S01]  /*19f0*/  @!P6 LDG.E.U16 R4, desc[UR30][R2.64+0x3c0] ;  /* 0x0003c01e0204e981 */ /* 0x000f62000c1e1500 */
[----:B------:R-:W-:-:S02]  /*1a00*/  SHF.L.U32 R137, R137, 0x10, RZ ;  /* 0x0000001089897819 */ /* 0x000fc400000006ff */
[----:B------:R-:W-:Y:S02]  /*1a10*/  SHF.L.U32 R136, R136, 0x10, RZ ;  /* 0x0000001088887819 */ /* 0x000fe400000006ff */
[----:B------:R-:W-:Y:S02]  /*1a20*/  SHF.L.U32 R135, R135, 0x10, RZ ;  /* 0x0000001087877819 */ /* 0x000fe400000006ff */
[----:B------:R-:W-:Y:S02]  /*1a30*/  SHF.L.U32 R134, R134, 0x10, RZ ;  /* 0x0000001086867819 */ /* 0x000fe400000006ff */
[----:B------:R-:W-:Y:S02]  /*1a40*/  SHF.L.U32 R133, R133, 0x10, RZ ;  /* 0x0000001085857819 */ /* 0x000fe400000006ff */
[----:B------:R-:W-:Y:S02]  /*1a50*/  SHF.L.U32 R132, R132, 0x10, RZ ;  /* 0x0000001084847819 */ /* 0x000fe400000006ff */
[----:B------:R-:W-:-:S02]  /*1a60*/  SHF.L.U32 R131, R131, 0x10, RZ ;  /* 0x0000001083837819 */ /* 0x000fc400000006ff */
[----:B------:R-:W-:Y:S02]  /*1a70*/  SHF.L.U32 R130, R130, 0x10, RZ ;  /* 0x0000001082827819 */ /* 0x000fe400000006ff */
[----:B------:R-:W-:Y:S02]  /*1a80*/  SHF.L.U32 R129, R129, 0x10, RZ ;  /* 0x0000001081817819 */ /* 0x000fe400000006ff */
[----:B------:R-:W-:Y:S02]  /*1a90*/  SHF.L.U32 R128, R128, 0x10, RZ ;  /* 0x0000001080807819 */ /* 0x000fe400000006ff */
[----:B------:R-:W-:Y:S02]  /*1aa0*/  SHF.L.U32 R127, R127, 0x10, RZ ;  /* 0x000000107f7f7819 */ /* 0x000fe400000006ff */
[----:B------:R-:W-:Y:S02]  /*1ab0*/  SHF.L.U32 R126, R126, 0x10, RZ ;  /* 0x000000107e7e7819 */ /* 0x000fe400000006ff */
[----:B------:R-:W-:-:S02]  /*1ac0*/  SHF.L.U32 R125, R125, 0x10, RZ ;  /* 0x000000107d7d7819 */ /* 0x000fc400000006ff */
[----:B------:R-:W-:Y:S01]  /*1ad0*/  SHF.L.U32 R124, R124, 0x10, RZ ;  /* 0x000000107c7c7819 */ /* 0x000fe200000006ff */
[----:B------:R-:W-:Y:S01]  /*1ae0*/  UISETP.GE.AND UP0, UPT, UR8, 0x1, UPT ;  /* 0x000000010800788c */ /* 0x000fe2000bf06270 */
[----:B------:R-:W-:Y:S02]  /*1af0*/  SHF.L.U32 R123, R123, 0x10, RZ ;  /* 0x000000107b7b7819 */ /* 0x000fe400000006ff */
[----:B------:R-:W-:Y:S02]  /*1b00*/  SHF.L.U32 R122, R122, 0x10, RZ ;  /* 0x000000107a7a7819 */ /* 0x000fe400000006ff */
[----:B------:R-:W-:Y:S01]  /*1b10*/  CS2R R152, SRZ ;  /* 0x0000000000987805 */ /* 0x000fe2000001ff00 */
[----:B--2---:R-:W-:Y:S04]  /*1b20*/  STS.U16 [R170], R23 ;  /* 0x00000017aa007388 */ /* 0x004fe80000000400 */
[----:B---3--:R-:W-:Y:S04]  /*1b30*/  STS.U16 [R169+0x40], R22 ;  /* 0x00004016a9007388 */ /* 0x008fe80000000400 */
[----:B----4-:R-:W-:Y:S04]  /*1b40*/  STS.U16 [R168+0x80], R21 ;  /* 0x00008015a8007388 */ /* 0x010fe80000000400 */
[----:B-----5:R-:W-:Y:S04]  /*1b50*/  STS.U16 [R167+0xc0], R24 ;  /* 0x0000c018a7007388 */ /* 0x020fe80000000400 */
[----:B------:R-:W-:Y:S04]  /*1b60*/  STS.U16 [R166+0x100], R25 ;  /* 0x00010019a6007388 */ /* 0x000fe80000000400 */
        /* <DEDUP_REMOVED lines=10> */
[----:B------:R-:W-:Y:S01]  /*1c10*/  STS.U16 [R155+0x3c0], R4 ;  /* 0x0003c0049b007388 */ /* 0x000fe20000000400 */
[----:B------:R-:W-:-:S03]  /*1c20*/  NOP ;  /* 0x0000000000007918 */ /* 0x000fc60000000000 */
[----:B------:R-:W0:Y:S04]  /*1c30*/  LDS.U16 R2, [R154] ;  /* 0x000000009a027984 */ /* 0x000e280000000400 */
[----:B------:R-:W1:Y:S04]  /*1c40*/  LDS.U16 R3, [R154+0x2] ;  /* 0x000002009a037984 */ /* 0x000e680000000400 */
[----:B------:R-:W2:Y:S04]  /*1c50*/  LDS.U16 R21, [R154+0x4] ;  /* 0x000004009a157984 */ /* 0x000ea80000000400 */
[----:B------:R-:W3:Y:S04]  /*1c60*/  LDS.U16 R22, [R154+0x6] ;  /* 0x000006009a167984 */ /* 0x000ee80000000400 */
[----:B------:R-:W4:Y:S04]  /*1c70*/  LDS.U16 R4, [R154+0x8] ;  /* 0x000008009a047984 */ /* 0x000f280000000400 */
[----:B------:R-:W5:Y:S04]  /*1c80*/  LDS.U16 R23, [R154+0xa] ;  /* 0x00000a009a177984 */ /* 0x000f680000000400 */
[----:B------:R-:W5:Y:S04]  /*1c90*/  LDS.U16 R24, [R154+0xc] ;  /* 0x00000c009a187984 */ /* 0x000f680000000400 */
[----:B------:R-:W5:Y:S04]  /*1ca0*/  LDS.U16 R25, [R154+0xe] ;  /* 0x00000e009a197984 */ /* 0x000f680000000400 */
[----:B------:R-:W5:Y:S04]  /*1cb0*/  LDS.U16 R26, [R154+0x10] ;  /* 0x000010009a1a7984 */ /* 0x000f680000000400 */
[----:B------:R-:W5:Y:S04]  /*1cc0*/  LDS.U16 R27, [R154+0x12] ;  /* 0x000012009a1b7984 */ /* 0x000f680000000400 */
[----:B------:R-:W5:Y:S01]  /*1cd0*/  LDS.U16 R28, [R154+0x14] ;  /* 0x000014009a1c7984 */ /* 0x000f620000000400 */
[----:B0-----:R-:W-:-:S03]  /*1ce0*/  SHF.L.U32 R33, R2, 0x10, RZ ;  /* 0x0000001002217819 */ /* 0x001fc600000006ff */
[----:B------:R-:W0:Y:S01]  /*1cf0*/  LDS.U16 R29, [R154+0x16] ;  /* 0x000016009a1d7984 */ /* 0x000e220000000400 */
[----:B-1----:R-:W-:Y:S01]  /*1d00*/  SHF.L.U32 R3, R3, 0x10, RZ ;  /* 0x0000001003037819 */ /* 0x002fe200000006ff */
[----:B------:R-:W-:Y:S02]  /*1d10*/  FFMA.FTZ R174, R33, R137, R174 ;  /* 0x0000008921ae7223 */ /* 0x000fe400000100ae */
[----:B------:R-:W1:Y:S01]  /*1d20*/  LDS.U16 R2, [R154+0x1e] ;  /* 0x00001e009a027984 */ /* 0x000e620000000400 */
[----:B--2---:R-:W-:Y:S01]  /*1d30*/  SHF.L.U32 R104, R21, 0x10, RZ ;  /* 0x0000001015687819 */ /* 0x004fe200000006ff */
[----:B------:R-:W-:Y:S02]  /*1d40*/  FFMA.FTZ R21, R3, R136, R174 ;  /* 0x0000008803157223 */ /* 0x000fe400000100ae */
[----:B------:R-:W2:Y:S01]  /*1d50*/  LDS.U16 R30, [R154+0x18] ;  /* 0x000018009a1e7984 */ /* 0x000ea20000000400 */
[----:B---3--:R-:W-:Y:S01]  /*1d60*/  SHF.L.U32 R103, R22, 0x10, RZ ;  /* 0x0000001016677819 */ /* 0x008fe200000006ff */
[----:B------:R-:W-:-:S02]  /*1d70*/  FFMA.FTZ R22, R104, R135, R21 ;  /* 0x0000008768167223 */ /* 0x000fc40000010015 */
[----:B------:R-:W3:Y:S01]  /*1d80*/  LDS.U16 R31, [R154+0x1a] ;  /* 0x00001a009a1f7984 */ /* 0x000ee20000000400 */
[----:B----4-:R-:W-:Y:S01]  /*1d90*/  SHF.L.U32 R4, R4, 0x10, RZ ;  /* 0x0000001004047819 */ /* 0x010fe200000006ff */
[----:B------:R-:W-:Y:S02]  /*1da0*/  FFMA.FTZ R21, R103, R134, R22 ;  /* 0x0000008667157223 */ /* 0x000fe40000010016 */
[----:B------:R-:W4:Y:S01]  /*1db0*/  LDS.U16 R32, [R154+0x1c] ;  /* 0x00001c009a207984 */ /* 0x000f220000000400 */
[----:B-----5:R-:W-:Y:S01]  /*1dc0*/  SHF.L.U32 R23, R23, 0x10, RZ ;  /* 0x0000001017177819 */ /* 0x020fe200000006ff */
[----:B------:R-:W-:Y:S01]  /*1dd0*/  FFMA.FTZ R22, R4, R133, R21 ;  /* 0x0000008504167223 */ /* 0x000fe20000010015 */
[----:B------:R-:W-:-:S03]  /*1de0*/  SHF.L.U32 R24, R24, 0x10, RZ ;  /* 0x0000001018187819 */ /* 0x000fc600000006ff */
        /* <DEDUP_REMOVED lines=9> */
[----:B0-----:R-:W-:Y:S02]  /*1e80*/  SHF.L.U32 R29, R29, 0x10, RZ ;  /* 0x000000101d1d7819 */ /* 0x001fe400000006ff */
[----:B-1----:R-:W-:Y:S01]  /*1e90*/  SHF.L.U32 R91, R2, 0x10, RZ ;  /* 0x00000010025b7819 */ /* 0x002fe200000006ff */
[----:B------:R-:W-:Y:S01]  /*1ea0*/  FFMA.FTZ R2, R28, R127, R21 ;  /* 0x0000007f1c027223 */ /* 0x000fe20000010015 */
[----:B--2---:R-:W-:-:S03]  /*1eb0*/  SHF.L.U32 R30, R30, 0x10, RZ ;  /* 0x000000101e1e7819 */ /* 0x004fc600000006ff */
[----:B------:R-:W-:Y:S01]  /*1ec0*/  FFMA.FTZ R21, R29, R126, R2 ;  /* 0x0000007e1d157223 */ /* 0x000fe20000010002 */
[----:B---3--:R-:W-:-:S03]  /*1ed0*/  SHF.L.U32 R31, R31, 0x10, RZ ;  /* 0x000000101f1f7819 */ /* 0x008fc600000006ff */
[----:B------:R-:W-:Y:S01]  /*1ee0*/  FFMA.FTZ R2, R30, R125, R21 ;  /* 0x0000007d1e027223 */ /* 0x000fe20000010015 */
[----:B----4-:R-:W-:-:S03]  /*1ef0*/  SHF.L.U32 R32, R32, 0x10, RZ ;  /* 0x0000001020207819 */ /* 0x010fc600000006ff */
[----:B------:R-:W-:-:S04]  /*1f00*/  FFMA.FTZ R21, R31, R124, R2 ;  /* 0x0000007c1f157223 */ /* 0x000fc80000010002 */
[----:B------:R-:W-:Y:S01]  /*1f10*/  FFMA.FTZ R174, R32, R123, R21 ;  /* 0x0000007b20ae7223 */ /* 0x000fe20000010015 */
[----:B------:R-:W-:Y:S02]  /*1f20*/  CS2R R150, SRZ ;  /* 0x0000000000967805 */ /* 0x000fe4000001ff00 */
[----:B------:R-:W-:Y:S02]  /*1f30*/  CS2R R148, SRZ ;  /* 0x0000000000947805 */ /* 0x000fe4000001ff00 */
[----:B------:R-:W-:Y:S02]  /*1f40*/  CS2R R146, SRZ ;  /* 0x0000000000927805 */ /* 0x000fe4000001ff00 */
[----:B------:R-:W-:Y:S02]  /*1f50*/  CS2R R144, SRZ ;  /* 0x0000000000907805 */ /* 0x000fe4000001ff00 */
[----:B------:R-:W-:Y:S02]  /*1f60*/  CS2R R142, SRZ ;  /* 0x00000000008e7805 */ /* 0x000fe4000001ff00 */
[----:B------:R-:W-:-:S02]  /*1f70*/  CS2R R140, SRZ ;  /* 0x00000000008c7805 */ /* 0x000fc4000001ff00 */
[----:B------:R-:W-:Y:S01]  /*1f80*/  CS2R R138, SRZ ;  /* 0x00000000008a7805 */ /* 0x000fe2000001ff00 */
[----:B------:R-:W-:Y:S01]  /*1f90*/  FMUL.FTZ R121, R33, UR7 ;  /* 0x0000000721797c20 */ /* 0x000fe20008410000 */
        /* <DEDUP_REMOVED lines=14> */
[C---:B------:R-:W-:Y:S01]  /*2080*/  FMUL.FTZ R106, R91.reuse, UR7 ;  /* 0x000000075b6a7c20 */ /* 0x040fe20008410000 */
[----:B------:R-:W-:Y:S01]  /*2090*/  FFMA.FTZ R174, R91, R122, R174 ;  /* 0x0000007a5bae7223 */ /* 0x000fe200000100ae */
[----:B------:R-:W-:Y:S06]  /*20a0*/  BAR.SYNC.DEFER_BLOCKING 0x0 ;  /* 0x0000000000007b1d */ /* 0x000fec0000010000 */
[----:B------:R-:W-:Y:S05]  /*20b0*/  BRA.U !UP0, `(.L_x_1) ;  /* 0x0000006508647547 */ /* 0x000fea000b800000 */
[----:B------:R-:W-:Y:S01]  /*20c0*/  UISETP.NE.AND UP0, UPT, UR15, 0x1, UPT ;  /* 0x000000010f00788c */ /* 0x000fe2000bf05270 */
[----:B------:R-:W-:Y:S01]  /*20d0*/  SHF.L.U32 R5, R5, 0x10, RZ ;  /* 0x0000001005057819 */ /* 0x000fe200000006ff */
[----:B------:R-:W-:Y:S01]  /*20e0*/  HFMA2 R153, -RZ, RZ, 0, 0 ;  /* 0x00000000ff997431 */ /* 0x000fe200000001ff */
[----:B------:R-:W-:Y:S01]  /*20f0*/  SHF.L.U32 R7, R7, 0x10, RZ ;  /* 0x0000001007077819 */ /* 0x000fe200000006ff */
[----:B------:R-:W-:Y:S01]  /*2100*/  FADD.FTZ R105, R3, R3 ;  /* 0x0000000303697221 */ /* 0x000fe20000010000 */
[----:B------:R-:W-:Y:S01]  /*2110*/  SHF.L.U32 R8, R8, 0x10, RZ ;  /* 0x0000001008087819 */ /* 0x000fe200000006ff */
[----:B------:R-:W-:Y:S01]  /*2120*/  FADD.FTZ R104, R104, R104 ;  /* 0x0000006868687221 */ /* 0x000fe20000010000 */
[----:B------:R-:W-:Y:S01]  /*2130*/  PLOP3.LUT P1, PT, PT, PT, UP0, 0x80, 0x8 ;  /* 0x000000000008781c */ /* 0x000fe20003f2f008 */
[----:B------:R-:W-:Y:S01]  /*2140*/  FADD.FTZ R103, R103, R103 ;  /* 0x0000006767677221 */ /* 0x000fe20000010000 */
[----:B------:R-:W-:Y:S01]  /*2150*/  SHF.L.U32 R9, R9, 0x10, RZ ;  /* 0x0000001009097819 */ /* 0x000fe200000006ff */
        /* <DEDUP_REMOVED lines=24> */
[----:B------:R-:W-:Y:S01]  /*22e0*/  FADD.FTZ R90, R5, UR6 ;  /* 0x00000006055a7e21 */ /* 0x000fe20008010000 */
[----:B------:R-:W-:Y:S01]  /*22f0*/  ISETP.EQ.AND P1, PT, R0, RZ, P1 ;  /* 0x000000ff0000720c */ /* 0x000fe20000f22270 */
[----:B------:R-:W-:Y:S01]  /*2300*/  FADD.FTZ R0, R33, R33 ;  /* 0x0000002121007221 */ /* 0x000fe20000010000 */
[----:B------:R-:W-:Y:S01]  /*2310*/  FADD.FTZ R89, R7, UR6 ;  /* 0x0000000607597e21 */ /* 0x000fe20008010000 */
        /* <DEDUP_REMOVED lines=14> */
[----:B------:R-:W0:Y:S01]  /*2400*/  LDCU UR49, c[0x0][0x394] ;  /* 0x00007280ff3177ac */ /* 0x000e220008000800 */
[----:B------:R-:W1:Y:S01]  /*2410*/  LDCU UR48, c[0x0][0x38c] ;  /* 0x00007180ff3077ac */ /* 0x000e620008000800 */
[----:B------:R-:W2:Y:S01]  /*2420*/  LDCU.64 UR34, c[0x0][0x450] ;  /* 0x00008a00ff2277ac */ /* 0x000ea20008000a00 */
[----:B------:R-:W3:Y:S01]  /*2430*/  LDCU.64 UR36, c[0x0][0x3d8] ;  /* 0x00007b00ff2477ac */ /* 0x000ee20008000a00 */
[----:B------:R-:W4:Y:S01]  /*2440*/  LDCU.64 UR38, c[0x0][0x3e0] ;  /* 0x00007c00ff2677ac */ /* 0x000f220008000a00 */
[----:B------:R-:W0:Y:S01]  /*2450*/  LDCU.64 UR40, c[0x0][0x3b8] ;  /* 0x00007700ff2877ac */ /* 0x000e220008000a00 */
[----:B------:R-:W0:Y:S01]  /*2460*/  LDCU.64 UR42, c[0x0][0x3c0] ;  /* 0x00007800ff2a77ac */ /* 0x000e220008000a00 */
[----:B------:R-:W0:Y:S01]  /*2470*/  LDCU.128 UR20, c[0x0][0x3a0] ;  /* 0x00007400ff1477ac */ /* 0x000e220008000c00 */
[----:B------:R-:W0:Y:S01]  /*2480*/  LDCU.128 UR24, c[0x0][0x440] ;  /* 0x00008800ff1877ac */ /* 0x000e220008000c00 */
[----:B------:R-:W-:-:S05]  /*2490*/  UMOV UR8, URZ ;  /* 0x000000ff00087c82 */ /* 0x000fca0008000000 */
.L_x_35:
[----:B0-----:R-:W0:Y:S02]  /*24a0*/  S2UR UR47, SR_CTAID.Y ;  /* 0x00000000002f79c3 */ /* 0x001e240000002600 */
[----:B0-----:R-:W-:-:S04]  /*24b0*/  UIMAD.WIDE.U32 UR16, UR47, UR20, URZ ;  /* 0x000000142f1072a5 */ /* 0x001fc8000f8e00ff */
[----:B------:R-:W-:-:S04]  /*24c0*/  UIMAD UR17, UR47, UR21, UR17 ;  /* 0x000000152f1172a4 */ /* 0x000fc8000f8e0211 */
[----:B------:R-:W-:-:S04]  /*24d0*/  UIMAD.WIDE.U32 UR16, UR8, UR22, UR16 ;  /* 0x00000016081072a5 */ /* 0x000fc8000f8e0010 */
[----:B------:R-:W-:Y:S02]  /*24e0*/  UIMAD UR17, UR8, UR23, UR17 ;  /* 0x00000017081172a4 */ /* 0x000fe4000f8e0211 */
[----:B------:R-:W-:-:S04]  /*24f0*/  ULEA UR18, UP0, UR16, UR24, 0x3 ;  /* 0x0000001810127291 */ /* 0x000fc8000f8018ff */
[----:B------:R-:W-:Y:S02]  /*2500*/  ULEA.HI.X UR16, UR16, UR25, UR17, 0x3, UP0 ;  /* 0x0000001910107291 */ /* 0x000fe400080f1c11 */
[----:B------:R-:W-:-:S04]  /*2510*/  MOV R6, UR18 ;  /* 0x0000001200067c02 */ /* 0x000fc80008000f00 */
[----:B------:R-:W-:-:S06]  /*2520*/  MOV R7, UR16 ;  /* 0x0000001000077c02 */ /* 0x000fcc0008000f00 */
[----:B------:R-:W5:Y:S01]  /*2530*/  LDG.E.64 R6, desc[UR30][R6.64] ;  /* 0x0000001e06067981 */ /* 0x000f62000c1e1b00 */
[----:B------:R-:W-:Y:S02]  /*2540*/  UIMAD.WIDE.U32 UR18, UR8, UR42, URZ ;  /* 0x0000002a081272a5 */ /* 0x000fe4000f8e00ff */
[----:B----4-:R-:W-:Y:S02]  /*2550*/  UIMAD.WIDE.U32 UR16, UR8, UR38, URZ ;  /* 0x00000026081072a5 */ /* 0x010fe4000f8e00ff */
[----:B------:R-:W-:Y:S02]  /*2560*/  UIMAD.WIDE.U32 UR28, UR47, UR40, URZ ;  /* 0x000000282f1c72a5 */ /* 0x000fe4000f8e00ff */
[----:B---3--:R-:W-:Y:S02]  /*2570*/  UIMAD.WIDE.U32 UR32, UR47, UR36, URZ ;  /* 0x000000242f2072a5 */ /* 0x008fe4000f8e00ff */
[----:B------:R-:W-:Y:S02]  /*2580*/  UIMAD UR46, UR8, UR43, UR19 ;  /* 0x0000002b082e72a4 */ /* 0x000fe4000f8e0213 */
[----:B------:R-:W-:-:S02]  /*2590*/  UIMAD UR44, UR8, UR39, UR17 ;  /* 0x00000027082c72a4 */ /* 0x000fc4000f8e0211 */
[----:B------:R-:W-:Y:S02]  /*25a0*/  UIMAD UR45, UR47, UR41, UR29 ;  /* 0x000000292f2d72a4 */ /* 0x000fe4000f8e021d */
[----:B------:R-:W-:Y:S02]  /*25b0*/  ULEA UR29, UP0, UR28, UR26, 0x3 ;  /* 0x0000001a1c1d7291 */ /* 0x000fe4000f8018ff */
[----:B------:R-:W-:Y:S02]  /*25c0*/  UIMAD UR19, UR47, UR37, UR33 ;  /* 0x000000252f1372a4 */ /* 0x000fe4000f8e0221 */
[----:B--2---:R-:W-:Y:S02]  /*25d0*/  ULEA UR17, UP1, UR32, UR34, 0x3 ;  /* 0x0000002220117291 */ /* 0x004fe4000f8218ff */
[----:B------:R-:W-:Y:S02]  /*25e0*/  ULEA.HI.X UR33, UR28, UR27, UR45, 0x3, UP0 ;  /* 0x0000001b1c217291 */ /* 0x000fe400080f1c2d */
[----:B------:R-:W-:-:S02]  /*25f0*/  ULEA.HI.X UR32, UR32, UR35, UR19, 0x3, UP1 ;  /* 0x0000002320207291 */ /* 0x000fc400088f1c13 */
[----:B------:R-:W-:Y:S02]  /*2600*/  ULEA UR28, UP0, UR18, UR29, 0x3 ;  /* 0x0000001d121c7291 */ /* 0x000fe4000f8018ff */
[----:B------:R-:W-:Y:S02]  /*2610*/  ULEA UR17, UP1, UR16, UR17, 0x3 ;  /* 0x0000001110117291 */ /* 0x000fe4000f8218ff */
[----:B------:R-:W-:Y:S02]  /*2620*/  ULEA.HI.X UR18, UR18, UR33, UR46, 0x3, UP0 ;  /* 0x0000002112127291 */ /* 0x000fe400080f1c2e */
[----:B------:R-:W-:Y:S01]  /*2630*/  ULEA.HI.X UR16, UR16, UR32, UR44, 0x3, UP1 ;  /* 0x0000002010107291 */ /* 0x000fe200088f1c2c */
[----:B------:R-:W-:Y:S02]  /*2640*/  MOV R2, UR28 ;  /* 0x0000001c00027c02 */ /* 0x000fe40008000f00 */
[----:B------:R-:W-:Y:S02]  /*2650*/  MOV R4, UR17 ;  /* 0x0000001100047c02 */ /* 0x000fe40008000f00 */
[----:B------:R-:W-:-:S02]  /*2660*/  MOV R3, UR18 ;  /* 0x0000001200037c02 */ /* 0x000fc40008000f00 */
[----:B------:R-:W-:-:S04]  /*2670*/  MOV R5, UR16 ;  /* 0x0000001000057c02 */ /* 0x000fc80008000f00 */
[----:B------:R-:W2:Y:S04]  /*2680*/  LDG.E.64 R2, desc[UR30][R2.64] ;  /* 0x0000001e02027981 */ /* 0x000ea8000c1e1b00 */
[----:B------:R-:W2:Y:S01]  /*2690*/  LDG.E.64 R4, desc[UR30][R4.64] ;  /* 0x0000001e04047981 */ /* 0x000ea2000c1e1b00 */
[----:B------:R-:W0:Y:S01]  /*26a0*/  S2UR UR17, SR_CgaCtaId ;  /* 0x00000000001179c3 */ /* 0x000e220000008800 */
[----:B------:R-:W-:Y:S01]  /*26b0*/  USHF.L.U32 UR28, UR15, 0x8, URZ ;  /* 0x000000080f1c7899 */ /* 0x000fe200080006ff */
[C---:B------:R-:W-:Y:S01]  /*26c0*/  ISETP.NE.AND P0, PT, R172.reuse, RZ, PT ;  /* 0x000000ffac00720c */ /* 0x040fe20003f05270 */
[----:B------:R-:W-:Y:S01]  /*26d0*/  BSSY.RECONVERGENT B0, `(.L_x_2) ;  /* 0x00000c0000007945 */ /* 0x000fe20003800200 */
[----:B------:R-:W-:Y:S01]  /*26e0*/  ISETP.NE.AND P2, PT, R172, 0x7f, PT ;  /* 0x0000007fac00780c */ /* 0x000fe20003f45270 */
[----:B------:R-:W-:-:S04]  /*26f0*/  UIADD3 UR16, UPT, UPT, UR28, -0x100, URZ ;  /* 0xffffff001c107890 */ /* 0x000fc8000fffe0ff */
[----:B------:R-:W-:Y:S01]  /*2700*/  ULOP3.LUT UR16, UR16, 0x100, URZ, 0xc0, !UPT ;  /* 0x0000010010107892 */ /* 0x000fe2000f8ec0ff */
[----:B-----5:R-:W-:Y:S02]  /*2710*/  R2UR UR19, R7 ;  /* 0x00000000071372ca */ /* 0x020fe400000e0000 */
[----:B------:R-:W-:-:S11]  /*2720*/  R2UR UR18, R6 ;  /* 0x00000000061272ca */ /* 0x000fd600000e0000 */
[----:B------:R-:W-:Y:S01]  /*2730*/  FMUL.FTZ R7, R90, UR19 ;  /* 0x000000135a077c20 */ /* 0x000fe20008410000 */
[----:B------:R-:W-:Y:S01]  /*2740*/  FMUL.FTZ R6, R76, UR19 ;  /* 0x000000134c067c20 */ /* 0x000fe20008410000 */
[----:B------:R-:W-:Y:S02]  /*2750*/  MOV R16, UR18 ;  /* 0x0000001200107c02 */ /* 0x000fe40008000f00 */
[----:B------:R-:W-:Y:S01]  /*2760*/  FMUL.RZ R8, R7, 0.15915493667125701904 ;  /* 0x3e22f98307087820 */ /* 0x000fe2000040c000 */
[----:B------:R-:W-:Y:S01]  /*2770*/  FMUL.FTZ R7, R89, UR19 ;  /* 0x0000001359077c20 */ /* 0x000fe20008410000 */
[----:B------:R-:W-:Y:S01]  /*2780*/  FMUL.RZ R18, R6, 0.15915493667125701904 ;  /* 0x3e22f98306127820 */ /* 0x000fe2000040c000 */
[----:B------:R-:W-:Y:S01]  /*2790*/  FMUL.FTZ R16, R16, 1.4426950216293334961 ;  /* 0x3fb8aa3b10107820 */ /* 0x000fe20000410000 */
[----:B------:R-:W-:Y:S01]  /*27a0*/  MUFU.SIN R28, R8 ;  /* 0x00000008001c7308 */ /* 0x000fe20000000400 */
[----:B------:R-:W-:Y:S01]  /*27b0*/  FMUL.RZ R10, R7, 0.15915493667125701904 ;  /* 0x3e22f983070a7820 */ /* 0x000fe2000040c000 */
[----:B------:R-:W-:Y:S01]  /*27c0*/  FMUL.FTZ R7, R88, UR19 ;  /* 0x0000001358077c20 */ /* 0x000fe20008410000 */
[----:B------:R-:W-:Y:S01]  /*27d0*/  FMUL.FTZ R6, R49, UR19 ;  /* 0x0000001331067c20 */ /* 0x000fe20008410000 */
[-C--:B------:R-:W-:Y:S01]  /*27e0*/  FMUL.FTZ R22, R83, R16.reuse ;  /* 0x0000001053167220 */ /* 0x080fe20000410000 */
[-C--:B------:R-:W-:Y:S01]  /*27f0*/  FMUL.FTZ R26, R81, R16.reuse ;  /* 0x00000010511a7220 */ /* 0x080fe20000410000 */
[----:B------:R-:W-:Y:S01]  /*2800*/  FMUL.RZ R12, R7, 0.15915493667125701904 ;  /* 0x3e22f983070c7820 */ /* 0x000fe2000040c000 */
[----:B------:R-:W-:Y:S01]  /*2810*/  FMUL.FTZ R7, R87, UR19 ;  /* 0x0000001357077c20 */ /* 0x000fe20008410000 */
[----:B------:R3:W-:Y:S01]  /*2820*/  MUFU.COS R72, R8 ;  /* 0x0000000800487308 */ /* 0x0007e20000000000 */
[----:B------:R-:W-:Y:S01]  /*2830*/  FMUL.RZ R42, R6, 0.15915493667125701904 ;  /* 0x3e22f983062a7820 */ /* 0x000fe2000040c000 */
[-C--:B------:R-:W-:Y:S01]  /*2840*/  FMUL.FTZ R6, R90, R16.reuse ;  /* 0x000000105a067220 */ /* 0x080fe20000410000 */
[----:B------:R-:W-:Y:S01]  /*2850*/  FMUL.RZ R14, R7, 0.15915493667125701904 ;  /* 0x3e22f983070e7820 */ /* 0x000fe2000040c000 */
[----:B------:R-:W-:Y:S01]  /*2860*/  FMUL.FTZ R7, R86, UR19 ;  /* 0x0000001356077c20 */ /* 0x000fe20008410000 */
[-C--:B------:R-:W-:Y:S01]  /*2870*/  FMUL.FTZ R24, R82, R16.reuse ;  /* 0x0000001052187220 */ /* 0x080fe20000410000 */
[-C--:B------:R-:W-:Y:S01]  /*2880*/  FMUL.FTZ R30, R80, R16.reuse ;  /* 0x00000010501e7220 */ /* 0x080fe20000410000 */
[-C--:B------:R-:W-:Y:S01]  /*2890*/  FMUL.FTZ R32, R79, R16.reuse ;  /* 0x000000104f207220 */ /* 0x080fe20000410000 */
[----:B------:R-:W-:Y:S01]  /*28a0*/  MUFU.SIN R9, R10 ;  /* 0x0000000a00097308 */ /* 0x000fe20000000400 */
[----:B---3--:R-:W-:Y:S01]  /*28b0*/  FMUL.RZ R8, R7, 0.15915493667125701904 ;  /* 0x3e22f98307087820 */ /* 0x008fe2000040c000 */
[----:B------:R-:W-:Y:S01]  /*28c0*/  FMUL.FTZ R7, R85, UR19 ;  /* 0x0000001355077c20 */ /* 0x000fe20008410000 */
[-C--:B------:R-:W-:Y:S01]  /*28d0*/  FMUL.FTZ R34, R78, R16.reuse ;  /* 0x000000104e227220 */ /* 0x080fe20000410000 */
[----:B------:R-:W-:-:S04]  /*28e0*/  FMUL.FTZ R36, R77, R16 ;  /* 0x000000104d247220 */ /* 0x000fc80000410000 */
[----:B------:R3:W-:Y:S08]  /*28f0*/  MUFU.COS R11, R10 ;  /* 0x0000000a000b7308 */ /* 0x0007f00000000000 */
[----:B------:R-:W-:Y:S01]  /*2900*/  MUFU.SIN R13, R12 ;  /* 0x0000000c000d7308 */ /* 0x000fe20000000400 */
[----:B---3--:R-:W-:Y:S01]  /*2910*/  FMUL.RZ R10, R7, 0.15915493667125701904 ;  /* 0x3e22f983070a7820 */ /* 0x008fe2000040c000 */
[----:B------:R-:W-:-:S06]  /*2920*/  FMUL.FTZ R7, R84, UR19 ;  /* 0x0000001354077c20 */ /* 0x000fcc0008410000 */
[----:B------:R3:W-:Y:S08]  /*2930*/  MUFU.COS R15, R12 ;  /* 0x0000000c000f7308 */ /* 0x0007f00000000000 */
[----:B-1----:R-:W-:Y:S01]  /*2940*/  MUFU.SIN R17, R14 ;  /* 0x0000000e00117308 */ /* 0x002fe20000000400 */
[----:B---3--:R-:W-:Y:S01]  /*2950*/  FMUL.RZ R12, R7, 0.15915493667125701904 ;  /* 0x3e22f983070c7820 */ /* 0x008fe2000040c000 */
[----:B------:R-:W-:-:S06]  /*2960*/  FMUL.FTZ R7, R83, UR19 ;  /* 0x0000001353077c20 */ /* 0x000fcc0008410000 */
[----:B------:R3:W-:Y:S08]  /*2970*/  MUFU.COS R19, R14 ;  /* 0x0000000e00137308 */ /* 0x0007f00000000000 */
[----:B------:R-:W-:Y:S01]  /*2980*/  MUFU.SIN R21, R8 ;  /* 0x0000000800157308 */ /* 0x000fe20000000400 */
        /* <DEDUP_REMOVED lines=21> */
[----:B------:R-:W-:-:S04]  /*2ae0*/  FMUL.FTZ R7, R77, UR19 ;  /* 0x000000134d077c20 */ /* 0x000fc80008410000 */
[----:B------:R-:W-:Y:S02]  /*2af0*/  FMUL.RZ R7, R7, 0.15915493667125701904 ;  /* 0x3e22f98307077820 */ /* 0x000fe4000040c000 */
[----:B------:R3:W-:Y:S08]  /*2b00*/  MUFU.COS R43, R10 ;  /* 0x0000000a002b7308 */ /* 0x0007f00000000000 */
[----:B------:R-:W-:Y:S01]  /*2b10*/  MUFU.SIN R38, R18 ;  /* 0x0000001200267308 */ /* 0x000fe20000000400 */
[----:B---3--:R-:W-:-:S07]  /*2b20*/  FMUL.FTZ R10, R88, R16 ;  /* 0x00000010580a7220 */ /* 0x008fce0000410000 */
        /* <DEDUP_REMOVED lines=9> */
[----:B------:R-:W-:Y:S08]  /*2bc0*/  MUFU.COS R59, R8 ;  /* 0x00000008003b7308 */ /* 0x000ff00000000000 */
[----:B------:R3:W4:Y:S08]  /*2bd0*/  MUFU.EX2 R73, R6 ;  /* 0x0000000600497308 */ /* 0x0007300000000800 */
[----:B------:R2:W5:Y:S01]  /*2be0*/  MUFU.EX2 R8, R7 ;  /* 0x0000000700087308 */ /* 0x0005620000000800 */
[----:B---3--:R-:W-:-:S07]  /*2bf0*/  FMUL.FTZ R6, R84, R16 ;  /* 0x0000001054067220 */ /* 0x008fce0000410000 */
[----:B------:R-:W3:Y:S01]  /*2c00*/  MUFU.EX2 R10, R10 ;  /* 0x0000000a000a7308 */ /* 0x000ee20000000800 */
[----:B--2---:R-:W-:Y:S01]  /*2c10*/  FMUL.FTZ R7, R3, R5 ;  /* 0x0000000503077220 */ /* 0x004fe20000410000 */
[C---:B----4-:R-:W-:Y:S01]  /*2c20*/  FMUL.FTZ R72, R73.reuse, R72 ;  /* 0x0000004849487220 */ /* 0x050fe20000410000 */
[----:B------:R-:W-:Y:S02]  /*2c30*/  FMUL.FTZ R73, R73, R28 ;  /* 0x0000001c49497220 */ /* 0x000fe40000410000 */
[----:B------:R-:W-:-:S03]  /*2c40*/  FFMA.FTZ R47, R2, R4, -R7 ;  /* 0x00000004022f7223 */ /* 0x000fc60000010807 */
[----:B------:R-:W2:Y:S01]  /*2c50*/  MUFU.EX2 R18, R18 ;  /* 0x0000001200127308 */ /* 0x000ea20000000800 */
[----:B------:R-:W-:-:S07]  /*2c60*/  FMUL.FTZ R46, R92, R47 ;  /* 0x0000002f5c2e7220 */ /* 0x000fce0000410000 */
[----:B------:R-:W4:Y:S08]  /*2c70*/  MUFU.EX2 R12, R12 ;  /* 0x0000000c000c7308 */ /* 0x000f300000000800 */
[----:B------:R1:W0:Y:S08]  /*2c80*/  MUFU.EX2 R20, R6 ;  /* 0x0000000600147308 */ /* 0x0002300000000800 */
[----:B------:R-:W0:Y:S01]  /*2c90*/  MUFU.EX2 R22, R22 ;  /* 0x0000001600167308 */ /* 0x000e220000000800 */
[----:B-1----:R-:W-:Y:S01]  /*2ca0*/  FMUL.FTZ R6, R2, R5 ;  /* 0x0000000502067220 */ /* 0x002fe20000410000 */
[----:B-----5:R-:W-:Y:S01]  /*2cb0*/  FMUL.FTZ R2, R8, R11 ;  /* 0x0000000b08027220 */ /* 0x020fe20000410000 */
[----:B---3--:R-:W-:Y:S01]  /*2cc0*/  FMUL.FTZ R5, R10, R13 ;  /* 0x0000000d0a057220 */ /* 0x008fe20000410000 */
[----:B--2---:R-:W-:Y:S01]  /*2cd0*/  FMUL.FTZ R11, R18, R25 ;  /* 0x00000019120b7220 */ /* 0x004fe20000410000 */
[----:B------:R-:W-:Y:S01]  /*2ce0*/  FFMA.FTZ R189, R3, R4, R6 ;  /* 0x0000000403bd7223 */ /* 0x000fe20000010006 */
[----:B------:R-:W-:Y:S01]  /*2cf0*/  FMUL.FTZ R4, R10, R15 ;  /* 0x0000000f0a047220 */ /* 0x000fe20000410000 */
[----:B------:R-:W-:Y:S01]  /*2d00*/  FMUL.FTZ R10, R18, R27 ;  /* 0x0000001b120a7220 */ /* 0x000fe20000410000 */
[----:B------:R-:W-:Y:S01]  /*2d10*/  MUFU.SIN R53, R14 ;  /* 0x0000000e00357308 */ /* 0x000fe20000000400 */
[-C--:B------:R-:W-:Y:S01]  /*2d20*/  FMUL.FTZ R18, R76, R16.reuse ;  /* 0x000000104c127220 */ /* 0x080fe20000410000 */
[-C--:B------:R-:W-:Y:S01]  /*2d30*/  FMUL.FTZ R25, R49, R16.reuse ;  /* 0x0000001031197220 */ /* 0x080fe20000410000 */
[C---:B----4-:R-:W-:Y:S01]  /*2d40*/  FMUL.FTZ R6, R12.reuse, R19 ;  /* 0x000000130c067220 */ /* 0x050fe20000410000 */
[----:B------:R-:W-:Y:S01]  /*2d50*/  FMUL.FTZ R7, R12, R17 ;  /* 0x000000110c077220 */ /* 0x000fe20000410000 */
[C---:B0-----:R-:W-:Y:S01]  /*2d60*/  FMUL.FTZ R12, R20.reuse, R31 ;  /* 0x0000001f140c7220 */ /* 0x041fe20000410000 */
[----:B------:R-:W-:Y:S01]  /*2d70*/  FMUL.FTZ R13, R20, R29 ;  /* 0x0000001d140d7220 */ /* 0x000fe20000410000 */
[----:B------:R-:W-:Y:S01]  /*2d80*/  MOV R29, UR16 ;  /* 0x00000010001d7c02 */ /* 0x000fe20008000f00 */
[----:B------:R0:W-:Y:S01]  /*2d90*/  MUFU.COS R55, R14 ;  /* 0x0000000e00377308 */ /* 0x0001e20000000000 */
[----:B------:R-:W-:Y:S01]  /*2da0*/  FMUL.FTZ R15, R22, R33 ;  /* 0x00000021160f7220 */ /* 0x000fe20000410000 */
[----:B------:R-:W-:Y:S01]  /*2db0*/  UMOV UR16, 0x400 ;  /* 0x0000040000107882 */ /* 0x000fe20000000000 */
[----:B------:R-:W-:Y:S01]  /*2dc0*/  IADD3 R29, PT, PT, R29, UR8, RZ ;  /* 0x000000081d1d7c10 */ /* 0x000fe2000fffe0ff */
[----:B------:R-:W-:Y:S01]  /*2dd0*/  ULEA UR16, UR17, UR16, 0x18 ;  /* 0x0000001011107291 */ /* 0x000fe2000f8ec0ff */
[----:B------:R-:W-:Y:S01]  /*2de0*/  @P0 IADD3 R29, PT, PT, R172, 0x200, RZ ;  /* 0x00000200ac1d0810 */ /* 0x000fe20007ffe0ff */
[----:B------:R-:W-:Y:S01]  /*2df0*/  FMUL.FTZ R3, R8, R9 ;  /* 0x0000000908037220 */ /* 0x000fe20000410000 */
[-C--:B------:R-:W-:Y:S01]  /*2e00*/  FMUL.FTZ R48, R0, -R189.reuse ;  /* 0x800000bd00307220 */ /* 0x080fe20000410000 */
[----:B------:R-:W1:Y:S01]  /*2e10*/  MUFU.EX2 R26, R26 ;  /* 0x0000001a001a7308 */ /* 0x000e620000000800 */
[----:B0-----:R-:W-:Y:S01]  /*2e20*/  FMUL.FTZ R14, R86, R16 ;  /* 0x00000010560e7220 */ /* 0x001fe20000410000 */
[-C--:B------:R-:W-:Y:S01]  /*2e30*/  FMUL.FTZ R175, R105, -R189.reuse ;  /* 0x800000bd69af7220 */ /* 0x080fe20000410000 */
[-C--:B------:R-:W-:Y:S01]  /*2e40*/  FMUL.FTZ R176, R104, -R189.reuse ;  /* 0x800000bd68b07220 */ /* 0x080fe20000410000 */
[-C--:B------:R-:W-:Y:S01]  /*2e50*/  FMUL.FTZ R177, R103, -R189.reuse ;  /* 0x800000bd67b17220 */ /* 0x080fe20000410000 */
[-C--:B------:R-:W-:Y:S01]  /*2e60*/  FMUL.FTZ R178, R102, -R189.reuse ;  /* 0x800000bd66b27220 */ /* 0x080fe20000410000 */
[-C--:B------:R-:W-:Y:S01]  /*2e70*/  FMUL.FTZ R179, R101, -R189.reuse ;  /* 0x800000bd65b37220 */ /* 0x080fe20000410000 */
[-C--:B------:R-:W-:Y:S01]  /*2e80*/  FMUL.FTZ R180, R100, -R189.reuse ;  /* 0x800000bd64b47220 */ /* 0x080fe20000410000 */
[----:B------:R-:W0:Y:S01]  /*2e90*/  MUFU.EX2 R14, R14 ;  /* 0x0000000e000e7308 */ /* 0x000e220000000800 */
[-C--:B------:R-:W-:Y:S01]  /*2ea0*/  FMUL.FTZ R181, R99, -R189.reuse ;  /* 0x800000bd63b57220 */ /* 0x080fe20000410000 */
[-C--:B------:R-:W-:Y:S01]  /*2eb0*/  FMUL.FTZ R182, R98, -R189.reuse ;  /* 0x800000bd62b67220 */ /* 0x080fe20000410000 */
[-C--:B------:R-:W-:Y:S01]  /*2ec0*/  FMUL.FTZ R183, R97, -R189.reuse ;  /* 0x800000bd61b77220 */ /* 0x080fe20000410000 */
[-C--:B------:R-:W-:Y:S01]  /*2ed0*/  FMUL.FTZ R184, R96, -R189.reuse ;  /* 0x800000bd60b87220 */ /* 0x080fe20000410000 */
[-C--:B------:R-:W-:Y:S01]  /*2ee0*/  FMUL.FTZ R185, R95, -R189.reuse ;  /* 0x800000bd5fb97220 */ /* 0x080fe20000410000 */
[-C--:B------:R-:W-:Y:S01]  /*2ef0*/  FMUL.FTZ R186, R94, -R189.reuse ;  /* 0x800000bd5eba7220 */ /* 0x080fe20000410000 */
[----:B------:R-:W-:Y:S01]  /*2f00*/  FMUL.FTZ R187, R93, -R189 ;  /* 0x800000bd5dbb7220 */ /* 0x000fe20000410000 */
[----:B------:R-:W-:Y:S01]  /*2f10*/  MUFU.COS R44, R42 ;  /* 0x0000002a002c7308 */ /* 0x000fe20000000000 */
[----:B-1----:R-:W-:Y:S01]  /*2f20*/  FMUL.FTZ R19, R26, R41 ;  /* 0x000000291a137220 */ /* 0x002fe20000410000 */
[----:B------:R-:W-:Y:S01]  /*2f30*/  LEA R41, R29, UR16, 0x3 ;  /* 0x000000101d297c11 */ /* 0x000fe2000f8e18ff */
[-C--:B------:R-:W-:Y:S01]  /*2f40*/  FMUL.FTZ R188, R92, -R189.reuse ;  /* 0x800000bd5cbc7220 */ /* 0x080fe20000410000 */
[----:B------:R-:W-:-:S03]  /*2f50*/  FMUL.FTZ R189, R91, -R189 ;  /* 0x800000bd5bbd7220 */ /* 0x000fc60000410000 */
[----:B------:R1:W-:Y:S01]  /*2f60*/  STS.64 [R41+0x2510], R72 ;  /* 0x0025104829007388 */ /* 0x0003e20000000a00 */
[----:B------:R-:W2:Y:S01]  /*2f70*/  MUFU.EX2 R24, R24 ;  /* 0x0000001800187308 */ /* 0x000ea20000000800 */
[C---:B0-----:R-:W-:Y:S01]  /*2f80*/  FMUL.FTZ R8, R14.reuse, R23 ;  /* 0x000000170e087220 */ /* 0x041fe20000410000 */
[----:B------:R-:W-:Y:S01]  /*2f90*/  FMUL.FTZ R9, R14, R21 ;  /* 0x000000150e097220 */ /* 0x000fe20000410000 */
[----:B------:R-:W-:Y:S01]  /*2fa0*/  FMUL.FTZ R14, R22, R35 ;  /* 0x00000023160e7220 */ /* 0x000fe20000410000 */
[----:B------:R-:W-:-:S04]  /*2fb0*/  FMUL.FTZ R35, R103, R47 ;  /* 0x0000002f67237220 */ /* 0x000fc80000410000 */
[----:B------:R-:W0:Y:S01]  /*2fc0*/  MUFU.EX2 R30, R30 ;  /* 0x0000001e001e7308 */ /* 0x000e220000000800 */
[----:B-1----:R-:W-:-:S07]  /*2fd0*/  FMUL.FTZ R41, R97, R47 ;  /* 0x0000002f61297220 */ /* 0x002fce0000410000 */
[----:B------:R1:W3:Y:S01]  /*2fe0*/  MUFU.EX2 R31, R18 ;  /* 0x00000012001f7308 */ /* 0x0002e20000000800 */
[C---:B--2---:R-:W-:Y:S01]  /*2ff0*/  FMUL.FTZ R16, R24.reuse, R39 ;  /* 0x0000002718107220 */ /* 0x044fe20000410000 */
[----:B------:R-:W-:Y:S01]  /*3000*/  FMUL.FTZ R17, R24, R37 ;  /* 0x0000002518117220 */ /* 0x000fe20000410000 */
[-C--:B------:R-:W-:Y:S01]  /*3010*/  FMUL.FTZ R37, R101, R47.reuse ;  /* 0x0000002f65257220 */ /* 0x080fe20000410000 */
[----:B------:R-:W-:-:S04]  /*3020*/  FMUL.FTZ R39, R99, R47 ;  /* 0x0000002f63277220 */ /* 0x000fc80000410000 */
[----:B------:R-:W2:Y:S01]  /*3030*/  MUFU.EX2 R32, R32 ;  /* 0x0000002000207308 */ /* 0x000ea20000000800 */
[----:B-1----:R-:W-:Y:S01]  /*3040*/  FMUL.FTZ R18, R26, R43 ;  /* 0x0000002b1a127220 */ /* 0x002fe20000410000 */
[C---:B0-----:R-:W-:Y:S01]  /*3050*/  FMUL.FTZ R20, R30.reuse, R51 ;  /* 0x000000331e147220 */ /* 0x041fe20000410000 */
[----:B------:R-:W-:Y:S01]  /*3060*/  FMUL.FTZ R21, R30, R45 ;  /* 0x0000002d1e157220 */ /* 0x000fe20000410000 */
[-C--:B------:R-:W-:Y:S01]  /*3070*/  FMUL.FTZ R43, R95, R47.reuse ;  /* 0x0000002f5f2b7220 */ /* 0x080fe20000410000 */
[----:B------:R-:W-:-:S03]  /*3080*/  FMUL.FTZ R45, R93, R47 ;  /* 0x0000002f5d2d7220 */ /* 0x000fc60000410000 */
[----:B------:R-:W0:Y:S01]  /*3090*/  MUFU.EX2 R34, R34 ;  /* 0x0000002200227308 */ /* 0x000e220000000800 */
[C---:B---3--:R-:W-:Y:S01]  /*30a0*/  FMUL.FTZ R28, R31.reuse, R40 ;  /* 0x000000281f1c7220 */ /* 0x048fe20000410000 */
[----:B------:R-:W-:Y:S01]  /*30b0*/  FMUL.FTZ R29, R31, R38 ;  /* 0x000000261f1d7220 */ /* 0x000fe20000410000 */
[-C--:B------:R-:W-:Y:S01]  /*30c0*/  FMUL.FTZ R38, R100, R47.reuse ;  /* 0x0000002f64267220 */ /* 0x080fe20000410000 */
[----:B------:R-:W-:-:S04]  /*30d0*/  FMUL.FTZ R40, R98, R47 ;  /* 0x0000002f62287220 */ /* 0x000fc80000410000 */
[----:B------:R-:W1:Y:S01]  /*30e0*/  MUFU.EX2 R36, R36 ;  /* 0x0000002400247308 */ /* 0x000e620000000800 */
[C---:B--2---:R-:W-:Y:S01]  /*30f0*/  FMUL.FTZ R22, R32.reuse, R55 ;  /* 0x0000003720167220 */ /* 0x044fe20000410000 */
[----:B------:R-:W-:Y:S01]  /*3100*/  FMUL.FTZ R23, R32, R53 ;  /* 0x0000003520177220 */ /* 0x000fe20000410000 */
[----:B------:R-:W-:-:S05]  /*3110*/  FMUL.FTZ R32, R0, R47 ;  /* 0x0000002f00207220 */ /* 0x000fca0000410000 */
[----:B------:R2:W3:Y:S01]  /*3120*/  MUFU.EX2 R33, R25 ;  /* 0x0000001900217308 */ /* 0x0004e20000000800 */
[----:B0-----:R-:W-:-:S07]  /*3130*/  FMUL.FTZ R24, R34, R59 ;  /* 0x0000003b22187220 */ /* 0x001fce0000410000 */
[----:B------:R-:W0:Y:S01]  /*3140*/  MUFU.SIN R42, R42 ;  /* 0x0000002a002a7308 */ /* 0x000e220000000400 */
[----:B--2---:R-:W-:Y:S01]  /*3150*/  FMUL.FTZ R25, R34, R57 ;  /* 0x0000003922197220 */ /* 0x004fe20000410000 */
[C---:B-1----:R-:W-:Y:S01]  /*3160*/  FMUL.FTZ R26, R36.reuse, R63 ;  /* 0x0000003f241a7220 */ /* 0x042fe20000410000 */
[----:B------:R-:W-:Y:S01]  /*3170*/  FMUL.FTZ R27, R36, R61 ;  /* 0x0000003d241b7220 */ /* 0x000fe20000410000 */
[-C--:B------:R-:W-:Y:S01]  /*3180*/  FMUL.FTZ R34, R104, R47.reuse ;  /* 0x0000002f68227220 */ /* 0x080fe20000410000 */
[-C--:B------:R-:W-:Y:S01]  /*3190*/  FMUL.FTZ R36, R102, R47.reuse ;  /* 0x0000002f66247220 */ /* 0x080fe20000410000 */
[C---:B---3--:R-:W-:Y:S01]  /*31a0*/  FMUL.FTZ R30, R33.reuse, R44 ;  /* 0x0000002c211e7220 */ /* 0x048fe20000410000 */
[-C--:B------:R-:W-:Y:S01]  /*31b0*/  FMUL.FTZ R44, R94, R47.reuse ;  /* 0x0000002f5e2c7220 */ /* 0x080fe20000410000 */
[----:B0-----:R-:W-:Y:S01]  /*31c0*/  FMUL.FTZ R31, R33, R42 ;  /* 0x0000002a211f7220 */ /* 0x001fe20000410000 */
[-C--:B------:R-:W-:Y:S01]  /*31d0*/  FMUL.FTZ R33, R105, R47.reuse ;  /* 0x0000002f69217220 */ /* 0x080fe20000410000 */
[-C--:B------:R-:W-:Y:S01]  /*31e0*/  FMUL.FTZ R42, R96, R47.reuse ;  /* 0x0000002f602a7220 */ /* 0x080fe20000410000 */
[----:B------:R-:W-:Y:S01]  /*31f0*/  FMUL.FTZ R47, R91, R47 ;  /* 0x0000002f5b2f7220 */ /* 0x000fe20000410000 */
[----:B------:R-:W-:Y:S06]  /*3200*/  BAR.SYNC.DEFER_BLOCKING 0x0 ;  /* 0x0000000000007b1d */ /* 0x000fec0000010000 */
[----:B------:R-:W-:Y:S05]  /*3210*/  @P2 BRA `(.L_x_3) ;  /* 0x0000000000242947 */ /* 0x000fea0003800000 */
[----:B------:R-:W-:Y:S01]  /*3220*/  UISETP.NE.AND UP0, UPT, UR15, UR49, UPT ;  /* 0x000000310f00728c */ /* 0x000fe2000bf05270 */
[----:B------:R-:W-:Y:S01]  /*3230*/  HFMA2 R50, -RZ, RZ, 1.875, 0 ;  /* 0x3f800000ff327431 */ /* 0x000fe200000001ff */
[----:B------:R-:W-:-:S07]  /*3240*/  MOV R51, RZ ;  /* 0x000000ff00337202 */ /* 0x000fce0000000f00 */
[----:B------:R-:W-:Y:S05]  /*3250*/  BRA.U !UP0, `(.L_x_4) ;  /* 0x00000001081c7547 */ /* 0x000fea000b800000 */
[----:B------:R-:W-:-:S04]  /*3260*/  ULOP3.LUT UR17, UR28, 0x100, URZ, 0xc0, !UPT ;  /* 0x000001001c117892 */ /* 0x000fc8000f8ec0ff */
[----:B------:R-:W-:-:S04]  /*3270*/  UIADD3 UR17, UPT, UPT, UR17, UR8, URZ ;  /* 0x0000000811117290 */ /* 0x000fc8000fffe0ff */
[----:B------:R-:W-:-:S09]  /*3280*/  ULEA UR17, UR17, UR16, 0x3 ;  /* 0x0000001011117291 */ /* 0x000fd2000f8e18ff */
[----:B------:R-:W1:Y:S01]  /*3290*/  LDS.64 R50, [UR17+0x2510] ;  /* 0x00251011ff327984 */ /* 0x000e620008000a00 */
[----:B------:R-:W-:Y:S05]  /*32a0*/  BRA `(.L_x_4) ;  /* 0x0000000000087947 */ /* 0x000fea0003800000 */
.L_x_3:
[----:B------:R-:W-:-:S06]  /*32b0*/  LEA R50, R172, UR16, 0x3 ;  /* 0x00000010ac327c11 */ /* 0x000fcc000f8e18ff */
[----:B------:R-:W0:Y:S02]  /*32c0*/  LDS.64 R50, [R50+0x3518] ;  /* 0x0035180032327984 */ /* 0x000e240000000a00 */
.L_x_4:
[----:B------:R-:W-:Y:S05]  /*32d0*/  BSYNC.RECONVERGENT B0 ;  /* 0x0000000000007941 */ /* 0x000fea0003800200 */
.L_x_2:
[----:B------:R-:W2:Y:S01]  /*32e0*/  @P1 LDC R53, c[0x0][0x38c] ;  /* 0x0000e300ff351b82 */ /* 0x000ea20000000800 */
[----:B------:R-:W-:Y:S01]  /*32f0*/  MOV R52, UR15 ;  /* 0x0000000f00347c02 */ /* 0x000fe20008000f00 */
[----:B------:R-:W-:Y:S01]  /*3300*/  HFMA2 R55, -RZ, RZ, 0, 9.5367431640625e-07 ;  /* 0x00000010ff377431 */ /* 0x000fe200000001ff */
[----:B------:R-:W-:Y:S01]  /*3310*/  MOV R64, 0x3f800000 ;  /* 0x3f80000000407802 */ /* 0x000fe20000000f00 */
[----:B------:R-:W-:Y:S01]  /*3320*/  HFMA2 R65, -RZ, RZ, 0, 0 ;  /* 0x00000000ff417431 */ /* 0x000fe200000001ff */
[----:B------:R-:W-:Y:S01]  /*3330*/  @P1 IADD3 R52, PT, PT, R52, -0x2, RZ ;  /* 0xfffffffe34341810 */ /* 0x000fe20007ffe0ff */
[----:B------:R-:W-:Y:S01]  /*3340*/  FMUL.FTZ R54, R90, R137 ;  /* 0x000000895a367220 */ /* 0x000fe20000410000 */
[----:B------:R-:W-:Y:S01]  /*3350*/  FMUL.FTZ R57, RZ, R3 ;  /* 0x00000003ff397220 */ /* 0x000fe20000410000 */
[----:B------:R-:W-:Y:S02]  /*3360*/  CS2R R66, SRZ ;  /* 0x0000000000427805 */ /* 0x000fe4000001ff00 */
[----:B--2---:R-:W-:-:S04]  /*3370*/  @P1 IMAD R52, R52, R53, UR8 ;  /* 0x0000000834341e24 */ /* 0x004fc8000f8e0235 */
[----:B------:R-:W-:-:S04]  /*3380*/  @P1 IMAD.WIDE R52, R52, R55, UR4 ;  /* 0x0000000434341e25 */ /* 0x000fc8000f8e0237 */
[-C--:B------:R-:W-:Y:S01]  /*3390*/  FMUL.FTZ R55, R3, R54.reuse ;  /* 0x0000003603377220 */ /* 0x080fe20000410000 */
[----:B------:R-:W-:-:S03]  /*33a0*/  FFMA.FTZ R54, R2, R54, -R57 ;  /* 0x0000003602367223 */ /* 0x000fc60000010839 */
[----:B------:R-:W-:Y:S01]  /*33b0*/  FFMA.FTZ R55, RZ, R2, R55 ;  /* 0x00000002ff377223 */ /* 0x000fe20000010037 */
[----:B------:R-:W-:Y:S01]  /*33c0*/  FFMA.FTZ R54, R89, R136, R54 ;  /* 0x0000008859367223 */ /* 0x000fe20000010036 */
[----:B------:R2:W5:Y:S01]  /*33d0*/  @P1 LDG.E.128 R64, desc[UR30][R52.64] ;  /* 0x0000001e34401981 */ /* 0x000562000c1e1d00 */
[C---:B------:R-:W-:Y:S01]  /*33e0*/  ISETP.GT.U32.AND P2, PT, R172.reuse, 0x1f, PT ;  /* 0x0000001fac00780c */ /* 0x040fe20003f44070 */
[----:B------:R-:W-:Y:S01]  /*33f0*/  FADD.FTZ R55, RZ, R55 ;  /* 0x00000037ff377221 */ /* 0x000fe20000010000 */
[C---:B------:R-:W-:Y:S01]  /*3400*/  FMUL.FTZ R59, R5.reuse, R54 ;  /* 0x00000036053b7220 */ /* 0x040fe20000410000 */
[----:B------:R-:W-:Y:S02]  /*3410*/  LEA.HI R190, R172, R172, RZ, 0x1e ;  /* 0x000000acacbe7211 */ /* 0x000fe400078ff0ff */
[-C--:B------:R-:W-:Y:S01]  /*3420*/  FMUL.FTZ R57, R5, R55.reuse ;  /* 0x0000003705397220 */ /* 0x080fe20000410000 */
[----:B------:R-:W-:Y:S01]  /*3430*/  FFMA.FTZ R59, R4, R55, R59 ;  /* 0x00000037043b7223 */ /* 0x000fe2000001003b */
[----:B------:R-:W-:-:S02]  /*3440*/  LEA R190, R190, UR16, 0x4 ;  /* 0x00000010bebe7c11 */ /* 0x000fc4000f8e20ff */
[----:B------:R-:W-:Y:S01]  /*3450*/  FFMA.FTZ R57, R4, R54, -R57 ;  /* 0x0000003604397223 */ /* 0x000fe20000010839 */
[----:B------:R-:W-:Y:S01]  /*3460*/  FADD.FTZ R59, RZ, R59 ;  /* 0x0000003bff3b7221 */ /* 0x000fe20000010000 */
[----:B------:R-:W-:Y:S02]  /*3470*/  LOP3.LUT R58, R58, 0xfffffffd, RZ, 0xc0, !PT ;  /* 0xfffffffd3a3a7812 */ /* 0x000fe400078ec0ff */
[----:B------:R-:W-:Y:S01]  /*3480*/  FFMA.FTZ R57, R88, R135, R57 ;  /* 0x0000008758397223 */ /* 0x000fe20000010039 */
[C---:B--2---:R-:W-:Y:S01]  /*3490*/  FMUL.FTZ R53, R7.reuse, R59 ;  /* 0x0000003b07357220 */ /* 0x044fe20000410000 */
[----:B------:R-:W-:Y:S02]  /*34a0*/  @P2 LOP3.LUT R58, R58, 0x2, RZ, 0xfc, !PT ;  /* 0x000000023a3a2812 */ /* 0x000fe400078efcff */
[-C--:B------:R-:W-:Y:S01]  /*34b0*/  FMUL.FTZ R54, R7, R57.reuse ;  /* 0x0000003907367220 */ /* 0x080fe20000410000 */
[----:B------:R-:W-:-:S03]  /*34c0*/  FFMA.FTZ R52, R6, R57, -R53 ;  /* 0x0000003906347223 */ /* 0x000fc60000010835 */
[----:B------:R-:W-:Y:S01]  /*34d0*/  FFMA.FTZ R54, R6, R59, R54 ;  /* 0x0000003b06367223 */ /* 0x000fe20000010036 */
[----:B------:R-:W-:-:S03]  /*34e0*/  FFMA.FTZ R52, R87, R134, R52 ;  /* 0x0000008657347223 */ /* 0x000fc60000010034 */
[----:B------:R-:W-:Y:S01]  /*34f0*/  FADD.FTZ R54, RZ, R54 ;  /* 0x00000036ff367221 */ /* 0x000fe20000010000 */
[----:B------:R-:W-:-:S03]  /*3500*/  FMUL.FTZ R55, R9, R52 ;  /* 0x0000003409377220 */ /* 0x000fc60000410000 */
[-C--:B------:R-:W-:Y:S01]  /*3510*/  FMUL.FTZ R53, R9, R54.reuse ;  /* 0x0000003609357220 */ /* 0x080fe20000410000 */
[----:B------:R-:W-:-:S03]  /*3520*/  FFMA.FTZ R55, R8, R54, R55 ;  /* 0x0000003608377223 */ /* 0x000fc60000010037 */
[----:B------:R-:W-:Y:S01]  /*3530*/  FFMA.FTZ R53, R8, R52, -R53 ;  /* 0x0000003408357223 */ /* 0x000fe20000010835 */
[----:B------:R-:W-:-:S03]  /*3540*/  FADD.FTZ R55, RZ, R55 ;  /* 0x00000037ff377221 */ /* 0x000fc60000010000 */
[----:B------:R-:W-:Y:S01]  /*3550*/  FFMA.FTZ R53, R86, R133, R53 ;  /* 0x0000008556357223 */ /* 0x000fe20000010035 */
[----:B------:R-:W-:-:S03]  /*3560*/  FMUL.FTZ R57, R11, R55 ;  /* 0x000000370b397220 */ /* 0x000fc60000410000 */
[-C--:B------:R-:W-:Y:S01]  /*3570*/  FMUL.FTZ R54, R11, R53.reuse ;  /* 0x000000350b367220 */ /* 0x080fe20000410000 */
[C---:B------:R-:W-:Y:S01]  /*3580*/  FFMA.FTZ R52, R10.reuse, R53, -R57 ;  /* 0x000000350a347223 */ /* 0x040fe20000010839 */
[----:B------:R-:W-:Y:S02]  /*3590*/  FMUL.FTZ R53, R73, R3 ;  /* 0x0000000349357220 */ /* 0x000fe40000410000 */
[----:B------:R-:W-:Y:S01]  /*35a0*/  FFMA.FTZ R54, R10, R55, R54 ;  /* 0x000000370a367223 */ /* 0x000fe20000010036 */
[----:B------:R-:W-:Y:S01]  /*35b0*/  FFMA.FTZ R55, R85, R132, R52 ;  /* 0x0000008455377223 */ /* 0x000fe20000010034 */
[C---:B------:R-:W-:Y:S01]  /*35c0*/  FMUL.FTZ R52, R72.reuse, R3 ;  /* 0x0000000348347220 */ /* 0x040fe20000410000 */
[-C--:B------:R-:W-:Y:S01]  /*35d0*/  FFMA.FTZ R53, R72, R2.reuse, -R53 ;  /* 0x0000000248357223 */ /* 0x080fe20000010835 */
[----:B------:R-:W-:Y:S01]  /*35e0*/  FADD.FTZ R54, RZ, R54 ;  /* 0x00000036ff367221 */ /* 0x000fe20000010000 */
[----:B------:R-:W-:Y:S01]  /*35f0*/  FMUL.FTZ R57, R13, R55 ;  /* 0x000000370d397220 */ /* 0x000fe20000410000 */
[----:B------:R-:W-:-:S02]  /*3600*/  FFMA.FTZ R52, R73, R2, R52 ;  /* 0x0000000249347223 */ /* 0x000fc40000010034 */
[-C--:B------:R-:W-:Y:S01]  /*3610*/  FMUL.FTZ R56, R13, R54.reuse ;  /* 0x000000360d387220 */ /* 0x080fe20000410000 */
[----:B------:R-:W-:-:S03]  /*3620*/  FFMA.FTZ R57, R12, R54, R57 ;  /* 0x000000360c397223 */ /* 0x000fc60000010039 */
[----:B------:R-:W-:Y:S01]  /*3630*/  FFMA.FTZ R59, R12, R55, -R56 ;  /* 0x000000370c3b7223 */ /* 0x000fe20000010838 */
[----:B------:R-:W-:Y:S01]  /*3640*/  FADD.FTZ R54, RZ, R57 ;  /* 0x00000039ff367221 */ /* 0x000fe20000010000 */
[C---:B------:R-:W-:Y:S01]  /*3650*/  FMUL.FTZ R55, R5.reuse, R52 ;  /* 0x0000003405377220 */ /* 0x040fe20000410000 */
[----:B------:R-:W-:Y:S01]  /*3660*/  FMUL.FTZ R57, R5, R53 ;  /* 0x0000003505397220 */ /* 0x000fe20000410000 */
[----:B------:R-:W-:Y:S01]  /*3670*/  FFMA.FTZ R59, R84, R131, R59 ;  /* 0x00000083543b7223 */ /* 0x000fe2000001003b */
[C---:B------:R-:W-:Y:S01]  /*3680*/  FMUL.FTZ R61, R15.reuse, R54 ;  /* 0x000000360f3d7220 */ /* 0x040fe20000410000 */
[C---:B------:R-:W-:Y:S01]  /*3690*/  FFMA.FTZ R55, R4.reuse, R53, -R55 ;  /* 0x0000003504377223 */ /* 0x040fe20000010837 */
[----:B------:R-:W-:Y:S01]  /*36a0*/  FFMA.FTZ R57, R4, R52, R57 ;  /* 0x0000003404397223 */ /* 0x000fe20000010039 */
[-C--:B------:R-:W-:Y:S01]  /*36b0*/  FMUL.FTZ R63, R15, R59.reuse ;  /* 0x0000003b0f3f7220 */ /* 0x080fe20000410000 */
[C---:B------:R-:W-:Y:S01]  /*36c0*/  FFMA.FTZ R56, R14.reuse, R59, -R61 ;  /* 0x0000003b0e387223 */ /* 0x040fe2000001083d */
[C---:B------:R-:W-:Y:S01]  /*36d0*/  FMUL.FTZ R53, R7.reuse, R55 ;  /* 0x0000003707357220 */ /* 0x040fe20000410000 */
[-C--:B------:R-:W-:Y:S01]  /*36e0*/  FMUL.FTZ R52, R7, R57.reuse ;  /* 0x0000003907347220 */ /* 0x080fe20000410000 */
[----:B------:R-:W-:Y:S01]  /*36f0*/  FFMA.FTZ R63, R14, R54, R63 ;  /* 0x000000360e3f7223 */ /* 0x000fe2000001003f */
[----:B------:R-:W-:Y:S01]  /*3700*/  FFMA.FTZ R56, R83, R130, R56 ;  /* 0x0000008253387223 */ /* 0x000fe20000010038 */
[C---:B------:R-:W-:Y:S01]  /*3710*/  FFMA.FTZ R53, R6.reuse, R57, R53 ;  /* 0x0000003906357223 */ /* 0x040fe20000010035 */
[----:B------:R-:W-:Y:S01]  /*3720*/  FFMA.FTZ R52, R6, R55, -R52 ;  /* 0x0000003706347223 */ /* 0x000fe20000010834 */
[----:B------:R-:W-:Y:S01]  /*3730*/  FADD.FTZ R63, RZ, R63 ;  /* 0x0000003fff3f7221 */ /* 0x000fe20000010000 */
[----:B------:R-:W-:Y:S01]  /*3740*/  FMUL.FTZ R59, R17, R56 ;  /* 0x00000038113b7220 */ /* 0x000fe20000410000 */
[C---:B------:R-:W-:Y:S01]  /*3750*/  FMUL.FTZ R55, R9.reuse, R53 ;  /* 0x0000003509377220 */ /* 0x040fe20000410000 */
[-C--:B------:R-:W-:Y:S01]  /*3760*/  FMUL.FTZ R54, R9, R52.reuse ;  /* 0x0000003409367220 */ /* 0x080fe20000410000 */
[-C--:B------:R-:W-:Y:S01]  /*3770*/  FMUL.FTZ R57, R17, R63.reuse ;  /* 0x0000003f11397220 */ /* 0x080fe20000410000 */
[----:B------:R-:W-:Y:S01]  /*3780*/  FFMA.FTZ R59, R16, R63, R59 ;  /* 0x0000003f103b7223 */ /* 0x000fe2000001003b */
[C---:B------:R-:W-:Y:S01]  /*3790*/  FFMA.FTZ R55, R8.reuse, R52, -R55 ;  /* 0x0000003408377223 */ /* 0x040fe20000010837 */
[----:B------:R-:W-:Y:S01]  /*37a0*/  FFMA.FTZ R54, R8, R53, R54 ;  /* 0x0000003508367223 */ /* 0x000fe20000010036 */
[----:B------:R-:W-:Y:S01]  /*37b0*/  FFMA.FTZ R57, R16, R56, -R57 ;  /* 0x0000003810397223 */ /* 0x000fe20000010839 */
[----:B------:R-:W-:Y:S01]  /*37c0*/  FADD.FTZ R59, RZ, R59 ;  /* 0x0000003bff3b7221 */ /* 0x000fe20000010000 */
[C---:B------:R-:W-:Y:S01]  /*37d0*/  FMUL.FTZ R53, R11.reuse, R55 ;  /* 0x000000370b357220 */ /* 0x040fe20000410000 */
[-C--:B------:R-:W-:Y:S01]  /*37e0*/  FMUL.FTZ R52, R11, R54.reuse ;  /* 0x000000360b347220 */ /* 0x080fe20000410000 */
[----:B------:R-:W-:Y:S01]  /*37f0*/  FFMA.FTZ R57, R82, R129, R57 ;  /* 0x0000008152397223 */ /* 0x000fe20000010039 */
[C---:B------:R-:W-:Y:S01]  /*3800*/  FMUL.FTZ R61, R19.reuse, R59 ;  /* 0x0000003b133d7220 */ /* 0x040fe20000410000 */
[C---:B------:R-:W-:Y:S01]  /*3810*/  FFMA.FTZ R53, R10.reuse, R54, R53 ;  /* 0x000000360a357223 */ /* 0x040fe20000010035 */
[----:B------:R-:W-:Y:S01]  /*3820*/  FFMA.FTZ R52, R10, R55, -R52 ;  /* 0x000000370a347223 */ /* 0x000fe20000010834 */
[-C--:B------:R-:W-:Y:S01]  /*3830*/  FMUL.FTZ R60, R19, R57.reuse ;  /* 0x00000039133c7220 */ /* 0x080fe20000410000 */
[C---:B------:R-:W-:Y:S01]  /*3840*/  FFMA.FTZ R56, R18.reuse, R57, -R61 ;  /* 0x0000003912387223 */ /* 0x040fe2000001083d */
[C---:B------:R-:W-:Y:S01]  /*3850*/  FMUL.FTZ R55, R13.reuse, R53 ;  /* 0x000000350d377220 */ /* 0x040fe20000410000 */
[----:B------:R-:W-:Y:S01]  /*3860*/  FMUL.FTZ R54, R13, R52 ;  /* 0x000000340d367220 */ /* 0x000fe20000410000 */
[----:B------:R-:W-:Y:S01]  /*3870*/  FFMA.FTZ R60, R18, R59, R60 ;  /* 0x0000003b123c7223 */ /* 0x000fe2000001003c */
[----:B------:R-:W-:Y:S01]  /*3880*/  FFMA.FTZ R56, R81, R128, R56 ;  /* 0x0000008051387223 */ /* 0x000fe20000010038 */
[C---:B------:R-:W-:Y:S01]  /*3890*/  FFMA.FTZ R55, R12.reuse, R52, -R55 ;  /* 0x000000340c377223 */ /* 0x040fe20000010837 */
[----:B------:R-:W-:Y:S01]  /*38a0*/  FFMA.FTZ R54, R12, R53, R54 ;  /* 0x000000350c367223 */ /* 0x000fe20000010036 */
[----:B------:R-:W-:Y:S01]  /*38b0*/  FADD.FTZ R60, RZ, R60 ;  /* 0x0000003cff3c7221 */ /* 0x000fe20000010000 */
[----:B------:R-:W-:Y:S01]  /*38c0*/  FMUL.FTZ R59, R21, R56 ;  /* 0x00000038153b7220 */ /* 0x000fe20000410000 */
[CC--:B------:R-:W-:Y:S01]  /*38d0*/  FMUL.FTZ R53, R15.reuse, R55.reuse ;  /* 0x000000370f357220 */ /* 0x0c0fe20000410000 */
[----:B------:R-:W-:Y:S01]  /*38e0*/  FMUL.FTZ R52, R15, R54 ;  /* 0x000000360f347220 */ /* 0x000fe20000410000 */
[-C--:B------:R-:W-:Y:S01]  /*38f0*/  FMUL.FTZ R57, R21, R60.reuse ;  /* 0x0000003c15397220 */ /* 0x080fe20000410000 */
[----:B------:R-:W-:Y:S01]  /*3900*/  FFMA.FTZ R59, R20, R60, R59 ;  /* 0x0000003c143b7223 */ /* 0x000fe2000001003b */
[C---:B------:R-:W-:Y:S01]  /*3910*/  FFMA.FTZ R53, R14.reuse, R54, R53 ;  /* 0x000000360e357223 */ /* 0x040fe20000010035 */
[----:B------:R-:W-:Y:S01]  /*3920*/  FFMA.FTZ R52, R14, R55, -R52 ;  /* 0x000000370e347223 */ /* 0x000fe20000010834 */
[----:B------:R-:W-:Y:S01]  /*3930*/  FFMA.FTZ R57, R20, R56, -R57 ;  /* 0x0000003814397223 */ /* 0x000fe20000010839 */
[----:B------:R-:W-:Y:S01]  /*3940*/  FADD.FTZ R59, RZ, R59 ;  /* 0x0000003bff3b7221 */ /* 0x000fe20000010000 */
[C---:B------:R-:W-:Y:S01]  /*3950*/  FMUL.FTZ R55, R17.reuse, R53 ;  /* 0x0000003511377220 */ /* 0x040fe20000410000 */
[-C--:B------:R-:W-:Y:S01]  /*3960*/  FMUL.FTZ R54, R17, R52.reuse ;  /* 0x0000003411367220 */ /* 0x080fe20000410000 */
[----:B------:R-:W-:Y:S01]  /*3970*/  FFMA.FTZ R57, R80, R127, R57 ;  /* 0x0000007f50397223 */ /* 0x000fe20000010039 */
[C---:B------:R-:W-:Y:S01]  /*3980*/  FMUL.FTZ R61, R23.reuse, R59 ;  /* 0x0000003b173d7220 */ /* 0x040fe20000410000 */
[C---:B------:R-:W-:Y:S01]  /*3990*/  FFMA.FTZ R55, R16.reuse, R52, -R55 ;  /* 0x0000003410377223 */ /* 0x040fe20000010837 */
[----:B------:R-:W-:Y:S01]  /*39a0*/  FFMA.FTZ R54, R16, R53, R54 ;  /* 0x0000003510367223 */ /* 0x000fe20000010036 */
[-C--:B------:R-:W-:Y:S01]  /*39b0*/  FMUL.FTZ R60, R23, R57.reuse ;  /* 0x00000039173c7220 */ /* 0x080fe20000410000 */
[C---:B------:R-:W-:Y:S01]  /*39c0*/  FFMA.FTZ R56, R22.reuse, R57, -R61 ;  /* 0x0000003916387223 */ /* 0x040fe2000001083d */
[C---:B------:R-:W-:Y:S01]  /*39d0*/  FMUL.FTZ R53, R19.reuse, R55 ;  /* 0x0000003713357220 */ /* 0x040fe20000410000 */
[----:B------:R-:W-:Y:S01]  /*39e0*/  FMUL.FTZ R52, R19, R54 ;  /* 0x0000003613347220 */ /* 0x000fe20000410000 */
[----:B------:R-:W-:Y:S01]  /*39f0*/  FFMA.FTZ R60, R22, R59, R60 ;  /* 0x0000003b163c7223 */ /* 0x000fe2000001003c */
[----:B------:R-:W-:Y:S01]  /*3a00*/  FFMA.FTZ R56, R79, R126, R56 ;  /* 0x0000007e4f387223 */ /* 0x000fe20000010038 */
[C---:B------:R-:W-:Y:S01]  /*3a10*/  FFMA.FTZ R53, R18.reuse, R54, R53 ;  /* 0x0000003612357223 */ /* 0x040fe20000010035 */
[----:B------:R-:W-:Y:S01]  /*3a20*/  FFMA.FTZ R52, R18, R55, -R52 ;  /* 0x0000003712347223 */ /* 0x000fe20000010834 */
[----:B------:R-:W-:Y:S01]  /*3a30*/  FADD.FTZ R60, RZ, R60 ;  /* 0x0000003cff3c7221 */ /* 0x000fe20000010000 */
[----:B------:R-:W-:Y:S01]  /*3a40*/  FMUL.FTZ R59, R25, R56 ;  /* 0x00000038193b7220 */ /* 0x000fe20000410000 */
[CC--:B------:R-:W-:Y:S01]  /*3a50*/  FMUL.FTZ R55, R21.reuse, R53.reuse ;  /* 0x0000003515377220 */ /* 0x0c0fe20000410000 */
[----:B------:R-:W-:Y:S01]  /*3a60*/  FMUL.FTZ R54, R21, R52 ;  /* 0x0000003415367220 */ /* 0x000fe20000410000 */
        /* <DEDUP_REMOVED lines=24> */
[CC--:B------:R-:W-:Y:S01]  /*3bf0*/  FMUL.FTZ R57, R29.reuse, R60.reuse ;  /* 0x0000003c1d397220 */ /* 0x0c0fe20000410000 */
[----:B------:R-:W-:Y:S01]  /*3c00*/  FFMA.FTZ R60, R28, R60, R59 ;  /* 0x0000003c1c3c7223 */ /* 0x000fe2000001003b */
[C---:B------:R-:W-:Y:S01]  /*3c10*/  FFMA.FTZ R53, R26.reuse, R54, R53 ;  /* 0x000000361a357223 */ /* 0x040fe20000010035 */
[----:B------:R-:W-:Y:S01]  /*3c20*/  FFMA.FTZ R52, R26, R55, -R52 ;  /* 0x000000371a347223 */ /* 0x000fe20000010834 */
[----:B------:R-:W-:Y:S01]  /*3c30*/  FFMA.FTZ R59, R28, R56, -R57 ;  /* 0x000000381c3b7223 */ /* 0x000fe20000010839 */
[----:B------:R-:W-:Y:S01]  /*3c40*/  FADD.FTZ R60, RZ, R60 ;  /* 0x0000003cff3c7221 */ /* 0x000fe20000010000 */
[C---:B------:R-:W-:Y:S01]  /*3c50*/  FMUL.FTZ R55, R29.reuse, R53 ;  /* 0x000000351d377220 */ /* 0x040fe20000410000 */
[----:B------:R-:W-:Y:S01]  /*3c60*/  FMUL.FTZ R57, R29, R52 ;  /* 0x000000341d397220 */ /* 0x000fe20000410000 */
[----:B------:R-:W-:Y:S01]  /*3c70*/  FFMA.FTZ R59, R76, R123, R59 ;  /* 0x0000007b4c3b7223 */ /* 0x000fe2000001003b */
[----:B------:R-:W-:Y:S01]  /*3c80*/  FMUL.FTZ R61, R31, R60 ;  /* 0x0000003c1f3d7220 */ /* 0x000fe20000410000 */
[C---:B------:R-:W-:Y:S01]  /*3c90*/  FFMA.FTZ R52, R28.reuse, R52, -R55 ;  /* 0x000000341c347223 */ /* 0x040fe20000010837 */
[----:B------:R-:W-:-:S02]  /*3ca0*/  FFMA.FTZ R53, R28, R53, R57 ;  /* 0x000000351c357223 */ /* 0x000fc40000010039 */
[CC--:B------:R-:W-:Y:S01]  /*3cb0*/  FFMA.FTZ R56, R30.reuse, R59.reuse, -R61 ;  /* 0x0000003b1e387223 */ /* 0x0c0fe2000001083d */
[C---:B------:R-:W-:Y:S01]  /*3cc0*/  FMUL.FTZ R59, R31.reuse, R59 ;  /* 0x0000003b1f3b7220 */ /* 0x040fe20000410000 */
[CC--:B------:R-:W-:Y:S01]  /*3cd0*/  FMUL.FTZ R55, R31.reuse, R53.reuse ;  /* 0x000000351f377220 */ /* 0x0c0fe20000410000 */
[----:B------:R-:W-:Y:S02]  /*3ce0*/  FMUL.FTZ R54, R31, R52 ;  /* 0x000000341f367220 */ /* 0x000fe40000410000 */
[C---:B------:R-:W-:Y:S01]  /*3cf0*/  FFMA.FTZ R59, R30.reuse, R60, R59 ;  /* 0x0000003c1e3b7223 */ /* 0x040fe2000001003b */
[C---:B------:R-:W-:Y:S01]  /*3d00*/  FFMA.FTZ R52, R30.reuse, R52, -R55 ;  /* 0x000000341e347223 */ /* 0x040fe20000010837 */
[----:B------:R-:W-:Y:S01]  /*3d10*/  FFMA.FTZ R53, R30, R53, R54 ;  /* 0x000000351e357223 */ /* 0x000fe20000010036 */
[----:B------:R-:W-:Y:S01]  /*3d20*/  FFMA.FTZ R54, R49, R122, R56 ;  /* 0x0000007a31367223 */ /* 0x000fe20000010038 */
[----:B------:R-:W-:-:S05]  /*3d30*/  FADD.FTZ R55, RZ, R59 ;  /* 0x0000003bff377221 */ /* 0x000fca0000010000 */
[----:B------:R2:W-:Y:S01]  /*3d40*/  STS.128 [R190+0x1100], R52 ;  /* 0x00110034be007388 */ /* 0x0005e20000000c00 */
[----:B------:R-:W-:Y:S06]  /*3d50*/  BAR.SYNC.DEFER_BLOCKING 0x0 ;  /* 0x0000000000007b1d */ /* 0x000fec0000010000 */
[----:B------:R-:W-:Y:S05]  /*3d60*/  @P2 BRA `(.L_x_5) ;  /* 0x0000000800c82947 */ /* 0x000fea0003800000 */
[----:B------:R-:W-:Y:S01]  /*3d70*/  MOV R191, 0x50 ;  /* 0x0000005000bf7802 */ /* 0x000fe20000000f00 */
[----:B------:R-:W-:Y:S01]  /*3d80*/  UMOV UR17, 0xffffffff ;  /* 0xffffffff00117882 */ /* 0x000fe20000000000 */
[C---:B------:R-:W-:Y:S02]  /*3d90*/  ISETP.GE.AND P4, PT, R171.reuse, 0x10, PT ;  /* 0x00000010ab00780c */ /* 0x040fe40003f86270 */
[C---:B------:R-:W-:Y:S01]  /*3da0*/  ISETP.GE.AND P2, PT, R171.reuse, 0x8, PT ;  /* 0x00000008ab00780c */ /* 0x040fe20003f46270 */
[----:B------:R-:W-:Y:S01]  /*3db0*/  IMAD R191, R172, R191, UR16 ;  /* 0x00000010acbf7e24 */ /* 0x000fe2000f8e02bf */
[C---:B------:R-:W-:Y:S02]  /*3dc0*/  ISETP.GE.AND P3, PT, R171.reuse, 0x4, PT ;  /* 0x00000004ab00780c */ /* 0x040fe40003f66270 */
[----:B------:R-:W-:Y:S02]  /*3dd0*/  ISETP.GE.AND P5, PT, R171, 0x1, PT ;  /* 0x00000001ab00780c */ /* 0x000fe40003fa6270 */
[----:B------:R-:W-:Y:S04]  /*3de0*/  LDS.128 R56, [R191+0x1100] ;  /* 0x00110000bf387984 */ /* 0x000fe80000000c00 */
[----:B------:R-:W3:Y:S04]  /*3df0*/  LDS.128 R60, [R191+0x1110] ;  /* 0x00111000bf3c7984 */ /* 0x000ee80000000c00 */
[----:B--2---:R-:W2:Y:S04]  /*3e00*/  LDS.128 R52, [R191+0x1120] ;  /* 0x00112000bf347984 */ /* 0x004ea80000000c00 */
[----:B------:R-:W4:Y:S01]  /*3e10*/  LDS.128 R68, [R191+0x1130] ;  /* 0x00113000bf447984 */ /* 0x000f220000000c00 */
[-C--:B---3--:R-:W-:Y:S01]  /*3e20*/  FMUL.FTZ R75, R59, R61.reuse ;  /* 0x0000003d3b4b7220 */ /* 0x088fe20000410000 */
[----:B------:R-:W-:-:S03]  /*3e30*/  FMUL.FTZ R74, R58, R61 ;  /* 0x0000003d3a4a7220 */ /* 0x000fc60000410000 */
[-C--:B------:R-:W-:Y:S01]  /*3e40*/  FFMA.FTZ R75, R58, R60.reuse, -R75 ;  /* 0x0000003c3a4b7223 */ /* 0x080fe2000001084b */
[----:B------:R-:W-:-:S03]  /*3e50*/  FFMA.FTZ R74, R59, R60, R74 ;  /* 0x0000003c3b4a7223 */ /* 0x000fc6000001004a */
[----:B------:R-:W-:Y:S01]  /*3e60*/  FADD.FTZ R192, R62, R75 ;  /* 0x0000004b3ec07221 */ /* 0x000fe20000010000 */
[----:B------:R-:W-:Y:S01]  /*3e70*/  FADD.FTZ R193, R63, R74 ;  /* 0x0000004a3fc17221 */ /* 0x000fe20000010000 */
[-C--:B------:R-:W-:Y:S01]  /*3e80*/  FMUL.FTZ R75, R57, R61.reuse ;  /* 0x0000003d394b7220 */ /* 0x080fe20000410000 */
[C---:B------:R-:W-:Y:S01]  /*3e90*/  FMUL.FTZ R74, R56.reuse, R61 ;  /* 0x0000003d384a7220 */ /* 0x040fe20000410000 */
[C---:B--2---:R-:W-:Y:S01]  /*3ea0*/  FMUL.FTZ R197, R53.reuse, R192 ;  /* 0x000000c035c57220 */ /* 0x044fe20000410000 */
[-C--:B------:R-:W-:Y:S01]  /*3eb0*/  FMUL.FTZ R195, R53, R193.reuse ;  /* 0x000000c135c37220 */ /* 0x080fe20000410000 */
[-C--:B------:R-:W-:Y:S01]  /*3ec0*/  FFMA.FTZ R75, R56, R60.reuse, -R75 ;  /* 0x0000003c384b7223 */ /* 0x080fe2000001084b */
[----:B------:R-:W-:Y:S01]  /*3ed0*/  FFMA.FTZ R74, R57, R60, R74 ;  /* 0x0000003c394a7223 */ /* 0x000fe2000001004a */
[C---:B------:R-:W-:Y:S01]  /*3ee0*/  FFMA.FTZ R194, R52.reuse, R193, R197 ;  /* 0x000000c134c27223 */ /* 0x040fe200000100c5 */
[----:B------:R-:W-:Y:S01]  /*3ef0*/  FFMA.FTZ R195, R52, R192, -R195 ;  /* 0x000000c034c37223 */ /* 0x000fe200000108c3 */
[CC--:B------:R-:W-:Y:S01]  /*3f00*/  FMUL.FTZ R193, R53.reuse, R75.reuse ;  /* 0x0000004b35c17220 */ /* 0x0c0fe20000410000 */
[-C--:B------:R-:W-:Y:S01]  /*3f10*/  FMUL.FTZ R192, R53, R74.reuse ;  /* 0x0000004a35c07220 */ /* 0x080fe20000410000 */
[----:B------:R-:W-:Y:S01]  /*3f20*/  FADD.FTZ R194, R55, R194 ;  /* 0x000000c237c27221 */ /* 0x000fe20000010000 */
[----:B------:R-:W-:Y:S01]  /*3f30*/  FADD.FTZ R195, R54, R195 ;  /* 0x000000c336c37221 */ /* 0x000fe20000010000 */
[C---:B------:R-:W-:Y:S01]  /*3f40*/  FFMA.FTZ R193, R52.reuse, R74, R193 ;  /* 0x0000004a34c17223 */ /* 0x040fe200000100c1 */
[----:B------:R-:W-:Y:S01]  /*3f50*/  FFMA.FTZ R192, R52, R75, -R192 ;  /* 0x0000004b34c07223 */ /* 0x000fe200000108c0 */
[C---:B----4-:R-:W-:Y:S01]  /*3f60*/  FMUL.FTZ R197, R69.reuse, R194 ;  /* 0x000000c245c57220 */ /* 0x050fe20000410000 */
[C---:B------:R-:W-:Y:S01]  /*3f70*/  FMUL.FTZ R199, R69.reuse, R195 ;  /* 0x000000c345c77220 */ /* 0x040fe20000410000 */
[C---:B------:R-:W-:Y:S01]  /*3f80*/  FMUL.FTZ R75, R69.reuse, R193 ;  /* 0x000000c1454b7220 */ /* 0x040fe20000410000 */
[----:B------:R-:W-:Y:S01]  /*3f90*/  FMUL.FTZ R74, R69, R192 ;  /* 0x000000c0454a7220 */ /* 0x000fe20000410000 */
[C---:B------:R-:W-:Y:S01]  /*3fa0*/  FFMA.FTZ R197, R68.reuse, R195, -R197 ;  /* 0x000000c344c57223 */ /* 0x040fe200000108c5 */
[C---:B------:R-:W-:Y:S01]  /*3fb0*/  FFMA.FTZ R194, R68.reuse, R194, R199 ;  /* 0x000000c244c27223 */ /* 0x040fe200000100c7 */
[C---:B------:R-:W-:Y:S01]  /*3fc0*/  FFMA.FTZ R69, R68.reuse, R192, -R75 ;  /* 0x000000c044457223 */ /* 0x040fe2000001084b */
[----:B------:R-:W-:Y:S01]  /*3fd0*/  FFMA.FTZ R192, R68, R193, R74 ;  /* 0x000000c144c07223 */ /* 0x000fe2000001004a */
[----:B------:R-:W-:Y:S01]  /*3fe0*/  P2R R68, PR, RZ, 0x10 ;  /* 0x00000010ff447803 */ /* 0x000fe20000000000 */
[----:B------:R-:W-:Y:S01]  /*3ff0*/  FADD.FTZ R193, R70, R197 ;  /* 0x000000c546c17221 */ /* 0x000fe20000010000 */
[----:B------:R-:W-:Y:S01]  /*4000*/  FADD.FTZ R194, R71, R194 ;  /* 0x000000c247c27221 */ /* 0x000fe20000010000 */
[----:B------:R-:W-:Y:S01]  /*4010*/  ISETP.GE.AND P4, PT, R171, 0x2, PT ;  /* 0x00000002ab00780c */ /* 0x000fe20003f86270 */
[----:B------:R-:W-:-:S12]  /*4020*/  BRA.DIV UR17, `(.L_x_6) ;  /* 0x0000006211707947 */ /* 0x000fd8000b800000 */
[----:B------:R-:W2:Y:S04]  /*4030*/  SHFL.UP PT, R74, R194, 0x1, RZ ;  /* 0x04200000c24a7989 */ /* 0x000ea800000e00ff */
[----:B------:R-:W3:Y:S04]  /*4040*/  SHFL.UP PT, R71, R193, 0x1, RZ ;  /* 0x04200000c1477989 */ /* 0x000ee800000e00ff */
[----:B------:R-:W4:Y:S04]  /*4050*/  SHFL.UP PT, R70, R192, 0x1, RZ ;  /* 0x04200000c0467989 */ /* 0x000f2800000e00ff */
[----:B------:R-:W0:Y:S01]  /*4060*/  SHFL.UP PT, R68, R69, 0x1, RZ ;  /* 0x0420000045447989 */ /* 0x000e2200000e00ff */
[-C--:B--2---:R-:W-:Y:S01]  /*4070*/  FMUL.FTZ R75, R69, R74.reuse ;  /* 0x0000004a454b7220 */ /* 0x084fe20000410000 */
[----:B------:R-:W-:-:S03]  /*4080*/  FMUL.FTZ R74, R192, R74 ;  /* 0x0000004ac04a7220 */ /* 0x000fc60000410000 */
[CC--:B---3--:R-:W-:Y:S01]  /*4090*/  FFMA.FTZ R75, R192.reuse, R71.reuse, R75 ;  /* 0x00000047c04b7223 */ /* 0x0c8fe2000001004b */
[C---:B------:R-:W-:Y:S01]  /*40a0*/  FFMA.FTZ R196, R69.reuse, R71, -R74 ;  /* 0x0000004745c47223 */ /* 0x040fe2000001084a */
[-C--:B----4-:R-:W-:Y:S02]  /*40b0*/  FMUL.FTZ R74, R192, R70.reuse ;  /* 0x00000046c04a7220 */ /* 0x090fe40000410000 */
[----:B------:R-:W-:Y:S01]  /*40c0*/  @P5 FADD.FTZ R194, R194, R75 ;  /* 0x0000004bc2c25221 */ /* 0x000fe20000010000 */
[----:B------:R-:W-:Y:S01]  /*40d0*/  FMUL.FTZ R71, R69, R70 ;  /* 0x0000004645477220 */ /* 0x000fe20000410000 */
[----:B------:R-:W-:Y:S01]  /*40e0*/  @P5 FADD.FTZ R193, R193, R196 ;  /* 0x000000c4c1c15221 */ /* 0x000fe20000010000 */
[-C--:B0-----:R-:W-:Y:S02]  /*40f0*/  @P5 FFMA.FTZ R69, R69, R68.reuse, -R74 ;  /* 0x0000004445455223 */ /* 0x081fe4000001084a */
[----:B------:R-:W0:Y:S01]  /*4100*/  SHFL.UP PT, R74, R194, 0x2, RZ ;  /* 0x04400000c24a7989 */ /* 0x000e2200000e00ff */
[----:B------:R-:W-:-:S03]  /*4110*/  @P5 FFMA.FTZ R192, R192, R68, R71 ;  /* 0x00000044c0c05223 */ /* 0x000fc60000010047 */
[----:B------:R-:W2:Y:S04]  /*4120*/  SHFL.UP PT, R71, R193, 0x2, RZ ;  /* 0x04400000c1477989 */ /* 0x000ea800000e00ff */
[----:B------:R-:W3:Y:S04]  /*4130*/  SHFL.UP PT, R70, R192, 0x2, RZ ;  /* 0x04400000c0467989 */ /* 0x000ee800000e00ff */
[----:B------:R-:W4:Y:S01]  /*4140*/  SHFL.UP PT, R68, R69, 0x2, RZ ;  /* 0x0440000045447989 */ /* 0x000f2200000e00ff */
[-C--:B0-----:R-:W-:Y:S01]  /*4150*/  FMUL.FTZ R75, R69, R74.reuse ;  /* 0x0000004a454b7220 */ /* 0x081fe20000410000 */
[----:B------:R-:W-:-:S03]  /*4160*/  FMUL.FTZ R74, R192, R74 ;  /* 0x0000004ac04a7220 */ /* 0x000fc60000410000 */
[CC--:B--2---:R-:W-:Y:S01]  /*4170*/  FFMA.FTZ R75, R192.reuse, R71.reuse, R75 ;  /* 0x00000047c04b7223 */ /* 0x0c4fe2000001004b */
[C---:B------:R-:W-:Y:S01]  /*4180*/  FFMA.FTZ R196, R69.reuse, R71, -R74 ;  /* 0x0000004745c47223 */ /* 0x040fe2000001084a */
[-C--:B---3--:R-:W-:Y:S02]  /*4190*/  FMUL.FTZ R74, R192, R70.reuse ;  /* 0x00000046c04a7220 */ /* 0x088fe40000410000 */
[----:B------:R-:W-:Y:S01]  /*41a0*/  @P4 FADD.FTZ R194, R194, R75 ;  /* 0x0000004bc2c24221 */ /* 0x000fe20000010000 */
[----:B------:R-:W-:Y:S01]  /*41b0*/  FMUL.FTZ R71, R69, R70 ;  /* 0x0000004645477220 */ /* 0x000fe20000410000 */
[----:B------:R-:W-:Y:S01]  /*41c0*/  @P4 FADD.FTZ R193, R193, R196 ;  /* 0x000000c4c1c14221 */ /* 0x000fe20000010000 */
[-C--:B----4-:R-:W-:Y:S02]  /*41d0*/  @P4 FFMA.FTZ R69, R69, R68.reuse, -R74 ;  /* 0x0000004445454223 */ /* 0x090fe4000001084a */
[----:B------:R-:W0:Y:S01]  /*41e0*/  SHFL.UP PT, R74, R194, 0x4, RZ ;  /* 0x04800000c24a7989 */ /* 0x000e2200000e00ff */
[----:B------:R-:W-:-:S03]  /*41f0*/  @P4 FFMA.FTZ R192, R192, R68, R71 ;  /* 0x00000044c0c04223 */ /* 0x000fc60000010047 */
[----:B------:R-:W2:Y:S04]  /*4200*/  SHFL.UP PT, R71, R193, 0x4, RZ ;  /* 0x04800000c1477989 */ /* 0x000ea800000e00ff */
[----:B------:R-:W3:Y:S04]  /*4210*/  SHFL.UP PT, R70, R192, 0x4, RZ ;  /* 0x04800000c0467989 */ /* 0x000ee800000e00ff */
[----:B------:R-:W4:Y:S01]  /*4220*/  SHFL.UP PT, R68, R69, 0x4, RZ ;  /* 0x0480000045447989 */ /* 0x000f2200000e00ff */
[-C--:B0-----:R-:W-:Y:S01]  /*4230*/  FMUL.FTZ R75, R69, R74.reuse ;  /* 0x0000004a454b7220 */ /* 0x081fe20000410000 */
[----:B------:R-:W-:-:S03]  /*4240*/  FMUL.FTZ R74, R192, R74 ;  /* 0x0000004ac04a7220 */ /* 0x000fc60000410000 */
[-C--:B--2---:R-:W-:Y:S01]  /*4250*/  FFMA.FTZ R195, R192, R71.reuse, R75 ;  /* 0x00000047c0c37223 */ /* 0x084fe2000001004b */
[C---:B------:R-:W-:Y:S01]  /*4260*/  FFMA.FTZ R74, R69.reuse, R71, -R74 ;  /* 0x00000047454a7223 */ /* 0x040fe2000001084a */
[-C--:B---3--:R-:W-:Y:S02]  /*4270*/  FMUL.FTZ R75, R69, R70.reuse ;  /* 0x00000046454b7220 */ /* 0x088fe40000410000 */
[----:B------:R-:W-:Y:S01]  /*4280*/  @P3 FADD.FTZ R194, R194, R195 ;  /* 0x000000c3c2c23221 */ /* 0x000fe20000010000 */
[C---:B------:R-:W-:Y:S01]  /*4290*/  FMUL.FTZ R70, R192.reuse, R70 ;  /* 0x00000046c0467220 */ /* 0x040fe20000410000 */
[----:B------:R-:W-:Y:S01]  /*42a0*/  @P3 FADD.FTZ R193, R193, R74 ;  /* 0x0000004ac1c13221 */ /* 0x000fe20000010000 */
[-C--:B----4-:R-:W-:Y:S02]  /*42b0*/  @P3 FFMA.FTZ R192, R192, R68.reuse, R75 ;  /* 0x00000044c0c03223 */ /* 0x090fe4000001004b */
[----:B------:R-:W0:Y:S01]  /*42c0*/  SHFL.UP PT, R74, R194, 0x8, RZ ;  /* 0x05000000c24a7989 */ /* 0x000e2200000e00ff */
[----:B------:R-:W-:-:S03]  /*42d0*/  @P3 FFMA.FTZ R69, R69, R68, -R70 ;  /* 0x0000004445453223 */ /* 0x000fc60000010846 */
[----:B------:R-:W2:Y:S04]  /*42e0*/  SHFL.UP PT, R70, R192, 0x8, RZ ;  /* 0x05000000c0467989 */ /* 0x000ea800000e00ff */
[----:B------:R-:W3:Y:S04]  /*42f0*/  SHFL.UP PT, R71, R193, 0x8, RZ ;  /* 0x05000000c1477989 */ /* 0x000ee800000e00ff */
[----:B------:R-:W4:Y:S01]  /*4300*/  SHFL.UP PT, R68, R69, 0x8, RZ ;  /* 0x0500000045447989 */ /* 0x000f2200000e00ff */
[CC--:B0-----:R-:W-:Y:S01]  /*4310*/  FMUL.FTZ R196, R192.reuse, R74.reuse ;  /* 0x0000004ac0c47220 */ /* 0x0c1fe20000410000 */
[C---:B------:R-:W-:Y:S01]  /*4320*/  FMUL.FTZ R197, R69.reuse, R74 ;  /* 0x0000004a45c57220 */ /* 0x040fe20000410000 */
[CC--:B--2---:R-:W-:Y:S01]  /*4330*/  FMUL.FTZ R75, R192.reuse, R70.reuse ;  /* 0x00000046c04b7220 */ /* 0x0c4fe20000410000 */
[C---:B------:R-:W-:Y:S01]  /*4340*/  FMUL.FTZ R195, R69.reuse, R70 ;  /* 0x0000004645c37220 */ /* 0x040fe20000410000 */
[CC--:B---3--:R-:W-:Y:S01]  /*4350*/  FFMA.FTZ R196, R69.reuse, R71.reuse, -R196 ;  /* 0x0000004745c47223 */ /* 0x0c8fe200000108c4 */
[C---:B------:R-:W-:Y:S01]  /*4360*/  FFMA.FTZ R197, R192.reuse, R71, R197 ;  /* 0x00000047c0c57223 */ /* 0x040fe200000100c5 */
[-C--:B----4-:R-:W-:Y:S01]  /*4370*/  @P2 FFMA.FTZ R69, R69, R68.reuse, -R75 ;  /* 0x0000004445452223 */ /* 0x090fe2000001084b */
[----:B------:R-:W-:Y:S01]  /*4380*/  @P2 FFMA.FTZ R192, R192, R68, R195 ;  /* 0x00000044c0c02223 */ /* 0x000fe200000100c3 */
[----:B------:R-:W-:Y:S01]  /*4390*/  @P2 FADD.FTZ R193, R193, R196 ;  /* 0x000000c4c1c12221 */ /* 0x000fe20000010000 */
[----:B------:R-:W-:-:S02]  /*43a0*/  @P2 FADD.FTZ R194, R194, R197 ;  /* 0x000000c5c2c22221 */ /* 0x000fc40000010000 */
[----:B------:R0:W2:Y:S04]  /*43b0*/  SHFL.UP PT, R68, R69, 0x10, RZ ;  /* 0x0600000045447989 */ /* 0x0000a800000e00ff */
[----:B------:R0:W3:Y:S04]  /*43c0*/  SHFL.UP PT, R70, R192, 0x10, RZ ;  /* 0x06000000c0467989 */ /* 0x0000e800000e00ff */
[----:B------:R0:W4:Y:S04]  /*43d0*/  SHFL.UP PT, R71, R193, 0x10, RZ ;  /* 0x06000000c1477989 */ /* 0x00012800000e00ff */
[----:B------:R0:W0:Y:S02]  /*43e0*/  SHFL.UP PT, R74, R194, 0x10, RZ ;  /* 0x06000000c24a7989 */ /* 0x00002400000e00ff */
.L_x_63:
[----:B------:R-:W-:Y:S01]  /*43f0*/  ISETP.GE.AND P2, PT, R171, 0x10, PT ;  /* 0x00000010ab00780c */ /* 0x000fe20003f46270 */
[CC--:B0-----:R-:W-:Y:S01]  /*4400*/  FMUL.FTZ R196, R192.reuse, R74.reuse ;  /* 0x0000004ac0c47220 */ /* 0x0c1fe20000410000 */
[C---:B------:R-:W-:Y:S01]  /*4410*/  FMUL.FTZ R197, R69.reuse, R74 ;  /* 0x0000004a45c57220 */ /* 0x040fe20000410000 */
[----:B------:R-:W-:Y:S01]  /*4420*/  UMOV UR17, 0xffffffff ;  /* 0xffffffff00117882 */ /* 0x000fe20000000000 */
[CC--:B---3--:R-:W-:Y:S01]  /*4430*/  FMUL.FTZ R75, R192.reuse, R70.reuse ;  /* 0x00000046c04b7220 */ /* 0x0c8fe20000410000 */
[C---:B------:R-:W-:Y:S01]  /*4440*/  FMUL.FTZ R195, R69.reuse, R70 ;  /* 0x0000004645c37220 */ /* 0x040fe20000410000 */
[-C--:B----4-:R-:W-:Y:S01]  /*4450*/  FFMA.FTZ R196, R69, R71.reuse, -R196 ;  /* 0x0000004745c47223 */ /* 0x090fe200000108c4 */
[----:B------:R-:W-:-:S06]  /*4460*/  FFMA.FTZ R197, R192, R71, R197 ;  /* 0x00000047c0c57223 */ /* 0x000fcc00000100c5 */
[-C--:B--2---:R-:W-:Y:S01]  /*4470*/  @P2 FFMA.FTZ R69, R69, R68.reuse, -R75 ;  /* 0x0000004445452223 */ /* 0x084fe2000001084b */
[----:B------:R-:W-:Y:S01]  /*4480*/  @P2 FFMA.FTZ R192, R192, R68, R195 ;  /* 0x00000044c0c02223 */ /* 0x000fe200000100c3 */
[----:B------:R-:W-:Y:S01]  /*4490*/  @P2 FADD.FTZ R193, R193, R196 ;  /* 0x000000c4c1c12221 */ /* 0x000fe20000010000 */
[----:B------:R-:W-:Y:S01]  /*44a0*/  @P2 FADD.FTZ R194, R194, R197 ;  /* 0x000000c5c2c22221 */ /* 0x000fe20000010000 */
[----:B------:R-:W-:Y:S06]  /*44b0*/  BRA.DIV UR17, `(.L_x_7) ;  /* 0x0000006611887947 */ /* 0x000fec000b800000 */
.L_x_66:
[----:B------:R-:W-:-:S03]  /*44c0*/  UMOV UR17, 0xffffffff ;  /* 0xffffffff00117882 */ /* 0x000fc60000000000 */
[----:B------:R-:W-:Y:S05]  /*44d0*/  BRA.DIV UR17, `(.L_x_8) ;  /* 0x0000006611a87947 */ /* 0x000fea000b800000 */
.L_x_69:
[----:B------:R-:W-:-:S03]  /*44e0*/  UMOV UR17, 0xffffffff ;  /* 0xffffffff00117882 */ /* 0x000fc60000000000 */
[----:B------:R-:W-:Y:S05]  /*44f0*/  BRA.DIV UR17, `(.L_x_9) ;  /* 0x0000006611c87947 */ /* 0x000fea000b800000 */
.L_x_72:
[----:B------:R-:W-:-:S03]  /*4500*/  UMOV UR17, 0xffffffff ;  /* 0xffffffff00117882 */ /* 0x000fc60000000000 */
[----:B------:R-:W-:Y:S05]  /*4510*/  BRA.DIV UR17, `(.L_x_10) ;  /* 0x0000006611e87947 */ /* 0x000fea000b800000 */
.L_x_75:
[----:B------:R-:W-:-:S03]  /*4520*/  UMOV UR17, 0xffffffff ;  /* 0xffffffff00117882 */ /* 0x000fc60000000000 */
[----:B------:R-:W-:Y:S05]  /*4530*/  BRA.DIV UR17, `(.L_x_11) ;  /* 0x0000006a11087947 */ /* 0x000fea000b800000 */
[----:B-----5:R0:W2:Y:S04]  /*4540*/  SHFL.IDX PT, R196, R65, RZ, 0x1f ;  /* 0x00001fff41c47589 */ /* 0x0200a800000e0000 */
[----:B------:R-:W3:Y:S04]  /*4550*/  SHFL.IDX PT, R64, R64, RZ, 0x1f ;  /* 0x00001fff40407589 */ /* 0x000ee800000e0000 */
[----:B------:R-:W4:Y:S04]  /*4560*/  SHFL.IDX PT, R66, R66, RZ, 0x1f ;  /* 0x00001fff42427589 */ /* 0x000f2800000e0000 */
[----:B------:R-:W0:Y:S04]  /*4570*/  SHFL.IDX PT, R67, R67, RZ, 0x1f ;  /* 0x00001fff43437589 */ /* 0x000e2800000e0000 */
[----:B------:R-:W0:Y:S04]  /*4580*/  SHFL.UP PT, R69, R69, 0x1, RZ ;  /* 0x0420000045457989 */ /* 0x000e2800000e00ff */
[----:B------:R0:W0:Y:S04]  /*4590*/  SHFL.UP PT, R195, R192, 0x1, RZ ;  /* 0x04200000c0c37989 */ /* 0x00002800000e00ff */
[----:B------:R-:W0:Y:S04]  /*45a0*/  SHFL.UP PT, R193, R193, 0x1, RZ ;  /* 0x04200000c1c17989 */ /* 0x000e2800000e00ff */
[----:B--23--:R-:W0:Y:S02]  /*45b0*/  SHFL.UP PT, R194, R194, 0x1, RZ ;  /* 0x04200000c2c27989 */ /* 0x00ce2400000e00ff */
.L_x_85:
[-C--:B0-----:R-:W-:Y:S01]  /*45c0*/  FMUL.FTZ R70, R69, R67.reuse ;  /* 0x0000004345467220 */ /* 0x081fe20000410000 */
[----:B------:R-:W-:-:S03]  /*45d0*/  FMUL.FTZ R68, R195, R67 ;  /* 0x00000043c3447220 */ /* 0x000fc60000410000 */
[-C--:B----4-:R-:W-:Y:S01]  /*45e0*/  FFMA.FTZ R65, R195, R66.reuse, R70 ;  /* 0x00000042c3417223 */ /* 0x090fe20000010046 */
[C---:B------:R-:W-:Y:S01]  /*45f0*/  FFMA.FTZ R70, R69.reuse, R66, -R68 ;  /* 0x0000004245467223 */ /* 0x040fe20000010844 */
[----:B------:R-:W-:Y:S02]  /*4600*/  FMUL.FTZ R68, R69, R196 ;  /* 0x000000c445447220 */ /* 0x000fe40000410000 */
[----:B------:R-:W-:Y:S01]  /*4610*/  @P0 FADD.FTZ R67, R194, R65 ;  /* 0x00000041c2430221 */ /* 0x000fe20000010000 */
[----:B------:R-:W-:Y:S01]  /*4620*/  @P0 FADD.FTZ R66, R193, R70 ;  /* 0x00000046c1420221 */ /* 0x000fe20000010000 */
[C---:B------:R-:W-:Y:S01]  /*4630*/  FFMA.FTZ R65, R195.reuse, R64, R68 ;  /* 0x00000040c3417223 */ /* 0x040fe20000010044 */
[----:B------:R-:W-:Y:S01]  /*4640*/  FMUL.FTZ R68, R195, R196 ;  /* 0x000000c4c3447220 */ /* 0x000fe20000410000 */
[C---:B------:R-:W-:Y:S01]  /*4650*/  FMUL.FTZ R71, R57.reuse, R67 ;  /* 0x0000004339477220 */ /* 0x040fe20000410000 */
[-C--:B------:R-:W-:Y:S02]  /*4660*/  FMUL.FTZ R70, R57, R66.reuse ;  /* 0x0000004239467220 */ /* 0x080fe40000410000 */
[----:B------:R-:W-:Y:S01]  /*4670*/  FSEL R65, R196, R65, !P0 ;  /* 0x00000041c4417208 */ /* 0x000fe20004000000 */
[C---:B------:R-:W-:Y:S01]  /*4680*/  FFMA.FTZ R71, R56.reuse, R66, -R71 ;  /* 0x0000004238477223 */ /* 0x040fe20000010847 */
[----:B------:R-:W-:Y:S01]  /*4690*/  FFMA.FTZ R74, R56, R67, R70 ;  /* 0x00000043384a7223 */ /* 0x000fe20000010046 */
[----:B------:R-:W-:-:S02]  /*46a0*/  @P0 FFMA.FTZ R64, R69, R64, -R68 ;  /* 0x0000004045400223 */ /* 0x000fc40000010844 */
[----:B------:R-:W-:Y:S01]  /*46b0*/  FADD.FTZ R70, R58, R71 ;  /* 0x000000473a467221 */ /* 0x000fe20000010000 */
[----:B------:R-:W-:Y:S01]  /*46c0*/  FADD.FTZ R71, R59, R74 ;  /* 0x0000004a3b477221 */ /* 0x000fe20000010000 */
[C---:B------:R-:W-:Y:S01]  /*46d0*/  FMUL.FTZ R59, R57.reuse, R65 ;  /* 0x00000041393b7220 */ /* 0x040fe20000410000 */
[----:B------:R-:W-:Y:S01]  /*46e0*/  FMUL.FTZ R58, R57, R64 ;  /* 0x00000040393a7220 */ /* 0x000fe20000410000 */
[C---:B------:R-:W-:Y:S01]  /*46f0*/  FMUL.FTZ R75, R61.reuse, R70 ;  /* 0x000000463d4b7220 */ /* 0x040fe20000410000 */
[C---:B------:R-:W-:Y:S01]  /*4700*/  FMUL.FTZ R57, R61.reuse, R71 ;  /* 0x000000473d397220 */ /* 0x040fe20000410000 */
[C---:B------:R-:W-:Y:S01]  /*4710*/  FFMA.FTZ R68, R56.reuse, R64, -R59 ;  /* 0x0000004038447223 */ /* 0x040fe2000001083b */
        /* <DEDUP_REMOVED lines=9> */
[C---:B------:R-:W-:Y:S01]  /*47b0*/  FMUL.FTZ R59, R53.reuse, R63 ;  /* 0x0000003f353b7220 */ /* 0x040fe20000410000 */
[C---:B------:R-:W-:Y:S01]  /*47c0*/  FMUL.FTZ R56, R53.reuse, R62 ;  /* 0x0000003e35387220 */ /* 0x040fe20000410000 */
[C---:B------:R-:W-:Y:S01]  /*47d0*/  FMUL.FTZ R57, R53.reuse, R61 ;  /* 0x0000003d35397220 */ /* 0x040fe20000410000 */
[----:B------:R-:W-:Y:S01]  /*47e0*/  FMUL.FTZ R58, R53, R60 ;  /* 0x0000003c353a7220 */ /* 0x000fe20000410000 */
[C---:B------:R-:W-:Y:S01]  /*47f0*/  FFMA.FTZ R59, R52.reuse, R62, -R59 ;  /* 0x0000003e343b7223 */ /* 0x040fe2000001083b */
[C---:B------:R-:W-:Y:S01]  /*4800*/  FFMA.FTZ R74, R52.reuse, R63, R56 ;  /* 0x0000003f344a7223 */ /* 0x040fe20000010038 */
[C---:B------:R-:W-:Y:S01]  /*4810*/  FFMA.FTZ R56, R52.reuse, R60, -R57 ;  /* 0x0000003c34387223 */ /* 0x040fe20000010839 */
[----:B------:R-:W-:Y:S01]  /*4820*/  FFMA.FTZ R57, R52, R61, R58 ;  /* 0x0000003d34397223 */ /* 0x000fe2000001003a */
[----:B------:R-:W-:Y:S01]  /*4830*/  FADD.FTZ R58, R54, R59 ;  /* 0x0000003b363a7221 */ /* 0x000fe20000010000 */
[----:B------:R-:W-:Y:S01]  /*4840*/  FADD.FTZ R59, R55, R74 ;  /* 0x0000004a373b7221 */ /* 0x000fe20000010000 */
[----:B------:R3:W-:Y:S04]  /*4850*/  STS.128 [R191+0x1100], R64 ;  /* 0x00110040bf007388 */ /* 0x0007e80000000c00 */
[----:B------:R3:W-:Y:S04]  /*4860*/  STS.128 [R191+0x1110], R68 ;  /* 0x00111044bf007388 */ /* 0x0007e80000000c00 */
[----:B------:R3:W-:Y:S04]  /*4870*/  STS.128 [R191+0x1120], R60 ;  /* 0x0011203cbf007388 */ /* 0x0007e80000000c00 */
[----:B------:R3:W-:Y:S02]  /*4880*/  STS.128 [R191+0x1130], R56 ;  /* 0x00113038bf007388 */ /* 0x0007e40000000c00 */
.L_x_5:
[----:B------:R-:W-:Y:S05]  /*4890*/  WARPSYNC.ALL ;  /* 0x0000000000007948 */ /* 0x000fea0003800000 */
[----:B------:R-:W-:Y:S02]  /*48a0*/  LOP3.LUT P0, R74, R172, 0x1f, RZ, 0xc0, !PT ;  /* 0x0000001fac4a7812 */ /* 0x000fe4000780c0ff */
[----:B--2---:R-:W-:Y:S01]  /*48b0*/  MOV R52, UR49 ;  /* 0x0000003100347c02 */ /* 0x004fe20008000f00 */
[C---:B01----:R-:W-:Y:S01]  /*48c0*/  FMUL.FTZ R53, R31.reuse, R51 ;  /* 0x000000331f357220 */ /* 0x043fe20000410000 */
[C---:B------:R-:W-:Y:S01]  /*48d0*/  FMUL.FTZ R55, R31.reuse, R189 ;  /* 0x000000bd1f377220 */ /* 0x040fe20000410000 */
[C---:B------:R-:W-:Y:S01]  /*48e0*/  FMUL.FTZ R54, R31.reuse, R47 ;  /* 0x0000002f1f367220 */ /* 0x040fe20000410000 */
[----:B------:R-:W-:Y:S01]  /*48f0*/  BAR.SYNC.DEFER_BLOCKING 0x0 ;  /* 0x0000000000007b1d */ /* 0x000fe20000010000 */
[----:B------:R-:W-:Y:S01]  /*4900*/  ISETP.LE.OR P0, PT, R52, UR15, P0 ;  /* 0x0000000f34007c0c */ /* 0x000fe20008703670 */
[C---:B------:R-:W-:Y:S01]  /*4910*/  FMUL.FTZ R52, R30.reuse, R51 ;  /* 0x000000331e347220 */ /* 0x040fe20000410000 */
[CC--:B------:R-:W-:Y:S01]  /*4920*/  FFMA.FTZ R53, R30.reuse, R50.reuse, -R53 ;  /* 0x000000321e357223 */ /* 0x0c0fe20000010835 */
[C---:B------:R-:W-:Y:S01]  /*4930*/  FFMA.FTZ R55, R30.reuse, R47, R55 ;  /* 0x0000002f1e377223 */ /* 0x040fe20000010037 */
[----:B---3--:R-:W-:Y:S01]  /*4940*/  FFMA.FTZ R57, R30, R189, -R54 ;  /* 0x000000bd1e397223 */ /* 0x008fe20000010836 */
[----:B------:R-:W-:Y:S01]  /*4950*/  FFMA.FTZ R52, -R31, R50, -R52 ;  /* 0x000000321f347223 */ /* 0x000fe20000010934 */
[C---:B------:R-:W-:Y:S01]  /*4960*/  FMUL.FTZ R61, R29.reuse, R53 ;  /* 0x000000351d3d7220 */ /* 0x040fe20000410000 */
[----:B------:R-:W-:Y:S01]  /*4970*/  FADD.FTZ R55, R46, R55 ;  /* 0x000000372e377221 */ /* 0x000fe20000010000 */
[----:B------:R-:W-:Y:S01]  /*4980*/  FADD.FTZ R57, R188, R57 ;  /* 0x00000039bc397221 */ /* 0x000fe20000010000 */
[CC--:B------:R-:W-:Y:S01]  /*4990*/  FMUL.FTZ R59, R29.reuse, R52.reuse ;  /* 0x000000341d3b7220 */ /* 0x0c0fe20000410000 */
[C---:B------:R-:W-:Y:S01]  /*49a0*/  FFMA.FTZ R61, R28.reuse, R52, -R61 ;  /* 0x000000341c3d7223 */ /* 0x040fe2000001083d */
[C---:B------:R-:W-:Y:S01]  /*49b0*/  FMUL.FTZ R56, R29.reuse, R55 ;  /* 0x000000371d387220 */ /* 0x040fe20000410000 */
[----:B------:R-:W-:Y:S01]  /*49c0*/  FMUL.FTZ R54, R29, R57 ;  /* 0x000000391d367220 */ /* 0x000fe20000410000 */
[C---:B------:R-:W-:Y:S01]  /*49d0*/  FFMA.FTZ R59, R28.reuse, R53, R59 ;  /* 0x000000351c3b7223 */ /* 0x040fe2000001003b */
[C---:B------:R-:W-:Y:S01]  /*49e0*/  FMUL.FTZ R52, R27.reuse, R61 ;  /* 0x0000003d1b347220 */ /* 0x040fe20000410000 */
[C---:B------:R-:W-:Y:S01]  /*49f0*/  FFMA.FTZ R56, R28.reuse, R57, -R56 ;  /* 0x000000391c387223 */ /* 0x040fe20000010838 */
[----:B------:R-:W-:Y:S01]  /*4a00*/  FFMA.FTZ R54, R28, R55, R54 ;  /* 0x000000371c367223 */ /* 0x000fe20000010036 */
[-C--:B------:R-:W-:Y:S01]  /*4a10*/  FMUL.FTZ R53, R27, R59.reuse ;  /* 0x0000003b1b357220 */ /* 0x080fe20000410000 */
[C---:B------:R-:W-:Y:S01]  /*4a20*/  FFMA.FTZ R52, R26.reuse, R59, R52 ;  /* 0x0000003b1a347223 */ /* 0x040fe20000010034 */
[----:B------:R-:W-:Y:S01]  /*4a30*/  FADD.FTZ R56, R187, R56 ;  /* 0x00000038bb387221 */ /* 0x000fe20000010000 */
[----:B------:R-:W-:Y:S01]  /*4a40*/  FADD.FTZ R54, R45, R54 ;  /* 0x000000362d367221 */ /* 0x000fe20000010000 */
[----:B------:R-:W-:Y:S01]  /*4a50*/  FFMA.FTZ R53, R26, R61, -R53 ;  /* 0x0000003d1a357223 */ /* 0x000fe20000010835 */
[----:B------:R-:W-:Y:S01]  /*4a60*/  FMUL.FTZ R58, R25, R52 ;  /* 0x00000034193a7220 */ /* 0x000fe20000410000 */
[C---:B------:R-:W-:Y:S01]  /*4a70*/  FMUL.FTZ R55, R27.reuse, R56 ;  /* 0x000000381b377220 */ /* 0x040fe20000410000 */
[-C--:B------:R-:W-:Y:S01]  /*4a80*/  FMUL.FTZ R57, R27, R54.reuse ;  /* 0x000000361b397220 */ /* 0x080fe20000410000 */
[-C--:B------:R-:W-:Y:S01]  /*4a90*/  FMUL.FTZ R59, R25, R53.reuse ;  /* 0x00000035193b7220 */ /* 0x080fe20000410000 */
[----:B------:R-:W-:Y:S01]  /*4aa0*/  FFMA.FTZ R58, R24, R53, -R58 ;  /* 0x00000035183a7223 */ /* 0x000fe2000001083a */
[C---:B------:R-:W-:Y:S01]  /*4ab0*/  FFMA.FTZ R55, R26.reuse, R54, R55 ;  /* 0x000000361a377223 */ /* 0x040fe20000010037 */
[----:B------:R-:W-:Y:S01]  /*4ac0*/  FFMA.FTZ R57, R26, R56, -R57 ;  /* 0x000000381a397223 */ /* 0x000fe20000010839 */
[----:B------:R-:W-:Y:S01]  /*4ad0*/  FFMA.FTZ R59, R24, R52, R59 ;  /* 0x00000034183b7223 */ /* 0x000fe2000001003b */
[CC--:B------:R-:W-:Y:S01]  /*4ae0*/  FMUL.FTZ R63, R23.reuse, R58.reuse ;  /* 0x0000003a173f7220 */ /* 0x0c0fe20000410000 */
[----:B------:R-:W0:Y:S01]  /*4af0*/  LDS.64 R52, [R190+0x1108] ;  /* 0x00110800be347984 */ /* 0x000e220000000a00 */
[----:B------:R-:W-:Y:S01]  /*4b00*/  FADD.FTZ R55, R44, R55 ;  /* 0x000000372c377221 */ /* 0x000fe20000010000 */
[----:B------:R-:W-:Y:S01]  /*4b10*/  FADD.FTZ R57, R186, R57 ;  /* 0x00000039ba397221 */ /* 0x000fe20000010000 */
[-C--:B-----5:R-:W-:Y:S01]  /*4b20*/  FMUL.FTZ R65, R23, R59.reuse ;  /* 0x0000003b17417220 */ /* 0x0a0fe20000410000 */
[C---:B------:R-:W-:Y:S01]  /*4b30*/  FFMA.FTZ R63, R22.reuse, R59, R63 ;  /* 0x0000003b163f7223 */ /* 0x040fe2000001003f */
[C---:B------:R-:W-:Y:S01]  /*4b40*/  FMUL.FTZ R61, R25.reuse, R55 ;  /* 0x00000037193d7220 */ /* 0x040fe20000410000 */
[-C--:B------:R-:W-:Y:S01]  /*4b50*/  FMUL.FTZ R54, R25, R57.reuse ;  /* 0x0000003919367220 */ /* 0x080fe20000410000 */
[----:B------:R-:W-:Y:S01]  /*4b60*/  FFMA.FTZ R65, R22, R58, -R65 ;  /* 0x0000003a16417223 */ /* 0x000fe20000010841 */
[----:B------:R-:W-:Y:S01]  /*4b70*/  VOTEU.ALL UP0, P0 ;  /* 0x0000000000ff7886 */ /* 0x000fe20000000000 */
[C---:B------:R-:W-:Y:S01]  /*4b80*/  FFMA.FTZ R56, R24.reuse, R57, -R61 ;  /* 0x0000003918387223 */ /* 0x040fe2000001083d */
[C---:B------:R-:W-:Y:S01]  /*4b90*/  FMUL.FTZ R57, R21.reuse, R63 ;  /* 0x0000003f15397220 */ /* 0x040fe20000410000 */
[----:B------:R-:W-:Y:S01]  /*4ba0*/  FFMA.FTZ R54, R24, R55, R54 ;  /* 0x0000003718367223 */ /* 0x000fe20000010036 */
[-C--:B------:R-:W-:Y:S01]  /*4bb0*/  FMUL.FTZ R58, R21, R65.reuse ;  /* 0x00000041153a7220 */ /* 0x080fe20000410000 */
[----:B------:R-:W-:Y:S01]  /*4bc0*/  FADD.FTZ R56, R185, R56 ;  /* 0x00000038b9387221 */ /* 0x000fe20000010000 */
[C---:B------:R-:W-:Y:S01]  /*4bd0*/  FFMA.FTZ R65, R20.reuse, R65, -R57 ;  /* 0x0000004114417223 */ /* 0x040fe20000010839 */
[----:B------:R-:W-:Y:S01]  /*4be0*/  FADD.FTZ R54, R43, R54 ;  /* 0x000000362b367221 */ /* 0x000fe20000010000 */
[----:B------:R-:W-:Y:S01]  /*4bf0*/  FFMA.FTZ R58, R20, R63, R58 ;  /* 0x0000003f143a7223 */ /* 0x000fe2000001003a */
[----:B------:R-:W-:Y:S01]  /*4c00*/  FMUL.FTZ R55, R23, R56 ;  /* 0x0000003817377220 */ /* 0x000fe20000410000 */
[-C--:B------:R-:W-:Y:S01]  /*4c10*/  FMUL.FTZ R59, R19, R65.reuse ;  /* 0x00000041133b7220 */ /* 0x080fe20000410000 */
[----:B------:R-:W-:Y:S01]  /*4c20*/  FMUL.FTZ R57, R23, R54 ;  /* 0x0000003617397220 */ /* 0x000fe20000410000 */
[----:B------:R-:W-:Y:S01]  /*4c30*/  FMUL.FTZ R60, R19, R58 ;  /* 0x0000003a133c7220 */ /* 0x000fe20000410000 */
[----:B------:R-:W-:Y:S01]  /*4c40*/  FFMA.FTZ R55, R22, R54, R55 ;  /* 0x0000003616377223 */ /* 0x000fe20000010037 */
[----:B------:R-:W-:Y:S01]  /*4c50*/  FFMA.FTZ R58, R18, R58, R59 ;  /* 0x0000003a123a7223 */ /* 0x000fe2000001003b */
[----:B------:R-:W-:Y:S01]  /*4c60*/  FFMA.FTZ R57, R22, R56, -R57 ;  /* 0x0000003816397223 */ /* 0x000fe20000010839 */
[----:B------:R-:W-:Y:S01]  /*4c70*/  FFMA.FTZ R60, R18, R65, -R60 ;  /* 0x00000041123c7223 */ /* 0x000fe2000001083c */
[----:B------:R-:W-:Y:S01]  /*4c80*/  FADD.FTZ R55, R42, R55 ;  /* 0x000000372a377221 */ /* 0x000fe20000010000 */
[C---:B------:R-:W-:Y:S01]  /*4c90*/  FMUL.FTZ R63, R17.reuse, R58 ;  /* 0x0000003a113f7220 */ /* 0x040fe20000410000 */
[----:B------:R-:W-:Y:S01]  /*4ca0*/  FADD.FTZ R57, R184, R57 ;  /* 0x00000039b8397221 */ /* 0x000fe20000010000 */
[-C--:B------:R-:W-:Y:S01]  /*4cb0*/  FMUL.FTZ R61, R17, R60.reuse ;  /* 0x0000003c113d7220 */ /* 0x080fe20000410000 */
[C---:B------:R-:W-:Y:S01]  /*4cc0*/  FMUL.FTZ R59, R21.reuse, R55 ;  /* 0x00000037153b7220 */ /* 0x040fe20000410000 */
[C---:B------:R-:W-:Y:S01]  /*4cd0*/  FFMA.FTZ R63, R16.reuse, R60, -R63 ;  /* 0x0000003c103f7223 */ /* 0x040fe2000001083f */
[-C--:B------:R-:W-:Y:S01]  /*4ce0*/  FMUL.FTZ R54, R21, R57.reuse ;  /* 0x0000003915367220 */ /* 0x080fe20000410000 */
[----:B------:R-:W-:Y:S01]  /*4cf0*/  FFMA.FTZ R61, R16, R58, R61 ;  /* 0x0000003a103d7223 */ /* 0x000fe2000001003d */
[C---:B------:R-:W-:Y:S01]  /*4d00*/  FFMA.FTZ R56, R20.reuse, R57, -R59 ;  /* 0x0000003914387223 */ /* 0x040fe2000001083b */
[C---:B------:R-:W-:Y:S01]  /*4d10*/  FMUL.FTZ R57, R15.reuse, R63 ;  /* 0x0000003f0f397220 */ /* 0x040fe20000410000 */
[----:B------:R-:W-:Y:S01]  /*4d20*/  FFMA.FTZ R54, R20, R55, R54 ;  /* 0x0000003714367223 */ /* 0x000fe20000010036 */
[-C--:B------:R-:W-:Y:S01]  /*4d30*/  FMUL.FTZ R58, R15, R61.reuse ;  /* 0x0000003d0f3a7220 */ /* 0x080fe20000410000 */
[----:B------:R-:W-:Y:S01]  /*4d40*/  FADD.FTZ R56, R183, R56 ;  /* 0x00000038b7387221 */ /* 0x000fe20000010000 */
[C---:B------:R-:W-:Y:S01]  /*4d50*/  FFMA.FTZ R61, R14.reuse, R61, R57 ;  /* 0x0000003d0e3d7223 */ /* 0x040fe20000010039 */
[----:B------:R-:W-:Y:S01]  /*4d60*/  FADD.FTZ R54, R41, R54 ;  /* 0x0000003629367221 */ /* 0x000fe20000010000 */
[C---:B0-----:R-:W-:Y:S01]  /*4d70*/  FMUL.FTZ R55, R73.reuse, R52 ;  /* 0x0000003449377220 */ /* 0x041fe20000410000 */
[----:B------:R-:W-:Y:S01]  /*4d80*/  FMUL.FTZ R73, R73, R53 ;  /* 0x0000003549497220 */ /* 0x000fe20000410000 */
[----:B------:R-:W-:Y:S01]  /*4d90*/  FMUL.FTZ R57, R19, R56 ;  /* 0x0000003813397220 */ /* 0x000fe20000410000 */
[----:B------:R-:W-:Y:S01]  /*4da0*/  FFMA.FTZ R58, R14, R63, -R58 ;  /* 0x0000003f0e3a7223 */ /* 0x000fe2000001083a */
[C---:B------:R-:W-:Y:S01]  /*4db0*/  FFMA.FTZ R55, R72.reuse, R53, R55 ;  /* 0x0000003548377223 */ /* 0x040fe20000010037 */
[----:B------:R-:W-:Y:S01]  /*4dc0*/  FFMA.FTZ R73, R72, R52, -R73 ;  /* 0x0000003448497223 */ /* 0x000fe20000010849 */
[----:B------:R-:W-:Y:S01]  /*4dd0*/  FMUL.FTZ R53, R13, R61 ;  /* 0x0000003d0d357220 */ /* 0x000fe20000410000 */
[-C--:B------:R-:W-:Y:S01]  /*4de0*/  FMUL.FTZ R59, R19, R54.reuse ;  /* 0x00000036133b7220 */ /* 0x080fe20000410000 */
[----:B------:R-:W-:Y:S01]  /*4df0*/  FADD.FTZ R201, RZ, R55 ;  /* 0x00000037ffc97221 */ /* 0x000fe20000010000 */
[----:B------:R-:W-:Y:S01]  /*4e00*/  FFMA.FTZ R57, R18, R54, R57 ;  /* 0x0000003612397223 */ /* 0x000fe20000010039 */
[----:B------:R-:W-:Y:S01]  /*4e10*/  FFMA.FTZ R217, R90, R137, R73 ;  /* 0x000000895ad97223 */ /* 0x000fe20000010049 */
[-C--:B------:R-:W-:Y:S01]  /*4e20*/  FMUL.FTZ R54, R13, R58.reuse ;  /* 0x0000003a0d367220 */ /* 0x080fe20000410000 */
[C---:B------:R-:W-:Y:S01]  /*4e30*/  FFMA.FTZ R58, R12.reuse, R58, -R53 ;  /* 0x0000003a0c3a7223 */ /* 0x040fe20000010835 */
[C---:B------:R-:W-:Y:S01]  /*4e40*/  FMUL.FTZ R53, R3.reuse, R201 ;  /* 0x000000c903357220 */ /* 0x040fe20000410000 */
[----:B------:R-:W-:Y:S01]  /*4e50*/  FMUL.FTZ R52, R3, R217 ;  /* 0x000000d903347220 */ /* 0x000fe20000410000 */
[----:B------:R-:W-:Y:S01]  /*4e60*/  FFMA.FTZ R54, R12, R61, R54 ;  /* 0x0000003d0c367223 */ /* 0x000fe20000010036 */
[C---:B------:R-:W-:Y:S01]  /*4e70*/  FMUL.FTZ R55, R11.reuse, R58 ;  /* 0x0000003a0b377220 */ /* 0x040fe20000410000 */
[C---:B------:R-:W-:Y:S01]  /*4e80*/  FFMA.FTZ R214, R2.reuse, R217, -R53 ;  /* 0x000000d902d67223 */ /* 0x040fe20000010835 */
[----:B------:R-:W-:Y:S01]  /*4e90*/  FFMA.FTZ R52, R2, R201, R52 ;  /* 0x000000c902347223 */ /* 0x000fe20000010034 */
[-C--:B------:R-:W-:Y:S01]  /*4ea0*/  FMUL.FTZ R53, R11, R54.reuse ;  /* 0x000000360b357220 */ /* 0x080fe20000410000 */
[C---:B------:R-:W-:Y:S01]  /*4eb0*/  FFMA.FTZ R60, R10.reuse, R54, R55 ;  /* 0x000000360a3c7223 */ /* 0x040fe20000010037 */
[----:B------:R-:W-:Y:S01]  /*4ec0*/  FFMA.FTZ R214, R89, R136, R214 ;  /* 0x0000008859d67223 */ /* 0x000fe200000100d6 */
[----:B------:R-:W-:Y:S01]  /*4ed0*/  FADD.FTZ R200, RZ, R52 ;  /* 0x00000034ffc87221 */ /* 0x000fe20000010000 */
[----:B------:R-:W-:Y:S01]  /*4ee0*/  FFMA.FTZ R58, R10, R58, -R53 ;  /* 0x0000003a0a3a7223 */ /* 0x000fe20000010835 */
[----:B------:R-:W-:Y:S01]  /*4ef0*/  FFMA.FTZ R59, R18, R56, -R59 ;  /* 0x00000038123b7223 */ /* 0x000fe2000001083b */
[C---:B------:R-:W-:Y:S01]  /*4f00*/  FMUL.FTZ R55, R5.reuse, R214 ;  /* 0x000000d605377220 */ /* 0x040fe20000410000 */
[-C--:B------:R-:W-:Y:S01]  /*4f10*/  FMUL.FTZ R53, R5, R200.reuse ;  /* 0x000000c805357220 */ /* 0x080fe20000410000 */
[----:B------:R-:W-:Y:S01]  /*4f20*/  FADD.FTZ R57, R40, R57 ;  /* 0x0000003928397221 */ /* 0x000fe20000010000 */
[----:B------:R-:W-:Y:S01]  /*4f30*/  FADD.FTZ R59, R182, R59 ;  /* 0x0000003bb63b7221 */ /* 0x000fe20000010000 */
[C---:B------:R-:W-:Y:S01]  /*4f40*/  FFMA.FTZ R55, R4.reuse, R200, R55 ;  /* 0x000000c804377223 */ /* 0x040fe20000010037 */
[----:B------:R-:W-:Y:S01]  /*4f50*/  FFMA.FTZ R53, R4, R214, -R53 ;  /* 0x000000d604357223 */ /* 0x000fe20000010835 */
[C---:B------:R-:W-:Y:S01]  /*4f60*/  FMUL.FTZ R52, R17.reuse, R57 ;  /* 0x0000003911347220 */ /* 0x040fe20000410000 */
[----:B------:R-:W-:Y:S01]  /*4f70*/  FMUL.FTZ R61, R17, R59 ;  /* 0x0000003b113d7220 */ /* 0x000fe20000410000 */
[----:B------:R-:W-:Y:S01]  /*4f80*/  FADD.FTZ R199, RZ, R55 ;  /* 0x00000037ffc77221 */ /* 0x000fe20000010000 */
[----:B------:R-:W-:Y:S01]  /*4f90*/  FFMA.FTZ R215, R88, R135, R53 ;  /* 0x0000008758d77223 */ /* 0x000fe20000010035 */
[C---:B------:R-:W-:Y:S01]  /*4fa0*/  FFMA.FTZ R56, R16.reuse, R59, -R52 ;  /* 0x0000003b10387223 */ /* 0x040fe20000010834 */
[----:B------:R-:W-:Y:S01]  /*4fb0*/  FMUL.FTZ R55, R9, R58 ;  /* 0x0000003a09377220 */ /* 0x000fe20000410000 */
[C---:B------:R-:W-:Y:S01]  /*4fc0*/  FMUL.FTZ R53, R7.reuse, R199 ;  /* 0x000000c707357220 */ /* 0x040fe20000410000 */
[----:B------:R-:W-:Y:S01]  /*4fd0*/  FMUL.FTZ R52, R7, R215 ;  /* 0x000000d707347220 */ /* 0x000fe20000410000 */
[----:B------:R-:W-:Y:S01]  /*4fe0*/  FFMA.FTZ R54, R16, R57, R61 ;  /* 0x0000003910367223 */ /* 0x000fe2000001003d */
[-C--:B------:R-:W-:Y:S01]  /*4ff0*/  FMUL.FTZ R57, R9, R60.reuse ;  /* 0x0000003c09397220 */ /* 0x080fe20000410000 */
[C---:B------:R-:W-:Y:S01]  /*5000*/  FFMA.FTZ R212, R6.reuse, R215, -R53 ;  /* 0x000000d706d47223 */ /* 0x040fe20000010835 */
[----:B------:R-:W-:Y:S01]  /*5010*/  FFMA.FTZ R52, R6, R199, R52 ;  /* 0x000000c706347223 */ /* 0x000fe20000010034 */
[C---:B------:R-:W-:Y:S01]  /*5020*/  FFMA.FTZ R60, R8.reuse, R60, R55 ;  /* 0x0000003c083c7223 */ /* 0x040fe20000010037 */
[----:B------:R-:W-:Y:S01]  /*5030*/  FADD.FTZ R56, R181, R56 ;  /* 0x00000038b5387221 */ /* 0x000fe20000010000 */
[----:B------:R-:W-:Y:S01]  /*5040*/  FFMA.FTZ R212, R87, R134, R212 ;  /* 0x0000008657d47223 */ /* 0x000fe200000100d4 */
[----:B------:R-:W-:Y:S01]  /*5050*/  FADD.FTZ R198, RZ, R52 ;  /* 0x00000034ffc67221 */ /* 0x000fe20000010000 */
[C---:B------:R-:W-:Y:S01]  /*5060*/  FFMA.FTZ R58, R8.reuse, R58, -R57 ;  /* 0x0000003a083a7223 */ /* 0x040fe20000010839 */
[----:B------:R-:W-:Y:S01]  /*5070*/  FADD.FTZ R54, R39, R54 ;  /* 0x0000003627367221 */ /* 0x000fe20000010000 */
[C---:B------:R-:W-:Y:S01]  /*5080*/  FMUL.FTZ R55, R9.reuse, R212 ;  /* 0x000000d409377220 */ /* 0x040fe20000410000 */
[----:B------:R-:W-:Y:S01]  /*5090*/  FMUL.FTZ R53, R9, R198 ;  /* 0x000000c609357220 */ /* 0x000fe20000410000 */
[C---:B------:R-:W-:Y:S01]  /*50a0*/  FMUL.FTZ R57, R15.reuse, R56 ;  /* 0x000000380f397220 */ /* 0x040fe20000410000 */
[----:B------:R-:W-:Y:S01]  /*50b0*/  FMUL.FTZ R61, R15, R54 ;  /* 0x000000360f3d7220 */ /* 0x000fe20000410000 */
[C---:B------:R-:W-:Y:S01]  /*50c0*/  FFMA.FTZ R55, R8.reuse, R198, R55 ;  /* 0x000000c608377223 */ /* 0x040fe20000010037 */
[----:B------:R-:W-:Y:S01]  /*50d0*/  FFMA.FTZ R53, R8, R212, -R53 ;  /* 0x000000d408357223 */ /* 0x000fe20000010835 */
[----:B------:R-:W-:Y:S01]  /*50e0*/  FFMA.FTZ R59, R14, R54, R57 ;  /* 0x000000360e3b7223 */ /* 0x000fe20000010039 */
[C---:B------:R-:W-:Y:S01]  /*50f0*/  FMUL.FTZ R57, R7.reuse, R60 ;  /* 0x0000003c07397220 */ /* 0x040fe20000410000 */
[----:B------:R-:W-:Y:S01]  /*5100*/  FADD.FTZ R197, RZ, R55 ;  /* 0x00000037ffc57221 */ /* 0x000fe20000010000 */
[----:B------:R-:W-:Y:S01]  /*5110*/  FFMA.FTZ R213, R86, R133, R53 ;  /* 0x0000008556d57223 */ /* 0x000fe20000010035 */
[-C--:B------:R-:W-:Y:S01]  /*5120*/  FMUL.FTZ R55, R7, R58.reuse ;  /* 0x0000003a07377220 */ /* 0x080fe20000410000 */
[C---:B------:R-:W-:Y:S01]  /*5130*/  FFMA.FTZ R57, R6.reuse, R58, -R57 ;  /* 0x0000003a06397223 */ /* 0x040fe20000010839 */
[C---:B------:R-:W-:Y:S01]  /*5140*/  FMUL.FTZ R53, R11.reuse, R197 ;  /* 0x000000c50b357220 */ /* 0x040fe20000410000 */
[-C--:B------:R-:W-:Y:S01]  /*5150*/  FMUL.FTZ R52, R11, R213.reuse ;  /* 0x000000d50b347220 */ /* 0x080fe20000410000 */
[----:B------:R-:W-:Y:S01]  /*5160*/  FFMA.FTZ R55, R6, R60, R55 ;  /* 0x0000003c06377223 */ /* 0x000fe20000010037 */
[----:B------:R-:W-:Y:S01]  /*5170*/  FFMA.FTZ R61, R14, R56, -R61 ;  /* 0x000000380e3d7223 */ /* 0x000fe2000001083d */
[C---:B------:R-:W-:Y:S01]  /*5180*/  FFMA.FTZ R210, R10.reuse, R213, -R53 ;  /* 0x000000d50ad27223 */ /* 0x040fe20000010835 */
[----:B------:R-:W-:Y:S01]  /*5190*/  FFMA.FTZ R196, R10, R197, R52 ;  /* 0x000000c50ac47223 */ /* 0x000fe20000010034 */
[C---:B------:R-:W-:Y:S01]  /*51a0*/  FMUL.FTZ R54, R5.reuse, R55 ;  /* 0x0000003705367220 */ /* 0x040fe20000410000 */
[-C--:B------:R-:W-:Y:S01]  /*51b0*/  FMUL.FTZ R63, R5, R57.reuse ;  /* 0x00000039053f7220 */ /* 0x080fe20000410000 */
[----:B------:R-:W-:Y:S01]  /*51c0*/  FFMA.FTZ R210, R85, R132, R210 ;  /* 0x0000008455d27223 */ /* 0x000fe200000100d2 */
[----:B------:R-:W-:Y:S01]  /*51d0*/  FADD.FTZ R196, RZ, R196 ;  /* 0x000000c4ffc47221 */ /* 0x000fe20000010000 */
[----:B------:R-:W-:Y:S01]  /*51e0*/  FFMA.FTZ R53, R4, R57, -R54 ;  /* 0x0000003904357223 */ /* 0x000fe20000010836 */
[----:B------:R-:W-:Y:S01]  /*51f0*/  FADD.FTZ R61, R180, R61 ;  /* 0x0000003db43d7221 */ /* 0x000fe20000010000 */
[C---:B------:R-:W-:Y:S01]  /*5200*/  FMUL.FTZ R57, R13.reuse, R210 ;  /* 0x000000d20d397220 */ /* 0x040fe20000410000 */
[----:B------:R-:W-:Y:S01]  /*5210*/  FFMA.FTZ R52, R4, R55, R63 ;  /* 0x0000003704347223 */ /* 0x000fe2000001003f */
[CC--:B------:R-:W-:Y:S01]  /*5220*/  FMUL.FTZ R55, R13.reuse, R196.reuse ;  /* 0x000000c40d377220 */ /* 0x0c0fe20000410000 */
[----:B------:R-:W-:Y:S01]  /*5230*/  FADD.FTZ R59, R38, R59 ;  /* 0x0000003b263b7221 */ /* 0x000fe20000010000 */
[C---:B------:R-:W-:Y:S01]  /*5240*/  FMUL.FTZ R54, R13.reuse, R61 ;  /* 0x0000003d0d367220 */ /* 0x040fe20000410000 */
[C---:B------:R-:W-:Y:S01]  /*5250*/  FFMA.FTZ R57, R12.reuse, R196, R57 ;  /* 0x000000c40c397223 */ /* 0x040fe20000010039 */
[C---:B------:R-:W-:Y:S01]  /*5260*/  FFMA.FTZ R55, R12.reuse, R210, -R55 ;  /* 0x000000d20c377223 */ /* 0x040fe20000010837 */
[-C--:B------:R-:W-:Y:S01]  /*5270*/  FMUL.FTZ R56, R13, R59.reuse ;  /* 0x0000003b0d387220 */ /* 0x080fe20000410000 */
[----:B------:R-:W-:Y:S01]  /*5280*/  FFMA.FTZ R54, R12, R59, R54 ;  /* 0x0000003b0c367223 */ /* 0x000fe20000010036 */
[----:B------:R-:W-:Y:S01]  /*5290*/  FADD.FTZ R195, RZ, R57 ;  /* 0x00000039ffc37221 */ /* 0x000fe20000010000 */
[----:B------:R-:W-:Y:S01]  /*52a0*/  FFMA.FTZ R211, R84, R131, R55 ;  /* 0x0000008354d37223 */ /* 0x000fe20000010037 */
[----:B------:R-:W-:Y:S01]  /*52b0*/  FFMA.FTZ R56, R12, R61, -R56 ;  /* 0x0000003d0c387223 */ /* 0x000fe20000010838 */
[----:B------:R-:W-:Y:S01]  /*52c0*/  FADD.FTZ R57, R37, R54 ;  /* 0x0000003625397221 */ /* 0x000fe20000010000 */
[C---:B------:R-:W-:Y:S01]  /*52d0*/  FMUL.FTZ R55, R15.reuse, R195 ;  /* 0x000000c30f377220 */ /* 0x040fe20000410000 */
[----:B------:R-:W-:Y:S01]  /*52e0*/  FMUL.FTZ R54, R15, R211 ;  /* 0x000000d30f367220 */ /* 0x000fe20000410000 */
[----:B------:R-:W-:Y:S01]  /*52f0*/  FADD.FTZ R56, R179, R56 ;  /* 0x00000038b3387221 */ /* 0x000fe20000010000 */
[C---:B------:R-:W-:Y:S01]  /*5300*/  FMUL.FTZ R59, R11.reuse, R57 ;  /* 0x000000390b3b7220 */ /* 0x040fe20000410000 */
[C---:B------:R-:W-:Y:S01]  /*5310*/  FFMA.FTZ R208, R14.reuse, R211, -R55 ;  /* 0x000000d30ed07223 */ /* 0x040fe20000010837 */
[----:B------:R-:W-:Y:S01]  /*5320*/  FFMA.FTZ R54, R14, R195, R54 ;  /* 0x000000c30e367223 */ /* 0x000fe20000010036 */
[-C--:B------:R-:W-:Y:S01]  /*5330*/  FMUL.FTZ R58, R11, R56.reuse ;  /* 0x000000380b3a7220 */ /* 0x080fe20000410000 */
[C---:B------:R-:W-:Y:S01]  /*5340*/  FFMA.FTZ R55, R10.reuse, R56, -R59 ;  /* 0x000000380a377223 */ /* 0x040fe2000001083b */
[----:B------:R-:W-:Y:S01]  /*5350*/  FFMA.FTZ R208, R83, R130, R208 ;  /* 0x0000008253d07223 */ /* 0x000fe200000100d0 */
[----:B------:R-:W-:Y:S01]  /*5360*/  FADD.FTZ R194, RZ, R54 ;  /* 0x00000036ffc27221 */ /* 0x000fe20000010000 */
[----:B------:R-:W-:Y:S01]  /*5370*/  FFMA.FTZ R59, R10, R57, R58 ;  /* 0x000000390a3b7223 */ /* 0x000fe2000001003a */
[----:B------:R-:W-:Y:S01]  /*5380*/  FADD.FTZ R54, R178, R55 ;  /* 0x00000037b2367221 */ /* 0x000fe20000010000 */
[C---:B------:R-:W-:Y:S01]  /*5390*/  FMUL.FTZ R57, R17.reuse, R208 ;  /* 0x000000d011397220 */ /* 0x040fe20000410000 */
[----:B------:R-:W-:Y:S01]  /*53a0*/  FMUL.FTZ R55, R17, R194 ;  /* 0x000000c211377220 */ /* 0x000fe20000410000 */
[----:B------:R-:W-:Y:S01]  /*53b0*/  FADD.FTZ R59, R36, R59 ;  /* 0x0000003b243b7221 */ /* 0x000fe20000010000 */
[C---:B------:R-:W-:Y:S01]  /*53c0*/  FMUL.FTZ R61, R9.reuse, R54 ;  /* 0x00000036093d7220 */ /* 0x040fe20000410000 */
[C---:B------:R-:W-:Y:S01]  /*53d0*/  FFMA.FTZ R57, R16.reuse, R194, R57 ;  /* 0x000000c210397223 */ /* 0x040fe20000010039 */
[----:B------:R-:W-:Y:S01]  /*53e0*/  FFMA.FTZ R55, R16, R208, -R55 ;  /* 0x000000d010377223 */ /* 0x000fe20000010837 */
[-C--:B------:R-:W-:Y:S01]  /*53f0*/  FMUL.FTZ R63, R9, R59.reuse ;  /* 0x0000003b093f7220 */ /* 0x080fe20000410000 */
[----:B------:R-:W-:Y:S01]  /*5400*/  FFMA.FTZ R56, R8, R59, R61 ;  /* 0x0000003b08387223 */ /* 0x000fe2000001003d */
[----:B------:R-:W-:Y:S01]  /*5410*/  FADD.FTZ R193, RZ, R57 ;  /* 0x00000039ffc17221 */ /* 0x000fe20000010000 */
[----:B------:R-:W-:Y:S01]  /*5420*/  FFMA.FTZ R209, R82, R129, R55 ;  /* 0x0000008152d17223 */ /* 0x000fe20000010037 */
[----:B------:R-:W-:Y:S01]  /*5430*/  FFMA.FTZ R58, R8, R54, -R63 ;  /* 0x00000036083a7223 */ /* 0x000fe2000001083f */
[----:B------:R-:W-:Y:S01]  /*5440*/  FADD.FTZ R56, R35, R56 ;  /* 0x0000003823387221 */ /* 0x000fe20000010000 */
[C---:B------:R-:W-:Y:S01]  /*5450*/  FMUL.FTZ R55, R19.reuse, R193 ;  /* 0x000000c113377220 */ /* 0x040fe20000410000 */
[-C--:B------:R-:W-:Y:S01]  /*5460*/  FMUL.FTZ R54, R19, R209.reuse ;  /* 0x000000d113367220 */ /* 0x080fe20000410000 */
        /* <DEDUP_REMOVED lines=28> */
[----:B------:R-:W-:Y:S01]  /*5630*/  FMUL.FTZ R63, R3, R62 ;  /* 0x0000003e033f7220 */ /* 0x000fe20000410000 */
[----:B------:R-:W-:-:S02]  /*5640*/  HFMA2 R56, -RZ, RZ, 1.875, 0 ;  /* 0x3f800000ff387431 */ /* 0x000fc400000001ff */
[----:B------:R-:W-:Y:S01]  /*5650*/  FFMA.FTZ R204, R79, R126, R204 ;  /* 0x0000007e4fcc7223 */ /* 0x000fe200000100cc */
[----:B------:R-:W-:Y:S01]  /*5660*/  FADD.FTZ R202, RZ, R54 ;  /* 0x00000036ffca7221 */ /* 0x000fe20000010000 */
[----:B------:R-:W-:Y:S01]  /*5670*/  FFMA.FTZ R63, R2, R60, R63 ;  /* 0x0000003c023f7223 */ /* 0x000fe2000001003f */
[----:B------:R-:W-:Y:S01]  /*5680*/  FMUL.FTZ R60, R3, R52 ;  /* 0x00000034033c7220 */ /* 0x000fe20000410000 */
[C---:B------:R-:W-:Y:S01]  /*5690*/  FMUL.FTZ R61, R25.reuse, R204 ;  /* 0x000000cc193d7220 */ /* 0x040fe20000410000 */
[-C--:B------:R-:W-:Y:S01]  /*56a0*/  FMUL.FTZ R55, R25, R202.reuse ;  /* 0x000000ca19377220 */ /* 0x080fe20000410000 */
[----:B------:R-:W-:Y:S01]  /*56b0*/  ISETP.GT.U32.AND P2, PT, R172, 0x1f, PT ;  /* 0x0000001fac00780c */ /* 0x000fe20003f44070 */
[----:B------:R-:W-:Y:S01]  /*56c0*/  @!UP0 ULEA UR17, UR8, UR16, 0x4 ;  /* 0x0000001008118291 */ /* 0x000fe2000f8e20ff */
[C---:B------:R-:W-:Y:S01]  /*56d0*/  FFMA.FTZ R61, R24.reuse, R202, R61 ;  /* 0x000000ca183d7223 */ /* 0x040fe2000001003d */
[----:B------:R-:W-:Y:S01]  /*56e0*/  FFMA.FTZ R55, R24, R204, -R55 ;  /* 0x000000cc18377223 */ /* 0x000fe20000010837 */
[----:B------:R-:W-:Y:S01]  /*56f0*/  FFMA.FTZ R65, R2, R62, -R65 ;  /* 0x0000003e02417223 */ /* 0x000fe20000010841 */
[----:B------:R-:W-:Y:S01]  /*5700*/  CS2R R58, SRZ ;  /* 0x00000000003a7805 */ /* 0x000fe2000001ff00 */
[----:B------:R-:W-:Y:S01]  /*5710*/  FADD.FTZ R203, RZ, R61 ;  /* 0x0000003dffcb7221 */ /* 0x000fe20000010000 */
[----:B------:R-:W-:Y:S01]  /*5720*/  FFMA.FTZ R205, R78, R125, R55 ;  /* 0x0000007d4ecd7223 */ /* 0x000fe20000010037 */
[----:B------:R-:W-:Y:S01]  /*5730*/  FMUL.FTZ R61, R3, R53 ;  /* 0x00000035033d7220 */ /* 0x000fe20000410000 */
[----:B------:R-:W-:Y:S01]  /*5740*/  MOV R57, RZ ;  /* 0x000000ff00397202 */ /* 0x000fe20000000f00 */
[C---:B------:R-:W-:Y:S01]  /*5750*/  FMUL.FTZ R55, R27.reuse, R203 ;  /* 0x000000cb1b377220 */ /* 0x040fe20000410000 */
[----:B------:R-:W-:Y:S01]  /*5760*/  FMUL.FTZ R54, R27, R205 ;  /* 0x000000cd1b367220 */ /* 0x000fe20000410000 */
[C---:B------:R-:W-:Y:S01]  /*5770*/  FFMA.FTZ R52, R2.reuse, R52, R61 ;  /* 0x0000003402347223 */ /* 0x040fe2000001003d */
[----:B------:R-:W-:Y:S01]  /*5780*/  FFMA.FTZ R53, R2, R53, -R60 ;  /* 0x0000003502357223 */ /* 0x000fe2000001083c */
[C---:B------:R-:W-:Y:S01]  /*5790*/  FFMA.FTZ R218, R26.reuse, R205, -R55 ;  /* 0x000000cd1ada7223 */ /* 0x040fe20000010837 */
[----:B------:R-:W-:Y:S01]  /*57a0*/  FFMA.FTZ R54, R26, R203, R54 ;  /* 0x000000cb1a367223 */ /* 0x000fe20000010036 */
[----:B------:R-:W-:Y:S01]  /*57b0*/  FADD.FTZ R55, R48, R65 ;  /* 0x0000004130377221 */ /* 0x000fe20000010000 */
[----:B------:R-:W0:Y:S01]  /*57c0*/  @!P0 LDS.128 R56, [UR17+0x3910] ;  /* 0x00391011ff388984 */ /* 0x000e220008000c00 */
[----:B------:R-:W-:Y:S01]  /*57d0*/  FFMA.FTZ R218, R77, R124, R218 ;  /* 0x0000007c4dda7223 */ /* 0x000fe200000100da */
[----:B------:R-:W-:Y:S01]  /*57e0*/  FADD.FTZ R216, RZ, R54 ;  /* 0x00000036ffd87221 */ /* 0x000fe20000010000 */
[----:B------:R-:W-:-:S02]  /*57f0*/  FADD.FTZ R54, R32, R63 ;  /* 0x0000003f20367221 */ /* 0x000fc40000010000 */
[C---:B------:R-:W-:Y:S01]  /*5800*/  FMUL.FTZ R63, R29.reuse, R218 ;  /* 0x000000da1d3f7220 */ /* 0x040fe20000410000 */
[-C--:B------:R-:W-:Y:S02]  /*5810*/  FMUL.FTZ R61, R29, R216.reuse ;  /* 0x000000d81d3d7220 */ /* 0x080fe40000410000 */
[----:B------:R1:W-:Y:S01]  /*5820*/  STS.128 [R190+0x1b10], R52 ;  /* 0x001b1034be007388 */ /* 0x0003e20000000c00 */
[C---:B------:R-:W-:Y:S01]  /*5830*/  FFMA.FTZ R63, R28.reuse, R216, R63 ;  /* 0x000000d81c3f7223 */ /* 0x040fe2000001003f */
[----:B------:R-:W-:-:S03]  /*5840*/  FFMA.FTZ R61, R28, R218, -R61 ;  /* 0x000000da1c3d7223 */ /* 0x000fc6000001083d */
[----:B------:R-:W-:Y:S01]  /*5850*/  FADD.FTZ R223, RZ, R63 ;  /* 0x0000003fffdf7221 */ /* 0x000fe20000010000 */
[----:B------:R-:W-:-:S03]  /*5860*/  FFMA.FTZ R221, R76, R123, R61 ;  /* 0x0000007b4cdd7223 */ /* 0x000fc6000001003d */
[C---:B------:R-:W-:Y:S01]  /*5870*/  FMUL.FTZ R61, R31.reuse, R223 ;  /* 0x000000df1f3d7220 */ /* 0x040fe20000410000 */
[----:B------:R-:W-:-:S03]  /*5880*/  FMUL.FTZ R60, R31, R221 ;  /* 0x000000dd1f3c7220 */ /* 0x000fc60000410000 */
[C---:B------:R-:W-:Y:S01]  /*5890*/  FFMA.FTZ R220, R30.reuse, R221, -R61 ;  /* 0x000000dd1edc7223 */ /* 0x040fe2000001083d */
[----:B------:R-:W-:-:S03]  /*58a0*/  FFMA.FTZ R219, R30, R223, R60 ;  /* 0x000000df1edb7223 */ /* 0x000fc6000001003c */
[----:B------:R-:W-:Y:S01]  /*58b0*/  FFMA.FTZ R220, R49, R122, R220 ;  /* 0x0000007a31dc7223 */ /* 0x000fe200000100dc */
[----:B------:R-:W-:Y:S06]  /*58c0*/  BAR.SYNC.DEFER_BLOCKING 0x0 ;  /* 0x0000000000007b1d */ /* 0x000fec0000010000 */
[----:B-1----:R-:W-:Y:S05]  /*58d0*/  @P2 BRA `(.L_x_12) ;  /* 0x0000000c00642947 */ /* 0x002fea0003800000 */
[----:B------:R-:W-:Y:S01]  /*58e0*/  MOV R53, 0x50 ;  /* 0x0000005000357802 */ /* 0x000fe20000000f00 */
[----:B------:R-:W-:Y:S01]  /*58f0*/  UMOV UR17, 0xffffffff ;  /* 0xffffffff00117882 */ /* 0x000fe20000000000 */
[----:B------:R-:W-:-:S03]  /*5900*/  ISETP.NE.AND P2, PT, R74, 0x1f, PT ;  /* 0x0000001f4a00780c */ /* 0x000fc60003f45270 */
[----:B------:R-:W-:-:S05]  /*5910*/  IMAD R222, R172, R53, UR16 ;  /* 0x00000010acde7e24 */ /* 0x000fca000f8e0235 */
[----:B------:R-:W-:Y:S04]  /*5920*/  LDS.128 R60, [R222+0x1b30] ;  /* 0x001b3000de3c7984 */ /* 0x000fe80000000c00 */
[----:B------:R-:W1:Y:S04]  /*5930*/  LDS.128 R64, [R222+0x1b40] ;  /* 0x001b4000de407984 */ /* 0x000e680000000c00 */
[----:B------:R-:W2:Y:S04]  /*5940*/  LDS.128 R52, [R222+0x1b20] ;  /* 0x001b2000de347984 */ /* 0x000ea80000000c00 */
[----:B------:R-:W3:Y:S01]  /*5950*/  LDS.128 R68, [R222+0x1b10] ;  /* 0x001b1000de447984 */ /* 0x000ee20000000c00 */
[C---:B-1----:R-:W-:Y:S01]  /*5960*/  FMUL.FTZ R73, R61.reuse, R67 ;  /* 0x000000433d497220 */ /* 0x042fe20000410000 */
[C---:B------:R-:W-:Y:S01]  /*5970*/  FMUL.FTZ R72, R61.reuse, R66 ;  /* 0x000000423d487220 */ /* 0x040fe20000410000 */
[----:B------:R-:W-:-:S02]  /*5980*/  FMUL.FTZ R75, R61, R64 ;  /* 0x000000403d4b7220 */ /* 0x000fc40000410000 */
[C---:B------:R-:W-:Y:S01]  /*5990*/  FFMA.FTZ R73, R60.reuse, R66, -R73 ;  /* 0x000000423c497223 */ /* 0x040fe20000010849 */
[C---:B------:R-:W-:Y:S01]  /*59a0*/  FFMA.FTZ R72, R60.reuse, R67, R72 ;  /* 0x000000433c487223 */ /* 0x040fe20000010048 */
[-C--:B------:R-:W-:Y:S02]  /*59b0*/  FFMA.FTZ R75, R60, R65.reuse, R75 ;  /* 0x000000413c4b7223 */ /* 0x080fe4000001004b */
[----:B------:R-:W-:Y:S01]  /*59c0*/  FADD.FTZ R224, R62, R73 ;  /* 0x000000493ee07221 */ /* 0x000fe20000010000 */
[----:B------:R-:W-:Y:S01]  /*59d0*/  FADD.FTZ R72, R63, R72 ;  /* 0x000000483f487221 */ /* 0x000fe20000010000 */
[----:B------:R-:W-:Y:S01]  /*59e0*/  FMUL.FTZ R73, R61, R65 ;  /* 0x000000413d497220 */ /* 0x000fe20000410000 */
[C---:B--2---:R-:W-:Y:S01]  /*59f0*/  FMUL.FTZ R226, R53.reuse, R75 ;  /* 0x0000004b35e27220 */ /* 0x044fe20000410000 */
[C---:B------:R-:W-:Y:S01]  /*5a00*/  FMUL.FTZ R227, R53.reuse, R224 ;  /* 0x000000e035e37220 */ /* 0x040fe20000410000 */
[----:B------:R-:W-:Y:S01]  /*5a10*/  FMUL.FTZ R225, R53, R72 ;  /* 0x0000004835e17220 */ /* 0x000fe20000410000 */
[----:B------:R-:W-:-:S02]  /*5a20*/  FFMA.FTZ R73, R60, R64, -R73 ;  /* 0x000000403c497223 */ /* 0x000fc40000010849 */
[C---:B------:R-:W-:Y:S01]  /*5a30*/  FFMA.FTZ R228, R52.reuse, R72, R227 ;  /* 0x0000004834e47223 */ /* 0x040fe200000100e3 */
[C---:B------:R-:W-:Y:S01]  /*5a40*/  FFMA.FTZ R225, R52.reuse, R224, -R225 ;  /* 0x000000e034e17223 */ /* 0x040fe200000108e1 */
[-C--:B------:R-:W-:Y:S01]  /*5a50*/  FMUL.FTZ R72, R53, R73.reuse ;  /* 0x0000004935487220 */ /* 0x080fe20000410000 */
[----:B------:R-:W-:Y:S01]  /*5a60*/  FFMA.FTZ R226, R52, R73, -R226 ;  /* 0x0000004934e27223 */ /* 0x000fe200000108e2 */
[----:B------:R-:W-:Y:S01]  /*5a70*/  FADD.FTZ R228, R55, R228 ;  /* 0x000000e437e47221 */ /* 0x000fe20000010000 */
[----:B------:R-:W-:Y:S01]  /*5a80*/  FADD.FTZ R225, R54, R225 ;  /* 0x000000e136e17221 */ /* 0x000fe20000010000 */
[----:B------:R-:W-:Y:S02]  /*5a90*/  FFMA.FTZ R72, R52, R75, R72 ;  /* 0x0000004b34487223 */ /* 0x000fe40000010048 */
[C---:B---3--:R-:W-:Y:S01]  /*5aa0*/  FMUL.FTZ R75, R69.reuse, R228 ;  /* 0x000000e4454b7220 */ /* 0x048fe20000410000 */
[CC--:B------:R-:W-:Y:S01]  /*5ab0*/  FMUL.FTZ R227, R69.reuse, R225.reuse ;  /* 0x000000e145e37220 */ /* 0x0c0fe20000410000 */
        /* <DEDUP_REMOVED lines=8> */
[----:B------:R-:W-:Y:S06]  /*5b40*/  BRA.DIV UR17, `(.L_x_13) ;  /* 0x0000005611507947 */ /* 0x000fec000b800000 */
[----:B------:R1:W2:Y:S04]  /*5b50*/  SHFL.DOWN PT, R68, R224, 0x1, 0x1f ;  /* 0x08201f00e0447f89 */ /* 0x0002a800000e0000 */
[----:B------:R1:W3:Y:S04]  /*5b60*/  SHFL.DOWN PT, R70, R73, 0x1, 0x1f ;  /* 0x08201f0049467f89 */ /* 0x0002e800000e0000 */
[----:B------:R1:W4:Y:S04]  /*5b70*/  SHFL.DOWN PT, R71, R72, 0x1, 0x1f ;  /* 0x08201f0048477f89 */ /* 0x00032800000e0000 */
[----:B------:R1:W0:Y:S02]  /*5b80*/  SHFL.DOWN PT, R225, R69, 0x1, 0x1f ;  /* 0x08201f0045e17f89 */ /* 0x00022400000e0000 */
.L_x_90:
[----:B------:R-:W-:Y:S01]  /*5b90*/  BSSY.RECONVERGENT B0, `(.L_x_14) ;  /* 0x000000d000007945 */ /* 0x000fe20003800200 */
[----:B------:R-:W-:-:S03]  /*5ba0*/  ISETP.GT.U32.AND P3, PT, R74, 0x1d, PT ;  /* 0x0000001d4a00780c */ /* 0x000fc60003f64070 */
[----:B------:R-:W-:Y:S10]  /*5bb0*/  @!P2 BRA `(.L_x_15) ;  /* 0x000000000028a947 */ /* 0x000ff40003800000 */
[CC--:B0-----:R-:W-:Y:S01]  /*5bc0*/  FMUL.FTZ R227, R73.reuse, R225.reuse ;  /* 0x000000e149e37220 */ /* 0x0c1fe20000410000 */
[C---:B------:R-:W-:Y:S01]  /*5bd0*/  FMUL.FTZ R226, R224.reuse, R225 ;  /* 0x000000e1e0e27220 */ /* 0x040fe20000410000 */
[CC--:B---3--:R-:W-:Y:S01]  /*5be0*/  FMUL.FTZ R75, R73.reuse, R70.reuse ;  /* 0x00000046494b7220 */ /* 0x0c8fe20000410000 */
[C---:B------:R-:W-:Y:S01]  /*5bf0*/  FMUL.FTZ R70, R224.reuse, R70 ;  /* 0x00000046e0467220 */ /* 0x040fe20000410000 */
[-C--:B----4-:R-:W-:Y:S01]  /*5c00*/  FFMA.FTZ R227, R224, R71.reuse, -R227 ;  /* 0x00000047e0e37223 */ /* 0x090fe200000108e3 */
[----:B------:R-:W-:Y:S01]  /*5c10*/  FFMA.FTZ R226, R73, R71, R226 ;  /* 0x0000004749e27223 */ /* 0x000fe200000100e2 */
[C---:B-12---:R-:W-:Y:S01]  /*5c20*/  FFMA.FTZ R224, R68.reuse, R224, -R75 ;  /* 0x000000e044e07223 */ /* 0x046fe2000001084b */
[----:B------:R-:W-:Y:S01]  /*5c30*/  FFMA.FTZ R73, R68, R73, R70 ;  /* 0x0000004944497223 */ /* 0x000fe20000010046 */
[----:B------:R-:W-:Y:S01]  /*5c40*/  FADD.FTZ R72, R72, R227 ;  /* 0x000000e348487221 */ /* 0x000fe20000010000 */
[----:B------:R-:W-:-:S07]  /*5c50*/  FADD.FTZ R69, R69, R226 ;  /* 0x000000e245457221 */ /* 0x000fce0000010000 */
.L_x_15:
[----:B------:R-:W-:Y:S05]  /*5c60*/  BSYNC.RECONVERGENT B0 ;  /* 0x0000000000007941 */ /* 0x000fea0003800200 */
.L_x_14:
[----:B------:R-:W-:-:S03]  /*5c70*/  UMOV UR17, 0xffffffff ;  /* 0xffffffff00117882 */ /* 0x000fc60000000000 */
[----:B------:R-:W-:Y:S05]  /*5c80*/  BRA.DIV UR17, `(.L_x_16) ;  /* 0x0000005611607947 */ /* 0x000fea000b800000 */
[----:B--2---:R2:W1:Y:S04]  /*5c90*/  SHFL.DOWN PT, R68, R224, 0x2, 0x1f ;  /* 0x08401f00e0447f89 */ /* 0x00446800000e0000 */
[----:B---3--:R2:W3:Y:S04]  /*5ca0*/  SHFL.DOWN PT, R70, R73, 0x2, 0x1f ;  /* 0x08401f0049467f89 */ /* 0x0084e800000e0000 */
[----:B----4-:R2:W4:Y:S04]  /*5cb0*/  SHFL.DOWN PT, R71, R72, 0x2, 0x1f ;  /* 0x08401f0048477f89 */ /* 0x01052800000e0000 */
[----:B0-----:R2:W0:Y:S02]  /*5cc0*/  SHFL.DOWN PT, R225, R69, 0x2, 0x1f ;  /* 0x08401f0045e17f89 */ /* 0x00142400000e0000 */
.L_x_96:
[----:B------:R-:W-:Y:S01]  /*5cd0*/  BSSY.RECONVERGENT B0, `(.L_x_17) ;  /* 0x000000d000007945 */ /* 0x000fe20003800200 */
[----:B------:R-:W-:-:S03]  /*5ce0*/  ISETP.GT.U32.AND P2, PT, R74, 0x1b, PT ;  /* 0x0000001b4a00780c */ /* 0x000fc60003f44070 */
[----:B------:R-:W-:Y:S10]  /*5cf0*/  @P3 BRA `(.L_x_18) ;  /* 0x0000000000283947 */ /* 0x000ff40003800000 */
[CC--:B0-----:R-:W-:Y:S01]  /*5d00*/  FMUL.FTZ R227, R73.reuse, R225.reuse ;  /* 0x000000e149e37220 */ /* 0x0c1fe20000410000 */
[C---:B------:R-:W-:Y:S01]  /*5d10*/  FMUL.FTZ R226, R224.reuse, R225 ;  /* 0x000000e1e0e27220 */ /* 0x040fe20000410000 */
[CC--:B---3--:R-:W-:Y:S01]  /*5d20*/  FMUL.FTZ R75, R73.reuse, R70.reuse ;  /* 0x00000046494b7220 */ /* 0x0c8fe20000410000 */
[C---:B------:R-:W-:Y:S01]  /*5d30*/  FMUL.FTZ R70, R224.reuse, R70 ;  /* 0x00000046e0467220 */ /* 0x040fe20000410000 */
[CC--:B----4-:R-:W-:Y:S01]  /*5d40*/  FFMA.FTZ R227, R224.reuse, R71.reuse, -R227 ;  /* 0x00000047e0e37223 */ /* 0x0d0fe200000108e3 */
[C---:B------:R-:W-:Y:S01]  /*5d50*/  FFMA.FTZ R226, R73.reuse, R71, R226 ;  /* 0x0000004749e27223 */ /* 0x040fe200000100e2 */
[-C--:B-12---:R-:W-:Y:S01]  /*5d60*/  FFMA.FTZ R224, R224, R68.reuse, -R75 ;  /* 0x00000044e0e07223 */ /* 0x086fe2000001084b */
[----:B------:R-:W-:Y:S01]  /*5d70*/  FFMA.FTZ R73, R73, R68, R70 ;  /* 0x0000004449497223 */ /* 0x000fe20000010046 */
[----:B------:R-:W-:Y:S01]  /*5d80*/  FADD.FTZ R72, R72, R227 ;  /* 0x000000e348487221 */ /* 0x000fe20000010000 */
[----:B------:R-:W-:-:S07]  /*5d90*/  FADD.FTZ R69, R69, R226 ;  /* 0x000000e245457221 */ /* 0x000fce0000010000 */
.L_x_18:
[----:B------:R-:W-:Y:S05]  /*5da0*/  BSYNC.RECONVERGENT B0 ;  /* 0x0000000000007941 */ /* 0x000fea0003800200 */
.L_x_17:
[----:B------:R-:W-:-:S03]  /*5db0*/  UMOV UR17, 0xffffffff ;  /* 0xffffffff00117882 */ /* 0x000fc60000000000 */
[----:B------:R-:W-:Y:S05]  /*5dc0*/  BRA.DIV UR17, `(.L_x_19) ;  /* 0x0000005611847947 */ /* 0x000fea000b800000 */
[----:B-1----:R1:W1:Y:S04]  /*5dd0*/  SHFL.DOWN PT, R68, R224, 0x4, 0x1f ;  /* 0x08801f00e0447f89 */ /* 0x00226800000e0000 */
[----:B---3--:R3:W1:Y:S04]  /*5de0*/  SHFL.DOWN PT, R70, R73, 0x4, 0x1f ;  /* 0x08801f0049467f89 */ /* 0x00866800000e0000 */
[----:B----4-:R3:W4:Y:S04]  /*5df0*/  SHFL.DOWN PT, R71, R72, 0x4, 0x1f ;  /* 0x08801f0048477f89 */ /* 0x01072800000e0000 */
[----:B0-----:R3:W0:Y:S02]  /*5e00*/  SHFL.DOWN PT, R225, R69, 0x4, 0x1f ;  /* 0x08801f0045e17f89 */ /* 0x00162400000e0000 */
.L_x_102:
[----:B------:R-:W-:Y:S01]  /*5e10*/  BSSY.RECONVERGENT B0, `(.L_x_20) ;  /* 0x000000d000007945 */ /* 0x000fe20003800200 */
[----:B------:R-:W-:-:S03]  /*5e20*/  ISETP.GT.U32.AND P3, PT, R74, 0x17, PT ;  /* 0x000000174a00780c */ /* 0x000fc60003f64070 */
[----:B------:R-:W-:Y:S10]  /*5e30*/  @P2 BRA `(.L_x_21) ;  /* 0x0000000000282947 */ /* 0x000ff40003800000 */
[CC--:B0-----:R-:W-:Y:S01]  /*5e40*/  FMUL.FTZ R227, R73.reuse, R225.reuse ;  /* 0x000000e149e37220 */ /* 0x0c1fe20000410000 */
[C---:B------:R-:W-:Y:S01]  /*5e50*/  FMUL.FTZ R226, R224.reuse, R225 ;  /* 0x000000e1e0e27220 */ /* 0x040fe20000410000 */
[CC--:B-1----:R-:W-:Y:S01]  /*5e60*/  FMUL.FTZ R75, R73.reuse, R70.reuse ;  /* 0x00000046494b7220 */ /* 0x0c2fe20000410000 */
[C---:B------:R-:W-:Y:S01]  /*5e70*/  FMUL.FTZ R70, R224.reuse, R70 ;  /* 0x00000046e0467220 */ /* 0x040fe20000410000 */
[CC--:B----4-:R-:W-:Y:S01]  /*5e80*/  FFMA.FTZ R227, R224.reuse, R71.reuse, -R227 ;  /* 0x00000047e0e37223 */ /* 0x0d0fe200000108e3 */
[C---:B------:R-:W-:Y:S01]  /*5e90*/  FFMA.FTZ R226, R73.reuse, R71, R226 ;  /* 0x0000004749e27223 */ /* 0x040fe200000100e2 */
[-C--:B--2---:R-:W-:Y:S01]  /*5ea0*/  FFMA.FTZ R224, R224, R68.reuse, -R75 ;  /* 0x00000044e0e07223 */ /* 0x084fe2000001084b */
[----:B---3--:R-:W-:Y:S01]  /*5eb0*/  FFMA.FTZ R73, R73, R68, R70 ;  /* 0x0000004449497223 */ /* 0x008fe20000010046 */
[----:B------:R-:W-:Y:S01]  /*5ec0*/  FADD.FTZ R72, R72, R227 ;  /* 0x000000e348487221 */ /* 0x000fe20000010000 */
[----:B------:R-:W-:-:S07]  /*5ed0*/  FADD.FTZ R69, R69, R226 ;  /* 0x000000e245457221 */ /* 0x000fce0000010000 */
.L_x_21:
[----:B------:R-:W-:Y:S05]  /*5ee0*/  BSYNC.RECONVERGENT B0 ;  /* 0x0000000000007941 */ /* 0x000fea0003800200 */
.L_x_20:
[----:B------:R-:W-:-:S03]  /*5ef0*/  UMOV UR17, 0xffffffff ;  /* 0xffffffff00117882 */ /* 0x000fc60000000000 */
[----:B------:R-:W-:Y:S05]  /*5f00*/  BRA.DIV UR17, `(.L_x_22) ;  /* 0x0000005611a87947 */ /* 0x000fea000b800000 */
[----:B-1----:R1:W1:Y:S04]  /*5f10*/  SHFL.DOWN PT, R68, R224, 0x8, 0x1f ;  /* 0x09001f00e0447f89 */ /* 0x00226800000e0000 */
[----:B------:R0:W1:Y:S04]  /*5f20*/  SHFL.DOWN PT, R70, R73, 0x8, 0x1f ;  /* 0x09001f0049467f89 */ /* 0x00006800000e0000 */
[----:B----4-:R4:W1:Y:S04]  /*5f30*/  SHFL.DOWN PT, R71, R72, 0x8, 0x1f ;  /* 0x09001f0048477f89 */ /* 0x01086800000e0000 */
[----:B0-----:R4:W0:Y:S02]  /*5f40*/  SHFL.DOWN PT, R225, R69, 0x8, 0x1f ;  /* 0x09001f0045e17f89 */ /* 0x00182400000e0000 */
.L_x_108:
[----:B------:R-:W-:Y:S01]  /*5f50*/  BSSY.RECONVERGENT B0, `(.L_x_23) ;  /* 0x000000d000007945 */ /* 0x000fe20003800200 */
[----:B------:R-:W-:-:S03]  /*5f60*/  ISETP.GT.U32.AND P2, PT, R74, 0xf, PT ;  /* 0x0000000f4a00780c */ /* 0x000fc60003f44070 */
[----:B------:R-:W-:Y:S10]  /*5f70*/  @P3 BRA `(.L_x_24) ;  /* 0x0000000000283947 */ /* 0x000ff40003800000 */
[CC--:B0-----:R-:W-:Y:S01]  /*5f80*/  FMUL.FTZ R227, R73.reuse, R225.reuse ;  /* 0x000000e149e37220 */ /* 0x0c1fe20000410000 */
[C---:B------:R-:W-:Y:S01]  /*5f90*/  FMUL.FTZ R74, R224.reuse, R225 ;  /* 0x000000e1e04a7220 */ /* 0x040fe20000410000 */
[CC--:B-1----:R-:W-:Y:S01]  /*5fa0*/  FMUL.FTZ R75, R73.reuse, R70.reuse ;  /* 0x00000046494b7220 */ /* 0x0c2fe20000410000 */
[C---:B------:R-:W-:Y:S01]  /*5fb0*/  FMUL.FTZ R70, R224.reuse, R70 ;  /* 0x00000046e0467220 */ /* 0x040fe20000410000 */
[CC--:B------:R-:W-:Y:S01]  /*5fc0*/  FFMA.FTZ R227, R224.reuse, R71.reuse, -R227 ;  /* 0x00000047e0e37223 */ /* 0x0c0fe200000108e3 */
[C---:B------:R-:W-:Y:S01]  /*5fd0*/  FFMA.FTZ R74, R73.reuse, R71, R74 ;  /* 0x00000047494a7223 */ /* 0x040fe2000001004a */
[-C--:B--2---:R-:W-:Y:S01]  /*5fe0*/  FFMA.FTZ R224, R224, R68.reuse, -R75 ;  /* 0x00000044e0e07223 */ /* 0x084fe2000001084b */
[----:B---3--:R-:W-:Y:S01]  /*5ff0*/  FFMA.FTZ R73, R73, R68, R70 ;  /* 0x0000004449497223 */ /* 0x008fe20000010046 */
[----:B----4-:R-:W-:Y:S01]  /*6000*/  FADD.FTZ R72, R72, R227 ;  /* 0x000000e348487221 */ /* 0x010fe20000010000 */
[----:B------:R-:W-:-:S07]  /*6010*/  FADD.FTZ R69, R69, R74 ;  /* 0x0000004a45457221 */ /* 0x000fce0000010000 */
.L_x_24:
[----:B------:R-:W-:Y:S05]  /*6020*/  BSYNC.RECONVERGENT B0 ;  /* 0x0000000000007941 */ /* 0x000fea0003800200 */
.L_x_23:
[----:B------:R-:W-:-:S03]  /*6030*/  UMOV UR17, 0xffffffff ;  /* 0xffffffff00117882 */ /* 0x000fc60000000000 */
[----:B------:R-:W-:Y:S05]  /*6040*/  BRA.DIV UR17, `(.L_x_25) ;  /* 0x0000005611cc7947 */ /* 0x000fea000b800000 */
[----:B-1----:R1:W0:Y:S04]  /*6050*/  SHFL.DOWN PT, R68, R224, 0x10, 0x1f ;  /* 0x0a001f00e0447f89 */ /* 0x00222800000e0000 */
[----:B------:R1:W0:Y:S04]  /*6060*/  SHFL.DOWN PT, R70, R73, 0x10, 0x1f ;  /* 0x0a001f0049467f89 */ /* 0x00022800000e0000 */
[----:B------:R1:W0:Y:S04]  /*6070*/  SHFL.DOWN PT, R71, R72, 0x10, 0x1f ;  /* 0x0a001f0048477f89 */ /* 0x00022800000e0000 */
[----:B------:R1:W0:Y:S02]  /*6080*/  SHFL.DOWN PT, R74, R69, 0x10, 0x1f ;  /* 0x0a001f00454a7f89 */ /* 0x00022400000e0000 */
.L_x_114:
[----:B------:R-:W-:Y:S01]  /*6090*/  BSSY.RECONVERGENT B0, `(.L_x_26) ;  /* 0x000000d000007945 */ /* 0x000fe20003800200 */
[----:B------:R-:W-:-:S03]  /*60a0*/  ISETP.NE.AND P3, PT, R172, 0x1f, PT ;  /* 0x0000001fac00780c */ /* 0x000fc60003f65270 */
[----:B------:R-:W-:Y:S10]  /*60b0*/  @P2 BRA `(.L_x_27) ;  /* 0x0000000000282947 */ /* 0x000ff40003800000 */
[CC--:B0-----:R-:W-:Y:S01]  /*60c0*/  FMUL.FTZ R225, R73.reuse, R74.reuse ;  /* 0x0000004a49e17220 */ /* 0x0c1fe20000410000 */
[C---:B------:R-:W-:Y:S01]  /*60d0*/  FMUL.FTZ R74, R224.reuse, R74 ;  /* 0x0000004ae04a7220 */ /* 0x040fe20000410000 */
[CC--:B------:R-:W-:Y:S01]  /*60e0*/  FMUL.FTZ R75, R73.reuse, R70.reuse ;  /* 0x00000046494b7220 */ /* 0x0c0fe20000410000 */
[C---:B------:R-:W-:Y:S01]  /*60f0*/  FMUL.FTZ R70, R224.reuse, R70 ;  /* 0x00000046e0467220 */ /* 0x040fe20000410000 */
[CC--:B------:R-:W-:Y:S01]  /*6100*/  FFMA.FTZ R225, R224.reuse, R71.reuse, -R225 ;  /* 0x00000047e0e17223 */ /* 0x0c0fe200000108e1 */
[C---:B------:R-:W-:Y:S01]  /*6110*/  FFMA.FTZ R74, R73.reuse, R71, R74 ;  /* 0x00000047494a7223 */ /* 0x040fe2000001004a */
[-C--:B-12---:R-:W-:Y:S01]  /*6120*/  FFMA.FTZ R224, R224, R68.reuse, -R75 ;  /* 0x00000044e0e07223 */ /* 0x086fe2000001084b */
[----:B---3--:R-:W-:Y:S01]  /*6130*/  FFMA.FTZ R73, R73, R68, R70 ;  /* 0x0000004449497223 */ /* 0x008fe20000010046 */
[----:B----4-:R-:W-:Y:S01]  /*6140*/  FADD.FTZ R72, R72, R225 ;  /* 0x000000e148487221 */ /* 0x010fe20000010000 */
[----:B------:R-:W-:-:S07]  /*6150*/  FADD.FTZ R69, R69, R74 ;  /* 0x0000004a45457221 */ /* 0x000fce0000010000 */
.L_x_27:
[----:B------:R-:W-:Y:S05]  /*6160*/  BSYNC.RECONVERGENT B0 ;  /* 0x0000000000007941 */ /* 0x000fea0003800200 */
.L_x_26:
[----:B------:R-:W-:-:S03]  /*6170*/  UMOV UR17, 0xffffffff ;  /* 0xffffffff00117882 */ /* 0x000fc60000000000 */
[----:B------:R-:W-:Y:S05]  /*6180*/  BRA.DIV UR17, `(.L_x_28) ;  /* 0x0000005611f07947 */ /* 0x000fea000b800000 */
[----:B0-----:R-:W0:Y:S04]  /*6190*/  SHFL.IDX PT, R225, R73, RZ, 0x1f ;  /* 0x00001fff49e17589 */ /* 0x001e2800000e0000 */
[----:B------:R-:W5:Y:S04]  /*61a0*/  SHFL.IDX PT, R228, R224, RZ, 0x1f ;  /* 0x00001fffe0e47589 */ /* 0x000f6800000e0000 */
[----:B------:R-:W1:Y:S04]  /*61b0*/  SHFL.IDX PT, R68, R72, RZ, 0x1f ;  /* 0x00001fff48447589 */ /* 0x000e6800000e0000 */
[----:B------:R-:W2:Y:S04]  /*61c0*/  SHFL.IDX PT, R233, R69, RZ, 0x1f ;  /* 0x00001fff45e97589 */ /* 0x000ea800000e0000 */
[----:B------:R-:W3:Y:S04]  /*61d0*/  SHFL.IDX PT, R234, R56, RZ, 0x1f ;  /* 0x00001fff38ea7589 */ /* 0x000ee800000e0000 */
[----:B------:R-:W4:Y:S04]  /*61e0*/  SHFL.IDX PT, R235, R57, RZ, 0x1f ;  /* 0x00001fff39eb7589 */ /* 0x000f2800000e0000 */
[----:B------:R-:W4:Y:S01]  /*61f0*/  SHFL.DOWN PT, R229, R224, 0x1, 0x1f ;  /* 0x08201f00e0e57f89 */ /* 0x000f2200000e0000 */
[-C--:B0-----:R-:W-:Y:S01]  /*6200*/  FMUL.FTZ R75, R59, R225.reuse ;  /* 0x000000e13b4b7220 */ /* 0x081fe20000410000 */
[-C--:B------:R-:W-:Y:S01]  /*6210*/  FMUL.FTZ R70, R58, R225.reuse ;  /* 0x000000e13a467220 */ /* 0x080fe20000410000 */
[-C--:B------:R-:W-:Y:S01]  /*6220*/  FMUL.FTZ R71, R57, R225.reuse ;  /* 0x000000e139477220 */ /* 0x080fe20000410000 */
[----:B------:R-:W0:Y:S01]  /*6230*/  SHFL.DOWN PT, R230, R73, 0x1, 0x1f ;  /* 0x08201f0049e67f89 */ /* 0x000e2200000e0000 */
[----:B------:R-:W-:Y:S01]  /*6240*/  FMUL.FTZ R226, R56, R225 ;  /* 0x000000e138e27220 */ /* 0x000fe20000410000 */
[-C--:B-----5:R-:W-:Y:S01]  /*6250*/  FFMA.FTZ R75, R58, R228.reuse, -R75 ;  /* 0x000000e43a4b7223 */ /* 0x0a0fe2000001084b */
[-C--:B------:R-:W-:Y:S01]  /*6260*/  FFMA.FTZ R70, R59, R228.reuse, R70 ;  /* 0x000000e43b467223 */ /* 0x080fe20000010046 */
[----:B------:R-:W0:Y:S01]  /*6270*/  SHFL.DOWN PT, R231, R72, 0x1, 0x1f ;  /* 0x08201f0048e77f89 */ /* 0x000e2200000e0000 */
[-C--:B------:R-:W-:Y:S01]  /*6280*/  FFMA.FTZ R225, R56, R228.reuse, -R71 ;  /* 0x000000e438e17223 */ /* 0x080fe20000010847 */
[----:B------:R-:W-:Y:S01]  /*6290*/  FFMA.FTZ R226, R57, R228, R226 ;  /* 0x000000e439e27223 */ /* 0x000fe200000100e2 */
[----:B-1----:R-:W-:Y:S01]  /*62a0*/  FADD.FTZ R227, R68, R75 ;  /* 0x0000004b44e37221 */ /* 0x002fe20000010000 */
[----:B------:R-:W1:Y:S01]  /*62b0*/  SHFL.IDX PT, R236, R58, RZ, 0x1f ;  /* 0x00001fff3aec7589 */ /* 0x000e6200000e0000 */
[----:B--2---:R-:W-:-:S03]  /*62c0*/  FADD.FTZ R228, R233, R70 ;  /* 0x00000046e9e47221 */ /* 0x004fc60000010000 */
[----:B------:R-:W2:Y:S01]  /*62d0*/  SHFL.IDX PT, R237, R59, RZ, 0x1f ;  /* 0x00001fff3bed7589 */ /* 0x000ea200000e0000 */
[----:B---3--:R-:W-:-:S03]  /*62e0*/  MOV R68, R234 ;  /* 0x000000ea00447202 */ /* 0x008fc60000000f00 */
[----:B------:R4:W3:Y:S02]  /*62f0*/  SHFL.DOWN PT, R232, R69, 0x1, 0x1f ;  /* 0x08201f0045e87f89 */ /* 0x0008e400000e0000 */
[----:B----4-:R-:W-:-:S07]  /*6300*/  MOV R69, R235 ;  /* 0x000000eb00457202 */ /* 0x010fce0000000f00 */
.L_x_128:
[----:B------:R-:W-:Y:S01]  /*6310*/  BSSY.RECONVERGENT B0, `(.L_x_29) ;  /* 0x000000f000007945 */ /* 0x000fe20003800200 */
[----:B-1----:R-:W-:Y:S02]  /*6320*/  MOV R70, R236 ;  /* 0x000000ec00467202 */ /* 0x002fe40000000f00 */
[----:B--2---:R-:W-:Y:S01]  /*6330*/  MOV R71, R237 ;  /* 0x000000ed00477202 */ /* 0x004fe20000000f00 */
[----:B------:R-:W-:Y:S06]  /*6340*/  @!P3 BRA `(.L_x_30) ;  /* 0x00000000002cb947 */ /* 0x000fec0003800000 */
[C---:B0-----:R-:W-:Y:S01]  /*6350*/  FMUL.FTZ R56, R230.reuse, R69 ;  /* 0x00000045e6387220 */ /* 0x041fe20000410000 */
[CC--:B------:R-:W-:Y:S01]  /*6360*/  FMUL.FTZ R57, R230.reuse, R71.reuse ;  /* 0x00000047e6397220 */ /* 0x0c0fe20000410000 */
[C---:B------:R-:W-:Y:S01]  /*6370*/  FMUL.FTZ R71, R229.reuse, R71 ;  /* 0x00000047e5477220 */ /* 0x040fe20000410000 */
[C---:B------:R-:W-:Y:S01]  /*6380*/  FMUL.FTZ R69, R229.reuse, R69 ;  /* 0x00000045e5457220 */ /* 0x040fe20000410000 */
[C---:B------:R-:W-:Y:S01]  /*6390*/  FFMA.FTZ R56, R229.reuse, R68, -R56 ;  /* 0x00000044e5387223 */ /* 0x040fe20000010838 */
[-C--:B------:R-:W-:Y:S01]  /*63a0*/  FFMA.FTZ R58, R229, R70.reuse, -R57 ;  /* 0x00000046e53a7223 */ /* 0x080fe20000010839 */
[C---:B------:R-:W-:Y:S01]  /*63b0*/  FFMA.FTZ R71, R230.reuse, R70, R71 ;  /* 0x00000046e6477223 */ /* 0x040fe20000010047 */
[----:B------:R-:W-:Y:S02]  /*63c0*/  FFMA.FTZ R69, R230, R68, R69 ;  /* 0x00000044e6457223 */ /* 0x000fe40000010045 */
[----:B------:R-:W-:Y:S01]  /*63d0*/  FADD.FTZ R70, R231, R58 ;  /* 0x0000003ae7467221 */ /* 0x000fe20000010000 */
[----:B---3--:R-:W-:Y:S01]  /*63e0*/  FADD.FTZ R71, R232, R71 ;  /* 0x00000047e8477221 */ /* 0x008fe20000010000 */
[----:B------:R-:W-:-:S07]  /*63f0*/  MOV R68, R56 ;  /* 0x0000003800447202 */ /* 0x000fce0000000f00 */
.L_x_30:
[----:B------:R-:W-:Y:S05]  /*6400*/  BSYNC.RECONVERGENT B0 ;  /* 0x0000000000007941 */ /* 0x000fea0003800200 */
.L_x_29:
[CC--:B------:R-:W-:Y:S01]  /*6410*/  FMUL.FTZ R57, R65.reuse, R71.reuse ;  /* 0x0000004741397220 */ /* 0x0c0fe20000410000 */
[-C--:B------:R-:W-:Y:S01]  /*6420*/  FMUL.FTZ R56, R65, R70.reuse ;  /* 0x0000004641387220 */ /* 0x080fe20000410000 */
[----:B------:R1:W-:Y:S02]  /*6430*/  STS.128 [R222+0x1b40], R68 ;  /* 0x001b4044de007388 */ /* 0x0003e40000000c00 */
[C---:B------:R-:W-:Y:S01]  /*6440*/  FFMA.FTZ R57, R64.reuse, R70, -R57 ;  /* 0x0000004640397223 */ /* 0x040fe20000010839 */
[----:B------:R-:W-:-:S03]  /*6450*/  FFMA.FTZ R56, R64, R71, R56 ;  /* 0x0000004740387223 */ /* 0x000fc60000010038 */
        /* <DEDUP_REMOVED lines=26> */
[----:B------:R1:W-:Y:S01]  /*6600*/  STS.128 [R222+0x1b30], R72 ;  /* 0x001b3048de007388 */ /* 0x0003e20000000c00 */
[----:B------:R-:W-:-:S02]  /*6610*/  MOV R59, R228 ;  /* 0x000000e4003b7202 */ /* 0x000fc40000000f00 */
[----:B------:R-:W-:Y:S01]  /*6620*/  MOV R58, R227 ;  /* 0x000000e3003a7202 */ /* 0x000fe20000000f00 */
[----:B------:R1:W-:Y:S01]  /*6630*/  STS.128 [R222+0x1b20], R60 ;  /* 0x001b203cde007388 */ /* 0x0003e20000000c00 */
[----:B------:R-:W-:Y:S02]  /*6640*/  MOV R57, R226 ;  /* 0x000000e200397202 */ /* 0x000fe40000000f00 */
[----:B------:R-:W-:Y:S01]  /*6650*/  MOV R56, R225 ;  /* 0x000000e100387202 */ /* 0x000fe20000000f00 */
[----:B------:R1:W-:Y:S06]  /*6660*/  STS.128 [R222+0x1b10], R64 ;  /* 0x001b1040de007388 */ /* 0x0003ec0000000c00 */
.L_x_12:
[----:B------:R-:W-:Y:S05]  /*6670*/  WARPSYNC.ALL ;  /* 0x0000000000007948 */ /* 0x000fea0003800000 */
[----:B------:R-:W-:Y:S01]  /*6680*/  BAR.SYNC.DEFER_BLOCKING 0x0 ;  /* 0x0000000000007b1d */ /* 0x000fe20000010000 */
[----:B------:R-:W-:Y:S02]  /*6690*/  ISETP.NE.AND P0, PT, R172, RZ, PT ;  /* 0x000000ffac00720c */ /* 0x000fe40003f05270 */
[----:B------:R-:W-:-:S03]  /*66a0*/  ISETP.GT.AND P2, PT, R171, 0x1e, PT ;  /* 0x0000001eab00780c */ /* 0x000fc60003f44270 */
[----:B------:R-:W-:Y:S08]  /*66b0*/  BSSY.RECONVERGENT B0, `(.L_x_31) ;  /* 0x00001c7000007945 */ /* 0x000ff00003800200 */
[----:B------:R-:W-:-:S05]  /*66c0*/  VOTEU.ALL UP0, P0 ;  /* 0x0000000000ff7886 */ /* 0x000fca0000000000 */
[----:B------:R-:W-:Y:S01]  /*66d0*/  @!UP0 ULEA UR17, UR8, UR16, 0x4 ;  /* 0x0000001008118291 */ /* 0x000fe2000f8e20ff */
[----:B------:R-:W2:Y:S08]  /*66e0*/  LDS.64 R52, [R190+0x1b18] ;  /* 0x001b1800be347984 */ /* 0x000eb00000000a00 */
[----:B0-----:R0:W-:Y:S01]  /*66f0*/  @!P0 STS.128 [UR17+0x3910], R56 ;  /* 0x00391038ff008988 */ /* 0x0011e20008000c11 */
[-C--:B--2---:R-:W-:Y:S01]  /*6700*/  FMUL.FTZ R54, R52, R51.reuse ;  /* 0x0000003334367220 */ /* 0x084fe20000410000 */
[----:B------:R-:W-:-:S03]  /*6710*/  FMUL.FTZ R51, R53, R51 ;  /* 0x0000003335337220 */ /* 0x000fc60000410000 */
[-C--:B------:R-:W-:Y:S01]  /*6720*/  FFMA.FTZ R54, R53, R50.reuse, -R54 ;  /* 0x0000003235367223 */ /* 0x080fe20000010836 */
[----:B------:R-:W-:-:S03]  /*6730*/  FFMA.FTZ R52, R52, R50, R51 ;  /* 0x0000003234347223 */ /* 0x000fc60000010033 */
[----:B------:R-:W-:Y:S01]  /*6740*/  FADD.FTZ R50, R189, R54 ;  /* 0x00000036bd327221 */ /* 0x000fe20000010000 */
[----:B------:R-:W-:-:S03]  /*6750*/  FADD.FTZ R47, R47, R52 ;  /* 0x000000342f2f7221 */ /* 0x000fc60000010000 */
[C---:B------:R-:W-:Y:S01]  /*6760*/  FMUL.FTZ R51, R31.reuse, R50 ;  /* 0x000000321f337220 */ /* 0x040fe20000410000 */
[----:B------:R-:W-:-:S03]  /*6770*/  FMUL.FTZ R31, R31, R47 ;  /* 0x0000002f1f1f7220 */ /* 0x000fc60000410000 */
[C---:B------:R-:W-:Y:S01]  /*6780*/  FFMA.FTZ R51, R30.reuse, R47, R51 ;  /* 0x0000002f1e337223 */ /* 0x040fe20000010033 */
[----:B------:R-:W-:-:S03]  /*6790*/  FFMA.FTZ R31, R30, R50, -R31 ;  /* 0x000000321e1f7223 */ /* 0x000fc6000001081f */
[----:B------:R-:W-:Y:S01]  /*67a0*/  FADD.FTZ R46, R46, R51 ;  /* 0x000000332e2e7221 */ /* 0x000fe20000010000 */
[----:B------:R-:W-:-:S03]  /*67b0*/  FADD.FTZ R31, R188, R31 ;  /* 0x0000001fbc1f7221 */ /* 0x000fc60000010000 */
[C---:B------:R-:W-:Y:S01]  /*67c0*/  FMUL.FTZ R51, R29.reuse, R46 ;  /* 0x0000002e1d337220 */ /* 0x040fe20000410000 */
[----:B------:R-:W-:-:S03]  /*67d0*/  FMUL.FTZ R29, R29, R31 ;  /* 0x0000001f1d1d7220 */ /* 0x000fc60000410000 */
[C---:B------:R-:W-:Y:S01]  /*67e0*/  FFMA.FTZ R52, R28.reuse, R31, -R51 ;  /* 0x0000001f1c347223 */ /* 0x040fe20000010833 */
[----:B------:R-:W-:-:S03]  /*67f0*/  FFMA.FTZ R30, R28, R46, R29 ;  /* 0x0000002e1c1e7223 */ /* 0x000fc6000001001d */
[----:B------:R-:W-:Y:S01]  /*6800*/  FADD.FTZ R28, R187, R52 ;  /* 0x00000034bb1c7221 */ /* 0x000fe20000010000 */
[----:B------:R-:W-:-:S03]  /*6810*/  FADD.FTZ R45, R45, R30 ;  /* 0x0000001e2d2d7221 */ /* 0x000fc60000010000 */
[CC--:B------:R-:W-:Y:S01]  /*6820*/  FMUL.FTZ R29, R27.reuse, R28.reuse ;  /* 0x0000001c1b1d7220 */ /* 0x0c0fe20000410000 */
[-C--:B------:R-:W-:Y:S01]  /*6830*/  FMUL.FTZ R27, R27, R45.reuse ;  /* 0x0000002d1b1b7220 */ /* 0x080fe20000410000 */
[CC--:B------:R-:W-:Y:S01]  /*6840*/  FMUL.FTZ R55, R77.reuse, R28.reuse ;  /* 0x0000001c4d377220 */ /* 0x0c0fe20000410000 */
[-C--:B------:R-:W-:Y:S01]  /*6850*/  FMUL.FTZ R53, R77, R45.reuse ;  /* 0x0000002d4d357220 */ /* 0x080fe20000410000 */
[C---:B------:R-:W-:Y:S01]  /*6860*/  FFMA.FTZ R29, R26.reuse, R45, R29 ;  /* 0x0000002d1a1d7223 */ /* 0x040fe2000001001d */
[----:B------:R-:W-:Y:S01]  /*6870*/  FFMA.FTZ R27, R26, R28, -R27 ;  /* 0x0000001c1a1b7223 */ /* 0x000fe2000001081b */
[----:B------:R-:W-:Y:S01]  /*6880*/  FMUL.FTZ R54, R28, UR19 ;  /* 0x000000131c367c20 */ /* 0x000fe20008410000 */
[----:B------:R-:W-:Y:S01]  /*6890*/  FADD.FTZ R108, R53, R108 ;  /* 0x0000006c356c7221 */ /* 0x000fe20000010000 */
[----:B------:R-:W-:Y:S01]  /*68a0*/  FADD.FTZ R44, R44, R29 ;  /* 0x0000001d2c2c7221 */ /* 0x000fe20000010000 */
[----:B------:R-:W-:-:S03]  /*68b0*/  FADD.FTZ R27, R186, R27 ;  /* 0x0000001bba1b7221 */ /* 0x000fc60000010000 */
[C---:B------:R-:W-:Y:S01]  /*68c0*/  FMUL.FTZ R29, R25.reuse, R44 ;  /* 0x0000002c191d7220 */ /* 0x040fe20000410000 */
[----:B------:R-:W-:-:S03]  /*68d0*/  FMUL.FTZ R25, R25, R27 ;  /* 0x0000001b19197220 */ /* 0x000fc60000410000 */
[C---:B------:R-:W-:Y:S01]  /*68e0*/  FFMA.FTZ R30, R24.reuse, R27, -R29 ;  /* 0x0000001b181e7223 */ /* 0x040fe2000001081d */
[----:B------:R-:W-:Y:S01]  /*68f0*/  FFMA.FTZ R26, R24, R44, R25 ;  /* 0x0000002c181a7223 */ /* 0x000fe20000010019 */
[----:B------:R-:W-:Y:S02]  /*6900*/  FMUL.FTZ R29, R49, R50 ;  /* 0x00000032311d7220 */ /* 0x000fe40000410000 */
[----:B------:R-:W-:Y:S01]  /*6910*/  FADD.FTZ R24, R185, R30 ;  /* 0x0000001eb9187221 */ /* 0x000fe20000010000 */
[----:B------:R-:W-:-:S03]  /*6920*/  FADD.FTZ R43, R43, R26 ;  /* 0x0000001a2b2b7221 */ /* 0x000fc60000010000 */
[CC--:B------:R-:W-:Y:S01]  /*6930*/  FMUL.FTZ R25, R23.reuse, R24.reuse ;  /* 0x0000001817197220 */ /* 0x0c0fe20000410000 */
[-C--:B------:R-:W-:Y:S01]  /*6940*/  FMUL.FTZ R23, R23, R43.reuse ;  /* 0x0000002b17177220 */ /* 0x080fe20000410000 */
[-C--:B0-----:R-:W-:Y:S02]  /*6950*/  FMUL.FTZ R59, R79, R24.reuse ;  /* 0x000000184f3b7220 */ /* 0x081fe40000410000 */
        /* <DEDUP_REMOVED lines=21> */
[----:B------:R-:W-:Y:S01]  /*6ab0*/  FADD.FTZ R39, R39, R18 ;  /* 0x0000001227277221 */ /* 0x000fe20000010000 */
[C---:B------:R-:W-:Y:S01]  /*6ac0*/  FFMA.FTZ R18, R0.reuse, R217, RZ ;  /* 0x000000d900127223 */ /* 0x040fe200000100ff */
[----:B------:R-:W-:Y:S01]  /*6ad0*/  FFMA.FTZ R22, R0, -R201, RZ ;  /* 0x800000c900167223 */ /* 0x000fe200000100ff */
[C---:B------:R-:W-:Y:S01]  /*6ae0*/  FMUL.FTZ R17, R15.reuse, R16 ;  /* 0x000000100f117220 */ /* 0x040fe20000410000 */
[-C--:B------:R-:W-:Y:S01]  /*6af0*/  FMUL.FTZ R15, R15, R39.reuse ;  /* 0x000000270f0f7220 */ /* 0x080fe20000410000 */
[----:B------:R-:W-:Y:S01]  /*6b00*/  FFMA.FTZ R21, R105, R214, R18 ;  /* 0x000000d669157223 */ /* 0x000fe20000010012 */
[----:B------:R-:W-:Y:S01]  /*6b10*/  FFMA.FTZ R214, -R89, R136, R214 ;  /* 0x0000008859d67223 */ /* 0x000fe200000101d6 */
[C---:B------:R-:W-:Y:S01]  /*6b20*/  FFMA.FTZ R17, R14.reuse, R39, R17 ;  /* 0x000000270e117223 */ /* 0x040fe20000010011 */
[----:B------:R-:W-:Y:S01]  /*6b30*/  FFMA.FTZ R15, R14, R16, -R15 ;  /* 0x000000100e0f7223 */ /* 0x000fe2000001080f */
[----:B------:R-:W-:Y:S01]  /*6b40*/  FFMA.FTZ R14, R104, R215, R21 ;  /* 0x000000d7680e7223 */ /* 0x000fe20000010015 */
[----:B------:R-:W-:Y:S01]  /*6b50*/  FFMA.FTZ R217, -R90, R137, R217 ;  /* 0x000000895ad97223 */ /* 0x000fe200000101d9 */
[----:B------:R-:W-:Y:S01]  /*6b60*/  FADD.FTZ R38, R38, R17 ;  /* 0x0000001126267221 */ /* 0x000fe20000010000 */
[----:B------:R-:W-:Y:S01]  /*6b70*/  FADD.FTZ R15, R180, R15 ;  /* 0x0000000fb40f7221 */ /* 0x000fe20000010000 */
[----:B------:R-:W-:Y:S01]  /*6b80*/  FFMA.FTZ R21, R103, R212, R14 ;  /* 0x000000d467157223 */ /* 0x000fe2000001000e */
[----:B------:R-:W-:Y:S01]  /*6b90*/  FFMA.FTZ R215, -R88, R135, R215 ;  /* 0x0000008758d77223 */ /* 0x000fe200000101d7 */
[C---:B------:R-:W-:Y:S01]  /*6ba0*/  FMUL.FTZ R17, R13.reuse, R38 ;  /* 0x000000260d117220 */ /* 0x040fe20000410000 */
[----:B------:R-:W-:Y:S01]  /*6bb0*/  FMUL.FTZ R13, R13, R15 ;  /* 0x0000000f0d0d7220 */ /* 0x000fe20000410000 */
[----:B------:R-:W-:Y:S01]  /*6bc0*/  FFMA.FTZ R26, R102, R213, R21 ;  /* 0x000000d5661a7223 */ /* 0x000fe20000010015 */
[----:B------:R-:W-:Y:S01]  /*6bd0*/  FFMA.FTZ R212, -R87, R134, R212 ;  /* 0x0000008657d47223 */ /* 0x000fe200000101d4 */
[C---:B------:R-:W-:Y:S01]  /*6be0*/  FFMA.FTZ R18, R12.reuse, R15, -R17 ;  /* 0x0000000f0c127223 */ /* 0x040fe20000010811 */
[----:B------:R-:W-:Y:S01]  /*6bf0*/  FFMA.FTZ R14, R12, R38, R13 ;  /* 0x000000260c0e7223 */ /* 0x000fe2000001000d */
[----:B------:R-:W-:Y:S01]  /*6c00*/  FFMA.FTZ R17, R105, -R200, R22 ;  /* 0x800000c869117223 */ /* 0x000fe20000010016 */
[----:B------:R-:W-:Y:S01]  /*6c10*/  FFMA.FTZ R21, R101, R210, R26 ;  /* 0x000000d265157223 */ /* 0x000fe2000001001a */
[----:B------:R-:W-:Y:S01]  /*6c20*/  FADD.FTZ R12, R179, R18 ;  /* 0x00000012b30c7221 */ /* 0x000fe20000010000 */
[----:B------:R-:W-:Y:S01]  /*6c30*/  FADD.FTZ R37, R37, R14 ;  /* 0x0000000e25257221 */ /* 0x000fe20000010000 */
[----:B------:R-:W-:Y:S01]  /*6c40*/  FFMA.FTZ R14, R104, -R199, R17 ;  /* 0x800000c7680e7223 */ /* 0x000fe20000010011 */
[----:B------:R-:W-:Y:S01]  /*6c50*/  FFMA.FTZ R18, R100, R211, R21 ;  /* 0x000000d364127223 */ /* 0x000fe20000010015 */
[C---:B------:R-:W-:Y:S01]  /*6c60*/  FMUL.FTZ R13, R11.reuse, R12 ;  /* 0x0000000c0b0d7220 */ /* 0x040fe20000410000 */
[-C--:B------:R-:W-:Y:S01]  /*6c70*/  FMUL.FTZ R11, R11, R37.reuse ;  /* 0x000000250b0b7220 */ /* 0x080fe20000410000 */
[----:B------:R-:W-:Y:S01]  /*6c80*/  FFMA.FTZ R17, R103, -R198, R14 ;  /* 0x800000c667117223 */ /* 0x000fe2000001000e */
[----:B------:R-:W-:Y:S01]  /*6c90*/  FFMA.FTZ R21, R99, R208, R18 ;  /* 0x000000d063157223 */ /* 0x000fe20000010012 */
[C---:B------:R-:W-:Y:S01]  /*6ca0*/  FFMA.FTZ R13, R10.reuse, R37, R13 ;  /* 0x000000250a0d7223 */ /* 0x040fe2000001000d */
[----:B------:R-:W-:Y:S01]  /*6cb0*/  FFMA.FTZ R11, R10, R12, -R11 ;  /* 0x0000000c0a0b7223 */ /* 0x000fe2000001080b */
[----:B------:R-:W-:Y:S01]  /*6cc0*/  FFMA.FTZ R10, R102, -R197, R17 ;  /* 0x800000c5660a7223 */ /* 0x000fe20000010011 */
[----:B------:R-:W-:Y:S01]  /*6cd0*/  FFMA.FTZ R14, R98, R209, R21 ;  /* 0x000000d1620e7223 */ /* 0x000fe20000010015 */
[----:B------:R-:W-:Y:S01]  /*6ce0*/  FADD.FTZ R36, R36, R13 ;  /* 0x0000000d24247221 */ /* 0x000fe20000010000 */
[----:B------:R-:W-:Y:S01]  /*6cf0*/  FADD.FTZ R11, R178, R11 ;  /* 0x0000000bb20b7221 */ /* 0x000fe20000010000 */
[----:B------:R-:W-:Y:S01]  /*6d00*/  FFMA.FTZ R17, R101, -R196, R10 ;  /* 0x800000c465117223 */ /* 0x000fe2000001000a */
[----:B------:R-:W-:Y:S01]  /*6d10*/  FFMA.FTZ R21, R97, R206, R14 ;  /* 0x000000ce61157223 */ /* 0x000fe2000001000e */
[CC--:B------:R-:W-:Y:S01]  /*6d20*/  FMUL.FTZ R13, R9.reuse, R36.reuse ;  /* 0x00000024090d7220 */ /* 0x0c0fe20000410000 */
[----:B------:R-:W-:Y:S01]  /*6d30*/  FMUL.FTZ R9, R9, R11 ;  /* 0x0000000b09097220 */ /* 0x000fe20000410000 */
[----:B------:R-:W-:Y:S01]  /*6d40*/  FFMA.FTZ R18, R100, -R195, R17 ;  /* 0x800000c364127223 */ /* 0x000fe20000010011 */
[----:B------:R-:W-:Y:S01]  /*6d50*/  FFMA.FTZ R22, R96, R207, R21 ;  /* 0x000000cf60167223 */ /* 0x000fe20000010015 */
        /* <DEDUP_REMOVED lines=20> */
[----:B------:R-:W-:Y:S01]  /*6ea0*/  FMUL.FTZ R18, R50, UR19 ;  /* 0x0000001332127c20 */ /* 0x000fe20008410000 */
[----:B------:R-:W-:Y:S01]  /*6eb0*/  FMUL.FTZ R13, R47, UR19 ;  /* 0x000000132f0d7c20 */ /* 0x000fe20008410000 */
[----:B------:R-:W-:Y:S01]  /*6ec0*/  FFMA.FTZ R14, R94, -R203, R7 ;  /* 0x800000cb5e0e7223 */ /* 0x000fe20000010007 */
[----:B------:R-:W-:Y:S01]  /*6ed0*/  FADD.FTZ R10, RZ, R219 ;  /* 0x000000dbff0a7221 */ /* 0x000fe20000010000 */
[----:B------:R-:W-:Y:S01]  /*6ee0*/  FFMA.FTZ R220, -R49, R122, R220 ;  /* 0x0000007a31dc7223 */ /* 0x000fe200000101dc */
[----:B------:R-:W-:Y:S01]  /*6ef0*/  FFMA.FTZ R17, R47, UR18, R18 ;  /* 0x000000122f117c23 */ /* 0x000fe20008010012 */
[----:B------:R-:W-:Y:S01]  /*6f00*/  FFMA.FTZ R7, R93, -R216, R14 ;  /* 0x800000d85d077223 */ /* 0x000fe2000001000e */
[----:B------:R-:W-:Y:S01]  /*6f10*/  FFMA.FTZ R21, R50, UR18, -R13 ;  /* 0x0000001232157c23 */ /* 0x000fe2000801080d */
[----:B------:R-:W-:Y:S01]  /*6f20*/  FMUL.FTZ R13, R49, R47 ;  /* 0x0000002f310d7220 */ /* 0x000fe20000410000 */
[----:B------:R-:W-:Y:S01]  /*6f30*/  FMUL.FTZ R51, R10, R29 ;  /* 0x0000001d0a337220 */ /* 0x000fe20000410000 */
[----:B------:R-:W-:Y:S01]  /*6f40*/  FMUL.FTZ R25, R220, R17 ;  /* 0x00000011dc197220 */ /* 0x000fe20000410000 */
[----:B------:R-:W-:Y:S01]  /*6f50*/  FFMA.FTZ R14, R92, -R223, R7 ;  /* 0x800000df5c0e7223 */ /* 0x000fe20000010007 */
[----:B------:R-:W-:Y:S01]  /*6f60*/  FADD.FTZ R106, R13, R106 ;  /* 0x0000006a0d6a7221 */ /* 0x000fe20000010000 */
[-C--:B------:R-:W-:Y:S01]  /*6f70*/  FFMA.FTZ R17, R220, R13.reuse, R51 ;  /* 0x0000000ddc117223 */ /* 0x080fe20000010033 */
[C---:B------:R-:W-:Y:S01]  /*6f80*/  FMUL.FTZ R51, R10.reuse, R13 ;  /* 0x0000000d0a337220 */ /* 0x040fe20000410000 */
[----:B------:R-:W-:Y:S01]  /*6f90*/  FFMA.FTZ R21, R10, R21, R25 ;  /* 0x000000150a157223 */ /* 0x000fe20000010019 */
[----:B------:R-:W-:Y:S01]  /*6fa0*/  FFMA.FTZ R7, R91, -R10, R14 ;  /* 0x8000000a5b077223 */ /* 0x000fe2000001000e */
[C---:B------:R-:W-:Y:S01]  /*6fb0*/  FMUL.FTZ R13, R5.reuse, R9 ;  /* 0x00000009050d7220 */ /* 0x040fe20000410000 */
[-C--:B------:R-:W-:Y:S01]  /*6fc0*/  FMUL.FTZ R14, R5, R34.reuse ;  /* 0x00000022050e7220 */ /* 0x080fe20000410000 */
[----:B------:R-:W-:Y:S01]  /*6fd0*/  FFMA.FTZ R52, R122, R47, R21 ;  /* 0x0000002f7a347223 */ /* 0x000fe20000010015 */
[----:B------:R-:W-:Y:S01]  /*6fe0*/  FMUL.FTZ R21, R76, R31 ;  /* 0x0000001f4c157220 */ /* 0x000fe20000410000 */
[C---:B------:R-:W-:Y:S01]  /*6ff0*/  FFMA.FTZ R10, R4.reuse, R34, R13 ;  /* 0x00000022040a7223 */ /* 0x040fe2000001000d */
[----:B------:R-:W-:Y:S01]  /*7000*/  FFMA.FTZ R14, R4, R9, -R14 ;  /* 0x00000009040e7223 */ /* 0x000fe2000001080e */
[----:B------:R-:W-:Y:S01]  /*7010*/  FMUL.FTZ R4, R46, UR19 ;  /* 0x000000132e047c20 */ /* 0x000fe20008410000 */
[C---:B------:R-:W-:Y:S01]  /*7020*/  FFMA.FTZ R18, -R76.reuse, R123, R221 ;  /* 0x0000007b4c127223 */ /* 0x040fe200000101dd */
[----:B------:R-:W-:Y:S01]  /*7030*/  FADD.FTZ R33, R33, R10 ;  /* 0x0000000a21217221 */ /* 0x000fe20000010000 */
[----:B------:R-:W-:Y:S01]  /*7040*/  FMUL.FTZ R22, R76, R46 ;  /* 0x0000002e4c167220 */ /* 0x000fe20000410000 */
[----:B------:R-:W-:Y:S01]  /*7050*/  FMUL.FTZ R13, R223, R21 ;  /* 0x00000015df0d7220 */ /* 0x000fe20000410000 */
[----:B------:R-:W-:Y:S01]  /*7060*/  FADD.FTZ R10, R175, R14 ;  /* 0x0000000eaf0a7221 */ /* 0x000fe20000010000 */
[C---:B------:R-:W-:Y:S01]  /*7070*/  FFMA.FTZ R26, R31.reuse, UR18, -R4 ;  /* 0x000000121f1a7c23 */ /* 0x040fe20008010804 */
[----:B------:R-:W-:Y:S01]  /*7080*/  FMUL.FTZ R31, R31, UR19 ;  /* 0x000000131f1f7c20 */ /* 0x000fe20008410000 */
[----:B------:R-:W-:Y:S01]  /*7090*/  FFMA.FTZ R4, R18, R22, R13 ;  /* 0x0000001612047223 */ /* 0x000fe2000001000d */
[C---:B------:R-:W-:Y:S01]  /*70a0*/  FMUL.FTZ R13, R3.reuse, R10 ;  /* 0x0000000a030d7220 */ /* 0x040fe20000410000 */
[-C--:B------:R-:W-:Y:S01]  /*70b0*/  FMUL.FTZ R3, R3, R33.reuse ;  /* 0x0000002103037220 */ /* 0x080fe20000410000 */
[----:B------:R-:W-:Y:S01]  /*70c0*/  FFMA.FTZ R31, R46, UR18, R31 ;  /* 0x000000122e1f7c23 */ /* 0x000fe2000801001f */
[----:B------:R-:W-:Y:S01]  /*70d0*/  FMUL.FTZ R25, R223, R22 ;  /* 0x00000016df197220 */ /* 0x000fe20000410000 */
[C---:B------:R-:W-:Y:S01]  /*70e0*/  FFMA.FTZ R13, R2.reuse, R33, R13 ;  /* 0x00000021020d7223 */ /* 0x040fe2000001000d */
[----:B------:R-:W-:Y:S01]  /*70f0*/  FFMA.FTZ R3, R2, R10, -R3 ;  /* 0x0000000a02037223 */ /* 0x000fe20000010803 */
[----:B------:R-:W-:Y:S01]  /*7100*/  FMUL.FTZ R14, R18, R31 ;  /* 0x0000001f120e7220 */ /* 0x000fe20000410000 */
[----:B------:R-:W-:Y:S01]  /*7110*/  FFMA.FTZ R5, R220, R29, -R51 ;  /* 0x0000001ddc057223 */ /* 0x000fe20000010833 */
[----:B------:R-:W-:Y:S01]  /*7120*/  FADD.FTZ R32, R32, R13 ;  /* 0x0000000d20207221 */ /* 0x000fe20000010000 */
[----:B------:R-:W-:Y:S01]  /*7130*/  FADD.FTZ R13, R48, R3 ;  /* 0x00000003300d7221 */ /* 0x000fe20000010000 */
[C---:B------:R-:W-:Y:S01]  /*7140*/  FMUL.FTZ R3, R89.reuse, R33 ;  /* 0x0000002159037220 */ /* 0x040fe20000410000 */
[----:B------:R-:W-:Y:S01]  /*7150*/  FFMA.FTZ R18, R18, R21, -R25 ;  /* 0x0000001512127223 */ /* 0x000fe20000010819 */
[----:B------:R-:W-:Y:S01]  /*7160*/  FMUL.FTZ R2, R90, R32 ;  /* 0x000000205a027220 */ /* 0x000fe20000410000 */
[----:B------:R-:W-:Y:S01]  /*7170*/  FMUL.FTZ R25, R89, R10 ;  /* 0x0000000a59197220 */ /* 0x000fe20000410000 */
[----:B------:R-:W-:Y:S01]  /*7180*/  FMUL.FTZ R29, R200, R3 ;  /* 0x00000003c81d7220 */ /* 0x000fe20000410000 */
[----:B------:R-:W-:Y:S01]  /*7190*/  FFMA.FTZ R50, R223, R26, R14 ;  /* 0x0000001adf327223 */ /* 0x000fe2000001000e */
[----:B------:R-:W-:Y:S01]  /*71a0*/  FMUL.FTZ R14, R90, R13 ;  /* 0x0000000d5a0e7220 */ /* 0x000fe20000410000 */
[C---:B------:R-:W-:Y:S01]  /*71b0*/  FMUL.FTZ R21, R201.reuse, R2 ;  /* 0x00000002c9157220 */ /* 0x040fe20000410000 */
[-C--:B------:R-:W-:Y:S01]  /*71c0*/  FFMA.FTZ R26, R214, R25.reuse, -R29 ;  /* 0x00000019d61a7223 */ /* 0x080fe2000001081d */
[----:B------:R-:W-:Y:S01]  /*71d0*/  FADD.FTZ R107, R22, R107 ;  /* 0x0000006b166b7221 */ /* 0x000fe20000010000 */
[----:B------:R-:W-:Y:S01]  /*71e0*/  FMUL.FTZ R29, R200, R25 ;  /* 0x00000019c81d7220 */ /* 0x000fe20000410000 */
[-C--:B------:R-:W-:Y:S01]  /*71f0*/  FMUL.FTZ R22, R201, R14.reuse ;  /* 0x0000000ec9167220 */ /* 0x080fe20000410000 */
[C---:B------:R-:W-:Y:S01]  /*7200*/  FFMA.FTZ R25, R217.reuse, R14, -R21 ;  /* 0x0000000ed9197223 */ /* 0x040fe20000010815 */
[C---:B------:R-:W-:Y:S01]  /*7210*/  FMUL.FTZ R14, R88.reuse, R34 ;  /* 0x00000022580e7220 */ /* 0x040fe20000410000 */
[----:B------:R-:W-:Y:S01]  /*7220*/  FMUL.FTZ R30, R88, R9 ;  /* 0x00000009581e7220 */ /* 0x000fe20000410000 */
[----:B------:R-:W-:Y:S01]  /*7230*/  FFMA.FTZ R22, R217, R2, R22 ;  /* 0x00000002d9167223 */ /* 0x000fe20000010016 */
[----:B------:R-:W-:Y:S01]  /*7240*/  FFMA.FTZ R29, R214, R3, R29 ;  /* 0x00000003d61d7223 */ /* 0x000fe2000001001d */
[----:B------:R-:W-:Y:S01]  /*7250*/  FMUL.FTZ R48, R199, R14 ;  /* 0x0000000ec7307220 */ /* 0x000fe20000410000 */
[C---:B------:R-:W-:Y:S01]  /*7260*/  FMUL.FTZ R31, R87.reuse, R8 ;  /* 0x00000008571f7220 */ /* 0x040fe20000410000 */
[----:B------:R-:W-:Y:S01]  /*7270*/  FADD.FTZ R22, RZ, R22 ;  /* 0x00000016ff167221 */ /* 0x000fe20000010000 */
[----:B------:R-:W-:Y:S01]  /*7280*/  FMUL.FTZ R21, R87, R35 ;  /* 0x0000002357157220 */ /* 0x000fe20000410000 */
[-C--:B------:R-:W-:Y:S01]  /*7290*/  FFMA.FTZ R48, R215, R30.reuse, -R48 ;  /* 0x0000001ed7307223 */ /* 0x080fe20000010830 */
[----:B------:R-:W-:Y:S01]  /*72a0*/  FMUL.FTZ R30, R199, R30 ;  /* 0x0000001ec71e7220 */ /* 0x000fe20000410000 */
[----:B------:R-:W-:Y:S01]  /*72b0*/  FADD.FTZ R22, R22, R29 ;  /* 0x0000001d16167221 */ /* 0x000fe20000010000 */
[----:B------:R-:W-:Y:S01]  /*72c0*/  FADD.FTZ R25, RZ, R25 ;  /* 0x00000019ff197221 */ /* 0x000fe20000010000 */
[C---:B------:R-:W-:Y:S01]  /*72d0*/  FMUL.FTZ R47, R198.reuse, R21 ;  /* 0x00000015c62f7220 */ /* 0x040fe20000410000 */
[----:B------:R-:W-:Y:S01]  /*72e0*/  FFMA.FTZ R29, R215, R14, R30 ;  /* 0x0000000ed71d7223 */ /* 0x000fe2000001001e */
[----:B------:R-:W-:Y:S01]  /*72f0*/  FMUL.FTZ R30, R198, R31 ;  /* 0x0000001fc61e7220 */ /* 0x000fe20000410000 */
[----:B------:R-:W-:Y:S01]  /*7300*/  FADD.FTZ R25, R25, R26 ;  /* 0x0000001a19197221 */ /* 0x000fe20000010000 */
[----:B------:R-:W-:Y:S01]  /*7310*/  FFMA.FTZ R57, R123, R46, R50 ;  /* 0x0000002e7b397223 */ /* 0x000fe20000010032 */
[----:B------:R-:W-:Y:S01]  /*7320*/  FADD.FTZ R22, R22, R29 ;  /* 0x0000001d16167221 */ /* 0x000fe20000010000 */
[C---:B------:R-:W-:Y:S01]  /*7330*/  FFMA.FTZ R29, R212.reuse, R21, R30 ;  /* 0x00000015d41d7223 */ /* 0x040fe2000001001e */
[----:B------:R-:W-:Y:S01]  /*7340*/  FFMA.FTZ R26, R212, R31, -R47 ;  /* 0x0000001fd41a7223 */ /* 0x000fe2000001082f */
[----:B------:R-:W-:Y:S01]  /*7350*/  FADD.FTZ R25, R25, R48 ;  /* 0x0000003019197221 */ /* 0x000fe20000010000 */
[----:B------:R-:W-:Y:S01]  /*7360*/  FFMA.FTZ R213, -R86, R133, R213 ;  /* 0x0000008556d57223 */ /* 0x000fe200000101d5 */
[----:B------:R-:W-:Y:S01]  /*7370*/  FADD.FTZ R29, R22, R29 ;  /* 0x0000001d161d7221 */ /* 0x000fe20000010000 */
[C---:B------:R-:W-:Y:S01]  /*7380*/  FMUL.FTZ R22, R86.reuse, R36 ;  /* 0x0000002456167220 */ /* 0x040fe20000410000 */
[----:B------:R-:W-:Y:S01]  /*7390*/  FMUL.FTZ R30, R86, R11 ;  /* 0x0000000b561e7220 */ /* 0x000fe20000410000 */
[----:B------:R-:W-:Y:S01]  /*73a0*/  FADD.FTZ R26, R25, R26 ;  /* 0x0000001a191a7221 */ /* 0x000fe20000010000 */
[----:B------:R-:W-:Y:S01]  /*73b0*/  FFMA.FTZ R218, -R77, R124, R218 ;  /* 0x0000007c4dda7223 */ /* 0x000fe200000101da */
[----:B------:R-:W-:Y:S01]  /*73c0*/  FMUL.FTZ R46, R197, R22 ;  /* 0x00000016c52e7220 */ /* 0x000fe20000410000 */
[----:B------:R-:W-:Y:S01]  /*73d0*/  FMUL.FTZ R25, R216, R55 ;  /* 0x00000037d8197220 */ /* 0x000fe20000410000 */
[C---:B------:R-:W-:Y:S01]  /*73e0*/  FMUL.FTZ R51, R85.reuse, R12 ;  /* 0x0000000c55337220 */ /* 0x040fe20000410000 */
[----:B------:R-:W-:Y:S01]  /*73f0*/  FFMA.FTZ R210, -R85, R132, R210 ;  /* 0x0000008455d27223 */ /* 0x000fe200000101d2 */
[-C--:B------:R-:W-:Y:S01]  /*7400*/  FFMA.FTZ R47, R213, R30.reuse, -R46 ;  /* 0x0000001ed52f7223 */ /* 0x080fe2000001082e */
[----:B------:R-:W-:Y:S01]  /*7410*/  FMUL.FTZ R46, R197, R30 ;  /* 0x0000001ec52e7220 */ /* 0x000fe20000410000 */
[----:B------:R-:W-:Y:S01]  /*7420*/  FFMA.FTZ R30, R218, R53, R25 ;  /* 0x00000035da1e7223 */ /* 0x000fe20000010019 */
[----:B------:R-:W-:Y:S01]  /*7430*/  FMUL.FTZ R25, R85, R37 ;  /* 0x0000002555197220 */ /* 0x000fe20000410000 */
[----:B------:R-:W-:Y:S01]  /*7440*/  FMUL.FTZ R31, R196, R51 ;  /* 0x00000033c41f7220 */ /* 0x000fe20000410000 */
[----:B------:R-:W-:Y:S01]  /*7450*/  FFMA.FTZ R46, R213, R22, R46 ;  /* 0x00000016d52e7223 */ /* 0x000fe2000001002e */
[----:B------:R-:W-:Y:S01]  /*7460*/  FADD.FTZ R47, R26, R47 ;  /* 0x0000002f1a2f7221 */ /* 0x000fe20000010000 */
[-C--:B------:R-:W-:Y:S01]  /*7470*/  FMUL.FTZ R48, R196, R25.reuse ;  /* 0x00000019c4307220 */ /* 0x080fe20000410000 */
[----:B------:R-:W-:Y:S01]  /*7480*/  FMUL.FTZ R26, R84, R38 ;  /* 0x00000026541a7220 */ /* 0x000fe20000410000 */
[----:B------:R-:W-:Y:S01]  /*7490*/  FADD.FTZ R29, R29, R46 ;  /* 0x0000002e1d1d7221 */ /* 0x000fe20000010000 */
[----:B------:R-:W-:Y:S01]  /*74a0*/  FFMA.FTZ R46, R210, R25, R31 ;  /* 0x00000019d22e7223 */ /* 0x000fe2000001001f */
[----:B------:R-:W-:Y:S01]  /*74b0*/  FMUL.FTZ R53, R216, R53 ;  /* 0x00000035d8357220 */ /* 0x000fe20000410000 */
[----:B------:R-:W-:Y:S01]  /*74c0*/  FADD.FTZ R153, R52, R153 ;  /* 0x0000009934997221 */ /* 0x000fe20000010000 */
[----:B------:R-:W-:Y:S01]  /*74d0*/  FFMA.FTZ R48, R210, R51, -R48 ;  /* 0x00000033d2307223 */ /* 0x000fe20000010830 */
[----:B------:R-:W-:Y:S01]  /*74e0*/  FADD.FTZ R46, R29, R46 ;  /* 0x0000002e1d2e7221 */ /* 0x000fe20000010000 */
[C---:B------:R-:W-:Y:S01]  /*74f0*/  FFMA.FTZ R211, -R84.reuse, R131, R211 ;  /* 0x0000008354d37223 */ /* 0x040fe200000101d3 */
[----:B------:R-:W-:Y:S01]  /*7500*/  FMUL.FTZ R29, R83, R39 ;  /* 0x00000027531d7220 */ /* 0x000fe20000410000 */
[----:B------:R-:W-:Y:S01]  /*7510*/  FMUL.FTZ R50, R84, R15 ;  /* 0x0000000f54327220 */ /* 0x000fe20000410000 */
[----:B------:R-:W-:Y:S01]  /*7520*/  FMUL.FTZ R52, R195, R26 ;  /* 0x0000001ac3347220 */ /* 0x000fe20000410000 */
[----:B------:R-:W-:Y:S01]  /*7530*/  FFMA.FTZ R31, R218, R55, -R53 ;  /* 0x00000037da1f7223 */ /* 0x000fe20000010835 */
[----:B------:R-:W-:Y:S01]  /*7540*/  FMUL.FTZ R55, R45, UR19 ;  /* 0x000000132d377c20 */ /* 0x000fe20008410000 */
[C---:B------:R-:W-:Y:S01]  /*7550*/  FFMA.FTZ R208, -R83.reuse, R130, R208 ;  /* 0x0000008253d07223 */ /* 0x040fe200000101d0 */
[----:B------:R-:W-:Y:S01]  /*7560*/  FMUL.FTZ R53, R83, R16 ;  /* 0x0000001053357220 */ /* 0x000fe20000410000 */
[----:B------:R-:W-:Y:S01]  /*7570*/  FMUL.FTZ R51, R194, R29 ;  /* 0x0000001dc2337220 */ /* 0x000fe20000410000 */
[-C--:B------:R-:W-:Y:S01]  /*7580*/  FFMA.FTZ R52, R211, R50.reuse, -R52 ;  /* 0x00000032d3347223 */ /* 0x080fe20000010834 */
[----:B------:R-:W-:Y:S01]  /*7590*/  FADD.FTZ R47, R47, R48 ;  /* 0x000000302f2f7221 */ /* 0x000fe20000010000 */
[----:B-1----:R-:W-:Y:S01]  /*75a0*/  FFMA.FTZ R63, R28, UR18, -R55 ;  /* 0x000000121c3f7c23 */ /* 0x002fe20008010837 */
[----:B------:R-:W-:Y:S01]  /*75b0*/  FMUL.FTZ R50, R195, R50 ;  /* 0x00000032c3327220 */ /* 0x000fe20000410000 */
[-C--:B------:R-:W-:Y:S01]  /*75c0*/  FFMA.FTZ R28, R208, R53.reuse, -R51 ;  /* 0x00000035d01c7223 */ /* 0x080fe20000010833 */
[----:B------:R-:W-:Y:S01]  /*75d0*/  FADD.FTZ R47, R47, R52 ;  /* 0x000000342f2f7221 */ /* 0x000fe20000010000 */
[----:B------:R-:W-:Y:S01]  /*75e0*/  FMUL.FTZ R53, R194, R53 ;  /* 0x00000035c2357220 */ /* 0x000fe20000410000 */
[----:B------:R-:W-:Y:S01]  /*75f0*/  FFMA.FTZ R51, R211, R26, R50 ;  /* 0x0000001ad3337223 */ /* 0x000fe20000010032 */
[----:B------:R-:W-:Y:S01]  /*7600*/  FFMA.FTZ R55, R45, UR18, R54 ;  /* 0x000000122d377c23 */ /* 0x000fe20008010036 */
[----:B------:R-:W-:Y:S01]  /*7610*/  FADD.FTZ R48, R47, R28 ;  /* 0x0000001c2f307221 */ /* 0x000fe20000010000 */
[----:B------:R-:W-:Y:S01]  /*7620*/  FMUL.FTZ R28, R82, R40 ;  /* 0x00000028521c7220 */ /* 0x000fe20000410000 */
[----:B------:R-:W-:Y:S01]  /*7630*/  FADD.FTZ R46, R46, R51 ;  /* 0x000000332e2e7221 */ /* 0x000fe20000010000 */
[----:B------:R-:W-:Y:S01]  /*7640*/  FFMA.FTZ R53, R208, R29, R53 ;  /* 0x0000001dd0357223 */ /* 0x000fe20000010035 */
[C---:B------:R-:W-:Y:S01]  /*7650*/  FFMA.FTZ R209, -R82.reuse, R129, R209 ;  /* 0x0000008152d17223 */ /* 0x040fe200000101d1 */
[----:B------:R-:W-:Y:S01]  /*7660*/  FMUL.FTZ R47, R81, R41 ;  /* 0x00000029512f7220 */ /* 0x000fe20000410000 */
[----:B------:R-:W-:Y:S01]  /*7670*/  FMUL.FTZ R50, R82, R19 ;  /* 0x0000001352327220 */ /* 0x000fe20000410000 */
[----:B------:R-:W-:Y:S01]  /*7680*/  FMUL.FTZ R52, R193, R28 ;  /* 0x0000001cc1347220 */ /* 0x000fe20000410000 */
[----:B------:R-:W-:Y:S01]  /*7690*/  FMUL.FTZ R65, R218, R55 ;  /* 0x00000037da417220 */ /* 0x000fe20000410000 */
[----:B------:R-:W-:Y:S01]  /*76a0*/  FADD.FTZ R46, R46, R53 ;  /* 0x000000352e2e7221 */ /* 0x000fe20000010000 */
[C---:B------:R-:W-:Y:S01]  /*76b0*/  FFMA.FTZ R206, -R81.reuse, R128, R206 ;  /* 0x0000008051ce7223 */ /* 0x040fe200000101ce */
[----:B------:R-:W-:Y:S01]  /*76c0*/  FMUL.FTZ R55, R81, R20 ;  /* 0x0000001451377220 */ /* 0x000fe20000410000 */
[----:B------:R-:W-:Y:S01]  /*76d0*/  FMUL.FTZ R51, R192, R47 ;  /* 0x0000002fc0337220 */ /* 0x000fe20000410000 */
[-C--:B------:R-:W-:Y:S01]  /*76e0*/  FFMA.FTZ R53, R209, R50.reuse, -R52 ;  /* 0x00000032d1357223 */ /* 0x080fe20000010834 */
[----:B------:R-:W-:Y:S01]  /*76f0*/  FMUL.FTZ R50, R193, R50 ;  /* 0x00000032c1327220 */ /* 0x000fe20000410000 */
[----:B------:R-:W-:Y:S01]  /*7700*/  FADD.FTZ R152, R57, R152 ;  /* 0x0000009839987221 */ /* 0x000fe20000010000 */
[-C--:B------:R-:W-:Y:S01]  /*7710*/  FFMA.FTZ R57, R206, R55.reuse, -R51 ;  /* 0x00000037ce397223 */ /* 0x080fe20000010833 */
[----:B------:R-:W-:Y:S01]  /*7720*/  FMUL.FTZ R55, R192, R55 ;  /* 0x00000037c0377220 */ /* 0x000fe20000410000 */
[----:B------:R-:W-:Y:S01]  /*7730*/  FFMA.FTZ R51, R209, R28, R50 ;  /* 0x0000001cd1337223 */ /* 0x000fe20000010032 */
[C---:B------:R-:W-:Y:S01]  /*7740*/  FMUL.FTZ R52, R80.reuse, R42 ;  /* 0x0000002a50347220 */ /* 0x040fe20000410000 */
[----:B------:R-:W-:Y:S01]  /*7750*/  FFMA.FTZ R207, -R80, R127, R207 ;  /* 0x0000007f50cf7223 */ /* 0x000fe200000101cf */
[----:B------:R-:W-:Y:S01]  /*7760*/  FFMA.FTZ R55, R206, R47, R55 ;  /* 0x0000002fce377223 */ /* 0x000fe20000010037 */
[----:B------:R-:W-:Y:S01]  /*7770*/  FADD.FTZ R46, R46, R51 ;  /* 0x000000332e2e7221 */ /* 0x000fe20000010000 */
[----:B------:R-:W-:Y:S01]  /*7780*/  FMUL.FTZ R50, R80, R23 ;  /* 0x0000001750327220 */ /* 0x000fe20000410000 */
[----:B------:R-:W-:Y:S01]  /*7790*/  FMUL.FTZ R54, R191, R52 ;  /* 0x00000034bf367220 */ /* 0x000fe20000410000 */
[----:B------:R-:W-:Y:S01]  /*77a0*/  FADD.FTZ R48, R48, R53 ;  /* 0x0000003530307221 */ /* 0x000fe20000010000 */
[----:B------:R-:W-:Y:S01]  /*77b0*/  FADD.FTZ R46, R46, R55 ;  /* 0x000000372e2e7221 */ /* 0x000fe20000010000 */
[----:B------:R-:W-:Y:S01]  /*77c0*/  FMUL.FTZ R55, R79, R43 ;  /* 0x0000002b4f377220 */ /* 0x000fe20000410000 */
[-C--:B------:R-:W-:Y:S01]  /*77d0*/  FFMA.FTZ R53, R207, R50.reuse, -R54 ;  /* 0x00000032cf357223 */ /* 0x080fe20000010836 */
[----:B------:R-:W-:Y:S01]  /*77e0*/  FMUL.FTZ R50, R191, R50 ;  /* 0x00000032bf327220 */ /* 0x000fe20000410000 */
[----:B------:R-:W-:Y:S01]  /*77f0*/  FFMA.FTZ R204, -R79, R126, R204 ;  /* 0x0000007e4fcc7223 */ /* 0x000fe200000101cc */
[----:B------:R-:W-:Y:S01]  /*7800*/  FMUL.FTZ R61, R202, R55 ;  /* 0x00000037ca3d7220 */ /* 0x000fe20000410000 */
[----:B------:R-:W-:Y:S01]  /*7810*/  FADD.FTZ R48, R48, R57 ;  /* 0x0000003930307221 */ /* 0x000fe20000010000 */
[----:B------:R-:W-:Y:S01]  /*7820*/  FFMA.FTZ R51, R207, R52, R50 ;  /* 0x00000034cf337223 */ /* 0x000fe20000010032 */
[----:B------:R-:W-:Y:S01]  /*7830*/  FMUL.FTZ R50, R78, R44 ;  /* 0x0000002c4e327220 */ /* 0x000fe20000410000 */
[-C--:B------:R-:W-:Y:S01]  /*7840*/  FFMA.FTZ R61, R204, R59.reuse, -R61 ;  /* 0x0000003bcc3d7223 */ /* 0x080fe2000001083d */
[----:B------:R-:W-:Y:S01]  /*7850*/  FMUL.FTZ R59, R202, R59 ;  /* 0x0000003bca3b7220 */ /* 0x000fe20000410000 */
[----:B------:R-:W-:Y:S01]  /*7860*/  FMUL.FTZ R54, R78, R27 ;  /* 0x0000001b4e367220 */ /* 0x000fe20000410000 */
[----:B------:R-:W-:Y:S01]  /*7870*/  FADD.FTZ R46, R46, R51 ;  /* 0x000000332e2e7221 */ /* 0x000fe20000010000 */
[----:B------:R-:W-:Y:S01]  /*7880*/  FFMA.FTZ R205, -R78, R125, R205 ;  /* 0x0000007d4ecd7223 */ /* 0x000fe200000101cd */
[C---:B------:R-:W-:Y:S01]  /*7890*/  FMUL.FTZ R56, R203.reuse, R50 ;  /* 0x00000032cb387220 */ /* 0x040fe20000410000 */
[----:B------:R-:W-:Y:S01]  /*78a0*/  FFMA.FTZ R59, R204, R55, R59 ;  /* 0x00000037cc3b7223 */ /* 0x000fe2000001003b */
[-C--:B------:R-:W-:Y:S01]  /*78b0*/  FMUL.FTZ R51, R203, R54.reuse ;  /* 0x00000036cb337220 */ /* 0x080fe20000410000 */
[----:B------:R-:W-:Y:S01]  /*78c0*/  FADD.FTZ R48, R48, R53 ;  /* 0x0000003530307221 */ /* 0x000fe20000010000 */
[C---:B------:R-:W-:Y:S01]  /*78d0*/  FFMA.FTZ R53, R205.reuse, R54, -R56 ;  /* 0x00000036cd357223 */ /* 0x040fe20000010838 */
[----:B------:R-:W-:Y:S01]  /*78e0*/  FADD.FTZ R46, R46, R59 ;  /* 0x0000003b2e2e7221 */ /* 0x000fe20000010000 */
[----:B------:R-:W-:Y:S01]  /*78f0*/  FFMA.FTZ R51, R205, R50, R51 ;  /* 0x00000032cd337223 */ /* 0x000fe20000010033 */
[----:B------:R-:W-:Y:S01]  /*7900*/  FADD.FTZ R48, R48, R61 ;  /* 0x0000003d30307221 */ /* 0x000fe20000010000 */
[----:B------:R-:W-:Y:S01]  /*7910*/  FFMA.FTZ R63, R216, R63, R65 ;  /* 0x0000003fd83f7223 */ /* 0x000fe20000010041 */
[----:B------:R-:W-:Y:S01]  /*7920*/  FMUL.FTZ R54, R44, UR19 ;  /* 0x000000132c367c20 */ /* 0x000fe20008410000 */
[----:B------:R-:W-:Y:S01]  /*7930*/  FADD.FTZ R51, R46, R51 ;  /* 0x000000332e337221 */ /* 0x000fe20000010000 */
[----:B------:R-:W-:Y:S01]  /*7940*/  FADD.FTZ R48, R48, R53 ;  /* 0x0000003530307221 */ /* 0x000fe20000010000 */
[----:B------:R-:W-:Y:S01]  /*7950*/  FFMA.FTZ R46, R124, R45, R63 ;  /* 0x0000002d7c2e7223 */ /* 0x000fe2000001003f */
[----:B------:R-:W0:Y:S01]  /*7960*/  SHFL.DOWN PT, R53, R6, 0x1, 0x1f ;  /* 0x08201f0006357f89 */ /* 0x000e2200000e0000 */
[----:B------:R-:W-:Y:S01]  /*7970*/  FADD.FTZ R51, R51, R30 ;  /* 0x0000001e33337221 */ /* 0x000fe20000010000 */
[----:B------:R-:W-:Y:S01]  /*7980*/  FADD.FTZ R31, R48, R31 ;  /* 0x0000001f301f7221 */ /* 0x000fe20000010000 */
[----:B------:R-:W-:Y:S01]  /*7990*/  FADD.FTZ R151, R46, R151 ;  /* 0x000000972e977221 */ /* 0x000fe20000010000 */
[----:B------:R-:W1:Y:S01]  /*79a0*/  SHFL.DOWN PT, R48, R7, 0x1, 0x1f ;  /* 0x08201f0007307f89 */ /* 0x000e6200000e0000 */
[----:B------:R-:W-:Y:S01]  /*79b0*/  FADD.FTZ R4, R51, R4 ;  /* 0x0000000433047221 */ /* 0x000fe20000010000 */
[----:B------:R-:W-:Y:S01]  /*79c0*/  FADD.FTZ R18, R31, R18 ;  /* 0x000000121f127221 */ /* 0x000fe20000010000 */
[C---:B------:R-:W-:Y:S01]  /*79d0*/  FFMA.FTZ R54, R27.reuse, UR18, -R54 ;  /* 0x000000121b367c23 */ /* 0x040fe20008010836 */
[----:B------:R-:W-:Y:S01]  /*79e0*/  FMUL.FTZ R27, R27, UR19 ;  /* 0x000000131b1b7c20 */ /* 0x000fe20008410000 */
[----:B------:R-:W-:Y:S01]  /*79f0*/  FADD.FTZ R4, R4, R17 ;  /* 0x0000001104047221 */ /* 0x000fe20000010000 */
[----:B------:R-:W-:Y:S01]  /*7a00*/  FADD.FTZ R45, R18, R5 ;  /* 0x00000005122d7221 */ /* 0x000fe20000010000 */
[----:B------:R-:W-:Y:S01]  /*7a10*/  FMUL.FTZ R18, R24, UR19 ;  /* 0x0000001318127c20 */ /* 0x000fe20008410000 */
[----:B------:R-:W-:Y:S01]  /*7a20*/  FFMA.FTZ R30, R44, UR18, R27 ;  /* 0x000000122c1e7c23 */ /* 0x000fe2000801001b */
[C---:B------:R-:W-:Y:S01]  /*7a30*/  FMUL.FTZ R17, R43.reuse, UR19 ;  /* 0x000000132b117c20 */ /* 0x040fe20008410000 */
[----:B------:R-:W2:Y:S01]  /*7a40*/  SHFL.DOWN PT, R51, R4, 0x1, 0x1f ;  /* 0x08201f0004337f89 */ /* 0x000ea200000e0000 */
[----:B------:R-:W-:Y:S01]  /*7a50*/  FFMA.FTZ R5, R43, UR18, R18 ;  /* 0x000000122b057c23 */ /* 0x000fe20008010012 */
[----:B------:R-:W-:Y:S01]  /*7a60*/  FMUL.FTZ R18, R42, UR19 ;  /* 0x000000132a127c20 */ /* 0x000fe20008410000 */
[----:B------:R-:W-:Y:S01]  /*7a70*/  FMUL.FTZ R30, R205, R30 ;  /* 0x0000001ecd1e7220 */ /* 0x000fe20000410000 */
[----:B------:R-:W4:Y:S01]  /*7a80*/  SHFL.DOWN PT, R46, R45, 0x1, 0x1f ;  /* 0x08201f002d2e7f89 */ /* 0x000f2200000e0000 */
[----:B------:R-:W-:Y:S01]  /*7a90*/  FMUL.FTZ R27, R204, R5 ;  /* 0x00000005cc1b7220 */ /* 0x000fe20000410000 */
[C---:B------:R-:W-:Y:S01]  /*7aa0*/  FMUL.FTZ R5, R23.reuse, UR19 ;  /* 0x0000001317057c20 */ /* 0x040fe20008410000 */
[----:B------:R-:W-:Y:S01]  /*7ab0*/  FFMA.FTZ R17, R24, UR18, -R17 ;  /* 0x0000001218117c23 */ /* 0x000fe20008010811 */
[----:B------:R-:W-:Y:S01]  /*7ac0*/  FFMA.FTZ R24, R23, UR18, -R18 ;  /* 0x0000001217187c23 */ /* 0x000fe20008010812 */
[----:B------:R-:W-:Y:S01]  /*7ad0*/  FFMA.FTZ R30, R203, R54, R30 ;  /* 0x00000036cb1e7223 */ /* 0x000fe2000001001e */
[----:B------:R-:W-:Y:S01]  /*7ae0*/  FFMA.FTZ R18, R42, UR18, R5 ;  /* 0x000000122a127c23 */ /* 0x000fe20008010005 */
[----:B------:R-:W-:Y:S01]  /*7af0*/  FFMA.FTZ R17, R202, R17, R27 ;  /* 0x00000011ca117223 */ /* 0x000fe2000001001b */
[----:B------:R-:W-:Y:S01]  /*7b00*/  MOV R5, R45 ;  /* 0x0000002d00057202 */ /* 0x000fe20000000f00 */
[----:B------:R-:W-:Y:S01]  /*7b10*/  FFMA.FTZ R31, R125, R44, R30 ;  /* 0x0000002c7d1f7223 */ /* 0x000fe2000001001e */
[----:B------:R-:W-:Y:S01]  /*7b20*/  FMUL.FTZ R30, R207, R18 ;  /* 0x00000012cf1e7220 */ /* 0x000fe20000410000 */
[----:B------:R-:W-:Y:S01]  /*7b30*/  FFMA.FTZ R44, R126, R43, R17 ;  /* 0x0000002b7e2c7223 */ /* 0x000fe20000010011 */
[----:B0-----:R-:W-:Y:S01]  /*7b40*/  @!P2 FADD.FTZ R6, R6, R53 ;  /* 0x000000350606a221 */ /* 0x001fe20000010000 */
[----:B-1----:R-:W-:Y:S01]  /*7b50*/  @!P2 FADD.FTZ R7, R7, R48 ;  /* 0x000000300707a221 */ /* 0x002fe20000010000 */
[----:B------:R-:W-:Y:S01]  /*7b60*/  FADD.FTZ R150, R31, R150 ;  /* 0x000000961f967221 */ /* 0x000fe20000010000 */
[----:B------:R-:W-:Y:S01]  /*7b70*/  FADD.FTZ R149, R44, R149 ;  /* 0x000000952c957221 */ /* 0x000fe20000010000 */
[----:B------:R-:W-:Y:S01]  /*7b80*/  FFMA.FTZ R24, R191, R24, R30 ;  /* 0x00000018bf187223 */ /* 0x000fe2000001001e */
[----:B------:R-:W0:Y:S01]  /*7b90*/  SHFL.DOWN PT, R43, R6, 0x2, 0x1f ;  /* 0x08401f00062b7f89 */ /* 0x000e2200000e0000 */
[C---:B------:R-:W-:Y:S01]  /*7ba0*/  FMUL.FTZ R18, R20.reuse, UR19 ;  /* 0x0000001314127c20 */ /* 0x040fe20008410000 */
[----:B------:R-:W-:Y:S01]  /*7bb0*/  FMUL.FTZ R23, R41, UR19 ;  /* 0x0000001329177c20 */ /* 0x000fe20008410000 */
[----:B--2---:R-:W-:Y:S01]  /*7bc0*/  @!P2 FADD.FTZ R4, R51, R4 ;  /* 0x000000043304a221 */ /* 0x004fe20000010000 */
[----:B------:R-:W1:Y:S01]  /*7bd0*/  SHFL.DOWN PT, R44, R7, 0x2, 0x1f ;  /* 0x08401f00072c7f89 */ /* 0x000e6200000e0000 */
[----:B------:R-:W-:Y:S01]  /*7be0*/  FFMA.FTZ R17, R41, UR18, R18 ;  /* 0x0000001229117c23 */ /* 0x000fe20008010012 */
[----:B------:R-:W-:Y:S01]  /*7bf0*/  FFMA.FTZ R23, R20, UR18, -R23 ;  /* 0x0000001214177c23 */ /* 0x000fe20008010817 */
[----:B----4-:R-:W-:Y:S01]  /*7c00*/  @!P2 FADD.FTZ R5, R5, R46 ;  /* 0x0000002e0505a221 */ /* 0x010fe20000010000 */
[----:B------:R-:W2:Y:S01]  /*7c10*/  SHFL.DOWN PT, R31, R4, 0x2, 0x1f ;  /* 0x08401f00041f7f89 */ /* 0x000ea200000e0000 */
[----:B------:R-:W-:Y:S01]  /*7c20*/  ISETP.GT.AND P2, PT, R171, 0x1d, PT ;  /* 0x0000001dab00780c */ /* 0x000fe20003f44270 */
[----:B------:R-:W-:Y:S01]  /*7c30*/  FMUL.FTZ R27, R206, R17 ;  /* 0x00000011ce1b7220 */ /* 0x000fe20000410000 */
[----:B------:R-:W-:Y:S01]  /*7c40*/  FMUL.FTZ R17, R19, UR19 ;  /* 0x0000001313117c20 */ /* 0x000fe20008410000 */
[----:B------:R-:W4:Y:S01]  /*7c50*/  SHFL.DOWN PT, R30, R5, 0x2, 0x1f ;  /* 0x08401f00051e7f89 */ /* 0x000f2200000e0000 */
[----:B------:R-:W-:Y:S01]  /*7c60*/  FMUL.FTZ R20, R40, UR19 ;  /* 0x0000001328147c20 */ /* 0x000fe20008410000 */
[----:B------:R-:W-:Y:S01]  /*7c70*/  FADD.FTZ R113, R28, R113 ;  /* 0x000000711c717221 */ /* 0x000fe20000010000 */
[----:B------:R-:W-:Y:S01]  /*7c80*/  FFMA.FTZ R18, R40, UR18, R17 ;  /* 0x0000001228127c23 */ /* 0x000fe20008010011 */
[----:B------:R-:W-:Y:S01]  /*7c90*/  FFMA.FTZ R17, R127, R42, R24 ;  /* 0x0000002a7f117223 */ /* 0x000fe20000010018 */
[----:B------:R-:W-:Y:S01]  /*7ca0*/  FADD.FTZ R114, R29, R114 ;  /* 0x000000721d727221 */ /* 0x000fe20000010000 */
[----:B------:R-:W-:Y:S01]  /*7cb0*/  FFMA.FTZ R20, R19, UR18, -R20 ;  /* 0x0000001213147c23 */ /* 0x000fe20008010814 */
[----:B------:R-:W-:Y:S01]  /*7cc0*/  FFMA.FTZ R23, R192, R23, R27 ;  /* 0x00000017c0177223 */ /* 0x000fe2000001001b */
[----:B------:R-:W-:Y:S01]  /*7cd0*/  FADD.FTZ R148, R17, R148 ;  /* 0x0000009411947221 */ /* 0x000fe20000010000 */
[----:B------:R-:W-:Y:S01]  /*7ce0*/  FMUL.FTZ R17, R39, UR19 ;  /* 0x0000001327117c20 */ /* 0x000fe20008410000 */
[----:B------:R-:W-:Y:S01]  /*7cf0*/  FMUL.FTZ R18, R209, R18 ;  /* 0x00000012d1127220 */ /* 0x000fe20000410000 */
[----:B------:R-:W-:Y:S01]  /*7d00*/  FFMA.FTZ R24, R128, R41, R23 ;  /* 0x0000002980187223 */ /* 0x000fe20000010017 */
[----:B0-----:R-:W-:Y:S01]  /*7d10*/  @!P2 FADD.FTZ R6, R6, R43 ;  /* 0x0000002b0606a221 */ /* 0x001fe20000010000 */
[C---:B------:R-:W-:Y:S01]  /*7d20*/  FFMA.FTZ R19, R16.reuse, UR18, -R17 ;  /* 0x0000001210137c23 */ /* 0x040fe20008010811 */
[----:B------:R-:W-:Y:S01]  /*7d30*/  FMUL.FTZ R16, R16, UR19 ;  /* 0x0000001310107c20 */ /* 0x000fe20008410000 */
[----:B------:R-:W-:Y:S01]  /*7d40*/  FFMA.FTZ R18, R193, R20, R18 ;  /* 0x00000014c1127223 */ /* 0x000fe20000010012 */
[----:B-1----:R-:W-:Y:S01]  /*7d50*/  @!P2 FADD.FTZ R7, R7, R44 ;  /* 0x0000002c0707a221 */ /* 0x002fe20000010000 */
[----:B------:R-:W-:Y:S01]  /*7d60*/  FADD.FTZ R147, R24, R147 ;  /* 0x0000009318937221 */ /* 0x000fe20000010000 */
[----:B------:R-:W-:Y:S01]  /*7d70*/  FFMA.FTZ R17, R39, UR18, R16 ;  /* 0x0000001227117c23 */ /* 0x000fe20008010010 */
[----:B------:R-:W-:Y:S01]  /*7d80*/  FFMA.FTZ R27, R129, R40, R18 ;  /* 0x00000028811b7223 */ /* 0x000fe20000010012 */
[----:B--2---:R-:W-:Y:S01]  /*7d90*/  @!P2 FADD.FTZ R4, R4, R31 ;  /* 0x0000001f0404a221 */ /* 0x004fe20000010000 */
[----:B------:R-:W-:Y:S01]  /*7da0*/  FMUL.FTZ R18, R38, UR19 ;  /* 0x0000001326127c20 */ /* 0x000fe20008410000 */
[----:B------:R-:W0:Y:S01]  /*7db0*/  SHFL.DOWN PT, R31, R6, 0x4, 0x1f ;  /* 0x08801f00061f7f89 */ /* 0x000e2200000e0000 */
[----:B------:R-:W-:Y:S01]  /*7dc0*/  FMUL.FTZ R23, R208, R17 ;  /* 0x00000011d0177220 */ /* 0x000fe20000410000 */
[----:B----4-:R-:W-:Y:S01]  /*7dd0*/  @!P2 FADD.FTZ R5, R5, R30 ;  /* 0x0000001e0505a221 */ /* 0x010fe20000010000 */
[----:B------:R-:W-:Y:S01]  /*7de0*/  ISETP.GT.AND P2, PT, R171, 0x1b, PT ;  /* 0x0000001bab00780c */ /* 0x000fe20003f44270 */
[----:B------:R-:W1:Y:S01]  /*7df0*/  SHFL.DOWN PT, R30, R7, 0x4, 0x1f ;  /* 0x08801f00071e7f89 */ /* 0x000e6200000e0000 */
[C---:B------:R-:W-:Y:S01]  /*7e00*/  FMUL.FTZ R17, R15.reuse, UR19 ;  /* 0x000000130f117c20 */ /* 0x040fe20008410000 */
[----:B------:R-:W-:Y:S01]  /*7e10*/  FFMA.FTZ R19, R194, R19, R23 ;  /* 0x00000013c2137223 */ /* 0x000fe20000010017 */
[----:B------:R-:W-:Y:S01]  /*7e20*/  FFMA.FTZ R18, R15, UR18, -R18 ;  /* 0x000000120f127c23 */ /* 0x000fe20008010812 */
[----:B------:R-:W2:Y:S01]  /*7e30*/  SHFL.DOWN PT, R29, R4, 0x4, 0x1f ;  /* 0x08801f00041d7f89 */ /* 0x000ea200000e0000 */
[----:B------:R-:W-:Y:S01]  /*7e40*/  FFMA.FTZ R16, R38, UR18, R17 ;  /* 0x0000001226107c23 */ /* 0x000fe20008010011 */
[----:B------:R-:W-:Y:S01]  /*7e50*/  FMUL.FTZ R15, R37, UR19 ;  /* 0x00000013250f7c20 */ /* 0x000fe20008410000 */
[----:B------:R-:W-:Y:S01]  /*7e60*/  FFMA.FTZ R24, R130, R39, R19 ;  /* 0x0000002782187223 */ /* 0x000fe20000010013 */
[----:B------:R-:W4:Y:S01]  /*7e70*/  SHFL.DOWN PT, R28, R5, 0x4, 0x1f ;  /* 0x08801f00051c7f89 */ /* 0x000f2200000e0000 */
[----:B------:R-:W-:Y:S01]  /*7e80*/  FMUL.FTZ R20, R211, R16 ;  /* 0x00000010d3147220 */ /* 0x000fe20000410000 */
[C---:B------:R-:W-:Y:S01]  /*7e90*/  FMUL.FTZ R16, R12.reuse, UR19 ;  /* 0x000000130c107c20 */ /* 0x040fe20008410000 */
[----:B------:R-:W-:Y:S01]  /*7ea0*/  FFMA.FTZ R17, R12, UR18, -R15 ;  /* 0x000000120c117c23 */ /* 0x000fe2000801080f */
[----:B------:R-:W-:Y:S01]  /*7eb0*/  FADD.FTZ R146, R27, R146 ;  /* 0x000000921b927221 */ /* 0x000fe20000010000 */
[----:B------:R-:W-:Y:S01]  /*7ec0*/  FADD.FTZ R145, R24, R145 ;  /* 0x0000009118917221 */ /* 0x000fe20000010000 */
[----:B------:R-:W-:Y:S01]  /*7ed0*/  FFMA.FTZ R15, R37, UR18, R16 ;  /* 0x00000012250f7c23 */ /* 0x000fe20008010010 */
[----:B------:R-:W-:Y:S01]  /*7ee0*/  FFMA.FTZ R18, R195, R18, R20 ;  /* 0x00000012c3127223 */ /* 0x000fe20000010014 */
[----:B------:R-:W-:Y:S01]  /*7ef0*/  FADD.FTZ R116, R25, R116 ;  /* 0x0000007419747221 */ /* 0x000fe20000010000 */
[----:B------:R-:W-:Y:S01]  /*7f00*/  FMUL.FTZ R16, R36, UR19 ;  /* 0x0000001324107c20 */ /* 0x000fe20008410000 */
[----:B------:R-:W-:Y:S01]  /*7f10*/  FMUL.FTZ R19, R210, R15 ;  /* 0x0000000fd2137220 */ /* 0x000fe20000410000 */
[----:B------:R-:W-:Y:S01]  /*7f20*/  FMUL.FTZ R15, R11, UR19 ;  /* 0x000000130b0f7c20 */ /* 0x000fe20008410000 */
[----:B0-----:R-:W-:Y:S01]  /*7f30*/  @!P2 FADD.FTZ R6, R6, R31 ;  /* 0x0000001f0606a221 */ /* 0x001fe20000010000 */
[----:B------:R-:W-:Y:S01]  /*7f40*/  FFMA.FTZ R23, R131, R38, R18 ;  /* 0x0000002683177223 */ /* 0x000fe20000010012 */
[----:B------:R-:W-:Y:S01]  /*7f50*/  FFMA.FTZ R16, R11, UR18, -R16 ;  /* 0x000000120b107c23 */ /* 0x000fe20008010810 */
[----:B------:R-:W-:Y:S01]  /*7f60*/  FFMA.FTZ R12, R36, UR18, R15 ;  /* 0x00000012240c7c23 */ /* 0x000fe2000801000f */
[----:B-1----:R-:W-:Y:S01]  /*7f70*/  @!P2 FADD.FTZ R7, R7, R30 ;  /* 0x0000001e0707a221 */ /* 0x002fe20000010000 */
[----:B------:R-:W0:Y:S01]  /*7f80*/  SHFL.DOWN PT, R27, R6, 0x8, 0x1f ;  /* 0x09001f00061b7f89 */ /* 0x000e2200000e0000 */
[----:B------:R-:W-:Y:S01]  /*7f90*/  FMUL.FTZ R15, R35, UR19 ;  /* 0x00000013230f7c20 */ /* 0x000fe20008410000 */
[----:B------:R-:W-:Y:S01]  /*7fa0*/  FMUL.FTZ R18, R213, R12 ;  /* 0x0000000cd5127220 */ /* 0x000fe20000410000 */
[----:B--2---:R-:W-:Y:S01]  /*7fb0*/  @!P2 FADD.FTZ R4, R4, R29 ;  /* 0x0000001d0404a221 */ /* 0x004fe20000010000 */
[----:B------:R-:W1:Y:S01]  /*7fc0*/  SHFL.DOWN PT, R24, R7, 0x8, 0x1f ;  /* 0x09001f0007187f89 */ /* 0x000e6200000e0000 */
[----:B------:R-:W-:Y:S01]  /*7fd0*/  FMUL.FTZ R12, R8, UR19 ;  /* 0x00000013080c7c20 */ /* 0x000fe20008410000 */
[----:B------:R-:W-:Y:S01]  /*7fe0*/  FFMA.FTZ R17, R196, R17, R19 ;  /* 0x00000011c4117223 */ /* 0x000fe20000010013 */
[----:B----4-:R-:W-:Y:S01]  /*7ff0*/  @!P2 FADD.FTZ R5, R5, R28 ;  /* 0x0000001c0505a221 */ /* 0x010fe20000010000 */
[----:B------:R-:W2:Y:S01]  /*8000*/  SHFL.DOWN PT, R25, R4, 0x8, 0x1f ;  /* 0x09001f0004197f89 */ /* 0x000ea200000e0000 */
[----:B------:R-:W-:Y:S01]  /*8010*/  ISETP.GT.AND P2, PT, R171, 0x17, PT ;  /* 0x00000017ab00780c */ /* 0x000fe20003f44270 */
[----:B------:R-:W-:Y:S01]  /*8020*/  FFMA.FTZ R11, R35, UR18, R12 ;  /* 0x00000012230b7c23 */ /* 0x000fe2000801000c */
[----:B------:R-:W-:Y:S01]  /*8030*/  FFMA.FTZ R15, R8, UR18, -R15 ;  /* 0x00000012080f7c23 */ /* 0x000fe2000801080f */
[----:B------:R-:W4:Y:S01]  /*8040*/  SHFL.DOWN PT, R20, R5, 0x8, 0x1f ;  /* 0x09001f0005147f89 */ /* 0x000f2200000e0000 */
[----:B------:R-:W-:Y:S01]  /*8050*/  FMUL.FTZ R8, R34, UR19 ;  /* 0x0000001322087c20 */ /* 0x000fe20008410000 */
[----:B------:R-:W-:Y:S01]  /*8060*/  FMUL.FTZ R11, R212, R11 ;  /* 0x0000000bd40b7220 */ /* 0x000fe20000410000 */
[----:B------:R-:W-:Y:S01]  /*8070*/  FFMA.FTZ R16, R197, R16, R18 ;  /* 0x00000010c5107223 */ /* 0x000fe20000010012 */
[----:B------:R-:W-:Y:S01]  /*8080*/  FFMA.FTZ R12, R132, R37, R17 ;  /* 0x00000025840c7223 */ /* 0x000fe20000010011 */
[----:B------:R-:W-:Y:S01]  /*8090*/  FFMA.FTZ R18, R9, UR18, -R8 ;  /* 0x0000001209127c23 */ /* 0x000fe20008010808 */
[----:B------:R-:W-:Y:S01]  /*80a0*/  FFMA.FTZ R15, R198, R15, R11 ;  /* 0x0000000fc60f7223 */ /* 0x000fe2000001000b */
[----:B------:R-:W-:Y:S01]  /*80b0*/  FMUL.FTZ R11, R33, UR19 ;  /* 0x00000013210b7c20 */ /* 0x000fe20008410000 */
[----:B------:R-:W-:Y:S01]  /*80c0*/  FMUL.FTZ R8, R32, UR19 ;  /* 0x0000001320087c20 */ /* 0x000fe20008410000 */
[----:B------:R-:W-:Y:S01]  /*80d0*/  FADD.FTZ R143, R12, R143 ;  /* 0x0000008f0c8f7221 */ /* 0x000fe20000010000 */
[C---:B------:R-:W-:Y:S01]  /*80e0*/  FMUL.FTZ R12, R10.reuse, UR19 ;  /* 0x000000130a0c7c20 */ /* 0x040fe20008410000 */
[----:B------:R-:W-:Y:S01]  /*80f0*/  FFMA.FTZ R11, R10, UR18, -R11 ;  /* 0x000000120a0b7c23 */ /* 0x000fe2000801080b */
[----:B0-----:R-:W-:Y:S01]  /*8100*/  @!P2 FADD.FTZ R6, R6, R27 ;  /* 0x0000001b0606a221 */ /* 0x001fe20000010000 */
[----:B------:R-:W-:Y:S01]  /*8110*/  FFMA.FTZ R10, R13, UR18, -R8 ;  /* 0x000000120d0a7c23 */ /* 0x000fe20008010808 */
[----:B------:R-:W-:Y:S01]  /*8120*/  FFMA.FTZ R17, R133, R36, R16 ;  /* 0x0000002485117223 */ /* 0x000fe20000010010 */
[----:B------:R-:W-:Y:S01]  /*8130*/  FMUL.FTZ R13, R13, UR19 ;  /* 0x000000130d0d7c20 */ /* 0x000fe20008410000 */
[----:B-1----:R-:W-:Y:S01]  /*8140*/  @!P2 FADD.FTZ R7, R7, R24 ;  /* 0x000000180707a221 */ /* 0x002fe20000010000 */
[----:B------:R-:W-:Y:S01]  /*8150*/  FMUL.FTZ R9, R9, UR19 ;  /* 0x0000001309097c20 */ /* 0x000fe20008410000 */
[----:B------:R-:W-:Y:S01]  /*8160*/  FADD.FTZ R117, R22, R117 ;  /* 0x0000007516757221 */ /* 0x000fe20000010000 */
[----:B------:R-:W-:Y:S01]  /*8170*/  FADD.FTZ R142, R17, R142 ;  /* 0x0000008e118e7221 */ /* 0x000fe20000010000 */
[----:B--2---:R-:W-:Y:S01]  /*8180*/  @!P2 FADD.FTZ R4, R4, R25 ;  /* 0x000000190404a221 */ /* 0x004fe20000010000 */
[----:B------:R-:W-:Y:S01]  /*8190*/  FFMA.FTZ R8, R32, UR18, R13 ;  /* 0x0000001220087c23 */ /* 0x000fe2000801000d */
[----:B------:R0:W1:Y:S01]  /*81a0*/  SHFL.DOWN PT, R17, R6, 0x10, 0x1f ;  /* 0x0a001f0006117f89 */ /* 0x00006200000e0000 */
[----:B------:R-:W-:Y:S01]  /*81b0*/  FFMA.FTZ R16, R34, UR18, R9 ;  /* 0x0000001222107c23 */ /* 0x000fe20008010009 */
[----:B----4-:R-:W-:Y:S01]  /*81c0*/  @!P2 FADD.FTZ R5, R5, R20 ;  /* 0x000000140505a221 */ /* 0x010fe20000010000 */
[----:B------:R-:W-:Y:S01]  /*81d0*/  ISETP.GT.AND P2, PT, R171, 0xf, PT ;  /* 0x0000000fab00780c */ /* 0x000fe20003f44270 */
[----:B------:R0:W2:Y:S01]  /*81e0*/  SHFL.DOWN PT, R22, R7, 0x10, 0x1f ;  /* 0x0a001f0007167f89 */ /* 0x0000a200000e0000 */
[----:B------:R-:W-:Y:S01]  /*81f0*/  FADD.FTZ R109, R50, R109 ;  /* 0x0000006d326d7221 */ /* 0x000fe20000010000 */
[----:B------:R-:W-:Y:S01]  /*8200*/  FADD.FTZ R110, R55, R110 ;  /* 0x0000006e376e7221 */ /* 0x000fe20000010000 */
[----:B------:R-:W-:Y:S01]  /*8210*/  FADD.FTZ R111, R52, R111 ;  /* 0x0000006f346f7221 */ /* 0x000fe20000010000 */
[----:B------:R0:W4:Y:S01]  /*8220*/  SHFL.DOWN PT, R13, R4, 0x10, 0x1f ;  /* 0x0a001f00040d7f89 */ /* 0x00012200000e0000 */
[----:B------:R-:W-:Y:S01]  /*8230*/  FADD.FTZ R112, R47, R112 ;  /* 0x000000702f707221 */ /* 0x000fe20000010000 */
[----:B------:R-:W-:Y:S01]  /*8240*/  FADD.FTZ R115, R26, R115 ;  /* 0x000000731a737221 */ /* 0x000fe20000010000 */
[----:B------:R-:W-:Y:S01]  /*8250*/  FADD.FTZ R144, R23, R144 ;  /* 0x0000009017907221 */ /* 0x000fe20000010000 */
[----:B------:R0:W0:Y:S01]  /*8260*/  SHFL.DOWN PT, R20, R5, 0x10, 0x1f ;  /* 0x0a001f0005147f89 */ /* 0x00002200000e0000 */
[----:B------:R-:W-:Y:S01]  /*8270*/  FADD.FTZ R118, R21, R118 ;  /* 0x0000007615767221 */ /* 0x000fe20000010000 */
[----:B------:R-:W-:-:S02]  /*8280*/  FFMA.FTZ R9, R33, UR18, R12 ;  /* 0x0000001221097c23 */ /* 0x000fc4000801000c */
[----:B------:R-:W-:Y:S05]  /*8290*/  @P2 BRA `(.L_x_32) ;  /* 0x0000000000202947 */ /* 0x000fea0003800000 */
[----:B------:R-:W-:Y:S01]  /*82a0*/  ISETP.NE.AND P2, PT, R171, RZ, PT ;  /* 0x000000ffab00720c */ /* 0x000fe20003f45270 */
[----:B0---4-:R-:W-:Y:S01]  /*82b0*/  FADD.FTZ R4, R4, R13 ;  /* 0x0000000d04047221 */ /* 0x011fe20000010000 */
[----:B------:R-:W-:Y:S01]  /*82c0*/  FADD.FTZ R5, R5, R20 ;  /* 0x0000001405057221 */ /* 0x000fe20000010000 */
[----:B-1----:R-:W-:Y:S01]  /*82d0*/  FADD.FTZ R6, R6, R17 ;  /* 0x0000001106067221 */ /* 0x002fe20000010000 */
[----:B--2---:R-:W-:-:S09]  /*82e0*/  FADD.FTZ R7, R7, R22 ;  /* 0x0000001607077221 */ /* 0x004fd20000010000 */
[----:B------:R-:W-:-:S04]  /*82f0*/  @!P2 SHF.R.U32.HI R12, RZ, 0x1, R172 ;  /* 0x00000001ff0ca819 */ /* 0x000fc800000116ac */
[----:B------:R-:W-:-:S05]  /*8300*/  @!P2 LOP3.LUT R12, R12, 0x1f0, RZ, 0xc0, !PT ;  /* 0x000001f00c0ca812 */ /* 0x000fca00078ec0ff */
[----:B------:R0:W-:Y:S02]  /*8310*/  @!P2 STS.128 [R12+UR16+0x10a0], R4 ;  /* 0x0010a0040c00a988 */ /* 0x0001e40008000c10 */
.L_x_32:
[----:B------:R-:W-:Y:S05]  /*8320*/  BSYNC.RECONVERGENT B0 ;  /* 0x0000000000007941 */ /* 0x000fea0003800200 */
.L_x_31:
[----:B------:R-:W-:Y:S01]  /*8330*/  FMUL.FTZ R16, R215, R16 ;  /* 0x00000010d7107220 */ /* 0x000fe20000410000 */
[----:B------:R-:W-:Y:S01]  /*8340*/  FMUL.FTZ R9, R214, R9 ;  /* 0x00000009d6097220 */ /* 0x000fe20000410000 */
[----:B------:R-:W-:Y:S01]  /*8350*/  FMUL.FTZ R8, R217, R8 ;  /* 0x00000008d9087220 */ /* 0x000fe20000410000 */
[----:B------:R-:W-:Y:S01]  /*8360*/  FADD.FTZ R120, R3, R120 ;  /* 0x0000007803787221 */ /* 0x000fe20000010000 */
[----:B------:R-:W-:Y:S01]  /*8370*/  FFMA.FTZ R16, R199, R18, R16 ;  /* 0x00000012c7107223 */ /* 0x000fe20000010010 */
[----:B------:R-:W-:Y:S01]  /*8380*/  FFMA.FTZ R9, R200, R11, R9 ;  /* 0x0000000bc8097223 */ /* 0x000fe20000010009 */
[----:B------:R-:W-:Y:S01]  /*8390*/  FFMA.FTZ R8, R201, R10, R8 ;  /* 0x0000000ac9087223 */ /* 0x000fe20000010008 */
[----:B0-----:R-:W-:Y:S01]  /*83a0*/  FFMA.FTZ R12, R134, R35, R15 ;  /* 0x00000023860c7223 */ /* 0x001fe2000001000f */
[----:B------:R-:W-:Y:S01]  /*83b0*/  FFMA.FTZ R11, R135, R34, R16 ;  /* 0x00000022870b7223 */ /* 0x000fe20000010010 */
[----:B------:R-:W-:Y:S01]  /*83c0*/  FFMA.FTZ R10, R136, R33, R9 ;  /* 0x00000021880a7223 */ /* 0x000fe20000010009 */
[----:B------:R-:W-:Y:S01]  /*83d0*/  FFMA.FTZ R3, R137, R32, R8 ;  /* 0x0000002089037223 */ /* 0x000fe20000010008 */
[----:B------:R-:W-:Y:S01]  /*83e0*/  BAR.SYNC.DEFER_BLOCKING 0x0 ;  /* 0x0000000000007b1d */ /* 0x000fe20000010000 */
[----:B------:R-:W-:Y:S01]  /*83f0*/  FADD.FTZ R119, R14, R119 ;  /* 0x000000770e777221 */ /* 0x000fe20000010000 */
[----:B------:R-:W-:Y:S01]  /*8400*/  FADD.FTZ R141, R12, R141 ;  /* 0x0000008d0c8d7221 */ /* 0x000fe20000010000 */
[----:B------:R-:W-:Y:S01]  /*8410*/  FADD.FTZ R140, R11, R140 ;  /* 0x0000008c0b8c7221 */ /* 0x000fe20000010000 */
[----:B------:R-:W-:Y:S01]  /*8420*/  FADD.FTZ R121, R2, R121 ;  /* 0x0000007902797221 */ /* 0x000fe20000010000 */
[----:B------:R-:W-:Y:S01]  /*8430*/  FADD.FTZ R139, R10, R139 ;  /* 0x0000008b0a8b7221 */ /* 0x000fe20000010000 */
[----:B------:R-:W-:Y:S01]  /*8440*/  BSSY.RECONVERGENT B0, `(.L_x_33) ;  /* 0x000001d000007945 */ /* 0x000fe20003800200 */
[----:B------:R-:W-:-:S03]  /*8450*/  FADD.FTZ R138, R3, R138 ;  /* 0x0000008a038a7221 */ /* 0x000fc60000010000 */
[----:B------:R-:W-:Y:S05]  /*8460*/  @P0 BRA `(.L_x_34) ;  /* 0x0000000000680947 */ /* 0x000fea0003800000 */
[----:B------:R-:W-:Y:S01]  /*8470*/  UISETP.NE.AND UP0, UPT, UR15, UR49, UPT ;  /* 0x000000310f00728c */ /* 0x000fe2000bf05270 */
[----:B------:R-:W0:Y:S01]  /*8480*/  LDS.128 R8, [UR16+0x10b0] ;  /* 0x0010b010ff087984 */ /* 0x000e220008000c00 */
[----:B------:R-:W-:-:S03]  /*8490*/  ULEA UR17, UR8, UR16, 0x3 ;  /* 0x0000001008117291 */ /* 0x000fc6000f8e18ff */
[----:B----4-:R-:W4:Y:S01]  /*84a0*/  LDS.128 R12, [UR16+0x10c0] ;  /* 0x0010c010ff0c7984 */ /* 0x010f220008000c00 */
[----:B------:R-:W-:-:S03]  /*84b0*/  PLOP3.LUT P0, PT, PT, PT, UP0, 0x80, 0x8 ;  /* 0x000000000008781c */ /* 0x000fc60003f0f008 */
[----:B-1----:R-:W1:Y:S10]  /*84c0*/  LDS.128 R16, [UR16+0x10d0] ;  /* 0x0010d010ff107984 */ /* 0x002e740008000c00 */
[----:B--2---:R-:W2:Y:S04]  /*84d0*/  @P0 LDS.64 R22, [UR17+0x5110] ;  /* 0x00511011ff160984 */ /* 0x004ea80008000a00 */
[----:B------:R-:W5:Y:S01]  /*84e0*/  @P0 LDS.64 R24, [UR17+0x4910] ;  /* 0x00491011ff180984 */ /* 0x000f620008000a00 */
[----:B0-----:R-:W-:Y:S01]  /*84f0*/  FADD.FTZ R21, R10, R6 ;  /* 0x000000060a157221 */ /* 0x001fe20000010000 */
[----:B------:R-:W-:Y:S01]  /*8500*/  FADD.FTZ R6, R11, R7 ;  /* 0x000000070b067221 */ /* 0x000fe20000010000 */
[----:B------:R-:W-:Y:S01]  /*8510*/  FADD.FTZ R3, R8, R4 ;  /* 0x0000000408037221 */ /* 0x000fe20000010000 */
[----:B------:R-:W-:Y:S01]  /*8520*/  FADD.FTZ R2, R9, R5 ;  /* 0x0000000509027221 */ /* 0x000fe20000010000 */
[----:B----4-:R-:W-:Y:S01]  /*8530*/  FADD.FTZ R21, R21, R14 ;  /* 0x0000000e15157221 */ /* 0x010fe20000010000 */
[----:B------:R-:W-:Y:S01]  /*8540*/  FADD.FTZ R6, R6, R15 ;  /* 0x0000000f06067221 */ /* 0x000fe20000010000 */
[----:B------:R-:W-:Y:S01]  /*8550*/  FADD.FTZ R3, R3, R12 ;  /* 0x0000000c03037221 */ /* 0x000fe20000010000 */
[----:B------:R-:W-:Y:S01]  /*8560*/  FADD.FTZ R2, R2, R13 ;  /* 0x0000000d02027221 */ /* 0x000fe20000010000 */
[----:B-1----:R-:W-:Y:S01]  /*8570*/  FADD.FTZ R18, R21, R18 ;  /* 0x0000001215127221 */ /* 0x002fe20000010000 */
[----:B------:R-:W-:Y:S01]  /*8580*/  FADD.FTZ R19, R6, R19 ;  /* 0x0000001306137221 */ /* 0x000fe20000010000 */
[----:B------:R-:W-:Y:S01]  /*8590*/  FADD.FTZ R16, R3, R16 ;  /* 0x0000001003107221 */ /* 0x000fe20000010000 */
[----:B------:R-:W-:Y:S01]  /*85a0*/  FADD.FTZ R17, R2, R17 ;  /* 0x0000001102117221 */ /* 0x000fe20000010000 */
[----:B--2---:R-:W-:Y:S01]  /*85b0*/  @P0 FADD.FTZ R18, R18, R22 ;  /* 0x0000001612120221 */ /* 0x004fe20000010000 */
[----:B------:R-:W-:Y:S01]  /*85c0*/  @P0 FADD.FTZ R19, R19, R23 ;  /* 0x0000001713130221 */ /* 0x000fe20000010000 */
[----:B-----5:R-:W-:Y:S01]  /*85d0*/  @P0 FADD.FTZ R16, R16, R24 ;  /* 0x0000001810100221 */ /* 0x020fe20000010000 */
[----:B------:R-:W-:-:S03]  /*85e0*/  @P0 FADD.FTZ R17, R17, R25 ;  /* 0x0000001911110221 */ /* 0x000fc60000010000 */
[----:B------:R0:W-:Y:S04]  /*85f0*/  STS.64 [UR17+0x5110], R18 ;  /* 0x00511012ff007988 */ /* 0x0001e80008000a11 */
[----:B------:R0:W-:Y:S02]  /*8600*/  STS.64 [UR17+0x4910], R16 ;  /* 0x00491010ff007988 */ /* 0x0001e40008000a11 */
.L_x_34:
[----:B------:R-:W-:Y:S05]  /*8610*/  BSYNC.RECONVERGENT B0 ;  /* 0x0000000000007941 */ /* 0x000fea0003800200 */
.L_x_33:
[----:B------:R-:W-:-:S04]  /*8620*/  UIADD3 UR8, UPT, UPT, UR8, 0x1, URZ ;  /* 0x0000000108087890 */ /* 0x000fc8000fffe0ff */
[----:B------:R-:W-:-:S09]  /*8630*/  UISETP.GE.AND UP0, UPT, UR8, UR48, UPT ;  /* 0x000000300800728c */ /* 0x000fd2000bf06270 */
[----:B------:R-:W-:Y:S05]  /*8640*/  BRA.U !UP0, `(.L_x_35) ;  /* 0xffffff9d08947547 */ /* 0x000fea000b83ffff */
.L_x_1:
[----:B------:R-:W-:Y:S01]  /*8650*/  BAR.SYNC.DEFER_BLOCKING 0x0 ;  /* 0x0000000000007b1d */ /* 0x000fe20000010000 */
[----:B------:R-:W-:Y:S01]  /*8660*/  F2FP.BF16.F32.PACK_AB R120, R120, R121 ;  /* 0x000000797878723e */ /* 0x000fe200000010ff */
[----:B------:R-:W-:Y:S01]  /*8670*/  ULEA UR20, UR15, 0xfffff800, 0xb ;  /* 0xfffff8000f147891 */ /* 0x000fe2000f8e58ff */
[----:B------:R-:W-:Y:S01]  /*8680*/  F2FP.BF16.F32.PACK_AB R118, R118, R119 ;  /* 0x000000777676723e */ /* 0x000fe200000010ff */
[----:B------:R-:W-:Y:S01]  /*8690*/  UIADD3 UR14, UP0, UPT, UR14, -0x1000, URZ ;  /* 0xfffff0000e0e7890 */ /* 0x000fe2000ff1e0ff */
[----:B------:R-:W-:Y:S01]  /*86a0*/  PRMT R77, R120, 0x7632, R77 ;  /* 0x00007632784d7816 */ /* 0x000fe2000000004d */
[----:B------:R-:W5:Y:S01]  /*86b0*/  LDCU UR8, c[0x0][0x388] ;  /* 0x00007100ff0877ac */ /* 0x000f620008000800 */
[----:B------:R-:W-:Y:S01]  /*86c0*/  F2FP.BF16.F32.PACK_AB R116, R116, R117 ;  /* 0x000000757474723e */ /* 0x000fe200000010ff */
[----:B------:R-:W0:Y:S01]  /*86d0*/  S2UR UR26, SR_CTAID.X ;  /* 0x00000000001a79c3 */ /* 0x000e220000002500 */
[----:B------:R-:W-:Y:S01]  /*86e0*/  F2FP.BF16.F32.PACK_AB R114, R114, R115 ;  /* 0x000000737272723e */ /* 0x000fe200000010ff */
[----:B------:R-:W0:Y:S01]  /*86f0*/  LDCU.64 UR22, c[0x0][0x4f8] ;  /* 0x00009f00ff1677ac */ /* 0x000e220008000a00 */
[----:B------:R-:W-:-:S02]  /*8700*/  PRMT R0, R118, 0x7632, R0 ;  /* 0x0000763276007816 */ /* 0x000fc40000000000 */
[----:B------:R-:W-:Y:S01]  /*8710*/  PRMT R2, R116, 0x7632, R2 ;  /* 0x0000763274027816 */ /* 0x000fe20000000002 */
[----:B------:R-:W1:Y:S01]  /*8720*/  LDCU.64 UR24, c[0x0][0x500] ;  /* 0x0000a000ff1877ac */ /* 0x000e620008000a00 */
[----:B------:R-:W-:Y:S02]  /*8730*/  ISETP.NE.AND P0, PT, R172, RZ, PT ;  /* 0x000000ffac00720c */ /* 0x000fe40003f05270 */
[----:B------:R-:W-:Y:S01]  /*8740*/  F2FP.BF16.F32.PACK_AB R112, R112, R113 ;  /* 0x000000717070723e */ /* 0x000fe200000010ff */
[----:B------:R-:W-:Y:S01]  /*8750*/  USHF.R.S32.HI UR21, URZ, 0x1f, UR20 ;  /* 0x0000001fff157899 */ /* 0x000fe20008011414 */
[----:B------:R-:W-:Y:S01]  /*8760*/  F2FP.BF16.F32.PACK_AB R110, R110, R111 ;  /* 0x0000006f6e6e723e */ /* 0x000fe200000010ff */
[----:B------:R-:W-:Y:S01]  /*8770*/  UIADD3.X UR13, UPT, UPT, UR13, -0x1, URZ, UP0, !UPT ;  /* 0xffffffff0d0d7890 */ /* 0x000fe200087fe4ff */
[----:B------:R-:W-:Y:S01]  /*8780*/  F2FP.BF16.F32.PACK_AB R108, R108, R109 ;  /* 0x0000006d6c6c723e */ /* 0x000fe200000010ff */
[----:B------:R-:W-:Y:S01]  /*8790*/  UISETP.GT.AND UP0, UPT, UR15, 0x1, UPT ;  /* 0x000000010f00788c */ /* 0x000fe2000bf04270 */
[----:B------:R-:W-:Y:S01]  /*87a0*/  F2FP.BF16.F32.PACK_AB R106, R106, R107 ;  /* 0x0000006b6a6a723e */ /* 0x000fe200000010ff */
[----:B------:R2:W-:Y:S01]  /*87b0*/  STS.U16 [R154+0x2], R77 ;  /* 0x0000024d9a007388 */ /* 0x0005e20000000400 */
[----:B-----5:R-:W-:Y:S01]  /*87c0*/  UIADD3 UR8, UPT, UPT, -UR20, UR8, URZ ;  /* 0x0000000814087290 */ /* 0x020fe2000fffe1ff */
[----:B------:R-:W-:Y:S01]  /*87d0*/  PRMT R3, R112, 0x7632, R3 ;  /* 0x0000763270037816 */ /* 0x000fe20000000003 */
[----:B------:R-:W-:Y:S01]  /*87e0*/  UIADD3 UR12, UP1, UPT, UR12, -0x1000, URZ ;  /* 0xfffff0000c0c7890 */ /* 0x000fe2000ff3e0ff */
[----:B------:R5:W-:Y:S01]  /*87f0*/  STS.U16 [R154+0x6], R0 ;  /* 0x000006009a007388 */ /* 0x000be20000000400 */
[----:B------:R-:W-:Y:S01]  /*8800*/  SHF.L.U32 R9, R172, 0x4, RZ ;  /* 0x00000004ac097819 */ /* 0x000fe200000006ff */
[----:B------:R-:W-:Y:S01]  /*8810*/  UIADD3 UR10, UP2, UPT, UR10, -0x1000, URZ ;  /* 0xfffff0000a0a7890 */ /* 0x000fe2000ff5e0ff */
[----:B------:R-:W-:Y:S01]  /*8820*/  MOV R10, UR8 ;  /* 0x00000008000a7c02 */ /* 0x000fe20008000f00 */
[----:B------:R3:W-:Y:S01]  /*8830*/  STS.U16 [R154+0xa], R2 ;  /* 0x00000a029a007388 */ /* 0x0007e20000000400 */
[----:B0-----:R-:W-:Y:S01]  /*8840*/  UIMAD.WIDE.U32 UR18, UR26, UR22, UR20 ;  /* 0x000000161a1272a5 */ /* 0x001fe2000f8e0014 */
[----:B--2---:R-:W-:Y:S01]  /*8850*/  PRMT R77, R114, 0x7632, R77 ;  /* 0x00007632724d7816 */ /* 0x004fe2000000004d */
[----:B------:R-:W-:Y:S01]  /*8860*/  UIADD3.X UR11, UPT, UPT, UR11, -0x1, URZ, UP1, !UPT ;  /* 0xffffffff0b0b7890 */ /* 0x000fe20008ffe4ff */
[----:B------:R-:W-:Y:S01]  /*8870*/  STS.U16 [R154], R120 ;  /* 0x000000789a007388 */ /* 0x000fe20000000400 */
[----:B------:R-:W1:Y:S01]  /*8880*/  S2UR UR8, SR_CTAID.Y ;  /* 0x00000000000879c3 */ /* 0x000e620000002600 */
[----:B-----5:R-:W-:Y:S01]  /*8890*/  PRMT R0, R110, 0x7632, R0 ;  /* 0x000076326e007816 */ /* 0x020fe20000000000 */
[----:B------:R-:W-:Y:S01]  /*88a0*/  UIMAD UR19, UR26, UR23, UR19 ;  /* 0x000000171a1372a4 */ /* 0x000fe2000f8e0213 */
[----:B------:R0:W-:Y:S01]  /*88b0*/  STS.U16 [R154+0xe], R77 ;  /* 0x00000e4d9a007388 */ /* 0x0001e20000000400 */
[----:B------:R-:W2:Y:S01]  /*88c0*/  LDCU.64 UR22, c[0x0][0x550] ;  /* 0x0000aa00ff1677ac */ /* 0x000ea20008000a00 */
[----:B---3--:R-:W-:-:S02]  /*88d0*/  PRMT R2, R108, 0x7632, R2 ;  /* 0x000076326c027816 */ /* 0x008fc40000000002 */
[----:B------:R-:W-:Y:S01]  /*88e0*/  STS.U16 [R154+0x4], R118 ;  /* 0x000004769a007388 */ /* 0x000fe20000000400 */
[----:B------:R-:W-:Y:S01]  /*88f0*/  LOP3.LUT R9, R9, 0x3e00, RZ, 0xc0, !PT ;  /* 0x00003e0009097812 */ /* 0x000fe200078ec0ff */
[----:B------:R-:W-:Y:S02]  /*8900*/  UIADD3.X UR9, UPT, UPT, UR9, -0x1, URZ, UP2, !UPT ;  /* 0xffffffff09097890 */ /* 0x000fe400097fe4ff */
[----:B------:R-:W-:Y:S01]  /*8910*/  STS.U16 [R154+0x8], R116 ;  /* 0x000008749a007388 */ /* 0x000fe20000000400 */
[----:B0-----:R-:W-:-:S03]  /*8920*/  PRMT R77, R106, 0x7632, R77 ;  /* 0x000076326a4d7816 */ /* 0x001fc6000000004d */
[----:B------:R-:W-:Y:S04]  /*8930*/  STS.U16 [R154+0xc], R114 ;  /* 0x00000c729a007388 */ /* 0x000fe80000000400 */
[----:B------:R-:W-:Y:S04]  /*8940*/  STS.U16 [R154+0x10], R112 ;  /* 0x000010709a007388 */ /* 0x000fe80000000400 */
[----:B------:R-:W-:Y:S01]  /*8950*/  STS.U16 [R154+0x12], R3 ;  /* 0x000012039a007388 */ /* 0x000fe20000000400 */
[----:B-1----:R-:W-:Y:S02]  /*8960*/  UIMAD UR17, UR8, UR25, URZ ;  /* 0x00000019081172a4 */ /* 0x002fe4000f8e02ff */
[----:B------:R-:W-:Y:S01]  /*8970*/  UIMAD.WIDE.U32 UR18, UR8, UR24, UR18 ;  /* 0x00000018081272a5 */ /* 0x000fe2000f8e0012 */
[----:B------:R-:W-:Y:S03]  /*8980*/  STS.U16 [R154+0x14], R110 ;  /* 0x0000146e9a007388 */ /* 0x000fe60000000400 */
[----:B------:R-:W-:Y:S01]  /*8990*/  MOV R6, UR17 ;  /* 0x0000001100067c02 */ /* 0x000fe20008000f00 */
[----:B------:R0:W-:Y:S04]  /*89a0*/  STS.U16 [R154+0x16], R0 ;  /* 0x000016009a007388 */ /* 0x0001e80000000400 */
[----:B------:R-:W-:Y:S04]  /*89b0*/  STS.U16 [R154+0x18], R108 ;  /* 0x0000186c9a007388 */ /* 0x000fe80000000400 */
[----:B------:R2:W-:Y:S01]  /*89c0*/  STS.U16 [R154+0x1a], R2 ;  /* 0x00001a029a007388 */ /* 0x0005e20000000400 */
[----:B0-----:R-:W-:-:S03]  /*89d0*/  LOP3.LUT R0, R172, 0x1f, RZ, 0xc0, !PT ;  /* 0x0000001fac007812 */ /* 0x001fc600078ec0ff */
[----:B------:R-:W-:Y:S01]  /*89e0*/  STS.U16 [R154+0x1c], R106 ;  /* 0x00001c6a9a007388 */ /* 0x000fe20000000400 */
[----:B------:R-:W-:-:S03]  /*89f0*/  LOP3.LUT R5, R9, R0, RZ, 0xfc, !PT ;  /* 0x0000000009057212 */ /* 0x000fc600078efcff */
[----:B------:R-:W-:Y:S01]  /*8a00*/  STS.U16 [R154+0x1e], R77 ;  /* 0x00001e4d9a007388 */ /* 0x000fe20000000400 */
[----:B------:R-:W-:-:S03]  /*8a10*/  NOP ;  /* 0x0000000000007918 */ /* 0x000fc60000000000 */
[----:B------:R-:W-:Y:S01]  /*8a20*/  LDS.U16 R7, [R170] ;  /* 0x00000000aa077984 */ /* 0x000fe20000000400 */
[----:B------:R-:W-:Y:S02]  /*8a30*/  IADD3 R3, P1, PT, R5, UR18, RZ ;  /* 0x0000001205037c10 */ /* 0x000fe4000ff3e0ff */
[----:B------:R-:W-:Y:S01]  /*8a40*/  IADD3 R8, PT, PT, R9, R0, RZ ;  /* 0x0000000009087210 */ /* 0x000fe20007ffe0ff */
[----:B------:R-:W-:Y:S01]  /*8a50*/  LDS.U16 R11, [R169+0x40] ;  /* 0x00004000a90b7984 */ /* 0x000fe20000000400 */
[----:B------:R-:W-:Y:S01]  /*8a60*/  IADD3.X R6, PT, PT, R6, UR19, RZ, P1, !PT ;  /* 0x0000001306067c10 */ /* 0x000fe20008ffe4ff */
[----:B------:R-:W0:Y:S01]  /*8a70*/  LDCU.64 UR18, c[0x0][0x518] ;  /* 0x0000a300ff1277ac */ /* 0x000e220008000a00 */
[C---:B--2---:R-:W-:Y:S01]  /*8a80*/  LEA R2, P1, R3.reuse, UR22, 0x1 ;  /* 0x0000001603027c11 */ /* 0x044fe2000f8208ff */
[----:B----4-:R-:W-:Y:S01]  /*8a90*/  LDS.U16 R13, [R168+0x80] ;  /* 0x00008000a80d7984 */ /* 0x010fe20000000400 */
[C---:B------:R-:W-:Y:S02]  /*8aa0*/  IADD3 R41, PT, PT, R8.reuse, 0x20, RZ ;  /* 0x0000002008297810 */ /* 0x040fe40007ffe0ff */
[----:B------:R-:W-:Y:S01]  /*8ab0*/  LEA.HI.X R3, R3, UR23, R6, 0x1, P1 ;  /* 0x0000001703037c11 */ /* 0x000fe200088f0c06 */
[----:B------:R-:W-:Y:S01]  /*8ac0*/  LDS.U16 R15, [R167+0xc0] ;  /* 0x0000c000a70f7984 */ /* 0x000fe20000000400 */
[C---:B------:R-:W-:Y:S01]  /*8ad0*/  IADD3 R43, PT, PT, R8.reuse, 0x40, RZ ;  /* 0x00000040082b7810 */ /* 0x040fe20007ffe0ff */
[----:B------:R-:W1:Y:S01]  /*8ae0*/  LDCU.64 UR22, c[0x0][0x520] ;  /* 0x0000a400ff1677ac */ /* 0x000e620008000a00 */
[C---:B------:R-:W-:Y:S01]  /*8af0*/  IADD3 R45, PT, PT, R8.reuse, 0x60, RZ ;  /* 0x00000060082d7810 */ /* 0x040fe20007ffe0ff */
[----:B------:R-:W-:Y:S01]  /*8b00*/  LDS.U16 R17, [R166+0x100] ;  /* 0x00010000a6117984 */ /* 0x000fe20000000400 */
[----:B------:R-:W-:-:S02]  /*8b10*/  IADD3 R47, PT, PT, R8, 0x80, RZ ;  /* 0x00000080082f7810 */ /* 0x000fc40007ffe0ff */
[C---:B------:R-:W-:Y:S01]  /*8b20*/  IADD3 R49, PT, PT, R8.reuse, 0xa0, RZ ;  /* 0x000000a008317810 */ /* 0x040fe20007ffe0ff */
[----:B------:R-:W-:Y:S01]  /*8b30*/  LDS.U16 R19, [R165+0x140] ;  /* 0x00014000a5137984 */ /* 0x000fe20000000400 */
[C---:B------:R-:W-:Y:S02]  /*8b40*/  IADD3 R51, PT, PT, R8.reuse, 0xc0, RZ ;  /* 0x000000c008337810 */ /* 0x040fe40007ffe0ff */
[C---:B------:R-:W-:Y:S01]  /*8b50*/  IADD3 R53, PT, PT, R8.reuse, 0xe0, RZ ;  /* 0x000000e008357810 */ /* 0x040fe20007ffe0ff */
[----:B------:R-:W-:Y:S01]  /*8b60*/  LDS.U16 R21, [R164+0x180] ;  /* 0x00018000a4157984 */ /* 0x000fe20000000400 */
[C---:B------:R-:W-:Y:S01]  /*8b70*/  IADD3 R55, PT, PT, R8.reuse, 0x100, RZ ;  /* 0x0000010008377810 */ /* 0x040fe20007ffe0ff */
[----:B0-----:R-:W-:Y:S01]  /*8b80*/  UIMAD.WIDE.U32 UR20, UR26, UR18, UR20 ;  /* 0x000000121a1472a5 */ /* 0x001fe2000f8e0014 */
[C---:B------:R-:W-:Y:S01]  /*8b90*/  IADD3 R57, PT, PT, R8.reuse, 0x120, RZ ;  /* 0x0000012008397810 */ /* 0x040fe20007ffe0ff */
[----:B------:R-:W-:Y:S01]  /*8ba0*/  LDS.U16 R23, [R163+0x1c0] ;  /* 0x0001c000a3177984 */ /* 0x000fe20000000400 */
[C---:B------:R-:W-:Y:S01]  /*8bb0*/  IADD3 R59, PT, PT, R8.reuse, 0x140, RZ ;  /* 0x00000140083b7810 */ /* 0x040fe20007ffe0ff */
[----:B------:R-:W-:Y:S01]  /*8bc0*/  UIMAD UR17, UR26, UR19, UR21 ;  /* 0x000000131a1172a4 */ /* 0x000fe2000f8e0215 */
[C---:B------:R-:W-:Y:S01]  /*8bd0*/  IADD3 R61, PT, PT, R8.reuse, 0x160, RZ ;  /* 0x00000160083d7810 */ /* 0x040fe20007ffe0ff */
[----:B------:R-:W-:Y:S01]  /*8be0*/  LDS.U16 R25, [R162+0x200] ;  /* 0x00020000a2197984 */ /* 0x000fe20000000400 */
[C---:B------:R-:W-:Y:S01]  /*8bf0*/  IADD3 R63, PT, PT, R8.reuse, 0x180, RZ ;  /* 0x00000180083f7810 */ /* 0x040fe20007ffe0ff */
[----:B------:R-:W0:Y:S01]  /*8c00*/  LDCU.64 UR18, c[0x0][0x560] ;  /* 0x0000ac00ff1277ac */ /* 0x000e220008000a00 */
[C---:B------:R-:W-:Y:S01]  /*8c10*/  IADD3 R65, PT, PT, R8.reuse, 0x1a0, RZ ;  /* 0x000001a008417810 */ /* 0x040fe20007ffe0ff */
[----:B------:R-:W-:Y:S01]  /*8c20*/  LDS.U16 R27, [R161+0x240] ;  /* 0x00024000a11b7984 */ /* 0x000fe20000000400 */
[----:B------:R-:W-:-:S02]  /*8c30*/  IADD3 R67, PT, PT, R8, 0x1c0, RZ ;  /* 0x000001c008437810 */ /* 0x000fc40007ffe0ff */
[----:B------:R-:W-:Y:S01]  /*8c40*/  IADD3 R69, PT, PT, R8, 0x1e0, RZ ;  /* 0x000001e008457810 */ /* 0x000fe20007ffe0ff */
[----:B------:R-:W-:Y:S04]  /*8c50*/  LDS.U16 R29, [R160+0x280] ;  /* 0x00028000a01d7984 */ /* 0x000fe80000000400 */
[----:B------:R-:W-:Y:S04]  /*8c60*/  LDS.U16 R31, [R159+0x2c0] ;  /* 0x0002c0009f1f7984 */ /* 0x000fe80000000400 */
[----:B------:R-:W-:Y:S04]  /*8c70*/  LDS.U16 R33, [R158+0x300] ;  /* 0x000300009e217984 */ /* 0x000fe80000000400 */
[----:B------:R-:W-:Y:S04]  /*8c80*/  LDS.U16 R35, [R157+0x340] ;  /* 0x000340009d237984 */ /* 0x000fe80000000400 */
[----:B------:R-:W-:Y:S04]  /*8c90*/  LDS.U16 R37, [R156+0x380] ;  /* 0x000380009c257984 */ /* 0x000fe80000000400 */
[----:B------:R-:W-:Y:S04]  /*8ca0*/  LDS.U16 R39, [R155+0x3c0] ;  /* 0x0003c0009b277984 */ /* 0x000fe80000000400 */
[----:B------:R-:W-:Y:S01]  /*8cb0*/  @!P0 STS [UR16+0x1080], R10 ;  /* 0x0010800aff008988 */ /* 0x000fe20008000810 */
[----:B------:R-:W-:Y:S06]  /*8cc0*/  BAR.SYNC.DEFER_BLOCKING 0x0 ;  /* 0x0000000000007b1d */ /* 0x000fec0000010000 */
[----:B------:R-:W2:Y:S02]  /*8cd0*/  LDS R4, [UR16+0x1080] ;  /* 0x00108010ff047984 */ /* 0x000ea40008000800 */
[----:B--2---:R-:W-:-:S02]  /*8ce0*/  ISETP.GE.AND P2, PT, R5, R4, PT ;  /* 0x000000040500720c */ /* 0x004fc40003f46270 */
[-C--:B------:R-:W-:Y:S02]  /*8cf0*/  ISETP.GE.AND P3, PT, R41, R4.reuse, PT ;  /* 0x000000042900720c */ /* 0x080fe40003f66270 */
[-C--:B------:R-:W-:Y:S02]  /*8d00*/  ISETP.GE.AND P1, PT, R43, R4.reuse, PT ;  /* 0x000000042b00720c */ /* 0x080fe40003f26270 */
[-C--:B------:R-:W-:Y:S02]  /*8d10*/  ISETP.GE.AND P4, PT, R49, R4.reuse, PT ;  /* 0x000000043100720c */ /* 0x080fe40003f86270 */
[-C--:B------:R-:W-:Y:S02]  /*8d20*/  ISETP.GE.AND P5, PT, R51, R4.reuse, PT ;  /* 0x000000043300720c */ /* 0x080fe40003fa6270 */
[----:B------:R-:W-:-:S03]  /*8d30*/  ISETP.GE.AND P6, PT, R53, R4, PT ;  /* 0x000000043500720c */ /* 0x000fc60003fc6270 */
[----:B------:R-:W-:Y:S01]  /*8d40*/  @!P2 STG.E.U16 desc[UR30][R2.64], R7 ;  /* 0x000000070200a986 */ /* 0x000fe2000c10151e */
[----:B------:R-:W-:-:S03]  /*8d50*/  ISETP.GE.AND P2, PT, R45, R4, PT ;  /* 0x000000042d00720c */ /* 0x000fc60003f46270 */
[----:B------:R2:W-:Y:S01]  /*8d60*/  @!P3 STG.E.U16 desc[UR30][R2.64+0x40], R11 ;  /* 0x0000400b0200b986 */ /* 0x0005e2000c10151e */
[----:B------:R-:W-:-:S03]  /*8d70*/  ISETP.GE.AND P3, PT, R47, R4, PT ;  /* 0x000000042f00720c */ /* 0x000fc60003f66270 */
[----:B------:R-:W-:Y:S01]  /*8d80*/  @!P1 STG.E.U16 desc[UR30][R2.64+0x80], R13 ;  /* 0x0000800d02009986 */ /* 0x000fe2000c10151e */
        /* <DEDUP_REMOVED lines=14> */
[----:B------:R-:W-:Y:S02]  /*8e70*/  ISETP.GE.AND P2, PT, R69, R4, PT ;  /* 0x000000044500720c */ /* 0x000fe40003f46270 */
[----:B------:R-:W-:Y:S01]  /*8e80*/  F2FP.BF16.F32.PACK_AB R4, R139, R138 ;  /* 0x0000008a8b04723e */ /* 0x000fe200000010ff */
[----:B------:R-:W-:Y:S01]  /*8e90*/  @!P5 STG.E.U16 desc[UR30][R2.64+0x2c0], R31 ;  /* 0x0002c01f0200d986 */ /* 0x000fe2000c10151e */
[----:B------:R-:W-:Y:S02]  /*8ea0*/  FADD.FTZ R138, R138, R173 ;  /* 0x000000ad8a8a7221 */ /* 0x000fe40000010000 */
[C---:B------:R-:W-:Y:S01]  /*8eb0*/  PRMT R77, R4.reuse, 0x7610, R77 ;  /* 0x00007610044d7816 */ /* 0x040fe2000000004d */
[----:B------:R-:W-:Y:S01]  /*8ec0*/  @!P6 STG.E.U16 desc[UR30][R2.64+0x280], R29 ;  /* 0x0002801d0200e986 */ /* 0x000fe2000c10151e */
[----:B------:R-:W-:Y:S01]  /*8ed0*/  PRMT R6, R4, 0x7632, R6 ;  /* 0x0000763204067816 */ /* 0x000fe20000000006 */
[----:B------:R-:W-:Y:S01]  /*8ee0*/  FADD.FTZ R139, R138, R139 ;  /* 0x0000008b8a8b7221 */ /* 0x000fe20000010000 */
[----:B------:R-:W-:Y:S01]  /*8ef0*/  F2FP.BF16.F32.PACK_AB R4, R143, R142 ;  /* 0x0000008e8f04723e */ /* 0x000fe200000010ff */
[----:B------:R-:W-:Y:S03]  /*8f00*/  @!P4 STG.E.U16 desc[UR30][R2.64+0x300], R33 ;  /* 0x000300210200c986 */ /* 0x000fe6000c10151e */
[C---:B------:R-:W-:Y:S01]  /*8f10*/  PRMT R12, R4.reuse, 0x7632, R12 ;  /* 0x00007632040c7816 */ /* 0x040fe2000000000c */
[----:B------:R-:W-:Y:S01]  /*8f20*/  @!P3 STG.E.U16 desc[UR30][R2.64+0x340], R35 ;  /* 0x000340230200b986 */ /* 0x000fe2000c10151e */
[----:B--2---:R-:W-:-:S02]  /*8f30*/  PRMT R11, R4, 0x7610, R11 ;  /* 0x00007610040b7816 */ /* 0x004fc4000000000b */
[----:B------:R-:W-:Y:S01]  /*8f40*/  F2FP.BF16.F32.PACK_AB R4, R149, R148 ;  /* 0x000000949504723e */ /* 0x000fe200000010ff */
[----:B------:R-:W-:Y:S04]  /*8f50*/  @!P1 STG.E.U16 desc[UR30][R2.64+0x380], R37 ;  /* 0x0003802502009986 */ /* 0x000fe8000c10151e */
[----:B------:R2:W-:Y:S01]  /*8f60*/  @!P2 STG.E.U16 desc[UR30][R2.64+0x3c0], R39 ;  /* 0x0003c0270200a986 */ /* 0x0005e2000c10151e */
[----:B------:R-:W-:Y:S01]  /*8f70*/  BAR.SYNC.DEFER_BLOCKING 0x0 ;  /* 0x0000000000007b1d */ /* 0x000fe20000010000 */
[----:B--2---:R-:W-:Y:S01]  /*8f80*/  F2FP.BF16.F32.PACK_AB R3, R141, R140 ;  /* 0x0000008c8d03723e */ /* 0x004fe200000010ff */
[----:B------:R-:W-:Y:S01]  /*8f90*/  FADD.FTZ R140, R139, R140 ;  /* 0x0000008c8b8c7221 */ /* 0x000fe20000010000 */
[----:B------:R-:W-:Y:S02]  /*8fa0*/  F2FP.BF16.F32.PACK_AB R2, R145, R144 ;  /* 0x000000909102723e */ /* 0x000fe400000010ff */
[C---:B------:R-:W-:Y:S01]  /*8fb0*/  PRMT R7, R3.reuse, 0x7610, R7 ;  /* 0x0000761003077816 */ /* 0x040fe20000000007 */
[----:B------:R-:W-:Y:S01]  /*8fc0*/  FADD.FTZ R141, R140, R141 ;  /* 0x0000008d8c8d7221 */ /* 0x000fe20000010000 */
[----:B------:R-:W-:-:S02]  /*8fd0*/  PRMT R8, R3, 0x7632, R8 ;  /* 0x0000763203087816 */ /* 0x000fc40000000008 */
[----:B------:R-:W-:Y:S01]  /*8fe0*/  F2FP.BF16.F32.PACK_AB R3, R147, R146 ;  /* 0x000000929303723e */ /* 0x000fe200000010ff */
[----:B------:R-:W-:-:S03]  /*8ff0*/  FADD.FTZ R142, R141, R142 ;  /* 0x0000008e8d8e7221 */ /* 0x000fc60000010000 */
[C---:B------:R-:W-:Y:S01]  /*9000*/  PRMT R13, R3.reuse, 0x7610, R13 ;  /* 0x00007610030d7816 */ /* 0x040fe2000000000d */
[----:B------:R-:W-:Y:S01]  /*9010*/  FADD.FTZ R143, R142, R143 ;  /* 0x0000008f8e8f7221 */ /* 0x000fe20000010000 */
[----:B------:R-:W-:Y:S01]  /*9020*/  PRMT R14, R3, 0x7632, R14 ;  /* 0x00007632030e7816 */ /* 0x000fe2000000000e */
[----:B------:R2:W-:Y:S01]  /*9030*/  STS.U16 [R154], R77 ;  /* 0x0000004d9a007388 */ /* 0x0005e20000000400 */
[----:B------:R-:W-:Y:S01]  /*9040*/  F2FP.BF16.F32.PACK_AB R3, R153, R152 ;  /* 0x000000989903723e */ /* 0x000fe200000010ff */
[----:B------:R-:W-:Y:S02]  /*9050*/  FADD.FTZ R144, R143, R144 ;  /* 0x000000908f907221 */ /* 0x000fe40000010000 */
[----:B------:R3:W-:Y:S02]  /*9060*/  STS.U16 [R154+0x2], R6 ;  /* 0x000002069a007388 */ /* 0x0007e40000000400 */
[----:B------:R-:W-:Y:S02]  /*9070*/  FADD.FTZ R145, R144, R145 ;  /* 0x0000009190917221 */ /* 0x000fe40000010000 */
[----:B------:R4:W-:Y:S01]  /*9080*/  STS.U16 [R154+0x6], R8 ;  /* 0x000006089a007388 */ /* 0x0009e20000000400 */
[----:B--2---:R-:W-:Y:S01]  /*9090*/  PRMT R77, R2, 0x7610, R77 ;  /* 0x00007610024d7816 */ /* 0x004fe2000000004d */
[----:B------:R-:W-:-:S02]  /*90a0*/  FADD.FTZ R146, R145, R146 ;  /* 0x0000009291927221 */ /* 0x000fc40000010000 */
[----:B------:R2:W-:Y:S01]  /*90b0*/  STS.U16 [R154+0xa], R12 ;  /* 0x00000a0c9a007388 */ /* 0x0005e20000000400 */
[----:B---3--:R-:W-:Y:S01]  /*90c0*/  PRMT R6, R2, 0x7632, R6 ;  /* 0x0000763202067816 */ /* 0x008fe20000000006 */
[----:B------:R-:W-:Y:S01]  /*90d0*/  FADD.FTZ R147, R146, R147 ;  /* 0x0000009392937221 */ /* 0x000fe20000010000 */
[----:B------:R-:W-:Y:S01]  /*90e0*/  F2FP.BF16.F32.PACK_AB R2, R151, R150 ;  /* 0x000000969702723e */ /* 0x000fe200000010ff */
[----:B------:R3:W-:Y:S01]  /*90f0*/  STS.U16 [R154+0xc], R77 ;  /* 0x00000c4d9a007388 */ /* 0x0007e20000000400 */
[----:B----4-:R-:W-:Y:S01]  /*9100*/  PRMT R8, R4, 0x7632, R8 ;  /* 0x0000763204087816 */ /* 0x010fe20000000008 */
[----:B------:R-:W-:Y:S02]  /*9110*/  FADD.FTZ R148, R147, R148 ;  /* 0x0000009493947221 */ /* 0x000fe40000010000 */
[----:B------:R-:W-:Y:S01]  /*9120*/  STS.U16 [R154+0x4], R7 ;  /* 0x000004079a007388 */ /* 0x000fe20000000400 */
[----:B--2---:R-:W-:Y:S01]  /*9130*/  PRMT R12, R2, 0x7632, R12 ;  /* 0x00007632020c7816 */ /* 0x004fe2000000000c */
[----:B------:R-:W-:-:S02]  /*9140*/  FADD.FTZ R149, R148, R149 ;  /* 0x0000009594957221 */ /* 0x000fc40000010000 */
[----:B------:R-:W-:Y:S01]  /*9150*/  STS.U16 [R154+0x8], R11 ;  /* 0x0000080b9a007388 */ /* 0x000fe20000000400 */
[----:B---3--:R-:W-:Y:S01]  /*9160*/  PRMT R77, R3, 0x7632, R77 ;  /* 0x00007632034d7816 */ /* 0x008fe2000000004d */
[----:B------:R-:W-:Y:S02]  /*9170*/  FADD.FTZ R150, R149, R150 ;  /* 0x0000009695967221 */ /* 0x000fe40000010000 */
[----:B------:R-:W-:Y:S02]  /*9180*/  STS.U16 [R154+0xe], R6 ;  /* 0x00000e069a007388 */ /* 0x000fe40000000400 */
[----:B------:R-:W-:Y:S02]  /*9190*/  FADD.FTZ R151, R150, R151 ;  /* 0x0000009796977221 */ /* 0x000fe40000010000 */
[----:B------:R-:W-:Y:S02]  /*91a0*/  STS.U16 [R154+0x10], R13 ;  /* 0x0000100d9a007388 */ /* 0x000fe40000000400 */
[----:B------:R-:W-:-:S02]  /*91b0*/  FADD.FTZ R152, R151, R152 ;  /* 0x0000009897987221 */ /* 0x000fc40000010000 */
[----:B------:R-:W-:Y:S02]  /*91c0*/  STS.U16 [R154+0x12], R14 ;  /* 0x0000120e9a007388 */ /* 0x000fe40000000400 */
[----:B------:R-:W-:Y:S02]  /*91d0*/  FADD.FTZ R173, R152, R153 ;  /* 0x0000009998ad7221 */ /* 0x000fe40000010000 */
        /* <DEDUP_REMOVED lines=25> */
[----:B------:R-:W3:Y:S01]  /*9370*/  LDS R4, [UR16+0x1080] ;  /* 0x00108010ff047984 */ /* 0x000ee20008000800 */
[----:B------:R-:W-:-:S02]  /*9380*/  UMOV UR16, UR20 ;  /* 0x0000001400107c82 */ /* 0x000fc40008000000 */
[----:B-1----:R-:W-:-:S04]  /*9390*/  UIMAD.WIDE.U32 UR16, UR8, UR22, UR16 ;  /* 0x00000016081072a5 */ /* 0x002fc8000f8e0010 */
[----:B------:R-:W-:Y:S02]  /*93a0*/  UIMAD UR17, UR8, UR23, UR17 ;  /* 0x00000017081172a4 */ /* 0x000fe4000f8e0211 */
[----:B--2---:R-:W-:Y:S01]  /*93b0*/  IADD3 R3, P0, PT, R5, UR16, RZ ;  /* 0x0000001005037c10 */ /* 0x004fe2000ff1e0ff */
[----:B------:R-:W-:-:S03]  /*93c0*/  UIADD3 UR16, UPT, UPT, UR15, -0x1, URZ ;  /* 0xffffffff0f107890 */ /* 0x000fc6000fffe0ff */
[----:B------:R-:W-:Y:S02]  /*93d0*/  IADD3.X R6, PT, PT, RZ, UR17, RZ, P0, !PT ;  /* 0x00000011ff067c10 */ /* 0x000fe400087fe4ff */
[C---:B0-----:R-:W-:Y:S02]  /*93e0*/  LEA R2, P3, R3.reuse, UR18, 0x1 ;  /* 0x0000001203027c11 */ /* 0x041fe4000f8608ff */
[----:B------:R-:W-:Y:S02]  /*93f0*/  UMOV UR15, UR16 ;  /* 0x00000010000f7c82 */ /* 0x000fe40008000000 */
[----:B------:R-:W-:Y:S02]  /*9400*/  LEA.HI.X R3, R3, UR19, R6, 0x1, P3 ;  /* 0x0000001303037c11 */ /* 0x000fe400098f0c06 */
[-C--:B---3--:R-:W-:Y:S02]  /*9410*/  ISETP.GE.AND P2, PT, R5, R4.reuse, PT ;  /* 0x000000040500720c */ /* 0x088fe40003f46270 */
[----:B------:R-:W-:-:S02]  /*9420*/  ISETP.GE.AND P1, PT, R41, R4, PT ;  /* 0x000000042900720c */ /* 0x000fc40003f26270 */
[-C--:B------:R-:W-:Y:S02]  /*9430*/  ISETP.GE.AND P0, PT, R43, R4.reuse, PT ;  /* 0x000000042b00720c */ /* 0x080fe40003f06270 */
[-C--:B------:R-:W-:Y:S02]  /*9440*/  ISETP.GE.AND P4, PT, R45, R4.reuse, PT ;  /* 0x000000042d00720c */ /* 0x080fe40003f86270 */
[-C--:B------:R-:W-:Y:S02]  /*9450*/  ISETP.GE.AND P6, PT, R47, R4.reuse, PT ;  /* 0x000000042f00720c */ /* 0x080fe40003fc6270 */
[-C--:B------:R-:W-:Y:S02]  /*9460*/  ISETP.GE.AND P5, PT, R49, R4.reuse, PT ;  /* 0x000000043100720c */ /* 0x080fe40003fa6270 */
[-C--:B------:R-:W-:Y:S01]  /*9470*/  ISETP.GE.AND P3, PT, R51, R4.reuse, PT ;  /* 0x000000043300720c */ /* 0x080fe20003f66270 */
[----:B------:R0:W-:Y:S01]  /*9480*/  @!P2 STG.E.U16 desc[UR30][R2.64], R7 ;  /* 0x000000070200a986 */ /* 0x0001e2000c10151e */
[----:B------:R-:W-:-:S03]  /*9490*/  ISETP.GE.AND P2, PT, R53, R4, PT ;  /* 0x000000043500720c */ /* 0x000fc60003f46270 */
        /* <DEDUP_REMOVED lines=16> */
[----:B------:R0:W-:Y:S04]  /*95a0*/  @!P0 STG.E.U16 desc[UR30][R2.64+0x240], R161 ;  /* 0x000240a102008986 */ /* 0x0001e8000c10151e */
[----:B------:R0:W-:Y:S04]  /*95b0*/  @!P4 STG.E.U16 desc[UR30][R2.64+0x280], R19 ;  /* 0x000280130200c986 */ /* 0x0001e8000c10151e */
[----:B------:R0:W-:Y:S04]  /*95c0*/  @!P6 STG.E.U16 desc[UR30][R2.64+0x2c0], R159 ;  /* 0x0002c09f0200e986 */ /* 0x0001e8000c10151e */
[----:B------:R0:W-:Y:S04]  /*95d0*/  @!P5 STG.E.U16 desc[UR30][R2.64+0x300], R21 ;  /* 0x000300150200d986 */ /* 0x0001e8000c10151e */
[----:B------:R0:W-:Y:S04]  /*95e0*/  @!P3 STG.E.U16 desc[UR30][R2.64+0x340], R157 ;  /* 0x0003409d0200b986 */ /* 0x0001e8000c10151e */
[----:B------:R0:W-:Y:S04]  /*95f0*/  @!P2 STG.E.U16 desc[UR30][R2.64+0x380], R23 ;  /* 0x000380170200a986 */ /* 0x0001e8000c10151e */
[----:B------:R0:W-:Y:S01]  /*9600*/  @!P1 STG.E.U16 desc[UR30][R2.64+0x3c0], R155 ;  /* 0x0003c09b02009986 */ /* 0x0001e2000c10151e */
[----:B------:R-:W-:Y:S05]  /*9610*/  BRA.U UP0, `(.L_x_36) ;  /* 0xffffff6d00cc7547 */ /* 0x000fea000b83ffff */
.L_x_0:
[----:B------:R-:W1:Y:S01]  /*9620*/  LDCU.64 UR6, c[0x0][0x548] ;  /* 0x0000a900ff0677ac */ /* 0x000e620008000a00 */
[----:B0-----:R-:W0:Y:S01]  /*9630*/  S2R R11, SR_TID.X ;  /* 0x00000000000b7919 */ /* 0x001e220000002100 */
[----:B------:R-:W2:Y:S01]  /*9640*/  LDCU UR21, c[0x0][0x38c] ;  /* 0x00007180ff1577ac */ /* 0x000ea20008000800 */
[----:B------:R-:W3:Y:S01]  /*9650*/  LDCU.64 UR10, c[0x0][0x568] ;  /* 0x0000ad00ff0a77ac */ /* 0x000ee20008000a00 */
[----:B-1----:R-:W-:-:S04]  /*9660*/  UISETP.NE.U32.AND UP0, UPT, UR6, URZ, UPT ;  /* 0x000000ff0600728c */ /* 0x002fc8000bf05070 */
[----:B------:R-:W-:-:S09]  /*9670*/  UISETP.NE.AND.EX UP0, UPT, UR7, URZ, UPT, UP0 ;  /* 0x000000ff0700728c */ /* 0x000fd2000bf05300 */
[----:B--23--:R-:W-:Y:S05]  /*9680*/  BRA.U !UP0, `(.L_x_37) ;  /* 0x0000000108987547 */ /* 0x00cfea000b800000 */
[----:B------:R-:W1:Y:S01]  /*9690*/  SHFL.DOWN P0, R3, R174, 0x1, 0x1f ;  /* 0x08201f00ae037f89 */ /* 0x000e620000000000 */
[----:B------:R-:W-:Y:S01]  /*96a0*/  BSSY.RECONVERGENT B0, `(.L_x_37) ;  /* 0x0000024000007945 */ /* 0x000fe20003800200 */
[----:B------:R-:W2:Y:S01]  /*96b0*/  S2R R4, SR_LANEID ;  /* 0x0000000000047919 */ /* 0x000ea20000000000 */
[----:B-1----:R-:W-:-:S05]  /*96c0*/  @P0 FADD R3, R3, R174 ;  /* 0x000000ae03030221 */ /* 0x002fca0000000000 */
[----:B------:R-:W1:Y:S01]  /*96d0*/  SHFL.DOWN P0, R0, R3, 0x2, 0x1f ;  /* 0x08401f0003007f89 */ /* 0x000e620000000000 */
[----:B--2---:R-:W-:Y:S02]  /*96e0*/  ISETP.NE.AND P1, PT, R4, RZ, PT ;  /* 0x000000ff0400720c */ /* 0x004fe40003f25270 */
[----:B------:R-:W2:Y:S11]  /*96f0*/  S2R R4, SR_TID.X ;  /* 0x0000000000047919 */ /* 0x000eb60000002100 */
[----:B------:R-:W3:Y:S01]  /*9700*/  @!P1 S2R R9, SR_CgaCtaId ;  /* 0x0000000000099919 */ /* 0x000ee20000008800 */
[----:B------:R-:W-:Y:S01]  /*9710*/  @!P1 MOV R6, 0x400 ;  /* 0x0000040000069802 */ /* 0x000fe20000000f00 */
[----:B-1----:R-:W-:-:S05]  /*9720*/  @P0 FADD R0, R3, R0 ;  /* 0x0000000003000221 */ /* 0x002fca0000000000 */
[----:B------:R-:W1:Y:S01]  /*9730*/  SHFL.DOWN P0, R5, R0, 0x4, 0x1f ;  /* 0x08801f0000057f89 */ /* 0x000e620000000000 */
[----:B--2---:R-:W-:-:S04]  /*9740*/  @!P1 SHF.R.U32.HI R3, RZ, 0x3, R4 ;  /* 0x00000003ff039819 */ /* 0x004fc80000011604 */
[----:B------:R-:W-:Y:S02]  /*9750*/  @!P1 LOP3.LUT R3, R3, 0x7c, RZ, 0xc0, !PT ;  /* 0x0000007c03039812 */ /* 0x000fe400078ec0ff */
[----:B---3--:R-:W-:Y:S01]  /*9760*/  @!P1 LEA R6, R9, R6, 0x18 ;  /* 0x0000000609069211 */ /* 0x008fe200078ec0ff */
[----:B-1----:R-:W-:-:S03]  /*9770*/  @P0 FADD R5, R0, R5 ;  /* 0x0000000500050221 */ /* 0x002fc60000000000 */
[----:B------:R-:W-:Y:S02]  /*9780*/  @!P1 IADD3 R0, PT, PT, R6, R3, RZ ;  /* 0x0000000306009210 */ /* 0x000fe40007ffe0ff */
[----:B------:R-:W1:Y:S02]  /*9790*/  SHFL.DOWN P0, R2, R5, 0x8, 0x1f ;  /* 0x09001f0005027f89 */ /* 0x000e640000000000 */
[----:B-1----:R-:W-:-:S05]  /*97a0*/  @P0 FADD R2, R5, R2 ;  /* 0x0000000205020221 */ /* 0x002fca0000000000 */
[----:B------:R-:W1:Y:S02]  /*97b0*/  SHFL.DOWN P0, R7, R2, 0x10, 0x1f ;  /* 0x0a001f0002077f89 */ /* 0x000e640000000000 */
[----:B-1----:R-:W-:Y:S01]  /*97c0*/  @P0 FADD R7, R2, R7 ;  /* 0x0000000702070221 */ /* 0x002fe20000000000 */
[----:B------:R-:W-:-:S04]  /*97d0*/  ISETP.NE.AND P0, PT, R4, RZ, PT ;  /* 0x000000ff0400720c */ /* 0x000fc80003f05270 */
[----:B------:R1:W-:Y:S01]  /*97e0*/  @!P1 STS [R0+0x1094], R7 ;  /* 0x0010940700009388 */ /* 0x0003e20000000800 */
[----:B------:R-:W-:Y:S08]  /*97f0*/  BAR.SYNC.DEFER_BLOCKING 0x0 ;  /* 0x0000000000007b1d */ /* 0x000ff00000010000 */
[----:B------:R-:W-:Y:S05]  /*9800*/  @P0 BRA `(.L_x_38) ;  /* 0x0000000000340947 */ /* 0x000fea0003800000 */
[----:B------:R-:W2:Y:S01]  /*9810*/  S2UR UR5, SR_CgaCtaId ;  /* 0x00000000000579c3 */ /* 0x000ea20000008800 */
[----:B------:R-:W-:Y:S02]  /*9820*/  UMOV UR4, 0x400 ;  /* 0x0000040000047882 */ /* 0x000fe40000000000 */
[----:B--2---:R-:W-:-:S09]  /*9830*/  ULEA UR4, UR5, UR4, 0x18 ;  /* 0x0000000405047291 */ /* 0x004fd2000f8ec0ff */
[----:B------:R-:W2:Y:S04]  /*9840*/  LDS.64 R2, [UR4+0x1098] ;  /* 0x00109804ff027984 */ /* 0x000ea80008000a00 */
[----:B------:R-:W3:Y:S01]  /*9850*/  LDS R5, [UR4+0x10a0] ;  /* 0x0010a004ff057984 */ /* 0x000ee20008000800 */
[----:B------:R-:W-:-:S04]  /*9860*/  ULEA UR4, UP0, UR8, UR6, 0x2 ;  /* 0x0000000608047291 */ /* 0x000fc8000f8010ff */
[----:B------:R-:W-:Y:S01]  /*9870*/  ULEA.HI.X UR5, UR8, UR7, URZ, 0x2, UP0 ;  /* 0x0000000708057291 */ /* 0x000fe200080f14ff */
[----:B--2---:R-:W-:-:S04]  /*9880*/  FADD.FTZ R2, R7, R2 ;  /* 0x0000000207027221 */ /* 0x004fc80000010000 */
[----:B-1----:R-:W-:Y:S01]  /*9890*/  FADD.FTZ R0, R3, R2 ;  /* 0x0000000203007221 */ /* 0x002fe20000010000 */
[----:B------:R-:W-:Y:S02]  /*98a0*/  MOV R2, UR4 ;  /* 0x0000000400027c02 */ /* 0x000fe40008000f00 */
[----:B------:R-:W-:Y:S01]  /*98b0*/  MOV R3, UR5 ;  /* 0x0000000500037c02 */ /* 0x000fe20008000f00 */
[----:B---3--:R-:W-:-:S05]  /*98c0*/  FADD.FTZ R5, R0, R5 ;  /* 0x0000000500057221 */ /* 0x008fca0000010000 */
[----:B------:R2:W-:Y:S02]  /*98d0*/  REDG.E.ADD.F32.FTZ.RN.STRONG.GPU desc[UR30][R2.64], R5 ;  /* 0x00000005020079a6 */ /* 0x0005e4000c12f31e */
.L_x_38:
[----:B------:R-:W-:Y:S05]  /*98e0*/  BSYNC.RECONVERGENT B0 ;  /* 0x0000000000007941 */ /* 0x000fea0003800200 */
.L_x_37:
[----:B------:R-:W-:Y:S01]  /*98f0*/  UISETP.NE.U32.AND UP0, UPT, UR10, URZ, UPT ;  /* 0x000000ff0a00728c */ /* 0x000fe2000bf05070 */
[----:B0-----:R-:W-:-:S03]  /*9900*/  ISETP.GE.AND P0, PT, R11, UR21, PT ;  /* 0x000000150b007c0c */ /* 0x001fc6000bf06270 */
[----:B------:R-:W-:-:S09]  /*9910*/  UISETP.NE.AND.EX UP0, UPT, UR11, URZ, UPT, UP0 ;  /* 0x000000ff0b00728c */ /* 0x000fd2000bf05300 */
[----:B------:R-:W-:Y:S05]  /*9920*/  BRA.U !UP0, `(.L_x_39) ;  /* 0x00000001089c7547 */ /* 0x000fea000b800000 */
[----:B------:R-:W-:Y:S06]  /*9930*/  BAR.SYNC.DEFER_BLOCKING 0x0 ;  /* 0x0000000000007b1d */ /* 0x000fec0000010000 */
[----:B------:R-:W-:Y:S01]  /*9940*/  BSSY.RECONVERGENT B0, `(.L_x_39) ;  /* 0x0000025000007945 */ /* 0x000fe20003800200 */
[----:B-1----:R-:W0:Y:S01]  /*9950*/  SHFL.DOWN P1, R0, R173, 0x1, 0x1f ;  /* 0x08201f00ad007f89 */ /* 0x002e220000020000 */
[----:B------:R-:W1:Y:S01]  /*9960*/  S2R R4, SR_LANEID ;  /* 0x0000000000047919 */ /* 0x000e620000000000 */
[----:B------:R-:W3:Y:S01]  /*9970*/  S2R R6, SR_TID.X ;  /* 0x0000000000067919 */ /* 0x000ee20000002100 */
[----:B0-----:R-:W-:-:S05]  /*9980*/  @P1 FADD R0, R0, R173 ;  /* 0x000000ad00001221 */ /* 0x001fca0000000000 */
[----:B--2---:R-:W0:Y:S01]  /*9990*/  SHFL.DOWN P1, R3, R0, 0x2, 0x1f ;  /* 0x08401f0000037f89 */ /* 0x004e220000020000 */
[----:B-1----:R-:W-:-:S13]  /*99a0*/  ISETP.NE.AND P2, PT, R4, RZ, PT ;  /* 0x000000ff0400720c */ /* 0x002fda0003f45270 */
[----:B------:R-:W1:Y:S01]  /*99b0*/  @!P2 S2R R8, SR_CgaCtaId ;  /* 0x000000000008a919 */ /* 0x000e620000008800 */
[----:B------:R-:W-:Y:S01]  /*99c0*/  @!P2 MOV R7, 0x400 ;  /* 0x000004000007a802 */ /* 0x000fe20000000f00 */
[----:B0-----:R-:W-:Y:S01]  /*99d0*/  @P1 FADD R3, R0, R3 ;  /* 0x0000000300031221 */ /* 0x001fe20000000000 */
[----:B---3--:R-:W-:-:S04]  /*99e0*/  @!P2 SHF.R.U32.HI R0, RZ, 0x3, R6 ;  /* 0x00000003ff00a819 */ /* 0x008fc80000011606 */
[----:B------:R-:W0:Y:S01]  /*99f0*/  SHFL.DOWN P1, R2, R3, 0x4, 0x1f ;  /* 0x08801f0003027f89 */ /* 0x000e220000020000 */
[----:B------:R-:W-:Y:S02]  /*9a00*/  @!P2 LOP3.LUT R0, R0, 0x7c, RZ, 0xc0, !PT ;  /* 0x0000007c0000a812 */ /* 0x000fe400078ec0ff */
[----:B-1----:R-:W-:Y:S01]  /*9a10*/  @!P2 LEA R7, R8, R7, 0x18 ;  /* 0x000000070807a211 */ /* 0x002fe200078ec0ff */
[----:B0-----:R-:W-:-:S03]  /*9a20*/  @P1 FADD R2, R3, R2 ;  /* 0x0000000203021221 */ /* 0x001fc60000000000 */
[----:B------:R-:W-:Y:S02]  /*9a30*/  @!P2 IADD3 R7, PT, PT, R7, R0, RZ ;  /* 0x000000000707a210 */ /* 0x000fe40007ffe0ff */
[----:B------:R-:W0:Y:S02]  /*9a40*/  SHFL.DOWN P1, R5, R2, 0x8, 0x1f ;  /* 0x09001f0002057f89 */ /* 0x000e240000020000 */
[----:B0-----:R-:W-:-:S05]  /*9a50*/  @P1 FADD R5, R2, R5 ;  /* 0x0000000502051221 */ /* 0x001fca0000000000 */
[----:B------:R-:W0:Y:S02]  /*9a60*/  SHFL.DOWN P1, R4, R5, 0x10, 0x1f ;  /* 0x0a001f0005047f89 */ /* 0x000e240000020000 */
[----:B0-----:R-:W-:Y:S01]  /*9a70*/  @P1 FADD R4, R5, R4 ;  /* 0x0000000405041221 */ /* 0x001fe20000000000 */
[----:B------:R-:W-:-:S04]  /*9a80*/  ISETP.NE.AND P1, PT, R6, RZ, PT ;  /* 0x000000ff0600720c */ /* 0x000fc80003f25270 */
[----:B------:R0:W-:Y:S01]  /*9a90*/  @!P2 STS [R7+0x1094], R4 ;  /* 0x001094040700a388 */ /* 0x0001e20000000800 */
[----:B------:R-:W-:Y:S08]  /*9aa0*/  BAR.SYNC.DEFER_BLOCKING 0x0 ;  /* 0x0000000000007b1d */ /* 0x000ff00000010000 */
[----:B------:R-:W-:Y:S05]  /*9ab0*/  @P1 BRA `(.L_x_40) ;  /* 0x0000000000341947 */ /* 0x000fea0003800000 */
[----:B------:R-:W1:Y:S01]  /*9ac0*/  S2UR UR5, SR_CgaCtaId ;  /* 0x00000000000579c3 */ /* 0x000e620000008800 */
[----:B------:R-:W-:Y:S02]  /*9ad0*/  UMOV UR4, 0x400 ;  /* 0x0000040000047882 */ /* 0x000fe40000000000 */
[----:B-1----:R-:W-:-:S09]  /*9ae0*/  ULEA UR4, UR5, UR4, 0x18 ;  /* 0x0000000405047291 */ /* 0x002fd2000f8ec0ff */
[----:B------:R-:W1:Y:S04]  /*9af0*/  LDS.64 R2, [UR4+0x1098] ;  /* 0x00109804ff027984 */ /* 0x000e680008000a00 */
[----:B------:R-:W2:Y:S01]  /*9b00*/  LDS R5, [UR4+0x10a0] ;  /* 0x0010a004ff057984 */ /* 0x000ea20008000800 */
[----:B------:R-:W-:-:S04]  /*9b10*/  ULEA UR4, UP0, UR8, UR10, 0x2 ;  /* 0x0000000a08047291 */ /* 0x000fc8000f8010ff */
[----:B------:R-:W-:Y:S01]  /*9b20*/  ULEA.HI.X UR5, UR8, UR11, URZ, 0x2, UP0 ;  /* 0x0000000b08057291 */ /* 0x000fe200080f14ff */
[----:B-1----:R-:W-:-:S04]  /*9b30*/  FADD.FTZ R2, R4, R2 ;  /* 0x0000000204027221 */ /* 0x002fc80000010000 */
[----:B------:R-:W-:Y:S01]  /*9b40*/  FADD.FTZ R0, R3, R2 ;  /* 0x0000000203007221 */ /* 0x000fe20000010000 */
[----:B------:R-:W-:Y:S02]  /*9b50*/  MOV R2, UR4 ;  /* 0x0000000400027c02 */ /* 0x000fe40008000f00 */
[----:B------:R-:W-:Y:S01]  /*9b60*/  MOV R3, UR5 ;  /* 0x0000000500037c02 */ /* 0x000fe20008000f00 */
[----:B--2---:R-:W-:-:S05]  /*9b70*/  FADD.FTZ R5, R0, R5 ;  /* 0x0000000500057221 */ /* 0x004fca0000010000 */
[----:B------:R1:W-:Y:S02]  /*9b80*/  REDG.E.ADD.F32.FTZ.RN.STRONG.GPU desc[UR30][R2.64], R5 ;  /* 0x00000005020079a6 */ /* 0x0003e4000c12f31e */
.L_x_40:
[----:B------:R-:W-:Y:S05]  /*9b90*/  BSYNC.RECONVERGENT B0 ;  /* 0x0000000000007941 */ /* 0x000fea0003800200 */
.L_x_39:
[----:B------:R-:W-:Y:S05]  /*9ba0*/  @P0 EXIT ;  /* 0x000000000000094d */ /* 0x000fea0003800000 */
[----:B------:R-:W3:Y:S01]  /*9bb0*/  LDCU.64 UR10, c[0x0][0x4c8] ;  /* 0x00009900ff0a77ac */ /* 0x000ee20008000a00 */
[----:B------:R-:W4:Y:S01]  /*9bc0*/  S2UR UR20, SR_CgaCtaId ;  /* 0x00000000001479c3 */ /* 0x000f220000008800 */
[----:B------:R-:W-:Y:S01]  /*9bd0*/  BSSY.RECONVERGENT B0, `(.L_x_41) ;  /* 0x0000060000007945 */ /* 0x000fe20003800200 */
[----:B------:R-:W5:Y:S01]  /*9be0*/  LDCU.64 UR22, c[0x0][0x3d8] ;  /* 0x00007b00ff1677ac */ /* 0x000f620008000a00 */
[----:B------:R-:W0:Y:S01]  /*9bf0*/  LDCU.64 UR16, c[0x0][0x4e8] ;  /* 0x00009d00ff1077ac */ /* 0x000e220008000a00 */
[----:B------:R-:W1:Y:S01]  /*9c00*/  LDCU.64 UR26, c[0x0][0x3b8] ;  /* 0x00007700ff1a77ac */ /* 0x000e620008000a00 */
[----:B------:R-:W2:Y:S01]  /*9c10*/  LDCU.64 UR18, c[0x0][0x4a8] ;  /* 0x00009500ff1277ac */ /* 0x000ea20008000a00 */
[----:B------:R-:W4:Y:S01]  /*9c20*/  LDCU.64 UR24, c[0x0][0x450] ;  /* 0x00008a00ff1877ac */ /* 0x000f220008000a00 */
[----:B------:R-:W4:Y:S01]  /*9c30*/  LDCU.64 UR28, c[0x0][0x448] ;  /* 0x00008900ff1c77ac */ /* 0x000f220008000a00 */
[----:B---3--:R-:W-:Y:S02]  /*9c40*/  UIMAD.WIDE.U32 UR6, UR8, UR10, URZ ;  /* 0x0000000a080672a5 */ /* 0x008fe4000f8e00ff */
[----:B-----5:R-:W-:-:S02]  /*9c50*/  UIMAD.WIDE.U32 UR12, UR8, UR22, URZ ;  /* 0x00000016080c72a5 */ /* 0x020fc4000f8e00ff */
[----:B0-----:R-:W-:Y:S02]  /*9c60*/  UIMAD.WIDE.U32 UR4, UR8, UR16, URZ ;  /* 0x00000010080472a5 */ /* 0x001fe4000f8e00ff */
[----:B------:R-:W-:Y:S02]  /*9c70*/  UIMAD UR16, UR8, UR11, UR7 ;  /* 0x0000000b081072a4 */ /* 0x000fe4000f8e0207 */
[----:B-1----:R-:W-:Y:S02]  /*9c80*/  UIMAD.WIDE.U32 UR14, UR8, UR26, URZ ;  /* 0x0000001a080e72a5 */ /* 0x002fe4000f8e00ff */
[----:B--2---:R-:W-:Y:S02]  /*9c90*/  UIMAD.WIDE.U32 UR10, UR8, UR18, URZ ;  /* 0x00000012080a72a5 */ /* 0x004fe4000f8e00ff */
[----:B------:R-:W-:Y:S02]  /*9ca0*/  UIMAD UR23, UR8, UR23, UR13 ;  /* 0x00000017081772a4 */ /* 0x000fe4000f8e020d */
[----:B------:R-:W-:-:S02]  /*9cb0*/  UIMAD UR27, UR8, UR27, UR15 ;  /* 0x0000001b081b72a4 */ /* 0x000fc4000f8e020f */
[----:B----4-:R-:W-:Y:S02]  /*9cc0*/  ULEA UR24, UP0, UR12, UR24, 0x3 ;  /* 0x000000180c187291 */ /* 0x010fe4000f8018ff */
[----:B------:R-:W-:Y:S02]  /*9cd0*/  ULEA UR28, UP1, UR14, UR28, 0x3 ;  /* 0x0000001c0e1c7291 */ /* 0x000fe4000f8218ff */
[----:B------:R-:W-:Y:S02]  /*9ce0*/  UIMAD UR17, UR8, UR17, UR5 ;  /* 0x00000011081172a4 */ /* 0x000fe4000f8e0205 */
[----:B------:R-:W-:Y:S01]  /*9cf0*/  UIMAD UR9, UR8, UR19, UR11 ;  /* 0x00000013080972a4 */ /* 0x000fe2000f8e020b */
[----:B------:R-:W0:Y:S02]  /*9d00*/  LDCU UR13, c[0x0][0x360] ;  /* 0x00006c00ff0d77ac */ /* 0x000e240008000800 */
[----:B------:R-:W-:Y:S01]  /*9d10*/  UMOV UR8, 0x400 ;  /* 0x0000040000087882 */ /* 0x000fe20000000000 */
[----:B------:R-:W1:Y:S01]  /*9d20*/  LDCU.64 UR42, c[0x0][0x3e0] ;  /* 0x00007c00ff2a77ac */ /* 0x000e620008000a00 */
[----:B------:R-:W2:Y:S01]  /*9d30*/  LDCU.64 UR44, c[0x0][0x3c0] ;  /* 0x00007800ff2c77ac */ /* 0x000ea20008000a00 */
[----:B------:R-:W3:Y:S01]  /*9d40*/  LDCU.64 UR18, c[0x0][0x4b0] ;  /* 0x00009600ff1277ac */ /* 0x000ee20008000a00 */
[----:B------:R-:W4:Y:S01]  /*9d50*/  LDCU.64 UR36, c[0x0][0x4d0] ;  /* 0x00009a00ff2477ac */ /* 0x000f220008000a00 */
[----:B------:R-:W0:Y:S01]  /*9d60*/  LDCU.64 UR38, c[0x0][0x4f0] ;  /* 0x00009e00ff2677ac */ /* 0x000e220008000a00 */
[----:B------:R-:W0:Y:S01]  /*9d70*/  LDCU.64 UR40, c[0x0][0x540] ;  /* 0x0000a800ff2877ac */ /* 0x000e220008000a00 */
[----:B------:R-:W0:Y:S01]  /*9d80*/  LDCU.128 UR32, c[0x0][0x530] ;  /* 0x0000a600ff2077ac */ /* 0x000e220008000c00 */
[----:B------:R-:W-:-:S02]  /*9d90*/  ULEA.HI.X UR23, UR12, UR25, UR23, 0x3, UP0 ;  /* 0x000000190c177291 */ /* 0x000fc400080f1c17 */
[----:B------:R-:W-:Y:S02]  /*9da0*/  ULEA.HI.X UR27, UR14, UR29, UR27, 0x3, UP1 ;  /* 0x0000001d0e1b7291 */ /* 0x000fe400088f1c1b */
[----:B------:R-:W-:-:S12]  /*9db0*/  ULEA UR8, UR20, UR8, 0x18 ;  /* 0x0000000814087291 */ /* 0x000fd8000f8ec0ff */
.L_x_42:
[C---:B------:R-:W-:Y:S01]  /*9dc0*/  LEA R0, R11.reuse, UR8, 0x3 ;  /* 0x000000080b007c11 */ /* 0x040fe2000f8e18ff */
[C---:B01----:R-:W-:Y:S01]  /*9dd0*/  IMAD.WIDE.U32 R6, R11.reuse, UR42, RZ ;  /* 0x0000002a0b067c25 */ /* 0x043fe2000f8e00ff */
[----:B------:R-:W-:Y:S02]  /*9de0*/  MOV R2, UR10 ;  /* 0x0000000a00027c02 */ /* 0x000fe40008000f00 */
[----:B------:R-:W-:Y:S01]  /*9df0*/  SHF.R.S32.HI R10, RZ, 0x1f, R11 ;  /* 0x0000001fff0a7819 */ /* 0x000fe2000001140b */
[----:B------:R-:W1:Y:S01]  /*9e00*/  LDS.64 R12, [R0+0x4910] ;  /* 0x00491000000c7984 */ /* 0x000e620000000a00 */
[----:B------:R-:W-:Y:S02]  /*9e10*/  MOV R5, UR9 ;  /* 0x0000000900057c02 */ /* 0x000fe40008000f00 */
[----:B------:R-:W-:Y:S01]  /*9e20*/  MOV R4, R2 ;  /* 0x0000000200047202 */ /* 0x000fe20000000f00 */
[C---:B---3--:R-:W-:Y:S01]  /*9e30*/  IMAD R2, R10.reuse, UR18, RZ ;  /* 0x000000120a027c24 */ /* 0x048fe2000f8e02ff */
[----:B------:R-:W-:Y:S01]  /*9e40*/  MOV R3, UR11 ;  /* 0x0000000b00037c02 */ /* 0x000fe20008000f00 */
[----:B------:R-:W-:Y:S01]  /*9e50*/  IMAD R8, R10, UR42, RZ ;  /* 0x0000002a0a087c24 */ /* 0x000fe2000f8e02ff */
[----:B------:R-:W3:Y:S01]  /*9e60*/  LDS.64 R14, [R0+0x5110] ;  /* 0x00511000000e7984 */ /* 0x000ee20000000a00 */
[----:B------:R-:W-:-:S04]  /*9e70*/  IMAD.WIDE.U32 R4, R11, UR18, R4 ;  /* 0x000000120b047c25 */ /* 0x000fc8000f8e0004 */
[C---:B------:R-:W-:Y:S01]  /*9e80*/  IMAD R3, R11.reuse, UR19, R2 ;  /* 0x000000130b037c24 */ /* 0x040fe2000f8e0202 */
[----:B0-----:R-:W-:Y:S01]  /*9e90*/  LEA R2, P0, R4, UR32, 0x3 ;  /* 0x0000002004027c11 */ /* 0x001fe2000f8018ff */
[----:B------:R-:W-:Y:S01]  /*9ea0*/  IMAD R9, R11, UR43, R8 ;  /* 0x0000002b0b097c24 */ /* 0x000fe2000f8e0208 */
[----:B------:R-:W-:Y:S02]  /*9eb0*/  LEA R8, P1, R6, UR24, 0x3 ;  /* 0x0000001806087c11 */ /* 0x000fe4000f8218ff */
[----:B------:R-:W-:Y:S02]  /*9ec0*/  IADD3 R3, PT, PT, R5, R3, RZ ;  /* 0x0000000305037210 */ /* 0x000fe40007ffe0ff */
[----:B------:R-:W-:Y:S02]  /*9ed0*/  IADD3 R5, PT, PT, R7, R9, RZ ;  /* 0x0000000907057210 */ /* 0x000fe40007ffe0ff */
[----:B------:R-:W-:Y:S02]  /*9ee0*/  LEA.HI.X R3, R4, UR33, R3, 0x3, P0 ;  /* 0x0000002104037c11 */ /* 0x000fe400080f1c03 */
[----:B------:R-:W-:-:S03]  /*9ef0*/  LEA.HI.X R9, R6, UR23, R5, 0x3, P1 ;  /* 0x0000001706097c11 */ /* 0x000fc600088f1c05 */
[----:B-1----:R-:W-:Y:S04]  /*9f00*/  REDG.E.ADD.F32.FTZ.RN.STRONG.GPU desc[UR30][R2.64], R12 ;  /* 0x0000000c020079a6 */ /* 0x002fe8000c12f31e */
[----:B------:R0:W-:Y:S04]  /*9f10*/  REDG.E.ADD.F32.FTZ.RN.STRONG.GPU desc[UR30][R2.64+0x4], R13 ;  /* 0x0000040d020079a6 */ /* 0x0001e8000c12f31e */
[----:B------:R1:W3:Y:S01]  /*9f20*/  LDG.E.64 R16, desc[UR30][R8.64] ;  /* 0x0000001e08107981 */ /* 0x0002e2000c1e1b00 */
[----:B------:R-:W-:Y:S01]  /*9f30*/  MOV R6, UR6 ;  /* 0x0000000600067c02 */ /* 0x000fe20008000f00 */
[C---:B----4-:R-:W-:Y:S01]  /*9f40*/  IMAD R18, R10.reuse, UR36, RZ ;  /* 0x000000240a127c24 */ /* 0x050fe2000f8e02ff */
[----:B------:R-:W-:Y:S01]  /*9f50*/  MOV R5, UR16 ;  /* 0x0000001000057c02 */ /* 0x000fe20008000f00 */
[----:B--2---:R-:W-:Y:S01]  /*9f60*/  IMAD R20, R10, UR44, RZ ;  /* 0x0000002c0a147c24 */ /* 0x004fe2000f8e02ff */
[----:B------:R-:W-:Y:S01]  /*9f70*/  MOV R4, R6 ;  /* 0x0000000600047202 */ /* 0x000fe20000000f00 */
[C---:B------:R-:W-:Y:S01]  /*9f80*/  IMAD R19, R11.reuse, UR37, R18 ;  /* 0x000000250b137c24 */ /* 0x040fe2000f8e0212 */
[----:B------:R-:W-:Y:S01]  /*9f90*/  MOV R7, UR7 ;  /* 0x0000000700077c02 */ /* 0x000fe20008000f00 */
[----:B------:R-:W-:-:S04]  /*9fa0*/  IMAD.WIDE.U32 R6, R11, UR44, RZ ;  /* 0x0000002c0b067c25 */ /* 0x000fc8000f8e00ff */
[----:B------:R-:W-:Y:S01]  /*9fb0*/  IMAD.WIDE.U32 R4, R11, UR36, R4 ;  /* 0x000000240b047c25 */ /* 0x000fe2000f8e0004 */
[----:B-1----:R-:W-:-:S03]  /*9fc0*/  LEA R8, P1, R6, UR28, 0x3 ;  /* 0x0000001c06087c11 */ /* 0x002fc6000f8218ff */
[----:B0-----:R-:W-:Y:S01]  /*9fd0*/  IMAD R13, R11, UR45, R20 ;  /* 0x0000002d0b0d7c24 */ /* 0x001fe2000f8e0214 */
[----:B------:R-:W-:Y:S02]  /*9fe0*/  IADD3 R3, PT, PT, R5, R19, RZ ;  /* 0x0000001305037210 */ /* 0x000fe40007ffe0ff */
[C---:B------:R-:W-:Y:S02]  /*9ff0*/  LEA R2, P0, R4.reuse, UR34, 0x3 ;  /* 0x0000002204027c11 */ /* 0x040fe4000f8018ff */
[----:B------:R-:W-:Y:S02]  /*a000*/  IADD3 R7, PT, PT, R7, R13, RZ ;  /* 0x0000000d07077210 */ /* 0x000fe40007ffe0ff */
[----:B------:R-:W-:Y:S02]  /*a010*/  LEA.HI.X R3, R4, UR35, R3, 0x3, P0 ;  /* 0x0000002304037c11 */ /* 0x000fe400080f1c03 */
[----:B------:R-:W-:Y:S01]  /*a020*/  LEA.HI.X R9, R6, UR27, R7, 0x3, P1 ;  /* 0x0000001b06097c11 */ /* 0x000fe200088f1c07 */
[-C--:B---3--:R-:W-:Y:S01]  /*a030*/  FMUL.FTZ R5, R15, R17.reuse ;  /* 0x000000110f057220 */ /* 0x088fe20000410000 */
[----:B------:R-:W-:-:S03]  /*a040*/  FMUL.FTZ R0, R14, R17 ;  /* 0x000000110e007220 */ /* 0x000fc60000410000 */
[-C--:B------:R-:W-:Y:S01]  /*a050*/  FFMA.FTZ R13, R14, R16.reuse, R5 ;  /* 0x000000100e0d7223 */ /* 0x080fe20000010005 */
[----:B------:R-:W-:-:S04]  /*a060*/  FFMA.FTZ R17, R15, R16, -R0 ;  /* 0x000000100f117223 */ /* 0x000fc80000010800 */
[----:B------:R0:W-:Y:S04]  /*a070*/  REDG.E.ADD.F32.FTZ.RN.STRONG.GPU desc[UR30][R2.64], R13 ;  /* 0x0000000d020079a6 */ /* 0x0001e8000c12f31e */
[----:B------:R0:W-:Y:S04]  /*a080*/  REDG.E.ADD.F32.FTZ.RN.STRONG.GPU desc[UR30][R2.64+0x4], R17 ;  /* 0x00000411020079a6 */ /* 0x0001e8000c12f31e */
[----:B------:R-:W2:Y:S01]  /*a090*/  LDG.E.64 R8, desc[UR30][R8.64] ;  /* 0x0000001e08087981 */ /* 0x000ea2000c1e1b00 */
[----:B------:R-:W-:Y:S01]  /*a0a0*/  MOV R4, UR4 ;  /* 0x0000000400047c02 */ /* 0x000fe20008000f00 */
[----:B------:R-:W-:Y:S01]  /*a0b0*/  IMAD R10, R10, UR38, RZ ;  /* 0x000000260a0a7c24 */ /* 0x000fe2000f8e02ff */
[----:B------:R-:W-:-:S02]  /*a0c0*/  MOV R7, UR17 ;  /* 0x0000001100077c02 */ /* 0x000fc40008000f00 */
[----:B------:R-:W-:Y:S02]  /*a0d0*/  MOV R6, R4 ;  /* 0x0000000400067202 */ /* 0x000fe40000000f00 */
[----:B------:R-:W-:Y:S01]  /*a0e0*/  MOV R5, UR5 ;  /* 0x0000000500057c02 */ /* 0x000fe20008000f00 */
[C---:B------:R-:W-:Y:S02]  /*a0f0*/  IMAD R5, R11.reuse, UR39, R10 ;  /* 0x000000270b057c24 */ /* 0x040fe4000f8e020a */
[C---:B------:R-:W-:Y:S01]  /*a100*/  IMAD.WIDE.U32 R6, R11.reuse, UR38, R6 ;  /* 0x000000260b067c25 */ /* 0x040fe2000f8e0006 */
[----:B------:R-:W-:-:S04]  /*a110*/  IADD3 R11, PT, PT, R11, UR13, RZ ;  /* 0x0000000d0b0b7c10 */ /* 0x000fc8000fffe0ff */
[----:B------:R-:W-:Y:S02]  /*a120*/  IADD3 R5, PT, PT, R7, R5, RZ ;  /* 0x0000000507057210 */ /* 0x000fe40007ffe0ff */
[----:B------:R-:W-:-:S04]  /*a130*/  LEA R4, P0, R6, UR40, 0x3 ;  /* 0x0000002806047c11 */ /* 0x000fc8000f8018ff */
[----:B------:R-:W-:Y:S02]  /*a140*/  LEA.HI.X R5, R6, UR41, R5, 0x3, P0 ;  /* 0x0000002906057c11 */ /* 0x000fe400080f1c05 */
[----:B------:R-:W-:Y:S01]  /*a150*/  ISETP.GE.AND P0, PT, R11, UR21, PT ;  /* 0x000000150b007c0c */ /* 0x000fe2000bf06270 */
[-C--:B--2---:R-:W-:Y:S01]  /*a160*/  FMUL.FTZ R7, R15, R9.reuse ;  /* 0x000000090f077220 */ /* 0x084fe20000410000 */
[----:B------:R-:W-:-:S03]  /*a170*/  FMUL.FTZ R0, R14, R9 ;  /* 0x000000090e007220 */ /* 0x000fc60000410000 */
[-C--:B------:R-:W-:Y:S01]  /*a180*/  FFMA.FTZ R7, R14, R8.reuse, R7 ;  /* 0x000000080e077223 */ /* 0x080fe20000010007 */
[----:B------:R-:W-:-:S04]  /*a190*/  FFMA.FTZ R15, R15, R8, -R0 ;  /* 0x000000080f0f7223 */ /* 0x000fc80000010800 */
[----:B------:R0:W-:Y:S04]  /*a1a0*/  REDG.E.ADD.F32.FTZ.RN.STRONG.GPU desc[UR30][R4.64], R7 ;  /* 0x00000007040079a6 */ /* 0x0001e8000c12f31e */
[----:B------:R0:W-:Y:S01]  /*a1b0*/  REDG.E.ADD.F32.FTZ.RN.STRONG.GPU desc[UR30][R4.64+0x4], R15 ;  /* 0x0000040f040079a6 */ /* 0x0001e2000c12f31e */
[----:B------:R-:W-:Y:S05]  /*a1c0*/  @!P0 BRA `(.L_x_42) ;  /* 0xfffffff800fc8947 */ /* 0x000fea000383ffff */
[----:B------:R-:W-:Y:S05]  /*a1d0*/  BSYNC.RECONVERGENT B0 ;  /* 0x0000000000007941 */ /* 0x000fea0003800200 */
.L_x_41:
[----:B------:R-:W-:Y:S05]  /*a1e0*/  EXIT ;  /* 0x000000000000794d */ /* 0x000fea0003800000 */
.L_x_6:
[----:B------:R-:W-:Y:S01]  /*a1f0*/  HFMA2 R200, -RZ, RZ, 0, 5.9604644775390625e-08 ;  /* 0x00000001ffc87431 */ /* 0x000fe200000001ff */
[----:B------:R-:W-:Y:S02]  /*a200*/  MOV R198, R69 ;  /* 0x0000004500c67202 */ /* 0x000fe40000000f00 */
[----:B------:R-:W-:Y:S02]  /*a210*/  MOV R201, RZ ;  /* 0x000000ff00c97202 */ /* 0x000fe40000000f00 */
[----:B------:R-:W-:-:S07]  /*a220*/  MOV R75, 0xffffffff ;  /* 0xffffffff004b7802 */ /* 0x000fce0000000f00 */
[----:B01---5:R-:W-:Y:S05]  /*a230*/  WARPSYNC.COLLECTIVE R75, `(.L_x_43) ;  /* 0x000000004b087348 */ /* 0x023fea0003c00000 */
[----:B------:R2:W3:Y:S02]  /*a240*/  SHFL.UP P6, R74, R198, R200, R201 ;  /* 0x040000c8c64a7389 */ /* 0x0004e400000c00c9 */
[----:B0123-5:R-:W-:Y:S05]  /*a250*/  ENDCOLLECTIVE ;  /* 0x000000000000791b */ /* 0x02ffea0003800000 */
.L_x_43:
[----:B------:R-:W-:Y:S02]  /*a260*/  MOV R198, R192 ;  /* 0x000000c000c67202 */ /* 0x000fe40000000f00 */
[----:B------:R-:W-:-:S07]  /*a270*/  MOV R68, R74 ;  /* 0x0000004a00447202 */ /* 0x000fce0000000f00 */
[----:B------:R-:W-:Y:S05]  /*a280*/  WARPSYNC.COLLECTIVE R75, `(.L_x_44) ;  /* 0x000000004b087348 */ /* 0x000fea0003c00000 */
[----:B------:R0:W1:Y:S02]  /*a290*/  SHFL.UP P6, R74, R198, R200, R201 ;  /* 0x040000c8c64a7389 */ /* 0x00006400000c00c9 */
[----:B01----:R-:W-:Y:S05]  /*a2a0*/  ENDCOLLECTIVE ;  /* 0x000000000000791b */ /* 0x003fea0003800000 */
.L_x_44:
[----:B------:R-:W-:Y:S02]  /*a2b0*/  MOV R198, R193 ;  /* 0x000000c100c67202 */ /* 0x000fe40000000f00 */
[----:B------:R-:W-:-:S07]  /*a2c0*/  MOV R70, R74 ;  /* 0x0000004a00467202 */ /* 0x000fce0000000f00 */
[----:B------:R-:W-:Y:S05]  /*a2d0*/  WARPSYNC.COLLECTIVE R75, `(.L_x_45) ;  /* 0x000000004b087348 */ /* 0x000fea0003c00000 */
[----:B------:R0:W1:Y:S02]  /*a2e0*/  SHFL.UP P6, R74, R198, R200, R201 ;  /* 0x040000c8c64a7389 */ /* 0x00006400000c00c9 */
[----:B01----:R-:W-:Y:S05]  /*a2f0*/  ENDCOLLECTIVE ;  /* 0x000000000000791b */ /* 0x003fea0003800000 */
.L_x_45:
[-C--:B------:R-:W-:Y:S01]  /*a300*/  FMUL.FTZ R195, R192, R70.reuse ;  /* 0x00000046c0c37220 */ /* 0x080fe20000410000 */
[----:B------:R-:W-:Y:S01]  /*a310*/  FMUL.FTZ R197, R69, R70 ;  /* 0x0000004645c57220 */ /* 0x000fe20000410000 */
[----:B------:R-:W-:Y:S02]  /*a320*/  MOV R198, R194 ;  /* 0x000000c200c67202 */ /* 0x000fe40000000f00 */
[----:B------:R-:W-:-:S07]  /*a330*/  MOV R71, R74 ;  /* 0x0000004a00477202 */ /* 0x000fce0000000f00 */
[----:B------:R-:W-:Y:S05]  /*a340*/  WARPSYNC.COLLECTIVE R75, `(.L_x_46) ;  /* 0x000000004b087348 */ /* 0x000fea0003c00000 */
[----:B------:R0:W1:Y:S02]  /*a350*/  SHFL.UP P6, R74, R198, R200, R201 ;  /* 0x040000c8c64a7389 */ /* 0x00006400000c00c9 */
[----:B01----:R-:W-:Y:S05]  /*a360*/  ENDCOLLECTIVE ;  /* 0x000000000000791b */ /* 0x003fea0003800000 */
.L_x_46:
[----:B------:R-:W-:Y:S02]  /*a370*/  HFMA2 R200, -RZ, RZ, 0, 1.1920928955078125e-07 ;  /* 0x00000002ffc87431 */ /* 0x000fe400000001ff */
[-C--:B------:R-:W-:Y:S01]  /*a380*/  FMUL.FTZ R196, R192, R74.reuse ;  /* 0x0000004ac0c47220 */ /* 0x080fe20000410000 */
[----:B------:R-:W-:-:S03]  /*a390*/  FMUL.FTZ R199, R69, R74 ;  /* 0x0000004a45c77220 */ /* 0x000fc60000410000 */
[CC--:B------:R-:W-:Y:S01]  /*a3a0*/  FFMA.FTZ R196, R69.reuse, R71.reuse, -R196 ;  /* 0x0000004745c47223 */ /* 0x0c0fe200000108c4 */
[-C--:B------:R-:W-:Y:S01]  /*a3b0*/  @P5 FFMA.FTZ R69, R69, R68.reuse, -R195 ;  /* 0x0000004445455223 */ /* 0x080fe200000108c3 */
[C---:B------:R-:W-:Y:S01]  /*a3c0*/  FFMA.FTZ R199, R192.reuse, R71, R199 ;  /* 0x00000047c0c77223 */ /* 0x040fe200000100c7 */
[----:B------:R-:W-:Y:S01]  /*a3d0*/  @P5 FFMA.FTZ R192, R192, R68, R197 ;  /* 0x00000044c0c05223 */ /* 0x000fe200000100c5 */
[----:B------:R-:W-:Y:S02]  /*a3e0*/  @P5 FADD.FTZ R193, R193, R196 ;  /* 0x000000c4c1c15221 */ /* 0x000fe40000010000 */
[----:B------:R-:W-:Y:S01]  /*a3f0*/  MOV R198, R69 ;  /* 0x0000004500c67202 */ /* 0x000fe20000000f00 */
[----:B------:R-:W-:-:S07]  /*a400*/  @P5 FADD.FTZ R194, R194, R199 ;  /* 0x000000c7c2c25221 */ /* 0x000fce0000010000 */
[----:B------:R-:W-:Y:S05]  /*a410*/  WARPSYNC.COLLECTIVE R75, `(.L_x_47) ;  /* 0x000000004b087348 */ /* 0x000fea0003c00000 */
[----:B------:R0:W1:Y:S02]  /*a420*/  SHFL.UP P6, R74, R198, R200, R201 ;  /* 0x040000c8c64a7389 */ /* 0x00006400000c00c9 */
[----:B01----:R-:W-:Y:S05]  /*a430*/  ENDCOLLECTIVE ;  /* 0x000000000000791b */ /* 0x003fea0003800000 */
.L_x_47:
[----:B------:R-:W-:Y:S02]  /*a440*/  MOV R198, R192 ;  /* 0x000000c000c67202 */ /* 0x000fe40000000f00 */
[----:B------:R-:W-:-:S07]  /*a450*/  MOV R68, R74 ;  /* 0x0000004a00447202 */ /* 0x000fce0000000f00 */
[----:B------:R-:W-:Y:S05]  /*a460*/  WARPSYNC.COLLECTIVE R75, `(.L_x_48) ;  /* 0x000000004b087348 */ /* 0x000fea0003c00000 */
[----:B------:R0:W1:Y:S02]  /*a470*/  SHFL.UP P6, R74, R198, R200, R201 ;  /* 0x040000c8c64a7389 */ /* 0x00006400000c00c9 */
[----:B01----:R-:W-:Y:S05]  /*a480*/  ENDCOLLECTIVE ;  /* 0x000000000000791b */ /* 0x003fea0003800000 */
.L_x_48:
[----:B------:R-:W-:Y:S02]  /*a490*/  MOV R198, R193 ;  /* 0x000000c100c67202 */ /* 0x000fe40000000f00 */
[----:B------:R-:W-:-:S07]  /*a4a0*/  MOV R70, R74 ;  /* 0x0000004a00467202 */ /* 0x000fce0000000f00 */
[----:B------:R-:W-:Y:S05]  /*a4b0*/  WARPSYNC.COLLECTIVE R75, `(.L_x_49) ;  /* 0x000000004b087348 */ /* 0x000fea0003c00000 */
[----:B------:R0:W1:Y:S02]  /*a4c0*/  SHFL.UP P6, R74, R198, R200, R201 ;  /* 0x040000c8c64a7389 */ /* 0x00006400000c00c9 */
[----:B01----:R-:W-:Y:S05]  /*a4d0*/  ENDCOLLECTIVE ;  /* 0x000000000000791b */ /* 0x003fea0003800000 */
.L_x_49:
[-C--:B------:R-:W-:Y:S01]  /*a4e0*/  FMUL.FTZ R195, R192, R70.reuse ;  /* 0x00000046c0c37220 */ /* 0x080fe20000410000 */
[----:B------:R-:W-:Y:S01]  /*a4f0*/  FMUL.FTZ R197, R69, R70 ;  /* 0x0000004645c57220 */ /* 0x000fe20000410000 */
[----:B------:R-:W-:Y:S02]  /*a500*/  MOV R198, R194 ;  /* 0x000000c200c67202 */ /* 0x000fe40000000f00 */
[----:B------:R-:W-:-:S07]  /*a510*/  MOV R71, R74 ;  /* 0x0000004a00477202 */ /* 0x000fce0000000f00 */
[----:B------:R-:W-:Y:S05]  /*a520*/  WARPSYNC.COLLECTIVE R75, `(.L_x_50) ;  /* 0x000000004b087348 */ /* 0x000fea0003c00000 */
[----:B------:R0:W1:Y:S02]  /*a530*/  SHFL.UP P6, R74, R198, R200, R201 ;  /* 0x040000c8c64a7389 */ /* 0x00006400000c00c9 */
[----:B01----:R-:W-:Y:S05]  /*a540*/  ENDCOLLECTIVE ;  /* 0x000000000000791b */ /* 0x003fea0003800000 */
.L_x_50:
[----:B------:R-:W-:Y:S02]  /*a550*/  HFMA2 R200, -RZ, RZ, 0, 2.384185791015625e-07 ;  /* 0x00000004ffc87431 */ /* 0x000fe400000001ff */
        /* <DEDUP_REMOVED lines=12> */
.L_x_51:
[----:B------:R-:W-:Y:S02]  /*a620*/  MOV R198, R192 ;  /* 0x000000c000c67202 */ /* 0x000fe40000000f00 */
[----:B------:R-:W-:-:S07]  /*a630*/  MOV R68, R74 ;  /* 0x0000004a00447202 */ /* 0x000fce0000000f00 */
[----:B------:R-:W-:Y:S05]  /*a640*/  WARPSYNC.COLLECTIVE R75, `(.L_x_52) ;  /* 0x000000004b087348 */ /* 0x000fea0003c00000 */
[----:B------:R0:W1:Y:S02]  /*a650*/  SHFL.UP P6, R74, R198, R200, R201 ;  /* 0x040000c8c64a7389 */ /* 0x00006400000c00c9 */
[----:B01----:R-:W-:Y:S05]  /*a660*/  ENDCOLLECTIVE ;  /* 0x000000000000791b */ /* 0x003fea0003800000 */
.L_x_52:
[----:B------:R-:W-:Y:S02]  /*a670*/  MOV R198, R193 ;  /* 0x000000c100c67202 */ /* 0x000fe40000000f00 */
[----:B------:R-:W-:-:S07]  /*a680*/  MOV R70, R74 ;  /* 0x0000004a00467202 */ /* 0x000fce0000000f00 */
[----:B------:R-:W-:Y:S05]  /*a690*/  WARPSYNC.COLLECTIVE R75, `(.L_x_53) ;  /* 0x000000004b087348 */ /* 0x000fea0003c00000 */
[----:B------:R0:W1:Y:S02]  /*a6a0*/  SHFL.UP P6, R74, R198, R200, R201 ;  /* 0x040000c8c64a7389 */ /* 0x00006400000c00c9 */
[----:B01----:R-:W-:Y:S05]  /*a6b0*/  ENDCOLLECTIVE ;  /* 0x000000000000791b */ /* 0x003fea0003800000 */
.L_x_53:
[-C--:B------:R-:W-:Y:S01]  /*a6c0*/  FMUL.FTZ R195, R192, R70.reuse ;  /* 0x00000046c0c37220 */ /* 0x080fe20000410000 */
[----:B------:R-:W-:Y:S01]  /*a6d0*/  FMUL.FTZ R197, R69, R70 ;  /* 0x0000004645c57220 */ /* 0x000fe20000410000 */
[----:B------:R-:W-:Y:S02]  /*a6e0*/  MOV R198, R194 ;  /* 0x000000c200c67202 */ /* 0x000fe40000000f00 */
[----:B------:R-:W-:-:S07]  /*a6f0*/  MOV R71, R74 ;  /* 0x0000004a00477202 */ /* 0x000fce0000000f00 */
[----:B------:R-:W-:Y:S05]  /*a700*/  WARPSYNC.COLLECTIVE R75, `(.L_x_54) ;  /* 0x000000004b087348 */ /* 0x000fea0003c00000 */
[----:B------:R0:W1:Y:S02]  /*a710*/  SHFL.UP P6, R74, R198, R200, R201 ;  /* 0x040000c8c64a7389 */ /* 0x00006400000c00c9 */
[----:B01----:R-:W-:Y:S05]  /*a720*/  ENDCOLLECTIVE ;  /* 0x000000000000791b */ /* 0x003fea0003800000 */
.L_x_54:
[----:B------:R-:W-:Y:S02]  /*a730*/  HFMA2 R200, -RZ, RZ, 0, 4.76837158203125e-07 ;  /* 0x00000008ffc87431 */ /* 0x000fe400000001ff */
        /* <DEDUP_REMOVED lines=12> */
.L_x_55:
[----:B------:R-:W-:Y:S02]  /*a800*/  MOV R198, R192 ;  /* 0x000000c000c67202 */ /* 0x000fe40000000f00 */
[----:B------:R-:W-:-:S07]  /*a810*/  MOV R68, R74 ;  /* 0x0000004a00447202 */ /* 0x000fce0000000f00 */
[----:B------:R-:W-:Y:S05]  /*a820*/  WARPSYNC.COLLECTIVE R75, `(.L_x_56) ;  /* 0x000000004b087348 */ /* 0x000fea0003c00000 */
[----:B------:R0:W1:Y:S02]  /*a830*/  SHFL.UP P6, R74, R198, R200, R201 ;  /* 0x040000c8c64a7389 */ /* 0x00006400000c00c9 */
[----:B01----:R-:W-:Y:S05]  /*a840*/  ENDCOLLECTIVE ;  /* 0x000000000000791b */ /* 0x003fea0003800000 */
.L_x_56:
[----:B------:R-:W-:Y:S02]  /*a850*/  MOV R198, R193 ;  /* 0x000000c100c67202 */ /* 0x000fe40000000f00 */
[----:B------:R-:W-:-:S07]  /*a860*/  MOV R70, R74 ;  /* 0x0000004a00467202 */ /* 0x000fce0000000f00 */
[----:B------:R-:W-:Y:S05]  /*a870*/  WARPSYNC.COLLECTIVE R75, `(.L_x_57) ;  /* 0x000000004b087348 */ /* 0x000fea0003c00000 */
[----:B------:R0:W1:Y:S02]  /*a880*/  SHFL.UP P6, R74, R198, R200, R201 ;  /* 0x040000c8c64a7389 */ /* 0x00006400000c00c9 */
[----:B01----:R-:W-:Y:S05]  /*a890*/  ENDCOLLECTIVE ;  /* 0x000000000000791b */ /* 0x003fea0003800000 */
.L_x_57:
[-C--:B------:R-:W-:Y:S01]  /*a8a0*/  FMUL.FTZ R195, R192, R70.reuse ;  /* 0x00000046c0c37220 */ /* 0x080fe20000410000 */
[----:B------:R-:W-:Y:S01]  /*a8b0*/  FMUL.FTZ R197, R69, R70 ;  /* 0x0000004645c57220 */ /* 0x000fe20000410000 */
[----:B------:R-:W-:Y:S02]  /*a8c0*/  MOV R198, R194 ;  /* 0x000000c200c67202 */ /* 0x000fe40000000f00 */
[----:B------:R-:W-:-:S07]  /*a8d0*/  MOV R71, R74 ;  /* 0x0000004a00477202 */ /* 0x000fce0000000f00 */
[----:B------:R-:W-:Y:S05]  /*a8e0*/  WARPSYNC.COLLECTIVE R75, `(.L_x_58) ;  /* 0x000000004b087348 */ /* 0x000fea0003c00000 */
[----:B------:R0:W1:Y:S02]  /*a8f0*/  SHFL.UP P6, R74, R198, R200, R201 ;  /* 0x040000c8c64a7389 */ /* 0x00006400000c00c9 */
[----:B01----:R-:W-:Y:S05]  /*a900*/  ENDCOLLECTIVE ;  /* 0x000000000000791b */ /* 0x003fea0003800000 */
.L_x_58:
[----:B------:R-:W-:Y:S02]  /*a910*/  HFMA2 R200, -RZ, RZ, 0, 9.5367431640625e-07 ;  /* 0x00000010ffc87431 */ /* 0x000fe400000001ff */
        /* <DEDUP_REMOVED lines=12> */
.L_x_59:
[----:B------:R-:W-:Y:S02]  /*a9e0*/  MOV R198, R192 ;  /* 0x000000c000c67202 */ /* 0x000fe40000000f00 */
[----:B------:R-:W-:-:S07]  /*a9f0*/  MOV R68, R74 ;  /* 0x0000004a00447202 */ /* 0x000fce0000000f00 */
[----:B------:R-:W-:Y:S05]  /*aa00*/  WARPSYNC.COLLECTIVE R75, `(.L_x_60) ;  /* 0x000000004b087348 */ /* 0x000fea0003c00000 */
[----:B------:R0:W1:Y:S02]  /*aa10*/  SHFL.UP P6, R74, R198, R200, R201 ;  /* 0x040000c8c64a7389 */ /* 0x00006400000c00c9 */
[----:B01----:R-:W-:Y:S05]  /*aa20*/  ENDCOLLECTIVE ;  /* 0x000000000000791b */ /* 0x003fea0003800000 */
.L_x_60:
[----:B------:R-:W-:Y:S02]  /*aa30*/  MOV R198, R193 ;  /* 0x000000c100c67202 */ /* 0x000fe40000000f00 */
[----:B------:R-:W-:-:S07]  /*aa40*/  MOV R70, R74 ;  /* 0x0000004a00467202 */ /* 0x000fce0000000f00 */
[----:B------:R-:W-:Y:S05]  /*aa50*/  WARPSYNC.COLLECTIVE R75, `(.L_x_61) ;  /* 0x000000004b087348 */ /* 0x000fea0003c00000 */
[----:B------:R0:W1:Y:S02]  /*aa60*/  SHFL.UP P6, R74, R198, R200, R201 ;  /* 0x040000c8c64a7389 */ /* 0x00006400000c00c9 */
[----:B01----:R-:W-:Y:S05]  /*aa70*/  ENDCOLLECTIVE ;  /* 0x000000000000791b */ /* 0x003fea0003800000 */
.L_x_61:
[----:B------:R-:W-:Y:S02]  /*aa80*/  MOV R198, R194 ;  /* 0x000000c200c67202 */ /* 0x000fe40000000f00 */
[----:B------:R-:W-:-:S07]  /*aa90*/  MOV R71, R74 ;  /* 0x0000004a00477202 */ /* 0x000fce0000000f00 */
[----:B------:R-:W-:Y:S05]  /*aaa0*/  WARPSYNC.COLLECTIVE R75, `(.L_x_62) ;  /* 0x000000004b087348 */ /* 0x000fea0003c00000 */
[----:B------:R0:W1:Y:S02]  /*aab0*/  SHFL.UP P6, R74, R198, R200, R201 ;  /* 0x040000c8c64a7389 */ /* 0x00006400000c00c9 */
[----:B01----:R-:W-:Y:S05]  /*aac0*/  ENDCOLLECTIVE ;  /* 0x000000000000791b */ /* 0x003fea0003800000 */
.L_x_62:
[----:B------:R-:W-:Y:S05]  /*aad0*/  BRA `(.L_x_63) ;  /* 0xffffff9800447947 */ /* 0x000fea000383ffff */
.L_x_7:
[----:B------:R-:W-:Y:S01]  /*aae0*/  HFMA2 R71, -RZ, RZ, 0, 1.847743988037109375e-06 ;  /* 0x0000001fff477431 */ /* 0x000fe200000001ff */
[----:B------:R-:W-:Y:S01]  /*aaf0*/  BSSY B0, `(.L_x_64) ;  /* 0x0000007000007945 */ /* 0x000fe20003800000 */
[----:B------:R-:W-:Y:S02]  /*ab00*/  MOV R74, R69 ;  /* 0x00000045004a7202 */ /* 0x000fe40000000f00 */
[----:B------:R-:W-:Y:S02]  /*ab10*/  MOV R70, 0x1f ;  /* 0x0000001f00467802 */ /* 0x000fe40000000f00 */
[----:B------:R-:W-:-:S07]  /*ab20*/  MOV R75, 0xffffffff ;  /* 0xffffffff004b7802 */ /* 0x000fce0000000f00 */
[----:B-1---5:R-:W-:Y:S05]  /*ab30*/  WARPSYNC.COLLECTIVE R75, `(.L_x_65) ;  /* 0x000000004b087348 */ /* 0x022fea0003c00000 */
[----:B------:R0:W2:Y:S02]  /*ab40*/  SHFL.IDX P2, R68, R74, R71, R70 ;  /* 0x000000474a447389 */ /* 0x0000a40000040046 */
[----:B012--5:R-:W-:Y:S05]  /*ab50*/  ENDCOLLECTIVE ;  /* 0x000000000000791b */ /* 0x027fea0003800000 */
.L_x_65:
[----:B------:R-:W-:Y:S05]  /*ab60*/  BSYNC B0 ;  /* 0x0000000000007941 */ /* 0x000fea0003800000 */
.L_x_64:
[----:B------:R-:W-:Y:S05]  /*ab70*/  BRA `(.L_x_66) ;  /* 0xffffff9800507947 */ /* 0x000fea000383ffff */
.L_x_8:
        /* <DEDUP_REMOVED lines=8> */
.L_x_68:
[----:B------:R-:W-:Y:S05]  /*ac00*/  BSYNC B0 ;  /* 0x0000000000007941 */ /* 0x000fea0003800000 */
.L_x_67:
[----:B------:R-:W-:Y:S05]  /*ac10*/  BRA `(.L_x_69) ;  /* 0xffffff9800307947 */ /* 0x000fea000383ffff */
.L_x_9:
        /* <DEDUP_REMOVED lines=8> */
.L_x_71:
[----:B------:R-:W-:Y:S05]  /*aca0*/  BSYNC B0 ;  /* 0x0000000000007941 */ /* 0x000fea0003800000 */
.L_x_70:
[----:B------:R-:W-:Y:S05]  /*acb0*/  BRA `(.L_x_72) ;  /* 0xffffff9800107947 */ /* 0x000fea000383ffff */
.L_x_10:
        /* <DEDUP_REMOVED lines=8> */
.L_x_74:
[----:B------:R-:W-:Y:S05]  /*ad40*/  BSYNC B0 ;  /* 0x0000000000007941 */ /* 0x000fea0003800000 */
.L_x_73:
[----:B------:R-:W-:Y:S05]  /*ad50*/  BRA `(.L_x_75) ;  /* 0xffffff9400f07947 */ /* 0x000fea000383ffff */
.L_x_11:
[----:B------:R-:W-:Y:S01]  /*ad60*/  HFMA2 R200, -RZ, RZ, 0, 5.9604644775390625e-08 ;  /* 0x00000001ffc87431 */ /* 0x000fe200000001ff */
[----:B------:R-:W-:Y:S01]  /*ad70*/  BSSY B0, `(.L_x_76) ;  /* 0x0000007000007945 */ /* 0x000fe20003800000 */
[----:B------:R-:W-:Y:S02]  /*ad80*/  MOV R198, R69 ;  /* 0x0000004500c67202 */ /* 0x000fe40000000f00 */
[----:B------:R-:W-:Y:S02]  /*ad90*/  MOV R201, RZ ;  /* 0x000000ff00c97202 */ /* 0x000fe40000000f00 */
[----:B------:R-:W-:-:S07]  /*ada0*/  MOV R75, 0xffffffff ;  /* 0xffffffff004b7802 */ /* 0x000fce0000000f00 */
[----:B-1---5:R-:W-:Y:S05]  /*adb0*/  WARPSYNC.COLLECTIVE R75, `(.L_x_77) ;  /* 0x000000004b087348 */ /* 0x022fea0003c00000 */
[----:B------:R0:W2:Y:S02]  /*adc0*/  SHFL.UP P6, R74, R198, R200, R201 ;  /* 0x040000c8c64a7389 */ /* 0x0000a400000c00c9 */
[----:B012--5:R-:W-:Y:S05]  /*add0*/  ENDCOLLECTIVE ;  /* 0x000000000000791b */ /* 0x027fea0003800000 */
.L_x_77:
[----:B------:R-:W-:Y:S05]  /*ade0*/  BSYNC B0 ;  /* 0x0000000000007941 */ /* 0x000fea0003800000 */
.L_x_76:
[----:B------:R-:W-:Y:S01]  /*adf0*/  HFMA2 R200, -RZ, RZ, 0, 5.9604644775390625e-08 ;  /* 0x00000001ffc87431 */ /* 0x000fe200000001ff */
[----:B------:R-:W-:Y:S01]  /*ae00*/  MOV R198, R192 ;  /* 0x000000c000c67202 */ /* 0x000fe20000000f00 */
[----:B------:R-:W-:Y:S01]  /*ae10*/  HFMA2 R71, -RZ, RZ, 0, 0 ;  /* 0x00000000ff477431 */ /* 0x000fe200000001ff */
[----:B------:R-:W-:Y:S02]  /*ae20*/  MOV R201, RZ ;  /* 0x000000ff00c97202 */ /* 0x000fe40000000f00 */
[----:B------:R-:W-:Y:S02]  /*ae30*/  MOV R75, 0xffffffff ;  /* 0xffffffff004b7802 */ /* 0x000fe40000000f00 */
[----:B------:R-:W-:Y:S02]  /*ae40*/  MOV R69, R74 ;  /* 0x0000004a00457202 */ /* 0x000fe40000000f00 */
[----:B------:R-:W-:-:S07]  /*ae50*/  MOV R70, 0x1f ;  /* 0x0000001f00467802 */ /* 0x000fce0000000f00 */
[----:B------:R-:W-:Y:S05]  /*ae60*/  WARPSYNC.COLLECTIVE R75, `(.L_x_78) ;  /* 0x000000004b087348 */ /* 0x000fea0003c00000 */
[----:B------:R0:W1:Y:S02]  /*ae70*/  SHFL.UP P6, R74, R198, R200, R201 ;  /* 0x040000c8c64a7389 */ /* 0x00006400000c00c9 */
[----:B01----:R-:W-:Y:S05]  /*ae80*/  ENDCOLLECTIVE ;  /* 0x000000000000791b */ /* 0x003fea0003800000 */
.L_x_78:
[----:B------:R-:W-:Y:S02]  /*ae90*/  MOV R198, R193 ;  /* 0x000000c100c67202 */ /* 0x000fe40000000f00 */
[----:B------:R-:W-:-:S07]  /*aea0*/  MOV R195, R74 ;  /* 0x0000004a00c37202 */ /* 0x000fce0000000f00 */
[----:B------:R-:W-:Y:S05]  /*aeb0*/  WARPSYNC.COLLECTIVE R75, `(.L_x_79) ;  /* 0x000000004b087348 */ /* 0x000fea0003c00000 */
[----:B------:R0:W1:Y:S02]  /*aec0*/  SHFL.UP P6, R74, R198, R200, R201 ;  /* 0x040000c8c64a7389 */ /* 0x00006400000c00c9 */
[----:B01----:R-:W-:Y:S05]  /*aed0*/  ENDCOLLECTIVE ;  /* 0x000000000000791b */ /* 0x003fea0003800000 */
.L_x_79:
[----:B------:R-:W-:Y:S02]  /*aee0*/  MOV R198, R194 ;  /* 0x000000c200c67202 */ /* 0x000fe40000000f00 */
[----:B------:R-:W-:-:S07]  /*aef0*/  MOV R193, R74 ;  /* 0x0000004a00c17202 */ /* 0x000fce0000000f00 */
[----:B------:R-:W-:Y:S05]  /*af00*/  WARPSYNC.COLLECTIVE R75, `(.L_x_80) ;  /* 0x000000004b087348 */ /* 0x000fea0003c00000 */
[----:B------:R0:W1:Y:S02]  /*af10*/  SHFL.UP P6, R74, R198, R200, R201 ;  /* 0x040000c8c64a7389 */ /* 0x00006400000c00c9 */
[----:B01----:R-:W-:Y:S05]  /*af20*/  ENDCOLLECTIVE ;  /* 0x000000000000791b */ /* 0x003fea0003800000 */
.L_x_80:
[----:B------:R-:W-:Y:S02]  /*af30*/  MOV R194, R74 ;  /* 0x0000004a00c27202 */ /* 0x000fe40000000f00 */
[----:B------:R-:W-:-:S07]  /*af40*/  MOV R74, R64 ;  /* 0x00000040004a7202 */ /* 0x000fce0000000f00 */
[----:B------:R-:W-:Y:S05]  /*af50*/  WARPSYNC.COLLECTIVE R75, `(.L_x_81) ;  /* 0x000000004b087348 */ /* 0x000fea0003c00000 */
[----:B------:R0:W1:Y:S02]  /*af60*/  SHFL.IDX P2, R68, R74, R71, R70 ;  /* 0x000000474a447389 */ /* 0x0000640000040046 */
[----:B01----:R-:W-:Y:S05]  /*af70*/  ENDCOLLECTIVE ;  /* 0x000000000000791b */ /* 0x003fea0003800000 */
.L_x_81:
[----:B------:R-:W-:Y:S02]  /*af80*/  MOV R74, R65 ;  /* 0x00000041004a7202 */ /* 0x000fe40000000f00 */
[----:B------:R-:W-:-:S07]  /*af90*/  MOV R64, R68 ;  /* 0x0000004400407202 */ /* 0x000fce0000000f00 */
[----:B------:R-:W-:Y:S05]  /*afa0*/  WARPSYNC.COLLECTIVE R75, `(.L_x_82) ;  /* 0x000000004b087348 */ /* 0x000fea0003c00000 */
[----:B------:R0:W1:Y:S02]  /*afb0*/  SHFL.IDX P2, R68, R74, R71, R70 ;  /* 0x000000474a447389 */ /* 0x0000640000040046 */
[----:B01----:R-:W-:Y:S05]  /*afc0*/  ENDCOLLECTIVE ;  /* 0x000000000000791b */ /* 0x003fea0003800000 */
.L_x_82:
[----:B------:R-:W-:Y:S02]  /*afd0*/  MOV R74, R66 ;  /* 0x00000042004a7202 */ /* 0x000fe40000000f00 */
[----:B------:R-:W-:-:S07]  /*afe0*/  MOV R196, R68 ;  /* 0x0000004400c47202 */ /* 0x000fce0000000f00 */
[----:B------:R-:W-:Y:S05]  /*aff0*/  WARPSYNC.COLLECTIVE R75, `(.L_x_83) ;  /* 0x000000004b087348 */ /* 0x000fea0003c00000 */
[----:B------:R0:W1:Y:S02]  /*b000*/  SHFL.IDX P2, R68, R74, R71, R70 ;  /* 0x000000474a447389 */ /* 0x0000640000040046 */
[----:B01----:R-:W-:Y:S05]  /*b010*/  ENDCOLLECTIVE ;  /* 0x000000000000791b */ /* 0x003fea0003800000 */
.L_x_83:
[----:B------:R-:W-:Y:S02]  /*b020*/  MOV R74, R67 ;  /* 0x00000043004a7202 */ /* 0x000fe40000000f00 */
[----:B------:R-:W-:-:S07]  /*b030*/  MOV R66, R68 ;  /* 0x0000004400427202 */ /* 0x000fce0000000f00 */
[----:B------:R-:W-:Y:S05]  /*b040*/  WARPSYNC.COLLECTIVE R75, `(.L_x_84) ;  /* 0x000000004b087348 */ /* 0x000fea0003c00000 */
[----:B------:R0:W1:Y:S02]  /*b050*/  SHFL.IDX P2, R68, R74, R71, R70 ;  /* 0x000000474a447389 */ /* 0x0000640000040046 */
[----:B01----:R-:W-:Y:S05]  /*b060*/  ENDCOLLECTIVE ;  /* 0x000000000000791b */ /* 0x003fea0003800000 */
.L_x_84:
[----:B------:R-:W-:Y:S01]  /*b070*/  MOV R67, R68 ;  /* 0x0000004400437202 */ /* 0x000fe20000000f00 */
[----:B------:R-:W-:Y:S06]  /*b080*/  BRA `(.L_x_85) ;  /* 0xffffff94004c7947 */ /* 0x000fec000383ffff */
.L_x_13:
[----:B------:R-:W-:Y:S01]  /*b090*/  HFMA2 R233, -RZ, RZ, 0, 5.9604644775390625e-08 ;  /* 0x00000001ffe97431 */ /* 0x000fe200000001ff */
[----:B------:R-:W-:Y:S02]  /*b0a0*/  MOV R236, R224 ;  /* 0x000000e000ec7202 */ /* 0x000fe40000000f00 */
[----:B------:R-:W-:Y:S02]  /*b0b0*/  MOV R238, 0x1f ;  /* 0x0000001f00ee7802 */ /* 0x000fe40000000f00 */
[----:B------:R-:W-:-:S07]  /*b0c0*/  MOV R75, 0xffffffff ;  /* 0xffffffff004b7802 */ /* 0x000fce0000000f00 */
[----:B0-----:R-:W-:Y:S05]  /*b0d0*/  WARPSYNC.COLLECTIVE R75, `(.L_x_86) ;  /* 0x000000004b087348 */ /* 0x001fea0003c00000 */
[----:B------:R1:W2:Y:S02]  /*b0e0*/  SHFL.DOWN P0, R232, R236, R233, R238 ;  /* 0x080000e9ece87389 */ /* 0x0002a400000000ee */
[----:B012---:R-:W-:Y:S05]  /*b0f0*/  ENDCOLLECTIVE ;  /* 0x000000000000791b */ /* 0x007fea0003800000 */
.L_x_86:
[----:B------:R-:W-:Y:S02]  /*b100*/  MOV R236, R73 ;  /* 0x0000004900ec7202 */ /* 0x000fe40000000f00 */
[----:B------:R-:W-:-:S07]  /*b110*/  MOV R68, R232 ;  /* 0x000000e800447202 */ /* 0x000fce0000000f00 */
[----:B------:R-:W-:Y:S05]  /*b120*/  WARPSYNC.COLLECTIVE R75, `(.L_x_87) ;  /* 0x000000004b087348 */ /* 0x000fea0003c00000 */
[----:B------:R0:W1:Y:S02]  /*b130*/  SHFL.DOWN P0, R232, R236, R233, R238 ;  /* 0x080000e9ece87389 */ /* 0x00006400000000ee */
[----:B01----:R-:W-:Y:S05]  /*b140*/  ENDCOLLECTIVE ;  /* 0x000000000000791b */ /* 0x003fea0003800000 */
.L_x_87:
[----:B------:R-:W-:Y:S02]  /*b150*/  MOV R236, R72 ;  /* 0x0000004800ec7202 */ /* 0x000fe40000000f00 */
[----:B------:R-:W-:-:S07]  /*b160*/  MOV R70, R232 ;  /* 0x000000e800467202 */ /* 0x000fce0000000f00 */
[----:B------:R-:W-:Y:S05]  /*b170*/  WARPSYNC.COLLECTIVE R75, `(.L_x_88) ;  /* 0x000000004b087348 */ /* 0x000fea0003c00000 */
[----:B------:R0:W1:Y:S02]  /*b180*/  SHFL.DOWN P0, R232, R236, R233, R238 ;  /* 0x080000e9ece87389 */ /* 0x00006400000000ee */
[----:B01----:R-:W-:Y:S05]  /*b190*/  ENDCOLLECTIVE ;  /* 0x000000000000791b */ /* 0x003fea0003800000 */
.L_x_88:
[----:B------:R-:W-:Y:S02]  /*b1a0*/  MOV R236, R69 ;  /* 0x0000004500ec7202 */ /* 0x000fe40000000f00 */
[----:B------:R-:W-:-:S07]  /*b1b0*/  MOV R71, R232 ;  /* 0x000000e800477202 */ /* 0x000fce0000000f00 */
[----:B------:R-:W-:Y:S05]  /*b1c0*/  WARPSYNC.COLLECTIVE R75, `(.L_x_89) ;  /* 0x000000004b087348 */ /* 0x000fea0003c00000 */
[----:B------:R0:W1:Y:S02]  /*b1d0*/  SHFL.DOWN P0, R232, R236, R233, R238 ;  /* 0x080000e9ece87389 */ /* 0x00006400000000ee */
[----:B01----:R-:W-:Y:S05]  /*b1e0*/  ENDCOLLECTIVE ;  /* 0x000000000000791b */ /* 0x003fea0003800000 */
.L_x_89:
[----:B------:R-:W-:Y:S01]  /*b1f0*/  MOV R225, R232 ;  /* 0x000000e800e17202 */ /* 0x000fe20000000f00 */
[----:B------:R-:W-:Y:S06]  /*b200*/  BRA `(.L_x_90) ;  /* 0xffffffa800607947 */ /* 0x000fec000383ffff */
.L_x_16:
[----:B------:R-:W-:Y:S01]  /*b210*/  HFMA2 R233, -RZ, RZ, 0, 1.1920928955078125e-07 ;  /* 0x00000002ffe97431 */ /* 0x000fe200000001ff */
[----:B------:R-:W-:Y:S01]  /*b220*/  BSSY B0, `(.L_x_91) ;  /* 0x0000007000007945 */ /* 0x000fe20003800000 */
[----:B------:R-:W-:Y:S02]  /*b230*/  MOV R236, R224 ;  /* 0x000000e000ec7202 */ /* 0x000fe40000000f00 */
[----:B------:R-:W-:Y:S02]  /*b240*/  MOV R238, 0x1f ;  /* 0x0000001f00ee7802 */ /* 0x000fe40000000f00 */
[----:B------:R-:W-:-:S07]  /*b250*/  MOV R75, 0xffffffff ;  /* 0xffffffff004b7802 */ /* 0x000fce0000000f00 */
[----:B01234-:R-:W-:Y:S05]  /*b260*/  WARPSYNC.COLLECTIVE R75, `(.L_x_92) ;  /* 0x000000004b087348 */ /* 0x01ffea0003c00000 */
[----:B------:R0:W0:Y:S02]  /*b270*/  SHFL.DOWN P0, R232, R236, R233, R238 ;  /* 0x080000e9ece87389 */ /* 0x00002400000000ee */
[----:B01234-:R-:W-:Y:S05]  /*b280*/  ENDCOLLECTIVE ;  /* 0x000000000000791b */ /* 0x01ffea0003800000 */
.L_x_92:
[----:B------:R-:W-:Y:S05]  /*b290*/  BSYNC B0 ;  /* 0x0000000000007941 */ /* 0x000fea0003800000 */
.L_x_91:
[----:B------:R-:W-:Y:S01]  /*b2a0*/  HFMA2 R233, -RZ, RZ, 0, 1.1920928955078125e-07 ;  /* 0x00000002ffe97431 */ /* 0x000fe200000001ff */
[----:B------:R-:W-:Y:S02]  /*b2b0*/  MOV R236, R73 ;  /* 0x0000004900ec7202 */ /* 0x000fe40000000f00 */
[----:B------:R-:W-:Y:S02]  /*b2c0*/  MOV R238, 0x1f ;  /* 0x0000001f00ee7802 */ /* 0x000fe40000000f00 */
[----:B------:R-:W-:Y:S02]  /*b2d0*/  MOV R75, 0xffffffff ;  /* 0xffffffff004b7802 */ /* 0x000fe40000000f00 */
[----:B------:R-:W-:-:S07]  /*b2e0*/  MOV R68, R232 ;  /* 0x000000e800447202 */ /* 0x000fce0000000f00 */
[----:B------:R-:W-:Y:S05]  /*b2f0*/  WARPSYNC.COLLECTIVE R75, `(.L_x_93) ;  /* 0x000000004b087348 */ /* 0x000fea0003c00000 */
[----:B------:R0:W1:Y:S02]  /*b300*/  SHFL.DOWN P0, R232, R236, R233, R238 ;  /* 0x080000e9ece87389 */ /* 0x00006400000000ee */
[----:B01----:R-:W-:Y:S05]  /*b310*/  ENDCOLLECTIVE ;  /* 0x000000000000791b */ /* 0x003fea0003800000 */
.L_x_93:
[----:B------:R-:W-:Y:S02]  /*b320*/  MOV R236, R72 ;  /* 0x0000004800ec7202 */ /* 0x000fe40000000f00 */
[----:B------:R-:W-:-:S07]  /*b330*/  MOV R70, R232 ;  /* 0x000000e800467202 */ /* 0x000fce0000000f00 */
[----:B------:R-:W-:Y:S05]  /*b340*/  WARPSYNC.COLLECTIVE R75, `(.L_x_94) ;  /* 0x000000004b087348 */ /* 0x000fea0003c00000 */
[----:B------:R0:W1:Y:S02]  /*b350*/  SHFL.DOWN P0, R232, R236, R233, R238 ;  /* 0x080000e9ece87389 */ /* 0x00006400000000ee */
[----:B01----:R-:W-:Y:S05]  /*b360*/  ENDCOLLECTIVE ;  /* 0x000000000000791b */ /* 0x003fea0003800000 */
.L_x_94:
[----:B------:R-:W-:Y:S02]  /*b370*/  MOV R236, R69 ;  /* 0x0000004500ec7202 */ /* 0x000fe40000000f00 */
[----:B------:R-:W-:-:S07]  /*b380*/  MOV R71, R232 ;  /* 0x000000e800477202 */ /* 0x000fce0000000f00 */
[----:B------:R-:W-:Y:S05]  /*b390*/  WARPSYNC.COLLECTIVE R75, `(.L_x_95) ;  /* 0x000000004b087348 */ /* 0x000fea0003c00000 */
[----:B------:R0:W1:Y:S02]  /*b3a0*/  SHFL.DOWN P0, R232, R236, R233, R238 ;  /* 0x080000e9ece87389 */ /* 0x00006400000000ee */
[----:B01----:R-:W-:Y:S05]  /*b3b0*/  ENDCOLLECTIVE ;  /* 0x000000000000791b */ /* 0x003fea0003800000 */
.L_x_95:
[----:B------:R-:W-:Y:S01]  /*b3c0*/  MOV R225, R232 ;  /* 0x000000e800e17202 */ /* 0x000fe20000000f00 */
[----:B------:R-:W-:Y:S06]  /*b3d0*/  BRA `(.L_x_96) ;  /* 0xffffffa8003c7947 */ /* 0x000fec000383ffff */
.L_x_19:
[----:B------:R-:W-:Y:S01]  /*b3e0*/  HFMA2 R233, -RZ, RZ, 0, 2.384185791015625e-07 ;  /* 0x00000004ffe97431 */ /* 0x000fe200000001ff */
[----:B------:R-:W-:Y:S01]  /*b3f0*/  BSSY B0, `(.L_x_97) ;  /* 0x0000007000007945 */ /* 0x000fe20003800000 */
[----:B------:R-:W-:Y:S02]  /*b400*/  MOV R236, R224 ;  /* 0x000000e000ec7202 */ /* 0x000fe40000000f00 */
[----:B------:R-:W-:Y:S02]  /*b410*/  MOV R238, 0x1f ;  /* 0x0000001f00ee7802 */ /* 0x000fe40000000f00 */
[----:B------:R-:W-:-:S07]  /*b420*/  MOV R75, 0xffffffff ;  /* 0xffffffff004b7802 */ /* 0x000fce0000000f00 */
[----:B01234-:R-:W-:Y:S05]  /*b430*/  WARPSYNC.COLLECTIVE R75, `(.L_x_98) ;  /* 0x000000004b087348 */ /* 0x01ffea0003c00000 */
[----:B------:R0:W0:Y:S02]  /*b440*/  SHFL.DOWN P0, R232, R236, R233, R238 ;  /* 0x080000e9ece87389 */ /* 0x00002400000000ee */
[----:B01234-:R-:W-:Y:S05]  /*b450*/  ENDCOLLECTIVE ;  /* 0x000000000000791b */ /* 0x01ffea0003800000 */
.L_x_98:
[----:B------:R-:W-:Y:S05]  /*b460*/  BSYNC B0 ;  /* 0x0000000000007941 */ /* 0x000fea0003800000 */
.L_x_97:
[----:B------:R-:W-:Y:S01]  /*b470*/  HFMA2 R233, -RZ, RZ, 0, 2.384185791015625e-07 ;  /* 0x00000004ffe97431 */ /* 0x000fe200000001ff */
[----:B------:R-:W-:Y:S02]  /*b480*/  MOV R236, R73 ;  /* 0x0000004900ec7202 */ /* 0x000fe40000000f00 */
[----:B------:R-:W-:Y:S02]  /*b490*/  MOV R238, 0x1f ;  /* 0x0000001f00ee7802 */ /* 0x000fe40000000f00 */
[----:B------:R-:W-:Y:S02]  /*b4a0*/  MOV R75, 0xffffffff ;  /* 0xffffffff004b7802 */ /* 0x000fe40000000f00 */
[----:B------:R-:W-:-:S07]  /*b4b0*/  MOV R68, R232 ;  /* 0x000000e800447202 */ /* 0x000fce0000000f00 */
[----:B------:R-:W-:Y:S05]  /*b4c0*/  WARPSYNC.COLLECTIVE R75, `(.L_x_99) ;  /* 0x000000004b087348 */ /* 0x000fea0003c00000 */
[----:B------:R0:W1:Y:S02]  /*b4d0*/  SHFL.DOWN P0, R232, R236, R233, R238 ;  /* 0x080000e9ece87389 */ /* 0x00006400000000ee */
[----:B01----:R-:W-:Y:S05]  /*b4e0*/  ENDCOLLECTIVE ;  /* 0x000000000000791b */ /* 0x003fea0003800000 */
.L_x_99:
[----:B------:R-:W-:Y:S02]  /*b4f0*/  MOV R236, R72 ;  /* 0x0000004800ec7202 */ /* 0x000fe40000000f00 */
[----:B------:R-:W-:-:S07]  /*b500*/  MOV R70, R232 ;  /* 0x000000e800467202 */ /* 0x000fce0000000f00 */
[----:B------:R-:W-:Y:S05]  /*b510*/  WARPSYNC.COLLECTIVE R75, `(.L_x_100) ;  /* 0x000000004b087348 */ /* 0x000fea0003c00000 */
[----:B------:R0:W1:Y:S02]  /*b520*/  SHFL.DOWN P0, R232, R236, R233, R238 ;  /* 0x080000e9ece87389 */ /* 0x00006400000000ee */
[----:B01----:R-:W-:Y:S05]  /*b530*/  ENDCOLLECTIVE ;  /* 0x000000000000791b */ /* 0x003fea0003800000 */
.L_x_100:
[----:B------:R-:W-:Y:S02]  /*b540*/  MOV R236, R69 ;  /* 0x0000004500ec7202 */ /* 0x000fe40000000f00 */
[----:B------:R-:W-:-:S07]  /*b550*/  MOV R71, R232 ;  /* 0x000000e800477202 */ /* 0x000fce0000000f00 */
[----:B------:R-:W-:Y:S05]  /*b560*/  WARPSYNC.COLLECTIVE R75, `(.L_x_101) ;  /* 0x000000004b087348 */ /* 0x000fea0003c00000 */
[----:B------:R0:W1:Y:S02]  /*b570*/  SHFL.DOWN P0, R232, R236, R233, R238 ;  /* 0x080000e9ece87389 */ /* 0x00006400000000ee */
[----:B01----:R-:W-:Y:S05]  /*b580*/  ENDCOLLECTIVE ;  /* 0x000000000000791b */ /* 0x003fea0003800000 */
.L_x_101:
[----:B------:R-:W-:Y:S01]  /*b590*/  MOV R225, R232 ;  /* 0x000000e800e17202 */ /* 0x000fe20000000f00 */
[----:B------:R-:W-:Y:S06]  /*b5a0*/  BRA `(.L_x_102) ;  /* 0xffffffa800187947 */ /* 0x000fec000383ffff */
.L_x_22:
[----:B------:R-:W-:Y:S01]  /*b5b0*/  HFMA2 R233, -RZ, RZ, 0, 4.76837158203125e-07 ;  /* 0x00000008ffe97431 */ /* 0x000fe200000001ff */
[----:B------:R-:W-:Y:S01]  /*b5c0*/  BSSY B0, `(.L_x_103) ;  /* 0x0000007000007945 */ /* 0x000fe20003800000 */
[----:B------:R-:W-:Y:S02]  /*b5d0*/  MOV R236, R224 ;  /* 0x000000e000ec7202 */ /* 0x000fe40000000f00 */
[----:B------:R-:W-:Y:S02]  /*b5e0*/  MOV R238, 0x1f ;  /* 0x0000001f00ee7802 */ /* 0x000fe40000000f00 */
[----:B------:R-:W-:-:S07]  /*b5f0*/  MOV R75, 0xffffffff ;  /* 0xffffffff004b7802 */ /* 0x000fce0000000f00 */
[----:B01234-:R-:W-:Y:S05]  /*b600*/  WARPSYNC.COLLECTIVE R75, `(.L_x_104) ;  /* 0x000000004b087348 */ /* 0x01ffea0003c00000 */
[----:B------:R0:W0:Y:S02]  /*b610*/  SHFL.DOWN P0, R232, R236, R233, R238 ;  /* 0x080000e9ece87389 */ /* 0x00002400000000ee */
[----:B01234-:R-:W-:Y:S05]  /*b620*/  ENDCOLLECTIVE ;  /* 0x000000000000791b */ /* 0x01ffea0003800000 */
.L_x_104:
[----:B------:R-:W-:Y:S05]  /*b630*/  BSYNC B0 ;  /* 0x0000000000007941 */ /* 0x000fea0003800000 */
.L_x_103:
[----:B------:R-:W-:Y:S01]  /*b640*/  HFMA2 R233, -RZ, RZ, 0, 4.76837158203125e-07 ;  /* 0x00000008ffe97431 */ /* 0x000fe200000001ff */
[----:B------:R-:W-:Y:S02]  /*b650*/  MOV R236, R73 ;  /* 0x0000004900ec7202 */ /* 0x000fe40000000f00 */
[----:B------:R-:W-:Y:S02]  /*b660*/  MOV R238, 0x1f ;  /* 0x0000001f00ee7802 */ /* 0x000fe40000000f00 */
[----:B------:R-:W-:Y:S02]  /*b670*/  MOV R75, 0xffffffff ;  /* 0xffffffff004b7802 */ /* 0x000fe40000000f00 */
[----:B------:R-:W-:-:S07]  /*b680*/  MOV R68, R232 ;  /* 0x000000e800447202 */ /* 0x000fce0000000f00 */
[----:B------:R-:W-:Y:S05]  /*b690*/  WARPSYNC.COLLECTIVE R75, `(.L_x_105) ;  /* 0x000000004b087348 */ /* 0x000fea0003c00000 */
[----:B------:R0:W1:Y:S02]  /*b6a0*/  SHFL.DOWN P0, R232, R236, R233, R238 ;  /* 0x080000e9ece87389 */ /* 0x00006400000000ee */
[----:B01----:R-:W-:Y:S05]  /*b6b0*/  ENDCOLLECTIVE ;  /* 0x000000000000791b */ /* 0x003fea0003800000 */
.L_x_105:
[----:B------:R-:W-:Y:S02]  /*b6c0*/  MOV R236, R72 ;  /* 0x0000004800ec7202 */ /* 0x000fe40000000f00 */
[----:B------:R-:W-:-:S07]  /*b6d0*/  MOV R70, R232 ;  /* 0x000000e800467202 */ /* 0x000fce0000000f00 */
[----:B------:R-:W-:Y:S05]  /*b6e0*/  WARPSYNC.COLLECTIVE R75, `(.L_x_106) ;  /* 0x000000004b087348 */ /* 0x000fea0003c00000 */
[----:B------:R0:W1:Y:S02]  /*b6f0*/  SHFL.DOWN P0, R232, R236, R233, R238 ;  /* 0x080000e9ece87389 */ /* 0x00006400000000ee */
[----:B01----:R-:W-:Y:S05]  /*b700*/  ENDCOLLECTIVE ;  /* 0x000000000000791b */ /* 0x003fea0003800000 */
.L_x_106:
[----:B------:R-:W-:Y:S02]  /*b710*/  MOV R236, R69 ;  /* 0x0000004500ec7202 */ /* 0x000fe40000000f00 */
[----:B------:R-:W-:-:S07]  /*b720*/  MOV R71, R232 ;  /* 0x000000e800477202 */ /* 0x000fce0000000f00 */
[----:B------:R-:W-:Y:S05]  /*b730*/  WARPSYNC.COLLECTIVE R75, `(.L_x_107) ;  /* 0x000000004b087348 */ /* 0x000fea0003c00000 */
[----:B------:R0:W1:Y:S02]  /*b740*/  SHFL.DOWN P0, R232, R236, R233, R238 ;  /* 0x080000e9ece87389 */ /* 0x00006400000000ee */
[----:B01----:R-:W-:Y:S05]  /*b750*/  ENDCOLLECTIVE ;  /* 0x000000000000791b */ /* 0x003fea0003800000 */
.L_x_107:
[----:B------:R-:W-:Y:S01]  /*b760*/  MOV R225, R232 ;  /* 0x000000e800e17202 */ /* 0x000fe20000000f00 */
[----:B------:R-:W-:Y:S06]  /*b770*/  BRA `(.L_x_108) ;  /* 0xffffffa400f47947 */ /* 0x000fec000383ffff */
.L_x_25:
[----:B------:R-:W-:Y:S01]  /*b780*/  HFMA2 R233, -RZ, RZ, 0, 9.5367431640625e-07 ;  /* 0x00000010ffe97431 */ /* 0x000fe200000001ff */
[----:B------:R-:W-:Y:S01]  /*b790*/  BSSY B0, `(.L_x_109) ;  /* 0x0000007000007945 */ /* 0x000fe20003800000 */
[----:B------:R-:W-:Y:S02]  /*b7a0*/  MOV R236, R224 ;  /* 0x000000e000ec7202 */ /* 0x000fe40000000f00 */
[----:B------:R-:W-:Y:S02]  /*b7b0*/  MOV R238, 0x1f ;  /* 0x0000001f00ee7802 */ /* 0x000fe40000000f00 */
[----:B------:R-:W-:-:S07]  /*b7c0*/  MOV R75, 0xffffffff ;  /* 0xffffffff004b7802 */ /* 0x000fce0000000f00 */
[----:B01234-:R-:W-:Y:S05]  /*b7d0*/  WARPSYNC.COLLECTIVE R75, `(.L_x_110) ;  /* 0x000000004b087348 */ /* 0x01ffea0003c00000 */
[----:B------:R0:W0:Y:S02]  /*b7e0*/  SHFL.DOWN P0, R232, R236, R233, R238 ;  /* 0x080000e9ece87389 */ /* 0x00002400000000ee */
[----:B01234-:R-:W-:Y:S05]  /*b7f0*/  ENDCOLLECTIVE ;  /* 0x000000000000791b */ /* 0x01ffea0003800000 */
.L_x_110:
[----:B------:R-:W-:Y:S05]  /*b800*/  BSYNC B0 ;  /* 0x0000000000007941 */ /* 0x000fea0003800000 */
.L_x_109:
[----:B------:R-:W-:Y:S01]  /*b810*/  HFMA2 R233, -RZ, RZ, 0, 9.5367431640625e-07 ;  /* 0x00000010ffe97431 */ /* 0x000fe200000001ff */
[----:B------:R-:W-:Y:S02]  /*b820*/  MOV R236, R73 ;  /* 0x0000004900ec7202 */ /* 0x000fe40000000f00 */
[----:B------:R-:W-:Y:S02]  /*b830*/  MOV R238, 0x1f ;  /* 0x0000001f00ee7802 */ /* 0x000fe40000000f00 */
[----:B------:R-:W-:Y:S02]  /*b840*/  MOV R75, 0xffffffff ;  /* 0xffffffff004b7802 */ /* 0x000fe40000000f00 */
[----:B------:R-:W-:-:S07]  /*b850*/  MOV R68, R232 ;  /* 0x000000e800447202 */ /* 0x000fce0000000f00 */
[----:B------:R-:W-:Y:S05]  /*b860*/  WARPSYNC.COLLECTIVE R75, `(.L_x_111) ;  /* 0x000000004b087348 */ /* 0x000fea0003c00000 */
[----:B------:R0:W1:Y:S02]  /*b870*/  SHFL.DOWN P0, R232, R236, R233, R238 ;  /* 0x080000e9ece87389 */ /* 0x00006400000000ee */
[----:B01----:R-:W-:Y:S05]  /*b880*/  ENDCOLLECTIVE ;  /* 0x000000000000791b */ /* 0x003fea0003800000 */
.L_x_111:
[----:B------:R-:W-:Y:S02]  /*b890*/  MOV R236, R72 ;  /* 0x0000004800ec7202 */ /* 0x000fe40000000f00 */
[----:B------:R-:W-:-:S07]  /*b8a0*/  MOV R70, R232 ;  /* 0x000000e800467202 */ /* 0x000fce0000000f00 */
[----:B------:R-:W-:Y:S05]  /*b8b0*/  WARPSYNC.COLLECTIVE R75, `(.L_x_112) ;  /* 0x000000004b087348 */ /* 0x000fea0003c00000 */
[----:B------:R0:W1:Y:S02]  /*b8c0*/  SHFL.DOWN P0, R232, R236, R233, R238 ;  /* 0x080000e9ece87389 */ /* 0x00006400000000ee */
[----:B01----:R-:W-:Y:S05]  /*b8d0*/  ENDCOLLECTIVE ;  /* 0x000000000000791b */ /* 0x003fea0003800000 */
.L_x_112:
[----:B------:R-:W-:Y:S02]  /*b8e0*/  MOV R236, R69 ;  /* 0x0000004500ec7202 */ /* 0x000fe40000000f00 */
[----:B------:R-:W-:-:S07]  /*b8f0*/  MOV R71, R232 ;  /* 0x000000e800477202 */ /* 0x000fce0000000f00 */
[----:B------:R-:W-:Y:S05]  /*b900*/  WARPSYNC.COLLECTIVE R75, `(.L_x_113) ;  /* 0x000000004b087348 */ /* 0x000fea0003c00000 */
[----:B------:R0:W1:Y:S02]  /*b910*/  SHFL.DOWN P0, R232, R236, R233, R238 ;  /* 0x080000e9ece87389 */ /* 0x00006400000000ee */
[----:B01----:R-:W-:Y:S05]  /*b920*/  ENDCOLLECTIVE ;  /* 0x000000000000791b */ /* 0x003fea0003800000 */
.L_x_113:
[----:B------:R-:W-:Y:S01]  /*b930*/  MOV R74, R232 ;  /* 0x000000e8004a7202 */ /* 0x000fe20000000f00 */
[----:B------:R-:W-:Y:S06]  /*b940*/  BRA `(.L_x_114) ;  /* 0xffffffa400d07947 */ /* 0x000fec000383ffff */
.L_x_28:
[----:B0-----:R-:W-:Y:S01]  /*b950*/  HFMA2 R71, -RZ, RZ, 0, 0 ;  /* 0x00000000ff477431 */ /* 0x001fe200000001ff */
[----:B------:R-:W-:Y:S01]  /*b960*/  BSSY B0, `(.L_x_115) ;  /* 0x0000007000007945 */ /* 0x000fe20003800000 */
[----:B------:R-:W-:Y:S02]  /*b970*/  MOV R74, R224 ;  /* 0x000000e0004a7202 */ /* 0x000fe40000000f00 */
[----:B------:R-:W-:Y:S02]  /*b980*/  MOV R70, 0x1f ;  /* 0x0000001f00467802 */ /* 0x000fe40000000f00 */
[----:B------:R-:W-:-:S07]  /*b990*/  MOV R75, 0xffffffff ;  /* 0xffffffff004b7802 */ /* 0x000fce0000000f00 */
[----:B-1234-:R-:W-:Y:S05]  /*b9a0*/  WARPSYNC.COLLECTIVE R75, `(.L_x_116) ;  /* 0x000000004b087348 */ /* 0x01efea0003c00000 */
[----:B------:R0:W0:Y:S02]  /*b9b0*/  SHFL.IDX P2, R68, R74, R71, R70 ;  /* 0x000000474a447389 */ /* 0x0000240000040046 */
[----:B01234-:R-:W-:Y:S05]  /*b9c0*/  ENDCOLLECTIVE ;  /* 0x000000000000791b */ /* 0x01ffea0003800000 */
.L_x_116:
[----:B------:R-:W-:Y:S05]  /*b9d0*/  BSYNC B0 ;  /* 0x0000000000007941 */ /* 0x000fea0003800000 */
.L_x_115:
[----:B------:R-:W-:Y:S01]  /*b9e0*/  HFMA2 R71, -RZ, RZ, 0, 0 ;  /* 0x00000000ff477431 */ /* 0x000fe200000001ff */
[----:B------:R-:W-:Y:S02]  /*b9f0*/  MOV R74, R73 ;  /* 0x00000049004a7202 */ /* 0x000fe40000000f00 */
[----:B------:R-:W-:Y:S02]  /*ba00*/  MOV R70, 0x1f ;  /* 0x0000001f00467802 */ /* 0x000fe40000000f00 */
[----:B------:R-:W-:Y:S02]  /*ba10*/  MOV R75, 0xffffffff ;  /* 0xffffffff004b7802 */ /* 0x000fe40000000f00 */
[----:B------:R-:W-:Y:S02]  /*ba20*/  MOV R228, R68 ;  /* 0x0000004400e47202 */ /* 0x000fe40000000f00 */
[----:B------:R-:W-:-:S07]  /*ba30*/  MOV R236, R224 ;  /* 0x000000e000ec7202 */ /* 0x000fce0000000f00 */
[----:B------:R-:W-:Y:S05]  /*ba40*/  WARPSYNC.COLLECTIVE R75, `(.L_x_117) ;  /* 0x000000004b087348 */ /* 0x000fea0003c00000 */
[----:B------:R0:W1:Y:S02]  /*ba50*/  SHFL.IDX P2, R68, R74, R71, R70 ;  /* 0x000000474a447389 */ /* 0x0000640000040046 */
[----:B01----:R-:W-:Y:S05]  /*ba60*/  ENDCOLLECTIVE ;  /* 0x000000000000791b */ /* 0x003fea0003800000 */
.L_x_117:
[----:B------:R-:W-:Y:S02]  /*ba70*/  MOV R238, 0x1f ;  /* 0x0000001f00ee7802 */ /* 0x000fe40000000f00 */
[----:B------:R-:W-:Y:S02]  /*ba80*/  MOV R74, R72 ;  /* 0x00000048004a7202 */ /* 0x000fe40000000f00 */
[----:B------:R-:W-:-:S07]  /*ba90*/  MOV R225, R68 ;  /* 0x0000004400e17202 */ /* 0x000fce0000000f00 */
[----:B------:R-:W-:Y:S05]  /*baa0*/  WARPSYNC.COLLECTIVE R75, `(.L_x_118) ;  /* 0x000000004b087348 */ /* 0x000fea0003c00000 */
[----:B------:R0:W1:Y:S02]  /*bab0*/  SHFL.IDX P2, R68, R74, R71, R70 ;  /* 0x000000474a447389 */ /* 0x0000640000040046 */
[----:B01----:R-:W-:Y:S05]  /*bac0*/  ENDCOLLECTIVE ;  /* 0x000000000000791b */ /* 0x003fea0003800000 */
.L_x_118:
[-C--:B------:R-:W-:Y:S01]  /*bad0*/  FMUL.FTZ R227, R59, R225.reuse ;  /* 0x000000e13be37220 */ /* 0x080fe20000410000 */
[CC--:B------:R-:W-:Y:S01]  /*bae0*/  FMUL.FTZ R229, R57.reuse, R225.reuse ;  /* 0x000000e139e57220 */ /* 0x0c0fe20000410000 */
[----:B------:R-:W-:Y:S02]  /*baf0*/  FMUL.FTZ R226, R56, R225 ;  /* 0x000000e138e27220 */ /* 0x000fe40000410000 */
[-C--:B------:R-:W-:Y:S02]  /*bb00*/  FFMA.FTZ R227, R58, R228.reuse, -R227 ;  /* 0x000000e43ae37223 */ /* 0x080fe400000108e3 */
[-C--:B------:R-:W-:Y:S01]  /*bb10*/  FFMA.FTZ R226, R57, R228.reuse, R226 ;  /* 0x000000e439e27223 */ /* 0x080fe200000100e2 */
[----:B------:R-:W-:Y:S01]  /*bb20*/  MOV R74, R69 ;  /* 0x00000045004a7202 */ /* 0x000fe20000000f00 */
[----:B------:R-:W-:Y:S01]  /*bb30*/  FADD.FTZ R227, R68, R227 ;  /* 0x000000e344e37221 */ /* 0x000fe20000010000 */
[----:B------:R-:W-:Y:S01]  /*bb40*/  FMUL.FTZ R68, R58, R225 ;  /* 0x000000e13a447220 */ /* 0x000fe20000410000 */
[----:B------:R-:W-:-:S03]  /*bb50*/  FFMA.FTZ R225, R56, R228, -R229 ;  /* 0x000000e438e17223 */ /* 0x000fc600000108e5 */
[----:B------:R-:W-:-:S07]  /*bb60*/  FFMA.FTZ R228, R59, R228, R68 ;  /* 0x000000e43be47223 */ /* 0x000fce0000010044 */
[----:B------:R-:W-:Y:S05]  /*bb70*/  WARPSYNC.COLLECTIVE R75, `(.L_x_119) ;  /* 0x000000004b087348 */ /* 0x000fea0003c00000 */
[----:B------:R0:W1:Y:S02]  /*bb80*/  SHFL.IDX P2, R68, R74, R71, R70 ;  /* 0x000000474a447389 */ /* 0x0000640000040046 */
[----:B01----:R-:W-:Y:S05]  /*bb90*/  ENDCOLLECTIVE ;  /* 0x000000000000791b */ /* 0x003fea0003800000 */
.L_x_119:
[----:B------:R-:W-:Y:S02]  /*bba0*/  MOV R74, R56 ;  /* 0x00000038004a7202 */ /* 0x000fe40000000f00 */
[----:B------:R-:W-:-:S05]  /*bbb0*/  MOV R233, R68 ;  /* 0x0000004400e97202 */ /* 0x000fca0000000f00 */
[----:B------:R-:W-:Y:S01]  /*bbc0*/  FADD.FTZ R228, R233, R228 ;  /* 0x000000e4e9e47221 */ /* 0x000fe20000010000 */
[----:B------:R-:W-:-:S07]  /*bbd0*/  HFMA2 R233, -RZ, RZ, 0, 5.9604644775390625e-08 ;  /* 0x00000001ffe97431 */ /* 0x000fce00000001ff */
[----:B------:R-:W-:Y:S05]  /*bbe0*/  WARPSYNC.COLLECTIVE R75, `(.L_x_120) ;  /* 0x000000004b087348 */ /* 0x000fea0003c00000 */
[----:B------:R0:W1:Y:S02]  /*bbf0*/  SHFL.DOWN P0, R232, R236, R233, R238 ;  /* 0x080000e9ece87389 */ /* 0x00006400000000ee */
[----:B01----:R-:W-:Y:S05]  /*bc00*/  ENDCOLLECTIVE ;  /* 0x000000000000791b */ /* 0x003fea0003800000 */
.L_x_120:
[----:B------:R-:W-:Y:S02]  /*bc10*/  MOV R236, R73 ;  /* 0x0000004900ec7202 */ /* 0x000fe40000000f00 */
[----:B------:R-:W-:-:S07]  /*bc20*/  MOV R229, R232 ;  /* 0x000000e800e57202 */ /* 0x000fce0000000f00 */
[----:B------:R-:W-:Y:S05]  /*bc30*/  WARPSYNC.COLLECTIVE R75, `(.L_x_121) ;  /* 0x000000004b087348 */ /* 0x000fea0003c00000 */
[----:B------:R0:W1:Y:S02]  /*bc40*/  SHFL.DOWN P0, R232, R236, R233, R238 ;  /* 0x080000e9ece87389 */ /* 0x00006400000000ee */
[----:B01----:R-:W-:Y:S05]  /*bc50*/  ENDCOLLECTIVE ;  /* 0x000000000000791b */ /* 0x003fea0003800000 */
.L_x_121:
[----:B------:R-:W-:Y:S02]  /*bc60*/  MOV R236, R72 ;  /* 0x0000004800ec7202 */ /* 0x000fe40000000f00 */
[----:B------:R-:W-:-:S07]  /*bc70*/  MOV R230, R232 ;  /* 0x000000e800e67202 */ /* 0x000fce0000000f00 */
[----:B------:R-:W-:Y:S05]  /*bc80*/  WARPSYNC.COLLECTIVE R75, `(.L_x_122) ;  /* 0x000000004b087348 */ /* 0x000fea0003c00000 */
[----:B------:R0:W1:Y:S02]  /*bc90*/  SHFL.DOWN P0, R232, R236, R233, R238 ;  /* 0x080000e9ece87389 */ /* 0x00006400000000ee */
[----:B01----:R-:W-:Y:S05]  /*bca0*/  ENDCOLLECTIVE ;  /* 0x000000000000791b */ /* 0x003fea0003800000 */
.L_x_122:
[----:B------:R-:W-:Y:S02]  /*bcb0*/  MOV R236, R69 ;  /* 0x0000004500ec7202 */ /* 0x000fe40000000f00 */
[----:B------:R-:W-:-:S07]  /*bcc0*/  MOV R231, R232 ;  /* 0x000000e800e77202 */ /* 0x000fce0000000f00 */
[----:B------:R-:W-:Y:S05]  /*bcd0*/  WARPSYNC.COLLECTIVE R75, `(.L_x_123) ;  /* 0x000000004b087348 */ /* 0x000fea0003c00000 */
[----:B------:R0:W1:Y:S02]  /*bce0*/  SHFL.DOWN P0, R232, R236, R233, R238 ;  /* 0x080000e9ece87389 */ /* 0x00006400000000ee */
[----:B01----:R-:W-:Y:S05]  /*bcf0*/  ENDCOLLECTIVE ;  /* 0x000000000000791b */ /* 0x003fea0003800000 */
.L_x_123:
[----:B------:R-:W-:Y:S05]  /*bd00*/  WARPSYNC.COLLECTIVE R75, `(.L_x_124) ;  /* 0x000000004b087348 */ /* 0x000fea0003c00000 */
[----:B------:R0:W1:Y:S02]  /*bd10*/  SHFL.IDX P2, R68, R74, R71, R70 ;  /* 0x000000474a447389 */ /* 0x0000640000040046 */
[----:B01----:R-:W-:Y:S05]  /*bd20*/  ENDCOLLECTIVE ;  /* 0x000000000000791b */ /* 0x003fea0003800000 */
.L_x_124:
[----:B------:R-:W-:Y:S02]  /*bd30*/  MOV R74, R57 ;  /* 0x00000039004a7202 */ /* 0x000fe40000000f00 */
[----:B------:R-:W-:-:S07]  /*bd40*/  MOV R234, R68 ;  /* 0x0000004400ea7202 */ /* 0x000fce0000000f00 */
[----:B------:R-:W-:Y:S05]  /*bd50*/  WARPSYNC.COLLECTIVE R75, `(.L_x_125) ;  /* 0x000000004b087348 */ /* 0x000fea0003c00000 */
[----:B------:R0:W1:Y:S02]  /*bd60*/  SHFL.IDX P2, R68, R74, R71, R70 ;  /* 0x000000474a447389 */ /* 0x0000640000040046 */
[----:B01----:R-:W-:Y:S05]  /*bd70*/  ENDCOLLECTIVE ;  /* 0x000000000000791b */ /* 0x003fea0003800000 */
.L_x_125:
[----:B------:R-:W-:Y:S02]  /*bd80*/  MOV R74, R58 ;  /* 0x0000003a004a7202 */ /* 0x000fe40000000f00 */
[----:B------:R-:W-:-:S07]  /*bd90*/  MOV R235, R68 ;  /* 0x0000004400eb7202 */ /* 0x000fce0000000f00 */
[----:B------:R-:W-:Y:S05]  /*bda0*/  WARPSYNC.COLLECTIVE R75, `(.L_x_126) ;  /* 0x000000004b087348 */ /* 0x000fea0003c00000 */
[----:B------:R0:W1:Y:S02]  /*bdb0*/  SHFL.IDX P2, R68, R74, R71, R70 ;  /* 0x000000474a447389 */ /* 0x0000640000040046 */
[----:B01----:R-:W-:Y:S05]  /*bdc0*/  ENDCOLLECTIVE ;  /* 0x000000000000791b */ /* 0x003fea0003800000 */
.L_x_126:
[----:B------:R-:W-:Y:S02]  /*bdd0*/  MOV R69, R235 ;  /* 0x000000eb00457202 */ /* 0x000fe40000000f00 */
[----:B------:R-:W-:Y:S02]  /*bde0*/  MOV R74, R59 ;  /* 0x0000003b004a7202 */ /* 0x000fe40000000f00 */
[----:B------:R-:W-:-:S07]  /*bdf0*/  MOV R236, R68 ;  /* 0x0000004400ec7202 */ /* 0x000fce0000000f00 */
[----:B------:R-:W-:Y:S05]  /*be00*/  WARPSYNC.COLLECTIVE R75, `(.L_x_127) ;  /* 0x000000004b087348 */ /* 0x000fea0003c00000 */
[----:B------:R0:W1:Y:S02]  /*be10*/  SHFL.IDX P2, R68, R74, R71, R70 ;  /* 0x000000474a447389 */ /* 0x0000640000040046 */
[----:B01----:R-:W-:Y:S05]  /*be20*/  ENDCOLLECTIVE ;  /* 0x000000000000791b */ /* 0x003fea0003800000 */
.L_x_127:
[----:B------:R-:W-:Y:S02]  /*be30*/  MOV R237, R68 ;  /* 0x0000004400ed7202 */ /* 0x000fe40000000f00 */
[----:B------:R-:W-:Y:S01]  /*be40*/  MOV R68, R234 ;  /* 0x000000ea00447202 */ /* 0x000fe20000000f00 */
[----:B------:R-:W-:Y:S06]  /*be50*/  BRA `(.L_x_128) ;  /* 0xffffffa4002c7947 */ /* 0x000fec000383ffff */
.L_x_129:
[----:B------:R-:W-:-:S00]  /*be60*/  BRA `(.L_x_129) ;  /* 0xfffffffc00fc7947 */ /* 0x000fc0000383ffff */
[----:B------:R-:W-:-:S00]  /*be70*/  NOP ;  /* 0x0000000000007918 */ /* 0x000fc00000000000 */
        /* <DEDUP_REMOVED lines=8> */
.L_x_18664:


//--------------------- .text._Z25selective_scan_bwd_kernelI32Selective_Scan_bwd_kernel_traitsILi128ELi16ELb0ELb0ELb0ELb0ELb1EN3c108BFloat16ENS1_7complexIfEEEEv12SSMParamsBwd --------------------------
	.section	.text._Z25selective_scan_bwd_kernelI32Selective_Scan_bwd_kernel_traitsILi128ELi16ELb0ELb0ELb0ELb0ELb1EN3c108BFloat16ENS1_7complexIfEEEEv12SSMParamsBwd,"ax",@progbits
	.align	128
        .global         _Z25selective_scan_bwd_kernelI32Selective_Scan_bwd_kernel_traitsILi128ELi16ELb0ELb0ELb0ELb0ELb1EN3c108BFloat16ENS1_7complexIfEEEEv12SSMParamsBwd
        .type           _Z25selective_scan_bwd_kernelI32Selective_Scan_bwd_kernel_traitsILi128ELi16ELb0ELb0ELb0ELb0ELb1EN3c108BFloat16ENS1_7complexIfEEEEv12SSMParamsBwd,@function
        .size           _Z25selective_scan_bwd_kernelI32Selective_Scan_bwd_kernel_traitsILi128ELi16ELb0ELb0ELb0ELb0ELb1EN3c108BFloat16ENS1_7complexIfEEEEv12SSMParamsBwd,(.L_x_18665 - _Z25selective_scan_bwd_kernelI32Selective_Scan_bwd_kernel_traitsILi128ELi16ELb0ELb0ELb0ELb0ELb1EN3c108BFloat16ENS1_7complexIfEEEEv12SSMParamsBwd)
        .other          _Z25selective_scan_bwd_kernelI32Selective_Scan_bwd_kernel_traitsILi128ELi16ELb0ELb0ELb0ELb0ELb1EN3c108BFloat16ENS1_7complexIfEEEEv12SSMParamsBwd,@"STO_CUDA_ENTRY STV_DEFAULT"
_Z25selective_scan_bwd_kernelI32Selective_Scan_bwd_kernel_traitsILi128ELi16ELb0ELb0ELb0ELb0ELb1EN3c108BFloat16ENS1_7complexIfEEEEv12SSMParamsBwd:
.text._Z25selective_scan_bwd_kernelI32Selective_Scan_bwd_kernel_traitsILi128ELi16ELb0ELb0ELb0ELb0ELb1EN3c108BFloat16ENS1_7complexIfEEEEv12SSMParamsBwd:
[----:B------:R-:W-:Y:S01]  /*0000*/  LDC R1, c[0x0][0x37c] ;  /* 0x0000df00ff017b82 */ /* 0x000fe20000000800 */
[----:B------:R-:W0:Y:S07]  /*0010*/  LDCU.64 UR4, c[0x0][0x458] ;  /* 0x00008b00ff0477ac */ /* 0x000e2e0008000a00 */
[----:B------:R-:W1:Y:S01]  /*0020*/  S2UR UR11, SR_CTAID.Y ;  /* 0x00000000000b79c3 */ /* 0x000e620000002600 */
[----:B------:R-:W2:Y:S01]  /*0030*/  LDCU.64 UR6, c[0x0][0x470] ;  /* 0x00008e00ff0677ac */ /* 0x000ea20008000a00 */
[----:B------:R-:W3:Y:S06]  /*0040*/  LDCU.64 UR32, c[0x0][0x358] ;  /* 0x00006b00ff2077ac */ /* 0x000eec0008000a00 */
[----:B------:R-:W4:Y:S01]  /*0050*/  S2UR UR16, SR_CTAID.X ;  /* 0x00000000001079c3 */ /* 0x000f220000002500 */
[----:B------:R-:W4:Y:S01]  /*0060*/  LDCU.128 UR12, c[0x0][0x3f0] ;  /* 0x00007e00ff0c77ac */ /* 0x000f220008000c00 */
[----:B------:R-:W5:Y:S01]  /*0070*/  LDCU.128 UR20, c[0x0][0x400] ;  /* 0x00008000ff1477ac */ /* 0x000f620008000c00 */
[----:B0-----:R-:W-:-:S02]  /*0080*/  UISETP.NE.U32.AND UP0, UPT, UR4, URZ, UPT ;  /* 0x000000ff0400728c */ /* 0x001fc4000bf05070 */
[----:B--2---:R-:W-:Y:S02]  /*0090*/  UISETP.NE.U32.AND UP1, UPT, UR6, URZ, UPT ;  /* 0x000000ff0600728c */ /* 0x004fe4000bf25070 */
[----:B------:R-:W-:Y:S02]  /*00a0*/  UISETP.NE.AND.EX UP0, UPT, UR5, URZ, UPT, UP0 ;  /* 0x000000ff0500728c */ /* 0x000fe4000bf05300 */
[----:B------:R-:W-:Y:S01]  /*00b0*/  UISETP.NE.AND.EX UP1, UPT, UR7, URZ, UPT, UP1 ;  /* 0x000000ff0700728c */ /* 0x000fe2000bf25310 */
[----:B------:R-:W0:Y:S03]  /*00c0*/  LDCU.64 UR24, c[0x0][0x480] ;  /* 0x00009000ff1877ac */ /* 0x000e260008000a00 */
[----:B------:R-:W-:Y:S02]  /*00d0*/  PLOP3.LUT P0, PT, PT, PT, UP0, 0x80, 0x8 ;  /* 0x000000000008781c */ /* 0x000fe40003f0f008 */
[----:B------:R-:W-:Y:S01]  /*00e0*/  PLOP3.LUT P1, PT, PT, PT, UP1, 0x80, 0x8 ;  /* 0x000000000008781c */ /* 0x000fe20003f2f018 */
[----:B------:R-:W2:Y:S02]  /*00f0*/  LDCU.64 UR18, c[0x0][0x498] ;  /* 0x00009300ff1277ac */ /* 0x000ea40008000a00 */
[----:B-1----:R-:W-:-:S02]  /*0100*/  @UP0 ULEA UR4, UP2, UR11, UR4, 0x2 ;  /* 0x000000040b040291 */ /* 0x002fc4000f8410ff */
[----:B------:R-:W-:Y:S02]  /*0110*/  @UP1 ULEA UR6, UP3, UR11, UR6, 0x2 ;  /* 0x000000060b061291 */ /* 0x000fe4000f8610ff */
[----:B------:R-:W-:Y:S02]  /*0120*/  @UP0 ULEA.HI.X UR5, UR11, UR5, URZ, 0x2, UP2 ;  /* 0x000000050b050291 */ /* 0x000fe400090f14ff */
[----:B------:R-:W-:Y:S01]  /*0130*/  @UP1 ULEA.HI.X UR7, UR11, UR7, URZ, 0x2, UP3 ;  /* 0x000000070b071291 */ /* 0x000fe200098f14ff */
[----:B------:R-:W-:Y:S01]  /*0140*/  MOV R2, UR4 ;  /* 0x0000000400027c02 */ /* 0x000fe20008000f00 */
[----:B------:R-:W1:Y:S01]  /*0150*/  LDCU UR27, c[0x0][0x394] ;  /* 0x00007280ff1b77ac */ /* 0x000e620008000800 */
[----:B------:R-:W-:Y:S02]  /*0160*/  MOV R4, UR6 ;  /* 0x0000000600047c02 */ /* 0x000fe40008000f00 */
[----:B------:R-:W-:Y:S01]  /*0170*/  MOV R3, UR5 ;  /* 0x0000000500037c02 */ /* 0x000fe20008000f00 */
[----:B------:R-:W1:Y:S01]  /*0180*/  LDCU.64 UR28, c[0x0][0x528] ;  /* 0x0000a500ff1c77ac */ /* 0x000e620008000a00 */
[----:B------:R-:W-:-:S03]  /*0190*/  MOV R5, UR7 ;  /* 0x0000000700057c02 */ /* 0x000fc60008000f00 */
[----:B---3--:R-:W3:Y:S04]  /*01a0*/  @P0 LDG.E R2, desc[UR32][R2.64] ;  /* 0x0000002002020981 */ /* 0x008ee8000c1e1900 */
[----:B------:R-:W3:Y:S01]  /*01b0*/  @P1 LDG.E R4, desc[UR32][R4.64] ;  /* 0x0000002004041981 */ /* 0x000ee2000c1e1900 */
[----:B----4-:R-:W-:Y:S01]  /*01c0*/  UIMAD.WIDE.U32 UR4, UR16, UR12, URZ ;  /* 0x0000000c100472a5 */ /* 0x010fe2000f8e00ff */
[----:B------:R-:W-:Y:S01]  /*01d0*/  HFMA2 R175, -RZ, RZ, 0, 0 ;  /* 0x00000000ffaf7431 */ /* 0x000fe200000001ff */
[----:B-----5:R-:W-:Y:S01]  /*01e0*/  UIMAD.WIDE.U32 UR6, UR16, UR20, URZ ;  /* 0x00000014100672a5 */ /* 0x020fe2000f8e00ff */
[----:B------:R-:W-:Y:S01]  /*01f0*/  MOV R173, RZ ;  /* 0x000000ff00ad7202 */ /* 0x000fe20000000f00 */
[----:B------:R-:W-:Y:S02]  /*0200*/  UIMAD UR5, UR16, UR13, UR5 ;  /* 0x0000000d100572a4 */ /* 0x000fe4000f8e0205 */
[----:B------:R-:W-:-:S02]  /*0210*/  UIMAD UR7, UR16, UR21, UR7 ;  /* 0x00000015100772a4 */ /* 0x000fc4000f8e0207 */
[----:B------:R-:W-:Y:S02]  /*0220*/  UIMAD.WIDE.U32 UR8, UR11, UR14, UR4 ;  /* 0x0000000e0b0872a5 */ /* 0x000fe4000f8e0004 */
[----:B0-----:R-:W-:Y:S02]  /*0230*/  UISETP.NE.U32.AND UP0, UPT, UR24, URZ, UPT ;  /* 0x000000ff1800728c */ /* 0x001fe4000bf05070 */
[----:B------:R-:W-:Y:S02]  /*0240*/  UIMAD UR17, UR11, UR15, UR9 ;  /* 0x0000000f0b1172a4 */ /* 0x000fe4000f8e0209 */
[----:B--2---:R-:W-:Y:S02]  /*0250*/  UIMAD.WIDE.U32 UR14, UR16, UR18, URZ ;  /* 0x00000012100e72a5 */ /* 0x004fe4000f8e00ff */
[----:B------:R-:W-:Y:S02]  /*0260*/  UISETP.NE.AND.EX UP0, UPT, UR25, URZ, UPT, UP0 ;  /* 0x000000ff1900728c */ /* 0x000fe4000bf05300 */
[----:B------:R-:W-:Y:S01]  /*0270*/  UIMAD.WIDE.U32 UR12, UR11, UR22, UR6 ;  /* 0x000000160b0c72a5 */ /* 0x000fe2000f8e0006 */
[----:B------:R-:W0:Y:S01]  /*0280*/  LDCU.128 UR4, c[0x0][0x460] ;  /* 0x00008c00ff0477ac */ /* 0x000e220008000c00 */
[----:B------:R-:W-:-:S02]  /*0290*/  UIMAD UR9, UR16, UR19, UR15 ;  /* 0x00000013100972a4 */ /* 0x000fc4000f8e020f */
[----:B-1----:R-:W-:-:S05]  /*02a0*/  ULEA UR10, UR27, 0xfffff800, 0xb ;  /* 0xfffff8001b0a7891 */ /* 0x002fca000f8e58ff */
[----:B------:R-:W1:Y:S01]  /*02b0*/  @UP0 LDCU UR15, c[0x0][0x384] ;  /* 0x00007080ff0f07ac */ /* 0x000e620008000800 */
[----:B------:R-:W2:Y:S01]  /*02c0*/  LDCU.64 UR18, c[0x0][0x4a0] ;  /* 0x00009400ff1277ac */ /* 0x000ea20008000a00 */
[----:B------:R-:W-:Y:S01]  /*02d0*/  UIMAD UR24, UR11, UR23, UR13 ;  /* 0x000000170b1872a4 */ /* 0x000fe2000f8e020d */
[----:B------:R-:W4:Y:S01]  /*02e0*/  @UP0 LDCU UR20, c[0x0][0x38c] ;  /* 0x00007180ff1407ac */ /* 0x000f220008000800 */
[----:B------:R-:W-:Y:S02]  /*02f0*/  UIADD3 UR22, UP1, UPT, UR10, UR8, URZ ;  /* 0x000000080a167290 */ /* 0x000fe4000ff3e0ff */
[----:B------:R-:W-:Y:S01]  /*0300*/  USHF.R.S32.HI UR13, URZ, 0x1f, UR10 ;  /* 0x0000001fff0d7899 */ /* 0x000fe2000801140a */
[----:B------:R-:W5:Y:S01]  /*0310*/  @UP0 LDCU.64 UR30, c[0x0][0x480] ;  /* 0x00009000ff1e07ac */ /* 0x000f620008000a00 */
[----:B0-----:R-:W-:Y:S02]  /*0320*/  ULEA UR21, UP2, UR22, UR4, 0x1 ;  /* 0x0000000416157291 */ /* 0x001fe4000f8408ff */
[----:B------:R-:W-:-:S02]  /*0330*/  UIADD3.X UR4, UPT, UPT, UR13, UR17, URZ, UP1, !UPT ;  /* 0x000000110d047290 */ /* 0x000fc40008ffe4ff */
[----:B------:R-:W-:Y:S02]  /*0340*/  UIADD3 UR12, UP3, UPT, UR10, UR12, URZ ;  /* 0x0000000c0a0c7290 */ /* 0x000fe4000ff7e0ff */
[----:B------:R-:W-:Y:S02]  /*0350*/  ULEA.HI.X UR22, UR22, UR5, UR4, 0x1, UP2 ;  /* 0x0000000516167291 */ /* 0x000fe400090f0c04 */
[----:B-1----:R-:W-:Y:S01]  /*0360*/  @UP0 UIMAD UR4, UR16, UR15, UR11 ;  /* 0x0000000f100402a4 */ /* 0x002fe2000f8e020b */
[----:B------:R-:W-:Y:S01]  /*0370*/  UMOV UR8, UR14 ;  /* 0x0000000e00087c82 */ /* 0x000fe20008000000 */
[----:B------:R-:W-:Y:S02]  /*0380*/  ULEA UR23, UP4, UR12, UR6, 0x1 ;  /* 0x000000060c177291 */ /* 0x000fe4000f8808ff */
[----:B------:R-:W-:Y:S02]  /*0390*/  @UP0 UIMAD UR4, UR4, UR27, URZ ;  /* 0x0000001b040402a4 */ /* 0x000fe4000f8e02ff */
[----:B--2---:R-:W-:-:S02]  /*03a0*/  UIMAD.WIDE.U32 UR8, UR11, UR18, UR8 ;  /* 0x000000120b0872a5 */ /* 0x004fc4000f8e0008 */
[----:B----4-:R-:W-:Y:S01]  /*03b0*/  @UP0 UIMAD UR6, UR4, UR20, URZ ;  /* 0x00000014040602a4 */ /* 0x010fe2000f8e02ff */
[----:B------:R-:W-:Y:S02]  /*03c0*/  UMOV UR5, URZ ;  /* 0x000000ff00057c82 */ /* 0x000fe40008000000 */
[----:B------:R-:W-:Y:S01]  /*03d0*/  UMOV UR4, URZ ;  /* 0x000000ff00047c82 */ /* 0x000fe20008000000 */
[----:B-----5:R-:W-:Y:S02]  /*03e0*/  @UP0 UIMAD.WIDE UR4, UR6, 0x10, UR30 ;  /* 0x00000010060408a5 */ /* 0x020fe4000f8e021e */
[----:B------:R-:W-:Y:S02]  /*03f0*/  UIMAD UR26, UR11, UR19, UR9 ;  /* 0x000000130b1a72a4 */ /* 0x000fe4000f8e0209 */
[----:B------:R-:W-:Y:S02]  /*0400*/  UIADD3 UR10, UP1, UPT, UR10, UR8, URZ ;  /* 0x000000080a0a7290 */ /* 0x000fe4000ff3e0ff */
[----:B------:R-:W-:Y:S01]  /*0410*/  UISETP.GE.AND UP0, UPT, UR27, 0x1, UPT ;  /* 0x000000011b00788c */ /* 0x000fe2000bf06270 */
[----:B------:R-:W-:Y:S01]  /*0420*/  UMOV UR8, URZ ;  /* 0x000000ff00087c82 */ /* 0x000fe20008000000 */
[----:B------:R-:W-:Y:S01]  /*0430*/  UMOV UR9, URZ ;  /* 0x000000ff00097c82 */ /* 0x000fe20008000000 */
[----:B------:R-:W-:-:S02]  /*0440*/  UIADD3.X UR26, UPT, UPT, UR13, UR26, URZ, UP1, !UPT ;  /* 0x0000001a0d1a7290 */ /* 0x000fc40008ffe4ff */
[----:B------:R-:W-:Y:S02]  /*0450*/  UIADD3.X UR24, UPT, UPT, UR13, UR24, URZ, UP3, !UPT ;  /* 0x000000180d187290 */ /* 0x000fe40009ffe4ff */
[----:B------:R-:W-:Y:S02]  /*0460*/  ULEA UR25, UP1, UR10, UR28, 0x1 ;  /* 0x0000001c0a197291 */ /* 0x000fe4000f8208ff */
[----:B------:R-:W-:Y:S02]  /*0470*/  ULEA.HI.X UR24, UR12, UR7, UR24, 0x1, UP4 ;  /* 0x000000070c187291 */ /* 0x000fe4000a0f0c18 */
[----:B------:R-:W-:Y:S01]  /*0480*/  ULEA.HI.X UR26, UR10, UR29, UR26, 0x1, UP1 ;  /* 0x0000001d0a1a7291 */ /* 0x000fe200088f0c1a */
[----:B---3--:R-:W-:Y:S02]  /*0490*/  @P0 R2UR UR8, R2 ;  /* 0x00000000020802ca */ /* 0x008fe400000e0000 */
[----:B------:R-:W-:Y:S01]  /*04a0*/  @P1 R2UR UR9, R4 ;  /* 0x00000000040912ca */ /* 0x000fe200000e0000 */
[----:B------:R-:W-:-:S14]  /*04b0*/  BRA.U !UP0, `(.L_x_130) ;  /* 0x000000b508407547 */ /* 0x000fdc000b800000 */
[----:B------:R-:W0:Y:S01]  /*04c0*/  S2R R172, SR_TID.X ;  /* 0x0000000000ac7919 */ /* 0x000e220000002100 */
[----:B------:R-:W-:Y:S01]  /*04d0*/  MOV R173, RZ ;  /* 0x000000ff00ad7202 */ /* 0x000fe20000000f00 */
[----:B------:R-:W1:Y:S01]  /*04e0*/  LDCU UR20, c[0x0][0x394] ;  /* 0x00007280ff1477ac */ /* 0x000e620008000800 */
[----:B------:R-:W-:Y:S02]  /*04f0*/  MOV R175, RZ ;  /* 0x000000ff00af7202 */ /* 0x000fe40000000f00 */
[C---:B0-----:R-:W-:Y:S02]  /*0500*/  SHF.L.U32 R3, R172.reuse, 0x4, RZ ;  /* 0x00000004ac037819 */ /* 0x041fe400000006ff */
[----:B------:R-:W-:-:S04]  /*0510*/  LOP3.LUT R0, R172, 0x1f, RZ, 0xc0, !PT ;  /* 0x0000001fac007812 */ /* 0x000fc800078ec0ff */
[----:B-1----:R-:W-:-:S07]  /*0520*/  LOP3.LUT R27, R0, 0x3e00, R3, 0xf8, !PT ;  /* 0x00003e00001b7812 */ /* 0x002fce00078ef803 */
.L_x_167:
[----:B0-----:R-:W0:Y:S01]  /*0530*/  S2UR UR27, SR_CTAID.X ;  /* 0x00000000001b79c3 */ /* 0x001e220000002500 */
[----:B------:R-:W0:Y:S01]  /*0540*/  LDCU.128 UR16, c[0x0][0x410] ;  /* 0x00008200ff1077ac */ /* 0x000e220008000c00 */
[----:B------:R-:W-:Y:S02]  /*0550*/  SHF.L.U32 R2, R172, 0x4, RZ ;  /* 0x00000004ac027819 */ /* 0x000fe400000006ff */
[----:B------:R-:W-:Y:S01]  /*0560*/  MOV R6, UR21 ;  /* 0x0000001500067c02 */ /* 0x000fe20008000f00 */
[----:B------:R-:W1:Y:S01]  /*0570*/  LDCU.128 UR12, c[0x0][0x420] ;  /* 0x00008400ff0c77ac */ /* 0x000e620008000c00 */
[----:B------:R-:W-:Y:S02]  /*0580*/  LOP3.LUT R45, R2, 0x3e00, RZ, 0xc0, !PT ;  /* 0x00003e00022d7812 */ /* 0x000fe400078ec0ff */
[----:B------:R-:W-:Y:S01]  /*0590*/  MOV R7, UR22 ;  /* 0x0000001600077c02 */ /* 0x000fe20008000f00 */
[----:B------:R-:W2:Y:S01]  /*05a0*/  LDCU UR10, c[0x0][0x388] ;  /* 0x00007100ff0a77ac */ /* 0x000ea20008000800 */
[----:B------:R-:W-:-:S02]  /*05b0*/  LOP3.LUT R10, R45, R0, RZ, 0xfc, !PT ;  /* 0x000000002d0a7212 */ /* 0x000fc400078efcff */
[----:B------:R-:W-:Y:S01]  /*05c0*/  LOP3.LUT R25, R45, 0x20, R0, 0xfe, !PT ;  /* 0x000000202d197812 */ /* 0x000fe200078efe00 */
[----:B------:R-:W-:Y:S01]  /*05d0*/  ULEA UR6, UR20, 0xfffff800, 0xb ;  /* 0xfffff80014067891 */ /* 0x000fe2000f8e58ff */
[----:B------:R-:W-:Y:S01]  /*05e0*/  PRMT R28, RZ, 0x7610, R28 ;  /* 0x00007610ff1c7816 */ /* 0x000fe2000000001c */
[----:B------:R-:W-:Y:S01]  /*05f0*/  UMOV UR7, URZ ;  /* 0x000000ff00077c82 */ /* 0x000fe20008000000 */
[----:B------:R-:W3:Y:S01]  /*0600*/  LDCU.64 UR34, c[0x0][0x488] ;  /* 0x00009100ff2277ac */ /* 0x000ee20008000a00 */
[----:B------:R-:W-:Y:S02]  /*0610*/  PRMT R34, RZ, 0x7610, R34 ;  /* 0x00007610ff227816 */ /* 0x000fe40000000022 */
[----:B------:R-:W-:Y:S01]  /*0620*/  PRMT R29, RZ, 0x7610, R29 ;  /* 0x00007610ff1d7816 */ /* 0x000fe2000000001d */
[----:B----4-:R-:W4:Y:S01]  /*0630*/  LDCU.64 UR36, c[0x0][0x478] ;  /* 0x00008f00ff2477ac */ /* 0x010f220008000a00 */
[----:B------:R-:W-:Y:S02]  /*0640*/  PRMT R37, RZ, 0x7610, R37 ;  /* 0x00007610ff257816 */ /* 0x000fe40000000025 */
[----:B------:R-:W-:Y:S01]  /*0650*/  PRMT R35, RZ, 0x7610, R35 ;  /* 0x00007610ff237816 */ /* 0x000fe20000000023 */
[----:B0-----:R-:W-:Y:S01]  /*0660*/  UIMAD.WIDE.U32 UR28, UR27, UR16, UR6 ;  /* 0x000000101b1c72a5 */ /* 0x001fe2000f8e0006 */
[----:B------:R-:W-:Y:S01]  /*0670*/  PRMT R32, RZ, 0x7610, R32 ;  /* 0x00007610ff207816 */ /* 0x000fe20000000020 */
[----:B-1----:R-:W-:Y:S01]  /*0680*/  UIMAD.WIDE.U32 UR30, UR27, UR12, UR6 ;  /* 0x0000000c1b1e72a5 */ /* 0x002fe2000f8e0006 */
[----:B------:R-:W-:Y:S01]  /*0690*/  PRMT R33, RZ, 0x7610, R33 ;  /* 0x00007610ff217816 */ /* 0x000fe20000000021 */
[----:B------:R-:W-:Y:S01]  /*06a0*/  UIMAD UR29, UR27, UR17, UR29 ;  /* 0x000000111b1d72a4 */ /* 0x000fe2000f8e021d */
[----:B------:R-:W-:Y:S01]  /*06b0*/  PRMT R30, RZ, 0x7610, R30 ;  /* 0x00007610ff1e7816 */ /* 0x000fe2000000001e */
[----:B------:R-:W-:Y:S01]  /*06c0*/  UIMAD UR17, UR27, UR13, UR31 ;  /* 0x0000000d1b1172a4 */ /* 0x000fe2000f8e021f */
[----:B------:R-:W-:Y:S01]  /*06d0*/  PRMT R31, RZ, 0x7610, R31 ;  /* 0x00007610ff1f7816 */ /* 0x000fe2000000001f */
[----:B------:R-:W-:Y:S01]  /*06e0*/  UIMAD.WIDE.U32 UR12, UR11, UR18, UR28 ;  /* 0x000000120b0c72a5 */ /* 0x000fe2000f8e001c */
[----:B------:R-:W-:Y:S01]  /*06f0*/  PRMT R36, RZ, 0x7610, R36 ;  /* 0x00007610ff247816 */ /* 0x000fe20000000024 */
[----:B------:R-:W-:Y:S01]  /*0700*/  UMOV UR16, UR30 ;  /* 0x0000001e00107c82 */ /* 0x000fe20008000000 */
[----:B------:R-:W-:Y:S01]  /*0710*/  PRMT R39, RZ, 0x7610, R39 ;  /* 0x00007610ff277816 */ /* 0x000fe20000000027 */
[----:B------:R-:W-:Y:S01]  /*0720*/  UIMAD.WIDE.U32 UR16, UR11, UR14, UR16 ;  /* 0x0000000e0b1072a5 */ /* 0x000fe2000f8e0010 */
[----:B------:R-:W-:Y:S01]  /*0730*/  PRMT R38, RZ, 0x7610, R38 ;  /* 0x00007610ff267816 */ /* 0x000fe20000000026 */
[----:B------:R-:W-:Y:S01]  /*0740*/  UIMAD UR19, UR11, UR19, UR13 ;  /* 0x000000130b1372a4 */ /* 0x000fe2000f8e020d */
[C---:B------:R-:W-:Y:S01]  /*0750*/  IADD3 R5, P0, PT, R10.reuse, UR12, RZ ;  /* 0x0000000c0a057c10 */ /* 0x040fe2000ff1e0ff */
[----:B------:R-:W-:Y:S01]  /*0760*/  UIMAD UR15, UR11, UR15, UR17 ;  /* 0x0000000f0b0f72a4 */ /* 0x000fe2000f8e0211 */
[----:B------:R-:W-:Y:S01]  /*0770*/  PRMT R41, RZ, 0x7610, R41 ;  /* 0x00007610ff297816 */ /* 0x000fe20000000029 */
[----:B--2---:R-:W-:Y:S01]  /*0780*/  UIADD3 UR13, UPT, UPT, -UR6, UR10, URZ ;  /* 0x0000000a060d7290 */ /* 0x004fe2000fffe1ff */
[----:B------:R-:W-:-:S02]  /*0790*/  IADD3 R3, P1, PT, R10, UR16, RZ ;  /* 0x000000100a037c10 */ /* 0x000fc4000ff3e0ff */
[----:B------:R-:W-:Y:S02]  /*07a0*/  PRMT R40, RZ, 0x7610, R40 ;  /* 0x00007610ff287816 */ /* 0x000fe40000000028 */
[----:B------:R-:W-:Y:S02]  /*07b0*/  PRMT R43, RZ, 0x7610, R43 ;  /* 0x00007610ff2b7816 */ /* 0x000fe4000000002b */
[----:B------:R-:W-:Y:S01]  /*07c0*/  PRMT R42, RZ, 0x7610, R42 ;  /* 0x00007610ff2a7816 */ /* 0x000fe2000000002a */
[----:B------:R-:W-:Y:S01]  /*07d0*/  BAR.SYNC.DEFER_BLOCKING 0x0 ;  /* 0x0000000000007b1d */ /* 0x000fe20000010000 */
[----:B------:R-:W-:Y:S02]  /*07e0*/  IADD3.X R12, PT, PT, RZ, UR19, RZ, P0, !PT ;  /* 0x00000013ff0c7c10 */ /* 0x000fe400087fe4ff */
[----:B------:R-:W-:Y:S02]  /*07f0*/  IADD3.X R8, PT, PT, RZ, UR15, RZ, P1, !PT ;  /* 0x0000000fff087c10 */ /* 0x000fe40008ffe4ff */
[C---:B------:R-:W-:Y:S01]  /*0800*/  ISETP.GE.AND P2, PT, R27.reuse, UR13, PT ;  /* 0x0000000d1b007c0c */ /* 0x040fe2000bf46270 */
[----:B------:R-:W-:Y:S01]  /*0810*/  IMAD.WIDE.U32 R26, R27, 0x2, R6 ;  /* 0x000000021b1a7825 */ /* 0x000fe200078e0006 */
[----:B---3--:R-:W-:-:S02]  /*0820*/  LEA R4, P0, R5, UR34, 0x1 ;  /* 0x0000002205047c11 */ /* 0x008fc4000f8008ff */
[C---:B------:R-:W-:Y:S02]  /*0830*/  LOP3.LUT R16, R10.reuse, 0xe0, RZ, 0xfc, !PT ;  /* 0x000000e00a107812 */ /* 0x040fe400078efcff */
[C---:B------:R-:W-:Y:S02]  /*0840*/  LOP3.LUT R17, R10.reuse, 0x100, RZ, 0xfc, !PT ;  /* 0x000001000a117812 */ /* 0x040fe400078efcff */
[C---:B------:R-:W-:Y:S02]  /*0850*/  LOP3.LUT R15, R10.reuse, 0xc0, RZ, 0xfc, !PT ;  /* 0x000000c00a0f7812 */ /* 0x040fe400078efcff */
[C---:B------:R-:W-:Y:S02]  /*0860*/  LOP3.LUT R14, R10.reuse, 0xa0, RZ, 0xfc, !PT ;  /* 0x000000a00a0e7812 */ /* 0x040fe400078efcff */
[C---:B------:R-:W-:Y:S02]  /*0870*/  LOP3.LUT R13, R10.reuse, 0x80, RZ, 0xfc, !PT ;  /* 0x000000800a0d7812 */ /* 0x040fe400078efcff */
[----:B------:R-:W-:-:S02]  /*0880*/  LOP3.LUT R11, R10, 0x40, RZ, 0xfc, !PT ;  /* 0x000000400a0b7812 */ /* 0x000fc400078efcff */
[C---:B------:R-:W-:Y:S02]  /*0890*/  LOP3.LUT R18, R10.reuse, 0x120, RZ, 0xfc, !PT ;  /* 0x000001200a127812 */ /* 0x040fe400078efcff */
[C---:B------:R-:W-:Y:S01]  /*08a0*/  LOP3.LUT R19, R10.reuse, 0x140, RZ, 0xfc, !PT ;  /* 0x000001400a137812 */ /* 0x040fe200078efcff */
[----:B------:R-:W2:Y:S01]  /*08b0*/  @!P2 LDG.E.U16 R29, desc[UR32][R26.64] ;  /* 0x000000201a1da981 */ /* 0x000ea2000c1e1500 */
[----:B----4-:R-:W-:Y:S02]  /*08c0*/  LEA R2, P1, R3, UR36, 0x1 ;  /* 0x0000002403027c11 */ /* 0x010fe4000f8208ff */
[C---:B------:R-:W-:Y:S02]  /*08d0*/  LOP3.LUT R20, R10.reuse, 0x160, RZ, 0xfc, !PT ;  /* 0x000001600a147812 */ /* 0x040fe400078efcff */
[C---:B------:R-:W-:Y:S02]  /*08e0*/  LOP3.LUT R21, R10.reuse, 0x180, RZ, 0xfc, !PT ;  /* 0x000001800a157812 */ /* 0x040fe400078efcff */
[----:B------:R-:W-:-:S02]  /*08f0*/  LOP3.LUT R22, R10, 0x1a0, RZ, 0xfc, !PT ;  /* 0x000001a00a167812 */ /* 0x000fc400078efcff */
[C---:B------:R-:W-:Y:S02]  /*0900*/  LOP3.LUT R23, R10.reuse, 0x1c0, RZ, 0xfc, !PT ;  /* 0x000001c00a177812 */ /* 0x040fe400078efcff */
[C---:B------:R-:W-:Y:S01]  /*0910*/  LOP3.LUT R24, R10.reuse, 0x1e0, RZ, 0xfc, !PT ;  /* 0x000001e00a187812 */ /* 0x040fe200078efcff */
[----:B------:R-:W0:Y:S01]  /*0920*/  S2R R171, SR_LANEID ;  /* 0x0000000000ab7919 */ /* 0x000e220000000000 */
[----:B------:R-:W-:Y:S01]  /*0930*/  SHF.L.U32 R6, R10, 0x1, RZ ;  /* 0x000000010a067819 */ /* 0x000fe200000006ff */
[----:B------:R-:W1:Y:S01]  /*0940*/  S2UR UR10, SR_CgaCtaId ;  /* 0x00000000000a79c3 */ /* 0x000e620000008800 */
[----:B------:R-:W-:Y:S01]  /*0950*/  LEA.HI.X R5, R5, UR35, R12, 0x1, P0 ;  /* 0x0000002305057c11 */ /* 0x000fe200080f0c0c */
[----:B------:R-:W-:Y:S01]  /*0960*/  UMOV UR12, 0x400 ;  /* 0x00000400000c7882 */ /* 0x000fe20000000000 */
[----:B------:R-:W-:Y:S01]  /*0970*/  LEA.HI.X R3, R3, UR37, R8, 0x1, P1 ;  /* 0x0000002503037c11 */ /* 0x000fe200088f0c08 */
[----:B------:R-:W3:Y:S01]  /*0980*/  LDCU.64 UR16, c[0x0][0x508] ;  /* 0x0000a100ff1077ac */ /* 0x000ee20008000a00 */
[----:B------:R-:W-:-:S02]  /*0990*/  IADD3 R8, P0, PT, R6, UR23, RZ ;  /* 0x0000001706087c10 */ /* 0x000fc4000ff1e0ff */
[----:B------:R-:W-:Y:S01]  /*09a0*/  P2R R72, PR, RZ, 0x4 ;  /* 0x00000004ff487803 */ /* 0x000fe20000000000 */
[----:B------:R-:W4:Y:S01]  /*09b0*/  LDCU.64 UR18, c[0x0][0x510] ;  /* 0x0000a200ff1277ac */ /* 0x000f220008000a00 */
[----:B------:R-:W-:Y:S02]  /*09c0*/  IADD3.X R9, PT, PT, RZ, UR24, RZ, P0, !PT ;  /* 0x00000018ff097c10 */ /* 0x000fe400087fe4ff */
[----:B------:R-:W-:Y:S01]  /*09d0*/  ISETP.GE.AND P0, PT, R25, UR13, PT ;  /* 0x0000000d19007c0c */ /* 0x000fe2000bf06270 */
[----:B------:R-:W5:-:S12]  /*09e0*/  LDCU.64 UR28, c[0x0][0x490] ;  /* 0x00009200ff1c77ac */ /* 0x000f580008000a00 */
[----:B------:R-:W3:Y:S01]  /*09f0*/  @!P0 LDG.E.U16 R28, desc[UR32][R26.64+0x40] ;  /* 0x000040201a1c8981 */ /* 0x000ee2000c1e1500 */
[----:B------:R-:W-:Y:S02]  /*0a00*/  ISETP.GE.AND P0, PT, R16, UR13, PT ;  /* 0x0000000d10007c0c */ /* 0x000fe4000bf06270 */
[----:B------:R-:W-:Y:S02]  /*0a10*/  LOP3.LUT R12, R10, 0x60, RZ, 0xfc, !PT ;  /* 0x000000600a0c7812 */ /* 0x000fe400078efcff */
[----:B------:R-:W-:Y:S02]  /*0a20*/  ISETP.GE.AND P2, PT, R15, UR13, PT ;  /* 0x0000000d0f007c0c */ /* 0x000fe4000bf46270 */
[----:B------:R-:W-:Y:S02]  /*0a30*/  ISETP.GE.AND P3, PT, R14, UR13, PT ;  /* 0x0000000d0e007c0c */ /* 0x000fe4000bf66270 */
[----:B------:R-:W-:-:S05]  /*0a40*/  ISETP.GE.AND P4, PT, R13, UR13, PT ;  /* 0x0000000d0d007c0c */ /* 0x000fca000bf86270 */
[----:B------:R-:W4:Y:S01]  /*0a50*/  @!P0 LDG.E.U16 R34, desc[UR32][R26.64+0x1c0] ;  /* 0x0001c0201a228981 */ /* 0x000f22000c1e1500 */
[----:B------:R-:W-:Y:S02]  /*0a60*/  ISETP.GE.AND P0, PT, R17, UR13, PT ;  /* 0x0000000d11007c0c */ /* 0x000fe4000bf06270 */
[----:B------:R-:W-:Y:S01]  /*0a70*/  ISETP.GE.AND P5, PT, R12, UR13, PT ;  /* 0x0000000d0c007c0c */ /* 0x000fe2000bfa6270 */
[----:B------:R-:W5:Y:S01]  /*0a80*/  @!P2 LDG.E.U16 R35, desc[UR32][R26.64+0x180] ;  /* 0x000180201a23a981 */ /* 0x000f62000c1e1500 */
[----:B------:R-:W-:Y:S02]  /*0a90*/  ISETP.GE.AND P6, PT, R11, UR13, PT ;  /* 0x0000000d0b007c0c */ /* 0x000fe4000bfc6270 */
[----:B------:R-:W-:Y:S01]  /*0aa0*/  IADD3 R6, P1, PT, R6, UR25, RZ ;  /* 0x0000001906067c10 */ /* 0x000fe2000ff3e0ff */
[----:B------:R-:W4:Y:S01]  /*0ab0*/  @!P3 LDG.E.U16 R32, desc[UR32][R26.64+0x140] ;  /* 0x000140201a20b981 */ /* 0x000f22000c1e1500 */
[----:B------:R-:W-:Y:S02]  /*0ac0*/  ISETP.GE.AND P2, PT, R20, UR13, PT ;  /* 0x0000000d14007c0c */ /* 0x000fe4000bf46270 */
[----:B------:R-:W-:Y:S01]  /*0ad0*/  IADD3.X R7, PT, PT, RZ, UR26, RZ, P1, !PT ;  /* 0x0000001aff077c10 */ /* 0x000fe20008ffe4ff */
[----:B------:R-:W5:Y:S01]  /*0ae0*/  @!P4 LDG.E.U16 R33, desc[UR32][R26.64+0x100] ;  /* 0x000100201a21c981 */ /* 0x000f62000c1e1500 */
[----:B------:R-:W-:-:S03]  /*0af0*/  ISETP.GE.AND P1, PT, R19, UR13, PT ;  /* 0x0000000d13007c0c */ /* 0x000fc6000bf26270 */
[----:B------:R-:W4:Y:S01]  /*0b00*/  @!P0 LDG.E.U16 R37, desc[UR32][R26.64+0x200] ;  /* 0x000200201a258981 */ /* 0x000f22000c1e1500 */
[----:B------:R-:W-:Y:S02]  /*0b10*/  ISETP.GE.AND P0, PT, R18, UR13, PT ;  /* 0x0000000d12007c0c */ /* 0x000fe4000bf06270 */
[----:B------:R-:W-:Y:S01]  /*0b20*/  ISETP.GE.AND P3, PT, R21, UR13, PT ;  /* 0x0000000d15007c0c */ /* 0x000fe2000bf66270 */
[----:B------:R-:W5:Y:S01]  /*0b30*/  @!P5 LDG.E.U16 R30, desc[UR32][R26.64+0xc0] ;  /* 0x0000c0201a1ed981 */ /* 0x000f62000c1e1500 */
[----:B------:R-:W-:Y:S02]  /*0b40*/  ISETP.GE.AND P4, PT, R22, UR13, PT ;  /* 0x0000000d16007c0c */ /* 0x000fe4000bf86270 */
[----:B------:R-:W-:Y:S01]  /*0b50*/  ISETP.GE.AND P5, PT, R23, UR13, PT ;  /* 0x0000000d17007c0c */ /* 0x000fe2000bfa6270 */
[----:B------:R-:W4:Y:S01]  /*0b60*/  @!P6 LDG.E.U16 R31, desc[UR32][R26.64+0x80] ;  /* 0x000080201a1fe981 */ /* 0x000f22000c1e1500 */
[----:B------:R-:W-:-:S03]  /*0b70*/  ISETP.GE.AND P6, PT, R24, UR13, PT ;  /* 0x0000000d18007c0c */ /* 0x000fc6000bfc6270 */
[----:B------:R-:W5:Y:S04]  /*0b80*/  @!P1 LDG.E.U16 R39, desc[UR32][R26.64+0x280] ;  /* 0x000280201a279981 */ /* 0x000f68000c1e1500 */
[----:B------:R-:W5:Y:S04]  /*0b90*/  @!P0 LDG.E.U16 R36, desc[UR32][R26.64+0x240] ;  /* 0x000240201a248981 */ /* 0x000f68000c1e1500 */
[----:B------:R-:W5:Y:S04]  /*0ba0*/  @!P2 LDG.E.U16 R38, desc[UR32][R26.64+0x2c0] ;  /* 0x0002c0201a26a981 */ /* 0x000f68000c1e1500 */
[----:B------:R-:W5:Y:S04]  /*0bb0*/  @!P3 LDG.E.U16 R41, desc[UR32][R26.64+0x300] ;  /* 0x000300201a29b981 */ /* 0x000f68000c1e1500 */
[----:B------:R-:W5:Y:S04]  /*0bc0*/  @!P4 LDG.E.U16 R40, desc[UR32][R26.64+0x340] ;  /* 0x000340201a28c981 */ /* 0x000f68000c1e1500 */
[----:B------:R-:W5:Y:S04]  /*0bd0*/  @!P5 LDG.E.U16 R43, desc[UR32][R26.64+0x380] ;  /* 0x000380201a2bd981 */ /* 0x000f68000c1e1500 */
[----:B------:R1:W5:Y:S01]  /*0be0*/  @!P6 LDG.E.U16 R42, desc[UR32][R26.64+0x3c0] ;  /* 0x0003c0201a2ae981 */ /* 0x000362000c1e1500 */
[----:B0-----:R-:W-:Y:S01]  /*0bf0*/  IADD3 R44, PT, PT, R45, R171, RZ ;  /* 0x000000ab2d2c7210 */ /* 0x001fe20007ffe0ff */
[----:B-1----:R-:W-:-:S03]  /*0c00*/  ULEA UR12, UR10, UR12, 0x18 ;  /* 0x0000000c0a0c7291 */ /* 0x002fc6000f8ec0ff */
[C---:B------:R-:W-:Y:S02]  /*0c10*/  IADD3 R45, PT, PT, R44.reuse, 0x20, RZ ;  /* 0x000000202c2d7810 */ /* 0x040fe40007ffe0ff */
[C---:B------:R-:W-:Y:S02]  /*0c20*/  IADD3 R47, PT, PT, R44.reuse, 0x40, RZ ;  /* 0x000000402c2f7810 */ /* 0x040fe40007ffe0ff */
[C---:B------:R-:W-:Y:S02]  /*0c30*/  IADD3 R49, PT, PT, R44.reuse, 0x60, RZ ;  /* 0x000000602c317810 */ /* 0x040fe40007ffe0ff */
[C---:B------:R-:W-:Y:S02]  /*0c40*/  LEA.HI.SX32 R170, R44.reuse, R44, 0x1b ;  /* 0x0000002c2caa7211 */ /* 0x040fe400078fdaff */
[C---:B------:R-:W-:Y:S02]  /*0c50*/  IADD3 R51, PT, PT, R44.reuse, 0x80, RZ ;  /* 0x000000802c337810 */ /* 0x040fe40007ffe0ff */
[----:B------:R-:W-:-:S02]  /*0c60*/  IADD3 R27, PT, PT, R44, 0xa0, RZ ;  /* 0x000000a02c1b7810 */ /* 0x000fc40007ffe0ff */
[-C--:B------:R-:W-:Y:S02]  /*0c70*/  LEA.HI.SX32 R45, R45, R44.reuse, 0x1b ;  /* 0x0000002c2d2d7211 */ /* 0x080fe400078fdaff */
[C---:B------:R-:W-:Y:S02]  /*0c80*/  IADD3 R53, PT, PT, R44.reuse, 0xc0, RZ ;  /* 0x000000c02c357810 */ /* 0x040fe40007ffe0ff */
[-C--:B------:R-:W-:Y:S02]  /*0c90*/  LEA.HI.SX32 R47, R47, R44.reuse, 0x1b ;  /* 0x0000002c2f2f7211 */ /* 0x080fe400078fdaff */
[C---:B------:R-:W-:Y:S02]  /*0ca0*/  IADD3 R55, PT, PT, R44.reuse, 0xe0, RZ ;  /* 0x000000e02c377810 */ /* 0x040fe40007ffe0ff */
[----:B------:R-:W-:Y:S02]  /*0cb0*/  LEA.HI.SX32 R49, R49, R44, 0x1b ;  /* 0x0000002c31317211 */ /* 0x000fe400078fdaff */
[----:B------:R-:W-:-:S02]  /*0cc0*/  IADD3 R57, PT, PT, R44, 0x100, RZ ;  /* 0x000001002c397810 */ /* 0x000fc40007ffe0ff */
[----:B------:R-:W-:Y:S02]  /*0cd0*/  LEA R170, R170, UR12, 0x1 ;  /* 0x0000000caaaa7c11 */ /* 0x000fe4000f8e08ff */
[-C--:B------:R-:W-:Y:S02]  /*0ce0*/  LEA.HI.SX32 R51, R51, R44.reuse, 0x1b ;  /* 0x0000002c33337211 */ /* 0x080fe400078fdaff */
[----:B------:R-:W-:Y:S02]  /*0cf0*/  IADD3 R59, PT, PT, R44, 0x120, RZ ;  /* 0x000001202c3b7810 */ /* 0x000fe40007ffe0ff */
[----:B------:R-:W-:Y:S02]  /*0d00*/  LEA.HI.SX32 R27, R27, R44, 0x1b ;  /* 0x0000002c1b1b7211 */ /* 0x000fe400078fdaff */
[----:B------:R-:W-:Y:S02]  /*0d10*/  LEA R169, R45, UR12, 0x1 ;  /* 0x0000000c2da97c11 */ /* 0x000fe4000f8e08ff */
[----:B------:R-:W-:-:S02]  /*0d20*/  LOP3.LUT R26, R172, 0x3e0, RZ, 0xc0, !PT ;  /* 0x000003e0ac1a7812 */ /* 0x000fc400078ec0ff */
[C---:B------:R-:W-:Y:S02]  /*0d30*/  IADD3 R61, PT, PT, R44.reuse, 0x140, RZ ;  /* 0x000001402c3d7810 */ /* 0x040fe40007ffe0ff */
[-C--:B------:R-:W-:Y:S02]  /*0d40*/  LEA.HI.SX32 R53, R53, R44.reuse, 0x1b ;  /* 0x0000002c35357211 */ /* 0x080fe400078fdaff */
[----:B------:R-:W-:Y:S02]  /*0d50*/  LEA R168, R47, UR12, 0x1 ;  /* 0x0000000c2fa87c11 */ /* 0x000fe4000f8e08ff */
[----:B------:R-:W-:Y:S02]  /*0d60*/  IADD3 R63, PT, PT, R44, 0x160, RZ ;  /* 0x000001602c3f7810 */ /* 0x000fe40007ffe0ff */
[----:B------:R-:W-:Y:S02]  /*0d70*/  LEA.HI.SX32 R55, R55, R44, 0x1b ;  /* 0x0000002c37377211 */ /* 0x000fe400078fdaff */
[----:B------:R-:W-:-:S02]  /*0d80*/  LEA R167, R49, UR12, 0x1 ;  /* 0x0000000c31a77c11 */ /* 0x000fc4000f8e08ff */
[C---:B------:R-:W-:Y:S02]  /*0d90*/  IADD3 R65, PT, PT, R44.reuse, 0x180, RZ ;  /* 0x000001802c417810 */ /* 0x040fe40007ffe0ff */
[-C--:B------:R-:W-:Y:S02]  /*0da0*/  LEA.HI.SX32 R57, R57, R44.reuse, 0x1b ;  /* 0x0000002c39397211 */ /* 0x080fe400078fdaff */
[----:B------:R-:W-:Y:S02]  /*0db0*/  LEA R166, R51, UR12, 0x1 ;  /* 0x0000000c33a67c11 */ /* 0x000fe4000f8e08ff */
[----:B------:R-:W-:Y:S02]  /*0dc0*/  IADD3 R67, PT, PT, R44, 0x1a0, RZ ;  /* 0x000001a02c437810 */ /* 0x000fe40007ffe0ff */
[----:B------:R-:W-:Y:S02]  /*0dd0*/  LEA.HI.SX32 R59, R59, R44, 0x1b ;  /* 0x0000002c3b3b7211 */ /* 0x000fe400078fdaff */
[----:B------:R-:W-:-:S02]  /*0de0*/  LEA R165, R27, UR12, 0x1 ;  /* 0x0000000c1ba57c11 */ /* 0x000fc4000f8e08ff */
[----:B------:R-:W-:Y:S02]  /*0df0*/  IADD3 R26, PT, PT, R26, R171, RZ ;  /* 0x000000ab1a1a7210 */ /* 0x000fe40007ffe0ff */
[C---:B------:R-:W-:Y:S02]  /*0e00*/  IADD3 R69, PT, PT, R44.reuse, 0x1c0, RZ ;  /* 0x000001c02c457810 */ /* 0x040fe40007ffe0ff */
[-C--:B------:R-:W-:Y:S02]  /*0e10*/  LEA.HI.SX32 R61, R61, R44.reuse, 0x1b ;  /* 0x0000002c3d3d7211 */ /* 0x080fe400078fdaff */
[----:B------:R-:W-:Y:S02]  /*0e20*/  LEA R164, R53, UR12, 0x1 ;  /* 0x0000000c35a47c11 */ /* 0x000fe4000f8e08ff */
[----:B------:R-:W-:Y:S02]  /*0e30*/  IADD3 R71, PT, PT, R44, 0x1e0, RZ ;  /* 0x000001e02c477810 */ /* 0x000fe40007ffe0ff */
[----:B------:R-:W-:-:S02]  /*0e40*/  LEA.HI.SX32 R63, R63, R44, 0x1b ;  /* 0x0000002c3f3f7211 */ /* 0x000fc400078fdaff */
[----:B------:R-:W-:Y:S02]  /*0e50*/  LEA R163, R55, UR12, 0x1 ;  /* 0x0000000c37a37c11 */ /* 0x000fe4000f8e08ff */
[-C--:B------:R-:W-:Y:S02]  /*0e60*/  LEA.HI.SX32 R65, R65, R44.reuse, 0x1b ;  /* 0x0000002c41417211 */ /* 0x080fe400078fdaff */
[----:B------:R-:W-:Y:S02]  /*0e70*/  LEA R162, R57, UR12, 0x1 ;  /* 0x0000000c39a27c11 */ /* 0x000fe4000f8e08ff */
        /* <DEDUP_REMOVED lines=8> */
[----:B------:R-:W-:-:S02]  /*0f00*/  LEA R157, R67, UR12, 0x1 ;  /* 0x0000000c439d7c11 */ /* 0x000fc4000f8e08ff */
[----:B------:R-:W-:Y:S02]  /*0f10*/  LEA.HI.SX32 R154, R26, R26, 0x1b ;  /* 0x0000001a1a9a7211 */ /* 0x000fe400078fdaff */
[----:B------:R-:W-:Y:S02]  /*0f20*/  LEA R156, R69, UR12, 0x1 ;  /* 0x0000000c459c7c11 */ /* 0x000fe4000f8e08ff */
[----:B------:R-:W-:Y:S02]  /*0f30*/  LEA R155, R71, UR12, 0x1 ;  /* 0x0000000c479b7c11 */ /* 0x000fe4000f8e08ff */
[----:B------:R-:W-:Y:S02]  /*0f40*/  LEA R154, R154, UR12, 0x1 ;  /* 0x0000000c9a9a7c11 */ /* 0x000fe4000f8e08ff */
[----:B------:R-:W-:Y:S02]  /*0f50*/  P2R R52, PR, RZ, 0x1 ;  /* 0x00000001ff347803 */ /* 0x000fe40000000000 */
[----:B------:R-:W-:-:S02]  /*0f60*/  ISETP.NE.AND P0, PT, R72, RZ, PT ;  /* 0x000000ff4800720c */ /* 0x000fc40003f05270 */
[----:B------:R-:W-:Y:S02]  /*0f70*/  PRMT R27, RZ, 0x7610, R27 ;  /* 0x00007610ff1b7816 */ /* 0x000fe4000000001b */
[----:B------:R-:W-:Y:S02]  /*0f80*/  P2R R50, PR, RZ, 0x2 ;  /* 0x00000002ff327803 */ /* 0x000fe40000000000 */
[----:B------:R-:W-:Y:S02]  /*0f90*/  P2R R48, PR, RZ, 0x4 ;  /* 0x00000004ff307803 */ /* 0x000fe40000000000 */
[----:B------:R-:W-:Y:S02]  /*0fa0*/  ISETP.GE.AND P1, PT, R12, UR13, PT ;  /* 0x0000000d0c007c0c */ /* 0x000fe4000bf26270 */
[----:B------:R-:W-:Y:S02]  /*0fb0*/  P2R R46, PR, RZ, 0x8 ;  /* 0x00000008ff2e7803 */ /* 0x000fe40000000000 */
[----:B------:R-:W-:-:S02]  /*0fc0*/  ISETP.GE.AND P2, PT, R11, UR13, PT ;  /* 0x0000000d0b007c0c */ /* 0x000fc4000bf46270 */
[----:B------:R-:W-:Y:S01]  /*0fd0*/  ISETP.GE.AND P3, PT, R25, UR13, PT ;  /* 0x0000000d19007c0c */ /* 0x000fe2000bf66270 */
[----:B--2---:R-:W-:Y:S04]  /*0fe0*/  STS.U16 [R170], R29 ;  /* 0x0000001daa007388 */ /* 0x004fe80000000400 */
[----:B---3--:R-:W-:Y:S04]  /*0ff0*/  STS.U16 [R169+0x40], R28 ;  /* 0x0000401ca9007388 */ /* 0x008fe80000000400 */
[----:B----4-:R0:W-:Y:S04]  /*1000*/  STS.U16 [R168+0x80], R31 ;  /* 0x0000801fa8007388 */ /* 0x0101e80000000400 */
[----:B-----5:R1:W-:Y:S04]  /*1010*/  STS.U16 [R167+0xc0], R30 ;  /* 0x0000c01ea7007388 */ /* 0x0203e80000000400 */
[----:B------:R-:W-:Y:S04]  /*1020*/  STS.U16 [R166+0x100], R33 ;  /* 0x00010021a6007388 */ /* 0x000fe80000000400 */
[----:B------:R-:W-:Y:S04]  /*1030*/  STS.U16 [R165+0x140], R32 ;  /* 0x00014020a5007388 */ /* 0x000fe80000000400 */
[----:B------:R2:W-:Y:S04]  /*1040*/  STS.U16 [R164+0x180], R35 ;  /* 0x00018023a4007388 */ /* 0x0005e80000000400 */
[----:B------:R3:W-:Y:S04]  /*1050*/  STS.U16 [R163+0x1c0], R34 ;  /* 0x0001c022a3007388 */ /* 0x0007e80000000400 */
[----:B------:R-:W-:Y:S04]  /*1060*/  STS.U16 [R162+0x200], R37 ;  /* 0x00020025a2007388 */ /* 0x000fe80000000400 */
[----:B------:R4:W-:Y:S04]  /*1070*/  STS.U16 [R161+0x240], R36 ;  /* 0x00024024a1007388 */ /* 0x0009e80000000400 */
[----:B------:R-:W-:Y:S04]  /*1080*/  STS.U16 [R160+0x280], R39 ;  /* 0x00028027a0007388 */ /* 0x000fe80000000400 */
[----:B------:R5:W-:Y:S04]  /*1090*/  STS.U16 [R159+0x2c0], R38 ;  /* 0x0002c0269f007388 */ /* 0x000be80000000400 */
[----:B------:R5:W-:Y:S04]  /*10a0*/  STS.U16 [R158+0x300], R41 ;  /* 0x000300299e007388 */ /* 0x000be80000000400 */
[----:B------:R5:W-:Y:S04]  /*10b0*/  STS.U16 [R157+0x340], R40 ;  /* 0x000340289d007388 */ /* 0x000be80000000400 */
[----:B------:R5:W-:Y:S04]  /*10c0*/  STS.U16 [R156+0x380], R43 ;  /* 0x0003802b9c007388 */ /* 0x000be80000000400 */
[----:B------:R5:W-:Y:S01]  /*10d0*/  STS.U16 [R155+0x3c0], R42 ;  /* 0x0003c02a9b007388 */ /* 0x000be20000000400 */
        /* <DEDUP_REMOVED lines=18> */
[----:B0-----:R-:W-:-:S02]  /*1200*/  PRMT R31, RZ, 0x7610, R31 ;  /* 0x00007610ff1f7816 */ /* 0x001fc4000000001f */
[----:B-1----:R-:W-:Y:S02]  /*1210*/  PRMT R30, RZ, 0x7610, R30 ;  /* 0x00007610ff1e7816 */ /* 0x002fe4000000001e */
[----:B------:R-:W-:Y:S02]  /*1220*/  PRMT R29, RZ, 0x7610, R29 ;  /* 0x00007610ff1d7816 */ /* 0x000fe4000000001d */
[----:B------:R-:W-:Y:S01]  /*1230*/  PRMT R28, RZ, 0x7610, R28 ;  /* 0x00007610ff1c7816 */ /* 0x000fe2000000001c */
[----:B------:R-:W5:Y:S01]  /*1240*/  @!P0 LDG.E.U16 R27, desc[UR32][R8.64] ;  /* 0x00000020081b8981 */ /* 0x000f62000c1e1500 */
[----:B------:R-:W-:-:S03]  /*1250*/  ISETP.GE.AND P0, PT, R13, UR13, PT ;  /* 0x0000000d0d007c0c */ /* 0x000fc6000bf06270 */
[----:B------:R-:W5:Y:S01]  /*1260*/  @!P1 LDG.E.U16 R30, desc[UR32][R8.64+0xc0] ;  /* 0x0000c020081e9981 */ /* 0x000f62000c1e1500 */
[----:B------:R-:W-:-:S03]  /*1270*/  ISETP.GE.AND P1, PT, R16, UR13, PT ;  /* 0x0000000d10007c0c */ /* 0x000fc6000bf26270 */
[----:B------:R-:W5:Y:S01]  /*1280*/  @!P2 LDG.E.U16 R29, desc[UR32][R8.64+0x80] ;  /* 0x00008020081da981 */ /* 0x000f62000c1e1500 */
[----:B------:R-:W-:-:S03]  /*1290*/  ISETP.GE.AND P2, PT, R15, UR13, PT ;  /* 0x0000000d0f007c0c */ /* 0x000fc6000bf46270 */
[----:B------:R-:W5:Y:S04]  /*12a0*/  @!P3 LDG.E.U16 R28, desc[UR32][R8.64+0x40] ;  /* 0x00004020081cb981 */ /* 0x000f68000c1e1500 */
[----:B------:R-:W5:Y:S01]  /*12b0*/  @!P0 LDG.E.U16 R31, desc[UR32][R8.64+0x100] ;  /* 0x00010020081f8981 */ /* 0x000f62000c1e1500 */
[----:B------:R-:W-:Y:S02]  /*12c0*/  ISETP.GE.AND P0, PT, R17, UR13, PT ;  /* 0x0000000d11007c0c */ /* 0x000fe4000bf06270 */
[----:B------:R-:W-:Y:S02]  /*12d0*/  ISETP.GE.AND P3, PT, R14, UR13, PT ;  /* 0x0000000d0e007c0c */ /* 0x000fe4000bf66270 */
[----:B--2---:R-:W-:Y:S02]  /*12e0*/  PRMT R35, RZ, 0x7610, R35 ;  /* 0x00007610ff237816 */ /* 0x004fe40000000023 */
[----:B---3--:R-:W-:-:S02]  /*12f0*/  PRMT R34, RZ, 0x7610, R34 ;  /* 0x00007610ff227816 */ /* 0x008fc40000000022 */
[----:B------:R-:W-:Y:S02]  /*1300*/  PRMT R33, RZ, 0x7610, R33 ;  /* 0x00007610ff217816 */ /* 0x000fe40000000021 */
[----:B------:R-:W-:Y:S02]  /*1310*/  PRMT R32, RZ, 0x7610, R32 ;  /* 0x00007610ff207816 */ /* 0x000fe40000000020 */
[----:B------:R-:W2:Y:S01]  /*1320*/  @!P1 LDG.E.U16 R34, desc[UR32][R8.64+0x1c0] ;  /* 0x0001c02008229981 */ /* 0x000ea2000c1e1500 */
[----:B------:R-:W-:-:S03]  /*1330*/  ISETP.NE.AND P1, PT, R50, RZ, PT ;  /* 0x000000ff3200720c */ /* 0x000fc60003f25270 */
[----:B------:R-:W3:Y:S01]  /*1340*/  @!P0 LDG.E.U16 R35, desc[UR32][R8.64+0x200] ;  /* 0x0002002008238981 */ /* 0x000ee2000c1e1500 */
[----:B------:R-:W-:-:S03]  /*1350*/  ISETP.NE.AND P0, PT, R52, RZ, PT ;  /* 0x000000ff3400720c */ /* 0x000fc60003f05270 */
[----:B------:R-:W2:Y:S01]  /*1360*/  @!P2 LDG.E.U16 R33, desc[UR32][R8.64+0x180] ;  /* 0x000180200821a981 */ /* 0x000ea2000c1e1500 */
[----:B------:R-:W-:-:S03]  /*1370*/  ISETP.NE.AND P2, PT, R48, RZ, PT ;  /* 0x000000ff3000720c */ /* 0x000fc60003f45270 */
[----:B------:R-:W3:Y:S01]  /*1380*/  @!P3 LDG.E.U16 R32, desc[UR32][R8.64+0x140] ;  /* 0x000140200820b981 */ /* 0x000ee2000c1e1500 */
[----:B------:R-:W-:Y:S02]  /*1390*/  ISETP.NE.AND P3, PT, R46, RZ, PT ;  /* 0x000000ff2e00720c */ /* 0x000fe40003f65270 */
[----:B----4-:R-:W-:Y:S02]  /*13a0*/  PRMT R36, RZ, 0x7610, R36 ;  /* 0x00007610ff247816 */ /* 0x010fe40000000024 */
[----:B------:R-:W-:Y:S02]  /*13b0*/  PRMT R37, RZ, 0x7610, R37 ;  /* 0x00007610ff257816 */ /* 0x000fe40000000025 */
[----:B-----5:R-:W-:Y:S02]  /*13c0*/  PRMT R38, RZ, 0x7610, R38 ;  /* 0x00007610ff267816 */ /* 0x020fe40000000026 */
[----:B------:R-:W-:Y:S01]  /*13d0*/  PRMT R39, RZ, 0x7610, R39 ;  /* 0x00007610ff277816 */ /* 0x000fe20000000027 */
[----:B------:R-:W4:Y:S01]  /*13e0*/  @!P0 LDG.E.U16 R36, desc[UR32][R8.64+0x240] ;  /* 0x0002402008248981 */ /* 0x000f22000c1e1500 */
[----:B------:R-:W-:-:S02]  /*13f0*/  PRMT R26, RZ, 0x7610, R26 ;  /* 0x00007610ff1a7816 */ /* 0x000fc4000000001a */
[----:B------:R-:W-:Y:S01]  /*1400*/  PRMT R41, RZ, 0x7610, R41 ;  /* 0x00007610ff297816 */ /* 0x000fe20000000029 */
[----:B------:R-:W5:Y:S01]  /*1410*/  @!P1 LDG.E.U16 R37, desc[UR32][R8.64+0x280] ;  /* 0x0002802008259981 */ /* 0x000f62000c1e1500 */
[----:B------:R-:W-:-:S03]  /*1420*/  PRMT R40, RZ, 0x7610, R40 ;  /* 0x00007610ff287816 */ /* 0x000fc60000000028 */
[----:B------:R-:W5:Y:S04]  /*1430*/  @!P2 LDG.E.U16 R38, desc[UR32][R8.64+0x2c0] ;  /* 0x0002c0200826a981 */ /* 0x000f68000c1e1500 */
[----:B------:R-:W5:Y:S04]  /*1440*/  @!P3 LDG.E.U16 R39, desc[UR32][R8.64+0x300] ;  /* 0x000300200827b981 */ /* 0x000f68000c1e1500 */
[----:B------:R-:W5:Y:S04]  /*1450*/  @!P4 LDG.E.U16 R26, desc[UR32][R8.64+0x340] ;  /* 0x00034020081ac981 */ /* 0x000f68000c1e1500 */
[----:B------:R-:W5:Y:S04]  /*1460*/  @!P5 LDG.E.U16 R41, desc[UR32][R8.64+0x380] ;  /* 0x000380200829d981 */ /* 0x000f68000c1e1500 */
[----:B------:R-:W5:Y:S01]  /*1470*/  @!P6 LDG.E.U16 R40, desc[UR32][R8.64+0x3c0] ;  /* 0x0003c0200828e981 */ /* 0x000f62000c1e1500 */
[----:B------:R-:W-:-:S02]  /*1480*/  P2R R59, PR, RZ, 0x1 ;  /* 0x00000001ff3b7803 */ /* 0x000fc40000000000 */
[----:B------:R-:W-:Y:S02]  /*1490*/  ISETP.NE.AND P0, PT, R72, RZ, PT ;  /* 0x000000ff4800720c */ /* 0x000fe40003f05270 */
[----:B------:R-:W-:Y:S02]  /*14a0*/  PRMT R43, RZ, 0x7610, R43 ;  /* 0x00007610ff2b7816 */ /* 0x000fe4000000002b */
[----:B------:R-:W-:Y:S02]  /*14b0*/  P2R R58, PR, RZ, 0x2 ;  /* 0x00000002ff3a7803 */ /* 0x000fe40000000000 */
[----:B------:R-:W-:Y:S02]  /*14c0*/  P2R R57, PR, RZ, 0x4 ;  /* 0x00000004ff397803 */ /* 0x000fe40000000000 */
[----:B------:R-:W-:Y:S02]  /*14d0*/  ISETP.GE.AND P1, PT, R12, UR13, PT ;  /* 0x0000000d0c007c0c */ /* 0x000fe4000bf26270 */
[----:B------:R-:W-:-:S02]  /*14e0*/  P2R R56, PR, RZ, 0x8 ;  /* 0x00000008ff387803 */ /* 0x000fc40000000000 */
[----:B------:R-:W-:Y:S02]  /*14f0*/  ISETP.GE.AND P2, PT, R11, UR13, PT ;  /* 0x0000000d0b007c0c */ /* 0x000fe4000bf46270 */
[----:B------:R-:W-:Y:S02]  /*1500*/  ISETP.GE.AND P3, PT, R25, UR13, PT ;  /* 0x0000000d19007c0c */ /* 0x000fe4000bf66270 */
[----:B------:R-:W-:Y:S02]  /*1510*/  PRMT R47, RZ, 0x7610, R47 ;  /* 0x00007610ff2f7816 */ /* 0x000fe4000000002f */
[----:B------:R-:W-:Y:S02]  /*1520*/  PRMT R44, RZ, 0x7610, R44 ;  /* 0x00007610ff2c7816 */ /* 0x000fe4000000002c */
[----:B------:R-:W-:Y:S02]  /*1530*/  PRMT R45, RZ, 0x7610, R45 ;  /* 0x00007610ff2d7816 */ /* 0x000fe4000000002d */
[----:B------:R-:W-:-:S02]  /*1540*/  PRMT R42, RZ, 0x7610, R42 ;  /* 0x00007610ff2a7816 */ /* 0x000fc4000000002a */
[----:B------:R-:W-:Y:S02]  /*1550*/  PRMT R51, RZ, 0x7610, R51 ;  /* 0x00007610ff337816 */ /* 0x000fe40000000033 */
[----:B------:R-:W-:Y:S02]  /*1560*/  PRMT R48, RZ, 0x7610, R48 ;  /* 0x00007610ff307816 */ /* 0x000fe40000000030 */
[----:B------:R-:W-:Y:S02]  /*1570*/  PRMT R49, RZ, 0x7610, R49 ;  /* 0x00007610ff317816 */ /* 0x000fe40000000031 */
[----:B------:R-:W-:Y:S02]  /*1580*/  PRMT R46, RZ, 0x7610, R46 ;  /* 0x00007610ff2e7816 */ /* 0x000fe4000000002e */
[----:B------:R-:W-:Y:S02]  /*1590*/  PRMT R50, RZ, 0x7610, R50 ;  /* 0x00007610ff327816 */ /* 0x000fe40000000032 */
[----:B------:R-:W-:-:S02]  /*15a0*/  PRMT R53, RZ, 0x7610, R53 ;  /* 0x00007610ff357816 */ /* 0x000fc40000000035 */
[----:B------:R-:W-:Y:S02]  /*15b0*/  PRMT R52, RZ, 0x7610, R52 ;  /* 0x00007610ff347816 */ /* 0x000fe40000000034 */
[----:B------:R-:W-:Y:S02]  /*15c0*/  PRMT R55, RZ, 0x7610, R55 ;  /* 0x00007610ff377816 */ /* 0x000fe40000000037 */
[----:B------:R-:W-:Y:S01]  /*15d0*/  PRMT R54, RZ, 0x7610, R54 ;  /* 0x00007610ff367816 */ /* 0x000fe20000000036 */
[----:B------:R-:W-:Y:S04]  /*15e0*/  STS.U16 [R170], R27 ;  /* 0x0000001baa007388 */ /* 0x000fe80000000400 */
[----:B------:R-:W-:Y:S04]  /*15f0*/  STS.U16 [R169+0x40], R28 ;  /* 0x0000401ca9007388 */ /* 0x000fe80000000400 */
[----:B------:R-:W-:Y:S04]  /*1600*/  STS.U16 [R168+0x80], R29 ;  /* 0x0000801da8007388 */ /* 0x000fe80000000400 */
[----:B------:R-:W-:Y:S04]  /*1610*/  STS.U16 [R167+0xc0], R30 ;  /* 0x0000c01ea7007388 */ /* 0x000fe80000000400 */
[----:B------:R-:W-:Y:S04]  /*1620*/  STS.U16 [R166+0x100], R31 ;  /* 0x0001001fa6007388 */ /* 0x000fe80000000400 */
[----:B---3--:R-:W-:Y:S04]  /*1630*/  STS.U16 [R165+0x140], R32 ;  /* 0x00014020a5007388 */ /* 0x008fe80000000400 */
[----:B--2---:R-:W-:Y:S04]  /*1640*/  STS.U16 [R164+0x180], R33 ;  /* 0x00018021a4007388 */ /* 0x004fe80000000400 */
[----:B------:R-:W-:Y:S04]  /*1650*/  STS.U16 [R163+0x1c0], R34 ;  /* 0x0001c022a3007388 */ /* 0x000fe80000000400 */
[----:B------:R-:W-:Y:S04]  /*1660*/  STS.U16 [R162+0x200], R35 ;  /* 0x00020023a2007388 */ /* 0x000fe80000000400 */
[----:B----4-:R-:W-:Y:S04]  /*1670*/  STS.U16 [R161+0x240], R36 ;  /* 0x00024024a1007388 */ /* 0x010fe80000000400 */
[----:B-----5:R-:W-:Y:S04]  /*1680*/  STS.U16 [R160+0x280], R37 ;  /* 0x00028025a0007388 */ /* 0x020fe80000000400 */
[----:B------:R-:W-:Y:S04]  /*1690*/  STS.U16 [R159+0x2c0], R38 ;  /* 0x0002c0269f007388 */ /* 0x000fe80000000400 */
[----:B------:R-:W-:Y:S04]  /*16a0*/  STS.U16 [R158+0x300], R39 ;  /* 0x000300279e007388 */ /* 0x000fe80000000400 */
[----:B------:R-:W-:Y:S04]  /*16b0*/  STS.U16 [R157+0x340], R26 ;  /* 0x0003401a9d007388 */ /* 0x000fe80000000400 */
        /* <DEDUP_REMOVED lines=19> */
[----:B------:R-:W-:Y:S06]  /*17f0*/  BAR.SYNC.DEFER_BLOCKING 0x0 ;  /* 0x0000000000007b1d */ /* 0x000fec0000010000 */
[----:B------:R-:W2:Y:S01]  /*1800*/  @!P0 LDG.E.U16 R43, desc[UR32][R6.64] ;  /* 0x00000020062b8981 */ /* 0x000ea2000c1e1500 */
[----:B------:R-:W-:-:S03]  /*1810*/  ISETP.GE.AND P0, PT, R13, UR13, PT ;  /* 0x0000000d0d007c0c */ /* 0x000fc6000bf06270 */
[----:B------:R-:W3:Y:S01]  /*1820*/  @!P1 LDG.E.U16 R44, desc[UR32][R6.64+0xc0] ;  /* 0x0000c020062c9981 */ /* 0x000ee2000c1e1500 */
[----:B------:R-:W-:-:S03]  /*1830*/  ISETP.GE.AND P1, PT, R16, UR13, PT ;  /* 0x0000000d10007c0c */ /* 0x000fc6000bf26270 */
[----:B------:R-:W4:Y:S01]  /*1840*/  @!P2 LDG.E.U16 R45, desc[UR32][R6.64+0x80] ;  /* 0x00008020062da981 */ /* 0x000f22000c1e1500 */
[----:B------:R-:W-:-:S03]  /*1850*/  ISETP.GE.AND P2, PT, R15, UR13, PT ;  /* 0x0000000d0f007c0c */ /* 0x000fc6000bf46270 */
[----:B------:R-:W5:Y:S04]  /*1860*/  @!P3 LDG.E.U16 R42, desc[UR32][R6.64+0x40] ;  /* 0x00004020062ab981 */ /* 0x000f68000c1e1500 */
[----:B------:R-:W3:Y:S01]  /*1870*/  @!P0 LDG.E.U16 R47, desc[UR32][R6.64+0x100] ;  /* 0x00010020062f8981 */ /* 0x000ee2000c1e1500 */
[----:B------:R-:W-:Y:S02]  /*1880*/  ISETP.GE.AND P0, PT, R17, UR13, PT ;  /* 0x0000000d11007c0c */ /* 0x000fe4000bf06270 */
[----:B------:R-:W-:Y:S01]  /*1890*/  ISETP.GE.AND P3, PT, R14, UR13, PT ;  /* 0x0000000d0e007c0c */ /* 0x000fe2000bf66270 */
[----:B------:R-:W3:Y:S01]  /*18a0*/  @!P1 LDG.E.U16 R48, desc[UR32][R6.64+0x1c0] ;  /* 0x0001c02006309981 */ /* 0x000ee2000c1e1500 */
[----:B------:R-:W-:-:S03]  /*18b0*/  ISETP.NE.AND P1, PT, R58, RZ, PT ;  /* 0x000000ff3a00720c */ /* 0x000fc60003f25270 */
[----:B------:R-:W3:Y:S01]  /*18c0*/  @!P2 LDG.E.U16 R49, desc[UR32][R6.64+0x180] ;  /* 0x000180200631a981 */ /* 0x000ee2000c1e1500 */
[----:B------:R-:W-:Y:S02]  /*18d0*/  ISETP.NE.AND P2, PT, R57, RZ, PT ;  /* 0x000000ff3900720c */ /* 0x000fe40003f45270 */
[----:B0-----:R-:W-:Y:S01]  /*18e0*/  PRMT R41, RZ, 0x7610, R41 ;  /* 0x00007610ff297816 */ /* 0x001fe20000000029 */
[----:B------:R-:W3:Y:S04]  /*18f0*/  @!P4 LDG.E.U16 R52, desc[UR32][R6.64+0x340] ;  /* 0x000340200634c981 */ /* 0x000ee8000c1e1500 */
[----:B------:R-:W3:Y:S01]  /*1900*/  @!P0 LDG.E.U16 R51, desc[UR32][R6.64+0x200] ;  /* 0x0002002006338981 */ /* 0x000ee2000c1e1500 */
[----:B------:R-:W-:-:S03]  /*1910*/  ISETP.NE.AND P0, PT, R59, RZ, PT ;  /* 0x000000ff3b00720c */ /* 0x000fc60003f05270 */
[----:B------:R-:W3:Y:S01]  /*1920*/  @!P3 LDG.E.U16 R46, desc[UR32][R6.64+0x140] ;  /* 0x00014020062eb981 */ /* 0x000ee2000c1e1500 */
[----:B------:R-:W-:Y:S02]  /*1930*/  ISETP.NE.AND P3, PT, R56, RZ, PT ;  /* 0x000000ff3800720c */ /* 0x000fe40003f65270 */
[----:B-1----:R-:W-:Y:S01]  /*1940*/  PRMT R40, RZ, 0x7610, R40 ;  /* 0x00007610ff287816 */ /* 0x002fe20000000028 */
[----:B------:R-:W3:Y:S04]  /*1950*/  @!P1 LDG.E.U16 R41, desc[UR32][R6.64+0x280] ;  /* 0x0002802006299981 */ /* 0x000ee8000c1e1500 */
[----:B------:R-:W3:Y:S04]  /*1960*/  @!P5 LDG.E.U16 R55, desc[UR32][R6.64+0x380] ;  /* 0x000380200637d981 */ /* 0x000ee8000c1e1500 */
[----:B------:R-:W3:Y:S04]  /*1970*/  @!P0 LDG.E.U16 R50, desc[UR32][R6.64+0x240] ;  /* 0x0002402006328981 */ /* 0x000ee8000c1e1500 */
[----:B------:R-:W3:Y:S04]  /*1980*/  @!P2 LDG.E.U16 R40, desc[UR32][R6.64+0x2c0] ;  /* 0x0002c0200628a981 */ /* 0x000ee8000c1e1500 */
[----:B------:R-:W3:Y:S04]  /*1990*/  @!P3 LDG.E.U16 R53, desc[UR32][R6.64+0x300] ;  /* 0x000300200635b981 */ /* 0x000ee8000c1e1500 */
[----:B------:R-:W3:Y:S01]  /*19a0*/  @!P6 LDG.E.U16 R54, desc[UR32][R6.64+0x3c0] ;  /* 0x0003c0200636e981 */ /* 0x000ee2000c1e1500 */
[----:B------:R-:W-:-:S02]  /*19b0*/  P2R R70, PR, RZ, 0x1 ;  /* 0x00000001ff467803 */ /* 0x000fc40000000000 */
[----:B------:R-:W-:Y:S02]  /*19c0*/  ISETP.NE.AND P0, PT, R72, RZ, PT ;  /* 0x000000ff4800720c */ /* 0x000fe40003f05270 */
[----:B------:R-:W-:Y:S02]  /*19d0*/  P2R R67, PR, RZ, 0x2 ;  /* 0x00000002ff437803 */ /* 0x000fe40000000000 */
[----:B------:R-:W-:Y:S02]  /*19e0*/  P2R R64, PR, RZ, 0x4 ;  /* 0x00000004ff407803 */ /* 0x000fe40000000000 */
[----:B------:R-:W-:Y:S02]  /*19f0*/  ISETP.GE.AND P1, PT, R12, UR13, PT ;  /* 0x0000000d0c007c0c */ /* 0x000fe4000bf26270 */
[----:B------:R-:W-:Y:S02]  /*1a00*/  P2R R63, PR, RZ, 0x8 ;  /* 0x00000008ff3f7803 */ /* 0x000fe40000000000 */
[----:B------:R-:W-:-:S02]  /*1a10*/  ISETP.GE.AND P2, PT, R11, UR13, PT ;  /* 0x0000000d0b007c0c */ /* 0x000fc4000bf46270 */
[----:B------:R-:W-:Y:S02]  /*1a20*/  ISETP.GE.AND P3, PT, R25, UR13, PT ;  /* 0x0000000d19007c0c */ /* 0x000fe4000bf66270 */
[----:B------:R-:W-:Y:S02]  /*1a30*/  PRMT R56, RZ, 0x7610, R56 ;  /* 0x00007610ff387816 */ /* 0x000fe40000000038 */
[----:B------:R-:W-:Y:S02]  /*1a40*/  PRMT R57, RZ, 0x7610, R57 ;  /* 0x00007610ff397816 */ /* 0x000fe40000000039 */
[----:B------:R-:W-:Y:S02]  /*1a50*/  PRMT R58, RZ, 0x7610, R58 ;  /* 0x00007610ff3a7816 */ /* 0x000fe4000000003a */
[----:B------:R-:W-:Y:S02]  /*1a60*/  PRMT R59, RZ, 0x7610, R59 ;  /* 0x00007610ff3b7816 */ /* 0x000fe4000000003b */
[----:B------:R-:W-:-:S02]  /*1a70*/  PRMT R60, RZ, 0x7610, R60 ;  /* 0x00007610ff3c7816 */ /* 0x000fc4000000003c */
[----:B------:R-:W-:Y:S02]  /*1a80*/  PRMT R61, RZ, 0x7610, R61 ;  /* 0x00007610ff3d7816 */ /* 0x000fe4000000003d */
[----:B------:R-:W-:Y:S01]  /*1a90*/  PRMT R62, RZ, 0x7610, R62 ;  /* 0x00007610ff3e7816 */ /* 0x000fe2000000003e */
[----:B--2---:R-:W-:Y:S04]  /*1aa0*/  STS.U16 [R170], R43 ;  /* 0x0000002baa007388 */ /* 0x004fe80000000400 */
[----:B-----5:R-:W-:Y:S04]  /*1ab0*/  STS.U16 [R169+0x40], R42 ;  /* 0x0000402aa9007388 */ /* 0x020fe80000000400 */
[----:B----4-:R0:W-:Y:S04]  /*1ac0*/  STS.U16 [R168+0x80], R45 ;  /* 0x0000802da8007388 */ /* 0x0101e80000000400 */
[----:B---3--:R-:W-:Y:S04]  /*1ad0*/  STS.U16 [R167+0xc0], R44 ;  /* 0x0000c02ca7007388 */ /* 0x008fe80000000400 */
[----:B------:R-:W-:Y:S04]  /*1ae0*/  STS.U16 [R166+0x100], R47 ;  /* 0x0001002fa6007388 */ /* 0x000fe80000000400 */
[----:B------:R-:W-:Y:S04]  /*1af0*/  STS.U16 [R165+0x140], R46 ;  /* 0x0001402ea5007388 */ /* 0x000fe80000000400 */
[----:B------:R-:W-:Y:S04]  /*1b00*/  STS.U16 [R164+0x180], R49 ;  /* 0x00018031a4007388 */ /* 0x000fe80000000400 */
[----:B------:R-:W-:Y:S04]  /*1b10*/  STS.U16 [R163+0x1c0], R48 ;  /* 0x0001c030a3007388 */ /* 0x000fe80000000400 */
[----:B------:R1:W-:Y:S04]  /*1b20*/  STS.U16 [R162+0x200], R51 ;  /* 0x00020033a2007388 */ /* 0x0003e80000000400 */
[----:B------:R-:W-:Y:S04]  /*1b30*/  STS.U16 [R161+0x240], R50 ;  /* 0x00024032a1007388 */ /* 0x000fe80000000400 */
[----:B------:R-:W-:Y:S04]  /*1b40*/  STS.U16 [R160+0x280], R41 ;  /* 0x00028029a0007388 */ /* 0x000fe80000000400 */
[----:B------:R-:W-:Y:S04]  /*1b50*/  STS.U16 [R159+0x2c0], R40 ;  /* 0x0002c0289f007388 */ /* 0x000fe80000000400 */
[----:B------:R2:W-:Y:S04]  /*1b60*/  STS.U16 [R158+0x300], R53 ;  /* 0x000300359e007388 */ /* 0x0005e80000000400 */
[----:B------:R3:W-:Y:S04]  /*1b70*/  STS.U16 [R157+0x340], R52 ;  /* 0x000340349d007388 */ /* 0x0007e80000000400 */
        /* <DEDUP_REMOVED lines=34> */
[----:B------:R-:W-:Y:S01]  /*1da0*/  ISETP.GE.AND P3, PT, R14, UR13, PT ;  /* 0x0000000d0e007c0c */ /* 0x000fe2000bf66270 */
[----:B------:R-:W5:Y:S01]  /*1db0*/  @!P1 LDG.E.U16 R56, desc[UR32][R4.64+0x1c0] ;  /* 0x0001c02004389981 */ /* 0x000f62000c1e1500 */
[----:B--2---:R-:W-:Y:S02]  /*1dc0*/  PRMT R53, RZ, 0x7610, R53 ;  /* 0x00007610ff357816 */ /* 0x004fe40000000035 */
[----:B------:R-:W-:Y:S01]  /*1dd0*/  PRMT R50, RZ, 0x7610, R50 ;  /* 0x00007610ff327816 */ /* 0x000fe20000000032 */
[----:B------:R-:W2:Y:S01]  /*1de0*/  @!P2 LDG.E.U16 R57, desc[UR32][R4.64+0x180] ;  /* 0x000180200439a981 */ /* 0x000ea2000c1e1500 */
[----:B------:R-:W-:-:S02]  /*1df0*/  ISETP.NE.AND P1, PT, R67, RZ, PT ;  /* 0x000000ff4300720c */ /* 0x000fc40003f25270 */
[----:B------:R-:W-:Y:S01]  /*1e00*/  ISETP.NE.AND P2, PT, R64, RZ, PT ;  /* 0x000000ff4000720c */ /* 0x000fe20003f45270 */
[----:B------:R-:W2:Y:S04]  /*1e10*/  @!P4 LDG.E.U16 R60, desc[UR32][R4.64+0x340] ;  /* 0x00034020043cc981 */ /* 0x000ea8000c1e1500 */
[----:B------:R-:W2:Y:S01]  /*1e20*/  @!P0 LDG.E.U16 R53, desc[UR32][R4.64+0x200] ;  /* 0x0002002004358981 */ /* 0x000ea2000c1e1500 */
[----:B------:R-:W-:-:S03]  /*1e30*/  ISETP.NE.AND P0, PT, R70, RZ, PT ;  /* 0x000000ff4600720c */ /* 0x000fc60003f05270 */
[----:B------:R-:W2:Y:S01]  /*1e40*/  @!P3 LDG.E.U16 R50, desc[UR32][R4.64+0x140] ;  /* 0x000140200432b981 */ /* 0x000ea2000c1e1500 */
[----:B------:R-:W-:Y:S02]  /*1e50*/  ISETP.NE.AND P3, PT, R63, RZ, PT ;  /* 0x000000ff3f00720c */ /* 0x000fe40003f65270 */
[----:B---3--:R-:W-:Y:S01]  /*1e60*/  PRMT R52, RZ, 0x7610, R52 ;  /* 0x00007610ff347816 */ /* 0x008fe20000000034 */
[----:B------:R-:W3:Y:S01]  /*1e70*/  @!P2 LDG.E.U16 R58, desc[UR32][R4.64+0x2c0] ;  /* 0x0002c020043aa981 */ /* 0x000ee2000c1e1500 */
[----:B----4-:R-:W-:-:S03]  /*1e80*/  PRMT R55, RZ, 0x7610, R55 ;  /* 0x00007610ff377816 */ /* 0x010fc60000000037 */
[----:B------:R-:W4:Y:S04]  /*1e90*/  @!P5 LDG.E.U16 R61, desc[UR32][R4.64+0x380] ;  /* 0x00038020043dd981 */ /* 0x000f28000c1e1500 */
[----:B------:R-:W3:Y:S04]  /*1ea0*/  @!P0 LDG.E.U16 R52, desc[UR32][R4.64+0x240] ;  /* 0x0002402004348981 */ /* 0x000ee8000c1e1500 */
[----:B------:R-:W4:Y:S04]  /*1eb0*/  @!P1 LDG.E.U16 R55, desc[UR32][R4.64+0x280] ;  /* 0x0002802004379981 */ /* 0x000f28000c1e1500 */
[----:B------:R-:W4:Y:S04]  /*1ec0*/  @!P3 LDG.E.U16 R59, desc[UR32][R4.64+0x300] ;  /* 0x00030020043bb981 */ /* 0x000f28000c1e1500 */
[----:B------:R-:W4:Y:S01]  /*1ed0*/  @!P6 LDG.E.U16 R62, desc[UR32][R4.64+0x3c0] ;  /* 0x0003c020043ee981 */ /* 0x000f22000c1e1500 */
[----:B------:R-:W-:-:S02]  /*1ee0*/  P2R R75, PR, RZ, 0x1 ;  /* 0x00000001ff4b7803 */ /* 0x000fc40000000000 */
[----:B------:R-:W-:Y:S02]  /*1ef0*/  ISETP.NE.AND P0, PT, R72, RZ, PT ;  /* 0x000000ff4800720c */ /* 0x000fe40003f05270 */
[----:B------:R-:W-:Y:S02]  /*1f00*/  P2R R73, PR, RZ, 0x2 ;  /* 0x00000002ff497803 */ /* 0x000fe40000000000 */
[----:B------:R-:W-:Y:S02]  /*1f10*/  ISETP.GE.AND P1, PT, R25, UR13, PT ;  /* 0x0000000d19007c0c */ /* 0x000fe4000bf26270 */
        /* <DEDUP_REMOVED lines=12> */
[----:B-----5:R-:W-:Y:S04]  /*1fe0*/  STS.U16 [R170], R45 ;  /* 0x0000002daa007388 */ /* 0x020fe80000000400 */
[----:B------:R-:W-:Y:S04]  /*1ff0*/  STS.U16 [R169+0x40], R46 ;  /* 0x0000402ea9007388 */ /* 0x000fe80000000400 */
[----:B------:R-:W-:Y:S04]  /*2000*/  STS.U16 [R168+0x80], R49 ;  /* 0x00008031a8007388 */ /* 0x000fe80000000400 */
[----:B------:R-:W-:Y:S04]  /*2010*/  STS.U16 [R167+0xc0], R48 ;  /* 0x0000c030a7007388 */ /* 0x000fe80000000400 */
[----:B------:R-:W-:Y:S04]  /*2020*/  STS.U16 [R166+0x100], R51 ;  /* 0x00010033a6007388 */ /* 0x000fe80000000400 */
[----:B--2---:R-:W-:Y:S04]  /*2030*/  STS.U16 [R165+0x140], R50 ;  /* 0x00014032a5007388 */ /* 0x004fe80000000400 */
[----:B------:R-:W-:Y:S04]  /*2040*/  STS.U16 [R164+0x180], R57 ;  /* 0x00018039a4007388 */ /* 0x000fe80000000400 */
[----:B------:R-:W-:Y:S04]  /*2050*/  STS.U16 [R163+0x1c0], R56 ;  /* 0x0001c038a3007388 */ /* 0x000fe80000000400 */
[----:B------:R-:W-:Y:S04]  /*2060*/  STS.U16 [R162+0x200], R53 ;  /* 0x00020035a2007388 */ /* 0x000fe80000000400 */
[----:B---3--:R-:W-:Y:S04]  /*2070*/  STS.U16 [R161+0x240], R52 ;  /* 0x00024034a1007388 */ /* 0x008fe80000000400 */
[----:B----4-:R-:W-:Y:S04]  /*2080*/  STS.U16 [R160+0x280], R55 ;  /* 0x00028037a0007388 */ /* 0x010fe80000000400 */
[----:B------:R-:W-:Y:S04]  /*2090*/  STS.U16 [R159+0x2c0], R58 ;  /* 0x0002c03a9f007388 */ /* 0x000fe80000000400 */
[----:B------:R-:W-:Y:S04]  /*20a0*/  STS.U16 [R158+0x300], R59 ;  /* 0x0003003b9e007388 */ /* 0x000fe80000000400 */
[----:B------:R-:W-:Y:S04]  /*20b0*/  STS.U16 [R157+0x340], R60 ;  /* 0x0003403c9d007388 */ /* 0x000fe80000000400 */
[----:B------:R0:W-:Y:S04]  /*20c0*/  STS.U16 [R156+0x380], R61 ;  /* 0x0003803d9c007388 */ /* 0x0001e80000000400 */
[----:B------:R1:W-:Y:S01]  /*20d0*/  STS.U16 [R155+0x3c0], R62 ;  /* 0x0003c03e9b007388 */ /* 0x0003e20000000400 */
[----:B------:R-:W-:-:S03]  /*20e0*/  NOP ;  /* 0x0000000000007918 */ /* 0x000fc60000000000 */
[----:B------:R-:W-:Y:S04]  /*20f0*/  LDS.U16 R5, [R154] ;  /* 0x000000009a057984 */ /* 0x000fe80000000400 */
[----:B------:R-:W2:Y:S04]  /*2100*/  LDS.U16 R4, [R154+0x2] ;  /* 0x000002009a047984 */ /* 0x000ea80000000400 */
[----:B------:R-:W-:Y:S04]  /*2110*/  LDS.U16 R45, [R154+0x4] ;  /* 0x000004009a2d7984 */ /* 0x000fe80000000400 */
[----:B------:R-:W3:Y:S04]  /*2120*/  LDS.U16 R46, [R154+0x6] ;  /* 0x000006009a2e7984 */ /* 0x000ee80000000400 */
[----:B------:R-:W-:Y:S04]  /*2130*/  LDS.U16 R48, [R154+0x8] ;  /* 0x000008009a307984 */ /* 0x000fe80000000400 */
[----:B------:R-:W-:Y:S04]  /*2140*/  LDS.U16 R49, [R154+0xa] ;  /* 0x00000a009a317984 */ /* 0x000fe80000000400 */
[----:B------:R-:W-:Y:S04]  /*2150*/  LDS.U16 R50, [R154+0xc] ;  /* 0x00000c009a327984 */ /* 0x000fe80000000400 */
[----:B------:R-:W4:Y:S04]  /*2160*/  LDS.U16 R51, [R154+0xe] ;  /* 0x00000e009a337984 */ /* 0x000f280000000400 */
[----:B------:R-:W-:Y:S04]  /*2170*/  LDS.U16 R52, [R154+0x10] ;  /* 0x000010009a347984 */ /* 0x000fe80000000400 */
[----:B------:R-:W-:Y:S04]  /*2180*/  LDS.U16 R53, [R154+0x12] ;  /* 0x000012009a357984 */ /* 0x000fe80000000400 */
[----:B------:R-:W-:Y:S04]  /*2190*/  LDS.U16 R55, [R154+0x14] ;  /* 0x000014009a377984 */ /* 0x000fe80000000400 */
[----:B------:R-:W5:Y:S04]  /*21a0*/  LDS.U16 R56, [R154+0x16] ;  /* 0x000016009a387984 */ /* 0x000f680000000400 */
[----:B------:R-:W-:Y:S04]  /*21b0*/  LDS.U16 R57, [R154+0x18] ;  /* 0x000018009a397984 */ /* 0x000fe80000000400 */
[----:B------:R-:W-:Y:S04]  /*21c0*/  LDS.U16 R58, [R154+0x1a] ;  /* 0x00001a009a3a7984 */ /* 0x000fe80000000400 */
[----:B------:R-:W-:Y:S04]  /*21d0*/  LDS.U16 R59, [R154+0x1c] ;  /* 0x00001c009a3b7984 */ /* 0x000fe80000000400 */
[----:B------:R-:W5:Y:S01]  /*21e0*/  LDS.U16 R60, [R154+0x1e] ;  /* 0x00001e009a3c7984 */ /* 0x000f620000000400 */
[----:B------:R-:W-:Y:S01]  /*21f0*/  BAR.SYNC.DEFER_BLOCKING 0x0 ;  /* 0x0000000000007b1d */ /* 0x000fe20000010000 */
[----:B0-----:R-:W-:-:S05]  /*2200*/  PRMT R61, RZ, 0x7610, R61 ;  /* 0x00007610ff3d7816 */ /* 0x001fca000000003d */
[----:B------:R-:W5:Y:S01]  /*2210*/  @!P0 LDG.E.U16 R63, desc[UR32][R2.64] ;  /* 0x00000020023f8981 */ /* 0x000f62000c1e1500 */
[----:B------:R-:W-:-:S03]  /*2220*/  ISETP.GE.AND P0, PT, R11, UR13, PT ;  /* 0x0000000d0b007c0c */ /* 0x000fc6000bf06270 */
[----:B------:R-:W5:Y:S01]  /*2230*/  @!P1 LDG.E.U16 R64, desc[UR32][R2.64+0x40] ;  /* 0x0000402002409981 */ /* 0x000f62000c1e1500 */
[----:B------:R-:W-:Y:S02]  /*2240*/  ISETP.GE.AND P1, PT, R12, UR13, PT ;  /* 0x0000000d0c007c0c */ /* 0x000fe4000bf26270 */
[----:B-1----:R-:W-:Y:S01]  /*2250*/  PRMT R62, RZ, 0x7610, R62 ;  /* 0x00007610ff3e7816 */ /* 0x002fe2000000003e */
[----:B------:R-:W5:Y:S04]  /*2260*/  @!P2 LDG.E.U16 R78, desc[UR32][R2.64+0x2c0] ;  /* 0x0002c020024ea981 */ /* 0x000f68000c1e1500 */
[----:B------:R-:W5:Y:S04]  /*2270*/  @!P3 LDG.E.U16 R77, desc[UR32][R2.64+0x300] ;  /* 0x00030020024db981 */ /* 0x000f68000c1e1500 */
[----:B------:R-:W5:Y:S01]  /*2280*/  @!P0 LDG.E.U16 R61, desc[UR32][R2.64+0x80] ;  /* 0x00008020023d8981 */ /* 0x000f62000c1e1500 */
[----:B------:R-:W-:-:S03]  /*2290*/  ISETP.GE.AND P0, PT, R13, UR13, PT ;  /* 0x0000000d0d007c0c */ /* 0x000fc6000bf06270 */
[----:B------:R-:W5:Y:S01]  /*22a0*/  @!P1 LDG.E.U16 R70, desc[UR32][R2.64+0xc0] ;  /* 0x0000c02002469981 */ /* 0x000f62000c1e1500 */
[----:B------:R-:W-:-:S03]  /*22b0*/  ISETP.GE.AND P1, PT, R14, UR13, PT ;  /* 0x0000000d0e007c0c */ /* 0x000fc6000bf26270 */
[----:B------:R-:W5:Y:S04]  /*22c0*/  @!P4 LDG.E.U16 R82, desc[UR32][R2.64+0x340] ;  /* 0x000340200252c981 */ /* 0x000f68000c1e1500 */
[----:B------:R-:W5:Y:S04]  /*22d0*/  @!P5 LDG.E.U16 R83, desc[UR32][R2.64+0x380] ;  /* 0x000380200253d981 */ /* 0x000f68000c1e1500 */
[----:B------:R-:W5:Y:S01]  /*22e0*/  @!P0 LDG.E.U16 R67, desc[UR32][R2.64+0x100] ;  /* 0x0001002002438981 */ /* 0x000f62000c1e1500 */
[----:B------:R-:W-:-:S03]  /*22f0*/  ISETP.GE.AND P0, PT, R15, UR13, PT ;  /* 0x0000000d0f007c0c */ /* 0x000fc6000bf06270 */
[----:B------:R-:W5:Y:S01]  /*2300*/  @!P1 LDG.E.U16 R72, desc[UR32][R2.64+0x140] ;  /* 0x0001402002489981 */ /* 0x000f62000c1e1500 */
[----:B------:R-:W-:-:S03]  /*2310*/  ISETP.GE.AND P1, PT, R16, UR13, PT ;  /* 0x0000000d10007c0c */ /* 0x000fc6000bf26270 */
[----:B------:R-:W5:Y:S06]  /*2320*/  @!P6 LDG.E.U16 R62, desc[UR32][R2.64+0x3c0] ;  /* 0x0003c020023ee981 */ /* 0x000f6c000c1e1500 */
[----:B------:R-:W5:Y:S01]  /*2330*/  @!P0 LDG.E.U16 R71, desc[UR32][R2.64+0x180] ;  /* 0x0001802002478981 */ /* 0x000f62000c1e1500 */
[----:B------:R-:W-:-:S03]  /*2340*/  ISETP.GE.AND P0, PT, R17, UR13, PT ;  /* 0x0000000d11007c0c */ /* 0x000fc6000bf06270 */
[----:B------:R-:W5:Y:S01]  /*2350*/  @!P1 LDG.E.U16 R74, desc[UR32][R2.64+0x1c0] ;  /* 0x0001c020024a9981 */ /* 0x000f62000c1e1500 */
[----:B------:R-:W-:Y:S02]  /*2360*/  ISETP.NE.AND P1, PT, R73, RZ, PT ;  /* 0x000000ff4900720c */ /* 0x000fe40003f25270 */
[----:B------:R-:W-:-:S07]  /*2370*/  PRMT R73, RZ, 0x7610, R73 ;  /* 0x00007610ff497816 */ /* 0x000fce0000000049 */
[----:B------:R-:W5:Y:S01]  /*2380*/  @!P0 LDG.E.U16 R73, desc[UR32][R2.64+0x200] ;  /* 0x0002002002498981 */ /* 0x000f62000c1e1500 */
[----:B------:R-:W-:Y:S02]  /*2390*/  ISETP.NE.AND P0, PT, R75, RZ, PT ;  /* 0x000000ff4b00720c */ /* 0x000fe40003f05270 */
[----:B------:R-:W-:-:S06]  /*23a0*/  PRMT R75, RZ, 0x7610, R75 ;  /* 0x00007610ff4b7816 */ /* 0x000fcc000000004b */
[----:B------:R-:W5:Y:S05]  /*23b0*/  @!P1 LDG.E.U16 R75, desc[UR32][R2.64+0x280] ;  /* 0x00028020024b9981 */ /* 0x000f6a000c1e1500 */
[----:B------:R0:W5:Y:S01]  /*23c0*/  @!P0 LDG.E.U16 R76, desc[UR32][R2.64+0x240] ;  /* 0x00024020024c8981 */ /* 0x000162000c1e1500 */
[----:B--2---:R-:W-:Y:S02]  /*23d0*/  SHF.L.U32 R4, R4, 0x10, RZ ;  /* 0x0000001004047819 */ /* 0x004fe400000006ff */
[----:B---3--:R-:W-:-:S03]  /*23e0*/  SHF.L.U32 R46, R46, 0x10, RZ ;  /* 0x000000102e2e7819 */ /* 0x008fc600000006ff */
[----:B------:R-:W-:Y:S01]  /*23f0*/  FMUL.FTZ R85, R4, -1.4426950216293334961 ;  /* 0xbfb8aa3b04557820 */ /* 0x000fe20000410000 */
[----:B------:R-:W-:Y:S02]  /*2400*/  SHF.L.U32 R5, R5, 0x10, RZ ;  /* 0x0000001005057819 */ /* 0x000fe400000006ff */
[----:B----4-:R-:W-:Y:S01]  /*2410*/  SHF.L.U32 R51, R51, 0x10, RZ ;  /* 0x0000001033337819 */ /* 0x010fe200000006ff */
[----:B0-----:R-:W-:Y:S02]  /*2420*/  FMUL.FTZ R2, R46, -1.4426950216293334961 ;  /* 0xbfb8aa3b2e027820 */ /* 0x001fe40000410000 */
[----:B------:R-:W-:Y:S01]  /*2430*/  MUFU.EX2 R85, R85 ;  /* 0x0000005500557308 */ /* 0x000fe20000000800 */
[----:B------:R-:W-:Y:S01]  /*2440*/  FMUL.FTZ R84, R5, -1.4426950216293334961 ;  /* 0xbfb8aa3b05547820 */ /* 0x000fe20000410000 */
[----:B-----5:R-:W-:-:S06]  /*2450*/  SHF.L.U32 R56, R56, 0x10, RZ ;  /* 0x0000001038387819 */ /* 0x020fcc00000006ff */
[----:B------:R0:W-:Y:S01]  /*2460*/  MUFU.EX2 R3, R2 ;  /* 0x0000000200037308 */ /* 0x0001e20000000800 */
[----:B------:R-:W-:Y:S01]  /*2470*/  SHF.L.U32 R60, R60, 0x10, RZ ;  /* 0x000000103c3c7819 */ /* 0x000fe200000006ff */
[----:B0-----:R-:W-:-:S06]  /*2480*/  FMUL.FTZ R2, R51, -1.4426950216293334961 ;  /* 0xbfb8aa3b33027820 */ /* 0x001fcc0000410000 */
[----:B------:R-:W0:Y:S08]  /*2490*/  MUFU.EX2 R84, R84 ;  /* 0x0000005400547308 */ /* 0x000e300000000800 */
[----:B------:R1:W-:Y:S02]  /*24a0*/  MUFU.EX2 R90, R2 ;  /* 0x00000002005a7308 */ /* 0x0003e40000000800 */
[----:B-1----:R-:W-:-:S06]  /*24b0*/  FMUL.FTZ R2, R56, -1.4426950216293334961 ;  /* 0xbfb8aa3b38027820 */ /* 0x002fcc0000410000 */
[----:B------:R1:W-:Y:S01]  /*24c0*/  MUFU.EX2 R94, R2 ;  /* 0x00000002005e7308 */ /* 0x0003e20000000800 */
[----:B------:R-:W-:Y:S01]  /*24d0*/  SHF.L.U32 R45, R45, 0x10, RZ ;  /* 0x000000102d2d7819 */ /* 0x000fe200000006ff */
[----:B-1----:R-:W-:-:S06]  /*24e0*/  FMUL.FTZ R2, R60, -1.4426950216293334961 ;  /* 0xbfb8aa3b3c027820 */ /* 0x002fcc0000410000 */
[----:B------:R-:W-:Y:S01]  /*24f0*/  MUFU.EX2 R104, R2 ;  /* 0x0000000200687308 */ /* 0x000fe20000000800 */
[----:B------:R-:W-:Y:S01]  /*2500*/  FMUL.FTZ R86, R45, -1.4426950216293334961 ;  /* 0xbfb8aa3b2d567820 */ /* 0x000fe20000410000 */
[----:B0-----:R-:W-:Y:S01]  /*2510*/  FADD.FTZ R84, R84, 1 ;  /* 0x3f80000054547421 */ /* 0x001fe20000010000 */
[----:B------:R-:W-:Y:S01]  /*2520*/  SHF.L.U32 R49, R49, 0x10, RZ ;  /* 0x0000001031317819 */ /* 0x000fe200000006ff */
[----:B------:R-:W-:-:S04]  /*2530*/  FADD.FTZ R3, R3, 1 ;  /* 0x3f80000003037421 */ /* 0x000fc80000010000 */
[----:B------:R-:W-:Y:S01]  /*2540*/  MUFU.EX2 R86, R86 ;  /* 0x0000005600567308 */ /* 0x000fe20000000800 */
[----:B------:R-:W-:Y:S01]  /*2550*/  SHF.L.U32 R50, R50, 0x10, RZ ;  /* 0x0000001032327819 */ /* 0x000fe200000006ff */
[----:B------:R-:W-:Y:S01]  /*2560*/  FMUL.FTZ R88, R49, -1.4426950216293334961 ;  /* 0xbfb8aa3b31587820 */ /* 0x000fe20000410000 */
[----:B------:R-:W-:Y:S02]  /*2570*/  SHF.L.U32 R48, R48, 0x10, RZ ;  /* 0x0000001030307819 */ /* 0x000fe400000006ff */
[----:B------:R-:W-:Y:S01]  /*2580*/  SHF.L.U32 R66, R66, 0x10, RZ ;  /* 0x0000001042427819 */ /* 0x000fe200000006ff */
[----:B------:R-:W-:Y:S02]  /*2590*/  FMUL.FTZ R89, R50, -1.4426950216293334961 ;  /* 0xbfb8aa3b32597820 */ /* 0x000fe40000410000 */
[----:B------:R-:W-:Y:S01]  /*25a0*/  FMUL.FTZ R87, R48, -1.4426950216293334961 ;  /* 0xbfb8aa3b30577820 */ /* 0x000fe20000410000 */
[----:B------:R-:W-:Y:S01]  /*25b0*/  MUFU.EX2 R88, R88 ;  /* 0x0000005800587308 */ /* 0x000fe20000000800 */
[----:B------:R-:W-:-:S07]  /*25c0*/  SHF.L.U32 R52, R52, 0x10, RZ ;  /* 0x0000001034347819 */ /* 0x000fce00000006ff */
[----:B------:R-:W-:Y:S08]  /*25d0*/  MUFU.EX2 R89, R89 ;  /* 0x0000005900597308 */ /* 0x000ff00000000800 */
[----:B------:R-:W-:Y:S01]  /*25e0*/  MUFU.EX2 R87, R87 ;  /* 0x0000005700577308 */ /* 0x000fe20000000800 */
[----:B------:R-:W-:Y:S01]  /*25f0*/  FMUL.FTZ R91, R52, -1.4426950216293334961 ;  /* 0xbfb8aa3b345b7820 */ /* 0x000fe20000410000 */
[----:B------:R-:W-:-:S02]  /*2600*/  SHF.L.U32 R53, R53, 0x10, RZ ;  /* 0x0000001035357819 */ /* 0x000fc400000006ff */
[----:B------:R-:W-:Y:S02]  /*2610*/  SHF.L.U32 R55, R55, 0x10, RZ ;  /* 0x0000001037377819 */ /* 0x000fe400000006ff */
[----:B------:R-:W-:Y:S02]  /*2620*/  SHF.L.U32 R69, R69, 0x10, RZ ;  /* 0x0000001045457819 */ /* 0x000fe400000006ff */
[----:B------:R-:W0:Y:S01]  /*2630*/  MUFU.EX2 R91, R91 ;  /* 0x0000005b005b7308 */ /* 0x000e220000000800 */
[----:B------:R-:W-:Y:S01]  /*2640*/  SHF.L.U32 R68, R68, 0x10, RZ ;  /* 0x0000001044447819 */ /* 0x000fe200000006ff */
[----:B------:R-:W-:Y:S01]  /*2650*/  FMUL.FTZ R92, R53, -1.4426950216293334961 ;  /* 0xbfb8aa3b355c7820 */ /* 0x000fe20000410000 */
[----:B------:R-:W-:Y:S01]  /*2660*/  FMUL.FTZ R93, R55, -1.4426950216293334961 ;  /* 0xbfb8aa3b375d7820 */ /* 0x000fe20000410000 */
[----:B------:R-:W-:-:S04]  /*2670*/  SHF.L.U32 R79, R79, 0x10, RZ ;  /* 0x000000104f4f7819 */ /* 0x000fc800000006ff */
[----:B------:R-:W-:Y:S01]  /*2680*/  MUFU.EX2 R92, R92 ;  /* 0x0000005c005c7308 */ /* 0x000fe20000000800 */
[----:B------:R-:W-:-:S07]  /*2690*/  SHF.L.U32 R81, R81, 0x10, RZ ;  /* 0x0000001051517819 */ /* 0x000fce00000006ff */
[----:B------:R-:W-:Y:S01]  /*26a0*/  MUFU.EX2 R93, R93 ;  /* 0x0000005d005d7308 */ /* 0x000fe20000000800 */
[----:B0-----:R-:W-:Y:S01]  /*26b0*/  FADD.FTZ R91, R91, 1 ;  /* 0x3f8000005b5b7421 */ /* 0x001fe20000010000 */
[----:B------:R-:W-:Y:S01]  /*26c0*/  SHF.L.U32 R59, R59, 0x10, RZ ;  /* 0x000000103b3b7819 */ /* 0x000fe200000006ff */
[----:B------:R-:W-:Y:S04]  /*26d0*/  STS.U16 [R170], R63 ;  /* 0x0000003faa007388 */ /* 0x000fe80000000400 */
[----:B------:R-:W-:Y:S04]  /*26e0*/  STS.U16 [R169+0x40], R64 ;  /* 0x00004040a9007388 */ /* 0x000fe80000000400 */
[----:B------:R-:W-:Y:S04]  /*26f0*/  STS.U16 [R168+0x80], R61 ;  /* 0x0000803da8007388 */ /* 0x000fe80000000400 */
[----:B------:R-:W-:Y:S04]  /*2700*/  STS.U16 [R167+0xc0], R70 ;  /* 0x0000c046a7007388 */ /* 0x000fe80000000400 */
[----:B------:R0:W-:Y:S04]  /*2710*/  STS.U16 [R166+0x100], R67 ;  /* 0x00010043a6007388 */ /* 0x0001e80000000400 */
[----:B------:R-:W-:Y:S04]  /*2720*/  STS.U16 [R165+0x140], R72 ;  /* 0x00014048a5007388 */ /* 0x000fe80000000400 */
[----:B------:R1:W-:Y:S04]  /*2730*/  STS.U16 [R164+0x180], R71 ;  /* 0x00018047a4007388 */ /* 0x0003e80000000400 */
[----:B------:R-:W-:Y:S04]  /*2740*/  STS.U16 [R163+0x1c0], R74 ;  /* 0x0001c04aa3007388 */ /* 0x000fe80000000400 */
[----:B------:R-:W-:Y:S04]  /*2750*/  STS.U16 [R162+0x200], R73 ;  /* 0x00020049a2007388 */ /* 0x000fe80000000400 */
[----:B------:R-:W-:Y:S04]  /*2760*/  STS.U16 [R161+0x240], R76 ;  /* 0x0002404ca1007388 */ /* 0x000fe80000000400 */
[----:B------:R2:W-:Y:S04]  /*2770*/  STS.U16 [R160+0x280], R75 ;  /* 0x0002804ba0007388 */ /* 0x0005e80000000400 */
[----:B------:R-:W-:Y:S04]  /*2780*/  STS.U16 [R159+0x2c0], R78 ;  /* 0x0002c04e9f007388 */ /* 0x000fe80000000400 */
[----:B------:R-:W-:Y:S04]  /*2790*/  STS.U16 [R158+0x300], R77 ;  /* 0x0003004d9e007388 */ /* 0x000fe80000000400 */
[----:B------:R3:W-:Y:S04]  /*27a0*/  STS.U16 [R157+0x340], R82 ;  /* 0x000340529d007388 */ /* 0x0007e80000000400 */
[----:B------:R4:W-:Y:S04]  /*27b0*/  STS.U16 [R156+0x380], R83 ;  /* 0x000380539c007388 */ /* 0x0009e80000000400 */
[----:B------:R-:W-:Y:S01]  /*27c0*/  STS.U16 [R155+0x3c0], R62 ;  /* 0x0003c03e9b007388 */ /* 0x000fe20000000400 */
[----:B------:R-:W-:-:S03]  /*27d0*/  NOP ;  /* 0x0000000000007918 */ /* 0x000fc60000000000 */
[----:B------:R-:W5:Y:S01]  /*27e0*/  LDS.U16 R61, [R154] ;  /* 0x000000009a3d7984 */ /* 0x000f620000000400 */
[----:B0-----:R-:W-:-:S03]  /*27f0*/  FADD.FTZ R67, R85, 1 ;  /* 0x3f80000055437421 */ /* 0x001fc60000010000 */
[----:B------:R-:W0:Y:S03]  /*2800*/  LDS.U16 R2, [R154+0x2] ;  /* 0x000002009a027984 */ /* 0x000e260000000400 */
[----:B------:R-:W3:Y:S01]  /*2810*/  MUFU.RCP R67, R67 ;  /* 0x0000004300437308 */ /* 0x000ee20000001000 */
[----:B------:R-:W0:Y:S04]  /*2820*/  LDS.U16 R63, [R154+0x4] ;  /* 0x000004009a3f7984 */ /* 0x000e280000000400 */
[----:B------:R-:W0:Y:S03]  /*2830*/  LDS.U16 R74, [R154+0x6] ;  /* 0x000006009a4a7984 */ /* 0x000e260000000400 */
[----:B------:R-:W4:Y:S01]  /*2840*/  MUFU.RCP R64, R84 ;  /* 0x0000005400407308 */ /* 0x000f220000001000 */
[----:B------:R-:W0:Y:S01]  /*2850*/  LDS.U16 R78, [R154+0xa] ;  /* 0x00000a009a4e7984 */ /* 0x000e220000000400 */
[----:B------:R-:W-:-:S03]  /*2860*/  FADD.FTZ R70, R86, 1 ;  /* 0x3f80000056467421 */ /* 0x000fc60000010000 */
[----:B------:R-:W0:Y:S03]  /*2870*/  LDS.U16 R77, [R154+0x8] ;  /* 0x000008009a4d7984 */ /* 0x000e260000000400 */
[----:B-1----:R3:W-:Y:S01]  /*2880*/  MUFU.RCP R71, R3 ;  /* 0x0000000300477308 */ /* 0x0027e20000001000 */
[----:B------:R-:W-:Y:S01]  /*2890*/  FADD.FTZ R72, R88, 1 ;  /* 0x3f80000058487421 */ /* 0x000fe20000010000 */
[----:B--2---:R-:W-:Y:S01]  /*28a0*/  FADD.FTZ R75, R89, 1 ;  /* 0x3f800000594b7421 */ /* 0x004fe20000010000 */
[----:B------:R-:W-:Y:S01]  /*28b0*/  FADD.FTZ R73, R87, 1 ;  /* 0x3f80000057497421 */ /* 0x000fe20000010000 */
[----:B------:R-:W-:Y:S01]  /*28c0*/  LDS.U16 R89, [R154+0x10] ;  /* 0x000010009a597984 */ /* 0x000fe20000000400 */
[----:B------:R-:W-:Y:S01]  /*28d0*/  FADD.FTZ R76, R90, 1 ;  /* 0x3f8000005a4c7421 */ /* 0x000fe20000010000 */
[----:B------:R-:W-:Y:S01]  /*28e0*/  SHF.L.U32 R80, R80, 0x10, RZ ;  /* 0x0000001050507819 */ /* 0x000fe200000006ff */
[----:B------:R-:W-:Y:S01]  /*28f0*/  FMUL.FTZ R97, R59, -1.4426950216293334961 ;  /* 0xbfb8aa3b3b617820 */ /* 0x000fe20000410000 */
[----:B------:R-:W-:Y:S01]  /*2900*/  SHF.L.U32 R57, R57, 0x10, RZ ;  /* 0x0000001039397819 */ /* 0x000fe200000006ff */
[----:B---3--:R-:W-:Y:S01]  /*2910*/  FADD.FTZ R3, -R67, 1 ;  /* 0x3f80000043037421 */ /* 0x008fe20000010100 */
[----:B----4-:R-:W-:Y:S01]  /*2920*/  FADD.FTZ R82, -R64, 1 ;  /* 0x3f80000040527421 */ /* 0x010fe20000010100 */
[----:B------:R-:W-:Y:S01]  /*2930*/  SHF.L.U32 R58, R58, 0x10, RZ ;  /* 0x000000103a3a7819 */ /* 0x000fe200000006ff */
[----:B------:R-:W-:Y:S01]  /*2940*/  LDS.U16 R99, [R154+0x1c] ;  /* 0x00001c009a637984 */ /* 0x000fe20000000400 */
[----:B------:R-:W-:-:S03]  /*2950*/  FFMA.FTZ R83, R4, R3, 1 ;  /* 0x3f80000004537423 */ /* 0x000fc60000010003 */
[----:B------:R-:W-:Y:S01]  /*2960*/  LDS.U16 R100, [R154+0x1e] ;  /* 0x00001e009a647984 */ /* 0x000fe20000000400 */
[----:B-----5:R-:W-:-:S05]  /*2970*/  SHF.L.U32 R61, R61, 0x10, RZ ;  /* 0x000000103d3d7819 */ /* 0x020fca00000006ff */
[----:B------:R-:W-:Y:S01]  /*2980*/  FMUL.FTZ R3, R66, R61 ;  /* 0x0000003d42037220 */ /* 0x000fe20000410000 */
[----:B------:R-:W-:-:S03]  /*2990*/  FFMA.FTZ R82, R5, R82, 1 ;  /* 0x3f80000005527423 */ /* 0x000fc60000010052 */
[----:B------:R-:W-:Y:S01]  /*29a0*/  FMUL.FTZ R3, R64, R3 ;  /* 0x0000000340037220 */ /* 0x000fe20000410000 */
[----:B------:R-:W1:Y:S03]  /*29b0*/  MUFU.RCP R70, R70 ;  /* 0x0000004600467308 */ /* 0x000e660000001000 */
[----:B------:R-:W-:Y:S02]  /*29c0*/  FMUL.FTZ R101, R3, R82 ;  /* 0x0000005203657220 */ /* 0x000fe40000410000 */
[----:B------:R-:W2:Y:S01]  /*29d0*/  LDS.U16 R3, [R154+0xe] ;  /* 0x00000e009a037984 */ /* 0x000ea20000000400 */
[----:B0-----:R-:W-:-:S03]  /*29e0*/  SHF.L.U32 R62, R2, 0x10, RZ ;  /* 0x00000010023e7819 */ /* 0x001fc600000006ff */
[----:B------:R-:W0:Y:S01]  /*29f0*/  LDS.U16 R2, [R154+0xc] ;  /* 0x00000c009a027984 */ /* 0x000e220000000400 */
[----:B------:R-:W-:Y:S01]  /*2a00*/  SHF.L.U32 R63, R63, 0x10, RZ ;  /* 0x000000103f3f7819 */ /* 0x000fe200000006ff */
[----:B------:R-:W3:Y:S01]  /*2a10*/  MUFU.RCP R72, R72 ;  /* 0x0000004800487308 */ /* 0x000ee20000001000 */
[----:B------:R-:W-:-:S03]  /*2a20*/  FMUL.FTZ R84, R69, R62 ;  /* 0x0000003e45547220 */ /* 0x000fc60000410000 */
[----:B------:R-:W-:Y:S01]  /*2a30*/  FMUL.FTZ R85, R68, R63 ;  /* 0x0000003f44557220 */ /* 0x000fe20000410000 */
[----:B-1----:R-:W-:-:S03]  /*2a40*/  FADD.FTZ R86, -R70, 1 ;  /* 0x3f80000046567421 */ /* 0x002fc60000010100 */
[----:B------:R-:W1:Y:S01]  /*2a50*/  MUFU.RCP R75, R75 ;  /* 0x0000004b004b7308 */ /* 0x000e620000001000 */
[----:B------:R-:W-:Y:S01]  /*2a60*/  FMUL.FTZ R84, R67, R84 ;  /* 0x0000005443547220 */ /* 0x000fe20000410000 */
[----:B------:R-:W-:Y:S01]  /*2a70*/  FFMA.FTZ R86, R45, R86, 1 ;  /* 0x3f8000002d567423 */ /* 0x000fe20000010056 */
[----:B------:R-:W-:Y:S01]  /*2a80*/  FMUL.FTZ R85, R70, R85 ;  /* 0x0000005546557220 */ /* 0x000fe20000410000 */
[----:B------:R-:W-:-:S04]  /*2a90*/  SHF.L.U32 R74, R74, 0x10, RZ ;  /* 0x000000104a4a7819 */ /* 0x000fc800000006ff */
[----:B------:R-:W4:Y:S01]  /*2aa0*/  MUFU.RCP R73, R73 ;  /* 0x0000004900497308 */ /* 0x000f220000001000 */
[----:B------:R-:W-:Y:S01]  /*2ab0*/  FMUL.FTZ R102, R84, R83 ;  /* 0x0000005354667220 */ /* 0x000fe20000410000 */
[----:B------:R-:W-:Y:S01]  /*2ac0*/  FMUL.FTZ R103, R85, R86 ;  /* 0x0000005655677220 */ /* 0x000fe20000410000 */
[----:B------:R-:W-:Y:S01]  /*2ad0*/  FADD.FTZ R85, -R71, 1 ;  /* 0x3f80000047557421 */ /* 0x000fe20000010100 */
[----:B------:R-:W-:Y:S01]  /*2ae0*/  FMUL.FTZ R84, R79, R74 ;  /* 0x0000004a4f547220 */ /* 0x000fe20000410000 */
[----:B------:R-:W-:Y:S02]  /*2af0*/  SHF.L.U32 R78, R78, 0x10, RZ ;  /* 0x000000104e4e7819 */ /* 0x000fe400000006ff */
[----:B------:R-:W-:Y:S01]  /*2b00*/  FFMA.FTZ R85, R46, R85, 1 ;  /* 0x3f8000002e557423 */ /* 0x000fe20000010055 */
[----:B------:R-:W5:Y:S01]  /*2b10*/  MUFU.RCP R76, R76 ;  /* 0x0000004c004c7308 */ /* 0x000f620000001000 */
[----:B------:R-:W-:Y:S01]  /*2b20*/  FMUL.FTZ R84, R71, R84 ;  /* 0x0000005447547220 */ /* 0x000fe20000410000 */
[----:B---3--:R-:W-:Y:S01]  /*2b30*/  FADD.FTZ R90, -R72, 1 ;  /* 0x3f800000485a7421 */ /* 0x008fe20000010100 */
[----:B------:R-:W-:-:S02]  /*2b40*/  SHF.L.U32 R77, R77, 0x10, RZ ;  /* 0x000000104d4d7819 */ /* 0x000fc400000006ff */
[----:B------:R-:W-:-:S03]  /*2b50*/  FMUL.FTZ R106, R84, R85 ;  /* 0x00000055546a7220 */ /* 0x000fc60000410000 */
[----:B------:R3:W-:Y:S01]  /*2b60*/  MUFU.RCP R83, R91 ;  /* 0x0000005b00537308 */ /* 0x0007e20000001000 */
[----:B-1----:R-:W-:Y:S01]  /*2b70*/  FADD.FTZ R85, -R75, 1 ;  /* 0x3f8000004b557421 */ /* 0x002fe20000010100 */
[----:B----4-:R-:W-:Y:S01]  /*2b80*/  FADD.FTZ R87, -R73, 1 ;  /* 0x3f80000049577421 */ /* 0x010fe20000010100 */
[----:B------:R-:W-:Y:S01]  /*2b90*/  FFMA.FTZ R90, R49, R90, 1 ;  /* 0x3f800000315a7423 */ /* 0x000fe2000001005a */
[----:B------:R-:W-:Y:S01]  /*2ba0*/  FADD.FTZ R82, R92, 1 ;  /* 0x3f8000005c527421 */ /* 0x000fe20000010000 */
[----:B------:R-:W-:Y:S01]  /*2bb0*/  FMUL.FTZ R86, R80, R77 ;  /* 0x0000004d50567220 */ /* 0x000fe20000410000 */
[----:B---3--:R-:W-:Y:S01]  /*2bc0*/  FMUL.FTZ R91, R81, R78 ;  /* 0x0000004e515b7220 */ /* 0x008fe20000410000 */
[----:B------:R-:W-:Y:S01]  /*2bd0*/  FADD.FTZ R92, R93, 1 ;  /* 0x3f8000005d5c7421 */ /* 0x000fe20000010000 */
[----:B------:R-:W-:Y:S02]  /*2be0*/  FFMA.FTZ R93, R50, R85, 1 ;  /* 0x3f800000325d7423 */ /* 0x000fe40000010055 */
[----:B------:R-:W-:Y:S01]  /*2bf0*/  FMUL.FTZ R91, R72, R91 ;  /* 0x0000005b485b7220 */ /* 0x000fe20000410000 */
[----:B------:R1:W-:Y:S01]  /*2c00*/  MUFU.EX2 R98, R97 ;  /* 0x0000006100627308 */ /* 0x0003e20000000800 */
[----:B------:R-:W-:Y:S01]  /*2c10*/  FFMA.FTZ R88, R48, R87, 1 ;  /* 0x3f80000030587423 */ /* 0x000fe20000010057 */
[----:B------:R-:W-:Y:S01]  /*2c20*/  SHF.L.U32 R85, R54, 0x10, RZ ;  /* 0x0000001036557819 */ /* 0x000fe200000006ff */
[----:B------:R-:W-:Y:S01]  /*2c30*/  FMUL.FTZ R87, R73, R86 ;  /* 0x0000005649577220 */ /* 0x000fe20000410000 */
[----:B------:R-:W-:Y:S01]  /*2c40*/  FMUL.FTZ R108, R91, R90 ;  /* 0x0000005a5b6c7220 */ /* 0x000fe20000410000 */
[----:B--2---:R-:W-:Y:S01]  /*2c50*/  SHF.L.U32 R54, R3, 0x10, RZ ;  /* 0x0000001003367819 */ /* 0x004fe200000006ff */
[----:B------:R-:W-:Y:S01]  /*2c60*/  FMUL.FTZ R95, R57, -1.4426950216293334961 ;  /* 0xbfb8aa3b395f7820 */ /* 0x000fe20000410000 */
[----:B------:R-:W-:Y:S01]  /*2c70*/  FMUL.FTZ R96, R58, -1.4426950216293334961 ;  /* 0xbfb8aa3b3a607820 */ /* 0x000fe20000410000 */
[----:B------:R-:W-:Y:S04]  /*2c80*/  LDS.U16 R90, [R154+0x14] ;  /* 0x000014009a5a7984 */ /* 0x000fe80000000400 */
[----:B-1----:R-:W1:Y:S01]  /*2c90*/  LDS.U16 R97, [R154+0x18] ;  /* 0x000018009a617984 */ /* 0x002e620000000400 */
[----:B------:R-:W-:Y:S01]  /*2ca0*/  FMUL.FTZ R105, R87, R88 ;  /* 0x0000005857697220 */ /* 0x000fe20000410000 */
[----:B------:R-:W-:Y:S01]  /*2cb0*/  SHF.L.U32 R84, R65, 0x10, RZ ;  /* 0x0000001041547819 */ /* 0x000fe200000006ff */
[----:B------:R-:W-:Y:S01]  /*2cc0*/  FADD.FTZ R87, R94, 1 ;  /* 0x3f8000005e577421 */ /* 0x000fe20000010000 */
[----:B------:R-:W2:Y:S01]  /*2cd0*/  LDS.U16 R91, [R154+0x16] ;  /* 0x000016009a5b7984 */ /* 0x000ea20000000400 */
[----:B0-----:R-:W-:Y:S01]  /*2ce0*/  SHF.L.U32 R65, R2, 0x10, RZ ;  /* 0x0000001002417819 */ /* 0x001fe200000006ff */
[----:B------:R-:W-:Y:S01]  /*2cf0*/  FMUL.FTZ R3, R85, R54 ;  /* 0x0000003655037220 */ /* 0x000fe20000410000 */
[C---:B-----5:R-:W-:Y:S01]  /*2d00*/  FADD.FTZ R94, -R76.reuse, 1 ;  /* 0x3f8000004c5e7421 */ /* 0x060fe20000010100 */
[----:B------:R-:W0:Y:S01]  /*2d10*/  LDS.U16 R2, [R154+0x12] ;  /* 0x000012009a027984 */ /* 0x000e220000000400 */
[----:B------:R-:W3:Y:S01]  /*2d20*/  MUFU.EX2 R95, R95 ;  /* 0x0000005f005f7308 */ /* 0x000ee20000000800 */
[----:B------:R-:W-:Y:S01]  /*2d30*/  FMUL.FTZ R3, R76, R3 ;  /* 0x000000034c037220 */ /* 0x000fe20000410000 */
[----:B------:R-:W-:Y:S01]  /*2d40*/  FMUL.FTZ R88, R84, R65 ;  /* 0x0000004154587220 */ /* 0x000fe20000410000 */
[----:B------:R-:W-:-:S05]  /*2d50*/  FFMA.FTZ R94, R51, R94, 1 ;  /* 0x3f800000335e7423 */ /* 0x000fca000001005e */
[----:B------:R-:W4:Y:S01]  /*2d60*/  MUFU.EX2 R96, R96 ;  /* 0x0000006000607308 */ /* 0x000f220000000800 */
[----:B------:R-:W-:Y:S01]  /*2d70*/  FMUL.FTZ R88, R75, R88 ;  /* 0x000000584b587220 */ /* 0x000fe20000410000 */
[----:B------:R-:W-:Y:S02]  /*2d80*/  FMUL.FTZ R110, R3, R94 ;  /* 0x0000005e036e7220 */ /* 0x000fe40000410000 */
[----:B------:R-:W5:Y:S01]  /*2d90*/  LDS.U16 R3, [R154+0x1a] ;  /* 0x00001a009a037984 */ /* 0x000f620000000400 */
[----:B------:R-:W-:Y:S01]  /*2da0*/  FMUL.FTZ R107, R88, R93 ;  /* 0x0000005d586b7220 */ /* 0x000fe20000410000 */
[----:B------:R-:W-:Y:S02]  /*2db0*/  SHF.L.U32 R88, R47, 0x10, RZ ;  /* 0x000000102f587819 */ /* 0x000fe400000006ff */
[----:B------:R-:W1:Y:S01]  /*2dc0*/  MUFU.RCP R87, R87 ;  /* 0x0000005700577308 */ /* 0x000e620000001000 */
[----:B------:R-:W-:Y:S01]  /*2dd0*/  SHF.L.U32 R47, R89, 0x10, RZ ;  /* 0x00000010592f7819 */ /* 0x000fe200000006ff */
[----:B---3--:R-:W-:Y:S01]  /*2de0*/  FADD.FTZ R95, R95, 1 ;  /* 0x3f8000005f5f7421 */ /* 0x008fe20000010000 */
[----:B------:R-:W-:Y:S01]  /*2df0*/  FADD.FTZ R89, -R83, 1 ;  /* 0x3f80000053597421 */ /* 0x000fe20000010100 */
[----:B----4-:R-:W-:-:S02]  /*2e00*/  FADD.FTZ R93, R96, 1 ;  /* 0x3f800000605d7421 */ /* 0x010fc40000010000 */
[----:B------:R-:W-:Y:S02]  /*2e10*/  FMUL.FTZ R96, R88, R47 ;  /* 0x0000002f58607220 */ /* 0x000fe40000410000 */
[----:B------:R-:W-:Y:S01]  /*2e20*/  MUFU.RCP R86, R92 ;  /* 0x0000005c00567308 */ /* 0x000fe20000001000 */
[----:B------:R-:W-:Y:S01]  /*2e30*/  FFMA.FTZ R89, R52, R89, 1 ;  /* 0x3f80000034597423 */ /* 0x000fe20000010059 */
[----:B------:R-:W-:-:S06]  /*2e40*/  FMUL.FTZ R96, R83, R96 ;  /* 0x0000006053607220 */ /* 0x000fcc0000410000 */
[----:B------:R3:W4:Y:S01]  /*2e50*/  MUFU.RCP R92, R95 ;  /* 0x0000005f005c7308 */ /* 0x0007220000001000 */
[----:B------:R-:W-:Y:S01]  /*2e60*/  FMUL.FTZ R109, R96, R89 ;  /* 0x00000059606d7220 */ /* 0x000fe20000410000 */
[----:B------:R-:W-:Y:S01]  /*2e70*/  SHF.L.U32 R96, R41, 0x10, RZ ;  /* 0x0000001029607819 */ /* 0x000fe200000006ff */
[----:B-1----:R-:W-:Y:S01]  /*2e80*/  FADD.FTZ R41, -R87, 1 ;  /* 0x3f80000057297421 */ /* 0x002fe20000010100 */
[----:B------:R-:W-:-:S04]  /*2e90*/  FADD.FTZ R98, R98, 1 ;  /* 0x3f80000062627421 */ /* 0x000fc80000010000 */
[----:B------:R-:W1:Y:S01]  /*2ea0*/  MUFU.RCP R82, R82 ;  /* 0x0000005200527308 */ /* 0x000e620000001000 */
[----:B------:R-:W-:Y:S01]  /*2eb0*/  FADD.FTZ R111, R104, 1 ;  /* 0x3f800000686f7421 */ /* 0x000fe20000010000 */
[----:B------:R-:W-:Y:S01]  /*2ec0*/  FFMA.FTZ R112, R56, R41, 1 ;  /* 0x3f80000038707423 */ /* 0x000fe20000010029 */
[----:B------:R-:W-:Y:S02]  /*2ed0*/  SHF.L.U32 R41, R97, 0x10, RZ ;  /* 0x0000001061297819 */ /* 0x000fe400000006ff */
[----:B---3--:R-:W-:Y:S02]  /*2ee0*/  SHF.L.U32 R95, R43, 0x10, RZ ;  /* 0x000000102b5f7819 */ /* 0x008fe400000006ff */
[----:B------:R-:W-:Y:S01]  /*2ef0*/  SHF.L.U32 R90, R90, 0x10, RZ ;  /* 0x000000105a5a7819 */ /* 0x000fe200000006ff */
[----:B------:R-:W3:Y:S01]  /*2f00*/  MUFU.RCP R93, R93 ;  /* 0x0000005d005d7308 */ /* 0x000ee20000001000 */
[----:B------:R-:W-:Y:S01]  /*2f10*/  SHF.L.U32 R94, R42, 0x10, RZ ;  /* 0x000000102a5e7819 */ /* 0x000fe200000006ff */
[----:B----4-:R-:W-:Y:S01]  /*2f20*/  FADD.FTZ R114, -R92, 1 ;  /* 0x3f8000005c727421 */ /* 0x010fe20000010100 */
[----:B--2---:R-:W-:Y:S01]  /*2f30*/  SHF.L.U32 R91, R91, 0x10, RZ ;  /* 0x000000105b5b7819 */ /* 0x004fe200000006ff */
[----:B------:R-:W-:Y:S01]  /*2f40*/  FMUL.FTZ R113, R96, R41 ;  /* 0x0000002960717220 */ /* 0x000fe20000410000 */
[----:B------:R-:W-:-:S03]  /*2f50*/  SHF.L.U32 R44, R44, 0x10, RZ ;  /* 0x000000102c2c7819 */ /* 0x000fc600000006ff */
[----:B------:R-:W2:Y:S01]  /*2f60*/  MUFU.RCP R98, R98 ;  /* 0x0000006200627308 */ /* 0x000ea20000001000 */
[----:B------:R-:W-:Y:S01]  /*2f70*/  FADD.FTZ R104, -R86, 1 ;  /* 0x3f80000056687421 */ /* 0x000fe20000010100 */
[----:B0-----:R-:W-:Y:S01]  /*2f80*/  SHF.L.U32 R89, R2, 0x10, RZ ;  /* 0x0000001002597819 */ /* 0x001fe200000006ff */
[----:B------:R-:W-:-:S05]  /*2f90*/  FMUL.FTZ R97, R95, R90 ;  /* 0x0000005a5f617220 */ /* 0x000fca0000410000 */
[----:B------:R0:W4:Y:S01]  /*2fa0*/  MUFU.RCP R115, R111 ;  /* 0x0000006f00737308 */ /* 0x0001220000001000 */
[----:B------:R-:W-:Y:S01]  /*2fb0*/  FFMA.FTZ R114, R57, R114, 1 ;  /* 0x3f80000039727423 */ /* 0x000fe20000010072 */
[----:B------:R-:W-:Y:S01]  /*2fc0*/  FMUL.FTZ R2, R94, R91 ;  /* 0x0000005b5e027220 */ /* 0x000fe20000410000 */
[----:B------:R-:W-:Y:S01]  /*2fd0*/  FMUL.FTZ R113, R92, R113 ;  /* 0x000000715c717220 */ /* 0x000fe20000410000 */
[----:B------:R-:W-:Y:S01]  /*2fe0*/  FFMA.FTZ R104, R55, R104, 1 ;  /* 0x3f80000037687423 */ /* 0x000fe20000010068 */
[----:B------:R-:W-:Y:S01]  /*2ff0*/  FMUL.FTZ R97, R86, R97 ;  /* 0x0000006156617220 */ /* 0x000fe20000410000 */
[----:B-1----:R-:W-:Y:S01]  /*3000*/  FADD.FTZ R42, -R82, 1 ;  /* 0x3f800000522a7421 */ /* 0x002fe20000010100 */
[----:B------:R-:W-:Y:S01]  /*3010*/  FMUL.FTZ R43, R44, R89 ;  /* 0x000000592c2b7220 */ /* 0x000fe20000410000 */
[----:B------:R-:W-:Y:S01]  /*3020*/  FMUL.FTZ R113, R113, R114 ;  /* 0x0000007271717220 */ /* 0x000fe20000410000 */
[----:B0-----:R-:W-:Y:S01]  /*3030*/  FMUL.FTZ R111, R87, R2 ;  /* 0x00000002576f7220 */ /* 0x001fe20000410000 */
[----:B------:R-:W-:Y:S01]  /*3040*/  FMUL.FTZ R2, R97, R104 ;  /* 0x0000006861027220 */ /* 0x000fe20000410000 */
[----:B------:R-:W-:Y:S01]  /*3050*/  F2FP.BF16.F32.PACK_AB R114, R102, R101 ;  /* 0x000000656672723e */ /* 0x000fe200000010ff */
[----:B------:R-:W-:Y:S01]  /*3060*/  BAR.SYNC.DEFER_BLOCKING 0x0 ;  /* 0x0000000000007b1d */ /* 0x000fe20000010000 */
[----:B------:R-:W-:Y:S01]  /*3070*/  FFMA.FTZ R42, R53, R42, 1 ;  /* 0x3f800000352a7423 */ /* 0x000fe2000001002a */
[----:B------:R-:W-:Y:S01]  /*3080*/  FMUL.FTZ R43, R82, R43 ;  /* 0x0000002b522b7220 */ /* 0x000fe20000410000 */
[----:B------:R-:W-:-:S02]  /*3090*/  SHF.L.U32 R102, R40, 0x10, RZ ;  /* 0x0000001028667819 */ /* 0x000fc400000006ff */
[----:B------:R-:W-:Y:S02]  /*30a0*/  SHF.L.U32 R104, R7, 0x10, RZ ;  /* 0x0000001007687819 */ /* 0x000fe400000006ff */
[----:B------:R-:W-:Y:S02]  /*30b0*/  SHF.L.U32 R101, R6, 0x10, RZ ;  /* 0x0000001006657819 */ /* 0x000fe400000006ff */
[----:B-----5:R-:W-:Y:S02]  /*30c0*/  SHF.L.U32 R97, R3, 0x10, RZ ;  /* 0x0000001003617819 */ /* 0x020fe400000006ff */
[----:B------:R-:W-:Y:S02]  /*30d0*/  SHF.L.U32 R99, R99, 0x10, RZ ;  /* 0x0000001063637819 */ /* 0x000fe400000006ff */
[----:B------:R-:W-:Y:S01]  /*30e0*/  SHF.L.U32 R100, R100, 0x10, RZ ;  /* 0x0000001064647819 */ /* 0x000fe200000006ff */
[----:B------:R-:W-:Y:S01]  /*30f0*/  FMUL.FTZ R42, R43, R42 ;  /* 0x0000002a2b2a7220 */ /* 0x000fe20000410000 */
[----:B------:R-:W-:Y:S01]  /*3100*/  FMUL.FTZ R111, R111, R112 ;  /* 0x000000706f6f7220 */ /* 0x000fe20000410000 */
[----:B---3--:R-:W-:Y:S01]  /*3110*/  FADD.FTZ R7, -R93, 1 ;  /* 0x3f8000005d077421 */ /* 0x008fe20000010100 */
[----:B--2---:R-:W-:Y:S01]  /*3120*/  FADD.FTZ R40, -R98, 1 ;  /* 0x3f80000062287421 */ /* 0x004fe20000010100 */
[----:B----4-:R-:W-:Y:S01]  /*3130*/  FADD.FTZ R43, -R115, 1 ;  /* 0x3f800000732b7421 */ /* 0x010fe20000010100 */
[----:B------:R-:W-:Y:S01]  /*3140*/  FMUL.FTZ R6, R102, R97 ;  /* 0x0000006166067220 */ /* 0x000fe20000410000 */
[----:B------:R-:W-:Y:S01]  /*3150*/  FMUL.FTZ R3, R104, R99 ;  /* 0x0000006368037220 */ /* 0x000fe20000410000 */
[----:B------:R-:W-:Y:S01]  /*3160*/  FMUL.FTZ R112, R101, R100 ;  /* 0x0000006465707220 */ /* 0x000fe20000410000 */
[----:B------:R-:W-:Y:S01]  /*3170*/  FFMA.FTZ R7, R58, R7, 1 ;  /* 0x3f8000003a077423 */ /* 0x000fe20000010007 */
[----:B------:R-:W-:Y:S01]  /*3180*/  FFMA.FTZ R40, R59, R40, 1 ;  /* 0x3f8000003b287423 */ /* 0x000fe20000010028 */
[----:B------:R-:W-:Y:S01]  /*3190*/  FMUL.FTZ R6, R93, R6 ;  /* 0x000000065d067220 */ /* 0x000fe20000410000 */
[----:B------:R-:W-:Y:S01]  /*31a0*/  FMUL.FTZ R3, R98, R3 ;  /* 0x0000000362037220 */ /* 0x000fe20000410000 */
[----:B------:R-:W-:Y:S01]  /*31b0*/  FFMA.FTZ R43, R60, R43, 1 ;  /* 0x3f8000003c2b7423 */ /* 0x000fe2000001002b */
[----:B------:R-:W-:Y:S01]  /*31c0*/  FMUL.FTZ R112, R115, R112 ;  /* 0x0000007073707220 */ /* 0x000fe20000410000 */
[----:B------:R-:W-:Y:S01]  /*31d0*/  F2FP.BF16.F32.PACK_AB R103, R106, R103 ;  /* 0x000000676a67723e */ /* 0x000fe200000010ff */
[----:B------:R-:W-:Y:S01]  /*31e0*/  FMUL.FTZ R6, R6, R7 ;  /* 0x0000000706067220 */ /* 0x000fe20000410000 */
[----:B------:R-:W-:Y:S01]  /*31f0*/  FMUL.FTZ R3, R3, R40 ;  /* 0x0000002803037220 */ /* 0x000fe20000410000 */
[----:B------:R-:W-:Y:S01]  /*3200*/  FMUL.FTZ R112, R112, R43 ;  /* 0x0000002b70707220 */ /* 0x000fe20000410000 */
[----:B------:R-:W-:-:S02]  /*3210*/  F2FP.BF16.F32.PACK_AB R42, R42, R109 ;  /* 0x0000006d2a2a723e */ /* 0x000fc400000010ff */
[----:B------:R-:W-:Y:S02]  /*3220*/  PRMT R7, R114, 0x7632, R7 ;  /* 0x0000763272077816 */ /* 0x000fe40000000007 */
[----:B------:R-:W-:Y:S02]  /*3230*/  PRMT R40, R103, 0x7632, R40 ;  /* 0x0000763267287816 */ /* 0x000fe40000000028 */
[----:B------:R-:W-:Y:S02]  /*3240*/  ISETP.NE.AND P0, PT, R172, RZ, PT ;  /* 0x000000ffac00720c */ /* 0x000fe40003f05270 */
[----:B------:R-:W-:Y:S02]  /*3250*/  F2FP.BF16.F32.PACK_AB R105, R108, R105 ;  /* 0x000000696c69723e */ /* 0x000fe400000010ff */
[----:B------:R-:W-:Y:S02]  /*3260*/  F2FP.BF16.F32.PACK_AB R107, R110, R107 ;  /* 0x0000006b6e6b723e */ /* 0x000fe400000010ff */
[----:B------:R-:W-:-:S02]  /*3270*/  F2FP.BF16.F32.PACK_AB R2, R111, R2 ;  /* 0x000000026f02723e */ /* 0x000fc400000010ff */
[----:B------:R-:W-:Y:S02]  /*3280*/  F2FP.BF16.F32.PACK_AB R6, R6, R113 ;  /* 0x000000710606723e */ /* 0x000fe400000010ff */
[----:B------:R-:W-:Y:S02]  /*3290*/  F2FP.BF16.F32.PACK_AB R3, R112, R3 ;  /* 0x000000037003723e */ /* 0x000fe400000010ff */
[----:B------:R-:W-:Y:S01]  /*32a0*/  PRMT R106, R42, 0x7632, R106 ;  /* 0x000076322a6a7816 */ /* 0x000fe2000000006a */
[----:B------:R0:W-:Y:S01]  /*32b0*/  STS.U16 [R154+0x2], R7 ;  /* 0x000002079a007388 */ /* 0x0001e20000000400 */
[----:B------:R-:W-:Y:S02]  /*32c0*/  PRMT R43, R105, 0x7632, R43 ;  /* 0x00007632692b7816 */ /* 0x000fe4000000002b */
[----:B------:R-:W-:Y:S01]  /*32d0*/  PRMT R108, R6, 0x7632, R108 ;  /* 0x00007632066c7816 */ /* 0x000fe2000000006c */
[----:B------:R1:W-:Y:S01]  /*32e0*/  STS.U16 [R154+0x6], R40 ;  /* 0x000006289a007388 */ /* 0x0003e20000000400 */
[----:B------:R-:W-:-:S03]  /*32f0*/  PRMT R110, R3, 0x7632, R110 ;  /* 0x00007632036e7816 */ /* 0x000fc6000000006e */
[----:B------:R2:W-:Y:S01]  /*3300*/  STS.U16 [R154+0x12], R106 ;  /* 0x0000126a9a007388 */ /* 0x0005e20000000400 */
[----:B0-----:R-:W-:Y:S02]  /*3310*/  PRMT R7, R107, 0x7632, R7 ;  /* 0x000076326b077816 */ /* 0x001fe40000000007 */
[----:B-1----:R-:W-:Y:S01]  /*3320*/  PRMT R40, R2, 0x7632, R40 ;  /* 0x0000763202287816 */ /* 0x002fe20000000028 */
[----:B------:R-:W-:Y:S01]  /*3330*/  STS.U16 [R154], R114 ;  /* 0x000000729a007388 */ /* 0x000fe20000000400 */
[----:B--2---:R-:W-:-:S03]  /*3340*/  MOV R106, UR13 ;  /* 0x0000000d006a7c02 */ /* 0x004fc60008000f00 */
        /* <DEDUP_REMOVED lines=30> */
[----:B------:R-:W-:Y:S01]  /*3530*/  BAR.SYNC.DEFER_BLOCKING 0x0 ;  /* 0x0000000000007b1d */ /* 0x000fe20000010000 */
[----:B------:R-:W-:-:S04]  /*3540*/  UIMAD.WIDE.U32 UR14, UR27, UR16, UR6 ;  /* 0x000000101b0e72a5 */ /* 0x000fc8000f8e0006 */
[----:B------:R-:W-:Y:S01]  /*3550*/  UIMAD UR15, UR27, UR17, UR15 ;  /* 0x000000111b0f72a4 */ /* 0x000fe2000f8e020f */
[----:B------:R-:W1:Y:S01]  /*3560*/  LDCU.64 UR16, c[0x0][0x558] ;  /* 0x0000ab00ff1077ac */ /* 0x000e620008000a00 */
[----:B------:R-:W2:Y:S02]  /*3570*/  LDS R6, [UR12+0x1080] ;  /* 0x0010800cff067984 */ /* 0x000ea40008000800 */
[----:B------:R-:W-:-:S04]  /*3580*/  UIMAD.WIDE.U32 UR14, UR11, UR18, UR14 ;  /* 0x000000120b0e72a5 */ /* 0x000fc8000f8e000e */
[----:B------:R-:W-:Y:S02]  /*3590*/  UIMAD UR10, UR11, UR19, UR15 ;  /* 0x000000130b0a72a4 */ /* 0x000fe4000f8e020f */
[----:B0-----:R-:W-:-:S04]  /*35a0*/  IADD3 R3, P1, PT, R10, UR14, RZ ;  /* 0x0000000e0a037c10 */ /* 0x001fc8000ff3e0ff */
[----:B------:R-:W-:Y:S02]  /*35b0*/  IADD3.X R40, PT, PT, RZ, UR10, RZ, P1, !PT ;  /* 0x0000000aff287c10 */ /* 0x000fe40008ffe4ff */
[----:B-1----:R-:W-:Y:S01]  /*35c0*/  LEA R2, P1, R3, UR16, 0x1 ;  /* 0x0000001003027c11 */ /* 0x002fe2000f8208ff */
[----:B------:R-:W-:Y:S01]  /*35d0*/  UISETP.NE.U32.AND UP0, UPT, UR28, URZ, UPT ;  /* 0x000000ff1c00728c */ /* 0x000fe2000bf05070 */
[----:B------:R-:W-:Y:S01]  /*35e0*/  FMUL.FTZ R64, R5, R64 ;  /* 0x0000004005407220 */ /* 0x000fe20000410000 */
[----:B------:R-:W-:Y:S01]  /*35f0*/  FMUL.FTZ R67, R4, R67 ;  /* 0x0000004304437220 */ /* 0x000fe20000410000 */
[----:B------:R-:W-:Y:S01]  /*3600*/  LEA.HI.X R3, R3, UR17, R40, 0x1, P1 ;  /* 0x0000001103037c11 */ /* 0x000fe200088f0c28 */
[----:B------:R-:W-:Y:S01]  /*3610*/  FMUL.FTZ R70, R45, R70 ;  /* 0x000000462d467220 */ /* 0x000fe20000410000 */
        /* <DEDUP_REMOVED lines=13> */
[----:B------:R-:W0:Y:S01]  /*36f0*/  LDCU UR10, c[0x0][0x38c] ;  /* 0x00007180ff0a77ac */ /* 0x000e220008000800 */
[----:B--2---:R-:W-:-:S02]  /*3700*/  ISETP.GE.AND P3, PT, R10, R6, PT ;  /* 0x000000060a00720c */ /* 0x004fc40003f66270 */
[-C--:B------:R-:W-:Y:S02]  /*3710*/  ISETP.GE.AND P1, PT, R25, R6.reuse, PT ;  /* 0x000000061900720c */ /* 0x080fe40003f26270 */
[-C--:B------:R-:W-:Y:S02]  /*3720*/  ISETP.GE.AND P2, PT, R11, R6.reuse, PT ;  /* 0x000000060b00720c */ /* 0x080fe40003f46270 */
[-C--:B------:R-:W-:Y:S02]  /*3730*/  ISETP.GE.AND P4, PT, R12, R6.reuse, PT ;  /* 0x000000060c00720c */ /* 0x080fe40003f86270 */
[-C--:B------:R-:W-:Y:S02]  /*3740*/  ISETP.GE.AND P5, PT, R13, R6.reuse, PT ;  /* 0x000000060d00720c */ /* 0x080fe40003fa6270 */
        /* <DEDUP_REMOVED lines=26> */
[----:B------:R3:W-:Y:S01]  /*38f0*/  @!P4 STG.E.U16 desc[UR32][R2.64+0x3c0], R147 ;  /* 0x0003c0930200c986 */ /* 0x0007e2000c101520 */
[----:B------:R-:W-:Y:S01]  /*3900*/  UISETP.NE.AND.EX UP0, UPT, UR29, URZ, UPT, UP0 ;  /* 0x000000ff1d00728c */ /* 0x000fe2000bf05300 */
[----:B------:R-:W-:Y:S01]  /*3910*/  FMUL.FTZ R66, R66, R64 ;  /* 0x0000004042427220 */ /* 0x000fe20000410000 */
[----:B------:R-:W-:Y:S01]  /*3920*/  FMUL.FTZ R4, R69, R67 ;  /* 0x0000004345047220 */ /* 0x000fe20000410000 */
[----:B------:R-:W-:Y:S01]  /*3930*/  FMUL.FTZ R5, R68, R70 ;  /* 0x0000004644057220 */ /* 0x000fe20000410000 */
[----:B------:R-:W-:Y:S01]  /*3940*/  FMUL.FTZ R6, R79, R71 ;  /* 0x000000474f067220 */ /* 0x000fe20000410000 */
[----:B-1----:R-:W-:Y:S01]  /*3950*/  FMUL.FTZ R7, R80, R73 ;  /* 0x0000004950077220 */ /* 0x002fe20000410000 */
[----:B------:R-:W-:Y:S01]  /*3960*/  FMUL.FTZ R40, R81, R72 ;  /* 0x0000004851287220 */ /* 0x000fe20000410000 */
[----:B--2---:R-:W-:Y:S01]  /*3970*/  FMUL.FTZ R43, R84, R75 ;  /* 0x0000004b542b7220 */ /* 0x004fe20000410000 */
        /* <DEDUP_REMOVED lines=9> */
[----:B0--3--:R-:W-:Y:S06]  /*3a10*/  BRA.U !UP0, `(.L_x_131) ;  /* 0x0000000508c07547 */ /* 0x009fec000b800000 */
[----:B------:R-:W-:Y:S01]  /*3a20*/  BAR.SYNC.DEFER_BLOCKING 0x0 ;  /* 0x0000000000007b1d */ /* 0x000fe20000010000 */
        /* <DEDUP_REMOVED lines=8> */
[----:B------:R-:W-:Y:S01]  /*3ab0*/  F2FP.BF16.F32.PACK_AB R61, R62, R61 ;  /* 0x0000003d3e3d723e */ /* 0x000fe200000010ff */
[----:B------:R-:W-:Y:S01]  /*3ac0*/  FMUL.FTZ R47, R52, R47 ;  /* 0x0000002f342f7220 */ /* 0x000fe20000410000 */
[----:B------:R-:W-:Y:S01]  /*3ad0*/  F2FP.BF16.F32.PACK_AB R63, R74, R63 ;  /* 0x0000003f4a3f723e */ /* 0x000fe200000010ff */
[----:B------:R-:W-:Y:S01]  /*3ae0*/  FMUL.FTZ R82, R82, R89 ;  /* 0x0000005952527220 */ /* 0x000fe20000410000 */
[----:B------:R-:W-:Y:S01]  /*3af0*/  F2FP.BF16.F32.PACK_AB R72, R72, R73 ;  /* 0x000000494848723e */ /* 0x000fe200000010ff */
[----:B------:R-:W-:Y:S01]  /*3b00*/  FMUL.FTZ R55, R55, R90 ;  /* 0x0000005a37377220 */ /* 0x000fe20000410000 */
[----:B------:R-:W-:Y:S01]  /*3b10*/  FMUL.FTZ R56, R56, R91 ;  /* 0x0000005b38387220 */ /* 0x000fe20000410000 */
[----:B------:R-:W-:Y:S01]  /*3b20*/  FMUL.FTZ R41, R57, R41 ;  /* 0x0000002939297220 */ /* 0x000fe20000410000 */
[----:B------:R-:W-:Y:S01]  /*3b30*/  FMUL.FTZ R58, R58, R97 ;  /* 0x000000613a3a7220 */ /* 0x000fe20000410000 */
[----:B------:R-:W-:Y:S01]  /*3b40*/  FMUL.FTZ R59, R59, R99 ;  /* 0x000000633b3b7220 */ /* 0x000fe20000410000 */
[----:B------:R-:W-:Y:S01]  /*3b50*/  FMUL.FTZ R60, R60, R100 ;  /* 0x000000643c3c7220 */ /* 0x000fe20000410000 */
[----:B------:R-:W-:Y:S01]  /*3b60*/  PRMT R77, R61, 0x7632, R77 ;  /* 0x000076323d4d7816 */ /* 0x000fe2000000004d */
[----:B------:R-:W0:Y:S01]  /*3b70*/  LDCU.128 UR16, c[0x0][0x430] ;  /* 0x00008600ff1077ac */ /* 0x000e220008000c00 */
[----:B------:R-:W-:-:S02]  /*3b80*/  PRMT R2, R63, 0x7632, R2 ;  /* 0x000076323f027816 */ /* 0x000fc40000000002 */
[----:B------:R-:W-:Y:S01]  /*3b90*/  PRMT R3, R72, 0x7632, R3 ;  /* 0x0000763248037816 */ /* 0x000fe20000000003 */
[----:B------:R1:W-:Y:S01]  /*3ba0*/  STS.U16 [R154+0x2], R77 ;  /* 0x0000024d9a007388 */ /* 0x0003e20000000400 */
[----:B------:R-:W-:Y:S02]  /*3bb0*/  F2FP.BF16.F32.PACK_AB R54, R54, R65 ;  /* 0x000000413636723e */ /* 0x000fe400000010ff */
[----:B------:R-:W-:Y:S01]  /*3bc0*/  F2FP.BF16.F32.PACK_AB R47, R82, R47 ;  /* 0x0000002f522f723e */ /* 0x000fe200000010ff */
[----:B------:R2:W-:Y:S01]  /*3bd0*/  STS.U16 [R154+0x6], R2 ;  /* 0x000006029a007388 */ /* 0x0005e20000000400 */
[----:B------:R-:W-:Y:S02]  /*3be0*/  F2FP.BF16.F32.PACK_AB R55, R56, R55 ;  /* 0x000000373837723e */ /* 0x000fe400000010ff */
[----:B------:R-:W-:Y:S01]  /*3bf0*/  F2FP.BF16.F32.PACK_AB R41, R58, R41 ;  /* 0x000000293a29723e */ /* 0x000fe200000010ff */
[----:B------:R3:W-:Y:S01]  /*3c00*/  STS.U16 [R154+0xa], R3 ;  /* 0x00000a039a007388 */ /* 0x0007e20000000400 */
[----:B------:R-:W-:-:S02]  /*3c10*/  F2FP.BF16.F32.PACK_AB R59, R60, R59 ;  /* 0x0000003b3c3b723e */ /* 0x000fc400000010ff */
[----:B-1----:R-:W-:Y:S01]  /*3c20*/  PRMT R77, R54, 0x7632, R77 ;  /* 0x00007632364d7816 */ /* 0x002fe2000000004d */
[----:B------:R1:W-:Y:S01]  /*3c30*/  STS.U16 [R154+0xc], R54 ;  /* 0x00000c369a007388 */ /* 0x0003e20000000400 */
[----:B------:R-:W-:Y:S01]  /*3c40*/  PRMT R52, R47, 0x7632, R52 ;  /* 0x000076322f347816 */ /* 0x000fe20000000034 */
[----:B0-----:R-:W-:Y:S01]  /*3c50*/  UIMAD.WIDE.U32 UR14, UR27, UR16, UR6 ;  /* 0x000000101b0e72a5 */ /* 0x001fe2000f8e0006 */
[----:B--2---:R-:W-:Y:S01]  /*3c60*/  PRMT R2, R55, 0x7632, R2 ;  /* 0x0000763237027816 */ /* 0x004fe20000000002 */
[----:B------:R-:W-:Y:S01]  /*3c70*/  STS.U16 [R154], R61 ;  /* 0x0000003d9a007388 */ /* 0x000fe20000000400 */
[C---:B------:R-:W-:Y:S01]  /*3c80*/  PRMT R56, R41.reuse, 0x7632, R56 ;  /* 0x0000763229387816 */ /* 0x040fe20000000038 */
[----:B------:R-:W-:Y:S01]  /*3c90*/  UIMAD UR15, UR27, UR17, UR15 ;  /* 0x000000111b0f72a4 */ /* 0x000fe2000f8e020f */
[----:B---3--:R-:W-:Y:S01]  /*3ca0*/  PRMT R3, R41, 0x7610, R3 ;  /* 0x0000761029037816 */ /* 0x008fe20000000003 */
[----:B------:R-:W-:Y:S01]  /*3cb0*/  STS.U16 [R154+0x4], R63 ;  /* 0x0000043f9a007388 */ /* 0x000fe20000000400 */
[C---:B------:R-:W-:Y:S01]  /*3cc0*/  PRMT R58, R59.reuse, 0x7632, R58 ;  /* 0x000076323b3a7816 */ /* 0x040fe2000000003a */
[----:B------:R-:W-:Y:S01]  /*3cd0*/  UIMAD.WIDE.U32 UR14, UR11, UR18, UR14 ;  /* 0x000000120b0e72a5 */ /* 0x000fe2000f8e000e */
[----:B-1----:R-:W-:Y:S01]  /*3ce0*/  PRMT R54, R59, 0x7610, R54 ;  /* 0x000076103b367816 */ /* 0x002fe20000000036 */
[----:B------:R-:W-:Y:S02]  /*3cf0*/  STS.U16 [R154+0x8], R72 ;  /* 0x000008489a007388 */ /* 0x000fe40000000400 */
[----:B------:R-:W-:-:S02]  /*3d00*/  UIMAD UR19, UR11, UR19, UR15 ;  /* 0x000000130b1372a4 */ /* 0x000fc4000f8e020f */
[----:B------:R-:W-:Y:S04]  /*3d10*/  STS.U16 [R154+0xe], R77 ;  /* 0x00000e4d9a007388 */ /* 0x000fe80000000400 */
[----:B------:R-:W-:Y:S04]  /*3d20*/  STS.U16 [R154+0x10], R47 ;  /* 0x0000102f9a007388 */ /* 0x000fe80000000400 */
[----:B------:R-:W-:Y:S04]  /*3d30*/  STS.U16 [R154+0x12], R52 ;  /* 0x000012349a007388 */ /* 0x000fe80000000400 */
[----:B------:R-:W-:Y:S04]  /*3d40*/  STS.U16 [R154+0x14], R55 ;  /* 0x000014379a007388 */ /* 0x000fe80000000400 */
[----:B------:R-:W-:Y:S04]  /*3d50*/  STS.U16 [R154+0x16], R2 ;  /* 0x000016029a007388 */ /* 0x000fe80000000400 */
[----:B------:R0:W-:Y:S04]  /*3d60*/  STS.U16 [R154+0x18], R3 ;  /* 0x000018039a007388 */ /* 0x0001e80000000400 */
[----:B------:R-:W-:Y:S04]  /*3d70*/  STS.U16 [R154+0x1a], R56 ;  /* 0x00001a389a007388 */ /* 0x000fe80000000400 */
[----:B------:R-:W-:Y:S01]  /*3d80*/  STS.U16 [R154+0x1c], R54 ;  /* 0x00001c369a007388 */ /* 0x000fe20000000400 */
[----:B0-----:R-:W-:-:S03]  /*3d90*/  IADD3 R3, P1, PT, R10, UR14, RZ ;  /* 0x0000000e0a037c10 */ /* 0x001fc6000ff3e0ff */
        /* <DEDUP_REMOVED lines=20> */
[----:B------:R-:W0:Y:S02]  /*3ee0*/  LDS R52, [UR12+0x1080] ;  /* 0x0010800cff347984 */ /* 0x000e240008000800 */
[----:B0-----:R-:W-:-:S02]  /*3ef0*/  ISETP.GE.AND P2, PT, R10, R52, PT ;  /* 0x000000340a00720c */ /* 0x001fc40003f46270 */
[-C--:B------:R-:W-:Y:S02]  /*3f00*/  ISETP.GE.AND P3, PT, R25, R52.reuse, PT ;  /* 0x000000341900720c */ /* 0x080fe40003f66270 */
[-C--:B------:R-:W-:Y:S02]  /*3f10*/  ISETP.GE.AND P4, PT, R11, R52.reuse, PT ;  /* 0x000000340b00720c */ /* 0x080fe40003f86270 */
[-C--:B------:R-:W-:Y:S02]  /*3f20*/  ISETP.GE.AND P5, PT, R12, R52.reuse, PT ;  /* 0x000000340c00720c */ /* 0x080fe40003fa6270 */
[----:B------:R-:W-:Y:S02]  /*3f30*/  IADD3.X R10, PT, PT, RZ, UR19, RZ, P1, !PT ;  /* 0x00000013ff0a7c10 */ /* 0x000fe40008ffe4ff */
[----:B------:R-:W-:Y:S02]  /*3f40*/  LEA R2, P1, R3, UR28, 0x1 ;  /* 0x0000001c03027c11 */ /* 0x000fe4000f8208ff */
[----:B------:R-:W-:-:S02]  /*3f50*/  ISETP.GE.AND P6, PT, R13, R52, PT ;  /* 0x000000340d00720c */ /* 0x000fc40003fc6270 */
[----:B------:R-:W-:Y:S02]  /*3f60*/  LEA.HI.X R3, R3, UR29, R10, 0x1, P1 ;  /* 0x0000001d03037c11 */ /* 0x000fe400088f0c0a */
        /* <DEDUP_REMOVED lines=26> */
[----:B------:R0:W-:Y:S02]  /*4110*/  @!P5 STG.E.U16 desc[UR32][R2.64+0x3c0], R81 ;  /* 0x0003c0510200d986 */ /* 0x0001e4000c101520 */
.L_x_131:
[----:B------:R-:W-:Y:S01]  /*4120*/  SHF.L.U32 R136, R136, 0x10, RZ ;  /* 0x0000001088887819 */ /* 0x000fe200000006ff */
[----:B------:R-:W-:Y:S01]  /*4130*/  BAR.SYNC.DEFER_BLOCKING 0x0 ;  /* 0x0000000000007b1d */ /* 0x000fe20000010000 */
[----:B------:R-:W-:Y:S01]  /*4140*/  SHF.L.U32 R137, R137, 0x10, RZ ;  /* 0x0000001089897819 */ /* 0x000fe200000006ff */
[----:B------:R-:W-:Y:S01]  /*4150*/  UISETP.GE.AND UP0, UPT, UR10, 0x1, UPT ;  /* 0x000000010a00788c */ /* 0x000fe2000bf06270 */
[----:B------:R-:W-:Y:S01]  /*4160*/  SHF.L.U32 R134, R134, 0x10, RZ ;  /* 0x0000001086867819 */ /* 0x000fe200000006ff */
[----:B------:R-:W-:Y:S01]  /*4170*/  FFMA.FTZ R175, R66, R136, R175 ;  /* 0x0000008842af7223 */ /* 0x000fe200000100af */
[----:B------:R-:W-:Y:S02]  /*4180*/  SHF.L.U32 R135, R135, 0x10, RZ ;  /* 0x0000001087877819 */ /* 0x000fe400000006ff */
[----:B------:R-:W-:Y:S02]  /*4190*/  CS2R R152, SRZ ;  /* 0x0000000000987805 */ /* 0x000fe4000001ff00 */
[----:B------:R-:W-:Y:S01]  /*41a0*/  SHF.L.U32 R132, R132, 0x10, RZ ;  /* 0x0000001084847819 */ /* 0x000fe200000006ff */
[----:B0-----:R-:W-:Y:S01]  /*41b0*/  FFMA.FTZ R2, R4, R137, R175 ;  /* 0x0000008904027223 */ /* 0x001fe200000100af */
[----:B------:R-:W-:-:S02]  /*41c0*/  SHF.L.U32 R133, R133, 0x10, RZ ;  /* 0x0000001085857819 */ /* 0x000fc400000006ff */
[----:B------:R-:W-:Y:S02]  /*41d0*/  CS2R R150, SRZ ;  /* 0x0000000000967805 */ /* 0x000fe4000001ff00 */
[----:B------:R-:W-:Y:S01]  /*41e0*/  SHF.L.U32 R130, R130, 0x10, RZ ;  /* 0x0000001082827819 */ /* 0x000fe200000006ff */
[----:B------:R-:W-:Y:S01]  /*41f0*/  FFMA.FTZ R3, R5, R134, R2 ;  /* 0x0000008605037223 */ /* 0x000fe20000010002 */
[----:B------:R-:W-:Y:S02]  /*4200*/  SHF.L.U32 R131, R131, 0x10, RZ ;  /* 0x0000001083837819 */ /* 0x000fe400000006ff */
[----:B------:R-:W-:Y:S02]  /*4210*/  CS2R R148, SRZ ;  /* 0x0000000000947805 */ /* 0x000fe4000001ff00 */
[----:B------:R-:W-:Y:S01]  /*4220*/  SHF.L.U32 R128, R128, 0x10, RZ ;  /* 0x0000001080807819 */ /* 0x000fe200000006ff */
[----:B------:R-:W-:Y:S01]  /*4230*/  FFMA.FTZ R2, R6, R135, R3 ;  /* 0x0000008706027223 */ /* 0x000fe20000010003 */
        /* <DEDUP_REMOVED lines=20> */
[----:B------:R-:W-:Y:S01]  /*4380*/  SHF.L.U32 R36, R36, 0x10, RZ ;  /* 0x0000001024247819 */ /* 0x000fe200000006ff */
[----:B------:R-:W-:Y:S01]  /*4390*/  FADD.FTZ R121, R39, UR9 ;  /* 0x0000000927797e21 */ /* 0x000fe20008010000 */
        /* <DEDUP_REMOVED lines=50> */
[----:B------:R-:W-:Y:S06]  /*46c0*/  BRA.U !UP0, `(.L_x_132) ;  /* 0x0000006108e07547 */ /* 0x000fec000b800000 */
[----:B------:R-:W-:Y:S01]  /*46d0*/  UISETP.NE.AND UP0, UPT, UR20, 0x1, UPT ;  /* 0x000000011400788c */ /* 0x000fe2000bf05270 */
[----:B------:R-:W-:Y:S02]  /*46e0*/  HFMA2 R153, -RZ, RZ, 0, 0 ;  /* 0x00000000ff997431 */ /* 0x000fe400000001ff */
[----:B------:R-:W-:Y:S01]  /*46f0*/  FADD.FTZ R80, R49, R49 ;  /* 0x0000003131507221 */ /* 0x000fe20000010000 */
[----:B------:R-:W-:Y:S01]  /*4700*/  FADD.FTZ R89, R4, R4 ;  /* 0x0000000404597221 */ /* 0x000fe20000010000 */
[----:B------:R-:W-:Y:S01]  /*4710*/  FADD.FTZ R88, R5, R5 ;  /* 0x0000000505587221 */ /* 0x000fe20000010000 */
[----:B------:R-:W-:Y:S01]  /*4720*/  FADD.FTZ R87, R6, R6 ;  /* 0x0000000606577221 */ /* 0x000fe20000010000 */
[----:B------:R-:W-:Y:S01]  /*4730*/  PLOP3.LUT P1, PT, PT, PT, UP0, 0x80, 0x8 ;  /* 0x000000000008781c */ /* 0x000fe20003f2f008 */
[----:B------:R-:W-:Y:S01]  /*4740*/  FADD.FTZ R86, R7, R7 ;  /* 0x0000000707567221 */ /* 0x000fe20000010000 */
[----:B------:R-:W-:Y:S01]  /*4750*/  FADD.FTZ R85, R40, R40 ;  /* 0x0000002828557221 */ /* 0x000fe20000010000 */
[----:B------:R-:W-:Y:S01]  /*4760*/  FADD.FTZ R84, R43, R43 ;  /* 0x0000002b2b547221 */ /* 0x000fe20000010000 */
[----:B------:R-:W-:Y:S01]  /*4770*/  ISETP.EQ.AND P1, PT, R0, RZ, P1 ;  /* 0x000000ff0000720c */ /* 0x000fe20000f22270 */
[----:B------:R-:W-:Y:S01]  /*4780*/  FADD.FTZ R0, R66, R66 ;  /* 0x0000004242007221 */ /* 0x000fe20000010000 */
        /* <DEDUP_REMOVED lines=18> */
.L_x_166:
        /* <DEDUP_REMOVED lines=10> */
[----:B------:R-:W-:Y:S02]  /*4950*/  UIMAD.WIDE.U32 UR34, UR11, UR44, URZ ;  /* 0x0000002c0b2272a5 */ /* 0x000fe4000f8e00ff */
[----:B----4-:R-:W-:Y:S02]  /*4960*/  UIMAD.WIDE.U32 UR12, UR10, UR42, URZ ;  /* 0x0000002a0a0c72a5 */ /* 0x010fe4000f8e00ff */
        /* <DEDUP_REMOVED lines=43> */
[----:B-1----:R3:W-:Y:S01]  /*4c20*/  MUFU.COS R72, R8 ;  /* 0x0000000800487308 */ /* 0x0027e20000000000 */
        /* <DEDUP_REMOVED lines=168> */
.L_x_134:
[----:B------:R-:W-:-:S06]  /*56b0*/  LEA R50, R172, UR12, 0x3 ;  /* 0x0000000cac327c11 */ /* 0x000fcc000f8e18ff */
[----:B------:R-:W0:Y:S02]  /*56c0*/  LDS.64 R50, [R50+0x3518] ;  /* 0x0035180032327984 */ /* 0x000e240000000a00 */
.L_x_135:
[----:B------:R-:W-:Y:S05]  /*56d0*/  BSYNC.RECONVERGENT B0 ;  /* 0x0000000000007941 */ /* 0x000fea0003800200 */
.L_x_133:
        /* <DEDUP_REMOVED lines=8> */
[----:B------:R-:W-:-:S03]  /*5760*/  CS2R R66, SRZ ;  /* 0x0000000000427805 */ /* 0x000fc6000001ff00 */
[----:B------:R-:W-:Y:S01]  /*5770*/  FFMA.FTZ R57, R2, R54, -R57 ;  /* 0x0000003602397223 */ /* 0x000fe20000010839 */
[----:B--2---:R-:W-:-:S04]  /*5780*/  @P1 IMAD R52, R52, R53, UR10 ;  /* 0x0000000a34341e24 */ /* 0x004fc8000f8e0235 */
[----:B------:R-:W-:-:S04]  /*5790*/  @P1 IMAD.WIDE R52, R52, R55, UR4 ;  /* 0x0000000434341e25 */ /* 0x000fc8000f8e0237 */
[----:B------:R-:W-:Y:S01]  /*57a0*/  FMUL.FTZ R55, R3, R54 ;  /* 0x0000003603377220 */ /* 0x000fe20000410000 */
[----:B------:R-:W-:-:S03]  /*57b0*/  FFMA.FTZ R57, R120, R137, R57 ;  /* 0x0000008978397223 */ /* 0x000fc60000010039 */
[----:B------:R-:W-:Y:S01]  /*57c0*/  FFMA.FTZ R55, RZ, R2, R55 ;  /* 0x00000002ff377223 */ /* 0x000fe20000010037 */
[C---:B------:R-:W-:Y:S01]  /*57d0*/  FMUL.FTZ R59, R5.reuse, R57 ;  /* 0x00000039053b7220 */ /* 0x040fe20000410000 */
[----:B------:R2:W5:Y:S01]  /*57e0*/  @P1 LDG.E.128 R64, desc[UR32][R52.64] ;  /* 0x0000002034401981 */ /* 0x000562000c1e1d00 */
[C---:B------:R-:W-:Y:S01]  /*57f0*/  ISETP.GT.U32.AND P2, PT, R172.reuse, 0x1f, PT ;  /* 0x0000001fac00780c */ /* 0x040fe20003f44070 */
[----:B------:R-:W-:Y:S01]  /*5800*/  FADD.FTZ R55, RZ, R55 ;  /* 0x00000037ff377221 */ /* 0x000fe20000010000 */
[----:B------:R-:W-:Y:S02]  /*5810*/  LEA.HI R190, R172, R172, RZ, 0x1e ;  /* 0x000000acacbe7211 */ /* 0x000fe400078ff0ff */
[----:B------:R-:W-:Y:S01]  /*5820*/  LOP3.LUT R58, R58, 0xfffffffd, RZ, 0xc0, !PT ;  /* 0xfffffffd3a3a7812 */ /* 0x000fe200078ec0ff */
[-C--:B------:R-:W-:Y:S01]  /*5830*/  FMUL.FTZ R54, R5, R55.reuse ;  /* 0x0000003705367220 */ /* 0x080fe20000410000 */
[----:B------:R-:W-:Y:S01]  /*5840*/  FFMA.FTZ R59, R4, R55, R59 ;  /* 0x00000037043b7223 */ /* 0x000fe2000001003b */
[----:B------:R-:W-:-:S02]  /*5850*/  LEA R190, R190, UR12, 0x4 ;  /* 0x0000000cbebe7c11 */ /* 0x000fc4000f8e20ff */
[----:B------:R-:W-:Y:S01]  /*5860*/  FFMA.FTZ R54, R4, R57, -R54 ;  /* 0x0000003904367223 */ /* 0x000fe20000010836 */
[----:B------:R-:W-:-:S03]  /*5870*/  FADD.FTZ R59, RZ, R59 ;  /* 0x0000003bff3b7221 */ /* 0x000fc60000010000 */
        /* <DEDUP_REMOVED lines=16> */
[----:B------:R-:W-:-:S03]  /*5980*/  FFMA.FTZ R53, R10, R54, -R53 ;  /* 0x000000360a357223 */ /* 0x000fc60000010835 */
[----:B------:R-:W-:Y:S01]  /*5990*/  FFMA.FTZ R52, R10, R55, R52 ;  /* 0x000000370a347223 */ /* 0x000fe20000010034 */
[----:B------:R-:W-:Y:S01]  /*59a0*/  FFMA.FTZ R54, R116, R133, R53 ;  /* 0x0000008574367223 */ /* 0x000fe20000010035 */
[-C--:B------:R-:W-:Y:S02]  /*59b0*/  FMUL.FTZ R53, R73, R3.reuse ;  /* 0x0000000349357220 */ /* 0x080fe40000410000 */
[----:B------:R-:W-:Y:S01]  /*59c0*/  FADD.FTZ R55, RZ, R52 ;  /* 0x00000034ff377221 */ /* 0x000fe20000010000 */
[C---:B------:R-:W-:Y:S01]  /*59d0*/  FMUL.FTZ R59, R13.reuse, R54 ;  /* 0x000000360d3b7220 */ /* 0x040fe20000410000 */
[C---:B------:R-:W-:Y:S01]  /*59e0*/  FMUL.FTZ R52, R72.reuse, R3 ;  /* 0x0000000348347220 */ /* 0x040fe20000410000 */
[-C--:B------:R-:W-:Y:S01]  /*59f0*/  FFMA.FTZ R53, R72, R2.reuse, -R53 ;  /* 0x0000000248357223 */ /* 0x080fe20000010835 */
[-C--:B------:R-:W-:Y:S01]  /*5a00*/  FMUL.FTZ R57, R13, R55.reuse ;  /* 0x000000370d397220 */ /* 0x080fe20000410000 */
[----:B------:R-:W-:Y:S01]  /*5a10*/  FFMA.FTZ R59, R12, R55, R59 ;  /* 0x000000370c3b7223 */ /* 0x000fe2000001003b */
[----:B------:R-:W-:-:S02]  /*5a20*/  FFMA.FTZ R52, R73, R2, R52 ;  /* 0x0000000249347223 */ /* 0x000fc40000010034 */
[----:B------:R-:W-:Y:S01]  /*5a30*/  FFMA.FTZ R54, R12, R54, -R57 ;  /* 0x000000360c367223 */ /* 0x000fe20000010839 */
[----:B------:R-:W-:Y:S01]  /*5a40*/  FADD.FTZ R59, RZ, R59 ;  /* 0x0000003bff3b7221 */ /* 0x000fe20000010000 */
[C---:B------:R-:W-:Y:S01]  /*5a50*/  FMUL.FTZ R57, R5.reuse, R53 ;  /* 0x0000003505397220 */ /* 0x040fe20000410000 */
[----:B------:R-:W-:Y:S01]  /*5a60*/  FMUL.FTZ R55, R5, R52 ;  /* 0x0000003405377220 */ /* 0x000fe20000410000 */
        /* <DEDUP_REMOVED lines=14> */
[C---:B------:R-:W-:Y:S01]  /*5b50*/  FMUL.FTZ R54, R9.reuse, R52 ;  /* 0x0000003409367220 */ /* 0x040fe20000410000 */
[-C--:B------:R-:W-:Y:S01]  /*5b60*/  FMUL.FTZ R55, R9, R53.reuse ;  /* 0x0000003509377220 */ /* 0x080fe20000410000 */
[-C--:B------:R-:W-:Y:S01]  /*5b70*/  FMUL.FTZ R60, R17, R56.reuse ;  /* 0x00000038113c7220 */ /* 0x080fe20000410000 */
        /* <DEDUP_REMOVED lines=13> */
[CC--:B------:R-:W-:Y:S01]  /*5c50*/  FMUL.FTZ R54, R13.reuse, R52.reuse ;  /* 0x000000340d367220 */ /* 0x0c0fe20000410000 */
[----:B------:R-:W-:Y:S01]  /*5c60*/  FMUL.FTZ R55, R13, R53 ;  /* 0x000000350d377220 */ /* 0x000fe20000410000 */
        /* <DEDUP_REMOVED lines=22> */
[CC--:B------:R-:W-:Y:S01]  /*5dd0*/  FMUL.FTZ R52, R19.reuse, R54.reuse ;  /* 0x0000003613347220 */ /* 0x0c0fe20000410000 */
        /* <DEDUP_REMOVED lines=33> */
[CC--:B------:R-:W-:Y:S01]  /*5ff0*/  FMUL.FTZ R60, R29.reuse, R56.reuse ;  /* 0x000000381d3c7220 */ /* 0x0c0fe20000410000 */
[----:B------:R-:W-:Y:S01]  /*6000*/  FFMA.FTZ R57, R28, R56, R57 ;  /* 0x000000381c397223 */ /* 0x000fe20000010039 */
[C---:B------:R-:W-:Y:S01]  /*6010*/  FFMA.FTZ R52, R26.reuse, R55, -R52 ;  /* 0x000000371a347223 */ /* 0x040fe20000010834 */
[----:B------:R-:W-:Y:S01]  /*6020*/  FFMA.FTZ R53, R26, R54, R53 ;  /* 0x000000361a357223 */ /* 0x000fe20000010035 */
[C---:B------:R-:W-:Y:S01]  /*6030*/  FFMA.FTZ R60, R28.reuse, R59, -R60 ;  /* 0x0000003b1c3c7223 */ /* 0x040fe2000001083c */
[----:B------:R-:W-:Y:S01]  /*6040*/  FADD.FTZ R54, RZ, R57 ;  /* 0x00000039ff367221 */ /* 0x000fe20000010000 */
[C---:B------:R-:W-:Y:S01]  /*6050*/  FMUL.FTZ R57, R29.reuse, R52 ;  /* 0x000000341d397220 */ /* 0x040fe20000410000 */
[-C--:B------:R-:W-:Y:S01]  /*6060*/  FMUL.FTZ R55, R29, R53.reuse ;  /* 0x000000351d377220 */ /* 0x080fe20000410000 */
[----:B------:R-:W-:Y:S01]  /*6070*/  FFMA.FTZ R60, R107, R122, R60 ;  /* 0x0000007a6b3c7223 */ /* 0x000fe2000001003c */
[C---:B------:R-:W-:Y:S01]  /*6080*/  FMUL.FTZ R59, R31.reuse, R54 ;  /* 0x000000361f3b7220 */ /* 0x040fe20000410000 */
[C---:B------:R-:W-:Y:S01]  /*6090*/  FFMA.FTZ R53, R28.reuse, R53, R57 ;  /* 0x000000351c357223 */ /* 0x040fe20000010039 */
[----:B------:R-:W-:Y:S01]  /*60a0*/  FFMA.FTZ R52, R28, R52, -R55 ;  /* 0x000000341c347223 */ /* 0x000fe20000010837 */
[CC--:B------:R-:W-:Y:S01]  /*60b0*/  FMUL.FTZ R57, R31.reuse, R60.reuse ;  /* 0x0000003c1f397220 */ /* 0x0c0fe20000410000 */
[C---:B------:R-:W-:Y:S01]  /*60c0*/  FFMA.FTZ R59, R30.reuse, R60, -R59 ;  /* 0x0000003c1e3b7223 */ /* 0x040fe2000001083b */
[C---:B------:R-:W-:Y:S01]  /*60d0*/  FMUL.FTZ R55, R31.reuse, R53 ;  /* 0x000000351f377220 */ /* 0x040fe20000410000 */
[----:B------:R-:W-:Y:S01]  /*60e0*/  FMUL.FTZ R56, R31, R52 ;  /* 0x000000341f387220 */ /* 0x000fe20000410000 */
[----:B------:R-:W-:Y:S01]  /*60f0*/  FFMA.FTZ R57, R30, R54, R57 ;  /* 0x000000361e397223 */ /* 0x000fe20000010039 */
[----:B------:R-:W-:Y:S01]  /*6100*/  FFMA.FTZ R54, R106, R123, R59 ;  /* 0x0000007b6a367223 */ /* 0x000fe2000001003b */
[C---:B------:R-:W-:Y:S01]  /*6110*/  FFMA.FTZ R52, R30.reuse, R52, -R55 ;  /* 0x000000341e347223 */ /* 0x040fe20000010837 */
        /* <DEDUP_REMOVED lines=109> */
.L_x_194:
        /* <DEDUP_REMOVED lines=13> */
.L_x_197:
[----:B------:R-:W-:-:S03]  /*68c0*/  UMOV UR13, 0xffffffff ;  /* 0xffffffff000d7882 */ /* 0x000fc60000000000 */
[----:B------:R-:W-:Y:S05]  /*68d0*/  BRA.DIV UR13, `(.L_x_139) ;  /* 0x000000660d947947 */ /* 0x000fea000b800000 */
.L_x_200:
[----:B------:R-:W-:-:S03]  /*68e0*/  UMOV UR13, 0xffffffff ;  /* 0xffffffff000d7882 */ /* 0x000fc60000000000 */
[----:B------:R-:W-:Y:S05]  /*68f0*/  BRA.DIV UR13, `(.L_x_140) ;  /* 0x000000660db47947 */ /* 0x000fea000b800000 */
.L_x_203:
[----:B------:R-:W-:-:S03]  /*6900*/  UMOV UR13, 0xffffffff ;  /* 0xffffffff000d7882 */ /* 0x000fc60000000000 */
[----:B------:R-:W-:Y:S05]  /*6910*/  BRA.DIV UR13, `(.L_x_141) ;  /* 0x000000660dd47947 */ /* 0x000fea000b800000 */
.L_x_206:
        /* <DEDUP_REMOVED lines=10> */
.L_x_216:
        /* <DEDUP_REMOVED lines=45> */
.L_x_136:
        /* <DEDUP_REMOVED lines=83> */
[----:B------:R-:W-:Y:S01]  /*71c0*/  FMUL.FTZ R53, R13, R61 ;  /* 0x0000003d0d357220 */ /* 0x000fe20000410000 */
[----:B------:R-:W-:Y:S01]  /*71d0*/  FFMA.FTZ R216, R72, R52, -R73 ;  /* 0x0000003448d87223 */ /* 0x000fe20000010849 */
[-C--:B------:R-:W-:Y:S01]  /*71e0*/  FMUL.FTZ R59, R19, R54.reuse ;  /* 0x00000036133b7220 */ /* 0x080fe20000410000 */
[----:B------:R-:W-:Y:S01]  /*71f0*/  FADD.FTZ R201, RZ, R55 ;  /* 0x00000037ffc97221 */ /* 0x000fe20000010000 */
[----:B------:R-:W-:Y:S01]  /*7200*/  FFMA.FTZ R57, R18, R54, R57 ;  /* 0x0000003612397223 */ /* 0x000fe20000010039 */
[-C--:B------:R-:W-:Y:S01]  /*7210*/  FMUL.FTZ R54, R13, R58.reuse ;  /* 0x0000003a0d367220 */ /* 0x080fe20000410000 */
[----:B------:R-:W-:Y:S01]  /*7220*/  FFMA.FTZ R58, R12, R58, -R53 ;  /* 0x0000003a0c3a7223 */ /* 0x000fe20000010835 */
[----:B------:R-:W-:Y:S01]  /*7230*/  FFMA.FTZ R216, R121, R136, R216 ;  /* 0x0000008879d87223 */ /* 0x000fe200000100d8 */
[C---:B------:R-:W-:Y:S01]  /*7240*/  FMUL.FTZ R53, R3.reuse, R201 ;  /* 0x000000c903357220 */ /* 0x040fe20000410000 */
[----:B------:R-:W-:Y:S01]  /*7250*/  FFMA.FTZ R59, R18, R56, -R59 ;  /* 0x00000038123b7223 */ /* 0x000fe2000001083b */
[----:B------:R-:W-:Y:S01]  /*7260*/  FFMA.FTZ R54, R12, R61, R54 ;  /* 0x0000003d0c367223 */ /* 0x000fe20000010036 */
[-C--:B------:R-:W-:Y:S01]  /*7270*/  FMUL.FTZ R52, R3, R216.reuse ;  /* 0x000000d803347220 */ /* 0x080fe20000410000 */
[----:B------:R-:W-:Y:S01]  /*7280*/  FFMA.FTZ R53, R2, R216, -R53 ;  /* 0x000000d802357223 */ /* 0x000fe20000010835 */
[C---:B------:R-:W-:Y:S01]  /*7290*/  FMUL.FTZ R55, R11.reuse, R58 ;  /* 0x0000003a0b377220 */ /* 0x040fe20000410000 */
[----:B------:R-:W-:Y:S01]  /*72a0*/  FADD.FTZ R59, R182, R59 ;  /* 0x0000003bb63b7221 */ /* 0x000fe20000010000 */
[----:B------:R-:W-:Y:S01]  /*72b0*/  FFMA.FTZ R52, R2, R201, R52 ;  /* 0x000000c902347223 */ /* 0x000fe20000010034 */
[----:B------:R-:W-:Y:S01]  /*72c0*/  FFMA.FTZ R215, R120, R137, R53 ;  /* 0x0000008978d77223 */ /* 0x000fe20000010035 */
[----:B------:R-:W-:Y:S01]  /*72d0*/  FADD.FTZ R57, R40, R57 ;  /* 0x0000003928397221 */ /* 0x000fe20000010000 */
[-C--:B------:R-:W-:Y:S01]  /*72e0*/  FMUL.FTZ R61, R11, R54.reuse ;  /* 0x000000360b3d7220 */ /* 0x080fe20000410000 */
[----:B------:R-:W-:Y:S01]  /*72f0*/  FADD.FTZ R200, RZ, R52 ;  /* 0x00000034ffc87221 */ /* 0x000fe20000010000 */
[----:B------:R-:W-:Y:S01]  /*7300*/  FMUL.FTZ R53, R5, R215 ;  /* 0x000000d705357220 */ /* 0x000fe20000410000 */
[----:B------:R-:W-:Y:S01]  /*7310*/  FFMA.FTZ R60, R10, R54, R55 ;  /* 0x000000360a3c7223 */ /* 0x000fe20000010037 */
[----:B------:R-:W-:Y:S01]  /*7320*/  FMUL.FTZ R55, R17, R59 ;  /* 0x0000003b11377220 */ /* 0x000fe20000410000 */
[-C--:B------:R-:W-:Y:S01]  /*7330*/  FMUL.FTZ R52, R5, R200.reuse ;  /* 0x000000c805347220 */ /* 0x080fe20000410000 */
[----:B------:R-:W-:Y:S01]  /*7340*/  FFMA.FTZ R53, R4, R200, R53 ;  /* 0x000000c804357223 */ /* 0x000fe20000010035 */
[----:B------:R-:W-:Y:S01]  /*7350*/  FMUL.FTZ R56, R17, R57 ;  /* 0x0000003911387220 */ /* 0x000fe20000410000 */
[----:B------:R-:W-:Y:S01]  /*7360*/  FFMA.FTZ R61, R10, R58, -R61 ;  /* 0x0000003a0a3d7223 */ /* 0x000fe2000001083d */
[----:B------:R-:W-:Y:S01]  /*7370*/  FFMA.FTZ R52, R4, R215, -R52 ;  /* 0x000000d704347223 */ /* 0x000fe20000010834 */
[----:B------:R-:W-:Y:S01]  /*7380*/  FADD.FTZ R199, RZ, R53 ;  /* 0x00000035ffc77221 */ /* 0x000fe20000010000 */
[C---:B------:R-:W-:Y:S01]  /*7390*/  FFMA.FTZ R54, R16.reuse, R57, R55 ;  /* 0x0000003910367223 */ /* 0x040fe20000010037 */
[----:B------:R-:W-:Y:S01]  /*73a0*/  FFMA.FTZ R56, R16, R59, -R56 ;  /* 0x0000003b10387223 */ /* 0x000fe20000010838 */
[----:B------:R-:W-:Y:S01]  /*73b0*/  FFMA.FTZ R214, R119, R134, R52 ;  /* 0x0000008677d67223 */ /* 0x000fe20000010034 */
[----:B------:R-:W-:Y:S01]  /*73c0*/  FMUL.FTZ R53, R7, R199 ;  /* 0x000000c707357220 */ /* 0x000fe20000410000 */
[C---:B------:R-:W-:Y:S01]  /*73d0*/  FMUL.FTZ R55, R9.reuse, R61 ;  /* 0x0000003d09377220 */ /* 0x040fe20000410000 */
[----:B------:R-:W-:Y:S01]  /*73e0*/  FMUL.FTZ R58, R9, R60 ;  /* 0x0000003c093a7220 */ /* 0x000fe20000410000 */
[-C--:B------:R-:W-:Y:S01]  /*73f0*/  FMUL.FTZ R52, R7, R214.reuse ;  /* 0x000000d607347220 */ /* 0x080fe20000410000 */
[----:B------:R-:W-:Y:S01]  /*7400*/  FFMA.FTZ R53, R6, R214, -R53 ;  /* 0x000000d606357223 */ /* 0x000fe20000010835 */
[----:B------:R-:W-:Y:S01]  /*7410*/  FADD.FTZ R56, R181, R56 ;  /* 0x00000038b5387221 */ /* 0x000fe20000010000 */
[----:B------:R-:W-:Y:S01]  /*7420*/  FFMA.FTZ R60, R8, R60, R55 ;  /* 0x0000003c083c7223 */ /* 0x000fe20000010037 */
[----:B------:R-:W-:Y:S01]  /*7430*/  FFMA.FTZ R52, R6, R199, R52 ;  /* 0x000000c706347223 */ /* 0x000fe20000010034 */
[----:B------:R-:W-:Y:S01]  /*7440*/  FFMA.FTZ R213, R118, R135, R53 ;  /* 0x0000008776d57223 */ /* 0x000fe20000010035 */
[C---:B------:R-:W-:Y:S01]  /*7450*/  FFMA.FTZ R58, R8.reuse, R61, -R58 ;  /* 0x0000003d083a7223 */ /* 0x040fe2000001083a */
[----:B------:R-:W-:Y:S01]  /*7460*/  FADD.FTZ R54, R39, R54 ;  /* 0x0000003627367221 */ /* 0x000fe20000010000 */
[----:B------:R-:W-:Y:S01]  /*7470*/  FADD.FTZ R198, RZ, R52 ;  /* 0x00000034ffc67221 */ /* 0x000fe20000010000 */
[-C--:B------:R-:W-:Y:S01]  /*7480*/  FMUL.FTZ R53, R9, R213.reuse ;  /* 0x000000d509357220 */ /* 0x080fe20000410000 */
[----:B------:R-:W-:Y:S01]  /*7490*/  FMUL.FTZ R55, R15, R56 ;  /* 0x000000380f377220 */ /* 0x000fe20000410000 */
[----:B------:R-:W-:Y:S01]  /*74a0*/  FMUL.FTZ R61, R7, R60 ;  /* 0x0000003c073d7220 */ /* 0x000fe20000410000 */
[-C--:B------:R-:W-:Y:S01]  /*74b0*/  FMUL.FTZ R52, R9, R198.reuse ;  /* 0x000000c609347220 */ /* 0x080fe20000410000 */
[----:B------:R-:W-:Y:S01]  /*74c0*/  FFMA.FTZ R53, R8, R198, R53 ;  /* 0x000000c608357223 */ /* 0x000fe20000010035 */
[----:B------:R-:W-:Y:S01]  /*74d0*/  FFMA.FTZ R57, R14, R54, R55 ;  /* 0x000000360e397223 */ /* 0x000fe20000010037 */
[-C--:B------:R-:W-:Y:S01]  /*74e0*/  FMUL.FTZ R55, R7, R58.reuse ;  /* 0x0000003a07377220 */ /* 0x080fe20000410000 */
[----:B------:R-:W-:Y:S01]  /*74f0*/  FFMA.FTZ R52, R8, R213, -R52 ;  /* 0x000000d508347223 */ /* 0x000fe20000010834 */
[----:B------:R-:W-:Y:S01]  /*7500*/  FADD.FTZ R197, RZ, R53 ;  /* 0x00000035ffc57221 */ /* 0x000fe20000010000 */
[C---:B------:R-:W-:Y:S01]  /*7510*/  FFMA.FTZ R61, R6.reuse, R58, -R61 ;  /* 0x0000003a063d7223 */ /* 0x040fe2000001083d */
[----:B------:R-:W-:Y:S01]  /*7520*/  FFMA.FTZ R55, R6, R60, R55 ;  /* 0x0000003c06377223 */ /* 0x000fe20000010037 */
[----:B------:R-:W-:Y:S01]  /*7530*/  FFMA.FTZ R212, R117, R132, R52 ;  /* 0x0000008475d47223 */ /* 0x000fe20000010034 */
[----:B------:R-:W-:Y:S01]  /*7540*/  FMUL.FTZ R53, R11, R197 ;  /* 0x000000c50b357220 */ /* 0x000fe20000410000 */
[----:B------:R-:W-:Y:S01]  /*7550*/  FMUL.FTZ R63, R5, R61 ;  /* 0x0000003d053f7220 */ /* 0x000fe20000410000 */
[----:B------:R-:W-:Y:S01]  /*7560*/  FMUL.FTZ R59, R15, R54 ;  /* 0x000000360f3b7220 */ /* 0x000fe20000410000 */
[-C--:B------:R-:W-:Y:S01]  /*7570*/  FMUL.FTZ R52, R11, R212.reuse ;  /* 0x000000d40b347220 */ /* 0x080fe20000410000 */
[----:B------:R-:W-:Y:S01]  /*7580*/  FFMA.FTZ R53, R10, R212, -R53 ;  /* 0x000000d40a357223 */ /* 0x000fe20000010835 */
[----:B------:R-:W-:Y:S01]  /*7590*/  FMUL.FTZ R54, R5, R55 ;  /* 0x0000003705367220 */ /* 0x000fe20000410000 */
[----:B------:R-:W-:Y:S01]  /*75a0*/  FFMA.FTZ R59, R14, R56, -R59 ;  /* 0x000000380e3b7223 */ /* 0x000fe2000001083b */
[----:B------:R-:W-:Y:S01]  /*75b0*/  FFMA.FTZ R196, R10, R197, R52 ;  /* 0x000000c50ac47223 */ /* 0x000fe20000010034 */
[----:B------:R-:W-:Y:S01]  /*75c0*/  FFMA.FTZ R211, R116, R133, R53 ;  /* 0x0000008574d37223 */ /* 0x000fe20000010035 */
[C---:B------:R-:W-:Y:S01]  /*75d0*/  FFMA.FTZ R52, R4.reuse, R55, R63 ;  /* 0x0000003704347223 */ /* 0x040fe2000001003f */
[----:B------:R-:W-:Y:S01]  /*75e0*/  FFMA.FTZ R53, R4, R61, -R54 ;  /* 0x0000003d04357223 */ /* 0x000fe20000010836 */
[----:B------:R-:W-:Y:S01]  /*75f0*/  FADD.FTZ R196, RZ, R196 ;  /* 0x000000c4ffc47221 */ /* 0x000fe20000010000 */
[C---:B------:R-:W-:Y:S01]  /*7600*/  FMUL.FTZ R55, R13.reuse, R211 ;  /* 0x000000d30d377220 */ /* 0x040fe20000410000 */
[----:B------:R-:W-:Y:S01]  /*7610*/  FADD.FTZ R59, R180, R59 ;  /* 0x0000003bb43b7221 */ /* 0x000fe20000010000 */
[----:B------:R-:W-:Y:S01]  /*7620*/  FADD.FTZ R57, R38, R57 ;  /* 0x0000003926397221 */ /* 0x000fe20000010000 */
[CC--:B------:R-:W-:Y:S01]  /*7630*/  FMUL.FTZ R54, R13.reuse, R196.reuse ;  /* 0x000000c40d367220 */ /* 0x0c0fe20000410000 */
[C---:B------:R-:W-:Y:S01]  /*7640*/  FFMA.FTZ R55, R12.reuse, R196, R55 ;  /* 0x000000c40c377223 */ /* 0x040fe20000010037 */
[C---:B------:R-:W-:Y:S01]  /*7650*/  FMUL.FTZ R56, R13.reuse, R59 ;  /* 0x0000003b0d387220 */ /* 0x040fe20000410000 */
[----:B------:R-:W-:Y:S01]  /*7660*/  FMUL.FTZ R58, R13, R57 ;  /* 0x000000390d3a7220 */ /* 0x000fe20000410000 */
[C---:B------:R-:W-:Y:S01]  /*7670*/  FFMA.FTZ R54, R12.reuse, R211, -R54 ;  /* 0x000000d30c367223 */ /* 0x040fe20000010836 */
[----:B------:R-:W-:Y:S01]  /*7680*/  FADD.FTZ R195, RZ, R55 ;  /* 0x00000037ffc37221 */ /* 0x000fe20000010000 */
[C---:B------:R-:W-:Y:S01]  /*7690*/  FFMA.FTZ R56, R12.reuse, R57, R56 ;  /* 0x000000390c387223 */ /* 0x040fe20000010038 */
[----:B------:R-:W-:Y:S01]  /*76a0*/  FFMA.FTZ R58, R12, R59, -R58 ;  /* 0x0000003b0c3a7223 */ /* 0x000fe2000001083a */
[----:B------:R-:W-:Y:S01]  /*76b0*/  FFMA.FTZ R210, R115, R130, R54 ;  /* 0x0000008273d27223 */ /* 0x000fe20000010036 */
[-C--:B------:R-:W-:Y:S01]  /*76c0*/  FMUL.FTZ R55, R15, R195.reuse ;  /* 0x000000c30f377220 */ /* 0x080fe20000410000 */
[----:B------:R-:W-:Y:S01]  /*76d0*/  FADD.FTZ R56, R37, R56 ;  /* 0x0000003825387221 */ /* 0x000fe20000010000 */
[----:B------:R-:W-:Y:S01]  /*76e0*/  FADD.FTZ R58, R179, R58 ;  /* 0x0000003ab33a7221 */ /* 0x000fe20000010000 */
[-C--:B------:R-:W-:Y:S01]  /*76f0*/  FMUL.FTZ R54, R15, R210.reuse ;  /* 0x000000d20f367220 */ /* 0x080fe20000410000 */
[C---:B------:R-:W-:Y:S01]  /*7700*/  FFMA.FTZ R55, R14.reuse, R210, -R55 ;  /* 0x000000d20e377223 */ /* 0x040fe20000010837 */
[C---:B------:R-:W-:Y:S01]  /*7710*/  FMUL.FTZ R59, R11.reuse, R56 ;  /* 0x000000380b3b7220 */ /* 0x040fe20000410000 */
[-C--:B------:R-:W-:Y:S01]  /*7720*/  FMUL.FTZ R57, R11, R58.reuse ;  /* 0x0000003a0b397220 */ /* 0x080fe20000410000 */
[----:B------:R-:W-:Y:S01]  /*7730*/  FFMA.FTZ R54, R14, R195, R54 ;  /* 0x000000c30e367223 */ /* 0x000fe20000010036 */
[----:B------:R-:W-:Y:S01]  /*7740*/  FFMA.FTZ R209, R114, R131, R55 ;  /* 0x0000008372d17223 */ /* 0x000fe20000010037 */
[C---:B------:R-:W-:Y:S01]  /*7750*/  FFMA.FTZ R59, R10.reuse, R58, -R59 ;  /* 0x0000003a0a3b7223 */ /* 0x040fe2000001083b */
[----:B------:R-:W-:Y:S01]  /*7760*/  FFMA.FTZ R57, R10, R56, R57 ;  /* 0x000000380a397223 */ /* 0x000fe20000010039 */
[----:B------:R-:W-:Y:S01]  /*7770*/  FADD.FTZ R194, RZ, R54 ;  /* 0x00000036ffc27221 */ /* 0x000fe20000010000 */
[C---:B------:R-:W-:Y:S01]  /*7780*/  FMUL.FTZ R55, R17.reuse, R209 ;  /* 0x000000d111377220 */ /* 0x040fe20000410000 */
[----:B------:R-:W-:Y:S01]  /*7790*/  FADD.FTZ R59, R178, R59 ;  /* 0x0000003bb23b7221 */ /* 0x000fe20000010000 */
[----:B------:R-:W-:Y:S01]  /*77a0*/  FADD.FTZ R57, R36, R57 ;  /* 0x0000003924397221 */ /* 0x000fe20000010000 */
[-C--:B------:R-:W-:Y:S01]  /*77b0*/  FMUL.FTZ R54, R17, R194.reuse ;  /* 0x000000c211367220 */ /* 0x080fe20000410000 */
[C---:B------:R-:W-:Y:S01]  /*77c0*/  FFMA.FTZ R55, R16.reuse, R194, R55 ;  /* 0x000000c210377223 */ /* 0x040fe20000010037 */
[C---:B------:R-:W-:Y:S01]  /*77d0*/  FMUL.FTZ R61, R9.reuse, R59 ;  /* 0x0000003b093d7220 */ /* 0x040fe20000410000 */
[----:B------:R-:W-:Y:S01]  /*77e0*/  FMUL.FTZ R58, R9, R57 ;  /* 0x00000039093a7220 */ /* 0x000fe20000410000 */
[----:B------:R-:W-:Y:S01]  /*77f0*/  FFMA.FTZ R54, R16, R209, -R54 ;  /* 0x000000d110367223 */ /* 0x000fe20000010836 */
        /* <DEDUP_REMOVED lines=28> */
[----:B------:R-:W-:Y:S01]  /*79c0*/  FMUL.FTZ R55, R23, R191 ;  /* 0x000000bf17377220 */ /* 0x000fe20000410000 */
[----:B------:R-:W-:Y:S01]  /*79d0*/  FADD.FTZ R60, R33, R60 ;  /* 0x0000003c213c7221 */ /* 0x000fe20000010000 */
[----:B------:R-:W-:Y:S01]  /*79e0*/  FADD.FTZ R61, R174, R61 ;  /* 0x0000003dae3d7221 */ /* 0x000fe20000010000 */
[-C--:B------:R-:W-:Y:S01]  /*79f0*/  FMUL.FTZ R54, R23, R206.reuse ;  /* 0x000000ce17367220 */ /* 0x080fe20000410000 */
[C---:B------:R-:W-:Y:S01]  /*7a00*/  FFMA.FTZ R55, R22.reuse, R206, -R55 ;  /* 0x000000ce16377223 */ /* 0x040fe20000010837 */
[CC--:B------:R-:W-:Y:S01]  /*7a10*/  FMUL.FTZ R62, R3.reuse, R60.reuse ;  /* 0x0000003c033e7220 */ /* 0x0c0fe20000410000 */
[C---:B------:R-:W-:Y:S01]  /*7a20*/  FMUL.FTZ R63, R3.reuse, R61 ;  /* 0x0000003d033f7220 */ /* 0x040fe20000410000 */
[----:B------:R-:W-:Y:S01]  /*7a30*/  FFMA.FTZ R54, R22, R191, R54 ;  /* 0x000000bf16367223 */ /* 0x000fe20000010036 */
[----:B------:R-:W-:Y:S01]  /*7a40*/  FFMA.FTZ R205, R110, R127, R55 ;  /* 0x0000007f6ecd7223 */ /* 0x000fe20000010037 */
[C---:B------:R-:W-:Y:S01]  /*7a50*/  FFMA.FTZ R65, R2.reuse, R61, -R62 ;  /* 0x0000003d02417223 */ /* 0x040fe2000001083e */
[----:B------:R-:W-:Y:S01]  /*7a60*/  FMUL.FTZ R61, R3, R53 ;  /* 0x00000035033d7220 */ /* 0x000fe20000410000 */
[----:B------:R-:W-:Y:S01]  /*7a70*/  FADD.FTZ R202, RZ, R54 ;  /* 0x00000036ffca7221 */ /* 0x000fe20000010000 */
[----:B------:R-:W-:Y:S01]  /*7a80*/  FMUL.FTZ R55, R25, R205 ;  /* 0x000000cd19377220 */ /* 0x000fe20000410000 */
[----:B------:R-:W-:Y:S01]  /*7a90*/  FFMA.FTZ R63, R2, R60, R63 ;  /* 0x0000003c023f7223 */ /* 0x000fe2000001003f */
[----:B------:R-:W-:Y:S01]  /*7aa0*/  FMUL.FTZ R60, R3, R52 ;  /* 0x00000034033c7220 */ /* 0x000fe20000410000 */
[-C--:B------:R-:W-:Y:S01]  /*7ab0*/  FMUL.FTZ R54, R25, R202.reuse ;  /* 0x000000ca19367220 */ /* 0x080fe20000410000 */
[----:B------:R-:W-:Y:S01]  /*7ac0*/  FFMA.FTZ R55, R24, R202, R55 ;  /* 0x000000ca18377223 */ /* 0x000fe20000010037 */
[C---:B------:R-:W-:Y:S01]  /*7ad0*/  FFMA.FTZ R52, R2.reuse, R52, R61 ;  /* 0x0000003402347223 */ /* 0x040fe2000001003d */
[----:B------:R-:W-:Y:S01]  /*7ae0*/  FFMA.FTZ R53, R2, R53, -R60 ;  /* 0x0000003502357223 */ /* 0x000fe2000001083c */
[----:B------:R-:W-:Y:S01]  /*7af0*/  FFMA.FTZ R54, R24, R205, -R54 ;  /* 0x000000cd18367223 */ /* 0x000fe20000010836 */
[----:B------:R-:W-:Y:S01]  /*7b00*/  FADD.FTZ R203, RZ, R55 ;  /* 0x00000037ffcb7221 */ /* 0x000fe20000010000 */
[----:B------:R-:W-:Y:S01]  /*7b10*/  HFMA2 R56, -RZ, RZ, 1.875, 0 ;  /* 0x3f800000ff387431 */ /* 0x000fe200000001ff */
[----:B------:R-:W-:Y:S01]  /*7b20*/  ISETP.GT.U32.AND P2, PT, R172, 0x1f, PT ;  /* 0x0000001fac00780c */ /* 0x000fe20003f44070 */
[----:B------:R-:W-:Y:S01]  /*7b30*/  FFMA.FTZ R204, R109, R124, R54 ;  /* 0x0000007c6dcc7223 */ /* 0x000fe20000010036 */
[C---:B------:R-:W-:Y:S01]  /*7b40*/  FMUL.FTZ R55, R27.reuse, R203 ;  /* 0x000000cb1b377220 */ /* 0x040fe20000410000 */
[----:B------:R-:W-:Y:S01]  /*7b50*/  @!UP0 ULEA UR13, UR10, UR12, 0x4 ;  /* 0x0000000c0a0d8291 */ /* 0x000fe2000f8e20ff */
[----:B------:R-:W-:Y:S01]  /*7b60*/  CS2R R58, SRZ ;  /* 0x00000000003a7805 */ /* 0x000fe2000001ff00 */
[-C--:B------:R-:W-:Y:S01]  /*7b70*/  FMUL.FTZ R54, R27, R204.reuse ;  /* 0x000000cc1b367220 */ /* 0x080fe20000410000 */
[----:B------:R-:W-:Y:S01]  /*7b80*/  FFMA.FTZ R55, R26, R204, -R55 ;  /* 0x000000cc1a377223 */ /* 0x000fe20000010837 */
[----:B------:R-:W-:-:S02]  /*7b90*/  MOV R57, RZ ;  /* 0x000000ff00397202 */ /* 0x000fc40000000f00 */
[----:B------:R-:W-:Y:S01]  /*7ba0*/  FFMA.FTZ R54, R26, R203, R54 ;  /* 0x000000cb1a367223 */ /* 0x000fe20000010036 */
[----:B------:R-:W-:Y:S01]  /*7bb0*/  FFMA.FTZ R217, R108, R125, R55 ;  /* 0x0000007d6cd97223 */ /* 0x000fe20000010037 */
[----:B------:R-:W-:Y:S02]  /*7bc0*/  FADD.FTZ R55, R48, R65 ;  /* 0x0000004130377221 */ /* 0x000fe40000010000 */
[----:B------:R-:W-:Y:S01]  /*7bd0*/  FADD.FTZ R218, RZ, R54 ;  /* 0x00000036ffda7221 */ /* 0x000fe20000010000 */
[CC--:B------:R-:W-:Y:S01]  /*7be0*/  FMUL.FTZ R61, R29.reuse, R217.reuse ;  /* 0x000000d91d3d7220 */ /* 0x0c0fe20000410000 */
[----:B------:R-:W-:Y:S01]  /*7bf0*/  FADD.FTZ R54, R32, R63 ;  /* 0x0000003f20367221 */ /* 0x000fe20000010000 */
[----:B------:R-:W0:Y:S01]  /*7c00*/  @!P0 LDS.128 R56, [UR13+0x3910] ;  /* 0x0039100dff388984 */ /* 0x000e220008000c00 */
[-C--:B------:R-:W-:Y:S01]  /*7c10*/  FMUL.FTZ R60, R29, R218.reuse ;  /* 0x000000da1d3c7220 */ /* 0x080fe20000410000 */
[C---:B------:R-:W-:Y:S02]  /*7c20*/  FFMA.FTZ R61, R28.reuse, R218, R61 ;  /* 0x000000da1c3d7223 */ /* 0x040fe4000001003d */
[----:B------:R1:W-:Y:S01]  /*7c30*/  STS.128 [R190+0x1b10], R52 ;  /* 0x001b1034be007388 */ /* 0x0003e20000000c00 */
        /* <DEDUP_REMOVED lines=53> */
.L_x_221:
        /* <DEDUP_REMOVED lines=13> */
.L_x_146:
[----:B------:R-:W-:Y:S05]  /*8060*/  BSYNC.RECONVERGENT B0 ;  /* 0x0000000000007941 */ /* 0x000fea0003800200 */
.L_x_145:
[----:B------:R-:W-:-:S03]  /*8070*/  UMOV UR13, 0xffffffff ;  /* 0xffffffff000d7882 */ /* 0x000fc60000000000 */
[----:B------:R-:W-:Y:S05]  /*8080*/  BRA.DIV UR13, `(.L_x_147) ;  /* 0x000000560d4c7947 */ /* 0x000fea000b800000 */
[----:B--2---:R2:W1:Y:S04]  /*8090*/  SHFL.DOWN PT, R68, R224, 0x2, 0x1f ;  /* 0x08401f00e0447f89 */ /* 0x00446800000e0000 */
[----:B---3--:R2:W3:Y:S04]  /*80a0*/  SHFL.DOWN PT, R70, R73, 0x2, 0x1f ;  /* 0x08401f0049467f89 */ /* 0x0084e800000e0000 */
[----:B----4-:R2:W4:Y:S04]  /*80b0*/  SHFL.DOWN PT, R71, R72, 0x2, 0x1f ;  /* 0x08401f0048477f89 */ /* 0x01052800000e0000 */
[----:B0-----:R2:W0:Y:S02]  /*80c0*/  SHFL.DOWN PT, R225, R69, 0x2, 0x1f ;  /* 0x08401f0045e17f89 */ /* 0x00142400000e0000 */
.L_x_227:
        /* <DEDUP_REMOVED lines=13> */
.L_x_149:
[----:B------:R-:W-:Y:S05]  /*81a0*/  BSYNC.RECONVERGENT B0 ;  /* 0x0000000000007941 */ /* 0x000fea0003800200 */
.L_x_148:
[----:B------:R-:W-:-:S03]  /*81b0*/  UMOV UR13, 0xffffffff ;  /* 0xffffffff000d7882 */ /* 0x000fc60000000000 */
[----:B------:R-:W-:Y:S05]  /*81c0*/  BRA.DIV UR13, `(.L_x_150) ;  /* 0x000000560d707947 */ /* 0x000fea000b800000 */
[----:B-1----:R1:W1:Y:S04]  /*81d0*/  SHFL.DOWN PT, R68, R224, 0x4, 0x1f ;  /* 0x08801f00e0447f89 */ /* 0x00226800000e0000 */
[----:B---3--:R3:W1:Y:S04]  /*81e0*/  SHFL.DOWN PT, R70, R73, 0x4, 0x1f ;  /* 0x08801f0049467f89 */ /* 0x00866800000e0000 */
[----:B----4-:R3:W4:Y:S04]  /*81f0*/  SHFL.DOWN PT, R71, R72, 0x4, 0x1f ;  /* 0x08801f0048477f89 */ /* 0x01072800000e0000 */
[----:B0-----:R3:W0:Y:S02]  /*8200*/  SHFL.DOWN PT, R225, R69, 0x4, 0x1f ;  /* 0x08801f0045e17f89 */ /* 0x00162400000e0000 */
.L_x_233:
        /* <DEDUP_REMOVED lines=13> */
.L_x_152:
[----:B------:R-:W-:Y:S05]  /*82e0*/  BSYNC.RECONVERGENT B0 ;  /* 0x0000000000007941 */ /* 0x000fea0003800200 */
.L_x_151:
[----:B------:R-:W-:-:S03]  /*82f0*/  UMOV UR13, 0xffffffff ;  /* 0xffffffff000d7882 */ /* 0x000fc60000000000 */
[----:B------:R-:W-:Y:S05]  /*8300*/  BRA.DIV UR13, `(.L_x_153) ;  /* 0x000000560d947947 */ /* 0x000fea000b800000 */
[----:B-1----:R1:W1:Y:S04]  /*8310*/  SHFL.DOWN PT, R68, R224, 0x8, 0x1f ;  /* 0x09001f00e0447f89 */ /* 0x00226800000e0000 */
[----:B------:R0:W1:Y:S04]  /*8320*/  SHFL.DOWN PT, R70, R73, 0x8, 0x1f ;  /* 0x09001f0049467f89 */ /* 0x00006800000e0000 */
[----:B----4-:R4:W1:Y:S04]  /*8330*/  SHFL.DOWN PT, R71, R72, 0x8, 0x1f ;  /* 0x09001f0048477f89 */ /* 0x01086800000e0000 */
[----:B0-----:R4:W0:Y:S02]  /*8340*/  SHFL.DOWN PT, R225, R69, 0x8, 0x1f ;  /* 0x09001f0045e17f89 */ /* 0x00182400000e0000 */
.L_x_239:
        /* <DEDUP_REMOVED lines=13> */
.L_x_155:
[----:B------:R-:W-:Y:S05]  /*8420*/  BSYNC.RECONVERGENT B0 ;  /* 0x0000000000007941 */ /* 0x000fea0003800200 */
.L_x_154:
[----:B------:R-:W-:-:S03]  /*8430*/  UMOV UR13, 0xffffffff ;  /* 0xffffffff000d7882 */ /* 0x000fc60000000000 */
[----:B------:R-:W-:Y:S05]  /*8440*/  BRA.DIV UR13, `(.L_x_156) ;  /* 0x000000560db87947 */ /* 0x000fea000b800000 */
[----:B-1----:R1:W0:Y:S04]  /*8450*/  SHFL.DOWN PT, R68, R224, 0x10, 0x1f ;  /* 0x0a001f00e0447f89 */ /* 0x00222800000e0000 */
[----:B------:R1:W0:Y:S04]  /*8460*/  SHFL.DOWN PT, R70, R73, 0x10, 0x1f ;  /* 0x0a001f0049467f89 */ /* 0x00022800000e0000 */
[----:B------:R1:W0:Y:S04]  /*8470*/  SHFL.DOWN PT, R71, R72, 0x10, 0x1f ;  /* 0x0a001f0048477f89 */ /* 0x00022800000e0000 */
[----:B------:R1:W0:Y:S02]  /*8480*/  SHFL.DOWN PT, R74, R69, 0x10, 0x1f ;  /* 0x0a001f00454a7f89 */ /* 0x00022400000e0000 */
.L_x_245:
        /* <DEDUP_REMOVED lines=13> */
.L_x_158:
[----:B------:R-:W-:Y:S05]  /*8560*/  BSYNC.RECONVERGENT B0 ;  /* 0x0000000000007941 */ /* 0x000fea0003800200 */
.L_x_157:
        /* <DEDUP_REMOVED lines=26> */
.L_x_259:
        /* <DEDUP_REMOVED lines=15> */
.L_x_161:
[----:B------:R-:W-:Y:S05]  /*8800*/  BSYNC.RECONVERGENT B0 ;  /* 0x0000000000007941 */ /* 0x000fea0003800200 */
.L_x_160:
        /* <DEDUP_REMOVED lines=38> */
.L_x_143:
[----:B------:R-:W-:Y:S05]  /*8a70*/  WARPSYNC.ALL ;  /* 0x0000000000007948 */ /* 0x000fea0003800000 */
[----:B------:R-:W-:Y:S01]  /*8a80*/  BAR.SYNC.DEFER_BLOCKING 0x0 ;  /* 0x0000000000007b1d */ /* 0x000fe20000010000 */
[----:B------:R-:W-:Y:S01]  /*8a90*/  FADD.FTZ R220, RZ, R220 ;  /* 0x000000dcffdc7221 */ /* 0x000fe20000010000 */
[----:B------:R-:W-:Y:S02]  /*8aa0*/  ISETP.NE.AND P0, PT, R172, RZ, PT ;  /* 0x000000ffac00720c */ /* 0x000fe40003f05270 */
[----:B------:R-:W-:Y:S02]  /*8ab0*/  ISETP.GT.AND P2, PT, R171, 0x1e, PT ;  /* 0x0000001eab00780c */ /* 0x000fe40003f44270 */
[----:B------:R-:W-:Y:S09]  /*8ac0*/  BSSY.RECONVERGENT B0, `(.L_x_162) ;  /* 0x00001c6000007945 */ /* 0x000ff20003800200 */
        /* <DEDUP_REMOVED lines=27> */
[----:B------:R-:W-:Y:S01]  /*8c80*/  FADD.FTZ R186, R186, R27 ;  /* 0x0000001bbaba7221 */ /* 0x000fe20000010000 */
[----:B------:R-:W-:Y:S02]  /*8c90*/  FMUL.FTZ R29, R108, R187 ;  /* 0x000000bb6c1d7220 */ /* 0x000fe40000410000 */
[C---:B------:R-:W-:Y:S01]  /*8ca0*/  FMUL.FTZ R27, R25.reuse, R44 ;  /* 0x0000002c191b7220 */ /* 0x040fe20000410000 */
[----:B------:R-:W-:Y:S01]  /*8cb0*/  FMUL.FTZ R25, R25, R186 ;  /* 0x000000ba19197220 */ /* 0x000fe20000410000 */
[----:B------:R-:W-:Y:S01]  /*8cc0*/  FMUL.FTZ R28, R218, R29 ;  /* 0x0000001dda1c7220 */ /* 0x000fe20000410000 */
[----:B------:R-:W-:Y:S01]  /*8cd0*/  FMUL.FTZ R54, R109, R44 ;  /* 0x0000002c6d367220 */ /* 0x000fe20000410000 */
[C---:B------:R-:W-:Y:S01]  /*8ce0*/  FFMA.FTZ R26, R24.reuse, R186, -R27 ;  /* 0x000000ba181a7223 */ /* 0x040fe2000001081b */
[----:B------:R-:W-:Y:S02]  /*8cf0*/  FFMA.FTZ R24, R24, R44, R25 ;  /* 0x0000002c18187223 */ /* 0x000fe40000010019 */
[----:B0-----:R-:W-:Y:S01]  /*8d00*/  FMUL.FTZ R57, R203, R54 ;  /* 0x00000036cb397220 */ /* 0x001fe20000410000 */
[----:B------:R-:W-:Y:S01]  /*8d10*/  FADD.FTZ R185, R185, R26 ;  /* 0x0000001ab9b97221 */ /* 0x000fe20000010000 */
[----:B------:R-:W-:Y:S01]  /*8d20*/  FADD.FTZ R43, R43, R24 ;  /* 0x000000182b2b7221 */ /* 0x000fe20000010000 */
[----:B------:R-:W-:-:S02]  /*8d30*/  FADD.FTZ R93, R54, R93 ;  /* 0x0000005d365d7221 */ /* 0x000fc40000010000 */
        /* <DEDUP_REMOVED lines=8> */
[-C--:B------:R-:W-:Y:S01]  /*8dc0*/  FMUL.FTZ R21, R21, R184.reuse ;  /* 0x000000b815157220 */ /* 0x080fe20000410000 */
[----:B------:R-:W-:Y:S01]  /*8dd0*/  FMUL.FTZ R30, R218, R25 ;  /* 0x00000019da1e7220 */ /* 0x000fe20000410000 */
[----:B------:R-:W-:Y:S01]  /*8de0*/  FADD.FTZ R92, R25, R92 ;  /* 0x0000005c195c7221 */ /* 0x000fe20000010000 */
[C---:B------:R-:W-:Y:S01]  /*8df0*/  FFMA.FTZ R22, R20.reuse, R184, -R23 ;  /* 0x000000b814167223 */ /* 0x040fe20000010817 */
[-C--:B------:R-:W-:Y:S01]  /*8e00*/  FFMA.FTZ R20, R20, R42.reuse, R21 ;  /* 0x0000002a14147223 */ /* 0x080fe20000010015 */
[----:B------:R-:W-:-:S02]  /*8e10*/  FMUL.FTZ R50, R111, R42 ;  /* 0x0000002a6f327220 */ /* 0x000fc40000410000 */
[----:B------:R-:W-:Y:S01]  /*8e20*/  FADD.FTZ R183, R183, R22 ;  /* 0x00000016b7b77221 */ /* 0x000fe20000010000 */
[----:B------:R-:W-:Y:S01]  /*8e30*/  FADD.FTZ R41, R41, R20 ;  /* 0x0000001429297221 */ /* 0x000fe20000010000 */
[----:B------:R-:W-:Y:S01]  /*8e40*/  FMUL.FTZ R53, R191, R50 ;  /* 0x00000032bf357220 */ /* 0x000fe20000410000 */
[----:B------:R-:W-:Y:S01]  /*8e50*/  FADD.FTZ R95, R50, R95 ;  /* 0x0000005f325f7221 */ /* 0x000fe20000010000 */
        /* <DEDUP_REMOVED lines=12> */
[----:B------:R-:W-:Y:S02]  /*8f20*/  FFMA.FTZ R18, R0, R216, RZ ;  /* 0x000000d800127223 */ /* 0x000fe400000100ff */
[C---:B------:R-:W-:Y:S01]  /*8f30*/  FMUL.FTZ R17, R15.reuse, R181 ;  /* 0x000000b50f117220 */ /* 0x040fe20000410000 */
[----:B------:R-:W-:Y:S01]  /*8f40*/  FMUL.FTZ R16, R15, R39 ;  /* 0x000000270f107220 */ /* 0x000fe20000410000 */
[----:B------:R-:W-:Y:S02]  /*8f50*/  FFMA.FTZ R19, R89, R215, R18 ;  /* 0x000000d759137223 */ /* 0x000fe40000010012 */
[C---:B------:R-:W-:Y:S01]  /*8f60*/  FFMA.FTZ R17, R14.reuse, R39, R17 ;  /* 0x000000270e117223 */ /* 0x040fe20000010011 */
[----:B------:R-:W-:Y:S01]  /*8f70*/  FFMA.FTZ R15, R14, R181, -R16 ;  /* 0x000000b50e0f7223 */ /* 0x000fe20000010810 */
[----:B------:R-:W-:Y:S01]  /*8f80*/  FFMA.FTZ R14, R88, R214, R19 ;  /* 0x000000d6580e7223 */ /* 0x000fe20000010013 */
[----:B------:R-:W-:Y:S01]  /*8f90*/  FFMA.FTZ R16, R0, -R201, RZ ;  /* 0x800000c900107223 */ /* 0x000fe200000100ff */
[----:B------:R-:W-:Y:S01]  /*8fa0*/  FADD.FTZ R38, R38, R17 ;  /* 0x0000001126267221 */ /* 0x000fe20000010000 */
[----:B------:R-:W-:Y:S01]  /*8fb0*/  FADD.FTZ R180, R180, R15 ;  /* 0x0000000fb4b47221 */ /* 0x000fe20000010000 */
[----:B------:R-:W-:-:S02]  /*8fc0*/  FFMA.FTZ R17, R87, R213, R14 ;  /* 0x000000d557117223 */ /* 0x000fc4000001000e */
[C---:B------:R-:W-:Y:S01]  /*8fd0*/  FMUL.FTZ R15, R13.reuse, R38 ;  /* 0x000000260d0f7220 */ /* 0x040fe20000410000 */
[----:B------:R-:W-:Y:S01]  /*8fe0*/  FMUL.FTZ R13, R13, R180 ;  /* 0x000000b40d0d7220 */ /* 0x000fe20000410000 */
[----:B------:R-:W-:Y:S02]  /*8ff0*/  FFMA.FTZ R18, R86, R212, R17 ;  /* 0x000000d456127223 */ /* 0x000fe40000010011 */
        /* <DEDUP_REMOVED lines=9> */
[----:B------:R-:W-:Y:S01]  /*9090*/  FMUL.FTZ R12, R11, R37 ;  /* 0x000000250b0c7220 */ /* 0x000fe20000410000 */
        /* <DEDUP_REMOVED lines=30> */
[----:B------:R-:W-:Y:S01]  /*9280*/  FMUL.FTZ R12, R47, UR15 ;  /* 0x0000000f2f0c7c20 */ /* 0x000fe20008410000 */
[----:B------:R-:W-:Y:S01]  /*9290*/  FADD.FTZ R176, R176, R7 ;  /* 0x00000007b0b07221 */ /* 0x000fe20000010000 */
[----:B------:R-:W-:Y:S01]  /*92a0*/  FFMA.FTZ R7, R79, -R202, R6 ;  /* 0x800000ca4f077223 */ /* 0x000fe20000010006 */
[----:B------:R-:W-:Y:S01]  /*92b0*/  FFMA.FTZ R6, R49, R219, R8 ;  /* 0x000000db31067223 */ /* 0x000fe20000010008 */
[C---:B------:R-:W-:Y:S01]  /*92c0*/  FMUL.FTZ R10, R189.reuse, UR15 ;  /* 0x0000000fbd0a7c20 */ /* 0x040fe20008410000 */
[----:B------:R-:W-:Y:S01]  /*92d0*/  FFMA.FTZ R11, R189, UR14, -R12 ;  /* 0x0000000ebd0b7c23 */ /* 0x000fe2000801080c */
[----:B------:R-:W-:Y:S01]  /*92e0*/  FFMA.FTZ R8, R78, -R203, R7 ;  /* 0x800000cb4e087223 */ /* 0x000fe20000010007 */
[C---:B------:R-:W-:Y:S01]  /*92f0*/  FMUL.FTZ R189, R106.reuse, R189 ;  /* 0x000000bd6abd7220 */ /* 0x040fe20000410000 */
[----:B------:R-:W-:Y:S01]  /*9300*/  FFMA.FTZ R219, -R106, R123, R219 ;  /* 0x0000007b6adb7223 */ /* 0x000fe200000101db */
[----:B------:R-:W-:Y:S01]  /*9310*/  FFMA.FTZ R10, R47, UR14, R10 ;  /* 0x0000000e2f0a7c23 */ /* 0x000fe2000801000a */
[----:B------:R-:W-:Y:S01]  /*9320*/  FFMA.FTZ R7, R77, -R218, R8 ;  /* 0x800000da4d077223 */ /* 0x000fe20000010008 */
[----:B------:R-:W-:Y:S01]  /*9330*/  FADD.FTZ R34, R34, R9 ;  /* 0x0000000922227221 */ /* 0x000fe20000010000 */
[----:B------:R-:W-:Y:S01]  /*9340*/  FMUL.FTZ R9, R106, R47 ;  /* 0x0000002f6a097220 */ /* 0x000fe20000410000 */
[----:B------:R-:W-:Y:S01]  /*9350*/  FMUL.FTZ R12, R220, R189 ;  /* 0x000000bddc0c7220 */ /* 0x000fe20000410000 */
[----:B------:R-:W-:Y:S01]  /*9360*/  FFMA.FTZ R8, R76, -R221, R7 ;  /* 0x800000dd4c087223 */ /* 0x000fe20000010007 */
[----:B------:R-:W-:Y:S01]  /*9370*/  FMUL.FTZ R13, R219, R10 ;  /* 0x0000000adb0d7220 */ /* 0x000fe20000410000 */
[----:B------:R-:W-:Y:S01]  /*9380*/  FADD.FTZ R90, R9, R90 ;  /* 0x0000005a095a7221 */ /* 0x000fe20000010000 */
[-C--:B------:R-:W-:Y:S01]  /*9390*/  FFMA.FTZ R12, R219, R9.reuse, R12 ;  /* 0x00000009db0c7223 */ /* 0x080fe2000001000c */
[C---:B------:R-:W-:Y:S01]  /*93a0*/  FMUL.FTZ R10, R220.reuse, R9 ;  /* 0x00000009dc0a7220 */ /* 0x040fe20000410000 */
[----:B------:R-:W-:Y:S01]  /*93b0*/  FFMA.FTZ R7, R49, -R220, R8 ;  /* 0x800000dc31077223 */ /* 0x000fe20000010008 */
[C---:B------:R-:W-:Y:S01]  /*93c0*/  FMUL.FTZ R9, R5.reuse, R176 ;  /* 0x000000b005097220 */ /* 0x040fe20000410000 */
[----:B------:R-:W-:Y:S01]  /*93d0*/  FFMA.FTZ R220, R220, R11, R13 ;  /* 0x0000000bdcdc7223 */ /* 0x000fe2000001000d */
[----:B------:R-:W-:Y:S01]  /*93e0*/  FMUL.FTZ R11, R5, R34 ;  /* 0x00000022050b7220 */ /* 0x000fe20000410000 */
[----:B------:R-:W-:Y:S01]  /*93f0*/  FMUL.FTZ R15, R107, R188 ;  /* 0x000000bc6b0f7220 */ /* 0x000fe20000410000 */
[C---:B------:R-:W-:Y:S01]  /*9400*/  FFMA.FTZ R8, R4.reuse, R34, R9 ;  /* 0x0000002204087223 */ /* 0x040fe20000010009 */
[----:B------:R-:W-:Y:S01]  /*9410*/  FFMA.FTZ R5, R219, R189, -R10 ;  /* 0x000000bddb057223 */ /* 0x000fe2000001080a */
[----:B------:R-:W-:Y:S01]  /*9420*/  FFMA.FTZ R9, R4, R176, -R11 ;  /* 0x000000b004097223 */ /* 0x000fe2000001080b */
[----:B------:R-:W-:Y:S01]  /*9430*/  FMUL.FTZ R11, R46, UR15 ;  /* 0x0000000f2e0b7c20 */ /* 0x000fe20008410000 */
[----:B------:R-:W-:Y:S01]  /*9440*/  FADD.FTZ R33, R33, R8 ;  /* 0x0000000821217221 */ /* 0x000fe20000010000 */
[----:B------:R-:W-:Y:S01]  /*9450*/  FFMA.FTZ R16, -R107, R122, R222 ;  /* 0x0000007a6b107223 */ /* 0x000fe200000101de */
[----:B------:R-:W-:Y:S01]  /*9460*/  FADD.FTZ R9, R174, R9 ;  /* 0x00000009ae097221 */ /* 0x000fe20000010000 */
[C---:B------:R-:W-:Y:S01]  /*9470*/  FFMA.FTZ R14, R188.reuse, UR14, -R11 ;  /* 0x0000000ebc0e7c23 */ /* 0x040fe2000801080b */
[----:B------:R-:W-:Y:S01]  /*9480*/  FMUL.FTZ R11, R188, UR15 ;  /* 0x0000000fbc0b7c20 */ /* 0x000fe20008410000 */
[----:B------:R-:W-:Y:S01]  /*9490*/  FMUL.FTZ R8, R3, R33 ;  /* 0x0000002103087220 */ /* 0x000fe20000410000 */
[----:B------:R-:W-:Y:S01]  /*94a0*/  FMUL.FTZ R10, R107, R46 ;  /* 0x0000002e6b0a7220 */ /* 0x000fe20000410000 */
[----:B------:R-:W-:Y:S01]  /*94b0*/  FMUL.FTZ R17, R221, R15 ;  /* 0x0000000fdd117220 */ /* 0x000fe20000410000 */
[----:B------:R-:W-:Y:S01]  /*94c0*/  FFMA.FTZ R13, R46, UR14, R11 ;  /* 0x0000000e2e0d7c23 */ /* 0x000fe2000801000b */
[-C--:B------:R-:W-:Y:S01]  /*94d0*/  FMUL.FTZ R11, R3, R9.reuse ;  /* 0x00000009030b7220 */ /* 0x080fe20000410000 */
[----:B------:R-:W-:Y:S01]  /*94e0*/  FFMA.FTZ R3, R2, R9, -R8 ;  /* 0x0000000902037223 */ /* 0x000fe20000010808 */
[-C--:B------:R-:W-:Y:S01]  /*94f0*/  FFMA.FTZ R4, R16, R10.reuse, R17 ;  /* 0x0000000a10047223 */ /* 0x080fe20000010011 */
[----:B------:R-:W-:Y:S01]  /*9500*/  FADD.FTZ R91, R10, R91 ;  /* 0x0000005b0a5b7221 */ /* 0x000fe20000010000 */
[C---:B------:R-:W-:Y:S01]  /*9510*/  FMUL.FTZ R17, R221.reuse, R10 ;  /* 0x0000000add117220 */ /* 0x040fe20000410000 */
[----:B------:R-:W-:Y:S01]  /*9520*/  FMUL.FTZ R10, R16, R13 ;  /* 0x0000000d100a7220 */ /* 0x000fe20000410000 */
[-C--:B------:R-:W-:Y:S01]  /*9530*/  FFMA.FTZ R11, R2, R33.reuse, R11 ;  /* 0x00000021020b7223 */ /* 0x080fe2000001000b */
[----:B------:R-:W-:Y:S01]  /*9540*/  FADD.FTZ R48, R48, R3 ;  /* 0x0000000330307221 */ /* 0x000fe20000010000 */
[----:B------:R-:W-:Y:S01]  /*9550*/  FMUL.FTZ R3, R120, R33 ;  /* 0x0000002178037220 */ /* 0x000fe20000410000 */
[----:B------:R-:W-:Y:S01]  /*9560*/  FFMA.FTZ R221, R221, R14, R10 ;  /* 0x0000000edddd7223 */ /* 0x000fe2000001000a */
[----:B------:R-:W-:Y:S01]  /*9570*/  FADD.FTZ R32, R32, R11 ;  /* 0x0000000b20207221 */ /* 0x000fe20000010000 */
[C---:B------:R-:W-:Y:S01]  /*9580*/  FMUL.FTZ R10, R121.reuse, R48 ;  /* 0x00000030790a7220 */ /* 0x040fe20000410000 */
[----:B------:R-:W-:Y:S01]  /*9590*/  FFMA.FTZ R16, R16, R15, -R17 ;  /* 0x0000000f10107223 */ /* 0x000fe20000010811 */
[C---:B------:R-:W-:Y:S01]  /*95a0*/  FFMA.FTZ R8, -R120.reuse, R137, R215 ;  /* 0x0000008978087223 */ /* 0x040fe200000101d7 */
[----:B------:R-:W-:Y:S01]  /*95b0*/  FMUL.FTZ R15, R120, R9 ;  /* 0x00000009780f7220 */ /* 0x000fe20000410000 */
[C---:B------:R-:W-:Y:S01]  /*95c0*/  FMUL.FTZ R2, R121.reuse, R32 ;  /* 0x0000002079027220 */ /* 0x040fe20000410000 */
[----:B------:R-:W-:Y:S01]  /*95d0*/  FMUL.FTZ R17, R200, R3 ;  /* 0x00000003c8117220 */ /* 0x000fe20000410000 */
[----:B------:R-:W-:Y:S01]  /*95e0*/  FFMA.FTZ R11, -R121, R136, R216 ;  /* 0x00000088790b7223 */ /* 0x000fe200000101d8 */
[C---:B------:R-:W-:Y:S01]  /*95f0*/  FMUL.FTZ R14, R201.reuse, R10 ;  /* 0x0000000ac90e7220 */ /* 0x040fe20000410000 */
[-C--:B------:R-:W-:Y:S01]  /*9600*/  FMUL.FTZ R13, R201, R2.reuse ;  /* 0x00000002c90d7220 */ /* 0x080fe20000410000 */
[-C--:B------:R-:W-:Y:S01]  /*9610*/  FFMA.FTZ R18, R8, R15.reuse, -R17 ;  /* 0x0000000f08127223 */ /* 0x080fe20000010811 */
[----:B------:R-:W-:Y:S01]  /*9620*/  FMUL.FTZ R15, R200, R15 ;  /* 0x0000000fc80f7220 */ /* 0x000fe20000410000 */
[C---:B------:R-:W-:Y:S01]  /*9630*/  FFMA.FTZ R14, R11.reuse, R2, R14 ;  /* 0x000000020b0e7223 */ /* 0x040fe2000001000e */
[----:B------:R-:W-:Y:S01]  /*9640*/  FFMA.FTZ R17, R11, R10, -R13 ;  /* 0x0000000a0b117223 */ /* 0x000fe2000001080d */
[C---:B------:R-:W-:Y:S01]  /*9650*/  FMUL.FTZ R10, R119.reuse, R34 ;  /* 0x00000022770a7220 */ /* 0x040fe20000410000 */
[----:B------:R-:W-:Y:S01]  /*9660*/  FFMA.FTZ R15, R8, R3, R15 ;  /* 0x00000003080f7223 */ /* 0x000fe2000001000f */
[----:B------:R-:W-:Y:S01]  /*9670*/  FADD.FTZ R14, RZ, R14 ;  /* 0x0000000eff0e7221 */ /* 0x000fe20000010000 */
[C---:B------:R-:W-:Y:S01]  /*9680*/  FFMA.FTZ R13, -R119.reuse, R134, R214 ;  /* 0x00000086770d7223 */ /* 0x040fe200000101d6 */
[----:B------:R-:W-:Y:S01]  /*9690*/  FMUL.FTZ R20, R119, R176 ;  /* 0x000000b077147220 */ /* 0x000fe20000410000 */
[----:B------:R-:W-:Y:S01]  /*96a0*/  FMUL.FTZ R22, R199, R10 ;  /* 0x0000000ac7167220 */ /* 0x000fe20000410000 */
[----:B------:R-:W-:Y:S01]  /*96b0*/  FADD.FTZ R19, R14, R15 ;  /* 0x0000000f0e137221 */ /* 0x000fe20000010000 */
[C---:B------:R-:W-:Y:S01]  /*96c0*/  FMUL.FTZ R15, R118.reuse, R35 ;  /* 0x00000023760f7220 */ /* 0x040fe20000410000 */
[----:B------:R-:W-:Y:S01]  /*96d0*/  FADD.FTZ R17, RZ, R17 ;  /* 0x00000011ff117221 */ /* 0x000fe20000010000 */
[-C--:B------:R-:W-:Y:S01]  /*96e0*/  FFMA.FTZ R22, R13, R20.reuse, -R22 ;  /* 0x000000140d167223 */ /* 0x080fe20000010816 */
[C---:B------:R-:W-:Y:S01]  /*96f0*/  FFMA.FTZ R14, -R118.reuse, R135, R213 ;  /* 0x00000087760e7223 */ /* 0x040fe200000101d5 */
[----:B------:R-:W-:Y:S01]  /*9700*/  FMUL.FTZ R20, R199, R20 ;  /* 0x00000014c7147220 */ /* 0x000fe20000410000 */
[----:B------:R-:W-:Y:S01]  /*9710*/  FMUL.FTZ R21, R118, R177 ;  /* 0x000000b176157220 */ /* 0x000fe20000410000 */
[C---:B------:R-:W-:Y:S01]  /*9720*/  FMUL.FTZ R23, R198.reuse, R15 ;  /* 0x0000000fc6177220 */ /* 0x040fe20000410000 */
[----:B------:R-:W-:Y:S01]  /*9730*/  FADD.FTZ R17, R17, R18 ;  /* 0x0000001211117221 */ /* 0x000fe20000010000 */
[----:B------:R-:W-:Y:S01]  /*9740*/  FFMA.FTZ R20, R13, R10, R20 ;  /* 0x0000000a0d147223 */ /* 0x000fe20000010014 */
[-C--:B------:R-:W-:Y:S01]  /*9750*/  FMUL.FTZ R24, R198, R21.reuse ;  /* 0x00000015c6187220 */ /* 0x080fe20000410000 */
[C---:B------:R-:W-:Y:S01]  /*9760*/  FFMA.FTZ R18, R14.reuse, R21, -R23 ;  /* 0x000000150e127223 */ /* 0x040fe20000010817 */
[----:B------:R-:W-:Y:S01]  /*9770*/  FADD.FTZ R17, R17, R22 ;  /* 0x0000001611117221 */ /* 0x000fe20000010000 */
[----:B------:R-:W-:Y:S01]  /*9780*/  FADD.FTZ R19, R19, R20 ;  /* 0x0000001413137221 */ /* 0x000fe20000010000 */
[----:B------:R-:W-:Y:S01]  /*9790*/  FFMA.FTZ R24, R14, R15, R24 ;  /* 0x0000000f0e187223 */ /* 0x000fe20000010018 */
[----:B------:R-:W-:Y:S01]  /*97a0*/  FMUL.FTZ R22, R117, R178 ;  /* 0x000000b275167220 */ /* 0x000fe20000410000 */
[----:B------:R-:W-:Y:S01]  /*97b0*/  FADD.FTZ R21, R17, R18 ;  /* 0x0000001211157221 */ /* 0x000fe20000010000 */
[----:B------:R-:W-:Y:S01]  /*97c0*/  FMUL.FTZ R18, R117, R36 ;  /* 0x0000002475127220 */ /* 0x000fe20000410000 */
[----:B------:R-:W-:Y:S01]  /*97d0*/  FADD.FTZ R20, R19, R24 ;  /* 0x0000001813147221 */ /* 0x000fe20000010000 */
[----:B------:R-:W-:Y:S01]  /*97e0*/  FFMA.FTZ R17, -R117, R132, R212 ;  /* 0x0000008475117223 */ /* 0x000fe200000101d4 */
[C---:B------:R-:W-:Y:S01]  /*97f0*/  FMUL.FTZ R27, R116.reuse, R179 ;  /* 0x000000b3741b7220 */ /* 0x040fe20000410000 */
[----:B------:R-:W-:Y:S01]  /*9800*/  FMUL.FTZ R24, R197, R18 ;  /* 0x00000012c5187220 */ /* 0x000fe20000410000 */
[C---:B------:R-:W-:Y:S01]  /*9810*/  FFMA.FTZ R211, -R116.reuse, R133, R211 ;  /* 0x0000008574d37223 */ /* 0x040fe200000101d3 */
[----:B------:R-:W-:Y:S01]  /*9820*/  FMUL.FTZ R19, R116, R37 ;  /* 0x0000002574137220 */ /* 0x000fe20000410000 */
[----:B------:R-:W-:Y:S01]  /*9830*/  FFMA.FTZ R217, -R108, R125, R217 ;  /* 0x0000007d6cd97223 */ /* 0x000fe200000101d9 */
[-C--:B------:R-:W-:Y:S01]  /*9840*/  FFMA.FTZ R26, R17, R22.reuse, -R24 ;  /* 0x00000016111a7223 */ /* 0x080fe20000010818 */
[----:B------:R-:W-:Y:S01]  /*9850*/  FMUL.FTZ R22, R197, R22 ;  /* 0x00000016c5167220 */ /* 0x000fe20000410000 */
[----:B------:R-:W-:Y:S01]  /*9860*/  FFMA.FTZ R210, -R115, R130, R210 ;  /* 0x0000008273d27223 */ /* 0x000fe200000101d2 */
[C---:B------:R-:W-:Y:S01]  /*9870*/  FFMA.FTZ R24, R217.reuse, R25, R28 ;  /* 0x00000019d9187223 */ /* 0x040fe2000001001c */
[----:B------:R-:W-:Y:S01]  /*9880*/  FFMA.FTZ R25, R217, R29, -R30 ;  /* 0x0000001dd9197223 */ /* 0x000fe2000001081e */
[----:B------:R-:W-:Y:S01]  /*9890*/  FFMA.FTZ R23, R17, R18, R22 ;  /* 0x0000001211177223 */ /* 0x000fe20000010016 */
[C---:B------:R-:W-:Y:S01]  /*98a0*/  FMUL.FTZ R22, R196.reuse, R27 ;  /* 0x0000001bc4167220 */ /* 0x040fe20000410000 */
[-C--:B------:R-:W-:Y:S01]  /*98b0*/  FMUL.FTZ R28, R196, R19.reuse ;  /* 0x00000013c41c7220 */ /* 0x080fe20000410000 */
[----:B------:R-:W-:Y:S01]  /*98c0*/  FADD.FTZ R26, R21, R26 ;  /* 0x0000001a151a7221 */ /* 0x000fe20000010000 */
[----:B------:R-:W-:Y:S01]  /*98d0*/  FADD.FTZ R20, R20, R23 ;  /* 0x0000001714147221 */ /* 0x000fe20000010000 */
[----:B------:R-:W-:Y:S01]  /*98e0*/  FFMA.FTZ R23, R211, R19, R22 ;  /* 0x00000013d3177223 */ /* 0x000fe20000010016 */
[----:B------:R-:W-:Y:S01]  /*98f0*/  FMUL.FTZ R22, R115, R180 ;  /* 0x000000b473167220 */ /* 0x000fe20000410000 */
[----:B------:R-:W-:Y:S01]  /*9900*/  FMUL.FTZ R21, R114, R39 ;  /* 0x0000002772157220 */ /* 0x000fe20000410000 */
[----:B------:R-:W-:Y:S01]  /*9910*/  FFMA.FTZ R27, R211, R27, -R28 ;  /* 0x0000001bd31b7223 */ /* 0x000fe2000001081c */
[----:B------:R-:W-:Y:S01]  /*9920*/  FADD.FTZ R23, R20, R23 ;  /* 0x0000001714177221 */ /* 0x000fe20000010000 */
[----:B------:R-:W-:Y:S01]  /*9930*/  FMUL.FTZ R20, R115, R38 ;  /* 0x0000002673147220 */ /* 0x000fe20000410000 */
[C---:B------:R-:W-:Y:S01]  /*9940*/  FFMA.FTZ R209, -R114.reuse, R131, R209 ;  /* 0x0000008372d17223 */ /* 0x040fe200000101d1 */
[----:B------:R-:W-:Y:S01]  /*9950*/  FMUL.FTZ R28, R114, R181 ;  /* 0x000000b5721c7220 */ /* 0x000fe20000410000 */
[----:B------:R-:W-:Y:S01]  /*9960*/  FMUL.FTZ R30, R194, R21 ;  /* 0x00000015c21e7220 */ /* 0x000fe20000410000 */
[----:B------:R-:W-:Y:S01]  /*9970*/  FMUL.FTZ R29, R195, R20 ;  /* 0x00000014c31d7220 */ /* 0x000fe20000410000 */
[----:B------:R-:W-:Y:S01]  /*9980*/  FFMA.FTZ R220, R123, R47, R220 ;  /* 0x0000002f7bdc7223 */ /* 0x000fe200000100dc */
[----:B------:R-:W-:Y:S01]  /*9990*/  FFMA.FTZ R221, R122, R46, R221 ;  /* 0x0000002e7add7223 */ /* 0x000fe200000100dd */
[----:B------:R-:W-:Y:S01]  /*99a0*/  FMUL.FTZ R46, R45, UR15 ;  /* 0x0000000f2d2e7c20 */ /* 0x000fe20008410000 */
[-C--:B------:R-:W-:Y:S01]  /*99b0*/  FFMA.FTZ R31, R210, R22.reuse, -R29 ;  /* 0x00000016d21f7223 */ /* 0x080fe2000001081d */
[----:B------:R-:W-:Y:S01]  /*99c0*/  FMUL.FTZ R29, R195, R22 ;  /* 0x00000016c31d7220 */ /* 0x000fe20000410000 */
[-C--:B------:R-:W-:Y:S01]  /*99d0*/  FFMA.FTZ R47, R209, R28.reuse, -R30 ;  /* 0x0000001cd12f7223 */ /* 0x080fe2000001081e */
[----:B------:R-:W-:Y:S01]  /*99e0*/  FMUL.FTZ R28, R194, R28 ;  /* 0x0000001cc21c7220 */ /* 0x000fe20000410000 */
[C---:B------:R-:W-:Y:S01]  /*99f0*/  FFMA.FTZ R59, R187.reuse, UR14, -R46 ;  /* 0x0000000ebb3b7c23 */ /* 0x040fe2000801082e */
[----:B------:R-:W-:Y:S01]  /*9a00*/  FFMA.FTZ R22, R210, R20, R29 ;  /* 0x00000014d2167223 */ /* 0x000fe2000001001d */
[----:B------:R-:W-:Y:S01]  /*9a10*/  FMUL.FTZ R46, R187, UR15 ;  /* 0x0000000fbb2e7c20 */ /* 0x000fe20008410000 */
[----:B------:R-:W-:Y:S01]  /*9a20*/  FADD.FTZ R26, R26, R27 ;  /* 0x0000001b1a1a7221 */ /* 0x000fe20000010000 */
[----:B------:R-:W-:Y:S01]  /*9a30*/  FMUL.FTZ R27, R112, R41 ;  /* 0x00000029701b7220 */ /* 0x000fe20000410000 */
[----:B------:R-:W-:Y:S01]  /*9a40*/  FADD.FTZ R22, R23, R22 ;  /* 0x0000001617167221 */ /* 0x000fe20000010000 */
[----:B------:R-:W-:Y:S01]  /*9a50*/  FFMA.FTZ R23, R209, R21, R28 ;  /* 0x00000015d1177223 */ /* 0x000fe2000001001c */
[----:B------:R-:W-:Y:S01]  /*9a60*/  FFMA.FTZ R46, R45, UR14, R46 ;  /* 0x0000000e2d2e7c23 */ /* 0x000fe2000801002e */
[----:B------:R-:W-:Y:S01]  /*9a70*/  FADD.FTZ R26, R26, R31 ;  /* 0x0000001f1a1a7221 */ /* 0x000fe20000010000 */
[C---:B------:R-:W-:Y:S01]  /*9a80*/  FMUL.FTZ R30, R113.reuse, R182 ;  /* 0x000000b6711e7220 */ /* 0x040fe20000410000 */
[----:B------:R-:W-:Y:S01]  /*9a90*/  FADD.FTZ R28, R22, R23 ;  /* 0x00000017161c7221 */ /* 0x000fe20000010000 */
[----:B------:R-:W-:Y:S01]  /*9aa0*/  FMUL.FTZ R22, R113, R40 ;  /* 0x0000002871167220 */ /* 0x000fe20000410000 */
[----:B------:R-:W-:Y:S01]  /*9ab0*/  FMUL.FTZ R217, R217, R46 ;  /* 0x0000002ed9d97220 */ /* 0x000fe20000410000 */
[----:B------:R-:W-:Y:S01]  /*9ac0*/  FFMA.FTZ R23, -R113, R128, R208 ;  /* 0x0000008071177223 */ /* 0x000fe200000101d0 */
[----:B------:R-:W-:Y:S01]  /*9ad0*/  FADD.FTZ R47, R26, R47 ;  /* 0x0000002f1a2f7221 */ /* 0x000fe20000010000 */
[----:B------:R-:W-:Y:S01]  /*9ae0*/  FMUL.FTZ R46, R193, R22 ;  /* 0x00000016c12e7220 */ /* 0x000fe20000410000 */
[C---:B------:R-:W-:Y:S01]  /*9af0*/  FFMA.FTZ R26, -R112.reuse, R129, R207 ;  /* 0x00000081701a7223 */ /* 0x040fe200000101cf */
[----:B------:R-:W-:Y:S01]  /*9b00*/  FMUL.FTZ R31, R112, R183 ;  /* 0x000000b7701f7220 */ /* 0x000fe20000410000 */
[----:B------:R-:W-:Y:S01]  /*9b10*/  FMUL.FTZ R29, R192, R27 ;  /* 0x0000001bc01d7220 */ /* 0x000fe20000410000 */
[-C--:B------:R-:W-:Y:S01]  /*9b20*/  FFMA.FTZ R46, R23, R30.reuse, -R46 ;  /* 0x0000001e172e7223 */ /* 0x080fe2000001082e */
[----:B------:R-:W-:Y:S01]  /*9b30*/  FMUL.FTZ R30, R193, R30 ;  /* 0x0000001ec11e7220 */ /* 0x000fe20000410000 */
[----:B------:R-:W-:Y:S01]  /*9b40*/  FFMA.FTZ R206, -R111, R126, R206 ;  /* 0x0000007e6fce7223 */ /* 0x000fe200000101ce */
[-C--:B------:R-:W-:Y:S01]  /*9b50*/  FFMA.FTZ R51, R26, R31.reuse, -R29 ;  /* 0x0000001f1a337223 */ /* 0x080fe2000001081d */
[----:B------:R-:W-:Y:S01]  /*9b60*/  FMUL.FTZ R31, R192, R31 ;  /* 0x0000001fc01f7220 */ /* 0x000fe20000410000 */
[----:B------:R-:W-:Y:S01]  /*9b70*/  FFMA.FTZ R29, R23, R22, R30 ;  /* 0x00000016171d7223 */ /* 0x000fe2000001001e */
[----:B------:R-:W-:Y:S01]  /*9b80*/  FMUL.FTZ R30, R111, R184 ;  /* 0x000000b86f1e7220 */ /* 0x000fe20000410000 */
[----:B------:R-:W-:Y:S01]  /*9b90*/  FADD.FTZ R46, R47, R46 ;  /* 0x0000002e2f2e7221 */ /* 0x000fe20000010000 */
[----:B------:R-:W-:Y:S01]  /*9ba0*/  FFMA.FTZ R31, R26, R27, R31 ;  /* 0x0000001b1a1f7223 */ /* 0x000fe2000001001f */
[----:B------:R-:W-:Y:S01]  /*9bb0*/  FADD.FTZ R28, R28, R29 ;  /* 0x0000001d1c1c7221 */ /* 0x000fe20000010000 */
[-C--:B------:R-:W-:Y:S01]  /*9bc0*/  FFMA.FTZ R53, R206, R30.reuse, -R53 ;  /* 0x0000001ece357223 */ /* 0x080fe20000010835 */
[----:B------:R-:W-:Y:S01]  /*9bd0*/  FMUL.FTZ R29, R191, R30 ;  /* 0x0000001ebf1d7220 */ /* 0x000fe20000410000 */
[----:B------:R-:W-:Y:S01]  /*9be0*/  FFMA.FTZ R205, -R110, R127, R205 ;  /* 0x0000007f6ecd7223 */ /* 0x000fe200000101cd */
[----:B------:R-:W-:Y:S01]  /*9bf0*/  FADD.FTZ R28, R28, R31 ;  /* 0x0000001f1c1c7221 */ /* 0x000fe20000010000 */
[C---:B------:R-:W-:Y:S01]  /*9c00*/  FMUL.FTZ R31, R110.reuse, R43 ;  /* 0x0000002b6e1f7220 */ /* 0x040fe20000410000 */
[----:B------:R-:W-:Y:S01]  /*9c10*/  FMUL.FTZ R30, R110, R185 ;  /* 0x000000b96e1e7220 */ /* 0x000fe20000410000 */
[----:B------:R-:W-:Y:S01]  /*9c20*/  FFMA.FTZ R29, R206, R50, R29 ;  /* 0x00000032ce1d7223 */ /* 0x000fe2000001001d */
[----:B------:R-:W-:Y:S01]  /*9c30*/  FADD.FTZ R46, R46, R51 ;  /* 0x000000332e2e7221 */ /* 0x000fe20000010000 */
[----:B------:R-:W-:Y:S01]  /*9c40*/  FMUL.FTZ R52, R202, R31 ;  /* 0x0000001fca347220 */ /* 0x000fe20000410000 */
[C---:B------:R-:W-:Y:S01]  /*9c50*/  FMUL.FTZ R51, R109.reuse, R186 ;  /* 0x000000ba6d337220 */ /* 0x040fe20000410000 */
[----:B------:R-:W-:Y:S01]  /*9c60*/  FADD.FTZ R28, R28, R29 ;  /* 0x0000001d1c1c7221 */ /* 0x000fe20000010000 */
[----:B------:R-:W-:Y:S01]  /*9c70*/  FFMA.FTZ R204, -R109, R124, R204 ;  /* 0x0000007c6dcc7223 */ /* 0x000fe200000101cc */
[-C--:B------:R-:W-:Y:S01]  /*9c80*/  FFMA.FTZ R47, R205, R30.reuse, -R52 ;  /* 0x0000001ecd2f7223 */ /* 0x080fe20000010834 */
[----:B------:R-:W-:Y:S01]  /*9c90*/  FMUL.FTZ R30, R202, R30 ;  /* 0x0000001eca1e7220 */ /* 0x000fe20000410000 */
[-C--:B------:R-:W-:Y:S01]  /*9ca0*/  FMUL.FTZ R55, R203, R51.reuse ;  /* 0x00000033cb377220 */ /* 0x080fe20000410000 */
[----:B------:R-:W-:Y:S01]  /*9cb0*/  FADD.FTZ R46, R46, R53 ;  /* 0x000000352e2e7221 */ /* 0x000fe20000010000 */
[C---:B------:R-:W-:Y:S01]  /*9cc0*/  FFMA.FTZ R57, R204.reuse, R51, -R57 ;  /* 0x00000033cc397223 */ /* 0x040fe20000010839 */
[----:B------:R-:W-:Y:S01]  /*9cd0*/  FFMA.FTZ R29, R205, R31, R30 ;  /* 0x0000001fcd1d7223 */ /* 0x000fe2000001001e */
[----:B------:R-:W-:Y:S01]  /*9ce0*/  FFMA.FTZ R55, R204, R54, R55 ;  /* 0x00000036cc377223 */ /* 0x000fe20000010037 */
[----:B------:R-:W-:Y:S01]  /*9cf0*/  FADD.FTZ R46, R46, R47 ;  /* 0x0000002f2e2e7221 */ /* 0x000fe20000010000 */
[----:B------:R-:W-:Y:S01]  /*9d00*/  FFMA.FTZ R218, R218, R59, R217 ;  /* 0x0000003bdada7223 */ /* 0x000fe200000100d9 */
[----:B------:R-:W-:Y:S01]  /*9d10*/  FADD.FTZ R28, R28, R29 ;  /* 0x0000001d1c1c7221 */ /* 0x000fe20000010000 */
[----:B------:R-:W-:Y:S01]  /*9d20*/  FMUL.FTZ R29, R44, UR15 ;  /* 0x0000000f2c1d7c20 */ /* 0x000fe20008410000 */
[----:B------:R-:W-:Y:S01]  /*9d30*/  FADD.FTZ R46, R46, R57 ;  /* 0x000000392e2e7221 */ /* 0x000fe20000010000 */
[----:B------:R-:W-:Y:S01]  /*9d40*/  FFMA.FTZ R218, R125, R45, R218 ;  /* 0x0000002d7dda7223 */ /* 0x000fe200000100da */
[----:B------:R-:W-:Y:S01]  /*9d50*/  FADD.FTZ R55, R28, R55 ;  /* 0x000000371c377221 */ /* 0x000fe20000010000 */
[----:B------:R-:W-:Y:S01]  /*9d60*/  FFMA.FTZ R28, R186, UR14, -R29 ;  /* 0x0000000eba1c7c23 */ /* 0x000fe2000801081d */
[----:B------:R-:W-:Y:S01]  /*9d70*/  FADD.FTZ R25, R46, R25 ;  /* 0x000000192e197221 */ /* 0x000fe20000010000 */
[----:B------:R-:W-:Y:S01]  /*9d80*/  FMUL.FTZ R29, R186, UR15 ;  /* 0x0000000fba1d7c20 */ /* 0x000fe20008410000 */
[----:B------:R-:W-:Y:S01]  /*9d90*/  FADD.FTZ R55, R55, R24 ;  /* 0x0000001837377221 */ /* 0x000fe20000010000 */
[----:B------:R-:W0:Y:S01]  /*9da0*/  SHFL.DOWN PT, R45, R6, 0x1, 0x1f ;  /* 0x08201f00062d7f89 */ /* 0x000e2200000e0000 */
[----:B------:R-:W-:Y:S01]  /*9db0*/  FADD.FTZ R16, R25, R16 ;  /* 0x0000001019107221 */ /* 0x000fe20000010000 */
[----:B------:R-:W-:Y:S01]  /*9dc0*/  FFMA.FTZ R29, R44, UR14, R29 ;  /* 0x0000000e2c1d7c23 */ /* 0x000fe2000801001d */
[----:B------:R-:W-:Y:S01]  /*9dd0*/  FADD.FTZ R55, R55, R4 ;  /* 0x0000000437377221 */ /* 0x000fe20000010000 */
[----:B------:R-:W2:Y:S01]  /*9de0*/  SHFL.DOWN PT, R46, R7, 0x1, 0x1f ;  /* 0x08201f00072e7f89 */ /* 0x000ea200000e0000 */
[----:B------:R-:W-:Y:S01]  /*9df0*/  FADD.FTZ R24, R16, R5 ;  /* 0x0000000510187221 */ /* 0x000fe20000010000 */
[----:B------:R-:W-:Y:S01]  /*9e00*/  FMUL.FTZ R204, R204, R29 ;  /* 0x0000001dcccc7220 */ /* 0x000fe20000410000 */
[----:B------:R-:W-:Y:S01]  /*9e10*/  FADD.FTZ R4, R55, R12 ;  /* 0x0000000c37047221 */ /* 0x000fe20000010000 */
[----:B------:R-:W-:Y:S01]  /*9e20*/  FMUL.FTZ R5, R184, UR15 ;  /* 0x0000000fb8057c20 */ /* 0x000fe20008410000 */
[----:B------:R-:W-:Y:S01]  /*9e30*/  FMUL.FTZ R12, R185, UR15 ;  /* 0x0000000fb90c7c20 */ /* 0x000fe20008410000 */
[----:B------:R-:W4:Y:S01]  /*9e40*/  SHFL.DOWN PT, R30, R24, 0x1, 0x1f ;  /* 0x08201f00181e7f89 */ /* 0x000f2200000e0000 */
[C---:B------:R-:W-:Y:S01]  /*9e50*/  FMUL.FTZ R16, R43.reuse, UR15 ;  /* 0x0000000f2b107c20 */ /* 0x040fe20008410000 */
[----:B------:R-:W-:Y:S01]  /*9e60*/  FFMA.FTZ R5, R42, UR14, R5 ;  /* 0x0000000e2a057c23 */ /* 0x000fe20008010005 */
[----:B------:R-:W-:Y:S01]  /*9e70*/  FFMA.FTZ R12, R43, UR14, R12 ;  /* 0x0000000e2b0c7c23 */ /* 0x000fe2000801000c */
[----:B------:R-:W5:Y:S01]  /*9e80*/  SHFL.DOWN PT, R29, R4, 0x1, 0x1f ;  /* 0x08201f00041d7f89 */ /* 0x000f6200000e0000 */
[----:B------:R-:W-:Y:S01]  /*9e90*/  FFMA.FTZ R185, R185, UR14, -R16 ;  /* 0x0000000eb9b97c23 */ /* 0x000fe20008010810 */
[----:B------:R-:W-:Y:S01]  /*9ea0*/  FMUL.FTZ R206, R206, R5 ;  /* 0x00000005cece7220 */ /* 0x000fe20000410000 */
[----:B------:R-:W-:Y:S01]  /*9eb0*/  MOV R5, R24 ;  /* 0x0000001800057202 */ /* 0x000fe20000000f00 */
[----:B------:R-:W-:Y:S01]  /*9ec0*/  FMUL.FTZ R205, R205, R12 ;  /* 0x0000000ccdcd7220 */ /* 0x000fe20000410000 */
[----:B------:R-:W-:Y:S01]  /*9ed0*/  FFMA.FTZ R203, R203, R28, R204 ;  /* 0x0000001ccbcb7223 */ /* 0x000fe200000100cc */
[----:B------:R-:W-:Y:S01]  /*9ee0*/  FADD.FTZ R94, R31, R94 ;  /* 0x0000005e1f5e7221 */ /* 0x000fe20000010000 */
[----:B------:R-:W-:Y:S01]  /*9ef0*/  FMUL.FTZ R25, R42, UR15 ;  /* 0x0000000f2a197c20 */ /* 0x000fe20008410000 */
[----:B------:R-:W-:Y:S01]  /*9f00*/  FFMA.FTZ R202, R202, R185, R205 ;  /* 0x000000b9caca7223 */ /* 0x000fe200000100cd */
[----:B------:R-:W-:Y:S01]  /*9f10*/  FMUL.FTZ R12, R183, UR15 ;  /* 0x0000000fb70c7c20 */ /* 0x000fe20008410000 */
[----:B0-----:R-:W-:Y:S01]  /*9f20*/  @!P2 FADD.FTZ R6, R6, R45 ;  /* 0x0000002d0606a221 */ /* 0x001fe20000010000 */
[----:B------:R-:W-:Y:S01]  /*9f30*/  FFMA.FTZ R184, R184, UR14, -R25 ;  /* 0x0000000eb8b87c23 */ /* 0x000fe20008010819 */
[----:B------:R-:W-:Y:S01]  /*9f40*/  FFMA.FTZ R202, R127, R43, R202 ;  /* 0x0000002b7fca7223 */ /* 0x000fe200000100ca */
[----:B------:R-:W-:Y:S01]  /*9f50*/  FFMA.FTZ R25, R41, UR14, R12 ;  /* 0x0000000e29197c23 */ /* 0x000fe2000801000c */
[----:B--2---:R-:W-:Y:S01]  /*9f60*/  @!P2 FADD.FTZ R7, R7, R46 ;  /* 0x0000002e0707a221 */ /* 0x004fe20000010000 */
[----:B------:R-:W0:Y:S01]  /*9f70*/  SHFL.DOWN PT, R43, R6, 0x2, 0x1f ;  /* 0x08401f00062b7f89 */ /* 0x000e2200000e0000 */
[----:B------:R-:W-:Y:S01]  /*9f80*/  FMUL.FTZ R16, R41, UR15 ;  /* 0x0000000f29107c20 */ /* 0x000fe20008410000 */
[----:B------:R-:W-:Y:S01]  /*9f90*/  FADD.FTZ R96, R27, R96 ;  /* 0x000000601b607221 */ /* 0x000fe20000010000 */
[----:B------:R-:W-:Y:S01]  /*9fa0*/  FMUL.FTZ R27, R40, UR15 ;  /* 0x0000000f281b7c20 */ /* 0x000fe20008410000 */
[----:B------:R-:W2:Y:S01]  /*9fb0*/  SHFL.DOWN PT, R28, R7, 0x2, 0x1f ;  /* 0x08401f00071c7f89 */ /* 0x000ea200000e0000 */
[----:B----4-:R-:W-:Y:S01]  /*9fc0*/  @!P2 FADD.FTZ R5, R5, R30 ;  /* 0x0000001e0505a221 */ /* 0x010fe20000010000 */
[----:B------:R-:W-:Y:S01]  /*9fd0*/  FFMA.FTZ R183, R183, UR14, -R16 ;  /* 0x0000000eb7b77c23 */ /* 0x000fe20008010810 */
[----:B------:R-:W-:Y:S01]  /*9fe0*/  FADD.FTZ R97, R22, R97 ;  /* 0x0000006116617221 */ /* 0x000fe20000010000 */
[----:B------:R-:W-:Y:S01]  /*9ff0*/  FADD.FTZ R98, R21, R98 ;  /* 0x0000006215627221 */ /* 0x000fe20000010000 */
[----:B-----5:R-:W-:Y:S01]  /*a000*/  @!P2 FADD.FTZ R4, R29, R4 ;  /* 0x000000041d04a221 */ /* 0x020fe20000010000 */
[----:B------:R-:W4:Y:S01]  /*a010*/  SHFL.DOWN PT, R24, R5, 0x2, 0x1f ;  /* 0x08401f0005187f89 */ /* 0x000f2200000e0000 */
[----:B------:R-:W-:Y:S01]  /*a020*/  ISETP.GT.AND P2, PT, R171, 0x1d, PT ;  /* 0x0000001dab00780c */ /* 0x000fe20003f44270 */
[----:B------:R-:W-:Y:S01]  /*a030*/  FMUL.FTZ R29, R26, R25 ;  /* 0x000000191a1d7220 */ /* 0x000fe20000410000 */
[C---:B------:R-:W-:Y:S01]  /*a040*/  FMUL.FTZ R25, R182.reuse, UR15 ;  /* 0x0000000fb6197c20 */ /* 0x040fe20008410000 */
[----:B------:R-:W5:Y:S01]  /*a050*/  SHFL.DOWN PT, R31, R4, 0x2, 0x1f ;  /* 0x08401f00041f7f89 */ /* 0x000f6200000e0000 */
[----:B------:R-:W-:Y:S01]  /*a060*/  FFMA.FTZ R182, R182, UR14, -R27 ;  /* 0x0000000eb6b67c23 */ /* 0x000fe2000801081b */
[----:B------:R-:W-:Y:S01]  /*a070*/  FFMA.FTZ R192, R192, R183, R29 ;  /* 0x000000b7c0c07223 */ /* 0x000fe2000001001d */
[----:B------:R-:W-:Y:S01]  /*a080*/  FFMA.FTZ R12, R40, UR14, R25 ;  /* 0x0000000e280c7c23 */ /* 0x000fe20008010019 */
[----:B------:R-:W-:Y:S01]  /*a090*/  FMUL.FTZ R21, R180, UR15 ;  /* 0x0000000fb4157c20 */ /* 0x000fe20008410000 */
[----:B------:R-:W-:Y:S01]  /*a0a0*/  FADD.FTZ R100, R19, R100 ;  /* 0x0000006413647221 */ /* 0x000fe20000010000 */
[----:B------:R-:W-:Y:S01]  /*a0b0*/  FMUL.FTZ R19, R178, UR15 ;  /* 0x0000000fb2137c20 */ /* 0x000fe20008410000 */
[----:B------:R-:W-:Y:S01]  /*a0c0*/  FMUL.FTZ R12, R23, R12 ;  /* 0x0000000c170c7220 */ /* 0x000fe20000410000 */
[----:B------:R-:W-:Y:S01]  /*a0d0*/  FMUL.FTZ R23, R38, UR15 ;  /* 0x0000000f26177c20 */ /* 0x000fe20008410000 */
[----:B------:R-:W-:Y:S01]  /*a0e0*/  FADD.FTZ R99, R20, R99 ;  /* 0x0000006314637221 */ /* 0x000fe20000010000 */
[----:B0-----:R-:W-:Y:S01]  /*a0f0*/  @!P2 FADD.FTZ R6, R6, R43 ;  /* 0x0000002b0606a221 */ /* 0x001fe20000010000 */
[----:B------:R-:W-:Y:S01]  /*a100*/  FFMA.FTZ R193, R193, R182, R12 ;  /* 0x000000b6c1c17223 */ /* 0x000fe2000001000c */
[----:B------:R-:W-:Y:S01]  /*a110*/  FMUL.FTZ R12, R39, UR15 ;  /* 0x0000000f270c7c20 */ /* 0x000fe20008410000 */
[----:B------:R-:W-:Y:S01]  /*a120*/  FFMA.FTZ R180, R180, UR14, -R23 ;  /* 0x0000000eb4b47c23 */ /* 0x000fe20008010817 */
[----:B--2---:R-:W-:Y:S01]  /*a130*/  @!P2 FADD.FTZ R7, R7, R28 ;  /* 0x0000001c0707a221 */ /* 0x004fe20000010000 */
[----:B------:R-:W0:Y:S01]  /*a140*/  SHFL.DOWN PT, R29, R6, 0x4, 0x1f ;  /* 0x08801f00061d7f89 */ /* 0x000e2200000e0000 */
[C---:B------:R-:W-:Y:S01]  /*a150*/  FFMA.FTZ R25, R181.reuse, UR14, -R12 ;  /* 0x0000000eb5197c23 */ /* 0x040fe2000801080c */
[----:B------:R-:W-:Y:S01]  /*a160*/  FMUL.FTZ R12, R181, UR15 ;  /* 0x0000000fb50c7c20 */ /* 0x000fe20008410000 */
[----:B------:R-:W-:Y:S01]  /*a170*/  FMUL.FTZ R16, R37, UR15 ;  /* 0x0000000f25107c20 */ /* 0x000fe20008410000 */
[----:B------:R-:W-:Y:S01]  /*a180*/  FFMA.FTZ R21, R38, UR14, R21 ;  /* 0x0000000e26157c23 */ /* 0x000fe20008010015 */
[----:B----4-:R-:W-:Y:S01]  /*a190*/  @!P2 FADD.FTZ R5, R5, R24 ;  /* 0x000000180505a221 */ /* 0x010fe20000010000 */
[----:B------:R-:W-:Y:S01]  /*a1a0*/  FFMA.FTZ R12, R39, UR14, R12 ;  /* 0x0000000e270c7c23 */ /* 0x000fe2000801000c */
[----:B------:R-:W2:Y:S01]  /*a1b0*/  SHFL.DOWN PT, R24, R7, 0x4, 0x1f ;  /* 0x08801f0007187f89 */ /* 0x000ea200000e0000 */
[----:B------:R-:W-:Y:S01]  /*a1c0*/  FMUL.FTZ R210, R210, R21 ;  /* 0x00000015d2d27220 */ /* 0x000fe20000410000 */
[----:B-----5:R-:W-:Y:S01]  /*a1d0*/  @!P2 FADD.FTZ R4, R4, R31 ;  /* 0x0000001f0404a221 */ /* 0x020fe20000010000 */
[----:B------:R-:W-:Y:S01]  /*a1e0*/  ISETP.GT.AND P2, PT, R171, 0x1b, PT ;  /* 0x0000001bab00780c */ /* 0x000fe20003f44270 */
[----:B------:R-:W4:Y:S01]  /*a1f0*/  SHFL.DOWN PT, R22, R5, 0x4, 0x1f ;  /* 0x08801f0005167f89 */ /* 0x000f2200000e0000 */
[----:B------:R-:W-:Y:S01]  /*a200*/  FMUL.FTZ R209, R209, R12 ;  /* 0x0000000cd1d17220 */ /* 0x000fe20000410000 */
[C---:B------:R-:W-:Y:S01]  /*a210*/  FMUL.FTZ R12, R179.reuse, UR15 ;  /* 0x0000000fb30c7c20 */ /* 0x040fe20008410000 */
[----:B------:R-:W-:Y:S01]  /*a220*/  FFMA.FTZ R179, R179, UR14, -R16 ;  /* 0x0000000eb3b37c23 */ /* 0x000fe20008010810 */
[----:B------:R-:W5:Y:S01]  /*a230*/  SHFL.DOWN PT, R27, R4, 0x4, 0x1f ;  /* 0x08801f00041b7f89 */ /* 0x000f6200000e0000 */
[----:B------:R-:W-:Y:S01]  /*a240*/  FFMA.FTZ R194, R194, R25, R209 ;  /* 0x00000019c2c27223 */ /* 0x000fe200000100d1 */
[----:B------:R-:W-:Y:S01]  /*a250*/  FFMA.FTZ R12, R37, UR14, R12 ;  /* 0x0000000e250c7c23 */ /* 0x000fe2000801000c */
[----:B------:R-:W-:Y:S01]  /*a260*/  FMUL.FTZ R16, R35, UR15 ;  /* 0x0000000f23107c20 */ /* 0x000fe20008410000 */
[C---:B------:R-:W-:Y:S01]  /*a270*/  FMUL.FTZ R21, R36.reuse, UR15 ;  /* 0x0000000f24157c20 */ /* 0x040fe20008410000 */
[----:B------:R-:W-:Y:S01]  /*a280*/  FADD.FTZ R102, R15, R102 ;  /* 0x000000660f667221 */ /* 0x000fe20000010000 */
[----:B------:R-:W-:Y:S01]  /*a290*/  FMUL.FTZ R211, R211, R12 ;  /* 0x0000000cd3d37220 */ /* 0x000fe20000410000 */
[----:B------:R-:W-:Y:S01]  /*a2a0*/  FFMA.FTZ R12, R36, UR14, R19 ;  /* 0x0000000e240c7c23 */ /* 0x000fe20008010013 */
[----:B------:R-:W-:Y:S01]  /*a2b0*/  FMUL.FTZ R15, R34, UR15 ;  /* 0x0000000f220f7c20 */ /* 0x000fe20008410000 */
[----:B0-----:R-:W-:Y:S01]  /*a2c0*/  @!P2 FADD.FTZ R6, R6, R29 ;  /* 0x0000001d0606a221 */ /* 0x001fe20000010000 */
[----:B------:R-:W-:Y:S01]  /*a2d0*/  FFMA.FTZ R178, R178, UR14, -R21 ;  /* 0x0000000eb2b27c23 */ /* 0x000fe20008010815 */
[----:B------:R-:W-:Y:S01]  /*a2e0*/  FMUL.FTZ R20, R17, R12 ;  /* 0x0000000c11147220 */ /* 0x000fe20000410000 */
[C---:B------:R-:W-:Y:S01]  /*a2f0*/  FMUL.FTZ R12, R177.reuse, UR15 ;  /* 0x0000000fb10c7c20 */ /* 0x040fe20008410000 */
[----:B------:R-:W-:Y:S01]  /*a300*/  FFMA.FTZ R177, R177, UR14, -R16 ;  /* 0x0000000eb1b17c23 */ /* 0x000fe20008010810 */
[----:B------:R-:W0:Y:S01]  /*a310*/  SHFL.DOWN PT, R25, R6, 0x8, 0x1f ;  /* 0x09001f0006197f89 */ /* 0x000e2200000e0000 */
[----:B------:R-:W-:Y:S01]  /*a320*/  FADD.FTZ R101, R18, R101 ;  /* 0x0000006512657221 */ /* 0x000fe20000010000 */
[----:B--2---:R-:W-:Y:S01]  /*a330*/  @!P2 FADD.FTZ R7, R7, R24 ;  /* 0x000000180707a221 */ /* 0x004fe20000010000 */
[----:B------:R-:W-:Y:S01]  /*a340*/  FFMA.FTZ R17, R35, UR14, R12 ;  /* 0x0000000e23117c23 */ /* 0x000fe2000801000c */
[----:B------:R-:W-:Y:S01]  /*a350*/  FMUL.FTZ R12, R33, UR15 ;  /* 0x0000000f210c7c20 */ /* 0x000fe20008410000 */
[----:B------:R-:W-:Y:S01]  /*a360*/  FFMA.FTZ R18, R176, UR14, -R15 ;  /* 0x0000000eb0127c23 */ /* 0x000fe2000801080f */
[----:B----4-:R-:W-:Y:S01]  /*a370*/  @!P2 FADD.FTZ R5, R5, R22 ;  /* 0x000000160505a221 */ /* 0x010fe20000010000 */
[----:B------:R-:W2:Y:S01]  /*a380*/  SHFL.DOWN PT, R24, R7, 0x8, 0x1f ;  /* 0x09001f0007187f89 */ /* 0x000ea200000e0000 */
[----:B------:R-:W-:Y:S01]  /*a390*/  FMUL.FTZ R17, R14, R17 ;  /* 0x000000110e117220 */ /* 0x000fe20000410000 */
[----:B------:R-:W-:Y:S01]  /*a3a0*/  FMUL.FTZ R15, R32, UR15 ;  /* 0x0000000f200f7c20 */ /* 0x000fe20008410000 */
[----:B-----5:R-:W-:Y:S01]  /*a3b0*/  @!P2 FADD.FTZ R4, R4, R27 ;  /* 0x0000001b0404a221 */ /* 0x020fe20000010000 */
[----:B------:R-:W4:Y:S01]  /*a3c0*/  SHFL.DOWN PT, R22, R5, 0x8, 0x1f ;  /* 0x09001f0005167f89 */ /* 0x000f2200000e0000 */
[----:B------:R-:W-:Y:S01]  /*a3d0*/  ISETP.GT.AND P2, PT, R171, 0x17, PT ;  /* 0x00000017ab00780c */ /* 0x000fe20003f44270 */
[----:B------:R-:W-:Y:S01]  /*a3e0*/  FFMA.FTZ R198, R198, R177, R17 ;  /* 0x000000b1c6c67223 */ /* 0x000fe20000010011 */
[C---:B------:R-:W-:Y:S01]  /*a3f0*/  FFMA.FTZ R17, R9.reuse, UR14, -R12 ;  /* 0x0000000e09117c23 */ /* 0x040fe2000801080c */
[----:B------:R-:W5:Y:S01]  /*a400*/  SHFL.DOWN PT, R23, R4, 0x8, 0x1f ;  /* 0x09001f0004177f89 */ /* 0x000f6200000e0000 */
[----:B------:R-:W-:Y:S01]  /*a410*/  FMUL.FTZ R12, R9, UR15 ;  /* 0x0000000f090c7c20 */ /* 0x000fe20008410000 */
[----:B------:R-:W-:Y:S01]  /*a420*/  FMUL.FTZ R9, R48, UR15 ;  /* 0x0000000f30097c20 */ /* 0x000fe20008410000 */
[----:B------:R-:W-:Y:S01]  /*a430*/  FFMA.FTZ R191, R191, R184, R206 ;  /* 0x000000b8bfbf7223 */ /* 0x000fe200000100ce */
[----:B------:R-:W-:Y:S01]  /*a440*/  FFMA.FTZ R195, R195, R180, R210 ;  /* 0x000000b4c3c37223 */ /* 0x000fe200000100d2 */
[----:B------:R-:W-:Y:S01]  /*a450*/  FFMA.FTZ R196, R196, R179, R211 ;  /* 0x000000b3c4c47223 */ /* 0x000fe200000100d3 */
[----:B------:R-:W-:Y:S01]  /*a460*/  FFMA.FTZ R197, R197, R178, R20 ;  /* 0x000000b2c5c57223 */ /* 0x000fe20000010014 */
[----:B------:R-:W-:Y:S01]  /*a470*/  FFMA.FTZ R14, R48, UR14, -R15 ;  /* 0x0000000e300e7c23 */ /* 0x000fe2000801080f */
[----:B------:R-:W-:Y:S01]  /*a480*/  FFMA.FTZ R15, R33, UR14, R12 ;  /* 0x0000000e210f7c23 */ /* 0x000fe2000801000c */
[----:B------:R-:W-:Y:S01]  /*a490*/  FFMA.FTZ R203, R124, R44, R203 ;  /* 0x0000002c7ccb7223 */ /* 0x000fe200000100cb */
[----:B0-----:R-:W-:Y:S01]  /*a4a0*/  @!P2 FADD.FTZ R6, R6, R25 ;  /* 0x000000190606a221 */ /* 0x001fe20000010000 */
[----:B------:R-:W-:Y:S01]  /*a4b0*/  FFMA.FTZ R191, R126, R42, R191 ;  /* 0x0000002a7ebf7223 */ /* 0x000fe200000100bf */
[----:B------:R-:W-:Y:S01]  /*a4c0*/  FFMA.FTZ R192, R129, R41, R192 ;  /* 0x0000002981c07223 */ /* 0x000fe200000100c0 */
[----:B------:R-:W-:Y:S01]  /*a4d0*/  FFMA.FTZ R193, R128, R40, R193 ;  /* 0x0000002880c17223 */ /* 0x000fe200000100c1 */
[----:B------:R-:W-:Y:S01]  /*a4e0*/  FFMA.FTZ R194, R131, R39, R194 ;  /* 0x0000002783c27223 */ /* 0x000fe200000100c2 */
[----:B------:R-:W-:Y:S01]  /*a4f0*/  FFMA.FTZ R195, R130, R38, R195 ;  /* 0x0000002682c37223 */ /* 0x000fe200000100c3 */
[----:B--2---:R-:W-:Y:S01]  /*a500*/  @!P2 FADD.FTZ R7, R7, R24 ;  /* 0x000000180707a221 */ /* 0x004fe20000010000 */
[----:B------:R-:W-:Y:S01]  /*a510*/  FFMA.FTZ R196, R133, R37, R196 ;  /* 0x0000002585c47223 */ /* 0x000fe200000100c4 */
[----:B------:R-:W-:Y:S01]  /*a520*/  FFMA.FTZ R197, R132, R36, R197 ;  /* 0x0000002484c57223 */ /* 0x000fe200000100c5 */
[----:B------:R-:W-:Y:S01]  /*a530*/  FMUL.FTZ R19, R176, UR15 ;  /* 0x0000000fb0137c20 */ /* 0x000fe20008410000 */
[----:B----4-:R-:W-:Y:S01]  /*a540*/  @!P2 FADD.FTZ R5, R5, R22 ;  /* 0x000000160505a221 */ /* 0x010fe20000010000 */
[----:B------:R-:W-:Y:S01]  /*a550*/  FFMA.FTZ R12, R32, UR14, R9 ;  /* 0x0000000e200c7c23 */ /* 0x000fe20008010009 */
[----:B------:R0:W2:Y:S01]  /*a560*/  SHFL.DOWN PT, R21, R6, 0x10, 0x1f ;  /* 0x0a001f0006157f89 */ /* 0x0000a200000e0000 */
[----:B------:R-:W-:Y:S01]  /*a570*/  FADD.FTZ R153, R220, R153 ;  /* 0x00000099dc997221 */ /* 0x000fe20000010000 */
[----:B-----5:R-:W-:Y:S01]  /*a580*/  @!P2 FADD.FTZ R4, R4, R23 ;  /* 0x000000170404a221 */ /* 0x020fe20000010000 */
[----:B------:R-:W-:Y:S01]  /*a590*/  ISETP.GT.AND P2, PT, R171, 0xf, PT ;  /* 0x0000000fab00780c */ /* 0x000fe20003f44270 */
[----:B------:R0:W4:Y:S01]  /*a5a0*/  SHFL.DOWN PT, R22, R7, 0x10, 0x1f ;  /* 0x0a001f0007167f89 */ /* 0x00012200000e0000 */
[----:B------:R-:W-:Y:S01]  /*a5b0*/  FADD.FTZ R152, R221, R152 ;  /* 0x00000098dd987221 */ /* 0x000fe20000010000 */
[----:B------:R-:W-:Y:S01]  /*a5c0*/  FADD.FTZ R151, R218, R151 ;  /* 0x00000097da977221 */ /* 0x000fe20000010000 */
[----:B------:R-:W-:Y:S01]  /*a5d0*/  FADD.FTZ R150, R203, R150 ;  /* 0x00000096cb967221 */ /* 0x000fe20000010000 */
[----:B------:R0:W0:Y:S01]  /*a5e0*/  SHFL.DOWN PT, R9, R4, 0x10, 0x1f ;  /* 0x0a001f0004097f89 */ /* 0x00002200000e0000 */
[----:B------:R-:W-:Y:S01]  /*a5f0*/  FADD.FTZ R149, R202, R149 ;  /* 0x00000095ca957221 */ /* 0x000fe20000010000 */
[----:B------:R-:W-:Y:S01]  /*a600*/  FADD.FTZ R148, R191, R148 ;  /* 0x00000094bf947221 */ /* 0x000fe20000010000 */
[----:B------:R-:W-:Y:S01]  /*a610*/  FADD.FTZ R147, R192, R147 ;  /* 0x00000093c0937221 */ /* 0x000fe20000010000 */
[----:B------:R0:W0:Y:S01]  /*a620*/  SHFL.DOWN PT, R20, R5, 0x10, 0x1f ;  /* 0x0a001f0005147f89 */ /* 0x00002200000e0000 */
[----:B------:R-:W-:Y:S01]  /*a630*/  FADD.FTZ R146, R193, R146 ;  /* 0x00000092c1927221 */ /* 0x000fe20000010000 */
[----:B------:R-:W-:Y:S01]  /*a640*/  FADD.FTZ R145, R194, R145 ;  /* 0x00000091c2917221 */ /* 0x000fe20000010000 */
[----:B------:R-:W-:Y:S01]  /*a650*/  FADD.FTZ R144, R195, R144 ;  /* 0x00000090c3907221 */ /* 0x000fe20000010000 */
[----:B------:R-:W-:Y:S01]  /*a660*/  FADD.FTZ R143, R196, R143 ;  /* 0x0000008fc48f7221 */ /* 0x000fe20000010000 */
[----:B------:R-:W-:Y:S01]  /*a670*/  FADD.FTZ R142, R197, R142 ;  /* 0x0000008ec58e7221 */ /* 0x000fe20000010000 */
[----:B------:R-:W-:Y:S01]  /*a680*/  FFMA.FTZ R16, R34, UR14, R19 ;  /* 0x0000000e22107c23 */ /* 0x000fe20008010013 */
[----:B------:R-:W-:Y:S06]  /*a690*/  @P2 BRA `(.L_x_163) ;  /* 0x0000000000202947 */ /* 0x000fec0003800000 */
[----:B------:R-:W-:Y:S01]  /*a6a0*/  ISETP.NE.AND P2, PT, R171, RZ, PT ;  /* 0x000000ffab00720c */ /* 0x000fe20003f45270 */
[----:B0-----:R-:W-:Y:S01]  /*a6b0*/  FADD.FTZ R4, R4, R9 ;  /* 0x0000000904047221 */ /* 0x001fe20000010000 */
[----:B------:R-:W-:Y:S01]  /*a6c0*/  FADD.FTZ R5, R5, R20 ;  /* 0x0000001405057221 */ /* 0x000fe20000010000 */
[----:B--2---:R-:W-:Y:S01]  /*a6d0*/  FADD.FTZ R6, R6, R21 ;  /* 0x0000001506067221 */ /* 0x004fe20000010000 */
[----:B----4-:R-:W-:-:S09]  /*a6e0*/  FADD.FTZ R7, R7, R22 ;  /* 0x0000001607077221 */ /* 0x010fd20000010000 */
[----:B------:R-:W-:-:S04]  /*a6f0*/  @!P2 SHF.R.U32.HI R9, RZ, 0x1, R172 ;  /* 0x00000001ff09a819 */ /* 0x000fc800000116ac */
[----:B------:R-:W-:-:S05]  /*a700*/  @!P2 LOP3.LUT R9, R9, 0x1f0, RZ, 0xc0, !PT ;  /* 0x000001f00909a812 */ /* 0x000fca00078ec0ff */
[----:B------:R0:W-:Y:S02]  /*a710*/  @!P2 STS.128 [R9+UR12+0x10a0], R4 ;  /* 0x0010a0040900a988 */ /* 0x0001e40008000c0c */
.L_x_163:
[----:B------:R-:W-:Y:S05]  /*a720*/  BSYNC.RECONVERGENT B0 ;  /* 0x0000000000007941 */ /* 0x000fea0003800200 */
.L_x_162:
[----:B------:R-:W-:Y:S01]  /*a730*/  FMUL.FTZ R16, R13, R16 ;  /* 0x000000100d107220 */ /* 0x000fe20000410000 */
[----:B------:R-:W-:Y:S01]  /*a740*/  FMUL.FTZ R15, R8, R15 ;  /* 0x0000000f080f7220 */ /* 0x000fe20000410000 */
[----:B------:R-:W-:Y:S01]  /*a750*/  FMUL.FTZ R12, R11, R12 ;  /* 0x0000000c0b0c7220 */ /* 0x000fe20000410000 */
[----:B------:R-:W-:Y:S01]  /*a760*/  FFMA.FTZ R198, R135, R35, R198 ;  /* 0x0000002387c67223 */ /* 0x000fe200000100c6 */
[----:B------:R-:W-:Y:S01]  /*a770*/  FFMA.FTZ R199, R199, R18, R16 ;  /* 0x00000012c7c77223 */ /* 0x000fe20000010010 */
[----:B------:R-:W-:Y:S01]  /*a780*/  FFMA.FTZ R200, R200, R17, R15 ;  /* 0x00000011c8c87223 */ /* 0x000fe2000001000f */
[----:B------:R-:W-:Y:S01]  /*a790*/  FFMA.FTZ R201, R201, R14, R12 ;  /* 0x0000000ec9c97223 */ /* 0x000fe2000001000c */
[----:B------:R-:W-:Y:S01]  /*a7a0*/  BAR.SYNC.DEFER_BLOCKING 0x0 ;  /* 0x0000000000007b1d */ /* 0x000fe20000010000 */
[----:B------:R-:W-:Y:S01]  /*a7b0*/  FFMA.FTZ R199, R134, R34, R199 ;  /* 0x0000002286c77223 */ /* 0x000fe200000100c7 */
[----:B------:R-:W-:Y:S01]  /*a7c0*/  FFMA.FTZ R200, R137, R33, R200 ;  /* 0x0000002189c87223 */ /* 0x000fe200000100c8 */
[----:B------:R-:W-:Y:S01]  /*a7d0*/  FFMA.FTZ R201, R136, R32, R201 ;  /* 0x0000002088c97223 */ /* 0x000fe200000100c9 */
[----:B------:R-:W-:Y:S01]  /*a7e0*/  FADD.FTZ R103, R10, R103 ;  /* 0x000000670a677221 */ /* 0x000fe20000010000 */
[----:B------:R-:W-:Y:S01]  /*a7f0*/  FADD.FTZ R141, R198, R141 ;  /* 0x0000008dc68d7221 */ /* 0x000fe20000010000 */
[----:B------:R-:W-:Y:S01]  /*a800*/  BSSY.RECONVERGENT B0, `(.L_x_164) ;  /* 0x0000021000007945 */ /* 0x000fe20003800200 */
[----:B------:R-:W-:Y:S01]  /*a810*/  FADD.FTZ R104, R3, R104 ;  /* 0x0000006803687221 */ /* 0x000fe20000010000 */
[----:B------:R-:W-:Y:S01]  /*a820*/  FADD.FTZ R140, R199, R140 ;  /* 0x0000008cc78c7221 */ /* 0x000fe20000010000 */
[----:B------:R-:W-:Y:S01]  /*a830*/  FADD.FTZ R105, R2, R105 ;  /* 0x0000006902697221 */ /* 0x000fe20000010000 */
[----:B------:R-:W-:Y:S01]  /*a840*/  FADD.FTZ R139, R200, R139 ;  /* 0x0000008bc88b7221 */ /* 0x000fe20000010000 */
[----:B------:R-:W-:Y:S01]  /*a850*/  FADD.FTZ R138, R201, R138 ;  /* 0x0000008ac98a7221 */ /* 0x000fe20000010000 */
[----:B------:R-:W-:Y:S06]  /*a860*/  @P0 BRA `(.L_x_165) ;  /* 0x0000000000680947 */ /* 0x000fec0003800000 */
[----:B------:R-:W-:Y:S01]  /*a870*/  UISETP.NE.AND UP0, UPT, UR20, UR50, UPT ;  /* 0x000000321400728c */ /* 0x000fe2000bf05270 */
[----:B0-----:R-:W2:Y:S01]  /*a880*/  LDS.128 R8, [UR12+0x10b0] ;  /* 0x0010b00cff087984 */ /* 0x001ea20008000c00 */
[----:B------:R-:W-:-:S03]  /*a890*/  ULEA UR13, UR10, UR12, 0x3 ;  /* 0x0000000c0a0d7291 */ /* 0x000fc6000f8e18ff */
[----:B------:R-:W0:Y:S01]  /*a8a0*/  LDS.128 R12, [UR12+0x10c0] ;  /* 0x0010c00cff0c7984 */ /* 0x000e220008000c00 */
[----:B------:R-:W-:-:S03]  /*a8b0*/  PLOP3.LUT P2, PT, PT, PT, UP0, 0x80, 0x8 ;  /* 0x000000000008781c */ /* 0x000fc60003f4f008 */
[----:B------:R-:W5:Y:S10]  /*a8c0*/  LDS.128 R16, [UR12+0x10d0] ;  /* 0x0010d00cff107984 */ /* 0x000f740008000c00 */
[----:B----4-:R-:W4:Y:S04]  /*a8d0*/  @P2 LDS.64 R22, [UR13+0x5110] ;  /* 0x0051100dff162984 */ /* 0x010f280008000a00 */
[----:B------:R-:W1:Y:S01]  /*a8e0*/  @P2 LDS.64 R24, [UR13+0x4910] ;  /* 0x0049100dff182984 */ /* 0x000e620008000a00 */
[----:B--2---:R-:W-:Y:S01]  /*a8f0*/  FADD.FTZ R21, R10, R6 ;  /* 0x000000060a157221 */ /* 0x004fe20000010000 */
[----:B------:R-:W-:Y:S01]  /*a900*/  FADD.FTZ R6, R11, R7 ;  /* 0x000000070b067221 */ /* 0x000fe20000010000 */
[----:B------:R-:W-:Y:S01]  /*a910*/  FADD.FTZ R3, R8, R4 ;  /* 0x0000000408037221 */ /* 0x000fe20000010000 */
[----:B------:R-:W-:Y:S01]  /*a920*/  FADD.FTZ R2, R9, R5 ;  /* 0x0000000509027221 */ /* 0x000fe20000010000 */
[----:B0-----:R-:W-:Y:S01]  /*a930*/  FADD.FTZ R21, R21, R14 ;  /* 0x0000000e15157221 */ /* 0x001fe20000010000 */
[----:B------:R-:W-:Y:S01]  /*a940*/  FADD.FTZ R6, R6, R15 ;  /* 0x0000000f06067221 */ /* 0x000fe20000010000 */
[----:B------:R-:W-:Y:S01]  /*a950*/  FADD.FTZ R3, R3, R12 ;  /* 0x0000000c03037221 */ /* 0x000fe20000010000 */
[----:B------:R-:W-:Y:S01]  /*a960*/  FADD.FTZ R2, R2, R13 ;  /* 0x0000000d02027221 */ /* 0x000fe20000010000 */
[----:B-----5:R-:W-:Y:S01]  /*a970*/  FADD.FTZ R18, R21, R18 ;  /* 0x0000001215127221 */ /* 0x020fe20000010000 */
[----:B------:R-:W-:Y:S01]  /*a980*/  FADD.FTZ R19, R6, R19 ;  /* 0x0000001306137221 */ /* 0x000fe20000010000 */
[----:B------:R-:W-:Y:S01]  /*a990*/  FADD.FTZ R16, R3, R16 ;  /* 0x0000001003107221 */ /* 0x000fe20000010000 */
[----:B------:R-:W-:Y:S01]  /*a9a0*/  FADD.FTZ R17, R2, R17 ;  /* 0x0000001102117221 */ /* 0x000fe20000010000 */
[----:B----4-:R-:W-:Y:S01]  /*a9b0*/  @P2 FADD.FTZ R18, R18, R22 ;  /* 0x0000001612122221 */ /* 0x010fe20000010000 */
[----:B------:R-:W-:Y:S01]  /*a9c0*/  @P2 FADD.FTZ R19, R19, R23 ;  /* 0x0000001713132221 */ /* 0x000fe20000010000 */
[----:B-1----:R-:W-:Y:S01]  /*a9d0*/  @P2 FADD.FTZ R16, R16, R24 ;  /* 0x0000001810102221 */ /* 0x002fe20000010000 */
[----:B------:R-:W-:-:S03]  /*a9e0*/  @P2 FADD.FTZ R17, R17, R25 ;  /* 0x0000001911112221 */ /* 0x000fc60000010000 */
[----:B------:R0:W-:Y:S04]  /*a9f0*/  STS.64 [UR13+0x5110], R18 ;  /* 0x00511012ff007988 */ /* 0x0001e80008000a0d */
[----:B------:R0:W-:Y:S02]  /*aa00*/  STS.64 [UR13+0x4910], R16 ;  /* 0x00491010ff007988 */ /* 0x0001e40008000a0d */
.L_x_165:
[----:B------:R-:W-:Y:S05]  /*aa10*/  BSYNC.RECONVERGENT B0 ;  /* 0x0000000000007941 */ /* 0x000fea0003800200 */
.L_x_164:
[----:B------:R-:W-:-:S04]  /*aa20*/  UIADD3 UR10, UPT, UPT, UR10, 0x1, URZ ;  /* 0x000000010a0a7890 */ /* 0x000fc8000fffe0ff */
[----:B------:R-:W-:-:S09]  /*aa30*/  UISETP.GE.AND UP0, UPT, UR10, UR51, UPT ;  /* 0x000000330a00728c */ /* 0x000fd2000bf06270 */
[----:B------:R-:W-:Y:S05]  /*aa40*/  BRA.U !UP0, `(.L_x_166) ;  /* 0xffffff9d08987547 */ /* 0x000fea000b83ffff */
.L_x_132:
[----:B------:R-:W-:Y:S01]  /*aa50*/  BAR.SYNC.DEFER_BLOCKING 0x0 ;  /* 0x0000000000007b1d */ /* 0x000fe20000010000 */
[----:B------:R-:W-:Y:S01]  /*aa60*/  F2FP.BF16.F32.PACK_AB R104, R104, R105 ;  /* 0x000000696868723e */ /* 0x000fe200000010ff */
[----:B------:R-:W-:Y:S01]  /*aa70*/  UIADD3 UR21, UP0, UPT, UR21, -0x1000, URZ ;  /* 0xfffff00015157890 */ /* 0x000fe2000ff1e0ff */
[----:B------:R-:W-:Y:S01]  /*aa80*/  F2FP.BF16.F32.PACK_AB R102, R102, R103 ;  /* 0x000000676666723e */ /* 0x000fe200000010ff */
[----:B------:R-:W-:Y:S01]  /*aa90*/  UIADD3 UR23, UP1, UPT, UR23, -0x1000, URZ ;  /* 0xfffff00017177890 */ /* 0x000fe2000ff3e0ff */
[----:B------:R-:W-:Y:S01]  /*aaa0*/  F2FP.BF16.F32.PACK_AB R100, R100, R101 ;  /* 0x000000656464723e */ /* 0x000fe200000010ff */
[----:B------:R-:W5:Y:S01]  /*aab0*/  LDCU UR7, c[0x0][0x388] ;  /* 0x00007100ff0777ac */ /* 0x000f620008000800 */
[----:B------:R-:W-:Y:S01]  /*aac0*/  F2FP.BF16.F32.PACK_AB R98, R98, R99 ;  /* 0x000000636262723e */ /* 0x000fe200000010ff */
[----:B------:R-:W0:Y:S01]  /*aad0*/  S2UR UR27, SR_CTAID.X ;  /* 0x00000000001b79c3 */ /* 0x000e220000002500 */
[----:B------:R-:W-:Y:S01]  /*aae0*/  PRMT R77, R104, 0x7632, R77 ;  /* 0x00007632684d7816 */ /* 0x000fe2000000004d */
[----:B------:R-:W0:Y:S01]  /*aaf0*/  LDCU.64 UR16, c[0x0][0x4f8] ;  /* 0x00009f00ff1077ac */ /* 0x000e220008000a00 */
[----:B------:R-:W-:-:S02]  /*ab00*/  PRMT R0, R102, 0x7632, R0 ;  /* 0x0000763266007816 */ /* 0x000fc40000000000 */
[----:B------:R-:W-:Y:S01]  /*ab10*/  PRMT R2, R100, 0x7632, R2 ;  /* 0x0000763264027816 */ /* 0x000fe20000000002 */
[----:B------:R-:W1:Y:S01]  /*ab20*/  LDCU.64 UR18, c[0x0][0x500] ;  /* 0x0000a000ff1277ac */ /* 0x000e620008000a00 */
[----:B------:R-:W-:Y:S02]  /*ab30*/  PRMT R3, R98, 0x7632, R3 ;  /* 0x0000763262037816 */ /* 0x000fe40000000003 */
[----:B------:R-:W-:Y:S01]  /*ab40*/  F2FP.BF16.F32.PACK_AB R96, R96, R97 ;  /* 0x000000616060723e */ /* 0x000fe200000010ff */
[----:B------:R-:W-:Y:S01]  /*ab50*/  UIADD3.X UR22, UPT, UPT, UR22, -0x1, URZ, UP0, !UPT ;  /* 0xffffffff16167890 */ /* 0x000fe200087fe4ff */
[----:B------:R-:W-:Y:S01]  /*ab60*/  F2FP.BF16.F32.PACK_AB R94, R94, R95 ;  /* 0x0000005f5e5e723e */ /* 0x000fe200000010ff */
[----:B------:R-:W-:Y:S01]  /*ab70*/  UISETP.GT.AND UP0, UPT, UR20, 0x1, UPT ;  /* 0x000000011400788c */ /* 0x000fe2000bf04270 */
[----:B------:R-:W-:Y:S01]  /*ab80*/  F2FP.BF16.F32.PACK_AB R92, R92, R93 ;  /* 0x0000005d5c5c723e */ /* 0x000fe200000010ff */
[----:B------:R-:W-:Y:S01]  /*ab90*/  UIADD3 UR25, UP2, UPT, UR25, -0x1000, URZ ;  /* 0xfffff00019197890 */ /* 0x000fe2000ff5e0ff */
[----:B------:R-:W-:Y:S01]  /*aba0*/  F2FP.BF16.F32.PACK_AB R90, R90, R91 ;  /* 0x0000005b5a5a723e */ /* 0x000fe200000010ff */
[----:B-----5:R-:W-:Y:S01]  /*abb0*/  UIMAD UR7, UR20, -0x800, UR7 ;  /* 0xfffff800140778a4 */ /* 0x020fe2000f8e0207 */
[----:B------:R5:W-:Y:S01]  /*abc0*/  STS.U16 [R154+0x2], R77 ;  /* 0x0000024d9a007388 */ /* 0x000be20000000400 */
[----:B------:R-:W-:Y:S01]  /*abd0*/  SHF.L.U32 R27, R172, 0x4, RZ ;  /* 0x00000004ac1b7819 */ /* 0x000fe200000006ff */
[----:B------:R-:W-:-:S02]  /*abe0*/  UIADD3.X UR24, UPT, UPT, UR24, -0x1, URZ, UP1, !UPT ;  /* 0xffffffff18187890 */ /* 0x000fc40008ffe4ff */
[----:B------:R-:W-:Y:S01]  /*abf0*/  UIADD3 UR7, UPT, UPT, UR7, 0x800, URZ ;  /* 0x0000080007077890 */ /* 0x000fe2000fffe0ff */
[----:B------:R2:W-:Y:S01]  /*ac00*/  STS.U16 [R154+0x6], R0 ;  /* 0x000006009a007388 */ /* 0x0005e20000000400 */
[----:B------:R-:W-:-:S03]  /*ac10*/  UIADD3.X UR26, UPT, UPT, UR26, -0x1, URZ, UP2, !UPT ;  /* 0xffffffff1a1a7890 */ /* 0x000fc600097fe4ff */
[----:B------:R3:W-:Y:S01]  /*ac20*/  STS.U16 [R154+0xa], R2 ;  /* 0x00000a029a007388 */ /* 0x0007e20000000400 */
[----:B-----5:R-:W-:Y:S02]  /*ac30*/  PRMT R77, R96, 0x7632, R77 ;  /* 0x00007632604d7816 */ /* 0x020fe4000000004d */
[----:B------:R-:W-:Y:S01]  /*ac40*/  MOV R8, UR7 ;  /* 0x0000000700087c02 */ /* 0x000fe20008000f00 */
[----:B------:R5:W-:Y:S01]  /*ac50*/  STS.U16 [R154+0xe], R3 ;  /* 0x00000e039a007388 */ /* 0x000be20000000400 */
[----:B------:R-:W-:Y:S01]  /*ac60*/  UMOV UR7, URZ ;  /* 0x000000ff00077c82 */ /* 0x000fe20008000000 */
[----:B--2---:R-:W-:Y:S01]  /*ac70*/  PRMT R0, R94, 0x7632, R0 ;  /* 0x000076325e007816 */ /* 0x004fe20000000000 */
[----:B0-----:R-:W-:Y:S01]  /*ac80*/  UIMAD.WIDE.U32 UR14, UR27, UR16, UR6 ;  /* 0x000000101b0e72a5 */ /* 0x001fe2000f8e0006 */
[----:B------:R-:W-:Y:S01]  /*ac90*/  STS.U16 [R154], R104 ;  /* 0x000000689a007388 */ /* 0x000fe20000000400 */
[----:B---3--:R-:W-:Y:S02]  /*aca0*/  PRMT R2, R92, 0x7632, R2 ;  /* 0x000076325c027816 */ /* 0x008fe40000000002 */
[----:B------:R-:W-:Y:S01]  /*acb0*/  UIMAD UR15, UR27, UR17, UR15 ;  /* 0x000000111b0f72a4 */ /* 0x000fe2000f8e020f */
[----:B------:R-:W-:Y:S01]  /*acc0*/  STS.U16 [R154+0x4], R102 ;  /* 0x000004669a007388 */ /* 0x000fe20000000400 */
[----:B------:R-:W0:Y:S01]  /*acd0*/  LDCU.64 UR16, c[0x0][0x550] ;  /* 0x0000aa00ff1077ac */ /* 0x000e220008000a00 */
[----:B-----5:R-:W-:-:S02]  /*ace0*/  PRMT R3, R90, 0x7632, R3 ;  /* 0x000076325a037816 */ /* 0x020fc40000000003 */
[----:B------:R-:W-:Y:S01]  /*acf0*/  STS.U16 [R154+0x8], R100 ;  /* 0x000008649a007388 */ /* 0x000fe20000000400 */
[----:B-1----:R-:W-:-:S03]  /*ad00*/  UIMAD.WIDE.U32 UR14, UR11, UR18, UR14 ;  /* 0x000000120b0e72a5 */ /* 0x002fc6000f8e000e */
[----:B------:R-:W-:Y:S01]  /*ad10*/  STS.U16 [R154+0xc], R98 ;  /* 0x00000c629a007388 */ /* 0x000fe20000000400 */
[----:B------:R-:W-:-:S03]  /*ad20*/  UIMAD UR10, UR11, UR19, UR15 ;  /* 0x000000130b0a72a4 */ /* 0x000fc6000f8e020f */
[----:B------:R-:W-:Y:S04]  /*ad30*/  STS.U16 [R154+0x10], R96 ;  /* 0x000010609a007388 */ /* 0x000fe80000000400 */
[----:B------:R-:W-:Y:S04]  /*ad40*/  STS.U16 [R154+0x12], R77 ;  /* 0x0000124d9a007388 */ /* 0x000fe80000000400 */
[----:B------:R-:W-:Y:S04]  /*ad50*/  STS.U16 [R154+0x14], R94 ;  /* 0x0000145e9a007388 */ /* 0x000fe80000000400 */
[----:B------:R1:W-:Y:S04]  /*ad60*/  STS.U16 [R154+0x16], R0 ;  /* 0x000016009a007388 */ /* 0x0003e80000000400 */
[----:B------:R-:W-:Y:S04]  /*ad70*/  STS.U16 [R154+0x18], R92 ;  /* 0x0000185c9a007388 */ /* 0x000fe80000000400 */
[----:B------:R-:W-:Y:S01]  /*ad80*/  STS.U16 [R154+0x1a], R2 ;  /* 0x00001a029a007388 */ /* 0x000fe20000000400 */
[----:B-1----:R-:W-:-:S03]  /*ad90*/  LOP3.LUT R0, R172, 0x1f, RZ, 0xc0, !PT ;  /* 0x0000001fac007812 */ /* 0x002fc600078ec0ff */
[----:B------:R-:W-:Y:S01]  /*ada0*/  STS.U16 [R154+0x1c], R90 ;  /* 0x00001c5a9a007388 */ /* 0x000fe20000000400 */
[----:B------:R-:W-:-:S03]  /*adb0*/  LOP3.LUT R27, R0, 0x3e00, R27, 0xf8, !PT ;  /* 0x00003e00001b7812 */ /* 0x000fc600078ef81b */
[----:B------:R1:W-:Y:S01]  /*adc0*/  STS.U16 [R154+0x1e], R3 ;  /* 0x00001e039a007388 */ /* 0x0003e20000000400 */
[----:B------:R-:W-:-:S03]  /*add0*/  NOP ;  /* 0x0000000000007918 */ /* 0x000fc60000000000 */
[----:B------:R-:W-:Y:S01]  /*ade0*/  LDS.U16 R5, [R170] ;  /* 0x00000000aa057984 */ /* 0x000fe20000000400 */
[C---:B------:R-:W-:Y:S02]  /*adf0*/  LOP3.LUT R39, R27.reuse, 0x20, RZ, 0xfc, !PT ;  /* 0x000000201b277812 */ /* 0x040fe400078efcff */
[C---:B-1----:R-:W-:Y:S01]  /*ae00*/  IADD3 R3, P1, PT, R27.reuse, UR14, RZ ;  /* 0x0000000e1b037c10 */ /* 0x042fe2000ff3e0ff */
[----:B------:R-:W-:Y:S01]  /*ae10*/  LDS.U16 R7, [R169+0x40] ;  /* 0x00004000a9077984 */ /* 0x000fe20000000400 */
[----:B------:R-:W-:Y:S01]  /*ae20*/  LOP3.LUT R41, R27, 0x40, RZ, 0xfc, !PT ;  /* 0x000000401b297812 */ /* 0x000fe200078efcff */
[----:B------:R-:W1:Y:S01]  /*ae30*/  LDCU.64 UR14, c[0x0][0x518] ;  /* 0x0000a300ff0e77ac */ /* 0x000e620008000a00 */
[----:B------:R-:W-:Y:S01]  /*ae40*/  IADD3.X R6, PT, PT, RZ, UR10, RZ, P1, !PT ;  /* 0x0000000aff067c10 */ /* 0x000fe20008ffe4ff */
[----:B------:R-:W-:Y:S01]  /*ae50*/  LDS.U16 R9, [R168+0x80] ;  /* 0x00008000a8097984 */ /* 0x000fe20000000400 */
[----:B0-----:R-:W-:Y:S02]  /*ae60*/  LEA R2, P1, R3, UR16, 0x1 ;  /* 0x0000001003027c11 */ /* 0x001fe4000f8208ff */
[----:B------:R-:W-:Y:S01]  /*ae70*/  LOP3.LUT R43, R27, 0x60, RZ, 0xfc, !PT ;  /* 0x000000601b2b7812 */ /* 0x000fe200078efcff */
[----:B------:R-:W-:Y:S01]  /*ae80*/  LDS.U16 R11, [R167+0xc0] ;  /* 0x0000c000a70b7984 */ /* 0x000fe20000000400 */
[----:B------:R-:W-:-:S02]  /*ae90*/  LEA.HI.X R3, R3, UR17, R6, 0x1, P1 ;  /* 0x0000001103037c11 */ /* 0x000fc400088f0c06 */
[C---:B------:R-:W-:Y:S01]  /*aea0*/  LOP3.LUT R45, R27.reuse, 0x80, RZ, 0xfc, !PT ;  /* 0x000000801b2d7812 */ /* 0x040fe200078efcff */
[----:B------:R-:W-:Y:S01]  /*aeb0*/  LDS.U16 R13, [R166+0x100] ;  /* 0x00010000a60d7984 */ /* 0x000fe20000000400 */
[C---:B------:R-:W-:Y:S02]  /*aec0*/  LOP3.LUT R47, R27.reuse, 0xa0, RZ, 0xfc, !PT ;  /* 0x000000a01b2f7812 */ /* 0x040fe400078efcff */
[C---:B------:R-:W-:Y:S01]  /*aed0*/  LOP3.LUT R49, R27.reuse, 0xc0, RZ, 0xfc, !PT ;  /* 0x000000c01b317812 */ /* 0x040fe200078efcff */
[----:B------:R-:W-:Y:S01]  /*aee0*/  LDS.U16 R15, [R165+0x140] ;  /* 0x00014000a50f7984 */ /* 0x000fe20000000400 */
[C---:B------:R-:W-:Y:S02]  /*aef0*/  LOP3.LUT R51, R27.reuse, 0xe0, RZ, 0xfc, !PT ;  /* 0x000000e01b337812 */ /* 0x040fe400078efcff */
[C---:B------:R-:W-:Y:S01]  /*af00*/  LOP3.LUT R53, R27.reuse, 0x100, RZ, 0xfc, !PT ;  /* 0x000001001b357812 */ /* 0x040fe200078efcff */
[----:B------:R-:W-:Y:S01]  /*af10*/  LDS.U16 R17, [R164+0x180] ;  /* 0x00018000a4117984 */ /* 0x000fe20000000400 */
[C---:B------:R-:W-:Y:S01]  /*af20*/  LOP3.LUT R55, R27.reuse, 0x120, RZ, 0xfc, !PT ;  /* 0x000001201b377812 */ /* 0x040fe200078efcff */
[----:B-1----:R-:W-:Y:S01]  /*af30*/  UIMAD.WIDE.U32 UR6, UR27, UR14, UR6 ;  /* 0x0000000e1b0672a5 */ /* 0x002fe2000f8e0006 */
[C---:B------:R-:W-:Y:S01]  /*af40*/  LOP3.LUT R57, R27.reuse, 0x140, RZ, 0xfc, !PT ;  /* 0x000001401b397812 */ /* 0x040fe200078efcff */
[----:B------:R-:W-:Y:S01]  /*af50*/  LDS.U16 R19, [R163+0x1c0] ;  /* 0x0001c000a3137984 */ /* 0x000fe20000000400 */
[C---:B------:R-:W-:Y:S01]  /*af60*/  LOP3.LUT R59, R27.reuse, 0x160, RZ, 0xfc, !PT ;  /* 0x000001601b3b7812 */ /* 0x040fe200078efcff */
[----:B------:R-:W-:Y:S01]  /*af70*/  UIMAD UR7, UR27, UR15, UR7 ;  /* 0x0000000f1b0772a4 */ /* 0x000fe2000f8e0207 */
[C---:B------:R-:W-:Y:S01]  /*af80*/  LOP3.LUT R61, R27.reuse, 0x180, RZ, 0xfc, !PT ;  /* 0x000001801b3d7812 */ /* 0x040fe200078efcff */
[----:B------:R-:W-:Y:S01]  /*af90*/  LDS.U16 R21, [R162+0x200] ;  /* 0x00020000a2157984 */ /* 0x000fe20000000400 */
[C---:B------:R-:W-:Y:S01]  /*afa0*/  LOP3.LUT R63, R27.reuse, 0x1a0, RZ, 0xfc, !PT ;  /* 0x000001a01b3f7812 */ /* 0x040fe200078efcff */
[----:B------:R-:W0:Y:S01]  /*afb0*/  LDCU.64 UR14, c[0x0][0x560] ;  /* 0x0000ac00ff0e77ac */ /* 0x000e220008000a00 */
[C---:B------:R-:W-:Y:S01]  /*afc0*/  LOP3.LUT R65, R27.reuse, 0x1c0, RZ, 0xfc, !PT ;  /* 0x000001c01b417812 */ /* 0x040fe200078efcff */
[----:B------:R-:W-:Y:S01]  /*afd0*/  LDS.U16 R23, [R161+0x240] ;  /* 0x00024000a1177984 */ /* 0x000fe20000000400 */
[----:B------:R-:W-:-:S03]  /*afe0*/  LOP3.LUT R67, R27, 0x1e0, RZ, 0xfc, !PT ;  /* 0x000001e01b437812 */ /* 0x000fc600078efcff */
        /* <DEDUP_REMOVED lines=8> */
[----:B------:R-:W1:Y:S02]  /*b070*/  LDS R4, [UR12+0x1080] ;  /* 0x0010800cff047984 */ /* 0x000e640008000800 */
[----:B-1----:R-:W-:-:S02]  /*b080*/  ISETP.GE.AND P2, PT, R27, R4, PT ;  /* 0x000000041b00720c */ /* 0x002fc40003f46270 */
[-C--:B------:R-:W-:Y:S02]  /*b090*/  ISETP.GE.AND P3, PT, R39, R4.reuse, PT ;  /* 0x000000042700720c */ /* 0x080fe40003f66270 */
[-C--:B------:R-:W-:Y:S02]  /*b0a0*/  ISETP.GE.AND P1, PT, R41, R4.reuse, PT ;  /* 0x000000042900720c */ /* 0x080fe40003f26270 */
[-C--:B------:R-:W-:Y:S02]  /*b0b0*/  ISETP.GE.AND P4, PT, R47, R4.reuse, PT ;  /* 0x000000042f00720c */ /* 0x080fe40003f86270 */
[-C--:B------:R-:W-:Y:S02]  /*b0c0*/  ISETP.GE.AND P5, PT, R49, R4.reuse, PT ;  /* 0x000000043100720c */ /* 0x080fe40003fa6270 */
[----:B------:R-:W-:-:S03]  /*b0d0*/  ISETP.GE.AND P6, PT, R51, R4, PT ;  /* 0x000000043300720c */ /* 0x000fc60003fc6270 */
[----:B------:R1:W-:Y:S01]  /*b0e0*/  @!P2 STG.E.U16 desc[UR32][R2.64], R5 ;  /* 0x000000050200a986 */ /* 0x0003e2000c101520 */
        /* <DEDUP_REMOVED lines=24> */
[----:B-1----:R-:W-:Y:S01]  /*b270*/  PRMT R5, R4, 0x7632, R5 ;  /* 0x0000763204057816 */ /* 0x002fe20000000005 */
        /* <DEDUP_REMOVED lines=10> */
[----:B-1----:R-:W-:Y:S01]  /*b320*/  F2FP.BF16.F32.PACK_AB R3, R141, R140 ;  /* 0x0000008c8d03723e */ /* 0x002fe200000010ff */
        /* <DEDUP_REMOVED lines=16> */
[----:B-1----:R-:W-:Y:S01]  /*b430*/  PRMT R77, R2, 0x7610, R77 ;  /* 0x00007610024d7816 */ /* 0x002fe2000000004d */
[----:B------:R-:W-:-:S02]  /*b440*/  FADD.FTZ R146, R145, R146 ;  /* 0x0000009291927221 */ /* 0x000fc40000010000 */
[----:B------:R1:W-:Y:S01]  /*b450*/  STS.U16 [R154+0xa], R10 ;  /* 0x00000a0a9a007388 */ /* 0x0003e20000000400 */
[----:B--2---:R-:W-:Y:S01]  /*b460*/  PRMT R5, R2, 0x7632, R5 ;  /* 0x0000763202057816 */ /* 0x004fe20000000005 */
[----:B------:R-:W-:Y:S01]  /*b470*/  FADD.FTZ R147, R146, R147 ;  /* 0x0000009392937221 */ /* 0x000fe20000010000 */
[----:B------:R-:W-:Y:S01]  /*b480*/  F2FP.BF16.F32.PACK_AB R2, R151, R150 ;  /* 0x000000969702723e */ /* 0x000fe200000010ff */
[----:B------:R2:W-:Y:S01]  /*b490*/  STS.U16 [R154+0xc], R77 ;  /* 0x00000c4d9a007388 */ /* 0x0005e20000000400 */
[----:B---3--:R-:W-:Y:S01]  /*b4a0*/  PRMT R6, R4, 0x7632, R6 ;  /* 0x0000763204067816 */ /* 0x008fe20000000006 */
[----:B------:R-:W-:Y:S02]  /*b4b0*/  FADD.FTZ R148, R147, R148 ;  /* 0x0000009493947221 */ /* 0x000fe40000010000 */
[----:B------:R-:W-:Y:S01]  /*b4c0*/  STS.U16 [R154+0x6], R7 ;  /* 0x000006079a007388 */ /* 0x000fe20000000400 */
[----:B-1----:R-:W-:Y:S01]  /*b4d0*/  PRMT R10, R2, 0x7632, R10 ;  /* 0x00007632020a7816 */ /* 0x002fe2000000000a */
[----:B------:R-:W-:-:S02]  /*b4e0*/  FADD.FTZ R149, R148, R149 ;  /* 0x0000009594957221 */ /* 0x000fc40000010000 */
[----:B------:R-:W-:Y:S01]  /*b4f0*/  STS.U16 [R154+0x8], R9 ;  /* 0x000008099a007388 */ /* 0x000fe20000000400 */
[----:B--2---:R-:W-:Y:S01]  /*b500*/  PRMT R77, R3, 0x7632, R77 ;  /* 0x00007632034d7816 */ /* 0x004fe2000000004d */
        /* <DEDUP_REMOVED lines=32> */
[----:B------:R-:W2:Y:S01]  /*b710*/  LDS R4, [UR12+0x1080] ;  /* 0x0010800cff047984 */ /* 0x000ea20008000800 */
[----:B------:R-:W3:Y:S02]  /*b720*/  LDCU.64 UR12, c[0x0][0x520] ;  /* 0x0000a400ff0c77ac */ /* 0x000ee40008000a00 */
[----:B---3--:R-:W-:-:S04]  /*b730*/  UIMAD.WIDE.U32 UR6, UR11, UR12, UR6 ;  /* 0x0000000c0b0672a5 */ /* 0x008fc8000f8e0006 */
[----:B------:R-:W-:Y:S02]  /*b740*/  UIMAD UR7, UR11, UR13, UR7 ;  /* 0x0000000d0b0772a4 */ /* 0x000fe4000f8e0207 */
[----:B-1----:R-:W-:Y:S01]  /*b750*/  IADD3 R3, P0, PT, R27, UR6, RZ ;  /* 0x000000061b037c10 */ /* 0x002fe2000ff1e0ff */
[----:B------:R-:W-:-:S03]  /*b760*/  UIADD3 UR6, UPT, UPT, UR20, -0x1, URZ ;  /* 0xffffffff14067890 */ /* 0x000fc6000fffe0ff */
[----:B------:R-:W-:Y:S02]  /*b770*/  IADD3.X R6, PT, PT, RZ, UR7, RZ, P0, !PT ;  /* 0x00000007ff067c10 */ /* 0x000fe400087fe4ff */
[C---:B0-----:R-:W-:Y:S02]  /*b780*/  LEA R2, P3, R3.reuse, UR14, 0x1 ;  /* 0x0000000e03027c11 */ /* 0x041fe4000f8608ff */
[----:B------:R-:W-:Y:S02]  /*b790*/  UMOV UR20, UR6 ;  /* 0x0000000600147c82 */ /* 0x000fe40008000000 */
[----:B------:R-:W-:Y:S02]  /*b7a0*/  LEA.HI.X R3, R3, UR15, R6, 0x1, P3 ;  /* 0x0000000f03037c11 */ /* 0x000fe400098f0c06 */
[-C--:B--2---:R-:W-:Y:S02]  /*b7b0*/  ISETP.GE.AND P2, PT, R27, R4.reuse, PT ;  /* 0x000000041b00720c */ /* 0x084fe40003f46270 */
        /* <DEDUP_REMOVED lines=32> */
.L_x_130:
        /* <DEDUP_REMOVED lines=10> */
[----:B------:R-:W3:Y:S01]  /*ba60*/  S2R R6, SR_TID.X ;  /* 0x0000000000067919 */ /* 0x000ee20000002100 */
[----:B-1----:R-:W-:-:S05]  /*ba70*/  @P0 FADD R0, R0, R175 ;  /* 0x000000af00000221 */ /* 0x002fca0000000000 */
[----:B------:R-:W1:Y:S01]  /*ba80*/  SHFL.DOWN P0, R3, R0, 0x2, 0x1f ;  /* 0x08401f0000037f89 */ /* 0x000e620000000000 */
[----:B--2---:R-:W-:-:S13]  /*ba90*/  ISETP.NE.AND P1, PT, R4, RZ, PT ;  /* 0x000000ff0400720c */ /* 0x004fda0003f25270 */
[----:B------:R-:W2:Y:S01]  /*baa0*/  @!P1 S2R R8, SR_CgaCtaId ;  /* 0x0000000000089919 */ /* 0x000ea20000008800 */
[----:B------:R-:W-:Y:S01]  /*bab0*/  @!P1 MOV R7, 0x400 ;  /* 0x0000040000079802 */ /* 0x000fe20000000f00 */
[----:B-1----:R-:W-:Y:S01]  /*bac0*/  @P0 FADD R3, R0, R3 ;  /* 0x0000000300030221 */ /* 0x002fe20000000000 */
[----:B---3--:R-:W-:-:S04]  /*bad0*/  @!P1 SHF.R.U32.HI R0, RZ, 0x3, R6 ;  /* 0x00000003ff009819 */ /* 0x008fc80000011606 */
[----:B------:R-:W1:Y:S01]  /*bae0*/  SHFL.DOWN P0, R2, R3, 0x4, 0x1f ;  /* 0x08801f0003027f89 */ /* 0x000e620000000000 */
[----:B------:R-:W-:Y:S02]  /*baf0*/  @!P1 LOP3.LUT R0, R0, 0x7c, RZ, 0xc0, !PT ;  /* 0x0000007c00009812 */ /* 0x000fe400078ec0ff */
[----:B--2---:R-:W-:Y:S01]  /*bb00*/  @!P1 LEA R7, R8, R7, 0x18 ;  /* 0x0000000708079211 */ /* 0x004fe200078ec0ff */
        /* <DEDUP_REMOVED lines=13> */
[----:B-1----:R-:W1:Y:S04]  /*bbe0*/  LDS.64 R2, [UR4+0x1098] ;  /* 0x00109804ff027984 */ /* 0x002e680008000a00 */
        /* <DEDUP_REMOVED lines=9> */
.L_x_169:
[----:B------:R-:W-:Y:S05]  /*bc80*/  BSYNC.RECONVERGENT B0 ;  /* 0x0000000000007941 */ /* 0x000fea0003800200 */
.L_x_168:
[----:B------:R-:W-:Y:S01]  /*bc90*/  UISETP.NE.U32.AND UP0, UPT, UR8, URZ, UPT ;  /* 0x000000ff0800728c */ /* 0x000fe2000bf05070 */
[----:B0-----:R-:W-:-:S03]  /*bca0*/  ISETP.GE.AND P0, PT, R11, UR40, PT ;  /* 0x000000280b007c0c */ /* 0x001fc6000bf06270 */
[----:B------:R-:W-:-:S09]  /*bcb0*/  UISETP.NE.AND.EX UP0, UPT, UR9, URZ, UPT, UP0 ;  /* 0x000000ff0900728c */ /* 0x000fd2000bf05300 */
[----:B------:R-:W-:Y:S05]  /*bcc0*/  BRA.U !UP0, `(.L_x_170) ;  /* 0x00000001089c7547 */ /* 0x000fea000b800000 */
[----:B------:R-:W-:Y:S06]  /*bcd0*/  BAR.SYNC.DEFER_BLOCKING 0x0 ;  /* 0x0000000000007b1d */ /* 0x000fec0000010000 */
[----:B------:R-:W-:Y:S01]  /*bce0*/  BSSY.RECONVERGENT B0, `(.L_x_170) ;  /* 0x0000025000007945 */ /* 0x000fe20003800200 */
[----:B------:R-:W0:Y:S01]  /*bcf0*/  SHFL.DOWN P1, R0, R173, 0x1, 0x1f ;  /* 0x08201f00ad007f89 */ /* 0x000e220000020000 */
[----:B-1----:R-:W1:Y:S01]  /*bd00*/  S2R R4, SR_LANEID ;  /* 0x0000000000047919 */ /* 0x002e620000000000 */
        /* <DEDUP_REMOVED lines=34> */
.L_x_171:
[----:B------:R-:W-:Y:S05]  /*bf30*/  BSYNC.RECONVERGENT B0 ;  /* 0x0000000000007941 */ /* 0x000fea0003800200 */
.L_x_170:
[----:B------:R-:W-:Y:S05]  /*bf40*/  @P0 EXIT ;  /* 0x000000000000094d */ /* 0x000fea0003800000 */
[----:B------:R-:W3:Y:S01]  /*bf50*/  S2UR UR20, SR_CTAID.Y ;  /* 0x00000000001479c3 */ /* 0x000ee20000002600 */
[----:B------:R-:W5:Y:S01]  /*bf60*/  LDCU.64 UR12, c[0x0][0x4c8] ;  /* 0x00009900ff0c77ac */ /* 0x000f620008000a00 */
[----:B------:R-:W-:Y:S01]  /*bf70*/  BSSY.RECONVERGENT B0, `(.L_x_172) ;  /* 0x0000061000007945 */ /* 0x000fe20003800200 */
[----:B------:R-:W3:Y:S05]  /*bf80*/  LDCU.64 UR22, c[0x0][0x3d8] ;  /* 0x00007b00ff1677ac */ /* 0x000eea0008000a00 */
[----:B------:R-:W0:Y:S01]  /*bf90*/  S2UR UR17, SR_CgaCtaId ;  /* 0x00000000001179c3 */ /* 0x000e220000008800 */
[----:B------:R-:W1:Y:S01]  /*bfa0*/  LDCU.64 UR8, c[0x0][0x4e8] ;  /* 0x00009d00ff0877ac */ /* 0x000e620008000a00 */
[----:B------:R-:W2:Y:S01]  /*bfb0*/  LDCU.64 UR26, c[0x0][0x3b8] ;  /* 0x00007700ff1a77ac */ /* 0x000ea20008000a00 */
[----:B------:R-:W4:Y:S01]  /*bfc0*/  LDCU.64 UR24, c[0x0][0x450] ;  /* 0x00008a00ff1877ac */ /* 0x000f220008000a00 */
[----:B------:R-:W0:Y:S01]  /*bfd0*/  LDCU.64 UR18, c[0x0][0x4a8] ;  /* 0x00009500ff1277ac */ /* 0x000e220008000a00 */
[----:B------:R-:W0:Y:S01]  /*bfe0*/  LDCU.64 UR34, c[0x0][0x448] ;  /* 0x00008900ff2277ac */ /* 0x000e220008000a00 */
[----:B-----5:R-:W-:-:S02]  /*bff0*/  UIMAD.WIDE.U32 UR6, UR11, UR12, URZ ;  /* 0x0000000c0b0672a5 */ /* 0x020fc4000f8e00ff */
[----:B-1----:R-:W-:Y:S02]  /*c000*/  UIMAD.WIDE.U32 UR4, UR11, UR8, URZ ;  /* 0x000000080b0472a5 */ /* 0x002fe4000f8e00ff */
[----:B------:R-:W-:Y:S02]  /*c010*/  UIMAD UR10, UR11, UR13, UR7 ;  /* 0x0000000d0b0a72a4 */ /* 0x000fe4000f8e0207 */
[----:B---3--:R-:W-:Y:S02]  /*c020*/  UIMAD.WIDE.U32 UR12, UR20, UR22, URZ ;  /* 0x00000016140c72a5 */ /* 0x008fe4000f8e00ff */
[----:B--2---:R-:W-:Y:S02]  /*c030*/  UIMAD.WIDE.U32 UR14, UR20, UR26, URZ ;  /* 0x0000001a140e72a5 */ /* 0x004fe4000f8e00ff */
[----:B------:R-:W-:Y:S02]  /*c040*/  UIMAD UR23, UR20, UR23, UR13 ;  /* 0x00000017141772a4 */ /* 0x000fe4000f8e020d */
[----:B----4-:R-:W-:-:S02]  /*c050*/  ULEA UR24, UP0, UR12, UR24, 0x3 ;  /* 0x000000180c187291 */ /* 0x010fc4000f8018ff */
[----:B------:R-:W-:Y:S02]  /*c060*/  UIMAD UR16, UR11, UR9, UR5 ;  /* 0x000000090b1072a4 */ /* 0x000fe4000f8e0205 */
[----:B0-----:R-:W-:Y:S02]  /*c070*/  UIMAD.WIDE.U32 UR8, UR11, UR18, URZ ;  /* 0x000000120b0872a5 */ /* 0x001fe4000f8e00ff */
[----:B------:R-:W-:Y:S02]  /*c080*/  UIMAD UR27, UR20, UR27, UR15 ;  /* 0x0000001b141b72a4 */ /* 0x000fe4000f8e020f */
[----:B------:R-:W-:Y:S02]  /*c090*/  ULEA UR34, UP1, UR14, UR34, 0x3 ;  /* 0x000000220e227291 */ /* 0x000fe4000f8218ff */
[----:B------:R-:W-:Y:S02]  /*c0a0*/  ULEA.HI.X UR23, UR12, UR25, UR23, 0x3, UP0 ;  /* 0x000000190c177291 */ /* 0x000fe400080f1c17 */
[----:B------:R-:W-:Y:S01]  /*c0b0*/  UIMAD UR11, UR11, UR19, UR9 ;  /* 0x000000130b0b72a4 */ /* 0x000fe2000f8e0209 */
[----:B------:R-:W-:Y:S01]  /*c0c0*/  UMOV UR12, 0x400 ;  /* 0x00000400000c7882 */ /* 0x000fe20000000000 */
[----:B------:R-:W0:Y:S01]  /*c0d0*/  LDCU UR13, c[0x0][0x360] ;  /* 0x00006c00ff0d77ac */ /* 0x000e220008000800 */
        /* <DEDUP_REMOVED lines=8> */
[----:B------:R-:W-:-:S12]  /*c160*/  ULEA UR12, UR17, UR12, 0x18 ;  /* 0x0000000c110c7291 */ /* 0x000fd8000f8ec0ff */
.L_x_173:
        /* <DEDUP_REMOVED lines=66> */
.L_x_172:
[----:B------:R-:W-:Y:S05]  /*c590*/  EXIT ;  /* 0x000000000000794d */ /* 0x000fea0003800000 */
.L_x_137:
[----:B------:R-:W-:Y:S01]  /*c5a0*/  HFMA2 R200, -RZ, RZ, 0, 5.9604644775390625e-08 ;  /* 0x00000001ffc87431 */ /* 0x000fe200000001ff */
[----:B------:R-:W-:Y:S02]  /*c5b0*/  MOV R198, R69 ;  /* 0x0000004500c67202 */ /* 0x000fe40000000f00 */
[----:B------:R-:W-:Y:S02]  /*c5c0*/  MOV R201, RZ ;  /* 0x000000ff00c97202 */ /* 0x000fe40000000f00 */
[----:B------:R-:W-:-:S07]  /*c5d0*/  MOV R75, 0xffffffff ;  /* 0xffffffff004b7802 */ /* 0x000fce0000000f00 */
[----:B01---5:R-:W-:Y:S05]  /*c5e0*/  WARPSYNC.COLLECTIVE R75, `(.L_x_174) ;  /* 0x000000004b087348 */ /* 0x023fea0003c00000 */
[----:B------:R2:W3:Y:S02]  /*c5f0*/  SHFL.UP P6, R74, R198, R200, R201 ;  /* 0x040000c8c64a7389 */ /* 0x0004e400000c00c9 */
[----:B0123-5:R-:W-:Y:S05]  /*c600*/  ENDCOLLECTIVE ;  /* 0x000000000000791b */ /* 0x02ffea0003800000 */
.L_x_174:
[----:B------:R-:W-:Y:S02]  /*c610*/  MOV R198, R192 ;  /* 0x000000c000c67202 */ /* 0x000fe40000000f00 */
[----:B------:R-:W-:-:S07]  /*c620*/  MOV R68, R74 ;  /* 0x0000004a00447202 */ /* 0x000fce0000000f00 */
[----:B------:R-:W-:Y:S05]  /*c630*/  WARPSYNC.COLLECTIVE R75, `(.L_x_175) ;  /* 0x000000004b087348 */ /* 0x000fea0003c00000 */
[----:B------:R0:W1:Y:S02]  /*c640*/  SHFL.UP P6, R74, R198, R200, R201 ;  /* 0x040000c8c64a7389 */ /* 0x00006400000c00c9 */
[----:B01----:R-:W-:Y:S05]  /*c650*/  ENDCOLLECTIVE ;  /* 0x000000000000791b */ /* 0x003fea0003800000 */
.L_x_175:
[----:B------:R-:W-:Y:S02]  /*c660*/  MOV R198, R193 ;  /* 0x000000c100c67202 */ /* 0x000fe40000000f00 */
[----:B------:R-:W-:-:S07]  /*c670*/  MOV R70, R74 ;  /* 0x0000004a00467202 */ /* 0x000fce0000000f00 */
[----:B------:R-:W-:Y:S05]  /*c680*/  WARPSYNC.COLLECTIVE R75, `(.L_x_176) ;  /* 0x000000004b087348 */ /* 0x000fea0003c00000 */
[----:B------:R0:W1:Y:S02]  /*c690*/  SHFL.UP P6, R74, R198, R200, R201 ;  /* 0x040000c8c64a7389 */ /* 0x00006400000c00c9 */
[----:B01----:R-:W-:Y:S05]  /*c6a0*/  ENDCOLLECTIVE ;  /* 0x000000000000791b */ /* 0x003fea0003800000 */
.L_x_176:
[-C--:B------:R-:W-:Y:S01]  /*c6b0*/  FMUL.FTZ R195, R192, R70.reuse ;  /* 0x00000046c0c37220 */ /* 0x080fe20000410000 */
[----:B------:R-:W-:Y:S01]  /*c6c0*/  FMUL.FTZ R197, R69, R70 ;  /* 0x0000004645c57220 */ /* 0x000fe20000410000 */
[----:B------:R-:W-:Y:S02]  /*c6d0*/  MOV R198, R194 ;  /* 0x000000c200c67202 */ /* 0x000fe40000000f00 */
[----:B------:R-:W-:-:S07]  /*c6e0*/  MOV R71, R74 ;  /* 0x0000004a00477202 */ /* 0x000fce0000000f00 */
[----:B------:R-:W-:Y:S05]  /*c6f0*/  WARPSYNC.COLLECTIVE R75, `(.L_x_177) ;  /* 0x000000004b087348 */ /* 0x000fea0003c00000 */
[----:B------:R0:W1:Y:S02]  /*c700*/  SHFL.UP P6, R74, R198, R200, R201 ;  /* 0x040000c8c64a7389 */ /* 0x00006400000c00c9 */
[----:B01----:R-:W-:Y:S05]  /*c710*/  ENDCOLLECTIVE ;  /* 0x000000000000791b */ /* 0x003fea0003800000 */
.L_x_177:
        /* <DEDUP_REMOVED lines=13> */
.L_x_178:
[----:B------:R-:W-:Y:S02]  /*c7f0*/  MOV R198, R192 ;  /* 0x000000c000c67202 */ /* 0x000fe40000000f00 */
[----:B------:R-:W-:-:S07]  /*c800*/  MOV R68, R74 ;  /* 0x0000004a00447202 */ /* 0x000fce0000000f00 */
[----:B------:R-:W-:Y:S05]  /*c810*/  WARPSYNC.COLLECTIVE R75, `(.L_x_179) ;  /* 0x000000004b087348 */ /* 0x000fea0003c00000 */
[----:B------:R0:W1:Y:S02]  /*c820*/  SHFL.UP P6, R74, R198, R200, R201 ;  /* 0x040000c8c64a7389 */ /* 0x00006400000c00c9 */
[----:B01----:R-:W-:Y:S05]  /*c830*/  ENDCOLLECTIVE ;  /* 0x000000000000791b */ /* 0x003fea0003800000 */
.L_x_179:
[----:B------:R-:W-:Y:S02]  /*c840*/  MOV R198, R193 ;  /* 0x000000c100c67202 */ /* 0x000fe40000000f00 */
[----:B------:R-:W-:-:S07]  /*c850*/  MOV R70, R74 ;  /* 0x0000004a00467202 */ /* 0x000fce0000000f00 */
[----:B------:R-:W-:Y:S05]  /*c860*/  WARPSYNC.COLLECTIVE R75, `(.L_x_180) ;  /* 0x000000004b087348 */ /* 0x000fea0003c00000 */
[----:B------:R0:W1:Y:S02]  /*c870*/  SHFL.UP P6, R74, R198, R200, R201 ;  /* 0x040000c8c64a7389 */ /* 0x00006400000c00c9 */
[----:B01----:R-:W-:Y:S05]  /*c880*/  ENDCOLLECTIVE ;  /* 0x000000000000791b */ /* 0x003fea0003800000 */
.L_x_180:
[-C--:B------:R-:W-:Y:S01]  /*c890*/  FMUL.FTZ R195, R192, R70.reuse ;  /* 0x00000046c0c37220 */ /* 0x080fe20000410000 */
[----:B------:R-:W-:Y:S01]  /*c8a0*/  FMUL.FTZ R197, R69, R70 ;  /* 0x0000004645c57220 */ /* 0x000fe20000410000 */
[----:B------:R-:W-:Y:S02]  /*c8b0*/  MOV R198, R194 ;  /* 0x000000c200c67202 */ /* 0x000fe40000000f00 */
[----:B------:R-:W-:-:S07]  /*c8c0*/  MOV R71, R74 ;  /* 0x0000004a00477202 */ /* 0x000fce0000000f00 */
[----:B------:R-:W-:Y:S05]  /*c8d0*/  WARPSYNC.COLLECTIVE R75, `(.L_x_181) ;  /* 0x000000004b087348 */ /* 0x000fea0003c00000 */
[----:B------:R0:W1:Y:S02]  /*c8e0*/  SHFL.UP P6, R74, R198, R200, R201 ;  /* 0x040000c8c64a7389 */ /* 0x00006400000c00c9 */
[----:B01----:R-:W-:Y:S05]  /*c8f0*/  ENDCOLLECTIVE ;  /* 0x000000000000791b */ /* 0x003fea0003800000 */
.L_x_181:
        /* <DEDUP_REMOVED lines=13> */
.L_x_182:
[----:B------:R-:W-:Y:S02]  /*c9d0*/  MOV R198, R192 ;  /* 0x000000c000c67202 */ /* 0x000fe40000000f00 */
[----:B------:R-:W-:-:S07]  /*c9e0*/  MOV R68, R74 ;  /* 0x0000004a00447202 */ /* 0x000fce0000000f00 */
[----:B------:R-:W-:Y:S05]  /*c9f0*/  WARPSYNC.COLLECTIVE R75, `(.L_x_183) ;  /* 0x000000004b087348 */ /* 0x000fea0003c00000 */
[----:B------:R0:W1:Y:S02]  /*ca00*/  SHFL.UP P6, R74, R198, R200, R201 ;  /* 0x040000c8c64a7389 */ /* 0x00006400000c00c9 */
[----:B01----:R-:W-:Y:S05]  /*ca10*/  ENDCOLLECTIVE ;  /* 0x000000000000791b */ /* 0x003fea0003800000 */
.L_x_183:
[----:B------:R-:W-:Y:S02]  /*ca20*/  MOV R198, R193 ;  /* 0x000000c100c67202 */ /* 0x000fe40000000f00 */
[----:B------:R-:W-:-:S07]  /*ca30*/  MOV R70, R74 ;  /* 0x0000004a00467202 */ /* 0x000fce0000000f00 */
[----:B------:R-:W-:Y:S05]  /*ca40*/  WARPSYNC.COLLECTIVE R75, `(.L_x_184) ;  /* 0x000000004b087348 */ /* 0x000fea0003c00000 */
[----:B------:R0:W1:Y:S02]  /*ca50*/  SHFL.UP P6, R74, R198, R200, R201 ;  /* 0x040000c8c64a7389 */ /* 0x00006400000c00c9 */
[----:B01----:R-:W-:Y:S05]  /*ca60*/  ENDCOLLECTIVE ;  /* 0x000000000000791b */ /* 0x003fea0003800000 */
.L_x_184:
[-C--:B------:R-:W-:Y:S01]  /*ca70*/  FMUL.FTZ R195, R192, R70.reuse ;  /* 0x00000046c0c37220 */ /* 0x080fe20000410000 */
[----:B------:R-:W-:Y:S01]  /*ca80*/  FMUL.FTZ R197, R69, R70 ;  /* 0x0000004645c57220 */ /* 0x000fe20000410000 */
[----:B------:R-:W-:Y:S02]  /*ca90*/  MOV R198, R194 ;  /* 0x000000c200c67202 */ /* 0x000fe40000000f00 */
[----:B------:R-:W-:-:S07]  /*caa0*/  MOV R71, R74 ;  /* 0x0000004a00477202 */ /* 0x000fce0000000f00 */
[----:B------:R-:W-:Y:S05]  /*cab0*/  WARPSYNC.COLLECTIVE R75, `(.L_x_185) ;  /* 0x000000004b087348 */ /* 0x000fea0003c00000 */
[----:B------:R0:W1:Y:S02]  /*cac0*/  SHFL.UP P6, R74, R198, R200, R201 ;  /* 0x040000c8c64a7389 */ /* 0x00006400000c00c9 */
[----:B01----:R-:W-:Y:S05]  /*cad0*/  ENDCOLLECTIVE ;  /* 0x000000000000791b */ /* 0x003fea0003800000 */
.L_x_185:
        /* <DEDUP_REMOVED lines=13> */
.L_x_186:
[----:B------:R-:W-:Y:S02]  /*cbb0*/  MOV R198, R192 ;  /* 0x000000c000c67202 */ /* 0x000fe40000000f00 */
[----:B------:R-:W-:-:S07]  /*cbc0*/  MOV R68, R74 ;  /* 0x0000004a00447202 */ /* 0x000fce0000000f00 */
[----:B------:R-:W-:Y:S05]  /*cbd0*/  WARPSYNC.COLLECTIVE R75, `(.L_x_187) ;  /* 0x000000004b087348 */ /* 0x000fea0003c00000 */
[----:B------:R0:W1:Y:S02]  /*cbe0*/  SHFL.UP P6, R74, R198, R200, R201 ;  /* 0x040000c8c64a7389 */ /* 0x00006400000c00c9 */
[----:B01----:R-:W-:Y:S05]  /*cbf0*/  ENDCOLLECTIVE ;  /* 0x000000000000791b */ /* 0x003fea0003800000 */
.L_x_187:
[----:B------:R-:W-:Y:S02]  /*cc00*/  MOV R198, R193 ;  /* 0x000000c100c67202 */ /* 0x000fe40000000f00 */
[----:B------:R-:W-:-:S07]  /*cc10*/  MOV R70, R74 ;  /* 0x0000004a00467202 */ /* 0x000fce0000000f00 */
[----:B------:R-:W-:Y:S05]  /*cc20*/  WARPSYNC.COLLECTIVE R75, `(.L_x_188) ;  /* 0x000000004b087348 */ /* 0x000fea0003c00000 */
[----:B------:R0:W1:Y:S02]  /*cc30*/  SHFL.UP P6, R74, R198, R200, R201 ;  /* 0x040000c8c64a7389 */ /* 0x00006400000c00c9 */
[----:B01----:R-:W-:Y:S05]  /*cc40*/  ENDCOLLECTIVE ;  /* 0x000000000000791b */ /* 0x003fea0003800000 */
.L_x_188:
[-C--:B------:R-:W-:Y:S01]  /*cc50*/  FMUL.FTZ R195, R192, R70.reuse ;  /* 0x00000046c0c37220 */ /* 0x080fe20000410000 */
[----:B------:R-:W-:Y:S01]  /*cc60*/  FMUL.FTZ R197, R69, R70 ;  /* 0x0000004645c57220 */ /* 0x000fe20000410000 */
[----:B------:R-:W-:Y:S02]  /*cc70*/  MOV R198, R194 ;  /* 0x000000c200c67202 */ /* 0x000fe40000000f00 */
[----:B------:R-:W-:-:S07]  /*cc80*/  MOV R71, R74 ;  /* 0x0000004a00477202 */ /* 0x000fce0000000f00 */
[----:B------:R-:W-:Y:S05]  /*cc90*/  WARPSYNC.COLLECTIVE R75, `(.L_x_189) ;  /* 0x000000004b087348 */ /* 0x000fea0003c00000 */
[----:B------:R0:W1:Y:S02]  /*cca0*/  SHFL.UP P6, R74, R198, R200, R201 ;  /* 0x040000c8c64a7389 */ /* 0x00006400000c00c9 */
[----:B01----:R-:W-:Y:S05]  /*ccb0*/  ENDCOLLECTIVE ;  /* 0x000000000000791b */ /* 0x003fea0003800000 */
.L_x_189:
        /* <DEDUP_REMOVED lines=13> */
.L_x_190:
[----:B------:R-:W-:Y:S02]  /*cd90*/  MOV R198, R192 ;  /* 0x000000c000c67202 */ /* 0x000fe40000000f00 */
[----:B------:R-:W-:-:S07]  /*cda0*/  MOV R68, R74 ;  /* 0x0000004a00447202 */ /* 0x000fce0000000f00 */
[----:B------:R-:W-:Y:S05]  /*cdb0*/  WARPSYNC.COLLECTIVE R75, `(.L_x_191) ;  /* 0x000000004b087348 */ /* 0x000fea0003c00000 */
[----:B------:R0:W1:Y:S02]  /*cdc0*/  SHFL.UP P6, R74, R198, R200, R201 ;  /* 0x040000c8c64a7389 */ /* 0x00006400000c00c9 */
[----:B01----:R-:W-:Y:S05]  /*cdd0*/  ENDCOLLECTIVE ;  /* 0x000000000000791b */ /* 0x003fea0003800000 */
.L_x_191:
[----:B------:R-:W-:Y:S02]  /*cde0*/  MOV R198, R193 ;  /* 0x000000c100c67202 */ /* 0x000fe40000000f00 */
[----:B------:R-:W-:-:S07]  /*cdf0*/  MOV R70, R74 ;  /* 0x0000004a00467202 */ /* 0x000fce0000000f00 */
[----:B------:R-:W-:Y:S05]  /*ce00*/  WARPSYNC.COLLECTIVE R75, `(.L_x_192) ;  /* 0x000000004b087348 */ /* 0x000fea0003c00000 */
[----:B------:R0:W1:Y:S02]  /*ce10*/  SHFL.UP P6, R74, R198, R200, R201 ;  /* 0x040000c8c64a7389 */ /* 0x00006400000c00c9 */
[----:B01----:R-:W-:Y:S05]  /*ce20*/  ENDCOLLECTIVE ;  /* 0x000000000000791b */ /* 0x003fea0003800000 */
.L_x_192:
[----:B------:R-:W-:Y:S02]  /*ce30*/  MOV R198, R194 ;  /* 0x000000c200c67202 */ /* 0x000fe40000000f00 */
[----:B------:R-:W-:-:S07]  /*ce40*/  MOV R71, R74 ;  /* 0x0000004a00477202 */ /* 0x000fce0000000f00 */
[----:B------:R-:W-:Y:S05]  /*ce50*/  WARPSYNC.COLLECTIVE R75, `(.L_x_193) ;  /* 0x000000004b087348 */ /* 0x000fea0003c00000 */
[----:B------:R0:W1:Y:S02]  /*ce60*/  SHFL.UP P6, R74, R198, R200, R201 ;  /* 0x040000c8c64a7389 */ /* 0x00006400000c00c9 */
[----:B01----:R-:W-:Y:S05]  /*ce70*/  ENDCOLLECTIVE ;  /* 0x000000000000791b */ /* 0x003fea0003800000 */
.L_x_193:
[----:B------:R-:W-:Y:S05]  /*ce80*/  BRA `(.L_x_194) ;  /* 0xffffff9800587947 */ /* 0x000fea000383ffff */
.L_x_138:
        /* <DEDUP_REMOVED lines=8> */
.L_x_196:
[----:B------:R-:W-:Y:S05]  /*cf10*/  BSYNC B0 ;  /* 0x0000000000007941 */ /* 0x000fea0003800000 */
.L_x_195:
[----:B------:R-:W-:Y:S05]  /*cf20*/  BRA `(.L_x_197) ;  /* 0xffffff9800647947 */ /* 0x000fea000383ffff */
.L_x_139:
        /* <DEDUP_REMOVED lines=8> */
.L_x_199:
[----:B------:R-:W-:Y:S05]  /*cfb0*/  BSYNC B0 ;  /* 0x0000000000007941 */ /* 0x000fea0003800000 */
.L_x_198:
[----:B------:R-:W-:Y:S05]  /*cfc0*/  BRA `(.L_x_200) ;  /* 0xffffff9800447947 */ /* 0x000fea000383ffff */
.L_x_140:
        /* <DEDUP_REMOVED lines=8> */
.L_x_202:
[----:B------:R-:W-:Y:S05]  /*d050*/  BSYNC B0 ;  /* 0x0000000000007941 */ /* 0x000fea0003800000 */
.L_x_201:
[----:B------:R-:W-:Y:S05]  /*d060*/  BRA `(.L_x_203) ;  /* 0xffffff9800247947 */ /* 0x000fea000383ffff */
.L_x_141:
        /* <DEDUP_REMOVED lines=8> */
.L_x_205:
[----:B------:R-:W-:Y:S05]  /*d0f0*/  BSYNC B0 ;  /* 0x0000000000007941 */ /* 0x000fea0003800000 */
.L_x_204:
[----:B------:R-:W-:Y:S05]  /*d100*/  BRA `(.L_x_206) ;  /* 0xffffff9800047947 */ /* 0x000fea000383ffff */
.L_x_142:
        /* <DEDUP_REMOVED lines=8> */
.L_x_208:
[----:B------:R-:W-:Y:S05]  /*d190*/  BSYNC B0 ;  /* 0x0000000000007941 */ /* 0x000fea0003800000 */
.L_x_207:
        /* <DEDUP_REMOVED lines=10> */
.L_x_209:
[----:B------:R-:W-:Y:S02]  /*d240*/  MOV R198, R193 ;  /* 0x000000c100c67202 */ /* 0x000fe40000000f00 */
[----:B------:R-:W-:-:S07]  /*d250*/  MOV R195, R74 ;  /* 0x0000004a00c37202 */ /* 0x000fce0000000f00 */
[----:B------:R-:W-:Y:S05]  /*d260*/  WARPSYNC.COLLECTIVE R75, `(.L_x_210) ;  /* 0x000000004b087348 */ /* 0x000fea0003c00000 */
[----:B------:R0:W1:Y:S02]  /*d270*/  SHFL.UP P6, R74, R198, R200, R201 ;  /* 0x040000c8c64a7389 */ /* 0x00006400000c00c9 */
[----:B01----:R-:W-:Y:S05]  /*d280*/  ENDCOLLECTIVE ;  /* 0x000000000000791b */ /* 0x003fea0003800000 */
.L_x_210:
[----:B------:R-:W-:Y:S02]  /*d290*/  MOV R198, R194 ;  /* 0x000000c200c67202 */ /* 0x000fe40000000f00 */
[----:B------:R-:W-:-:S07]  /*d2a0*/  MOV R193, R74 ;  /* 0x0000004a00c17202 */ /* 0x000fce0000000f00 */
[----:B------:R-:W-:Y:S05]  /*d2b0*/  WARPSYNC.COLLECTIVE R75, `(.L_x_211) ;  /* 0x000000004b087348 */ /* 0x000fea0003c00000 */
[----:B------:R0:W1:Y:S02]  /*d2c0*/  SHFL.UP P6, R74, R198, R200, R201 ;  /* 0x040000c8c64a7389 */ /* 0x00006400000c00c9 */
[----:B01----:R-:W-:Y:S05]  /*d2d0*/  ENDCOLLECTIVE ;  /* 0x000000000000791b */ /* 0x003fea0003800000 */
.L_x_211:
[----:B------:R-:W-:Y:S02]  /*d2e0*/  MOV R194, R74 ;  /* 0x0000004a00c27202 */ /* 0x000fe40000000f00 */
[----:B------:R-:W-:-:S07]  /*d2f0*/  MOV R74, R64 ;  /* 0x00000040004a7202 */ /* 0x000fce0000000f00 */
[----:B------:R-:W-:Y:S05]  /*d300*/  WARPSYNC.COLLECTIVE R75, `(.L_x_212) ;  /* 0x000000004b087348 */ /* 0x000fea0003c00000 */
[----:B------:R0:W1:Y:S02]  /*d310*/  SHFL.IDX P2, R68, R74, R71, R70 ;  /* 0x000000474a447389 */ /* 0x0000640000040046 */
[----:B01----:R-:W-:Y:S05]  /*d320*/  ENDCOLLECTIVE ;  /* 0x000000000000791b */ /* 0x003fea0003800000 */
.L_x_212:
[----:B------:R-:W-:Y:S02]  /*d330*/  MOV R74, R65 ;  /* 0x00000041004a7202 */ /* 0x000fe40000000f00 */
[----:B------:R-:W-:-:S07]  /*d340*/  MOV R64, R68 ;  /* 0x0000004400407202 */ /* 0x000fce0000000f00 */
[----:B------:R-:W-:Y:S05]  /*d350*/  WARPSYNC.COLLECTIVE R75, `(.L_x_213) ;  /* 0x000000004b087348 */ /* 0x000fea0003c00000 */
[----:B------:R0:W1:Y:S02]  /*d360*/  SHFL.IDX P2, R68, R74, R71, R70 ;  /* 0x000000474a447389 */ /* 0x0000640000040046 */
[----:B01----:R-:W-:Y:S05]  /*d370*/  ENDCOLLECTIVE ;  /* 0x000000000000791b */ /* 0x003fea0003800000 */
.L_x_213:
[----:B------:R-:W-:Y:S02]  /*d380*/  MOV R74, R66 ;  /* 0x00000042004a7202 */ /* 0x000fe40000000f00 */
[----:B------:R-:W-:-:S07]  /*d390*/  MOV R196, R68 ;  /* 0x0000004400c47202 */ /* 0x000fce0000000f00 */
[----:B------:R-:W-:Y:S05]  /*d3a0*/  WARPSYNC.COLLECTIVE R75, `(.L_x_214) ;  /* 0x000000004b087348 */ /* 0x000fea0003c00000 */
[----:B------:R0:W1:Y:S02]  /*d3b0*/  SHFL.IDX P2, R68, R74, R71, R70 ;  /* 0x000000474a447389 */ /* 0x0000640000040046 */
[----:B01----:R-:W-:Y:S05]  /*d3c0*/  ENDCOLLECTIVE ;  /* 0x000000000000791b */ /* 0x003fea0003800000 */
.L_x_214:
[----:B------:R-:W-:Y:S02]  /*d3d0*/  MOV R74, R67 ;  /* 0x00000043004a7202 */ /* 0x000fe40000000f00 */
[----:B------:R-:W-:-:S07]  /*d3e0*/  MOV R66, R68 ;  /* 0x0000004400427202 */ /* 0x000fce0000000f00 */
[----:B------:R-:W-:Y:S05]  /*d3f0*/  WARPSYNC.COLLECTIVE R75, `(.L_x_215) ;  /* 0x000000004b087348 */ /* 0x000fea0003c00000 */
[----:B------:R0:W1:Y:S02]  /*d400*/  SHFL.IDX P2, R68, R74, R71, R70 ;  /* 0x000000474a447389 */ /* 0x0000640000040046 */
[----:B01----:R-:W-:Y:S05]  /*d410*/  ENDCOLLECTIVE ;  /* 0x000000000000791b */ /* 0x003fea0003800000 */
.L_x_215:
[----:B------:R-:W-:Y:S01]  /*d420*/  MOV R67, R68 ;  /* 0x0000004400437202 */ /* 0x000fe20000000f00 */
[----:B------:R-:W-:Y:S06]  /*d430*/  BRA `(.L_x_216) ;  /* 0xffffff9400607947 */ /* 0x000fec000383ffff */
.L_x_144:
[----:B------:R-:W-:Y:S01]  /*d440*/  HFMA2 R233, -RZ, RZ, 0, 5.9604644775390625e-08 ;  /* 0x00000001ffe97431 */ /* 0x000fe200000001ff */
[----:B------:R-:W-:Y:S02]  /*d450*/  MOV R236, R224 ;  /* 0x000000e000ec7202 */ /* 0x000fe40000000f00 */
[----:B------:R-:W-:Y:S02]  /*d460*/  MOV R238, 0x1f ;  /* 0x0000001f00ee7802 */ /* 0x000fe40000000f00 */
[----:B------:R-:W-:-:S07]  /*d470*/  MOV R75, 0xffffffff ;  /* 0xffffffff004b7802 */ /* 0x000fce0000000f00 */
[----:B0-----:R-:W-:Y:S05]  /*d480*/  WARPSYNC.COLLECTIVE R75, `(.L_x_217) ;  /* 0x000000004b087348 */ /* 0x001fea0003c00000 */
[----:B------:R1:W2:Y:S02]  /*d490*/  SHFL.DOWN P0, R232, R236, R233, R238 ;  /* 0x080000e9ece87389 */ /* 0x0002a400000000ee */
[----:B012---:R-:W-:Y:S05]  /*d4a0*/  ENDCOLLECTIVE ;  /* 0x000000000000791b */ /* 0x007fea0003800000 */
.L_x_217:
[----:B------:R-:W-:Y:S02]  /*d4b0*/  MOV R236, R73 ;  /* 0x0000004900ec7202 */ /* 0x000fe40000000f00 */
[----:B------:R-:W-:-:S07]  /*d4c0*/  MOV R68, R232 ;  /* 0x000000e800447202 */ /* 0x000fce0000000f00 */
[----:B------:R-:W-:Y:S05]  /*d4d0*/  WARPSYNC.COLLECTIVE R75, `(.L_x_218) ;  /* 0x000000004b087348 */ /* 0x000fea0003c00000 */
[----:B------:R0:W1:Y:S02]  /*d4e0*/  SHFL.DOWN P0, R232, R236, R233, R238 ;  /* 0x080000e9ece87389 */ /* 0x00006400000000ee */
[----:B01----:R-:W-:Y:S05]  /*d4f0*/  ENDCOLLECTIVE ;  /* 0x000000000000791b */ /* 0x003fea0003800000 */
.L_x_218:
[----:B------:R-:W-:Y:S02]  /*d500*/  MOV R236, R72 ;  /* 0x0000004800ec7202 */ /* 0x000fe40000000f00 */
[----:B------:R-:W-:-:S07]  /*d510*/  MOV R70, R232 ;  /* 0x000000e800467202 */ /* 0x000fce0000000f00 */
[----:B------:R-:W-:Y:S05]  /*d520*/  WARPSYNC.COLLECTIVE R75, `(.L_x_219) ;  /* 0x000000004b087348 */ /* 0x000fea0003c00000 */
[----:B------:R0:W1:Y:S02]  /*d530*/  SHFL.DOWN P0, R232, R236, R233, R238 ;  /* 0x080000e9ece87389 */ /* 0x00006400000000ee */
[----:B01----:R-:W-:Y:S05]  /*d540*/  ENDCOLLECTIVE ;  /* 0x000000000000791b */ /* 0x003fea0003800000 */
.L_x_219:
[----:B------:R-:W-:Y:S02]  /*d550*/  MOV R236, R69 ;  /* 0x0000004500ec7202 */ /* 0x000fe40000000f00 */
[----:B------:R-:W-:-:S07]  /*d560*/  MOV R71, R232 ;  /* 0x000000e800477202 */ /* 0x000fce0000000f00 */
[----:B------:R-:W-:Y:S05]  /*d570*/  WARPSYNC.COLLECTIVE R75, `(.L_x_220) ;  /* 0x000000004b087348 */ /* 0x000fea0003c00000 */
[----:B------:R0:W1:Y:S02]  /*d580*/  SHFL.DOWN P0, R232, R236, R233, R238 ;  /* 0x080000e9ece87389 */ /* 0x00006400000000ee */
[----:B01----:R-:W-:Y:S05]  /*d590*/  ENDCOLLECTIVE ;  /* 0x000000000000791b */ /* 0x003fea0003800000 */
.L_x_220:
[----:B------:R-:W-:Y:S01]  /*d5a0*/  MOV R225, R232 ;  /* 0x000000e800e17202 */ /* 0x000fe20000000f00 */
[----:B------:R-:W-:Y:S06]  /*d5b0*/  BRA `(.L_x_221) ;  /* 0xffffffa800747947 */ /* 0x000fec000383ffff */
.L_x_147:
        /* <DEDUP_REMOVED lines=8> */
.L_x_223:
[----:B------:R-:W-:Y:S05]  /*d640*/  BSYNC B0 ;  /* 0x0000000000007941 */ /* 0x000fea0003800000 */
.L_x_222:
        /* <DEDUP_REMOVED lines=8> */
.L_x_224:
[----:B------:R-:W-:Y:S02]  /*d6d0*/  MOV R236, R72 ;  /* 0x0000004800ec7202 */ /* 0x000fe40000000f00 */
[----:B------:R-:W-:-:S07]  /*d6e0*/  MOV R70, R232 ;  /* 0x000000e800467202 */ /* 0x000fce0000000f00 */
[----:B------:R-:W-:Y:S05]  /*d6f0*/  WARPSYNC.COLLECTIVE R75, `(.L_x_225) ;  /* 0x000000004b087348 */ /* 0x000fea0003c00000 */
[----:B------:R0:W1:Y:S02]  /*d700*/  SHFL.DOWN P0, R232, R236, R233, R238 ;  /* 0x080000e9ece87389 */ /* 0x00006400000000ee */
[----:B01----:R-:W-:Y:S05]  /*d710*/  ENDCOLLECTIVE ;  /* 0x000000000000791b */ /* 0x003fea0003800000 */
.L_x_225:
[----:B------:R-:W-:Y:S02]  /*d720*/  MOV R236, R69 ;  /* 0x0000004500ec7202 */ /* 0x000fe40000000f00 */
[----:B------:R-:W-:-:S07]  /*d730*/  MOV R71, R232 ;  /* 0x000000e800477202 */ /* 0x000fce0000000f00 */
[----:B------:R-:W-:Y:S05]  /*d740*/  WARPSYNC.COLLECTIVE R75, `(.L_x_226) ;  /* 0x000000004b087348 */ /* 0x000fea0003c00000 */
[----:B------:R0:W1:Y:S02]  /*d750*/  SHFL.DOWN P0, R232, R236, R233, R238 ;  /* 0x080000e9ece87389 */ /* 0x00006400000000ee */
[----:B01----:R-:W-:Y:S05]  /*d760*/  ENDCOLLECTIVE ;  /* 0x000000000000791b */ /* 0x003fea0003800000 */
.L_x_226:
[----:B------:R-:W-:Y:S01]  /*d770*/  MOV R225, R232 ;  /* 0x000000e800e17202 */ /* 0x000fe20000000f00 */
[----:B------:R-:W-:Y:S06]  /*d780*/  BRA `(.L_x_227) ;  /* 0xffffffa800507947 */ /* 0x000fec000383ffff */
.L_x_150:
        /* <DEDUP_REMOVED lines=8> */
.L_x_229:
[----:B------:R-:W-:Y:S05]  /*d810*/  BSYNC B0 ;  /* 0x0000000000007941 */ /* 0x000fea0003800000 */
.L_x_228:
        /* <DEDUP_REMOVED lines=8> */
.L_x_230:
[----:B------:R-:W-:Y:S02]  /*d8a0*/  MOV R236, R72 ;  /* 0x0000004800ec7202 */ /* 0x000fe40000000f00 */
[----:B------:R-:W-:-:S07]  /*d8b0*/  MOV R70, R232 ;  /* 0x000000e800467202 */ /* 0x000fce0000000f00 */
[----:B------:R-:W-:Y:S05]  /*d8c0*/  WARPSYNC.COLLECTIVE R75, `(.L_x_231) ;  /* 0x000000004b087348 */ /* 0x000fea0003c00000 */
[----:B------:R0:W1:Y:S02]  /*d8d0*/  SHFL.DOWN P0, R232, R236, R233, R238 ;  /* 0x080000e9ece87389 */ /* 0x00006400000000ee */
[----:B01----:R-:W-:Y:S05]  /*d8e0*/  ENDCOLLECTIVE ;  /* 0x000000000000791b */ /* 0x003fea0003800000 */
.L_x_231:
[----:B------:R-:W-:Y:S02]  /*d8f0*/  MOV R236, R69 ;  /* 0x0000004500ec7202 */ /* 0x000fe40000000f00 */
[----:B------:R-:W-:-:S07]  /*d900*/  MOV R71, R232 ;  /* 0x000000e800477202 */ /* 0x000fce0000000f00 */
[----:B------:R-:W-:Y:S05]  /*d910*/  WARPSYNC.COLLECTIVE R75, `(.L_x_232) ;  /* 0x000000004b087348 */ /* 0x000fea0003c00000 */
[----:B------:R0:W1:Y:S02]  /*d920*/  SHFL.DOWN P0, R232, R236, R233, R238 ;  /* 0x080000e9ece87389 */ /* 0x00006400000000ee */
[----:B01----:R-:W-:Y:S05]  /*d930*/  ENDCOLLECTIVE ;  /* 0x000000000000791b */ /* 0x003fea0003800000 */
.L_x_232:
[----:B------:R-:W-:Y:S01]  /*d940*/  MOV R225, R232 ;  /* 0x000000e800e17202 */ /* 0x000fe20000000f00 */
[----:B------:R-:W-:Y:S06]  /*d950*/  BRA `(.L_x_233) ;  /* 0xffffffa8002c7947 */ /* 0x000fec000383ffff */
.L_x_153:
        /* <DEDUP_REMOVED lines=8> */
.L_x_235:
[----:B------:R-:W-:Y:S05]  /*d9e0*/  BSYNC B0 ;  /* 0x0000000000007941 */ /* 0x000fea0003800000 */
.L_x_234:
        /* <DEDUP_REMOVED lines=8> */
.L_x_236:
[----:B------:R-:W-:Y:S02]  /*da70*/  MOV R236, R72 ;  /* 0x0000004800ec7202 */ /* 0x000fe40000000f00 */
[----:B------:R-:W-:-:S07]  /*da80*/  MOV R70, R232 ;  /* 0x000000e800467202 */ /* 0x000fce0000000f00 */
[----:B------:R-:W-:Y:S05]  /*da90*/  WARPSYNC.COLLECTIVE R75, `(.L_x_237) ;  /* 0x000000004b087348 */ /* 0x000fea0003c00000 */
[----:B------:R0:W1:Y:S02]  /*daa0*/  SHFL.DOWN P0, R232, R236, R233, R238 ;  /* 0x080000e9ece87389 */ /* 0x00006400000000ee */
[----:B01----:R-:W-:Y:S05]  /*dab0*/  ENDCOLLECTIVE ;  /* 0x000000000000791b */ /* 0x003fea0003800000 */
.L_x_237:
[----:B------:R-:W-:Y:S02]  /*dac0*/  MOV R236, R69 ;  /* 0x0000004500ec7202 */ /* 0x000fe40000000f00 */
[----:B------:R-:W-:-:S07]  /*dad0*/  MOV R71, R232 ;  /* 0x000000e800477202 */ /* 0x000fce0000000f00 */
[----:B------:R-:W-:Y:S05]  /*dae0*/  WARPSYNC.COLLECTIVE R75, `(.L_x_238) ;  /* 0x000000004b087348 */ /* 0x000fea0003c00000 */
[----:B------:R0:W1:Y:S02]  /*daf0*/  SHFL.DOWN P0, R232, R236, R233, R238 ;  /* 0x080000e9ece87389 */ /* 0x00006400000000ee */
[----:B01----:R-:W-:Y:S05]  /*db00*/  ENDCOLLECTIVE ;  /* 0x000000000000791b */ /* 0x003fea0003800000 */
.L_x_238:
[----:B------:R-:W-:Y:S01]  /*db10*/  MOV R225, R232 ;  /* 0x000000e800e17202 */ /* 0x000fe20000000f00 */
[----:B------:R-:W-:Y:S06]  /*db20*/  BRA `(.L_x_239) ;  /* 0xffffffa800087947 */ /* 0x000fec000383ffff */
.L_x_156:
        /* <DEDUP_REMOVED lines=8> */
.L_x_241:
[----:B------:R-:W-:Y:S05]  /*dbb0*/  BSYNC B0 ;  /* 0x0000000000007941 */ /* 0x000fea0003800000 */
.L_x_240:
        /* <DEDUP_REMOVED lines=8> */
.L_x_242:
[----:B------:R-:W-:Y:S02]  /*dc40*/  MOV R236, R72 ;  /* 0x0000004800ec7202 */ /* 0x000fe40000000f00 */
[----:B------:R-:W-:-:S07]  /*dc50*/  MOV R70, R232 ;  /* 0x000000e800467202 */ /* 0x000fce0000000f00 */
[----:B------:R-:W-:Y:S05]  /*dc60*/  WARPSYNC.COLLECTIVE R75, `(.L_x_243) ;  /* 0x000000004b087348 */ /* 0x000fea0003c00000 */
[----:B------:R0:W1:Y:S02]  /*dc70*/  SHFL.DOWN P0, R232, R236, R233, R238 ;  /* 0x080000e9ece87389 */ /* 0x00006400000000ee */
[----:B01----:R-:W-:Y:S05]  /*dc80*/  ENDCOLLECTIVE ;  /* 0x000000000000791b */ /* 0x003fea0003800000 */
.L_x_243:
[----:B------:R-:W-:Y:S02]  /*dc90*/  MOV R236, R69 ;  /* 0x0000004500ec7202 */ /* 0x000fe40000000f00 */
[----:B------:R-:W-:-:S07]  /*dca0*/  MOV R71, R232 ;  /* 0x000000e800477202 */ /* 0x000fce0000000f00 */
[----:B------:R-:W-:Y:S05]  /*dcb0*/  WARPSYNC.COLLECTIVE R75, `(.L_x_244) ;  /* 0x000000004b087348 */ /* 0x000fea0003c00000 */
[----:B------:R0:W1:Y:S02]  /*dcc0*/  SHFL.DOWN P0, R232, R236, R233, R238 ;  /* 0x080000e9ece87389 */ /* 0x00006400000000ee */
[----:B01----:R-:W-:Y:S05]  /*dcd0*/  ENDCOLLECTIVE ;  /* 0x000000000000791b */ /* 0x003fea0003800000 */
.L_x_244:
[----:B------:R-:W-:Y:S01]  /*dce0*/  MOV R74, R232 ;  /* 0x000000e8004a7202 */ /* 0x000fe20000000f00 */
[----:B------:R-:W-:Y:S06]  /*dcf0*/  BRA `(.L_x_245) ;  /* 0xffffffa400e47947 */ /* 0x000fec000383ffff */
.L_x_159:
        /* <DEDUP_REMOVED lines=8> */
.L_x_247:
[----:B------:R-:W-:Y:S05]  /*dd80*/  BSYNC B0 ;  /* 0x0000000000007941 */ /* 0x000fea0003800000 */
.L_x_246:
        /* <DEDUP_REMOVED lines=9> */
.L_x_248:
[----:B------:R-:W-:Y:S02]  /*de20*/  MOV R238, 0x1f ;  /* 0x0000001f00ee7802 */ /* 0x000fe40000000f00 */
[----:B------:R-:W-:Y:S02]  /*de30*/  MOV R74, R72 ;  /* 0x00000048004a7202 */ /* 0x000fe40000000f00 */
[----:B------:R-:W-:-:S07]  /*de40*/  MOV R225, R68 ;  /* 0x0000004400e17202 */ /* 0x000fce0000000f00 */
[----:B------:R-:W-:Y:S05]  /*de50*/  WARPSYNC.COLLECTIVE R75, `(.L_x_249) ;  /* 0x000000004b087348 */ /* 0x000fea0003c00000 */
[----:B------:R0:W1:Y:S02]  /*de60*/  SHFL.IDX P2, R68, R74, R71, R70 ;  /* 0x000000474a447389 */ /* 0x0000640000040046 */
[----:B01----:R-:W-:Y:S05]  /*de70*/  ENDCOLLECTIVE ;  /* 0x000000000000791b */ /* 0x003fea0003800000 */
.L_x_249:
        /* <DEDUP_REMOVED lines=13> */
.L_x_250:
[----:B------:R-:W-:Y:S02]  /*df50*/  MOV R74, R56 ;  /* 0x00000038004a7202 */ /* 0x000fe40000000f00 */
[----:B------:R-:W-:-:S05]  /*df60*/  MOV R233, R68 ;  /* 0x0000004400e97202 */ /* 0x000fca0000000f00 */
[----:B------:R-:W-:Y:S01]  /*df70*/  FADD.FTZ R228, R233, R228 ;  /* 0x000000e4e9e47221 */ /* 0x000fe20000010000 */
[----:B------:R-:W-:-:S07]  /*df80*/  HFMA2 R233, -RZ, RZ, 0, 5.9604644775390625e-08 ;  /* 0x00000001ffe97431 */ /* 0x000fce00000001ff */
[----:B------:R-:W-:Y:S05]  /*df90*/  WARPSYNC.COLLECTIVE R75, `(.L_x_251) ;  /* 0x000000004b087348 */ /* 0x000fea0003c00000 */
[----:B------:R0:W1:Y:S02]  /*dfa0*/  SHFL.DOWN P0, R232, R236, R233, R238 ;  /* 0x080000e9ece87389 */ /* 0x00006400000000ee */
[----:B01----:R-:W-:Y:S05]  /*dfb0*/  ENDCOLLECTIVE ;  /* 0x000000000000791b */ /* 0x003fea0003800000 */
.L_x_251:
[----:B------:R-:W-:Y:S02]  /*dfc0*/  MOV R236, R73 ;  /* 0x0000004900ec7202 */ /* 0x000fe40000000f00 */
[----:B------:R-:W-:-:S07]  /*dfd0*/  MOV R229, R232 ;  /* 0x000000e800e57202 */ /* 0x000fce0000000f00 */
[----:B------:R-:W-:Y:S05]  /*dfe0*/  WARPSYNC.COLLECTIVE R75, `(.L_x_252) ;  /* 0x000000004b087348 */ /* 0x000fea0003c00000 */
[----:B------:R0:W1:Y:S02]  /*dff0*/  SHFL.DOWN P0, R232, R236, R233, R238 ;  /* 0x080000e9ece87389 */ /* 0x00006400000000ee */
[----:B01----:R-:W-:Y:S05]  /*e000*/  ENDCOLLECTIVE ;  /* 0x000000000000791b */ /* 0x003fea0003800000 */
.L_x_252:
[----:B------:R-:W-:Y:S02]  /*e010*/  MOV R236, R72 ;  /* 0x0000004800ec7202 */ /* 0x000fe40000000f00 */
[----:B------:R-:W-:-:S07]  /*e020*/  MOV R230, R232 ;  /* 0x000000e800e67202 */ /* 0x000fce0000000f00 */
[----:B------:R-:W-:Y:S05]  /*e030*/  WARPSYNC.COLLECTIVE R75, `(.L_x_253) ;  /* 0x000000004b087348 */ /* 0x000fea0003c00000 */
[----:B------:R0:W1:Y:S02]  /*e040*/  SHFL.DOWN P0, R232, R236, R233, R238 ;  /* 0x080000e9ece87389 */ /* 0x00006400000000ee */
[----:B01----:R-:W-:Y:S05]  /*e050*/  ENDCOLLECTIVE ;  /* 0x000000000000791b */ /* 0x003fea0003800000 */
.L_x_253:
[----:B------:R-:W-:Y:S02]  /*e060*/  MOV R236, R69 ;  /* 0x0000004500ec7202 */ /* 0x000fe40000000f00 */
[----:B------:R-:W-:-:S07]  /*e070*/  MOV R231, R232 ;  /* 0x000000e800e77202 */ /* 0x000fce0000000f00 */
[----:B------:R-:W-:Y:S05]  /*e080*/  WARPSYNC.COLLECTIVE R75, `(.L_x_254) ;  /* 0x000000004b087348 */ /* 0x000fea0003c00000 */
[----:B------:R0:W1:Y:S02]  /*e090*/  SHFL.DOWN P0, R232, R236, R233, R238 ;  /* 0x080000e9ece87389 */ /* 0x00006400000000ee */
[----:B01----:R-:W-:Y:S05]  /*e0a0*/  ENDCOLLECTIVE ;  /* 0x000000000000791b */ /* 0x003fea0003800000 */
.L_x_254:
[----:B------:R-:W-:Y:S05]  /*e0b0*/  WARPSYNC.COLLECTIVE R75, `(.L_x_255) ;  /* 0x000000004b087348 */ /* 0x000fea0003c00000 */
[----:B------:R0:W1:Y:S02]  /*e0c0*/  SHFL.IDX P2, R68, R74, R71, R70 ;  /* 0x000000474a447389 */ /* 0x0000640000040046 */
[----:B01----:R-:W-:Y:S05]  /*e0d0*/  ENDCOLLECTIVE ;  /* 0x000000000000791b */ /* 0x003fea0003800000 */
.L_x_255:
[----:B------:R-:W-:Y:S02]  /*e0e0*/  MOV R74, R57 ;  /* 0x00000039004a7202 */ /* 0x000fe40000000f00 */
[----:B------:R-:W-:-:S07]  /*e0f0*/  MOV R234, R68 ;  /* 0x0000004400ea7202 */ /* 0x000fce0000000f00 */
[----:B------:R-:W-:Y:S05]  /*e100*/  WARPSYNC.COLLECTIVE R75, `(.L_x_256) ;  /* 0x000000004b087348 */ /* 0x000fea0003c00000 */
[----:B------:R0:W1:Y:S02]  /*e110*/  SHFL.IDX P2, R68, R74, R71, R70 ;  /* 0x000000474a447389 */ /* 0x0000640000040046 */
[----:B01----:R-:W-:Y:S05]  /*e120*/  ENDCOLLECTIVE ;  /* 0x000000000000791b */ /* 0x003fea0003800000 */
.L_x_256:
[----:B------:R-:W-:Y:S02]  /*e130*/  MOV R74, R58 ;  /* 0x0000003a004a7202 */ /* 0x000fe40000000f00 */
[----:B------:R-:W-:-:S07]  /*e140*/  MOV R235, R68 ;  /* 0x0000004400eb7202 */ /* 0x000fce0000000f00 */
[----:B------:R-:W-:Y:S05]  /*e150*/  WARPSYNC.COLLECTIVE R75, `(.L_x_257) ;  /* 0x000000004b087348 */ /* 0x000fea0003c00000 */
[----:B------:R0:W1:Y:S02]  /*e160*/  SHFL.IDX P2, R68, R74, R71, R70 ;  /* 0x000000474a447389 */ /* 0x0000640000040046 */
[----:B01----:R-:W-:Y:S05]  /*e170*/  ENDCOLLECTIVE ;  /* 0x000000000000791b */ /* 0x003fea0003800000 */
.L_x_257:
[----:B------:R-:W-:Y:S02]  /*e180*/  MOV R69, R235 ;  /* 0x000000eb00457202 */ /* 0x000fe40000000f00 */
[----:B------:R-:W-:Y:S02]  /*e190*/  MOV R74, R59 ;  /* 0x0000003b004a7202 */ /* 0x000fe40000000f00 */
[----:B------:R-:W-:-:S07]  /*e1a0*/  MOV R236, R68 ;  /* 0x0000004400ec7202 */ /* 0x000fce0000000f00 */
[----:B------:R-:W-:Y:S05]  /*e1b0*/  WARPSYNC.COLLECTIVE R75, `(.L_x_258) ;  /* 0x000000004b087348 */ /* 0x000fea0003c00000 */
[----:B------:R0:W1:Y:S02]  /*e1c0*/  SHFL.IDX P2, R68, R74, R71, R70 ;  /* 0x000000474a447389 */ /* 0x0000640000040046 */
[----:B01----:R-:W-:Y:S05]  /*e1d0*/  ENDCOLLECTIVE ;  /* 0x000000000000791b */ /* 0x003fea0003800000 */
.L_x_258:
[----:B------:R-:W-:Y:S02]  /*e1e0*/  MOV R237, R68 ;  /* 0x0000004400ed7202 */ /* 0x000fe40000000f00 */
[----:B------:R-:W-:Y:S01]  /*e1f0*/  MOV R68, R234 ;  /* 0x000000ea00447202 */ /* 0x000fe20000000f00 */
[----:B------:R-:W-:Y:S06]  /*e200*/  BRA `(.L_x_259) ;  /* 0xffffffa400407947 */ /* 0x000fec000383ffff */
.L_x_260:
        /* <DEDUP_REMOVED lines=15> */
.L_x_18665:


//--------------------- .text._Z25selective_scan_bwd_kernelI32Selective_Scan_bwd_kernel_traitsILi128ELi16ELb0ELb0ELb0ELb1ELb0EN3c108BFloat16ENS1_7complexIfEEEEv12SSMParamsBwd --------------------------
	.section	.text._Z25selective_scan_bwd_kernelI32Selective_Scan_bwd_kernel_traitsILi128ELi16ELb0ELb0ELb0ELb1ELb0EN3c108BFloat16ENS1_7complexIfEEEEv12SSMParamsBwd,"ax",@progbits
	.align	128
        .global         _Z25selective_scan_bwd_kernelI32Selective_Scan_bwd_kernel_traitsILi128ELi16ELb0ELb0ELb0ELb1ELb0EN3c108BFloat16ENS1_7complexIfEEEEv12SSMParamsBwd
        .type           _Z25selective_scan_bwd_kernelI32Selective_Scan_bwd_kernel_traitsILi128ELi16ELb0ELb0ELb0ELb1ELb0EN3c108BFloat16ENS1_7complexIfEEEEv12SSMParamsBwd,@function
        .size           _Z25selective_scan_bwd_kernelI32Selective_Scan_bwd_kernel_traitsILi128ELi16ELb0ELb0ELb0ELb1ELb0EN3c108BFloat16ENS1_7complexIfEEEEv12SSMParamsBwd,(.L_x_18666 - _Z25selective_scan_bwd_kernelI32Selective_Scan_bwd_kernel_traitsILi128ELi16ELb0ELb0ELb0ELb1ELb0EN3c108BFloat16ENS1_7complexIfEEEEv12SSMParamsBwd)
        .other          _Z25selective_scan_bwd_kernelI32Selective_Scan_bwd_kernel_traitsILi128ELi16ELb0ELb0ELb0ELb1ELb0EN3c108BFloat16ENS1_7complexIfEEEEv12SSMParamsBwd,@"STO_CUDA_ENTRY STV_DEFAULT"
_Z25selective_scan_bwd_kernelI32Selective_Scan_bwd_kernel_traitsILi128ELi16ELb0ELb0ELb0ELb1ELb0EN3c108BFloat16ENS1_7complexIfEEEEv12SSMParamsBwd:
.text._Z25selective_scan_bwd_kernelI32Selective_Scan_bwd_kernel_traitsILi128ELi16ELb0ELb0ELb0ELb1ELb0EN3c108BFloat16ENS1_7complexIfEEEEv12SSMParamsBwd:
        /* <DEDUP_REMOVED lines=82> */
[----:B------:R-:W-:-:S04]  /*0520*/  LOP3.LUT R0, R172, 0x1f, RZ, 0xc0, !PT ;  /* 0x0000001fac007812 */ /* 0x000fc800078ec0ff */
[----:B-1----:R-:W-:-:S07]  /*0530*/  LOP3.LUT R2, R0, 0x3e00, R3, 0xf8, !PT ;  /* 0x00003e0000027812 */ /* 0x002fce00078ef803 */
.L_x_329:
[----:B------:R-:W0:Y:S01]  /*0540*/  LDCU UR16, c[0x0][0x388] ;  /* 0x00007100ff1077ac */ /* 0x000e220008000800 */
[----:B------:R-:W-:Y:S02]  /*0550*/  SHF.L.U32 R3, R172, 0x4, RZ ;  /* 0x00000004ac037819 */ /* 0x000fe400000006ff */
[----:B------:R-:W-:Y:S01]  /*0560*/  MOV R4, UR14 ;  /* 0x0000000e00047c02 */ /* 0x000fe20008000f00 */
[----:B------:R-:W-:Y:S01]  /*0570*/  ULEA UR8, UR15, 0xfffff800, 0xb ;  /* 0xfffff8000f087891 */ /* 0x000fe2000f8e58ff */
[----:B------:R-:W-:Y:S02]  /*0580*/  LOP3.LUT R35, R3, 0x3e00, RZ, 0xc0, !PT ;  /* 0x00003e0003237812 */ /* 0x000fe400078ec0ff */
[----:B------:R-:W-:Y:S02]  /*0590*/  MOV R5, UR13 ;  /* 0x0000000d00057c02 */ /* 0x000fe40008000f00 */
[C---:B------:R-:W-:Y:S02]  /*05a0*/  LOP3.LUT R31, R35.reuse, R0, RZ, 0xfc, !PT ;  /* 0x00000000231f7212 */ /* 0x040fe400078efcff */
[----:B------:R-:W-:Y:S01]  /*05b0*/  LOP3.LUT R26, R35, 0x20, R0, 0xfe, !PT ;  /* 0x00000020231a7812 */ /* 0x000fe200078efe00 */
[----:B------:R-:W-:Y:S01]  /*05c0*/  IMAD.WIDE.U32 R6, R2, 0x2, R4 ;  /* 0x0000000202067825 */ /* 0x000fe200078e0004 */
[----:B------:R-:W-:-:S02]  /*05d0*/  LOP3.LUT R3, R31, 0x40, RZ, 0xfc, !PT ;  /* 0x000000401f037812 */ /* 0x000fc400078efcff */
[C---:B------:R-:W-:Y:S02]  /*05e0*/  LOP3.LUT R4, R31.reuse, 0x60, RZ, 0xfc, !PT ;  /* 0x000000601f047812 */ /* 0x040fe400078efcff */
[C---:B------:R-:W-:Y:S01]  /*05f0*/  LOP3.LUT R5, R31.reuse, 0x80, RZ, 0xfc, !PT ;  /* 0x000000801f057812 */ /* 0x040fe200078efcff */
[----:B0-----:R-:W-:Y:S01]  /*0600*/  UIADD3 UR8, UPT, UPT, -UR8, UR16, URZ ;  /* 0x0000001008087290 */ /* 0x001fe2000fffe1ff */
[----:B------:R-:W-:Y:S02]  /*0610*/  LOP3.LUT R14, R31, 0xe0, RZ, 0xfc, !PT ;  /* 0x000000e01f0e7812 */ /* 0x000fe400078efcff */
[----:B------:R-:W-:Y:S02]  /*0620*/  PRMT R16, RZ, 0x7610, R16 ;  /* 0x00007610ff107816 */ /* 0x000fe40000000010 */
[----:B------:R-:W-:Y:S02]  /*0630*/  PRMT R9, RZ, 0x7610, R9 ;  /* 0x00007610ff097816 */ /* 0x000fe40000000009 */
[----:B------:R-:W-:-:S02]  /*0640*/  ISETP.GE.AND P1, PT, R2, UR8, PT ;  /* 0x0000000802007c0c */ /* 0x000fc4000bf26270 */
[----:B------:R-:W-:Y:S02]  /*0650*/  ISETP.GE.AND P0, PT, R26, UR8, PT ;  /* 0x000000081a007c0c */ /* 0x000fe4000bf06270 */
[----:B------:R-:W-:Y:S02]  /*0660*/  SHF.L.U32 R2, R31, 0x1, RZ ;  /* 0x000000011f027819 */ /* 0x000fe400000006ff */
[----:B------:R-:W-:Y:S02]  /*0670*/  P2R R50, PR, RZ, 0x2 ;  /* 0x00000002ff327803 */ /* 0x000fe40000000000 */
[----:B------:R-:W-:Y:S02]  /*0680*/  ISETP.GE.AND P6, PT, R3, UR8, PT ;  /* 0x0000000803007c0c */ /* 0x000fe4000bfc6270 */
[----:B------:R-:W-:Y:S02]  /*0690*/  ISETP.GE.AND P5, PT, R4, UR8, PT ;  /* 0x0000000804007c0c */ /* 0x000fe4000bfa6270 */
[----:B------:R-:W-:-:S02]  /*06a0*/  P2R R52, PR, RZ, 0x1 ;  /* 0x00000001ff347803 */ /* 0x000fc40000000000 */
[C---:B------:R-:W-:Y:S02]  /*06b0*/  IADD3 R4, P1, PT, R2.reuse, UR12, RZ ;  /* 0x0000000c02047c10 */ /* 0x040fe4000ff3e0ff */
[----:B------:R-:W-:Y:S02]  /*06c0*/  LOP3.LUT R3, R31, 0xa0, RZ, 0xfc, !PT ;  /* 0x000000a01f037812 */ /* 0x000fe400078efcff */
[----:B------:R-:W-:Y:S02]  /*06d0*/  IADD3 R2, P0, PT, R2, UR10, RZ ;  /* 0x0000000a02027c10 */ /* 0x000fe4000ff1e0ff */
[----:B------:R-:W-:Y:S02]  /*06e0*/  ISETP.GE.AND P3, PT, R3, UR8, PT ;  /* 0x0000000803007c0c */ /* 0x000fe4000bf66270 */
[----:B------:R-:W-:Y:S02]  /*06f0*/  ISETP.GE.AND P4, PT, R5, UR8, PT ;  /* 0x0000000805007c0c */ /* 0x000fe4000bf86270 */
[----:B------:R-:W-:-:S02]  /*0700*/  IADD3.X R3, PT, PT, RZ, UR9, RZ, P0, !PT ;  /* 0x00000009ff037c10 */ /* 0x000fc400087fe4ff */
[----:B------:R-:W-:Y:S02]  /*0710*/  IADD3.X R5, PT, PT, RZ, UR11, RZ, P1, !PT ;  /* 0x0000000bff057c10 */ /* 0x000fe40008ffe4ff */
[----:B------:R-:W-:Y:S01]  /*0720*/  ISETP.GE.AND P0, PT, R14, UR8, PT ;  /* 0x000000080e007c0c */ /* 0x000fe2000bf06270 */
[----:B------:R-:W-:Y:S01]  /*0730*/  BAR.SYNC.DEFER_BLOCKING 0x0 ;  /* 0x0000000000007b1d */ /* 0x000fe20000010000 */
[----:B------:R-:W-:Y:S02]  /*0740*/  ISETP.NE.AND P1, PT, R50, RZ, PT ;  /* 0x000000ff3200720c */ /* 0x000fe40003f25270 */
[C---:B------:R-:W-:Y:S02]  /*0750*/  LOP3.LUT R17, R31.reuse, 0x100, RZ, 0xfc, !PT ;  /* 0x000001001f117812 */ /* 0x040fe400078efcff */
[----:B------:R-:W-:Y:S02]  /*0760*/  LOP3.LUT R8, R31, 0xc0, RZ, 0xfc, !PT ;  /* 0x000000c01f087812 */ /* 0x000fe400078efcff */
[----:B------:R-:W-:-:S02]  /*0770*/  P2R R58, PR, RZ, 0x1 ;  /* 0x00000001ff3a7803 */ /* 0x000fc40000000000 */
[----:B------:R-:W-:Y:S02]  /*0780*/  ISETP.GE.AND P2, PT, R8, UR8, PT ;  /* 0x0000000808007c0c */ /* 0x000fe4000bf46270 */
[----:B------:R-:W-:Y:S02]  /*0790*/  PRMT R19, RZ, 0x7610, R19 ;  /* 0x00007610ff137816 */ /* 0x000fe40000000013 */
[----:B------:R-:W-:Y:S02]  /*07a0*/  PRMT R8, RZ, 0x7610, R8 ;  /* 0x00007610ff087816 */ /* 0x000fe40000000008 */
[----:B------:R-:W-:Y:S02]  /*07b0*/  PRMT R15, RZ, 0x7610, R15 ;  /* 0x00007610ff0f7816 */ /* 0x000fe4000000000f */
[----:B------:R-:W-:Y:S02]  /*07c0*/  PRMT R12, RZ, 0x7610, R12 ;  /* 0x00007610ff0c7816 */ /* 0x000fe4000000000c */
[----:B------:R-:W-:-:S02]  /*07d0*/  LOP3.LUT R18, R31, 0x120, RZ, 0xfc, !PT ;  /* 0x000001201f127812 */ /* 0x000fc400078efcff */
[----:B------:R-:W-:Y:S02]  /*07e0*/  PRMT R13, RZ, 0x7610, R13 ;  /* 0x00007610ff0d7816 */ /* 0x000fe4000000000d */
[----:B------:R-:W-:Y:S01]  /*07f0*/  LOP3.LUT R21, R31, 0x140, RZ, 0xfc, !PT ;  /* 0x000001401f157812 */ /* 0x000fe200078efcff */
[----:B------:R-:W2:Y:S01]  /*0800*/  @!P0 LDG.E.U16 R16, desc[UR30][R6.64+0x1c0] ;  /* 0x0001c01e06108981 */ /* 0x000ea2000c1e1500 */
[----:B------:R-:W-:Y:S02]  /*0810*/  ISETP.GE.AND P0, PT, R17, UR8, PT ;  /* 0x0000000811007c0c */ /* 0x000fe4000bf06270 */
[----:B------:R-:W-:Y:S01]  /*0820*/  PRMT R10, RZ, 0x7610, R10 ;  /* 0x00007610ff0a7816 */ /* 0x000fe2000000000a */
[----:B------:R-:W3:Y:S01]  /*0830*/  @!P1 LDG.E.U16 R9, desc[UR30][R6.64] ;  /* 0x0000001e06099981 */ /* 0x000ee2000c1e1500 */
[----:B------:R-:W-:Y:S02]  /*0840*/  ISETP.GE.AND P1, PT, R26, UR8, PT ;  /* 0x000000081a007c0c */ /* 0x000fe4000bf26270 */
[----:B------:R-:W-:Y:S01]  /*0850*/  LOP3.LUT R22, R31, 0x160, RZ, 0xfc, !PT ;  /* 0x000001601f167812 */ /* 0x000fe200078efcff */
[----:B------:R-:W4:Y:S01]  /*0860*/  @!P2 LDG.E.U16 R15, desc[UR30][R6.64+0x180] ;  /* 0x0001801e060fa981 */ /* 0x000f22000c1e1500 */
[----:B------:R-:W-:-:S02]  /*0870*/  PRMT R11, RZ, 0x7610, R11 ;  /* 0x00007610ff0b7816 */ /* 0x000fc4000000000b */
[C---:B------:R-:W-:Y:S01]  /*0880*/  LOP3.LUT R25, R31.reuse, 0x180, RZ, 0xfc, !PT ;  /* 0x000001801f197812 */ /* 0x040fe200078efcff */
[----:B------:R-:W5:Y:S01]  /*0890*/  @!P3 LDG.E.U16 R12, desc[UR30][R6.64+0x140] ;  /* 0x0001401e060cb981 */ /* 0x000f62000c1e1500 */
[----:B------:R-:W-:Y:S02]  /*08a0*/  P2R R59, PR, RZ, 0x1 ;  /* 0x00000001ff3b7803 */ /* 0x000fe40000000000 */
[C---:B------:R-:W-:Y:S01]  /*08b0*/  LOP3.LUT R26, R31.reuse, 0x1a0, RZ, 0xfc, !PT ;  /* 0x000001a01f1a7812 */ /* 0x040fe200078efcff */
[----:B------:R-:W2:Y:S01]  /*08c0*/  @!P0 LDG.E.U16 R19, desc[UR30][R6.64+0x200] ;  /* 0x0002001e06138981 */ /* 0x000ea2000c1e1500 */
[----:B------:R-:W-:Y:S02]  /*08d0*/  ISETP.GE.AND P0, PT, R18, UR8, PT ;  /* 0x0000000812007c0c */ /* 0x000fe4000bf06270 */
[----:B------:R-:W-:Y:S01]  /*08e0*/  P2R R57, PR, RZ, 0x4 ;  /* 0x00000004ff397803 */ /* 0x000fe20000000000 */
[----:B------:R-:W4:Y:S01]  /*08f0*/  @!P1 LDG.E.U16 R8, desc[UR30][R6.64+0x40] ;  /* 0x0000401e06089981 */ /* 0x000f22000c1e1500 */
[----:B------:R-:W-:-:S02]  /*0900*/  LOP3.LUT R29, R31, 0x1c0, RZ, 0xfc, !PT ;  /* 0x000001c01f1d7812 */ /* 0x000fc400078efcff */
[----:B------:R-:W-:Y:S01]  /*0910*/  ISETP.GE.AND P1, PT, R21, UR8, PT ;  /* 0x0000000815007c0c */ /* 0x000fe2000bf26270 */
[----:B------:R-:W5:Y:S01]  /*0920*/  @!P4 LDG.E.U16 R13, desc[UR30][R6.64+0x100] ;  /* 0x0001001e060dc981 */ /* 0x000f62000c1e1500 */
[----:B------:R-:W-:Y:S02]  /*0930*/  P2R R56, PR, RZ, 0x8 ;  /* 0x00000008ff387803 */ /* 0x000fe40000000000 */
[----:B------:R-:W-:Y:S01]  /*0940*/  LOP3.LUT R31, R31, 0x1e0, RZ, 0xfc, !PT ;  /* 0x000001e01f1f7812 */ /* 0x000fe200078efcff */
[----:B------:R-:W2:Y:S01]  /*0950*/  @!P5 LDG.E.U16 R10, desc[UR30][R6.64+0xc0] ;  /* 0x0000c01e060ad981 */ /* 0x000ea2000c1e1500 */
[----:B------:R-:W-:Y:S02]  /*0960*/  ISETP.GE.AND P2, PT, R22, UR8, PT ;  /* 0x0000000816007c0c */ /* 0x000fe4000bf46270 */
[----:B------:R-:W-:Y:S01]  /*0970*/  P2R R55, PR, RZ, 0x10 ;  /* 0x00000010ff377803 */ /* 0x000fe20000000000 */
[----:B------:R-:W5:Y:S01]  /*0980*/  @!P6 LDG.E.U16 R11, desc[UR30][R6.64+0x80] ;  /* 0x0000801e060be981 */ /* 0x000f62000c1e1500 */
[----:B------:R-:W-:-:S02]  /*0990*/  ISETP.GE.AND P3, PT, R25, UR8, PT ;  /* 0x0000000819007c0c */ /* 0x000fc4000bf66270 */
[----:B------:R-:W-:Y:S02]  /*09a0*/  P2R R54, PR, RZ, 0x20 ;  /* 0x00000020ff367803 */ /* 0x000fe40000000000 */
[----:B------:R-:W-:Y:S02]  /*09b0*/  ISETP.GE.AND P4, PT, R26, UR8, PT ;  /* 0x000000081a007c0c */ /* 0x000fe4000bf86270 */
[----:B------:R-:W-:Y:S02]  /*09c0*/  P2R R53, PR, RZ, 0x40 ;  /* 0x00000040ff357803 */ /* 0x000fe40000000000 */
[----:B------:R-:W-:Y:S02]  /*09d0*/  ISETP.GE.AND P5, PT, R29, UR8, PT ;  /* 0x000000081d007c0c */ /* 0x000fe4000bfa6270 */
[----:B------:R-:W-:Y:S02]  /*09e0*/  ISETP.GE.AND P6, PT, R31, UR8, PT ;  /* 0x000000081f007c0c */ /* 0x000fe4000bfc6270 */
[----:B------:R-:W-:-:S02]  /*09f0*/  PRMT R20, RZ, 0x7610, R20 ;  /* 0x00007610ff147816 */ /* 0x000fc40000000014 */
[----:B------:R-:W-:Y:S02]  /*0a00*/  PRMT R23, RZ, 0x7610, R23 ;  /* 0x00007610ff177816 */ /* 0x000fe40000000017 */
[----:B------:R-:W-:Y:S02]  /*0a10*/  PRMT R24, RZ, 0x7610, R24 ;  /* 0x00007610ff187816 */ /* 0x000fe40000000018 */
[----:B------:R-:W-:Y:S01]  /*0a20*/  PRMT R27, RZ, 0x7610, R27 ;  /* 0x00007610ff1b7816 */ /* 0x000fe2000000001b */
[----:B------:R-:W2:Y:S01]  /*0a30*/  @!P0 LDG.E.U16 R20, desc[UR30][R6.64+0x240] ;  /* 0x0002401e06148981 */ /* 0x000ea2000c1e1500 */
[----:B------:R-:W-:Y:S02]  /*0a40*/  PRMT R28, RZ, 0x7610, R28 ;  /* 0x00007610ff1c7816 */ /* 0x000fe4000000001c */
[----:B------:R-:W-:Y:S01]  /*0a50*/  PRMT R30, RZ, 0x7610, R30 ;  /* 0x00007610ff1e7816 */ /* 0x000fe2000000001e */
[----:B------:R-:W2:Y:S01]  /*0a60*/  @!P1 LDG.E.U16 R23, desc[UR30][R6.64+0x280] ;  /* 0x0002801e06179981 */ /* 0x000ea2000c1e1500 */
[----:B------:R-:W-:-:S03]  /*0a70*/  PRMT R33, RZ, 0x7610, R33 ;  /* 0x00007610ff217816 */ /* 0x000fc60000000021 */
[----:B------:R-:W2:Y:S04]  /*0a80*/  @!P2 LDG.E.U16 R24, desc[UR30][R6.64+0x2c0] ;  /* 0x0002c01e0618a981 */ /* 0x000ea8000c1e1500 */
[----:B------:R-:W2:Y:S04]  /*0a90*/  @!P3 LDG.E.U16 R27, desc[UR30][R6.64+0x300] ;  /* 0x0003001e061bb981 */ /* 0x000ea8000c1e1500 */
[----:B------:R-:W2:Y:S04]  /*0aa0*/  @!P4 LDG.E.U16 R28, desc[UR30][R6.64+0x340] ;  /* 0x0003401e061cc981 */ /* 0x000ea8000c1e1500 */
[----:B------:R-:W2:Y:S04]  /*0ab0*/  @!P5 LDG.E.U16 R30, desc[UR30][R6.64+0x380] ;  /* 0x0003801e061ed981 */ /* 0x000ea8000c1e1500 */
[----:B------:R0:W2:Y:S01]  /*0ac0*/  @!P6 LDG.E.U16 R33, desc[UR30][R6.64+0x3c0] ;  /* 0x0003c01e0621e981 */ /* 0x0000a2000c1e1500 */
[----:B------:R-:W1:Y:S01]  /*0ad0*/  S2R R171, SR_LANEID ;  /* 0x0000000000ab7919 */ /* 0x000e620000000000 */
[----:B------:R-:W1:Y:S01]  /*0ae0*/  S2UR UR8, SR_CgaCtaId ;  /* 0x00000000000879c3 */ /* 0x000e620000008800 */
[----:B------:R-:W-:Y:S01]  /*0af0*/  UMOV UR16, 0x400 ;  /* 0x0000040000107882 */ /* 0x000fe20000000000 */
[----:B------:R-:W-:-:S02]  /*0b00*/  P2R R48, PR, RZ, 0x1 ;  /* 0x00000001ff307803 */ /* 0x000fc40000000000 */
[----:B------:R-:W-:-:S04]  /*0b10*/  ISETP.NE.AND P0, PT, R59, RZ, PT ;  /* 0x000000ff3b00720c */ /* 0x000fc80003f05270 */
[----:B------:R-:W-:Y:S02]  /*0b20*/  P2R R46, PR, RZ, 0x1 ;  /* 0x00000001ff2e7803 */ /* 0x000fe40000000000 */
[----:B------:R-:W-:Y:S02]  /*0b30*/  ISETP.NE.AND P0, PT, R58, RZ, PT ;  /* 0x000000ff3a00720c */ /* 0x000fe40003f05270 */
[----:B0-----:R-:W-:Y:S02]  /*0b40*/  LOP3.LUT R6, R172, 0x3e0, RZ, 0xc0, !PT ;  /* 0x000003e0ac067812 */ /* 0x001fe400078ec0ff */
[----:B------:R-:W-:Y:S01]  /*0b50*/  P2R R44, PR, RZ, 0x1 ;  /* 0x00000001ff2c7803 */ /* 0x000fe20000000000 */
[----:B-1----:R-:W-:Y:S01]  /*0b60*/  ULEA UR16, UR8, UR16, 0x18 ;  /* 0x0000001008107291 */ /* 0x002fe2000f8ec0ff */
[----:B------:R-:W-:-:S04]  /*0b70*/  IADD3 R14, PT, PT, R35, R171, RZ ;  /* 0x000000ab230e7210 */ /* 0x000fc80007ffe0ff */
        /* <DEDUP_REMOVED lines=14> */
[C---:B------:R-:W-:Y:S02]  /*0c60*/  IADD3 R39, PT, PT, R14.reuse, 0x120, RZ ;  /* 0x000001200e277810 */ /* 0x040fe40007ffe0ff */
[----:B------:R-:W-:Y:S02]  /*0c70*/  LEA.HI.SX32 R7, R7, R14, 0x1b ;  /* 0x0000000e07077211 */ /* 0x000fe400078fdaff */
[----:B------:R-:W-:Y:S02]  /*0c80*/  LEA R169, R17, UR16, 0x1 ;  /* 0x0000001011a97c11 */ /* 0x000fe4000f8e08ff */
[----:B------:R-:W-:-:S02]  /*0c90*/  IADD3 R41, PT, PT, R14, 0x140, RZ ;  /* 0x000001400e297810 */ /* 0x000fc40007ffe0ff */
[-C--:B------:R-:W-:Y:S02]  /*0ca0*/  LEA.HI.SX32 R31, R31, R14.reuse, 0x1b ;  /* 0x0000000e1f1f7211 */ /* 0x080fe400078fdaff */
[----:B------:R-:W-:Y:S02]  /*0cb0*/  LEA R168, R21, UR16, 0x1 ;  /* 0x0000001015a87c11 */ /* 0x000fe4000f8e08ff */
[----:B------:R-:W-:Y:S02]  /*0cc0*/  IADD3 R43, PT, PT, R14, 0x160, RZ ;  /* 0x000001600e2b7810 */ /* 0x000fe40007ffe0ff */
[----:B------:R-:W-:Y:S02]  /*0cd0*/  LEA.HI.SX32 R35, R35, R14, 0x1b ;  /* 0x0000000e23237211 */ /* 0x000fe400078fdaff */
[----:B------:R-:W-:Y:S02]  /*0ce0*/  LEA R167, R25, UR16, 0x1 ;  /* 0x0000001019a77c11 */ /* 0x000fe4000f8e08ff */
[----:B------:R-:W-:-:S02]  /*0cf0*/  ISETP.NE.AND P0, PT, R57, RZ, PT ;  /* 0x000000ff3900720c */ /* 0x000fc40003f05270 */
        /* <DEDUP_REMOVED lines=13> */
[----:B------:R-:W-:Y:S02]  /*0dd0*/  P2R R42, PR, RZ, 0x1 ;  /* 0x00000001ff2a7803 */ /* 0x000fe40000000000 */
[-C--:B------:R-:W-:Y:S02]  /*0de0*/  LEA.HI.SX32 R45, R45, R14.reuse, 0x1b ;  /* 0x0000000e2d2d7211 */ /* 0x080fe400078fdaff */
[----:B------:R-:W-:Y:S02]  /*0df0*/  LEA R162, R37, UR16, 0x1 ;  /* 0x0000001025a27c11 */ /* 0x000fe4000f8e08ff */
[----:B------:R-:W-:Y:S02]  /*0e00*/  ISETP.NE.AND P0, PT, R56, RZ, PT ;  /* 0x000000ff3800720c */ /* 0x000fe40003f05270 */
[----:B------:R-:W-:-:S02]  /*0e10*/  LEA.HI.SX32 R47, R47, R14, 0x1b ;  /* 0x0000000e2f2f7211 */ /* 0x000fc400078fdaff */
[----:B------:R-:W-:Y:S02]  /*0e20*/  LEA R161, R39, UR16, 0x1 ;  /* 0x0000001027a17c11 */ /* 0x000fe4000f8e08ff */
[----:B------:R-:W-:Y:S02]  /*0e30*/  SHF.L.U32 R6, R6, 0x4, RZ ;  /* 0x0000000406067819 */ /* 0x000fe400000006ff */
[-C--:B------:R-:W-:Y:S02]  /*0e40*/  LEA.HI.SX32 R49, R49, R14.reuse, 0x1b ;  /* 0x0000000e31317211 */ /* 0x080fe400078fdaff */
[----:B------:R-:W-:Y:S02]  /*0e50*/  LEA R160, R41, UR16, 0x1 ;  /* 0x0000001029a07c11 */ /* 0x000fe4000f8e08ff */
[----:B------:R-:W-:Y:S02]  /*0e60*/  LEA.HI.SX32 R51, R51, R14, 0x1b ;  /* 0x0000000e33337211 */ /* 0x000fe400078fdaff */
[----:B------:R-:W-:-:S02]  /*0e70*/  LEA R159, R43, UR16, 0x1 ;  /* 0x000000102b9f7c11 */ /* 0x000fc4000f8e08ff */
[----:B------:R-:W-:Y:S02]  /*0e80*/  LEA R158, R45, UR16, 0x1 ;  /* 0x000000102d9e7c11 */ /* 0x000fe4000f8e08ff */
[----:B------:R-:W-:Y:S02]  /*0e90*/  P2R R40, PR, RZ, 0x1 ;  /* 0x00000001ff287803 */ /* 0x000fe40000000000 */
[----:B------:R-:W-:Y:S02]  /*0ea0*/  LEA R157, R47, UR16, 0x1 ;  /* 0x000000102f9d7c11 */ /* 0x000fe4000f8e08ff */
[----:B------:R-:W-:Y:S02]  /*0eb0*/  LEA.HI.SX32 R154, R6, R6, 0x1b ;  /* 0x00000006069a7211 */ /* 0x000fe400078fdaff */
[----:B------:R-:W-:Y:S02]  /*0ec0*/  ISETP.NE.AND P0, PT, R55, RZ, PT ;  /* 0x000000ff3700720c */ /* 0x000fe40003f05270 */
[----:B------:R-:W-:-:S02]  /*0ed0*/  LEA R155, R49, UR16, 0x1 ;  /* 0x00000010319b7c11 */ /* 0x000fc4000f8e08ff */
[----:B------:R-:W-:Y:S02]  /*0ee0*/  LEA R156, R51, UR16, 0x1 ;  /* 0x00000010339c7c11 */ /* 0x000fe4000f8e08ff */
[----:B------:R-:W-:Y:S02]  /*0ef0*/  LEA R154, R154, UR16, 0x1 ;  /* 0x000000109a9a7c11 */ /* 0x000fe4000f8e08ff */
        /* <DEDUP_REMOVED lines=9> */
[----:B---3--:R-:W-:Y:S04]  /*0f90*/  STS.U16 [R170], R9 ;  /* 0x00000009aa007388 */ /* 0x008fe80000000400 */
[----:B----4-:R0:W-:Y:S04]  /*0fa0*/  STS.U16 [R169+0x40], R8 ;  /* 0x00004008a9007388 */ /* 0x0101e80000000400 */
[----:B-----5:R-:W-:Y:S04]  /*0fb0*/  STS.U16 [R168+0x80], R11 ;  /* 0x0000800ba8007388 */ /* 0x020fe80000000400 */
[----:B--2---:R1:W-:Y:S04]  /*0fc0*/  STS.U16 [R167+0xc0], R10 ;  /* 0x0000c00aa7007388 */ /* 0x0043e80000000400 */
[----:B------:R-:W-:Y:S04]  /*0fd0*/  STS.U16 [R166+0x100], R13 ;  /* 0x0001000da6007388 */ /* 0x000fe80000000400 */
[----:B------:R2:W-:Y:S04]  /*0fe0*/  STS.U16 [R165+0x140], R12 ;  /* 0x0001400ca5007388 */ /* 0x0005e80000000400 */
[----:B------:R3:W-:Y:S04]  /*0ff0*/  STS.U16 [R164+0x180], R15 ;  /* 0x0001800fa4007388 */ /* 0x0007e80000000400 */
[----:B------:R4:W-:Y:S04]  /*1000*/  STS.U16 [R163+0x1c0], R16 ;  /* 0x0001c010a3007388 */ /* 0x0009e80000000400 */
[----:B------:R5:W-:Y:S04]  /*1010*/  STS.U16 [R162+0x200], R19 ;  /* 0x00020013a2007388 */ /* 0x000be80000000400 */
[----:B------:R5:W-:Y:S04]  /*1020*/  STS.U16 [R161+0x240], R20 ;  /* 0x00024014a1007388 */ /* 0x000be80000000400 */
[----:B------:R-:W-:Y:S04]  /*1030*/  STS.U16 [R160+0x280], R23 ;  /* 0x00028017a0007388 */ /* 0x000fe80000000400 */
[----:B------:R-:W-:Y:S04]  /*1040*/  STS.U16 [R159+0x2c0], R24 ;  /* 0x0002c0189f007388 */ /* 0x000fe80000000400 */
[----:B------:R-:W-:Y:S04]  /*1050*/  STS.U16 [R158+0x300], R27 ;  /* 0x0003001b9e007388 */ /* 0x000fe80000000400 */
[----:B------:R-:W-:Y:S04]  /*1060*/  STS.U16 [R157+0x340], R28 ;  /* 0x0003401c9d007388 */ /* 0x000fe80000000400 */
[----:B------:R-:W-:Y:S04]  /*1070*/  STS.U16 [R155+0x380], R30 ;  /* 0x0003801e9b007388 */ /* 0x000fe80000000400 */
        /* <DEDUP_REMOVED lines=43> */
[----:B----4-:R-:W-:Y:S02]  /*1330*/  PRMT R16, RZ, 0x7610, R16 ;  /* 0x00007610ff107816 */ /* 0x010fe40000000010 */
[----:B------:R-:W-:Y:S02]  /*1340*/  PRMT R17, RZ, 0x7610, R17 ;  /* 0x00007610ff117816 */ /* 0x000fe40000000011 */
[----:B------:R-:W-:Y:S02]  /*1350*/  PRMT R18, RZ, 0x7610, R18 ;  /* 0x00007610ff127816 */ /* 0x000fe40000000012 */
[----:B-----5:R-:W-:Y:S02]  /*1360*/  PRMT R19, RZ, 0x7610, R19 ;  /* 0x00007610ff137816 */ /* 0x020fe40000000013 */
[----:B------:R-:W-:Y:S01]  /*1370*/  PRMT R6, RZ, 0x7610, R6 ;  /* 0x00007610ff067816 */ /* 0x000fe20000000006 */
        /* <DEDUP_REMOVED lines=28> */
[----:B------:R-:W-:Y:S01]  /*1540*/  ISETP.NE.AND P0, PT, R50, RZ, PT ;  /* 0x000000ff3200720c */ /* 0x000fe20003f05270 */
[----:B------:R0:W-:Y:S04]  /*1550*/  STS.U16 [R170], R7 ;  /* 0x00000007aa007388 */ /* 0x0001e80000000400 */
[----:B------:R1:W-:Y:S04]  /*1560*/  STS.U16 [R169+0x40], R8 ;  /* 0x00004008a9007388 */ /* 0x0003e80000000400 */
[----:B------:R1:W-:Y:S04]  /*1570*/  STS.U16 [R168+0x80], R9 ;  /* 0x00008009a8007388 */ /* 0x0003e80000000400 */
[----:B------:R1:W-:Y:S04]  /*1580*/  STS.U16 [R167+0xc0], R10 ;  /* 0x0000c00aa7007388 */ /* 0x0003e80000000400 */
[----:B--2---:R2:W-:Y:S04]  /*1590*/  STS.U16 [R166+0x100], R11 ;  /* 0x0001000ba6007388 */ /* 0x0045e80000000400 */
[----:B------:R2:W-:Y:S04]  /*15a0*/  STS.U16 [R165+0x140], R12 ;  /* 0x0001400ca5007388 */ /* 0x0005e80000000400 */
[----:B------:R2:W-:Y:S04]  /*15b0*/  STS.U16 [R164+0x180], R13 ;  /* 0x0001800da4007388 */ /* 0x0005e80000000400 */
[----:B---3--:R3:W-:Y:S04]  /*15c0*/  STS.U16 [R163+0x1c0], R14 ;  /* 0x0001c00ea3007388 */ /* 0x0087e80000000400 */
[----:B-----5:R5:W-:Y:S04]  /*15d0*/  STS.U16 [R162+0x200], R15 ;  /* 0x0002000fa2007388 */ /* 0x020be80000000400 */
[----:B----4-:R4:W-:Y:S04]  /*15e0*/  STS.U16 [R161+0x240], R16 ;  /* 0x00024010a1007388 */ /* 0x0109e80000000400 */
[----:B------:R4:W-:Y:S04]  /*15f0*/  STS.U16 [R160+0x280], R17 ;  /* 0x00028011a0007388 */ /* 0x0009e80000000400 */
[----:B------:R-:W-:Y:S04]  /*1600*/  STS.U16 [R159+0x2c0], R18 ;  /* 0x0002c0129f007388 */ /* 0x000fe80000000400 */
[----:B------:R-:W-:Y:S04]  /*1610*/  STS.U16 [R158+0x300], R19 ;  /* 0x000300139e007388 */ /* 0x000fe80000000400 */
[----:B------:R-:W-:Y:S04]  /*1620*/  STS.U16 [R157+0x340], R6 ;  /* 0x000340069d007388 */ /* 0x000fe80000000400 */
[----:B------:R-:W-:Y:S04]  /*1630*/  STS.U16 [R155+0x380], R20 ;  /* 0x000380149b007388 */ /* 0x000fe80000000400 */
[----:B------:R-:W-:Y:S01]  /*1640*/  STS.U16 [R156+0x3c0], R21 ;  /* 0x0003c0159c007388 */ /* 0x000fe20000000400 */
[----:B------:R-:W-:-:S03]  /*1650*/  NOP ;  /* 0x0000000000007918 */ /* 0x000fc60000000000 */
[----:B------:R-:W4:Y:S04]  /*1660*/  LDS.U16 R22, [R154] ;  /* 0x000000009a167984 */ /* 0x000f280000000400 */
[----:B------:R-:W4:Y:S04]  /*1670*/  LDS.U16 R23, [R154+0x2] ;  /* 0x000002009a177984 */ /* 0x000f280000000400 */
[----:B------:R-:W4:Y:S04]  /*1680*/  LDS.U16 R24, [R154+0x4] ;  /* 0x000004009a187984 */ /* 0x000f280000000400 */
[----:B------:R-:W4:Y:S04]  /*1690*/  LDS.U16 R25, [R154+0x6] ;  /* 0x000006009a197984 */ /* 0x000f280000000400 */
[----:B------:R-:W4:Y:S04]  /*16a0*/  LDS.U16 R26, [R154+0x8] ;  /* 0x000008009a1a7984 */ /* 0x000f280000000400 */
[----:B------:R-:W4:Y:S04]  /*16b0*/  LDS.U16 R19, [R154+0xa] ;  /* 0x00000a009a137984 */ /* 0x000f280000000400 */
[----:B------:R-:W4:Y:S04]  /*16c0*/  LDS.U16 R27, [R154+0xc] ;  /* 0x00000c009a1b7984 */ /* 0x000f280000000400 */
[----:B------:R0:W2:Y:S04]  /*16d0*/  LDS.U16 R20, [R154+0xe] ;  /* 0x00000e009a147984 */ /* 0x0000a80000000400 */
[----:B------:R0:W2:Y:S04]  /*16e0*/  LDS.U16 R28, [R154+0x10] ;  /* 0x000010009a1c7984 */ /* 0x0000a80000000400 */
[----:B------:R0:W2:Y:S04]  /*16f0*/  LDS.U16 R21, [R154+0x12] ;  /* 0x000012009a157984 */ /* 0x0000a80000000400 */
[----:B------:R0:W2:Y:S04]  /*1700*/  LDS.U16 R29, [R154+0x14] ;  /* 0x000014009a1d7984 */ /* 0x0000a80000000400 */
[----:B------:R0:W2:Y:S04]  /*1710*/  LDS.U16 R30, [R154+0x16] ;  /* 0x000016009a1e7984 */ /* 0x0000a80000000400 */
[----:B------:R0:W2:Y:S04]  /*1720*/  LDS.U16 R18, [R154+0x18] ;  /* 0x000018009a127984 */ /* 0x0000a80000000400 */
[----:B------:R0:W2:Y:S04]  /*1730*/  LDS.U16 R6, [R154+0x1a] ;  /* 0x00001a009a067984 */ /* 0x0000a80000000400 */
[----:B------:R2:W2:Y:S04]  /*1740*/  LDS.U16 R5, [R154+0x1c] ;  /* 0x00001c009a057984 */ /* 0x0004a80000000400 */
[----:B------:R2:W3:Y:S01]  /*1750*/  LDS.U16 R4, [R154+0x1e] ;  /* 0x00001e009a047984 */ /* 0x0004e20000000400 */
[----:B0-----:R-:W-:Y:S01]  /*1760*/  PRMT R7, RZ, 0x7610, R7 ;  /* 0x00007610ff077816 */ /* 0x001fe20000000007 */
[----:B------:R-:W-:Y:S01]  /*1770*/  BAR.SYNC.DEFER_BLOCKING 0x0 ;  /* 0x0000000000007b1d */ /* 0x000fe20000010000 */
[----:B-1----:R-:W-:-:S05]  /*1780*/  PRMT R8, RZ, 0x7610, R8 ;  /* 0x00007610ff087816 */ /* 0x002fca0000000008 */
[----:B------:R-:W4:Y:S01]  /*1790*/  @!P0 LDG.E.U16 R7, desc[UR30][R2.64] ;  /* 0x0000001e02078981 */ /* 0x000f22000c1e1500 */
[----:B------:R-:W-:Y:S02]  /*17a0*/  ISETP.NE.AND P0, PT, R31, RZ, PT ;  /* 0x000000ff1f00720c */ /* 0x000fe40003f05270 */
[----:B------:R-:W-:-:S11]  /*17b0*/  PRMT R9, RZ, 0x7610, R9 ;  /* 0x00007610ff097816 */ /* 0x000fd60000000009 */
[----:B------:R-:W4:Y:S01]  /*17c0*/  @!P0 LDG.E.U16 R8, desc[UR30][R2.64+0x40] ;  /* 0x0000401e02088981 */ /* 0x000f22000c1e1500 */
[----:B------:R-:W-:Y:S02]  /*17d0*/  ISETP.NE.AND P0, PT, R32, RZ, PT ;  /* 0x000000ff2000720c */ /* 0x000fe40003f05270 */
[----:B------:R-:W-:-:S11]  /*17e0*/  PRMT R10, RZ, 0x7610, R10 ;  /* 0x00007610ff0a7816 */ /* 0x000fd6000000000a */
[----:B------:R-:W4:Y:S01]  /*17f0*/  @!P0 LDG.E.U16 R9, desc[UR30][R2.64+0x80] ;  /* 0x0000801e02098981 */ /* 0x000f22000c1e1500 */
        /* <DEDUP_REMOVED lines=13> */
[----:B-----5:R-:W-:-:S11]  /*18d0*/  PRMT R15, RZ, 0x7610, R15 ;  /* 0x00007610ff0f7816 */ /* 0x020fd6000000000f */
[----:B------:R-:W5:Y:S01]  /*18e0*/  @!P0 LDG.E.U16 R14, desc[UR30][R2.64+0x1c0] ;  /* 0x0001c01e020e8981 */ /* 0x000f62000c1e1500 */
[----:B------:R-:W-:Y:S02]  /*18f0*/  ISETP.NE.AND P0, PT, R38, RZ, PT ;  /* 0x000000ff2600720c */ /* 0x000fe40003f05270 */
[----:B----4-:R-:W-:Y:S02]  /*1900*/  PRMT R16, RZ, 0x7610, R16 ;  /* 0x00007610ff107816 */ /* 0x010fe40000000010 */
[----:B------:R-:W-:Y:S02]  /*1910*/  PRMT R17, RZ, 0x7610, R17 ;  /* 0x00007610ff117816 */ /* 0x000fe40000000011 */
[----:B------:R-:W-:Y:S02]  /*1920*/  PRMT R32, RZ, 0x7610, R32 ;  /* 0x00007610ff207816 */ /* 0x000fe40000000020 */
[----:B------:R-:W-:Y:S02]  /*1930*/  PRMT R31, RZ, 0x7610, R31 ;  /* 0x00007610ff1f7816 */ /* 0x000fe4000000001f */
[----:B------:R-:W-:Y:S01]  /*1940*/  PRMT R34, RZ, 0x7610, R34 ;  /* 0x00007610ff227816 */ /* 0x000fe20000000022 */
[----:B------:R-:W4:Y:S04]  /*1950*/  @!P1 LDG.E.U16 R17, desc[UR30][R2.64+0x280] ;  /* 0x0002801e02119981 */ /* 0x000f28000c1e1500 */
[----:B------:R-:W4:Y:S01]  /*1960*/  @!P0 LDG.E.U16 R15, desc[UR30][R2.64+0x200] ;  /* 0x0002001e020f8981 */ /* 0x000f22000c1e1500 */
        /* <DEDUP_REMOVED lines=9> */
[----:B------:R-:W-:-:S05]  /*1a00*/  SHF.L.U32 R22, R22, 0x10, RZ ;  /* 0x0000001016167819 */ /* 0x000fca00000006ff */
[----:B------:R-:W-:-:S05]  /*1a10*/  FADD.FTZ R143, R22, UR6 ;  /* 0x00000006168f7e21 */ /* 0x000fca0008010000 */
[----:B------:R-:W-:Y:S02]  /*1a20*/  FSETP.GTU.FTZ.AND P0, PT, R143, 20, PT ;  /* 0x41a000008f00780b */ /* 0x000fe40003f1c000 */
[----:B------:R-:W-:Y:S02]  /*1a30*/  SHF.L.U32 R23, R23, 0x10, RZ ;  /* 0x0000001017177819 */ /* 0x000fe400000006ff */
[----:B------:R-:W-:Y:S02]  /*1a40*/  SHF.L.U32 R24, R24, 0x10, RZ ;  /* 0x0000001018187819 */ /* 0x000fe400000006ff */
[----:B------:R-:W-:Y:S02]  /*1a50*/  SHF.L.U32 R25, R25, 0x10, RZ ;  /* 0x0000001019197819 */ /* 0x000fe400000006ff */
[----:B------:R-:W-:Y:S02]  /*1a60*/  SHF.L.U32 R26, R26, 0x10, RZ ;  /* 0x000000101a1a7819 */ /* 0x000fe400000006ff */
[----:B------:R-:W-:Y:S01]  /*1a70*/  SHF.L.U32 R19, R19, 0x10, RZ ;  /* 0x0000001013137819 */ /* 0x000fe200000006ff */
[----:B------:R-:W-:Y:S01]  /*1a80*/  FADD.FTZ R142, R23, UR6 ;  /* 0x00000006178e7e21 */ /* 0x000fe20008010000 */
[----:B------:R-:W-:Y:S01]  /*1a90*/  FADD.FTZ R141, R24, UR6 ;  /* 0x00000006188d7e21 */ /* 0x000fe20008010000 */
[----:B------:R-:W-:Y:S01]  /*1aa0*/  FADD.FTZ R140, R25, UR6 ;  /* 0x00000006198c7e21 */ /* 0x000fe20008010000 */
[----:B------:R-:W-:Y:S01]  /*1ab0*/  FADD.FTZ R138, R26, UR6 ;  /* 0x000000061a8a7e21 */ /* 0x000fe20008010000 */
[----:B------:R-:W-:Y:S01]  /*1ac0*/  FADD.FTZ R139, R19, UR6 ;  /* 0x00000006138b7e21 */ /* 0x000fe20008010000 */
[----:B------:R-:W-:Y:S01]  /*1ad0*/  SHF.L.U32 R27, R27, 0x10, RZ ;  /* 0x000000101b1b7819 */ /* 0x000fe200000006ff */
[----:B------:R-:W-:Y:S01]  /*1ae0*/  BSSY.RECONVERGENT B0, `(.L_x_262) ;  /* 0x0000050000007945 */ /* 0x000fe20003800200 */
[----:B------:R-:W-:-:S02]  /*1af0*/  HFMA2 R152, -RZ, RZ, 0, 0 ;  /* 0x00000000ff987431 */ /* 0x000fc400000001ff */
[----:B------:R-:W-:Y:S01]  /*1b00*/  HFMA2 R133, -RZ, RZ, 0, 0 ;  /* 0x00000000ff857431 */ /* 0x000fe200000001ff */
[----:B------:R-:W-:Y:S02]  /*1b10*/  PRMT R153, RZ, 0x7610, R153 ;  /* 0x00007610ff997816 */ /* 0x000fe40000000099 */
[----:B------:R-:W-:Y:S02]  /*1b20*/  CS2R R150, SRZ ;  /* 0x0000000000967805 */ /* 0x000fe4000001ff00 */
[----:B------:R-:W-:Y:S02]  /*1b30*/  CS2R R148, SRZ ;  /* 0x0000000000947805 */ /* 0x000fe4000001ff00 */
[----:B------:R-:W-:Y:S02]  /*1b40*/  CS2R R146, SRZ ;  /* 0x0000000000927805 */ /* 0x000fe4000001ff00 */
[----:B------:R-:W-:Y:S02]  /*1b50*/  CS2R R144, SRZ ;  /* 0x0000000000907805 */ /* 0x000fe4000001ff00 */
[----:B------:R-:W-:-:S02]  /*1b60*/  FSETP.GTU.FTZ.AND P1, PT, R142, 20, PT ;  /* 0x41a000008e00780b */ /* 0x000fc40003f3c000 */
[----:B------:R-:W-:Y:S02]  /*1b70*/  CS2R R136, SRZ ;  /* 0x0000000000887805 */ /* 0x000fe4000001ff00 */
[----:B------:R-:W-:Y:S01]  /*1b80*/  FSETP.GTU.FTZ.AND P2, PT, R141, 20, PT ;  /* 0x41a000008d00780b */ /* 0x000fe20003f5c000 */
[----:B------:R-:W-:Y:S01]  /*1b90*/  FADD.FTZ R134, R27, UR6 ;  /* 0x000000061b867e21 */ /* 0x000fe20008010000 */
[----:B------:R-:W-:Y:S02]  /*1ba0*/  FSETP.GTU.FTZ.AND P3, PT, R140, 20, PT ;  /* 0x41a000008c00780b */ /* 0x000fe40003f7c000 */
[----:B------:R-:W-:Y:S02]  /*1bb0*/  FSETP.GTU.FTZ.AND P4, PT, R138, 20, PT ;  /* 0x41a000008a00780b */ /* 0x000fe40003f9c000 */
[----:B------:R-:W-:Y:S02]  /*1bc0*/  FSETP.GTU.FTZ.AND P5, PT, R139, 20, PT ;  /* 0x41a000008b00780b */ /* 0x000fe40003fbc000 */
[----:B------:R-:W-:Y:S01]  /*1bd0*/  MOV R135, RZ ;  /* 0x000000ff00877202 */ /* 0x000fe20000000f00 */
[----:B------:R0:W-:Y:S04]  /*1be0*/  STS.U16 [R170], R7 ;  /* 0x00000007aa007388 */ /* 0x0001e80000000400 */
        /* <DEDUP_REMOVED lines=9> */
[----:B------:R0:W-:Y:S04]  /*1c80*/  STS.U16 [R160+0x280], R17 ;  /* 0x00028011a0007388 */ /* 0x0001e80000000400 */
[----:B------:R0:W-:Y:S04]  /*1c90*/  STS.U16 [R159+0x2c0], R32 ;  /* 0x0002c0209f007388 */ /* 0x0001e80000000400 */
[----:B------:R0:W-:Y:S04]  /*1ca0*/  STS.U16 [R158+0x300], R31 ;  /* 0x0003001f9e007388 */ /* 0x0001e80000000400 */
[----:B------:R0:W-:Y:S04]  /*1cb0*/  STS.U16 [R157+0x340], R34 ;  /* 0x000340229d007388 */ /* 0x0001e80000000400 */
[----:B------:R0:W-:Y:S04]  /*1cc0*/  STS.U16 [R155+0x380], R36 ;  /* 0x000380249b007388 */ /* 0x0001e80000000400 */
[----:B------:R0:W-:Y:S01]  /*1cd0*/  STS.U16 [R156+0x3c0], R33 ;  /* 0x0003c0219c007388 */ /* 0x0001e20000000400 */
[----:B------:R-:W-:-:S03]  /*1ce0*/  NOP ;  /* 0x0000000000007918 */ /* 0x000fc60000000000 */
[----:B------:R0:W1:Y:S04]  /*1cf0*/  LDS.U16 R35, [R154] ;  /* 0x000000009a237984 */ /* 0x0000680000000400 */
[----:B------:R0:W2:Y:S04]  /*1d00*/  LDS.U16 R88, [R154+0x2] ;  /* 0x000002009a587984 */ /* 0x0000a80000000400 */
[----:B------:R0:W3:Y:S04]  /*1d10*/  LDS.U16 R87, [R154+0x4] ;  /* 0x000004009a577984 */ /* 0x0000e80000000400 */
[----:B------:R0:W4:Y:S04]  /*1d20*/  LDS.U16 R17, [R154+0x6] ;  /* 0x000006009a117984 */ /* 0x0001280000000400 */
[----:B------:R0:W0:Y:S04]  /*1d30*/  LDS.U16 R16, [R154+0x8] ;  /* 0x000008009a107984 */ /* 0x0000280000000400 */
        /* <DEDUP_REMOVED lines=10> */
[----:B------:R0:W0:Y:S01]  /*1de0*/  LDS.U16 R2, [R154+0x1e] ;  /* 0x00001e009a027984 */ /* 0x0000220000000400 */
[----:B-1234-:R-:W-:Y:S05]  /*1df0*/  @P0 BRA `(.L_x_263) ;  /* 0x0000000000780947 */ /* 0x01efea0003800000 */
[----:B------:R-:W-:Y:S01]  /*1e00*/  FMUL.FTZ R143, R143, 1.4426950216293334961 ;  /* 0x3fb8aa3b8f8f7820 */ /* 0x000fe20000410000 */
[----:B------:R-:W-:Y:S02]  /*1e10*/  MOV R24, 0x3e800000 ;  /* 0x3e80000000187802 */ /* 0x000fe40000000f00 */
[----:B------:R-:W-:Y:S01]  /*1e20*/  MOV R25, 0x3d39bf78 ;  /* 0x3d39bf7800197802 */ /* 0x000fe20000000f00 */
[----:B------:R-:W1:Y:S02]  /*1e30*/  MUFU.EX2 R26, R143 ;  /* 0x0000008f001a7308 */ /* 0x000e640000000800 */
[C---:B-1----:R-:W-:Y:S01]  /*1e40*/  FADD.FTZ.RZ R19, R26.reuse, 1 ;  /* 0x3f8000001a137421 */ /* 0x042fe2000001c000 */
[----:B------:R-:W-:-:S04]  /*1e50*/  ISETP.GE.U32.AND P0, PT, R26, 0x7f800000, PT ;  /* 0x7f8000001a00780c */ /* 0x000fc80003f06070 */
[----:B------:R-:W-:Y:S02]  /*1e60*/  IADD3 R19, PT, PT, R19, -0x3f400000, RZ ;  /* 0xc0c0000013137810 */ /* 0x000fe40007ffe0ff */
[----:B------:R-:W-:Y:S02]  /*1e70*/  ISETP.GT.AND P6, PT, R26, -0x40800000, P0 ;  /* 0xbf8000001a00780c */ /* 0x000fe400007c4270 */
[----:B------:R-:W-:-:S04]  /*1e80*/  LOP3.LUT R19, R19, 0xff800000, RZ, 0xc0, !PT ;  /* 0xff80000013137812 */ /* 0x000fc800078ec0ff */
[----:B------:R-:W-:Y:S02]  /*1e90*/  IADD3 R23, PT, PT, -R19, 0x40800000, RZ ;  /* 0x4080000013177810 */ /* 0x000fe40007ffe1ff */
[-C--:B------:R-:W-:Y:S02]  /*1ea0*/  IADD3 R22, PT, PT, R26, -R19.reuse, RZ ;  /* 0x800000131a167210 */ /* 0x080fe40007ffe0ff */
[----:B------:R-:W-:Y:S01]  /*1eb0*/  I2FP.F32.S32 R19, R19 ;  /* 0x0000001300137245 */ /* 0x000fe20000201400 */
[----:B------:R-:W-:-:S04]  /*1ec0*/  FFMA.FTZ R23, R23, R24, -1 ;  /* 0xbf80000017177423 */ /* 0x000fc80000010018 */
[----:B------:R-:W-:Y:S01]  /*1ed0*/  FADD.FTZ R22, R22, R23 ;  /* 0x0000001716167221 */ /* 0x000fe20000010000 */
[----:B------:R-:W-:-:S03]  /*1ee0*/  FMUL.FTZ R19, R19, 1.1920928955078125e-07 ;  /* 0x3400000013137820 */ /* 0x000fc60000410000 */
[----:B------:R-:W-:-:S04]  /*1ef0*/  FFMA.FTZ R23, R22, -R25, 0.10546888411045074463 ;  /* 0x3dd8001216177423 */ /* 0x000fc80000010819 */
[----:B------:R-:W-:-:S04]  /*1f00*/  FFMA.FTZ R23, R22, R23, -0.13229703903198242188 ;  /* 0xbe0778e016177423 */ /* 0x000fc80000010017 */
[----:B------:R-:W-:-:S04]  /*1f10*/  FFMA.FTZ R23, R22, R23, 0.14491446316242218018 ;  /* 0x3e14647516177423 */ /* 0x000fc80000010017 */
[----:B------:R-:W-:-:S04]  /*1f20*/  FFMA.FTZ R23, R22, R23, -0.16641564667224884033 ;  /* 0xbe2a68dd16177423 */ /* 0x000fc80000010017 */
[----:B------:R-:W-:-:S04]  /*1f30*/  FFMA.FTZ R23, R22, R23, 0.19988867640495300293 ;  /* 0x3e4caf9e16177423 */ /* 0x000fc80000010017 */
[----:B------:R-:W-:-:S04]  /*1f40*/  FFMA.FTZ R23, R22, R23, -0.25000196695327758789 ;  /* 0xbe80004216177423 */ /* 0x000fc80000010017 */
[----:B------:R-:W-:-:S04]  /*1f50*/  FFMA.FTZ R23, R22, R23, 0.33333510160446166992 ;  /* 0x3eaaaae616177423 */ /* 0x000fc80000010017 */
[----:B------:R-:W-:-:S04]  /*1f60*/  FFMA.FTZ R23, R22, R23, -0.5 ;  /* 0xbf00000016177423 */ /* 0x000fc80000010017 */
[----:B------:R-:W-:-:S04]  /*1f70*/  FMUL.FTZ R23, R22, R23 ;  /* 0x0000001716177220 */ /* 0x000fc80000410000 */
[----:B------:R-:W-:Y:S01]  /*1f80*/  FFMA.FTZ R22, R22, R23, R22 ;  /* 0x0000001716167223 */ /* 0x000fe20000010016 */
[----:B------:R-:W-:-:S03]  /*1f90*/  @P0 MOV R23, 0x7f800000 ;  /* 0x7f80000000170802 */ /* 0x000fc60000000f00 */
[----:B------:R-:W-:Y:S02]  /*1fa0*/  FFMA.FTZ R143, R19, 0.69314718246459960938, R22 ;  /* 0x3f317218138f7823 */ /* 0x000fe40000010016 */
[C---:B------:R-:W-:Y:S01]  /*1fb0*/  @P6 FFMA.FTZ R143, R26.reuse, R23, +INF ;  /* 0x7f8000001a8f6423 */ /* 0x040fe20000010017 */
[----:B------:R-:W-:-:S04]  /*1fc0*/  @P0 FSETP.NEU.FTZ.AND P6, PT, R26, RZ, PT ;  /* 0x000000ff1a00020b */ /* 0x000fc80003fdd000 */
[----:B------:R-:W-:-:S09]  /*1fd0*/  @P0 FSEL R143, R143, -RZ, P6 ;  /* 0x800000ff8f8f0208 */ /* 0x000fd20003000000 */
.L_x_263:
[----:B------:R-:W-:Y:S05]  /*1fe0*/  BSYNC.RECONVERGENT B0 ;  /* 0x0000000000007941 */ /* 0x000fea0003800200 */
.L_x_262:
[----:B------:R-:W-:Y:S01]  /*1ff0*/  SHF.L.U32 R20, R20, 0x10, RZ ;  /* 0x0000001014147819 */ /* 0x000fe200000006ff */
[----:B------:R-:W-:Y:S01]  /*2000*/  BSSY.RECONVERGENT B0, `(.L_x_264) ;  /* 0x0000025000007945 */ /* 0x000fe20003800200 */
[----:B------:R-:W-:Y:S02]  /*2010*/  FSETP.GTU.FTZ.AND P0, PT, R134, 20, PT ;  /* 0x41a000008600780b */ /* 0x000fe40003f1c000 */
[----:B------:R-:W-:Y:S02]  /*2020*/  CS2R R130, SRZ ;  /* 0x0000000000827805 */ /* 0x000fe4000001ff00 */
[----:B------:R-:W-:Y:S01]  /*2030*/  MOV R132, RZ ;  /* 0x000000ff00847202 */ /* 0x000fe20000000f00 */
[----:B------:R-:W-:Y:S01]  /*2040*/  FADD.FTZ R129, R20, UR6 ;  /* 0x0000000614817e21 */ /* 0x000fe20008010000 */
[----:B------:R-:W-:Y:S01]  /*2050*/  SHF.L.U32 R128, R128, 0x10, RZ ;  /* 0x0000001080807819 */ /* 0x000fe200000006ff */
[----:B------:R-:W-:Y:S06]  /*2060*/  @P1 BRA `(.L_x_265) ;  /* 0x0000000000781947 */ /* 0x000fec0003800000 */
[----:B------:R-:W-:Y:S01]  /*2070*/  FMUL.FTZ R142, R142, 1.4426950216293334961 ;  /* 0x3fb8aa3b8e8e7820 */ /* 0x000fe20000410000 */
[----:B------:R-:W-:Y:S01]  /*2080*/  HFMA2 R23, -RZ, RZ, 1.625, 0 ;  /* 0x3e800000ff177431 */ /* 0x000fe200000001ff */
[----:B------:R-:W-:Y:S02]  /*2090*/  MOV R25, 0x3d39bf78 ;  /* 0x3d39bf7800197802 */ /* 0x000fe40000000f00 */
        /* <DEDUP_REMOVED lines=27> */
.L_x_265:
[----:B------:R-:W-:Y:S05]  /*2250*/  BSYNC.RECONVERGENT B0 ;  /* 0x0000000000007941 */ /* 0x000fea0003800200 */
.L_x_264:
[----:B------:R-:W-:Y:S01]  /*2260*/  SHF.L.U32 R28, R28, 0x10, RZ ;  /* 0x000000101c1c7819 */ /* 0x000fe200000006ff */
[----:B------:R-:W-:Y:S01]  /*2270*/  BSSY.RECONVERGENT B0, `(.L_x_266) ;  /* 0x0000026000007945 */ /* 0x000fe20003800200 */
[----:B------:R-:W-:Y:S02]  /*2280*/  FSETP.GTU.FTZ.AND P1, PT, R129, 20, PT ;  /* 0x41a000008100780b */ /* 0x000fe40003f3c000 */
[----:B------:R-:W-:Y:S01]  /*2290*/  SHF.L.U32 R127, R127, 0x10, RZ ;  /* 0x000000107f7f7819 */ /* 0x000fe200000006ff */
[----:B------:R-:W-:Y:S01]  /*22a0*/  FADD.FTZ R124, R28, UR6 ;  /* 0x000000061c7c7e21 */ /* 0x000fe20008010000 */
[----:B------:R-:W-:Y:S02]  /*22b0*/  SHF.L.U32 R126, R126, 0x10, RZ ;  /* 0x000000107e7e7819 */ /* 0x000fe400000006ff */
[----:B------:R-:W-:Y:S02]  /*22c0*/  SHF.L.U32 R125, R125, 0x10, RZ ;  /* 0x000000107d7d7819 */ /* 0x000fe400000006ff */
        /* <DEDUP_REMOVED lines=32> */
.L_x_267:
[----:B------:R-:W-:Y:S05]  /*24d0*/  BSYNC.RECONVERGENT B0 ;  /* 0x0000000000007941 */ /* 0x000fea0003800200 */
.L_x_266:
        /* <DEDUP_REMOVED lines=39> */
.L_x_269:
[----:B------:R-:W-:Y:S05]  /*2750*/  BSYNC.RECONVERGENT B0 ;  /* 0x0000000000007941 */ /* 0x000fea0003800200 */
.L_x_268:
        /* <DEDUP_REMOVED lines=39> */
.L_x_271:
[----:B------:R-:W-:Y:S05]  /*29d0*/  BSYNC.RECONVERGENT B0 ;  /* 0x0000000000007941 */ /* 0x000fea0003800200 */
.L_x_270:
[----:B------:R-:W-:Y:S01]  /*29e0*/  BSSY.RECONVERGENT B0, `(.L_x_272) ;  /* 0x0000027000007945 */ /* 0x000fe20003800200 */
[----:B------:R-:W-:Y:S01]  /*29f0*/  SHF.L.U32 R109, R18, 0x10, RZ ;  /* 0x00000010126d7819 */ /* 0x000fe200000006ff */
[----:B------:R-:W-:Y:S01]  /*2a00*/  FADD.FTZ R110, R30, UR6 ;  /* 0x000000061e6e7e21 */ /* 0x000fe20008010000 */
[----:B------:R-:W-:Y:S02]  /*2a10*/  FSETP.GTU.FTZ.AND P4, PT, R113, 20, PT ;  /* 0x41a000007100780b */ /* 0x000fe40003f9c000 */
[----:B------:R-:W-:Y:S02]  /*2a20*/  SHF.L.U32 R114, R114, 0x10, RZ ;  /* 0x0000001072727819 */ /* 0x000fe400000006ff */
        /* <DEDUP_REMOVED lines=34> */
.L_x_273:
[----:B------:R-:W-:Y:S05]  /*2c50*/  BSYNC.RECONVERGENT B0 ;  /* 0x0000000000007941 */ /* 0x000fea0003800200 */
.L_x_272:
[----:B------:R-:W-:Y:S01]  /*2c60*/  SHF.L.U32 R88, R88, 0x10, RZ ;  /* 0x0000001058587819 */ /* 0x000fe200000006ff */
[----:B------:R-:W-:Y:S01]  /*2c70*/  FFMA.FTZ R175, R18, R128, R175 ;  /* 0x0000008012af7223 */ /* 0x000fe200000100af */
[----:B------:R-:W-:Y:S01]  /*2c80*/  BSSY.RECONVERGENT B0, `(.L_x_274) ;  /* 0x0000025000007945 */ /* 0x000fe20003800200 */
[----:B------:R-:W-:Y:S01]  /*2c90*/  FSETP.GTU.FTZ.AND P5, PT, R110, 20, PT ;  /* 0x41a000006e00780b */ /* 0x000fe20003fbc000 */
[----:B------:R-:W-:Y:S01]  /*2ca0*/  FADD.FTZ R109, R109, UR6 ;  /* 0x000000066d6d7e21 */ /* 0x000fe20008010000 */
[----:B------:R-:W-:Y:S01]  /*2cb0*/  SHF.L.U32 R108, R6, 0x10, RZ ;  /* 0x00000010066c7819 */ /* 0x000fe200000006ff */
[----:B------:R-:W-:Y:S01]  /*2cc0*/  FFMA.FTZ R22, R88, R127, R175 ;  /* 0x0000007f58167223 */ /* 0x000fe200000100af */
[----:B------:R-:W-:Y:S01]  /*2cd0*/  SHF.L.U32 R87, R87, 0x10, RZ ;  /* 0x0000001057577819 */ /* 0x000fe200000006ff */
[----:B------:R-:W-:Y:S08]  /*2ce0*/  @P0 BRA `(.L_x_275) ;  /* 0x0000000000780947 */ /* 0x000ff00003800000 */
        /* <DEDUP_REMOVED lines=30> */
.L_x_275:
[----:B------:R-:W-:Y:S05]  /*2ed0*/  BSYNC.RECONVERGENT B0 ;  /* 0x0000000000007941 */ /* 0x000fea0003800200 */
.L_x_274:
[----:B------:R-:W-:Y:S01]  /*2ee0*/  SHF.L.U32 R86, R17, 0x10, RZ ;  /* 0x0000001011567819 */ /* 0x000fe200000006ff */
[----:B0-----:R-:W-:Y:S01]  /*2ef0*/  FFMA.FTZ R17, R87, R126, R22 ;  /* 0x0000007e57117223 */ /* 0x001fe20000010016 */
        /* <DEDUP_REMOVED lines=10> */
[----:B------:R-:W0:Y:S02]  /*2fa0*/  MUFU.EX2 R20, R129 ;  /* 0x0000008100147308 */ /* 0x000e240000000800 */
[C---:B0-----:R-:W-:Y:S01]  /*2fb0*/  FADD.FTZ.RZ R5, R20.reuse, 1 ;  /* 0x3f80000014057421 */ /* 0x041fe2000001c000 */
        /* <DEDUP_REMOVED lines=25> */
.L_x_277:
[----:B------:R-:W-:Y:S05]  /*3150*/  BSYNC.RECONVERGENT B0 ;  /* 0x0000000000007941 */ /* 0x000fea0003800200 */
.L_x_276:
        /* <DEDUP_REMOVED lines=39> */
.L_x_279:
[----:B------:R-:W-:Y:S05]  /*33d0*/  BSYNC.RECONVERGENT B0 ;  /* 0x0000000000007941 */ /* 0x000fea0003800200 */
.L_x_278:
        /* <DEDUP_REMOVED lines=39> */
.L_x_281:
[----:B------:R-:W-:Y:S05]  /*3650*/  BSYNC.RECONVERGENT B0 ;  /* 0x0000000000007941 */ /* 0x000fea0003800200 */
.L_x_280:
[----:B------:R-:W-:Y:S01]  /*3660*/  SHF.L.U32 R80, R11, 0x10, RZ ;  /* 0x000000100b507819 */ /* 0x000fe200000006ff */
[----:B------:R-:W-:Y:S01]  /*3670*/  FFMA.FTZ R17, R12, R119, R17 ;  /* 0x000000770c117223 */ /* 0x000fe20000010011 */
[----:B------:R-:W-:Y:S01]  /*3680*/  SHF.L.U32 R79, R10, 0x10, RZ ;  /* 0x000000100a4f7819 */ /* 0x000fe200000006ff */
[----:B------:R-:W-:Y:S01]  /*3690*/  BSSY.RECONVERGENT B0, `(.L_x_282) ;  /* 0x0000029000007945 */ /* 0x000fe20003800200 */
[----:B------:R-:W-:Y:S01]  /*36a0*/  SHF.L.U32 R78, R9, 0x10, RZ ;  /* 0x00000010094e7819 */ /* 0x000fe200000006ff */
[----:B------:R-:W-:Y:S01]  /*36b0*/  FFMA.FTZ R4, R80, R117, R17 ;  /* 0x0000007550047223 */ /* 0x000fe20000010011 */
[----:B------:R-:W-:Y:S01]  /*36c0*/  FSETP.GTU.FTZ.AND P3, PT, R105, 20, PT ;  /* 0x41a000006900780b */ /* 0x000fe20003f7c000 */
[----:B------:R-:W-:Y:S01]  /*36d0*/  FMUL.FTZ R104, R18, UR7 ;  /* 0x0000000712687c20 */ /* 0x000fe20008410000 */
[----:B------:R-:W-:Y:S01]  /*36e0*/  SHF.L.U32 R77, R8, 0x10, RZ ;  /* 0x00000010084d7819 */ /* 0x000fe200000006ff */
[----:B------:R-:W-:Y:S01]  /*36f0*/  FFMA.FTZ R9, R79, R116, R4 ;  /* 0x000000744f097223 */ /* 0x000fe20000010004 */
[----:B------:R-:W-:-:S02]  /*3700*/  SHF.L.U32 R76, R7, 0x10, RZ ;  /* 0x00000010074c7819 */ /* 0x000fc400000006ff */
[----:B------:R-:W-:Y:S02]  /*3710*/  SHF.L.U32 R3, R3, 0x10, RZ ;  /* 0x0000001003037819 */ /* 0x000fe400000006ff */
[----:B------:R-:W-:Y:S01]  /*3720*/  SHF.L.U32 R5, R2, 0x10, RZ ;  /* 0x0000001002057819 */ /* 0x000fe200000006ff */
[----:B------:R-:W-:Y:S06]  /*3730*/  @P4 BRA `(.L_x_283) ;  /* 0x0000000000784947 */ /* 0x000fec0003800000 */
        /* <DEDUP_REMOVED lines=30> */
.L_x_283:
[----:B------:R-:W-:Y:S05]  /*3920*/  BSYNC.RECONVERGENT B0 ;  /* 0x0000000000007941 */ /* 0x000fea0003800200 */
.L_x_282:
[----:B------:R-:W-:Y:S04]  /*3930*/  BSSY.RECONVERGENT B0, `(.L_x_284) ;  /* 0x0000020000007945 */ /* 0x000fe80003800200 */
[----:B------:R-:W-:Y:S05]  /*3940*/  @P5 BRA `(.L_x_285) ;  /* 0x0000000000785947 */ /* 0x000fea0003800000 */
        /* <DEDUP_REMOVED lines=10> */
[CC--:B------:R-:W-:Y:S02]  /*39f0*/  IADD3 R4, PT, PT, R11.reuse, -R2.reuse, RZ ;  /* 0x800000020b047210 */ /* 0x0c0fe40007ffe0ff */
[----:B------:R-:W-:Y:S01]  /*3a00*/  I2FP.F32.S32 R2, R2 ;  /* 0x0000000200027245 */ /* 0x000fe20000201400 */
[----:B------:R-:W-:Y:S01]  /*3a10*/  FFMA.FTZ R7, R6, R7, -1 ;  /* 0xbf80000006077423 */ /* 0x000fe20000010007 */
[----:B------:R-:W-:-:S03]  /*3a20*/  @P4 FSETP.NEU.FTZ.AND P5, PT, R11, RZ, PT ;  /* 0x000000ff0b00420b */ /* 0x000fc60003fbd000 */
        /* <DEDUP_REMOVED lines=14> */
[----:B------:R-:W-:-:S05]  /*3b10*/  @P6 FFMA.FTZ R110, R11, R4, +INF ;  /* 0x7f8000000b6e6423 */ /* 0x000fca0000010004 */
[----:B------:R-:W-:-:S07]  /*3b20*/  @P4 FSEL R110, R110, -RZ, P5 ;  /* 0x800000ff6e6e4208 */ /* 0x000fce0002800000 */
.L_x_285:
[----:B------:R-:W-:Y:S05]  /*3b30*/  BSYNC.RECONVERGENT B0 ;  /* 0x0000000000007941 */ /* 0x000fea0003800200 */
.L_x_284:
        /* <DEDUP_REMOVED lines=32> */
.L_x_287:
[----:B------:R-:W-:Y:S05]  /*3d40*/  BSYNC.RECONVERGENT B0 ;  /* 0x0000000000007941 */ /* 0x000fea0003800200 */
.L_x_286:
        /* <DEDUP_REMOVED lines=32> */
.L_x_289:
[----:B------:R-:W-:Y:S05]  /*3f50*/  BSYNC.RECONVERGENT B0 ;  /* 0x0000000000007941 */ /* 0x000fea0003800200 */
.L_x_288:
        /* <DEDUP_REMOVED lines=32> */
.L_x_291:
[----:B------:R-:W-:Y:S05]  /*4160*/  BSYNC.RECONVERGENT B0 ;  /* 0x0000000000007941 */ /* 0x000fea0003800200 */
.L_x_290:
        /* <DEDUP_REMOVED lines=32> */
.L_x_293:
[----:B------:R-:W-:Y:S05]  /*4370*/  BSYNC.RECONVERGENT B0 ;  /* 0x0000000000007941 */ /* 0x000fea0003800200 */
.L_x_292:
[----:B------:R-:W0:Y:S01]  /*4380*/  LDCU UR8, c[0x0][0x38c] ;  /* 0x00007180ff0877ac */ /* 0x000e220008000800 */
[----:B------:R-:W-:Y:S01]  /*4390*/  FFMA.FTZ R2, R78, R115, R9 ;  /* 0x000000734e027223 */ /* 0x000fe20000010009 */
[----:B------:R-:W-:Y:S01]  /*43a0*/  FMUL.FTZ R103, R88, UR7 ;  /* 0x0000000758677c20 */ /* 0x000fe20008410000 */
[----:B------:R-:W-:Y:S01]  /*43b0*/  FMUL.FTZ R102, R87, UR7 ;  /* 0x0000000757667c20 */ /* 0x000fe20008410000 */
[----:B------:R-:W-:Y:S01]  /*43c0*/  FMUL.FTZ R101, R86, UR7 ;  /* 0x0000000756657c20 */ /* 0x000fe20008410000 */
        /* <DEDUP_REMOVED lines=12> */
[----:B------:R-:W-:Y:S01]  /*4490*/  FMUL.FTZ R91, R76, UR7 ;  /* 0x000000074c5b7c20 */ /* 0x000fe20008410000 */
[----:B0-----:R-:W-:Y:S01]  /*44a0*/  UISETP.GE.AND UP0, UPT, UR8, 0x1, UPT ;  /* 0x000000010800788c */ /* 0x001fe2000bf06270 */
[----:B------:R-:W-:Y:S01]  /*44b0*/  FMUL.FTZ R90, R3, UR7 ;  /* 0x00000007035a7c20 */ /* 0x000fe20008410000 */
[C---:B------:R-:W-:Y:S01]  /*44c0*/  FMUL.FTZ R89, R5.reuse, UR7 ;  /* 0x0000000705597c20 */ /* 0x040fe20008410000 */
[----:B------:R-:W-:Y:S01]  /*44d0*/  FFMA.FTZ R175, R5, R106, R2 ;  /* 0x0000006a05af7223 */ /* 0x000fe20000010002 */
[----:B------:R-:W-:Y:S06]  /*44e0*/  BAR.SYNC.DEFER_BLOCKING 0x0 ;  /* 0x0000000000007b1d */ /* 0x000fec0000010000 */
[----:B------:R-:W-:Y:S05]  /*44f0*/  BRA.U !UP0, `(.L_x_294) ;  /* 0x0000006108e47547 */ /* 0x000fea000b800000 */
        /* <DEDUP_REMOVED lines=30> */
.L_x_328:
        /* <DEDUP_REMOVED lines=52> */
[C---:B------:R-:W-:Y:S01]  /*4a20*/  FMUL.FTZ R22, R16.reuse, R129 ;  /* 0x0000008110167220 */ /* 0x040fe20000410000 */
[----:B------:R-:W-:Y:S01]  /*4a30*/  FMUL.FTZ R26, R16, R118 ;  /* 0x00000076101a7220 */ /* 0x000fe20000410000 */
[----:B------:R-:W-:Y:S01]  /*4a40*/  FMUL.RZ R12, R7, 0.15915493667125701904 ;  /* 0x3e22f983070c7820 */ /* 0x000fe2000040c000 */
[----:B------:R-:W-:Y:S01]  /*4a50*/  FMUL.FTZ R7, R140, UR19 ;  /* 0x000000138c077c20 */ /* 0x000fe20008410000 */
[----:B------:R3:W-:Y:S01]  /*4a60*/  MUFU.COS R68, R8 ;  /* 0x0000000800447308 */ /* 0x0007e20000000000 */
[----:B------:R-:W-:Y:S01]  /*4a70*/  FMUL.RZ R42, R6, 0.15915493667125701904 ;  /* 0x3e22f983062a7820 */ /* 0x000fe2000040c000 */
[----:B------:R-:W-:Y:S01]  /*4a80*/  FMUL.FTZ R6, R16, R143 ;  /* 0x0000008f10067220 */ /* 0x000fe20000410000 */
[----:B------:R-:W-:Y:S01]  /*4a90*/  FMUL.RZ R14, R7, 0.15915493667125701904 ;  /* 0x3e22f983070e7820 */ /* 0x000fe2000040c000 */
[----:B------:R-:W-:Y:S01]  /*4aa0*/  FMUL.FTZ R7, R138, UR19 ;  /* 0x000000138a077c20 */ /* 0x000fe20008410000 */
[C---:B-1----:R-:W-:Y:S01]  /*4ab0*/  FMUL.FTZ R24, R16.reuse, R124 ;  /* 0x0000007c10187220 */ /* 0x042fe20000410000 */
[C---:B------:R-:W-:Y:S01]  /*4ac0*/  FMUL.FTZ R30, R16.reuse, R113 ;  /* 0x00000071101e7220 */ /* 0x040fe20000410000 */
[C---:B------:R-:W-:Y:S01]  /*4ad0*/  FMUL.FTZ R32, R16.reuse, R110 ;  /* 0x0000006e10207220 */ /* 0x040fe20000410000 */
[----:B------:R-:W-:Y:S01]  /*4ae0*/  MUFU.SIN R9, R10 ;  /* 0x0000000a00097308 */ /* 0x000fe20000000400 */
[----:B---3--:R-:W-:Y:S01]  /*4af0*/  FMUL.RZ R8, R7, 0.15915493667125701904 ;  /* 0x3e22f98307087820 */ /* 0x008fe2000040c000 */
[----:B------:R-:W-:Y:S01]  /*4b00*/  FMUL.FTZ R7, R139, UR19 ;  /* 0x000000138b077c20 */ /* 0x000fe20008410000 */
[C---:B------:R-:W-:Y:S01]  /*4b10*/  FMUL.FTZ R34, R16.reuse, R109 ;  /* 0x0000006d10227220 */ /* 0x040fe20000410000 */
        /* <DEDUP_REMOVED lines=68> */
[C---:B------:R-:W-:Y:S01]  /*4f60*/  FMUL.FTZ R18, R16.reuse, R107 ;  /* 0x0000006b10127220 */ /* 0x040fe20000410000 */
[----:B------:R-:W-:Y:S01]  /*4f70*/  FMUL.FTZ R25, R16, R105 ;  /* 0x0000006910197220 */ /* 0x000fe20000410000 */
        /* <DEDUP_REMOVED lines=70> */
[----:B---3--:R-:W-:Y:S01]  /*53e0*/  FMUL.FTZ R30, R33, R44 ;  /* 0x0000002c211e7220 */ /* 0x008fe20000410000 */
        /* <DEDUP_REMOVED lines=16> */
.L_x_296:
[----:B------:R-:W-:-:S06]  /*54f0*/  LEA R72, R172, UR16, 0x3 ;  /* 0x00000010ac487c11 */ /* 0x000fcc000f8e18ff */
[----:B------:R-:W0:Y:S02]  /*5500*/  LDS.64 R72, [R72+0x3518] ;  /* 0x0035180048487984 */ /* 0x000e240000000a00 */
.L_x_297:
[----:B------:R-:W-:Y:S05]  /*5510*/  BSYNC.RECONVERGENT B0 ;  /* 0x0000000000007941 */ /* 0x000fea0003800200 */
.L_x_295:
        /* <DEDUP_REMOVED lines=42> */
[----:B------:R-:W-:Y:S01]  /*57c0*/  FFMA.FTZ R49, R10, R48, -R49 ;  /* 0x000000300a317223 */ /* 0x000fe20000010831 */
[----:B------:R-:W-:Y:S02]  /*57d0*/  FMUL.FTZ R48, R68, R3 ;  /* 0x0000000344307220 */ /* 0x000fe40000410000 */
[----:B------:R-:W-:Y:S01]  /*57e0*/  FFMA.FTZ R50, R10, R51, R50 ;  /* 0x000000330a327223 */ /* 0x000fe20000010032 */
[----:B------:R-:W-:Y:S01]  /*57f0*/  FFMA.FTZ R51, R122, R139, R49 ;  /* 0x0000008b7a337223 */ /* 0x000fe20000010031 */
[C---:B------:R-:W-:Y:S01]  /*5800*/  FMUL.FTZ R49, R69.reuse, R3 ;  /* 0x0000000345317220 */ /* 0x040fe20000410000 */
[-C--:B------:R-:W-:Y:S01]  /*5810*/  FFMA.FTZ R48, R69, R2.reuse, R48 ;  /* 0x0000000245307223 */ /* 0x080fe20000010030 */
[----:B------:R-:W-:Y:S01]  /*5820*/  FADD.FTZ R50, RZ, R50 ;  /* 0x00000032ff327221 */ /* 0x000fe20000010000 */
[----:B------:R-:W-:Y:S01]  /*5830*/  FMUL.FTZ R53, R13, R51 ;  /* 0x000000330d357220 */ /* 0x000fe20000410000 */
[----:B------:R-:W-:-:S02]  /*5840*/  FFMA.FTZ R49, R68, R2, -R49 ;  /* 0x0000000244317223 */ /* 0x000fc40000010831 */
[-C--:B------:R-:W-:Y:S01]  /*5850*/  FMUL.FTZ R52, R13, R50.reuse ;  /* 0x000000320d347220 */ /* 0x080fe20000410000 */
[----:B------:R-:W-:-:S03]  /*5860*/  FFMA.FTZ R53, R12, R50, R53 ;  /* 0x000000320c357223 */ /* 0x000fc60000010035 */
        /* <DEDUP_REMOVED lines=116> */
[----:B--2---:R-:W-:Y:S01]  /*5fb0*/  MOV R49, 0x50 ;  /* 0x0000005000317802 */ /* 0x004fe20000000f00 */
[----:B------:R-:W-:Y:S01]  /*5fc0*/  UMOV UR17, 0xffffffff ;  /* 0xffffffff00117882 */ /* 0x000fe20000000000 */
[C---:B------:R-:W-:Y:S02]  /*5fd0*/  ISETP.GE.AND P4, PT, R171.reuse, 0x10, PT ;  /* 0x00000010ab00780c */ /* 0x040fe40003f86270 */
[C---:B------:R-:W-:Y:S01]  /*5fe0*/  ISETP.GE.AND P2, PT, R171.reuse, 0x8, PT ;  /* 0x00000008ab00780c */ /* 0x040fe20003f46270 */
[----:B------:R-:W-:Y:S01]  /*5ff0*/  IMAD R192, R172, R49, UR16 ;  /* 0x00000010acc07e24 */ /* 0x000fe2000f8e0231 */
[C---:B------:R-:W-:Y:S02]  /*6000*/  ISETP.GE.AND P3, PT, R171.reuse, 0x4, PT ;  /* 0x00000004ab00780c */ /* 0x040fe40003f66270 */
[----:B------:R-:W-:Y:S02]  /*6010*/  ISETP.GE.AND P5, PT, R171, 0x1, PT ;  /* 0x00000001ab00780c */ /* 0x000fe40003fa6270 */
[----:B------:R-:W-:Y:S04]  /*6020*/  LDS.128 R52, [R192+0x1100] ;  /* 0x00110000c0347984 */ /* 0x000fe80000000c00 */
[----:B------:R-:W2:Y:S04]  /*6030*/  LDS.128 R56, [R192+0x1110] ;  /* 0x00111000c0387984 */ /* 0x000ea80000000c00 */
[----:B------:R-:W3:Y:S04]  /*6040*/  LDS.128 R48, [R192+0x1120] ;  /* 0x00112000c0307984 */ /* 0x000ee80000000c00 */
[----:B------:R-:W4:Y:S01]  /*6050*/  LDS.128 R64, [R192+0x1130] ;  /* 0x00113000c0407984 */ /* 0x000f220000000c00 */
[-C--:B--2---:R-:W-:Y:S01]  /*6060*/  FMUL.FTZ R71, R55, R57.reuse ;  /* 0x0000003937477220 */ /* 0x084fe20000410000 */
[----:B------:R-:W-:-:S03]  /*6070*/  FMUL.FTZ R70, R54, R57 ;  /* 0x0000003936467220 */ /* 0x000fc60000410000 */
[-C--:B------:R-:W-:Y:S01]  /*6080*/  FFMA.FTZ R71, R54, R56.reuse, -R71 ;  /* 0x0000003836477223 */ /* 0x080fe20000010847 */
[----:B------:R-:W-:-:S03]  /*6090*/  FFMA.FTZ R70, R55, R56, R70 ;  /* 0x0000003837467223 */ /* 0x000fc60000010046 */
[----:B------:R-:W-:Y:S01]  /*60a0*/  FADD.FTZ R193, R58, R71 ;  /* 0x000000473ac17221 */ /* 0x000fe20000010000 */
[----:B------:R-:W-:Y:S01]  /*60b0*/  FADD.FTZ R194, R59, R70 ;  /* 0x000000463bc27221 */ /* 0x000fe20000010000 */
[-C--:B------:R-:W-:Y:S01]  /*60c0*/  FMUL.FTZ R71, R53, R57.reuse ;  /* 0x0000003935477220 */ /* 0x080fe20000410000 */
[C---:B------:R-:W-:Y:S01]  /*60d0*/  FMUL.FTZ R70, R52.reuse, R57 ;  /* 0x0000003934467220 */ /* 0x040fe20000410000 */
[CC--:B---3--:R-:W-:Y:S01]  /*60e0*/  FMUL.FTZ R195, R49.reuse, R193.reuse ;  /* 0x000000c131c37220 */ /* 0x0c8fe20000410000 */
[----:B------:R-:W-:Y:S01]  /*60f0*/  FMUL.FTZ R196, R49, R194 ;  /* 0x000000c231c47220 */ /* 0x000fe20000410000 */
        /* <DEDUP_REMOVED lines=29> */
[-C--:B---3--:R-:W-:Y:S01]  /*62d0*/  FFMA.FTZ R198, R193, R70.reuse, R198 ;  /* 0x00000046c1c67223 */ /* 0x088fe200000100c6 */
[----:B------:R-:W-:-:S03]  /*62e0*/  FFMA.FTZ R67, R65, R70, -R196 ;  /* 0x0000004641437223 */ /* 0x000fc600000108c4 */
[----:B------:R-:W-:Y:S01]  /*62f0*/  @P5 FADD.FTZ R195, R195, R198 ;  /* 0x000000c6c3c35221 */ /* 0x000fe20000010000 */
[-C--:B----4-:R-:W-:Y:S01]  /*6300*/  FMUL.FTZ R70, R193, R66.reuse ;  /* 0x00000042c1467220 */ /* 0x090fe20000410000 */
[----:B------:R-:W-:Y:S01]  /*6310*/  @P5 FADD.FTZ R194, R194, R67 ;  /* 0x00000043c2c25221 */ /* 0x000fe20000010000 */
[C---:B------:R-:W-:Y:S02]  /*6320*/  FMUL.FTZ R66, R65.reuse, R66 ;  /* 0x0000004241427220 */ /* 0x040fe40000410000 */
[----:B------:R-:W2:Y:S01]  /*6330*/  SHFL.UP PT, R196, R195, 0x2, RZ ;  /* 0x04400000c3c47989 */ /* 0x000ea200000e00ff */
[-C--:B0-----:R-:W-:Y:S01]  /*6340*/  @P5 FFMA.FTZ R65, R65, R64.reuse, -R70 ;  /* 0x0000004041415223 */ /* 0x081fe20000010846 */
[----:B------:R-:W-:Y:S02]  /*6350*/  @P5 FFMA.FTZ R193, R193, R64, R66 ;  /* 0x00000040c1c15223 */ /* 0x000fe40000010042 */
[----:B------:R-:W0:Y:S04]  /*6360*/  SHFL.UP PT, R70, R194, 0x2, RZ ;  /* 0x04400000c2467989 */ /* 0x000e2800000e00ff */
[----:B------:R-:W3:Y:S04]  /*6370*/  SHFL.UP PT, R66, R193, 0x2, RZ ;  /* 0x04400000c1427989 */ /* 0x000ee800000e00ff */
[----:B------:R-:W4:Y:S01]  /*6380*/  SHFL.UP PT, R64, R65, 0x2, RZ ;  /* 0x0440000041407989 */ /* 0x000f2200000e00ff */
[-C--:B--2---:R-:W-:Y:S01]  /*6390*/  FMUL.FTZ R198, R65, R196.reuse ;  /* 0x000000c441c67220 */ /* 0x084fe20000410000 */
[----:B------:R-:W-:-:S03]  /*63a0*/  FMUL.FTZ R196, R193, R196 ;  /* 0x000000c4c1c47220 */ /* 0x000fc60000410000 */
[-C--:B0-----:R-:W-:Y:S01]  /*63b0*/  FFMA.FTZ R198, R193, R70.reuse, R198 ;  /* 0x00000046c1c67223 */ /* 0x081fe200000100c6 */
[----:B------:R-:W-:-:S03]  /*63c0*/  FFMA.FTZ R67, R65, R70, -R196 ;  /* 0x0000004641437223 */ /* 0x000fc600000108c4 */
[----:B------:R-:W-:Y:S01]  /*63d0*/  @P4 FADD.FTZ R195, R195, R198 ;  /* 0x000000c6c3c34221 */ /* 0x000fe20000010000 */
[-C--:B---3--:R-:W-:Y:S01]  /*63e0*/  FMUL.FTZ R70, R193, R66.reuse ;  /* 0x00000042c1467220 */ /* 0x088fe20000410000 */
[----:B------:R-:W-:Y:S01]  /*63f0*/  FMUL.FTZ R66, R65, R66 ;  /* 0x0000004241427220 */ /* 0x000fe20000410000 */
[----:B------:R-:W-:Y:S02]  /*6400*/  @P4 FADD.FTZ R194, R194, R67 ;  /* 0x00000043c2c24221 */ /* 0x000fe40000010000 */
[----:B------:R-:W0:Y:S01]  /*6410*/  SHFL.UP PT, R196, R195, 0x4, RZ ;  /* 0x04800000c3c47989 */ /* 0x000e2200000e00ff */
[-C--:B----4-:R-:W-:Y:S01]  /*6420*/  @P4 FFMA.FTZ R193, R193, R64.reuse, R66 ;  /* 0x00000040c1c14223 */ /* 0x090fe20000010042 */
[----:B------:R-:W-:Y:S02]  /*6430*/  @P4 FFMA.FTZ R65, R65, R64, -R70 ;  /* 0x0000004041414223 */ /* 0x000fe40000010846 */
        /* <DEDUP_REMOVED lines=17> */
[-C--:B0-----:R-:W-:Y:S01]  /*6550*/  FMUL.FTZ R198, R193, R196.reuse ;  /* 0x000000c4c1c67220 */ /* 0x081fe20000410000 */
[----:B------:R-:W-:Y:S01]  /*6560*/  FMUL.FTZ R196, R65, R196 ;  /* 0x000000c441c47220 */ /* 0x000fe20000410000 */
[-C--:B--2---:R-:W-:Y:S01]  /*6570*/  FMUL.FTZ R67, R193, R66.reuse ;  /* 0x00000042c1437220 */ /* 0x084fe20000410000 */
[C---:B------:R-:W-:Y:S01]  /*6580*/  FMUL.FTZ R66, R65.reuse, R66 ;  /* 0x0000004241427220 */ /* 0x040fe20000410000 */
[-C--:B---3--:R-:W-:Y:S01]  /*6590*/  FFMA.FTZ R71, R65, R70.reuse, -R198 ;  /* 0x0000004641477223 */ /* 0x088fe200000108c6 */
[----:B------:R-:W-:Y:S01]  /*65a0*/  FFMA.FTZ R196, R193, R70, R196 ;  /* 0x00000046c1c47223 */ /* 0x000fe200000100c4 */
        /* <DEDUP_REMOVED lines=8> */
.L_x_356:
[----:B------:R-:W-:Y:S01]  /*6630*/  ISETP.GE.AND P2, PT, R171, 0x10, PT ;  /* 0x00000010ab00780c */ /* 0x000fe20003f46270 */
[-C--:B0-----:R-:W-:Y:S01]  /*6640*/  FMUL.FTZ R198, R193, R196.reuse ;  /* 0x000000c4c1c67220 */ /* 0x081fe20000410000 */
[----:B------:R-:W-:Y:S01]  /*6650*/  FMUL.FTZ R196, R65, R196 ;  /* 0x000000c441c47220 */ /* 0x000fe20000410000 */
[-C--:B---3--:R-:W-:Y:S01]  /*6660*/  FMUL.FTZ R67, R193, R66.reuse ;  /* 0x00000042c1437220 */ /* 0x088fe20000410000 */
[----:B------:R-:W-:Y:S01]  /*6670*/  UMOV UR17, 0xffffffff ;  /* 0xffffffff00117882 */ /* 0x000fe20000000000 */
        /* <DEDUP_REMOVED lines=8> */
.L_x_359:
[----:B------:R-:W-:-:S03]  /*6700*/  UMOV UR17, 0xffffffff ;  /* 0xffffffff00117882 */ /* 0x000fc60000000000 */
[----:B------:R-:W-:Y:S05]  /*6710*/  BRA.DIV UR17, `(.L_x_301) ;  /* 0x0000007211f07947 */ /* 0x000fea000b800000 */
.L_x_362:
[----:B------:R-:W-:-:S03]  /*6720*/  UMOV UR17, 0xffffffff ;  /* 0xffffffff00117882 */ /* 0x000fc60000000000 */
[----:B------:R-:W-:Y:S05]  /*6730*/  BRA.DIV UR17, `(.L_x_302) ;  /* 0x0000007611107947 */ /* 0x000fea000b800000 */
.L_x_365:
[----:B------:R-:W-:-:S03]  /*6740*/  UMOV UR17, 0xffffffff ;  /* 0xffffffff00117882 */ /* 0x000fc60000000000 */
[----:B------:R-:W-:Y:S05]  /*6750*/  BRA.DIV UR17, `(.L_x_303) ;  /* 0x0000007611307947 */ /* 0x000fea000b800000 */
.L_x_368:
[----:B------:R-:W-:-:S03]  /*6760*/  UMOV UR17, 0xffffffff ;  /* 0xffffffff00117882 */ /* 0x000fc60000000000 */
[----:B------:R-:W-:Y:S05]  /*6770*/  BRA.DIV UR17, `(.L_x_304) ;  /* 0x0000007611507947 */ /* 0x000fea000b800000 */
[----:B-----5:R0:W2:Y:S04]  /*6780*/  SHFL.IDX PT, R196, R61, RZ, 0x1f ;  /* 0x00001fff3dc47589 */ /* 0x0200a800000e0000 */
[----:B------:R-:W3:Y:S04]  /*6790*/  SHFL.IDX PT, R60, R60, RZ, 0x1f ;  /* 0x00001fff3c3c7589 */ /* 0x000ee800000e0000 */
[----:B------:R-:W4:Y:S04]  /*67a0*/  SHFL.IDX PT, R62, R62, RZ, 0x1f ;  /* 0x00001fff3e3e7589 */ /* 0x000f2800000e0000 */
[----:B------:R-:W0:Y:S04]  /*67b0*/  SHFL.IDX PT, R63, R63, RZ, 0x1f ;  /* 0x00001fff3f3f7589 */ /* 0x000e2800000e0000 */
[----:B------:R-:W0:Y:S04]  /*67c0*/  SHFL.UP PT, R65, R65, 0x1, RZ ;  /* 0x0420000041417989 */ /* 0x000e2800000e00ff */
[----:B------:R-:W0:Y:S04]  /*67d0*/  SHFL.UP PT, R193, R193, 0x1, RZ ;  /* 0x04200000c1c17989 */ /* 0x000e2800000e00ff */
[----:B------:R-:W0:Y:S04]  /*67e0*/  SHFL.UP PT, R194, R194, 0x1, RZ ;  /* 0x04200000c2c27989 */ /* 0x000e2800000e00ff */
[----:B--23--:R-:W0:Y:S02]  /*67f0*/  SHFL.UP PT, R195, R195, 0x1, RZ ;  /* 0x04200000c3c37989 */ /* 0x00ce2400000e00ff */
.L_x_378:
        /* <DEDUP_REMOVED lines=45> */
.L_x_298:
[----:B------:R-:W-:Y:S05]  /*6ad0*/  WARPSYNC.ALL ;  /* 0x0000000000007948 */ /* 0x000fea0003800000 */
[----:B------:R-:W-:Y:S02]  /*6ae0*/  LOP3.LUT P0, R70, R172, 0x1f, RZ, 0xc0, !PT ;  /* 0x0000001fac467812 */ /* 0x000fe4000780c0ff */
[----:B--2---:R-:W-:Y:S01]  /*6af0*/  MOV R48, UR49 ;  /* 0x0000003100307c02 */ /* 0x004fe20008000f00 */
[C---:B01----:R-:W-:Y:S01]  /*6b00*/  FMUL.FTZ R49, R31.reuse, R73 ;  /* 0x000000491f317220 */ /* 0x043fe20000410000 */
[C---:B------:R-:W-:Y:S01]  /*6b10*/  FMUL.FTZ R51, R31.reuse, R190 ;  /* 0x000000be1f337220 */ /* 0x040fe20000410000 */
[C---:B---3--:R-:W-:Y:S01]  /*6b20*/  FMUL.FTZ R53, R31.reuse, R47 ;  /* 0x0000002f1f357220 */ /* 0x048fe20000410000 */
[----:B------:R-:W-:Y:S01]  /*6b30*/  BAR.SYNC.DEFER_BLOCKING 0x0 ;  /* 0x0000000000007b1d */ /* 0x000fe20000010000 */
[----:B------:R-:W-:Y:S01]  /*6b40*/  ISETP.LE.OR P0, PT, R48, UR15, P0 ;  /* 0x0000000f30007c0c */ /* 0x000fe20008703670 */
[C---:B------:R-:W-:Y:S01]  /*6b50*/  FMUL.FTZ R48, R30.reuse, R73 ;  /* 0x000000491e307220 */ /* 0x040fe20000410000 */
[C---:B------:R-:W-:Y:S01]  /*6b60*/  FFMA.FTZ R49, R30.reuse, R72, -R49 ;  /* 0x000000481e317223 */ /* 0x040fe20000010831 */
[C---:B------:R-:W-:Y:S01]  /*6b70*/  FFMA.FTZ R51, R30.reuse, R47, R51 ;  /* 0x0000002f1e337223 */ /* 0x040fe20000010033 */
[----:B------:R-:W-:Y:S01]  /*6b80*/  FFMA.FTZ R50, R30, R190, -R53 ;  /* 0x000000be1e327223 */ /* 0x000fe20000010835 */
[----:B------:R-:W-:Y:S01]  /*6b90*/  FFMA.FTZ R48, -R31, R72, -R48 ;  /* 0x000000481f307223 */ /* 0x000fe20000010930 */
[----:B------:R-:W-:Y:S01]  /*6ba0*/  FMUL.FTZ R55, R29, R49 ;  /* 0x000000311d377220 */ /* 0x000fe20000410000 */
[----:B------:R-:W-:Y:S01]  /*6bb0*/  FADD.FTZ R51, R46, R51 ;  /* 0x000000332e337221 */ /* 0x000fe20000010000 */
[----:B------:R-:W-:Y:S01]  /*6bc0*/  FADD.FTZ R50, R189, R50 ;  /* 0x00000032bd327221 */ /* 0x000fe20000010000 */
[CC--:B------:R-:W-:Y:S01]  /*6bd0*/  FMUL.FTZ R53, R29.reuse, R48.reuse ;  /* 0x000000301d357220 */ /* 0x0c0fe20000410000 */
[C---:B------:R-:W-:Y:S01]  /*6be0*/  FFMA.FTZ R55, R28.reuse, R48, -R55 ;  /* 0x000000301c377223 */ /* 0x040fe20000010837 */
[C---:B------:R-:W-:Y:S01]  /*6bf0*/  FMUL.FTZ R57, R29.reuse, R51 ;  /* 0x000000331d397220 */ /* 0x040fe20000410000 */
[-C--:B------:R-:W-:Y:S01]  /*6c00*/  FMUL.FTZ R52, R29, R50.reuse ;  /* 0x000000321d347220 */ /* 0x080fe20000410000 */
[C---:B------:R-:W-:Y:S01]  /*6c10*/  FFMA.FTZ R53, R28.reuse, R49, R53 ;  /* 0x000000311c357223 */ /* 0x040fe20000010035 */
[C---:B------:R-:W-:Y:S01]  /*6c20*/  FMUL.FTZ R48, R27.reuse, R55 ;  /* 0x000000371b307220 */ /* 0x040fe20000410000 */
[C---:B------:R-:W-:Y:S01]  /*6c30*/  FFMA.FTZ R57, R28.reuse, R50, -R57 ;  /* 0x000000321c397223 */ /* 0x040fe20000010839 */
[----:B------:R-:W-:Y:S01]  /*6c40*/  FFMA.FTZ R52, R28, R51, R52 ;  /* 0x000000331c347223 */ /* 0x000fe20000010034 */
[-C--:B------:R-:W-:Y:S01]  /*6c50*/  FMUL.FTZ R49, R27, R53.reuse ;  /* 0x000000351b317220 */ /* 0x080fe20000410000 */
[----:B------:R-:W-:Y:S01]  /*6c60*/  FFMA.FTZ R48, R26, R53, R48 ;  /* 0x000000351a307223 */ /* 0x000fe20000010030 */
        /* <DEDUP_REMOVED lines=14> */
[-C--:B------:R-:W-:Y:S01]  /*6d50*/  FMUL.FTZ R59, R23, R53.reuse ;  /* 0x00000035173b7220 */ /* 0x080fe20000410000 */
[----:B------:R-:W-:Y:S01]  /*6d60*/  FADD.FTZ R50, R187, R50 ;  /* 0x00000032bb327221 */ /* 0x000fe20000010000 */
[C---:B------:R-:W-:Y:S01]  /*6d70*/  FFMA.FTZ R57, R22.reuse, R53, R57 ;  /* 0x0000003516397223 */ /* 0x040fe20000010039 */
[C---:B------:R-:W-:Y:S01]  /*6d80*/  FMUL.FTZ R55, R25.reuse, R51 ;  /* 0x0000003319377220 */ /* 0x040fe20000410000 */
[----:B------:R-:W-:Y:S01]  /*6d90*/  FFMA.FTZ R59, R22, R54, -R59 ;  /* 0x00000036163b7223 */ /* 0x000fe2000001083b */
[-C--:B------:R-:W-:Y:S01]  /*6da0*/  FMUL.FTZ R52, R25, R50.reuse ;  /* 0x0000003219347220 */ /* 0x080fe20000410000 */
[C---:B------:R-:W-:Y:S01]  /*6db0*/  FMUL.FTZ R53, R21.reuse, R57 ;  /* 0x0000003915357220 */ /* 0x040fe20000410000 */
[C---:B------:R-:W-:Y:S01]  /*6dc0*/  FFMA.FTZ R55, R24.reuse, R50, -R55 ;  /* 0x0000003218377223 */ /* 0x040fe20000010837 */
[----:B------:R-:W-:Y:S01]  /*6dd0*/  FMUL.FTZ R50, R21, R59 ;  /* 0x0000003b15327220 */ /* 0x000fe20000410000 */
[----:B------:R-:W-:Y:S01]  /*6de0*/  FFMA.FTZ R52, R24, R51, R52 ;  /* 0x0000003318347223 */ /* 0x000fe20000010034 */
[----:B------:R-:W-:Y:S01]  /*6df0*/  FFMA.FTZ R53, R20, R59, -R53 ;  /* 0x0000003b14357223 */ /* 0x000fe20000010835 */
[----:B------:R-:W-:Y:S01]  /*6e00*/  FADD.FTZ R55, R186, R55 ;  /* 0x00000037ba377221 */ /* 0x000fe20000010000 */
[----:B------:R-:W-:Y:S01]  /*6e10*/  FFMA.FTZ R57, R20, R57, R50 ;  /* 0x0000003914397223 */ /* 0x000fe20000010032 */
[----:B------:R-:W-:Y:S01]  /*6e20*/  FADD.FTZ R52, R43, R52 ;  /* 0x000000342b347221 */ /* 0x000fe20000010000 */
[----:B------:R-:W-:Y:S01]  /*6e30*/  FMUL.FTZ R59, R19, R53 ;  /* 0x00000035133b7220 */ /* 0x000fe20000410000 */
[----:B------:R-:W-:Y:S01]  /*6e40*/  FMUL.FTZ R51, R23, R55 ;  /* 0x0000003717337220 */ /* 0x000fe20000410000 */
[-C--:B------:R-:W-:Y:S01]  /*6e50*/  FMUL.FTZ R54, R19, R57.reuse ;  /* 0x0000003913367220 */ /* 0x080fe20000410000 */
[-C--:B------:R-:W-:Y:S01]  /*6e60*/  FMUL.FTZ R50, R23, R52.reuse ;  /* 0x0000003417327220 */ /* 0x080fe20000410000 */
[----:B------:R-:W-:Y:S01]  /*6e70*/  FFMA.FTZ R59, R18, R57, R59 ;  /* 0x00000039123b7223 */ /* 0x000fe2000001003b */
[----:B------:R-:W-:Y:S01]  /*6e80*/  FFMA.FTZ R51, R22, R52, R51 ;  /* 0x0000003416337223 */ /* 0x000fe20000010033 */
[----:B------:R-:W-:Y:S01]  /*6e90*/  FFMA.FTZ R54, R18, R53, -R54 ;  /* 0x0000003512367223 */ /* 0x000fe20000010836 */
[----:B------:R-:W-:Y:S01]  /*6ea0*/  FFMA.FTZ R50, R22, R55, -R50 ;  /* 0x0000003716327223 */ /* 0x000fe20000010832 */
[C---:B------:R-:W-:Y:S01]  /*6eb0*/  FMUL.FTZ R55, R17.reuse, R59 ;  /* 0x0000003b11377220 */ /* 0x040fe20000410000 */
[----:B------:R-:W-:Y:S01]  /*6ec0*/  FADD.FTZ R51, R42, R51 ;  /* 0x000000332a337221 */ /* 0x000fe20000010000 */
[-C--:B------:R-:W-:Y:S01]  /*6ed0*/  FMUL.FTZ R52, R17, R54.reuse ;  /* 0x0000003611347220 */ /* 0x080fe20000410000 */
[----:B------:R-:W-:Y:S01]  /*6ee0*/  FADD.FTZ R50, R185, R50 ;  /* 0x00000032b9327221 */ /* 0x000fe20000010000 */
[C---:B------:R-:W-:Y:S01]  /*6ef0*/  FFMA.FTZ R55, R16.reuse, R54, -R55 ;  /* 0x0000003610377223 */ /* 0x040fe20000010837 */
[C---:B------:R-:W-:Y:S01]  /*6f00*/  FMUL.FTZ R53, R21.reuse, R51 ;  /* 0x0000003315357220 */ /* 0x040fe20000410000 */
[----:B------:R-:W-:Y:S01]  /*6f10*/  FFMA.FTZ R59, R16, R59, R52 ;  /* 0x0000003b103b7223 */ /* 0x000fe20000010034 */
[-C--:B------:R-:W-:Y:S01]  /*6f20*/  FMUL.FTZ R52, R21, R50.reuse ;  /* 0x0000003215347220 */ /* 0x080fe20000410000 */
[C---:B------:R-:W-:Y:S01]  /*6f30*/  FMUL.FTZ R57, R15.reuse, R55 ;  /* 0x000000370f397220 */ /* 0x040fe20000410000 */
[C---:B------:R-:W-:Y:S01]  /*6f40*/  FFMA.FTZ R53, R20.reuse, R50, -R53 ;  /* 0x0000003214357223 */ /* 0x040fe20000010835 */
[----:B------:R-:W-:Y:S01]  /*6f50*/  FMUL.FTZ R50, R15, R59 ;  /* 0x0000003b0f327220 */ /* 0x000fe20000410000 */
[----:B------:R-:W-:Y:S01]  /*6f60*/  FFMA.FTZ R52, R20, R51, R52 ;  /* 0x0000003314347223 */ /* 0x000fe20000010034 */
[----:B------:R-:W-:Y:S01]  /*6f70*/  FFMA.FTZ R57, R14, R59, R57 ;  /* 0x0000003b0e397223 */ /* 0x000fe20000010039 */
[----:B------:R-:W-:Y:S01]  /*6f80*/  FADD.FTZ R53, R184, R53 ;  /* 0x00000035b8357221 */ /* 0x000fe20000010000 */
[----:B------:R-:W-:Y:S01]  /*6f90*/  FFMA.FTZ R54, R14, R55, -R50 ;  /* 0x000000370e367223 */ /* 0x000fe20000010832 */
[----:B------:R-:W-:Y:S01]  /*6fa0*/  FADD.FTZ R52, R41, R52 ;  /* 0x0000003429347221 */ /* 0x000fe20000010000 */
[C---:B0-----:R-:W-:Y:S01]  /*6fb0*/  FMUL.FTZ R51, R69.reuse, R48 ;  /* 0x0000003045337220 */ /* 0x041fe20000410000 */
[----:B------:R-:W-:Y:S01]  /*6fc0*/  FMUL.FTZ R69, R69, R49 ;  /* 0x0000003145457220 */ /* 0x000fe20000410000 */
[C---:B------:R-:W-:Y:S01]  /*6fd0*/  FMUL.FTZ R55, R19.reuse, R53 ;  /* 0x0000003513377220 */ /* 0x040fe20000410000 */
[----:B------:R-:W-:Y:S01]  /*6fe0*/  FMUL.FTZ R50, R19, R52 ;  /* 0x0000003413327220 */ /* 0x000fe20000410000 */
[C---:B------:R-:W-:Y:S01]  /*6ff0*/  FFMA.FTZ R51, R68.reuse, R49, R51 ;  /* 0x0000003144337223 */ /* 0x040fe20000010033 */
[----:B------:R-:W-:Y:S01]  /*7000*/  FFMA.FTZ R69, R68, R48, -R69 ;  /* 0x0000003044457223 */ /* 0x000fe20000010845 */
[C---:B------:R-:W-:Y:S01]  /*7010*/  FMUL.FTZ R49, R13.reuse, R57 ;  /* 0x000000390d317220 */ /* 0x040fe20000410000 */
[----:B------:R-:W-:Y:S01]  /*7020*/  FFMA.FTZ R55, R18, R52, R55 ;  /* 0x0000003412377223 */ /* 0x000fe20000010037 */
[----:B------:R-:W-:Y:S01]  /*7030*/  FADD.FTZ R197, RZ, R51 ;  /* 0x00000033ffc57221 */ /* 0x000fe20000010000 */
        /* <DEDUP_REMOVED lines=22> */
[-C--:B------:R-:W-:Y:S01]  /*71a0*/  FMUL.FTZ R53, R17, R50.reuse ;  /* 0x0000003211357220 */ /* 0x080fe20000410000 */
[----:B------:R-:W-:Y:S01]  /*71b0*/  FADD.FTZ R198, RZ, R51 ;  /* 0x00000033ffc67221 */ /* 0x000fe20000010000 */
[----:B------:R-:W-:Y:S01]  /*71c0*/  FFMA.FTZ R215, R126, R141, R49 ;  /* 0x0000008d7ed77223 */ /* 0x000fe20000010031 */
[C---:B------:R-:W-:Y:S01]  /*71d0*/  FFMA.FTZ R57, R16.reuse, R50, -R57 ;  /* 0x0000003210397223 */ /* 0x040fe20000010839 */
[----:B------:R-:W-:Y:S01]  /*71e0*/  FFMA.FTZ R48, R16, R55, R53 ;  /* 0x0000003710307223 */ /* 0x000fe20000010035 */
[C---:B------:R-:W-:Y:S01]  /*71f0*/  FMUL.FTZ R49, R7.reuse, R198 ;  /* 0x000000c607317220 */ /* 0x040fe20000410000 */
[-C--:B------:R-:W-:Y:S01]  /*7200*/  FMUL.FTZ R51, R7, R215.reuse ;  /* 0x000000d707337220 */ /* 0x080fe20000410000 */
[----:B------:R-:W-:Y:S01]  /*7210*/  FMUL.FTZ R53, R9, R54 ;  /* 0x0000003609357220 */ /* 0x000fe20000410000 */
[----:B------:R-:W-:Y:S01]  /*7220*/  FADD.FTZ R48, R39, R48 ;  /* 0x0000003027307221 */ /* 0x000fe20000010000 */
[C---:B------:R-:W-:Y:S01]  /*7230*/  FFMA.FTZ R214, R6.reuse, R215, -R49 ;  /* 0x000000d706d67223 */ /* 0x040fe20000010831 */
[----:B------:R-:W-:Y:S01]  /*7240*/  FFMA.FTZ R51, R6, R198, R51 ;  /* 0x000000c606337223 */ /* 0x000fe20000010033 */
[-C--:B------:R-:W-:Y:S01]  /*7250*/  FMUL.FTZ R55, R9, R52.reuse ;  /* 0x0000003409377220 */ /* 0x080fe20000410000 */
[----:B------:R-:W-:Y:S01]  /*7260*/  FFMA.FTZ R52, R8, R52, R53 ;  /* 0x0000003408347223 */ /* 0x000fe20000010035 */
[----:B------:R-:W-:Y:S01]  /*7270*/  FFMA.FTZ R214, R125, R140, R214 ;  /* 0x0000008c7dd67223 */ /* 0x000fe200000100d6 */
[----:B------:R-:W-:Y:S01]  /*7280*/  FADD.FTZ R201, RZ, R51 ;  /* 0x00000033ffc97221 */ /* 0x000fe20000010000 */
[----:B------:R-:W-:Y:S01]  /*7290*/  FADD.FTZ R57, R182, R57 ;  /* 0x00000039b6397221 */ /* 0x000fe20000010000 */
[----:B------:R-:W-:Y:S01]  /*72a0*/  FMUL.FTZ R50, R15, R48 ;  /* 0x000000300f327220 */ /* 0x000fe20000410000 */
[C---:B------:R-:W-:Y:S01]  /*72b0*/  FMUL.FTZ R51, R9.reuse, R214 ;  /* 0x000000d609337220 */ /* 0x040fe20000410000 */
[----:B------:R-:W-:Y:S01]  /*72c0*/  FMUL.FTZ R49, R9, R201 ;  /* 0x000000c909317220 */ /* 0x000fe20000410000 */
[C---:B------:R-:W-:Y:S01]  /*72d0*/  FFMA.FTZ R55, R8.reuse, R54, -R55 ;  /* 0x0000003608377223 */ /* 0x040fe20000010837 */
[----:B------:R-:W-:Y:S01]  /*72e0*/  FMUL.FTZ R53, R15, R57 ;  /* 0x000000390f357220 */ /* 0x000fe20000410000 */
[C---:B------:R-:W-:Y:S01]  /*72f0*/  FFMA.FTZ R51, R8.reuse, R201, R51 ;  /* 0x000000c908337223 */ /* 0x040fe20000010033 */
[----:B------:R-:W-:Y:S01]  /*7300*/  FFMA.FTZ R212, R8, R214, -R49 ;  /* 0x000000d608d47223 */ /* 0x000fe20000010831 */
[C---:B------:R-:W-:Y:S01]  /*7310*/  FMUL.FTZ R49, R7.reuse, R52 ;  /* 0x0000003407317220 */ /* 0x040fe20000410000 */
[----:B------:R-:W-:Y:S01]  /*7320*/  FFMA.FTZ R50, R14, R57, -R50 ;  /* 0x000000390e327223 */ /* 0x000fe20000010832 */
[----:B------:R-:W-:Y:S01]  /*7330*/  FADD.FTZ R200, RZ, R51 ;  /* 0x00000033ffc87221 */ /* 0x000fe20000010000 */
[-C--:B------:R-:W-:Y:S01]  /*7340*/  FMUL.FTZ R57, R7, R55.reuse ;  /* 0x0000003707397220 */ /* 0x080fe20000410000 */
[----:B------:R-:W-:Y:S01]  /*7350*/  FFMA.FTZ R212, R123, R138, R212 ;  /* 0x0000008a7bd47223 */ /* 0x000fe200000100d4 */
[C---:B------:R-:W-:Y:S01]  /*7360*/  FFMA.FTZ R55, R6.reuse, R55, -R49 ;  /* 0x0000003706377223 */ /* 0x040fe20000010831 */
[C---:B------:R-:W-:Y:S01]  /*7370*/  FMUL.FTZ R49, R11.reuse, R200 ;  /* 0x000000c80b317220 */ /* 0x040fe20000410000 */
[----:B------:R-:W-:Y:S01]  /*7380*/  FFMA.FTZ R57, R6, R52, R57 ;  /* 0x0000003406397223 */ /* 0x000fe20000010039 */
[----:B------:R-:W-:Y:S01]  /*7390*/  FMUL.FTZ R51, R11, R212 ;  /* 0x000000d40b337220 */ /* 0x000fe20000410000 */
[----:B------:R-:W-:Y:S01]  /*73a0*/  FFMA.FTZ R53, R14, R48, R53 ;  /* 0x000000300e357223 */ /* 0x000fe20000010035 */
[C---:B------:R-:W-:Y:S01]  /*73b0*/  FFMA.FTZ R49, R10.reuse, R212, -R49 ;  /* 0x000000d40a317223 */ /* 0x040fe20000010831 */
[----:B------:R-:W-:Y:S01]  /*73c0*/  FMUL.FTZ R52, R5, R57 ;  /* 0x0000003905347220 */ /* 0x000fe20000410000 */
[----:B------:R-:W-:Y:S01]  /*73d0*/  FFMA.FTZ R51, R10, R200, R51 ;  /* 0x000000c80a337223 */ /* 0x000fe20000010033 */
[----:B------:R-:W-:Y:S01]  /*73e0*/  FADD.FTZ R53, R38, R53 ;  /* 0x0000003526357221 */ /* 0x000fe20000010000 */
[----:B------:R-:W-:Y:S01]  /*73f0*/  FFMA.FTZ R213, R122, R139, R49 ;  /* 0x0000008b7ad57223 */ /* 0x000fe20000010031 */
[----:B------:R-:W-:Y:S01]  /*7400*/  FFMA.FTZ R49, R4, R55, -R52 ;  /* 0x0000003704317223 */ /* 0x000fe20000010834 */
[----:B------:R-:W-:Y:S01]  /*7410*/  FADD.FTZ R203, RZ, R51 ;  /* 0x00000033ffcb7221 */ /* 0x000fe20000010000 */
[----:B------:R-:W-:Y:S01]  /*7420*/  FADD.FTZ R52, R181, R50 ;  /* 0x00000032b5347221 */ /* 0x000fe20000010000 */
[----:B------:R-:W-:Y:S01]  /*7430*/  FMUL.FTZ R51, R13, R213 ;  /* 0x000000d50d337220 */ /* 0x000fe20000410000 */
[----:B------:R-:W-:Y:S01]  /*7440*/  FMUL.FTZ R59, R5, R55 ;  /* 0x00000037053b7220 */ /* 0x000fe20000410000 */
[CC--:B------:R-:W-:Y:S01]  /*7450*/  FMUL.FTZ R50, R13.reuse, R203.reuse ;  /* 0x000000cb0d327220 */ /* 0x0c0fe20000410000 */
[CC--:B------:R-:W-:Y:S01]  /*7460*/  FMUL.FTZ R54, R13.reuse, R52.reuse ;  /* 0x000000340d367220 */ /* 0x0c0fe20000410000 */
[C---:B------:R-:W-:Y:S01]  /*7470*/  FFMA.FTZ R51, R12.reuse, R203, R51 ;  /* 0x000000cb0c337223 */ /* 0x040fe20000010033 */
[----:B------:R-:W-:Y:S01]  /*7480*/  FMUL.FTZ R55, R13, R53 ;  /* 0x000000350d377220 */ /* 0x000fe20000410000 */
[C---:B------:R-:W-:Y:S01]  /*7490*/  FFMA.FTZ R50, R12.reuse, R213, -R50 ;  /* 0x000000d50c327223 */ /* 0x040fe20000010832 */
[C---:B------:R-:W-:Y:S01]  /*74a0*/  FFMA.FTZ R54, R12.reuse, R53, R54 ;  /* 0x000000350c367223 */ /* 0x040fe20000010036 */
[----:B------:R-:W-:Y:S01]  /*74b0*/  FADD.FTZ R196, RZ, R51 ;  /* 0x00000033ffc47221 */ /* 0x000fe20000010000 */
[----:B------:R-:W-:Y:S01]  /*74c0*/  FFMA.FTZ R55, R12, R52, -R55 ;  /* 0x000000340c377223 */ /* 0x000fe20000010837 */
[----:B------:R-:W-:Y:S01]  /*74d0*/  FFMA.FTZ R210, R121, R134, R50 ;  /* 0x0000008679d27223 */ /* 0x000fe20000010032 */
[----:B------:R-:W-:Y:S01]  /*74e0*/  FADD.FTZ R54, R37, R54 ;  /* 0x0000003625367221 */ /* 0x000fe20000010000 */
[C---:B------:R-:W-:Y:S01]  /*74f0*/  FMUL.FTZ R51, R15.reuse, R196 ;  /* 0x000000c40f337220 */ /* 0x040fe20000410000 */
[----:B------:R-:W-:Y:S01]  /*7500*/  FFMA.FTZ R48, R4, R57, R59 ;  /* 0x0000003904307223 */ /* 0x000fe2000001003b */
[-C--:B------:R-:W-:Y:S01]  /*7510*/  FMUL.FTZ R53, R15, R210.reuse ;  /* 0x000000d20f357220 */ /* 0x080fe20000410000 */
[----:B------:R-:W-:Y:S01]  /*7520*/  FADD.FTZ R55, R180, R55 ;  /* 0x00000037b4377221 */ /* 0x000fe20000010000 */
[C---:B------:R-:W-:Y:S01]  /*7530*/  FFMA.FTZ R51, R14.reuse, R210, -R51 ;  /* 0x000000d20e337223 */ /* 0x040fe20000010833 */
[C---:B------:R-:W-:Y:S01]  /*7540*/  FMUL.FTZ R59, R11.reuse, R54 ;  /* 0x000000360b3b7220 */ /* 0x040fe20000410000 */
[----:B------:R-:W-:Y:S01]  /*7550*/  FFMA.FTZ R53, R14, R196, R53 ;  /* 0x000000c40e357223 */ /* 0x000fe20000010035 */
[----:B------:R-:W-:Y:S01]  /*7560*/  FMUL.FTZ R57, R11, R55 ;  /* 0x000000370b397220 */ /* 0x000fe20000410000 */
[----:B------:R-:W-:Y:S01]  /*7570*/  FFMA.FTZ R211, R120, R129, R51 ;  /* 0x0000008178d37223 */ /* 0x000fe20000010033 */
[C---:B------:R-:W-:Y:S01]  /*7580*/  FFMA.FTZ R50, R10.reuse, R55, -R59 ;  /* 0x000000370a327223 */ /* 0x040fe2000001083b */
[----:B------:R-:W-:Y:S01]  /*7590*/  FADD.FTZ R195, RZ, R53 ;  /* 0x00000035ffc37221 */ /* 0x000fe20000010000 */
[----:B------:R-:W-:Y:S01]  /*75a0*/  FFMA.FTZ R57, R10, R54, R57 ;  /* 0x000000360a397223 */ /* 0x000fe20000010039 */
[----:B------:R-:W-:Y:S01]  /*75b0*/  FMUL.FTZ R51, R17, R211 ;  /* 0x000000d311337220 */ /* 0x000fe20000410000 */
[----:B------:R-:W-:Y:S01]  /*75c0*/  FADD.FTZ R52, R179, R50 ;  /* 0x00000032b3347221 */ /* 0x000fe20000010000 */
[-C--:B------:R-:W-:Y:S01]  /*75d0*/  FMUL.FTZ R50, R17, R195.reuse ;  /* 0x000000c311327220 */ /* 0x080fe20000410000 */
[----:B------:R-:W-:Y:S01]  /*75e0*/  FADD.FTZ R57, R36, R57 ;  /* 0x0000003924397221 */ /* 0x000fe20000010000 */
[C---:B------:R-:W-:Y:S01]  /*75f0*/  FFMA.FTZ R51, R16.reuse, R195, R51 ;  /* 0x000000c310337223 */ /* 0x040fe20000010033 */
[C---:B------:R-:W-:Y:S01]  /*7600*/  FMUL.FTZ R53, R9.reuse, R52 ;  /* 0x0000003409357220 */ /* 0x040fe20000410000 */
[----:B------:R-:W-:Y:S01]  /*7610*/  FFMA.FTZ R50, R16, R211, -R50 ;  /* 0x000000d310327223 */ /* 0x000fe20000010832 */
[-C--:B------:R-:W-:Y:S01]  /*7620*/  FMUL.FTZ R55, R9, R57.reuse ;  /* 0x0000003909377220 */ /* 0x080fe20000410000 */
[----:B------:R-:W-:Y:S01]  /*7630*/  FADD.FTZ R194, RZ, R51 ;  /* 0x00000033ffc27221 */ /* 0x000fe20000010000 */
[C---:B------:R-:W-:Y:S01]  /*7640*/  FFMA.FTZ R54, R8.reuse, R57, R53 ;  /* 0x0000003908367223 */ /* 0x040fe20000010035 */
[----:B------:R-:W-:Y:S01]  /*7650*/  FFMA.FTZ R208, R119, R124, R50 ;  /* 0x0000007c77d07223 */ /* 0x000fe20000010032 */
[----:B------:R-:W-:Y:S01]  /*7660*/  FFMA.FTZ R55, R8, R52, -R55 ;  /* 0x0000003408377223 */ /* 0x000fe20000010837 */
[----:B------:R-:W-:Y:S01]  /*7670*/  FMUL.FTZ R51, R19, R194 ;  /* 0x000000c213337220 */ /* 0x000fe20000410000 */
[----:B------:R-:W-:Y:S01]  /*7680*/  FADD.FTZ R54, R35, R54 ;  /* 0x0000003623367221 */ /* 0x000fe20000010000 */
[-C--:B------:R-:W-:Y:S01]  /*7690*/  FMUL.FTZ R53, R19, R208.reuse ;  /* 0x000000d013357220 */ /* 0x080fe20000410000 */
[----:B------:R-:W-:Y:S01]  /*76a0*/  FADD.FTZ R55, R178, R55 ;  /* 0x00000037b2377221 */ /* 0x000fe20000010000 */
[C---:B------:R-:W-:Y:S01]  /*76b0*/  FFMA.FTZ R206, R18.reuse, R208, -R51 ;  /* 0x000000d012ce7223 */ /* 0x040fe20000010833 */
[C---:B------:R-:W-:Y:S01]  /*76c0*/  FMUL.FTZ R57, R7.reuse, R54 ;  /* 0x0000003607397220 */ /* 0x040fe20000410000 */
[----:B------:R-:W-:Y:S01]  /*76d0*/  FFMA.FTZ R53, R18, R194, R53 ;  /* 0x000000c212357223 */ /* 0x000fe20000010035 */
[-C--:B------:R-:W-:Y:S01]  /*76e0*/  FMUL.FTZ R51, R7, R55.reuse ;  /* 0x0000003707337220 */ /* 0x080fe20000410000 */
        /* <DEDUP_REMOVED lines=13> */
[----:B------:R-:W-:Y:S01]  /*77c0*/  FFMA.FTZ R56, R4, R55, R57 ;  /* 0x0000003704387223 */ /* 0x000fe20000010039 */
        /* <DEDUP_REMOVED lines=9> */
[-C--:B-----5:R-:W-:Y:S01]  /*7860*/  FMUL.FTZ R61, R3, R59.reuse ;  /* 0x0000003b033d7220 */ /* 0x0a0fe20000410000 */
[----:B------:R-:W-:Y:S01]  /*7870*/  FFMA.FTZ R204, R115, R110, R204 ;  /* 0x0000006e73cc7223 */ /* 0x000fe200000100cc */
[C---:B------:R-:W-:Y:S01]  /*7880*/  FFMA.FTZ R63, R2.reuse, R59, -R50 ;  /* 0x0000003b023f7223 */ /* 0x040fe20000010832 */
[----:B------:R-:W-:Y:S01]  /*7890*/  FADD.FTZ R205, RZ, R205 ;  /* 0x000000cdffcd7221 */ /* 0x000fe20000010000 */
[----:B------:R-:W-:Y:S01]  /*78a0*/  FMUL.FTZ R59, R3, R49 ;  /* 0x00000031033b7220 */ /* 0x000fe20000410000 */
[----:B------:R-:W-:Y:S01]  /*78b0*/  FMUL.FTZ R57, R25, R204 ;  /* 0x000000cc19397220 */ /* 0x000fe20000410000 */
[-C--:B------:R-:W-:Y:S01]  /*78c0*/  FMUL.FTZ R50, R3, R48.reuse ;  /* 0x0000003003327220 */ /* 0x080fe20000410000 */
[-C--:B------:R-:W-:Y:S01]  /*78d0*/  FMUL.FTZ R51, R25, R205.reuse ;  /* 0x000000cd19337220 */ /* 0x080fe20000410000 */
[----:B------:R-:W-:Y:S01]  /*78e0*/  FFMA.FTZ R48, R2, R48, R59 ;  /* 0x0000003002307223 */ /* 0x000fe2000001003b */
[C---:B------:R-:W-:Y:S01]  /*78f0*/  FFMA.FTZ R57, R24.reuse, R205, R57 ;  /* 0x000000cd18397223 */ /* 0x040fe20000010039 */
[----:B------:R-:W-:Y:S01]  /*7900*/  VOTEU.ALL UP0, P0 ;  /* 0x0000000000ff7886 */ /* 0x000fe20000000000 */
[----:B------:R-:W-:Y:S01]  /*7910*/  FFMA.FTZ R51, R24, R204, -R51 ;  /* 0x000000cc18337223 */ /* 0x000fe20000010833 */
[----:B------:R-:W-:-:S02]  /*7920*/  HFMA2 R52, -RZ, RZ, 1.875, 0 ;  /* 0x3f800000ff347431 */ /* 0x000fc400000001ff */
[----:B------:R-:W-:Y:S01]  /*7930*/  FADD.FTZ R202, RZ, R57 ;  /* 0x00000039ffca7221 */ /* 0x000fe20000010000 */
[----:B------:R-:W-:Y:S01]  /*7940*/  ISETP.GT.U32.AND P2, PT, R172, 0x1f, PT ;  /* 0x0000001fac00780c */ /* 0x000fe20003f44070 */
[----:B------:R-:W-:Y:S01]  /*7950*/  FFMA.FTZ R207, R114, R109, R51 ;  /* 0x0000006d72cf7223 */ /* 0x000fe20000010033 */
[----:B------:R-:W-:Y:S01]  /*7960*/  @!UP0 ULEA UR17, UR8, UR16, 0x4 ;  /* 0x0000001008118291 */ /* 0x000fe2000f8e20ff */
[C---:B------:R-:W-:Y:S01]  /*7970*/  FMUL.FTZ R51, R27.reuse, R202 ;  /* 0x000000ca1b337220 */ /* 0x040fe20000410000 */
[----:B------:R-:W-:Y:S01]  /*7980*/  FFMA.FTZ R61, R2, R56, R61 ;  /* 0x00000038023d7223 */ /* 0x000fe2000001003d */
[-C--:B------:R-:W-:Y:S01]  /*7990*/  FMUL.FTZ R57, R27, R207.reuse ;  /* 0x000000cf1b397220 */ /* 0x080fe20000410000 */
[----:B------:R-:W-:Y:S01]  /*79a0*/  CS2R R54, SRZ ;  /* 0x0000000000367805 */ /* 0x000fe2000001ff00 */
[C---:B------:R-:W-:Y:S01]  /*79b0*/  FFMA.FTZ R218, R26.reuse, R207, -R51 ;  /* 0x000000cf1ada7223 */ /* 0x040fe20000010833 */
[----:B------:R-:W-:Y:S01]  /*79c0*/  MOV R53, RZ ;  /* 0x000000ff00357202 */ /* 0x000fe20000000f00 */
[----:B------:R-:W-:Y:S01]  /*79d0*/  FFMA.FTZ R57, R26, R202, R57 ;  /* 0x000000ca1a397223 */ /* 0x000fe20000010039 */
[----:B------:R-:W-:Y:S01]  /*79e0*/  FFMA.FTZ R49, R2, R49, -R50 ;  /* 0x0000003102317223 */ /* 0x000fe20000010832 */
[----:B------:R-:W-:Y:S01]  /*79f0*/  FFMA.FTZ R218, R111, R108, R218 ;  /* 0x0000006c6fda7223 */ /* 0x000fe200000100da */
[----:B------:R-:W-:Y:S01]  /*7a00*/  FADD.FTZ R50, R32, R61 ;  /* 0x0000003d20327221 */ /* 0x000fe20000010000 */
[----:B------:R-:W-:Y:S01]  /*7a10*/  FADD.FTZ R219, RZ, R57 ;  /* 0x00000039ffdb7221 */ /* 0x000fe20000010000 */
[----:B------:R-:W-:Y:S01]  /*7a20*/  FADD.FTZ R51, R174, R63 ;  /* 0x0000003fae337221 */ /* 0x000fe20000010000 */
[C---:B------:R-:W-:Y:S01]  /*7a30*/  FMUL.FTZ R59, R29.reuse, R218 ;  /* 0x000000da1d3b7220 */ /* 0x040fe20000410000 */
[----:B------:R-:W0:Y:S01]  /*7a40*/  @!P0 LDS.128 R52, [UR17+0x3910] ;  /* 0x00391011ff348984 */ /* 0x000e220008000c00 */
[----:B------:R-:W-:-:S02]  /*7a50*/  FMUL.FTZ R57, R29, R219 ;  /* 0x000000db1d397220 */ /* 0x000fc40000410000 */
[C---:B------:R-:W-:Y:S01]  /*7a60*/  FFMA.FTZ R59, R28.reuse, R219, R59 ;  /* 0x000000db1c3b7223 */ /* 0x040fe2000001003b */
[----:B------:R1:W-:Y:S01]  /*7a70*/  STS.128 [R191+0x1b10], R48 ;  /* 0x001b1030bf007388 */ /* 0x0003e20000000c00 */
[----:B------:R-:W-:Y:S02]  /*7a80*/  FFMA.FTZ R57, R28, R218, -R57 ;  /* 0x000000da1c397223 */ /* 0x000fe40000010839 */
[----:B------:R-:W-:Y:S02]  /*7a90*/  FADD.FTZ R222, RZ, R59 ;  /* 0x0000003bffde7221 */ /* 0x000fe40000010000 */
[----:B------:R-:W-:Y:S02]  /*7aa0*/  FFMA.FTZ R223, R112, R107, R57 ;  /* 0x0000006b70df7223 */ /* 0x000fe40000010039 */
[C---:B------:R-:W-:Y:S02]  /*7ab0*/  FMUL.FTZ R57, R31.reuse, R222 ;  /* 0x000000de1f397220 */ /* 0x040fe40000410000 */
[----:B------:R-:W-:-:S02]  /*7ac0*/  FMUL.FTZ R59, R31, R223 ;  /* 0x000000df1f3b7220 */ /* 0x000fc40000410000 */
[C---:B------:R-:W-:Y:S02]  /*7ad0*/  FFMA.FTZ R57, R30.reuse, R223, -R57 ;  /* 0x000000df1e397223 */ /* 0x040fe40000010839 */
[----:B------:R-:W-:Y:S02]  /*7ae0*/  FFMA.FTZ R220, R30, R222, R59 ;  /* 0x000000de1edc7223 */ /* 0x000fe4000001003b */
        /* <DEDUP_REMOVED lines=46> */
.L_x_383:
[----:B------:R-:W-:Y:S01]  /*7dd0*/  BSSY.RECONVERGENT B0, `(.L_x_307) ;  /* 0x000000d000007945 */ /* 0x000fe20003800200 */
[----:B------:R-:W-:-:S03]  /*7de0*/  ISETP.GT.U32.AND P3, PT, R70, 0x1d, PT ;  /* 0x0000001d4600780c */ /* 0x000fc60003f64070 */
[----:B------:R-:W-:Y:S10]  /*7df0*/  @!P2 BRA `(.L_x_308) ;  /* 0x000000000028a947 */ /* 0x000ff40003800000 */
[-C--:B0-----:R-:W-:Y:S01]  /*7e00*/  FMUL.FTZ R230, R69, R228.reuse ;  /* 0x000000e445e67220 */ /* 0x081fe20000410000 */
[----:B------:R-:W-:Y:S01]  /*7e10*/  FMUL.FTZ R228, R225, R228 ;  /* 0x000000e4e1e47220 */ /* 0x000fe20000410000 */
[-C--:B---3--:R-:W-:Y:S01]  /*7e20*/  FMUL.FTZ R67, R69, R66.reuse ;  /* 0x0000004245437220 */ /* 0x088fe20000410000 */
[C---:B------:R-:W-:Y:S01]  /*7e30*/  FMUL.FTZ R66, R225.reuse, R66 ;  /* 0x00000042e1427220 */ /* 0x040fe20000410000 */
[-C--:B----4-:R-:W-:Y:S01]  /*7e40*/  FFMA.FTZ R71, R225, R226.reuse, -R230 ;  /* 0x000000e2e1477223 */ /* 0x090fe200000108e6 */
[----:B------:R-:W-:Y:S01]  /*7e50*/  FFMA.FTZ R228, R69, R226, R228 ;  /* 0x000000e245e47223 */ /* 0x000fe200000100e4 */
[C---:B-12---:R-:W-:Y:S01]  /*7e60*/  FFMA.FTZ R225, R64.reuse, R225, -R67 ;  /* 0x000000e140e17223 */ /* 0x046fe20000010843 */
[----:B------:R-:W-:Y:S01]  /*7e70*/  FFMA.FTZ R69, R64, R69, R66 ;  /* 0x0000004540457223 */ /* 0x000fe20000010042 */
[----:B------:R-:W-:Y:S01]  /*7e80*/  FADD.FTZ R68, R68, R71 ;  /* 0x0000004744447221 */ /* 0x000fe20000010000 */
[----:B------:R-:W-:-:S07]  /*7e90*/  FADD.FTZ R65, R65, R228 ;  /* 0x000000e441417221 */ /* 0x000fce0000010000 */
.L_x_308:
[----:B------:R-:W-:Y:S05]  /*7ea0*/  BSYNC.RECONVERGENT B0 ;  /* 0x0000000000007941 */ /* 0x000fea0003800200 */
.L_x_307:
[----:B------:R-:W-:-:S03]  /*7eb0*/  UMOV UR17, 0xffffffff ;  /* 0xffffffff00117882 */ /* 0x000fc60000000000 */
[----:B------:R-:W-:Y:S05]  /*7ec0*/  BRA.DIV UR17, `(.L_x_309) ;  /* 0x0000006211a87947 */ /* 0x000fea000b800000 */
[----:B--2---:R2:W1:Y:S04]  /*7ed0*/  SHFL.DOWN PT, R64, R225, 0x2, 0x1f ;  /* 0x08401f00e1407f89 */ /* 0x00446800000e0000 */
[----:B---3--:R2:W3:Y:S04]  /*7ee0*/  SHFL.DOWN PT, R66, R69, 0x2, 0x1f ;  /* 0x08401f0045427f89 */ /* 0x0084e800000e0000 */
[----:B----4-:R2:W4:Y:S04]  /*7ef0*/  SHFL.DOWN PT, R226, R68, 0x2, 0x1f ;  /* 0x08401f0044e27f89 */ /* 0x01052800000e0000 */
[----:B0-----:R2:W0:Y:S02]  /*7f00*/  SHFL.DOWN PT, R228, R65, 0x2, 0x1f ;  /* 0x08401f0041e47f89 */ /* 0x00142400000e0000 */
.L_x_389:
[----:B------:R-:W-:Y:S01]  /*7f10*/  BSSY.RECONVERGENT B0, `(.L_x_310) ;  /* 0x000000d000007945 */ /* 0x000fe20003800200 */
[----:B------:R-:W-:-:S03]  /*7f20*/  ISETP.GT.U32.AND P2, PT, R70, 0x1b, PT ;  /* 0x0000001b4600780c */ /* 0x000fc60003f44070 */
[----:B------:R-:W-:Y:S10]  /*7f30*/  @P3 BRA `(.L_x_311) ;  /* 0x0000000000283947 */ /* 0x000ff40003800000 */
[-C--:B0-----:R-:W-:Y:S01]  /*7f40*/  FMUL.FTZ R230, R69, R228.reuse ;  /* 0x000000e445e67220 */ /* 0x081fe20000410000 */
[----:B------:R-:W-:Y:S01]  /*7f50*/  FMUL.FTZ R228, R225, R228 ;  /* 0x000000e4e1e47220 */ /* 0x000fe20000410000 */
[-C--:B---3--:R-:W-:Y:S01]  /*7f60*/  FMUL.FTZ R67, R69, R66.reuse ;  /* 0x0000004245437220 */ /* 0x088fe20000410000 */
[C---:B------:R-:W-:Y:S01]  /*7f70*/  FMUL.FTZ R66, R225.reuse, R66 ;  /* 0x00000042e1427220 */ /* 0x040fe20000410000 */
[-C--:B----4-:R-:W-:Y:S01]  /*7f80*/  FFMA.FTZ R71, R225, R226.reuse, -R230 ;  /* 0x000000e2e1477223 */ /* 0x090fe200000108e6 */
[----:B------:R-:W-:Y:S01]  /*7f90*/  FFMA.FTZ R228, R69, R226, R228 ;  /* 0x000000e245e47223 */ /* 0x000fe200000100e4 */
[-C--:B-12---:R-:W-:Y:S01]  /*7fa0*/  FFMA.FTZ R225, R225, R64.reuse, -R67 ;  /* 0x00000040e1e17223 */ /* 0x086fe20000010843 */
[----:B------:R-:W-:Y:S01]  /*7fb0*/  FFMA.FTZ R69, R69, R64, R66 ;  /* 0x0000004045457223 */ /* 0x000fe20000010042 */
[----:B------:R-:W-:Y:S01]  /*7fc0*/  FADD.FTZ R68, R68, R71 ;  /* 0x0000004744447221 */ /* 0x000fe20000010000 */
[----:B------:R-:W-:-:S07]  /*7fd0*/  FADD.FTZ R65, R65, R228 ;  /* 0x000000e441417221 */ /* 0x000fce0000010000 */
.L_x_311:
[----:B------:R-:W-:Y:S05]  /*7fe0*/  BSYNC.RECONVERGENT B0 ;  /* 0x0000000000007941 */ /* 0x000fea0003800200 */
.L_x_310:
[----:B------:R-:W-:-:S03]  /*7ff0*/  UMOV UR17, 0xffffffff ;  /* 0xffffffff00117882 */ /* 0x000fc60000000000 */
[----:B------:R-:W-:Y:S05]  /*8000*/  BRA.DIV UR17, `(.L_x_312) ;  /* 0x0000006211cc7947 */ /* 0x000fea000b800000 */
[----:B-1----:R1:W1:Y:S04]  /*8010*/  SHFL.DOWN PT, R64, R225, 0x4, 0x1f ;  /* 0x08801f00e1407f89 */ /* 0x00226800000e0000 */
[----:B---3--:R3:W1:Y:S04]  /*8020*/  SHFL.DOWN PT, R66, R69, 0x4, 0x1f ;  /* 0x08801f0045427f89 */ /* 0x00866800000e0000 */
[----:B----4-:R3:W4:Y:S04]  /*8030*/  SHFL.DOWN PT, R226, R68, 0x4, 0x1f ;  /* 0x08801f0044e27f89 */ /* 0x01072800000e0000 */
[----:B0-----:R3:W0:Y:S02]  /*8040*/  SHFL.DOWN PT, R228, R65, 0x4, 0x1f ;  /* 0x08801f0041e47f89 */ /* 0x00162400000e0000 */
.L_x_395:
[----:B------:R-:W-:Y:S01]  /*8050*/  BSSY.RECONVERGENT B0, `(.L_x_313) ;  /* 0x000000d000007945 */ /* 0x000fe20003800200 */
[----:B------:R-:W-:-:S03]  /*8060*/  ISETP.GT.U32.AND P3, PT, R70, 0x17, PT ;  /* 0x000000174600780c */ /* 0x000fc60003f64070 */
[----:B------:R-:W-:Y:S10]  /*8070*/  @P2 BRA `(.L_x_314) ;  /* 0x0000000000282947 */ /* 0x000ff40003800000 */
[-C--:B0-----:R-:W-:Y:S01]  /*8080*/  FMUL.FTZ R230, R69, R228.reuse ;  /* 0x000000e445e67220 */ /* 0x081fe20000410000 */
[----:B------:R-:W-:Y:S01]  /*8090*/  FMUL.FTZ R228, R225, R228 ;  /* 0x000000e4e1e47220 */ /* 0x000fe20000410000 */
[-C--:B-1----:R-:W-:Y:S01]  /*80a0*/  FMUL.FTZ R67, R69, R66.reuse ;  /* 0x0000004245437220 */ /* 0x082fe20000410000 */
[C---:B------:R-:W-:Y:S01]  /*80b0*/  FMUL.FTZ R66, R225.reuse, R66 ;  /* 0x00000042e1427220 */ /* 0x040fe20000410000 */
[-C--:B----4-:R-:W-:Y:S01]  /*80c0*/  FFMA.FTZ R71, R225, R226.reuse, -R230 ;  /* 0x000000e2e1477223 */ /* 0x090fe200000108e6 */
[----:B------:R-:W-:Y:S01]  /*80d0*/  FFMA.FTZ R228, R69, R226, R228 ;  /* 0x000000e245e47223 */ /* 0x000fe200000100e4 */
[-C--:B--2---:R-:W-:Y:S01]  /*80e0*/  FFMA.FTZ R225, R225, R64.reuse, -R67 ;  /* 0x00000040e1e17223 */ /* 0x084fe20000010843 */
[----:B---3--:R-:W-:Y:S01]  /*80f0*/  FFMA.FTZ R69, R69, R64, R66 ;  /* 0x0000004045457223 */ /* 0x008fe20000010042 */
[----:B------:R-:W-:Y:S01]  /*8100*/  FADD.FTZ R68, R68, R71 ;  /* 0x0000004744447221 */ /* 0x000fe20000010000 */
[----:B------:R-:W-:-:S07]  /*8110*/  FADD.FTZ R65, R65, R228 ;  /* 0x000000e441417221 */ /* 0x000fce0000010000 */
.L_x_314:
[----:B------:R-:W-:Y:S05]  /*8120*/  BSYNC.RECONVERGENT B0 ;  /* 0x0000000000007941 */ /* 0x000fea0003800200 */
.L_x_313:
[----:B------:R-:W-:-:S03]  /*8130*/  UMOV UR17, 0xffffffff ;  /* 0xffffffff00117882 */ /* 0x000fc60000000000 */
[----:B------:R-:W-:Y:S05]  /*8140*/  BRA.DIV UR17, `(.L_x_315) ;  /* 0x0000006211f07947 */ /* 0x000fea000b800000 */
[----:B-1----:R1:W1:Y:S04]  /*8150*/  SHFL.DOWN PT, R64, R225, 0x8, 0x1f ;  /* 0x09001f00e1407f89 */ /* 0x00226800000e0000 */
[----:B------:R0:W1:Y:S04]  /*8160*/  SHFL.DOWN PT, R66, R69, 0x8, 0x1f ;  /* 0x09001f0045427f89 */ /* 0x00006800000e0000 */
[----:B----4-:R4:W1:Y:S04]  /*8170*/  SHFL.DOWN PT, R226, R68, 0x8, 0x1f ;  /* 0x09001f0044e27f89 */ /* 0x01086800000e0000 */
[----:B0-----:R4:W0:Y:S02]  /*8180*/  SHFL.DOWN PT, R228, R65, 0x8, 0x1f ;  /* 0x09001f0041e47f89 */ /* 0x00182400000e0000 */
.L_x_401:
[----:B------:R-:W-:Y:S01]  /*8190*/  BSSY.RECONVERGENT B0, `(.L_x_316) ;  /* 0x000000d000007945 */ /* 0x000fe20003800200 */
[----:B------:R-:W-:-:S03]  /*81a0*/  ISETP.GT.U32.AND P2, PT, R70, 0xf, PT ;  /* 0x0000000f4600780c */ /* 0x000fc60003f44070 */
[----:B------:R-:W-:Y:S10]  /*81b0*/  @P3 BRA `(.L_x_317) ;  /* 0x0000000000283947 */ /* 0x000ff40003800000 */
[-C--:B0-----:R-:W-:Y:S01]  /*81c0*/  FMUL.FTZ R70, R69, R228.reuse ;  /* 0x000000e445467220 */ /* 0x081fe20000410000 */
[----:B------:R-:W-:Y:S01]  /*81d0*/  FMUL.FTZ R228, R225, R228 ;  /* 0x000000e4e1e47220 */ /* 0x000fe20000410000 */
[-C--:B-1----:R-:W-:Y:S01]  /*81e0*/  FMUL.FTZ R67, R69, R66.reuse ;  /* 0x0000004245437220 */ /* 0x082fe20000410000 */
[C---:B------:R-:W-:Y:S01]  /*81f0*/  FMUL.FTZ R66, R225.reuse, R66 ;  /* 0x00000042e1427220 */ /* 0x040fe20000410000 */
[-C--:B------:R-:W-:Y:S01]  /*8200*/  FFMA.FTZ R71, R225, R226.reuse, -R70 ;  /* 0x000000e2e1477223 */ /* 0x080fe20000010846 */
[----:B------:R-:W-:Y:S01]  /*8210*/  FFMA.FTZ R228, R69, R226, R228 ;  /* 0x000000e245e47223 */ /* 0x000fe200000100e4 */
[-C--:B--2---:R-:W-:Y:S01]  /*8220*/  FFMA.FTZ R225, R225, R64.reuse, -R67 ;  /* 0x00000040e1e17223 */ /* 0x084fe20000010843 */
[----:B---3--:R-:W-:Y:S01]  /*8230*/  FFMA.FTZ R69, R69, R64, R66 ;  /* 0x0000004045457223 */ /* 0x008fe20000010042 */
[----:B----4-:R-:W-:Y:S01]  /*8240*/  FADD.FTZ R68, R68, R71 ;  /* 0x0000004744447221 */ /* 0x010fe20000010000 */
[----:B------:R-:W-:-:S07]  /*8250*/  FADD.FTZ R65, R65, R228 ;  /* 0x000000e441417221 */ /* 0x000fce0000010000 */
.L_x_317:
[----:B------:R-:W-:Y:S05]  /*8260*/  BSYNC.RECONVERGENT B0 ;  /* 0x0000000000007941 */ /* 0x000fea0003800200 */
.L_x_316:
[----:B------:R-:W-:-:S03]  /*8270*/  UMOV UR17, 0xffffffff ;  /* 0xffffffff00117882 */ /* 0x000fc60000000000 */
[----:B------:R-:W-:Y:S05]  /*8280*/  BRA.DIV UR17, `(.L_x_318) ;  /* 0x0000006611147947 */ /* 0x000fea000b800000 */
[----:B-1----:R1:W0:Y:S04]  /*8290*/  SHFL.DOWN PT, R64, R225, 0x10, 0x1f ;  /* 0x0a001f00e1407f89 */ /* 0x00222800000e0000 */
[----:B------:R1:W0:Y:S04]  /*82a0*/  SHFL.DOWN PT, R66, R69, 0x10, 0x1f ;  /* 0x0a001f0045427f89 */ /* 0x00022800000e0000 */
[----:B------:R1:W0:Y:S04]  /*82b0*/  SHFL.DOWN PT, R70, R68, 0x10, 0x1f ;  /* 0x0a001f0044467f89 */ /* 0x00022800000e0000 */
[----:B------:R1:W0:Y:S02]  /*82c0*/  SHFL.DOWN PT, R226, R65, 0x10, 0x1f ;  /* 0x0a001f0041e27f89 */ /* 0x00022400000e0000 */
.L_x_407:
[----:B------:R-:W-:Y:S01]  /*82d0*/  BSSY.RECONVERGENT B0, `(.L_x_319) ;  /* 0x000000d000007945 */ /* 0x000fe20003800200 */
[----:B------:R-:W-:-:S03]  /*82e0*/  ISETP.NE.AND P3, PT, R172, 0x1f, PT ;  /* 0x0000001fac00780c */ /* 0x000fc60003f65270 */
[----:B------:R-:W-:Y:S10]  /*82f0*/  @P2 BRA `(.L_x_320) ;  /* 0x0000000000282947 */ /* 0x000ff40003800000 */
[-C--:B0-----:R-:W-:Y:S01]  /*8300*/  FMUL.FTZ R228, R69, R226.reuse ;  /* 0x000000e245e47220 */ /* 0x081fe20000410000 */
[----:B------:R-:W-:Y:S01]  /*8310*/  FMUL.FTZ R226, R225, R226 ;  /* 0x000000e2e1e27220 */ /* 0x000fe20000410000 */
[-C--:B------:R-:W-:Y:S01]  /*8320*/  FMUL.FTZ R67, R69, R66.reuse ;  /* 0x0000004245437220 */ /* 0x080fe20000410000 */
[C---:B------:R-:W-:Y:S01]  /*8330*/  FMUL.FTZ R66, R225.reuse, R66 ;  /* 0x00000042e1427220 */ /* 0x040fe20000410000 */
[-C--:B------:R-:W-:Y:S01]  /*8340*/  FFMA.FTZ R71, R225, R70.reuse, -R228 ;  /* 0x00000046e1477223 */ /* 0x080fe200000108e4 */
[----:B------:R-:W-:Y:S01]  /*8350*/  FFMA.FTZ R226, R69, R70, R226 ;  /* 0x0000004645e27223 */ /* 0x000fe200000100e2 */
[-C--:B-12---:R-:W-:Y:S01]  /*8360*/  FFMA.FTZ R225, R225, R64.reuse, -R67 ;  /* 0x00000040e1e17223 */ /* 0x086fe20000010843 */
[----:B---3--:R-:W-:Y:S01]  /*8370*/  FFMA.FTZ R69, R69, R64, R66 ;  /* 0x0000004045457223 */ /* 0x008fe20000010042 */
[----:B----4-:R-:W-:Y:S01]  /*8380*/  FADD.FTZ R68, R68, R71 ;  /* 0x0000004744447221 */ /* 0x010fe20000010000 */
[----:B------:R-:W-:-:S07]  /*8390*/  FADD.FTZ R65, R65, R226 ;  /* 0x000000e241417221 */ /* 0x000fce0000010000 */
.L_x_320:
[----:B------:R-:W-:Y:S05]  /*83a0*/  BSYNC.RECONVERGENT B0 ;  /* 0x0000000000007941 */ /* 0x000fea0003800200 */
.L_x_319:
[----:B------:R-:W-:-:S03]  /*83b0*/  UMOV UR17, 0xffffffff ;  /* 0xffffffff00117882 */ /* 0x000fc60000000000 */
[----:B------:R-:W-:Y:S05]  /*83c0*/  BRA.DIV UR17, `(.L_x_321) ;  /* 0x0000006611387947 */ /* 0x000fea000b800000 */
[----:B0-----:R-:W0:Y:S04]  /*83d0*/  SHFL.IDX PT, R226, R69, RZ, 0x1f ;  /* 0x00001fff45e27589 */ /* 0x001e2800000e0000 */
[----:B------:R-:W5:Y:S04]  /*83e0*/  SHFL.IDX PT, R229, R225, RZ, 0x1f ;  /* 0x00001fffe1e57589 */ /* 0x000f6800000e0000 */
[----:B------:R-:W1:Y:S04]  /*83f0*/  SHFL.IDX PT, R64, R68, RZ, 0x1f ;  /* 0x00001fff44407589 */ /* 0x000e6800000e0000 */
[----:B------:R-:W-:Y:S04]  /*8400*/  SHFL.IDX PT, R234, R65, RZ, 0x1f ;  /* 0x00001fff41ea7589 */ /* 0x000fe800000e0000 */
[----:B------:R-:W2:Y:S04]  /*8410*/  SHFL.IDX PT, R235, R52, RZ, 0x1f ;  /* 0x00001fff34eb7589 */ /* 0x000ea800000e0000 */
[----:B------:R-:W3:Y:S04]  /*8420*/  SHFL.IDX PT, R236, R53, RZ, 0x1f ;  /* 0x00001fff35ec7589 */ /* 0x000ee800000e0000 */
[----:B------:R-:W3:Y:S01]  /*8430*/  SHFL.DOWN PT, R231, R69, 0x1, 0x1f ;  /* 0x08201f0045e77f89 */ /* 0x000ee200000e0000 */
[-C--:B0-----:R-:W-:Y:S01]  /*8440*/  FMUL.FTZ R71, R55, R226.reuse ;  /* 0x000000e237477220 */ /* 0x081fe20000410000 */
[-C--:B------:R-:W-:Y:S01]  /*8450*/  FMUL.FTZ R70, R54, R226.reuse ;  /* 0x000000e236467220 */ /* 0x080fe20000410000 */
[CC--:B------:R-:W-:Y:S01]  /*8460*/  FMUL.FTZ R67, R53.reuse, R226.reuse ;  /* 0x000000e235437220 */ /* 0x0c0fe20000410000 */
[----:B------:R-:W0:Y:S01]  /*8470*/  SHFL.DOWN PT, R232, R68, 0x1, 0x1f ;  /* 0x08201f0044e87f89 */ /* 0x000e2200000e0000 */
[----:B------:R-:W-:Y:S01]  /*8480*/  FMUL.FTZ R66, R52, R226 ;  /* 0x000000e234427220 */ /* 0x000fe20000410000 */
[-C--:B-----5:R-:W-:Y:S01]  /*8490*/  FFMA.FTZ R71, R54, R229.reuse, -R71 ;  /* 0x000000e536477223 */ /* 0x0a0fe20000010847 */
[-C--:B------:R-:W-:Y:S01]  /*84a0*/  FFMA.FTZ R226, R52, R229.reuse, -R67 ;  /* 0x000000e534e27223 */ /* 0x080fe20000010843 */
[----:B------:R-:W0:Y:S01]  /*84b0*/  SHFL.IDX PT, R237, R54, RZ, 0x1f ;  /* 0x00001fff36ed7589 */ /* 0x000e2200000e0000 */
[----:B------:R-:W-:Y:S01]  /*84c0*/  FFMA.FTZ R227, R53, R229, R66 ;  /* 0x000000e535e37223 */ /* 0x000fe20000010042 */
[----:B-1----:R-:W-:-:S02]  /*84d0*/  FADD.FTZ R228, R64, R71 ;  /* 0x0000004740e47221 */ /* 0x002fc40000010000 */
[----:B------:R-:W1:Y:S04]  /*84e0*/  SHFL.IDX PT, R238, R55, RZ, 0x1f ;  /* 0x00001fff37ee7589 */ /* 0x000e6800000e0000 */
[----:B------:R5:W0:Y:S01]  /*84f0*/  SHFL.DOWN PT, R230, R225, 0x1, 0x1f ;  /* 0x08201f00e1e67f89 */ /* 0x000a2200000e0000 */
[----:B--2---:R-:W-:-:S03]  /*8500*/  MOV R64, R235 ;  /* 0x000000eb00407202 */ /* 0x004fc60000000f00 */
[----:B------:R3:W2:Y:S01]  /*8510*/  SHFL.DOWN PT, R233, R65, 0x1, 0x1f ;  /* 0x08201f0041e97f89 */ /* 0x0006a200000e0000 */
[----:B-----5:R-:W-:-:S04]  /*8520*/  FFMA.FTZ R225, R55, R229, R70 ;  /* 0x000000e537e17223 */ /* 0x020fc80000010046 */
[----:B------:R-:W-:Y:S01]  /*8530*/  FADD.FTZ R229, R234, R225 ;  /* 0x000000e1eae57221 */ /* 0x000fe20000010000 */
[----:B---34-:R-:W-:-:S07]  /*8540*/  MOV R65, R236 ;  /* 0x000000ec00417202 */ /* 0x018fce0000000f00 */
.L_x_421:
[----:B------:R-:W-:Y:S01]  /*8550*/  BSSY.RECONVERGENT B0, `(.L_x_322) ;  /* 0x000000f000007945 */ /* 0x000fe20003800200 */
[----:B0-----:R-:W-:Y:S02]  /*8560*/  MOV R66, R237 ;  /* 0x000000ed00427202 */ /* 0x001fe40000000f00 */
[----:B-1----:R-:W-:Y:S01]  /*8570*/  MOV R67, R238 ;  /* 0x000000ee00437202 */ /* 0x002fe20000000f00 */
[----:B------:R-:W-:Y:S06]  /*8580*/  @!P3 BRA `(.L_x_323) ;  /* 0x00000000002cb947 */ /* 0x000fec0003800000 */
[C---:B------:R-:W-:Y:S01]  /*8590*/  FMUL.FTZ R53, R231.reuse, R65 ;  /* 0x00000041e7357220 */ /* 0x040fe20000410000 */
        /* <DEDUP_REMOVED lines=8> */
[----:B--2---:R-:W-:Y:S01]  /*8620*/  FADD.FTZ R67, R233, R52 ;  /* 0x00000034e9437221 */ /* 0x004fe20000010000 */
[----:B------:R-:W-:-:S07]  /*8630*/  MOV R64, R53 ;  /* 0x0000003500407202 */ /* 0x000fce0000000f00 */
.L_x_323:
[----:B------:R-:W-:Y:S05]  /*8640*/  BSYNC.RECONVERGENT B0 ;  /* 0x0000000000007941 */ /* 0x000fea0003800200 */
.L_x_322:
        /* <DEDUP_REMOVED lines=38> */
.L_x_305:
[----:B------:R-:W-:Y:S05]  /*88b0*/  WARPSYNC.ALL ;  /* 0x0000000000007948 */ /* 0x000fea0003800000 */
[----:B------:R-:W-:Y:S01]  /*88c0*/  BAR.SYNC.DEFER_BLOCKING 0x0 ;  /* 0x0000000000007b1d */ /* 0x000fe20000010000 */
[----:B------:R-:W-:Y:S02]  /*88d0*/  ISETP.NE.AND P0, PT, R172, RZ, PT ;  /* 0x000000ffac00720c */ /* 0x000fe40003f05270 */
[----:B------:R-:W-:-:S03]  /*88e0*/  ISETP.GT.AND P2, PT, R171, 0x1e, PT ;  /* 0x0000001eab00780c */ /* 0x000fc60003f44270 */
[----:B------:R-:W-:Y:S08]  /*88f0*/  BSSY.RECONVERGENT B0, `(.L_x_324) ;  /* 0x00001c7000007945 */ /* 0x000ff00003800200 */
[----:B------:R-:W-:-:S05]  /*8900*/  VOTEU.ALL UP0, P0 ;  /* 0x0000000000ff7886 */ /* 0x000fca0000000000 */
[----:B------:R-:W-:Y:S01]  /*8910*/  @!UP0 ULEA UR17, UR8, UR16, 0x4 ;  /* 0x0000001008118291 */ /* 0x000fe2000f8e20ff */
[----:B------:R-:W3:Y:S08]  /*8920*/  LDS.64 R48, [R191+0x1b18] ;  /* 0x001b1800bf307984 */ /* 0x000ef00000000a00 */
[----:B0-----:R0:W-:Y:S01]  /*8930*/  @!P0 STS.128 [UR17+0x3910], R52 ;  /* 0x00391034ff008988 */ /* 0x0011e20008000c11 */
[-C--:B---3--:R-:W-:Y:S01]  /*8940*/  FMUL.FTZ R50, R48, R73.reuse ;  /* 0x0000004930327220 */ /* 0x088fe20000410000 */
        /* <DEDUP_REMOVED lines=18> */
[-C--:B------:R-:W-:Y:S01]  /*8a70*/  FMUL.FTZ R28, R27, R45.reuse ;  /* 0x0000002d1b1c7220 */ /* 0x080fe20000410000 */
[C---:B------:R-:W-:Y:S01]  /*8a80*/  FMUL.FTZ R48, R45.reuse, R108 ;  /* 0x0000006c2d307220 */ /* 0x040fe20000410000 */
[----:B------:R-:W-:Y:S01]  /*8a90*/  FMUL.FTZ R50, R45, UR19 ;  /* 0x000000132d327c20 */ /* 0x000fe20008410000 */
[C---:B------:R-:W-:Y:S01]  /*8aa0*/  FFMA.FTZ R31, R26.reuse, R45, R31 ;  /* 0x0000002d1a1f7223 */ /* 0x040fe2000001001f */
[----:B------:R-:W-:Y:S01]  /*8ab0*/  FFMA.FTZ R26, R26, R29, -R28 ;  /* 0x0000001d1a1a7223 */ /* 0x000fe2000001081c */
[----:B------:R-:W-:Y:S01]  /*8ac0*/  FADD.FTZ R91, R48, R91 ;  /* 0x0000005b305b7221 */ /* 0x000fe20000010000 */
[----:B-1----:R-:W-:Y:S01]  /*8ad0*/  FFMA.FTZ R60, R29, UR18, -R50 ;  /* 0x000000121d3c7c23 */ /* 0x002fe20008010832 */
[----:B------:R-:W-:Y:S01]  /*8ae0*/  FADD.FTZ R44, R44, R31 ;  /* 0x0000001f2c2c7221 */ /* 0x000fe20000010000 */
[----:B------:R-:W-:Y:S01]  /*8af0*/  FADD.FTZ R26, R187, R26 ;  /* 0x0000001abb1a7221 */ /* 0x000fe20000010000 */
[----:B------:R-:W-:-:S02]  /*8b00*/  FMUL.FTZ R50, R29, UR19 ;  /* 0x000000131d327c20 */ /* 0x000fc40008410000 */
[C---:B------:R-:W-:Y:S01]  /*8b10*/  FMUL.FTZ R27, R25.reuse, R44 ;  /* 0x0000002c191b7220 */ /* 0x040fe20000410000 */
[-C--:B------:R-:W-:Y:S01]  /*8b20*/  FMUL.FTZ R25, R25, R26.reuse ;  /* 0x0000001a19197220 */ /* 0x080fe20000410000 */
[----:B0-----:R-:W-:Y:S02]  /*8b30*/  FMUL.FTZ R53, R44, R109 ;  /* 0x0000006d2c357220 */ /* 0x001fe40000410000 */
[C---:B------:R-:W-:Y:S01]  /*8b40*/  FFMA.FTZ R27, R24.reuse, R26, -R27 ;  /* 0x0000001a181b7223 */ /* 0x040fe2000001081b */
[----:B------:R-:W-:Y:S01]  /*8b50*/  FFMA.FTZ R24, R24, R44, R25 ;  /* 0x0000002c18187223 */ /* 0x000fe20000010019 */
[----:B------:R-:W-:Y:S01]  /*8b60*/  FMUL.FTZ R58, R202, R53 ;  /* 0x00000035ca3a7220 */ /* 0x000fe20000410000 */
[----:B------:R-:W-:Y:S01]  /*8b70*/  FADD.FTZ R92, R53, R92 ;  /* 0x0000005c355c7221 */ /* 0x000fe20000010000 */
        /* <DEDUP_REMOVED lines=9> */
[-C--:B------:R-:W-:Y:S01]  /*8c10*/  FMUL.FTZ R21, R21, R22.reuse ;  /* 0x0000001615157220 */ /* 0x080fe20000410000 */
[----:B------:R-:W-:Y:S02]  /*8c20*/  FMUL.FTZ R51, R22, R113 ;  /* 0x0000007116337220 */ /* 0x000fe40000410000 */
        /* <DEDUP_REMOVED lines=16> */
[----:B------:R-:W-:Y:S01]  /*8d30*/  FFMA.FTZ R19, R0, R217, RZ ;  /* 0x000000d900137223 */ /* 0x000fe200000100ff */
[----:B------:R-:W-:Y:S01]  /*8d40*/  FFMA.FTZ R217, R128, -R143, R217 ;  /* 0x8000008f80d97223 */ /* 0x000fe200000100d9 */
[C---:B------:R-:W-:Y:S01]  /*8d50*/  FMUL.FTZ R17, R15.reuse, R182 ;  /* 0x000000b60f117220 */ /* 0x040fe20000410000 */
[-C--:B------:R-:W-:Y:S01]  /*8d60*/  FMUL.FTZ R15, R15, R39.reuse ;  /* 0x000000270f0f7220 */ /* 0x080fe20000410000 */
[----:B------:R-:W-:Y:S02]  /*8d70*/  FFMA.FTZ R16, R88, R216, R19 ;  /* 0x000000d858107223 */ /* 0x000fe40000010013 */
[C---:B------:R-:W-:Y:S01]  /*8d80*/  FFMA.FTZ R17, R14.reuse, R39, R17 ;  /* 0x000000270e117223 */ /* 0x040fe20000010011 */
[----:B------:R-:W-:-:S03]  /*8d90*/  FFMA.FTZ R14, R14, R182, -R15 ;  /* 0x000000b60e0e7223 */ /* 0x000fc6000001080f */
[----:B------:R-:W-:Y:S01]  /*8da0*/  FADD.FTZ R38, R38, R17 ;  /* 0x0000001126267221 */ /* 0x000fe20000010000 */
[----:B------:R-:W-:Y:S01]  /*8db0*/  FADD.FTZ R181, R181, R14 ;  /* 0x0000000eb5b57221 */ /* 0x000fe20000010000 */
[----:B------:R-:W-:Y:S02]  /*8dc0*/  FFMA.FTZ R17, R87, R215, R16 ;  /* 0x000000d757117223 */ /* 0x000fe40000010010 */
[C---:B------:R-:W-:Y:S01]  /*8dd0*/  FMUL.FTZ R15, R13.reuse, R38 ;  /* 0x000000260d0f7220 */ /* 0x040fe20000410000 */
[-C--:B------:R-:W-:Y:S01]  /*8de0*/  FMUL.FTZ R13, R13, R181.reuse ;  /* 0x000000b50d0d7220 */ /* 0x080fe20000410000 */
[----:B------:R-:W-:Y:S02]  /*8df0*/  FFMA.FTZ R14, R86, R214, R17 ;  /* 0x000000d6560e7223 */ /* 0x000fe40000010011 */
[C---:B------:R-:W-:Y:S01]  /*8e00*/  FFMA.FTZ R15, R12.reuse, R181, -R15 ;  /* 0x000000b50c0f7223 */ /* 0x040fe2000001080f */
[----:B------:R-:W-:Y:S01]  /*8e10*/  FFMA.FTZ R12, R12, R38, R13 ;  /* 0x000000260c0c7223 */ /* 0x000fe2000001000d */
[----:B------:R-:W-:Y:S01]  /*8e20*/  FFMA.FTZ R13, R0, -R197, RZ ;  /* 0x800000c5000d7223 */ /* 0x000fe200000100ff */
        /* <DEDUP_REMOVED lines=38> */
[----:B------:R-:W-:Y:S01]  /*9090*/  FMUL.FTZ R15, R47, UR19 ;  /* 0x000000132f0f7c20 */ /* 0x000fe20008410000 */
[----:B------:R-:W-:Y:S01]  /*90a0*/  FFMA.FTZ R7, R79, -R192, R6 ;  /* 0x800000c04f077223 */ /* 0x000fe20000010006 */
[----:B------:R-:W-:Y:S01]  /*90b0*/  FFMA.FTZ R11, R75, R223, R10 ;  /* 0x000000df4b0b7223 */ /* 0x000fe2000001000a */
[C---:B------:R-:W-:Y:S01]  /*90c0*/  FMUL.FTZ R14, R190.reuse, UR19 ;  /* 0x00000013be0e7c20 */ /* 0x040fe20008410000 */
[----:B------:R-:W-:Y:S01]  /*90d0*/  FFMA.FTZ R16, R190, UR18, -R15 ;  /* 0x00000012be107c23 */ /* 0x000fe2000801080f */
[----:B------:R-:W-:Y:S01]  /*90e0*/  FFMA.FTZ R10, R78, -R205, R7 ;  /* 0x800000cd4e0a7223 */ /* 0x000fe20000010007 */
[----:B------:R-:W-:Y:S01]  /*90f0*/  FADD.FTZ R13, RZ, R220 ;  /* 0x000000dcff0d7221 */ /* 0x000fe20000010000 */
[----:B------:R-:W-:Y:S01]  /*9100*/  FFMA.FTZ R6, R74, R221, R11 ;  /* 0x000000dd4a067223 */ /* 0x000fe2000001000b */
[-C--:B------:R-:W-:Y:S01]  /*9110*/  FMUL.FTZ R190, R190, R105.reuse ;  /* 0x00000069bebe7220 */ /* 0x080fe20000410000 */
[----:B------:R-:W-:Y:S01]  /*9120*/  FFMA.FTZ R7, R77, -R202, R10 ;  /* 0x800000ca4d077223 */ /* 0x000fe2000001000a */
[-C--:B------:R-:W-:Y:S01]  /*9130*/  FFMA.FTZ R221, R106, -R105.reuse, R221 ;  /* 0x800000696add7223 */ /* 0x080fe200000100dd */
[C---:B------:R-:W-:Y:S01]  /*9140*/  FFMA.FTZ R14, R47.reuse, UR18, R14 ;  /* 0x000000122f0e7c23 */ /* 0x040fe2000801000e */
[----:B------:R-:W-:Y:S01]  /*9150*/  FMUL.FTZ R12, R47, R105 ;  /* 0x000000692f0c7220 */ /* 0x000fe20000410000 */
[----:B------:R-:W-:Y:S01]  /*9160*/  FFMA.FTZ R10, R76, -R219, R7 ;  /* 0x800000db4c0a7223 */ /* 0x000fe20000010007 */
[----:B------:R-:W-:Y:S01]  /*9170*/  FMUL.FTZ R18, R13, R190 ;  /* 0x000000be0d127220 */ /* 0x000fe20000410000 */
[----:B------:R-:W-:Y:S01]  /*9180*/  FADD.FTZ R8, R177, R8 ;  /* 0x00000008b1087221 */ /* 0x000fe20000010000 */
[----:B------:R-:W-:Y:S01]  /*9190*/  FADD.FTZ R89, R12, R89 ;  /* 0x000000590c597221 */ /* 0x000fe20000010000 */
[----:B------:R-:W-:Y:S01]  /*91a0*/  FFMA.FTZ R7, R75, -R222, R10 ;  /* 0x800000de4b077223 */ /* 0x000fe2000001000a */
[C---:B------:R-:W-:Y:S01]  /*91b0*/  FMUL.FTZ R10, R221.reuse, R14 ;  /* 0x0000000edd0a7220 */ /* 0x040fe20000410000 */
[-C--:B------:R-:W-:Y:S01]  /*91c0*/  FFMA.FTZ R14, R221, R12.reuse, R18 ;  /* 0x0000000cdd0e7223 */ /* 0x080fe20000010012 */
[----:B------:R-:W-:Y:S01]  /*91d0*/  FMUL.FTZ R12, R13, R12 ;  /* 0x0000000c0d0c7220 */ /* 0x000fe20000410000 */
[----:B------:R-:W-:Y:S01]  /*91e0*/  FFMA.FTZ R7, R74, -R13, R7 ;  /* 0x8000000d4a077223 */ /* 0x000fe20000010007 */
[----:B------:R-:W-:Y:S01]  /*91f0*/  FMUL.FTZ R11, R5, R8 ;  /* 0x00000008050b7220 */ /* 0x000fe20000410000 */
[----:B------:R-:W-:Y:S01]  /*9200*/  FFMA.FTZ R15, R13, R16, R10 ;  /* 0x000000100d0f7223 */ /* 0x000fe2000001000a */
[----:B------:R-:W-:Y:S01]  /*9210*/  FMUL.FTZ R13, R5, R34 ;  /* 0x00000022050d7220 */ /* 0x000fe20000410000 */
[----:B------:R-:W-:Y:S01]  /*9220*/  FFMA.FTZ R5, R221, R190, -R12 ;  /* 0x000000bedd057223 */ /* 0x000fe2000001080c */
[----:B------:R-:W-:Y:S01]  /*9230*/  FFMA.FTZ R10, R4, R34, R11 ;  /* 0x00000022040a7223 */ /* 0x000fe2000001000b */
[----:B------:R-:W-:Y:S01]  /*9240*/  FMUL.FTZ R16, R30, R107 ;  /* 0x0000006b1e107220 */ /* 0x000fe20000410000 */
[----:B------:R-:W-:Y:S01]  /*9250*/  FFMA.FTZ R11, R4, R8, -R13 ;  /* 0x00000008040b7223 */ /* 0x000fe2000001080d */
[----:B------:R-:W-:Y:S01]  /*9260*/  FMUL.FTZ R13, R46, UR19 ;  /* 0x000000132e0d7c20 */ /* 0x000fe20008410000 */
[----:B------:R-:W-:Y:S01]  /*9270*/  FADD.FTZ R33, R33, R10 ;  /* 0x0000000a21217221 */ /* 0x000fe20000010000 */
[----:B------:R-:W-:Y:S01]  /*9280*/  FFMA.FTZ R49, R106, R47, R15 ;  /* 0x0000002f6a317223 */ /* 0x000fe2000001000f */
[----:B------:R-:W-:Y:S01]  /*9290*/  FADD.FTZ R11, R176, R11 ;  /* 0x0000000bb00b7221 */ /* 0x000fe20000010000 */
[C---:B------:R-:W-:Y:S01]  /*92a0*/  FFMA.FTZ R19, R30.reuse, UR18, -R13 ;  /* 0x000000121e137c23 */ /* 0x040fe2000801080d */
[----:B------:R-:W-:Y:S01]  /*92b0*/  FMUL.FTZ R13, R30, UR19 ;  /* 0x000000131e0d7c20 */ /* 0x000fe20008410000 */
[C---:B------:R-:W-:Y:S01]  /*92c0*/  FMUL.FTZ R10, R3.reuse, R33 ;  /* 0x00000021030a7220 */ /* 0x040fe20000410000 */
[-C--:B------:R-:W-:Y:S01]  /*92d0*/  FFMA.FTZ R17, R112, -R107.reuse, R223 ;  /* 0x8000006b70117223 */ /* 0x080fe200000100df */
[C---:B------:R-:W-:Y:S01]  /*92e0*/  FMUL.FTZ R15, R46.reuse, R107 ;  /* 0x0000006b2e0f7220 */ /* 0x040fe20000410000 */
[----:B------:R-:W-:Y:S01]  /*92f0*/  FFMA.FTZ R12, R46, UR18, R13 ;  /* 0x000000122e0c7c23 */ /* 0x000fe2000801000d */
[-C--:B------:R-:W-:Y:S01]  /*9300*/  FMUL.FTZ R13, R3, R11.reuse ;  /* 0x0000000b030d7220 */ /* 0x080fe20000410000 */
[----:B------:R-:W-:Y:S01]  /*9310*/  FFMA.FTZ R3, R2, R11, -R10 ;  /* 0x0000000b02037223 */ /* 0x000fe2000001080a */
[----:B------:R-:W-:Y:S01]  /*9320*/  FMUL.FTZ R4, R222, R16 ;  /* 0x00000010de047220 */ /* 0x000fe20000410000 */
[----:B------:R-:W-:Y:S01]  /*9330*/  FADD.FTZ R90, R15, R90 ;  /* 0x0000005a0f5a7221 */ /* 0x000fe20000010000 */
[----:B------:R-:W-:Y:S01]  /*9340*/  FFMA.FTZ R13, R2, R33, R13 ;  /* 0x00000021020d7223 */ /* 0x000fe2000001000d */
[----:B------:R-:W-:Y:S01]  /*9350*/  FADD.FTZ R174, R174, R3 ;  /* 0x00000003aeae7221 */ /* 0x000fe20000010000 */
[CC--:B------:R-:W-:Y:S01]  /*9360*/  FFMA.FTZ R4, R17.reuse, R15.reuse, R4 ;  /* 0x0000000f11047223 */ /* 0x0c0fe20000010004 */
[----:B------:R-:W-:Y:S01]  /*9370*/  FMUL.FTZ R18, R222, R15 ;  /* 0x0000000fde127220 */ /* 0x000fe20000410000 */
[----:B------:R-:W-:Y:S01]  /*9380*/  FADD.FTZ R32, R32, R13 ;  /* 0x0000000d20207221 */ /* 0x000fe20000010000 */
[----:B------:R-:W-:Y:S01]  /*9390*/  FMUL.FTZ R15, R17, R12 ;  /* 0x0000000c110f7220 */ /* 0x000fe20000410000 */
[----:B------:R-:W-:Y:S01]  /*93a0*/  FMUL.FTZ R10, R33, R142 ;  /* 0x0000008e210a7220 */ /* 0x000fe20000410000 */
[-C--:B------:R-:W-:Y:S01]  /*93b0*/  FMUL.FTZ R12, R174, R143.reuse ;  /* 0x0000008fae0c7220 */ /* 0x080fe20000410000 */
[----:B------:R-:W-:Y:S01]  /*93c0*/  FFMA.FTZ R17, R17, R16, -R18 ;  /* 0x0000001011117223 */ /* 0x000fe20000010812 */
[----:B------:R-:W-:Y:S01]  /*93d0*/  FMUL.FTZ R2, R32, R143 ;  /* 0x0000008f20027220 */ /* 0x000fe20000410000 */
[-C--:B------:R-:W-:Y:S01]  /*93e0*/  FFMA.FTZ R3, R127, -R142.reuse, R216 ;  /* 0x8000008e7f037223 */ /* 0x080fe200000100d8 */
[----:B------:R-:W-:Y:S01]  /*93f0*/  FMUL.FTZ R18, R11, R142 ;  /* 0x0000008e0b127220 */ /* 0x000fe20000410000 */
[----:B------:R-:W-:Y:S01]  /*9400*/  FMUL.FTZ R20, R199, R10 ;  /* 0x0000000ac7147220 */ /* 0x000fe20000410000 */
[C---:B------:R-:W-:Y:S01]  /*9410*/  FMUL.FTZ R16, R197.reuse, R12 ;  /* 0x0000000cc5107220 */ /* 0x040fe20000410000 */
[----:B------:R-:W-:Y:S01]  /*9420*/  FFMA.FTZ R47, R222, R19, R15 ;  /* 0x00000013de2f7223 */ /* 0x000fe2000001000f */
[----:B------:R-:W-:Y:S01]  /*9430*/  FMUL.FTZ R13, R197, R2 ;  /* 0x00000002c50d7220 */ /* 0x000fe20000410000 */
[-C--:B------:R-:W-:Y:S01]  /*9440*/  FFMA.FTZ R19, R3, R18.reuse, -R20 ;  /* 0x0000001203137223 */ /* 0x080fe20000010814 */
[----:B------:R-:W-:Y:S01]  /*9450*/  FMUL.FTZ R20, R199, R18 ;  /* 0x00000012c7147220 */ /* 0x000fe20000410000 */
[C---:B------:R-:W-:Y:S01]  /*9460*/  FFMA.FTZ R16, R217.reuse, R2, R16 ;  /* 0x00000002d9107223 */ /* 0x040fe20000010010 */
[----:B------:R-:W-:Y:S01]  /*9470*/  FFMA.FTZ R18, R217, R12, -R13 ;  /* 0x0000000cd9127223 */ /* 0x000fe2000001080d */
[-C--:B------:R-:W-:Y:S01]  /*9480*/  FMUL.FTZ R13, R34, R141.reuse ;  /* 0x0000008d220d7220 */ /* 0x080fe20000410000 */
[----:B------:R-:W-:Y:S01]  /*9490*/  FFMA.FTZ R15, R3, R10, R20 ;  /* 0x0000000a030f7223 */ /* 0x000fe20000010014 */
[----:B------:R-:W-:Y:S01]  /*94a0*/  FADD.FTZ R16, RZ, R16 ;  /* 0x00000010ff107221 */ /* 0x000fe20000010000 */
[-C--:B------:R-:W-:Y:S01]  /*94b0*/  FFMA.FTZ R12, R126, -R141.reuse, R215 ;  /* 0x8000008d7e0c7223 */ /* 0x080fe200000100d7 */
[----:B------:R-:W-:Y:S01]  /*94c0*/  FMUL.FTZ R23, R8, R141 ;  /* 0x0000008d08177220 */ /* 0x000fe20000410000 */
[----:B------:R-:W-:Y:S01]  /*94d0*/  FMUL.FTZ R27, R198, R13 ;  /* 0x0000000dc61b7220 */ /* 0x000fe20000410000 */
[----:B------:R-:W-:Y:S01]  /*94e0*/  FADD.FTZ R20, R16, R15 ;  /* 0x0000000f10147221 */ /* 0x000fe20000010000 */
[-C--:B------:R-:W-:Y:S01]  /*94f0*/  FMUL.FTZ R16, R35, R140.reuse ;  /* 0x0000008c23107220 */ /* 0x080fe20000410000 */
[----:B------:R-:W-:Y:S01]  /*9500*/  FADD.FTZ R18, RZ, R18 ;  /* 0x00000012ff127221 */ /* 0x000fe20000010000 */
[-C--:B------:R-:W-:Y:S01]  /*9510*/  FFMA.FTZ R27, R12, R23.reuse, -R27 ;  /* 0x000000170c1b7223 */ /* 0x080fe2000001081b */
[----:B------:R-:W-:Y:S01]  /*9520*/  FMUL.FTZ R23, R198, R23 ;  /* 0x00000017c6177220 */ /* 0x000fe20000410000 */
[-C--:B------:R-:W-:Y:S01]  /*9530*/  FFMA.FTZ R15, R125, -R140.reuse, R214 ;  /* 0x8000008c7d0f7223 */ /* 0x080fe200000100d6 */
        /* <DEDUP_REMOVED lines=9> */
[-C--:B------:R-:W-:Y:S01]  /*95d0*/  FFMA.FTZ R212, R123, -R138.reuse, R212 ;  /* 0x8000008a7bd47223 */ /* 0x080fe200000100d4 */
[----:B------:R-:W-:Y:S01]  /*95e0*/  FADD.FTZ R23, R18, R19 ;  /* 0x0000001312177221 */ /* 0x000fe20000010000 */
[-C--:B------:R-:W-:Y:S01]  /*95f0*/  FMUL.FTZ R19, R36, R138.reuse ;  /* 0x0000008a24137220 */ /* 0x080fe20000410000 */
[----:B------:R-:W-:Y:S01]  /*9600*/  FADD.FTZ R20, R20, R31 ;  /* 0x0000001f14147221 */ /* 0x000fe20000010000 */
[----:B------:R-:W-:Y:S01]  /*9610*/  FMUL.FTZ R27, R179, R138 ;  /* 0x0000008ab31b7220 */ /* 0x000fe20000410000 */
[----:B------:R-:W-:Y:S01]  /*9620*/  FFMA.FTZ R52, R112, R46, R47 ;  /* 0x0000002e70347223 */ /* 0x000fe2000001002f */
[----:B------:R-:W-:Y:S01]  /*9630*/  FMUL.FTZ R31, R200, R19 ;  /* 0x00000013c81f7220 */ /* 0x000fe20000410000 */
[-C--:B------:R-:W-:Y:S01]  /*9640*/  FMUL.FTZ R47, R29, R108.reuse ;  /* 0x0000006c1d2f7220 */ /* 0x080fe20000410000 */
[----:B------:R-:W-:Y:S01]  /*9650*/  FMUL.FTZ R46, R180, R139 ;  /* 0x0000008bb42e7220 */ /* 0x000fe20000410000 */
[----:B------:R-:W-:Y:S01]  /*9660*/  FADD.FTZ R152, R49, R152 ;  /* 0x0000009831987221 */ /* 0x000fe20000010000 */
[-C--:B------:R-:W-:Y:S01]  /*9670*/  FFMA.FTZ R30, R212, R27.reuse, -R31 ;  /* 0x0000001bd41e7223 */ /* 0x080fe2000001081f */
[----:B------:R-:W-:Y:S01]  /*9680*/  FMUL.FTZ R27, R200, R27 ;  /* 0x0000001bc81b7220 */ /* 0x000fe20000410000 */
[----:B------:R-:W-:Y:S01]  /*9690*/  FFMA.FTZ R218, R111, -R108, R218 ;  /* 0x8000006c6fda7223 */ /* 0x000fe200000100da */
[----:B------:R-:W-:Y:S01]  /*96a0*/  FMUL.FTZ R49, R219, R47 ;  /* 0x0000002fdb317220 */ /* 0x000fe20000410000 */
[----:B------:R-:W-:Y:S01]  /*96b0*/  FFMA.FTZ R213, R122, -R139, R213 ;  /* 0x8000008b7ad57223 */ /* 0x000fe200000100d5 */
[----:B------:R-:W-:Y:S01]  /*96c0*/  FFMA.FTZ R27, R212, R19, R27 ;  /* 0x00000013d41b7223 */ /* 0x000fe2000001001b */
[----:B------:R-:W-:Y:S01]  /*96d0*/  FMUL.FTZ R18, R37, R139 ;  /* 0x0000008b25127220 */ /* 0x000fe20000410000 */
[----:B------:R-:W-:Y:S01]  /*96e0*/  FMUL.FTZ R28, R203, R46 ;  /* 0x0000002ecb1c7220 */ /* 0x000fe20000410000 */
[-C--:B------:R-:W-:Y:S01]  /*96f0*/  FFMA.FTZ R24, R218, R48.reuse, R49 ;  /* 0x00000030da187223 */ /* 0x080fe20000010031 */
[----:B------:R-:W-:Y:S01]  /*9700*/  FADD.FTZ R20, R20, R27 ;  /* 0x0000001b14147221 */ /* 0x000fe20000010000 */
[----:B------:R-:W-:Y:S01]  /*9710*/  FMUL.FTZ R49, R219, R48 ;  /* 0x00000030db317220 */ /* 0x000fe20000410000 */
[----:B------:R-:W-:Y:S01]  /*9720*/  FFMA.FTZ R27, R213, R18, R28 ;  /* 0x00000012d51b7223 */ /* 0x000fe2000001001c */
[----:B------:R-:W-:Y:S01]  /*9730*/  FADD.FTZ R30, R23, R30 ;  /* 0x0000001e171e7221 */ /* 0x000fe20000010000 */
[----:B------:R-:W-:Y:S01]  /*9740*/  FMUL.FTZ R23, R38, R134 ;  /* 0x0000008626177220 */ /* 0x000fe20000410000 */
[----:B------:R-:W-:Y:S01]  /*9750*/  FMUL.FTZ R31, R203, R18 ;  /* 0x00000012cb1f7220 */ /* 0x000fe20000410000 */
[----:B------:R-:W-:Y:S01]  /*9760*/  FFMA.FTZ R28, R218, R47, -R49 ;  /* 0x0000002fda1c7223 */ /* 0x000fe20000010831 */
[----:B------:R-:W-:Y:S01]  /*9770*/  FADD.FTZ R27, R20, R27 ;  /* 0x0000001b141b7221 */ /* 0x000fe20000010000 */
[-C--:B------:R-:W-:Y:S01]  /*9780*/  FFMA.FTZ R210, R121, -R134.reuse, R210 ;  /* 0x8000008679d27223 */ /* 0x080fe200000100d2 */
[----:B------:R-:W-:Y:S01]  /*9790*/  FMUL.FTZ R20, R39, R129 ;  /* 0x0000008127147220 */ /* 0x000fe20000410000 */
[----:B------:R-:W-:Y:S01]  /*97a0*/  FMUL.FTZ R47, R181, R134 ;  /* 0x00000086b52f7220 */ /* 0x000fe20000410000 */
[----:B------:R-:W-:Y:S01]  /*97b0*/  FMUL.FTZ R49, R196, R23 ;  /* 0x00000017c4317220 */ /* 0x000fe20000410000 */
[----:B------:R-:W-:Y:S01]  /*97c0*/  FFMA.FTZ R31, R213, R46, -R31 ;  /* 0x0000002ed51f7223 */ /* 0x000fe2000001081f */
[-C--:B------:R-:W-:Y:S01]  /*97d0*/  FFMA.FTZ R211, R120, -R129.reuse, R211 ;  /* 0x8000008178d37223 */ /* 0x080fe200000100d3 */
        /* <DEDUP_REMOVED lines=8> */
[----:B------:R-:W-:Y:S01]  /*9860*/  FFMA.FTZ R31, R45, UR18, R50 ;  /* 0x000000122d1f7c23 */ /* 0x000fe20008010032 */
[----:B------:R-:W-:Y:S01]  /*9870*/  FADD.FTZ R30, R30, R49 ;  /* 0x000000311e1e7221 */ /* 0x000fe20000010000 */
[----:B------:R-:W-:Y:S01]  /*9880*/  FFMA.FTZ R48, R211, R20, R48 ;  /* 0x00000014d3307223 */ /* 0x000fe20000010030 */
[----:B------:R-:W-:Y:S01]  /*9890*/  FADD.FTZ R27, R27, R46 ;  /* 0x0000002e1b1b7221 */ /* 0x000fe20000010000 */
[----:B------:R-:W-:Y:S01]  /*98a0*/  FMUL.FTZ R218, R218, R31 ;  /* 0x0000001fdada7220 */ /* 0x000fe20000410000 */
[----:B------:R-:W-:Y:S01]  /*98b0*/  FADD.FTZ R31, R30, R29 ;  /* 0x0000001d1e1f7221 */ /* 0x000fe20000010000 */
[-C--:B------:R-:W-:Y:S01]  /*98c0*/  FFMA.FTZ R208, R119, -R124.reuse, R208 ;  /* 0x8000007c77d07223 */ /* 0x080fe200000100d0 */
[----:B------:R-:W-:Y:S01]  /*98d0*/  FADD.FTZ R48, R27, R48 ;  /* 0x000000301b307221 */ /* 0x000fe20000010000 */
[----:B------:R-:W-:Y:S01]  /*98e0*/  FMUL.FTZ R27, R40, R124 ;  /* 0x0000007c281b7220 */ /* 0x000fe20000410000 */
[----:B------:R-:W-:Y:S01]  /*98f0*/  FMUL.FTZ R30, R41, R118 ;  /* 0x00000076291e7220 */ /* 0x000fe20000410000 */
[----:B------:R-:W-:Y:S01]  /*9900*/  FMUL.FTZ R47, R183, R124 ;  /* 0x0000007cb72f7220 */ /* 0x000fe20000410000 */
[----:B------:R-:W-:Y:S01]  /*9910*/  FADD.FTZ R151, R52, R151 ;  /* 0x0000009734977221 */ /* 0x000fe20000010000 */
[----:B------:R-:W-:Y:S01]  /*9920*/  FMUL.FTZ R49, R194, R27 ;  /* 0x0000001bc2317220 */ /* 0x000fe20000410000 */
[-C--:B------:R-:W-:Y:S01]  /*9930*/  FFMA.FTZ R29, R117, -R118.reuse, R206 ;  /* 0x80000076751d7223 */ /* 0x080fe200000100ce */
[----:B------:R-:W-:Y:S01]  /*9940*/  FMUL.FTZ R50, R21, R118 ;  /* 0x0000007615327220 */ /* 0x000fe20000410000 */
[----:B------:R-:W-:Y:S01]  /*9950*/  FMUL.FTZ R52, R193, R30 ;  /* 0x0000001ec1347220 */ /* 0x000fe20000410000 */
[-C--:B------:R-:W-:Y:S01]  /*9960*/  FFMA.FTZ R46, R208, R47.reuse, -R49 ;  /* 0x0000002fd02e7223 */ /* 0x080fe20000010831 */
[----:B------:R-:W-:Y:S01]  /*9970*/  FMUL.FTZ R47, R194, R47 ;  /* 0x0000002fc22f7220 */ /* 0x000fe20000410000 */
[----:B------:R-:W-:Y:S01]  /*9980*/  FMUL.FTZ R49, R42, R113 ;  /* 0x000000712a317220 */ /* 0x000fe20000410000 */
[-C--:B------:R-:W-:Y:S01]  /*9990*/  FFMA.FTZ R52, R29, R50.reuse, -R52 ;  /* 0x000000321d347223 */ /* 0x080fe20000010834 */
[----:B------:R-:W-:Y:S01]  /*99a0*/  FMUL.FTZ R50, R193, R50 ;  /* 0x00000032c1327220 */ /* 0x000fe20000410000 */
[----:B------:R-:W-:Y:S01]  /*99b0*/  FFMA.FTZ R47, R208, R27, R47 ;  /* 0x0000001bd02f7223 */ /* 0x000fe2000001002f */
[----:B------:R-:W-:Y:S01]  /*99c0*/  FADD.FTZ R31, R31, R46 ;  /* 0x0000002e1f1f7221 */ /* 0x000fe20000010000 */
[----:B------:R-:W-:Y:S01]  /*99d0*/  FFMA.FTZ R209, R116, -R113, R209 ;  /* 0x8000007174d17223 */ /* 0x000fe200000100d1 */
[----:B------:R-:W-:Y:S01]  /*99e0*/  FMUL.FTZ R54, R192, R49 ;  /* 0x00000031c0367220 */ /* 0x000fe20000410000 */
[----:B------:R-:W-:Y:S01]  /*99f0*/  FADD.FTZ R47, R48, R47 ;  /* 0x0000002f302f7221 */ /* 0x000fe20000010000 */
[----:B------:R-:W-:Y:S01]  /*9a00*/  FFMA.FTZ R50, R29, R30, R50 ;  /* 0x0000001e1d327223 */ /* 0x000fe20000010032 */
[-C--:B------:R-:W-:Y:S01]  /*9a10*/  FMUL.FTZ R46, R192, R51.reuse ;  /* 0x00000033c02e7220 */ /* 0x080fe20000410000 */
[-C--:B------:R-:W-:Y:S01]  /*9a20*/  FMUL.FTZ R48, R43, R110.reuse ;  /* 0x0000006e2b307220 */ /* 0x080fe20000410000 */
[----:B------:R-:W-:Y:S01]  /*9a30*/  FFMA.FTZ R54, R209, R51, -R54 ;  /* 0x00000033d1367223 */ /* 0x000fe20000010836 */
[----:B------:R-:W-:Y:S01]  /*9a40*/  FADD.FTZ R47, R47, R50 ;  /* 0x000000322f2f7221 */ /* 0x000fe20000010000 */
[----:B------:R-:W-:Y:S01]  /*9a50*/  FFMA.FTZ R46, R209, R49, R46 ;  /* 0x00000031d12e7223 */ /* 0x000fe2000001002e */
[-C--:B------:R-:W-:Y:S01]  /*9a60*/  FFMA.FTZ R204, R115, -R110.reuse, R204 ;  /* 0x8000006e73cc7223 */ /* 0x080fe200000100cc */
[----:B------:R-:W-:Y:S01]  /*9a70*/  FMUL.FTZ R50, R25, R110 ;  /* 0x0000006e19327220 */ /* 0x000fe20000410000 */
[----:B------:R-:W-:Y:S01]  /*9a80*/  FMUL.FTZ R51, R205, R48 ;  /* 0x00000030cd337220 */ /* 0x000fe20000410000 */
[----:B------:R-:W-:Y:S01]  /*9a90*/  FADD.FTZ R31, R31, R52 ;  /* 0x000000341f1f7221 */ /* 0x000fe20000010000 */
[----:B------:R-:W-:Y:S01]  /*9aa0*/  FADD.FTZ R46, R47, R46 ;  /* 0x0000002e2f2e7221 */ /* 0x000fe20000010000 */
[-C--:B------:R-:W-:Y:S01]  /*9ab0*/  FMUL.FTZ R47, R205, R50.reuse ;  /* 0x00000032cd2f7220 */ /* 0x080fe20000410000 */
[----:B------:R-:W-:Y:S01]  /*9ac0*/  FFMA.FTZ R52, R204, R50, -R51 ;  /* 0x00000032cc347223 */ /* 0x000fe20000010833 */
[-C--:B------:R-:W-:Y:S01]  /*9ad0*/  FMUL.FTZ R50, R26, R109.reuse ;  /* 0x0000006d1a327220 */ /* 0x080fe20000410000 */
[----:B------:R-:W-:Y:S01]  /*9ae0*/  FFMA.FTZ R207, R114, -R109, R207 ;  /* 0x8000006d72cf7223 */ /* 0x000fe200000100cf */
[----:B------:R-:W-:Y:S01]  /*9af0*/  FFMA.FTZ R47, R204, R48, R47 ;  /* 0x00000030cc2f7223 */ /* 0x000fe2000001002f */
[----:B------:R-:W-:Y:S01]  /*9b00*/  FADD.FTZ R31, R31, R54 ;  /* 0x000000361f1f7221 */ /* 0x000fe20000010000 */
[-C--:B------:R-:W-:Y:S01]  /*9b10*/  FMUL.FTZ R56, R202, R50.reuse ;  /* 0x00000032ca387220 */ /* 0x080fe20000410000 */
[----:B------:R-:W-:Y:S01]  /*9b20*/  FFMA.FTZ R58, R207, R50, -R58 ;  /* 0x00000032cf3a7223 */ /* 0x000fe2000001083a */
[----:B------:R-:W-:Y:S01]  /*9b30*/  FADD.FTZ R46, R46, R47 ;  /* 0x0000002f2e2e7221 */ /* 0x000fe20000010000 */
[----:B------:R-:W-:Y:S01]  /*9b40*/  FADD.FTZ R31, R31, R52 ;  /* 0x000000341f1f7221 */ /* 0x000fe20000010000 */
[----:B------:R-:W-:Y:S01]  /*9b50*/  FFMA.FTZ R51, R207, R53, R56 ;  /* 0x00000035cf337223 */ /* 0x000fe20000010038 */
[----:B------:R-:W-:Y:S01]  /*9b60*/  FFMA.FTZ R60, R219, R60, R218 ;  /* 0x0000003cdb3c7223 */ /* 0x000fe200000100da */
[----:B------:R-:W-:Y:S01]  /*9b70*/  FMUL.FTZ R47, R44, UR19 ;  /* 0x000000132c2f7c20 */ /* 0x000fe20008410000 */
[----:B------:R-:W-:Y:S01]  /*9b80*/  FADD.FTZ R55, R31, R58 ;  /* 0x0000003a1f377221 */ /* 0x000fe20000010000 */
[----:B------:R-:W-:Y:S01]  /*9b90*/  FADD.FTZ R51, R46, R51 ;  /* 0x000000332e337221 */ /* 0x000fe20000010000 */
[C---:B------:R-:W-:Y:S01]  /*9ba0*/  FMUL.FTZ R31, R26.reuse, UR19 ;  /* 0x000000131a1f7c20 */ /* 0x040fe20008410000 */
[----:B------:R-:W-:Y:S01]  /*9bb0*/  FFMA.FTZ R45, R111, R45, R60 ;  /* 0x0000002d6f2d7223 */ /* 0x000fe2000001003c */
[----:B------:R-:W-:Y:S01]  /*9bc0*/  FADD.FTZ R28, R55, R28 ;  /* 0x0000001c371c7221 */ /* 0x000fe20000010000 */
[----:B------:R-:W-:Y:S01]  /*9bd0*/  FADD.FTZ R51, R51, R24 ;  /* 0x0000001833337221 */ /* 0x000fe20000010000 */
[----:B------:R-:W-:Y:S01]  /*9be0*/  FFMA.FTZ R47, R26, UR18, -R47 ;  /* 0x000000121a2f7c23 */ /* 0x000fe2000801082f */
[----:B------:R-:W-:Y:S01]  /*9bf0*/  FFMA.FTZ R24, R44, UR18, R31 ;  /* 0x000000122c187c23 */ /* 0x000fe2000801001f */
[----:B------:R-:W-:Y:S01]  /*9c00*/  FADD.FTZ R28, R28, R17 ;  /* 0x000000111c1c7221 */ /* 0x000fe20000010000 */
[----:B------:R-:W-:Y:S01]  /*9c10*/  FADD.FTZ R51, R51, R4 ;  /* 0x0000000433337221 */ /* 0x000fe20000010000 */
[----:B------:R-:W-:Y:S01]  /*9c20*/  FADD.FTZ R150, R45, R150 ;  /* 0x000000962d967221 */ /* 0x000fe20000010000 */
[----:B------:R-:W0:Y:S01]  /*9c30*/  SHFL.DOWN PT, R46, R7, 0x1, 0x1f ;  /* 0x08201f00072e7f89 */ /* 0x000e2200000e0000 */
[----:B------:R-:W-:Y:S01]  /*9c40*/  FADD.FTZ R28, R28, R5 ;  /* 0x000000051c1c7221 */ /* 0x000fe20000010000 */
[----:B------:R-:W-:Y:S01]  /*9c50*/  FADD.FTZ R4, R51, R14 ;  /* 0x0000000e33047221 */ /* 0x000fe20000010000 */
[----:B------:R-:W-:Y:S01]  /*9c60*/  FMUL.FTZ R14, R25, UR19 ;  /* 0x00000013190e7c20 */ /* 0x000fe20008410000 */
[----:B------:R-:W1:Y:S01]  /*9c70*/  SHFL.DOWN PT, R45, R6, 0x1, 0x1f ;  /* 0x08201f00062d7f89 */ /* 0x000e6200000e0000 */
[----:B------:R-:W-:Y:S01]  /*9c80*/  FMUL.FTZ R207, R207, R24 ;  /* 0x00000018cfcf7220 */ /* 0x000fe20000410000 */
[C---:B------:R-:W-:Y:S01]  /*9c90*/  FMUL.FTZ R24, R43.reuse, UR19 ;  /* 0x000000132b187c20 */ /* 0x040fe20008410000 */
[----:B------:R-:W-:Y:S01]  /*9ca0*/  FFMA.FTZ R5, R43, UR18, R14 ;  /* 0x000000122b057c23 */ /* 0x000fe2000801000e */
[----:B------:R-:W3:Y:S01]  /*9cb0*/  SHFL.DOWN PT, R31, R4, 0x1, 0x1f ;  /* 0x08201f00041f7f89 */ /* 0x000ee200000e0000 */
[----:B------:R-:W-:Y:S01]  /*9cc0*/  FMUL.FTZ R17, R42, UR19 ;  /* 0x000000132a117c20 */ /* 0x000fe20008410000 */
[----:B------:R-:W-:Y:S01]  /*9cd0*/  FFMA.FTZ R24, R25, UR18, -R24 ;  /* 0x0000001219187c23 */ /* 0x000fe20008010818 */
[----:B------:R-:W-:Y:S01]  /*9ce0*/  FMUL.FTZ R204, R204, R5 ;  /* 0x00000005cccc7220 */ /* 0x000fe20000410000 */
[----:B------:R-:W4:Y:S01]  /*9cf0*/  SHFL.DOWN PT, R26, R28, 0x1, 0x1f ;  /* 0x08201f001c1a7f89 */ /* 0x000f2200000e0000 */
[C---:B------:R-:W-:Y:S01]  /*9d00*/  FMUL.FTZ R5, R22.reuse, UR19 ;  /* 0x0000001316057c20 */ /* 0x040fe20008410000 */
[----:B------:R-:W-:Y:S01]  /*9d10*/  FFMA.FTZ R17, R22, UR18, -R17 ;  /* 0x0000001216117c23 */ /* 0x000fe20008010811 */
[----:B------:R-:W-:Y:S01]  /*9d20*/  FFMA.FTZ R24, R205, R24, R204 ;  /* 0x00000018cd187223 */ /* 0x000fe200000100cc */
[----:B------:R-:W-:Y:S01]  /*9d30*/  FMUL.FTZ R22, R41, UR19 ;  /* 0x0000001329167c20 */ /* 0x000fe20008410000 */
[----:B------:R-:W-:Y:S01]  /*9d40*/  FFMA.FTZ R14, R42, UR18, R5 ;  /* 0x000000122a0e7c23 */ /* 0x000fe20008010005 */
[----:B------:R-:W-:Y:S01]  /*9d50*/  MOV R5, R28 ;  /* 0x0000001c00057202 */ /* 0x000fe20000000f00 */
[----:B------:R-:W-:Y:S01]  /*9d60*/  FFMA.FTZ R43, R115, R43, R24 ;  /* 0x0000002b732b7223 */ /* 0x000fe20000010018 */
[----:B------:R-:W-:Y:S01]  /*9d70*/  FFMA.FTZ R22, R21, UR18, -R22 ;  /* 0x0000001215167c23 */ /* 0x000fe20008010816 */
[----:B------:R-:W-:Y:S01]  /*9d80*/  FMUL.FTZ R209, R209, R14 ;  /* 0x0000000ed1d17220 */ /* 0x000fe20000410000 */
[----:B------:R-:W-:Y:S01]  /*9d90*/  FMUL.FTZ R14, R21, UR19 ;  /* 0x00000013150e7c20 */ /* 0x000fe20008410000 */
[----:B------:R-:W-:Y:S01]  /*9da0*/  FADD.FTZ R96, R27, R96 ;  /* 0x000000601b607221 */ /* 0x000fe20000010000 */
[----:B0-----:R-:W-:Y:S01]  /*9db0*/  @!P2 FADD.FTZ R7, R7, R46 ;  /* 0x0000002e0707a221 */ /* 0x001fe20000010000 */
[----:B------:R-:W-:Y:S01]  /*9dc0*/  FFMA.FTZ R209, R192, R17, R209 ;  /* 0x00000011c0d17223 */ /* 0x000fe200000100d1 */
[----:B------:R-:W-:Y:S01]  /*9dd0*/  FFMA.FTZ R14, R41, UR18, R14 ;  /* 0x00000012290e7c23 */ /* 0x000fe2000801000e */
[----:B------:R-:W-:Y:S01]  /*9de0*/  FMUL.FTZ R17, R183, UR19 ;  /* 0x00000013b7117c20 */ /* 0x000fe20008410000 */
[----:B-1----:R-:W-:Y:S01]  /*9df0*/  @!P2 FADD.FTZ R6, R6, R45 ;  /* 0x0000002d0606a221 */ /* 0x002fe20000010000 */
[----:B------:R-:W0:Y:S01]  /*9e00*/  SHFL.DOWN PT, R28, R7, 0x2, 0x1f ;  /* 0x08401f00071c7f89 */ /* 0x000e2200000e0000 */
[----:B------:R-:W-:Y:S01]  /*9e10*/  FMUL.FTZ R24, R29, R14 ;  /* 0x0000000e1d187220 */ /* 0x000fe20000410000 */
[C---:B------:R-:W-:Y:S01]  /*9e20*/  FMUL.FTZ R14, R40.reuse, UR19 ;  /* 0x00000013280e7c20 */ /* 0x040fe20008410000 */
[----:B---3--:R-:W-:Y:S01]  /*9e30*/  @!P2 FADD.FTZ R4, R31, R4 ;  /* 0x000000041f04a221 */ /* 0x008fe20000010000 */
[----:B------:R-:W-:Y:S01]  /*9e40*/  FFMA.FTZ R17, R40, UR18, R17 ;  /* 0x0000001228117c23 */ /* 0x000fe20008010011 */
[----:B------:R-:W1:Y:S01]  /*9e50*/  SHFL.DOWN PT, R31, R6, 0x2, 0x1f ;  /* 0x08401f00061f7f89 */ /* 0x000e6200000e0000 */
[----:B------:R-:W-:Y:S01]  /*9e60*/  FFMA.FTZ R22, R193, R22, R24 ;  /* 0x00000016c1167223 */ /* 0x000fe20000010018 */
[----:B----4-:R-:W-:Y:S01]  /*9e70*/  @!P2 FADD.FTZ R5, R5, R26 ;  /* 0x0000001a0505a221 */ /* 0x010fe20000010000 */
[----:B------:R-:W-:Y:S01]  /*9e80*/  ISETP.GT.AND P2, PT, R171, 0x1d, PT ;  /* 0x0000001dab00780c */ /* 0x000fe20003f44270 */
[----:B------:R-:W3:Y:S01]  /*9e90*/  SHFL.DOWN PT, R25, R4, 0x2, 0x1f ;  /* 0x08401f0004197f89 */ /* 0x000ee200000e0000 */
[----:B------:R-:W-:Y:S01]  /*9ea0*/  FFMA.FTZ R41, R117, R41, R22 ;  /* 0x0000002975297223 */ /* 0x000fe20000010016 */
[----:B------:R-:W-:Y:S01]  /*9eb0*/  FFMA.FTZ R183, R183, UR18, -R14 ;  /* 0x00000012b7b77c23 */ /* 0x000fe2000801080e */
[----:B------:R-:W-:Y:S01]  /*9ec0*/  FMUL.FTZ R17, R208, R17 ;  /* 0x00000011d0117220 */ /* 0x000fe20000410000 */
[----:B------:R-:W4:Y:S01]  /*9ed0*/  SHFL.DOWN PT, R26, R5, 0x2, 0x1f ;  /* 0x08401f00051a7f89 */ /* 0x000f2200000e0000 */
[----:B------:R-:W-:Y:S01]  /*9ee0*/  FADD.FTZ R97, R20, R97 ;  /* 0x0000006114617221 */ /* 0x000fe20000010000 */
[----:B------:R-:W-:Y:S01]  /*9ef0*/  FMUL.FTZ R14, R38, UR19 ;  /* 0x00000013260e7c20 */ /* 0x000fe20008410000 */
[----:B------:R-:W-:Y:S01]  /*9f00*/  FFMA.FTZ R194, R194, R183, R17 ;  /* 0x000000b7c2c27223 */ /* 0x000fe20000010011 */
[----:B------:R-:W-:Y:S01]  /*9f10*/  FMUL.FTZ R17, R39, UR19 ;  /* 0x0000001327117c20 */ /* 0x000fe20008410000 */
[----:B------:R-:W-:Y:S01]  /*9f20*/  FADD.FTZ R98, R23, R98 ;  /* 0x0000006217627221 */ /* 0x000fe20000010000 */
[----:B------:R-:W-:Y:S01]  /*9f30*/  FADD.FTZ R99, R18, R99 ;  /* 0x0000006312637221 */ /* 0x000fe20000010000 */
[----:B------:R-:W-:Y:S01]  /*9f40*/  FFMA.FTZ R47, R202, R47, R207 ;  /* 0x0000002fca2f7223 */ /* 0x000fe200000100cf */
[----:B------:R-:W-:Y:S01]  /*9f50*/  FFMA.FTZ R20, R182, UR18, -R17 ;  /* 0x00000012b6147c23 */ /* 0x000fe20008010811 */
[C---:B------:R-:W-:Y:S01]  /*9f60*/  FMUL.FTZ R17, R181.reuse, UR19 ;  /* 0x00000013b5117c20 */ /* 0x040fe20008410000 */
[----:B------:R-:W-:Y:S01]  /*9f70*/  FFMA.FTZ R181, R181, UR18, -R14 ;  /* 0x00000012b5b57c23 */ /* 0x000fe2000801080e */
[----:B0-----:R-:W-:Y:S01]  /*9f80*/  @!P2 FADD.FTZ R7, R7, R28 ;  /* 0x0000001c0707a221 */ /* 0x001fe20000010000 */
[----:B------:R-:W-:Y:S01]  /*9f90*/  FMUL.FTZ R14, R180, UR19 ;  /* 0x00000013b40e7c20 */ /* 0x000fe20008410000 */
[----:B------:R-:W-:Y:S01]  /*9fa0*/  FFMA.FTZ R17, R38, UR18, R17 ;  /* 0x0000001226117c23 */ /* 0x000fe20008010011 */
[----:B------:R-:W-:Y:S01]  /*9fb0*/  FMUL.FTZ R182, R182, UR19 ;  /* 0x00000013b6b67c20 */ /* 0x000fe20008410000 */
[----:B------:R-:W-:Y:S01]  /*9fc0*/  FADD.FTZ R101, R16, R101 ;  /* 0x0000006510657221 */ /* 0x000fe20000010000 */
[----:B-1----:R-:W-:Y:S01]  /*9fd0*/  @!P2 FADD.FTZ R6, R6, R31 ;  /* 0x0000001f0606a221 */ /* 0x002fe20000010000 */
[----:B------:R-:W0:Y:S01]  /*9fe0*/  SHFL.DOWN PT, R24, R7, 0x4, 0x1f ;  /* 0x08801f0007187f89 */ /* 0x000e2200000e0000 */
[----:B------:R-:W-:Y:S01]  /*9ff0*/  FMUL.FTZ R21, R210, R17 ;  /* 0x00000011d2157220 */ /* 0x000fe20000410000 */
[C---:B------:R-:W-:Y:S01]  /*a000*/  FFMA.FTZ R14, R37.reuse, UR18, R14 ;  /* 0x00000012250e7c23 */ /* 0x040fe2000801000e */
[----:B---3--:R-:W-:Y:S01]  /*a010*/  @!P2 FADD.FTZ R4, R4, R25 ;  /* 0x000000190404a221 */ /* 0x008fe20000010000 */
[----:B------:R-:W1:Y:S01]  /*a020*/  SHFL.DOWN PT, R27, R6, 0x4, 0x1f ;  /* 0x08801f00061b7f89 */ /* 0x000e6200000e0000 */
[----:B------:R-:W-:Y:S01]  /*a030*/  FFMA.FTZ R196, R196, R181, R21 ;  /* 0x000000b5c4c47223 */ /* 0x000fe20000010015 */
[----:B------:R-:W-:Y:S01]  /*a040*/  FMUL.FTZ R17, R37, UR19 ;  /* 0x0000001325117c20 */ /* 0x000fe20008410000 */
[----:B----4-:R-:W-:Y:S01]  /*a050*/  @!P2 FADD.FTZ R5, R5, R26 ;  /* 0x0000001a0505a221 */ /* 0x010fe20000010000 */
[----:B------:R-:W3:Y:S01]  /*a060*/  SHFL.DOWN PT, R25, R4, 0x4, 0x1f ;  /* 0x08801f0004197f89 */ /* 0x000ee200000e0000 */
[----:B------:R-:W-:Y:S01]  /*a070*/  ISETP.GT.AND P2, PT, R171, 0x1b, PT ;  /* 0x0000001bab00780c */ /* 0x000fe20003f44270 */
[----:B------:R-:W-:Y:S01]  /*a080*/  FMUL.FTZ R18, R213, R14 ;  /* 0x0000000ed5127220 */ /* 0x000fe20000410000 */
[----:B------:R-:W-:Y:S01]  /*a090*/  FMUL.FTZ R14, R36, UR19 ;  /* 0x00000013240e7c20 */ /* 0x000fe20008410000 */
[----:B------:R-:W4:Y:S01]  /*a0a0*/  SHFL.DOWN PT, R22, R5, 0x4, 0x1f ;  /* 0x08801f0005167f89 */ /* 0x000f2200000e0000 */
[----:B------:R-:W-:Y:S01]  /*a0b0*/  FFMA.FTZ R180, R180, UR18, -R17 ;  /* 0x00000012b4b47c23 */ /* 0x000fe20008010811 */
[C---:B------:R-:W-:Y:S01]  /*a0c0*/  FMUL.FTZ R17, R179.reuse, UR19 ;  /* 0x00000013b3117c20 */ /* 0x040fe20008410000 */
[----:B------:R-:W-:Y:S01]  /*a0d0*/  FFMA.FTZ R179, R179, UR18, -R14 ;  /* 0x00000012b3b37c23 */ /* 0x000fe2000801080e */
[----:B------:R-:W-:Y:S01]  /*a0e0*/  FMUL.FTZ R14, R9, UR19 ;  /* 0x00000013090e7c20 */ /* 0x000fe20008410000 */
[----:B------:R-:W-:Y:S01]  /*a0f0*/  FFMA.FTZ R182, R39, UR18, R182 ;  /* 0x0000001227b67c23 */ /* 0x000fe200080100b6 */
[----:B------:R-:W-:Y:S01]  /*a100*/  FFMA.FTZ R203, R203, R180, R18 ;  /* 0x000000b4cbcb7223 */ /* 0x000fe20000010012 */
[----:B------:R-:W-:Y:S01]  /*a110*/  FFMA.FTZ R17, R36, UR18, R17 ;  /* 0x0000001224117c23 */ /* 0x000fe20008010011 */
[C---:B------:R-:W-:Y:S01]  /*a120*/  FMUL.FTZ R18, R35.reuse, UR19 ;  /* 0x0000001323127c20 */ /* 0x040fe20008410000 */
[----:B------:R-:W-:Y:S01]  /*a130*/  FFMA.FTZ R14, R35, UR18, R14 ;  /* 0x00000012230e7c23 */ /* 0x000fe2000801000e */
[----:B------:R-:W-:Y:S01]  /*a140*/  FMUL.FTZ R182, R211, R182 ;  /* 0x000000b6d3b67220 */ /* 0x000fe20000410000 */
[----:B------:R-:W-:Y:S01]  /*a150*/  FMUL.FTZ R17, R212, R17 ;  /* 0x00000011d4117220 */ /* 0x000fe20000410000 */
[----:B0-----:R-:W-:Y:S01]  /*a160*/  @!P2 FADD.FTZ R7, R7, R24 ;  /* 0x000000180707a221 */ /* 0x001fe20000010000 */
[----:B------:R-:W-:Y:S01]  /*a170*/  FFMA.FTZ R18, R9, UR18, -R18 ;  /* 0x0000001209127c23 */ /* 0x000fe20008010812 */
[----:B------:R-:W-:Y:S01]  /*a180*/  FMUL.FTZ R14, R15, R14 ;  /* 0x0000000e0f0e7220 */ /* 0x000fe20000410000 */
[----:B------:R-:W-:Y:S01]  /*a190*/  FMUL.FTZ R9, R34, UR19 ;  /* 0x0000001322097c20 */ /* 0x000fe20008410000 */
[----:B-1----:R-:W-:Y:S01]  /*a1a0*/  @!P2 FADD.FTZ R6, R6, R27 ;  /* 0x0000001b0606a221 */ /* 0x002fe20000010000 */
[----:B------:R-:W0:Y:S01]  /*a1b0*/  SHFL.DOWN PT, R24, R7, 0x8, 0x1f ;  /* 0x09001f0007187f89 */ /* 0x000e2200000e0000 */
[----:B------:R-:W-:Y:S01]  /*a1c0*/  FFMA.FTZ R195, R195, R20, R182 ;  /* 0x00000014c3c37223 */ /* 0x000fe200000100b6 */
[----:B------:R-:W-:Y:S01]  /*a1d0*/  FFMA.FTZ R200, R200, R179, R17 ;  /* 0x000000b3c8c87223 */ /* 0x000fe20000010011 */
[----:B---3--:R-:W-:Y:S01]  /*a1e0*/  @!P2 FADD.FTZ R4, R4, R25 ;  /* 0x000000190404a221 */ /* 0x008fe20000010000 */
[----:B------:R-:W1:Y:S01]  /*a1f0*/  SHFL.DOWN PT, R23, R6, 0x8, 0x1f ;  /* 0x09001f0006177f89 */ /* 0x000e6200000e0000 */
[----:B------:R-:W-:Y:S01]  /*a200*/  FFMA.FTZ R20, R201, R18, R14 ;  /* 0x00000012c9147223 */ /* 0x000fe2000001000e */
[----:B------:R-:W-:Y:S01]  /*a210*/  FMUL.FTZ R14, R33, UR19 ;  /* 0x00000013210e7c20 */ /* 0x000fe20008410000 */
[----:B----4-:R-:W-:Y:S01]  /*a220*/  @!P2 FADD.FTZ R5, R5, R22 ;  /* 0x000000160505a221 */ /* 0x010fe20000010000 */
[----:B------:R-:W3:Y:S01]  /*a230*/  SHFL.DOWN PT, R21, R4, 0x8, 0x1f ;  /* 0x09001f0004157f89 */ /* 0x000ee200000e0000 */
[----:B------:R-:W-:Y:S01]  /*a240*/  ISETP.GT.AND P2, PT, R171, 0x17, PT ;  /* 0x00000017ab00780c */ /* 0x000fe20003f44270 */
[----:B------:R-:W-:Y:S01]  /*a250*/  FFMA.FTZ R17, R8, UR18, -R9 ;  /* 0x0000001208117c23 */ /* 0x000fe20008010809 */
[----:B------:R-:W-:Y:S01]  /*a260*/  FMUL.FTZ R9, R32, UR19 ;  /* 0x0000001320097c20 */ /* 0x000fe20008410000 */
[----:B------:R-:W4:Y:S01]  /*a270*/  SHFL.DOWN PT, R22, R5, 0x8, 0x1f ;  /* 0x09001f0005167f89 */ /* 0x000f2200000e0000 */
[C---:B------:R-:W-:Y:S01]  /*a280*/  FFMA.FTZ R18, R11.reuse, UR18, -R14 ;  /* 0x000000120b127c23 */ /* 0x040fe2000801080e */
[----:B------:R-:W-:Y:S01]  /*a290*/  FMUL.FTZ R15, R8, UR19 ;  /* 0x00000013080f7c20 */ /* 0x000fe20008410000 */
[C---:B------:R-:W-:Y:S01]  /*a2a0*/  FFMA.FTZ R14, R174.reuse, UR18, -R9 ;  /* 0x00000012ae0e7c23 */ /* 0x040fe20008010809 */
[----:B------:R-:W-:Y:S01]  /*a2b0*/  FMUL.FTZ R8, R11, UR19 ;  /* 0x000000130b087c20 */ /* 0x000fe20008410000 */
[----:B------:R-:W-:Y:S01]  /*a2c0*/  FMUL.FTZ R9, R174, UR19 ;  /* 0x00000013ae097c20 */ /* 0x000fe20008410000 */
[----:B------:R-:W-:Y:S01]  /*a2d0*/  FFMA.FTZ R44, R114, R44, R47 ;  /* 0x0000002c722c7223 */ /* 0x000fe2000001002f */
[----:B------:R-:W-:Y:S01]  /*a2e0*/  FFMA.FTZ R42, R116, R42, R209 ;  /* 0x0000002a742a7223 */ /* 0x000fe200000100d1 */
[----:B------:R-:W-:Y:S01]  /*a2f0*/  FFMA.FTZ R16, R33, UR18, R8 ;  /* 0x0000001221107c23 */ /* 0x000fe20008010008 */
[----:B------:R-:W-:Y:S01]  /*a300*/  FFMA.FTZ R194, R119, R40, R194 ;  /* 0x0000002877c27223 */ /* 0x000fe200000100c2 */
[----:B------:R-:W-:Y:S01]  /*a310*/  FFMA.FTZ R195, R120, R39, R195 ;  /* 0x0000002778c37223 */ /* 0x000fe200000100c3 */
[----:B------:R-:W-:Y:S01]  /*a320*/  FFMA.FTZ R196, R121, R38, R196 ;  /* 0x0000002679c47223 */ /* 0x000fe200000100c4 */
[----:B0-----:R-:W-:Y:S01]  /*a330*/  @!P2 FADD.FTZ R7, R7, R24 ;  /* 0x000000180707a221 */ /* 0x001fe20000010000 */
[----:B------:R-:W-:Y:S01]  /*a340*/  FADD.FTZ R100, R19, R100 ;  /* 0x0000006413647221 */ /* 0x000fe20000010000 */
[----:B------:R-:W-:Y:S01]  /*a350*/  FFMA.FTZ R203, R122, R37, R203 ;  /* 0x000000257acb7223 */ /* 0x000fe200000100cb */
[----:B------:R-:W-:Y:S01]  /*a360*/  FFMA.FTZ R200, R123, R36, R200 ;  /* 0x000000247bc87223 */ /* 0x000fe200000100c8 */
[----:B-1----:R-:W-:Y:S01]  /*a370*/  @!P2 FADD.FTZ R6, R6, R23 ;  /* 0x000000170606a221 */ /* 0x002fe20000010000 */
[----:B------:R-:W-:Y:S01]  /*a380*/  FFMA.FTZ R8, R32, UR18, R9 ;  /* 0x0000001220087c23 */ /* 0x000fe20008010009 */
[----:B------:R0:W1:Y:S01]  /*a390*/  SHFL.DOWN PT, R24, R7, 0x10, 0x1f ;  /* 0x0a001f0007187f89 */ /* 0x00006200000e0000 */
[----:B------:R-:W-:Y:S01]  /*a3a0*/  FADD.FTZ R93, R48, R93 ;  /* 0x0000005d305d7221 */ /* 0x000fe20000010000 */
[----:B---3--:R-:W-:Y:S01]  /*a3b0*/  @!P2 FADD.FTZ R4, R4, R21 ;  /* 0x000000150404a221 */ /* 0x008fe20000010000 */
[----:B------:R-:W-:Y:S01]  /*a3c0*/  FADD.FTZ R149, R44, R149 ;  /* 0x000000952c957221 */ /* 0x000fe20000010000 */
[----:B------:R0:W3:Y:S01]  /*a3d0*/  SHFL.DOWN PT, R19, R6, 0x10, 0x1f ;  /* 0x0a001f0006137f89 */ /* 0x0000e200000e0000 */
[----:B------:R-:W-:Y:S01]  /*a3e0*/  FADD.FTZ R94, R49, R94 ;  /* 0x0000005e315e7221 */ /* 0x000fe20000010000 */
[----:B----4-:R-:W-:Y:S01]  /*a3f0*/  @!P2 FADD.FTZ R5, R5, R22 ;  /* 0x000000160505a221 */ /* 0x010fe20000010000 */
        /* <DEDUP_REMOVED lines=15> */
[----:B0---4-:R-:W-:Y:S01]  /*a4f0*/  FADD.FTZ R4, R4, R9 ;  /* 0x0000000904047221 */ /* 0x011fe20000010000 */
[----:B------:R-:W-:Y:S01]  /*a500*/  FADD.FTZ R5, R5, R22 ;  /* 0x0000001605057221 */ /* 0x000fe20000010000 */
[----:B---3--:R-:W-:Y:S01]  /*a510*/  FADD.FTZ R6, R6, R19 ;  /* 0x0000001306067221 */ /* 0x008fe20000010000 */
[----:B-1----:R-:W-:-:S09]  /*a520*/  FADD.FTZ R7, R7, R24 ;  /* 0x0000001807077221 */ /* 0x002fd20000010000 */
[----:B------:R-:W-:-:S04]  /*a530*/  @!P2 SHF.R.U32.HI R9, RZ, 0x1, R172 ;  /* 0x00000001ff09a819 */ /* 0x000fc800000116ac */
[----:B------:R-:W-:-:S05]  /*a540*/  @!P2 LOP3.LUT R9, R9, 0x1f0, RZ, 0xc0, !PT ;  /* 0x000001f00909a812 */ /* 0x000fca00078ec0ff */
[----:B------:R0:W-:Y:S02]  /*a550*/  @!P2 STS.128 [R9+UR16+0x10a0], R4 ;  /* 0x0010a0040900a988 */ /* 0x0001e40008000c10 */
.L_x_325:
[----:B------:R-:W-:Y:S05]  /*a560*/  BSYNC.RECONVERGENT B0 ;  /* 0x0000000000007941 */ /* 0x000fea0003800200 */
.L_x_324:
        /* <DEDUP_REMOVED lines=21> */
[----:B0---4-:R-:W0:Y:S01]  /*a6c0*/  LDS.128 R8, [UR16+0x10b0] ;  /* 0x0010b010ff087984 */ /* 0x011e220008000c00 */
[----:B------:R-:W-:-:S03]  /*a6d0*/  ULEA UR17, UR8, UR16, 0x3 ;  /* 0x0000001008117291 */ /* 0x000fc6000f8e18ff */
[----:B------:R-:W4:Y:S01]  /*a6e0*/  LDS.128 R12, [UR16+0x10c0] ;  /* 0x0010c010ff0c7984 */ /* 0x000f220008000c00 */
[----:B------:R-:W-:-:S03]  /*a6f0*/  PLOP3.LUT P0, PT, PT, PT, UP0, 0x80, 0x8 ;  /* 0x000000000008781c */ /* 0x000fc60003f0f008 */
[----:B---3--:R-:W3:Y:S10]  /*a700*/  LDS.128 R16, [UR16+0x10d0] ;  /* 0x0010d010ff107984 */ /* 0x008ef40008000c00 */
[----:B------:R-:W5:Y:S04]  /*a710*/  @P0 LDS.64 R22, [UR17+0x5110] ;  /* 0x00511011ff160984 */ /* 0x000f680008000a00 */
[----:B-1----:R-:W1:Y:S01]  /*a720*/  @P0 LDS.64 R24, [UR17+0x4910] ;  /* 0x00491011ff180984 */ /* 0x002e620008000a00 */
        /* <DEDUP_REMOVED lines=8> */
[----:B---3--:R-:W-:Y:S01]  /*a7b0*/  FADD.FTZ R18, R21, R18 ;  /* 0x0000001215127221 */ /* 0x008fe20000010000 */
[----:B------:R-:W-:Y:S01]  /*a7c0*/  FADD.FTZ R19, R6, R19 ;  /* 0x0000001306137221 */ /* 0x000fe20000010000 */
[----:B------:R-:W-:Y:S01]  /*a7d0*/  FADD.FTZ R16, R3, R16 ;  /* 0x0000001003107221 */ /* 0x000fe20000010000 */
[----:B------:R-:W-:Y:S01]  /*a7e0*/  FADD.FTZ R17, R2, R17 ;  /* 0x0000001102117221 */ /* 0x000fe20000010000 */
[----:B-----5:R-:W-:Y:S01]  /*a7f0*/  @P0 FADD.FTZ R18, R18, R22 ;  /* 0x0000001612120221 */ /* 0x020fe20000010000 */
[----:B------:R-:W-:Y:S01]  /*a800*/  @P0 FADD.FTZ R19, R19, R23 ;  /* 0x0000001713130221 */ /* 0x000fe20000010000 */
[----:B-1----:R-:W-:Y:S01]  /*a810*/  @P0 FADD.FTZ R16, R16, R24 ;  /* 0x0000001810100221 */ /* 0x002fe20000010000 */
[----:B------:R-:W-:-:S03]  /*a820*/  @P0 FADD.FTZ R17, R17, R25 ;  /* 0x0000001911110221 */ /* 0x000fc60000010000 */
[----:B------:R0:W-:Y:S04]  /*a830*/  STS.64 [UR17+0x5110], R18 ;  /* 0x00511012ff007988 */ /* 0x0001e80008000a11 */
[----:B------:R0:W-:Y:S02]  /*a840*/  STS.64 [UR17+0x4910], R16 ;  /* 0x00491010ff007988 */ /* 0x0001e40008000a11 */
.L_x_327:
[----:B------:R-:W-:Y:S05]  /*a850*/  BSYNC.RECONVERGENT B0 ;  /* 0x0000000000007941 */ /* 0x000fea0003800200 */
.L_x_326:
[----:B------:R-:W-:-:S04]  /*a860*/  UIADD3 UR8, UPT, UPT, UR8, 0x1, URZ ;  /* 0x0000000108087890 */ /* 0x000fc8000fffe0ff */
[----:B------:R-:W-:-:S09]  /*a870*/  UISETP.GE.AND UP0, UPT, UR8, UR48, UPT ;  /* 0x000000300800728c */ /* 0x000fd2000bf06270 */
[----:B------:R-:W-:Y:S05]  /*a880*/  BRA.U !UP0, `(.L_x_328) ;  /* 0xffffff9d08947547 */ /* 0x000fea000b83ffff */
.L_x_294:
[----:B------:R-:W5:Y:S01]  /*a890*/  LDCU UR8, c[0x0][0x388] ;  /* 0x00007100ff0877ac */ /* 0x000f620008000800 */
[C---:B------:R-:W-:Y:S02]  /*a8a0*/  SHF.L.U32 R3, R172.reuse, 0x4, RZ ;  /* 0x00000004ac037819 */ /* 0x040fe400000006ff */
[----:B------:R-:W-:Y:S01]  /*a8b0*/  LOP3.LUT R0, R172, 0x1f, RZ, 0xc0, !PT ;  /* 0x0000001fac007812 */ /* 0x000fe200078ec0ff */
[----:B------:R-:W-:Y:S01]  /*a8c0*/  ULEA UR20, UR15, 0xfffff800, 0xb ;  /* 0xfffff8000f147891 */ /* 0x000fe2000f8e58ff */
[----:B0-----:R-:W-:Y:S02]  /*a8d0*/  MOV R4, UR12 ;  /* 0x0000000c00047c02 */ /* 0x001fe40008000f00 */
[----:B------:R-:W-:Y:S02]  /*a8e0*/  MOV R5, UR11 ;  /* 0x0000000b00057c02 */ /* 0x000fe40008000f00 */
[----:B------:R-:W-:Y:S02]  /*a8f0*/  PRMT R21, RZ, 0x7610, R21 ;  /* 0x00007610ff157816 */ /* 0x000fe40000000015 */
[----:B------:R-:W-:-:S02]  /*a900*/  PRMT R20, RZ, 0x7610, R20 ;  /* 0x00007610ff147816 */ /* 0x000fc40000000014 */
[----:B------:R-:W-:Y:S02]  /*a910*/  PRMT R23, RZ, 0x7610, R23 ;  /* 0x00007610ff177816 */ /* 0x000fe40000000017 */
[----:B------:R-:W-:Y:S02]  /*a920*/  PRMT R22, RZ, 0x7610, R22 ;  /* 0x00007610ff167816 */ /* 0x000fe40000000016 */
[----:B------:R-:W-:Y:S01]  /*a930*/  PRMT R25, RZ, 0x7610, R25 ;  /* 0x00007610ff197816 */ /* 0x000fe20000000019 */
[----:B-----5:R-:W-:Y:S01]  /*a940*/  UIADD3 UR8, UPT, UPT, -UR20, UR8, URZ ;  /* 0x0000000814087290 */ /* 0x020fe2000fffe1ff */
[----:B------:R-:W-:Y:S02]  /*a950*/  LOP3.LUT R2, R0, 0x3e00, R3, 0xf8, !PT ;  /* 0x00003e0000027812 */ /* 0x000fe400078ef803 */
[----:B-1----:R-:W-:Y:S02]  /*a960*/  PRMT R24, RZ, 0x7610, R24 ;  /* 0x00007610ff187816 */ /* 0x002fe40000000018 */
[----:B------:R-:W-:Y:S01]  /*a970*/  PRMT R27, RZ, 0x7610, R27 ;  /* 0x00007610ff1b7816 */ /* 0x000fe2000000001b */
[C---:B---3--:R-:W-:Y:S01]  /*a980*/  IMAD.WIDE.U32 R18, R2.reuse, 0x2, R4 ;  /* 0x0000000202127825 */ /* 0x048fe200078e0004 */
[----:B------:R-:W-:-:S02]  /*a990*/  LOP3.LUT R17, R2, 0x20, RZ, 0xfc, !PT ;  /* 0x0000002002117812 */ /* 0x000fc400078efcff */
[----:B------:R-:W-:Y:S02]  /*a9a0*/  PRMT R26, RZ, 0x7610, R26 ;  /* 0x00007610ff1a7816 */ /* 0x000fe4000000001a */
[----:B------:R-:W-:Y:S02]  /*a9b0*/  PRMT R29, RZ, 0x7610, R29 ;  /* 0x00007610ff1d7816 */ /* 0x000fe4000000001d */
[----:B------:R-:W-:Y:S02]  /*a9c0*/  PRMT R28, RZ, 0x7610, R28 ;  /* 0x00007610ff1c7816 */ /* 0x000fe4000000001c */
[----:B------:R-:W-:Y:S02]  /*a9d0*/  PRMT R31, RZ, 0x7610, R31 ;  /* 0x00007610ff1f7816 */ /* 0x000fe4000000001f */
[----:B------:R-:W-:Y:S02]  /*a9e0*/  PRMT R30, RZ, 0x7610, R30 ;  /* 0x00007610ff1e7816 */ /* 0x000fe4000000001e */
[----:B------:R-:W-:-:S02]  /*a9f0*/  PRMT R33, RZ, 0x7610, R33 ;  /* 0x00007610ff217816 */ /* 0x000fc40000000021 */
[----:B------:R-:W-:Y:S02]  /*aa00*/  PRMT R32, RZ, 0x7610, R32 ;  /* 0x00007610ff207816 */ /* 0x000fe40000000020 */
[----:B------:R-:W-:Y:S01]  /*aa10*/  PRMT R34, RZ, 0x7610, R34 ;  /* 0x00007610ff227816 */ /* 0x000fe20000000022 */
[----:B------:R-:W-:Y:S01]  /*aa20*/  BAR.SYNC.DEFER_BLOCKING 0x0 ;  /* 0x0000000000007b1d */ /* 0x000fe20000010000 */
[C---:B------:R-:W-:Y:S02]  /*aa30*/  ISETP.GE.AND P2, PT, R2.reuse, UR8, PT ;  /* 0x0000000802007c0c */ /* 0x040fe4000bf46270 */
[----:B------:R-:W-:Y:S02]  /*aa40*/  ISETP.GE.AND P1, PT, R17, UR8, PT ;  /* 0x0000000811007c0c */ /* 0x000fe4000bf26270 */
[----:B------:R-:W-:Y:S02]  /*aa50*/  LOP3.LUT R16, R2, 0x40, RZ, 0xfc, !PT ;  /* 0x0000004002107812 */ /* 0x000fe400078efcff */
[----:B------:R-:W-:-:S02]  /*aa60*/  F2FP.BF16.F32.PACK_AB R103, R103, R104 ;  /* 0x000000686767723e */ /* 0x000fc400000010ff */
[----:B------:R-:W-:Y:S02]  /*aa70*/  F2FP.BF16.F32.PACK_AB R101, R101, R102 ;  /* 0x000000666565723e */ /* 0x000fe400000010ff */
[----:B------:R-:W-:Y:S02]  /*aa80*/  F2FP.BF16.F32.PACK_AB R95, R95, R96 ;  /* 0x000000605f5f723e */ /* 0x000fe400000010ff */
[----:B------:R-:W-:Y:S02]  /*aa90*/  F2FP.BF16.F32.PACK_AB R93, R93, R94 ;  /* 0x0000005e5d5d723e */ /* 0x000fe400000010ff */
[----:B------:R-:W-:Y:S02]  /*aaa0*/  F2FP.BF16.F32.PACK_AB R99, R99, R100 ;  /* 0x000000646363723e */ /* 0x000fe400000010ff */
[----:B------:R-:W-:Y:S02]  /*aab0*/  F2FP.BF16.F32.PACK_AB R97, R97, R98 ;  /* 0x000000626161723e */ /* 0x000fe400000010ff */
[----:B------:R-:W-:-:S02]  /*aac0*/  F2FP.BF16.F32.PACK_AB R91, R91, R92 ;  /* 0x0000005c5b5b723e */ /* 0x000fc400000010ff */
[----:B------:R-:W-:Y:S01]  /*aad0*/  F2FP.BF16.F32.PACK_AB R89, R89, R90 ;  /* 0x0000005a5959723e */ /* 0x000fe200000010ff */
[----:B------:R-:W0:Y:S01]  /*aae0*/  S2UR UR26, SR_CTAID.X ;  /* 0x00000000001a79c3 */ /* 0x000e220000002500 */
[C---:B------:R-:W-:Y:S01]  /*aaf0*/  LOP3.LUT R14, R2.reuse, 0x60, RZ, 0xfc, !PT ;  /* 0x00000060020e7812 */ /* 0x040fe200078efcff */
[----:B------:R-:W3:Y:S01]  /*ab00*/  @!P2 LDG.E.U16 R21, desc[UR30][R18.64] ;  /* 0x0000001e1215a981 */ /* 0x000ee2000c1e1500 */
[C---:B------:R-:W-:Y:S01]  /*ab10*/  LOP3.LUT R15, R2.reuse, 0x80, RZ, 0xfc, !PT ;  /* 0x00000080020f7812 */ /* 0x040fe200078efcff */
[----:B------:R-:W0:Y:S01]  /*ab20*/  LDCU.64 UR22, c[0x0][0x4f8] ;  /* 0x00009f00ff1677ac */ /* 0x000e220008000a00 */
[C---:B------:R-:W-:Y:S01]  /*ab30*/  LOP3.LUT R3, R2.reuse, 0xa0, RZ, 0xfc, !PT ;  /* 0x000000a002037812 */ /* 0x040fe200078efcff */
[----:B------:R-:W5:Y:S01]  /*ab40*/  @!P1 LDG.E.U16 R20, desc[UR30][R18.64+0x40] ;  /* 0x0000401e12149981 */ /* 0x000f62000c1e1500 */
[----:B------:R-:W-:Y:S01]  /*ab50*/  LOP3.LUT R13, R2, 0xc0, RZ, 0xfc, !PT ;  /* 0x000000c0020d7812 */ /* 0x000fe200078efcff */
[----:B------:R-:W1:Y:S01]  /*ab60*/  LDCU.64 UR24, c[0x0][0x500] ;  /* 0x0000a000ff1877ac */ /* 0x000e620008000a00 */
[----:B------:R-:W-:-:S02]  /*ab70*/  ISETP.GE.AND P0, PT, R16, UR8, PT ;  /* 0x0000000810007c0c */ /* 0x000fc4000bf06270 */
[----:B------:R-:W-:Y:S02]  /*ab80*/  LOP3.LUT R12, R2, 0xe0, RZ, 0xfc, !PT ;  /* 0x000000e0020c7812 */ /* 0x000fe400078efcff */
[----:B------:R-:W-:Y:S02]  /*ab90*/  ISETP.GE.AND P4, PT, R14, UR8, PT ;  /* 0x000000080e007c0c */ /* 0x000fe4000bf86270 */
[----:B------:R-:W-:Y:S02]  /*aba0*/  LOP3.LUT R11, R2, 0x100, RZ, 0xfc, !PT ;  /* 0x00000100020b7812 */ /* 0x000fe400078efcff */
[----:B------:R-:W-:Y:S02]  /*abb0*/  ISETP.GE.AND P6, PT, R15, UR8, PT ;  /* 0x000000080f007c0c */ /* 0x000fe4000bfc6270 */
[----:B------:R-:W-:Y:S02]  /*abc0*/  ISETP.GE.AND P5, PT, R3, UR8, PT ;  /* 0x0000000803007c0c */ /* 0x000fe4000bfa6270 */
[----:B------:R-:W-:Y:S01]  /*abd0*/  ISETP.GE.AND P3, PT, R13, UR8, PT ;  /* 0x000000080d007c0c */ /* 0x000fe2000bf66270 */
[----:B------:R-:W2:Y:S01]  /*abe0*/  @!P0 LDG.E.U16 R23, desc[UR30][R18.64+0x80] ;  /* 0x0000801e12178981 */ /* 0x000ea2000c1e1500 */
[----:B------:R-:W-:-:S02]  /*abf0*/  ISETP.GE.AND P2, PT, R12, UR8, PT ;  /* 0x000000080c007c0c */ /* 0x000fc4000bf46270 */
[----:B------:R-:W-:Y:S01]  /*ac00*/  ISETP.GE.AND P1, PT, R11, UR8, PT ;  /* 0x000000080b007c0c */ /* 0x000fe2000bf26270 */
[----:B------:R-:W2:Y:S01]  /*ac10*/  @!P4 LDG.E.U16 R22, desc[UR30][R18.64+0xc0] ;  /* 0x0000c01e1216c981 */ /* 0x000ea2000c1e1500 */
[C---:B------:R-:W-:Y:S02]  /*ac20*/  LOP3.LUT R10, R2.reuse, 0x120, RZ, 0xfc, !PT ;  /* 0x00000120020a7812 */ /* 0x040fe400078efcff */
[C---:B----4-:R-:W-:Y:S01]  /*ac30*/  LOP3.LUT R9, R2.reuse, 0x140, RZ, 0xfc, !PT ;  /* 0x0000014002097812 */ /* 0x050fe200078efcff */
[----:B------:R-:W4:Y:S01]  /*ac40*/  @!P6 LDG.E.U16 R25, desc[UR30][R18.64+0x100] ;  /* 0x0001001e1219e981 */ /* 0x000f22000c1e1500 */
[C---:B------:R-:W-:Y:S02]  /*ac50*/  LOP3.LUT R8, R2.reuse, 0x160, RZ, 0xfc, !PT ;  /* 0x0000016002087812 */ /* 0x040fe400078efcff */
[C---:B------:R-:W-:Y:S01]  /*ac60*/  LOP3.LUT R7, R2.reuse, 0x180, RZ, 0xfc, !PT ;  /* 0x0000018002077812 */ /* 0x040fe200078efcff */
[----:B------:R-:W4:Y:S01]  /*ac70*/  @!P5 LDG.E.U16 R24, desc[UR30][R18.64+0x140] ;  /* 0x0001401e1218d981 */ /* 0x000f22000c1e1500 */
[----:B------:R-:W-:-:S02]  /*ac80*/  LOP3.LUT R6, R2, 0x1a0, RZ, 0xfc, !PT ;  /* 0x000001a002067812 */ /* 0x000fc400078efcff */
[----:B------:R-:W-:Y:S01]  /*ac90*/  ISETP.GE.AND P0, PT, R10, UR8, PT ;  /* 0x000000080a007c0c */ /* 0x000fe2000bf06270 */
[----:B------:R-:W4:Y:S01]  /*aca0*/  @!P3 LDG.E.U16 R27, desc[UR30][R18.64+0x180] ;  /* 0x0001801e121bb981 */ /* 0x000f22000c1e1500 */
[C---:B------:R-:W-:Y:S02]  /*acb0*/  LOP3.LUT R5, R2.reuse, 0x1c0, RZ, 0xfc, !PT ;  /* 0x000001c002057812 */ /* 0x040fe400078efcff */
[----:B------:R-:W-:Y:S01]  /*acc0*/  ISETP.GE.AND P4, PT, R9, UR8, PT ;  /* 0x0000000809007c0c */ /* 0x000fe2000bf86270 */
[----:B------:R-:W4:Y:S01]  /*acd0*/  @!P2 LDG.E.U16 R26, desc[UR30][R18.64+0x1c0] ;  /* 0x0001c01e121aa981 */ /* 0x000f22000c1e1500 */
[----:B------:R-:W-:Y:S02]  /*ace0*/  LOP3.LUT R4, R2, 0x1e0, RZ, 0xfc, !PT ;  /* 0x000001e002047812 */ /* 0x000fe400078efcff */
[----:B------:R-:W-:Y:S01]  /*acf0*/  ISETP.GE.AND P6, PT, R8, UR8, PT ;  /* 0x0000000808007c0c */ /* 0x000fe2000bfc6270 */
[----:B------:R-:W4:Y:S01]  /*ad00*/  @!P1 LDG.E.U16 R29, desc[UR30][R18.64+0x200] ;  /* 0x0002001e121d9981 */ /* 0x000f22000c1e1500 */
[----:B------:R-:W-:-:S02]  /*ad10*/  ISETP.GE.AND P5, PT, R7, UR8, PT ;  /* 0x0000000807007c0c */ /* 0x000fc4000bfa6270 */
[----:B------:R-:W-:Y:S01]  /*ad20*/  ISETP.GE.AND P3, PT, R6, UR8, PT ;  /* 0x0000000806007c0c */ /* 0x000fe2000bf66270 */
[----:B------:R-:W4:Y:S01]  /*ad30*/  @!P0 LDG.E.U16 R28, desc[UR30][R18.64+0x240] ;  /* 0x0002401e121c8981 */ /* 0x000f22000c1e1500 */
[----:B------:R-:W-:Y:S02]  /*ad40*/  ISETP.GE.AND P2, PT, R5, UR8, PT ;  /* 0x0000000805007c0c */ /* 0x000fe4000bf46270 */
[----:B------:R-:W-:Y:S01]  /*ad50*/  ISETP.GE.AND P1, PT, R4, UR8, PT ;  /* 0x0000000804007c0c */ /* 0x000fe2000bf26270 */
[----:B------:R-:W4:Y:S04]  /*ad60*/  @!P4 LDG.E.U16 R31, desc[UR30][R18.64+0x280] ;  /* 0x0002801e121fc981 */ /* 0x000f28000c1e1500 */
[----:B------:R-:W4:Y:S04]  /*ad70*/  @!P6 LDG.E.U16 R30, desc[UR30][R18.64+0x2c0] ;  /* 0x0002c01e121ee981 */ /* 0x000f28000c1e1500 */
[----:B------:R-:W4:Y:S04]  /*ad80*/  @!P5 LDG.E.U16 R33, desc[UR30][R18.64+0x300] ;  /* 0x0003001e1221d981 */ /* 0x000f28000c1e1500 */
[----:B------:R-:W4:Y:S04]  /*ad90*/  @!P3 LDG.E.U16 R32, desc[UR30][R18.64+0x340] ;  /* 0x0003401e1220b981 */ /* 0x000f28000c1e1500 */
[----:B------:R-:W4:Y:S04]  /*ada0*/  @!P2 LDG.E.U16 R34, desc[UR30][R18.64+0x380] ;  /* 0x0003801e1222a981 */ /* 0x000f28000c1e1500 */
[----:B------:R-:W4:Y:S01]  /*adb0*/  @!P1 LDG.E.U16 R153, desc[UR30][R18.64+0x3c0] ;  /* 0x0003c01e12999981 */ /* 0x000f22000c1e1500 */
[----:B------:R-:W-:-:S03]  /*adc0*/  PRMT R77, R103, 0x7632, R77 ;  /* 0x00007632674d7816 */ /* 0x000fc6000000004d */
[----:B---3--:R-:W-:Y:S04]  /*add0*/  STS.U16 [R170], R21 ;  /* 0x00000015aa007388 */ /* 0x008fe80000000400 */
[----:B-----5:R-:W-:Y:S04]  /*ade0*/  STS.U16 [R169+0x40], R20 ;  /* 0x00004014a9007388 */ /* 0x020fe80000000400 */
[----:B--2---:R-:W-:Y:S04]  /*adf0*/  STS.U16 [R168+0x80], R23 ;  /* 0x00008017a8007388 */ /* 0x004fe80000000400 */
[----:B------:R-:W-:Y:S04]  /*ae00*/  STS.U16 [R167+0xc0], R22 ;  /* 0x0000c016a7007388 */ /* 0x000fe80000000400 */
[----:B----4-:R-:W-:Y:S04]  /*ae10*/  STS.U16 [R166+0x100], R25 ;  /* 0x00010019a6007388 */ /* 0x010fe80000000400 */
        /* <DEDUP_REMOVED lines=12> */
[----:B------:R-:W2:Y:S04]  /*aee0*/  LDS.U16 R18, [R154] ;  /* 0x000000009a127984 */ /* 0x000ea80000000400 */
[----:B------:R-:W3:Y:S04]  /*aef0*/  LDS.U16 R19, [R154+0x2] ;  /* 0x000002009a137984 */ /* 0x000ee80000000400 */
[----:B------:R-:W4:Y:S04]  /*af00*/  LDS.U16 R21, [R154+0x6] ;  /* 0x000006009a157984 */ /* 0x000f280000000400 */
[----:B------:R-:W5:Y:S04]  /*af10*/  LDS.U16 R20, [R154+0x4] ;  /* 0x000004009a147984 */ /* 0x000f680000000400 */
[----:B------:R-:W-:Y:S04]  /*af20*/  LDS.U16 R22, [R154+0x10] ;  /* 0x000010009a167984 */ /* 0x000fe80000000400 */
[----:B------:R-:W-:Y:S01]  /*af30*/  LDS.U16 R23, [R154+0x12] ;  /* 0x000012009a177984 */ /* 0x000fe20000000400 */
[----:B--2---:R-:W-:-:S02]  /*af40*/  SHF.L.U32 R18, R18, 0x10, RZ ;  /* 0x0000001012127819 */ /* 0x004fc400000006ff */
[----:B---3--:R-:W-:-:S03]  /*af50*/  SHF.L.U32 R19, R19, 0x10, RZ ;  /* 0x0000001013137819 */ /* 0x008fc600000006ff */
[----:B------:R-:W-:Y:S02]  /*af60*/  FADD.FTZ R24, R18, UR6 ;  /* 0x0000000612187e21 */ /* 0x000fe40008010000 */
[----:B------:R-:W2:Y:S01]  /*af70*/  LDS.U16 R18, [R154+0x8] ;  /* 0x000008009a127984 */ /* 0x000ea20000000400 */
[----:B------:R-:W-:Y:S02]  /*af80*/  FADD.FTZ R25, R19, UR6 ;  /* 0x0000000613197e21 */ /* 0x000fe40008010000 */
[----:B------:R-:W-:Y:S01]  /*af90*/  FSETP.GTU.FTZ.AND P1, PT, R24, 20, PT ;  /* 0x41a000001800780b */ /* 0x000fe20003f3c000 */
[----:B------:R-:W3:Y:S01]  /*afa0*/  LDS.U16 R19, [R154+0xa] ;  /* 0x00000a009a137984 */ /* 0x000ee20000000400 */
[----:B----4-:R-:W-:Y:S02]  /*afb0*/  SHF.L.U32 R21, R21, 0x10, RZ ;  /* 0x0000001015157819 */ /* 0x010fe400000006ff */
[----:B------:R-:W-:Y:S02]  /*afc0*/  FSETP.GTU.FTZ.AND P6, PT, R25, 20, PT ;  /* 0x41a000001900780b */ /* 0x000fe40003fdc000 */
[----:B-----5:R-:W-:Y:S01]  /*afd0*/  SHF.L.U32 R20, R20, 0x10, RZ ;  /* 0x0000001014147819 */ /* 0x020fe200000006ff */
[----:B------:R-:W-:-:S02]  /*afe0*/  FADD.FTZ R27, R21, UR6 ;  /* 0x00000006151b7e21 */ /* 0x000fc40008010000 */
[----:B------:R-:W4:Y:S02]  /*aff0*/  LDS.U16 R21, [R154+0xe] ;  /* 0x00000e009a157984 */ /* 0x000f240000000400 */
[----:B------:R-:W-:Y:S02]  /*b000*/  FADD.FTZ R26, R20, UR6 ;  /* 0x00000006141a7e21 */ /* 0x000fe40008010000 */
[----:B------:R-:W-:Y:S01]  /*b010*/  @!P1 FMUL.FTZ R24, R24, -1.4426950216293334961 ;  /* 0xbfb8aa3b18189820 */ /* 0x000fe20000410000 */
[----:B------:R-:W5:Y:S02]  /*b020*/  LDS.U16 R20, [R154+0xc] ;  /* 0x00000c009a147984 */ /* 0x000f640000000400 */
[C---:B------:R-:W-:Y:S01]  /*b030*/  FSETP.GTU.FTZ.AND P5, PT, R26.reuse, 20, PT ;  /* 0x41a000001a00780b */ /* 0x040fe20003fbc000 */
[----:B------:R-:W-:Y:S02]  /*b040*/  @!P6 FMUL.FTZ R25, R25, -1.4426950216293334961 ;  /* 0xbfb8aa3b1919e820 */ /* 0x000fe40000410000 */
[----:B------:R-:W0:Y:S08]  /*b050*/  @!P1 MUFU.EX2 R24, R24 ;  /* 0x0000001800189308 */ /* 0x000e300000000800 */
[----:B------:R-:W1:Y:S02]  /*b060*/  @!P6 MUFU.EX2 R25, R25 ;  /* 0x000000190019e308 */ /* 0x000e640000000800 */
[----:B------:R-:W-:-:S06]  /*b070*/  @!P5 FMUL.FTZ R26, R26, -1.4426950216293334961 ;  /* 0xbfb8aa3b1a1ad820 */ /* 0x000fcc0000410000 */
[----:B------:R-:W4:Y:S01]  /*b080*/  @!P5 MUFU.EX2 R26, R26 ;  /* 0x0000001a001ad308 */ /* 0x000f220000000800 */
[----:B0-----:R-:W-:Y:S01]  /*b090*/  @!P1 FADD.FTZ R24, R24, 1 ;  /* 0x3f80000018189421 */ /* 0x001fe20000010000 */
[----:B--2---:R-:W-:-:S06]  /*b0a0*/  SHF.L.U32 R18, R18, 0x10, RZ ;  /* 0x0000001012127819 */ /* 0x004fcc00000006ff */
[----:B------:R-:W0:Y:S01]  /*b0b0*/  @!P1 MUFU.RCP R29, R24 ;  /* 0x00000018001d9308 */ /* 0x000e220000001000 */
[----:B-1----:R-:W-:Y:S01]  /*b0c0*/  @!P6 FADD.FTZ R25, R25, 1 ;  /* 0x3f8000001919e421 */ /* 0x002fe20000010000 */
[----:B------:R-:W-:Y:S01]  /*b0d0*/  FADD.FTZ R18, R18, UR6 ;  /* 0x0000000612127e21 */ /* 0x000fe20008010000 */
[----:B---3--:R-:W-:-:S05]  /*b0e0*/  SHF.L.U32 R19, R19, 0x10, RZ ;  /* 0x0000001013137819 */ /* 0x008fca00000006ff */
[----:B------:R1:W2:Y:S01]  /*b0f0*/  @!P6 MUFU.RCP R28, R25 ;  /* 0x00000019001ce308 */ /* 0x0002a20000001000 */
[----:B----4-:R-:W-:Y:S01]  /*b100*/  SHF.L.U32 R21, R21, 0x10, RZ ;  /* 0x0000001015157819 */ /* 0x010fe200000006ff */
[----:B------:R-:W-:Y:S01]  /*b110*/  @!P5 FADD.FTZ R26, R26, 1 ;  /* 0x3f8000001a1ad421 */ /* 0x000fe20000010000 */
[----:B------:R-:W-:Y:S02]  /*b120*/  FSETP.GTU.FTZ.AND P4, PT, R18, 20, PT ;  /* 0x41a000001200780b */ /* 0x000fe40003f9c000 */
[----:B-----5:R-:W-:Y:S02]  /*b130*/  SHF.L.U32 R20, R20, 0x10, RZ ;  /* 0x0000001014147819 */ /* 0x020fe400000006ff */
[----:B------:R-:W-:Y:S01]  /*b140*/  SHF.L.U32 R22, R22, 0x10, RZ ;  /* 0x0000001016167819 */ /* 0x000fe200000006ff */
[----:B-1----:R-:W-:Y:S01]  /*b150*/  FADD.FTZ R25, R21, UR6 ;  /* 0x0000000615197e21 */ /* 0x002fe20008010000 */
[----:B------:R-:W-:Y:S01]  /*b160*/  FADD.FTZ R19, R19, UR6 ;  /* 0x0000000613137e21 */ /* 0x000fe20008010000 */
[----:B------:R1:W3:Y:S01]  /*b170*/  @!P5 MUFU.RCP R31, R26 ;  /* 0x0000001a001fd308 */ /* 0x0002e20000001000 */
[----:B0-----:R-:W-:Y:S01]  /*b180*/  @!P1 FMUL.FTZ R130, R130, R29 ;  /* 0x0000001d82829220 */ /* 0x001fe20000410000 */
[----:B------:R-:W-:Y:S01]  /*b190*/  FADD.FTZ R24, R20, UR6 ;  /* 0x0000000614187e21 */ /* 0x000fe20008010000 */
[----:B------:R-:W-:-:S02]  /*b1a0*/  FSETP.GTU.FTZ.AND P1, PT, R25, 20, PT ;  /* 0x41a000001900780b */ /* 0x000fc40003f3c000 */
[----:B------:R-:W-:Y:S01]  /*b1b0*/  FSETP.GTU.FTZ.AND P3, PT, R19, 20, PT ;  /* 0x41a000001300780b */ /* 0x000fe20003f7c000 */
[----:B-1----:R-:W-:Y:S01]  /*b1c0*/  FADD.FTZ R26, R22, UR6 ;  /* 0x00000006161a7e21 */ /* 0x002fe20008010000 */
[----:B--2---:R-:W-:Y:S01]  /*b1d0*/  @!P6 FMUL.FTZ R131, R131, R28 ;  /* 0x0000001c8383e220 */ /* 0x004fe20000410000 */
[----:B------:R-:W-:Y:S01]  /*b1e0*/  FSETP.GTU.FTZ.AND P2, PT, R24, 20, PT ;  /* 0x41a000001800780b */ /* 0x000fe20003f5c000 */
[----:B------:R-:W-:Y:S02]  /*b1f0*/  @!P4 FMUL.FTZ R18, R18, -1.4426950216293334961 ;  /* 0xbfb8aa3b1212c820 */ /* 0x000fe40000410000 */
[----:B------:R-:W-:Y:S02]  /*b200*/  FSETP.GTU.FTZ.AND P6, PT, R26, 20, PT ;  /* 0x41a000001a00780b */ /* 0x000fe40003fdc000 */
[----:B------:R-:W-:-:S03]  /*b210*/  SHF.L.U32 R23, R23, 0x10, RZ ;  /* 0x0000001017177819 */ /* 0x000fc600000006ff */
[----:B------:R-:W-:Y:S01]  /*b220*/  @!P1 FMUL.FTZ R22, R25, -1.4426950216293334961 ;  /* 0xbfb8aa3b19169820 */ /* 0x000fe20000410000 */
[----:B------:R-:W0:Y:S01]  /*b230*/  @!P4 MUFU.EX2 R18, R18 ;  /* 0x000000120012c308 */ /* 0x000e220000000800 */
[----:B------:R-:W-:Y:S01]  /*b240*/  @!P3 FMUL.FTZ R19, R19, -1.4426950216293334961 ;  /* 0xbfb8aa3b1313b820 */ /* 0x000fe20000410000 */
[----:B------:R-:W-:Y:S01]  /*b250*/  FSETP.GTU.FTZ.AND P0, PT, R27, 20, PT ;  /* 0x41a000001b00780b */ /* 0x000fe20003f1c000 */
[----:B------:R-:W-:Y:S01]  /*b260*/  FADD.FTZ R28, R23, UR6 ;  /* 0x00000006171c7e21 */ /* 0x000fe20008010000 */
[----:B---3--:R-:W-:Y:S01]  /*b270*/  @!P5 FMUL.FTZ R132, R132, R31 ;  /* 0x0000001f8484d220 */ /* 0x008fe20000410000 */
[----:B------:R-:W-:-:S03]  /*b280*/  @!P2 FMUL.FTZ R21, R24, -1.4426950216293334961 ;  /* 0xbfb8aa3b1815a820 */ /* 0x000fc60000410000 */
[----:B------:R0:W1:Y:S01]  /*b290*/  @!P3 MUFU.EX2 R20, R19 ;  /* 0x000000130014b308 */ /* 0x0000620000000800 */
[----:B------:R-:W-:Y:S01]  /*b2a0*/  @!P6 FMUL.FTZ R23, R26, -1.4426950216293334961 ;  /* 0xbfb8aa3b1a17e820 */ /* 0x000fe20000410000 */
[----:B------:R-:W-:-:S06]  /*b2b0*/  FSETP.GTU.FTZ.AND P5, PT, R28, 20, PT ;  /* 0x41a000001c00780b */ /* 0x000fcc0003fbc000 */
[----:B------:R-:W2:Y:S01]  /*b2c0*/  @!P1 MUFU.EX2 R22, R22 ;  /* 0x0000001600169308 */ /* 0x000ea20000000800 */
[----:B------:R-:W-:Y:S01]  /*b2d0*/  @!P0 FMUL.FTZ R27, R27, -1.4426950216293334961 ;  /* 0xbfb8aa3b1b1b8820 */ /* 0x000fe20000410000 */
[----:B0-----:R-:W-:Y:S02]  /*b2e0*/  @!P4 FADD.FTZ R19, R18, 1 ;  /* 0x3f8000001213c421 */ /* 0x001fe40000010000 */
[----:B------:R-:W0:Y:S04]  /*b2f0*/  LDS.U16 R18, [R154+0x14] ;  /* 0x000014009a127984 */ /* 0x000e280000000400 */
[----:B------:R-:W3:Y:S08]  /*b300*/  @!P2 MUFU.EX2 R21, R21 ;  /* 0x000000150015a308 */ /* 0x000ef00000000800 */
[----:B------:R-:W4:Y:S01]  /*b310*/  @!P6 MUFU.EX2 R23, R23 ;  /* 0x000000170017e308 */ /* 0x000f220000000800 */
[----:B------:R-:W-:Y:S01]  /*b320*/  @!P5 FMUL.FTZ R24, R28, -1.4426950216293334961 ;  /* 0xbfb8aa3b1c18d820 */ /* 0x000fe20000410000 */
[----:B-1----:R-:W-:Y:S01]  /*b330*/  @!P3 FADD.FTZ R20, R20, 1 ;  /* 0x3f8000001414b421 */ /* 0x002fe20000010000 */
[----:B--2---:R-:W-:-:S05]  /*b340*/  @!P1 FADD.FTZ R22, R22, 1 ;  /* 0x3f80000016169421 */ /* 0x004fca0000010000 */
[----:B------:R-:W1:Y:S01]  /*b350*/  @!P0 MUFU.EX2 R27, R27 ;  /* 0x0000001b001b8308 */ /* 0x000e620000000800 */
[----:B---3--:R-:W-:-:S07]  /*b360*/  @!P2 FADD.FTZ R21, R21, 1 ;  /* 0x3f8000001515a421 */ /* 0x008fce0000010000 */
[----:B------:R2:W-:Y:S01]  /*b370*/  @!P4 MUFU.RCP R28, R19 ;  /* 0x00000013001cc308 */ /* 0x0005e20000001000 */
[----:B----4-:R-:W-:Y:S01]  /*b380*/  @!P6 FADD.FTZ R23, R23, 1 ;  /* 0x3f8000001717e421 */ /* 0x010fe20000010000 */
[----:B--2---:R-:W2:Y:S06]  /*b390*/  LDS.U16 R19, [R154+0x16] ;  /* 0x000016009a137984 */ /* 0x004eac0000000400 */
[----:B------:R3:W-:Y:S08]  /*b3a0*/  @!P3 MUFU.RCP R25, R20 ;  /* 0x000000140019b308 */ /* 0x0007f00000001000 */
[----:B------:R4:W-:Y:S01]  /*b3b0*/  @!P1 MUFU.RCP R29, R22 ;  /* 0x00000016001d9308 */ /* 0x0009e20000001000 */
[----:B---3--:R-:W3:Y:S04]  /*b3c0*/  LDS.U16 R20, [R154+0x18] ;  /* 0x000018009a147984 */ /* 0x008ee80000000400 */
[----:B----4-:R-:W4:Y:S03]  /*b3d0*/  LDS.U16 R22, [R154+0x1c] ;  /* 0x00001c009a167984 */ /* 0x010f260000000400 */
[----:B------:R-:W5:Y:S01]  /*b3e0*/  @!P5 MUFU.EX2 R24, R24 ;  /* 0x000000180018d308 */ /* 0x000f620000000800 */
[----:B-1----:R-:W-:-:S07]  /*b3f0*/  @!P0 FADD.FTZ R27, R27, 1 ;  /* 0x3f8000001b1b8421 */ /* 0x002fce0000010000 */
[----:B------:R1:W-:Y:S08]  /*b400*/  @!P2 MUFU.RCP R30, R21 ;  /* 0x00000015001ea308 */ /* 0x0003f00000001000 */
[----:B------:R0:W-:Y:S01]  /*b410*/  @!P6 MUFU.RCP R32, R23 ;  /* 0x000000170020e308 */ /* 0x0001e20000001000 */
[----:B-1----:R-:W1:Y:S04]  /*b420*/  LDS.U16 R21, [R154+0x1a] ;  /* 0x00001a009a157984 */ /* 0x002e680000000400 */
[----:B0-----:R-:W0:Y:S01]  /*b430*/  LDS.U16 R23, [R154+0x1e] ;  /* 0x00001e009a177984 */ /* 0x001e220000000400 */
[----:B------:R-:W-:Y:S06]  /*b440*/  BAR.SYNC.DEFER_BLOCKING 0x0 ;  /* 0x0000000000007b1d */ /* 0x000fec0000010000 */
[----:B------:R-:W2:Y:S01]  /*b450*/  @!P0 MUFU.RCP R26, R27 ;  /* 0x0000001b001a8308 */ /* 0x000ea20000001000 */
[----:B-----5:R-:W-:Y:S01]  /*b460*/  @!P5 FADD.FTZ R24, R24, 1 ;  /* 0x3f8000001818d421 */ /* 0x020fe20000010000 */
[----:B------:R-:W-:-:S06]  /*b470*/  SHF.L.U32 R18, R18, 0x10, RZ ;  /* 0x0000001012127819 */ /* 0x000fcc00000006ff */
[----:B------:R5:W1:Y:S02]  /*b480*/  @!P5 MUFU.RCP R27, R24 ;  /* 0x00000018001bd308 */ /* 0x000a640000001000 */
[----:B-----5:R-:W-:Y:S01]  /*b490*/  PRMT R24, R101, 0x7632, R24 ;  /* 0x0000763265187816 */ /* 0x020fe20000000018 */
[----:B------:R5:W-:Y:S01]  /*b4a0*/  STS.U16 [R154+0x2], R77 ;  /* 0x0000024d9a007388 */ /* 0x000be20000000400 */
[----:B--2---:R-:W-:Y:S01]  /*b4b0*/  @!P0 FMUL.FTZ R133, R133, R26 ;  /* 0x0000001a85858220 */ /* 0x004fe20000410000 */
[----:B------:R-:W-:Y:S02]  /*b4c0*/  ISETP.NE.AND P0, PT, R172, RZ, PT ;  /* 0x000000ffac00720c */ /* 0x000fe40003f05270 */
[----:B------:R2:W-:Y:S01]  /*b4d0*/  STS.U16 [R154+0x6], R24 ;  /* 0x000006189a007388 */ /* 0x0005e20000000400 */
[----:B------:R-:W-:Y:S01]  /*b4e0*/  SHF.L.U32 R19, R19, 0x10, RZ ;  /* 0x0000001013137819 */ /* 0x000fe200000006ff */
[----:B------:R-:W-:Y:S01]  /*b4f0*/  FADD.FTZ R18, R18, UR6 ;  /* 0x0000000612127e21 */ /* 0x000fe20008010000 */
[----:B-----5:R-:W-:-:S02]  /*b500*/  PRMT R77, R95, 0x7632, R77 ;  /* 0x000076325f4d7816 */ /* 0x020fc4000000004d */
[----:B--2---:R-:W-:Y:S01]  /*b510*/  PRMT R24, R93, 0x7632, R24 ;  /* 0x000076325d187816 */ /* 0x004fe20000000018 */
[----:B------:R-:W-:Y:S02]  /*b520*/  @!P3 FMUL.FTZ R136, R136, R25 ;  /* 0x000000198888b220 */ /* 0x000fe40000410000 */
[----:B------:R2:W-:Y:S01]  /*b530*/  STS.U16 [R154+0x12], R77 ;  /* 0x0000124d9a007388 */ /* 0x0005e20000000400 */
[----:B------:R-:W-:Y:S02]  /*b540*/  PRMT R25, R99, 0x7632, R25 ;  /* 0x0000763263197816 */ /* 0x000fe40000000019 */
[----:B------:R-:W-:Y:S01]  /*b550*/  PRMT R26, R97, 0x7632, R26 ;  /* 0x00007632611a7816 */ /* 0x000fe2000000001a */
[----:B------:R5:W-:Y:S01]  /*b560*/  STS.U16 [R154+0x16], R24 ;  /* 0x000016189a007388 */ /* 0x000be20000000400 */
[----:B------:R-:W-:Y:S01]  /*b570*/  @!P4 FMUL.FTZ R135, R135, R28 ;  /* 0x0000001c8787c220 */ /* 0x000fe20000410000 */
[----:B------:R-:W-:Y:S01]  /*b580*/  @!P6 FMUL.FTZ R145, R145, R32 ;  /* 0x000000209191e220 */ /* 0x000fe20000410000 */
[----:B------:R-:W-:Y:S01]  /*b590*/  FADD.FTZ R19, R19, UR6 ;  /* 0x0000000613137e21 */ /* 0x000fe20008010000 */
[----:B--2---:R-:W-:-:S02]  /*b5a0*/  PRMT R77, R91, 0x7632, R77 ;  /* 0x000076325b4d7816 */ /* 0x004fc4000000004d */
[----:B-----5:R-:W-:Y:S02]  /*b5b0*/  PRMT R24, R89, 0x7632, R24 ;  /* 0x0000763259187816 */ /* 0x020fe40000000018 */
[----:B------:R-:W-:Y:S02]  /*b5c0*/  FSETP.GTU.FTZ.AND P6, PT, R18, 20, PT ;  /* 0x41a000001200780b */ /* 0x000fe40003fdc000 */
[----:B---3--:R-:W-:Y:S02]  /*b5d0*/  SHF.L.U32 R20, R20, 0x10, RZ ;  /* 0x0000001014147819 */ /* 0x008fe400000006ff */
[----:B----4-:R-:W-:Y:S02]  /*b5e0*/  SHF.L.U32 R22, R22, 0x10, RZ ;  /* 0x0000001016167819 */ /* 0x010fe400000006ff */
[----:B------:R-:W-:Y:S01]  /*b5f0*/  MOV R28, UR8 ;  /* 0x00000008001c7c02 */ /* 0x000fe20008000f00 */
[----:B------:R-:W-:Y:S01]  /*b600*/  STS.U16 [R154], R103 ;  /* 0x000000679a007388 */ /* 0x000fe20000000400 */
[----:B------:R-:W-:Y:S01]  /*b610*/  @!P1 FMUL.FTZ R144, R144, R29 ;  /* 0x0000001d90909220 */ /* 0x000fe20000410000 */
[----:B-1----:R-:W-:-:S02]  /*b620*/  @!P5 FMUL.FTZ R146, R146, R27 ;  /* 0x0000001b9292d220 */ /* 0x002fc40000410000 */
[----:B------:R-:W-:Y:S01]  /*b630*/  STS.U16 [R154+0x4], R101 ;  /* 0x000004659a007388 */ /* 0x000fe20000000400 */
[----:B------:R-:W-:-:S03]  /*b640*/  FSETP.GTU.FTZ.AND P3, PT, R19, 20, PT ;  /* 0x41a000001300780b */ /* 0x000fc60003f7c000 */
[----:B------:R-:W-:Y:S01]  /*b650*/  STS.U16 [R154+0x8], R99 ;  /* 0x000008639a007388 */ /* 0x000fe20000000400 */
[----:B------:R-:W-:-:S03]  /*b660*/  FADD.FTZ R20, R20, UR6 ;  /* 0x0000000614147e21 */ /* 0x000fc60008010000 */
[----:B------:R-:W-:Y:S01]  /*b670*/  STS.U16 [R154+0xa], R25 ;  /* 0x00000a199a007388 */ /* 0x000fe20000000400 */
[----:B------:R-:W-:-:S03]  /*b680*/  FADD.FTZ R22, R22, UR6 ;  /* 0x0000000616167e21 */ /* 0x000fc60008010000 */
[----:B------:R-:W-:Y:S04]  /*b690*/  STS.U16 [R154+0xc], R97 ;  /* 0x00000c619a007388 */ /* 0x000fe80000000400 */
[----:B------:R1:W-:Y:S04]  /*b6a0*/  STS.U16 [R154+0xe], R26 ;  /* 0x00000e1a9a007388 */ /* 0x0003e80000000400 */
[----:B------:R-:W-:Y:S04]  /*b6b0*/  STS.U16 [R154+0x10], R95 ;  /* 0x0000105f9a007388 */ /* 0x000fe80000000400 */
[----:B------:R-:W-:Y:S04]  /*b6c0*/  STS.U16 [R154+0x14], R93 ;  /* 0x0000145d9a007388 */ /* 0x000fe80000000400 */
[----:B------:R-:W-:Y:S04]  /*b6d0*/  STS.U16 [R154+0x18], R91 ;  /* 0x0000185b9a007388 */ /* 0x000fe80000000400 */
[----:B------:R-:W-:Y:S04]  /*b6e0*/  STS.U16 [R154+0x1a], R77 ;  /* 0x00001a4d9a007388 */ /* 0x000fe80000000400 */
[----:B------:R-:W-:Y:S04]  /*b6f0*/  STS.U16 [R154+0x1c], R89 ;  /* 0x00001c599a007388 */ /* 0x000fe80000000400 */
        /* <DEDUP_REMOVED lines=19> */
[----:B------:R-:W-:Y:S01]  /*b830*/  @!P2 FMUL.FTZ R137, R137, R30 ;  /* 0x0000001e8989a220 */ /* 0x000fe20000410000 */
[----:B------:R-:W-:Y:S01]  /*b840*/  BAR.SYNC.DEFER_BLOCKING 0x0 ;  /* 0x0000000000007b1d */ /* 0x000fe20000010000 */
[----:B------:R-:W-:-:S02]  /*b850*/  FSETP.GTU.FTZ.AND P2, PT, R20, 20, PT ;  /* 0x41a000001400780b */ /* 0x000fc40003f5c000 */
[----:B------:R-:W-:Y:S01]  /*b860*/  FSETP.GTU.FTZ.AND P1, PT, R22, 20, PT ;  /* 0x41a000001600780b */ /* 0x000fe20003f3c000 */
[----:B------:R-:W-:Y:S01]  /*b870*/  @!P6 FMUL.FTZ R18, R18, -1.4426950216293334961 ;  /* 0xbfb8aa3b1212e820 */ /* 0x000fe20000410000 */
[----:B------:R-:W-:Y:S02]  /*b880*/  SHF.L.U32 R21, R21, 0x10, RZ ;  /* 0x0000001015157819 */ /* 0x000fe400000006ff */
[----:B0-----:R-:W-:Y:S01]  /*b890*/  SHF.L.U32 R23, R23, 0x10, RZ ;  /* 0x0000001017177819 */ /* 0x001fe200000006ff */
[----:B------:R-:W-:Y:S02]  /*b8a0*/  @!P3 FMUL.FTZ R19, R19, -1.4426950216293334961 ;  /* 0xbfb8aa3b1313b820 */ /* 0x000fe40000410000 */
[----:B------:R-:W0:Y:S01]  /*b8b0*/  @!P6 MUFU.EX2 R18, R18 ;  /* 0x000000120012e308 */ /* 0x000e220000000800 */
[----:B------:R-:W-:Y:S01]  /*b8c0*/  FADD.FTZ R21, R21, UR6 ;  /* 0x0000000615157e21 */ /* 0x000fe20008010000 */
[----:B------:R-:W-:Y:S02]  /*b8d0*/  FADD.FTZ R23, R23, UR6 ;  /* 0x0000000617177e21 */ /* 0x000fe40008010000 */
[----:B------:R-:W-:-:S02]  /*b8e0*/  @!P2 FMUL.FTZ R20, R20, -1.4426950216293334961 ;  /* 0xbfb8aa3b1414a820 */ /* 0x000fc40000410000 */
[----:B------:R-:W-:Y:S01]  /*b8f0*/  @!P1 FMUL.FTZ R22, R22, -1.4426950216293334961 ;  /* 0xbfb8aa3b16169820 */ /* 0x000fe20000410000 */
[----:B------:R-:W-:Y:S01]  /*b900*/  FSETP.GTU.FTZ.AND P5, PT, R21, 20, PT ;  /* 0x41a000001500780b */ /* 0x000fe20003fbc000 */
[----:B------:R-:W2:Y:S01]  /*b910*/  @!P3 MUFU.EX2 R19, R19 ;  /* 0x000000130013b308 */ /* 0x000ea20000000800 */
[----:B------:R-:W-:Y:S01]  /*b920*/  FSETP.GTU.FTZ.AND P4, PT, R23, 20, PT ;  /* 0x41a000001700780b */ /* 0x000fe20003f9c000 */
[----:B------:R-:W3:Y:S01]  /*b930*/  S2UR UR8, SR_CTAID.Y ;  /* 0x00000000000879c3 */ /* 0x000ee20000002600 */
[----:B------:R-:W4:Y:S05]  /*b940*/  LDS R24, [UR16+0x1080] ;  /* 0x00108010ff187984 */ /* 0x000f2a0008000800 */
[----:B------:R-:W5:Y:S01]  /*b950*/  @!P2 MUFU.EX2 R20, R20 ;  /* 0x000000140014a308 */ /* 0x000f620000000800 */
[----:B0-----:R-:W-:-:S07]  /*b960*/  @!P6 FADD.FTZ R18, R18, 1 ;  /* 0x3f8000001212e421 */ /* 0x001fce0000010000 */
[----:B------:R-:W0:Y:S01]  /*b970*/  @!P1 MUFU.EX2 R22, R22 ;  /* 0x0000001600169308 */ /* 0x000e220000000800 */
[----:B------:R-:W-:Y:S01]  /*b980*/  @!P5 FMUL.FTZ R21, R21, -1.4426950216293334961 ;  /* 0xbfb8aa3b1515d820 */ /* 0x000fe20000410000 */
[----:B------:R-:W-:Y:S01]  /*b990*/  @!P4 FMUL.FTZ R23, R23, -1.4426950216293334961 ;  /* 0xbfb8aa3b1717c820 */ /* 0x000fe20000410000 */
[----:B------:R-:W-:Y:S01]  /*b9a0*/  USHF.R.S32.HI UR21, URZ, 0x1f, UR20 ;  /* 0x0000001fff157899 */ /* 0x000fe20008011414 */
[----:B--2---:R-:W-:-:S03]  /*b9b0*/  @!P3 FADD.FTZ R19, R19, 1 ;  /* 0x3f8000001313b421 */ /* 0x004fc60000010000 */
[----:B------:R-:W-:Y:S01]  /*b9c0*/  UIMAD.WIDE.U32 UR18, UR26, UR22, UR20 ;  /* 0x000000161a1272a5 */ /* 0x000fe2000f8e0014 */
[----:B------:R-:W2:Y:S01]  /*b9d0*/  @!P6 MUFU.RCP R18, R18 ;  /* 0x000000120012e308 */ /* 0x000ea20000001000 */
[----:B-----5:R-:W-:Y:S02]  /*b9e0*/  @!P2 FADD.FTZ R20, R20, 1 ;  /* 0x3f8000001414a421 */ /* 0x020fe40000010000 */
[----:B------:R-:W-:Y:S01]  /*b9f0*/  UIMAD UR19, UR26, UR23, UR19 ;  /* 0x000000171a1372a4 */ /* 0x000fe2000f8e0213 */
[----:B------:R-:W5:Y:S04]  /*ba00*/  LDCU.64 UR22, c[0x0][0x550] ;  /* 0x0000aa00ff1677ac */ /* 0x000f680008000a00 */
[----:B------:R-:W1:Y:S01]  /*ba10*/  @!P5 MUFU.EX2 R21, R21 ;  /* 0x000000150015d308 */ /* 0x000e620000000800 */
[----:B0-----:R-:W-:-:S07]  /*ba20*/  @!P1 FADD.FTZ R22, R22, 1 ;  /* 0x3f80000016169421 */ /* 0x001fce0000010000 */
[----:B------:R-:W0:Y:S08]  /*ba30*/  @!P4 MUFU.EX2 R23, R23 ;  /* 0x000000170017c308 */ /* 0x000e300000000800 */
[----:B------:R-:W4:Y:S01]  /*ba40*/  @!P3 MUFU.RCP R19, R19 ;  /* 0x000000130013b308 */ /* 0x000f220000001000 */
[----:B---3--:R-:W-:Y:S02]  /*ba50*/  UIMAD UR17, UR8, UR25, URZ ;  /* 0x00000019081172a4 */ /* 0x008fe4000f8e02ff */
[----:B------:R-:W-:-:S05]  /*ba60*/  UIMAD.WIDE.U32 UR18, UR8, UR24, UR18 ;  /* 0x00000018081272a5 */ /* 0x000fca000f8e0012 */
[----:B------:R-:W3:Y:S01]  /*ba70*/  @!P2 MUFU.RCP R20, R20 ;  /* 0x000000140014a308 */ /* 0x000ee20000001000 */
[----:B--2---:R-:W-:-:S07]  /*ba80*/  @!P6 FMUL.FTZ R147, R147, R18 ;  /* 0x000000129393e220 */ /* 0x004fce0000410000 */
[----:B------:R-:W2:Y:S01]  /*ba90*/  @!P1 MUFU.RCP R22, R22 ;  /* 0x0000001600169308 */ /* 0x000ea20000001000 */
[----:B-1----:R-:W-:Y:S01]  /*baa0*/  @!P5 FADD.FTZ R21, R21, 1 ;  /* 0x3f8000001515d421 */ /* 0x002fe20000010000 */
[----:B0-----:R-:W-:Y:S01]  /*bab0*/  @!P4 FADD.FTZ R23, R23, 1 ;  /* 0x3f8000001717c421 */ /* 0x001fe20000010000 */
[----:B------:R-:W-:Y:S02]  /*bac0*/  MOV R18, UR17 ;  /* 0x0000001100127c02 */ /* 0x000fe40008000f00 */
[----:B------:R-:W-:Y:S01]  /*bad0*/  IADD3 R26, P6, PT, R2, UR18, RZ ;  /* 0x00000012021a7c10 */ /* 0x000fe2000ffde0ff */
[----:B----4-:R-:W-:-:S03]  /*bae0*/  @!P3 FMUL.FTZ R148, R148, R19 ;  /* 0x000000139494b220 */ /* 0x010fc60000410000 */
[----:B------:R-:W-:Y:S01]  /*baf0*/  IADD3.X R19, PT, PT, R18, UR19, RZ, P6, !PT ;  /* 0x0000001312137c10 */ /* 0x000fe2000b7fe4ff */
[----:B------:R-:W0:Y:S01]  /*bb00*/  @!P5 MUFU.RCP R21, R21 ;  /* 0x000000150015d308 */ /* 0x000e220000001000 */
[----:B-----5:R-:W-:Y:S01]  /*bb10*/  LEA R18, P6, R26, UR22, 0x1 ;  /* 0x000000161a127c11 */ /* 0x020fe2000f8c08ff */
[----:B---3--:R-:W-:Y:S01]  /*bb20*/  @!P2 FMUL.FTZ R149, R149, R20 ;  /* 0x000000149595a220 */ /* 0x008fe20000410000 */
[----:B------:R-:W-:Y:S01]  /*bb30*/  ISETP.GE.AND P2, PT, R2, R24, PT ;  /* 0x000000180200720c */ /* 0x000fe20003f46270 */
[----:B------:R-:W1:Y:S01]  /*bb40*/  LDCU.64 UR18, c[0x0][0x518] ;  /* 0x0000a300ff1277ac */ /* 0x000e620008000a00 */
[----:B------:R-:W-:-:S03]  /*bb50*/  LEA.HI.X R19, R26, UR23, R19, 0x1, P6 ;  /* 0x000000171a137c11 */ /* 0x000fc6000b0f0c13 */
[----:B------:R-:W3:Y:S01]  /*bb60*/  @!P4 MUFU.RCP R23, R23 ;  /* 0x000000170017c308 */ /* 0x000ee20000001000 */
[----:B--2---:R-:W-:Y:S01]  /*bb70*/  @!P1 FMUL.FTZ R151, R151, R22 ;  /* 0x0000001697979220 */ /* 0x004fe20000410000 */
[-C--:B------:R-:W-:Y:S01]  /*bb80*/  ISETP.GE.AND P3, PT, R17, R24.reuse, PT ;  /* 0x000000181100720c */ /* 0x080fe20003f66270 */
[----:B------:R-:W2:Y:S01]  /*bb90*/  LDCU.64 UR22, c[0x0][0x520] ;  /* 0x0000a400ff1677ac */ /* 0x000ea20008000a00 */
[-C--:B------:R-:W-:Y:S02]  /*bba0*/  ISETP.GE.AND P6, PT, R16, R24.reuse, PT ;  /* 0x000000181000720c */ /* 0x080fe40003fc6270 */
[-C--:B------:R-:W-:Y:S02]  /*bbb0*/  ISETP.GE.AND P1, PT, R14, R24.reuse, PT ;  /* 0x000000180e00720c */ /* 0x080fe40003f26270 */
[----:B------:R-:W-:Y:S01]  /*bbc0*/  @!P2 STG.E.U16 desc[UR30][R18.64], R25 ;  /* 0x000000191200a986 */ /* 0x000fe2000c10151e */
[----:B0-----:R-:W-:Y:S01]  /*bbd0*/  @!P5 FMUL.FTZ R150, R150, R21 ;  /* 0x000000159696d220 */ /* 0x001fe20000410000 */
[----:B------:R-:W-:-:S02]  /*bbe0*/  ISETP.GE.AND P2, PT, R15, R24, PT ;  /* 0x000000180f00720c */ /* 0x000fc40003f46270 */
[----:B------:R-:W-:-:S03]  /*bbf0*/  ISETP.GE.AND P5, PT, R12, R24, PT ;  /* 0x000000180c00720c */ /* 0x000fc60003fa6270 */
[----:B------:R-:W-:Y:S01]  /*bc00*/  @!P3 STG.E.U16 desc[UR30][R18.64+0x40], R27 ;  /* 0x0000401b1200b986 */ /* 0x000fe2000c10151e */
[-C--:B------:R-:W-:Y:S01]  /*bc10*/  ISETP.GE.AND P3, PT, R3, R24.reuse, PT ;  /* 0x000000180300720c */ /* 0x080fe20003f66270 */
[----:B---3--:R-:W-:Y:S01]  /*bc20*/  @!P4 FMUL.FTZ R152, R152, R23 ;  /* 0x000000179898c220 */ /* 0x008fe20000410000 */
[-C--:B------:R-:W-:Y:S01]  /*bc30*/  ISETP.GE.AND P4, PT, R13, R24.reuse, PT ;  /* 0x000000180d00720c */ /* 0x080fe20003f86270 */
        /* <DEDUP_REMOVED lines=16> */
[----:B------:R-:W-:Y:S04]  /*bd40*/  @!P2 STG.E.U16 desc[UR30][R18.64+0x280], R45 ;  /* 0x0002802d1200a986 */ /* 0x000fe8000c10151e */
[----:B------:R-:W-:Y:S04]  /*bd50*/  @!P3 STG.E.U16 desc[UR30][R18.64+0x2c0], R47 ;  /* 0x0002c02f1200b986 */ /* 0x000fe8000c10151e */
[----:B------:R-:W-:Y:S04]  /*bd60*/  @!P6 STG.E.U16 desc[UR30][R18.64+0x300], R49 ;  /* 0x000300311200e986 */ /* 0x000fe8000c10151e */
[----:B------:R-:W-:Y:S04]  /*bd70*/  @!P5 STG.E.U16 desc[UR30][R18.64+0x340], R51 ;  /* 0x000340331200d986 */ /* 0x000fe8000c10151e */
[----:B------:R-:W-:Y:S04]  /*bd80*/  @!P4 STG.E.U16 desc[UR30][R18.64+0x380], R53 ;  /* 0x000380351200c986 */ /* 0x000fe8000c10151e */
[----:B------:R0:W-:Y:S01]  /*bd90*/  @!P1 STG.E.U16 desc[UR30][R18.64+0x3c0], R55 ;  /* 0x0003c03712009986 */ /* 0x0001e2000c10151e */
[----:B------:R-:W-:-:S04]  /*bda0*/  F2FP.BF16.F32.PACK_AB R20, R131, R130 ;  /* 0x000000828314723e */ /* 0x000fc800000010ff */
[C---:B------:R-:W-:Y:S01]  /*bdb0*/  PRMT R77, R20.reuse, 0x7610, R77 ;  /* 0x00007610144d7816 */ /* 0x040fe2000000004d */
[----:B------:R-:W-:Y:S01]  /*bdc0*/  BAR.SYNC.DEFER_BLOCKING 0x0 ;  /* 0x0000000000007b1d */ /* 0x000fe20000010000 */
[----:B------:R-:W-:Y:S02]  /*bdd0*/  PRMT R21, R20, 0x7632, R21 ;  /* 0x0000763214157816 */ /* 0x000fe40000000015 */
[----:B0-----:R-:W-:Y:S02]  /*bde0*/  F2FP.BF16.F32.PACK_AB R19, R133, R132 ;  /* 0x000000848513723e */ /* 0x001fe400000010ff */
[----:B------:R-:W-:Y:S02]  /*bdf0*/  F2FP.BF16.F32.PACK_AB R20, R136, R135 ;  /* 0x000000878814723e */ /* 0x000fe400000010ff */
[C---:B------:R-:W-:Y:S02]  /*be00*/  PRMT R22, R19.reuse, 0x7610, R22 ;  /* 0x0000761013167816 */ /* 0x040fe40000000016 */
[----:B------:R-:W-:-:S02]  /*be10*/  PRMT R23, R19, 0x7632, R23 ;  /* 0x0000763213177816 */ /* 0x000fc40000000017 */
[----:B------:R-:W-:Y:S02]  /*be20*/  F2FP.BF16.F32.PACK_AB R18, R144, R137 ;  /* 0x000000899012723e */ /* 0x000fe400000010ff */
[----:B------:R-:W-:Y:S02]  /*be30*/  F2FP.BF16.F32.PACK_AB R19, R146, R145 ;  /* 0x000000919213723e */ /* 0x000fe400000010ff */
[C---:B------:R-:W-:Y:S02]  /*be40*/  PRMT R24, R20.reuse, 0x7610, R24 ;  /* 0x0000761014187816 */ /* 0x040fe40000000018 */
[----:B------:R-:W-:Y:S02]  /*be50*/  PRMT R25, R20, 0x7632, R25 ;  /* 0x0000763214197816 */ /* 0x000fe40000000019 */
[C---:B------:R-:W-:Y:S01]  /*be60*/  PRMT R26, R19.reuse, 0x7610, R26 ;  /* 0x00007610131a7816 */ /* 0x040fe2000000001a */
[----:B------:R0:W-:Y:S01]  /*be70*/  STS.U16 [R154], R77 ;  /* 0x0000004d9a007388 */ /* 0x0001e20000000400 */
[----:B------:R-:W-:-:S03]  /*be80*/  PRMT R27, R19, 0x7632, R27 ;  /* 0x00007632131b7816 */ /* 0x000fc6000000001b */
[----:B------:R3:W-:Y:S01]  /*be90*/  STS.U16 [R154+0x2], R21 ;  /* 0x000002159a007388 */ /* 0x0007e20000000400 */
[----:B------:R-:W-:Y:S02]  /*bea0*/  F2FP.BF16.F32.PACK_AB R20, R148, R147 ;  /* 0x000000939414723e */ /* 0x000fe400000010ff */
[----:B------:R-:W-:Y:S02]  /*beb0*/  F2FP.BF16.F32.PACK_AB R19, R152, R151 ;  /* 0x000000979813723e */ /* 0x000fe400000010ff */
[C---:B0-----:R-:W-:Y:S02]  /*bec0*/  PRMT R77, R18.reuse, 0x7610, R77 ;  /* 0x00007610124d7816 */ /* 0x041fe4000000004d */
[----:B---3--:R-:W-:Y:S02]  /*bed0*/  PRMT R21, R18, 0x7632, R21 ;  /* 0x0000763212157816 */ /* 0x008fe40000000015 */
[----:B------:R-:W-:Y:S01]  /*bee0*/  F2FP.BF16.F32.PACK_AB R18, R150, R149 ;  /* 0x000000959612723e */ /* 0x000fe200000010ff */
[----:B------:R0:W-:Y:S04]  /*bef0*/  STS.U16 [R154+0x4], R22 ;  /* 0x000004169a007388 */ /* 0x0001e80000000400 */
[----:B------:R3:W-:Y:S04]  /*bf00*/  STS.U16 [R154+0x8], R24 ;  /* 0x000008189a007388 */ /* 0x0007e80000000400 */
[----:B------:R4:W-:Y:S01]  /*bf10*/  STS.U16 [R154+0xc], R77 ;  /* 0x00000c4d9a007388 */ /* 0x0009e20000000400 */
[----:B0-----:R-:W-:-:S02]  /*bf20*/  PRMT R22, R20, 0x7632, R22 ;  /* 0x0000763214167816 */ /* 0x001fc40000000016 */
[----:B---3--:R-:W-:Y:S02]  /*bf30*/  PRMT R24, R18, 0x7632, R24 ;  /* 0x0000763212187816 */ /* 0x008fe40000000018 */
[----:B----4-:R-:W-:Y:S01]  /*bf40*/  PRMT R77, R19, 0x7632, R77 ;  /* 0x00007632134d7816 */ /* 0x010fe2000000004d */
        /* <DEDUP_REMOVED lines=30> */
[----:B-1----:R-:W-:-:S05]  /*c130*/  UIMAD.WIDE.U32 UR20, UR26, UR18, UR20 ;  /* 0x000000121a1472a5 */ /* 0x002fca000f8e0014 */
[----:B------:R-:W1:Y:S01]  /*c140*/  LDS R20, [UR16+0x1080] ;  /* 0x00108010ff147984 */ /* 0x000e620008000800 */
[----:B------:R-:W-:Y:S01]  /*c150*/  UIMAD UR17, UR26, UR19, UR21 ;  /* 0x000000131a1172a4 */ /* 0x000fe2000f8e0215 */
[----:B------:R-:W3:Y:S01]  /*c160*/  LDCU.64 UR18, c[0x0][0x560] ;  /* 0x0000ac00ff1277ac */ /* 0x000ee20008000a00 */
[----:B------:R-:W-:Y:S02]  /*c170*/  UMOV UR16, UR20 ;  /* 0x0000001400107c82 */ /* 0x000fe40008000000 */
[----:B--2---:R-:W-:Y:S01]  /*c180*/  UIMAD.WIDE.U32 UR16, UR8, UR22, UR16 ;  /* 0x00000016081072a5 */ /* 0x004fe2000f8e0010 */
[----:B------:R-:W-:-:S03]  /*c190*/  FADD.FTZ R130, R130, R173 ;  /* 0x000000ad82827221 */ /* 0x000fc60000010000 */
[----:B------:R-:W-:Y:S02]  /*c1a0*/  UIMAD UR17, UR8, UR23, UR17 ;  /* 0x00000017081172a4 */ /* 0x000fe4000f8e0211 */
[----:B0-----:R-:W-:Y:S01]  /*c1b0*/  IADD3 R19, P0, PT, R2, UR16, RZ ;  /* 0x0000001002137c10 */ /* 0x001fe2000ff1e0ff */
[----:B------:R-:W-:-:S03]  /*c1c0*/  FADD.FTZ R131, R130, R131 ;  /* 0x0000008382837221 */ /* 0x000fc60000010000 */
[----:B------:R-:W-:Y:S02]  /*c1d0*/  IADD3.X R22, PT, PT, RZ, UR17, RZ, P0, !PT ;  /* 0x00000011ff167c10 */ /* 0x000fe400087fe4ff */
[----:B---3--:R-:W-:Y:S01]  /*c1e0*/  LEA R18, P3, R19, UR18, 0x1 ;  /* 0x0000001213127c11 */ /* 0x008fe2000f8608ff */
[----:B------:R-:W-:-:S03]  /*c1f0*/  FADD.FTZ R132, R131, R132 ;  /* 0x0000008483847221 */ /* 0x000fc60000010000 */
[----:B------:R-:W-:Y:S01]  /*c200*/  LEA.HI.X R19, R19, UR19, R22, 0x1, P3 ;  /* 0x0000001313137c11 */ /* 0x000fe200098f0c16 */
[----:B------:R-:W-:Y:S01]  /*c210*/  FADD.FTZ R132, R132, R133 ;  /* 0x0000008584847221 */ /* 0x000fe20000010000 */
[-C--:B-1----:R-:W-:Y:S02]  /*c220*/  ISETP.GE.AND P2, PT, R2, R20.reuse, PT ;  /* 0x000000140200720c */ /* 0x082fe40003f46270 */
[-C--:B------:R-:W-:Y:S02]  /*c230*/  ISETP.GE.AND P1, PT, R17, R20.reuse, PT ;  /* 0x000000141100720c */ /* 0x080fe40003f26270 */
[-C--:B------:R-:W-:Y:S02]  /*c240*/  ISETP.GE.AND P0, PT, R16, R20.reuse, PT ;  /* 0x000000141000720c */ /* 0x080fe40003f06270 */
[-C--:B------:R-:W-:Y:S02]  /*c250*/  ISETP.GE.AND P4, PT, R14, R20.reuse, PT ;  /* 0x000000140e00720c */ /* 0x080fe40003f86270 */
[----:B------:R-:W-:-:S02]  /*c260*/  ISETP.GE.AND P6, PT, R15, R20, PT ;  /* 0x000000140f00720c */ /* 0x000fc40003fc6270 */
[-C--:B------:R-:W-:Y:S02]  /*c270*/  ISETP.GE.AND P5, PT, R3, R20.reuse, PT ;  /* 0x000000140300720c */ /* 0x080fe40003fa6270 */
[-C--:B------:R-:W-:Y:S01]  /*c280*/  ISETP.GE.AND P3, PT, R13, R20.reuse, PT ;  /* 0x000000140d00720c */ /* 0x080fe20003f66270 */
[----:B------:R0:W-:Y:S01]  /*c290*/  @!P2 STG.E.U16 desc[UR30][R18.64], R21 ;  /* 0x000000151200a986 */ /* 0x0001e2000c10151e */
[----:B------:R-:W-:-:S03]  /*c2a0*/  ISETP.GE.AND P2, PT, R12, R20, PT ;  /* 0x000000140c00720c */ /* 0x000fc60003f46270 */
[----:B------:R0:W-:Y:S01]  /*c2b0*/  @!P1 STG.E.U16 desc[UR30][R18.64+0x40], R169 ;  /* 0x000040a912009986 */ /* 0x0001e2000c10151e */
[----:B------:R-:W-:Y:S01]  /*c2c0*/  ISETP.GE.AND P1, PT, R11, R20, PT ;  /* 0x000000140b00720c */ /* 0x000fe20003f26270 */
[----:B------:R-:W-:-:S04]  /*c2d0*/  FADD.FTZ R135, R132, R135 ;  /* 0x0000008784877221 */ /* 0x000fc80000010000 */
[----:B------:R-:W-:Y:S01]  /*c2e0*/  FADD.FTZ R136, R135, R136 ;  /* 0x0000008887887221 */ /* 0x000fe20000010000 */
[----:B------:R0:W-:Y:S03]  /*c2f0*/  @!P0 STG.E.U16 desc[UR30][R18.64+0x80], R23 ;  /* 0x0000801712008986 */ /* 0x0001e6000c10151e */
[----:B------:R-:W-:Y:S01]  /*c300*/  FADD.FTZ R137, R136, R137 ;  /* 0x0000008988897221 */ /* 0x000fe20000010000 */
[----:B------:R0:W-:Y:S01]  /*c310*/  @!P4 STG.E.U16 desc[UR30][R18.64+0xc0], R167 ;  /* 0x0000c0a71200c986 */ /* 0x0001e2000c10151e */
[-C--:B------:R-:W-:Y:S02]  /*c320*/  ISETP.GE.AND P0, PT, R10, R20.reuse, PT ;  /* 0x000000140a00720c */ /* 0x080fe40003f06270 */
[-C--:B------:R-:W-:Y:S01]  /*c330*/  ISETP.GE.AND P4, PT, R9, R20.reuse, PT ;  /* 0x000000140900720c */ /* 0x080fe20003f86270 */
[----:B------:R0:W-:Y:S01]  /*c340*/  @!P6 STG.E.U16 desc[UR30][R18.64+0x100], R25 ;  /* 0x000100191200e986 */ /* 0x0001e2000c10151e */
[----:B------:R-:W-:Y:S01]  /*c350*/  ISETP.GE.AND P6, PT, R8, R20, PT ;  /* 0x000000140800720c */ /* 0x000fe20003fc6270 */
[----:B------:R-:W-:-:S02]  /*c360*/  FADD.FTZ R144, R137, R144 ;  /* 0x0000009089907221 */ /* 0x000fc40000010000 */
[----:B------:R0:W-:Y:S01]  /*c370*/  @!P5 STG.E.U16 desc[UR30][R18.64+0x140], R165 ;  /* 0x000140a51200d986 */ /* 0x0001e2000c10151e */
[----:B------:R-:W-:-:S03]  /*c380*/  ISETP.GE.AND P5, PT, R7, R20, PT ;  /* 0x000000140700720c */ /* 0x000fc60003fa6270 */
[----:B------:R0:W-:Y:S01]  /*c390*/  @!P3 STG.E.U16 desc[UR30][R18.64+0x180], R27 ;  /* 0x0001801b1200b986 */ /* 0x0001e2000c10151e */
[----:B------:R-:W-:-:S03]  /*c3a0*/  ISETP.GE.AND P3, PT, R6, R20, PT ;  /* 0x000000140600720c */ /* 0x000fc60003f66270 */
        /* <DEDUP_REMOVED lines=8> */
[----:B------:R0:W-:Y:S04]  /*c430*/  @!P4 STG.E.U16 desc[UR30][R18.64+0x280], R31 ;  /* 0x0002801f1200c986 */ /* 0x0001e8000c10151e */
[----:B------:R0:W-:Y:S04]  /*c440*/  @!P6 STG.E.U16 desc[UR30][R18.64+0x2c0], R159 ;  /* 0x0002c09f1200e986 */ /* 0x0001e8000c10151e */
[----:B------:R0:W-:Y:S04]  /*c450*/  @!P5 STG.E.U16 desc[UR30][R18.64+0x300], R33 ;  /* 0x000300211200d986 */ /* 0x0001e8000c10151e */
[----:B------:R0:W-:Y:S04]  /*c460*/  @!P3 STG.E.U16 desc[UR30][R18.64+0x340], R157 ;  /* 0x0003409d1200b986 */ /* 0x0001e8000c10151e */
[----:B------:R0:W-:Y:S04]  /*c470*/  @!P2 STG.E.U16 desc[UR30][R18.64+0x380], R155 ;  /* 0x0003809b1200a986 */ /* 0x0001e8000c10151e */
[----:B------:R0:W-:Y:S01]  /*c480*/  @!P1 STG.E.U16 desc[UR30][R18.64+0x3c0], R35 ;  /* 0x0003c02312009986 */ /* 0x0001e2000c10151e */
[----:B------:R-:W-:Y:S01]  /*c490*/  FADD.FTZ R148, R147, R148 ;  /* 0x0000009493947221 */ /* 0x000fe20000010000 */
[----:B------:R-:W-:-:S03]  /*c4a0*/  UIADD3 UR14, UP0, UPT, UR14, -0x1000, URZ ;  /* 0xfffff0000e0e7890 */ /* 0x000fc6000ff1e0ff */
[----:B------:R-:W-:Y:S01]  /*c4b0*/  FADD.FTZ R149, R148, R149 ;  /* 0x0000009594957221 */ /* 0x000fe20000010000 */
[----:B------:R-:W-:Y:S02]  /*c4c0*/  UIADD3.X UR13, UPT, UPT, UR13, -0x1, URZ, UP0, !UPT ;  /* 0xffffffff0d0d7890 */ /* 0x000fe400087fe4ff */
[----:B------:R-:W-:Y:S01]  /*c4d0*/  UISETP.GT.AND UP0, UPT, UR15, 0x1, UPT ;  /* 0x000000010f00788c */ /* 0x000fe2000bf04270 */
[----:B------:R-:W-:Y:S01]  /*c4e0*/  FADD.FTZ R150, R149, R150 ;  /* 0x0000009695967221 */ /* 0x000fe20000010000 */
[----:B------:R-:W-:-:S03]  /*c4f0*/  UIADD3 UR16, UPT, UPT, UR15, -0x1, URZ ;  /* 0xffffffff0f107890 */ /* 0x000fc6000fffe0ff */
[----:B------:R-:W-:Y:S01]  /*c500*/  FADD.FTZ R151, R150, R151 ;  /* 0x0000009796977221 */ /* 0x000fe20000010000 */
[----:B------:R-:W-:Y:S02]  /*c510*/  UIADD3 UR10, UP1, UPT, UR10, -0x1000, URZ ;  /* 0xfffff0000a0a7890 */ /* 0x000fe4000ff3e0ff */
[----:B------:R-:W-:Y:S01]  /*c520*/  UIADD3 UR12, UP2, UPT, UR12, -0x1000, URZ ;  /* 0xfffff0000c0c7890 */ /* 0x000fe2000ff5e0ff */
[----:B------:R-:W-:Y:S01]  /*c530*/  FADD.FTZ R173, R151, R152 ;  /* 0x0000009897ad7221 */ /* 0x000fe20000010000 */
[----:B------:R-:W-:Y:S02]  /*c540*/  UIADD3.X UR9, UPT, UPT, UR9, -0x1, URZ, UP1, !UPT ;  /* 0xffffffff09097890 */ /* 0x000fe40008ffe4ff */
[----:B------:R-:W-:Y:S01]  /*c550*/  UIADD3.X UR11, UPT, UPT, UR11, -0x1, URZ, UP2, !UPT ;  /* 0xffffffff0b0b7890 */ /* 0x000fe200097fe4ff */
[----:B------:R-:W-:Y:S01]  /*c560*/  UMOV UR15, UR16 ;  /* 0x00000010000f7c82 */ /* 0x000fe20008000000 */
[----:B0-----:R-:W-:Y:S10]  /*c570*/  BRA.U UP0, `(.L_x_329) ;  /* 0xffffff3d00f07547 */ /* 0x001ff4000b83ffff */
.L_x_261:
[----:B------:R-:W0:Y:S01]  /*c580*/  LDCU.64 UR6, c[0x0][0x548] ;  /* 0x0000a900ff0677ac */ /* 0x000e220008000a00 */
[----:B------:R-:W1:Y:S01]  /*c590*/  S2R R11, SR_TID.X ;  /* 0x00000000000b7919 */ /* 0x000e620000002100 */
[----:B------:R-:W2:Y:S01]  /*c5a0*/  LDCU UR21, c[0x0][0x38c] ;  /* 0x00007180ff1577ac */ /* 0x000ea20008000800 */
[----:B------:R-:W3:Y:S01]  /*c5b0*/  LDCU.64 UR10, c[0x0][0x568] ;  /* 0x0000ad00ff0a77ac */ /* 0x000ee20008000a00 */
[----:B0-----:R-:W-:-:S04]  /*c5c0*/  UISETP.NE.U32.AND UP0, UPT, UR6, URZ, UPT ;  /* 0x000000ff0600728c */ /* 0x001fc8000bf05070 */
[----:B------:R-:W-:-:S09]  /*c5d0*/  UISETP.NE.AND.EX UP0, UPT, UR7, URZ, UPT, UP0 ;  /* 0x000000ff0700728c */ /* 0x000fd2000bf05300 */
[----:B--23--:R-:W-:Y:S05]  /*c5e0*/  BRA.U !UP0, `(.L_x_330) ;  /* 0x0000000108987547 */ /* 0x00cfea000b800000 */
[----:B------:R-:W0:Y:S01]  /*c5f0*/  SHFL.DOWN P0, R0, R175, 0x1, 0x1f ;  /* 0x08201f00af007f89 */ /* 0x000e220000000000 */
[----:B------:R-:W-:Y:S01]  /*c600*/  BSSY.RECONVERGENT B0, `(.L_x_330) ;  /* 0x0000024000007945 */ /* 0x000fe20003800200 */
[----:B------:R-:W2:Y:S01]  /*c610*/  S2R R4, SR_LANEID ;  /* 0x0000000000047919 */ /* 0x000ea20000000000 */
[----:B------:R-:W3:Y:S01]  /*c620*/  S2R R6, SR_TID.X ;  /* 0x0000000000067919 */ /* 0x000ee20000002100 */
[----:B0-----:R-:W-:-:S05]  /*c630*/  @P0 FADD R0, R0, R175 ;  /* 0x000000af00000221 */ /* 0x001fca0000000000 */
[----:B------:R-:W0:Y:S01]  /*c640*/  SHFL.DOWN P0, R3, R0, 0x2, 0x1f ;  /* 0x08401f0000037f89 */ /* 0x000e220000000000 */
[----:B--2---:R-:W-:-:S13]  /*c650*/  ISETP.NE.AND P1, PT, R4, RZ, PT ;  /* 0x000000ff0400720c */ /* 0x004fda0003f25270 */
[----:B------:R-:W2:Y:S01]  /*c660*/  @!P1 S2R R8, SR_CgaCtaId ;  /* 0x0000000000089919 */ /* 0x000ea20000008800 */
[----:B------:R-:W-:Y:S01]  /*c670*/  @!P1 MOV R7, 0x400 ;  /* 0x0000040000079802 */ /* 0x000fe20000000f00 */
[----:B0-----:R-:W-:Y:S01]  /*c680*/  @P0 FADD R3, R0, R3 ;  /* 0x0000000300030221 */ /* 0x001fe20000000000 */
[----:B---3--:R-:W-:-:S04]  /*c690*/  @!P1 SHF.R.U32.HI R0, RZ, 0x3, R6 ;  /* 0x00000003ff009819 */ /* 0x008fc80000011606 */
[----:B------:R-:W0:Y:S01]  /*c6a0*/  SHFL.DOWN P0, R2, R3, 0x4, 0x1f ;  /* 0x08801f0003027f89 */ /* 0x000e220000000000 */
[----:B------:R-:W-:Y:S02]  /*c6b0*/  @!P1 LOP3.LUT R0, R0, 0x7c, RZ, 0xc0, !PT ;  /* 0x0000007c00009812 */ /* 0x000fe400078ec0ff */
[----:B--2---:R-:W-:Y:S01]  /*c6c0*/  @!P1 LEA R7, R8, R7, 0x18 ;  /* 0x0000000708079211 */ /* 0x004fe200078ec0ff */
        /* <DEDUP_REMOVED lines=10> */
[----:B------:R-:W2:Y:S01]  /*c770*/  S2UR UR5, SR_CgaCtaId ;  /* 0x00000000000579c3 */ /* 0x000ea20000008800 */
[----:B------:R-:W-:Y:S02]  /*c780*/  UMOV UR4, 0x400 ;  /* 0x0000040000047882 */ /* 0x000fe40000000000 */
[----:B--2---:R-:W-:-:S09]  /*c790*/  ULEA UR4, UR5, UR4, 0x18 ;  /* 0x0000000405047291 */ /* 0x004fd2000f8ec0ff */
[----:B0-----:R-:W0:Y:S04]  /*c7a0*/  LDS.64 R2, [UR4+0x1098] ;  /* 0x00109804ff027984 */ /* 0x001e280008000a00 */
[----:B------:R-:W2:Y:S01]  /*c7b0*/  LDS R5, [UR4+0x10a0] ;  /* 0x0010a004ff057984 */ /* 0x000ea20008000800 */
[----:B------:R-:W-:-:S04]  /*c7c0*/  ULEA UR4, UP0, UR8, UR6, 0x2 ;  /* 0x0000000608047291 */ /* 0x000fc8000f8010ff */
[----:B------:R-:W-:Y:S01]  /*c7d0*/  ULEA.HI.X UR5, UR8, UR7, URZ, 0x2, UP0 ;  /* 0x0000000708057291 */ /* 0x000fe200080f14ff */
[----:B0-----:R-:W-:-:S04]  /*c7e0*/  FADD.FTZ R2, R4, R2 ;  /* 0x0000000204027221 */ /* 0x001fc80000010000 */
[----:B------:R-:W-:Y:S01]  /*c7f0*/  FADD.FTZ R0, R3, R2 ;  /* 0x0000000203007221 */ /* 0x000fe20000010000 */
[----:B------:R-:W-:Y:S02]  /*c800*/  MOV R2, UR4 ;  /* 0x0000000400027c02 */ /* 0x000fe40008000f00 */
[----:B------:R-:W-:Y:S01]  /*c810*/  MOV R3, UR5 ;  /* 0x0000000500037c02 */ /* 0x000fe20008000f00 */
[----:B--2---:R-:W-:-:S05]  /*c820*/  FADD.FTZ R5, R0, R5 ;  /* 0x0000000500057221 */ /* 0x004fca0000010000 */
[----:B------:R2:W-:Y:S02]  /*c830*/  REDG.E.ADD.F32.FTZ.RN.STRONG.GPU desc[UR30][R2.64], R5 ;  /* 0x00000005020079a6 */ /* 0x0005e4000c12f31e */
.L_x_331:
[----:B------:R-:W-:Y:S05]  /*c840*/  BSYNC.RECONVERGENT B0 ;  /* 0x0000000000007941 */ /* 0x000fea0003800200 */
.L_x_330:
[----:B------:R-:W-:Y:S01]  /*c850*/  UISETP.NE.U32.AND UP0, UPT, UR10, URZ, UPT ;  /* 0x000000ff0a00728c */ /* 0x000fe2000bf05070 */
[----:B-1----:R-:W-:-:S03]  /*c860*/  ISETP.GE.AND P0, PT, R11, UR21, PT ;  /* 0x000000150b007c0c */ /* 0x002fc6000bf06270 */
[----:B------:R-:W-:-:S09]  /*c870*/  UISETP.NE.AND.EX UP0, UPT, UR11, URZ, UPT, UP0 ;  /* 0x000000ff0b00728c */ /* 0x000fd2000bf05300 */
[----:B------:R-:W-:Y:S05]  /*c880*/  BRA.U !UP0, `(.L_x_332) ;  /* 0x00000001089c7547 */ /* 0x000fea000b800000 */
[----:B------:R-:W-:Y:S06]  /*c890*/  BAR.SYNC.DEFER_BLOCKING 0x0 ;  /* 0x0000000000007b1d */ /* 0x000fec0000010000 */
[----:B------:R-:W-:Y:S01]  /*c8a0*/  BSSY.RECONVERGENT B0, `(.L_x_332) ;  /* 0x0000025000007945 */ /* 0x000fe20003800200 */
[----:B------:R-:W1:Y:S01]  /*c8b0*/  SHFL.DOWN P1, R0, R173, 0x1, 0x1f ;  /* 0x08201f00ad007f89 */ /* 0x000e620000020000 */
[----:B0-----:R-:W0:Y:S01]  /*c8c0*/  S2R R4, SR_LANEID ;  /* 0x0000000000047919 */ /* 0x001e220000000000 */
[----:B------:R-:W3:Y:S01]  /*c8d0*/  S2R R6, SR_TID.X ;  /* 0x0000000000067919 */ /* 0x000ee20000002100 */
[----:B-1----:R-:W-:-:S05]  /*c8e0*/  @P1 FADD R0, R0, R173 ;  /* 0x000000ad00001221 */ /* 0x002fca0000000000 */
[----:B--2---:R-:W1:Y:S01]  /*c8f0*/  SHFL.DOWN P1, R3, R0, 0x2, 0x1f ;  /* 0x08401f0000037f89 */ /* 0x004e620000020000 */
[----:B0-----:R-:W-:-:S13]  /*c900*/  ISETP.NE.AND P2, PT, R4, RZ, PT ;  /* 0x000000ff0400720c */ /* 0x001fda0003f45270 */
[----:B------:R-:W0:Y:S01]  /*c910*/  @!P2 S2R R8, SR_CgaCtaId ;  /* 0x000000000008a919 */ /* 0x000e220000008800 */
[----:B------:R-:W-:Y:S01]  /*c920*/  @!P2 MOV R7, 0x400 ;  /* 0x000004000007a802 */ /* 0x000fe20000000f00 */
[----:B-1----:R-:W-:Y:S01]  /*c930*/  @P1 FADD R3, R0, R3 ;  /* 0x0000000300031221 */ /* 0x002fe20000000000 */
[----:B---3--:R-:W-:-:S04]  /*c940*/  @!P2 SHF.R.U32.HI R0, RZ, 0x3, R6 ;  /* 0x00000003ff00a819 */ /* 0x008fc80000011606 */
[----:B------:R-:W1:Y:S01]  /*c950*/  SHFL.DOWN P1, R2, R3, 0x4, 0x1f ;  /* 0x08801f0003027f89 */ /* 0x000e620000020000 */
[----:B------:R-:W-:Y:S02]  /*c960*/  @!P2 LOP3.LUT R0, R0, 0x7c, RZ, 0xc0, !PT ;  /* 0x0000007c0000a812 */ /* 0x000fe400078ec0ff */
[----:B0-----:R-:W-:Y:S01]  /*c970*/  @!P2 LEA R7, R8, R7, 0x18 ;  /* 0x000000070807a211 */ /* 0x001fe200078ec0ff */
[----:B-1----:R-:W-:-:S03]  /*c980*/  @P1 FADD R2, R3, R2 ;  /* 0x0000000203021221 */ /* 0x002fc60000000000 */
        /* <DEDUP_REMOVED lines=22> */
.L_x_333:
[----:B------:R-:W-:Y:S05]  /*caf0*/  BSYNC.RECONVERGENT B0 ;  /* 0x0000000000007941 */ /* 0x000fea0003800200 */
.L_x_332:
        /* <DEDUP_REMOVED lines=34> */
.L_x_335:
        /* <DEDUP_REMOVED lines=66> */
.L_x_334:
[----:B------:R-:W-:Y:S05]  /*d140*/  EXIT ;  /* 0x000000000000794d */ /* 0x000fea0003800000 */
.L_x_299:
[----:B------:R-:W-:Y:S01]  /*d150*/  HFMA2 R199, -RZ, RZ, 0, 5.9604644775390625e-08 ;  /* 0x00000001ffc77431 */ /* 0x000fe200000001ff */
[----:B------:R-:W-:Y:S02]  /*d160*/  MOV R200, R65 ;  /* 0x0000004100c87202 */ /* 0x000fe40000000f00 */
[----:B------:R-:W-:Y:S02]  /*d170*/  MOV R202, RZ ;  /* 0x000000ff00ca7202 */ /* 0x000fe40000000f00 */
[----:B------:R-:W-:-:S07]  /*d180*/  MOV R71, 0xffffffff ;  /* 0xffffffff00477802 */ /* 0x000fce0000000f00 */
[----:B01---5:R-:W-:Y:S05]  /*d190*/  WARPSYNC.COLLECTIVE R71, `(.L_x_336) ;  /* 0x0000000047087348 */ /* 0x023fea0003c00000 */
[----:B------:R2:W3:Y:S02]  /*d1a0*/  SHFL.UP P6, R196, R200, R199, R202 ;  /* 0x040000c7c8c47389 */ /* 0x0004e400000c00ca */
[----:B0123-5:R-:W-:Y:S05]  /*d1b0*/  ENDCOLLECTIVE ;  /* 0x000000000000791b */ /* 0x02ffea0003800000 */
.L_x_336:
[----:B------:R-:W-:Y:S02]  /*d1c0*/  MOV R200, R193 ;  /* 0x000000c100c87202 */ /* 0x000fe40000000f00 */
[----:B------:R-:W-:-:S07]  /*d1d0*/  MOV R64, R196 ;  /* 0x000000c400407202 */ /* 0x000fce0000000f00 */
[----:B------:R-:W-:Y:S05]  /*d1e0*/  WARPSYNC.COLLECTIVE R71, `(.L_x_337) ;  /* 0x0000000047087348 */ /* 0x000fea0003c00000 */
[----:B------:R0:W1:Y:S02]  /*d1f0*/  SHFL.UP P6, R196, R200, R199, R202 ;  /* 0x040000c7c8c47389 */ /* 0x00006400000c00ca */
[----:B01----:R-:W-:Y:S05]  /*d200*/  ENDCOLLECTIVE ;  /* 0x000000000000791b */ /* 0x003fea0003800000 */
.L_x_337:
[----:B------:R-:W-:Y:S02]  /*d210*/  MOV R200, R194 ;  /* 0x000000c200c87202 */ /* 0x000fe40000000f00 */
[----:B------:R-:W-:-:S07]  /*d220*/  MOV R66, R196 ;  /* 0x000000c400427202 */ /* 0x000fce0000000f00 */
[----:B------:R-:W-:Y:S05]  /*d230*/  WARPSYNC.COLLECTIVE R71, `(.L_x_338) ;  /* 0x0000000047087348 */ /* 0x000fea0003c00000 */
[----:B------:R0:W1:Y:S02]  /*d240*/  SHFL.UP P6, R196, R200, R199, R202 ;  /* 0x040000c7c8c47389 */ /* 0x00006400000c00ca */
[----:B01----:R-:W-:Y:S05]  /*d250*/  ENDCOLLECTIVE ;  /* 0x000000000000791b */ /* 0x003fea0003800000 */
.L_x_338:
[-C--:B------:R-:W-:Y:S01]  /*d260*/  FMUL.FTZ R67, R193, R66.reuse ;  /* 0x00000042c1437220 */ /* 0x080fe20000410000 */
[----:B------:R-:W-:Y:S01]  /*d270*/  FMUL.FTZ R66, R65, R66 ;  /* 0x0000004241427220 */ /* 0x000fe20000410000 */
[----:B------:R-:W-:Y:S02]  /*d280*/  MOV R200, R195 ;  /* 0x000000c300c87202 */ /* 0x000fe40000000f00 */
[----:B------:R-:W-:-:S07]  /*d290*/  MOV R70, R196 ;  /* 0x000000c400467202 */ /* 0x000fce0000000f00 */
[----:B------:R-:W-:Y:S05]  /*d2a0*/  WARPSYNC.COLLECTIVE R71, `(.L_x_339) ;  /* 0x0000000047087348 */ /* 0x000fea0003c00000 */
[----:B------:R0:W1:Y:S02]  /*d2b0*/  SHFL.UP P6, R196, R200, R199, R202 ;  /* 0x040000c7c8c47389 */ /* 0x00006400000c00ca */
[----:B01----:R-:W-:Y:S05]  /*d2c0*/  ENDCOLLECTIVE ;  /* 0x000000000000791b */ /* 0x003fea0003800000 */
.L_x_339:
[----:B------:R-:W-:Y:S02]  /*d2d0*/  HFMA2 R199, -RZ, RZ, 0, 1.1920928955078125e-07 ;  /* 0x00000002ffc77431 */ /* 0x000fe400000001ff */
[-C--:B------:R-:W-:Y:S01]  /*d2e0*/  FMUL.FTZ R198, R193, R196.reuse ;  /* 0x000000c4c1c67220 */ /* 0x080fe20000410000 */
[----:B------:R-:W-:-:S03]  /*d2f0*/  FMUL.FTZ R196, R65, R196 ;  /* 0x000000c441c47220 */ /* 0x000fc60000410000 */
[C---:B------:R-:W-:Y:S01]  /*d300*/  FFMA.FTZ R197, R65.reuse, R70, -R198 ;  /* 0x0000004641c57223 */ /* 0x040fe200000108c6 */
[----:B------:R-:W-:Y:S01]  /*d310*/  @P5 FFMA.FTZ R65, R65, R64, -R67 ;  /* 0x0000004041415223 */ /* 0x000fe20000010843 */
        /* <DEDUP_REMOVED lines=8> */
.L_x_340:
[----:B------:R-:W-:Y:S02]  /*d3a0*/  MOV R200, R193 ;  /* 0x000000c100c87202 */ /* 0x000fe40000000f00 */
[----:B------:R-:W-:-:S07]  /*d3b0*/  MOV R64, R196 ;  /* 0x000000c400407202 */ /* 0x000fce0000000f00 */
[----:B------:R-:W-:Y:S05]  /*d3c0*/  WARPSYNC.COLLECTIVE R71, `(.L_x_341) ;  /* 0x0000000047087348 */ /* 0x000fea0003c00000 */
[----:B------:R0:W1:Y:S02]  /*d3d0*/  SHFL.UP P6, R196, R200, R199, R202 ;  /* 0x040000c7c8c47389 */ /* 0x00006400000c00ca */
[----:B01----:R-:W-:Y:S05]  /*d3e0*/  ENDCOLLECTIVE ;  /* 0x000000000000791b */ /* 0x003fea0003800000 */
.L_x_341:
[----:B------:R-:W-:Y:S02]  /*d3f0*/  MOV R200, R194 ;  /* 0x000000c200c87202 */ /* 0x000fe40000000f00 */
[----:B------:R-:W-:-:S07]  /*d400*/  MOV R66, R196 ;  /* 0x000000c400427202 */ /* 0x000fce0000000f00 */
[----:B------:R-:W-:Y:S05]  /*d410*/  WARPSYNC.COLLECTIVE R71, `(.L_x_342) ;  /* 0x0000000047087348 */ /* 0x000fea0003c00000 */
[----:B------:R0:W1:Y:S02]  /*d420*/  SHFL.UP P6, R196, R200, R199, R202 ;  /* 0x040000c7c8c47389 */ /* 0x00006400000c00ca */
[----:B01----:R-:W-:Y:S05]  /*d430*/  ENDCOLLECTIVE ;  /* 0x000000000000791b */ /* 0x003fea0003800000 */
.L_x_342:
[-C--:B------:R-:W-:Y:S01]  /*d440*/  FMUL.FTZ R67, R193, R66.reuse ;  /* 0x00000042c1437220 */ /* 0x080fe20000410000 */
[----:B------:R-:W-:Y:S01]  /*d450*/  FMUL.FTZ R66, R65, R66 ;  /* 0x0000004241427220 */ /* 0x000fe20000410000 */
[----:B------:R-:W-:Y:S02]  /*d460*/  MOV R200, R195 ;  /* 0x000000c300c87202 */ /* 0x000fe40000000f00 */
[----:B------:R-:W-:-:S07]  /*d470*/  MOV R70, R196 ;  /* 0x000000c400467202 */ /* 0x000fce0000000f00 */
[----:B------:R-:W-:Y:S05]  /*d480*/  WARPSYNC.COLLECTIVE R71, `(.L_x_343) ;  /* 0x0000000047087348 */ /* 0x000fea0003c00000 */
[----:B------:R0:W1:Y:S02]  /*d490*/  SHFL.UP P6, R196, R200, R199, R202 ;  /* 0x040000c7c8c47389 */ /* 0x00006400000c00ca */
[----:B01----:R-:W-:Y:S05]  /*d4a0*/  ENDCOLLECTIVE ;  /* 0x000000000000791b */ /* 0x003fea0003800000 */
.L_x_343:
[----:B------:R-:W-:Y:S02]  /*d4b0*/  HFMA2 R199, -RZ, RZ, 0, 2.384185791015625e-07 ;  /* 0x00000004ffc77431 */ /* 0x000fe400000001ff */
        /* <DEDUP_REMOVED lines=12> */
.L_x_344:
[----:B------:R-:W-:Y:S02]  /*d580*/  MOV R200, R193 ;  /* 0x000000c100c87202 */ /* 0x000fe40000000f00 */
[----:B------:R-:W-:-:S07]  /*d590*/  MOV R64, R196 ;  /* 0x000000c400407202 */ /* 0x000fce0000000f00 */
[----:B------:R-:W-:Y:S05]  /*d5a0*/  WARPSYNC.COLLECTIVE R71, `(.L_x_345) ;  /* 0x0000000047087348 */ /* 0x000fea0003c00000 */
[----:B------:R0:W1:Y:S02]  /*d5b0*/  SHFL.UP P6, R196, R200, R199, R202 ;  /* 0x040000c7c8c47389 */ /* 0x00006400000c00ca */
[----:B01----:R-:W-:Y:S05]  /*d5c0*/  ENDCOLLECTIVE ;  /* 0x000000000000791b */ /* 0x003fea0003800000 */
.L_x_345:
[----:B------:R-:W-:Y:S02]  /*d5d0*/  MOV R200, R194 ;  /* 0x000000c200c87202 */ /* 0x000fe40000000f00 */
[----:B------:R-:W-:-:S07]  /*d5e0*/  MOV R66, R196 ;  /* 0x000000c400427202 */ /* 0x000fce0000000f00 */
[----:B------:R-:W-:Y:S05]  /*d5f0*/  WARPSYNC.COLLECTIVE R71, `(.L_x_346) ;  /* 0x0000000047087348 */ /* 0x000fea0003c00000 */
[----:B------:R0:W1:Y:S02]  /*d600*/  SHFL.UP P6, R196, R200, R199, R202 ;  /* 0x040000c7c8c47389 */ /* 0x00006400000c00ca */
[----:B01----:R-:W-:Y:S05]  /*d610*/  ENDCOLLECTIVE ;  /* 0x000000000000791b */ /* 0x003fea0003800000 */
.L_x_346:
[-C--:B------:R-:W-:Y:S01]  /*d620*/  FMUL.FTZ R67, R193, R66.reuse ;  /* 0x00000042c1437220 */ /* 0x080fe20000410000 */
[----:B------:R-:W-:Y:S01]  /*d630*/  FMUL.FTZ R66, R65, R66 ;  /* 0x0000004241427220 */ /* 0x000fe20000410000 */
[----:B------:R-:W-:Y:S02]  /*d640*/  MOV R200, R195 ;  /* 0x000000c300c87202 */ /* 0x000fe40000000f00 */
[----:B------:R-:W-:-:S07]  /*d650*/  MOV R70, R196 ;  /* 0x000000c400467202 */ /* 0x000fce0000000f00 */
[----:B------:R-:W-:Y:S05]  /*d660*/  WARPSYNC.COLLECTIVE R71, `(.L_x_347) ;  /* 0x0000000047087348 */ /* 0x000fea0003c00000 */
[----:B------:R0:W1:Y:S02]  /*d670*/  SHFL.UP P6, R196, R200, R199, R202 ;  /* 0x040000c7c8c47389 */ /* 0x00006400000c00ca */
[----:B01----:R-:W-:Y:S05]  /*d680*/  ENDCOLLECTIVE ;  /* 0x000000000000791b */ /* 0x003fea0003800000 */
.L_x_347:
[----:B------:R-:W-:Y:S02]  /*d690*/  HFMA2 R199, -RZ, RZ, 0, 4.76837158203125e-07 ;  /* 0x00000008ffc77431 */ /* 0x000fe400000001ff */
        /* <DEDUP_REMOVED lines=12> */
.L_x_348:
[----:B------:R-:W-:Y:S02]  /*d760*/  MOV R200, R193 ;  /* 0x000000c100c87202 */ /* 0x000fe40000000f00 */
[----:B------:R-:W-:-:S07]  /*d770*/  MOV R64, R196 ;  /* 0x000000c400407202 */ /* 0x000fce0000000f00 */
[----:B------:R-:W-:Y:S05]  /*d780*/  WARPSYNC.COLLECTIVE R71, `(.L_x_349) ;  /* 0x0000000047087348 */ /* 0x000fea0003c00000 */
[----:B------:R0:W1:Y:S02]  /*d790*/  SHFL.UP P6, R196, R200, R199, R202 ;  /* 0x040000c7c8c47389 */ /* 0x00006400000c00ca */
[----:B01----:R-:W-:Y:S05]  /*d7a0*/  ENDCOLLECTIVE ;  /* 0x000000000000791b */ /* 0x003fea0003800000 */
.L_x_349:
[----:B------:R-:W-:Y:S02]  /*d7b0*/  MOV R200, R194 ;  /* 0x000000c200c87202 */ /* 0x000fe40000000f00 */
[----:B------:R-:W-:-:S07]  /*d7c0*/  MOV R66, R196 ;  /* 0x000000c400427202 */ /* 0x000fce0000000f00 */
[----:B------:R-:W-:Y:S05]  /*d7d0*/  WARPSYNC.COLLECTIVE R71, `(.L_x_350) ;  /* 0x0000000047087348 */ /* 0x000fea0003c00000 */
[----:B------:R0:W1:Y:S02]  /*d7e0*/  SHFL.UP P6, R196, R200, R199, R202 ;  /* 0x040000c7c8c47389 */ /* 0x00006400000c00ca */
[----:B01----:R-:W-:Y:S05]  /*d7f0*/  ENDCOLLECTIVE ;  /* 0x000000000000791b */ /* 0x003fea0003800000 */
.L_x_350:
[-C--:B------:R-:W-:Y:S01]  /*d800*/  FMUL.FTZ R67, R193, R66.reuse ;  /* 0x00000042c1437220 */ /* 0x080fe20000410000 */
[----:B------:R-:W-:Y:S01]  /*d810*/  FMUL.FTZ R66, R65, R66 ;  /* 0x0000004241427220 */ /* 0x000fe20000410000 */
[----:B------:R-:W-:Y:S02]  /*d820*/  MOV R200, R195 ;  /* 0x000000c300c87202 */ /* 0x000fe40000000f00 */
[----:B------:R-:W-:-:S07]  /*d830*/  MOV R70, R196 ;  /* 0x000000c400467202 */ /* 0x000fce0000000f00 */
[----:B------:R-:W-:Y:S05]  /*d840*/  WARPSYNC.COLLECTIVE R71, `(.L_x_351) ;  /* 0x0000000047087348 */ /* 0x000fea0003c00000 */
[----:B------:R0:W1:Y:S02]  /*d850*/  SHFL.UP P6, R196, R200, R199, R202 ;  /* 0x040000c7c8c47389 */ /* 0x00006400000c00ca */
[----:B01----:R-:W-:Y:S05]  /*d860*/  ENDCOLLECTIVE ;  /* 0x000000000000791b */ /* 0x003fea0003800000 */
.L_x_351:
[----:B------:R-:W-:Y:S02]  /*d870*/  HFMA2 R199, -RZ, RZ, 0, 9.5367431640625e-07 ;  /* 0x00000010ffc77431 */ /* 0x000fe400000001ff */
        /* <DEDUP_REMOVED lines=12> */
.L_x_352:
[----:B------:R-:W-:Y:S02]  /*d940*/  MOV R200, R193 ;  /* 0x000000c100c87202 */ /* 0x000fe40000000f00 */
[----:B------:R-:W-:-:S07]  /*d950*/  MOV R64, R196 ;  /* 0x000000c400407202 */ /* 0x000fce0000000f00 */
[----:B------:R-:W-:Y:S05]  /*d960*/  WARPSYNC.COLLECTIVE R71, `(.L_x_353) ;  /* 0x0000000047087348 */ /* 0x000fea0003c00000 */
[----:B------:R0:W1:Y:S02]  /*d970*/  SHFL.UP P6, R196, R200, R199, R202 ;  /* 0x040000c7c8c47389 */ /* 0x00006400000c00ca */
[----:B01----:R-:W-:Y:S05]  /*d980*/  ENDCOLLECTIVE ;  /* 0x000000000000791b */ /* 0x003fea0003800000 */
.L_x_353:
[----:B------:R-:W-:Y:S02]  /*d990*/  MOV R200, R194 ;  /* 0x000000c200c87202 */ /* 0x000fe40000000f00 */
[----:B------:R-:W-:-:S07]  /*d9a0*/  MOV R66, R196 ;  /* 0x000000c400427202 */ /* 0x000fce0000000f00 */
[----:B------:R-:W-:Y:S05]  /*d9b0*/  WARPSYNC.COLLECTIVE R71, `(.L_x_354) ;  /* 0x0000000047087348 */ /* 0x000fea0003c00000 */
[----:B------:R0:W1:Y:S02]  /*d9c0*/  SHFL.UP P6, R196, R200, R199, R202 ;  /* 0x040000c7c8c47389 */ /* 0x00006400000c00ca */
[----:B01----:R-:W-:Y:S05]  /*d9d0*/  ENDCOLLECTIVE ;  /* 0x000000000000791b */ /* 0x003fea0003800000 */
.L_x_354:
[----:B------:R-:W-:Y:S02]  /*d9e0*/  MOV R200, R195 ;  /* 0x000000c300c87202 */ /* 0x000fe40000000f00 */
[----:B------:R-:W-:-:S07]  /*d9f0*/  MOV R70, R196 ;  /* 0x000000c400467202 */ /* 0x000fce0000000f00 */
[----:B------:R-:W-:Y:S05]  /*da00*/  WARPSYNC.COLLECTIVE R71, `(.L_x_355) ;  /* 0x0000000047087348 */ /* 0x000fea0003c00000 */
[----:B------:R0:W1:Y:S02]  /*da10*/  SHFL.UP P6, R196, R200, R199, R202 ;  /* 0x040000c7c8c47389 */ /* 0x00006400000c00ca */
[----:B01----:R-:W-:Y:S05]  /*da20*/  ENDCOLLECTIVE ;  /* 0x000000000000791b */ /* 0x003fea0003800000 */
.L_x_355:
[----:B------:R-:W-:Y:S05]  /*da30*/  BRA `(.L_x_356) ;  /* 0xffffff8800fc7947 */ /* 0x000fea000383ffff */
.L_x_300:
        /* <DEDUP_REMOVED lines=8> */
.L_x_358:
[----:B------:R-:W-:Y:S05]  /*dac0*/  BSYNC B0 ;  /* 0x0000000000007941 */ /* 0x000fea0003800000 */
.L_x_357:
[----:B------:R-:W-:Y:S05]  /*dad0*/  BRA `(.L_x_359) ;  /* 0xffffff8c00087947 */ /* 0x000fea000383ffff */
.L_x_301:
        /* <DEDUP_REMOVED lines=8> */
.L_x_361:
[----:B------:R-:W-:Y:S05]  /*db60*/  BSYNC B0 ;  /* 0x0000000000007941 */ /* 0x000fea0003800000 */
.L_x_360:
[----:B------:R-:W-:Y:S05]  /*db70*/  BRA `(.L_x_362) ;  /* 0xffffff8800e87947 */ /* 0x000fea000383ffff */
.L_x_302:
        /* <DEDUP_REMOVED lines=8> */
.L_x_364:
[----:B------:R-:W-:Y:S05]  /*dc00*/  BSYNC B0 ;  /* 0x0000000000007941 */ /* 0x000fea0003800000 */
.L_x_363:
[----:B------:R-:W-:Y:S05]  /*dc10*/  BRA `(.L_x_365) ;  /* 0xffffff8800c87947 */ /* 0x000fea000383ffff */
.L_x_303:
        /* <DEDUP_REMOVED lines=8> */
.L_x_367:
[----:B------:R-:W-:Y:S05]  /*dca0*/  BSYNC B0 ;  /* 0x0000000000007941 */ /* 0x000fea0003800000 */
.L_x_366:
[----:B------:R-:W-:Y:S05]  /*dcb0*/  BRA `(.L_x_368) ;  /* 0xffffff8800a87947 */ /* 0x000fea000383ffff */
.L_x_304:
        /* <DEDUP_REMOVED lines=8> */
.L_x_370:
[----:B------:R-:W-:Y:S05]  /*dd40*/  BSYNC B0 ;  /* 0x0000000000007941 */ /* 0x000fea0003800000 */
.L_x_369:
[----:B------:R-:W-:Y:S01]  /*dd50*/  HFMA2 R199, -RZ, RZ, 0, 5.9604644775390625e-08 ;  /* 0x00000001ffc77431 */ /* 0x000fe200000001ff */
[----:B------:R-:W-:Y:S01]  /*dd60*/  MOV R200, R193 ;  /* 0x000000c100c87202 */ /* 0x000fe20000000f00 */
[----:B------:R-:W-:Y:S01]  /*dd70*/  HFMA2 R67, -RZ, RZ, 0, 0 ;  /* 0x00000000ff437431 */ /* 0x000fe200000001ff */
[----:B------:R-:W-:Y:S02]  /*dd80*/  MOV R202, RZ ;  /* 0x000000ff00ca7202 */ /* 0x000fe40000000f00 */
[----:B------:R-:W-:Y:S02]  /*dd90*/  MOV R71, 0xffffffff ;  /* 0xffffffff00477802 */ /* 0x000fe40000000f00 */
[----:B------:R-:W-:Y:S02]  /*dda0*/  MOV R65, R196 ;  /* 0x000000c400417202 */ /* 0x000fe40000000f00 */
[----:B------:R-:W-:-:S07]  /*ddb0*/  MOV R70, R60 ;  /* 0x0000003c00467202 */ /* 0x000fce0000000f00 */
[----:B------:R-:W-:Y:S05]  /*ddc0*/  WARPSYNC.COLLECTIVE R71, `(.L_x_371) ;  /* 0x0000000047087348 */ /* 0x000fea0003c00000 */
[----:B------:R0:W1:Y:S02]  /*ddd0*/  SHFL.UP P6, R196, R200, R199, R202 ;  /* 0x040000c7c8c47389 */ /* 0x00006400000c00ca */
[----:B01----:R-:W-:Y:S05]  /*dde0*/  ENDCOLLECTIVE ;  /* 0x000000000000791b */ /* 0x003fea0003800000 */
.L_x_371:
[----:B------:R-:W-:Y:S02]  /*ddf0*/  MOV R66, 0x1f ;  /* 0x0000001f00427802 */ /* 0x000fe40000000f00 */
[----:B------:R-:W-:Y:S02]  /*de00*/  MOV R200, R194 ;  /* 0x000000c200c87202 */ /* 0x000fe40000000f00 */
[----:B------:R-:W-:-:S07]  /*de10*/  MOV R193, R196 ;  /* 0x000000c400c17202 */ /* 0x000fce0000000f00 */
[----:B------:R-:W-:Y:S05]  /*de20*/  WARPSYNC.COLLECTIVE R71, `(.L_x_372) ;  /* 0x0000000047087348 */ /* 0x000fea0003c00000 */
[----:B------:R0:W1:Y:S02]  /*de30*/  SHFL.UP P6, R196, R200, R199, R202 ;  /* 0x040000c7c8c47389 */ /* 0x00006400000c00ca */
[----:B01----:R-:W-:Y:S05]  /*de40*/  ENDCOLLECTIVE ;  /* 0x000000000000791b */ /* 0x003fea0003800000 */
.L_x_372:
[----:B------:R-:W-:Y:S02]  /*de50*/  MOV R200, R195 ;  /* 0x000000c300c87202 */ /* 0x000fe40000000f00 */
[----:B------:R-:W-:-:S07]  /*de60*/  MOV R194, R196 ;  /* 0x000000c400c27202 */ /* 0x000fce0000000f00 */
[----:B------:R-:W-:Y:S05]  /*de70*/  WARPSYNC.COLLECTIVE R71, `(.L_x_373) ;  /* 0x0000000047087348 */ /* 0x000fea0003c00000 */
[----:B------:R0:W1:Y:S02]  /*de80*/  SHFL.UP P6, R196, R200, R199, R202 ;  /* 0x040000c7c8c47389 */ /* 0x00006400000c00ca */
[----:B01----:R-:W-:Y:S05]  /*de90*/  ENDCOLLECTIVE ;  /* 0x000000000000791b */ /* 0x003fea0003800000 */
.L_x_373:
[----:B------:R-:W-:Y:S05]  /*dea0*/  WARPSYNC.COLLECTIVE R71, `(.L_x_374) ;  /* 0x0000000047087348 */ /* 0x000fea0003c00000 */
[----:B------:R0:W1:Y:S02]  /*deb0*/  SHFL.IDX P2, R64, R70, R67, R66 ;  /* 0x0000004346407389 */ /* 0x0000640000040042 */
[----:B01----:R-:W-:Y:S05]  /*dec0*/  ENDCOLLECTIVE ;  /* 0x000000000000791b */ /* 0x003fea0003800000 */
.L_x_374:
[----:B------:R-:W-:Y:S02]  /*ded0*/  MOV R70, R61 ;  /* 0x0000003d00467202 */ /* 0x000fe40000000f00 */
[----:B------:R-:W-:Y:S02]  /*dee0*/  MOV R195, R196 ;  /* 0x000000c400c37202 */ /* 0x000fe40000000f00 */
[----:B------:R-:W-:-:S07]  /*def0*/  MOV R60, R64 ;  /* 0x00000040003c7202 */ /* 0x000fce0000000f00 */
[----:B------:R-:W-:Y:S05]  /*df00*/  WARPSYNC.COLLECTIVE R71, `(.L_x_375) ;  /* 0x0000000047087348 */ /* 0x000fea0003c00000 */
[----:B------:R0:W1:Y:S02]  /*df10*/  SHFL.IDX P2, R64, R70, R67, R66 ;  /* 0x0000004346407389 */ /* 0x0000640000040042 */
[----:B01----:R-:W-:Y:S05]  /*df20*/  ENDCOLLECTIVE ;  /* 0x000000000000791b */ /* 0x003fea0003800000 */
.L_x_375:
[----:B------:R-:W-:Y:S02]  /*df30*/  MOV R70, R62 ;  /* 0x0000003e00467202 */ /* 0x000fe40000000f00 */
[----:B------:R-:W-:-:S07]  /*df40*/  MOV R196, R64 ;  /* 0x0000004000c47202 */ /* 0x000fce0000000f00 */
[----:B------:R-:W-:Y:S05]  /*df50*/  WARPSYNC.COLLECTIVE R71, `(.L_x_376) ;  /* 0x0000000047087348 */ /* 0x000fea0003c00000 */
[----:B------:R0:W1:Y:S02]  /*df60*/  SHFL.IDX P2, R64, R70, R67, R66 ;  /* 0x0000004346407389 */ /* 0x0000640000040042 */
[----:B01----:R-:W-:Y:S05]  /*df70*/  ENDCOLLECTIVE ;  /* 0x000000000000791b */ /* 0x003fea0003800000 */
.L_x_376:
[----:B------:R-:W-:Y:S02]  /*df80*/  MOV R70, R63 ;  /* 0x0000003f00467202 */ /* 0x000fe40000000f00 */
[----:B------:R-:W-:-:S07]  /*df90*/  MOV R62, R64 ;  /* 0x00000040003e7202 */ /* 0x000fce0000000f00 */
[----:B------:R-:W-:Y:S05]  /*dfa0*/  WARPSYNC.COLLECTIVE R71, `(.L_x_377) ;  /* 0x0000000047087348 */ /* 0x000fea0003c00000 */
[----:B------:R0:W1:Y:S02]  /*dfb0*/  SHFL.IDX P2, R64, R70, R67, R66 ;  /* 0x0000004346407389 */ /* 0x0000640000040042 */
[----:B01----:R-:W-:Y:S05]  /*dfc0*/  ENDCOLLECTIVE ;  /* 0x000000000000791b */ /* 0x003fea0003800000 */
.L_x_377:
[----:B------:R-:W-:Y:S01]  /*dfd0*/  MOV R63, R64 ;  /* 0x00000040003f7202 */ /* 0x000fe20000000f00 */
[----:B------:R-:W-:Y:S06]  /*dfe0*/  BRA `(.L_x_378) ;  /* 0xffffff8800047947 */ /* 0x000fec000383ffff */
.L_x_306:
[----:B------:R-:W-:Y:S01]  /*dff0*/  HFMA2 R236, -RZ, RZ, 0, 5.9604644775390625e-08 ;  /* 0x00000001ffec7431 */ /* 0x000fe200000001ff */
[----:B------:R-:W-:Y:S02]  /*e000*/  MOV R234, R225 ;  /* 0x000000e100ea7202 */ /* 0x000fe40000000f00 */
[----:B------:R-:W-:Y:S02]  /*e010*/  MOV R237, 0x1f ;  /* 0x0000001f00ed7802 */ /* 0x000fe40000000f00 */
[----:B------:R-:W-:-:S07]  /*e020*/  MOV R71, 0xffffffff ;  /* 0xffffffff00477802 */ /* 0x000fce0000000f00 */
[----:B0-----:R-:W-:Y:S05]  /*e030*/  WARPSYNC.COLLECTIVE R71, `(.L_x_379) ;  /* 0x0000000047087348 */ /* 0x001fea0003c00000 */
[----:B------:R1:W2:Y:S02]  /*e040*/  SHFL.DOWN P0, R233, R234, R236, R237 ;  /* 0x080000eceae97389 */ /* 0x0002a400000000ed */
[----:B012---:R-:W-:Y:S05]  /*e050*/  ENDCOLLECTIVE ;  /* 0x000000000000791b */ /* 0x007fea0003800000 */
.L_x_379:
[----:B------:R-:W-:Y:S02]  /*e060*/  MOV R234, R69 ;  /* 0x0000004500ea7202 */ /* 0x000fe40000000f00 */
[----:B------:R-:W-:-:S07]  /*e070*/  MOV R64, R233 ;  /* 0x000000e900407202 */ /* 0x000fce0000000f00 */
[----:B------:R-:W-:Y:S05]  /*e080*/  WARPSYNC.COLLECTIVE R71, `(.L_x_380) ;  /* 0x0000000047087348 */ /* 0x000fea0003c00000 */
[----:B------:R0:W1:Y:S02]  /*e090*/  SHFL.DOWN P0, R233, R234, R236, R237 ;  /* 0x080000eceae97389 */ /* 0x00006400000000ed */
[----:B01----:R-:W-:Y:S05]  /*e0a0*/  ENDCOLLECTIVE ;  /* 0x000000000000791b */ /* 0x003fea0003800000 */
.L_x_380:
[----:B------:R-:W-:Y:S02]  /*e0b0*/  MOV R234, R68 ;  /* 0x0000004400ea7202 */ /* 0x000fe40000000f00 */
[----:B------:R-:W-:-:S07]  /*e0c0*/  MOV R66, R233 ;  /* 0x000000e900427202 */ /* 0x000fce0000000f00 */
[----:B------:R-:W-:Y:S05]  /*e0d0*/  WARPSYNC.COLLECTIVE R71, `(.L_x_381) ;  /* 0x0000000047087348 */ /* 0x000fea0003c00000 */
[----:B------:R0:W1:Y:S02]  /*e0e0*/  SHFL.DOWN P0, R233, R234, R236, R237 ;  /* 0x080000eceae97389 */ /* 0x00006400000000ed */
[----:B01----:R-:W-:Y:S05]  /*e0f0*/  ENDCOLLECTIVE ;  /* 0x000000000000791b */ /* 0x003fea0003800000 */
.L_x_381:
[----:B------:R-:W-:Y:S02]  /*e100*/  MOV R234, R65 ;  /* 0x0000004100ea7202 */ /* 0x000fe40000000f00 */
[----:B------:R-:W-:-:S07]  /*e110*/  MOV R226, R233 ;  /* 0x000000e900e27202 */ /* 0x000fce0000000f00 */
[----:B------:R-:W-:Y:S05]  /*e120*/  WARPSYNC.COLLECTIVE R71, `(.L_x_382) ;  /* 0x0000000047087348 */ /* 0x000fea0003c00000 */
[----:B------:R0:W1:Y:S02]  /*e130*/  SHFL.DOWN P0, R233, R234, R236, R237 ;  /* 0x080000eceae97389 */ /* 0x00006400000000ed */
[----:B01----:R-:W-:Y:S05]  /*e140*/  ENDCOLLECTIVE ;  /* 0x000000000000791b */ /* 0x003fea0003800000 */
.L_x_382:
[----:B------:R-:W-:Y:S01]  /*e150*/  MOV R228, R233 ;  /* 0x000000e900e47202 */ /* 0x000fe20000000f00 */
[----:B------:R-:W-:Y:S06]  /*e160*/  BRA `(.L_x_383) ;  /* 0xffffff9c00187947 */ /* 0x000fec000383ffff */
.L_x_309:
        /* <DEDUP_REMOVED lines=8> */
.L_x_385:
[----:B------:R-:W-:Y:S05]  /*e1f0*/  BSYNC B0 ;  /* 0x0000000000007941 */ /* 0x000fea0003800000 */
.L_x_384:
        /* <DEDUP_REMOVED lines=8> */
.L_x_386:
[----:B------:R-:W-:Y:S02]  /*e280*/  MOV R234, R68 ;  /* 0x0000004400ea7202 */ /* 0x000fe40000000f00 */
[----:B------:R-:W-:-:S07]  /*e290*/  MOV R66, R233 ;  /* 0x000000e900427202 */ /* 0x000fce0000000f00 */
[----:B------:R-:W-:Y:S05]  /*e2a0*/  WARPSYNC.COLLECTIVE R71, `(.L_x_387) ;  /* 0x0000000047087348 */ /* 0x000fea0003c00000 */
[----:B------:R0:W1:Y:S02]  /*e2b0*/  SHFL.DOWN P0, R233, R234, R236, R237 ;  /* 0x080000eceae97389 */ /* 0x00006400000000ed */
[----:B01----:R-:W-:Y:S05]  /*e2c0*/  ENDCOLLECTIVE ;  /* 0x000000000000791b */ /* 0x003fea0003800000 */
.L_x_387:
[----:B------:R-:W-:Y:S02]  /*e2d0*/  MOV R234, R65 ;  /* 0x0000004100ea7202 */ /* 0x000fe40000000f00 */
[----:B------:R-:W-:-:S07]  /*e2e0*/  MOV R226, R233 ;  /* 0x000000e900e27202 */ /* 0x000fce0000000f00 */
[----:B------:R-:W-:Y:S05]  /*e2f0*/  WARPSYNC.COLLECTIVE R71, `(.L_x_388) ;  /* 0x0000000047087348 */ /* 0x000fea0003c00000 */
[----:B------:R0:W1:Y:S02]  /*e300*/  SHFL.DOWN P0, R233, R234, R236, R237 ;  /* 0x080000eceae97389 */ /* 0x00006400000000ed */
[----:B01----:R-:W-:Y:S05]  /*e310*/  ENDCOLLECTIVE ;  /* 0x000000000000791b */ /* 0x003fea0003800000 */
.L_x_388:
[----:B------:R-:W-:Y:S01]  /*e320*/  MOV R228, R233 ;  /* 0x000000e900e47202 */ /* 0x000fe20000000f00 */
[----:B------:R-:W-:Y:S06]  /*e330*/  BRA `(.L_x_389) ;  /* 0xffffff9800f47947 */ /* 0x000fec000383ffff */
.L_x_312:
        /* <DEDUP_REMOVED lines=8> */
.L_x_391:
[----:B------:R-:W-:Y:S05]  /*e3c0*/  BSYNC B0 ;  /* 0x0000000000007941 */ /* 0x000fea0003800000 */
.L_x_390:
        /* <DEDUP_REMOVED lines=8> */
.L_x_392:
[----:B------:R-:W-:Y:S02]  /*e450*/  MOV R234, R68 ;  /* 0x0000004400ea7202 */ /* 0x000fe40000000f00 */
[----:B------:R-:W-:-:S07]  /*e460*/  MOV R66, R233 ;  /* 0x000000e900427202 */ /* 0x000fce0000000f00 */
[----:B------:R-:W-:Y:S05]  /*e470*/  WARPSYNC.COLLECTIVE R71, `(.L_x_393) ;  /* 0x0000000047087348 */ /* 0x000fea0003c00000 */
[----:B------:R0:W1:Y:S02]  /*e480*/  SHFL.DOWN P0, R233, R234, R236, R237 ;  /* 0x080000eceae97389 */ /* 0x00006400000000ed */
[----:B01----:R-:W-:Y:S05]  /*e490*/  ENDCOLLECTIVE ;  /* 0x000000000000791b */ /* 0x003fea0003800000 */
.L_x_393:
[----:B------:R-:W-:Y:S02]  /*e4a0*/  MOV R234, R65 ;  /* 0x0000004100ea7202 */ /* 0x000fe40000000f00 */
[----:B------:R-:W-:-:S07]  /*e4b0*/  MOV R226, R233 ;  /* 0x000000e900e27202 */ /* 0x000fce0000000f00 */
[----:B------:R-:W-:Y:S05]  /*e4c0*/  WARPSYNC.COLLECTIVE R71, `(.L_x_394) ;  /* 0x0000000047087348 */ /* 0x000fea0003c00000 */
[----:B------:R0:W1:Y:S02]  /*e4d0*/  SHFL.DOWN P0, R233, R234, R236, R237 ;  /* 0x080000eceae97389 */ /* 0x00006400000000ed */
[----:B01----:R-:W-:Y:S05]  /*e4e0*/  ENDCOLLECTIVE ;  /* 0x000000000000791b */ /* 0x003fea0003800000 */
.L_x_394:
[----:B------:R-:W-:Y:S01]  /*e4f0*/  MOV R228, R233 ;  /* 0x000000e900e47202 */ /* 0x000fe20000000f00 */
[----:B------:R-:W-:Y:S06]  /*e500*/  BRA `(.L_x_395) ;  /* 0xffffff9800d07947 */ /* 0x000fec000383ffff */
.L_x_315:
        /* <DEDUP_REMOVED lines=8> */
.L_x_397:
[----:B------:R-:W-:Y:S05]  /*e590*/  BSYNC B0 ;  /* 0x0000000000007941 */ /* 0x000fea0003800000 */
.L_x_396:
        /* <DEDUP_REMOVED lines=8> */
.L_x_398:
[----:B------:R-:W-:Y:S02]  /*e620*/  MOV R234, R68 ;  /* 0x0000004400ea7202 */ /* 0x000fe40000000f00 */
[----:B------:R-:W-:-:S07]  /*e630*/  MOV R66, R233 ;  /* 0x000000e900427202 */ /* 0x000fce0000000f00 */
[----:B------:R-:W-:Y:S05]  /*e640*/  WARPSYNC.COLLECTIVE R71, `(.L_x_399) ;  /* 0x0000000047087348 */ /* 0x000fea0003c00000 */
[----:B------:R0:W1:Y:S02]  /*e650*/  SHFL.DOWN P0, R233, R234, R236, R237 ;  /* 0x080000eceae97389 */ /* 0x00006400000000ed */
[----:B01----:R-:W-:Y:S05]  /*e660*/  ENDCOLLECTIVE ;  /* 0x000000000000791b */ /* 0x003fea0003800000 */
.L_x_399:
[----:B------:R-:W-:Y:S02]  /*e670*/  MOV R234, R65 ;  /* 0x0000004100ea7202 */ /* 0x000fe40000000f00 */
[----:B------:R-:W-:-:S07]  /*e680*/  MOV R226, R233 ;  /* 0x000000e900e27202 */ /* 0x000fce0000000f00 */
[----:B------:R-:W-:Y:S05]  /*e690*/  WARPSYNC.COLLECTIVE R71, `(.L_x_400) ;  /* 0x0000000047087348 */ /* 0x000fea0003c00000 */
[----:B------:R0:W1:Y:S02]  /*e6a0*/  SHFL.DOWN P0, R233, R234, R236, R237 ;  /* 0x080000eceae97389 */ /* 0x00006400000000ed */
[----:B01----:R-:W-:Y:S05]  /*e6b0*/  ENDCOLLECTIVE ;  /* 0x000000000000791b */ /* 0x003fea0003800000 */
.L_x_400:
[----:B------:R-:W-:Y:S01]  /*e6c0*/  MOV R228, R233 ;  /* 0x000000e900e47202 */ /* 0x000fe20000000f00 */
[----:B------:R-:W-:Y:S06]  /*e6d0*/  BRA `(.L_x_401) ;  /* 0xffffff9800ac7947 */ /* 0x000fec000383ffff */
.L_x_318:
        /* <DEDUP_REMOVED lines=8> */
.L_x_403:
[----:B------:R-:W-:Y:S05]  /*e760*/  BSYNC B0 ;  /* 0x0000000000007941 */ /* 0x000fea0003800000 */
.L_x_402:
        /* <DEDUP_REMOVED lines=8> */
.L_x_404:
[----:B------:R-:W-:Y:S02]  /*e7f0*/  MOV R234, R68 ;  /* 0x0000004400ea7202 */ /* 0x000fe40000000f00 */
[----:B------:R-:W-:-:S07]  /*e800*/  MOV R66, R233 ;  /* 0x000000e900427202 */ /* 0x000fce0000000f00 */
[----:B------:R-:W-:Y:S05]  /*e810*/  WARPSYNC.COLLECTIVE R71, `(.L_x_405) ;  /* 0x0000000047087348 */ /* 0x000fea0003c00000 */
[----:B------:R0:W1:Y:S02]  /*e820*/  SHFL.DOWN P0, R233, R234, R236, R237 ;  /* 0x080000eceae97389 */ /* 0x00006400000000ed */
[----:B01----:R-:W-:Y:S05]  /*e830*/  ENDCOLLECTIVE ;  /* 0x000000000000791b */ /* 0x003fea0003800000 */
.L_x_405:
[----:B------:R-:W-:Y:S02]  /*e840*/  MOV R234, R65 ;  /* 0x0000004100ea7202 */ /* 0x000fe40000000f00 */
[----:B------:R-:W-:-:S07]  /*e850*/  MOV R70, R233 ;  /* 0x000000e900467202 */ /* 0x000fce0000000f00 */
[----:B------:R-:W-:Y:S05]  /*e860*/  WARPSYNC.COLLECTIVE R71, `(.L_x_406) ;  /* 0x0000000047087348 */ /* 0x000fea0003c00000 */
[----:B------:R0:W1:Y:S02]  /*e870*/  SHFL.DOWN P0, R233, R234, R236, R237 ;  /* 0x080000eceae97389 */ /* 0x00006400000000ed */
[----:B01----:R-:W-:Y:S05]  /*e880*/  ENDCOLLECTIVE ;  /* 0x000000000000791b */ /* 0x003fea0003800000 */
.L_x_406:
[----:B------:R-:W-:Y:S01]  /*e890*/  MOV R226, R233 ;  /* 0x000000e900e27202 */ /* 0x000fe20000000f00 */
[----:B------:R-:W-:Y:S06]  /*e8a0*/  BRA `(.L_x_407) ;  /* 0xffffff9800887947 */ /* 0x000fec000383ffff */
.L_x_321:
[----:B------:R-:W-:Y:S01]  /*e8b0*/  HFMA2 R67, -RZ, RZ, 0, 0 ;  /* 0x00000000ff437431 */ /* 0x000fe200000001ff */
[----:B------:R-:W-:Y:S01]  /*e8c0*/  BSSY B0, `(.L_x_408) ;  /* 0x0000007000007945 */ /* 0x000fe20003800000 */
[----:B0-----:R-:W-:Y:S02]  /*e8d0*/  MOV R70, R225 ;  /* 0x000000e100467202 */ /* 0x001fe40000000f00 */
[----:B------:R-:W-:Y:S02]  /*e8e0*/  MOV R66, 0x1f ;  /* 0x0000001f00427802 */ /* 0x000fe40000000f00 */
[----:B------:R-:W-:-:S07]  /*e8f0*/  MOV R71, 0xffffffff ;  /* 0xffffffff00477802 */ /* 0x000fce0000000f00 */
[----:B-1234-:R-:W-:Y:S05]  /*e900*/  WARPSYNC.COLLECTIVE R71, `(.L_x_409) ;  /* 0x0000000047087348 */ /* 0x01efea0003c00000 */
[----:B------:R0:W0:Y:S02]  /*e910*/  SHFL.IDX P2, R64, R70, R67, R66 ;  /* 0x0000004346407389 */ /* 0x0000240000040042 */
[----:B01234-:R-:W-:Y:S05]  /*e920*/  ENDCOLLECTIVE ;  /* 0x000000000000791b */ /* 0x01ffea0003800000 */
.L_x_409:
[----:B------:R-:W-:Y:S05]  /*e930*/  BSYNC B0 ;  /* 0x0000000000007941 */ /* 0x000fea0003800000 */
.L_x_408:
[----:B------:R-:W-:Y:S01]  /*e940*/  HFMA2 R67, -RZ, RZ, 0, 0 ;  /* 0x00000000ff437431 */ /* 0x000fe200000001ff */
[----:B------:R-:W-:Y:S01]  /*e950*/  MOV R70, R69 ;  /* 0x0000004500467202 */ /* 0x000fe20000000f00 */
[----:B------:R-:W-:Y:S01]  /*e960*/  HFMA2 R236, -RZ, RZ, 0, 5.9604644775390625e-08 ;  /* 0x00000001ffec7431 */ /* 0x000fe200000001ff */
[----:B------:R-:W-:Y:S02]  /*e970*/  MOV R66, 0x1f ;  /* 0x0000001f00427802 */ /* 0x000fe40000000f00 */
[----:B------:R-:W-:Y:S02]  /*e980*/  MOV R71, 0xffffffff ;  /* 0xffffffff00477802 */ /* 0x000fe40000000f00 */
[----:B------:R-:W-:Y:S02]  /*e990*/  MOV R229, R64 ;  /* 0x0000004000e57202 */ /* 0x000fe40000000f00 */
[----:B------:R-:W-:-:S07]  /*e9a0*/  MOV R237, 0x1f ;  /* 0x0000001f00ed7802 */ /* 0x000fce0000000f00 */
[----:B------:R-:W-:Y:S05]  /*e9b0*/  WARPSYNC.COLLECTIVE R71, `(.L_x_410) ;  /* 0x0000000047087348 */ /* 0x000fea0003c00000 */
[----:B------:R0:W1:Y:S02]  /*e9c0*/  SHFL.IDX P2, R64, R70, R67, R66 ;  /* 0x0000004346407389 */ /* 0x0000640000040042 */
[----:B01----:R-:W-:Y:S05]  /*e9d0*/  ENDCOLLECTIVE ;  /* 0x000000000000791b */ /* 0x003fea0003800000 */
.L_x_410:
[----:B------:R-:W-:Y:S02]  /*e9e0*/  MOV R70, R68 ;  /* 0x0000004400467202 */ /* 0x000fe40000000f00 */
[----:B------:R-:W-:-:S07]  /*e9f0*/  MOV R226, R64 ;  /* 0x0000004000e27202 */ /* 0x000fce0000000f00 */
[----:B------:R-:W-:Y:S05]  /*ea00*/  WARPSYNC.COLLECTIVE R71, `(.L_x_411) ;  /* 0x0000000047087348 */ /* 0x000fea0003c00000 */
[----:B------:R0:W1:Y:S02]  /*ea10*/  SHFL.IDX P2, R64, R70, R67, R66 ;  /* 0x0000004346407389 */ /* 0x0000640000040042 */
[----:B01----:R-:W-:Y:S05]  /*ea20*/  ENDCOLLECTIVE ;  /* 0x000000000000791b */ /* 0x003fea0003800000 */
.L_x_411:
[-C--:B------:R-:W-:Y:S01]  /*ea30*/  FMUL.FTZ R227, R55, R226.reuse ;  /* 0x000000e237e37220 */ /* 0x080fe20000410000 */
[----:B------:R-:W-:-:S03]  /*ea40*/  FMUL.FTZ R230, R54, R226 ;  /* 0x000000e236e67220 */ /* 0x000fc60000410000 */
[----:B------:R-:W-:Y:S01]  /*ea50*/  FFMA.FTZ R227, R54, R229, -R227 ;  /* 0x000000e536e37223 */ /* 0x000fe200000108e3 */
[----:B------:R-:W-:-:S03]  /*ea60*/  MOV R70, R65 ;  /* 0x0000004100467202 */ /* 0x000fc60000000f00 */
[----:B------:R-:W-:Y:S01]  /*ea70*/  FADD.FTZ R228, R64, R227 ;  /* 0x000000e340e47221 */ /* 0x000fe20000010000 */
[-C--:B------:R-:W-:Y:S01]  /*ea80*/  FMUL.FTZ R227, R53, R226.reuse ;  /* 0x000000e235e37220 */ /* 0x080fe20000410000 */
[----:B------:R-:W-:-:S03]  /*ea90*/  FMUL.FTZ R64, R52, R226 ;  /* 0x000000e234407220 */ /* 0x000fc60000410000 */
[-C--:B------:R-:W-:Y:S01]  /*eaa0*/  FFMA.FTZ R226, R52, R229.reuse, -R227 ;  /* 0x000000e534e27223 */ /* 0x080fe200000108e3 */
[-C--:B------:R-:W-:Y:S01]  /*eab0*/  FFMA.FTZ R227, R53, R229.reuse, R64 ;  /* 0x000000e535e37223 */ /* 0x080fe20000010040 */
[----:B------:R-:W-:-:S07]  /*eac0*/  FFMA.FTZ R229, R55, R229, R230 ;  /* 0x000000e537e57223 */ /* 0x000fce00000100e6 */
[----:B------:R-:W-:Y:S05]  /*ead0*/  WARPSYNC.COLLECTIVE R71, `(.L_x_412) ;  /* 0x0000000047087348 */ /* 0x000fea0003c00000 */
[----:B------:R0:W1:Y:S02]  /*eae0*/  SHFL.IDX P2, R64, R70, R67, R66 ;  /* 0x0000004346407389 */ /* 0x0000640000040042 */
[----:B01----:R-:W-:Y:S05]  /*eaf0*/  ENDCOLLECTIVE ;  /* 0x000000000000791b */ /* 0x003fea0003800000 */
.L_x_412:
[----:B------:R-:W-:Y:S02]  /*eb00*/  MOV R70, R52 ;  /* 0x0000003400467202 */ /* 0x000fe40000000f00 */
[----:B------:R-:W-:-:S05]  /*eb10*/  MOV R234, R64 ;  /* 0x0000004000ea7202 */ /* 0x000fca0000000f00 */
[----:B------:R-:W-:Y:S01]  /*eb20*/  FADD.FTZ R229, R234, R229 ;  /* 0x000000e5eae57221 */ /* 0x000fe20000010000 */
[----:B------:R-:W-:-:S07]  /*eb30*/  MOV R234, R225 ;  /* 0x000000e100ea7202 */ /* 0x000fce0000000f00 */
[----:B------:R-:W-:Y:S05]  /*eb40*/  WARPSYNC.COLLECTIVE R71, `(.L_x_413) ;  /* 0x0000000047087348 */ /* 0x000fea0003c00000 */
[----:B------:R0:W1:Y:S02]  /*eb50*/  SHFL.DOWN P0, R233, R234, R236, R237 ;  /* 0x080000eceae97389 */ /* 0x00006400000000ed */
[----:B01----:R-:W-:Y:S05]  /*eb60*/  ENDCOLLECTIVE ;  /* 0x000000000000791b */ /* 0x003fea0003800000 */
.L_x_413:
[----:B------:R-:W-:Y:S02]  /*eb70*/  MOV R234, R69 ;  /* 0x0000004500ea7202 */ /* 0x000fe40000000f00 */
[----:B------:R-:W-:-:S07]  /*eb80*/  MOV R230, R233 ;  /* 0x000000e900e67202 */ /* 0x000fce0000000f00 */
[----:B------:R-:W-:Y:S05]  /*eb90*/  WARPSYNC.COLLECTIVE R71, `(.L_x_414) ;  /* 0x0000000047087348 */ /* 0x000fea0003c00000 */
[----:B------:R0:W1:Y:S02]  /*eba0*/  SHFL.DOWN P0, R233, R234, R236, R237 ;  /* 0x080000eceae97389 */ /* 0x00006400000000ed */
[----:B01----:R-:W-:Y:S05]  /*ebb0*/  ENDCOLLECTIVE ;  /* 0x000000000000791b */ /* 0x003fea0003800000 */
.L_x_414:
[----:B------:R-:W-:Y:S02]  /*ebc0*/  MOV R234, R68 ;  /* 0x0000004400ea7202 */ /* 0x000fe40000000f00 */
[----:B------:R-:W-:-:S07]  /*ebd0*/  MOV R231, R233 ;  /* 0x000000e900e77202 */ /* 0x000fce0000000f00 */
[----:B------:R-:W-:Y:S05]  /*ebe0*/  WARPSYNC.COLLECTIVE R71, `(.L_x_415) ;  /* 0x0000000047087348 */ /* 0x000fea0003c00000 */
[----:B------:R0:W1:Y:S02]  /*ebf0*/  SHFL.DOWN P0, R233, R234, R236, R237 ;  /* 0x080000eceae97389 */ /* 0x00006400000000ed */
[----:B01----:R-:W-:Y:S05]  /*ec00*/  ENDCOLLECTIVE ;  /* 0x000000000000791b */ /* 0x003fea0003800000 */
.L_x_415:
[----:B------:R-:W-:Y:S02]  /*ec10*/  MOV R234, R65 ;  /* 0x0000004100ea7202 */ /* 0x000fe40000000f00 */
[----:B------:R-:W-:-:S07]  /*ec20*/  MOV R232, R233 ;  /* 0x000000e900e87202 */ /* 0x000fce0000000f00 */
[----:B------:R-:W-:Y:S05]  /*ec30*/  WARPSYNC.COLLECTIVE R71, `(.L_x_416) ;  /* 0x0000000047087348 */ /* 0x000fea0003c00000 */
[----:B------:R0:W1:Y:S02]  /*ec40*/  SHFL.DOWN P0, R233, R234, R236, R237 ;  /* 0x080000eceae97389 */ /* 0x00006400000000ed */
[----:B01----:R-:W-:Y:S05]  /*ec50*/  ENDCOLLECTIVE ;  /* 0x000000000000791b */ /* 0x003fea0003800000 */
.L_x_416:
[----:B------:R-:W-:Y:S05]  /*ec60*/  WARPSYNC.COLLECTIVE R71, `(.L_x_417) ;  /* 0x0000000047087348 */ /* 0x000fea0003c00000 */
[----:B------:R0:W1:Y:S02]  /*ec70*/  SHFL.IDX P2, R64, R70, R67, R66 ;  /* 0x0000004346407389 */ /* 0x0000640000040042 */
[----:B01----:R-:W-:Y:S05]  /*ec80*/  ENDCOLLECTIVE ;  /* 0x000000000000791b */ /* 0x003fea0003800000 */
.L_x_417:
[----:B------:R-:W-:Y:S02]  /*ec90*/  MOV R70, R53 ;  /* 0x0000003500467202 */ /* 0x000fe40000000f00 */
[----:B------:R-:W-:-:S07]  /*eca0*/  MOV R235, R64 ;  /* 0x0000004000eb7202 */ /* 0x000fce0000000f00 */
[----:B------:R-:W-:Y:S05]  /*ecb0*/  WARPSYNC.COLLECTIVE R71, `(.L_x_418) ;  /* 0x0000000047087348 */ /* 0x000fea0003c00000 */
[----:B------:R0:W1:Y:S02]  /*ecc0*/  SHFL.IDX P2, R64, R70, R67, R66 ;  /* 0x0000004346407389 */ /* 0x0000640000040042 */
[----:B01----:R-:W-:Y:S05]  /*ecd0*/  ENDCOLLECTIVE ;  /* 0x000000000000791b */ /* 0x003fea0003800000 */
.L_x_418:
[----:B------:R-:W-:Y:S02]  /*ece0*/  MOV R70, R54 ;  /* 0x0000003600467202 */ /* 0x000fe40000000f00 */
[----:B------:R-:W-:-:S07]  /*ecf0*/  MOV R236, R64 ;  /* 0x0000004000ec7202 */ /* 0x000fce0000000f00 */
[----:B------:R-:W-:Y:S05]  /*ed00*/  WARPSYNC.COLLECTIVE R71, `(.L_x_419) ;  /* 0x0000000047087348 */ /* 0x000fea0003c00000 */
[----:B------:R0:W1:Y:S02]  /*ed10*/  SHFL.IDX P2, R64, R70, R67, R66 ;  /* 0x0000004346407389 */ /* 0x0000640000040042 */
[----:B01----:R-:W-:Y:S05]  /*ed20*/  ENDCOLLECTIVE ;  /* 0x000000000000791b */ /* 0x003fea0003800000 */
.L_x_419:
[----:B------:R-:W-:Y:S02]  /*ed30*/  MOV R65, R236 ;  /* 0x000000ec00417202 */ /* 0x000fe40000000f00 */
[----:B------:R-:W-:Y:S02]  /*ed40*/  MOV R70, R55 ;  /* 0x0000003700467202 */ /* 0x000fe40000000f00 */
[----:B------:R-:W-:-:S07]  /*ed50*/  MOV R237, R64 ;  /* 0x0000004000ed7202 */ /* 0x000fce0000000f00 */
[----:B------:R-:W-:Y:S05]  /*ed60*/  WARPSYNC.COLLECTIVE R71, `(.L_x_420) ;  /* 0x0000000047087348 */ /* 0x000fea0003c00000 */
[----:B------:R0:W1:Y:S02]  /*ed70*/  SHFL.IDX P2, R64, R70, R67, R66 ;  /* 0x0000004346407389 */ /* 0x0000640000040042 */
[----:B01----:R-:W-:Y:S05]  /*ed80*/  ENDCOLLECTIVE ;  /* 0x000000000000791b */ /* 0x003fea0003800000 */
.L_x_420:
[----:B------:R-:W-:Y:S02]  /*ed90*/  MOV R238, R64 ;  /* 0x0000004000ee7202 */ /* 0x000fe40000000f00 */
[----:B------:R-:W-:Y:S01]  /*eda0*/  MOV R64, R235 ;  /* 0x000000eb00407202 */ /* 0x000fe20000000f00 */
[----:B------:R-:W-:Y:S06]  /*edb0*/  BRA `(.L_x_421) ;  /* 0xffffff9400e47947 */ /* 0x000fec000383ffff */
.L_x_422:
        /* <DEDUP_REMOVED lines=12> */
.L_x_18666:


//--------------------- .text._Z25selective_scan_bwd_kernelI32Selective_Scan_bwd_kernel_traitsILi128ELi16ELb0ELb0ELb0ELb1ELb1EN3c108BFloat16ENS1_7complexIfEEEEv12SSMParamsBwd --------------------------
	.section	.text._Z25selective_scan_bwd_kernelI32Selective_Scan_bwd_kernel_traitsILi128ELi16ELb0ELb0ELb0ELb1ELb1EN3c108BFloat16ENS1_7complexIfEEEEv12SSMParamsBwd,"ax",@progbits
	.align	128
        .global         _Z25selective_scan_bwd_kernelI32Selective_Scan_bwd_kernel_traitsILi128ELi16ELb0ELb0ELb0ELb1ELb1EN3c108BFloat16ENS1_7complexIfEEEEv12SSMParamsBwd
        .type           _Z25selective_scan_bwd_kernelI32Selective_Scan_bwd_kernel_traitsILi128ELi16ELb0ELb0ELb0ELb1ELb1EN3c108BFloat16ENS1_7complexIfEEEEv12SSMParamsBwd,@function
        .size           _Z25selective_scan_bwd_kernelI32Selective_Scan_bwd_kernel_traitsILi128ELi16ELb0ELb0ELb0ELb1ELb1EN3c108BFloat16ENS1_7complexIfEEEEv12SSMParamsBwd,(.L_x_18667 - _Z25selective_scan_bwd_kernelI32Selective_Scan_bwd_kernel_traitsILi128ELi16ELb0ELb0ELb0ELb1ELb1EN3c108BFloat16ENS1_7complexIfEEEEv12SSMParamsBwd)
        .other          _Z25selective_scan_bwd_kernelI32Selective_Scan_bwd_kernel_traitsILi128ELi16ELb0ELb0ELb0ELb1ELb1EN3c108BFloat16ENS1_7complexIfEEEEv12SSMParamsBwd,@"STO_CUDA_ENTRY STV_DEFAULT"
_Z25selective_scan_bwd_kernelI32Selective_Scan_bwd_kernel_traitsILi128ELi16ELb0ELb0ELb0ELb1ELb1EN3c108BFloat16ENS1_7complexIfEEEEv12SSMParamsBwd:
.text._Z25selective_scan_bwd_kernelI32Selective_Scan_bwd_kernel_traitsILi128ELi16ELb0ELb0ELb0ELb1ELb1EN3c108BFloat16ENS1_7complexIfEEEEv12SSMParamsBwd:
        /* <DEDUP_REMOVED lines=33> */
[----:B-----5:R-:W-:-:S02]  /*0210*/  UIMAD.WIDE.U32 UR12, UR16, UR24, URZ ;  /* 0x00000018100c72a5 */ /* 0x020fc4000f8e00ff */
[----:B------:R-:W-:Y:S02]  /*0220*/  UIMAD.WIDE.U32 UR8, UR10, UR14, UR4 ;  /* 0x0000000e0a0872a5 */ /* 0x000fe4000f8e0004 */
[----:B------:R-:W-:Y:S02]  /*0230*/  UIMAD UR13, UR16, UR25, UR13 ;  /* 0x00000019100d72a4 */ /* 0x000fe4000f8e020d */
[----:B0-----:R-:W-:Y:S02]  /*0240*/  UIMAD.WIDE.U32 UR14, UR16, UR18, URZ ;  /* 0x00000012100e72a5 */ /* 0x001fe4000f8e00ff */
[----:B--2---:R-:W-:Y:S02]  /*0250*/  UISETP.NE.U32.AND UP0, UPT, UR6, URZ, UPT ;  /* 0x000000ff0600728c */ /* 0x004fe4000bf05070 */
[----:B------:R-:W-:Y:S02]  /*0260*/  UIMAD.WIDE.U32 UR12, UR10, UR26, UR12 ;  /* 0x0000001a0a0c72a5 */ /* 0x000fe4000f8e000c */
[----:B------:R-:W-:Y:S01]  /*0270*/  UISETP.NE.AND.EX UP0, UPT, UR7, URZ, UPT, UP0 ;  /* 0x000000ff0700728c */ /* 0x000fe2000bf05300 */
[----:B------:R-:W0:Y:S01]  /*0280*/  LDCU.128 UR4, c[0x0][0x460] ;  /* 0x00008c00ff0477ac */ /* 0x000e220008000c00 */
[----:B------:R-:W-:-:S02]  /*0290*/  ULEA UR11, UR30, 0xfffff800, 0xb ;  /* 0xfffff8001e0b7891 */ /* 0x000fc4000f8e58ff */
[----:B------:R-:W-:Y:S02]  /*02a0*/  UIMAD UR15, UR16, UR19, UR15 ;  /* 0x00000013100f72a4 */ /* 0x000fe4000f8e020f */
[----:B------:R-:W-:Y:S02]  /*02b0*/  UIMAD UR21, UR10, UR27, URZ ;  /* 0x0000001b0a1572a4 */ /* 0x000fe4000f8e02ff */
[----:B------:R-:W-:Y:S02]  /*02c0*/  USHF.R.S32.HI UR17, URZ, 0x1f, UR11 ;  /* 0x0000001fff117899 */ /* 0x000fe4000801140b */
[----:B------:R-:W-:Y:S01]  /*02d0*/  UIADD3 UR19, UP3, UPT, UR11, UR12, URZ ;  /* 0x0000000c0b137290 */ /* 0x000fe2000ff7e0ff */
[----:B------:R-:W2:Y:S03]  /*02e0*/  @UP0 LDCU UR23, c[0x0][0x384] ;  /* 0x00007080ff1707ac */ /* 0x000ea60008000800 */
[----:B------:R-:W-:Y:S01]  /*02f0*/  UIADD3.X UR12, UPT, UPT, UR17, UR13, UR21, UP3, !UPT ;  /* 0x0000000d110c7290 */ /* 0x000fe20009ffe415 */
[----:B------:R-:W4:Y:S01]  /*0300*/  LDCU.64 UR24, c[0x0][0x4a0] ;  /* 0x00009400ff1877ac */ /* 0x000f220008000a00 */
[----:B0-----:R-:W-:Y:S01]  /*0310*/  ULEA UR18, UP4, UR19, UR6, 0x1 ;  /* 0x0000000613127291 */ /* 0x001fe2000f8808ff */
[----:B------:R-:W0:Y:S01]  /*0320*/  @UP0 LDCU UR26, c[0x0][0x38c] ;  /* 0x00007180ff1a07ac */ /* 0x000e220008000800 */
[----:B------:R-:W-:-:S02]  /*0330*/  UIADD3 UR8, UP1, UPT, UR11, UR8, URZ ;  /* 0x000000080b087290 */ /* 0x000fc4000ff3e0ff */
[----:B------:R-:W-:-:S05]  /*0340*/  ULEA.HI.X UR19, UR19, UR7, UR12, 0x1, UP4 ;  /* 0x0000000713137291 */ /* 0x000fca000a0f0c0c */
[----:B------:R-:W5:Y:S01]  /*0350*/  @UP0 LDCU.64 UR12, c[0x0][0x480] ;  /* 0x00009000ff0c07ac */ /* 0x000f620008000a00 */
[----:B------:R-:W-:Y:S02]  /*0360*/  ULEA UR22, UP2, UR8, UR4, 0x1 ;  /* 0x0000000408167291 */ /* 0x000fe4000f8408ff */
[----:B------:R-:W-:Y:S02]  /*0370*/  UIADD3.X UR9, UPT, UPT, UR17, UR9, UR20, UP1, !UPT ;  /* 0x0000000911097290 */ /* 0x000fe40008ffe414 */
[----:B----4-:R-:W-:Y:S02]  /*0380*/  UIMAD UR21, UR10, UR25, URZ ;  /* 0x000000190a1572a4 */ /* 0x010fe4000f8e02ff */
[----:B------:R-:W-:Y:S02]  /*0390*/  ULEA.HI.X UR9, UR8, UR5, UR9, 0x1, UP2 ;  /* 0x0000000508097291 */ /* 0x000fe400090f0c09 */
[----:B--2---:R-:W-:Y:S02]  /*03a0*/  @UP0 UIMAD UR8, UR16, UR23, UR10 ;  /* 0x00000017100802a4 */ /* 0x004fe4000f8e020a */
[----:B------:R-:W-:-:S02]  /*03b0*/  UIMAD.WIDE.U32 UR4, UR10, UR24, UR14 ;  /* 0x000000180a0472a5 */ /* 0x000fc4000f8e000e */
[----:B------:R-:W-:Y:S02]  /*03c0*/  @UP0 UIMAD UR8, UR8, UR30, URZ ;  /* 0x0000001e080802a4 */ /* 0x000fe4000f8e02ff */
[----:B------:R-:W-:Y:S02]  /*03d0*/  UIADD3 UR11, UP1, UPT, UR11, UR4, URZ ;  /* 0x000000040b0b7290 */ /* 0x000fe4000ff3e0ff */
[----:B0-----:R-:W-:Y:S02]  /*03e0*/  @UP0 UIMAD UR8, UR8, UR26, URZ ;  /* 0x0000001a080802a4 */ /* 0x001fe4000f8e02ff */
[----:B------:R-:W-:Y:S01]  /*03f0*/  UIADD3.X UR21, UPT, UPT, UR17, UR5, UR21, UP1, !UPT ;  /* 0x0000000511157290 */ /* 0x000fe20008ffe415 */
[----:B------:R-:W-:Y:S02]  /*0400*/  UMOV UR4, URZ ;  /* 0x000000ff00047c82 */ /* 0x000fe40008000000 */
[----:B------:R-:W-:Y:S01]  /*0410*/  UMOV UR5, URZ ;  /* 0x000000ff00057c82 */ /* 0x000fe20008000000 */
[----:B-----5:R-:W-:-:S02]  /*0420*/  @UP0 UIMAD.WIDE UR4, UR8, 0x10, UR12 ;  /* 0x00000010080408a5 */ /* 0x020fc4000f8e020c */
[----:B------:R-:W-:Y:S01]  /*0430*/  UISETP.GE.AND UP0, UPT, UR30, 0x1, UPT ;  /* 0x000000011e00788c */ /* 0x000fe2000bf06270 */
[----:B------:R-:W-:Y:S01]  /*0440*/  UMOV UR6, URZ ;  /* 0x000000ff00067c82 */ /* 0x000fe20008000000 */
[----:B------:R-:W-:Y:S01]  /*0450*/  UMOV UR7, URZ ;  /* 0x000000ff00077c82 */ /* 0x000fe20008000000 */
[----:B-1----:R-:W-:-:S04]  /*0460*/  ULEA UR20, UP1, UR11, UR28, 0x1 ;  /* 0x0000001c0b147291 */ /* 0x002fc8000f8208ff */
[----:B------:R-:W-:Y:S01]  /*0470*/  ULEA.HI.X UR21, UR11, UR29, UR21, 0x1, UP1 ;  /* 0x0000001d0b157291 */ /* 0x000fe200088f0c15 */
[----:B---3--:R-:W-:Y:S02]  /*0480*/  @P0 R2UR UR6, R2 ;  /* 0x00000000020602ca */ /* 0x008fe400000e0000 */
[----:B------:R-:W-:Y:S01]  /*0490*/  @P1 R2UR UR7, R4 ;  /* 0x00000000040712ca */ /* 0x000fe200000e0000 */
[----:B------:R-:W-:-:S14]  /*04a0*/  BRA.U !UP0, `(.L_x_423) ;  /* 0x000000e9082c7547 */ /* 0x000fdc000b800000 */
        /* <DEDUP_REMOVED lines=9> */
.L_x_492:
[----:B------:R-:W0:Y:S01]  /*0540*/  LDCU UR8, c[0x0][0x388] ;  /* 0x00007100ff0877ac */ /* 0x000e220008000800 */
[----:B------:R-:W-:Y:S02]  /*0550*/  MOV R4, UR16 ;  /* 0x0000001000047c02 */ /* 0x000fe40008000f00 */
[----:B------:R-:W-:Y:S01]  /*0560*/  MOV R5, UR17 ;  /* 0x0000001100057c02 */ /* 0x000fe20008000f00 */
[----:B------:R-:W-:Y:S01]  /*0570*/  ULEA UR22, UR11, 0xfffff800, 0xb ;  /* 0xfffff8000b167891 */ /* 0x000fe2000f8e58ff */
[----:B------:R-:W-:Y:S02]  /*0580*/  PRMT R25, RZ, 0x7610, R25 ;  /* 0x00007610ff197816 */ /* 0x000fe40000000019 */
[----:B------:R-:W-:Y:S01]  /*0590*/  PRMT R30, RZ, 0x7610, R30 ;  /* 0x00007610ff1e7816 */ /* 0x000fe2000000001e */
[----:B------:R-:W-:Y:S01]  /*05a0*/  IMAD.WIDE.U32 R22, R2, 0x2, R4 ;  /* 0x0000000202167825 */ /* 0x000fe200078e0004 */
[----:B------:R-:W-:Y:S02]  /*05b0*/  PRMT R27, RZ, 0x7610, R27 ;  /* 0x00007610ff1b7816 */ /* 0x000fe4000000001b */
[----:B------:R-:W-:-:S02]  /*05c0*/  PRMT R26, RZ, 0x7610, R26 ;  /* 0x00007610ff1a7816 */ /* 0x000fc4000000001a */
[----:B------:R-:W-:Y:S02]  /*05d0*/  PRMT R33, RZ, 0x7610, R33 ;  /* 0x00007610ff217816 */ /* 0x000fe40000000021 */
[----:B------:R-:W-:Y:S02]  /*05e0*/  PRMT R24, RZ, 0x7610, R24 ;  /* 0x00007610ff187816 */ /* 0x000fe40000000018 */
[----:B------:R-:W-:Y:S01]  /*05f0*/  PRMT R31, RZ, 0x7610, R31 ;  /* 0x00007610ff1f7816 */ /* 0x000fe2000000001f */
[----:B0-----:R-:W-:Y:S01]  /*0600*/  UIADD3 UR26, UPT, UPT, -UR22, UR8, URZ ;  /* 0x00000008161a7290 */ /* 0x001fe2000fffe1ff */
[----:B------:R-:W-:Y:S02]  /*0610*/  PRMT R28, RZ, 0x7610, R28 ;  /* 0x00007610ff1c7816 */ /* 0x000fe4000000001c */
[----:B------:R-:W-:Y:S02]  /*0620*/  PRMT R29, RZ, 0x7610, R29 ;  /* 0x00007610ff1d7816 */ /* 0x000fe4000000001d */
[----:B------:R-:W-:-:S02]  /*0630*/  PRMT R32, RZ, 0x7610, R32 ;  /* 0x00007610ff207816 */ /* 0x000fc40000000020 */
[----:B------:R-:W-:Y:S01]  /*0640*/  ISETP.GE.AND P0, PT, R2, UR26, PT ;  /* 0x0000001a02007c0c */ /* 0x000fe2000bf06270 */
[----:B------:R-:W-:Y:S01]  /*0650*/  BAR.SYNC.DEFER_BLOCKING 0x0 ;  /* 0x0000000000007b1d */ /* 0x000fe20000010000 */
[----:B------:R-:W-:Y:S02]  /*0660*/  SHF.L.U32 R2, R172, 0x4, RZ ;  /* 0x00000004ac027819 */ /* 0x000fe400000006ff */
[----:B------:R-:W-:Y:S02]  /*0670*/  P2R R60, PR, RZ, 0x1 ;  /* 0x00000001ff3c7803 */ /* 0x000fe40000000000 */
[----:B------:R-:W-:Y:S02]  /*0680*/  LOP3.LUT R41, R2, 0x3e00, RZ, 0xc0, !PT ;  /* 0x00003e0002297812 */ /* 0x000fe400078ec0ff */
[----:B------:R-:W-:Y:S02]  /*0690*/  PRMT R35, RZ, 0x7610, R35 ;  /* 0x00007610ff237816 */ /* 0x000fe40000000023 */
[----:B------:R-:W-:-:S02]  /*06a0*/  LOP3.LUT R18, R41, 0x20, R0, 0xfe, !PT ;  /* 0x0000002029127812 */ /* 0x000fc400078efe00 */
[----:B------:R-:W-:Y:S02]  /*06b0*/  LOP3.LUT R19, R41, R0, RZ, 0xfc, !PT ;  /* 0x0000000029137212 */ /* 0x000fe400078efcff */
[----:B------:R-:W-:Y:S02]  /*06c0*/  PRMT R34, RZ, 0x7610, R34 ;  /* 0x00007610ff227816 */ /* 0x000fe40000000022 */
[C---:B------:R-:W-:Y:S02]  /*06d0*/  SHF.L.U32 R2, R19.reuse, 0x1, RZ ;  /* 0x0000000113027819 */ /* 0x040fe400000006ff */
[----:B------:R-:W-:Y:S02]  /*06e0*/  LOP3.LUT R9, R19, 0xe0, RZ, 0xfc, !PT ;  /* 0x000000e013097812 */ /* 0x000fe400078efcff */
[----:B------:R-:W-:Y:S02]  /*06f0*/  IADD3 R20, P1, PT, R2, UR18, RZ ;  /* 0x0000001202147c10 */ /* 0x000fe4000ff3e0ff */
[----:B------:R-:W-:-:S02]  /*0700*/  PRMT R37, RZ, 0x7610, R37 ;  /* 0x00007610ff257816 */ /* 0x000fc40000000025 */
[----:B------:R-:W-:Y:S01]  /*0710*/  PRMT R36, RZ, 0x7610, R36 ;  /* 0x00007610ff247816 */ /* 0x000fe20000000024 */
[----:B------:R-:W2:Y:S01]  /*0720*/  @!P0 LDG.E.U16 R25, desc[UR34][R22.64] ;  /* 0x0000002216198981 */ /* 0x000ea2000c1e1500 */
[----:B------:R-:W-:Y:S02]  /*0730*/  ISETP.GE.AND P0, PT, R18, UR26, PT ;  /* 0x0000001a12007c0c */ /* 0x000fe4000bf06270 */
[----:B------:R-:W-:Y:S02]  /*0740*/  PRMT R39, RZ, 0x7610, R39 ;  /* 0x00007610ff277816 */ /* 0x000fe40000000027 */
[----:B------:R-:W-:Y:S02]  /*0750*/  P2R R58, PR, RZ, 0x1 ;  /* 0x00000001ff3a7803 */ /* 0x000fe40000000000 */
[----:B------:R-:W-:Y:S02]  /*0760*/  IADD3 R2, P0, PT, R2, UR20, RZ ;  /* 0x0000001402027c10 */ /* 0x000fe4000ff1e0ff */
[----:B------:R-:W-:-:S02]  /*0770*/  PRMT R38, RZ, 0x7610, R38 ;  /* 0x00007610ff267816 */ /* 0x000fc40000000026 */
[----:B------:R-:W-:Y:S02]  /*0780*/  IADD3.X R3, PT, PT, RZ, UR21, RZ, P0, !PT ;  /* 0x00000015ff037c10 */ /* 0x000fe400087fe4ff */
[----:B------:R-:W-:Y:S02]  /*0790*/  ISETP.GE.AND P0, PT, R9, UR26, PT ;  /* 0x0000001a09007c0c */ /* 0x000fe4000bf06270 */
[C---:B------:R-:W-:Y:S02]  /*07a0*/  LOP3.LUT R4, R19.reuse, 0x40, RZ, 0xfc, !PT ;  /* 0x0000004013047812 */ /* 0x040fe400078efcff */
[C---:B------:R-:W-:Y:S02]  /*07b0*/  LOP3.LUT R5, R19.reuse, 0x60, RZ, 0xfc, !PT ;  /* 0x0000006013057812 */ /* 0x040fe400078efcff */
[C---:B------:R-:W-:Y:S02]  /*07c0*/  LOP3.LUT R10, R19.reuse, 0x100, RZ, 0xfc, !PT ;  /* 0x00000100130a7812 */ /* 0x040fe400078efcff */
[----:B------:R-:W-:-:S02]  /*07d0*/  LOP3.LUT R8, R19, 0xc0, RZ, 0xfc, !PT ;  /* 0x000000c013087812 */ /* 0x000fc400078efcff */
[----:B------:R-:W-:Y:S02]  /*07e0*/  ISETP.GE.AND P6, PT, R4, UR26, PT ;  /* 0x0000001a04007c0c */ /* 0x000fe4000bfc6270 */
[----:B------:R-:W-:Y:S01]  /*07f0*/  LOP3.LUT R7, R19, 0xa0, RZ, 0xfc, !PT ;  /* 0x000000a013077812 */ /* 0x000fe200078efcff */
[----:B------:R-:W3:Y:S01]  /*0800*/  @!P0 LDG.E.U16 R30, desc[UR34][R22.64+0x1c0] ;  /* 0x0001c022161e8981 */ /* 0x000ee2000c1e1500 */
[----:B------:R-:W-:Y:S02]  /*0810*/  ISETP.GE.AND P5, PT, R5, UR26, PT ;  /* 0x0000001a05007c0c */ /* 0x000fe4000bfa6270 */
[----:B------:R-:W-:Y:S02]  /*0820*/  P2R R68, PR, RZ, 0x1 ;  /* 0x00000001ff447803 */ /* 0x000fe40000000000 */
[----:B------:R-:W-:Y:S02]  /*0830*/  LOP3.LUT R6, R19, 0x80, RZ, 0xfc, !PT ;  /* 0x0000008013067812 */ /* 0x000fe400078efcff */
[----:B------:R-:W-:-:S02]  /*0840*/  IADD3.X R21, PT, PT, RZ, UR19, RZ, P1, !PT ;  /* 0x00000013ff157c10 */ /* 0x000fc40008ffe4ff */
[----:B------:R-:W-:Y:S01]  /*0850*/  ISETP.GE.AND P0, PT, R10, UR26, PT ;  /* 0x0000001a0a007c0c */ /* 0x000fe2000bf06270 */
[----:B------:R-:W4:Y:S01]  /*0860*/  @!P6 LDG.E.U16 R27, desc[UR34][R22.64+0x80] ;  /* 0x00008022161be981 */ /* 0x000f22000c1e1500 */
[----:B------:R-:W-:Y:S02]  /*0870*/  ISETP.NE.AND P1, PT, R58, RZ, PT ;  /* 0x000000ff3a00720c */ /* 0x000fe40003f25270 */
[----:B------:R-:W-:Y:S01]  /*0880*/  ISETP.GE.AND P2, PT, R8, UR26, PT ;  /* 0x0000001a08007c0c */ /* 0x000fe2000bf46270 */
[----:B------:R-:W5:Y:S01]  /*0890*/  @!P5 LDG.E.U16 R26, desc[UR34][R22.64+0xc0] ;  /* 0x0000c022161ad981 */ /* 0x000f62000c1e1500 */
[----:B------:R-:W-:Y:S02]  /*08a0*/  ISETP.GE.AND P3, PT, R7, UR26, PT ;  /* 0x0000001a07007c0c */ /* 0x000fe4000bf66270 */
[----:B------:R-:W-:Y:S02]  /*08b0*/  ISETP.GE.AND P4, PT, R6, UR26, PT ;  /* 0x0000001a06007c0c */ /* 0x000fe4000bf86270 */
[----:B------:R-:W-:-:S02]  /*08c0*/  LOP3.LUT R11, R19, 0x120, RZ, 0xfc, !PT ;  /* 0x00000120130b7812 */ /* 0x000fc400078efcff */
[C---:B------:R-:W-:Y:S01]  /*08d0*/  LOP3.LUT R12, R19.reuse, 0x140, RZ, 0xfc, !PT ;  /* 0x00000140130c7812 */ /* 0x040fe200078efcff */
[----:B------:R-:W3:Y:S01]  /*08e0*/  @!P0 LDG.E.U16 R33, desc[UR34][R22.64+0x200] ;  /* 0x0002002216218981 */ /* 0x000ee2000c1e1500 */
[C---:B------:R-:W-:Y:S02]  /*08f0*/  LOP3.LUT R13, R19.reuse, 0x160, RZ, 0xfc, !PT ;  /* 0x00000160130d7812 */ /* 0x040fe400078efcff */
[----:B------:R-:W-:Y:S01]  /*0900*/  P2R R56, PR, RZ, 0x40 ;  /* 0x00000040ff387803 */ /* 0x000fe20000000000 */
[----:B------:R-:W4:Y:S01]  /*0910*/  @!P1 LDG.E.U16 R24, desc[UR34][R22.64+0x40] ;  /* 0x0000402216189981 */ /* 0x000f22000c1e1500 */
[C---:B------:R-:W-:Y:S02]  /*0920*/  LOP3.LUT R14, R19.reuse, 0x180, RZ, 0xfc, !PT ;  /* 0x00000180130e7812 */ /* 0x040fe400078efcff */
[----:B------:R-:W-:Y:S01]  /*0930*/  P2R R54, PR, RZ, 0x20 ;  /* 0x00000020ff367803 */ /* 0x000fe20000000000 */
[----:B------:R-:W3:Y:S01]  /*0940*/  @!P2 LDG.E.U16 R31, desc[UR34][R22.64+0x180] ;  /* 0x00018022161fa981 */ /* 0x000ee2000c1e1500 */
[----:B------:R-:W-:-:S02]  /*0950*/  LOP3.LUT R15, R19, 0x1a0, RZ, 0xfc, !PT ;  /* 0x000001a0130f7812 */ /* 0x000fc400078efcff */
[----:B------:R-:W-:Y:S01]  /*0960*/  ISETP.GE.AND P6, PT, R11, UR26, PT ;  /* 0x0000001a0b007c0c */ /* 0x000fe2000bfc6270 */
[----:B------:R-:W3:Y:S01]  /*0970*/  @!P3 LDG.E.U16 R28, desc[UR34][R22.64+0x140] ;  /* 0x00014022161cb981 */ /* 0x000ee2000c1e1500 */
[C---:B------:R-:W-:Y:S02]  /*0980*/  LOP3.LUT R16, R19.reuse, 0x1c0, RZ, 0xfc, !PT ;  /* 0x000001c013107812 */ /* 0x040fe400078efcff */
[----:B------:R-:W-:Y:S01]  /*0990*/  P2R R69, PR, RZ, 0x1 ;  /* 0x00000001ff457803 */ /* 0x000fe20000000000 */
[----:B------:R-:W3:Y:S01]  /*09a0*/  @!P4 LDG.E.U16 R29, desc[UR34][R22.64+0x100] ;  /* 0x00010022161dc981 */ /* 0x000ee2000c1e1500 */
[----:B------:R-:W-:Y:S02]  /*09b0*/  ISETP.GE.AND P5, PT, R12, UR26, PT ;  /* 0x0000001a0c007c0c */ /* 0x000fe4000bfa6270 */
[----:B------:R-:W-:Y:S02]  /*09c0*/  LOP3.LUT R17, R19, 0x1e0, RZ, 0xfc, !PT ;  /* 0x000001e013117812 */ /* 0x000fe400078efcff */
[----:B------:R-:W-:-:S02]  /*09d0*/  ISETP.GE.AND P0, PT, R13, UR26, PT ;  /* 0x0000001a0d007c0c */ /* 0x000fc4000bf06270 */
[----:B------:R-:W-:Y:S01]  /*09e0*/  P2R R66, PR, RZ, 0x4 ;  /* 0x00000004ff427803 */ /* 0x000fe20000000000 */
[----:B------:R-:W3:Y:S01]  /*09f0*/  @!P6 LDG.E.U16 R32, desc[UR34][R22.64+0x240] ;  /* 0x000240221620e981 */ /* 0x000ee2000c1e1500 */
[----:B------:R-:W-:Y:S02]  /*0a00*/  ISETP.GE.AND P1, PT, R14, UR26, PT ;  /* 0x0000001a0e007c0c */ /* 0x000fe4000bf26270 */
[----:B------:R-:W-:Y:S02]  /*0a10*/  P2R R62, PR, RZ, 0x8 ;  /* 0x00000008ff3e7803 */ /* 0x000fe40000000000 */
[----:B------:R-:W-:Y:S01]  /*0a20*/  ISETP.GE.AND P2, PT, R15, UR26, PT ;  /* 0x0000001a0f007c0c */ /* 0x000fe2000bf46270 */
[----:B------:R-:W3:Y:S01]  /*0a30*/  @!P5 LDG.E.U16 R35, desc[UR34][R22.64+0x280] ;  /* 0x000280221623d981 */ /* 0x000ee2000c1e1500 */
[----:B------:R-:W-:Y:S02]  /*0a40*/  P2R R52, PR, RZ, 0x10 ;  /* 0x00000010ff347803 */ /* 0x000fe40000000000 */
[----:B------:R-:W-:Y:S01]  /*0a50*/  ISETP.GE.AND P3, PT, R16, UR26, PT ;  /* 0x0000001a10007c0c */ /* 0x000fe2000bf66270 */
[----:B------:R-:W3:Y:S01]  /*0a60*/  @!P0 LDG.E.U16 R34, desc[UR34][R22.64+0x2c0] ;  /* 0x0002c02216228981 */ /* 0x000ee2000c1e1500 */
[----:B------:R-:W-:-:S03]  /*0a70*/  ISETP.GE.AND P4, PT, R17, UR26, PT ;  /* 0x0000001a11007c0c */ /* 0x000fc6000bf86270 */
[----:B------:R-:W3:Y:S04]  /*0a80*/  @!P1 LDG.E.U16 R37, desc[UR34][R22.64+0x300] ;  /* 0x0003002216259981 */ /* 0x000ee8000c1e1500 */
[----:B------:R-:W3:Y:S04]  /*0a90*/  @!P2 LDG.E.U16 R36, desc[UR34][R22.64+0x340] ;  /* 0x000340221624a981 */ /* 0x000ee8000c1e1500 */
[----:B------:R-:W3:Y:S04]  /*0aa0*/  @!P3 LDG.E.U16 R39, desc[UR34][R22.64+0x380] ;  /* 0x000380221627b981 */ /* 0x000ee8000c1e1500 */
[----:B------:R0:W3:Y:S01]  /*0ab0*/  @!P4 LDG.E.U16 R38, desc[UR34][R22.64+0x3c0] ;  /* 0x0003c0221626c981 */ /* 0x0000e2000c1e1500 */
[----:B------:R-:W1:Y:S01]  /*0ac0*/  S2R R171, SR_LANEID ;  /* 0x0000000000ab7919 */ /* 0x000e620000000000 */
[----:B------:R-:W1:Y:S01]  /*0ad0*/  S2UR UR8, SR_CgaCtaId ;  /* 0x00000000000879c3 */ /* 0x000e620000008800 */
[----:B------:R-:W-:Y:S01]  /*0ae0*/  UMOV UR23, 0x400 ;  /* 0x0000040000177882 */ /* 0x000fe20000000000 */
[----:B------:R-:W-:-:S02]  /*0af0*/  P2R R64, PR, RZ, 0x40 ;  /* 0x00000040ff407803 */ /* 0x000fc40000000000 */
[----:B------:R-:W-:Y:S02]  /*0b00*/  P2R R74, PR, RZ, 0x40 ;  /* 0x00000040ff4a7803 */ /* 0x000fe40000000000 */
[----:B------:R-:W-:-:S04]  /*0b10*/  ISETP.NE.AND P6, PT, R69, RZ, PT ;  /* 0x000000ff4500720c */ /* 0x000fc80003fc5270 */
[----:B------:R-:W-:Y:S02]  /*0b20*/  P2R R73, PR, RZ, 0x40 ;  /* 0x00000040ff497803 */ /* 0x000fe40000000000 */
[----:B------:R-:W-:Y:S02]  /*0b30*/  ISETP.NE.AND P6, PT, R68, RZ, PT ;  /* 0x000000ff4400720c */ /* 0x000fe40003fc5270 */
[----:B0-----:R-:W-:Y:S01]  /*0b40*/  LOP3.LUT R22, R172, 0x3e0, RZ, 0xc0, !PT ;  /* 0x000003e0ac167812 */ /* 0x001fe200078ec0ff */
        /* <DEDUP_REMOVED lines=22> */
[----:B------:R-:W-:Y:S02]  /*0cb0*/  P2R R72, PR, RZ, 0x40 ;  /* 0x00000040ff487803 */ /* 0x000fe40000000000 */
[----:B------:R-:W-:Y:S02]  /*0cc0*/  IADD3 R59, PT, PT, R40, 0x160, RZ ;  /* 0x00000160283b7810 */ /* 0x000fe40007ffe0ff */
[----:B------:R-:W-:Y:S02]  /*0cd0*/  LEA.HI.SX32 R51, R51, R40, 0x1b ;  /* 0x0000002833337211 */ /* 0x000fe400078fdaff */
[----:B------:R-:W-:-:S02]  /*0ce0*/  LEA R167, R45, UR23, 0x1 ;  /* 0x000000172da77c11 */ /* 0x000fc4000f8e08ff */
[----:B------:R-:W-:Y:S02]  /*0cf0*/  ISETP.NE.AND P6, PT, R66, RZ, PT ;  /* 0x000000ff4200720c */ /* 0x000fe40003fc5270 */
[C---:B------:R-:W-:Y:S02]  /*0d00*/  IADD3 R61, PT, PT, R40.reuse, 0x180, RZ ;  /* 0x00000180283d7810 */ /* 0x040fe40007ffe0ff */
[-C--:B------:R-:W-:Y:S02]  /*0d10*/  LEA.HI.SX32 R53, R53, R40.reuse, 0x1b ;  /* 0x0000002835357211 */ /* 0x080fe400078fdaff */
[----:B------:R-:W-:Y:S02]  /*0d20*/  LEA R166, R47, UR23, 0x1 ;  /* 0x000000172fa67c11 */ /* 0x000fe4000f8e08ff */
[----:B------:R-:W-:Y:S02]  /*0d30*/  IADD3 R63, PT, PT, R40, 0x1a0, RZ ;  /* 0x000001a0283f7810 */ /* 0x000fe40007ffe0ff */
[----:B------:R-:W-:-:S02]  /*0d40*/  LEA.HI.SX32 R55, R55, R40, 0x1b ;  /* 0x0000002837377211 */ /* 0x000fc400078fdaff */
[----:B------:R-:W-:Y:S02]  /*0d50*/  LEA R165, R23, UR23, 0x1 ;  /* 0x0000001717a57c11 */ /* 0x000fe4000f8e08ff */
[----:B------:R-:W-:Y:S02]  /*0d60*/  IADD3 R22, PT, PT, R22, R171, RZ ;  /* 0x000000ab16167210 */ /* 0x000fe40007ffe0ff */
[C---:B------:R-:W-:Y:S02]  /*0d70*/  IADD3 R65, PT, PT, R40.reuse, 0x1c0, RZ ;  /* 0x000001c028417810 */ /* 0x040fe40007ffe0ff */
[----:B------:R-:W-:Y:S02]  /*0d80*/  LEA.HI.SX32 R57, R57, R40, 0x1b ;  /* 0x0000002839397211 */ /* 0x000fe400078fdaff */
[----:B------:R-:W-:Y:S02]  /*0d90*/  LEA R164, R49, UR23, 0x1 ;  /* 0x0000001731a47c11 */ /* 0x000fe4000f8e08ff */
[----:B------:R-:W-:-:S02]  /*0da0*/  IADD3 R67, PT, PT, R40, 0x1e0, RZ ;  /* 0x000001e028437810 */ /* 0x000fc40007ffe0ff */
[-C--:B------:R-:W-:Y:S02]  /*0db0*/  LEA.HI.SX32 R59, R59, R40.reuse, 0x1b ;  /* 0x000000283b3b7211 */ /* 0x080fe400078fdaff */
[----:B------:R-:W-:Y:S02]  /*0dc0*/  LEA R163, R51, UR23, 0x1 ;  /* 0x0000001733a37c11 */ /* 0x000fe4000f8e08ff */
[----:B------:R-:W-:Y:S02]  /*0dd0*/  P2R R71, PR, RZ, 0x40 ;  /* 0x00000040ff477803 */ /* 0x000fe40000000000 */
[----:B------:R-:W-:Y:S02]  /*0de0*/  LEA.HI.SX32 R61, R61, R40, 0x1b ;  /* 0x000000283d3d7211 */ /* 0x000fe400078fdaff */
[----:B------:R-:W-:Y:S02]  /*0df0*/  LEA R162, R53, UR23, 0x1 ;  /* 0x0000001735a27c11 */ /* 0x000fe4000f8e08ff */
[----:B------:R-:W-:-:S02]  /*0e00*/  ISETP.NE.AND P6, PT, R62, RZ, PT ;  /* 0x000000ff3e00720c */ /* 0x000fc40003fc5270 */
[-C--:B------:R-:W-:Y:S02]  /*0e10*/  LEA.HI.SX32 R63, R63, R40.reuse, 0x1b ;  /* 0x000000283f3f7211 */ /* 0x080fe400078fdaff */
[----:B------:R-:W-:Y:S02]  /*0e20*/  LEA R161, R55, UR23, 0x1 ;  /* 0x0000001737a17c11 */ /* 0x000fe4000f8e08ff */
[----:B------:R-:W-:Y:S02]  /*0e30*/  SHF.L.U32 R22, R22, 0x4, RZ ;  /* 0x0000000416167819 */ /* 0x000fe400000006ff */
[-C--:B------:R-:W-:Y:S02]  /*0e40*/  LEA.HI.SX32 R65, R65, R40.reuse, 0x1b ;  /* 0x0000002841417211 */ /* 0x080fe400078fdaff */
[----:B------:R-:W-:Y:S02]  /*0e50*/  LEA R160, R57, UR23, 0x1 ;  /* 0x0000001739a07c11 */ /* 0x000fe4000f8e08ff */
[----:B------:R-:W-:-:S02]  /*0e60*/  LEA.HI.SX32 R67, R67, R40, 0x1b ;  /* 0x0000002843437211 */ /* 0x000fc400078fdaff */
[----:B------:R-:W-:Y:S02]  /*0e70*/  LEA R159, R59, UR23, 0x1 ;  /* 0x000000173b9f7c11 */ /* 0x000fe4000f8e08ff */
[----:B------:R-:W-:Y:S02]  /*0e80*/  LEA R158, R61, UR23, 0x1 ;  /* 0x000000173d9e7c11 */ /* 0x000fe4000f8e08ff */
[----:B------:R-:W-:Y:S02]  /*0e90*/  P2R R50, PR, RZ, 0x40 ;  /* 0x00000040ff327803 */ /* 0x000fe40000000000 */
[----:B------:R-:W-:Y:S02]  /*0ea0*/  LEA R157, R63, UR23, 0x1 ;  /* 0x000000173f9d7c11 */ /* 0x000fe4000f8e08ff */
[----:B------:R-:W-:Y:S02]  /*0eb0*/  LEA.HI.SX32 R153, R22, R22, 0x1b ;  /* 0x0000001616997211 */ /* 0x000fe400078fdaff */
[----:B------:R-:W-:-:S02]  /*0ec0*/  ISETP.NE.AND P6, PT, R52, RZ, PT ;  /* 0x000000ff3400720c */ /* 0x000fc40003fc5270 */
[----:B------:R-:W-:Y:S02]  /*0ed0*/  LEA R156, R65, UR23, 0x1 ;  /* 0x00000017419c7c11 */ /* 0x000fe4000f8e08ff */
        /* <DEDUP_REMOVED lines=8> */
[----:B------:R-:W-:Y:S01]  /*0f60*/  P2R R42, PR, RZ, 0x40 ;  /* 0x00000040ff2a7803 */ /* 0x000fe20000000000 */
[----:B--2---:R-:W-:Y:S01]  /*0f70*/  STS.U16 [R170], R25 ;  /* 0x00000019aa007388 */ /* 0x004fe20000000400 */
[----:B------:R-:W-:Y:S02]  /*0f80*/  ISETP.NE.AND P6, PT, R60, RZ, PT ;  /* 0x000000ff3c00720c */ /* 0x000fe40003fc5270 */
[----:B------:R-:W-:Y:S01]  /*0f90*/  PRMT R23, RZ, 0x7610, R23 ;  /* 0x00007610ff177816 */ /* 0x000fe20000000017 */
[----:B----4-:R0:W-:Y:S04]  /*0fa0*/  STS.U16 [R169+0x40], R24 ;  /* 0x00004018a9007388 */ /* 0x0101e80000000400 */
[----:B------:R-:W-:Y:S04]  /*0fb0*/  STS.U16 [R168+0x80], R27 ;  /* 0x0000801ba8007388 */ /* 0x000fe80000000400 */
[----:B-----5:R1:W-:Y:S04]  /*0fc0*/  STS.U16 [R167+0xc0], R26 ;  /* 0x0000c01aa7007388 */ /* 0x0203e80000000400 */
[----:B---3--:R-:W-:Y:S04]  /*0fd0*/  STS.U16 [R166+0x100], R29 ;  /* 0x0001001da6007388 */ /* 0x008fe80000000400 */
[----:B------:R2:W-:Y:S04]  /*0fe0*/  STS.U16 [R165+0x140], R28 ;  /* 0x0001401ca5007388 */ /* 0x0005e80000000400 */
[----:B------:R-:W-:Y:S04]  /*0ff0*/  STS.U16 [R164+0x180], R31 ;  /* 0x0001801fa4007388 */ /* 0x000fe80000000400 */
        /* <DEDUP_REMOVED lines=85> */
[----:B------:R-:W-:Y:S02]  /*1550*/  PRMT R39, RZ, 0x7610, R39 ;  /* 0x00007610ff277816 */ /* 0x000fe40000000027 */
[----:B------:R-:W-:Y:S02]  /*1560*/  PRMT R38, RZ, 0x7610, R38 ;  /* 0x00007610ff267816 */ /* 0x000fe40000000026 */
[----:B------:R-:W-:Y:S02]  /*1570*/  PRMT R41, RZ, 0x7610, R41 ;  /* 0x00007610ff297816 */ /* 0x000fe40000000029 */
[----:B------:R-:W-:-:S02]  /*1580*/  PRMT R40, RZ, 0x7610, R40 ;  /* 0x00007610ff287816 */ /* 0x000fc40000000028 */
        /* <DEDUP_REMOVED lines=16> */
[----:B------:R1:W-:Y:S01]  /*1690*/  STS.U16 [R155+0x3c0], R36 ;  /* 0x0003c0249b007388 */ /* 0x0003e20000000400 */
[----:B------:R-:W-:-:S03]  /*16a0*/  NOP ;  /* 0x0000000000007918 */ /* 0x000fc60000000000 */
[----:B------:R-:W2:Y:S04]  /*16b0*/  LDS.U16 R20, [R153] ;  /* 0x0000000099147984 */ /* 0x000ea80000000400 */
[----:B------:R-:W3:Y:S04]  /*16c0*/  LDS.U16 R21, [R153+0x2] ;  /* 0x0000020099157984 */ /* 0x000ee80000000400 */
[----:B------:R-:W4:Y:S04]  /*16d0*/  LDS.U16 R22, [R153+0x4] ;  /* 0x0000040099167984 */ /* 0x000f280000000400 */
[----:B------:R-:W5:Y:S04]  /*16e0*/  LDS.U16 R23, [R153+0x6] ;  /* 0x0000060099177984 */ /* 0x000f680000000400 */
        /* <DEDUP_REMOVED lines=11> */
[----:B------:R-:W5:Y:S01]  /*17a0*/  LDS.U16 R35, [R153+0x1e] ;  /* 0x00001e0099237984 */ /* 0x000f620000000400 */
[----:B------:R-:W-:Y:S06]  /*17b0*/  BAR.SYNC.DEFER_BLOCKING 0x0 ;  /* 0x0000000000007b1d */ /* 0x000fec0000010000 */
[----:B------:R-:W5:Y:S01]  /*17c0*/  @!P6 LDG.E.U16 R39, desc[UR34][R2.64] ;  /* 0x000000220227e981 */ /* 0x000f62000c1e1500 */
[----:B------:R-:W-:-:S13]  /*17d0*/  ISETP.NE.AND P6, PT, R53, RZ, PT ;  /* 0x000000ff3500720c */ /* 0x000fda0003fc5270 */
[----:B------:R-:W5:Y:S01]  /*17e0*/  @!P6 LDG.E.U16 R38, desc[UR34][R2.64+0x40] ;  /* 0x000040220226e981 */ /* 0x000f62000c1e1500 */
[----:B------:R-:W-:-:S13]  /*17f0*/  ISETP.NE.AND P6, PT, R55, RZ, PT ;  /* 0x000000ff3700720c */ /* 0x000fda0003fc5270 */
[----:B------:R-:W5:Y:S01]  /*1800*/  @!P6 LDG.E.U16 R41, desc[UR34][R2.64+0x80] ;  /* 0x000080220229e981 */ /* 0x000f62000c1e1500 */
[----:B------:R-:W-:-:S13]  /*1810*/  ISETP.NE.AND P6, PT, R57, RZ, PT ;  /* 0x000000ff3900720c */ /* 0x000fda0003fc5270 */
        /* <DEDUP_REMOVED lines=15> */
[----:B0-----:R-:W-:Y:S02]  /*1910*/  PRMT R37, RZ, 0x7610, R37 ;  /* 0x00007610ff257816 */ /* 0x001fe40000000025 */
[----:B-1----:R-:W-:Y:S02]  /*1920*/  PRMT R36, RZ, 0x7610, R36 ;  /* 0x00007610ff247816 */ /* 0x002fe40000000024 */
[----:B------:R-:W-:Y:S02]  /*1930*/  PRMT R49, RZ, 0x7610, R49 ;  /* 0x00007610ff317816 */ /* 0x000fe40000000031 */
[----:B------:R-:W-:Y:S01]  /*1940*/  PRMT R48, RZ, 0x7610, R48 ;  /* 0x00007610ff307816 */ /* 0x000fe20000000030 */
[----:B------:R-:W5:Y:S04]  /*1950*/  @!P5 LDG.E.U16 R37, desc[UR34][R2.64+0x280] ;  /* 0x000280220225d981 */ /* 0x000f68000c1e1500 */
[----:B------:R-:W5:Y:S01]  /*1960*/  @!P6 LDG.E.U16 R47, desc[UR34][R2.64+0x200] ;  /* 0x00020022022fe981 */ /* 0x000f62000c1e1500 */
[----:B------:R-:W-:-:S02]  /*1970*/  ISETP.NE.AND P6, PT, R71, RZ, PT ;  /* 0x000000ff4700720c */ /* 0x000fc40003fc5270 */
        /* <DEDUP_REMOVED lines=8> */
[----:B--2---:R-:W-:-:S05]  /*1a00*/  SHF.L.U32 R20, R20, 0x10, RZ ;  /* 0x0000001014147819 */ /* 0x004fca00000006ff */
[----:B------:R-:W-:Y:S01]  /*1a10*/  FADD.FTZ R154, R20, UR7 ;  /* 0x00000007149a7e21 */ /* 0x000fe20008010000 */
[----:B------:R-:W-:-:S04]  /*1a20*/  P2R R70, PR, RZ, 0x20 ;  /* 0x00000020ff467803 */ /* 0x000fc80000000000 */
[----:B------:R-:W-:Y:S02]  /*1a30*/  FSETP.GTU.FTZ.AND P5, PT, R154, 20, PT ;  /* 0x41a000009a00780b */ /* 0x000fe40003fbc000 */
[----:B---3--:R-:W-:Y:S02]  /*1a40*/  SHF.L.U32 R21, R21, 0x10, RZ ;  /* 0x0000001015157819 */ /* 0x008fe400000006ff */
[----:B----4-:R-:W-:Y:S02]  /*1a50*/  SHF.L.U32 R22, R22, 0x10, RZ ;  /* 0x0000001016167819 */ /* 0x010fe400000006ff */
[----:B-----5:R-:W-:Y:S02]  /*1a60*/  SHF.L.U32 R23, R23, 0x10, RZ ;  /* 0x0000001017177819 */ /* 0x020fe400000006ff */
        /* <DEDUP_REMOVED lines=11> */
[----:B------:R-:W-:Y:S01]  /*1b20*/  SHF.L.U32 R35, R35, 0x10, RZ ;  /* 0x0000001023237819 */ /* 0x000fe200000006ff */
[----:B------:R-:W-:Y:S01]  /*1b30*/  BSSY.RECONVERGENT B0, `(.L_x_424) ;  /* 0x0000040000007945 */ /* 0x000fe20003800200 */
        /* <DEDUP_REMOVED lines=15> */
[----:B------:R0:W-:Y:S04]  /*1c30*/  STS.U16 [R170], R39 ;  /* 0x00000027aa007388 */ /* 0x0001e80000000400 */
[----:B------:R0:W-:Y:S04]  /*1c40*/  STS.U16 [R169+0x40], R38 ;  /* 0x00004026a9007388 */ /* 0x0001e80000000400 */
        /* <DEDUP_REMOVED lines=13> */
[----:B------:R0:W-:Y:S01]  /*1d20*/  STS.U16 [R155+0x3c0], R50 ;  /* 0x0003c0329b007388 */ /* 0x0001e20000000400 */
[----:B------:R-:W-:Y:S01]  /*1d30*/  NOP ;  /* 0x0000000000007918 */ /* 0x000fe20000000000 */
[----:B------:R-:W-:Y:S05]  /*1d40*/  @P5 BRA `(.L_x_425) ;  /* 0x0000000000785947 */ /* 0x000fea0003800000 */
        /* <DEDUP_REMOVED lines=30> */
.L_x_425:
[----:B------:R-:W-:Y:S05]  /*1f30*/  BSYNC.RECONVERGENT B0 ;  /* 0x0000000000007941 */ /* 0x000fea0003800200 */
.L_x_424:
[----:B------:R-:W-:Y:S01]  /*1f40*/  FSETP.GTU.FTZ.AND P5, PT, R151, 20, PT ;  /* 0x41a000009700780b */ /* 0x000fe20003fbc000 */
[----:B------:R-:W-:-:S12]  /*1f50*/  BSSY.RECONVERGENT B0, `(.L_x_426) ;  /* 0x0000020000007945 */ /* 0x000fd80003800200 */
        /* <DEDUP_REMOVED lines=31> */
.L_x_427:
[----:B------:R-:W-:Y:S05]  /*2150*/  BSYNC.RECONVERGENT B0 ;  /* 0x0000000000007941 */ /* 0x000fea0003800200 */
.L_x_426:
        /* <DEDUP_REMOVED lines=33> */
.L_x_429:
[----:B------:R-:W-:Y:S05]  /*2370*/  BSYNC.RECONVERGENT B0 ;  /* 0x0000000000007941 */ /* 0x000fea0003800200 */
.L_x_428:
        /* <DEDUP_REMOVED lines=33> */
.L_x_431:
[----:B------:R-:W-:Y:S05]  /*2590*/  BSYNC.RECONVERGENT B0 ;  /* 0x0000000000007941 */ /* 0x000fea0003800200 */
.L_x_430:
        /* <DEDUP_REMOVED lines=33> */
.L_x_433:
[----:B------:R-:W-:Y:S05]  /*27b0*/  BSYNC.RECONVERGENT B0 ;  /* 0x0000000000007941 */ /* 0x000fea0003800200 */
.L_x_432:
        /* <DEDUP_REMOVED lines=33> */
.L_x_435:
[----:B------:R-:W-:Y:S05]  /*29d0*/  BSYNC.RECONVERGENT B0 ;  /* 0x0000000000007941 */ /* 0x000fea0003800200 */
.L_x_434:
        /* <DEDUP_REMOVED lines=33> */
.L_x_437:
[----:B------:R-:W-:Y:S05]  /*2bf0*/  BSYNC.RECONVERGENT B0 ;  /* 0x0000000000007941 */ /* 0x000fea0003800200 */
.L_x_436:
        /* <DEDUP_REMOVED lines=33> */
.L_x_439:
[----:B------:R-:W-:Y:S05]  /*2e10*/  BSYNC.RECONVERGENT B0 ;  /* 0x0000000000007941 */ /* 0x000fea0003800200 */
.L_x_438:
        /* <DEDUP_REMOVED lines=33> */
.L_x_441:
[----:B------:R-:W-:Y:S05]  /*3030*/  BSYNC.RECONVERGENT B0 ;  /* 0x0000000000007941 */ /* 0x000fea0003800200 */
.L_x_440:
        /* <DEDUP_REMOVED lines=33> */
.L_x_443:
[----:B------:R-:W-:Y:S05]  /*3250*/  BSYNC.RECONVERGENT B0 ;  /* 0x0000000000007941 */ /* 0x000fea0003800200 */
.L_x_442:
        /* <DEDUP_REMOVED lines=33> */
.L_x_445:
[----:B------:R-:W-:Y:S05]  /*3470*/  BSYNC.RECONVERGENT B0 ;  /* 0x0000000000007941 */ /* 0x000fea0003800200 */
.L_x_444:
        /* <DEDUP_REMOVED lines=33> */
.L_x_447:
[----:B------:R-:W-:Y:S05]  /*3690*/  BSYNC.RECONVERGENT B0 ;  /* 0x0000000000007941 */ /* 0x000fea0003800200 */
.L_x_446:
        /* <DEDUP_REMOVED lines=33> */
.L_x_449:
[----:B------:R-:W-:Y:S05]  /*38b0*/  BSYNC.RECONVERGENT B0 ;  /* 0x0000000000007941 */ /* 0x000fea0003800200 */
.L_x_448:
        /* <DEDUP_REMOVED lines=33> */
.L_x_451:
[----:B------:R-:W-:Y:S05]  /*3ad0*/  BSYNC.RECONVERGENT B0 ;  /* 0x0000000000007941 */ /* 0x000fea0003800200 */
.L_x_450:
        /* <DEDUP_REMOVED lines=33> */
.L_x_453:
[----:B------:R-:W-:Y:S05]  /*3cf0*/  BSYNC.RECONVERGENT B0 ;  /* 0x0000000000007941 */ /* 0x000fea0003800200 */
.L_x_452:
        /* <DEDUP_REMOVED lines=33> */
.L_x_455:
[----:B------:R-:W-:Y:S05]  /*3f10*/  BSYNC.RECONVERGENT B0 ;  /* 0x0000000000007941 */ /* 0x000fea0003800200 */
.L_x_454:
[----:B------:R-:W1:Y:S01]  /*3f20*/  S2UR UR27, SR_CTAID.X ;  /* 0x00000000001b79c3 */ /* 0x000e620000002500 */
[----:B------:R-:W1:Y:S01]  /*3f30*/  LDCU.128 UR12, c[0x0][0x410] ;  /* 0x00008200ff0c77ac */ /* 0x000e620008000c00 */
[----:B------:R-:W-:Y:S01]  /*3f40*/  P2R R59, PR, RZ, 0x1 ;  /* 0x00000001ff3b7803 */ /* 0x000fe20000000000 */
[----:B0-----:R-:W-:Y:S01]  /*3f50*/  LDS.U16 R51, [R153] ;  /* 0x0000000099337984 */ /* 0x001fe20000000400 */
[----:B------:R-:W-:Y:S01]  /*3f60*/  ISETP.NE.AND P0, PT, R52, RZ, PT ;  /* 0x000000ff3400720c */ /* 0x000fe20003f05270 */
[----:B------:R-:W-:Y:S01]  /*3f70*/  UMOV UR8, UR22 ;  /* 0x0000001600087c82 */ /* 0x000fe20008000000 */
[----:B------:R-:W-:Y:S01]  /*3f80*/  UMOV UR9, URZ ;  /* 0x000000ff00097c82 */ /* 0x000fe20008000000 */
[----:B------:R-:W-:Y:S01]  /*3f90*/  LDS.U16 R50, [R153+0x2] ;  /* 0x0000020099327984 */ /* 0x000fe20000000400 */
[----:B------:R-:W0:Y:S01]  /*3fa0*/  S2UR UR10, SR_CTAID.Y ;  /* 0x00000000000a79c3 */ /* 0x000e220000002600 */
[----:B------:R-:W-:Y:S02]  /*3fb0*/  P2R R57, PR, RZ, 0x1 ;  /* 0x00000001ff397803 */ /* 0x000fe40000000000 */
[----:B------:R-:W-:Y:S01]  /*3fc0*/  ISETP.NE.AND P0, PT, R54, RZ, PT ;  /* 0x000000ff3600720c */ /* 0x000fe20003f05270 */
[----:B------:R-:W-:Y:S01]  /*3fd0*/  LDS.U16 R53, [R153+0x4] ;  /* 0x0000040099357984 */ /* 0x000fe20000000400 */
[----:B------:R-:W-:-:S02]  /*3fe0*/  PRMT R29, RZ, 0x7610, R29 ;  /* 0x00007610ff1d7816 */ /* 0x000fc4000000001d */
[----:B------:R-:W-:Y:S01]  /*3ff0*/  P2R R55, PR, RZ, 0x1 ;  /* 0x00000001ff377803 */ /* 0x000fe20000000000 */
[----:B------:R-:W-:Y:S01]  /*4000*/  LDS.U16 R63, [R153+0x8] ;  /* 0x00000800993f7984 */ /* 0x000fe20000000400 */
[----:B------:R-:W-:Y:S02]  /*4010*/  ISETP.NE.AND P0, PT, R56, RZ, PT ;  /* 0x000000ff3800720c */ /* 0x000fe40003f05270 */
[----:B------:R-:W-:Y:S01]  /*4020*/  PRMT R32, RZ, 0x7610, R32 ;  /* 0x00007610ff207816 */ /* 0x000fe20000000020 */
[----:B------:R-:W-:Y:S01]  /*4030*/  LDS.U16 R65, [R153+0xa] ;  /* 0x00000a0099417984 */ /* 0x000fe20000000400 */
[----:B------:R-:W-:Y:S02]  /*4040*/  P2R R49, PR, RZ, 0x1 ;  /* 0x00000001ff317803 */ /* 0x000fe40000000000 */
[----:B------:R-:W-:Y:S01]  /*4050*/  ISETP.NE.AND P0, PT, R58, RZ, PT ;  /* 0x000000ff3a00720c */ /* 0x000fe20003f05270 */
[----:B-1----:R-:W-:Y:S01]  /*4060*/  UIMAD.WIDE.U32 UR24, UR27, UR12, UR8 ;  /* 0x0000000c1b1872a5 */ /* 0x002fe2000f8e0008 */
[----:B------:R-:W-:Y:S01]  /*4070*/  LDS.U16 R45, [R153+0xc] ;  /* 0x00000c00992d7984 */ /* 0x000fe20000000400 */
[----:B------:R-:W-:-:S02]  /*4080*/  PRMT R33, RZ, 0x7610, R33 ;  /* 0x00007610ff217816 */ /* 0x000fc40000000021 */
[----:B------:R-:W-:Y:S01]  /*4090*/  UIMAD UR25, UR27, UR13, UR25 ;  /* 0x0000000d1b1972a4 */ /* 0x000fe2000f8e0219 */
[----:B------:R-:W-:Y:S01]  /*40a0*/  LDS.U16 R28, [R153+0xe] ;  /* 0x00000e00991c7984 */ /* 0x000fe20000000400 */
[----:B------:R-:W-:Y:S01]  /*40b0*/  P2R R48, PR, RZ, 0x1 ;  /* 0x00000001ff307803 */ /* 0x000fe20000000000 */
[----:B0-----:R-:W-:Y:S02]  /*40c0*/  UIMAD UR12, UR10, UR15, URZ ;  /* 0x0000000f0a0c72a4 */ /* 0x001fe4000f8e02ff */
[----:B------:R-:W-:Y:S01]  /*40d0*/  LDS.U16 R27, [R153+0x10] ;  /* 0x00001000991b7984 */ /* 0x000fe20000000400 */
[----:B------:R-:W-:Y:S01]  /*40e0*/  UIMAD.WIDE.U32 UR14, UR10, UR14, UR24 ;  /* 0x0000000e0a0e72a5 */ /* 0x000fe2000f8e0018 */
[----:B------:R-:W-:Y:S02]  /*40f0*/  ISETP.NE.AND P0, PT, R60, RZ, PT ;  /* 0x000000ff3c00720c */ /* 0x000fe40003f05270 */
[----:B------:R-:W-:Y:S01]  /*4100*/  LDS.U16 R26, [R153+0x12] ;  /* 0x00001200991a7984 */ /* 0x000fe20000000400 */
[----:B------:R-:W-:-:S02]  /*4110*/  MOV R21, UR12 ;  /* 0x0000000c00157c02 */ /* 0x000fc40008000f00 */
[----:B------:R-:W-:Y:S01]  /*4120*/  IADD3 R2, P5, PT, R19, UR14, RZ ;  /* 0x0000000e13027c10 */ /* 0x000fe2000ffbe0ff */
[----:B------:R-:W-:Y:S01]  /*4130*/  LDS.U16 R25, [R153+0x14] ;  /* 0x0000140099197984 */ /* 0x000fe20000000400 */
[----:B------:R-:W-:Y:S02]  /*4140*/  PRMT R34, RZ, 0x7610, R34 ;  /* 0x00007610ff227816 */ /* 0x000fe40000000022 */
[----:B------:R-:W-:Y:S01]  /*4150*/  IADD3.X R21, PT, PT, R21, UR15, RZ, P5, !PT ;  /* 0x0000000f15157c10 */ /* 0x000fe2000affe4ff */
[----:B------:R-:W0:Y:S01]  /*4160*/  LDCU.128 UR12, c[0x0][0x420] ;  /* 0x00008400ff0c77ac */ /* 0x000e220008000c00 */
[----:B------:R-:W-:Y:S01]  /*4170*/  LDS.U16 R24, [R153+0x16] ;  /* 0x0000160099187984 */ /* 0x000fe20000000400 */
[----:B------:R-:W-:Y:S02]  /*4180*/  P2R R61, PR, RZ, 0x2 ;  /* 0x00000002ff3d7803 */ /* 0x000fe40000000000 */
[----:B------:R-:W-:Y:S01]  /*4190*/  ISETP.NE.AND P1, PT, R62, RZ, PT ;  /* 0x000000ff3e00720c */ /* 0x000fe20003f25270 */
[----:B------:R-:W-:Y:S01]  /*41a0*/  LDS.U16 R23, [R153+0x18] ;  /* 0x0000180099177984 */ /* 0x000fe20000000400 */
[----:B------:R-:W-:-:S02]  /*41b0*/  P2R R67, PR, RZ, 0x4 ;  /* 0x00000004ff437803 */ /* 0x000fc40000000000 */
[----:B------:R-:W-:Y:S01]  /*41c0*/  ISETP.NE.AND P2, PT, R66, RZ, PT ;  /* 0x000000ff4200720c */ /* 0x000fe20003f45270 */
[----:B------:R-:W-:Y:S01]  /*41d0*/  LDS.U16 R22, [R153+0x1a] ;  /* 0x00001a0099167984 */ /* 0x000fe20000000400 */
[----:B------:R-:W-:Y:S02]  /*41e0*/  P2R R71, PR, RZ, 0x8 ;  /* 0x00000008ff477803 */ /* 0x000fe40000000000 */
[----:B------:R-:W-:Y:S02]  /*41f0*/  ISETP.NE.AND P3, PT, R68, RZ, PT ;  /* 0x000000ff4400720c */ /* 0x000fe40003f65270 */
[----:B------:R-:W-:Y:S02]  /*4200*/  P2R R72, PR, RZ, 0x10 ;  /* 0x00000010ff487803 */ /* 0x000fe40000000000 */
[----:B------:R-:W-:Y:S01]  /*4210*/  ISETP.NE.AND P4, PT, R69, RZ, PT ;  /* 0x000000ff4500720c */ /* 0x000fe20003f85270 */
[----:B0-----:R-:W-:Y:S01]  /*4220*/  UIMAD.WIDE.U32 UR24, UR27, UR12, UR8 ;  /* 0x0000000c1b1872a5 */ /* 0x001fe2000f8e0008 */
[----:B------:R-:W-:-:S02]  /*4230*/  PRMT R35, RZ, 0x7610, R35 ;  /* 0x00007610ff237816 */ /* 0x000fc40000000023 */
[----:B------:R-:W-:Y:S01]  /*4240*/  PRMT R36, RZ, 0x7610, R36 ;  /* 0x00007610ff247816 */ /* 0x000fe20000000024 */
[----:B------:R-:W-:Y:S01]  /*4250*/  UIMAD UR13, UR27, UR13, UR25 ;  /* 0x0000000d1b0d72a4 */ /* 0x000fe2000f8e0219 */
[----:B------:R-:W-:Y:S02]  /*4260*/  PRMT R37, RZ, 0x7610, R37 ;  /* 0x00007610ff257816 */ /* 0x000fe40000000025 */
[----:B------:R-:W-:Y:S01]  /*4270*/  UMOV UR12, UR24 ;  /* 0x00000018000c7c82 */ /* 0x000fe20008000000 */
[----:B------:R-:W-:Y:S01]  /*4280*/  PRMT R38, RZ, 0x7610, R38 ;  /* 0x00007610ff267816 */ /* 0x000fe20000000026 */
[----:B------:R-:W-:Y:S01]  /*4290*/  UIMAD.WIDE.U32 UR12, UR10, UR14, UR12 ;  /* 0x0000000e0a0c72a5 */ /* 0x000fe2000f8e000c */
[----:B------:R-:W-:Y:S01]  /*42a0*/  PRMT R39, RZ, 0x7610, R39 ;  /* 0x00007610ff277816 */ /* 0x000fe20000000027 */
[----:B------:R-:W0:Y:S01]  /*42b0*/  LDCU.64 UR24, c[0x0][0x510] ;  /* 0x0000a200ff1877ac */ /* 0x000e220008000a00 */
[----:B------:R-:W-:Y:S02]  /*42c0*/  ISETP.NE.AND P6, PT, R70, RZ, PT ;  /* 0x000000ff4600720c */ /* 0x000fe40003fc5270 */
[----:B------:R-:W-:Y:S01]  /*42d0*/  PRMT R40, RZ, 0x7610, R40 ;  /* 0x00007610ff287816 */ /* 0x000fe20000000028 */
[----:B------:R-:W-:Y:S01]  /*42e0*/  UIMAD UR15, UR10, UR15, UR13 ;  /* 0x0000000f0a0f72a4 */ /* 0x000fe2000f8e020d */
[----:B------:R-:W-:-:S02]  /*42f0*/  IADD3 R3, P5, PT, R19, UR12, RZ ;  /* 0x0000000c13037c10 */ /* 0x000fc4000ffbe0ff */
[----:B------:R-:W-:Y:S02]  /*4300*/  PRMT R41, RZ, 0x7610, R41 ;  /* 0x00007610ff297816 */ /* 0x000fe40000000029 */
[----:B------:R-:W1:Y:S01]  /*4310*/  LDCU.64 UR12, c[0x0][0x488] ;  /* 0x00009100ff0c77ac */ /* 0x000e620008000a00 */
[----:B------:R-:W-:Y:S02]  /*4320*/  IADD3.X R20, PT, PT, RZ, UR15, RZ, P5, !PT ;  /* 0x0000000fff147c10 */ /* 0x000fe4000affe4ff */
[----:B------:R-:W-:Y:S02]  /*4330*/  PRMT R42, RZ, 0x7610, R42 ;  /* 0x00007610ff2a7816 */ /* 0x000fe4000000002a */
[----:B------:R-:W-:Y:S01]  /*4340*/  PRMT R43, RZ, 0x7610, R43 ;  /* 0x00007610ff2b7816 */ /* 0x000fe2000000002b */
[----:B------:R-:W2:Y:S01]  /*4350*/  LDCU.64 UR14, c[0x0][0x508] ;  /* 0x0000a100ff0e77ac */ /* 0x000ea20008000a00 */
[----:B------:R-:W-:Y:S02]  /*4360*/  PRMT R44, RZ, 0x7610, R44 ;  /* 0x00007610ff2c7816 */ /* 0x000fe4000000002c */
[----:B------:R-:W-:-:S02]  /*4370*/  PRMT R47, RZ, 0x7610, R47 ;  /* 0x00007610ff2f7816 */ /* 0x000fc4000000002f */
[----:B------:R-:W-:Y:S02]  /*4380*/  PRMT R46, RZ, 0x7610, R46 ;  /* 0x00007610ff2e7816 */ /* 0x000fe4000000002e */
[----:B-1----:R-:W-:-:S04]  /*4390*/  LEA R30, P5, R2, UR12, 0x1 ;  /* 0x0000000c021e7c11 */ /* 0x002fc8000f8a08ff */
[----:B------:R-:W-:Y:S01]  /*43a0*/  LEA.HI.X R31, R2, UR13, R21, 0x1, P5 ;  /* 0x0000000d021f7c11 */ /* 0x000fe2000a8f0c15 */
[----:B------:R-:W1:Y:S01]  /*43b0*/  LDCU.64 UR12, c[0x0][0x478] ;  /* 0x00008f00ff0c77ac */ /* 0x000e620008000a00 */
[----:B------:R-:W-:Y:S01]  /*43c0*/  LDS.U16 R21, [R153+0x1c] ;  /* 0x00001c0099157984 */ /* 0x000fe20000000400 */
[----:B-1----:R-:W-:-:S04]  /*43d0*/  LEA R2, P5, R3, UR12, 0x1 ;  /* 0x0000000c03027c11 */ /* 0x002fc8000f8a08ff */
[----:B------:R-:W-:Y:S02]  /*43e0*/  LEA.HI.X R3, R3, UR13, R20, 0x1, P5 ;  /* 0x0000000d03037c11 */ /* 0x000fe4000a8f0c14 */
[----:B------:R-:W-:Y:S01]  /*43f0*/  ISETP.NE.AND P5, PT, R64, RZ, PT ;  /* 0x000000ff4000720c */ /* 0x000fe20003fa5270 */
[----:B------:R-:W-:Y:S04]  /*4400*/  LDS.U16 R20, [R153+0x1e] ;  /* 0x00001e0099147984 */ /* 0x000fe80000000400 */
[----:B------:R-:W-:Y:S01]  /*4410*/  LDS.U16 R64, [R153+0x6] ;  /* 0x0000060099407984 */ /* 0x000fe20000000400 */
[----:B------:R-:W-:Y:S06]  /*4420*/  BAR.SYNC.DEFER_BLOCKING 0x0 ;  /* 0x0000000000007b1d */ /* 0x000fec0000010000 */
[----:B------:R-:W3:Y:S01]  /*4430*/  @!P0 LDG.E.U16 R29, desc[UR34][R30.64] ;  /* 0x000000221e1d8981 */ /* 0x000ee2000c1e1500 */
[----:B------:R-:W-:-:S03]  /*4440*/  ISETP.NE.AND P0, PT, R48, RZ, PT ;  /* 0x000000ff3000720c */ /* 0x000fc60003f05270 */
[----:B------:R-:W4:Y:S04]  /*4450*/  @!P1 LDG.E.U16 R36, desc[UR34][R30.64+0x140] ;  /* 0x000140221e249981 */ /* 0x000f28000c1e1500 */
[----:B------:R-:W5:Y:S04]  /*4460*/  @!P2 LDG.E.U16 R37, desc[UR34][R30.64+0x180] ;  /* 0x000180221e25a981 */ /* 0x000f68000c1e1500 */
[----:B------:R-:W2:Y:S04]  /*4470*/  @!P3 LDG.E.U16 R38, desc[UR34][R30.64+0x1c0] ;  /* 0x0001c0221e26b981 */ /* 0x000ea8000c1e1500 */
[----:B------:R-:W4:Y:S01]  /*4480*/  @!P0 LDG.E.U16 R32, desc[UR34][R30.64+0x40] ;  /* 0x000040221e208981 */ /* 0x000f22000c1e1500 */
[----:B------:R-:W-:-:S03]  /*4490*/  ISETP.NE.AND P0, PT, R49, RZ, PT ;  /* 0x000000ff3100720c */ /* 0x000fc60003f05270 */
[----:B------:R-:W2:Y:S04]  /*44a0*/  @!P4 LDG.E.U16 R39, desc[UR34][R30.64+0x200] ;  /* 0x000200221e27c981 */ /* 0x000ea8000c1e1500 */
[----:B------:R-:W2:Y:S04]  /*44b0*/  @!P5 LDG.E.U16 R40, desc[UR34][R30.64+0x240] ;  /* 0x000240221e28d981 */ /* 0x000ea8000c1e1500 */
[----:B------:R-:W2:Y:S04]  /*44c0*/  @!P6 LDG.E.U16 R41, desc[UR34][R30.64+0x280] ;  /* 0x000280221e29e981 */ /* 0x000ea8000c1e1500 */
[----:B------:R-:W5:Y:S01]  /*44d0*/  @!P0 LDG.E.U16 R33, desc[UR34][R30.64+0x80] ;  /* 0x000080221e218981 */ /* 0x000f62000c1e1500 */
[----:B------:R-:W-:-:S13]  /*44e0*/  ISETP.NE.AND P0, PT, R55, RZ, PT ;  /* 0x000000ff3700720c */ /* 0x000fda0003f05270 */
[----:B------:R-:W2:Y:S01]  /*44f0*/  @!P0 LDG.E.U16 R34, desc[UR34][R30.64+0xc0] ;  /* 0x0000c0221e228981 */ /* 0x000ea2000c1e1500 */
[----:B------:R-:W-:Y:S02]  /*4500*/  ISETP.NE.AND P0, PT, R57, RZ, PT ;  /* 0x000000ff3900720c */ /* 0x000fe40003f05270 */
[----:B------:R-:W-:Y:S02]  /*4510*/  ISETP.NE.AND P1, PT, R61, RZ, PT ;  /* 0x000000ff3d00720c */ /* 0x000fe40003f25270 */
[----:B------:R-:W-:Y:S02]  /*4520*/  ISETP.NE.AND P2, PT, R67, RZ, PT ;  /* 0x000000ff4300720c */ /* 0x000fe40003f45270 */
[----:B------:R-:W-:Y:S02]  /*4530*/  ISETP.NE.AND P3, PT, R71, RZ, PT ;  /* 0x000000ff4700720c */ /* 0x000fe40003f65270 */
[----:B------:R-:W-:-:S05]  /*4540*/  ISETP.NE.AND P4, PT, R72, RZ, PT ;  /* 0x000000ff4800720c */ /* 0x000fca0003f85270 */
[----:B------:R-:W2:Y:S01]  /*4550*/  @!P0 LDG.E.U16 R35, desc[UR34][R30.64+0x100] ;  /* 0x000100221e238981 */ /* 0x000ea2000c1e1500 */
[----:B------:R-:W-:-:S03]  /*4560*/  ISETP.NE.AND P0, PT, R59, RZ, PT ;  /* 0x000000ff3b00720c */ /* 0x000fc60003f05270 */
[----:B------:R-:W2:Y:S04]  /*4570*/  @!P1 LDG.E.U16 R43, desc[UR34][R30.64+0x300] ;  /* 0x000300221e2b9981 */ /* 0x000ea8000c1e1500 */
[----:B------:R-:W2:Y:S04]  /*4580*/  @!P2 LDG.E.U16 R44, desc[UR34][R30.64+0x340] ;  /* 0x000340221e2ca981 */ /* 0x000ea8000c1e1500 */
[----:B------:R-:W2:Y:S04]  /*4590*/  @!P3 LDG.E.U16 R47, desc[UR34][R30.64+0x380] ;  /* 0x000380221e2fb981 */ /* 0x000ea8000c1e1500 */
[----:B------:R-:W2:Y:S04]  /*45a0*/  @!P0 LDG.E.U16 R42, desc[UR34][R30.64+0x2c0] ;  /* 0x0002c0221e2a8981 */ /* 0x000ea8000c1e1500 */
[----:B------:R-:W2:Y:S01]  /*45b0*/  @!P4 LDG.E.U16 R46, desc[UR34][R30.64+0x3c0] ;  /* 0x0003c0221e2ec981 */ /* 0x000ea2000c1e1500 */
        /* <DEDUP_REMOVED lines=19> */
[----:B------:R-:W-:Y:S01]  /*46f0*/  PRMT R56, RZ, 0x7610, R56 ;  /* 0x00007610ff387816 */ /* 0x000fe20000000038 */
[----:B---3--:R-:W-:Y:S04]  /*4700*/  STS.U16 [R170], R29 ;  /* 0x0000001daa007388 */ /* 0x008fe80000000400 */
[----:B----4-:R-:W-:Y:S04]  /*4710*/  STS.U16 [R169+0x40], R32 ;  /* 0x00004020a9007388 */ /* 0x010fe80000000400 */
[----:B-----5:R-:W-:Y:S04]  /*4720*/  STS.U16 [R168+0x80], R33 ;  /* 0x00008021a8007388 */ /* 0x020fe80000000400 */
[----:B--2---:R-:W-:Y:S04]  /*4730*/  STS.U16 [R167+0xc0], R34 ;  /* 0x0000c022a7007388 */ /* 0x004fe80000000400 */
        /* <DEDUP_REMOVED lines=14> */
[----:B------:R-:W2:Y:S04]  /*4820*/  LDS.U16 R29, [R153+0x2] ;  /* 0x00000200991d7984 */ /* 0x000ea80000000400 */
[----:B------:R-:W-:Y:S04]  /*4830*/  LDS.U16 R31, [R153+0x4] ;  /* 0x00000400991f7984 */ /* 0x000fe80000000400 */
[----:B------:R-:W3:Y:S04]  /*4840*/  LDS.U16 R32, [R153+0x6] ;  /* 0x0000060099207984 */ /* 0x000ee80000000400 */
[----:B------:R-:W4:Y:S04]  /*4850*/  LDS.U16 R33, [R153+0x8] ;  /* 0x0000080099217984 */ /* 0x000f280000000400 */
[----:B------:R-:W5:Y:S04]  /*4860*/  LDS.U16 R34, [R153+0xa] ;  /* 0x00000a0099227984 */ /* 0x000f680000000400 */
[----:B------:R-:W0:Y:S04]  /*4870*/  LDS.U16 R35, [R153+0xc] ;  /* 0x00000c0099237984 */ /* 0x000e280000000400 */
[----:B------:R-:W0:Y:S04]  /*4880*/  LDS.U16 R36, [R153+0xe] ;  /* 0x00000e0099247984 */ /* 0x000e280000000400 */
[----:B------:R-:W0:Y:S04]  /*4890*/  LDS.U16 R37, [R153+0x10] ;  /* 0x0000100099257984 */ /* 0x000e280000000400 */
[----:B------:R-:W0:Y:S04]  /*48a0*/  LDS.U16 R38, [R153+0x12] ;  /* 0x0000120099267984 */ /* 0x000e280000000400 */
[----:B------:R-:W0:Y:S04]  /*48b0*/  LDS.U16 R39, [R153+0x14] ;  /* 0x0000140099277984 */ /* 0x000e280000000400 */
[----:B------:R-:W0:Y:S04]  /*48c0*/  LDS.U16 R40, [R153+0x16] ;  /* 0x0000160099287984 */ /* 0x000e280000000400 */
[----:B------:R-:W-:Y:S04]  /*48d0*/  LDS.U16 R41, [R153+0x18] ;  /* 0x0000180099297984 */ /* 0x000fe80000000400 */
[----:B------:R-:W-:Y:S04]  /*48e0*/  LDS.U16 R42, [R153+0x1a] ;  /* 0x00001a00992a7984 */ /* 0x000fe80000000400 */
[----:B------:R-:W-:Y:S04]  /*48f0*/  LDS.U16 R43, [R153+0x1c] ;  /* 0x00001c00992b7984 */ /* 0x000fe80000000400 */
[----:B------:R-:W-:Y:S01]  /*4900*/  LDS.U16 R44, [R153+0x1e] ;  /* 0x00001e00992c7984 */ /* 0x000fe20000000400 */
[----:B------:R-:W-:Y:S01]  /*4910*/  BAR.SYNC.DEFER_BLOCKING 0x0 ;  /* 0x0000000000007b1d */ /* 0x000fe20000010000 */
[----:B-1----:R-:W-:-:S05]  /*4920*/  PRMT R46, RZ, 0x7610, R46 ;  /* 0x00007610ff2e7816 */ /* 0x002fca000000002e */
[----:B------:R-:W5:Y:S01]  /*4930*/  @!P5 LDG.E.U16 R49, desc[UR34][R2.64] ;  /* 0x000000220231d981 */ /* 0x000f62000c1e1500 */
[----:B------:R-:W-:Y:S02]  /*4940*/  ISETP.NE.AND P5, PT, R48, RZ, PT ;  /* 0x000000ff3000720c */ /* 0x000fe40003fa5270 */
[----:B------:R-:W-:-:S11]  /*4950*/  PRMT R47, RZ, 0x7610, R47 ;  /* 0x00007610ff2f7816 */ /* 0x000fd6000000002f */
[----:B------:R-:W5:Y:S01]  /*4960*/  @!P5 LDG.E.U16 R46, desc[UR34][R2.64+0x40] ;  /* 0x00004022022ed981 */ /* 0x000f62000c1e1500 */
[----:B------:R-:W-:Y:S02]  /*4970*/  ISETP.NE.AND P5, PT, R52, RZ, PT ;  /* 0x000000ff3400720c */ /* 0x000fe40003fa5270 */
[----:B------:R-:W-:-:S11]  /*4980*/  PRMT R48, RZ, 0x7610, R48 ;  /* 0x00007610ff307816 */ /* 0x000fd60000000030 */
[----:B------:R-:W5:Y:S01]  /*4990*/  @!P5 LDG.E.U16 R47, desc[UR34][R2.64+0x80] ;  /* 0x00008022022fd981 */ /* 0x000f62000c1e1500 */
[----:B------:R-:W-:-:S13]  /*49a0*/  ISETP.NE.AND P5, PT, R54, RZ, PT ;  /* 0x000000ff3600720c */ /* 0x000fda0003fa5270 */
[----:B------:R-:W5:Y:S01]  /*49b0*/  @!P5 LDG.E.U16 R48, desc[UR34][R2.64+0xc0] ;  /* 0x0000c0220230d981 */ /* 0x000f62000c1e1500 */
[----:B------:R-:W-:Y:S02]  /*49c0*/  ISETP.NE.AND P5, PT, R55, RZ, PT ;  /* 0x000000ff3700720c */ /* 0x000fe40003fa5270 */
[----:B------:R-:W-:Y:S02]  /*49d0*/  PRMT R55, RZ, 0x7610, R55 ;  /* 0x00007610ff377816 */ /* 0x000fe40000000037 */
[----:B------:R-:W-:-:S09]  /*49e0*/  PRMT R52, RZ, 0x7610, R52 ;  /* 0x00007610ff347816 */ /* 0x000fd20000000034 */
        /* <DEDUP_REMOVED lines=25> */
[----:B------:R1:W5:Y:S01]  /*4b80*/  @!P4 LDG.E.U16 R62, desc[UR34][R2.64+0x3c0] ;  /* 0x0003c022023ec981 */ /* 0x000362000c1e1500 */
[----:B--2---:R-:W-:-:S02]  /*4b90*/  SHF.L.U32 R29, R29, 0x10, RZ ;  /* 0x000000101d1d7819 */ /* 0x004fc400000006ff */
[----:B------:R-:W-:-:S03]  /*4ba0*/  SHF.L.U32 R30, R30, 0x10, RZ ;  /* 0x000000101e1e7819 */ /* 0x000fc600000006ff */
[----:B------:R-:W-:Y:S02]  /*4bb0*/  FMUL.FTZ R68, R29, -1.4426950216293334961 ;  /* 0xbfb8aa3b1d447820 */ /* 0x000fe40000410000 */
[----:B------:R-:W-:-:S04]  /*4bc0*/  FMUL.FTZ R66, R30, -1.4426950216293334961 ;  /* 0xbfb8aa3b1e427820 */ /* 0x000fc80000410000 */
[----:B------:R-:W2:Y:S01]  /*4bd0*/  MUFU.EX2 R68, R68 ;  /* 0x0000004400447308 */ /* 0x000ea20000000800 */
[----:B---3--:R-:W-:Y:S02]  /*4be0*/  SHF.L.U32 R32, R32, 0x10, RZ ;  /* 0x0000001020207819 */ /* 0x008fe400000006ff */
[----:B----4-:R-:W-:-:S05]  /*4bf0*/  SHF.L.U32 R33, R33, 0x10, RZ ;  /* 0x0000001021217819 */ /* 0x010fca00000006ff */
[----:B------:R-:W3:Y:S01]  /*4c00*/  MUFU.EX2 R66, R66 ;  /* 0x0000004200427308 */ /* 0x000ee20000000800 */
[----:B-1----:R-:W-:Y:S01]  /*4c10*/  FMUL.FTZ R2, R32, -1.4426950216293334961 ;  /* 0xbfb8aa3b20027820 */ /* 0x002fe20000410000 */
[----:B------:R-:W-:Y:S01]  /*4c20*/  SHF.L.U32 R31, R31, 0x10, RZ ;  /* 0x000000101f1f7819 */ /* 0x000fe200000006ff */
[----:B------:R-:W-:-:S05]  /*4c30*/  FMUL.FTZ R3, R33, -1.4426950216293334961 ;  /* 0xbfb8aa3b21037820 */ /* 0x000fca0000410000 */
[----:B------:R-:W1:Y:S01]  /*4c40*/  MUFU.EX2 R2, R2 ;  /* 0x0000000200027308 */ /* 0x000e620000000800 */
[----:B--2---:R-:W-:Y:S01]  /*4c50*/  FADD.FTZ R68, R68, 1 ;  /* 0x3f80000044447421 */ /* 0x004fe20000010000 */
[----:B------:R-:W-:-:S06]  /*4c60*/  FMUL.FTZ R70, R31, -1.4426950216293334961 ;  /* 0xbfb8aa3b1f467820 */ /* 0x000fcc0000410000 */
[----:B------:R-:W2:Y:S01]  /*4c70*/  MUFU.EX2 R3, R3 ;  /* 0x0000000300037308 */ /* 0x000ea20000000800 */
[----:B---3--:R-:W-:-:S07]  /*4c80*/  FADD.FTZ R66, R66, 1 ;  /* 0x3f80000042427421 */ /* 0x008fce0000010000 */
[----:B------:R-:W3:Y:S01]  /*4c90*/  MUFU.EX2 R70, R70 ;  /* 0x0000004600467308 */ /* 0x000ee20000000800 */
[----:B-----5:R-:W-:Y:S01]  /*4ca0*/  SHF.L.U32 R34, R34, 0x10, RZ ;  /* 0x0000001022227819 */ /* 0x020fe200000006ff */
[----:B-1----:R-:W-:Y:S01]  /*4cb0*/  FADD.FTZ R2, R2, 1 ;  /* 0x3f80000002027421 */ /* 0x002fe20000010000 */
[----:B0-----:R-:W-:-:S03]  /*4cc0*/  SHF.L.U32 R35, R35, 0x10, RZ ;  /* 0x0000001023237819 */ /* 0x001fc600000006ff */
[----:B------:R-:W-:Y:S01]  /*4cd0*/  FMUL.FTZ R71, R34, -1.4426950216293334961 ;  /* 0xbfb8aa3b22477820 */ /* 0x000fe20000410000 */
[----:B------:R-:W-:Y:S01]  /*4ce0*/  SHF.L.U32 R51, R51, 0x10, RZ ;  /* 0x0000001033337819 */ /* 0x000fe200000006ff */
[----:B--2---:R-:W-:Y:S01]  /*4cf0*/  FADD.FTZ R3, R3, 1 ;  /* 0x3f80000003037421 */ /* 0x004fe20000010000 */
[----:B------:R-:W-:-:S03]  /*4d00*/  FMUL.FTZ R72, R35, -1.4426950216293334961 ;  /* 0xbfb8aa3b23487820 */ /* 0x000fc60000410000 */
[----:B------:R-:W-:Y:S01]  /*4d10*/  MUFU.EX2 R71, R71 ;  /* 0x0000004700477308 */ /* 0x000fe20000000800 */
[----:B------:R-:W-:-:S05]  /*4d20*/  SHF.L.U32 R36, R36, 0x10, RZ ;  /* 0x0000001024247819 */ /* 0x000fca00000006ff */
[----:B------:R-:W-:Y:S02]  /*4d30*/  FMUL.FTZ R73, R36, -1.4426950216293334961 ;  /* 0xbfb8aa3b24497820 */ /* 0x000fe40000410000 */
[----:B------:R-:W-:Y:S01]  /*4d40*/  MUFU.EX2 R72, R72 ;  /* 0x0000004800487308 */ /* 0x000fe20000000800 */
[----:B------:R-:W-:Y:S02]  /*4d50*/  SHF.L.U32 R37, R37, 0x10, RZ ;  /* 0x0000001025257819 */ /* 0x000fe400000006ff */
[----:B------:R-:W-:-:S05]  /*4d60*/  SHF.L.U32 R38, R38, 0x10, RZ ;  /* 0x0000001026267819 */ /* 0x000fca00000006ff */
[----:B------:R-:W-:Y:S01]  /*4d70*/  MUFU.EX2 R73, R73 ;  /* 0x0000004900497308 */ /* 0x000fe20000000800 */
[----:B------:R-:W-:Y:S01]  /*4d80*/  FMUL.FTZ R74, R37, -1.4426950216293334961 ;  /* 0xbfb8aa3b254a7820 */ /* 0x000fe20000410000 */
[----:B------:R-:W-:Y:S01]  /*4d90*/  FMUL.FTZ R75, R38, -1.4426950216293334961 ;  /* 0xbfb8aa3b264b7820 */ /* 0x000fe20000410000 */
[----:B------:R-:W-:Y:S02]  /*4da0*/  SHF.L.U32 R50, R50, 0x10, RZ ;  /* 0x0000001032327819 */ /* 0x000fe400000006ff */
[----:B------:R-:W-:-:S03]  /*4db0*/  SHF.L.U32 R53, R53, 0x10, RZ ;  /* 0x0000001035357819 */ /* 0x000fc600000006ff */
[----:B------:R-:W-:Y:S01]  /*4dc0*/  MUFU.EX2 R74, R74 ;  /* 0x0000004a004a7308 */ /* 0x000fe20000000800 */
[----:B------:R-:W-:Y:S01]  /*4dd0*/  SHF.L.U32 R39, R39, 0x10, RZ ;  /* 0x0000001027277819 */ /* 0x000fe200000006ff */
[----:B------:R-:W-:Y:S04]  /*4de0*/  STS.U16 [R170], R49 ;  /* 0x00000031aa007388 */ /* 0x000fe80000000400 */
[----:B------:R-:W-:Y:S04]  /*4df0*/  STS.U16 [R169+0x40], R46 ;  /* 0x0000402ea9007388 */ /* 0x000fe80000000400 */
[----:B------:R-:W-:Y:S04]  /*4e00*/  STS.U16 [R168+0x80], R47 ;  /* 0x0000802fa8007388 */ /* 0x000fe80000000400 */
[----:B------:R-:W-:Y:S04]  /*4e10*/  STS.U16 [R167+0xc0], R48 ;  /* 0x0000c030a7007388 */ /* 0x000fe80000000400 */
        /* <DEDUP_REMOVED lines=10> */
[----:B------:R-:W-:Y:S04]  /*4ec0*/  STS.U16 [R156+0x380], R69 ;  /* 0x000380459c007388 */ /* 0x000fe80000000400 */
[----:B------:R-:W-:Y:S01]  /*4ed0*/  STS.U16 [R155+0x3c0], R62 ;  /* 0x0003c03e9b007388 */ /* 0x000fe20000000400 */
[----:B------:R-:W-:-:S03]  /*4ee0*/  NOP ;  /* 0x0000000000007918 */ /* 0x000fc60000000000 */
[----:B------:R-:W4:Y:S01]  /*4ef0*/  LDS.U16 R46, [R153] ;  /* 0x00000000992e7984 */ /* 0x000f220000000400 */
[----:B0-----:R-:W0:Y:S03]  /*4f00*/  MUFU.RCP R52, R68 ;  /* 0x0000004400347308 */ /* 0x001e260000001000 */
[----:B------:R-:W5:Y:S04]  /*4f10*/  LDS.U16 R47, [R153+0x2] ;  /* 0x00000200992f7984 */ /* 0x000f680000000400 */
[----:B------:R-:W5:Y:S01]  /*4f20*/  LDS.U16 R48, [R153+0x4] ;  /* 0x0000040099307984 */ /* 0x000f620000000400 */
[----:B------:R-:W2:Y:S03]  /*4f30*/  MUFU.RCP R49, R66 ;  /* 0x0000004200317308 */ /* 0x000ea60000001000 */
[----:B------:R-:W5:Y:S04]  /*4f40*/  LDS.U16 R59, [R153+0x6] ;  /* 0x00000600993b7984 */ /* 0x000f680000000400 */
[----:B------:R-:W5:Y:S01]  /*4f50*/  LDS.U16 R60, [R153+0x8] ;  /* 0x00000800993c7984 */ /* 0x000f620000000400 */
[----:B------:R0:W-:Y:S03]  /*4f60*/  MUFU.RCP R55, R2 ;  /* 0x0000000200377308 */ /* 0x0001e60000001000 */
[----:B------:R-:W5:Y:S01]  /*4f70*/  LDS.U16 R62, [R153+0xa] ;  /* 0x00000a00993e7984 */ /* 0x000f620000000400 */
[----:B---3--:R-:W-:-:S04]  /*4f80*/  FADD.FTZ R54, R70, 1 ;  /* 0x3f80000046367421 */ /* 0x008fc80000010000 */
[----:B-1----:R1:W-:Y:S01]  /*4f90*/  MUFU.RCP R56, R3 ;  /* 0x0000000300387308 */ /* 0x0023e20000001000 */
[----:B0-----:R-:W-:Y:S01]  /*4fa0*/  FADD.FTZ R2, -R52, 1 ;  /* 0x3f80000034027421 */ /* 0x001fe20000010100 */
[----:B------:R-:W-:Y:S01]  /*4fb0*/  FADD.FTZ R57, R71, 1 ;  /* 0x3f80000047397421 */ /* 0x000fe20000010000 */
[----:B--2---:R-:W-:Y:S01]  /*4fc0*/  FADD.FTZ R58, R72, 1 ;  /* 0x3f800000483a7421 */ /* 0x004fe20000010000 */
[----:B------:R-:W-:Y:S01]  /*4fd0*/  SHF.L.U32 R64, R64, 0x10, RZ ;  /* 0x0000001040407819 */ /* 0x000fe200000006ff */
[----:B------:R-:W-:-:S03]  /*4fe0*/  FFMA.FTZ R68, R29, R2, 1 ;  /* 0x3f8000001d447423 */ /* 0x000fc60000010002 */
[----:B------:R-:W-:Y:S01]  /*4ff0*/  MUFU.EX2 R75, R75 ;  /* 0x0000004b004b7308 */ /* 0x000fe20000000800 */
[----:B------:R-:W0:Y:S01]  /*5000*/  LDS.U16 R2, [R153+0xc] ;  /* 0x00000c0099027984 */ /* 0x000e220000000400 */
[----:B-1----:R-:W-:Y:S01]  /*5010*/  FADD.FTZ R3, -R49, 1 ;  /* 0x3f80000031037421 */ /* 0x002fe20000010100 */
[----:B------:R-:W-:Y:S01]  /*5020*/  FMUL.FTZ R76, R39, -1.4426950216293334961 ;  /* 0xbfb8aa3b274c7820 */ /* 0x000fe20000410000 */
[----:B------:R-:W-:Y:S01]  /*5030*/  FADD.FTZ R61, R73, 1 ;  /* 0x3f800000493d7421 */ /* 0x000fe20000010000 */
[----:B------:R-:W-:Y:S02]  /*5040*/  SHF.L.U32 R63, R63, 0x10, RZ ;  /* 0x000000103f3f7819 */ /* 0x000fe400000006ff */
[----:B------:R-:W-:Y:S02]  /*5050*/  SHF.L.U32 R40, R40, 0x10, RZ ;  /* 0x0000001028287819 */ /* 0x000fe400000006ff */
[----:B------:R-:W-:Y:S01]  /*5060*/  SHF.L.U32 R65, R65, 0x10, RZ ;  /* 0x0000001041417819 */ /* 0x000fe200000006ff */
[----:B------:R-:W-:Y:S01]  /*5070*/  FADD.FTZ R74, R74, 1 ;  /* 0x3f8000004a4a7421 */ /* 0x000fe20000010000 */
[----:B----4-:R-:W-:Y:S01]  /*5080*/  SHF.L.U32 R46, R46, 0x10, RZ ;  /* 0x000000102e2e7819 */ /* 0x010fe200000006ff */
[----:B------:R-:W1:Y:S01]  /*5090*/  MUFU.RCP R54, R54 ;  /* 0x0000003600367308 */ /* 0x000e620000001000 */
[----:B------:R-:W-:Y:S01]  /*50a0*/  FFMA.FTZ R3, R30, R3, 1 ;  /* 0x3f8000001e037423 */ /* 0x000fe20000010003 */
[----:B-----5:R-:W-:Y:S01]  /*50b0*/  SHF.L.U32 R47, R47, 0x10, RZ ;  /* 0x000000102f2f7819 */ /* 0x020fe200000006ff */
[----:B------:R-:W-:Y:S01]  /*50c0*/  LDS.U16 R73, [R153+0x10] ;  /* 0x0000100099497984 */ /* 0x000fe20000000400 */
[----:B------:R-:W-:Y:S01]  /*50d0*/  FMUL.FTZ R66, R51, R46 ;  /* 0x0000002e33427220 */ /* 0x000fe20000410000 */
[----:B------:R-:W-:-:S02]  /*50e0*/  SHF.L.U32 R42, R42, 0x10, RZ ;  /* 0x000000102a2a7819 */ /* 0x000fc400000006ff */
[----:B------:R-:W-:Y:S01]  /*50f0*/  SHF.L.U32 R43, R43, 0x10, RZ ;  /* 0x000000102b2b7819 */ /* 0x000fe200000006ff */
[----:B------:R-:W-:Y:S01]  /*5100*/  FMUL.FTZ R66, R49, R66 ;  /* 0x0000004231427220 */ /* 0x000fe20000410000 */
[----:B------:R-:W-:Y:S01]  /*5110*/  SHF.L.U32 R44, R44, 0x10, RZ ;  /* 0x000000102c2c7819 */ /* 0x000fe200000006ff */
[----:B------:R-:W-:Y:S02]  /*5120*/  LDS.U16 R84, [R153+0x1e] ;  /* 0x00001e0099547984 */ /* 0x000fe40000000400 */
[----:B------:R-:W-:Y:S02]  /*5130*/  FMUL.FTZ R85, R66, R3 ;  /* 0x0000000342557220 */ /* 0x000fe40000410000 */
[----:B------:R-:W2:Y:S01]  /*5140*/  LDS.U16 R3, [R153+0xe] ;  /* 0x00000e0099037984 */ /* 0x000ea20000000400 */
[----:B------:R-:W-:Y:S01]  /*5150*/  SHF.L.U32 R48, R48, 0x10, RZ ;  /* 0x0000001030307819 */ /* 0x000fe200000006ff */
[----:B------:R-:W-:Y:S01]  /*5160*/  FMUL.FTZ R67, R50, R47 ;  /* 0x0000002f32437220 */ /* 0x000fe20000410000 */
[----:B-1----:R-:W-:Y:S01]  /*5170*/  FADD.FTZ R70, -R54, 1 ;  /* 0x3f80000036467421 */ /* 0x002fe20000010100 */
[----:B------:R-:W1:Y:S02]  /*5180*/  MUFU.RCP R57, R57 ;  /* 0x0000003900397308 */ /* 0x000e640000001000 */
[----:B------:R-:W-:Y:S01]  /*5190*/  FMUL.FTZ R69, R53, R48 ;  /* 0x0000003035457220 */ /* 0x000fe20000410000 */
[----:B------:R-:W-:Y:S01]  /*51a0*/  FMUL.FTZ R67, R52, R67 ;  /* 0x0000004334437220 */ /* 0x000fe20000410000 */
[----:B------:R-:W-:Y:S01]  /*51b0*/  FFMA.FTZ R70, R31, R70, 1 ;  /* 0x3f8000001f467423 */ /* 0x000fe20000010046 */
[----:B------:R-:W-:Y:S01]  /*51c0*/  SHF.L.U32 R59, R59, 0x10, RZ ;  /* 0x000000103b3b7819 */ /* 0x000fe200000006ff */
[----:B------:R-:W-:-:S02]  /*51d0*/  FMUL.FTZ R69, R54, R69 ;  /* 0x0000004536457220 */ /* 0x000fc40000410000 */
[----:B------:R-:W3:Y:S01]  /*51e0*/  MUFU.RCP R58, R58 ;  /* 0x0000003a003a7308 */ /* 0x000ee20000001000 */
[----:B------:R-:W-:Y:S01]  /*51f0*/  FMUL.FTZ R86, R67, R68 ;  /* 0x0000004443567220 */ /* 0x000fe20000410000 */
[----:B------:R-:W-:Y:S01]  /*5200*/  FMUL.FTZ R87, R69, R70 ;  /* 0x0000004645577220 */ /* 0x000fe20000410000 */
[C---:B------:R-:W-:Y:S01]  /*5210*/  FADD.FTZ R69, -R55.reuse, 1 ;  /* 0x3f80000037457421 */ /* 0x040fe20000010100 */
[----:B------:R-:W-:Y:S01]  /*5220*/  SHF.L.U32 R60, R60, 0x10, RZ ;  /* 0x000000103c3c7819 */ /* 0x000fe200000006ff */
[----:B------:R-:W-:Y:S01]  /*5230*/  FMUL.FTZ R68, R64, R59 ;  /* 0x0000003b40447220 */ /* 0x000fe20000410000 */
[----:B------:R-:W-:Y:S01]  /*5240*/  FADD.FTZ R70, -R56, 1 ;  /* 0x3f80000038467421 */ /* 0x000fe20000010100 */
[----:B------:R-:W-:Y:S01]  /*5250*/  SHF.L.U32 R62, R62, 0x10, RZ ;  /* 0x000000103e3e7819 */ /* 0x000fe200000006ff */
[----:B------:R-:W4:Y:S01]  /*5260*/  MUFU.EX2 R76, R76 ;  /* 0x0000004c004c7308 */ /* 0x000f220000000800 */
[----:B------:R-:W-:Y:S01]  /*5270*/  FFMA.FTZ R69, R32, R69, 1 ;  /* 0x3f80000020457423 */ /* 0x000fe20000010045 */
[----:B------:R-:W-:Y:S01]  /*5280*/  FMUL.FTZ R68, R55, R68 ;  /* 0x0000004437447220 */ /* 0x000fe20000410000 */
[----:B------:R-:W-:Y:S01]  /*5290*/  FMUL.FTZ R71, R63, R60 ;  /* 0x0000003c3f477220 */ /* 0x000fe20000410000 */
[----:B------:R-:W-:Y:S01]  /*52a0*/  FADD.FTZ R67, R75, 1 ;  /* 0x3f8000004b437421 */ /* 0x000fe20000010000 */
[----:B------:R-:W-:Y:S01]  /*52b0*/  FFMA.FTZ R72, R33, R70, 1 ;  /* 0x3f80000021487423 */ /* 0x000fe20000010046 */
[----:B------:R-:W-:Y:S01]  /*52c0*/  FMUL.FTZ R88, R68, R69 ;  /* 0x0000004544587220 */ /* 0x000fe20000410000 */
[----:B------:R-:W-:Y:S01]  /*52d0*/  FMUL.FTZ R77, R40, -1.4426950216293334961 ;  /* 0xbfb8aa3b284d7820 */ /* 0x000fe20000410000 */
[----:B------:R-:W5:Y:S01]  /*52e0*/  MUFU.RCP R61, R61 ;  /* 0x0000003d003d7308 */ /* 0x000f620000001000 */
[----:B-1----:R-:W-:Y:S01]  /*52f0*/  FADD.FTZ R75, -R57, 1 ;  /* 0x3f800000394b7421 */ /* 0x002fe20000010100 */
[----:B------:R-:W-:Y:S01]  /*5300*/  FMUL.FTZ R70, R65, R62 ;  /* 0x0000003e41467220 */ /* 0x000fe20000410000 */
[----:B------:R-:W-:Y:S01]  /*5310*/  FMUL.FTZ R71, R56, R71 ;  /* 0x0000004738477220 */ /* 0x000fe20000410000 */
[----:B------:R-:W-:-:S02]  /*5320*/  SHF.L.U32 R68, R45, 0x10, RZ ;  /* 0x000000102d447819 */ /* 0x000fc400000006ff */
[----:B0-----:R-:W-:Y:S01]  /*5330*/  SHF.L.U32 R45, R2, 0x10, RZ ;  /* 0x00000010022d7819 */ /* 0x001fe200000006ff */
[----:B------:R-:W-:Y:S01]  /*5340*/  FMUL.FTZ R79, R42, -1.4426950216293334961 ;  /* 0xbfb8aa3b2a4f7820 */ /* 0x000fe20000410000 */
[----:B------:R0:W-:Y:S01]  /*5350*/  MUFU.RCP R66, R74 ;  /* 0x0000004a00427308 */ /* 0x0001e20000001000 */
[----:B------:R-:W-:Y:S01]  /*5360*/  FMUL.FTZ R81, R43, -1.4426950216293334961 ;  /* 0xbfb8aa3b2b517820 */ /* 0x000fe20000410000 */
[----:B------:R-:W-:Y:S01]  /*5370*/  FFMA.FTZ R75, R34, R75, 1 ;  /* 0x3f800000224b7423 */ /* 0x000fe2000001004b */
[----:B------:R-:W-:Y:S01]  /*5380*/  FMUL.FTZ R89, R71, R72 ;  /* 0x0000004847597220 */ /* 0x000fe20000410000 */
[----:B------:R-:W-:Y:S01]  /*5390*/  SHF.L.U32 R41, R41, 0x10, RZ ;  /* 0x0000001029297819 */ /* 0x000fe200000006ff */
[----:B------:R-:W-:Y:S01]  /*53a0*/  FMUL.FTZ R82, R44, -1.4426950216293334961 ;  /* 0xbfb8aa3b2c527820 */ /* 0x000fe20000410000 */
[----:B---3--:R-:W-:Y:S01]  /*53b0*/  FADD.FTZ R72, -R58, 1 ;  /* 0x3f8000003a487421 */ /* 0x008fe20000010100 */
[----:B------:R-:W-:Y:S01]  /*53c0*/  FMUL.FTZ R69, R68, R45 ;  /* 0x0000002d44457220 */ /* 0x000fe20000410000 */
[----:B------:R-:W1:Y:S01]  /*53d0*/  MUFU.EX2 R77, R77 ;  /* 0x0000004d004d7308 */ /* 0x000e620000000800 */
[----:B0-----:R-:W-:Y:S01]  /*53e0*/  FMUL.FTZ R74, R57, R70 ;  /* 0x00000046394a7220 */ /* 0x001fe20000410000 */
[----:B------:R-:W-:Y:S01]  /*53f0*/  FMUL.FTZ R78, R41, -1.4426950216293334961 ;  /* 0xbfb8aa3b294e7820 */ /* 0x000fe20000410000 */
[----:B----4-:R-:W-:Y:S01]  /*5400*/  FADD.FTZ R76, R76, 1 ;  /* 0x3f8000004c4c7421 */ /* 0x010fe20000010000 */
[----:B------:R-:W-:Y:S01]  /*5410*/  LDS.U16 R2, [R153+0x12] ;  /* 0x0000120099027984 */ /* 0x000fe20000000400 */
[----:B------:R-:W-:Y:S01]  /*5420*/  FMUL.FTZ R90, R74, R75 ;  /* 0x0000004b4a5a7220 */ /* 0x000fe20000410000 */
[----:B------:R-:W-:-:S02]  /*5430*/  FFMA.FTZ R75, R35, R72, 1 ;  /* 0x3f800000234b7423 */ /* 0x000fc40000010048 */
[----:B------:R0:W3:Y:S01]  /*5440*/  MUFU.EX2 R80, R79 ;  /* 0x0000004f00507308 */ /* 0x0000e20000000800 */
[----:B------:R-:W-:Y:S01]  /*5450*/  FMUL.FTZ R72, R58, R69 ;  /* 0x000000453a487220 */ /* 0x000fe20000410000 */
[----:B------:R-:W-:Y:S02]  /*5460*/  SHF.L.U32 R69, R28, 0x10, RZ ;  /* 0x000000101c457819 */ /* 0x000fe400000006ff */
[----:B--2---:R-:W-:-:S04]  /*5470*/  SHF.L.U32 R28, R3, 0x10, RZ ;  /* 0x00000010031c7819 */ /* 0x004fc800000006ff */
[----:B------:R2:W4:Y:S01]  /*5480*/  MUFU.EX2 R83, R81 ;  /* 0x0000005100537308 */ /* 0x0005220000000800 */
[----:B0-----:R-:W0:Y:S01]  /*5490*/  LDS.U16 R79, [R153+0x14] ;  /* 0x00001400994f7984 */ /* 0x001e220000000400 */
[----:B-----5:R-:W-:-:S06]  /*54a0*/  FADD.FTZ R3, -R61, 1 ;  /* 0x3f8000003d037421 */ /* 0x020fcc0000010100 */
[----:B------:R5:W-:Y:S01]  /*54b0*/  MUFU.EX2 R94, R82 ;  /* 0x00000052005e7308 */ /* 0x000be20000000800 */
[----:B--2---:R-:W2:Y:S04]  /*54c0*/  LDS.U16 R81, [R153+0x16] ;  /* 0x0000160099517984 */ /* 0x004ea80000000400 */
[----:B-----5:R-:W5:Y:S03]  /*54d0*/  LDS.U16 R82, [R153+0x18] ;  /* 0x0000180099527984 */ /* 0x020f660000000400 */
[----:B------:R-:W0:Y:S01]  /*54e0*/  MUFU.EX2 R78, R78 ;  /* 0x0000004e004e7308 */ /* 0x000e220000000800 */
[----:B------:R-:W-:-:S07]  /*54f0*/  FFMA.FTZ R3, R36, R3, 1 ;  /* 0x3f80000024037423 */ /* 0x000fce0000010003 */
[----:B------:R4:W-:Y:S01]  /*5500*/  MUFU.RCP R70, R76 ;  /* 0x0000004c00467308 */ /* 0x0009e20000001000 */
[----:B-1----:R-:W-:Y:S01]  /*5510*/  FADD.FTZ R71, R77, 1 ;  /* 0x3f8000004d477421 */ /* 0x002fe20000010000 */
[----:B---3--:R-:W-:Y:S01]  /*5520*/  FADD.FTZ R77, R80, 1 ;  /* 0x3f800000504d7421 */ /* 0x008fe20000010000 */
[----:B----4-:R-:W-:-:S04]  /*5530*/  FMUL.FTZ R76, R69, R28 ;  /* 0x0000001c454c7220 */ /* 0x010fc80000410000 */
[----:B------:R-:W-:Y:S01]  /*5540*/  FMUL.FTZ R76, R61, R76 ;  /* 0x0000004c3d4c7220 */ /* 0x000fe20000410000 */
[----:B------:R-:W-:Y:S02]  /*5550*/  FADD.FTZ R80, R83, 1 ;  /* 0x3f80000053507421 */ /* 0x000fe40000010000 */
[----:B------:R-:W-:Y:S01]  /*5560*/  LDS.U16 R83, [R153+0x1c] ;  /* 0x00001c0099537984 */ /* 0x000fe20000000400 */
[----:B------:R-:W-:-:S03]  /*5570*/  FMUL.FTZ R92, R76, R3 ;  /* 0x000000034c5c7220 */ /* 0x000fc60000410000 */
[----:B------:R-:W1:Y:S01]  /*5580*/  LDS.U16 R3, [R153+0x1a] ;  /* 0x00001a0099037984 */ /* 0x000e620000000400 */
[----:B------:R-:W3:Y:S01]  /*5590*/  MUFU.RCP R71, R71 ;  /* 0x0000004700477308 */ /* 0x000ee20000001000 */
[----:B------:R-:W-:Y:S01]  /*55a0*/  FMUL.FTZ R91, R72, R75 ;  /* 0x0000004b485b7220 */ /* 0x000fe20000410000 */
[----:B------:R-:W-:Y:S02]  /*55b0*/  SHF.L.U32 R72, R27, 0x10, RZ ;  /* 0x000000101b487819 */ /* 0x000fe400000006ff */
[----:B------:R-:W-:Y:S01]  /*55c0*/  SHF.L.U32 R27, R73, 0x10, RZ ;  /* 0x00000010491b7819 */ /* 0x000fe200000006ff */
[----:B0-----:R-:W-:Y:S01]  /*55d0*/  FADD.FTZ R74, R78, 1 ;  /* 0x3f8000004e4a7421 */ /* 0x001fe20000010000 */
[----:B------:R-:W-:Y:S02]  /*55e0*/  FADD.FTZ R78, -R66, 1 ;  /* 0x3f800000424e7421 */ /* 0x000fe40000010100 */
[----:B------:R-:W0:Y:S01]  /*55f0*/  MUFU.RCP R67, R67 ;  /* 0x0000004300437308 */ /* 0x000e220000001000 */
[----:B------:R-:W-:Y:S01]  /*5600*/  FMUL.FTZ R73, R72, R27 ;  /* 0x0000001b48497220 */ /* 0x000fe20000410000 */
[----:B------:R-:W-:-:S03]  /*5610*/  FFMA.FTZ R78, R37, R78, 1 ;  /* 0x3f800000254e7423 */ /* 0x000fc6000001004e */
[----:B------:R-:W-:-:S03]  /*5620*/  FMUL.FTZ R73, R66, R73 ;  /* 0x0000004942497220 */ /* 0x000fc60000410000 */
[----:B------:R-:W4:Y:S01]  /*5630*/  MUFU.RCP R74, R74 ;  /* 0x0000004a004a7308 */ /* 0x000f220000001000 */
[----:B------:R-:W-:Y:S01]  /*5640*/  FMUL.FTZ R93, R73, R78 ;  /* 0x0000004e495d7220 */ /* 0x000fe20000410000 */
[----:B------:R-:W-:Y:S01]  /*5650*/  SHF.L.U32 R76, R26, 0x10, RZ ;  /* 0x000000101a4c7819 */ /* 0x000fe200000006ff */
[----:B------:R-:W-:Y:S01]  /*5660*/  FADD.FTZ R26, R94, 1 ;  /* 0x3f8000005e1a7421 */ /* 0x000fe20000010000 */
[----:B------:R-:W-:Y:S01]  /*5670*/  SHF.L.U32 R73, R25, 0x10, RZ ;  /* 0x0000001019497819 */ /* 0x000fe200000006ff */
[----:B---3--:R-:W-:Y:S01]  /*5680*/  FADD.FTZ R25, -R71, 1 ;  /* 0x3f80000047197421 */ /* 0x008fe20000010100 */
[----:B------:R-:W-:Y:S01]  /*5690*/  SHF.L.U32 R78, R24, 0x10, RZ ;  /* 0x00000010184e7819 */ /* 0x000fe200000006ff */
[----:B------:R-:W-:Y:S01]  /*56a0*/  FADD.FTZ R24, -R70, 1 ;  /* 0x3f80000046187421 */ /* 0x000fe20000010100 */
[----:B------:R-:W-:Y:S01]  /*56b0*/  SHF.L.U32 R75, R23, 0x10, RZ ;  /* 0x00000010174b7819 */ /* 0x000fe200000006ff */
[----:B------:R5:W-:Y:S01]  /*56c0*/  MUFU.RCP R99, R26 ;  /* 0x0000001a00637308 */ /* 0x000be20000001000 */
[----:B------:R-:W-:Y:S01]  /*56d0*/  FFMA.FTZ R97, R40, R25, 1 ;  /* 0x3f80000028617423 */ /* 0x000fe20000010019 */
[----:B------:R-:W-:Y:S01]  /*56e0*/  FFMA.FTZ R94, R39, R24, 1 ;  /* 0x3f800000275e7423 */ /* 0x000fe20000010018 */
[----:B0-----:R-:W-:Y:S01]  /*56f0*/  FADD.FTZ R23, -R67, 1 ;  /* 0x3f80000043177421 */ /* 0x001fe20000010100 */
[----:B------:R-:W-:-:S02]  /*5700*/  SHF.L.U32 R24, R79, 0x10, RZ ;  /* 0x000000104f187819 */ /* 0x000fc400000006ff */
[----:B--2---:R-:W-:Y:S02]  /*5710*/  SHF.L.U32 R25, R81, 0x10, RZ ;  /* 0x0000001051197819 */ /* 0x004fe400000006ff */
[----:B-----5:R-:W-:Y:S01]  /*5720*/  SHF.L.U32 R26, R82, 0x10, RZ ;  /* 0x00000010521a7819 */ /* 0x020fe200000006ff */
[----:B------:R-:W0:Y:S01]  /*5730*/  MUFU.RCP R77, R77 ;  /* 0x0000004d004d7308 */ /* 0x000e220000001000 */
[----:B------:R-:W-:Y:S01]  /*5740*/  FFMA.FTZ R95, R38, R23, 1 ;  /* 0x3f800000265f7423 */ /* 0x000fe20000010017 */
[----:B----4-:R-:W-:Y:S01]  /*5750*/  FADD.FTZ R96, -R74, 1 ;  /* 0x3f8000004a607421 */ /* 0x010fe20000010100 */
[----:B------:R-:W-:Y:S01]  /*5760*/  SHF.L.U32 R23, R2, 0x10, RZ ;  /* 0x0000001002177819 */ /* 0x000fe200000006ff */
[----:B------:R-:W-:Y:S01]  /*5770*/  FMUL.FTZ R79, R73, R24 ;  /* 0x00000018494f7220 */ /* 0x000fe20000410000 */
[----:B------:R-:W-:Y:S01]  /*5780*/  FMUL.FTZ R82, R78, R25 ;  /* 0x000000194e527220 */ /* 0x000fe20000410000 */
[----:B------:R-:W-:Y:S02]  /*5790*/  FMUL.FTZ R81, R75, R26 ;  /* 0x0000001a4b517220 */ /* 0x000fe40000410000 */
[----:B------:R-:W2:Y:S01]  /*57a0*/  MUFU.RCP R80, R80 ;  /* 0x0000005000507308 */ /* 0x000ea20000001000 */
[----:B------:R-:W-:Y:S01]  /*57b0*/  FFMA.FTZ R96, R41, R96, 1 ;  /* 0x3f80000029607423 */ /* 0x000fe20000010060 */
        /* <DEDUP_REMOVED lines=8> */
[----:B------:R-:W-:-:S02]  /*5840*/  SHF.L.U32 R79, R22, 0x10, RZ ;  /* 0x00000010164f7819 */ /* 0x000fc400000006ff */
[----:B------:R-:W-:Y:S02]  /*5850*/  SHF.L.U32 R82, R21, 0x10, RZ ;  /* 0x0000001015527819 */ /* 0x000fe400000006ff */
[----:B------:R-:W-:Y:S02]  /*5860*/  SHF.L.U32 R81, R20, 0x10, RZ ;  /* 0x0000001014517819 */ /* 0x000fe400000006ff */
[----:B-1----:R-:W-:Y:S02]  /*5870*/  SHF.L.U32 R20, R3, 0x10, RZ ;  /* 0x0000001003147819 */ /* 0x002fe400000006ff */
[----:B------:R-:W-:Y:S02]  /*5880*/  SHF.L.U32 R21, R83, 0x10, RZ ;  /* 0x0000001053157819 */ /* 0x000fe400000006ff */
[----:B------:R-:W-:Y:S01]  /*5890*/  SHF.L.U32 R22, R84, 0x10, RZ ;  /* 0x0000001054167819 */ /* 0x000fe200000006ff */
[----:B------:R-:W-:Y:S01]  /*58a0*/  FMUL.FTZ R2, R2, R95 ;  /* 0x0000005f02027220 */ /* 0x000fe20000410000 */
[----:B------:R-:W-:Y:S01]  /*58b0*/  F2FP.BF16.F32.PACK_AB R95, R86, R85 ;  /* 0x00000055565f723e */ /* 0x000fe200000010ff */
[----:B------:R-:W-:Y:S01]  /*58c0*/  BAR.SYNC.DEFER_BLOCKING 0x0 ;  /* 0x0000000000007b1d */ /* 0x000fe20000010000 */
[----:B0-----:R-:W-:Y:S01]  /*58d0*/  FADD.FTZ R85, -R77, 1 ;  /* 0x3f8000004d557421 */ /* 0x001fe20000010100 */
[----:B--2---:R-:W-:Y:S01]  /*58e0*/  FADD.FTZ R86, -R80, 1 ;  /* 0x3f80000050567421 */ /* 0x004fe20000010100 */
[----:B------:R-:W-:Y:S01]  /*58f0*/  FADD.FTZ R83, -R99, 1 ;  /* 0x3f80000063537421 */ /* 0x000fe20000010100 */
        /* <DEDUP_REMOVED lines=11> */
[----:B------:R-:W-:Y:S01]  /*59b0*/  F2FP.BF16.F32.PACK_AB R89, R90, R89 ;  /* 0x000000595a59723e */ /* 0x000fe200000010ff */
[----:B------:R-:W-:Y:S01]  /*59c0*/  FMUL.FTZ R3, R3, R86 ;  /* 0x0000005603037220 */ /* 0x000fe20000410000 */
[----:B------:R-:W-:Y:S01]  /*59d0*/  FMUL.FTZ R98, R98, R83 ;  /* 0x0000005362627220 */ /* 0x000fe20000410000 */
[----:B------:R-:W-:-:S02]  /*59e0*/  F2FP.BF16.F32.PACK_AB R2, R2, R93 ;  /* 0x0000005d0202723e */ /* 0x000fc400000010ff */
[----:B------:R-:W-:Y:S02]  /*59f0*/  PRMT R83, R95, 0x7632, R83 ;  /* 0x000076325f537816 */ /* 0x000fe40000000053 */
[----:B------:R-:W-:Y:S02]  /*5a00*/  PRMT R84, R87, 0x7632, R84 ;  /* 0x0000763257547816 */ /* 0x000fe40000000054 */
[----:B------:R-:W-:Y:S02]  /*5a10*/  PRMT R86, R89, 0x7632, R86 ;  /* 0x0000763259567816 */ /* 0x000fe40000000056 */
[----:B------:R-:W-:Y:S02]  /*5a20*/  ISETP.NE.AND P0, PT, R172, RZ, PT ;  /* 0x000000ffac00720c */ /* 0x000fe40003f05270 */
        /* <DEDUP_REMOVED lines=8> */
[----:B------:R1:W-:Y:S04]  /*5ab0*/  STS.U16 [R153+0x6], R84 ;  /* 0x0000065499007388 */ /* 0x0003e80000000400 */
[----:B------:R2:W-:Y:S01]  /*5ac0*/  STS.U16 [R153+0xa], R86 ;  /* 0x00000a5699007388 */ /* 0x0005e20000000400 */
[----:B0-----:R-:W-:-:S03]  /*5ad0*/  PRMT R83, R91, 0x7632, R83 ;  /* 0x000076325b537816 */ /* 0x001fc60000000053 */
[----:B------:R0:W-:Y:S01]  /*5ae0*/  STS.U16 [R153+0x12], R88 ;  /* 0x0000125899007388 */ /* 0x0001e20000000400 */
[----:B-1----:R-:W-:Y:S02]  /*5af0*/  PRMT R84, R94, 0x7632, R84 ;  /* 0x000076325e547816 */ /* 0x002fe40000000054 */
[----:B--2---:R-:W-:Y:S01]  /*5b00*/  PRMT R86, R85, 0x7610, R86 ;  /* 0x0000761055567816 */ /* 0x004fe20000000056 */
[----:B------:R-:W-:Y:S01]  /*5b10*/  STS.U16 [R153], R95 ;  /* 0x0000005f99007388 */ /* 0x000fe20000000400 */
[----:B0-----:R-:W-:-:S03]  /*5b20*/  MOV R88, UR26 ;  /* 0x0000001a00587c02 */ /* 0x001fc60008000f00 */
        /* <DEDUP_REMOVED lines=30> */
[----:B------:R-:W-:-:S05]  /*5d10*/  UIMAD.WIDE.U32 UR12, UR27, UR14, UR8 ;  /* 0x0000000e1b0c72a5 */ /* 0x000fca000f8e0008 */
[----:B------:R-:W1:Y:S01]  /*5d20*/  LDS R84, [UR23+0x1080] ;  /* 0x00108017ff547984 */ /* 0x000e620008000800 */
[----:B------:R-:W-:Y:S01]  /*5d30*/  UIMAD UR13, UR27, UR15, UR13 ;  /* 0x0000000f1b0d72a4 */ /* 0x000fe2000f8e020d */
[----:B------:R-:W2:Y:S03]  /*5d40*/  LDCU.64 UR14, c[0x0][0x558] ;  /* 0x0000ab00ff0e77ac */ /* 0x000ea60008000a00 */
[----:B------:R-:W-:-:S04]  /*5d50*/  UIMAD.WIDE.U32 UR12, UR10, UR24, UR12 ;  /* 0x000000180a0c72a5 */ /* 0x000fc8000f8e000c */
[----:B------:R-:W-:Y:S02]  /*5d60*/  UIMAD UR13, UR10, UR25, UR13 ;  /* 0x000000190a0d72a4 */ /* 0x000fe4000f8e020d */
[----:B0-----:R-:W-:Y:S01]  /*5d70*/  IADD3 R3, P1, PT, R19, UR12, RZ ;  /* 0x0000000c13037c10 */ /* 0x001fe2000ff3e0ff */
[----:B------:R-:W0:Y:S03]  /*5d80*/  LDCU.64 UR24, c[0x0][0x490] ;  /* 0x00009200ff1877ac */ /* 0x000e260008000a00 */
[----:B------:R-:W-:Y:S02]  /*5d90*/  IADD3.X R86, PT, PT, RZ, UR13, RZ, P1, !PT ;  /* 0x0000000dff567c10 */ /* 0x000fe40008ffe4ff */
[----:B--2---:R-:W-:-:S04]  /*5da0*/  LEA R2, P2, R3, UR14, 0x1 ;  /* 0x0000000e03027c11 */ /* 0x004fc8000f8408ff */
[----:B------:R-:W-:Y:S02]  /*5db0*/  LEA.HI.X R3, R3, UR15, R86, 0x1, P2 ;  /* 0x0000000f03037c11 */ /* 0x000fe400090f0c56 */
[-C--:B-1----:R-:W-:Y:S02]  /*5dc0*/  ISETP.GE.AND P1, PT, R19, R84.reuse, PT ;  /* 0x000000541300720c */ /* 0x082fe40003f26270 */
[-C--:B------:R-:W-:Y:S02]  /*5dd0*/  ISETP.GE.AND P5, PT, R18, R84.reuse, PT ;  /* 0x000000541200720c */ /* 0x080fe40003fa6270 */
[----:B------:R-:W-:-:S09]  /*5de0*/  ISETP.GE.AND P6, PT, R4, R84, PT ;  /* 0x000000540400720c */ /* 0x000fd20003fc6270 */
[----:B------:R1:W-:Y:S01]  /*5df0*/  @!P1 STG.E.U16 desc[UR34][R2.64], R83 ;  /* 0x0000005302009986 */ /* 0x0003e2000c101522 */
[-C--:B------:R-:W-:Y:S02]  /*5e00*/  ISETP.GE.AND P1, PT, R5, R84.reuse, PT ;  /* 0x000000540500720c */ /* 0x080fe40003f26270 */
[-C--:B------:R-:W-:Y:S01]  /*5e10*/  ISETP.GE.AND P2, PT, R6, R84.reuse, PT ;  /* 0x000000540600720c */ /* 0x080fe20003f46270 */
[----:B------:R1:W-:Y:S01]  /*5e20*/  @!P5 STG.E.U16 desc[UR34][R2.64+0x40], R85 ;  /* 0x000040550200d986 */ /* 0x0003e2000c101522 */
[-C--:B------:R-:W-:Y:S02]  /*5e30*/  ISETP.GE.AND P3, PT, R7, R84.reuse, PT ;  /* 0x000000540700720c */ /* 0x080fe40003f66270 */
[-C--:B------:R-:W-:Y:S01]  /*5e40*/  ISETP.GE.AND P4, PT, R8, R84.reuse, PT ;  /* 0x000000540800720c */ /* 0x080fe20003f86270 */
[----:B------:R1:W-:Y:S01]  /*5e50*/  @!P6 STG.E.U16 desc[UR34][R2.64+0x80], R87 ;  /* 0x000080570200e986 */ /* 0x0003e2000c101522 */
        /* <DEDUP_REMOVED lines=22> */
[----:B0-----:R-:W-:-:S04]  /*5fc0*/  UISETP.NE.U32.AND UP0, UPT, UR24, URZ, UPT ;  /* 0x000000ff1800728c */ /* 0x001fc8000bf05070 */
[----:B------:R-:W-:Y:S01]  /*5fd0*/  UISETP.NE.AND.EX UP0, UPT, UR25, URZ, UPT, UP0 ;  /* 0x000000ff1900728c */ /* 0x000fe2000bf05300 */
        /* <DEDUP_REMOVED lines=16> */
[----:B------:R-:W-:Y:S01]  /*60e0*/  SHF.L.U32 R137, R137, 0x10, RZ ;  /* 0x0000001089897819 */ /* 0x000fe200000006ff */
        /* <DEDUP_REMOVED lines=16> */
[----:B-1----:R-:W-:Y:S06]  /*61f0*/  BRA.U !UP0, `(.L_x_456) ;  /* 0x0000000508bc7547 */ /* 0x002fec000b800000 */
[----:B------:R-:W-:Y:S01]  /*6200*/  BAR.SYNC.DEFER_BLOCKING 0x0 ;  /* 0x0000000000007b1d */ /* 0x000fe20000010000 */
        /* <DEDUP_REMOVED lines=21> */
[----:B------:R-:W-:Y:S01]  /*6360*/  F2FP.BF16.F32.PACK_AB R28, R28, R35 ;  /* 0x000000231c1c723e */ /* 0x000fe200000010ff */
        /* <DEDUP_REMOVED lines=9> */
[----:B------:R-:W-:Y:S01]  /*6400*/  STS.U16 [R153], R46 ;  /* 0x0000002e99007388 */ /* 0x000fe20000000400 */
[----:B------:R-:W-:Y:S01]  /*6410*/  PRMT R23, R56, 0x7632, R23 ;  /* 0x0000763238177816 */ /* 0x000fe20000000017 */
[----:B0-----:R-:W-:Y:S01]  /*6420*/  UIMAD.WIDE.U32 UR8, UR27, UR12, UR8 ;  /* 0x0000000c1b0872a5 */ /* 0x001fe2000f8e0008 */
[----:B------:R-:W-:Y:S01]  /*6430*/  PRMT R25, R27, 0x7632, R25 ;  /* 0x000076321b197816 */ /* 0x000fe20000000019 */
[----:B------:R-:W-:Y:S01]  /*6440*/  STS.U16 [R153+0x4], R48 ;  /* 0x0000043099007388 */ /* 0x000fe20000000400 */
[----:B--2---:R-:W-:Y:S01]  /*6450*/  PRMT R20, R24, 0x7632, R20 ;  /* 0x0000763218147816 */ /* 0x004fe20000000014 */
[----:B------:R-:W-:Y:S01]  /*6460*/  UIMAD UR9, UR27, UR13, UR9 ;  /* 0x0000000d1b0972a4 */ /* 0x000fe2000f8e0209 */
[----:B------:R-:W-:Y:S01]  /*6470*/  PRMT R22, R3, 0x7632, R22 ;  /* 0x0000763203167816 */ /* 0x000fe20000000016 */
[----:B------:R-:W-:Y:S01]  /*6480*/  STS.U16 [R153+0x8], R56 ;  /* 0x0000083899007388 */ /* 0x000fe20000000400 */
[C---:B------:R-:W-:Y:S01]  /*6490*/  PRMT R26, R21.reuse, 0x7610, R26 ;  /* 0x00007610151a7816 */ /* 0x040fe2000000001a */
[----:B------:R-:W-:Y:S01]  /*64a0*/  UIMAD.WIDE.U32 UR8, UR10, UR14, UR8 ;  /* 0x0000000e0a0872a5 */ /* 0x000fe2000f8e0008 */
[----:B---3--:R-:W-:Y:S01]  /*64b0*/  PRMT R28, R21, 0x7632, R28 ;  /* 0x00007632151c7816 */ /* 0x008fe2000000001c */
        /* <DEDUP_REMOVED lines=8> */
[----:B------:R1:W-:Y:S04]  /*6540*/  STS.U16 [R153+0x1a], R22 ;  /* 0x00001a1699007388 */ /* 0x0003e80000000400 */
[----:B------:R-:W-:Y:S01]  /*6550*/  STS.U16 [R153+0x1c], R26 ;  /* 0x00001c1a99007388 */ /* 0x000fe20000000400 */
[----:B0-----:R-:W-:-:S03]  /*6560*/  IADD3 R3, P1, PT, R19, UR8, RZ ;  /* 0x0000000813037c10 */ /* 0x001fc6000ff3e0ff */
[----:B------:R-:W-:Y:S01]  /*6570*/  STS.U16 [R153+0x1e], R28 ;  /* 0x00001e1c99007388 */ /* 0x000fe20000000400 */
[----:B------:R-:W-:-:S03]  /*6580*/  NOP ;  /* 0x0000000000007918 */ /* 0x000fc60000000000 */
[----:B------:R-:W-:Y:S01]  /*6590*/  LDS.U16 R21, [R170] ;  /* 0x00000000aa157984 */ /* 0x000fe20000000400 */
[----:B-1----:R-:W-:Y:S02]  /*65a0*/  IADD3.X R22, PT, PT, RZ, UR15, RZ, P1, !PT ;  /* 0x0000000fff167c10 */ /* 0x002fe40008ffe4ff */
[C---:B------:R-:W-:Y:S01]  /*65b0*/  LEA R2, P1, R3.reuse, UR24, 0x1 ;  /* 0x0000001803027c11 */ /* 0x040fe2000f8208ff */
[----:B------:R-:W-:Y:S03]  /*65c0*/  LDS.U16 R23, [R169+0x40] ;  /* 0x00004000a9177984 */ /* 0x000fe60000000400 */
[----:B------:R-:W-:Y:S01]  /*65d0*/  LEA.HI.X R3, R3, UR25, R22, 0x1, P1 ;  /* 0x0000001903037c11 */ /* 0x000fe200088f0c16 */
        /* <DEDUP_REMOVED lines=49> */
.L_x_456:
[----:B------:R-:W-:Y:S01]  /*68f0*/  SHF.L.U32 R134, R134, 0x10, RZ ;  /* 0x0000001086867819 */ /* 0x000fe200000006ff */
[----:B------:R-:W-:Y:S01]  /*6900*/  FFMA.FTZ R174, R51, R137, R174 ;  /* 0x0000008933ae7223 */ /* 0x000fe200000100ae */
[----:B------:R-:W-:Y:S01]  /*6910*/  SHF.L.U32 R131, R131, 0x10, RZ ;  /* 0x0000001083837819 */ /* 0x000fe200000006ff */
[----:B------:R-:W1:Y:S01]  /*6920*/  LDCU UR8, c[0x0][0x38c] ;  /* 0x00007180ff0877ac */ /* 0x000e620008000800 */
[----:B------:R-:W-:Y:S01]  /*6930*/  SHF.L.U32 R128, R128, 0x10, RZ ;  /* 0x0000001080807819 */ /* 0x000fe200000006ff */
[----:B0-----:R-:W-:Y:S01]  /*6940*/  FFMA.FTZ R3, R29, R134, R174 ;  /* 0x000000861d037223 */ /* 0x001fe200000100ae */
[----:B------:R-:W-:Y:S01]  /*6950*/  SHF.L.U32 R125, R125, 0x10, RZ ;  /* 0x000000107d7d7819 */ /* 0x000fe200000006ff */
[----:B------:R-:W-:Y:S01]  /*6960*/  HFMA2 R135, -RZ, RZ, 0, 0 ;  /* 0x00000000ff877431 */ /* 0x000fe200000001ff */
[----:B------:R-:W-:Y:S01]  /*6970*/  SHF.L.U32 R122, R122, 0x10, RZ ;  /* 0x000000107a7a7819 */ /* 0x000fe200000006ff */
[----:B------:R-:W-:Y:S01]  /*6980*/  FFMA.FTZ R2, R30, R131, R3 ;  /* 0x000000831e027223 */ /* 0x000fe20000010003 */
        /* <DEDUP_REMOVED lines=13> */
[----:B-1----:R-:W-:Y:S01]  /*6a60*/  UISETP.GE.AND UP0, UPT, UR8, 0x1, UPT ;  /* 0x000000010800788c */ /* 0x002fe2000bf06270 */
[----:B------:R-:W-:Y:S01]  /*6a70*/  SHF.L.U32 R107, R107, 0x10, RZ ;  /* 0x000000106b6b7819 */ /* 0x000fe200000006ff */
[----:B------:R-:W-:Y:S01]  /*6a80*/  FFMA.FTZ R2, R68, R119, R3 ;  /* 0x0000007744027223 */ /* 0x000fe20000010003 */
[----:B------:R-:W-:-:S02]  /*6a90*/  SHF.L.U32 R106, R106, 0x10, RZ ;  /* 0x000000106a6a7819 */ /* 0x000fc400000006ff */
[----:B------:R-:W-:Y:S02]  /*6aa0*/  CS2R R132, SRZ ;  /* 0x0000000000847805 */ /* 0x000fe4000001ff00 */
[----:B------:R-:W-:Y:S01]  /*6ab0*/  SHF.L.U32 R105, R105, 0x10, RZ ;  /* 0x0000001069697819 */ /* 0x000fe200000006ff */
[----:B------:R-:W-:Y:S01]  /*6ac0*/  FFMA.FTZ R3, R69, R116, R2 ;  /* 0x0000007445037223 */ /* 0x000fe20000010002 */
[----:B------:R-:W-:Y:S02]  /*6ad0*/  PRMT R136, RZ, 0x7610, R136 ;  /* 0x00007610ff887816 */ /* 0x000fe40000000088 */
[----:B------:R-:W-:Y:S02]  /*6ae0*/  CS2R R126, SRZ ;  /* 0x00000000007e7805 */ /* 0x000fe4000001ff00 */
[----:B------:R-:W-:Y:S01]  /*6af0*/  MOV R130, RZ ;  /* 0x000000ff00827202 */ /* 0x000fe20000000f00 */
[----:B------:R-:W-:Y:S01]  /*6b00*/  FFMA.FTZ R3, R72, R113, R3 ;  /* 0x0000007148037223 */ /* 0x000fe20000010003 */
[----:B------:R-:W-:-:S02]  /*6b10*/  MOV R124, RZ ;  /* 0x000000ff007c7202 */ /* 0x000fc40000000f00 */
[----:B------:R-:W-:Y:S02]  /*6b20*/  CS2R R120, SRZ ;  /* 0x0000000000787805 */ /* 0x000fe4000001ff00 */
[----:B------:R-:W-:Y:S01]  /*6b30*/  MOV R118, RZ ;  /* 0x000000ff00767202 */ /* 0x000fe20000000f00 */
[----:B------:R-:W-:Y:S01]  /*6b40*/  FFMA.FTZ R2, R76, R111, R3 ;  /* 0x0000006f4c027223 */ /* 0x000fe20000010003 */
[----:B------:R-:W-:Y:S02]  /*6b50*/  CS2R R114, SRZ ;  /* 0x0000000000727805 */ /* 0x000fe4000001ff00 */
[----:B------:R-:W-:Y:S01]  /*6b60*/  MOV R112, RZ ;  /* 0x000000ff00707202 */ /* 0x000fe20000000f00 */
        /* <DEDUP_REMOVED lines=17> */
[C---:B------:R-:W-:Y:S01]  /*6c80*/  FFMA.FTZ R3, R33.reuse, R106, R2 ;  /* 0x0000006a21037223 */ /* 0x040fe20000010002 */
[----:B------:R-:W-:Y:S01]  /*6c90*/  FMUL.FTZ R91, R34, UR6 ;  /* 0x00000006225b7c20 */ /* 0x000fe20008410000 */
[----:B------:R-:W-:Y:S01]  /*6ca0*/  FMUL.FTZ R90, R33, UR6 ;  /* 0x00000006215a7c20 */ /* 0x000fe20008410000 */
[C---:B------:R-:W-:Y:S01]  /*6cb0*/  FMUL.FTZ R89, R74.reuse, UR6 ;  /* 0x000000064a597c20 */ /* 0x040fe20008410000 */
[----:B------:R-:W-:Y:S01]  /*6cc0*/  FFMA.FTZ R174, R74, R105, R3 ;  /* 0x000000694aae7223 */ /* 0x000fe20000010003 */
[----:B------:R-:W-:Y:S06]  /*6cd0*/  BAR.SYNC.DEFER_BLOCKING 0x0 ;  /* 0x0000000000007b1d */ /* 0x000fec0000010000 */
[----:B------:R-:W-:Y:S05]  /*6ce0*/  BRA.U !UP0, `(.L_x_457) ;  /* 0x0000006108f07547 */ /* 0x000fea000b800000 */
[----:B------:R-:W-:Y:S01]  /*6cf0*/  UISETP.NE.AND UP0, UPT, UR11, 0x1, UPT ;  /* 0x000000010b00788c */ /* 0x000fe2000bf05270 */
[----:B------:R-:W-:Y:S01]  /*6d00*/  FADD.FTZ R80, R76, R76 ;  /* 0x0000004c4c507221 */ /* 0x000fe20000010000 */
        /* <DEDUP_REMOVED lines=17> */
[----:B------:R-:W-:Y:S01]  /*6e20*/  MOV R135, RZ ;  /* 0x000000ff00877202 */ /* 0x000fe20000000f00 */
        /* <DEDUP_REMOVED lines=10> */
.L_x_491:
[----:B0-----:R-:W0:Y:S02]  /*6ed0*/  S2UR UR10, SR_CTAID.Y ;  /* 0x00000000000a79c3 */ /* 0x001e240000002600 */
[----:B0-----:R-:W-:Y:S02]  /*6ee0*/  UIMAD.WIDE.U32 UR12, UR10, UR24, URZ ;  /* 0x000000180a0c72a5 */ /* 0x001fe4000f8e00ff */
[----:B------:R-:W-:-:S04]  /*6ef0*/  UIMAD UR9, UR10, UR25, URZ ;  /* 0x000000190a0972a4 */ /* 0x000fc8000f8e02ff */
[----:B------:R-:W-:-:S04]  /*6f00*/  UIADD3 UR13, UPT, UPT, UR13, UR9, URZ ;  /* 0x000000090d0d7290 */ /* 0x000fc8000fffe0ff */
        /* <DEDUP_REMOVED lines=9> */
[----:B------:R-:W-:Y:S02]  /*6fa0*/  UIMAD UR48, UR8, UR47, UR15 ;  /* 0x0000002f083072a4 */ /* 0x000fe4000f8e020f */
[----:B------:R-:W-:Y:S02]  /*6fb0*/  UIMAD.WIDE.U32 UR36, UR10, UR44, URZ ;  /* 0x0000002c0a2472a5 */ /* 0x000fe4000f8e00ff */
[----:B------:R-:W-:Y:S02]  /*6fc0*/  UIMAD UR9, UR10, UR45, URZ ;  /* 0x0000002d0a0972a4 */ /* 0x000fe4000f8e02ff */
[----:B------:R-:W-:-:S02]  /*6fd0*/  UIMAD UR15, UR8, UR43, UR13 ;  /* 0x0000002b080f72a4 */ /* 0x000fc4000f8e020d */
[----:B---3--:R-:W-:Y:S02]  /*6fe0*/  UIMAD.WIDE.U32 UR32, UR10, UR40, URZ ;  /* 0x000000280a2072a5 */ /* 0x008fe4000f8e00ff */
[----:B------:R-:W-:Y:S02]  /*6ff0*/  UIMAD UR13, UR10, UR41, URZ ;  /* 0x000000290a0d72a4 */ /* 0x000fe4000f8e02ff */
[----:B------:R-:W-:Y:S02]  /*7000*/  UIADD3 UR37, UPT, UPT, UR37, UR9, URZ ;  /* 0x0000000925257290 */ /* 0x000fe4000fffe0ff */
[----:B------:R-:W-:Y:S02]  /*7010*/  ULEA UR23, UP0, UR36, UR30, 0x3 ;  /* 0x0000001e24177291 */ /* 0x000fe4000f8018ff */
[----:B------:R-:W-:Y:S02]  /*7020*/  UIADD3 UR13, UPT, UPT, UR33, UR13, URZ ;  /* 0x0000000d210d7290 */ /* 0x000fe4000fffe0ff */
[----:B--2---:R-:W-:-:S02]  /*7030*/  ULEA UR9, UP1, UR32, UR38, 0x3 ;  /* 0x0000002620097291 */ /* 0x004fc4000f8218ff */
[----:B------:R-:W-:Y:S02]  /*7040*/  ULEA.HI.X UR36, UR36, UR31, UR37, 0x3, UP0 ;  /* 0x0000001f24247291 */ /* 0x000fe400080f1c25 */
[----:B------:R-:W-:Y:S02]  /*7050*/  ULEA.HI.X UR32, UR32, UR39, UR13, 0x3, UP1 ;  /* 0x0000002720207291 */ /* 0x000fe400088f1c0d */
[----:B------:R-:W-:Y:S02]  /*7060*/  ULEA UR23, UP0, UR14, UR23, 0x3 ;  /* 0x000000170e177291 */ /* 0x000fe4000f8018ff */
[----:B------:R-:W-:Y:S02]  /*7070*/  ULEA UR9, UP1, UR12, UR9, 0x3 ;  /* 0x000000090c097291 */ /* 0x000fe4000f8218ff */
[----:B------:R-:W-:Y:S02]  /*7080*/  ULEA.HI.X UR14, UR14, UR36, UR48, 0x3, UP0 ;  /* 0x000000240e0e7291 */ /* 0x000fe400080f1c30 */
[----:B------:R-:W-:Y:S01]  /*7090*/  ULEA.HI.X UR12, UR12, UR32, UR15, 0x3, UP1 ;  /* 0x000000200c0c7291 */ /* 0x000fe200088f1c0f */
[----:B------:R-:W-:-:S02]  /*70a0*/  MOV R2, UR23 ;  /* 0x0000001700027c02 */ /* 0x000fc40008000f00 */
[----:B------:R-:W-:Y:S02]  /*70b0*/  MOV R4, UR9 ;  /* 0x0000000900047c02 */ /* 0x000fe40008000f00 */
[----:B------:R-:W-:Y:S02]  /*70c0*/  MOV R3, UR14 ;  /* 0x0000000e00037c02 */ /* 0x000fe40008000f00 */
[----:B------:R-:W-:-:S04]  /*70d0*/  MOV R5, UR12 ;  /* 0x0000000c00057c02 */ /* 0x000fc80008000f00 */
[----:B------:R-:W2:Y:S04]  /*70e0*/  LDG.E.64 R2, desc[UR34][R2.64] ;  /* 0x0000002202027981 */ /* 0x000ea8000c1e1b00 */
[----:B------:R-:W2:Y:S01]  /*70f0*/  LDG.E.64 R4, desc[UR34][R4.64] ;  /* 0x0000002204047981 */ /* 0x000ea2000c1e1b00 */
[----:B------:R-:W0:Y:S01]  /*7100*/  S2UR UR12, SR_CgaCtaId ;  /* 0x00000000000c79c3 */ /* 0x000e220000008800 */
[----:B------:R-:W-:Y:S01]  /*7110*/  USHF.L.U32 UR15, UR11, 0x8, URZ ;  /* 0x000000080b0f7899 */ /* 0x000fe200080006ff */
[C---:B------:R-:W-:Y:S01]  /*7120*/  ISETP.NE.AND P0, PT, R172.reuse, RZ, PT ;  /* 0x000000ffac00720c */ /* 0x040fe20003f05270 */
[----:B------:R-:W-:Y:S01]  /*7130*/  UMOV UR23, 0x400 ;  /* 0x0000040000177882 */ /* 0x000fe20000000000 */
[----:B------:R-:W-:Y:S01]  /*7140*/  ISETP.NE.AND P2, PT, R172, 0x7f, PT ;  /* 0x0000007fac00780c */ /* 0x000fe20003f45270 */
[----:B------:R-:W-:Y:S01]  /*7150*/  UIADD3 UR9, UPT, UPT, UR15, -0x100, URZ ;  /* 0xffffff000f097890 */ /* 0x000fe2000fffe0ff */
[----:B------:R-:W-:Y:S03]  /*7160*/  BSSY.RECONVERGENT B0, `(.L_x_458) ;  /* 0x00000bd000007945 */ /* 0x000fe60003800200 */
[----:B------:R-:W-:-:S02]  /*7170*/  ULOP3.LUT UR9, UR9, 0x100, URZ, 0xc0, !UPT ;  /* 0x0000010009097892 */ /* 0x000fc4000f8ec0ff */
[----:B0-----:R-:W-:Y:S01]  /*7180*/  ULEA UR23, UR12, UR23, 0x18 ;  /* 0x000000170c177291 */ /* 0x001fe2000f8ec0ff */
        /* <DEDUP_REMOVED lines=8> */
[----:B------:R-:W-:Y:S01]  /*7210*/  FMUL.FTZ R6, R138, UR14 ;  /* 0x0000000e8a067c20 */ /* 0x000fe20008410000 */
[----:B------:R-:W-:Y:S01]  /*7220*/  MUFU.SIN R28, R8 ;  /* 0x00000008001c7308 */ /* 0x000fe20000000400 */
[----:B------:R-:W-:Y:S01]  /*7230*/  FMUL.RZ R10, R7, 0.15915493667125701904 ;  /* 0x3e22f983070a7820 */ /* 0x000fe2000040c000 */
[----:B------:R-:W-:Y:S01]  /*7240*/  FMUL.FTZ R7, R152, UR14 ;  /* 0x0000000e98077c20 */ /* 0x000fe20008410000 */
[----:B------:R-:W-:Y:S01]  /*7250*/  FMUL.FTZ R17, R17, 1.4426950216293334961 ;  /* 0x3fb8aa3b11117820 */ /* 0x000fe20000410000 */
[----:B------:R-:W-:-:S02]  /*7260*/  FMUL.RZ R40, R6, 0.15915493667125701904 ;  /* 0x3e22f98306287820 */ /* 0x000fc4000040c000 */
[----:B------:R-:W-:Y:S01]  /*7270*/  FMUL.RZ R12, R7, 0.15915493667125701904 ;  /* 0x3e22f983070c7820 */ /* 0x000fe2000040c000 */
[----:B------:R-:W-:Y:S01]  /*7280*/  FMUL.FTZ R7, R149, UR14 ;  /* 0x0000000e95077c20 */ /* 0x000fe20008410000 */
[----:B-1----:R0:W-:Y:S01]  /*7290*/  MUFU.COS R68, R8 ;  /* 0x0000000800447308 */ /* 0x0021e20000000000 */
[C---:B------:R-:W-:Y:S01]  /*72a0*/  FMUL.FTZ R6, R17.reuse, R154 ;  /* 0x0000009a11067220 */ /* 0x040fe20000410000 */
[----:B------:R-:W-:Y:S01]  /*72b0*/  FMUL.FTZ R22, R17, R146 ;  /* 0x0000009211167220 */ /* 0x000fe20000410000 */
[----:B------:R-:W-:Y:S01]  /*72c0*/  FMUL.RZ R14, R7, 0.15915493667125701904 ;  /* 0x3e22f983070e7820 */ /* 0x000fe2000040c000 */
[----:B------:R-:W-:Y:S01]  /*72d0*/  FMUL.FTZ R7, R150, UR14 ;  /* 0x0000000e96077c20 */ /* 0x000fe20008410000 */
[C---:B------:R-:W-:Y:S01]  /*72e0*/  FMUL.FTZ R20, R17.reuse, R145 ;  /* 0x0000009111147220 */ /* 0x040fe20000410000 */
[C---:B------:R-:W-:Y:S01]  /*72f0*/  FMUL.FTZ R24, R17.reuse, R144 ;  /* 0x0000009011187220 */ /* 0x040fe20000410000 */
[----:B------:R-:W-:Y:S01]  /*7300*/  FMUL.FTZ R26, R17, R143 ;  /* 0x0000008f111a7220 */ /* 0x000fe20000410000 */
[----:B------:R-:W-:Y:S01]  /*7310*/  MUFU.SIN R9, R10 ;  /* 0x0000000a00097308 */ /* 0x000fe20000000400 */
[----:B0-----:R-:W-:Y:S01]  /*7320*/  FMUL.RZ R8, R7, 0.15915493667125701904 ;  /* 0x3e22f98307087820 */ /* 0x001fe2000040c000 */
[----:B------:R-:W-:Y:S01]  /*7330*/  FMUL.FTZ R7, R147, UR14 ;  /* 0x0000000e93077c20 */ /* 0x000fe20008410000 */
[C---:B------:R-:W-:Y:S01]  /*7340*/  FMUL.FTZ R30, R17.reuse, R142 ;  /* 0x0000008e111e7220 */ /* 0x040fe20000410000 */
[C---:B------:R-:W-:Y:S01]  /*7350*/  FMUL.FTZ R32, R17.reuse, R141 ;  /* 0x0000008d11207220 */ /* 0x040fe20000410000 */
[----:B------:R-:W-:-:S03]  /*7360*/  FMUL.FTZ R34, R17, R140 ;  /* 0x0000008c11227220 */ /* 0x000fc60000410000 */
[----:B------:R0:W-:Y:S08]  /*7370*/  MUFU.COS R11, R10 ;  /* 0x0000000a000b7308 */ /* 0x0001f00000000000 */
[----:B------:R-:W-:Y:S01]  /*7380*/  MUFU.SIN R13, R12 ;  /* 0x0000000c000d7308 */ /* 0x000fe20000000400 */
[----:B0-----:R-:W-:Y:S01]  /*7390*/  FMUL.RZ R10, R7, 0.15915493667125701904 ;  /* 0x3e22f983070a7820 */ /* 0x001fe2000040c000 */
[----:B------:R-:W-:-:S06]  /*73a0*/  FMUL.FTZ R7, R148, UR14 ;  /* 0x0000000e94077c20 */ /* 0x000fcc0008410000 */
        /* <DEDUP_REMOVED lines=27> */
[----:B------:R-:W-:-:S04]  /*7560*/  FMUL.FTZ R7, R140, UR14 ;  /* 0x0000000e8c077c20 */ /* 0x000fc80008410000 */
[----:B------:R-:W-:Y:S02]  /*7570*/  FMUL.RZ R7, R7, 0.15915493667125701904 ;  /* 0x3e22f98307077820 */ /* 0x000fe4000040c000 */
[----:B------:R0:W-:Y:S08]  /*7580*/  MUFU.COS R53, R12 ;  /* 0x0000000c00357308 */ /* 0x0001f00000000000 */
[----:B------:R-:W-:Y:S01]  /*7590*/  MUFU.SIN R55, R14 ;  /* 0x0000000e00377308 */ /* 0x000fe20000000400 */
[----:B0-----:R-:W-:-:S07]  /*75a0*/  FMUL.FTZ R12, R17, R149 ;  /* 0x00000095110c7220 */ /* 0x001fce0000410000 */
        /* <DEDUP_REMOVED lines=9> */
[----:B------:R-:W-:Y:S08]  /*7640*/  MUFU.COS R61, R8 ;  /* 0x00000008003d7308 */ /* 0x000ff00000000000 */
[----:B------:R-:W-:Y:S08]  /*7650*/  MUFU.SIN R36, R16 ;  /* 0x0000001000247308 */ /* 0x000ff00000000400 */
[----:B------:R0:W-:Y:S08]  /*7660*/  MUFU.COS R38, R16 ;  /* 0x0000001000267308 */ /* 0x0001f00000000000 */
[----:B------:R3:W4:Y:S01]  /*7670*/  MUFU.EX2 R69, R6 ;  /* 0x0000000600457308 */ /* 0x0007220000000800 */
[----:B0-----:R-:W-:-:S07]  /*7680*/  FMUL.FTZ R16, R17, R147 ;  /* 0x0000009311107220 */ /* 0x001fce0000410000 */
[----:B------:R2:W-:Y:S01]  /*7690*/  MUFU.EX2 R8, R7 ;  /* 0x0000000700087308 */ /* 0x0005e20000000800 */
[----:B---3--:R-:W-:-:S07]  /*76a0*/  FMUL.FTZ R6, R17, R148 ;  /* 0x0000009411067220 */ /* 0x008fce0000410000 */
[----:B------:R-:W0:Y:S01]  /*76b0*/  MUFU.EX2 R12, R12 ;  /* 0x0000000c000c7308 */ /* 0x000e220000000800 */
[----:B--2---:R-:W-:Y:S01]  /*76c0*/  FMUL.FTZ R7, R3, R5 ;  /* 0x0000000503077220 */ /* 0x004fe20000410000 */
[C---:B----4-:R-:W-:Y:S01]  /*76d0*/  FMUL.FTZ R68, R69.reuse, R68 ;  /* 0x0000004445447220 */ /* 0x050fe20000410000 */
[----:B------:R-:W-:Y:S02]  /*76e0*/  FMUL.FTZ R69, R69, R28 ;  /* 0x0000001c45457220 */ /* 0x000fe40000410000 */
[----:B------:R-:W-:-:S03]  /*76f0*/  FFMA.FTZ R47, R2, R4, -R7 ;  /* 0x00000004022f7223 */ /* 0x000fc60000010807 */
[----:B------:R-:W-:Y:S01]  /*7700*/  MUFU.EX2 R14, R14 ;  /* 0x0000000e000e7308 */ /* 0x000fe20000000800 */
[-C--:B------:R-:W-:Y:S01]  /*7710*/  FMUL.FTZ R44, R77, R47.reuse ;  /* 0x0000002f4d2c7220 */ /* 0x080fe20000410000 */
[----:B------:R-:W-:-:S06]  /*7720*/  FMUL.FTZ R46, R75, R47 ;  /* 0x0000002f4b2e7220 */ /* 0x000fcc0000410000 */
[----:B------:R-:W2:Y:S01]  /*7730*/  MUFU.EX2 R10, R10 ;  /* 0x0000000a000a7308 */ /* 0x000ea20000000800 */
[----:B0-----:R-:W-:Y:S01]  /*7740*/  FMUL.FTZ R7, R12, R19 ;  /* 0x000000130c077220 */ /* 0x001fe20000410000 */
[----:B------:R-:W-:-:S06]  /*7750*/  FMUL.FTZ R19, R17, R139 ;  /* 0x0000008b11137220 */ /* 0x000fcc0000410000 */
[----:B------:R0:W3:Y:S08]  /*7760*/  MUFU.EX2 R18, R6 ;  /* 0x0000000600127308 */ /* 0x0000f00000000800 */
[----:B------:R-:W4:Y:S01]  /*7770*/  MUFU.EX2 R16, R16 ;  /* 0x0000001000107308 */ /* 0x000f220000000800 */
[----:B0-----:R-:W-:Y:S01]  /*7780*/  FMUL.FTZ R6, R2, R5 ;  /* 0x0000000502067220 */ /* 0x001fe20000410000 */
[----:B------:R-:W-:Y:S01]  /*7790*/  FMUL.FTZ R2, R8, R11 ;  /* 0x0000000b08027220 */ /* 0x000fe20000410000 */
[----:B--2---:R-:W-:-:S02]  /*77a0*/  FMUL.FTZ R5, R10, R13 ;  /* 0x0000000d0a057220 */ /* 0x004fc40000410000 */
[----:B------:R-:W-:Y:S01]  /*77b0*/  FFMA.FTZ R49, R3, R4, R6 ;  /* 0x0000000403317223 */ /* 0x000fe20000010006 */
[----:B------:R-:W-:Y:S01]  /*77c0*/  FMUL.FTZ R3, R8, R9 ;  /* 0x0000000908037220 */ /* 0x000fe20000410000 */
[----:B------:R-:W-:Y:S01]  /*77d0*/  FMUL.FTZ R8, R14, R25 ;  /* 0x000000190e087220 */ /* 0x000fe20000410000 */
[----:B------:R-:W0:Y:S01]  /*77e0*/  MUFU.EX2 R22, R22 ;  /* 0x0000001600167308 */ /* 0x000e220000000800 */
[----:B------:R-:W-:Y:S01]  /*77f0*/  FMUL.FTZ R25, R17, R138 ;  /* 0x0000008a11197220 */ /* 0x000fe20000410000 */
[----:B------:R-:W-:Y:S01]  /*7800*/  FMUL.FTZ R6, R12, R21 ;  /* 0x000000150c067220 */ /* 0x000fe20000410000 */
[----:B---3--:R-:W-:Y:S01]  /*7810*/  FMUL.FTZ R13, R18, R31 ;  /* 0x0000001f120d7220 */ /* 0x008fe20000410000 */
[----:B------:R-:W-:Y:S01]  /*7820*/  FMUL.FTZ R4, R10, R15 ;  /* 0x0000000f0a047220 */ /* 0x000fe20000410000 */
[----:B------:R-:W-:Y:S01]  /*7830*/  FMUL.FTZ R12, R18, R33 ;  /* 0x00000021120c7220 */ /* 0x000fe20000410000 */
[----:B------:R-:W-:Y:S01]  /*7840*/  FMUL.FTZ R9, R14, R23 ;  /* 0x000000170e097220 */ /* 0x000fe20000410000 */
[----:B------:R-:W-:Y:S01]  /*7850*/  FMUL.FTZ R175, R0, -R49 ;  /* 0x8000003100af7220 */ /* 0x000fe20000410000 */
[----:B------:R-:W2:Y:S01]  /*7860*/  MUFU.EX2 R20, R20 ;  /* 0x0000001400147308 */ /* 0x000ea20000000800 */
[C---:B----4-:R-:W-:Y:S01]  /*7870*/  FMUL.FTZ R10, R16.reuse, R29 ;  /* 0x0000001d100a7220 */ /* 0x050fe20000410000 */
[----:B------:R-:W-:Y:S01]  /*7880*/  MOV R29, UR9 ;  /* 0x00000009001d7c02 */ /* 0x000fe20008000f00 */
[----:B------:R-:W-:Y:S01]  /*7890*/  FMUL.FTZ R11, R16, R27 ;  /* 0x0000001b100b7220 */ /* 0x000fe20000410000 */
[-C--:B------:R-:W-:Y:S01]  /*78a0*/  FMUL.FTZ R176, R88, -R49.reuse ;  /* 0x8000003158b07220 */ /* 0x080fe20000410000 */
[-C--:B------:R-:W-:Y:S01]  /*78b0*/  FMUL.FTZ R177, R87, -R49.reuse ;  /* 0x8000003157b17220 */ /* 0x080fe20000410000 */
[----:B------:R-:W-:Y:S01]  /*78c0*/  IADD3 R29, PT, PT, R29, UR8, RZ ;  /* 0x000000081d1d7c10 */ /* 0x000fe2000fffe0ff */
[----:B------:R-:W-:Y:S01]  /*78d0*/  FMUL.FTZ R178, R86, -R49 ;  /* 0x8000003156b27220 */ /* 0x000fe20000410000 */
[----:B------:R-:W-:Y:S01]  /*78e0*/  MUFU.COS R42, R40 ;  /* 0x00000028002a7308 */ /* 0x000fe20000000000 */
[----:B------:R-:W-:Y:S01]  /*78f0*/  @P0 IADD3 R29, PT, PT, R172, 0x200, RZ ;  /* 0x00000200ac1d0810 */ /* 0x000fe20007ffe0ff */
[C---:B0-----:R-:W-:Y:S01]  /*7900*/  FMUL.FTZ R16, R22.reuse, R41 ;  /* 0x0000002916107220 */ /* 0x041fe20000410000 */
[----:B------:R-:W-:Y:S01]  /*7910*/  FMUL.FTZ R17, R22, R39 ;  /* 0x0000002716117220 */ /* 0x000fe20000410000 */
[----:B------:R-:W-:Y:S01]  /*7920*/  FMUL.FTZ R39, R82, R47 ;  /* 0x0000002f52277220 */ /* 0x000fe20000410000 */
[----:B------:R-:W-:Y:S01]  /*7930*/  LEA R41, R29, UR23, 0x3 ;  /* 0x000000171d297c11 */ /* 0x000fe2000f8e18ff */
[-C--:B------:R-:W-:Y:S01]  /*7940*/  FMUL.FTZ R179, R85, -R49.reuse ;  /* 0x8000003155b37220 */ /* 0x080fe20000410000 */
[----:B------:R-:W-:Y:S01]  /*7950*/  FMUL.FTZ R180, R84, -R49 ;  /* 0x8000003154b47220 */ /* 0x000fe20000410000 */
[----:B------:R-:W0:Y:S01]  /*7960*/  MUFU.EX2 R24, R24 ;  /* 0x0000001800187308 */ /* 0x000e220000000800 */
[C---:B--2---:R-:W-:Y:S01]  /*7970*/  FMUL.FTZ R14, R20.reuse, R37 ;  /* 0x00000025140e7220 */ /* 0x044fe20000410000 */
[----:B------:R-:W-:Y:S01]  /*7980*/  FMUL.FTZ R15, R20, R35 ;  /* 0x00000023140f7220 */ /* 0x000fe20000410000 */
[----:B------:R2:W-:Y:S01]  /*7990*/  STS.64 [R41+0x2510], R68 ;  /* 0x0025104429007388 */ /* 0x0005e20000000a00 */
[-C--:B------:R-:W-:Y:S01]  /*79a0*/  FMUL.FTZ R35, R86, R47.reuse ;  /* 0x0000002f56237220 */ /* 0x080fe20000410000 */
[----:B------:R-:W-:Y:S01]  /*79b0*/  FMUL.FTZ R37, R84, R47 ;  /* 0x0000002f54257220 */ /* 0x000fe20000410000 */
[-C--:B------:R-:W-:Y:S01]  /*79c0*/  FMUL.FTZ R181, R83, -R49.reuse ;  /* 0x8000003153b57220 */ /* 0x080fe20000410000 */
[-C--:B------:R-:W-:Y:S01]  /*79d0*/  FMUL.FTZ R182, R82, -R49.reuse ;  /* 0x8000003152b67220 */ /* 0x080fe20000410000 */
[----:B------:R-:W3:Y:S01]  /*79e0*/  MUFU.EX2 R26, R26 ;  /* 0x0000001a001a7308 */ /* 0x000ee20000000800 */
[-C--:B------:R-:W-:Y:S01]  /*79f0*/  FMUL.FTZ R183, R81, -R49.reuse ;  /* 0x8000003151b77220 */ /* 0x080fe20000410000 */
[-C--:B------:R-:W-:Y:S01]  /*7a00*/  FMUL.FTZ R184, R80, -R49.reuse ;  /* 0x8000003150b87220 */ /* 0x080fe20000410000 */
[-C--:B------:R-:W-:Y:S01]  /*7a10*/  FMUL.FTZ R185, R79, -R49.reuse ;  /* 0x800000314fb97220 */ /* 0x080fe20000410000 */
[-C--:B------:R-:W-:Y:S01]  /*7a20*/  FMUL.FTZ R186, R78, -R49.reuse ;  /* 0x800000314eba7220 */ /* 0x080fe20000410000 */
[-C--:B------:R-:W-:Y:S01]  /*7a30*/  FMUL.FTZ R187, R77, -R49.reuse ;  /* 0x800000314dbb7220 */ /* 0x080fe20000410000 */
[----:B------:R-:W-:Y:S01]  /*7a40*/  FMUL.FTZ R188, R76, -R49 ;  /* 0x800000314cbc7220 */ /* 0x000fe20000410000 */
[----:B--2---:R-:W-:Y:S01]  /*7a50*/  FMUL.FTZ R41, R80, R47 ;  /* 0x0000002f50297220 */ /* 0x004fe20000410000 */
[----:B------:R-:W2:Y:S01]  /*7a60*/  MUFU.EX2 R30, R30 ;  /* 0x0000001e001e7308 */ /* 0x000ea20000000800 */
[----:B0-----:R-:W-:Y:S01]  /*7a70*/  FMUL.FTZ R18, R24, R45 ;  /* 0x0000002d18127220 */ /* 0x001fe20000410000 */
[----:B------:R-:W-:Y:S01]  /*7a80*/  FMUL.FTZ R45, R76, R47 ;  /* 0x0000002f4c2d7220 */ /* 0x000fe20000410000 */
[-C--:B------:R-:W-:Y:S01]  /*7a90*/  FMUL.FTZ R189, R75, -R49.reuse ;  /* 0x800000314bbd7220 */ /* 0x080fe20000410000 */
[----:B------:R-:W-:-:S04]  /*7aa0*/  FMUL.FTZ R190, R74, -R49 ;  /* 0x800000314abe7220 */ /* 0x000fc80000410000 */
[----:B------:R0:W4:Y:S01]  /*7ab0*/  MUFU.EX2 R31, R19 ;  /* 0x00000013001f7308 */ /* 0x0001220000000800 */
[C---:B---3--:R-:W-:Y:S01]  /*7ac0*/  FMUL.FTZ R20, R26.reuse, R53 ;  /* 0x000000351a147220 */ /* 0x048fe20000410000 */
[----:B------:R-:W-:-:S06]  /*7ad0*/  FMUL.FTZ R21, R26, R51 ;  /* 0x000000331a157220 */ /* 0x000fcc0000410000 */
[----:B------:R-:W3:Y:S01]  /*7ae0*/  MUFU.EX2 R32, R32 ;  /* 0x0000002000207308 */ /* 0x000ee20000000800 */
[----:B0-----:R-:W-:Y:S01]  /*7af0*/  FMUL.FTZ R19, R24, R43 ;  /* 0x0000002b18137220 */ /* 0x001fe20000410000 */
[C---:B--2---:R-:W-:Y:S01]  /*7b00*/  FMUL.FTZ R22, R30.reuse, R57 ;  /* 0x000000391e167220 */ /* 0x044fe20000410000 */
[----:B------:R-:W-:Y:S01]  /*7b10*/  FMUL.FTZ R23, R30, R55 ;  /* 0x000000371e177220 */ /* 0x000fe20000410000 */
[----:B------:R-:W-:-:S04]  /*7b20*/  FMUL.FTZ R43, R78, R47 ;  /* 0x0000002f4e2b7220 */ /* 0x000fc80000410000 */
[----:B------:R-:W0:Y:S01]  /*7b30*/  MUFU.EX2 R34, R34 ;  /* 0x0000002200227308 */ /* 0x000e220000000800 */
[C---:B----4-:R-:W-:Y:S01]  /*7b40*/  FMUL.FTZ R28, R31.reuse, R38 ;  /* 0x000000261f1c7220 */ /* 0x050fe20000410000 */
[----:B------:R-:W-:Y:S01]  /*7b50*/  FMUL.FTZ R29, R31, R36 ;  /* 0x000000241f1d7220 */ /* 0x000fe20000410000 */
[-C--:B------:R-:W-:Y:S01]  /*7b60*/  FMUL.FTZ R36, R85, R47.reuse ;  /* 0x0000002f55247220 */ /* 0x080fe20000410000 */
[----:B------:R-:W-:-:S04]  /*7b70*/  FMUL.FTZ R38, R83, R47 ;  /* 0x0000002f53267220 */ /* 0x000fc80000410000 */
[----:B------:R2:W4:Y:S01]  /*7b80*/  MUFU.EX2 R33, R25 ;  /* 0x0000001900217308 */ /* 0x0005220000000800 */
[----:B---3--:R-:W-:-:S07]  /*7b90*/  FMUL.FTZ R24, R32, R61 ;  /* 0x0000003d20187220 */ /* 0x008fce0000410000 */
[----:B------:R-:W3:Y:S01]  /*7ba0*/  MUFU.SIN R40, R40 ;  /* 0x0000002800287308 */ /* 0x000ee20000000400 */
[----:B--2---:R-:W-:Y:S01]  /*7bb0*/  FMUL.FTZ R25, R32, R59 ;  /* 0x0000003b20197220 */ /* 0x004fe20000410000 */
[C---:B0-----:R-:W-:Y:S01]  /*7bc0*/  FMUL.FTZ R26, R34.reuse, R65 ;  /* 0x00000041221a7220 */ /* 0x041fe20000410000 */
[----:B------:R-:W-:Y:S01]  /*7bd0*/  FMUL.FTZ R27, R34, R63 ;  /* 0x0000003f221b7220 */ /* 0x000fe20000410000 */
[-C--:B------:R-:W-:Y:S01]  /*7be0*/  FMUL.FTZ R32, R0, R47.reuse ;  /* 0x0000002f00207220 */ /* 0x080fe20000410000 */
[-C--:B------:R-:W-:Y:S01]  /*7bf0*/  FMUL.FTZ R34, R87, R47.reuse ;  /* 0x0000002f57227220 */ /* 0x080fe20000410000 */
[----:B----4-:R-:W-:Y:S01]  /*7c00*/  FMUL.FTZ R30, R33, R42 ;  /* 0x0000002a211e7220 */ /* 0x010fe20000410000 */
[-C--:B------:R-:W-:Y:S01]  /*7c10*/  FMUL.FTZ R42, R79, R47.reuse ;  /* 0x0000002f4f2a7220 */ /* 0x080fe20000410000 */
[----:B---3--:R-:W-:Y:S01]  /*7c20*/  FMUL.FTZ R31, R33, R40 ;  /* 0x00000028211f7220 */ /* 0x008fe20000410000 */
        /* <DEDUP_REMOVED lines=12> */
[----:B------:R-:W2:Y:S01]  /*7cf0*/  LDS.64 R72, [UR9+0x2510] ;  /* 0x00251009ff487984 */ /* 0x000ea20008000a00 */
[----:B------:R-:W-:Y:S05]  /*7d00*/  BRA `(.L_x_460) ;  /* 0x0000000000087947 */ /* 0x000fea0003800000 */
.L_x_459:
[----:B------:R-:W-:-:S06]  /*7d10*/  LEA R72, R172, UR23, 0x3 ;  /* 0x00000017ac487c11 */ /* 0x000fcc000f8e18ff */
[----:B------:R-:W0:Y:S02]  /*7d20*/  LDS.64 R72, [R72+0x3518] ;  /* 0x0035180048487984 */ /* 0x000e240000000a00 */
.L_x_460:
[----:B-1----:R-:W-:Y:S05]  /*7d30*/  BSYNC.RECONVERGENT B0 ;  /* 0x0000000000007941 */ /* 0x002fea0003800200 */
.L_x_458:
[----:B------:R-:W1:Y:S01]  /*7d40*/  @P1 LDC R49, c[0x0][0x38c] ;  /* 0x0000e300ff311b82 */ /* 0x000e620000000800 */
        /* <DEDUP_REMOVED lines=9> */
[----:B-1----:R-:W-:-:S04]  /*7de0*/  @P1 IMAD R48, R48, R49, UR8 ;  /* 0x0000000830301e24 */ /* 0x002fc8000f8e0231 */
        /* <DEDUP_REMOVED lines=16> */
[C---:B-1----:R-:W-:Y:S01]  /*7ef0*/  FMUL.FTZ R49, R7.reuse, R55 ;  /* 0x0000003707317220 */ /* 0x042fe20000410000 */
        /* <DEDUP_REMOVED lines=141> */
[----:B-1----:R-:W-:Y:S01]  /*87d0*/  MOV R49, 0x50 ;  /* 0x0000005000317802 */ /* 0x002fe20000000f00 */
[----:B------:R-:W-:Y:S01]  /*87e0*/  UMOV UR9, 0xffffffff ;  /* 0xffffffff00097882 */ /* 0x000fe20000000000 */
[C---:B------:R-:W-:Y:S02]  /*87f0*/  ISETP.GE.AND P4, PT, R171.reuse, 0x10, PT ;  /* 0x00000010ab00780c */ /* 0x040fe40003f86270 */
[C---:B------:R-:W-:Y:S01]  /*8800*/  ISETP.GE.AND P2, PT, R171.reuse, 0x8, PT ;  /* 0x00000008ab00780c */ /* 0x040fe20003f46270 */
[----:B------:R-:W-:Y:S01]  /*8810*/  IMAD R192, R172, R49, UR23 ;  /* 0x00000017acc07e24 */ /* 0x000fe2000f8e0231 */
[C---:B------:R-:W-:Y:S02]  /*8820*/  ISETP.GE.AND P3, PT, R171.reuse, 0x4, PT ;  /* 0x00000004ab00780c */ /* 0x040fe40003f66270 */
[----:B------:R-:W-:Y:S02]  /*8830*/  ISETP.GE.AND P5, PT, R171, 0x1, PT ;  /* 0x00000001ab00780c */ /* 0x000fe40003fa6270 */
[----:B------:R-:W-:Y:S04]  /*8840*/  LDS.128 R52, [R192+0x1100] ;  /* 0x00110000c0347984 */ /* 0x000fe80000000c00 */
[----:B------:R-:W1:Y:S04]  /*8850*/  LDS.128 R56, [R192+0x1110] ;  /* 0x00111000c0387984 */ /* 0x000e680000000c00 */
[----:B------:R-:W3:Y:S04]  /*8860*/  LDS.128 R48, [R192+0x1120] ;  /* 0x00112000c0307984 */ /* 0x000ee80000000c00 */
[----:B------:R-:W4:Y:S01]  /*8870*/  LDS.128 R64, [R192+0x1130] ;  /* 0x00113000c0407984 */ /* 0x000f220000000c00 */
[-C--:B-1----:R-:W-:Y:S01]  /*8880*/  FMUL.FTZ R71, R55, R57.reuse ;  /* 0x0000003937477220 */ /* 0x082fe20000410000 */
        /* <DEDUP_REMOVED lines=32> */
[----:B------:R-:W1:Y:S04]  /*8a90*/  SHFL.UP PT, R196, R195, 0x1, RZ ;  /* 0x04200000c3c47989 */ /* 0x000e6800000e00ff */
[----:B------:R-:W3:Y:S04]  /*8aa0*/  SHFL.UP PT, R70, R194, 0x1, RZ ;  /* 0x04200000c2467989 */ /* 0x000ee800000e00ff */
[----:B------:R-:W4:Y:S04]  /*8ab0*/  SHFL.UP PT, R66, R193, 0x1, RZ ;  /* 0x04200000c1427989 */ /* 0x000f2800000e00ff */
[----:B------:R-:W0:Y:S01]  /*8ac0*/  SHFL.UP PT, R64, R65, 0x1, RZ ;  /* 0x0420000041407989 */ /* 0x000e2200000e00ff */
[-C--:B-1----:R-:W-:Y:S01]  /*8ad0*/  FMUL.FTZ R198, R65, R196.reuse ;  /* 0x000000c441c67220 */ /* 0x082fe20000410000 */
[----:B------:R-:W-:-:S03]  /*8ae0*/  FMUL.FTZ R196, R193, R196 ;  /* 0x000000c4c1c47220 */ /* 0x000fc60000410000 */
[-C--:B---3--:R-:W-:Y:S01]  /*8af0*/  FFMA.FTZ R198, R193, R70.reuse, R198 ;  /* 0x00000046c1c67223 */ /* 0x088fe200000100c6 */
[----:B------:R-:W-:-:S03]  /*8b00*/  FFMA.FTZ R67, R65, R70, -R196 ;  /* 0x0000004641437223 */ /* 0x000fc600000108c4 */
[----:B------:R-:W-:Y:S01]  /*8b10*/  @P5 FADD.FTZ R195, R195, R198 ;  /* 0x000000c6c3c35221 */ /* 0x000fe20000010000 */
[-C--:B----4-:R-:W-:Y:S01]  /*8b20*/  FMUL.FTZ R70, R193, R66.reuse ;  /* 0x00000042c1467220 */ /* 0x090fe20000410000 */
[----:B------:R-:W-:Y:S01]  /*8b30*/  @P5 FADD.FTZ R194, R194, R67 ;  /* 0x00000043c2c25221 */ /* 0x000fe20000010000 */
[C---:B------:R-:W-:Y:S02]  /*8b40*/  FMUL.FTZ R66, R65.reuse, R66 ;  /* 0x0000004241427220 */ /* 0x040fe40000410000 */
[----:B------:R-:W1:Y:S01]  /*8b50*/  SHFL.UP PT, R196, R195, 0x2, RZ ;  /* 0x04400000c3c47989 */ /* 0x000e6200000e00ff */
[-C--:B0-----:R-:W-:Y:S01]  /*8b60*/  @P5 FFMA.FTZ R65, R65, R64.reuse, -R70 ;  /* 0x0000004041415223 */ /* 0x081fe20000010846 */
[----:B------:R-:W-:Y:S02]  /*8b70*/  @P5 FFMA.FTZ R193, R193, R64, R66 ;  /* 0x00000040c1c15223 */ /* 0x000fe40000010042 */
[----:B------:R-:W0:Y:S04]  /*8b80*/  SHFL.UP PT, R70, R194, 0x2, RZ ;  /* 0x04400000c2467989 */ /* 0x000e2800000e00ff */
[----:B------:R-:W3:Y:S04]  /*8b90*/  SHFL.UP PT, R66, R193, 0x2, RZ ;  /* 0x04400000c1427989 */ /* 0x000ee800000e00ff */
[----:B------:R-:W4:Y:S01]  /*8ba0*/  SHFL.UP PT, R64, R65, 0x2, RZ ;  /* 0x0440000041407989 */ /* 0x000f2200000e00ff */
[-C--:B-1----:R-:W-:Y:S01]  /*8bb0*/  FMUL.FTZ R198, R65, R196.reuse ;  /* 0x000000c441c67220 */ /* 0x082fe20000410000 */
        /* <DEDUP_REMOVED lines=10> */
[----:B------:R-:W1:Y:S04]  /*8c60*/  SHFL.UP PT, R70, R194, 0x4, RZ ;  /* 0x04800000c2467989 */ /* 0x000e6800000e00ff */
[----:B------:R-:W3:Y:S04]  /*8c70*/  SHFL.UP PT, R66, R193, 0x4, RZ ;  /* 0x04800000c1427989 */ /* 0x000ee800000e00ff */
[----:B------:R-:W4:Y:S01]  /*8c80*/  SHFL.UP PT, R64, R65, 0x4, RZ ;  /* 0x0480000041407989 */ /* 0x000f2200000e00ff */
[-C--:B0-----:R-:W-:Y:S01]  /*8c90*/  FMUL.FTZ R200, R65, R196.reuse ;  /* 0x000000c441c87220 */ /* 0x081fe20000410000 */
[----:B------:R-:W-:-:S03]  /*8ca0*/  FMUL.FTZ R198, R193, R196 ;  /* 0x000000c4c1c67220 */ /* 0x000fc60000410000 */
[-C--:B-1----:R-:W-:Y:S01]  /*8cb0*/  FFMA.FTZ R200, R193, R70.reuse, R200 ;  /* 0x00000046c1c87223 */ /* 0x082fe200000100c8 */
        /* <DEDUP_REMOVED lines=8> */
[----:B------:R-:W1:Y:S04]  /*8d40*/  SHFL.UP PT, R66, R193, 0x8, RZ ;  /* 0x05000000c1427989 */ /* 0x000e6800000e00ff */
[----:B------:R-:W3:Y:S04]  /*8d50*/  SHFL.UP PT, R70, R194, 0x8, RZ ;  /* 0x05000000c2467989 */ /* 0x000ee800000e00ff */
[----:B------:R-:W4:Y:S01]  /*8d60*/  SHFL.UP PT, R64, R65, 0x8, RZ ;  /* 0x0500000041407989 */ /* 0x000f2200000e00ff */
[-C--:B0-----:R-:W-:Y:S01]  /*8d70*/  FMUL.FTZ R198, R193, R196.reuse ;  /* 0x000000c4c1c67220 */ /* 0x081fe20000410000 */
[----:B------:R-:W-:Y:S01]  /*8d80*/  FMUL.FTZ R196, R65, R196 ;  /* 0x000000c441c47220 */ /* 0x000fe20000410000 */
[-C--:B-1----:R-:W-:Y:S01]  /*8d90*/  FMUL.FTZ R67, R193, R66.reuse ;  /* 0x00000042c1437220 */ /* 0x082fe20000410000 */
[C---:B------:R-:W-:Y:S01]  /*8da0*/  FMUL.FTZ R66, R65.reuse, R66 ;  /* 0x0000004241427220 */ /* 0x040fe20000410000 */
[-C--:B---3--:R-:W-:Y:S01]  /*8db0*/  FFMA.FTZ R71, R65, R70.reuse, -R198 ;  /* 0x0000004641477223 */ /* 0x088fe200000108c6 */
[----:B------:R-:W-:Y:S01]  /*8dc0*/  FFMA.FTZ R196, R193, R70, R196 ;  /* 0x00000046c1c47223 */ /* 0x000fe200000100c4 */
[-C--:B----4-:R-:W-:Y:S01]  /*8dd0*/  @P2 FFMA.FTZ R65, R65, R64.reuse, -R67 ;  /* 0x0000004041412223 */ /* 0x090fe20000010843 */
[----:B------:R-:W-:Y:S01]  /*8de0*/  @P2 FFMA.FTZ R193, R193, R64, R66 ;  /* 0x00000040c1c12223 */ /* 0x000fe20000010042 */
[----:B------:R-:W-:Y:S01]  /*8df0*/  @P2 FADD.FTZ R194, R194, R71 ;  /* 0x00000047c2c22221 */ /* 0x000fe20000010000 */
[----:B------:R-:W-:-:S02]  /*8e00*/  @P2 FADD.FTZ R195, R195, R196 ;  /* 0x000000c4c3c32221 */ /* 0x000fc40000010000 */
[----:B------:R0:W1:Y:S04]  /*8e10*/  SHFL.UP PT, R64, R65, 0x10, RZ ;  /* 0x0600000041407989 */ /* 0x00006800000e00ff */
[----:B------:R0:W3:Y:S04]  /*8e20*/  SHFL.UP PT, R66, R193, 0x10, RZ ;  /* 0x06000000c1427989 */ /* 0x0000e800000e00ff */
[----:B------:R0:W4:Y:S04]  /*8e30*/  SHFL.UP PT, R70, R194, 0x10, RZ ;  /* 0x06000000c2467989 */ /* 0x00012800000e00ff */
[----:B------:R0:W0:Y:S02]  /*8e40*/  SHFL.UP PT, R196, R195, 0x10, RZ ;  /* 0x06000000c3c47989 */ /* 0x00002400000e00ff */
.L_x_519:
        /* <DEDUP_REMOVED lines=8> */
[-C--:B-1----:R-:W-:Y:S01]  /*8ed0*/  @P2 FFMA.FTZ R65, R65, R64.reuse, -R67 ;  /* 0x0000004041412223 */ /* 0x082fe20000010843 */
[----:B------:R-:W-:Y:S01]  /*8ee0*/  @P2 FFMA.FTZ R193, R193, R64, R66 ;  /* 0x00000040c1c12223 */ /* 0x000fe20000010042 */
[----:B------:R-:W-:Y:S01]  /*8ef0*/  @P2 FADD.FTZ R194, R194, R71 ;  /* 0x00000047c2c22221 */ /* 0x000fe20000010000 */
[----:B------:R-:W-:Y:S01]  /*8f00*/  @P2 FADD.FTZ R195, R195, R196 ;  /* 0x000000c4c3c32221 */ /* 0x000fe20000010000 */
[----:B------:R-:W-:Y:S06]  /*8f10*/  BRA.DIV UR9, `(.L_x_463) ;  /* 0x0000007209c07947 */ /* 0x000fec000b800000 */
.L_x_522:
[----:B------:R-:W-:-:S03]  /*8f20*/  UMOV UR9, 0xffffffff ;  /* 0xffffffff00097882 */ /* 0x000fc60000000000 */
[----:B------:R-:W-:Y:S05]  /*8f30*/  BRA.DIV UR9, `(.L_x_464) ;  /* 0x0000007209e07947 */ /* 0x000fea000b800000 */
.L_x_525:
[----:B------:R-:W-:-:S03]  /*8f40*/  UMOV UR9, 0xffffffff ;  /* 0xffffffff00097882 */ /* 0x000fc60000000000 */
[----:B------:R-:W-:Y:S05]  /*8f50*/  BRA.DIV UR9, `(.L_x_465) ;  /* 0x0000007609007947 */ /* 0x000fea000b800000 */
.L_x_528:
[----:B------:R-:W-:-:S03]  /*8f60*/  UMOV UR9, 0xffffffff ;  /* 0xffffffff00097882 */ /* 0x000fc60000000000 */
[----:B------:R-:W-:Y:S05]  /*8f70*/  BRA.DIV UR9, `(.L_x_466) ;  /* 0x0000007609207947 */ /* 0x000fea000b800000 */
.L_x_531:
[----:B------:R-:W-:-:S03]  /*8f80*/  UMOV UR9, 0xffffffff ;  /* 0xffffffff00097882 */ /* 0x000fc60000000000 */
[----:B------:R-:W-:Y:S05]  /*8f90*/  BRA.DIV UR9, `(.L_x_467) ;  /* 0x0000007609407947 */ /* 0x000fea000b800000 */
[----:B-----5:R0:W1:Y:S04]  /*8fa0*/  SHFL.IDX PT, R196, R61, RZ, 0x1f ;  /* 0x00001fff3dc47589 */ /* 0x02006800000e0000 */
[----:B------:R-:W3:Y:S04]  /*8fb0*/  SHFL.IDX PT, R60, R60, RZ, 0x1f ;  /* 0x00001fff3c3c7589 */ /* 0x000ee800000e0000 */
[----:B------:R-:W4:Y:S04]  /*8fc0*/  SHFL.IDX PT, R62, R62, RZ, 0x1f ;  /* 0x00001fff3e3e7589 */ /* 0x000f2800000e0000 */
[----:B------:R-:W0:Y:S04]  /*8fd0*/  SHFL.IDX PT, R63, R63, RZ, 0x1f ;  /* 0x00001fff3f3f7589 */ /* 0x000e2800000e0000 */
[----:B------:R-:W0:Y:S04]  /*8fe0*/  SHFL.UP PT, R65, R65, 0x1, RZ ;  /* 0x0420000041417989 */ /* 0x000e2800000e00ff */
[----:B------:R-:W0:Y:S04]  /*8ff0*/  SHFL.UP PT, R193, R193, 0x1, RZ ;  /* 0x04200000c1c17989 */ /* 0x000e2800000e00ff */
[----:B------:R-:W0:Y:S04]  /*9000*/  SHFL.UP PT, R194, R194, 0x1, RZ ;  /* 0x04200000c2c27989 */ /* 0x000e2800000e00ff */
[----:B-1-3--:R-:W0:Y:S02]  /*9010*/  SHFL.UP PT, R195, R195, 0x1, RZ ;  /* 0x04200000c3c37989 */ /* 0x00ae2400000e00ff */
.L_x_541:
        /* <DEDUP_REMOVED lines=45> */
.L_x_461:
[----:B------:R-:W-:Y:S05]  /*92f0*/  WARPSYNC.ALL ;  /* 0x0000000000007948 */ /* 0x000fea0003800000 */
[----:B------:R-:W-:Y:S02]  /*9300*/  LOP3.LUT P0, R70, R172, 0x1f, RZ, 0xc0, !PT ;  /* 0x0000001fac467812 */ /* 0x000fe4000780c0ff */
[----:B-1----:R-:W-:Y:S01]  /*9310*/  MOV R48, UR49 ;  /* 0x0000003100307c02 */ /* 0x002fe20008000f00 */
[C---:B0-2---:R-:W-:Y:S01]  /*9320*/  FMUL.FTZ R49, R31.reuse, R73 ;  /* 0x000000491f317220 */ /* 0x045fe20000410000 */
        /* <DEDUP_REMOVED lines=83> */
[----:B------:R-:W-:Y:S01]  /*9860*/  FMUL.FTZ R52, R13, R54 ;  /* 0x000000360d347220 */ /* 0x000fe20000410000 */
[----:B------:R-:W-:Y:S01]  /*9870*/  FFMA.FTZ R216, R137, R154, R216 ;  /* 0x0000009a89d87223 */ /* 0x000fe200000100d8 */
[----:B------:R-:W-:Y:S01]  /*9880*/  FFMA.FTZ R54, R12, R54, -R49 ;  /* 0x000000360c367223 */ /* 0x000fe20000010831 */
[C---:B------:R-:W-:Y:S01]  /*9890*/  FMUL.FTZ R49, R3.reuse, R197 ;  /* 0x000000c503317220 */ /* 0x040fe20000410000 */
[----:B------:R-:W-:Y:S01]  /*98a0*/  FFMA.FTZ R50, R18, R53, -R50 ;  /* 0x0000003512327223 */ /* 0x000fe20000010832 */
[-C--:B------:R-:W-:Y:S01]  /*98b0*/  FMUL.FTZ R48, R3, R216.reuse ;  /* 0x000000d803307220 */ /* 0x080fe20000410000 */
[----:B------:R-:W-:Y:S01]  /*98c0*/  FFMA.FTZ R52, R12, R57, R52 ;  /* 0x000000390c347223 */ /* 0x000fe20000010034 */
[C---:B------:R-:W-:Y:S01]  /*98d0*/  FFMA.FTZ R49, R2.reuse, R216, -R49 ;  /* 0x000000d802317223 */ /* 0x040fe20000010831 */
[----:B------:R-:W-:Y:S01]  /*98e0*/  FMUL.FTZ R51, R11, R54 ;  /* 0x000000360b337220 */ /* 0x000fe20000410000 */
[----:B------:R-:W-:Y:S01]  /*98f0*/  FFMA.FTZ R48, R2, R197, R48 ;  /* 0x000000c502307223 */ /* 0x000fe20000010030 */
[----:B------:R-:W-:Y:S01]  /*9900*/  FADD.FTZ R50, R183, R50 ;  /* 0x00000032b7327221 */ /* 0x000fe20000010000 */
[----:B------:R-:W-:Y:S01]  /*9910*/  FFMA.FTZ R217, R134, R151, R49 ;  /* 0x0000009786d97223 */ /* 0x000fe20000010031 */
[----:B------:R-:W-:Y:S01]  /*9920*/  FFMA.FTZ R56, R10, R52, R51 ;  /* 0x000000340a387223 */ /* 0x000fe20000010033 */
[----:B------:R-:W-:Y:S01]  /*9930*/  FADD.FTZ R199, RZ, R48 ;  /* 0x00000030ffc77221 */ /* 0x000fe20000010000 */
[----:B------:R-:W-:Y:S01]  /*9940*/  FADD.FTZ R55, R40, R55 ;  /* 0x0000003728377221 */ /* 0x000fe20000010000 */
[----:B------:R-:W-:Y:S01]  /*9950*/  FMUL.FTZ R49, R5, R217 ;  /* 0x000000d905317220 */ /* 0x000fe20000410000 */
[----:B------:R-:W-:Y:S01]  /*9960*/  FMUL.FTZ R51, R17, R50 ;  /* 0x0000003211337220 */ /* 0x000fe20000410000 */
[-C--:B------:R-:W-:Y:S01]  /*9970*/  FMUL.FTZ R48, R5, R199.reuse ;  /* 0x000000c705307220 */ /* 0x080fe20000410000 */
[----:B------:R-:W-:Y:S01]  /*9980*/  FMUL.FTZ R53, R11, R52 ;  /* 0x000000340b357220 */ /* 0x000fe20000410000 */
[----:B------:R-:W-:Y:S01]  /*9990*/  FFMA.FTZ R49, R4, R199, R49 ;  /* 0x000000c704317223 */ /* 0x000fe20000010031 */
[----:B------:R-:W-:Y:S01]  /*99a0*/  FFMA.FTZ R52, R16, R55, R51 ;  /* 0x0000003710347223 */ /* 0x000fe20000010033 */
[----:B------:R-:W-:Y:S01]  /*99b0*/  FFMA.FTZ R48, R4, R217, -R48 ;  /* 0x000000d904307223 */ /* 0x000fe20000010830 */
[----:B------:R-:W-:Y:S01]  /*99c0*/  FFMA.FTZ R54, R10, R54, -R53 ;  /* 0x000000360a367223 */ /* 0x000fe20000010835 */
[----:B------:R-:W-:Y:S01]  /*99d0*/  FADD.FTZ R198, RZ, R49 ;  /* 0x00000031ffc67221 */ /* 0x000fe20000010000 */
[----:B------:R-:W-:Y:S01]  /*99e0*/  FMUL.FTZ R53, R17, R55 ;  /* 0x0000003711357220 */ /* 0x000fe20000410000 */
[----:B------:R-:W-:Y:S01]  /*99f0*/  FFMA.FTZ R214, R131, R152, R48 ;  /* 0x0000009883d67223 */ /* 0x000fe20000010030 */
[----:B------:R-:W-:Y:S01]  /*9a00*/  FMUL.FTZ R55, R9, R54 ;  /* 0x0000003609377220 */ /* 0x000fe20000410000 */
[C---:B------:R-:W-:Y:S01]  /*9a10*/  FMUL.FTZ R49, R7.reuse, R198 ;  /* 0x000000c607317220 */ /* 0x040fe20000410000 */
[----:B------:R-:W-:Y:S01]  /*9a20*/  FFMA.FTZ R53, R16, R50, -R53 ;  /* 0x0000003210357223 */ /* 0x000fe20000010835 */
[-C--:B------:R-:W-:Y:S01]  /*9a30*/  FMUL.FTZ R51, R7, R214.reuse ;  /* 0x000000d607337220 */ /* 0x080fe20000410000 */
[----:B------:R-:W-:Y:S01]  /*9a40*/  FADD.FTZ R52, R39, R52 ;  /* 0x0000003427347221 */ /* 0x000fe20000010000 */
[----:B------:R-:W-:Y:S01]  /*9a50*/  FFMA.FTZ R49, R6, R214, -R49 ;  /* 0x000000d606317223 */ /* 0x000fe20000010831 */
[----:B------:R-:W-:Y:S01]  /*9a60*/  FADD.FTZ R53, R182, R53 ;  /* 0x00000035b6357221 */ /* 0x000fe20000010000 */
[----:B------:R-:W-:Y:S01]  /*9a70*/  FFMA.FTZ R51, R6, R198, R51 ;  /* 0x000000c606337223 */ /* 0x000fe20000010033 */
[-C--:B------:R-:W-:Y:S01]  /*9a80*/  FMUL.FTZ R57, R9, R56.reuse ;  /* 0x0000003809397220 */ /* 0x080fe20000410000 */
[----:B------:R-:W-:Y:S01]  /*9a90*/  FFMA.FTZ R215, R128, R149, R49 ;  /* 0x0000009580d77223 */ /* 0x000fe20000010031 */
[C---:B------:R-:W-:Y:S01]  /*9aa0*/  FFMA.FTZ R56, R8.reuse, R56, R55 ;  /* 0x0000003808387223 */ /* 0x040fe20000010037 */
[----:B------:R-:W-:Y:S01]  /*9ab0*/  FADD.FTZ R201, RZ, R51 ;  /* 0x00000033ffc97221 */ /* 0x000fe20000010000 */
[----:B------:R-:W-:Y:S01]  /*9ac0*/  FMUL.FTZ R51, R15, R53 ;  /* 0x000000350f337220 */ /* 0x000fe20000410000 */
[----:B------:R-:W-:Y:S01]  /*9ad0*/  FMUL.FTZ R49, R9, R215 ;  /* 0x000000d709317220 */ /* 0x000fe20000410000 */
[----:B------:R-:W-:Y:S01]  /*9ae0*/  FMUL.FTZ R50, R15, R52 ;  /* 0x000000340f327220 */ /* 0x000fe20000410000 */
[-C--:B------:R-:W-:Y:S01]  /*9af0*/  FMUL.FTZ R48, R9, R201.reuse ;  /* 0x000000c909307220 */ /* 0x080fe20000410000 */
[C---:B------:R-:W-:Y:S01]  /*9b00*/  FFMA.FTZ R57, R8.reuse, R54, -R57 ;  /* 0x0000003608397223 */ /* 0x040fe20000010839 */
[----:B------:R-:W-:Y:S01]  /*9b10*/  FFMA.FTZ R49, R8, R201, R49 ;  /* 0x000000c908317223 */ /* 0x000fe20000010031 */
[----:B------:R-:W-:Y:S01]  /*9b20*/  FFMA.FTZ R55, R14, R52, R51 ;  /* 0x000000340e377223 */ /* 0x000fe20000010033 */
[----:B------:R-:W-:Y:S01]  /*9b30*/  FFMA.FTZ R48, R8, R215, -R48 ;  /* 0x000000d708307223 */ /* 0x000fe20000010830 */
[----:B------:R-:W-:Y:S01]  /*9b40*/  FMUL.FTZ R51, R7, R56 ;  /* 0x0000003807337220 */ /* 0x000fe20000410000 */
[----:B------:R-:W-:Y:S01]  /*9b50*/  FADD.FTZ R200, RZ, R49 ;  /* 0x00000031ffc87221 */ /* 0x000fe20000010000 */
[----:B------:R-:W-:Y:S01]  /*9b60*/  FFMA.FTZ R50, R14, R53, -R50 ;  /* 0x000000350e327223 */ /* 0x000fe20000010832 */
[----:B------:R-:W-:Y:S01]  /*9b70*/  FFMA.FTZ R212, R125, R150, R48 ;  /* 0x000000967dd47223 */ /* 0x000fe20000010030 */
[-C--:B------:R-:W-:Y:S01]  /*9b80*/  FMUL.FTZ R53, R7, R57.reuse ;  /* 0x0000003907357220 */ /* 0x080fe20000410000 */
[C---:B------:R-:W-:Y:S01]  /*9b90*/  FMUL.FTZ R49, R11.reuse, R200 ;  /* 0x000000c80b317220 */ /* 0x040fe20000410000 */
[C---:B------:R-:W-:Y:S01]  /*9ba0*/  FFMA.FTZ R57, R6.reuse, R57, -R51 ;  /* 0x0000003906397223 */ /* 0x040fe20000010833 */
[----:B------:R-:W-:Y:S01]  /*9bb0*/  FMUL.FTZ R51, R11, R212 ;  /* 0x000000d40b337220 */ /* 0x000fe20000410000 */
[----:B------:R-:W-:Y:S01]  /*9bc0*/  FFMA.FTZ R53, R6, R56, R53 ;  /* 0x0000003806357223 */ /* 0x000fe20000010035 */
[C---:B------:R-:W-:Y:S01]  /*9bd0*/  FFMA.FTZ R49, R10.reuse, R212, -R49 ;  /* 0x000000d40a317223 */ /* 0x040fe20000010831 */
[C---:B------:R-:W-:Y:S01]  /*9be0*/  FMUL.FTZ R59, R5.reuse, R57 ;  /* 0x00000039053b7220 */ /* 0x040fe20000410000 */
[----:B------:R-:W-:Y:S01]  /*9bf0*/  FFMA.FTZ R51, R10, R200, R51 ;  /* 0x000000c80a337223 */ /* 0x000fe20000010033 */
[----:B------:R-:W-:Y:S01]  /*9c00*/  FMUL.FTZ R52, R5, R53 ;  /* 0x0000003505347220 */ /* 0x000fe20000410000 */
[----:B------:R-:W-:Y:S01]  /*9c10*/  FFMA.FTZ R213, R122, R147, R49 ;  /* 0x000000937ad57223 */ /* 0x000fe20000010031 */
[----:B------:R-:W-:Y:S01]  /*9c20*/  FADD.FTZ R55, R38, R55 ;  /* 0x0000003726377221 */ /* 0x000fe20000010000 */
[----:B------:R-:W-:Y:S01]  /*9c30*/  FADD.FTZ R203, RZ, R51 ;  /* 0x00000033ffcb7221 */ /* 0x000fe20000010000 */
[C---:B------:R-:W-:Y:S01]  /*9c40*/  FFMA.FTZ R49, R4.reuse, R57, -R52 ;  /* 0x0000003904317223 */ /* 0x040fe20000010834 */
[----:B------:R-:W-:Y:S01]  /*9c50*/  FMUL.FTZ R51, R13, R213 ;  /* 0x000000d50d337220 */ /* 0x000fe20000410000 */
[----:B------:R-:W-:Y:S01]  /*9c60*/  FADD.FTZ R52, R181, R50 ;  /* 0x00000032b5347221 */ /* 0x000fe20000010000 */
[C---:B------:R-:W-:Y:S01]  /*9c70*/  FMUL.FTZ R50, R13.reuse, R203 ;  /* 0x000000cb0d327220 */ /* 0x040fe20000410000 */
[----:B------:R-:W-:Y:S01]  /*9c80*/  FFMA.FTZ R48, R4, R53, R59 ;  /* 0x0000003504307223 */ /* 0x000fe2000001003b */
[C---:B------:R-:W-:Y:S01]  /*9c90*/  FFMA.FTZ R51, R12.reuse, R203, R51 ;  /* 0x000000cb0c337223 */ /* 0x040fe20000010033 */
[C---:B------:R-:W-:Y:S01]  /*9ca0*/  FMUL.FTZ R54, R13.reuse, R52 ;  /* 0x000000340d367220 */ /* 0x040fe20000410000 */
[C---:B------:R-:W-:Y:S01]  /*9cb0*/  FFMA.FTZ R50, R12.reuse, R213, -R50 ;  /* 0x000000d50c327223 */ /* 0x040fe20000010832 */
        /* <DEDUP_REMOVED lines=62> */
[----:B------:R-:W-:Y:S01]  /*a0a0*/  VOTEU.ALL UP0, P0 ;  /* 0x0000000000ff7886 */ /* 0x000fe20000000000 */
[----:B------:R-:W-:Y:S01]  /*a0b0*/  FADD.FTZ R205, RZ, R205 ;  /* 0x000000cdffcd7221 */ /* 0x000fe20000010000 */
[C---:B------:R-:W-:Y:S01]  /*a0c0*/  FFMA.FTZ R61, R2.reuse, R56, R61 ;  /* 0x00000038023d7223 */ /* 0x040fe2000001003d */
[C---:B------:R-:W-:Y:S01]  /*a0d0*/  FMUL.FTZ R57, R25.reuse, R204 ;  /* 0x000000cc19397220 */ /* 0x040fe20000410000 */
[----:B------:R-:W-:Y:S01]  /*a0e0*/  FFMA.FTZ R56, R2, R59, -R50 ;  /* 0x0000003b02387223 */ /* 0x000fe20000010832 */
[----:B------:R-:W-:Y:S01]  /*a0f0*/  FMUL.FTZ R51, R25, R205 ;  /* 0x000000cd19337220 */ /* 0x000fe20000410000 */
[C---:B------:R-:W-:Y:S01]  /*a100*/  FMUL.FTZ R59, R3.reuse, R49 ;  /* 0x00000031033b7220 */ /* 0x040fe20000410000 */
[C---:B------:R-:W-:Y:S01]  /*a110*/  FFMA.FTZ R57, R24.reuse, R205, R57 ;  /* 0x000000cd18397223 */ /* 0x040fe20000010039 */
[----:B------:R-:W-:Y:S01]  /*a120*/  FMUL.FTZ R50, R3, R48 ;  /* 0x0000003003327220 */ /* 0x000fe20000410000 */
[----:B------:R-:W-:Y:S01]  /*a130*/  FFMA.FTZ R51, R24, R204, -R51 ;  /* 0x000000cc18337223 */ /* 0x000fe20000010833 */
[----:B------:R-:W-:Y:S01]  /*a140*/  FFMA.FTZ R48, R2, R48, R59 ;  /* 0x0000003002307223 */ /* 0x000fe2000001003b */
[----:B------:R-:W-:Y:S01]  /*a150*/  FADD.FTZ R202, RZ, R57 ;  /* 0x00000039ffca7221 */ /* 0x000fe20000010000 */
[----:B------:R-:W-:-:S02]  /*a160*/  HFMA2 R52, -RZ, RZ, 1.875, 0 ;  /* 0x3f800000ff347431 */ /* 0x000fc400000001ff */
[----:B------:R-:W-:Y:S01]  /*a170*/  FFMA.FTZ R207, R108, R141, R51 ;  /* 0x0000008d6ccf7223 */ /* 0x000fe20000010033 */
[----:B------:R-:W-:Y:S01]  /*a180*/  ISETP.GT.U32.AND P2, PT, R172, 0x1f, PT ;  /* 0x0000001fac00780c */ /* 0x000fe20003f44070 */
[CC--:B------:R-:W-:Y:S01]  /*a190*/  FMUL.FTZ R51, R27.reuse, R202.reuse ;  /* 0x000000ca1b337220 */ /* 0x0c0fe20000410000 */
[----:B------:R-:W-:Y:S01]  /*a1a0*/  @!UP0 ULEA UR9, UR8, UR23, 0x4 ;  /* 0x0000001708098291 */ /* 0x000fe2000f8e20ff */
        /* <DEDUP_REMOVED lines=68> */
.L_x_546:
        /* <DEDUP_REMOVED lines=13> */
.L_x_471:
[----:B------:R-:W-:Y:S05]  /*a6c0*/  BSYNC.RECONVERGENT B0 ;  /* 0x0000000000007941 */ /* 0x000fea0003800200 */
.L_x_470:
[----:B------:R-:W-:-:S03]  /*a6d0*/  UMOV UR9, 0xffffffff ;  /* 0xffffffff00097882 */ /* 0x000fc60000000000 */
[----:B------:R-:W-:Y:S05]  /*a6e0*/  BRA.DIV UR9, `(.L_x_472) ;  /* 0x0000006209987947 */ /* 0x000fea000b800000 */
[----:B--2---:R2:W1:Y:S04]  /*a6f0*/  SHFL.DOWN PT, R64, R225, 0x2, 0x1f ;  /* 0x08401f00e1407f89 */ /* 0x00446800000e0000 */
[----:B---3--:R2:W3:Y:S04]  /*a700*/  SHFL.DOWN PT, R66, R69, 0x2, 0x1f ;  /* 0x08401f0045427f89 */ /* 0x0084e800000e0000 */
[----:B----4-:R2:W4:Y:S04]  /*a710*/  SHFL.DOWN PT, R226, R68, 0x2, 0x1f ;  /* 0x08401f0044e27f89 */ /* 0x01052800000e0000 */
[----:B0-----:R2:W0:Y:S02]  /*a720*/  SHFL.DOWN PT, R228, R65, 0x2, 0x1f ;  /* 0x08401f0041e47f89 */ /* 0x00142400000e0000 */
.L_x_552:
        /* <DEDUP_REMOVED lines=13> */
.L_x_474:
[----:B------:R-:W-:Y:S05]  /*a800*/  BSYNC.RECONVERGENT B0 ;  /* 0x0000000000007941 */ /* 0x000fea0003800200 */
.L_x_473:
[----:B------:R-:W-:-:S03]  /*a810*/  UMOV UR9, 0xffffffff ;  /* 0xffffffff00097882 */ /* 0x000fc60000000000 */
[----:B------:R-:W-:Y:S05]  /*a820*/  BRA.DIV UR9, `(.L_x_475) ;  /* 0x0000006209bc7947 */ /* 0x000fea000b800000 */
[----:B-1----:R1:W1:Y:S04]  /*a830*/  SHFL.DOWN PT, R64, R225, 0x4, 0x1f ;  /* 0x08801f00e1407f89 */ /* 0x00226800000e0000 */
[----:B---3--:R3:W1:Y:S04]  /*a840*/  SHFL.DOWN PT, R66, R69, 0x4, 0x1f ;  /* 0x08801f0045427f89 */ /* 0x00866800000e0000 */
[----:B----4-:R3:W4:Y:S04]  /*a850*/  SHFL.DOWN PT, R226, R68, 0x4, 0x1f ;  /* 0x08801f0044e27f89 */ /* 0x01072800000e0000 */
[----:B0-----:R3:W0:Y:S02]  /*a860*/  SHFL.DOWN PT, R228, R65, 0x4, 0x1f ;  /* 0x08801f0041e47f89 */ /* 0x00162400000e0000 */
.L_x_558:
        /* <DEDUP_REMOVED lines=13> */
.L_x_477:
[----:B------:R-:W-:Y:S05]  /*a940*/  BSYNC.RECONVERGENT B0 ;  /* 0x0000000000007941 */ /* 0x000fea0003800200 */
.L_x_476:
[----:B------:R-:W-:-:S03]  /*a950*/  UMOV UR9, 0xffffffff ;  /* 0xffffffff00097882 */ /* 0x000fc60000000000 */
[----:B------:R-:W-:Y:S05]  /*a960*/  BRA.DIV UR9, `(.L_x_478) ;  /* 0x0000006209e07947 */ /* 0x000fea000b800000 */
[----:B-1----:R1:W1:Y:S04]  /*a970*/  SHFL.DOWN PT, R64, R225, 0x8, 0x1f ;  /* 0x09001f00e1407f89 */ /* 0x00226800000e0000 */
[----:B------:R0:W1:Y:S04]  /*a980*/  SHFL.DOWN PT, R66, R69, 0x8, 0x1f ;  /* 0x09001f0045427f89 */ /* 0x00006800000e0000 */
[----:B----4-:R4:W1:Y:S04]  /*a990*/  SHFL.DOWN PT, R226, R68, 0x8, 0x1f ;  /* 0x09001f0044e27f89 */ /* 0x01086800000e0000 */
[----:B0-----:R4:W0:Y:S02]  /*a9a0*/  SHFL.DOWN PT, R228, R65, 0x8, 0x1f ;  /* 0x09001f0041e47f89 */ /* 0x00182400000e0000 */
.L_x_564:
        /* <DEDUP_REMOVED lines=13> */
.L_x_480:
[----:B------:R-:W-:Y:S05]  /*aa80*/  BSYNC.RECONVERGENT B0 ;  /* 0x0000000000007941 */ /* 0x000fea0003800200 */
.L_x_479:
[----:B------:R-:W-:-:S03]  /*aa90*/  UMOV UR9, 0xffffffff ;  /* 0xffffffff00097882 */ /* 0x000fc60000000000 */
[----:B------:R-:W-:Y:S05]  /*aaa0*/  BRA.DIV UR9, `(.L_x_481) ;  /* 0x0000006609047947 */ /* 0x000fea000b800000 */
[----:B-1----:R1:W0:Y:S04]  /*aab0*/  SHFL.DOWN PT, R64, R225, 0x10, 0x1f ;  /* 0x0a001f00e1407f89 */ /* 0x00222800000e0000 */
[----:B------:R1:W0:Y:S04]  /*aac0*/  SHFL.DOWN PT, R66, R69, 0x10, 0x1f ;  /* 0x0a001f0045427f89 */ /* 0x00022800000e0000 */
[----:B------:R1:W0:Y:S04]  /*aad0*/  SHFL.DOWN PT, R70, R68, 0x10, 0x1f ;  /* 0x0a001f0044467f89 */ /* 0x00022800000e0000 */
[----:B------:R1:W0:Y:S02]  /*aae0*/  SHFL.DOWN PT, R226, R65, 0x10, 0x1f ;  /* 0x0a001f0041e27f89 */ /* 0x00022400000e0000 */
.L_x_570:
        /* <DEDUP_REMOVED lines=13> */
.L_x_483:
[----:B------:R-:W-:Y:S05]  /*abc0*/  BSYNC.RECONVERGENT B0 ;  /* 0x0000000000007941 */ /* 0x000fea0003800200 */
.L_x_482:
        /* <DEDUP_REMOVED lines=26> */
.L_x_584:
        /* <DEDUP_REMOVED lines=15> */
.L_x_486:
[----:B------:R-:W-:Y:S05]  /*ae60*/  BSYNC.RECONVERGENT B0 ;  /* 0x0000000000007941 */ /* 0x000fea0003800200 */
.L_x_485:
        /* <DEDUP_REMOVED lines=38> */
.L_x_468:
        /* <DEDUP_REMOVED lines=67> */
[CC--:B------:R-:W-:Y:S01]  /*b500*/  FMUL.FTZ R17, R15.reuse, R182.reuse ;  /* 0x000000b60f117220 */ /* 0x0c0fe20000410000 */
[----:B------:R-:W-:Y:S01]  /*b510*/  FMUL.FTZ R15, R15, R39 ;  /* 0x000000270f0f7220 */ /* 0x000fe20000410000 */
[----:B------:R-:W-:Y:S01]  /*b520*/  FFMA.FTZ R16, R88, R217, R19 ;  /* 0x000000d958107223 */ /* 0x000fe20000010013 */
[----:B------:R-:W-:Y:S01]  /*b530*/  FFMA.FTZ R217, R134, -R151, R217 ;  /* 0x8000009786d97223 */ /* 0x000fe200000100d9 */
[C---:B------:R-:W-:Y:S01]  /*b540*/  FFMA.FTZ R17, R14.reuse, R39, R17 ;  /* 0x000000270e117223 */ /* 0x040fe20000010011 */
[----:B------:R-:W-:-:S03]  /*b550*/  FFMA.FTZ R14, R14, R182, -R15 ;  /* 0x000000b60e0e7223 */ /* 0x000fc6000001080f */
[----:B------:R-:W-:Y:S01]  /*b560*/  FADD.FTZ R38, R38, R17 ;  /* 0x0000001126267221 */ /* 0x000fe20000010000 */
[----:B------:R-:W-:Y:S01]  /*b570*/  FADD.FTZ R181, R181, R14 ;  /* 0x0000000eb5b57221 */ /* 0x000fe20000010000 */
[----:B------:R-:W-:Y:S01]  /*b580*/  FFMA.FTZ R17, R87, R214, R16 ;  /* 0x000000d657117223 */ /* 0x000fe20000010010 */
[----:B------:R-:W-:Y:S01]  /*b590*/  FFMA.FTZ R214, R131, -R152, R214 ;  /* 0x8000009883d67223 */ /* 0x000fe200000100d6 */
[CC--:B------:R-:W-:Y:S01]  /*b5a0*/  FMUL.FTZ R15, R13.reuse, R38.reuse ;  /* 0x000000260d0f7220 */ /* 0x0c0fe20000410000 */
[----:B------:R-:W-:Y:S01]  /*b5b0*/  FMUL.FTZ R13, R13, R181 ;  /* 0x000000b50d0d7220 */ /* 0x000fe20000410000 */
[----:B------:R-:W-:Y:S01]  /*b5c0*/  FFMA.FTZ R14, R86, R215, R17 ;  /* 0x000000d7560e7223 */ /* 0x000fe20000010011 */
[----:B------:R-:W-:Y:S01]  /*b5d0*/  FFMA.FTZ R215, R128, -R149, R215 ;  /* 0x8000009580d77223 */ /* 0x000fe200000100d7 */
        /* <DEDUP_REMOVED lines=45> */
[C---:B------:R-:W-:Y:S01]  /*b8b0*/  FFMA.FTZ R14, R49.reuse, UR13, -R12 ;  /* 0x0000000d310e7c23 */ /* 0x040fe2000801080c */
[----:B------:R-:W-:Y:S01]  /*b8c0*/  FFMA.FTZ R8, R78, -R205, R7 ;  /* 0x800000cd4e087223 */ /* 0x000fe20000010007 */
[----:B------:R-:W-:Y:S01]  /*b8d0*/  FMUL.FTZ R49, R49, R138 ;  /* 0x0000008a31317220 */ /* 0x000fe20000410000 */
[----:B------:R-:W-:Y:S01]  /*b8e0*/  FADD.FTZ R177, R177, R6 ;  /* 0x00000006b1b17221 */ /* 0x000fe20000010000 */
[----:B------:R-:W-:Y:S01]  /*b8f0*/  FFMA.FTZ R6, R74, R220, R9 ;  /* 0x000000dc4a067223 */ /* 0x000fe20000010009 */
[----:B------:R-:W-:Y:S01]  /*b900*/  FFMA.FTZ R7, R77, -R202, R8 ;  /* 0x800000ca4d077223 */ /* 0x000fe20000010008 */
[-C--:B------:R-:W-:Y:S01]  /*b910*/  FFMA.FTZ R220, R105, -R138.reuse, R220 ;  /* 0x8000008a69dc7223 */ /* 0x080fe200000100dc */
[C---:B------:R-:W-:Y:S01]  /*b920*/  FMUL.FTZ R12, R47.reuse, R138 ;  /* 0x0000008a2f0c7220 */ /* 0x040fe20000410000 */
[----:B------:R-:W-:Y:S01]  /*b930*/  FFMA.FTZ R9, R47, UR13, R10 ;  /* 0x0000000d2f097c23 */ /* 0x000fe2000801000a */
[----:B------:R-:W-:Y:S01]  /*b940*/  FFMA.FTZ R8, R76, -R219, R7 ;  /* 0x800000db4c087223 */ /* 0x000fe20000010007 */
[----:B------:R-:W-:Y:S01]  /*b950*/  FMUL.FTZ R11, R221, R49 ;  /* 0x00000031dd0b7220 */ /* 0x000fe20000410000 */
[----:B------:R-:W-:Y:S01]  /*b960*/  FADD.FTZ R89, R12, R89 ;  /* 0x000000590c597221 */ /* 0x000fe20000010000 */
[----:B------:R-:W-:Y:S01]  /*b970*/  FMUL.FTZ R13, R46, UR14 ;  /* 0x0000000e2e0d7c20 */ /* 0x000fe20008410000 */
[----:B------:R-:W-:Y:S01]  /*b980*/  FFMA.FTZ R7, R75, -R222, R8 ;  /* 0x800000de4b077223 */ /* 0x000fe20000010008 */
[C---:B------:R-:W-:Y:S01]  /*b990*/  FMUL.FTZ R8, R220.reuse, R9 ;  /* 0x00000009dc087220 */ /* 0x040fe20000410000 */
[-C--:B------:R-:W-:Y:S01]  /*b9a0*/  FFMA.FTZ R10, R220, R12.reuse, R11 ;  /* 0x0000000cdc0a7223 */ /* 0x080fe2000001000b */
[----:B------:R-:W-:Y:S01]  /*b9b0*/  FMUL.FTZ R11, R221, R12 ;  /* 0x0000000cdd0b7220 */ /* 0x000fe20000410000 */
[CC--:B------:R-:W-:Y:S01]  /*b9c0*/  FMUL.FTZ R9, R5.reuse, R177.reuse ;  /* 0x000000b105097220 */ /* 0x0c0fe20000410000 */
[----:B------:R-:W-:Y:S01]  /*b9d0*/  FMUL.FTZ R12, R5, R34 ;  /* 0x00000022050c7220 */ /* 0x000fe20000410000 */
[----:B------:R-:W-:Y:S01]  /*b9e0*/  FFMA.FTZ R14, R221, R14, R8 ;  /* 0x0000000edd0e7223 */ /* 0x000fe20000010008 */
[----:B------:R-:W-:Y:S01]  /*b9f0*/  FFMA.FTZ R17, R30, UR13, -R13 ;  /* 0x0000000d1e117c23 */ /* 0x000fe2000801080d */
[C---:B------:R-:W-:Y:S01]  /*ba00*/  FFMA.FTZ R8, R4.reuse, R34, R9 ;  /* 0x0000002204087223 */ /* 0x040fe20000010009 */
[----:B------:R-:W-:Y:S01]  /*ba10*/  FFMA.FTZ R9, R4, R177, -R12 ;  /* 0x000000b104097223 */ /* 0x000fe2000001080c */
[CC--:B------:R-:W-:Y:S01]  /*ba20*/  FMUL.FTZ R12, R30.reuse, R139.reuse ;  /* 0x0000008b1e0c7220 */ /* 0x0c0fe20000410000 */
[----:B------:R-:W-:Y:S01]  /*ba30*/  FMUL.FTZ R15, R30, UR14 ;  /* 0x0000000e1e0f7c20 */ /* 0x000fe20008410000 */
[----:B------:R-:W-:Y:S01]  /*ba40*/  FADD.FTZ R33, R33, R8 ;  /* 0x0000000821217221 */ /* 0x000fe20000010000 */
[----:B------:R-:W-:Y:S01]  /*ba50*/  FADD.FTZ R176, R176, R9 ;  /* 0x00000009b0b07221 */ /* 0x000fe20000010000 */
[----:B------:R-:W-:Y:S01]  /*ba60*/  FMUL.FTZ R13, R46, R139 ;  /* 0x0000008b2e0d7220 */ /* 0x000fe20000410000 */
[----:B------:R-:W-:Y:S01]  /*ba70*/  FFMA.FTZ R5, R220, R49, -R11 ;  /* 0x00000031dc057223 */ /* 0x000fe2000001080b */
[----:B------:R-:W-:Y:S01]  /*ba80*/  FFMA.FTZ R11, R106, -R139, R223 ;  /* 0x8000008b6a0b7223 */ /* 0x000fe200000100df */
[C---:B------:R-:W-:Y:S01]  /*ba90*/  FMUL.FTZ R9, R3.reuse, R176 ;  /* 0x000000b003097220 */ /* 0x040fe20000410000 */
[----:B------:R-:W-:Y:S01]  /*baa0*/  FMUL.FTZ R3, R3, R33 ;  /* 0x0000002103037220 */ /* 0x000fe20000410000 */
[----:B------:R-:W-:Y:S01]  /*bab0*/  FMUL.FTZ R4, R222, R12 ;  /* 0x0000000cde047220 */ /* 0x000fe20000410000 */
[----:B------:R-:W-:Y:S01]  /*bac0*/  FFMA.FTZ R28, R105, R47, R14 ;  /* 0x0000002f691c7223 */ /* 0x000fe2000001000e */
[C---:B------:R-:W-:Y:S01]  /*bad0*/  FFMA.FTZ R9, R2.reuse, R33, R9 ;  /* 0x0000002102097223 */ /* 0x040fe20000010009 */
[----:B------:R-:W-:Y:S01]  /*bae0*/  FFMA.FTZ R2, R2, R176, -R3 ;  /* 0x000000b002027223 */ /* 0x000fe20000010803 */
[----:B------:R-:W-:Y:S01]  /*baf0*/  FFMA.FTZ R8, R46, UR13, R15 ;  /* 0x0000000d2e087c23 */ /* 0x000fe2000801000f */
[-C--:B------:R-:W-:Y:S01]  /*bb00*/  FMUL.FTZ R14, R222, R13.reuse ;  /* 0x0000000dde0e7220 */ /* 0x080fe20000410000 */
[----:B------:R-:W-:Y:S01]  /*bb10*/  FADD.FTZ R32, R32, R9 ;  /* 0x0000000920207221 */ /* 0x000fe20000010000 */
[----:B------:R-:W-:Y:S01]  /*bb20*/  FADD.FTZ R175, R175, R2 ;  /* 0x00000002afaf7221 */ /* 0x000fe20000010000 */
[----:B------:R-:W-:Y:S01]  /*bb30*/  FADD.FTZ R90, R13, R90 ;  /* 0x0000005a0d5a7221 */ /* 0x000fe20000010000 */
[C---:B------:R-:W-:Y:S01]  /*bb40*/  FFMA.FTZ R4, R11.reuse, R13, R4 ;  /* 0x0000000d0b047223 */ /* 0x040fe20000010004 */
[----:B------:R-:W-:Y:S01]  /*bb50*/  FMUL.FTZ R2, R32, R154 ;  /* 0x0000009a20027220 */ /* 0x000fe20000410000 */
[C---:B------:R-:W-:Y:S01]  /*bb60*/  FMUL.FTZ R13, R11.reuse, R8 ;  /* 0x000000080b0d7220 */ /* 0x040fe20000410000 */
[----:B------:R-:W-:Y:S01]  /*bb70*/  FFMA.FTZ R11, R11, R12, -R14 ;  /* 0x0000000c0b0b7223 */ /* 0x000fe2000001080e */
[----:B------:R-:W-:Y:S01]  /*bb80*/  FMUL.FTZ R8, R33, R151 ;  /* 0x0000009721087220 */ /* 0x000fe20000410000 */
[-C--:B------:R-:W-:Y:S01]  /*bb90*/  FMUL.FTZ R12, R175, R154.reuse ;  /* 0x0000009aaf0c7220 */ /* 0x080fe20000410000 */
[----:B------:R-:W-:Y:S01]  /*bba0*/  FFMA.FTZ R3, R137, -R154, R216 ;  /* 0x8000009a89037223 */ /* 0x000fe200000100d8 */
[----:B------:R-:W-:Y:S01]  /*bbb0*/  FMUL.FTZ R9, R197, R2 ;  /* 0x00000002c5097220 */ /* 0x000fe20000410000 */
[----:B------:R-:W-:Y:S01]  /*bbc0*/  FFMA.FTZ R23, R222, R17, R13 ;  /* 0x00000011de177223 */ /* 0x000fe2000001000d */
[----:B------:R-:W-:Y:S01]  /*bbd0*/  FMUL.FTZ R16, R176, R151 ;  /* 0x00000097b0107220 */ /* 0x000fe20000410000 */
[----:B------:R-:W-:Y:S01]  /*bbe0*/  FMUL.FTZ R18, R199, R8 ;  /* 0x00000008c7127220 */ /* 0x000fe20000410000 */
[----:B------:R-:W-:Y:S01]  /*bbf0*/  FFMA.FTZ R13, R3, R12, -R9 ;  /* 0x0000000c030d7223 */ /* 0x000fe20000010809 */
[----:B------:R-:W-:Y:S01]  /*bc00*/  FMUL.FTZ R9, R34, R152 ;  /* 0x0000009822097220 */ /* 0x000fe20000410000 */
[----:B------:R-:W-:Y:S01]  /*bc10*/  FMUL.FTZ R14, R197, R12 ;  /* 0x0000000cc50e7220 */ /* 0x000fe20000410000 */
[-C--:B------:R-:W-:Y:S01]  /*bc20*/  FFMA.FTZ R18, R217, R16.reuse, -R18 ;  /* 0x00000010d9127223 */ /* 0x080fe20000010812 */
[----:B------:R-:W-:Y:S01]  /*bc30*/  FMUL.FTZ R16, R199, R16 ;  /* 0x00000010c7107220 */ /* 0x000fe20000410000 */
[----:B------:R-:W-:Y:S01]  /*bc40*/  FMUL.FTZ R17, R177, R152 ;  /* 0x00000098b1117220 */ /* 0x000fe20000410000 */
[----:B------:R-:W-:Y:S01]  /*bc50*/  FMUL.FTZ R19, R198, R9 ;  /* 0x00000009c6137220 */ /* 0x000fe20000410000 */
[----:B------:R-:W-:Y:S01]  /*bc60*/  FMUL.FTZ R12, R35, R149 ;  /* 0x00000095230c7220 */ /* 0x000fe20000410000 */
[----:B------:R-:W-:Y:S01]  /*bc70*/  FADD.FTZ R13, RZ, R13 ;  /* 0x0000000dff0d7221 */ /* 0x000fe20000010000 */
[----:B------:R-:W-:Y:S01]  /*bc80*/  FFMA.FTZ R15, R217, R8, R16 ;  /* 0x00000008d90f7223 */ /* 0x000fe20000010010 */
[----:B------:R-:W-:Y:S01]  /*bc90*/  FFMA.FTZ R14, R3, R2, R14 ;  /* 0x00000002030e7223 */ /* 0x000fe2000001000e */
[----:B------:R-:W-:Y:S01]  /*bca0*/  FFMA.FTZ R16, R214, R17, -R19 ;  /* 0x00000011d6107223 */ /* 0x000fe20000010813 */
[----:B------:R-:W-:Y:S01]  /*bcb0*/  FMUL.FTZ R20, R178, R149 ;  /* 0x00000095b2147220 */ /* 0x000fe20000410000 */
[----:B------:R-:W-:Y:S01]  /*bcc0*/  FMUL.FTZ R24, R201, R12 ;  /* 0x0000000cc9187220 */ /* 0x000fe20000410000 */
[----:B------:R-:W-:Y:S01]  /*bcd0*/  FADD.FTZ R13, R13, R18 ;  /* 0x000000120d0d7221 */ /* 0x000fe20000010000 */
[----:B------:R-:W-:Y:S01]  /*bce0*/  FADD.FTZ R14, RZ, R14 ;  /* 0x0000000eff0e7221 */ /* 0x000fe20000010000 */
[----:B------:R-:W-:Y:S01]  /*bcf0*/  FMUL.FTZ R17, R198, R17 ;  /* 0x00000011c6117220 */ /* 0x000fe20000410000 */
[-C--:B------:R-:W-:Y:S01]  /*bd00*/  FFMA.FTZ R24, R215, R20.reuse, -R24 ;  /* 0x00000014d7187223 */ /* 0x080fe20000010818 */
[----:B------:R-:W-:Y:S01]  /*bd10*/  FADD.FTZ R13, R13, R16 ;  /* 0x000000100d0d7221 */ /* 0x000fe20000010000 */
[----:B------:R-:W-:Y:S01]  /*bd20*/  FADD.FTZ R14, R14, R15 ;  /* 0x0000000f0e0e7221 */ /* 0x000fe20000010000 */
[----:B------:R-:W-:Y:S01]  /*bd30*/  FFMA.FTZ R17, R214, R9, R17 ;  /* 0x00000009d6117223 */ /* 0x000fe20000010011 */
[----:B------:R-:W-:Y:S01]  /*bd40*/  FMUL.FTZ R15, R201, R20 ;  /* 0x00000014c90f7220 */ /* 0x000fe20000410000 */
[----:B------:R-:W-:Y:S01]  /*bd50*/  FADD.FTZ R24, R13, R24 ;  /* 0x000000180d187221 */ /* 0x000fe20000010000 */
[-C--:B------:R-:W-:Y:S01]  /*bd60*/  FMUL.FTZ R13, R36, R150.reuse ;  /* 0x00000096240d7220 */ /* 0x080fe20000410000 */
[----:B------:R-:W-:Y:S01]  /*bd70*/  FADD.FTZ R14, R14, R17 ;  /* 0x000000110e0e7221 */ /* 0x000fe20000010000 */
[-C--:B------:R-:W-:Y:S01]  /*bd80*/  FFMA.FTZ R212, R125, -R150.reuse, R212 ;  /* 0x800000967dd47223 */ /* 0x080fe200000100d4 */
[----:B------:R-:W-:Y:S01]  /*bd90*/  FMUL.FTZ R17, R179, R150 ;  /* 0x00000096b3117220 */ /* 0x000fe20000410000 */
[----:B------:R-:W-:Y:S01]  /*bda0*/  FMUL.FTZ R19, R200, R13 ;  /* 0x0000000dc8137220 */ /* 0x000fe20000410000 */
[----:B------:R-:W-:Y:S01]  /*bdb0*/  FFMA.FTZ R47, R106, R46, R23 ;  /* 0x0000002e6a2f7223 */ /* 0x000fe20000010017 */
[----:B------:R-:W-:Y:S01]  /*bdc0*/  FFMA.FTZ R15, R215, R12, R15 ;  /* 0x0000000cd70f7223 */ /* 0x000fe2000001000f */
[----:B------:R-:W-:Y:S01]  /*bdd0*/  FMUL.FTZ R20, R180, R147 ;  /* 0x00000093b4147220 */ /* 0x000fe20000410000 */
[-C--:B------:R-:W-:Y:S01]  /*bde0*/  FFMA.FTZ R23, R212, R17.reuse, -R19 ;  /* 0x00000011d4177223 */ /* 0x080fe20000010813 */
[----:B------:R-:W-:Y:S01]  /*bdf0*/  FMUL.FTZ R17, R200, R17 ;  /* 0x00000011c8117220 */ /* 0x000fe20000410000 */
[----:B------:R-:W-:Y:S01]  /*be00*/  FADD.FTZ R135, R28, R135 ;  /* 0x000000871c877221 */ /* 0x000fe20000010000 */
[----:B------:R-:W-:Y:S01]  /*be10*/  FADD.FTZ R15, R14, R15 ;  /* 0x0000000f0e0f7221 */ /* 0x000fe20000010000 */
[-C--:B------:R-:W-:Y:S01]  /*be20*/  FFMA.FTZ R213, R122, -R147.reuse, R213 ;  /* 0x800000937ad57223 */ /* 0x080fe200000100d5 */
[----:B------:R-:W-:Y:S01]  /*be30*/  FMUL.FTZ R14, R37, R147 ;  /* 0x00000093250e7220 */ /* 0x000fe20000410000 */
[----:B------:R-:W-:Y:S01]  /*be40*/  FFMA.FTZ R16, R212, R13, R17 ;  /* 0x0000000dd4107223 */ /* 0x000fe20000010011 */
[----:B------:R-:W-:Y:S01]  /*be50*/  FMUL.FTZ R28, R203, R20 ;  /* 0x00000014cb1c7220 */ /* 0x000fe20000410000 */
[-C--:B------:R-:W-:Y:S01]  /*be60*/  FMUL.FTZ R30, R45, R140.reuse ;  /* 0x0000008c2d1e7220 */ /* 0x080fe20000410000 */
[----:B------:R-:W-:Y:S01]  /*be70*/  FFMA.FTZ R218, R107, -R140, R218 ;  /* 0x8000008c6bda7223 */ /* 0x000fe200000100da */
[----:B------:R-:W-:Y:S01]  /*be80*/  FADD.FTZ R15, R15, R16 ;  /* 0x000000100f0f7221 */ /* 0x000fe20000010000 */
[----:B------:R-:W-:Y:S01]  /*be90*/  FFMA.FTZ R28, R213, R14, R28 ;  /* 0x0000000ed51c7223 */ /* 0x000fe2000001001c */
[----:B------:R-:W-:Y:S01]  /*bea0*/  FMUL.FTZ R19, R219, R30 ;  /* 0x0000001edb137220 */ /* 0x000fe20000410000 */
[----:B------:R-:W-:Y:S01]  /*beb0*/  FMUL.FTZ R17, R203, R14 ;  /* 0x0000000ecb117220 */ /* 0x000fe20000410000 */
[-C--:B------:R-:W-:Y:S01]  /*bec0*/  FFMA.FTZ R210, R119, -R148.reuse, R210 ;  /* 0x8000009477d27223 */ /* 0x080fe200000100d2 */
[----:B------:R-:W-:Y:S01]  /*bed0*/  FADD.FTZ R28, R15, R28 ;  /* 0x0000001c0f1c7221 */ /* 0x000fe20000010000 */
[----:B------:R-:W-:Y:S01]  /*bee0*/  FMUL.FTZ R15, R38, R148 ;  /* 0x00000094260f7220 */ /* 0x000fe20000410000 */
[----:B------:R-:W-:Y:S01]  /*bef0*/  FFMA.FTZ R19, R218, R27, -R19 ;  /* 0x0000001bda137223 */ /* 0x000fe20000010813 */
[----:B------:R-:W-:Y:S01]  /*bf00*/  FFMA.FTZ R20, R213, R20, -R17 ;  /* 0x00000014d5147223 */ /* 0x000fe20000010811 */
[----:B------:R-:W-:Y:S01]  /*bf10*/  FMUL.FTZ R16, R39, R145 ;  /* 0x0000009127107220 */ /* 0x000fe20000410000 */
[----:B------:R-:W-:Y:S01]  /*bf20*/  FMUL.FTZ R17, R181, R148 ;  /* 0x00000094b5117220 */ /* 0x000fe20000410000 */
[----:B------:R-:W-:Y:S01]  /*bf30*/  FMUL.FTZ R27, R196, R15 ;  /* 0x0000000fc41b7220 */ /* 0x000fe20000410000 */
[----:B------:R-:W-:Y:S01]  /*bf40*/  FMUL.FTZ R46, R45, UR14 ;  /* 0x0000000e2d2e7c20 */ /* 0x000fe20008410000 */
[----:B------:R-:W-:Y:S01]  /*bf50*/  FADD.FTZ R91, R30, R91 ;  /* 0x0000005b1e5b7221 */ /* 0x000fe20000010000 */
[----:B------:R-:W-:Y:S01]  /*bf60*/  FFMA.FTZ R18, R218, R30, R31 ;  /* 0x0000001eda127223 */ /* 0x000fe2000001001f */
[----:B------:R-:W-:Y:S01]  /*bf70*/  FADD.FTZ R23, R24, R23 ;  /* 0x0000001718177221 */ /* 0x000fe20000010000 */
[-C--:B------:R-:W-:Y:S01]  /*bf80*/  FFMA.FTZ R211, R116, -R145.reuse, R211 ;  /* 0x8000009174d37223 */ /* 0x080fe200000100d3 */
[----:B------:R-:W-:Y:S01]  /*bf90*/  FMUL.FTZ R24, R182, R145 ;  /* 0x00000091b6187220 */ /* 0x000fe20000410000 */
[----:B------:R-:W-:Y:S01]  /*bfa0*/  FMUL.FTZ R30, R195, R16 ;  /* 0x00000010c31e7220 */ /* 0x000fe20000410000 */
[-C--:B------:R-:W-:Y:S01]  /*bfb0*/  FFMA.FTZ R27, R210, R17.reuse, -R27 ;  /* 0x00000011d21b7223 */ /* 0x080fe2000001081b */
[----:B------:R-:W-:Y:S01]  /*bfc0*/  FMUL.FTZ R17, R196, R17 ;  /* 0x00000011c4117220 */ /* 0x000fe20000410000 */
[C---:B0-----:R-:W-:Y:S01]  /*bfd0*/  FFMA.FTZ R52, R29.reuse, UR13, -R46 ;  /* 0x0000000d1d347c23 */ /* 0x041fe2000801082e */
[----:B------:R-:W-:Y:S01]  /*bfe0*/  FMUL.FTZ R46, R29, UR14 ;  /* 0x0000000e1d2e7c20 */ /* 0x000fe20008410000 */
[-C--:B------:R-:W-:Y:S01]  /*bff0*/  FFMA.FTZ R29, R211, R24.reuse, -R30 ;  /* 0x00000018d31d7223 */ /* 0x080fe2000001081e */
[----:B------:R-:W-:Y:S01]  /*c000*/  FFMA.FTZ R17, R210, R15, R17 ;  /* 0x0000000fd2117223 */ /* 0x000fe20000010011 */
[----:B------:R-:W-:Y:S01]  /*c010*/  FMUL.FTZ R24, R195, R24 ;  /* 0x00000018c3187220 */ /* 0x000fe20000410000 */
[----:B------:R-:W-:Y:S01]  /*c020*/  FADD.FTZ R20, R23, R20 ;  /* 0x0000001417147221 */ /* 0x000fe20000010000 */
[----:B------:R-:W-:Y:S01]  /*c030*/  FFMA.FTZ R23, R45, UR13, R46 ;  /* 0x0000000d2d177c23 */ /* 0x000fe2000801002e */
[----:B------:R-:W-:Y:S01]  /*c040*/  FADD.FTZ R17, R28, R17 ;  /* 0x000000111c117221 */ /* 0x000fe20000010000 */
[----:B------:R-:W-:Y:S01]  /*c050*/  FFMA.FTZ R24, R211, R16, R24 ;  /* 0x00000010d3187223 */ /* 0x000fe20000010018 */
[----:B------:R-:W-:Y:S01]  /*c060*/  FADD.FTZ R20, R20, R27 ;  /* 0x0000001b14147221 */ /* 0x000fe20000010000 */
[-C--:B------:R-:W-:Y:S01]  /*c070*/  FFMA.FTZ R208, R113, -R146.reuse, R208 ;  /* 0x8000009271d07223 */ /* 0x080fe200000100d0 */
[-C--:B------:R-:W-:Y:S01]  /*c080*/  FMUL.FTZ R27, R183, R146.reuse ;  /* 0x00000092b71b7220 */ /* 0x080fe20000410000 */
[----:B------:R-:W-:Y:S01]  /*c090*/  FADD.FTZ R24, R17, R24 ;  /* 0x0000001811187221 */ /* 0x000fe20000010000 */
[----:B------:R-:W-:Y:S01]  /*c0a0*/  FMUL.FTZ R17, R40, R146 ;  /* 0x0000009228117220 */ /* 0x000fe20000410000 */
[----:B------:R-:W-:Y:S01]  /*c0b0*/  FADD.FTZ R29, R20, R29 ;  /* 0x0000001d141d7221 */ /* 0x000fe20000010000 */
[-C--:B------:R-:W-:Y:S01]  /*c0c0*/  FMUL.FTZ R20, R41, R144.reuse ;  /* 0x0000009029147220 */ /* 0x080fe20000410000 */
[----:B------:R-:W-:Y:S01]  /*c0d0*/  FMUL.FTZ R218, R218, R23 ;  /* 0x00000017dada7220 */ /* 0x000fe20000410000 */
[----:B------:R-:W-:Y:S01]  /*c0e0*/  FMUL.FTZ R31, R194, R17 ;  /* 0x00000011c21f7220 */ /* 0x000fe20000410000 */
[----:B------:R-:W-:Y:S01]  /*c0f0*/  FADD.FTZ R132, R47, R132 ;  /* 0x000000842f847221 */ /* 0x000fe20000010000 */
[-C--:B------:R-:W-:Y:S01]  /*c100*/  FFMA.FTZ R23, R111, -R144.reuse, R206 ;  /* 0x800000906f177223 */ /* 0x080fe200000100ce */
[----:B------:R-:W-:Y:S01]  /*c110*/  FMUL.FTZ R30, R21, R144 ;  /* 0x00000090151e7220 */ /* 0x000fe20000410000 */
[-C--:B------:R-:W-:Y:S01]  /*c120*/  FFMA.FTZ R28, R208, R27.reuse, -R31 ;  /* 0x0000001bd01c7223 */ /* 0x080fe2000001081f */
[----:B------:R-:W-:Y:S01]  /*c130*/  FMUL.FTZ R46, R193, R20 ;  /* 0x00000014c12e7220 */ /* 0x000fe20000410000 */
[----:B------:R-:W-:Y:S01]  /*c140*/  FMUL.FTZ R27, R194, R27 ;  /* 0x0000001bc21b7220 */ /* 0x000fe20000410000 */
[-C--:B------:R-:W-:Y:S01]  /*c150*/  FMUL.FTZ R47, R42, R143.reuse ;  /* 0x0000008f2a2f7220 */ /* 0x080fe20000410000 */
[----:B------:R-:W-:Y:S01]  /*c160*/  FFMA.FTZ R209, R110, -R143, R209 ;  /* 0x8000008f6ed17223 */ /* 0x000fe200000100d1 */
[-C--:B------:R-:W-:Y:S01]  /*c170*/  FFMA.FTZ R31, R23, R30.reuse, -R46 ;  /* 0x0000001e171f7223 */ /* 0x080fe2000001082e */
[----:B------:R-:W-:Y:S01]  /*c180*/  FFMA.FTZ R27, R208, R17, R27 ;  /* 0x00000011d01b7223 */ /* 0x000fe2000001001b */
[----:B------:R-:W-:Y:S01]  /*c190*/  FMUL.FTZ R30, R193, R30 ;  /* 0x0000001ec11e7220 */ /* 0x000fe20000410000 */
[----:B------:R-:W-:Y:S01]  /*c1a0*/  FMUL.FTZ R46, R22, R143 ;  /* 0x0000008f162e7220 */ /* 0x000fe20000410000 */
[-C--:B------:R-:W-:Y:S01]  /*c1b0*/  FMUL.FTZ R48, R192, R47.reuse ;  /* 0x0000002fc0307220 */ /* 0x080fe20000410000 */
[----:B------:R-:W-:Y:S01]  /*c1c0*/  FADD.FTZ R24, R24, R27 ;  /* 0x0000001b18187221 */ /* 0x000fe20000010000 */
[----:B------:R-:W-:Y:S01]  /*c1d0*/  FADD.FTZ R28, R29, R28 ;  /* 0x0000001c1d1c7221 */ /* 0x000fe20000010000 */
[----:B------:R-:W-:Y:S01]  /*c1e0*/  FFMA.FTZ R27, R23, R20, R30 ;  /* 0x00000014171b7223 */ /* 0x000fe2000001001e */
[-C--:B------:R-:W-:Y:S01]  /*c1f0*/  FFMA.FTZ R29, R209, R46.reuse, -R48 ;  /* 0x0000002ed11d7223 */ /* 0x080fe20000010830 */
[----:B------:R-:W-:Y:S01]  /*c200*/  FMUL.FTZ R46, R192, R46 ;  /* 0x0000002ec02e7220 */ /* 0x000fe20000410000 */
[-C--:B------:R-:W-:Y:S01]  /*c210*/  FMUL.FTZ R30, R43, R142.reuse ;  /* 0x0000008e2b1e7220 */ /* 0x080fe20000410000 */
[----:B------:R-:W-:Y:S01]  /*c220*/  FADD.FTZ R24, R24, R27 ;  /* 0x0000001b18187221 */ /* 0x000fe20000010000 */
[-C--:B------:R-:W-:Y:S01]  /*c230*/  FFMA.FTZ R204, R109, -R142.reuse, R204 ;  /* 0x8000008e6dcc7223 */ /* 0x080fe200000100cc */
[----:B------:R-:W-:Y:S01]  /*c240*/  FFMA.FTZ R27, R209, R47, R46 ;  /* 0x0000002fd11b7223 */ /* 0x000fe2000001002e */
[----:B------:R-:W-:Y:S01]  /*c250*/  FMUL.FTZ R46, R25, R142 ;  /* 0x0000008e192e7220 */ /* 0x000fe20000410000 */
[C---:B------:R-:W-:Y:S01]  /*c260*/  FMUL.FTZ R49, R205.reuse, R30 ;  /* 0x0000001ecd317220 */ /* 0x040fe20000410000 */
[----:B------:R-:W-:Y:S01]  /*c270*/  FADD.FTZ R28, R28, R31 ;  /* 0x0000001f1c1c7221 */ /* 0x000fe20000010000 */
[----:B------:R-:W-:Y:S01]  /*c280*/  FADD.FTZ R24, R24, R27 ;  /* 0x0000001b18187221 */ /* 0x000fe20000010000 */
[-C--:B------:R-:W-:Y:S01]  /*c290*/  FMUL.FTZ R27, R205, R46.reuse ;  /* 0x0000002ecd1b7220 */ /* 0x080fe20000410000 */
[----:B------:R-:W-:Y:S01]  /*c2a0*/  FFMA.FTZ R49, R204, R46, -R49 ;  /* 0x0000002ecc317223 */ /* 0x000fe20000010831 */
[-C--:B------:R-:W-:Y:S01]  /*c2b0*/  FMUL.FTZ R31, R44, R141.reuse ;  /* 0x0000008d2c1f7220 */ /* 0x080fe20000410000 */
[-C--:B------:R-:W-:Y:S01]  /*c2c0*/  FMUL.FTZ R46, R26, R141.reuse ;  /* 0x0000008d1a2e7220 */ /* 0x080fe20000410000 */
[----:B------:R-:W-:Y:S01]  /*c2d0*/  FFMA.FTZ R207, R108, -R141, R207 ;  /* 0x8000008d6ccf7223 */ /* 0x000fe200000100cf */
[----:B------:R-:W-:Y:S01]  /*c2e0*/  FFMA.FTZ R27, R204, R30, R27 ;  /* 0x0000001ecc1b7223 */ /* 0x000fe2000001001b */
[CC--:B------:R-:W-:Y:S01]  /*c2f0*/  FMUL.FTZ R50, R202.reuse, R31.reuse ;  /* 0x0000001fca327220 */ /* 0x0c0fe20000410000 */
[-C--:B------:R-:W-:Y:S01]  /*c300*/  FMUL.FTZ R48, R202, R46.reuse ;  /* 0x0000002eca307220 */ /* 0x080fe20000410000 */
[----:B------:R-:W-:Y:S01]  /*c310*/  FADD.FTZ R28, R28, R29 ;  /* 0x0000001d1c1c7221 */ /* 0x000fe20000010000 */
[----:B------:R-:W-:Y:S01]  /*c320*/  FADD.FTZ R24, R24, R27 ;  /* 0x0000001b18187221 */ /* 0x000fe20000010000 */
[C---:B------:R-:W-:Y:S01]  /*c330*/  FFMA.FTZ R51, R207.reuse, R46, -R50 ;  /* 0x0000002ecf337223 */ /* 0x040fe20000010832 */
[----:B------:R-:W-:Y:S01]  /*c340*/  FFMA.FTZ R29, R207, R31, R48 ;  /* 0x0000001fcf1d7223 */ /* 0x000fe20000010030 */
[----:B------:R-:W-:Y:S01]  /*c350*/  FADD.FTZ R28, R28, R49 ;  /* 0x000000311c1c7221 */ /* 0x000fe20000010000 */
[----:B------:R-:W-:Y:S01]  /*c360*/  FMUL.FTZ R27, R44, UR14 ;  /* 0x0000000e2c1b7c20 */ /* 0x000fe20008410000 */
[----:B------:R-:W-:Y:S01]  /*c370*/  FFMA.FTZ R7, R74, -R221, R7 ;  /* 0x800000dd4a077223 */ /* 0x000fe20000010007 */
[----:B------:R-:W-:Y:S01]  /*c380*/  FADD.FTZ R49, R24, R29 ;  /* 0x0000001d18317221 */ /* 0x000fe20000010000 */
[----:B------:R-:W-:Y:S01]  /*c390*/  FADD.FTZ R28, R28, R51 ;  /* 0x000000331c1c7221 */ /* 0x000fe20000010000 */
[C---:B------:R-:W-:Y:S01]  /*c3a0*/  FFMA.FTZ R29, R26.reuse, UR13, -R27 ;  /* 0x0000000d1a1d7c23 */ /* 0x040fe2000801081b */
[----:B------:R-:W-:Y:S01]  /*c3b0*/  FMUL.FTZ R27, R26, UR14 ;  /* 0x0000000e1a1b7c20 */ /* 0x000fe20008410000 */
[----:B------:R-:W-:Y:S01]  /*c3c0*/  FADD.FTZ R49, R49, R18 ;  /* 0x0000001231317221 */ /* 0x000fe20000010000 */
[----:B------:R-:W-:Y:S01]  /*c3d0*/  FADD.FTZ R28, R28, R19 ;  /* 0x000000131c1c7221 */ /* 0x000fe20000010000 */
[----:B------:R-:W0:Y:S01]  /*c3e0*/  SHFL.DOWN PT, R26, R7, 0x1, 0x1f ;  /* 0x08201f00071a7f89 */ /* 0x000e2200000e0000 */
[----:B------:R-:W-:Y:S01]  /*c3f0*/  FFMA.FTZ R18, R44, UR13, R27 ;  /* 0x0000000d2c127c23 */ /* 0x000fe2000801001b */
[----:B------:R-:W-:Y:S01]  /*c400*/  FADD.FTZ R49, R49, R4 ;  /* 0x0000000431317221 */ /* 0x000fe20000010000 */
[----:B------:R-:W-:Y:S01]  /*c410*/  FADD.FTZ R28, R28, R11 ;  /* 0x0000000b1c1c7221 */ /* 0x000fe20000010000 */
[----:B------:R-:W3:Y:S01]  /*c420*/  SHFL.DOWN PT, R27, R6, 0x1, 0x1f ;  /* 0x08201f00061b7f89 */ /* 0x000ee200000e0000 */
[----:B------:R-:W-:Y:S01]  /*c430*/  FMUL.FTZ R207, R207, R18 ;  /* 0x00000012cfcf7220 */ /* 0x000fe20000410000 */
[----:B------:R-:W-:Y:S01]  /*c440*/  FADD.FTZ R4, R49, R10 ;  /* 0x0000000a31047221 */ /* 0x000fe20000010000 */
[----:B------:R-:W-:Y:S01]  /*c450*/  FADD.FTZ R28, R28, R5 ;  /* 0x000000051c1c7221 */ /* 0x000fe20000010000 */
[----:B------:R-:W-:Y:S01]  /*c460*/  FMUL.FTZ R10, R25, UR14 ;  /* 0x0000000e190a7c20 */ /* 0x000fe20008410000 */
[C---:B------:R-:W-:Y:S01]  /*c470*/  FMUL.FTZ R18, R43.reuse, UR14 ;  /* 0x0000000e2b127c20 */ /* 0x040fe20008410000 */
[----:B------:R-:W-:Y:S01]  /*c480*/  FMUL.FTZ R11, R42, UR14 ;  /* 0x0000000e2a0b7c20 */ /* 0x000fe20008410000 */
[----:B------:R-:W4:Y:S01]  /*c490*/  SHFL.DOWN PT, R19, R4, 0x1, 0x1f ;  /* 0x08201f0004137f89 */ /* 0x000f2200000e0000 */
[----:B------:R-:W-:Y:S01]  /*c4a0*/  FFMA.FTZ R5, R43, UR13, R10 ;  /* 0x0000000d2b057c23 */ /* 0x000fe2000801000a */
[----:B------:R-:W-:Y:S01]  /*c4b0*/  FFMA.FTZ R18, R25, UR13, -R18 ;  /* 0x0000000d19127c23 */ /* 0x000fe20008010812 */
[----:B------:R-:W-:Y:S01]  /*c4c0*/  FFMA.FTZ R11, R22, UR13, -R11 ;  /* 0x0000000d160b7c23 */ /* 0x000fe2000801080b */
[----:B------:R-:W5:Y:S01]  /*c4d0*/  SHFL.DOWN PT, R24, R28, 0x1, 0x1f ;  /* 0x08201f001c187f89 */ /* 0x000f6200000e0000 */
[----:B------:R-:W-:Y:S01]  /*c4e0*/  FMUL.FTZ R204, R204, R5 ;  /* 0x00000005cccc7220 */ /* 0x000fe20000410000 */
[----:B------:R-:W-:Y:S01]  /*c4f0*/  FMUL.FTZ R5, R22, UR14 ;  /* 0x0000000e16057c20 */ /* 0x000fe20008410000 */
[----:B------:R-:W-:Y:S01]  /*c500*/  FADD.FTZ R95, R20, R95 ;  /* 0x0000005f145f7221 */ /* 0x000fe20000010000 */
[----:B------:R-:W-:Y:S01]  /*c510*/  FADD.FTZ R96, R17, R96 ;  /* 0x0000006011607221 */ /* 0x000fe20000010000 */
[----:B------:R-:W-:Y:S01]  /*c520*/  FFMA.FTZ R18, R205, R18, R204 ;  /* 0x00000012cd127223 */ /* 0x000fe200000100cc */
[----:B------:R-:W-:Y:S01]  /*c530*/  FFMA.FTZ R10, R42, UR13, R5 ;  /* 0x0000000d2a0a7c23 */ /* 0x000fe20008010005 */
[----:B------:R-:W-:Y:S01]  /*c540*/  MOV R5, R28 ;  /* 0x0000001c00057202 */ /* 0x000fe20000000f00 */
[----:B------:R-:W-:Y:S01]  /*c550*/  FADD.FTZ R97, R16, R97 ;  /* 0x0000006110617221 */ /* 0x000fe20000010000 */
[----:B0-----:R-:W-:Y:S01]  /*c560*/  @!P2 FADD.FTZ R7, R7, R26 ;  /* 0x0000001a0707a221 */ /* 0x001fe20000010000 */
[----:B------:R-:W-:Y:S01]  /*c570*/  FFMA.FTZ R18, R109, R43, R18 ;  /* 0x0000002b6d127223 */ /* 0x000fe20000010012 */
[----:B------:R-:W-:Y:S01]  /*c580*/  FMUL.FTZ R209, R209, R10 ;  /* 0x0000000ad1d17220 */ /* 0x000fe20000410000 */
[----:B------:R-:W-:Y:S01]  /*c590*/  FMUL.FTZ R10, R21, UR14 ;  /* 0x0000000e150a7c20 */ /* 0x000fe20008410000 */
[----:B---3--:R-:W-:Y:S01]  /*c5a0*/  @!P2 FADD.FTZ R6, R6, R27 ;  /* 0x0000001b0606a221 */ /* 0x008fe20000010000 */
[----:B------:R-:W-:Y:S01]  /*c5b0*/  FADD.FTZ R129, R18, R129 ;  /* 0x0000008112817221 */ /* 0x000fe20000010000 */
[C---:B------:R-:W-:Y:S01]  /*c5c0*/  FMUL.FTZ R18, R41.reuse, UR14 ;  /* 0x0000000e29127c20 */ /* 0x040fe20008410000 */
[----:B------:R-:W-:Y:S01]  /*c5d0*/  FFMA.FTZ R10, R41, UR13, R10 ;  /* 0x0000000d290a7c23 */ /* 0x000fe2000801000a */
[----:B------:R-:W-:Y:S01]  /*c5e0*/  FFMA.FTZ R209, R192, R11, R209 ;  /* 0x0000000bc0d17223 */ /* 0x000fe200000100d1 */
[----:B------:R-:W0:Y:S01]  /*c5f0*/  SHFL.DOWN PT, R25, R6, 0x2, 0x1f ;  /* 0x08401f0006197f89 */ /* 0x000e2200000e0000 */
[----:B------:R-:W-:Y:S01]  /*c600*/  FFMA.FTZ R18, R21, UR13, -R18 ;  /* 0x0000000d15127c23 */ /* 0x000fe20008010812 */
[----:B----4-:R-:W-:Y:S01]  /*c610*/  @!P2 FADD.FTZ R4, R19, R4 ;  /* 0x000000041304a221 */ /* 0x010fe20000010000 */
[----:B------:R-:W-:Y:S01]  /*c620*/  FMUL.FTZ R20, R23, R10 ;  /* 0x0000000a17147220 */ /* 0x000fe20000410000 */
[----:B------:R-:W-:Y:S01]  /*c630*/  FMUL.FTZ R11, R183, UR14 ;  /* 0x0000000eb70b7c20 */ /* 0x000fe20008410000 */
[C---:B------:R-:W-:Y:S01]  /*c640*/  FMUL.FTZ R10, R40.reuse, UR14 ;  /* 0x0000000e280a7c20 */ /* 0x040fe20008410000 */
[----:B-----5:R-:W-:Y:S01]  /*c650*/  @!P2 FADD.FTZ R5, R5, R24 ;  /* 0x000000180505a221 */ /* 0x020fe20000010000 */
[----:B------:R-:W3:Y:S01]  /*c660*/  SHFL.DOWN PT, R19, R4, 0x2, 0x1f ;  /* 0x08401f0004137f89 */ /* 0x000ee200000e0000 */
[----:B------:R-:W-:Y:S01]  /*c670*/  ISETP.GT.AND P2, PT, R171, 0x1d, PT ;  /* 0x0000001dab00780c */ /* 0x000fe20003f44270 */
[----:B------:R-:W-:Y:S01]  /*c680*/  FFMA.FTZ R18, R193, R18, R20 ;  /* 0x00000012c1127223 */ /* 0x000fe20000010014 */
[----:B------:R-:W-:Y:S01]  /*c690*/  FFMA.FTZ R11, R40, UR13, R11 ;  /* 0x0000000d280b7c23 */ /* 0x000fe2000801000b */
[----:B------:R-:W4:Y:S01]  /*c6a0*/  SHFL.DOWN PT, R24, R7, 0x2, 0x1f ;  /* 0x08401f0007187f89 */ /* 0x000f2200000e0000 */
[----:B------:R-:W-:Y:S01]  /*c6b0*/  FFMA.FTZ R183, R183, UR13, -R10 ;  /* 0x0000000db7b77c23 */ /* 0x000fe2000801080a */
[----:B------:R-:W-:Y:S01]  /*c6c0*/  FFMA.FTZ R18, R111, R41, R18 ;  /* 0x000000296f127223 */ /* 0x000fe20000010012 */
[----:B------:R-:W-:Y:S01]  /*c6d0*/  FMUL.FTZ R11, R208, R11 ;  /* 0x0000000bd00b7220 */ /* 0x000fe20000410000 */
[----:B------:R-:W5:Y:S01]  /*c6e0*/  SHFL.DOWN PT, R22, R5, 0x2, 0x1f ;  /* 0x08401f0005167f89 */ /* 0x000f6200000e0000 */
[----:B------:R-:W-:Y:S01]  /*c6f0*/  FMUL.FTZ R10, R38, UR14 ;  /* 0x0000000e260a7c20 */ /* 0x000fe20008410000 */
[----:B------:R-:W-:Y:S01]  /*c700*/  FADD.FTZ R127, R18, R127 ;  /* 0x0000007f127f7221 */ /* 0x000fe20000010000 */
[----:B------:R-:W-:Y:S01]  /*c710*/  FFMA.FTZ R194, R194, R183, R11 ;  /* 0x000000b7c2c27223 */ /* 0x000fe2000001000b */
[----:B------:R-:W-:Y:S01]  /*c720*/  FMUL.FTZ R11, R39, UR14 ;  /* 0x0000000e270b7c20 */ /* 0x000fe20008410000 */
[----:B------:R-:W-:Y:S01]  /*c730*/  FADD.FTZ R98, R15, R98 ;  /* 0x000000620f627221 */ /* 0x000fe20000010000 */
[----:B------:R-:W-:Y:S01]  /*c740*/  FADD.FTZ R99, R14, R99 ;  /* 0x000000630e637221 */ /* 0x000fe20000010000 */
[----:B------:R-:W-:Y:S01]  /*c750*/  FADD.FTZ R100, R13, R100 ;  /* 0x000000640d647221 */ /* 0x000fe20000010000 */
[----:B------:R-:W-:Y:S01]  /*c760*/  FFMA.FTZ R16, R182, UR13, -R11 ;  /* 0x0000000db6107c23 */ /* 0x000fe2000801080b */
[----:B0-----:R-:W-:Y:S01]  /*c770*/  @!P2 FADD.FTZ R6, R6, R25 ;  /* 0x000000190606a221 */ /* 0x001fe20000010000 */
[----:B------:R-:W-:Y:S01]  /*c780*/  FMUL.FTZ R182, R182, UR14 ;  /* 0x0000000eb6b67c20 */ /* 0x000fe20008410000 */
[----:B------:R-:W-:Y:S01]  /*c790*/  FFMA.FTZ R11, R113, R40, R194 ;  /* 0x00000028710b7223 */ /* 0x000fe200000100c2 */
[----:B------:R-:W-:Y:S01]  /*c7a0*/  FFMA.FTZ R52, R219, R52, R218 ;  /* 0x00000034db347223 */ /* 0x000fe200000100da */
[----:B------:R-:W-:Y:S01]  /*c7b0*/  FFMA.FTZ R29, R202, R29, R207 ;  /* 0x0000001dca1d7223 */ /* 0x000fe200000100cf */
[----:B------:R-:W-:Y:S01]  /*c7c0*/  FFMA.FTZ R182, R39, UR13, R182 ;  /* 0x0000000d27b67c23 */ /* 0x000fe200080100b6 */
[----:B------:R-:W-:Y:S01]  /*c7d0*/  FADD.FTZ R124, R11, R124 ;  /* 0x0000007c0b7c7221 */ /* 0x000fe20000010000 */
[----:B---3--:R-:W-:Y:S01]  /*c7e0*/  @!P2 FADD.FTZ R4, R4, R19 ;  /* 0x000000130404a221 */ /* 0x008fe20000010000 */
[----:B------:R-:W-:Y:S01]  /*c7f0*/  FMUL.FTZ R11, R181, UR14 ;  /* 0x0000000eb50b7c20 */ /* 0x000fe20008410000 */
[----:B------:R-:W0:Y:S01]  /*c800*/  SHFL.DOWN PT, R19, R6, 0x4, 0x1f ;  /* 0x08801f0006137f89 */ /* 0x000e2200000e0000 */
[----:B------:R-:W-:Y:S01]  /*c810*/  FMUL.FTZ R182, R211, R182 ;  /* 0x000000b6d3b67220 */ /* 0x000fe20000410000 */
[----:B----4-:R-:W-:Y:S01]  /*c820*/  @!P2 FADD.FTZ R7, R7, R24 ;  /* 0x000000180707a221 */ /* 0x010fe20000010000 */
[----:B------:R-:W-:Y:S01]  /*c830*/  FFMA.FTZ R181, R181, UR13, -R10 ;  /* 0x0000000db5b57c23 */ /* 0x000fe2000801080a */
[----:B------:R-:W3:Y:S01]  /*c840*/  SHFL.DOWN PT, R17, R4, 0x4, 0x1f ;  /* 0x08801f0004117f89 */ /* 0x000ee200000e0000 */
[----:B------:R-:W-:Y:S01]  /*c850*/  FFMA.FTZ R195, R195, R16, R182 ;  /* 0x00000010c3c37223 */ /* 0x000fe200000100b6 */
[----:B-----5:R-:W-:Y:S01]  /*c860*/  @!P2 FADD.FTZ R5, R5, R22 ;  /* 0x000000160505a221 */ /* 0x020fe20000010000 */
[----:B------:R-:W-:Y:S01]  /*c870*/  ISETP.GT.AND P2, PT, R171, 0x1b, PT ;  /* 0x0000001bab00780c */ /* 0x000fe20003f44270 */
[----:B------:R-:W4:Y:S01]  /*c880*/  SHFL.DOWN PT, R20, R7, 0x4, 0x1f ;  /* 0x08801f0007147f89 */ /* 0x000f2200000e0000 */
[----:B------:R-:W-:Y:S01]  /*c890*/  FFMA.FTZ R10, R116, R39, R195 ;  /* 0x00000027740a7223 */ /* 0x000fe200000100c3 */
[----:B------:R-:W-:Y:S01]  /*c8a0*/  FFMA.FTZ R11, R38, UR13, R11 ;  /* 0x0000000d260b7c23 */ /* 0x000fe2000801000b */
[----:B------:R-:W-:Y:S01]  /*c8b0*/  FADD.FTZ R101, R12, R101 ;  /* 0x000000650c657221 */ /* 0x000fe20000010000 */
[----:B------:R-:W5:Y:S01]  /*c8c0*/  SHFL.DOWN PT, R18, R5, 0x4, 0x1f ;  /* 0x08801f0005127f89 */ /* 0x000f6200000e0000 */
[----:B------:R-:W-:Y:S01]  /*c8d0*/  FADD.FTZ R123, R10, R123 ;  /* 0x0000007b0a7b7221 */ /* 0x000fe20000010000 */
[----:B------:R-:W-:Y:S01]  /*c8e0*/  FMUL.FTZ R10, R180, UR14 ;  /* 0x0000000eb40a7c20 */ /* 0x000fe20008410000 */
[----:B------:R-:W-:Y:S01]  /*c8f0*/  FMUL.FTZ R15, R210, R11 ;  /* 0x0000000bd20f7220 */ /* 0x000fe20000410000 */
[----:B------:R-:W-:Y:S01]  /*c900*/  FMUL.FTZ R11, R37, UR14 ;  /* 0x0000000e250b7c20 */ /* 0x000fe20008410000 */
[----:B------:R-:W-:Y:S01]  /*c910*/  FFMA.FTZ R52, R107, R45, R52 ;  /* 0x0000002d6b347223 */ /* 0x000fe20000010034 */
[----:B------:R-:W-:Y:S01]  /*c920*/  FFMA.FTZ R10, R37, UR13, R10 ;  /* 0x0000000d250a7c23 */ /* 0x000fe2000801000a */
[----:B------:R-:W-:Y:S01]  /*c930*/  FFMA.FTZ R196, R196, R181, R15 ;  /* 0x000000b5c4c47223 */ /* 0x000fe2000001000f */
[----:B------:R-:W-:Y:S01]  /*c940*/  FFMA.FTZ R180, R180, UR13, -R11 ;  /* 0x0000000db4b47c23 */ /* 0x000fe2000801080b */
[----:B------:R-:W-:Y:S01]  /*c950*/  FMUL.FTZ R11, R179, UR14 ;  /* 0x0000000eb30b7c20 */ /* 0x000fe20008410000 */
[----:B------:R-:W-:Y:S01]  /*c960*/  FMUL.FTZ R14, R213, R10 ;  /* 0x0000000ad50e7220 */ /* 0x000fe20000410000 */
[----:B------:R-:W-:Y:S01]  /*c970*/  FMUL.FTZ R10, R36, UR14 ;  /* 0x0000000e240a7c20 */ /* 0x000fe20008410000 */
[----:B0-----:R-:W-:Y:S01]  /*c980*/  @!P2 FADD.FTZ R6, R6, R19 ;  /* 0x000000130606a221 */ /* 0x001fe20000010000 */
[----:B------:R-:W-:Y:S01]  /*c990*/  FFMA.FTZ R15, R119, R38, R196 ;  /* 0x00000026770f7223 */ /* 0x000fe200000100c4 */
[----:B------:R-:W-:Y:S01]  /*c9a0*/  FFMA.FTZ R11, R36, UR13, R11 ;  /* 0x0000000d240b7c23 */ /* 0x000fe2000801000b */
[----:B------:R-:W-:Y:S01]  /*c9b0*/  FFMA.FTZ R179, R179, UR13, -R10 ;  /* 0x0000000db3b37c23 */ /* 0x000fe2000801080a */
[----:B---3--:R-:W-:Y:S01]  /*c9c0*/  @!P2 FADD.FTZ R4, R4, R17 ;  /* 0x000000110404a221 */ /* 0x008fe20000010000 */
[----:B------:R-:W0:Y:S01]  /*c9d0*/  SHFL.DOWN PT, R19, R6, 0x8, 0x1f ;  /* 0x09001f0006137f89 */ /* 0x000e2200000e0000 */
[----:B------:R-:W-:Y:S01]  /*c9e0*/  FMUL.FTZ R10, R178, UR14 ;  /* 0x0000000eb20a7c20 */ /* 0x000fe20008410000 */
[----:B------:R-:W-:Y:S01]  /*c9f0*/  FADD.FTZ R120, R15, R120 ;  /* 0x000000780f787221 */ /* 0x000fe20000010000 */
[----:B----4-:R-:W-:Y:S01]  /*ca00*/  @!P2 FADD.FTZ R7, R7, R20 ;  /* 0x000000140707a221 */ /* 0x010fe20000010000 */
[----:B------:R-:W3:Y:S01]  /*ca10*/  SHFL.DOWN PT, R17, R4, 0x8, 0x1f ;  /* 0x09001f0004117f89 */ /* 0x000ee200000e0000 */
[----:B------:R-:W-:Y:S01]  /*ca20*/  FMUL.FTZ R15, R212, R11 ;  /* 0x0000000bd40f7220 */ /* 0x000fe20000410000 */
[----:B------:R-:W-:Y:S01]  /*ca30*/  FMUL.FTZ R11, R35, UR14 ;  /* 0x0000000e230b7c20 */ /* 0x000fe20008410000 */
[----:B-----5:R-:W-:Y:S01]  /*ca40*/  @!P2 FADD.FTZ R5, R5, R18 ;  /* 0x000000120505a221 */ /* 0x020fe20000010000 */
[----:B------:R-:W-:Y:S01]  /*ca50*/  ISETP.GT.AND P2, PT, R171, 0x17, PT ;  /* 0x00000017ab00780c */ /* 0x000fe20003f44270 */
[----:B------:R-:W4:Y:S01]  /*ca60*/  SHFL.DOWN PT, R18, R7, 0x8, 0x1f ;  /* 0x09001f0007127f89 */ /* 0x000f2200000e0000 */
[----:B------:R-:W-:Y:S01]  /*ca70*/  FFMA.FTZ R10, R35, UR13, R10 ;  /* 0x0000000d230a7c23 */ /* 0x000fe2000801000a */
[----:B------:R-:W-:Y:S01]  /*ca80*/  FFMA.FTZ R178, R178, UR13, -R11 ;  /* 0x0000000db2b27c23 */ /* 0x000fe2000801080b */
[----:B------:R-:W-:Y:S01]  /*ca90*/  FFMA.FTZ R200, R200, R179, R15 ;  /* 0x000000b3c8c87223 */ /* 0x000fe2000001000f */
[----:B------:R-:W5:Y:S01]  /*caa0*/  SHFL.DOWN PT, R16, R5, 0x8, 0x1f ;  /* 0x09001f0005107f89 */ /* 0x000f6200000e0000 */
[----:B------:R-:W-:Y:S01]  /*cab0*/  FMUL.FTZ R10, R215, R10 ;  /* 0x0000000ad70a7220 */ /* 0x000fe20000410000 */
[----:B------:R-:W-:Y:S01]  /*cac0*/  FFMA.FTZ R203, R203, R180, R14 ;  /* 0x000000b4cbcb7223 */ /* 0x000fe2000001000e */
[----:B------:R-:W-:Y:S01]  /*cad0*/  FFMA.FTZ R11, R125, R36, R200 ;  /* 0x000000247d0b7223 */ /* 0x000fe200000100c8 */
[----:B------:R-:W-:Y:S01]  /*cae0*/  FFMA.FTZ R29, R108, R44, R29 ;  /* 0x0000002c6c1d7223 */ /* 0x000fe2000001001d */
[----:B------:R-:W-:Y:S01]  /*caf0*/  FFMA.FTZ R201, R201, R178, R10 ;  /* 0x000000b2c9c97223 */ /* 0x000fe2000001000a */
[----:B------:R-:W-:Y:S01]  /*cb00*/  FMUL.FTZ R10, R34, UR14 ;  /* 0x0000000e220a7c20 */ /* 0x000fe20008410000 */
[----:B------:R-:W-:Y:S01]  /*cb10*/  FFMA.FTZ R14, R122, R37, R203 ;  /* 0x000000257a0e7223 */ /* 0x000fe200000100cb */
[----:B------:R-:W-:Y:S01]  /*cb20*/  FADD.FTZ R118, R11, R118 ;  /* 0x000000760b767221 */ /* 0x000fe20000010000 */
[----:B------:R-:W-:Y:S01]  /*cb30*/  FMUL.FTZ R11, R33, UR14 ;  /* 0x0000000e210b7c20 */ /* 0x000fe20008410000 */
[----:B------:R-:W-:Y:S01]  /*cb40*/  FFMA.FTZ R13, R177, UR13, -R10 ;  /* 0x0000000db10d7c23 */ /* 0x000fe2000801080a */
[----:B0-----:R-:W-:Y:S01]  /*cb50*/  @!P2 FADD.FTZ R6, R6, R19 ;  /* 0x000000130606a221 */ /* 0x001fe20000010000 */
[----:B------:R-:W-:Y:S01]  /*cb60*/  FMUL.FTZ R10, R32, UR14 ;  /* 0x0000000e200a7c20 */ /* 0x000fe20008410000 */
[----:B------:R-:W-:Y:S01]  /*cb70*/  FADD.FTZ R121, R14, R121 ;  /* 0x000000790e797221 */ /* 0x000fe20000010000 */
[----:B------:R-:W-:Y:S01]  /*cb80*/  FFMA.FTZ R14, R176, UR13, -R11 ;  /* 0x0000000db00e7c23 */ /* 0x000fe2000801080b */
[----:B---3--:R-:W-:Y:S01]  /*cb90*/  @!P2 FADD.FTZ R4, R4, R17 ;  /* 0x000000110404a221 */ /* 0x008fe20000010000 */
[----:B------:R-:W-:Y:S01]  /*cba0*/  FFMA.FTZ R12, R175, UR13, -R10 ;  /* 0x0000000daf0c7c23 */ /* 0x000fe2000801080a */
[----:B------:R-:W-:Y:S01]  /*cbb0*/  FFMA.FTZ R209, R110, R42, R209 ;  /* 0x0000002a6ed17223 */ /* 0x000fe200000100d1 */
[----:B------:R-:W-:Y:S01]  /*cbc0*/  FMUL.FTZ R177, R177, UR14 ;  /* 0x0000000eb1b17c20 */ /* 0x000fe20008410000 */
[----:B------:R-:W-:Y:S01]  /*cbd0*/  FMUL.FTZ R176, R176, UR14 ;  /* 0x0000000eb0b07c20 */ /* 0x000fe20008410000 */
[----:B----4-:R-:W-:Y:S01]  /*cbe0*/  @!P2 FADD.FTZ R7, R7, R18 ;  /* 0x000000120707a221 */ /* 0x010fe20000010000 */
[----:B------:R-:W-:Y:S01]  /*cbf0*/  FMUL.FTZ R175, R175, UR14 ;  /* 0x0000000eafaf7c20 */ /* 0x000fe20008410000 */
[----:B------:R0:W3:Y:S01]  /*cc00*/  SHFL.DOWN PT, R15, R6, 0x10, 0x1f ;  /* 0x0a001f00060f7f89 */ /* 0x0000e200000e0000 */
        /* <DEDUP_REMOVED lines=10> */
[----:B------:R-:W-:Y:S01]  /*ccb0*/  FFMA.FTZ R177, R34, UR13, R177 ;  /* 0x0000000d22b17c23 */ /* 0x000fe200080100b1 */
[----:B------:R0:W0:Y:S01]  /*ccc0*/  SHFL.DOWN PT, R16, R5, 0x10, 0x1f ;  /* 0x0a001f0005107f89 */ /* 0x00002200000e0000 */
[----:B------:R-:W-:Y:S01]  /*ccd0*/  FFMA.FTZ R176, R33, UR13, R176 ;  /* 0x0000000d21b07c23 */ /* 0x000fe200080100b0 */
[----:B------:R-:W-:-:S02]  /*cce0*/  FFMA.FTZ R10, R32, UR13, R175 ;  /* 0x0000000d200a7c23 */ /* 0x000fc400080100af */
[----:B------:R-:W-:Y:S05]  /*ccf0*/  @P2 BRA `(.L_x_488) ;  /* 0x0000000000202947 */ /* 0x000fea0003800000 */
[----:B------:R-:W-:Y:S01]  /*cd00*/  ISETP.NE.AND P2, PT, R171, RZ, PT ;  /* 0x000000ffab00720c */ /* 0x000fe20003f45270 */
[----:B0-----:R-:W-:Y:S01]  /*cd10*/  FADD.FTZ R4, R4, R11 ;  /* 0x0000000b04047221 */ /* 0x001fe20000010000 */
[----:B------:R-:W-:Y:S01]  /*cd20*/  FADD.FTZ R5, R5, R16 ;  /* 0x0000001005057221 */ /* 0x000fe20000010000 */
[----:B---3--:R-:W-:Y:S01]  /*cd30*/  FADD.FTZ R6, R6, R15 ;  /* 0x0000000f06067221 */ /* 0x008fe20000010000 */
[----:B----4-:R-:W-:-:S09]  /*cd40*/  FADD.FTZ R7, R7, R18 ;  /* 0x0000001207077221 */ /* 0x010fd20000010000 */
[----:B------:R-:W-:-:S04]  /*cd50*/  @!P2 SHF.R.U32.HI R11, RZ, 0x1, R172 ;  /* 0x00000001ff0ba819 */ /* 0x000fc800000116ac */
[----:B------:R-:W-:-:S05]  /*cd60*/  @!P2 LOP3.LUT R11, R11, 0x1f0, RZ, 0xc0, !PT ;  /* 0x000001f00b0ba812 */ /* 0x000fca00078ec0ff */
[----:B------:R0:W-:Y:S02]  /*cd70*/  @!P2 STS.128 [R11+UR23+0x10a0], R4 ;  /* 0x0010a0040b00a988 */ /* 0x0001e40008000c17 */
.L_x_488:
[----:B------:R-:W-:Y:S05]  /*cd80*/  BSYNC.RECONVERGENT B0 ;  /* 0x0000000000007941 */ /* 0x000fea0003800200 */
.L_x_487:
[----:B------:R-:W-:Y:S01]  /*cd90*/  FMUL.FTZ R177, R214, R177 ;  /* 0x000000b1d6b17220 */ /* 0x000fe20000410000 */
[----:B------:R-:W-:Y:S01]  /*cda0*/  FMUL.FTZ R176, R217, R176 ;  /* 0x000000b0d9b07220 */ /* 0x000fe20000410000 */
[----:B------:R-:W-:Y:S01]  /*cdb0*/  FMUL.FTZ R10, R3, R10 ;  /* 0x0000000a030a7220 */ /* 0x000fe20000410000 */
[----:B------:R-:W-:Y:S01]  /*cdc0*/  FADD.FTZ R102, R9, R102 ;  /* 0x0000006609667221 */ /* 0x000fe20000010000 */
[----:B------:R-:W-:Y:S01]  /*cdd0*/  FFMA.FTZ R198, R198, R13, R177 ;  /* 0x0000000dc6c67223 */ /* 0x000fe200000100b1 */
[----:B------:R-:W-:Y:S01]  /*cde0*/  FFMA.FTZ R199, R199, R14, R176 ;  /* 0x0000000ec7c77223 */ /* 0x000fe200000100b0 */
[----:B------:R-:W-:Y:S01]  /*cdf0*/  FFMA.FTZ R10, R197, R12, R10 ;  /* 0x0000000cc50a7223 */ /* 0x000fe2000001000a */
[----:B------:R-:W-:Y:S01]  /*ce00*/  FADD.FTZ R103, R8, R103 ;  /* 0x0000006708677221 */ /* 0x000fe20000010000 */
        /* <DEDUP_REMOVED lines=10> */
[----:B------:R-:W-:Y:S04]  /*ceb0*/  BSSY.RECONVERGENT B0, `(.L_x_489) ;  /* 0x000001c000007945 */ /* 0x000fe80003800200 */
[----:B------:R-:W-:Y:S05]  /*cec0*/  @P0 BRA `(.L_x_490) ;  /* 0x0000000000680947 */ /* 0x000fea0003800000 */
[----:B------:R-:W-:Y:S01]  /*ced0*/  UISETP.NE.AND UP0, UPT, UR11, UR49, UPT ;  /* 0x000000310b00728c */ /* 0x000fe2000bf05270 */
[----:B------:R-:W0:Y:S01]  /*cee0*/  LDS.128 R8, [UR23+0x10b0] ;  /* 0x0010b017ff087984 */ /* 0x000e220008000c00 */
[----:B------:R-:W-:-:S03]  /*cef0*/  ULEA UR9, UR8, UR23, 0x3 ;  /* 0x0000001708097291 */ /* 0x000fc6000f8e18ff */
[----:B---3--:R-:W3:Y:S01]  /*cf00*/  LDS.128 R12, [UR23+0x10c0] ;  /* 0x0010c017ff0c7984 */ /* 0x008ee20008000c00 */
[----:B------:R-:W-:-:S03]  /*cf10*/  PLOP3.LUT P2, PT, PT, PT, UP0, 0x80, 0x8 ;  /* 0x000000000008781c */ /* 0x000fc60003f4f008 */
[----:B----4-:R-:W4:Y:S10]  /*cf20*/  LDS.128 R16, [UR23+0x10d0] ;  /* 0x0010d017ff107984 */ /* 0x010f340008000c00 */
[----:B------:R-:W5:Y:S04]  /*cf30*/  @P2 LDS.64 R22, [UR9+0x5110] ;  /* 0x00511009ff162984 */ /* 0x000f680008000a00 */
[----:B------:R-:W1:Y:S01]  /*cf40*/  @P2 LDS.64 R24, [UR9+0x4910] ;  /* 0x00491009ff182984 */ /* 0x000e620008000a00 */
[----:B0-----:R-:W-:Y:S01]  /*cf50*/  FADD.FTZ R21, R10, R6 ;  /* 0x000000060a157221 */ /* 0x001fe20000010000 */
[----:B------:R-:W-:Y:S01]  /*cf60*/  FADD.FTZ R6, R11, R7 ;  /* 0x000000070b067221 */ /* 0x000fe20000010000 */
[----:B------:R-:W-:Y:S01]  /*cf70*/  FADD.FTZ R3, R8, R4 ;  /* 0x0000000408037221 */ /* 0x000fe20000010000 */
[----:B------:R-:W-:Y:S01]  /*cf80*/  FADD.FTZ R2, R9, R5 ;  /* 0x0000000509027221 */ /* 0x000fe20000010000 */
[----:B---3--:R-:W-:Y:S01]  /*cf90*/  FADD.FTZ R21, R21, R14 ;  /* 0x0000000e15157221 */ /* 0x008fe20000010000 */
[----:B------:R-:W-:Y:S01]  /*cfa0*/  FADD.FTZ R6, R6, R15 ;  /* 0x0000000f06067221 */ /* 0x000fe20000010000 */
[----:B------:R-:W-:Y:S01]  /*cfb0*/  FADD.FTZ R3, R3, R12 ;  /* 0x0000000c03037221 */ /* 0x000fe20000010000 */
[----:B------:R-:W-:Y:S01]  /*cfc0*/  FADD.FTZ R2, R2, R13 ;  /* 0x0000000d02027221 */ /* 0x000fe20000010000 */
[----:B----4-:R-:W-:Y:S01]  /*cfd0*/  FADD.FTZ R18, R21, R18 ;  /* 0x0000001215127221 */ /* 0x010fe20000010000 */
        /* <DEDUP_REMOVED lines=9> */
.L_x_490:
[----:B------:R-:W-:Y:S05]  /*d070*/  BSYNC.RECONVERGENT B0 ;  /* 0x0000000000007941 */ /* 0x000fea0003800200 */
.L_x_489:
[----:B------:R-:W-:-:S04]  /*d080*/  UIADD3 UR8, UPT, UPT, UR8, 0x1, URZ ;  /* 0x0000000108087890 */ /* 0x000fc8000fffe0ff */
[----:B------:R-:W-:-:S09]  /*d090*/  UISETP.GE.AND UP0, UPT, UR8, UR50, UPT ;  /* 0x000000320800728c */ /* 0x000fd2000bf06270 */
[----:B------:R-:W-:Y:S05]  /*d0a0*/  BRA.U !UP0, `(.L_x_491) ;  /* 0xffffff9d08887547 */ /* 0x000fea000b83ffff */
.L_x_457:
[----:B------:R-:W5:Y:S01]  /*d0b0*/  LDCU UR8, c[0x0][0x388] ;  /* 0x00007100ff0877ac */ /* 0x000f620008000800 */
[C---:B------:R-:W-:Y:S02]  /*d0c0*/  SHF.L.U32 R3, R172.reuse, 0x4, RZ ;  /* 0x00000004ac037819 */ /* 0x040fe400000006ff */
[----:B------:R-:W-:Y:S02]  /*d0d0*/  LOP3.LUT R0, R172, 0x1f, RZ, 0xc0, !PT ;  /* 0x0000001fac007812 */ /* 0x000fe400078ec0ff */
[----:B------:R-:W-:Y:S02]  /*d0e0*/  MOV R4, UR18 ;  /* 0x0000001200047c02 */ /* 0x000fe40008000f00 */
        /* <DEDUP_REMOVED lines=8> */
[----:B------:R-:W-:Y:S02]  /*d170*/  PRMT R24, RZ, 0x7610, R24 ;  /* 0x00007610ff187816 */ /* 0x000fe40000000018 */
[----:B------:R-:W-:Y:S01]  /*d180*/  PRMT R27, RZ, 0x7610, R27 ;  /* 0x00007610ff1b7816 */ /* 0x000fe2000000001b */
[C---:B0---4-:R-:W-:Y:S01]  /*d190*/  IMAD.WIDE.U32 R18, R2.reuse, 0x2, R4 ;  /* 0x0000000202127825 */ /* 0x051fe200078e0004 */
        /* <DEDUP_REMOVED lines=10> */
[C---:B------:R-:W-:Y:S02]  /*d240*/  LOP3.LUT R16, R2.reuse, 0x40, RZ, 0xfc, !PT ;  /* 0x0000004002107812 */ /* 0x040fe400078efcff */
[C---:B------:R-:W-:Y:S02]  /*d250*/  LOP3.LUT R14, R2.reuse, 0x60, RZ, 0xfc, !PT ;  /* 0x00000060020e7812 */ /* 0x040fe400078efcff */
[----:B------:R-:W-:Y:S02]  /*d260*/  ISETP.GE.AND P2, PT, R2, UR8, PT ;  /* 0x0000000802007c0c */ /* 0x000fe4000bf46270 */
        /* <DEDUP_REMOVED lines=9> */
[----:B------:R-:W-:Y:S01]  /*d300*/  ISETP.GE.AND P3, PT, R17, UR8, PT ;  /* 0x0000000811007c0c */ /* 0x000fe2000bf66270 */
[----:B------:R-:W4:Y:S01]  /*d310*/  @!P2 LDG.E.U16 R21, desc[UR34][R18.64] ;  /* 0x000000221215a981 */ /* 0x000f22000c1e1500 */
[----:B------:R-:W-:Y:S01]  /*d320*/  ISETP.GE.AND P4, PT, R16, UR8, PT ;  /* 0x0000000810007c0c */ /* 0x000fe2000bf86270 */
[----:B------:R-:W0:Y:S01]  /*d330*/  LDCU.64 UR14, c[0x0][0x4f8] ;  /* 0x00009f00ff0e77ac */ /* 0x000e220008000a00 */
[----:B------:R-:W-:Y:S02]  /*d340*/  ISETP.GE.AND P5, PT, R14, UR8, PT ;  /* 0x000000080e007c0c */ /* 0x000fe4000bfa6270 */
[C---:B---3--:R-:W-:Y:S01]  /*d350*/  LOP3.LUT R15, R2.reuse, 0x80, RZ, 0xfc, !PT ;  /* 0x00000080020f7812 */ /* 0x048fe200078efcff */
[----:B------:R-:W3:Y:S01]  /*d360*/  LDCU.64 UR24, c[0x0][0x500] ;  /* 0x0000a000ff1877ac */ /* 0x000ee20008000a00 */
[----:B------:R-:W-:-:S02]  /*d370*/  LOP3.LUT R3, R2, 0xa0, RZ, 0xfc, !PT ;  /* 0x000000a002037812 */ /* 0x000fc400078efcff */
[C---:B------:R-:W-:Y:S02]  /*d380*/  LOP3.LUT R13, R2.reuse, 0xc0, RZ, 0xfc, !PT ;  /* 0x000000c0020d7812 */ /* 0x040fe400078efcff */
[C---:B------:R-:W-:Y:S01]  /*d390*/  LOP3.LUT R12, R2.reuse, 0xe0, RZ, 0xfc, !PT ;  /* 0x000000e0020c7812 */ /* 0x040fe200078efcff */
[----:B------:R-:W5:Y:S01]  /*d3a0*/  @!P3 LDG.E.U16 R20, desc[UR34][R18.64+0x40] ;  /* 0x000040221214b981 */ /* 0x000f62000c1e1500 */
[C---:B------:R-:W-:Y:S02]  /*d3b0*/  LOP3.LUT R11, R2.reuse, 0x100, RZ, 0xfc, !PT ;  /* 0x00000100020b7812 */ /* 0x040fe400078efcff */
[----:B------:R-:W-:Y:S01]  /*d3c0*/  ISETP.GE.AND P6, PT, R15, UR8, PT ;  /* 0x000000080f007c0c */ /* 0x000fe2000bfc6270 */
[----:B------:R-:W2:Y:S01]  /*d3d0*/  @!P4 LDG.E.U16 R23, desc[UR34][R18.64+0x80] ;  /* 0x000080221217c981 */ /* 0x000ea2000c1e1500 */
[----:B------:R-:W-:Y:S02]  /*d3e0*/  LOP3.LUT R10, R2, 0x120, RZ, 0xfc, !PT ;  /* 0x00000120020a7812 */ /* 0x000fe400078efcff */
[----:B------:R-:W-:Y:S01]  /*d3f0*/  ISETP.GE.AND P1, PT, R3, UR8, PT ;  /* 0x0000000803007c0c */ /* 0x000fe2000bf26270 */
[----:B------:R-:W3:Y:S01]  /*d400*/  @!P5 LDG.E.U16 R22, desc[UR34][R18.64+0xc0] ;  /* 0x0000c0221216d981 */ /* 0x000ee2000c1e1500 */
[----:B------:R-:W-:-:S02]  /*d410*/  ISETP.GE.AND P2, PT, R13, UR8, PT ;  /* 0x000000080d007c0c */ /* 0x000fc4000bf46270 */
[----:B------:R-:W-:Y:S02]  /*d420*/  ISETP.GE.AND P3, PT, R12, UR8, PT ;  /* 0x000000080c007c0c */ /* 0x000fe4000bf66270 */
[----:B------:R-:W-:Y:S02]  /*d430*/  ISETP.GE.AND P4, PT, R11, UR8, PT ;  /* 0x000000080b007c0c */ /* 0x000fe4000bf86270 */
[----:B------:R-:W-:Y:S01]  /*d440*/  ISETP.GE.AND P5, PT, R10, UR8, PT ;  /* 0x000000080a007c0c */ /* 0x000fe2000bfa6270 */
[----:B------:R-:W3:Y:S01]  /*d450*/  @!P6 LDG.E.U16 R25, desc[UR34][R18.64+0x100] ;  /* 0x000100221219e981 */ /* 0x000ee2000c1e1500 */
[C---:B------:R-:W-:Y:S02]  /*d460*/  LOP3.LUT R9, R2.reuse, 0x140, RZ, 0xfc, !PT ;  /* 0x0000014002097812 */ /* 0x040fe400078efcff */
[C---:B------:R-:W-:Y:S01]  /*d470*/  LOP3.LUT R8, R2.reuse, 0x160, RZ, 0xfc, !PT ;  /* 0x0000016002087812 */ /* 0x040fe200078efcff */
[----:B------:R-:W3:Y:S01]  /*d480*/  @!P1 LDG.E.U16 R24, desc[UR34][R18.64+0x140] ;  /* 0x0001402212189981 */ /* 0x000ee2000c1e1500 */
[----:B------:R-:W-:-:S02]  /*d490*/  LOP3.LUT R7, R2, 0x180, RZ, 0xfc, !PT ;  /* 0x0000018002077812 */ /* 0x000fc400078efcff */
[C---:B------:R-:W-:Y:S01]  /*d4a0*/  LOP3.LUT R6, R2.reuse, 0x1a0, RZ, 0xfc, !PT ;  /* 0x000001a002067812 */ /* 0x040fe200078efcff */
[----:B------:R-:W3:Y:S01]  /*d4b0*/  @!P2 LDG.E.U16 R27, desc[UR34][R18.64+0x180] ;  /* 0x00018022121ba981 */ /* 0x000ee2000c1e1500 */
[C---:B------:R-:W-:Y:S02]  /*d4c0*/  LOP3.LUT R5, R2.reuse, 0x1c0, RZ, 0xfc, !PT ;  /* 0x000001c002057812 */ /* 0x040fe400078efcff */
[----:B------:R-:W-:Y:S01]  /*d4d0*/  ISETP.GE.AND P6, PT, R9, UR8, PT ;  /* 0x0000000809007c0c */ /* 0x000fe2000bfc6270 */
[----:B------:R-:W3:Y:S01]  /*d4e0*/  @!P3 LDG.E.U16 R26, desc[UR34][R18.64+0x1c0] ;  /* 0x0001c022121ab981 */ /* 0x000ee2000c1e1500 */
[----:B------:R-:W-:Y:S02]  /*d4f0*/  LOP3.LUT R4, R2, 0x1e0, RZ, 0xfc, !PT ;  /* 0x000001e002047812 */ /* 0x000fe400078efcff */
[----:B------:R-:W-:Y:S01]  /*d500*/  ISETP.GE.AND P1, PT, R8, UR8, PT ;  /* 0x0000000808007c0c */ /* 0x000fe2000bf26270 */
[----:B------:R-:W3:Y:S01]  /*d510*/  @!P4 LDG.E.U16 R29, desc[UR34][R18.64+0x200] ;  /* 0x00020022121dc981 */ /* 0x000ee2000c1e1500 */
[----:B------:R-:W-:-:S02]  /*d520*/  ISETP.GE.AND P2, PT, R7, UR8, PT ;  /* 0x0000000807007c0c */ /* 0x000fc4000bf46270 */
[----:B------:R-:W-:Y:S01]  /*d530*/  ISETP.GE.AND P3, PT, R6, UR8, PT ;  /* 0x0000000806007c0c */ /* 0x000fe2000bf66270 */
[----:B------:R-:W3:Y:S01]  /*d540*/  @!P5 LDG.E.U16 R28, desc[UR34][R18.64+0x240] ;  /* 0x00024022121cd981 */ /* 0x000ee2000c1e1500 */
[----:B------:R-:W-:Y:S02]  /*d550*/  ISETP.GE.AND P4, PT, R5, UR8, PT ;  /* 0x0000000805007c0c */ /* 0x000fe4000bf86270 */
[----:B------:R-:W-:Y:S01]  /*d560*/  ISETP.GE.AND P5, PT, R4, UR8, PT ;  /* 0x0000000804007c0c */ /* 0x000fe2000bfa6270 */
[----:B------:R-:W3:Y:S04]  /*d570*/  @!P6 LDG.E.U16 R31, desc[UR34][R18.64+0x280] ;  /* 0x00028022121fe981 */ /* 0x000ee8000c1e1500 */
[----:B------:R-:W3:Y:S04]  /*d580*/  @!P1 LDG.E.U16 R30, desc[UR34][R18.64+0x2c0] ;  /* 0x0002c022121e9981 */ /* 0x000ee8000c1e1500 */
[----:B------:R-:W3:Y:S04]  /*d590*/  @!P2 LDG.E.U16 R33, desc[UR34][R18.64+0x300] ;  /* 0x000300221221a981 */ /* 0x000ee8000c1e1500 */
[----:B------:R-:W3:Y:S04]  /*d5a0*/  @!P3 LDG.E.U16 R32, desc[UR34][R18.64+0x340] ;  /* 0x000340221220b981 */ /* 0x000ee8000c1e1500 */
[----:B------:R-:W3:Y:S04]  /*d5b0*/  @!P4 LDG.E.U16 R35, desc[UR34][R18.64+0x380] ;  /* 0x000380221223c981 */ /* 0x000ee8000c1e1500 */
[----:B------:R-:W3:Y:S04]  /*d5c0*/  @!P5 LDG.E.U16 R136, desc[UR34][R18.64+0x3c0] ;  /* 0x0003c0221288d981 */ /* 0x000ee8000c1e1500 */
[----:B----4-:R-:W-:Y:S04]  /*d5d0*/  STS.U16 [R170], R21 ;  /* 0x00000015aa007388 */ /* 0x010fe80000000400 */
[----:B-----5:R-:W-:Y:S04]  /*d5e0*/  STS.U16 [R169+0x40], R20 ;  /* 0x00004014a9007388 */ /* 0x020fe80000000400 */
[----:B--2---:R-:W-:Y:S04]  /*d5f0*/  STS.U16 [R168+0x80], R23 ;  /* 0x00008017a8007388 */ /* 0x004fe80000000400 */
[----:B---3--:R-:W-:Y:S04]  /*d600*/  STS.U16 [R167+0xc0], R22 ;  /* 0x0000c016a7007388 */ /* 0x008fe80000000400 */
        /* <DEDUP_REMOVED lines=17> */
[----:B------:R-:W-:Y:S01]  /*d720*/  LDS.U16 R22, [R153+0x10] ;  /* 0x0000100099167984 */ /* 0x000fe20000000400 */
[----:B--2---:R-:W-:-:S05]  /*d730*/  SHF.L.U32 R18, R18, 0x10, RZ ;  /* 0x0000001012127819 */ /* 0x004fca00000006ff */
[----:B------:R-:W-:Y:S01]  /*d740*/  FADD.FTZ R23, R18, UR7 ;  /* 0x0000000712177e21 */ /* 0x000fe20008010000 */
[----:B---3--:R-:W-:Y:S01]  /*d750*/  SHF.L.U32 R20, R20, 0x10, RZ ;  /* 0x0000001014147819 */ /* 0x008fe200000006ff */
[----:B------:R-:W2:Y:S01]  /*d760*/  LDS.U16 R18, [R153+0x8] ;  /* 0x0000080099127984 */ /* 0x000ea20000000400 */
[----:B----4-:R-:W-:Y:S02]  /*d770*/  SHF.L.U32 R19, R19, 0x10, RZ ;  /* 0x0000001013137819 */ /* 0x010fe400000006ff */
[----:B------:R-:W-:Y:S02]  /*d780*/  FSETP.GTU.FTZ.AND P5, PT, R23, 20, PT ;  /* 0x41a000001700780b */ /* 0x000fe40003fbc000 */
[----:B-----5:R-:W-:Y:S01]  /*d790*/  SHF.L.U32 R21, R21, 0x10, RZ ;  /* 0x0000001015157819 */ /* 0x020fe200000006ff */
[----:B------:R-:W-:Y:S01]  /*d7a0*/  FADD.FTZ R26, R20, UR7 ;  /* 0x00000007141a7e21 */ /* 0x000fe20008010000 */
[----:B------:R-:W-:Y:S01]  /*d7b0*/  FADD.FTZ R25, R19, UR7 ;  /* 0x0000000713197e21 */ /* 0x000fe20008010000 */
[----:B------:R-:W-:Y:S02]  /*d7c0*/  LDS.U16 R20, [R153+0xc] ;  /* 0x00000c0099147984 */ /* 0x000fe40000000400 */
[----:B------:R-:W-:Y:S01]  /*d7d0*/  FADD.FTZ R27, R21, UR7 ;  /* 0x00000007151b7e21 */ /* 0x000fe20008010000 */
[----:B------:R-:W-:Y:S01]  /*d7e0*/  FSETP.GTU.FTZ.AND P1, PT, R26, 20, PT ;  /* 0x41a000001a00780b */ /* 0x000fe20003f3c000 */
[----:B------:R-:W3:Y:S01]  /*d7f0*/  LDS.U16 R19, [R153+0xa] ;  /* 0x00000a0099137984 */ /* 0x000ee20000000400 */
[----:B------:R-:W-:-:S02]  /*d800*/  FSETP.GTU.FTZ.AND P6, PT, R25, 20, PT ;  /* 0x41a000001900780b */ /* 0x000fc40003fdc000 */
[----:B------:R-:W-:Y:S01]  /*d810*/  FSETP.GTU.FTZ.AND P2, PT, R27, 20, PT ;  /* 0x41a000001b00780b */ /* 0x000fe20003f5c000 */
[----:B------:R-:W-:Y:S01]  /*d820*/  @!P5 FMUL.FTZ R23, R23, -1.4426950216293334961 ;  /* 0xbfb8aa3b1717d820 */ /* 0x000fe20000410000 */
[----:B------:R-:W4:Y:S03]  /*d830*/  LDS.U16 R21, [R153+0xe] ;  /* 0x00000e0099157984 */ /* 0x000f260000000400 */
[----:B------:R5:W1:Y:S04]  /*d840*/  @!P5 MUFU.EX2 R24, R23 ;  /* 0x000000170018d308 */ /* 0x000a680000000800 */
[----:B------:R-:W-:Y:S01]  /*d850*/  @!P1 FMUL.FTZ R26, R26, -1.4426950216293334961 ;  /* 0xbfb8aa3b1a1a9820 */ /* 0x000fe20000410000 */
[----:B-----5:R-:W5:Y:S01]  /*d860*/  LDS.U16 R23, [R153+0x12] ;  /* 0x0000120099177984 */ /* 0x020f620000000400 */
[----:B------:R-:W-:-:S02]  /*d870*/  @!P6 FMUL.FTZ R25, R25, -1.4426950216293334961 ;  /* 0xbfb8aa3b1919e820 */ /* 0x000fc40000410000 */
[----:B------:R-:W-:Y:S02]  /*d880*/  @!P2 FMUL.FTZ R27, R27, -1.4426950216293334961 ;  /* 0xbfb8aa3b1b1ba820 */ /* 0x000fe40000410000 */
[----:B------:R-:W0:Y:S08]  /*d890*/  @!P1 MUFU.EX2 R26, R26 ;  /* 0x0000001a001a9308 */ /* 0x000e300000000800 */
[----:B------:R-:W4:Y:S08]  /*d8a0*/  @!P6 MUFU.EX2 R25, R25 ;  /* 0x000000190019e308 */ /* 0x000f300000000800 */
[----:B------:R-:W5:Y:S01]  /*d8b0*/  @!P2 MUFU.EX2 R27, R27 ;  /* 0x0000001b001ba308 */ /* 0x000f620000000800 */
[----:B-1----:R-:W-:Y:S01]  /*d8c0*/  @!P5 FADD.FTZ R24, R24, 1 ;  /* 0x3f8000001818d421 */ /* 0x002fe20000010000 */
[----:B0-----:R-:W-:Y:S01]  /*d8d0*/  @!P1 FADD.FTZ R26, R26, 1 ;  /* 0x3f8000001a1a9421 */ /* 0x001fe20000010000 */
[----:B--2---:R-:W-:-:S02]  /*d8e0*/  SHF.L.U32 R18, R18, 0x10, RZ ;  /* 0x0000001012127819 */ /* 0x004fc400000006ff */
[----:B---3--:R-:W-:-:S03]  /*d8f0*/  SHF.L.U32 R19, R19, 0x10, RZ ;  /* 0x0000001013137819 */ /* 0x008fc600000006ff */
[----:B------:R-:W0:Y:S01]  /*d900*/  @!P5 MUFU.RCP R29, R24 ;  /* 0x00000018001dd308 */ /* 0x000e220000001000 */
[----:B----4-:R-:W-:Y:S01]  /*d910*/  @!P6 FADD.FTZ R25, R25, 1 ;  /* 0x3f8000001919e421 */ /* 0x010fe20000010000 */
[----:B------:R-:W-:-:S06]  /*d920*/  FADD.FTZ R18, R18, UR7 ;  /* 0x0000000712127e21 */ /* 0x000fcc0008010000 */
[----:B------:R-:W1:Y:S01]  /*d930*/  @!P1 MUFU.RCP R31, R26 ;  /* 0x0000001a001f9308 */ /* 0x000e620000001000 */
[----:B-----5:R-:W-:Y:S01]  /*d940*/  @!P2 FADD.FTZ R27, R27, 1 ;  /* 0x3f8000001b1ba421 */ /* 0x020fe20000010000 */
[----:B------:R-:W-:Y:S01]  /*d950*/  FADD.FTZ R19, R19, UR7 ;  /* 0x0000000713137e21 */ /* 0x000fe20008010000 */
[----:B------:R-:W-:-:S05]  /*d960*/  FSETP.GTU.FTZ.AND P3, PT, R18, 20, PT ;  /* 0x41a000001200780b */ /* 0x000fca0003f7c000 */
[----:B------:R-:W2:Y:S01]  /*d970*/  @!P6 MUFU.RCP R28, R25 ;  /* 0x00000019001ce308 */ /* 0x000ea20000001000 */
[----:B------:R-:W-:Y:S02]  /*d980*/  SHF.L.U32 R20, R20, 0x10, RZ ;  /* 0x0000001014147819 */ /* 0x000fe400000006ff */
[----:B------:R-:W-:-:S05]  /*d990*/  SHF.L.U32 R22, R22, 0x10, RZ ;  /* 0x0000001016167819 */ /* 0x000fca00000006ff */
[----:B------:R-:W3:Y:S01]  /*d9a0*/  @!P2 MUFU.RCP R24, R27 ;  /* 0x0000001b0018a308 */ /* 0x000ee20000001000 */
[----:B------:R-:W-:Y:S02]  /*d9b0*/  SHF.L.U32 R21, R21, 0x10, RZ ;  /* 0x0000001015157819 */ /* 0x000fe400000006ff */
[----:B------:R-:W-:Y:S01]  /*d9c0*/  SHF.L.U32 R23, R23, 0x10, RZ ;  /* 0x0000001017177819 */ /* 0x000fe200000006ff */
[----:B------:R-:W-:Y:S01]  /*d9d0*/  FADD.FTZ R20, R20, UR7 ;  /* 0x0000000714147e21 */ /* 0x000fe20008010000 */
[----:B------:R-:W-:Y:S01]  /*d9e0*/  FSETP.GTU.FTZ.AND P4, PT, R19, 20, PT ;  /* 0x41a000001300780b */ /* 0x000fe20003f9c000 */
[----:B------:R-:W-:Y:S01]  /*d9f0*/  FADD.FTZ R22, R22, UR7 ;  /* 0x0000000716167e21 */ /* 0x000fe20008010000 */
[----:B------:R-:W-:Y:S01]  /*da00*/  FADD.FTZ R21, R21, UR7 ;  /* 0x0000000715157e21 */ /* 0x000fe20008010000 */
[----:B------:R-:W-:Y:S01]  /*da10*/  FADD.FTZ R23, R23, UR7 ;  /* 0x0000000717177e21 */ /* 0x000fe20008010000 */
[----:B0-----:R-:W-:Y:S01]  /*da20*/  @!P5 FMUL.FTZ R112, R112, R29 ;  /* 0x0000001d7070d220 */ /* 0x001fe20000410000 */
[----:B-1----:R-:W-:Y:S01]  /*da30*/  @!P1 FMUL.FTZ R114, R114, R31 ;  /* 0x0000001f72729220 */ /* 0x002fe20000410000 */
[----:B------:R-:W-:-:S02]  /*da40*/  FSETP.GTU.FTZ.AND P5, PT, R20, 20, PT ;  /* 0x41a000001400780b */ /* 0x000fc40003fbc000 */
[----:B------:R-:W-:Y:S01]  /*da50*/  FSETP.GTU.FTZ.AND P1, PT, R22, 20, PT ;  /* 0x41a000001600780b */ /* 0x000fe20003f3c000 */
[----:B--2---:R-:W-:Y:S01]  /*da60*/  @!P6 FMUL.FTZ R115, R115, R28 ;  /* 0x0000001c7373e220 */ /* 0x004fe20000410000 */
[----:B------:R-:W-:Y:S01]  /*da70*/  @!P3 FMUL.FTZ R18, R18, -1.4426950216293334961 ;  /* 0xbfb8aa3b1212b820 */ /* 0x000fe20000410000 */
[----:B------:R-:W-:Y:S01]  /*da80*/  FSETP.GTU.FTZ.AND P6, PT, R21, 20, PT ;  /* 0x41a000001500780b */ /* 0x000fe20003fdc000 */
[----:B---3--:R-:W-:Y:S01]  /*da90*/  @!P2 FMUL.FTZ R117, R117, R24 ;  /* 0x000000187575a220 */ /* 0x008fe20000410000 */
[----:B------:R-:W-:Y:S01]  /*daa0*/  FSETP.GTU.FTZ.AND P2, PT, R23, 20, PT ;  /* 0x41a000001700780b */ /* 0x000fe20003f5c000 */
[----:B------:R-:W-:Y:S02]  /*dab0*/  @!P4 FMUL.FTZ R19, R19, -1.4426950216293334961 ;  /* 0xbfb8aa3b1313c820 */ /* 0x000fe40000410000 */
[----:B------:R-:W0:Y:S03]  /*dac0*/  @!P3 MUFU.EX2 R18, R18 ;  /* 0x000000120012b308 */ /* 0x000e260000000800 */
[----:B------:R-:W-:-:S02]  /*dad0*/  @!P5 FMUL.FTZ R20, R20, -1.4426950216293334961 ;  /* 0xbfb8aa3b1414d820 */ /* 0x000fc40000410000 */
[----:B------:R-:W-:-:S03]  /*dae0*/  @!P1 FMUL.FTZ R22, R22, -1.4426950216293334961 ;  /* 0xbfb8aa3b16169820 */ /* 0x000fc60000410000 */
[----:B------:R-:W1:Y:S01]  /*daf0*/  @!P4 MUFU.EX2 R19, R19 ;  /* 0x000000130013c308 */ /* 0x000e620000000800 */
[----:B------:R-:W-:Y:S01]  /*db00*/  @!P6 FMUL.FTZ R21, R21, -1.4426950216293334961 ;  /* 0xbfb8aa3b1515e820 */ /* 0x000fe20000410000 */
[----:B------:R-:W-:-:S06]  /*db10*/  @!P2 FMUL.FTZ R23, R23, -1.4426950216293334961 ;  /* 0xbfb8aa3b1717a820 */ /* 0x000fcc0000410000 */
[----:B------:R-:W2:Y:S01]  /*db20*/  @!P5 MUFU.EX2 R20, R20 ;  /* 0x000000140014d308 */ /* 0x000ea20000000800 */
[----:B0-----:R-:W-:-:S07]  /*db30*/  @!P3 FADD.FTZ R18, R18, 1 ;  /* 0x3f8000001212b421 */ /* 0x001fce0000010000 */
[----:B------:R-:W0:Y:S08]  /*db40*/  @!P1 MUFU.EX2 R22, R22 ;  /* 0x0000001600169308 */ /* 0x000e300000000800 */
[----:B------:R-:W3:Y:S08]  /*db50*/  @!P6 MUFU.EX2 R21, R21 ;  /* 0x000000150015e308 */ /* 0x000ef00000000800 */
[----:B------:R-:W4:Y:S01]  /*db60*/  @!P2 MUFU.EX2 R23, R23 ;  /* 0x000000170017a308 */ /* 0x000f220000000800 */
[----:B-1----:R-:W-:Y:S01]  /*db70*/  @!P4 FADD.FTZ R19, R19, 1 ;  /* 0x3f8000001313c421 */ /* 0x002fe20000010000 */
[----:B--2---:R-:W-:Y:S01]  /*db80*/  @!P5 FADD.FTZ R20, R20, 1 ;  /* 0x3f8000001414d421 */ /* 0x004fe20000010000 */
[----:B0-----:R-:W-:-:S05]  /*db90*/  @!P1 FADD.FTZ R22, R22, 1 ;  /* 0x3f80000016169421 */ /* 0x001fca0000010000 */
[----:B------:R0:W1:Y:S01]  /*dba0*/  @!P3 MUFU.RCP R25, R18 ;  /* 0x000000120019b308 */ /* 0x0000620000001000 */
[----:B---3--:R-:W-:Y:S01]  /*dbb0*/  @!P6 FADD.FTZ R21, R21, 1 ;  /* 0x3f8000001515e421 */ /* 0x008fe20000010000 */
[----:B0-----:R-:W0:Y:S06]  /*dbc0*/  LDS.U16 R18, [R153+0x14] ;  /* 0x0000140099127984 */ /* 0x001e2c0000000400 */
[----:B------:R2:W3:Y:S01]  /*dbd0*/  @!P4 MUFU.RCP R24, R19 ;  /* 0x000000130018c308 */ /* 0x0004e20000001000 */
[----:B----4-:R-:W-:Y:S01]  /*dbe0*/  @!P2 FADD.FTZ R23, R23, 1 ;  /* 0x3f8000001717a421 */ /* 0x010fe20000010000 */
[----:B--2---:R-:W2:Y:S06]  /*dbf0*/  LDS.U16 R19, [R153+0x16] ;  /* 0x0000160099137984 */ /* 0x004eac0000000400 */
[----:B------:R4:W5:Y:S08]  /*dc00*/  @!P5 MUFU.RCP R27, R20 ;  /* 0x00000014001bd308 */ /* 0x0009700000001000 */
[----:B------:R1:W-:Y:S01]  /*dc10*/  @!P1 MUFU.RCP R29, R22 ;  /* 0x00000016001d9308 */ /* 0x0003e20000001000 */
[----:B----4-:R-:W4:Y:S04]  /*dc20*/  LDS.U16 R20, [R153+0x18] ;  /* 0x0000180099147984 */ /* 0x010f280000000400 */
[----:B-1----:R-:W1:Y:S03]  /*dc30*/  LDS.U16 R22, [R153+0x1c] ;  /* 0x00001c0099167984 */ /* 0x002e660000000400 */
[----:B------:R3:W2:Y:S08]  /*dc40*/  @!P6 MUFU.RCP R26, R21 ;  /* 0x00000015001ae308 */ /* 0x0006b00000001000 */
[----:B------:R5:W1:Y:S01]  /*dc50*/  @!P2 MUFU.RCP R28, R23 ;  /* 0x00000017001ca308 */ /* 0x000a620000001000 */
[----:B---3--:R-:W3:Y:S04]  /*dc60*/  LDS.U16 R21, [R153+0x1a] ;  /* 0x00001a0099157984 */ /* 0x008ee80000000400 */
[----:B-----5:R-:W5:Y:S01]  /*dc70*/  LDS.U16 R23, [R153+0x1e] ;  /* 0x00001e0099177984 */ /* 0x020f620000000400 */
[----:B------:R-:W-:Y:S01]  /*dc80*/  BAR.SYNC.DEFER_BLOCKING 0x0 ;  /* 0x0000000000007b1d */ /* 0x000fe20000010000 */
[----:B------:R-:W-:Y:S01]  /*dc90*/  @!P3 FMUL.FTZ R118, R118, R25 ;  /* 0x000000197676b220 */ /* 0x000fe20000410000 */
[----:B------:R-:W-:Y:S01]  /*dca0*/  @!P4 FMUL.FTZ R121, R121, R24 ;  /* 0x000000187979c220 */ /* 0x000fe20000410000 */
[----:B------:R-:W-:-:S02]  /*dcb0*/  PRMT R24, R103, 0x7632, R24 ;  /* 0x0000763267187816 */ /* 0x000fc40000000018 */
[----:B------:R-:W-:Y:S02]  /*dcc0*/  PRMT R25, R101, 0x7632, R25 ;  /* 0x0000763265197816 */ /* 0x000fe40000000019 */
[----:B0-----:R-:W-:Y:S01]  /*dcd0*/  SHF.L.U32 R18, R18, 0x10, RZ ;  /* 0x0000001012127819 */ /* 0x001fe200000006ff */
[----:B------:R-:W-:Y:S01]  /*dce0*/  @!P5 FMUL.FTZ R120, R120, R27 ;  /* 0x0000001b7878d220 */ /* 0x000fe20000410000 */
[----:B--2---:R-:W-:Y:S01]  /*dcf0*/  @!P6 FMUL.FTZ R123, R123, R26 ;  /* 0x0000001a7b7be220 */ /* 0x004fe20000410000 */
[----:B------:R-:W-:Y:S02]  /*dd00*/  SHF.L.U32 R19, R19, 0x10, RZ ;  /* 0x0000001013137819 */ /* 0x000fe400000006ff */
[----:B------:R-:W-:Y:S01]  /*dd10*/  PRMT R26, R99, 0x7632, R26 ;  /* 0x00007632631a7816 */ /* 0x000fe2000000001a */
[----:B------:R-:W-:Y:S01]  /*dd20*/  FADD.FTZ R18, R18, UR7 ;  /* 0x0000000712127e21 */ /* 0x000fe20008010000 */
[----:B------:R-:W-:Y:S01]  /*dd30*/  PRMT R27, R97, 0x7632, R27 ;  /* 0x00007632611b7816 */ /* 0x000fe2000000001b */
[----:B------:R0:W-:Y:S04]  /*dd40*/  STS.U16 [R153+0x2], R24 ;  /* 0x0000021899007388 */ /* 0x0001e80000000400 */
[----:B------:R2:W-:Y:S01]  /*dd50*/  STS.U16 [R153+0x6], R25 ;  /* 0x0000061999007388 */ /* 0x0005e20000000400 */
[----:B0-----:R-:W-:-:S02]  /*dd60*/  PRMT R24, R95, 0x7632, R24 ;  /* 0x000076325f187816 */ /* 0x001fc40000000018 */
[----:B--2---:R-:W-:-:S03]  /*dd70*/  PRMT R25, R93, 0x7632, R25 ;  /* 0x000076325d197816 */ /* 0x004fc60000000019 */
[----:B------:R0:W-:Y:S04]  /*dd80*/  STS.U16 [R153+0x12], R24 ;  /* 0x0000121899007388 */ /* 0x0001e80000000400 */
[----:B------:R2:W-:Y:S01]  /*dd90*/  STS.U16 [R153+0x16], R25 ;  /* 0x0000161999007388 */ /* 0x0005e20000000400 */
[----:B------:R-:W-:Y:S01]  /*dda0*/  MOV R30, UR8 ;  /* 0x00000008001e7c02 */ /* 0x000fe20008000f00 */
[----:B------:R-:W-:Y:S01]  /*ddb0*/  FADD.FTZ R19, R19, UR7 ;  /* 0x0000000713137e21 */ /* 0x000fe20008010000 */
[----:B0-----:R-:W-:Y:S02]  /*ddc0*/  PRMT R24, R91, 0x7632, R24 ;  /* 0x000076325b187816 */ /* 0x001fe40000000018 */
[----:B--2---:R-:W-:Y:S01]  /*ddd0*/  PRMT R25, R89, 0x7632, R25 ;  /* 0x0000763259197816 */ /* 0x004fe20000000019 */
[----:B------:R-:W-:Y:S01]  /*dde0*/  STS.U16 [R153], R103 ;  /* 0x0000006799007388 */ /* 0x000fe20000000400 */
[----:B------:R-:W-:Y:S01]  /*ddf0*/  FSETP.GTU.FTZ.AND P6, PT, R18, 20, PT ;  /* 0x41a000001200780b */ /* 0x000fe20003fdc000 */
[----:B------:R-:W-:Y:S01]  /*de00*/  @!P1 FMUL.FTZ R124, R124, R29 ;  /* 0x0000001d7c7c9220 */ /* 0x000fe20000410000 */
[----:B----4-:R-:W-:Y:S01]  /*de10*/  SHF.L.U32 R20, R20, 0x10, RZ ;  /* 0x0000001014147819 */ /* 0x010fe200000006ff */
[----:B------:R-:W-:Y:S01]  /*de20*/  STS.U16 [R153+0x4], R101 ;  /* 0x0000046599007388 */ /* 0x000fe20000000400 */
[----:B-1----:R-:W-:-:S03]  /*de30*/  SHF.L.U32 R22, R22, 0x10, RZ ;  /* 0x0000001016167819 */ /* 0x002fc600000006ff */
[----:B------:R-:W-:Y:S04]  /*de40*/  STS.U16 [R153+0x8], R99 ;  /* 0x0000086399007388 */ /* 0x000fe80000000400 */
[----:B------:R0:W-:Y:S04]  /*de50*/  STS.U16 [R153+0xa], R26 ;  /* 0x00000a1a99007388 */ /* 0x0001e80000000400 */
        /* <DEDUP_REMOVED lines=9> */
[----:B------:R-:W-:Y:S01]  /*def0*/  LDS.U16 R25, [R170] ;  /* 0x00000000aa197984 */ /* 0x000fe20000000400 */
[----:B------:R-:W-:-:S03]  /*df00*/  FSETP.GTU.FTZ.AND P3, PT, R19, 20, PT ;  /* 0x41a000001300780b */ /* 0x000fc60003f7c000 */
[----:B------:R-:W-:Y:S01]  /*df10*/  LDS.U16 R27, [R169+0x40] ;  /* 0x00004000a91b7984 */ /* 0x000fe20000000400 */
[----:B------:R-:W-:-:S03]  /*df20*/  FADD.FTZ R20, R20, UR7 ;  /* 0x0000000714147e21 */ /* 0x000fc60008010000 */
[----:B------:R-:W-:Y:S01]  /*df30*/  LDS.U16 R29, [R168+0x80] ;  /* 0x00008000a81d7984 */ /* 0x000fe20000000400 */
[----:B------:R-:W-:-:S03]  /*df40*/  FADD.FTZ R22, R22, UR7 ;  /* 0x0000000716167e21 */ /* 0x000fc60008010000 */
        /* <DEDUP_REMOVED lines=15> */
[----:B------:R-:W-:Y:S01]  /*e040*/  @!P2 FMUL.FTZ R127, R127, R28 ;  /* 0x0000001c7f7fa220 */ /* 0x000fe20000410000 */
[----:B------:R-:W-:-:S02]  /*e050*/  FSETP.GTU.FTZ.AND P2, PT, R20, 20, PT ;  /* 0x41a000001400780b */ /* 0x000fc40003f5c000 */
[----:B------:R-:W-:Y:S01]  /*e060*/  FSETP.GTU.FTZ.AND P1, PT, R22, 20, PT ;  /* 0x41a000001600780b */ /* 0x000fe20003f3c000 */
[----:B------:R-:W-:Y:S01]  /*e070*/  @!P6 FMUL.FTZ R18, R18, -1.4426950216293334961 ;  /* 0xbfb8aa3b1212e820 */ /* 0x000fe20000410000 */
[----:B---3--:R-:W-:Y:S02]  /*e080*/  SHF.L.U32 R21, R21, 0x10, RZ ;  /* 0x0000001015157819 */ /* 0x008fe400000006ff */
[----:B-----5:R-:W-:Y:S01]  /*e090*/  SHF.L.U32 R23, R23, 0x10, RZ ;  /* 0x0000001017177819 */ /* 0x020fe200000006ff */
[----:B------:R-:W-:Y:S02]  /*e0a0*/  @!P3 FMUL.FTZ R19, R19, -1.4426950216293334961 ;  /* 0xbfb8aa3b1313b820 */ /* 0x000fe40000410000 */
[----:B------:R-:W-:Y:S01]  /*e0b0*/  FADD.FTZ R21, R21, UR7 ;  /* 0x0000000715157e21 */ /* 0x000fe20008010000 */
[----:B------:R-:W1:Y:S01]  /*e0c0*/  @!P6 MUFU.EX2 R18, R18 ;  /* 0x000000120012e308 */ /* 0x000e620000000800 */
[----:B------:R-:W-:Y:S02]  /*e0d0*/  FADD.FTZ R23, R23, UR7 ;  /* 0x0000000717177e21 */ /* 0x000fe40008010000 */
[----:B------:R-:W-:Y:S01]  /*e0e0*/  @!P2 FMUL.FTZ R20, R20, -1.4426950216293334961 ;  /* 0xbfb8aa3b1414a820 */ /* 0x000fe20000410000 */
[----:B------:R-:W-:Y:S01]  /*e0f0*/  FSETP.GTU.FTZ.AND P5, PT, R21, 20, PT ;  /* 0x41a000001500780b */ /* 0x000fe20003fbc000 */
[----:B------:R-:W-:Y:S01]  /*e100*/  @!P1 FMUL.FTZ R22, R22, -1.4426950216293334961 ;  /* 0xbfb8aa3b16169820 */ /* 0x000fe20000410000 */
[----:B------:R-:W-:-:S02]  /*e110*/  FSETP.GTU.FTZ.AND P4, PT, R23, 20, PT ;  /* 0x41a000001700780b */ /* 0x000fc40003f9c000 */
[----:B------:R-:W2:Y:S01]  /*e120*/  @!P3 MUFU.EX2 R19, R19 ;  /* 0x000000130013b308 */ /* 0x000ea20000000800 */
[----:B------:R-:W3:Y:S07]  /*e130*/  LDS R24, [UR23+0x1080] ;  /* 0x00108017ff187984 */ /* 0x000eee0008000800 */
[----:B------:R-:W4:Y:S01]  /*e140*/  @!P2 MUFU.EX2 R20, R20 ;  /* 0x000000140014a308 */ /* 0x000f220000000800 */
[----:B-1----:R-:W-:-:S07]  /*e150*/  @!P6 FADD.FTZ R18, R18, 1 ;  /* 0x3f8000001212e421 */ /* 0x002fce0000010000 */
[----:B------:R-:W1:Y:S01]  /*e160*/  @!P1 MUFU.EX2 R22, R22 ;  /* 0x0000001600169308 */ /* 0x000e620000000800 */
[----:B------:R-:W-:Y:S01]  /*e170*/  @!P5 FMUL.FTZ R21, R21, -1.4426950216293334961 ;  /* 0xbfb8aa3b1515d820 */ /* 0x000fe20000410000 */
[----:B------:R-:W-:Y:S01]  /*e180*/  @!P4 FMUL.FTZ R23, R23, -1.4426950216293334961 ;  /* 0xbfb8aa3b1717c820 */ /* 0x000fe20000410000 */
[----:B------:R-:W-:Y:S01]  /*e190*/  UMOV UR8, UR22 ;  /* 0x0000001600087c82 */ /* 0x000fe20008000000 */
[----:B------:R-:W-:Y:S01]  /*e1a0*/  UMOV UR9, URZ ;  /* 0x000000ff00097c82 */ /* 0x000fe20008000000 */
[----:B--2---:R-:W-:Y:S01]  /*e1b0*/  @!P3 FADD.FTZ R19, R19, 1 ;  /* 0x3f8000001313b421 */ /* 0x004fe20000010000 */
[----:B------:R-:W-:Y:S02]  /*e1c0*/  UIMAD.WIDE.U32 UR12, UR26, UR14, UR8 ;  /* 0x0000000e1a0c72a5 */ /* 0x000fe4000f8e0008 */
[----:B------:R-:W2:Y:S02]  /*e1d0*/  @!P6 MUFU.RCP R57, R18 ;  /* 0x000000120039e308 */ /* 0x000ea40000001000 */
[----:B------:R-:W-:Y:S01]  /*e1e0*/  UIMAD UR13, UR26, UR15, UR13 ;  /* 0x0000000f1a0d72a4 */ /* 0x000fe2000f8e020d */
[----:B----4-:R-:W-:Y:S01]  /*e1f0*/  @!P2 FADD.FTZ R20, R20, 1 ;  /* 0x3f8000001414a421 */ /* 0x010fe20000010000 */
[----:B------:R-:W4:Y:S04]  /*e200*/  LDCU.64 UR14, c[0x0][0x550] ;  /* 0x0000aa00ff0e77ac */ /* 0x000f280008000a00 */
[----:B------:R-:W5:Y:S01]  /*e210*/  @!P5 MUFU.EX2 R21, R21 ;  /* 0x000000150015d308 */ /* 0x000f620000000800 */
[----:B-1----:R-:W-:-:S07]  /*e220*/  @!P1 FADD.FTZ R22, R22, 1 ;  /* 0x3f80000016169421 */ /* 0x002fce0000010000 */
[----:B------:R-:W1:Y:S08]  /*e230*/  @!P4 MUFU.EX2 R23, R23 ;  /* 0x000000170017c308 */ /* 0x000e700000000800 */
[----:B0-----:R0:W3:Y:S01]  /*e240*/  @!P3 MUFU.RCP R26, R19 ;  /* 0x00000013001ab308 */ /* 0x0010e20000001000 */
[----:B------:R-:W-:-:S07]  /*e250*/  UIMAD.WIDE.U32 UR12, UR10, UR24, UR12 ;  /* 0x000000180a0c72a5 */ /* 0x000fce000f8e000c */
[----:B------:R-:W4:Y:S01]  /*e260*/  @!P2 MUFU.RCP R59, R20 ;  /* 0x00000014003ba308 */ /* 0x000f220000001000 */
[----:B------:R-:W-:-:S07]  /*e270*/  UIMAD UR13, UR10, UR25, UR13 ;  /* 0x000000190a0d72a4 */ /* 0x000fce000f8e020d */
[----:B------:R-:W4:Y:S01]  /*e280*/  @!P1 MUFU.RCP R61, R22 ;  /* 0x00000016003d9308 */ /* 0x000f220000001000 */
[----:B--2---:R-:W-:Y:S01]  /*e290*/  @!P6 FMUL.FTZ R126, R126, R57 ;  /* 0x000000397e7ee220 */ /* 0x004fe20000410000 */
[----:B0-----:R-:W-:Y:S01]  /*e2a0*/  IADD3 R19, P6, PT, R2, UR12, RZ ;  /* 0x0000000c02137c10 */ /* 0x001fe2000ffde0ff */
[----:B-----5:R-:W-:Y:S01]  /*e2b0*/  @!P5 FADD.FTZ R21, R21, 1 ;  /* 0x3f8000001515d421 */ /* 0x020fe20000010000 */
[----:B-1----:R-:W-:Y:S01]  /*e2c0*/  @!P4 FADD.FTZ R23, R23, 1 ;  /* 0x3f8000001717c421 */ /* 0x002fe20000010000 */
[----:B---3--:R-:W-:Y:S01]  /*e2d0*/  @!P3 FMUL.FTZ R129, R129, R26 ;  /* 0x0000001a8181b220 */ /* 0x008fe20000410000 */
[----:B------:R-:W-:Y:S01]  /*e2e0*/  IADD3.X R26, PT, PT, RZ, UR13, RZ, P6, !PT ;  /* 0x0000000dff1a7c10 */ /* 0x000fe2000b7fe4ff */
[----:B------:R-:W0:Y:S01]  /*e2f0*/  LDCU.64 UR12, c[0x0][0x518] ;  /* 0x0000a300ff0c77ac */ /* 0x000e220008000a00 */
[----:B----4-:R-:W-:Y:S01]  /*e300*/  LEA R18, P6, R19, UR14, 0x1 ;  /* 0x0000000e13127c11 */ /* 0x010fe2000f8c08ff */
[----:B------:R-:W1:Y:S01]  /*e310*/  @!P5 MUFU.RCP R28, R21 ;  /* 0x00000015001cd308 */ /* 0x000e620000001000 */
[----:B------:R-:W-:Y:S01]  /*e320*/  @!P2 FMUL.FTZ R130, R130, R59 ;  /* 0x0000003b8282a220 */ /* 0x000fe20000410000 */
[----:B------:R-:W-:-:S02]  /*e330*/  ISETP.GE.AND P2, PT, R2, R24, PT ;  /* 0x000000180200720c */ /* 0x000fc40003f46270 */
[----:B------:R-:W-:Y:S01]  /*e340*/  LEA.HI.X R19, R19, UR15, R26, 0x1, P6 ;  /* 0x0000000f13137c11 */ /* 0x000fe2000b0f0c1a */
[----:B------:R-:W2:Y:S03]  /*e350*/  LDCU.64 UR14, c[0x0][0x520] ;  /* 0x0000a400ff0e77ac */ /* 0x000ea60008000a00 */
[----:B------:R-:W3:Y:S01]  /*e360*/  @!P4 MUFU.RCP R20, R23 ;  /* 0x000000170014c308 */ /* 0x000ee20000001000 */
[----:B------:R-:W-:Y:S01]  /*e370*/  @!P1 FMUL.FTZ R132, R132, R61 ;  /* 0x0000003d84849220 */ /* 0x000fe20000410000 */
[-C--:B------:R-:W-:Y:S02]  /*e380*/  ISETP.GE.AND P3, PT, R17, R24.reuse, PT ;  /* 0x000000181100720c */ /* 0x080fe40003f66270 */
[-C--:B------:R-:W-:Y:S02]  /*e390*/  ISETP.GE.AND P6, PT, R16, R24.reuse, PT ;  /* 0x000000181000720c */ /* 0x080fe40003fc6270 */
[-C--:B------:R-:W-:Y:S01]  /*e3a0*/  ISETP.GE.AND P1, PT, R14, R24.reuse, PT ;  /* 0x000000180e00720c */ /* 0x080fe20003f26270 */
[----:B------:R-:W-:Y:S01]  /*e3b0*/  @!P2 STG.E.U16 desc[UR34][R18.64], R25 ;  /* 0x000000191200a986 */ /* 0x000fe2000c101522 */
[----:B------:R-:W-:Y:S01]  /*e3c0*/  ISETP.GE.AND P2, PT, R15, R24, PT ;  /* 0x000000180f00720c */ /* 0x000fe20003f46270 */
[----:B-1----:R-:W-:Y:S01]  /*e3d0*/  @!P5 FMUL.FTZ R133, R133, R28 ;  /* 0x0000001c8585d220 */ /* 0x002fe20000410000 */
[----:B------:R-:W-:-:S05]  /*e3e0*/  ISETP.GE.AND P5, PT, R12, R24, PT ;  /* 0x000000180c00720c */ /* 0x000fca0003fa6270 */
[----:B------:R-:W-:Y:S01]  /*e3f0*/  @!P3 STG.E.U16 desc[UR34][R18.64+0x40], R27 ;  /* 0x0000401b1200b986 */ /* 0x000fe2000c101522 */
[----:B------:R-:W-:Y:S01]  /*e400*/  ISETP.GE.AND P3, PT, R3, R24, PT ;  /* 0x000000180300720c */ /* 0x000fe20003f66270 */
        /* <DEDUP_REMOVED lines=28> */
[----:B-1----:R-:W-:Y:S02]  /*e5d0*/  F2FP.BF16.F32.PACK_AB R19, R117, R114 ;  /* 0x000000727513723e */ /* 0x002fe400000010ff */
        /* <DEDUP_REMOVED lines=13> */
[C---:B-1----:R-:W-:Y:S02]  /*e6b0*/  PRMT R21, R18.reuse, 0x7610, R21 ;  /* 0x0000761012157816 */ /* 0x042fe40000000015 */
[----:B---3--:R-:W-:Y:S02]  /*e6c0*/  PRMT R22, R18, 0x7632, R22 ;  /* 0x0000763212167816 */ /* 0x008fe40000000016 */
[----:B------:R-:W-:Y:S01]  /*e6d0*/  F2FP.BF16.F32.PACK_AB R18, R133, R130 ;  /* 0x000000828512723e */ /* 0x000fe200000010ff */
[----:B------:R1:W-:Y:S01]  /*e6e0*/  STS.U16 [R153+0x6], R24 ;  /* 0x0000061899007388 */ /* 0x0003e20000000400 */
[----:B------:R-:W-:-:S03]  /*e6f0*/  PRMT R29, R19, 0x7632, R29 ;  /* 0x00007632131d7816 */ /* 0x000fc6000000001d */
[----:B------:R3:W-:Y:S01]  /*e700*/  STS.U16 [R153+0xa], R26 ;  /* 0x00000a1a99007388 */ /* 0x0007e20000000400 */
[----:B-1----:R-:W-:Y:S02]  /*e710*/  PRMT R24, R20, 0x7632, R24 ;  /* 0x0000763214187816 */ /* 0x002fe40000000018 */
[----:B---3--:R-:W-:Y:S01]  /*e720*/  PRMT R26, R18, 0x7632, R26 ;  /* 0x00007632121a7816 */ /* 0x008fe2000000001a */
        /* <DEDUP_REMOVED lines=31> */
[----:B0-----:R-:W-:-:S05]  /*e920*/  UIMAD.WIDE.U32 UR8, UR26, UR12, UR8 ;  /* 0x0000000c1a0872a5 */ /* 0x001fca000f8e0008 */
[----:B------:R-:W0:Y:S01]  /*e930*/  LDS R20, [UR23+0x1080] ;  /* 0x00108017ff147984 */ /* 0x000e220008000800 */
[----:B------:R-:W-:Y:S01]  /*e940*/  UIMAD UR9, UR26, UR13, UR9 ;  /* 0x0000000d1a0972a4 */ /* 0x000fe2000f8e0209 */
[----:B------:R-:W3:Y:S03]  /*e950*/  LDCU.64 UR12, c[0x0][0x560] ;  /* 0x0000ac00ff0c77ac */ /* 0x000ee60008000a00 */
[----:B--2---:R-:W-:Y:S01]  /*e960*/  UIMAD.WIDE.U32 UR8, UR10, UR14, UR8 ;  /* 0x0000000e0a0872a5 */ /* 0x004fe2000f8e0008 */
[----:B------:R-:W-:-:S03]  /*e970*/  FADD.FTZ R112, R112, R173 ;  /* 0x000000ad70707221 */ /* 0x000fc60000010000 */
[----:B------:R-:W-:Y:S02]  /*e980*/  UIMAD UR9, UR10, UR15, UR9 ;  /* 0x0000000f0a0972a4 */ /* 0x000fe4000f8e0209 */
[----:B-1----:R-:W-:Y:S01]  /*e990*/  IADD3 R19, P0, PT, R2, UR8, RZ ;  /* 0x0000000802137c10 */ /* 0x002fe2000ff1e0ff */
[----:B------:R-:W-:-:S03]  /*e9a0*/  FADD.FTZ R115, R112, R115 ;  /* 0x0000007370737221 */ /* 0x000fc60000010000 */
[----:B------:R-:W-:Y:S02]  /*e9b0*/  IADD3.X R22, PT, PT, RZ, UR9, RZ, P0, !PT ;  /* 0x00000009ff167c10 */ /* 0x000fe400087fe4ff */
[----:B---3--:R-:W-:Y:S01]  /*e9c0*/  LEA R18, P3, R19, UR12, 0x1 ;  /* 0x0000000c13127c11 */ /* 0x008fe2000f8608ff */
[----:B------:R-:W-:-:S03]  /*e9d0*/  FADD.FTZ R114, R115, R114 ;  /* 0x0000007273727221 */ /* 0x000fc60000010000 */
[----:B------:R-:W-:Y:S01]  /*e9e0*/  LEA.HI.X R19, R19, UR13, R22, 0x1, P3 ;  /* 0x0000000d13137c11 */ /* 0x000fe200098f0c16 */
[----:B------:R-:W-:Y:S01]  /*e9f0*/  FADD.FTZ R117, R114, R117 ;  /* 0x0000007572757221 */ /* 0x000fe20000010000 */
[-C--:B0-----:R-:W-:Y:S02]  /*ea00*/  ISETP.GE.AND P2, PT, R2, R20.reuse, PT ;  /* 0x000000140200720c */ /* 0x081fe40003f46270 */
        /* <DEDUP_REMOVED lines=53> */
.L_x_423:
        /* <DEDUP_REMOVED lines=10> */
[----:B0-----:R-:W-:-:S05]  /*ee00*/  @P0 FADD R3, R3, R174 ;  /* 0x000000ae03030221 */ /* 0x001fca0000000000 */
[----:B------:R-:W0:Y:S01]  /*ee10*/  SHFL.DOWN P0, R0, R3, 0x2, 0x1f ;  /* 0x08401f0003007f89 */ /* 0x000e220000000000 */
[----:B--2---:R-:W-:Y:S02]  /*ee20*/  ISETP.NE.AND P1, PT, R4, RZ, PT ;  /* 0x000000ff0400720c */ /* 0x004fe40003f25270 */
[----:B------:R-:W2:Y:S11]  /*ee30*/  S2R R4, SR_TID.X ;  /* 0x0000000000047919 */ /* 0x000eb60000002100 */
[----:B------:R-:W3:Y:S01]  /*ee40*/  @!P1 S2R R9, SR_CgaCtaId ;  /* 0x0000000000099919 */ /* 0x000ee20000008800 */
[----:B------:R-:W-:Y:S01]  /*ee50*/  @!P1 MOV R6, 0x400 ;  /* 0x0000040000069802 */ /* 0x000fe20000000f00 */
[----:B0-----:R-:W-:-:S05]  /*ee60*/  @P0 FADD R0, R3, R0 ;  /* 0x0000000003000221 */ /* 0x001fca0000000000 */
[----:B------:R-:W0:Y:S01]  /*ee70*/  SHFL.DOWN P0, R5, R0, 0x4, 0x1f ;  /* 0x08801f0000057f89 */ /* 0x000e220000000000 */
[----:B--2---:R-:W-:-:S04]  /*ee80*/  @!P1 SHF.R.U32.HI R3, RZ, 0x3, R4 ;  /* 0x00000003ff039819 */ /* 0x004fc80000011604 */
[----:B------:R-:W-:Y:S02]  /*ee90*/  @!P1 LOP3.LUT R3, R3, 0x7c, RZ, 0xc0, !PT ;  /* 0x0000007c03039812 */ /* 0x000fe400078ec0ff */
[----:B---3--:R-:W-:Y:S01]  /*eea0*/  @!P1 LEA R6, R9, R6, 0x18 ;  /* 0x0000000609069211 */ /* 0x008fe200078ec0ff */
        /* <DEDUP_REMOVED lines=18> */
[----:B0-----:R-:W-:Y:S01]  /*efd0*/  FADD.FTZ R0, R3, R2 ;  /* 0x0000000203007221 */ /* 0x001fe20000010000 */
[----:B------:R-:W-:Y:S02]  /*efe0*/  MOV R2, UR4 ;  /* 0x0000000400027c02 */ /* 0x000fe40008000f00 */
[----:B------:R-:W-:Y:S01]  /*eff0*/  MOV R3, UR5 ;  /* 0x0000000500037c02 */ /* 0x000fe20008000f00 */
[----:B---3--:R-:W-:-:S05]  /*f000*/  FADD.FTZ R5, R0, R5 ;  /* 0x0000000500057221 */ /* 0x008fca0000010000 */
[----:B------:R2:W-:Y:S02]  /*f010*/  REDG.E.ADD.F32.FTZ.RN.STRONG.GPU desc[UR34][R2.64], R5 ;  /* 0x00000005020079a6 */ /* 0x0005e4000c12f322 */
.L_x_494:
[----:B------:R-:W-:Y:S05]  /*f020*/  BSYNC.RECONVERGENT B0 ;  /* 0x0000000000007941 */ /* 0x000fea0003800200 */
.L_x_493:
[----:B------:R-:W-:Y:S01]  /*f030*/  UISETP.NE.U32.AND UP0, UPT, UR8, URZ, UPT ;  /* 0x000000ff0800728c */ /* 0x000fe2000bf05070 */
[----:B-1----:R-:W-:-:S03]  /*f040*/  ISETP.GE.AND P0, PT, R11, UR21, PT ;  /* 0x000000150b007c0c */ /* 0x002fc6000bf06270 */
[----:B------:R-:W-:-:S09]  /*f050*/  UISETP.NE.AND.EX UP0, UPT, UR9, URZ, UPT, UP0 ;  /* 0x000000ff0900728c */ /* 0x000fd2000bf05300 */
[----:B------:R-:W-:Y:S05]  /*f060*/  BRA.U !UP0, `(.L_x_495) ;  /* 0x00000001089c7547 */ /* 0x000fea000b800000 */
[----:B------:R-:W-:Y:S06]  /*f070*/  BAR.SYNC.DEFER_BLOCKING 0x0 ;  /* 0x0000000000007b1d */ /* 0x000fec0000010000 */
[----:B------:R-:W-:Y:S01]  /*f080*/  BSSY.RECONVERGENT B0, `(.L_x_495) ;  /* 0x0000025000007945 */ /* 0x000fe20003800200 */
[----:B0-----:R-:W0:Y:S01]  /*f090*/  SHFL.DOWN P1, R0, R173, 0x1, 0x1f ;  /* 0x08201f00ad007f89 */ /* 0x001e220000020000 */
        /* <DEDUP_REMOVED lines=35> */
.L_x_496:
[----:B------:R-:W-:Y:S05]  /*f2d0*/  BSYNC.RECONVERGENT B0 ;  /* 0x0000000000007941 */ /* 0x000fea0003800200 */
.L_x_495:
        /* <DEDUP_REMOVED lines=34> */
.L_x_498:
        /* <DEDUP_REMOVED lines=66> */
.L_x_497:
[----:B------:R-:W-:Y:S05]  /*f920*/  EXIT ;  /* 0x000000000000794d */ /* 0x000fea0003800000 */
.L_x_462:
[----:B------:R-:W-:Y:S01]  /*f930*/  HFMA2 R199, -RZ, RZ, 0, 5.9604644775390625e-08 ;  /* 0x00000001ffc77431 */ /* 0x000fe200000001ff */
[----:B------:R-:W-:Y:S02]  /*f940*/  MOV R200, R65 ;  /* 0x0000004100c87202 */ /* 0x000fe40000000f00 */
[----:B------:R-:W-:Y:S02]  /*f950*/  MOV R202, RZ ;  /* 0x000000ff00ca7202 */ /* 0x000fe40000000f00 */
[----:B------:R-:W-:-:S07]  /*f960*/  MOV R71, 0xffffffff ;  /* 0xffffffff00477802 */ /* 0x000fce0000000f00 */
[----:B0-2--5:R-:W-:Y:S05]  /*f970*/  WARPSYNC.COLLECTIVE R71, `(.L_x_499) ;  /* 0x0000000047087348 */ /* 0x025fea0003c00000 */
[----:B------:R1:W3:Y:S02]  /*f980*/  SHFL.UP P6, R196, R200, R199, R202 ;  /* 0x040000c7c8c47389 */ /* 0x0002e400000c00ca */
[----:B0123-5:R-:W-:Y:S05]  /*f990*/  ENDCOLLECTIVE ;  /* 0x000000000000791b */ /* 0x02ffea0003800000 */
.L_x_499:
[----:B------:R-:W-:Y:S02]  /*f9a0*/  MOV R200, R193 ;  /* 0x000000c100c87202 */ /* 0x000fe40000000f00 */
[----:B------:R-:W-:-:S07]  /*f9b0*/  MOV R64, R196 ;  /* 0x000000c400407202 */ /* 0x000fce0000000f00 */
[----:B------:R-:W-:Y:S05]  /*f9c0*/  WARPSYNC.COLLECTIVE R71, `(.L_x_500) ;  /* 0x0000000047087348 */ /* 0x000fea0003c00000 */
[----:B------:R0:W1:Y:S02]  /*f9d0*/  SHFL.UP P6, R196, R200, R199, R202 ;  /* 0x040000c7c8c47389 */ /* 0x00006400000c00ca */
[----:B01----:R-:W-:Y:S05]  /*f9e0*/  ENDCOLLECTIVE ;  /* 0x000000000000791b */ /* 0x003fea0003800000 */
.L_x_500:
[----:B------:R-:W-:Y:S02]  /*f9f0*/  MOV R200, R194 ;  /* 0x000000c200c87202 */ /* 0x000fe40000000f00 */
[----:B------:R-:W-:-:S07]  /*fa00*/  MOV R66, R196 ;  /* 0x000000c400427202 */ /* 0x000fce0000000f00 */
[----:B------:R-:W-:Y:S05]  /*fa10*/  WARPSYNC.COLLECTIVE R71, `(.L_x_501) ;  /* 0x0000000047087348 */ /* 0x000fea0003c00000 */
[----:B------:R0:W1:Y:S02]  /*fa20*/  SHFL.UP P6, R196, R200, R199, R202 ;  /* 0x040000c7c8c47389 */ /* 0x00006400000c00ca */
[----:B01----:R-:W-:Y:S05]  /*fa30*/  ENDCOLLECTIVE ;  /* 0x000000000000791b */ /* 0x003fea0003800000 */
.L_x_501:
[-C--:B------:R-:W-:Y:S01]  /*fa40*/  FMUL.FTZ R67, R193, R66.reuse ;  /* 0x00000042c1437220 */ /* 0x080fe20000410000 */
[----:B------:R-:W-:Y:S01]  /*fa50*/  FMUL.FTZ R66, R65, R66 ;  /* 0x0000004241427220 */ /* 0x000fe20000410000 */
[----:B------:R-:W-:Y:S02]  /*fa60*/  MOV R200, R195 ;  /* 0x000000c300c87202 */ /* 0x000fe40000000f00 */
[----:B------:R-:W-:-:S07]  /*fa70*/  MOV R70, R196 ;  /* 0x000000c400467202 */ /* 0x000fce0000000f00 */
[----:B------:R-:W-:Y:S05]  /*fa80*/  WARPSYNC.COLLECTIVE R71, `(.L_x_502) ;  /* 0x0000000047087348 */ /* 0x000fea0003c00000 */
[----:B------:R0:W1:Y:S02]  /*fa90*/  SHFL.UP P6, R196, R200, R199, R202 ;  /* 0x040000c7c8c47389 */ /* 0x00006400000c00ca */
[----:B01----:R-:W-:Y:S05]  /*faa0*/  ENDCOLLECTIVE ;  /* 0x000000000000791b */ /* 0x003fea0003800000 */
.L_x_502:
        /* <DEDUP_REMOVED lines=13> */
.L_x_503:
[----:B------:R-:W-:Y:S02]  /*fb80*/  MOV R200, R193 ;  /* 0x000000c100c87202 */ /* 0x000fe40000000f00 */
[----:B------:R-:W-:-:S07]  /*fb90*/  MOV R64, R196 ;  /* 0x000000c400407202 */ /* 0x000fce0000000f00 */
[----:B------:R-:W-:Y:S05]  /*fba0*/  WARPSYNC.COLLECTIVE R71, `(.L_x_504) ;  /* 0x0000000047087348 */ /* 0x000fea0003c00000 */
[----:B------:R0:W1:Y:S02]  /*fbb0*/  SHFL.UP P6, R196, R200, R199, R202 ;  /* 0x040000c7c8c47389 */ /* 0x00006400000c00ca */
[----:B01----:R-:W-:Y:S05]  /*fbc0*/  ENDCOLLECTIVE ;  /* 0x000000000000791b */ /* 0x003fea0003800000 */
.L_x_504:
[----:B------:R-:W-:Y:S02]  /*fbd0*/  MOV R200, R194 ;  /* 0x000000c200c87202 */ /* 0x000fe40000000f00 */
[----:B------:R-:W-:-:S07]  /*fbe0*/  MOV R66, R196 ;  /* 0x000000c400427202 */ /* 0x000fce0000000f00 */
[----:B------:R-:W-:Y:S05]  /*fbf0*/  WARPSYNC.COLLECTIVE R71, `(.L_x_505) ;  /* 0x0000000047087348 */ /* 0x000fea0003c00000 */
[----:B------:R0:W1:Y:S02]  /*fc00*/  SHFL.UP P6, R196, R200, R199, R202 ;  /* 0x040000c7c8c47389 */ /* 0x00006400000c00ca */
[----:B01----:R-:W-:Y:S05]  /*fc10*/  ENDCOLLECTIVE ;  /* 0x000000000000791b */ /* 0x003fea0003800000 */
.L_x_505:
[-C--:B------:R-:W-:Y:S01]  /*fc20*/  FMUL.FTZ R67, R193, R66.reuse ;  /* 0x00000042c1437220 */ /* 0x080fe20000410000 */
[----:B------:R-:W-:Y:S01]  /*fc30*/  FMUL.FTZ R66, R65, R66 ;  /* 0x0000004241427220 */ /* 0x000fe20000410000 */
[----:B------:R-:W-:Y:S02]  /*fc40*/  MOV R200, R195 ;  /* 0x000000c300c87202 */ /* 0x000fe40000000f00 */
[----:B------:R-:W-:-:S07]  /*fc50*/  MOV R70, R196 ;  /* 0x000000c400467202 */ /* 0x000fce0000000f00 */
[----:B------:R-:W-:Y:S05]  /*fc60*/  WARPSYNC.COLLECTIVE R71, `(.L_x_506) ;  /* 0x0000000047087348 */ /* 0x000fea0003c00000 */
[----:B------:R0:W1:Y:S02]  /*fc70*/  SHFL.UP P6, R196, R200, R199, R202 ;  /* 0x040000c7c8c47389 */ /* 0x00006400000c00ca */
[----:B01----:R-:W-:Y:S05]  /*fc80*/  ENDCOLLECTIVE ;  /* 0x000000000000791b */ /* 0x003fea0003800000 */
.L_x_506:
        /* <DEDUP_REMOVED lines=13> */
.L_x_507:
[----:B------:R-:W-:Y:S02]  /*fd60*/  MOV R200, R193 ;  /* 0x000000c100c87202 */ /* 0x000fe40000000f00 */
[----:B------:R-:W-:-:S07]  /*fd70*/  MOV R64, R196 ;  /* 0x000000c400407202 */ /* 0x000fce0000000f00 */
[----:B------:R-:W-:Y:S05]  /*fd80*/  WARPSYNC.COLLECTIVE R71, `(.L_x_508) ;  /* 0x0000000047087348 */ /* 0x000fea0003c00000 */
[----:B------:R0:W1:Y:S02]  /*fd90*/  SHFL.UP P6, R196, R200, R199, R202 ;  /* 0x040000c7c8c47389 */ /* 0x00006400000c00ca */
[----:B01----:R-:W-:Y:S05]  /*fda0*/  ENDCOLLECTIVE ;  /* 0x000000000000791b */ /* 0x003fea0003800000 */
.L_x_508:
[----:B------:R-:W-:Y:S02]  /*fdb0*/  MOV R200, R194 ;  /* 0x000000c200c87202 */ /* 0x000fe40000000f00 */
[----:B------:R-:W-:-:S07]  /*fdc0*/  MOV R66, R196 ;  /* 0x000000c400427202 */ /* 0x000fce0000000f00 */
[----:B------:R-:W-:Y:S05]  /*fdd0*/  WARPSYNC.COLLECTIVE R71, `(.L_x_509) ;  /* 0x0000000047087348 */ /* 0x000fea0003c00000 */
[----:B------:R0:W1:Y:S02]  /*fde0*/  SHFL.UP P6, R196, R200, R199, R202 ;  /* 0x040000c7c8c47389 */ /* 0x00006400000c00ca */
[----:B01----:R-:W-:Y:S05]  /*fdf0*/  ENDCOLLECTIVE ;  /* 0x000000000000791b */ /* 0x003fea0003800000 */
.L_x_509:
[-C--:B------:R-:W-:Y:S01]  /*fe00*/  FMUL.FTZ R67, R193, R66.reuse ;  /* 0x00000042c1437220 */ /* 0x080fe20000410000 */
[----:B------:R-:W-:Y:S01]  /*fe10*/  FMUL.FTZ R66, R65, R66 ;  /* 0x0000004241427220 */ /* 0x000fe20000410000 */
[----:B------:R-:W-:Y:S02]  /*fe20*/  MOV R200, R195 ;  /* 0x000000c300c87202 */ /* 0x000fe40000000f00 */
[----:B------:R-:W-:-:S07]  /*fe30*/  MOV R70, R196 ;  /* 0x000000c400467202 */ /* 0x000fce0000000f00 */
[----:B------:R-:W-:Y:S05]  /*fe40*/  WARPSYNC.COLLECTIVE R71, `(.L_x_510) ;  /* 0x0000000047087348 */ /* 0x000fea0003c00000 */
[----:B------:R0:W1:Y:S02]  /*fe50*/  SHFL.UP P6, R196, R200, R199, R202 ;  /* 0x040000c7c8c47389 */ /* 0x00006400000c00ca */
[----:B01----:R-:W-:Y:S05]  /*fe60*/  ENDCOLLECTIVE ;  /* 0x000000000000791b */ /* 0x003fea0003800000 */
.L_x_510:
        /* <DEDUP_REMOVED lines=13> */
.L_x_511:
[----:B------:R-:W-:Y:S02]  /*ff40*/  MOV R200, R193 ;  /* 0x000000c100c87202 */ /* 0x000fe40000000f00 */
[----:B------:R-:W-:-:S07]  /*ff50*/  MOV R64, R196 ;  /* 0x000000c400407202 */ /* 0x000fce0000000f00 */
[----:B------:R-:W-:Y:S05]  /*ff60*/  WARPSYNC.COLLECTIVE R71, `(.L_x_512) ;  /* 0x0000000047087348 */ /* 0x000fea0003c00000 */
[----:B------:R0:W1:Y:S02]  /*ff70*/  SHFL.UP P6, R196, R200, R199, R202 ;  /* 0x040000c7c8c47389 */ /* 0x00006400000c00ca */
[----:B01----:R-:W-:Y:S05]  /*ff80*/  ENDCOLLECTIVE ;  /* 0x000000000000791b */ /* 0x003fea0003800000 */
.L_x_512:
[----:B------:R-:W-:Y:S02]  /*ff90*/  MOV R200, R194 ;  /* 0x000000c200c87202 */ /* 0x000fe40000000f00 */
[----:B------:R-:W-:-:S07]  /*ffa0*/  MOV R66, R196 ;  /* 0x000000c400427202 */ /* 0x000fce0000000f00 */
[----:B------:R-:W-:Y:S05]  /*ffb0*/  WARPSYNC.COLLECTIVE R71, `(.L_x_513) ;  /* 0x0000000047087348 */ /* 0x000fea0003c00000 */
[----:B------:R0:W1:Y:S02]  /*ffc0*/  SHFL.UP P6, R196, R200, R199, R202 ;  /* 0x040000c7c8c47389 */ /* 0x00006400000c00ca */
[----:B01----:R-:W-:Y:S05]  /*ffd0*/  ENDCOLLECTIVE ;  /* 0x000000000000791b */ /* 0x003fea0003800000 */
.L_x_513:
[-C--:B------:R-:W-:Y:S01]  /*ffe0*/  FMUL.FTZ R67, R193, R66.reuse ;  /* 0x00000042c1437220 */ /* 0x080fe20000410000 */
[----:B------:R-:W-:Y:S01]  /*fff0*/  FMUL.FTZ R66, R65, R66 ;  /* 0x0000004241427220 */ /* 0x000fe20000410000 */
[----:B------:R-:W-:Y:S02]  /*10000*/  MOV R200, R195 ;  /* 0x000000c300c87202 */ /* 0x000fe40000000f00 */
[----:B------:R-:W-:-:S07]  /*10010*/  MOV R70, R196 ;  /* 0x000000c400467202 */ /* 0x000fce0000000f00 */
[----:B------:R-:W-:Y:S05]  /*10020*/  WARPSYNC.COLLECTIVE R71, `(.L_x_514) ;  /* 0x0000000047087348 */ /* 0x000fea0003c00000 */
[----:B------:R0:W1:Y:S02]  /*10030*/  SHFL.UP P6, R196, R200, R199, R202 ;  /* 0x040000c7c8c47389 */ /* 0x00006400000c00ca */
[----:B01----:R-:W-:Y:S05]  /*10040*/  ENDCOLLECTIVE ;  /* 0x000000000000791b */ /* 0x003fea0003800000 */
.L_x_514:
        /* <DEDUP_REMOVED lines=13> */
.L_x_515:
[----:B------:R-:W-:Y:S02]  /*10120*/  MOV R200, R193 ;  /* 0x000000c100c87202 */ /* 0x000fe40000000f00 */
[----:B------:R-:W-:-:S07]  /*10130*/  MOV R64, R196 ;  /* 0x000000c400407202 */ /* 0x000fce0000000f00 */
[----:B------:R-:W-:Y:S05]  /*10140*/  WARPSYNC.COLLECTIVE R71, `(.L_x_516) ;  /* 0x0000000047087348 */ /* 0x000fea0003c00000 */
[----:B------:R0:W1:Y:S02]  /*10150*/  SHFL.UP P6, R196, R200, R199, R202 ;  /* 0x040000c7c8c47389 */ /* 0x00006400000c00ca */
[----:B01----:R-:W-:Y:S05]  /*10160*/  ENDCOLLECTIVE ;  /* 0x000000000000791b */ /* 0x003fea0003800000 */
.L_x_516:
[----:B------:R-:W-:Y:S02]  /*10170*/  MOV R200, R194 ;  /* 0x000000c200c87202 */ /* 0x000fe40000000f00 */
[----:B------:R-:W-:-:S07]  /*10180*/  MOV R66, R196 ;  /* 0x000000c400427202 */ /* 0x000fce0000000f00 */
[----:B------:R-:W-:Y:S05]  /*10190*/  WARPSYNC.COLLECTIVE R71, `(.L_x_517) ;  /* 0x0000000047087348 */ /* 0x000fea0003c00000 */
[----:B------:R0:W1:Y:S02]  /*101a0*/  SHFL.UP P6, R196, R200, R199, R202 ;  /* 0x040000c7c8c47389 */ /* 0x00006400000c00ca */
[----:B01----:R-:W-:Y:S05]  /*101b0*/  ENDCOLLECTIVE ;  /* 0x000000000000791b */ /* 0x003fea0003800000 */
.L_x_517:
[----:B------:R-:W-:Y:S02]  /*101c0*/  MOV R200, R195 ;  /* 0x000000c300c87202 */ /* 0x000fe40000000f00 */
[----:B------:R-:W-:-:S07]  /*101d0*/  MOV R70, R196 ;  /* 0x000000c400467202 */ /* 0x000fce0000000f00 */
[----:B------:R-:W-:Y:S05]  /*101e0*/  WARPSYNC.COLLECTIVE R71, `(.L_x_518) ;  /* 0x0000000047087348 */ /* 0x000fea0003c00000 */
[----:B------:R0:W1:Y:S02]  /*101f0*/  SHFL.UP P6, R196, R200, R199, R202 ;  /* 0x040000c7c8c47389 */ /* 0x00006400000c00ca */
[----:B01----:R-:W-:Y:S05]  /*10200*/  ENDCOLLECTIVE ;  /* 0x000000000000791b */ /* 0x003fea0003800000 */
.L_x_518:
[----:B------:R-:W-:Y:S05]  /*10210*/  BRA `(.L_x_519) ;  /* 0xffffff8c000c7947 */ /* 0x000fea000383ffff */
.L_x_463:
[----:B------:R-:W-:Y:S01]  /*10220*/  HFMA2 R67, -RZ, RZ, 0, 1.847743988037109375e-06 ;  /* 0x0000001fff437431 */ /* 0x000fe200000001ff */
[----:B------:R-:W-:Y:S01]  /*10230*/  BSSY B0, `(.L_x_520) ;  /* 0x0000007000007945 */ /* 0x000fe20003800000 */
[----:B------:R-:W-:Y:S02]  /*10240*/  MOV R70, R65 ;  /* 0x0000004100467202 */ /* 0x000fe40000000f00 */
[----:B------:R-:W-:Y:S02]  /*10250*/  MOV R66, 0x1f ;  /* 0x0000001f00427802 */ /* 0x000fe40000000f00 */
[----:B------:R-:W-:-:S07]  /*10260*/  MOV R71, 0xffffffff ;  /* 0xffffffff00477802 */ /* 0x000fce0000000f00 */
[----:B--2--5:R-:W-:Y:S05]  /*10270*/  WARPSYNC.COLLECTIVE R71, `(.L_x_521) ;  /* 0x0000000047087348 */ /* 0x024fea0003c00000 */
[----:B------:R0:W1:Y:S02]  /*10280*/  SHFL.IDX P2, R64, R70, R67, R66 ;  /* 0x0000004346407389 */ /* 0x0000640000040042 */
[----:B012--5:R-:W-:Y:S05]  /*10290*/  ENDCOLLECTIVE ;  /* 0x000000000000791b */ /* 0x027fea0003800000 */
.L_x_521:
[----:B------:R-:W-:Y:S05]  /*102a0*/  BSYNC B0 ;  /* 0x0000000000007941 */ /* 0x000fea0003800000 */
.L_x_520:
[----:B------:R-:W-:Y:S05]  /*102b0*/  BRA `(.L_x_522) ;  /* 0xffffff8c00187947 */ /* 0x000fea000383ffff */
.L_x_464:
        /* <DEDUP_REMOVED lines=8> */
.L_x_524:
[----:B------:R-:W-:Y:S05]  /*10340*/  BSYNC B0 ;  /* 0x0000000000007941 */ /* 0x000fea0003800000 */
.L_x_523:
[----:B------:R-:W-:Y:S05]  /*10350*/  BRA `(.L_x_525) ;  /* 0xffffff8800f87947 */ /* 0x000fea000383ffff */
.L_x_465:
        /* <DEDUP_REMOVED lines=8> */
.L_x_527:
[----:B------:R-:W-:Y:S05]  /*103e0*/  BSYNC B0 ;  /* 0x0000000000007941 */ /* 0x000fea0003800000 */
.L_x_526:
[----:B------:R-:W-:Y:S05]  /*103f0*/  BRA `(.L_x_528) ;  /* 0xffffff8800d87947 */ /* 0x000fea000383ffff */
.L_x_466:
        /* <DEDUP_REMOVED lines=8> */
.L_x_530:
[----:B------:R-:W-:Y:S05]  /*10480*/  BSYNC B0 ;  /* 0x0000000000007941 */ /* 0x000fea0003800000 */
.L_x_529:
[----:B------:R-:W-:Y:S05]  /*10490*/  BRA `(.L_x_531) ;  /* 0xffffff8800b87947 */ /* 0x000fea000383ffff */
.L_x_467:
[----:B------:R-:W-:Y:S01]  /*104a0*/  HFMA2 R199, -RZ, RZ, 0, 5.9604644775390625e-08 ;  /* 0x00000001ffc77431 */ /* 0x000fe200000001ff */
[----:B------:R-:W-:Y:S01]  /*104b0*/  BSSY B0, `(.L_x_532) ;  /* 0x0000007000007945 */ /* 0x000fe20003800000 */
[----:B------:R-:W-:Y:S02]  /*104c0*/  MOV R200, R65 ;  /* 0x0000004100c87202 */ /* 0x000fe40000000f00 */
[----:B------:R-:W-:Y:S02]  /*104d0*/  MOV R202, RZ ;  /* 0x000000ff00ca7202 */ /* 0x000fe40000000f00 */
[----:B------:R-:W-:-:S07]  /*104e0*/  MOV R71, 0xffffffff ;  /* 0xffffffff00477802 */ /* 0x000fce0000000f00 */
[----:B--2--5:R-:W-:Y:S05]  /*104f0*/  WARPSYNC.COLLECTIVE R71, `(.L_x_533) ;  /* 0x0000000047087348 */ /* 0x024fea0003c00000 */
[----:B------:R0:W1:Y:S02]  /*10500*/  SHFL.UP P6, R196, R200, R199, R202 ;  /* 0x040000c7c8c47389 */ /* 0x00006400000c00ca */
[----:B012--5:R-:W-:Y:S05]  /*10510*/  ENDCOLLECTIVE ;  /* 0x000000000000791b */ /* 0x027fea0003800000 */
.L_x_533:
[----:B------:R-:W-:Y:S05]  /*10520*/  BSYNC B0 ;  /* 0x0000000000007941 */ /* 0x000fea0003800000 */
.L_x_532:
        /* <DEDUP_REMOVED lines=10> */
.L_x_534:
[----:B------:R-:W-:Y:S02]  /*105d0*/  MOV R66, 0x1f ;  /* 0x0000001f00427802 */ /* 0x000fe40000000f00 */
[----:B------:R-:W-:Y:S02]  /*105e0*/  MOV R200, R194 ;  /* 0x000000c200c87202 */ /* 0x000fe40000000f00 */
[----:B------:R-:W-:-:S07]  /*105f0*/  MOV R193, R196 ;  /* 0x000000c400c17202 */ /* 0x000fce0000000f00 */
[----:B------:R-:W-:Y:S05]  /*10600*/  WARPSYNC.COLLECTIVE R71, `(.L_x_535) ;  /* 0x0000000047087348 */ /* 0x000fea0003c00000 */
[----:B------:R0:W1:Y:S02]  /*10610*/  SHFL.UP P6, R196, R200, R199, R202 ;  /* 0x040000c7c8c47389 */ /* 0x00006400000c00ca */
[----:B01----:R-:W-:Y:S05]  /*10620*/  ENDCOLLECTIVE ;  /* 0x000000000000791b */ /* 0x003fea0003800000 */
.L_x_535:
[----:B------:R-:W-:Y:S02]  /*10630*/  MOV R200, R195 ;  /* 0x000000c300c87202 */ /* 0x000fe40000000f00 */
[----:B------:R-:W-:-:S07]  /*10640*/  MOV R194, R196 ;  /* 0x000000c400c27202 */ /* 0x000fce0000000f00 */
[----:B------:R-:W-:Y:S05]  /*10650*/  WARPSYNC.COLLECTIVE R71, `(.L_x_536) ;  /* 0x0000000047087348 */ /* 0x000fea0003c00000 */
[----:B------:R0:W1:Y:S02]  /*10660*/  SHFL.UP P6, R196, R200, R199, R202 ;  /* 0x040000c7c8c47389 */ /* 0x00006400000c00ca */
[----:B01----:R-:W-:Y:S05]  /*10670*/  ENDCOLLECTIVE ;  /* 0x000000000000791b */ /* 0x003fea0003800000 */
.L_x_536:
[----:B------:R-:W-:Y:S05]  /*10680*/  WARPSYNC.COLLECTIVE R71, `(.L_x_537) ;  /* 0x0000000047087348 */ /* 0x000fea0003c00000 */
[----:B------:R0:W1:Y:S02]  /*10690*/  SHFL.IDX P2, R64, R70, R67, R66 ;  /* 0x0000004346407389 */ /* 0x0000640000040042 */
[----:B01----:R-:W-:Y:S05]  /*106a0*/  ENDCOLLECTIVE ;  /* 0x000000000000791b */ /* 0x003fea0003800000 */
.L_x_537:
[----:B------:R-:W-:Y:S02]  /*106b0*/  MOV R70, R61 ;  /* 0x0000003d00467202 */ /* 0x000fe40000000f00 */
[----:B------:R-:W-:Y:S02]  /*106c0*/  MOV R195, R196 ;  /* 0x000000c400c37202 */ /* 0x000fe40000000f00 */
[----:B------:R-:W-:-:S07]  /*106d0*/  MOV R60, R64 ;  /* 0x00000040003c7202 */ /* 0x000fce0000000f00 */
[----:B------:R-:W-:Y:S05]  /*106e0*/  WARPSYNC.COLLECTIVE R71, `(.L_x_538) ;  /* 0x0000000047087348 */ /* 0x000fea0003c00000 */
[----:B------:R0:W1:Y:S02]  /*106f0*/  SHFL.IDX P2, R64, R70, R67, R66 ;  /* 0x0000004346407389 */ /* 0x0000640000040042 */
[----:B01----:R-:W-:Y:S05]  /*10700*/  ENDCOLLECTIVE ;  /* 0x000000000000791b */ /* 0x003fea0003800000 */
.L_x_538:
[----:B------:R-:W-:Y:S02]  /*10710*/  MOV R70, R62 ;  /* 0x0000003e00467202 */ /* 0x000fe40000000f00 */
[----:B------:R-:W-:-:S07]  /*10720*/  MOV R196, R64 ;  /* 0x0000004000c47202 */ /* 0x000fce0000000f00 */
[----:B------:R-:W-:Y:S05]  /*10730*/  WARPSYNC.COLLECTIVE R71, `(.L_x_539) ;  /* 0x0000000047087348 */ /* 0x000fea0003c00000 */
[----:B------:R0:W1:Y:S02]  /*10740*/  SHFL.IDX P2, R64, R70, R67, R66 ;  /* 0x0000004346407389 */ /* 0x0000640000040042 */
[----:B01----:R-:W-:Y:S05]  /*10750*/  ENDCOLLECTIVE ;  /* 0x000000000000791b */ /* 0x003fea0003800000 */
.L_x_539:
[----:B------:R-:W-:Y:S02]  /*10760*/  MOV R70, R63 ;  /* 0x0000003f00467202 */ /* 0x000fe40000000f00 */
[----:B------:R-:W-:-:S07]  /*10770*/  MOV R62, R64 ;  /* 0x00000040003e7202 */ /* 0x000fce0000000f00 */
[----:B------:R-:W-:Y:S05]  /*10780*/  WARPSYNC.COLLECTIVE R71, `(.L_x_540) ;  /* 0x0000000047087348 */ /* 0x000fea0003c00000 */
[----:B------:R0:W1:Y:S02]  /*10790*/  SHFL.IDX P2, R64, R70, R67, R66 ;  /* 0x0000004346407389 */ /* 0x0000640000040042 */
[----:B01----:R-:W-:Y:S05]  /*107a0*/  ENDCOLLECTIVE ;  /* 0x000000000000791b */ /* 0x003fea0003800000 */
.L_x_540:
[----:B------:R-:W-:Y:S01]  /*107b0*/  MOV R63, R64 ;  /* 0x00000040003f7202 */ /* 0x000fe20000000f00 */
[----:B------:R-:W-:Y:S06]  /*107c0*/  BRA `(.L_x_541) ;  /* 0xffffff8800147947 */ /* 0x000fec000383ffff */
.L_x_469:
[----:B------:R-:W-:Y:S01]  /*107d0*/  HFMA2 R236, -RZ, RZ, 0, 5.9604644775390625e-08 ;  /* 0x00000001ffec7431 */ /* 0x000fe200000001ff */
[----:B------:R-:W-:Y:S02]  /*107e0*/  MOV R234, R225 ;  /* 0x000000e100ea7202 */ /* 0x000fe40000000f00 */
[----:B------:R-:W-:Y:S02]  /*107f0*/  MOV R237, 0x1f ;  /* 0x0000001f00ed7802 */ /* 0x000fe40000000f00 */
[----:B------:R-:W-:-:S07]  /*10800*/  MOV R71, 0xffffffff ;  /* 0xffffffff00477802 */ /* 0x000fce0000000f00 */
[----:B0-----:R-:W-:Y:S05]  /*10810*/  WARPSYNC.COLLECTIVE R71, `(.L_x_542) ;  /* 0x0000000047087348 */ /* 0x001fea0003c00000 */
[----:B------:R1:W2:Y:S02]  /*10820*/  SHFL.DOWN P0, R233, R234, R236, R237 ;  /* 0x080000eceae97389 */ /* 0x0002a400000000ed */
[----:B012---:R-:W-:Y:S05]  /*10830*/  ENDCOLLECTIVE ;  /* 0x000000000000791b */ /* 0x007fea0003800000 */
.L_x_542:
[----:B------:R-:W-:Y:S02]  /*10840*/  MOV R234, R69 ;  /* 0x0000004500ea7202 */ /* 0x000fe40000000f00 */
[----:B------:R-:W-:-:S07]  /*10850*/  MOV R64, R233 ;  /* 0x000000e900407202 */ /* 0x000fce0000000f00 */
[----:B------:R-:W-:Y:S05]  /*10860*/  WARPSYNC.COLLECTIVE R71, `(.L_x_543) ;  /* 0x0000000047087348 */ /* 0x000fea0003c00000 */
[----:B------:R0:W1:Y:S02]  /*10870*/  SHFL.DOWN P0, R233, R234, R236, R237 ;  /* 0x080000eceae97389 */ /* 0x00006400000000ed */
[----:B01----:R-:W-:Y:S05]  /*10880*/  ENDCOLLECTIVE ;  /* 0x000000000000791b */ /* 0x003fea0003800000 */
.L_x_543:
[----:B------:R-:W-:Y:S02]  /*10890*/  MOV R234, R68 ;  /* 0x0000004400ea7202 */ /* 0x000fe40000000f00 */
[----:B------:R-:W-:-:S07]  /*108a0*/  MOV R66, R233 ;  /* 0x000000e900427202 */ /* 0x000fce0000000f00 */
[----:B------:R-:W-:Y:S05]  /*108b0*/  WARPSYNC.COLLECTIVE R71, `(.L_x_544) ;  /* 0x0000000047087348 */ /* 0x000fea0003c00000 */
[----:B------:R0:W1:Y:S02]  /*108c0*/  SHFL.DOWN P0, R233, R234, R236, R237 ;  /* 0x080000eceae97389 */ /* 0x00006400000000ed */
[----:B01----:R-:W-:Y:S05]  /*108d0*/  ENDCOLLECTIVE ;  /* 0x000000000000791b */ /* 0x003fea0003800000 */
.L_x_544:
[----:B------:R-:W-:Y:S02]  /*108e0*/  MOV R234, R65 ;  /* 0x0000004100ea7202 */ /* 0x000fe40000000f00 */
[----:B------:R-:W-:-:S07]  /*108f0*/  MOV R226, R233 ;  /* 0x000000e900e27202 */ /* 0x000fce0000000f00 */
[----:B------:R-:W-:Y:S05]  /*10900*/  WARPSYNC.COLLECTIVE R71, `(.L_x_545) ;  /* 0x0000000047087348 */ /* 0x000fea0003c00000 */
[----:B------:R0:W1:Y:S02]  /*10910*/  SHFL.DOWN P0, R233, R234, R236, R237 ;  /* 0x080000eceae97389 */ /* 0x00006400000000ed */
[----:B01----:R-:W-:Y:S05]  /*10920*/  ENDCOLLECTIVE ;  /* 0x000000000000791b */ /* 0x003fea0003800000 */
.L_x_545:
[----:B------:R-:W-:Y:S01]  /*10930*/  MOV R228, R233 ;  /* 0x000000e900e47202 */ /* 0x000fe20000000f00 */
[----:B------:R-:W-:Y:S06]  /*10940*/  BRA `(.L_x_546) ;  /* 0xffffff9c00287947 */ /* 0x000fec000383ffff */
.L_x_472:
        /* <DEDUP_REMOVED lines=8> */
.L_x_548:
[----:B------:R-:W-:Y:S05]  /*109d0*/  BSYNC B0 ;  /* 0x0000000000007941 */ /* 0x000fea0003800000 */
.L_x_547:
        /* <DEDUP_REMOVED lines=8> */
.L_x_549:
[----:B------:R-:W-:Y:S02]  /*10a60*/  MOV R234, R68 ;  /* 0x0000004400ea7202 */ /* 0x000fe40000000f00 */
[----:B------:R-:W-:-:S07]  /*10a70*/  MOV R66, R233 ;  /* 0x000000e900427202 */ /* 0x000fce0000000f00 */
[----:B------:R-:W-:Y:S05]  /*10a80*/  WARPSYNC.COLLECTIVE R71, `(.L_x_550) ;  /* 0x0000000047087348 */ /* 0x000fea0003c00000 */
[----:B------:R0:W1:Y:S02]  /*10a90*/  SHFL.DOWN P0, R233, R234, R236, R237 ;  /* 0x080000eceae97389 */ /* 0x00006400000000ed */
[----:B01----:R-:W-:Y:S05]  /*10aa0*/  ENDCOLLECTIVE ;  /* 0x000000000000791b */ /* 0x003fea0003800000 */
.L_x_550:
[----:B------:R-:W-:Y:S02]  /*10ab0*/  MOV R234, R65 ;  /* 0x0000004100ea7202 */ /* 0x000fe40000000f00 */
[----:B------:R-:W-:-:S07]  /*10ac0*/  MOV R226, R233 ;  /* 0x000000e900e27202 */ /* 0x000fce0000000f00 */
[----:B------:R-:W-:Y:S05]  /*10ad0*/  WARPSYNC.COLLECTIVE R71, `(.L_x_551) ;  /* 0x0000000047087348 */ /* 0x000fea0003c00000 */
[----:B------:R0:W1:Y:S02]  /*10ae0*/  SHFL.DOWN P0, R233, R234, R236, R237 ;  /* 0x080000eceae97389 */ /* 0x00006400000000ed */
[----:B01----:R-:W-:Y:S05]  /*10af0*/  ENDCOLLECTIVE ;  /* 0x000000000000791b */ /* 0x003fea0003800000 */
.L_x_551:
[----:B------:R-:W-:Y:S01]  /*10b00*/  MOV R228, R233 ;  /* 0x000000e900e47202 */ /* 0x000fe20000000f00 */
[----:B------:R-:W-:Y:S06]  /*10b10*/  BRA `(.L_x_552) ;  /* 0xffffff9c00047947 */ /* 0x000fec000383ffff */
.L_x_475:
        /* <DEDUP_REMOVED lines=8> */
.L_x_554:
[----:B------:R-:W-:Y:S05]  /*10ba0*/  BSYNC B0 ;  /* 0x0000000000007941 */ /* 0x000fea0003800000 */
.L_x_553:
        /* <DEDUP_REMOVED lines=8> */
.L_x_555:
[----:B------:R-:W-:Y:S02]  /*10c30*/  MOV R234, R68 ;  /* 0x0000004400ea7202 */ /* 0x000fe40000000f00 */
[----:B------:R-:W-:-:S07]  /*10c40*/  MOV R66, R233 ;  /* 0x000000e900427202 */ /* 0x000fce0000000f00 */
[----:B------:R-:W-:Y:S05]  /*10c50*/  WARPSYNC.COLLECTIVE R71, `(.L_x_556) ;  /* 0x0000000047087348 */ /* 0x000fea0003c00000 */
[----:B------:R0:W1:Y:S02]  /*10c60*/  SHFL.DOWN P0, R233, R234, R236, R237 ;  /* 0x080000eceae97389 */ /* 0x00006400000000ed */
[----:B01----:R-:W-:Y:S05]  /*10c70*/  ENDCOLLECTIVE ;  /* 0x000000000000791b */ /* 0x003fea0003800000 */
.L_x_556:
[----:B------:R-:W-:Y:S02]  /*10c80*/  MOV R234, R65 ;  /* 0x0000004100ea7202 */ /* 0x000fe40000000f00 */
[----:B------:R-:W-:-:S07]  /*10c90*/  MOV R226, R233 ;  /* 0x000000e900e27202 */ /* 0x000fce0000000f00 */
[----:B------:R-:W-:Y:S05]  /*10ca0*/  WARPSYNC.COLLECTIVE R71, `(.L_x_557) ;  /* 0x0000000047087348 */ /* 0x000fea0003c00000 */
[----:B------:R0:W1:Y:S02]  /*10cb0*/  SHFL.DOWN P0, R233, R234, R236, R237 ;  /* 0x080000eceae97389 */ /* 0x00006400000000ed */
[----:B01----:R-:W-:Y:S05]  /*10cc0*/  ENDCOLLECTIVE ;  /* 0x000000000000791b */ /* 0x003fea0003800000 */
.L_x_557:
[----:B------:R-:W-:Y:S01]  /*10cd0*/  MOV R228, R233 ;  /* 0x000000e900e47202 */ /* 0x000fe20000000f00 */
[----:B------:R-:W-:Y:S06]  /*10ce0*/  BRA `(.L_x_558) ;  /* 0xffffff9800e07947 */ /* 0x000fec000383ffff */
.L_x_478:
        /* <DEDUP_REMOVED lines=8> */
.L_x_560:
[----:B------:R-:W-:Y:S05]  /*10d70*/  BSYNC B0 ;  /* 0x0000000000007941 */ /* 0x000fea0003800000 */
.L_x_559:
        /* <DEDUP_REMOVED lines=8> */
.L_x_561:
[----:B------:R-:W-:Y:S02]  /*10e00*/  MOV R234, R68 ;  /* 0x0000004400ea7202 */ /* 0x000fe40000000f00 */
[----:B------:R-:W-:-:S07]  /*10e10*/  MOV R66, R233 ;  /* 0x000000e900427202 */ /* 0x000fce0000000f00 */
[----:B------:R-:W-:Y:S05]  /*10e20*/  WARPSYNC.COLLECTIVE R71, `(.L_x_562) ;  /* 0x0000000047087348 */ /* 0x000fea0003c00000 */
[----:B------:R0:W1:Y:S02]  /*10e30*/  SHFL.DOWN P0, R233, R234, R236, R237 ;  /* 0x080000eceae97389 */ /* 0x00006400000000ed */
[----:B01----:R-:W-:Y:S05]  /*10e40*/  ENDCOLLECTIVE ;  /* 0x000000000000791b */ /* 0x003fea0003800000 */
.L_x_562:
[----:B------:R-:W-:Y:S02]  /*10e50*/  MOV R234, R65 ;  /* 0x0000004100ea7202 */ /* 0x000fe40000000f00 */
[----:B------:R-:W-:-:S07]  /*10e60*/  MOV R226, R233 ;  /* 0x000000e900e27202 */ /* 0x000fce0000000f00 */
[----:B------:R-:W-:Y:S05]  /*10e70*/  WARPSYNC.COLLECTIVE R71, `(.L_x_563) ;  /* 0x0000000047087348 */ /* 0x000fea0003c00000 */
[----:B------:R0:W1:Y:S02]  /*10e80*/  SHFL.DOWN P0, R233, R234, R236, R237 ;  /* 0x080000eceae97389 */ /* 0x00006400000000ed */
[----:B01----:R-:W-:Y:S05]  /*10e90*/  ENDCOLLECTIVE ;  /* 0x000000000000791b */ /* 0x003fea0003800000 */
.L_x_563:
[----:B------:R-:W-:Y:S01]  /*10ea0*/  MOV R228, R233 ;  /* 0x000000e900e47202 */ /* 0x000fe20000000f00 */
[----:B------:R-:W-:Y:S06]  /*10eb0*/  BRA `(.L_x_564) ;  /* 0xffffff9800bc7947 */ /* 0x000fec000383ffff */
.L_x_481:
        /* <DEDUP_REMOVED lines=8> */
.L_x_566:
[----:B------:R-:W-:Y:S05]  /*10f40*/  BSYNC B0 ;  /* 0x0000000000007941 */ /* 0x000fea0003800000 */
.L_x_565:
        /* <DEDUP_REMOVED lines=8> */
.L_x_567:
[----:B------:R-:W-:Y:S02]  /*10fd0*/  MOV R234, R68 ;  /* 0x0000004400ea7202 */ /* 0x000fe40000000f00 */
[----:B------:R-:W-:-:S07]  /*10fe0*/  MOV R66, R233 ;  /* 0x000000e900427202 */ /* 0x000fce0000000f00 */
[----:B------:R-:W-:Y:S05]  /*10ff0*/  WARPSYNC.COLLECTIVE R71, `(.L_x_568) ;  /* 0x0000000047087348 */ /* 0x000fea0003c00000 */
[----:B------:R0:W1:Y:S02]  /*11000*/  SHFL.DOWN P0, R233, R234, R236, R237 ;  /* 0x080000eceae97389 */ /* 0x00006400000000ed */
[----:B01----:R-:W-:Y:S05]  /*11010*/  ENDCOLLECTIVE ;  /* 0x000000000000791b */ /* 0x003fea0003800000 */
.L_x_568:
[----:B------:R-:W-:Y:S02]  /*11020*/  MOV R234, R65 ;  /* 0x0000004100ea7202 */ /* 0x000fe40000000f00 */
[----:B------:R-:W-:-:S07]  /*11030*/  MOV R70, R233 ;  /* 0x000000e900467202 */ /* 0x000fce0000000f00 */
[----:B------:R-:W-:Y:S05]  /*11040*/  WARPSYNC.COLLECTIVE R71, `(.L_x_569) ;  /* 0x0000000047087348 */ /* 0x000fea0003c00000 */
[----:B------:R0:W1:Y:S02]  /*11050*/  SHFL.DOWN P0, R233, R234, R236, R237 ;  /* 0x080000eceae97389 */ /* 0x00006400000000ed */
[----:B01----:R-:W-:Y:S05]  /*11060*/  ENDCOLLECTIVE ;  /* 0x000000000000791b */ /* 0x003fea0003800000 */
.L_x_569:
[----:B------:R-:W-:Y:S01]  /*11070*/  MOV R226, R233 ;  /* 0x000000e900e27202 */ /* 0x000fe20000000f00 */
[----:B------:R-:W-:Y:S06]  /*11080*/  BRA `(.L_x_570) ;  /* 0xffffff9800987947 */ /* 0x000fec000383ffff */
.L_x_484:
        /* <DEDUP_REMOVED lines=8> */
.L_x_572:
[----:B------:R-:W-:Y:S05]  /*11110*/  BSYNC B0 ;  /* 0x0000000000007941 */ /* 0x000fea0003800000 */
.L_x_571:
        /* <DEDUP_REMOVED lines=10> */
.L_x_573:
[----:B------:R-:W-:Y:S02]  /*111c0*/  MOV R70, R68 ;  /* 0x0000004400467202 */ /* 0x000fe40000000f00 */
[----:B------:R-:W-:-:S07]  /*111d0*/  MOV R226, R64 ;  /* 0x0000004000e27202 */ /* 0x000fce0000000f00 */
[----:B------:R-:W-:Y:S05]  /*111e0*/  WARPSYNC.COLLECTIVE R71, `(.L_x_574) ;  /* 0x0000000047087348 */ /* 0x000fea0003c00000 */
[----:B------:R0:W1:Y:S02]  /*111f0*/  SHFL.IDX P2, R64, R70, R67, R66 ;  /* 0x0000004346407389 */ /* 0x0000640000040042 */
[----:B01----:R-:W-:Y:S05]  /*11200*/  ENDCOLLECTIVE ;  /* 0x000000000000791b */ /* 0x003fea0003800000 */
.L_x_574:
        /* <DEDUP_REMOVED lines=13> */
.L_x_575:
[----:B------:R-:W-:Y:S02]  /*112e0*/  MOV R70, R52 ;  /* 0x0000003400467202 */ /* 0x000fe40000000f00 */
[----:B------:R-:W-:-:S05]  /*112f0*/  MOV R234, R64 ;  /* 0x0000004000ea7202 */ /* 0x000fca0000000f00 */
[----:B------:R-:W-:Y:S01]  /*11300*/  FADD.FTZ R229, R234, R229 ;  /* 0x000000e5eae57221 */ /* 0x000fe20000010000 */
[----:B------:R-:W-:-:S07]  /*11310*/  MOV R234, R225 ;  /* 0x000000e100ea7202 */ /* 0x000fce0000000f00 */
[----:B------:R-:W-:Y:S05]  /*11320*/  WARPSYNC.COLLECTIVE R71, `(.L_x_576) ;  /* 0x0000000047087348 */ /* 0x000fea0003c00000 */
[----:B------:R0:W1:Y:S02]  /*11330*/  SHFL.DOWN P0, R233, R234, R236, R237 ;  /* 0x080000eceae97389 */ /* 0x00006400000000ed */
[----:B01----:R-:W-:Y:S05]  /*11340*/  ENDCOLLECTIVE ;  /* 0x000000000000791b */ /* 0x003fea0003800000 */
.L_x_576:
[----:B------:R-:W-:Y:S02]  /*11350*/  MOV R234, R69 ;  /* 0x0000004500ea7202 */ /* 0x000fe40000000f00 */
[----:B------:R-:W-:-:S07]  /*11360*/  MOV R230, R233 ;  /* 0x000000e900e67202 */ /* 0x000fce0000000f00 */
[----:B------:R-:W-:Y:S05]  /*11370*/  WARPSYNC.COLLECTIVE R71, `(.L_x_577) ;  /* 0x0000000047087348 */ /* 0x000fea0003c00000 */
[----:B------:R0:W1:Y:S02]  /*11380*/  SHFL.DOWN P0, R233, R234, R236, R237 ;  /* 0x080000eceae97389 */ /* 0x00006400000000ed */
[----:B01----:R-:W-:Y:S05]  /*11390*/  ENDCOLLECTIVE ;  /* 0x000000000000791b */ /* 0x003fea0003800000 */
.L_x_577:
[----:B------:R-:W-:Y:S02]  /*113a0*/  MOV R234, R68 ;  /* 0x0000004400ea7202 */ /* 0x000fe40000000f00 */
[----:B------:R-:W-:-:S07]  /*113b0*/  MOV R231, R233 ;  /* 0x000000e900e77202 */ /* 0x000fce0000000f00 */
[----:B------:R-:W-:Y:S05]  /*113c0*/  WARPSYNC.COLLECTIVE R71, `(.L_x_578) ;  /* 0x0000000047087348 */ /* 0x000fea0003c00000 */
[----:B------:R0:W1:Y:S02]  /*113d0*/  SHFL.DOWN P0, R233, R234, R236, R237 ;  /* 0x080000eceae97389 */ /* 0x00006400000000ed */
[----:B01----:R-:W-:Y:S05]  /*113e0*/  ENDCOLLECTIVE ;  /* 0x000000000000791b */ /* 0x003fea0003800000 */
.L_x_578:
[----:B------:R-:W-:Y:S02]  /*113f0*/  MOV R234, R65 ;  /* 0x0000004100ea7202 */ /* 0x000fe40000000f00 */
[----:B------:R-:W-:-:S07]  /*11400*/  MOV R232, R233 ;  /* 0x000000e900e87202 */ /* 0x000fce0000000f00 */
[----:B------:R-:W-:Y:S05]  /*11410*/  WARPSYNC.COLLECTIVE R71, `(.L_x_579) ;  /* 0x0000000047087348 */ /* 0x000fea0003c00000 */
[----:B------:R0:W1:Y:S02]  /*11420*/  SHFL.DOWN P0, R233, R234, R236, R237 ;  /* 0x080000eceae97389 */ /* 0x00006400000000ed */
[----:B01----:R-:W-:Y:S05]  /*11430*/  ENDCOLLECTIVE ;  /* 0x000000000000791b */ /* 0x003fea0003800000 */
.L_x_579:
[----:B------:R-:W-:Y:S05]  /*11440*/  WARPSYNC.COLLECTIVE R71, `(.L_x_580) ;  /* 0x0000000047087348 */ /* 0x000fea0003c00000 */
[----:B------:R0:W1:Y:S02]  /*11450*/  SHFL.IDX P2, R64, R70, R67, R66 ;  /* 0x0000004346407389 */ /* 0x0000640000040042 */
[----:B01----:R-:W-:Y:S05]  /*11460*/  ENDCOLLECTIVE ;  /* 0x000000000000791b */ /* 0x003fea0003800000 */
.L_x_580:
[----:B------:R-:W-:Y:S02]  /*11470*/  MOV R70, R53 ;  /* 0x0000003500467202 */ /* 0x000fe40000000f00 */
[----:B------:R-:W-:-:S07]  /*11480*/  MOV R235, R64 ;  /* 0x0000004000eb7202 */ /* 0x000fce0000000f00 */
[----:B------:R-:W-:Y:S05]  /*11490*/  WARPSYNC.COLLECTIVE R71, `(.L_x_581) ;  /* 0x0000000047087348 */ /* 0x000fea0003c00000 */
[----:B------:R0:W1:Y:S02]  /*114a0*/  SHFL.IDX P2, R64, R70, R67, R66 ;  /* 0x0000004346407389 */ /* 0x0000640000040042 */
[----:B01----:R-:W-:Y:S05]  /*114b0*/  ENDCOLLECTIVE ;  /* 0x000000000000791b */ /* 0x003fea0003800000 */
.L_x_581:
[----:B------:R-:W-:Y:S02]  /*114c0*/  MOV R70, R54 ;  /* 0x0000003600467202 */ /* 0x000fe40000000f00 */
[----:B------:R-:W-:-:S07]  /*114d0*/  MOV R236, R64 ;  /* 0x0000004000ec7202 */ /* 0x000fce0000000f00 */
[----:B------:R-:W-:Y:S05]  /*114e0*/  WARPSYNC.COLLECTIVE R71, `(.L_x_582) ;  /* 0x0000000047087348 */ /* 0x000fea0003c00000 */
[----:B------:R0:W1:Y:S02]  /*114f0*/  SHFL.IDX P2, R64, R70, R67, R66 ;  /* 0x0000004346407389 */ /* 0x0000640000040042 */
[----:B01----:R-:W-:Y:S05]  /*11500*/  ENDCOLLECTIVE ;  /* 0x000000000000791b */ /* 0x003fea0003800000 */
.L_x_582:
[----:B------:R-:W-:Y:S02]  /*11510*/  MOV R65, R236 ;  /* 0x000000ec00417202 */ /* 0x000fe40000000f00 */
[----:B------:R-:W-:Y:S02]  /*11520*/  MOV R70, R55 ;  /* 0x0000003700467202 */ /* 0x000fe40000000f00 */
[----:B------:R-:W-:-:S07]  /*11530*/  MOV R237, R64 ;  /* 0x0000004000ed7202 */ /* 0x000fce0000000f00 */
[----:B------:R-:W-:Y:S05]  /*11540*/  WARPSYNC.COLLECTIVE R71, `(.L_x_583) ;  /* 0x0000000047087348 */ /* 0x000fea0003c00000 */
[----:B------:R0:W1:Y:S02]  /*11550*/  SHFL.IDX P2, R64, R70, R67, R66 ;  /* 0x0000004346407389 */ /* 0x0000640000040042 */
[----:B01----:R-:W-:Y:S05]  /*11560*/  ENDCOLLECTIVE ;  /* 0x000000000000791b */ /* 0x003fea0003800000 */
.L_x_583:
[----:B------:R-:W-:Y:S02]  /*11570*/  MOV R238, R64 ;  /* 0x0000004000ee7202 */ /* 0x000fe40000000f00 */
[----:B------:R-:W-:Y:S01]  /*11580*/  MOV R64, R235 ;  /* 0x000000eb00407202 */ /* 0x000fe20000000f00 */
[----:B------:R-:W-:Y:S06]  /*11590*/  BRA `(.L_x_584) ;  /* 0xffffff9400f47947 */ /* 0x000fec000383ffff */
.L_x_585:
        /* <DEDUP_REMOVED lines=14> */
.L_x_18667:


//--------------------- .text._Z25selective_scan_bwd_kernelI32Selective_Scan_bwd_kernel_traitsILi128ELi16ELb0ELb0ELb1ELb0ELb0EN3c108BFloat16ENS1_7complexIfEEEEv12SSMParamsBwd --------------------------
	.section	.text._Z25selective_scan_bwd_kernelI32Selective_Scan_bwd_kernel_traitsILi128ELi16ELb0ELb0ELb1ELb0ELb0EN3c108BFloat16ENS1_7complexIfEEEEv12SSMParamsBwd,"ax",@progbits
	.align	128
        .global         _Z25selective_scan_bwd_kernelI32Selective_Scan_bwd_kernel_traitsILi128ELi16ELb0ELb0ELb1ELb0ELb0EN3c108BFloat16ENS1_7complexIfEEEEv12SSMParamsBwd
        .type           _Z25selective_scan_bwd_kernelI32Selective_Scan_bwd_kernel_traitsILi128ELi16ELb0ELb0ELb1ELb0ELb0EN3c108BFloat16ENS1_7complexIfEEEEv12SSMParamsBwd,@function
        .size           _Z25selective_scan_bwd_kernelI32Selective_Scan_bwd_kernel_traitsILi128ELi16ELb0ELb0ELb1ELb0ELb0EN3c108BFloat16ENS1_7complexIfEEEEv12SSMParamsBwd,(.L_x_18668 - _Z25selective_scan_bwd_kernelI32Selective_Scan_bwd_kernel_traitsILi128ELi16ELb0ELb0ELb1ELb0ELb0EN3c108BFloat16ENS1_7complexIfEEEEv12SSMParamsBwd)
        .other          _Z25selective_scan_bwd_kernelI32Selective_Scan_bwd_kernel_traitsILi128ELi16ELb0ELb0ELb1ELb0ELb0EN3c108BFloat16ENS1_7complexIfEEEEv12SSMParamsBwd,@"STO_CUDA_ENTRY STV_DEFAULT"
_Z25selective_scan_bwd_kernelI32Selective_Scan_bwd_kernel_traitsILi128ELi16ELb0ELb0ELb1ELb0ELb0EN3c108BFloat16ENS1_7complexIfEEEEv12SSMParamsBwd:
.text._Z25selective_scan_bwd_kernelI32Selective_Scan_bwd_kernel_traitsILi128ELi16ELb0ELb0ELb1ELb0ELb0EN3c108BFloat16ENS1_7complexIfEEEEv12SSMParamsBwd:
[----:B------:R-:W0:Y:S01]  /*0000*/  LDC R1, c[0x0][0x37c] ;  /* 0x0000df00ff017b82 */ /* 0x000e220000000800 */
[----:B------:R-:W1:Y:S07]  /*0010*/  LDCU.64 UR4, c[0x0][0x458] ;  /* 0x00008b00ff0477ac */ /* 0x000e6e0008000a00 */
[----:B------:R-:W2:Y:S01]  /*0020*/  S2UR UR8, SR_CTAID.Y ;  /* 0x00000000000879c3 */ /* 0x000ea20000002600 */
[----:B0-----:R-:W-:Y:S01]  /*0030*/  IADD3 R1, PT, PT, R1, -0x10, RZ ;  /* 0xfffffff001017810 */ /* 0x001fe20007ffe0ff */
[----:B------:R-:W0:Y:S01]  /*0040*/  LDCU.64 UR6, c[0x0][0x470] ;  /* 0x00008e00ff0677ac */ /* 0x000e220008000a00 */
[----:B------:R-:W3:Y:S01]  /*0050*/  LDCU.64 UR34, c[0x0][0x358] ;  /* 0x00006b00ff2277ac */ /* 0x000ee20008000a00 */
[----:B------:R-:W4:Y:S01]  /*0060*/  LDCU UR28, c[0x0][0x398] ;  /* 0x00007300ff1c77ac */ /* 0x000f220008000800 */
[----:B------:R-:W5:Y:S01]  /*0070*/  LDCU.128 UR12, c[0x0][0x3f0] ;  /* 0x00007e00ff0c77ac */ /* 0x000f620008000c00 */
[----:B-1----:R-:W-:-:S02]  /*0080*/  UISETP.NE.U32.AND UP0, UPT, UR4, URZ, UPT ;  /* 0x000000ff0400728c */ /* 0x002fc4000bf05070 */
[----:B0-----:R-:W-:Y:S02]  /*0090*/  UISETP.NE.U32.AND UP1, UPT, UR6, URZ, UPT ;  /* 0x000000ff0600728c */ /* 0x001fe4000bf25070 */
[----:B------:R-:W-:Y:S02]  /*00a0*/  UISETP.NE.AND.EX UP0, UPT, UR5, URZ, UPT, UP0 ;  /* 0x000000ff0500728c */ /* 0x000fe4000bf05300 */
[----:B------:R-:W-:Y:S01]  /*00b0*/  UISETP.NE.AND.EX UP1, UPT, UR7, URZ, UPT, UP1 ;  /* 0x000000ff0700728c */ /* 0x000fe2000bf25310 */
[----:B------:R-:W0:Y:S03]  /*00c0*/  LDCU.128 UR16, c[0x0][0x400] ;  /* 0x00008000ff1077ac */ /* 0x000e260008000c00 */
[----:B------:R-:W-:Y:S02]  /*00d0*/  PLOP3.LUT P0, PT, PT, PT, UP0, 0x80, 0x8 ;  /* 0x000000000008781c */ /* 0x000fe40003f0f008 */
[----:B------:R-:W-:Y:S01]  /*00e0*/  PLOP3.LUT P1, PT, PT, PT, UP1, 0x80, 0x8 ;  /* 0x000000000008781c */ /* 0x000fe20003f2f018 */
[----:B------:R-:W1:Y:S02]  /*00f0*/  LDCU UR26, c[0x0][0x394] ;  /* 0x00007280ff1a77ac */ /* 0x000e640008000800 */
[----:B--2---:R-:W-:-:S02]  /*0100*/  @UP0 ULEA UR4, UP2, UR8, UR4, 0x2 ;  /* 0x0000000408040291 */ /* 0x004fc4000f8410ff */
[----:B------:R-:W-:Y:S02]  /*0110*/  @UP1 ULEA UR6, UP3, UR8, UR6, 0x2 ;  /* 0x0000000608061291 */ /* 0x000fe4000f8610ff */
[----:B------:R-:W-:Y:S02]  /*0120*/  @UP0 ULEA.HI.X UR5, UR8, UR5, URZ, 0x2, UP2 ;  /* 0x0000000508050291 */ /* 0x000fe400090f14ff */
[----:B------:R-:W-:Y:S01]  /*0130*/  @UP1 ULEA.HI.X UR7, UR8, UR7, URZ, 0x2, UP3 ;  /* 0x0000000708071291 */ /* 0x000fe200098f14ff */
[----:B------:R-:W-:Y:S01]  /*0140*/  MOV R2, UR4 ;  /* 0x0000000400027c02 */ /* 0x000fe20008000f00 */
[----:B------:R-:W2:Y:S01]  /*0150*/  LDCU.64 UR22, c[0x0][0x498] ;  /* 0x00009300ff1677ac */ /* 0x000ea20008000a00 */
[----:B------:R-:W-:Y:S02]  /*0160*/  MOV R4, UR6 ;  /* 0x0000000600047c02 */ /* 0x000fe40008000f00 */
[----:B------:R-:W-:Y:S01]  /*0170*/  MOV R3, UR5 ;  /* 0x0000000500037c02 */ /* 0x000fe20008000f00 */
[----:B------:R-:W2:Y:S01]  /*0180*/  LDCU.64 UR30, c[0x0][0x4a0] ;  /* 0x00009400ff1e77ac */ /* 0x000ea20008000a00 */
[----:B------:R-:W-:Y:S01]  /*0190*/  MOV R5, UR7 ;  /* 0x0000000700057c02 */ /* 0x000fe20008000f00 */
[----:B------:R-:W2:Y:S03]  /*01a0*/  LDCU.64 UR20, c[0x0][0x4d8] ;  /* 0x00009b00ff1477ac */ /* 0x000ea60008000a00 */
[----:B---3--:R3:W2:Y:S01]  /*01b0*/  @P0 LDG.E R3, desc[UR34][R2.64] ;  /* 0x0000002202030981 */ /* 0x0086a2000c1e1900 */
[----:B------:R-:W2:Y:S03]  /*01c0*/  LDCU.64 UR36, c[0x0][0x480] ;  /* 0x00009000ff2477ac */ /* 0x000ea60008000a00 */
[----:B------:R-:W2:Y:S01]  /*01d0*/  @P1 LDG.E R4, desc[UR34][R4.64] ;  /* 0x0000002204041981 */ /* 0x000ea2000c1e1900 */
[----:B----4-:R-:W-:Y:S01]  /*01e0*/  MOV R0, UR28 ;  /* 0x0000001c00007c02 */ /* 0x010fe20008000f00 */
[----:B------:R-:W5:Y:S01]  /*01f0*/  S2UR UR6, SR_CTAID.X ;  /* 0x00000000000679c3 */ /* 0x000f620000002500 */
[----:B-1----:R-:W-:Y:S01]  /*0200*/  ULEA UR24, UR26, 0xfffff800, 0xb ;  /* 0xfffff8001a187891 */ /* 0x002fe2000f8e58ff */
[----:B------:R1:W-:Y:S01]  /*0210*/  STL [R1+0xc], RZ ;  /* 0x00000cff01007387 */ /* 0x0003e20000100800 */
[----:B------:R-:W-:Y:S01]  /*0220*/  IABS R0, R0 ;  /* 0x0000000000007213 */ /* 0x000fe20000000000 */
[----:B------:R-:W4:Y:S02]  /*0230*/  LDCU.64 UR32, c[0x0][0x528] ;  /* 0x0000a500ff2077ac */ /* 0x000f240008000a00 */
[----:B------:R1:W-:Y:S01]  /*0240*/  STL [R1+0x8], RZ ;  /* 0x000008ff01007387 */ /* 0x0003e20000100800 */
[----:B------:R-:W-:Y:S01]  /*0250*/  R2UR UR29, R0 ;  /* 0x00000000001d72ca */ /* 0x000fe200000e0000 */
[----:B------:R-:W-:-:S12]  /*0260*/  USHF.R.S32.HI UR25, URZ, 0x1f, UR24 ;  /* 0x0000001fff197899 */ /* 0x000fd80008011418 */
[----:B------:R-:W3:Y:S01]  /*0270*/  I2F.RP R0, UR29 ;  /* 0x0000001d00007d06 */ /* 0x000ee20008209400 */
[----:B-----5:R-:W-:Y:S02]  /*0280*/  UIMAD.WIDE.U32 UR4, UR6, UR12, URZ ;  /* 0x0000000c060472a5 */ /* 0x020fe4000f8e00ff */
[----:B0-----:R-:W-:Y:S02]  /*0290*/  UIMAD.WIDE.U32 UR10, UR6, UR16, URZ ;  /* 0x00000010060a72a5 */ /* 0x001fe4000f8e00ff */
[----:B------:R-:W-:Y:S02]  /*02a0*/  UIMAD UR5, UR6, UR13, UR5 ;  /* 0x0000000d060572a4 */ /* 0x000fe4000f8e0205 */
[----:B------:R-:W-:Y:S02]  /*02b0*/  UIMAD UR11, UR6, UR17, UR11 ;  /* 0x00000011060b72a4 */ /* 0x000fe4000f8e020b */
[----:B------:R-:W-:Y:S02]  /*02c0*/  UIMAD.WIDE.U32 UR4, UR8, UR14, UR4 ;  /* 0x0000000e080472a5 */ /* 0x000fe4000f8e0004 */
[----:B------:R-:W-:Y:S01]  /*02d0*/  UIMAD.WIDE.U32 UR16, UR8, UR18, UR10 ;  /* 0x00000012081072a5 */ /* 0x000fe2000f8e000a */
[----:B---3--:R-:W0:Y:S01]  /*02e0*/  MUFU.RCP R0, R0 ;  /* 0x0000000000007308 */ /* 0x008e220000001000 */
[----:B------:R-:W-:Y:S01]  /*02f0*/  UIMAD UR9, UR8, UR15, UR5 ;  /* 0x0000000f080972a4 */ /* 0x000fe2000f8e0205 */
[----:B------:R-:W3:Y:S01]  /*0300*/  LDCU.128 UR12, c[0x0][0x460] ;  /* 0x00008c00ff0c77ac */ /* 0x000ee20008000c00 */
[----:B------:R-:W-:-:S02]  /*0310*/  UIMAD UR7, UR8, UR19, UR17 ;  /* 0x00000013080772a4 */ /* 0x000fc4000f8e0211 */
[----:B------:R-:W-:Y:S02]  /*0320*/  UIADD3 UR17, UP0, UPT, UR24, UR4, URZ ;  /* 0x0000000418117290 */ /* 0x000fe4000ff1e0ff */
[----:B------:R-:W-:Y:S01]  /*0330*/  UIADD3 UR19, UP2, UPT, UR24, UR16, URZ ;  /* 0x0000001018137290 */ /* 0x000fe2000ff5e0ff */
[----:B------:R-:W-:Y:S01]  /*0340*/  UMOV UR4, URZ ;  /* 0x000000ff00047c82 */ /* 0x000fe20008000000 */
[----:B------:R-:W-:Y:S02]  /*0350*/  UIADD3.X UR9, UPT, UPT, UR25, UR9, URZ, UP0, !UPT ;  /* 0x0000000919097290 */ /* 0x000fe400087fe4ff */
[----:B------:R-:W-:Y:S01]  /*0360*/  UIADD3.X UR7, UPT, UPT, UR25, UR7, URZ, UP2, !UPT ;  /* 0x0000000719077290 */ /* 0x000fe200097fe4ff */
[----:B0-----:R-:W-:Y:S01]  /*0370*/  IADD3 R2, PT, PT, R0, 0xffffffe, RZ ;  /* 0x0ffffffe00027810 */ /* 0x001fe20007ffe0ff */
[----:B------:R-:W0:Y:S01]  /*0380*/  LDCU.64 UR10, c[0x0][0x3d0] ;  /* 0x00007a00ff0a77ac */ /* 0x000e220008000a00 */
[----:B------:R-:W-:Y:S01]  /*0390*/  MOV R0, UR8 ;  /* 0x0000000800007c02 */ /* 0x000fe20008000f00 */
[----:B---3--:R-:W-:-:S03]  /*03a0*/  ULEA UR16, UP1, UR17, UR12, 0x1 ;  /* 0x0000000c11107291 */ /* 0x008fc6000f8208ff */
[----:B------:R-:W3:Y:S01]  /*03b0*/  F2I.FTZ.U32.TRUNC.NTZ R2, R2 ;  /* 0x0000000200027305 */ /* 0x000ee2000021f000 */
[----:B------:R-:W-:Y:S01]  /*03c0*/  IABS R0, R0 ;  /* 0x0000000000007213 */ /* 0x000fe20000000000 */
[----:B------:R-:W-:-:S03]  /*03d0*/  ULEA.HI.X UR17, UR17, UR13, UR9, 0x1, UP1 ;  /* 0x0000000d11117291 */ /* 0x000fc600088f0c09 */
[----:B------:R-:W-:Y:S01]  /*03e0*/  R2UR UR27, R0 ;  /* 0x00000000001b72ca */ /* 0x000fe200000e0000 */
[----:B------:R-:W-:Y:S02]  /*03f0*/  UISETP.NE.AND UP1, UPT, UR28, URZ, UPT ;  /* 0x000000ff1c00728c */ /* 0x000fe4000bf25270 */
[----:B0-----:R-:W-:Y:S01]  /*0400*/  UIMAD.WIDE.U32 UR12, UR6, UR10, URZ ;  /* 0x0000000a060c72a5 */ /* 0x001fe2000f8e00ff */
[----:B---3--:R-:W-:Y:S01]  /*0410*/  R2UR UR5, R2 ;  /* 0x00000000020572ca */ /* 0x008fe200000e0000 */
[----:B--2---:R-:W-:Y:S02]  /*0420*/  USHF.R.U32.HI UR10, URZ, 0x1, UR21 ;  /* 0x00000001ff0a7899 */ /* 0x004fe40008011615 */
[----:B------:R-:W-:Y:S02]  /*0430*/  UIMAD UR13, UR6, UR11, UR13 ;  /* 0x0000000b060d72a4 */ /* 0x000fe4000f8e020d */
[----:B------:R-:W-:-:S08]  /*0440*/  UIMAD UR10, UR10, UR6, URZ ;  /* 0x000000060a0a72a4 */ /* 0x000fd0000f8e02ff */
[----:B------:R-:W-:-:S04]  /*0450*/  UIADD3 UR18, UPT, UPT, URZ, -UR5, URZ ;  /* 0x80000005ff127290 */ /* 0x000fc8000fffe0ff */
[----:B------:R-:W-:-:S04]  /*0460*/  UIMAD UR18, UR18, UR29, URZ ;  /* 0x0000001d121272a4 */ /* 0x000fc8000f8e02ff */
[----:B------:R-:W-:Y:S02]  /*0470*/  UIMAD.WIDE.U32 UR4, UR5, UR18, UR4 ;  /* 0x00000012050472a5 */ /* 0x000fe4000f8e0004 */
[----:B------:R-:W-:Y:S02]  /*0480*/  ULEA UR18, UP3, UR19, UR14, 0x1 ;  /* 0x0000000e13127291 */ /* 0x000fe4000f8608ff */
[----:B------:R-:W-:Y:S02]  /*0490*/  UIMAD.WIDE.U32 UR4, UR5, UR27, URZ ;  /* 0x0000001b050472a5 */ /* 0x000fe4000f8e00ff */
[----:B------:R-:W-:Y:S02]  /*04a0*/  ULEA.HI.X UR19, UR19, UR15, UR7, 0x1, UP3 ;  /* 0x0000000f13137291 */ /* 0x000fe400098f0c07 */
[----:B------:R-:W-:-:S03]  /*04b0*/  USHF.R.U64 UR14, UR20, 0x1, UR21 ;  /* 0x00000001140e7899 */ /* 0x000fc60008001215 */
[----:B------:R-:W-:Y:S01]  /*04c0*/  UMOV UR7, UR5 ;  /* 0x0000000500077c82 */ /* 0x000fe20008000000 */
[----:B------:R-:W-:Y:S02]  /*04d0*/  UIMAD.WIDE.U32 UR4, UR6, UR22, URZ ;  /* 0x00000016060472a5 */ /* 0x000fe4000f8e00ff */
[----:B------:R-:W-:Y:S02]  /*04e0*/  UIADD3 UR9, UPT, UPT, -UR7, URZ, URZ ;  /* 0x000000ff07097290 */ /* 0x000fe4000fffe1ff */
[----:B------:R-:W-:Y:S02]  /*04f0*/  UIMAD UR5, UR6, UR23, UR5 ;  /* 0x00000017060572a4 */ /* 0x000fe4000f8e0205 */
[----:B------:R-:W-:Y:S02]  /*0500*/  UIMAD UR9, UR29, UR9, UR27 ;  /* 0x000000091d0972a4 */ /* 0x000fe4000f8e021b */
[----:B------:R-:W-:Y:S02]  /*0510*/  UIMAD.WIDE.U32 UR4, UR8, UR30, UR4 ;  /* 0x0000001e080472a5 */ /* 0x000fe4000f8e0004 */
[----:B------:R-:W-:-:S02]  /*0520*/  UISETP.GT.U32.AND UP2, UPT, UR29, UR9, UPT ;  /* 0x000000091d00728c */ /* 0x000fc4000bf44070 */
[----:B------:R-:W-:Y:S02]  /*0530*/  UIMAD UR21, UR8, UR31, UR5 ;  /* 0x0000001f081572a4 */ /* 0x000fe4000f8e0205 */
[----:B------:R-:W-:Y:S01]  /*0540*/  ULOP3.LUT UR5, UR8, UR28, URZ, 0x3c, !UPT ;  /* 0x0000001c08057292 */ /* 0x000fe2000f8e3cff */
[----:B------:R-:W0:Y:S01]  /*0550*/  LDCU.64 UR22, c[0x0][0x3e8] ;  /* 0x00007d00ff1677ac */ /* 0x000e220008000a00 */
[----:B------:R-:W2:Y:S05]  /*0560*/  LDCU.64 UR30, c[0x0][0x4e0] ;  /* 0x00009c00ff1e77ac */ /* 0x000eaa0008000a00 */
[----:B------:R-:W-:Y:S02]  /*0570*/  @!UP2 UIADD3 UR9, UPT, UPT, UR9, -UR29, URZ ;  /* 0x8000001d0909a290 */ /* 0x000fe4000fffe0ff */
[----:B------:R-:W-:-:S02]  /*0580*/  @!UP2 UIADD3 UR7, UPT, UPT, UR7, 0x1, URZ ;  /* 0x000000010707a890 */ /* 0x000fc4000fffe0ff */
[----:B------:R-:W-:Y:S02]  /*0590*/  UISETP.GE.U32.AND UP0, UPT, UR9, UR29, UPT ;  /* 0x0000001d0900728c */ /* 0x000fe4000bf06070 */
[----:B------:R-:W-:Y:S02]  /*05a0*/  UISETP.GE.AND UP2, UPT, UR5, URZ, UPT ;  /* 0x000000ff0500728c */ /* 0x000fe4000bf46270 */
[----:B------:R-:W-:-:S04]  /*05b0*/  UIADD3 UR4, UP3, UPT, UR24, UR4, URZ ;  /* 0x0000000418047290 */ /* 0x000fc8000ff7e0ff */
[----:B------:R-:W-:Y:S01]  /*05c0*/  UIADD3.X UR21, UPT, UPT, UR25, UR21, URZ, UP3, !UPT ;  /* 0x0000001519157290 */ /* 0x000fe20009ffe4ff */
[----:B------:R-:W3:Y:S02]  /*05d0*/  LDCU.64 UR24, c[0x0][0x540] ;  /* 0x0000a800ff1877ac */ /* 0x000ee40008000a00 */
[----:B------:R-:W-:Y:S02]  /*05e0*/  @UP0 UIADD3 UR7, UPT, UPT, UR7, 0x1, URZ ;  /* 0x0000000107070890 */ /* 0x000fe4000fffe0ff */
[----:B------:R-:W-:Y:S02]  /*05f0*/  UISETP.NE.U32.AND UP0, UPT, UR36, URZ, UPT ;  /* 0x000000ff2400728c */ /* 0x000fe4000bf05070 */
[----:B------:R-:W-:Y:S02]  /*0600*/  @!UP2 UIADD3 UR7, UPT, UPT, -UR7, URZ, URZ ;  /* 0x000000ff0707a290 */ /* 0x000fe4000fffe1ff */
[----:B------:R-:W-:Y:S02]  /*0610*/  UISETP.NE.AND.EX UP0, UPT, UR37, URZ, UPT, UP0 ;  /* 0x000000ff2500728c */ /* 0x000fe4000bf05300 */
[----:B----4-:R-:W-:-:S02]  /*0620*/  ULEA UR20, UP2, UR4, UR32, 0x1 ;  /* 0x0000002004147291 */ /* 0x010fc4000f8408ff */
[----:B------:R-:W-:Y:S02]  /*0630*/  @!UP1 ULOP3.LUT UR7, URZ, UR28, URZ, 0x33, !UPT ;  /* 0x0000001cff079292 */ /* 0x000fe4000f8e33ff */
[----:B------:R-:W-:Y:S02]  /*0640*/  ULEA.HI.X UR21, UR4, UR33, UR21, 0x1, UP2 ;  /* 0x0000002104157291 */ /* 0x000fe400090f0c15 */
[----:B------:R-:W-:Y:S02]  /*0650*/  USHF.R.S32.HI UR4, URZ, 0x1f, UR7 ;  /* 0x0000001fff047899 */ /* 0x000fe40008011407 */
[----:B0-----:R-:W-:Y:S01]  /*0660*/  UIMAD.WIDE.U32 UR12, UR7, UR22, UR12 ;  /* 0x00000016070c72a5 */ /* 0x001fe2000f8e000c */
[----:B------:R-:W0:Y:S01]  /*0670*/  @UP0 LDCU UR15, c[0x0][0x384] ;  /* 0x00007080ff0f07ac */ /* 0x000e220008000800 */
[----:B------:R-:W-:Y:S02]  /*0680*/  UIMAD UR5, UR4, UR22, URZ ;  /* 0x00000016040572a4 */ /* 0x000fe4000f8e02ff */
[----:B--2---:R-:W-:-:S02]  /*0690*/  UIMAD UR11, UR4, UR30, URZ ;  /* 0x0000001e040b72a4 */ /* 0x004fc4000f8e02ff */
[----:B------:R-:W-:Y:S02]  /*06a0*/  UIMAD UR9, UR7, UR23, UR5 ;  /* 0x00000017070972a4 */ /* 0x000fe4000f8e0205 */
[----:B------:R-:W-:Y:S02]  /*06b0*/  UIMAD.WIDE.U32 UR4, UR7, UR30, URZ ;  /* 0x0000001e070472a5 */ /* 0x000fe4000f8e00ff */
[----:B------:R-:W-:Y:S02]  /*06c0*/  UIMAD UR11, UR7, UR31, UR11 ;  /* 0x0000001f070b72a4 */ /* 0x000fe4000f8e020b */
[----:B------:R-:W-:Y:S01]  /*06d0*/  ULEA UR7, UR26, 0xfffff000, 0xc ;  /* 0xfffff0001a077891 */ /* 0x000fe2000f8e60ff */
[----:B------:R-:W2:Y:S01]  /*06e0*/  @UP0 LDCU UR27, c[0x0][0x38c] ;  /* 0x00007180ff1b07ac */ /* 0x000ea20008000800 */
[----:B------:R-:W4:Y:S02]  /*06f0*/  LDCU.64 UR28, c[0x0][0x450] ;  /* 0x00008a00ff1c77ac */ /* 0x000f240008000a00 */
[----:B------:R-:W-:-:S02]  /*0700*/  UIADD3 UR22, UP1, UPT, UR7, UR12, URZ ;  /* 0x0000000c07167290 */ /* 0x000fc4000ff3e0ff */
[----:B------:R-:W-:Y:S01]  /*0710*/  UIADD3 UR9, UPT, UPT, UR13, UR9, URZ ;  /* 0x000000090d097290 */ /* 0x000fe2000fffe0ff */
[----:B------:R-:W5:Y:S01]  /*0720*/  @UP0 LDCU.64 UR12, c[0x0][0x480] ;  /* 0x00009000ff0c07ac */ /* 0x000f620008000a00 */
[----:B------:R-:W-:Y:S02]  /*0730*/  UIADD3 UR5, UPT, UPT, UR5, UR11, URZ ;  /* 0x0000000b05057290 */ /* 0x000fe4000fffe0ff */
[----:B------:R-:W-:Y:S02]  /*0740*/  ULEA.HI.X.SX32 UR7, UR7, UR9, 0x1, UP1 ;  /* 0x0000000907077291 */ /* 0x000fe400088f0eff */
[----:B0-----:R-:W-:Y:S02]  /*0750*/  @UP0 UIMAD UR9, UR6, UR15, UR8 ;  /* 0x0000000f060902a4 */ /* 0x001fe4000f8e0208 */
[----:B------:R-:W-:Y:S02]  /*0760*/  UIMAD.WIDE.U32 UR14, UR6, UR14, UR4 ;  /* 0x0000000e060e72a5 */ /* 0x000fe4000f8e0004 */
[----:B------:R-:W-:-:S02]  /*0770*/  @UP0 UIMAD UR4, UR9, UR26, URZ ;  /* 0x0000001a090402a4 */ /* 0x000fc4000f8e02ff */
[----:B------:R-:W-:Y:S02]  /*0780*/  UIADD3 UR5, UPT, UPT, UR15, UR10, URZ ;  /* 0x0000000a0f057290 */ /* 0x000fe4000fffe0ff */
[----:B---3--:R-:W-:Y:S02]  /*0790*/  ULEA UR9, UP1, UR14, UR24, 0x3 ;  /* 0x000000180e097291 */ /* 0x008fe4000f8218ff */
[----:B--2---:R-:W-:Y:S02]  /*07a0*/  @UP0 UIMAD UR10, UR4, UR27, URZ ;  /* 0x0000001b040a02a4 */ /* 0x004fe4000f8e02ff */
[----:B----4-:R-:W-:Y:S02]  /*07b0*/  ULEA UR23, UP2, UR22, UR28, 0x1 ;  /* 0x0000001c16177291 */ /* 0x010fe4000f8408ff */
[----:B------:R-:W-:Y:S01]  /*07c0*/  ULEA.HI.X UR14, UR14, UR25, UR5, 0x3, UP1 ;  /* 0x000000190e0e7291 */ /* 0x000fe200088f1c05 */
[----:B------:R-:W-:Y:S02]  /*07d0*/  UMOV UR4, URZ ;  /* 0x000000ff00047c82 */ /* 0x000fe40008000000 */
[----:B------:R-:W-:Y:S01]  /*07e0*/  UMOV UR5, URZ ;  /* 0x000000ff00057c82 */ /* 0x000fe20008000000 */
[----:B-----5:R-:W-:-:S02]  /*07f0*/  @UP0 UIMAD.WIDE UR4, UR10, 0x10, UR12 ;  /* 0x000000100a0408a5 */ /* 0x020fc4000f8e020c */
[----:B------:R-:W-:Y:S02]  /*0800*/  ULEA.HI.X UR22, UR22, UR29, UR7, 0x1, UP2 ;  /* 0x0000001d16167291 */ /* 0x000fe400090f0c07 */
[----:B------:R-:W-:Y:S01]  /*0810*/  UISETP.GE.AND UP0, UPT, UR26, 0x1, UPT ;  /* 0x000000011a00788c */ /* 0x000fe2000bf06270 */
[----:B------:R-:W-:Y:S01]  /*0820*/  UMOV UR7, URZ ;  /* 0x000000ff00077c82 */ /* 0x000fe20008000000 */
[----:B------:R-:W-:Y:S01]  /*0830*/  UMOV UR6, URZ ;  /* 0x000000ff00067c82 */ /* 0x000fe20008000000 */
[----:B------:R-:W-:Y:S02]  /*0840*/  @P0 R2UR UR7, R3 ;  /* 0x00000000030702ca */ /* 0x000fe400000e0000 */
[----:B------:R-:W-:-:S04]  /*0850*/  @P1 R2UR UR6, R4 ;  /* 0x00000000040612ca */ /* 0x000fc800000e0000 */
[----:B-1----:R-:W-:Y:S11]  /*0860*/  BRA.U !UP0, `(.L_x_586) ;  /* 0x000000c908a07547 */ /* 0x002ff6000b800000 */
[----:B------:R-:W0:Y:S01]  /*0870*/  S2R R3, SR_TID.X ;  /* 0x0000000000037919 */ /* 0x000e220000002100 */
[----:B------:R-:W1:Y:S01]  /*0880*/  LDCU UR15, c[0x0][0x394] ;  /* 0x00007280ff0f77ac */ /* 0x000e620008000800 */
[----:B------:R2:W-:Y:S04]  /*0890*/  STL [R1+0x8], RZ ;  /* 0x000008ff01007387 */ /* 0x0005e80000100800 */
[----:B------:R2:W-:Y:S01]  /*08a0*/  STL [R1+0xc], RZ ;  /* 0x00000cff01007387 */ /* 0x0005e20000100800 */
[C---:B0-----:R-:W-:Y:S02]  /*08b0*/  SHF.L.U32 R5, R3.reuse, 0x4, RZ ;  /* 0x0000000403057819 */ /* 0x041fe400000006ff */
[C---:B------:R-:W-:Y:S02]  /*08c0*/  LOP3.LUT R0, R3.reuse, 0x1f, RZ, 0xc0, !PT ;  /* 0x0000001f03007812 */ /* 0x040fe400078ec0ff */
[----:B------:R-:W-:-:S02]  /*08d0*/  LOP3.LUT R3, R3, 0x3e0, RZ, 0xc0, !PT ;  /* 0x000003e003037812 */ /* 0x000fc400078ec0ff */
[----:B-12---:R-:W-:-:S07]  /*08e0*/  LOP3.LUT R7, R0, 0x3e00, R5, 0xf8, !PT ;  /* 0x00003e0000077812 */ /* 0x006fce00078ef805 */
.L_x_686:
[----:B0-----:R-:W0:Y:S01]  /*08f0*/  LDCU UR33, c[0x0][0x388] ;  /* 0x00007100ff2177ac */ /* 0x001e220008000800 */
[----:B------:R-:W-:Y:S02]  /*0900*/  LEA R11, R3, R0, 0x4 ;  /* 0x00000000030b7211 */ /* 0x000fe400078e20ff */
        /* <DEDUP_REMOVED lines=11> */
[----:B------:R-:W-:Y:S02]  /*09c0*/  PRMT R18, RZ, 0x7610, R18 ;  /* 0x00007610ff127816 */ /* 0x000fe40000000012 */
[C---:B------:R-:W-:Y:S02]  /*09d0*/  IADD3 R29, PT, PT, R11.reuse, 0x100, RZ ;  /* 0x000001000b1d7810 */ /* 0x040fe40007ffe0ff */
        /* <DEDUP_REMOVED lines=12> */
[----:B------:R-:W-:Y:S02]  /*0aa0*/  IADD3 R10, PT, PT, R11, 0xc0, RZ ;  /* 0x000000c00b0a7810 */ /* 0x000fe40007ffe0ff */
[----:B------:R-:W-:-:S02]  /*0ab0*/  IADD3.X R7, PT, PT, RZ, UR19, RZ, P1, !PT ;  /* 0x00000013ff077c10 */ /* 0x000fc40008ffe4ff */
[----:B------:R-:W-:Y:S02]  /*0ac0*/  ISETP.GE.AND P2, PT, R10, UR8, PT ;  /* 0x000000080a007c0c */ /* 0x000fe4000bf46270 */
[----:B------:R-:W-:Y:S01]  /*0ad0*/  PRMT R10, RZ, 0x7610, R10 ;  /* 0x00007610ff0a7816 */ /* 0x000fe2000000000a */
[----:B------:R-:W-:Y:S01]  /*0ae0*/  BAR.SYNC.DEFER_BLOCKING 0x0 ;  /* 0x0000000000007b1d */ /* 0x000fe20000010000 */
        /* <DEDUP_REMOVED lines=8> */
[----:B------:R-:W-:Y:S02]  /*0b70*/  IADD3 R32, PT, PT, R11, 0x140, RZ ;  /* 0x000001400b207810 */ /* 0x000fe40007ffe0ff */
[----:B------:R-:W-:-:S02]  /*0b80*/  PRMT R14, RZ, 0x7610, R14 ;  /* 0x00007610ff0e7816 */ /* 0x000fc4000000000e */
[----:B------:R-:W-:Y:S02]  /*0b90*/  IADD3 R34, PT, PT, R11, 0x160, RZ ;  /* 0x000001600b227810 */ /* 0x000fe40007ffe0ff */
[----:B------:R-:W-:Y:S01]  /*0ba0*/  PRMT R13, RZ, 0x7610, R13 ;  /* 0x00007610ff0d7816 */ /* 0x000fe2000000000d */
[----:B------:R-:W2:Y:S01]  /*0bb0*/  @!P0 LDG.E.U16 R10, desc[UR34][R8.64] ;  /* 0x00000022080a8981 */ /* 0x000ea2000c1e1500 */
[----:B------:R-:W-:Y:S02]  /*0bc0*/  ISETP.GE.AND P0, PT, R27, UR8, PT ;  /* 0x000000081b007c0c */ /* 0x000fe4000bf06270 */
[C---:B------:R-:W-:Y:S01]  /*0bd0*/  IADD3 R36, PT, PT, R11.reuse, 0x180, RZ ;  /* 0x000001800b247810 */ /* 0x040fe20007ffe0ff */
[----:B------:R-:W3:Y:S01]  /*0be0*/  @!P1 LDG.E.U16 R12, desc[UR34][R8.64+0x40] ;  /* 0x00004022080c9981 */ /* 0x000ee2000c1e1500 */
[----:B------:R-:W-:Y:S02]  /*0bf0*/  P2R R64, PR, RZ, 0x1 ;  /* 0x00000001ff407803 */ /* 0x000fe40000000000 */
[----:B------:R-:W-:Y:S01]  /*0c00*/  IADD3 R38, PT, PT, R11, 0x1a0, RZ ;  /* 0x000001a00b267810 */ /* 0x000fe20007ffe0ff */
[----:B------:R-:W4:Y:S01]  /*0c10*/  @!P2 LDG.E.U16 R17, desc[UR34][R8.64+0x180] ;  /* 0x000180220811a981 */ /* 0x000f22000c1e1500 */
[----:B------:R-:W-:-:S02]  /*0c20*/  P2R R63, PR, RZ, 0x4 ;  /* 0x00000004ff3f7803 */ /* 0x000fc40000000000 */
[----:B------:R-:W-:Y:S01]  /*0c30*/  IADD3 R25, PT, PT, R11, 0x1c0, RZ ;  /* 0x000001c00b197810 */ /* 0x000fe20007ffe0ff */
[----:B------:R-:W5:Y:S01]  /*0c40*/  @!P3 LDG.E.U16 R16, desc[UR34][R8.64+0x140] ;  /* 0x000140220810b981 */ /* 0x000f62000c1e1500 */
[----:B------:R-:W-:Y:S02]  /*0c50*/  P2R R62, PR, RZ, 0x8 ;  /* 0x00000008ff3e7803 */ /* 0x000fe40000000000 */
[----:B------:R-:W-:Y:S01]  /*0c60*/  P2R R61, PR, RZ, 0x10 ;  /* 0x00000010ff3d7803 */ /* 0x000fe20000000000 */
[----:B------:R-:W4:Y:S01]  /*0c70*/  @!P0 LDG.E.U16 R18, desc[UR34][R8.64+0x1c0] ;  /* 0x0001c02208128981 */ /* 0x000f22000c1e1500 */
[----:B------:R-:W-:Y:S02]  /*0c80*/  ISETP.GE.AND P0, PT, R29, UR8, PT ;  /* 0x000000081d007c0c */ /* 0x000fe4000bf06270 */
[----:B------:R-:W-:Y:S01]  /*0c90*/  ISETP.GE.AND P1, PT, R32, UR8, PT ;  /* 0x0000000820007c0c */ /* 0x000fe2000bf26270 */
[----:B------:R-:W5:Y:S01]  /*0ca0*/  @!P4 LDG.E.U16 R15, desc[UR34][R8.64+0x100] ;  /* 0x00010022080fc981 */ /* 0x000f62000c1e1500 */
[----:B------:R-:W-:-:S02]  /*0cb0*/  P2R R65, PR, RZ, 0x1 ;  /* 0x00000001ff417803 */ /* 0x000fc40000000000 */
[----:B------:R-:W-:Y:S01]  /*0cc0*/  IADD3 R11, PT, PT, R11, 0x1e0, RZ ;  /* 0x000001e00b0b7810 */ /* 0x000fe20007ffe0ff */
[----:B------:R-:W4:Y:S01]  /*0cd0*/  @!P5 LDG.E.U16 R14, desc[UR34][R8.64+0xc0] ;  /* 0x0000c022080ed981 */ /* 0x000f22000c1e1500 */
[----:B------:R-:W-:Y:S02]  /*0ce0*/  ISETP.GE.AND P2, PT, R34, UR8, PT ;  /* 0x0000000822007c0c */ /* 0x000fe4000bf46270 */
[----:B------:R-:W-:Y:S01]  /*0cf0*/  P2R R60, PR, RZ, 0x20 ;  /* 0x00000020ff3c7803 */ /* 0x000fe20000000000 */
[----:B------:R-:W5:Y:S01]  /*0d00*/  @!P6 LDG.E.U16 R13, desc[UR34][R8.64+0x80] ;  /* 0x00008022080de981 */ /* 0x000f62000c1e1500 */
[----:B------:R-:W-:Y:S02]  /*0d10*/  P2R R49, PR, RZ, 0x40 ;  /* 0x00000040ff317803 */ /* 0x000fe40000000000 */
[----:B------:R-:W-:Y:S01]  /*0d20*/  PRMT R20, RZ, 0x7610, R20 ;  /* 0x00007610ff147816 */ /* 0x000fe20000000014 */
[----:B------:R-:W4:Y:S01]  /*0d30*/  @!P0 LDG.E.U16 R19, desc[UR34][R8.64+0x200] ;  /* 0x0002002208138981 */ /* 0x000f22000c1e1500 */
[----:B------:R-:W-:-:S02]  /*0d40*/  ISETP.GE.AND P0, PT, R30, UR8, PT ;  /* 0x000000081e007c0c */ /* 0x000fc4000bf06270 */
[----:B------:R-:W-:Y:S02]  /*0d50*/  ISETP.GE.AND P3, PT, R36, UR8, PT ;  /* 0x0000000824007c0c */ /* 0x000fe4000bf66270 */
[----:B------:R-:W-:Y:S02]  /*0d60*/  ISETP.GE.AND P4, PT, R38, UR8, PT ;  /* 0x0000000826007c0c */ /* 0x000fe4000bf86270 */
[----:B------:R-:W-:Y:S02]  /*0d70*/  ISETP.GE.AND P5, PT, R25, UR8, PT ;  /* 0x0000000819007c0c */ /* 0x000fe4000bfa6270 */
[----:B------:R-:W-:Y:S02]  /*0d80*/  ISETP.GE.AND P6, PT, R11, UR8, PT ;  /* 0x000000080b007c0c */ /* 0x000fe4000bfc6270 */
[----:B------:R-:W-:Y:S02]  /*0d90*/  PRMT R21, RZ, 0x7610, R21 ;  /* 0x00007610ff157816 */ /* 0x000fe40000000015 */
[----:B------:R-:W-:Y:S01]  /*0da0*/  PRMT R22, RZ, 0x7610, R22 ;  /* 0x00007610ff167816 */ /* 0x000fe20000000016 */
[----:B------:R-:W4:Y:S01]  /*0db0*/  @!P0 LDG.E.U16 R20, desc[UR34][R8.64+0x240] ;  /* 0x0002402208148981 */ /* 0x000f22000c1e1500 */
[----:B------:R-:W-:-:S02]  /*0dc0*/  PRMT R24, RZ, 0x7610, R24 ;  /* 0x00007610ff187816 */ /* 0x000fc40000000018 */
[----:B------:R-:W-:Y:S01]  /*0dd0*/  PRMT R26, RZ, 0x7610, R26 ;  /* 0x00007610ff1a7816 */ /* 0x000fe2000000001a */
[----:B------:R-:W4:Y:S01]  /*0de0*/  @!P1 LDG.E.U16 R21, desc[UR34][R8.64+0x280] ;  /* 0x0002802208159981 */ /* 0x000f22000c1e1500 */
[----:B------:R-:W-:Y:S02]  /*0df0*/  PRMT R23, RZ, 0x7610, R23 ;  /* 0x00007610ff177816 */ /* 0x000fe40000000017 */
[----:B------:R-:W-:Y:S01]  /*0e00*/  PRMT R28, RZ, 0x7610, R28 ;  /* 0x00007610ff1c7816 */ /* 0x000fe2000000001c */
[----:B------:R-:W4:Y:S04]  /*0e10*/  @!P2 LDG.E.U16 R22, desc[UR34][R8.64+0x2c0] ;  /* 0x0002c0220816a981 */ /* 0x000f28000c1e1500 */
[----:B------:R-:W4:Y:S04]  /*0e20*/  @!P3 LDG.E.U16 R24, desc[UR34][R8.64+0x300] ;  /* 0x000300220818b981 */ /* 0x000f28000c1e1500 */
[----:B------:R-:W4:Y:S04]  /*0e30*/  @!P4 LDG.E.U16 R26, desc[UR34][R8.64+0x340] ;  /* 0x00034022081ac981 */ /* 0x000f28000c1e1500 */
[----:B------:R-:W4:Y:S04]  /*0e40*/  @!P5 LDG.E.U16 R23, desc[UR34][R8.64+0x380] ;  /* 0x000380220817d981 */ /* 0x000f28000c1e1500 */
[----:B------:R0:W4:Y:S01]  /*0e50*/  @!P6 LDG.E.U16 R28, desc[UR34][R8.64+0x3c0] ;  /* 0x0003c022081ce981 */ /* 0x000122000c1e1500 */
[----:B------:R-:W1:Y:S01]  /*0e60*/  S2R R182, SR_TID.X ;  /* 0x0000000000b67919 */ /* 0x000e620000002100 */
[----:B------:R-:W0:Y:S01]  /*0e70*/  S2R R105, SR_LANEID ;  /* 0x0000000000697919 */ /* 0x000e220000000000 */
[----:B------:R-:W0:Y:S01]  /*0e80*/  S2UR UR8, SR_CgaCtaId ;  /* 0x00000000000879c3 */ /* 0x000e220000008800 */
[----:B------:R-:W-:Y:S01]  /*0e90*/  UMOV UR28, 0x400 ;  /* 0x00000400001c7882 */ /* 0x000fe20000000000 */
[----:B------:R-:W-:-:S02]  /*0ea0*/  P2R R43, PR, RZ, 0x1 ;  /* 0x00000001ff2b7803 */ /* 0x000fc40000000000 */
[----:B------:R-:W-:-:S04]  /*0eb0*/  ISETP.NE.AND P0, PT, R65, RZ, PT ;  /* 0x000000ff4100720c */ /* 0x000fc80003f05270 */
[----:B------:R-:W-:Y:S02]  /*0ec0*/  P2R R41, PR, RZ, 0x1 ;  /* 0x00000001ff297803 */ /* 0x000fe40000000000 */
[----:B-1----:R-:W-:-:S04]  /*0ed0*/  SHF.L.U32 R11, R182, 0x4, RZ ;  /* 0x00000004b60b7819 */ /* 0x002fc800000006ff */
[----:B------:R-:W-:-:S04]  /*0ee0*/  LOP3.LUT R30, R11, 0x3e00, RZ, 0xc0, !PT ;  /* 0x00003e000b1e7812 */ /* 0x000fc800078ec0ff */
[----:B0-----:R-:W-:Y:S01]  /*0ef0*/  IADD3 R11, PT, PT, R30, R105, RZ ;  /* 0x000000691e0b7210 */ /* 0x001fe20007ffe0ff */
[----:B------:R-:W-:Y:S01]  /*0f00*/  ULEA UR28, UR8, UR28, 0x18 ;  /* 0x0000001c081c7291 */ /* 0x000fe2000f8ec0ff */
[----:B------:R-:W-:Y:S01]  /*0f10*/  ISETP.NE.AND P0, PT, R64, RZ, PT ;  /* 0x000000ff4000720c */ /* 0x000fe20003f05270 */
[----:B------:R-:W0:Y:S01]  /*0f20*/  LDCU UR8, c[0x0][0x38c] ;  /* 0x00007180ff0877ac */ /* 0x000e220008000800 */
[C---:B------:R-:W-:Y:S02]  /*0f30*/  IADD3 R30, PT, PT, R11.reuse, 0x20, RZ ;  /* 0x000000200b1e7810 */ /* 0x040fe40007ffe0ff */
[C---:B------:R-:W-:Y:S02]  /*0f40*/  IADD3 R8, PT, PT, R11.reuse, 0x40, RZ ;  /* 0x000000400b087810 */ /* 0x040fe40007ffe0ff */
[C---:B------:R-:W-:Y:S02]  /*0f50*/  IADD3 R32, PT, PT, R11.reuse, 0x60, RZ ;  /* 0x000000600b207810 */ /* 0x040fe40007ffe0ff */
[----:B------:R-:W-:-:S02]  /*0f60*/  LEA.HI.SX32 R25, R11, R11, 0x1b ;  /* 0x0000000b0b197211 */ /* 0x000fc400078fdaff */
[C---:B------:R-:W-:Y:S02]  /*0f70*/  IADD3 R34, PT, PT, R11.reuse, 0x80, RZ ;  /* 0x000000800b227810 */ /* 0x040fe40007ffe0ff */
[C---:B------:R-:W-:Y:S02]  /*0f80*/  IADD3 R36, PT, PT, R11.reuse, 0xa0, RZ ;  /* 0x000000a00b247810 */ /* 0x040fe40007ffe0ff */
[-C--:B------:R-:W-:Y:S02]  /*0f90*/  LEA.HI.SX32 R30, R30, R11.reuse, 0x1b ;  /* 0x0000000b1e1e7211 */ /* 0x080fe400078fdaff */
[C---:B------:R-:W-:Y:S02]  /*0fa0*/  IADD3 R38, PT, PT, R11.reuse, 0xc0, RZ ;  /* 0x000000c00b267810 */ /* 0x040fe40007ffe0ff */
[----:B------:R-:W-:Y:S02]  /*0fb0*/  LEA.HI.SX32 R8, R8, R11, 0x1b ;  /* 0x0000000b08087211 */ /* 0x000fe400078fdaff */
[----:B------:R-:W-:-:S02]  /*0fc0*/  IADD3 R40, PT, PT, R11, 0xe0, RZ ;  /* 0x000000e00b287810 */ /* 0x000fc40007ffe0ff */
[-C--:B------:R-:W-:Y:S02]  /*0fd0*/  LEA.HI.SX32 R32, R32, R11.reuse, 0x1b ;  /* 0x0000000b20207211 */ /* 0x080fe400078fdaff */
[----:B------:R-:W-:Y:S02]  /*0fe0*/  IADD3 R42, PT, PT, R11, 0x100, RZ ;  /* 0x000001000b2a7810 */ /* 0x000fe40007ffe0ff */
[----:B------:R-:W-:Y:S02]  /*0ff0*/  LEA R67, R25, UR28, 0x1 ;  /* 0x0000001c19437c11 */ /* 0x000fe4000f8e08ff */
[-C--:B------:R-:W-:Y:S02]  /*1000*/  LEA.HI.SX32 R34, R34, R11.reuse, 0x1b ;  /* 0x0000000b22227211 */ /* 0x080fe400078fdaff */
[----:B------:R-:W-:Y:S02]  /*1010*/  IADD3 R44, PT, PT, R11, 0x120, RZ ;  /* 0x000001200b2c7810 */ /* 0x000fe40007ffe0ff */
[----:B------:R-:W-:-:S02]  /*1020*/  LEA.HI.SX32 R36, R36, R11, 0x1b ;  /* 0x0000000b24247211 */ /* 0x000fc400078fdaff */
[----:B------:R-:W-:Y:S02]  /*1030*/  LEA R66, R30, UR28, 0x1 ;  /* 0x0000001c1e427c11 */ /* 0x000fe4000f8e08ff */
[C---:B------:R-:W-:Y:S02]  /*1040*/  IADD3 R46, PT, PT, R11.reuse, 0x140, RZ ;  /* 0x000001400b2e7810 */ /* 0x040fe40007ffe0ff */
[----:B------:R-:W-:Y:S02]  /*1050*/  LEA.HI.SX32 R38, R38, R11, 0x1b ;  /* 0x0000000b26267211 */ /* 0x000fe400078fdaff */
[----:B------:R-:W-:Y:S02]  /*1060*/  LEA R250, R8, UR28, 0x1 ;  /* 0x0000001c08fa7c11 */ /* 0x000fe4000f8e08ff */
[----:B------:R-:W-:Y:S02]  /*1070*/  P2R R39, PR, RZ, 0x1 ;  /* 0x00000001ff277803 */ /* 0x000fe40000000000 */
[----:B------:R-:W-:-:S02]  /*1080*/  IADD3 R48, PT, PT, R11, 0x160, RZ ;  /* 0x000001600b307810 */ /* 0x000fc40007ffe0ff */
[-C--:B------:R-:W-:Y:S02]  /*1090*/  LEA.HI.SX32 R40, R40, R11.reuse, 0x1b ;  /* 0x0000000b28287211 */ /* 0x080fe400078fdaff */
[----:B------:R-:W-:Y:S02]  /*10a0*/  LEA R249, R32, UR28, 0x1 ;  /* 0x0000001c20f97c11 */ /* 0x000fe4000f8e08ff */
[----:B------:R-:W-:Y:S02]  /*10b0*/  ISETP.NE.AND P0, PT, R63, RZ, PT ;  /* 0x000000ff3f00720c */ /* 0x000fe40003f05270 */
[----:B------:R-:W-:Y:S02]  /*10c0*/  IADD3 R50, PT, PT, R11, 0x180, RZ ;  /* 0x000001800b327810 */ /* 0x000fe40007ffe0ff */
[----:B------:R-:W-:Y:S02]  /*10d0*/  LEA.HI.SX32 R42, R42, R11, 0x1b ;  /* 0x0000000b2a2a7211 */ /* 0x000fe400078fdaff */
[----:B------:R-:W-:-:S02]  /*10e0*/  LEA R244, R34, UR28, 0x1 ;  /* 0x0000001c22f47c11 */ /* 0x000fc4000f8e08ff */
[----:B------:R-:W-:Y:S02]  /*10f0*/  IADD3 R52, PT, PT, R11, 0x1a0, RZ ;  /* 0x000001a00b347810 */ /* 0x000fe40007ffe0ff */
[----:B------:R-:W-:Y:S02]  /*1100*/  LEA.HI.SX32 R44, R44, R11, 0x1b ;  /* 0x0000000b2c2c7211 */ /* 0x000fe400078fdaff */
[----:B------:R-:W-:Y:S02]  /*1110*/  LEA R243, R36, UR28, 0x1 ;  /* 0x0000001c24f37c11 */ /* 0x000fe4000f8e08ff */
[----:B------:R-:W-:Y:S02]  /*1120*/  IADD3 R3, PT, PT, R3, R105, RZ ;  /* 0x0000006903037210 */ /* 0x000fe40007ffe0ff */
[----:B------:R-:W-:Y:S02]  /*1130*/  IADD3 R54, PT, PT, R11, 0x1c0, RZ ;  /* 0x000001c00b367810 */ /* 0x000fe40007ffe0ff */
[----:B------:R-:W-:-:S02]  /*1140*/  LEA.HI.SX32 R46, R46, R11, 0x1b ;  /* 0x0000000b2e2e7211 */ /* 0x000fc400078fdaff */
[----:B------:R-:W-:Y:S02]  /*1150*/  LEA R242, R38, UR28, 0x1 ;  /* 0x0000001c26f27c11 */ /* 0x000fe4000f8e08ff */
[----:B------:R-:W-:Y:S02]  /*1160*/  IADD3 R56, PT, PT, R11, 0x1e0, RZ ;  /* 0x000001e00b387810 */ /* 0x000fe40007ffe0ff */
[-C--:B------:R-:W-:Y:S02]  /*1170*/  LEA.HI.SX32 R48, R48, R11.reuse, 0x1b ;  /* 0x0000000b30307211 */ /* 0x080fe400078fdaff */
[----:B------:R-:W-:Y:S02]  /*1180*/  LEA R241, R40, UR28, 0x1 ;  /* 0x0000001c28f17c11 */ /* 0x000fe4000f8e08ff */
[----:B------:R-:W-:Y:S02]  /*1190*/  P2R R37, PR, RZ, 0x1 ;  /* 0x00000001ff257803 */ /* 0x000fe40000000000 */
[----:B------:R-:W-:-:S02]  /*11a0*/  LEA.HI.SX32 R50, R50, R11, 0x1b ;  /* 0x0000000b32327211 */ /* 0x000fc400078fdaff */
[----:B------:R-:W-:Y:S02]  /*11b0*/  LEA R240, R42, UR28, 0x1 ;  /* 0x0000001c2af07c11 */ /* 0x000fe4000f8e08ff */
[----:B------:R-:W-:Y:S02]  /*11c0*/  ISETP.NE.AND P0, PT, R62, RZ, PT ;  /* 0x000000ff3e00720c */ /* 0x000fe40003f05270 */
[-C--:B------:R-:W-:Y:S02]  /*11d0*/  LEA.HI.SX32 R52, R52, R11.reuse, 0x1b ;  /* 0x0000000b34347211 */ /* 0x080fe400078fdaff */
[----:B------:R-:W-:Y:S02]  /*11e0*/  LEA R239, R44, UR28, 0x1 ;  /* 0x0000001c2cef7c11 */ /* 0x000fe4000f8e08ff */
[----:B------:R-:W-:Y:S02]  /*11f0*/  SHF.L.U32 R3, R3, 0x4, RZ ;  /* 0x0000000403037819 */ /* 0x000fe400000006ff */
[----:B------:R-:W-:-:S02]  /*1200*/  LEA.HI.SX32 R54, R54, R11, 0x1b ;  /* 0x0000000b36367211 */ /* 0x000fc400078fdaff */
[----:B------:R-:W-:Y:S02]  /*1210*/  LEA R238, R46, UR28, 0x1 ;  /* 0x0000001c2eee7c11 */ /* 0x000fe4000f8e08ff */
[----:B------:R-:W-:Y:S02]  /*1220*/  LEA.HI.SX32 R56, R56, R11, 0x1b ;  /* 0x0000000b38387211 */ /* 0x000fe400078fdaff */
[----:B------:R-:W-:Y:S02]  /*1230*/  LEA R237, R48, UR28, 0x1 ;  /* 0x0000001c30ed7c11 */ /* 0x000fe4000f8e08ff */
[----:B------:R-:W-:Y:S02]  /*1240*/  LEA R229, R50, UR28, 0x1 ;  /* 0x0000001c32e57c11 */ /* 0x000fe4000f8e08ff */
[----:B------:R-:W-:Y:S02]  /*1250*/  P2R R35, PR, RZ, 0x1 ;  /* 0x00000001ff237803 */ /* 0x000fe40000000000 */
[----:B------:R-:W-:-:S02]  /*1260*/  LEA R225, R52, UR28, 0x1 ;  /* 0x0000001c34e17c11 */ /* 0x000fc4000f8e08ff */
[----:B------:R-:W-:Y:S02]  /*1270*/  LEA.HI.SX32 R102, R3, R3, 0x1b ;  /* 0x0000000303667211 */ /* 0x000fe400078fdaff */
[----:B------:R-:W-:Y:S02]  /*1280*/  ISETP.NE.AND P0, PT, R61, RZ, PT ;  /* 0x000000ff3d00720c */ /* 0x000fe40003f05270 */
[----:B------:R-:W-:Y:S02]  /*1290*/  LEA R104, R54, UR28, 0x1 ;  /* 0x0000001c36687c11 */ /* 0x000fe4000f8e08ff */
[----:B------:R-:W-:Y:S02]  /*12a0*/  LEA R103, R56, UR28, 0x1 ;  /* 0x0000001c38677c11 */ /* 0x000fe4000f8e08ff */
[----:B------:R-:W-:Y:S02]  /*12b0*/  LEA R102, R102, UR28, 0x1 ;  /* 0x0000001c66667c11 */ /* 0x000fe4000f8e08ff */
[----:B------:R-:W-:-:S02]  /*12c0*/  P2R R33, PR, RZ, 0x1 ;  /* 0x00000001ff217803 */ /* 0x000fc40000000000 */
        /* <DEDUP_REMOVED lines=8> */
[----:B--2---:R1:W-:Y:S04]  /*1350*/  STS.U16 [R67], R10 ;  /* 0x0000000a43007388 */ /* 0x0043e80000000400 */
[----:B---3--:R-:W-:Y:S04]  /*1360*/  STS.U16 [R66+0x40], R12 ;  /* 0x0000400c42007388 */ /* 0x008fe80000000400 */
[----:B-----5:R2:W-:Y:S04]  /*1370*/  STS.U16 [R250+0x80], R13 ;  /* 0x0000800dfa007388 */ /* 0x0205e80000000400 */
[----:B----4-:R-:W-:Y:S04]  /*1380*/  STS.U16 [R249+0xc0], R14 ;  /* 0x0000c00ef9007388 */ /* 0x010fe80000000400 */
[----:B------:R3:W-:Y:S04]  /*1390*/  STS.U16 [R244+0x100], R15 ;  /* 0x0001000ff4007388 */ /* 0x0007e80000000400 */
[----:B------:R-:W-:Y:S04]  /*13a0*/  STS.U16 [R243+0x140], R16 ;  /* 0x00014010f3007388 */ /* 0x000fe80000000400 */
[----:B------:R4:W-:Y:S04]  /*13b0*/  STS.U16 [R242+0x180], R17 ;  /* 0x00018011f2007388 */ /* 0x0009e80000000400 */
[----:B------:R-:W-:Y:S04]  /*13c0*/  STS.U16 [R241+0x1c0], R18 ;  /* 0x0001c012f1007388 */ /* 0x000fe80000000400 */
[----:B------:R5:W-:Y:S04]  /*13d0*/  STS.U16 [R240+0x200], R19 ;  /* 0x00020013f0007388 */ /* 0x000be80000000400 */
[----:B------:R0:W-:Y:S04]  /*13e0*/  STS.U16 [R239+0x240], R20 ;  /* 0x00024014ef007388 */ /* 0x0001e80000000400 */
[----:B------:R-:W-:Y:S04]  /*13f0*/  STS.U16 [R238+0x280], R21 ;  /* 0x00028015ee007388 */ /* 0x000fe80000000400 */
[----:B------:R0:W-:Y:S04]  /*1400*/  STS.U16 [R237+0x2c0], R22 ;  /* 0x0002c016ed007388 */ /* 0x0001e80000000400 */
[----:B------:R0:W-:Y:S04]  /*1410*/  STS.U16 [R229+0x300], R24 ;  /* 0x00030018e5007388 */ /* 0x0001e80000000400 */
[----:B------:R-:W-:Y:S04]  /*1420*/  STS.U16 [R225+0x340], R26 ;  /* 0x0003401ae1007388 */ /* 0x000fe80000000400 */
[----:B------:R-:W-:Y:S04]  /*1430*/  STS.U16 [R104+0x380], R23 ;  /* 0x0003801768007388 */ /* 0x000fe80000000400 */
        /* <DEDUP_REMOVED lines=40> */
[----:B----4-:R-:W-:-:S11]  /*16c0*/  PRMT R17, RZ, 0x7610, R17 ;  /* 0x00007610ff117816 */ /* 0x010fd60000000011 */
[----:B------:R-:W4:Y:S01]  /*16d0*/  @!P0 LDG.E.U16 R14, desc[UR34][R6.64+0x1c0] ;  /* 0x0001c022060e8981 */ /* 0x000f22000c1e1500 */
[----:B------:R-:W-:Y:S02]  /*16e0*/  ISETP.NE.AND P0, PT, R41, RZ, PT ;  /* 0x000000ff2900720c */ /* 0x000fe40003f05270 */
[----:B------:R-:W-:Y:S02]  /*16f0*/  PRMT R16, RZ, 0x7610, R16 ;  /* 0x00007610ff107816 */ /* 0x000fe40000000010 */
[----:B-----5:R-:W-:Y:S02]  /*1700*/  PRMT R19, RZ, 0x7610, R19 ;  /* 0x00007610ff137816 */ /* 0x020fe40000000013 */
[----:B------:R-:W-:Y:S02]  /*1710*/  PRMT R18, RZ, 0x7610, R18 ;  /* 0x00007610ff127816 */ /* 0x000fe40000000012 */
[----:B0-----:R-:W-:Y:S02]  /*1720*/  PRMT R20, RZ, 0x7610, R20 ;  /* 0x00007610ff147816 */ /* 0x001fe40000000014 */
        /* <DEDUP_REMOVED lines=34> */
[----:B--2---:R-:W-:Y:S04]  /*1950*/  STS.U16 [R249+0xc0], R10 ;  /* 0x0000c00af9007388 */ /* 0x004fe80000000400 */
[----:B------:R-:W-:Y:S04]  /*1960*/  STS.U16 [R244+0x100], R13 ;  /* 0x0001000df4007388 */ /* 0x000fe80000000400 */
[----:B---3--:R-:W-:Y:S04]  /*1970*/  STS.U16 [R243+0x140], R12 ;  /* 0x0001400cf3007388 */ /* 0x008fe80000000400 */
[----:B------:R-:W-:Y:S04]  /*1980*/  STS.U16 [R242+0x180], R15 ;  /* 0x0001800ff2007388 */ /* 0x000fe80000000400 */
[----:B----4-:R-:W-:Y:S04]  /*1990*/  STS.U16 [R241+0x1c0], R14 ;  /* 0x0001c00ef1007388 */ /* 0x010fe80000000400 */
[----:B-----5:R-:W-:Y:S04]  /*19a0*/  STS.U16 [R240+0x200], R17 ;  /* 0x00020011f0007388 */ /* 0x020fe80000000400 */
[----:B------:R-:W-:Y:S04]  /*19b0*/  STS.U16 [R239+0x240], R16 ;  /* 0x00024010ef007388 */ /* 0x000fe80000000400 */
[----:B------:R-:W-:Y:S04]  /*19c0*/  STS.U16 [R238+0x280], R19 ;  /* 0x00028013ee007388 */ /* 0x000fe80000000400 */
[----:B------:R-:W-:Y:S04]  /*19d0*/  STS.U16 [R237+0x2c0], R18 ;  /* 0x0002c012ed007388 */ /* 0x000fe80000000400 */
[----:B------:R-:W-:Y:S04]  /*19e0*/  STS.U16 [R229+0x300], R20 ;  /* 0x00030014e5007388 */ /* 0x000fe80000000400 */
[----:B------:R0:W-:Y:S04]  /*19f0*/  STS.U16 [R225+0x340], R22 ;  /* 0x00034016e1007388 */ /* 0x0001e80000000400 */
        /* <DEDUP_REMOVED lines=26> */
[----:B-1----:R-:W-:-:S11]  /*1ba0*/  PRMT R24, RZ, 0x7610, R24 ;  /* 0x00007610ff187816 */ /* 0x002fd60000000018 */
        /* <DEDUP_REMOVED lines=32> */
[----:B------:R-:W5:Y:S04]  /*1db0*/  @!P6 LDG.E.U16 R38, desc[UR34][R4.64+0x3c0] ;  /* 0x0003c0220426e981 */ /* 0x000f68000c1e1500 */
[----:B------:R-:W-:Y:S04]  /*1dc0*/  STL [R1+0x4], R67 ;  /* 0x0000044301007387 */ /* 0x000fe80000100800 */
[----:B------:R-:W-:Y:S04]  /*1dd0*/  STL [R1], R66 ;  /* 0x0000004201007387 */ /* 0x000fe80000100800 */
[----:B------:R-:W5:Y:S01]  /*1de0*/  LDL.LU R35, [R1+0xc] ;  /* 0x00000c0001237983 */ /* 0x000f620000300800 */
        /* <DEDUP_REMOVED lines=15> */
[----:B------:R-:W-:Y:S01]  /*1ee0*/  SHF.L.U32 R50, R50, 0x10, RZ ;  /* 0x0000001032327819 */ /* 0x000fe200000006ff */
        /* <DEDUP_REMOVED lines=63> */
[----:B------:R-:W-:-:S04]  /*22e0*/  FFMA.FTZ R4, R72, R51, R27 ;  /* 0x0000003348047223 */ /* 0x000fc8000001001b */
[----:B------:R-:W-:-:S05]  /*22f0*/  FFMA.FTZ R4, R75, R50, R4 ;  /* 0x000000324b047223 */ /* 0x000fca0000010004 */
[----:B------:R0:W-:Y:S01]  /*2300*/  STL [R1+0xc], R4 ;  /* 0x00000c0401007387 */ /* 0x0001e20000100800 */
[----:B------:R-:W-:Y:S01]  /*2310*/  UISETP.GE.AND UP0, UPT, UR8, 0x1, UPT ;  /* 0x000000010800788c */ /* 0x000fe2000bf06270 */
[----:B------:R-:W-:Y:S02]  /*2320*/  CS2R R100, SRZ ;  /* 0x0000000000647805 */ /* 0x000fe4000001ff00 */
[----:B------:R-:W-:Y:S02]  /*2330*/  CS2R R98, SRZ ;  /* 0x0000000000627805 */ /* 0x000fe4000001ff00 */
[----:B------:R-:W-:Y:S02]  /*2340*/  CS2R R96, SRZ ;  /* 0x0000000000607805 */ /* 0x000fe4000001ff00 */
[----:B------:R-:W-:Y:S02]  /*2350*/  CS2R R94, SRZ ;  /* 0x00000000005e7805 */ /* 0x000fe4000001ff00 */
[----:B------:R-:W-:-:S02]  /*2360*/  CS2R R92, SRZ ;  /* 0x00000000005c7805 */ /* 0x000fc4000001ff00 */
[----:B------:R-:W-:Y:S02]  /*2370*/  CS2R R90, SRZ ;  /* 0x00000000005a7805 */ /* 0x000fe4000001ff00 */
[----:B------:R-:W-:Y:S02]  /*2380*/  CS2R R88, SRZ ;  /* 0x0000000000587805 */ /* 0x000fe4000001ff00 */
        /* <DEDUP_REMOVED lines=17> */
[----:B------:R-:W-:Y:S06]  /*24a0*/  BAR.SYNC.DEFER_BLOCKING 0x0 ;  /* 0x0000000000007b1d */ /* 0x000fec0000010000 */
[----:B0-----:R-:W-:Y:S05]  /*24b0*/  BRA.U !UP0, `(.L_x_587) ;  /* 0x0000009d08847547 */ /* 0x001fea000b800000 */
[----:B------:R-:W0:Y:S01]  /*24c0*/  S2UR UR8, SR_CTAID.Y ;  /* 0x00000000000879c3 */ /* 0x000e220000002600 */
[----:B------:R-:W0:Y:S01]  /*24d0*/  LDCU.64 UR28, c[0x0][0x3a0] ;  /* 0x00007400ff1c77ac */ /* 0x000e220008000a00 */
[----:B------:R-:W-:Y:S01]  /*24e0*/  SHF.L.U32 R76, R182, 0x5, RZ ;  /* 0x00000005b64c7819 */ /* 0x000fe200000006ff */
[----:B------:R-:W-:Y:S01]  /*24f0*/  FADD.FTZ R33, R5, R5 ;  /* 0x0000000505217221 */ /* 0x000fe20000010000 */
[----:B------:R-:W-:Y:S01]  /*2500*/  SHF.L.U32 R10, R10, 0x10, RZ ;  /* 0x000000100a0a7819 */ /* 0x000fe200000006ff */
[----:B------:R-:W1:Y:S01]  /*2510*/  LDCU.64 UR30, c[0x0][0x3b8] ;  /* 0x00007700ff1e77ac */ /* 0x000e620008000a00 */
[----:B------:R-:W-:Y:S01]  /*2520*/  LOP3.LUT R5, R76, 0x7c1f, R182, 0xc8, !PT ;  /* 0x00007c1f4c057812 */ /* 0x000fe200078ec8b6 */
[----:B------:R-:W-:Y:S01]  /*2530*/  HFMA2 R101, -RZ, RZ, 0, 0 ;  /* 0x00000000ff657431 */ /* 0x000fe200000001ff */
[----:B------:R-:W-:Y:S01]  /*2540*/  SHF.L.U32 R11, R11, 0x10, RZ ;  /* 0x000000100b0b7819 */ /* 0x000fe200000006ff */
[----:B------:R-:W-:Y:S01]  /*2550*/  UISETP.NE.AND UP0, UPT, UR15, 0x1, UPT ;  /* 0x000000010f00788c */ /* 0x000fe2000bf05270 */
        /* <DEDUP_REMOVED lines=12> */
[----:B------:R-:W-:Y:S01]  /*2620*/  PLOP3.LUT P1, PT, PT, PT, UP0, 0x80, 0x8 ;  /* 0x000000000008781c */ /* 0x000fe20003f2f008 */
[----:B------:R-:W-:Y:S01]  /*2630*/  FADD.FTZ R11, R3, UR6 ;  /* 0x00000006030b7e21 */ /* 0x000fe20008010000 */
[----:B0-----:R-:W-:Y:S01]  /*2640*/  UIMAD.WIDE.U32 UR10, UR8, UR28, URZ ;  /* 0x0000001c080a72a5 */ /* 0x001fe2000f8e00ff */
[----:B------:R-:W-:Y:S01]  /*2650*/  SHF.L.U32 R12, R12, 0x10, RZ ;  /* 0x000000100c0c7819 */ /* 0x000fe200000006ff */
[----:B-1----:R-:W-:Y:S01]  /*2660*/  UIMAD.WIDE.U32 UR12, UR8, UR30, URZ ;  /* 0x0000001e080c72a5 */ /* 0x002fe2000f8e00ff */
[----:B------:R-:W-:Y:S01]  /*2670*/  SHF.L.U32 R63, R14, 0x10, RZ ;  /* 0x000000100e3f7819 */ /* 0x000fe200000006ff */
[----:B------:R-:W-:Y:S01]  /*2680*/  UIMAD UR29, UR8, UR29, UR11 ;  /* 0x0000001d081d72a4 */ /* 0x000fe2000f8e020b */
[----:B------:R-:W-:Y:S01]  /*2690*/  SHF.L.U32 R65, R15, 0x10, RZ ;  /* 0x000000100f417819 */ /* 0x000fe200000006ff */
[----:B------:R-:W-:Y:S01]  /*26a0*/  UIMAD UR31, UR8, UR31, UR13 ;  /* 0x0000001f081f72a4 */ /* 0x000fe2000f8e020d */
[----:B------:R-:W-:Y:S01]  /*26b0*/  SHF.L.U32 R66, R16, 0x10, RZ ;  /* 0x0000001010427819 */ /* 0x000fe200000006ff */
[----:B------:R-:W-:Y:S01]  /*26c0*/  USHF.L.U32 UR8, UR15, 0xc, URZ ;  /* 0x0000000c0f087899 */ /* 0x000fe200080006ff */
[----:B------:R-:W-:Y:S01]  /*26d0*/  SHF.L.U32 R69, R17, 0x10, RZ ;  /* 0x0000001011457819 */ /* 0x000fe200000006ff */
[----:B------:R-:W-:Y:S01]  /*26e0*/  FADD.FTZ R14, R10, UR6 ;  /* 0x000000060a0e7e21 */ /* 0x000fe20008010000 */
[----:B------:R-:W-:Y:S01]  /*26f0*/  SHF.L.U32 R70, R18, 0x10, RZ ;  /* 0x0000001012467819 */ /* 0x000fe200000006ff */
[----:B------:R-:W-:Y:S01]  /*2700*/  ULEA UR8, UR33, -UR8, 0x1 ;  /* 0x8000000821087291 */ /* 0x000fe2000f8e08ff */
[----:B------:R-:W-:Y:S01]  /*2710*/  SHF.L.U32 R73, R19, 0x10, RZ ;  /* 0x0000001013497819 */ /* 0x000fe200000006ff */
[----:B------:R-:W-:Y:S01]  /*2720*/  FADD.FTZ R18, R6, UR6 ;  /* 0x0000000606127e21 */ /* 0x000fe20008010000 */
[----:B------:R-:W-:Y:S01]  /*2730*/  SHF.L.U32 R74, R20, 0x10, RZ ;  /* 0x00000010144a7819 */ /* 0x000fe200000006ff */
[----:B------:R-:W-:Y:S01]  /*2740*/  UIADD3 UR32, UPT, UPT, UR8, 0x1000, URZ ;  /* 0x0000100008207890 */ /* 0x000fe2000fffe0ff */
[----:B------:R-:W-:Y:S01]  /*2750*/  LOP3.LUT R2, R2, 0xfffffffb, RZ, 0xc0, !PT ;  /* 0xfffffffb02027812 */ /* 0x000fe200078ec0ff */
[----:B------:R-:W-:Y:S01]  /*2760*/  FADD.FTZ R17, R7, UR6 ;  /* 0x0000000607117e21 */ /* 0x000fe20008010000 */
[----:B------:R-:W-:Y:S01]  /*2770*/  ISETP.EQ.AND P1, PT, R0, RZ, P1 ;  /* 0x000000ff0000720c */ /* 0x000fe20000f22270 */
[----:B------:R-:W-:Y:S01]  /*2780*/  FADD.FTZ R16, R8, UR6 ;  /* 0x0000000608107e21 */ /* 0x000fe20008010000 */
[----:B------:R-:W-:Y:S01]  /*2790*/  FADD.FTZ R15, R9, UR6 ;  /* 0x00000006090f7e21 */ /* 0x000fe20008010000 */
[----:B------:R-:W-:Y:S01]  /*27a0*/  ISETP.GE.AND P0, PT, R5, UR32, PT ;  /* 0x0000002005007c0c */ /* 0x000fe2000bf06270 */
[----:B------:R-:W-:Y:S01]  /*27b0*/  FADD.FTZ R10, R4, UR6 ;  /* 0x00000006040a7e21 */ /* 0x000fe20008010000 */
        /* <DEDUP_REMOVED lines=10> */
[----:B------:R-:W-:Y:S01]  /*2860*/  LOP3.LUT R108, R182, 0x1f, RZ, 0xc0, !PT ;  /* 0x0000001fb66c7812 */ /* 0x000fe200078ec0ff */
[----:B------:R-:W-:Y:S01]  /*2870*/  FADD.FTZ R12, R12, UR6 ;  /* 0x000000060c0c7e21 */ /* 0x000fe20008010000 */
[----:B------:R-:W-:Y:S01]  /*2880*/  FADD.FTZ R9, R63, UR6 ;  /* 0x000000063f097e21 */ /* 0x000fe20008010000 */
[----:B------:R-:W-:Y:S01]  /*2890*/  FADD.FTZ R8, R65, UR6 ;  /* 0x0000000641087e21 */ /* 0x000fe20008010000 */
[----:B------:R-:W-:Y:S01]  /*28a0*/  FADD.FTZ R7, R66, UR6 ;  /* 0x0000000642077e21 */ /* 0x000fe20008010000 */
[----:B------:R-:W-:Y:S01]  /*28b0*/  @P0 LOP3.LUT R2, R2, 0x4, RZ, 0xfc, !PT ;  /* 0x0000000402020812 */ /* 0x000fe200078efcff */
[----:B------:R-:W-:Y:S01]  /*28c0*/  FADD.FTZ R6, R69, UR6 ;  /* 0x0000000645067e21 */ /* 0x000fe20008010000 */
[----:B------:R-:W-:Y:S01]  /*28d0*/  FADD.FTZ R5, R70, UR6 ;  /* 0x0000000646057e21 */ /* 0x000fe20008010000 */
[----:B------:R-:W-:Y:S01]  /*28e0*/  FADD.FTZ R4, R73, UR6 ;  /* 0x0000000649047e21 */ /* 0x000fe20008010000 */
[----:B------:R-:W-:Y:S01]  /*28f0*/  FADD.FTZ R3, R74, UR6 ;  /* 0x000000064a037e21 */ /* 0x000fe20008010000 */
[----:B------:R-:W0:Y:S01]  /*2900*/  LDCU UR46, c[0x0][0x394] ;  /* 0x00007280ff2e77ac */ /* 0x000e220008000800 */
[----:B------:R-:W1:Y:S01]  /*2910*/  LDCU UR47, c[0x0][0x38c] ;  /* 0x00007180ff2f77ac */ /* 0x000e620008000800 */
[----:B------:R-:W2:Y:S01]  /*2920*/  LDCU UR30, c[0x0][0x388] ;  /* 0x00007100ff1e77ac */ /* 0x000ea20008000800 */
[----:B------:R-:W3:Y:S01]  /*2930*/  LDCU.64 UR38, c[0x0][0x3a8] ;  /* 0x00007500ff2677ac */ /* 0x000ee20008000a00 */
[----:B------:R-:W4:Y:S01]  /*2940*/  LDCU.64 UR40, c[0x0][0x3c0] ;  /* 0x00007800ff2877ac */ /* 0x000f220008000a00 */
[----:B------:R-:W0:Y:S01]  /*2950*/  LDCU.64 UR42, c[0x0][0x4f0] ;  /* 0x00009e00ff2a77ac */ /* 0x000e220008000a00 */
[----:B------:R-:W0:Y:S01]  /*2960*/  LDCU.64 UR44, c[0x0][0x3e0] ;  /* 0x00007c00ff2c77ac */ /* 0x000e220008000a00 */
[----:B------:R-:W0:Y:S01]  /*2970*/  LDCU.128 UR24, c[0x0][0x440] ;  /* 0x00008800ff1877ac */ /* 0x000e220008000c00 */
[----:B------:R-:W-:-:S05]  /*2980*/  UMOV UR8, URZ ;  /* 0x000000ff00087c82 */ /* 0x000fca0008000000 */
.L_x_685:
[----:B------:R-:W-:Y:S01]  /*2990*/  UMOV UR28, UR10 ;  /* 0x0000000a001c7c82 */ /* 0x000fe20008000000 */
[C---:B------:R-:W-:Y:S01]  /*29a0*/  SHF.L.U32 R119, R182.reuse, 0x5, RZ ;  /* 0x00000005b6777819 */ /* 0x040fe200000006ff */
[----:B---3--:R-:W-:Y:S01]  /*29b0*/  UIMAD.WIDE.U32 UR36, UR8, UR38, UR28 ;  /* 0x00000026082472a5 */ /* 0x008fe2000f8e001c */
[----:B0-----:R-:W-:Y:S02]  /*29c0*/  SHF.L.U32 R60, R182, 0x5, RZ ;  /* 0x00000005b63c7819 */ /* 0x001fe400000006ff */
[----:B------:R-:W-:Y:S01]  /*29d0*/  LOP3.LUT P6, RZ, R2, 0x4, RZ, 0xc0, !PT ;  /* 0x0000000402ff7812 */ /* 0x000fe200078cc0ff */
[----:B------:R-:W-:Y:S01]  /*29e0*/  UIMAD UR28, UR8, UR39, UR37 ;  /* 0x00000027081c72a4 */ /* 0x000fe2000f8e0225 */
[----:B------:R-:W-:Y:S01]  /*29f0*/  LOP3.LUT R116, R108, 0x7c00, R119, 0xf8, !PT ;  /* 0x00007c006c747812 */ /* 0x000fe200078ef877 */
[----:B0-----:R-:W-:Y:S01]  /*2a00*/  ULEA UR33, UP0, UR36, UR24, 0x3 ;  /* 0x0000001824217291 */ /* 0x001fe2000f8018ff */
[----:B------:R-:W-:-:S03]  /*2a10*/  LOP3.LUT R60, R60, 0x7c1f, R182, 0xc8, !PT ;  /* 0x00007c1f3c3c7812 */ /* 0x000fc600078ec8b6 */
[----:B------:R-:W-:Y:S02]  /*2a20*/  ULEA.HI.X UR36, UR36, UR25, UR28, 0x3, UP0 ;  /* 0x0000001924247291 */ /* 0x000fe400080f1c1c */
[----:B------:R-:W-:-:S04]  /*2a30*/  MOV R62, UR33 ;  /* 0x00000021003e7c02 */ /* 0x000fc80008000f00 */
[----:B------:R-:W-:-:S06]  /*2a40*/  MOV R63, UR36 ;  /* 0x00000024003f7c02 */ /* 0x000fcc0008000f00 */
[----:B------:R-:W3:Y:S01]  /*2a50*/  LDG.E.64 R62, desc[UR34][R62.64] ;  /* 0x000000223e3e7981 */ /* 0x000ee2000c1e1b00 */
[----:B------:R-:W-:Y:S02]  /*2a60*/  MOV R65, UR44 ;  /* 0x0000002c00417c02 */ /* 0x000fe40008000f00 */
[----:B------:R-:W-:Y:S02]  /*2a70*/  MOV R61, RZ ;  /* 0x000000ff003d7202 */ /* 0x000fe40000000f00 */
[C---:B------:R-:W-:Y:S02]  /*2a80*/  LOP3.LUT R66, R116.reuse, 0x20, RZ, 0xfc, !PT ;  /* 0x0000002074427812 */ /* 0x040fe400078efcff */
[----:B--2---:R-:W-:Y:S01]  /*2a90*/  LOP3.LUT R67, R116, 0x40, RZ, 0xfc, !PT ;  /* 0x0000004074437812 */ /* 0x004fe200078efcff */
[----:B------:R-:W-:Y:S01]  /*2aa0*/  IMAD.WIDE.U32 R64, R65, UR8, R60 ;  /* 0x0000000841407c25 */ /* 0x000fe2000f8e003c */
[----:B------:R-:W-:Y:S02]  /*2ab0*/  MOV R69, UR45 ;  /* 0x0000002d00457c02 */ /* 0x000fe40008000f00 */
[----:B------:R-:W-:-:S02]  /*2ac0*/  ISETP.GE.AND P3, PT, R66, UR32, PT ;  /* 0x0000002042007c0c */ /* 0x000fc4000bf66270 */
[----:B------:R-:W-:Y:S01]  /*2ad0*/  ISETP.GE.AND P4, PT, R67, UR32, PT ;  /* 0x0000002043007c0c */ /* 0x000fe2000bf86270 */
[----:B------:R-:W-:Y:S01]  /*2ae0*/  IMAD R65, R69, UR8, R65 ;  /* 0x0000000845417c24 */ /* 0x000fe2000f8e0241 */
[----:B------:R-:W-:Y:S02]  /*2af0*/  LOP3.LUT R61, R116, 0x60, RZ, 0xfc, !PT ;  /* 0x00000060743d7812 */ /* 0x000fe400078efcff */
[----:B------:R-:W-:Y:S02]  /*2b00*/  LEA R60, P2, R64, UR23, 0x1 ;  /* 0x00000017403c7c11 */ /* 0x000fe4000f8408ff */
[----:B------:R-:W-:Y:S02]  /*2b10*/  LOP3.LUT R66, R116, 0x80, RZ, 0xfc, !PT ;  /* 0x0000008074427812 */ /* 0x000fe400078efcff */
[----:B------:R-:W-:Y:S02]  /*2b20*/  ISETP.GE.AND P5, PT, R61, UR32, PT ;  /* 0x000000203d007c0c */ /* 0x000fe4000bfa6270 */
[----:B-1----:R-:W-:-:S02]  /*2b30*/  PRMT R75, RZ, 0x7610, R75 ;  /* 0x00007610ff4b7816 */ /* 0x002fc4000000004b */
[----:B------:R-:W-:Y:S02]  /*2b40*/  LEA.HI.X R61, R64, UR22, R65, 0x1, P2 ;  /* 0x00000016403d7c11 */ /* 0x000fe400090f0c41 */
[----:B------:R-:W-:Y:S02]  /*2b50*/  PRMT R78, RZ, 0x7610, R78 ;  /* 0x00007610ff4e7816 */ /* 0x000fe4000000004e */
[----:B------:R-:W-:Y:S01]  /*2b60*/  ISETP.GE.AND P0, PT, R66, UR32, PT ;  /* 0x0000002042007c0c */ /* 0x000fe2000bf06270 */
[----:B------:R-:W5:Y:S01]  /*2b70*/  @!P3 LDG.E.U16 R75, desc[UR34][R60.64+0x40] ;  /* 0x000040223c4bb981 */ /* 0x000f62000c1e1500 */
[C---:B------:R-:W-:Y:S02]  /*2b80*/  LOP3.LUT R67, R116.reuse, 0xa0, RZ, 0xfc, !PT ;  /* 0x000000a074437812 */ /* 0x040fe400078efcff */
[C---:B------:R-:W-:Y:S01]  /*2b90*/  LOP3.LUT R64, R116.reuse, 0xc0, RZ, 0xfc, !PT ;  /* 0x000000c074407812 */ /* 0x040fe200078efcff */
[----:B------:R-:W2:Y:S01]  /*2ba0*/  @!P4 LDG.E.U16 R78, desc[UR34][R60.64+0x80] ;  /* 0x000080223c4ec981 */ /* 0x000ea2000c1e1500 */
[----:B------:R-:W-:-:S02]  /*2bb0*/  LOP3.LUT R65, R116, 0xe0, RZ, 0xfc, !PT ;  /* 0x000000e074417812 */ /* 0x000fc400078efcff */
[----:B------:R-:W-:Y:S02]  /*2bc0*/  ISETP.GE.AND P2, PT, R67, UR32, PT ;  /* 0x0000002043007c0c */ /* 0x000fe4000bf46270 */
[----:B------:R-:W-:Y:S02]  /*2bd0*/  ISETP.GE.AND P3, PT, R64, UR32, PT ;  /* 0x0000002040007c0c */ /* 0x000fe4000bf66270 */
[----:B------:R-:W-:Y:S02]  /*2be0*/  PRMT R77, RZ, 0x7610, R77 ;  /* 0x00007610ff4d7816 */ /* 0x000fe4000000004d */
[----:B------:R-:W-:Y:S02]  /*2bf0*/  ISETP.GE.AND P4, PT, R65, UR32, PT ;  /* 0x0000002041007c0c */ /* 0x000fe4000bf86270 */
[----:B------:R-:W-:Y:S02]  /*2c00*/  PRMT R65, RZ, 0x7610, R65 ;  /* 0x00007610ff417816 */ /* 0x000fe40000000041 */
[C---:B------:R-:W-:Y:S01]  /*2c10*/  LOP3.LUT R64, R116.reuse, 0x100, RZ, 0xfc, !PT ;  /* 0x0000010074407812 */ /* 0x040fe200078efcff */
[----:B------:R-:W2:Y:S01]  /*2c20*/  @!P5 LDG.E.U16 R77, desc[UR34][R60.64+0xc0] ;  /* 0x0000c0223c4dd981 */ /* 0x000ea2000c1e1500 */
[----:B------:R-:W-:-:S02]  /*2c30*/  LOP3.LUT R67, R116, 0x120, RZ, 0xfc, !PT ;  /* 0x0000012074437812 */ /* 0x000fc400078efcff */
[----:B------:R-:W-:Y:S01]  /*2c40*/  PRMT R66, RZ, 0x7610, R66 ;  /* 0x00007610ff427816 */ /* 0x000fe20000000042 */
[----:B------:R-:W2:Y:S01]  /*2c50*/  @!P0 LDG.E.U16 R65, desc[UR34][R60.64+0x100] ;  /* 0x000100223c418981 */ /* 0x000ea2000c1e1500 */
[----:B------:R-:W-:Y:S02]  /*2c60*/  PRMT R70, RZ, 0x7610, R70 ;  /* 0x00007610ff467816 */ /* 0x000fe40000000046 */
[----:B------:R-:W-:Y:S02]  /*2c70*/  ISETP.GE.AND P5, PT, R64, UR32, PT ;  /* 0x0000002040007c0c */ /* 0x000fe4000bfa6270 */
[----:B------:R-:W-:Y:S01]  /*2c80*/  ISETP.GE.AND P0, PT, R67, UR32, PT ;  /* 0x0000002043007c0c */ /* 0x000fe2000bf06270 */
[----:B------:R-:W2:Y:S01]  /*2c90*/  @!P2 LDG.E.U16 R66, desc[UR34][R60.64+0x140] ;  /* 0x000140223c42a981 */ /* 0x000ea2000c1e1500 */
[C---:B------:R-:W-:Y:S02]  /*2ca0*/  LOP3.LUT R64, R116.reuse, 0x140, RZ, 0xfc, !PT ;  /* 0x0000014074407812 */ /* 0x040fe400078efcff */
[----:B------:R-:W-:Y:S01]  /*2cb0*/  LOP3.LUT R67, R116, 0x160, RZ, 0xfc, !PT ;  /* 0x0000016074437812 */ /* 0x000fe200078efcff */
[----:B------:R-:W2:Y:S01]  /*2cc0*/  @!P3 LDG.E.U16 R70, desc[UR34][R60.64+0x180] ;  /* 0x000180223c46b981 */ /* 0x000ea2000c1e1500 */
[----:B------:R-:W-:-:S02]  /*2cd0*/  PRMT R73, RZ, 0x7610, R73 ;  /* 0x00007610ff497816 */ /* 0x000fc40000000049 */
[----:B------:R-:W-:Y:S02]  /*2ce0*/  ISETP.GE.AND P2, PT, R64, UR32, PT ;  /* 0x0000002040007c0c */ /* 0x000fe4000bf46270 */
[----:B------:R-:W-:Y:S02]  /*2cf0*/  ISETP.GE.AND P3, PT, R67, UR32, PT ;  /* 0x0000002043007c0c */ /* 0x000fe4000bf66270 */
[C---:B------:R-:W-:Y:S01]  /*2d00*/  LOP3.LUT R67, R116.reuse, 0x180, RZ, 0xfc, !PT ;  /* 0x0000018074437812 */ /* 0x040fe200078efcff */
[----:B------:R-:W2:Y:S01]  /*2d10*/  @!P4 LDG.E.U16 R73, desc[UR34][R60.64+0x1c0] ;  /* 0x0001c0223c49c981 */ /* 0x000ea2000c1e1500 */
[----:B------:R-:W-:Y:S02]  /*2d20*/  PRMT R64, RZ, 0x7610, R64 ;  /* 0x00007610ff407816 */ /* 0x000fe40000000040 */
[----:B------:R-:W-:Y:S02]  /*2d30*/  LOP3.LUT R68, R116, 0x1a0, RZ, 0xfc, !PT ;  /* 0x000001a074447812 */ /* 0x000fe400078efcff */
[----:B------:R-:W-:-:S02]  /*2d40*/  ISETP.GE.AND P4, PT, R67, UR32, PT ;  /* 0x0000002043007c0c */ /* 0x000fc4000bf86270 */
[----:B------:R-:W-:Y:S01]  /*2d50*/  PRMT R67, RZ, 0x7610, R67 ;  /* 0x00007610ff437816 */ /* 0x000fe20000000043 */
[----:B------:R-:W2:Y:S01]  /*2d60*/  @!P5 LDG.E.U16 R64, desc[UR34][R60.64+0x200] ;  /* 0x000200223c40d981 */ /* 0x000ea2000c1e1500 */
[----:B------:R-:W-:Y:S02]  /*2d70*/  ISETP.GE.AND P5, PT, R68, UR32, PT ;  /* 0x0000002044007c0c */ /* 0x000fe4000bfa6270 */
[----:B------:R-:W-:Y:S02]  /*2d80*/  LOP3.LUT R68, R116, 0x1c0, RZ, 0xfc, !PT ;  /* 0x000001c074447812 */ /* 0x000fe400078efcff */
[----:B------:R-:W-:Y:S01]  /*2d90*/  PRMT R69, RZ, 0x7610, R69 ;  /* 0x00007610ff457816 */ /* 0x000fe20000000045 */
[----:B------:R-:W2:Y:S01]  /*2da0*/  @!P0 LDG.E.U16 R67, desc[UR34][R60.64+0x240] ;  /* 0x000240223c438981 */ /* 0x000ea2000c1e1500 */
[----:B------:R-:W-:Y:S02]  /*2db0*/  ISETP.GE.AND P0, PT, R68, UR32, PT ;  /* 0x0000002044007c0c */ /* 0x000fe4000bf06270 */
[----:B------:R-:W-:-:S02]  /*2dc0*/  LOP3.LUT R68, R116, 0x1e0, RZ, 0xfc, !PT ;  /* 0x000001e074447812 */ /* 0x000fc400078efcff */
[----:B------:R-:W-:Y:S01]  /*2dd0*/  PRMT R72, RZ, 0x7610, R72 ;  /* 0x00007610ff487816 */ /* 0x000fe20000000048 */
[----:B------:R-:W2:Y:S01]  /*2de0*/  @!P2 LDG.E.U16 R69, desc[UR34][R60.64+0x280] ;  /* 0x000280223c45a981 */ /* 0x000ea2000c1e1500 */
[----:B------:R-:W-:Y:S02]  /*2df0*/  ISETP.GE.AND P2, PT, R68, UR32, PT ;  /* 0x0000002044007c0c */ /* 0x000fe4000bf46270 */
[C---:B------:R-:W-:Y:S02]  /*2e00*/  LOP3.LUT R71, R116.reuse, 0x200, RZ, 0xfc, !PT ;  /* 0x0000020074477812 */ /* 0x040fe400078efcff */
[----:B------:R-:W-:Y:S01]  /*2e10*/  PRMT R68, RZ, 0x7610, R68 ;  /* 0x00007610ff447816 */ /* 0x000fe20000000044 */
[----:B------:R-:W2:Y:S01]  /*2e20*/  @!P3 LDG.E.U16 R72, desc[UR34][R60.64+0x2c0] ;  /* 0x0002c0223c48b981 */ /* 0x000ea2000c1e1500 */
[----:B------:R-:W-:Y:S02]  /*2e30*/  LOP3.LUT R74, R116, 0x220, RZ, 0xfc, !PT ;  /* 0x00000220744a7812 */ /* 0x000fe400078efcff */
[----:B------:R-:W-:-:S02]  /*2e40*/  ISETP.GE.AND P3, PT, R71, UR32, PT ;  /* 0x0000002047007c0c */ /* 0x000fc4000bf66270 */
        /* <DEDUP_REMOVED lines=30> */
[----:B------:R-:W-:Y:S02]  /*3030*/  PRMT R115, RZ, 0x7610, R115 ;  /* 0x00007610ff737816 */ /* 0x000fe40000000073 */
[----:B------:R-:W-:-:S02]  /*3040*/  LOP3.LUT R112, R116, 0x320, RZ, 0xfc, !PT ;  /* 0x0000032074707812 */ /* 0x000fc400078efcff */
[----:B------:R-:W-:Y:S01]  /*3050*/  ISETP.GE.AND P0, PT, R111, UR32, PT ;  /* 0x000000206f007c0c */ /* 0x000fe2000bf06270 */
[----:B------:R-:W2:Y:S01]  /*3060*/  @!P2 LDG.E.U16 R110, desc[UR34][R60.64+0x500] ;  /* 0x000500223c6ea981 */ /* 0x000ea2000c1e1500 */
[----:B------:R-:W-:Y:S02]  /*3070*/  PRMT R111, RZ, 0x7610, R111 ;  /* 0x00007610ff6f7816 */ /* 0x000fe4000000006f */
[----:B------:R-:W-:Y:S01]  /*3080*/  ISETP.GE.AND P2, PT, R112, UR32, PT ;  /* 0x0000002070007c0c */ /* 0x000fe2000bf46270 */
[----:B------:R-:W5:Y:S01]  /*3090*/  @!P6 LDG.E.U16 R115, desc[UR34][R60.64] ;  /* 0x000000223c73e981 */ /* 0x000f62000c1e1500 */
[C---:B------:R-:W-:Y:S02]  /*30a0*/  LOP3.LUT R113, R116.reuse, 0x340, RZ, 0xfc, !PT ;  /* 0x0000034074717812 */ /* 0x040fe400078efcff */
[----:B------:R-:W-:Y:S01]  /*30b0*/  PRMT R112, RZ, 0x7610, R112 ;  /* 0x00007610ff707816 */ /* 0x000fe20000000070 */
[----:B------:R-:W2:Y:S01]  /*30c0*/  @!P3 LDG.E.U16 R111, desc[UR34][R60.64+0x540] ;  /* 0x000540223c6fb981 */ /* 0x000ea2000c1e1500 */
[----:B------:R-:W-:-:S02]  /*30d0*/  LOP3.LUT R114, R116, 0x360, RZ, 0xfc, !PT ;  /* 0x0000036074727812 */ /* 0x000fc400078efcff */
[----:B------:R-:W-:Y:S02]  /*30e0*/  ISETP.GE.AND P3, PT, R113, UR32, PT ;  /* 0x0000002071007c0c */ /* 0x000fe4000bf66270 */
[----:B------:R-:W-:Y:S01]  /*30f0*/  PRMT R113, RZ, 0x7610, R113 ;  /* 0x00007610ff717816 */ /* 0x000fe20000000071 */
[----:B------:R-:W2:Y:S01]  /*3100*/  @!P4 LDG.E.U16 R112, desc[UR34][R60.64+0x580] ;  /* 0x000580223c70c981 */ /* 0x000ea2000c1e1500 */
[----:B------:R-:W-:Y:S02]  /*3110*/  ISETP.GE.AND P4, PT, R114, UR32, PT ;  /* 0x0000002072007c0c */ /* 0x000fe4000bf86270 */
[----:B------:R-:W-:Y:S02]  /*3120*/  LOP3.LUT R117, R116, 0x380, RZ, 0xfc, !PT ;  /* 0x0000038074757812 */ /* 0x000fe400078efcff */
[----:B------:R-:W-:Y:S01]  /*3130*/  PRMT R114, RZ, 0x7610, R114 ;  /* 0x00007610ff727816 */ /* 0x000fe20000000072 */
[----:B------:R-:W2:Y:S01]  /*3140*/  @!P5 LDG.E.U16 R113, desc[UR34][R60.64+0x5c0] ;  /* 0x0005c0223c71d981 */ /* 0x000ea2000c1e1500 */
[----:B------:R-:W-:-:S02]  /*3150*/  PRMT R137, RZ, 0x7610, R137 ;  /* 0x00007610ff897816 */ /* 0x000fc40000000089 */
[----:B------:R-:W-:Y:S02]  /*3160*/  PRMT R139, RZ, 0x7610, R139 ;  /* 0x00007610ff8b7816 */ /* 0x000fe4000000008b */
[C---:B------:R-:W-:Y:S01]  /*3170*/  LOP3.LUT R118, R116.reuse, 0x3a0, RZ, 0xfc, !PT ;  /* 0x000003a074767812 */ /* 0x040fe200078efcff */
[----:B------:R-:W2:Y:S01]  /*3180*/  @!P0 LDG.E.U16 R114, desc[UR34][R60.64+0x600] ;  /* 0x000600223c728981 */ /* 0x000ea2000c1e1500 */
[----:B------:R-:W-:Y:S02]  /*3190*/  ISETP.GE.AND P5, PT, R117, UR32, PT ;  /* 0x0000002075007c0c */ /* 0x000fe4000bfa6270 */
[----:B------:R-:W-:Y:S01]  /*31a0*/  LOP3.LUT R116, R116, 0x3c0, RZ, 0xfc, !PT ;  /* 0x000003c074747812 */ /* 0x000fe200078efcff */
[----:B------:R-:W2:Y:S01]  /*31b0*/  @!P2 LDG.E.U16 R137, desc[UR34][R60.64+0x640] ;  /* 0x000640223c89a981 */ /* 0x000ea2000c1e1500 */
[----:B------:R-:W-:Y:S02]  /*31c0*/  LOP3.LUT R117, R119, 0x3e0, R108, 0xfe, !PT ;  /* 0x000003e077757812 */ /* 0x000fe400078efe6c */
[----:B------:R-:W-:Y:S01]  /*31d0*/  ISETP.GE.AND P0, PT, R118, UR32, PT ;  /* 0x0000002076007c0c */ /* 0x000fe2000bf06270 */
[----:B------:R-:W2:Y:S01]  /*31e0*/  @!P3 LDG.E.U16 R139, desc[UR34][R60.64+0x680] ;  /* 0x000680223c8bb981 */ /* 0x000ea2000c1e1500 */
[----:B------:R-:W-:-:S02]  /*31f0*/  ISETP.GE.AND P2, PT, R116, UR32, PT ;  /* 0x0000002074007c0c */ /* 0x000fc4000bf46270 */
[----:B------:R-:W-:Y:S02]  /*3200*/  ISETP.GE.AND P3, PT, R117, UR32, PT ;  /* 0x0000002075007c0c */ /* 0x000fe4000bf66270 */
[----:B------:R-:W-:Y:S02]  /*3210*/  PRMT R140, RZ, 0x7610, R140 ;  /* 0x00007610ff8c7816 */ /* 0x000fe4000000008c */
[----:B------:R-:W-:Y:S02]  /*3220*/  PRMT R154, RZ, 0x7610, R154 ;  /* 0x00007610ff9a7816 */ /* 0x000fe4000000009a */
[----:B------:R-:W-:Y:S02]  /*3230*/  PRMT R153, RZ, 0x7610, R153 ;  /* 0x00007610ff997816 */ /* 0x000fe40000000099 */
[----:B------:R-:W-:Y:S01]  /*3240*/  PRMT R152, RZ, 0x7610, R152 ;  /* 0x00007610ff987816 */ /* 0x000fe20000000098 */
[----:B------:R-:W2:Y:S01]  /*3250*/  @!P4 LDG.E.U16 R140, desc[UR34][R60.64+0x6c0] ;  /* 0x0006c0223c8cc981 */ /* 0x000ea2000c1e1500 */
[----:B------:R-:W-:-:S03]  /*3260*/  PRMT R151, RZ, 0x7610, R151 ;  /* 0x00007610ff977816 */ /* 0x000fc60000000097 */
[----:B------:R-:W2:Y:S04]  /*3270*/  @!P5 LDG.E.U16 R154, desc[UR34][R60.64+0x700] ;  /* 0x000700223c9ad981 */ /* 0x000ea8000c1e1500 */
[----:B------:R-:W2:Y:S04]  /*3280*/  @!P0 LDG.E.U16 R153, desc[UR34][R60.64+0x740] ;  /* 0x000740223c998981 */ /* 0x000ea8000c1e1500 */
[----:B------:R-:W2:Y:S04]  /*3290*/  @!P2 LDG.E.U16 R152, desc[UR34][R60.64+0x780] ;  /* 0x000780223c98a981 */ /* 0x000ea8000c1e1500 */
[----:B------:R0:W2:Y:S01]  /*32a0*/  @!P3 LDG.E.U16 R151, desc[UR34][R60.64+0x7c0] ;  /* 0x0007c0223c97b981 */ /* 0x0000a2000c1e1500 */
[----:B------:R-:W-:Y:S01]  /*32b0*/  UMOV UR36, UR12 ;  /* 0x0000000c00247c82 */ /* 0x000fe20008000000 */
[----:B------:R-:W-:-:S02]  /*32c0*/  UMOV UR37, UR31 ;  /* 0x0000001f00257c82 */ /* 0x000fc40008000000 */
[----:B----4-:R-:W-:-:S04]  /*32d0*/  UIMAD.WIDE.U32 UR36, UR8, UR40, UR36 ;  /* 0x00000028082472a5 */ /* 0x010fc8000f8e0024 */
[----:B------:R-:W-:Y:S02]  /*32e0*/  UIMAD UR28, UR8, UR41, UR37 ;  /* 0x00000029081c72a4 */ /* 0x000fe4000f8e0225 */
[----:B------:R-:W-:-:S04]  /*32f0*/  ULEA UR33, UP0, UR36, UR26, 0x3 ;  /* 0x0000001a24217291 */ /* 0x000fc8000f8018ff */
[----:B------:R-:W-:Y:S01]  /*3300*/  ULEA.HI.X UR36, UR36, UR27, UR28, 0x3, UP0 ;  /* 0x0000001b24247291 */ /* 0x000fe200080f1c1c */
[----:B---3--:R-:W-:-:S13]  /*3310*/  R2UR UR48, R63 ;  /* 0x000000003f3072ca */ /* 0x008fda00000e0000 */
[----:B------:R-:W-:Y:S01]  /*3320*/  FMUL.FTZ R63, R18, UR48 ;  /* 0x00000030123f7c20 */ /* 0x000fe20008410000 */
[----:B0-----:R-:W-:-:S03]  /*3330*/  FMUL.FTZ R60, R15, UR48 ;  /* 0x000000300f3c7c20 */ /* 0x001fc60008410000 */
[----:B------:R-:W-:Y:S01]  /*3340*/  FMUL.RZ R116, R63, 0.15915493667125701904 ;  /* 0x3e22f9833f747820 */ /* 0x000fe2000040c000 */
[----:B------:R-:W-:Y:S01]  /*3350*/  FMUL.RZ R61, R60, 0.15915493667125701904 ;  /* 0x3e22f9833c3d7820 */ /* 0x000fe2000040c000 */
[----:B------:R-:W-:Y:S01]  /*3360*/  FMUL.FTZ R63, R17, UR48 ;  /* 0x00000030113f7c20 */ /* 0x000fe20008410000 */
[----:B------:R-:W-:Y:S01]  /*3370*/  FMUL.FTZ R60, R14, UR48 ;  /* 0x000000300e3c7c20 */ /* 0x000fe20008410000 */
[----:B------:R-:W-:Y:S02]  /*3380*/  MUFU.SIN R127, R116 ;  /* 0x00000074007f7308 */ /* 0x000fe40000000400 */
[----:B------:R-:W-:-:S06]  /*3390*/  FMUL.RZ R117, R63, 0.15915493667125701904 ;  /* 0x3e22f9833f757820 */ /* 0x000fcc000040c000 */
[----:B------:R0:W-:Y:S02]  /*33a0*/  MUFU.COS R126, R116 ;  /* 0x00000074007e7308 */ /* 0x0001e40000000000 */
[----:B0-----:R-:W-:Y:S01]  /*33b0*/  FMUL.RZ R116, R60, 0.15915493667125701904 ;  /* 0x3e22f9833c747820 */ /* 0x001fe2000040c000 */
[----:B------:R-:W-:-:S05]  /*33c0*/  FMUL.FTZ R60, R13, UR48 ;  /* 0x000000300d3c7c20 */ /* 0x000fca0008410000 */
[----:B------:R-:W-:Y:S08]  /*33d0*/  MUFU.SIN R142, R117 ;  /* 0x00000075008e7308 */ /* 0x000ff00000000400 */
[----:B------:R0:W-:Y:S02]  /*33e0*/  MUFU.COS R143, R117 ;  /* 0x00000075008f7308 */ /* 0x0001e40000000000 */
[----:B0-----:R-:W-:Y:S01]  /*33f0*/  FMUL.RZ R117, R60, 0.15915493667125701904 ;  /* 0x3e22f9833c757820 */ /* 0x001fe2000040c000 */
[----:B------:R-:W-:-:S05]  /*3400*/  FMUL.FTZ R60, R12, UR48 ;  /* 0x000000300c3c7c20 */ /* 0x000fca0008410000 */
[----:B------:R-:W-:Y:S01]  /*3410*/  MUFU.SIN R138, R61 ;  /* 0x0000003d008a7308 */ /* 0x000fe20000000400 */
[----:B------:R-:W-:Y:S01]  /*3420*/  FMUL.RZ R118, R60, 0.15915493667125701904 ;  /* 0x3e22f9833c767820 */ /* 0x000fe2000040c000 */
[----:B------:R-:W-:-:S06]  /*3430*/  MOV R60, UR33 ;  /* 0x00000021003c7c02 */ /* 0x000fcc0008000f00 */
[----:B------:R0:W-:Y:S02]  /*3440*/  MUFU.COS R149, R61 ;  /* 0x0000003d00957308 */ /* 0x0001e40000000000 */
[----:B0-----:R-:W-:-:S06]  /*3450*/  MOV R61, UR36 ;  /* 0x00000024003d7c02 */ /* 0x001fcc0008000f00 */
[----:B------:R-:W3:Y:S01]  /*3460*/  LDG.E.64 R60, desc[UR34][R60.64] ;  /* 0x000000223c3c7981 */ /* 0x000ee2000c1e1b00 */
[----:B------:R-:W-:-:S04]  /*3470*/  FMUL.FTZ R63, R16, UR48 ;  /* 0x00000030103f7c20 */ /* 0x000fc80008410000 */
[----:B------:R-:W-:-:S04]  /*3480*/  FMUL.RZ R63, R63, 0.15915493667125701904 ;  /* 0x3e22f9833f3f7820 */ /* 0x000fc8000040c000 */
[----:B------:R-:W-:Y:S08]  /*3490*/  MUFU.SIN R150, R63 ;  /* 0x0000003f00967308 */ /* 0x000ff00000000400 */
[----:B------:R0:W-:Y:S02]  /*34a0*/  MUFU.COS R141, R63 ;  /* 0x0000003f008d7308 */ /* 0x0001e40000000000 */
[----:B0-----:R-:W-:-:S06]  /*34b0*/  FMUL.FTZ R63, R11, UR48 ;  /* 0x000000300b3f7c20 */ /* 0x001fcc0008410000 */
[----:B------:R-:W-:Y:S01]  /*34c0*/  MUFU.SIN R136, R116 ;  /* 0x0000007400887308 */ /* 0x000fe20000000400 */
[----:B------:R-:W0:Y:S07]  /*34d0*/  S2UR UR33, SR_CgaCtaId ;  /* 0x00000000002179c3 */ /* 0x000e2e0000008800 */
[----:B------:R4:W-:Y:S01]  /*34e0*/  MUFU.COS R144, R116 ;  /* 0x0000007400907308 */ /* 0x0009e20000000000 */
[----:B------:R-:W-:Y:S01]  /*34f0*/  LOP3.LUT R162, R182, 0x3e0, RZ, 0xc0, !PT ;  /* 0x000003e0b6a27812 */ /* 0x000fe200078ec0ff */
[----:B----4-:R-:W-:Y:S01]  /*3500*/  FMUL.RZ R116, R63, 0.15915493667125701904 ;  /* 0x3e22f9833f747820 */ /* 0x010fe2000040c000 */
[----:B------:R-:W-:-:S05]  /*3510*/  FMUL.FTZ R63, R10, UR48 ;  /* 0x000000300a3f7c20 */ /* 0x000fca0008410000 */
[----:B------:R-:W-:Y:S01]  /*3520*/  MUFU.SIN R134, R117 ;  /* 0x0000007500867308 */ /* 0x000fe20000000400 */
[----:B------:R-:W-:-:S07]  /*3530*/  R2UR UR36, R62 ;  /* 0x000000003e2472ca */ /* 0x000fce00000e0000 */
[----:B------:R4:W-:Y:S01]  /*3540*/  MUFU.COS R135, R117 ;  /* 0x0000007500877308 */ /* 0x0009e20000000000 */
[----:B------:R-:W-:Y:S01]  /*3550*/  FMUL.FTZ R62, R7, UR48 ;  /* 0x00000030073e7c20 */ /* 0x000fe20008410000 */
[----:B----4-:R-:W-:Y:S01]  /*3560*/  FMUL.RZ R117, R63, 0.15915493667125701904 ;  /* 0x3e22f9833f757820 */ /* 0x010fe2000040c000 */
[----:B------:R-:W-:-:S05]  /*3570*/  FMUL.FTZ R63, R9, UR48 ;  /* 0x00000030093f7c20 */ /* 0x000fca0008410000 */
[----:B------:R-:W-:Y:S01]  /*3580*/  MUFU.SIN R132, R118 ;  /* 0x0000007600847308 */ /* 0x000fe20000000400 */
[----:B------:R-:W-:-:S07]  /*3590*/  FMUL.RZ R119, R62, 0.15915493667125701904 ;  /* 0x3e22f9833e777820 */ /* 0x000fce000040c000 */
[----:B------:R4:W-:Y:S01]  /*35a0*/  MUFU.COS R133, R118 ;  /* 0x0000007600857308 */ /* 0x0009e20000000000 */
[----:B------:R-:W-:Y:S01]  /*35b0*/  FMUL.FTZ R62, R6, UR48 ;  /* 0x00000030063e7c20 */ /* 0x000fe20008410000 */
[----:B----4-:R-:W-:Y:S01]  /*35c0*/  FMUL.RZ R118, R63, 0.15915493667125701904 ;  /* 0x3e22f9833f767820 */ /* 0x010fe2000040c000 */
[----:B------:R-:W-:-:S05]  /*35d0*/  IADD3 R63, PT, PT, R162, R105, RZ ;  /* 0x00000069a23f7210 */ /* 0x000fca0007ffe0ff */
[----:B------:R-:W-:Y:S02]  /*35e0*/  IMAD R162, R162, 0x1f, R63 ;  /* 0x0000001fa2a27824 */ /* 0x000fe400078e023f */
[----:B------:R-:W-:Y:S01]  /*35f0*/  FMUL.RZ R146, R62, 0.15915493667125701904 ;  /* 0x3e22f9833e927820 */ /* 0x000fe2000040c000 */
[----:B------:R-:W-:Y:S02]  /*3600*/  FMUL.FTZ R62, R5, UR48 ;  /* 0x00000030053e7c20 */ /* 0x000fe40008410000 */
[----:B------:R-:W-:Y:S01]  /*3610*/  IADD3 R145, PT, PT, R162, 0x40, RZ ;  /* 0x00000040a2917810 */ /* 0x000fe20007ffe0ff */
[----:B------:R-:W-:Y:S03]  /*3620*/  MUFU.SIN R128, R117 ;  /* 0x0000007500807308 */ /* 0x000fe60000000400 */
[----:B------:R-:W-:Y:S01]  /*3630*/  LEA.HI.SX32 R171, R145, R162, 0x1b ;  /* 0x000000a291ab7211 */ /* 0x000fe200078fdaff */
[----:B------:R-:W-:Y:S01]  /*3640*/  FMUL.RZ R145, R62, 0.15915493667125701904 ;  /* 0x3e22f9833e917820 */ /* 0x000fe2000040c000 */
[----:B------:R-:W-:Y:S01]  /*3650*/  FMUL.FTZ R62, R4, UR48 ;  /* 0x00000030043e7c20 */ /* 0x000fe20008410000 */
[----:B------:R-:W-:-:S02]  /*3660*/  UMOV UR28, 0x400 ;  /* 0x00000400001c7882 */ /* 0x000fc40000000000 */
[----:B------:R4:W-:Y:S01]  /*3670*/  MUFU.COS R129, R117 ;  /* 0x0000007500817308 */ /* 0x0009e20000000000 */
[----:B0-----:R-:W-:Y:S01]  /*3680*/  ULEA UR28, UR33, UR28, 0x18 ;  /* 0x0000001c211c7291 */ /* 0x001fe2000f8ec0ff */
[----:B------:R-:W-:Y:S01]  /*3690*/  IADD3 R147, PT, PT, R162, 0x60, RZ ;  /* 0x00000060a2937810 */ /* 0x000fe20007ffe0ff */
[----:B------:R-:W-:Y:S01]  /*36a0*/  FMUL.RZ R168, R62, 0.15915493667125701904 ;  /* 0x3e22f9833ea87820 */ /* 0x000fe2000040c000 */
[C---:B------:R-:W-:Y:S02]  /*36b0*/  LEA.HI.SX32 R163, R162.reuse, R162, 0x1b ;  /* 0x000000a2a2a37211 */ /* 0x040fe400078fdaff */
[C---:B------:R-:W-:Y:S02]  /*36c0*/  IADD3 R155, PT, PT, R162.reuse, 0x80, RZ ;  /* 0x00000080a29b7810 */ /* 0x040fe40007ffe0ff */
[C---:B----4-:R-:W-:Y:S01]  /*36d0*/  IADD3 R117, PT, PT, R162.reuse, 0x20, RZ ;  /* 0x00000020a2757810 */ /* 0x050fe20007ffe0ff */
[----:B------:R-:W-:Y:S01]  /*36e0*/  MUFU.SIN R124, R118 ;  /* 0x00000076007c7308 */ /* 0x000fe20000000400 */
[----:B------:R-:W-:-:S02]  /*36f0*/  IADD3 R157, PT, PT, R162, 0xa0, RZ ;  /* 0x000000a0a29d7810 */ /* 0x000fc40007ffe0ff */
[----:B------:R-:W-:Y:S02]  /*3700*/  LEA.HI.SX32 R169, R117, R162, 0x1b ;  /* 0x000000a275a97211 */ /* 0x000fe400078fdaff */
[----:B------:R-:W-:-:S03]  /*3710*/  IADD3 R159, PT, PT, R162, 0xc0, RZ ;  /* 0x000000c0a29f7810 */ /* 0x000fc60007ffe0ff */
[----:B------:R-:W-:Y:S01]  /*3720*/  MUFU.COS R125, R118 ;  /* 0x00000076007d7308 */ /* 0x000fe20000000000 */
[C---:B------:R-:W-:Y:S02]  /*3730*/  IADD3 R161, PT, PT, R162.reuse, 0xe0, RZ ;  /* 0x000000e0a2a17810 */ /* 0x040fe40007ffe0ff */
[----:B------:R-:W-:Y:S02]  /*3740*/  LEA.HI.SX32 R172, R147, R162, 0x1b ;  /* 0x000000a293ac7211 */ /* 0x000fe400078fdaff */
[----:B------:R-:W-:-:S03]  /*3750*/  IADD3 R165, PT, PT, R162, 0x100, RZ ;  /* 0x00000100a2a57810 */ /* 0x000fc60007ffe0ff */
[----:B------:R-:W-:Y:S01]  /*3760*/  MUFU.SIN R120, R119 ;  /* 0x0000007700787308 */ /* 0x000fe20000000400 */
[----:B------:R-:W-:Y:S02]  /*3770*/  LEA.HI.SX32 R173, R155, R162, 0x1b ;  /* 0x000000a29bad7211 */ /* 0x000fe400078fdaff */
[----:B------:R-:W-:-:S05]  /*3780*/  IADD3 R167, PT, PT, R162, 0x120, RZ ;  /* 0x00000120a2a77810 */ /* 0x000fca0007ffe0ff */
[----:B------:R-:W-:Y:S01]  /*3790*/  MUFU.COS R121, R119 ;  /* 0x0000007700797308 */ /* 0x000fe20000000000 */
[----:B------:R-:W-:Y:S02]  /*37a0*/  LEA.HI.SX32 R175, R157, R162, 0x1b ;  /* 0x000000a29daf7211 */ /* 0x000fe400078fdaff */
[----:B------:R-:W-:-:S05]  /*37b0*/  LEA R170, R169, UR28, 0x1 ;  /* 0x0000001ca9aa7c11 */ /* 0x000fca000f8e08ff */
[----:B------:R-:W-:Y:S01]  /*37c0*/  MUFU.SIN R118, R146 ;  /* 0x0000009200767308 */ /* 0x000fe20000000400 */
[----:B------:R-:W-:Y:S02]  /*37d0*/  IADD3 R181, PT, PT, R162, 0x140, RZ ;  /* 0x00000140a2b57810 */ /* 0x000fe40007ffe0ff */
[----:B------:R-:W-:-:S05]  /*37e0*/  LEA.HI.SX32 R176, R159, R162, 0x1b ;  /* 0x000000a29fb07211 */ /* 0x000fca00078fdaff */
[----:B------:R-:W-:Y:S01]  /*37f0*/  MUFU.COS R119, R146 ;  /* 0x0000009200777308 */ /* 0x000fe20000000000 */
[----:B------:R-:W-:Y:S02]  /*3800*/  LEA R171, R171, UR28, 0x1 ;  /* 0x0000001cabab7c11 */ /* 0x000fe4000f8e08ff */
[----:B------:R-:W-:-:S05]  /*3810*/  IADD3 R183, PT, PT, R162, 0x160, RZ ;  /* 0x00000160a2b77810 */ /* 0x000fca0007ffe0ff */
[----:B------:R-:W-:Y:S01]  /*3820*/  MUFU.SIN R146, R168 ;  /* 0x000000a800927308 */ /* 0x000fe20000000400 */
[----:B------:R-:W-:Y:S02]  /*3830*/  LEA.HI.SX32 R177, R161, R162, 0x1b ;  /* 0x000000a2a1b17211 */ /* 0x000fe400078fdaff */
[----:B------:R-:W-:-:S05]  /*3840*/  LEA R172, R172, UR28, 0x1 ;  /* 0x0000001cacac7c11 */ /* 0x000fca000f8e08ff */
[----:B------:R0:W-:Y:S01]  /*3850*/  MUFU.COS R62, R168 ;  /* 0x000000a8003e7308 */ /* 0x0001e20000000000 */
[C---:B------:R-:W-:Y:S02]  /*3860*/  IADD3 R185, PT, PT, R162.reuse, 0x180, RZ ;  /* 0x00000180a2b97810 */ /* 0x040fe40007ffe0ff */
[-C--:B------:R-:W-:Y:S02]  /*3870*/  LEA.HI.SX32 R178, R165, R162.reuse, 0x1b ;  /* 0x000000a2a5b27211 */ /* 0x080fe400078fdaff */
[----:B------:R-:W-:Y:S02]  /*3880*/  LEA R174, R173, UR28, 0x1 ;  /* 0x0000001cadae7c11 */ /* 0x000fe4000f8e08ff */
[----:B0-----:R-:W-:Y:S02]  /*3890*/  LEA R168, R163, UR28, 0x1 ;  /* 0x0000001ca3a87c11 */ /* 0x001fe4000f8e08ff */
[----:B------:R-:W-:Y:S02]  /*38a0*/  IADD3 R187, PT, PT, R162, 0x1a0, RZ ;  /* 0x000001a0a2bb7810 */ /* 0x000fe40007ffe0ff */
[----:B------:R-:W-:Y:S01]  /*38b0*/  LEA.HI.SX32 R179, R167, R162, 0x1b ;  /* 0x000000a2a7b37211 */ /* 0x000fe200078fdaff */
[----:B-----5:R-:W-:Y:S01]  /*38c0*/  STS.U16 [R168], R115 ;  /* 0x00000073a8007388 */ /* 0x020fe20000000400 */
[----:B------:R-:W-:-:S02]  /*38d0*/  MOV R148, UR36 ;  /* 0x0000002400947c02 */ /* 0x000fc40008000f00 */
[----:B------:R-:W-:Y:S01]  /*38e0*/  LEA R175, R175, UR28, 0x1 ;  /* 0x0000001cafaf7c11 */ /* 0x000fe2000f8e08ff */
[----:B------:R0:W-:Y:S01]  /*38f0*/  STS.U16 [R170+0x40], R75 ;  /* 0x0000404baa007388 */ /* 0x0001e20000000400 */
[----:B------:R-:W-:Y:S02]  /*3900*/  IADD3 R189, PT, PT, R162, 0x1c0, RZ ;  /* 0x000001c0a2bd7810 */ /* 0x000fe40007ffe0ff */
[-C--:B------:R-:W-:Y:S01]  /*3910*/  LEA.HI.SX32 R181, R181, R162.reuse, 0x1b ;  /* 0x000000a2b5b57211 */ /* 0x080fe200078fdaff */
[----:B--2---:R2:W-:Y:S01]  /*3920*/  STS.U16 [R171+0x80], R78 ;  /* 0x0000804eab007388 */ /* 0x0045e20000000400 */
[----:B------:R-:W-:Y:S02]  /*3930*/  LEA R169, R176, UR28, 0x1 ;  /* 0x0000001cb0a97c11 */ /* 0x000fe4000f8e08ff */
[----:B------:R-:W-:Y:S01]  /*3940*/  IADD3 R191, PT, PT, R162, 0x1e0, RZ ;  /* 0x000001e0a2bf7810 */ /* 0x000fe20007ffe0ff */
[----:B------:R-:W-:Y:S01]  /*3950*/  STS.U16 [R172+0xc0], R77 ;  /* 0x0000c04dac007388 */ /* 0x000fe20000000400 */
[----:B------:R-:W-:-:S02]  /*3960*/  LEA.HI.SX32 R183, R183, R162, 0x1b ;  /* 0x000000a2b7b77211 */ /* 0x000fc400078fdaff */
[----:B------:R-:W-:Y:S01]  /*3970*/  LEA R176, R177, UR28, 0x1 ;  /* 0x0000001cb1b07c11 */ /* 0x000fe2000f8e08ff */
[----:B------:R-:W-:Y:S01]  /*3980*/  STS.U16 [R174+0x100], R65 ;  /* 0x00010041ae007388 */ /* 0x000fe20000000400 */
[----:B------:R-:W-:Y:S02]  /*3990*/  IADD3 R193, PT, PT, R162, 0x200, RZ ;  /* 0x00000200a2c17810 */ /* 0x000fe40007ffe0ff */
[-C--:B------:R-:W-:Y:S02]  /*39a0*/  LEA.HI.SX32 R185, R185, R162.reuse, 0x1b ;  /* 0x000000a2b9b97211 */ /* 0x080fe400078fdaff */
[----:B0-----:R-:W-:Y:S01]  /*39b0*/  LEA R75, R178, UR28, 0x1 ;  /* 0x0000001cb24b7c11 */ /* 0x001fe2000f8e08ff */
[----:B------:R-:W-:Y:S01]  /*39c0*/  FMUL.FTZ R148, R148, 1.4426950216293334961 ;  /* 0x3fb8aa3b94947820 */ /* 0x000fe20000410000 */
[----:B------:R-:W-:Y:S01]  /*39d0*/  IADD3 R195, PT, PT, R162, 0x220, RZ ;  /* 0x00000220a2c37810 */ /* 0x000fe20007ffe0ff */
[----:B------:R0:W-:Y:S01]  /*39e0*/  STS.U16 [R175+0x140], R66 ;  /* 0x00014042af007388 */ /* 0x0001e20000000400 */
[----:B------:R-:W-:-:S02]  /*39f0*/  LEA.HI.SX32 R187, R187, R162, 0x1b ;  /* 0x000000a2bbbb7211 */ /* 0x000fc400078fdaff */
[----:B--2---:R-:W-:Y:S01]  /*3a00*/  LEA R78, R179, UR28, 0x1 ;  /* 0x0000001cb34e7c11 */ /* 0x004fe2000f8e08ff */
[----:B------:R-:W-:Y:S01]  /*3a10*/  STS.U16 [R169+0x180], R70 ;  /* 0x00018046a9007388 */ /* 0x000fe20000000400 */
[C---:B------:R-:W-:Y:S02]  /*3a20*/  IADD3 R197, PT, PT, R162.reuse, 0x240, RZ ;  /* 0x00000240a2c57810 */ /* 0x040fe40007ffe0ff */
[-C--:B------:R-:W-:Y:S02]  /*3a30*/  LEA.HI.SX32 R189, R189, R162.reuse, 0x1b ;  /* 0x000000a2bdbd7211 */ /* 0x080fe400078fdaff */
[----:B------:R-:W-:Y:S01]  /*3a40*/  LEA R168, R181, UR28, 0x1 ;  /* 0x0000001cb5a87c11 */ /* 0x000fe2000f8e08ff */
[----:B------:R-:W-:Y:S01]  /*3a50*/  STS.U16 [R176+0x1c0], R73 ;  /* 0x0001c049b0007388 */ /* 0x000fe20000000400 */
[----:B------:R-:W-:Y:S02]  /*3a60*/  IADD3 R199, PT, PT, R162, 0x260, RZ ;  /* 0x00000260a2c77810 */ /* 0x000fe40007ffe0ff */
[----:B------:R-:W-:-:S02]  /*3a70*/  LEA.HI.SX32 R191, R191, R162, 0x1b ;  /* 0x000000a2bfbf7211 */ /* 0x000fc400078fdaff */
[----:B------:R-:W-:Y:S01]  /*3a80*/  LEA R183, R183, UR28, 0x1 ;  /* 0x0000001cb7b77c11 */ /* 0x000fe2000f8e08ff */
[----:B------:R2:W-:Y:S01]  /*3a90*/  STS.U16 [R75+0x200], R64 ;  /* 0x000200404b007388 */ /* 0x0005e20000000400 */
[C---:B------:R-:W-:Y:S02]  /*3aa0*/  IADD3 R201, PT, PT, R162.reuse, 0x280, RZ ;  /* 0x00000280a2c97810 */ /* 0x040fe40007ffe0ff */
[----:B------:R-:W-:Y:S02]  /*3ab0*/  LEA.HI.SX32 R193, R193, R162, 0x1b ;  /* 0x000000a2c1c17211 */ /* 0x000fe400078fdaff */
[----:B------:R-:W-:Y:S01]  /*3ac0*/  LEA R185, R185, UR28, 0x1 ;  /* 0x0000001cb9b97c11 */ /* 0x000fe2000f8e08ff */
[-C--:B------:R-:W-:Y:S01]  /*3ad0*/  FMUL.FTZ R163, R17, R148.reuse ;  /* 0x0000009411a37220 */ /* 0x080fe20000410000 */
[----:B------:R-:W-:Y:S01]  /*3ae0*/  IADD3 R203, PT, PT, R162, 0x2a0, RZ ;  /* 0x000002a0a2cb7810 */ /* 0x000fe20007ffe0ff */
[----:B------:R-:W-:Y:S01]  /*3af0*/  FMUL.FTZ R115, R15, R148 ;  /* 0x000000940f737220 */ /* 0x000fe20000410000 */
[----:B------:R-:W-:Y:S01]  /*3b00*/  LEA.HI.SX32 R195, R195, R162, 0x1b ;  /* 0x000000a2c3c37211 */ /* 0x000fe200078fdaff */
[----:B------:R-:W-:Y:S01]  /*3b10*/  STS.U16 [R78+0x240], R67 ;  /* 0x000240434e007388 */ /* 0x000fe20000000400 */
[----:B0-----:R-:W-:-:S02]  /*3b20*/  LEA R66, R187, UR28, 0x1 ;  /* 0x0000001cbb427c11 */ /* 0x001fc4000f8e08ff */
[C---:B------:R-:W-:Y:S01]  /*3b30*/  IADD3 R205, PT, PT, R162.reuse, 0x2c0, RZ ;  /* 0x000002c0a2cd7810 */ /* 0x040fe20007ffe0ff */
[----:B------:R-:W-:Y:S01]  /*3b40*/  STS.U16 [R168+0x280], R69 ;  /* 0x00028045a8007388 */ /* 0x000fe20000000400 */
[-C--:B------:R-:W-:Y:S02]  /*3b50*/  LEA.HI.SX32 R197, R197, R162.reuse, 0x1b ;  /* 0x000000a2c5c57211 */ /* 0x080fe400078fdaff */
[----:B------:R-:W-:Y:S01]  /*3b60*/  LEA R189, R189, UR28, 0x1 ;  /* 0x0000001cbdbd7c11 */ /* 0x000fe2000f8e08ff */
[----:B------:R0:W-:Y:S01]  /*3b70*/  STS.U16 [R183+0x2c0], R72 ;  /* 0x0002c048b7007388 */ /* 0x0001e20000000400 */
[C---:B------:R-:W-:Y:S02]  /*3b80*/  IADD3 R207, PT, PT, R162.reuse, 0x2e0, RZ ;  /* 0x000002e0a2cf7810 */ /* 0x040fe40007ffe0ff */
[----:B------:R-:W-:Y:S02]  /*3b90*/  LEA.HI.SX32 R199, R199, R162, 0x1b ;  /* 0x000000a2c7c77211 */ /* 0x000fe400078fdaff */
[----:B------:R-:W-:Y:S01]  /*3ba0*/  LEA R191, R191, UR28, 0x1 ;  /* 0x0000001cbfbf7c11 */ /* 0x000fe2000f8e08ff */
[----:B------:R-:W-:Y:S01]  /*3bb0*/  STS.U16 [R185+0x300], R68 ;  /* 0x00030044b9007388 */ /* 0x000fe20000000400 */
[----:B------:R-:W-:-:S02]  /*3bc0*/  IADD3 R209, PT, PT, R162, 0x300, RZ ;  /* 0x00000300a2d17810 */ /* 0x000fc40007ffe0ff */
[----:B------:R-:W-:Y:S02]  /*3bd0*/  LEA.HI.SX32 R165, R201, R162, 0x1b ;  /* 0x000000a2c9a57211 */ /* 0x000fe400078fdaff */
[----:B--2---:R-:W-:Y:S01]  /*3be0*/  LEA R64, R193, UR28, 0x1 ;  /* 0x0000001cc1407c11 */ /* 0x004fe2000f8e08ff */
[-C--:B------:R-:W-:Y:S01]  /*3bf0*/  FMUL.FTZ R180, R16, R148.reuse ;  /* 0x0000009410b47220 */ /* 0x080fe20000410000 */
[C---:B------:R-:W-:Y:S01]  /*3c00*/  IADD3 R211, PT, PT, R162.reuse, 0x320, RZ ;  /* 0x00000320a2d37810 */ /* 0x040fe20007ffe0ff */
[----:B------:R-:W-:Y:S01]  /*3c10*/  FMUL.FTZ R65, R13, R148 ;  /* 0x000000940d417220 */ /* 0x000fe20000410000 */
[-C--:B------:R-:W-:Y:S01]  /*3c20*/  LEA.HI.SX32 R166, R203, R162.reuse, 0x1b ;  /* 0x000000a2cba67211 */ /* 0x080fe200078fdaff */
[----:B------:R2:W-:Y:S01]  /*3c30*/  STS.U16 [R66+0x340], R71 ;  /* 0x0003404742007388 */ /* 0x0005e20000000400 */
[----:B------:R-:W-:Y:S02]  /*3c40*/  LEA R195, R195, UR28, 0x1 ;  /* 0x0000001cc3c37c11 */ /* 0x000fe4000f8e08ff */
[----:B------:R-:W-:Y:S01]  /*3c50*/  IADD3 R213, PT, PT, R162, 0x340, RZ ;  /* 0x00000340a2d57810 */ /* 0x000fe20007ffe0ff */
[----:B------:R-:W-:Y:S01]  /*3c60*/  STS.U16 [R189+0x380], R74 ;  /* 0x0003804abd007388 */ /* 0x000fe20000000400 */
[----:B------:R-:W-:-:S02]  /*3c70*/  LEA.HI.SX32 R167, R205, R162, 0x1b ;  /* 0x000000a2cda77211 */ /* 0x000fc400078fdaff */
[----:B------:R-:W-:Y:S01]  /*3c80*/  LEA R70, R197, UR28, 0x1 ;  /* 0x0000001cc5467c11 */ /* 0x000fe2000f8e08ff */
[----:B------:R-:W4:Y:S01]  /*3c90*/  MUFU.EX2 R163, R163 ;  /* 0x000000a300a37308 */ /* 0x000f220000000800 */
[C---:B------:R-:W-:Y:S01]  /*3ca0*/  IADD3 R215, PT, PT, R162.reuse, 0x360, RZ ;  /* 0x00000360a2d77810 */ /* 0x040fe20007ffe0ff */
[----:B------:R-:W-:Y:S01]  /*3cb0*/  STS.U16 [R191+0x3c0], R76 ;  /* 0x0003c04cbf007388 */ /* 0x000fe20000000400 */
[-C--:B------:R-:W-:Y:S02]  /*3cc0*/  LEA.HI.SX32 R164, R207, R162.reuse, 0x1b ;  /* 0x000000a2cfa47211 */ /* 0x080fe400078fdaff */
[----:B0-----:R-:W-:Y:S01]  /*3cd0*/  LEA R72, R199, UR28, 0x1 ;  /* 0x0000001cc7487c11 */ /* 0x001fe2000f8e08ff */
[----:B------:R0:W-:Y:S01]  /*3ce0*/  STS.U16 [R64+0x400], R79 ;  /* 0x0004004f40007388 */ /* 0x0001e20000000400 */
[----:B------:R-:W-:Y:S01]  /*3cf0*/  IADD3 R217, PT, PT, R162, 0x380, RZ ;  /* 0x00000380a2d97810 */ /* 0x000fe20007ffe0ff */
[----:B------:R-:W5:Y:S01]  /*3d00*/  MUFU.EX2 R115, R115 ;  /* 0x0000007300737308 */ /* 0x000f620000000800 */
[----:B------:R-:W-:-:S02]  /*3d10*/  LEA.HI.SX32 R161, R209, R162, 0x1b ;  /* 0x000000a2d1a17211 */ /* 0x000fc400078fdaff */
[----:B------:R-:W-:Y:S01]  /*3d20*/  LEA R165, R165, UR28, 0x1 ;  /* 0x0000001ca5a57c11 */ /* 0x000fe2000f8e08ff */
[----:B------:R-:W-:Y:S01]  /*3d30*/  STS.U16 [R195+0x440], R106 ;  /* 0x0004406ac3007388 */ /* 0x000fe20000000400 */
[----:B------:R-:W-:Y:S02]  /*3d40*/  IADD3 R219, PT, PT, R162, 0x3a0, RZ ;  /* 0x000003a0a2db7810 */ /* 0x000fe40007ffe0ff */
[-C--:B------:R-:W-:Y:S01]  /*3d50*/  LEA.HI.SX32 R156, R211, R162.reuse, 0x1b ;  /* 0x000000a2d39c7211 */ /* 0x080fe200078fdaff */
[----:B------:R1:W-:Y:S01]  /*3d60*/  MUFU.EX2 R73, R65 ;  /* 0x0000004100497308 */ /* 0x0003e20000000800 */
[----:B------:R-:W-:Y:S01]  /*3d70*/  LEA R166, R166, UR28, 0x1 ;  /* 0x0000001ca6a67c11 */ /* 0x000fe2000f8e08ff */
[----:B------:R-:W-:Y:S01]  /*3d80*/  STS.U16 [R70+0x480], R107 ;  /* 0x0004806b46007388 */ /* 0x000fe20000000400 */
[----:B------:R-:W-:Y:S02]  /*3d90*/  IADD3 R221, PT, PT, R162, 0x3c0, RZ ;  /* 0x000003c0a2dd7810 */ /* 0x000fe40007ffe0ff */
[----:B------:R-:W-:-:S02]  /*3da0*/  LEA.HI.SX32 R160, R213, R162, 0x1b ;  /* 0x000000a2d5a07211 */ /* 0x000fc400078fdaff */
[----:B------:R-:W-:Y:S01]  /*3db0*/  LEA R167, R167, UR28, 0x1 ;  /* 0x0000001ca7a77c11 */ /* 0x000fe2000f8e08ff */
[----:B------:R-:W3:Y:S01]  /*3dc0*/  MUFU.EX2 R180, R180 ;  /* 0x000000b400b47308 */ /* 0x000ee20000000800 */
[----:B------:R-:W-:Y:S01]  /*3dd0*/  IADD3 R223, PT, PT, R162, 0x3e0, RZ ;  /* 0x000003e0a2df7810 */ /* 0x000fe20007ffe0ff */
[----:B-1----:R-:W-:Y:S01]  /*3de0*/  FMUL.FTZ R65, R11, R148 ;  /* 0x000000940b417220 */ /* 0x002fe20000410000 */
[-C--:B------:R-:W-:Y:S01]  /*3df0*/  LEA.HI.SX32 R159, R215, R162.reuse, 0x1b ;  /* 0x000000a2d79f7211 */ /* 0x080fe200078fdaff */
[----:B------:R-:W-:Y:S01]  /*3e00*/  STS.U16 [R72+0x4c0], R109 ;  /* 0x0004c06d48007388 */ /* 0x000fe20000000400 */
[----:B------:R-:W-:Y:S02]  /*3e10*/  LEA R164, R164, UR28, 0x1 ;  /* 0x0000001ca4a47c11 */ /* 0x000fe4000f8e08ff */
[----:B------:R-:W-:Y:S01]  /*3e20*/  LEA.HI.SX32 R158, R217, R162, 0x1b ;  /* 0x000000a2d99e7211 */ /* 0x000fe200078fdaff */
[----:B------:R-:W-:Y:S01]  /*3e30*/  STS.U16 [R165+0x500], R110 ;  /* 0x0005006ea5007388 */ /* 0x000fe20000000400 */
[----:B------:R-:W-:-:S02]  /*3e40*/  LEA R161, R161, UR28, 0x1 ;  /* 0x0000001ca1a17c11 */ /* 0x000fc4000f8e08ff */
[-C--:B------:R-:W-:Y:S01]  /*3e50*/  LEA.HI.SX32 R157, R219, R162.reuse, 0x1b ;  /* 0x000000a2db9d7211 */ /* 0x080fe200078fdaff */
[----:B------:R-:W-:Y:S01]  /*3e60*/  STS.U16 [R166+0x540], R111 ;  /* 0x0005406fa6007388 */ /* 0x000fe20000000400 */
[----:B------:R-:W-:Y:S02]  /*3e70*/  LEA R156, R156, UR28, 0x1 ;  /* 0x0000001c9c9c7c11 */ /* 0x000fe4000f8e08ff */
[----:B------:R-:W-:Y:S01]  /*3e80*/  SHF.L.U32 R63, R63, 0x5, RZ ;  /* 0x000000053f3f7819 */ /* 0x000fe200000006ff */
[----:B--2---:R1:W-:Y:S01]  /*3e90*/  MUFU.EX2 R66, R65 ;  /* 0x0000004100427308 */ /* 0x0043e20000000800 */
[-C--:B------:R-:W-:Y:S01]  /*3ea0*/  LEA.HI.SX32 R155, R221, R162.reuse, 0x1b ;  /* 0x000000a2dd9b7211 */ /* 0x080fe200078fdaff */
[----:B------:R-:W-:Y:S01]  /*3eb0*/  STS.U16 [R167+0x580], R112 ;  /* 0x00058070a7007388 */ /* 0x000fe20000000400 */
[----:B------:R-:W-:Y:S02]  /*3ec0*/  LEA R160, R160, UR28, 0x1 ;  /* 0x0000001ca0a07c11 */ /* 0x000fe4000f8e08ff */
[----:B------:R-:W-:Y:S01]  /*3ed0*/  LEA.HI.SX32 R162, R223, R162, 0x1b ;  /* 0x000000a2dfa27211 */ /* 0x000fe200078fdaff */
[----:B------:R-:W-:Y:S01]  /*3ee0*/  STS.U16 [R164+0x5c0], R113 ;  /* 0x0005c071a4007388 */ /* 0x000fe20000000400 */
[----:B------:R-:W-:-:S02]  /*3ef0*/  LEA R159, R159, UR28, 0x1 ;  /* 0x0000001c9f9f7c11 */ /* 0x000fc4000f8e08ff */
[----:B-1----:R-:W-:Y:S01]  /*3f00*/  LEA R65, R158, UR28, 0x1 ;  /* 0x0000001c9e417c11 */ /* 0x002fe2000f8e08ff */
[----:B------:R-:W-:Y:S01]  /*3f10*/  STS.U16 [R161+0x600], R114 ;  /* 0x00060072a1007388 */ /* 0x000fe20000000400 */
[----:B0-----:R-:W-:Y:S02]  /*3f20*/  LEA R64, R157, UR28, 0x1 ;  /* 0x0000001c9d407c11 */ /* 0x001fe4000f8e08ff */
[----:B------:R-:W-:Y:S01]  /*3f30*/  LEA.HI.SX32 R63, R63, R63, 0x1b ;  /* 0x0000003f3f3f7211 */ /* 0x000fe200078fdaff */
[----:B------:R-:W-:Y:S01]  /*3f40*/  STS.U16 [R156+0x640], R137 ;  /* 0x000640899c007388 */ /* 0x000fe20000000400 */
[----:B------:R-:W-:Y:S02]  /*3f50*/  LEA R155, R155, UR28, 0x1 ;  /* 0x0000001c9b9b7c11 */ /* 0x000fe4000f8e08ff */
[----:B------:R-:W-:Y:S01]  /*3f60*/  LEA R162, R162, UR28, 0x1 ;  /* 0x0000001ca2a27c11 */ /* 0x000fe2000f8e08ff */
[----:B------:R5:W-:Y:S01]  /*3f70*/  STS.U16 [R160+0x680], R139 ;  /* 0x0006808ba0007388 */ /* 0x000be20000000400 */
[----:B------:R-:W-:-:S03]  /*3f80*/  LEA R63, R63, UR28, 0x1 ;  /* 0x0000001c3f3f7c11 */ /* 0x000fc6000f8e08ff */
[----:B------:R3:W-:Y:S01]  /*3f90*/  STS.U16 [R159+0x6c0], R140 ;  /* 0x0006c08c9f007388 */ /* 0x0007e20000000400 */
[----:B------:R-:W-:-:S03]  /*3fa0*/  FMUL.FTZ R67, R12, R148 ;  /* 0x000000940c437220 */ /* 0x000fc60000410000 */
[----:B------:R-:W-:Y:S01]  /*3fb0*/  STS.U16 [R65+0x700], R154 ;  /* 0x0007009a41007388 */ /* 0x000fe20000000400 */
[----:B----4-:R-:W-:-:S03]  /*3fc0*/  FMUL.FTZ R143, R163, R143 ;  /* 0x0000008fa38f7220 */ /* 0x010fc60000410000 */
[----:B------:R0:W-:Y:S01]  /*3fd0*/  STS.U16 [R64+0x740], R153 ;  /* 0x0007409940007388 */ /* 0x0001e20000000400 */
[----:B------:R-:W-:Y:S01]  /*3fe0*/  FMUL.FTZ R142, R163, R142 ;  /* 0x0000008ea38e7220 */ /* 0x000fe20000410000 */
[----:B-----5:R-:W-:Y:S02]  /*3ff0*/  FMUL.FTZ R139, R115, R149 ;  /* 0x00000095738b7220 */ /* 0x020fe40000410000 */
[----:B------:R-:W-:Y:S01]  /*4000*/  STS.U16 [R155+0x780], R152 ;  /* 0x000780989b007388 */ /* 0x000fe20000000400 */
[----:B------:R-:W-:Y:S03]  /*4010*/  MUFU.SIN R130, R116 ;  /* 0x0000007400827308 */ /* 0x000fe60000000400 */
[----:B------:R-:W-:Y:S01]  /*4020*/  STS.U16 [R162+0x7c0], R151 ;  /* 0x0007c097a2007388 */ /* 0x000fe20000000400 */
[----:B------:R-:W-:-:S04]  /*4030*/  NOP ;  /* 0x0000000000007918 */ /* 0x000fc80000000000 */
[----:B------:R1:W2:Y:S01]  /*4040*/  MUFU.COS R131, R116 ;  /* 0x0000007400837308 */ /* 0x0002a20000000000 */
[----:B------:R-:W4:Y:S01]  /*4050*/  LDS.U16 R163, [R63+0x22] ;  /* 0x000022003fa37984 */ /* 0x000f220000000400 */
[----:B---3--:R-:W-:-:S03]  /*4060*/  FMUL.FTZ R140, R180, R150 ;  /* 0x00000096b48c7220 */ /* 0x008fc60000410000 */
[----:B------:R-:W3:Y:S04]  /*4070*/  LDS.U16 R161, [R63+0x26] ;  /* 0x000026003fa17984 */ /* 0x000ee80000000400 */
[----:B------:R-:W5:Y:S04]  /*4080*/  LDS.U16 R159, [R63+0x2a] ;  /* 0x00002a003f9f7984 */ /* 0x000f680000000400 */
[----:B------:R-:W5:Y:S04]  /*4090*/  LDS.U16 R157, [R63+0x2e] ;  /* 0x00002e003f9d7984 */ /* 0x000f680000000400 */
[----:B------:R-:W5:Y:S04]  /*40a0*/  LDS.U16 R155, [R63+0x32] ;  /* 0x000032003f9b7984 */ /* 0x000f680000000400 */
[----:B------:R-:W5:Y:S04]  /*40b0*/  LDS.U16 R153, [R63+0x36] ;  /* 0x000036003f997984 */ /* 0x000f680000000400 */
[----:B------:R-:W5:Y:S04]  /*40c0*/  LDS.U16 R151, [R63+0x3a] ;  /* 0x00003a003f977984 */ /* 0x000f680000000400 */
[----:B------:R-:W5:Y:S01]  /*40d0*/  LDS.U16 R149, [R63+0x3e] ;  /* 0x00003e003f957984 */ /* 0x000f620000000400 */
[----:B------:R-:W4:Y:S03]  /*40e0*/  MUFU.EX2 R67, R67 ;  /* 0x0000004300437308 */ /* 0x000f260000000800 */
        /* <DEDUP_REMOVED lines=8> */
[----:B-1----:R-:W-:Y:S01]  /*4170*/  FMUL.FTZ R116, R8, UR48 ;  /* 0x0000003008747c20 */ /* 0x002fe20008410000 */
[----:B------:R-:W-:Y:S01]  /*4180*/  FMUL.FTZ R141, R180, R141 ;  /* 0x0000008db48d7220 */ /* 0x000fe20000410000 */
[----:B0-----:R-:W-:Y:S01]  /*4190*/  FMUL.FTZ R64, R5, R148 ;  /* 0x0000009405407220 */ /* 0x001fe20000410000 */
[----:B------:R-:W0:Y:S01]  /*41a0*/  LDS.U16 R180, [R63] ;  /* 0x000000003fb47984 */ /* 0x000e220000000400 */
[----:B------:R-:W-:-:S03]  /*41b0*/  FMUL.RZ R116, R116, 0.15915493667125701904 ;  /* 0x3e22f98374747820 */ /* 0x000fc6000040c000 */
[----:B------:R-:W1:Y:S04]  /*41c0*/  LDS.U16 R179, [R63+0x2] ;  /* 0x000002003fb37984 */ /* 0x000e680000000400 */
        /* <DEDUP_REMOVED lines=13> */
[----:B------:R0:W1:Y:S01]  /*42a0*/  LDS.U16 R165, [R63+0x1e] ;  /* 0x00001e003fa57984 */ /* 0x0000620000000400 */
[----:B------:R-:W-:Y:S01]  /*42b0*/  MUFU.SIN R122, R116 ;  /* 0x00000074007a7308 */ /* 0x000fe20000000400 */
[C---:B--2---:R-:W-:Y:S01]  /*42c0*/  FMUL.FTZ R131, R66.reuse, R131 ;  /* 0x0000008342837220 */ /* 0x044fe20000410000 */
[----:B------:R-:W-:Y:S01]  /*42d0*/  FMUL.FTZ R130, R66, R130 ;  /* 0x0000008242827220 */ /* 0x000fe20000410000 */
[----:B------:R-:W-:Y:S01]  /*42e0*/  FMUL.FTZ R66, R4, R148 ;  /* 0x0000009404427220 */ /* 0x000fe20000410000 */
[----:B------:R-:W-:-:S04]  /*42f0*/  USHF.L.U32 UR50, UR15, 0x8, URZ ;  /* 0x000000080f327899 */ /* 0x000fc800080006ff */
[----:B------:R-:W-:Y:S01]  /*4300*/  MUFU.COS R123, R116 ;  /* 0x00000074007b7308 */ /* 0x000fe20000000000 */
[-C--:B------:R-:W-:Y:S01]  /*4310*/  FMUL.FTZ R69, R9, R148.reuse ;  /* 0x0000009409457220 */ /* 0x080fe20000410000 */
[----:B------:R-:W-:Y:S01]  /*4320*/  FMUL.FTZ R71, R7, R148 ;  /* 0x0000009407477220 */ /* 0x000fe20000410000 */
[C---:B----4-:R-:W-:Y:S01]  /*4330*/  FMUL.FTZ R133, R67.reuse, R133 ;  /* 0x0000008543857220 */ /* 0x050fe20000410000 */
[----:B------:R-:W-:-:S04]  /*4340*/  FMUL.FTZ R132, R67, R132 ;  /* 0x0000008443847220 */ /* 0x000fc80000410000 */
[----:B------:R-:W-:Y:S01]  /*4350*/  MUFU.SIN R116, R145 ;  /* 0x0000009100747308 */ /* 0x000fe20000000400 */
[----:B------:R-:W-:Y:S01]  /*4360*/  UIADD3 UR33, UPT, UPT, UR50, -0x100, URZ ;  /* 0xffffff0032217890 */ /* 0x000fe2000fffe0ff */
[----:B------:R-:W-:-:S06]  /*4370*/  FMUL.FTZ R77, R14, R148 ;  /* 0x000000940e4d7220 */ /* 0x000fcc0000410000 */
[----:B------:R2:W-:Y:S01]  /*4380*/  MUFU.COS R117, R145 ;  /* 0x0000009100757308 */ /* 0x0005e20000000000 */
[-C--:B------:R-:W-:Y:S01]  /*4390*/  FMUL.FTZ R68, R10, R148.reuse ;  /* 0x000000940a447220 */ /* 0x080fe20000410000 */
[----:B------:R-:W-:-:S06]  /*43a0*/  FMUL.FTZ R70, R8, R148 ;  /* 0x0000009408467220 */ /* 0x000fcc0000410000 */
[----:B------:R4:W3:Y:S01]  /*43b0*/  MUFU.EX2 R65, R64 ;  /* 0x0000004000417308 */ /* 0x0008e20000000800 */
[----:B--2---:R-:W-:Y:S01]  /*43c0*/  FMUL.FTZ R145, R3, UR48 ;  /* 0x0000003003917c20 */ /* 0x004fe20008410000 */
[----:B------:R-:W-:Y:S01]  /*43d0*/  FMUL.FTZ R72, R6, R148 ;  /* 0x0000009406487220 */ /* 0x000fe20000410000 */
[----:B------:R-:W-:Y:S02]  /*43e0*/  ULOP3.LUT UR33, UR33, 0x100, URZ, 0xc0, !UPT ;  /* 0x0000010021217892 */ /* 0x000fe4000f8ec0ff */
[----:B------:R-:W-:-:S03]  /*43f0*/  FMUL.RZ R145, R145, 0.15915493667125701904 ;  /* 0x3e22f98391917820 */ /* 0x000fc6000040c000 */
[----:B------:R-:W2:Y:S01]  /*4400*/  MUFU.EX2 R67, R66 ;  /* 0x0000004200437308 */ /* 0x000ea20000000800 */
[-C--:B----4-:R-:W-:Y:S01]  /*4410*/  FMUL.FTZ R64, R18, R148.reuse ;  /* 0x0000009412407220 */ /* 0x090fe20000410000 */
[----:B------:R-:W-:Y:S01]  /*4420*/  FMUL.FTZ R148, R3, R148 ;  /* 0x0000009403947220 */ /* 0x000fe20000410000 */
[----:B------:R-:W-:-:S05]  /*4430*/  UIADD3 UR33, UPT, UPT, UR33, UR8, URZ ;  /* 0x0000000821217290 */ /* 0x000fca000fffe0ff */
[----:B------:R-:W4:Y:S01]  /*4440*/  MUFU.EX2 R69, R69 ;  /* 0x0000004500457308 */ /* 0x000f220000000800 */
[----:B------:R-:W-:-:S07]  /*4450*/  R2UR UR49, R60 ;  /* 0x000000003c3172ca */ /* 0x000fce00000e0000 */
[----:B------:R-:W0:Y:S08]  /*4460*/  MUFU.EX2 R71, R71 ;  /* 0x0000004700477308 */ /* 0x000e300000000800 */
[----:B------:R-:W1:Y:S01]  /*4470*/  MUFU.EX2 R64, R64 ;  /* 0x0000004000407308 */ /* 0x000e620000000800 */
[C---:B---3--:R-:W-:Y:S01]  /*4480*/  FMUL.FTZ R117, R65.reuse, R117 ;  /* 0x0000007541757220 */ /* 0x048fe20000410000 */
[----:B------:R-:W-:-:S06]  /*4490*/  FMUL.FTZ R116, R65, R116 ;  /* 0x0000007441747220 */ /* 0x000fcc0000410000 */
[----:B------:R-:W-:Y:S01]  /*44a0*/  MUFU.SIN R147, R145 ;  /* 0x0000009100937308 */ /* 0x000fe20000000400 */
[C---:B------:R-:W-:Y:S02]  /*44b0*/  ISETP.NE.AND P0, PT, R182.reuse, RZ, PT ;  /* 0x000000ffb600720c */ /* 0x040fe40003f05270 */
[----:B------:R-:W-:-:S05]  /*44c0*/  IADD3 R184, PT, PT, R182, 0x200, RZ ;  /* 0x00000200b6b87810 */ /* 0x000fca0007ffe0ff */
[----:B------:R-:W-:Y:S01]  /*44d0*/  MUFU.COS R145, R145 ;  /* 0x0000009100917308 */ /* 0x000fe20000000000 */
[----:B------:R-:W-:Y:S02]  /*44e0*/  MOV R65, UR33 ;  /* 0x0000002100417c02 */ /* 0x000fe40008000f00 */
[----:B------:R-:W-:-:S05]  /*44f0*/  R2UR UR37, R61 ;  /* 0x000000003d2572ca */ /* 0x000fca00000e0000 */
[----:B------:R-:W3:Y:S01]  /*4500*/  MUFU.EX2 R148, R148 ;  /* 0x0000009400947308 */ /* 0x000ee20000000800 */
[----:B------:R-:W-:Y:S01]  /*4510*/  ISETP.NE.AND P2, PT, R182, 0x7f, PT ;  /* 0x0000007fb600780c */ /* 0x000fe20003f45270 */
[----:B--2---:R-:W-:Y:S01]  /*4520*/  FMUL.FTZ R109, R67, R62 ;  /* 0x0000003e436d7220 */ /* 0x004fe20000410000 */
[----:B------:R-:W-:-:S05]  /*4530*/  SEL R62, R65, R184, !P0 ;  /* 0x000000b8413e7207 */ /* 0x000fca0004000000 */
[----:B------:R-:W2:Y:S01]  /*4540*/  MUFU.EX2 R77, R77 ;  /* 0x0000004d004d7308 */ /* 0x000ea20000000800 */
[----:B------:R-:W-:Y:S02]  /*4550*/  SHF.L.U32 R163, R163, 0x10, RZ ;  /* 0x00000010a3a37819 */ /* 0x000fe400000006ff */
[----:B------:R-:W-:-:S05]  /*4560*/  SHF.L.U32 R161, R161, 0x10, RZ ;  /* 0x00000010a1a17819 */ /* 0x000fca00000006ff */
[----:B------:R-:W2:Y:S01]  /*4570*/  MUFU.EX2 R68, R68 ;  /* 0x0000004400447308 */ /* 0x000ea20000000800 */
[----:B-----5:R-:W-:Y:S02]  /*4580*/  SHF.L.U32 R159, R159, 0x10, RZ ;  /* 0x000000109f9f7819 */ /* 0x020fe400000006ff */
[----:B------:R-:W-:-:S05]  /*4590*/  SHF.L.U32 R157, R157, 0x10, RZ ;  /* 0x000000109d9d7819 */ /* 0x000fca00000006ff */
[----:B------:R-:W5:Y:S01]  /*45a0*/  MUFU.EX2 R70, R70 ;  /* 0x0000004600467308 */ /* 0x000f620000000800 */
[----:B------:R-:W-:Y:S02]  /*45b0*/  SHF.L.U32 R155, R155, 0x10, RZ ;  /* 0x000000109b9b7819 */ /* 0x000fe400000006ff */
[----:B------:R-:W-:-:S05]  /*45c0*/  SHF.L.U32 R153, R153, 0x10, RZ ;  /* 0x0000001099997819 */ /* 0x000fca00000006ff */
[----:B------:R-:W5:Y:S01]  /*45d0*/  MUFU.EX2 R72, R72 ;  /* 0x0000004800487308 */ /* 0x000f620000000800 */
[----:B------:R-:W-:Y:S02]  /*45e0*/  SHF.L.U32 R151, R151, 0x10, RZ ;  /* 0x0000001097977819 */ /* 0x000fe400000006ff */
[----:B------:R-:W-:Y:S01]  /*45f0*/  SHF.L.U32 R149, R149, 0x10, RZ ;  /* 0x0000001095957819 */ /* 0x000fe200000006ff */
[C---:B------:R-:W-:Y:S01]  /*4600*/  FMUL.FTZ R135, R73.reuse, R135 ;  /* 0x0000008749877220 */ /* 0x040fe20000410000 */
[----:B------:R-:W-:Y:S01]  /*4610*/  FMUL.FTZ R134, R73, R134 ;  /* 0x0000008649867220 */ /* 0x000fe20000410000 */
[C---:B----4-:R-:W-:Y:S01]  /*4620*/  FMUL.FTZ R125, R69.reuse, R125 ;  /* 0x0000007d457d7220 */ /* 0x050fe20000410000 */
[----:B------:R-:W-:Y:S01]  /*4630*/  FMUL.FTZ R124, R69, R124 ;  /* 0x0000007c457c7220 */ /* 0x000fe20000410000 */
[C---:B0-----:R-:W-:Y:S01]  /*4640*/  FMUL.FTZ R121, R71.reuse, R121 ;  /* 0x0000007947797220 */ /* 0x041fe20000410000 */
[----:B------:R-:W-:Y:S01]  /*4650*/  FMUL.FTZ R120, R71, R120 ;  /* 0x0000007847787220 */ /* 0x000fe20000410000 */
[----:B------:R-:W-:Y:S01]  /*4660*/  FMUL.FTZ R146, R67, R146 ;  /* 0x0000009243927220 */ /* 0x000fe20000410000 */
[C---:B-1----:R-:W-:Y:S01]  /*4670*/  FMUL.FTZ R126, R64.reuse, R126 ;  /* 0x0000007e407e7220 */ /* 0x042fe20000410000 */
[----:B------:R-:W-:Y:S01]  /*4680*/  FMUL.FTZ R127, R64, R127 ;  /* 0x0000007f407f7220 */ /* 0x000fe20000410000 */
[----:B------:R-:W-:Y:S01]  /*4690*/  LEA R62, R62, UR28, 0x3 ;  /* 0x0000001c3e3e7c11 */ /* 0x000fe2000f8e18ff */
[----:B------:R-:W-:Y:S01]  /*46a0*/  FMUL.FTZ R61, R163, UR49 ;  /* 0x00000031a33d7c20 */ /* 0x000fe20008410000 */
[----:B------:R-:W-:Y:S01]  /*46b0*/  SHF.L.U32 R164, R164, 0x10, RZ ;  /* 0x00000010a4a47819 */ /* 0x000fe200000006ff */
        /* <DEDUP_REMOVED lines=14> */
[C---:B---3--:R-:W-:Y:S01]  /*47a0*/  FMUL.FTZ R145, R148.reuse, R145 ;  /* 0x0000009194917220 */ /* 0x048fe20000410000 */
[----:B------:R-:W-:Y:S01]  /*47b0*/  FMUL.FTZ R147, R148, R147 ;  /* 0x0000009394937220 */ /* 0x000fe20000410000 */
[----:B------:R0:W-:Y:S01]  /*47c0*/  STS.64 [R62+0x7780], R126 ;  /* 0x0077807e3e007388 */ /* 0x0001e20000000a00 */
[----:B------:R-:W-:Y:S01]  /*47d0*/  FFMA.FTZ R61, R164, UR37, R61 ;  /* 0x00000025a43d7c23 */ /* 0x000fe2000801003d */
[----:B------:R-:W-:Y:S01]  /*47e0*/  FFMA.FTZ R114, R162, UR37, R63 ;  /* 0x00000025a2727c23 */ /* 0x000fe2000801003f */
[----:B------:R-:W-:Y:S01]  /*47f0*/  FFMA.FTZ R65, R160, UR37, R65 ;  /* 0x00000025a0417c23 */ /* 0x000fe20008010041 */
[----:B------:R-:W-:Y:S01]  /*4800*/  FFMA.FTZ R112, R158, UR37, R67 ;  /* 0x000000259e707c23 */ /* 0x000fe20008010043 */
[----:B------:R-:W-:Y:S01]  /*4810*/  FFMA.FTZ R69, R156, UR37, R69 ;  /* 0x000000259c457c23 */ /* 0x000fe20008010045 */
[----:B------:R-:W-:Y:S01]  /*4820*/  FFMA.FTZ R110, R154, UR37, R71 ;  /* 0x000000259a6e7c23 */ /* 0x000fe20008010047 */
[----:B------:R-:W-:Y:S01]  /*4830*/  FFMA.FTZ R73, R152, UR37, R73 ;  /* 0x0000002598497c23 */ /* 0x000fe20008010049 */
[----:B------:R-:W-:Y:S01]  /*4840*/  FFMA.FTZ R148, R150, UR37, R75 ;  /* 0x0000002596947c23 */ /* 0x000fe2000801004b */
[----:B------:R-:W-:Y:S01]  /*4850*/  BSSY.RECONVERGENT B0, `(.L_x_588) ;  /* 0x000002f000007945 */ /* 0x000fe20003800200 */
[----:B------:R-:W-:Y:S01]  /*4860*/  FMUL.FTZ R138, R115, R138 ;  /* 0x0000008a738a7220 */ /* 0x000fe20000410000 */
[C---:B--2---:R-:W-:Y:S01]  /*4870*/  FMUL.FTZ R137, R77.reuse, R144 ;  /* 0x000000904d897220 */ /* 0x044fe20000410000 */
[----:B------:R-:W-:Y:S01]  /*4880*/  FMUL.FTZ R136, R77, R136 ;  /* 0x000000884d887220 */ /* 0x000fe20000410000 */
[C---:B------:R-:W-:Y:S01]  /*4890*/  FMUL.FTZ R129, R68.reuse, R129 ;  /* 0x0000008144817220 */ /* 0x040fe20000410000 */
[----:B------:R-:W-:Y:S01]  /*48a0*/  FMUL.FTZ R128, R68, R128 ;  /* 0x0000008044807220 */ /* 0x000fe20000410000 */
[C---:B-----5:R-:W-:Y:S01]  /*48b0*/  FMUL.FTZ R123, R70.reuse, R123 ;  /* 0x0000007b467b7220 */ /* 0x060fe20000410000 */
[----:B------:R-:W-:Y:S01]  /*48c0*/  FMUL.FTZ R122, R70, R122 ;  /* 0x0000007a467a7220 */ /* 0x000fe20000410000 */
[C---:B------:R-:W-:Y:S01]  /*48d0*/  FMUL.FTZ R119, R72.reuse, R119 ;  /* 0x0000007748777220 */ /* 0x040fe20000410000 */
[----:B------:R-:W-:Y:S01]  /*48e0*/  FMUL.FTZ R118, R72, R118 ;  /* 0x0000007648767220 */ /* 0x000fe20000410000 */
[----:B------:R-:W-:Y:S01]  /*48f0*/  SHF.L.U32 R180, R180, 0x10, RZ ;  /* 0x00000010b4b47819 */ /* 0x000fe200000006ff */
[----:B------:R-:W-:Y:S01]  /*4900*/  FMUL.FTZ R115, R26, -R61 ;  /* 0x8000003d1a737220 */ /* 0x000fe20000410000 */
        /* <DEDUP_REMOVED lines=22> */
[----:B------:R-:W-:Y:S06]  /*4a70*/  BAR.SYNC.DEFER_BLOCKING 0x0 ;  /* 0x0000000000007b1d */ /* 0x000fec0000010000 */
[----:B0-----:R-:W-:Y:S05]  /*4a80*/  @P2 BRA `(.L_x_589) ;  /* 0x0000000000242947 */ /* 0x001fea0003800000 */
        /* <DEDUP_REMOVED lines=9> */
.L_x_589:
[----:B------:R-:W-:-:S06]  /*4b20*/  LEA R106, R182, UR28, 0x3 ;  /* 0x0000001cb66a7c11 */ /* 0x000fcc000f8e18ff */
[----:B------:R-:W0:Y:S02]  /*4b30*/  LDS.64 R106, [R106+0x8788] ;  /* 0x008788006a6a7984 */ /* 0x000e240000000a00 */
.L_x_590:
[----:B------:R-:W-:Y:S05]  /*4b40*/  BSYNC.RECONVERGENT B0 ;  /* 0x0000000000007941 */ /* 0x000fea0003800200 */
.L_x_588:
[----:B------:R-:W2:Y:S01]  /*4b50*/  @P1 LDC R61, c[0x0][0x38c] ;  /* 0x0000e300ff3d1b82 */ /* 0x000ea20000000800 */
[----:B------:R-:W-:Y:S01]  /*4b60*/  MOV R60, UR15 ;  /* 0x0000000f003c7c02 */ /* 0x000fe20008000f00 */
[----:B------:R-:W-:Y:S01]  /*4b70*/  HFMA2 R63, -RZ, RZ, 0, 9.5367431640625e-07 ;  /* 0x00000010ff3f7431 */ /* 0x000fe200000001ff */
[----:B------:R-:W-:Y:S01]  /*4b80*/  MOV R76, 0x3f800000 ;  /* 0x3f800000004c7802 */ /* 0x000fe20000000f00 */
[----:B------:R-:W-:Y:S01]  /*4b90*/  HFMA2 R77, -RZ, RZ, 0, 0 ;  /* 0x00000000ff4d7431 */ /* 0x000fe200000001ff */
[----:B------:R-:W-:Y:S01]  /*4ba0*/  @P1 IADD3 R60, PT, PT, R60, -0x2, RZ ;  /* 0xfffffffe3c3c1810 */ /* 0x000fe20007ffe0ff */
[----:B------:R-:W-:Y:S01]  /*4bb0*/  FMUL.FTZ R64, RZ, R142 ;  /* 0x0000008eff407220 */ /* 0x000fe20000410000 */
[----:B------:R-:W-:-:S03]  /*4bc0*/  CS2R R78, SRZ ;  /* 0x00000000004e7805 */ /* 0x000fc6000001ff00 */
[----:B--2---:R-:W-:-:S04]  /*4bd0*/  @P1 IMAD R60, R60, R61, UR8 ;  /* 0x000000083c3c1e24 */ /* 0x004fc8000f8e023d */
[----:B------:R-:W-:-:S04]  /*4be0*/  @P1 IMAD.WIDE R60, R60, R63, UR4 ;  /* 0x000000043c3c1e25 */ /* 0x000fc8000f8e023f */
[----:B------:R-:W-:-:S04]  /*4bf0*/  FMUL.FTZ R63, R18, R85 ;  /* 0x00000055123f7220 */ /* 0x000fc80000410000 */
[-C--:B------:R-:W-:Y:S01]  /*4c00*/  FMUL.FTZ R62, R142, R63.reuse ;  /* 0x0000003f8e3e7220 */ /* 0x080fe20000410000 */
[----:B------:R-:W-:Y:S01]  /*4c10*/  FFMA.FTZ R64, R143, R63, -R64 ;  /* 0x0000003f8f407223 */ /* 0x000fe20000010840 */
[----:B------:R2:W5:Y:S01]  /*4c20*/  @P1 LDG.E.128 R76, desc[UR34][R60.64] ;  /* 0x000000223c4c1981 */ /* 0x000562000c1e1d00 */
[C---:B------:R-:W-:Y:S01]  /*4c30*/  ISETP.GT.U32.AND P2, PT, R182.reuse, 0x1f, PT ;  /* 0x0000001fb600780c */ /* 0x040fe20003f44070 */
[----:B------:R-:W-:Y:S01]  /*4c40*/  FFMA.FTZ R62, RZ, R143, R62 ;  /* 0x0000008fff3e7223 */ /* 0x000fe2000001003e */
[----:B------:R-:W-:Y:S01]  /*4c50*/  FFMA.FTZ R64, R17, R84, R64 ;  /* 0x0000005411407223 */ /* 0x000fe20000010040 */
[----:B------:R-:W-:Y:S02]  /*4c60*/  LEA.HI R181, R182, R182, RZ, 0x1e ;  /* 0x000000b6b6b57211 */ /* 0x000fe400078ff0ff */
[----:B------:R-:W-:Y:S01]  /*4c70*/  FADD.FTZ R62, RZ, R62 ;  /* 0x0000003eff3e7221 */ /* 0x000fe20000010000 */
[----:B------:R-:W-:Y:S01]  /*4c80*/  FMUL.FTZ R66, R140, R64 ;  /* 0x000000408c427220 */ /* 0x000fe20000410000 */
[----:B------:R-:W-:-:S02]  /*4c90*/  LEA R181, R181, UR28, 0x4 ;  /* 0x0000001cb5b57c11 */ /* 0x000fc4000f8e20ff */
[-C--:B------:R-:W-:Y:S01]  /*4ca0*/  FMUL.FTZ R63, R140, R62.reuse ;  /* 0x0000003e8c3f7220 */ /* 0x080fe20000410000 */
[----:B------:R-:W-:-:S03]  /*4cb0*/  FFMA.FTZ R66, R141, R62, R66 ;  /* 0x0000003e8d427223 */ /* 0x000fc60000010042 */
[----:B------:R-:W-:Y:S01]  /*4cc0*/  FFMA.FTZ R63, R141, R64, -R63 ;  /* 0x000000408d3f7223 */ /* 0x000fe2000001083f */
[----:B------:R-:W-:-:S03]  /*4cd0*/  FADD.FTZ R66, RZ, R66 ;  /* 0x00000042ff427221 */ /* 0x000fc60000010000 */
[----:B------:R-:W-:Y:S01]  /*4ce0*/  FFMA.FTZ R63, R16, R83, R63 ;  /* 0x00000053103f7223 */ /* 0x000fe2000001003f */
[----:B--2---:R-:W-:-:S03]  /*4cf0*/  FMUL.FTZ R60, R138, R66 ;  /* 0x000000428a3c7220 */ /* 0x004fc60000410000 */
        /* <DEDUP_REMOVED lines=16> */
[----:B------:R-:W-:Y:S02]  /*4e00*/  FMUL.FTZ R60, R126, R142 ;  /* 0x0000008e7e3c7220 */ /* 0x000fe40000410000 */
[----:B------:R-:W-:Y:S01]  /*4e10*/  FADD.FTZ R63, RZ, R61 ;  /* 0x0000003dff3f7221 */ /* 0x000fe20000010000 */
[C---:B------:R-:W-:Y:S01]  /*4e20*/  FMUL.FTZ R64, R132.reuse, R62 ;  /* 0x0000003e84407220 */ /* 0x040fe20000410000 */
[C---:B------:R-:W-:Y:S01]  /*4e30*/  FMUL.FTZ R61, R127.reuse, R142 ;  /* 0x0000008e7f3d7220 */ /* 0x040fe20000410000 */
[----:B------:R-:W-:Y:S01]  /*4e40*/  FFMA.FTZ R60, R127, R143, R60 ;  /* 0x0000008f7f3c7223 */ /* 0x000fe2000001003c */
[-C--:B------:R-:W-:Y:S01]  /*4e50*/  FMUL.FTZ R65, R132, R63.reuse ;  /* 0x0000003f84417220 */ /* 0x080fe20000410000 */
[----:B------:R-:W-:Y:S01]  /*4e60*/  FFMA.FTZ R64, R133, R63, R64 ;  /* 0x0000003f85407223 */ /* 0x000fe20000010040 */
[----:B------:R-:W-:-:S02]  /*4e70*/  FFMA.FTZ R61, R126, R143, -R61 ;  /* 0x0000008f7e3d7223 */ /* 0x000fc4000001083d */
        /* <DEDUP_REMOVED lines=101> */
[----:B------:R-:W-:Y:S01]  /*54d0*/  FMUL.FTZ R70, R147, R68 ;  /* 0x0000004493467220 */ /* 0x000fe20000410000 */
[C---:B------:R-:W-:Y:S01]  /*54e0*/  FFMA.FTZ R64, R109.reuse, R60, R64 ;  /* 0x0000003c6d407223 */ /* 0x040fe20000010040 */
[----:B------:R-:W-:-:S02]  /*54f0*/  FFMA.FTZ R62, R109, R61, -R62 ;  /* 0x0000003d6d3e7223 */ /* 0x000fc4000001083e */
[-C--:B------:R-:W-:Y:S01]  /*5500*/  FFMA.FTZ R70, R145, R66.reuse, -R70 ;  /* 0x0000004291467223 */ /* 0x080fe20000010846 */
[C---:B------:R-:W-:Y:S01]  /*5510*/  FMUL.FTZ R66, R147.reuse, R66 ;  /* 0x0000004293427220 */ /* 0x040fe20000410000 */
[C---:B------:R-:W-:Y:S01]  /*5520*/  FMUL.FTZ R61, R147.reuse, R64 ;  /* 0x00000040933d7220 */ /* 0x040fe20000410000 */
        /* <DEDUP_REMOVED lines=9> */
[----:B------:R-:W3:Y:S01]  /*55c0*/  S2R R182, SR_TID.X ;  /* 0x0000000000b67919 */ /* 0x000ee20000002100 */
[----:B--2---:R-:W-:Y:S01]  /*55d0*/  MOV R61, 0x50 ;  /* 0x00000050003d7802 */ /* 0x004fe20000000f00 */
[----:B------:R-:W-:Y:S01]  /*55e0*/  UMOV UR33, 0xffffffff ;  /* 0xffffffff00217882 */ /* 0x000fe20000000000 */
[C---:B------:R-:W-:Y:S02]  /*55f0*/  ISETP.GE.AND P4, PT, R105.reuse, 0x10, PT ;  /* 0x000000106900780c */ /* 0x040fe40003f86270 */
[C---:B------:R-:W-:Y:S02]  /*5600*/  ISETP.GE.AND P2, PT, R105.reuse, 0x8, PT ;  /* 0x000000086900780c */ /* 0x040fe40003f46270 */
[C---:B------:R-:W-:Y:S02]  /*5610*/  ISETP.GE.AND P3, PT, R105.reuse, 0x4, PT ;  /* 0x000000046900780c */ /* 0x040fe40003f66270 */
[C---:B------:R-:W-:Y:S02]  /*5620*/  ISETP.GE.AND P4, PT, R105.reuse, 0x2, PT ;  /* 0x000000026900780c */ /* 0x040fe40003f86270 */
[----:B------:R-:W-:Y:S01]  /*5630*/  ISETP.GE.AND P5, PT, R105, 0x1, PT ;  /* 0x000000016900780c */ /* 0x000fe20003fa6270 */
[----:B---3--:R-:W-:-:S05]  /*5640*/  IMAD R182, R182, R61, UR28 ;  /* 0x0000001cb6b67e24 */ /* 0x008fca000f8e023d */
        /* <DEDUP_REMOVED lines=35> */
[----:B------:R-:W2:Y:S04]  /*5880*/  SHFL.UP PT, R186, R75, 0x1, RZ ;  /* 0x042000004bba7989 */ /* 0x000ea800000e00ff */
[----:B------:R-:W3:Y:S04]  /*5890*/  SHFL.UP PT, R185, R74, 0x1, RZ ;  /* 0x042000004ab97989 */ /* 0x000ee800000e00ff */
[----:B------:R-:W4:Y:S04]  /*58a0*/  SHFL.UP PT, R184, R72, 0x1, RZ ;  /* 0x0420000048b87989 */ /* 0x000f2800000e00ff */
[----:B------:R-:W0:Y:S01]  /*58b0*/  SHFL.UP PT, R183, R73, 0x1, RZ ;  /* 0x0420000049b77989 */ /* 0x000e2200000e00ff */
[-C--:B--2---:R-:W-:Y:S01]  /*58c0*/  FMUL.FTZ R187, R73, R186.reuse ;  /* 0x000000ba49bb7220 */ /* 0x084fe20000410000 */
[----:B------:R-:W-:-:S03]  /*58d0*/  FMUL.FTZ R186, R72, R186 ;  /* 0x000000ba48ba7220 */ /* 0x000fc60000410000 */
[CC--:B---3--:R-:W-:Y:S01]  /*58e0*/  FFMA.FTZ R188, R72.reuse, R185.reuse, R187 ;  /* 0x000000b948bc7223 */ /* 0x0c8fe200000100bb */
[----:B------:R-:W-:Y:S01]  /*58f0*/  FFMA.FTZ R187, R73, R185, -R186 ;  /* 0x000000b949bb7223 */ /* 0x000fe200000108ba */
[-C--:B----4-:R-:W-:Y:S02]  /*5900*/  FMUL.FTZ R186, R72, R184.reuse ;  /* 0x000000b848ba7220 */ /* 0x090fe40000410000 */
[----:B------:R-:W-:Y:S01]  /*5910*/  @P5 FADD.FTZ R75, R75, R188 ;  /* 0x000000bc4b4b5221 */ /* 0x000fe20000010000 */
[C---:B------:R-:W-:Y:S01]  /*5920*/  FMUL.FTZ R185, R73.reuse, R184 ;  /* 0x000000b849b97220 */ /* 0x040fe20000410000 */
        /* <DEDUP_REMOVED lines=10> */
[----:B------:R-:W-:-:S03]  /*59d0*/  FFMA.FTZ R187, R73, R185, -R186 ;  /* 0x000000b949bb7223 */ /* 0x000fc600000108ba */
[----:B------:R-:W-:Y:S01]  /*59e0*/  @P4 FADD.FTZ R75, R75, R188 ;  /* 0x000000bc4b4b4221 */ /* 0x000fe20000010000 */
[CC--:B---3--:R-:W-:Y:S01]  /*59f0*/  FMUL.FTZ R185, R73.reuse, R184.reuse ;  /* 0x000000b849b97220 */ /* 0x0c8fe20000410000 */
[----:B------:R-:W-:Y:S01]  /*5a00*/  @P4 FADD.FTZ R74, R74, R187 ;  /* 0x000000bb4a4a4221 */ /* 0x000fe20000010000 */
[C---:B------:R-:W-:Y:S02]  /*5a10*/  FMUL.FTZ R184, R72.reuse, R184 ;  /* 0x000000b848b87220 */ /* 0x040fe40000410000 */
        /* <DEDUP_REMOVED lines=8> */
[CC--:B--2---:R-:W-:Y:S01]  /*5aa0*/  FFMA.FTZ R187, R73.reuse, R185.reuse, -R188 ;  /* 0x000000b949bb7223 */ /* 0x0c4fe200000108bc */
[C---:B------:R-:W-:Y:S01]  /*5ab0*/  FFMA.FTZ R188, R72.reuse, R185, R189 ;  /* 0x000000b948bc7223 */ /* 0x040fe200000100bd */
[-C--:B---3--:R-:W-:Y:S01]  /*5ac0*/  FMUL.FTZ R186, R72, R184.reuse ;  /* 0x000000b848ba7220 */ /* 0x088fe20000410000 */
[----:B------:R-:W-:Y:S02]  /*5ad0*/  FMUL.FTZ R184, R73, R184 ;  /* 0x000000b849b87220 */ /* 0x000fe40000410000 */
[----:B------:R-:W-:Y:S01]  /*5ae0*/  @P3 FADD.FTZ R75, R75, R188 ;  /* 0x000000bc4b4b3221 */ /* 0x000fe20000010000 */
[----:B------:R-:W-:Y:S01]  /*5af0*/  @P3 FADD.FTZ R74, R74, R187 ;  /* 0x000000bb4a4a3221 */ /* 0x000fe20000010000 */
[-C--:B----4-:R-:W-:Y:S01]  /*5b00*/  @P3 FFMA.FTZ R73, R73, R183.reuse, -R186 ;  /* 0x000000b749493223 */ /* 0x090fe200000108ba */
[----:B------:R-:W-:Y:S02]  /*5b10*/  @P3 FFMA.FTZ R72, R72, R183, R184 ;  /* 0x000000b748483223 */ /* 0x000fe400000100b8 */
[----:B------:R-:W0:Y:S04]  /*5b20*/  SHFL.UP PT, R186, R75, 0x8, RZ ;  /* 0x050000004bba7989 */ /* 0x000e2800000e00ff */
        /* <DEDUP_REMOVED lines=17> */
.L_x_713:
[----:B------:R-:W-:Y:S01]  /*5c40*/  ISETP.GE.AND P2, PT, R105, 0x10, PT ;  /* 0x000000106900780c */ /* 0x000fe20003f46270 */
[CC--:B0-----:R-:W-:Y:S01]  /*5c50*/  FMUL.FTZ R188, R72.reuse, R186.reuse ;  /* 0x000000ba48bc7220 */ /* 0x0c1fe20000410000 */
[C---:B------:R-:W-:Y:S01]  /*5c60*/  FMUL.FTZ R189, R73.reuse, R186 ;  /* 0x000000ba49bd7220 */ /* 0x040fe20000410000 */
[CC--:B---3--:R-:W-:Y:S01]  /*5c70*/  FMUL.FTZ R186, R72.reuse, R184.reuse ;  /* 0x000000b848ba7220 */ /* 0x0c8fe20000410000 */
[----:B------:R-:W-:Y:S01]  /*5c80*/  UMOV UR33, 0xffffffff ;  /* 0xffffffff00217882 */ /* 0x000fe20000000000 */
[CC--:B----4-:R-:W-:Y:S01]  /*5c90*/  FFMA.FTZ R187, R73.reuse, R185.reuse, -R188 ;  /* 0x000000b949bb7223 */ /* 0x0d0fe200000108bc */
[----:B------:R-:W-:Y:S01]  /*5ca0*/  FMUL.FTZ R184, R73, R184 ;  /* 0x000000b849b87220 */ /* 0x000fe20000410000 */
[----:B------:R-:W-:-:S06]  /*5cb0*/  FFMA.FTZ R188, R72, R185, R189 ;  /* 0x000000b948bc7223 */ /* 0x000fcc00000100bd */
[-C--:B--2---:R-:W-:Y:S01]  /*5cc0*/  @P2 FFMA.FTZ R73, R73, R183.reuse, -R186 ;  /* 0x000000b749492223 */ /* 0x084fe200000108ba */
[----:B------:R-:W-:Y:S01]  /*5cd0*/  @P2 FFMA.FTZ R72, R72, R183, R184 ;  /* 0x000000b748482223 */ /* 0x000fe200000100b8 */
[----:B------:R-:W-:Y:S01]  /*5ce0*/  @P2 FADD.FTZ R74, R74, R187 ;  /* 0x000000bb4a4a2221 */ /* 0x000fe20000010000 */
[----:B------:R-:W-:Y:S01]  /*5cf0*/  @P2 FADD.FTZ R75, R75, R188 ;  /* 0x000000bc4b4b2221 */ /* 0x000fe20000010000 */
[----:B------:R-:W-:Y:S06]  /*5d00*/  BRA.DIV UR33, `(.L_x_593) ;  /* 0x0000008621dc7947 */ /* 0x000fec000b800000 */
.L_x_716:
[----:B------:R-:W-:-:S03]  /*5d10*/  UMOV UR33, 0xffffffff ;  /* 0xffffffff00217882 */ /* 0x000fc60000000000 */
[----:B------:R-:W-:Y:S05]  /*5d20*/  BRA.DIV UR33, `(.L_x_594) ;  /* 0x0000008621fc7947 */ /* 0x000fea000b800000 */
.L_x_719:
[----:B------:R-:W-:-:S03]  /*5d30*/  UMOV UR33, 0xffffffff ;  /* 0xffffffff00217882 */ /* 0x000fc60000000000 */
[----:B------:R-:W-:Y:S05]  /*5d40*/  BRA.DIV UR33, `(.L_x_595) ;  /* 0x0000008a211c7947 */ /* 0x000fea000b800000 */
.L_x_722:
[----:B------:R-:W-:-:S03]  /*5d50*/  UMOV UR33, 0xffffffff ;  /* 0xffffffff00217882 */ /* 0x000fc60000000000 */
[----:B------:R-:W-:Y:S05]  /*5d60*/  BRA.DIV UR33, `(.L_x_596) ;  /* 0x0000008a213c7947 */ /* 0x000fea000b800000 */
.L_x_725:
        /* <DEDUP_REMOVED lines=10> */
.L_x_735:
        /* <DEDUP_REMOVED lines=45> */
.L_x_591:
[----:B---3--:R-:W3:Y:S01]  /*60e0*/  S2R R182, SR_TID.X ;  /* 0x0000000000b67919 */ /* 0x008ee20000002100 */
[----:B------:R-:W-:Y:S05]  /*60f0*/  WARPSYNC.ALL ;  /* 0x0000000000007948 */ /* 0x000fea0003800000 */
[----:B---3--:R-:W-:Y:S01]  /*6100*/  LOP3.LUT P0, RZ, R182, 0x1f, RZ, 0xc0, !PT ;  /* 0x0000001fb6ff7812 */ /* 0x008fe2000780c0ff */
[----:B--2---:R-:W-:Y:S01]  /*6110*/  FMUL.FTZ R61, R149, UR37 ;  /* 0x00000025953d7c20 */ /* 0x004fe20008410000 */
[-C--:B01----:R-:W-:Y:S01]  /*6120*/  FMUL.FTZ R60, R147, R107.reuse ;  /* 0x0000006b933c7220 */ /* 0x083fe20000410000 */
[----:B------:R-:W-:Y:S01]  /*6130*/  FMUL.FTZ R62, R145, R107 ;  /* 0x0000006b913e7220 */ /* 0x000fe20000410000 */
[----:B------:R-:W-:Y:S01]  /*6140*/  FMUL.FTZ R66, R147, R148 ;  /* 0x0000009493427220 */ /* 0x000fe20000410000 */
[----:B------:R-:W-:Y:S01]  /*6150*/  FFMA.FTZ R226, R150, UR49, -R61 ;  /* 0x0000003196e27c23 */ /* 0x000fe2000801083d */
[-C--:B------:R-:W-:Y:S01]  /*6160*/  FFMA.FTZ R60, R145, R106.reuse, -R60 ;  /* 0x0000006a913c7223 */ /* 0x080fe2000001083c */
[----:B------:R-:W-:Y:S01]  /*6170*/  FFMA.FTZ R62, -R147, R106, -R62 ;  /* 0x0000006a933e7223 */ /* 0x000fe2000001093e */
[----:B------:R-:W-:Y:S01]  /*6180*/  FMUL.FTZ R203, R151, UR37 ;  /* 0x0000002597cb7c20 */ /* 0x000fe20008410000 */
[----:B------:R-:W-:Y:S01]  /*6190*/  FMUL.FTZ R64, R19, R226 ;  /* 0x000000e213407220 */ /* 0x000fe20000410000 */
[C---:B------:R-:W-:Y:S01]  /*61a0*/  FMUL.FTZ R68, R146.reuse, R60 ;  /* 0x0000003c92447220 */ /* 0x040fe20000410000 */
[----:B------:R-:W-:Y:S01]  /*61b0*/  FMUL.FTZ R65, R146, R62 ;  /* 0x0000003e92417220 */ /* 0x000fe20000410000 */
[----:B------:R-:W-:Y:S01]  /*61c0*/  FFMA.FTZ R203, R152, UR49, -R203 ;  /* 0x0000003198cb7c23 */ /* 0x000fe200080108cb */
[-C--:B------:R-:W-:Y:S01]  /*61d0*/  FFMA.FTZ R61, R145, R64.reuse, R66 ;  /* 0x00000040913d7223 */ /* 0x080fe20000010042 */
[----:B------:R-:W-:Y:S01]  /*61e0*/  FMUL.FTZ R64, R147, R64 ;  /* 0x0000004093407220 */ /* 0x000fe20000410000 */
[C---:B------:R-:W-:Y:S01]  /*61f0*/  FFMA.FTZ R68, R109.reuse, R62, -R68 ;  /* 0x0000003e6d447223 */ /* 0x040fe20000010844 */
[----:B------:R-:W-:Y:S01]  /*6200*/  FFMA.FTZ R65, R109, R60, R65 ;  /* 0x0000003c6d417223 */ /* 0x000fe20000010041 */
[----:B------:R-:W-:Y:S01]  /*6210*/  FFMA.FTZ R61, R20, R203, R61 ;  /* 0x000000cb143d7223 */ /* 0x000fe2000001003d */
[----:B------:R-:W-:Y:S01]  /*6220*/  FFMA.FTZ R63, R145, R148, -R64 ;  /* 0x00000094913f7223 */ /* 0x000fe20000010840 */
[CC--:B------:R-:W-:Y:S01]  /*6230*/  FMUL.FTZ R60, R116.reuse, R68.reuse ;  /* 0x00000044743c7220 */ /* 0x0c0fe20000410000 */
[----:B------:R-:W-:Y:S01]  /*6240*/  FMUL.FTZ R67, R116, R65 ;  /* 0x0000004174437220 */ /* 0x000fe20000410000 */
[----:B------:R-:W-:Y:S01]  /*6250*/  FMUL.FTZ R62, R146, R61 ;  /* 0x0000003d923e7220 */ /* 0x000fe20000410000 */
[----:B------:R-:W-:Y:S01]  /*6260*/  FADD.FTZ R63, R144, R63 ;  /* 0x0000003f903f7221 */ /* 0x000fe20000010000 */
[C---:B------:R-:W-:Y:S01]  /*6270*/  FFMA.FTZ R65, R117.reuse, R65, R60 ;  /* 0x0000004175417223 */ /* 0x040fe2000001003c */
[----:B------:R-:W-:Y:S01]  /*6280*/  FFMA.FTZ R67, R117, R68, -R67 ;  /* 0x0000004475437223 */ /* 0x000fe20000010843 */
[----:B------:R-:W-:Y:S01]  /*6290*/  FMUL.FTZ R201, R153, UR37 ;  /* 0x0000002599c97c20 */ /* 0x000fe20008410000 */
[-C--:B------:R-:W-:Y:S01]  /*62a0*/  FMUL.FTZ R60, R146, R63.reuse ;  /* 0x0000003f923c7220 */ /* 0x080fe20000410000 */
[C---:B------:R-:W-:Y:S01]  /*62b0*/  FFMA.FTZ R63, R109.reuse, R63, -R62 ;  /* 0x0000003f6d3f7223 */ /* 0x040fe2000001083e */
[----:B------:R-:W-:Y:S01]  /*62c0*/  FMUL.FTZ R62, R118, R67 ;  /* 0x00000043763e7220 */ /* 0x000fe20000410000 */
[----:B------:R-:W-:Y:S01]  /*62d0*/  FFMA.FTZ R201, R154, UR49, -R201 ;  /* 0x000000319ac97c23 */ /* 0x000fe200080108c9 */
[----:B------:R-:W-:Y:S01]  /*62e0*/  FFMA.FTZ R60, R109, R61, R60 ;  /* 0x0000003d6d3c7223 */ /* 0x000fe2000001003c */
[----:B------:R-:W-:Y:S01]  /*62f0*/  FADD.FTZ R63, R110, R63 ;  /* 0x0000003f6e3f7221 */ /* 0x000fe20000010000 */
[-C--:B------:R-:W-:Y:S01]  /*6300*/  FFMA.FTZ R64, R119, R65.reuse, R62 ;  /* 0x0000004177407223 */ /* 0x080fe2000001003e */
[----:B------:R-:W-:Y:S01]  /*6310*/  FMUL.FTZ R66, R118, R65 ;  /* 0x0000004176427220 */ /* 0x000fe20000410000 */
[----:B------:R-:W-:Y:S01]  /*6320*/  FFMA.FTZ R60, R21, R201, R60 ;  /* 0x000000c9153c7223 */ /* 0x000fe2000001003c */
[----:B------:R-:W-:Y:S01]  /*6330*/  FMUL.FTZ R62, R116, R63 ;  /* 0x0000003f743e7220 */ /* 0x000fe20000410000 */
[----:B------:R-:W-:Y:S01]  /*6340*/  FMUL.FTZ R68, R120, R64 ;  /* 0x0000004078447220 */ /* 0x000fe20000410000 */
[----:B------:R-:W-:Y:S01]  /*6350*/  FFMA.FTZ R66, R119, R67, -R66 ;  /* 0x0000004377427223 */ /* 0x000fe20000010842 */
[----:B------:R-:W-:Y:S01]  /*6360*/  FMUL.FTZ R65, R155, UR37 ;  /* 0x000000259b417c20 */ /* 0x000fe20008410000 */
[-C--:B------:R-:W-:Y:S01]  /*6370*/  FFMA.FTZ R61, R117, R60.reuse, R62 ;  /* 0x0000003c753d7223 */ /* 0x080fe2000001003e */
[----:B------:R-:W-:Y:S01]  /*6380*/  FMUL.FTZ R60, R116, R60 ;  /* 0x0000003c743c7220 */ /* 0x000fe20000410000 */
[-C--:B------:R-:W-:Y:S01]  /*6390*/  FMUL.FTZ R67, R120, R66.reuse ;  /* 0x0000004278437220 */ /* 0x080fe20000410000 */
[----:B------:R-:W-:Y:S01]  /*63a0*/  FFMA.FTZ R68, R121, R66, -R68 ;  /* 0x0000004279447223 */ /* 0x000fe20000010844 */
[----:B------:R-:W-:Y:S01]  /*63b0*/  FFMA.FTZ R200, R156, UR49, -R65 ;  /* 0x000000319cc87c23 */ /* 0x000fe20008010841 */
[----:B------:R-:W-:Y:S01]  /*63c0*/  FFMA.FTZ R60, R117, R63, -R60 ;  /* 0x0000003f753c7223 */ /* 0x000fe2000001083c */
[----:B------:R-:W-:Y:S01]  /*63d0*/  FFMA.FTZ R67, R121, R64, R67 ;  /* 0x0000004079437223 */ /* 0x000fe20000010043 */
[----:B------:R-:W-:Y:S01]  /*63e0*/  FMUL.FTZ R62, R122, R68 ;  /* 0x000000447a3e7220 */ /* 0x000fe20000410000 */
[----:B------:R-:W-:Y:S01]  /*63f0*/  FFMA.FTZ R61, R22, R200, R61 ;  /* 0x000000c8163d7223 */ /* 0x000fe2000001003d */
[----:B------:R-:W-:Y:S01]  /*6400*/  FADD.FTZ R60, R111, R60 ;  /* 0x0000003c6f3c7221 */ /* 0x000fe20000010000 */
[-C--:B------:R-:W-:Y:S01]  /*6410*/  FMUL.FTZ R66, R122, R67.reuse ;  /* 0x000000437a427220 */ /* 0x080fe20000410000 */
[----:B------:R-:W-:Y:S01]  /*6420*/  FFMA.FTZ R65, R123, R67, R62 ;  /* 0x000000437b417223 */ /* 0x000fe2000001003e */
[----:B------:R-:W-:Y:S01]  /*6430*/  FMUL.FTZ R199, R157, UR37 ;  /* 0x000000259dc77c20 */ /* 0x000fe20008410000 */
[C---:B------:R-:W-:Y:S01]  /*6440*/  FMUL.FTZ R62, R118.reuse, R60 ;  /* 0x0000003c763e7220 */ /* 0x040fe20000410000 */
[-C--:B------:R-:W-:Y:S01]  /*6450*/  FMUL.FTZ R64, R118, R61.reuse ;  /* 0x0000003d76407220 */ /* 0x080fe20000410000 */
[----:B------:R-:W-:Y:S01]  /*6460*/  FFMA.FTZ R66, R123, R68, -R66 ;  /* 0x000000447b427223 */ /* 0x000fe20000010842 */
[----:B------:R-:W-:Y:S01]  /*6470*/  FFMA.FTZ R199, R158, UR49, -R199 ;  /* 0x000000319ec77c23 */ /* 0x000fe200080108c7 */
[C---:B------:R-:W-:Y:S01]  /*6480*/  FFMA.FTZ R62, R119.reuse, R61, R62 ;  /* 0x0000003d773e7223 */ /* 0x040fe2000001003e */
[----:B------:R-:W-:Y:S01]  /*6490*/  FFMA.FTZ R63, R119, R60, -R64 ;  /* 0x0000003c773f7223 */ /* 0x000fe20000010840 */
[----:B------:R-:W-:Y:S01]  /*64a0*/  FMUL.FTZ R64, R124, R66 ;  /* 0x000000427c407220 */ /* 0x000fe20000410000 */
[----:B------:R-:W-:Y:S01]  /*64b0*/  BAR.SYNC.DEFER_BLOCKING 0x0 ;  /* 0x0000000000007b1d */ /* 0x000fe20000010000 */
[----:B------:R-:W-:Y:S01]  /*64c0*/  FFMA.FTZ R62, R23, R199, R62 ;  /* 0x000000c7173e7223 */ /* 0x000fe2000001003e */
[----:B------:R-:W-:Y:S01]  /*64d0*/  FADD.FTZ R63, R112, R63 ;  /* 0x0000003f703f7221 */ /* 0x000fe20000010000 */
[-C--:B------:R-:W-:Y:S01]  /*64e0*/  FMUL.FTZ R61, R124, R65.reuse ;  /* 0x000000417c3d7220 */ /* 0x080fe20000410000 */
[C---:B------:R-:W-:Y:S01]  /*64f0*/  FFMA.FTZ R67, R125.reuse, R65, R64 ;  /* 0x000000417d437223 */ /* 0x040fe20000010040 */
[C---:B------:R-:W-:Y:S01]  /*6500*/  FMUL.FTZ R64, R120.reuse, R62 ;  /* 0x0000003e78407220 */ /* 0x040fe20000410000 */
[-C--:B------:R-:W-:Y:S01]  /*6510*/  FMUL.FTZ R60, R120, R63.reuse ;  /* 0x0000003f783c7220 */ /* 0x080fe20000410000 */
[----:B------:R-:W-:Y:S01]  /*6520*/  FFMA.FTZ R66, R125, R66, -R61 ;  /* 0x000000427d427223 */ /* 0x000fe2000001083d */
[----:B------:R-:W-:Y:S01]  /*6530*/  FMUL.FTZ R65, R159, UR37 ;  /* 0x000000259f417c20 */ /* 0x000fe20008410000 */
[C---:B------:R-:W-:Y:S01]  /*6540*/  FFMA.FTZ R64, R121.reuse, R63, -R64 ;  /* 0x0000003f79407223 */ /* 0x040fe20000010840 */
[----:B------:R-:W-:Y:S01]  /*6550*/  FFMA.FTZ R61, R121, R62, R60 ;  /* 0x0000003e793d7223 */ /* 0x000fe2000001003c */
[----:B------:R-:W-:Y:S01]  /*6560*/  FMUL.FTZ R60, R128, R66 ;  /* 0x00000042803c7220 */ /* 0x000fe20000410000 */
[----:B------:R-:W-:Y:S01]  /*6570*/  FFMA.FTZ R198, R160, UR49, -R65 ;  /* 0x00000031a0c67c23 */ /* 0x000fe20008010841 */
[----:B------:R-:W-:Y:S01]  /*6580*/  FADD.FTZ R64, R113, R64 ;  /* 0x0000004071407221 */ /* 0x000fe20000010000 */
[----:B------:R-:W-:Y:S01]  /*6590*/  MOV R62, UR46 ;  /* 0x0000002e003e7c02 */ /* 0x000fe20008000f00 */
[-C--:B------:R-:W-:Y:S01]  /*65a0*/  FFMA.FTZ R65, R129, R67.reuse, R60 ;  /* 0x0000004381417223 */ /* 0x080fe2000001003c */
[----:B------:R-:W-:Y:S01]  /*65b0*/  FFMA.FTZ R61, R24, R198, R61 ;  /* 0x000000c6183d7223 */ /* 0x000fe2000001003d */
[----:B------:R-:W-:Y:S01]  /*65c0*/  FMUL.FTZ R60, R122, R64 ;  /* 0x000000407a3c7220 */ /* 0x000fe20000410000 */
[----:B------:R-:W-:Y:S01]  /*65d0*/  FMUL.FTZ R197, R161, UR37 ;  /* 0x00000025a1c57c20 */ /* 0x000fe20008410000 */
[----:B------:R-:W-:Y:S01]  /*65e0*/  ISETP.LE.OR P0, PT, R62, UR15, P0 ;  /* 0x0000000f3e007c0c */ /* 0x000fe20008703670 */
[----:B------:R-:W-:Y:S01]  /*65f0*/  FMUL.FTZ R62, R128, R67 ;  /* 0x00000043803e7220 */ /* 0x000fe20000410000 */
[-C--:B------:R-:W-:Y:S01]  /*6600*/  FFMA.FTZ R60, R123, R61.reuse, R60 ;  /* 0x0000003d7b3c7223 */ /* 0x080fe2000001003c */
[----:B------:R-:W-:Y:S01]  /*6610*/  FFMA.FTZ R197, R162, UR49, -R197 ;  /* 0x00000031a2c57c23 */ /* 0x000fe200080108c5 */
[----:B------:R-:W-:Y:S01]  /*6620*/  FMUL.FTZ R63, R122, R61 ;  /* 0x0000003d7a3f7220 */ /* 0x000fe20000410000 */
[----:B------:R-:W-:Y:S01]  /*6630*/  FFMA.FTZ R66, R129, R66, -R62 ;  /* 0x0000004281427223 */ /* 0x000fe2000001083e */
[C---:B------:R-:W-:Y:S01]  /*6640*/  FMUL.FTZ R70, R130.reuse, R65 ;  /* 0x0000004182467220 */ /* 0x040fe20000410000 */
[----:B------:R-:W-:Y:S01]  /*6650*/  FFMA.FTZ R62, R25, R197, R60 ;  /* 0x000000c5193e7223 */ /* 0x000fe2000001003c */
[----:B------:R-:W-:Y:S01]  /*6660*/  FFMA.FTZ R63, R123, R64, -R63 ;  /* 0x000000407b3f7223 */ /* 0x000fe2000001083f */
[----:B------:R-:W0:Y:S01]  /*6670*/  LDS.64 R60, [R181+0x6378] ;  /* 0x00637800b53c7984 */ /* 0x000e220000000a00 */
[-C--:B------:R-:W-:Y:S01]  /*6680*/  FMUL.FTZ R64, R130, R66.reuse ;  /* 0x0000004282407220 */ /* 0x080fe20000410000 */
[----:B------:R-:W-:Y:S01]  /*6690*/  FMUL.FTZ R67, R163, UR37 ;  /* 0x00000025a3437c20 */ /* 0x000fe20008410000 */
[----:B------:R-:W-:Y:S01]  /*66a0*/  FADD.FTZ R63, R114, R63 ;  /* 0x0000003f723f7221 */ /* 0x000fe20000010000 */
[C---:B------:R-:W-:Y:S01]  /*66b0*/  FFMA.FTZ R70, R131.reuse, R66, -R70 ;  /* 0x0000004283467223 */ /* 0x040fe20000010846 */
[----:B------:R-:W-:Y:S01]  /*66c0*/  FFMA.FTZ R68, R131, R65, R64 ;  /* 0x0000004183447223 */ /* 0x000fe20000010040 */
[C---:B------:R-:W-:Y:S01]  /*66d0*/  FMUL.FTZ R64, R124.reuse, R62 ;  /* 0x0000003e7c407220 */ /* 0x040fe20000410000 */
[-C--:B------:R-:W-:Y:S01]  /*66e0*/  FMUL.FTZ R65, R124, R63.reuse ;  /* 0x0000003f7c417220 */ /* 0x080fe20000410000 */
[----:B------:R-:W-:Y:S01]  /*66f0*/  FFMA.FTZ R196, R164, UR49, -R67 ;  /* 0x00000031a4c47c23 */ /* 0x000fe20008010843 */
[----:B------:R-:W-:Y:S01]  /*6700*/  FMUL.FTZ R66, R132, R70 ;  /* 0x0000004684427220 */ /* 0x000fe20000410000 */
[C---:B------:R-:W-:Y:S01]  /*6710*/  FFMA.FTZ R64, R125.reuse, R63, -R64 ;  /* 0x0000003f7d407223 */ /* 0x040fe20000010840 */
[----:B------:R-:W-:Y:S01]  /*6720*/  FFMA.FTZ R65, R125, R62, R65 ;  /* 0x0000003e7d417223 */ /* 0x000fe20000010041 */
[C---:B------:R-:W-:Y:S01]  /*6730*/  FMUL.FTZ R67, R165.reuse, UR49 ;  /* 0x00000031a5437c20 */ /* 0x040fe20008410000 */
[----:B------:R-:W-:Y:S01]  /*6740*/  FMUL.FTZ R195, R165, UR37 ;  /* 0x00000025a5c37c20 */ /* 0x000fe20008410000 */
[----:B------:R-:W-:Y:S01]  /*6750*/  FADD.FTZ R64, R115, R64 ;  /* 0x0000004073407221 */ /* 0x000fe20000010000 */
[----:B------:R-:W-:Y:S01]  /*6760*/  FFMA.FTZ R65, R26, R196, R65 ;  /* 0x000000c41a417223 */ /* 0x000fe20000010041 */
[-C--:B------:R-:W-:Y:S01]  /*6770*/  FFMA.FTZ R63, R133, R68.reuse, R66 ;  /* 0x00000044853f7223 */ /* 0x080fe20000010042 */
[----:B------:R-:W-:Y:S01]  /*6780*/  FMUL.FTZ R68, R132, R68 ;  /* 0x0000004484447220 */ /* 0x000fe20000410000 */
[C---:B------:R-:W-:Y:S01]  /*6790*/  FMUL.FTZ R62, R128.reuse, R64 ;  /* 0x00000040803e7220 */ /* 0x040fe20000410000 */
[-C--:B------:R-:W-:Y:S01]  /*67a0*/  FMUL.FTZ R66, R128, R65.reuse ;  /* 0x0000004180427220 */ /* 0x080fe20000410000 */
[C---:B------:R-:W-:Y:S01]  /*67b0*/  FFMA.FTZ R72, R166.reuse, UR37, R67 ;  /* 0x00000025a6487c23 */ /* 0x040fe20008010043 */
[----:B------:R-:W-:Y:S01]  /*67c0*/  FFMA.FTZ R195, R166, UR49, -R195 ;  /* 0x00000031a6c37c23 */ /* 0x000fe200080108c3 */
[----:B------:R-:W-:Y:S01]  /*67d0*/  FFMA.FTZ R62, R129, R65, R62 ;  /* 0x00000041813e7223 */ /* 0x000fe2000001003e */
[----:B------:R-:W-:Y:S01]  /*67e0*/  FFMA.FTZ R68, R133, R70, -R68 ;  /* 0x0000004685447223 */ /* 0x000fe20000010844 */
[----:B------:R-:W-:Y:S01]  /*67f0*/  FFMA.FTZ R66, R129, R64, -R66 ;  /* 0x0000004081427223 */ /* 0x000fe20000010842 */
[C---:B------:R-:W-:Y:S01]  /*6800*/  FMUL.FTZ R67, R27.reuse, -R72 ;  /* 0x800000481b437220 */ /* 0x040fe20000410000 */
[----:B------:R-:W-:Y:S01]  /*6810*/  FFMA.FTZ R62, R27, R195, R62 ;  /* 0x000000c31b3e7223 */ /* 0x000fe2000001003e */
[----:B------:R-:W-:Y:S01]  /*6820*/  FMUL.FTZ R65, R167, UR49 ;  /* 0x00000031a7417c20 */ /* 0x000fe20008410000 */
[----:B------:R-:W-:Y:S01]  /*6830*/  FMUL.FTZ R70, R134, R68 ;  /* 0x0000004486467220 */ /* 0x000fe20000410000 */
[----:B------:R-:W-:Y:S01]  /*6840*/  FADD.FTZ R66, R67, R66 ;  /* 0x0000004243427221 */ /* 0x000fe20000010000 */
[----:B------:R-:W-:Y:S01]  /*6850*/  FMUL.FTZ R64, R130, R62 ;  /* 0x0000003e82407220 */ /* 0x000fe20000410000 */
[----:B------:R-:W-:Y:S01]  /*6860*/  FFMA.FTZ R65, R168, UR37, R65 ;  /* 0x00000025a8417c23 */ /* 0x000fe20008010041 */
[-C--:B------:R-:W-:Y:S01]  /*6870*/  FFMA.FTZ R70, R135, R63.reuse, R70 ;  /* 0x0000003f87467223 */ /* 0x080fe20000010046 */
[----:B------:R-:W-:Y:S01]  /*6880*/  FMUL.FTZ R72, R134, R63 ;  /* 0x0000003f86487220 */ /* 0x000fe20000410000 */
[-C--:B------:R-:W-:Y:S01]  /*6890*/  FFMA.FTZ R64, R131, R66.reuse, -R64 ;  /* 0x0000004283407223 */ /* 0x080fe20000010840 */
[----:B------:R-:W-:Y:S01]  /*68a0*/  FMUL.FTZ R66, R130, R66 ;  /* 0x0000004282427220 */ /* 0x000fe20000410000 */
[----:B------:R-:W-:Y:S01]  /*68b0*/  FMUL.FTZ R63, R167, UR37 ;  /* 0x00000025a73f7c20 */ /* 0x000fe20008410000 */
[----:B------:R-:W-:Y:S01]  /*68c0*/  FMUL.FTZ R67, R28, -R65 ;  /* 0x800000411c437220 */ /* 0x000fe20000410000 */
[----:B------:R-:W-:Y:S01]  /*68d0*/  FFMA.FTZ R72, R135, R68, -R72 ;  /* 0x0000004487487223 */ /* 0x000fe20000010848 */
[----:B------:R-:W-:Y:S01]  /*68e0*/  FFMA.FTZ R65, R131, R62, R66 ;  /* 0x0000003e83417223 */ /* 0x000fe20000010042 */
[----:B------:R-:W-:Y:S01]  /*68f0*/  FFMA.FTZ R194, R168, UR49, -R63 ;  /* 0x00000031a8c27c23 */ /* 0x000fe2000801083f */
[CC--:B0-----:R-:W-:Y:S01]  /*6900*/  FMUL.FTZ R63, R127.reuse, R61.reuse ;  /* 0x0000003d7f3f7220 */ /* 0x0c1fe20000410000 */
[----:B------:R-:W-:Y:S01]  /*6910*/  FMUL.FTZ R62, R127, R60 ;  /* 0x0000003c7f3e7220 */ /* 0x000fe20000410000 */
[----:B------:R-:W-:Y:S01]  /*6920*/  FADD.FTZ R64, R67, R64 ;  /* 0x0000004043407221 */ /* 0x000fe20000010000 */
[----:B------:R-:W-:Y:S01]  /*6930*/  FFMA.FTZ R65, R28, R194, R65 ;  /* 0x000000c21c417223 */ /* 0x000fe20000010041 */
[C---:B------:R-:W-:Y:S01]  /*6940*/  FFMA.FTZ R63, R126.reuse, R60, -R63 ;  /* 0x0000003c7e3f7223 */ /* 0x040fe2000001083f */
[----:B------:R-:W-:Y:S01]  /*6950*/  FFMA.FTZ R62, R126, R61, R62 ;  /* 0x0000003d7e3e7223 */ /* 0x000fe2000001003e */
[----:B------:R-:W-:Y:S01]  /*6960*/  FMUL.FTZ R66, R136, R72 ;  /* 0x0000004888427220 */ /* 0x000fe20000410000 */
[----:B------:R-:W-:Y:S01]  /*6970*/  FMUL.FTZ R60, R132, R65 ;  /* 0x00000041843c7220 */ /* 0x000fe20000410000 */
[----:B------:R-:W-:Y:S01]  /*6980*/  FFMA.FTZ R204, R18, R85, R63 ;  /* 0x0000005512cc7223 */ /* 0x000fe2000001003f */
[----:B------:R-:W-:Y:S01]  /*6990*/  FADD.FTZ R193, RZ, R62 ;  /* 0x0000003effc17221 */ /* 0x000fe20000010000 */
[----:B------:R-:W-:Y:S01]  /*69a0*/  FMUL.FTZ R63, R169, UR49 ;  /* 0x00000031a93f7c20 */ /* 0x000fe20008410000 */
[----:B------:R-:W-:Y:S01]  /*69b0*/  FFMA.FTZ R62, R133, R64, -R60 ;  /* 0x00000040853e7223 */ /* 0x000fe2000001083c */
[C---:B------:R-:W-:Y:S01]  /*69c0*/  FMUL.FTZ R60, R142.reuse, R204 ;  /* 0x000000cc8e3c7220 */ /* 0x040fe20000410000 */
[-C--:B------:R-:W-:Y:S01]  /*69d0*/  FMUL.FTZ R61, R142, R193.reuse ;  /* 0x000000c18e3d7220 */ /* 0x080fe20000410000 */
[----:B------:R-:W-:Y:S01]  /*69e0*/  FMUL.FTZ R64, R132, R64 ;  /* 0x0000004084407220 */ /* 0x000fe20000410000 */
[----:B------:R-:W-:Y:S01]  /*69f0*/  FFMA.FTZ R67, R137, R70, R66 ;  /* 0x0000004689437223 */ /* 0x000fe20000010042 */
[C---:B------:R-:W-:Y:S01]  /*6a00*/  FFMA.FTZ R192, R143.reuse, R193, R60 ;  /* 0x000000c18fc07223 */ /* 0x040fe2000001003c */
[----:B------:R-:W-:Y:S01]  /*6a10*/  FFMA.FTZ R60, R143, R204, -R61 ;  /* 0x000000cc8f3c7223 */ /* 0x000fe2000001083d */
[----:B------:R-:W-:Y:S01]  /*6a20*/  FMUL.FTZ R61, R169, UR37 ;  /* 0x00000025a93d7c20 */ /* 0x000fe20008410000 */
[C---:B------:R-:W-:Y:S01]  /*6a30*/  FFMA.FTZ R66, R170.reuse, UR37, R63 ;  /* 0x00000025aa427c23 */ /* 0x040fe2000801003f */
[----:B------:R-:W-:Y:S01]  /*6a40*/  FADD.FTZ R192, RZ, R192 ;  /* 0x000000c0ffc07221 */ /* 0x000fe20000010000 */
[----:B------:R-:W-:Y:S01]  /*6a50*/  FFMA.FTZ R205, R17, R84, R60 ;  /* 0x0000005411cd7223 */ /* 0x000fe2000001003c */
[----:B------:R-:W-:Y:S01]  /*6a60*/  FFMA.FTZ R64, R133, R65, R64 ;  /* 0x0000004185407223 */ /* 0x000fe20000010040 */
[----:B------:R-:W-:Y:S01]  /*6a70*/  FFMA.FTZ R206, R170, UR49, -R61 ;  /* 0x00000031aace7c23 */ /* 0x000fe2000801083d */
[C---:B------:R-:W-:Y:S01]  /*6a80*/  FMUL.FTZ R60, R140.reuse, R192 ;  /* 0x000000c08c3c7220 */ /* 0x040fe20000410000 */
[C---:B------:R-:W-:Y:S01]  /*6a90*/  FMUL.FTZ R63, R29.reuse, -R66 ;  /* 0x800000421d3f7220 */ /* 0x040fe20000410000 */
[-C--:B------:R-:W-:Y:S01]  /*6aa0*/  FMUL.FTZ R61, R140, R205.reuse ;  /* 0x000000cd8c3d7220 */ /* 0x080fe20000410000 */
[----:B------:R-:W-:Y:S01]  /*6ab0*/  FFMA.FTZ R64, R29, R206, R64 ;  /* 0x000000ce1d407223 */ /* 0x000fe20000010040 */
[----:B------:R-:W-:Y:S01]  /*6ac0*/  FFMA.FTZ R207, R141, R205, -R60 ;  /* 0x000000cd8dcf7223 */ /* 0x000fe2000001083c */
[----:B------:R-:W-:Y:S01]  /*6ad0*/  FADD.FTZ R62, R63, R62 ;  /* 0x0000003e3f3e7221 */ /* 0x000fe20000010000 */
[----:B------:R-:W-:Y:S01]  /*6ae0*/  FFMA.FTZ R61, R141, R192, R61 ;  /* 0x000000c08d3d7223 */ /* 0x000fe2000001003d */
[----:B------:R-:W-:Y:S01]  /*6af0*/  FMUL.FTZ R63, R171, UR49 ;  /* 0x00000031ab3f7c20 */ /* 0x000fe20008410000 */
[----:B------:R-:W-:Y:S01]  /*6b00*/  FMUL.FTZ R60, R134, R64 ;  /* 0x00000040863c7220 */ /* 0x000fe20000410000 */
[----:B------:R-:W-:Y:S01]  /*6b10*/  FFMA.FTZ R207, R16, R83, R207 ;  /* 0x0000005310cf7223 */ /* 0x000fe200000100cf */
[----:B------:R-:W-:Y:S01]  /*6b20*/  FADD.FTZ R191, RZ, R61 ;  /* 0x0000003dffbf7221 */ /* 0x000fe20000010000 */
[----:B------:R-:W-:Y:S01]  /*6b30*/  FFMA.FTZ R65, R172, UR37, R63 ;  /* 0x00000025ac417c23 */ /* 0x000fe2000801003f */
[-C--:B------:R-:W-:Y:S01]  /*6b40*/  FFMA.FTZ R63, R135, R62.reuse, -R60 ;  /* 0x0000003e873f7223 */ /* 0x080fe2000001083c */
[----:B------:R-:W-:Y:S01]  /*6b50*/  FMUL.FTZ R66, R134, R62 ;  /* 0x0000003e86427220 */ /* 0x000fe20000410000 */
[C---:B------:R-:W-:Y:S01]  /*6b60*/  FMUL.FTZ R62, R138.reuse, R207 ;  /* 0x000000cf8a3e7220 */ /* 0x040fe20000410000 */
[----:B------:R-:W-:Y:S01]  /*6b70*/  FMUL.FTZ R60, R138, R191 ;  /* 0x000000bf8a3c7220 */ /* 0x000fe20000410000 */
[----:B------:R-:W-:Y:S01]  /*6b80*/  FMUL.FTZ R209, R171, UR37 ;  /* 0x00000025abd17c20 */ /* 0x000fe20008410000 */
[----:B------:R-:W-:Y:S01]  /*6b90*/  FMUL.FTZ R68, R30, -R65 ;  /* 0x800000411e447220 */ /* 0x000fe20000410000 */
[C---:B------:R-:W-:Y:S01]  /*6ba0*/  FFMA.FTZ R62, R139.reuse, R191, R62 ;  /* 0x000000bf8b3e7223 */ /* 0x040fe2000001003e */
[----:B------:R-:W-:Y:S01]  /*6bb0*/  FFMA.FTZ R60, R139, R207, -R60 ;  /* 0x000000cf8b3c7223 */ /* 0x000fe2000001083c */
[----:B------:R-:W-:Y:S01]  /*6bc0*/  FFMA.FTZ R61, R135, R64, R66 ;  /* 0x00000040873d7223 */ /* 0x000fe20000010042 */
[----:B------:R-:W-:Y:S01]  /*6bd0*/  FFMA.FTZ R209, R172, UR49, -R209 ;  /* 0x00000031acd17c23 */ /* 0x000fe200080108d1 */
[----:B------:R-:W-:Y:S01]  /*6be0*/  FADD.FTZ R190, RZ, R62 ;  /* 0x0000003effbe7221 */ /* 0x000fe20000010000 */
[----:B------:R-:W-:Y:S01]  /*6bf0*/  FFMA.FTZ R208, R15, R82, R60 ;  /* 0x000000520fd07223 */ /* 0x000fe2000001003c */
[----:B------:R-:W-:Y:S01]  /*6c00*/  FADD.FTZ R66, R68, R63 ;  /* 0x0000003f44427221 */ /* 0x000fe20000010000 */
[----:B------:R-:W-:Y:S01]  /*6c10*/  FFMA.FTZ R64, R30, R209, R61 ;  /* 0x000000d11e407223 */ /* 0x000fe2000001003d */
[C---:B------:R-:W-:Y:S01]  /*6c20*/  FMUL.FTZ R62, R136.reuse, R190 ;  /* 0x000000be883e7220 */ /* 0x040fe20000410000 */
[C---:B------:R-:W-:Y:S01]  /*6c30*/  FMUL.FTZ R63, R136.reuse, R208 ;  /* 0x000000d0883f7220 */ /* 0x040fe20000410000 */
[----:B------:R-:W-:Y:S01]  /*6c40*/  FMUL.FTZ R70, R136, R70 ;  /* 0x0000004688467220 */ /* 0x000fe20000410000 */
[----:B------:R-:W-:Y:S01]  /*6c50*/  FMUL.FTZ R68, R138, R67 ;  /* 0x000000438a447220 */ /* 0x000fe20000410000 */
[C---:B------:R-:W-:Y:S01]  /*6c60*/  FFMA.FTZ R61, R137.reuse, R208, -R62 ;  /* 0x000000d0893d7223 */ /* 0x040fe2000001083e */
[C---:B------:R-:W-:Y:S01]  /*6c70*/  FFMA.FTZ R63, R137.reuse, R190, R63 ;  /* 0x000000be893f7223 */ /* 0x040fe2000001003f */
[----:B------:R-:W-:Y:S01]  /*6c80*/  FMUL.FTZ R62, R136, R64 ;  /* 0x00000040883e7220 */ /* 0x000fe20000410000 */
[C---:B------:R-:W-:Y:S01]  /*6c90*/  FFMA.FTZ R70, R137.reuse, R72, -R70 ;  /* 0x0000004889467223 */ /* 0x040fe20000010846 */
[----:B------:R-:W-:Y:S01]  /*6ca0*/  FFMA.FTZ R210, R14, R81, R61 ;  /* 0x000000510ed27223 */ /* 0x000fe2000001003d */
[----:B------:R-:W-:Y:S01]  /*6cb0*/  FADD.FTZ R189, RZ, R63 ;  /* 0x0000003fffbd7221 */ /* 0x000fe20000010000 */
[----:B------:R-:W-:Y:S01]  /*6cc0*/  FFMA.FTZ R63, R137, R66, -R62 ;  /* 0x00000042893f7223 */ /* 0x000fe2000001083e */
[----:B------:R-:W-:Y:S01]  /*6cd0*/  FMUL.FTZ R60, R138, R70 ;  /* 0x000000468a3c7220 */ /* 0x000fe20000410000 */
[C---:B------:R-:W-:Y:S01]  /*6ce0*/  FMUL.FTZ R62, R134.reuse, R210 ;  /* 0x000000d2863e7220 */ /* 0x040fe20000410000 */
[----:B------:R-:W-:Y:S01]  /*6cf0*/  FMUL.FTZ R61, R134, R189 ;  /* 0x000000bd863d7220 */ /* 0x000fe20000410000 */
[----:B------:R-:W-:Y:S01]  /*6d00*/  FMUL.FTZ R66, R136, R66 ;  /* 0x0000004288427220 */ /* 0x000fe20000410000 */
[----:B------:R-:W-:Y:S01]  /*6d10*/  FFMA.FTZ R60, R139, R67, R60 ;  /* 0x000000438b3c7223 */ /* 0x000fe2000001003c */
[C---:B------:R-:W-:Y:S01]  /*6d20*/  FFMA.FTZ R188, R135.reuse, R189, R62 ;  /* 0x000000bd87bc7223 */ /* 0x040fe2000001003e */
[----:B------:R-:W-:Y:S01]  /*6d30*/  FFMA.FTZ R62, R135, R210, -R61 ;  /* 0x000000d2873e7223 */ /* 0x000fe2000001083d */
[C---:B------:R-:W-:Y:S01]  /*6d40*/  FMUL.FTZ R67, R173.reuse, UR49 ;  /* 0x00000031ad437c20 */ /* 0x040fe20008410000 */
[----:B------:R-:W-:Y:S01]  /*6d50*/  FMUL.FTZ R61, R173, UR37 ;  /* 0x00000025ad3d7c20 */ /* 0x000fe20008410000 */
[----:B------:R-:W-:Y:S01]  /*6d60*/  FFMA.FTZ R66, R137, R64, R66 ;  /* 0x0000004089427223 */ /* 0x000fe20000010042 */
[----:B------:R-:W-:Y:S01]  /*6d70*/  FFMA.FTZ R211, R13, R80, R62 ;  /* 0x000000500dd37223 */ /* 0x000fe2000001003e */
[----:B------:R-:W-:Y:S01]  /*6d80*/  FADD.FTZ R188, RZ, R188 ;  /* 0x000000bcffbc7221 */ /* 0x000fe20000010000 */
[C---:B------:R-:W-:Y:S01]  /*6d90*/  FFMA.FTZ R64, R174.reuse, UR37, R67 ;  /* 0x00000025ae407c23 */ /* 0x040fe20008010043 */
[----:B------:R-:W-:Y:S01]  /*6da0*/  FFMA.FTZ R212, R174, UR49, -R61 ;  /* 0x00000031aed47c23 */ /* 0x000fe2000801083d */
[CC--:B------:R-:W-:Y:S01]  /*6db0*/  FMUL.FTZ R61, R132.reuse, R211.reuse ;  /* 0x000000d3843d7220 */ /* 0x0c0fe20000410000 */
[----:B------:R-:W-:Y:S01]  /*6dc0*/  FMUL.FTZ R62, R132, R188 ;  /* 0x000000bc843e7220 */ /* 0x000fe20000410000 */
[C---:B------:R-:W-:Y:S01]  /*6dd0*/  FMUL.FTZ R64, R31.reuse, -R64 ;  /* 0x800000401f407220 */ /* 0x040fe20000410000 */
[----:B------:R-:W-:Y:S01]  /*6de0*/  FFMA.FTZ R66, R31, R212, R66 ;  /* 0x000000d41f427223 */ /* 0x000fe20000010042 */
[C---:B------:R-:W-:Y:S01]  /*6df0*/  FFMA.FTZ R61, R133.reuse, R188, R61 ;  /* 0x000000bc853d7223 */ /* 0x040fe2000001003d */
[----:B------:R-:W-:Y:S01]  /*6e00*/  FFMA.FTZ R213, R133, R211, -R62 ;  /* 0x000000d385d57223 */ /* 0x000fe2000001083e */
[----:B------:R-:W-:Y:S01]  /*6e10*/  FADD.FTZ R63, R64, R63 ;  /* 0x0000003f403f7221 */ /* 0x000fe20000010000 */
[----:B------:R-:W-:Y:S01]  /*6e20*/  FMUL.FTZ R62, R138, R66 ;  /* 0x000000428a3e7220 */ /* 0x000fe20000410000 */
[----:B------:R-:W-:Y:S01]  /*6e30*/  FADD.FTZ R187, RZ, R61 ;  /* 0x0000003dffbb7221 */ /* 0x000fe20000010000 */
[----:B------:R-:W-:Y:S01]  /*6e40*/  FFMA.FTZ R213, R12, R59, R213 ;  /* 0x0000003b0cd57223 */ /* 0x000fe200000100d5 */
[----:B------:R-:W-:Y:S01]  /*6e50*/  FMUL.FTZ R67, R175, UR49 ;  /* 0x00000031af437c20 */ /* 0x000fe20008410000 */
[C---:B------:R-:W-:Y:S01]  /*6e60*/  FFMA.FTZ R61, R139.reuse, R63, -R62 ;  /* 0x0000003f8b3d7223 */ /* 0x040fe2000001083e */
[C---:B------:R-:W-:Y:S01]  /*6e70*/  FMUL.FTZ R62, R130.reuse, R187 ;  /* 0x000000bb823e7220 */ /* 0x040fe20000410000 */
[-C--:B------:R-:W-:Y:S01]  /*6e80*/  FMUL.FTZ R64, R130, R213.reuse ;  /* 0x000000d582407220 */ /* 0x080fe20000410000 */
[----:B------:R-:W-:Y:S01]  /*6e90*/  FFMA.FTZ R67, R176, UR37, R67 ;  /* 0x00000025b0437c23 */ /* 0x000fe20008010043 */
[----:B------:R-:W-:Y:S01]  /*6ea0*/  FFMA.FTZ R65, R139, R70, -R68 ;  /* 0x000000468b417223 */ /* 0x000fe20000010844 */
[C---:B------:R-:W-:Y:S01]  /*6eb0*/  FFMA.FTZ R62, R131.reuse, R213, -R62 ;  /* 0x000000d5833e7223 */ /* 0x040fe2000001083e */
[----:B------:R-:W-:Y:S01]  /*6ec0*/  FFMA.FTZ R64, R131, R187, R64 ;  /* 0x000000bb83407223 */ /* 0x000fe20000010040 */
[----:B------:R-:W-:Y:S01]  /*6ed0*/  FMUL.FTZ R68, R138, R63 ;  /* 0x0000003f8a447220 */ /* 0x000fe20000410000 */
[----:B------:R-:W-:Y:S01]  /*6ee0*/  FMUL.FTZ R215, R175, UR37 ;  /* 0x00000025afd77c20 */ /* 0x000fe20008410000 */
[----:B------:R-:W-:Y:S01]  /*6ef0*/  FFMA.FTZ R214, R11, R58, R62 ;  /* 0x0000003a0bd67223 */ /* 0x000fe2000001003e */
[----:B------:R-:W-:Y:S01]  /*6f00*/  FMUL.FTZ R70, R32, -R67 ;  /* 0x8000004320467220 */ /* 0x000fe20000410000 */
[----:B------:R-:W-:Y:S01]  /*6f10*/  FADD.FTZ R186, RZ, R64 ;  /* 0x00000040ffba7221 */ /* 0x000fe20000010000 */
[----:B------:R-:W-:Y:S01]  /*6f20*/  FMUL.FTZ R64, R140, R65 ;  /* 0x000000418c407220 */ /* 0x000fe20000410000 */
[----:B------:R-:W-:Y:S01]  /*6f30*/  FMUL.FTZ R67, R128, R214 ;  /* 0x000000d680437220 */ /* 0x000fe20000410000 */
[----:B------:R-:W-:Y:S01]  /*6f40*/  FFMA.FTZ R63, R139, R66, R68 ;  /* 0x000000428b3f7223 */ /* 0x000fe20000010044 */
[----:B------:R-:W-:Y:S01]  /*6f50*/  FFMA.FTZ R215, R176, UR49, -R215 ;  /* 0x00000031b0d77c23 */ /* 0x000fe200080108d7 */
[-C--:B------:R-:W-:Y:S01]  /*6f60*/  FMUL.FTZ R62, R128, R186.reuse ;  /* 0x000000ba803e7220 */ /* 0x080fe20000410000 */
[----:B------:R-:W-:Y:S01]  /*6f70*/  FADD.FTZ R66, R70, R61 ;  /* 0x0000003d46427221 */ /* 0x000fe20000010000 */
[----:B------:R-:W-:Y:S01]  /*6f80*/  FFMA.FTZ R67, R129, R186, R67 ;  /* 0x000000ba81437223 */ /* 0x000fe20000010043 */
[-C--:B------:R-:W-:Y:S01]  /*6f90*/  FFMA.FTZ R61, R141, R60.reuse, R64 ;  /* 0x0000003c8d3d7223 */ /* 0x080fe20000010040 */
[----:B------:R-:W-:Y:S01]  /*6fa0*/  FFMA.FTZ R64, R32, R215, R63 ;  /* 0x000000d720407223 */ /* 0x000fe2000001003f */
[C---:B------:R-:W-:Y:S01]  /*6fb0*/  FMUL.FTZ R60, R140.reuse, R60 ;  /* 0x0000003c8c3c7220 */ /* 0x040fe20000410000 */
[----:B------:R-:W-:Y:S01]  /*6fc0*/  FFMA.FTZ R63, R129, R214, -R62 ;  /* 0x000000d6813f7223 */ /* 0x000fe2000001083e */
[----:B------:R-:W-:Y:S01]  /*6fd0*/  FADD.FTZ R185, RZ, R67 ;  /* 0x00000043ffb97221 */ /* 0x000fe20000010000 */
[----:B------:R-:W-:Y:S01]  /*6fe0*/  FMUL.FTZ R69, R140, R64 ;  /* 0x000000408c457220 */ /* 0x000fe20000410000 */
[C---:B------:R-:W-:Y:S01]  /*6ff0*/  FFMA.FTZ R65, R141.reuse, R65, -R60 ;  /* 0x000000418d417223 */ /* 0x040fe2000001083c */
[----:B------:R-:W-:Y:S01]  /*7000*/  FFMA.FTZ R216, R10, R57, R63 ;  /* 0x000000390ad87223 */ /* 0x000fe2000001003f */
[-C--:B------:R-:W-:Y:S01]  /*7010*/  FMUL.FTZ R60, R124, R185.reuse ;  /* 0x000000b97c3c7220 */ /* 0x080fe20000410000 */
[-C--:B------:R-:W-:Y:S01]  /*7020*/  FFMA.FTZ R69, R141, R66.reuse, -R69 ;  /* 0x000000428d457223 */ /* 0x080fe20000010845 */
[----:B------:R-:W-:Y:S01]  /*7030*/  FMUL.FTZ R66, R140, R66 ;  /* 0x000000428c427220 */ /* 0x000fe20000410000 */
[-C--:B------:R-:W-:Y:S01]  /*7040*/  FMUL.FTZ R62, R124, R216.reuse ;  /* 0x000000d87c3e7220 */ /* 0x080fe20000410000 */
[----:B------:R-:W-:Y:S01]  /*7050*/  FFMA.FTZ R60, R125, R216, -R60 ;  /* 0x000000d87d3c7223 */ /* 0x000fe2000001083c */
[----:B------:R-:W-:Y:S01]  /*7060*/  FMUL.FTZ R63, R177, UR49 ;  /* 0x00000031b13f7c20 */ /* 0x000fe20008410000 */
[----:B------:R-:W-:Y:S01]  /*7070*/  FFMA.FTZ R66, R141, R64, R66 ;  /* 0x000000408d427223 */ /* 0x000fe20000010042 */
[----:B------:R-:W-:Y:S01]  /*7080*/  FFMA.FTZ R62, R125, R185, R62 ;  /* 0x000000b97d3e7223 */ /* 0x000fe2000001003e */
[----:B------:R-:W-:Y:S01]  /*7090*/  FFMA.FTZ R217, R9, R56, R60 ;  /* 0x0000003809d97223 */ /* 0x000fe2000001003c */
[----:B------:R-:W-:Y:S01]  /*70a0*/  FFMA.FTZ R64, R178, UR37, R63 ;  /* 0x00000025b2407c23 */ /* 0x000fe2000801003f */
[----:B------:R-:W-:Y:S01]  /*70b0*/  FMUL.FTZ R63, R177, UR37 ;  /* 0x00000025b13f7c20 */ /* 0x000fe20008410000 */
[----:B------:R-:W-:Y:S01]  /*70c0*/  FADD.FTZ R184, RZ, R62 ;  /* 0x0000003effb87221 */ /* 0x000fe20000010000 */
[-C--:B------:R-:W-:Y:S01]  /*70d0*/  FMUL.FTZ R62, R122, R217.reuse ;  /* 0x000000d97a3e7220 */ /* 0x080fe20000410000 */
[----:B------:R-:W-:Y:S01]  /*70e0*/  FMUL.FTZ R64, R33, -R64 ;  /* 0x8000004021407220 */ /* 0x000fe20000410000 */
[----:B------:R-:W-:Y:S01]  /*70f0*/  FFMA.FTZ R218, R178, UR49, -R63 ;  /* 0x00000031b2da7c23 */ /* 0x000fe2000801083f */
[-C--:B------:R-:W-:Y:S01]  /*7100*/  FMUL.FTZ R60, R122, R184.reuse ;  /* 0x000000b87a3c7220 */ /* 0x080fe20000410000 */
[----:B------:R-:W-:Y:S01]  /*7110*/  FFMA.FTZ R62, R123, R184, R62 ;  /* 0x000000b87b3e7223 */ /* 0x000fe2000001003e */
[----:B------:R-:W-:Y:S01]  /*7120*/  FADD.FTZ R63, R64, R69 ;  /* 0x00000045403f7221 */ /* 0x000fe20000010000 */
[----:B------:R-:W-:Y:S01]  /*7130*/  FFMA.FTZ R66, R33, R218, R66 ;  /* 0x000000da21427223 */ /* 0x000fe20000010042 */
[----:B------:R-:W-:Y:S01]  /*7140*/  FFMA.FTZ R219, R123, R217, -R60 ;  /* 0x000000d97bdb7223 */ /* 0x000fe2000001083c */
[----:B------:R-:W-:Y:S01]  /*7150*/  FADD.FTZ R183, RZ, R62 ;  /* 0x0000003effb77221 */ /* 0x000fe20000010000 */
[C---:B------:R-:W-:Y:S01]  /*7160*/  FMUL.FTZ R64, R142.reuse, R63 ;  /* 0x0000003f8e407220 */ /* 0x040fe20000410000 */
[-C--:B------:R-:W-:Y:S01]  /*7170*/  FMUL.FTZ R60, R142, R66.reuse ;  /* 0x000000428e3c7220 */ /* 0x080fe20000410000 */
[----:B------:R-:W-:Y:S01]  /*7180*/  FFMA.FTZ R219, R8, R55, R219 ;  /* 0x0000003708db7223 */ /* 0x000fe200000100db */
[C---:B------:R-:W-:Y:S01]  /*7190*/  FMUL.FTZ R62, R120.reuse, R183 ;  /* 0x000000b7783e7220 */ /* 0x040fe20000410000 */
[----:B------:R-:W-:Y:S01]  /*71a0*/  FFMA.FTZ R69, R143, R66, R64 ;  /* 0x000000428f457223 */ /* 0x000fe20000010040 */
[----:B------:R-:W-:Y:S01]  /*71b0*/  FMUL.FTZ R71, R179, UR49 ;  /* 0x00000031b3477c20 */ /* 0x000fe20008410000 */
[-C--:B------:R-:W-:Y:S01]  /*71c0*/  FMUL.FTZ R64, R120, R219.reuse ;  /* 0x000000db78407220 */ /* 0x080fe20000410000 */
[----:B------:R-:W-:Y:S01]  /*71d0*/  FFMA.FTZ R220, R121, R219, -R62 ;  /* 0x000000db79dc7223 */ /* 0x000fe2000001083e */
[----:B------:R-:W-:Y:S01]  /*71e0*/  FFMA.FTZ R70, R143, R63, -R60 ;  /* 0x0000003f8f467223 */ /* 0x000fe2000001083c */
[----:B------:R-:W-:Y:S01]  /*71f0*/  FFMA.FTZ R73, R180, UR37, R71 ;  /* 0x00000025b4497c23 */ /* 0x000fe20008010047 */
[----:B------:R-:W-:Y:S01]  /*7200*/  FFMA.FTZ R64, R121, R183, R64 ;  /* 0x000000b779407223 */ /* 0x000fe20000010040 */
[----:B------:R-:W-:Y:S01]  /*7210*/  FFMA.FTZ R220, R7, R54, R220 ;  /* 0x0000003607dc7223 */ /* 0x000fe200000100dc */
[----:B------:R-:W-:Y:S01]  /*7220*/  FMUL.FTZ R68, R142, R61 ;  /* 0x0000003d8e447220 */ /* 0x000fe20000410000 */
[----:B------:R-:W-:Y:S01]  /*7230*/  FMUL.FTZ R73, R0, -R73 ;  /* 0x8000004900497220 */ /* 0x000fe20000410000 */
[----:B------:R-:W-:Y:S01]  /*7240*/  FADD.FTZ R127, RZ, R64 ;  /* 0x00000040ff7f7221 */ /* 0x000fe20000010000 */
[-C--:B------:R-:W-:Y:S01]  /*7250*/  FMUL.FTZ R66, R118, R220.reuse ;  /* 0x000000dc76427220 */ /* 0x080fe20000410000 */
[----:B------:R-:W-:Y:S01]  /*7260*/  VOTEU.ALL UP0, P0 ;  /* 0x0000000000ff7886 */ /* 0x000fe20000000000 */
[----:B------:R-:W-:Y:S01]  /*7270*/  FMUL.FTZ R64, R142, R65 ;  /* 0x000000418e407220 */ /* 0x000fe20000410000 */
[-C--:B------:R-:W-:Y:S01]  /*7280*/  FMUL.FTZ R67, R118, R127.reuse ;  /* 0x0000007f76437220 */ /* 0x080fe20000410000 */
[----:B------:R-:W-:Y:S01]  /*7290*/  FFMA.FTZ R66, R119, R127, R66 ;  /* 0x0000007f77427223 */ /* 0x000fe20000010042 */
[----:B------:R-:W-:Y:S01]  /*72a0*/  FFMA.FTZ R65, R143, R65, -R68 ;  /* 0x000000418f417223 */ /* 0x000fe20000010844 */
[----:B------:R-:W-:Y:S01]  /*72b0*/  FMUL.FTZ R71, R179, UR37 ;  /* 0x00000025b3477c20 */ /* 0x000fe20008410000 */
[----:B------:R-:W-:Y:S01]  /*72c0*/  FFMA.FTZ R67, R119, R220, -R67 ;  /* 0x000000dc77437223 */ /* 0x000fe20000010843 */
[----:B------:R-:W-:Y:S01]  /*72d0*/  FADD.FTZ R126, RZ, R66 ;  /* 0x00000042ff7e7221 */ /* 0x000fe20000010000 */
[----:B------:R-:W-:Y:S01]  /*72e0*/  HFMA2 R60, -RZ, RZ, 1.875, 0 ;  /* 0x3f800000ff3c7431 */ /* 0x000fe200000001ff */
[----:B------:R-:W-:Y:S01]  /*72f0*/  ISETP.GT.U32.AND P2, PT, R182, 0x1f, PT ;  /* 0x0000001fb600780c */ /* 0x000fe20003f44070 */
[----:B------:R-:W-:Y:S01]  /*7300*/  FFMA.FTZ R221, R6, R53, R67 ;  /* 0x0000003506dd7223 */ /* 0x000fe20000010043 */
[-C--:B------:R-:W-:Y:S01]  /*7310*/  FMUL.FTZ R66, R116, R126.reuse ;  /* 0x0000007e74427220 */ /* 0x080fe20000410000 */
[----:B------:R-:W-:Y:S01]  /*7320*/  @!UP0 ULEA UR33, UR8, UR28, 0x4 ;  /* 0x0000001c08218291 */ /* 0x000fe2000f8e20ff */
[----:B------:R-:W-:Y:S01]  /*7330*/  FFMA.FTZ R222, R180, UR49, -R71 ;  /* 0x00000031b4de7c23 */ /* 0x000fe20008010847 */
[-C--:B------:R-:W-:Y:S01]  /*7340*/  FMUL.FTZ R67, R116, R221.reuse ;  /* 0x000000dd74437220 */ /* 0x080fe20000410000 */
[----:B------:R-:W-:Y:S01]  /*7350*/  FFMA.FTZ R66, R117, R221, -R66 ;  /* 0x000000dd75427223 */ /* 0x000fe20000010842 */
[----:B------:R-:W-:Y:S01]  /*7360*/  FFMA.FTZ R64, R143, R61, R64 ;  /* 0x0000003d8f407223 */ /* 0x000fe20000010040 */
[----:B------:R-:W-:Y:S01]  /*7370*/  CS2R R62, SRZ ;  /* 0x00000000003e7805 */ /* 0x000fe2000001ff00 */
[----:B------:R-:W-:Y:S01]  /*7380*/  FFMA.FTZ R202, R117, R126, R67 ;  /* 0x0000007e75ca7223 */ /* 0x000fe20000010043 */
[----:B------:R-:W-:Y:S01]  /*7390*/  FFMA.FTZ R223, R5, R52, R66 ;  /* 0x0000003405df7223 */ /* 0x000fe20000010042 */
[----:B------:R-:W-:Y:S01]  /*73a0*/  FADD.FTZ R67, R73, R70 ;  /* 0x0000004649437221 */ /* 0x000fe20000010000 */
[----:B------:R-:W-:Y:S01]  /*73b0*/  MOV R61, RZ ;  /* 0x000000ff003d7202 */ /* 0x000fe20000000f00 */
[----:B------:R-:W-:Y:S01]  /*73c0*/  FADD.FTZ R202, RZ, R202 ;  /* 0x000000caffca7221 */ /* 0x000fe20000010000 */
[----:B------:R-:W-:Y:S01]  /*73d0*/  FMUL.FTZ R70, R146, R223 ;  /* 0x000000df92467220 */ /* 0x000fe20000410000 */
[----:B------:R-:W-:-:S02]  /*73e0*/  FFMA.FTZ R66, R0, R222, R69 ;  /* 0x000000de00427223 */ /* 0x000fc40000010045 */
[-C--:B------:R-:W-:Y:S01]  /*73f0*/  FMUL.FTZ R68, R146, R202.reuse ;  /* 0x000000ca92447220 */ /* 0x080fe20000410000 */
[C---:B------:R-:W-:Y:S01]  /*7400*/  FFMA.FTZ R70, R109.reuse, R202, R70 ;  /* 0x000000ca6d467223 */ /* 0x040fe20000010046 */
[----:B------:R-:W0:Y:S02]  /*7410*/  @!P0 LDS.128 R60, [UR33+0x8b80] ;  /* 0x008b8021ff3c8984 */ /* 0x000e240008000c00 */
[----:B------:R-:W-:Y:S01]  /*7420*/  FFMA.FTZ R227, R109, R223, -R68 ;  /* 0x000000df6de37223 */ /* 0x000fe20000010844 */
[----:B------:R-:W-:Y:S01]  /*7430*/  FADD.FTZ R224, RZ, R70 ;  /* 0x00000046ffe07221 */ /* 0x000fe20000010000 */
[----:B------:R1:W-:Y:S02]  /*7440*/  STS.128 [R181+0x6d80], R64 ;  /* 0x006d8040b5007388 */ /* 0x0003e40000000c00 */
[----:B------:R-:W-:Y:S01]  /*7450*/  FFMA.FTZ R227, R4, R51, R227 ;  /* 0x0000003304e37223 */ /* 0x000fe200000100e3 */
[----:B------:R-:W-:-:S03]  /*7460*/  FMUL.FTZ R68, R147, R224 ;  /* 0x000000e093447220 */ /* 0x000fc60000410000 */
[-C--:B------:R-:W-:Y:S01]  /*7470*/  FMUL.FTZ R69, R147, R227.reuse ;  /* 0x000000e393457220 */ /* 0x080fe20000410000 */
[----:B------:R-:W-:-:S03]  /*7480*/  FFMA.FTZ R68, R145, R227, -R68 ;  /* 0x000000e391447223 */ /* 0x000fc60000010844 */
[----:B------:R-:W-:Y:S01]  /*7490*/  FFMA.FTZ R230, R145, R224, R69 ;  /* 0x000000e091e67223 */ /* 0x000fe20000010045 */
[----:B------:R-:W-:Y:S01]  /*74a0*/  FFMA.FTZ R228, R3, R50, R68 ;  /* 0x0000003203e47223 */ /* 0x000fe20000010044 */
[----:B------:R-:W-:Y:S06]  /*74b0*/  BAR.SYNC.DEFER_BLOCKING 0x0 ;  /* 0x0000000000007b1d */ /* 0x000fec0000010000 */
[----:B------:R-:W-:Y:S05]  /*74c0*/  @P2 BRA `(.L_x_598) ;  /* 0x0000000c00702947 */ /* 0x000fea0003800000 */
[----:B------:R-:W-:Y:S01]  /*74d0*/  MOV R231, 0x50 ;  /* 0x0000005000e77802 */ /* 0x000fe20000000f00 */
[----:B------:R-:W-:-:S04]  /*74e0*/  UMOV UR33, 0xffffffff ;  /* 0xffffffff00217882 */ /* 0x000fc80000000000 */
[----:B------:R-:W-:-:S05]  /*74f0*/  IMAD R231, R182, R231, UR28 ;  /* 0x0000001cb6e77e24 */ /* 0x000fca000f8e02e7 */
[----:B-1----:R-:W-:Y:S04]  /*7500*/  LDS.128 R64, [R231+0x6da0] ;  /* 0x006da000e7407984 */ /* 0x002fe80000000c00 */
[----:B------:R-:W1:Y:S04]  /*7510*/  LDS.128 R68, [R231+0x6db0] ;  /* 0x006db000e7447984 */ /* 0x000e680000000c00 */
[----:B------:R-:W2:Y:S01]  /*7520*/  LDS.128 R72, [R231+0x6d90] ;  /* 0x006d9000e7487984 */ /* 0x000ea20000000c00 */
[C---:B-1---5:R-:W-:Y:S01]  /*7530*/  FMUL.FTZ R79, R65.reuse, R68 ;  /* 0x00000044414f7220 */ /* 0x062fe20000410000 */
[----:B------:R-:W-:-:S03]  /*7540*/  FMUL.FTZ R77, R65, R69 ;  /* 0x00000045414d7220 */ /* 0x000fc60000410000 */
[C---:B------:R-:W-:Y:S01]  /*7550*/  FFMA.FTZ R79, R64.reuse, R69, R79 ;  /* 0x00000045404f7223 */ /* 0x040fe2000001004f */
[----:B------:R-:W-:-:S03]  /*7560*/  FFMA.FTZ R77, R64, R68, -R77 ;  /* 0x00000044404d7223 */ /* 0x000fc6000001084d */
[C---:B--2---:R-:W-:Y:S01]  /*7570*/  FMUL.FTZ R233, R73.reuse, R79 ;  /* 0x0000004f49e97220 */ /* 0x044fe20000410000 */
[----:B------:R-:W-:-:S03]  /*7580*/  FMUL.FTZ R246, R73, R77 ;  /* 0x0000004d49f67220 */ /* 0x000fc60000410000 */
[C---:B------:R-:W-:Y:S01]  /*7590*/  FFMA.FTZ R232, R72.reuse, R77, -R233 ;  /* 0x0000004d48e87223 */ /* 0x040fe200000108e9 */
[----:B------:R-:W-:Y:S01]  /*75a0*/  FFMA.FTZ R246, R72, R79, R246 ;  /* 0x0000004f48f67223 */ /* 0x000fe200000100f6 */
        /* <DEDUP_REMOVED lines=9> */
[----:B------:R-:W-:Y:S02]  /*7640*/  FFMA.FTZ R233, R72, R77, -R233 ;  /* 0x0000004d48e97223 */ /* 0x000fe400000108e9 */
[----:B------:R-:W1:Y:S01]  /*7650*/  LDS.128 R76, [R231+0x6d80] ;  /* 0x006d8000e74c7984 */ /* 0x000e620000000c00 */
[----:B------:R-:W-:Y:S01]  /*7660*/  FADD.FTZ R108, R75, R108 ;  /* 0x0000006c4b6c7221 */ /* 0x000fe20000010000 */
[----:B------:R-:W-:Y:S01]  /*7670*/  FADD.FTZ R233, R74, R233 ;  /* 0x000000e94ae97221 */ /* 0x000fe20000010000 */
[C---:B-1----:R-:W-:Y:S01]  /*7680*/  FMUL.FTZ R245, R77.reuse, R246 ;  /* 0x000000f64df57220 */ /* 0x042fe20000410000 */
[C---:B------:R-:W-:Y:S01]  /*7690*/  FMUL.FTZ R235, R77.reuse, R232 ;  /* 0x000000e84deb7220 */ /* 0x040fe20000410000 */
[C---:B------:R-:W-:Y:S01]  /*76a0*/  FMUL.FTZ R247, R77.reuse, R108 ;  /* 0x0000006c4df77220 */ /* 0x040fe20000410000 */
[-C--:B------:R-:W-:Y:S01]  /*76b0*/  FMUL.FTZ R77, R77, R233.reuse ;  /* 0x000000e94d4d7220 */ /* 0x080fe20000410000 */
[C---:B------:R-:W-:Y:S01]  /*76c0*/  FFMA.FTZ R245, R76.reuse, R232, -R245 ;  /* 0x000000e84cf57223 */ /* 0x040fe200000108f5 */
[C---:B------:R-:W-:Y:S01]  /*76d0*/  FFMA.FTZ R246, R76.reuse, R246, R235 ;  /* 0x000000f64cf67223 */ /* 0x040fe200000100eb */
[C---:B------:R-:W-:Y:S01]  /*76e0*/  FFMA.FTZ R247, R76.reuse, R233, -R247 ;  /* 0x000000e94cf77223 */ /* 0x040fe200000108f7 */
[----:B------:R-:W-:Y:S01]  /*76f0*/  FFMA.FTZ R76, R76, R108, R77 ;  /* 0x0000006c4c4c7223 */ /* 0x000fe2000001004d */
[----:B------:R-:W-:-:S02]  /*7700*/  LOP3.LUT R108, R182, 0x1f, RZ, 0xc0, !PT ;  /* 0x0000001fb66c7812 */ /* 0x000fc400078ec0ff */
[----:B------:R-:W-:Y:S01]  /*7710*/  FADD.FTZ R247, R78, R247 ;  /* 0x000000f74ef77221 */ /* 0x000fe20000010000 */
[----:B------:R-:W-:Y:S01]  /*7720*/  FADD.FTZ R79, R79, R76 ;  /* 0x0000004c4f4f7221 */ /* 0x000fe20000010000 */
[----:B------:R-:W-:Y:S01]  /*7730*/  ISETP.NE.AND P2, PT, R108, 0x1f, PT ;  /* 0x0000001f6c00780c */ /* 0x000fe20003f45270 */
[----:B------:R-:W-:-:S12]  /*7740*/  BRA.DIV UR33, `(.L_x_599) ;  /* 0x0000007221b87947 */ /* 0x000fd8000b800000 */
[----:B------:R1:W2:Y:S01]  /*7750*/  SHFL.DOWN PT, R76, R245, 0x1, 0x1f ;  /* 0x08201f00f54c7f89 */ /* 0x0002a200000e0000 */
[----:B------:R-:W-:-:S03]  /*7760*/  MOV R248, R79 ;  /* 0x0000004f00f87202 */ /* 0x000fc60000000f00 */
[----:B------:R1:W3:Y:S04]  /*7770*/  SHFL.DOWN PT, R77, R246, 0x1, 0x1f ;  /* 0x08201f00f64d7f89 */ /* 0x0002e800000e0000 */
[----:B------:R1:W4:Y:S04]  /*7780*/  SHFL.DOWN PT, R78, R247, 0x1, 0x1f ;  /* 0x08201f00f74e7f89 */ /* 0x00032800000e0000 */
[----:B------:R1:W0:Y:S02]  /*7790*/  SHFL.DOWN PT, R232, R79, 0x1, 0x1f ;  /* 0x08201f004fe87f89 */ /* 0x00022400000e0000 */
.L_x_740:
[----:B------:R-:W-:Y:S04]  /*77a0*/  BSSY.RECONVERGENT B0, `(.L_x_600) ;  /* 0x000000d000007945 */ /* 0x000fe80003800200 */
[----:B------:R-:W-:Y:S05]  /*77b0*/  @!P2 BRA `(.L_x_601) ;  /* 0x00000000002ca947 */ /* 0x000fea0003800000 */
[-C--:B01----:R-:W-:Y:S01]  /*77c0*/  FMUL.FTZ R79, R246, R232.reuse ;  /* 0x000000e8f64f7220 */ /* 0x083fe20000410000 */
[----:B------:R-:W-:-:S03]  /*77d0*/  FMUL.FTZ R232, R245, R232 ;  /* 0x000000e8f5e87220 */ /* 0x000fc60000410000 */
[-C--:B----4-:R-:W-:Y:S01]  /*77e0*/  FFMA.FTZ R79, R245, R78.reuse, -R79 ;  /* 0x0000004ef54f7223 */ /* 0x090fe2000001084f */
[----:B------:R-:W-:-:S03]  /*77f0*/  FFMA.FTZ R233, R246, R78, R232 ;  /* 0x0000004ef6e97223 */ /* 0x000fc600000100e8 */
[----:B------:R-:W-:Y:S01]  /*7800*/  FADD.FTZ R247, R247, R79 ;  /* 0x0000004ff7f77221 */ /* 0x000fe20000010000 */
[-C--:B---3--:R-:W-:Y:S01]  /*7810*/  FMUL.FTZ R79, R246, R77.reuse ;  /* 0x0000004df64f7220 */ /* 0x088fe20000410000 */
[----:B------:R-:W-:Y:S01]  /*7820*/  FMUL.FTZ R77, R245, R77 ;  /* 0x0000004df54d7220 */ /* 0x000fe20000410000 */
[----:B------:R-:W-:Y:S02]  /*7830*/  FADD.FTZ R248, R248, R233 ;  /* 0x000000e9f8f87221 */ /* 0x000fe40000010000 */
[C---:B--2---:R-:W-:Y:S01]  /*7840*/  FFMA.FTZ R78, R76.reuse, R245, -R79 ;  /* 0x000000f54c4e7223 */ /* 0x044fe2000001084f */
[----:B------:R-:W-:-:S04]  /*7850*/  FFMA.FTZ R246, R76, R246, R77 ;  /* 0x000000f64cf67223 */ /* 0x000fc8000001004d */
[----:B------:R-:W-:-:S07]  /*7860*/  MOV R245, R78 ;  /* 0x0000004e00f57202 */ /* 0x000fce0000000f00 */
.L_x_601:
[----:B------:R-:W-:Y:S05]  /*7870*/  BSYNC.RECONVERGENT B0 ;  /* 0x0000000000007941 */ /* 0x000fea0003800200 */
.L_x_600:
[----:B------:R-:W-:Y:S01]  /*7880*/  UMOV UR33, 0xffffffff ;  /* 0xffffffff00217882 */ /* 0x000fe20000000000 */
[----:B------:R-:W-:Y:S02]  /*7890*/  ISETP.GT.U32.AND P2, PT, R108, 0x1d, PT ;  /* 0x0000001d6c00780c */ /* 0x000fe40003f44070 */
[----:B------:R-:W-:Y:S11]  /*78a0*/  BRA.DIV UR33, `(.L_x_602) ;  /* 0x0000007221c07947 */ /* 0x000ff6000b800000 */
[----:B--2---:R2:W0:Y:S04]  /*78b0*/  SHFL.DOWN PT, R76, R245, 0x2, 0x1f ;  /* 0x08401f00f54c7f89 */ /* 0x00442800000e0000 */
[----:B---3--:R2:W3:Y:S04]  /*78c0*/  SHFL.DOWN PT, R77, R246, 0x2, 0x1f ;  /* 0x08401f00f64d7f89 */ /* 0x0084e800000e0000 */
[----:B----4-:R2:W4:Y:S04]  /*78d0*/  SHFL.DOWN PT, R78, R247, 0x2, 0x1f ;  /* 0x08401f00f74e7f89 */ /* 0x01052800000e0000 */
[----:B-1----:R2:W1:Y:S02]  /*78e0*/  SHFL.DOWN PT, R79, R248, 0x2, 0x1f ;  /* 0x08401f00f84f7f89 */ /* 0x00246400000e0000 */
.L_x_746:
[----:B------:R-:W-:Y:S04]  /*78f0*/  BSSY.RECONVERGENT B0, `(.L_x_603) ;  /* 0x000000d000007945 */ /* 0x000fe80003800200 */
[----:B------:R-:W-:Y:S05]  /*7900*/  @P2 BRA `(.L_x_604) ;  /* 0x00000000002c2947 */ /* 0x000fea0003800000 */
[-C--:B01----:R-:W-:Y:S01]  /*7910*/  FMUL.FTZ R232, R246, R79.reuse ;  /* 0x0000004ff6e87220 */ /* 0x083fe20000410000 */
[----:B------:R-:W-:-:S03]  /*7920*/  FMUL.FTZ R79, R245, R79 ;  /* 0x0000004ff54f7220 */ /* 0x000fc60000410000 */
[CC--:B----4-:R-:W-:Y:S01]  /*7930*/  FFMA.FTZ R232, R245.reuse, R78.reuse, -R232 ;  /* 0x0000004ef5e87223 */ /* 0x0d0fe200000108e8 */
[C---:B------:R-:W-:Y:S01]  /*7940*/  FFMA.FTZ R79, R246.reuse, R78, R79 ;  /* 0x0000004ef64f7223 */ /* 0x040fe2000001004f */
[-C--:B---3--:R-:W-:Y:S01]  /*7950*/  FMUL.FTZ R78, R246, R77.reuse ;  /* 0x0000004df64e7220 */ /* 0x088fe20000410000 */
[----:B------:R-:W-:Y:S01]  /*7960*/  FMUL.FTZ R77, R245, R77 ;  /* 0x0000004df54d7220 */ /* 0x000fe20000410000 */
[----:B--2---:R-:W-:Y:S01]  /*7970*/  FADD.FTZ R247, R247, R232 ;  /* 0x000000e8f7f77221 */ /* 0x004fe20000010000 */
[----:B------:R-:W-:Y:S01]  /*7980*/  FADD.FTZ R248, R248, R79 ;  /* 0x0000004ff8f87221 */ /* 0x000fe20000010000 */
[-C--:B------:R-:W-:Y:S01]  /*7990*/  FFMA.FTZ R78, R245, R76.reuse, -R78 ;  /* 0x0000004cf54e7223 */ /* 0x080fe2000001084e */
[----:B------:R-:W-:-:S04]  /*79a0*/  FFMA.FTZ R246, R246, R76, R77 ;  /* 0x0000004cf6f67223 */ /* 0x000fc8000001004d */
[----:B------:R-:W-:-:S07]  /*79b0*/  MOV R245, R78 ;  /* 0x0000004e00f57202 */ /* 0x000fce0000000f00 */
.L_x_604:
[----:B------:R-:W-:Y:S05]  /*79c0*/  BSYNC.RECONVERGENT B0 ;  /* 0x0000000000007941 */ /* 0x000fea0003800200 */
.L_x_603:
[----:B------:R-:W-:Y:S01]  /*79d0*/  UMOV UR33, 0xffffffff ;  /* 0xffffffff00217882 */ /* 0x000fe20000000000 */
[----:B------:R-:W-:Y:S02]  /*79e0*/  ISETP.GT.U32.AND P2, PT, R108, 0x1b, PT ;  /* 0x0000001b6c00780c */ /* 0x000fe40003f44070 */
[----:B------:R-:W-:Y:S11]  /*79f0*/  BRA.DIV UR33, `(.L_x_605) ;  /* 0x0000007221e07947 */ /* 0x000ff6000b800000 */
[----:B0-----:R0:W0:Y:S04]  /*7a00*/  SHFL.DOWN PT, R76, R245, 0x4, 0x1f ;  /* 0x08801f00f54c7f89 */ /* 0x00102800000e0000 */
[----:B---3--:R3:W0:Y:S04]  /*7a10*/  SHFL.DOWN PT, R77, R246, 0x4, 0x1f ;  /* 0x08801f00f64d7f89 */ /* 0x00862800000e0000 */
[----:B----4-:R3:W4:Y:S04]  /*7a20*/  SHFL.DOWN PT, R78, R247, 0x4, 0x1f ;  /* 0x08801f00f74e7f89 */ /* 0x01072800000e0000 */
[----:B-1----:R3:W1:Y:S02]  /*7a30*/  SHFL.DOWN PT, R79, R248, 0x4, 0x1f ;  /* 0x08801f00f84f7f89 */ /* 0x00266400000e0000 */
.L_x_752:
[----:B------:R-:W-:Y:S04]  /*7a40*/  BSSY.RECONVERGENT B0, `(.L_x_606) ;  /* 0x000000d000007945 */ /* 0x000fe80003800200 */
[----:B------:R-:W-:Y:S05]  /*7a50*/  @P2 BRA `(.L_x_607) ;  /* 0x00000000002c2947 */ /* 0x000fea0003800000 */
[-C--:B-1----:R-:W-:Y:S01]  /*7a60*/  FMUL.FTZ R232, R246, R79.reuse ;  /* 0x0000004ff6e87220 */ /* 0x082fe20000410000 */
[----:B------:R-:W-:-:S03]  /*7a70*/  FMUL.FTZ R79, R245, R79 ;  /* 0x0000004ff54f7220 */ /* 0x000fc60000410000 */
[CC--:B----4-:R-:W-:Y:S01]  /*7a80*/  FFMA.FTZ R232, R245.reuse, R78.reuse, -R232 ;  /* 0x0000004ef5e87223 */ /* 0x0d0fe200000108e8 */
[C---:B------:R-:W-:Y:S01]  /*7a90*/  FFMA.FTZ R79, R246.reuse, R78, R79 ;  /* 0x0000004ef64f7223 */ /* 0x040fe2000001004f */
[-C--:B0-----:R-:W-:Y:S01]  /*7aa0*/  FMUL.FTZ R78, R246, R77.reuse ;  /* 0x0000004df64e7220 */ /* 0x081fe20000410000 */
[----:B------:R-:W-:Y:S01]  /*7ab0*/  FMUL.FTZ R77, R245, R77 ;  /* 0x0000004df54d7220 */ /* 0x000fe20000410000 */
[----:B--23--:R-:W-:Y:S01]  /*7ac0*/  FADD.FTZ R247, R247, R232 ;  /* 0x000000e8f7f77221 */ /* 0x00cfe20000010000 */
[----:B------:R-:W-:Y:S01]  /*7ad0*/  FADD.FTZ R248, R248, R79 ;  /* 0x0000004ff8f87221 */ /* 0x000fe20000010000 */
[-C--:B------:R-:W-:Y:S01]  /*7ae0*/  FFMA.FTZ R78, R245, R76.reuse, -R78 ;  /* 0x0000004cf54e7223 */ /* 0x080fe2000001084e */
[----:B------:R-:W-:-:S04]  /*7af0*/  FFMA.FTZ R246, R246, R76, R77 ;  /* 0x0000004cf6f67223 */ /* 0x000fc8000001004d */
[----:B------:R-:W-:-:S07]  /*7b00*/  MOV R245, R78 ;  /* 0x0000004e00f57202 */ /* 0x000fce0000000f00 */
.L_x_607:
[----:B------:R-:W-:Y:S05]  /*7b10*/  BSYNC.RECONVERGENT B0 ;  /* 0x0000000000007941 */ /* 0x000fea0003800200 */
.L_x_606:
[----:B------:R-:W-:Y:S01]  /*7b20*/  UMOV UR33, 0xffffffff ;  /* 0xffffffff00217882 */ /* 0x000fe20000000000 */
[----:B------:R-:W-:Y:S02]  /*7b30*/  ISETP.GT.U32.AND P2, PT, R108, 0x17, PT ;  /* 0x000000176c00780c */ /* 0x000fe40003f44070 */
[----:B------:R-:W-:Y:S11]  /*7b40*/  BRA.DIV UR33, `(.L_x_608) ;  /* 0x0000007621007947 */ /* 0x000ff6000b800000 */
[----:B0-----:R0:W0:Y:S04]  /*7b50*/  SHFL.DOWN PT, R76, R245, 0x8, 0x1f ;  /* 0x09001f00f54c7f89 */ /* 0x00102800000e0000 */
[----:B------:R0:W0:Y:S04]  /*7b60*/  SHFL.DOWN PT, R77, R246, 0x8, 0x1f ;  /* 0x09001f00f64d7f89 */ /* 0x00002800000e0000 */
[----:B----4-:R4:W0:Y:S04]  /*7b70*/  SHFL.DOWN PT, R78, R247, 0x8, 0x1f ;  /* 0x09001f00f74e7f89 */ /* 0x01082800000e0000 */
[----:B-1----:R4:W1:Y:S02]  /*7b80*/  SHFL.DOWN PT, R79, R248, 0x8, 0x1f ;  /* 0x09001f00f84f7f89 */ /* 0x00286400000e0000 */
.L_x_758:
[----:B------:R-:W-:Y:S04]  /*7b90*/  BSSY.RECONVERGENT B0, `(.L_x_609) ;  /* 0x000000d000007945 */ /* 0x000fe80003800200 */
[----:B------:R-:W-:Y:S05]  /*7ba0*/  @P2 BRA `(.L_x_610) ;  /* 0x00000000002c2947 */ /* 0x000fea0003800000 */
[-C--:B-1----:R-:W-:Y:S01]  /*7bb0*/  FMUL.FTZ R232, R246, R79.reuse ;  /* 0x0000004ff6e87220 */ /* 0x082fe20000410000 */
[----:B------:R-:W-:-:S03]  /*7bc0*/  FMUL.FTZ R79, R245, R79 ;  /* 0x0000004ff54f7220 */ /* 0x000fc60000410000 */
[CC--:B0-----:R-:W-:Y:S01]  /*7bd0*/  FFMA.FTZ R232, R245.reuse, R78.reuse, -R232 ;  /* 0x0000004ef5e87223 */ /* 0x0c1fe200000108e8 */
[C---:B------:R-:W-:Y:S01]  /*7be0*/  FFMA.FTZ R79, R246.reuse, R78, R79 ;  /* 0x0000004ef64f7223 */ /* 0x040fe2000001004f */
[-C--:B------:R-:W-:Y:S01]  /*7bf0*/  FMUL.FTZ R78, R246, R77.reuse ;  /* 0x0000004df64e7220 */ /* 0x080fe20000410000 */
[----:B------:R-:W-:Y:S01]  /*7c00*/  FMUL.FTZ R77, R245, R77 ;  /* 0x0000004df54d7220 */ /* 0x000fe20000410000 */
[----:B--234-:R-:W-:Y:S01]  /*7c10*/  FADD.FTZ R247, R247, R232 ;  /* 0x000000e8f7f77221 */ /* 0x01cfe20000010000 */
[----:B------:R-:W-:Y:S01]  /*7c20*/  FADD.FTZ R248, R248, R79 ;  /* 0x0000004ff8f87221 */ /* 0x000fe20000010000 */
[-C--:B------:R-:W-:Y:S01]  /*7c30*/  FFMA.FTZ R78, R245, R76.reuse, -R78 ;  /* 0x0000004cf54e7223 */ /* 0x080fe2000001084e */
[----:B------:R-:W-:-:S04]  /*7c40*/  FFMA.FTZ R246, R246, R76, R77 ;  /* 0x0000004cf6f67223 */ /* 0x000fc8000001004d */
[----:B------:R-:W-:-:S07]  /*7c50*/  MOV R245, R78 ;  /* 0x0000004e00f57202 */ /* 0x000fce0000000f00 */
.L_x_610:
[----:B------:R-:W-:Y:S05]  /*7c60*/  BSYNC.RECONVERGENT B0 ;  /* 0x0000000000007941 */ /* 0x000fea0003800200 */
.L_x_609:
[----:B------:R-:W-:Y:S01]  /*7c70*/  UMOV UR33, 0xffffffff ;  /* 0xffffffff00217882 */ /* 0x000fe20000000000 */
[----:B------:R-:W-:Y:S02]  /*7c80*/  ISETP.GT.U32.AND P2, PT, R108, 0xf, PT ;  /* 0x0000000f6c00780c */ /* 0x000fe40003f44070 */
[----:B------:R-:W-:Y:S11]  /*7c90*/  BRA.DIV UR33, `(.L_x_611) ;  /* 0x0000007621207947 */ /* 0x000ff6000b800000 */
[----:B0-----:R0:W0:Y:S04]  /*7ca0*/  SHFL.DOWN PT, R76, R245, 0x10, 0x1f ;  /* 0x0a001f00f54c7f89 */ /* 0x00102800000e0000 */
[----:B------:R0:W0:Y:S04]  /*7cb0*/  SHFL.DOWN PT, R77, R246, 0x10, 0x1f ;  /* 0x0a001f00f64d7f89 */ /* 0x00002800000e0000 */
[----:B------:R0:W0:Y:S04]  /*7cc0*/  SHFL.DOWN PT, R78, R247, 0x10, 0x1f ;  /* 0x0a001f00f74e7f89 */ /* 0x00002800000e0000 */
[----:B-1----:R1:W0:Y:S02]  /*7cd0*/  SHFL.DOWN PT, R79, R248, 0x10, 0x1f ;  /* 0x0a001f00f84f7f89 */ /* 0x00222400000e0000 */
.L_x_764:
[----:B------:R-:W-:Y:S04]  /*7ce0*/  BSSY.RECONVERGENT B0, `(.L_x_612) ;  /* 0x000000d000007945 */ /* 0x000fe80003800200 */
[----:B------:R-:W-:Y:S05]  /*7cf0*/  @P2 BRA `(.L_x_613) ;  /* 0x00000000002c2947 */ /* 0x000fea0003800000 */
[-C--:B0-----:R-:W-:Y:S01]  /*7d00*/  FMUL.FTZ R232, R246, R79.reuse ;  /* 0x0000004ff6e87220 */ /* 0x081fe20000410000 */
[----:B------:R-:W-:-:S03]  /*7d10*/  FMUL.FTZ R79, R245, R79 ;  /* 0x0000004ff54f7220 */ /* 0x000fc60000410000 */
[CC--:B------:R-:W-:Y:S01]  /*7d20*/  FFMA.FTZ R232, R245.reuse, R78.reuse, -R232 ;  /* 0x0000004ef5e87223 */ /* 0x0c0fe200000108e8 */
[C---:B------:R-:W-:Y:S01]  /*7d30*/  FFMA.FTZ R79, R246.reuse, R78, R79 ;  /* 0x0000004ef64f7223 */ /* 0x040fe2000001004f */
[-C--:B------:R-:W-:Y:S01]  /*7d40*/  FMUL.FTZ R78, R246, R77.reuse ;  /* 0x0000004df64e7220 */ /* 0x080fe20000410000 */
[----:B------:R-:W-:Y:S01]  /*7d50*/  FMUL.FTZ R77, R245, R77 ;  /* 0x0000004df54d7220 */ /* 0x000fe20000410000 */
[----:B--234-:R-:W-:Y:S01]  /*7d60*/  FADD.FTZ R247, R247, R232 ;  /* 0x000000e8f7f77221 */ /* 0x01cfe20000010000 */
[----:B-1----:R-:W-:Y:S01]  /*7d70*/  FADD.FTZ R248, R248, R79 ;  /* 0x0000004ff8f87221 */ /* 0x002fe20000010000 */
[-C--:B------:R-:W-:Y:S01]  /*7d80*/  FFMA.FTZ R78, R245, R76.reuse, -R78 ;  /* 0x0000004cf54e7223 */ /* 0x080fe2000001084e */
[----:B------:R-:W-:-:S04]  /*7d90*/  FFMA.FTZ R246, R246, R76, R77 ;  /* 0x0000004cf6f67223 */ /* 0x000fc8000001004d */
[----:B------:R-:W-:-:S07]  /*7da0*/  MOV R245, R78 ;  /* 0x0000004e00f57202 */ /* 0x000fce0000000f00 */
.L_x_613:
[----:B------:R-:W-:Y:S05]  /*7db0*/  BSYNC.RECONVERGENT B0 ;  /* 0x0000000000007941 */ /* 0x000fea0003800200 */
.L_x_612:
[----:B------:R-:W-:Y:S01]  /*7dc0*/  UMOV UR33, 0xffffffff ;  /* 0xffffffff00217882 */ /* 0x000fe20000000000 */
[----:B------:R-:W-:Y:S02]  /*7dd0*/  ISETP.NE.AND P2, PT, R182, 0x1f, PT ;  /* 0x0000001fb600780c */ /* 0x000fe40003f45270 */
[----:B------:R-:W-:Y:S11]  /*7de0*/  BRA.DIV UR33, `(.L_x_614) ;  /* 0x0000007621407947 */ /* 0x000ff6000b800000 */
[----:B0-----:R-:W0:Y:S04]  /*7df0*/  SHFL.IDX PT, R77, R246, RZ, 0x1f ;  /* 0x00001ffff64d7589 */ /* 0x001e2800000e0000 */
[----:B------:R-:W5:Y:S04]  /*7e00*/  SHFL.IDX PT, R79, R245, RZ, 0x1f ;  /* 0x00001ffff54f7589 */ /* 0x000f6800000e0000 */
[----:B------:R-:W1:Y:S04]  /*7e10*/  SHFL.IDX PT, R236, R247, RZ, 0x1f ;  /* 0x00001ffff7ec7589 */ /* 0x000e6800000e0000 */
[----:B--2---:R-:W-:Y:S04]  /*7e20*/  SHFL.DOWN PT, R245, R245, 0x1, 0x1f ;  /* 0x08201f00f5f57f89 */ /* 0x004fe800000e0000 */
[----:B---3--:R-:W-:Y:S04]  /*7e30*/  SHFL.DOWN PT, R246, R246, 0x1, 0x1f ;  /* 0x08201f00f6f67f89 */ /* 0x008fe800000e0000 */
[----:B----4-:R-:W-:Y:S01]  /*7e40*/  SHFL.DOWN PT, R247, R247, 0x1, 0x1f ;  /* 0x08201f00f7f77f89 */ /* 0x010fe200000e0000 */
[-C--:B0-----:R-:W-:Y:S01]  /*7e50*/  FMUL.FTZ R233, R63, R77.reuse ;  /* 0x0000004d3fe97220 */ /* 0x081fe20000410000 */
[-C--:B------:R-:W-:Y:S01]  /*7e60*/  FMUL.FTZ R78, R60, R77.reuse ;  /* 0x0000004d3c4e7220 */ /* 0x080fe20000410000 */
[----:B------:R-:W-:-:S02]  /*7e70*/  FMUL.FTZ R232, R62, R77 ;  /* 0x0000004d3ee87220 */ /* 0x000fc40000410000 */
[-C--:B-----5:R-:W-:Y:S01]  /*7e80*/  FFMA.FTZ R233, R62, R79.reuse, -R233 ;  /* 0x0000004f3ee97223 */ /* 0x0a0fe200000108e9 */
[C---:B------:R-:W-:Y:S01]  /*7e90*/  FFMA.FTZ R78, R61.reuse, R79, R78 ;  /* 0x0000004f3d4e7223 */ /* 0x040fe2000001004e */
[----:B------:R-:W-:Y:S02]  /*7ea0*/  SHFL.IDX PT, R62, R62, RZ, 0x1f ;  /* 0x00001fff3e3e7589 */ /* 0x000fe400000e0000 */
[----:B-1----:R-:W-:Y:S01]  /*7eb0*/  FADD.FTZ R76, R236, R233 ;  /* 0x000000e9ec4c7221 */ /* 0x002fe20000010000 */
[----:B------:R-:W-:Y:S01]  /*7ec0*/  FMUL.FTZ R233, R61, R77 ;  /* 0x0000004d3de97220 */ /* 0x000fe20000410000 */
[----:B------:R-:W0:Y:S03]  /*7ed0*/  SHFL.IDX PT, R236, R248, RZ, 0x1f ;  /* 0x00001ffff8ec7589 */ /* 0x000e2600000e0000 */
[-C--:B------:R-:W-:Y:S01]  /*7ee0*/  FFMA.FTZ R77, R60, R79.reuse, -R233 ;  /* 0x0000004f3c4d7223 */ /* 0x080fe200000108e9 */
[----:B------:R-:W-:Y:S01]  /*7ef0*/  FFMA.FTZ R79, R63, R79, R232 ;  /* 0x0000004f3f4f7223 */ /* 0x000fe200000100e8 */
[----:B------:R-:W1:Y:S04]  /*7f00*/  SHFL.IDX PT, R60, R60, RZ, 0x1f ;  /* 0x00001fff3c3c7589 */ /* 0x000e6800000e0000 */
[----:B------:R-:W2:Y:S04]  /*7f10*/  SHFL.IDX PT, R61, R61, RZ, 0x1f ;  /* 0x00001fff3d3d7589 */ /* 0x000ea800000e0000 */
[----:B------:R-:W3:Y:S04]  /*7f20*/  SHFL.IDX PT, R63, R63, RZ, 0x1f ;  /* 0x00001fff3f3f7589 */ /* 0x000ee800000e0000 */
[----:B------:R-:W4:Y:S01]  /*7f30*/  SHFL.DOWN PT, R248, R248, 0x1, 0x1f ;  /* 0x08201f00f8f87f89 */ /* 0x000f2200000e0000 */
[----:B0-----:R-:W-:-:S07]  /*7f40*/  FADD.FTZ R79, R236, R79 ;  /* 0x0000004fec4f7221 */ /* 0x001fce0000010000 */
.L_x_778:
[----:B------:R-:W-:Y:S04]  /*7f50*/  BSSY.RECONVERGENT B0, `(.L_x_615) ;  /* 0x000000d000007945 */ /* 0x000fe80003800200 */
[----:B------:R-:W-:Y:S05]  /*7f60*/  @!P2 BRA `(.L_x_616) ;  /* 0x00000000002ca947 */ /* 0x000fea0003800000 */
[-C--:B--2---:R-:W-:Y:S01]  /*7f70*/  FMUL.FTZ R232, R246, R61.reuse ;  /* 0x0000003df6e87220 */ /* 0x084fe20000410000 */
[----:B------:R-:W-:-:S03]  /*7f80*/  FMUL.FTZ R61, R245, R61 ;  /* 0x0000003df53d7220 */ /* 0x000fc60000410000 */
[CC--:B-1----:R-:W-:Y:S01]  /*7f90*/  FFMA.FTZ R232, R245.reuse, R60.reuse, -R232 ;  /* 0x0000003cf5e87223 */ /* 0x0c2fe200000108e8 */
[C---:B------:R-:W-:Y:S01]  /*7fa0*/  FFMA.FTZ R61, R246.reuse, R60, R61 ;  /* 0x0000003cf63d7223 */ /* 0x040fe2000001003d */
[-C--:B---3--:R-:W-:Y:S01]  /*7fb0*/  FMUL.FTZ R60, R246, R63.reuse ;  /* 0x0000003ff63c7220 */ /* 0x088fe20000410000 */
[----:B------:R-:W-:-:S03]  /*7fc0*/  FMUL.FTZ R63, R245, R63 ;  /* 0x0000003ff53f7220 */ /* 0x000fc60000410000 */
[-C--:B------:R-:W-:Y:S01]  /*7fd0*/  FFMA.FTZ R60, R245, R62.reuse, -R60 ;  /* 0x0000003ef53c7223 */ /* 0x080fe2000001083c */
[----:B------:R-:W-:-:S03]  /*7fe0*/  FFMA.FTZ R63, R246, R62, R63 ;  /* 0x0000003ef63f7223 */ /* 0x000fc6000001003f */
[----:B------:R-:W-:Y:S01]  /*7ff0*/  FADD.FTZ R62, R247, R60 ;  /* 0x0000003cf73e7221 */ /* 0x000fe20000010000 */
[----:B----4-:R-:W-:Y:S01]  /*8000*/  FADD.FTZ R63, R248, R63 ;  /* 0x0000003ff83f7221 */ /* 0x010fe20000010000 */
[----:B------:R-:W-:-:S07]  /*8010*/  MOV R60, R232 ;  /* 0x000000e8003c7202 */ /* 0x000fce0000000f00 */
.L_x_616:
[----:B------:R-:W-:Y:S05]  /*8020*/  BSYNC.RECONVERGENT B0 ;  /* 0x0000000000007941 */ /* 0x000fea0003800200 */
.L_x_615:
[CC--:B---3--:R-:W-:Y:S01]  /*8030*/  FMUL.FTZ R233, R69.reuse, R63.reuse ;  /* 0x0000003f45e97220 */ /* 0x0c8fe20000410000 */
[-C--:B------:R-:W-:Y:S01]  /*8040*/  FMUL.FTZ R232, R69, R62.reuse ;  /* 0x0000003e45e87220 */ /* 0x080fe20000410000 */
[----:B-12---:R0:W-:Y:S02]  /*8050*/  STS.128 [R231+0x6db0], R60 ;  /* 0x006db03ce7007388 */ /* 0x0061e40000000c00 */
[C---:B------:R-:W-:Y:S01]  /*8060*/  FFMA.FTZ R233, R68.reuse, R62, -R233 ;  /* 0x0000003e44e97223 */ /* 0x040fe200000108e9 */
[----:B------:R-:W-:-:S03]  /*8070*/  FFMA.FTZ R232, R68, R63, R232 ;  /* 0x0000003f44e87223 */ /* 0x000fc600000100e8 */
[----:B0-----:R-:W-:Y:S01]  /*8080*/  FADD.FTZ R62, R70, R233 ;  /* 0x000000e9463e7221 */ /* 0x001fe20000010000 */
[----:B------:R-:W-:Y:S01]  /*8090*/  FADD.FTZ R63, R71, R232 ;  /* 0x000000e8473f7221 */ /* 0x000fe20000010000 */
[C---:B------:R-:W-:Y:S01]  /*80a0*/  FMUL.FTZ R71, R69.reuse, R61 ;  /* 0x0000003d45477220 */ /* 0x040fe20000410000 */
[-C--:B------:R-:W-:Y:S02]  /*80b0*/  FMUL.FTZ R70, R69, R60.reuse ;  /* 0x0000003c45467220 */ /* 0x080fe40000410000 */
[C---:B------:R-:W-:Y:S01]  /*80c0*/  FMUL.FTZ R69, R65.reuse, R63 ;  /* 0x0000003f41457220 */ /* 0x040fe20000410000 */
[C---:B------:R-:W-:Y:S01]  /*80d0*/  FFMA.FTZ R60, R68.reuse, R60, -R71 ;  /* 0x0000003c443c7223 */ /* 0x040fe20000010847 */
[----:B------:R-:W-:Y:S01]  /*80e0*/  FFMA.FTZ R61, R68, R61, R70 ;  /* 0x0000003d443d7223 */ /* 0x000fe20000010046 */
[-C--:B------:R-:W-:Y:S01]  /*80f0*/  FMUL.FTZ R68, R65, R62.reuse ;  /* 0x0000003e41447220 */ /* 0x080fe20000410000 */
[----:B------:R-:W-:-:S03]  /*8100*/  FFMA.FTZ R69, R64, R62, -R69 ;  /* 0x0000003e40457223 */ /* 0x000fc60000010845 */
[----:B------:R-:W-:Y:S01]  /*8110*/  FFMA.FTZ R68, R64, R63, R68 ;  /* 0x0000003f40447223 */ /* 0x000fe20000010044 */
[----:B------:R0:W-:Y:S03]  /*8120*/  STS.128 [R231+0x6da0], R60 ;  /* 0x006da03ce7007388 */ /* 0x0001e60000000c00 */
[----:B0-----:R-:W-:Y:S01]  /*8130*/  FADD.FTZ R63, R67, R68 ;  /* 0x00000044433f7221 */ /* 0x001fe20000010000 */
[----:B------:R-:W-:Y:S01]  /*8140*/  FADD.FTZ R62, R66, R69 ;  /* 0x00000045423e7221 */ /* 0x000fe20000010000 */
[C---:B------:R-:W-:Y:S01]  /*8150*/  FMUL.FTZ R67, R65.reuse, R61 ;  /* 0x0000003d41437220 */ /* 0x040fe20000410000 */
[-C--:B------:R-:W-:Y:S01]  /*8160*/  FMUL.FTZ R66, R65, R60.reuse ;  /* 0x0000003c41427220 */ /* 0x080fe20000410000 */
[C---:B------:R-:W-:Y:S02]  /*8170*/  FMUL.FTZ R65, R73.reuse, R63 ;  /* 0x0000003f49417220 */ /* 0x040fe40000410000 */
[C---:B------:R-:W-:Y:S01]  /*8180*/  FFMA.FTZ R60, R64.reuse, R60, -R67 ;  /* 0x0000003c403c7223 */ /* 0x040fe20000010843 */
[----:B------:R-:W-:Y:S01]  /*8190*/  FFMA.FTZ R61, R64, R61, R66 ;  /* 0x0000003d403d7223 */ /* 0x000fe20000010042 */
[-C--:B------:R-:W-:Y:S01]  /*81a0*/  FFMA.FTZ R65, R72, R62.reuse, -R65 ;  /* 0x0000003e48417223 */ /* 0x080fe20000010841 */
[C---:B------:R-:W-:Y:S01]  /*81b0*/  FMUL.FTZ R64, R73.reuse, R62 ;  /* 0x0000003e49407220 */ /* 0x040fe20000410000 */
[----:B------:R-:W-:-:S02]  /*81c0*/  FMUL.FTZ R68, R73, R60 ;  /* 0x0000003c49447220 */ /* 0x000fc40000410000 */
[----:B------:R-:W-:Y:S01]  /*81d0*/  FADD.FTZ R66, R74, R65 ;  /* 0x000000414a427221 */ /* 0x000fe20000010000 */
[----:B------:R-:W-:Y:S01]  /*81e0*/  FMUL.FTZ R65, R73, R61 ;  /* 0x0000003d49417220 */ /* 0x000fe20000410000 */
[C---:B------:R-:W-:Y:S01]  /*81f0*/  FFMA.FTZ R70, R72.reuse, R63, R64 ;  /* 0x0000003f48467223 */ /* 0x040fe20000010040 */
[----:B------:R0:W-:Y:S02]  /*8200*/  STS.128 [R231+0x6d90], R60 ;  /* 0x006d903ce7007388 */ /* 0x0001e40000000c00 */
[C---:B------:R-:W-:Y:S01]  /*8210*/  FFMA.FTZ R64, R72.reuse, R60, -R65 ;  /* 0x0000003c48407223 */ /* 0x040fe20000010841 */
[----:B------:R-:W-:Y:S01]  /*8220*/  FFMA.FTZ R65, R72, R61, R68 ;  /* 0x0000003d48417223 */ /* 0x000fe20000010044 */
[----:B------:R-:W-:-:S05]  /*8230*/  FADD.FTZ R67, R75, R70 ;  /* 0x000000464b437221 */ /* 0x000fca0000010000 */
[----:B------:R2:W-:Y:S01]  /*8240*/  STS.128 [R231+0x6d80], R64 ;  /* 0x006d8040e7007388 */ /* 0x0005e20000000c00 */
[----:B0-----:R-:W-:Y:S02]  /*8250*/  MOV R63, R79 ;  /* 0x0000004f003f7202 */ /* 0x001fe40000000f00 */
[----:B------:R-:W-:Y:S02]  /*8260*/  MOV R62, R76 ;  /* 0x0000004c003e7202 */ /* 0x000fe40000000f00 */
[----:B------:R-:W-:Y:S02]  /*8270*/  MOV R61, R78 ;  /* 0x0000004e003d7202 */ /* 0x000fe40000000f00 */
[----:B------:R-:W-:-:S07]  /*8280*/  MOV R60, R77 ;  /* 0x0000004d003c7202 */ /* 0x000fce0000000f00 */
.L_x_598:
[----:B------:R-:W-:Y:S05]  /*8290*/  WARPSYNC.ALL ;  /* 0x0000000000007948 */ /* 0x000fea0003800000 */
[----:B------:R-:W-:Y:S01]  /*82a0*/  ISETP.NE.AND P0, PT, R182, RZ, PT ;  /* 0x000000ffb600720c */ /* 0x000fe20003f05270 */
[----:B------:R-:W-:Y:S01]  /*82b0*/  BAR.SYNC.DEFER_BLOCKING 0x0 ;  /* 0x0000000000007b1d */ /* 0x000fe20000010000 */
[----:B------:R-:W-:Y:S01]  /*82c0*/  FMUL.FTZ R73, R177, UR49 ;  /* 0x00000031b1497c20 */ /* 0x000fe20008410000 */
[----:B------:R-:W-:Y:S01]  /*82d0*/  FMUL.FTZ R72, R175, R207 ;  /* 0x000000cfaf487220 */ /* 0x000fe20000410000 */
[C---:B-----5:R-:W-:Y:S01]  /*82e0*/  FMUL.FTZ R77, R173.reuse, UR49 ;  /* 0x00000031ad4d7c20 */ /* 0x060fe20008410000 */
[----:B------:R-:W-:Y:S01]  /*82f0*/  FMUL.FTZ R75, R173, R190 ;  /* 0x000000bead4b7220 */ /* 0x000fe20000410000 */
[----:B------:R-:W-:Y:S01]  /*8300*/  FFMA.FTZ R70, R178, UR37, R73 ;  /* 0x00000025b2467c23 */ /* 0x000fe20008010049 */
[----:B-12---:R-:W-:Y:S01]  /*8310*/  FMUL.FTZ R66, R179, R204 ;  /* 0x000000ccb3427220 */ /* 0x006fe20000410000 */
[----:B------:R-:W-:Y:S01]  /*8320*/  FMUL.FTZ R74, R171, R210 ;  /* 0x000000d2ab4a7220 */ /* 0x000fe20000410000 */
[----:B------:R-:W-:Y:S01]  /*8330*/  FMUL.FTZ R76, R169, R188 ;  /* 0x000000bca94c7220 */ /* 0x000fe20000410000 */
[----:B------:R-:W-:Y:S01]  /*8340*/  FMUL.FTZ R173, R173, R208 ;  /* 0x000000d0adad7220 */ /* 0x000fe20000410000 */
[----:B------:R-:W-:Y:S01]  /*8350*/  FFMA.FTZ R69, R180, R193, R66 ;  /* 0x000000c1b4457223 */ /* 0x000fe20000010042 */
[CC--:B------:R-:W-:Y:S01]  /*8360*/  FMUL.FTZ R66, R177.reuse, R192.reuse ;  /* 0x000000c0b1427220 */ /* 0x0c0fe20000410000 */
[----:B------:R-:W-:Y:S01]  /*8370*/  FMUL.FTZ R177, R177, R205 ;  /* 0x000000cdb1b17220 */ /* 0x000fe20000410000 */
[----:B------:R-:W-:Y:S01]  /*8380*/  FFMA.FTZ R79, R172, R189, R74 ;  /* 0x000000bdac4f7223 */ /* 0x000fe2000001004a */
[----:B------:R-:W-:Y:S01]  /*8390*/  FFMA.FTZ R76, R170, R211, -R76 ;  /* 0x000000d3aa4c7223 */ /* 0x000fe2000001084c */
[C---:B------:R-:W-:Y:S01]  /*83a0*/  FFMA.FTZ R66, R178.reuse, R205, -R66 ;  /* 0x000000cdb2427223 */ /* 0x040fe20000010842 */
[----:B------:R-:W-:Y:S01]  /*83b0*/  FFMA.FTZ R178, R178, R192, R177 ;  /* 0x000000c0b2b27223 */ /* 0x000fe200000100b1 */
[----:B------:R-:W-:Y:S01]  /*83c0*/  FMUL.FTZ R78, R167, R187 ;  /* 0x000000bba74e7220 */ /* 0x000fe20000410000 */
[----:B------:R-:W-:Y:S01]  /*83d0*/  FMUL.FTZ R177, R165, UR49 ;  /* 0x00000031a5b17c20 */ /* 0x000fe20008410000 */
[C---:B------:R-:W-:Y:S01]  /*83e0*/  FMUL.FTZ R67, R179.reuse, R193 ;  /* 0x000000c1b3437220 */ /* 0x040fe20000410000 */
[----:B------:R-:W-:Y:S01]  /*83f0*/  ULEA UR33, UR15, 0xfffff000, 0xc ;  /* 0xfffff0000f217891 */ /* 0x000fe2000f8e60ff */
[----:B------:R-:W-:Y:S01]  /*8400*/  FADD.FTZ R230, RZ, R230 ;  /* 0x000000e6ffe67221 */ /* 0x000fe20000010000 */
[----:B------:R-:W-:Y:S01]  /*8410*/  VOTEU.ALL UP0, P0 ;  /* 0x0000000000ff7886 */ /* 0x000fe20000000000 */
[C---:B------:R-:W-:Y:S01]  /*8420*/  FFMA.FTZ R67, R180.reuse, R204, -R67 ;  /* 0x000000ccb4437223 */ /* 0x040fe20000010843 */
[----:B------:R-:W1:Y:S01]  /*8430*/  LDS.64 R64, [R181+0x6d88] ;  /* 0x006d8800b5407984 */ /* 0x000e620000000a00 */
[----:B------:R-:W-:Y:S01]  /*8440*/  USHF.R.S32.HI UR50, URZ, 0x1f, UR33 ;  /* 0x0000001fff327899 */ /* 0x000fe20008011421 */
[----:B------:R-:W-:Y:S01]  /*8450*/  FMUL.FTZ R71, R179, UR49 ;  /* 0x00000031b3477c20 */ /* 0x000fe20008410000 */
[----:B------:R-:W-:Y:S03]  /*8460*/  BSSY.RECONVERGENT B0, `(.L_x_617) ;  /* 0x0000226000007945 */ /* 0x000fe60003800200 */
[----:B------:R-:W-:Y:S01]  /*8470*/  FFMA.FTZ R71, R180, UR37, R71 ;  /* 0x00000025b4477c23 */ /* 0x000fe20008010047 */
[-C--:B-1----:R-:W-:Y:S01]  /*8480*/  FMUL.FTZ R68, R64, R107.reuse ;  /* 0x0000006b40447220 */ /* 0x082fe20000410000 */
[----:B------:R-:W-:-:S03]  /*8490*/  FMUL.FTZ R73, R65, R107 ;  /* 0x0000006b41497220 */ /* 0x000fc60000410000 */
[-C--:B------:R-:W-:Y:S01]  /*84a0*/  FFMA.FTZ R65, R65, R106.reuse, -R68 ;  /* 0x0000006a41417223 */ /* 0x080fe20000010844 */
[CC--:B------:R-:W-:Y:S01]  /*84b0*/  FMUL.FTZ R68, R175.reuse, R191.reuse ;  /* 0x000000bfaf447220 */ /* 0x0c0fe20000410000 */
[----:B------:R-:W-:Y:S01]  /*84c0*/  FFMA.FTZ R64, R64, R106, R73 ;  /* 0x0000006a40407223 */ /* 0x000fe20000010049 */
[----:B------:R-:W-:Y:S01]  /*84d0*/  FMUL.FTZ R73, R175, UR49 ;  /* 0x00000031af497c20 */ /* 0x000fe20008410000 */
[C---:B------:R-:W-:Y:S01]  /*84e0*/  FFMA.FTZ R175, R176.reuse, R191, R72 ;  /* 0x000000bfb0af7223 */ /* 0x040fe20000010048 */
[----:B------:R-:W-:Y:S01]  /*84f0*/  FFMA.FTZ R107, R176, R207, -R68 ;  /* 0x000000cfb06b7223 */ /* 0x000fe20000010844 */
[C---:B------:R-:W-:Y:S01]  /*8500*/  FFMA.FTZ R72, R174.reuse, UR37, R77 ;  /* 0x00000025ae487c23 */ /* 0x040fe2000801004d */
[C---:B------:R-:W-:Y:S01]  /*8510*/  FFMA.FTZ R68, R174.reuse, R208, -R75 ;  /* 0x000000d0ae447223 */ /* 0x040fe2000001084b */
[C---:B------:R-:W-:Y:S01]  /*8520*/  FMUL.FTZ R75, R171.reuse, UR49 ;  /* 0x00000031ab4b7c20 */ /* 0x040fe20008410000 */
[----:B------:R-:W-:Y:S01]  /*8530*/  FMUL.FTZ R77, R171, R189 ;  /* 0x000000bdab4d7220 */ /* 0x000fe20000410000 */
[C---:B------:R-:W-:Y:S01]  /*8540*/  FMUL.FTZ R171, R169.reuse, UR49 ;  /* 0x00000031a9ab7c20 */ /* 0x040fe20008410000 */
[----:B------:R-:W-:Y:S01]  /*8550*/  FMUL.FTZ R169, R169, R211 ;  /* 0x000000d3a9a97220 */ /* 0x000fe20000410000 */
[----:B------:R-:W-:Y:S01]  /*8560*/  FFMA.FTZ R174, R174, R190, R173 ;  /* 0x000000beaeae7223 */ /* 0x000fe200000100ad */
[C---:B------:R-:W-:Y:S01]  /*8570*/  FMUL.FTZ R106, R167.reuse, R213 ;  /* 0x000000d5a76a7220 */ /* 0x040fe20000410000 */
[C---:B------:R-:W-:Y:S01]  /*8580*/  FFMA.FTZ R74, R170.reuse, UR37, R171 ;  /* 0x00000025aa4a7c23 */ /* 0x040fe200080100ab */
[----:B------:R-:W-:Y:S01]  /*8590*/  FFMA.FTZ R170, R170, R188, R169 ;  /* 0x000000bcaaaa7223 */ /* 0x000fe200000100a9 */
[----:B------:R-:W-:Y:S01]  /*85a0*/  FMUL.FTZ R169, R167, UR49 ;  /* 0x00000031a7a97c20 */ /* 0x000fe20008410000 */
[C---:B------:R-:W-:Y:S01]  /*85b0*/  FMUL.FTZ R173, R165.reuse, R186 ;  /* 0x000000baa5ad7220 */ /* 0x040fe20000410000 */
[-C--:B------:R-:W-:Y:S01]  /*85c0*/  FMUL.FTZ R165, R165, R214.reuse ;  /* 0x000000d6a5a57220 */ /* 0x080fe20000410000 */
[C---:B------:R-:W-:Y:S01]  /*85d0*/  FFMA.FTZ R171, R168.reuse, R187, R106 ;  /* 0x000000bba8ab7223 */ /* 0x040fe2000001006a */
[C---:B------:R-:W-:Y:S01]  /*85e0*/  FFMA.FTZ R167, R168.reuse, UR37, R169 ;  /* 0x00000025a8a77c23 */ /* 0x040fe200080100a9 */
[----:B------:R-:W-:Y:S01]  /*85f0*/  FFMA.FTZ R169, R168, R213, -R78 ;  /* 0x000000d5a8a97223 */ /* 0x000fe2000001084e */
[C---:B------:R-:W-:Y:S01]  /*8600*/  FFMA.FTZ R78, R166.reuse, UR37, R177 ;  /* 0x00000025a64e7c23 */ /* 0x040fe200080100b1 */
[C---:B------:R-:W-:Y:S01]  /*8610*/  FFMA.FTZ R106, R166.reuse, R214, -R173 ;  /* 0x000000d6a66a7223 */ /* 0x040fe200000108ad */
[----:B------:R-:W-:Y:S01]  /*8620*/  FFMA.FTZ R166, R166, R186, R165 ;  /* 0x000000baa6a67223 */ /* 0x000fe200000100a5 */
[C---:B------:R-:W-:Y:S01]  /*8630*/  FMUL.FTZ R165, R163.reuse, R185 ;  /* 0x000000b9a3a57220 */ /* 0x040fe20000410000 */
[----:B------:R-:W-:Y:S01]  /*8640*/  FMUL.FTZ R168, R163, R216 ;  /* 0x000000d8a3a87220 */ /* 0x000fe20000410000 */
[C---:B------:R-:W-:Y:S01]  /*8650*/  FMUL.FTZ R173, R161.reuse, R184 ;  /* 0x000000b8a1ad7220 */ /* 0x040fe20000410000 */
[----:B------:R-:W-:Y:S01]  /*8660*/  FMUL.FTZ R161, R161, R217 ;  /* 0x000000d9a1a17220 */ /* 0x000fe20000410000 */
[C---:B------:R-:W-:Y:S01]  /*8670*/  FFMA.FTZ R163, R164.reuse, R216, -R165 ;  /* 0x000000d8a4a37223 */ /* 0x040fe200000108a5 */
[----:B------:R-:W-:Y:S01]  /*8680*/  FFMA.FTZ R165, R164, R185, R168 ;  /* 0x000000b9a4a57223 */ /* 0x000fe200000100a8 */
[C---:B------:R-:W-:Y:S01]  /*8690*/  FFMA.FTZ R164, R162.reuse, R217, -R173 ;  /* 0x000000d9a2a47223 */ /* 0x040fe200000108ad */
[----:B------:R-:W-:Y:S01]  /*86a0*/  FFMA.FTZ R162, R162, R184, R161 ;  /* 0x000000b8a2a27223 */ /* 0x000fe200000100a1 */
[C---:B------:R-:W-:Y:S01]  /*86b0*/  FMUL.FTZ R161, R159.reuse, R183 ;  /* 0x000000b79fa17220 */ /* 0x040fe20000410000 */
[----:B------:R-:W-:Y:S01]  /*86c0*/  FMUL.FTZ R168, R159, R219 ;  /* 0x000000db9fa87220 */ /* 0x000fe20000410000 */
[----:B------:R-:W-:Y:S01]  /*86d0*/  FMUL.FTZ R173, R157, R127 ;  /* 0x0000007f9dad7220 */ /* 0x000fe20000410000 */
[----:B------:R-:W-:Y:S01]  /*86e0*/  FFMA.FTZ R226, R19, R226, R64 ;  /* 0x000000e213e27223 */ /* 0x000fe20000010040 */
[C---:B------:R-:W-:Y:S01]  /*86f0*/  FFMA.FTZ R159, R160.reuse, R219, -R161 ;  /* 0x000000dba09f7223 */ /* 0x040fe200000108a1 */
[----:B------:R-:W-:Y:S01]  /*8700*/  FFMA.FTZ R161, R160, R183, R168 ;  /* 0x000000b7a0a17223 */ /* 0x000fe200000100a8 */
[-C--:B------:R-:W-:Y:S01]  /*8710*/  FMUL.FTZ R168, R157, R220.reuse ;  /* 0x000000dc9da87220 */ /* 0x080fe20000410000 */
[C---:B------:R-:W-:Y:S01]  /*8720*/  FFMA.FTZ R160, R158.reuse, R220, -R173 ;  /* 0x000000dc9ea07223 */ /* 0x040fe200000108ad */
[CC--:B------:R-:W-:Y:S01]  /*8730*/  FMUL.FTZ R157, R155.reuse, R126.reuse ;  /* 0x0000007e9b9d7220 */ /* 0x0c0fe20000410000 */
[----:B------:R-:W-:Y:S01]  /*8740*/  FMUL.FTZ R173, R155, R221 ;  /* 0x000000dd9bad7220 */ /* 0x000fe20000410000 */
[----:B------:R-:W-:Y:S01]  /*8750*/  FFMA.FTZ R158, R158, R127, R168 ;  /* 0x0000007f9e9e7223 */ /* 0x000fe200000100a8 */
[----:B------:R-:W-:Y:S01]  /*8760*/  FFMA.FTZ R168, R0, R67, RZ ;  /* 0x0000004300a87223 */ /* 0x000fe200000100ff */
[C---:B------:R-:W-:Y:S01]  /*8770*/  FFMA.FTZ R155, R156.reuse, R221, -R157 ;  /* 0x000000dd9c9b7223 */ /* 0x040fe2000001089d */
[----:B------:R-:W-:Y:S01]  /*8780*/  FFMA.FTZ R157, R156, R126, R173 ;  /* 0x0000007e9c9d7223 */ /* 0x000fe200000100ad */
[C---:B------:R-:W-:Y:S01]  /*8790*/  FMUL.FTZ R173, R153.reuse, R202 ;  /* 0x000000ca99ad7220 */ /* 0x040fe20000410000 */
[----:B------:R-:W-:Y:S01]  /*87a0*/  FMUL.FTZ R153, R153, R223 ;  /* 0x000000df99997220 */ /* 0x000fe20000410000 */
[----:B------:R-:W-:Y:S01]  /*87b0*/  FFMA.FTZ R67, R33, R66, R168 ;  /* 0x0000004221437223 */ /* 0x000fe200000100a8 */
[----:B------:R-:W-:Y:S01]  /*87c0*/  FFMA.FTZ R66, -R0, R69, RZ ;  /* 0x0000004500427223 */ /* 0x000fe200000101ff */
[C---:B------:R-:W-:Y:S01]  /*87d0*/  FFMA.FTZ R156, R154.reuse, R223, -R173 ;  /* 0x000000df9a9c7223 */ /* 0x040fe200000108ad */
[----:B------:R-:W-:Y:S01]  /*87e0*/  FFMA.FTZ R154, R154, R202, R153 ;  /* 0x000000ca9a9a7223 */ /* 0x000fe20000010099 */
[----:B------:R-:W-:Y:S01]  /*87f0*/  FMUL.FTZ R153, R151, R224 ;  /* 0x000000e097997220 */ /* 0x000fe20000410000 */
[----:B------:R-:W-:Y:S01]  /*8800*/  FFMA.FTZ R66, -R33, R178, R66 ;  /* 0x000000b221427223 */ /* 0x000fe20000010142 */
[----:B------:R-:W-:Y:S01]  /*8810*/  FMUL.FTZ R173, R151, R227 ;  /* 0x000000e397ad7220 */ /* 0x000fe20000410000 */
[----:B------:R-:W-:Y:S01]  /*8820*/  FFMA.FTZ R168, R32, R107, R67 ;  /* 0x0000006b20a87223 */ /* 0x000fe20000010043 */
[----:B------:R-:W-:Y:S01]  /*8830*/  FMUL.FTZ R67, R149, R228 ;  /* 0x000000e495437220 */ /* 0x000fe20000410000 */
[----:B------:R-:W-:Y:S01]  /*8840*/  FADD.FTZ R148, R148, R65 ;  /* 0x0000004194947221 */ /* 0x000fe20000010000 */
[----:B------:R-:W-:Y:S01]  /*8850*/  FFMA.FTZ R151, R152, R227, -R153 ;  /* 0x000000e398977223 */ /* 0x000fe20000010899 */
[----:B------:R-:W-:Y:S01]  /*8860*/  FFMA.FTZ R175, -R32, R175, R66 ;  /* 0x000000af20af7223 */ /* 0x000fe20000010142 */
[----:B------:R-:W-:Y:S01]  /*8870*/  FFMA.FTZ R153, R152, R224, R173 ;  /* 0x000000e098997223 */ /* 0x000fe200000100ad */
[C---:B------:R-:W-:Y:S01]  /*8880*/  FMUL.FTZ R66, R147.reuse, R226 ;  /* 0x000000e293427220 */ /* 0x040fe20000410000 */
[----:B------:R-:W-:Y:S01]  /*8890*/  FFMA.FTZ R152, R150, R230, R67 ;  /* 0x000000e696987223 */ /* 0x000fe20000010043 */
[-C--:B------:R-:W-:Y:S01]  /*88a0*/  FMUL.FTZ R147, R147, R148.reuse ;  /* 0x0000009493937220 */ /* 0x080fe20000410000 */
[----:B------:R-:W-:Y:S01]  /*88b0*/  LOP3.LUT R64, R182, UR33, RZ, 0xfc, !PT ;  /* 0x00000021b6407c12 */ /* 0x000fe2000f8efcff */
[C---:B------:R-:W-:Y:S01]  /*88c0*/  FFMA.FTZ R69, R145.reuse, R148, -R66 ;  /* 0x0000009491457223 */ /* 0x040fe20000010842 */
[----:B------:R-:W-:Y:S01]  /*88d0*/  MOV R65, UR50 ;  /* 0x0000003200417c02 */ /* 0x000fe20008000f00 */
[----:B------:R-:W-:Y:S01]  /*88e0*/  FFMA.FTZ R147, R145, R226, R147 ;  /* 0x000000e291937223 */ /* 0x000fe20000010093 */
[----:B------:R-:W-:Y:S01]  /*88f0*/  MOV R67, UR42 ;  /* 0x0000002a00437c02 */ /* 0x000fe20008000f00 */
[----:B------:R-:W-:Y:S01]  /*8900*/  UMOV UR33, UR30 ;  /* 0x0000001e00217c82 */ /* 0x000fe20008000000 */
[----:B------:R-:W-:Y:S01]  /*8910*/  MOV R145, UR43 ;  /* 0x0000002b00917c02 */ /* 0x000fe20008000f00 */
[----:B------:R-:W-:Y:S01]  /*8920*/  FFMA.FTZ R203, R20, R203, R147 ;  /* 0x000000cb14cb7223 */ /* 0x000fe20000010093 */
[----:B------:R-:W-:Y:S01]  /*8930*/  FFMA.FTZ R107, R31, R68, R168 ;  /* 0x000000441f6b7223 */ /* 0x000fe200000100a8 */
[----:B------:R-:W-:-:S04]  /*8940*/  IMAD.WIDE.U32 R66, R67, UR8, R64 ;  /* 0x0000000843427c25 */ /* 0x000fc8000f8e0040 */
[----:B------:R-:W-:Y:S01]  /*8950*/  FADD.FTZ R65, R144, R69 ;  /* 0x0000004590417221 */ /* 0x000fe20000010000 */
[----:B------:R-:W-:Y:S01]  /*8960*/  MOV R69, UR33 ;  /* 0x0000002100457c02 */ /* 0x000fe20008000f00 */
[----:B------:R-:W-:Y:S01]  /*8970*/  FFMA.FTZ R77, R172, R210, -R77 ;  /* 0x000000d2ac4d7223 */ /* 0x000fe2000001084d */
[----:B------:R-:W-:Y:S02]  /*8980*/  IMAD R67, R145, UR8, R67 ;  /* 0x0000000891437c24 */ /* 0x000fe4000f8e0243 */
[C---:B------:R-:W-:Y:S01]  /*8990*/  FMUL.FTZ R144, R146.reuse, R65 ;  /* 0x0000004192907220 */ /* 0x040fe20000410000 */
[-C--:B------:R-:W-:Y:S01]  /*89a0*/  FMUL.FTZ R146, R146, R203.reuse ;  /* 0x000000cb92927220 */ /* 0x080fe20000410000 */
[C---:B------:R-:W-:Y:S01]  /*89b0*/  LEA R68, P2, R66.reuse, UR9, 0x2 ;  /* 0x0000000942447c11 */ /* 0x040fe2000f8410ff */
[----:B------:R-:W-:Y:S01]  /*89c0*/  FFMA.FTZ R174, -R31, R174, R175 ;  /* 0x000000ae1fae7223 */ /* 0x000fe200000101af */
[----:B------:R-:W-:Y:S01]  /*89d0*/  FFMA.FTZ R144, R109, R203, R144 ;  /* 0x000000cb6d907223 */ /* 0x000fe20000010090 */
[----:B------:R-:W-:Y:S01]  /*89e0*/  LEA R64, R69, -R64, 0x1 ;  /* 0x8000004045407211 */ /* 0x000fe200078e08ff */
[----:B------:R-:W-:Y:S01]  /*89f0*/  FFMA.FTZ R109, R109, R65, -R146 ;  /* 0x000000416d6d7223 */ /* 0x000fe20000010892 */
[----:B------:R-:W-:Y:S01]  /*8a00*/  LEA.HI.X R69, R66, UR14, R67, 0x2, P2 ;  /* 0x0000000e42457c11 */ /* 0x000fe200090f1443 */
[----:B------:R-:W-:Y:S01]  /*8a10*/  FFMA.FTZ R66, R30, R77, R107 ;  /* 0x0000004d1e427223 */ /* 0x000fe2000001006b */
[----:B------:R-:W-:Y:S01]  /*8a20*/  FFMA.FTZ R201, R21, R201, R144 ;  /* 0x000000c915c97223 */ /* 0x000fe20000010090 */
[----:B------:R-:W-:Y:S01]  /*8a30*/  FADD.FTZ R110, R110, R109 ;  /* 0x0000006d6e6e7221 */ /* 0x000fe20000010000 */
[----:B------:R-:W-:Y:S01]  /*8a40*/  FFMA.FTZ R79, -R30, R79, R174 ;  /* 0x0000004f1e4f7223 */ /* 0x000fe200000101ae */
[C---:B------:R-:W-:Y:S01]  /*8a50*/  FFMA.FTZ R67, R29.reuse, R76, R66 ;  /* 0x0000004c1d437223 */ /* 0x040fe20000010042 */
[C---:B------:R-:W-:Y:S01]  /*8a60*/  FMUL.FTZ R66, R116.reuse, R201 ;  /* 0x000000c974427220 */ /* 0x040fe20000410000 */
[----:B------:R-:W-:Y:S01]  /*8a70*/  FMUL.FTZ R116, R116, R110 ;  /* 0x0000006e74747220 */ /* 0x000fe20000410000 */
[----:B------:R-:W-:Y:S01]  /*8a80*/  FFMA.FTZ R170, -R29, R170, R79 ;  /* 0x000000aa1daa7223 */ /* 0x000fe2000001014f */
[----:B------:R-:W-:Y:S01]  /*8a90*/  FFMA.FTZ R76, R28, R169, R67 ;  /* 0x000000a91c4c7223 */ /* 0x000fe20000010043 */
[C---:B------:R-:W-:Y:S01]  /*8aa0*/  FFMA.FTZ R66, R117.reuse, R110, -R66 ;  /* 0x0000006e75427223 */ /* 0x040fe20000010842 */
[----:B------:R-:W-:Y:S01]  /*8ab0*/  FFMA.FTZ R117, R117, R201, R116 ;  /* 0x000000c975757223 */ /* 0x000fe20000010074 */
[----:B------:R-:W-:Y:S01]  /*8ac0*/  FMUL.FTZ R79, R193, UR49 ;  /* 0x00000031c14f7c20 */ /* 0x000fe20008410000 */
[----:B------:R-:W-:Y:S01]  /*8ad0*/  FFMA.FTZ R67, R27, R106, R76 ;  /* 0x0000006a1b437223 */ /* 0x000fe2000001004c */
[----:B------:R-:W-:Y:S01]  /*8ae0*/  FADD.FTZ R111, R111, R66 ;  /* 0x000000426f6f7221 */ /* 0x000fe20000010000 */
[----:B------:R-:W-:Y:S01]  /*8af0*/  FFMA.FTZ R200, R22, R200, R117 ;  /* 0x000000c816c87223 */ /* 0x000fe20000010075 */
[----:B------:R-:W-:Y:S01]  /*8b00*/  FFMA.FTZ R79, R204, UR37, R79 ;  /* 0x00000025cc4f7c23 */ /* 0x000fe2000801004f */
[----:B------:R-:W-:Y:S01]  /*8b10*/  FFMA.FTZ R76, R26, R163, R67 ;  /* 0x000000a31a4c7223 */ /* 0x000fe20000010043 */
[C---:B------:R-:W-:Y:S01]  /*8b20*/  FMUL.FTZ R66, R118.reuse, R111 ;  /* 0x0000006f76427220 */ /* 0x040fe20000410000 */
[----:B------:R-:W-:Y:S01]  /*8b30*/  FMUL.FTZ R118, R118, R200 ;  /* 0x000000c876767220 */ /* 0x000fe20000410000 */
[----:B------:R-:W-:Y:S01]  /*8b40*/  FMUL.FTZ R116, R0, -R79 ;  /* 0x8000004f00747220 */ /* 0x000fe20000410000 */
[----:B------:R-:W-:Y:S01]  /*8b50*/  FFMA.FTZ R67, R25, R164, R76 ;  /* 0x000000a419437223 */ /* 0x000fe2000001004c */
[C---:B------:R-:W-:Y:S01]  /*8b60*/  FFMA.FTZ R66, R119.reuse, R200, R66 ;  /* 0x000000c877427223 */ /* 0x040fe20000010042 */
[----:B------:R-:W-:Y:S01]  /*8b70*/  FFMA.FTZ R119, R119, R111, -R118 ;  /* 0x0000006f77777223 */ /* 0x000fe20000010876 */
[----:B------:R-:W-:Y:S01]  /*8b80*/  @!UP0 ULEA UR50, UR8, UR28, 0x4 ;  /* 0x0000001c08328291 */ /* 0x000fe2000f8e20ff */
[----:B------:R-:W-:Y:S01]  /*8b90*/  FFMA.FTZ R67, R24, R159, R67 ;  /* 0x0000009f18437223 */ /* 0x000fe20000010043 */
[----:B------:R-:W-:Y:S01]  /*8ba0*/  FFMA.FTZ R199, R23, R199, R66 ;  /* 0x000000c717c77223 */ /* 0x000fe20000010042 */
[----:B------:R-:W-:Y:S01]  /*8bb0*/  FADD.FTZ R112, R112, R119 ;  /* 0x0000007770707221 */ /* 0x000fe20000010000 */
[----:B------:R-:W-:-:S02]  /*8bc0*/  HFMA2 R107, -RZ, RZ, 0, 7.8678131103515625e-06 ;  /* 0x00000084ff6b7431 */ /* 0x000fc400000001ff */
[----:B------:R-:W-:Y:S01]  /*8bd0*/  FFMA.FTZ R67, R23, R160, R67 ;  /* 0x000000a017437223 */ /* 0x000fe20000010043 */
[C---:B------:R-:W-:Y:S01]  /*8be0*/  FMUL.FTZ R66, R120.reuse, R199 ;  /* 0x000000c778427220 */ /* 0x040fe20000410000 */
[-C--:B------:R-:W-:Y:S01]  /*8bf0*/  FMUL.FTZ R120, R120, R112.reuse ;  /* 0x0000007078787220 */ /* 0x080fe20000410000 */
[----:B------:R-:W-:Y:S01]  /*8c00*/  FFMA.FTZ R75, R172, UR37, R75 ;  /* 0x00000025ac4b7c23 */ /* 0x000fe2000801004b */
[----:B------:R-:W-:Y:S01]  /*8c10*/  FFMA.FTZ R76, R22, R155, R67 ;  /* 0x0000009b164c7223 */ /* 0x000fe20000010043 */
[C---:B------:R-:W-:Y:S01]  /*8c20*/  FFMA.FTZ R66, R121.reuse, R112, -R66 ;  /* 0x0000007079427223 */ /* 0x040fe20000010842 */
[----:B------:R-:W-:Y:S01]  /*8c30*/  FFMA.FTZ R121, R121, R199, R120 ;  /* 0x000000c779797223 */ /* 0x000fe20000010078 */
[----:B0-----:R0:W-:Y:S01]  /*8c40*/  @!P0 STS.128 [UR50+0x8b80], R60 ;  /* 0x008b803cff008988 */ /* 0x0011e20008000c32 */
[----:B------:R-:W-:Y:S01]  /*8c50*/  FFMA.FTZ R67, R21, R156, R76 ;  /* 0x0000009c15437223 */ /* 0x000fe2000001004c */
[----:B------:R-:W-:Y:S01]  /*8c60*/  FADD.FTZ R113, R113, R66 ;  /* 0x0000004271717221 */ /* 0x000fe20000010000 */
[----:B------:R-:W-:Y:S01]  /*8c70*/  FFMA.FTZ R198, R24, R198, R121 ;  /* 0x000000c618c67223 */ /* 0x000fe20000010079 */
[----:B------:R-:W-:Y:S01]  /*8c80*/  FMUL.FTZ R120, R192, UR49 ;  /* 0x00000031c0787c20 */ /* 0x000fe20008410000 */
[----:B------:R-:W-:Y:S01]  /*8c90*/  FFMA.FTZ R66, R20, R151, R67 ;  /* 0x0000009714427223 */ /* 0x000fe20000010043 */
[CC--:B------:R-:W-:Y:S01]  /*8ca0*/  FMUL.FTZ R76, R122.reuse, R113.reuse ;  /* 0x000000717a4c7220 */ /* 0x0c0fe20000410000 */
[-C--:B------:R-:W-:Y:S01]  /*8cb0*/  FMUL.FTZ R122, R122, R198.reuse ;  /* 0x000000c67a7a7220 */ /* 0x080fe20000410000 */
[----:B------:R-:W-:Y:S01]  /*8cc0*/  FMUL.FTZ R67, R193, UR37 ;  /* 0x00000025c1437c20 */ /* 0x000fe20008410000 */
[----:B------:R-:W-:Y:S01]  /*8cd0*/  FFMA.FTZ R120, R205, UR37, R120 ;  /* 0x00000025cd787c23 */ /* 0x000fe20008010078 */
[C---:B------:R-:W-:Y:S01]  /*8ce0*/  FFMA.FTZ R76, R123.reuse, R198, R76 ;  /* 0x000000c67b4c7223 */ /* 0x040fe2000001004c */
[----:B------:R-:W-:Y:S01]  /*8cf0*/  FFMA.FTZ R123, R123, R113, -R122 ;  /* 0x000000717b7b7223 */ /* 0x000fe2000001087a */
[----:B------:R-:W-:Y:S01]  /*8d00*/  FFMA.FTZ R77, R204, UR49, -R67 ;  /* 0x00000031cc4d7c23 */ /* 0x000fe20008010843 */
[----:B------:R-:W-:-:S02]  /*8d10*/  IMAD R67, R182, R107, UR28 ;  /* 0x0000001cb6437e24 */ /* 0x000fc4000f8e026b */
[----:B------:R-:W-:Y:S01]  /*8d20*/  FFMA.FTZ R197, R25, R197, R76 ;  /* 0x000000c519c57223 */ /* 0x000fe2000001004c */
[----:B------:R-:W-:Y:S01]  /*8d30*/  FADD.FTZ R114, R114, R123 ;  /* 0x0000007b72727221 */ /* 0x000fe20000010000 */
[----:B------:R-:W-:Y:S01]  /*8d40*/  FMUL.FTZ R106, R0, R77 ;  /* 0x0000004d006a7220 */ /* 0x000fe20000410000 */
[----:B0-----:R-:W-:Y:S01]  /*8d50*/  FMUL.FTZ R63, R27, -R78 ;  /* 0x8000004e1b3f7220 */ /* 0x001fe20000410000 */
[CC--:B------:R-:W-:Y:S01]  /*8d60*/  FMUL.FTZ R79, R124.reuse, R197.reuse ;  /* 0x000000c57c4f7220 */ /* 0x0c0fe20000410000 */
[----:B------:R-:W-:Y:S01]  /*8d70*/  FMUL.FTZ R76, R124, R114 ;  /* 0x000000727c4c7220 */ /* 0x000fe20000410000 */
[C---:B------:R-:W-:Y:S01]  /*8d80*/  FMUL.FTZ R107, R190.reuse, UR49 ;  /* 0x00000031be6b7c20 */ /* 0x040fe20008410000 */
[----:B------:R0:W-:Y:S01]  /*8d90*/  STS [R67+0x2100], R106 ;  /* 0x0021006a43007388 */ /* 0x0001e20000000800 */
[----:B------:R-:W-:Y:S01]  /*8da0*/  FMUL.FTZ R120, R33, -R120 ;  /* 0x8000007821787220 */ /* 0x000fe20000410000 */
[C---:B------:R-:W-:Y:S01]  /*8db0*/  FFMA.FTZ R77, R125.reuse, R197, R76 ;  /* 0x000000c57d4d7223 */ /* 0x040fe2000001004c */
[----:B------:R-:W-:Y:S01]  /*8dc0*/  FFMA.FTZ R76, R125, R114, -R79 ;  /* 0x000000727d4c7223 */ /* 0x000fe2000001084f */
[----:B------:R-:W-:Y:S01]  /*8dd0*/  FMUL.FTZ R79, R190, UR37 ;  /* 0x00000025be4f7c20 */ /* 0x000fe20008410000 */
[----:B------:R1:W-:Y:S01]  /*8de0*/  STS [R67+0x2104], R116 ;  /* 0x0021047443007388 */ /* 0x0003e20000000800 */
[----:B------:R-:W-:Y:S01]  /*8df0*/  FFMA.FTZ R196, R26, R196, R77 ;  /* 0x000000c41ac47223 */ /* 0x000fe2000001004d */
[----:B------:R-:W-:Y:S01]  /*8e00*/  FADD.FTZ R115, R115, R76 ;  /* 0x0000004c73737221 */ /* 0x000fe20000010000 */
[----:B------:R-:W-:Y:S01]  /*8e10*/  FMUL.FTZ R76, R191, UR37 ;  /* 0x00000025bf4c7c20 */ /* 0x000fe20008410000 */
[----:B------:R-:W-:Y:S01]  /*8e20*/  STS [R67+0x210c], R120 ;  /* 0x00210c7843007388 */ /* 0x000fe20000000800 */
[----:B0-----:R-:W-:Y:S01]  /*8e30*/  FMUL.FTZ R106, R28, -R167 ;  /* 0x800000a71c6a7220 */ /* 0x001fe20000410000 */
[CC--:B------:R-:W-:Y:S01]  /*8e40*/  FMUL.FTZ R60, R128.reuse, R115.reuse ;  /* 0x00000073803c7220 */ /* 0x0c0fe20000410000 */
[-C--:B------:R-:W-:Y:S01]  /*8e50*/  FMUL.FTZ R128, R128, R196.reuse ;  /* 0x000000c480807220 */ /* 0x080fe20000410000 */
[----:B------:R-:W-:Y:S01]  /*8e60*/  FFMA.FTZ R61, R207, UR49, -R76 ;  /* 0x00000031cf3d7c23 */ /* 0x000fe2000801084c */
[----:B------:R-:W-:Y:S01]  /*8e70*/  FMUL.FTZ R76, R191, UR49 ;  /* 0x00000031bf4c7c20 */ /* 0x000fe20008410000 */
[C---:B------:R-:W-:Y:S01]  /*8e80*/  FFMA.FTZ R62, R129.reuse, R196, R60 ;  /* 0x000000c4813e7223 */ /* 0x040fe2000001003c */
[----:B------:R-:W-:Y:S01]  /*8e90*/  FFMA.FTZ R60, R129, R115, -R128 ;  /* 0x00000073813c7223 */ /* 0x000fe20000010880 */
[----:B------:R-:W-:Y:S01]  /*8ea0*/  FMUL.FTZ R78, R32, R61 ;  /* 0x0000003d204e7220 */ /* 0x000fe20000410000 */
[----:B------:R-:W-:Y:S01]  /*8eb0*/  FFMA.FTZ R77, R207, UR37, R76 ;  /* 0x00000025cf4d7c23 */ /* 0x000fe2000801004c */
[----:B------:R-:W-:Y:S01]  /*8ec0*/  FFMA.FTZ R195, R27, R195, R62 ;  /* 0x000000c31bc37223 */ /* 0x000fe2000001003e */
[----:B------:R-:W-:Y:S01]  /*8ed0*/  FADD.FTZ R60, R63, R60 ;  /* 0x0000003c3f3c7221 */ /* 0x000fe20000010000 */
[----:B------:R-:W-:Y:S01]  /*8ee0*/  FFMA.FTZ R76, R208, UR37, R107 ;  /* 0x00000025d04c7c23 */ /* 0x000fe2000801006b */
[----:B------:R0:W-:Y:S01]  /*8ef0*/  STS [R67+0x2110], R78 ;  /* 0x0021104e43007388 */ /* 0x0001e20000000800 */
[CC--:B------:R-:W-:Y:S01]  /*8f00*/  FMUL.FTZ R63, R130.reuse, R195.reuse ;  /* 0x000000c3823f7220 */ /* 0x0c0fe20000410000 */
[----:B------:R-:W-:Y:S01]  /*8f10*/  FMUL.FTZ R62, R130, R60 ;  /* 0x0000003c823e7220 */ /* 0x000fe20000410000 */
[----:B-1----:R-:W-:Y:S01]  /*8f20*/  FMUL.FTZ R116, R31, -R76 ;  /* 0x8000004c1f747220 */ /* 0x002fe20000410000 */
[----:B------:R-:W-:Y:S01]  /*8f30*/  FMUL.FTZ R118, R192, UR37 ;  /* 0x00000025c0767c20 */ /* 0x000fe20008410000 */
[C---:B------:R-:W-:Y:S01]  /*8f40*/  FFMA.FTZ R63, R131.reuse, R60, -R63 ;  /* 0x0000003c833f7223 */ /* 0x040fe2000001083f */
[----:B------:R-:W-:Y:S01]  /*8f50*/  FFMA.FTZ R61, R131, R195, R62 ;  /* 0x000000c3833d7223 */ /* 0x000fe2000001003e */
[----:B------:R-:W-:Y:S01]  /*8f60*/  FFMA.FTZ R62, R208, UR49, -R79 ;  /* 0x00000031d03e7c23 */ /* 0x000fe2000801084f */
[----:B------:R-:W-:Y:S01]  /*8f70*/  FMUL.FTZ R79, R29, -R74 ;  /* 0x8000004a1d4f7220 */ /* 0x000fe20000410000 */
[----:B------:R-:W-:Y:S01]  /*8f80*/  FMUL.FTZ R74, R188, UR37 ;  /* 0x00000025bc4a7c20 */ /* 0x000fe20008410000 */
[----:B------:R-:W-:Y:S01]  /*8f90*/  FFMA.FTZ R194, R28, R194, R61 ;  /* 0x000000c21cc27223 */ /* 0x000fe2000001003d */
[----:B------:R-:W-:Y:S01]  /*8fa0*/  FADD.FTZ R61, R106, R63 ;  /* 0x0000003f6a3d7221 */ /* 0x000fe20000010000 */
[----:B------:R-:W-:Y:S01]  /*8fb0*/  FMUL.FTZ R106, R31, R62 ;  /* 0x0000003e1f6a7220 */ /* 0x000fe20000410000 */
[----:B0-----:R-:W-:Y:S01]  /*8fc0*/  FMUL.FTZ R78, R32, -R77 ;  /* 0x8000004d204e7220 */ /* 0x001fe20000410000 */
[C---:B------:R-:W-:Y:S01]  /*8fd0*/  FMUL.FTZ R77, R189.reuse, UR49 ;  /* 0x00000031bd4d7c20 */ /* 0x040fe20008410000 */
[CC--:B------:R-:W-:Y:S01]  /*8fe0*/  FMUL.FTZ R62, R132.reuse, R61.reuse ;  /* 0x0000003d843e7220 */ /* 0x0c0fe20000410000 */
[-C--:B------:R-:W-:Y:S01]  /*8ff0*/  FMUL.FTZ R132, R132, R194.reuse ;  /* 0x000000c284847220 */ /* 0x080fe20000410000 */
[----:B------:R-:W-:Y:S01]  /*9000*/  FMUL.FTZ R63, R189, UR37 ;  /* 0x00000025bd3f7c20 */ /* 0x000fe20008410000 */
[C---:B------:R-:W-:Y:S01]  /*9010*/  FFMA.FTZ R77, R210.reuse, UR37, R77 ;  /* 0x00000025d24d7c23 */ /* 0x040fe2000801004d */
[C---:B------:R-:W-:Y:S01]  /*9020*/  FFMA.FTZ R76, R133.reuse, R194, R62 ;  /* 0x000000c2854c7223 */ /* 0x040fe2000001003e */
[----:B------:R-:W-:Y:S01]  /*9030*/  FFMA.FTZ R62, R133, R61, -R132 ;  /* 0x0000003d853e7223 */ /* 0x000fe20000010884 */
[----:B------:R0:W-:Y:S01]  /*9040*/  STS [R67+0x2118], R106 ;  /* 0x0021186a43007388 */ /* 0x0001e20000000800 */
[----:B------:R-:W-:Y:S01]  /*9050*/  FFMA.FTZ R63, R210, UR49, -R63 ;  /* 0x00000031d23f7c23 */ /* 0x000fe2000801083f */
[----:B------:R-:W-:Y:S01]  /*9060*/  FFMA.FTZ R206, R29, R206, R76 ;  /* 0x000000ce1dce7223 */ /* 0x000fe2000001004c */
[----:B------:R-:W-:Y:S01]  /*9070*/  FADD.FTZ R62, R79, R62 ;  /* 0x0000003e4f3e7221 */ /* 0x000fe20000010000 */
[----:B------:R-:W-:Y:S01]  /*9080*/  FMUL.FTZ R76, R30, -R77 ;  /* 0x8000004d1e4c7220 */ /* 0x000fe20000410000 */
[----:B------:R1:W-:Y:S01]  /*9090*/  STS [R67+0x2114], R78 ;  /* 0x0021144e43007388 */ /* 0x0003e20000000800 */
[----:B------:R-:W-:Y:S01]  /*90a0*/  FMUL.FTZ R77, R134, R206 ;  /* 0x000000ce864d7220 */ /* 0x000fe20000410000 */
[----:B------:R-:W-:Y:S01]  /*90b0*/  FMUL.FTZ R120, R30, -R75 ;  /* 0x8000004b1e787220 */ /* 0x000fe20000410000 */
[----:B------:R-:W-:Y:S01]  /*90c0*/  FFMA.FTZ R118, R205, UR49, -R118 ;  /* 0x00000031cd767c23 */ /* 0x000fe20008010876 */
[----:B------:R2:W-:Y:S01]  /*90d0*/  STS [R67+0x211c], R116 ;  /* 0x00211c7443007388 */ /* 0x0005e20000000800 */
[----:B0-----:R-:W-:Y:S01]  /*90e0*/  FFMA.FTZ R106, R211, UR49, -R74 ;  /* 0x00000031d36a7c23 */ /* 0x001fe2000801084a */
[-C--:B------:R-:W-:Y:S01]  /*90f0*/  FMUL.FTZ R74, R134, R62.reuse ;  /* 0x0000003e864a7220 */ /* 0x080fe20000410000 */
[----:B------:R-:W-:Y:S01]  /*9100*/  FFMA.FTZ R77, R135, R62, -R77 ;  /* 0x0000003e874d7223 */ /* 0x000fe2000001084d */
[----:B------:R-:W-:Y:S01]  /*9110*/  FMUL.FTZ R118, R33, R118 ;  /* 0x0000007621767220 */ /* 0x000fe20000410000 */
[----:B------:R0:W-:Y:S01]  /*9120*/  STS [R67+0x2124], R76 ;  /* 0x0021244c43007388 */ /* 0x0001e20000000800 */
[----:B-1----:R-:W-:Y:S01]  /*9130*/  FMUL.FTZ R78, R30, R63 ;  /* 0x0000003f1e4e7220 */ /* 0x002fe20000410000 */
[----:B------:R-:W-:Y:S01]  /*9140*/  FFMA.FTZ R63, R135, R206, R74 ;  /* 0x000000ce873f7223 */ /* 0x000fe2000001004a */
[----:B------:R-:W-:Y:S01]  /*9150*/  FMUL.FTZ R74, R188, UR49 ;  /* 0x00000031bc4a7c20 */ /* 0x000fe20008410000 */
[----:B------:R1:W-:Y:S01]  /*9160*/  STS [R67+0x2108], R118 ;  /* 0x0021087643007388 */ /* 0x0003e20000000800 */
[----:B--2---:R-:W-:Y:S01]  /*9170*/  FMUL.FTZ R116, R187, UR37 ;  /* 0x00000025bb747c20 */ /* 0x004fe20008410000 */
[----:B------:R-:W-:Y:S01]  /*9180*/  FFMA.FTZ R209, R30, R209, R63 ;  /* 0x000000d11ed17223 */ /* 0x000fe2000001003f */
[----:B------:R-:W-:Y:S01]  /*9190*/  FADD.FTZ R63, R120, R77 ;  /* 0x0000004d783f7221 */ /* 0x000fe20000010000 */
[----:B------:R2:W-:Y:S01]  /*91a0*/  STS [R67+0x2120], R78 ;  /* 0x0021204e43007388 */ /* 0x0005e20000000800 */
[----:B------:R-:W-:Y:S01]  /*91b0*/  FFMA.FTZ R75, R213, UR49, -R116 ;  /* 0x00000031d54b7c23 */ /* 0x000fe20008010874 */
[----:B------:R-:W-:Y:S01]  /*91c0*/  FMUL.FTZ R106, R29, R106 ;  /* 0x0000006a1d6a7220 */ /* 0x000fe20000410000 */
[----:B------:R-:W-:Y:S01]  /*91d0*/  FFMA.FTZ R73, R176, UR37, R73 ;  /* 0x00000025b0497c23 */ /* 0x000fe20008010049 */
[----:B------:R-:W-:Y:S01]  /*91e0*/  FMUL.FTZ R79, R186, UR37 ;  /* 0x00000025ba4f7c20 */ /* 0x000fe20008410000 */
[----:B0-----:R-:W-:Y:S01]  /*91f0*/  FMUL.FTZ R76, R28, R75 ;  /* 0x0000004b1c4c7220 */ /* 0x001fe20000410000 */
[----:B------:R-:W-:Y:S01]  /*9200*/  FMUL.FTZ R75, R31, -R72 ;  /* 0x800000481f4b7220 */ /* 0x000fe20000410000 */
[----:B-1----:R-:W-:Y:S01]  /*9210*/  FMUL.FTZ R118, R187, UR49 ;  /* 0x00000031bb767c20 */ /* 0x002fe20008410000 */
[----:B------:R0:W-:Y:S01]  /*9220*/  STS [R67+0x2128], R106 ;  /* 0x0021286a43007388 */ /* 0x0001e20000000800 */
[----:B------:R-:W-:Y:S01]  /*9230*/  FMUL.FTZ R107, R186, UR49 ;  /* 0x00000031ba6b7c20 */ /* 0x000fe20008410000 */
[----:B--2---:R-:W-:Y:S01]  /*9240*/  FFMA.FTZ R78, R211, UR37, R74 ;  /* 0x00000025d34e7c23 */ /* 0x004fe2000801004a */
[C---:B------:R-:W-:Y:S01]  /*9250*/  FMUL.FTZ R74, R136.reuse, R63 ;  /* 0x0000003f884a7220 */ /* 0x040fe20000410000 */
[-C--:B------:R-:W-:Y:S01]  /*9260*/  FMUL.FTZ R136, R136, R209.reuse ;  /* 0x000000d188887220 */ /* 0x080fe20000410000 */
[----:B------:R-:W-:Y:S01]  /*9270*/  FFMA.FTZ R77, R213, UR37, R118 ;  /* 0x00000025d54d7c23 */ /* 0x000fe20008010076 */
[----:B------:R-:W-:Y:S01]  /*9280*/  FMUL.FTZ R78, R29, -R78 ;  /* 0x8000004e1d4e7220 */ /* 0x000fe20000410000 */
[C---:B------:R-:W-:Y:S01]  /*9290*/  FFMA.FTZ R74, R137.reuse, R209, R74 ;  /* 0x000000d1894a7223 */ /* 0x040fe2000001004a */
[----:B------:R-:W-:Y:S01]  /*92a0*/  FFMA.FTZ R136, R137, R63, -R136 ;  /* 0x0000003f89887223 */ /* 0x000fe20000010888 */
[----:B------:R1:W-:Y:S01]  /*92b0*/  STS [R67+0x2130], R76 ;  /* 0x0021304c43007388 */ /* 0x0003e20000000800 */
[----:B0-----:R-:W-:Y:S01]  /*92c0*/  FMUL.FTZ R106, R28, -R77 ;  /* 0x8000004d1c6a7220 */ /* 0x001fe20000410000 */
[----:B------:R-:W-:Y:S01]  /*92d0*/  FFMA.FTZ R212, R31, R212, R74 ;  /* 0x000000d41fd47223 */ /* 0x000fe2000001004a */
[----:B------:R-:W-:Y:S01]  /*92e0*/  FADD.FTZ R72, R75, R136 ;  /* 0x000000884b487221 */ /* 0x000fe20000010000 */
[----:B------:R0:W-:Y:S01]  /*92f0*/  STS [R67+0x212c], R78 ;  /* 0x00212c4e43007388 */ /* 0x0001e20000000800 */
[----:B------:R-:W-:Y:S01]  /*9300*/  FMUL.FTZ R109, R185, UR37 ;  /* 0x00000025b96d7c20 */ /* 0x000fe20008410000 */
[C---:B------:R-:W-:Y:S01]  /*9310*/  FMUL.FTZ R77, R138.reuse, R212 ;  /* 0x000000d48a4d7220 */ /* 0x040fe20000410000 */
[-C--:B------:R-:W-:Y:S01]  /*9320*/  FMUL.FTZ R74, R138, R72.reuse ;  /* 0x000000488a4a7220 */ /* 0x080fe20000410000 */
[----:B------:R2:W-:Y:S01]  /*9330*/  STS [R67+0x2134], R106 ;  /* 0x0021346a43007388 */ /* 0x0005e20000000800 */
[----:B------:R-:W-:Y:S01]  /*9340*/  FFMA.FTZ R109, R216, UR49, -R109 ;  /* 0x00000031d86d7c23 */ /* 0x000fe2000801086d */
[C---:B------:R-:W-:Y:S01]  /*9350*/  FFMA.FTZ R77, R139.reuse, R72, -R77 ;  /* 0x000000488b4d7223 */ /* 0x040fe2000001084d */
[----:B------:R-:W-:Y:S01]  /*9360*/  FFMA.FTZ R75, R139, R212, R74 ;  /* 0x000000d48b4b7223 */ /* 0x000fe2000001004a */
[C---:B------:R-:W-:Y:S01]  /*9370*/  FFMA.FTZ R74, R214.reuse, UR49, -R79 ;  /* 0x00000031d64a7c23 */ /* 0x040fe2000801084f */
[----:B-1----:R-:W-:Y:S01]  /*9380*/  FFMA.FTZ R76, R214, UR37, R107 ;  /* 0x00000025d64c7c23 */ /* 0x002fe2000801006b */
[----:B------:R-:W-:Y:S01]  /*9390*/  FMUL.FTZ R120, R183, UR37 ;  /* 0x00000025b7787c20 */ /* 0x000fe20008410000 */
[C---:B------:R-:W-:Y:S01]  /*93a0*/  FFMA.FTZ R215, R32.reuse, R215, R75 ;  /* 0x000000d720d77223 */ /* 0x040fe2000001004b */
[C---:B0-----:R-:W-:Y:S01]  /*93b0*/  FMUL.FTZ R78, R27.reuse, R74 ;  /* 0x0000004a1b4e7220 */ /* 0x041fe20000410000 */
[----:B------:R-:W-:Y:S01]  /*93c0*/  FMUL.FTZ R76, R27, -R76 ;  /* 0x8000004c1b4c7220 */ /* 0x000fe20000410000 */
[----:B--2---:R-:W-:Y:S01]  /*93d0*/  FMUL.FTZ R106, R32, -R73 ;  /* 0x80000049206a7220 */ /* 0x004fe20000410000 */
[----:B------:R-:W-:Y:S01]  /*93e0*/  FMUL.FTZ R74, R140, R215 ;  /* 0x000000d78c4a7220 */ /* 0x000fe20000410000 */
[----:B------:R-:W-:Y:S01]  /*93f0*/  FMUL.FTZ R75, R185, UR49 ;  /* 0x00000031b94b7c20 */ /* 0x000fe20008410000 */
[----:B------:R-:W-:Y:S01]  /*9400*/  STS [R67+0x2138], R78 ;  /* 0x0021384e43007388 */ /* 0x000fe20000000800 */
[----:B------:R-:W-:Y:S01]  /*9410*/  FADD.FTZ R73, R106, R77 ;  /* 0x0000004d6a497221 */ /* 0x000fe20000010000 */
[----:B------:R-:W-:Y:S01]  /*9420*/  FMUL.FTZ R77, R33, -R70 ;  /* 0x80000046214d7220 */ /* 0x000fe20000410000 */
[----:B------:R-:W-:Y:S01]  /*9430*/  FMUL.FTZ R70, R184, UR37 ;  /* 0x00000025b8467c20 */ /* 0x000fe20008410000 */
[----:B------:R-:W-:Y:S01]  /*9440*/  FMUL.FTZ R106, R26, R109 ;  /* 0x0000006d1a6a7220 */ /* 0x000fe20000410000 */
[-C--:B------:R-:W-:Y:S01]  /*9450*/  FMUL.FTZ R140, R140, R73.reuse ;  /* 0x000000498c8c7220 */ /* 0x080fe20000410000 */
[C---:B------:R-:W-:Y:S01]  /*9460*/  FFMA.FTZ R74, R141.reuse, R73, -R74 ;  /* 0x000000498d4a7223 */ /* 0x040fe2000001084a */
[----:B------:R0:W-:Y:S01]  /*9470*/  STS [R67+0x213c], R76 ;  /* 0x00213c4c43007388 */ /* 0x0001e20000000800 */
[----:B------:R-:W-:Y:S01]  /*9480*/  FFMA.FTZ R75, R216, UR37, R75 ;  /* 0x00000025d84b7c23 */ /* 0x000fe2000801004b */
[----:B------:R-:W-:Y:S01]  /*9490*/  FFMA.FTZ R140, R141, R215, R140 ;  /* 0x000000d78d8c7223 */ /* 0x000fe2000001008c */
[----:B------:R-:W-:Y:S01]  /*94a0*/  FADD.FTZ R74, R77, R74 ;  /* 0x0000004a4d4a7221 */ /* 0x000fe20000010000 */
[----:B------:R1:W-:Y:S01]  /*94b0*/  STS [R67+0x2140], R106 ;  /* 0x0021406a43007388 */ /* 0x0003e20000000800 */
[----:B------:R-:W-:Y:S01]  /*94c0*/  FFMA.FTZ R109, R219, UR49, -R120 ;  /* 0x00000031db6d7c23 */ /* 0x000fe20008010878 */
[----:B------:R-:W-:Y:S01]  /*94d0*/  FFMA.FTZ R218, R33, R218, R140 ;  /* 0x000000da21da7223 */ /* 0x000fe2000001008c */
[-C--:B------:R-:W-:Y:S01]  /*94e0*/  FMUL.FTZ R79, R17, R74.reuse ;  /* 0x0000004a114f7220 */ /* 0x080fe20000410000 */
[----:B------:R-:W-:Y:S01]  /*94f0*/  FMUL.FTZ R116, R184, UR49 ;  /* 0x00000031b8747c20 */ /* 0x000fe20008410000 */
[----:B------:R-:W-:Y:S01]  /*9500*/  FMUL.FTZ R124, R24, R109 ;  /* 0x0000006d187c7220 */ /* 0x000fe20000410000 */
[C---:B0-----:R-:W-:Y:S01]  /*9510*/  FFMA.FTZ R76, R217.reuse, UR49, -R70 ;  /* 0x00000031d94c7c23 */ /* 0x041fe20008010846 */
[C---:B------:R-:W-:Y:S01]  /*9520*/  FMUL.FTZ R70, R142.reuse, R74 ;  /* 0x0000004a8e467220 */ /* 0x040fe20000410000 */
[-C--:B------:R-:W-:Y:S01]  /*9530*/  FMUL.FTZ R77, R142, R218.reuse ;  /* 0x000000da8e4d7220 */ /* 0x080fe20000410000 */
[----:B------:R-:W-:Y:S01]  /*9540*/  FFMA.FTZ R116, R217, UR37, R116 ;  /* 0x00000025d9747c23 */ /* 0x000fe20008010074 */
[----:B-1----:R-:W-:Y:S01]  /*9550*/  FMUL.FTZ R106, R26, -R75 ;  /* 0x8000004b1a6a7220 */ /* 0x002fe20000410000 */
[C---:B------:R-:W-:Y:S01]  /*9560*/  FFMA.FTZ R75, R143.reuse, R218, R70 ;  /* 0x000000da8f4b7223 */ /* 0x040fe20000010046 */
[----:B------:R-:W-:Y:S01]  /*9570*/  FFMA.FTZ R77, R143, R74, -R77 ;  /* 0x0000004a8f4d7223 */ /* 0x000fe2000001084d */
[C---:B------:R-:W-:Y:S01]  /*9580*/  FMUL.FTZ R70, R0.reuse, -R71 ;  /* 0x8000004700467220 */ /* 0x040fe20000410000 */
[----:B------:R-:W-:Y:S01]  /*9590*/  FMUL.FTZ R71, R17, R218 ;  /* 0x000000da11477220 */ /* 0x000fe20000410000 */
[----:B------:R-:W-:Y:S01]  /*95a0*/  FFMA.FTZ R222, R0, R222, R75 ;  /* 0x000000de00de7223 */ /* 0x000fe2000001004b */
[----:B------:R0:W-:Y:S01]  /*95b0*/  STS [R67+0x2144], R106 ;  /* 0x0021446a43007388 */ /* 0x0001e20000000800 */
[----:B------:R-:W-:Y:S01]  /*95c0*/  FADD.FTZ R77, R70, R77 ;  /* 0x0000004d464d7221 */ /* 0x000fe20000010000 */
[C---:B------:R-:W-:Y:S01]  /*95d0*/  FFMA.FTZ R75, -R18.reuse, R85, R204 ;  /* 0x00000055124b7223 */ /* 0x040fe200000101cc */
[C---:B------:R-:W-:Y:S01]  /*95e0*/  FMUL.FTZ R70, R18.reuse, R222 ;  /* 0x000000de12467220 */ /* 0x040fe20000410000 */
[----:B------:R-:W-:Y:S01]  /*95f0*/  FMUL.FTZ R118, R25, R76 ;  /* 0x0000004c19767220 */ /* 0x000fe20000410000 */
[----:B------:R-:W-:Y:S01]  /*9600*/  FMUL.FTZ R78, R18, R77 ;  /* 0x0000004d124e7220 */ /* 0x000fe20000410000 */
[----:B------:R-:W-:Y:S01]  /*9610*/  FFMA.FTZ R76, -R17, R84, R205 ;  /* 0x00000054114c7223 */ /* 0x000fe200000101cd */
[----:B------:R-:W-:Y:S01]  /*9620*/  FMUL.FTZ R107, R192, R71 ;  /* 0x00000047c06b7220 */ /* 0x000fe20000410000 */
[----:B------:R-:W-:Y:S01]  /*9630*/  FMUL.FTZ R120, R25, -R116 ;  /* 0x8000007419787220 */ /* 0x000fe20000410000 */
[----:B------:R1:W-:Y:S01]  /*9640*/  STS [R67+0x2148], R118 ;  /* 0x0021487643007388 */ /* 0x0003e20000000800 */
[----:B0-----:R-:W-:Y:S01]  /*9650*/  FMUL.FTZ R106, R193, R70 ;  /* 0x00000046c16a7220 */ /* 0x001fe20000410000 */
[-C--:B------:R-:W-:Y:S01]  /*9660*/  FFMA.FTZ R107, R76, R79.reuse, -R107 ;  /* 0x0000004f4c6b7223 */ /* 0x080fe2000001086b */
[----:B------:R-:W-:Y:S01]  /*9670*/  FMUL.FTZ R79, R192, R79 ;  /* 0x0000004fc04f7220 */ /* 0x000fe20000410000 */
[----:B------:R-:W-:Y:S01]  /*9680*/  FFMA.FTZ R207, -R16, R83, R207 ;  /* 0x0000005310cf7223 */ /* 0x000fe200000101cf */
[-C--:B------:R-:W-:Y:S01]  /*9690*/  FFMA.FTZ R106, R75, R78.reuse, -R106 ;  /* 0x0000004e4b6a7223 */ /* 0x080fe2000001086a */
[----:B------:R-:W-:Y:S01]  /*96a0*/  FMUL.FTZ R78, R193, R78 ;  /* 0x0000004ec14e7220 */ /* 0x000fe20000410000 */
[----:B------:R-:W-:Y:S01]  /*96b0*/  FFMA.FTZ R79, R76, R71, R79 ;  /* 0x000000474c4f7223 */ /* 0x000fe2000001004f */
[----:B------:R-:W-:Y:S01]  /*96c0*/  FMUL.FTZ R116, R16, R73 ;  /* 0x0000004910747220 */ /* 0x000fe20000410000 */
[----:B------:R-:W-:Y:S01]  /*96d0*/  FADD.FTZ R106, RZ, R106 ;  /* 0x0000006aff6a7221 */ /* 0x000fe20000010000 */
[----:B------:R-:W-:Y:S01]  /*96e0*/  FFMA.FTZ R78, R75, R70, R78 ;  /* 0x000000464b4e7223 */ /* 0x000fe2000001004e */
[C---:B------:R-:W-:Y:S01]  /*96f0*/  FFMA.FTZ R208, -R15.reuse, R82, R208 ;  /* 0x000000520fd07223 */ /* 0x040fe200000101d0 */
[----:B------:R-:W-:Y:S01]  /*9700*/  FMUL.FTZ R117, R15, R72 ;  /* 0x000000480f757220 */ /* 0x000fe20000410000 */
[----:B------:R-:W-:Y:S01]  /*9710*/  FADD.FTZ R106, R106, R107 ;  /* 0x0000006b6a6a7221 */ /* 0x000fe20000010000 */
[----:B------:R-:W-:Y:S01]  /*9720*/  FADD.FTZ R78, RZ, R78 ;  /* 0x0000004eff4e7221 */ /* 0x000fe20000010000 */
[----:B------:R-:W-:Y:S01]  /*9730*/  FMUL.FTZ R122, R183, UR49 ;  /* 0x00000031b77a7c20 */ /* 0x000fe20008410000 */
[----:B------:R-:W-:Y:S01]  /*9740*/  FMUL.FTZ R123, R127, UR37 ;  /* 0x000000257f7b7c20 */ /* 0x000fe20008410000 */
[----:B------:R0:W-:Y:S01]  /*9750*/  STS [R67+0x214c], R120 ;  /* 0x00214c7843007388 */ /* 0x0001e20000000800 */
[----:B------:R-:W-:Y:S01]  /*9760*/  FADD.FTZ R109, R78, R79 ;  /* 0x0000004f4e6d7221 */ /* 0x000fe20000010000 */
[----:B------:R-:W-:Y:S01]  /*9770*/  FMUL.FTZ R78, R16, R215 ;  /* 0x000000d7104e7220 */ /* 0x000fe20000410000 */
[----:B------:R-:W-:Y:S01]  /*9780*/  FMUL.FTZ R79, R15, R212 ;  /* 0x000000d40f4f7220 */ /* 0x000fe20000410000 */
[----:B------:R-:W-:Y:S01]  /*9790*/  FFMA.FTZ R121, R219, UR37, R122 ;  /* 0x00000025db797c23 */ /* 0x000fe2000801007a */
[----:B------:R-:W-:Y:S01]  /*97a0*/  FFMA.FTZ R210, -R14, R81, R210 ;  /* 0x000000510ed27223 */ /* 0x000fe200000101d2 */
[----:B-1----:R-:W-:Y:S01]  /*97b0*/  FMUL.FTZ R118, R191, R78 ;  /* 0x0000004ebf767220 */ /* 0x002fe20000410000 */
[----:B------:R-:W-:Y:S01]  /*97c0*/  FMUL.FTZ R119, R190, R79 ;  /* 0x0000004fbe777220 */ /* 0x000fe20000410000 */
[----:B------:R-:W-:Y:S01]  /*97d0*/  FMUL.FTZ R129, R127, UR49 ;  /* 0x000000317f817c20 */ /* 0x000fe20008410000 */
[----:B------:R1:W-:Y:S01]  /*97e0*/  STS [R67+0x2150], R124 ;  /* 0x0021507c43007388 */ /* 0x0003e20000000800 */
[-C--:B------:R-:W-:Y:S01]  /*97f0*/  FFMA.FTZ R107, R207, R116.reuse, -R118 ;  /* 0x00000074cf6b7223 */ /* 0x080fe20000010876 */
[----:B------:R-:W-:Y:S01]  /*9800*/  FMUL.FTZ R116, R191, R116 ;  /* 0x00000074bf747220 */ /* 0x000fe20000410000 */
[-C--:B------:R-:W-:Y:S01]  /*9810*/  FFMA.FTZ R119, R208, R117.reuse, -R119 ;  /* 0x00000075d0777223 */ /* 0x080fe20000010877 */
[----:B0-----:R-:W-:Y:S01]  /*9820*/  FFMA.FTZ R120, R220, UR49, -R123 ;  /* 0x00000031dc787c23 */ /* 0x001fe2000801087b */
[----:B------:R-:W-:Y:S01]  /*9830*/  FADD.FTZ R106, R106, R107 ;  /* 0x0000006b6a6a7221 */ /* 0x000fe20000010000 */
[----:B------:R-:W-:Y:S01]  /*9840*/  FFMA.FTZ R116, R207, R78, R116 ;  /* 0x0000004ecf747223 */ /* 0x000fe20000010074 */
[----:B------:R-:W-:Y:S01]  /*9850*/  FMUL.FTZ R117, R190, R117 ;  /* 0x00000075be757220 */ /* 0x000fe20000410000 */
[----:B------:R-:W-:Y:S01]  /*9860*/  FMUL.FTZ R118, R24, -R121 ;  /* 0x8000007918767220 */ /* 0x000fe20000410000 */
[----:B------:R-:W-:Y:S01]  /*9870*/  FADD.FTZ R119, R106, R119 ;  /* 0x000000776a777221 */ /* 0x000fe20000010000 */
[----:B------:R-:W-:Y:S01]  /*9880*/  FMUL.FTZ R106, R14, R209 ;  /* 0x000000d10e6a7220 */ /* 0x000fe20000410000 */
[----:B------:R-:W-:Y:S01]  /*9890*/  FMUL.FTZ R120, R23, R120 ;  /* 0x0000007817787220 */ /* 0x000fe20000410000 */
[----:B------:R-:W-:Y:S01]  /*98a0*/  FADD.FTZ R109, R109, R116 ;  /* 0x000000746d6d7221 */ /* 0x000fe20000010000 */
[----:B------:R-:W-:Y:S01]  /*98b0*/  FFMA.FTZ R116, R208, R79, R117 ;  /* 0x0000004fd0747223 */ /* 0x000fe20000010075 */
[----:B------:R-:W-:Y:S01]  /*98c0*/  FMUL.FTZ R117, R14, R63 ;  /* 0x0000003f0e757220 */ /* 0x000fe20000410000 */
[----:B------:R-:W-:Y:S01]  /*98d0*/  FMUL.FTZ R121, R189, R106 ;  /* 0x0000006abd797220 */ /* 0x000fe20000410000 */
[----:B------:R-:W-:Y:S01]  /*98e0*/  FMUL.FTZ R107, R13, R206 ;  /* 0x000000ce0d6b7220 */ /* 0x000fe20000410000 */
[----:B------:R0:W-:Y:S01]  /*98f0*/  STS [R67+0x2154], R118 ;  /* 0x0021547643007388 */ /* 0x0001e20000000800 */
[----:B------:R-:W-:Y:S01]  /*9900*/  FADD.FTZ R109, R109, R116 ;  /* 0x000000746d6d7221 */ /* 0x000fe20000010000 */
[C---:B------:R-:W-:Y:S01]  /*9910*/  FFMA.FTZ R116, -R13.reuse, R80, R211 ;  /* 0x000000500d747223 */ /* 0x040fe200000101d3 */
[----:B------:R-:W-:Y:S01]  /*9920*/  FMUL.FTZ R123, R13, R62 ;  /* 0x0000003e0d7b7220 */ /* 0x000fe20000410000 */
[----:B------:R2:W-:Y:S01]  /*9930*/  STS [R67+0x2158], R120 ;  /* 0x0021587843007388 */ /* 0x0005e20000000800 */
[----:B------:R-:W-:Y:S01]  /*9940*/  FMUL.FTZ R125, R188, R107 ;  /* 0x0000006bbc7d7220 */ /* 0x000fe20000410000 */
[----:B-1----:R-:W-:Y:S01]  /*9950*/  FFMA.FTZ R124, R220, UR37, R129 ;  /* 0x00000025dc7c7c23 */ /* 0x002fe20008010081 */
[----:B------:R-:W-:Y:S01]  /*9960*/  FFMA.FTZ R213, -R12, R59, R213 ;  /* 0x0000003b0cd57223 */ /* 0x000fe200000101d5 */
[----:B------:R-:W-:Y:S01]  /*9970*/  FFMA.FTZ R214, -R11, R58, R214 ;  /* 0x0000003a0bd67223 */ /* 0x000fe200000101d6 */
[-C--:B------:R-:W-:Y:S01]  /*9980*/  FFMA.FTZ R122, R116, R123.reuse, -R125 ;  /* 0x0000007b747a7223 */ /* 0x080fe2000001087d */
[----:B0-----:R-:W-:Y:S01]  /*9990*/  FMUL.FTZ R118, R126, UR37 ;  /* 0x000000257e767c20 */ /* 0x001fe20008410000 */
[----:B------:R-:W-:Y:S01]  /*99a0*/  FMUL.FTZ R123, R188, R123 ;  /* 0x0000007bbc7b7220 */ /* 0x000fe20000410000 */
[----:B------:R-:W-:Y:S01]  /*99b0*/  FMUL.FTZ R124, R23, -R124 ;  /* 0x8000007c177c7220 */ /* 0x000fe20000410000 */
[----:B------:R-:W-:Y:S01]  /*99c0*/  FMUL.FTZ R128, R126, UR49 ;  /* 0x000000317e807c20 */ /* 0x000fe20008410000 */
[CC--:B--2---:R-:W-:Y:S01]  /*99d0*/  FFMA.FTZ R120, R210.reuse, R117.reuse, -R121 ;  /* 0x00000075d2787223 */ /* 0x0c4fe20000010879 */
[----:B------:R-:W-:Y:S01]  /*99e0*/  FMUL.FTZ R117, R189, R117 ;  /* 0x00000075bd757220 */ /* 0x000fe20000410000 */
[----:B------:R-:W-:Y:S01]  /*99f0*/  FFMA.FTZ R121, R221, UR49, -R118 ;  /* 0x00000031dd797c23 */ /* 0x000fe20008010876 */
[----:B------:R0:W-:Y:S01]  /*9a00*/  STS [R67+0x215c], R124 ;  /* 0x00215c7c43007388 */ /* 0x0001e20000000800 */
[----:B------:R-:W-:Y:S01]  /*9a10*/  FADD.FTZ R119, R119, R120 ;  /* 0x0000007877777221 */ /* 0x000fe20000010000 */
[----:B------:R-:W-:Y:S01]  /*9a20*/  FFMA.FTZ R118, R210, R106, R117 ;  /* 0x0000006ad2767223 */ /* 0x000fe20000010075 */
[----:B------:R-:W-:Y:S01]  /*9a30*/  FMUL.FTZ R120, R12, R61 ;  /* 0x0000003d0c787220 */ /* 0x000fe20000410000 */
[----:B------:R-:W-:Y:S01]  /*9a40*/  FMUL.FTZ R130, R22, R121 ;  /* 0x0000007916827220 */ /* 0x000fe20000410000 */
[----:B------:R-:W-:Y:S01]  /*9a50*/  FADD.FTZ R119, R119, R122 ;  /* 0x0000007a77777221 */ /* 0x000fe20000010000 */
[----:B------:R-:W-:Y:S01]  /*9a60*/  FADD.FTZ R109, R109, R118 ;  /* 0x000000766d6d7221 */ /* 0x000fe20000010000 */
[----:B------:R-:W-:Y:S01]  /*9a70*/  FFMA.FTZ R118, R116, R107, R123 ;  /* 0x0000006b74767223 */ /* 0x000fe2000001007b */
[----:B------:R-:W-:Y:S01]  /*9a80*/  FMUL.FTZ R121, R11, R60 ;  /* 0x0000003c0b797220 */ /* 0x000fe20000410000 */
[----:B------:R1:W-:Y:S01]  /*9a90*/  STS [R67+0x2160], R130 ;  /* 0x0021608243007388 */ /* 0x0003e20000000800 */
[----:B0-----:R-:W-:Y:S01]  /*9aa0*/  FMUL.FTZ R124, R202, UR37 ;  /* 0x00000025ca7c7c20 */ /* 0x001fe20008410000 */
[----:B------:R-:W-:Y:S01]  /*9ab0*/  FADD.FTZ R117, R109, R118 ;  /* 0x000000766d757221 */ /* 0x000fe20000010000 */
[----:B------:R-:W-:Y:S01]  /*9ac0*/  FMUL.FTZ R118, R12, R194 ;  /* 0x000000c20c767220 */ /* 0x000fe20000410000 */
[----:B------:R-:W-:Y:S01]  /*9ad0*/  FMUL.FTZ R109, R11, R195 ;  /* 0x000000c30b6d7220 */ /* 0x000fe20000410000 */
[----:B------:R-:W-:Y:S01]  /*9ae0*/  FFMA.FTZ R125, R221, UR37, R128 ;  /* 0x00000025dd7d7c23 */ /* 0x000fe20008010080 */
[----:B------:R-:W-:Y:S01]  /*9af0*/  FFMA.FTZ R216, -R10, R57, R216 ;  /* 0x000000390ad87223 */ /* 0x000fe200000101d8 */
[----:B------:R-:W-:Y:S01]  /*9b00*/  FMUL.FTZ R122, R187, R118 ;  /* 0x00000076bb7a7220 */ /* 0x000fe20000410000 */
[----:B------:R-:W-:Y:S01]  /*9b10*/  FMUL.FTZ R123, R186, R109 ;  /* 0x0000006dba7b7220 */ /* 0x000fe20000410000 */
[----:B------:R-:W-:Y:S01]  /*9b20*/  FMUL.FTZ R128, R22, -R125 ;  /* 0x8000007d16807220 */ /* 0x000fe20000410000 */
[----:B-1----:R-:W-:Y:S01]  /*9b30*/  FFMA.FTZ R130, R223, UR49, -R124 ;  /* 0x00000031df827c23 */ /* 0x002fe2000801087c */
[-C--:B------:R-:W-:Y:S01]  /*9b40*/  FFMA.FTZ R122, R213, R120.reuse, -R122 ;  /* 0x00000078d57a7223 */ /* 0x080fe2000001087a */
[----:B------:R-:W-:Y:S01]  /*9b50*/  FMUL.FTZ R120, R187, R120 ;  /* 0x00000078bb787220 */ /* 0x000fe20000410000 */
[-C--:B------:R-:W-:Y:S01]  /*9b60*/  FFMA.FTZ R124, R214, R121.reuse, -R123 ;  /* 0x00000079d67c7223 */ /* 0x080fe2000001087b */
[----:B------:R-:W-:Y:S01]  /*9b70*/  FMUL.FTZ R121, R186, R121 ;  /* 0x00000079ba797220 */ /* 0x000fe20000410000 */
[----:B------:R-:W-:Y:S01]  /*9b80*/  FADD.FTZ R119, R119, R122 ;  /* 0x0000007a77777221 */ /* 0x000fe20000010000 */
[----:B------:R-:W-:Y:S01]  /*9b90*/  FFMA.FTZ R120, R213, R118, R120 ;  /* 0x00000076d5787223 */ /* 0x000fe20000010078 */
[----:B------:R-:W-:Y:S01]  /*9ba0*/  FMUL.FTZ R122, R10, R115 ;  /* 0x000000730a7a7220 */ /* 0x000fe20000410000 */
[----:B------:R-:W-:Y:S01]  /*9bb0*/  FMUL.FTZ R132, R21, R130 ;  /* 0x0000008215847220 */ /* 0x000fe20000410000 */
[----:B------:R0:W-:Y:S01]  /*9bc0*/  STS [R67+0x2164], R128 ;  /* 0x0021648043007388 */ /* 0x0001e20000000800 */
[----:B------:R-:W-:Y:S01]  /*9bd0*/  FADD.FTZ R117, R117, R120 ;  /* 0x0000007875757221 */ /* 0x000fe20000010000 */
[----:B------:R-:W-:Y:S01]  /*9be0*/  FFMA.FTZ R120, R214, R109, R121 ;  /* 0x0000006dd6787223 */ /* 0x000fe20000010079 */
[----:B------:R-:W-:Y:S01]  /*9bf0*/  FADD.FTZ R119, R119, R124 ;  /* 0x0000007c77777221 */ /* 0x000fe20000010000 */
[----:B------:R-:W-:Y:S01]  /*9c00*/  FMUL.FTZ R130, R202, UR49 ;  /* 0x00000031ca827c20 */ /* 0x000fe20008410000 */
[----:B------:R-:W-:Y:S01]  /*9c10*/  FFMA.FTZ R217, -R9, R56, R217 ;  /* 0x0000003809d97223 */ /* 0x000fe200000101d9 */
[----:B------:R-:W-:Y:S01]  /*9c20*/  FADD.FTZ R121, R117, R120 ;  /* 0x0000007875797221 */ /* 0x000fe20000010000 */
[----:B------:R-:W-:Y:S01]  /*9c30*/  FMUL.FTZ R120, R10, R196 ;  /* 0x000000c40a787220 */ /* 0x000fe20000410000 */
[C---:B------:R-:W-:Y:S01]  /*9c40*/  FMUL.FTZ R117, R9.reuse, R197 ;  /* 0x000000c509757220 */ /* 0x040fe20000410000 */
[----:B------:R-:W-:Y:S01]  /*9c50*/  FMUL.FTZ R125, R9, R114 ;  /* 0x00000072097d7220 */ /* 0x000fe20000410000 */
[----:B------:R1:W-:Y:S01]  /*9c60*/  STS [R67+0x2168], R132 ;  /* 0x0021688443007388 */ /* 0x0003e20000000800 */
[C---:B------:R-:W-:Y:S01]  /*9c70*/  FMUL.FTZ R123, R185.reuse, R120 ;  /* 0x00000078b97b7220 */ /* 0x040fe20000410000 */
[----:B0-----:R-:W-:Y:S01]  /*9c80*/  FMUL.FTZ R128, R184, R117 ;  /* 0x00000075b8807220 */ /* 0x001fe20000410000 */
[----:B------:R-:W-:Y:S01]  /*9c90*/  FMUL.FTZ R134, R224, UR37 ;  /* 0x00000025e0867c20 */ /* 0x000fe20008410000 */
[----:B------:R-:W-:Y:S01]  /*9ca0*/  FFMA.FTZ R219, -R8, R55, R219 ;  /* 0x0000003708db7223 */ /* 0x000fe200000101db */
[CC--:B------:R-:W-:Y:S01]  /*9cb0*/  FFMA.FTZ R124, R216.reuse, R122.reuse, -R123 ;  /* 0x0000007ad87c7223 */ /* 0x0c0fe2000001087b */
[----:B------:R-:W-:Y:S01]  /*9cc0*/  FMUL.FTZ R123, R185, R122 ;  /* 0x0000007ab97b7220 */ /* 0x000fe20000410000 */
[----:B------:R-:W-:Y:S01]  /*9cd0*/  FFMA.FTZ R129, R227, UR49, -R134 ;  /* 0x00000031e3817c23 */ /* 0x000fe20008010886 */
[----:B------:R-:W-:Y:S01]  /*9ce0*/  FFMA.FTZ R220, -R7, R54, R220 ;  /* 0x0000003607dc7223 */ /* 0x000fe200000101dc */
[----:B------:R-:W-:Y:S01]  /*9cf0*/  FADD.FTZ R119, R119, R124 ;  /* 0x0000007c77777221 */ /* 0x000fe20000010000 */
[----:B-1----:R-:W-:Y:S01]  /*9d00*/  FFMA.FTZ R132, R223, UR37, R130 ;  /* 0x00000025df847c23 */ /* 0x002fe20008010082 */
[-C--:B------:R-:W-:Y:S01]  /*9d10*/  FFMA.FTZ R130, R217, R125.reuse, -R128 ;  /* 0x0000007dd9827223 */ /* 0x080fe20000010880 */
[----:B------:R-:W-:Y:S01]  /*9d20*/  FFMA.FTZ R122, R216, R120, R123 ;  /* 0x00000078d87a7223 */ /* 0x000fe2000001007b */
[----:B------:R-:W-:Y:S01]  /*9d30*/  FMUL.FTZ R128, R184, R125 ;  /* 0x0000007db8807220 */ /* 0x000fe20000410000 */
[C---:B------:R-:W-:Y:S01]  /*9d40*/  FMUL.FTZ R124, R8.reuse, R113 ;  /* 0x00000071087c7220 */ /* 0x040fe20000410000 */
[----:B------:R-:W-:Y:S01]  /*9d50*/  FADD.FTZ R130, R119, R130 ;  /* 0x0000008277827221 */ /* 0x000fe20000010000 */
[----:B------:R-:W-:Y:S01]  /*9d60*/  FADD.FTZ R121, R121, R122 ;  /* 0x0000007a79797221 */ /* 0x000fe20000010000 */
[----:B------:R-:W-:Y:S01]  /*9d70*/  FFMA.FTZ R128, R217, R117, R128 ;  /* 0x00000075d9807223 */ /* 0x000fe20000010080 */
[----:B------:R-:W-:Y:S01]  /*9d80*/  FMUL.FTZ R122, R8, R198 ;  /* 0x000000c6087a7220 */ /* 0x000fe20000410000 */
[----:B------:R-:W-:Y:S01]  /*9d90*/  FMUL.FTZ R119, R7, R199 ;  /* 0x000000c707777220 */ /* 0x000fe20000410000 */
[----:B------:R-:W-:Y:S01]  /*9da0*/  FMUL.FTZ R136, R20, R129 ;  /* 0x0000008114887220 */ /* 0x000fe20000410000 */
[----:B------:R-:W-:Y:S01]  /*9db0*/  FADD.FTZ R121, R121, R128 ;  /* 0x0000008079797221 */ /* 0x000fe20000010000 */
[----:B------:R-:W-:Y:S01]  /*9dc0*/  FMUL.FTZ R128, R183, R122 ;  /* 0x0000007ab7807220 */ /* 0x000fe20000410000 */
[----:B------:R-:W-:Y:S01]  /*9dd0*/  FMUL.FTZ R134, R224, UR49 ;  /* 0x00000031e0867c20 */ /* 0x000fe20008410000 */
[----:B------:R-:W-:Y:S01]  /*9de0*/  FMUL.FTZ R125, R7, R112 ;  /* 0x00000070077d7220 */ /* 0x000fe20000410000 */
[----:B------:R-:W-:Y:S01]  /*9df0*/  FMUL.FTZ R129, R127, R119 ;  /* 0x000000777f817220 */ /* 0x000fe20000410000 */
[-C--:B------:R-:W-:Y:S01]  /*9e00*/  FFMA.FTZ R123, R219, R124.reuse, -R128 ;  /* 0x0000007cdb7b7223 */ /* 0x080fe20000010880 */
[----:B------:R-:W-:Y:S01]  /*9e10*/  FMUL.FTZ R124, R183, R124 ;  /* 0x0000007cb77c7220 */ /* 0x000fe20000410000 */
[----:B------:R-:W-:Y:S01]  /*9e20*/  FMUL.FTZ R133, R230, UR37 ;  /* 0x00000025e6857c20 */ /* 0x000fe20008410000 */
[----:B------:R-:W-:Y:S01]  /*9e30*/  FFMA.FTZ R131, R227, UR37, R134 ;  /* 0x00000025e3837c23 */ /* 0x000fe20008010086 */
[-C--:B------:R-:W-:Y:S01]  /*9e40*/  FFMA.FTZ R128, R220, R125.reuse, -R129 ;  /* 0x0000007ddc807223 */ /* 0x080fe20000010881 */
[----:B------:R-:W-:Y:S01]  /*9e50*/  FFMA.FTZ R124, R219, R122, R124 ;  /* 0x0000007adb7c7223 */ /* 0x000fe2000001007c */
[----:B------:R-:W-:Y:S01]  /*9e60*/  FFMA.FTZ R134, R228, UR49, -R133 ;  /* 0x00000031e4867c23 */ /* 0x000fe20008010885 */
[----:B------:R-:W-:Y:S01]  /*9e70*/  FMUL.FTZ R125, R127, R125 ;  /* 0x0000007d7f7d7220 */ /* 0x000fe20000410000 */
[----:B------:R-:W-:Y:S01]  /*9e80*/  FMUL.FTZ R133, R230, UR49 ;  /* 0x00000031e6857c20 */ /* 0x000fe20008410000 */
[----:B------:R-:W-:Y:S01]  /*9e90*/  FMUL.FTZ R132, R21, -R132 ;  /* 0x8000008415847220 */ /* 0x000fe20000410000 */
[----:B------:R-:W-:Y:S01]  /*9ea0*/  FADD.FTZ R121, R121, R124 ;  /* 0x0000007c79797221 */ /* 0x000fe20000010000 */
[----:B------:R-:W-:Y:S01]  /*9eb0*/  FFMA.FTZ R124, R220, R119, R125 ;  /* 0x00000077dc7c7223 */ /* 0x000fe2000001007d */
[----:B------:R-:W-:Y:S01]  /*9ec0*/  FFMA.FTZ R140, R228, UR37, R133 ;  /* 0x00000025e48c7c23 */ /* 0x000fe20008010085 */
[----:B------:R-:W-:Y:S01]  /*9ed0*/  FMUL.FTZ R134, R19, R134 ;  /* 0x0000008613867220 */ /* 0x000fe20000410000 */
[----:B------:R0:W-:Y:S01]  /*9ee0*/  STS [R67+0x216c], R132 ;  /* 0x00216c8443007388 */ /* 0x0001e20000000800 */
[----:B------:R-:W-:Y:S01]  /*9ef0*/  FADD.FTZ R125, R121, R124 ;  /* 0x0000007c797d7221 */ /* 0x000fe20000010000 */
[----:B------:R-:W-:Y:S01]  /*9f00*/  FMUL.FTZ R124, R6, R200 ;  /* 0x000000c8067c7220 */ /* 0x000fe20000410000 */
[----:B------:R-:W-:Y:S01]  /*9f10*/  FMUL.FTZ R140, R19, -R140 ;  /* 0x8000008c138c7220 */ /* 0x000fe20000410000 */
[----:B------:R-:W-:Y:S01]  /*9f20*/  FADD.FTZ R123, R130, R123 ;  /* 0x0000007b827b7221 */ /* 0x000fe20000010000 */
[C---:B------:R-:W-:Y:S01]  /*9f30*/  FFMA.FTZ R221, -R6.reuse, R53, R221 ;  /* 0x0000003506dd7223 */ /* 0x040fe200000101dd */
[----:B------:R-:W-:Y:S01]  /*9f40*/  FMUL.FTZ R129, R6, R111 ;  /* 0x0000006f06817220 */ /* 0x000fe20000410000 */
[----:B------:R-:W-:Y:S01]  /*9f50*/  FMUL.FTZ R130, R126, R124 ;  /* 0x0000007c7e827220 */ /* 0x000fe20000410000 */
[----:B------:R-:W-:Y:S01]  /*9f60*/  STS [R67+0x2170], R136 ;  /* 0x0021708843007388 */ /* 0x000fe20000000800 */
[C---:B------:R-:W-:Y:S01]  /*9f70*/  FMUL.FTZ R121, R5.reuse, R201 ;  /* 0x000000c905797220 */ /* 0x040fe20000410000 */
[----:B0-----:R-:W-:Y:S01]  /*9f80*/  FMUL.FTZ R132, R20, -R131 ;  /* 0x8000008314847220 */ /* 0x001fe20000410000 */
[----:B------:R-:W-:Y:S01]  /*9f90*/  FFMA.FTZ R171, -R28, R171, R170 ;  /* 0x000000ab1cab7223 */ /* 0x000fe200000101aa */
[----:B------:R0:W-:Y:S01]  /*9fa0*/  STS [R67+0x2178], R134 ;  /* 0x0021788643007388 */ /* 0x0001e20000000800 */
[----:B------:R-:W-:Y:S01]  /*9fb0*/  FFMA.FTZ R223, -R5, R52, R223 ;  /* 0x0000003405df7223 */ /* 0x000fe200000101df */
[----:B------:R-:W-:Y:S01]  /*9fc0*/  FADD.FTZ R123, R123, R128 ;  /* 0x000000807b7b7221 */ /* 0x000fe20000010000 */
[----:B------:R-:W-:Y:S01]  /*9fd0*/  FFMA.FTZ R166, -R27, R166, R171 ;  /* 0x000000a61ba67223 */ /* 0x000fe200000101ab */
[----:B------:R1:W-:Y:S01]  /*9fe0*/  STS [R67+0x2174], R132 ;  /* 0x0021748443007388 */ /* 0x0003e20000000800 */
[C---:B------:R-:W-:Y:S01]  /*9ff0*/  FMUL.FTZ R128, R4.reuse, R203 ;  /* 0x000000cb04807220 */ /* 0x040fe20000410000 */
[----:B------:R-:W-:Y:S01]  /*a000*/  FMUL.FTZ R131, R4, R65 ;  /* 0x0000004104837220 */ /* 0x000fe20000410000 */
[----:B------:R-:W-:Y:S01]  /*a010*/  FFMA.FTZ R165, -R26, R165, R166 ;  /* 0x000000a51aa57223 */ /* 0x000fe200000101a6 */
[----:B------:R2:W-:Y:S01]  /*a020*/  STS [R67+0x217c], R140 ;  /* 0x00217c8c43007388 */ /* 0x0005e20000000800 */
[----:B------:R-:W-:Y:S01]  /*a030*/  FFMA.FTZ R227, -R4, R51, R227 ;  /* 0x0000003304e37223 */ /* 0x000fe200000101e3 */
[----:B0-----:R-:W-:Y:S01]  /*a040*/  FMUL.FTZ R134, R202, R121 ;  /* 0x00000079ca867220 */ /* 0x001fe20000410000 */
[----:B------:R-:W-:Y:S01]  /*a050*/  FMUL.FTZ R138, R224, R128 ;  /* 0x00000080e08a7220 */ /* 0x000fe20000410000 */
[----:B------:R-:W-:Y:S01]  /*a060*/  FFMA.FTZ R162, -R25, R162, R165 ;  /* 0x000000a219a27223 */ /* 0x000fe200000101a5 */
[----:B------:R-:W-:Y:S01]  /*a070*/  FMUL.FTZ R141, R199, UR48 ;  /* 0x00000030c78d7c20 */ /* 0x000fe20008410000 */
[-C--:B-1----:R-:W-:Y:S01]  /*a080*/  FFMA.FTZ R132, R221, R129.reuse, -R130 ;  /* 0x00000081dd847223 */ /* 0x082fe20000010882 */
[----:B------:R-:W-:Y:S01]  /*a090*/  FMUL.FTZ R130, R126, R129 ;  /* 0x000000817e827220 */ /* 0x000fe20000410000 */
[----:B------:R-:W-:Y:S01]  /*a0a0*/  FMUL.FTZ R129, R5, R110 ;  /* 0x0000006e05817220 */ /* 0x000fe20000410000 */
[----:B------:R-:W-:Y:S01]  /*a0b0*/  FFMA.FTZ R138, R227, R131, -R138 ;  /* 0x00000083e38a7223 */ /* 0x000fe2000001088a */
[----:B------:R-:W-:Y:S01]  /*a0c0*/  FADD.FTZ R123, R123, R132 ;  /* 0x000000847b7b7221 */ /* 0x000fe20000010000 */
[----:B------:R-:W-:Y:S01]  /*a0d0*/  FFMA.FTZ R130, R221, R124, R130 ;  /* 0x0000007cdd827223 */ /* 0x000fe20000010082 */
[-C--:B------:R-:W-:Y:S01]  /*a0e0*/  FFMA.FTZ R136, R223, R129.reuse, -R134 ;  /* 0x00000081df887223 */ /* 0x080fe20000010886 */
[----:B------:R-:W-:Y:S01]  /*a0f0*/  FMUL.FTZ R134, R202, R129 ;  /* 0x00000081ca867220 */ /* 0x000fe20000410000 */
[----:B------:R-:W-:Y:S01]  /*a100*/  IADD3 R129, PT, PT, R182, 0x80, RZ ;  /* 0x00000080b6817810 */ /* 0x000fe20007ffe0ff */
[----:B------:R-:W-:Y:S01]  /*a110*/  FADD.FTZ R125, R125, R130 ;  /* 0x000000827d7d7221 */ /* 0x000fe20000010000 */
[----:B------:R-:W-:Y:S01]  /*a120*/  FMUL.FTZ R130, R224, R131 ;  /* 0x00000083e0827220 */ /* 0x000fe20000410000 */
[----:B------:R-:W-:Y:S01]  /*a130*/  FFMA.FTZ R134, R223, R121, R134 ;  /* 0x00000079df867223 */ /* 0x000fe20000010086 */
[----:B------:R-:W-:Y:S01]  /*a140*/  LEA.HI R129, R129, R182, RZ, 0x1b ;  /* 0x000000b681817211 */ /* 0x000fe200078fd8ff */
[----:B------:R-:W-:Y:S01]  /*a150*/  FADD.FTZ R123, R123, R136 ;  /* 0x000000887b7b7221 */ /* 0x000fe20000010000 */
[----:B------:R-:W-:Y:S01]  /*a160*/  FFMA.FTZ R161, -R24, R161, R162 ;  /* 0x000000a118a17223 */ /* 0x000fe200000101a2 */
[----:B------:R-:W-:Y:S01]  /*a170*/  FADD.FTZ R125, R125, R134 ;  /* 0x000000867d7d7221 */ /* 0x000fe20000010000 */
[----:B------:R-:W-:Y:S01]  /*a180*/  FFMA.FTZ R130, R227, R128, R130 ;  /* 0x00000080e3827223 */ /* 0x000fe20000010082 */
[----:B------:R-:W-:Y:S01]  /*a190*/  LEA R139, R129, UR28, 0x2 ;  /* 0x0000001c818b7c11 */ /* 0x000fe2000f8e10ff */
[----:B------:R-:W-:Y:S01]  /*a1a0*/  BAR.SYNC.DEFER_BLOCKING 0x0 ;  /* 0x0000000000007b1d */ /* 0x000fe20000010000 */
[----:B------:R-:W-:Y:S01]  /*a1b0*/  FADD.FTZ R131, R123, R138 ;  /* 0x0000008a7b837221 */ /* 0x000fe20000010000 */
[----:B------:R-:W-:Y:S01]  /*a1c0*/  FFMA.FTZ R158, -R23, R158, R161 ;  /* 0x0000009e179e7223 */ /* 0x000fe200000101a1 */
[----:B------:R-:W-:Y:S01]  /*a1d0*/  FADD.FTZ R133, R125, R130 ;  /* 0x000000827d857221 */ /* 0x000fe20000010000 */
[----:B------:R-:W-:Y:S01]  /*a1e0*/  FMUL.FTZ R123, R148, UR48 ;  /* 0x00000030947b7c20 */ /* 0x000fe20008410000 */
[----:B------:R-:W-:Y:S01]  /*a1f0*/  FMUL.FTZ R125, R226, UR48 ;  /* 0x00000030e27d7c20 */ /* 0x000fe20008410000 */
[----:B------:R-:W-:Y:S01]  /*a200*/  FMUL.FTZ R130, R203, UR48 ;  /* 0x00000030cb827c20 */ /* 0x000fe20008410000 */
[----:B------:R-:W-:Y:S01]  /*a210*/  FMUL.FTZ R129, R201, UR48 ;  /* 0x00000030c9817c20 */ /* 0x000fe20008410000 */
[----:B------:R-:W-:Y:S01]  /*a220*/  FFMA.FTZ R157, -R22, R157, R158 ;  /* 0x0000009d169d7223 */ /* 0x000fe2000001019e */
[----:B--2---:R-:W-:Y:S01]  /*a230*/  FFMA.FTZ R67, R226, UR36, R123 ;  /* 0x00000024e2437c23 */ /* 0x004fe2000801007b */
[----:B------:R-:W-:Y:S01]  /*a240*/  FMUL.FTZ R132, R200, UR48 ;  /* 0x00000030c8847c20 */ /* 0x000fe20008410000 */
[----:B------:R-:W-:Y:S01]  /*a250*/  FFMA.FTZ R123, R148, UR36, -R125 ;  /* 0x00000024947b7c23 */ /* 0x000fe2000801087d */
[C---:B------:R-:W-:Y:S01]  /*a260*/  FFMA.FTZ R125, R65.reuse, UR36, -R130 ;  /* 0x00000024417d7c23 */ /* 0x040fe20008010882 */
[----:B------:R-:W-:Y:S01]  /*a270*/  FMUL.FTZ R134, R65, UR48 ;  /* 0x0000003041867c20 */ /* 0x000fe20008410000 */
[C---:B------:R-:W-:Y:S01]  /*a280*/  FFMA.FTZ R65, R110.reuse, UR36, -R129 ;  /* 0x000000246e417c23 */ /* 0x040fe20008010881 */
[----:B------:R-:W-:Y:S01]  /*a290*/  FFMA.FTZ R154, -R21, R154, R157 ;  /* 0x0000009a159a7223 */ /* 0x000fe2000001019d */
[C---:B------:R-:W-:Y:S01]  /*a2a0*/  FFMA.FTZ R129, R111.reuse, UR36, -R132 ;  /* 0x000000246f817c23 */ /* 0x040fe20008010884 */
[----:B------:R-:W-:Y:S01]  /*a2b0*/  FMUL.FTZ R111, R111, UR48 ;  /* 0x000000306f6f7c20 */ /* 0x000fe20008410000 */
[----:B------:R-:W-:Y:S01]  /*a2c0*/  FMUL.FTZ R130, R110, UR48 ;  /* 0x000000306e827c20 */ /* 0x000fe20008410000 */
[----:B------:R-:W-:Y:S01]  /*a2d0*/  FFMA.FTZ R153, -R20, R153, R154 ;  /* 0x0000009914997223 */ /* 0x000fe2000001019a */
[----:B------:R-:W-:Y:S01]  /*a2e0*/  FFMA.FTZ R110, R203, UR36, R134 ;  /* 0x00000024cb6e7c23 */ /* 0x000fe20008010086 */
[----:B------:R-:W-:Y:S01]  /*a2f0*/  FFMA.FTZ R154, R200, UR36, R111 ;  /* 0x00000024c89a7c23 */ /* 0x000fe2000801006f */
[----:B------:R-:W-:Y:S01]  /*a300*/  FMUL.FTZ R111, R195, UR48 ;  /* 0x00000030c36f7c20 */ /* 0x000fe20008410000 */
[----:B------:R-:W-:Y:S01]  /*a310*/  FMUL.FTZ R134, R198, UR48 ;  /* 0x00000030c6867c20 */ /* 0x000fe20008410000 */
[----:B------:R-:W0:Y:S01]  /*a320*/  LDS R139, [R139+0x2300] ;  /* 0x002300008b8b7984 */ /* 0x000e220000000800 */
[C---:B------:R-:W-:Y:S01]  /*a330*/  FFMA.FTZ R132, R112.reuse, UR36, -R141 ;  /* 0x0000002470847c23 */ /* 0x040fe2000801088d */
[----:B------:R-:W-:Y:S01]  /*a340*/  FMUL.FTZ R136, R112, UR48 ;  /* 0x0000003070887c20 */ /* 0x000fe20008410000 */
[C---:B------:R-:W-:Y:S01]  /*a350*/  FFMA.FTZ R111, R60.reuse, UR36, -R111 ;  /* 0x000000243c6f7c23 */ /* 0x040fe2000801086f */
[----:B------:R-:W-:Y:S01]  /*a360*/  FFMA.FTZ R112, R113, UR36, -R134 ;  /* 0x0000002471707c23 */ /* 0x000fe20008010886 */
[----:B------:R-:W-:Y:S01]  /*a370*/  FMUL.FTZ R60, R60, UR48 ;  /* 0x000000303c3c7c20 */ /* 0x000fe20008410000 */
[----:B------:R-:W-:Y:S01]  /*a380*/  FMUL.FTZ R134, R194, UR48 ;  /* 0x00000030c2867c20 */ /* 0x000fe20008410000 */
[----:B------:R-:W-:Y:S01]  /*a390*/  FFMA.FTZ R145, R199, UR36, R136 ;  /* 0x00000024c7917c23 */ /* 0x000fe20008010088 */
[----:B------:R-:W-:Y:S01]  /*a3a0*/  FMUL.FTZ R136, R196, UR48 ;  /* 0x00000030c4887c20 */ /* 0x000fe20008410000 */
[----:B------:R-:W-:Y:S01]  /*a3b0*/  FFMA.FTZ R143, R195, UR36, R60 ;  /* 0x00000024c38f7c23 */ /* 0x000fe2000801003c */
[----:B------:R-:W-:Y:S01]  /*a3c0*/  ISETP.GE.AND P2, PT, R64, 0x1, PT ;  /* 0x000000014000780c */ /* 0x000fe20003f46270 */
[----:B------:R-:W-:Y:S01]  /*a3d0*/  FFMA.FTZ R134, R61, UR36, -R134 ;  /* 0x000000243d867c23 */ /* 0x000fe20008010886 */
[----:B------:R-:W-:Y:S01]  /*a3e0*/  FMUL.FTZ R60, R63, UR48 ;  /* 0x000000303f3c7c20 */ /* 0x000fe20008410000 */
[----:B------:R-:W-:Y:S01]  /*a3f0*/  FMUL.FTZ R141, R197, UR48 ;  /* 0x00000030c58d7c20 */ /* 0x000fe20008410000 */
[----:B------:R-:W-:Y:S01]  /*a400*/  FMUL.FTZ R61, R61, UR48 ;  /* 0x000000303d3d7c20 */ /* 0x000fe20008410000 */
[C---:B------:R-:W-:Y:S01]  /*a410*/  FFMA.FTZ R136, R115.reuse, UR36, -R136 ;  /* 0x0000002473887c23 */ /* 0x040fe20008010888 */
[----:B------:R-:W-:Y:S01]  /*a420*/  FMUL.FTZ R151, R115, UR48 ;  /* 0x0000003073977c20 */ /* 0x000fe20008410000 */
[----:B------:R-:W-:Y:S01]  /*a430*/  FMUL.FTZ R115, R212, UR48 ;  /* 0x00000030d4737c20 */ /* 0x000fe20008410000 */
[----:B------:R-:W-:Y:S01]  /*a440*/  FFMA.FTZ R147, R209, UR36, R60 ;  /* 0x00000024d1937c23 */ /* 0x000fe2000801003c */
[C---:B------:R-:W-:Y:S01]  /*a450*/  FFMA.FTZ R141, R114.reuse, UR36, -R141 ;  /* 0x00000024728d7c23 */ /* 0x040fe2000801088d */
[----:B------:R-:W-:Y:S01]  /*a460*/  FMUL.FTZ R146, R114, UR48 ;  /* 0x0000003072927c20 */ /* 0x000fe20008410000 */
[----:B------:R-:W-:Y:S01]  /*a470*/  FFMA.FTZ R142, R194, UR36, R61 ;  /* 0x00000024c28e7c23 */ /* 0x000fe2000801003d */
[----:B------:R-:W-:Y:S01]  /*a480*/  FMUL.FTZ R60, R215, UR48 ;  /* 0x00000030d73c7c20 */ /* 0x000fe20008410000 */
[----:B------:R-:W-:Y:S01]  /*a490*/  FMUL.FTZ R149, R149, R230 ;  /* 0x000000e695957220 */ /* 0x000fe20000410000 */
[----:B------:R-:W-:Y:S01]  /*a4a0*/  FMUL.FTZ R113, R113, UR48 ;  /* 0x0000003071717c20 */ /* 0x000fe20008410000 */
[----:B------:R-:W-:Y:S01]  /*a4b0*/  FMUL.FTZ R114, R209, UR48 ;  /* 0x00000030d1727c20 */ /* 0x000fe20008410000 */
[----:B------:R-:W-:Y:S01]  /*a4c0*/  FMUL.FTZ R61, R218, UR48 ;  /* 0x00000030da3d7c20 */ /* 0x000fe20008410000 */
[C---:B------:R-:W-:Y:S01]  /*a4d0*/  FFMA.FTZ R115, R72.reuse, UR36, -R115 ;  /* 0x0000002448737c23 */ /* 0x040fe20008010873 */
[----:B------:R-:W-:Y:S01]  /*a4e0*/  FMUL.FTZ R155, R72, UR48 ;  /* 0x00000030489b7c20 */ /* 0x000fe20008410000 */
[C---:B------:R-:W-:Y:S01]  /*a4f0*/  FFMA.FTZ R72, R73.reuse, UR36, -R60 ;  /* 0x0000002449487c23 */ /* 0x040fe2000801083c */
[----:B------:R-:W-:Y:S01]  /*a500*/  FMUL.FTZ R144, R73, UR48 ;  /* 0x0000003049907c20 */ /* 0x000fe20008410000 */
[----:B------:R-:W-:Y:S01]  /*a510*/  FFMA.FTZ R150, R150, R228, -R149 ;  /* 0x000000e496967223 */ /* 0x000fe20000010895 */
[----:B------:R-:W-:Y:S01]  /*a520*/  FFMA.FTZ R138, R198, UR36, R113 ;  /* 0x00000024c68a7c23 */ /* 0x000fe20008010071 */
[----:B------:R-:W-:Y:S01]  /*a530*/  FFMA.FTZ R114, R63, UR36, -R114 ;  /* 0x000000243f727c23 */ /* 0x000fe20008010872 */
[----:B------:R-:W-:Y:S01]  /*a540*/  FMUL.FTZ R60, R222, UR48 ;  /* 0x00000030de3c7c20 */ /* 0x000fe20008410000 */
[----:B------:R-:W-:Y:S01]  /*a550*/  FFMA.FTZ R73, R74, UR36, -R61 ;  /* 0x000000244a497c23 */ /* 0x000fe2000801083d */
[----:B------:R-:W-:Y:S01]  /*a560*/  FMUL.FTZ R113, R206, UR48 ;  /* 0x00000030ce717c20 */ /* 0x000fe20008410000 */
[----:B------:R-:W-:Y:S01]  /*a570*/  FMUL.FTZ R149, R62, UR48 ;  /* 0x000000303e957c20 */ /* 0x000fe20008410000 */
[----:B------:R-:W-:Y:S01]  /*a580*/  FMUL.FTZ R63, R74, UR48 ;  /* 0x000000304a3f7c20 */ /* 0x000fe20008410000 */
[C---:B------:R-:W-:Y:S01]  /*a590*/  FMUL.FTZ R61, R77.reuse, UR48 ;  /* 0x000000304d3d7c20 */ /* 0x040fe20008410000 */
[----:B------:R-:W-:Y:S01]  /*a5a0*/  FFMA.FTZ R74, R77, UR36, -R60 ;  /* 0x000000244d4a7c23 */ /* 0x000fe2000801083c */
[C---:B------:R-:W-:Y:S01]  /*a5b0*/  IADD3 R135, PT, PT, R182.reuse, 0x100, RZ ;  /* 0x00000100b6877810 */ /* 0x040fe20007ffe0ff */
[----:B------:R-:W-:Y:S01]  /*a5c0*/  FFMA.FTZ R130, R201, UR36, R130 ;  /* 0x00000024c9827c23 */ /* 0x000fe20008010082 */
[----:B------:R-:W-:Y:S01]  /*a5d0*/  IADD3 R137, PT, PT, R182, 0x180, RZ ;  /* 0x00000180b6897810 */ /* 0x000fe20007ffe0ff */
[----:B------:R-:W-:Y:S01]  /*a5e0*/  FFMA.FTZ R146, R197, UR36, R146 ;  /* 0x00000024c5927c23 */ /* 0x000fe20008010092 */
[----:B------:R-:W-:Y:S01]  /*a5f0*/  ISETP.GE.AND P3, PT, R64, 0x81, PT ;  /* 0x000000814000780c */ /* 0x000fe20003f66270 */
[----:B------:R-:W-:Y:S01]  /*a600*/  FFMA.FTZ R151, R196, UR36, R151 ;  /* 0x00000024c4977c23 */ /* 0x000fe20008010097 */
[----:B------:R-:W-:Y:S01]  /*a610*/  FFMA.FTZ R113, R62, UR36, -R113 ;  /* 0x000000243e717c23 */ /* 0x000fe20008010871 */
[----:B------:R-:W-:Y:S01]  /*a620*/  FFMA.FTZ R149, R206, UR36, R149 ;  /* 0x00000024ce957c23 */ /* 0x000fe20008010095 */
[----:B------:R-:W-:Y:S01]  /*a630*/  FFMA.FTZ R155, R212, UR36, R155 ;  /* 0x00000024d49b7c23 */ /* 0x000fe2000801009b */
[----:B------:R-:W-:Y:S01]  /*a640*/  FFMA.FTZ R144, R215, UR36, R144 ;  /* 0x00000024d7907c23 */ /* 0x000fe20008010090 */
[----:B------:R-:W-:Y:S01]  /*a650*/  FFMA.FTZ R77, R218, UR36, R63 ;  /* 0x00000024da4d7c23 */ /* 0x000fe2000801003f */
[----:B------:R-:W-:Y:S01]  /*a660*/  FFMA.FTZ R140, R222, UR36, R61 ;  /* 0x00000024de8c7c23 */ /* 0x000fe2000801003d */
[----:B0-----:R-:W-:Y:S06]  /*a670*/  @!P2 BRA `(.L_x_618) ;  /* 0x000000000010a947 */ /* 0x001fec0003800000 */
[----:B------:R-:W-:-:S04]  /*a680*/  LEA.HI R60, R182, R182, RZ, 0x1b ;  /* 0x000000b6b63c7211 */ /* 0x000fc800078fd8ff */
[----:B------:R-:W-:-:S05]  /*a690*/  LEA R60, R60, UR28, 0x2 ;  /* 0x0000001c3c3c7c11 */ /* 0x000fca000f8e10ff */
[----:B------:R-:W0:Y:S04]  /*a6a0*/  LDS R61, [R60+0x2100] ;  /* 0x002100003c3d7984 */ /* 0x000e280000000800 */
[----:B0-----:R0:W-:Y:S02]  /*a6b0*/  REDG.E.ADD.F32.FTZ.RN.STRONG.GPU desc[UR34][R68.64], R61 ;  /* 0x0000003d440079a6 */ /* 0x0011e4000c12f322 */
.L_x_618:
[----:B------:R-:W-:Y:S05]  /*a6c0*/  BSYNC.RECONVERGENT B0 ;  /* 0x0000000000007941 */ /* 0x000fea0003800200 */
.L_x_617:
[----:B------:R-:W-:Y:S04]  /*a6d0*/  BSSY.RECONVERGENT B0, `(.L_x_619) ;  /* 0x0000003000007945 */ /* 0x000fe80003800200 */
[----:B------:R-:W-:Y:S05]  /*a6e0*/  @!P3 BRA `(.L_x_620) ;  /* 0x000000000004b947 */ /* 0x000fea0003800000 */
[----:B------:R1:W-:Y:S02]  /*a6f0*/  REDG.E.ADD.F32.FTZ.RN.STRONG.GPU desc[UR34][R68.64+0x200], R139 ;  /* 0x0002008b440079a6 */ /* 0x0003e4000c12f322 */
.L_x_620:
[----:B------:R-:W-:Y:S05]  /*a700*/  BSYNC.RECONVERGENT B0 ;  /* 0x0000000000007941 */ /* 0x000fea0003800200 */
.L_x_619:
[-C--:B------:R-:W-:Y:S01]  /*a710*/  LEA.HI R135, R135, R182.reuse, RZ, 0x1b ;  /* 0x000000b687877211 */ /* 0x080fe200078fd8ff */
[----:B------:R-:W-:Y:S01]  /*a720*/  BSSY.RECONVERGENT B0, `(.L_x_621) ;  /* 0x000000f000007945 */ /* 0x000fe20003800200 */
[----:B------:R-:W-:Y:S02]  /*a730*/  ISETP.GE.AND P6, PT, R64, 0x101, PT ;  /* 0x000001014000780c */ /* 0x000fe40003fc6270 */
[----:B0-----:R-:W-:Y:S02]  /*a740*/  LEA R61, R135, UR28, 0x2 ;  /* 0x0000001c873d7c11 */ /* 0x001fe4000f8e10ff */
[----:B------:R-:W-:Y:S02]  /*a750*/  IADD3 R60, PT, PT, R182, 0x200, RZ ;  /* 0x00000200b63c7810 */ /* 0x000fe40007ffe0ff */
[-C--:B------:R-:W-:Y:S02]  /*a760*/  LEA.HI R137, R137, R182.reuse, RZ, 0x1b ;  /* 0x000000b689897211 */ /* 0x080fe400078fd8ff */
[----:B------:R-:W0:Y:S01]  /*a770*/  LDS R61, [R61+0x2500] ;  /* 0x002500003d3d7984 */ /* 0x000e220000000800 */
[----:B------:R-:W-:-:S02]  /*a780*/  LEA.HI R60, R60, R182, RZ, 0x1b ;  /* 0x000000b63c3c7211 */ /* 0x000fc400078fd8ff */
[----:B------:R-:W-:Y:S02]  /*a790*/  IADD3 R63, PT, PT, R182, 0x280, RZ ;  /* 0x00000280b63f7810 */ /* 0x000fe40007ffe0ff */
[----:B------:R-:W-:Y:S02]  /*a7a0*/  LEA R137, R137, UR28, 0x2 ;  /* 0x0000001c89897c11 */ /* 0x000fe4000f8e10ff */
[C---:B------:R-:W-:Y:S02]  /*a7b0*/  ISETP.GE.AND P2, PT, R64.reuse, 0x181, PT ;  /* 0x000001814000780c */ /* 0x040fe40003f46270 */
[C---:B------:R-:W-:Y:S02]  /*a7c0*/  ISETP.GE.AND P3, PT, R64.reuse, 0x201, PT ;  /* 0x000002014000780c */ /* 0x040fe40003f66270 */
[C---:B------:R-:W-:Y:S02]  /*a7d0*/  ISETP.GE.AND P4, PT, R64.reuse, 0x281, PT ;  /* 0x000002814000780c */ /* 0x040fe40003f86270 */
[----:B------:R-:W-:Y:S01]  /*a7e0*/  ISETP.GE.AND P5, PT, R64, 0x301, PT ;  /* 0x000003014000780c */ /* 0x000fe20003fa6270 */
[----:B------:R-:W-:-:S12]  /*a7f0*/  @!P6 BRA `(.L_x_622) ;  /* 0x000000000004e947 */ /* 0x000fd80003800000 */
[----:B0-----:R2:W-:Y:S02]  /*a800*/  REDG.E.ADD.F32.FTZ.RN.STRONG.GPU desc[UR34][R68.64+0x400], R61 ;  /* 0x0004003d440079a6 */ /* 0x0015e4000c12f322 */
.L_x_622:
[----:B------:R-:W-:Y:S05]  /*a810*/  BSYNC.RECONVERGENT B0 ;  /* 0x0000000000007941 */ /* 0x000fea0003800200 */
.L_x_621:
[----:B0-2---:R0:W2:Y:S01]  /*a820*/  LDS R61, [R137+0x2700] ;  /* 0x00270000893d7984 */ /* 0x0050a20000000800 */
[----:B------:R-:W-:Y:S01]  /*a830*/  BSSY.RECONVERGENT B0, `(.L_x_623) ;  /* 0x0000006000007945 */ /* 0x000fe20003800200 */
[----:B------:R-:W-:Y:S02]  /*a840*/  IADD3 R135, PT, PT, R182, 0x300, RZ ;  /* 0x00000300b6877810 */ /* 0x000fe40007ffe0ff */
[----:B------:R-:W-:Y:S02]  /*a850*/  LEA R60, R60, UR28, 0x2 ;  /* 0x0000001c3c3c7c11 */ /* 0x000fe4000f8e10ff */
[----:B------:R-:W-:Y:S01]  /*a860*/  LEA.HI R63, R63, R182, RZ, 0x1b ;  /* 0x000000b63f3f7211 */ /* 0x000fe200078fd8ff */
[----:B------:R-:W-:Y:S06]  /*a870*/  @!P2 BRA `(.L_x_624) ;  /* 0x000000000004a947 */ /* 0x000fec0003800000 */
[----:B--2---:R3:W-:Y:S02]  /*a880*/  REDG.E.ADD.F32.FTZ.RN.STRONG.GPU desc[UR34][R68.64+0x600], R61 ;  /* 0x0006003d440079a6 */ /* 0x0047e4000c12f322 */
.L_x_624:
[----:B------:R-:W-:Y:S05]  /*a890*/  BSYNC.RECONVERGENT B0 ;  /* 0x0000000000007941 */ /* 0x000fea0003800200 */
.L_x_623:
[----:B--23--:R2:W3:Y:S01]  /*a8a0*/  LDS R61, [R60+0x2900] ;  /* 0x002900003c3d7984 */ /* 0x00c4e20000000800 */
[----:B------:R-:W-:Y:S01]  /*a8b0*/  BSSY.RECONVERGENT B0, `(.L_x_625) ;  /* 0x0000005000007945 */ /* 0x000fe20003800200 */
[----:B------:R-:W-:Y:S02]  /*a8c0*/  LEA.HI R135, R135, R182, RZ, 0x1b ;  /* 0x000000b687877211 */ /* 0x000fe400078fd8ff */
[----:B------:R-:W-:Y:S01]  /*a8d0*/  LEA R63, R63, UR28, 0x2 ;  /* 0x0000001c3f3f7c11 */ /* 0x000fe2000f8e10ff */
[----:B------:R-:W-:Y:S06]  /*a8e0*/  @!P3 BRA `(.L_x_626) ;  /* 0x000000000004b947 */ /* 0x000fec0003800000 */
[----:B---3--:R3:W-:Y:S02]  /*a8f0*/  REDG.E.ADD.F32.FTZ.RN.STRONG.GPU desc[UR34][R68.64+0x800], R61 ;  /* 0x0008003d440079a6 */ /* 0x0087e4000c12f322 */
.L_x_626:
[----:B------:R-:W-:Y:S05]  /*a900*/  BSYNC.RECONVERGENT B0 ;  /* 0x0000000000007941 */ /* 0x000fea0003800200 */
.L_x_625:
[----:B---3--:R3:W0:Y:S01]  /*a910*/  LDS R61, [R63+0x2b00] ;  /* 0x002b00003f3d7984 */ /* 0x0086220000000800 */
[----:B------:R-:W-:Y:S01]  /*a920*/  BSSY.RECONVERGENT B0, `(.L_x_627) ;  /* 0x0000004000007945 */ /* 0x000fe20003800200 */
[----:B--2---:R-:W-:-:S03]  /*a930*/  LEA R60, R135, UR28, 0x2 ;  /* 0x0000001c873c7c11 */ /* 0x004fc6000f8e10ff */
[----:B------:R-:W-:Y:S05]  /*a940*/  @!P4 BRA `(.L_x_628) ;  /* 0x000000000004c947 */ /* 0x000fea0003800000 */
[----:B0-----:R2:W-:Y:S02]  /*a950*/  REDG.E.ADD.F32.FTZ.RN.STRONG.GPU desc[UR34][R68.64+0xa00], R61 ;  /* 0x000a003d440079a6 */ /* 0x0015e4000c12f322 */
.L_x_628:
[----:B------:R-:W-:Y:S05]  /*a960*/  BSYNC.RECONVERGENT B0 ;  /* 0x0000000000007941 */ /* 0x000fea0003800200 */
.L_x_627:
[----:B0-2---:R0:W2:Y:S01]  /*a970*/  LDS R61, [R60+0x2d00] ;  /* 0x002d00003c3d7984 */ /* 0x0050a20000000800 */
[----:B------:R-:W-:Y:S01]  /*a980*/  BSSY.RECONVERGENT B0, `(.L_x_629) ;  /* 0x0000005000007945 */ /* 0x000fe20003800200 */
[C---:B---3--:R-:W-:Y:S02]  /*a990*/  IADD3 R63, PT, PT, R182.reuse, 0x380, RZ ;  /* 0x00000380b63f7810 */ /* 0x048fe40007ffe0ff */
[----:B------:R-:W-:Y:S01]  /*a9a0*/  LOP3.LUT R135, R182, 0x400, RZ, 0xfc, !PT ;  /* 0x00000400b6877812 */ /* 0x000fe200078efcff */
[----:B------:R-:W-:Y:S06]  /*a9b0*/  @!P5 BRA `(.L_x_630) ;  /* 0x000000000004d947 */ /* 0x000fec0003800000 */
[----:B--2---:R3:W-:Y:S02]  /*a9c0*/  REDG.E.ADD.F32.FTZ.RN.STRONG.GPU desc[UR34][R68.64+0xc00], R61 ;  /* 0x000c003d440079a6 */ /* 0x0047e4000c12f322 */
.L_x_630:
[----:B------:R-:W-:Y:S05]  /*a9d0*/  BSYNC.RECONVERGENT B0 ;  /* 0x0000000000007941 */ /* 0x000fea0003800200 */
.L_x_629:
[----:B--23--:R-:W-:Y:S01]  /*a9e0*/  IADD3 R61, PT, PT, R182, 0x480, RZ ;  /* 0x00000480b63d7810 */ /* 0x00cfe20007ffe0ff */
[----:B------:R-:W-:Y:S01]  /*a9f0*/  BSSY.RECONVERGENT B0, `(.L_x_631) ;  /* 0x000000f000007945 */ /* 0x000fe20003800200 */
[-C--:B------:R-:W-:Y:S02]  /*aa00*/  LEA.HI R63, R63, R182.reuse, RZ, 0x1b ;  /* 0x000000b63f3f7211 */ /* 0x080fe400078fd8ff */
[-C--:B0-----:R-:W-:Y:S02]  /*aa10*/  LEA.HI R60, R61, R182.reuse, RZ, 0x1b ;  /* 0x000000b63d3c7211 */ /* 0x081fe400078fd8ff */
[----:B------:R-:W-:Y:S02]  /*aa20*/  LEA R61, R63, UR28, 0x2 ;  /* 0x0000001c3f3d7c11 */ /* 0x000fe4000f8e10ff */
[----:B------:R-:W-:Y:S02]  /*aa30*/  ISETP.GE.AND P6, PT, R64, 0x381, PT ;  /* 0x000003814000780c */ /* 0x000fe40003fc6270 */
[----:B------:R-:W-:-:S02]  /*aa40*/  LEA.HI R135, R135, R182, RZ, 0x1b ;  /* 0x000000b687877211 */ /* 0x000fc400078fd8ff */
[----:B------:R-:W0:Y:S01]  /*aa50*/  LDS R61, [R61+0x2f00] ;  /* 0x002f00003d3d7984 */ /* 0x000e220000000800 */
        /* <DEDUP_REMOVED lines=8> */
.L_x_632:
[----:B------:R-:W-:Y:S05]  /*aae0*/  BSYNC.RECONVERGENT B0 ;  /* 0x0000000000007941 */ /* 0x000fea0003800200 */
.L_x_631:
[----:B0-2---:R0:W2:Y:S01]  /*aaf0*/  LDS R61, [R135+0x3100] ;  /* 0x00310000873d7984 */ /* 0x0050a20000000800 */
[----:B------:R-:W-:Y:S01]  /*ab00*/  BSSY.RECONVERGENT B0, `(.L_x_633) ;  /* 0x0000006000007945 */ /* 0x000fe20003800200 */
[----:B------:R-:W-:Y:S02]  /*ab10*/  IADD3 R63, PT, PT, R182, 0x580, RZ ;  /* 0x00000580b63f7810 */ /* 0x000fe40007ffe0ff */
[----:B------:R-:W-:Y:S02]  /*ab20*/  LEA.HI R137, R137, R182, RZ, 0x1b ;  /* 0x000000b689897211 */ /* 0x000fe400078fd8ff */
[----:B------:R-:W-:Y:S01]  /*ab30*/  LEA R60, R60, UR28, 0x2 ;  /* 0x0000001c3c3c7c11 */ /* 0x000fe2000f8e10ff */
[----:B------:R-:W-:Y:S06]  /*ab40*/  @!P2 BRA `(.L_x_634) ;  /* 0x000000000004a947 */ /* 0x000fec0003800000 */
[----:B--2---:R3:W-:Y:S02]  /*ab50*/  REDG.E.ADD.F32.FTZ.RN.STRONG.GPU desc[UR34][R68.64+0x1000], R61 ;  /* 0x0010003d440079a6 */ /* 0x0047e4000c12f322 */
.L_x_634:
[----:B------:R-:W-:Y:S05]  /*ab60*/  BSYNC.RECONVERGENT B0 ;  /* 0x0000000000007941 */ /* 0x000fea0003800200 */
.L_x_633:
[----:B--23--:R2:W3:Y:S01]  /*ab70*/  LDS R61, [R60+0x3300] ;  /* 0x003300003c3d7984 */ /* 0x00c4e20000000800 */
[----:B------:R-:W-:Y:S01]  /*ab80*/  BSSY.RECONVERGENT B0, `(.L_x_635) ;  /* 0x0000005000007945 */ /* 0x000fe20003800200 */
[----:B------:R-:W-:Y:S02]  /*ab90*/  LEA.HI R63, R63, R182, RZ, 0x1b ;  /* 0x000000b63f3f7211 */ /* 0x000fe400078fd8ff */
[----:B------:R-:W-:Y:S01]  /*aba0*/  LEA R137, R137, UR28, 0x2 ;  /* 0x0000001c89897c11 */ /* 0x000fe2000f8e10ff */
[----:B------:R-:W-:Y:S06]  /*abb0*/  @!P3 BRA `(.L_x_636) ;  /* 0x000000000004b947 */ /* 0x000fec0003800000 */
[----:B---3--:R3:W-:Y:S02]  /*abc0*/  REDG.E.ADD.F32.FTZ.RN.STRONG.GPU desc[UR34][R68.64+0x1200], R61 ;  /* 0x0012003d440079a6 */ /* 0x0087e4000c12f322 */
.L_x_636:
[----:B------:R-:W-:Y:S05]  /*abd0*/  BSYNC.RECONVERGENT B0 ;  /* 0x0000000000007941 */ /* 0x000fea0003800200 */
.L_x_635:
[----:B---3--:R3:W0:Y:S01]  /*abe0*/  LDS R61, [R137+0x3500] ;  /* 0x00350000893d7984 */ /* 0x0086220000000800 */
[----:B------:R-:W-:Y:S01]  /*abf0*/  BSSY.RECONVERGENT B0, `(.L_x_637) ;  /* 0x0000004000007945 */ /* 0x000fe20003800200 */
[----:B--2---:R-:W-:-:S03]  /*ac00*/  LEA R60, R63, UR28, 0x2 ;  /* 0x0000001c3f3c7c11 */ /* 0x004fc6000f8e10ff */
[----:B------:R-:W-:Y:S05]  /*ac10*/  @!P4 BRA `(.L_x_638) ;  /* 0x000000000004c947 */ /* 0x000fea0003800000 */
[----:B0-----:R2:W-:Y:S02]  /*ac20*/  REDG.E.ADD.F32.FTZ.RN.STRONG.GPU desc[UR34][R68.64+0x1400], R61 ;  /* 0x0014003d440079a6 */ /* 0x0015e4000c12f322 */
.L_x_638:
[----:B------:R-:W-:Y:S05]  /*ac30*/  BSYNC.RECONVERGENT B0 ;  /* 0x0000000000007941 */ /* 0x000fea0003800200 */
.L_x_637:
[----:B0-2---:R0:W2:Y:S01]  /*ac40*/  LDS R61, [R60+0x3700] ;  /* 0x003700003c3d7984 */ /* 0x0050a20000000800 */
[----:B------:R-:W-:Y:S01]  /*ac50*/  BSSY.RECONVERGENT B0, `(.L_x_639) ;  /* 0x0000005000007945 */ /* 0x000fe20003800200 */
[C---:B------:R-:W-:Y:S02]  /*ac60*/  IADD3 R63, PT, PT, R182.reuse, 0x600, RZ ;  /* 0x00000600b63f7810 */ /* 0x040fe40007ffe0ff */
[----:B------:R-:W-:Y:S01]  /*ac70*/  IADD3 R135, PT, PT, R182, 0x680, RZ ;  /* 0x00000680b6877810 */ /* 0x000fe20007ffe0ff */
[----:B------:R-:W-:Y:S06]  /*ac80*/  @!P5 BRA `(.L_x_640) ;  /* 0x000000000004d947 */ /* 0x000fec0003800000 */
[----:B--2---:R2:W-:Y:S02]  /*ac90*/  REDG.E.ADD.F32.FTZ.RN.STRONG.GPU desc[UR34][R68.64+0x1600], R61 ;  /* 0x0016003d440079a6 */ /* 0x0045e4000c12f322 */
.L_x_640:
[----:B------:R-:W-:Y:S05]  /*aca0*/  BSYNC.RECONVERGENT B0 ;  /* 0x0000000000007941 */ /* 0x000fea0003800200 */
.L_x_639:
[----:B--2---:R-:W-:Y:S01]  /*acb0*/  IADD3 R61, PT, PT, R182, 0x700, RZ ;  /* 0x00000700b63d7810 */ /* 0x004fe20007ffe0ff */
[----:B------:R-:W-:Y:S01]  /*acc0*/  BSSY.RECONVERGENT B0, `(.L_x_641) ;  /* 0x000000f000007945 */ /* 0x000fe20003800200 */
[-C--:B------:R-:W-:Y:S02]  /*acd0*/  LEA.HI R63, R63, R182.reuse, RZ, 0x1b ;  /* 0x000000b63f3f7211 */ /* 0x080fe400078fd8ff */
[-C--:B0-----:R-:W-:Y:S02]  /*ace0*/  LEA.HI R60, R61, R182.reuse, RZ, 0x1b ;  /* 0x000000b63d3c7211 */ /* 0x081fe400078fd8ff */
[----:B------:R-:W-:Y:S02]  /*acf0*/  LEA R61, R63, UR28, 0x2 ;  /* 0x0000001c3f3d7c11 */ /* 0x000fe4000f8e10ff */
[----:B------:R-:W-:Y:S02]  /*ad00*/  ISETP.GE.AND P6, PT, R64, 0x601, PT ;  /* 0x000006014000780c */ /* 0x000fe40003fc6270 */
[----:B------:R-:W-:-:S02]  /*ad10*/  LEA.HI R135, R135, R182, RZ, 0x1b ;  /* 0x000000b687877211 */ /* 0x000fc400078fd8ff */
[----:B------:R-:W0:Y:S01]  /*ad20*/  LDS R61, [R61+0x3900] ;  /* 0x003900003d3d7984 */ /* 0x000e220000000800 */
[----:B---3--:R-:W-:Y:S02]  /*ad30*/  IADD3 R137, PT, PT, R182, 0x780, RZ ;  /* 0x00000780b6897810 */ /* 0x008fe40007ffe0ff */
[----:B------:R-:W-:Y:S02]  /*ad40*/  LEA R135, R135, UR28, 0x2 ;  /* 0x0000001c87877c11 */ /* 0x000fe4000f8e10ff */
[C---:B------:R-:W-:Y:S02]  /*ad50*/  ISETP.GE.AND P2, PT, R64.reuse, 0x681, PT ;  /* 0x000006814000780c */ /* 0x040fe40003f46270 */
[C---:B------:R-:W-:Y:S02]  /*ad60*/  ISETP.GE.AND P3, PT, R64.reuse, 0x701, PT ;  /* 0x000007014000780c */ /* 0x040fe40003f66270 */
[C---:B------:R-:W-:Y:S02]  /*ad70*/  ISETP.GE.AND P4, PT, R64.reuse, 0x781, PT ;  /* 0x000007814000780c */ /* 0x040fe40003f86270 */
[----:B------:R-:W-:Y:S01]  /*ad80*/  ISETP.GE.AND P5, PT, R64, 0x801, PT ;  /* 0x000008014000780c */ /* 0x000fe20003fa6270 */
[----:B------:R-:W-:-:S12]  /*ad90*/  @!P6 BRA `(.L_x_642) ;  /* 0x000000000004e947 */ /* 0x000fd80003800000 */
[----:B0-----:R2:W-:Y:S02]  /*ada0*/  REDG.E.ADD.F32.FTZ.RN.STRONG.GPU desc[UR34][R68.64+0x1800], R61 ;  /* 0x0018003d440079a6 */ /* 0x0015e4000c12f322 */
.L_x_642:
[----:B------:R-:W-:Y:S05]  /*adb0*/  BSYNC.RECONVERGENT B0 ;  /* 0x0000000000007941 */ /* 0x000fea0003800200 */
.L_x_641:
[----:B0-2---:R0:W2:Y:S01]  /*adc0*/  LDS R61, [R135+0x3b00] ;  /* 0x003b0000873d7984 */ /* 0x0050a20000000800 */
[----:B------:R-:W-:Y:S01]  /*add0*/  BSSY.RECONVERGENT B0, `(.L_x_643) ;  /* 0x0000006000007945 */ /* 0x000fe20003800200 */
[----:B------:R-:W-:Y:S02]  /*ade0*/  LOP3.LUT R63, R182, 0x800, RZ, 0xfc, !PT ;  /* 0x00000800b63f7812 */ /* 0x000fe400078efcff */
[----:B------:R-:W-:Y:S02]  /*adf0*/  LEA.HI R137, R137, R182, RZ, 0x1b ;  /* 0x000000b689897211 */ /* 0x000fe400078fd8ff */
[----:B------:R-:W-:Y:S01]  /*ae00*/  LEA R60, R60, UR28, 0x2 ;  /* 0x0000001c3c3c7c11 */ /* 0x000fe2000f8e10ff */
[----:B------:R-:W-:Y:S06]  /*ae10*/  @!P2 BRA `(.L_x_644) ;  /* 0x000000000004a947 */ /* 0x000fec0003800000 */
[----:B--2---:R3:W-:Y:S02]  /*ae20*/  REDG.E.ADD.F32.FTZ.RN.STRONG.GPU desc[UR34][R68.64+0x1a00], R61 ;  /* 0x001a003d440079a6 */ /* 0x0047e4000c12f322 */
.L_x_644:
[----:B------:R-:W-:Y:S05]  /*ae30*/  BSYNC.RECONVERGENT B0 ;  /* 0x0000000000007941 */ /* 0x000fea0003800200 */
.L_x_643:
[----:B--23--:R2:W3:Y:S01]  /*ae40*/  LDS R61, [R60+0x3d00] ;  /* 0x003d00003c3d7984 */ /* 0x00c4e20000000800 */
[----:B------:R-:W-:Y:S01]  /*ae50*/  BSSY.RECONVERGENT B0, `(.L_x_645) ;  /* 0x0000005000007945 */ /* 0x000fe20003800200 */
[----:B------:R-:W-:Y:S02]  /*ae60*/  LEA.HI R63, R63, R182, RZ, 0x1b ;  /* 0x000000b63f3f7211 */ /* 0x000fe400078fd8ff */
[----:B------:R-:W-:Y:S01]  /*ae70*/  LEA R137, R137, UR28, 0x2 ;  /* 0x0000001c89897c11 */ /* 0x000fe2000f8e10ff */
[----:B------:R-:W-:Y:S06]  /*ae80*/  @!P3 BRA `(.L_x_646) ;  /* 0x000000000004b947 */ /* 0x000fec0003800000 */
[----:B---3--:R3:W-:Y:S02]  /*ae90*/  REDG.E.ADD.F32.FTZ.RN.STRONG.GPU desc[UR34][R68.64+0x1c00], R61 ;  /* 0x001c003d440079a6 */ /* 0x0087e4000c12f322 */
.L_x_646:
[----:B------:R-:W-:Y:S05]  /*aea0*/  BSYNC.RECONVERGENT B0 ;  /* 0x0000000000007941 */ /* 0x000fea0003800200 */
.L_x_645:
[----:B---3--:R3:W0:Y:S01]  /*aeb0*/  LDS R61, [R137+0x3f00] ;  /* 0x003f0000893d7984 */ /* 0x0086220000000800 */
[----:B------:R-:W-:Y:S01]  /*aec0*/  BSSY.RECONVERGENT B0, `(.L_x_647) ;  /* 0x0000004000007945 */ /* 0x000fe20003800200 */
[----:B--2---:R-:W-:-:S03]  /*aed0*/  LEA R60, R63, UR28, 0x2 ;  /* 0x0000001c3f3c7c11 */ /* 0x004fc6000f8e10ff */
[----:B------:R-:W-:Y:S05]  /*aee0*/  @!P4 BRA `(.L_x_648) ;  /* 0x000000000004c947 */ /* 0x000fea0003800000 */
[----:B0-----:R2:W-:Y:S02]  /*aef0*/  REDG.E.ADD.F32.FTZ.RN.STRONG.GPU desc[UR34][R68.64+0x1e00], R61 ;  /* 0x001e003d440079a6 */ /* 0x0015e4000c12f322 */
.L_x_648:
[----:B------:R-:W-:Y:S05]  /*af00*/  BSYNC.RECONVERGENT B0 ;  /* 0x0000000000007941 */ /* 0x000fea0003800200 */
.L_x_647:
[----:B0-2---:R0:W2:Y:S01]  /*af10*/  LDS R61, [R60+0x4100] ;  /* 0x004100003c3d7984 */ /* 0x0050a20000000800 */
[----:B------:R-:W-:Y:S01]  /*af20*/  BSSY.RECONVERGENT B0, `(.L_x_649) ;  /* 0x0000005000007945 */ /* 0x000fe20003800200 */
[C---:B------:R-:W-:Y:S02]  /*af30*/  IADD3 R63, PT, PT, R182.reuse, 0x880, RZ ;  /* 0x00000880b63f7810 */ /* 0x040fe40007ffe0ff */
[----:B------:R-:W-:Y:S01]  /*af40*/  IADD3 R135, PT, PT, R182, 0x900, RZ ;  /* 0x00000900b6877810 */ /* 0x000fe20007ffe0ff */
[----:B------:R-:W-:Y:S06]  /*af50*/  @!P5 BRA `(.L_x_650) ;  /* 0x000000000004d947 */ /* 0x000fec0003800000 */
[----:B--2---:R2:W-:Y:S02]  /*af60*/  REDG.E.ADD.F32.FTZ.RN.STRONG.GPU desc[UR34][R68.64+0x2000], R61 ;  /* 0x0020003d440079a6 */ /* 0x0045e4000c12f322 */
.L_x_650:
[----:B------:R-:W-:Y:S05]  /*af70*/  BSYNC.RECONVERGENT B0 ;  /* 0x0000000000007941 */ /* 0x000fea0003800200 */
.L_x_649:
        /* <DEDUP_REMOVED lines=16> */
.L_x_652:
[----:B------:R-:W-:Y:S05]  /*b080*/  BSYNC.RECONVERGENT B0 ;  /* 0x0000000000007941 */ /* 0x000fea0003800200 */
.L_x_651:
[----:B0-2---:R0:W2:Y:S01]  /*b090*/  LDS R61, [R135+0x4500] ;  /* 0x00450000873d7984 */ /* 0x0050a20000000800 */
[----:B------:R-:W-:Y:S01]  /*b0a0*/  BSSY.RECONVERGENT B0, `(.L_x_653) ;  /* 0x0000006000007945 */ /* 0x000fe20003800200 */
[----:B------:R-:W-:Y:S02]  /*b0b0*/  IADD3 R63, PT, PT, R182, 0xa80, RZ ;  /* 0x00000a80b63f7810 */ /* 0x000fe40007ffe0ff */
[----:B------:R-:W-:Y:S02]  /*b0c0*/  LEA.HI R137, R137, R182, RZ, 0x1b ;  /* 0x000000b689897211 */ /* 0x000fe400078fd8ff */
[----:B------:R-:W-:Y:S01]  /*b0d0*/  LEA R60, R60, UR28, 0x2 ;  /* 0x0000001c3c3c7c11 */ /* 0x000fe2000f8e10ff */
[----:B------:R-:W-:Y:S06]  /*b0e0*/  @!P2 BRA `(.L_x_654) ;  /* 0x000000000004a947 */ /* 0x000fec0003800000 */
[----:B--2---:R3:W-:Y:S02]  /*b0f0*/  REDG.E.ADD.F32.FTZ.RN.STRONG.GPU desc[UR34][R68.64+0x2400], R61 ;  /* 0x0024003d440079a6 */ /* 0x0047e4000c12f322 */
.L_x_654:
[----:B------:R-:W-:Y:S05]  /*b100*/  BSYNC.RECONVERGENT B0 ;  /* 0x0000000000007941 */ /* 0x000fea0003800200 */
.L_x_653:
[----:B--23--:R2:W3:Y:S01]  /*b110*/  LDS R61, [R60+0x4700] ;  /* 0x004700003c3d7984 */ /* 0x00c4e20000000800 */
[----:B------:R-:W-:Y:S01]  /*b120*/  BSSY.RECONVERGENT B0, `(.L_x_655) ;  /* 0x0000005000007945 */ /* 0x000fe20003800200 */
[----:B------:R-:W-:Y:S02]  /*b130*/  LEA.HI R63, R63, R182, RZ, 0x1b ;  /* 0x000000b63f3f7211 */ /* 0x000fe400078fd8ff */
[----:B------:R-:W-:Y:S01]  /*b140*/  LEA R137, R137, UR28, 0x2 ;  /* 0x0000001c89897c11 */ /* 0x000fe2000f8e10ff */
[----:B------:R-:W-:Y:S06]  /*b150*/  @!P3 BRA `(.L_x_656) ;  /* 0x000000000004b947 */ /* 0x000fec0003800000 */
[----:B---3--:R3:W-:Y:S02]  /*b160*/  REDG.E.ADD.F32.FTZ.RN.STRONG.GPU desc[UR34][R68.64+0x2600], R61 ;  /* 0x0026003d440079a6 */ /* 0x0087e4000c12f322 */
.L_x_656:
[----:B------:R-:W-:Y:S05]  /*b170*/  BSYNC.RECONVERGENT B0 ;  /* 0x0000000000007941 */ /* 0x000fea0003800200 */
.L_x_655:
[----:B---3--:R3:W0:Y:S01]  /*b180*/  LDS R61, [R137+0x4900] ;  /* 0x00490000893d7984 */ /* 0x0086220000000800 */
[----:B------:R-:W-:Y:S01]  /*b190*/  BSSY.RECONVERGENT B0, `(.L_x_657) ;  /* 0x0000004000007945 */ /* 0x000fe20003800200 */
[----:B--2---:R-:W-:-:S03]  /*b1a0*/  LEA R60, R63, UR28, 0x2 ;  /* 0x0000001c3f3c7c11 */ /* 0x004fc6000f8e10ff */
[----:B------:R-:W-:Y:S05]  /*b1b0*/  @!P4 BRA `(.L_x_658) ;  /* 0x000000000004c947 */ /* 0x000fea0003800000 */
[----:B0-----:R2:W-:Y:S02]  /*b1c0*/  REDG.E.ADD.F32.FTZ.RN.STRONG.GPU desc[UR34][R68.64+0x2800], R61 ;  /* 0x0028003d440079a6 */ /* 0x0015e4000c12f322 */
.L_x_658:
[----:B------:R-:W-:Y:S05]  /*b1d0*/  BSYNC.RECONVERGENT B0 ;  /* 0x0000000000007941 */ /* 0x000fea0003800200 */
.L_x_657:
[----:B0-2---:R0:W2:Y:S01]  /*b1e0*/  LDS R61, [R60+0x4b00] ;  /* 0x004b00003c3d7984 */ /* 0x0050a20000000800 */
[----:B------:R-:W-:Y:S01]  /*b1f0*/  BSSY.RECONVERGENT B0, `(.L_x_659) ;  /* 0x0000005000007945 */ /* 0x000fe20003800200 */
[C---:B------:R-:W-:Y:S02]  /*b200*/  IADD3 R63, PT, PT, R182.reuse, 0xb00, RZ ;  /* 0x00000b00b63f7810 */ /* 0x040fe40007ffe0ff */
[----:B------:R-:W-:Y:S01]  /*b210*/  IADD3 R135, PT, PT, R182, 0xb80, RZ ;  /* 0x00000b80b6877810 */ /* 0x000fe20007ffe0ff */
[----:B------:R-:W-:Y:S06]  /*b220*/  @!P5 BRA `(.L_x_660) ;  /* 0x000000000004d947 */ /* 0x000fec0003800000 */
[----:B--2---:R2:W-:Y:S02]  /*b230*/  REDG.E.ADD.F32.FTZ.RN.STRONG.GPU desc[UR34][R68.64+0x2a00], R61 ;  /* 0x002a003d440079a6 */ /* 0x0045e4000c12f322 */
.L_x_660:
[----:B------:R-:W-:Y:S05]  /*b240*/  BSYNC.RECONVERGENT B0 ;  /* 0x0000000000007941 */ /* 0x000fea0003800200 */
.L_x_659:
[----:B--2---:R-:W-:Y:S01]  /*b250*/  LOP3.LUT R61, R182, 0xc00, RZ, 0xfc, !PT ;  /* 0x00000c00b63d7812 */ /* 0x004fe200078efcff */
        /* <DEDUP_REMOVED lines=15> */
.L_x_662:
[----:B------:R-:W-:Y:S05]  /*b350*/  BSYNC.RECONVERGENT B0 ;  /* 0x0000000000007941 */ /* 0x000fea0003800200 */
.L_x_661:
[----:B0-2---:R0:W2:Y:S01]  /*b360*/  LDS R61, [R135+0x4f00] ;  /* 0x004f0000873d7984 */ /* 0x0050a20000000800 */
[----:B------:R-:W-:Y:S01]  /*b370*/  BSSY.RECONVERGENT B0, `(.L_x_663) ;  /* 0x0000006000007945 */ /* 0x000fe20003800200 */
[----:B------:R-:W-:Y:S02]  /*b380*/  IADD3 R63, PT, PT, R182, 0xd00, RZ ;  /* 0x00000d00b63f7810 */ /* 0x000fe40007ffe0ff */
[----:B------:R-:W-:Y:S02]  /*b390*/  LEA.HI R137, R137, R182, RZ, 0x1b ;  /* 0x000000b689897211 */ /* 0x000fe400078fd8ff */
[----:B------:R-:W-:Y:S01]  /*b3a0*/  LEA R60, R60, UR28, 0x2 ;  /* 0x0000001c3c3c7c11 */ /* 0x000fe2000f8e10ff */
[----:B------:R-:W-:Y:S06]  /*b3b0*/  @!P2 BRA `(.L_x_664) ;  /* 0x000000000004a947 */ /* 0x000fec0003800000 */
[----:B--2---:R3:W-:Y:S02]  /*b3c0*/  REDG.E.ADD.F32.FTZ.RN.STRONG.GPU desc[UR34][R68.64+0x2e00], R61 ;  /* 0x002e003d440079a6 */ /* 0x0047e4000c12f322 */
.L_x_664:
[----:B------:R-:W-:Y:S05]  /*b3d0*/  BSYNC.RECONVERGENT B0 ;  /* 0x0000000000007941 */ /* 0x000fea0003800200 */
.L_x_663:
[----:B--23--:R2:W3:Y:S01]  /*b3e0*/  LDS R61, [R60+0x5100] ;  /* 0x005100003c3d7984 */ /* 0x00c4e20000000800 */
[----:B------:R-:W-:Y:S01]  /*b3f0*/  BSSY.RECONVERGENT B0, `(.L_x_665) ;  /* 0x0000005000007945 */ /* 0x000fe20003800200 */
[----:B------:R-:W-:Y:S02]  /*b400*/  LEA.HI R63, R63, R182, RZ, 0x1b ;  /* 0x000000b63f3f7211 */ /* 0x000fe400078fd8ff */
[----:B------:R-:W-:Y:S01]  /*b410*/  LEA R62, R137, UR28, 0x2 ;  /* 0x0000001c893e7c11 */ /* 0x000fe2000f8e10ff */
[----:B------:R-:W-:Y:S06]  /*b420*/  @!P3 BRA `(.L_x_666) ;  /* 0x000000000004b947 */ /* 0x000fec0003800000 */
[----:B---3--:R3:W-:Y:S02]  /*b430*/  REDG.E.ADD.F32.FTZ.RN.STRONG.GPU desc[UR34][R68.64+0x3000], R61 ;  /* 0x0030003d440079a6 */ /* 0x0087e4000c12f322 */
.L_x_666:
[----:B------:R-:W-:Y:S05]  /*b440*/  BSYNC.RECONVERGENT B0 ;  /* 0x0000000000007941 */ /* 0x000fea0003800200 */
.L_x_665:
[----:B---3--:R3:W1:Y:S01]  /*b450*/  LDS R61, [R62+0x5300] ;  /* 0x005300003e3d7984 */ /* 0x0086620000000800 */
[----:B------:R-:W-:Y:S01]  /*b460*/  BSSY.RECONVERGENT B0, `(.L_x_667) ;  /* 0x0000006000007945 */ /* 0x000fe20003800200 */
[C---:B0-----:R-:W-:Y:S02]  /*b470*/  IADD3 R135, PT, PT, R182.reuse, 0xd80, RZ ;  /* 0x00000d80b6877810 */ /* 0x041fe40007ffe0ff */
[----:B------:R-:W-:Y:S02]  /*b480*/  IADD3 R137, PT, PT, R182, 0xe00, RZ ;  /* 0x00000e00b6897810 */ /* 0x000fe40007ffe0ff */
[----:B------:R-:W-:Y:S01]  /*b490*/  LEA R63, R63, UR28, 0x2 ;  /* 0x0000001c3f3f7c11 */ /* 0x000fe2000f8e10ff */
[----:B------:R-:W-:Y:S06]  /*b4a0*/  @!P4 BRA `(.L_x_668) ;  /* 0x000000000004c947 */ /* 0x000fec0003800000 */
[----:B-1----:R0:W-:Y:S02]  /*b4b0*/  REDG.E.ADD.F32.FTZ.RN.STRONG.GPU desc[UR34][R68.64+0x3200], R61 ;  /* 0x0032003d440079a6 */ /* 0x0021e4000c12f322 */
.L_x_668:
[----:B------:R-:W-:Y:S05]  /*b4c0*/  BSYNC.RECONVERGENT B0 ;  /* 0x0000000000007941 */ /* 0x000fea0003800200 */
.L_x_667:
[----:B01----:R0:W1:Y:S01]  /*b4d0*/  LDS R61, [R63+0x5500] ;  /* 0x005500003f3d7984 */ /* 0x0030620000000800 */
[----:B------:R-:W-:Y:S01]  /*b4e0*/  BSSY.RECONVERGENT B0, `(.L_x_669) ;  /* 0x0000005000007945 */ /* 0x000fe20003800200 */
[-C--:B------:R-:W-:Y:S02]  /*b4f0*/  LEA.HI R135, R135, R182.reuse, RZ, 0x1b ;  /* 0x000000b687877211 */ /* 0x080fe400078fd8ff */
[----:B------:R-:W-:Y:S01]  /*b500*/  LEA.HI R137, R137, R182, RZ, 0x1b ;  /* 0x000000b689897211 */ /* 0x000fe200078fd8ff */
[----:B------:R-:W-:Y:S06]  /*b510*/  @!P5 BRA `(.L_x_670) ;  /* 0x000000000004d947 */ /* 0x000fec0003800000 */
[----:B-1----:R1:W-:Y:S02]  /*b520*/  REDG.E.ADD.F32.FTZ.RN.STRONG.GPU desc[UR34][R68.64+0x3400], R61 ;  /* 0x0034003d440079a6 */ /* 0x0023e4000c12f322 */
.L_x_670:
[----:B------:R-:W-:Y:S05]  /*b530*/  BSYNC.RECONVERGENT B0 ;  /* 0x0000000000007941 */ /* 0x000fea0003800200 */
.L_x_669:
[----:B-1----:R-:W-:Y:S01]  /*b540*/  LEA R61, R135, UR28, 0x2 ;  /* 0x0000001c873d7c11 */ /* 0x002fe2000f8e10ff */
[----:B------:R-:W-:Y:S01]  /*b550*/  BSSY.RECONVERGENT B0, `(.L_x_671) ;  /* 0x000000a000007945 */ /* 0x000fe20003800200 */
[C---:B------:R-:W-:Y:S02]  /*b560*/  ISETP.GE.AND P6, PT, R64.reuse, 0xd81, PT ;  /* 0x00000d814000780c */ /* 0x040fe40003fc6270 */
[----:B------:R-:W-:Y:S02]  /*b570*/  LEA R137, R137, UR28, 0x2 ;  /* 0x0000001c89897c11 */ /* 0x000fe4000f8e10ff */
[----:B------:R-:W1:Y:S01]  /*b580*/  LDS R61, [R61+0x5700] ;  /* 0x005700003d3d7984 */ /* 0x000e620000000800 */
[C---:B------:R-:W-:Y:S02]  /*b590*/  ISETP.GE.AND P2, PT, R64.reuse, 0xe01, PT ;  /* 0x00000e014000780c */ /* 0x040fe40003f46270 */
[C---:B------:R-:W-:Y:S02]  /*b5a0*/  ISETP.GE.AND P3, PT, R64.reuse, 0xe81, PT ;  /* 0x00000e814000780c */ /* 0x040fe40003f66270 */
[----:B------:R-:W-:-:S02]  /*b5b0*/  ISETP.GE.AND P4, PT, R64, 0xf01, PT ;  /* 0x00000f014000780c */ /* 0x000fc40003f86270 */
[----:B------:R-:W-:Y:S02]  /*b5c0*/  ISETP.GE.AND P5, PT, R64, 0xf81, PT ;  /* 0x00000f814000780c */ /* 0x000fe40003fa6270 */
[----:B------:R-:W-:Y:S11]  /*b5d0*/  @!P6 BRA `(.L_x_672) ;  /* 0x000000000004e947 */ /* 0x000ff60003800000 */
[----:B-1----:R1:W-:Y:S02]  /*b5e0*/  REDG.E.ADD.F32.FTZ.RN.STRONG.GPU desc[UR34][R68.64+0x3600], R61 ;  /* 0x0036003d440079a6 */ /* 0x0023e4000c12f322 */
.L_x_672:
[----:B------:R-:W-:Y:S05]  /*b5f0*/  BSYNC.RECONVERGENT B0 ;  /* 0x0000000000007941 */ /* 0x000fea0003800200 */
.L_x_671:
[----:B-1----:R1:W0:Y:S01]  /*b600*/  LDS R61, [R137+0x5900] ;  /* 0x00590000893d7984 */ /* 0x0022220000000800 */
[----:B------:R-:W-:Y:S04]  /*b610*/  BSSY.RECONVERGENT B0, `(.L_x_673) ;  /* 0x0000003000007945 */ /* 0x000fe80003800200 */
[----:B------:R-:W-:Y:S05]  /*b620*/  @!P2 BRA `(.L_x_674) ;  /* 0x000000000004a947 */ /* 0x000fea0003800000 */
[----:B0-----:R0:W-:Y:S02]  /*b630*/  REDG.E.ADD.F32.FTZ.RN.STRONG.GPU desc[UR34][R68.64+0x3800], R61 ;  /* 0x0038003d440079a6 */ /* 0x0011e4000c12f322 */
.L_x_674:
[----:B------:R-:W-:Y:S05]  /*b640*/  BSYNC.RECONVERGENT B0 ;  /* 0x0000000000007941 */ /* 0x000fea0003800200 */
.L_x_673:
[C---:B0-----:R-:W-:Y:S01]  /*b650*/  IADD3 R61, PT, PT, R182.reuse, 0xe80, RZ ;  /* 0x00000e80b63d7810 */ /* 0x041fe20007ffe0ff */
[C---:B------:R-:W-:Y:S01]  /*b660*/  FMUL.FTZ R135, R3.reuse, R226 ;  /* 0x000000e203877220 */ /* 0x040fe20000410000 */
[----:B------:R-:W-:Y:S01]  /*b670*/  IADD3 R63, PT, PT, R182, 0xf00, RZ ;  /* 0x00000f00b63f7810 */ /* 0x000fe20007ffe0ff */
[----:B------:R-:W-:Y:S01]  /*b680*/  FFMA.FTZ R228, -R3, R50, R228 ;  /* 0x0000003203e47223 */ /* 0x000fe200000101e4 */
[----:B--2---:R-:W-:Y:S01]  /*b690*/  LEA.HI R60, R61, R182, RZ, 0x1b ;  /* 0x000000b63d3c7211 */ /* 0x004fe200078fd8ff */
[----:B------:R-:W-:Y:S01]  /*b6a0*/  FMUL.FTZ R61, R3, R148 ;  /* 0x00000094033d7220 */ /* 0x000fe20000410000 */
[----:B---3--:R-:W-:Y:S01]  /*b6b0*/  LEA.HI R62, R63, R182, RZ, 0x1b ;  /* 0x000000b63f3e7211 */ /* 0x008fe200078fd8ff */
[----:B------:R-:W-:Y:S01]  /*b6c0*/  FMUL.FTZ R63, R230, R135 ;  /* 0x00000087e63f7220 */ /* 0x000fe20000410000 */
[----:B------:R-:W-:Y:S01]  /*b6d0*/  LEA R60, R60, UR28, 0x2 ;  /* 0x0000001c3c3c7c11 */ /* 0x000fe2000f8e10ff */
[----:B------:R-:W-:Y:S01]  /*b6e0*/  BSSY.RECONVERGENT B0, `(.L_x_675) ;  /* 0x0000009000007945 */ /* 0x000fe20003800200 */
[----:B------:R-:W-:Y:S01]  /*b6f0*/  LEA R64, R62, UR28, 0x2 ;  /* 0x0000001c3e407c11 */ /* 0x000fe2000f8e10ff */
[-C--:B------:R-:W-:Y:S01]  /*b700*/  FFMA.FTZ R62, R228, R61.reuse, -R63 ;  /* 0x0000003de43e7223 */ /* 0x080fe2000001083f */
[----:B-1----:R-:W-:Y:S01]  /*b710*/  IADD3 R137, PT, PT, R182, 0xf80, RZ ;  /* 0x00000f80b6897810 */ /* 0x002fe20007ffe0ff */
[----:B------:R0:W1:Y:S01]  /*b720*/  LDS R63, [R60+0x5b00] ;  /* 0x005b00003c3f7984 */ /* 0x0000620000000800 */
[----:B------:R-:W-:-:S02]  /*b730*/  FMUL.FTZ R61, R230, R61 ;  /* 0x0000003de63d7220 */ /* 0x000fc40000410000 */
[----:B------:R-:W-:Y:S01]  /*b740*/  LEA.HI R137, R137, R182, RZ, 0x1b ;  /* 0x000000b689897211 */ /* 0x000fe200078fd8ff */
[----:B------:R-:W-:Y:S06]  /*b750*/  @!P3 BRA `(.L_x_676) ;  /* 0x000000000004b947 */ /* 0x000fec0003800000 */
[----:B-1----:R2:W-:Y:S02]  /*b760*/  REDG.E.ADD.F32.FTZ.RN.STRONG.GPU desc[UR34][R68.64+0x3a00], R63 ;  /* 0x003a003f440079a6 */ /* 0x0025e4000c12f322 */
.L_x_676:
[----:B------:R-:W-:Y:S05]  /*b770*/  BSYNC.RECONVERGENT B0 ;  /* 0x0000000000007941 */ /* 0x000fea0003800200 */
.L_x_675:
[----:B0-----:R-:W-:Y:S01]  /*b780*/  FFMA.FTZ R60, R228, R135, R61 ;  /* 0x00000087e43c7223 */ /* 0x001fe2000001003d */
[----:B------:R-:W-:Y:S01]  /*b790*/  BSSY.RECONVERGENT B0, `(.L_x_677) ;  /* 0x0000005000007945 */ /* 0x000fe20003800200 */
[----:B------:R0:W3:Y:S01]  /*b7a0*/  LDS R61, [R64+0x5d00] ;  /* 0x005d0000403d7984 */ /* 0x0000e20000000800 */
[----:B------:R-:W-:Y:S02]  /*b7b0*/  LEA R137, R137, UR28, 0x2 ;  /* 0x0000001c89897c11 */ /* 0x000fe4000f8e10ff */
[----:B------:R-:W-:Y:S05]  /*b7c0*/  @!P4 BRA `(.L_x_678) ;  /* 0x000000000004c947 */ /* 0x000fea0003800000 */
[----:B---3--:R3:W-:Y:S02]  /*b7d0*/  REDG.E.ADD.F32.FTZ.RN.STRONG.GPU desc[UR34][R68.64+0x3c00], R61 ;  /* 0x003c003d440079a6 */ /* 0x0087e4000c12f322 */
.L_x_678:
[----:B------:R-:W-:Y:S05]  /*b7e0*/  BSYNC.RECONVERGENT B0 ;  /* 0x0000000000007941 */ /* 0x000fea0003800200 */
.L_x_677:
[----:B---3--:R3:W0:Y:S01]  /*b7f0*/  LDS R61, [R137+0x5f00] ;  /* 0x005f0000893d7984 */ /* 0x0086220000000800 */
[----:B------:R-:W-:Y:S01]  /*b800*/  BSSY.RECONVERGENT B0, `(.L_x_679) ;  /* 0x0000004000007945 */ /* 0x000fe20003800200 */
[----:B------:R-:W-:-:S03]  /*b810*/  FADD.FTZ R60, R133, R60 ;  /* 0x0000003c853c7221 */ /* 0x000fc60000010000 */
[----:B------:R-:W-:Y:S05]  /*b820*/  @!P5 BRA `(.L_x_680) ;  /* 0x000000000004d947 */ /* 0x000fea0003800000 */
[----:B0-----:R0:W-:Y:S02]  /*b830*/  REDG.E.ADD.F32.FTZ.RN.STRONG.GPU desc[UR34][R68.64+0x3e00], R61 ;  /* 0x003e003d440079a6 */ /* 0x0011e4000c12f322 */
.L_x_680:
[----:B------:R-:W-:Y:S05]  /*b840*/  BSYNC.RECONVERGENT B0 ;  /* 0x0000000000007941 */ /* 0x000fea0003800200 */
.L_x_679:
[----:B0-----:R-:W-:Y:S01]  /*b850*/  FADD.FTZ R61, R131, R62 ;  /* 0x0000003e833d7221 */ /* 0x001fe20000010000 */
[C---:B------:R-:W-:Y:S01]  /*b860*/  FFMA.FTZ R62, R19.reuse, R150, R66 ;  /* 0x00000096133e7223 */ /* 0x040fe20000010042 */
[----:B-12---:R-:W-:Y:S01]  /*b870*/  FFMA.FTZ R63, -R19, R152, R153 ;  /* 0x00000098133f7223 */ /* 0x006fe20000010199 */
[----:B------:R-:W0:Y:S01]  /*b880*/  SHFL.DOWN PT, R69, R60, 0x1, 0x1f ;  /* 0x08201f003c457f89 */ /* 0x000e2200000e0000 */
[----:B------:R-:W-:Y:S01]  /*b890*/  ISETP.GT.AND P2, PT, R105, 0x1e, PT ;  /* 0x0000001e6900780c */ /* 0x000fe20003f44270 */
[----:B------:R-:W-:Y:S01]  /*b8a0*/  FMUL.FTZ R67, R228, R67 ;  /* 0x00000043e4437220 */ /* 0x000fe20000410000 */
[----:B------:R-:W-:Y:S01]  /*b8b0*/  FMUL.FTZ R223, R223, R130 ;  /* 0x00000082dfdf7220 */ /* 0x000fe20000410000 */
[----:B------:R-:W1:Y:S01]  /*b8c0*/  SHFL.DOWN PT, R64, R61, 0x1, 0x1f ;  /* 0x08201f003d407f89 */ /* 0x000e6200000e0000 */
[----:B------:R-:W-:Y:S01]  /*b8d0*/  FMUL.FTZ R221, R221, R154 ;  /* 0x0000009adddd7220 */ /* 0x000fe20000410000 */
[----:B------:R-:W-:Y:S01]  /*b8e0*/  FFMA.FTZ R67, R230, R123, R67 ;  /* 0x0000007be6437223 */ /* 0x000fe20000010043 */
[----:B------:R-:W-:Y:S01]  /*b8f0*/  FFMA.FTZ R65, R202, R65, R223 ;  /* 0x00000041ca417223 */ /* 0x000fe200000100df */
[----:B------:R-:W2:Y:S01]  /*b900*/  SHFL.DOWN PT, R131, R62, 0x1, 0x1f ;  /* 0x08201f003e837f89 */ /* 0x000ea200000e0000 */
[----:B------:R-:W-:Y:S01]  /*b910*/  FFMA.FTZ R126, R126, R129, R221 ;  /* 0x000000817e7e7223 */ /* 0x000fe200000100dd */
[----:B------:R-:W-:Y:S01]  /*b920*/  FFMA.FTZ R226, R50, R226, R67 ;  /* 0x000000e232e27223 */ /* 0x000fe20000010043 */
[----:B------:R-:W-:Y:S01]  /*b930*/  FMUL.FTZ R138, R219, R138 ;  /* 0x0000008adb8a7220 */ /* 0x000fe20000410000 */
[----:B------:R-:W5:Y:S01]  /*b940*/  SHFL.DOWN PT, R66, R63, 0x1, 0x1f ;  /* 0x08201f003f427f89 */ /* 0x000f6200000e0000 */
[----:B------:R-:W-:Y:S01]  /*b950*/  FMUL.FTZ R220, R220, R145 ;  /* 0x00000091dcdc7220 */ /* 0x000fe20000410000 */
[----:B------:R-:W-:Y:S01]  /*b960*/  FMUL.FTZ R216, R216, R151 ;  /* 0x00000097d8d87220 */ /* 0x000fe20000410000 */
[----:B------:R-:W-:Y:S01]  /*b970*/  FFMA.FTZ R112, R183, R112, R138 ;  /* 0x00000070b7707223 */ /* 0x000fe2000001008a */
[----:B------:R-:W-:Y:S01]  /*b980*/  FMUL.FTZ R217, R217, R146 ;  /* 0x00000092d9d97220 */ /* 0x000fe20000410000 */
[----:B------:R-:W-:Y:S01]  /*b990*/  FFMA.FTZ R127, R127, R132, R220 ;  /* 0x000000847f7f7223 */ /* 0x000fe200000100dc */
[----:B------:R-:W-:Y:S01]  /*b9a0*/  FFMA.FTZ R136, R185, R136, R216 ;  /* 0x00000088b9887223 */ /* 0x000fe200000100d8 */
[----:B------:R-:W-:Y:S01]  /*b9b0*/  FMUL.FTZ R142, R213, R142 ;  /* 0x0000008ed58e7220 */ /* 0x000fe20000410000 */
[----:B------:R-:W-:Y:S01]  /*b9c0*/  ISETP.GT.AND P3, PT, R105, 0xf, PT ;  /* 0x0000000f6900780c */ /* 0x000fe20003f64270 */
[----:B------:R-:W-:Y:S01]  /*b9d0*/  FFMA.FTZ R141, R184, R141, R217 ;  /* 0x0000008db88d7223 */ /* 0x000fe200000100d9 */
[----:B------:R-:W-:Y:S01]  /*b9e0*/  FMUL.FTZ R227, R227, R110 ;  /* 0x0000006ee3e37220 */ /* 0x000fe20000410000 */
[----:B------:R-:W-:Y:S01]  /*b9f0*/  FFMA.FTZ R134, R187, R134, R142 ;  /* 0x00000086bb867223 */ /* 0x000fe2000001008e */
[----:B0-----:R-:W-:Y:S01]  /*ba00*/  @!P2 FADD.FTZ R60, R60, R69 ;  /* 0x000000453c3ca221 */ /* 0x001fe20000010000 */
[----:B------:R-:W-:Y:S01]  /*ba10*/  FMUL.FTZ R143, R214, R143 ;  /* 0x0000008fd68f7220 */ /* 0x000fe20000410000 */
[----:B------:R-:W-:Y:S01]  /*ba20*/  FMUL.FTZ R149, R116, R149 ;  /* 0x0000009574957220 */ /* 0x000fe20000410000 */
[----:B------:R-:W-:Y:S01]  /*ba30*/  FMUL.FTZ R210, R210, R147 ;  /* 0x00000093d2d27220 */ /* 0x000fe20000410000 */
[----:B-1----:R-:W-:Y:S01]  /*ba40*/  @!P2 FADD.FTZ R61, R61, R64 ;  /* 0x000000403d3da221 */ /* 0x002fe20000010000 */
[----:B------:R-:W0:Y:S01]  /*ba50*/  SHFL.DOWN PT, R69, R60, 0x2, 0x1f ;  /* 0x08401f003c457f89 */ /* 0x000e2200000e0000 */
[----:B------:R-:W-:Y:S01]  /*ba60*/  FFMA.FTZ R64, R52, R201, R65 ;  /* 0x000000c934407223 */ /* 0x000fe20000010041 */
[----:B------:R-:W-:Y:S01]  /*ba70*/  FFMA.FTZ R65, R53, R200, R126 ;  /* 0x000000c835417223 */ /* 0x000fe2000001007e */
[----:B--2---:R-:W-:Y:S01]  /*ba80*/  @!P2 FADD.FTZ R62, R62, R131 ;  /* 0x000000833e3ea221 */ /* 0x004fe20000010000 */
[----:B------:R-:W-:Y:S01]  /*ba90*/  FFMA.FTZ R224, R224, R125, R227 ;  /* 0x0000007de0e07223 */ /* 0x000fe200000100e3 */
[----:B------:R-:W-:Y:S01]  /*baa0*/  FADD.FTZ R99, R64, R99 ;  /* 0x0000006340637221 */ /* 0x000fe20000010000 */
[----:B------:R-:W-:Y:S01]  /*bab0*/  FADD.FTZ R98, R65, R98 ;  /* 0x0000006241627221 */ /* 0x000fe20000010000 */
[----:B-----5:R-:W-:Y:S01]  /*bac0*/  @!P2 FADD.FTZ R63, R63, R66 ;  /* 0x000000423f3fa221 */ /* 0x020fe20000010000 */
[----:B------:R-:W1:Y:S01]  /*bad0*/  SHFL.DOWN PT, R67, R62, 0x2, 0x1f ;  /* 0x08401f003e437f89 */ /* 0x000e6200000e0000 */
[----:B------:R-:W-:Y:S01]  /*bae0*/  ISETP.GT.AND P2, PT, R105, 0x1d, PT ;  /* 0x0000001d6900780c */ /* 0x000fe20003f44270 */
[----:B------:R-:W-:Y:S01]  /*baf0*/  FFMA.FTZ R65, R55, R198, R112 ;  /* 0x000000c637417223 */ /* 0x000fe20000010070 */
[----:B------:R-:W-:Y:S01]  /*bb00*/  FFMA.FTZ R64, R54, R199, R127 ;  /* 0x000000c736407223 */ /* 0x000fe2000001007f */
[----:B------:R-:W2:Y:S01]  /*bb10*/  SHFL.DOWN PT, R66, R61, 0x2, 0x1f ;  /* 0x08401f003d427f89 */ /* 0x000ea200000e0000 */
[----:B------:R-:W-:Y:S01]  /*bb20*/  FFMA.FTZ R111, R186, R111, R143 ;  /* 0x0000006fba6f7223 */ /* 0x000fe2000001008f */
[----:B------:R-:W-:Y:S01]  /*bb30*/  FADD.FTZ R96, R65, R96 ;  /* 0x0000006041607221 */ /* 0x000fe20000010000 */
[----:B------:R-:W-:Y:S01]  /*bb40*/  FFMA.FTZ R65, R57, R196, R136 ;  /* 0x000000c439417223 */ /* 0x000fe20000010088 */
[----:B------:R-:W5:Y:S01]  /*bb50*/  SHFL.DOWN PT, R68, R63, 0x2, 0x1f ;  /* 0x08401f003f447f89 */ /* 0x000f6200000e0000 */
[----:B------:R-:W-:Y:S01]  /*bb60*/  FADD.FTZ R97, R64, R97 ;  /* 0x0000006140617221 */ /* 0x000fe20000010000 */
[----:B------:R-:W-:Y:S01]  /*bb70*/  FFMA.FTZ R64, R56, R197, R141 ;  /* 0x000000c538407223 */ /* 0x000fe2000001008d */
[----:B------:R-:W-:Y:S01]  /*bb80*/  FADD.FTZ R94, R65, R94 ;  /* 0x0000005e415e7221 */ /* 0x000fe20000010000 */
[----:B------:R-:W-:Y:S01]  /*bb90*/  FFMA.FTZ R65, R59, R194, R134 ;  /* 0x000000c23b417223 */ /* 0x000fe20000010086 */
[----:B------:R-:W-:Y:S01]  /*bba0*/  FFMA.FTZ R113, R188, R113, R149 ;  /* 0x00000071bc717223 */ /* 0x000fe20000010095 */
[----:B------:R-:W-:Y:S01]  /*bbb0*/  FFMA.FTZ R114, R189, R114, R210 ;  /* 0x00000072bd727223 */ /* 0x000fe200000100d2 */
[----:B------:R-:W-:Y:S01]  /*bbc0*/  FADD.FTZ R95, R64, R95 ;  /* 0x0000005f405f7221 */ /* 0x000fe20000010000 */
[----:B0-----:R-:W-:Y:S01]  /*bbd0*/  @!P2 FADD.FTZ R60, R60, R69 ;  /* 0x000000453c3ca221 */ /* 0x001fe20000010000 */
[----:B------:R-:W-:Y:S01]  /*bbe0*/  FFMA.FTZ R203, R51, R203, R224 ;  /* 0x000000cb33cb7223 */ /* 0x000fe200000100e0 */
[----:B------:R-:W-:Y:S01]  /*bbf0*/  FFMA.FTZ R64, R58, R195, R111 ;  /* 0x000000c33a407223 */ /* 0x000fe2000001006f */
[----:B------:R-:W-:Y:S01]  /*bc00*/  FFMA.FTZ R206, R80, R206, R113 ;  /* 0x000000ce50ce7223 */ /* 0x000fe20000010071 */
[----:B------:R-:W-:Y:S01]  /*bc10*/  FADD.FTZ R92, R65, R92 ;  /* 0x0000005c415c7221 */ /* 0x000fe20000010000 */
[----:B------:R-:W-:Y:S01]  /*bc20*/  FFMA.FTZ R209, R81, R209, R114 ;  /* 0x000000d151d17223 */ /* 0x000fe20000010072 */
[----:B------:R-:W-:Y:S01]  /*bc30*/  FMUL.FTZ R155, R208, R155 ;  /* 0x0000009bd09b7220 */ /* 0x000fe20000410000 */
[----:B------:R-:W-:Y:S01]  /*bc40*/  BSSY.RECONVERGENT B0, `(.L_x_681) ;  /* 0x0000036000007945 */ /* 0x000fe20003800200 */
[----:B-1----:R-:W-:Y:S01]  /*bc50*/  @!P2 FADD.FTZ R62, R62, R67 ;  /* 0x000000433e3ea221 */ /* 0x002fe20000010000 */
[----:B------:R-:W-:Y:S01]  /*bc60*/  FADD.FTZ R34, R135, R34 ;  /* 0x0000002287227221 */ /* 0x000fe20000010000 */
[----:B------:R-:W0:Y:S01]  /*bc70*/  SHFL.DOWN PT, R67, R60, 0x4, 0x1f ;  /* 0x08801f003c437f89 */ /* 0x000e2200000e0000 */
[----:B------:R-:W-:Y:S01]  /*bc80*/  FADD.FTZ R35, R128, R35 ;  /* 0x0000002380237221 */ /* 0x000fe20000010000 */
[----:B--2---:R-:W-:Y:S01]  /*bc90*/  @!P2 FADD.FTZ R61, R61, R66 ;  /* 0x000000423d3da221 */ /* 0x004fe20000010000 */
[----:B------:R-:W-:Y:S01]  /*bca0*/  FADD.FTZ R101, R226, R101 ;  /* 0x00000065e2657221 */ /* 0x000fe20000010000 */
[----:B------:R-:W1:Y:S01]  /*bcb0*/  SHFL.DOWN PT, R69, R62, 0x4, 0x1f ;  /* 0x08801f003e457f89 */ /* 0x000e6200000e0000 */
[----:B------:R-:W-:Y:S01]  /*bcc0*/  FADD.FTZ R36, R121, R36 ;  /* 0x0000002479247221 */ /* 0x000fe20000010000 */
[----:B-----5:R-:W-:Y:S01]  /*bcd0*/  @!P2 FADD.FTZ R63, R63, R68 ;  /* 0x000000443f3fa221 */ /* 0x020fe20000010000 */
[----:B------:R-:W-:Y:S01]  /*bce0*/  ISETP.GT.AND P2, PT, R105, 0x1b, PT ;  /* 0x0000001b6900780c */ /* 0x000fe20003f44270 */
[----:B------:R-:W2:Y:S01]  /*bcf0*/  SHFL.DOWN PT, R66, R61, 0x4, 0x1f ;  /* 0x08801f003d427f89 */ /* 0x000ea200000e0000 */
[----:B------:R-:W-:Y:S01]  /*bd00*/  FADD.FTZ R100, R203, R100 ;  /* 0x00000064cb647221 */ /* 0x000fe20000010000 */
[----:B------:R-:W-:Y:S01]  /*bd10*/  FADD.FTZ R37, R124, R37 ;  /* 0x000000257c257221 */ /* 0x000fe20000010000 */
[----:B------:R-:W-:Y:S01]  /*bd20*/  FADD.FTZ R38, R119, R38 ;  /* 0x0000002677267221 */ /* 0x000fe20000010000 */
[----:B------:R-:W5:Y:S01]  /*bd30*/  SHFL.DOWN PT, R68, R63, 0x4, 0x1f ;  /* 0x08801f003f447f89 */ /* 0x000f6200000e0000 */
        /* <DEDUP_REMOVED lines=11> */
[----:B0-----:R-:W-:Y:S01]  /*bdf0*/  @!P2 FADD.FTZ R60, R60, R67 ;  /* 0x000000433c3ca221 */ /* 0x001fe20000010000 */
[----:B------:R-:W-:Y:S01]  /*be00*/  FFMA.FTZ R115, R190, R115, R155 ;  /* 0x00000073be737223 */ /* 0x000fe2000001009b */
[----:B-1----:R-:W-:-:S03]  /*be10*/  @!P2 FADD.FTZ R62, R62, R69 ;  /* 0x000000453e3ea221 */ /* 0x002fc60000010000 */
[----:B------:R-:W0:Y:S01]  /*be20*/  SHFL.DOWN PT, R67, R60, 0x8, 0x1f ;  /* 0x09001f003c437f89 */ /* 0x000e2200000e0000 */
[----:B--2---:R-:W-:-:S03]  /*be30*/  @!P2 FADD.FTZ R61, R61, R66 ;  /* 0x000000423d3da221 */ /* 0x004fc60000010000 */
[----:B------:R-:W1:Y:S01]  /*be40*/  SHFL.DOWN PT, R69, R62, 0x8, 0x1f ;  /* 0x09001f003e457f89 */ /* 0x000e6200000e0000 */
[----:B-----5:R-:W-:-:S03]  /*be50*/  @!P2 FADD.FTZ R63, R63, R68 ;  /* 0x000000443f3fa221 */ /* 0x020fc60000010000 */
[----:B------:R-:W2:Y:S01]  /*be60*/  SHFL.DOWN PT, R66, R61, 0x8, 0x1f ;  /* 0x09001f003d427f89 */ /* 0x000ea200000e0000 */
[----:B------:R-:W-:-:S03]  /*be70*/  ISETP.GT.AND P2, PT, R105, 0x17, PT ;  /* 0x000000176900780c */ /* 0x000fc60003f44270 */
[----:B------:R-:W5:Y:S10]  /*be80*/  SHFL.DOWN PT, R68, R63, 0x8, 0x1f ;  /* 0x09001f003f447f89 */ /* 0x000f7400000e0000 */
[----:B0-----:R-:W-:Y:S01]  /*be90*/  @!P2 FADD.FTZ R60, R60, R67 ;  /* 0x000000433c3ca221 */ /* 0x001fe20000010000 */
[----:B-1----:R-:W-:-:S04]  /*bea0*/  @!P2 FADD.FTZ R62, R62, R69 ;  /* 0x000000453e3ea221 */ /* 0x002fc80000010000 */
[----:B------:R0:W1:Y:S01]  /*beb0*/  SHFL.DOWN PT, R65, R60, 0x10, 0x1f ;  /* 0x0a001f003c417f89 */ /* 0x00006200000e0000 */
[----:B--2---:R-:W-:-:S03]  /*bec0*/  @!P2 FADD.FTZ R61, R61, R66 ;  /* 0x000000423d3da221 */ /* 0x004fc60000010000 */
[----:B------:R0:W2:Y:S01]  /*bed0*/  SHFL.DOWN PT, R67, R62, 0x10, 0x1f ;  /* 0x0a001f003e437f89 */ /* 0x0000a200000e0000 */
[----:B-----5:R-:W-:-:S03]  /*bee0*/  @!P2 FADD.FTZ R63, R63, R68 ;  /* 0x000000443f3fa221 */ /* 0x020fc60000010000 */
[----:B------:R0:W0:Y:S04]  /*bef0*/  SHFL.DOWN PT, R66, R61, 0x10, 0x1f ;  /* 0x0a001f003d427f89 */ /* 0x00002800000e0000 */
[----:B------:R0:W0:Y:S01]  /*bf00*/  SHFL.DOWN PT, R68, R63, 0x10, 0x1f ;  /* 0x0a001f003f447f89 */ /* 0x00002200000e0000 */
[----:B------:R-:W-:Y:S05]  /*bf10*/  @P3 BRA `(.L_x_682) ;  /* 0x0000000000203947 */ /* 0x000fea0003800000 */
[----:B------:R-:W-:Y:S01]  /*bf20*/  ISETP.NE.AND P2, PT, R105, RZ, PT ;  /* 0x000000ff6900720c */ /* 0x000fe20003f45270 */
[----:B01----:R-:W-:Y:S01]  /*bf30*/  FADD.FTZ R60, R60, R65 ;  /* 0x000000413c3c7221 */ /* 0x003fe20000010000 */
[----:B------:R-:W-:Y:S01]  /*bf40*/  FADD.FTZ R61, R61, R66 ;  /* 0x000000423d3d7221 */ /* 0x000fe20000010000 */
[----:B--2---:R-:W-:Y:S01]  /*bf50*/  FADD.FTZ R62, R62, R67 ;  /* 0x000000433e3e7221 */ /* 0x004fe20000010000 */
[----:B------:R-:W-:-:S09]  /*bf60*/  FADD.FTZ R63, R63, R68 ;  /* 0x000000443f3f7221 */ /* 0x000fd20000010000 */
[----:B------:R-:W-:-:S04]  /*bf70*/  @!P2 SHF.R.U32.HI R64, RZ, 0x1, R182 ;  /* 0x00000001ff40a819 */ /* 0x000fc800000116b6 */
[----:B------:R-:W-:-:S05]  /*bf80*/  @!P2 LOP3.LUT R64, R64, 0x1f0, RZ, 0xc0, !PT ;  /* 0x000001f04040a812 */ /* 0x000fca00078ec0ff */
[----:B------:R0:W-:Y:S02]  /*bf90*/  @!P2 STS.128 [R64+UR28+0x6310], R60 ;  /* 0x0063103c4000a988 */ /* 0x0001e40008000c1c */
.L_x_682:
[----:B------:R-:W-:Y:S05]  /*bfa0*/  BSYNC.RECONVERGENT B0 ;  /* 0x0000000000007941 */ /* 0x000fea0003800200 */
.L_x_681:
        /* <DEDUP_REMOVED lines=10> */
[----:B-1----:R-:W-:Y:S01]  /*c050*/  FFMA.FTZ R65, R85, R222, R74 ;  /* 0x000000de55417223 */ /* 0x002fe2000001004a */
        /* <DEDUP_REMOVED lines=10> */
[----:B0-2---:R-:W0:Y:S01]  /*c100*/  LDS.128 R64, [UR28+0x6320] ;  /* 0x0063201cff407984 */ /* 0x005e220008000c00 */
[----:B------:R-:W-:-:S03]  /*c110*/  ULEA UR36, UR8, UR28, 0x3 ;  /* 0x0000001c08247291 */ /* 0x000fc6000f8e18ff */
[----:B------:R-:W1:Y:S01]  /*c120*/  LDS.128 R68, [UR28+0x6330] ;  /* 0x0063301cff447984 */ /* 0x000e620008000c00 */
[----:B------:R-:W-:-:S03]  /*c130*/  PLOP3.LUT P0, PT, PT, PT, UP0, 0x80, 0x8 ;  /* 0x000000000008781c */ /* 0x000fc60003f0f008 */
[----:B------:R-:W2:Y:S10]  /*c140*/  LDS.128 R72, [UR28+0x6340] ;  /* 0x0063401cff487984 */ /* 0x000eb40008000c00 */
[----:B------:R-:W5:Y:S04]  /*c150*/  @P0 LDS.64 R78, [UR36+0xa380] ;  /* 0x00a38024ff4e0984 */ /* 0x000f680008000a00 */
[----:B------:R-:W3:Y:S01]  /*c160*/  @P0 LDS.64 R106, [UR36+0x9b80] ;  /* 0x009b8024ff6a0984 */ /* 0x000ee20008000a00 */
[----:B0-----:R-:W-:Y:S01]  /*c170*/  FADD.FTZ R77, R66, R62 ;  /* 0x0000003e424d7221 */ /* 0x001fe20000010000 */
[----:B------:R-:W-:Y:S01]  /*c180*/  FADD.FTZ R62, R67, R63 ;  /* 0x0000003f433e7221 */ /* 0x000fe20000010000 */
[----:B------:R-:W-:Y:S01]  /*c190*/  FADD.FTZ R63, R64, R60 ;  /* 0x0000003c403f7221 */ /* 0x000fe20000010000 */
[----:B------:R-:W-:Y:S01]  /*c1a0*/  FADD.FTZ R60, R65, R61 ;  /* 0x0000003d413c7221 */ /* 0x000fe20000010000 */
[----:B-1----:R-:W-:Y:S01]  /*c1b0*/  FADD.FTZ R77, R77, R70 ;  /* 0x000000464d4d7221 */ /* 0x002fe20000010000 */
[----:B------:R-:W-:Y:S01]  /*c1c0*/  FADD.FTZ R62, R62, R71 ;  /* 0x000000473e3e7221 */ /* 0x000fe20000010000 */
[----:B------:R-:W-:Y:S01]  /*c1d0*/  FADD.FTZ R63, R63, R68 ;  /* 0x000000443f3f7221 */ /* 0x000fe20000010000 */
[----:B------:R-:W-:Y:S01]  /*c1e0*/  FADD.FTZ R60, R60, R69 ;  /* 0x000000453c3c7221 */ /* 0x000fe20000010000 */
[----:B--2---:R-:W-:Y:S01]  /*c1f0*/  FADD.FTZ R74, R77, R74 ;  /* 0x0000004a4d4a7221 */ /* 0x004fe20000010000 */
[----:B------:R-:W-:Y:S01]  /*c200*/  FADD.FTZ R75, R62, R75 ;  /* 0x0000004b3e4b7221 */ /* 0x000fe20000010000 */
[----:B------:R-:W-:Y:S01]  /*c210*/  FADD.FTZ R72, R63, R72 ;  /* 0x000000483f487221 */ /* 0x000fe20000010000 */
[----:B------:R-:W-:Y:S01]  /*c220*/  FADD.FTZ R73, R60, R73 ;  /* 0x000000493c497221 */ /* 0x000fe20000010000 */
[----:B-----5:R-:W-:Y:S01]  /*c230*/  @P0 FADD.FTZ R74, R74, R78 ;  /* 0x0000004e4a4a0221 */ /* 0x020fe20000010000 */
[----:B------:R-:W-:Y:S01]  /*c240*/  @P0 FADD.FTZ R75, R75, R79 ;  /* 0x0000004f4b4b0221 */ /* 0x000fe20000010000 */
[----:B---3--:R-:W-:Y:S01]  /*c250*/  @P0 FADD.FTZ R72, R72, R106 ;  /* 0x0000006a48480221 */ /* 0x008fe20000010000 */
[----:B------:R-:W-:-:S03]  /*c260*/  @P0 FADD.FTZ R73, R73, R107 ;  /* 0x0000006b49490221 */ /* 0x000fc60000010000 */
[----:B------:R1:W-:Y:S04]  /*c270*/  STS.64 [UR36+0xa380], R74 ;  /* 0x00a3804aff007988 */ /* 0x0003e80008000a24 */
[----:B------:R1:W-:Y:S02]  /*c280*/  STS.64 [UR36+0x9b80], R72 ;  /* 0x009b8048ff007988 */ /* 0x0003e40008000a24 */
.L_x_684:
[----:B------:R-:W-:Y:S05]  /*c290*/  BSYNC.RECONVERGENT B0 ;  /* 0x0000000000007941 */ /* 0x000fea0003800200 */
.L_x_683:
[----:B------:R-:W-:-:S04]  /*c2a0*/  UIADD3 UR8, UPT, UPT, UR8, 0x1, URZ ;  /* 0x0000000108087890 */ /* 0x000fc8000fffe0ff */
[----:B------:R-:W-:-:S09]  /*c2b0*/  UISETP.GE.AND UP0, UPT, UR8, UR47, UPT ;  /* 0x0000002f0800728c */ /* 0x000fd2000bf06270 */
[----:B------:R-:W-:Y:S05]  /*c2c0*/  BRA.U !UP0, `(.L_x_685) ;  /* 0xffffff6508b07547 */ /* 0x000fea000b83ffff */
.L_x_587:
[----:B0-----:R-:W5:Y:S01]  /*c2d0*/  LDL.LU R64, [R1+0x4] ;  /* 0x0000040001407983 */ /* 0x001f620000300800 */
[----:B------:R-:W-:Y:S01]  /*c2e0*/  BAR.SYNC.DEFER_BLOCKING 0x0 ;  /* 0x0000000000007b1d */ /* 0x000fe20000010000 */
[----:B------:R-:W-:Y:S02]  /*c2f0*/  F2FP.BF16.F32.PACK_AB R48, R48, R49 ;  /* 0x000000313030723e */ /* 0x000fe400000010ff */
[----:B------:R-:W-:Y:S02]  /*c300*/  F2FP.BF16.F32.PACK_AB R46, R46, R47 ;  /* 0x0000002f2e2e723e */ /* 0x000fe400000010ff */
[----:B------:R-:W-:Y:S02]  /*c310*/  F2FP.BF16.F32.PACK_AB R44, R44, R45 ;  /* 0x0000002d2c2c723e */ /* 0x000fe400000010ff */
[----:B------:R-:W-:Y:S01]  /*c320*/  F2FP.BF16.F32.PACK_AB R42, R42, R43 ;  /* 0x0000002b2a2a723e */ /* 0x000fe200000010ff */
[----:B------:R-:W3:Y:S01]  /*c330*/  LDL.LU R62, [R1] ;  /* 0x00000000013e7983 */ /* 0x000ee20000300800 */
[----:B------:R-:W-:Y:S01]  /*c340*/  ULEA UR12, UR15, 0xfffff800, 0xb ;  /* 0xfffff8000f0c7891 */ /* 0x000fe2000f8e58ff */
[----:B------:R-:W-:-:S02]  /*c350*/  ISETP.NE.AND P0, PT, R182, RZ, PT ;  /* 0x000000ffb600720c */ /* 0x000fc40003f05270 */
[----:B------:R-:W-:Y:S01]  /*c360*/  F2FP.BF16.F32.PACK_AB R40, R40, R41 ;  /* 0x000000292828723e */ /* 0x000fe200000010ff */
[----:B------:R-:W4:Y:S01]  /*c370*/  LDL.LU R60, [R1+0x8] ;  /* 0x00000800013c7983 */ /* 0x000f220000300800 */
[----:B------:R-:W-:Y:S01]  /*c380*/  PRMT R51, R48, 0x7632, R51 ;  /* 0x0000763230337816 */ /* 0x000fe20000000033 */
[----:B------:R-:W-:Y:S01]  /*c390*/  UIADD3 UR33, UPT, UPT, -UR12, UR33, URZ ;  /* 0x000000210c217290 */ /* 0x000fe2000fffe1ff */
[----:B------:R-:W-:Y:S01]  /*c3a0*/  PRMT R0, R46, 0x7632, R0 ;  /* 0x000076322e007816 */ /* 0x000fe20000000000 */
[----:B------:R-:W0:Y:S01]  /*c3b0*/  S2UR UR29, SR_CTAID.X ;  /* 0x00000000001d79c3 */ /* 0x000e220000002500 */
[----:B------:R-:W-:Y:S01]  /*c3c0*/  PRMT R3, R44, 0x7632, R3 ;  /* 0x000076322c037816 */ /* 0x000fe20000000003 */
[----:B------:R-:W0:Y:S01]  /*c3d0*/  LDCU.64 UR24, c[0x0][0x4f8] ;  /* 0x00009f00ff1877ac */ /* 0x000e220008000a00 */
[----:B------:R-:W-:Y:S02]  /*c3e0*/  F2FP.BF16.F32.PACK_AB R38, R38, R39 ;  /* 0x000000272626723e */ /* 0x000fe400000010ff */
[----:B------:R-:W-:Y:S01]  /*c3f0*/  F2FP.BF16.F32.PACK_AB R36, R36, R37 ;  /* 0x000000252424723e */ /* 0x000fe200000010ff */
[----:B------:R-:W1:Y:S01]  /*c400*/  LDCU.64 UR26, c[0x0][0x500] ;  /* 0x0000a000ff1a77ac */ /* 0x000e620008000a00 */
[----:B------:R2:W-:Y:S01]  /*c410*/  STS.U16 [R102+0x2], R51 ;  /* 0x0000023366007388 */ /* 0x0005e20000000400 */
[----:B------:R-:W-:Y:S01]  /*c420*/  F2FP.BF16.F32.PACK_AB R34, R34, R35 ;  /* 0x000000232222723e */ /* 0x000fe200000010ff */
[----:B------:R-:W1:Y:S01]  /*c430*/  S2UR UR8, SR_CTAID.Y ;  /* 0x00000000000879c3 */ /* 0x000e620000002600 */
[----:B------:R-:W-:Y:S01]  /*c440*/  PRMT R4, R40, 0x7632, R4 ;  /* 0x0000763228047816 */ /* 0x000fe20000000004 */
[----:B------:R0:W-:Y:S01]  /*c450*/  STS.U16 [R102+0x6], R0 ;  /* 0x0000060066007388 */ /* 0x0001e20000000400 */
[----:B------:R-:W-:Y:S01]  /*c460*/  MOV R12, UR33 ;  /* 0x00000021000c7c02 */ /* 0x000fe20008000f00 */
[----:B------:R-:W-:Y:S01]  /*c470*/  USHF.R.S32.HI UR13, URZ, 0x1f, UR12 ;  /* 0x0000001fff0d7899 */ /* 0x000fe2000801140c */
[----:B------:R-:W-:Y:S01]  /*c480*/  SHF.L.U32 R7, R182, 0x4, RZ ;  /* 0x00000004b6077819 */ /* 0x000fe200000006ff */
[----:B------:R0:W-:Y:S01]  /*c490*/  STS.U16 [R102+0xa], R3 ;  /* 0x00000a0366007388 */ /* 0x0001e20000000400 */
[----:B------:R-:W1:Y:S01]  /*c4a0*/  LDCU.64 UR30, c[0x0][0x550] ;  /* 0x0000aa00ff1e77ac */ /* 0x000e620008000a00 */
[----:B--2---:R-:W-:-:S02]  /*c4b0*/  PRMT R51, R42, 0x7632, R51 ;  /* 0x000076322a337816 */ /* 0x004fc40000000033 */
[----:B------:R-:W-:Y:S01]  /*c4c0*/  STS.U16 [R102], R48 ;  /* 0x0000003066007388 */ /* 0x000fe20000000400 */
[----:B------:R-:W-:Y:S01]  /*c4d0*/  UIADD3 UR23, UP0, UPT, UR23, -0x2000, URZ ;  /* 0xffffe00017177890 */ /* 0x000fe2000ff1e0ff */
[----:B0-----:R-:W-:Y:S01]  /*c4e0*/  PRMT R0, R38, 0x7632, R0 ;  /* 0x0000763226007816 */ /* 0x001fe20000000000 */
[----:B------:R-:W-:Y:S01]  /*c4f0*/  UIADD3 UR16, UP1, UPT, UR16, -0x1000, URZ ;  /* 0xfffff00010107890 */ /* 0x000fe2000ff3e0ff */
[----:B------:R0:W-:Y:S01]  /*c500*/  STS.U16 [R102+0xe], R51 ;  /* 0x00000e3366007388 */ /* 0x0001e20000000400 */
[----:B------:R-:W-:Y:S01]  /*c510*/  UIMAD.WIDE.U32 UR10, UR29, UR24, UR12 ;  /* 0x000000181d0a72a5 */ /* 0x000fe2000f8e000c */
[----:B------:R-:W-:Y:S01]  /*c520*/  PRMT R3, R36, 0x7632, R3 ;  /* 0x0000763224037816 */ /* 0x000fe20000000003 */
[----:B------:R-:W-:Y:S01]  /*c530*/  UIADD3.X UR22, UPT, UPT, UR22, -0x1, URZ, UP0, !UPT ;  /* 0xffffffff16167890 */ /* 0x000fe200087fe4ff */
[----:B------:R-:W-:Y:S01]  /*c540*/  STS.U16 [R102+0x4], R46 ;  /* 0x0000042e66007388 */ /* 0x000fe20000000400 */
[----:B------:R-:W-:Y:S02]  /*c550*/  UIMAD UR11, UR29, UR25, UR11 ;  /* 0x000000191d0b72a4 */ /* 0x000fe4000f8e020b */
[----:B------:R-:W-:Y:S01]  /*c560*/  UISETP.GT.AND UP0, UPT, UR15, 0x1, UPT ;  /* 0x000000010f00788c */ /* 0x000fe2000bf04270 */
[----:B------:R-:W-:Y:S01]  /*c570*/  STS.U16 [R102+0x8], R44 ;  /* 0x0000082c66007388 */ /* 0x000fe20000000400 */
[----:B------:R-:W-:Y:S01]  /*c580*/  UIADD3 UR18, UP2, UPT, UR18, -0x1000, URZ ;  /* 0xfffff00012127890 */ /* 0x000fe2000ff5e0ff */
[----:B0-----:R-:W-:Y:S01]  /*c590*/  PRMT R51, R34, 0x7632, R51 ;  /* 0x0000763222337816 */ /* 0x001fe20000000033 */
[----:B-1----:R-:W-:Y:S01]  /*c5a0*/  UIMAD UR24, UR8, UR27, URZ ;  /* 0x0000001b081872a4 */ /* 0x002fe2000f8e02ff */
[----:B------:R-:W-:Y:S01]  /*c5b0*/  STS.U16 [R102+0xc], R42 ;  /* 0x00000c2a66007388 */ /* 0x000fe20000000400 */
[----:B------:R-:W-:Y:S01]  /*c5c0*/  UIMAD.WIDE.U32 UR10, UR8, UR26, UR10 ;  /* 0x0000001a080a72a5 */ /* 0x000fe2000f8e000a */
[----:B------:R-:W0:Y:S02]  /*c5d0*/  LDCU.64 UR26, c[0x0][0x560] ;  /* 0x0000ac00ff1a77ac */ /* 0x000e240008000a00 */
[----:B------:R-:W-:Y:S01]  /*c5e0*/  STS.U16 [R102+0x10], R40 ;  /* 0x0000102866007388 */ /* 0x000fe20000000400 */
[----:B------:R-:W-:Y:S01]  /*c5f0*/  MOV R8, UR24 ;  /* 0x0000001800087c02 */ /* 0x000fe20008000f00 */
[----:B------:R-:W-:-:S02]  /*c600*/  UIADD3 UR20, UP3, UPT, UR20, -0x1000, URZ ;  /* 0xfffff00014147890 */ /* 0x000fc4000ff7e0ff */
[----:B------:R-:W-:Y:S01]  /*c610*/  STS.U16 [R102+0x12], R4 ;  /* 0x0000120466007388 */ /* 0x000fe20000000400 */
[----:B------:R-:W-:Y:S01]  /*c620*/  UIADD3.X UR17, UPT, UPT, UR17, -0x1, URZ, UP1, !UPT ;  /* 0xffffffff11117890 */ /* 0x000fe20008ffe4ff */
[----:B------:R-:W1:Y:S02]  /*c630*/  LDCU.64 UR24, c[0x0][0x520] ;  /* 0x0000a400ff1877ac */ /* 0x000e640008000a00 */
[----:B------:R-:W-:Y:S01]  /*c640*/  STS.U16 [R102+0x14], R38 ;  /* 0x0000142666007388 */ /* 0x000fe20000000400 */
[----:B------:R-:W-:-:S03]  /*c650*/  UIADD3.X UR19, UPT, UPT, UR19, -0x1, URZ, UP2, !UPT ;  /* 0xffffffff13137890 */ /* 0x000fc600097fe4ff */
[----:B------:R2:W-:Y:S01]  /*c660*/  STS.U16 [R102+0x16], R0 ;  /* 0x0000160066007388 */ /* 0x0005e20000000400 */
[----:B------:R-:W-:-:S03]  /*c670*/  UIADD3.X UR21, UPT, UPT, UR21, -0x1, URZ, UP3, !UPT ;  /* 0xffffffff15157890 */ /* 0x000fc60009ffe4ff */
[----:B------:R-:W-:Y:S04]  /*c680*/  STS.U16 [R102+0x18], R36 ;  /* 0x0000182466007388 */ /* 0x000fe80000000400 */
[----:B------:R0:W-:Y:S01]  /*c690*/  STS.U16 [R102+0x1a], R3 ;  /* 0x00001a0366007388 */ /* 0x0001e20000000400 */
[----:B--2---:R-:W-:-:S03]  /*c6a0*/  LOP3.LUT R0, R182, 0x1f, RZ, 0xc0, !PT ;  /* 0x0000001fb6007812 */ /* 0x004fc600078ec0ff */
[----:B------:R-:W-:Y:S01]  /*c6b0*/  STS.U16 [R102+0x1c], R34 ;  /* 0x00001c2266007388 */ /* 0x000fe20000000400 */
[----:B------:R-:W-:-:S03]  /*c6c0*/  LOP3.LUT R7, R0, 0x3e00, R7, 0xf8, !PT ;  /* 0x00003e0000077812 */ /* 0x000fc600078ef807 */
[----:B------:R2:W-:Y:S01]  /*c6d0*/  STS.U16 [R102+0x1e], R51 ;  /* 0x00001e3366007388 */ /* 0x0005e20000000400 */
[----:B------:R-:W-:-:S03]  /*c6e0*/  NOP ;  /* 0x0000000000007918 */ /* 0x000fc60000000000 */
[----:B------:R-:W-:Y:S01]  /*c6f0*/  LDS.U16 R13, [R250+0x80] ;  /* 0x00008000fa0d7984 */ /* 0x000fe20000000400 */
[----:B------:R-:W-:Y:S02]  /*c700*/  IADD3 R5, P1, PT, R7, UR10, RZ ;  /* 0x0000000a07057c10 */ /* 0x000fe4000ff3e0ff */
[----:B0-----:R-:W-:Y:S01]  /*c710*/  LOP3.LUT R3, R182, 0x3e0, RZ, 0xc0, !PT ;  /* 0x000003e0b6037812 */ /* 0x001fe200078ec0ff */
[----:B------:R-:W-:Y:S01]  /*c720*/  LDS.U16 R15, [R249+0xc0] ;  /* 0x0000c000f90f7984 */ /* 0x000fe20000000400 */
[----:B------:R-:W-:Y:S01]  /*c730*/  IADD3.X R8, PT, PT, R8, UR11, RZ, P1, !PT ;  /* 0x0000000b08087c10 */ /* 0x000fe20008ffe4ff */
[----:B------:R-:W0:Y:S01]  /*c740*/  LDCU.64 UR10, c[0x0][0x518] ;  /* 0x0000a300ff0a77ac */ /* 0x000e220008000a00 */
[----:B------:R-:W-:Y:S01]  /*c750*/  LEA R4, P1, R5, UR30, 0x1 ;  /* 0x0000001e05047c11 */ /* 0x000fe2000f8208ff */
[----:B------:R-:W-:Y:S01]  /*c760*/  LDS.U16 R17, [R244+0x100] ;  /* 0x00010000f4117984 */ /* 0x000fe20000000400 */
[----:B------:R-:W-:Y:S02]  /*c770*/  LEA R10, R3, R0, 0x4 ;  /* 0x00000000030a7211 */ /* 0x000fe400078e20ff */
[----:B------:R-:W-:Y:S01]  /*c780*/  LEA.HI.X R5, R5, UR31, R8, 0x1, P1 ;  /* 0x0000001f05057c11 */ /* 0x000fe200088f0c08 */
[----:B------:R-:W-:Y:S01]  /*c790*/  LDS.U16 R19, [R243+0x140] ;  /* 0x00014000f3137984 */ /* 0x000fe20000000400 */
[----:B------:R-:W-:-:S02]  /*c7a0*/  IADD3 R41, PT, PT, R10, 0x20, RZ ;  /* 0x000000200a297810 */ /* 0x000fc40007ffe0ff */
[C---:B------:R-:W-:Y:S01]  /*c7b0*/  IADD3 R43, PT, PT, R10.reuse, 0x40, RZ ;  /* 0x000000400a2b7810 */ /* 0x040fe20007ffe0ff */
[----:B------:R-:W-:Y:S01]  /*c7c0*/  LDS.U16 R21, [R242+0x180] ;  /* 0x00018000f2157984 */ /* 0x000fe20000000400 */
[C---:B------:R-:W-:Y:S02]  /*c7d0*/  IADD3 R45, PT, PT, R10.reuse, 0x60, RZ ;  /* 0x000000600a2d7810 */ /* 0x040fe40007ffe0ff */
[C---:B------:R-:W-:Y:S01]  /*c7e0*/  IADD3 R47, PT, PT, R10.reuse, 0x80, RZ ;  /* 0x000000800a2f7810 */ /* 0x040fe20007ffe0ff */
[----:B------:R-:W-:Y:S01]  /*c7f0*/  LDS.U16 R23, [R241+0x1c0] ;  /* 0x0001c000f1177984 */ /* 0x000fe20000000400 */
[C---:B------:R-:W-:Y:S02]  /*c800*/  IADD3 R49, PT, PT, R10.reuse, 0xa0, RZ ;  /* 0x000000a00a317810 */ /* 0x040fe40007ffe0ff */
[C---:B--2---:R-:W-:Y:S01]  /*c810*/  IADD3 R51, PT, PT, R10.reuse, 0xc0, RZ ;  /* 0x000000c00a337810 */ /* 0x044fe20007ffe0ff */
        /* <DEDUP_REMOVED lines=10> */
[----:B------:R-:W-:Y:S01]  /*c8c0*/  UMOV UR10, UR12 ;  /* 0x0000000c000a7c82 */ /* 0x000fe20008000000 */
[C---:B------:R-:W-:Y:S01]  /*c8d0*/  IADD3 R63, PT, PT, R10.reuse, 0x180, RZ ;  /* 0x000001800a3f7810 */ /* 0x040fe20007ffe0ff */
[----:B------:R-:W-:Y:S01]  /*c8e0*/  LDS.U16 R31, [R237+0x2c0] ;  /* 0x0002c000ed1f7984 */ /* 0x000fe20000000400 */
[C---:B------:R-:W-:Y:S01]  /*c8f0*/  IADD3 R65, PT, PT, R10.reuse, 0x1a0, RZ ;  /* 0x000001a00a417810 */ /* 0x040fe20007ffe0ff */
[----:B-1----:R-:W-:Y:S01]  /*c900*/  UIMAD.WIDE.U32 UR10, UR8, UR24, UR10 ;  /* 0x00000018080a72a5 */ /* 0x002fe2000f8e000a */
[C---:B------:R-:W-:Y:S01]  /*c910*/  IADD3 R67, PT, PT, R10.reuse, 0x1c0, RZ ;  /* 0x000001c00a437810 */ /* 0x040fe20007ffe0ff */
[----:B------:R-:W-:Y:S01]  /*c920*/  LDS.U16 R33, [R229+0x300] ;  /* 0x00030000e5217984 */ /* 0x000fe20000000400 */
[----:B------:R-:W-:Y:S01]  /*c930*/  IADD3 R69, PT, PT, R10, 0x1e0, RZ ;  /* 0x000001e00a457810 */ /* 0x000fe20007ffe0ff */
[----:B------:R-:W-:-:S02]  /*c940*/  UIMAD UR11, UR8, UR25, UR11 ;  /* 0x00000019080b72a4 */ /* 0x000fc4000f8e020b */
[----:B------:R-:W-:Y:S04]  /*c950*/  LDS.U16 R35, [R225+0x340] ;  /* 0x00034000e1237984 */ /* 0x000fe80000000400 */
[----:B------:R-:W-:Y:S04]  /*c960*/  LDS.U16 R37, [R104+0x380] ;  /* 0x0003800068257984 */ /* 0x000fe80000000400 */
[----:B------:R-:W-:Y:S04]  /*c970*/  LDS.U16 R39, [R103+0x3c0] ;  /* 0x0003c00067277984 */ /* 0x000fe80000000400 */
[----:B-----5:R-:W-:Y:S04]  /*c980*/  LDS.U16 R9, [R64] ;  /* 0x0000000040097984 */ /* 0x020fe80000000400 */
[----:B---3--:R-:W-:Y:S04]  /*c990*/  LDS.U16 R11, [R62+0x40] ;  /* 0x000040003e0b7984 */ /* 0x008fe80000000400 */
        /* <DEDUP_REMOVED lines=31> */
[----:B----4-:R-:W-:Y:S02]  /*cb90*/  FADD.FTZ R86, R86, R60 ;  /* 0x0000003c56567221 */ /* 0x010fe40000010000 */
[C---:B------:R-:W-:Y:S01]  /*cba0*/  PRMT R8, R6.reuse, 0x7610, R8 ;  /* 0x0000761006087816 */ /* 0x040fe20000000008 */
[----:B------:R-:W-:Y:S01]  /*cbb0*/  @!P6 STG.E.U16 desc[UR34][R4.64+0x280], R29 ;  /* 0x0002801d0400e986 */ /* 0x000fe2000c101522 */
[----:B0-----:R-:W-:Y:S01]  /*cbc0*/  PRMT R9, R6, 0x7632, R9 ;  /* 0x0000763206097816 */ /* 0x001fe20000000009 */
[----:B------:R-:W-:Y:S01]  /*cbd0*/  FADD.FTZ R87, R86, R87 ;  /* 0x0000005756577221 */ /* 0x000fe20000010000 */
[----:B------:R-:W-:Y:S01]  /*cbe0*/  F2FP.BF16.F32.PACK_AB R6, R91, R90 ;  /* 0x0000005a5b06723e */ /* 0x000fe200000010ff */
[----:B------:R-:W-:Y:S03]  /*cbf0*/  @!P4 STG.E.U16 desc[UR34][R4.64+0x300], R33 ;  /* 0x000300210400c986 */ /* 0x000fe6000c101522 */
[C---:B------:R-:W-:Y:S01]  /*cc00*/  PRMT R14, R6.reuse, 0x7632, R14 ;  /* 0x00007632060e7816 */ /* 0x040fe2000000000e */
[----:B------:R-:W-:Y:S01]  /*cc10*/  @!P3 STG.E.U16 desc[UR34][R4.64+0x340], R35 ;  /* 0x000340230400b986 */ /* 0x000fe2000c101522 */
[----:B-1----:R-:W-:-:S02]  /*cc20*/  PRMT R13, R6, 0x7610, R13 ;  /* 0x00007610060d7816 */ /* 0x002fc4000000000d */
[----:B------:R-:W-:Y:S01]  /*cc30*/  F2FP.BF16.F32.PACK_AB R6, R97, R96 ;  /* 0x000000606106723e */ /* 0x000fe200000010ff */
[----:B------:R-:W-:Y:S04]  /*cc40*/  @!P1 STG.E.U16 desc[UR34][R4.64+0x380], R37 ;  /* 0x0003802504009986 */ /* 0x000fe8000c101522 */
[----:B------:R0:W-:Y:S01]  /*cc50*/  @!P2 STG.E.U16 desc[UR34][R4.64+0x3c0], R39 ;  /* 0x0003c0270400a986 */ /* 0x0001e2000c101522 */
[----:B------:R-:W-:Y:S01]  /*cc60*/  BAR.SYNC.DEFER_BLOCKING 0x0 ;  /* 0x0000000000007b1d */ /* 0x000fe20000010000 */
[----:B0-----:R-:W-:Y:S01]  /*cc70*/  F2FP.BF16.F32.PACK_AB R5, R89, R88 ;  /* 0x000000585905723e */ /* 0x001fe200000010ff */
        /* <DEDUP_REMOVED lines=16> */
[----:B0-----:R-:W-:Y:S01]  /*cd80*/  PRMT R8, R4, 0x7610, R8 ;  /* 0x0000761004087816 */ /* 0x001fe20000000008 */
[----:B------:R-:W-:-:S02]  /*cd90*/  FADD.FTZ R94, R93, R94 ;  /* 0x0000005e5d5e7221 */ /* 0x000fc40000010000 */
[----:B------:R0:W-:Y:S01]  /*cda0*/  STS.U16 [R102+0xa], R14 ;  /* 0x00000a0e66007388 */ /* 0x0001e20000000400 */
[----:B-1----:R-:W-:Y:S01]  /*cdb0*/  PRMT R9, R4, 0x7632, R9 ;  /* 0x0000763204097816 */ /* 0x002fe20000000009 */
[----:B------:R-:W-:Y:S01]  /*cdc0*/  FADD.FTZ R95, R94, R95 ;  /* 0x0000005f5e5f7221 */ /* 0x000fe20000010000 */
[----:B------:R-:W-:Y:S01]  /*cdd0*/  F2FP.BF16.F32.PACK_AB R4, R99, R98 ;  /* 0x000000626304723e */ /* 0x000fe200000010ff */
[----:B------:R1:W-:Y:S01]  /*cde0*/  STS.U16 [R102+0xc], R8 ;  /* 0x00000c0866007388 */ /* 0x0003e20000000400 */
[----:B--2---:R-:W-:Y:S01]  /*cdf0*/  PRMT R10, R6, 0x7632, R10 ;  /* 0x00007632060a7816 */ /* 0x004fe2000000000a */
[----:B------:R-:W-:Y:S02]  /*ce00*/  FADD.FTZ R96, R95, R96 ;  /* 0x000000605f607221 */ /* 0x000fe40000010000 */
[----:B------:R-:W-:Y:S01]  /*ce10*/  STS.U16 [R102+0x6], R11 ;  /* 0x0000060b66007388 */ /* 0x000fe20000000400 */
[----:B0-----:R-:W-:Y:S01]  /*ce20*/  PRMT R14, R4, 0x7632, R14 ;  /* 0x00007632040e7816 */ /* 0x001fe2000000000e */
[----:B------:R-:W-:-:S02]  /*ce30*/  FADD.FTZ R97, R96, R97 ;  /* 0x0000006160617221 */ /* 0x000fc40000010000 */
[----:B------:R-:W-:Y:S01]  /*ce40*/  STS.U16 [R102+0x8], R13 ;  /* 0x0000080d66007388 */ /* 0x000fe20000000400 */
[----:B-1----:R-:W-:Y:S01]  /*ce50*/  PRMT R8, R5, 0x7632, R8 ;  /* 0x0000763205087816 */ /* 0x002fe20000000008 */
[----:B------:R-:W-:Y:S02]  /*ce60*/  FADD.FTZ R98, R97, R98 ;  /* 0x0000006261627221 */ /* 0x000fe40000010000 */
[----:B------:R-:W-:Y:S02]  /*ce70*/  STS.U16 [R102+0xe], R9 ;  /* 0x00000e0966007388 */ /* 0x000fe40000000400 */
[----:B------:R-:W-:Y:S02]  /*ce80*/  FADD.FTZ R99, R98, R99 ;  /* 0x0000006362637221 */ /* 0x000fe40000010000 */
[----:B------:R-:W-:Y:S02]  /*ce90*/  STS.U16 [R102+0x10], R15 ;  /* 0x0000100f66007388 */ /* 0x000fe40000000400 */
[----:B------:R-:W-:-:S02]  /*cea0*/  FADD.FTZ R100, R99, R100 ;  /* 0x0000006463647221 */ /* 0x000fc40000010000 */
[----:B------:R-:W-:Y:S04]  /*ceb0*/  STS.U16 [R102+0x12], R16 ;  /* 0x0000121066007388 */ /* 0x000fe80000000400 */
[----:B------:R-:W-:Y:S04]  /*cec0*/  STS.U16 [R102+0x14], R6 ;  /* 0x0000140666007388 */ /* 0x000fe80000000400 */
        /* <DEDUP_REMOVED lines=24> */
[----:B0-----:R-:W-:Y:S01]  /*d050*/  IADD3 R5, P0, PT, R7, UR10, RZ ;  /* 0x0000000a07057c10 */ /* 0x001fe2000ff1e0ff */
[----:B------:R-:W-:-:S03]  /*d060*/  UIADD3 UR10, UPT, UPT, UR15, -0x1, URZ ;  /* 0xffffffff0f0a7890 */ /* 0x000fc6000fffe0ff */
[----:B-1----:R-:W-:Y:S02]  /*d070*/  IADD3.X R8, PT, PT, RZ, UR11, RZ, P0, !PT ;  /* 0x0000000bff087c10 */ /* 0x002fe400087fe4ff */
[C---:B------:R-:W-:Y:S02]  /*d080*/  LEA R4, P3, R5.reuse, UR26, 0x1 ;  /* 0x0000001a05047c11 */ /* 0x040fe4000f8608ff */
[----:B------:R-:W-:Y:S02]  /*d090*/  UMOV UR15, UR10 ;  /* 0x0000000a000f7c82 */ /* 0x000fe40008000000 */
[----:B------:R-:W-:Y:S01]  /*d0a0*/  LEA.HI.X R5, R5, UR27, R8, 0x1, P3 ;  /* 0x0000001b05057c11 */ /* 0x000fe200098f0c08 */
[----:B------:R-:W0:Y:S02]  /*d0b0*/  LDS R6, [UR28+0x1080] ;  /* 0x0010801cff067984 */ /* 0x000e240008000800 */
[-C--:B0-----:R-:W-:Y:S02]  /*d0c0*/  ISETP.GE.AND P2, PT, R7, R6.reuse, PT ;  /* 0x000000060700720c */ /* 0x081fe40003f46270 */
[----:B------:R-:W-:-:S02]  /*d0d0*/  ISETP.GE.AND P1, PT, R41, R6, PT ;  /* 0x000000062900720c */ /* 0x000fc40003f26270 */
[-C--:B------:R-:W-:Y:S02]  /*d0e0*/  ISETP.GE.AND P0, PT, R43, R6.reuse, PT ;  /* 0x000000062b00720c */ /* 0x080fe40003f06270 */
[-C--:B------:R-:W-:Y:S02]  /*d0f0*/  ISETP.GE.AND P4, PT, R45, R6.reuse, PT ;  /* 0x000000062d00720c */ /* 0x080fe40003f86270 */
[-C--:B------:R-:W-:Y:S02]  /*d100*/  ISETP.GE.AND P6, PT, R47, R6.reuse, PT ;  /* 0x000000062f00720c */ /* 0x080fe40003fc6270 */
[-C--:B------:R-:W-:Y:S02]  /*d110*/  ISETP.GE.AND P5, PT, R49, R6.reuse, PT ;  /* 0x000000063100720c */ /* 0x080fe40003fa6270 */
        /* <DEDUP_REMOVED lines=24> */
[----:B------:R-:W-:Y:S04]  /*d2a0*/  @!P2 STG.E.U16 desc[UR34][R4.64+0x380], R23 ;  /* 0x000380170400a986 */ /* 0x000fe8000c101522 */
[----:B------:R0:W-:Y:S02]  /*d2b0*/  @!P1 STG.E.U16 desc[UR34][R4.64+0x3c0], R103 ;  /* 0x0003c06704009986 */ /* 0x0001e4000c101522 */
[----:B0-----:R-:W-:-:S05]  /*d2c0*/  FADD.FTZ R4, R100, R101 ;  /* 0x0000006564047221 */ /* 0x001fca0000010000 */
[----:B------:R0:W-:Y:S01]  /*d2d0*/  STL [R1+0x8], R4 ;  /* 0x0000080401007387 */ /* 0x0001e20000100800 */
[----:B------:R-:W-:Y:S05]  /*d2e0*/  BRA.U UP0, `(.L_x_686) ;  /* 0xffffff3500807547 */ /* 0x000fea000b83ffff */
.L_x_586:
[----:B------:R-:W1:Y:S01]  /*d2f0*/  LDCU.64 UR6, c[0x0][0x548] ;  /* 0x0000a900ff0677ac */ /* 0x000e620008000a00 */
[----:B------:R-:W2:Y:S01]  /*d300*/  S2R R11, SR_TID.X ;  /* 0x00000000000b7919 */ /* 0x000ea20000002100 */
[----:B------:R-:W3:Y:S01]  /*d310*/  LDCU UR24, c[0x0][0x38c] ;  /* 0x00007180ff1877ac */ /* 0x000ee20008000800 */
[----:B------:R-:W4:Y:S01]  /*d320*/  LDCU.64 UR10, c[0x0][0x568] ;  /* 0x0000ad00ff0a77ac */ /* 0x000f220008000a00 */
[----:B-1----:R-:W-:-:S04]  /*d330*/  UISETP.NE.U32.AND UP0, UPT, UR6, URZ, UPT ;  /* 0x000000ff0600728c */ /* 0x002fc8000bf05070 */
[----:B------:R-:W-:-:S09]  /*d340*/  UISETP.NE.AND.EX UP0, UPT, UR7, URZ, UPT, UP0 ;  /* 0x000000ff0700728c */ /* 0x000fd2000bf05300 */
[----:B---34-:R-:W-:Y:S05]  /*d350*/  BRA.U !UP0, `(.L_x_687) ;  /* 0x00000001089c7547 */ /* 0x018fea000b800000 */
[----:B0-----:R-:W3:Y:S01]  /*d360*/  LDL.LU R4, [R1+0xc] ;  /* 0x00000c0001047983 */ /* 0x001ee20000300800 */
[----:B------:R-:W-:Y:S01]  /*d370*/  BSSY.RECONVERGENT B0, `(.L_x_687) ;  /* 0x0000025000007945 */ /* 0x000fe20003800200 */
[----:B------:R-:W0:Y:S02]  /*d380*/  S2R R6, SR_TID.X ;  /* 0x0000000000067919 */ /* 0x000e240000002100 */
[----:B---3--:R-:W1:Y:S02]  /*d390*/  SHFL.DOWN P0, R0, R4, 0x1, 0x1f ;  /* 0x08201f0004007f89 */ /* 0x008e640000000000 */
[----:B-1----:R-:W-:Y:S02]  /*d3a0*/  @P0 FADD R0, R0, R4 ;  /* 0x0000000400000221 */ /* 0x002fe40000000000 */
[----:B------:R-:W1:Y:S03]  /*d3b0*/  S2R R4, SR_LANEID ;  /* 0x0000000000047919 */ /* 0x000e660000000000 */
[----:B------:R-:W3:Y:S02]  /*d3c0*/  SHFL.DOWN P0, R3, R0, 0x2, 0x1f ;  /* 0x08401f0000037f89 */ /* 0x000ee40000000000 */
[----:B---3--:R-:W-:Y:S01]  /*d3d0*/  @P0 FADD R3, R0, R3 ;  /* 0x0000000300030221 */ /* 0x008fe20000000000 */
[----:B-1----:R-:W-:-:S04]  /*d3e0*/  ISETP.NE.AND P1, PT, R4, RZ, PT ;  /* 0x000000ff0400720c */ /* 0x002fc80003f25270 */
[----:B------:R-:W1:Y:S09]  /*d3f0*/  SHFL.DOWN P0, R2, R3, 0x4, 0x1f ;  /* 0x08801f0003027f89 */ /* 0x000e720000000000 */
[----:B------:R-:W3:Y:S01]  /*d400*/  @!P1 S2R R8, SR_CgaCtaId ;  /* 0x0000000000089919 */ /* 0x000ee20000008800 */
[----:B------:R-:W-:-:S02]  /*d410*/  @!P1 MOV R7, 0x400 ;  /* 0x0000040000079802 */ /* 0x000fc40000000f00 */
[----:B0-----:R-:W-:-:S04]  /*d420*/  @!P1 SHF.R.U32.HI R0, RZ, 0x3, R6 ;  /* 0x00000003ff009819 */ /* 0x001fc80000011606 */
[----:B------:R-:W-:Y:S01]  /*d430*/  @!P1 LOP3.LUT R0, R0, 0x7c, RZ, 0xc0, !PT ;  /* 0x0000007c00009812 */ /* 0x000fe200078ec0ff */
[----:B-1----:R-:W-:-:S05]  /*d440*/  @P0 FADD R2, R3, R2 ;  /* 0x0000000203020221 */ /* 0x002fca0000000000 */
[----:B------:R-:W0:Y:S01]  /*d450*/  SHFL.DOWN P0, R5, R2, 0x8, 0x1f ;  /* 0x09001f0002057f89 */ /* 0x000e220000000000 */
[----:B---3--:R-:W-:-:S04]  /*d460*/  @!P1 LEA R7, R8, R7, 0x18 ;  /* 0x0000000708079211 */ /* 0x008fc800078ec0ff */
[----:B------:R-:W-:Y:S01]  /*d470*/  @!P1 IADD3 R3, PT, PT, R7, R0, RZ ;  /* 0x0000000007039210 */ /* 0x000fe20007ffe0ff */
        /* <DEDUP_REMOVED lines=10> */
[----:B0-----:R-:W0:Y:S04]  /*d520*/  LDS.64 R2, [UR4+0x6308] ;  /* 0x00630804ff027984 */ /* 0x001e280008000a00 */
[----:B------:R-:W1:Y:S01]  /*d530*/  LDS R5, [UR4+0x6310] ;  /* 0x00631004ff057984 */ /* 0x000e620008000800 */
[----:B------:R-:W-:-:S04]  /*d540*/  ULEA UR4, UP0, UR8, UR6, 0x2 ;  /* 0x0000000608047291 */ /* 0x000fc8000f8010ff */
[----:B------:R-:W-:Y:S01]  /*d550*/  ULEA.HI.X UR5, UR8, UR7, URZ, 0x2, UP0 ;  /* 0x0000000708057291 */ /* 0x000fe200080f14ff */
[----:B0-----:R-:W-:-:S04]  /*d560*/  FADD.FTZ R2, R4, R2 ;  /* 0x0000000204027221 */ /* 0x001fc80000010000 */
[----:B------:R-:W-:Y:S01]  /*d570*/  FADD.FTZ R0, R3, R2 ;  /* 0x0000000203007221 */ /* 0x000fe20000010000 */
[----:B------:R-:W-:Y:S02]  /*d580*/  MOV R2, UR4 ;  /* 0x0000000400027c02 */ /* 0x000fe40008000f00 */
[----:B------:R-:W-:Y:S01]  /*d590*/  MOV R3, UR5 ;  /* 0x0000000500037c02 */ /* 0x000fe20008000f00 */
[----:B-1----:R-:W-:-:S05]  /*d5a0*/  FADD.FTZ R5, R0, R5 ;  /* 0x0000000500057221 */ /* 0x002fca0000010000 */
[----:B------:R1:W-:Y:S02]  /*d5b0*/  REDG.E.ADD.F32.FTZ.RN.STRONG.GPU desc[UR34][R2.64], R5 ;  /* 0x00000005020079a6 */ /* 0x0003e4000c12f322 */
.L_x_688:
[----:B------:R-:W-:Y:S05]  /*d5c0*/  BSYNC.RECONVERGENT B0 ;  /* 0x0000000000007941 */ /* 0x000fea0003800200 */
.L_x_687:
[----:B------:R-:W-:Y:S01]  /*d5d0*/  UISETP.NE.U32.AND UP0, UPT, UR10, URZ, UPT ;  /* 0x000000ff0a00728c */ /* 0x000fe2000bf05070 */
[----:B--2---:R-:W-:-:S03]  /*d5e0*/  ISETP.GE.AND P0, PT, R11, UR24, PT ;  /* 0x000000180b007c0c */ /* 0x004fc6000bf06270 */
[----:B------:R-:W-:-:S09]  /*d5f0*/  UISETP.NE.AND.EX UP0, UPT, UR11, URZ, UPT, UP0 ;  /* 0x000000ff0b00728c */ /* 0x000fd2000bf05300 */
[----:B------:R-:W-:Y:S05]  /*d600*/  BRA.U !UP0, `(.L_x_689) ;  /* 0x0000000108a07547 */ /* 0x000fea000b800000 */
[----:B-1----:R-:W2:Y:S01]  /*d610*/  LDL.LU R2, [R1+0x8] ;  /* 0x0000080001027983 */ /* 0x002ea20000300800 */
[----:B------:R-:W-:Y:S01]  /*d620*/  BSSY.RECONVERGENT B0, `(.L_x_689) ;  /* 0x0000026000007945 */ /* 0x000fe20003800200 */
[----:B0-----:R-:W0:Y:S01]  /*d630*/  S2R R4, SR_LANEID ;  /* 0x0000000000047919 */ /* 0x001e220000000000 */
[----:B------:R-:W1:Y:S01]  /*d640*/  S2R R6, SR_TID.X ;  /* 0x0000000000067919 */ /* 0x000e620000002100 */
[----:B------:R-:W-:Y:S01]  /*d650*/  BAR.SYNC.DEFER_BLOCKING 0x0 ;  /* 0x0000000000007b1d */ /* 0x000fe20000010000 */
[----:B0-----:R-:W-:-:S13]  /*d660*/  ISETP.NE.AND P2, PT, R4, RZ, PT ;  /* 0x000000ff0400720c */ /* 0x001fda0003f45270 */
[----:B------:R-:W0:Y:S01]  /*d670*/  @!P2 S2R R8, SR_CgaCtaId ;  /* 0x000000000008a919 */ /* 0x000e220000008800 */
[----:B------:R-:W-:-:S04]  /*d680*/  @!P2 MOV R7, 0x400 ;  /* 0x000004000007a802 */ /* 0x000fc80000000f00 */
[----:B0-----:R-:W-:Y:S01]  /*d690*/  @!P2 LEA R7, R8, R7, 0x18 ;  /* 0x000000070807a211 */ /* 0x001fe200078ec0ff */
[----:B--2---:R-:W0:Y:S02]  /*d6a0*/  SHFL.DOWN P1, R0, R2, 0x1, 0x1f ;  /* 0x08201f0002007f89 */ /* 0x004e240000020000 */
[----:B0-----:R-:W-:-:S05]  /*d6b0*/  @P1 FADD R0, R0, R2 ;  /* 0x0000000200001221 */ /* 0x001fca0000000000 */
[----:B------:R-:W0:Y:S02]  /*d6c0*/  SHFL.DOWN P1, R3, R0, 0x2, 0x1f ;  /* 0x08401f0000037f89 */ /* 0x000e240000020000 */
[----:B0-----:R-:W-:Y:S01]  /*d6d0*/  @P1 FADD R3, R0, R3 ;  /* 0x0000000300031221 */ /* 0x001fe20000000000 */
[----:B-1----:R-:W-:-:S04]  /*d6e0*/  @!P2 SHF.R.U32.HI R0, RZ, 0x3, R6 ;  /* 0x00000003ff00a819 */ /* 0x002fc80000011606 */
[----:B------:R-:W0:Y:S01]  /*d6f0*/  SHFL.DOWN P1, R2, R3, 0x4, 0x1f ;  /* 0x08801f0003027f89 */ /* 0x000e220000020000 */
[----:B------:R-:W-:-:S04]  /*d700*/  @!P2 LOP3.LUT R0, R0, 0x7c, RZ, 0xc0, !PT ;  /* 0x0000007c0000a812 */ /* 0x000fc800078ec0ff */
[----:B------:R-:W-:Y:S01]  /*d710*/  @!P2 IADD3 R7, PT, PT, R7, R0, RZ ;  /* 0x000000000707a210 */ /* 0x000fe20007ffe0ff */
[----:B0-----:R-:W-:-:S05]  /*d720*/  @P1 FADD R2, R3, R2 ;  /* 0x0000000203021221 */ /* 0x001fca0000000000 */
        /* <DEDUP_REMOVED lines=21> */
.L_x_690:
[----:B------:R-:W-:Y:S05]  /*d880*/  BSYNC.RECONVERGENT B0 ;  /* 0x0000000000007941 */ /* 0x000fea0003800200 */
.L_x_689:
[----:B------:R-:W-:Y:S05]  /*d890*/  @P0 EXIT ;  /* 0x000000000000094d */ /* 0x000fea0003800000 */
[----:B------:R-:W2:Y:S01]  /*d8a0*/  S2UR UR14, SR_CgaCtaId ;  /* 0x00000000000e79c3 */ /* 0x000ea20000008800 */
[----:B------:R-:W3:Y:S01]  /*d8b0*/  LDCU.64 UR10, c[0x0][0x4a8] ;  /* 0x00009500ff0a77ac */ /* 0x000ee20008000a00 */
[----:B------:R-:W-:Y:S01]  /*d8c0*/  BSSY.RECONVERGENT B0, `(.L_x_691) ;  /* 0x000002b000007945 */ /* 0x000fe20003800200 */
[----:B------:R-:W4:Y:S01]  /*d8d0*/  LDCU.64 UR12, c[0x0][0x4c8] ;  /* 0x00009900ff0c77ac */ /* 0x000f220008000a00 */
[----:B------:R-:W0:Y:S01]  /*d8e0*/  LDCU UR15, c[0x0][0x360] ;  /* 0x00006c00ff0f77ac */ /* 0x000e220008000800 */
[----:B------:R-:W0:Y:S01]  /*d8f0*/  LDCU.64 UR16, c[0x0][0x4b0] ;  /* 0x00009600ff1077ac */ /* 0x000e220008000a00 */
[----:B------:R-:W0:Y:S01]  /*d900*/  LDCU.64 UR18, c[0x0][0x4d0] ;  /* 0x00009a00ff1277ac */ /* 0x000e220008000a00 */
[----:B---3--:R-:W-:Y:S02]  /*d910*/  UIMAD.WIDE.U32 UR4, UR8, UR10, URZ ;  /* 0x0000000a080472a5 */ /* 0x008fe4000f8e00ff */
[----:B----4-:R-:W-:Y:S01]  /*d920*/  UIMAD.WIDE.U32 UR6, UR8, UR12, URZ ;  /* 0x0000000c080672a5 */ /* 0x010fe2000f8e00ff */
[----:B------:R-:W-:Y:S01]  /*d930*/  UMOV UR10, 0x400 ;  /* 0x00000400000a7882 */ /* 0x000fe20000000000 */
[----:B------:R-:W-:Y:S01]  /*d940*/  UIMAD UR9, UR8, UR11, UR5 ;  /* 0x0000000b080972a4 */ /* 0x000fe2000f8e0205 */
[----:B------:R-:W3:Y:S01]  /*d950*/  LDCU.128 UR20, c[0x0][0x530] ;  /* 0x0000a600ff1477ac */ /* 0x000ee20008000c00 */
[----:B------:R-:W-:-:S02]  /*d960*/  UIMAD UR8, UR8, UR13, UR7 ;  /* 0x0000000d080872a4 */ /* 0x000fc4000f8e0207 */
[----:B0-2---:R-:W-:-:S12]  /*d970*/  ULEA UR10, UR14, UR10, 0x18 ;  /* 0x0000000a0e0a7291 */ /* 0x005fd8000f8ec0ff */
.L_x_692:
[----:B------:R-:W-:Y:S02]  /*d980*/  LEA R0, R11, UR10, 0x3 ;  /* 0x0000000a0b007c11 */ /* 0x000fe4000f8e18ff */
[----:B01----:R-:W-:Y:S02]  /*d990*/  MOV R3, UR5 ;  /* 0x0000000500037c02 */ /* 0x003fe40008000f00 */
[----:B------:R-:W-:Y:S01]  /*d9a0*/  MOV R2, UR4 ;  /* 0x0000000400027c02 */ /* 0x000fe20008000f00 */
[----:B------:R-:W0:Y:S01]  /*d9b0*/  LDS.64 R12, [R0+0x9b80] ;  /* 0x009b8000000c7984 */ /* 0x000e220000000a00 */
[----:B------:R-:W-:Y:S02]  /*d9c0*/  SHF.R.S32.HI R3, RZ, 0x1f, R11 ;  /* 0x0000001fff037819 */ /* 0x000fe4000001140b */
[----:B------:R-:W-:Y:S01]  /*d9d0*/  MOV R7, UR9 ;  /* 0x0000000900077c02 */ /* 0x000fe20008000f00 */
[----:B------:R-:W1:Y:S01]  /*d9e0*/  LDS.64 R14, [R0+0xa380] ;  /* 0x00a38000000e7984 */ /* 0x000e620000000a00 */
[----:B------:R-:W-:Y:S01]  /*d9f0*/  MOV R6, R2 ;  /* 0x0000000200067202 */ /* 0x000fe20000000f00 */
[C---:B------:R-:W-:Y:S01]  /*da00*/  IMAD R2, R3.reuse, UR16, RZ ;  /* 0x0000001003027c24 */ /* 0x040fe2000f8e02ff */
[----:B------:R-:W-:Y:S01]  /*da10*/  MOV R4, UR6 ;  /* 0x0000000600047c02 */ /* 0x000fe20008000f00 */
[----:B------:R-:W-:Y:S01]  /*da20*/  IMAD R10, R3, UR18, RZ ;  /* 0x00000012030a7c24 */ /* 0x000fe2000f8e02ff */
[----:B------:R-:W-:Y:S01]  /*da30*/  MOV R9, UR8 ;  /* 0x0000000800097c02 */ /* 0x000fe20008000f00 */
[----:B------:R-:W-:Y:S01]  /*da40*/  IMAD.WIDE.U32 R6, R11, UR16, R6 ;  /* 0x000000100b067c25 */ /* 0x000fe2000f8e0006 */
[----:B------:R-:W-:-:S02]  /*da50*/  MOV R8, R4 ;  /* 0x0000000400087202 */ /* 0x000fc40000000f00 */
[----:B------:R-:W-:Y:S01]  /*da60*/  MOV R5, UR7 ;  /* 0x0000000700057c02 */ /* 0x000fe20008000f00 */
[C---:B------:R-:W-:Y:S01]  /*da70*/  IMAD R3, R11.reuse, UR17, R2 ;  /* 0x000000110b037c24 */ /* 0x040fe2000f8e0202 */
[C---:B---3--:R-:W-:Y:S01]  /*da80*/  LEA R2, P0, R6.reuse, UR20, 0x3 ;  /* 0x0000001406027c11 */ /* 0x048fe2000f8018ff */
[C---:B------:R-:W-:Y:S02]  /*da90*/  IMAD R5, R11.reuse, UR19, R10 ;  /* 0x000000130b057c24 */ /* 0x040fe4000f8e020a */
[----:B------:R-:W-:Y:S01]  /*daa0*/  IMAD.WIDE.U32 R8, R11, UR18, R8 ;  /* 0x000000120b087c25 */ /* 0x000fe2000f8e0008 */
[----:B------:R-:W-:Y:S02]  /*dab0*/  IADD3 R3, PT, PT, R7, R3, RZ ;  /* 0x0000000307037210 */ /* 0x000fe40007ffe0ff */
[----:B------:R-:W-:Y:S02]  /*dac0*/  IADD3 R11, PT, PT, R11, UR15, RZ ;  /* 0x0000000f0b0b7c10 */ /* 0x000fe4000fffe0ff */
[----:B------:R-:W-:-:S02]  /*dad0*/  LEA.HI.X R3, R6, UR21, R3, 0x3, P0 ;  /* 0x0000001506037c11 */ /* 0x000fc400080f1c03 */
[----:B------:R-:W-:Y:S02]  /*dae0*/  ISETP.GE.AND P0, PT, R11, UR24, PT ;  /* 0x000000180b007c0c */ /* 0x000fe4000bf06270 */
[----:B------:R-:W-:Y:S02]  /*daf0*/  IADD3 R5, PT, PT, R9, R5, RZ ;  /* 0x0000000509057210 */ /* 0x000fe40007ffe0ff */
[----:B------:R-:W-:-:S04]  /*db00*/  LEA R4, P1, R8, UR22, 0x3 ;  /* 0x0000001608047c11 */ /* 0x000fc8000f8218ff */
[----:B------:R-:W-:Y:S01]  /*db10*/  LEA.HI.X R5, R8, UR23, R5, 0x3, P1 ;  /* 0x0000001708057c11 */ /* 0x000fe200088f1c05 */
[----:B0-----:R0:W-:Y:S04]  /*db20*/  REDG.E.ADD.F32.FTZ.RN.STRONG.GPU desc[UR34][R2.64], R12 ;  /* 0x0000000c020079a6 */ /* 0x0011e8000c12f322 */
[----:B------:R0:W-:Y:S04]  /*db30*/  REDG.E.ADD.F32.FTZ.RN.STRONG.GPU desc[UR34][R2.64+0x4], R13 ;  /* 0x0000040d020079a6 */ /* 0x0001e8000c12f322 */
[----:B-1----:R0:W-:Y:S04]  /*db40*/  REDG.E.ADD.F32.FTZ.RN.STRONG.GPU desc[UR34][R4.64], R14 ;  /* 0x0000000e040079a6 */ /* 0x0021e8000c12f322 */
[----:B------:R0:W-:Y:S01]  /*db50*/  REDG.E.ADD.F32.FTZ.RN.STRONG.GPU desc[UR34][R4.64+0x4], R15 ;  /* 0x0000040f040079a6 */ /* 0x0001e2000c12f322 */
[----:B------:R-:W-:Y:S05]  /*db60*/  @!P0 BRA `(.L_x_692) ;  /* 0xfffffffc00848947 */ /* 0x000fea000383ffff */
[----:B------:R-:W-:Y:S05]  /*db70*/  BSYNC.RECONVERGENT B0 ;  /* 0x0000000000007941 */ /* 0x000fea0003800200 */
.L_x_691:
[----:B------:R-:W-:Y:S05]  /*db80*/  EXIT ;  /* 0x000000000000794d */ /* 0x000fea0003800000 */
.L_x_592:
[----:B------:R-:W-:Y:S01]  /*db90*/  HFMA2 R191, -RZ, RZ, 0, 5.9604644775390625e-08 ;  /* 0x00000001ffbf7431 */ /* 0x000fe200000001ff */
[----:B------:R-:W-:Y:S02]  /*dba0*/  MOV R190, R73 ;  /* 0x0000004900be7202 */ /* 0x000fe40000000f00 */
[----:B------:R-:W-:Y:S02]  /*dbb0*/  MOV R192, RZ ;  /* 0x000000ff00c07202 */ /* 0x000fe40000000f00 */
[----:B------:R-:W-:-:S07]  /*dbc0*/  MOV R235, 0xffffffff ;  /* 0xffffffff00eb7802 */ /* 0x000fce0000000f00 */
[----:B01---5:R-:W-:Y:S05]  /*dbd0*/  WARPSYNC.COLLECTIVE R235, `(.L_x_693) ;  /* 0x00000000eb087348 */ /* 0x023fea0003c00000 */
[----:B------:R2:W3:Y:S02]  /*dbe0*/  SHFL.UP P6, R186, R190, R191, R192 ;  /* 0x040000bfbeba7389 */ /* 0x0004e400000c00c0 */
[----:B0123-5:R-:W-:Y:S05]  /*dbf0*/  ENDCOLLECTIVE ;  /* 0x000000000000791b */ /* 0x02ffea0003800000 */
.L_x_693:
[----:B------:R-:W-:Y:S02]  /*dc00*/  MOV R190, R72 ;  /* 0x0000004800be7202 */ /* 0x000fe40000000f00 */
[----:B------:R-:W-:-:S07]  /*dc10*/  MOV R183, R186 ;  /* 0x000000ba00b77202 */ /* 0x000fce0000000f00 */
[----:B------:R-:W-:Y:S05]  /*dc20*/  WARPSYNC.COLLECTIVE R235, `(.L_x_694) ;  /* 0x00000000eb087348 */ /* 0x000fea0003c00000 */
[----:B------:R0:W1:Y:S02]  /*dc30*/  SHFL.UP P6, R186, R190, R191, R192 ;  /* 0x040000bfbeba7389 */ /* 0x00006400000c00c0 */
[----:B01----:R-:W-:Y:S05]  /*dc40*/  ENDCOLLECTIVE ;  /* 0x000000000000791b */ /* 0x003fea0003800000 */
.L_x_694:
[----:B------:R-:W-:Y:S02]  /*dc50*/  MOV R190, R74 ;  /* 0x0000004a00be7202 */ /* 0x000fe40000000f00 */
[----:B------:R-:W-:-:S07]  /*dc60*/  MOV R184, R186 ;  /* 0x000000ba00b87202 */ /* 0x000fce0000000f00 */
[----:B------:R-:W-:Y:S05]  /*dc70*/  WARPSYNC.COLLECTIVE R235, `(.L_x_695) ;  /* 0x00000000eb087348 */ /* 0x000fea0003c00000 */
[----:B------:R0:W1:Y:S02]  /*dc80*/  SHFL.UP P6, R186, R190, R191, R192 ;  /* 0x040000bfbeba7389 */ /* 0x00006400000c00c0 */
[----:B01----:R-:W-:Y:S05]  /*dc90*/  ENDCOLLECTIVE ;  /* 0x000000000000791b */ /* 0x003fea0003800000 */
.L_x_695:
[----:B------:R-:W-:Y:S02]  /*dca0*/  MOV R190, R75 ;  /* 0x0000004b00be7202 */ /* 0x000fe40000000f00 */
[----:B------:R-:W-:-:S07]  /*dcb0*/  MOV R185, R186 ;  /* 0x000000ba00b97202 */ /* 0x000fce0000000f00 */
[----:B------:R-:W-:Y:S05]  /*dcc0*/  WARPSYNC.COLLECTIVE R235, `(.L_x_696) ;  /* 0x00000000eb087348 */ /* 0x000fea0003c00000 */
[----:B------:R0:W1:Y:S02]  /*dcd0*/  SHFL.UP P6, R186, R190, R191, R192 ;  /* 0x040000bfbeba7389 */ /* 0x00006400000c00c0 */
[----:B01----:R-:W-:Y:S05]  /*dce0*/  ENDCOLLECTIVE ;  /* 0x000000000000791b */ /* 0x003fea0003800000 */
.L_x_696:
[----:B------:R-:W-:Y:S02]  /*dcf0*/  HFMA2 R191, -RZ, RZ, 0, 1.1920928955078125e-07 ;  /* 0x00000002ffbf7431 */ /* 0x000fe400000001ff */
[CC--:B------:R-:W-:Y:S01]  /*dd00*/  FMUL.FTZ R188, R72.reuse, R186.reuse ;  /* 0x000000ba48bc7220 */ /* 0x0c0fe20000410000 */
[C---:B------:R-:W-:Y:S01]  /*dd10*/  FMUL.FTZ R189, R73.reuse, R186 ;  /* 0x000000ba49bd7220 */ /* 0x040fe20000410000 */
[CC--:B------:R-:W-:Y:S02]  /*dd20*/  FMUL.FTZ R186, R72.reuse, R184.reuse ;  /* 0x000000b848ba7220 */ /* 0x0c0fe40000410000 */
[CC--:B------:R-:W-:Y:S01]  /*dd30*/  FFMA.FTZ R187, R73.reuse, R185.reuse, -R188 ;  /* 0x000000b949bb7223 */ /* 0x0c0fe200000108bc */
[----:B------:R-:W-:Y:S01]  /*dd40*/  FFMA.FTZ R188, R72, R185, R189 ;  /* 0x000000b948bc7223 */ /* 0x000fe200000100bd */
[C---:B------:R-:W-:Y:S01]  /*dd50*/  FMUL.FTZ R185, R73.reuse, R184 ;  /* 0x000000b849b97220 */ /* 0x040fe20000410000 */
[-C--:B------:R-:W-:Y:S01]  /*dd60*/  @P5 FFMA.FTZ R73, R73, R183.reuse, -R186 ;  /* 0x000000b749495223 */ /* 0x080fe200000108ba */
[----:B------:R-:W-:Y:S01]  /*dd70*/  @P5 FADD.FTZ R74, R74, R187 ;  /* 0x000000bb4a4a5221 */ /* 0x000fe20000010000 */
[----:B------:R-:W-:Y:S01]  /*dd80*/  @P5 FADD.FTZ R75, R75, R188 ;  /* 0x000000bc4b4b5221 */ /* 0x000fe20000010000 */
[----:B------:R-:W-:-:S02]  /*dd90*/  @P5 FFMA.FTZ R72, R72, R183, R185 ;  /* 0x000000b748485223 */ /* 0x000fc400000100b9 */
[----:B------:R-:W-:-:S07]  /*dda0*/  MOV R190, R73 ;  /* 0x0000004900be7202 */ /* 0x000fce0000000f00 */
[----:B------:R-:W-:Y:S05]  /*ddb0*/  WARPSYNC.COLLECTIVE R235, `(.L_x_697) ;  /* 0x00000000eb087348 */ /* 0x000fea0003c00000 */
[----:B------:R0:W1:Y:S02]  /*ddc0*/  SHFL.UP P6, R186, R190, R191, R192 ;  /* 0x040000bfbeba7389 */ /* 0x00006400000c00c0 */
[----:B01----:R-:W-:Y:S05]  /*ddd0*/  ENDCOLLECTIVE ;  /* 0x000000000000791b */ /* 0x003fea0003800000 */
.L_x_697:
[----:B------:R-:W-:Y:S02]  /*dde0*/  MOV R190, R72 ;  /* 0x0000004800be7202 */ /* 0x000fe40000000f00 */
[----:B------:R-:W-:-:S07]  /*ddf0*/  MOV R183, R186 ;  /* 0x000000ba00b77202 */ /* 0x000fce0000000f00 */
[----:B------:R-:W-:Y:S05]  /*de00*/  WARPSYNC.COLLECTIVE R235, `(.L_x_698) ;  /* 0x00000000eb087348 */ /* 0x000fea0003c00000 */
[----:B------:R0:W1:Y:S02]  /*de10*/  SHFL.UP P6, R186, R190, R191, R192 ;  /* 0x040000bfbeba7389 */ /* 0x00006400000c00c0 */
[----:B01----:R-:W-:Y:S05]  /*de20*/  ENDCOLLECTIVE ;  /* 0x000000000000791b */ /* 0x003fea0003800000 */
.L_x_698:
[----:B------:R-:W-:Y:S02]  /*de30*/  MOV R190, R74 ;  /* 0x0000004a00be7202 */ /* 0x000fe40000000f00 */
[----:B------:R-:W-:-:S07]  /*de40*/  MOV R184, R186 ;  /* 0x000000ba00b87202 */ /* 0x000fce0000000f00 */
[----:B------:R-:W-:Y:S05]  /*de50*/  WARPSYNC.COLLECTIVE R235, `(.L_x_699) ;  /* 0x00000000eb087348 */ /* 0x000fea0003c00000 */
[----:B------:R0:W1:Y:S02]  /*de60*/  SHFL.UP P6, R186, R190, R191, R192 ;  /* 0x040000bfbeba7389 */ /* 0x00006400000c00c0 */
[----:B01----:R-:W-:Y:S05]  /*de70*/  ENDCOLLECTIVE ;  /* 0x000000000000791b */ /* 0x003fea0003800000 */
.L_x_699:
[----:B------:R-:W-:Y:S02]  /*de80*/  MOV R190, R75 ;  /* 0x0000004b00be7202 */ /* 0x000fe40000000f00 */
[----:B------:R-:W-:-:S07]  /*de90*/  MOV R185, R186 ;  /* 0x000000ba00b97202 */ /* 0x000fce0000000f00 */
[----:B------:R-:W-:Y:S05]  /*dea0*/  WARPSYNC.COLLECTIVE R235, `(.L_x_700) ;  /* 0x00000000eb087348 */ /* 0x000fea0003c00000 */
[----:B------:R0:W1:Y:S02]  /*deb0*/  SHFL.UP P6, R186, R190, R191, R192 ;  /* 0x040000bfbeba7389 */ /* 0x00006400000c00c0 */
[----:B01----:R-:W-:Y:S05]  /*dec0*/  ENDCOLLECTIVE ;  /* 0x000000000000791b */ /* 0x003fea0003800000 */
.L_x_700:
[----:B------:R-:W-:Y:S02]  /*ded0*/  HFMA2 R191, -RZ, RZ, 0, 2.384185791015625e-07 ;  /* 0x00000004ffbf7431 */ /* 0x000fe400000001ff */
        /* <DEDUP_REMOVED lines=14> */
.L_x_701:
[----:B------:R-:W-:Y:S02]  /*dfc0*/  MOV R190, R72 ;  /* 0x0000004800be7202 */ /* 0x000fe40000000f00 */
[----:B------:R-:W-:-:S07]  /*dfd0*/  MOV R183, R186 ;  /* 0x000000ba00b77202 */ /* 0x000fce0000000f00 */
[----:B------:R-:W-:Y:S05]  /*dfe0*/  WARPSYNC.COLLECTIVE R235, `(.L_x_702) ;  /* 0x00000000eb087348 */ /* 0x000fea0003c00000 */
[----:B------:R0:W1:Y:S02]  /*dff0*/  SHFL.UP P6, R186, R190, R191, R192 ;  /* 0x040000bfbeba7389 */ /* 0x00006400000c00c0 */
[----:B01----:R-:W-:Y:S05]  /*e000*/  ENDCOLLECTIVE ;  /* 0x000000000000791b */ /* 0x003fea0003800000 */
.L_x_702:
[----:B------:R-:W-:Y:S02]  /*e010*/  MOV R190, R74 ;  /* 0x0000004a00be7202 */ /* 0x000fe40000000f00 */
[----:B------:R-:W-:-:S07]  /*e020*/  MOV R184, R186 ;  /* 0x000000ba00b87202 */ /* 0x000fce0000000f00 */
[----:B------:R-:W-:Y:S05]  /*e030*/  WARPSYNC.COLLECTIVE R235, `(.L_x_703) ;  /* 0x00000000eb087348 */ /* 0x000fea0003c00000 */
[----:B------:R0:W1:Y:S02]  /*e040*/  SHFL.UP P6, R186, R190, R191, R192 ;  /* 0x040000bfbeba7389 */ /* 0x00006400000c00c0 */
[----:B01----:R-:W-:Y:S05]  /*e050*/  ENDCOLLECTIVE ;  /* 0x000000000000791b */ /* 0x003fea0003800000 */
.L_x_703:
[----:B------:R-:W-:Y:S02]  /*e060*/  MOV R190, R75 ;  /* 0x0000004b00be7202 */ /* 0x000fe40000000f00 */
[----:B------:R-:W-:-:S07]  /*e070*/  MOV R185, R186 ;  /* 0x000000ba00b97202 */ /* 0x000fce0000000f00 */
[----:B------:R-:W-:Y:S05]  /*e080*/  WARPSYNC.COLLECTIVE R235, `(.L_x_704) ;  /* 0x00000000eb087348 */ /* 0x000fea0003c00000 */
[----:B------:R0:W1:Y:S02]  /*e090*/  SHFL.UP P6, R186, R190, R191, R192 ;  /* 0x040000bfbeba7389 */ /* 0x00006400000c00c0 */
[----:B01----:R-:W-:Y:S05]  /*e0a0*/  ENDCOLLECTIVE ;  /* 0x000000000000791b */ /* 0x003fea0003800000 */
.L_x_704:
[----:B------:R-:W-:Y:S02]  /*e0b0*/  HFMA2 R191, -RZ, RZ, 0, 4.76837158203125e-07 ;  /* 0x00000008ffbf7431 */ /* 0x000fe400000001ff */
        /* <DEDUP_REMOVED lines=14> */
.L_x_705:
[----:B------:R-:W-:Y:S02]  /*e1a0*/  MOV R190, R72 ;  /* 0x0000004800be7202 */ /* 0x000fe40000000f00 */
[----:B------:R-:W-:-:S07]  /*e1b0*/  MOV R183, R186 ;  /* 0x000000ba00b77202 */ /* 0x000fce0000000f00 */
[----:B------:R-:W-:Y:S05]  /*e1c0*/  WARPSYNC.COLLECTIVE R235, `(.L_x_706) ;  /* 0x00000000eb087348 */ /* 0x000fea0003c00000 */
[----:B------:R0:W1:Y:S02]  /*e1d0*/  SHFL.UP P6, R186, R190, R191, R192 ;  /* 0x040000bfbeba7389 */ /* 0x00006400000c00c0 */
[----:B01----:R-:W-:Y:S05]  /*e1e0*/  ENDCOLLECTIVE ;  /* 0x000000000000791b */ /* 0x003fea0003800000 */
.L_x_706:
[----:B------:R-:W-:Y:S02]  /*e1f0*/  MOV R190, R74 ;  /* 0x0000004a00be7202 */ /* 0x000fe40000000f00 */
[----:B------:R-:W-:-:S07]  /*e200*/  MOV R184, R186 ;  /* 0x000000ba00b87202 */ /* 0x000fce0000000f00 */
[----:B------:R-:W-:Y:S05]  /*e210*/  WARPSYNC.COLLECTIVE R235, `(.L_x_707) ;  /* 0x00000000eb087348 */ /* 0x000fea0003c00000 */
[----:B------:R0:W1:Y:S02]  /*e220*/  SHFL.UP P6, R186, R190, R191, R192 ;  /* 0x040000bfbeba7389 */ /* 0x00006400000c00c0 */
[----:B01----:R-:W-:Y:S05]  /*e230*/  ENDCOLLECTIVE ;  /* 0x000000000000791b */ /* 0x003fea0003800000 */
.L_x_707:
[----:B------:R-:W-:Y:S02]  /*e240*/  MOV R190, R75 ;  /* 0x0000004b00be7202 */ /* 0x000fe40000000f00 */
[----:B------:R-:W-:-:S07]  /*e250*/  MOV R185, R186 ;  /* 0x000000ba00b97202 */ /* 0x000fce0000000f00 */
[----:B------:R-:W-:Y:S05]  /*e260*/  WARPSYNC.COLLECTIVE R235, `(.L_x_708) ;  /* 0x00000000eb087348 */ /* 0x000fea0003c00000 */
[----:B------:R0:W1:Y:S02]  /*e270*/  SHFL.UP P6, R186, R190, R191, R192 ;  /* 0x040000bfbeba7389 */ /* 0x00006400000c00c0 */
[----:B01----:R-:W-:Y:S05]  /*e280*/  ENDCOLLECTIVE ;  /* 0x000000000000791b */ /* 0x003fea0003800000 */
.L_x_708:
[----:B------:R-:W-:Y:S02]  /*e290*/  HFMA2 R191, -RZ, RZ, 0, 9.5367431640625e-07 ;  /* 0x00000010ffbf7431 */ /* 0x000fe400000001ff */
        /* <DEDUP_REMOVED lines=14> */
.L_x_709:
[----:B------:R-:W-:Y:S02]  /*e380*/  MOV R190, R72 ;  /* 0x0000004800be7202 */ /* 0x000fe40000000f00 */
[----:B------:R-:W-:-:S07]  /*e390*/  MOV R183, R186 ;  /* 0x000000ba00b77202 */ /* 0x000fce0000000f00 */
[----:B------:R-:W-:Y:S05]  /*e3a0*/  WARPSYNC.COLLECTIVE R235, `(.L_x_710) ;  /* 0x00000000eb087348 */ /* 0x000fea0003c00000 */
[----:B------:R0:W1:Y:S02]  /*e3b0*/  SHFL.UP P6, R186, R190, R191, R192 ;  /* 0x040000bfbeba7389 */ /* 0x00006400000c00c0 */
[----:B01----:R-:W-:Y:S05]  /*e3c0*/  ENDCOLLECTIVE ;  /* 0x000000000000791b */ /* 0x003fea0003800000 */
.L_x_710:
[----:B------:R-:W-:Y:S02]  /*e3d0*/  MOV R190, R74 ;  /* 0x0000004a00be7202 */ /* 0x000fe40000000f00 */
[----:B------:R-:W-:-:S07]  /*e3e0*/  MOV R184, R186 ;  /* 0x000000ba00b87202 */ /* 0x000fce0000000f00 */
[----:B------:R-:W-:Y:S05]  /*e3f0*/  WARPSYNC.COLLECTIVE R235, `(.L_x_711) ;  /* 0x00000000eb087348 */ /* 0x000fea0003c00000 */
[----:B------:R0:W1:Y:S02]  /*e400*/  SHFL.UP P6, R186, R190, R191, R192 ;  /* 0x040000bfbeba7389 */ /* 0x00006400000c00c0 */
[----:B01----:R-:W-:Y:S05]  /*e410*/  ENDCOLLECTIVE ;  /* 0x000000000000791b */ /* 0x003fea0003800000 */
.L_x_711:
[----:B------:R-:W-:Y:S02]  /*e420*/  MOV R190, R75 ;  /* 0x0000004b00be7202 */ /* 0x000fe40000000f00 */
[----:B------:R-:W-:-:S07]  /*e430*/  MOV R185, R186 ;  /* 0x000000ba00b97202 */ /* 0x000fce0000000f00 */
[----:B------:R-:W-:Y:S05]  /*e440*/  WARPSYNC.COLLECTIVE R235, `(.L_x_712) ;  /* 0x00000000eb087348 */ /* 0x000fea0003c00000 */
[----:B------:R0:W1:Y:S02]  /*e450*/  SHFL.UP P6, R186, R190, R191, R192 ;  /* 0x040000bfbeba7389 */ /* 0x00006400000c00c0 */
[----:B01----:R-:W-:Y:S05]  /*e460*/  ENDCOLLECTIVE ;  /* 0x000000000000791b */ /* 0x003fea0003800000 */
.L_x_712:
[----:B------:R-:W-:Y:S05]  /*e470*/  BRA `(.L_x_713) ;  /* 0xffffff7400f07947 */ /* 0x000fea000383ffff */
.L_x_593:
        /* <DEDUP_REMOVED lines=8> */
.L_x_715:
[----:B------:R-:W-:Y:S05]  /*e500*/  BSYNC B0 ;  /* 0x0000000000007941 */ /* 0x000fea0003800000 */
.L_x_714:
[----:B------:R-:W-:Y:S05]  /*e510*/  BRA `(.L_x_716) ;  /* 0xffffff7400fc7947 */ /* 0x000fea000383ffff */
.L_x_594:
        /* <DEDUP_REMOVED lines=8> */
.L_x_718:
[----:B------:R-:W-:Y:S05]  /*e5a0*/  BSYNC B0 ;  /* 0x0000000000007941 */ /* 0x000fea0003800000 */
.L_x_717:
[----:B------:R-:W-:Y:S05]  /*e5b0*/  BRA `(.L_x_719) ;  /* 0xffffff7400dc7947 */ /* 0x000fea000383ffff */
.L_x_595:
        /* <DEDUP_REMOVED lines=8> */
.L_x_721:
[----:B------:R-:W-:Y:S05]  /*e640*/  BSYNC B0 ;  /* 0x0000000000007941 */ /* 0x000fea0003800000 */
.L_x_720:
[----:B------:R-:W-:Y:S05]  /*e650*/  BRA `(.L_x_722) ;  /* 0xffffff7400bc7947 */ /* 0x000fea000383ffff */
.L_x_596:
        /* <DEDUP_REMOVED lines=8> */
.L_x_724:
[----:B------:R-:W-:Y:S05]  /*e6e0*/  BSYNC B0 ;  /* 0x0000000000007941 */ /* 0x000fea0003800000 */
.L_x_723:
[----:B------:R-:W-:Y:S05]  /*e6f0*/  BRA `(.L_x_725) ;  /* 0xffffff74009c7947 */ /* 0x000fea000383ffff */
.L_x_597:
        /* <DEDUP_REMOVED lines=8> */
.L_x_727:
[----:B------:R-:W-:Y:S05]  /*e780*/  BSYNC B0 ;  /* 0x0000000000007941 */ /* 0x000fea0003800000 */
.L_x_726:
        /* <DEDUP_REMOVED lines=10> */
.L_x_728:
[----:B------:R-:W-:Y:S02]  /*e830*/  MOV R232, 0x1f ;  /* 0x0000001f00e87802 */ /* 0x000fe40000000f00 */
[----:B------:R-:W-:Y:S02]  /*e840*/  MOV R190, R74 ;  /* 0x0000004a00be7202 */ /* 0x000fe40000000f00 */
[----:B------:R-:W-:-:S07]  /*e850*/  MOV R183, R186 ;  /* 0x000000ba00b77202 */ /* 0x000fce0000000f00 */
[----:B------:R-:W-:Y:S05]  /*e860*/  WARPSYNC.COLLECTIVE R235, `(.L_x_729) ;  /* 0x00000000eb087348 */ /* 0x000fea0003c00000 */
[----:B------:R0:W1:Y:S02]  /*e870*/  SHFL.UP P6, R186, R190, R191, R192 ;  /* 0x040000bfbeba7389 */ /* 0x00006400000c00c0 */
[----:B01----:R-:W-:Y:S05]  /*e880*/  ENDCOLLECTIVE ;  /* 0x000000000000791b */ /* 0x003fea0003800000 */
.L_x_729:
[----:B------:R-:W-:Y:S02]  /*e890*/  MOV R190, R75 ;  /* 0x0000004b00be7202 */ /* 0x000fe40000000f00 */
[----:B------:R-:W-:-:S07]  /*e8a0*/  MOV R74, R186 ;  /* 0x000000ba004a7202 */ /* 0x000fce0000000f00 */
[----:B------:R-:W-:Y:S05]  /*e8b0*/  WARPSYNC.COLLECTIVE R235, `(.L_x_730) ;  /* 0x00000000eb087348 */ /* 0x000fea0003c00000 */
[----:B------:R0:W1:Y:S02]  /*e8c0*/  SHFL.UP P6, R186, R190, R191, R192 ;  /* 0x040000bfbeba7389 */ /* 0x00006400000c00c0 */
[----:B01----:R-:W-:Y:S05]  /*e8d0*/  ENDCOLLECTIVE ;  /* 0x000000000000791b */ /* 0x003fea0003800000 */
.L_x_730:
[----:B------:R-:W-:Y:S05]  /*e8e0*/  WARPSYNC.COLLECTIVE R235, `(.L_x_731) ;  /* 0x00000000eb087348 */ /* 0x000fea0003c00000 */
[----:B------:R0:W1:Y:S02]  /*e8f0*/  SHFL.IDX P3, R236, R234, R233, R232 ;  /* 0x000000e9eaec7389 */ /* 0x00006400000600e8 */
[----:B01----:R-:W-:Y:S05]  /*e900*/  ENDCOLLECTIVE ;  /* 0x000000000000791b */ /* 0x003fea0003800000 */
.L_x_731:
[----:B------:R-:W-:Y:S02]  /*e910*/  MOV R234, R77 ;  /* 0x0000004d00ea7202 */ /* 0x000fe40000000f00 */
[----:B------:R-:W-:Y:S02]  /*e920*/  MOV R75, R186 ;  /* 0x000000ba004b7202 */ /* 0x000fe40000000f00 */
[----:B------:R-:W-:-:S07]  /*e930*/  MOV R76, R236 ;  /* 0x000000ec004c7202 */ /* 0x000fce0000000f00 */
[----:B------:R-:W-:Y:S05]  /*e940*/  WARPSYNC.COLLECTIVE R235, `(.L_x_732) ;  /* 0x00000000eb087348 */ /* 0x000fea0003c00000 */
[----:B------:R0:W1:Y:S02]  /*e950*/  SHFL.IDX P3, R236, R234, R233, R232 ;  /* 0x000000e9eaec7389 */ /* 0x00006400000600e8 */
[----:B01----:R-:W-:Y:S05]  /*e960*/  ENDCOLLECTIVE ;  /* 0x000000000000791b */ /* 0x003fea0003800000 */
.L_x_732:
[----:B------:R-:W-:Y:S02]  /*e970*/  MOV R234, R78 ;  /* 0x0000004e00ea7202 */ /* 0x000fe40000000f00 */
[----:B------:R-:W-:-:S07]  /*e980*/  MOV R184, R236 ;  /* 0x000000ec00b87202 */ /* 0x000fce0000000f00 */
[----:B------:R-:W-:Y:S05]  /*e990*/  WARPSYNC.COLLECTIVE R235, `(.L_x_733) ;  /* 0x00000000eb087348 */ /* 0x000fea0003c00000 */
[----:B------:R0:W1:Y:S02]  /*e9a0*/  SHFL.IDX P3, R236, R234, R233, R232 ;  /* 0x000000e9eaec7389 */ /* 0x00006400000600e8 */
[----:B01----:R-:W-:Y:S05]  /*e9b0*/  ENDCOLLECTIVE ;  /* 0x000000000000791b */ /* 0x003fea0003800000 */
.L_x_733:
[----:B------:R-:W-:Y:S02]  /*e9c0*/  MOV R234, R79 ;  /* 0x0000004f00ea7202 */ /* 0x000fe40000000f00 */
[----:B------:R-:W-:-:S07]  /*e9d0*/  MOV R78, R236 ;  /* 0x000000ec004e7202 */ /* 0x000fce0000000f00 */
[----:B------:R-:W-:Y:S05]  /*e9e0*/  WARPSYNC.COLLECTIVE R235, `(.L_x_734) ;  /* 0x00000000eb087348 */ /* 0x000fea0003c00000 */
[----:B------:R0:W1:Y:S02]  /*e9f0*/  SHFL.IDX P3, R236, R234, R233, R232 ;  /* 0x000000e9eaec7389 */ /* 0x00006400000600e8 */
[----:B01----:R-:W-:Y:S05]  /*ea00*/  ENDCOLLECTIVE ;  /* 0x000000000000791b */ /* 0x003fea0003800000 */
.L_x_734:
[----:B------:R-:W-:Y:S01]  /*ea10*/  MOV R79, R236 ;  /* 0x000000ec004f7202 */ /* 0x000fe20000000f00 */
[----:B------:R-:W-:Y:S06]  /*ea20*/  BRA `(.L_x_735) ;  /* 0xffffff7000f87947 */ /* 0x000fec000383ffff */
.L_x_599:
[----:B------:R-:W-:Y:S01]  /*ea30*/  HFMA2 R251, -RZ, RZ, 0, 5.9604644775390625e-08 ;  /* 0x00000001fffb7431 */ /* 0x000fe200000001ff */
[----:B------:R-:W-:Y:S02]  /*ea40*/  MOV R252, R245 ;  /* 0x000000f500fc7202 */ /* 0x000fe40000000f00 */
[----:B------:R-:W-:Y:S02]  /*ea50*/  MOV R236, 0x1f ;  /* 0x0000001f00ec7802 */ /* 0x000fe40000000f00 */
[----:B------:R-:W-:Y:S02]  /*ea60*/  MOV R235, 0xffffffff ;  /* 0xffffffff00eb7802 */ /* 0x000fe40000000f00 */
[----:B------:R-:W-:-:S07]  /*ea70*/  MOV R248, R79 ;  /* 0x0000004f00f87202 */ /* 0x000fce0000000f00 */
[----:B0-----:R-:W-:Y:S05]  /*ea80*/  WARPSYNC.COLLECTIVE R235, `(.L_x_736) ;  /* 0x00000000eb087348 */ /* 0x001fea0003c00000 */
[----:B------:R1:W2:Y:S02]  /*ea90*/  SHFL.DOWN P0, R232, R252, R251, R236 ;  /* 0x080000fbfce87389 */ /* 0x0002a400000000ec */
[----:B012---:R-:W-:Y:S05]  /*eaa0*/  ENDCOLLECTIVE ;  /* 0x000000000000791b */ /* 0x007fea0003800000 */
.L_x_736:
[----:B------:R-:W-:Y:S02]  /*eab0*/  MOV R252, R246 ;  /* 0x000000f600fc7202 */ /* 0x000fe40000000f00 */
[----:B------:R-:W-:-:S07]  /*eac0*/  MOV R76, R232 ;  /* 0x000000e8004c7202 */ /* 0x000fce0000000f00 */
[----:B------:R-:W-:Y:S05]  /*ead0*/  WARPSYNC.COLLECTIVE R235, `(.L_x_737) ;  /* 0x00000000eb087348 */ /* 0x000fea0003c00000 */
[----:B------:R0:W1:Y:S02]  /*eae0*/  SHFL.DOWN P0, R232, R252, R251, R236 ;  /* 0x080000fbfce87389 */ /* 0x00006400000000ec */
[----:B01----:R-:W-:Y:S05]  /*eaf0*/  ENDCOLLECTIVE ;  /* 0x000000000000791b */ /* 0x003fea0003800000 */
.L_x_737:
[----:B------:R-:W-:Y:S02]  /*eb00*/  MOV R252, R247 ;  /* 0x000000f700fc7202 */ /* 0x000fe40000000f00 */
[----:B------:R-:W-:-:S07]  /*eb10*/  MOV R77, R232 ;  /* 0x000000e8004d7202 */ /* 0x000fce0000000f00 */
[----:B------:R-:W-:Y:S05]  /*eb20*/  WARPSYNC.COLLECTIVE R235, `(.L_x_738) ;  /* 0x00000000eb087348 */ /* 0x000fea0003c00000 */
[----:B------:R0:W1:Y:S02]  /*eb30*/  SHFL.DOWN P0, R232, R252, R251, R236 ;  /* 0x080000fbfce87389 */ /* 0x00006400000000ec */
[----:B01----:R-:W-:Y:S05]  /*eb40*/  ENDCOLLECTIVE ;  /* 0x000000000000791b */ /* 0x003fea0003800000 */
.L_x_738:
[----:B------:R-:W-:Y:S02]  /*eb50*/  MOV R252, R79 ;  /* 0x0000004f00fc7202 */ /* 0x000fe40000000f00 */
[----:B------:R-:W-:-:S07]  /*eb60*/  MOV R78, R232 ;  /* 0x000000e8004e7202 */ /* 0x000fce0000000f00 */
[----:B------:R-:W-:Y:S05]  /*eb70*/  WARPSYNC.COLLECTIVE R235, `(.L_x_739) ;  /* 0x00000000eb087348 */ /* 0x000fea0003c00000 */
[----:B------:R0:W1:Y:S02]  /*eb80*/  SHFL.DOWN P0, R232, R252, R251, R236 ;  /* 0x080000fbfce87389 */ /* 0x00006400000000ec */
[----:B01----:R-:W-:Y:S05]  /*eb90*/  ENDCOLLECTIVE ;  /* 0x000000000000791b */ /* 0x003fea0003800000 */
.L_x_739:
[----:B------:R-:W-:Y:S05]  /*eba0*/  BRA `(.L_x_740) ;  /* 0xffffff8800fc7947 */ /* 0x000fea000383ffff */
.L_x_602:
[----:B------:R-:W-:Y:S01]  /*ebb0*/  HFMA2 R251, -RZ, RZ, 0, 1.1920928955078125e-07 ;  /* 0x00000002fffb7431 */ /* 0x000fe200000001ff */
[----:B------:R-:W-:Y:S01]  /*ebc0*/  BSSY B0, `(.L_x_741) ;  /* 0x0000007000007945 */ /* 0x000fe20003800000 */
[----:B------:R-:W-:Y:S02]  /*ebd0*/  MOV R252, R245 ;  /* 0x000000f500fc7202 */ /* 0x000fe40000000f00 */
[----:B------:R-:W-:Y:S02]  /*ebe0*/  MOV R236, 0x1f ;  /* 0x0000001f00ec7802 */ /* 0x000fe40000000f00 */
[----:B------:R-:W-:-:S07]  /*ebf0*/  MOV R235, 0xffffffff ;  /* 0xffffffff00eb7802 */ /* 0x000fce0000000f00 */
[----:B01234-:R-:W-:Y:S05]  /*ec00*/  WARPSYNC.COLLECTIVE R235, `(.L_x_742) ;  /* 0x00000000eb087348 */ /* 0x01ffea0003c00000 */
[----:B0-----:R0:W0:Y:S02]  /*ec10*/  SHFL.DOWN P0, R232, R252, R251, R236 ;  /* 0x080000fbfce87389 */ /* 0x00102400000000ec */
[----:B01234-:R-:W-:Y:S05]  /*ec20*/  ENDCOLLECTIVE ;  /* 0x000000000000791b */ /* 0x01ffea0003800000 */
.L_x_742:
[----:B------:R-:W-:Y:S05]  /*ec30*/  BSYNC B0 ;  /* 0x0000000000007941 */ /* 0x000fea0003800000 */
.L_x_741:
        /* <DEDUP_REMOVED lines=8> */
.L_x_743:
[----:B------:R-:W-:Y:S02]  /*ecc0*/  MOV R252, R247 ;  /* 0x000000f700fc7202 */ /* 0x000fe40000000f00 */
[----:B------:R-:W-:-:S07]  /*ecd0*/  MOV R77, R232 ;  /* 0x000000e8004d7202 */ /* 0x000fce0000000f00 */
[----:B------:R-:W-:Y:S05]  /*ece0*/  WARPSYNC.COLLECTIVE R235, `(.L_x_744) ;  /* 0x00000000eb087348 */ /* 0x000fea0003c00000 */
[----:B------:R0:W1:Y:S02]  /*ecf0*/  SHFL.DOWN P0, R232, R252, R251, R236 ;  /* 0x080000fbfce87389 */ /* 0x00006400000000ec */
[----:B01----:R-:W-:Y:S05]  /*ed00*/  ENDCOLLECTIVE ;  /* 0x000000000000791b */ /* 0x003fea0003800000 */
.L_x_744:
[----:B------:R-:W-:Y:S02]  /*ed10*/  MOV R252, R248 ;  /* 0x000000f800fc7202 */ /* 0x000fe40000000f00 */
[----:B------:R-:W-:-:S07]  /*ed20*/  MOV R78, R232 ;  /* 0x000000e8004e7202 */ /* 0x000fce0000000f00 */
[----:B------:R-:W-:Y:S05]  /*ed30*/  WARPSYNC.COLLECTIVE R235, `(.L_x_745) ;  /* 0x00000000eb087348 */ /* 0x000fea0003c00000 */
[----:B------:R0:W1:Y:S02]  /*ed40*/  SHFL.DOWN P0, R232, R252, R251, R236 ;  /* 0x080000fbfce87389 */ /* 0x00006400000000ec */
[----:B01----:R-:W-:Y:S05]  /*ed50*/  ENDCOLLECTIVE ;  /* 0x000000000000791b */ /* 0x003fea0003800000 */
.L_x_745:
[----:B------:R-:W-:Y:S01]  /*ed60*/  MOV R79, R232 ;  /* 0x000000e8004f7202 */ /* 0x000fe20000000f00 */
[----:B------:R-:W-:Y:S06]  /*ed70*/  BRA `(.L_x_746) ;  /* 0xffffff8800dc7947 */ /* 0x000fec000383ffff */
.L_x_605:
[----:B------:R-:W-:Y:S01]  /*ed80*/  HFMA2 R251, -RZ, RZ, 0, 2.384185791015625e-07 ;  /* 0x00000004fffb7431 */ /* 0x000fe200000001ff */
[----:B------:R-:W-:Y:S01]  /*ed90*/  BSSY B0, `(.L_x_747) ;  /* 0x0000007000007945 */ /* 0x000fe20003800000 */
[----:B------:R-:W-:Y:S02]  /*eda0*/  MOV R252, R245 ;  /* 0x000000f500fc7202 */ /* 0x000fe40000000f00 */
[----:B------:R-:W-:Y:S02]  /*edb0*/  MOV R236, 0x1f ;  /* 0x0000001f00ec7802 */ /* 0x000fe40000000f00 */
[----:B------:R-:W-:-:S07]  /*edc0*/  MOV R235, 0xffffffff ;  /* 0xffffffff00eb7802 */ /* 0x000fce0000000f00 */
[----:B01234-:R-:W-:Y:S05]  /*edd0*/  WARPSYNC.COLLECTIVE R235, `(.L_x_748) ;  /* 0x00000000eb087348 */ /* 0x01ffea0003c00000 */
[----:B0-----:R0:W0:Y:S02]  /*ede0*/  SHFL.DOWN P0, R232, R252, R251, R236 ;  /* 0x080000fbfce87389 */ /* 0x00102400000000ec */
[----:B01234-:R-:W-:Y:S05]  /*edf0*/  ENDCOLLECTIVE ;  /* 0x000000000000791b */ /* 0x01ffea0003800000 */
.L_x_748:
[----:B------:R-:W-:Y:S05]  /*ee00*/  BSYNC B0 ;  /* 0x0000000000007941 */ /* 0x000fea0003800000 */
.L_x_747:
        /* <DEDUP_REMOVED lines=8> */
.L_x_749:
[----:B------:R-:W-:Y:S02]  /*ee90*/  MOV R252, R247 ;  /* 0x000000f700fc7202 */ /* 0x000fe40000000f00 */
[----:B------:R-:W-:-:S07]  /*eea0*/  MOV R77, R232 ;  /* 0x000000e8004d7202 */ /* 0x000fce0000000f00 */
[----:B------:R-:W-:Y:S05]  /*eeb0*/  WARPSYNC.COLLECTIVE R235, `(.L_x_750) ;  /* 0x00000000eb087348 */ /* 0x000fea0003c00000 */
[----:B------:R0:W1:Y:S02]  /*eec0*/  SHFL.DOWN P0, R232, R252, R251, R236 ;  /* 0x080000fbfce87389 */ /* 0x00006400000000ec */
[----:B01----:R-:W-:Y:S05]  /*eed0*/  ENDCOLLECTIVE ;  /* 0x000000000000791b */ /* 0x003fea0003800000 */
.L_x_750:
[----:B------:R-:W-:Y:S02]  /*eee0*/  MOV R252, R248 ;  /* 0x000000f800fc7202 */ /* 0x000fe40000000f00 */
[----:B------:R-:W-:-:S07]  /*eef0*/  MOV R78, R232 ;  /* 0x000000e8004e7202 */ /* 0x000fce0000000f00 */
[----:B------:R-:W-:Y:S05]  /*ef00*/  WARPSYNC.COLLECTIVE R235, `(.L_x_751) ;  /* 0x00000000eb087348 */ /* 0x000fea0003c00000 */
[----:B------:R0:W1:Y:S02]  /*ef10*/  SHFL.DOWN P0, R232, R252, R251, R236 ;  /* 0x080000fbfce87389 */ /* 0x00006400000000ec */
[----:B01----:R-:W-:Y:S05]  /*ef20*/  ENDCOLLECTIVE ;  /* 0x000000000000791b */ /* 0x003fea0003800000 */
.L_x_751:
[----:B------:R-:W-:Y:S01]  /*ef30*/  MOV R79, R232 ;  /* 0x000000e8004f7202 */ /* 0x000fe20000000f00 */
[----:B------:R-:W-:Y:S06]  /*ef40*/  BRA `(.L_x_752) ;  /* 0xffffff8800bc7947 */ /* 0x000fec000383ffff */
.L_x_608:
        /* <DEDUP_REMOVED lines=8> */
.L_x_754:
[----:B------:R-:W-:Y:S05]  /*efd0*/  BSYNC B0 ;  /* 0x0000000000007941 */ /* 0x000fea0003800000 */
.L_x_753:
        /* <DEDUP_REMOVED lines=8> */
.L_x_755:
[----:B------:R-:W-:Y:S02]  /*f060*/  MOV R252, R247 ;  /* 0x000000f700fc7202 */ /* 0x000fe40000000f00 */
[----:B------:R-:W-:-:S07]  /*f070*/  MOV R77, R232 ;  /* 0x000000e8004d7202 */ /* 0x000fce0000000f00 */
[----:B------:R-:W-:Y:S05]  /*f080*/  WARPSYNC.COLLECTIVE R235, `(.L_x_756) ;  /* 0x00000000eb087348 */ /* 0x000fea0003c00000 */
[----:B------:R0:W1:Y:S02]  /*f090*/  SHFL.DOWN P0, R232, R252, R251, R236 ;  /* 0x080000fbfce87389 */ /* 0x00006400000000ec */
[----:B01----:R-:W-:Y:S05]  /*f0a0*/  ENDCOLLECTIVE ;  /* 0x000000000000791b */ /* 0x003fea0003800000 */
.L_x_756:
[----:B------:R-:W-:Y:S02]  /*f0b0*/  MOV R252, R248 ;  /* 0x000000f800fc7202 */ /* 0x000fe40000000f00 */
[----:B------:R-:W-:-:S07]  /*f0c0*/  MOV R78, R232 ;  /* 0x000000e8004e7202 */ /* 0x000fce0000000f00 */
[----:B------:R-:W-:Y:S05]  /*f0d0*/  WARPSYNC.COLLECTIVE R235, `(.L_x_757) ;  /* 0x00000000eb087348 */ /* 0x000fea0003c00000 */
[----:B------:R0:W1:Y:S02]  /*f0e0*/  SHFL.DOWN P0, R232, R252, R251, R236 ;  /* 0x080000fbfce87389 */ /* 0x00006400000000ec */
[----:B01----:R-:W-:Y:S05]  /*f0f0*/  ENDCOLLECTIVE ;  /* 0x000000000000791b */ /* 0x003fea0003800000 */
.L_x_757:
[----:B------:R-:W-:Y:S01]  /*f100*/  MOV R79, R232 ;  /* 0x000000e8004f7202 */ /* 0x000fe20000000f00 */
[----:B------:R-:W-:Y:S06]  /*f110*/  BRA `(.L_x_758) ;  /* 0xffffff88009c7947 */ /* 0x000fec000383ffff */
.L_x_611:
        /* <DEDUP_REMOVED lines=8> */
.L_x_760:
[----:B------:R-:W-:Y:S05]  /*f1a0*/  BSYNC B0 ;  /* 0x0000000000007941 */ /* 0x000fea0003800000 */
.L_x_759:
        /* <DEDUP_REMOVED lines=8> */
.L_x_761:
[----:B------:R-:W-:Y:S02]  /*f230*/  MOV R252, R247 ;  /* 0x000000f700fc7202 */ /* 0x000fe40000000f00 */
[----:B------:R-:W-:-:S07]  /*f240*/  MOV R77, R232 ;  /* 0x000000e8004d7202 */ /* 0x000fce0000000f00 */
[----:B------:R-:W-:Y:S05]  /*f250*/  WARPSYNC.COLLECTIVE R235, `(.L_x_762) ;  /* 0x00000000eb087348 */ /* 0x000fea0003c00000 */
[----:B------:R0:W1:Y:S02]  /*f260*/  SHFL.DOWN P0, R232, R252, R251, R236 ;  /* 0x080000fbfce87389 */ /* 0x00006400000000ec */
[----:B01----:R-:W-:Y:S05]  /*f270*/  ENDCOLLECTIVE ;  /* 0x000000000000791b */ /* 0x003fea0003800000 */
.L_x_762:
[----:B------:R-:W-:Y:S02]  /*f280*/  MOV R252, R248 ;  /* 0x000000f800fc7202 */ /* 0x000fe40000000f00 */
[----:B------:R-:W-:-:S07]  /*f290*/  MOV R78, R232 ;  /* 0x000000e8004e7202 */ /* 0x000fce0000000f00 */
[----:B------:R-:W-:Y:S05]  /*f2a0*/  WARPSYNC.COLLECTIVE R235, `(.L_x_763) ;  /* 0x00000000eb087348 */ /* 0x000fea0003c00000 */
[----:B------:R0:W1:Y:S02]  /*f2b0*/  SHFL.DOWN P0, R232, R252, R251, R236 ;  /* 0x080000fbfce87389 */ /* 0x00006400000000ec */
[----:B01----:R-:W-:Y:S05]  /*f2c0*/  ENDCOLLECTIVE ;  /* 0x000000000000791b */ /* 0x003fea0003800000 */
.L_x_763:
[----:B------:R-:W-:Y:S01]  /*f2d0*/  MOV R79, R232 ;  /* 0x000000e8004f7202 */ /* 0x000fe20000000f00 */
[----:B------:R-:W-:Y:S06]  /*f2e0*/  BRA `(.L_x_764) ;  /* 0xffffff88007c7947 */ /* 0x000fec000383ffff */
.L_x_614:
[----:B------:R-:W-:Y:S01]  /*f2f0*/  HFMA2 R233, -RZ, RZ, 0, 0 ;  /* 0x00000000ffe97431 */ /* 0x000fe200000001ff */
[----:B------:R-:W-:Y:S01]  /*f300*/  BSSY B0, `(.L_x_765) ;  /* 0x0000007000007945 */ /* 0x000fe20003800000 */
[----:B------:R-:W-:Y:S02]  /*f310*/  MOV R234, R245 ;  /* 0x000000f500ea7202 */ /* 0x000fe40000000f00 */
[----:B------:R-:W-:Y:S02]  /*f320*/  MOV R232, 0x1f ;  /* 0x0000001f00e87802 */ /* 0x000fe40000000f00 */
[----:B------:R-:W-:-:S07]  /*f330*/  MOV R235, 0xffffffff ;  /* 0xffffffff00eb7802 */ /* 0x000fce0000000f00 */
[----:B01234-:R-:W-:Y:S05]  /*f340*/  WARPSYNC.COLLECTIVE R235, `(.L_x_766) ;  /* 0x00000000eb087348 */ /* 0x01ffea0003c00000 */
[----:B------:R0:W0:Y:S02]  /*f350*/  SHFL.IDX P3, R236, R234, R233, R232 ;  /* 0x000000e9eaec7389 */ /* 0x00002400000600e8 */
[----:B01234-:R-:W-:Y:S05]  /*f360*/  ENDCOLLECTIVE ;  /* 0x000000000000791b */ /* 0x01ffea0003800000 */
.L_x_766:
[----:B------:R-:W-:Y:S05]  /*f370*/  BSYNC B0 ;  /* 0x0000000000007941 */ /* 0x000fea0003800000 */
.L_x_765:
        /* <DEDUP_REMOVED lines=9> */
.L_x_767:
[----:B------:R-:W-:Y:S02]  /*f410*/  MOV R234, R247 ;  /* 0x000000f700ea7202 */ /* 0x000fe40000000f00 */
[----:B------:R-:W-:-:S07]  /*f420*/  MOV R77, R236 ;  /* 0x000000ec004d7202 */ /* 0x000fce0000000f00 */
[----:B------:R-:W-:Y:S05]  /*f430*/  WARPSYNC.COLLECTIVE R235, `(.L_x_768) ;  /* 0x00000000eb087348 */ /* 0x000fea0003c00000 */
[----:B------:R0:W1:Y:S02]  /*f440*/  SHFL.IDX P3, R236, R234, R233, R232 ;  /* 0x000000e9eaec7389 */ /* 0x00006400000600e8 */
[----:B01----:R-:W-:Y:S05]  /*f450*/  ENDCOLLECTIVE ;  /* 0x000000000000791b */ /* 0x003fea0003800000 */
.L_x_768:
[-C--:B------:R-:W-:Y:S01]  /*f460*/  FMUL.FTZ R251, R63, R77.reuse ;  /* 0x0000004d3ffb7220 */ /* 0x080fe20000410000 */
[----:B------:R-:W-:-:S03]  /*f470*/  FMUL.FTZ R78, R60, R77 ;  /* 0x0000004d3c4e7220 */ /* 0x000fc60000410000 */
[CC--:B------:R-:W-:Y:S01]  /*f480*/  FFMA.FTZ R251, R62.reuse, R79.reuse, -R251 ;  /* 0x0000004f3efb7223 */ /* 0x0c0fe200000108fb */
[C---:B------:R-:W-:Y:S01]  /*f490*/  FFMA.FTZ R78, R61.reuse, R79, R78 ;  /* 0x0000004f3d4e7223 */ /* 0x040fe2000001004e */
[-C--:B------:R-:W-:Y:S01]  /*f4a0*/  FMUL.FTZ R233, R61, R77.reuse ;  /* 0x0000004d3de97220 */ /* 0x080fe20000410000 */
[----:B------:R-:W-:Y:S01]  /*f4b0*/  FMUL.FTZ R232, R62, R77 ;  /* 0x0000004d3ee87220 */ /* 0x000fe20000410000 */
[----:B------:R-:W-:Y:S02]  /*f4c0*/  MOV R234, R248 ;  /* 0x000000f800ea7202 */ /* 0x000fe40000000f00 */
[-C--:B------:R-:W-:Y:S01]  /*f4d0*/  FFMA.FTZ R77, R60, R79.reuse, -R233 ;  /* 0x0000004f3c4d7223 */ /* 0x080fe200000108e9 */
[----:B------:R-:W-:Y:S02]  /*f4e0*/  HFMA2 R233, -RZ, RZ, 0, 0 ;  /* 0x00000000ffe97431 */ /* 0x000fe400000001ff */
[----:B------:R-:W-:Y:S01]  /*f4f0*/  FFMA.FTZ R79, R63, R79, R232 ;  /* 0x0000004f3f4f7223 */ /* 0x000fe200000100e8 */
[----:B------:R-:W-:Y:S01]  /*f500*/  MOV R232, 0x1f ;  /* 0x0000001f00e87802 */ /* 0x000fe20000000f00 */
[----:B------:R-:W-:Y:S01]  /*f510*/  FADD.FTZ R76, R236, R251 ;  /* 0x000000fbec4c7221 */ /* 0x000fe20000010000 */
[----:B------:R-:W-:-:S07]  /*f520*/  HFMA2 R251, -RZ, RZ, 0, 5.9604644775390625e-08 ;  /* 0x00000001fffb7431 */ /* 0x000fce00000001ff */
[----:B------:R-:W-:Y:S05]  /*f530*/  WARPSYNC.COLLECTIVE R235, `(.L_x_769) ;  /* 0x00000000eb087348 */ /* 0x000fea0003c00000 */
[----:B------:R0:W1:Y:S02]  /*f540*/  SHFL.IDX P3, R236, R234, R233, R232 ;  /* 0x000000e9eaec7389 */ /* 0x00006400000600e8 */
[----:B01----:R-:W-:Y:S05]  /*f550*/  ENDCOLLECTIVE ;  /* 0x000000000000791b */ /* 0x003fea0003800000 */
.L_x_769:
[----:B------:R-:W-:Y:S01]  /*f560*/  MOV R234, R60 ;  /* 0x0000003c00ea7202 */ /* 0x000fe20000000f00 */
[----:B------:R-:W-:Y:S01]  /*f570*/  FADD.FTZ R79, R236, R79 ;  /* 0x0000004fec4f7221 */ /* 0x000fe20000010000 */
[----:B------:R-:W-:-:S07]  /*f580*/  MOV R236, 0x1f ;  /* 0x0000001f00ec7802 */ /* 0x000fce0000000f00 */
[----:B------:R-:W-:Y:S05]  /*f590*/  WARPSYNC.COLLECTIVE R235, `(.L_x_770) ;  /* 0x00000000eb087348 */ /* 0x000fea0003c00000 */
[----:B------:R0:W1:Y:S02]  /*f5a0*/  SHFL.DOWN P0, R232, R252, R251, R236 ;  /* 0x080000fbfce87389 */ /* 0x00006400000000ec */
[----:B01----:R-:W-:Y:S05]  /*f5b0*/  ENDCOLLECTIVE ;  /* 0x000000000000791b */ /* 0x003fea0003800000 */
.L_x_770:
[----:B------:R-:W-:Y:S02]  /*f5c0*/  MOV R252, R246 ;  /* 0x000000f600fc7202 */ /* 0x000fe40000000f00 */
[----:B------:R-:W-:-:S07]  /*f5d0*/  MOV R245, R232 ;  /* 0x000000e800f57202 */ /* 0x000fce0000000f00 */
[----:B------:R-:W-:Y:S05]  /*f5e0*/  WARPSYNC.COLLECTIVE R235, `(.L_x_771) ;  /* 0x00000000eb087348 */ /* 0x000fea0003c00000 */
[----:B------:R0:W1:Y:S02]  /*f5f0*/  SHFL.DOWN P0, R232, R252, R251, R236 ;  /* 0x080000fbfce87389 */ /* 0x00006400000000ec */
[----:B01----:R-:W-:Y:S05]  /*f600*/  ENDCOLLECTIVE ;  /* 0x000000000000791b */ /* 0x003fea0003800000 */
.L_x_771:
[----:B------:R-:W-:Y:S02]  /*f610*/  MOV R252, R247 ;  /* 0x000000f700fc7202 */ /* 0x000fe40000000f00 */
[----:B------:R-:W-:-:S07]  /*f620*/  MOV R246, R232 ;  /* 0x000000e800f67202 */ /* 0x000fce0000000f00 */
[----:B------:R-:W-:Y:S05]  /*f630*/  WARPSYNC.COLLECTIVE R235, `(.L_x_772) ;  /* 0x00000000eb087348 */ /* 0x000fea0003c00000 */
[----:B------:R0:W1:Y:S02]  /*f640*/  SHFL.DOWN P0, R232, R252, R251, R236 ;  /* 0x080000fbfce87389 */ /* 0x00006400000000ec */
[----:B01----:R-:W-:Y:S05]  /*f650*/  ENDCOLLECTIVE ;  /* 0x000000000000791b */ /* 0x003fea0003800000 */
.L_x_772:
[----:B------:R-:W-:Y:S02]  /*f660*/  MOV R252, R248 ;  /* 0x000000f800fc7202 */ /* 0x000fe40000000f00 */
[----:B------:R-:W-:-:S07]  /*f670*/  MOV R247, R232 ;  /* 0x000000e800f77202 */ /* 0x000fce0000000f00 */
[----:B------:R-:W-:Y:S05]  /*f680*/  WARPSYNC.COLLECTIVE R235, `(.L_x_773) ;  /* 0x00000000eb087348 */ /* 0x000fea0003c00000 */
[----:B------:R0:W1:Y:S02]  /*f690*/  SHFL.DOWN P0, R232, R252, R251, R236 ;  /* 0x080000fbfce87389 */ /* 0x00006400000000ec */
[----:B01----:R-:W-:Y:S05]  /*f6a0*/  ENDCOLLECTIVE ;  /* 0x000000000000791b */ /* 0x003fea0003800000 */
.L_x_773:
[----:B------:R-:W-:Y:S01]  /*f6b0*/  MOV R248, R232 ;  /* 0x000000e800f87202 */ /* 0x000fe20000000f00 */
[----:B------:R-:W-:-:S07]  /*f6c0*/  HFMA2 R232, -RZ, RZ, 0, 1.847743988037109375e-06 ;  /* 0x0000001fffe87431 */ /* 0x000fce00000001ff */
[----:B------:R-:W-:Y:S05]  /*f6d0*/  WARPSYNC.COLLECTIVE R235, `(.L_x_774) ;  /* 0x00000000eb087348 */ /* 0x000fea0003c00000 */
[----:B------:R0:W1:Y:S02]  /*f6e0*/  SHFL.IDX P3, R236, R234, R233, R232 ;  /* 0x000000e9eaec7389 */ /* 0x00006400000600e8 */
[----:B01----:R-:W-:Y:S05]  /*f6f0*/  ENDCOLLECTIVE ;  /* 0x000000000000791b */ /* 0x003fea0003800000 */
.L_x_774:
[----:B------:R-:W-:Y:S02]  /*f700*/  MOV R234, R61 ;  /* 0x0000003d00ea7202 */ /* 0x000fe40000000f00 */
[----:B------:R-:W-:-:S07]  /*f710*/  MOV R60, R236 ;  /* 0x000000ec003c7202 */ /* 0x000fce0000000f00 */
[----:B------:R-:W-:Y:S05]  /*f720*/  WARPSYNC.COLLECTIVE R235, `(.L_x_775) ;  /* 0x00000000eb087348 */ /* 0x000fea0003c00000 */
[----:B------:R0:W1:Y:S02]  /*f730*/  SHFL.IDX P3, R236, R234, R233, R232 ;  /* 0x000000e9eaec7389 */ /* 0x00006400000600e8 */
[----:B01----:R-:W-:Y:S05]  /*f740*/  ENDCOLLECTIVE ;  /* 0x000000000000791b */ /* 0x003fea0003800000 */
.L_x_775:
[----:B------:R-:W-:Y:S02]  /*f750*/  MOV R234, R62 ;  /* 0x0000003e00ea7202 */ /* 0x000fe40000000f00 */
[----:B------:R-:W-:-:S07]  /*f760*/  MOV R61, R236 ;  /* 0x000000ec003d7202 */ /* 0x000fce0000000f00 */
[----:B------:R-:W-:Y:S05]  /*f770*/  WARPSYNC.COLLECTIVE R235, `(.L_x_776) ;  /* 0x00000000eb087348 */ /* 0x000fea0003c00000 */
[----:B------:R0:W1:Y:S02]  /*f780*/  SHFL.IDX P3, R236, R234, R233, R232 ;  /* 0x000000e9eaec7389 */ /* 0x00006400000600e8 */
[----:B01----:R-:W-:Y:S05]  /*f790*/  ENDCOLLECTIVE ;  /* 0x000000000000791b */ /* 0x003fea0003800000 */
.L_x_776:
[----:B------:R-:W-:Y:S02]  /*f7a0*/  MOV R234, R63 ;  /* 0x0000003f00ea7202 */ /* 0x000fe40000000f00 */
[----:B------:R-:W-:-:S07]  /*f7b0*/  MOV R62, R236 ;  /* 0x000000ec003e7202 */ /* 0x000fce0000000f00 */
[----:B------:R-:W-:Y:S05]  /*f7c0*/  WARPSYNC.COLLECTIVE R235, `(.L_x_777) ;  /* 0x00000000eb087348 */ /* 0x000fea0003c00000 */
[----:B------:R0:W1:Y:S02]  /*f7d0*/  SHFL.IDX P3, R236, R234, R233, R232 ;  /* 0x000000e9eaec7389 */ /* 0x00006400000600e8 */
[----:B01----:R-:W-:Y:S05]  /*f7e0*/  ENDCOLLECTIVE ;  /* 0x000000000000791b */ /* 0x003fea0003800000 */
.L_x_777:
[----:B------:R-:W-:Y:S01]  /*f7f0*/  MOV R63, R236 ;  /* 0x000000ec003f7202 */ /* 0x000fe20000000f00 */
[----:B------:R-:W-:Y:S06]  /*f800*/  BRA `(.L_x_778) ;  /* 0xffffff8400d07947 */ /* 0x000fec000383ffff */
.L_x_779:
        /* <DEDUP_REMOVED lines=15> */
.L_x_18668:


//--------------------- .text._Z25selective_scan_bwd_kernelI32Selective_Scan_bwd_kernel_traitsILi128ELi16ELb0ELb0ELb1ELb0ELb1EN3c108BFloat16ENS1_7complexIfEEEEv12SSMParamsBwd --------------------------
	.section	.text._Z25selective_scan_bwd_kernelI32Selective_Scan_bwd_kernel_traitsILi128ELi16ELb0ELb0ELb1ELb0ELb1EN3c108BFloat16ENS1_7complexIfEEEEv12SSMParamsBwd,"ax",@progbits
	.align	128
        .global         _Z25selective_scan_bwd_kernelI32Selective_Scan_bwd_kernel_traitsILi128ELi16ELb0ELb0ELb1ELb0ELb1EN3c108BFloat16ENS1_7complexIfEEEEv12SSMParamsBwd
        .type           _Z25selective_scan_bwd_kernelI32Selective_Scan_bwd_kernel_traitsILi128ELi16ELb0ELb0ELb1ELb0ELb1EN3c108BFloat16ENS1_7complexIfEEEEv12SSMParamsBwd,@function
        .size           _Z25selective_scan_bwd_kernelI32Selective_Scan_bwd_kernel_traitsILi128ELi16ELb0ELb0ELb1ELb0ELb1EN3c108BFloat16ENS1_7complexIfEEEEv12SSMParamsBwd,(.L_x_18669 - _Z25selective_scan_bwd_kernelI32Selective_Scan_bwd_kernel_traitsILi128ELi16ELb0ELb0ELb1ELb0ELb1EN3c108BFloat16ENS1_7complexIfEEEEv12SSMParamsBwd)
        .other          _Z25selective_scan_bwd_kernelI32Selective_Scan_bwd_kernel_traitsILi128ELi16ELb0ELb0ELb1ELb0ELb1EN3c108BFloat16ENS1_7complexIfEEEEv12SSMParamsBwd,@"STO_CUDA_ENTRY STV_DEFAULT"
_Z25selective_scan_bwd_kernelI32Selective_Scan_bwd_kernel_traitsILi128ELi16ELb0ELb0ELb1ELb0ELb1EN3c108BFloat16ENS1_7complexIfEEEEv12SSMParamsBwd:
.text._Z25selective_scan_bwd_kernelI32Selective_Scan_bwd_kernel_traitsILi128ELi16ELb0ELb0ELb1ELb0ELb1EN3c108BFloat16ENS1_7complexIfEEEEv12SSMParamsBwd:
        /* <DEDUP_REMOVED lines=25> */
[----:B------:R-:W-:-:S04]  /*0190*/  MOV R5, UR7 ;  /* 0x0000000700057c02 */ /* 0x000fc80008000f00 */
[----:B---3--:R3:W2:Y:S04]  /*01a0*/  @P0 LDG.E R3, desc[UR32][R2.64] ;  /* 0x0000002002030981 */ /* 0x0086a8000c1e1900 */
[----:B------:R-:W2:Y:S01]  /*01b0*/  @P1 LDG.E R4, desc[UR32][R4.64] ;  /* 0x0000002004041981 */ /* 0x000ea2000c1e1900 */
[----:B----4-:R-:W-:Y:S01]  /*01c0*/  MOV R0, UR28 ;  /* 0x0000001c00007c02 */ /* 0x010fe20008000f00 */
[----:B------:R-:W5:Y:S01]  /*01d0*/  S2UR UR6, SR_CTAID.X ;  /* 0x00000000000679c3 */ /* 0x000f620000002500 */
[----:B-1----:R-:W-:Y:S01]  /*01e0*/  ULEA UR13, UR26, 0xfffff800, 0xb ;  /* 0xfffff8001a0d7891 */ /* 0x002fe2000f8e58ff */
[----:B------:R1:W-:Y:S01]  /*01f0*/  STL [R1+0xc], RZ ;  /* 0x00000cff01007387 */ /* 0x0003e20000100800 */
[----:B------:R-:W-:Y:S02]  /*0200*/  IABS R0, R0 ;  /* 0x0000000000007213 */ /* 0x000fe40000000000 */
[----:B------:R-:W-:Y:S01]  /*0210*/  USHF.R.S32.HI UR25, URZ, 0x1f, UR13 ;  /* 0x0000001fff197899 */ /* 0x000fe2000801140d */
[----:B------:R1:W-:Y:S01]  /*0220*/  STL [R1+0x8], RZ ;  /* 0x000008ff01007387 */ /* 0x0003e20000100800 */
[----:B------:R-:W-:-:S13]  /*0230*/  R2UR UR29, R0 ;  /* 0x00000000001d72ca */ /* 0x000fda00000e0000 */
[----:B------:R-:W4:Y:S01]  /*0240*/  I2F.RP R0, UR29 ;  /* 0x0000001d00007d06 */ /* 0x000f220008209400 */
[----:B-----5:R-:W-:Y:S02]  /*0250*/  UIMAD.WIDE.U32 UR4, UR6, UR16, URZ ;  /* 0x00000010060472a5 */ /* 0x020fe4000f8e00ff */
[----:B0-----:R-:W-:Y:S02]  /*0260*/  UIMAD.WIDE.U32 UR8, UR6, UR20, URZ ;  /* 0x00000014060872a5 */ /* 0x001fe4000f8e00ff */
[----:B------:R-:W-:Y:S02]  /*0270*/  UIMAD UR5, UR6, UR17, UR5 ;  /* 0x00000011060572a4 */ /* 0x000fe4000f8e0205 */
[----:B------:R-:W-:Y:S02]  /*0280*/  UIMAD UR9, UR6, UR21, UR9 ;  /* 0x00000015060972a4 */ /* 0x000fe4000f8e0209 */
[----:B------:R-:W-:Y:S02]  /*0290*/  UIMAD.WIDE.U32 UR4, UR12, UR18, UR4 ;  /* 0x000000120c0472a5 */ /* 0x000fe4000f8e0004 */
[----:B------:R-:W-:Y:S01]  /*02a0*/  UIMAD.WIDE.U32 UR20, UR12, UR22, UR8 ;  /* 0x000000160c1472a5 */ /* 0x000fe2000f8e0008 */
[----:B----4-:R-:W3:Y:S01]  /*02b0*/  MUFU.RCP R0, R0 ;  /* 0x0000000000007308 */ /* 0x010ee20000001000 */
[----:B------:R-:W-:-:S02]  /*02c0*/  UIMAD UR7, UR12, UR19, UR5 ;  /* 0x000000130c0772a4 */ /* 0x000fc4000f8e0205 */
[----:B------:R-:W-:Y:S02]  /*02d0*/  UIMAD UR24, UR12, UR23, UR21 ;  /* 0x000000170c1872a4 */ /* 0x000fe4000f8e0215 */
[----:B------:R-:W-:Y:S01]  /*02e0*/  UIADD3 UR22, UP0, UPT, UR13, UR4, URZ ;  /* 0x000000040d167290 */ /* 0x000fe2000ff1e0ff */
[----:B------:R-:W0:Y:S02]  /*02f0*/  LDCU.128 UR8, c[0x0][0x460] ;  /* 0x00008c00ff0877ac */ /* 0x000e240008000c00 */
[----:B------:R-:W-:Y:S01]  /*0300*/  UMOV UR4, URZ ;  /* 0x000000ff00047c82 */ /* 0x000fe20008000000 */
[----:B------:R-:W-:Y:S02]  /*0310*/  UIADD3.X UR7, UPT, UPT, UR25, UR7, URZ, UP0, !UPT ;  /* 0x0000000719077290 */ /* 0x000fe400087fe4ff */
[----:B------:R-:W-:Y:S01]  /*0320*/  UIADD3 UR20, UP2, UPT, UR13, UR20, URZ ;  /* 0x000000140d147290 */ /* 0x000fe2000ff5e0ff */
[----:B------:R-:W4:Y:S01]  /*0330*/  LDCU.64 UR18, c[0x0][0x498] ;  /* 0x00009300ff1277ac */ /* 0x000f220008000a00 */
[----:B---3--:R-:W-:-:S02]  /*0340*/  IADD3 R2, PT, PT, R0, 0xffffffe, RZ ;  /* 0x0ffffffe00027810 */ /* 0x008fc40007ffe0ff */
[----:B------:R-:W-:Y:S01]  /*0350*/  MOV R0, UR12 ;  /* 0x0000000c00007c02 */ /* 0x000fe20008000f00 */
[----:B------:R-:W-:Y:S01]  /*0360*/  UIADD3.X UR24, UPT, UPT, UR25, UR24, URZ, UP2, !UPT ;  /* 0x0000001819187290 */ /* 0x000fe200097fe4ff */
[----:B------:R-:W3:Y:S02]  /*0370*/  LDCU.64 UR16, c[0x0][0x4d8] ;  /* 0x00009b00ff1077ac */ /* 0x000ee40008000a00 */
[----:B------:R-:W5:Y:S01]  /*0380*/  F2I.FTZ.U32.TRUNC.NTZ R2, R2 ;  /* 0x0000000200027305 */ /* 0x000f62000021f000 */
[----:B------:R-:W-:Y:S01]  /*0390*/  IABS R0, R0 ;  /* 0x0000000000007213 */ /* 0x000fe20000000000 */
[----:B0-----:R-:W-:-:S03]  /*03a0*/  ULEA UR23, UP3, UR20, UR10, 0x1 ;  /* 0x0000000a14177291 */ /* 0x001fc6000f8608ff */
[----:B------:R-:W-:Y:S01]  /*03b0*/  R2UR UR27, R0 ;  /* 0x00000000001b72ca */ /* 0x000fe200000e0000 */
[----:B------:R-:W-:Y:S01]  /*03c0*/  ULEA.HI.X UR24, UR20, UR11, UR24, 0x1, UP3 ;  /* 0x0000000b14187291 */ /* 0x000fe200098f0c18 */
[----:B-----5:R-:W-:Y:S01]  /*03d0*/  R2UR UR5, R2 ;  /* 0x00000000020572ca */ /* 0x020fe200000e0000 */
[----:B---3--:R-:W-:Y:S02]  /*03e0*/  USHF.R.U64 UR16, UR16, 0x1, UR17 ;  /* 0x0000000110107899 */ /* 0x008fe40008001211 */
[----:B------:R-:W-:-:S10]  /*03f0*/  USHF.R.U32.HI UR17, URZ, 0x1, UR17 ;  /* 0x00000001ff117899 */ /* 0x000fd40008011611 */
[----:B------:R-:W-:-:S04]  /*0400*/  UIADD3 UR21, UPT, UPT, URZ, -UR5, URZ ;  /* 0x80000005ff157290 */ /* 0x000fc8000fffe0ff */
[----:B------:R-:W-:-:S04]  /*0410*/  UIMAD UR21, UR21, UR29, URZ ;  /* 0x0000001d151572a4 */ /* 0x000fc8000f8e02ff */
[----:B------:R-:W-:Y:S02]  /*0420*/  UIMAD.WIDE.U32 UR4, UR5, UR21, UR4 ;  /* 0x00000015050472a5 */ /* 0x000fe4000f8e0004 */
[----:B------:R-:W-:Y:S02]  /*0430*/  ULEA UR21, UP1, UR22, UR8, 0x1 ;  /* 0x0000000816157291 */ /* 0x000fe4000f8208ff */
[----:B------:R-:W-:Y:S02]  /*0440*/  UIMAD.WIDE.U32 UR4, UR5, UR27, URZ ;  /* 0x0000001b050472a5 */ /* 0x000fe4000f8e00ff */
[----:B------:R-:W-:Y:S02]  /*0450*/  ULEA.HI.X UR22, UR22, UR9, UR7, 0x1, UP1 ;  /* 0x0000000916167291 */ /* 0x000fe400088f0c07 */
[----:B--2---:R-:W-:Y:S02]  /*0460*/  UIMAD.WIDE.U32 UR8, UR6, UR14, URZ ;  /* 0x0000000e060872a5 */ /* 0x004fe4000f8e00ff */
[----:B------:R-:W-:Y:S01]  /*0470*/  UISETP.NE.AND UP1, UPT, UR28, URZ, UPT ;  /* 0x000000ff1c00728c */ /* 0x000fe2000bf25270 */
[----:B------:R-:W-:Y:S01]  /*0480*/  UMOV UR7, UR5 ;  /* 0x0000000500077c82 */ /* 0x000fe20008000000 */
[----:B----4-:R-:W-:-:S02]  /*0490*/  UIMAD.WIDE.U32 UR4, UR6, UR18, URZ ;  /* 0x00000012060472a5 */ /* 0x010fc4000f8e00ff */
[----:B------:R-:W-:Y:S02]  /*04a0*/  UIADD3 UR10, UPT, UPT, -UR7, URZ, URZ ;  /* 0x000000ff070a7290 */ /* 0x000fe4000fffe1ff */
[----:B------:R-:W-:Y:S02]  /*04b0*/  UIMAD UR5, UR6, UR19, UR5 ;  /* 0x00000013060572a4 */ /* 0x000fe4000f8e0205 */
[----:B------:R-:W-:Y:S02]  /*04c0*/  UIMAD UR10, UR29, UR10, UR27 ;  /* 0x0000000a1d0a72a4 */ /* 0x000fe4000f8e021b */
[----:B------:R-:W-:Y:S02]  /*04d0*/  UIMAD.WIDE.U32 UR4, UR12, UR30, UR4 ;  /* 0x0000001e0c0472a5 */ /* 0x000fe4000f8e0004 */
[----:B------:R-:W-:Y:S02]  /*04e0*/  UISETP.GT.U32.AND UP2, UPT, UR29, UR10, UPT ;  /* 0x0000000a1d00728c */ /* 0x000fe4000bf44070 */
[----:B------:R-:W-:Y:S01]  /*04f0*/  UIMAD UR5, UR12, UR31, UR5 ;  /* 0x0000001f0c0572a4 */ /* 0x000fe2000f8e0205 */
[----:B------:R-:W0:Y:S01]  /*0500*/  LDCU.64 UR30, c[0x0][0x480] ;  /* 0x00009000ff1e77ac */ /* 0x000e220008000a00 */
[----:B------:R-:W-:-:S02]  /*0510*/  ULOP3.LUT UR18, UR12, UR28, URZ, 0x3c, !UPT ;  /* 0x0000001c0c127292 */ /* 0x000fc4000f8e3cff */
[----:B------:R-:W-:-:S05]  /*0520*/  UIMAD UR9, UR6, UR15, UR9 ;  /* 0x0000000f060972a4 */ /* 0x000fca000f8e0209 */
[----:B------:R-:W-:Y:S02]  /*0530*/  @!UP2 UIADD3 UR10, UPT, UPT, UR10, -UR29, URZ ;  /* 0x8000001d0a0aa290 */ /* 0x000fe4000fffe0ff */
[----:B------:R-:W-:Y:S02]  /*0540*/  @!UP2 UIADD3 UR7, UPT, UPT, UR7, 0x1, URZ ;  /* 0x000000010707a890 */ /* 0x000fe4000fffe0ff */
[----:B------:R-:W-:Y:S02]  /*0550*/  UISETP.GE.U32.AND UP0, UPT, UR10, UR29, UPT ;  /* 0x0000001d0a00728c */ /* 0x000fe4000bf06070 */
[----:B------:R-:W-:Y:S01]  /*0560*/  UISETP.GE.AND UP2, UPT, UR18, URZ, UPT ;  /* 0x000000ff1200728c */ /* 0x000fe2000bf46270 */
[----:B------:R-:W2:Y:S04]  /*0570*/  LDCU.64 UR14, c[0x0][0x3e8] ;  /* 0x00007d00ff0e77ac */ /* 0x000ea80008000a00 */
[----:B------:R-:W3:Y:S04]  /*0580*/  LDCU.64 UR10, c[0x0][0x528] ;  /* 0x0000a500ff0a77ac */ /* 0x000ee80008000a00 */
[----:B------:R-:W-:Y:S01]  /*0590*/  @UP0 UIADD3 UR7, UPT, UPT, UR7, 0x1, URZ ;  /* 0x0000000107070890 */ /* 0x000fe2000fffe0ff */
[----:B------:R-:W4:Y:S01]  /*05a0*/  LDCU.64 UR18, c[0x0][0x4e0] ;  /* 0x00009c00ff1277ac */ /* 0x000f220008000a00 */
[----:B------:R-:W-:-:S02]  /*05b0*/  UIADD3 UR13, UP3, UPT, UR13, UR4, URZ ;  /* 0x000000040d0d7290 */ /* 0x000fc4000ff7e0ff */
[----:B------:R-:W-:Y:S02]  /*05c0*/  @!UP2 UIADD3 UR7, UPT, UPT, -UR7, URZ, URZ ;  /* 0x000000ff0707a290 */ /* 0x000fe4000fffe1ff */
[----:B------:R-:W-:Y:S02]  /*05d0*/  UIADD3.X UR4, UPT, UPT, UR25, UR5, URZ, UP3, !UPT ;  /* 0x0000000519047290 */ /* 0x000fe40009ffe4ff */
[----:B0-----:R-:W-:Y:S02]  /*05e0*/  UISETP.NE.U32.AND UP0, UPT, UR30, URZ, UPT ;  /* 0x000000ff1e00728c */ /* 0x001fe4000bf05070 */
[----:B---3--:R-:W-:Y:S02]  /*05f0*/  ULEA UR25, UP2, UR13, UR10, 0x1 ;  /* 0x0000000a0d197291 */ /* 0x008fe4000f8408ff */
[----:B------:R-:W-:Y:S02]  /*0600*/  @!UP1 ULOP3.LUT UR7, URZ, UR28, URZ, 0x33, !UPT ;  /* 0x0000001cff079292 */ /* 0x000fe4000f8e33ff */
[----:B------:R-:W-:-:S02]  /*0610*/  UISETP.NE.AND.EX UP0, UPT, UR31, URZ, UPT, UP0 ;  /* 0x000000ff1f00728c */ /* 0x000fc4000bf05300 */
[----:B------:R-:W-:Y:S02]  /*0620*/  ULEA.HI.X UR13, UR13, UR11, UR4, 0x1, UP2 ;  /* 0x0000000b0d0d7291 */ /* 0x000fe400090f0c04 */
[----:B------:R-:W-:Y:S02]  /*0630*/  USHF.R.S32.HI UR4, URZ, 0x1f, UR7 ;  /* 0x0000001fff047899 */ /* 0x000fe40008011407 */
[----:B--2---:R-:W-:Y:S02]  /*0640*/  UIMAD.WIDE.U32 UR8, UR7, UR14, UR8 ;  /* 0x0000000e070872a5 */ /* 0x004fe4000f8e0008 */
[----:B------:R-:W-:Y:S02]  /*0650*/  UIMAD UR5, UR4, UR14, URZ ;  /* 0x0000000e040572a4 */ /* 0x000fe4000f8e02ff */
[----:B----4-:R-:W-:Y:S02]  /*0660*/  UIMAD UR11, UR4, UR18, URZ ;  /* 0x00000012040b72a4 */ /* 0x010fe4000f8e02ff */
[----:B------:R-:W-:-:S02]  /*0670*/  UIMAD UR10, UR7, UR15, UR5 ;  /* 0x0000000f070a72a4 */ /* 0x000fc4000f8e0205 */
[----:B------:R-:W-:Y:S01]  /*0680*/  UIMAD.WIDE.U32 UR4, UR7, UR18, URZ ;  /* 0x00000012070472a5 */ /* 0x000fe2000f8e00ff */
[----:B------:R-:W0:Y:S01]  /*0690*/  @UP0 LDCU UR18, c[0x0][0x384] ;  /* 0x00007080ff1207ac */ /* 0x000e220008000800 */
[----:B------:R-:W2:Y:S01]  /*06a0*/  LDCU.64 UR14, c[0x0][0x540] ;  /* 0x0000a800ff0e77ac */ /* 0x000ea20008000a00 */
[----:B------:R-:W-:Y:S01]  /*06b0*/  UIMAD UR11, UR7, UR19, UR11 ;  /* 0x00000013070b72a4 */ /* 0x000fe2000f8e020b */
[----:B------:R-:W3:Y:S01]  /*06c0*/  @UP0 LDCU UR19, c[0x0][0x38c] ;  /* 0x00007180ff1307ac */ /* 0x000ee20008000800 */
[----:B------:R-:W4:Y:S01]  /*06d0*/  LDCU.64 UR30, c[0x0][0x450] ;  /* 0x00008a00ff1e77ac */ /* 0x000f220008000a00 */
[----:B------:R-:W5:Y:S01]  /*06e0*/  @UP0 LDCU.64 UR34, c[0x0][0x480] ;  /* 0x00009000ff2207ac */ /* 0x000f620008000a00 */
[----:B------:R-:W-:Y:S02]  /*06f0*/  ULEA UR7, UR26, 0xfffff000, 0xc ;  /* 0xfffff0001a077891 */ /* 0x000fe4000f8e60ff */
[----:B------:R-:W-:Y:S02]  /*0700*/  UIADD3 UR5, UPT, UPT, UR5, UR11, URZ ;  /* 0x0000000b05057290 */ /* 0x000fe4000fffe0ff */
[----:B------:R-:W-:-:S02]  /*0710*/  UIADD3 UR28, UP1, UPT, UR7, UR8, URZ ;  /* 0x00000008071c7290 */ /* 0x000fc4000ff3e0ff */
[----:B0-----:R-:W-:Y:S02]  /*0720*/  @UP0 UIMAD UR8, UR6, UR18, UR12 ;  /* 0x00000012060802a4 */ /* 0x001fe4000f8e020c */
[----:B------:R-:W-:Y:S02]  /*0730*/  UIADD3 UR10, UPT, UPT, UR9, UR10, URZ ;  /* 0x0000000a090a7290 */ /* 0x000fe4000fffe0ff */
[----:B------:R-:W-:Y:S02]  /*0740*/  UIMAD UR11, UR17, UR6, URZ ;  /* 0x00000006110b72a4 */ /* 0x000fe4000f8e02ff */
[----:B------:R-:W-:Y:S02]  /*0750*/  UIMAD.WIDE.U32 UR4, UR6, UR16, UR4 ;  /* 0x00000010060472a5 */ /* 0x000fe4000f8e0004 */
[----:B------:R-:W-:Y:S02]  /*0760*/  @UP0 UIMAD UR8, UR8, UR26, URZ ;  /* 0x0000001a080802a4 */ /* 0x000fe4000f8e02ff */
[----:B------:R-:W-:-:S02]  /*0770*/  ULEA.HI.X.SX32 UR7, UR7, UR10, 0x1, UP1 ;  /* 0x0000000a07077291 */ /* 0x000fc400088f0eff */
[----:B------:R-:W-:Y:S02]  /*0780*/  UIADD3 UR11, UPT, UPT, UR5, UR11, URZ ;  /* 0x0000000b050b7290 */ /* 0x000fe4000fffe0ff */
[----:B--2---:R-:W-:Y:S02]  /*0790*/  ULEA UR10, UP1, UR4, UR14, 0x3 ;  /* 0x0000000e040a7291 */ /* 0x004fe4000f8218ff */
[----:B---3--:R-:W-:Y:S02]  /*07a0*/  @UP0 UIMAD UR8, UR8, UR19, URZ ;  /* 0x00000013080802a4 */ /* 0x008fe4000f8e02ff */
        /* <DEDUP_REMOVED lines=14> */
[----:B------:R2:W-:Y:S01]  /*0890*/  STL [R1+0x8], RZ ;  /* 0x000008ff01007387 */ /* 0x0005e20000100800 */
[----:B------:R-:W-:-:S03]  /*08a0*/  UMOV UR26, UR13 ;  /* 0x0000000d001a7c82 */ /* 0x000fc60008000000 */
[----:B------:R2:W-:Y:S01]  /*08b0*/  STL [R1+0xc], RZ ;  /* 0x00000cff01007387 */ /* 0x0005e20000100800 */
[C---:B0-----:R-:W-:Y:S02]  /*08c0*/  SHF.L.U32 R3, R0.reuse, 0x4, RZ ;  /* 0x0000000400037819 */ /* 0x041fe400000006ff */
[----:B------:R-:W-:-:S04]  /*08d0*/  LOP3.LUT R0, R0, 0x1f, RZ, 0xc0, !PT ;  /* 0x0000001f00007812 */ /* 0x000fc800078ec0ff */
[----:B-12---:R-:W-:-:S07]  /*08e0*/  LOP3.LUT R29, R0, 0x3e00, R3, 0xf8, !PT ;  /* 0x00003e00001d7812 */ /* 0x006fce00078ef803 */
.L_x_881:
[----:B------:R-:W0:Y:S01]  /*08f0*/  S2UR UR38, SR_CTAID.X ;  /* 0x00000000002679c3 */ /* 0x000e220000002500 */
[----:B-1----:R-:W1:Y:S01]  /*0900*/  S2R R182, SR_TID.X ;  /* 0x0000000000b67919 */ /* 0x002e620000002100 */
[----:B------:R-:W0:Y:S01]  /*0910*/  LDCU.128 UR12, c[0x0][0x410] ;  /* 0x00008200ff0c77ac */ /* 0x000e220008000c00 */
[----:B------:R-:W-:Y:S02]  /*0920*/  MOV R8, UR21 ;  /* 0x0000001500087c02 */ /* 0x000fe40008000f00 */
[----:B------:R-:W-:Y:S01]  /*0930*/  MOV R9, UR22 ;  /* 0x0000001600097c02 */ /* 0x000fe20008000f00 */
[----:B------:R-:W2:Y:S01]  /*0940*/  LDCU.128 UR16, c[0x0][0x420] ;  /* 0x00008400ff1077ac */ /* 0x000ea20008000c00 */
[----:B------:R-:W-:Y:S01]  /*0950*/  PRMT R30, RZ, 0x7610, R30 ;  /* 0x00007610ff1e7816 */ /* 0x000fe2000000001e */
[----:B------:R-:W3:Y:S01]  /*0960*/  S2UR UR31, SR_CTAID.Y ;  /* 0x00000000001f79c3 */ /* 0x000ee20000002600 */
[----:B------:R-:W-:Y:S01]  /*0970*/  PRMT R36, RZ, 0x7610, R36 ;  /* 0x00007610ff247816 */ /* 0x000fe20000000024 */
[----:B------:R-:W-:Y:S01]  /*0980*/  ULEA UR8, UR20, 0xfffff800, 0xb ;  /* 0xfffff80014087891 */ /* 0x000fe2000f8e58ff */
[----:B------:R-:W-:Y:S01]  /*0990*/  PRMT R27, RZ, 0x7610, R27 ;  /* 0x00007610ff1b7816 */ /* 0x000fe2000000001b */
[----:B------:R-:W-:Y:S01]  /*09a0*/  UMOV UR9, URZ ;  /* 0x000000ff00097c82 */ /* 0x000fe20008000000 */
[----:B------:R-:W4:Y:S01]  /*09b0*/  LDCU UR29, c[0x0][0x388] ;  /* 0x00007100ff1d77ac */ /* 0x000f220008000800 */
[----:B------:R-:W-:-:S02]  /*09c0*/  PRMT R37, RZ, 0x7610, R37 ;  /* 0x00007610ff257816 */ /* 0x000fc40000000025 */
[----:B------:R-:W-:Y:S01]  /*09d0*/  PRMT R35, RZ, 0x7610, R35 ;  /* 0x00007610ff237816 */ /* 0x000fe20000000023 */
[----:B------:R-:W5:Y:S01]  /*09e0*/  LDCU.64 UR40, c[0x0][0x488] ;  /* 0x00009100ff2877ac */ /* 0x000f620008000a00 */
[----:B------:R-:W-:Y:S02]  /*09f0*/  PRMT R34, RZ, 0x7610, R34 ;  /* 0x00007610ff227816 */ /* 0x000fe40000000022 */
[----:B------:R-:W-:Y:S01]  /*0a00*/  PRMT R33, RZ, 0x7610, R33 ;  /* 0x00007610ff217816 */ /* 0x000fe20000000021 */
[----:B------:R-:W5:Y:S01]  /*0a10*/  LDCU.64 UR42, c[0x0][0x478] ;  /* 0x00008f00ff2a77ac */ /* 0x000f620008000a00 */
[----:B------:R-:W-:Y:S02]  /*0a20*/  PRMT R32, RZ, 0x7610, R32 ;  /* 0x00007610ff207816 */ /* 0x000fe40000000020 */
[----:B------:R-:W-:Y:S01]  /*0a30*/  PRMT R31, RZ, 0x7610, R31 ;  /* 0x00007610ff1f7816 */ /* 0x000fe2000000001f */
[----:B0-----:R-:W-:Y:S01]  /*0a40*/  UIMAD.WIDE.U32 UR34, UR38, UR12, UR8 ;  /* 0x0000000c262272a5 */ /* 0x001fe2000f8e0008 */
[----:B------:R-:W-:Y:S01]  /*0a50*/  PRMT R38, RZ, 0x7610, R38 ;  /* 0x00007610ff267816 */ /* 0x000fe20000000026 */
[----:B--2---:R-:W-:Y:S01]  /*0a60*/  UIMAD.WIDE.U32 UR36, UR38, UR16, UR8 ;  /* 0x00000010262472a5 */ /* 0x004fe2000f8e0008 */
[----:B------:R-:W-:Y:S01]  /*0a70*/  PRMT R39, RZ, 0x7610, R39 ;  /* 0x00007610ff277816 */ /* 0x000fe20000000027 */
[----:B------:R-:W-:Y:S01]  /*0a80*/  UIMAD UR13, UR38, UR13, UR35 ;  /* 0x0000000d260d72a4 */ /* 0x000fe2000f8e0223 */
[----:B------:R-:W-:Y:S01]  /*0a90*/  PRMT R40, RZ, 0x7610, R40 ;  /* 0x00007610ff287816 */ /* 0x000fe20000000028 */
[----:B------:R-:W-:Y:S01]  /*0aa0*/  UIMAD UR37, UR38, UR17, UR37 ;  /* 0x00000011262572a4 */ /* 0x000fe2000f8e0225 */
[----:B------:R-:W-:Y:S01]  /*0ab0*/  PRMT R42, RZ, 0x7610, R42 ;  /* 0x00007610ff2a7816 */ /* 0x000fe2000000002a */
[----:B------:R-:W-:Y:S01]  /*0ac0*/  UMOV UR12, UR34 ;  /* 0x00000022000c7c82 */ /* 0x000fe20008000000 */
[----:B-1----:R-:W-:Y:S01]  /*0ad0*/  SHF.L.U32 R3, R182, 0x4, RZ ;  /* 0x00000004b6037819 */ /* 0x002fe200000006ff */
[----:B---3--:R-:W-:Y:S01]  /*0ae0*/  UIMAD.WIDE.U32 UR12, UR31, UR14, UR12 ;  /* 0x0000000e1f0c72a5 */ /* 0x008fe2000f8e000c */
[----:B------:R-:W-:Y:S01]  /*0af0*/  PRMT R44, RZ, 0x7610, R44 ;  /* 0x00007610ff2c7816 */ /* 0x000fe2000000002c */
[----:B----4-:R-:W-:Y:S01]  /*0b00*/  UIADD3 UR16, UPT, UPT, -UR8, UR29, URZ ;  /* 0x0000001d08107290 */ /* 0x010fe2000fffe1ff */
[----:B------:R-:W-:Y:S01]  /*0b10*/  LOP3.LUT R43, R3, 0x3e00, RZ, 0xc0, !PT ;  /* 0x00003e00032b7812 */ /* 0x000fe200078ec0ff */
[----:B------:R-:W-:Y:S01]  /*0b20*/  UIMAD UR13, UR31, UR15, UR13 ;  /* 0x0000000f1f0d72a4 */ /* 0x000fe2000f8e020d */
[----:B------:R-:W-:Y:S01]  /*0b30*/  PRMT R41, RZ, 0x7610, R41 ;  /* 0x00007610ff297816 */ /* 0x000fe20000000029 */
[----:B------:R-:W-:Y:S01]  /*0b40*/  UIMAD.WIDE.U32 UR14, UR31, UR18, UR36 ;  /* 0x000000121f0e72a5 */ /* 0x000fe2000f8e0024 */
[----:B------:R-:W-:-:S02]  /*0b50*/  LOP3.LUT R3, R43, R0, RZ, 0xfc, !PT ;  /* 0x000000002b037212 */ /* 0x000fc400078efcff */
[----:B------:R-:W-:Y:S01]  /*0b60*/  PRMT R46, RZ, 0x7610, R46 ;  /* 0x00007610ff2e7816 */ /* 0x000fe2000000002e */
[----:B------:R-:W-:Y:S01]  /*0b70*/  UIMAD UR19, UR31, UR19, UR15 ;  /* 0x000000131f1372a4 */ /* 0x000fe2000f8e020f */
[C---:B------:R-:W-:Y:S01]  /*0b80*/  IADD3 R7, P0, PT, R3.reuse, UR12, RZ ;  /* 0x0000000c03077c10 */ /* 0x040fe2000ff1e0ff */
[----:B------:R-:W-:Y:S01]  /*0b90*/  BAR.SYNC.DEFER_BLOCKING 0x0 ;  /* 0x0000000000007b1d */ /* 0x000fe20000010000 */
[----:B------:R-:W-:Y:S02]  /*0ba0*/  IADD3 R5, P1, PT, R3, UR14, RZ ;  /* 0x0000000e03057c10 */ /* 0x000fe4000ff3e0ff */
[----:B------:R-:W-:Y:S02]  /*0bb0*/  IADD3.X R12, PT, PT, RZ, UR13, RZ, P0, !PT ;  /* 0x0000000dff0c7c10 */ /* 0x000fe400087fe4ff */
[----:B------:R-:W-:Y:S01]  /*0bc0*/  IADD3.X R10, PT, PT, RZ, UR19, RZ, P1, !PT ;  /* 0x00000013ff0a7c10 */ /* 0x000fe20008ffe4ff */
[----:B------:R-:W0:Y:S01]  /*0bd0*/  S2R R105, SR_LANEID ;  /* 0x0000000000697919 */ /* 0x000e220000000000 */
[C---:B------:R-:W-:Y:S01]  /*0be0*/  ISETP.GE.AND P2, PT, R29.reuse, UR16, PT ;  /* 0x000000101d007c0c */ /* 0x040fe2000bf46270 */
[----:B------:R-:W-:Y:S01]  /*0bf0*/  IMAD.WIDE.U32 R28, R29, 0x2, R8 ;  /* 0x000000021d1c7825 */ /* 0x000fe200078e0008 */
[----:B-----5:R-:W-:Y:S01]  /*0c00*/  LEA R6, P0, R7, UR40, 0x1 ;  /* 0x0000002807067c11 */ /* 0x020fe2000f8008ff */
[----:B------:R-:W-:Y:S01]  /*0c10*/  UMOV UR30, 0x400 ;  /* 0x00000400001e7882 */ /* 0x000fe20000000000 */
[----:B------:R-:W-:Y:S01]  /*0c20*/  LEA R4, P1, R5, UR42, 0x1 ;  /* 0x0000002a05047c11 */ /* 0x000fe2000f8208ff */
[----:B------:R-:W1:Y:S01]  /*0c30*/  LDCU UR18, c[0x0][0x38c] ;  /* 0x00007180ff1277ac */ /* 0x000e620008000800 */
[----:B------:R-:W-:-:S02]  /*0c40*/  SHF.L.U32 R8, R3, 0x1, RZ ;  /* 0x0000000103087819 */ /* 0x000fc400000006ff */
[----:B------:R-:W-:Y:S02]  /*0c50*/  LEA.HI.X R7, R7, UR41, R12, 0x1, P0 ;  /* 0x0000002907077c11 */ /* 0x000fe400080f0c0c */
[----:B------:R-:W-:Y:S02]  /*0c60*/  LOP3.LUT R26, R43, 0x20, R0, 0xfe, !PT ;  /* 0x000000202b1a7812 */ /* 0x000fe400078efe00 */
[C---:B------:R-:W-:Y:S02]  /*0c70*/  LOP3.LUT R17, R3.reuse, 0xe0, RZ, 0xfc, !PT ;  /* 0x000000e003117812 */ /* 0x040fe400078efcff */
[----:B------:R-:W-:Y:S01]  /*0c80*/  LOP3.LUT R18, R3, 0x100, RZ, 0xfc, !PT ;  /* 0x0000010003127812 */ /* 0x000fe200078efcff */
[----:B------:R-:W2:Y:S01]  /*0c90*/  @!P2 LDG.E.U16 R27, desc[UR32][R28.64] ;  /* 0x000000201c1ba981 */ /* 0x000ea2000c1e1500 */
[----:B------:R-:W-:Y:S02]  /*0ca0*/  LEA.HI.X R5, R5, UR43, R10, 0x1, P1 ;  /* 0x0000002b05057c11 */ /* 0x000fe400088f0c0a */
[----:B------:R-:W-:-:S02]  /*0cb0*/  LOP3.LUT R16, R3, 0xc0, RZ, 0xfc, !PT ;  /* 0x000000c003107812 */ /* 0x000fc400078efcff */
[C---:B------:R-:W-:Y:S02]  /*0cc0*/  LOP3.LUT R15, R3.reuse, 0xa0, RZ, 0xfc, !PT ;  /* 0x000000a0030f7812 */ /* 0x040fe400078efcff */
[C---:B------:R-:W-:Y:S02]  /*0cd0*/  LOP3.LUT R14, R3.reuse, 0x80, RZ, 0xfc, !PT ;  /* 0x00000080030e7812 */ /* 0x040fe400078efcff */
[C---:B------:R-:W-:Y:S02]  /*0ce0*/  LOP3.LUT R13, R3.reuse, 0x60, RZ, 0xfc, !PT ;  /* 0x00000060030d7812 */ /* 0x040fe400078efcff */
[C---:B------:R-:W-:Y:S02]  /*0cf0*/  LOP3.LUT R19, R3.reuse, 0x120, RZ, 0xfc, !PT ;  /* 0x0000012003137812 */ /* 0x040fe400078efcff */
[C---:B------:R-:W-:Y:S02]  /*0d00*/  LOP3.LUT R20, R3.reuse, 0x140, RZ, 0xfc, !PT ;  /* 0x0000014003147812 */ /* 0x040fe400078efcff */
[----:B------:R-:W-:-:S02]  /*0d10*/  LOP3.LUT R21, R3, 0x160, RZ, 0xfc, !PT ;  /* 0x0000016003157812 */ /* 0x000fc400078efcff */
[C---:B------:R-:W-:Y:S02]  /*0d20*/  LOP3.LUT R22, R3.reuse, 0x180, RZ, 0xfc, !PT ;  /* 0x0000018003167812 */ /* 0x040fe400078efcff */
[C---:B------:R-:W-:Y:S02]  /*0d30*/  LOP3.LUT R23, R3.reuse, 0x1a0, RZ, 0xfc, !PT ;  /* 0x000001a003177812 */ /* 0x040fe400078efcff */
[C---:B------:R-:W-:Y:S02]  /*0d40*/  LOP3.LUT R24, R3.reuse, 0x1c0, RZ, 0xfc, !PT ;  /* 0x000001c003187812 */ /* 0x040fe400078efcff */
[----:B------:R-:W-:Y:S01]  /*0d50*/  LOP3.LUT R25, R3, 0x1e0, RZ, 0xfc, !PT ;  /* 0x000001e003197812 */ /* 0x000fe200078efcff */
[----:B------:R-:W3:Y:S01]  /*0d60*/  S2UR UR12, SR_CgaCtaId ;  /* 0x00000000000c79c3 */ /* 0x000ee20000008800 */
[----:B------:R-:W-:Y:S01]  /*0d70*/  IADD3 R10, P0, PT, R8, UR23, RZ ;  /* 0x00000017080a7c10 */ /* 0x000fe2000ff1e0ff */
[----:B------:R-:W4:Y:S01]  /*0d80*/  LDCU.64 UR14, c[0x0][0x508] ;  /* 0x0000a100ff0e77ac */ /* 0x000f220008000a00 */
[----:B------:R-:W-:-:S02]  /*0d90*/  P2R R88, PR, RZ, 0x4 ;  /* 0x00000004ff587803 */ /* 0x000fc40000000000 */
[----:B------:R-:W-:Y:S02]  /*0da0*/  IADD3.X R11, PT, PT, RZ, UR24, RZ, P0, !PT ;  /* 0x00000018ff0b7c10 */ /* 0x000fe400087fe4ff */
[----:B------:R-:W-:-:S13]  /*0db0*/  ISETP.GE.AND P0, PT, R26, UR16, PT ;  /* 0x000000101a007c0c */ /* 0x000fda000bf06270 */
[----:B------:R-:W5:Y:S01]  /*0dc0*/  @!P0 LDG.E.U16 R30, desc[UR32][R28.64+0x40] ;  /* 0x000040201c1e8981 */ /* 0x000f62000c1e1500 */
        /* <DEDUP_REMOVED lines=8> */
[----:B------:R-:W4:Y:S01]  /*0e50*/  @!P2 LDG.E.U16 R35, desc[UR32][R28.64+0x180] ;  /* 0x000180201c23a981 */ /* 0x000f22000c1e1500 */
[----:B------:R-:W-:Y:S02]  /*0e60*/  ISETP.GE.AND P6, PT, R12, UR16, PT ;  /* 0x000000100c007c0c */ /* 0x000fe4000bfc6270 */
[----:B------:R-:W-:Y:S01]  /*0e70*/  IADD3 R8, P1, PT, R8, UR25, RZ ;  /* 0x0000001908087c10 */ /* 0x000fe2000ff3e0ff */
[----:B------:R-:W4:Y:S01]  /*0e80*/  @!P3 LDG.E.U16 R34, desc[UR32][R28.64+0x140] ;  /* 0x000140201c22b981 */ /* 0x000f22000c1e1500 */
[----:B------:R-:W-:Y:S02]  /*0e90*/  ISETP.GE.AND P2, PT, R21, UR16, PT ;  /* 0x0000001015007c0c */ /* 0x000fe4000bf46270 */
[----:B------:R-:W-:Y:S01]  /*0ea0*/  IADD3.X R9, PT, PT, RZ, UR26, RZ, P1, !PT ;  /* 0x0000001aff097c10 */ /* 0x000fe20008ffe4ff */
[----:B------:R-:W4:Y:S01]  /*0eb0*/  @!P4 LDG.E.U16 R33, desc[UR32][R28.64+0x100] ;  /* 0x000100201c21c981 */ /* 0x000f22000c1e1500 */
[----:B------:R-:W-:-:S03]  /*0ec0*/  ISETP.GE.AND P1, PT, R20, UR16, PT ;  /* 0x0000001014007c0c */ /* 0x000fc6000bf26270 */
[----:B------:R-:W4:Y:S01]  /*0ed0*/  @!P0 LDG.E.U16 R37, desc[UR32][R28.64+0x200] ;  /* 0x000200201c258981 */ /* 0x000f22000c1e1500 */
[----:B------:R-:W-:Y:S02]  /*0ee0*/  ISETP.GE.AND P0, PT, R19, UR16, PT ;  /* 0x0000001013007c0c */ /* 0x000fe4000bf06270 */
[----:B------:R-:W-:Y:S01]  /*0ef0*/  ISETP.GE.AND P3, PT, R22, UR16, PT ;  /* 0x0000001016007c0c */ /* 0x000fe2000bf66270 */
[----:B------:R-:W4:Y:S01]  /*0f00*/  @!P5 LDG.E.U16 R32, desc[UR32][R28.64+0xc0] ;  /* 0x0000c0201c20d981 */ /* 0x000f22000c1e1500 */
[----:B------:R-:W-:Y:S02]  /*0f10*/  ISETP.GE.AND P4, PT, R23, UR16, PT ;  /* 0x0000001017007c0c */ /* 0x000fe4000bf86270 */
[----:B------:R-:W-:Y:S01]  /*0f20*/  ISETP.GE.AND P5, PT, R24, UR16, PT ;  /* 0x0000001018007c0c */ /* 0x000fe2000bfa6270 */
[----:B------:R-:W4:Y:S01]  /*0f30*/  @!P6 LDG.E.U16 R31, desc[UR32][R28.64+0x80] ;  /* 0x000080201c1fe981 */ /* 0x000f22000c1e1500 */
[----:B------:R-:W-:-:S03]  /*0f40*/  ISETP.GE.AND P6, PT, R25, UR16, PT ;  /* 0x0000001019007c0c */ /* 0x000fc6000bfc6270 */
[----:B------:R-:W4:Y:S04]  /*0f50*/  @!P1 LDG.E.U16 R39, desc[UR32][R28.64+0x280] ;  /* 0x000280201c279981 */ /* 0x000f28000c1e1500 */
[----:B------:R-:W4:Y:S04]  /*0f60*/  @!P0 LDG.E.U16 R38, desc[UR32][R28.64+0x240] ;  /* 0x000240201c268981 */ /* 0x000f28000c1e1500 */
[----:B------:R-:W4:Y:S04]  /*0f70*/  @!P2 LDG.E.U16 R40, desc[UR32][R28.64+0x2c0] ;  /* 0x0002c0201c28a981 */ /* 0x000f28000c1e1500 */
[----:B------:R-:W4:Y:S04]  /*0f80*/  @!P3 LDG.E.U16 R42, desc[UR32][R28.64+0x300] ;  /* 0x000300201c2ab981 */ /* 0x000f28000c1e1500 */
[----:B------:R-:W4:Y:S04]  /*0f90*/  @!P4 LDG.E.U16 R44, desc[UR32][R28.64+0x340] ;  /* 0x000340201c2cc981 */ /* 0x000f28000c1e1500 */
[----:B------:R-:W4:Y:S04]  /*0fa0*/  @!P5 LDG.E.U16 R41, desc[UR32][R28.64+0x380] ;  /* 0x000380201c29d981 */ /* 0x000f28000c1e1500 */
[----:B------:R1:W4:Y:S01]  /*0fb0*/  @!P6 LDG.E.U16 R46, desc[UR32][R28.64+0x3c0] ;  /* 0x0003c0201c2ee981 */ /* 0x000322000c1e1500 */
[----:B0-----:R-:W-:Y:S01]  /*0fc0*/  IADD3 R43, PT, PT, R43, R105, RZ ;  /* 0x000000692b2b7210 */ /* 0x001fe20007ffe0ff */
[----:B---3--:R-:W-:-:S03]  /*0fd0*/  ULEA UR30, UR12, UR30, 0x18 ;  /* 0x0000001e0c1e7291 */ /* 0x008fc6000f8ec0ff */
[C---:B------:R-:W-:Y:S02]  /*0fe0*/  IADD3 R48, PT, PT, R43.reuse, 0x20, RZ ;  /* 0x000000202b307810 */ /* 0x040fe40007ffe0ff */
[C---:B------:R-:W-:Y:S02]  /*0ff0*/  IADD3 R50, PT, PT, R43.reuse, 0x40, RZ ;  /* 0x000000402b327810 */ /* 0x040fe40007ffe0ff */
[C---:B-1----:R-:W-:Y:S02]  /*1000*/  IADD3 R28, PT, PT, R43.reuse, 0xa0, RZ ;  /* 0x000000a02b1c7810 */ /* 0x042fe40007ffe0ff */
[C---:B------:R-:W-:Y:S02]  /*1010*/  IADD3 R52, PT, PT, R43.reuse, 0x60, RZ ;  /* 0x000000602b347810 */ /* 0x040fe40007ffe0ff */
[C---:B------:R-:W-:Y:S02]  /*1020*/  LEA.HI.SX32 R45, R43.reuse, R43, 0x1b ;  /* 0x0000002b2b2d7211 */ /* 0x040fe400078fdaff */
[----:B------:R-:W-:-:S02]  /*1030*/  IADD3 R54, PT, PT, R43, 0x80, RZ ;  /* 0x000000802b367810 */ /* 0x000fc40007ffe0ff */
[-C--:B------:R-:W-:Y:S02]  /*1040*/  LEA.HI.SX32 R28, R28, R43.reuse, 0x1b ;  /* 0x0000002b1c1c7211 */ /* 0x080fe400078fdaff */
[-C--:B------:R-:W-:Y:S02]  /*1050*/  LEA.HI.SX32 R48, R48, R43.reuse, 0x1b ;  /* 0x0000002b30307211 */ /* 0x080fe400078fdaff */
[C---:B------:R-:W-:Y:S02]  /*1060*/  IADD3 R56, PT, PT, R43.reuse, 0xc0, RZ ;  /* 0x000000c02b387810 */ /* 0x040fe40007ffe0ff */
[-C--:B------:R-:W-:Y:S02]  /*1070*/  LEA.HI.SX32 R50, R50, R43.reuse, 0x1b ;  /* 0x0000002b32327211 */ /* 0x080fe400078fdaff */
[----:B------:R-:W-:Y:S02]  /*1080*/  IADD3 R58, PT, PT, R43, 0xe0, RZ ;  /* 0x000000e02b3a7810 */ /* 0x000fe40007ffe0ff */
[----:B------:R-:W-:-:S02]  /*1090*/  LEA.HI.SX32 R52, R52, R43, 0x1b ;  /* 0x0000002b34347211 */ /* 0x000fc400078fdaff */
[----:B------:R-:W-:Y:S02]  /*10a0*/  IADD3 R60, PT, PT, R43, 0x100, RZ ;  /* 0x000001002b3c7810 */ /* 0x000fe40007ffe0ff */
[----:B------:R-:W-:Y:S02]  /*10b0*/  LEA R140, R45, UR30, 0x1 ;  /* 0x0000001e2d8c7c11 */ /* 0x000fe4000f8e08ff */
[----:B------:R-:W-:Y:S02]  /*10c0*/  LEA.HI.SX32 R54, R54, R43, 0x1b ;  /* 0x0000002b36367211 */ /* 0x000fe400078fdaff */
[----:B------:R-:W-:Y:S02]  /*10d0*/  LEA R243, R28, UR30, 0x1 ;  /* 0x0000001e1cf37c11 */ /* 0x000fe4000f8e08ff */
[----:B------:R-:W-:Y:S02]  /*10e0*/  IADD3 R62, PT, PT, R43, 0x120, RZ ;  /* 0x000001202b3e7810 */ /* 0x000fe40007ffe0ff */
[----:B------:R-:W-:-:S02]  /*10f0*/  LEA R138, R48, UR30, 0x1 ;  /* 0x0000001e308a7c11 */ /* 0x000fc4000f8e08ff */
[----:B------:R-:W-:Y:S02]  /*1100*/  LOP3.LUT R28, R182, 0x3e0, RZ, 0xc0, !PT ;  /* 0x000003e0b61c7812 */ /* 0x000fe400078ec0ff */
[C---:B------:R-:W-:Y:S02]  /*1110*/  IADD3 R64, PT, PT, R43.reuse, 0x140, RZ ;  /* 0x000001402b407810 */ /* 0x040fe40007ffe0ff */
[-C--:B------:R-:W-:Y:S02]  /*1120*/  LEA.HI.SX32 R56, R56, R43.reuse, 0x1b ;  /* 0x0000002b38387211 */ /* 0x080fe400078fdaff */
[----:B------:R-:W-:Y:S02]  /*1130*/  LEA R250, R50, UR30, 0x1 ;  /* 0x0000001e32fa7c11 */ /* 0x000fe4000f8e08ff */
[----:B------:R-:W-:Y:S02]  /*1140*/  IADD3 R66, PT, PT, R43, 0x160, RZ ;  /* 0x000001602b427810 */ /* 0x000fe40007ffe0ff */
[----:B------:R-:W-:-:S02]  /*1150*/  LEA.HI.SX32 R58, R58, R43, 0x1b ;  /* 0x0000002b3a3a7211 */ /* 0x000fc400078fdaff */
[----:B------:R-:W-:Y:S02]  /*1160*/  LEA R249, R52, UR30, 0x1 ;  /* 0x0000001e34f97c11 */ /* 0x000fe4000f8e08ff */
[C---:B------:R-:W-:Y:S02]  /*1170*/  IADD3 R68, PT, PT, R43.reuse, 0x180, RZ ;  /* 0x000001802b447810 */ /* 0x040fe40007ffe0ff */
[-C--:B------:R-:W-:Y:S02]  /*1180*/  LEA.HI.SX32 R60, R60, R43.reuse, 0x1b ;  /* 0x0000002b3c3c7211 */ /* 0x080fe400078fdaff */
[----:B------:R-:W-:Y:S02]  /*1190*/  LEA R244, R54, UR30, 0x1 ;  /* 0x0000001e36f47c11 */ /* 0x000fe4000f8e08ff */
[----:B------:R-:W-:Y:S02]  /*11a0*/  IADD3 R70, PT, PT, R43, 0x1a0, RZ ;  /* 0x000001a02b467810 */ /* 0x000fe40007ffe0ff */
[----:B------:R-:W-:-:S02]  /*11b0*/  LEA.HI.SX32 R62, R62, R43, 0x1b ;  /* 0x0000002b3e3e7211 */ /* 0x000fc400078fdaff */
        /* <DEDUP_REMOVED lines=24> */
[----:B------:R-:W-:Y:S02]  /*1340*/  P2R R61, PR, RZ, 0x2 ;  /* 0x00000002ff3d7803 */ /* 0x000fe40000000000 */
[----:B------:R-:W-:Y:S02]  /*1350*/  P2R R49, PR, RZ, 0x4 ;  /* 0x00000004ff317803 */ /* 0x000fe40000000000 */
[----:B------:R-:W-:Y:S02]  /*1360*/  ISETP.GE.AND P1, PT, R13, UR16, PT ;  /* 0x000000100d007c0c */ /* 0x000fe4000bf26270 */
[----:B------:R-:W-:Y:S02]  /*1370*/  P2R R47, PR, RZ, 0x8 ;  /* 0x00000008ff2f7803 */ /* 0x000fe40000000000 */
[----:B------:R-:W-:Y:S02]  /*1380*/  ISETP.GE.AND P2, PT, R12, UR16, PT ;  /* 0x000000100c007c0c */ /* 0x000fe4000bf46270 */
[----:B------:R-:W-:-:S02]  /*1390*/  ISETP.GE.AND P3, PT, R26, UR16, PT ;  /* 0x000000101a007c0c */ /* 0x000fc4000bf66270 */
[----:B------:R-:W-:Y:S01]  /*13a0*/  PRMT R29, RZ, 0x7610, R29 ;  /* 0x00007610ff1d7816 */ /* 0x000fe2000000001d */
[----:B--2---:R0:W-:Y:S04]  /*13b0*/  STS.U16 [R140], R27 ;  /* 0x0000001b8c007388 */ /* 0x0041e80000000400 */
[----:B-----5:R-:W-:Y:S01]  /*13c0*/  STS.U16 [R138+0x40], R30 ;  /* 0x0000401e8a007388 */ /* 0x020fe20000000400 */
[----:B0-----:R-:W-:-:S03]  /*13d0*/  PRMT R27, RZ, 0x7610, R27 ;  /* 0x00007610ff1b7816 */ /* 0x001fc6000000001b */
[----:B----4-:R-:W-:Y:S04]  /*13e0*/  STS.U16 [R250+0x80], R31 ;  /* 0x0000801ffa007388 */ /* 0x010fe80000000400 */
[----:B------:R-:W-:Y:S04]  /*13f0*/  STS.U16 [R249+0xc0], R32 ;  /* 0x0000c020f9007388 */ /* 0x000fe80000000400 */
[----:B------:R0:W-:Y:S04]  /*1400*/  STS.U16 [R244+0x100], R33 ;  /* 0x00010021f4007388 */ /* 0x0001e80000000400 */
[----:B------:R-:W-:Y:S04]  /*1410*/  STS.U16 [R243+0x140], R34 ;  /* 0x00014022f3007388 */ /* 0x000fe80000000400 */
[----:B------:R-:W-:Y:S04]  /*1420*/  STS.U16 [R242+0x180], R35 ;  /* 0x00018023f2007388 */ /* 0x000fe80000000400 */
[----:B------:R-:W-:Y:S04]  /*1430*/  STS.U16 [R241+0x1c0], R36 ;  /* 0x0001c024f1007388 */ /* 0x000fe80000000400 */
[----:B------:R1:W-:Y:S04]  /*1440*/  STS.U16 [R240+0x200], R37 ;  /* 0x00020025f0007388 */ /* 0x0003e80000000400 */
[----:B------:R-:W-:Y:S04]  /*1450*/  STS.U16 [R239+0x240], R38 ;  /* 0x00024026ef007388 */ /* 0x000fe80000000400 */
[----:B------:R2:W-:Y:S04]  /*1460*/  STS.U16 [R238+0x280], R39 ;  /* 0x00028027ee007388 */ /* 0x0005e80000000400 */
[----:B------:R3:W-:Y:S04]  /*1470*/  STS.U16 [R237+0x2c0], R40 ;  /* 0x0002c028ed007388 */ /* 0x0007e80000000400 */
        /* <DEDUP_REMOVED lines=35> */
[----:B-1----:R-:W-:Y:S02]  /*16b0*/  PRMT R37, RZ, 0x7610, R37 ;  /* 0x00007610ff257816 */ /* 0x002fe40000000025 */
[----:B------:R-:W-:-:S02]  /*16c0*/  PRMT R34, RZ, 0x7610, R34 ;  /* 0x00007610ff227816 */ /* 0x000fc40000000022 */
[----:B------:R-:W-:Y:S02]  /*16d0*/  PRMT R35, RZ, 0x7610, R35 ;  /* 0x00007610ff237816 */ /* 0x000fe40000000023 */
[----:B------:R-:W-:Y:S02]  /*16e0*/  PRMT R32, RZ, 0x7610, R32 ;  /* 0x00007610ff207816 */ /* 0x000fe40000000020 */
[----:B------:R-:W5:Y:S01]  /*16f0*/  @!P1 LDG.E.U16 R34, desc[UR32][R10.64+0x1c0] ;  /* 0x0001c0200a229981 */ /* 0x000f62000c1e1500 */
[----:B------:R-:W-:-:S03]  /*1700*/  ISETP.NE.AND P1, PT, R61, RZ, PT ;  /* 0x000000ff3d00720c */ /* 0x000fc60003f25270 */
[----:B------:R-:W5:Y:S01]  /*1710*/  @!P0 LDG.E.U16 R37, desc[UR32][R10.64+0x200] ;  /* 0x000200200a258981 */ /* 0x000f62000c1e1500 */
[----:B------:R-:W-:-:S03]  /*1720*/  ISETP.NE.AND P0, PT, R63, RZ, PT ;  /* 0x000000ff3f00720c */ /* 0x000fc60003f05270 */
[----:B------:R-:W5:Y:S01]  /*1730*/  @!P2 LDG.E.U16 R35, desc[UR32][R10.64+0x180] ;  /* 0x000180200a23a981 */ /* 0x000f62000c1e1500 */
[----:B------:R-:W-:-:S03]  /*1740*/  ISETP.NE.AND P2, PT, R49, RZ, PT ;  /* 0x000000ff3100720c */ /* 0x000fc60003f45270 */
[----:B------:R-:W5:Y:S01]  /*1750*/  @!P3 LDG.E.U16 R32, desc[UR32][R10.64+0x140] ;  /* 0x000140200a20b981 */ /* 0x000f62000c1e1500 */
[----:B------:R-:W-:Y:S02]  /*1760*/  ISETP.NE.AND P3, PT, R47, RZ, PT ;  /* 0x000000ff2f00720c */ /* 0x000fe40003f65270 */
[----:B------:R-:W-:Y:S02]  /*1770*/  PRMT R36, RZ, 0x7610, R36 ;  /* 0x00007610ff247816 */ /* 0x000fe40000000024 */
[----:B--2---:R-:W-:Y:S02]  /*1780*/  PRMT R39, RZ, 0x7610, R39 ;  /* 0x00007610ff277816 */ /* 0x004fe40000000027 */
[----:B------:R-:W-:Y:S02]  /*1790*/  PRMT R38, RZ, 0x7610, R38 ;  /* 0x00007610ff267816 */ /* 0x000fe40000000026 */
[----:B---3--:R-:W-:Y:S01]  /*17a0*/  PRMT R40, RZ, 0x7610, R40 ;  /* 0x00007610ff287816 */ /* 0x008fe20000000028 */
[----:B------:R-:W2:Y:S01]  /*17b0*/  @!P0 LDG.E.U16 R36, desc[UR32][R10.64+0x240] ;  /* 0x000240200a248981 */ /* 0x000ea2000c1e1500 */
[----:B------:R-:W-:-:S02]  /*17c0*/  PRMT R28, RZ, 0x7610, R28 ;  /* 0x00007610ff1c7816 */ /* 0x000fc4000000001c */
[----:B----4-:R-:W-:Y:S01]  /*17d0*/  PRMT R41, RZ, 0x7610, R41 ;  /* 0x00007610ff297816 */ /* 0x010fe20000000029 */
[----:B------:R-:W3:Y:S01]  /*17e0*/  @!P1 LDG.E.U16 R39, desc[UR32][R10.64+0x280] ;  /* 0x000280200a279981 */ /* 0x000ee2000c1e1500 */
[----:B------:R-:W-:-:S03]  /*17f0*/  PRMT R42, RZ, 0x7610, R42 ;  /* 0x00007610ff2a7816 */ /* 0x000fc6000000002a */
[----:B------:R-:W4:Y:S04]  /*1800*/  @!P2 LDG.E.U16 R38, desc[UR32][R10.64+0x2c0] ;  /* 0x0002c0200a26a981 */ /* 0x000f28000c1e1500 */
[----:B------:R-:W4:Y:S04]  /*1810*/  @!P3 LDG.E.U16 R40, desc[UR32][R10.64+0x300] ;  /* 0x000300200a28b981 */ /* 0x000f28000c1e1500 */
[----:B------:R-:W4:Y:S04]  /*1820*/  @!P4 LDG.E.U16 R28, desc[UR32][R10.64+0x340] ;  /* 0x000340200a1cc981 */ /* 0x000f28000c1e1500 */
[----:B------:R-:W4:Y:S04]  /*1830*/  @!P5 LDG.E.U16 R41, desc[UR32][R10.64+0x380] ;  /* 0x000380200a29d981 */ /* 0x000f28000c1e1500 */
[----:B------:R-:W4:Y:S01]  /*1840*/  @!P6 LDG.E.U16 R42, desc[UR32][R10.64+0x3c0] ;  /* 0x0003c0200a2ae981 */ /* 0x000f22000c1e1500 */
        /* <DEDUP_REMOVED lines=10> */
[----:B-----5:R-:W-:Y:S02]  /*18f0*/  PRMT R46, RZ, 0x7610, R46 ;  /* 0x00007610ff2e7816 */ /* 0x020fe4000000002e */
        /* <DEDUP_REMOVED lines=20> */
[----:B--2---:R-:W-:Y:S04]  /*1a40*/  STS.U16 [R239+0x240], R36 ;  /* 0x00024024ef007388 */ /* 0x004fe80000000400 */
[----:B---3--:R-:W-:Y:S04]  /*1a50*/  STS.U16 [R238+0x280], R39 ;  /* 0x00028027ee007388 */ /* 0x008fe80000000400 */
[----:B----4-:R-:W-:Y:S04]  /*1a60*/  STS.U16 [R237+0x2c0], R38 ;  /* 0x0002c026ed007388 */ /* 0x010fe80000000400 */
        /* <DEDUP_REMOVED lines=66> */
[----:B----4-:R-:W-:Y:S04]  /*1e90*/  STS.U16 [R250+0x80], R45 ;  /* 0x0000802dfa007388 */ /* 0x010fe80000000400 */
[----:B---3--:R0:W-:Y:S04]  /*1ea0*/  STS.U16 [R249+0xc0], R46 ;  /* 0x0000c02ef9007388 */ /* 0x0081e80000000400 */
        /* <DEDUP_REMOVED lines=49> */
[----:B------:R-:W-:-:S03]  /*21c0*/  ISETP.NE.AND P2, PT, R73, RZ, PT ;  /* 0x000000ff4900720c */ /* 0x000fc60003f45270 */
[----:B------:R-:W2:Y:S01]  /*21d0*/  @!P1 LDG.E.U16 R64, desc[UR32][R6.64+0x1c0] ;  /* 0x0001c02006409981 */ /* 0x000ea2000c1e1500 */
[----:B------:R-:W-:-:S03]  /*21e0*/  ISETP.NE.AND P1, PT, R79, RZ, PT ;  /* 0x000000ff4f00720c */ /* 0x000fc60003f25270 */
        /* <DEDUP_REMOVED lines=14> */
[----:B------:R-:W-:Y:S02]  /*22d0*/  PRMT R73, RZ, 0x7610, R73 ;  /* 0x00007610ff497816 */ /* 0x000fe40000000049 */
[----:B------:R-:W-:Y:S02]  /*22e0*/  P2R R90, PR, RZ, 0x2 ;  /* 0x00000002ff5a7803 */ /* 0x000fe40000000000 */
[----:B------:R-:W-:Y:S02]  /*22f0*/  ISETP.GE.AND P1, PT, R26, UR16, PT ;  /* 0x000000101a007c0c */ /* 0x000fe4000bf26270 */
        /* <DEDUP_REMOVED lines=23> */
[----:B------:R0:W-:Y:S04]  /*2470*/  STS.U16 [R229+0x300], R72 ;  /* 0x00030048e5007388 */ /* 0x0001e80000000400 */
[----:B------:R1:W-:Y:S04]  /*2480*/  STS.U16 [R225+0x340], R74 ;  /* 0x0003404ae1007388 */ /* 0x0003e80000000400 */
[----:B------:R-:W-:Y:S04]  /*2490*/  STS.U16 [R104+0x380], R69 ;  /* 0x0003804568007388 */ /* 0x000fe80000000400 */
[----:B------:R-:W-:Y:S01]  /*24a0*/  STS.U16 [R103+0x3c0], R76 ;  /* 0x0003c04c67007388 */ /* 0x000fe20000000400 */
[----:B------:R-:W-:-:S03]  /*24b0*/  NOP ;  /* 0x0000000000007918 */ /* 0x000fc60000000000 */
[----:B------:R-:W2:Y:S04]  /*24c0*/  LDS.U16 R7, [R102] ;  /* 0x0000000066077984 */ /* 0x000ea80000000400 */
[----:B------:R-:W3:Y:S04]  /*24d0*/  LDS.U16 R6, [R102+0x2] ;  /* 0x0000020066067984 */ /* 0x000ee80000000400 */
[----:B------:R-:W-:Y:S04]  /*24e0*/  LDS.U16 R46, [R102+0x4] ;  /* 0x00000400662e7984 */ /* 0x000fe80000000400 */
[----:B------:R-:W4:Y:S04]  /*24f0*/  LDS.U16 R47, [R102+0x6] ;  /* 0x00000600662f7984 */ /* 0x000f280000000400 */
[----:B------:R-:W5:Y:S04]  /*2500*/  LDS.U16 R49, [R102+0x8] ;  /* 0x0000080066317984 */ /* 0x000f680000000400 */
[----:B------:R-:W5:Y:S04]  /*2510*/  LDS.U16 R60, [R102+0xa] ;  /* 0x00000a00663c7984 */ /* 0x000f680000000400 */
[----:B------:R-:W5:Y:S04]  /*2520*/  LDS.U16 R61, [R102+0xc] ;  /* 0x00000c00663d7984 */ /* 0x000f680000000400 */
[----:B------:R-:W5:Y:S04]  /*2530*/  LDS.U16 R62, [R102+0xe] ;  /* 0x00000e00663e7984 */ /* 0x000f680000000400 */
[----:B------:R-:W5:Y:S04]  /*2540*/  LDS.U16 R63, [R102+0x10] ;  /* 0x00001000663f7984 */ /* 0x000f680000000400 */
[----:B------:R-:W5:Y:S04]  /*2550*/  LDS.U16 R64, [R102+0x12] ;  /* 0x0000120066407984 */ /* 0x000f680000000400 */
[----:B------:R-:W-:Y:S04]  /*2560*/  LDS.U16 R65, [R102+0x14] ;  /* 0x0000140066417984 */ /* 0x000fe80000000400 */
[----:B------:R-:W5:Y:S04]  /*2570*/  LDS.U16 R67, [R102+0x16] ;  /* 0x0000160066437984 */ /* 0x000f680000000400 */
[----:B------:R-:W5:Y:S04]  /*2580*/  LDS.U16 R68, [R102+0x18] ;  /* 0x0000180066447984 */ /* 0x000f680000000400 */
[----:B------:R-:W5:Y:S04]  /*2590*/  LDS.U16 R69, [R102+0x1a] ;  /* 0x00001a0066457984 */ /* 0x000f680000000400 */
[----:B------:R-:W5:Y:S04]  /*25a0*/  LDS.U16 R70, [R102+0x1c] ;  /* 0x00001c0066467984 */ /* 0x000f680000000400 */
        /* <DEDUP_REMOVED lines=19> */
[----:B------:R-:W-:-:S09]  /*26e0*/  ISETP.GE.AND P1, PT, R17, UR16, PT ;  /* 0x0000001011007c0c */ /* 0x000fd2000bf26270 */
[----:B------:R-:W5:Y:S01]  /*26f0*/  @!P0 LDG.E.U16 R91, desc[UR32][R4.64+0x180] ;  /* 0x00018020045b8981 */ /* 0x000f62000c1e1500 */
[----:B------:R-:W-:-:S03]  /*2700*/  ISETP.GE.AND P0, PT, R18, UR16, PT ;  /* 0x0000001012007c0c */ /* 0x000fc6000bf06270 */
[----:B------:R-:W5:Y:S01]  /*2710*/  @!P1 LDG.E.U16 R88, desc[UR32][R4.64+0x1c0] ;  /* 0x0001c02004589981 */ /* 0x000f62000c1e1500 */
[----:B------:R-:W-:-:S09]  /*2720*/  ISETP.NE.AND P1, PT, R90, RZ, PT ;  /* 0x000000ff5a00720c */ /* 0x000fd20003f25270 */
[----:B------:R-:W5:Y:S01]  /*2730*/  @!P0 LDG.E.U16 R93, desc[UR32][R4.64+0x200] ;  /* 0x00020020045d8981 */ /* 0x000f62000c1e1500 */
[----:B------:R-:W-:Y:S02]  /*2740*/  ISETP.NE.AND P0, PT, R92, RZ, PT ;  /* 0x000000ff5c00720c */ /* 0x000fe40003f05270 */
[----:B------:R-:W-:Y:S01]  /*2750*/  PRMT R90, RZ, 0x7610, R90 ;  /* 0x00007610ff5a7816 */ /* 0x000fe2000000005a */
[----:B------:R-:W5:Y:S01]  /*2760*/  @!P1 LDG.E.U16 R95, desc[UR32][R4.64+0x280] ;  /* 0x00028020045f9981 */ /* 0x000f62000c1e1500 */
[----:B------:R-:W-:-:S06]  /*2770*/  PRMT R92, RZ, 0x7610, R92 ;  /* 0x00007610ff5c7816 */ /* 0x000fcc000000005c */
[----:B------:R-:W5:Y:S04]  /*2780*/  @!P2 LDG.E.U16 R92, desc[UR32][R4.64+0x2c0] ;  /* 0x0002c020045ca981 */ /* 0x000f68000c1e1500 */
[----:B------:R0:W5:Y:S01]  /*2790*/  @!P0 LDG.E.U16 R90, desc[UR32][R4.64+0x240] ;  /* 0x00024020045a8981 */ /* 0x000162000c1e1500 */
[----:B--2---:R-:W-:Y:S02]  /*27a0*/  SHF.L.U32 R7, R7, 0x10, RZ ;  /* 0x0000001007077819 */ /* 0x004fe400000006ff */
[----:B---3--:R-:W-:-:S03]  /*27b0*/  SHF.L.U32 R6, R6, 0x10, RZ ;  /* 0x0000001006067819 */ /* 0x008fc600000006ff */
[----:B------:R-:W-:Y:S02]  /*27c0*/  FMUL.FTZ R76, R7, -1.4426950216293334961 ;  /* 0xbfb8aa3b074c7820 */ /* 0x000fe40000410000 */
[----:B------:R-:W-:-:S04]  /*27d0*/  FMUL.FTZ R106, R6, -1.4426950216293334961 ;  /* 0xbfb8aa3b066a7820 */ /* 0x000fc80000410000 */
[----:B------:R-:W1:Y:S01]  /*27e0*/  MUFU.EX2 R76, R76 ;  /* 0x0000004c004c7308 */ /* 0x000e620000000800 */
[----:B----4-:R-:W-:-:S07]  /*27f0*/  SHF.L.U32 R47, R47, 0x10, RZ ;  /* 0x000000102f2f7819 */ /* 0x010fce00000006ff */
[----:B------:R-:W-:Y:S01]  /*2800*/  MUFU.EX2 R106, R106 ;  /* 0x0000006a006a7308 */ /* 0x000fe20000000800 */
[----:B-----5:R-:W-:Y:S01]  /*2810*/  SHF.L.U32 R49, R49, 0x10, RZ ;  /* 0x0000001031317819 */ /* 0x020fe200000006ff */
[----:B0-----:R-:W-:Y:S01]  /*2820*/  FMUL.FTZ R4, R47, -1.4426950216293334961 ;  /* 0xbfb8aa3b2f047820 */ /* 0x001fe20000410000 */
[----:B------:R-:W-:-:S03]  /*2830*/  SHF.L.U32 R46, R46, 0x10, RZ ;  /* 0x000000102e2e7819 */ /* 0x000fc600000006ff */
[----:B------:R-:W-:Y:S02]  /*2840*/  FMUL.FTZ R5, R49, -1.4426950216293334961 ;  /* 0xbfb8aa3b31057820 */ /* 0x000fe40000410000 */
[----:B------:R-:W0:Y:S01]  /*2850*/  MUFU.EX2 R4, R4 ;  /* 0x0000000400047308 */ /* 0x000e220000000800 */
[----:B-1----:R-:W-:Y:S01]  /*2860*/  FADD.FTZ R76, R76, 1 ;  /* 0x3f8000004c4c7421 */ /* 0x002fe20000010000 */
[----:B------:R-:W-:-:S06]  /*2870*/  FMUL.FTZ R107, R46, -1.4426950216293334961 ;  /* 0xbfb8aa3b2e6b7820 */ /* 0x000fcc0000410000 */
[----:B------:R-:W1:Y:S08]  /*2880*/  MUFU.EX2 R5, R5 ;  /* 0x0000000500057308 */ /* 0x000e700000000800 */
[----:B------:R-:W-:Y:S01]  /*2890*/  MUFU.RCP R76, R76 ;  /* 0x0000004c004c7308 */ /* 0x000fe20000001000 */
[----:B------:R-:W-:-:S07]  /*28a0*/  SHF.L.U32 R60, R60, 0x10, RZ ;  /* 0x000000103c3c7819 */ /* 0x000fce00000006ff */
[----:B------:R-:W-:Y:S01]  /*28b0*/  MUFU.EX2 R107, R107 ;  /* 0x0000006b006b7308 */ /* 0x000fe20000000800 */
[----:B0-----:R-:W-:Y:S01]  /*28c0*/  FADD.FTZ R4, R4, 1 ;  /* 0x3f80000004047421 */ /* 0x001fe20000010000 */
[----:B------:R-:W-:Y:S01]  /*28d0*/  FMUL.FTZ R108, R60, -1.4426950216293334961 ;  /* 0xbfb8aa3b3c6c7820 */ /* 0x000fe20000410000 */
[----:B-1----:R-:W-:Y:S01]  /*28e0*/  FADD.FTZ R5, R5, 1 ;  /* 0x3f80000005057421 */ /* 0x002fe20000010000 */
[----:B------:R-:W-:Y:S02]  /*28f0*/  SHF.L.U32 R61, R61, 0x10, RZ ;  /* 0x000000103d3d7819 */ /* 0x000fe400000006ff */
[----:B------:R-:W-:Y:S02]  /*2900*/  SHF.L.U32 R77, R77, 0x10, RZ ;  /* 0x000000104d4d7819 */ /* 0x000fe400000006ff */
[----:B------:R-:W-:Y:S01]  /*2910*/  MUFU.EX2 R108, R108 ;  /* 0x0000006c006c7308 */ /* 0x000fe20000000800 */
[----:B------:R-:W-:Y:S01]  /*2920*/  FMUL.FTZ R109, R61, -1.4426950216293334961 ;  /* 0xbfb8aa3b3d6d7820 */ /* 0x000fe20000410000 */
[----:B------:R-:W-:-:S02]  /*2930*/  SHF.L.U32 R62, R62, 0x10, RZ ;  /* 0x000000103e3e7819 */ /* 0x000fc400000006ff */
[----:B------:R-:W-:-:S03]  /*2940*/  SHF.L.U32 R63, R63, 0x10, RZ ;  /* 0x000000103f3f7819 */ /* 0x000fc600000006ff */
[----:B------:R-:W-:Y:S01]  /*2950*/  FMUL.FTZ R110, R62, -1.4426950216293334961 ;  /* 0xbfb8aa3b3e6e7820 */ /* 0x000fe20000410000 */
[----:B------:R-:W-:Y:S01]  /*2960*/  MUFU.EX2 R109, R109 ;  /* 0x0000006d006d7308 */ /* 0x000fe20000000800 */
[----:B------:R-:W-:Y:S01]  /*2970*/  FMUL.FTZ R111, R63, -1.4426950216293334961 ;  /* 0xbfb8aa3b3f6f7820 */ /* 0x000fe20000410000 */
[----:B------:R-:W-:Y:S02]  /*2980*/  SHF.L.U32 R64, R64, 0x10, RZ ;  /* 0x0000001040407819 */ /* 0x000fe400000006ff */
[----:B------:R-:W-:-:S04]  /*2990*/  SHF.L.U32 R78, R78, 0x10, RZ ;  /* 0x000000104e4e7819 */ /* 0x000fc800000006ff */
[----:B------:R-:W-:Y:S01]  /*29a0*/  MUFU.EX2 R110, R110 ;  /* 0x0000006e006e7308 */ /* 0x000fe20000000800 */
[----:B------:R-:W-:Y:S01]  /*29b0*/  SHF.L.U32 R87, R87, 0x10, RZ ;  /* 0x0000001057577819 */ /* 0x000fe200000006ff */
[----:B------:R-:W-:-:S06]  /*29c0*/  FMUL.FTZ R112, R64, -1.4426950216293334961 ;  /* 0xbfb8aa3b40707820 */ /* 0x000fcc0000410000 */
[----:B------:R-:W0:Y:S01]  /*29d0*/  MUFU.EX2 R111, R111 ;  /* 0x0000006f006f7308 */ /* 0x000e220000000800 */
[----:B------:R-:W-:-:S07]  /*29e0*/  SHF.L.U32 R97, R97, 0x10, RZ ;  /* 0x0000001061617819 */ /* 0x000fce00000006ff */
[----:B------:R-:W-:Y:S01]  /*29f0*/  MUFU.EX2 R112, R112 ;  /* 0x0000007000707308 */ /* 0x000fe20000000800 */
[----:B------:R-:W-:Y:S02]  /*2a00*/  SHF.L.U32 R67, R67, 0x10, RZ ;  /* 0x0000001043437819 */ /* 0x000fe400000006ff */
[----:B------:R-:W-:Y:S02]  /*2a10*/  SHF.L.U32 R96, R96, 0x10, RZ ;  /* 0x0000001060607819 */ /* 0x000fe400000006ff */
[----:B------:R-:W-:Y:S01]  /*2a20*/  SHF.L.U32 R68, R68, 0x10, RZ ;  /* 0x0000001044447819 */ /* 0x000fe200000006ff */
[----:B0-----:R-:W-:Y:S01]  /*2a30*/  FADD.FTZ R111, R111, 1 ;  /* 0x3f8000006f6f7421 */ /* 0x001fe20000010000 */
[----:B------:R-:W-:Y:S01]  /*2a40*/  SHF.L.U32 R99, R99, 0x10, RZ ;  /* 0x0000001063637819 */ /* 0x000fe200000006ff */
[----:B------:R-:W-:Y:S01]  /*2a50*/  FMUL.FTZ R114, R67, -1.4426950216293334961 ;  /* 0xbfb8aa3b43727820 */ /* 0x000fe20000410000 */
[----:B------:R-:W-:Y:S01]  /*2a60*/  SHF.L.U32 R69, R69, 0x10, RZ ;  /* 0x0000001045457819 */ /* 0x000fe200000006ff */
[----:B------:R-:W-:Y:S01]  /*2a70*/  FMUL.FTZ R115, R68, -1.4426950216293334961 ;  /* 0xbfb8aa3b44737820 */ /* 0x000fe20000410000 */
[----:B------:R-:W-:-:S02]  /*2a80*/  SHF.L.U32 R70, R70, 0x10, RZ ;  /* 0x0000001046467819 */ /* 0x000fc400000006ff */
[----:B------:R-:W-:Y:S01]  /*2a90*/  SHF.L.U32 R71, R71, 0x10, RZ ;  /* 0x0000001047477819 */ /* 0x000fe200000006ff */
[----:B------:R-:W-:Y:S01]  /*2aa0*/  FMUL.FTZ R116, R69, -1.4426950216293334961 ;  /* 0xbfb8aa3b45747820 */ /* 0x000fe20000410000 */
[----:B------:R-:W-:Y:S01]  /*2ab0*/  SHF.L.U32 R65, R65, 0x10, RZ ;  /* 0x0000001041417819 */ /* 0x000fe200000006ff */
[----:B------:R-:W-:Y:S01]  /*2ac0*/  FMUL.FTZ R118, R70, -1.4426950216293334961 ;  /* 0xbfb8aa3b46767820 */ /* 0x000fe20000410000 */
[----:B------:R-:W-:Y:S01]  /*2ad0*/  MUFU.EX2 R114, R114 ;  /* 0x0000007200727308 */ /* 0x000fe20000000800 */
[----:B------:R-:W-:Y:S02]  /*2ae0*/  FMUL.FTZ R119, R71, -1.4426950216293334961 ;  /* 0xbfb8aa3b47777820 */ /* 0x000fe40000410000 */
[----:B------:R-:W-:Y:S01]  /*2af0*/  FMUL.FTZ R113, R65, -1.4426950216293334961 ;  /* 0xbfb8aa3b41717820 */ /* 0x000fe20000410000 */
[----:B------:R-:W-:Y:S04]  /*2b00*/  STS.U16 [R140], R73 ;  /* 0x000000498c007388 */ /* 0x000fe80000000400 */
[----:B------:R-:W-:Y:S04]  /*2b10*/  STS.U16 [R138+0x40], R72 ;  /* 0x000040488a007388 */ /* 0x000fe80000000400 */
[----:B------:R0:W-:Y:S04]  /*2b20*/  STS.U16 [R250+0x80], R79 ;  /* 0x0000804ffa007388 */ /* 0x0001e80000000400 */
        /* <DEDUP_REMOVED lines=12> */
[----:B------:R-:W-:Y:S01]  /*2bf0*/  STS.U16 [R103+0x3c0], R100 ;  /* 0x0003c06467007388 */ /* 0x000fe20000000400 */
[----:B------:R-:W-:-:S03]  /*2c00*/  NOP ;  /* 0x0000000000007918 */ /* 0x000fc60000000000 */
[----:B------:R-:W5:Y:S01]  /*2c10*/  LDS.U16 R72, [R102] ;  /* 0x0000000066487984 */ /* 0x000f620000000400 */
[----:B0-----:R-:W-:-:S03]  /*2c20*/  FADD.FTZ R79, R106, 1 ;  /* 0x3f8000006a4f7421 */ /* 0x001fc60000010000 */
[----:B------:R-:W0:Y:S04]  /*2c30*/  LDS.U16 R73, [R102+0x2] ;  /* 0x0000020066497984 */ /* 0x000e280000000400 */
[----:B------:R-:W0:Y:S01]  /*2c40*/  LDS.U16 R74, [R102+0x4] ;  /* 0x00000400664a7984 */ /* 0x000e220000000400 */
[----:B------:R-:W4:Y:S03]  /*2c50*/  MUFU.RCP R79, R79 ;  /* 0x0000004f004f7308 */ /* 0x000f260000001000 */
[----:B------:R-:W0:Y:S04]  /*2c60*/  LDS.U16 R92, [R102+0x6] ;  /* 0x00000600665c7984 */ /* 0x000e280000000400 */
[----:B------:R-:W0:Y:S01]  /*2c70*/  LDS.U16 R95, [R102+0xa] ;  /* 0x00000a00665f7984 */ /* 0x000e220000000400 */
[----:B-1----:R1:W-:Y:S03]  /*2c80*/  MUFU.RCP R86, R4 ;  /* 0x0000000400567308 */ /* 0x0023e60000001000 */
[----:B------:R-:W0:Y:S01]  /*2c90*/  LDS.U16 R94, [R102+0x8] ;  /* 0x00000800665e7984 */ /* 0x000e220000000400 */
[----:B------:R-:W-:-:S04]  /*2ca0*/  FADD.FTZ R89, R107, 1 ;  /* 0x3f8000006b597421 */ /* 0x000fc80000010000 */
[----:B--2---:R2:W-:Y:S01]  /*2cb0*/  MUFU.RCP R88, R5 ;  /* 0x0000000500587308 */ /* 0x0045e20000001000 */
[----:B-1----:R-:W-:Y:S01]  /*2cc0*/  FADD.FTZ R4, -R76, 1 ;  /* 0x3f8000004c047421 */ /* 0x002fe20000010100 */
[----:B------:R-:W-:Y:S01]  /*2cd0*/  FADD.FTZ R91, R108, 1 ;  /* 0x3f8000006c5b7421 */ /* 0x000fe20000010000 */
[----:B---3--:R-:W-:Y:S01]  /*2ce0*/  FADD.FTZ R90, R109, 1 ;  /* 0x3f8000006d5a7421 */ /* 0x008fe20000010000 */
[----:B------:R-:W-:Y:S01]  /*2cf0*/  FADD.FTZ R93, R110, 1 ;  /* 0x3f8000006e5d7421 */ /* 0x000fe20000010000 */
[----:B----4-:R-:W-:Y:S01]  /*2d00*/  FFMA.FTZ R98, R7, R4, 1 ;  /* 0x3f80000007627423 */ /* 0x010fe20000010004 */
[----:B------:R-:W-:Y:S01]  /*2d10*/  LDS.U16 R110, [R102+0x10] ;  /* 0x00001000666e7984 */ /* 0x000fe20000000400 */
[----:B--2---:R-:W-:-:S03]  /*2d20*/  FADD.FTZ R5, -R79, 1 ;  /* 0x3f8000004f057421 */ /* 0x004fc60000010100 */
[----:B------:R-:W1:Y:S01]  /*2d30*/  LDS.U16 R4, [R102+0xc] ;  /* 0x00000c0066047984 */ /* 0x000e620000000400 */
[----:B------:R-:W-:Y:S03]  /*2d40*/  MUFU.EX2 R115, R115 ;  /* 0x0000007300737308 */ /* 0x000fe60000000800 */
[----:B------:R-:W-:Y:S01]  /*2d50*/  LDS.U16 R123, [R102+0x1e] ;  /* 0x00001e00667b7984 */ /* 0x000fe20000000400 */
[----:B-----5:R-:W-:Y:S01]  /*2d60*/  SHF.L.U32 R72, R72, 0x10, RZ ;  /* 0x0000001048487819 */ /* 0x020fe200000006ff */
[----:B------:R-:W-:-:S04]  /*2d70*/  FFMA.FTZ R101, R6, R5, 1 ;  /* 0x3f80000006657423 */ /* 0x000fc80000010005 */
[----:B------:R-:W-:Y:S01]  /*2d80*/  FMUL.FTZ R5, R77, R72 ;  /* 0x000000484d057220 */ /* 0x000fe20000410000 */
[----:B------:R-:W2:Y:S03]  /*2d90*/  MUFU.RCP R89, R89 ;  /* 0x0000005900597308 */ /* 0x000ea60000001000 */
[----:B------:R-:W-:-:S04]  /*2da0*/  FMUL.FTZ R5, R76, R5 ;  /* 0x000000054c057220 */ /* 0x000fc80000410000 */
[----:B------:R-:W-:Y:S02]  /*2db0*/  FMUL.FTZ R120, R5, R98 ;  /* 0x0000006205787220 */ /* 0x000fe40000410000 */
[----:B------:R-:W3:Y:S01]  /*2dc0*/  LDS.U16 R5, [R102+0xe] ;  /* 0x00000e0066057984 */ /* 0x000ee20000000400 */
[----:B0-----:R-:W-:Y:S02]  /*2dd0*/  SHF.L.U32 R73, R73, 0x10, RZ ;  /* 0x0000001049497819 */ /* 0x001fe400000006ff */
[----:B------:R-:W-:Y:S01]  /*2de0*/  SHF.L.U32 R74, R74, 0x10, RZ ;  /* 0x000000104a4a7819 */ /* 0x000fe200000006ff */
[----:B------:R-:W0:Y:S02]  /*2df0*/  MUFU.RCP R91, R91 ;  /* 0x0000005b005b7308 */ /* 0x000e240000001000 */
[----:B------:R-:W-:Y:S01]  /*2e00*/  FMUL.FTZ R100, R78, R73 ;  /* 0x000000494e647220 */ /* 0x000fe20000410000 */
[----:B--2---:R-:W-:Y:S01]  /*2e10*/  FADD.FTZ R107, -R89, 1 ;  /* 0x3f800000596b7421 */ /* 0x004fe20000010100 */
[----:B------:R-:W-:-:S02]  /*2e20*/  FMUL.FTZ R106, R87, R74 ;  /* 0x0000004a576a7220 */ /* 0x000fc40000410000 */
[----:B------:R-:W-:Y:S01]  /*2e30*/  FMUL.FTZ R100, R79, R100 ;  /* 0x000000644f647220 */ /* 0x000fe20000410000 */
[----:B------:R-:W-:Y:S01]  /*2e40*/  SHF.L.U32 R92, R92, 0x10, RZ ;  /* 0x000000105c5c7819 */ /* 0x000fe200000006ff */
[----:B------:R-:W-:Y:S01]  /*2e50*/  FFMA.FTZ R107, R46, R107, 1 ;  /* 0x3f8000002e6b7423 */ /* 0x000fe2000001006b */
[----:B------:R-:W-:Y:S01]  /*2e60*/  FMUL.FTZ R106, R89, R106 ;  /* 0x0000006a596a7220 */ /* 0x000fe20000410000 */
[----:B------:R-:W-:Y:S01]  /*2e70*/  FMUL.FTZ R121, R100, R101 ;  /* 0x0000006564797220 */ /* 0x000fe20000410000 */
[----:B------:R-:W2:Y:S01]  /*2e80*/  MUFU.RCP R90, R90 ;  /* 0x0000005a005a7308 */ /* 0x000ea20000001000 */
[----:B------:R-:W-:Y:S01]  /*2e90*/  FADD.FTZ R100, -R86, 1 ;  /* 0x3f80000056647421 */ /* 0x000fe20000010100 */
[----:B------:R-:W-:Y:S01]  /*2ea0*/  FMUL.FTZ R124, R106, R107 ;  /* 0x0000006b6a7c7220 */ /* 0x000fe20000410000 */
[----:B------:R-:W-:Y:S01]  /*2eb0*/  FMUL.FTZ R107, R97, R92 ;  /* 0x0000005c616b7220 */ /* 0x000fe20000410000 */
[----:B------:R-:W-:Y:S01]  /*2ec0*/  FADD.FTZ R106, -R88, 1 ;  /* 0x3f800000586a7421 */ /* 0x000fe20000010100 */
[----:B------:R-:W-:Y:S01]  /*2ed0*/  SHF.L.U32 R95, R95, 0x10, RZ ;  /* 0x000000105f5f7819 */ /* 0x000fe200000006ff */
[----:B------:R-:W-:Y:S01]  /*2ee0*/  FFMA.FTZ R100, R47, R100, 1 ;  /* 0x3f8000002f647423 */ /* 0x000fe20000010064 */
[----:B------:R-:W-:Y:S01]  /*2ef0*/  FMUL.FTZ R107, R86, R107 ;  /* 0x0000006b566b7220 */ /* 0x000fe20000410000 */
[----:B------:R-:W-:Y:S01]  /*2f00*/  SHF.L.U32 R94, R94, 0x10, RZ ;  /* 0x000000105e5e7819 */ /* 0x000fe200000006ff */
[----:B------:R0:W-:Y:S01]  /*2f10*/  MUFU.RCP R98, R111 ;  /* 0x0000006f00627308 */ /* 0x0001e20000001000 */
[----:B------:R-:W-:Y:S01]  /*2f20*/  FFMA.FTZ R108, R49, R106, 1 ;  /* 0x3f800000316c7423 */ /* 0x000fe2000001006a */
[----:B------:R-:W-:Y:S01]  /*2f30*/  FMUL.FTZ R106, R96, R95 ;  /* 0x0000005f606a7220 */ /* 0x000fe20000410000 */
[----:B------:R-:W-:Y:S01]  /*2f40*/  FMUL.FTZ R125, R107, R100 ;  /* 0x000000646b7d7220 */ /* 0x000fe20000410000 */
[----:B------:R-:W-:Y:S01]  /*2f50*/  SHF.L.U32 R100, R75, 0x10, RZ ;  /* 0x000000104b647819 */ /* 0x000fe200000006ff */
[----:B------:R-:W-:Y:S01]  /*2f60*/  FADD.FTZ R101, R112, 1 ;  /* 0x3f80000070657421 */ /* 0x000fe20000010000 */
[----:B------:R-:W-:-:S02]  /*2f70*/  FMUL.FTZ R109, R99, R94 ;  /* 0x0000005e636d7220 */ /* 0x000fc40000410000 */
[----:B------:R-:W4:Y:S01]  /*2f80*/  MUFU.RCP R93, R93 ;  /* 0x0000005d005d7308 */ /* 0x000f220000001000 */
[C---:B0-----:R-:W-:Y:S01]  /*2f90*/  FADD.FTZ R111, -R91.reuse, 1 ;  /* 0x3f8000005b6f7421 */ /* 0x041fe20000010100 */
[----:B-1----:R-:W-:Y:S01]  /*2fa0*/  SHF.L.U32 R75, R4, 0x10, RZ ;  /* 0x00000010044b7819 */ /* 0x002fe200000006ff */
[----:B------:R-:W-:Y:S01]  /*2fb0*/  FMUL.FTZ R109, R88, R109 ;  /* 0x0000006d586d7220 */ /* 0x000fe20000410000 */
[----:B------:R-:W-:Y:S01]  /*2fc0*/  LDS.U16 R4, [R102+0x12] ;  /* 0x0000120066047984 */ /* 0x000fe20000000400 */
[----:B------:R-:W-:Y:S01]  /*2fd0*/  FFMA.FTZ R112, R60, R111, 1 ;  /* 0x3f8000003c707423 */ /* 0x000fe2000001006f */
[----:B------:R-:W-:Y:S01]  /*2fe0*/  FMUL.FTZ R111, R91, R106 ;  /* 0x0000006a5b6f7220 */ /* 0x000fe20000410000 */
[----:B------:R-:W-:Y:S01]  /*2ff0*/  FMUL.FTZ R107, R100, R75 ;  /* 0x0000004b646b7220 */ /* 0x000fe20000410000 */
[----:B------:R0:W1:Y:S02]  /*3000*/  MUFU.EX2 R117, R116 ;  /* 0x0000007400757308 */ /* 0x0000640000000800 */
[----:B------:R-:W-:Y:S01]  /*3010*/  FMUL.FTZ R127, R111, R112 ;  /* 0x000000706f7f7220 */ /* 0x000fe20000410000 */
[C---:B--2---:R-:W-:Y:S01]  /*3020*/  FADD.FTZ R112, -R90.reuse, 1 ;  /* 0x3f8000005a707421 */ /* 0x044fe20000010100 */
[----:B------:R-:W-:Y:S01]  /*3030*/  FMUL.FTZ R126, R109, R108 ;  /* 0x0000006c6d7e7220 */ /* 0x000fe20000410000 */
[----:B------:R-:W-:-:S03]  /*3040*/  FMUL.FTZ R109, R90, R107 ;  /* 0x0000006b5a6d7220 */ /* 0x000fc60000410000 */
[----:B------:R2:W5:Y:S01]  /*3050*/  MUFU.EX2 R122, R118 ;  /* 0x00000076007a7308 */ /* 0x0005620000000800 */
[----:B------:R-:W-:Y:S01]  /*3060*/  SHF.L.U32 R107, R66, 0x10, RZ ;  /* 0x00000010426b7819 */ /* 0x000fe200000006ff */
[----:B------:R-:W-:Y:S01]  /*3070*/  FFMA.FTZ R112, R61, R112, 1 ;  /* 0x3f8000003d707423 */ /* 0x000fe20000010070 */
[----:B0-----:R-:W-:Y:S01]  /*3080*/  LDS.U16 R116, [R102+0x14] ;  /* 0x0000140066747984 */ /* 0x001fe20000000400 */
[----:B---3--:R-:W-:-:S04]  /*3090*/  SHF.L.U32 R66, R5, 0x10, RZ ;  /* 0x0000001005427819 */ /* 0x008fc800000006ff */
[----:B------:R0:W-:Y:S01]  /*30a0*/  MUFU.EX2 R131, R119 ;  /* 0x0000007700837308 */ /* 0x0001e20000000800 */
[----:B--2---:R-:W2:Y:S01]  /*30b0*/  LDS.U16 R118, [R102+0x16] ;  /* 0x0000160066767984 */ /* 0x004ea20000000400 */
[----:B------:R-:W-:Y:S01]  /*30c0*/  FMUL.FTZ R128, R109, R112 ;  /* 0x000000706d807220 */ /* 0x000fe20000410000 */
[----:B----4-:R-:W-:Y:S01]  /*30d0*/  FADD.FTZ R5, -R93, 1 ;  /* 0x3f8000005d057421 */ /* 0x010fe20000010100 */
[----:B------:R-:W-:Y:S01]  /*30e0*/  FMUL.FTZ R112, R107, R66 ;  /* 0x000000426b707220 */ /* 0x000fe20000410000 */
[----:B0-----:R-:W0:Y:S03]  /*30f0*/  LDS.U16 R119, [R102+0x18] ;  /* 0x0000180066777984 */ /* 0x001e260000000400 */
[----:B------:R-:W3:Y:S01]  /*3100*/  MUFU.EX2 R113, R113 ;  /* 0x0000007100717308 */ /* 0x000ee20000000800 */
[----:B------:R-:W-:Y:S01]  /*3110*/  FFMA.FTZ R5, R62, R5, 1 ;  /* 0x3f8000003e057423 */ /* 0x000fe20000010005 */
[----:B------:R-:W-:Y:S01]  /*3120*/  FMUL.FTZ R112, R93, R112 ;  /* 0x000000705d707220 */ /* 0x000fe20000410000 */
[----:B------:R-:W-:Y:S01]  /*3130*/  FADD.FTZ R108, R114, 1 ;  /* 0x3f800000726c7421 */ /* 0x000fe20000010000 */
[----:B------:R-:W-:Y:S01]  /*3140*/  FADD.FTZ R111, R115, 1 ;  /* 0x3f800000736f7421 */ /* 0x000fe20000010000 */
[----:B-1----:R-:W-:Y:S01]  /*3150*/  FADD.FTZ R115, R117, 1 ;  /* 0x3f80000075737421 */ /* 0x002fe20000010000 */
[----:B-----5:R-:W-:Y:S01]  /*3160*/  FADD.FTZ R117, R122, 1 ;  /* 0x3f8000007a757421 */ /* 0x020fe20000010000 */
[----:B------:R-:W-:Y:S01]  /*3170*/  FMUL.FTZ R129, R112, R5 ;  /* 0x0000000570817220 */ /* 0x000fe20000410000 */
[----:B------:R-:W-:Y:S01]  /*3180*/  LDS.U16 R122, [R102+0x1c] ;  /* 0x00001c00667a7984 */ /* 0x000fe20000000400 */
[----:B------:R-:W1:Y:S03]  /*3190*/  MUFU.RCP R108, R108 ;  /* 0x0000006c006c7308 */ /* 0x000e660000001000 */
[----:B------:R-:W4:Y:S01]  /*31a0*/  LDS.U16 R5, [R102+0x1a] ;  /* 0x00001a0066057984 */ /* 0x000f220000000400 */
[----:B------:R-:W-:-:S02]  /*31b0*/  SHF.L.U32 R109, R48, 0x10, RZ ;  /* 0x00000010306d7819 */ /* 0x000fc400000006ff */
[----:B------:R-:W-:Y:S02]  /*31c0*/  SHF.L.U32 R48, R110, 0x10, RZ ;  /* 0x000000106e307819 */ /* 0x000fe400000006ff */
[----:B------:R-:W5:Y:S01]  /*31d0*/  MUFU.RCP R101, R101 ;  /* 0x0000006500657308 */ /* 0x000f620000001000 */
[----:B---3--:R-:W-:Y:S01]  /*31e0*/  FADD.FTZ R113, R113, 1 ;  /* 0x3f80000071717421 */ /* 0x008fe20000010000 */
[----:B------:R-:W-:-:S06]  /*31f0*/  FADD.FTZ R114, -R98, 1 ;  /* 0x3f80000062727421 */ /* 0x000fcc0000010100 */
[----:B------:R-:W3:Y:S01]  /*3200*/  MUFU.RCP R111, R111 ;  /* 0x0000006f006f7308 */ /* 0x000ee20000001000 */
[----:B------:R-:W-:-:S07]  /*3210*/  FFMA.FTZ R114, R63, R114, 1 ;  /* 0x3f8000003f727423 */ /* 0x000fce0000010072 */
[----:B------:R1:W0:Y:S01]  /*3220*/  MUFU.RCP R106, R113 ;  /* 0x00000071006a7308 */ /* 0x0002220000001000 */
[----:B------:R-:W-:Y:S01]  /*3230*/  SHF.L.U32 R112, R44, 0x10, RZ ;  /* 0x000000102c707819 */ /* 0x000fe200000006ff */
[----:B-1----:R-:W-:-:S04]  /*3240*/  FMUL.FTZ R113, R109, R48 ;  /* 0x000000306d717220 */ /* 0x002fc80000410000 */
[----:B------:R-:W-:Y:S02]  /*3250*/  FMUL.FTZ R113, R98, R113 ;  /* 0x0000007162717220 */ /* 0x000fe40000410000 */
[----:B------:R1:W4:Y:S01]  /*3260*/  MUFU.RCP R110, R115 ;  /* 0x00000073006e7308 */ /* 0x0003220000001000 */
[----:B------:R-:W-:Y:S01]  /*3270*/  FADD.FTZ R44, -R108, 1 ;  /* 0x3f8000006c2c7421 */ /* 0x000fe20000010100 */
[----:B------:R-:W-:Y:S01]  /*3280*/  FMUL.FTZ R130, R113, R114 ;  /* 0x0000007271827220 */ /* 0x000fe20000410000 */
[----:B------:R-:W-:Y:S01]  /*3290*/  SHF.L.U32 R113, R45, 0x10, RZ ;  /* 0x000000102d717819 */ /* 0x000fe200000006ff */
[----:B------:R-:W-:Y:S01]  /*32a0*/  FADD.FTZ R45, R131, 1 ;  /* 0x3f800000832d7421 */ /* 0x000fe20000010000 */
[----:B------:R-:W-:Y:S01]  /*32b0*/  FFMA.FTZ R134, R67, R44, 1 ;  /* 0x3f80000043867423 */ /* 0x000fe2000001002c */
[----:B-1----:R-:W-:Y:S01]  /*32c0*/  SHF.L.U32 R115, R43, 0x10, RZ ;  /* 0x000000102b737819 */ /* 0x002fe200000006ff */
[----:B-----5:R-:W-:Y:S01]  /*32d0*/  FADD.FTZ R43, -R101, 1 ;  /* 0x3f800000652b7421 */ /* 0x020fe20000010100 */
[----:B---3--:R-:W-:Y:S01]  /*32e0*/  FADD.FTZ R133, -R111, 1 ;  /* 0x3f8000006f857421 */ /* 0x008fe20000010100 */
[----:B--2---:R-:W-:Y:S01]  /*32f0*/  SHF.L.U32 R44, R118, 0x10, RZ ;  /* 0x00000010762c7819 */ /* 0x004fe200000006ff */
[----:B------:R1:W-:Y:S01]  /*3300*/  MUFU.RCP R136, R45 ;  /* 0x0000002d00887308 */ /* 0x0003e20000001000 */
[----:B------:R-:W-:Y:S01]  /*3310*/  SHF.L.U32 R114, R42, 0x10, RZ ;  /* 0x000000102a727819 */ /* 0x000fe200000006ff */
[----:B------:R-:W-:Y:S01]  /*3320*/  FFMA.FTZ R131, R64, R43, 1 ;  /* 0x3f80000040837423 */ /* 0x000fe2000001002b */
[----:B0-----:R-:W-:Y:S01]  /*3330*/  FADD.FTZ R42, -R106, 1 ;  /* 0x3f8000006a2a7421 */ /* 0x001fe20000010100 */
[----:B------:R-:W-:Y:S01]  /*3340*/  SHF.L.U32 R43, R116, 0x10, RZ ;  /* 0x00000010742b7819 */ /* 0x000fe200000006ff */
[----:B------:R-:W-:Y:S01]  /*3350*/  FFMA.FTZ R135, R68, R133, 1 ;  /* 0x3f80000044877423 */ /* 0x000fe20000010085 */
[----:B------:R-:W-:Y:S01]  /*3360*/  FMUL.FTZ R133, R115, R44 ;  /* 0x0000002c73857220 */ /* 0x000fe20000410000 */
[----:B-1----:R-:W-:Y:S01]  /*3370*/  SHF.L.U32 R45, R119, 0x10, RZ ;  /* 0x00000010772d7819 */ /* 0x002fe200000006ff */
[----:B------:R-:W0:Y:S01]  /*3380*/  MUFU.RCP R117, R117 ;  /* 0x0000007500757308 */ /* 0x000e220000001000 */
[----:B------:R-:W-:Y:S01]  /*3390*/  FFMA.FTZ R132, R65, R42, 1 ;  /* 0x3f80000041847423 */ /* 0x000fe2000001002a */
[----:B------:R-:W-:Y:S01]  /*33a0*/  SHF.L.U32 R42, R4, 0x10, RZ ;  /* 0x00000010042a7819 */ /* 0x000fe200000006ff */
[----:B------:R-:W-:Y:S01]  /*33b0*/  FMUL.FTZ R119, R112, R43 ;  /* 0x0000002b70777220 */ /* 0x000fe20000410000 */
[----:B------:R-:W-:Y:S01]  /*33c0*/  FMUL.FTZ R116, R114, R45 ;  /* 0x0000002d72747220 */ /* 0x000fe20000410000 */
[----:B------:R-:W-:-:S02]  /*33d0*/  FMUL.FTZ R133, R108, R133 ;  /* 0x000000856c857220 */ /* 0x000fc40000410000 */
[----:B------:R-:W-:Y:S01]  /*33e0*/  FMUL.FTZ R119, R106, R119 ;  /* 0x000000776a777220 */ /* 0x000fe20000410000 */
[----:B------:R-:W-:Y:S01]  /*33f0*/  FMUL.FTZ R116, R111, R116 ;  /* 0x000000746f747220 */ /* 0x000fe20000410000 */
[----:B------:R-:W-:Y:S01]  /*3400*/  FMUL.FTZ R4, R113, R42 ;  /* 0x0000002a71047220 */ /* 0x000fe20000410000 */
[----:B------:R-:W-:Y:S01]  /*3410*/  FMUL.FTZ R133, R133, R134 ;  /* 0x0000008685857220 */ /* 0x000fe20000410000 */
[----:B------:R-:W-:Y:S01]  /*3420*/  F2FP.BF16.F32.PACK_AB R134, R121, R120 ;  /* 0x000000787986723e */ /* 0x000fe200000010ff */
[----:B------:R-:W-:Y:S01]  /*3430*/  BAR.SYNC.DEFER_BLOCKING 0x0 ;  /* 0x0000000000007b1d */ /* 0x000fe20000010000 */
[----:B------:R-:W-:Y:S01]  /*3440*/  FMUL.FTZ R132, R119, R132 ;  /* 0x0000008477847220 */ /* 0x000fe20000410000 */
[----:B------:R-:W-:Y:S01]  /*3450*/  FMUL.FTZ R135, R116, R135 ;  /* 0x0000008774877220 */ /* 0x000fe20000410000 */
[----:B------:R-:W-:Y:S01]  /*3460*/  SHF.L.U32 R120, R41, 0x10, RZ ;  /* 0x0000001029787819 */ /* 0x000fe200000006ff */
[----:B------:R-:W-:Y:S01]  /*3470*/  FMUL.FTZ R4, R101, R4 ;  /* 0x0000000465047220 */ /* 0x000fe20000410000 */
[----:B------:R-:W-:-:S02]  /*3480*/  SHF.L.U32 R119, R9, 0x10, RZ ;  /* 0x0000001009777819 */ /* 0x000fc400000006ff */
[----:B------:R-:W-:Y:S02]  /*3490*/  SHF.L.U32 R121, R8, 0x10, RZ ;  /* 0x0000001008797819 */ /* 0x000fe400000006ff */
[----:B----4-:R-:W-:Y:S02]  /*34a0*/  SHF.L.U32 R41, R5, 0x10, RZ ;  /* 0x0000001005297819 */ /* 0x010fe400000006ff */
[----:B------:R-:W-:Y:S02]  /*34b0*/  SHF.L.U32 R116, R122, 0x10, RZ ;  /* 0x000000107a747819 */ /* 0x000fe400000006ff */
[----:B------:R-:W-:Y:S01]  /*34c0*/  SHF.L.U32 R118, R123, 0x10, RZ ;  /* 0x000000107b767819 */ /* 0x000fe200000006ff */
[----:B------:R-:W-:Y:S01]  /*34d0*/  FMUL.FTZ R131, R4, R131 ;  /* 0x0000008304837220 */ /* 0x000fe20000410000 */
[----:B------:R-:W-:Y:S01]  /*34e0*/  FADD.FTZ R4, -R110, 1 ;  /* 0x3f8000006e047421 */ /* 0x000fe20000010100 */
[----:B0-----:R-:W-:Y:S01]  /*34f0*/  FADD.FTZ R9, -R117, 1 ;  /* 0x3f80000075097421 */ /* 0x001fe20000010100 */
        /* <DEDUP_REMOVED lines=14> */
[----:B------:R-:W-:-:S02]  /*35e0*/  PRMT R5, R134, 0x7632, R5 ;  /* 0x0000763286057816 */ /* 0x000fc40000000005 */
[----:B------:R-:W-:Y:S02]  /*35f0*/  PRMT R122, R126, 0x7632, R122 ;  /* 0x000076327e7a7816 */ /* 0x000fe4000000007a */
[----:B------:R-:W-:Y:S02]  /*3600*/  F2FP.BF16.F32.PACK_AB R128, R129, R128 ;  /* 0x000000808180723e */ /* 0x000fe400000010ff */
[----:B------:R-:W-:Y:S02]  /*3610*/  ISETP.NE.AND P0, PT, R182, RZ, PT ;  /* 0x000000ffb600720c */ /* 0x000fe40003f05270 */
[----:B------:R-:W-:Y:S02]  /*3620*/  F2FP.BF16.F32.PACK_AB R124, R125, R124 ;  /* 0x0000007c7d7c723e */ /* 0x000fe400000010ff */
[----:B------:R-:W-:Y:S02]  /*3630*/  F2FP.BF16.F32.PACK_AB R130, R131, R130 ;  /* 0x000000828382723e */ /* 0x000fe400000010ff */
[----:B------:R-:W-:-:S02]  /*3640*/  F2FP.BF16.F32.PACK_AB R132, R133, R132 ;  /* 0x000000848584723e */ /* 0x000fc400000010ff */
[----:B------:R-:W-:Y:S02]  /*3650*/  F2FP.BF16.F32.PACK_AB R4, R4, R135 ;  /* 0x000000870404723e */ /* 0x000fe400000010ff */
[----:B------:R-:W-:Y:S01]  /*3660*/  F2FP.BF16.F32.PACK_AB R8, R123, R8 ;  /* 0x000000087b08723e */ /* 0x000fe200000010ff */
[----:B------:R0:W-:Y:S01]  /*3670*/  STS.U16 [R102+0x2], R5 ;  /* 0x0000020566007388 */ /* 0x0001e20000000400 */
[----:B------:R-:W-:Y:S02]  /*3680*/  PRMT R9, R124, 0x7632, R9 ;  /* 0x000076327c097816 */ /* 0x000fe40000000009 */
[----:B------:R-:W-:Y:S01]  /*3690*/  PRMT R125, R130, 0x7632, R125 ;  /* 0x00007632827d7816 */ /* 0x000fe2000000007d */
[----:B------:R1:W-:Y:S04]  /*36a0*/  STS.U16 [R102+0x8], R126 ;  /* 0x0000087e66007388 */ /* 0x0003e80000000400 */
[----:B------:R2:W-:Y:S01]  /*36b0*/  STS.U16 [R102+0xa], R122 ;  /* 0x00000a7a66007388 */ /* 0x0005e20000000400 */
[----:B0-----:R-:W-:-:S03]  /*36c0*/  PRMT R5, R128, 0x7632, R5 ;  /* 0x0000763280057816 */ /* 0x001fc60000000005 */
[----:B------:R0:W-:Y:S01]  /*36d0*/  STS.U16 [R102+0xc], R128 ;  /* 0x00000c8066007388 */ /* 0x0001e20000000400 */
[----:B-1----:R-:W-:-:S03]  /*36e0*/  PRMT R126, R4, 0x7632, R126 ;  /* 0x00007632047e7816 */ /* 0x002fc6000000007e */
[----:B------:R1:W-:Y:S01]  /*36f0*/  STS.U16 [R102+0x4], R124 ;  /* 0x0000047c66007388 */ /* 0x0003e20000000400 */
[----:B--2---:R-:W-:Y:S02]  /*3700*/  PRMT R122, R132, 0x7632, R122 ;  /* 0x00007632847a7816 */ /* 0x004fe4000000007a */
[----:B0-----:R-:W-:Y:S01]  /*3710*/  PRMT R128, R8, 0x7632, R128 ;  /* 0x0000763208807816 */ /* 0x001fe20000000080 */
[----:B------:R-:W-:Y:S01]  /*3720*/  STS.U16 [R102], R134 ;  /* 0x0000008666007388 */ /* 0x000fe20000000400 */
[----:B-1----:R-:W-:-:S03]  /*3730*/  MOV R124, UR16 ;  /* 0x00000010007c7c02 */ /* 0x002fc60008000f00 */
[----:B------:R-:W-:Y:S01]  /*3740*/  STS.U16 [R102+0x6], R9 ;  /* 0x0000060966007388 */ /* 0x000fe20000000400 */
[----:B------:R-:W0:Y:S03]  /*3750*/  LDCU.64 UR16, c[0x0][0x510] ;  /* 0x0000a200ff1077ac */ /* 0x000e260008000a00 */
[----:B------:R1:W-:Y:S04]  /*3760*/  STS.U16 [R102+0xe], R5 ;  /* 0x00000e0566007388 */ /* 0x0003e80000000400 */
[----:B------:R-:W-:Y:S04]  /*3770*/  STS.U16 [R102+0x10], R130 ;  /* 0x0000108266007388 */ /* 0x000fe80000000400 */
[----:B------:R-:W-:Y:S04]  /*3780*/  STS.U16 [R102+0x12], R125 ;  /* 0x0000127d66007388 */ /* 0x000fe80000000400 */
[----:B------:R-:W-:Y:S04]  /*3790*/  STS.U16 [R102+0x14], R132 ;  /* 0x0000148466007388 */ /* 0x000fe80000000400 */
[----:B------:R2:W-:Y:S04]  /*37a0*/  STS.U16 [R102+0x16], R122 ;  /* 0x0000167a66007388 */ /* 0x0005e80000000400 */
[----:B------:R3:W-:Y:S04]  /*37b0*/  STS.U16 [R102+0x18], R4 ;  /* 0x0000180466007388 */ /* 0x0007e80000000400 */
        /* <DEDUP_REMOVED lines=24> */
[----:B------:R-:W3:Y:S01]  /*3940*/  LDCU.64 UR14, c[0x0][0x558] ;  /* 0x0000ab00ff0e77ac */ /* 0x000ee20008000a00 */
[----:B------:R-:W4:Y:S02]  /*3950*/  LDS R8, [UR30+0x1080] ;  /* 0x0010801eff087984 */ /* 0x000f240008000800 */
[----:B0-----:R-:W-:-:S04]  /*3960*/  UIMAD.WIDE.U32 UR12, UR31, UR16, UR12 ;  /* 0x000000101f0c72a5 */ /* 0x001fc8000f8e000c */
[----:B------:R-:W-:Y:S02]  /*3970*/  UIMAD UR13, UR31, UR17, UR13 ;  /* 0x000000111f0d72a4 */ /* 0x000fe4000f8e020d */
[----:B-1----:R-:W-:Y:S01]  /*3980*/  IADD3 R5, P1, PT, R3, UR12, RZ ;  /* 0x0000000c03057c10 */ /* 0x002fe2000ff3e0ff */
[----:B------:R-:W0:Y:S03]  /*3990*/  LDCU.64 UR16, c[0x0][0x490] ;  /* 0x00009200ff1077ac */ /* 0x000e260008000a00 */
[----:B--2---:R-:W-:Y:S02]  /*39a0*/  IADD3.X R122, PT, PT, RZ, UR13, RZ, P1, !PT ;  /* 0x0000000dff7a7c10 */ /* 0x004fe40008ffe4ff */
[----:B---3--:R-:W-:-:S04]  /*39b0*/  LEA R4, P1, R5, UR14, 0x1 ;  /* 0x0000000e05047c11 */ /* 0x008fc8000f8208ff */
[----:B------:R-:W-:Y:S02]  /*39c0*/  LEA.HI.X R5, R5, UR15, R122, 0x1, P1 ;  /* 0x0000000f05057c11 */ /* 0x000fe400088f0c7a */
[-C--:B----4-:R-:W-:Y:S02]  /*39d0*/  ISETP.GE.AND P3, PT, R3, R8.reuse, PT ;  /* 0x000000080300720c */ /* 0x090fe40003f66270 */
[-C--:B------:R-:W-:Y:S02]  /*39e0*/  ISETP.GE.AND P1, PT, R26, R8.reuse, PT ;  /* 0x000000081a00720c */ /* 0x080fe40003f26270 */
[-C--:B------:R-:W-:Y:S02]  /*39f0*/  ISETP.GE.AND P2, PT, R12, R8.reuse, PT ;  /* 0x000000080c00720c */ /* 0x080fe40003f46270 */
[-C--:B------:R-:W-:Y:S02]  /*3a00*/  ISETP.GE.AND P4, PT, R13, R8.reuse, PT ;  /* 0x000000080d00720c */ /* 0x080fe40003f86270 */
[----:B------:R-:W-:-:S02]  /*3a10*/  ISETP.GE.AND P5, PT, R14, R8, PT ;  /* 0x000000080e00720c */ /* 0x000fc40003fa6270 */
        /* <DEDUP_REMOVED lines=21> */
[----:B------:R2:W-:Y:S04]  /*3b70*/  STL [R1+0x4], R140 ;  /* 0x0000048c01007387 */ /* 0x0005e80000100800 */
[----:B------:R2:W-:Y:S04]  /*3b80*/  STL [R1], R138 ;  /* 0x0000008a01007387 */ /* 0x0005e80000100800 */
        /* <DEDUP_REMOVED lines=27> */
[----:B-1----:R-:W-:Y:S01]  /*3d40*/  FMUL.FTZ R9, R97, R47 ;  /* 0x0000002f61097220 */ /* 0x002fe20000410000 */
        /* <DEDUP_REMOVED lines=12> */
[----:B--2---:R-:W-:Y:S06]  /*3e10*/  BRA.U !UP0, `(.L_x_781) ;  /* 0x0000000508c07547 */ /* 0x004fec000b800000 */
        /* <DEDUP_REMOVED lines=21> */
[----:B------:R-:W-:-:S02]  /*3f70*/  F2FP.BF16.F32.PACK_AB R46, R47, R46 ;  /* 0x0000002e2f2e723e */ /* 0x000fc400000010ff */
[----:B------:R-:W-:Y:S01]  /*3f80*/  PRMT R42, R4, 0x7632, R42 ;  /* 0x00007632042a7816 */ /* 0x000fe2000000002a */
[----:B------:R1:W-:Y:S01]  /*3f90*/  STS.U16 [R102+0x2], R5 ;  /* 0x0000020566007388 */ /* 0x0003e20000000400 */
[----:B------:R-:W-:Y:S02]  /*3fa0*/  F2FP.BF16.F32.PACK_AB R66, R66, R75 ;  /* 0x0000004b4242723e */ /* 0x000fe400000010ff */
[----:B------:R-:W-:Y:S01]  /*3fb0*/  F2FP.BF16.F32.PACK_AB R48, R101, R48 ;  /* 0x000000306530723e */ /* 0x000fe200000010ff */
[----:B------:R2:W-:Y:S01]  /*3fc0*/  STS.U16 [R102], R72 ;  /* 0x0000004866007388 */ /* 0x0005e20000000400 */
[----:B------:R-:W-:Y:S02]  /*3fd0*/  F2FP.BF16.F32.PACK_AB R43, R44, R43 ;  /* 0x0000002b2c2b723e */ /* 0x000fe400000010ff */
[----:B------:R-:W-:Y:S01]  /*3fe0*/  F2FP.BF16.F32.PACK_AB R45, R110, R45 ;  /* 0x0000002d6e2d723e */ /* 0x000fe200000010ff */
[----:B------:R3:W-:Y:S01]  /*3ff0*/  STS.U16 [R102+0x4], R46 ;  /* 0x0000042e66007388 */ /* 0x0007e20000000400 */
[----:B------:R-:W-:-:S02]  /*4000*/  F2FP.BF16.F32.PACK_AB R71, R71, R116 ;  /* 0x000000744747723e */ /* 0x000fc400000010ff */
[----:B------:R-:W-:Y:S01]  /*4010*/  PRMT R41, R46, 0x7632, R41 ;  /* 0x000076322e297816 */ /* 0x000fe20000000029 */
[----:B------:R4:W-:Y:S01]  /*4020*/  STS.U16 [R102+0x8], R4 ;  /* 0x0000080466007388 */ /* 0x0009e20000000400 */
[----:B-1----:R-:W-:Y:S01]  /*4030*/  PRMT R5, R66, 0x7632, R5 ;  /* 0x0000763242057816 */ /* 0x002fe20000000005 */
[----:B0-----:R-:W-:Y:S01]  /*4040*/  UIMAD.WIDE.U32 UR8, UR38, UR12, UR8 ;  /* 0x0000000c260872a5 */ /* 0x001fe2000f8e0008 */
[----:B------:R-:W-:Y:S01]  /*4050*/  PRMT R44, R48, 0x7632, R44 ;  /* 0x00007632302c7816 */ /* 0x000fe2000000002c */
[----:B------:R0:W-:Y:S01]  /*4060*/  STS.U16 [R102+0xa], R42 ;  /* 0x00000a2a66007388 */ /* 0x0001e20000000400 */
[----:B--2---:R-:W-:Y:S01]  /*4070*/  PRMT R72, R71, 0x7632, R72 ;  /* 0x0000763247487816 */ /* 0x004fe20000000048 */
[----:B------:R-:W-:Y:S01]  /*4080*/  UIMAD UR9, UR38, UR13, UR9 ;  /* 0x0000000d260972a4 */ /* 0x000fe2000f8e0209 */
[----:B---3--:R-:W-:Y:S01]  /*4090*/  PRMT R46, R45, 0x7632, R46 ;  /* 0x000076322d2e7816 */ /* 0x008fe2000000002e */
[----:B------:R1:W-:Y:S01]  /*40a0*/  STS.U16 [R102+0xc], R66 ;  /* 0x00000c4266007388 */ /* 0x0003e20000000400 */
[----:B----4-:R-:W-:Y:S01]  /*40b0*/  PRMT R4, R43, 0x7632, R4 ;  /* 0x000076322b047816 */ /* 0x010fe20000000004 */
[----:B------:R-:W-:-:S02]  /*40c0*/  UIMAD.WIDE.U32 UR8, UR31, UR14, UR8 ;  /* 0x0000000e1f0872a5 */ /* 0x000fc4000f8e0008 */
[----:B------:R-:W-:Y:S01]  /*40d0*/  STS.U16 [R102+0x6], R41 ;  /* 0x0000062966007388 */ /* 0x000fe20000000400 */
[----:B0-----:R-:W-:Y:S01]  /*40e0*/  PRMT R42, R45, 0x7610, R42 ;  /* 0x000076102d2a7816 */ /* 0x001fe2000000002a */
[----:B------:R-:W-:Y:S02]  /*40f0*/  UIMAD UR15, UR31, UR15, UR9 ;  /* 0x0000000f1f0f72a4 */ /* 0x000fe4000f8e0209 */
[----:B------:R0:W-:Y:S01]  /*4100*/  STS.U16 [R102+0xe], R5 ;  /* 0x00000e0566007388 */ /* 0x0001e20000000400 */
[----:B-1----:R-:W-:-:S03]  /*4110*/  PRMT R66, R71, 0x7610, R66 ;  /* 0x0000761047427816 */ /* 0x002fc60000000042 */
[----:B------:R-:W-:Y:S04]  /*4120*/  STS.U16 [R102+0x10], R48 ;  /* 0x0000103066007388 */ /* 0x000fe80000000400 */
[----:B------:R1:W-:Y:S01]  /*4130*/  STS.U16 [R102+0x12], R44 ;  /* 0x0000122c66007388 */ /* 0x0003e20000000400 */
[----:B0-----:R-:W-:-:S03]  /*4140*/  IADD3 R5, P1, PT, R3, UR8, RZ ;  /* 0x0000000803057c10 */ /* 0x001fc6000ff3e0ff */
[----:B------:R-:W-:Y:S04]  /*4150*/  STS.U16 [R102+0x14], R43 ;  /* 0x0000142b66007388 */ /* 0x000fe80000000400 */
[----:B------:R0:W-:Y:S01]  /*4160*/  STS.U16 [R102+0x16], R4 ;  /* 0x0000160466007388 */ /* 0x0001e20000000400 */
[----:B-1----:R-:W-:-:S03]  /*4170*/  IADD3.X R44, PT, PT, RZ, UR15, RZ, P1, !PT ;  /* 0x0000000fff2c7c10 */ /* 0x002fc60008ffe4ff */
[----:B------:R-:W-:Y:S04]  /*4180*/  STS.U16 [R102+0x18], R42 ;  /* 0x0000182a66007388 */ /* 0x000fe80000000400 */
[----:B------:R-:W-:Y:S01]  /*4190*/  STS.U16 [R102+0x1a], R46 ;  /* 0x00001a2e66007388 */ /* 0x000fe20000000400 */
[----:B0-----:R-:W-:-:S03]  /*41a0*/  LEA R4, P1, R5, UR16, 0x1 ;  /* 0x0000001005047c11 */ /* 0x001fc6000f8208ff */
[----:B------:R-:W-:Y:S01]  /*41b0*/  STS.U16 [R102+0x1c], R66 ;  /* 0x00001c4266007388 */ /* 0x000fe20000000400 */
[----:B------:R-:W-:-:S03]  /*41c0*/  LEA.HI.X R5, R5, UR17, R44, 0x1, P1 ;  /* 0x0000001105057c11 */ /* 0x000fc600088f0c2c */
        /* <DEDUP_REMOVED lines=53> */
.L_x_781:
[----:B------:R-:W2:Y:S01]  /*4520*/  LDL.LU R3, [R1+0xc] ;  /* 0x00000c0001037983 */ /* 0x000ea20000300800 */
[----:B------:R-:W-:Y:S01]  /*4530*/  SHF.L.U32 R85, R85, 0x10, RZ ;  /* 0x0000001055557819 */ /* 0x000fe200000006ff */
[----:B------:R-:W-:Y:S01]  /*4540*/  UISETP.GE.AND UP0, UPT, UR18, 0x1, UPT ;  /* 0x000000011200788c */ /* 0x000fe2000bf06270 */
[----:B------:R-:W-:Y:S02]  /*4550*/  SHF.L.U32 R84, R84, 0x10, RZ ;  /* 0x0000001054547819 */ /* 0x000fe400000006ff */
[----:B------:R-:W-:Y:S02]  /*4560*/  CS2R R100, SRZ ;  /* 0x0000000000647805 */ /* 0x000fe4000001ff00 */
[----:B------:R-:W-:Y:S02]  /*4570*/  SHF.L.U32 R83, R83, 0x10, RZ ;  /* 0x0000001053537819 */ /* 0x000fe400000006ff */
[----:B------:R-:W-:Y:S02]  /*4580*/  CS2R R98, SRZ ;  /* 0x0000000000627805 */ /* 0x000fe4000001ff00 */
[----:B------:R-:W-:-:S02]  /*4590*/  SHF.L.U32 R82, R82, 0x10, RZ ;  /* 0x0000001052527819 */ /* 0x000fc400000006ff */
[----:B0-----:R-:W-:Y:S02]  /*45a0*/  CS2R R96, SRZ ;  /* 0x0000000000607805 */ /* 0x001fe4000001ff00 */
[----:B------:R-:W-:Y:S02]  /*45b0*/  SHF.L.U32 R81, R81, 0x10, RZ ;  /* 0x0000001051517819 */ /* 0x000fe400000006ff */
[----:B------:R-:W-:Y:S02]  /*45c0*/  CS2R R94, SRZ ;  /* 0x00000000005e7805 */ /* 0x000fe4000001ff00 */
[----:B------:R-:W-:Y:S02]  /*45d0*/  SHF.L.U32 R80, R80, 0x10, RZ ;  /* 0x0000001050507819 */ /* 0x000fe400000006ff */
[----:B------:R-:W-:Y:S02]  /*45e0*/  CS2R R92, SRZ ;  /* 0x00000000005c7805 */ /* 0x000fe4000001ff00 */
[----:B------:R-:W-:-:S02]  /*45f0*/  SHF.L.U32 R59, R59, 0x10, RZ ;  /* 0x000000103b3b7819 */ /* 0x000fc400000006ff */
[----:B------:R-:W-:Y:S02]  /*4600*/  CS2R R90, SRZ ;  /* 0x00000000005a7805 */ /* 0x000fe4000001ff00 */
[----:B------:R-:W-:Y:S02]  /*4610*/  SHF.L.U32 R58, R58, 0x10, RZ ;  /* 0x000000103a3a7819 */ /* 0x000fe400000006ff */
[----:B------:R-:W-:Y:S02]  /*4620*/  CS2R R88, SRZ ;  /* 0x0000000000587805 */ /* 0x000fe4000001ff00 */
[----:B------:R-:W-:Y:S02]  /*4630*/  SHF.L.U32 R57, R57, 0x10, RZ ;  /* 0x0000001039397819 */ /* 0x000fe400000006ff */
[----:B------:R-:W-:Y:S02]  /*4640*/  CS2R R86, SRZ ;  /* 0x0000000000567805 */ /* 0x000fe4000001ff00 */
        /* <DEDUP_REMOVED lines=19> */
[----:B------:R-:W-:Y:S01]  /*4780*/  FADD.FTZ R49, R40, UR7 ;  /* 0x0000000728317e21 */ /* 0x000fe20008010000 */
        /* <DEDUP_REMOVED lines=26> */
[----:B------:R-:W-:Y:S01]  /*4930*/  FMUL.FTZ R33, R6, UR6 ;  /* 0x0000000606217c20 */ /* 0x000fe20008410000 */
[----:B------:R-:W-:Y:S01]  /*4940*/  FADD.FTZ R35, R11, UR7 ;  /* 0x000000070b237e21 */ /* 0x000fe20008010000 */
[----:B------:R-:W-:Y:S01]  /*4950*/  FMUL.FTZ R32, R7, UR6 ;  /* 0x0000000607207c20 */ /* 0x000fe20008410000 */
[----:B------:R-:W-:Y:S01]  /*4960*/  FADD.FTZ R34, R10, UR7 ;  /* 0x000000070a227e21 */ /* 0x000fe20008010000 */
[----:B------:R-:W-:Y:S01]  /*4970*/  FMUL.FTZ R31, R8, UR6 ;  /* 0x00000006081f7c20 */ /* 0x000fe20008410000 */
[----:B------:R-:W-:Y:S01]  /*4980*/  FMUL.FTZ R30, R9, UR6 ;  /* 0x00000006091e7c20 */ /* 0x000fe20008410000 */
[----:B------:R-:W-:Y:S01]  /*4990*/  FMUL.FTZ R29, R60, UR6 ;  /* 0x000000063c1d7c20 */ /* 0x000fe20008410000 */
[----:B------:R-:W-:Y:S01]  /*49a0*/  FMUL.FTZ R28, R61, UR6 ;  /* 0x000000063d1c7c20 */ /* 0x000fe20008410000 */
[----:B------:R-:W-:Y:S01]  /*49b0*/  FMUL.FTZ R27, R62, UR6 ;  /* 0x000000063e1b7c20 */ /* 0x000fe20008410000 */
[----:B------:R-:W-:Y:S01]  /*49c0*/  BAR.SYNC.DEFER_BLOCKING 0x0 ;  /* 0x0000000000007b1d */ /* 0x000fe20000010000 */
[----:B--2---:R-:W-:-:S04]  /*49d0*/  FFMA.FTZ R4, R6, R85, R3 ;  /* 0x0000005506047223 */ /* 0x004fc80000010003 */
[----:B------:R-:W-:-:S04]  /*49e0*/  FFMA.FTZ R3, R7, R84, R4 ;  /* 0x0000005407037223 */ /* 0x000fc80000010004 */
        /* <DEDUP_REMOVED lines=13> */
[----:B------:R-:W-:-:S05]  /*4ac0*/  FFMA.FTZ R3, R69, R50, R4 ;  /* 0x0000003245037223 */ /* 0x000fca0000010004 */
[----:B------:R0:W-:Y:S01]  /*4ad0*/  STL [R1+0xc], R3 ;  /* 0x00000c0301007387 */ /* 0x0001e20000100800 */
[----:B------:R-:W-:Y:S05]  /*4ae0*/  BRA.U !UP0, `(.L_x_782) ;  /* 0x0000009908e47547 */ /* 0x000fea000b800000 */
[----:B------:R-:W1:Y:S01]  /*4af0*/  LDCU.64 UR8, c[0x0][0x3a0] ;  /* 0x00007400ff0877ac */ /* 0x000e620008000a00 */
[----:B0-----:R-:W-:Y:S01]  /*4b00*/  SHF.L.U32 R3, R182, 0x5, RZ ;  /* 0x00000005b6037819 */ /* 0x001fe200000006ff */
[----:B------:R-:W-:Y:S01]  /*4b10*/  HFMA2 R101, -RZ, RZ, 0, 0 ;  /* 0x00000000ff657431 */ /* 0x000fe200000001ff */
[----:B------:R-:W-:Y:S01]  /*4b20*/  LOP3.LUT R2, R2, 0xfffffffb, RZ, 0xc0, !PT ;  /* 0xfffffffb02027812 */ /* 0x000fe200078ec0ff */
[----:B------:R-:W0:Y:S01]  /*4b30*/  LDCU.64 UR16, c[0x0][0x3b8] ;  /* 0x00007700ff1077ac */ /* 0x000e220008000a00 */
[----:B------:R-:W-:Y:S01]  /*4b40*/  LOP3.LUT R3, R3, 0x7c1f, R182, 0xc8, !PT ;  /* 0x00007c1f03037812 */ /* 0x000fe200078ec8b6 */
[----:B------:R-:W-:Y:S01]  /*4b50*/  FADD.FTZ R17, R7, R7 ;  /* 0x0000000707117221 */ /* 0x000fe20000010000 */
[----:B------:R-:W-:Y:S01]  /*4b60*/  FADD.FTZ R16, R8, R8 ;  /* 0x0000000808107221 */ /* 0x000fe20000010000 */
        /* <DEDUP_REMOVED lines=10> */
[----:B-1----:R-:W-:Y:S01]  /*4c10*/  UIMAD.WIDE.U32 UR14, UR31, UR8, URZ ;  /* 0x000000081f0e72a5 */ /* 0x002fe2000f8e00ff */
[----:B------:R-:W-:Y:S01]  /*4c20*/  ISETP.EQ.AND P1, PT, R0, RZ, P1 ;  /* 0x000000ff0000720c */ /* 0x000fe20000f22270 */
[----:B------:R-:W-:Y:S01]  /*4c30*/  USHF.L.U32 UR8, UR20, 0xc, URZ ;  /* 0x0000000c14087899 */ /* 0x000fe200080006ff */
[----:B------:R-:W-:Y:S01]  /*4c40*/  FADD.FTZ R0, R6, R6 ;  /* 0x0000000606007221 */ /* 0x000fe20000010000 */
[----:B0-----:R-:W-:Y:S01]  /*4c50*/  UIMAD.WIDE.U32 UR12, UR31, UR16, URZ ;  /* 0x000000101f0c72a5 */ /* 0x001fe2000f8e00ff */
[----:B------:R-:W-:Y:S01]  /*4c60*/  FADD.FTZ R7, R65, R65 ;  /* 0x0000004141077221 */ /* 0x000fe20000010000 */
[----:B------:R-:W-:Y:S01]  /*4c70*/  ULEA UR8, UR29, -UR8, 0x1 ;  /* 0x800000081d087291 */ /* 0x000fe2000f8e08ff */
[----:B------:R-:W-:Y:S01]  /*4c80*/  FADD.FTZ R6, R70, R70 ;  /* 0x0000004646067221 */ /* 0x000fe20000010000 */
[----:B------:R-:W-:Y:S01]  /*4c90*/  FADD.FTZ R5, R67, R67 ;  /* 0x0000004343057221 */ /* 0x000fe20000010000 */
[----:B------:R-:W-:Y:S01]  /*4ca0*/  FADD.FTZ R4, R76, R76 ;  /* 0x0000004c4c047221 */ /* 0x000fe20000010000 */
[----:B------:R-:W-:Y:S01]  /*4cb0*/  UIADD3 UR35, UPT, UPT, UR8, 0x1000, URZ ;  /* 0x0000100008237890 */ /* 0x000fe2000fffe0ff */
[----:B------:R-:W-:Y:S01]  /*4cc0*/  LOP3.LUT R108, R182, 0x1f, RZ, 0xc0, !PT ;  /* 0x0000001fb66c7812 */ /* 0x000fe200078ec0ff */
[----:B------:R-:W-:-:S02]  /*4cd0*/  UIMAD UR9, UR31, UR9, UR15 ;  /* 0x000000091f0972a4 */ /* 0x000fc4000f8e020f */
[----:B------:R-:W-:Y:S02]  /*4ce0*/  UIMAD UR31, UR31, UR17, UR13 ;  /* 0x000000111f1f72a4 */ /* 0x000fe4000f8e020d */
[----:B------:R-:W-:Y:S01]  /*4cf0*/  ISETP.GE.AND P0, PT, R3, UR35, PT ;  /* 0x0000002303007c0c */ /* 0x000fe2000bf06270 */
[----:B------:R-:W-:Y:S01]  /*4d00*/  FADD.FTZ R3, R69, R69 ;  /* 0x0000004545037221 */ /* 0x000fe20000010000 */
[----:B------:R-:W0:Y:S01]  /*4d10*/  LDCU UR46, c[0x0][0x394] ;  /* 0x00007280ff2e77ac */ /* 0x000e220008000800 */
[----:B------:R-:W1:Y:S01]  /*4d20*/  LDCU UR47, c[0x0][0x38c] ;  /* 0x00007180ff2f77ac */ /* 0x000e620008000800 */
[----:B------:R-:W2:Y:S09]  /*4d30*/  LDCU UR34, c[0x0][0x388] ;  /* 0x00007100ff2277ac */ /* 0x000eb20008000800 */
[----:B------:R-:W-:Y:S01]  /*4d40*/  @P0 LOP3.LUT R2, R2, 0x4, RZ, 0xfc, !PT ;  /* 0x0000000402020812 */ /* 0x000fe200078efcff */
[----:B------:R-:W3:Y:S01]  /*4d50*/  LDCU.64 UR38, c[0x0][0x3a8] ;  /* 0x00007500ff2677ac */ /* 0x000ee20008000a00 */
[----:B------:R-:W4:Y:S01]  /*4d60*/  LDCU.64 UR40, c[0x0][0x3c0] ;  /* 0x00007800ff2877ac */ /* 0x000f220008000a00 */
[----:B------:R-:W0:Y:S01]  /*4d70*/  LDCU.64 UR42, c[0x0][0x4f0] ;  /* 0x00009e00ff2a77ac */ /* 0x000e220008000a00 */
[----:B------:R-:W0:Y:S01]  /*4d80*/  LDCU.64 UR44, c[0x0][0x3e0] ;  /* 0x00007c00ff2c77ac */ /* 0x000e220008000a00 */
[----:B------:R-:W0:Y:S01]  /*4d90*/  LDCU.128 UR16, c[0x0][0x440] ;  /* 0x00008800ff1077ac */ /* 0x000e220008000c00 */
[----:B------:R-:W-:-:S05]  /*4da0*/  UMOV UR8, URZ ;  /* 0x000000ff00087c82 */ /* 0x000fca0008000000 */
.L_x_880:
[----:B------:R-:W-:Y:S01]  /*4db0*/  UMOV UR36, UR14 ;  /* 0x0000000e00247c82 */ /* 0x000fe20008000000 */
[----:B------:R-:W-:Y:S01]  /*4dc0*/  UMOV UR37, UR9 ;  /* 0x0000000900257c82 */ /* 0x000fe20008000000 */
[----:B------:R-:W-:Y:S01]  /*4dd0*/  SHF.L.U32 R119, R182, 0x5, RZ ;  /* 0x00000005b6777819 */ /* 0x000fe200000006ff */
[----:B---3--:R-:W-:Y:S01]  /*4de0*/  UIMAD.WIDE.U32 UR36, UR8, UR38, UR36 ;  /* 0x00000026082472a5 */ /* 0x008fe2000f8e0024 */
[----:B------:R-:W-:-:S03]  /*4df0*/  LOP3.LUT P6, RZ, R2, 0x4, RZ, 0xc0, !PT ;  /* 0x0000000402ff7812 */ /* 0x000fc600078cc0ff */
[----:B------:R-:W-:Y:S02]  /*4e00*/  UIMAD UR29, UR8, UR39, UR37 ;  /* 0x00000027081d72a4 */ /* 0x000fe4000f8e0225 */
[----:B0-----:R-:W-:-:S04]  /*4e10*/  ULEA UR30, UP0, UR36, UR16, 0x3 ;  /* 0x00000010241e7291 */ /* 0x001fc8000f8018ff */
[----:B------:R-:W-:Y:S02]  /*4e20*/  ULEA.HI.X UR36, UR36, UR17, UR29, 0x3, UP0 ;  /* 0x0000001124247291 */ /* 0x000fe400080f1c1d */
[----:B-1----:R-:W-:-:S04]  /*4e30*/  MOV R62, UR30 ;  /* 0x0000001e003e7c02 */ /* 0x002fc80008000f00 */
[----:B------:R-:W-:-:S06]  /*4e40*/  MOV R63, UR36 ;  /* 0x00000024003f7c02 */ /* 0x000fcc0008000f00 */
[----:B------:R-:W3:Y:S01]  /*4e50*/  LDG.E.64 R62, desc[UR32][R62.64] ;  /* 0x000000203e3e7981 */ /* 0x000ee2000c1e1b00 */
[----:B------:R-:W-:Y:S02]  /*4e60*/  LOP3.LUT R64, R108, 0x7c00, R119, 0xf8, !PT ;  /* 0x00007c006c407812 */ /* 0x000fe400078ef877 */
[----:B------:R-:W-:Y:S02]  /*4e70*/  MOV R67, UR44 ;  /* 0x0000002c00437c02 */ /* 0x000fe40008000f00 */
[----:B------:R-:W-:Y:S02]  /*4e80*/  MOV R65, RZ ;  /* 0x000000ff00417202 */ /* 0x000fe40000000f00 */
[C---:B------:R-:W-:Y:S02]  /*4e90*/  LOP3.LUT R60, R64.reuse, 0x20, RZ, 0xfc, !PT ;  /* 0x00000020403c7812 */ /* 0x040fe400078efcff */
[----:B------:R-:W-:Y:S01]  /*4ea0*/  LOP3.LUT R61, R64, 0x40, RZ, 0xfc, !PT ;  /* 0x00000040403d7812 */ /* 0x000fe200078efcff */
[----:B------:R-:W-:Y:S01]  /*4eb0*/  IMAD.WIDE.U32 R66, R67, UR8, R64 ;  /* 0x0000000843427c25 */ /* 0x000fe2000f8e0040 */
[----:B------:R-:W-:-:S02]  /*4ec0*/  MOV R65, UR45 ;  /* 0x0000002d00417c02 */ /* 0x000fc40008000f00 */
[----:B------:R-:W-:Y:S02]  /*4ed0*/  ISETP.GE.AND P3, PT, R60, UR35, PT ;  /* 0x000000233c007c0c */ /* 0x000fe4000bf66270 */
[----:B------:R-:W-:Y:S01]  /*4ee0*/  ISETP.GE.AND P4, PT, R61, UR35, PT ;  /* 0x000000233d007c0c */ /* 0x000fe2000bf86270 */
[----:B------:R-:W-:Y:S01]  /*4ef0*/  IMAD R65, R65, UR8, R67 ;  /* 0x0000000841417c24 */ /* 0x000fe2000f8e0243 */
[----:B------:R-:W-:Y:S02]  /*4f00*/  LOP3.LUT R61, R64, 0x60, RZ, 0xfc, !PT ;  /* 0x00000060403d7812 */ /* 0x000fe400078efcff */
[----:B------:R-:W-:Y:S02]  /*4f10*/  LEA R60, P2, R66, UR27, 0x1 ;  /* 0x0000001b423c7c11 */ /* 0x000fe4000f8408ff */
[----:B------:R-:W-:Y:S02]  /*4f20*/  LOP3.LUT R68, R64, 0x80, RZ, 0xfc, !PT ;  /* 0x0000008040447812 */ /* 0x000fe400078efcff */
[----:B------:R-:W-:-:S02]  /*4f30*/  ISETP.GE.AND P5, PT, R61, UR35, PT ;  /* 0x000000233d007c0c */ /* 0x000fc4000bfa6270 */
[----:B------:R-:W-:Y:S02]  /*4f40*/  PRMT R76, RZ, 0x7610, R76 ;  /* 0x00007610ff4c7816 */ /* 0x000fe4000000004c */
[----:B------:R-:W-:Y:S02]  /*4f50*/  LEA.HI.X R61, R66, UR28, R65, 0x1, P2 ;  /* 0x0000001c423d7c11 */ /* 0x000fe400090f0c41 */
[----:B------:R-:W-:Y:S02]  /*4f60*/  PRMT R79, RZ, 0x7610, R79 ;  /* 0x00007610ff4f7816 */ /* 0x000fe4000000004f */
[----:B------:R-:W-:Y:S01]  /*4f70*/  ISETP.GE.AND P0, PT, R68, UR35, PT ;  /* 0x0000002344007c0c */ /* 0x000fe2000bf06270 */
[----:B------:R-:W5:Y:S01]  /*4f80*/  @!P3 LDG.E.U16 R76, desc[UR32][R60.64+0x40] ;  /* 0x000040203c4cb981 */ /* 0x000f62000c1e1500 */
[C---:B------:R-:W-:Y:S02]  /*4f90*/  LOP3.LUT R67, R64.reuse, 0xa0, RZ, 0xfc, !PT ;  /* 0x000000a040437812 */ /* 0x040fe400078efcff */
[C---:B------:R-:W-:Y:S01]  /*4fa0*/  LOP3.LUT R65, R64.reuse, 0xc0, RZ, 0xfc, !PT ;  /* 0x000000c040417812 */ /* 0x040fe200078efcff */
[----:B--2---:R-:W2:Y:S01]  /*4fb0*/  @!P4 LDG.E.U16 R79, desc[UR32][R60.64+0x80] ;  /* 0x000080203c4fc981 */ /* 0x004ea2000c1e1500 */
        /* <DEDUP_REMOVED lines=68> */
[----:B------:R-:W-:Y:S02]  /*5400*/  PRMT R117, RZ, 0x7610, R117 ;  /* 0x00007610ff757816 */ /* 0x000fe40000000075 */
[----:B------:R-:W-:Y:S02]  /*5410*/  ISETP.GE.AND P5, PT, R111, UR35, PT ;  /* 0x000000236f007c0c */ /* 0x000fe4000bfa6270 */
[C---:B------:R-:W-:Y:S01]  /*5420*/  LOP3.LUT R112, R64.reuse, 0x300, RZ, 0xfc, !PT ;  /* 0x0000030040707812 */ /* 0x040fe200078efcff */
[----:B------:R-:W2:Y:S01]  /*5430*/  @!P0 LDG.E.U16 R110, desc[UR32][R60.64+0x4c0] ;  /* 0x0004c0203c6e8981 */ /* 0x000ea2000c1e1500 */
[----:B------:R-:W-:Y:S02]  /*5440*/  PRMT R111, RZ, 0x7610, R111 ;  /* 0x00007610ff6f7816 */ /* 0x000fe4000000006f */
[----:B------:R-:W-:Y:S01]  /*5450*/  LOP3.LUT R113, R64, 0x320, RZ, 0xfc, !PT ;  /* 0x0000032040717812 */ /* 0x000fe200078efcff */
[----:B------:R-:W5:Y:S01]  /*5460*/  @!P6 LDG.E.U16 R117, desc[UR32][R60.64] ;  /* 0x000000203c75e981 */ /* 0x000f62000c1e1500 */
        /* <DEDUP_REMOVED lines=15> */
[----:B------:R-:W-:Y:S02]  /*5560*/  PRMT R136, RZ, 0x7610, R136 ;  /* 0x00007610ff887816 */ /* 0x000fe40000000088 */
[----:B------:R-:W-:-:S02]  /*5570*/  PRMT R139, RZ, 0x7610, R139 ;  /* 0x00007610ff8b7816 */ /* 0x000fc4000000008b */
[----:B------:R-:W-:Y:S01]  /*5580*/  LOP3.LUT R118, R64, 0x3a0, RZ, 0xfc, !PT ;  /* 0x000003a040767812 */ /* 0x000fe200078efcff */
        /* <DEDUP_REMOVED lines=30> */
[----:B------:R-:W-:-:S03]  /*5770*/  FMUL.FTZ R60, R45, UR48 ;  /* 0x000000302d3c7c20 */ /* 0x000fc60008410000 */
[----:B------:R-:W-:Y:S01]  /*5780*/  FMUL.RZ R116, R63, 0.15915493667125701904 ;  /* 0x3e22f9833f747820 */ /* 0x000fe2000040c000 */
[----:B------:R-:W-:Y:S01]  /*5790*/  FMUL.RZ R118, R60, 0.15915493667125701904 ;  /* 0x3e22f9833c767820 */ /* 0x000fe2000040c000 */
[----:B------:R-:W-:Y:S02]  /*57a0*/  FMUL.FTZ R60, R44, UR48 ;  /* 0x000000302c3c7c20 */ /* 0x000fe40008410000 */
        /* <DEDUP_REMOVED lines=11> */
[----:B------:R-:W-:Y:S01]  /*5860*/  FMUL.RZ R63, R63, 0.15915493667125701904 ;  /* 0x3e22f9833f3f7820 */ /* 0x000fe2000040c000 */
[----:B------:R-:W-:Y:S01]  /*5870*/  MUFU.SIN R127, R64 ;  /* 0x00000040007f7308 */ /* 0x000fe20000000400 */
[----:B------:R-:W0:Y:S07]  /*5880*/  S2UR UR29, SR_CgaCtaId ;  /* 0x00000000001d79c3 */ /* 0x000e2e0000008800 */
[----:B------:R-:W-:Y:S08]  /*5890*/  MUFU.SIN R149, R63 ;  /* 0x0000003f00957308 */ /* 0x000ff00000000400 */
[----:B------:R4:W-:Y:S02]  /*58a0*/  MUFU.COS R141, R63 ;  /* 0x0000003f008d7308 */ /* 0x0009e40000000000 */
[----:B----4-:R-:W-:-:S06]  /*58b0*/  FMUL.FTZ R63, R42, UR48 ;  /* 0x000000302a3f7c20 */ /* 0x010fcc0008410000 */
[----:B------:R-:W-:Y:S08]  /*58c0*/  MUFU.COS R126, R64 ;  /* 0x00000040007e7308 */ /* 0x000ff00000000000 */
[----:B------:R-:W-:Y:S08]  /*58d0*/  MUFU.SIN R64, R118 ;  /* 0x0000007600407308 */ /* 0x000ff00000000400 */
[----:B------:R4:W-:Y:S01]  /*58e0*/  MUFU.COS R137, R118 ;  /* 0x0000007600897308 */ /* 0x0009e20000000000 */
[----:B------:R-:W-:Y:S01]  /*58f0*/  LOP3.LUT R160, R182, 0x3e0, RZ, 0xc0, !PT ;  /* 0x000003e0b6a07812 */ /* 0x000fe200078ec0ff */
[----:B----4-:R-:W-:Y:S01]  /*5900*/  FMUL.RZ R118, R63, 0.15915493667125701904 ;  /* 0x3e22f9833f767820 */ /* 0x010fe2000040c000 */
[----:B------:R-:W-:-:S04]  /*5910*/  FMUL.FTZ R63, R41, UR48 ;  /* 0x00000030293f7c20 */ /* 0x000fc80008410000 */
[----:B------:R-:W-:Y:S01]  /*5920*/  FMUL.RZ R120, R63, 0.15915493667125701904 ;  /* 0x3e22f9833f787820 */ /* 0x000fe2000040c000 */
[----:B------:R-:W-:Y:S01]  /*5930*/  FMUL.FTZ R63, R40, UR48 ;  /* 0x00000030283f7c20 */ /* 0x000fe20008410000 */
[----:B------:R-:W-:Y:S01]  /*5940*/  R2UR UR36, R62 ;  /* 0x000000003e2472ca */ /* 0x000fe200000e0000 */
[----:B------:R-:W-:Y:S02]  /*5950*/  FMUL.FTZ R62, R38, UR48 ;  /* 0x00000030263e7c20 */ /* 0x000fe40008410000 */
[----:B------:R-:W-:Y:S01]  /*5960*/  FMUL.RZ R121, R63, 0.15915493667125701904 ;  /* 0x3e22f9833f797820 */ /* 0x000fe2000040c000 */
[----:B------:R-:W-:Y:S01]  /*5970*/  IADD3 R63, PT, PT, R160, R105, RZ ;  /* 0x00000069a03f7210 */ /* 0x000fe20007ffe0ff */
[----:B------:R-:W-:Y:S01]  /*5980*/  FMUL.RZ R144, R62, 0.15915493667125701904 ;  /* 0x3e22f9833e907820 */ /* 0x000fe2000040c000 */
[----:B------:R-:W-:Y:S01]  /*5990*/  MUFU.SIN R128, R120 ;  /* 0x0000007800807308 */ /* 0x000fe20000000400 */
[----:B------:R-:W-:Y:S02]  /*59a0*/  FMUL.FTZ R62, R37, UR48 ;  /* 0x00000030253e7c20 */ /* 0x000fe40008410000 */
[----:B------:R-:W-:Y:S01]  /*59b0*/  IMAD R160, R160, 0x1f, R63 ;  /* 0x0000001fa0a07824 */ /* 0x000fe200078e023f */
[----:B------:R-:W-:-:S04]  /*59c0*/  UMOV UR30, 0x400 ;  /* 0x00000400001e7882 */ /* 0x000fc80000000000 */
[----:B------:R-:W-:Y:S01]  /*59d0*/  MUFU.COS R129, R120 ;  /* 0x0000007800817308 */ /* 0x000fe20000000000 */
[----:B------:R-:W-:Y:S01]  /*59e0*/  FMUL.RZ R146, R62, 0.15915493667125701904 ;  /* 0x3e22f9833e927820 */ /* 0x000fe2000040c000 */
[----:B0-----:R-:W-:Y:S01]  /*59f0*/  ULEA UR30, UR29, UR30, 0x18 ;  /* 0x0000001e1d1e7291 */ /* 0x001fe2000f8ec0ff */
[----:B------:R-:W-:-:S05]  /*5a00*/  IADD3 R145, PT, PT, R160, 0x40, RZ ;  /* 0x00000040a0917810 */ /* 0x000fca0007ffe0ff */
[----:B------:R-:W-:Y:S01]  /*5a10*/  MUFU.SIN R124, R121 ;  /* 0x00000079007c7308 */ /* 0x000fe20000000400 */
[----:B------:R-:W-:-:S07]  /*5a20*/  IADD3 R147, PT, PT, R160, 0x60, RZ ;  /* 0x00000060a0937810 */ /* 0x000fce0007ffe0ff */
[----:B------:R-:W-:Y:S01]  /*5a30*/  MUFU.COS R125, R121 ;  /* 0x00000079007d7308 */ /* 0x000fe20000000000 */
[----:B------:R-:W-:-:S07]  /*5a40*/  LEA.HI.SX32 R161, R160, R160, 0x1b ;  /* 0x000000a0a0a17211 */ /* 0x000fce00078fdaff */
[----:B------:R-:W-:Y:S01]  /*5a50*/  MUFU.SIN R120, R144 ;  /* 0x0000009000787308 */ /* 0x000fe20000000400 */
[----:B------:R-:W-:-:S07]  /*5a60*/  IADD3 R155, PT, PT, R160, 0x80, RZ ;  /* 0x00000080a09b7810 */ /* 0x000fce0007ffe0ff */
[----:B------:R0:W-:Y:S01]  /*5a70*/  MUFU.COS R121, R144 ;  /* 0x0000009000797308 */ /* 0x0001e20000000000 */
[----:B------:R-:W-:-:S07]  /*5a80*/  IADD3 R157, PT, PT, R160, 0xa0, RZ ;  /* 0x000000a0a09d7810 */ /* 0x000fce0007ffe0ff */
[----:B------:R-:W-:Y:S01]  /*5a90*/  MUFU.SIN R132, R119 ;  /* 0x0000007700847308 */ /* 0x000fe20000000400 */
[----:B0-----:R-:W-:-:S07]  /*5aa0*/  FMUL.FTZ R144, R35, UR48 ;  /* 0x0000003023907c20 */ /* 0x001fce0008410000 */
[----:B------:R0:W-:Y:S01]  /*5ab0*/  MUFU.COS R133, R119 ;  /* 0x0000007700857308 */ /* 0x0001e20000000000 */
[----:B------:R-:W-:Y:S01]  /*5ac0*/  FMUL.RZ R168, R144, 0.15915493667125701904 ;  /* 0x3e22f98390a87820 */ /* 0x000fe2000040c000 */
[C---:B------:R-:W-:Y:S02]  /*5ad0*/  IADD3 R159, PT, PT, R160.reuse, 0xc0, RZ ;  /* 0x000000c0a09f7810 */ /* 0x040fe40007ffe0ff */
[----:B0-----:R-:W-:-:S04]  /*5ae0*/  IADD3 R119, PT, PT, R160, 0x20, RZ ;  /* 0x00000020a0777810 */ /* 0x001fc80007ffe0ff */
[----:B------:R-:W-:Y:S01]  /*5af0*/  MUFU.SIN R130, R118 ;  /* 0x0000007600827308 */ /* 0x000fe20000000400 */
[-C--:B------:R-:W-:Y:S02]  /*5b00*/  LEA.HI.SX32 R169, R145, R160.reuse, 0x1b ;  /* 0x000000a091a97211 */ /* 0x080fe400078fdaff */
[----:B------:R-:W-:Y:S02]  /*5b10*/  LEA.HI.SX32 R167, R119, R160, 0x1b ;  /* 0x000000a077a77211 */ /* 0x000fe400078fdaff */
[----:B------:R-:W-:-:S03]  /*5b20*/  IADD3 R163, PT, PT, R160, 0xe0, RZ ;  /* 0x000000e0a0a37810 */ /* 0x000fc60007ffe0ff */
[----:B------:R-:W-:Y:S01]  /*5b30*/  MUFU.COS R131, R118 ;  /* 0x0000007600837308 */ /* 0x000fe20000000000 */
[-C--:B------:R-:W-:Y:S02]  /*5b40*/  LEA.HI.SX32 R171, R147, R160.reuse, 0x1b ;  /* 0x000000a093ab7211 */ /* 0x080fe400078fdaff */
[----:B------:R-:W-:Y:S02]  /*5b50*/  IADD3 R165, PT, PT, R160, 0x100, RZ ;  /* 0x00000100a0a57810 */ /* 0x000fe40007ffe0ff */
[----:B------:R-:W-:-:S03]  /*5b60*/  LEA.HI.SX32 R172, R155, R160, 0x1b ;  /* 0x000000a09bac7211 */ /* 0x000fc600078fdaff */
[----:B------:R-:W-:Y:S01]  /*5b70*/  MUFU.SIN R118, R146 ;  /* 0x0000009200767308 */ /* 0x000fe20000000400 */
[----:B------:R-:W-:Y:S02]  /*5b80*/  IADD3 R177, PT, PT, R160, 0x120, RZ ;  /* 0x00000120a0b17810 */ /* 0x000fe40007ffe0ff */
[----:B------:R-:W-:Y:S02]  /*5b90*/  LEA.HI.SX32 R173, R157, R160, 0x1b ;  /* 0x000000a09dad7211 */ /* 0x000fe400078fdaff */
[----:B------:R-:W-:-:S03]  /*5ba0*/  LEA R167, R167, UR30, 0x1 ;  /* 0x0000001ea7a77c11 */ /* 0x000fc6000f8e08ff */
[----:B------:R-:W-:Y:S01]  /*5bb0*/  MUFU.COS R119, R146 ;  /* 0x0000009200777308 */ /* 0x000fe20000000000 */
[----:B------:R-:W-:Y:S02]  /*5bc0*/  IADD3 R179, PT, PT, R160, 0x140, RZ ;  /* 0x00000140a0b37810 */ /* 0x000fe40007ffe0ff */
[----:B------:R-:W-:Y:S02]  /*5bd0*/  LEA.HI.SX32 R174, R159, R160, 0x1b ;  /* 0x000000a09fae7211 */ /* 0x000fe400078fdaff */
[----:B------:R-:W-:-:S03]  /*5be0*/  LEA R170, R169, UR30, 0x1 ;  /* 0x0000001ea9aa7c11 */ /* 0x000fc6000f8e08ff */
[----:B------:R-:W-:Y:S01]  /*5bf0*/  MUFU.SIN R144, R168 ;  /* 0x000000a800907308 */ /* 0x000fe20000000400 */
[----:B------:R-:W-:Y:S02]  /*5c00*/  IADD3 R181, PT, PT, R160, 0x160, RZ ;  /* 0x00000160a0b57810 */ /* 0x000fe40007ffe0ff */
[----:B------:R-:W-:-:S05]  /*5c10*/  LEA.HI.SX32 R175, R163, R160, 0x1b ;  /* 0x000000a0a3af7211 */ /* 0x000fca00078fdaff */
[----:B------:R0:W-:Y:S01]  /*5c20*/  MUFU.COS R146, R168 ;  /* 0x000000a800927308 */ /* 0x0001e20000000000 */
[----:B------:R-:W-:Y:S02]  /*5c30*/  LEA R171, R171, UR30, 0x1 ;  /* 0x0000001eabab7c11 */ /* 0x000fe4000f8e08ff */
[----:B------:R-:W-:Y:S02]  /*5c40*/  IADD3 R183, PT, PT, R160, 0x180, RZ ;  /* 0x00000180a0b77810 */ /* 0x000fe40007ffe0ff */
[-C--:B------:R-:W-:Y:S02]  /*5c50*/  LEA.HI.SX32 R176, R165, R160.reuse, 0x1b ;  /* 0x000000a0a5b07211 */ /* 0x080fe400078fdaff */
[----:B0-----:R-:W-:Y:S02]  /*5c60*/  LEA R168, R161, UR30, 0x1 ;  /* 0x0000001ea1a87c11 */ /* 0x001fe4000f8e08ff */
[----:B------:R-:W-:Y:S02]  /*5c70*/  MOV R147, UR36 ;  /* 0x0000002400937c02 */ /* 0x000fe40008000f00 */
[----:B------:R-:W-:Y:S01]  /*5c80*/  LEA R169, R172, UR30, 0x1 ;  /* 0x0000001eaca97c11 */ /* 0x000fe2000f8e08ff */
[----:B-----5:R-:W-:Y:S01]  /*5c90*/  STS.U16 [R168], R117 ;  /* 0x00000075a8007388 */ /* 0x020fe20000000400 */
[----:B------:R-:W-:-:S02]  /*5ca0*/  LEA.HI.SX32 R177, R177, R160, 0x1b ;  /* 0x000000a0b1b17211 */ /* 0x000fc400078fdaff */
[----:B------:R-:W-:Y:S01]  /*5cb0*/  LEA R172, R173, UR30, 0x1 ;  /* 0x0000001eadac7c11 */ /* 0x000fe2000f8e08ff */
[----:B------:R-:W-:Y:S01]  /*5cc0*/  STS.U16 [R167+0x40], R76 ;  /* 0x0000404ca7007388 */ /* 0x000fe20000000400 */
[-C--:B------:R-:W-:Y:S02]  /*5cd0*/  LEA.HI.SX32 R178, R179, R160.reuse, 0x1b ;  /* 0x000000a0b3b27211 */ /* 0x080fe400078fdaff */
[----:B------:R-:W-:Y:S01]  /*5ce0*/  LEA R174, R174, UR30, 0x1 ;  /* 0x0000001eaeae7c11 */ /* 0x000fe2000f8e08ff */
[----:B--2---:R0:W-:Y:S01]  /*5cf0*/  STS.U16 [R170+0x80], R79 ;  /* 0x0000804faa007388 */ /* 0x0041e20000000400 */
[-C--:B------:R-:W-:Y:S02]  /*5d00*/  LEA.HI.SX32 R181, R181, R160.reuse, 0x1b ;  /* 0x000000a0b5b57211 */ /* 0x080fe400078fdaff */
[----:B------:R-:W-:Y:S01]  /*5d10*/  LEA R175, R175, UR30, 0x1 ;  /* 0x0000001eafaf7c11 */ /* 0x000fe2000f8e08ff */
[----:B------:R-:W-:Y:S01]  /*5d20*/  STS.U16 [R171+0xc0], R78 ;  /* 0x0000c04eab007388 */ /* 0x000fe20000000400 */
[----:B------:R-:W-:Y:S01]  /*5d30*/  LEA.HI.SX32 R183, R183, R160, 0x1b ;  /* 0x000000a0b7b77211 */ /* 0x000fe200078fdaff */
[----:B------:R-:W-:Y:S01]  /*5d40*/  FMUL.FTZ R147, R147, 1.4426950216293334961 ;  /* 0x3fb8aa3b93937820 */ /* 0x000fe20000410000 */
[----:B------:R-:W-:Y:S01]  /*5d50*/  LEA R176, R176, UR30, 0x1 ;  /* 0x0000001eb0b07c11 */ /* 0x000fe2000f8e08ff */
[----:B------:R2:W-:Y:S01]  /*5d60*/  STS.U16 [R169+0x100], R66 ;  /* 0x00010042a9007388 */ /* 0x0005e20000000400 */
[----:B------:R-:W-:-:S02]  /*5d70*/  IADD3 R185, PT, PT, R160, 0x1a0, RZ ;  /* 0x000001a0a0b97810 */ /* 0x000fc40007ffe0ff */
[----:B------:R-:W-:Y:S01]  /*5d80*/  LEA R177, R177, UR30, 0x1 ;  /* 0x0000001eb1b17c11 */ /* 0x000fe2000f8e08ff */
[----:B------:R-:W-:Y:S01]  /*5d90*/  STS.U16 [R172+0x140], R67 ;  /* 0x00014043ac007388 */ /* 0x000fe20000000400 */
[----:B------:R-:W-:Y:S02]  /*5da0*/  IADD3 R187, PT, PT, R160, 0x1c0, RZ ;  /* 0x000001c0a0bb7810 */ /* 0x000fe40007ffe0ff */
[----:B0-----:R-:W-:Y:S01]  /*5db0*/  LEA R79, R178, UR30, 0x1 ;  /* 0x0000001eb24f7c11 */ /* 0x001fe2000f8e08ff */
[----:B------:R-:W-:Y:S01]  /*5dc0*/  STS.U16 [R174+0x180], R71 ;  /* 0x00018047ae007388 */ /* 0x000fe20000000400 */
[C---:B------:R-:W-:Y:S02]  /*5dd0*/  IADD3 R189, PT, PT, R160.reuse, 0x1e0, RZ ;  /* 0x000001e0a0bd7810 */ /* 0x040fe40007ffe0ff */
[----:B------:R-:W-:Y:S01]  /*5de0*/  LEA R76, R181, UR30, 0x1 ;  /* 0x0000001eb54c7c11 */ /* 0x000fe2000f8e08ff */
[----:B------:R-:W-:Y:S01]  /*5df0*/  STS.U16 [R175+0x1c0], R74 ;  /* 0x0001c04aaf007388 */ /* 0x000fe20000000400 */
[C---:B------:R-:W-:Y:S01]  /*5e00*/  IADD3 R191, PT, PT, R160.reuse, 0x200, RZ ;  /* 0x00000200a0bf7810 */ /* 0x040fe20007ffe0ff */
[----:B------:R-:W-:Y:S01]  /*5e10*/  FMUL.FTZ R167, R45, R147 ;  /* 0x000000932da77220 */ /* 0x000fe20000410000 */
[----:B--2---:R-:W-:Y:S01]  /*5e20*/  LEA R66, R183, UR30, 0x1 ;  /* 0x0000001eb7427c11 */ /* 0x004fe2000f8e08ff */
[----:B------:R-:W-:Y:S01]  /*5e30*/  STS.U16 [R176+0x200], R65 ;  /* 0x00020041b0007388 */ /* 0x000fe20000000400 */
[----:B------:R-:W-:-:S02]  /*5e40*/  IADD3 R193, PT, PT, R160, 0x220, RZ ;  /* 0x00000220a0c17810 */ /* 0x000fc40007ffe0ff */
[-C--:B------:R-:W-:Y:S01]  /*5e50*/  LEA.HI.SX32 R185, R185, R160.reuse, 0x1b ;  /* 0x000000a0b9b97211 */ /* 0x080fe200078fdaff */
[----:B------:R-:W-:Y:S01]  /*5e60*/  STS.U16 [R177+0x240], R68 ;  /* 0x00024044b1007388 */ /* 0x000fe20000000400 */
[C---:B------:R-:W-:Y:S02]  /*5e70*/  IADD3 R195, PT, PT, R160.reuse, 0x240, RZ ;  /* 0x00000240a0c37810 */ /* 0x040fe40007ffe0ff */
[-C--:B------:R-:W-:Y:S01]  /*5e80*/  LEA.HI.SX32 R187, R187, R160.reuse, 0x1b ;  /* 0x000000a0bbbb7211 */ /* 0x080fe200078fdaff */
[----:B------:R-:W-:Y:S01]  /*5e90*/  STS.U16 [R79+0x280], R70 ;  /* 0x000280464f007388 */ /* 0x000fe20000000400 */
[C---:B------:R-:W-:Y:S02]  /*5ea0*/  IADD3 R197, PT, PT, R160.reuse, 0x260, RZ ;  /* 0x00000260a0c57810 */ /* 0x040fe40007ffe0ff */
[----:B------:R-:W-:Y:S01]  /*5eb0*/  LEA.HI.SX32 R189, R189, R160, 0x1b ;  /* 0x000000a0bdbd7211 */ /* 0x000fe200078fdaff */
[----:B------:R-:W-:Y:S01]  /*5ec0*/  STS.U16 [R76+0x2c0], R73 ;  /* 0x0002c0494c007388 */ /* 0x000fe20000000400 */
[----:B------:R-:W-:-:S02]  /*5ed0*/  IADD3 R199, PT, PT, R160, 0x280, RZ ;  /* 0x00000280a0c77810 */ /* 0x000fc40007ffe0ff */
[-C--:B------:R-:W-:Y:S01]  /*5ee0*/  LEA.HI.SX32 R191, R191, R160.reuse, 0x1b ;  /* 0x000000a0bfbf7211 */ /* 0x080fe200078fdaff */
[----:B------:R0:W-:Y:S01]  /*5ef0*/  STS.U16 [R66+0x300], R69 ;  /* 0x0003004542007388 */ /* 0x0001e20000000400 */
[C---:B------:R-:W-:Y:S02]  /*5f00*/  IADD3 R201, PT, PT, R160.reuse, 0x2a0, RZ ;  /* 0x000002a0a0c97810 */ /* 0x040fe40007ffe0ff */
[-C--:B------:R-:W-:Y:S02]  /*5f10*/  LEA.HI.SX32 R193, R193, R160.reuse, 0x1b ;  /* 0x000000a0c1c17211 */ /* 0x080fe400078fdaff */
[----:B------:R-:W-:Y:S01]  /*5f20*/  LEA R185, R185, UR30, 0x1 ;  /* 0x0000001eb9b97c11 */ /* 0x000fe2000f8e08ff */
[----:B------:R-:W2:Y:S01]  /*5f30*/  MUFU.EX2 R167, R167 ;  /* 0x000000a700a77308 */ /* 0x000ea20000000800 */
[----:B------:R-:W-:Y:S02]  /*5f40*/  IADD3 R203, PT, PT, R160, 0x2c0, RZ ;  /* 0x000002c0a0cb7810 */ /* 0x000fe40007ffe0ff */
[----:B------:R-:W-:Y:S01]  /*5f50*/  LEA.HI.SX32 R195, R195, R160, 0x1b ;  /* 0x000000a0c3c37211 */ /* 0x000fe200078fdaff */
[----:B0-----:R-:W-:Y:S01]  /*5f60*/  FMUL.FTZ R66, R42, R147 ;  /* 0x000000932a427220 */ /* 0x001fe20000410000 */
[----:B------:R-:W-:-:S02]  /*5f70*/  LEA R74, R187, UR30, 0x1 ;  /* 0x0000001ebb4a7c11 */ /* 0x000fc4000f8e08ff */
[C---:B------:R-:W-:Y:S02]  /*5f80*/  IADD3 R205, PT, PT, R160.reuse, 0x2e0, RZ ;  /* 0x000002e0a0cd7810 */ /* 0x040fe40007ffe0ff */
[-C--:B------:R-:W-:Y:S02]  /*5f90*/  LEA.HI.SX32 R197, R197, R160.reuse, 0x1b ;  /* 0x000000a0c5c57211 */ /* 0x080fe400078fdaff */
[----:B------:R-:W-:Y:S02]  /*5fa0*/  LEA R78, R189, UR30, 0x1 ;  /* 0x0000001ebd4e7c11 */ /* 0x000fe4000f8e08ff */
[C---:B------:R-:W-:Y:S02]  /*5fb0*/  IADD3 R207, PT, PT, R160.reuse, 0x300, RZ ;  /* 0x00000300a0cf7810 */ /* 0x040fe40007ffe0ff */
[----:B------:R-:W-:Y:S02]  /*5fc0*/  LEA.HI.SX32 R164, R199, R160, 0x1b ;  /* 0x000000a0c7a47211 */ /* 0x000fe400078fdaff */
[----:B------:R-:W-:Y:S01]  /*5fd0*/  LEA R191, R191, UR30, 0x1 ;  /* 0x0000001ebfbf7c11 */ /* 0x000fe2000f8e08ff */
[----:B------:R-:W-:Y:S01]  /*5fe0*/  STS.U16 [R185+0x340], R72 ;  /* 0x00034048b9007388 */ /* 0x000fe20000000400 */
[----:B------:R-:W-:-:S02]  /*5ff0*/  IADD3 R209, PT, PT, R160, 0x320, RZ ;  /* 0x00000320a0d17810 */ /* 0x000fc40007ffe0ff */
[-C--:B------:R-:W-:Y:S02]  /*6000*/  LEA.HI.SX32 R165, R201, R160.reuse, 0x1b ;  /* 0x000000a0c9a57211 */ /* 0x080fe400078fdaff */
[----:B------:R-:W-:Y:S01]  /*6010*/  LEA R68, R193, UR30, 0x1 ;  /* 0x0000001ec1447c11 */ /* 0x000fe2000f8e08ff */
[----:B------:R-:W-:Y:S01]  /*6020*/  FMUL.FTZ R67, R44, R147 ;  /* 0x000000932c437220 */ /* 0x000fe20000410000 */
[C---:B------:R-:W-:Y:S01]  /*6030*/  IADD3 R211, PT, PT, R160.reuse, 0x340, RZ ;  /* 0x00000340a0d37810 */ /* 0x040fe20007ffe0ff */
[----:B------:R-:W-:Y:S01]  /*6040*/  STS.U16 [R74+0x380], R75 ;  /* 0x0003804b4a007388 */ /* 0x000fe20000000400 */
[-C--:B------:R-:W-:Y:S02]  /*6050*/  LEA.HI.SX32 R166, R203, R160.reuse, 0x1b ;  /* 0x000000a0cba67211 */ /* 0x080fe400078fdaff */
[----:B------:R-:W-:Y:S01]  /*6060*/  LEA R70, R195, UR30, 0x1 ;  /* 0x0000001ec3467c11 */ /* 0x000fe2000f8e08ff */
[----:B------:R-:W-:Y:S01]  /*6070*/  STS.U16 [R78+0x3c0], R77 ;  /* 0x0003c04d4e007388 */ /* 0x000fe20000000400 */
[----:B------:R-:W-:Y:S01]  /*6080*/  IADD3 R213, PT, PT, R160, 0x360, RZ ;  /* 0x00000360a0d57810 */ /* 0x000fe20007ffe0ff */
[----:B------:R-:W0:Y:S01]  /*6090*/  MUFU.EX2 R66, R66 ;  /* 0x0000004200427308 */ /* 0x000e220000000800 */
[----:B------:R-:W-:-:S02]  /*60a0*/  LEA.HI.SX32 R163, R205, R160, 0x1b ;  /* 0x000000a0cda37211 */ /* 0x000fc400078fdaff */
[----:B------:R-:W-:Y:S01]  /*60b0*/  LEA R197, R197, UR30, 0x1 ;  /* 0x0000001ec5c57c11 */ /* 0x000fe2000f8e08ff */
[-C--:B------:R-:W-:Y:S01]  /*60c0*/  FMUL.FTZ R161, R48, R147.reuse ;  /* 0x0000009330a17220 */ /* 0x080fe20000410000 */
[----:B------:R-:W-:Y:S01]  /*60d0*/  IADD3 R215, PT, PT, R160, 0x380, RZ ;  /* 0x00000380a0d77810 */ /* 0x000fe20007ffe0ff */
[-C--:B------:R-:W-:Y:S01]  /*60e0*/  FMUL.FTZ R180, R47, R147.reuse ;  /* 0x000000932fb47220 */ /* 0x080fe20000410000 */
[-C--:B------:R-:W-:Y:S01]  /*60f0*/  LEA.HI.SX32 R162, R207, R160.reuse, 0x1b ;  /* 0x000000a0cfa27211 */ /* 0x080fe200078fdaff */
[----:B------:R-:W-:Y:S01]  /*6100*/  FMUL.FTZ R65, R43, R147 ;  /* 0x000000932b417220 */ /* 0x000fe20000410000 */
[----:B------:R-:W-:Y:S01]  /*6110*/  LEA R164, R164, UR30, 0x1 ;  /* 0x0000001ea4a47c11 */ /* 0x000fe2000f8e08ff */
[----:B------:R-:W-:Y:S01]  /*6120*/  STS.U16 [R191+0x400], R106 ;  /* 0x0004006abf007388 */ /* 0x000fe20000000400 */
[----:B------:R-:W-:Y:S02]  /*6130*/  IADD3 R217, PT, PT, R160, 0x3a0, RZ ;  /* 0x000003a0a0d97810 */ /* 0x000fe40007ffe0ff */
[----:B------:R-:W-:Y:S01]  /*6140*/  LEA.HI.SX32 R159, R209, R160, 0x1b ;  /* 0x000000a0d19f7211 */ /* 0x000fe200078fdaff */
[----:B------:R-:W-:Y:S01]  /*6150*/  STS.U16 [R68+0x440], R107 ;  /* 0x0004406b44007388 */ /* 0x000fe20000000400 */
[----:B------:R-:W-:-:S02]  /*6160*/  LEA R165, R165, UR30, 0x1 ;  /* 0x0000001ea5a57c11 */ /* 0x000fc4000f8e08ff */
[----:B------:R-:W-:Y:S01]  /*6170*/  IADD3 R219, PT, PT, R160, 0x3c0, RZ ;  /* 0x000003c0a0db7810 */ /* 0x000fe20007ffe0ff */
[----:B------:R-:W-:Y:S01]  /*6180*/  STS.U16 [R70+0x480], R109 ;  /* 0x0004806d46007388 */ /* 0x000fe20000000400 */
[-C--:B------:R-:W-:Y:S02]  /*6190*/  LEA.HI.SX32 R158, R211, R160.reuse, 0x1b ;  /* 0x000000a0d39e7211 */ /* 0x080fe400078fdaff */
[----:B------:R-:W-:Y:S01]  /*61a0*/  LEA R166, R166, UR30, 0x1 ;  /* 0x0000001ea6a67c11 */ /* 0x000fe2000f8e08ff */
[----:B------:R-:W-:Y:S01]  /*61b0*/  STS.U16 [R197+0x4c0], R110 ;  /* 0x0004c06ec5007388 */ /* 0x000fe20000000400 */
[----:B------:R-:W-:Y:S02]  /*61c0*/  IADD3 R221, PT, PT, R160, 0x3e0, RZ ;  /* 0x000003e0a0dd7810 */ /* 0x000fe40007ffe0ff */
[-C--:B------:R-:W-:Y:S02]  /*61d0*/  LEA.HI.SX32 R157, R213, R160.reuse, 0x1b ;  /* 0x000000a0d59d7211 */ /* 0x080fe400078fdaff */
[----:B------:R-:W-:Y:S01]  /*61e0*/  LEA R163, R163, UR30, 0x1 ;  /* 0x0000001ea3a37c11 */ /* 0x000fe2000f8e08ff */
[----:B------:R-:W-:Y:S01]  /*61f0*/  MUFU.SIN R134, R116 ;  /* 0x0000007400867308 */ /* 0x000fe20000000400 */
[-C--:B------:R-:W-:Y:S01]  /*6200*/  LEA.HI.SX32 R156, R215, R160.reuse, 0x1b ;  /* 0x000000a0d79c7211 */ /* 0x080fe200078fdaff */
[----:B------:R-:W-:Y:S01]  /*6210*/  FMUL.FTZ R117, R46, R147 ;  /* 0x000000932e757220 */ /* 0x000fe20000410000 */
[----:B------:R-:W-:Y:S01]  /*6220*/  LEA R162, R162, UR30, 0x1 ;  /* 0x0000001ea2a27c11 */ /* 0x000fe2000f8e08ff */
[----:B------:R-:W-:Y:S01]  /*6230*/  STS.U16 [R164+0x500], R111 ;  /* 0x0005006fa4007388 */ /* 0x000fe20000000400 */
[----:B------:R-:W-:-:S02]  /*6240*/  LEA.HI.SX32 R155, R217, R160, 0x1b ;  /* 0x000000a0d99b7211 */ /* 0x000fc400078fdaff */
[----:B------:R-:W-:Y:S01]  /*6250*/  LEA R159, R159, UR30, 0x1 ;  /* 0x0000001e9f9f7c11 */ /* 0x000fe2000f8e08ff */
[----:B------:R-:W-:Y:S01]  /*6260*/  MUFU.COS R135, R116 ;  /* 0x0000007400877308 */ /* 0x000fe20000000000 */
[-C--:B------:R-:W-:Y:S01]  /*6270*/  LEA.HI.SX32 R154, R219, R160.reuse, 0x1b ;  /* 0x000000a0db9a7211 */ /* 0x080fe200078fdaff */
[----:B------:R-:W-:Y:S01]  /*6280*/  STS.U16 [R165+0x540], R112 ;  /* 0x00054070a5007388 */ /* 0x000fe20000000400 */
[----:B------:R-:W-:Y:S02]  /*6290*/  LEA R158, R158, UR30, 0x1 ;  /* 0x0000001e9e9e7c11 */ /* 0x000fe4000f8e08ff */
[----:B------:R-:W-:Y:S01]  /*62a0*/  LEA.HI.SX32 R160, R221, R160, 0x1b ;  /* 0x000000a0dda07211 */ /* 0x000fe200078fdaff */
[----:B------:R-:W-:Y:S02]  /*62b0*/  STS.U16 [R166+0x580], R113 ;  /* 0x00058071a6007388 */ /* 0x000fe40000000400 */
[----:B------:R-:W4:Y:S01]  /*62c0*/  MUFU.EX2 R67, R67 ;  /* 0x0000004300437308 */ /* 0x000f220000000800 */
[----:B------:R-:W-:Y:S01]  /*62d0*/  LEA R157, R157, UR30, 0x1 ;  /* 0x0000001e9d9d7c11 */ /* 0x000fe2000f8e08ff */
[----:B------:R-:W-:Y:S01]  /*62e0*/  STS.U16 [R163+0x5c0], R114 ;  /* 0x0005c072a3007388 */ /* 0x000fe20000000400 */
[----:B------:R-:W-:-:S05]  /*62f0*/  LEA R156, R156, UR30, 0x1 ;  /* 0x0000001e9c9c7c11 */ /* 0x000fca000f8e08ff */
[----:B------:R5:W-:Y:S01]  /*6300*/  MUFU.EX2 R71, R65 ;  /* 0x0000004100477308 */ /* 0x000be20000000800 */
[----:B------:R-:W-:Y:S01]  /*6310*/  STS.U16 [R162+0x600], R115 ;  /* 0x00060073a2007388 */ /* 0x000fe20000000400 */
[----:B------:R-:W-:Y:S02]  /*6320*/  LEA R155, R155, UR30, 0x1 ;  /* 0x0000001e9b9b7c11 */ /* 0x000fe4000f8e08ff */
[----:B------:R-:W-:Y:S01]  /*6330*/  LEA R154, R154, UR30, 0x1 ;  /* 0x0000001e9a9a7c11 */ /* 0x000fe2000f8e08ff */
[----:B------:R2:W-:Y:S03]  /*6340*/  STS.U16 [R159+0x640], R136 ;  /* 0x000640889f007388 */ /* 0x0005e60000000400 */
[----:B------:R-:W1:Y:S01]  /*6350*/  MUFU.EX2 R161, R161 ;  /* 0x000000a100a17308 */ /* 0x000e620000000800 */
[----:B-----5:R-:W-:Y:S01]  /*6360*/  FMUL.FTZ R65, R41, R147 ;  /* 0x0000009329417220 */ /* 0x020fe20000410000 */
[----:B------:R-:W-:Y:S01]  /*6370*/  STS.U16 [R158+0x680], R139 ;  /* 0x0006808b9e007388 */ /* 0x000fe20000000400 */
[----:B------:R-:W-:-:S05]  /*6380*/  SHF.L.U32 R63, R63, 0x5, RZ ;  /* 0x000000053f3f7819 */ /* 0x000fca00000006ff */
[----:B------:R-:W5:Y:S01]  /*6390*/  MUFU.EX2 R180, R180 ;  /* 0x000000b400b47308 */ /* 0x000f620000000800 */
[----:B------:R-:W-:Y:S01]  /*63a0*/  STS.U16 [R157+0x6c0], R140 ;  /* 0x0006c08c9d007388 */ /* 0x000fe20000000400 */
[----:B--2---:R-:W-:Y:S01]  /*63b0*/  FMUL.FTZ R136, R167, R64 ;  /* 0x00000040a7887220 */ /* 0x004fe20000410000 */
[----:B------:R-:W-:Y:S02]  /*63c0*/  FMUL.FTZ R64, R36, R147 ;  /* 0x0000009324407220 */ /* 0x000fe40000410000 */
[----:B------:R-:W-:Y:S03]  /*63d0*/  STS.U16 [R156+0x700], R153 ;  /* 0x000700999c007388 */ /* 0x000fe60000000400 */
[----:B------:R2:W-:Y:S01]  /*63e0*/  MUFU.EX2 R68, R65 ;  /* 0x0000004100447308 */ /* 0x0005e20000000800 */
[----:B------:R-:W-:Y:S01]  /*63f0*/  STS.U16 [R155+0x740], R152 ;  /* 0x000740989b007388 */ /* 0x000fe20000000400 */
[----:B------:R-:W-:-:S06]  /*6400*/  LEA.HI.SX32 R63, R63, R63, 0x1b ;  /* 0x0000003f3f3f7211 */ /* 0x000fcc00078fdaff */
[----:B------:R-:W3:Y:S01]  /*6410*/  MUFU.EX2 R117, R117 ;  /* 0x0000007500757308 */ /* 0x000ee20000000800 */
[----:B--2---:R-:W-:Y:S01]  /*6420*/  LEA R65, R160, UR30, 0x1 ;  /* 0x0000001ea0417c11 */ /* 0x004fe2000f8e08ff */
[----:B------:R-:W-:Y:S01]  /*6430*/  STS.U16 [R154+0x780], R151 ;  /* 0x000780979a007388 */ /* 0x000fe20000000400 */
[C---:B0-----:R-:W-:Y:S01]  /*6440*/  FMUL.FTZ R131, R66.reuse, R131 ;  /* 0x0000008342837220 */ /* 0x041fe20000410000 */
[----:B------:R-:W-:Y:S02]  /*6450*/  FMUL.FTZ R130, R66, R130 ;  /* 0x0000008242827220 */ /* 0x000fe40000410000 */
[----:B------:R0:W-:Y:S01]  /*6460*/  STS.U16 [R65+0x7c0], R150 ;  /* 0x0007c09641007388 */ /* 0x0001e20000000400 */
[-C--:B------:R-:W-:Y:S01]  /*6470*/  FMUL.FTZ R69, R40, R147.reuse ;  /* 0x0000009328457220 */ /* 0x080fe20000410000 */
[-C--:B------:R-:W-:Y:S01]  /*6480*/  FMUL.FTZ R70, R39, R147.reuse ;  /* 0x0000009327467220 */ /* 0x080fe20000410000 */
[-C--:B------:R-:W-:Y:S01]  /*6490*/  FMUL.FTZ R72, R38, R147.reuse ;  /* 0x0000009326487220 */ /* 0x080fe20000410000 */
[-C--:B------:R-:W-:Y:S01]  /*64a0*/  FMUL.FTZ R73, R37, R147.reuse ;  /* 0x0000009325497220 */ /* 0x080fe20000410000 */
[----:B------:R-:W-:Y:S01]  /*64b0*/  FMUL.FTZ R66, R35, R147 ;  /* 0x0000009323427220 */ /* 0x000fe20000410000 */
[----:B------:R-:W-:Y:S01]  /*64c0*/  LEA R63, R63, UR30, 0x1 ;  /* 0x0000001e3f3f7c11 */ /* 0x000fe2000f8e08ff */
[C---:B----4-:R-:W-:Y:S01]  /*64d0*/  FMUL.FTZ R135, R67.reuse, R135 ;  /* 0x0000008743877220 */ /* 0x050fe20000410000 */
[----:B------:R-:W-:Y:S01]  /*64e0*/  FMUL.FTZ R134, R67, R134 ;  /* 0x0000008643867220 */ /* 0x000fe20000410000 */
[C---:B-1----:R-:W-:Y:S01]  /*64f0*/  FMUL.FTZ R143, R161.reuse, R143 ;  /* 0x0000008fa18f7220 */ /* 0x042fe20000410000 */
[----:B0-----:R0:W-:Y:S01]  /*6500*/  MUFU.EX2 R65, R64 ;  /* 0x0000004000417308 */ /* 0x0011e20000000800 */
[----:B------:R-:W-:Y:S01]  /*6510*/  FMUL.FTZ R142, R161, R142 ;  /* 0x0000008ea18e7220 */ /* 0x000fe20000410000 */
[----:B-----5:R-:W-:Y:S01]  /*6520*/  FMUL.FTZ R140, R180, R149 ;  /* 0x00000095b48c7220 */ /* 0x020fe20000410000 */
[----:B------:R-:W-:Y:S01]  /*6530*/  NOP ;  /* 0x0000000000007918 */ /* 0x000fe20000000000 */
[-C--:B0-----:R-:W-:Y:S01]  /*6540*/  FMUL.FTZ R64, R49, R147.reuse ;  /* 0x0000009331407220 */ /* 0x081fe20000410000 */
[----:B------:R-:W-:-:S03]  /*6550*/  FMUL.FTZ R147, R34, R147 ;  /* 0x0000009322937220 */ /* 0x000fc60000410000 */
[----:B------:R-:W-:Y:S01]  /*6560*/  MUFU.EX2 R67, R66 ;  /* 0x0000004200437308 */ /* 0x000fe20000000800 */
[----:B------:R-:W0:Y:S01]  /*6570*/  LDS.U16 R161, [R63+0x22] ;  /* 0x000022003fa17984 */ /* 0x000e220000000400 */
[----:B---3--:R-:W-:-:S03]  /*6580*/  FMUL.FTZ R139, R117, R148 ;  /* 0x00000094758b7220 */ /* 0x008fc60000410000 */
[----:B------:R-:W1:Y:S03]  /*6590*/  LDS.U16 R159, [R63+0x26] ;  /* 0x000026003f9f7984 */ /* 0x000e660000000400 */
[----:B------:R2:W-:Y:S01]  /*65a0*/  MUFU.EX2 R66, R147 ;  /* 0x0000009300427308 */ /* 0x0005e20000000800 */
[----:B------:R-:W3:Y:S04]  /*65b0*/  LDS.U16 R157, [R63+0x2a] ;  /* 0x00002a003f9d7984 */ /* 0x000ee80000000400 */
[----:B------:R-:W4:Y:S04]  /*65c0*/  LDS.U16 R155, [R63+0x2e] ;  /* 0x00002e003f9b7984 */ /* 0x000f280000000400 */
[----:B------:R-:W5:Y:S04]  /*65d0*/  LDS.U16 R153, [R63+0x32] ;  /* 0x000032003f997984 */ /* 0x000f680000000400 */
[----:B------:R-:W5:Y:S04]  /*65e0*/  LDS.U16 R151, [R63+0x36] ;  /* 0x000036003f977984 */ /* 0x000f680000000400 */
[----:B------:R-:W5:Y:S04]  /*65f0*/  LDS.U16 R149, [R63+0x3a] ;  /* 0x00003a003f957984 */ /* 0x000f680000000400 */
[----:B--2---:R-:W2:Y:S04]  /*6600*/  LDS.U16 R147, [R63+0x3e] ;  /* 0x00003e003f937984 */ /* 0x004ea80000000400 */
[----:B------:R-:W2:Y:S04]  /*6610*/  LDS.U16 R162, [R63+0x20] ;  /* 0x000020003fa27984 */ /* 0x000ea80000000400 */
[----:B------:R-:W2:Y:S04]  /*6620*/  LDS.U16 R160, [R63+0x24] ;  /* 0x000024003fa07984 */ /* 0x000ea80000000400 */
[----:B------:R-:W2:Y:S04]  /*6630*/  LDS.U16 R158, [R63+0x28] ;  /* 0x000028003f9e7984 */ /* 0x000ea80000000400 */
[----:B------:R-:W2:Y:S04]  /*6640*/  LDS.U16 R156, [R63+0x2c] ;  /* 0x00002c003f9c7984 */ /* 0x000ea80000000400 */
[----:B------:R-:W2:Y:S04]  /*6650*/  LDS.U16 R154, [R63+0x30] ;  /* 0x000030003f9a7984 */ /* 0x000ea80000000400 */
[----:B------:R-:W2:Y:S04]  /*6660*/  LDS.U16 R152, [R63+0x34] ;  /* 0x000034003f987984 */ /* 0x000ea80000000400 */
[----:B------:R-:W2:Y:S04]  /*6670*/  LDS.U16 R150, [R63+0x38] ;  /* 0x000038003f967984 */ /* 0x000ea80000000400 */
[----:B------:R-:W2:Y:S01]  /*6680*/  LDS.U16 R148, [R63+0x3c] ;  /* 0x00003c003f947984 */ /* 0x000ea20000000400 */
[----:B------:R-:W-:Y:S01]  /*6690*/  FMUL.FTZ R62, R36, UR48 ;  /* 0x00000030243e7c20 */ /* 0x000fe20008410000 */
[----:B------:R-:W-:Y:S01]  /*66a0*/  FMUL.FTZ R137, R167, R137 ;  /* 0x00000089a7897220 */ /* 0x000fe20000410000 */
[----:B------:R-:W-:Y:S01]  /*66b0*/  FMUL.FTZ R116, R39, UR48 ;  /* 0x0000003027747c20 */ /* 0x000fe20008410000 */
[----:B------:R-:W2:Y:S01]  /*66c0*/  LDS.U16 R178, [R63] ;  /* 0x000000003fb27984 */ /* 0x000ea20000000400 */
[----:B------:R-:W-:-:S03]  /*66d0*/  FMUL.RZ R145, R62, 0.15915493667125701904 ;  /* 0x3e22f9833e917820 */ /* 0x000fc6000040c000 */
[----:B------:R-:W2:Y:S04]  /*66e0*/  LDS.U16 R177, [R63+0x2] ;  /* 0x000002003fb17984 */ /* 0x000ea80000000400 */
        /* <DEDUP_REMOVED lines=13> */
[----:B------:R2:W2:Y:S01]  /*67c0*/  LDS.U16 R163, [R63+0x1e] ;  /* 0x00001e003fa37984 */ /* 0x0004a20000000400 */
[----:B------:R-:W-:Y:S01]  /*67d0*/  FMUL.RZ R116, R116, 0.15915493667125701904 ;  /* 0x3e22f98374747820 */ /* 0x000fe2000040c000 */
[----:B------:R-:W0:Y:S01]  /*67e0*/  MUFU.COS R62, R145 ;  /* 0x00000091003e7308 */ /* 0x000e220000000000 */
[----:B------:R-:W-:-:S04]  /*67f0*/  USHF.L.U32 UR50, UR20, 0x8, URZ ;  /* 0x0000000814327899 */ /* 0x000fc800080006ff */
[----:B------:R-:W-:-:S03]  /*6800*/  UIADD3 UR29, UPT, UPT, UR50, -0x100, URZ ;  /* 0xffffff00321d7890 */ /* 0x000fc6000fffe0ff */
[----:B------:R-:W-:Y:S01]  /*6810*/  MUFU.SIN R122, R116 ;  /* 0x00000074007a7308 */ /* 0x000fe20000000400 */
[----:B------:R-:W-:-:S07]  /*6820*/  ULOP3.LUT UR29, UR29, 0x100, URZ, 0xc0, !UPT ;  /* 0x000001001d1d7892 */ /* 0x000fce000f8ec0ff */
[----:B------:R-:W-:Y:S01]  /*6830*/  MUFU.COS R123, R116 ;  /* 0x00000074007b7308 */ /* 0x000fe20000000000 */
[----:B------:R-:W-:-:S07]  /*6840*/  UIADD3 UR29, UPT, UPT, UR29, UR8, URZ ;  /* 0x000000081d1d7290 */ /* 0x000fce000fffe0ff */
[----:B------:R1:W-:Y:S01]  /*6850*/  MUFU.SIN R116, R145 ;  /* 0x0000009100747308 */ /* 0x0003e20000000400 */
[----:B------:R-:W-:Y:S01]  /*6860*/  R2UR UR49, R60 ;  /* 0x000000003c3172ca */ /* 0x000fe200000e0000 */
[----:B-1----:R-:W-:-:S06]  /*6870*/  FMUL.FTZ R145, R34, UR48 ;  /* 0x0000003022917c20 */ /* 0x002fcc0008410000 */
[----:B------:R-:W1:Y:S01]  /*6880*/  MUFU.EX2 R69, R69 ;  /* 0x0000004500457308 */ /* 0x000e620000000800 */
[----:B------:R-:W-:-:S07]  /*6890*/  FMUL.RZ R145, R145, 0.15915493667125701904 ;  /* 0x3e22f98391917820 */ /* 0x000fce000040c000 */
[----:B------:R-:W1:Y:S01]  /*68a0*/  MUFU.EX2 R73, R73 ;  /* 0x0000004900497308 */ /* 0x000e620000000800 */
[----:B------:R-:W-:-:S07]  /*68b0*/  FMUL.FTZ R138, R117, R138 ;  /* 0x0000008a758a7220 */ /* 0x000fce0000410000 */
[----:B------:R-:W1:Y:S01]  /*68c0*/  MUFU.EX2 R64, R64 ;  /* 0x0000004000407308 */ /* 0x000e620000000800 */
[----:B0-----:R-:W-:Y:S01]  /*68d0*/  FMUL.FTZ R117, R65, R62 ;  /* 0x0000003e41757220 */ /* 0x001fe20000410000 */
[C---:B------:R-:W-:Y:S02]  /*68e0*/  ISETP.NE.AND P0, PT, R182.reuse, RZ, PT ;  /* 0x000000ffb600720c */ /* 0x040fe40003f05270 */
[C---:B------:R-:W-:Y:S02]  /*68f0*/  IADD3 R184, PT, PT, R182.reuse, 0x200, RZ ;  /* 0x00000200b6b87810 */ /* 0x040fe40007ffe0ff */
[----:B------:R-:W-:Y:S02]  /*6900*/  MOV R62, UR29 ;  /* 0x0000001d003e7c02 */ /* 0x000fe40008000f00 */
[----:B------:R-:W-:Y:S01]  /*6910*/  MUFU.SIN R179, R145 ;  /* 0x0000009100b37308 */ /* 0x000fe20000000400 */
[----:B------:R-:W-:Y:S02]  /*6920*/  R2UR UR37, R61 ;  /* 0x000000003d2572ca */ /* 0x000fe400000e0000 */
[----:B------:R-:W-:-:S05]  /*6930*/  ISETP.NE.AND P2, PT, R182, 0x7f, PT ;  /* 0x0000007fb600780c */ /* 0x000fca0003f45270 */
[----:B------:R-:W0:Y:S01]  /*6940*/  MUFU.COS R145, R145 ;  /* 0x0000009100917308 */ /* 0x000e220000000000 */
[----:B------:R-:W-:Y:S02]  /*6950*/  SEL R62, R62, R184, !P0 ;  /* 0x000000b83e3e7207 */ /* 0x000fe40004000000 */
[----:B------:R-:W-:-:S05]  /*6960*/  SHF.L.U32 R161, R161, 0x10, RZ ;  /* 0x00000010a1a17819 */ /* 0x000fca00000006ff */
[----:B------:R-:W0:Y:S01]  /*6970*/  MUFU.EX2 R70, R70 ;  /* 0x0000004600467308 */ /* 0x000e220000000800 */
[----:B------:R-:W-:Y:S02]  /*6980*/  SHF.L.U32 R159, R159, 0x10, RZ ;  /* 0x000000109f9f7819 */ /* 0x000fe400000006ff */
[----:B---3--:R-:W-:-:S05]  /*6990*/  SHF.L.U32 R157, R157, 0x10, RZ ;  /* 0x000000109d9d7819 */ /* 0x008fca00000006ff */
[----:B------:R-:W3:Y:S01]  /*69a0*/  MUFU.EX2 R72, R72 ;  /* 0x0000004800487308 */ /* 0x000ee20000000800 */
[----:B----4-:R-:W-:Y:S02]  /*69b0*/  SHF.L.U32 R155, R155, 0x10, RZ ;  /* 0x000000109b9b7819 */ /* 0x010fe400000006ff */
[----:B-----5:R-:W-:Y:S02]  /*69c0*/  SHF.L.U32 R153, R153, 0x10, RZ ;  /* 0x0000001099997819 */ /* 0x020fe400000006ff */
[----:B------:R-:W-:Y:S02]  /*69d0*/  SHF.L.U32 R151, R151, 0x10, RZ ;  /* 0x0000001097977819 */ /* 0x000fe400000006ff */
[----:B------:R-:W-:Y:S02]  /*69e0*/  SHF.L.U32 R149, R149, 0x10, RZ ;  /* 0x0000001095957819 */ /* 0x000fe400000006ff */
[----:B--2---:R-:W-:Y:S01]  /*69f0*/  SHF.L.U32 R147, R147, 0x10, RZ ;  /* 0x0000001093937819 */ /* 0x004fe200000006ff */
[C---:B------:R-:W-:Y:S01]  /*6a00*/  FMUL.FTZ R133, R71.reuse, R133 ;  /* 0x0000008547857220 */ /* 0x040fe20000410000 */
[----:B------:R-:W-:Y:S01]  /*6a10*/  FMUL.FTZ R132, R71, R132 ;  /* 0x0000008447847220 */ /* 0x000fe20000410000 */
[C---:B-1----:R-:W-:Y:S01]  /*6a20*/  FMUL.FTZ R125, R69.reuse, R125 ;  /* 0x0000007d457d7220 */ /* 0x042fe20000410000 */
[----:B------:R-:W-:Y:S01]  /*6a30*/  FMUL.FTZ R124, R69, R124 ;  /* 0x0000007c457c7220 */ /* 0x000fe20000410000 */
[C---:B------:R-:W-:Y:S01]  /*6a40*/  FMUL.FTZ R119, R73.reuse, R119 ;  /* 0x0000007749777220 */ /* 0x040fe20000410000 */
[----:B------:R-:W-:Y:S01]  /*6a50*/  FMUL.FTZ R118, R73, R118 ;  /* 0x0000007649767220 */ /* 0x000fe20000410000 */
[----:B------:R-:W-:Y:S01]  /*6a60*/  FMUL.FTZ R116, R65, R116 ;  /* 0x0000007441747220 */ /* 0x000fe20000410000 */
[C---:B------:R-:W-:Y:S01]  /*6a70*/  FMUL.FTZ R109, R67.reuse, R146 ;  /* 0x00000092436d7220 */ /* 0x040fe20000410000 */
[----:B------:R-:W-:Y:S01]  /*6a80*/  FMUL.FTZ R144, R67, R144 ;  /* 0x0000009043907220 */ /* 0x000fe20000410000 */
[C---:B------:R-:W-:Y:S01]  /*6a90*/  FMUL.FTZ R126, R64.reuse, R126 ;  /* 0x0000007e407e7220 */ /* 0x040fe20000410000 */
        /* <DEDUP_REMOVED lines=29> */
[----:B0-----:R-:W-:Y:S01]  /*6c70*/  FMUL.FTZ R180, R66, R145 ;  /* 0x0000009142b47220 */ /* 0x001fe20000410000 */
[C---:B------:R-:W-:Y:S01]  /*6c80*/  FMUL.FTZ R129, R68.reuse, R129 ;  /* 0x0000008144817220 */ /* 0x040fe20000410000 */
[----:B------:R-:W-:Y:S01]  /*6c90*/  FMUL.FTZ R128, R68, R128 ;  /* 0x0000008044807220 */ /* 0x000fe20000410000 */
[C---:B------:R-:W-:Y:S01]  /*6ca0*/  FMUL.FTZ R123, R70.reuse, R123 ;  /* 0x0000007b467b7220 */ /* 0x040fe20000410000 */
[----:B------:R-:W-:Y:S01]  /*6cb0*/  FMUL.FTZ R122, R70, R122 ;  /* 0x0000007a467a7220 */ /* 0x000fe20000410000 */
[C---:B---3--:R-:W-:Y:S01]  /*6cc0*/  FMUL.FTZ R121, R72.reuse, R121 ;  /* 0x0000007948797220 */ /* 0x048fe20000410000 */
[----:B------:R-:W-:Y:S01]  /*6cd0*/  FMUL.FTZ R120, R72, R120 ;  /* 0x0000007848787220 */ /* 0x000fe20000410000 */
        /* <DEDUP_REMOVED lines=26> */
[----:B-1----:R-:W-:Y:S05]  /*6e80*/  @P2 BRA `(.L_x_784) ;  /* 0x0000000000242947 */ /* 0x002fea0003800000 */
        /* <DEDUP_REMOVED lines=9> */
.L_x_784:
[----:B------:R-:W-:-:S06]  /*6f20*/  LEA R106, R182, UR30, 0x3 ;  /* 0x0000001eb66a7c11 */ /* 0x000fcc000f8e18ff */
[----:B------:R-:W0:Y:S02]  /*6f30*/  LDS.64 R106, [R106+0x8788] ;  /* 0x008788006a6a7984 */ /* 0x000e240000000a00 */
.L_x_785:
[----:B------:R-:W-:Y:S05]  /*6f40*/  BSYNC.RECONVERGENT B0 ;  /* 0x0000000000007941 */ /* 0x000fea0003800200 */
.L_x_783:
        /* <DEDUP_REMOVED lines=14> */
[----:B------:R-:W-:Y:S01]  /*7030*/  ISETP.GT.U32.AND P2, PT, R182, 0x1f, PT ;  /* 0x0000001fb600780c */ /* 0x000fe20003f44070 */
        /* <DEDUP_REMOVED lines=137> */
[----:B------:R-:W-:Y:S01]  /*78d0*/  FMUL.FTZ R63, R179, R67 ;  /* 0x00000043b33f7220 */ /* 0x000fe20000410000 */
[C---:B------:R-:W-:Y:S01]  /*78e0*/  FFMA.FTZ R64, R109.reuse, R60, R64 ;  /* 0x0000003c6d407223 */ /* 0x040fe20000010040 */
[----:B------:R-:W-:Y:S01]  /*78f0*/  FFMA.FTZ R62, R109, R61, -R62 ;  /* 0x0000003d6d3e7223 */ /* 0x000fe2000001083e */
[CC--:B------:R-:W-:Y:S01]  /*7900*/  FMUL.FTZ R69, R179.reuse, R66.reuse ;  /* 0x00000042b3457220 */ /* 0x0c0fe20000410000 */
[C---:B------:R-:W-:Y:S01]  /*7910*/  FFMA.FTZ R65, R180.reuse, R66, -R63 ;  /* 0x00000042b4417223 */ /* 0x040fe2000001083f */
[C---:B------:R-:W-:Y:S01]  /*7920*/  FMUL.FTZ R61, R179.reuse, R64 ;  /* 0x00000040b33d7220 */ /* 0x040fe20000410000 */
[----:B------:R-:W-:Y:S01]  /*7930*/  FMUL.FTZ R63, R179, R62 ;  /* 0x0000003eb33f7220 */ /* 0x000fe20000410000 */
[----:B------:R-:W-:-:S02]  /*7940*/  FFMA.FTZ R69, R180, R67, R69 ;  /* 0x00000043b4457223 */ /* 0x000fc40000010045 */
        /* <DEDUP_REMOVED lines=111> */
.L_x_908:
        /* <DEDUP_REMOVED lines=13> */
.L_x_911:
[----:B------:R-:W-:-:S03]  /*8110*/  UMOV UR29, 0xffffffff ;  /* 0xffffffff001d7882 */ /* 0x000fc60000000000 */
[----:B------:R-:W-:Y:S05]  /*8120*/  BRA.DIV UR29, `(.L_x_789) ;  /* 0x000000861de07947 */ /* 0x000fea000b800000 */
.L_x_914:
[----:B------:R-:W-:-:S03]  /*8130*/  UMOV UR29, 0xffffffff ;  /* 0xffffffff001d7882 */ /* 0x000fc60000000000 */
[----:B------:R-:W-:Y:S05]  /*8140*/  BRA.DIV UR29, `(.L_x_790) ;  /* 0x0000008a1d007947 */ /* 0x000fea000b800000 */
.L_x_917:
[----:B------:R-:W-:-:S03]  /*8150*/  UMOV UR29, 0xffffffff ;  /* 0xffffffff001d7882 */ /* 0x000fc60000000000 */
[----:B------:R-:W-:Y:S05]  /*8160*/  BRA.DIV UR29, `(.L_x_791) ;  /* 0x0000008a1d207947 */ /* 0x000fea000b800000 */
.L_x_920:
        /* <DEDUP_REMOVED lines=10> */
.L_x_930:
        /* <DEDUP_REMOVED lines=45> */
.L_x_786:
[----:B---3--:R-:W3:Y:S01]  /*84e0*/  S2R R182, SR_TID.X ;  /* 0x0000000000b67919 */ /* 0x008ee20000002100 */
[----:B------:R-:W-:Y:S05]  /*84f0*/  WARPSYNC.ALL ;  /* 0x0000000000007948 */ /* 0x000fea0003800000 */
[----:B---3--:R-:W-:Y:S01]  /*8500*/  LOP3.LUT P0, RZ, R182, 0x1f, RZ, 0xc0, !PT ;  /* 0x0000001fb6ff7812 */ /* 0x008fe2000780c0ff */
[----:B--2---:R-:W-:Y:S01]  /*8510*/  FMUL.FTZ R63, R147, UR37 ;  /* 0x00000025933f7c20 */ /* 0x004fe20008410000 */
[-C--:B01----:R-:W-:Y:S01]  /*8520*/  FMUL.FTZ R61, R179, R107.reuse ;  /* 0x0000006bb33d7220 */ /* 0x083fe20000410000 */
[----:B------:R-:W-:Y:S01]  /*8530*/  FMUL.FTZ R60, R180, R107 ;  /* 0x0000006bb43c7220 */ /* 0x000fe20000410000 */
[----:B------:R-:W-:Y:S01]  /*8540*/  FMUL.FTZ R203, R149, UR37 ;  /* 0x0000002595cb7c20 */ /* 0x000fe20008410000 */
[----:B------:R-:W-:Y:S01]  /*8550*/  FFMA.FTZ R226, R148, UR49, -R63 ;  /* 0x0000003194e27c23 */ /* 0x000fe2000801083f */
[C---:B------:R-:W-:Y:S01]  /*8560*/  FMUL.FTZ R63, R179.reuse, R146 ;  /* 0x00000092b33f7220 */ /* 0x040fe20000410000 */
[-C--:B------:R-:W-:Y:S01]  /*8570*/  FFMA.FTZ R61, R180, R106.reuse, -R61 ;  /* 0x0000006ab43d7223 */ /* 0x080fe2000001083d */
[----:B------:R-:W-:Y:S01]  /*8580*/  FFMA.FTZ R60, -R179, R106, -R60 ;  /* 0x0000006ab33c7223 */ /* 0x000fe2000001093c */
[----:B------:R-:W-:Y:S01]  /*8590*/  FMUL.FTZ R62, R3, R226 ;  /* 0x000000e2033e7220 */ /* 0x000fe20000410000 */
[----:B------:R-:W-:Y:S01]  /*85a0*/  FFMA.FTZ R203, R150, UR49, -R203 ;  /* 0x0000003196cb7c23 */ /* 0x000fe200080108cb */
[----:B------:R-:W-:Y:S01]  /*85b0*/  FMUL.FTZ R64, R144, R61 ;  /* 0x0000003d90407220 */ /* 0x000fe20000410000 */
[----:B------:R-:W-:Y:S01]  /*85c0*/  FMUL.FTZ R201, R151, UR37 ;  /* 0x0000002597c97c20 */ /* 0x000fe20008410000 */
[-C--:B------:R-:W-:Y:S01]  /*85d0*/  FFMA.FTZ R63, R180, R62.reuse, R63 ;  /* 0x0000003eb43f7223 */ /* 0x080fe2000001003f */
[----:B------:R-:W-:Y:S01]  /*85e0*/  FMUL.FTZ R65, R179, R62 ;  /* 0x0000003eb3417220 */ /* 0x000fe20000410000 */
[-C--:B------:R-:W-:Y:S01]  /*85f0*/  FMUL.FTZ R62, R144, R60.reuse ;  /* 0x0000003c903e7220 */ /* 0x080fe20000410000 */
[C---:B------:R-:W-:Y:S01]  /*8600*/  FFMA.FTZ R64, R109.reuse, R60, -R64 ;  /* 0x0000003c6d407223 */ /* 0x040fe20000010840 */
[----:B------:R-:W-:Y:S01]  /*8610*/  FFMA.FTZ R63, R4, R203, R63 ;  /* 0x000000cb043f7223 */ /* 0x000fe2000001003f */
[----:B------:R-:W-:Y:S01]  /*8620*/  FFMA.FTZ R60, R180, R146, -R65 ;  /* 0x00000092b43c7223 */ /* 0x000fe20000010841 */
[----:B------:R-:W-:Y:S01]  /*8630*/  FFMA.FTZ R62, R109, R61, R62 ;  /* 0x0000003d6d3e7223 */ /* 0x000fe2000001003e */
[----:B------:R-:W-:Y:S01]  /*8640*/  FMUL.FTZ R68, R116, R64 ;  /* 0x0000004074447220 */ /* 0x000fe20000410000 */
[-C--:B------:R-:W-:Y:S01]  /*8650*/  FMUL.FTZ R66, R144, R63.reuse ;  /* 0x0000003f90427220 */ /* 0x080fe20000410000 */
[----:B------:R-:W-:Y:S01]  /*8660*/  FADD.FTZ R60, R145, R60 ;  /* 0x0000003c913c7221 */ /* 0x000fe20000010000 */
[-C--:B------:R-:W-:Y:S01]  /*8670*/  FMUL.FTZ R61, R116, R62.reuse ;  /* 0x0000003e743d7220 */ /* 0x080fe20000410000 */
[C---:B------:R-:W-:Y:S01]  /*8680*/  FFMA.FTZ R68, R117.reuse, R62, R68 ;  /* 0x0000003e75447223 */ /* 0x040fe20000010044 */
[----:B------:R-:W-:Y:S01]  /*8690*/  FFMA.FTZ R201, R152, UR49, -R201 ;  /* 0x0000003198c97c23 */ /* 0x000fe200080108c9 */
[----:B------:R-:W-:Y:S01]  /*86a0*/  FMUL.FTZ R62, R144, R60 ;  /* 0x0000003c903e7220 */ /* 0x000fe20000410000 */
[----:B------:R-:W-:Y:S01]  /*86b0*/  FFMA.FTZ R64, R117, R64, -R61 ;  /* 0x0000004075407223 */ /* 0x000fe2000001083d */
[----:B------:R-:W-:Y:S01]  /*86c0*/  FFMA.FTZ R61, R109, R60, -R66 ;  /* 0x0000003c6d3d7223 */ /* 0x000fe20000010842 */
[----:B------:R-:W-:Y:S01]  /*86d0*/  FMUL.FTZ R65, R153, UR37 ;  /* 0x0000002599417c20 */ /* 0x000fe20008410000 */
[----:B------:R-:W-:Y:S01]  /*86e0*/  FFMA.FTZ R62, R109, R63, R62 ;  /* 0x0000003f6d3e7223 */ /* 0x000fe2000001003e */
[----:B------:R-:W-:Y:S01]  /*86f0*/  FMUL.FTZ R60, R118, R64 ;  /* 0x00000040763c7220 */ /* 0x000fe20000410000 */
[----:B------:R-:W-:Y:S01]  /*8700*/  FADD.FTZ R61, R110, R61 ;  /* 0x0000003d6e3d7221 */ /* 0x000fe20000010000 */
[-C--:B------:R-:W-:Y:S01]  /*8710*/  FMUL.FTZ R63, R118, R68.reuse ;  /* 0x00000044763f7220 */ /* 0x080fe20000410000 */
[----:B------:R-:W-:Y:S01]  /*8720*/  FFMA.FTZ R62, R5, R201, R62 ;  /* 0x000000c9053e7223 */ /* 0x000fe2000001003e */
[C---:B------:R-:W-:Y:S01]  /*8730*/  FFMA.FTZ R68, R119.reuse, R68, R60 ;  /* 0x0000004477447223 */ /* 0x040fe2000001003c */
[-C--:B------:R-:W-:Y:S01]  /*8740*/  FMUL.FTZ R60, R116, R61.reuse ;  /* 0x0000003d743c7220 */ /* 0x080fe20000410000 */
[----:B------:R-:W-:Y:S01]  /*8750*/  FFMA.FTZ R64, R119, R64, -R63 ;  /* 0x0000004077407223 */ /* 0x000fe2000001083f */
[----:B------:R-:W-:Y:S01]  /*8760*/  FFMA.FTZ R200, R154, UR49, -R65 ;  /* 0x000000319ac87c23 */ /* 0x000fe20008010841 */
[----:B------:R-:W-:Y:S01]  /*8770*/  FMUL.FTZ R66, R120, R68 ;  /* 0x0000004478427220 */ /* 0x000fe20000410000 */
[-C--:B------:R-:W-:Y:S01]  /*8780*/  FFMA.FTZ R63, R117, R62.reuse, R60 ;  /* 0x0000003e753f7223 */ /* 0x080fe2000001003c */
[----:B------:R-:W-:Y:S01]  /*8790*/  FMUL.FTZ R62, R116, R62 ;  /* 0x0000003e743e7220 */ /* 0x000fe20000410000 */
[-C--:B------:R-:W-:Y:S01]  /*87a0*/  FMUL.FTZ R67, R120, R64.reuse ;  /* 0x0000004078437220 */ /* 0x080fe20000410000 */
[----:B------:R-:W-:Y:S01]  /*87b0*/  FFMA.FTZ R66, R121, R64, -R66 ;  /* 0x0000004079427223 */ /* 0x000fe20000010842 */
[----:B------:R-:W-:Y:S01]  /*87c0*/  FFMA.FTZ R63, R6, R200, R63 ;  /* 0x000000c8063f7223 */ /* 0x000fe2000001003f */
[----:B------:R-:W-:Y:S01]  /*87d0*/  FFMA.FTZ R62, R117, R61, -R62 ;  /* 0x0000003d753e7223 */ /* 0x000fe2000001083e */
[----:B------:R-:W-:Y:S01]  /*87e0*/  FFMA.FTZ R67, R121, R68, R67 ;  /* 0x0000004479437223 */ /* 0x000fe20000010043 */
[C---:B------:R-:W-:Y:S01]  /*87f0*/  FMUL.FTZ R60, R122.reuse, R66 ;  /* 0x000000427a3c7220 */ /* 0x040fe20000410000 */
[----:B------:R-:W-:Y:S01]  /*8800*/  FMUL.FTZ R199, R155, UR37 ;  /* 0x000000259bc77c20 */ /* 0x000fe20008410000 */
[----:B------:R-:W-:Y:S01]  /*8810*/  FADD.FTZ R62, R111, R62 ;  /* 0x0000003e6f3e7221 */ /* 0x000fe20000010000 */
[-C--:B------:R-:W-:Y:S01]  /*8820*/  FMUL.FTZ R68, R122, R67.reuse ;  /* 0x000000437a447220 */ /* 0x080fe20000410000 */
[C---:B------:R-:W-:Y:S01]  /*8830*/  FFMA.FTZ R65, R123.reuse, R67, R60 ;  /* 0x000000437b417223 */ /* 0x040fe2000001003c */
[CC--:B------:R-:W-:Y:S01]  /*8840*/  FMUL.FTZ R64, R118.reuse, R63.reuse ;  /* 0x0000003f76407220 */ /* 0x0c0fe20000410000 */
[----:B------:R-:W-:Y:S01]  /*8850*/  FMUL.FTZ R60, R118, R62 ;  /* 0x0000003e763c7220 */ /* 0x000fe20000410000 */
[----:B------:R-:W-:Y:S01]  /*8860*/  FFMA.FTZ R68, R123, R66, -R68 ;  /* 0x000000427b447223 */ /* 0x000fe20000010844 */
[----:B------:R-:W-:Y:S01]  /*8870*/  FFMA.FTZ R199, R156, UR49, -R199 ;  /* 0x000000319cc77c23 */ /* 0x000fe200080108c7 */
[C---:B------:R-:W-:Y:S01]  /*8880*/  FFMA.FTZ R61, R119.reuse, R62, -R64 ;  /* 0x0000003e773d7223 */ /* 0x040fe20000010840 */
[----:B------:R-:W-:Y:S01]  /*8890*/  FFMA.FTZ R60, R119, R63, R60 ;  /* 0x0000003f773c7223 */ /* 0x000fe2000001003c */
[----:B------:R-:W-:Y:S01]  /*88a0*/  FMUL.FTZ R64, R124, R68 ;  /* 0x000000447c407220 */ /* 0x000fe20000410000 */
[----:B------:R-:W-:Y:S01]  /*88b0*/  BAR.SYNC.DEFER_BLOCKING 0x0 ;  /* 0x0000000000007b1d */ /* 0x000fe20000010000 */
[----:B------:R-:W-:Y:S01]  /*88c0*/  FADD.FTZ R61, R112, R61 ;  /* 0x0000003d703d7221 */ /* 0x000fe20000010000 */
[----:B------:R-:W-:Y:S01]  /*88d0*/  FFMA.FTZ R60, R7, R199, R60 ;  /* 0x000000c7073c7223 */ /* 0x000fe2000001003c */
[-C--:B------:R-:W-:Y:S01]  /*88e0*/  FMUL.FTZ R63, R124, R65.reuse ;  /* 0x000000417c3f7220 */ /* 0x080fe20000410000 */
[C---:B------:R-:W-:Y:S01]  /*88f0*/  FFMA.FTZ R66, R125.reuse, R65, R64 ;  /* 0x000000417d427223 */ /* 0x040fe20000010040 */
[CC--:B------:R-:W-:Y:S01]  /*8900*/  FMUL.FTZ R62, R120.reuse, R61.reuse ;  /* 0x0000003d783e7220 */ /* 0x0c0fe20000410000 */
[----:B------:R-:W-:Y:S01]  /*8910*/  FMUL.FTZ R64, R120, R60 ;  /* 0x0000003c78407220 */ /* 0x000fe20000410000 */
[----:B------:R-:W-:Y:S01]  /*8920*/  FFMA.FTZ R68, R125, R68, -R63 ;  /* 0x000000447d447223 */ /* 0x000fe2000001083f */
[----:B------:R-:W-:Y:S01]  /*8930*/  FMUL.FTZ R65, R157, UR37 ;  /* 0x000000259d417c20 */ /* 0x000fe20008410000 */
[C---:B------:R-:W-:Y:S01]  /*8940*/  FFMA.FTZ R63, R121.reuse, R60, R62 ;  /* 0x0000003c793f7223 */ /* 0x040fe2000001003e */
[----:B------:R-:W-:Y:S01]  /*8950*/  FFMA.FTZ R64, R121, R61, -R64 ;  /* 0x0000003d79407223 */ /* 0x000fe20000010840 */
[----:B------:R-:W-:Y:S01]  /*8960*/  FMUL.FTZ R60, R128, R68 ;  /* 0x00000044803c7220 */ /* 0x000fe20000410000 */
[----:B------:R-:W-:Y:S01]  /*8970*/  FFMA.FTZ R198, R158, UR49, -R65 ;  /* 0x000000319ec67c23 */ /* 0x000fe20008010841 */
[----:B------:R-:W-:Y:S01]  /*8980*/  FMUL.FTZ R197, R159, UR37 ;  /* 0x000000259fc57c20 */ /* 0x000fe20008410000 */
[----:B------:R-:W-:Y:S01]  /*8990*/  FADD.FTZ R64, R113, R64 ;  /* 0x0000004071407221 */ /* 0x000fe20000010000 */
[----:B------:R-:W-:Y:S01]  /*89a0*/  FFMA.FTZ R65, R129, R66, R60 ;  /* 0x0000004281417223 */ /* 0x000fe2000001003c */
[----:B------:R-:W-:Y:S01]  /*89b0*/  FFMA.FTZ R63, R8, R198, R63 ;  /* 0x000000c6083f7223 */ /* 0x000fe2000001003f */
[----:B------:R-:W-:Y:S01]  /*89c0*/  FMUL.FTZ R66, R128, R66 ;  /* 0x0000004280427220 */ /* 0x000fe20000410000 */
[C---:B------:R-:W-:Y:S01]  /*89d0*/  FMUL.FTZ R60, R122.reuse, R64 ;  /* 0x000000407a3c7220 */ /* 0x040fe20000410000 */
[----:B------:R-:W-:Y:S01]  /*89e0*/  MOV R62, UR46 ;  /* 0x0000002e003e7c02 */ /* 0x000fe20008000f00 */
[-C--:B------:R-:W-:Y:S01]  /*89f0*/  FMUL.FTZ R61, R122, R63.reuse ;  /* 0x0000003f7a3d7220 */ /* 0x080fe20000410000 */
[----:B------:R-:W-:Y:S01]  /*8a00*/  FFMA.FTZ R197, R160, UR49, -R197 ;  /* 0x00000031a0c57c23 */ /* 0x000fe200080108c5 */
[----:B------:R-:W-:Y:S01]  /*8a10*/  FFMA.FTZ R60, R123, R63, R60 ;  /* 0x0000003f7b3c7223 */ /* 0x000fe2000001003c */
[----:B------:R-:W-:Y:S01]  /*8a20*/  FFMA.FTZ R66, R129, R68, -R66 ;  /* 0x0000004481427223 */ /* 0x000fe20000010842 */
[----:B------:R-:W-:Y:S01]  /*8a30*/  ISETP.LE.OR P0, PT, R62, UR20, P0 ;  /* 0x000000143e007c0c */ /* 0x000fe20008703670 */
[----:B------:R-:W-:Y:S01]  /*8a40*/  FFMA.FTZ R63, R123, R64, -R61 ;  /* 0x000000407b3f7223 */ /* 0x000fe2000001083d */
[----:B------:R-:W-:Y:S01]  /*8a50*/  FFMA.FTZ R62, R9, R197, R60 ;  /* 0x000000c5093e7223 */ /* 0x000fe2000001003c */
[----:B------:R-:W-:Y:S01]  /*8a60*/  FMUL.FTZ R64, R130, R66 ;  /* 0x0000004282407220 */ /* 0x000fe20000410000 */
[----:B------:R-:W0:Y:S01]  /*8a70*/  LDS.64 R60, [R181+0x6378] ;  /* 0x00637800b53c7984 */ /* 0x000e220000000a00 */
[----:B------:R-:W-:Y:S01]  /*8a80*/  FADD.FTZ R63, R114, R63 ;  /* 0x0000003f723f7221 */ /* 0x000fe20000010000 */
[-C--:B------:R-:W-:Y:S01]  /*8a90*/  FMUL.FTZ R70, R130, R65.reuse ;  /* 0x0000004182467220 */ /* 0x080fe20000410000 */
[----:B------:R-:W-:Y:S01]  /*8aa0*/  FFMA.FTZ R68, R131, R65, R64 ;  /* 0x0000004183447223 */ /* 0x000fe20000010040 */
[C---:B------:R-:W-:Y:S01]  /*8ab0*/  FMUL.FTZ R64, R124.reuse, R62 ;  /* 0x0000003e7c407220 */ /* 0x040fe20000410000 */
[-C--:B------:R-:W-:Y:S01]  /*8ac0*/  FMUL.FTZ R65, R124, R63.reuse ;  /* 0x0000003f7c417220 */ /* 0x080fe20000410000 */
[----:B------:R-:W-:Y:S01]  /*8ad0*/  FMUL.FTZ R67, R161, UR37 ;  /* 0x00000025a1437c20 */ /* 0x000fe20008410000 */
[----:B------:R-:W-:Y:S01]  /*8ae0*/  FFMA.FTZ R70, R131, R66, -R70 ;  /* 0x0000004283467223 */ /* 0x000fe20000010846 */
[C---:B------:R-:W-:Y:S01]  /*8af0*/  FFMA.FTZ R64, R125.reuse, R63, -R64 ;  /* 0x0000003f7d407223 */ /* 0x040fe20000010840 */
[----:B------:R-:W-:Y:S01]  /*8b00*/  FFMA.FTZ R65, R125, R62, R65 ;  /* 0x0000003e7d417223 */ /* 0x000fe20000010041 */
[----:B------:R-:W-:Y:S01]  /*8b10*/  FFMA.FTZ R196, R162, UR49, -R67 ;  /* 0x00000031a2c47c23 */ /* 0x000fe20008010843 */
[----:B------:R-:W-:Y:S01]  /*8b20*/  FMUL.FTZ R66, R132, R70 ;  /* 0x0000004684427220 */ /* 0x000fe20000410000 */
[----:B------:R-:W-:Y:S01]  /*8b30*/  FADD.FTZ R64, R115, R64 ;  /* 0x0000004073407221 */ /* 0x000fe20000010000 */
[C---:B------:R-:W-:Y:S01]  /*8b40*/  FMUL.FTZ R67, R163.reuse, UR49 ;  /* 0x00000031a3437c20 */ /* 0x040fe20008410000 */
[----:B------:R-:W-:Y:S01]  /*8b50*/  FFMA.FTZ R65, R10, R196, R65 ;  /* 0x000000c40a417223 */ /* 0x000fe20000010041 */
[----:B------:R-:W-:Y:S01]  /*8b60*/  FMUL.FTZ R195, R163, UR37 ;  /* 0x00000025a3c37c20 */ /* 0x000fe20008410000 */
[C---:B------:R-:W-:Y:S01]  /*8b70*/  FMUL.FTZ R62, R128.reuse, R64 ;  /* 0x00000040803e7220 */ /* 0x040fe20000410000 */
[-C--:B------:R-:W-:Y:S01]  /*8b80*/  FFMA.FTZ R63, R133, R68.reuse, R66 ;  /* 0x00000044853f7223 */ /* 0x080fe20000010042 */
[-C--:B------:R-:W-:Y:S01]  /*8b90*/  FMUL.FTZ R66, R128, R65.reuse ;  /* 0x0000004180427220 */ /* 0x080fe20000410000 */
[C---:B------:R-:W-:Y:S01]  /*8ba0*/  FFMA.FTZ R72, R164.reuse, UR37, R67 ;  /* 0x00000025a4487c23 */ /* 0x040fe20008010043 */
[C---:B------:R-:W-:Y:S01]  /*8bb0*/  FFMA.FTZ R62, R129.reuse, R65, R62 ;  /* 0x00000041813e7223 */ /* 0x040fe2000001003e */
[----:B------:R-:W-:Y:S01]  /*8bc0*/  FFMA.FTZ R195, R164, UR49, -R195 ;  /* 0x00000031a4c37c23 */ /* 0x000fe200080108c3 */
[----:B------:R-:W-:Y:S01]  /*8bd0*/  FMUL.FTZ R68, R132, R68 ;  /* 0x0000004484447220 */ /* 0x000fe20000410000 */
[----:B------:R-:W-:Y:S01]  /*8be0*/  FFMA.FTZ R66, R129, R64, -R66 ;  /* 0x0000004081427223 */ /* 0x000fe20000010842 */
[C---:B------:R-:W-:Y:S01]  /*8bf0*/  FMUL.FTZ R65, R11.reuse, -R72 ;  /* 0x800000480b417220 */ /* 0x040fe20000410000 */
[----:B------:R-:W-:Y:S01]  /*8c00*/  FFMA.FTZ R62, R11, R195, R62 ;  /* 0x000000c30b3e7223 */ /* 0x000fe2000001003e */
[----:B------:R-:W-:Y:S01]  /*8c10*/  FFMA.FTZ R68, R133, R70, -R68 ;  /* 0x0000004685447223 */ /* 0x000fe20000010844 */
[-C--:B------:R-:W-:Y:S01]  /*8c20*/  FMUL.FTZ R72, R134, R63.reuse ;  /* 0x0000003f86487220 */ /* 0x080fe20000410000 */
[----:B------:R-:W-:Y:S01]  /*8c30*/  FADD.FTZ R66, R65, R66 ;  /* 0x0000004241427221 */ /* 0x000fe20000010000 */
[----:B------:R-:W-:Y:S01]  /*8c40*/  FMUL.FTZ R64, R130, R62 ;  /* 0x0000003e82407220 */ /* 0x000fe20000410000 */
[-C--:B------:R-:W-:Y:S01]  /*8c50*/  FMUL.FTZ R70, R134, R68.reuse ;  /* 0x0000004486467220 */ /* 0x080fe20000410000 */
[----:B------:R-:W-:Y:S01]  /*8c60*/  FMUL.FTZ R67, R165, UR49 ;  /* 0x00000031a5437c20 */ /* 0x000fe20008410000 */
[----:B------:R-:W-:Y:S01]  /*8c70*/  FFMA.FTZ R72, R135, R68, -R72 ;  /* 0x0000004487487223 */ /* 0x000fe20000010848 */
[-C--:B------:R-:W-:Y:S01]  /*8c80*/  FFMA.FTZ R64, R131, R66.reuse, -R64 ;  /* 0x0000004283407223 */ /* 0x080fe20000010840 */
[----:B------:R-:W-:Y:S01]  /*8c90*/  FMUL.FTZ R66, R130, R66 ;  /* 0x0000004282427220 */ /* 0x000fe20000410000 */
[----:B------:R-:W-:Y:S01]  /*8ca0*/  FFMA.FTZ R70, R135, R63, R70 ;  /* 0x0000003f87467223 */ /* 0x000fe20000010046 */
[----:B------:R-:W-:Y:S01]  /*8cb0*/  FMUL.FTZ R63, R165, UR37 ;  /* 0x00000025a53f7c20 */ /* 0x000fe20008410000 */
[----:B------:R-:W-:Y:S01]  /*8cc0*/  FFMA.FTZ R67, R166, UR37, R67 ;  /* 0x00000025a6437c23 */ /* 0x000fe20008010043 */
[----:B------:R-:W-:Y:S01]  /*8cd0*/  FFMA.FTZ R65, R131, R62, R66 ;  /* 0x0000003e83417223 */ /* 0x000fe20000010042 */
[----:B------:R-:W-:Y:S01]  /*8ce0*/  FMUL.FTZ R66, R136, R72 ;  /* 0x0000004888427220 */ /* 0x000fe20000410000 */
[C---:B0-----:R-:W-:Y:S01]  /*8cf0*/  FMUL.FTZ R62, R127.reuse, R60 ;  /* 0x0000003c7f3e7220 */ /* 0x041fe20000410000 */
[----:B------:R-:W-:Y:S01]  /*8d00*/  FFMA.FTZ R194, R166, UR49, -R63 ;  /* 0x00000031a6c27c23 */ /* 0x000fe2000801083f */
[----:B------:R-:W-:Y:S01]  /*8d10*/  FMUL.FTZ R63, R127, R61 ;  /* 0x0000003d7f3f7220 */ /* 0x000fe20000410000 */
[----:B------:R-:W-:Y:S01]  /*8d20*/  FMUL.FTZ R67, R12, -R67 ;  /* 0x800000430c437220 */ /* 0x000fe20000410000 */
[----:B------:R-:W-:Y:S01]  /*8d30*/  FFMA.FTZ R62, R126, R61, R62 ;  /* 0x0000003d7e3e7223 */ /* 0x000fe2000001003e */
[----:B------:R-:W-:Y:S01]  /*8d40*/  FFMA.FTZ R65, R12, R194, R65 ;  /* 0x000000c20c417223 */ /* 0x000fe20000010041 */
[----:B------:R-:W-:Y:S01]  /*8d50*/  FFMA.FTZ R204, R126, R60, -R63 ;  /* 0x0000003c7ecc7223 */ /* 0x000fe2000001083f */
[----:B------:R-:W-:Y:S01]  /*8d60*/  FADD.FTZ R64, R67, R64 ;  /* 0x0000004043407221 */ /* 0x000fe20000010000 */
[----:B------:R-:W-:Y:S01]  /*8d70*/  FADD.FTZ R193, RZ, R62 ;  /* 0x0000003effc17221 */ /* 0x000fe20000010000 */
[----:B------:R-:W-:Y:S01]  /*8d80*/  FMUL.FTZ R60, R132, R65 ;  /* 0x00000041843c7220 */ /* 0x000fe20000410000 */
[----:B------:R-:W-:Y:S01]  /*8d90*/  FFMA.FTZ R204, R49, R85, R204 ;  /* 0x0000005531cc7223 */ /* 0x000fe200000100cc */
[----:B------:R-:W-:Y:S01]  /*8da0*/  FMUL.FTZ R63, R167, UR49 ;  /* 0x00000031a73f7c20 */ /* 0x000fe20008410000 */
[CC--:B------:R-:W-:Y:S01]  /*8db0*/  FMUL.FTZ R61, R142.reuse, R193.reuse ;  /* 0x000000c18e3d7220 */ /* 0x0c0fe20000410000 */
[----:B------:R-:W-:Y:S01]  /*8dc0*/  FFMA.FTZ R62, R133, R64, -R60 ;  /* 0x00000040853e7223 */ /* 0x000fe2000001083c */
[----:B------:R-:W-:Y:S01]  /*8dd0*/  FMUL.FTZ R60, R142, R204 ;  /* 0x000000cc8e3c7220 */ /* 0x000fe20000410000 */
[----:B------:R-:W-:Y:S01]  /*8de0*/  FFMA.FTZ R67, R137, R70, R66 ;  /* 0x0000004689437223 */ /* 0x000fe20000010042 */
[C---:B------:R-:W-:Y:S01]  /*8df0*/  FFMA.FTZ R61, R143.reuse, R204, -R61 ;  /* 0x000000cc8f3d7223 */ /* 0x040fe2000001083d */
[----:B------:R-:W-:Y:S01]  /*8e00*/  FFMA.FTZ R66, R168, UR37, R63 ;  /* 0x00000025a8427c23 */ /* 0x000fe2000801003f */
[----:B------:R-:W-:Y:S01]  /*8e10*/  FFMA.FTZ R60, R143, R193, R60 ;  /* 0x000000c18f3c7223 */ /* 0x000fe2000001003c */
[----:B------:R-:W-:Y:S01]  /*8e20*/  FMUL.FTZ R64, R132, R64 ;  /* 0x0000004084407220 */ /* 0x000fe20000410000 */
[----:B------:R-:W-:Y:S01]  /*8e30*/  FFMA.FTZ R205, R48, R84, R61 ;  /* 0x0000005430cd7223 */ /* 0x000fe2000001003d */
[----:B------:R-:W-:Y:S01]  /*8e40*/  FMUL.FTZ R63, R167, UR37 ;  /* 0x00000025a73f7c20 */ /* 0x000fe20008410000 */
[----:B------:R-:W-:Y:S01]  /*8e50*/  FADD.FTZ R192, RZ, R60 ;  /* 0x0000003cffc07221 */ /* 0x000fe20000010000 */
[----:B------:R-:W-:Y:S01]  /*8e60*/  FFMA.FTZ R64, R133, R65, R64 ;  /* 0x0000004185407223 */ /* 0x000fe20000010040 */
[-C--:B------:R-:W-:Y:S01]  /*8e70*/  FMUL.FTZ R61, R140, R205.reuse ;  /* 0x000000cd8c3d7220 */ /* 0x080fe20000410000 */
        /* <DEDUP_REMOVED lines=11> */
[----:B------:R-:W-:Y:S01]  /*8f30*/  FMUL.FTZ R60, R138, R191 ;  /* 0x000000bf8a3c7220 */ /* 0x000fe20000410000 */
[-C--:B------:R-:W-:Y:S01]  /*8f40*/  FFMA.FTZ R65, R135, R62.reuse, -R66 ;  /* 0x0000003e87417223 */ /* 0x080fe20000010842 */
[----:B------:R-:W-:Y:S01]  /*8f50*/  FMUL.FTZ R66, R134, R62 ;  /* 0x0000003e86427220 */ /* 0x000fe20000410000 */
[-C--:B------:R-:W-:Y:S01]  /*8f60*/  FMUL.FTZ R62, R138, R207.reuse ;  /* 0x000000cf8a3e7220 */ /* 0x080fe20000410000 */
[----:B------:R-:W-:Y:S01]  /*8f70*/  FFMA.FTZ R61, R139, R207, -R60 ;  /* 0x000000cf8b3d7223 */ /* 0x000fe2000001083c */
[----:B------:R-:W-:Y:S01]  /*8f80*/  FFMA.FTZ R63, R170, UR37, R63 ;  /* 0x00000025aa3f7c23 */ /* 0x000fe2000801003f */
[----:B------:R-:W-:Y:S01]  /*8f90*/  FMUL.FTZ R209, R169, UR37 ;  /* 0x00000025a9d17c20 */ /* 0x000fe20008410000 */
[----:B------:R-:W-:Y:S01]  /*8fa0*/  FFMA.FTZ R62, R139, R191, R62 ;  /* 0x000000bf8b3e7223 */ /* 0x000fe2000001003e */
[----:B------:R-:W-:Y:S01]  /*8fb0*/  FFMA.FTZ R208, R46, R82, R61 ;  /* 0x000000522ed07223 */ /* 0x000fe2000001003d */
[----:B------:R-:W-:Y:S01]  /*8fc0*/  FMUL.FTZ R68, R14, -R63 ;  /* 0x8000003f0e447220 */ /* 0x000fe20000410000 */
[----:B------:R-:W-:Y:S01]  /*8fd0*/  FFMA.FTZ R63, R135, R64, R66 ;  /* 0x00000040873f7223 */ /* 0x000fe20000010042 */
[----:B------:R-:W-:Y:S01]  /*8fe0*/  FADD.FTZ R190, RZ, R62 ;  /* 0x0000003effbe7221 */ /* 0x000fe20000010000 */
[----:B------:R-:W-:Y:S01]  /*8ff0*/  FMUL.FTZ R61, R136, R208 ;  /* 0x000000d0883d7220 */ /* 0x000fe20000410000 */
[----:B------:R-:W-:Y:S01]  /*9000*/  FFMA.FTZ R209, R170, UR49, -R209 ;  /* 0x00000031aad17c23 */ /* 0x000fe200080108d1 */
[C---:B------:R-:W-:Y:S01]  /*9010*/  FMUL.FTZ R70, R136.reuse, R70 ;  /* 0x0000004688467220 */ /* 0x040fe20000410000 */
[-C--:B------:R-:W-:Y:S01]  /*9020*/  FMUL.FTZ R62, R136, R190.reuse ;  /* 0x000000be883e7220 */ /* 0x080fe20000410000 */
[C---:B------:R-:W-:Y:S01]  /*9030*/  FFMA.FTZ R61, R137.reuse, R190, R61 ;  /* 0x000000be893d7223 */ /* 0x040fe2000001003d */
[----:B------:R-:W-:Y:S01]  /*9040*/  FFMA.FTZ R63, R14, R209, R63 ;  /* 0x000000d10e3f7223 */ /* 0x000fe2000001003f */
[----:B------:R-:W-:Y:S01]  /*9050*/  FADD.FTZ R64, R68, R65 ;  /* 0x0000004144407221 */ /* 0x000fe20000010000 */
[C---:B------:R-:W-:Y:S01]  /*9060*/  FFMA.FTZ R62, R137.reuse, R208, -R62 ;  /* 0x000000d0893e7223 */ /* 0x040fe2000001083e */
[----:B------:R-:W-:Y:S01]  /*9070*/  FADD.FTZ R189, RZ, R61 ;  /* 0x0000003dffbd7221 */ /* 0x000fe20000010000 */
[----:B------:R-:W-:Y:S01]  /*9080*/  FMUL.FTZ R66, R136, R63 ;  /* 0x0000003f88427220 */ /* 0x000fe20000410000 */
[----:B------:R-:W-:Y:S01]  /*9090*/  FFMA.FTZ R70, R137, R72, -R70 ;  /* 0x0000004889467223 */ /* 0x000fe20000010846 */
[----:B------:R-:W-:Y:S01]  /*90a0*/  FFMA.FTZ R210, R45, R81, R62 ;  /* 0x000000512dd27223 */ /* 0x000fe2000001003e */
[----:B------:R-:W-:Y:S01]  /*90b0*/  FMUL.FTZ R61, R134, R189 ;  /* 0x000000bd863d7220 */ /* 0x000fe20000410000 */
[----:B------:R-:W-:Y:S01]  /*90c0*/  FFMA.FTZ R66, R137, R64, -R66 ;  /* 0x0000004089427223 */ /* 0x000fe20000010842 */
[----:B------:R-:W-:Y:S01]  /*90d0*/  FMUL.FTZ R60, R138, R70 ;  /* 0x000000468a3c7220 */ /* 0x000fe20000410000 */
[-C--:B------:R-:W-:Y:S01]  /*90e0*/  FMUL.FTZ R62, R134, R210.reuse ;  /* 0x000000d2863e7220 */ /* 0x080fe20000410000 */
[----:B------:R-:W-:Y:S01]  /*90f0*/  FFMA.FTZ R61, R135, R210, -R61 ;  /* 0x000000d2873d7223 */ /* 0x000fe2000001083d */
[----:B------:R-:W-:Y:S01]  /*9100*/  FMUL.FTZ R64, R136, R64 ;  /* 0x0000004088407220 */ /* 0x000fe20000410000 */
[----:B------:R-:W-:Y:S01]  /*9110*/  FFMA.FTZ R60, R139, R67, R60 ;  /* 0x000000438b3c7223 */ /* 0x000fe2000001003c */
[----:B------:R-:W-:Y:S01]  /*9120*/  FFMA.FTZ R62, R135, R189, R62 ;  /* 0x000000bd873e7223 */ /* 0x000fe2000001003e */
[----:B------:R-:W-:Y:S01]  /*9130*/  FFMA.FTZ R211, R44, R80, R61 ;  /* 0x000000502cd37223 */ /* 0x000fe2000001003d */
[----:B------:R-:W-:Y:S01]  /*9140*/  FMUL.FTZ R68, R138, R67 ;  /* 0x000000438a447220 */ /* 0x000fe20000410000 */
[----:B------:R-:W-:Y:S01]  /*9150*/  FFMA.FTZ R64, R137, R63, R64 ;  /* 0x0000003f89407223 */ /* 0x000fe20000010040 */
[C---:B------:R-:W-:Y:S01]  /*9160*/  FMUL.FTZ R67, R171.reuse, UR49 ;  /* 0x00000031ab437c20 */ /* 0x040fe20008410000 */
[----:B------:R-:W-:Y:S01]  /*9170*/  FMUL.FTZ R63, R171, UR37 ;  /* 0x00000025ab3f7c20 */ /* 0x000fe20008410000 */
[----:B------:R-:W-:Y:S01]  /*9180*/  FADD.FTZ R188, RZ, R62 ;  /* 0x0000003effbc7221 */ /* 0x000fe20000010000 */
[-C--:B------:R-:W-:Y:S01]  /*9190*/  FMUL.FTZ R61, R132, R211.reuse ;  /* 0x000000d3843d7220 */ /* 0x080fe20000410000 */
[----:B------:R-:W-:Y:S01]  /*91a0*/  FFMA.FTZ R65, R139, R70, -R68 ;  /* 0x000000468b417223 */ /* 0x000fe20000010844 */
[C---:B------:R-:W-:Y:S01]  /*91b0*/  FFMA.FTZ R68, R172.reuse, UR37, R67 ;  /* 0x00000025ac447c23 */ /* 0x040fe20008010043 */
[----:B------:R-:W-:Y:S01]  /*91c0*/  FFMA.FTZ R212, R172, UR49, -R63 ;  /* 0x00000031acd47c23 */ /* 0x000fe2000801083f */
[-C--:B------:R-:W-:Y:S01]  /*91d0*/  FMUL.FTZ R62, R132, R188.reuse ;  /* 0x000000bc843e7220 */ /* 0x080fe20000410000 */
[----:B------:R-:W-:Y:S01]  /*91e0*/  FFMA.FTZ R61, R133, R188, R61 ;  /* 0x000000bc853d7223 */ /* 0x000fe2000001003d */
[C---:B------:R-:W-:Y:S01]  /*91f0*/  FMUL.FTZ R67, R15.reuse, -R68 ;  /* 0x800000440f437220 */ /* 0x040fe20000410000 */
[----:B------:R-:W-:Y:S01]  /*9200*/  FFMA.FTZ R63, R15, R212, R64 ;  /* 0x000000d40f3f7223 */ /* 0x000fe20000010040 */
[----:B------:R-:W-:Y:S01]  /*9210*/  FFMA.FTZ R62, R133, R211, -R62 ;  /* 0x000000d3853e7223 */ /* 0x000fe2000001083e */
[----:B------:R-:W-:Y:S01]  /*9220*/  FADD.FTZ R187, RZ, R61 ;  /* 0x0000003dffbb7221 */ /* 0x000fe20000010000 */
[----:B------:R-:W-:Y:S01]  /*9230*/  FADD.FTZ R66, R67, R66 ;  /* 0x0000004243427221 */ /* 0x000fe20000010000 */
[----:B------:R-:W-:Y:S01]  /*9240*/  FMUL.FTZ R64, R138, R63 ;  /* 0x0000003f8a407220 */ /* 0x000fe20000410000 */
[----:B------:R-:W-:Y:S01]  /*9250*/  FFMA.FTZ R213, R43, R59, R62 ;  /* 0x0000003b2bd57223 */ /* 0x000fe2000001003e */
[C---:B------:R-:W-:Y:S01]  /*9260*/  FMUL.FTZ R62, R130.reuse, R187 ;  /* 0x000000bb823e7220 */ /* 0x040fe20000410000 */
[----:B------:R-:W-:Y:S01]  /*9270*/  FMUL.FTZ R67, R173, UR49 ;  /* 0x00000031ad437c20 */ /* 0x000fe20008410000 */
[-C--:B------:R-:W-:Y:S01]  /*9280*/  FFMA.FTZ R68, R139, R66.reuse, -R64 ;  /* 0x000000428b447223 */ /* 0x080fe20000010840 */
[-C--:B------:R-:W-:Y:S01]  /*9290*/  FMUL.FTZ R64, R130, R213.reuse ;  /* 0x000000d582407220 */ /* 0x080fe20000410000 */
[C---:B------:R-:W-:Y:S01]  /*92a0*/  FFMA.FTZ R61, R131.reuse, R213, -R62 ;  /* 0x000000d5833d7223 */ /* 0x040fe2000001083e */
[----:B------:R-:W-:Y:S01]  /*92b0*/  FFMA.FTZ R67, R174, UR37, R67 ;  /* 0x00000025ae437c23 */ /* 0x000fe20008010043 */
[----:B------:R-:W-:Y:S01]  /*92c0*/  FMUL.FTZ R66, R138, R66 ;  /* 0x000000428a427220 */ /* 0x000fe20000410000 */
[----:B------:R-:W-:Y:S01]  /*92d0*/  FFMA.FTZ R64, R131, R187, R64 ;  /* 0x000000bb83407223 */ /* 0x000fe20000010040 */
[----:B------:R-:W-:Y:S01]  /*92e0*/  FFMA.FTZ R214, R42, R58, R61 ;  /* 0x0000003a2ad67223 */ /* 0x000fe2000001003d */
[----:B------:R-:W-:Y:S01]  /*92f0*/  FMUL.FTZ R69, R16, -R67 ;  /* 0x8000004310457220 */ /* 0x000fe20000410000 */
[----:B------:R-:W-:Y:S01]  /*9300*/  FFMA.FTZ R67, R139, R63, R66 ;  /* 0x0000003f8b437223 */ /* 0x000fe20000010042 */
[----:B------:R-:W-:Y:S01]  /*9310*/  FADD.FTZ R186, RZ, R64 ;  /* 0x00000040ffba7221 */ /* 0x000fe20000010000 */
[----:B------:R-:W-:Y:S01]  /*9320*/  FMUL.FTZ R63, R128, R214 ;  /* 0x000000d6803f7220 */ /* 0x000fe20000410000 */
[-C--:B------:R-:W-:Y:S01]  /*9330*/  FMUL.FTZ R64, R140, R65.reuse ;  /* 0x000000418c407220 */ /* 0x080fe20000410000 */
[----:B------:R-:W-:Y:S01]  /*9340*/  FMUL.FTZ R215, R173, UR37 ;  /* 0x00000025add77c20 */ /* 0x000fe20008410000 */
[-C--:B------:R-:W-:Y:S01]  /*9350*/  FMUL.FTZ R62, R128, R186.reuse ;  /* 0x000000ba803e7220 */ /* 0x080fe20000410000 */
[----:B------:R-:W-:Y:S01]  /*9360*/  FFMA.FTZ R63, R129, R186, R63 ;  /* 0x000000ba813f7223 */ /* 0x000fe2000001003f */
[-C--:B------:R-:W-:Y:S01]  /*9370*/  FFMA.FTZ R61, R141, R60.reuse, R64 ;  /* 0x0000003c8d3d7223 */ /* 0x080fe20000010040 */
[----:B------:R-:W-:Y:S01]  /*9380*/  FMUL.FTZ R60, R140, R60 ;  /* 0x0000003c8c3c7220 */ /* 0x000fe20000410000 */
[----:B------:R-:W-:Y:S01]  /*9390*/  FFMA.FTZ R62, R129, R214, -R62 ;  /* 0x000000d6813e7223 */ /* 0x000fe2000001083e */
[----:B------:R-:W-:Y:S01]  /*93a0*/  FADD.FTZ R185, RZ, R63 ;  /* 0x0000003fffb97221 */ /* 0x000fe20000010000 */
[----:B------:R-:W-:Y:S01]  /*93b0*/  FFMA.FTZ R215, R174, UR49, -R215 ;  /* 0x00000031aed77c23 */ /* 0x000fe200080108d7 */
[----:B------:R-:W-:Y:S01]  /*93c0*/  FFMA.FTZ R65, R141, R65, -R60 ;  /* 0x000000418d417223 */ /* 0x000fe2000001083c */
[----:B------:R-:W-:Y:S01]  /*93d0*/  FFMA.FTZ R216, R41, R57, R62 ;  /* 0x0000003929d87223 */ /* 0x000fe2000001003e */
[----:B------:R-:W-:Y:S01]  /*93e0*/  FMUL.FTZ R60, R124, R185 ;  /* 0x000000b97c3c7220 */ /* 0x000fe20000410000 */
[----:B------:R-:W-:Y:S01]  /*93f0*/  FFMA.FTZ R67, R16, R215, R67 ;  /* 0x000000d710437223 */ /* 0x000fe20000010043 */
[----:B------:R-:W-:Y:S01]  /*9400*/  FMUL.FTZ R63, R175, UR49 ;  /* 0x00000031af3f7c20 */ /* 0x000fe20008410000 */
[-C--:B------:R-:W-:Y:S01]  /*9410*/  FMUL.FTZ R62, R124, R216.reuse ;  /* 0x000000d87c3e7220 */ /* 0x080fe20000410000 */
[----:B------:R-:W-:Y:S01]  /*9420*/  FFMA.FTZ R217, R125, R216, -R60 ;  /* 0x000000d87dd97223 */ /* 0x000fe2000001083c */
[----:B------:R-:W-:Y:S01]  /*9430*/  FADD.FTZ R68, R69, R68 ;  /* 0x0000004445447221 */ /* 0x000fe20000010000 */
[----:B------:R-:W-:Y:S01]  /*9440*/  FMUL.FTZ R69, R140, R67 ;  /* 0x000000438c457220 */ /* 0x000fe20000410000 */
[----:B------:R-:W-:Y:S01]  /*9450*/  FFMA.FTZ R62, R125, R185, R62 ;  /* 0x000000b97d3e7223 */ /* 0x000fe2000001003e */
[----:B------:R-:W-:Y:S01]  /*9460*/  FFMA.FTZ R217, R40, R56, R217 ;  /* 0x0000003828d97223 */ /* 0x000fe200000100d9 */
[----:B------:R-:W-:Y:S01]  /*9470*/  FFMA.FTZ R64, R176, UR37, R63 ;  /* 0x00000025b0407c23 */ /* 0x000fe2000801003f */
[-C--:B------:R-:W-:Y:S01]  /*9480*/  FFMA.FTZ R69, R141, R68.reuse, -R69 ;  /* 0x000000448d457223 */ /* 0x080fe20000010845 */
[----:B------:R-:W-:Y:S01]  /*9490*/  FADD.FTZ R184, RZ, R62 ;  /* 0x0000003effb87221 */ /* 0x000fe20000010000 */
[----:B------:R-:W-:Y:S01]  /*94a0*/  FMUL.FTZ R62, R122, R217 ;  /* 0x000000d97a3e7220 */ /* 0x000fe20000410000 */
[----:B------:R-:W-:Y:S01]  /*94b0*/  FMUL.FTZ R63, R175, UR37 ;  /* 0x00000025af3f7c20 */ /* 0x000fe20008410000 */
[----:B------:R-:W-:Y:S01]  /*94c0*/  FMUL.FTZ R68, R140, R68 ;  /* 0x000000448c447220 */ /* 0x000fe20000410000 */
[----:B------:R-:W-:Y:S01]  /*94d0*/  FMUL.FTZ R64, R17, -R64 ;  /* 0x8000004011407220 */ /* 0x000fe20000410000 */
[-C--:B------:R-:W-:Y:S01]  /*94e0*/  FMUL.FTZ R60, R122, R184.reuse ;  /* 0x000000b87a3c7220 */ /* 0x080fe20000410000 */
[----:B------:R-:W-:Y:S01]  /*94f0*/  FFMA.FTZ R62, R123, R184, R62 ;  /* 0x000000b87b3e7223 */ /* 0x000fe2000001003e */
[----:B------:R-:W-:Y:S01]  /*9500*/  FFMA.FTZ R218, R176, UR49, -R63 ;  /* 0x00000031b0da7c23 */ /* 0x000fe2000801083f */
[----:B------:R-:W-:Y:S01]  /*9510*/  FFMA.FTZ R68, R141, R67, R68 ;  /* 0x000000438d447223 */ /* 0x000fe20000010044 */
[----:B------:R-:W-:Y:S01]  /*9520*/  FADD.FTZ R63, R64, R69 ;  /* 0x00000045403f7221 */ /* 0x000fe20000010000 */
[----:B------:R-:W-:Y:S01]  /*9530*/  FFMA.FTZ R60, R123, R217, -R60 ;  /* 0x000000d97b3c7223 */ /* 0x000fe2000001083c */
[----:B------:R-:W-:Y:S01]  /*9540*/  FADD.FTZ R183, RZ, R62 ;  /* 0x0000003effb77221 */ /* 0x000fe20000010000 */
[----:B------:R-:W-:Y:S01]  /*9550*/  FFMA.FTZ R68, R17, R218, R68 ;  /* 0x000000da11447223 */ /* 0x000fe20000010044 */
[----:B------:R-:W-:Y:S01]  /*9560*/  FMUL.FTZ R64, R142, R63 ;  /* 0x0000003f8e407220 */ /* 0x000fe20000410000 */
[----:B------:R-:W-:Y:S01]  /*9570*/  FFMA.FTZ R219, R39, R55, R60 ;  /* 0x0000003727db7223 */ /* 0x000fe2000001003c */
[----:B------:R-:W-:Y:S01]  /*9580*/  FMUL.FTZ R62, R120, R183 ;  /* 0x000000b7783e7220 */ /* 0x000fe20000410000 */
[-C--:B------:R-:W-:Y:S01]  /*9590*/  FMUL.FTZ R66, R142, R68.reuse ;  /* 0x000000448e427220 */ /* 0x080fe20000410000 */
[----:B------:R-:W-:Y:S01]  /*95a0*/  FFMA.FTZ R69, R143, R68, R64 ;  /* 0x000000448f457223 */ /* 0x000fe20000010040 */
[-C--:B------:R-:W-:Y:S01]  /*95b0*/  FMUL.FTZ R64, R120, R219.reuse ;  /* 0x000000db78407220 */ /* 0x080fe20000410000 */
[----:B------:R-:W-:Y:S01]  /*95c0*/  FFMA.FTZ R67, R121, R219, -R62 ;  /* 0x000000db79437223 */ /* 0x000fe2000001083e */
[----:B------:R-:W-:Y:S01]  /*95d0*/  FFMA.FTZ R70, R143, R63, -R66 ;  /* 0x0000003f8f467223 */ /* 0x000fe20000010842 */
[----:B------:R-:W-:Y:S01]  /*95e0*/  FMUL.FTZ R71, R177, UR49 ;  /* 0x00000031b1477c20 */ /* 0x000fe20008410000 */
[----:B------:R-:W-:Y:S01]  /*95f0*/  FFMA.FTZ R64, R121, R183, R64 ;  /* 0x000000b779407223 */ /* 0x000fe20000010040 */
[----:B------:R-:W-:Y:S01]  /*9600*/  FFMA.FTZ R220, R38, R54, R67 ;  /* 0x0000003626dc7223 */ /* 0x000fe20000010043 */
[----:B------:R-:W-:Y:S01]  /*9610*/  FMUL.FTZ R68, R142, R61 ;  /* 0x0000003d8e447220 */ /* 0x000fe20000410000 */
[----:B------:R-:W-:Y:S01]  /*9620*/  FFMA.FTZ R73, R178, UR37, R71 ;  /* 0x00000025b2497c23 */ /* 0x000fe20008010047 */
[----:B------:R-:W-:Y:S01]  /*9630*/  FADD.FTZ R127, RZ, R64 ;  /* 0x00000040ff7f7221 */ /* 0x000fe20000010000 */
[-C--:B------:R-:W-:Y:S01]  /*9640*/  FMUL.FTZ R66, R118, R220.reuse ;  /* 0x000000dc76427220 */ /* 0x080fe20000410000 */
[----:B------:R-:W-:Y:S01]  /*9650*/  VOTEU.ALL UP0, P0 ;  /* 0x0000000000ff7886 */ /* 0x000fe20000000000 */
[----:B------:R-:W-:Y:S01]  /*9660*/  FMUL.FTZ R73, R0, -R73 ;  /* 0x8000004900497220 */ /* 0x000fe20000410000 */
[-C--:B------:R-:W-:Y:S01]  /*9670*/  FMUL.FTZ R67, R118, R127.reuse ;  /* 0x0000007f76437220 */ /* 0x080fe20000410000 */
[----:B------:R-:W-:Y:S01]  /*9680*/  FFMA.FTZ R126, R119, R127, R66 ;  /* 0x0000007f777e7223 */ /* 0x000fe20000010042 */
[-C--:B------:R-:W-:Y:S01]  /*9690*/  FMUL.FTZ R64, R142, R65.reuse ;  /* 0x000000418e407220 */ /* 0x080fe20000410000 */
[----:B------:R-:W-:Y:S01]  /*96a0*/  FFMA.FTZ R65, R143, R65, -R68 ;  /* 0x000000418f417223 */ /* 0x000fe20000010844 */
[----:B------:R-:W-:Y:S01]  /*96b0*/  FFMA.FTZ R66, R119, R220, -R67 ;  /* 0x000000dc77427223 */ /* 0x000fe20000010843 */
[----:B------:R-:W-:Y:S01]  /*96c0*/  FADD.FTZ R126, RZ, R126 ;  /* 0x0000007eff7e7221 */ /* 0x000fe20000010000 */
[----:B------:R-:W-:Y:S01]  /*96d0*/  FMUL.FTZ R71, R177, UR37 ;  /* 0x00000025b1477c20 */ /* 0x000fe20008410000 */
[----:B------:R-:W-:-:S02]  /*96e0*/  HFMA2 R60, -RZ, RZ, 1.875, 0 ;  /* 0x3f800000ff3c7431 */ /* 0x000fc400000001ff */
[----:B------:R-:W-:Y:S01]  /*96f0*/  FFMA.FTZ R221, R37, R53, R66 ;  /* 0x0000003525dd7223 */ /* 0x000fe20000010042 */
[-C--:B------:R-:W-:Y:S01]  /*9700*/  FMUL.FTZ R66, R116, R126.reuse ;  /* 0x0000007e74427220 */ /* 0x080fe20000410000 */
[----:B------:R-:W-:Y:S01]  /*9710*/  ISETP.GT.U32.AND P2, PT, R182, 0x1f, PT ;  /* 0x0000001fb600780c */ /* 0x000fe20003f44070 */
[----:B------:R-:W-:Y:S01]  /*9720*/  @!UP0 ULEA UR29, UR8, UR30, 0x4 ;  /* 0x0000001e081d8291 */ /* 0x000fe2000f8e20ff */
[-C--:B------:R-:W-:Y:S01]  /*9730*/  FMUL.FTZ R67, R116, R221.reuse ;  /* 0x000000dd74437220 */ /* 0x080fe20000410000 */
[----:B------:R-:W-:Y:S01]  /*9740*/  FFMA.FTZ R223, R117, R221, -R66 ;  /* 0x000000dd75df7223 */ /* 0x000fe20000010842 */
[----:B------:R-:W-:Y:S01]  /*9750*/  FFMA.FTZ R222, R178, UR49, -R71 ;  /* 0x00000031b2de7c23 */ /* 0x000fe20008010847 */
[----:B------:R-:W-:Y:S01]  /*9760*/  FFMA.FTZ R64, R143, R61, R64 ;  /* 0x0000003d8f407223 */ /* 0x000fe20000010040 */
[----:B------:R-:W-:Y:S01]  /*9770*/  FFMA.FTZ R202, R117, R126, R67 ;  /* 0x0000007e75ca7223 */ /* 0x000fe20000010043 */
[----:B------:R-:W-:Y:S01]  /*9780*/  FFMA.FTZ R223, R36, R52, R223 ;  /* 0x0000003424df7223 */ /* 0x000fe200000100df */
[----:B------:R-:W-:Y:S01]  /*9790*/  FADD.FTZ R67, R73, R70 ;  /* 0x0000004649437221 */ /* 0x000fe20000010000 */
[----:B------:R-:W-:Y:S01]  /*97a0*/  CS2R R62, SRZ ;  /* 0x00000000003e7805 */ /* 0x000fe2000001ff00 */
[----:B------:R-:W-:Y:S01]  /*97b0*/  FADD.FTZ R202, RZ, R202 ;  /* 0x000000caffca7221 */ /* 0x000fe20000010000 */
[----:B------:R-:W-:Y:S01]  /*97c0*/  FMUL.FTZ R70, R144, R223 ;  /* 0x000000df90467220 */ /* 0x000fe20000410000 */
[----:B------:R-:W-:Y:S01]  /*97d0*/  MOV R61, RZ ;  /* 0x000000ff003d7202 */ /* 0x000fe20000000f00 */
[----:B------:R-:W-:Y:S01]  /*97e0*/  FFMA.FTZ R66, R0, R222, R69 ;  /* 0x000000de00427223 */ /* 0x000fe20000010045 */
[-C--:B------:R-:W-:Y:S01]  /*97f0*/  FMUL.FTZ R68, R144, R202.reuse ;  /* 0x000000ca90447220 */ /* 0x080fe20000410000 */
[----:B------:R-:W-:-:S03]  /*9800*/  FFMA.FTZ R70, R109, R202, R70 ;  /* 0x000000ca6d467223 */ /* 0x000fc60000010046 */
[----:B------:R-:W-:Y:S01]  /*9810*/  FFMA.FTZ R68, R109, R223, -R68 ;  /* 0x000000df6d447223 */ /* 0x000fe20000010844 */
[----:B------:R-:W-:Y:S01]  /*9820*/  FADD.FTZ R224, RZ, R70 ;  /* 0x00000046ffe07221 */ /* 0x000fe20000010000 */
[----:B------:R-:W0:Y:S02]  /*9830*/  @!P0 LDS.128 R60, [UR29+0x8b80] ;  /* 0x008b801dff3c8984 */ /* 0x000e240008000c00 */
[----:B------:R-:W-:Y:S01]  /*9840*/  FFMA.FTZ R227, R35, R51, R68 ;  /* 0x0000003323e37223 */ /* 0x000fe20000010044 */
[C---:B------:R-:W-:Y:S01]  /*9850*/  FMUL.FTZ R69, R179.reuse, R224 ;  /* 0x000000e0b3457220 */ /* 0x040fe20000410000 */
[----:B------:R1:W-:Y:S02]  /*9860*/  STS.128 [R181+0x6d80], R64 ;  /* 0x006d8040b5007388 */ /* 0x0003e40000000c00 */
        /* <DEDUP_REMOVED lines=51> */
.L_x_935:
[----:B------:R-:W-:Y:S04]  /*9ba0*/  BSSY.RECONVERGENT B0, `(.L_x_795) ;  /* 0x000000c000007945 */ /* 0x000fe80003800200 */
[----:B------:R-:W-:Y:S05]  /*9bb0*/  @!P2 BRA `(.L_x_796) ;  /* 0x000000000028a947 */ /* 0x000fea0003800000 */
[-C--:B01----:R-:W-:Y:S01]  /*9bc0*/  FMUL.FTZ R79, R245, R232.reuse ;  /* 0x000000e8f54f7220 */ /* 0x083fe20000410000 */
[----:B------:R-:W-:-:S03]  /*9bd0*/  FMUL.FTZ R234, R246, R232 ;  /* 0x000000e8f6ea7220 */ /* 0x000fc60000410000 */
[-C--:B----4-:R-:W-:Y:S01]  /*9be0*/  FFMA.FTZ R79, R246, R78.reuse, R79 ;  /* 0x0000004ef64f7223 */ /* 0x090fe2000001004f */
[----:B------:R-:W-:-:S03]  /*9bf0*/  FFMA.FTZ R234, R245, R78, -R234 ;  /* 0x0000004ef5ea7223 */ /* 0x000fc600000108ea */
[----:B------:R-:W-:Y:S01]  /*9c00*/  FADD.FTZ R248, R248, R79 ;  /* 0x0000004ff8f87221 */ /* 0x000fe20000010000 */
[-C--:B---3--:R-:W-:Y:S01]  /*9c10*/  FMUL.FTZ R79, R246, R77.reuse ;  /* 0x0000004df64f7220 */ /* 0x088fe20000410000 */
[----:B------:R-:W-:Y:S01]  /*9c20*/  FMUL.FTZ R77, R245, R77 ;  /* 0x0000004df54d7220 */ /* 0x000fe20000410000 */
[----:B------:R-:W-:Y:S02]  /*9c30*/  FADD.FTZ R247, R247, R234 ;  /* 0x000000eaf7f77221 */ /* 0x000fe40000010000 */
[C---:B--2---:R-:W-:Y:S01]  /*9c40*/  FFMA.FTZ R245, R76.reuse, R245, -R79 ;  /* 0x000000f54cf57223 */ /* 0x044fe2000001084f */
[----:B------:R-:W-:-:S07]  /*9c50*/  FFMA.FTZ R246, R76, R246, R77 ;  /* 0x000000f64cf67223 */ /* 0x000fce000001004d */
.L_x_796:
[----:B------:R-:W-:Y:S05]  /*9c60*/  BSYNC.RECONVERGENT B0 ;  /* 0x0000000000007941 */ /* 0x000fea0003800200 */
.L_x_795:
[----:B------:R-:W-:Y:S01]  /*9c70*/  UMOV UR29, 0xffffffff ;  /* 0xffffffff001d7882 */ /* 0x000fe20000000000 */
[----:B------:R-:W-:Y:S02]  /*9c80*/  ISETP.GT.U32.AND P2, PT, R108, 0x1d, PT ;  /* 0x0000001d6c00780c */ /* 0x000fe40003f44070 */
[----:B------:R-:W-:Y:S11]  /*9c90*/  BRA.DIV UR29, `(.L_x_797) ;  /* 0x000000721da87947 */ /* 0x000ff6000b800000 */
[----:B--2---:R2:W0:Y:S04]  /*9ca0*/  SHFL.DOWN PT, R76, R245, 0x2, 0x1f ;  /* 0x08401f00f54c7f89 */ /* 0x00442800000e0000 */
[----:B---3--:R2:W3:Y:S04]  /*9cb0*/  SHFL.DOWN PT, R77, R246, 0x2, 0x1f ;  /* 0x08401f00f64d7f89 */ /* 0x0084e800000e0000 */
[----:B----4-:R2:W4:Y:S04]  /*9cc0*/  SHFL.DOWN PT, R78, R247, 0x2, 0x1f ;  /* 0x08401f00f74e7f89 */ /* 0x01052800000e0000 */
[----:B-1----:R2:W1:Y:S02]  /*9cd0*/  SHFL.DOWN PT, R79, R248, 0x2, 0x1f ;  /* 0x08401f00f84f7f89 */ /* 0x00246400000e0000 */
.L_x_941:
        /* <DEDUP_REMOVED lines=11> */
[----:B------:R-:W-:-:S07]  /*9d90*/  FFMA.FTZ R246, R246, R76, R77 ;  /* 0x0000004cf6f67223 */ /* 0x000fce000001004d */
.L_x_799:
[----:B------:R-:W-:Y:S05]  /*9da0*/  BSYNC.RECONVERGENT B0 ;  /* 0x0000000000007941 */ /* 0x000fea0003800200 */
.L_x_798:
[----:B------:R-:W-:Y:S01]  /*9db0*/  UMOV UR29, 0xffffffff ;  /* 0xffffffff001d7882 */ /* 0x000fe20000000000 */
[----:B------:R-:W-:Y:S02]  /*9dc0*/  ISETP.GT.U32.AND P2, PT, R108, 0x1b, PT ;  /* 0x0000001b6c00780c */ /* 0x000fe40003f44070 */
[----:B------:R-:W-:Y:S11]  /*9dd0*/  BRA.DIV UR29, `(.L_x_800) ;  /* 0x000000721dcc7947 */ /* 0x000ff6000b800000 */
[----:B0-----:R0:W0:Y:S04]  /*9de0*/  SHFL.DOWN PT, R76, R245, 0x4, 0x1f ;  /* 0x08801f00f54c7f89 */ /* 0x00102800000e0000 */
[----:B---3--:R3:W0:Y:S04]  /*9df0*/  SHFL.DOWN PT, R77, R246, 0x4, 0x1f ;  /* 0x08801f00f64d7f89 */ /* 0x00862800000e0000 */
[----:B----4-:R3:W4:Y:S04]  /*9e00*/  SHFL.DOWN PT, R78, R247, 0x4, 0x1f ;  /* 0x08801f00f74e7f89 */ /* 0x01072800000e0000 */
[----:B-1----:R3:W1:Y:S02]  /*9e10*/  SHFL.DOWN PT, R79, R248, 0x4, 0x1f ;  /* 0x08801f00f84f7f89 */ /* 0x00266400000e0000 */
.L_x_947:
        /* <DEDUP_REMOVED lines=11> */
[----:B------:R-:W-:-:S07]  /*9ed0*/  FFMA.FTZ R246, R246, R76, R77 ;  /* 0x0000004cf6f67223 */ /* 0x000fce000001004d */
.L_x_802:
[----:B------:R-:W-:Y:S05]  /*9ee0*/  BSYNC.RECONVERGENT B0 ;  /* 0x0000000000007941 */ /* 0x000fea0003800200 */
.L_x_801:
[----:B------:R-:W-:Y:S01]  /*9ef0*/  UMOV UR29, 0xffffffff ;  /* 0xffffffff001d7882 */ /* 0x000fe20000000000 */
[----:B------:R-:W-:Y:S02]  /*9f00*/  ISETP.GT.U32.AND P2, PT, R108, 0x17, PT ;  /* 0x000000176c00780c */ /* 0x000fe40003f44070 */
[----:B------:R-:W-:Y:S11]  /*9f10*/  BRA.DIV UR29, `(.L_x_803) ;  /* 0x000000721df07947 */ /* 0x000ff6000b800000 */
[----:B0-----:R0:W0:Y:S04]  /*9f20*/  SHFL.DOWN PT, R76, R245, 0x8, 0x1f ;  /* 0x09001f00f54c7f89 */ /* 0x00102800000e0000 */
[----:B------:R0:W0:Y:S04]  /*9f30*/  SHFL.DOWN PT, R77, R246, 0x8, 0x1f ;  /* 0x09001f00f64d7f89 */ /* 0x00002800000e0000 */
[----:B----4-:R4:W0:Y:S04]  /*9f40*/  SHFL.DOWN PT, R78, R247, 0x8, 0x1f ;  /* 0x09001f00f74e7f89 */ /* 0x01082800000e0000 */
[----:B-1----:R4:W1:Y:S02]  /*9f50*/  SHFL.DOWN PT, R79, R248, 0x8, 0x1f ;  /* 0x09001f00f84f7f89 */ /* 0x00286400000e0000 */
.L_x_953:
        /* <DEDUP_REMOVED lines=11> */
[----:B------:R-:W-:-:S07]  /*a010*/  FFMA.FTZ R246, R246, R76, R77 ;  /* 0x0000004cf6f67223 */ /* 0x000fce000001004d */
.L_x_805:
[----:B------:R-:W-:Y:S05]  /*a020*/  BSYNC.RECONVERGENT B0 ;  /* 0x0000000000007941 */ /* 0x000fea0003800200 */
.L_x_804:
[----:B------:R-:W-:Y:S01]  /*a030*/  UMOV UR29, 0xffffffff ;  /* 0xffffffff001d7882 */ /* 0x000fe20000000000 */
[----:B------:R-:W-:Y:S02]  /*a040*/  ISETP.GT.U32.AND P2, PT, R108, 0xf, PT ;  /* 0x0000000f6c00780c */ /* 0x000fe40003f44070 */
[----:B------:R-:W-:Y:S11]  /*a050*/  BRA.DIV UR29, `(.L_x_806) ;  /* 0x000000761d147947 */ /* 0x000ff6000b800000 */
[----:B0-----:R0:W0:Y:S04]  /*a060*/  SHFL.DOWN PT, R76, R245, 0x10, 0x1f ;  /* 0x0a001f00f54c7f89 */ /* 0x00102800000e0000 */
[----:B------:R0:W0:Y:S04]  /*a070*/  SHFL.DOWN PT, R77, R246, 0x10, 0x1f ;  /* 0x0a001f00f64d7f89 */ /* 0x00002800000e0000 */
[----:B------:R0:W0:Y:S04]  /*a080*/  SHFL.DOWN PT, R78, R247, 0x10, 0x1f ;  /* 0x0a001f00f74e7f89 */ /* 0x00002800000e0000 */
[----:B-1----:R1:W0:Y:S02]  /*a090*/  SHFL.DOWN PT, R79, R248, 0x10, 0x1f ;  /* 0x0a001f00f84f7f89 */ /* 0x00222400000e0000 */
.L_x_959:
        /* <DEDUP_REMOVED lines=11> */
[----:B------:R-:W-:-:S07]  /*a150*/  FFMA.FTZ R246, R246, R76, R77 ;  /* 0x0000004cf6f67223 */ /* 0x000fce000001004d */
.L_x_808:
[----:B------:R-:W-:Y:S05]  /*a160*/  BSYNC.RECONVERGENT B0 ;  /* 0x0000000000007941 */ /* 0x000fea0003800200 */
.L_x_807:
        /* <DEDUP_REMOVED lines=25> */
.L_x_973:
[----:B------:R-:W-:Y:S04]  /*a300*/  BSSY.RECONVERGENT B0, `(.L_x_810) ;  /* 0x000000d000007945 */ /* 0x000fe80003800200 */
[----:B------:R-:W-:Y:S05]  /*a310*/  @!P2 BRA `(.L_x_811) ;  /* 0x00000000002ca947 */ /* 0x000fea0003800000 */
[CC--:B--2---:R-:W-:Y:S01]  /*a320*/  FMUL.FTZ R232, R246.reuse, R61.reuse ;  /* 0x0000003df6e87220 */ /* 0x0c4fe20000410000 */
[C---:B------:R-:W-:Y:S01]  /*a330*/  FMUL.FTZ R61, R245.reuse, R61 ;  /* 0x0000003df53d7220 */ /* 0x040fe20000410000 */
[CC--:B---3--:R-:W-:Y:S01]  /*a340*/  FMUL.FTZ R233, R246.reuse, R63.reuse ;  /* 0x0000003ff6e97220 */ /* 0x0c8fe20000410000 */
[C---:B------:R-:W-:Y:S01]  /*a350*/  FMUL.FTZ R63, R245.reuse, R63 ;  /* 0x0000003ff53f7220 */ /* 0x040fe20000410000 */
[CC--:B-1----:R-:W-:Y:S01]  /*a360*/  FFMA.FTZ R232, R245.reuse, R60.reuse, -R232 ;  /* 0x0000003cf5e87223 */ /* 0x0c2fe200000108e8 */
[C---:B------:R-:W-:Y:S01]  /*a370*/  FFMA.FTZ R61, R246.reuse, R60, R61 ;  /* 0x0000003cf63d7223 */ /* 0x040fe2000001003d */
[-C--:B------:R-:W-:Y:S01]  /*a380*/  FFMA.FTZ R60, R245, R62.reuse, -R233 ;  /* 0x0000003ef53c7223 */ /* 0x080fe200000108e9 */
[----:B------:R-:W-:-:S03]  /*a390*/  FFMA.FTZ R63, R246, R62, R63 ;  /* 0x0000003ef63f7223 */ /* 0x000fc6000001003f */
[----:B------:R-:W-:Y:S01]  /*a3a0*/  FADD.FTZ R62, R247, R60 ;  /* 0x0000003cf73e7221 */ /* 0x000fe20000010000 */
[----:B----4-:R-:W-:Y:S01]  /*a3b0*/  FADD.FTZ R63, R248, R63 ;  /* 0x0000003ff83f7221 */ /* 0x010fe20000010000 */
[----:B------:R-:W-:-:S07]  /*a3c0*/  MOV R60, R232 ;  /* 0x000000e8003c7202 */ /* 0x000fce0000000f00 */
.L_x_811:
[----:B------:R-:W-:Y:S05]  /*a3d0*/  BSYNC.RECONVERGENT B0 ;  /* 0x0000000000007941 */ /* 0x000fea0003800200 */
.L_x_810:
[C---:B---3--:R-:W-:Y:S01]  /*a3e0*/  FMUL.FTZ R233, R69.reuse, R63 ;  /* 0x0000003f45e97220 */ /* 0x048fe20000410000 */
[CC--:B------:R-:W-:Y:S01]  /*a3f0*/  FMUL.FTZ R232, R69.reuse, R62.reuse ;  /* 0x0000003e45e87220 */ /* 0x0c0fe20000410000 */
[----:B-12---:R0:W-:Y:S01]  /*a400*/  STS.128 [R231+0x6db0], R60 ;  /* 0x006db03ce7007388 */ /* 0x0061e20000000c00 */
[C---:B------:R-:W-:Y:S01]  /*a410*/  FMUL.FTZ R235, R69.reuse, R61 ;  /* 0x0000003d45eb7220 */ /* 0x040fe20000410000 */
[C---:B------:R-:W-:Y:S01]  /*a420*/  FFMA.FTZ R233, R68.reuse, R62, -R233 ;  /* 0x0000003e44e97223 */ /* 0x040fe200000108e9 */
[----:B------:R-:W-:Y:S01]  /*a430*/  FFMA.FTZ R234, R68, R63, R232 ;  /* 0x0000003f44ea7223 */ /* 0x000fe200000100e8 */
[-C--:B------:R-:W-:Y:S02]  /*a440*/  FMUL.FTZ R232, R69, R60.reuse ;  /* 0x0000003c45e87220 */ /* 0x080fe40000410000 */
[----:B0-----:R-:W-:Y:S01]  /*a450*/  FADD.FTZ R62, R70, R233 ;  /* 0x000000e9463e7221 */ /* 0x001fe20000010000 */
[C---:B------:R-:W-:Y:S01]  /*a460*/  FFMA.FTZ R60, R68.reuse, R60, -R235 ;  /* 0x0000003c443c7223 */ /* 0x040fe200000108eb */
[----:B------:R-:W-:Y:S01]  /*a470*/  FFMA.FTZ R61, R68, R61, R232 ;  /* 0x0000003d443d7223 */ /* 0x000fe200000100e8 */
[----:B------:R-:W-:Y:S01]  /*a480*/  FADD.FTZ R63, R71, R234 ;  /* 0x000000ea473f7221 */ /* 0x000fe20000010000 */
[----:B------:R-:W-:-:S03]  /*a490*/  FMUL.FTZ R68, R65, R62 ;  /* 0x0000003e41447220 */ /* 0x000fc60000410000 */
[CC--:B------:R-:W-:Y:S01]  /*a4a0*/  FMUL.FTZ R69, R65.reuse, R63.reuse ;  /* 0x0000003f41457220 */ /* 0x0c0fe20000410000 */
[C---:B------:R-:W-:Y:S01]  /*a4b0*/  FFMA.FTZ R70, R64.reuse, R63, R68 ;  /* 0x0000003f40467223 */ /* 0x040fe20000010044 */
[----:B------:R0:W-:Y:S01]  /*a4c0*/  STS.128 [R231+0x6da0], R60 ;  /* 0x006da03ce7007388 */ /* 0x0001e20000000c00 */
[C---:B------:R-:W-:Y:S01]  /*a4d0*/  FMUL.FTZ R68, R65.reuse, R60 ;  /* 0x0000003c41447220 */ /* 0x040fe20000410000 */
[----:B------:R-:W-:Y:S01]  /*a4e0*/  FFMA.FTZ R71, R64, R62, -R69 ;  /* 0x0000003e40477223 */ /* 0x000fe20000010845 */
[-C--:B------:R-:W-:Y:S01]  /*a4f0*/  FMUL.FTZ R69, R65, R61.reuse ;  /* 0x0000003d41457220 */ /* 0x080fe20000410000 */
[----:B0-----:R-:W-:Y:S02]  /*a500*/  FADD.FTZ R63, R67, R70 ;  /* 0x00000046433f7221 */ /* 0x001fe40000010000 */
[----:B------:R-:W-:Y:S01]  /*a510*/  FADD.FTZ R62, R66, R71 ;  /* 0x00000047423e7221 */ /* 0x000fe20000010000 */
[C---:B------:R-:W-:Y:S01]  /*a520*/  FFMA.FTZ R61, R64.reuse, R61, R68 ;  /* 0x0000003d403d7223 */ /* 0x040fe20000010044 */
[----:B------:R-:W-:Y:S01]  /*a530*/  FFMA.FTZ R60, R64, R60, -R69 ;  /* 0x0000003c403c7223 */ /* 0x000fe20000010845 */
[C---:B------:R-:W-:Y:S01]  /*a540*/  FMUL.FTZ R65, R73.reuse, R63 ;  /* 0x0000003f49417220 */ /* 0x040fe20000410000 */
[----:B------:R-:W-:-:S02]  /*a550*/  FMUL.FTZ R64, R73, R62 ;  /* 0x0000003e49407220 */ /* 0x000fc40000410000 */
[C---:B------:R-:W-:Y:S01]  /*a560*/  FMUL.FTZ R66, R73.reuse, R60 ;  /* 0x0000003c49427220 */ /* 0x040fe20000410000 */
[C---:B------:R-:W-:Y:S01]  /*a570*/  FFMA.FTZ R67, R72.reuse, R62, -R65 ;  /* 0x0000003e48437223 */ /* 0x040fe20000010841 */
[----:B------:R-:W-:Y:S01]  /*a580*/  FMUL.FTZ R65, R73, R61 ;  /* 0x0000003d49417220 */ /* 0x000fe20000410000 */
[C---:B------:R-:W-:Y:S01]  /*a590*/  FFMA.FTZ R68, R72.reuse, R63, R64 ;  /* 0x0000003f48447223 */ /* 0x040fe20000010040 */
[----:B------:R0:W-:Y:S02]  /*a5a0*/  STS.128 [R231+0x6d90], R60 ;  /* 0x006d903ce7007388 */ /* 0x0001e40000000c00 */
[C---:B------:R-:W-:Y:S01]  /*a5b0*/  FFMA.FTZ R64, R72.reuse, R60, -R65 ;  /* 0x0000003c48407223 */ /* 0x040fe20000010841 */
[----:B------:R-:W-:Y:S01]  /*a5c0*/  FFMA.FTZ R65, R72, R61, R66 ;  /* 0x0000003d48417223 */ /* 0x000fe20000010042 */
[----:B------:R-:W-:Y:S01]  /*a5d0*/  FADD.FTZ R66, R74, R67 ;  /* 0x000000434a427221 */ /* 0x000fe20000010000 */
[----:B------:R-:W-:-:S05]  /*a5e0*/  FADD.FTZ R67, R75, R68 ;  /* 0x000000444b437221 */ /* 0x000fca0000010000 */
[----:B------:R2:W-:Y:S01]  /*a5f0*/  STS.128 [R231+0x6d80], R64 ;  /* 0x006d8040e7007388 */ /* 0x0005e20000000c00 */
[----:B0-----:R-:W-:Y:S02]  /*a600*/  MOV R63, R79 ;  /* 0x0000004f003f7202 */ /* 0x001fe40000000f00 */
[----:B------:R-:W-:Y:S02]  /*a610*/  MOV R62, R76 ;  /* 0x0000004c003e7202 */ /* 0x000fe40000000f00 */
[----:B------:R-:W-:Y:S02]  /*a620*/  MOV R61, R78 ;  /* 0x0000004e003d7202 */ /* 0x000fe40000000f00 */
[----:B------:R-:W-:-:S07]  /*a630*/  MOV R60, R77 ;  /* 0x0000004d003c7202 */ /* 0x000fce0000000f00 */
.L_x_793:
[----:B------:R-:W-:Y:S05]  /*a640*/  WARPSYNC.ALL ;  /* 0x0000000000007948 */ /* 0x000fea0003800000 */
[----:B------:R-:W-:Y:S01]  /*a650*/  ISETP.NE.AND P0, PT, R182, RZ, PT ;  /* 0x000000ffb600720c */ /* 0x000fe20003f05270 */
[----:B------:R-:W-:Y:S01]  /*a660*/  BAR.SYNC.DEFER_BLOCKING 0x0 ;  /* 0x0000000000007b1d */ /* 0x000fe20000010000 */
[C---:B------:R-:W-:Y:S01]  /*a670*/  FMUL.FTZ R70, R173.reuse, R191 ;  /* 0x000000bfad467220 */ /* 0x040fe20000410000 */
[-C--:B------:R-:W-:Y:S01]  /*a680*/  FMUL.FTZ R72, R173, R207.reuse ;  /* 0x000000cfad487220 */ /* 0x080fe20000410000 */
[----:B-12---:R-:W-:Y:S01]  /*a690*/  FMUL.FTZ R66, R177, R204 ;  /* 0x000000ccb1427220 */ /* 0x006fe20000410000 */
[----:B------:R-:W-:Y:S01]  /*a6a0*/  FMUL.FTZ R74, R169, R210 ;  /* 0x000000d2a94a7220 */ /* 0x000fe20000410000 */
[C---:B------:R-:W-:Y:S01]  /*a6b0*/  FFMA.FTZ R75, R174.reuse, R207, -R70 ;  /* 0x000000cfae4b7223 */ /* 0x040fe20000010846 */
[----:B-----5:R-:W-:Y:S01]  /*a6c0*/  FFMA.FTZ R77, R174, R191, R72 ;  /* 0x000000bfae4d7223 */ /* 0x020fe20000010048 */
[----:B------:R-:W-:Y:S01]  /*a6d0*/  FMUL.FTZ R76, R167, R188 ;  /* 0x000000bca74c7220 */ /* 0x000fe20000410000 */
[----:B------:R-:W-:Y:S01]  /*a6e0*/  FFMA.FTZ R73, R178, R193, R66 ;  /* 0x000000c1b2497223 */ /* 0x000fe20000010042 */
[C---:B------:R-:W-:Y:S01]  /*a6f0*/  FMUL.FTZ R71, R175.reuse, UR49 ;  /* 0x00000031af477c20 */ /* 0x040fe20008410000 */
[CC--:B------:R-:W-:Y:S01]  /*a700*/  FMUL.FTZ R66, R175.reuse, R192.reuse ;  /* 0x000000c0af427220 */ /* 0x0c0fe20000410000 */
[----:B------:R-:W-:Y:S01]  /*a710*/  FMUL.FTZ R175, R175, R205 ;  /* 0x000000cdafaf7220 */ /* 0x000fe20000410000 */
[----:B------:R-:W-:Y:S01]  /*a720*/  FFMA.FTZ R76, R168, R211, -R76 ;  /* 0x000000d3a84c7223 */ /* 0x000fe2000001084c */
[C---:B------:R-:W-:Y:S01]  /*a730*/  FFMA.FTZ R68, R176.reuse, UR37, R71 ;  /* 0x00000025b0447c23 */ /* 0x040fe20008010047 */
[C---:B------:R-:W-:Y:S01]  /*a740*/  FFMA.FTZ R66, R176.reuse, R205, -R66 ;  /* 0x000000cdb0427223 */ /* 0x040fe20000010842 */
[----:B------:R-:W-:Y:S01]  /*a750*/  FFMA.FTZ R176, R176, R192, R175 ;  /* 0x000000c0b0b07223 */ /* 0x000fe200000100af */
[----:B------:R-:W-:Y:S01]  /*a760*/  FMUL.FTZ R71, R173, UR49 ;  /* 0x00000031ad477c20 */ /* 0x000fe20008410000 */
[----:B------:R-:W-:Y:S01]  /*a770*/  FMUL.FTZ R78, R165, R187 ;  /* 0x000000bba54e7220 */ /* 0x000fe20000410000 */
[C---:B------:R-:W-:Y:S01]  /*a780*/  FMUL.FTZ R175, R163.reuse, UR49 ;  /* 0x00000031a3af7c20 */ /* 0x040fe20008410000 */
[C---:B------:R-:W-:Y:S01]  /*a790*/  FMUL.FTZ R173, R163.reuse, R186 ;  /* 0x000000baa3ad7220 */ /* 0x040fe20000410000 */
[----:B------:R-:W-:Y:S01]  /*a7a0*/  FMUL.FTZ R163, R163, R214 ;  /* 0x000000d6a3a37220 */ /* 0x000fe20000410000 */
[C---:B------:R-:W-:Y:S01]  /*a7b0*/  FMUL.FTZ R67, R177.reuse, R193 ;  /* 0x000000c1b1437220 */ /* 0x040fe20000410000 */
[----:B------:R-:W-:Y:S01]  /*a7c0*/  FADD.FTZ R230, RZ, R230 ;  /* 0x000000e6ffe67221 */ /* 0x000fe20000010000 */
[----:B------:R-:W-:Y:S01]  /*a7d0*/  ULEA UR29, UR20, 0xfffff000, 0xc ;  /* 0xfffff000141d7891 */ /* 0x000fe2000f8e60ff */
[----:B------:R-:W1:Y:S01]  /*a7e0*/  LDS.64 R64, [R181+0x6d88] ;  /* 0x006d8800b5407984 */ /* 0x000e620000000a00 */
[----:B------:R-:W-:Y:S01]  /*a7f0*/  FFMA.FTZ R67, R178, R204, -R67 ;  /* 0x000000ccb2437223 */ /* 0x000fe20000010843 */
[----:B------:R-:W-:Y:S01]  /*a800*/  FFMA.FTZ R71, R174, UR37, R71 ;  /* 0x00000025ae477c23 */ /* 0x000fe20008010047 */
[----:B------:R-:W-:Y:S01]  /*a810*/  USHF.R.S32.HI UR50, URZ, 0x1f, UR29 ;  /* 0x0000001fff327899 */ /* 0x000fe2000801141d */
[----:B------:R-:W-:Y:S01]  /*a820*/  FMUL.FTZ R69, R177, UR49 ;  /* 0x00000031b1457c20 */ /* 0x000fe20008410000 */
[----:B------:R-:W-:Y:S01]  /*a830*/  VOTEU.ALL UP0, P0 ;  /* 0x0000000000ff7886 */ /* 0x000fe20000000000 */
[----:B------:R-:W-:Y:S01]  /*a840*/  FMUL.FTZ R71, R16, -R71 ;  /* 0x8000004710477220 */ /* 0x000fe20000410000 */
[----:B------:R-:W-:Y:S01]  /*a850*/  BSSY.RECONVERGENT B0, `(.L_x_812) ;  /* 0x0000222000007945 */ /* 0x000fe20003800200 */
[----:B------:R-:W-:-:S04]  /*a860*/  FFMA.FTZ R69, R178, UR37, R69 ;  /* 0x00000025b2457c23 */ /* 0x000fc80008010045 */
[----:B------:R-:W-:Y:S01]  /*a870*/  FMUL.FTZ R69, R0, -R69 ;  /* 0x8000004500457220 */ /* 0x000fe20000410000 */
[-C--:B-1----:R-:W-:Y:S01]  /*a880*/  FMUL.FTZ R79, R65, R107.reuse ;  /* 0x0000006b414f7220 */ /* 0x082fe20000410000 */
[C---:B------:R-:W-:Y:S01]  /*a890*/  FMUL.FTZ R70, R64.reuse, R107 ;  /* 0x0000006b40467220 */ /* 0x040fe20000410000 */
[C---:B------:R-:W-:Y:S02]  /*a8a0*/  FMUL.FTZ R107, R171.reuse, UR49 ;  /* 0x00000031ab6b7c20 */ /* 0x040fe40008410000 */
[----:B------:R-:W-:Y:S01]  /*a8b0*/  FFMA.FTZ R64, R64, R106, R79 ;  /* 0x0000006a40407223 */ /* 0x000fe2000001004f */
[C---:B------:R-:W-:Y:S01]  /*a8c0*/  FMUL.FTZ R79, R171.reuse, R190 ;  /* 0x000000beab4f7220 */ /* 0x040fe20000410000 */
[----:B------:R-:W-:Y:S01]  /*a8d0*/  FMUL.FTZ R171, R171, R208 ;  /* 0x000000d0abab7220 */ /* 0x000fe20000410000 */
[----:B------:R-:W-:Y:S01]  /*a8e0*/  FFMA.FTZ R65, R65, R106, -R70 ;  /* 0x0000006a41417223 */ /* 0x000fe20000010846 */
[C---:B------:R-:W-:Y:S01]  /*a8f0*/  FFMA.FTZ R70, R172.reuse, UR37, R107 ;  /* 0x00000025ac467c23 */ /* 0x040fe2000801006b */
[C---:B------:R-:W-:Y:S01]  /*a900*/  FFMA.FTZ R72, R172.reuse, R208, -R79 ;  /* 0x000000d0ac487223 */ /* 0x040fe2000001084f */
[----:B------:R-:W-:Y:S01]  /*a910*/  FFMA.FTZ R172, R172, R190, R171 ;  /* 0x000000beacac7223 */ /* 0x000fe200000100ab */
[C---:B------:R-:W-:Y:S01]  /*a920*/  FMUL.FTZ R171, R167.reuse, UR49 ;  /* 0x00000031a7ab7c20 */ /* 0x040fe20008410000 */
[----:B------:R-:W-:Y:S01]  /*a930*/  FMUL.FTZ R167, R167, R211 ;  /* 0x000000d3a7a77220 */ /* 0x000fe20000410000 */
[C---:B------:R-:W-:Y:S01]  /*a940*/  FMUL.FTZ R79, R169.reuse, UR49 ;  /* 0x00000031a94f7c20 */ /* 0x040fe20008410000 */
[-C--:B------:R-:W-:Y:S01]  /*a950*/  FMUL.FTZ R107, R169, R189.reuse ;  /* 0x000000bda96b7220 */ /* 0x080fe20000410000 */
[----:B------:R-:W-:Y:S01]  /*a960*/  FFMA.FTZ R169, R170, R189, R74 ;  /* 0x000000bdaaa97223 */ /* 0x000fe2000001004a */
[C---:B------:R-:W-:Y:S01]  /*a970*/  FFMA.FTZ R74, R168.reuse, UR37, R171 ;  /* 0x00000025a84a7c23 */ /* 0x040fe200080100ab */
[----:B------:R-:W-:Y:S01]  /*a980*/  FFMA.FTZ R168, R168, R188, R167 ;  /* 0x000000bca8a87223 */ /* 0x000fe200000100a7 */
[C---:B------:R-:W-:Y:S01]  /*a990*/  FMUL.FTZ R167, R165.reuse, UR49 ;  /* 0x00000031a5a77c20 */ /* 0x040fe20008410000 */
[-C--:B------:R-:W-:Y:S01]  /*a9a0*/  FMUL.FTZ R106, R165, R213.reuse ;  /* 0x000000d5a56a7220 */ /* 0x080fe20000410000 */
[C---:B------:R-:W-:Y:S01]  /*a9b0*/  FFMA.FTZ R79, R170.reuse, UR37, R79 ;  /* 0x00000025aa4f7c23 */ /* 0x040fe2000801004f */
[----:B------:R-:W-:Y:S01]  /*a9c0*/  FFMA.FTZ R107, R170, R210, -R107 ;  /* 0x000000d2aa6b7223 */ /* 0x000fe2000001086b */
[C---:B------:R-:W-:Y:S01]  /*a9d0*/  FFMA.FTZ R165, R166.reuse, UR37, R167 ;  /* 0x00000025a6a57c23 */ /* 0x040fe200080100a7 */
[C---:B------:R-:W-:Y:S01]  /*a9e0*/  FFMA.FTZ R167, R166.reuse, R213, -R78 ;  /* 0x000000d5a6a77223 */ /* 0x040fe2000001084e */
[----:B------:R-:W-:Y:S01]  /*a9f0*/  FFMA.FTZ R171, R166, R187, R106 ;  /* 0x000000bba6ab7223 */ /* 0x000fe2000001006a */
        /* <DEDUP_REMOVED lines=14> */
[----:B------:R-:W-:Y:S01]  /*aae0*/  FMUL.FTZ R78, R11, -R78 ;  /* 0x8000004e0b4e7220 */ /* 0x000fe20000410000 */
        /* <DEDUP_REMOVED lines=16> */
[C---:B------:R-:W-:Y:S01]  /*abf0*/  FMUL.FTZ R151, R149.reuse, R224 ;  /* 0x000000e095977220 */ /* 0x040fe20000410000 */
[-C--:B------:R-:W-:Y:S01]  /*ac00*/  FMUL.FTZ R173, R149, R227.reuse ;  /* 0x000000e395ad7220 */ /* 0x080fe20000410000 */
[----:B------:R-:W-:Y:S01]  /*ac10*/  FFMA.FTZ R73, R3, R226, R64 ;  /* 0x000000e203497223 */ /* 0x000fe20000010040 */
[----:B------:R-:W-:Y:S01]  /*ac20*/  FFMA.FTZ R66, -R17, R176, R66 ;  /* 0x000000b011427223 */ /* 0x000fe20000010142 */
[C---:B------:R-:W-:Y:S01]  /*ac30*/  FFMA.FTZ R149, R150.reuse, R227, -R151 ;  /* 0x000000e396957223 */ /* 0x040fe20000010897 */
[----:B------:R-:W-:Y:S01]  /*ac40*/  FFMA.FTZ R151, R150, R224, R173 ;  /* 0x000000e096977223 */ /* 0x000fe200000100ad */
[C---:B------:R-:W-:Y:S01]  /*ac50*/  FMUL.FTZ R173, R147.reuse, R228 ;  /* 0x000000e493ad7220 */ /* 0x040fe20000410000 */
[-C--:B------:R-:W-:Y:S01]  /*ac60*/  FMUL.FTZ R147, R147, R230.reuse ;  /* 0x000000e693937220 */ /* 0x080fe20000410000 */
[C---:B------:R-:W-:Y:S01]  /*ac70*/  FMUL.FTZ R64, R179.reuse, R73 ;  /* 0x00000049b3407220 */ /* 0x040fe20000410000 */
[----:B------:R-:W-:Y:S01]  /*ac80*/  FFMA.FTZ R174, -R16, R77, R66 ;  /* 0x0000004d10ae7223 */ /* 0x000fe20000010142 */
[C---:B------:R-:W-:Y:S01]  /*ac90*/  FFMA.FTZ R150, R148.reuse, R230, R173 ;  /* 0x000000e694967223 */ /* 0x040fe200000100ad */
[----:B------:R-:W-:Y:S01]  /*aca0*/  FFMA.FTZ R148, R148, R228, -R147 ;  /* 0x000000e494947223 */ /* 0x000fe20000010893 */
[----:B------:R-:W-:Y:S01]  /*acb0*/  FADD.FTZ R147, R146, R65 ;  /* 0x0000004192937221 */ /* 0x000fe20000010000 */
[----:B------:R-:W-:Y:S01]  /*acc0*/  FFMA.FTZ R170, R16, R75, R67 ;  /* 0x0000004b10aa7223 */ /* 0x000fe20000010043 */
[----:B------:R-:W-:Y:S01]  /*acd0*/  MOV R67, UR42 ;  /* 0x0000002a00437c02 */ /* 0x000fe20008000f00 */
[----:B------:R-:W-:Y:S01]  /*ace0*/  FMUL.FTZ R165, R12, -R165 ;  /* 0x800000a50ca57220 */ /* 0x000fe20000410000 */
[-C--:B------:R-:W-:Y:S01]  /*acf0*/  FMUL.FTZ R65, R179, R147.reuse ;  /* 0x00000093b3417220 */ /* 0x080fe20000410000 */
[----:B------:R-:W-:Y:S01]  /*ad00*/  FFMA.FTZ R166, R180, R147, -R64 ;  /* 0x00000093b4a67223 */ /* 0x000fe20000010840 */
[----:B------:R-:W-:Y:S01]  /*ad10*/  LOP3.LUT R64, R182, UR29, RZ, 0xfc, !PT ;  /* 0x0000001db6407c12 */ /* 0x000fe2000f8efcff */
[----:B------:R-:W-:Y:S01]  /*ad20*/  UMOV UR29, UR34 ;  /* 0x00000022001d7c82 */ /* 0x000fe20008000000 */
[----:B------:R-:W-:Y:S01]  /*ad30*/  FFMA.FTZ R77, R180, R73, R65 ;  /* 0x00000049b44d7223 */ /* 0x000fe20000010041 */
[----:B------:R-:W-:Y:S01]  /*ad40*/  MOV R65, UR50 ;  /* 0x0000003200417c02 */ /* 0x000fe20008000f00 */
[----:B------:R-:W-:Y:S01]  /*ad50*/  FADD.FTZ R166, R145, R166 ;  /* 0x000000a691a67221 */ /* 0x000fe20000010000 */
[----:B------:R-:W-:Y:S01]  /*ad60*/  MOV R145, UR43 ;  /* 0x0000002b00917c02 */ /* 0x000fe20008000f00 */
[----:B------:R-:W-:Y:S01]  /*ad70*/  FFMA.FTZ R146, R4, R203, R77 ;  /* 0x000000cb04927223 */ /* 0x000fe2000001004d */
[----:B------:R-:W-:Y:S01]  /*ad80*/  MOV R75, UR29 ;  /* 0x0000001d004b7c02 */ /* 0x000fe20008000f00 */
[----:B------:R-:W-:-:S04]  /*ad90*/  IMAD.WIDE.U32 R66, R67, UR8, R64 ;  /* 0x0000000843427c25 */ /* 0x000fc8000f8e0040 */
[----:B------:R-:W-:Y:S01]  /*ada0*/  FFMA.FTZ R77, R15, R72, R170 ;  /* 0x000000480f4d7223 */ /* 0x000fe200000100aa */
[C---:B------:R-:W-:Y:S01]  /*adb0*/  FMUL.FTZ R72, R144.reuse, R166 ;  /* 0x000000a690487220 */ /* 0x040fe20000410000 */
[----:B------:R-:W-:Y:S01]  /*adc0*/  LEA R75, R75, -R64, 0x1 ;  /* 0x800000404b4b7211 */ /* 0x000fe200078e08ff */
[----:B------:R-:W-:Y:S02]  /*add0*/  IMAD R145, R145, UR8, R67 ;  /* 0x0000000891917c24 */ /* 0x000fe4000f8e0243 */
[-C--:B------:R-:W-:Y:S01]  /*ade0*/  FMUL.FTZ R65, R144, R146.reuse ;  /* 0x0000009290417220 */ /* 0x080fe20000410000 */
[C---:B------:R-:W-:Y:S01]  /*adf0*/  LEA R64, P2, R66.reuse, UR10, 0x2 ;  /* 0x0000000a42407c11 */ /* 0x040fe2000f8410ff */
[C---:B------:R-:W-:Y:S01]  /*ae00*/  FFMA.FTZ R72, R109.reuse, R146, R72 ;  /* 0x000000926d487223 */ /* 0x040fe20000010048 */
[----:B------:R-:W-:Y:S01]  /*ae10*/  @!UP0 ULEA UR50, UR8, UR30, 0x4 ;  /* 0x0000001e08328291 */ /* 0x000fe2000f8e20ff */
[----:B------:R-:W-:Y:S01]  /*ae20*/  FFMA.FTZ R67, R109, R166, -R65 ;  /* 0x000000a66d437223 */ /* 0x000fe20000010841 */
[----:B------:R-:W-:Y:S01]  /*ae30*/  LEA.HI.X R65, R66, UR11, R145, 0x2, P2 ;  /* 0x0000000b42417c11 */ /* 0x000fe200090f1491 */
[----:B------:R-:W-:Y:S01]  /*ae40*/  FFMA.FTZ R66, R14, R107, R77 ;  /* 0x0000006b0e427223 */ /* 0x000fe2000001004d */
[----:B------:R-:W-:Y:S01]  /*ae50*/  FFMA.FTZ R201, R5, R201, R72 ;  /* 0x000000c905c97223 */ /* 0x000fe20000010048 */
[----:B------:R-:W-:Y:S01]  /*ae60*/  FADD.FTZ R67, R110, R67 ;  /* 0x000000436e437221 */ /* 0x000fe20000010000 */
[----:B------:R-:W-:Y:S01]  /*ae70*/  FMUL.FTZ R109, R193, UR37 ;  /* 0x00000025c16d7c20 */ /* 0x000fe20008410000 */
[----:B------:R-:W-:Y:S01]  /*ae80*/  FFMA.FTZ R77, R13, R76, R66 ;  /* 0x0000004c0d4d7223 */ /* 0x000fe20000010042 */
[C---:B------:R-:W-:Y:S01]  /*ae90*/  FMUL.FTZ R66, R116.reuse, R201 ;  /* 0x000000c974427220 */ /* 0x040fe20000410000 */
[----:B------:R-:W-:Y:S01]  /*aea0*/  FMUL.FTZ R116, R116, R67 ;  /* 0x0000004374747220 */ /* 0x000fe20000410000 */
[----:B------:R-:W-:Y:S01]  /*aeb0*/  FFMA.FTZ R109, R204, UR49, -R109 ;  /* 0x00000031cc6d7c23 */ /* 0x000fe2000801086d */
        /* <DEDUP_REMOVED lines=9> */
[C---:B------:R-:W-:Y:S01]  /*af50*/  FMUL.FTZ R72, R118.reuse, R66 ;  /* 0x0000004276487220 */ /* 0x040fe20000410000 */
[----:B------:R-:W-:Y:S01]  /*af60*/  FMUL.FTZ R77, R118, R200 ;  /* 0x000000c8764d7220 */ /* 0x000fe20000410000 */
[----:B------:R-:W-:Y:S01]  /*af70*/  FMUL.FTZ R116, R191, UR37 ;  /* 0x00000025bf747c20 */ /* 0x000fe20008410000 */
[----:B------:R-:W-:Y:S01]  /*af80*/  FFMA.FTZ R107, R9, R162, R76 ;  /* 0x000000a2096b7223 */ /* 0x000fe2000001004c */
[C---:B------:R-:W-:Y:S01]  /*af90*/  FFMA.FTZ R72, R119.reuse, R200, R72 ;  /* 0x000000c877487223 */ /* 0x040fe20000010048 */
[----:B------:R-:W-:Y:S01]  /*afa0*/  FFMA.FTZ R77, R119, R66, -R77 ;  /* 0x00000042774d7223 */ /* 0x000fe2000001084d */
[----:B------:R-:W-:Y:S01]  /*afb0*/  FFMA.FTZ R111, R204, UR37, R111 ;  /* 0x00000025cc6f7c23 */ /* 0x000fe2000801006f */
[----:B------:R-:W-:Y:S01]  /*afc0*/  FFMA.FTZ R107, R8, R157, R107 ;  /* 0x0000009d086b7223 */ /* 0x000fe2000001006b */
[C---:B------:R-:W-:Y:S01]  /*afd0*/  FFMA.FTZ R199, R7.reuse, R199, R72 ;  /* 0x000000c707c77223 */ /* 0x040fe20000010048 */
        /* <DEDUP_REMOVED lines=9> */
[----:B0-----:R-:W-:Y:S01]  /*b070*/  FFMA.FTZ R63, R207, UR49, -R116 ;  /* 0x00000031cf3f7c23 */ /* 0x001fe20008010874 */
[----:B------:R-:W-:Y:S01]  /*b080*/  FFMA.FTZ R107, R5, R154, R76 ;  /* 0x0000009a056b7223 */ /* 0x000fe2000001004c */
[----:B------:R-:W-:Y:S01]  /*b090*/  FADD.FTZ R72, R113, R72 ;  /* 0x0000004871487221 */ /* 0x000fe20000010000 */
[----:B------:R-:W-:Y:S01]  /*b0a0*/  FFMA.FTZ R198, R8, R198, R121 ;  /* 0x000000c608c67223 */ /* 0x000fe20000010079 */
[----:B------:R-:W-:-:S02]  /*b0b0*/  HFMA2 R113, -RZ, RZ, 0, 7.8678131103515625e-06 ;  /* 0x00000084ff717431 */ /* 0x000fc400000001ff */
[----:B------:R-:W-:Y:S01]  /*b0c0*/  FFMA.FTZ R76, R4, R149, R107 ;  /* 0x00000095044c7223 */ /* 0x000fe2000001006b */
[C---:B------:R-:W-:Y:S01]  /*b0d0*/  FMUL.FTZ R106, R122.reuse, R72 ;  /* 0x000000487a6a7220 */ /* 0x040fe20000410000 */
[-C--:B------:R-:W-:Y:S01]  /*b0e0*/  FMUL.FTZ R107, R122, R198.reuse ;  /* 0x000000c67a6b7220 */ /* 0x080fe20000410000 */
[----:B------:R-:W-:Y:S01]  /*b0f0*/  FMUL.FTZ R111, R0, -R111 ;  /* 0x8000006f006f7220 */ /* 0x000fe20000410000 */
[----:B------:R-:W-:Y:S01]  /*b100*/  FMUL.FTZ R62, R191, UR49 ;  /* 0x00000031bf3e7c20 */ /* 0x000fe20008410000 */
[C---:B------:R-:W-:Y:S01]  /*b110*/  FFMA.FTZ R106, R123.reuse, R198, R106 ;  /* 0x000000c67b6a7223 */ /* 0x040fe2000001006a */
[----:B------:R-:W-:Y:S01]  /*b120*/  FFMA.FTZ R107, R123, R72, -R107 ;  /* 0x000000487b6b7223 */ /* 0x000fe2000001086b */
[----:B------:R-:W-:Y:S01]  /*b130*/  FMUL.FTZ R117, R190, UR49 ;  /* 0x00000031be757c20 */ /* 0x000fe20008410000 */
[----:B------:R-:W-:Y:S01]  /*b140*/  FMUL.FTZ R79, R14, -R79 ;  /* 0x8000004f0e4f7220 */ /* 0x000fe20000410000 */
[----:B------:R-:W-:Y:S01]  /*b150*/  FFMA.FTZ R197, R9, R197, R106 ;  /* 0x000000c509c57223 */ /* 0x000fe2000001006a */
[----:B------:R-:W-:Y:S01]  /*b160*/  FADD.FTZ R107, R114, R107 ;  /* 0x0000006b726b7221 */ /* 0x000fe20000010000 */
[----:B------:R-:W-:-:S02]  /*b170*/  IMAD R110, R182, R113, UR30 ;  /* 0x0000001eb66e7e24 */ /* 0x000fc4000f8e0271 */
[----:B------:R-:W-:Y:S01]  /*b180*/  FMUL.FTZ R113, R0, R109 ;  /* 0x0000006d00717220 */ /* 0x000fe20000410000 */
[----:B------:R-:W-:Y:S01]  /*b190*/  FMUL.FTZ R114, R192, UR49 ;  /* 0x00000031c0727c20 */ /* 0x000fe20008410000 */
[C---:B------:R-:W-:Y:S01]  /*b1a0*/  FMUL.FTZ R106, R124.reuse, R107 ;  /* 0x0000006b7c6a7220 */ /* 0x040fe20000410000 */
[-C--:B------:R-:W-:Y:S01]  /*b1b0*/  FMUL.FTZ R124, R124, R197.reuse ;  /* 0x000000c57c7c7220 */ /* 0x080fe20000410000 */
[----:B------:R0:W-:Y:S01]  /*b1c0*/  STS [R110+0x2104], R111 ;  /* 0x0021046f6e007388 */ /* 0x0001e20000000800 */
[----:B------:R-:W-:Y:S01]  /*b1d0*/  FFMA.FTZ R114, R205, UR37, R114 ;  /* 0x00000025cd727c23 */ /* 0x000fe20008010072 */
[C---:B------:R-:W-:Y:S01]  /*b1e0*/  FFMA.FTZ R109, R125.reuse, R197, R106 ;  /* 0x000000c57d6d7223 */ /* 0x040fe2000001006a */
[----:B------:R-:W-:Y:S01]  /*b1f0*/  FFMA.FTZ R106, R125, R107, -R124 ;  /* 0x0000006b7d6a7223 */ /* 0x000fe2000001087c */
[----:B------:R1:W-:Y:S01]  /*b200*/  STS [R110+0x2100], R113 ;  /* 0x002100716e007388 */ /* 0x0003e20000000800 */
[----:B------:R-:W-:Y:S01]  /*b210*/  FMUL.FTZ R70, R15, -R70 ;  /* 0x800000460f467220 */ /* 0x000fe20000410000 */
[----:B------:R-:W-:Y:S01]  /*b220*/  FFMA.FTZ R196, R10, R196, R109 ;  /* 0x000000c40ac47223 */ /* 0x000fe2000001006d */
[----:B------:R-:W-:Y:S01]  /*b230*/  FADD.FTZ R106, R115, R106 ;  /* 0x0000006a736a7221 */ /* 0x000fe20000010000 */
[C---:B------:R-:W-:Y:S01]  /*b240*/  FMUL.FTZ R109, R17.reuse, R112 ;  /* 0x00000070116d7220 */ /* 0x040fe20000410000 */
[----:B------:R-:W-:Y:S01]  /*b250*/  FMUL.FTZ R115, R190, UR37 ;  /* 0x00000025be737c20 */ /* 0x000fe20008410000 */
[C---:B------:R-:W-:Y:S01]  /*b260*/  FMUL.FTZ R61, R128.reuse, R196 ;  /* 0x000000c4803d7220 */ /* 0x040fe20000410000 */
[----:B------:R-:W-:Y:S01]  /*b270*/  FMUL.FTZ R60, R128, R106 ;  /* 0x0000006a803c7220 */ /* 0x000fe20000410000 */
[----:B0-----:R-:W-:Y:S01]  /*b280*/  FMUL.FTZ R111, R17, -R114 ;  /* 0x80000072116f7220 */ /* 0x001fe20000410000 */
[----:B------:R0:W-:Y:S01]  /*b290*/  STS [R110+0x2108], R109 ;  /* 0x0021086d6e007388 */ /* 0x0001e20000000800 */
[C---:B------:R-:W-:Y:S01]  /*b2a0*/  FFMA.FTZ R61, R129.reuse, R106, -R61 ;  /* 0x0000006a813d7223 */ /* 0x040fe2000001083d */
[----:B------:R-:W-:Y:S01]  /*b2b0*/  FFMA.FTZ R60, R129, R196, R60 ;  /* 0x000000c4813c7223 */ /* 0x000fe2000001003c */
[----:B-1----:R-:W-:Y:S01]  /*b2c0*/  FMUL.FTZ R113, R16, R63 ;  /* 0x0000003f10717220 */ /* 0x002fe20000410000 */
[----:B------:R1:W-:Y:S01]  /*b2d0*/  STS [R110+0x210c], R111 ;  /* 0x00210c6f6e007388 */ /* 0x0003e20000000800 */
[----:B------:R-:W-:Y:S01]  /*b2e0*/  FADD.FTZ R61, R78, R61 ;  /* 0x0000003d4e3d7221 */ /* 0x000fe20000010000 */
[----:B------:R-:W-:Y:S01]  /*b2f0*/  FFMA.FTZ R195, R11, R195, R60 ;  /* 0x000000c30bc37223 */ /* 0x000fe2000001003c */
[----:B------:R-:W-:Y:S01]  /*b300*/  FFMA.FTZ R78, R208, UR37, R117 ;  /* 0x00000025d04e7c23 */ /* 0x000fe20008010075 */
[----:B------:R2:W-:Y:S01]  /*b310*/  STS [R110+0x2110], R113 ;  /* 0x002110716e007388 */ /* 0x0005e20000000800 */
[C---:B------:R-:W-:Y:S01]  /*b320*/  FMUL.FTZ R60, R130.reuse, R61 ;  /* 0x0000003d823c7220 */ /* 0x040fe20000410000 */
[-C--:B------:R-:W-:Y:S01]  /*b330*/  FMUL.FTZ R130, R130, R195.reuse ;  /* 0x000000c382827220 */ /* 0x080fe20000410000 */
[----:B0-----:R-:W-:Y:S01]  /*b340*/  FFMA.FTZ R109, R207, UR37, R62 ;  /* 0x00000025cf6d7c23 */ /* 0x001fe2000801003e */
[----:B------:R-:W-:Y:S01]  /*b350*/  FFMA.FTZ R62, R208, UR49, -R115 ;  /* 0x00000031d03e7c23 */ /* 0x000fe20008010873 */
[C---:B------:R-:W-:Y:S01]  /*b360*/  FFMA.FTZ R63, R131.reuse, R195, R60 ;  /* 0x000000c3833f7223 */ /* 0x040fe2000001003c */
[----:B------:R-:W-:Y:S01]  /*b370*/  FFMA.FTZ R60, R131, R61, -R130 ;  /* 0x0000003d833c7223 */ /* 0x000fe20000010882 */
[----:B------:R-:W-:Y:S01]  /*b380*/  FMUL.FTZ R109, R16, -R109 ;  /* 0x8000006d106d7220 */ /* 0x000fe20000410000 */
[----:B-1----:R-:W-:Y:S01]  /*b390*/  FMUL.FTZ R111, R15, R62 ;  /* 0x0000003e0f6f7220 */ /* 0x002fe20000410000 */
[----:B------:R-:W-:Y:S01]  /*b3a0*/  FFMA.FTZ R194, R12, R194, R63 ;  /* 0x000000c20cc27223 */ /* 0x000fe2000001003f */
[----:B------:R-:W-:Y:S01]  /*b3b0*/  FADD.FTZ R60, R165, R60 ;  /* 0x0000003ca53c7221 */ /* 0x000fe20000010000 */
[----:B--2---:R-:W-:Y:S01]  /*b3c0*/  FMUL.FTZ R113, R15, -R78 ;  /* 0x8000004e0f717220 */ /* 0x004fe20000410000 */
[----:B------:R-:W-:Y:S01]  /*b3d0*/  FMUL.FTZ R78, R13, -R74 ;  /* 0x8000004a0d4e7220 */ /* 0x000fe20000410000 */
[C---:B------:R-:W-:Y:S01]  /*b3e0*/  FMUL.FTZ R63, R132.reuse, R194 ;  /* 0x000000c2843f7220 */ /* 0x040fe20000410000 */
[-C--:B------:R-:W-:Y:S01]  /*b3f0*/  FMUL.FTZ R62, R132, R60.reuse ;  /* 0x0000003c843e7220 */ /* 0x080fe20000410000 */
[----:B------:R0:W-:Y:S01]  /*b400*/  STS [R110+0x2114], R109 ;  /* 0x0021146d6e007388 */ /* 0x0001e20000000800 */
[----:B------:R-:W-:Y:S01]  /*b410*/  FMUL.FTZ R74, R188, UR37 ;  /* 0x00000025bc4a7c20 */ /* 0x000fe20008410000 */
[C---:B------:R-:W-:Y:S01]  /*b420*/  FFMA.FTZ R63, R133.reuse, R60, -R63 ;  /* 0x0000003c853f7223 */ /* 0x040fe2000001083f */
[----:B------:R-:W-:Y:S01]  /*b430*/  FFMA.FTZ R62, R133, R194, R62 ;  /* 0x000000c2853e7223 */ /* 0x000fe2000001003e */
[----:B------:R1:W-:Y:S01]  /*b440*/  STS [R110+0x2118], R111 ;  /* 0x0021186f6e007388 */ /* 0x0003e20000000800 */
[----:B------:R-:W-:Y:S01]  /*b450*/  FFMA.FTZ R74, R211, UR49, -R74 ;  /* 0x00000031d34a7c23 */ /* 0x000fe2000801084a */
[----:B------:R-:W-:Y:S01]  /*b460*/  FADD.FTZ R63, R78, R63 ;  /* 0x0000003f4e3f7221 */ /* 0x000fe20000010000 */
[----:B------:R-:W-:Y:S01]  /*b470*/  FMUL.FTZ R78, R188, UR49 ;  /* 0x00000031bc4e7c20 */ /* 0x000fe20008410000 */
[----:B------:R2:W-:Y:S01]  /*b480*/  STS [R110+0x211c], R113 ;  /* 0x00211c716e007388 */ /* 0x0005e20000000800 */
[----:B------:R-:W-:Y:S01]  /*b490*/  FMUL.FTZ R114, R187, UR37 ;  /* 0x00000025bb727c20 */ /* 0x000fe20008410000 */
[----:B0-----:R-:W-:Y:S01]  /*b4a0*/  FFMA.FTZ R109, R13, R206, R62 ;  /* 0x000000ce0d6d7223 */ /* 0x001fe2000001003e */
[C---:B------:R-:W-:Y:S01]  /*b4b0*/  FMUL.FTZ R62, R134.reuse, R63 ;  /* 0x0000003f863e7220 */ /* 0x040fe20000410000 */
[C---:B------:R-:W-:Y:S01]  /*b4c0*/  FMUL.FTZ R115, R189.reuse, UR37 ;  /* 0x00000025bd737c20 */ /* 0x040fe20008410000 */
[----:B------:R-:W-:Y:S01]  /*b4d0*/  FMUL.FTZ R117, R189, UR49 ;  /* 0x00000031bd757c20 */ /* 0x000fe20008410000 */
[-C--:B------:R-:W-:Y:S01]  /*b4e0*/  FMUL.FTZ R134, R134, R109.reuse ;  /* 0x0000006d86867220 */ /* 0x080fe20000410000 */
[----:B-1----:R-:W-:Y:S01]  /*b4f0*/  FFMA.FTZ R111, R135, R109, R62 ;  /* 0x0000006d876f7223 */ /* 0x002fe2000001003e */
[----:B------:R-:W-:Y:S01]  /*b500*/  FFMA.FTZ R112, R211, UR37, R78 ;  /* 0x00000025d3707c23 */ /* 0x000fe2000801004e */
[----:B------:R-:W-:Y:S01]  /*b510*/  FFMA.FTZ R115, R210, UR49, -R115 ;  /* 0x00000031d2737c23 */ /* 0x000fe20008010873 */
[----:B--2---:R-:W-:Y:S01]  /*b520*/  FMUL.FTZ R113, R13, R74 ;  /* 0x0000004a0d717220 */ /* 0x004fe20000410000 */
[----:B------:R-:W-:Y:S01]  /*b530*/  FFMA.FTZ R62, R135, R63, -R134 ;  /* 0x0000003f873e7223 */ /* 0x000fe20000010886 */
[----:B------:R-:W-:Y:S01]  /*b540*/  FFMA.FTZ R74, R14, R209, R111 ;  /* 0x000000d10e4a7223 */ /* 0x000fe2000001006f */
[----:B------:R-:W-:Y:S01]  /*b550*/  FFMA.FTZ R111, R213, UR49, -R114 ;  /* 0x00000031d56f7c23 */ /* 0x000fe20008010872 */
[----:B------:R-:W-:Y:S01]  /*b560*/  FFMA.FTZ R117, R210, UR37, R117 ;  /* 0x00000025d2757c23 */ /* 0x000fe20008010075 */
[----:B------:R-:W-:Y:S01]  /*b570*/  FADD.FTZ R62, R79, R62 ;  /* 0x0000003e4f3e7221 */ /* 0x000fe20000010000 */
[----:B------:R-:W-:Y:S01]  /*b580*/  FMUL.FTZ R79, R136, R74 ;  /* 0x0000004a884f7220 */ /* 0x000fe20000410000 */
[----:B------:R-:W-:Y:S01]  /*b590*/  FMUL.FTZ R119, R12, R111 ;  /* 0x0000006f0c777220 */ /* 0x000fe20000410000 */
[----:B------:R-:W-:Y:S01]  /*b5a0*/  FMUL.FTZ R115, R14, R115 ;  /* 0x000000730e737220 */ /* 0x000fe20000410000 */
[-C--:B------:R-:W-:Y:S01]  /*b5b0*/  FMUL.FTZ R78, R136, R62.reuse ;  /* 0x0000003e884e7220 */ /* 0x080fe20000410000 */
[----:B------:R-:W-:Y:S01]  /*b5c0*/  FFMA.FTZ R79, R137, R62, -R79 ;  /* 0x0000003e894f7223 */ /* 0x000fe2000001084f */
[----:B------:R-:W-:Y:S01]  /*b5d0*/  FMUL.FTZ R117, R14, -R117 ;  /* 0x800000750e757220 */ /* 0x000fe20000410000 */
[----:B------:R-:W-:Y:S01]  /*b5e0*/  FMUL.FTZ R116, R187, UR49 ;  /* 0x00000031bb747c20 */ /* 0x000fe20008410000 */
[----:B------:R-:W-:Y:S01]  /*b5f0*/  FFMA.FTZ R78, R137, R74, R78 ;  /* 0x0000004a894e7223 */ /* 0x000fe2000001004e */
[----:B------:R-:W-:Y:S01]  /*b600*/  FADD.FTZ R111, R70, R79 ;  /* 0x0000004f466f7221 */ /* 0x000fe20000010000 */
[----:B------:R-:W-:Y:S01]  /*b610*/  FMUL.FTZ R121, R186, UR37 ;  /* 0x00000025ba797c20 */ /* 0x000fe20008410000 */
[----:B------:R0:W-:Y:S01]  /*b620*/  STS [R110+0x2120], R115 ;  /* 0x002120736e007388 */ /* 0x0001e20000000800 */
[----:B------:R-:W-:Y:S01]  /*b630*/  FFMA.FTZ R79, R15, R212, R78 ;  /* 0x000000d40f4f7223 */ /* 0x000fe2000001004e */
[----:B------:R-:W-:Y:S01]  /*b640*/  FMUL.FTZ R70, R138, R111 ;  /* 0x0000006f8a467220 */ /* 0x000fe20000410000 */
[----:B------:R-:W-:Y:S01]  /*b650*/  FMUL.FTZ R123, R186, UR49 ;  /* 0x00000031ba7b7c20 */ /* 0x000fe20008410000 */
[----:B------:R1:W-:Y:S01]  /*b660*/  STS [R110+0x2124], R117 ;  /* 0x002124756e007388 */ /* 0x0003e20000000800 */
[----:B------:R-:W-:Y:S01]  /*b670*/  FMUL.FTZ R138, R138, R79 ;  /* 0x0000004f8a8a7220 */ /* 0x000fe20000410000 */
[C---:B------:R-:W-:Y:S01]  /*b680*/  FMUL.FTZ R114, R184.reuse, UR37 ;  /* 0x00000025b8727c20 */ /* 0x040fe20008410000 */
[----:B------:R-:W-:Y:S01]  /*b690*/  FMUL.FTZ R120, R184, UR49 ;  /* 0x00000031b8787c20 */ /* 0x000fe20008410000 */
[----:B------:R2:W-:Y:S01]  /*b6a0*/  STS [R110+0x2128], R113 ;  /* 0x002128716e007388 */ /* 0x0005e20000000800 */
[----:B------:R-:W-:Y:S01]  /*b6b0*/  FFMA.FTZ R78, R139, R111, -R138 ;  /* 0x0000006f8b4e7223 */ /* 0x000fe2000001088a */
[----:B0-----:R-:W-:Y:S01]  /*b6c0*/  FMUL.FTZ R115, R13, -R112 ;  /* 0x800000700d737220 */ /* 0x001fe20000410000 */
[----:B------:R-:W-:Y:S01]  /*b6d0*/  FFMA.FTZ R112, R214, UR37, R123 ;  /* 0x00000025d6707c23 */ /* 0x000fe2000801007b */
[----:B------:R-:W-:Y:S01]  /*b6e0*/  FFMA.FTZ R114, R217, UR49, -R114 ;  /* 0x00000031d9727c23 */ /* 0x000fe20008010872 */
[----:B------:R-:W-:Y:S01]  /*b6f0*/  FADD.FTZ R78, R71, R78 ;  /* 0x0000004e474e7221 */ /* 0x000fe20000010000 */
[----:B-1----:R-:W-:Y:S01]  /*b700*/  FFMA.FTZ R117, R213, UR37, R116 ;  /* 0x00000025d5757c23 */ /* 0x002fe20008010074 */
[----:B------:R0:W-:Y:S01]  /*b710*/  STS [R110+0x212c], R115 ;  /* 0x00212c736e007388 */ /* 0x0001e20000000800 */
[----:B------:R-:W-:Y:S01]  /*b720*/  FMUL.FTZ R125, R185, UR37 ;  /* 0x00000025b97d7c20 */ /* 0x000fe20008410000 */
[----:B------:R-:W-:Y:S01]  /*b730*/  FMUL.FTZ R71, R140, R78 ;  /* 0x0000004e8c477220 */ /* 0x000fe20000410000 */
[----:B--2---:R-:W-:Y:S01]  /*b740*/  FFMA.FTZ R113, R139, R79, R70 ;  /* 0x0000004f8b717223 */ /* 0x004fe20000010046 */
[----:B------:R-:W-:Y:S01]  /*b750*/  FFMA.FTZ R70, R214, UR49, -R121 ;  /* 0x00000031d6467c23 */ /* 0x000fe20008010879 */
[----:B------:R-:W-:Y:S01]  /*b760*/  FMUL.FTZ R117, R12, -R117 ;  /* 0x800000750c757220 */ /* 0x000fe20000410000 */
[----:B------:R1:W-:Y:S01]  /*b770*/  STS [R110+0x2130], R119 ;  /* 0x002130776e007388 */ /* 0x0003e20000000800 */
[----:B------:R-:W-:Y:S01]  /*b780*/  FMUL.FTZ R122, R183, UR37 ;  /* 0x00000025b77a7c20 */ /* 0x000fe20008410000 */
[----:B------:R-:W-:Y:S01]  /*b790*/  FFMA.FTZ R120, R217, UR37, R120 ;  /* 0x00000025d9787c23 */ /* 0x000fe20008010078 */
[----:B------:R-:W-:Y:S01]  /*b7a0*/  FFMA.FTZ R125, R216, UR49, -R125 ;  /* 0x00000031d87d7c23 */ /* 0x000fe2000801087d */
[----:B0-----:R-:W-:Y:S01]  /*b7b0*/  FMUL.FTZ R115, R11, R70 ;  /* 0x000000460b737220 */ /* 0x001fe20000410000 */
[----:B------:R-:W-:Y:S01]  /*b7c0*/  FFMA.FTZ R70, R16, R215, R113 ;  /* 0x000000d710467223 */ /* 0x000fe20000010071 */
[----:B------:R0:W-:Y:S01]  /*b7d0*/  STS [R110+0x2134], R117 ;  /* 0x002134756e007388 */ /* 0x0001e20000000800 */
[----:B------:R-:W-:Y:S01]  /*b7e0*/  FMUL.FTZ R113, R17, -R68 ;  /* 0x8000004411717220 */ /* 0x000fe20000410000 */
[----:B------:R-:W-:Y:S01]  /*b7f0*/  FFMA.FTZ R123, R219, UR49, -R122 ;  /* 0x00000031db7b7c23 */ /* 0x000fe2000801087a */
[----:B------:R-:W-:Y:S01]  /*b800*/  FFMA.FTZ R68, R141, R70, R71 ;  /* 0x000000468d447223 */ /* 0x000fe20000010047 */
[----:B------:R-:W-:Y:S01]  /*b810*/  STS [R110+0x2138], R115 ;  /* 0x002138736e007388 */ /* 0x000fe20000000800 */
[----:B-1----:R-:W-:Y:S01]  /*b820*/  FMUL.FTZ R119, R185, UR49 ;  /* 0x00000031b9777c20 */ /* 0x002fe20008410000 */
[----:B------:R-:W-:Y:S01]  /*b830*/  FMUL.FTZ R121, R9, -R120 ;  /* 0x8000007809797220 */ /* 0x000fe20000410000 */
[----:B------:R-:W-:Y:S01]  /*b840*/  FFMA.FTZ R71, R17, R218, R68 ;  /* 0x000000da11477223 */ /* 0x000fe20000010044 */
[----:B------:R-:W-:Y:S01]  /*b850*/  FMUL.FTZ R125, R10, R125 ;  /* 0x0000007d0a7d7220 */ /* 0x000fe20000410000 */
[----:B------:R-:W-:Y:S01]  /*b860*/  FFMA.FTZ R119, R216, UR37, R119 ;  /* 0x00000025d8777c23 */ /* 0x000fe20008010077 */
[----:B0-----:R-:W-:Y:S01]  /*b870*/  FMUL.FTZ R117, R11, -R112 ;  /* 0x800000700b757220 */ /* 0x001fe20000410000 */
[----:B------:R-:W-:Y:S01]  /*b880*/  FMUL.FTZ R112, R140, R70 ;  /* 0x000000468c707220 */ /* 0x000fe20000410000 */
[----:B------:R-:W-:Y:S01]  /*b890*/  FMUL.FTZ R123, R8, R123 ;  /* 0x0000007b087b7220 */ /* 0x000fe20000410000 */
[----:B------:R-:W-:Y:S01]  /*b8a0*/  FMUL.FTZ R119, R10, -R119 ;  /* 0x800000770a777220 */ /* 0x000fe20000410000 */
[----:B------:R-:W-:Y:S01]  /*b8b0*/  FFMA.FTZ R207, -R47, R83, R207 ;  /* 0x000000532fcf7223 */ /* 0x000fe200000101cf */
[-C--:B------:R-:W-:Y:S01]  /*b8c0*/  FFMA.FTZ R112, R141, R78.reuse, -R112 ;  /* 0x0000004e8d707223 */ /* 0x080fe20000010870 */
[----:B------:R0:W-:Y:S01]  /*b8d0*/  STS [R110+0x213c], R117 ;  /* 0x00213c756e007388 */ /* 0x0001e20000000800 */
[----:B------:R-:W-:Y:S01]  /*b8e0*/  FMUL.FTZ R122, R47, R78 ;  /* 0x0000004e2f7a7220 */ /* 0x000fe20000410000 */
[----:B------:R-:W-:Y:S01]  /*b8f0*/  FFMA.FTZ R208, -R46, R82, R208 ;  /* 0x000000522ed07223 */ /* 0x000fe200000101d0 */
[----:B------:R-:W-:Y:S01]  /*b900*/  FADD.FTZ R113, R113, R112 ;  /* 0x0000007071717221 */ /* 0x000fe20000010000 */
[----:B------:R1:W-:Y:S01]  /*b910*/  STS [R110+0x2144], R119 ;  /* 0x002144776e007388 */ /* 0x0003e20000000800 */
[----:B------:R-:W-:Y:S01]  /*b920*/  FFMA.FTZ R112, -R48, R84, R205 ;  /* 0x0000005430707223 */ /* 0x000fe200000101cd */
[----:B------:R-:W-:Y:S01]  /*b930*/  FMUL.FTZ R128, R183, UR49 ;  /* 0x00000031b7807c20 */ /* 0x000fe20008410000 */
[C---:B------:R-:W-:Y:S01]  /*b940*/  FMUL.FTZ R68, R142.reuse, R113 ;  /* 0x000000718e447220 */ /* 0x040fe20000410000 */
[-C--:B------:R-:W-:Y:S01]  /*b950*/  FMUL.FTZ R142, R142, R71.reuse ;  /* 0x000000478e8e7220 */ /* 0x080fe20000410000 */
[----:B------:R2:W-:Y:S01]  /*b960*/  STS [R110+0x2140], R125 ;  /* 0x0021407d6e007388 */ /* 0x0005e20000000800 */
[----:B0-----:R-:W-:Y:S01]  /*b970*/  FMUL.FTZ R117, R9, R114 ;  /* 0x0000007209757220 */ /* 0x001fe20000410000 */
[C---:B------:R-:W-:Y:S01]  /*b980*/  FFMA.FTZ R115, R143.reuse, R71, R68 ;  /* 0x000000478f737223 */ /* 0x040fe20000010044 */
[----:B------:R-:W-:Y:S01]  /*b990*/  FFMA.FTZ R114, R143, R113, -R142 ;  /* 0x000000718f727223 */ /* 0x000fe2000001088e */
[----:B------:R-:W-:Y:S01]  /*b9a0*/  STS [R110+0x214c], R121 ;  /* 0x00214c796e007388 */ /* 0x000fe20000000800 */
[----:B------:R-:W-:Y:S01]  /*b9b0*/  FFMA.FTZ R210, -R45, R81, R210 ;  /* 0x000000512dd27223 */ /* 0x000fe200000101d2 */
[----:B------:R-:W-:Y:S01]  /*b9c0*/  FFMA.FTZ R222, R0, R222, R115 ;  /* 0x000000de00de7223 */ /* 0x000fe20000010073 */
[----:B------:R-:W-:Y:S01]  /*b9d0*/  FADD.FTZ R114, R69, R114 ;  /* 0x0000007245727221 */ /* 0x000fe20000010000 */
[C---:B------:R-:W-:Y:S01]  /*b9e0*/  FFMA.FTZ R115, -R49.reuse, R85, R204 ;  /* 0x0000005531737223 */ /* 0x040fe200000101cc */
[----:B------:R-:W-:Y:S01]  /*b9f0*/  FMUL.FTZ R69, R48, R71 ;  /* 0x0000004730457220 */ /* 0x000fe20000410000 */
[C---:B------:R-:W-:Y:S01]  /*ba00*/  FMUL.FTZ R68, R49.reuse, R222 ;  /* 0x000000de31447220 */ /* 0x040fe20000410000 */
[----:B------:R-:W-:Y:S01]  /*ba10*/  FMUL.FTZ R116, R49, R114 ;  /* 0x0000007231747220 */ /* 0x000fe20000410000 */
[----:B------:R0:W-:Y:S01]  /*ba20*/  STS [R110+0x2148], R117 ;  /* 0x002148756e007388 */ /* 0x0001e20000000800 */
[----:B-1----:R-:W-:Y:S01]  /*ba30*/  FMUL.FTZ R119, R192, R69 ;  /* 0x00000045c0777220 */ /* 0x002fe20000410000 */
[----:B------:R-:W-:Y:S01]  /*ba40*/  FMUL.FTZ R118, R193, R68 ;  /* 0x00000044c1767220 */ /* 0x000fe20000410000 */
[----:B--2---:R-:W-:Y:S01]  /*ba50*/  FMUL.FTZ R125, R127, UR37 ;  /* 0x000000257f7d7c20 */ /* 0x004fe20008410000 */
[----:B------:R1:W-:Y:S01]  /*ba60*/  STS [R110+0x2150], R123 ;  /* 0x0021507b6e007388 */ /* 0x0003e20000000800 */
[----:B------:R-:W-:Y:S01]  /*ba70*/  FFMA.FTZ R129, R219, UR37, R128 ;  /* 0x00000025db817c23 */ /* 0x000fe20008010080 */
[-C--:B------:R-:W-:Y:S01]  /*ba80*/  FFMA.FTZ R118, R115, R116.reuse, -R118 ;  /* 0x0000007473767223 */ /* 0x080fe20000010876 */
[----:B------:R-:W-:Y:S01]  /*ba90*/  FMUL.FTZ R116, R193, R116 ;  /* 0x00000074c1747220 */ /* 0x000fe20000410000 */
[----:B------:R-:W-:Y:S01]  /*baa0*/  FFMA.FTZ R211, -R44, R80, R211 ;  /* 0x000000502cd37223 */ /* 0x000fe200000101d3 */
[----:B------:R-:W-:Y:S01]  /*bab0*/  FMUL.FTZ R131, R127, UR49 ;  /* 0x000000317f837c20 */ /* 0x000fe20008410000 */
[----:B0-----:R-:W-:Y:S01]  /*bac0*/  FMUL.FTZ R117, R48, R113 ;  /* 0x0000007130757220 */ /* 0x001fe20000410000 */
[----:B------:R-:W-:Y:S01]  /*bad0*/  FFMA.FTZ R116, R115, R68, R116 ;  /* 0x0000004473747223 */ /* 0x000fe20000010074 */
[----:B------:R-:W-:Y:S01]  /*bae0*/  FADD.FTZ R118, RZ, R118 ;  /* 0x00000076ff767221 */ /* 0x000fe20000010000 */
[----:B------:R-:W-:Y:S01]  /*baf0*/  FMUL.FTZ R129, R8, -R129 ;  /* 0x8000008108817220 */ /* 0x000fe20000410000 */
[-C--:B------:R-:W-:Y:S01]  /*bb00*/  FFMA.FTZ R119, R112, R117.reuse, -R119 ;  /* 0x0000007570777223 */ /* 0x080fe20000010877 */
[----:B------:R-:W-:Y:S01]  /*bb10*/  FMUL.FTZ R117, R192, R117 ;  /* 0x00000075c0757220 */ /* 0x000fe20000410000 */
[----:B------:R-:W-:Y:S01]  /*bb20*/  FADD.FTZ R116, RZ, R116 ;  /* 0x00000074ff747221 */ /* 0x000fe20000010000 */
[----:B-1----:R-:W-:Y:S01]  /*bb30*/  FMUL.FTZ R123, R46, R111 ;  /* 0x0000006f2e7b7220 */ /* 0x002fe20000410000 */
[----:B------:R-:W-:Y:S01]  /*bb40*/  FADD.FTZ R118, R118, R119 ;  /* 0x0000007776767221 */ /* 0x000fe20000010000 */
[----:B------:R-:W-:Y:S01]  /*bb50*/  FFMA.FTZ R117, R112, R69, R117 ;  /* 0x0000004570757223 */ /* 0x000fe20000010075 */
[----:B------:R-:W-:Y:S01]  /*bb60*/  FMUL.FTZ R132, R126, UR37 ;  /* 0x000000257e847c20 */ /* 0x000fe20008410000 */
[----:B------:R-:W-:Y:S01]  /*bb70*/  FFMA.FTZ R130, R220, UR37, R131 ;  /* 0x00000025dc827c23 */ /* 0x000fe20008010083 */
[----:B------:R0:W-:Y:S01]  /*bb80*/  STS [R110+0x2154], R129 ;  /* 0x002154816e007388 */ /* 0x0001e20000000800 */
[----:B------:R-:W-:Y:S01]  /*bb90*/  FADD.FTZ R120, R116, R117 ;  /* 0x0000007574787221 */ /* 0x000fe20000010000 */
[----:B------:R-:W-:Y:S01]  /*bba0*/  FMUL.FTZ R116, R47, R70 ;  /* 0x000000462f747220 */ /* 0x000fe20000410000 */
[----:B------:R-:W-:Y:S01]  /*bbb0*/  FMUL.FTZ R117, R46, R79 ;  /* 0x0000004f2e757220 */ /* 0x000fe20000410000 */
[----:B------:R-:W-:Y:S01]  /*bbc0*/  FFMA.FTZ R131, R221, UR49, -R132 ;  /* 0x00000031dd837c23 */ /* 0x000fe20008010884 */
[----:B------:R-:W-:Y:S01]  /*bbd0*/  FFMA.FTZ R213, -R43, R59, R213 ;  /* 0x0000003b2bd57223 */ /* 0x000fe200000101d5 */
[----:B------:R-:W-:Y:S01]  /*bbe0*/  FMUL.FTZ R124, R191, R116 ;  /* 0x00000074bf7c7220 */ /* 0x000fe20000410000 */
[----:B------:R-:W-:Y:S01]  /*bbf0*/  FMUL.FTZ R119, R190, R117 ;  /* 0x00000075be777220 */ /* 0x000fe20000410000 */
[----:B------:R-:W-:Y:S01]  /*bc00*/  FMUL.FTZ R131, R6, R131 ;  /* 0x0000008306837220 */ /* 0x000fe20000410000 */
[----:B------:R-:W-:Y:S01]  /*bc10*/  FFMA.FTZ R214, -R42, R58, R214 ;  /* 0x0000003a2ad67223 */ /* 0x000fe200000101d6 */
[-C--:B------:R-:W-:Y:S01]  /*bc20*/  FFMA.FTZ R121, R207, R122.reuse, -R124 ;  /* 0x0000007acf797223 */ /* 0x080fe2000001087c */
[----:B------:R-:W-:Y:S01]  /*bc30*/  FMUL.FTZ R122, R191, R122 ;  /* 0x0000007abf7a7220 */ /* 0x000fe20000410000 */
[----:B------:R-:W-:Y:S01]  /*bc40*/  FFMA.FTZ R124, R220, UR49, -R125 ;  /* 0x00000031dc7c7c23 */ /* 0x000fe2000801087d */
[-C--:B------:R-:W-:Y:S01]  /*bc50*/  FFMA.FTZ R125, R208, R123.reuse, -R119 ;  /* 0x0000007bd07d7223 */ /* 0x080fe20000010877 */
[----:B------:R-:W-:Y:S01]  /*bc60*/  FADD.FTZ R118, R118, R121 ;  /* 0x0000007976767221 */ /* 0x000fe20000010000 */
        /* <DEDUP_REMOVED lines=8> */
[C---:B------:R-:W-:Y:S01]  /*bcf0*/  FMUL.FTZ R124, R44.reuse, R63 ;  /* 0x0000003f2c7c7220 */ /* 0x040fe20000410000 */
[----:B------:R-:W-:Y:S01]  /*bd00*/  FADD.FTZ R120, R119, R120 ;  /* 0x0000007877787221 */ /* 0x000fe20000010000 */
[----:B------:R-:W-:Y:S01]  /*bd10*/  FMUL.FTZ R123, R189, R118 ;  /* 0x00000076bd7b7220 */ /* 0x000fe20000410000 */
[----:B------:R-:W-:Y:S01]  /*bd20*/  FMUL.FTZ R119, R44, R109 ;  /* 0x0000006d2c777220 */ /* 0x000fe20000410000 */
[----:B0-----:R-:W-:Y:S01]  /*bd30*/  FMUL.FTZ R129, R7, -R130 ;  /* 0x8000008207817220 */ /* 0x001fe20000410000 */
[----:B------:R-:W-:Y:S01]  /*bd40*/  STS [R110+0x2160], R131 ;  /* 0x002160836e007388 */ /* 0x000fe20000000800 */
[----:B------:R-:W-:Y:S01]  /*bd50*/  FFMA.FTZ R122, R210, R121, -R123 ;  /* 0x00000079d27a7223 */ /* 0x000fe2000001087b */
[----:B------:R-:W-:Y:S01]  /*bd60*/  FMUL.FTZ R128, R188, R119 ;  /* 0x00000077bc807220 */ /* 0x000fe20000410000 */
[----:B------:R-:W-:Y:S01]  /*bd70*/  FMUL.FTZ R121, R189, R121 ;  /* 0x00000079bd797220 */ /* 0x000fe20000410000 */
[----:B------:R0:W-:Y:S01]  /*bd80*/  STS [R110+0x215c], R129 ;  /* 0x00215c816e007388 */ /* 0x0001e20000000800 */
[----:B------:R-:W-:Y:S01]  /*bd90*/  FADD.FTZ R122, R125, R122 ;  /* 0x0000007a7d7a7221 */ /* 0x000fe20000010000 */
[----:B------:R-:W-:Y:S01]  /*bda0*/  FFMA.FTZ R123, R211, R124, -R128 ;  /* 0x0000007cd37b7223 */ /* 0x000fe20000010880 */
[----:B------:R-:W-:Y:S01]  /*bdb0*/  FFMA.FTZ R121, R210, R118, R121 ;  /* 0x00000076d2797223 */ /* 0x000fe20000010079 */
[----:B------:R-:W-:Y:S01]  /*bdc0*/  FMUL.FTZ R124, R188, R124 ;  /* 0x0000007cbc7c7220 */ /* 0x000fe20000410000 */
[----:B------:R-:W-:Y:S01]  /*bdd0*/  FMUL.FTZ R128, R43, R60 ;  /* 0x0000003c2b807220 */ /* 0x000fe20000410000 */
[----:B------:R-:W-:Y:S01]  /*bde0*/  FADD.FTZ R122, R122, R123 ;  /* 0x0000007b7a7a7221 */ /* 0x000fe20000010000 */
[----:B------:R-:W-:Y:S01]  /*bdf0*/  FADD.FTZ R120, R120, R121 ;  /* 0x0000007978787221 */ /* 0x000fe20000010000 */
[----:B------:R-:W-:Y:S01]  /*be00*/  FFMA.FTZ R121, R211, R119, R124 ;  /* 0x00000077d3797223 */ /* 0x000fe2000001007c */
[----:B------:R-:W-:Y:S01]  /*be10*/  FMUL.FTZ R132, R126, UR49 ;  /* 0x000000317e847c20 */ /* 0x000fe20008410000 */
[----:B0-----:R-:W-:Y:S01]  /*be20*/  FMUL.FTZ R129, R42, R61 ;  /* 0x0000003d2a817220 */ /* 0x001fe20000410000 */
[----:B------:R-:W-:Y:S01]  /*be30*/  FFMA.FTZ R216, -R41, R57, R216 ;  /* 0x0000003929d87223 */ /* 0x000fe200000101d8 */
[----:B------:R-:W-:Y:S01]  /*be40*/  FADD.FTZ R124, R120, R121 ;  /* 0x00000079787c7221 */ /* 0x000fe20000010000 */
[----:B------:R-:W-:Y:S01]  /*be50*/  FMUL.FTZ R120, R43, R194 ;  /* 0x000000c22b787220 */ /* 0x000fe20000410000 */
[----:B------:R-:W-:Y:S01]  /*be60*/  FMUL.FTZ R121, R42, R195 ;  /* 0x000000c32a797220 */ /* 0x000fe20000410000 */
[----:B------:R0:W-:Y:S01]  /*be70*/  STS [R110+0x2158], R133 ;  /* 0x002158856e007388 */ /* 0x0001e20000000800 */
[----:B------:R-:W-:Y:S01]  /*be80*/  FMUL.FTZ R134, R202, UR37 ;  /* 0x00000025ca867c20 */ /* 0x000fe20008410000 */
[----:B------:R-:W-:Y:S01]  /*be90*/  FMUL.FTZ R130, R187, R120 ;  /* 0x00000078bb827220 */ /* 0x000fe20000410000 */
[----:B------:R-:W-:Y:S01]  /*bea0*/  FMUL.FTZ R123, R186, R121 ;  /* 0x00000079ba7b7220 */ /* 0x000fe20000410000 */
[----:B------:R-:W-:Y:S01]  /*beb0*/  FFMA.FTZ R217, -R40, R56, R217 ;  /* 0x0000003828d97223 */ /* 0x000fe200000101d9 */
[----:B------:R-:W-:Y:S01]  /*bec0*/  FFMA.FTZ R134, R223, UR49, -R134 ;  /* 0x00000031df867c23 */ /* 0x000fe20008010886 */
[-C--:B------:R-:W-:Y:S01]  /*bed0*/  FFMA.FTZ R125, R213, R128.reuse, -R130 ;  /* 0x00000080d57d7223 */ /* 0x080fe20000010882 */
[----:B------:R-:W-:Y:S01]  /*bee0*/  FMUL.FTZ R128, R187, R128 ;  /* 0x00000080bb807220 */ /* 0x000fe20000410000 */
[-C--:B------:R-:W-:Y:S01]  /*bef0*/  FFMA.FTZ R131, R214, R129.reuse, -R123 ;  /* 0x00000081d6837223 */ /* 0x080fe2000001087b */
[----:B------:R-:W-:Y:S01]  /*bf00*/  FMUL.FTZ R129, R186, R129 ;  /* 0x00000081ba817220 */ /* 0x000fe20000410000 */
[----:B------:R-:W-:Y:S01]  /*bf10*/  FADD.FTZ R122, R122, R125 ;  /* 0x0000007d7a7a7221 */ /* 0x000fe20000010000 */
[----:B------:R-:W-:Y:S01]  /*bf20*/  FFMA.FTZ R123, R213, R120, R128 ;  /* 0x00000078d57b7223 */ /* 0x000fe20000010080 */
[----:B------:R-:W-:Y:S01]  /*bf30*/  FMUL.FTZ R125, R41, R106 ;  /* 0x0000006a297d7220 */ /* 0x000fe20000410000 */
[----:B0-----:R-:W-:Y:S01]  /*bf40*/  FFMA.FTZ R133, R221, UR37, R132 ;  /* 0x00000025dd857c23 */ /* 0x001fe20008010084 */
[----:B------:R-:W-:Y:S01]  /*bf50*/  FADD.FTZ R131, R122, R131 ;  /* 0x000000837a837221 */ /* 0x000fe20000010000 */
[----:B------:R-:W-:Y:S01]  /*bf60*/  FADD.FTZ R123, R124, R123 ;  /* 0x0000007b7c7b7221 */ /* 0x000fe20000010000 */
[----:B------:R-:W-:Y:S01]  /*bf70*/  FFMA.FTZ R124, R214, R121, R129 ;  /* 0x00000079d67c7223 */ /* 0x000fe20000010081 */
[----:B------:R-:W-:Y:S01]  /*bf80*/  FMUL.FTZ R122, R41, R196 ;  /* 0x000000c4297a7220 */ /* 0x000fe20000410000 */
[C---:B------:R-:W-:Y:S01]  /*bf90*/  FMUL.FTZ R130, R40.reuse, R107 ;  /* 0x0000006b28827220 */ /* 0x040fe20000410000 */
[----:B------:R-:W-:Y:S01]  /*bfa0*/  FMUL.FTZ R135, R5, R134 ;  /* 0x0000008605877220 */ /* 0x000fe20000410000 */
[----:B------:R-:W-:Y:S01]  /*bfb0*/  FADD.FTZ R124, R123, R124 ;  /* 0x0000007c7b7c7221 */ /* 0x000fe20000010000 */
[C---:B------:R-:W-:Y:S01]  /*bfc0*/  FMUL.FTZ R129, R185.reuse, R122 ;  /* 0x0000007ab9817220 */ /* 0x040fe20000410000 */
[----:B------:R-:W-:Y:S01]  /*bfd0*/  FMUL.FTZ R123, R40, R197 ;  /* 0x000000c5287b7220 */ /* 0x000fe20000410000 */
[----:B------:R-:W-:Y:S01]  /*bfe0*/  FMUL.FTZ R134, R202, UR49 ;  /* 0x00000031ca867c20 */ /* 0x000fe20008410000 */
[----:B------:R-:W-:Y:S01]  /*bff0*/  FMUL.FTZ R133, R6, -R133 ;  /* 0x8000008506857220 */ /* 0x000fe20000410000 */
[----:B------:R-:W-:Y:S01]  /*c000*/  FFMA.FTZ R128, R216, R125, -R129 ;  /* 0x0000007dd8807223 */ /* 0x000fe20000010881 */
[----:B------:R-:W-:Y:S01]  /*c010*/  FMUL.FTZ R132, R184, R123 ;  /* 0x0000007bb8847220 */ /* 0x000fe20000410000 */
[----:B------:R-:W-:Y:S01]  /*c020*/  FMUL.FTZ R125, R185, R125 ;  /* 0x0000007db97d7220 */ /* 0x000fe20000410000 */
[----:B------:R-:W-:Y:S01]  /*c030*/  FMUL.FTZ R136, R224, UR37 ;  /* 0x00000025e0887c20 */ /* 0x000fe20008410000 */
[----:B------:R-:W-:Y:S01]  /*c040*/  FFMA.FTZ R134, R223, UR37, R134 ;  /* 0x00000025df867c23 */ /* 0x000fe20008010086 */
[----:B------:R-:W-:Y:S01]  /*c050*/  FFMA.FTZ R129, R217, R130, -R132 ;  /* 0x00000082d9817223 */ /* 0x000fe20000010884 */
[----:B------:R-:W-:Y:S01]  /*c060*/  FFMA.FTZ R125, R216, R122, R125 ;  /* 0x0000007ad87d7223 */ /* 0x000fe2000001007d */
[----:B------:R-:W-:Y:S01]  /*c070*/  FMUL.FTZ R130, R184, R130 ;  /* 0x00000082b8827220 */ /* 0x000fe20000410000 */
[----:B------:R0:W-:Y:S01]  /*c080*/  STS [R110+0x2164], R133 ;  /* 0x002164856e007388 */ /* 0x0001e20000000800 */
[----:B------:R-:W-:Y:S01]  /*c090*/  FADD.FTZ R128, R131, R128 ;  /* 0x0000008083807221 */ /* 0x000fe20000010000 */
[----:B------:R-:W-:Y:S01]  /*c0a0*/  FADD.FTZ R124, R124, R125 ;  /* 0x0000007d7c7c7221 */ /* 0x000fe20000010000 */
[----:B------:R-:W-:Y:S01]  /*c0b0*/  FFMA.FTZ R125, R217, R123, R130 ;  /* 0x0000007bd97d7223 */ /* 0x000fe20000010082 */
[----:B------:R1:W-:Y:S01]  /*c0c0*/  STS [R110+0x2168], R135 ;  /* 0x002168876e007388 */ /* 0x0003e20000000800 */
[C---:B------:R-:W-:Y:S01]  /*c0d0*/  FFMA.FTZ R219, -R39.reuse, R55, R219 ;  /* 0x0000003727db7223 */ /* 0x040fe200000101db */
[C---:B------:R-:W-:Y:S01]  /*c0e0*/  FMUL.FTZ R132, R39.reuse, R72 ;  /* 0x0000004827847220 */ /* 0x040fe20000410000 */
[----:B------:R-:W-:Y:S01]  /*c0f0*/  FADD.FTZ R130, R124, R125 ;  /* 0x0000007d7c827221 */ /* 0x000fe20000010000 */
[----:B------:R-:W-:Y:S01]  /*c100*/  FMUL.FTZ R124, R39, R198 ;  /* 0x000000c6277c7220 */ /* 0x000fe20000410000 */
[----:B------:R-:W-:Y:S01]  /*c110*/  FMUL.FTZ R125, R38, R199 ;  /* 0x000000c7267d7220 */ /* 0x000fe20000410000 */
[----:B0-----:R-:W-:Y:S01]  /*c120*/  FMUL.FTZ R133, R5, -R134 ;  /* 0x8000008605857220 */ /* 0x001fe20000410000 */
[----:B------:R-:W-:Y:S01]  /*c130*/  FADD.FTZ R128, R128, R129 ;  /* 0x0000008180807221 */ /* 0x000fe20000010000 */
[----:B------:R-:W-:Y:S01]  /*c140*/  FMUL.FTZ R134, R183, R124 ;  /* 0x0000007cb7867220 */ /* 0x000fe20000410000 */
[----:B------:R-:W-:Y:S01]  /*c150*/  FFMA.FTZ R220, -R38, R54, R220 ;  /* 0x0000003626dc7223 */ /* 0x000fe200000101dc */
[----:B-1----:R-:W-:Y:S01]  /*c160*/  FFMA.FTZ R135, R227, UR49, -R136 ;  /* 0x00000031e3877c23 */ /* 0x002fe20008010888 */
[----:B------:R0:W-:Y:S01]  /*c170*/  STS [R110+0x216c], R133 ;  /* 0x00216c856e007388 */ /* 0x0001e20000000800 */
[----:B------:R-:W-:Y:S01]  /*c180*/  FMUL.FTZ R129, R127, R125 ;  /* 0x0000007d7f817220 */ /* 0x000fe20000410000 */
[-C--:B------:R-:W-:Y:S01]  /*c190*/  FFMA.FTZ R131, R219, R132.reuse, -R134 ;  /* 0x00000084db837223 */ /* 0x080fe20000010886 */
[----:B------:R-:W-:Y:S01]  /*c1a0*/  FMUL.FTZ R135, R4, R135 ;  /* 0x0000008704877220 */ /* 0x000fe20000410000 */
[----:B------:R-:W-:Y:S01]  /*c1b0*/  FMUL.FTZ R139, R230, UR37 ;  /* 0x00000025e68b7c20 */ /* 0x000fe20008410000 */
[----:B------:R-:W-:Y:S01]  /*c1c0*/  FMUL.FTZ R132, R183, R132 ;  /* 0x00000084b7847220 */ /* 0x000fe20000410000 */
[----:B------:R-:W-:Y:S01]  /*c1d0*/  FADD.FTZ R128, R128, R131 ;  /* 0x0000008380807221 */ /* 0x000fe20000010000 */
[----:B------:R-:W-:Y:S01]  /*c1e0*/  FFMA.FTZ R221, -R37, R53, R221 ;  /* 0x0000003525dd7223 */ /* 0x000fe200000101dd */
[----:B------:R1:W-:Y:S01]  /*c1f0*/  STS [R110+0x2170], R135 ;  /* 0x002170876e007388 */ /* 0x0003e20000000800 */
[----:B------:R-:W-:Y:S01]  /*c200*/  FFMA.FTZ R134, R228, UR49, -R139 ;  /* 0x00000031e4867c23 */ /* 0x000fe2000801088b */
[----:B0-----:R-:W-:Y:S01]  /*c210*/  FMUL.FTZ R133, R38, R77 ;  /* 0x0000004d26857220 */ /* 0x001fe20000410000 */
[----:B------:R-:W-:Y:S01]  /*c220*/  FMUL.FTZ R136, R224, UR49 ;  /* 0x00000031e0887c20 */ /* 0x000fe20008410000 */
[----:B------:R-:W-:Y:S01]  /*c230*/  FMUL.FTZ R139, R230, UR49 ;  /* 0x00000031e68b7c20 */ /* 0x000fe20008410000 */
[----:B------:R-:W-:Y:S01]  /*c240*/  FMUL.FTZ R141, R3, R134 ;  /* 0x00000086038d7220 */ /* 0x000fe20000410000 */
[----:B------:R-:W-:Y:S01]  /*c250*/  FFMA.FTZ R172, -R15, R172, R174 ;  /* 0x000000ac0fac7223 */ /* 0x000fe200000101ae */
[----:B------:R-:W-:Y:S01]  /*c260*/  FFMA.FTZ R137, R227, UR37, R136 ;  /* 0x00000025e3897c23 */ /* 0x000fe20008010088 */
[----:B------:R-:W-:Y:S01]  /*c270*/  FFMA.FTZ R223, -R36, R52, R223 ;  /* 0x0000003424df7223 */ /* 0x000fe200000101df */
[----:B------:R-:W-:Y:S01]  /*c280*/  FFMA.FTZ R227, -R35, R51, R227 ;  /* 0x0000003323e37223 */ /* 0x000fe200000101e3 */
[-C--:B-1----:R-:W-:Y:S01]  /*c290*/  FFMA.FTZ R135, R220, R133.reuse, -R129 ;  /* 0x00000085dc877223 */ /* 0x082fe20000010881 */
[----:B------:R-:W-:Y:S01]  /*c2a0*/  FFMA.FTZ R129, R219, R124, R132 ;  /* 0x0000007cdb817223 */ /* 0x000fe20000010084 */
[----:B------:R-:W-:Y:S01]  /*c2b0*/  FMUL.FTZ R132, R37, R66 ;  /* 0x0000004225847220 */ /* 0x000fe20000410000 */
[----:B------:R-:W-:Y:S01]  /*c2c0*/  FMUL.FTZ R133, R127, R133 ;  /* 0x000000857f857220 */ /* 0x000fe20000410000 */
[----:B------:R-:W-:Y:S01]  /*c2d0*/  FADD.FTZ R135, R128, R135 ;  /* 0x0000008780877221 */ /* 0x000fe20000010000 */
[----:B------:R-:W-:Y:S01]  /*c2e0*/  FMUL.FTZ R128, R37, R200 ;  /* 0x000000c825807220 */ /* 0x000fe20000410000 */
[----:B------:R-:W-:Y:S01]  /*c2f0*/  FADD.FTZ R129, R130, R129 ;  /* 0x0000008182817221 */ /* 0x000fe20000010000 */
[----:B------:R-:W-:Y:S01]  /*c300*/  FFMA.FTZ R130, R220, R125, R133 ;  /* 0x0000007ddc827223 */ /* 0x000fe20000010085 */
[----:B------:R-:W-:Y:S01]  /*c310*/  FMUL.FTZ R137, R4, -R137 ;  /* 0x8000008904897220 */ /* 0x000fe20000410000 */
[----:B------:R-:W-:Y:S01]  /*c320*/  FMUL.FTZ R134, R126, R128 ;  /* 0x000000807e867220 */ /* 0x000fe20000410000 */
[----:B------:R-:W-:Y:S01]  /*c330*/  FFMA.FTZ R169, -R14, R169, R172 ;  /* 0x000000a90ea97223 */ /* 0x000fe200000101ac */
[----:B------:R-:W-:Y:S01]  /*c340*/  FADD.FTZ R131, R129, R130 ;  /* 0x0000008281837221 */ /* 0x000fe20000010000 */
[----:B------:R-:W-:Y:S01]  /*c350*/  FMUL.FTZ R129, R36, R201 ;  /* 0x000000c924817220 */ /* 0x000fe20000410000 */
[-C--:B------:R-:W-:Y:S01]  /*c360*/  FFMA.FTZ R134, R221, R132.reuse, -R134 ;  /* 0x00000084dd867223 */ /* 0x080fe20000010886 */
[----:B------:R-:W-:Y:S01]  /*c370*/  FMUL.FTZ R132, R126, R132 ;  /* 0x000000847e847220 */ /* 0x000fe20000410000 */
[----:B------:R0:W-:Y:S01]  /*c380*/  STS [R110+0x2174], R137 ;  /* 0x002174896e007388 */ /* 0x0001e20000000800 */
[----:B------:R-:W-:Y:S01]  /*c390*/  FMUL.FTZ R133, R36, R67 ;  /* 0x0000004324857220 */ /* 0x000fe20000410000 */
[----:B------:R-:W-:Y:S01]  /*c3a0*/  FADD.FTZ R134, R135, R134 ;  /* 0x0000008687867221 */ /* 0x000fe20000010000 */
[----:B------:R-:W-:Y:S01]  /*c3b0*/  FFMA.FTZ R132, R221, R128, R132 ;  /* 0x00000080dd847223 */ /* 0x000fe20000010084 */
[----:B------:R-:W-:Y:S01]  /*c3c0*/  STS [R110+0x2178], R141 ;  /* 0x0021788d6e007388 */ /* 0x000fe20000000800 */
[----:B------:R-:W-:Y:S01]  /*c3d0*/  FMUL.FTZ R136, R202, R129 ;  /* 0x00000081ca887220 */ /* 0x000fe20000410000 */
[----:B------:R-:W-:Y:S01]  /*c3e0*/  FMUL.FTZ R130, R35, R146 ;  /* 0x0000009223827220 */ /* 0x000fe20000410000 */
[----:B------:R-:W-:Y:S01]  /*c3f0*/  FADD.FTZ R131, R131, R132 ;  /* 0x0000008483837221 */ /* 0x000fe20000010000 */
[----:B------:R-:W-:Y:S01]  /*c400*/  FFMA.FTZ R132, R228, UR37, R139 ;  /* 0x00000025e4847c23 */ /* 0x000fe2000801008b */
[----:B------:R-:W-:Y:S01]  /*c410*/  FFMA.FTZ R168, -R13, R168, R169 ;  /* 0x000000a80da87223 */ /* 0x000fe200000101a9 */
[-C--:B0-----:R-:W-:Y:S01]  /*c420*/  FFMA.FTZ R137, R223, R133.reuse, -R136 ;  /* 0x00000085df897223 */ /* 0x081fe20000010888 */
[----:B------:R-:W-:Y:S01]  /*c430*/  FMUL.FTZ R138, R35, R166 ;  /* 0x000000a6238a7220 */ /* 0x000fe20000410000 */
[----:B------:R-:W-:Y:S01]  /*c440*/  FMUL.FTZ R135, R3, -R132 ;  /* 0x8000008403877220 */ /* 0x000fe20000410000 */
[----:B------:R-:W-:Y:S01]  /*c450*/  FMUL.FTZ R140, R224, R130 ;  /* 0x00000082e08c7220 */ /* 0x000fe20000410000 */
[----:B------:R-:W-:Y:S01]  /*c460*/  FMUL.FTZ R136, R202, R133 ;  /* 0x00000085ca887220 */ /* 0x000fe20000410000 */
[----:B------:R-:W-:Y:S01]  /*c470*/  FFMA.FTZ R171, -R12, R171, R168 ;  /* 0x000000ab0cab7223 */ /* 0x000fe200000101a8 */
[----:B------:R-:W-:Y:S01]  /*c480*/  FADD.FTZ R134, R134, R137 ;  /* 0x0000008986867221 */ /* 0x000fe20000010000 */
[----:B------:R0:W-:Y:S01]  /*c490*/  STS [R110+0x217c], R135 ;  /* 0x00217c876e007388 */ /* 0x0001e20000000800 */
[-C--:B------:R-:W-:Y:S01]  /*c4a0*/  FFMA.FTZ R133, R227, R138.reuse, -R140 ;  /* 0x0000008ae3857223 */ /* 0x080fe2000001088c */
[----:B------:R-:W-:Y:S01]  /*c4b0*/  FFMA.FTZ R136, R223, R129, R136 ;  /* 0x00000081df887223 */ /* 0x000fe20000010088 */
[----:B------:R-:W-:Y:S01]  /*c4c0*/  FMUL.FTZ R138, R224, R138 ;  /* 0x0000008ae08a7220 */ /* 0x000fe20000410000 */
[----:B------:R-:W-:Y:S01]  /*c4d0*/  FFMA.FTZ R164, -R11, R164, R171 ;  /* 0x000000a40ba47223 */ /* 0x000fe200000101ab */
[----:B------:R-:W-:Y:S01]  /*c4e0*/  IADD3 R139, PT, PT, R182, 0x80, RZ ;  /* 0x00000080b68b7810 */ /* 0x000fe20007ffe0ff */
[----:B------:R-:W-:Y:S01]  /*c4f0*/  FMUL.FTZ R132, R147, UR48 ;  /* 0x0000003093847c20 */ /* 0x000fe20008410000 */
[----:B------:R-:W-:Y:S01]  /*c500*/  FADD.FTZ R131, R131, R136 ;  /* 0x0000008883837221 */ /* 0x000fe20000010000 */
[----:B------:R-:W-:Y:S01]  /*c510*/  FFMA.FTZ R138, R227, R130, R138 ;  /* 0x00000082e38a7223 */ /* 0x000fe2000001008a */
[----:B------:R-:W-:Y:S01]  /*c520*/  FADD.FTZ R136, R134, R133 ;  /* 0x0000008586887221 */ /* 0x000fe20000010000 */
[----:B------:R-:W-:Y:S01]  /*c530*/  FFMA.FTZ R163, -R10, R163, R164 ;  /* 0x000000a30aa37223 */ /* 0x000fe200000101a4 */
[----:B------:R-:W-:Y:S01]  /*c540*/  LEA.HI R139, R139, R182, RZ, 0x1b ;  /* 0x000000b68b8b7211 */ /* 0x000fe200078fd8ff */
[C---:B------:R-:W-:Y:S01]  /*c550*/  FMUL.FTZ R134, R73.reuse, UR48 ;  /* 0x0000003049867c20 */ /* 0x040fe20008410000 */
[----:B0-----:R-:W-:Y:S01]  /*c560*/  FFMA.FTZ R110, R73, UR36, R132 ;  /* 0x00000024496e7c23 */ /* 0x001fe20008010084 */
[----:B------:R-:W-:Y:S01]  /*c570*/  FMUL.FTZ R132, R201, UR48 ;  /* 0x00000030c9847c20 */ /* 0x000fe20008410000 */
[----:B------:R-:W-:Y:S01]  /*c580*/  FADD.FTZ R143, R131, R138 ;  /* 0x0000008a838f7221 */ /* 0x000fe20000010000 */
[----:B------:R-:W-:Y:S01]  /*c590*/  FFMA.FTZ R160, -R9, R160, R163 ;  /* 0x000000a009a07223 */ /* 0x000fe200000101a3 */
[----:B------:R-:W-:Y:S01]  /*c5a0*/  LEA R139, R139, UR30, 0x2 ;  /* 0x0000001e8b8b7c11 */ /* 0x000fe2000f8e10ff */
[----:B------:R-:W-:Y:S01]  /*c5b0*/  BAR.SYNC.DEFER_BLOCKING 0x0 ;  /* 0x0000000000007b1d */ /* 0x000fe20000010000 */
[----:B------:R-:W-:Y:S01]  /*c5c0*/  FFMA.FTZ R131, R147, UR36, -R134 ;  /* 0x0000002493837c23 */ /* 0x000fe20008010886 */
[C---:B------:R-:W-:Y:S01]  /*c5d0*/  FFMA.FTZ R135, R67.reuse, UR36, -R132 ;  /* 0x0000002443877c23 */ /* 0x040fe20008010884 */
[----:B------:R-:W-:Y:S01]  /*c5e0*/  FMUL.FTZ R134, R67, UR48 ;  /* 0x0000003043867c20 */ /* 0x000fe20008410000 */
[----:B------:R-:W-:Y:S01]  /*c5f0*/  FMUL.FTZ R67, R200, UR48 ;  /* 0x00000030c8437c20 */ /* 0x000fe20008410000 */
[----:B------:R-:W-:Y:S01]  /*c600*/  FFMA.FTZ R159, -R8, R159, R160 ;  /* 0x0000009f089f7223 */ /* 0x000fe200000101a0 */
[----:B------:R-:W-:Y:S01]  /*c610*/  FMUL.FTZ R140, R199, UR48 ;  /* 0x00000030c78c7c20 */ /* 0x000fe20008410000 */
[----:B------:R-:W-:Y:S01]  /*c620*/  FMUL.FTZ R158, R107, UR48 ;  /* 0x000000306b9e7c20 */ /* 0x000fe20008410000 */
[----:B------:R-:W-:Y:S01]  /*c630*/  FFMA.FTZ R67, R66, UR36, -R67 ;  /* 0x0000002442437c23 */ /* 0x000fe20008010843 */
[----:B------:R-:W-:Y:S01]  /*c640*/  FFMA.FTZ R156, -R7, R156, R159 ;  /* 0x0000009c079c7223 */ /* 0x000fe2000001019f */
[C---:B------:R-:W-:Y:S01]  /*c650*/  FFMA.FTZ R140, R77.reuse, UR36, -R140 ;  /* 0x000000244d8c7c23 */ /* 0x040fe2000801088c */
[----:B------:R-:W-:Y:S01]  /*c660*/  FMUL.FTZ R142, R77, UR48 ;  /* 0x000000304d8e7c20 */ /* 0x000fe20008410000 */
[----:B------:R-:W-:Y:S01]  /*c670*/  FMUL.FTZ R77, R72, UR48 ;  /* 0x00000030484d7c20 */ /* 0x000fe20008410000 */
[----:B------:R-:W-:Y:S01]  /*c680*/  FFMA.FTZ R155, -R6, R155, R156 ;  /* 0x0000009b069b7223 */ /* 0x000fe2000001019c */
[----:B------:R-:W-:Y:S01]  /*c690*/  FMUL.FTZ R137, R166, UR48 ;  /* 0x00000030a6897c20 */ /* 0x000fe20008410000 */
[----:B------:R-:W-:Y:S01]  /*c6a0*/  FFMA.FTZ R157, R199, UR36, R142 ;  /* 0x00000024c79d7c23 */ /* 0x000fe2000801008e */
[----:B------:R-:W-:Y:S01]  /*c6b0*/  FMUL.FTZ R161, R106, UR48 ;  /* 0x000000306aa17c20 */ /* 0x000fe20008410000 */
[----:B------:R-:W-:Y:S01]  /*c6c0*/  FFMA.FTZ R152, -R5, R152, R155 ;  /* 0x0000009805987223 */ /* 0x000fe2000001019b */
[----:B------:R-:W-:Y:S01]  /*c6d0*/  FFMA.FTZ R132, R146, UR36, R137 ;  /* 0x0000002492847c23 */ /* 0x000fe20008010089 */
[----:B------:R-:W-:Y:S01]  /*c6e0*/  FMUL.FTZ R137, R198, UR48 ;  /* 0x00000030c6897c20 */ /* 0x000fe20008410000 */
[----:B------:R-:W-:Y:S01]  /*c6f0*/  ISETP.GE.AND P2, PT, R75, 0x1, PT ;  /* 0x000000014b00780c */ /* 0x000fe20003f46270 */
[----:B------:R-:W-:Y:S01]  /*c700*/  FFMA.FTZ R151, -R4, R151, R152 ;  /* 0x0000009704977223 */ /* 0x000fe20000010198 */
[----:B------:R-:W-:Y:S01]  /*c710*/  FFMA.FTZ R152, R198, UR36, R77 ;  /* 0x00000024c6987c23 */ /* 0x000fe2000801004d */
[----:B------:R-:W-:Y:S01]  /*c720*/  FMUL.FTZ R77, R196, UR48 ;  /* 0x00000030c44d7c20 */ /* 0x000fe20008410000 */
[----:B------:R0:W1:Y:S01]  /*c730*/  LDS R153, [R139+0x2300] ;  /* 0x002300008b997984 */ /* 0x0000620000000800 */
[----:B------:R-:W-:Y:S01]  /*c740*/  FFMA.FTZ R138, R72, UR36, -R137 ;  /* 0x00000024488a7c23 */ /* 0x000fe20008010889 */
[----:B------:R-:W-:Y:S01]  /*c750*/  FMUL.FTZ R154, R63, UR48 ;  /* 0x000000303f9a7c20 */ /* 0x000fe20008410000 */
[----:B------:R-:W-:Y:S01]  /*c760*/  FFMA.FTZ R144, R106, UR36, -R77 ;  /* 0x000000246a907c23 */ /* 0x000fe2000801084d */
[----:B------:R-:W-:Y:S01]  /*c770*/  FMUL.FTZ R77, R60, UR48 ;  /* 0x000000303c4d7c20 */ /* 0x000fe20008410000 */
[----:B------:R-:W-:Y:S01]  /*c780*/  FMUL.FTZ R159, R62, UR48 ;  /* 0x000000303e9f7c20 */ /* 0x000fe20008410000 */
[----:B------:R-:W-:Y:S01]  /*c790*/  FMUL.FTZ R133, R146, UR48 ;  /* 0x0000003092857c20 */ /* 0x000fe20008410000 */
[----:B------:R-:W-:Y:S01]  /*c7a0*/  IADD3 R145, PT, PT, R182, 0x100, RZ ;  /* 0x00000100b6917810 */ /* 0x000fe20007ffe0ff */
[----:B0-----:R-:W-:Y:S01]  /*c7b0*/  FMUL.FTZ R139, R66, UR48 ;  /* 0x00000030428b7c20 */ /* 0x001fe20008410000 */
[----:B------:R-:W-:Y:S01]  /*c7c0*/  FMUL.FTZ R66, R197, UR48 ;  /* 0x00000030c5427c20 */ /* 0x000fe20008410000 */
[----:B------:R-:W-:Y:S01]  /*c7d0*/  FFMA.FTZ R156, R194, UR36, R77 ;  /* 0x00000024c29c7c23 */ /* 0x000fe2000801004d */
[----:B------:R-:W-:Y:S01]  /*c7e0*/  IADD3 R149, PT, PT, R182, 0x180, RZ ;  /* 0x00000180b6957810 */ /* 0x000fe20007ffe0ff */
[----:B------:R-:W-:Y:S01]  /*c7f0*/  FFMA.FTZ R160, R200, UR36, R139 ;  /* 0x00000024c8a07c23 */ /* 0x000fe2000801008b */
[----:B------:R-:W-:Y:S01]  /*c800*/  FFMA.FTZ R141, R107, UR36, -R66 ;  /* 0x000000246b8d7c23 */ /* 0x000fe20008010842 */
[----:B------:R-:W-:Y:S01]  /*c810*/  FMUL.FTZ R66, R195, UR48 ;  /* 0x00000030c3427c20 */ /* 0x000fe20008410000 */
[----:B------:R-:W-:Y:S01]  /*c820*/  ISETP.GE.AND P3, PT, R75, 0x81, PT ;  /* 0x000000814b00780c */ /* 0x000fe20003f66270 */
[----:B------:R-:W-:Y:S01]  /*c830*/  FFMA.FTZ R133, R166, UR36, -R133 ;  /* 0x00000024a6857c23 */ /* 0x000fe20008010885 */
[----:B------:R-:W-:Y:S01]  /*c840*/  FFMA.FTZ R134, R201, UR36, R134 ;  /* 0x00000024c9867c23 */ /* 0x000fe20008010086 */
[C---:B------:R-:W-:Y:S01]  /*c850*/  FFMA.FTZ R107, R61.reuse, UR36, -R66 ;  /* 0x000000243d6b7c23 */ /* 0x040fe20008010842 */
[----:B------:R-:W-:Y:S01]  /*c860*/  FMUL.FTZ R66, R61, UR48 ;  /* 0x000000303d427c20 */ /* 0x000fe20008410000 */
[----:B------:R-:W-:Y:S01]  /*c870*/  FMUL.FTZ R61, R194, UR48 ;  /* 0x00000030c23d7c20 */ /* 0x000fe20008410000 */
[----:B------:R-:W-:Y:S01]  /*c880*/  FFMA.FTZ R158, R197, UR36, R158 ;  /* 0x00000024c59e7c23 */ /* 0x000fe2000801009e */
[----:B------:R-:W-:Y:S01]  /*c890*/  FFMA.FTZ R161, R196, UR36, R161 ;  /* 0x00000024c4a17c23 */ /* 0x000fe200080100a1 */
[----:B------:R-:W-:Y:S01]  /*c8a0*/  FFMA.FTZ R155, R195, UR36, R66 ;  /* 0x00000024c39b7c23 */ /* 0x000fe20008010042 */
[----:B------:R-:W-:Y:S01]  /*c8b0*/  FFMA.FTZ R142, R60, UR36, -R61 ;  /* 0x000000243c8e7c23 */ /* 0x000fe2000801083d */
[----:B------:R-:W-:Y:S01]  /*c8c0*/  FMUL.FTZ R61, R74, UR48 ;  /* 0x000000304a3d7c20 */ /* 0x000fe20008410000 */
[----:B------:R-:W-:Y:S01]  /*c8d0*/  FMUL.FTZ R66, R109, UR48 ;  /* 0x000000306d427c20 */ /* 0x000fe20008410000 */
[----:B------:R-:W-:Y:S01]  /*c8e0*/  FMUL.FTZ R60, R79, UR48 ;  /* 0x000000304f3c7c20 */ /* 0x000fe20008410000 */
[----:B------:R-:W-:Y:S01]  /*c8f0*/  FFMA.FTZ R154, R109, UR36, R154 ;  /* 0x000000246d9a7c23 */ /* 0x000fe2000801009a */
[----:B------:R-:W-:Y:S01]  /*c900*/  FFMA.FTZ R106, R62, UR36, -R61 ;  /* 0x000000243e6a7c23 */ /* 0x000fe2000801083d */
[----:B------:R-:W-:Y:S01]  /*c910*/  FMUL.FTZ R61, R70, UR48 ;  /* 0x00000030463d7c20 */ /* 0x000fe20008410000 */
[----:B------:R-:W-:Y:S01]  /*c920*/  FFMA.FTZ R137, R63, UR36, -R66 ;  /* 0x000000243f897c23 */ /* 0x000fe20008010842 */
[----:B------:R-:W-:Y:S01]  /*c930*/  FFMA.FTZ R139, R111, UR36, -R60 ;  /* 0x000000246f8b7c23 */ /* 0x000fe2000801083c */
[----:B------:R-:W-:Y:S01]  /*c940*/  FMUL.FTZ R60, R71, UR48 ;  /* 0x00000030473c7c20 */ /* 0x000fe20008410000 */
[----:B------:R-:W-:Y:S01]  /*c950*/  FFMA.FTZ R66, R78, UR36, -R61 ;  /* 0x000000244e427c23 */ /* 0x000fe2000801083d */
[----:B------:R-:W-:Y:S01]  /*c960*/  FMUL.FTZ R61, R222, UR48 ;  /* 0x00000030de3d7c20 */ /* 0x000fe20008410000 */
[----:B------:R-:W-:Y:S01]  /*c970*/  FMUL.FTZ R62, R111, UR48 ;  /* 0x000000306f3e7c20 */ /* 0x000fe20008410000 */
[C---:B------:R-:W-:Y:S01]  /*c980*/  FFMA.FTZ R77, R113.reuse, UR36, -R60 ;  /* 0x00000024714d7c23 */ /* 0x040fe2000801083c */
[----:B------:R-:W-:Y:S01]  /*c990*/  FMUL.FTZ R63, R78, UR48 ;  /* 0x000000304e3f7c20 */ /* 0x000fe20008410000 */
[C---:B------:R-:W-:Y:S01]  /*c9a0*/  FFMA.FTZ R72, R114.reuse, UR36, -R61 ;  /* 0x0000002472487c23 */ /* 0x040fe2000801083d */
[----:B------:R-:W-:Y:S01]  /*c9b0*/  FMUL.FTZ R60, R113, UR48 ;  /* 0x00000030713c7c20 */ /* 0x000fe20008410000 */
[----:B------:R-:W-:Y:S01]  /*c9c0*/  FMUL.FTZ R61, R114, UR48 ;  /* 0x00000030723d7c20 */ /* 0x000fe20008410000 */
[----:B------:R-:W-:Y:S01]  /*c9d0*/  FFMA.FTZ R159, R74, UR36, R159 ;  /* 0x000000244a9f7c23 */ /* 0x000fe2000801009f */
[----:B------:R-:W-:Y:S01]  /*c9e0*/  FFMA.FTZ R113, R79, UR36, R62 ;  /* 0x000000244f717c23 */ /* 0x000fe2000801003e */
[----:B------:R-:W-:Y:S01]  /*c9f0*/  FFMA.FTZ R114, R70, UR36, R63 ;  /* 0x0000002446727c23 */ /* 0x000fe2000801003f */
[----:B------:R-:W-:Y:S01]  /*ca00*/  FFMA.FTZ R111, R71, UR36, R60 ;  /* 0x00000024476f7c23 */ /* 0x000fe2000801003c */
[----:B------:R-:W-:Y:S01]  /*ca10*/  FFMA.FTZ R78, R222, UR36, R61 ;  /* 0x00000024de4e7c23 */ /* 0x000fe2000801003d */
[----:B-1----:R-:W-:Y:S06]  /*ca20*/  @!P2 BRA `(.L_x_813) ;  /* 0x000000000010a947 */ /* 0x002fec0003800000 */
[----:B------:R-:W-:-:S04]  /*ca30*/  LEA.HI R60, R182, R182, RZ, 0x1b ;  /* 0x000000b6b63c7211 */ /* 0x000fc800078fd8ff */
[----:B------:R-:W-:-:S05]  /*ca40*/  LEA R60, R60, UR30, 0x2 ;  /* 0x0000001e3c3c7c11 */ /* 0x000fca000f8e10ff */
[----:B------:R-:W0:Y:S04]  /*ca50*/  LDS R61, [R60+0x2100] ;  /* 0x002100003c3d7984 */ /* 0x000e280000000800 */
[----:B0-----:R0:W-:Y:S02]  /*ca60*/  REDG.E.ADD.F32.FTZ.RN.STRONG.GPU desc[UR32][R64.64], R61 ;  /* 0x0000003d400079a6 */ /* 0x0011e4000c12f320 */
.L_x_813:
[----:B------:R-:W-:Y:S05]  /*ca70*/  BSYNC.RECONVERGENT B0 ;  /* 0x0000000000007941 */ /* 0x000fea0003800200 */
.L_x_812:
[----:B------:R-:W-:Y:S04]  /*ca80*/  BSSY.RECONVERGENT B0, `(.L_x_814) ;  /* 0x0000003000007945 */ /* 0x000fe80003800200 */
[----:B------:R-:W-:Y:S05]  /*ca90*/  @!P3 BRA `(.L_x_815) ;  /* 0x000000000004b947 */ /* 0x000fea0003800000 */
[----:B------:R1:W-:Y:S02]  /*caa0*/  REDG.E.ADD.F32.FTZ.RN.STRONG.GPU desc[UR32][R64.64+0x200], R153 ;  /* 0x00020099400079a6 */ /* 0x0003e4000c12f320 */
.L_x_815:
[----:B------:R-:W-:Y:S05]  /*cab0*/  BSYNC.RECONVERGENT B0 ;  /* 0x0000000000007941 */ /* 0x000fea0003800200 */
.L_x_814:
        /* <DEDUP_REMOVED lines=16> */
.L_x_817:
[----:B------:R-:W-:Y:S05]  /*cbc0*/  BSYNC.RECONVERGENT B0 ;  /* 0x0000000000007941 */ /* 0x000fea0003800200 */
.L_x_816:
[----:B0-2---:R0:W2:Y:S01]  /*cbd0*/  LDS R61, [R149+0x2700] ;  /* 0x00270000953d7984 */ /* 0x0050a20000000800 */
[----:B------:R-:W-:Y:S01]  /*cbe0*/  BSSY.RECONVERGENT B0, `(.L_x_818) ;  /* 0x0000006000007945 */ /* 0x000fe20003800200 */
[----:B------:R-:W-:Y:S02]  /*cbf0*/  IADD3 R145, PT, PT, R182, 0x300, RZ ;  /* 0x00000300b6917810 */ /* 0x000fe40007ffe0ff */
[----:B------:R-:W-:Y:S02]  /*cc00*/  LEA R60, R60, UR30, 0x2 ;  /* 0x0000001e3c3c7c11 */ /* 0x000fe4000f8e10ff */
[----:B------:R-:W-:Y:S01]  /*cc10*/  LEA.HI R63, R63, R182, RZ, 0x1b ;  /* 0x000000b63f3f7211 */ /* 0x000fe200078fd8ff */
[----:B------:R-:W-:Y:S06]  /*cc20*/  @!P2 BRA `(.L_x_819) ;  /* 0x000000000004a947 */ /* 0x000fec0003800000 */
[----:B--2---:R3:W-:Y:S02]  /*cc30*/  REDG.E.ADD.F32.FTZ.RN.STRONG.GPU desc[UR32][R64.64+0x600], R61 ;  /* 0x0006003d400079a6 */ /* 0x0047e4000c12f320 */
.L_x_819:
[----:B------:R-:W-:Y:S05]  /*cc40*/  BSYNC.RECONVERGENT B0 ;  /* 0x0000000000007941 */ /* 0x000fea0003800200 */
.L_x_818:
[----:B--23--:R2:W3:Y:S01]  /*cc50*/  LDS R61, [R60+0x2900] ;  /* 0x002900003c3d7984 */ /* 0x00c4e20000000800 */
[----:B------:R-:W-:Y:S01]  /*cc60*/  BSSY.RECONVERGENT B0, `(.L_x_820) ;  /* 0x0000005000007945 */ /* 0x000fe20003800200 */
[----:B------:R-:W-:Y:S02]  /*cc70*/  LEA.HI R145, R145, R182, RZ, 0x1b ;  /* 0x000000b691917211 */ /* 0x000fe400078fd8ff */
[----:B------:R-:W-:Y:S01]  /*cc80*/  LEA R63, R63, UR30, 0x2 ;  /* 0x0000001e3f3f7c11 */ /* 0x000fe2000f8e10ff */
[----:B------:R-:W-:Y:S06]  /*cc90*/  @!P3 BRA `(.L_x_821) ;  /* 0x000000000004b947 */ /* 0x000fec0003800000 */
[----:B---3--:R3:W-:Y:S02]  /*cca0*/  REDG.E.ADD.F32.FTZ.RN.STRONG.GPU desc[UR32][R64.64+0x800], R61 ;  /* 0x0008003d400079a6 */ /* 0x0087e4000c12f320 */
.L_x_821:
[----:B------:R-:W-:Y:S05]  /*ccb0*/  BSYNC.RECONVERGENT B0 ;  /* 0x0000000000007941 */ /* 0x000fea0003800200 */
.L_x_820:
[----:B---3--:R3:W0:Y:S01]  /*ccc0*/  LDS R61, [R63+0x2b00] ;  /* 0x002b00003f3d7984 */ /* 0x0086220000000800 */
[----:B------:R-:W-:Y:S01]  /*ccd0*/  BSSY.RECONVERGENT B0, `(.L_x_822) ;  /* 0x0000004000007945 */ /* 0x000fe20003800200 */
[----:B--2---:R-:W-:-:S03]  /*cce0*/  LEA R60, R145, UR30, 0x2 ;  /* 0x0000001e913c7c11 */ /* 0x004fc6000f8e10ff */
[----:B------:R-:W-:Y:S05]  /*ccf0*/  @!P4 BRA `(.L_x_823) ;  /* 0x000000000004c947 */ /* 0x000fea0003800000 */
[----:B0-----:R2:W-:Y:S02]  /*cd00*/  REDG.E.ADD.F32.FTZ.RN.STRONG.GPU desc[UR32][R64.64+0xa00], R61 ;  /* 0x000a003d400079a6 */ /* 0x0015e4000c12f320 */
.L_x_823:
[----:B------:R-:W-:Y:S05]  /*cd10*/  BSYNC.RECONVERGENT B0 ;  /* 0x0000000000007941 */ /* 0x000fea0003800200 */
.L_x_822:
[----:B0-2---:R0:W2:Y:S01]  /*cd20*/  LDS R61, [R60+0x2d00] ;  /* 0x002d00003c3d7984 */ /* 0x0050a20000000800 */
[----:B------:R-:W-:Y:S01]  /*cd30*/  BSSY.RECONVERGENT B0, `(.L_x_824) ;  /* 0x0000005000007945 */ /* 0x000fe20003800200 */
[C---:B---3--:R-:W-:Y:S02]  /*cd40*/  IADD3 R63, PT, PT, R182.reuse, 0x380, RZ ;  /* 0x00000380b63f7810 */ /* 0x048fe40007ffe0ff */
[----:B------:R-:W-:Y:S01]  /*cd50*/  LOP3.LUT R145, R182, 0x400, RZ, 0xfc, !PT ;  /* 0x00000400b6917812 */ /* 0x000fe200078efcff */
[----:B------:R-:W-:Y:S06]  /*cd60*/  @!P5 BRA `(.L_x_825) ;  /* 0x000000000004d947 */ /* 0x000fec0003800000 */
[----:B--2---:R3:W-:Y:S02]  /*cd70*/  REDG.E.ADD.F32.FTZ.RN.STRONG.GPU desc[UR32][R64.64+0xc00], R61 ;  /* 0x000c003d400079a6 */ /* 0x0047e4000c12f320 */
.L_x_825:
[----:B------:R-:W-:Y:S05]  /*cd80*/  BSYNC.RECONVERGENT B0 ;  /* 0x0000000000007941 */ /* 0x000fea0003800200 */
.L_x_824:
        /* <DEDUP_REMOVED lines=16> */
.L_x_827:
[----:B------:R-:W-:Y:S05]  /*ce90*/  BSYNC.RECONVERGENT B0 ;  /* 0x0000000000007941 */ /* 0x000fea0003800200 */
.L_x_826:
[----:B0-2---:R0:W2:Y:S01]  /*cea0*/  LDS R61, [R145+0x3100] ;  /* 0x00310000913d7984 */ /* 0x0050a20000000800 */
[----:B------:R-:W-:Y:S01]  /*ceb0*/  BSSY.RECONVERGENT B0, `(.L_x_828) ;  /* 0x0000006000007945 */ /* 0x000fe20003800200 */
[----:B------:R-:W-:Y:S02]  /*cec0*/  IADD3 R63, PT, PT, R182, 0x580, RZ ;  /* 0x00000580b63f7810 */ /* 0x000fe40007ffe0ff */
[----:B------:R-:W-:Y:S02]  /*ced0*/  LEA.HI R149, R149, R182, RZ, 0x1b ;  /* 0x000000b695957211 */ /* 0x000fe400078fd8ff */
[----:B------:R-:W-:Y:S01]  /*cee0*/  LEA R60, R60, UR30, 0x2 ;  /* 0x0000001e3c3c7c11 */ /* 0x000fe2000f8e10ff */
[----:B------:R-:W-:Y:S06]  /*cef0*/  @!P2 BRA `(.L_x_829) ;  /* 0x000000000004a947 */ /* 0x000fec0003800000 */
[----:B--2---:R3:W-:Y:S02]  /*cf00*/  REDG.E.ADD.F32.FTZ.RN.STRONG.GPU desc[UR32][R64.64+0x1000], R61 ;  /* 0x0010003d400079a6 */ /* 0x0047e4000c12f320 */
.L_x_829:
[----:B------:R-:W-:Y:S05]  /*cf10*/  BSYNC.RECONVERGENT B0 ;  /* 0x0000000000007941 */ /* 0x000fea0003800200 */
.L_x_828:
[----:B--23--:R2:W3:Y:S01]  /*cf20*/  LDS R61, [R60+0x3300] ;  /* 0x003300003c3d7984 */ /* 0x00c4e20000000800 */
[----:B------:R-:W-:Y:S01]  /*cf30*/  BSSY.RECONVERGENT B0, `(.L_x_830) ;  /* 0x0000005000007945 */ /* 0x000fe20003800200 */
[----:B------:R-:W-:Y:S02]  /*cf40*/  LEA.HI R63, R63, R182, RZ, 0x1b ;  /* 0x000000b63f3f7211 */ /* 0x000fe400078fd8ff */
[----:B------:R-:W-:Y:S01]  /*cf50*/  LEA R149, R149, UR30, 0x2 ;  /* 0x0000001e95957c11 */ /* 0x000fe2000f8e10ff */
[----:B------:R-:W-:Y:S06]  /*cf60*/  @!P3 BRA `(.L_x_831) ;  /* 0x000000000004b947 */ /* 0x000fec0003800000 */
[----:B---3--:R3:W-:Y:S02]  /*cf70*/  REDG.E.ADD.F32.FTZ.RN.STRONG.GPU desc[UR32][R64.64+0x1200], R61 ;  /* 0x0012003d400079a6 */ /* 0x0087e4000c12f320 */
.L_x_831:
[----:B------:R-:W-:Y:S05]  /*cf80*/  BSYNC.RECONVERGENT B0 ;  /* 0x0000000000007941 */ /* 0x000fea0003800200 */
.L_x_830:
[----:B---3--:R3:W0:Y:S01]  /*cf90*/  LDS R61, [R149+0x3500] ;  /* 0x00350000953d7984 */ /* 0x0086220000000800 */
[----:B------:R-:W-:Y:S01]  /*cfa0*/  BSSY.RECONVERGENT B0, `(.L_x_832) ;  /* 0x0000004000007945 */ /* 0x000fe20003800200 */
[----:B--2---:R-:W-:-:S03]  /*cfb0*/  LEA R60, R63, UR30, 0x2 ;  /* 0x0000001e3f3c7c11 */ /* 0x004fc6000f8e10ff */
[----:B------:R-:W-:Y:S05]  /*cfc0*/  @!P4 BRA `(.L_x_833) ;  /* 0x000000000004c947 */ /* 0x000fea0003800000 */
[----:B0-----:R2:W-:Y:S02]  /*cfd0*/  REDG.E.ADD.F32.FTZ.RN.STRONG.GPU desc[UR32][R64.64+0x1400], R61 ;  /* 0x0014003d400079a6 */ /* 0x0015e4000c12f320 */
.L_x_833:
[----:B------:R-:W-:Y:S05]  /*cfe0*/  BSYNC.RECONVERGENT B0 ;  /* 0x0000000000007941 */ /* 0x000fea0003800200 */
.L_x_832:
[----:B0-2---:R0:W2:Y:S01]  /*cff0*/  LDS R61, [R60+0x3700] ;  /* 0x003700003c3d7984 */ /* 0x0050a20000000800 */
[----:B------:R-:W-:Y:S01]  /*d000*/  BSSY.RECONVERGENT B0, `(.L_x_834) ;  /* 0x0000005000007945 */ /* 0x000fe20003800200 */
[C---:B------:R-:W-:Y:S02]  /*d010*/  IADD3 R63, PT, PT, R182.reuse, 0x600, RZ ;  /* 0x00000600b63f7810 */ /* 0x040fe40007ffe0ff */
[----:B------:R-:W-:Y:S01]  /*d020*/  IADD3 R145, PT, PT, R182, 0x680, RZ ;  /* 0x00000680b6917810 */ /* 0x000fe20007ffe0ff */
[----:B------:R-:W-:Y:S06]  /*d030*/  @!P5 BRA `(.L_x_835) ;  /* 0x000000000004d947 */ /* 0x000fec0003800000 */
[----:B--2---:R2:W-:Y:S02]  /*d040*/  REDG.E.ADD.F32.FTZ.RN.STRONG.GPU desc[UR32][R64.64+0x1600], R61 ;  /* 0x0016003d400079a6 */ /* 0x0045e4000c12f320 */
.L_x_835:
[----:B------:R-:W-:Y:S05]  /*d050*/  BSYNC.RECONVERGENT B0 ;  /* 0x0000000000007941 */ /* 0x000fea0003800200 */
.L_x_834:
        /* <DEDUP_REMOVED lines=16> */
.L_x_837:
[----:B------:R-:W-:Y:S05]  /*d160*/  BSYNC.RECONVERGENT B0 ;  /* 0x0000000000007941 */ /* 0x000fea0003800200 */
.L_x_836:
[----:B0-2---:R0:W2:Y:S01]  /*d170*/  LDS R61, [R145+0x3b00] ;  /* 0x003b0000913d7984 */ /* 0x0050a20000000800 */
[----:B------:R-:W-:Y:S01]  /*d180*/  BSSY.RECONVERGENT B0, `(.L_x_838) ;  /* 0x0000006000007945 */ /* 0x000fe20003800200 */
[----:B------:R-:W-:Y:S02]  /*d190*/  LOP3.LUT R63, R182, 0x800, RZ, 0xfc, !PT ;  /* 0x00000800b63f7812 */ /* 0x000fe400078efcff */
[----:B------:R-:W-:Y:S02]  /*d1a0*/  LEA.HI R149, R149, R182, RZ, 0x1b ;  /* 0x000000b695957211 */ /* 0x000fe400078fd8ff */
[----:B------:R-:W-:Y:S01]  /*d1b0*/  LEA R60, R60, UR30, 0x2 ;  /* 0x0000001e3c3c7c11 */ /* 0x000fe2000f8e10ff */
[----:B------:R-:W-:Y:S06]  /*d1c0*/  @!P2 BRA `(.L_x_839) ;  /* 0x000000000004a947 */ /* 0x000fec0003800000 */
[----:B--2---:R3:W-:Y:S02]  /*d1d0*/  REDG.E.ADD.F32.FTZ.RN.STRONG.GPU desc[UR32][R64.64+0x1a00], R61 ;  /* 0x001a003d400079a6 */ /* 0x0047e4000c12f320 */
.L_x_839:
[----:B------:R-:W-:Y:S05]  /*d1e0*/  BSYNC.RECONVERGENT B0 ;  /* 0x0000000000007941 */ /* 0x000fea0003800200 */
.L_x_838:
[----:B--23--:R2:W3:Y:S01]  /*d1f0*/  LDS R61, [R60+0x3d00] ;  /* 0x003d00003c3d7984 */ /* 0x00c4e20000000800 */
[----:B------:R-:W-:Y:S01]  /*d200*/  BSSY.RECONVERGENT B0, `(.L_x_840) ;  /* 0x0000005000007945 */ /* 0x000fe20003800200 */
[----:B------:R-:W-:Y:S02]  /*d210*/  LEA.HI R63, R63, R182, RZ, 0x1b ;  /* 0x000000b63f3f7211 */ /* 0x000fe400078fd8ff */
[----:B------:R-:W-:Y:S01]  /*d220*/  LEA R149, R149, UR30, 0x2 ;  /* 0x0000001e95957c11 */ /* 0x000fe2000f8e10ff */
[----:B------:R-:W-:Y:S06]  /*d230*/  @!P3 BRA `(.L_x_841) ;  /* 0x000000000004b947 */ /* 0x000fec0003800000 */
[----:B---3--:R3:W-:Y:S02]  /*d240*/  REDG.E.ADD.F32.FTZ.RN.STRONG.GPU desc[UR32][R64.64+0x1c00], R61 ;  /* 0x001c003d400079a6 */ /* 0x0087e4000c12f320 */
.L_x_841:
[----:B------:R-:W-:Y:S05]  /*d250*/  BSYNC.RECONVERGENT B0 ;  /* 0x0000000000007941 */ /* 0x000fea0003800200 */
.L_x_840:
[----:B---3--:R3:W0:Y:S01]  /*d260*/  LDS R61, [R149+0x3f00] ;  /* 0x003f0000953d7984 */ /* 0x0086220000000800 */
[----:B------:R-:W-:Y:S01]  /*d270*/  BSSY.RECONVERGENT B0, `(.L_x_842) ;  /* 0x0000004000007945 */ /* 0x000fe20003800200 */
[----:B--2---:R-:W-:-:S03]  /*d280*/  LEA R60, R63, UR30, 0x2 ;  /* 0x0000001e3f3c7c11 */ /* 0x004fc6000f8e10ff */
[----:B------:R-:W-:Y:S05]  /*d290*/  @!P4 BRA `(.L_x_843) ;  /* 0x000000000004c947 */ /* 0x000fea0003800000 */
[----:B0-----:R2:W-:Y:S02]  /*d2a0*/  REDG.E.ADD.F32.FTZ.RN.STRONG.GPU desc[UR32][R64.64+0x1e00], R61 ;  /* 0x001e003d400079a6 */ /* 0x0015e4000c12f320 */
.L_x_843:
[----:B------:R-:W-:Y:S05]  /*d2b0*/  BSYNC.RECONVERGENT B0 ;  /* 0x0000000000007941 */ /* 0x000fea0003800200 */
.L_x_842:
[----:B0-2---:R0:W2:Y:S01]  /*d2c0*/  LDS R61, [R60+0x4100] ;  /* 0x004100003c3d7984 */ /* 0x0050a20000000800 */
[----:B------:R-:W-:Y:S01]  /*d2d0*/  BSSY.RECONVERGENT B0, `(.L_x_844) ;  /* 0x0000005000007945 */ /* 0x000fe20003800200 */
[C---:B------:R-:W-:Y:S02]  /*d2e0*/  IADD3 R63, PT, PT, R182.reuse, 0x880, RZ ;  /* 0x00000880b63f7810 */ /* 0x040fe40007ffe0ff */
[----:B------:R-:W-:Y:S01]  /*d2f0*/  IADD3 R145, PT, PT, R182, 0x900, RZ ;  /* 0x00000900b6917810 */ /* 0x000fe20007ffe0ff */
[----:B------:R-:W-:Y:S06]  /*d300*/  @!P5 BRA `(.L_x_845) ;  /* 0x000000000004d947 */ /* 0x000fec0003800000 */
[----:B--2---:R2:W-:Y:S02]  /*d310*/  REDG.E.ADD.F32.FTZ.RN.STRONG.GPU desc[UR32][R64.64+0x2000], R61 ;  /* 0x0020003d400079a6 */ /* 0x0045e4000c12f320 */
.L_x_845:
[----:B------:R-:W-:Y:S05]  /*d320*/  BSYNC.RECONVERGENT B0 ;  /* 0x0000000000007941 */ /* 0x000fea0003800200 */
.L_x_844:
        /* <DEDUP_REMOVED lines=16> */
.L_x_847:
[----:B------:R-:W-:Y:S05]  /*d430*/  BSYNC.RECONVERGENT B0 ;  /* 0x0000000000007941 */ /* 0x000fea0003800200 */
.L_x_846:
[----:B0-2---:R0:W2:Y:S01]  /*d440*/  LDS R61, [R145+0x4500] ;  /* 0x00450000913d7984 */ /* 0x0050a20000000800 */
[----:B------:R-:W-:Y:S01]  /*d450*/  BSSY.RECONVERGENT B0, `(.L_x_848) ;  /* 0x0000006000007945 */ /* 0x000fe20003800200 */
[----:B------:R-:W-:Y:S02]  /*d460*/  IADD3 R63, PT, PT, R182, 0xa80, RZ ;  /* 0x00000a80b63f7810 */ /* 0x000fe40007ffe0ff */
[----:B------:R-:W-:Y:S02]  /*d470*/  LEA.HI R149, R149, R182, RZ, 0x1b ;  /* 0x000000b695957211 */ /* 0x000fe400078fd8ff */
[----:B------:R-:W-:Y:S01]  /*d480*/  LEA R60, R60, UR30, 0x2 ;  /* 0x0000001e3c3c7c11 */ /* 0x000fe2000f8e10ff */
[----:B------:R-:W-:Y:S06]  /*d490*/  @!P2 BRA `(.L_x_849) ;  /* 0x000000000004a947 */ /* 0x000fec0003800000 */
[----:B--2---:R3:W-:Y:S02]  /*d4a0*/  REDG.E.ADD.F32.FTZ.RN.STRONG.GPU desc[UR32][R64.64+0x2400], R61 ;  /* 0x0024003d400079a6 */ /* 0x0047e4000c12f320 */
.L_x_849:
[----:B------:R-:W-:Y:S05]  /*d4b0*/  BSYNC.RECONVERGENT B0 ;  /* 0x0000000000007941 */ /* 0x000fea0003800200 */
.L_x_848:
[----:B--23--:R2:W3:Y:S01]  /*d4c0*/  LDS R61, [R60+0x4700] ;  /* 0x004700003c3d7984 */ /* 0x00c4e20000000800 */
[----:B------:R-:W-:Y:S01]  /*d4d0*/  BSSY.RECONVERGENT B0, `(.L_x_850) ;  /* 0x0000005000007945 */ /* 0x000fe20003800200 */
[----:B------:R-:W-:Y:S02]  /*d4e0*/  LEA.HI R63, R63, R182, RZ, 0x1b ;  /* 0x000000b63f3f7211 */ /* 0x000fe400078fd8ff */
[----:B------:R-:W-:Y:S01]  /*d4f0*/  LEA R149, R149, UR30, 0x2 ;  /* 0x0000001e95957c11 */ /* 0x000fe2000f8e10ff */
[----:B------:R-:W-:Y:S06]  /*d500*/  @!P3 BRA `(.L_x_851) ;  /* 0x000000000004b947 */ /* 0x000fec0003800000 */
[----:B---3--:R3:W-:Y:S02]  /*d510*/  REDG.E.ADD.F32.FTZ.RN.STRONG.GPU desc[UR32][R64.64+0x2600], R61 ;  /* 0x0026003d400079a6 */ /* 0x0087e4000c12f320 */
.L_x_851:
[----:B------:R-:W-:Y:S05]  /*d520*/  BSYNC.RECONVERGENT B0 ;  /* 0x0000000000007941 */ /* 0x000fea0003800200 */
.L_x_850:
[----:B---3--:R3:W0:Y:S01]  /*d530*/  LDS R61, [R149+0x4900] ;  /* 0x00490000953d7984 */ /* 0x0086220000000800 */
[----:B------:R-:W-:Y:S01]  /*d540*/  BSSY.RECONVERGENT B0, `(.L_x_852) ;  /* 0x0000004000007945 */ /* 0x000fe20003800200 */
[----:B--2---:R-:W-:-:S03]  /*d550*/  LEA R60, R63, UR30, 0x2 ;  /* 0x0000001e3f3c7c11 */ /* 0x004fc6000f8e10ff */
[----:B------:R-:W-:Y:S05]  /*d560*/  @!P4 BRA `(.L_x_853) ;  /* 0x000000000004c947 */ /* 0x000fea0003800000 */
[----:B0-----:R2:W-:Y:S02]  /*d570*/  REDG.E.ADD.F32.FTZ.RN.STRONG.GPU desc[UR32][R64.64+0x2800], R61 ;  /* 0x0028003d400079a6 */ /* 0x0015e4000c12f320 */
.L_x_853:
[----:B------:R-:W-:Y:S05]  /*d580*/  BSYNC.RECONVERGENT B0 ;  /* 0x0000000000007941 */ /* 0x000fea0003800200 */
.L_x_852:
[----:B0-2---:R0:W2:Y:S01]  /*d590*/  LDS R61, [R60+0x4b00] ;  /* 0x004b00003c3d7984 */ /* 0x0050a20000000800 */
[----:B------:R-:W-:Y:S01]  /*d5a0*/  BSSY.RECONVERGENT B0, `(.L_x_854) ;  /* 0x0000005000007945 */ /* 0x000fe20003800200 */
[C---:B------:R-:W-:Y:S02]  /*d5b0*/  IADD3 R63, PT, PT, R182.reuse, 0xb00, RZ ;  /* 0x00000b00b63f7810 */ /* 0x040fe40007ffe0ff */
[----:B------:R-:W-:Y:S01]  /*d5c0*/  IADD3 R145, PT, PT, R182, 0xb80, RZ ;  /* 0x00000b80b6917810 */ /* 0x000fe20007ffe0ff */
[----:B------:R-:W-:Y:S06]  /*d5d0*/  @!P5 BRA `(.L_x_855) ;  /* 0x000000000004d947 */ /* 0x000fec0003800000 */
[----:B--2---:R2:W-:Y:S02]  /*d5e0*/  REDG.E.ADD.F32.FTZ.RN.STRONG.GPU desc[UR32][R64.64+0x2a00], R61 ;  /* 0x002a003d400079a6 */ /* 0x0045e4000c12f320 */
.L_x_855:
[----:B------:R-:W-:Y:S05]  /*d5f0*/  BSYNC.RECONVERGENT B0 ;  /* 0x0000000000007941 */ /* 0x000fea0003800200 */
.L_x_854:
        /* <DEDUP_REMOVED lines=16> */
.L_x_857:
[----:B------:R-:W-:Y:S05]  /*d700*/  BSYNC.RECONVERGENT B0 ;  /* 0x0000000000007941 */ /* 0x000fea0003800200 */
.L_x_856:
[----:B0-2---:R0:W2:Y:S01]  /*d710*/  LDS R61, [R145+0x4f00] ;  /* 0x004f0000913d7984 */ /* 0x0050a20000000800 */
[----:B------:R-:W-:Y:S01]  /*d720*/  BSSY.RECONVERGENT B0, `(.L_x_858) ;  /* 0x0000006000007945 */ /* 0x000fe20003800200 */
[----:B------:R-:W-:Y:S02]  /*d730*/  IADD3 R63, PT, PT, R182, 0xd00, RZ ;  /* 0x00000d00b63f7810 */ /* 0x000fe40007ffe0ff */
[----:B------:R-:W-:Y:S02]  /*d740*/  LEA.HI R149, R149, R182, RZ, 0x1b ;  /* 0x000000b695957211 */ /* 0x000fe400078fd8ff */
[----:B------:R-:W-:Y:S01]  /*d750*/  LEA R60, R60, UR30, 0x2 ;  /* 0x0000001e3c3c7c11 */ /* 0x000fe2000f8e10ff */
[----:B------:R-:W-:Y:S06]  /*d760*/  @!P2 BRA `(.L_x_859) ;  /* 0x000000000004a947 */ /* 0x000fec0003800000 */
[----:B--2---:R3:W-:Y:S02]  /*d770*/  REDG.E.ADD.F32.FTZ.RN.STRONG.GPU desc[UR32][R64.64+0x2e00], R61 ;  /* 0x002e003d400079a6 */ /* 0x0047e4000c12f320 */
.L_x_859:
[----:B------:R-:W-:Y:S05]  /*d780*/  BSYNC.RECONVERGENT B0 ;  /* 0x0000000000007941 */ /* 0x000fea0003800200 */
.L_x_858:
[----:B--23--:R2:W3:Y:S01]  /*d790*/  LDS R61, [R60+0x5100] ;  /* 0x005100003c3d7984 */ /* 0x00c4e20000000800 */
[----:B------:R-:W-:Y:S01]  /*d7a0*/  BSSY.RECONVERGENT B0, `(.L_x_860) ;  /* 0x0000005000007945 */ /* 0x000fe20003800200 */
[----:B------:R-:W-:Y:S02]  /*d7b0*/  LEA.HI R63, R63, R182, RZ, 0x1b ;  /* 0x000000b63f3f7211 */ /* 0x000fe400078fd8ff */
[----:B------:R-:W-:Y:S01]  /*d7c0*/  LEA R62, R149, UR30, 0x2 ;  /* 0x0000001e953e7c11 */ /* 0x000fe2000f8e10ff */
[----:B------:R-:W-:Y:S06]  /*d7d0*/  @!P3 BRA `(.L_x_861) ;  /* 0x000000000004b947 */ /* 0x000fec0003800000 */
[----:B---3--:R3:W-:Y:S02]  /*d7e0*/  REDG.E.ADD.F32.FTZ.RN.STRONG.GPU desc[UR32][R64.64+0x3000], R61 ;  /* 0x0030003d400079a6 */ /* 0x0087e4000c12f320 */
.L_x_861:
[----:B------:R-:W-:Y:S05]  /*d7f0*/  BSYNC.RECONVERGENT B0 ;  /* 0x0000000000007941 */ /* 0x000fea0003800200 */
.L_x_860:
[----:B---3--:R3:W1:Y:S01]  /*d800*/  LDS R61, [R62+0x5300] ;  /* 0x005300003e3d7984 */ /* 0x0086620000000800 */
[----:B------:R-:W-:Y:S01]  /*d810*/  BSSY.RECONVERGENT B0, `(.L_x_862) ;  /* 0x0000006000007945 */ /* 0x000fe20003800200 */
[C---:B0-----:R-:W-:Y:S02]  /*d820*/  IADD3 R145, PT, PT, R182.reuse, 0xd80, RZ ;  /* 0x00000d80b6917810 */ /* 0x041fe40007ffe0ff */
[----:B------:R-:W-:Y:S02]  /*d830*/  IADD3 R149, PT, PT, R182, 0xe00, RZ ;  /* 0x00000e00b6957810 */ /* 0x000fe40007ffe0ff */
[----:B------:R-:W-:Y:S01]  /*d840*/  LEA R63, R63, UR30, 0x2 ;  /* 0x0000001e3f3f7c11 */ /* 0x000fe2000f8e10ff */
[----:B------:R-:W-:Y:S06]  /*d850*/  @!P4 BRA `(.L_x_863) ;  /* 0x000000000004c947 */ /* 0x000fec0003800000 */
[----:B-1----:R0:W-:Y:S02]  /*d860*/  REDG.E.ADD.F32.FTZ.RN.STRONG.GPU desc[UR32][R64.64+0x3200], R61 ;  /* 0x0032003d400079a6 */ /* 0x0021e4000c12f320 */
.L_x_863:
[----:B------:R-:W-:Y:S05]  /*d870*/  BSYNC.RECONVERGENT B0 ;  /* 0x0000000000007941 */ /* 0x000fea0003800200 */
.L_x_862:
[----:B01----:R0:W1:Y:S01]  /*d880*/  LDS R61, [R63+0x5500] ;  /* 0x005500003f3d7984 */ /* 0x0030620000000800 */
[----:B------:R-:W-:Y:S01]  /*d890*/  BSSY.RECONVERGENT B0, `(.L_x_864) ;  /* 0x0000005000007945 */ /* 0x000fe20003800200 */
[-C--:B------:R-:W-:Y:S02]  /*d8a0*/  LEA.HI R145, R145, R182.reuse, RZ, 0x1b ;  /* 0x000000b691917211 */ /* 0x080fe400078fd8ff */
[----:B------:R-:W-:Y:S01]  /*d8b0*/  LEA.HI R149, R149, R182, RZ, 0x1b ;  /* 0x000000b695957211 */ /* 0x000fe200078fd8ff */
[----:B------:R-:W-:Y:S06]  /*d8c0*/  @!P5 BRA `(.L_x_865) ;  /* 0x000000000004d947 */ /* 0x000fec0003800000 */
[----:B-1----:R1:W-:Y:S02]  /*d8d0*/  REDG.E.ADD.F32.FTZ.RN.STRONG.GPU desc[UR32][R64.64+0x3400], R61 ;  /* 0x0034003d400079a6 */ /* 0x0023e4000c12f320 */
.L_x_865:
[----:B------:R-:W-:Y:S05]  /*d8e0*/  BSYNC.RECONVERGENT B0 ;  /* 0x0000000000007941 */ /* 0x000fea0003800200 */
.L_x_864:
[----:B-1----:R-:W-:Y:S01]  /*d8f0*/  LEA R61, R145, UR30, 0x2 ;  /* 0x0000001e913d7c11 */ /* 0x002fe2000f8e10ff */
[----:B------:R-:W-:Y:S01]  /*d900*/  BSSY.RECONVERGENT B0, `(.L_x_866) ;  /* 0x000000a000007945 */ /* 0x000fe20003800200 */
[----:B------:R-:W-:Y:S02]  /*d910*/  ISETP.GE.AND P6, PT, R75, 0xd81, PT ;  /* 0x00000d814b00780c */ /* 0x000fe40003fc6270 */
        /* <DEDUP_REMOVED lines=8> */
.L_x_867:
[----:B------:R-:W-:Y:S05]  /*d9a0*/  BSYNC.RECONVERGENT B0 ;  /* 0x0000000000007941 */ /* 0x000fea0003800200 */
.L_x_866:
[----:B-1----:R1:W0:Y:S01]  /*d9b0*/  LDS R61, [R149+0x5900] ;  /* 0x00590000953d7984 */ /* 0x0022220000000800 */
[----:B------:R-:W-:Y:S04]  /*d9c0*/  BSSY.RECONVERGENT B0, `(.L_x_868) ;  /* 0x0000003000007945 */ /* 0x000fe80003800200 */
[----:B------:R-:W-:Y:S05]  /*d9d0*/  @!P2 BRA `(.L_x_869) ;  /* 0x000000000004a947 */ /* 0x000fea0003800000 */
[----:B0-----:R0:W-:Y:S02]  /*d9e0*/  REDG.E.ADD.F32.FTZ.RN.STRONG.GPU desc[UR32][R64.64+0x3800], R61 ;  /* 0x0038003d400079a6 */ /* 0x0011e4000c12f320 */
.L_x_869:
[----:B------:R-:W-:Y:S05]  /*d9f0*/  BSYNC.RECONVERGENT B0 ;  /* 0x0000000000007941 */ /* 0x000fea0003800200 */
.L_x_868:
[----:B0-----:R-:W-:Y:S01]  /*da00*/  IADD3 R61, PT, PT, R182, 0xe80, RZ ;  /* 0x00000e80b63d7810 */ /* 0x001fe20007ffe0ff */
[----:B------:R-:W-:Y:S01]  /*da10*/  FMUL.FTZ R145, R34, R73 ;  /* 0x0000004922917220 */ /* 0x000fe20000410000 */
[----:B------:R-:W-:Y:S01]  /*da20*/  IADD3 R63, PT, PT, R182, 0xf00, RZ ;  /* 0x00000f00b63f7810 */ /* 0x000fe20007ffe0ff */
[C---:B------:R-:W-:Y:S01]  /*da30*/  FFMA.FTZ R75, -R34.reuse, R50, R228 ;  /* 0x00000032224b7223 */ /* 0x040fe200000101e4 */
[-C--:B------:R-:W-:Y:S01]  /*da40*/  LEA.HI R61, R61, R182.reuse, RZ, 0x1b ;  /* 0x000000b63d3d7211 */ /* 0x080fe200078fd8ff */
[----:B------:R-:W-:Y:S01]  /*da50*/  FMUL.FTZ R147, R34, R147 ;  /* 0x0000009322937220 */ /* 0x000fe20000410000 */
[----:B------:R-:W-:Y:S01]  /*da60*/  LEA.HI R63, R63, R182, RZ, 0x1b ;  /* 0x000000b63f3f7211 */ /* 0x000fe200078fd8ff */
[----:B--2---:R-:W-:Y:S01]  /*da70*/  FMUL.FTZ R60, R230, R145 ;  /* 0x00000091e63c7220 */ /* 0x004fe20000410000 */
[----:B---3--:R-:W-:Y:S01]  /*da80*/  LEA R62, R61, UR30, 0x2 ;  /* 0x0000001e3d3e7c11 */ /* 0x008fe2000f8e10ff */
        /* <DEDUP_REMOVED lines=9> */
.L_x_871:
[----:B------:R-:W-:Y:S05]  /*db20*/  BSYNC.RECONVERGENT B0 ;  /* 0x0000000000007941 */ /* 0x000fea0003800200 */
.L_x_870:
[----:B-12---:R1:W2:Y:S01]  /*db30*/  LDS R63, [R153+0x5d00] ;  /* 0x005d0000993f7984 */ /* 0x0062a20000000800 */
[----:B------:R-:W-:Y:S01]  /*db40*/  BSSY.RECONVERGENT B0, `(.L_x_872) ;  /* 0x0000005000007945 */ /* 0x000fe20003800200 */
[----:B------:R-:W-:Y:S01]  /*db50*/  LEA R149, R149, UR30, 0x2 ;  /* 0x0000001e95957c11 */ /* 0x000fe2000f8e10ff */
[----:B------:R-:W-:Y:S02]  /*db60*/  FFMA.FTZ R60, R75, R145, R60 ;  /* 0x000000914b3c7223 */ /* 0x000fe4000001003c */
[----:B------:R-:W-:Y:S05]  /*db70*/  @!P4 BRA `(.L_x_873) ;  /* 0x000000000004c947 */ /* 0x000fea0003800000 */
[----:B--2---:R3:W-:Y:S02]  /*db80*/  REDG.E.ADD.F32.FTZ.RN.STRONG.GPU desc[UR32][R64.64+0x3c00], R63 ;  /* 0x003c003f400079a6 */ /* 0x0047e4000c12f320 */
.L_x_873:
[----:B------:R-:W-:Y:S05]  /*db90*/  BSYNC.RECONVERGENT B0 ;  /* 0x0000000000007941 */ /* 0x000fea0003800200 */
.L_x_872:
[----:B--23--:R2:W3:Y:S01]  /*dba0*/  LDS R63, [R149+0x5f00] ;  /* 0x005f0000953f7984 */ /* 0x00c4e20000000800 */
[----:B------:R-:W-:Y:S01]  /*dbb0*/  BSSY.RECONVERGENT B0, `(.L_x_874) ;  /* 0x0000004000007945 */ /* 0x000fe20003800200 */
[----:B------:R-:W-:-:S03]  /*dbc0*/  FADD.FTZ R60, R143, R60 ;  /* 0x0000003c8f3c7221 */ /* 0x000fc60000010000 */
[----:B------:R-:W-:Y:S05]  /*dbd0*/  @!P5 BRA `(.L_x_875) ;  /* 0x000000000004d947 */ /* 0x000fea0003800000 */
[----:B---3--:R3:W-:Y:S02]  /*dbe0*/  REDG.E.ADD.F32.FTZ.RN.STRONG.GPU desc[UR32][R64.64+0x3e00], R63 ;  /* 0x003e003f400079a6 */ /* 0x0087e4000c12f320 */
.L_x_875:
[----:B------:R-:W-:Y:S05]  /*dbf0*/  BSYNC.RECONVERGENT B0 ;  /* 0x0000000000007941 */ /* 0x000fea0003800200 */
.L_x_874:
[----:B------:R-:W-:Y:S01]  /*dc00*/  FADD.FTZ R61, R136, R61 ;  /* 0x0000003d883d7221 */ /* 0x000fe20000010000 */
[C---:B0-----:R-:W-:Y:S01]  /*dc10*/  FFMA.FTZ R62, R3.reuse, R148, R76 ;  /* 0x00000094033e7223 */ /* 0x041fe2000001004c */
[----:B---3--:R-:W-:Y:S01]  /*dc20*/  FFMA.FTZ R63, -R3, R150, R151 ;  /* 0x00000096033f7223 */ /* 0x008fe20000010197 */
[----:B------:R-:W0:Y:S01]  /*dc30*/  SHFL.DOWN PT, R65, R60, 0x1, 0x1f ;  /* 0x08201f003c417f89 */ /* 0x000e2200000e0000 */
[----:B------:R-:W-:Y:S01]  /*dc40*/  ISETP.GT.AND P2, PT, R105, 0x1e, PT ;  /* 0x0000001e6900780c */ /* 0x000fe20003f44270 */
[----:B------:R-:W-:Y:S01]  /*dc50*/  FMUL.FTZ R75, R75, R110 ;  /* 0x0000006e4b4b7220 */ /* 0x000fe20000410000 */
[----:B------:R-:W-:Y:S01]  /*dc60*/  FMUL.FTZ R221, R221, R160 ;  /* 0x000000a0dddd7220 */ /* 0x000fe20000410000 */
[----:B------:R-:W3:Y:S01]  /*dc70*/  SHFL.DOWN PT, R64, R61, 0x1, 0x1f ;  /* 0x08201f003d407f89 */ /* 0x000ee200000e0000 */
[----:B------:R-:W-:Y:S01]  /*dc80*/  FMUL.FTZ R227, R227, R132 ;  /* 0x00000084e3e37220 */ /* 0x000fe20000410000 */
[----:B------:R-:W-:Y:S01]  /*dc90*/  FFMA.FTZ R75, R230, R131, R75 ;  /* 0x00000083e64b7223 */ /* 0x000fe2000001004b */
[----:B------:R-:W-:Y:S01]  /*dca0*/  FFMA.FTZ R126, R126, R67, R221 ;  /* 0x000000437e7e7223 */ /* 0x000fe200000100dd */
[----:B------:R-:W5:Y:S01]  /*dcb0*/  SHFL.DOWN PT, R143, R62, 0x1, 0x1f ;  /* 0x08201f003e8f7f89 */ /* 0x000f6200000e0000 */
[----:B------:R-:W-:Y:S01]  /*dcc0*/  FFMA.FTZ R224, R224, R133, R227 ;  /* 0x00000085e0e07223 */ /* 0x000fe200000100e3 */
[----:B------:R-:W-:Y:S01]  /*dcd0*/  FMUL.FTZ R223, R223, R134 ;  /* 0x00000086dfdf7220 */ /* 0x000fe20000410000 */
[----:B------:R-:W-:Y:S01]  /*dce0*/  FMUL.FTZ R152, R219, R152 ;  /* 0x00000098db987220 */ /* 0x000fe20000410000 */
[----:B------:R-:W1:Y:S01]  /*dcf0*/  SHFL.DOWN PT, R76, R63, 0x1, 0x1f ;  /* 0x08201f003f4c7f89 */ /* 0x000e6200000e0000 */
[----:B------:R-:W-:Y:S01]  /*dd00*/  FMUL.FTZ R220, R220, R157 ;  /* 0x0000009ddcdc7220 */ /* 0x000fe20000410000 */
[----:B------:R-:W-:Y:S01]  /*dd10*/  FFMA.FTZ R135, R202, R135, R223 ;  /* 0x00000087ca877223 */ /* 0x000fe200000100df */
[----:B------:R-:W-:Y:S01]  /*dd20*/  FFMA.FTZ R138, R183, R138, R152 ;  /* 0x0000008ab78a7223 */ /* 0x000fe20000010098 */
[----:B------:R-:W-:Y:S01]  /*dd30*/  FMUL.FTZ R216, R216, R161 ;  /* 0x000000a1d8d87220 */ /* 0x000fe20000410000 */
[----:B------:R-:W-:Y:S01]  /*dd40*/  FFMA.FTZ R127, R127, R140, R220 ;  /* 0x0000008c7f7f7223 */ /* 0x000fe200000100dc */
[----:B------:R-:W-:Y:S01]  /*dd50*/  FMUL.FTZ R217, R217, R158 ;  /* 0x0000009ed9d97220 */ /* 0x000fe20000410000 */
[----:B------:R-:W-:Y:S01]  /*dd60*/  FMUL.FTZ R156, R213, R156 ;  /* 0x0000009cd59c7220 */ /* 0x000fe20000410000 */
[----:B------:R-:W-:Y:S01]  /*dd70*/  FFMA.FTZ R144, R185, R144, R216 ;  /* 0x00000090b9907223 */ /* 0x000fe200000100d8 */
[----:B------:R-:W-:Y:S01]  /*dd80*/  FMUL.FTZ R155, R214, R155 ;  /* 0x0000009bd69b7220 */ /* 0x000fe20000410000 */
[----:B------:R-:W-:Y:S01]  /*dd90*/  FFMA.FTZ R141, R184, R141, R217 ;  /* 0x0000008db88d7223 */ /* 0x000fe200000100d9 */
[----:B------:R-:W-:Y:S01]  /*dda0*/  FFMA.FTZ R142, R187, R142, R156 ;  /* 0x0000008ebb8e7223 */ /* 0x000fe2000001009c */
[----:B0-----:R-:W-:Y:S01]  /*ddb0*/  @!P2 FADD.FTZ R60, R60, R65 ;  /* 0x000000413c3ca221 */ /* 0x001fe20000010000 */
[----:B------:R-:W-:Y:S01]  /*ddc0*/  FFMA.FTZ R65, R51, R146, R224 ;  /* 0x0000009233417223 */ /* 0x000fe200000100e0 */
[----:B------:R-:W-:Y:S01]  /*ddd0*/  FMUL.FTZ R210, R210, R159 ;  /* 0x0000009fd2d27220 */ /* 0x000fe20000410000 */
[----:B------:R-:W-:Y:S01]  /*dde0*/  ISETP.GT.AND P3, PT, R105, 0xf, PT ;  /* 0x0000000f6900780c */ /* 0x000fe20003f64270 */
[----:B---3--:R-:W-:Y:S01]  /*ddf0*/  @!P2 FADD.FTZ R61, R61, R64 ;  /* 0x000000403d3da221 */ /* 0x008fe20000010000 */
[----:B------:R-:W-:Y:S01]  /*de00*/  FFMA.FTZ R64, R50, R73, R75 ;  /* 0x0000004932407223 */ /* 0x000fe2000001004b */
[----:B------:R-:W0:Y:S01]  /*de10*/  SHFL.DOWN PT, R131, R60, 0x2, 0x1f ;  /* 0x08401f003c837f89 */ /* 0x000e2200000e0000 */
[----:B------:R-:W-:Y:S01]  /*de20*/  FADD.FTZ R100, R65, R100 ;  /* 0x0000006441647221 */ /* 0x000fe20000010000 */
[----:B-----5:R-:W-:Y:S01]  /*de30*/  @!P2 FADD.FTZ R62, R62, R143 ;  /* 0x0000008f3e3ea221 */ /* 0x020fe20000010000 */
[----:B------:R-:W-:Y:S01]  /*de40*/  FFMA.FTZ R65, R53, R200, R126 ;  /* 0x000000c835417223 */ /* 0x000fe2000001007e */
[----:B------:R-:W-:Y:S01]  /*de50*/  FADD.FTZ R101, R64, R101 ;  /* 0x0000006540657221 */ /* 0x000fe20000010000 */
[----:B------:R-:W-:Y:S01]  /*de60*/  FFMA.FTZ R64, R52, R201, R135 ;  /* 0x000000c934407223 */ /* 0x000fe20000010087 */
[----:B-1----:R-:W-:Y:S01]  /*de70*/  @!P2 FADD.FTZ R63, R63, R76 ;  /* 0x0000004c3f3fa221 */ /* 0x002fe20000010000 */
[----:B------:R-:W1:Y:S01]  /*de80*/  SHFL.DOWN PT, R73, R62, 0x2, 0x1f ;  /* 0x08401f003e497f89 */ /* 0x000e6200000e0000 */
[----:B------:R-:W-:Y:S01]  /*de90*/  ISETP.GT.AND P2, PT, R105, 0x1d, PT ;  /* 0x0000001d6900780c */ /* 0x000fe20003f44270 */
[----:B------:R-:W-:Y:S01]  /*dea0*/  FADD.FTZ R98, R65, R98 ;  /* 0x0000006241627221 */ /* 0x000fe20000010000 */
[----:B------:R-:W-:Y:S01]  /*deb0*/  FFMA.FTZ R65, R55, R198, R138 ;  /* 0x000000c637417223 */ /* 0x000fe2000001008a */
[----:B------:R-:W3:Y:S01]  /*dec0*/  SHFL.DOWN PT, R76, R61, 0x2, 0x1f ;  /* 0x08401f003d4c7f89 */ /* 0x000ee200000e0000 */
[----:B------:R-:W-:Y:S01]  /*ded0*/  FADD.FTZ R99, R64, R99 ;  /* 0x0000006340637221 */ /* 0x000fe20000010000 */
[----:B------:R-:W-:Y:S01]  /*dee0*/  FFMA.FTZ R64, R54, R199, R127 ;  /* 0x000000c736407223 */ /* 0x000fe2000001007f */
[----:B------:R-:W-:Y:S01]  /*def0*/  FADD.FTZ R96, R65, R96 ;  /* 0x0000006041607221 */ /* 0x000fe20000010000 */
[----:B------:R-:W5:Y:S01]  /*df00*/  SHFL.DOWN PT, R110, R63, 0x2, 0x1f ;  /* 0x08401f003f6e7f89 */ /* 0x000f6200000e0000 */
[----:B------:R-:W-:Y:S01]  /*df10*/  FFMA.FTZ R65, R57, R196, R144 ;  /* 0x000000c439417223 */ /* 0x000fe20000010090 */
[----:B------:R-:W-:Y:S01]  /*df20*/  FADD.FTZ R97, R64, R97 ;  /* 0x0000006140617221 */ /* 0x000fe20000010000 */
[----:B------:R-:W-:Y:S01]  /*df30*/  FFMA.FTZ R64, R56, R197, R141 ;  /* 0x000000c538407223 */ /* 0x000fe2000001008d */
[----:B------:R-:W-:Y:S01]  /*df40*/  FFMA.FTZ R107, R186, R107, R155 ;  /* 0x0000006bba6b7223 */ /* 0x000fe2000001009b */
[----:B------:R-:W-:Y:S01]  /*df50*/  FADD.FTZ R94, R65, R94 ;  /* 0x0000005e415e7221 */ /* 0x000fe20000010000 */
[----:B------:R-:W-:Y:S01]  /*df60*/  FFMA.FTZ R65, R59, R194, R142 ;  /* 0x000000c23b417223 */ /* 0x000fe2000001008e */
[----:B------:R-:W-:Y:S01]  /*df70*/  FFMA.FTZ R106, R189, R106, R210 ;  /* 0x0000006abd6a7223 */ /* 0x000fe200000100d2 */
[----:B------:R-:W-:Y:S01]  /*df80*/  FMUL.FTZ R211, R211, R154 ;  /* 0x0000009ad3d37220 */ /* 0x000fe20000410000 */
[----:B0-----:R-:W-:Y:S01]  /*df90*/  @!P2 FADD.FTZ R60, R60, R131 ;  /* 0x000000833c3ca221 */ /* 0x001fe20000010000 */
[----:B------:R-:W-:Y:S01]  /*dfa0*/  FADD.FTZ R95, R64, R95 ;  /* 0x0000005f405f7221 */ /* 0x000fe20000010000 */
[----:B------:R-:W-:Y:S01]  /*dfb0*/  FADD.FTZ R92, R65, R92 ;  /* 0x0000005c415c7221 */ /* 0x000fe20000010000 */
[----:B------:R-:W-:Y:S01]  /*dfc0*/  FFMA.FTZ R64, R58, R195, R107 ;  /* 0x000000c33a407223 */ /* 0x000fe2000001006b */
[----:B------:R-:W-:Y:S01]  /*dfd0*/  FFMA.FTZ R65, R81, R74, R106 ;  /* 0x0000004a51417223 */ /* 0x000fe2000001006a */
[----:B------:R-:W0:Y:S01]  /*dfe0*/  SHFL.DOWN PT, R67, R60, 0x4, 0x1f ;  /* 0x08801f003c437f89 */ /* 0x000e2200000e0000 */
[----:B------:R-:W-:Y:S01]  /*dff0*/  FFMA.FTZ R137, R188, R137, R211 ;  /* 0x00000089bc897223 */ /* 0x000fe200000100d3 */
[----:B-1----:R-:W-:Y:S01]  /*e000*/  @!P2 FADD.FTZ R62, R62, R73 ;  /* 0x000000493e3ea221 */ /* 0x002fe20000010000 */
[----:B------:R-:W-:Y:S01]  /*e010*/  FADD.FTZ R93, R64, R93 ;  /* 0x0000005d405d7221 */ /* 0x000fe20000010000 */
[----:B------:R-:W-:Y:S01]  /*e020*/  FMUL.FTZ R113, R208, R113 ;  /* 0x00000071d0717220 */ /* 0x000fe20000410000 */
[----:B------:R-:W-:Y:S01]  /*e030*/  FFMA.FTZ R64, R80, R109, R137 ;  /* 0x0000006d50407223 */ /* 0x000fe20000010089 */
[----:B---3--:R-:W-:Y:S01]  /*e040*/  @!P2 FADD.FTZ R61, R61, R76 ;  /* 0x0000004c3d3da221 */ /* 0x008fe20000010000 */
[----:B------:R-:W1:Y:S01]  /*e050*/  SHFL.DOWN PT, R73, R62, 0x4, 0x1f ;  /* 0x08801f003e497f89 */ /* 0x000e6200000e0000 */
[----:B------:R-:W-:Y:S01]  /*e060*/  FADD.FTZ R90, R65, R90 ;  /* 0x0000005a415a7221 */ /* 0x000fe20000010000 */
[----:B------:R-:W-:Y:S01]  /*e070*/  BSSY.RECONVERGENT B0, `(.L_x_876) ;  /* 0x000002e000007945 */ /* 0x000fe20003800200 */
[----:B-----5:R-:W-:Y:S01]  /*e080*/  @!P2 FADD.FTZ R63, R63, R110 ;  /* 0x0000006e3f3fa221 */ /* 0x020fe20000010000 */
[----:B------:R-:W3:Y:S01]  /*e090*/  SHFL.DOWN PT, R76, R61, 0x4, 0x1f ;  /* 0x08801f003d4c7f89 */ /* 0x000ee200000e0000 */
[----:B------:R-:W-:Y:S01]  /*e0a0*/  ISETP.GT.AND P2, PT, R105, 0x1b, PT ;  /* 0x0000001b6900780c */ /* 0x000fe20003f44270 */
        /* <DEDUP_REMOVED lines=13> */
[----:B------:R-:W-:Y:S01]  /*e180*/  FADD.FTZ R29, R118, R29 ;  /* 0x0000001d761d7221 */ /* 0x000fe20000010000 */
[----:B------:R-:W-:Y:S01]  /*e190*/  FADD.FTZ R91, R64, R91 ;  /* 0x0000005b405b7221 */ /* 0x000fe20000010000 */
[----:B------:R-:W-:Y:S01]  /*e1a0*/  FADD.FTZ R30, R117, R30 ;  /* 0x0000001e751e7221 */ /* 0x000fe20000010000 */
[----:B------:R-:W-:Y:S01]  /*e1b0*/  FFMA.FTZ R113, R190, R139, R113 ;  /* 0x0000008bbe717223 */ /* 0x000fe20000010071 */
[----:B------:R-:W0:Y:S01]  /*e1c0*/  SHFL.DOWN PT, R67, R60, 0x8, 0x1f ;  /* 0x09001f003c437f89 */ /* 0x000e2200000e0000 */
[----:B-1----:R-:W-:Y:S01]  /*e1d0*/  @!P2 FADD.FTZ R62, R62, R73 ;  /* 0x000000493e3ea221 */ /* 0x002fe20000010000 */
[----:B---3--:R-:W-:-:S04]  /*e1e0*/  @!P2 FADD.FTZ R61, R61, R76 ;  /* 0x0000004c3d3da221 */ /* 0x008fc80000010000 */
[----:B------:R-:W1:Y:S01]  /*e1f0*/  SHFL.DOWN PT, R73, R62, 0x8, 0x1f ;  /* 0x09001f003e497f89 */ /* 0x000e6200000e0000 */
[----:B-----5:R-:W-:-:S03]  /*e200*/  @!P2 FADD.FTZ R63, R63, R110 ;  /* 0x0000006e3f3fa221 */ /* 0x020fc60000010000 */
[----:B------:R-:W3:Y:S01]  /*e210*/  SHFL.DOWN PT, R76, R61, 0x8, 0x1f ;  /* 0x09001f003d4c7f89 */ /* 0x000ee200000e0000 */
[----:B------:R-:W-:-:S03]  /*e220*/  ISETP.GT.AND P2, PT, R105, 0x17, PT ;  /* 0x000000176900780c */ /* 0x000fc60003f44270 */
[----:B------:R-:W5:Y:S10]  /*e230*/  SHFL.DOWN PT, R110, R63, 0x8, 0x1f ;  /* 0x09001f003f6e7f89 */ /* 0x000f7400000e0000 */
[----:B0-----:R-:W-:-:S05]  /*e240*/  @!P2 FADD.FTZ R60, R60, R67 ;  /* 0x000000433c3ca221 */ /* 0x001fca0000010000 */
[----:B------:R0:W0:Y:S01]  /*e250*/  SHFL.DOWN PT, R65, R60, 0x10, 0x1f ;  /* 0x0a001f003c417f89 */ /* 0x00002200000e0000 */
[----:B-1----:R-:W-:Y:S01]  /*e260*/  @!P2 FADD.FTZ R62, R62, R73 ;  /* 0x000000493e3ea221 */ /* 0x002fe20000010000 */
[----:B---3--:R-:W-:-:S04]  /*e270*/  @!P2 FADD.FTZ R61, R61, R76 ;  /* 0x0000004c3d3da221 */ /* 0x008fc80000010000 */
[----:B------:R1:W3:Y:S01]  /*e280*/  SHFL.DOWN PT, R67, R62, 0x10, 0x1f ;  /* 0x0a001f003e437f89 */ /* 0x0002e200000e0000 */
[----:B-----5:R-:W-:-:S03]  /*e290*/  @!P2 FADD.FTZ R63, R63, R110 ;  /* 0x0000006e3f3fa221 */ /* 0x020fc60000010000 */
[----:B------:R1:W0:Y:S04]  /*e2a0*/  SHFL.DOWN PT, R74, R61, 0x10, 0x1f ;  /* 0x0a001f003d4a7f89 */ /* 0x00022800000e0000 */
[----:B------:R1:W0:Y:S01]  /*e2b0*/  SHFL.DOWN PT, R76, R63, 0x10, 0x1f ;  /* 0x0a001f003f4c7f89 */ /* 0x00022200000e0000 */
[----:B------:R-:W-:Y:S05]  /*e2c0*/  @P3 BRA `(.L_x_877) ;  /* 0x0000000000203947 */ /* 0x000fea0003800000 */
[----:B------:R-:W-:Y:S01]  /*e2d0*/  ISETP.NE.AND P2, PT, R105, RZ, PT ;  /* 0x000000ff6900720c */ /* 0x000fe20003f45270 */
[----:B0-----:R-:W-:Y:S01]  /*e2e0*/  FADD.FTZ R60, R60, R65 ;  /* 0x000000413c3c7221 */ /* 0x001fe20000010000 */
[----:B-1----:R-:W-:Y:S01]  /*e2f0*/  FADD.FTZ R61, R61, R74 ;  /* 0x0000004a3d3d7221 */ /* 0x002fe20000010000 */
[----:B---3--:R-:W-:Y:S01]  /*e300*/  FADD.FTZ R62, R62, R67 ;  /* 0x000000433e3e7221 */ /* 0x008fe20000010000 */
[----:B------:R-:W-:-:S09]  /*e310*/  FADD.FTZ R63, R63, R76 ;  /* 0x0000004c3f3f7221 */ /* 0x000fd20000010000 */
[----:B------:R-:W-:-:S04]  /*e320*/  @!P2 SHF.R.U32.HI R64, RZ, 0x1, R182 ;  /* 0x00000001ff40a819 */ /* 0x000fc800000116b6 */
[----:B------:R-:W-:-:S05]  /*e330*/  @!P2 LOP3.LUT R64, R64, 0x1f0, RZ, 0xc0, !PT ;  /* 0x000001f04040a812 */ /* 0x000fca00078ec0ff */
[----:B------:R0:W-:Y:S02]  /*e340*/  @!P2 STS.128 [R64+UR30+0x6310], R60 ;  /* 0x0063103c4000a988 */ /* 0x0001e40008000c1e */
.L_x_877:
[----:B------:R-:W-:Y:S05]  /*e350*/  BSYNC.RECONVERGENT B0 ;  /* 0x0000000000007941 */ /* 0x000fea0003800200 */
.L_x_876:
[----:B------:R-:W-:Y:S01]  /*e360*/  FMUL.FTZ R114, R207, R114 ;  /* 0x00000072cf727220 */ /* 0x000fe20000410000 */
[----:B------:R-:W-:Y:S01]  /*e370*/  FMUL.FTZ R111, R112, R111 ;  /* 0x0000006f706f7220 */ /* 0x000fe20000410000 */
[----:B------:R-:W-:Y:S01]  /*e380*/  FMUL.FTZ R78, R115, R78 ;  /* 0x0000004e734e7220 */ /* 0x000fe20000410000 */
[----:B0-----:R-:W-:Y:S01]  /*e390*/  FFMA.FTZ R64, R82, R79, R113 ;  /* 0x0000004f52407223 */ /* 0x001fe20000010071 */
[----:B------:R-:W-:Y:S01]  /*e3a0*/  FFMA.FTZ R66, R191, R66, R114 ;  /* 0x00000042bf427223 */ /* 0x000fe20000010072 */
[----:B------:R-:W-:Y:S01]  /*e3b0*/  FFMA.FTZ R77, R192, R77, R111 ;  /* 0x0000004dc04d7223 */ /* 0x000fe2000001006f */
[----:B------:R-:W-:Y:S01]  /*e3c0*/  FFMA.FTZ R72, R193, R72, R78 ;  /* 0x00000048c1487223 */ /* 0x000fe2000001004e */
[----:B------:R-:W-:Y:S01]  /*e3d0*/  FADD.FTZ R89, R64, R89 ;  /* 0x0000005940597221 */ /* 0x000fe20000010000 */
[----:B---3--:R-:W-:Y:S01]  /*e3e0*/  FFMA.FTZ R67, R83, R70, R66 ;  /* 0x0000004653437223 */ /* 0x008fe20000010042 */
        /* <DEDUP_REMOVED lines=14> */
[----:B------:R-:W3:Y:S01]  /*e4d0*/  LDS.128 R68, [UR30+0x6330] ;  /* 0x0063301eff447984 */ /* 0x000ee20008000c00 */
[----:B------:R-:W-:-:S03]  /*e4e0*/  PLOP3.LUT P2, PT, PT, PT, UP0, 0x80, 0x8 ;  /* 0x000000000008781c */ /* 0x000fc60003f4f008 */
[----:B------:R-:W5:Y:S10]  /*e4f0*/  LDS.128 R72, [UR30+0x6340] ;  /* 0x0063401eff487984 */ /* 0x000f740008000c00 */
[----:B------:R-:W2:Y:S04]  /*e500*/  @P2 LDS.64 R78, [UR36+0xa380] ;  /* 0x00a38024ff4e2984 */ /* 0x000ea80008000a00 */
[----:B------:R-:W4:Y:S01]  /*e510*/  @P2 LDS.64 R106, [UR36+0x9b80] ;  /* 0x009b8024ff6a2984 */ /* 0x000f220008000a00 */
[----:B0-----:R-:W-:Y:S01]  /*e520*/  FADD.FTZ R77, R66, R62 ;  /* 0x0000003e424d7221 */ /* 0x001fe20000010000 */
[----:B-1----:R-:W-:Y:S01]  /*e530*/  FADD.FTZ R62, R67, R63 ;  /* 0x0000003f433e7221 */ /* 0x002fe20000010000 */
[----:B------:R-:W-:Y:S01]  /*e540*/  FADD.FTZ R63, R64, R60 ;  /* 0x0000003c403f7221 */ /* 0x000fe20000010000 */
[----:B------:R-:W-:Y:S01]  /*e550*/  FADD.FTZ R60, R65, R61 ;  /* 0x0000003d413c7221 */ /* 0x000fe20000010000 */
[----:B---3--:R-:W-:Y:S01]  /*e560*/  FADD.FTZ R77, R77, R70 ;  /* 0x000000464d4d7221 */ /* 0x008fe20000010000 */
[----:B------:R-:W-:Y:S01]  /*e570*/  FADD.FTZ R62, R62, R71 ;  /* 0x000000473e3e7221 */ /* 0x000fe20000010000 */
[----:B------:R-:W-:Y:S01]  /*e580*/  FADD.FTZ R63, R63, R68 ;  /* 0x000000443f3f7221 */ /* 0x000fe20000010000 */
[----:B------:R-:W-:Y:S01]  /*e590*/  FADD.FTZ R60, R60, R69 ;  /* 0x000000453c3c7221 */ /* 0x000fe20000010000 */
[----:B-----5:R-:W-:Y:S01]  /*e5a0*/  FADD.FTZ R74, R77, R74 ;  /* 0x0000004a4d4a7221 */ /* 0x020fe20000010000 */
[----:B------:R-:W-:Y:S01]  /*e5b0*/  FADD.FTZ R75, R62, R75 ;  /* 0x0000004b3e4b7221 */ /* 0x000fe20000010000 */
[----:B------:R-:W-:Y:S01]  /*e5c0*/  FADD.FTZ R72, R63, R72 ;  /* 0x000000483f487221 */ /* 0x000fe20000010000 */
[----:B------:R-:W-:Y:S01]  /*e5d0*/  FADD.FTZ R73, R60, R73 ;  /* 0x000000493c497221 */ /* 0x000fe20000010000 */
[----:B--2---:R-:W-:Y:S01]  /*e5e0*/  @P2 FADD.FTZ R74, R74, R78 ;  /* 0x0000004e4a4a2221 */ /* 0x004fe20000010000 */
[----:B------:R-:W-:Y:S01]  /*e5f0*/  @P2 FADD.FTZ R75, R75, R79 ;  /* 0x0000004f4b4b2221 */ /* 0x000fe20000010000 */
[----:B----4-:R-:W-:Y:S01]  /*e600*/  @P2 FADD.FTZ R72, R72, R106 ;  /* 0x0000006a48482221 */ /* 0x010fe20000010000 */
[----:B------:R-:W-:-:S03]  /*e610*/  @P2 FADD.FTZ R73, R73, R107 ;  /* 0x0000006b49492221 */ /* 0x000fc60000010000 */
[----:B------:R0:W-:Y:S04]  /*e620*/  STS.64 [UR36+0xa380], R74 ;  /* 0x00a3804aff007988 */ /* 0x0001e80008000a24 */
[----:B------:R0:W-:Y:S02]  /*e630*/  STS.64 [UR36+0x9b80], R72 ;  /* 0x009b8048ff007988 */ /* 0x0001e40008000a24 */
.L_x_879:
[----:B------:R-:W-:Y:S05]  /*e640*/  BSYNC.RECONVERGENT B0 ;  /* 0x0000000000007941 */ /* 0x000fea0003800200 */
.L_x_878:
[----:B------:R-:W-:-:S04]  /*e650*/  UIADD3 UR8, UPT, UPT, UR8, 0x1, URZ ;  /* 0x0000000108087890 */ /* 0x000fc8000fffe0ff */
[----:B------:R-:W-:-:S09]  /*e660*/  UISETP.GE.AND UP0, UPT, UR8, UR47, UPT ;  /* 0x0000002f0800728c */ /* 0x000fd2000bf06270 */
[----:B------:R-:W-:Y:S05]  /*e670*/  BRA.U !UP0, `(.L_x_880) ;  /* 0xffffff6508cc7547 */ /* 0x000fea000b83ffff */
.L_x_782:
[----:B------:R-:W3:Y:S01]  /*e680*/  LDL.LU R64, [R1+0x4] ;  /* 0x0000040001407983 */ /* 0x000ee20000300800 */
[----:B------:R-:W-:Y:S01]  /*e690*/  F2FP.BF16.F32.PACK_AB R32, R32, R33 ;  /* 0x000000212020723e */ /* 0x000fe200000010ff */
[----:B------:R-:W-:Y:S01]  /*e6a0*/  BAR.SYNC.DEFER_BLOCKING 0x0 ;  /* 0x0000000000007b1d */ /* 0x000fe20000010000 */
[----:B------:R-:W-:Y:S02]  /*e6b0*/  F2FP.BF16.F32.PACK_AB R30, R30, R31 ;  /* 0x0000001f1e1e723e */ /* 0x000fe400000010ff */
[----:B------:R-:W-:Y:S01]  /*e6c0*/  F2FP.BF16.F32.PACK_AB R26, R26, R27 ;  /* 0x0000001b1a1a723e */ /* 0x000fe200000010ff */
[----:B------:R-:W-:Y:S01]  /*e6d0*/  UIMAD UR29, UR20, -0x800, UR29 ;  /* 0xfffff800141d78a4 */ /* 0x000fe2000f8e021d */
[----:B------:R-:W-:Y:S02]  /*e6e0*/  F2FP.BF16.F32.PACK_AB R28, R28, R29 ;  /* 0x0000001d1c1c723e */ /* 0x000fe400000010ff */
[----:B------:R-:W-:Y:S01]  /*e6f0*/  F2FP.BF16.F32.PACK_AB R24, R24, R25 ;  /* 0x000000191818723e */ /* 0x000fe200000010ff */
[----:B-1----:R-:W5:Y:S01]  /*e700*/  LDL.LU R62, [R1] ;  /* 0x00000000013e7983 */ /* 0x002f620000300800 */
[----:B------:R-:W-:-:S02]  /*e710*/  F2FP.BF16.F32.PACK_AB R22, R22, R23 ;  /* 0x000000171616723e */ /* 0x000fc400000010ff */
[----:B------:R-:W-:Y:S01]  /*e720*/  F2FP.BF16.F32.PACK_AB R20, R20, R21 ;  /* 0x000000151414723e */ /* 0x000fe200000010ff */
[----:B------:R-:W2:Y:S01]  /*e730*/  LDL.LU R60, [R1+0x8] ;  /* 0x00000800013c7983 */ /* 0x000ea20000300800 */
[----:B------:R-:W-:Y:S01]  /*e740*/  PRMT R51, R32, 0x7632, R51 ;  /* 0x0000763220337816 */ /* 0x000fe20000000033 */
[----:B------:R-:W-:Y:S01]  /*e750*/  UIADD3 UR29, UPT, UPT, UR29, 0x800, URZ ;  /* 0x000008001d1d7890 */ /* 0x000fe2000fffe0ff */
[----:B------:R-:W-:Y:S01]  /*e760*/  PRMT R0, R30, 0x7632, R0 ;  /* 0x000076321e007816 */ /* 0x000fe20000000000 */
[----:B------:R-:W1:Y:S01]  /*e770*/  S2UR UR31, SR_CTAID.X ;  /* 0x00000000001f79c3 */ /* 0x000e620000002500 */
[----:B------:R-:W-:Y:S01]  /*e780*/  F2FP.BF16.F32.PACK_AB R18, R18, R19 ;  /* 0x000000131212723e */ /* 0x000fe200000010ff */
[----:B------:R-:W1:Y:S01]  /*e790*/  LDCU.64 UR16, c[0x0][0x4f8] ;  /* 0x00009f00ff1077ac */ /* 0x000e620008000a00 */
[----:B0-----:R-:W-:Y:S02]  /*e7a0*/  PRMT R3, R28, 0x7632, R3 ;  /* 0x000076321c037816 */ /* 0x001fe40000000003 */
[----:B------:R-:W-:Y:S01]  /*e7b0*/  PRMT R4, R24, 0x7632, R4 ;  /* 0x0000763218047816 */ /* 0x000fe20000000004 */
[----:B------:R-:W0:Y:S01]  /*e7c0*/  LDCU.64 UR18, c[0x0][0x500] ;  /* 0x0000a000ff1277ac */ /* 0x000e220008000a00 */
[----:B------:R-:W-:Y:S01]  /*e7d0*/  PRMT R5, R18, 0x7632, R5 ;  /* 0x0000763212057816 */ /* 0x000fe20000000005 */
[----:B------:R4:W-:Y:S01]  /*e7e0*/  STS.U16 [R102+0x2], R51 ;  /* 0x0000023366007388 */ /* 0x0009e20000000400 */
[----:B------:R-:W-:Y:S01]  /*e7f0*/  MOV R10, UR29 ;  /* 0x0000001d000a7c02 */ /* 0x000fe20008000f00 */
[----:B------:R-:W0:Y:S01]  /*e800*/  S2UR UR12, SR_CTAID.Y ;  /* 0x00000000000c79c3 */ /* 0x000e220000002600 */
[----:B------:R-:W-:Y:S01]  /*e810*/  ULEA UR8, UR20, 0xfffff800, 0xb ;  /* 0xfffff80014087891 */ /* 0x000fe2000f8e58ff */
[----:B------:R1:W-:Y:S01]  /*e820*/  STS.U16 [R102+0x6], R0 ;  /* 0x0000060066007388 */ /* 0x0003e20000000400 */
[----:B------:R-:W-:Y:S01]  /*e830*/  UMOV UR9, URZ ;  /* 0x000000ff00097c82 */ /* 0x000fe20008000000 */
[----:B------:R-:W-:Y:S01]  /*e840*/  SHF.L.U32 R29, R182, 0x4, RZ ;  /* 0x00000004b61d7819 */ /* 0x000fe200000006ff */
[----:B------:R-:W-:Y:S01]  /*e850*/  UIADD3 UR27, UP0, UPT, UR27, -0x2000, URZ ;  /* 0xffffe0001b1b7890 */ /* 0x000fe2000ff1e0ff */
[----:B------:R-:W-:Y:S01]  /*e860*/  STS.U16 [R102], R32 ;  /* 0x0000002066007388 */ /* 0x000fe20000000400 */
[----:B------:R-:W-:Y:S01]  /*e870*/  UIADD3 UR21, UP1, UPT, UR21, -0x1000, URZ ;  /* 0xfffff00015157890 */ /* 0x000fe2000ff3e0ff */
[----:B----4-:R-:W-:Y:S01]  /*e880*/  PRMT R51, R26, 0x7632, R51 ;  /* 0x000076321a337816 */ /* 0x010fe20000000033 */
[----:B------:R-:W-:Y:S01]  /*e890*/  UIADD3.X UR28, UPT, UPT, UR28, -0x1, URZ, UP0, !UPT ;  /* 0xffffffff1c1c7890 */ /* 0x000fe200087fe4ff */
[----:B------:R-:W-:Y:S01]  /*e8a0*/  STS.U16 [R102+0x4], R30 ;  /* 0x0000041e66007388 */ /* 0x000fe20000000400 */
[----:B------:R-:W-:Y:S01]  /*e8b0*/  UISETP.GT.AND UP0, UPT, UR20, 0x1, UPT ;  /* 0x000000011400788c */ /* 0x000fe2000bf04270 */
[----:B-1----:R-:W-:Y:S01]  /*e8c0*/  PRMT R0, R22, 0x7632, R0 ;  /* 0x0000763216007816 */ /* 0x002fe20000000000 */
[----:B------:R-:W-:Y:S01]  /*e8d0*/  UIADD3 UR23, UP2, UPT, UR23, -0x1000, URZ ;  /* 0xfffff00017177890 */ /* 0x000fe2000ff5e0ff */
[----:B------:R1:W-:Y:S01]  /*e8e0*/  STS.U16 [R102+0xe], R51 ;  /* 0x00000e3366007388 */ /* 0x0003e20000000400 */
[----:B------:R-:W-:-:S02]  /*e8f0*/  UIMAD.WIDE.U32 UR14, UR31, UR16, UR8 ;  /* 0x000000101f0e72a5 */ /* 0x000fc4000f8e0008 */
[----:B------:R-:W-:Y:S01]  /*e900*/  UIADD3 UR25, UP3, UPT, UR25, -0x1000, URZ ;  /* 0xfffff00019197890 */ /* 0x000fe2000ff7e0ff */
[----:B------:R-:W-:Y:S01]  /*e910*/  STS.U16 [R102+0x8], R28 ;  /* 0x0000081c66007388 */ /* 0x000fe20000000400 */
[----:B------:R-:W-:Y:S01]  /*e920*/  UIMAD UR15, UR31, UR17, UR15 ;  /* 0x000000111f0f72a4 */ /* 0x000fe2000f8e020f */
[----:B------:R-:W4:Y:S02]  /*e930*/  LDCU.64 UR16, c[0x0][0x550] ;  /* 0x0000aa00ff1077ac */ /* 0x000f240008000a00 */
[----:B------:R-:W-:Y:S01]  /*e940*/  STS.U16 [R102+0xa], R3 ;  /* 0x00000a0366007388 */ /* 0x000fe20000000400 */
[----:B-1----:R-:W-:Y:S01]  /*e950*/  PRMT R51, R20, 0x7632, R51 ;  /* 0x0000763214337816 */ /* 0x002fe20000000033 */
[----:B0-----:R-:W-:Y:S02]  /*e960*/  UIMAD UR13, UR12, UR19, URZ ;  /* 0x000000130c0d72a4 */ /* 0x001fe4000f8e02ff */
[----:B------:R-:W-:Y:S01]  /*e970*/  STS.U16 [R102+0xc], R26 ;  /* 0x00000c1a66007388 */ /* 0x000fe20000000400 */
[----:B------:R-:W-:-:S02]  /*e980*/  UIMAD.WIDE.U32 UR14, UR12, UR18, UR14 ;  /* 0x000000120c0e72a5 */ /* 0x000fc4000f8e000e */
[----:B------:R-:W-:Y:S01]  /*e990*/  UIADD3.X UR22, UPT, UPT, UR22, -0x1, URZ, UP1, !UPT ;  /* 0xffffffff16167890 */ /* 0x000fe20008ffe4ff */
[----:B------:R-:W-:Y:S01]  /*e9a0*/  STS.U16 [R102+0x10], R24 ;  /* 0x0000101866007388 */ /* 0x000fe20000000400 */
[----:B------:R-:W-:Y:S01]  /*e9b0*/  MOV R8, UR13 ;  /* 0x0000000d00087c02 */ /* 0x000fe20008000f00 */
[----:B------:R-:W-:Y:S02]  /*e9c0*/  UIADD3.X UR24, UPT, UPT, UR24, -0x1, URZ, UP2, !UPT ;  /* 0xffffffff18187890 */ /* 0x000fe400097fe4ff */
[----:B------:R-:W-:Y:S01]  /*e9d0*/  STS.U16 [R102+0x12], R4 ;  /* 0x0000120466007388 */ /* 0x000fe20000000400 */
[----:B------:R-:W-:-:S03]  /*e9e0*/  UIADD3.X UR26, UPT, UPT, UR26, -0x1, URZ, UP3, !UPT ;  /* 0xffffffff1a1a7890 */ /* 0x000fc60009ffe4ff */
[----:B------:R-:W-:Y:S04]  /*e9f0*/  STS.U16 [R102+0x14], R22 ;  /* 0x0000141666007388 */ /* 0x000fe80000000400 */
[----:B------:R0:W-:Y:S04]  /*ea00*/  STS.U16 [R102+0x16], R0 ;  /* 0x0000160066007388 */ /* 0x0001e80000000400 */
[----:B------:R-:W-:Y:S04]  /*ea10*/  STS.U16 [R102+0x18], R20 ;  /* 0x0000181466007388 */ /* 0x000fe80000000400 */
[----:B------:R-:W-:Y:S01]  /*ea20*/  STS.U16 [R102+0x1a], R51 ;  /* 0x00001a3366007388 */ /* 0x000fe20000000400 */
[----:B0-----:R-:W-:-:S03]  /*ea30*/  LOP3.LUT R0, R182, 0x1f, RZ, 0xc0, !PT ;  /* 0x0000001fb6007812 */ /* 0x001fc600078ec0ff */
[----:B------:R-:W-:Y:S01]  /*ea40*/  STS.U16 [R102+0x1c], R18 ;  /* 0x00001c1266007388 */ /* 0x000fe20000000400 */
[----:B------:R-:W-:-:S03]  /*ea50*/  LOP3.LUT R29, R0, 0x3e00, R29, 0xf8, !PT ;  /* 0x00003e00001d7812 */ /* 0x000fc600078ef81d */
[----:B------:R0:W-:Y:S01]  /*ea60*/  STS.U16 [R102+0x1e], R5 ;  /* 0x00001e0566007388 */ /* 0x0001e20000000400 */
[----:B------:R-:W-:-:S03]  /*ea70*/  NOP ;  /* 0x0000000000007918 */ /* 0x000fc60000000000 */
[----:B------:R-:W-:Y:S01]  /*ea80*/  LDS.U16 R9, [R250+0x80] ;  /* 0x00008000fa097984 */ /* 0x000fe20000000400 */
[C---:B------:R-:W-:Y:S02]  /*ea90*/  LOP3.LUT R39, R29.reuse, 0x20, RZ, 0xfc, !PT ;  /* 0x000000201d277812 */ /* 0x040fe400078efcff */
[C---:B0-----:R-:W-:Y:S01]  /*eaa0*/  IADD3 R5, P1, PT, R29.reuse, UR14, RZ ;  /* 0x0000000e1d057c10 */ /* 0x041fe2000ff3e0ff */
[----:B------:R-:W-:Y:S01]  /*eab0*/  LDS.U16 R11, [R249+0xc0] ;  /* 0x0000c000f90b7984 */ /* 0x000fe20000000400 */
[----:B------:R-:W-:Y:S02]  /*eac0*/  LOP3.LUT R41, R29, 0x40, RZ, 0xfc, !PT ;  /* 0x000000401d297812 */ /* 0x000fe400078efcff */
[----:B------:R-:W-:Y:S01]  /*ead0*/  IADD3.X R8, PT, PT, R8, UR15, RZ, P1, !PT ;  /* 0x0000000f08087c10 */ /* 0x000fe20008ffe4ff */
[----:B------:R-:W-:Y:S01]  /*eae0*/  LDS.U16 R13, [R244+0x100] ;  /* 0x00010000f40d7984 */ /* 0x000fe20000000400 */
[----:B----4-:R-:W-:Y:S01]  /*eaf0*/  LEA R4, P1, R5, UR16, 0x1 ;  /* 0x0000001005047c11 */ /* 0x010fe2000f8208ff */
[----:B------:R-:W0:Y:S01]  /*eb00*/  LDCU.64 UR14, c[0x0][0x518] ;  /* 0x0000a300ff0e77ac */ /* 0x000e220008000a00 */
[----:B------:R-:W-:Y:S01]  /*eb10*/  LOP3.LUT R43, R29, 0x60, RZ, 0xfc, !PT ;  /* 0x000000601d2b7812 */ /* 0x000fe200078efcff */
[----:B------:R-:W-:Y:S01]  /*eb20*/  LDS.U16 R15, [R243+0x140] ;  /* 0x00014000f30f7984 */ /* 0x000fe20000000400 */
[----:B------:R-:W-:Y:S01]  /*eb30*/  LEA.HI.X R5, R5, UR17, R8, 0x1, P1 ;  /* 0x0000001105057c11 */ /* 0x000fe200088f0c08 */
[----:B------:R-:W1:Y:S01]  /*eb40*/  LDCU.64 UR16, c[0x0][0x520] ;  /* 0x0000a400ff1077ac */ /* 0x000e620008000a00 */
[C---:B------:R-:W-:Y:S01]  /*eb50*/  LOP3.LUT R45, R29.reuse, 0x80, RZ, 0xfc, !PT ;  /* 0x000000801d2d7812 */ /* 0x040fe200078efcff */
[----:B------:R-:W-:Y:S01]  /*eb60*/  LDS.U16 R17, [R242+0x180] ;  /* 0x00018000f2117984 */ /* 0x000fe20000000400 */
[----:B------:R-:W-:-:S02]  /*eb70*/  LOP3.LUT R47, R29, 0xa0, RZ, 0xfc, !PT ;  /* 0x000000a01d2f7812 */ /* 0x000fc400078efcff */
        /* <DEDUP_REMOVED lines=9> */
[----:B0-----:R-:W-:Y:S01]  /*ec10*/  UIMAD.WIDE.U32 UR8, UR31, UR14, UR8 ;  /* 0x0000000e1f0872a5 */ /* 0x001fe2000f8e0008 */
[C---:B------:R-:W-:Y:S01]  /*ec20*/  LOP3.LUT R61, R29.reuse, 0x180, RZ, 0xfc, !PT ;  /* 0x000001801d3d7812 */ /* 0x040fe200078efcff */
[----:B------:R-:W-:Y:S01]  /*ec30*/  LDS.U16 R25, [R238+0x280] ;  /* 0x00028000ee197984 */ /* 0x000fe20000000400 */
[C---:B------:R-:W-:Y:S01]  /*ec40*/  LOP3.LUT R63, R29.reuse, 0x1a0, RZ, 0xfc, !PT ;  /* 0x000001a01d3f7812 */ /* 0x040fe200078efcff */
[----:B------:R-:W-:Y:S01]  /*ec50*/  UIMAD UR9, UR31, UR15, UR9 ;  /* 0x0000000f1f0972a4 */ /* 0x000fe2000f8e0209 */
[C---:B------:R-:W-:Y:S01]  /*ec60*/  LOP3.LUT R65, R29.reuse, 0x1c0, RZ, 0xfc, !PT ;  /* 0x000001c01d417812 */ /* 0x040fe200078efcff */
[----:B------:R-:W-:Y:S01]  /*ec70*/  LDS.U16 R27, [R237+0x2c0] ;  /* 0x0002c000ed1b7984 */ /* 0x000fe20000000400 */
[----:B------:R-:W-:Y:S01]  /*ec80*/  LOP3.LUT R67, R29, 0x1e0, RZ, 0xfc, !PT ;  /* 0x000001e01d437812 */ /* 0x000fe200078efcff */
[----:B------:R-:W0:Y:S02]  /*ec90*/  LDCU.64 UR14, c[0x0][0x560] ;  /* 0x0000ac00ff0e77ac */ /* 0x000e240008000a00 */
[----:B------:R-:W-:Y:S01]  /*eca0*/  LDS.U16 R31, [R229+0x300] ;  /* 0x00030000e51f7984 */ /* 0x000fe20000000400 */
[----:B-1----:R-:W-:-:S03]  /*ecb0*/  UIMAD.WIDE.U32 UR8, UR12, UR16, UR8 ;  /* 0x000000100c0872a5 */ /* 0x002fc6000f8e0008 */
[----:B------:R-:W-:Y:S01]  /*ecc0*/  LDS.U16 R33, [R225+0x340] ;  /* 0x00034000e1217984 */ /* 0x000fe20000000400 */
[----:B------:R-:W-:-:S03]  /*ecd0*/  UIMAD UR9, UR12, UR17, UR9 ;  /* 0x000000110c0972a4 */ /* 0x000fc6000f8e0209 */
[----:B------:R-:W-:Y:S04]  /*ece0*/  LDS.U16 R35, [R104+0x380] ;  /* 0x0003800068237984 */ /* 0x000fe80000000400 */
[----:B------:R-:W-:Y:S04]  /*ecf0*/  LDS.U16 R37, [R103+0x3c0] ;  /* 0x0003c00067257984 */ /* 0x000fe80000000400 */
[----:B---3--:R-:W-:Y:S04]  /*ed00*/  LDS.U16 R3, [R64] ;  /* 0x0000000040037984 */ /* 0x008fe80000000400 */
[----:B-----5:R-:W-:Y:S04]  /*ed10*/  LDS.U16 R7, [R62+0x40] ;  /* 0x000040003e077984 */ /* 0x020fe80000000400 */
        /* <DEDUP_REMOVED lines=13> */
[----:B------:R-:W-:Y:S01]  /*edf0*/  @!P1 STG.E.U16 desc[UR32][R4.64+0x80], R9 ;  /* 0x0000800904009986 */ /* 0x000fe2000c101520 */
[----:B------:R-:W-:-:S03]  /*ee00*/  ISETP.GE.AND P1, PT, R53, R6, PT ;  /* 0x000000063500720c */ /* 0x000fc60003f26270 */
[----:B------:R-:W-:Y:S01]  /*ee10*/  @!P4 STG.E.U16 desc[UR32][R4.64+0x140], R15 ;  /* 0x0001400f0400c986 */ /* 0x000fe2000c101520 */
[----:B------:R-:W-:Y:S02]  /*ee20*/  ISETP.GE.AND P4, PT, R61, R6, PT ;  /* 0x000000063d00720c */ /* 0x000fe40003f86270 */
[----:B-1----:R-:W-:Y:S01]  /*ee30*/  F2FP.BF16.F32.PACK_AB R3, R87, R86 ;  /* 0x000000565703723e */ /* 0x002fe200000010ff */
[----:B------:R1:W-:Y:S01]  /*ee40*/  @!P2 STG.E.U16 desc[UR32][R4.64+0xc0], R11 ;  /* 0x0000c00b0400a986 */ /* 0x0003e2000c101520 */
[-C--:B------:R-:W-:Y:S01]  /*ee50*/  ISETP.GE.AND P2, PT, R55, R6.reuse, PT ;  /* 0x000000063700720c */ /* 0x080fe20003f46270 */
[----:B--2---:R-:W-:Y:S01]  /*ee60*/  FADD.FTZ R86, R86, R60 ;  /* 0x0000003c56567221 */ /* 0x004fe20000010000 */
[----:B---3--:R-:W-:Y:S01]  /*ee70*/  PRMT R7, R3, 0x7632, R7 ;  /* 0x0000763203077816 */ /* 0x008fe20000000007 */
[----:B------:R-:W-:Y:S01]  /*ee80*/  @!P3 STG.E.U16 desc[UR32][R4.64+0x100], R13 ;  /* 0x0001000d0400b986 */ /* 0x000fe2000c101520 */
[----:B------:R-:W-:Y:S01]  /*ee90*/  ISETP.GE.AND P3, PT, R63, R6, PT ;  /* 0x000000063f00720c */ /* 0x000fe20003f66270 */
[----:B------:R-:W-:-:S02]  /*eea0*/  FADD.FTZ R87, R86, R87 ;  /* 0x0000005756577221 */ /* 0x000fc40000010000 */
        /* <DEDUP_REMOVED lines=8> */
[----:B------:R-:W-:Y:S01]  /*ef30*/  PRMT R6, R3, 0x7610, R6 ;  /* 0x0000761003067816 */ /* 0x000fe20000000006 */
[----:B------:R-:W-:Y:S01]  /*ef40*/  @!P5 STG.E.U16 desc[UR32][R4.64+0x2c0], R27 ;  /* 0x0002c01b0400d986 */ /* 0x000fe2000c101520 */
[----:B------:R-:W-:-:S03]  /*ef50*/  F2FP.BF16.F32.PACK_AB R3, R91, R90 ;  /* 0x0000005a5b03723e */ /* 0x000fc600000010ff */
[----:B------:R-:W-:Y:S01]  /*ef60*/  @!P6 STG.E.U16 desc[UR32][R4.64+0x280], R25 ;  /* 0x000280190400e986 */ /* 0x000fe2000c101520 */
[C---:B-1----:R-:W-:Y:S02]  /*ef70*/  PRMT R11, R3.reuse, 0x7610, R11 ;  /* 0x00007610030b7816 */ /* 0x042fe4000000000b */
[----:B------:R-:W-:Y:S01]  /*ef80*/  PRMT R12, R3, 0x7632, R12 ;  /* 0x00007632030c7816 */ /* 0x000fe2000000000c */
[----:B------:R-:W-:Y:S01]  /*ef90*/  @!P4 STG.E.U16 desc[UR32][R4.64+0x300], R31 ;  /* 0x0003001f0400c986 */ /* 0x000fe2000c101520 */
[----:B------:R-:W-:-:S03]  /*efa0*/  F2FP.BF16.F32.PACK_AB R3, R93, R92 ;  /* 0x0000005c5d03723e */ /* 0x000fc600000010ff */
[----:B------:R-:W-:Y:S04]  /*efb0*/  @!P3 STG.E.U16 desc[UR32][R4.64+0x340], R33 ;  /* 0x000340210400b986 */ /* 0x000fe8000c101520 */
[----:B------:R-:W-:Y:S04]  /*efc0*/  @!P1 STG.E.U16 desc[UR32][R4.64+0x380], R35 ;  /* 0x0003802304009986 */ /* 0x000fe8000c101520 */
[----:B------:R1:W-:Y:S01]  /*efd0*/  @!P2 STG.E.U16 desc[UR32][R4.64+0x3c0], R37 ;  /* 0x0003c0250400a986 */ /* 0x0003e2000c101520 */
[----:B------:R-:W-:Y:S01]  /*efe0*/  BAR.SYNC.DEFER_BLOCKING 0x0 ;  /* 0x0000000000007b1d */ /* 0x000fe20000010000 */
[----:B-1----:R-:W-:Y:S01]  /*eff0*/  F2FP.BF16.F32.PACK_AB R5, R89, R88 ;  /* 0x000000585905723e */ /* 0x002fe200000010ff */
[----:B------:R-:W-:Y:S01]  /*f000*/  FADD.FTZ R88, R87, R88 ;  /* 0x0000005857587221 */ /* 0x000fe20000010000 */
[----:B------:R-:W-:-:S02]  /*f010*/  F2FP.BF16.F32.PACK_AB R4, R95, R94 ;  /* 0x0000005e5f04723e */ /* 0x000fc400000010ff */
[C---:B------:R-:W-:Y:S01]  /*f020*/  PRMT R8, R5.reuse, 0x7610, R8 ;  /* 0x0000761005087816 */ /* 0x040fe20000000008 */
[----:B------:R-:W-:Y:S01]  /*f030*/  FADD.FTZ R89, R88, R89 ;  /* 0x0000005958597221 */ /* 0x000fe20000010000 */
[----:B------:R-:W-:Y:S02]  /*f040*/  PRMT R9, R5, 0x7632, R9 ;  /* 0x0000763205097816 */ /* 0x000fe40000000009 */
[C---:B------:R-:W-:Y:S01]  /*f050*/  PRMT R13, R4.reuse, 0x7610, R13 ;  /* 0x00007610040d7816 */ /* 0x040fe2000000000d */
[----:B------:R-:W-:Y:S01]  /*f060*/  FADD.FTZ R90, R89, R90 ;  /* 0x0000005a595a7221 */ /* 0x000fe20000010000 */
[----:B------:R-:W-:Y:S02]  /*f070*/  PRMT R14, R4, 0x7632, R14 ;  /* 0x00007632040e7816 */ /* 0x000fe4000000000e */
[----:B------:R-:W-:Y:S01]  /*f080*/  F2FP.BF16.F32.PACK_AB R5, R97, R96 ;  /* 0x000000606105723e */ /* 0x000fe200000010ff */
[----:B------:R-:W-:Y:S01]  /*f090*/  FADD.FTZ R91, R90, R91 ;  /* 0x0000005b5a5b7221 */ /* 0x000fe20000010000 */
[----:B------:R-:W-:Y:S01]  /*f0a0*/  F2FP.BF16.F32.PACK_AB R4, R101, R100 ;  /* 0x000000646504723e */ /* 0x000fe200000010ff */
[----:B------:R1:W-:Y:S02]  /*f0b0*/  STS.U16 [R102], R6 ;  /* 0x0000000666007388 */ /* 0x0003e40000000400 */
[----:B------:R-:W-:-:S02]  /*f0c0*/  FADD.FTZ R92, R91, R92 ;  /* 0x0000005c5b5c7221 */ /* 0x000fc40000010000 */
[----:B------:R2:W-:Y:S02]  /*f0d0*/  STS.U16 [R102+0x2], R7 ;  /* 0x0000020766007388 */ /* 0x0005e40000000400 */
[----:B------:R-:W-:Y:S02]  /*f0e0*/  FADD.FTZ R93, R92, R93 ;  /* 0x0000005d5c5d7221 */ /* 0x000fe40000010000 */
[----:B------:R3:W-:Y:S02]  /*f0f0*/  STS.U16 [R102+0x4], R8 ;  /* 0x0000040866007388 */ /* 0x0007e40000000400 */
[----:B------:R-:W-:Y:S01]  /*f100*/  FADD.FTZ R94, R93, R94 ;  /* 0x0000005e5d5e7221 */ /* 0x000fe20000010000 */
[C---:B-1----:R-:W-:Y:S01]  /*f110*/  PRMT R6, R3.reuse, 0x7610, R6 ;  /* 0x0000761003067816 */ /* 0x042fe20000000006 */
[----:B------:R1:W-:Y:S02]  /*f120*/  STS.U16 [R102+0xa], R12 ;  /* 0x00000a0c66007388 */ /* 0x0003e40000000400 */
[----:B------:R-:W-:Y:S01]  /*f130*/  FADD.FTZ R95, R94, R95 ;  /* 0x0000005f5e5f7221 */ /* 0x000fe20000010000 */
[----:B--2---:R-:W-:-:S02]  /*f140*/  PRMT R7, R3, 0x7632, R7 ;  /* 0x0000763203077816 */ /* 0x004fc40000000007 */
[----:B------:R-:W-:Y:S01]  /*f150*/  F2FP.BF16.F32.PACK_AB R3, R99, R98 ;  /* 0x000000626303723e */ /* 0x000fe200000010ff */
[----:B------:R2:W-:Y:S01]  /*f160*/  STS.U16 [R102+0xc], R6 ;  /* 0x00000c0666007388 */ /* 0x0005e20000000400 */
[----:B---3--:R-:W-:Y:S01]  /*f170*/  PRMT R8, R5, 0x7632, R8 ;  /* 0x0000763205087816 */ /* 0x008fe20000000008 */
[----:B------:R-:W-:Y:S01]  /*f180*/  FADD.FTZ R96, R95, R96 ;  /* 0x000000605f607221 */ /* 0x000fe20000010000 */
[C---:B------:R-:W-:Y:S01]  /*f190*/  PRMT R15, R3.reuse, 0x7632, R15 ;  /* 0x00007632030f7816 */ /* 0x040fe2000000000f */
[----:B------:R-:W-:Y:S01]  /*f1a0*/  STS.U16 [R102+0x6], R9 ;  /* 0x0000060966007388 */ /* 0x000fe20000000400 */
[----:B-1----:R-:W-:Y:S01]  /*f1b0*/  PRMT R12, R3, 0x7610, R12 ;  /* 0x00007610030c7816 */ /* 0x002fe2000000000c */
[----:B------:R-:W-:Y:S02]  /*f1c0*/  FADD.FTZ R97, R96, R97 ;  /* 0x0000006160617221 */ /* 0x000fe40000010000 */
[----:B------:R-:W-:Y:S01]  /*f1d0*/  STS.U16 [R102+0x8], R11 ;  /* 0x0000080b66007388 */ /* 0x000fe20000000400 */
[----:B--2---:R-:W-:Y:S01]  /*f1e0*/  PRMT R6, R4, 0x7632, R6 ;  /* 0x0000763204067816 */ /* 0x004fe20000000006 */
[----:B------:R-:W-:-:S02]  /*f1f0*/  FADD.FTZ R98, R97, R98 ;  /* 0x0000006261627221 */ /* 0x000fc40000010000 */
[----:B------:R-:W-:Y:S02]  /*f200*/  STS.U16 [R102+0xe], R7 ;  /* 0x00000e0766007388 */ /* 0x000fe40000000400 */
[----:B------:R-:W-:Y:S02]  /*f210*/  FADD.FTZ R99, R98, R99 ;  /* 0x0000006362637221 */ /* 0x000fe40000010000 */
[----:B------:R-:W-:Y:S02]  /*f220*/  STS.U16 [R102+0x10], R13 ;  /* 0x0000100d66007388 */ /* 0x000fe40000000400 */
[----:B------:R-:W-:Y:S02]  /*f230*/  FADD.FTZ R100, R99, R100 ;  /* 0x0000006463647221 */ /* 0x000fe40000010000 */
[----:B------:R-:W-:Y:S04]  /*f240*/  STS.U16 [R102+0x12], R14 ;  /* 0x0000120e66007388 */ /* 0x000fe80000000400 */
[----:B------:R1:W-:Y:S04]  /*f250*/  STS.U16 [R102+0x14], R5 ;  /* 0x0000140566007388 */ /* 0x0003e80000000400 */
[----:B------:R2:W-:Y:S04]  /*f260*/  STS.U16 [R102+0x16], R8 ;  /* 0x0000160866007388 */ /* 0x0005e80000000400 */
        /* <DEDUP_REMOVED lines=23> */
[----:B-1----:R-:W-:Y:S01]  /*f3e0*/  IADD3 R5, P0, PT, R29, UR8, RZ ;  /* 0x000000081d057c10 */ /* 0x002fe2000ff1e0ff */
[----:B------:R-:W-:-:S03]  /*f3f0*/  UIADD3 UR8, UPT, UPT, UR20, -0x1, URZ ;  /* 0xffffffff14087890 */ /* 0x000fc6000fffe0ff */
[----:B--2---:R-:W-:Y:S02]  /*f400*/  IADD3.X R8, PT, PT, RZ, UR9, RZ, P0, !PT ;  /* 0x00000009ff087c10 */ /* 0x004fe400087fe4ff */
[C---:B0-----:R-:W-:Y:S02]  /*f410*/  LEA R4, P3, R5.reuse, UR14, 0x1 ;  /* 0x0000000e05047c11 */ /* 0x041fe4000f8608ff */
        /* <DEDUP_REMOVED lines=17> */
[-C--:B------:R-:W-:Y:S01]  /*f530*/  ISETP.GE.AND P4, PT, R57, R6.reuse, PT ;  /* 0x000000063900720c */ /* 0x080fe20003f86270 */
[----:B0-----:R-:W-:Y:S02]  /*f540*/  FADD.FTZ R3, R100, R101 ;  /* 0x0000006564037221 */ /* 0x001fe40000010000 */
        /* <DEDUP_REMOVED lines=16> */
[----:B------:R1:W-:Y:S04]  /*f650*/  @!P1 STG.E.U16 desc[UR32][R4.64+0x3c0], R103 ;  /* 0x0003c06704009986 */ /* 0x0003e8000c101520 */
[----:B------:R1:W-:Y:S01]  /*f660*/  STL [R1+0x8], R3 ;  /* 0x0000080301007387 */ /* 0x0003e20000100800 */
[----:B------:R-:W-:Y:S05]  /*f670*/  BRA.U UP0, `(.L_x_881) ;  /* 0xffffff11009c7547 */ /* 0x000fea000b83ffff */
.L_x_780:
[----:B------:R-:W0:Y:S01]  /*f680*/  LDCU.64 UR6, c[0x0][0x548] ;  /* 0x0000a900ff0677ac */ /* 0x000e220008000a00 */
[----:B-1----:R-:W1:Y:S01]  /*f690*/  S2R R11, SR_TID.X ;  /* 0x00000000000b7919 */ /* 0x002e620000002100 */
[----:B------:R-:W2:Y:S01]  /*f6a0*/  LDCU UR15, c[0x0][0x38c] ;  /* 0x00007180ff0f77ac */ /* 0x000ea20008000800 */
[----:B------:R-:W3:Y:S01]  /*f6b0*/  LDCU.64 UR8, c[0x0][0x568] ;  /* 0x0000ad00ff0877ac */ /* 0x000ee20008000a00 */
[----:B0-----:R-:W-:-:S04]  /*f6c0*/  UISETP.NE.U32.AND UP0, UPT, UR6, URZ, UPT ;  /* 0x000000ff0600728c */ /* 0x001fc8000bf05070 */
[----:B------:R-:W-:-:S09]  /*f6d0*/  UISETP.NE.AND.EX UP0, UPT, UR7, URZ, UPT, UP0 ;  /* 0x000000ff0700728c */ /* 0x000fd2000bf05300 */
[----:B--23--:R-:W-:Y:S05]  /*f6e0*/  BRA.U !UP0, `(.L_x_882) ;  /* 0x00000001089c7547 */ /* 0x00cfea000b800000 */
[----:B------:R-:W2:Y:S01]  /*f6f0*/  LDL.LU R3, [R1+0xc] ;  /* 0x00000c0001037983 */ /* 0x000ea20000300800 */
[----:B------:R-:W-:Y:S01]  /*f700*/  BSSY.RECONVERGENT B0, `(.L_x_882) ;  /* 0x0000025000007945 */ /* 0x000fe20003800200 */
[----:B------:R-:W0:Y:S01]  /*f710*/  S2R R4, SR_LANEID ;  /* 0x0000000000047919 */ /* 0x000e220000000000 */
[----:B------:R-:W3:Y:S01]  /*f720*/  S2R R6, SR_TID.X ;  /* 0x0000000000067919 */ /* 0x000ee20000002100 */
        /* <DEDUP_REMOVED lines=8> */
[----:B---3--:R-:W-:-:S04]  /*f7b0*/  @!P1 SHF.R.U32.HI R0, RZ, 0x3, R6 ;  /* 0x00000003ff009819 */ /* 0x008fc80000011606 */
[----:B------:R-:W0:Y:S01]  /*f7c0*/  SHFL.DOWN P0, R2, R3, 0x4, 0x1f ;  /* 0x08801f0003027f89 */ /* 0x000e220000000000 */
[----:B------:R-:W-:Y:S01]  /*f7d0*/  @!P1 LOP3.LUT R0, R0, 0x7c, RZ, 0xc0, !PT ;  /* 0x0000007c00009812 */ /* 0x000fe200078ec0ff */
        /* <DEDUP_REMOVED lines=23> */
.L_x_883:
[----:B------:R-:W-:Y:S05]  /*f950*/  BSYNC.RECONVERGENT B0 ;  /* 0x0000000000007941 */ /* 0x000fea0003800200 */
.L_x_882:
[----:B------:R-:W-:Y:S01]  /*f960*/  UISETP.NE.U32.AND UP0, UPT, UR8, URZ, UPT ;  /* 0x000000ff0800728c */ /* 0x000fe2000bf05070 */
[----:B-1----:R-:W-:-:S03]  /*f970*/  ISETP.GE.AND P0, PT, R11, UR15, PT ;  /* 0x0000000f0b007c0c */ /* 0x002fc6000bf06270 */
[----:B------:R-:W-:-:S09]  /*f980*/  UISETP.NE.AND.EX UP0, UPT, UR9, URZ, UPT, UP0 ;  /* 0x000000ff0900728c */ /* 0x000fd2000bf05300 */
[----:B------:R-:W-:Y:S05]  /*f990*/  BRA.U !UP0, `(.L_x_884) ;  /* 0x0000000108a07547 */ /* 0x000fea000b800000 */
[----:B--2---:R-:W2:Y:S01]  /*f9a0*/  LDL.LU R2, [R1+0x8] ;  /* 0x0000080001027983 */ /* 0x004ea20000300800 */
        /* <DEDUP_REMOVED lines=38> */
.L_x_885:
[----:B------:R-:W-:Y:S05]  /*fc10*/  BSYNC.RECONVERGENT B0 ;  /* 0x0000000000007941 */ /* 0x000fea0003800200 */
.L_x_884:
[----:B------:R-:W-:Y:S05]  /*fc20*/  @P0 EXIT ;  /* 0x000000000000094d */ /* 0x000fea0003800000 */
[----:B------:R-:W3:Y:S01]  /*fc30*/  LDCU.64 UR8, c[0x0][0x4a8] ;  /* 0x00009500ff0877ac */ /* 0x000ee20008000a00 */
[----:B------:R-:W4:Y:S01]  /*fc40*/  S2UR UR13, SR_CgaCtaId ;  /* 0x00000000000d79c3 */ /* 0x000f220000008800 */
[----:B------:R-:W-:Y:S01]  /*fc50*/  BSSY.RECONVERGENT B0, `(.L_x_886) ;  /* 0x000002b000007945 */ /* 0x000fe20003800200 */
[----:B------:R-:W5:Y:S01]  /*fc60*/  LDCU.64 UR10, c[0x0][0x4c8] ;  /* 0x00009900ff0a77ac */ /* 0x000f620008000a00 */
[----:B------:R-:W0:Y:S01]  /*fc70*/  LDCU UR14, c[0x0][0x360] ;  /* 0x00006c00ff0e77ac */ /* 0x000e220008000800 */
[----:B------:R-:W0:Y:S01]  /*fc80*/  LDCU.64 UR16, c[0x0][0x4b0] ;  /* 0x00009600ff1077ac */ /* 0x000e220008000a00 */
[----:B------:R-:W0:Y:S01]  /*fc90*/  LDCU.64 UR18, c[0x0][0x4d0] ;  /* 0x00009a00ff1277ac */ /* 0x000e220008000a00 */
[----:B---3--:R-:W-:Y:S02]  /*fca0*/  UIMAD.WIDE.U32 UR4, UR12, UR8, URZ ;  /* 0x000000080c0472a5 */ /* 0x008fe4000f8e00ff */
[----:B-----5:R-:W-:Y:S02]  /*fcb0*/  UIMAD.WIDE.U32 UR6, UR12, UR10, URZ ;  /* 0x0000000a0c0672a5 */ /* 0x020fe4000f8e00ff */
[----:B------:R-:W-:Y:S01]  /*fcc0*/  UIMAD UR8, UR12, UR9, UR5 ;  /* 0x000000090c0872a4 */ /* 0x000fe2000f8e0205 */
[----:B------:R-:W3:Y:S02]  /*fcd0*/  LDCU.128 UR20, c[0x0][0x530] ;  /* 0x0000a600ff1477ac */ /* 0x000ee40008000c00 */
[----:B------:R-:W-:Y:S01]  /*fce0*/  UMOV UR9, 0x400 ;  /* 0x0000040000097882 */ /* 0x000fe20000000000 */
[----:B------:R-:W-:-:S02]  /*fcf0*/  UIMAD UR12, UR12, UR11, UR7 ;  /* 0x0000000b0c0c72a4 */ /* 0x000fc4000f8e0207 */
[----:B0---4-:R-:W-:-:S12]  /*fd00*/  ULEA UR9, UR13, UR9, 0x18 ;  /* 0x000000090d097291 */ /* 0x011fd8000f8ec0ff */
.L_x_887:
[----:B------:R-:W-:Y:S02]  /*fd10*/  LEA R0, R11, UR9, 0x3 ;  /* 0x000000090b007c11 */ /* 0x000fe4000f8e18ff */
[----:B012---:R-:W-:Y:S02]  /*fd20*/  MOV R3, UR5 ;  /* 0x0000000500037c02 */ /* 0x007fe40008000f00 */
        /* <DEDUP_REMOVED lines=30> */
.L_x_886:
[----:B------:R-:W-:Y:S05]  /*ff10*/  EXIT ;  /* 0x000000000000794d */ /* 0x000fea0003800000 */
.L_x_787:
[----:B------:R-:W-:Y:S01]  /*ff20*/  HFMA2 R191, -RZ, RZ, 0, 5.9604644775390625e-08 ;  /* 0x00000001ffbf7431 */ /* 0x000fe200000001ff */
[----:B------:R-:W-:Y:S02]  /*ff30*/  MOV R190, R73 ;  /* 0x0000004900be7202 */ /* 0x000fe40000000f00 */
[----:B------:R-:W-:Y:S02]  /*ff40*/  MOV R192, RZ ;  /* 0x000000ff00c07202 */ /* 0x000fe40000000f00 */
[----:B------:R-:W-:-:S07]  /*ff50*/  MOV R235, 0xffffffff ;  /* 0xffffffff00eb7802 */ /* 0x000fce0000000f00 */
[----:B01---5:R-:W-:Y:S05]  /*ff60*/  WARPSYNC.COLLECTIVE R235, `(.L_x_888) ;  /* 0x00000000eb087348 */ /* 0x023fea0003c00000 */
[----:B------:R2:W3:Y:S02]  /*ff70*/  SHFL.UP P6, R186, R190, R191, R192 ;  /* 0x040000bfbeba7389 */ /* 0x0004e400000c00c0 */
[----:B0123-5:R-:W-:Y:S05]  /*ff80*/  ENDCOLLECTIVE ;  /* 0x000000000000791b */ /* 0x02ffea0003800000 */
.L_x_888:
[----:B------:R-:W-:Y:S02]  /*ff90*/  MOV R190, R72 ;  /* 0x0000004800be7202 */ /* 0x000fe40000000f00 */
[----:B------:R-:W-:-:S07]  /*ffa0*/  MOV R183, R186 ;  /* 0x000000ba00b77202 */ /* 0x000fce0000000f00 */
[----:B------:R-:W-:Y:S05]  /*ffb0*/  WARPSYNC.COLLECTIVE R235, `(.L_x_889) ;  /* 0x00000000eb087348 */ /* 0x000fea0003c00000 */
[----:B------:R0:W1:Y:S02]  /*ffc0*/  SHFL.UP P6, R186, R190, R191, R192 ;  /* 0x040000bfbeba7389 */ /* 0x00006400000c00c0 */
[----:B01----:R-:W-:Y:S05]  /*ffd0*/  ENDCOLLECTIVE ;  /* 0x000000000000791b */ /* 0x003fea0003800000 */
.L_x_889:
[----:B------:R-:W-:Y:S02]  /*ffe0*/  MOV R190, R74 ;  /* 0x0000004a00be7202 */ /* 0x000fe40000000f00 */
[----:B------:R-:W-:-:S07]  /*fff0*/  MOV R184, R186 ;  /* 0x000000ba00b87202 */ /* 0x000fce0000000f00 */
[----:B------:R-:W-:Y:S05]  /*10000*/  WARPSYNC.COLLECTIVE R235, `(.L_x_890) ;  /* 0x00000000eb087348 */ /* 0x000fea0003c00000 */
[----:B------:R0:W1:Y:S02]  /*10010*/  SHFL.UP P6, R186, R190, R191, R192 ;  /* 0x040000bfbeba7389 */ /* 0x00006400000c00c0 */
[----:B01----:R-:W-:Y:S05]  /*10020*/  ENDCOLLECTIVE ;  /* 0x000000000000791b */ /* 0x003fea0003800000 */
.L_x_890:
[----:B------:R-:W-:Y:S02]  /*10030*/  MOV R190, R75 ;  /* 0x0000004b00be7202 */ /* 0x000fe40000000f00 */
[----:B------:R-:W-:-:S07]  /*10040*/  MOV R185, R186 ;  /* 0x000000ba00b97202 */ /* 0x000fce0000000f00 */
[----:B------:R-:W-:Y:S05]  /*10050*/  WARPSYNC.COLLECTIVE R235, `(.L_x_891) ;  /* 0x00000000eb087348 */ /* 0x000fea0003c00000 */
[----:B------:R0:W1:Y:S02]  /*10060*/  SHFL.UP P6, R186, R190, R191, R192 ;  /* 0x040000bfbeba7389 */ /* 0x00006400000c00c0 */
[----:B01----:R-:W-:Y:S05]  /*10070*/  ENDCOLLECTIVE ;  /* 0x000000000000791b */ /* 0x003fea0003800000 */
.L_x_891:
        /* <DEDUP_REMOVED lines=15> */
.L_x_892:
[----:B------:R-:W-:Y:S02]  /*10170*/  MOV R190, R72 ;  /* 0x0000004800be7202 */ /* 0x000fe40000000f00 */
[----:B------:R-:W-:-:S07]  /*10180*/  MOV R183, R186 ;  /* 0x000000ba00b77202 */ /* 0x000fce0000000f00 */
[----:B------:R-:W-:Y:S05]  /*10190*/  WARPSYNC.COLLECTIVE R235, `(.L_x_893) ;  /* 0x00000000eb087348 */ /* 0x000fea0003c00000 */
[----:B------:R0:W1:Y:S02]  /*101a0*/  SHFL.UP P6, R186, R190, R191, R192 ;  /* 0x040000bfbeba7389 */ /* 0x00006400000c00c0 */
[----:B01----:R-:W-:Y:S05]  /*101b0*/  ENDCOLLECTIVE ;  /* 0x000000000000791b */ /* 0x003fea0003800000 */
.L_x_893:
[----:B------:R-:W-:Y:S02]  /*101c0*/  MOV R190, R74 ;  /* 0x0000004a00be7202 */ /* 0x000fe40000000f00 */
[----:B------:R-:W-:-:S07]  /*101d0*/  MOV R184, R186 ;  /* 0x000000ba00b87202 */ /* 0x000fce0000000f00 */
[----:B------:R-:W-:Y:S05]  /*101e0*/  WARPSYNC.COLLECTIVE R235, `(.L_x_894) ;  /* 0x00000000eb087348 */ /* 0x000fea0003c00000 */
[----:B------:R0:W1:Y:S02]  /*101f0*/  SHFL.UP P6, R186, R190, R191, R192 ;  /* 0x040000bfbeba7389 */ /* 0x00006400000c00c0 */
[----:B01----:R-:W-:Y:S05]  /*10200*/  ENDCOLLECTIVE ;  /* 0x000000000000791b */ /* 0x003fea0003800000 */
.L_x_894:
[----:B------:R-:W-:Y:S02]  /*10210*/  MOV R190, R75 ;  /* 0x0000004b00be7202 */ /* 0x000fe40000000f00 */
[----:B------:R-:W-:-:S07]  /*10220*/  MOV R185, R186 ;  /* 0x000000ba00b97202 */ /* 0x000fce0000000f00 */
[----:B------:R-:W-:Y:S05]  /*10230*/  WARPSYNC.COLLECTIVE R235, `(.L_x_895) ;  /* 0x00000000eb087348 */ /* 0x000fea0003c00000 */
[----:B------:R0:W1:Y:S02]  /*10240*/  SHFL.UP P6, R186, R190, R191, R192 ;  /* 0x040000bfbeba7389 */ /* 0x00006400000c00c0 */
[----:B01----:R-:W-:Y:S05]  /*10250*/  ENDCOLLECTIVE ;  /* 0x000000000000791b */ /* 0x003fea0003800000 */
.L_x_895:
        /* <DEDUP_REMOVED lines=15> */
.L_x_896:
[----:B------:R-:W-:Y:S02]  /*10350*/  MOV R190, R72 ;  /* 0x0000004800be7202 */ /* 0x000fe40000000f00 */
[----:B------:R-:W-:-:S07]  /*10360*/  MOV R183, R186 ;  /* 0x000000ba00b77202 */ /* 0x000fce0000000f00 */
[----:B------:R-:W-:Y:S05]  /*10370*/  WARPSYNC.COLLECTIVE R235, `(.L_x_897) ;  /* 0x00000000eb087348 */ /* 0x000fea0003c00000 */
[----:B------:R0:W1:Y:S02]  /*10380*/  SHFL.UP P6, R186, R190, R191, R192 ;  /* 0x040000bfbeba7389 */ /* 0x00006400000c00c0 */
[----:B01----:R-:W-:Y:S05]  /*10390*/  ENDCOLLECTIVE ;  /* 0x000000000000791b */ /* 0x003fea0003800000 */
.L_x_897:
[----:B------:R-:W-:Y:S02]  /*103a0*/  MOV R190, R74 ;  /* 0x0000004a00be7202 */ /* 0x000fe40000000f00 */
[----:B------:R-:W-:-:S07]  /*103b0*/  MOV R184, R186 ;  /* 0x000000ba00b87202 */ /* 0x000fce0000000f00 */
[----:B------:R-:W-:Y:S05]  /*103c0*/  WARPSYNC.COLLECTIVE R235, `(.L_x_898) ;  /* 0x00000000eb087348 */ /* 0x000fea0003c00000 */
[----:B------:R0:W1:Y:S02]  /*103d0*/  SHFL.UP P6, R186, R190, R191, R192 ;  /* 0x040000bfbeba7389 */ /* 0x00006400000c00c0 */
[----:B01----:R-:W-:Y:S05]  /*103e0*/  ENDCOLLECTIVE ;  /* 0x000000000000791b */ /* 0x003fea0003800000 */
.L_x_898:
[----:B------:R-:W-:Y:S02]  /*103f0*/  MOV R190, R75 ;  /* 0x0000004b00be7202 */ /* 0x000fe40000000f00 */
[----:B------:R-:W-:-:S07]  /*10400*/  MOV R185, R186 ;  /* 0x000000ba00b97202 */ /* 0x000fce0000000f00 */
[----:B------:R-:W-:Y:S05]  /*10410*/  WARPSYNC.COLLECTIVE R235, `(.L_x_899) ;  /* 0x00000000eb087348 */ /* 0x000fea0003c00000 */
[----:B------:R0:W1:Y:S02]  /*10420*/  SHFL.UP P6, R186, R190, R191, R192 ;  /* 0x040000bfbeba7389 */ /* 0x00006400000c00c0 */
[----:B01----:R-:W-:Y:S05]  /*10430*/  ENDCOLLECTIVE ;  /* 0x000000000000791b */ /* 0x003fea0003800000 */
.L_x_899:
        /* <DEDUP_REMOVED lines=15> */
.L_x_900:
[----:B------:R-:W-:Y:S02]  /*10530*/  MOV R190, R72 ;  /* 0x0000004800be7202 */ /* 0x000fe40000000f00 */
[----:B------:R-:W-:-:S07]  /*10540*/  MOV R183, R186 ;  /* 0x000000ba00b77202 */ /* 0x000fce0000000f00 */
[----:B------:R-:W-:Y:S05]  /*10550*/  WARPSYNC.COLLECTIVE R235, `(.L_x_901) ;  /* 0x00000000eb087348 */ /* 0x000fea0003c00000 */
[----:B------:R0:W1:Y:S02]  /*10560*/  SHFL.UP P6, R186, R190, R191, R192 ;  /* 0x040000bfbeba7389 */ /* 0x00006400000c00c0 */
[----:B01----:R-:W-:Y:S05]  /*10570*/  ENDCOLLECTIVE ;  /* 0x000000000000791b */ /* 0x003fea0003800000 */
.L_x_901:
[----:B------:R-:W-:Y:S02]  /*10580*/  MOV R190, R74 ;  /* 0x0000004a00be7202 */ /* 0x000fe40000000f00 */
[----:B------:R-:W-:-:S07]  /*10590*/  MOV R184, R186 ;  /* 0x000000ba00b87202 */ /* 0x000fce0000000f00 */
[----:B------:R-:W-:Y:S05]  /*105a0*/  WARPSYNC.COLLECTIVE R235, `(.L_x_902) ;  /* 0x00000000eb087348 */ /* 0x000fea0003c00000 */
[----:B------:R0:W1:Y:S02]  /*105b0*/  SHFL.UP P6, R186, R190, R191, R192 ;  /* 0x040000bfbeba7389 */ /* 0x00006400000c00c0 */
[----:B01----:R-:W-:Y:S05]  /*105c0*/  ENDCOLLECTIVE ;  /* 0x000000000000791b */ /* 0x003fea0003800000 */
.L_x_902:
[----:B------:R-:W-:Y:S02]  /*105d0*/  MOV R190, R75 ;  /* 0x0000004b00be7202 */ /* 0x000fe40000000f00 */
[----:B------:R-:W-:-:S07]  /*105e0*/  MOV R185, R186 ;  /* 0x000000ba00b97202 */ /* 0x000fce0000000f00 */
[----:B------:R-:W-:Y:S05]  /*105f0*/  WARPSYNC.COLLECTIVE R235, `(.L_x_903) ;  /* 0x00000000eb087348 */ /* 0x000fea0003c00000 */
[----:B------:R0:W1:Y:S02]  /*10600*/  SHFL.UP P6, R186, R190, R191, R192 ;  /* 0x040000bfbeba7389 */ /* 0x00006400000c00c0 */
[----:B01----:R-:W-:Y:S05]  /*10610*/  ENDCOLLECTIVE ;  /* 0x000000000000791b */ /* 0x003fea0003800000 */
.L_x_903:
        /* <DEDUP_REMOVED lines=15> */
.L_x_904:
[----:B------:R-:W-:Y:S02]  /*10710*/  MOV R190, R72 ;  /* 0x0000004800be7202 */ /* 0x000fe40000000f00 */
[----:B------:R-:W-:-:S07]  /*10720*/  MOV R183, R186 ;  /* 0x000000ba00b77202 */ /* 0x000fce0000000f00 */
[----:B------:R-:W-:Y:S05]  /*10730*/  WARPSYNC.COLLECTIVE R235, `(.L_x_905) ;  /* 0x00000000eb087348 */ /* 0x000fea0003c00000 */
[----:B------:R0:W1:Y:S02]  /*10740*/  SHFL.UP P6, R186, R190, R191, R192 ;  /* 0x040000bfbeba7389 */ /* 0x00006400000c00c0 */
[----:B01----:R-:W-:Y:S05]  /*10750*/  ENDCOLLECTIVE ;  /* 0x000000000000791b */ /* 0x003fea0003800000 */
.L_x_905:
[----:B------:R-:W-:Y:S02]  /*10760*/  MOV R190, R74 ;  /* 0x0000004a00be7202 */ /* 0x000fe40000000f00 */
[----:B------:R-:W-:-:S07]  /*10770*/  MOV R184, R186 ;  /* 0x000000ba00b87202 */ /* 0x000fce0000000f00 */
[----:B------:R-:W-:Y:S05]  /*10780*/  WARPSYNC.COLLECTIVE R235, `(.L_x_906) ;  /* 0x00000000eb087348 */ /* 0x000fea0003c00000 */
[----:B------:R0:W1:Y:S02]  /*10790*/  SHFL.UP P6, R186, R190, R191, R192 ;  /* 0x040000bfbeba7389 */ /* 0x00006400000c00c0 */
[----:B01----:R-:W-:Y:S05]  /*107a0*/  ENDCOLLECTIVE ;  /* 0x000000000000791b */ /* 0x003fea0003800000 */
.L_x_906:
[----:B------:R-:W-:Y:S02]  /*107b0*/  MOV R190, R75 ;  /* 0x0000004b00be7202 */ /* 0x000fe40000000f00 */
[----:B------:R-:W-:-:S07]  /*107c0*/  MOV R185, R186 ;  /* 0x000000ba00b97202 */ /* 0x000fce0000000f00 */
[----:B------:R-:W-:Y:S05]  /*107d0*/  WARPSYNC.COLLECTIVE R235, `(.L_x_907) ;  /* 0x00000000eb087348 */ /* 0x000fea0003c00000 */
[----:B------:R0:W1:Y:S02]  /*107e0*/  SHFL.UP P6, R186, R190, R191, R192 ;  /* 0x040000bfbeba7389 */ /* 0x00006400000c00c0 */
[----:B01----:R-:W-:Y:S05]  /*107f0*/  ENDCOLLECTIVE ;  /* 0x000000000000791b */ /* 0x003fea0003800000 */
.L_x_907:
[----:B------:R-:W-:Y:S05]  /*10800*/  BRA `(.L_x_908) ;  /* 0xffffff78000c7947 */ /* 0x000fea000383ffff */
.L_x_788:
        /* <DEDUP_REMOVED lines=8> */
.L_x_910:
[----:B------:R-:W-:Y:S05]  /*10890*/  BSYNC B0 ;  /* 0x0000000000007941 */ /* 0x000fea0003800000 */
.L_x_909:
[----:B------:R-:W-:Y:S05]  /*108a0*/  BRA `(.L_x_911) ;  /* 0xffffff7800187947 */ /* 0x000fea000383ffff */
.L_x_789:
        /* <DEDUP_REMOVED lines=8> */
.L_x_913:
[----:B------:R-:W-:Y:S05]  /*10930*/  BSYNC B0 ;  /* 0x0000000000007941 */ /* 0x000fea0003800000 */
.L_x_912:
[----:B------:R-:W-:Y:S05]  /*10940*/  BRA `(.L_x_914) ;  /* 0xffffff7400f87947 */ /* 0x000fea000383ffff */
.L_x_790:
        /* <DEDUP_REMOVED lines=8> */
.L_x_916:
[----:B------:R-:W-:Y:S05]  /*109d0*/  BSYNC B0 ;  /* 0x0000000000007941 */ /* 0x000fea0003800000 */
.L_x_915:
[----:B------:R-:W-:Y:S05]  /*109e0*/  BRA `(.L_x_917) ;  /* 0xffffff7400d87947 */ /* 0x000fea000383ffff */
.L_x_791:
        /* <DEDUP_REMOVED lines=8> */
.L_x_919:
[----:B------:R-:W-:Y:S05]  /*10a70*/  BSYNC B0 ;  /* 0x0000000000007941 */ /* 0x000fea0003800000 */
.L_x_918:
[----:B------:R-:W-:Y:S05]  /*10a80*/  BRA `(.L_x_920) ;  /* 0xffffff7400b87947 */ /* 0x000fea000383ffff */
.L_x_792:
        /* <DEDUP_REMOVED lines=8> */
.L_x_922:
[----:B------:R-:W-:Y:S05]  /*10b10*/  BSYNC B0 ;  /* 0x0000000000007941 */ /* 0x000fea0003800000 */
.L_x_921:
        /* <DEDUP_REMOVED lines=10> */
.L_x_923:
[----:B------:R-:W-:Y:S02]  /*10bc0*/  MOV R232, 0x1f ;  /* 0x0000001f00e87802 */ /* 0x000fe40000000f00 */
[----:B------:R-:W-:Y:S02]  /*10bd0*/  MOV R190, R74 ;  /* 0x0000004a00be7202 */ /* 0x000fe40000000f00 */
[----:B------:R-:W-:-:S07]  /*10be0*/  MOV R183, R186 ;  /* 0x000000ba00b77202 */ /* 0x000fce0000000f00 */
[----:B------:R-:W-:Y:S05]  /*10bf0*/  WARPSYNC.COLLECTIVE R235, `(.L_x_924) ;  /* 0x00000000eb087348 */ /* 0x000fea0003c00000 */
[----:B------:R0:W1:Y:S02]  /*10c00*/  SHFL.UP P6, R186, R190, R191, R192 ;  /* 0x040000bfbeba7389 */ /* 0x00006400000c00c0 */
[----:B01----:R-:W-:Y:S05]  /*10c10*/  ENDCOLLECTIVE ;  /* 0x000000000000791b */ /* 0x003fea0003800000 */
.L_x_924:
[----:B------:R-:W-:Y:S02]  /*10c20*/  MOV R190, R75 ;  /* 0x0000004b00be7202 */ /* 0x000fe40000000f00 */
[----:B------:R-:W-:-:S07]  /*10c30*/  MOV R74, R186 ;  /* 0x000000ba004a7202 */ /* 0x000fce0000000f00 */
[----:B------:R-:W-:Y:S05]  /*10c40*/  WARPSYNC.COLLECTIVE R235, `(.L_x_925) ;  /* 0x00000000eb087348 */ /* 0x000fea0003c00000 */
[----:B------:R0:W1:Y:S02]  /*10c50*/  SHFL.UP P6, R186, R190, R191, R192 ;  /* 0x040000bfbeba7389 */ /* 0x00006400000c00c0 */
[----:B01----:R-:W-:Y:S05]  /*10c60*/  ENDCOLLECTIVE ;  /* 0x000000000000791b */ /* 0x003fea0003800000 */
.L_x_925:
[----:B------:R-:W-:Y:S05]  /*10c70*/  WARPSYNC.COLLECTIVE R235, `(.L_x_926) ;  /* 0x00000000eb087348 */ /* 0x000fea0003c00000 */
[----:B------:R0:W1:Y:S02]  /*10c80*/  SHFL.IDX P3, R236, R234, R233, R232 ;  /* 0x000000e9eaec7389 */ /* 0x00006400000600e8 */
[----:B01----:R-:W-:Y:S05]  /*10c90*/  ENDCOLLECTIVE ;  /* 0x000000000000791b */ /* 0x003fea0003800000 */
.L_x_926:
[----:B------:R-:W-:Y:S02]  /*10ca0*/  MOV R234, R77 ;  /* 0x0000004d00ea7202 */ /* 0x000fe40000000f00 */
[----:B------:R-:W-:Y:S02]  /*10cb0*/  MOV R75, R186 ;  /* 0x000000ba004b7202 */ /* 0x000fe40000000f00 */
[----:B------:R-:W-:-:S07]  /*10cc0*/  MOV R76, R236 ;  /* 0x000000ec004c7202 */ /* 0x000fce0000000f00 */
[----:B------:R-:W-:Y:S05]  /*10cd0*/  WARPSYNC.COLLECTIVE R235, `(.L_x_927) ;  /* 0x00000000eb087348 */ /* 0x000fea0003c00000 */
[----:B------:R0:W1:Y:S02]  /*10ce0*/  SHFL.IDX P3, R236, R234, R233, R232 ;  /* 0x000000e9eaec7389 */ /* 0x00006400000600e8 */
[----:B01----:R-:W-:Y:S05]  /*10cf0*/  ENDCOLLECTIVE ;  /* 0x000000000000791b */ /* 0x003fea0003800000 */
.L_x_927:
[----:B------:R-:W-:Y:S02]  /*10d00*/  MOV R234, R78 ;  /* 0x0000004e00ea7202 */ /* 0x000fe40000000f00 */
[----:B------:R-:W-:-:S07]  /*10d10*/  MOV R184, R236 ;  /* 0x000000ec00b87202 */ /* 0x000fce0000000f00 */
[----:B------:R-:W-:Y:S05]  /*10d20*/  WARPSYNC.COLLECTIVE R235, `(.L_x_928) ;  /* 0x00000000eb087348 */ /* 0x000fea0003c00000 */
[----:B------:R0:W1:Y:S02]  /*10d30*/  SHFL.IDX P3, R236, R234, R233, R232 ;  /* 0x000000e9eaec7389 */ /* 0x00006400000600e8 */
[----:B01----:R-:W-:Y:S05]  /*10d40*/  ENDCOLLECTIVE ;  /* 0x000000000000791b */ /* 0x003fea0003800000 */
.L_x_928:
[----:B------:R-:W-:Y:S02]  /*10d50*/  MOV R234, R79 ;  /* 0x0000004f00ea7202 */ /* 0x000fe40000000f00 */
[----:B------:R-:W-:-:S07]  /*10d60*/  MOV R78, R236 ;  /* 0x000000ec004e7202 */ /* 0x000fce0000000f00 */
[----:B------:R-:W-:Y:S05]  /*10d70*/  WARPSYNC.COLLECTIVE R235, `(.L_x_929) ;  /* 0x00000000eb087348 */ /* 0x000fea0003c00000 */
[----:B------:R0:W1:Y:S02]  /*10d80*/  SHFL.IDX P3, R236, R234, R233, R232 ;  /* 0x000000e9eaec7389 */ /* 0x00006400000600e8 */
[----:B01----:R-:W-:Y:S05]  /*10d90*/  ENDCOLLECTIVE ;  /* 0x000000000000791b */ /* 0x003fea0003800000 */
.L_x_929:
[----:B------:R-:W-:Y:S01]  /*10da0*/  MOV R79, R236 ;  /* 0x000000ec004f7202 */ /* 0x000fe20000000f00 */
[----:B------:R-:W-:Y:S06]  /*10db0*/  BRA `(.L_x_930) ;  /* 0xffffff7400147947 */ /* 0x000fec000383ffff */
.L_x_794:
        /* <DEDUP_REMOVED lines=8> */
.L_x_931:
[----:B------:R-:W-:Y:S02]  /*10e40*/  MOV R252, R246 ;  /* 0x000000f600fc7202 */ /* 0x000fe40000000f00 */
[----:B------:R-:W-:-:S07]  /*10e50*/  MOV R76, R232 ;  /* 0x000000e8004c7202 */ /* 0x000fce0000000f00 */
[----:B------:R-:W-:Y:S05]  /*10e60*/  WARPSYNC.COLLECTIVE R235, `(.L_x_932) ;  /* 0x00000000eb087348 */ /* 0x000fea0003c00000 */
[----:B------:R0:W1:Y:S02]  /*10e70*/  SHFL.DOWN P0, R232, R252, R251, R236 ;  /* 0x080000fbfce87389 */ /* 0x00006400000000ec */
[----:B01----:R-:W-:Y:S05]  /*10e80*/  ENDCOLLECTIVE ;  /* 0x000000000000791b */ /* 0x003fea0003800000 */
.L_x_932:
[----:B------:R-:W-:Y:S02]  /*10e90*/  MOV R252, R247 ;  /* 0x000000f700fc7202 */ /* 0x000fe40000000f00 */
[----:B------:R-:W-:-:S07]  /*10ea0*/  MOV R77, R232 ;  /* 0x000000e8004d7202 */ /* 0x000fce0000000f00 */
[----:B------:R-:W-:Y:S05]  /*10eb0*/  WARPSYNC.COLLECTIVE R235, `(.L_x_933) ;  /* 0x00000000eb087348 */ /* 0x000fea0003c00000 */
[----:B------:R0:W1:Y:S02]  /*10ec0*/  SHFL.DOWN P0, R232, R252, R251, R236 ;  /* 0x080000fbfce87389 */ /* 0x00006400000000ec */
[----:B01----:R-:W-:Y:S05]  /*10ed0*/  ENDCOLLECTIVE ;  /* 0x000000000000791b */ /* 0x003fea0003800000 */
.L_x_933:
[----:B------:R-:W-:Y:S02]  /*10ee0*/  MOV R252, R79 ;  /* 0x0000004f00fc7202 */ /* 0x000fe40000000f00 */
[----:B------:R-:W-:-:S07]  /*10ef0*/  MOV R78, R232 ;  /* 0x000000e8004e7202 */ /* 0x000fce0000000f00 */
[----:B------:R-:W-:Y:S05]  /*10f00*/  WARPSYNC.COLLECTIVE R235, `(.L_x_934) ;  /* 0x00000000eb087348 */ /* 0x000fea0003c00000 */
[----:B------:R0:W1:Y:S02]  /*10f10*/  SHFL.DOWN P0, R232, R252, R251, R236 ;  /* 0x080000fbfce87389 */ /* 0x00006400000000ec */
[----:B01----:R-:W-:Y:S05]  /*10f20*/  ENDCOLLECTIVE ;  /* 0x000000000000791b */ /* 0x003fea0003800000 */
.L_x_934:
[----:B------:R-:W-:Y:S05]  /*10f30*/  BRA `(.L_x_935) ;  /* 0xffffff8c00187947 */ /* 0x000fea000383ffff */
.L_x_797:
        /* <DEDUP_REMOVED lines=8> */
.L_x_937:
[----:B------:R-:W-:Y:S05]  /*10fc0*/  BSYNC B0 ;  /* 0x0000000000007941 */ /* 0x000fea0003800000 */
.L_x_936:
        /* <DEDUP_REMOVED lines=8> */
.L_x_938:
[----:B------:R-:W-:Y:S02]  /*11050*/  MOV R252, R247 ;  /* 0x000000f700fc7202 */ /* 0x000fe40000000f00 */
[----:B------:R-:W-:-:S07]  /*11060*/  MOV R77, R232 ;  /* 0x000000e8004d7202 */ /* 0x000fce0000000f00 */
[----:B------:R-:W-:Y:S05]  /*11070*/  WARPSYNC.COLLECTIVE R235, `(.L_x_939) ;  /* 0x00000000eb087348 */ /* 0x000fea0003c00000 */
[----:B------:R0:W1:Y:S02]  /*11080*/  SHFL.DOWN P0, R232, R252, R251, R236 ;  /* 0x080000fbfce87389 */ /* 0x00006400000000ec */
[----:B01----:R-:W-:Y:S05]  /*11090*/  ENDCOLLECTIVE ;  /* 0x000000000000791b */ /* 0x003fea0003800000 */
.L_x_939:
[----:B------:R-:W-:Y:S02]  /*110a0*/  MOV R252, R248 ;  /* 0x000000f800fc7202 */ /* 0x000fe40000000f00 */
[----:B------:R-:W-:-:S07]  /*110b0*/  MOV R78, R232 ;  /* 0x000000e8004e7202 */ /* 0x000fce0000000f00 */
[----:B------:R-:W-:Y:S05]  /*110c0*/  WARPSYNC.COLLECTIVE R235, `(.L_x_940) ;  /* 0x00000000eb087348 */ /* 0x000fea0003c00000 */
[----:B------:R0:W1:Y:S02]  /*110d0*/  SHFL.DOWN P0, R232, R252, R251, R236 ;  /* 0x080000fbfce87389 */ /* 0x00006400000000ec */
[----:B01----:R-:W-:Y:S05]  /*110e0*/  ENDCOLLECTIVE ;  /* 0x000000000000791b */ /* 0x003fea0003800000 */
.L_x_940:
[----:B------:R-:W-:Y:S01]  /*110f0*/  MOV R79, R232 ;  /* 0x000000e8004f7202 */ /* 0x000fe20000000f00 */
[----:B------:R-:W-:Y:S06]  /*11100*/  BRA `(.L_x_941) ;  /* 0xffffff8800f47947 */ /* 0x000fec000383ffff */
.L_x_800:
        /* <DEDUP_REMOVED lines=8> */
.L_x_943:
[----:B------:R-:W-:Y:S05]  /*11190*/  BSYNC B0 ;  /* 0x0000000000007941 */ /* 0x000fea0003800000 */
.L_x_942:
        /* <DEDUP_REMOVED lines=8> */
.L_x_944:
[----:B------:R-:W-:Y:S02]  /*11220*/  MOV R252, R247 ;  /* 0x000000f700fc7202 */ /* 0x000fe40000000f00 */
[----:B------:R-:W-:-:S07]  /*11230*/  MOV R77, R232 ;  /* 0x000000e8004d7202 */ /* 0x000fce0000000f00 */
[----:B------:R-:W-:Y:S05]  /*11240*/  WARPSYNC.COLLECTIVE R235, `(.L_x_945) ;  /* 0x00000000eb087348 */ /* 0x000fea0003c00000 */
[----:B------:R0:W1:Y:S02]  /*11250*/  SHFL.DOWN P0, R232, R252, R251, R236 ;  /* 0x080000fbfce87389 */ /* 0x00006400000000ec */
[----:B01----:R-:W-:Y:S05]  /*11260*/  ENDCOLLECTIVE ;  /* 0x000000000000791b */ /* 0x003fea0003800000 */
.L_x_945:
[----:B------:R-:W-:Y:S02]  /*11270*/  MOV R252, R248 ;  /* 0x000000f800fc7202 */ /* 0x000fe40000000f00 */
[----:B------:R-:W-:-:S07]  /*11280*/  MOV R78, R232 ;  /* 0x000000e8004e7202 */ /* 0x000fce0000000f00 */
[----:B------:R-:W-:Y:S05]  /*11290*/  WARPSYNC.COLLECTIVE R235, `(.L_x_946) ;  /* 0x00000000eb087348 */ /* 0x000fea0003c00000 */
[----:B------:R0:W1:Y:S02]  /*112a0*/  SHFL.DOWN P0, R232, R252, R251, R236 ;  /* 0x080000fbfce87389 */ /* 0x00006400000000ec */
[----:B01----:R-:W-:Y:S05]  /*112b0*/  ENDCOLLECTIVE ;  /* 0x000000000000791b */ /* 0x003fea0003800000 */
.L_x_946:
[----:B------:R-:W-:Y:S01]  /*112c0*/  MOV R79, R232 ;  /* 0x000000e8004f7202 */ /* 0x000fe20000000f00 */
[----:B------:R-:W-:Y:S06]  /*112d0*/  BRA `(.L_x_947) ;  /* 0xffffff8800d07947 */ /* 0x000fec000383ffff */
.L_x_803:
        /* <DEDUP_REMOVED lines=8> */
.L_x_949:
[----:B------:R-:W-:Y:S05]  /*11360*/  BSYNC B0 ;  /* 0x0000000000007941 */ /* 0x000fea0003800000 */
.L_x_948:
        /* <DEDUP_REMOVED lines=8> */
.L_x_950:
[----:B------:R-:W-:Y:S02]  /*113f0*/  MOV R252, R247 ;  /* 0x000000f700fc7202 */ /* 0x000fe40000000f00 */
[----:B------:R-:W-:-:S07]  /*11400*/  MOV R77, R232 ;  /* 0x000000e8004d7202 */ /* 0x000fce0000000f00 */
[----:B------:R-:W-:Y:S05]  /*11410*/  WARPSYNC.COLLECTIVE R235, `(.L_x_951) ;  /* 0x00000000eb087348 */ /* 0x000fea0003c00000 */
[----:B------:R0:W1:Y:S02]  /*11420*/  SHFL.DOWN P0, R232, R252, R251, R236 ;  /* 0x080000fbfce87389 */ /* 0x00006400000000ec */
[----:B01----:R-:W-:Y:S05]  /*11430*/  ENDCOLLECTIVE ;  /* 0x000000000000791b */ /* 0x003fea0003800000 */
.L_x_951:
[----:B------:R-:W-:Y:S02]  /*11440*/  MOV R252, R248 ;  /* 0x000000f800fc7202 */ /* 0x000fe40000000f00 */
[----:B------:R-:W-:-:S07]  /*11450*/  MOV R78, R232 ;  /* 0x000000e8004e7202 */ /* 0x000fce0000000f00 */
[----:B------:R-:W-:Y:S05]  /*11460*/  WARPSYNC.COLLECTIVE R235, `(.L_x_952) ;  /* 0x00000000eb087348 */ /* 0x000fea0003c00000 */
[----:B------:R0:W1:Y:S02]  /*11470*/  SHFL.DOWN P0, R232, R252, R251, R236 ;  /* 0x080000fbfce87389 */ /* 0x00006400000000ec */
[----:B01----:R-:W-:Y:S05]  /*11480*/  ENDCOLLECTIVE ;  /* 0x000000000000791b */ /* 0x003fea0003800000 */
.L_x_952:
[----:B------:R-:W-:Y:S01]  /*11490*/  MOV R79, R232 ;  /* 0x000000e8004f7202 */ /* 0x000fe20000000f00 */
[----:B------:R-:W-:Y:S06]  /*114a0*/  BRA `(.L_x_953) ;  /* 0xffffff8800ac7947 */ /* 0x000fec000383ffff */
.L_x_806:
        /* <DEDUP_REMOVED lines=8> */
.L_x_955:
[----:B------:R-:W-:Y:S05]  /*11530*/  BSYNC B0 ;  /* 0x0000000000007941 */ /* 0x000fea0003800000 */
.L_x_954:
        /* <DEDUP_REMOVED lines=8> */
.L_x_956:
[----:B------:R-:W-:Y:S02]  /*115c0*/  MOV R252, R247 ;  /* 0x000000f700fc7202 */ /* 0x000fe40000000f00 */
[----:B------:R-:W-:-:S07]  /*115d0*/  MOV R77, R232 ;  /* 0x000000e8004d7202 */ /* 0x000fce0000000f00 */
[----:B------:R-:W-:Y:S05]  /*115e0*/  WARPSYNC.COLLECTIVE R235, `(.L_x_957) ;  /* 0x00000000eb087348 */ /* 0x000fea0003c00000 */
[----:B------:R0:W1:Y:S02]  /*115f0*/  SHFL.DOWN P0, R232, R252, R251, R236 ;  /* 0x080000fbfce87389 */ /* 0x00006400000000ec */
[----:B01----:R-:W-:Y:S05]  /*11600*/  ENDCOLLECTIVE ;  /* 0x000000000000791b */ /* 0x003fea0003800000 */
.L_x_957:
[----:B------:R-:W-:Y:S02]  /*11610*/  MOV R252, R248 ;  /* 0x000000f800fc7202 */ /* 0x000fe40000000f00 */
[----:B------:R-:W-:-:S07]  /*11620*/  MOV R78, R232 ;  /* 0x000000e8004e7202 */ /* 0x000fce0000000f00 */
[----:B------:R-:W-:Y:S05]  /*11630*/  WARPSYNC.COLLECTIVE R235, `(.L_x_958) ;  /* 0x00000000eb087348 */ /* 0x000fea0003c00000 */
[----:B------:R0:W1:Y:S02]  /*11640*/  SHFL.DOWN P0, R232, R252, R251, R236 ;  /* 0x080000fbfce87389 */ /* 0x00006400000000ec */
[----:B01----:R-:W-:Y:S05]  /*11650*/  ENDCOLLECTIVE ;  /* 0x000000000000791b */ /* 0x003fea0003800000 */
.L_x_958:
[----:B------:R-:W-:Y:S01]  /*11660*/  MOV R79, R232 ;  /* 0x000000e8004f7202 */ /* 0x000fe20000000f00 */
[----:B------:R-:W-:Y:S06]  /*11670*/  BRA `(.L_x_959) ;  /* 0xffffff8800887947 */ /* 0x000fec000383ffff */
.L_x_809:
        /* <DEDUP_REMOVED lines=8> */
.L_x_961:
[----:B------:R-:W-:Y:S05]  /*11700*/  BSYNC B0 ;  /* 0x0000000000007941 */ /* 0x000fea0003800000 */
.L_x_960:
        /* <DEDUP_REMOVED lines=9> */
.L_x_962:
[----:B------:R-:W-:Y:S02]  /*117a0*/  MOV R234, R247 ;  /* 0x000000f700ea7202 */ /* 0x000fe40000000f00 */
[----:B------:R-:W-:-:S07]  /*117b0*/  MOV R77, R236 ;  /* 0x000000ec004d7202 */ /* 0x000fce0000000f00 */
[----:B------:R-:W-:Y:S05]  /*117c0*/  WARPSYNC.COLLECTIVE R235, `(.L_x_963) ;  /* 0x00000000eb087348 */ /* 0x000fea0003c00000 */
[----:B------:R0:W1:Y:S02]  /*117d0*/  SHFL.IDX P3, R236, R234, R233, R232 ;  /* 0x000000e9eaec7389 */ /* 0x00006400000600e8 */
[----:B01----:R-:W-:Y:S05]  /*117e0*/  ENDCOLLECTIVE ;  /* 0x000000000000791b */ /* 0x003fea0003800000 */
.L_x_963:
        /* <DEDUP_REMOVED lines=16> */
.L_x_964:
[----:B------:R-:W-:Y:S01]  /*118f0*/  MOV R234, R60 ;  /* 0x0000003c00ea7202 */ /* 0x000fe20000000f00 */
[----:B------:R-:W-:Y:S01]  /*11900*/  FADD.FTZ R79, R236, R79 ;  /* 0x0000004fec4f7221 */ /* 0x000fe20000010000 */
[----:B------:R-:W-:-:S07]  /*11910*/  MOV R236, 0x1f ;  /* 0x0000001f00ec7802 */ /* 0x000fce0000000f00 */
[----:B------:R-:W-:Y:S05]  /*11920*/  WARPSYNC.COLLECTIVE R235, `(.L_x_965) ;  /* 0x00000000eb087348 */ /* 0x000fea0003c00000 */
[----:B------:R0:W1:Y:S02]  /*11930*/  SHFL.DOWN P0, R232, R252, R251, R236 ;  /* 0x080000fbfce87389 */ /* 0x00006400000000ec */
[----:B01----:R-:W-:Y:S05]  /*11940*/  ENDCOLLECTIVE ;  /* 0x000000000000791b */ /* 0x003fea0003800000 */
.L_x_965:
[----:B------:R-:W-:Y:S02]  /*11950*/  MOV R252, R246 ;  /* 0x000000f600fc7202 */ /* 0x000fe40000000f00 */
[----:B------:R-:W-:-:S07]  /*11960*/  MOV R245, R232 ;  /* 0x000000e800f57202 */ /* 0x000fce0000000f00 */
[----:B------:R-:W-:Y:S05]  /*11970*/  WARPSYNC.COLLECTIVE R235, `(.L_x_966) ;  /* 0x00000000eb087348 */ /* 0x000fea0003c00000 */
[----:B------:R0:W1:Y:S02]  /*11980*/  SHFL.DOWN P0, R232, R252, R251, R236 ;  /* 0x080000fbfce87389 */ /* 0x00006400000000ec */
[----:B01----:R-:W-:Y:S05]  /*11990*/  ENDCOLLECTIVE ;  /* 0x000000000000791b */ /* 0x003fea0003800000 */
.L_x_966:
[----:B------:R-:W-:Y:S02]  /*119a0*/  MOV R252, R247 ;  /* 0x000000f700fc7202 */ /* 0x000fe40000000f00 */
[----:B------:R-:W-:-:S07]  /*119b0*/  MOV R246, R232 ;  /* 0x000000e800f67202 */ /* 0x000fce0000000f00 */
[----:B------:R-:W-:Y:S05]  /*119c0*/  WARPSYNC.COLLECTIVE R235, `(.L_x_967) ;  /* 0x00000000eb087348 */ /* 0x000fea0003c00000 */
[----:B------:R0:W1:Y:S02]  /*119d0*/  SHFL.DOWN P0, R232, R252, R251, R236 ;  /* 0x080000fbfce87389 */ /* 0x00006400000000ec */
[----:B01----:R-:W-:Y:S05]  /*119e0*/  ENDCOLLECTIVE ;  /* 0x000000000000791b */ /* 0x003fea0003800000 */
.L_x_967:
[----:B------:R-:W-:Y:S02]  /*119f0*/  MOV R252, R248 ;  /* 0x000000f800fc7202 */ /* 0x000fe40000000f00 */
[----:B------:R-:W-:-:S07]  /*11a00*/  MOV R247, R232 ;  /* 0x000000e800f77202 */ /* 0x000fce0000000f00 */
[----:B------:R-:W-:Y:S05]  /*11a10*/  WARPSYNC.COLLECTIVE R235, `(.L_x_968) ;  /* 0x00000000eb087348 */ /* 0x000fea0003c00000 */
[----:B------:R0:W1:Y:S02]  /*11a20*/  SHFL.DOWN P0, R232, R252, R251, R236 ;  /* 0x080000fbfce87389 */ /* 0x00006400000000ec */
[----:B01----:R-:W-:Y:S05]  /*11a30*/  ENDCOLLECTIVE ;  /* 0x000000000000791b */ /* 0x003fea0003800000 */
.L_x_968:
[----:B------:R-:W-:Y:S01]  /*11a40*/  MOV R248, R232 ;  /* 0x000000e800f87202 */ /* 0x000fe20000000f00 */
[----:B------:R-:W-:-:S07]  /*11a50*/  HFMA2 R232, -RZ, RZ, 0, 1.847743988037109375e-06 ;  /* 0x0000001fffe87431 */ /* 0x000fce00000001ff */
[----:B------:R-:W-:Y:S05]  /*11a60*/  WARPSYNC.COLLECTIVE R235, `(.L_x_969) ;  /* 0x00000000eb087348 */ /* 0x000fea0003c00000 */
[----:B------:R0:W1:Y:S02]  /*11a70*/  SHFL.IDX P3, R236, R234, R233, R232 ;  /* 0x000000e9eaec7389 */ /* 0x00006400000600e8 */
[----:B01----:R-:W-:Y:S05]  /*11a80*/  ENDCOLLECTIVE ;  /* 0x000000000000791b */ /* 0x003fea0003800000 */
.L_x_969:
[----:B------:R-:W-:Y:S02]  /*11a90*/  MOV R234, R61 ;  /* 0x0000003d00ea7202 */ /* 0x000fe40000000f00 */
[----:B------:R-:W-:-:S07]  /*11aa0*/  MOV R60, R236 ;  /* 0x000000ec003c7202 */ /* 0x000fce0000000f00 */
[----:B------:R-:W-:Y:S05]  /*11ab0*/  WARPSYNC.COLLECTIVE R235, `(.L_x_970) ;  /* 0x00000000eb087348 */ /* 0x000fea0003c00000 */
[----:B------:R0:W1:Y:S02]  /*11ac0*/  SHFL.IDX P3, R236, R234, R233, R232 ;  /* 0x000000e9eaec7389 */ /* 0x00006400000600e8 */
[----:B01----:R-:W-:Y:S05]  /*11ad0*/  ENDCOLLECTIVE ;  /* 0x000000000000791b */ /* 0x003fea0003800000 */
.L_x_970:
[----:B------:R-:W-:Y:S02]  /*11ae0*/  MOV R234, R62 ;  /* 0x0000003e00ea7202 */ /* 0x000fe40000000f00 */
[----:B------:R-:W-:-:S07]  /*11af0*/  MOV R61, R236 ;  /* 0x000000ec003d7202 */ /* 0x000fce0000000f00 */
[----:B------:R-:W-:Y:S05]  /*11b00*/  WARPSYNC.COLLECTIVE R235, `(.L_x_971) ;  /* 0x00000000eb087348 */ /* 0x000fea0003c00000 */
[----:B------:R0:W1:Y:S02]  /*11b10*/  SHFL.IDX P3, R236, R234, R233, R232 ;  /* 0x000000e9eaec7389 */ /* 0x00006400000600e8 */
[----:B01----:R-:W-:Y:S05]  /*11b20*/  ENDCOLLECTIVE ;  /* 0x000000000000791b */ /* 0x003fea0003800000 */
.L_x_971:
[----:B------:R-:W-:Y:S02]  /*11b30*/  MOV R234, R63 ;  /* 0x0000003f00ea7202 */ /* 0x000fe40000000f00 */
[----:B------:R-:W-:-:S07]  /*11b40*/  MOV R62, R236 ;  /* 0x000000ec003e7202 */ /* 0x000fce0000000f00 */
[----:B------:R-:W-:Y:S05]  /*11b50*/  WARPSYNC.COLLECTIVE R235, `(.L_x_972) ;  /* 0x00000000eb087348 */ /* 0x000fea0003c00000 */
[----:B------:R0:W1:Y:S02]  /*11b60*/  SHFL.IDX P3, R236, R234, R233, R232 ;  /* 0x000000e9eaec7389 */ /* 0x00006400000600e8 */
[----:B01----:R-:W-:Y:S05]  /*11b70*/  ENDCOLLECTIVE ;  /* 0x000000000000791b */ /* 0x003fea0003800000 */
.L_x_972:
[----:B------:R-:W-:Y:S01]  /*11b80*/  MOV R63, R236 ;  /* 0x000000ec003f7202 */ /* 0x000fe20000000f00 */
[----:B------:R-:W-:Y:S06]  /*11b90*/  BRA `(.L_x_973) ;  /* 0xffffff8400d87947 */ /* 0x000fec000383ffff */
.L_x_974:
        /* <DEDUP_REMOVED lines=14> */
.L_x_18669:


//--------------------- .text._Z25selective_scan_bwd_kernelI32Selective_Scan_bwd_kernel_traitsILi128ELi16ELb0ELb0ELb1ELb1ELb0EN3c108BFloat16ENS1_7complexIfEEEEv12SSMParamsBwd --------------------------
	.section	.text._Z25selective_scan_bwd_kernelI32Selective_Scan_bwd_kernel_traitsILi128ELi16ELb0ELb0ELb1ELb1ELb0EN3c108BFloat16ENS1_7complexIfEEEEv12SSMParamsBwd,"ax",@progbits
	.align	128
        .global         _Z25selective_scan_bwd_kernelI32Selective_Scan_bwd_kernel_traitsILi128ELi16ELb0ELb0ELb1ELb1ELb0EN3c108BFloat16ENS1_7complexIfEEEEv12SSMParamsBwd
        .type           _Z25selective_scan_bwd_kernelI32Selective_Scan_bwd_kernel_traitsILi128ELi16ELb0ELb0ELb1ELb1ELb0EN3c108BFloat16ENS1_7complexIfEEEEv12SSMParamsBwd,@function
        .size           _Z25selective_scan_bwd_kernelI32Selective_Scan_bwd_kernel_traitsILi128ELi16ELb0ELb0ELb1ELb1ELb0EN3c108BFloat16ENS1_7complexIfEEEEv12SSMParamsBwd,(.L_x_18670 - _Z25selective_scan_bwd_kernelI32Selective_Scan_bwd_kernel_traitsILi128ELi16ELb0ELb0ELb1ELb1ELb0EN3c108BFloat16ENS1_7complexIfEEEEv12SSMParamsBwd)
        .other          _Z25selective_scan_bwd_kernelI32Selective_Scan_bwd_kernel_traitsILi128ELi16ELb0ELb0ELb1ELb1ELb0EN3c108BFloat16ENS1_7complexIfEEEEv12SSMParamsBwd,@"STO_CUDA_ENTRY STV_DEFAULT"
_Z25selective_scan_bwd_kernelI32Selective_Scan_bwd_kernel_traitsILi128ELi16ELb0ELb0ELb1ELb1ELb0EN3c108BFloat16ENS1_7complexIfEEEEv12SSMParamsBwd:
.text._Z25selective_scan_bwd_kernelI32Selective_Scan_bwd_kernel_traitsILi128ELi16ELb0ELb0ELb1ELb1ELb0EN3c108BFloat16ENS1_7complexIfEEEEv12SSMParamsBwd:
        /* <DEDUP_REMOVED lines=32> */
[----:B------:R-:W4:Y:S01]  /*0200*/  LDCU.64 UR32, c[0x0][0x528] ;  /* 0x0000a500ff2077ac */ /* 0x000f220008000a00 */
[----:B------:R0:W-:Y:S01]  /*0210*/  STL [R1+0x34], RZ ;  /* 0x000034ff01007387 */ /* 0x0001e20000100800 */
[----:B------:R-:W-:-:S03]  /*0220*/  IABS R0, R0 ;  /* 0x0000000000007213 */ /* 0x000fc60000000000 */
[----:B------:R0:W-:Y:S01]  /*0230*/  STL [R1+0x30], RZ ;  /* 0x000030ff01007387 */ /* 0x0001e20000100800 */
[----:B------:R-:W-:-:S13]  /*0240*/  R2UR UR29, R0 ;  /* 0x00000000001d72ca */ /* 0x000fda00000e0000 */
[----:B------:R-:W1:Y:S01]  /*0250*/  I2F.RP R0, UR29 ;  /* 0x0000001d00007d06 */ /* 0x000e620008209400 */
[----:B-----5:R-:W-:Y:S02]  /*0260*/  UIMAD.WIDE.U32 UR4, UR6, UR12, URZ ;  /* 0x0000000c060472a5 */ /* 0x020fe4000f8e00ff */
[----:B0-----:R-:W-:Y:S02]  /*0270*/  UIMAD.WIDE.U32 UR10, UR6, UR16, URZ ;  /* 0x00000010060a72a5 */ /* 0x001fe4000f8e00ff */
[----:B------:R-:W-:Y:S02]  /*0280*/  UIMAD UR5, UR6, UR13, UR5 ;  /* 0x0000000d060572a4 */ /* 0x000fe4000f8e0205 */
[----:B------:R-:W-:Y:S02]  /*0290*/  UIMAD UR11, UR6, UR17, UR11 ;  /* 0x00000011060b72a4 */ /* 0x000fe4000f8e020b */
[----:B------:R-:W-:Y:S02]  /*02a0*/  UIMAD.WIDE.U32 UR4, UR8, UR14, UR4 ;  /* 0x0000000e080472a5 */ /* 0x000fe4000f8e0004 */
[----:B------:R-:W-:Y:S01]  /*02b0*/  UIMAD.WIDE.U32 UR16, UR8, UR18, UR10 ;  /* 0x00000012081072a5 */ /* 0x000fe2000f8e000a */
[----:B-1----:R-:W3:Y:S01]  /*02c0*/  MUFU.RCP R0, R0 ;  /* 0x0000000000007308 */ /* 0x002ee20000001000 */
[----:B------:R-:W-:Y:S01]  /*02d0*/  UIMAD UR9, UR8, UR15, UR5 ;  /* 0x0000000f080972a4 */ /* 0x000fe2000f8e0205 */
[----:B------:R-:W0:Y:S01]  /*02e0*/  LDCU.128 UR12, c[0x0][0x460] ;  /* 0x00008c00ff0c77ac */ /* 0x000e220008000c00 */
[----:B------:R-:W-:-:S02]  /*02f0*/  UIMAD UR7, UR8, UR19, UR17 ;  /* 0x00000013080772a4 */ /* 0x000fc4000f8e0211 */
[----:B------:R-:W-:Y:S01]  /*0300*/  ULEA UR19, UR26, 0xfffff800, 0xb ;  /* 0xfffff8001a137891 */ /* 0x000fe2000f8e58ff */
[----:B------:R-:W1:Y:S03]  /*0310*/  LDCU.64 UR10, c[0x0][0x3d0] ;  /* 0x00007a00ff0a77ac */ /* 0x000e660008000a00 */
[----:B------:R-:W-:Y:S01]  /*0320*/  UIADD3 UR17, UP0, UPT, UR19, UR4, URZ ;  /* 0x0000000413117290 */ /* 0x000fe2000ff1e0ff */
[----:B---3--:R-:W-:Y:S02]  /*0330*/  IADD3 R2, PT, PT, R0, 0xffffffe, RZ ;  /* 0x0ffffffe00027810 */ /* 0x008fe40007ffe0ff */
[----:B------:R-:W-:Y:S01]  /*0340*/  UMOV UR4, URZ ;  /* 0x000000ff00047c82 */ /* 0x000fe20008000000 */
[----:B------:R-:W-:Y:S01]  /*0350*/  MOV R0, UR8 ;  /* 0x0000000800007c02 */ /* 0x000fe20008000f00 */
[----:B------:R-:W-:Y:S02]  /*0360*/  USHF.R.S32.HI UR23, URZ, 0x1f, UR19 ;  /* 0x0000001fff177899 */ /* 0x000fe40008011413 */
[----:B------:R-:W-:Y:S01]  /*0370*/  UIADD3 UR22, UP2, UPT, UR19, UR16, URZ ;  /* 0x0000001013167290 */ /* 0x000fe2000ff5e0ff */
[----:B------:R-:W3:Y:S01]  /*0380*/  F2I.FTZ.U32.TRUNC.NTZ R2, R2 ;  /* 0x0000000200027305 */ /* 0x000ee2000021f000 */
[----:B------:R-:W-:Y:S01]  /*0390*/  IABS R0, R0 ;  /* 0x0000000000007213 */ /* 0x000fe20000000000 */
[----:B0-----:R-:W-:-:S02]  /*03a0*/  ULEA UR16, UP1, UR17, UR12, 0x1 ;  /* 0x0000000c11107291 */ /* 0x001fc4000f8208ff */
[----:B------:R-:W-:Y:S01]  /*03b0*/  UIADD3.X UR7, UPT, UPT, UR23, UR7, URZ, UP2, !UPT ;  /* 0x0000000717077290 */ /* 0x000fe200097fe4ff */
[----:B------:R-:W-:Y:S01]  /*03c0*/  R2UR UR27, R0 ;  /* 0x00000000001b72ca */ /* 0x000fe200000e0000 */
[----:B------:R-:W-:-:S04]  /*03d0*/  UIADD3.X UR9, UPT, UPT, UR23, UR9, URZ, UP0, !UPT ;  /* 0x0000000917097290 */ /* 0x000fc800087fe4ff */
[----:B------:R-:W-:Y:S02]  /*03e0*/  ULEA.HI.X UR17, UR17, UR13, UR9, 0x1, UP1 ;  /* 0x0000000d11117291 */ /* 0x000fe400088f0c09 */
[----:B------:R-:W-:Y:S02]  /*03f0*/  UISETP.NE.AND UP1, UPT, UR28, URZ, UPT ;  /* 0x000000ff1c00728c */ /* 0x000fe4000bf25270 */
[----:B-1----:R-:W-:Y:S01]  /*0400*/  UIMAD.WIDE.U32 UR12, UR6, UR10, URZ ;  /* 0x0000000a060c72a5 */ /* 0x002fe2000f8e00ff */
        /* <DEDUP_REMOVED lines=21> */
[----:B------:R-:W1:Y:S05]  /*0560*/  LDCU.64 UR30, c[0x0][0x4e0] ;  /* 0x00009c00ff1e77ac */ /* 0x000e6a0008000a00 */
[----:B------:R-:W-:Y:S02]  /*0570*/  @!UP2 UIADD3 UR9, UPT, UPT, UR9, -UR29, URZ ;  /* 0x8000001d0909a290 */ /* 0x000fe4000fffe0ff */
[----:B------:R-:W-:-:S02]  /*0580*/  @!UP2 UIADD3 UR7, UPT, UPT, UR7, 0x1, URZ ;  /* 0x000000010707a890 */ /* 0x000fc4000fffe0ff */
[----:B------:R-:W-:Y:S02]  /*0590*/  UISETP.GE.U32.AND UP0, UPT, UR9, UR29, UPT ;  /* 0x0000001d0900728c */ /* 0x000fe4000bf06070 */
[----:B------:R-:W-:Y:S02]  /*05a0*/  UISETP.GE.AND UP2, UPT, UR5, URZ, UPT ;  /* 0x000000ff0500728c */ /* 0x000fe4000bf46270 */
[----:B------:R-:W-:-:S04]  /*05b0*/  UIADD3 UR4, UP3, UPT, UR19, UR4, URZ ;  /* 0x0000000413047290 */ /* 0x000fc8000ff7e0ff */
[----:B------:R-:W-:-:S03]  /*05c0*/  UIADD3.X UR20, UPT, UPT, UR23, UR20, URZ, UP3, !UPT ;  /* 0x0000001417147290 */ /* 0x000fc60009ffe4ff */
[----:B------:R-:W-:Y:S02]  /*05d0*/  @UP0 UIADD3 UR7, UPT, UPT, UR7, 0x1, URZ ;  /* 0x0000000107070890 */ /* 0x000fe4000fffe0ff */
[----:B------:R-:W-:Y:S02]  /*05e0*/  UISETP.NE.U32.AND UP0, UPT, UR36, URZ, UPT ;  /* 0x000000ff2400728c */ /* 0x000fe4000bf05070 */
[----:B------:R-:W-:Y:S02]  /*05f0*/  @!UP2 UIADD3 UR7, UPT, UPT, -UR7, URZ, URZ ;  /* 0x000000ff0707a290 */ /* 0x000fe4000fffe1ff */
[----:B------:R-:W-:Y:S02]  /*0600*/  UISETP.NE.AND.EX UP0, UPT, UR37, URZ, UPT, UP0 ;  /* 0x000000ff2500728c */ /* 0x000fe4000bf05300 */
[----:B----4-:R-:W-:Y:S02]  /*0610*/  ULEA UR19, UP2, UR4, UR32, 0x1 ;  /* 0x0000002004137291 */ /* 0x010fe4000f8408ff */
[----:B------:R-:W-:-:S02]  /*0620*/  @!UP1 ULOP3.LUT UR7, URZ, UR28, URZ, 0x33, !UPT ;  /* 0x0000001cff079292 */ /* 0x000fc4000f8e33ff */
[----:B------:R-:W-:Y:S02]  /*0630*/  ULEA.HI.X UR20, UR4, UR33, UR20, 0x1, UP2 ;  /* 0x0000002104147291 */ /* 0x000fe400090f0c14 */
[----:B------:R-:W-:Y:S02]  /*0640*/  USHF.R.S32.HI UR4, URZ, 0x1f, UR7 ;  /* 0x0000001fff047899 */ /* 0x000fe40008011407 */
[----:B0-----:R-:W-:Y:S01]  /*0650*/  UIMAD.WIDE.U32 UR12, UR7, UR24, UR12 ;  /* 0x00000018070c72a5 */ /* 0x001fe2000f8e000c */
[----:B------:R-:W0:Y:S01]  /*0660*/  @UP0 LDCU UR15, c[0x0][0x384] ;  /* 0x00007080ff0f07ac */ /* 0x000e220008000800 */
[----:B------:R-:W-:Y:S02]  /*0670*/  UIMAD UR5, UR4, UR24, URZ ;  /* 0x00000018040572a4 */ /* 0x000fe4000f8e02ff */
[----:B-1----:R-:W-:Y:S02]  /*0680*/  UIMAD UR11, UR4, UR30, URZ ;  /* 0x0000001e040b72a4 */ /* 0x002fe4000f8e02ff */
[----:B------:R-:W-:-:S02]  /*0690*/  UIMAD UR9, UR7, UR25, UR5 ;  /* 0x00000019070972a4 */ /* 0x000fc4000f8e0205 */
[----:B------:R-:W-:Y:S02]  /*06a0*/  UIMAD.WIDE.U32 UR4, UR7, UR30, URZ ;  /* 0x0000001e070472a5 */ /* 0x000fe4000f8e00ff */
[----:B------:R-:W-:Y:S01]  /*06b0*/  UIMAD UR11, UR7, UR31, UR11 ;  /* 0x0000001f070b72a4 */ /* 0x000fe2000f8e020b */
[----:B------:R-:W1:Y:S01]  /*06c0*/  LDCU.64 UR24, c[0x0][0x540] ;  /* 0x0000a800ff1877ac */ /* 0x000e620008000a00 */
[----:B------:R-:W-:Y:S01]  /*06d0*/  ULEA UR7, UR26, 0xfffff000, 0xc ;  /* 0xfffff0001a077891 */ /* 0x000fe2000f8e60ff */
[----:B------:R-:W2:Y:S01]  /*06e0*/  @UP0 LDCU UR27, c[0x0][0x38c] ;  /* 0x00007180ff1b07ac */ /* 0x000ea20008000800 */
[----:B------:R-:W3:Y:S02]  /*06f0*/  LDCU.64 UR28, c[0x0][0x450] ;  /* 0x00008a00ff1c77ac */ /* 0x000ee40008000a00 */
[----:B------:R-:W-:Y:S02]  /*0700*/  UIADD3 UR21, UP1, UPT, UR7, UR12, URZ ;  /* 0x0000000c07157290 */ /* 0x000fe4000ff3e0ff */
[----:B------:R-:W-:Y:S01]  /*0710*/  UIADD3 UR9, UPT, UPT, UR13, UR9, URZ ;  /* 0x000000090d097290 */ /* 0x000fe2000fffe0ff */
[----:B------:R-:W4:Y:S01]  /*0720*/  @UP0 LDCU.64 UR12, c[0x0][0x480] ;  /* 0x00009000ff0c07ac */ /* 0x000f220008000a00 */
[----:B------:R-:W-:-:S02]  /*0730*/  UIADD3 UR5, UPT, UPT, UR5, UR11, URZ ;  /* 0x0000000b05057290 */ /* 0x000fc4000fffe0ff */
[----:B------:R-:W-:Y:S02]  /*0740*/  ULEA.HI.X.SX32 UR7, UR7, UR9, 0x1, UP1 ;  /* 0x0000000907077291 */ /* 0x000fe400088f0eff */
[----:B0-----:R-:W-:Y:S02]  /*0750*/  @UP0 UIMAD UR9, UR6, UR15, UR8 ;  /* 0x0000000f060902a4 */ /* 0x001fe4000f8e0208 */
[----:B------:R-:W-:Y:S02]  /*0760*/  UIMAD.WIDE.U32 UR14, UR6, UR14, UR4 ;  /* 0x0000000e060e72a5 */ /* 0x000fe4000f8e0004 */
[----:B------:R-:W-:Y:S02]  /*0770*/  @UP0 UIMAD UR4, UR9, UR26, URZ ;  /* 0x0000001a090402a4 */ /* 0x000fe4000f8e02ff */
[----:B------:R-:W-:Y:S02]  /*0780*/  UIADD3 UR5, UPT, UPT, UR15, UR10, URZ ;  /* 0x0000000a0f057290 */ /* 0x000fe4000fffe0ff */
[----:B-1----:R-:W-:-:S02]  /*0790*/  ULEA UR9, UP1, UR14, UR24, 0x3 ;  /* 0x000000180e097291 */ /* 0x002fc4000f8218ff */
[----:B--2---:R-:W-:Y:S02]  /*07a0*/  @UP0 UIMAD UR10, UR4, UR27, URZ ;  /* 0x0000001b040a02a4 */ /* 0x004fe4000f8e02ff */
[----:B---3--:R-:W-:Y:S02]  /*07b0*/  ULEA UR23, UP2, UR21, UR28, 0x1 ;  /* 0x0000001c15177291 */ /* 0x008fe4000f8408ff */
[----:B------:R-:W-:Y:S01]  /*07c0*/  ULEA.HI.X UR14, UR14, UR25, UR5, 0x3, UP1 ;  /* 0x000000190e0e7291 */ /* 0x000fe200088f1c05 */
[----:B------:R-:W-:Y:S02]  /*07d0*/  UMOV UR4, URZ ;  /* 0x000000ff00047c82 */ /* 0x000fe40008000000 */
[----:B------:R-:W-:Y:S01]  /*07e0*/  UMOV UR5, URZ ;  /* 0x000000ff00057c82 */ /* 0x000fe20008000000 */
[----:B----4-:R-:W-:Y:S02]  /*07f0*/  @UP0 UIMAD.WIDE UR4, UR10, 0x10, UR12 ;  /* 0x000000100a0408a5 */ /* 0x010fe4000f8e020c */
[----:B------:R-:W-:-:S02]  /*0800*/  ULEA.HI.X UR21, UR21, UR29, UR7, 0x1, UP2 ;  /* 0x0000001d15157291 */ /* 0x000fc400090f0c07 */
[----:B------:R-:W-:Y:S01]  /*0810*/  UISETP.GE.AND UP0, UPT, UR26, 0x1, UPT ;  /* 0x000000011a00788c */ /* 0x000fe2000bf06270 */
[----:B------:R-:W-:Y:S01]  /*0820*/  UMOV UR7, URZ ;  /* 0x000000ff00077c82 */ /* 0x000fe20008000000 */
[----:B------:R-:W-:Y:S01]  /*0830*/  UMOV UR6, URZ ;  /* 0x000000ff00067c82 */ /* 0x000fe20008000000 */
[----:B------:R-:W-:Y:S02]  /*0840*/  @P0 R2UR UR7, R3 ;  /* 0x00000000030702ca */ /* 0x000fe400000e0000 */
[----:B------:R-:W-:-:S04]  /*0850*/  @P1 R2UR UR6, R4 ;  /* 0x00000000040612ca */ /* 0x000fc800000e0000 */
[----:B------:R-:W-:Y:S11]  /*0860*/  BRA.U !UP0, `(.L_x_975) ;  /* 0x000000f908787547 */ /* 0x000ff6000b800000 */
        /* <DEDUP_REMOVED lines=8> */
.L_x_1107:
[----:B------:R-:W0:Y:S01]  /*08f0*/  S2R R182, SR_TID.X ;  /* 0x0000000000b67919 */ /* 0x000e220000002100 */
[----:B------:R-:W1:Y:S01]  /*0900*/  LDCU UR33, c[0x0][0x388] ;  /* 0x00007100ff2177ac */ /* 0x000e620008000800 */
[----:B------:R-:W-:Y:S02]  /*0910*/  MOV R4, UR16 ;  /* 0x0000001000047c02 */ /* 0x000fe40008000f00 */
[----:B------:R-:W-:Y:S01]  /*0920*/  MOV R5, UR17 ;  /* 0x0000001100057c02 */ /* 0x000fe20008000f00 */
[----:B------:R-:W-:Y:S01]  /*0930*/  ULEA UR8, UR15, 0xfffff800, 0xb ;  /* 0xfffff8000f087891 */ /* 0x000fe2000f8e58ff */
[----:B------:R-:W-:Y:S02]  /*0940*/  PRMT R16, RZ, 0x7610, R16 ;  /* 0x00007610ff107816 */ /* 0x000fe40000000010 */
[----:B------:R-:W-:Y:S01]  /*0950*/  PRMT R18, RZ, 0x7610, R18 ;  /* 0x00007610ff127816 */ /* 0x000fe20000000012 */
[----:B------:R-:W-:Y:S01]  /*0960*/  IMAD.WIDE.U32 R6, R2, 0x2, R4 ;  /* 0x0000000202067825 */ /* 0x000fe200078e0004 */
[----:B------:R-:W-:-:S02]  /*0970*/  PRMT R9, RZ, 0x7610, R9 ;  /* 0x00007610ff097816 */ /* 0x000fc40000000009 */
[----:B------:R-:W-:Y:S02]  /*0980*/  PRMT R14, RZ, 0x7610, R14 ;  /* 0x00007610ff0e7816 */ /* 0x000fe4000000000e */
[----:B------:R-:W-:Y:S02]  /*0990*/  PRMT R13, RZ, 0x7610, R13 ;  /* 0x00007610ff0d7816 */ /* 0x000fe4000000000d */
[----:B------:R-:W-:Y:S02]  /*09a0*/  PRMT R12, RZ, 0x7610, R12 ;  /* 0x00007610ff0c7816 */ /* 0x000fe4000000000c */
[----:B------:R-:W-:Y:S01]  /*09b0*/  PRMT R11, RZ, 0x7610, R11 ;  /* 0x00007610ff0b7816 */ /* 0x000fe2000000000b */
[----:B-1----:R-:W-:Y:S01]  /*09c0*/  UIADD3 UR8, UPT, UPT, -UR8, UR33, URZ ;  /* 0x0000002108087290 */ /* 0x002fe2000fffe1ff */
[----:B------:R-:W-:Y:S02]  /*09d0*/  PRMT R10, RZ, 0x7610, R10 ;  /* 0x00007610ff0a7816 */ /* 0x000fe4000000000a */
[----:B------:R-:W-:-:S02]  /*09e0*/  PRMT R20, RZ, 0x7610, R20 ;  /* 0x00007610ff147816 */ /* 0x000fc40000000014 */
[----:B------:R-:W-:Y:S02]  /*09f0*/  PRMT R22, RZ, 0x7610, R22 ;  /* 0x00007610ff167816 */ /* 0x000fe40000000016 */
[----:B------:R-:W-:Y:S02]  /*0a00*/  ISETP.GE.AND P1, PT, R2, UR8, PT ;  /* 0x0000000802007c0c */ /* 0x000fe4000bf26270 */
[----:B------:R-:W-:Y:S02]  /*0a10*/  PRMT R25, RZ, 0x7610, R25 ;  /* 0x00007610ff197816 */ /* 0x000fe40000000019 */
[----:B------:R-:W-:Y:S02]  /*0a20*/  P2R R60, PR, RZ, 0x2 ;  /* 0x00000002ff3c7803 */ /* 0x000fe40000000000 */
[----:B0-----:R-:W-:Y:S02]  /*0a30*/  SHF.L.U32 R3, R182, 0x4, RZ ;  /* 0x00000004b6037819 */ /* 0x001fe400000006ff */
[----:B------:R-:W-:-:S02]  /*0a40*/  PRMT R26, RZ, 0x7610, R26 ;  /* 0x00007610ff1a7816 */ /* 0x000fc4000000001a */
[----:B------:R-:W-:Y:S02]  /*0a50*/  LOP3.LUT R35, R3, 0x3e00, RZ, 0xc0, !PT ;  /* 0x00003e0003237812 */ /* 0x000fe400078ec0ff */
[----:B------:R-:W-:Y:S02]  /*0a60*/  PRMT R29, RZ, 0x7610, R29 ;  /* 0x00007610ff1d7816 */ /* 0x000fe4000000001d */
[C---:B------:R-:W-:Y:S02]  /*0a70*/  LOP3.LUT R31, R35.reuse, R0, RZ, 0xfc, !PT ;  /* 0x00000000231f7212 */ /* 0x040fe400078efcff */
[----:B------:R-:W-:Y:S02]  /*0a80*/  LOP3.LUT R27, R35, 0x20, R0, 0xfe, !PT ;  /* 0x00000020231b7812 */ /* 0x000fe400078efe00 */
[C---:B------:R-:W-:Y:S02]  /*0a90*/  LOP3.LUT R3, R31.reuse, 0x40, RZ, 0xfc, !PT ;  /* 0x000000401f037812 */ /* 0x040fe400078efcff */
[----:B------:R-:W-:-:S02]  /*0aa0*/  LOP3.LUT R4, R31, 0x60, RZ, 0xfc, !PT ;  /* 0x000000601f047812 */ /* 0x000fc400078efcff */
[----:B------:R-:W-:Y:S02]  /*0ab0*/  ISETP.GE.AND P0, PT, R27, UR8, PT ;  /* 0x000000081b007c0c */ /* 0x000fe4000bf06270 */
[----:B------:R-:W-:Y:S02]  /*0ac0*/  SHF.L.U32 R2, R31, 0x1, RZ ;  /* 0x000000011f027819 */ /* 0x000fe400000006ff */
[----:B------:R-:W-:Y:S01]  /*0ad0*/  ISETP.GE.AND P6, PT, R3, UR8, PT ;  /* 0x0000000803007c0c */ /* 0x000fe2000bfc6270 */
[----:B------:R-:W-:Y:S01]  /*0ae0*/  BAR.SYNC.DEFER_BLOCKING 0x0 ;  /* 0x0000000000007b1d */ /* 0x000fe20000010000 */
[----:B------:R-:W-:Y:S02]  /*0af0*/  ISETP.GE.AND P5, PT, R4, UR8, PT ;  /* 0x0000000804007c0c */ /* 0x000fe4000bfa6270 */
[----:B------:R-:W-:Y:S02]  /*0b00*/  P2R R61, PR, RZ, 0x1 ;  /* 0x00000001ff3d7803 */ /* 0x000fe40000000000 */
[----:B------:R-:W-:-:S02]  /*0b10*/  IADD3 R4, P1, PT, R2, UR18, RZ ;  /* 0x0000001202047c10 */ /* 0x000fc4000ff3e0ff */
[C---:B------:R-:W-:Y:S02]  /*0b20*/  LOP3.LUT R3, R31.reuse, 0xa0, RZ, 0xfc, !PT ;  /* 0x000000a01f037812 */ /* 0x040fe400078efcff */
[C---:B------:R-:W-:Y:S02]  /*0b30*/  LOP3.LUT R5, R31.reuse, 0x80, RZ, 0xfc, !PT ;  /* 0x000000801f057812 */ /* 0x040fe400078efcff */
[----:B------:R-:W-:Y:S02]  /*0b40*/  IADD3 R2, P0, PT, R2, UR19, RZ ;  /* 0x0000001302027c10 */ /* 0x000fe4000ff1e0ff */
[----:B------:R-:W-:Y:S02]  /*0b50*/  LOP3.LUT R15, R31, 0xe0, RZ, 0xfc, !PT ;  /* 0x000000e01f0f7812 */ /* 0x000fe400078efcff */
[----:B------:R-:W-:Y:S02]  /*0b60*/  ISETP.GE.AND P3, PT, R3, UR8, PT ;  /* 0x0000000803007c0c */ /* 0x000fe4000bf66270 */
[----:B------:R-:W-:-:S02]  /*0b70*/  ISETP.GE.AND P4, PT, R5, UR8, PT ;  /* 0x0000000805007c0c */ /* 0x000fc4000bf86270 */
[----:B------:R-:W-:Y:S02]  /*0b80*/  IADD3.X R3, PT, PT, RZ, UR20, RZ, P0, !PT ;  /* 0x00000014ff037c10 */ /* 0x000fe400087fe4ff */
[----:B------:R-:W-:Y:S02]  /*0b90*/  IADD3.X R5, PT, PT, RZ, UR22, RZ, P1, !PT ;  /* 0x00000016ff057c10 */ /* 0x000fe40008ffe4ff */
[----:B------:R-:W-:Y:S01]  /*0ba0*/  ISETP.GE.AND P0, PT, R15, UR8, PT ;  /* 0x000000080f007c0c */ /* 0x000fe2000bf06270 */
[----:B------:R-:W2:Y:S01]  /*0bb0*/  @!P5 LDG.E.U16 R11, desc[UR34][R6.64+0xc0] ;  /* 0x0000c022060bd981 */ /* 0x000ea2000c1e1500 */
[----:B------:R-:W-:Y:S02]  /*0bc0*/  ISETP.NE.AND P1, PT, R60, RZ, PT ;  /* 0x000000ff3c00720c */ /* 0x000fe40003f25270 */
[C---:B------:R-:W-:Y:S01]  /*0bd0*/  LOP3.LUT R8, R31.reuse, 0xc0, RZ, 0xfc, !PT ;  /* 0x000000c01f087812 */ /* 0x040fe200078efcff */
[----:B------:R-:W3:Y:S01]  /*0be0*/  @!P3 LDG.E.U16 R13, desc[UR34][R6.64+0x140] ;  /* 0x00014022060db981 */ /* 0x000ee2000c1e1500 */
[----:B------:R-:W-:-:S02]  /*0bf0*/  LOP3.LUT R17, R31, 0x100, RZ, 0xfc, !PT ;  /* 0x000001001f117812 */ /* 0x000fc400078efcff */
[----:B------:R-:W-:Y:S01]  /*0c00*/  ISETP.GE.AND P2, PT, R8, UR8, PT ;  /* 0x0000000808007c0c */ /* 0x000fe2000bf46270 */
[----:B------:R-:W4:Y:S01]  /*0c10*/  @!P4 LDG.E.U16 R12, desc[UR34][R6.64+0x100] ;  /* 0x00010022060cc981 */ /* 0x000f22000c1e1500 */
[----:B------:R-:W-:Y:S02]  /*0c20*/  PRMT R8, RZ, 0x7610, R8 ;  /* 0x00007610ff087816 */ /* 0x000fe40000000008 */
[----:B------:R-:W-:Y:S01]  /*0c30*/  P2R R67, PR, RZ, 0x1 ;  /* 0x00000001ff437803 */ /* 0x000fe20000000000 */
[----:B------:R-:W5:Y:S01]  /*0c40*/  @!P0 LDG.E.U16 R16, desc[UR34][R6.64+0x1c0] ;  /* 0x0001c02206108981 */ /* 0x000f62000c1e1500 */
[----:B------:R-:W-:Y:S02]  /*0c50*/  ISETP.GE.AND P0, PT, R17, UR8, PT ;  /* 0x0000000811007c0c */ /* 0x000fe4000bf06270 */
[----:B------:R-:W-:Y:S01]  /*0c60*/  LOP3.LUT R19, R31, 0x120, RZ, 0xfc, !PT ;  /* 0x000001201f137812 */ /* 0x000fe200078efcff */
[----:B------:R-:W2:Y:S01]  /*0c70*/  @!P1 LDG.E.U16 R8, desc[UR34][R6.64] ;  /* 0x0000002206089981 */ /* 0x000ea2000c1e1500 */
[----:B------:R-:W-:-:S02]  /*0c80*/  ISETP.GE.AND P1, PT, R27, UR8, PT ;  /* 0x000000081b007c0c */ /* 0x000fc4000bf26270 */
[C---:B------:R-:W-:Y:S01]  /*0c90*/  LOP3.LUT R21, R31.reuse, 0x140, RZ, 0xfc, !PT ;  /* 0x000001401f157812 */ /* 0x040fe200078efcff */
[----:B------:R-:W5:Y:S01]  /*0ca0*/  @!P2 LDG.E.U16 R14, desc[UR34][R6.64+0x180] ;  /* 0x00018022060ea981 */ /* 0x000f62000c1e1500 */
[C---:B------:R-:W-:Y:S02]  /*0cb0*/  LOP3.LUT R23, R31.reuse, 0x160, RZ, 0xfc, !PT ;  /* 0x000001601f177812 */ /* 0x040fe400078efcff */
[C---:B------:R-:W-:Y:S01]  /*0cc0*/  LOP3.LUT R24, R31.reuse, 0x180, RZ, 0xfc, !PT ;  /* 0x000001801f187812 */ /* 0x040fe200078efcff */
[----:B------:R-:W3:Y:S01]  /*0cd0*/  @!P6 LDG.E.U16 R10, desc[UR34][R6.64+0x80] ;  /* 0x00008022060ae981 */ /* 0x000ee2000c1e1500 */
[----:B------:R-:W-:Y:S02]  /*0ce0*/  P2R R68, PR, RZ, 0x1 ;  /* 0x00000001ff447803 */ /* 0x000fe40000000000 */
[----:B------:R-:W-:Y:S01]  /*0cf0*/  LOP3.LUT R27, R31, 0x1a0, RZ, 0xfc, !PT ;  /* 0x000001a01f1b7812 */ /* 0x000fe200078efcff */
[----:B------:R-:W5:Y:S01]  /*0d00*/  @!P0 LDG.E.U16 R18, desc[UR34][R6.64+0x200] ;  /* 0x0002002206128981 */ /* 0x000f62000c1e1500 */
[----:B------:R-:W-:-:S02]  /*0d10*/  ISETP.GE.AND P0, PT, R19, UR8, PT ;  /* 0x0000000813007c0c */ /* 0x000fc4000bf06270 */
[----:B------:R-:W-:Y:S01]  /*0d20*/  P2R R66, PR, RZ, 0x4 ;  /* 0x00000004ff427803 */ /* 0x000fe20000000000 */
[----:B------:R-:W4:Y:S01]  /*0d30*/  @!P1 LDG.E.U16 R9, desc[UR34][R6.64+0x40] ;  /* 0x0000402206099981 */ /* 0x000f22000c1e1500 */
[----:B------:R-:W-:Y:S02]  /*0d40*/  LOP3.LUT R28, R31, 0x1c0, RZ, 0xfc, !PT ;  /* 0x000001c01f1c7812 */ /* 0x000fe400078efcff */
[----:B------:R-:W-:Y:S02]  /*0d50*/  ISETP.GE.AND P1, PT, R21, UR8, PT ;  /* 0x0000000815007c0c */ /* 0x000fe4000bf26270 */
[----:B------:R-:W-:Y:S02]  /*0d60*/  P2R R65, PR, RZ, 0x8 ;  /* 0x00000008ff417803 */ /* 0x000fe40000000000 */
[----:B------:R-:W-:Y:S02]  /*0d70*/  LOP3.LUT R31, R31, 0x1e0, RZ, 0xfc, !PT ;  /* 0x000001e01f1f7812 */ /* 0x000fe400078efcff */
[----:B------:R-:W-:Y:S01]  /*0d80*/  ISETP.GE.AND P2, PT, R23, UR8, PT ;  /* 0x0000000817007c0c */ /* 0x000fe2000bf46270 */
[----:B------:R-:W5:Y:S01]  /*0d90*/  @!P0 LDG.E.U16 R20, desc[UR34][R6.64+0x240] ;  /* 0x0002402206148981 */ /* 0x000f62000c1e1500 */
[----:B------:R-:W-:-:S02]  /*0da0*/  P2R R64, PR, RZ, 0x10 ;  /* 0x00000010ff407803 */ /* 0x000fc40000000000 */
[----:B------:R-:W-:Y:S02]  /*0db0*/  ISETP.GE.AND P3, PT, R24, UR8, PT ;  /* 0x0000000818007c0c */ /* 0x000fe4000bf66270 */
[----:B------:R-:W-:Y:S01]  /*0dc0*/  P2R R63, PR, RZ, 0x20 ;  /* 0x00000020ff3f7803 */ /* 0x000fe20000000000 */
[----:B------:R-:W5:Y:S01]  /*0dd0*/  @!P1 LDG.E.U16 R22, desc[UR34][R6.64+0x280] ;  /* 0x0002802206169981 */ /* 0x000f62000c1e1500 */
[----:B------:R-:W-:Y:S02]  /*0de0*/  ISETP.GE.AND P4, PT, R27, UR8, PT ;  /* 0x000000081b007c0c */ /* 0x000fe4000bf86270 */
[----:B------:R-:W-:Y:S02]  /*0df0*/  P2R R62, PR, RZ, 0x40 ;  /* 0x00000040ff3e7803 */ /* 0x000fe40000000000 */
[----:B------:R-:W-:Y:S01]  /*0e00*/  ISETP.GE.AND P5, PT, R28, UR8, PT ;  /* 0x000000081c007c0c */ /* 0x000fe2000bfa6270 */
[----:B------:R-:W5:Y:S01]  /*0e10*/  @!P2 LDG.E.U16 R25, desc[UR34][R6.64+0x2c0] ;  /* 0x0002c0220619a981 */ /* 0x000f62000c1e1500 */
[----:B------:R-:W-:-:S02]  /*0e20*/  ISETP.GE.AND P6, PT, R31, UR8, PT ;  /* 0x000000081f007c0c */ /* 0x000fc4000bfc6270 */
[----:B------:R-:W-:Y:S01]  /*0e30*/  PRMT R30, RZ, 0x7610, R30 ;  /* 0x00007610ff1e7816 */ /* 0x000fe2000000001e */
[----:B------:R-:W5:Y:S01]  /*0e40*/  @!P3 LDG.E.U16 R26, desc[UR34][R6.64+0x300] ;  /* 0x00030022061ab981 */ /* 0x000f62000c1e1500 */
[----:B------:R-:W-:-:S03]  /*0e50*/  PRMT R33, RZ, 0x7610, R33 ;  /* 0x00007610ff217816 */ /* 0x000fc60000000021 */
[----:B------:R-:W5:Y:S04]  /*0e60*/  @!P4 LDG.E.U16 R29, desc[UR34][R6.64+0x340] ;  /* 0x00034022061dc981 */ /* 0x000f68000c1e1500 */
[----:B------:R-:W5:Y:S04]  /*0e70*/  @!P5 LDG.E.U16 R30, desc[UR34][R6.64+0x380] ;  /* 0x00038022061ed981 */ /* 0x000f68000c1e1500 */
[----:B------:R0:W5:Y:S01]  /*0e80*/  @!P6 LDG.E.U16 R33, desc[UR34][R6.64+0x3c0] ;  /* 0x0003c0220621e981 */ /* 0x000162000c1e1500 */
        /* <DEDUP_REMOVED lines=9> */
[----:B-1----:R-:W-:-:S04]  /*0f20*/  IADD3 R15, PT, PT, R35, R245, RZ ;  /* 0x000000f5230f7210 */ /* 0x002fc80007ffe0ff */
        /* <DEDUP_REMOVED lines=14> */
[----:B------:R-:W-:Y:S02]  /*1010*/  LEA.HI.SX32 R6, R6, R15, 0x1b ;  /* 0x0000000f06067211 */ /* 0x000fe400078fdaff */
[C---:B------:R-:W-:Y:S02]  /*1020*/  IADD3 R42, PT, PT, R15.reuse, 0x120, RZ ;  /* 0x000001200f2a7810 */ /* 0x040fe40007ffe0ff */
        /* <DEDUP_REMOVED lines=50> */
[----:B----4-:R1:W-:Y:S04]  /*1350*/  STS.U16 [R78+0x40], R9 ;  /* 0x000040094e007388 */ /* 0x0103e80000000400 */
[----:B---3--:R2:W-:Y:S04]  /*1360*/  STS.U16 [R77+0x80], R10 ;  /* 0x0000800a4d007388 */ /* 0x0085e80000000400 */
[----:B------:R3:W-:Y:S04]  /*1370*/  STS.U16 [R76+0xc0], R11 ;  /* 0x0000c00b4c007388 */ /* 0x0007e80000000400 */
[----:B------:R4:W-:Y:S04]  /*1380*/  STS.U16 [R75+0x100], R12 ;  /* 0x0001000c4b007388 */ /* 0x0009e80000000400 */
[----:B------:R4:W-:Y:S04]  /*1390*/  STS.U16 [R74+0x140], R13 ;  /* 0x0001400d4a007388 */ /* 0x0009e80000000400 */
[----:B-----5:R5:W-:Y:S04]  /*13a0*/  STS.U16 [R73+0x180], R14 ;  /* 0x0001800e49007388 */ /* 0x020be80000000400 */
[----:B------:R5:W-:Y:S04]  /*13b0*/  STS.U16 [R72+0x1c0], R16 ;  /* 0x0001c01048007388 */ /* 0x000be80000000400 */
[----:B------:R5:W-:Y:S04]  /*13c0*/  STS.U16 [R71+0x200], R18 ;  /* 0x0002001247007388 */ /* 0x000be80000000400 */
        /* <DEDUP_REMOVED lines=34> */
[----:B---3--:R-:W-:-:S11]  /*15f0*/  PRMT R11, RZ, 0x7610, R11 ;  /* 0x00007610ff0b7816 */ /* 0x008fd6000000000b */
[----:B------:R-:W3:Y:S01]  /*1600*/  @!P0 LDG.E.U16 R10, desc[UR34][R4.64+0xc0] ;  /* 0x0000c022040a8981 */ /* 0x000ee2000c1e1500 */
[----:B------:R-:W-:Y:S02]  /*1610*/  ISETP.NE.AND P0, PT, R53, RZ, PT ;  /* 0x000000ff3500720c */ /* 0x000fe40003f05270 */
[----:B----4-:R-:W-:-:S11]  /*1620*/  PRMT R12, RZ, 0x7610, R12 ;  /* 0x00007610ff0c7816 */ /* 0x010fd6000000000c */
[----:B------:R-:W4:Y:S01]  /*1630*/  @!P0 LDG.E.U16 R11, desc[UR34][R4.64+0x100] ;  /* 0x00010022040b8981 */ /* 0x000f22000c1e1500 */
[----:B------:R-:W-:Y:S02]  /*1640*/  ISETP.NE.AND P0, PT, R55, RZ, PT ;  /* 0x000000ff3700720c */ /* 0x000fe40003f05270 */
[----:B------:R-:W-:-:S11]  /*1650*/  PRMT R13, RZ, 0x7610, R13 ;  /* 0x00007610ff0d7816 */ /* 0x000fd6000000000d */
[----:B------:R-:W4:Y:S01]  /*1660*/  @!P0 LDG.E.U16 R12, desc[UR34][R4.64+0x140] ;  /* 0x00014022040c8981 */ /* 0x000f22000c1e1500 */
[----:B------:R-:W-:Y:S02]  /*1670*/  ISETP.NE.AND P0, PT, R56, RZ, PT ;  /* 0x000000ff3800720c */ /* 0x000fe40003f05270 */
[----:B-----5:R-:W-:-:S11]  /*1680*/  PRMT R14, RZ, 0x7610, R14 ;  /* 0x00007610ff0e7816 */ /* 0x020fd6000000000e */
        /* <DEDUP_REMOVED lines=41> */
[----:B--2---:R2:W-:Y:S04]  /*1920*/  STS.U16 [R77+0x80], R9 ;  /* 0x000080094d007388 */ /* 0x0045e80000000400 */
[----:B---3--:R3:W-:Y:S04]  /*1930*/  STS.U16 [R76+0xc0], R10 ;  /* 0x0000c00a4c007388 */ /* 0x0087e80000000400 */
[----:B----4-:R4:W-:Y:S04]  /*1940*/  STS.U16 [R75+0x100], R11 ;  /* 0x0001000b4b007388 */ /* 0x0109e80000000400 */
[----:B------:R4:W-:Y:S04]  /*1950*/  STS.U16 [R74+0x140], R12 ;  /* 0x0001400c4a007388 */ /* 0x0009e80000000400 */
[----:B-----5:R5:W-:Y:S04]  /*1960*/  STS.U16 [R73+0x180], R13 ;  /* 0x0001800d49007388 */ /* 0x020be80000000400 */
        /* <DEDUP_REMOVED lines=8> */
[----:B------:R-:W-:Y:S01]  /*19f0*/  STS.U16 [R246+0x3c0], R23 ;  /* 0x0003c017f6007388 */ /* 0x000fe20000000400 */
[----:B------:R-:W-:-:S03]  /*1a00*/  NOP ;  /* 0x0000000000007918 */ /* 0x000fc60000000000 */
[----:B------:R-:W5:Y:S04]  /*1a10*/  LDS.U16 R20, [R96] ;  /* 0x0000000060147984 */ /* 0x000f680000000400 */
[----:B------:R-:W5:Y:S04]  /*1a20*/  LDS.U16 R22, [R96+0x2] ;  /* 0x0000020060167984 */ /* 0x000f680000000400 */
[----:B------:R-:W5:Y:S04]  /*1a30*/  LDS.U16 R24, [R96+0x4] ;  /* 0x0000040060187984 */ /* 0x000f680000000400 */
[----:B------:R-:W5:Y:S04]  /*1a40*/  LDS.U16 R25, [R96+0x6] ;  /* 0x0000060060197984 */ /* 0x000f680000000400 */
[----:B------:R-:W5:Y:S04]  /*1a50*/  LDS.U16 R26, [R96+0x8] ;  /* 0x00000800601a7984 */ /* 0x000f680000000400 */
[----:B------:R-:W5:Y:S04]  /*1a60*/  LDS.U16 R27, [R96+0xa] ;  /* 0x00000a00601b7984 */ /* 0x000f680000000400 */
[----:B------:R-:W5:Y:S04]  /*1a70*/  LDS.U16 R21, [R96+0xc] ;  /* 0x00000c0060157984 */ /* 0x000f680000000400 */
[----:B------:R0:W2:Y:S04]  /*1a80*/  LDS.U16 R28, [R96+0xe] ;  /* 0x00000e00601c7984 */ /* 0x0000a80000000400 */
[----:B------:R0:W3:Y:S04]  /*1a90*/  LDS.U16 R30, [R96+0x10] ;  /* 0x00001000601e7984 */ /* 0x0000e80000000400 */
[----:B------:R0:W3:Y:S04]  /*1aa0*/  LDS.U16 R23, [R96+0x12] ;  /* 0x0000120060177984 */ /* 0x0000e80000000400 */
[----:B------:R0:W3:Y:S04]  /*1ab0*/  LDS.U16 R31, [R96+0x14] ;  /* 0x00001400601f7984 */ /* 0x0000e80000000400 */
[----:B------:R0:W3:Y:S04]  /*1ac0*/  LDS.U16 R32, [R96+0x16] ;  /* 0x0000160060207984 */ /* 0x0000e80000000400 */
[----:B------:R0:W4:Y:S04]  /*1ad0*/  LDS.U16 R19, [R96+0x18] ;  /* 0x0000180060137984 */ /* 0x0001280000000400 */
[----:B------:R0:W4:Y:S04]  /*1ae0*/  LDS.U16 R6, [R96+0x1a] ;  /* 0x00001a0060067984 */ /* 0x0001280000000400 */
[----:B------:R2:W4:Y:S04]  /*1af0*/  LDS.U16 R5, [R96+0x1c] ;  /* 0x00001c0060057984 */ /* 0x0005280000000400 */
[----:B------:R2:W5:Y:S01]  /*1b00*/  LDS.U16 R4, [R96+0x1e] ;  /* 0x00001e0060047984 */ /* 0x0005620000000400 */
[----:B0-----:R-:W-:Y:S01]  /*1b10*/  PRMT R7, RZ, 0x7610, R7 ;  /* 0x00007610ff077816 */ /* 0x001fe20000000007 */
[----:B------:R-:W-:Y:S01]  /*1b20*/  BAR.SYNC.DEFER_BLOCKING 0x0 ;  /* 0x0000000000007b1d */ /* 0x000fe20000010000 */
[----:B-1----:R-:W-:-:S05]  /*1b30*/  PRMT R8, RZ, 0x7610, R8 ;  /* 0x00007610ff087816 */ /* 0x002fca0000000008 */
        /* <DEDUP_REMOVED lines=38> */
[----:B------:R0:W5:Y:S04]  /*1da0*/  @!P6 LDG.E.U16 R41, desc[UR34][R2.64+0x3c0] ;  /* 0x0003c0220229e981 */ /* 0x000168000c1e1500 */
[----:B------:R1:W-:Y:S04]  /*1db0*/  STL [R1+0x28], R79 ;  /* 0x0000284f01007387 */ /* 0x0003e80000100800 */
[----:B------:R1:W-:Y:S04]  /*1dc0*/  STL [R1+0x24], R78 ;  /* 0x0000244e01007387 */ /* 0x0003e80000100800 */
[----:B------:R1:W-:Y:S01]  /*1dd0*/  STL [R1+0x20], R77 ;  /* 0x0000204d01007387 */ /* 0x0003e20000100800 */
[----:B0-----:R-:W-:-:S03]  /*1de0*/  PRMT R2, RZ, 0x7610, R2 ;  /* 0x00007610ff027816 */ /* 0x001fc60000000002 */
[----:B------:R1:W-:Y:S04]  /*1df0*/  STL [R1+0x1c], R76 ;  /* 0x00001c4c01007387 */ /* 0x0003e80000100800 */
[----:B------:R1:W-:Y:S04]  /*1e00*/  STL [R1+0x18], R75 ;  /* 0x0000184b01007387 */ /* 0x0003e80000100800 */
[----:B------:R1:W-:Y:S04]  /*1e10*/  STL [R1+0x14], R74 ;  /* 0x0000144a01007387 */ /* 0x0003e80000100800 */
[----:B------:R1:W-:Y:S04]  /*1e20*/  STL [R1+0x10], R73 ;  /* 0x0000104901007387 */ /* 0x0003e80000100800 */
[----:B------:R1:W-:Y:S04]  /*1e30*/  STL [R1+0xc], R72 ;  /* 0x00000c4801007387 */ /* 0x0003e80000100800 */
[----:B------:R1:W-:Y:S04]  /*1e40*/  STL [R1+0x8], R71 ;  /* 0x0000084701007387 */ /* 0x0003e80000100800 */
[----:B------:R1:W-:Y:S04]  /*1e50*/  STL [R1+0x4], R70 ;  /* 0x0000044601007387 */ /* 0x0003e80000100800 */
[----:B------:R1:W-:Y:S04]  /*1e60*/  STL [R1], R69 ;  /* 0x0000004501007387 */ /* 0x0003e80000100800 */
[----:B------:R1:W-:Y:S01]  /*1e70*/  STL.S16 [R1+0x2c], R2 ;  /* 0x00002c0201007387 */ /* 0x0003e20000100600 */
        /* <DEDUP_REMOVED lines=17> */
[----:B------:R-:W-:Y:S02]  /*1f90*/  CS2R R94, SRZ ;  /* 0x00000000005e7805 */ /* 0x000fe4000001ff00 */
[----:B------:R-:W-:Y:S02]  /*1fa0*/  CS2R R92, SRZ ;  /* 0x00000000005c7805 */ /* 0x000fe4000001ff00 */
[----:B------:R-:W-:Y:S02]  /*1fb0*/  CS2R R90, SRZ ;  /* 0x00000000005a7805 */ /* 0x000fe4000001ff00 */
[----:B------:R-:W-:Y:S02]  /*1fc0*/  CS2R R88, SRZ ;  /* 0x0000000000587805 */ /* 0x000fe4000001ff00 */
[----:B------:R-:W-:Y:S02]  /*1fd0*/  FSETP.GTU.FTZ.AND P1, PT, R85, 20, PT ;  /* 0x41a000005500780b */ /* 0x000fe40003f3c000 */
[----:B------:R-:W-:-:S02]  /*1fe0*/  CS2R R58, SRZ ;  /* 0x00000000003a7805 */ /* 0x000fc4000001ff00 */
[----:B------:R-:W-:Y:S01]  /*1ff0*/  FSETP.GTU.FTZ.AND P2, PT, R84, 20, PT ;  /* 0x41a000005400780b */ /* 0x000fe20003f5c000 */
[----:B------:R-:W-:Y:S01]  /*2000*/  FADD.FTZ R56, R21, UR6 ;  /* 0x0000000615387e21 */ /* 0x000fe20008010000 */
[----:B------:R-:W-:Y:S02]  /*2010*/  FSETP.GTU.FTZ.AND P3, PT, R83, 20, PT ;  /* 0x41a000005300780b */ /* 0x000fe40003f7c000 */
[----:B------:R-:W-:Y:S02]  /*2020*/  FSETP.GTU.FTZ.AND P4, PT, R82, 20, PT ;  /* 0x41a000005200780b */ /* 0x000fe40003f9c000 */
[----:B------:R-:W-:Y:S02]  /*2030*/  FSETP.GTU.FTZ.AND P5, PT, R81, 20, PT ;  /* 0x41a000005100780b */ /* 0x000fe40003fbc000 */
[----:B------:R-:W-:Y:S01]  /*2040*/  MOV R80, RZ ;  /* 0x000000ff00507202 */ /* 0x000fe20000000f00 */
[----:B------:R1:W-:Y:S04]  /*2050*/  STS.U16 [R79], R7 ;  /* 0x000000074f007388 */ /* 0x0003e80000000400 */
        /* <DEDUP_REMOVED lines=16> */
[----:B------:R1:W0:Y:S04]  /*2160*/  LDS.U16 R61, [R96] ;  /* 0x00000000603d7984 */ /* 0x0002280000000400 */
        /* <DEDUP_REMOVED lines=15> */
[----:B--234-:R-:W-:Y:S05]  /*2260*/  @P0 BRA `(.L_x_977) ;  /* 0x0000000000780947 */ /* 0x01cfea0003800000 */
[----:B------:R-:W-:Y:S01]  /*2270*/  FMUL.FTZ R86, R86, 1.4426950216293334961 ;  /* 0x3fb8aa3b56567820 */ /* 0x000fe20000410000 */
[----:B------:R-:W-:Y:S02]  /*2280*/  MOV R25, 0x3e800000 ;  /* 0x3e80000000197802 */ /* 0x000fe40000000f00 */
[----:B------:R-:W-:Y:S01]  /*2290*/  MOV R24, 0x3d39bf78 ;  /* 0x3d39bf7800187802 */ /* 0x000fe20000000f00 */
[----:B------:R-:W2:Y:S02]  /*22a0*/  MUFU.EX2 R27, R86 ;  /* 0x00000056001b7308 */ /* 0x000ea40000000800 */
[C---:B--2---:R-:W-:Y:S01]  /*22b0*/  FADD.FTZ.RZ R20, R27.reuse, 1 ;  /* 0x3f8000001b147421 */ /* 0x044fe2000001c000 */
        /* <DEDUP_REMOVED lines=25> */
.L_x_977:
[----:B------:R-:W-:Y:S05]  /*2450*/  BSYNC.RECONVERGENT B0 ;  /* 0x0000000000007941 */ /* 0x000fea0003800200 */
.L_x_976:
[----:B------:R-:W-:Y:S01]  /*2460*/  SHF.L.U32 R28, R28, 0x10, RZ ;  /* 0x000000101c1c7819 */ /* 0x000fe200000006ff */
[----:B------:R-:W-:Y:S01]  /*2470*/  BSSY.RECONVERGENT B0, `(.L_x_978) ;  /* 0x0000025000007945 */ /* 0x000fe20003800200 */
[----:B------:R-:W-:Y:S02]  /*2480*/  FSETP.GTU.FTZ.AND P0, PT, R56, 20, PT ;  /* 0x41a000003800780b */ /* 0x000fe40003f1c000 */
[----:B-1----:R-:W-:Y:S02]  /*2490*/  CS2R R54, SRZ ;  /* 0x0000000000367805 */ /* 0x002fe4000001ff00 */
        /* <DEDUP_REMOVED lines=34> */
.L_x_979:
[----:B------:R-:W-:Y:S05]  /*26c0*/  BSYNC.RECONVERGENT B0 ;  /* 0x0000000000007941 */ /* 0x000fea0003800200 */
.L_x_978:
        /* <DEDUP_REMOVED lines=39> */
.L_x_981:
[----:B------:R-:W-:Y:S05]  /*2940*/  BSYNC.RECONVERGENT B0 ;  /* 0x0000000000007941 */ /* 0x000fea0003800200 */
.L_x_980:
        /* <DEDUP_REMOVED lines=39> */
.L_x_983:
[----:B------:R-:W-:Y:S05]  /*2bc0*/  BSYNC.RECONVERGENT B0 ;  /* 0x0000000000007941 */ /* 0x000fea0003800200 */
.L_x_982:
        /* <DEDUP_REMOVED lines=39> */
.L_x_985:
[----:B------:R-:W-:Y:S05]  /*2e40*/  BSYNC.RECONVERGENT B0 ;  /* 0x0000000000007941 */ /* 0x000fea0003800200 */
.L_x_984:
[----:B------:R-:W-:Y:S01]  /*2e50*/  BSSY.RECONVERGENT B0, `(.L_x_986) ;  /* 0x0000027000007945 */ /* 0x000fe20003800200 */
[----:B------:R-:W-:Y:S01]  /*2e60*/  FSETP.GTU.FTZ.AND P4, PT, R37, 20, PT ;  /* 0x41a000002500780b */ /* 0x000fe20003f9c000 */
[----:B------:R-:W-:Y:S01]  /*2e70*/  FADD.FTZ R33, R32, UR6 ;  /* 0x0000000620217e21 */ /* 0x000fe20008010000 */
[----:B------:R-:W-:Y:S02]  /*2e80*/  SHF.L.U32 R36, R36, 0x10, RZ ;  /* 0x0000001024247819 */ /* 0x000fe400000006ff */
[----:B------:R-:W-:Y:S02]  /*2e90*/  SHF.L.U32 R35, R35, 0x10, RZ ;  /* 0x0000001023237819 */ /* 0x000fe400000006ff */
[----:B------:R-:W-:Y:S02]  /*2ea0*/  SHF.L.U32 R34, R34, 0x10, RZ ;  /* 0x0000001022227819 */ /* 0x000fe400000006ff */
[----:B------:R-:W-:Y:S02]  /*2eb0*/  SHF.L.U32 R22, R19, 0x10, RZ ;  /* 0x0000001013167819 */ /* 0x000fe400000006ff */
[----:B0-----:R-:W-:Y:S01]  /*2ec0*/  SHF.L.U32 R61, R61, 0x10, RZ ;  /* 0x000000103d3d7819 */ /* 0x001fe200000006ff */
        /* <DEDUP_REMOVED lines=31> */
.L_x_987:
[----:B------:R-:W-:Y:S05]  /*30c0*/  BSYNC.RECONVERGENT B0 ;  /* 0x0000000000007941 */ /* 0x000fea0003800200 */
.L_x_986:
[----:B------:R-:W2:Y:S01]  /*30d0*/  LDL.LU R19, [R1+0x34] ;  /* 0x0000340001137983 */ /* 0x000ea20000300800 */
[----:B------:R-:W-:Y:S01]  /*30e0*/  SHF.L.U32 R63, R63, 0x10, RZ ;  /* 0x000000103f3f7819 */ /* 0x000fe200000006ff */
[----:B------:R-:W-:Y:S01]  /*30f0*/  BSSY.RECONVERGENT B0, `(.L_x_988) ;  /* 0x0000026000007945 */ /* 0x000fe20003800200 */
[----:B------:R-:W-:Y:S01]  /*3100*/  SHF.L.U32 R31, R6, 0x10, RZ ;  /* 0x00000010061f7819 */ /* 0x000fe200000006ff */
[----:B------:R-:W-:Y:S01]  /*3110*/  FADD.FTZ R32, R22, UR6 ;  /* 0x0000000616207e21 */ /* 0x000fe20008010000 */
[----:B------:R-:W-:Y:S02]  /*3120*/  FSETP.GTU.FTZ.AND P5, PT, R33, 20, PT ;  /* 0x41a000002100780b */ /* 0x000fe40003fbc000 */
[----:B------:R-:W-:Y:S01]  /*3130*/  SHF.L.U32 R6, R18, 0x10, RZ ;  /* 0x0000001012067819 */ /* 0x000fe200000006ff */
[----:B--2---:R-:W-:-:S04]  /*3140*/  FFMA.FTZ R20, R61, R52, R19 ;  /* 0x000000343d147223 */ /* 0x004fc80000010013 */
[----:B------:R-:W-:Y:S01]  /*3150*/  FFMA.FTZ R21, R63, R50, R20 ;  /* 0x000000323f157223 */ /* 0x000fe20000010014 */
        /* <DEDUP_REMOVED lines=31> */
.L_x_989:
[----:B------:R-:W-:Y:S05]  /*3350*/  BSYNC.RECONVERGENT B0 ;  /* 0x0000000000007941 */ /* 0x000fea0003800200 */
.L_x_988:
        /* <DEDUP_REMOVED lines=39> */
.L_x_991:
[----:B------:R-:W-:Y:S05]  /*35d0*/  BSYNC.RECONVERGENT B0 ;  /* 0x0000000000007941 */ /* 0x000fea0003800200 */
.L_x_990:
        /* <DEDUP_REMOVED lines=39> */
.L_x_993:
[----:B------:R-:W-:Y:S05]  /*3850*/  BSYNC.RECONVERGENT B0 ;  /* 0x0000000000007941 */ /* 0x000fea0003800200 */
.L_x_992:
        /* <DEDUP_REMOVED lines=39> */
.L_x_995:
[----:B------:R-:W-:Y:S05]  /*3ad0*/  BSYNC.RECONVERGENT B0 ;  /* 0x0000000000007941 */ /* 0x000fea0003800200 */
.L_x_994:
        /* <DEDUP_REMOVED lines=44> */
.L_x_997:
[----:B------:R-:W-:Y:S05]  /*3da0*/  BSYNC.RECONVERGENT B0 ;  /* 0x0000000000007941 */ /* 0x000fea0003800200 */
.L_x_996:
        /* <DEDUP_REMOVED lines=32> */
.L_x_999:
[----:B------:R-:W-:Y:S05]  /*3fb0*/  BSYNC.RECONVERGENT B0 ;  /* 0x0000000000007941 */ /* 0x000fea0003800200 */
.L_x_998:
        /* <DEDUP_REMOVED lines=32> */
.L_x_1001:
[----:B------:R-:W-:Y:S05]  /*41c0*/  BSYNC.RECONVERGENT B0 ;  /* 0x0000000000007941 */ /* 0x000fea0003800200 */
.L_x_1000:
        /* <DEDUP_REMOVED lines=32> */
.L_x_1003:
[----:B------:R-:W-:Y:S05]  /*43d0*/  BSYNC.RECONVERGENT B0 ;  /* 0x0000000000007941 */ /* 0x000fea0003800200 */
.L_x_1002:
        /* <DEDUP_REMOVED lines=32> */
.L_x_1005:
[----:B------:R-:W-:Y:S05]  /*45e0*/  BSYNC.RECONVERGENT B0 ;  /* 0x0000000000007941 */ /* 0x000fea0003800200 */
.L_x_1004:
        /* <DEDUP_REMOVED lines=32> */
.L_x_1007:
[----:B------:R-:W-:Y:S05]  /*47f0*/  BSYNC.RECONVERGENT B0 ;  /* 0x0000000000007941 */ /* 0x000fea0003800200 */
.L_x_1006:
[----:B------:R-:W-:Y:S01]  /*4800*/  FFMA.FTZ R10, R71, R38, R10 ;  /* 0x00000026470a7223 */ /* 0x000fe2000001000a */
[----:B------:R-:W0:Y:S01]  /*4810*/  LDCU UR8, c[0x0][0x38c] ;  /* 0x00007180ff0877ac */ /* 0x000e220008000800 */
        /* <DEDUP_REMOVED lines=17> */
[----:B0-----:R-:W-:Y:S01]  /*4930*/  UISETP.GE.AND UP0, UPT, UR8, 0x1, UPT ;  /* 0x000000010800788c */ /* 0x001fe2000bf06270 */
[----:B------:R-:W-:Y:S01]  /*4940*/  FMUL.FTZ R18, R3, UR7 ;  /* 0x0000000703127c20 */ /* 0x000fe20008410000 */
[----:B------:R0:W-:Y:S01]  /*4950*/  STL [R1+0x34], R7 ;  /* 0x0000340701007387 */ /* 0x0001e20000100800 */
[----:B------:R-:W-:Y:S01]  /*4960*/  FMUL.FTZ R17, R2, UR7 ;  /* 0x0000000702117c20 */ /* 0x000fe20008410000 */
[----:B------:R-:W-:Y:S06]  /*4970*/  BAR.SYNC.DEFER_BLOCKING 0x0 ;  /* 0x0000000000007b1d */ /* 0x000fec0000010000 */
[----:B------:R-:W-:Y:S05]  /*4980*/  BRA.U !UP0, `(.L_x_1008) ;  /* 0x0000009908a87547 */ /* 0x000fea000b800000 */
[----:B------:R-:W1:Y:S01]  /*4990*/  S2UR UR8, SR_CTAID.Y ;  /* 0x00000000000879c3 */ /* 0x000e620000002600 */
[----:B------:R-:W1:Y:S01]  /*49a0*/  LDCU.64 UR28, c[0x0][0x3a0] ;  /* 0x00007400ff1c77ac */ /* 0x000e620008000a00 */
[----:B0-----:R-:W-:Y:S01]  /*49b0*/  SHF.L.U32 R7, R182, 0x5, RZ ;  /* 0x00000005b6077819 */ /* 0x001fe200000006ff */
[----:B------:R-:W-:Y:S01]  /*49c0*/  FADD.FTZ R11, R5, R5 ;  /* 0x00000005050b7221 */ /* 0x000fe20000010000 */
[----:B------:R-:W-:Y:S01]  /*49d0*/  LOP3.LUT R244, R244, 0xfffffffb, RZ, 0xc0, !PT ;  /* 0xfffffffbf4f47812 */ /* 0x000fe200078ec0ff */
[----:B------:R-:W0:Y:S01]  /*49e0*/  LDCU.64 UR30, c[0x0][0x3b8] ;  /* 0x00007700ff1e77ac */ /* 0x000e220008000a00 */
[----:B------:R-:W-:Y:S01]  /*49f0*/  LOP3.LUT R5, R7, 0x7c1f, R182, 0xc8, !PT ;  /* 0x00007c1f07057812 */ /* 0x000fe200078ec8b6 */
[----:B------:R-:W-:Y:S02]  /*4a00*/  HFMA2 R95, -RZ, RZ, 0, 0 ;  /* 0x00000000ff5f7431 */ /* 0x000fe400000001ff */
        /* <DEDUP_REMOVED lines=16> */
[----:B-1----:R-:W-:Y:S01]  /*4b10*/  UIMAD.WIDE.U32 UR12, UR8, UR28, URZ ;  /* 0x0000001c080c72a5 */ /* 0x002fe2000f8e00ff */
[----:B------:R-:W-:Y:S01]  /*4b20*/  FADD.FTZ R2, R2, R2 ;  /* 0x0000000202027221 */ /* 0x000fe20000010000 */
[----:B0-----:R-:W-:Y:S01]  /*4b30*/  UIMAD.WIDE.U32 UR10, UR8, UR30, URZ ;  /* 0x0000001e080a72a5 */ /* 0x001fe2000f8e00ff */
[----:B------:R-:W-:Y:S01]  /*4b40*/  LOP3.LUT R98, R182, 0x1f, RZ, 0xc0, !PT ;  /* 0x0000001fb6627812 */ /* 0x000fe200078ec0ff */
[----:B------:R-:W-:-:S02]  /*4b50*/  UIMAD UR29, UR8, UR29, UR13 ;  /* 0x0000001d081d72a4 */ /* 0x000fc4000f8e020d */
[----:B------:R-:W-:Y:S02]  /*4b60*/  UIMAD UR31, UR8, UR31, UR11 ;  /* 0x0000001f081f72a4 */ /* 0x000fe4000f8e020b */
[----:B------:R-:W-:Y:S01]  /*4b70*/  USHF.L.U32 UR8, UR15, 0xc, URZ ;  /* 0x0000000c0f087899 */ /* 0x000fe200080006ff */
[----:B------:R-:W0:Y:S03]  /*4b80*/  LDCU UR46, c[0x0][0x394] ;  /* 0x00007280ff2e77ac */ /* 0x000e260008000800 */
[----:B------:R-:W-:Y:S01]  /*4b90*/  ULEA UR8, UR33, -UR8, 0x1 ;  /* 0x8000000821087291 */ /* 0x000fe2000f8e08ff */
[----:B------:R-:W1:Y:S03]  /*4ba0*/  LDCU UR47, c[0x0][0x38c] ;  /* 0x00007180ff2f77ac */ /* 0x000e660008000800 */
[----:B------:R-:W-:Y:S01]  /*4bb0*/  UIADD3 UR32, UPT, UPT, UR8, 0x1000, URZ ;  /* 0x0000100008207890 */ /* 0x000fe2000fffe0ff */
[----:B------:R-:W2:Y:S05]  /*4bc0*/  LDCU UR30, c[0x0][0x388] ;  /* 0x00007100ff1e77ac */ /* 0x000eaa0008000800 */
[----:B------:R-:W-:Y:S01]  /*4bd0*/  ISETP.GE.AND P0, PT, R5, UR32, PT ;  /* 0x0000002005007c0c */ /* 0x000fe2000bf06270 */
[----:B------:R-:W-:Y:S01]  /*4be0*/  FADD.FTZ R5, R73, R73 ;  /* 0x0000004949057221 */ /* 0x000fe20000010000 */
[----:B------:R-:W3:Y:S01]  /*4bf0*/  LDCU.64 UR42, c[0x0][0x3a8] ;  /* 0x00007500ff2a77ac */ /* 0x000ee20008000a00 */
[----:B------:R-:W4:Y:S01]  /*4c00*/  LDCU.64 UR40, c[0x0][0x3c0] ;  /* 0x00007800ff2877ac */ /* 0x000f220008000a00 */
[----:B------:R-:W0:Y:S09]  /*4c10*/  LDCU.64 UR38, c[0x0][0x4f0] ;  /* 0x00009e00ff2677ac */ /* 0x000e320008000a00 */
[----:B------:R-:W-:Y:S01]  /*4c20*/  @P0 LOP3.LUT R244, R244, 0x4, RZ, 0xfc, !PT ;  /* 0x00000004f4f40812 */ /* 0x000fe200078efcff */
[----:B------:R-:W0:Y:S01]  /*4c30*/  LDCU.64 UR44, c[0x0][0x3e0] ;  /* 0x00007c00ff2c77ac */ /* 0x000e220008000a00 */
[----:B------:R-:W0:Y:S01]  /*4c40*/  LDCU.128 UR24, c[0x0][0x440] ;  /* 0x00008800ff1877ac */ /* 0x000e220008000c00 */
[----:B-12---:R-:W-:-:S05]  /*4c50*/  UMOV UR8, URZ ;  /* 0x000000ff00087c82 */ /* 0x006fca0008000000 */
.L_x_1106:
[----:B------:R-:W-:Y:S01]  /*4c60*/  UMOV UR28, UR12 ;  /* 0x0000000c001c7c82 */ /* 0x000fe20008000000 */
[C---:B------:R-:W-:Y:S01]  /*4c70*/  SHF.L.U32 R116, R182.reuse, 0x5, RZ ;  /* 0x00000005b6747819 */ /* 0x040fe200000006ff */
[----:B---3--:R-:W-:Y:S01]  /*4c80*/  UIMAD.WIDE.U32 UR36, UR8, UR42, UR28 ;  /* 0x0000002a082472a5 */ /* 0x008fe2000f8e001c */
[----:B--2---:R-:W-:Y:S02]  /*4c90*/  SHF.L.U32 R60, R182, 0x5, RZ ;  /* 0x00000005b63c7819 */ /* 0x004fe400000006ff */
        /* <DEDUP_REMOVED lines=8> */
[----:B------:R-:W2:Y:S01]  /*4d20*/  LDG.E.64 R62, desc[UR34][R62.64] ;  /* 0x000000223e3e7981 */ /* 0x000ea2000c1e1b00 */
[----:B------:R-:W-:Y:S02]  /*4d30*/  MOV R65, UR44 ;  /* 0x0000002c00417c02 */ /* 0x000fe40008000f00 */
[----:B------:R-:W-:Y:S02]  /*4d40*/  MOV R61, RZ ;  /* 0x000000ff003d7202 */ /* 0x000fe40000000f00 */
[C---:B----4-:R-:W-:Y:S02]  /*4d50*/  LOP3.LUT R67, R66.reuse, 0x20, RZ, 0xfc, !PT ;  /* 0x0000002042437812 */ /* 0x050fe400078efcff */
[----:B------:R-:W-:Y:S01]  /*4d60*/  LOP3.LUT R68, R66, 0x40, RZ, 0xfc, !PT ;  /* 0x0000004042447812 */ /* 0x000fe200078efcff */
        /* <DEDUP_REMOVED lines=9> */
[----:B------:R-:W-:-:S02]  /*4e00*/  PRMT R75, RZ, 0x7610, R75 ;  /* 0x00007610ff4b7816 */ /* 0x000fc4000000004b */
[----:B------:R-:W-:Y:S02]  /*4e10*/  LEA.HI.X R61, R64, UR21, R65, 0x1, P2 ;  /* 0x00000015403d7c11 */ /* 0x000fe400090f0c41 */
[----:B------:R-:W-:Y:S02]  /*4e20*/  PRMT R76, RZ, 0x7610, R76 ;  /* 0x00007610ff4c7816 */ /* 0x000fe4000000004c */
[----:B------:R-:W-:Y:S01]  /*4e30*/  ISETP.GE.AND P0, PT, R67, UR32, PT ;  /* 0x0000002043007c0c */ /* 0x000fe2000bf06270 */
[----:B------:R-:W3:Y:S01]  /*4e40*/  @!P3 LDG.E.U16 R75, desc[UR34][R60.64+0x40] ;  /* 0x000040223c4bb981 */ /* 0x000ee2000c1e1500 */
[C---:B------:R-:W-:Y:S02]  /*4e50*/  LOP3.LUT R68, R66.reuse, 0xa0, RZ, 0xfc, !PT ;  /* 0x000000a042447812 */ /* 0x040fe400078efcff */
[C---:B------:R-:W-:Y:S01]  /*4e60*/  LOP3.LUT R64, R66.reuse, 0xc0, RZ, 0xfc, !PT ;  /* 0x000000c042407812 */ /* 0x040fe200078efcff */
[----:B------:R-:W5:Y:S01]  /*4e70*/  @!P4 LDG.E.U16 R76, desc[UR34][R60.64+0x80] ;  /* 0x000080223c4cc981 */ /* 0x000f62000c1e1500 */
[----:B------:R-:W-:-:S02]  /*4e80*/  LOP3.LUT R65, R66, 0xe0, RZ, 0xfc, !PT ;  /* 0x000000e042417812 */ /* 0x000fc400078efcff */
[----:B------:R-:W-:Y:S02]  /*4e90*/  PRMT R74, RZ, 0x7610, R74 ;  /* 0x00007610ff4a7816 */ /* 0x000fe4000000004a */
[----:B------:R-:W-:Y:S02]  /*4ea0*/  ISETP.GE.AND P2, PT, R68, UR32, PT ;  /* 0x0000002044007c0c */ /* 0x000fe4000bf46270 */
[----:B------:R-:W-:Y:S02]  /*4eb0*/  ISETP.GE.AND P3, PT, R64, UR32, PT ;  /* 0x0000002040007c0c */ /* 0x000fe4000bf66270 */
[----:B------:R-:W-:Y:S01]  /*4ec0*/  ISETP.GE.AND P4, PT, R65, UR32, PT ;  /* 0x0000002041007c0c */ /* 0x000fe2000bf86270 */
[----:B------:R-:W5:Y:S01]  /*4ed0*/  @!P5 LDG.E.U16 R74, desc[UR34][R60.64+0xc0] ;  /* 0x0000c0223c4ad981 */ /* 0x000f62000c1e1500 */
[----:B------:R-:W-:Y:S02]  /*4ee0*/  LOP3.LUT R65, R66, 0x100, RZ, 0xfc, !PT ;  /* 0x0000010042417812 */ /* 0x000fe400078efcff */
[----:B------:R-:W-:-:S02]  /*4ef0*/  PRMT R64, RZ, 0x7610, R64 ;  /* 0x00007610ff407816 */ /* 0x000fc40000000040 */
[C---:B------:R-:W-:Y:S02]  /*4f00*/  LOP3.LUT R67, R66.reuse, 0x120, RZ, 0xfc, !PT ;  /* 0x0000012042437812 */ /* 0x040fe400078efcff */
[----:B------:R-:W-:Y:S02]  /*4f10*/  ISETP.GE.AND P5, PT, R65, UR32, PT ;  /* 0x0000002041007c0c */ /* 0x000fe4000bfa6270 */
[----:B------:R-:W-:Y:S01]  /*4f20*/  PRMT R65, RZ, 0x7610, R65 ;  /* 0x00007610ff417816 */ /* 0x000fe20000000041 */
[----:B------:R-:W5:Y:S01]  /*4f30*/  @!P0 LDG.E.U16 R64, desc[UR34][R60.64+0x100] ;  /* 0x000100223c408981 */ /* 0x000f62000c1e1500 */
[----:B------:R-:W-:Y:S02]  /*4f40*/  PRMT R68, RZ, 0x7610, R68 ;  /* 0x00007610ff447816 */ /* 0x000fe40000000044 */
[----:B------:R-:W-:Y:S02]  /*4f50*/  ISETP.GE.AND P0, PT, R67, UR32, PT ;  /* 0x0000002043007c0c */ /* 0x000fe4000bf06270 */
[C---:B------:R-:W-:Y:S01]  /*4f60*/  LOP3.LUT R67, R66.reuse, 0x140, RZ, 0xfc, !PT ;  /* 0x0000014042437812 */ /* 0x040fe200078efcff */
[----:B------:R-:W5:Y:S01]  /*4f70*/  @!P2 LDG.E.U16 R65, desc[UR34][R60.64+0x140] ;  /* 0x000140223c41a981 */ /* 0x000f62000c1e1500 */
[----:B------:R-:W-:-:S02]  /*4f80*/  LOP3.LUT R69, R66, 0x160, RZ, 0xfc, !PT ;  /* 0x0000016042457812 */ /* 0x000fc400078efcff */
[----:B------:R-:W-:Y:S01]  /*4f90*/  PRMT R71, RZ, 0x7610, R71 ;  /* 0x00007610ff477816 */ /* 0x000fe20000000047 */
[----:B------:R-:W5:Y:S01]  /*4fa0*/  @!P3 LDG.E.U16 R68, desc[UR34][R60.64+0x180] ;  /* 0x000180223c44b981 */ /* 0x000f62000c1e1500 */
[----:B------:R-:W-:Y:S02]  /*4fb0*/  ISETP.GE.AND P2, PT, R67, UR32, PT ;  /* 0x0000002043007c0c */ /* 0x000fe4000bf46270 */
[----:B------:R-:W-:Y:S02]  /*4fc0*/  ISETP.GE.AND P3, PT, R69, UR32, PT ;  /* 0x0000002045007c0c */ /* 0x000fe4000bf66270 */
[C---:B------:R-:W-:Y:S01]  /*4fd0*/  LOP3.LUT R69, R66.reuse, 0x180, RZ, 0xfc, !PT ;  /* 0x0000018042457812 */ /* 0x040fe200078efcff */
[----:B------:R-:W5:Y:S01]  /*4fe0*/  @!P4 LDG.E.U16 R71, desc[UR34][R60.64+0x1c0] ;  /* 0x0001c0223c47c981 */ /* 0x000f62000c1e1500 */
[----:B------:R-:W-:Y:S02]  /*4ff0*/  PRMT R67, RZ, 0x7610, R67 ;  /* 0x00007610ff437816 */ /* 0x000fe40000000043 */
[----:B------:R-:W-:-:S02]  /*5000*/  LOP3.LUT R70, R66, 0x1a0, RZ, 0xfc, !PT ;  /* 0x000001a042467812 */ /* 0x000fc400078efcff */
[----:B------:R-:W-:Y:S02]  /*5010*/  ISETP.GE.AND P4, PT, R69, UR32, PT ;  /* 0x0000002045007c0c */ /* 0x000fe4000bf86270 */
[----:B------:R-:W-:Y:S01]  /*5020*/  PRMT R69, RZ, 0x7610, R69 ;  /* 0x00007610ff457816 */ /* 0x000fe20000000045 */
[----:B------:R-:W5:Y:S01]  /*5030*/  @!P5 LDG.E.U16 R67, desc[UR34][R60.64+0x200] ;  /* 0x000200223c43d981 */ /* 0x000f62000c1e1500 */
[----:B------:R-:W-:Y:S02]  /*5040*/  ISETP.GE.AND P5, PT, R70, UR32, PT ;  /* 0x0000002046007c0c */ /* 0x000fe4000bfa6270 */
[C---:B------:R-:W-:Y:S02]  /*5050*/  LOP3.LUT R72, R66.reuse, 0x1c0, RZ, 0xfc, !PT ;  /* 0x000001c042487812 */ /* 0x040fe400078efcff */
[----:B------:R-:W-:Y:S01]  /*5060*/  PRMT R70, RZ, 0x7610, R70 ;  /* 0x00007610ff467816 */ /* 0x000fe20000000046 */
[----:B------:R-:W5:Y:S01]  /*5070*/  @!P0 LDG.E.U16 R69, desc[UR34][R60.64+0x240] ;  /* 0x000240223c458981 */ /* 0x000f62000c1e1500 */
        /* <DEDUP_REMOVED lines=17> */
[----:B------:R-:W-:Y:S02]  /*5190*/  PRMT R99, RZ, 0x7610, R99 ;  /* 0x00007610ff637816 */ /* 0x000fe40000000063 */
[----:B------:R-:W-:Y:S01]  /*51a0*/  ISETP.GE.AND P5, PT, R79, UR32, PT ;  /* 0x000000204f007c0c */ /* 0x000fe2000bfa6270 */
[----:B------:R-:W5:Y:S01]  /*51b0*/  @!P0 LDG.E.U16 R78, desc[UR34][R60.64+0x380] ;  /* 0x000380223c4e8981 */ /* 0x000f62000c1e1500 */
[----:B------:R-:W-:Y:S02]  /*51c0*/  PRMT R79, RZ, 0x7610, R79 ;  /* 0x00007610ff4f7816 */ /* 0x000fe4000000004f */
[C---:B------:R-:W-:Y:S01]  /*51d0*/  LOP3.LUT R101, R66.reuse, 0x2a0, RZ, 0xfc, !PT ;  /* 0x000002a042657812 */ /* 0x040fe200078efcff */
[----:B------:R-:W5:Y:S01]  /*51e0*/  @!P3 LDG.E.U16 R99, desc[UR34][R60.64+0x400] ;  /* 0x000400223c63b981 */ /* 0x000f62000c1e1500 */
[----:B------:R-:W-:Y:S02]  /*51f0*/  ISETP.GE.AND P0, PT, R97, UR32, PT ;  /* 0x0000002061007c0c */ /* 0x000fe4000bf06270 */
[----:B------:R-:W-:Y:S01]  /*5200*/  LOP3.LUT R97, R66, 0x280, RZ, 0xfc, !PT ;  /* 0x0000028042617812 */ /* 0x000fe200078efcff */
[----:B------:R-:W5:Y:S01]  /*5210*/  @!P2 LDG.E.U16 R79, desc[UR34][R60.64+0x3c0] ;  /* 0x0003c0223c4fa981 */ /* 0x000f62000c1e1500 */
[----:B------:R-:W-:-:S02]  /*5220*/  ISETP.GE.AND P3, PT, R101, UR32, PT ;  /* 0x0000002065007c0c */ /* 0x000fc4000bf66270 */
[----:B------:R-:W-:Y:S02]  /*5230*/  PRMT R101, RZ, 0x7610, R101 ;  /* 0x00007610ff657816 */ /* 0x000fe40000000065 */
[----:B------:R-:W-:Y:S02]  /*5240*/  ISETP.GE.AND P2, PT, R97, UR32, PT ;  /* 0x0000002061007c0c */ /* 0x000fe4000bf46270 */
[----:B------:R-:W-:Y:S02]  /*5250*/  PRMT R100, RZ, 0x7610, R100 ;  /* 0x00007610ff647816 */ /* 0x000fe40000000064 */
[C---:B------:R-:W-:Y:S01]  /*5260*/  LOP3.LUT R103, R66.reuse, 0x2e0, RZ, 0xfc, !PT ;  /* 0x000002e042677812 */ /* 0x040fe200078efcff */
[----:B------:R-:W5:Y:S01]  /*5270*/  @!P5 LDG.E.U16 R101, desc[UR34][R60.64+0x480] ;  /* 0x000480223c65d981 */ /* 0x000f62000c1e1500 */
[----:B------:R-:W-:Y:S02]  /*5280*/  LOP3.LUT R97, R66, 0x2c0, RZ, 0xfc, !PT ;  /* 0x000002c042617812 */ /* 0x000fe400078efcff */
[----:B------:R-:W-:Y:S01]  /*5290*/  ISETP.GE.AND P5, PT, R103, UR32, PT ;  /* 0x0000002067007c0c */ /* 0x000fe2000bfa6270 */
[----:B------:R-:W5:Y:S01]  /*52a0*/  @!P4 LDG.E.U16 R100, desc[UR34][R60.64+0x440] ;  /* 0x000440223c64c981 */ /* 0x000f62000c1e1500 */
[----:B------:R-:W-:-:S02]  /*52b0*/  PRMT R103, RZ, 0x7610, R103 ;  /* 0x00007610ff677816 */ /* 0x000fc40000000067 */
[----:B------:R-:W-:Y:S02]  /*52c0*/  ISETP.GE.AND P4, PT, R97, UR32, PT ;  /* 0x0000002061007c0c */ /* 0x000fe4000bf86270 */
[----:B------:R-:W-:Y:S02]  /*52d0*/  PRMT R102, RZ, 0x7610, R102 ;  /* 0x00007610ff667816 */ /* 0x000fe40000000066 */
[C---:B------:R-:W-:Y:S01]  /*52e0*/  LOP3.LUT R106, R66.reuse, 0x320, RZ, 0xfc, !PT ;  /* 0x00000320426a7812 */ /* 0x040fe200078efcff */
[----:B------:R-:W5:Y:S01]  /*52f0*/  @!P2 LDG.E.U16 R103, desc[UR34][R60.64+0x500] ;  /* 0x000500223c67a981 */ /* 0x000f62000c1e1500 */
[----:B------:R-:W-:Y:S02]  /*5300*/  LOP3.LUT R97, R66, 0x300, RZ, 0xfc, !PT ;  /* 0x0000030042617812 */ /* 0x000fe400078efcff */
[----:B------:R-:W-:Y:S01]  /*5310*/  PRMT R104, RZ, 0x7610, R104 ;  /* 0x00007610ff687816 */ /* 0x000fe20000000068 */
[----:B------:R-:W5:Y:S01]  /*5320*/  @!P0 LDG.E.U16 R102, desc[UR34][R60.64+0x4c0] ;  /* 0x0004c0223c668981 */ /* 0x000f62000c1e1500 */
[----:B------:R-:W-:-:S02]  /*5330*/  ISETP.GE.AND P2, PT, R106, UR32, PT ;  /* 0x000000206a007c0c */ /* 0x000fc4000bf46270 */
[----:B------:R-:W-:Y:S02]  /*5340*/  PRMT R106, RZ, 0x7610, R106 ;  /* 0x00007610ff6a7816 */ /* 0x000fe4000000006a */
[----:B------:R-:W-:Y:S01]  /*5350*/  ISETP.GE.AND P0, PT, R97, UR32, PT ;  /* 0x0000002061007c0c */ /* 0x000fe2000bf06270 */
[----:B------:R-:W3:Y:S01]  /*5360*/  @!P6 LDG.E.U16 R104, desc[UR34][R60.64] ;  /* 0x000000223c68e981 */ /* 0x000ee2000c1e1500 */
        /* <DEDUP_REMOVED lines=17> */
[----:B------:R-:W5:Y:S01]  /*5480*/  @!P2 LDG.E.U16 R109, desc[UR34][R60.64+0x640] ;  /* 0x000640223c6da981 */ /* 0x000f62000c1e1500 */
[----:B------:R-:W-:Y:S02]  /*5490*/  LOP3.LUT R66, R66, 0x3c0, RZ, 0xfc, !PT ;  /* 0x000003c042427812 */ /* 0x000fe400078efcff */
[----:B------:R-:W-:Y:S01]  /*54a0*/  LOP3.LUT R97, R116, 0x3e0, R98, 0xfe, !PT ;  /* 0x000003e074617812 */ /* 0x000fe200078efe62 */
[----:B------:R-:W5:Y:S01]  /*54b0*/  @!P3 LDG.E.U16 R110, desc[UR34][R60.64+0x680] ;  /* 0x000680223c6eb981 */ /* 0x000f62000c1e1500 */
[----:B------:R-:W-:Y:S02]  /*54c0*/  ISETP.GE.AND P2, PT, R66, UR32, PT ;  /* 0x0000002042007c0c */ /* 0x000fe4000bf46270 */
[----:B------:R-:W-:-:S02]  /*54d0*/  ISETP.GE.AND P3, PT, R97, UR32, PT ;  /* 0x0000002061007c0c */ /* 0x000fc4000bf66270 */
[----:B------:R-:W-:Y:S02]  /*54e0*/  PRMT R111, RZ, 0x7610, R111 ;  /* 0x00007610ff6f7816 */ /* 0x000fe4000000006f */
[----:B------:R-:W-:Y:S02]  /*54f0*/  PRMT R115, RZ, 0x7610, R115 ;  /* 0x00007610ff737816 */ /* 0x000fe40000000073 */
[----:B------:R-:W-:Y:S02]  /*5500*/  PRMT R114, RZ, 0x7610, R114 ;  /* 0x00007610ff727816 */ /* 0x000fe40000000072 */
[----:B------:R-:W-:Y:S01]  /*5510*/  PRMT R113, RZ, 0x7610, R113 ;  /* 0x00007610ff717816 */ /* 0x000fe20000000071 */
[----:B------:R-:W5:Y:S01]  /*5520*/  @!P4 LDG.E.U16 R111, desc[UR34][R60.64+0x6c0] ;  /* 0x0006c0223c6fc981 */ /* 0x000f62000c1e1500 */
[----:B------:R-:W-:-:S03]  /*5530*/  PRMT R112, RZ, 0x7610, R112 ;  /* 0x00007610ff707816 */ /* 0x000fc60000000070 */
[----:B------:R-:W5:Y:S04]  /*5540*/  @!P5 LDG.E.U16 R115, desc[UR34][R60.64+0x700] ;  /* 0x000700223c73d981 */ /* 0x000f68000c1e1500 */
[----:B------:R-:W5:Y:S04]  /*5550*/  @!P0 LDG.E.U16 R114, desc[UR34][R60.64+0x740] ;  /* 0x000740223c728981 */ /* 0x000f68000c1e1500 */
[----:B------:R-:W5:Y:S04]  /*5560*/  @!P2 LDG.E.U16 R113, desc[UR34][R60.64+0x780] ;  /* 0x000780223c71a981 */ /* 0x000f68000c1e1500 */
[----:B------:R0:W5:Y:S01]  /*5570*/  @!P3 LDG.E.U16 R112, desc[UR34][R60.64+0x7c0] ;  /* 0x0007c0223c70b981 */ /* 0x000162000c1e1500 */
[----:B------:R-:W-:Y:S01]  /*5580*/  UMOV UR36, UR10 ;  /* 0x0000000a00247c82 */ /* 0x000fe20008000000 */
[----:B------:R-:W-:-:S02]  /*5590*/  UMOV UR37, UR31 ;  /* 0x0000001f00257c82 */ /* 0x000fc40008000000 */
[----:B----4-:R-:W-:-:S04]  /*55a0*/  UIMAD.WIDE.U32 UR36, UR8, UR40, UR36 ;  /* 0x00000028082472a5 */ /* 0x010fc8000f8e0024 */
[----:B------:R-:W-:Y:S02]  /*55b0*/  UIMAD UR28, UR8, UR41, UR37 ;  /* 0x00000029081c72a4 */ /* 0x000fe4000f8e0225 */
[----:B------:R-:W-:-:S04]  /*55c0*/  ULEA UR33, UP0, UR36, UR26, 0x3 ;  /* 0x0000001a24217291 */ /* 0x000fc8000f8018ff */
[----:B------:R-:W-:Y:S01]  /*55d0*/  ULEA.HI.X UR36, UR36, UR27, UR28, 0x3, UP0 ;  /* 0x0000001b24247291 */ /* 0x000fe200080f1c1c */
[----:B--2---:R-:W-:-:S13]  /*55e0*/  R2UR UR48, R63 ;  /* 0x000000003f3072ca */ /* 0x004fda00000e0000 */
        /* <DEDUP_REMOVED lines=20> */
[----:B------:R-:W2:Y:S01]  /*5730*/  LDG.E.64 R60, desc[UR34][R60.64] ;  /* 0x000000223c3c7981 */ /* 0x000ea2000c1e1b00 */
[----:B------:R-:W-:Y:S01]  /*5740*/  MUFU.SIN R171, R97 ;  /* 0x0000006100ab7308 */ /* 0x000fe20000000400 */
[----:B------:R-:W-:Y:S01]  /*5750*/  FMUL.FTZ R63, R84, UR48 ;  /* 0x00000030543f7c20 */ /* 0x000fe20008410000 */
[----:B------:R-:W0:Y:S06]  /*5760*/  S2UR UR33, SR_CgaCtaId ;  /* 0x00000000002179c3 */ /* 0x000e2c0000008800 */
[----:B-1----:R1:W-:Y:S01]  /*5770*/  MUFU.COS R172, R97 ;  /* 0x0000006100ac7308 */ /* 0x0023e20000000000 */
[----:B------:R-:W-:Y:S01]  /*5780*/  FMUL.RZ R63, R63, 0.15915493667125701904 ;  /* 0x3e22f9833f3f7820 */ /* 0x000fe2000040c000 */
[----:B-1----:R-:W-:-:S06]  /*5790*/  LOP3.LUT R97, R182, 0x3e0, RZ, 0xc0, !PT ;  /* 0x000003e0b6617812 */ /* 0x002fcc00078ec0ff */
[----:B------:R-:W-:Y:S08]  /*57a0*/  MUFU.SIN R173, R66 ;  /* 0x0000004200ad7308 */ /* 0x000ff00000000400 */
[----:B------:R1:W-:Y:S02]  /*57b0*/  MUFU.COS R174, R66 ;  /* 0x0000004200ae7308 */ /* 0x0003e40000000000 */
[----:B-1----:R-:W-:-:S06]  /*57c0*/  IADD3 R66, PT, PT, R97, R245, RZ ;  /* 0x000000f561427210 */ /* 0x002fcc0007ffe0ff */
[----:B------:R-:W-:Y:S01]  /*57d0*/  MUFU.SIN R177, R63 ;  /* 0x0000003f00b17308 */ /* 0x000fe20000000400 */
[----:B------:R-:W-:-:S07]  /*57e0*/  IMAD R129, R97, 0x1f, R66 ;  /* 0x0000001f61817824 */ /* 0x000fce00078e0242 */
[----:B------:R1:W-:Y:S01]  /*57f0*/  MUFU.COS R178, R63 ;  /* 0x0000003f00b27308 */ /* 0x0003e20000000000 */
[----:B------:R-:W-:Y:S02]  /*5800*/  R2UR UR36, R62 ;  /* 0x000000003e2472ca */ /* 0x000fe400000e0000 */
[----:B------:R-:W-:Y:S01]  /*5810*/  IADD3 R62, PT, PT, R129, 0x20, RZ ;  /* 0x00000020813e7810 */ /* 0x000fe20007ffe0ff */
[----:B-1----:R-:W-:-:S04]  /*5820*/  FMUL.FTZ R63, R51, UR48 ;  /* 0x00000030333f7c20 */ /* 0x002fc80008410000 */
[----:B------:R-:W-:Y:S01]  /*5830*/  FMUL.RZ R117, R63, 0.15915493667125701904 ;  /* 0x3e22f9833f757820 */ /* 0x000fe2000040c000 */
[----:B------:R-:W-:Y:S01]  /*5840*/  FMUL.FTZ R63, R46, UR48 ;  /* 0x000000302e3f7c20 */ /* 0x000fe20008410000 */
[----:B------:R-:W-:Y:S01]  /*5850*/  MUFU.SIN R169, R116 ;  /* 0x0000007400a97308 */ /* 0x000fe20000000400 */
[----:B------:R-:W-:Y:S01]  /*5860*/  LEA.HI.SX32 R136, R62, R129, 0x1b ;  /* 0x000000813e887211 */ /* 0x000fe200078fdaff */
[----:B------:R-:W-:Y:S01]  /*5870*/  FMUL.FTZ R62, R31, UR48 ;  /* 0x000000301f3e7c20 */ /* 0x000fe20008410000 */
[----:B------:R-:W-:Y:S01]  /*5880*/  FMUL.RZ R118, R63, 0.15915493667125701904 ;  /* 0x3e22f9833f767820 */ /* 0x000fe2000040c000 */
[----:B------:R-:W-:-:S04]  /*5890*/  FMUL.FTZ R63, R41, UR48 ;  /* 0x00000030293f7c20 */ /* 0x000fc80008410000 */
[----:B------:R1:W-:Y:S01]  /*58a0*/  MUFU.COS R170, R116 ;  /* 0x0000007400aa7308 */ /* 0x0003e20000000000 */
[----:B------:R-:W-:Y:S01]  /*58b0*/  FMUL.RZ R119, R63, 0.15915493667125701904 ;  /* 0x3e22f9833f777820 */ /* 0x000fe2000040c000 */
[----:B------:R-:W-:Y:S01]  /*58c0*/  FMUL.FTZ R63, R37, UR48 ;  /* 0x00000030253f7c20 */ /* 0x000fe20008410000 */
[----:B-1----:R-:W-:Y:S01]  /*58d0*/  IADD3 R116, PT, PT, R129, 0x40, RZ ;  /* 0x0000004081747810 */ /* 0x002fe20007ffe0ff */
[----:B------:R-:W-:-:S03]  /*58e0*/  UMOV UR28, 0x400 ;  /* 0x00000400001c7882 */ /* 0x000fc60000000000 */
[-C--:B------:R-:W-:Y:S01]  /*58f0*/  LEA.HI.SX32 R138, R116, R129.reuse, 0x1b ;  /* 0x00000081748a7211 */ /* 0x080fe200078fdaff */
[----:B------:R-:W-:Y:S01]  /*5900*/  FMUL.RZ R116, R62, 0.15915493667125701904 ;  /* 0x3e22f9833e747820 */ /* 0x000fe2000040c000 */
[----:B------:R-:W-:Y:S01]  /*5910*/  FMUL.FTZ R62, R30, UR48 ;  /* 0x000000301e3e7c20 */ /* 0x000fe20008410000 */
[C---:B------:R-:W-:Y:S01]  /*5920*/  IADD3 R154, PT, PT, R129.reuse, 0x180, RZ ;  /* 0x00000180819a7810 */ /* 0x040fe20007ffe0ff */
[----:B------:R-:W-:Y:S01]  /*5930*/  MUFU.SIN R167, R117 ;  /* 0x0000007500a77308 */ /* 0x000fe20000000400 */
[----:B0-----:R-:W-:Y:S01]  /*5940*/  ULEA UR28, UR33, UR28, 0x18 ;  /* 0x0000001c211c7291 */ /* 0x001fe2000f8ec0ff */
[----:B------:R-:W-:Y:S01]  /*5950*/  FMUL.RZ R137, R62, 0.15915493667125701904 ;  /* 0x3e22f9833e897820 */ /* 0x000fe2000040c000 */
[C---:B------:R-:W-:Y:S02]  /*5960*/  LEA.HI.SX32 R130, R129.reuse, R129, 0x1b ;  /* 0x0000008181827211 */ /* 0x040fe400078fdaff */
[----:B------:R-:W-:-:S03]  /*5970*/  IADD3 R120, PT, PT, R129, 0x80, RZ ;  /* 0x0000008081787810 */ /* 0x000fc60007ffe0ff */
[----:B------:R0:W-:Y:S01]  /*5980*/  MUFU.COS R168, R117 ;  /* 0x0000007500a87308 */ /* 0x0001e20000000000 */
[----:B------:R-:W-:Y:S02]  /*5990*/  IADD3 R122, PT, PT, R129, 0xa0, RZ ;  /* 0x000000a0817a7810 */ /* 0x000fe40007ffe0ff */
[----:B------:R-:W-:-:S05]  /*59a0*/  LEA.HI.SX32 R149, R154, R129, 0x1b ;  /* 0x000000819a957211 */ /* 0x000fca00078fdaff */
[----:B------:R-:W-:Y:S01]  /*59b0*/  MUFU.SIN R165, R118 ;  /* 0x0000007600a57308 */ /* 0x000fe20000000400 */
[----:B0-----:R-:W-:Y:S01]  /*59c0*/  FMUL.RZ R117, R63, 0.15915493667125701904 ;  /* 0x3e22f9833f757820 */ /* 0x001fe2000040c000 */
[----:B------:R-:W-:Y:S01]  /*59d0*/  FMUL.FTZ R63, R33, UR48 ;  /* 0x00000030213f7c20 */ /* 0x000fe20008410000 */
[----:B------:R-:W-:-:S05]  /*59e0*/  IADD3 R124, PT, PT, R129, 0xc0, RZ ;  /* 0x000000c0817c7810 */ /* 0x000fca0007ffe0ff */
[----:B------:R0:W-:Y:S01]  /*59f0*/  MUFU.COS R166, R118 ;  /* 0x0000007600a67308 */ /* 0x0001e20000000000 */
[C---:B------:R-:W-:Y:S02]  /*5a00*/  IADD3 R128, PT, PT, R129.reuse, 0xe0, RZ ;  /* 0x000000e081807810 */ /* 0x040fe40007ffe0ff */
[C---:B------:R-:W-:Y:S02]  /*5a10*/  IADD3 R132, PT, PT, R129.reuse, 0x100, RZ ;  /* 0x0000010081847810 */ /* 0x040fe40007ffe0ff */
[----:B0-----:R-:W-:-:S03]  /*5a20*/  IADD3 R118, PT, PT, R129, 0x60, RZ ;  /* 0x0000006081767810 */ /* 0x001fc60007ffe0ff */
[----:B------:R-:W-:Y:S01]  /*5a30*/  MUFU.SIN R163, R119 ;  /* 0x0000007700a37308 */ /* 0x000fe20000000400 */
[-C--:B------:R-:W-:Y:S02]  /*5a40*/  LEA.HI.SX32 R142, R120, R129.reuse, 0x1b ;  /* 0x00000081788e7211 */ /* 0x080fe400078fdaff */
[----:B------:R-:W-:Y:S02]  /*5a50*/  LEA.HI.SX32 R140, R118, R129, 0x1b ;  /* 0x00000081768c7211 */ /* 0x000fe400078fdaff */
[----:B------:R-:W-:-:S03]  /*5a60*/  LEA R136, R136, UR28, 0x1 ;  /* 0x0000001c88887c11 */ /* 0x000fc6000f8e08ff */
[----:B------:R0:W-:Y:S01]  /*5a70*/  MUFU.COS R164, R119 ;  /* 0x0000007700a47308 */ /* 0x0001e20000000000 */
[----:B------:R-:W-:Y:S02]  /*5a80*/  IADD3 R134, PT, PT, R129, 0x120, RZ ;  /* 0x0000012081867810 */ /* 0x000fe40007ffe0ff */
[----:B------:R-:W-:Y:S02]  /*5a90*/  LEA.HI.SX32 R144, R122, R129, 0x1b ;  /* 0x000000817a907211 */ /* 0x000fe400078fdaff */
[----:B------:R-:W-:-:S03]  /*5aa0*/  LEA R139, R138, UR28, 0x1 ;  /* 0x0000001c8a8b7c11 */ /* 0x000fc6000f8e08ff */
[----:B------:R-:W-:Y:S01]  /*5ab0*/  MUFU.SIN R153, R137 ;  /* 0x0000008900997308 */ /* 0x000fe20000000400 */
[----:B0-----:R-:W-:Y:S01]  /*5ac0*/  FMUL.RZ R119, R63, 0.15915493667125701904 ;  /* 0x3e22f9833f777820 */ /* 0x001fe2000040c000 */
[----:B------:R-:W-:Y:S01]  /*5ad0*/  FMUL.FTZ R63, R32, UR48 ;  /* 0x00000030203f7c20 */ /* 0x000fe20008410000 */
[----:B------:R-:W-:-:S05]  /*5ae0*/  IADD3 R150, PT, PT, R129, 0x140, RZ ;  /* 0x0000014081967810 */ /* 0x000fca0007ffe0ff */
[----:B------:R0:W-:Y:S01]  /*5af0*/  MUFU.COS R154, R137 ;  /* 0x00000089009a7308 */ /* 0x0001e20000000000 */
[-C--:B------:R-:W-:Y:S02]  /*5b00*/  LEA.HI.SX32 R145, R124, R129.reuse, 0x1b ;  /* 0x000000817c917211 */ /* 0x080fe400078fdaff */
[----:B------:R-:W-:Y:S01]  /*5b10*/  LEA R141, R140, UR28, 0x1 ;  /* 0x0000001c8c8d7c11 */ /* 0x000fe2000f8e08ff */
[----:B------:R-:W-:Y:S01]  /*5b20*/  FMUL.RZ R63, R63, 0.15915493667125701904 ;  /* 0x3e22f9833f3f7820 */ /* 0x000fe2000040c000 */
[----:B------:R-:W-:Y:S02]  /*5b30*/  IADD3 R152, PT, PT, R129, 0x160, RZ ;  /* 0x0000016081987810 */ /* 0x000fe40007ffe0ff */
[----:B0-----:R-:W-:Y:S02]  /*5b40*/  LEA R137, R130, UR28, 0x1 ;  /* 0x0000001c82897c11 */ /* 0x001fe4000f8e08ff */
[-C--:B------:R-:W-:Y:S02]  /*5b50*/  LEA.HI.SX32 R146, R128, R129.reuse, 0x1b ;  /* 0x0000008180927211 */ /* 0x080fe400078fdaff */
[----:B------:R-:W-:Y:S01]  /*5b60*/  LEA.HI.SX32 R147, R132, R129, 0x1b ;  /* 0x0000008184937211 */ /* 0x000fe200078fdaff */
[----:B---3--:R-:W-:Y:S01]  /*5b70*/  STS.U16 [R137], R104 ;  /* 0x0000006889007388 */ /* 0x008fe20000000400 */
[----:B------:R-:W-:-:S02]  /*5b80*/  LEA R143, R142, UR28, 0x1 ;  /* 0x0000001c8e8f7c11 */ /* 0x000fc4000f8e08ff */
[C---:B------:R-:W-:Y:S01]  /*5b90*/  IADD3 R156, PT, PT, R129.reuse, 0x1a0, RZ ;  /* 0x000001a0819c7810 */ /* 0x040fe20007ffe0ff */
[----:B------:R-:W-:Y:S01]  /*5ba0*/  STS.U16 [R136+0x40], R75 ;  /* 0x0000404b88007388 */ /* 0x000fe20000000400 */
[-C--:B------:R-:W-:Y:S02]  /*5bb0*/  LEA.HI.SX32 R148, R134, R129.reuse, 0x1b ;  /* 0x0000008186947211 */ /* 0x080fe400078fdaff */
[----:B------:R-:W-:Y:S01]  /*5bc0*/  LEA R144, R144, UR28, 0x1 ;  /* 0x0000001c90907c11 */ /* 0x000fe2000f8e08ff */
[----:B-----5:R-:W-:Y:S01]  /*5bd0*/  STS.U16 [R139+0x80], R76 ;  /* 0x0000804c8b007388 */ /* 0x020fe20000000400 */
[----:B------:R-:W-:Y:S02]  /*5be0*/  IADD3 R184, PT, PT, R129, 0x1c0, RZ ;  /* 0x000001c081b87810 */ /* 0x000fe40007ffe0ff */
[----:B------:R-:W-:Y:S01]  /*5bf0*/  LEA.HI.SX32 R150, R150, R129, 0x1b ;  /* 0x0000008196967211 */ /* 0x000fe200078fdaff */
[----:B------:R0:W-:Y:S01]  /*5c00*/  STS.U16 [R141+0xc0], R74 ;  /* 0x0000c04a8d007388 */ /* 0x0001e20000000400 */
[----:B------:R-:W-:Y:S01]  /*5c10*/  LEA R145, R145, UR28, 0x1 ;  /* 0x0000001c91917c11 */ /* 0x000fe2000f8e08ff */
[----:B------:R-:W-:Y:S01]  /*5c20*/  MUFU.SIN R157, R63 ;  /* 0x0000003f009d7308 */ /* 0x000fe20000000400 */
[----:B------:R-:W-:-:S02]  /*5c30*/  IADD3 R186, PT, PT, R129, 0x1e0, RZ ;  /* 0x000001e081ba7810 */ /* 0x000fc40007ffe0ff */
[-C--:B------:R-:W-:Y:S02]  /*5c40*/  LEA.HI.SX32 R152, R152, R129.reuse, 0x1b ;  /* 0x0000008198987211 */ /* 0x080fe400078fdaff */
[----:B------:R-:W-:Y:S01]  /*5c50*/  LEA R146, R146, UR28, 0x1 ;  /* 0x0000001c92927c11 */ /* 0x000fe2000f8e08ff */
[----:B------:R1:W-:Y:S01]  /*5c60*/  STS.U16 [R143+0x100], R64 ;  /* 0x000100408f007388 */ /* 0x0003e20000000400 */
[----:B------:R-:W-:Y:S01]  /*5c70*/  IADD3 R188, PT, PT, R129, 0x200, RZ ;  /* 0x0000020081bc7810 */ /* 0x000fe20007ffe0ff */
[----:B------:R3:W-:Y:S01]  /*5c80*/  MUFU.COS R158, R63 ;  /* 0x0000003f009e7308 */ /* 0x0007e20000000000 */
[----:B0-----:R-:W-:Y:S01]  /*5c90*/  LEA R74, R147, UR28, 0x1 ;  /* 0x0000001c934a7c11 */ /* 0x001fe2000f8e08ff */
[----:B------:R0:W-:Y:S01]  /*5ca0*/  STS.U16 [R144+0x140], R65 ;  /* 0x0001404190007388 */ /* 0x0001e20000000400 */
[----:B------:R-:W-:Y:S02]  /*5cb0*/  IADD3 R190, PT, PT, R129, 0x220, RZ ;  /* 0x0000022081be7810 */ /* 0x000fe40007ffe0ff */
[----:B------:R-:W-:-:S02]  /*5cc0*/  LEA.HI.SX32 R134, R156, R129, 0x1b ;  /* 0x000000819c867211 */ /* 0x000fc400078fdaff */
[----:B------:R-:W-:Y:S02]  /*5cd0*/  LEA R148, R148, UR28, 0x1 ;  /* 0x0000001c94947c11 */ /* 0x000fe4000f8e08ff */
[----:B---3--:R-:W-:Y:S01]  /*5ce0*/  MOV R63, UR36 ;  /* 0x00000024003f7c02 */ /* 0x008fe20008000f00 */
[----:B------:R3:W-:Y:S01]  /*5cf0*/  STS.U16 [R145+0x180], R68 ;  /* 0x0001804491007388 */ /* 0x0007e20000000400 */
[C---:B------:R-:W-:Y:S02]  /*5d00*/  IADD3 R192, PT, PT, R129.reuse, 0x240, RZ ;  /* 0x0000024081c07810 */ /* 0x040fe40007ffe0ff */
[----:B------:R-:W-:Y:S02]  /*5d10*/  LEA.HI.SX32 R184, R184, R129, 0x1b ;  /* 0x00000081b8b87211 */ /* 0x000fe400078fdaff */
[----:B------:R-:W-:Y:S01]  /*5d20*/  LEA R75, R150, UR28, 0x1 ;  /* 0x0000001c964b7c11 */ /* 0x000fe2000f8e08ff */
[----:B------:R-:W-:Y:S01]  /*5d30*/  STS.U16 [R146+0x1c0], R71 ;  /* 0x0001c04792007388 */ /* 0x000fe20000000400 */
[----:B------:R-:W-:-:S02]  /*5d40*/  IADD3 R194, PT, PT, R129, 0x260, RZ ;  /* 0x0000026081c27810 */ /* 0x000fc40007ffe0ff */
[-C--:B------:R-:W-:Y:S02]  /*5d50*/  LEA.HI.SX32 R186, R186, R129.reuse, 0x1b ;  /* 0x00000081baba7211 */ /* 0x080fe400078fdaff */
[----:B------:R-:W-:Y:S01]  /*5d60*/  LEA R137, R152, UR28, 0x1 ;  /* 0x0000001c98897c11 */ /* 0x000fe2000f8e08ff */
[----:B------:R4:W-:Y:S01]  /*5d70*/  STS.U16 [R74+0x200], R67 ;  /* 0x000200434a007388 */ /* 0x0009e20000000400 */
[----:B------:R-:W-:Y:S02]  /*5d80*/  IADD3 R196, PT, PT, R129, 0x280, RZ ;  /* 0x0000028081c47810 */ /* 0x000fe40007ffe0ff */
[-C--:B------:R-:W-:Y:S02]  /*5d90*/  LEA.HI.SX32 R131, R188, R129.reuse, 0x1b ;  /* 0x00000081bc837211 */ /* 0x080fe400078fdaff */
[----:B-1----:R-:W-:Y:S01]  /*5da0*/  LEA R64, R149, UR28, 0x1 ;  /* 0x0000001c95407c11 */ /* 0x002fe2000f8e08ff */
[----:B------:R-:W-:Y:S01]  /*5db0*/  FMUL.FTZ R63, R63, 1.4426950216293334961 ;  /* 0x3fb8aa3b3f3f7820 */ /* 0x000fe20000410000 */
[----:B------:R-:W-:Y:S01]  /*5dc0*/  IADD3 R198, PT, PT, R129, 0x2a0, RZ ;  /* 0x000002a081c67810 */ /* 0x000fe20007ffe0ff */
[----:B------:R-:W-:Y:S01]  /*5dd0*/  STS.U16 [R148+0x240], R69 ;  /* 0x0002404594007388 */ /* 0x000fe20000000400 */
[----:B------:R-:W-:-:S02]  /*5de0*/  LEA.HI.SX32 R135, R190, R129, 0x1b ;  /* 0x00000081be877211 */ /* 0x000fc400078fdaff */
[----:B------:R-:W-:Y:S01]  /*5df0*/  LEA R134, R134, UR28, 0x1 ;  /* 0x0000001c86867c11 */ /* 0x000fe2000f8e08ff */
[----:B------:R-:W-:Y:S01]  /*5e00*/  STS.U16 [R75+0x280], R70 ;  /* 0x000280464b007388 */ /* 0x000fe20000000400 */
[C---:B------:R-:W-:Y:S02]  /*5e10*/  IADD3 R200, PT, PT, R129.reuse, 0x2c0, RZ ;  /* 0x000002c081c87810 */ /* 0x040fe40007ffe0ff */
[-C--:B------:R-:W-:Y:S02]  /*5e20*/  LEA.HI.SX32 R132, R192, R129.reuse, 0x1b ;  /* 0x00000081c0847211 */ /* 0x080fe400078fdaff */
[----:B0-----:R-:W-:Y:S01]  /*5e30*/  LEA R65, R184, UR28, 0x1 ;  /* 0x0000001cb8417c11 */ /* 0x001fe2000f8e08ff */
[----:B------:R-:W-:Y:S01]  /*5e40*/  STS.U16 [R137+0x2c0], R72 ;  /* 0x0002c04889007388 */ /* 0x000fe20000000400 */
[----:B------:R-:W-:Y:S02]  /*5e50*/  IADD3 R202, PT, PT, R129, 0x2e0, RZ ;  /* 0x000002e081ca7810 */ /* 0x000fe40007ffe0ff */
[----:B------:R-:W-:-:S02]  /*5e60*/  LEA.HI.SX32 R133, R194, R129, 0x1b ;  /* 0x00000081c2857211 */ /* 0x000fc400078fdaff */
[----:B------:R-:W-:Y:S01]  /*5e70*/  LEA R186, R186, UR28, 0x1 ;  /* 0x0000001cbaba7c11 */ /* 0x000fe2000f8e08ff */
[----:B------:R0:W-:Y:S01]  /*5e80*/  STS.U16 [R64+0x300], R73 ;  /* 0x0003004940007388 */ /* 0x0001e20000000400 */
[----:B------:R-:W-:Y:S02]  /*5e90*/  IADD3 R204, PT, PT, R129, 0x300, RZ ;  /* 0x0000030081cc7810 */ /* 0x000fe40007ffe0ff */
[----:B------:R-:W-:Y:S02]  /*5ea0*/  LEA.HI.SX32 R128, R196, R129, 0x1b ;  /* 0x00000081c4807211 */ /* 0x000fe400078fdaff */
[----:B---3--:R-:W-:Y:S01]  /*5eb0*/  LEA R68, R131, UR28, 0x1 ;  /* 0x0000001c83447c11 */ /* 0x008fe2000f8e08ff */
[----:B------:R-:W-:Y:S01]  /*5ec0*/  FMUL.FTZ R130, R63, R85 ;  /* 0x000000553f827220 */ /* 0x000fe20000410000 */
[----:B------:R-:W-:Y:S01]  /*5ed0*/  IADD3 R206, PT, PT, R129, 0x320, RZ ;  /* 0x0000032081ce7810 */ /* 0x000fe20007ffe0ff */
[----:B------:R-:W-:Y:S01]  /*5ee0*/  STS.U16 [R134+0x340], R77 ;  /* 0x0003404d86007388 */ /* 0x000fe20000000400 */
[----:B------:R-:W-:-:S02]  /*5ef0*/  LEA.HI.SX32 R123, R198, R129, 0x1b ;  /* 0x00000081c67b7211 */ /* 0x000fc400078fdaff */
[----:B------:R-:W-:Y:S01]  /*5f00*/  LEA R135, R135, UR28, 0x1 ;  /* 0x0000001c87877c11 */ /* 0x000fe2000f8e08ff */
[----:B------:R-:W-:Y:S01]  /*5f10*/  FMUL.FTZ R138, R63, R84 ;  /* 0x000000543f8a7220 */ /* 0x000fe20000410000 */
[----:B------:R-:W-:Y:S01]  /*5f20*/  IADD3 R208, PT, PT, R129, 0x340, RZ ;  /* 0x0000034081d07810 */ /* 0x000fe20007ffe0ff */
[----:B------:R1:W-:Y:S01]  /*5f30*/  STS.U16 [R65+0x380], R78 ;  /* 0x0003804e41007388 */ /* 0x0003e20000000400 */
[-C--:B------:R-:W-:Y:S01]  /*5f40*/  LEA.HI.SX32 R125, R200, R129.reuse, 0x1b ;  /* 0x00000081c87d7211 */ /* 0x080fe200078fdaff */
[----:B----4-:R-:W-:Y:S01]  /*5f50*/  FMUL.FTZ R67, R63, R56 ;  /* 0x000000383f437220 */ /* 0x010fe20000410000 */
[----:B------:R-:W-:Y:S01]  /*5f60*/  LEA R132, R132, UR28, 0x1 ;  /* 0x0000001c84847c11 */ /* 0x000fe2000f8e08ff */
[----:B------:R-:W-:Y:S01]  /*5f70*/  MUFU.SIN R161, R117 ;  /* 0x0000007500a17308 */ /* 0x000fe20000000400 */
[----:B------:R-:W-:Y:S01]  /*5f80*/  IADD3 R210, PT, PT, R129, 0x360, RZ ;  /* 0x0000036081d27810 */ /* 0x000fe20007ffe0ff */
[----:B------:R-:W-:Y:S01]  /*5f90*/  STS.U16 [R186+0x3c0], R79 ;  /* 0x0003c04fba007388 */ /* 0x000fe20000000400 */
[----:B------:R-:W-:-:S02]  /*5fa0*/  LEA.HI.SX32 R124, R202, R129, 0x1b ;  /* 0x00000081ca7c7211 */ /* 0x000fc400078fdaff */
[----:B------:R-:W-:Y:S01]  /*5fb0*/  LEA R133, R133, UR28, 0x1 ;  /* 0x0000001c85857c11 */ /* 0x000fe2000f8e08ff */
[----:B------:R3:W-:Y:S01]  /*5fc0*/  STS.U16 [R68+0x400], R99 ;  /* 0x0004006344007388 */ /* 0x0007e20000000400 */
[C---:B------:R-:W-:Y:S01]  /*5fd0*/  IADD3 R212, PT, PT, R129.reuse, 0x380, RZ ;  /* 0x0000038081d47810 */ /* 0x040fe20007ffe0ff */
[----:B------:R4:W-:Y:S01]  /*5fe0*/  MUFU.COS R162, R117 ;  /* 0x0000007500a27308 */ /* 0x0009e20000000000 */
[----:B------:R-:W-:Y:S02]  /*5ff0*/  LEA.HI.SX32 R122, R204, R129, 0x1b ;  /* 0x00000081cc7a7211 */ /* 0x000fe400078fdaff */
[----:B------:R-:W-:Y:S01]  /*6000*/  LEA R128, R128, UR28, 0x1 ;  /* 0x0000001c80807c11 */ /* 0x000fe2000f8e08ff */
[----:B------:R-:W-:Y:S01]  /*6010*/  STS.U16 [R135+0x440], R100 ;  /* 0x0004406487007388 */ /* 0x000fe20000000400 */
[----:B------:R-:W-:Y:S02]  /*6020*/  IADD3 R214, PT, PT, R129, 0x3a0, RZ ;  /* 0x000003a081d67810 */ /* 0x000fe40007ffe0ff */
[----:B0-----:R-:W-:-:S02]  /*6030*/  LEA R64, R123, UR28, 0x1 ;  /* 0x0000001c7b407c11 */ /* 0x001fc4000f8e08ff */
[-C--:B----4-:R-:W-:Y:S01]  /*6040*/  LEA.HI.SX32 R117, R206, R129.reuse, 0x1b ;  /* 0x00000081ce757211 */ /* 0x090fe200078fdaff */
[----:B------:R-:W-:Y:S01]  /*6050*/  MUFU.SIN R159, R119 ;  /* 0x00000077009f7308 */ /* 0x000fe20000000400 */
[----:B------:R-:W-:Y:S01]  /*6060*/  IADD3 R216, PT, PT, R129, 0x3c0, RZ ;  /* 0x000003c081d87810 */ /* 0x000fe20007ffe0ff */
[----:B------:R-:W-:Y:S01]  /*6070*/  STS.U16 [R132+0x480], R101 ;  /* 0x0004806584007388 */ /* 0x000fe20000000400 */
[-C--:B------:R-:W-:Y:S02]  /*6080*/  LEA.HI.SX32 R121, R208, R129.reuse, 0x1b ;  /* 0x00000081d0797211 */ /* 0x080fe400078fdaff */
[----:B------:R-:W-:Y:S01]  /*6090*/  LEA R125, R125, UR28, 0x1 ;  /* 0x0000001c7d7d7c11 */ /* 0x000fe2000f8e08ff */
[----:B------:R-:W-:Y:S01]  /*60a0*/  STS.U16 [R133+0x4c0], R102 ;  /* 0x0004c06685007388 */ /* 0x000fe20000000400 */
[----:B------:R-:W-:Y:S01]  /*60b0*/  IADD3 R218, PT, PT, R129, 0x3e0, RZ ;  /* 0x000003e081da7810 */ /* 0x000fe20007ffe0ff */
[----:B------:R0:W-:Y:S01]  /*60c0*/  MUFU.COS R160, R119 ;  /* 0x0000007700a07308 */ /* 0x0001e20000000000 */
[----:B------:R-:W-:-:S02]  /*60d0*/  LEA.HI.SX32 R120, R210, R129, 0x1b ;  /* 0x00000081d2787211 */ /* 0x000fc400078fdaff */
[----:B------:R-:W-:Y:S01]  /*60e0*/  LEA R124, R124, UR28, 0x1 ;  /* 0x0000001c7c7c7c11 */ /* 0x000fe2000f8e08ff */
[----:B------:R-:W-:Y:S01]  /*60f0*/  STS.U16 [R128+0x500], R103 ;  /* 0x0005006780007388 */ /* 0x000fe20000000400 */
[----:B-1----:R-:W-:-:S03]  /*6100*/  LEA R65, R122, UR28, 0x1 ;  /* 0x0000001c7a417c11 */ /* 0x002fc6000f8e08ff */
[----:B------:R1:W-:Y:S01]  /*6110*/  MUFU.EX2 R69, R67 ;  /* 0x0000004300457308 */ /* 0x0003e20000000800 */
[-C--:B0-----:R-:W-:Y:S01]  /*6120*/  LEA.HI.SX32 R119, R212, R129.reuse, 0x1b ;  /* 0x00000081d4777211 */ /* 0x081fe200078fdaff */
[----:B------:R0:W-:Y:S01]  /*6130*/  STS.U16 [R64+0x540], R105 ;  /* 0x0005406940007388 */ /* 0x0001e20000000400 */
[----:B------:R-:W-:Y:S02]  /*6140*/  LEA.HI.SX32 R118, R214, R129, 0x1b ;  /* 0x00000081d6767211 */ /* 0x000fe400078fdaff */
[----:B---3--:R-:W-:Y:S02]  /*6150*/  LEA R68, R117, UR28, 0x1 ;  /* 0x0000001c75447c11 */ /* 0x008fe4000f8e08ff */
[----:B------:R-:W-:Y:S01]  /*6160*/  SHF.L.U32 R66, R66, 0x5, RZ ;  /* 0x0000000542427819 */ /* 0x000fe200000006ff */
[----:B------:R-:W3:Y:S01]  /*6170*/  MUFU.EX2 R130, R130 ;  /* 0x0000008200827308 */ /* 0x000ee20000000800 */
[----:B-1----:R-:W-:Y:S01]  /*6180*/  FMUL.FTZ R67, R63, R46 ;  /* 0x0000002e3f437220 */ /* 0x002fe20000410000 */
[----:B------:R-:W-:Y:S01]  /*6190*/  LEA R121, R121, UR28, 0x1 ;  /* 0x0000001c79797c11 */ /* 0x000fe2000f8e08ff */
[----:B------:R-:W-:Y:S01]  /*61a0*/  STS.U16 [R125+0x580], R106 ;  /* 0x0005806a7d007388 */ /* 0x000fe20000000400 */
[----:B------:R-:W-:-:S04]  /*61b0*/  LEA R120, R120, UR28, 0x1 ;  /* 0x0000001c78787c11 */ /* 0x000fc8000f8e08ff */
[----:B------:R-:W-:Y:S01]  /*61c0*/  MUFU.SIN R155, R116 ;  /* 0x00000074009b7308 */ /* 0x000fe20000000400 */
[----:B------:R-:W-:Y:S01]  /*61d0*/  STS.U16 [R124+0x5c0], R107 ;  /* 0x0005c06b7c007388 */ /* 0x000fe20000000400 */
[----:B0-----:R-:W-:Y:S02]  /*61e0*/  LEA R64, R119, UR28, 0x1 ;  /* 0x0000001c77407c11 */ /* 0x001fe4000f8e08ff */
[----:B------:R-:W-:-:S04]  /*61f0*/  LEA.HI.SX32 R66, R66, R66, 0x1b ;  /* 0x0000004242427211 */ /* 0x000fc800078fdaff */
[----:B------:R0:W-:Y:S01]  /*6200*/  MUFU.COS R156, R116 ;  /* 0x00000074009c7308 */ /* 0x0001e20000000000 */
[----:B------:R-:W-:Y:S07]  /*6210*/  STS.U16 [R65+0x600], R108 ;  /* 0x0006006c41007388 */ /* 0x000fee0000000400 */
[----:B------:R-:W1:Y:S01]  /*6220*/  MUFU.EX2 R138, R138 ;  /* 0x0000008a008a7308 */ /* 0x000e620000000800 */
[-C--:B0-----:R-:W-:Y:S02]  /*6230*/  LEA.HI.SX32 R116, R216, R129.reuse, 0x1b ;  /* 0x00000081d8747211 */ /* 0x081fe400078fdaff */
[----:B------:R-:W-:Y:S01]  /*6240*/  LEA.HI.SX32 R129, R218, R129, 0x1b ;  /* 0x00000081da817211 */ /* 0x000fe200078fdaff */
[----:B------:R0:W-:Y:S01]  /*6250*/  STS.U16 [R68+0x640], R109 ;  /* 0x0006406d44007388 */ /* 0x0001e20000000400 */
[----:B------:R-:W-:-:S03]  /*6260*/  LEA R116, R116, UR28, 0x1 ;  /* 0x0000001c74747c11 */ /* 0x000fc6000f8e08ff */
[----:B------:R4:W-:Y:S01]  /*6270*/  MUFU.EX2 R72, R67 ;  /* 0x0000004300487308 */ /* 0x0009e20000000800 */
[----:B------:R-:W-:Y:S01]  /*6280*/  STS.U16 [R121+0x680], R110 ;  /* 0x0006806e79007388 */ /* 0x000fe20000000400 */
[----:B------:R-:W-:Y:S02]  /*6290*/  LEA R129, R129, UR28, 0x1 ;  /* 0x0000001c81817c11 */ /* 0x000fe4000f8e08ff */
[----:B------:R-:W-:Y:S01]  /*62a0*/  LEA R66, R66, UR28, 0x1 ;  /* 0x0000001c42427c11 */ /* 0x000fe2000f8e08ff */
[----:B------:R-:W-:Y:S01]  /*62b0*/  STS.U16 [R120+0x6c0], R111 ;  /* 0x0006c06f78007388 */ /* 0x000fe20000000400 */
[----:B----4-:R-:W-:-:S03]  /*62c0*/  LEA R67, R118, UR28, 0x1 ;  /* 0x0000001c76437c11 */ /* 0x010fc6000f8e08ff */
[----:B------:R4:W-:Y:S01]  /*62d0*/  STS.U16 [R64+0x700], R115 ;  /* 0x0007007340007388 */ /* 0x0009e20000000400 */
[----:B0-----:R-:W-:-:S03]  /*62e0*/  FMUL.FTZ R68, R63, R32 ;  /* 0x000000203f447220 */ /* 0x001fc60000410000 */
[----:B------:R0:W-:Y:S01]  /*62f0*/  STS.U16 [R67+0x740], R114 ;  /* 0x0007407243007388 */ /* 0x0001e20000000400 */
[----:B------:R-:W-:-:S03]  /*6300*/  FMUL.FTZ R65, R63, R33 ;  /* 0x000000213f417220 */ /* 0x000fc60000410000 */
[----:B------:R-:W-:Y:S04]  /*6310*/  STS.U16 [R116+0x780], R113 ;  /* 0x0007807174007388 */ /* 0x000fe80000000400 */
[----:B------:R-:W-:Y:S01]  /*6320*/  STS.U16 [R129+0x7c0], R112 ;  /* 0x0007c07081007388 */ /* 0x000fe20000000400 */
[----:B------:R-:W-:-:S03]  /*6330*/  NOP ;  /* 0x0000000000007918 */ /* 0x000fc60000000000 */
[----:B------:R-:W5:Y:S01]  /*6340*/  LDS.U16 R145, [R66+0xa] ;  /* 0x00000a0042917984 */ /* 0x000f620000000400 */
[----:B---3--:R-:W-:-:S03]  /*6350*/  FMUL.FTZ R180, R130, R180 ;  /* 0x000000b482b47220 */ /* 0x008fc60000410000 */
[----:B------:R-:W3:Y:S01]  /*6360*/  LDS.U16 R129, [R66+0x2a] ;  /* 0x00002a0042817984 */ /* 0x000ee20000000400 */
[----:B------:R-:W-:-:S03]  /*6370*/  FMUL.FTZ R179, R130, R179 ;  /* 0x000000b382b37220 */ /* 0x000fc60000410000 */
[----:B------:R-:W3:Y:S01]  /*6380*/  LDS.U16 R125, [R66+0x2e] ;  /* 0x00002e00427d7984 */ /* 0x000ee20000000400 */
[----:B-1----:R-:W-:-:S03]  /*6390*/  FMUL.FTZ R178, R138, R178 ;  /* 0x000000b28ab27220 */ /* 0x002fc60000410000 */
[----:B------:R-:W1:Y:S01]  /*63a0*/  LDS.U16 R149, [R66+0x2] ;  /* 0x0000020042957984 */ /* 0x000e620000000400 */
[----:B------:R-:W-:-:S03]  /*63b0*/  FMUL.FTZ R177, R138, R177 ;  /* 0x000000b18ab17220 */ /* 0x000fc60000410000 */
[----:B------:R-:W1:Y:S01]  /*63c0*/  LDS.U16 R147, [R66+0x6] ;  /* 0x0000060042937984 */ /* 0x000e620000000400 */
[----:B------:R-:W2:Y:S03]  /*63d0*/  MUFU.EX2 R68, R68 ;  /* 0x0000004400447308 */ /* 0x000ea60000000800 */
[----:B------:R-:W1:Y:S01]  /*63e0*/  LDS.U16 R143, [R66+0xe] ;  /* 0x00000e00428f7984 */ /* 0x000e620000000400 */
[----:B------:R-:W-:-:S03]  /*63f0*/  USHF.L.U32 UR50, UR15, 0x8, URZ ;  /* 0x000000080f327899 */ /* 0x000fc600080006ff */
        /* <DEDUP_REMOVED lines=9> */
[----:B------:R-:W1:Y:S01]  /*6490*/  LDS.U16 R117, [R66+0x3e] ;  /* 0x00003e0042757984 */ /* 0x000e620000000400 */
[----:B------:R-:W5:Y:S01]  /*64a0*/  MUFU.EX2 R65, R65 ;  /* 0x0000004100417308 */ /* 0x000f620000000800 */
[----:B----4-:R-:W-:-:S02]  /*64b0*/  FMUL.FTZ R64, R63, R31 ;  /* 0x0000001f3f407220 */ /* 0x010fc40000410000 */
[----:B------:R-:W4:Y:S04]  /*64c0*/  LDS.U16 R146, [R66+0x8] ;  /* 0x0000080042927984 */ /* 0x000f280000000400 */
[----:B------:R-:W4:Y:S04]  /*64d0*/  LDS.U16 R130, [R66+0x28] ;  /* 0x0000280042827984 */ /* 0x000f280000000400 */
[----:B------:R-:W4:Y:S01]  /*64e0*/  LDS.U16 R128, [R66+0x2c] ;  /* 0x00002c0042807984 */ /* 0x000f220000000400 */
[----:B------:R-:W-:-:S03]  /*64f0*/  UIADD3 UR33, UPT, UPT, UR50, -0x100, URZ ;  /* 0xffffff0032217890 */ /* 0x000fc6000fffe0ff */
[----:B------:R-:W4:Y:S04]  /*6500*/  LDS.U16 R150, [R66] ;  /* 0x0000000042967984 */ /* 0x000f280000000400 */
[----:B------:R-:W4:Y:S04]  /*6510*/  LDS.U16 R148, [R66+0x4] ;  /* 0x0000040042947984 */ /* 0x000f280000000400 */
        /* <DEDUP_REMOVED lines=10> */
[----:B------:R-:W4:Y:S01]  /*65c0*/  LDS.U16 R118, [R66+0x3c] ;  /* 0x00003c0042767984 */ /* 0x000f220000000400 */
[----:B0-----:R0:W3:Y:S01]  /*65d0*/  MUFU.EX2 R67, R64 ;  /* 0x0000004000437308 */ /* 0x0010e20000000800 */
[----:B------:R-:W-:-:S04]  /*65e0*/  ULOP3.LUT UR33, UR33, 0x100, URZ, 0xc0, !UPT ;  /* 0x0000010021217892 */ /* 0x000fc8000f8ec0ff */
[----:B------:R-:W-:Y:S01]  /*65f0*/  UIADD3 UR33, UPT, UPT, UR33, UR8, URZ ;  /* 0x0000000821217290 */ /* 0x000fe2000fffe0ff */
[----:B------:R-:W-:Y:S01]  /*6600*/  FMUL.FTZ R62, R28, UR48 ;  /* 0x000000301c3e7c20 */ /* 0x000fe20008410000 */
[----:B0-----:R-:W-:Y:S01]  /*6610*/  FMUL.FTZ R64, R63, R86 ;  /* 0x000000563f407220 */ /* 0x001fe20000410000 */
[C---:B------:R-:W-:Y:S01]  /*6620*/  FMUL.FTZ R170, R69.reuse, R170 ;  /* 0x000000aa45aa7220 */ /* 0x040fe20000410000 */
[----:B------:R-:W-:Y:S01]  /*6630*/  FMUL.FTZ R169, R69, R169 ;  /* 0x000000a945a97220 */ /* 0x000fe20000410000 */
[C---:B--2---:R-:W-:Y:S01]  /*6640*/  FMUL.FTZ R158, R68.reuse, R158 ;  /* 0x0000009e449e7220 */ /* 0x044fe20000410000 */
[----:B------:R-:W-:Y:S01]  /*6650*/  FMUL.FTZ R157, R68, R157 ;  /* 0x0000009d449d7220 */ /* 0x000fe20000410000 */
[C---:B------:R-:W-:Y:S01]  /*6660*/  FMUL.FTZ R71, R63.reuse, R81 ;  /* 0x000000513f477220 */ /* 0x040fe20000410000 */
[C---:B------:R-:W-:Y:S01]  /*6670*/  FMUL.FTZ R73, R63.reuse, R41 ;  /* 0x000000293f497220 */ /* 0x040fe20000410000 */
[----:B------:R-:W-:Y:S01]  /*6680*/  FMUL.FTZ R69, R63, R30 ;  /* 0x0000001e3f457220 */ /* 0x000fe20000410000 */
[----:B------:R-:W-:Y:S01]  /*6690*/  MOV R68, UR33 ;  /* 0x0000002100447c02 */ /* 0x000fe20008000f00 */
[C---:B-----5:R-:W-:Y:S01]  /*66a0*/  FMUL.FTZ R160, R65.reuse, R160 ;  /* 0x000000a041a07220 */ /* 0x060fe20000410000 */
[----:B------:R-:W-:Y:S01]  /*66b0*/  FMUL.FTZ R159, R65, R159 ;  /* 0x0000009f419f7220 */ /* 0x000fe20000410000 */
[----:B------:R-:W0:Y:S01]  /*66c0*/  MUFU.EX2 R64, R64 ;  /* 0x0000004000407308 */ /* 0x000e220000000800 */
[----:B------:R-:W-:Y:S01]  /*66d0*/  ISETP.NE.AND P0, PT, R182, RZ, PT ;  /* 0x000000ffb600720c */ /* 0x000fe20003f05270 */
[----:B------:R-:W-:Y:S01]  /*66e0*/  FMUL.RZ R62, R62, 0.15915493667125701904 ;  /* 0x3e22f9833e3e7820 */ /* 0x000fe2000040c000 */
[----:B------:R-:W-:Y:S01]  /*66f0*/  IADD3 R181, PT, PT, R182, 0x200, RZ ;  /* 0x00000200b6b57810 */ /* 0x000fe20007ffe0ff */
[C---:B------:R-:W-:Y:S01]  /*6700*/  FMUL.FTZ R65, R63.reuse, R28 ;  /* 0x0000001c3f417220 */ /* 0x040fe20000410000 */
[C---:B------:R-:W-:Y:S01]  /*6710*/  FMUL.FTZ R104, R63.reuse, R83 ;  /* 0x000000533f687220 */ /* 0x040fe20000410000 */
[C---:B------:R-:W-:Y:S01]  /*6720*/  FMUL.FTZ R76, R63.reuse, R82 ;  /* 0x000000523f4c7220 */ /* 0x040fe20000410000 */
[C---:B------:R-:W-:Y:S01]  /*6730*/  FMUL.FTZ R70, R63.reuse, R51 ;  /* 0x000000333f467220 */ /* 0x040fe20000410000 */
[----:B------:R-:W-:Y:S01]  /*6740*/  FMUL.FTZ R74, R63, R37 ;  /* 0x000000253f4a7220 */ /* 0x000fe20000410000 */
[C---:B---3--:R-:W-:Y:S01]  /*6750*/  FMUL.FTZ R156, R67.reuse, R156 ;  /* 0x0000009c439c7220 */ /* 0x048fe20000410000 */
[----:B------:R-:W-:Y:S01]  /*6760*/  FMUL.FTZ R155, R67, R155 ;  /* 0x0000009b439b7220 */ /* 0x000fe20000410000 */
[----:B------:R-:W-:Y:S01]  /*6770*/  SEL R63, R68, R181, !P0 ;  /* 0x000000b5443f7207 */ /* 0x000fe20004000000 */
[----:B------:R-:W2:Y:S01]  /*6780*/  MUFU.EX2 R71, R71 ;  /* 0x0000004700477308 */ /* 0x000ea20000000800 */
[----:B------:R-:W-:-:S07]  /*6790*/  R2UR UR49, R60 ;  /* 0x000000003c3172ca */ /* 0x000fce00000e0000 */
[----:B------:R-:W3:Y:S08]  /*67a0*/  MUFU.EX2 R73, R73 ;  /* 0x0000004900497308 */ /* 0x000ef00000000800 */
[----:B------:R-:W5:Y:S08]  /*67b0*/  MUFU.EX2 R69, R69 ;  /* 0x0000004500457308 */ /* 0x000f700000000800 */
[----:B------:R-:W-:Y:S08]  /*67c0*/  MUFU.COS R67, R62 ;  /* 0x0000003e00437308 */ /* 0x000ff00000000000 */
[----:B------:R-:W5:Y:S01]  /*67d0*/  MUFU.EX2 R68, R65 ;  /* 0x0000004100447308 */ /* 0x000f620000000800 */
[----:B------:R-:W-:-:S07]  /*67e0*/  R2UR UR37, R61 ;  /* 0x000000003d2572ca */ /* 0x000fce00000e0000 */
[----:B------:R-:W5:Y:S01]  /*67f0*/  MUFU.EX2 R104, R104 ;  /* 0x0000006800687308 */ /* 0x000f620000000800 */
[----:B------:R-:W-:Y:S01]  /*6800*/  ISETP.NE.AND P2, PT, R182, 0x7f, PT ;  /* 0x0000007fb600780c */ /* 0x000fe20003f45270 */
[C---:B0-----:R-:W-:Y:S01]  /*6810*/  FMUL.FTZ R126, R64.reuse, R126 ;  /* 0x0000007e407e7220 */ /* 0x041fe20000410000 */
[----:B------:R-:W-:Y:S01]  /*6820*/  FMUL.FTZ R127, R64, R127 ;  /* 0x0000007f407f7220 */ /* 0x000fe20000410000 */
[----:B------:R-:W-:-:S04]  /*6830*/  LEA R63, R63, UR28, 0x3 ;  /* 0x0000001c3f3f7c11 */ /* 0x000fc8000f8e18ff */
[----:B------:R-:W-:Y:S01]  /*6840*/  MUFU.SIN R151, R62 ;  /* 0x0000003e00977308 */ /* 0x000fe20000000400 */
[----:B------:R-:W-:Y:S02]  /*6850*/  SHF.L.U32 R145, R145, 0x10, RZ ;  /* 0x0000001091917819 */ /* 0x000fe400000006ff */
[----:B------:R-:W-:Y:S02]  /*6860*/  SHF.L.U32 R129, R129, 0x10, RZ ;  /* 0x0000001081817819 */ /* 0x000fe400000006ff */
[----:B------:R-:W-:-:S03]  /*6870*/  SHF.L.U32 R125, R125, 0x10, RZ ;  /* 0x000000107d7d7819 */ /* 0x000fc600000006ff */
[----:B------:R-:W0:Y:S01]  /*6880*/  MUFU.EX2 R76, R76 ;  /* 0x0000004c004c7308 */ /* 0x000e220000000800 */
[----:B-1----:R-:W-:Y:S02]  /*6890*/  SHF.L.U32 R149, R149, 0x10, RZ ;  /* 0x0000001095957819 */ /* 0x002fe400000006ff */
[----:B------:R-:W-:-:S05]  /*68a0*/  SHF.L.U32 R147, R147, 0x10, RZ ;  /* 0x0000001093937819 */ /* 0x000fca00000006ff */
[----:B------:R-:W1:Y:S01]  /*68b0*/  MUFU.EX2 R70, R70 ;  /* 0x0000004600467308 */ /* 0x000e620000000800 */
[----:B------:R-:W-:Y:S02]  /*68c0*/  SHF.L.U32 R143, R143, 0x10, RZ ;  /* 0x000000108f8f7819 */ /* 0x000fe400000006ff */
[----:B------:R-:W-:-:S05]  /*68d0*/  SHF.L.U32 R141, R141, 0x10, RZ ;  /* 0x000000108d8d7819 */ /* 0x000fca00000006ff */
[----:B------:R-:W1:Y:S01]  /*68e0*/  MUFU.EX2 R74, R74 ;  /* 0x0000004a004a7308 */ /* 0x000e620000000800 */
        /* <DEDUP_REMOVED lines=9> */
[C---:B--2---:R-:W-:Y:S01]  /*6980*/  FMUL.FTZ R172, R71.reuse, R172 ;  /* 0x000000ac47ac7220 */ /* 0x044fe20000410000 */
[----:B----4-:R-:W-:Y:S01]  /*6990*/  SHF.L.U32 R146, R146, 0x10, RZ ;  /* 0x0000001092927819 */ /* 0x010fe200000006ff */
[----:B------:R-:W-:Y:S01]  /*69a0*/  FMUL.FTZ R171, R71, R171 ;  /* 0x000000ab47ab7220 */ /* 0x000fe20000410000 */
[----:B------:R-:W-:Y:S01]  /*69b0*/  SHF.L.U32 R130, R130, 0x10, RZ ;  /* 0x0000001082827819 */ /* 0x000fe200000006ff */
[C---:B---3--:R-:W-:Y:S01]  /*69c0*/  FMUL.FTZ R164, R73.reuse, R164 ;  /* 0x000000a449a47220 */ /* 0x048fe20000410000 */
[----:B------:R-:W-:Y:S01]  /*69d0*/  SHF.L.U32 R128, R128, 0x10, RZ ;  /* 0x0000001080807819 */ /* 0x000fe200000006ff */
[----:B------:R-:W-:Y:S01]  /*69e0*/  FMUL.FTZ R163, R73, R163 ;  /* 0x000000a349a37220 */ /* 0x000fe20000410000 */
[C---:B-----5:R-:W-:Y:S01]  /*69f0*/  FMUL.FTZ R154, R69.reuse, R154 ;  /* 0x0000009a459a7220 */ /* 0x060fe20000410000 */
[----:B------:R-:W-:Y:S01]  /*6a00*/  FMUL.FTZ R153, R69, R153 ;  /* 0x0000009945997220 */ /* 0x000fe20000410000 */
[----:B------:R-:W-:Y:S01]  /*6a10*/  FMUL.FTZ R152, R68, R67 ;  /* 0x0000004344987220 */ /* 0x000fe20000410000 */
[----:B------:R2:W-:Y:S01]  /*6a20*/  STS.64 [R63+0x7780], R126 ;  /* 0x0077807e3f007388 */ /* 0x0005e20000000a00 */
        /* <DEDUP_REMOVED lines=11> */
[----:B--2---:R-:W-:Y:S01]  /*6ae0*/  FMUL.FTZ R63, R147, UR49 ;  /* 0x00000031933f7c20 */ /* 0x004fe20008410000 */
        /* <DEDUP_REMOVED lines=14> */
[----:B------:R-:W-:Y:S01]  /*6bd0*/  FMUL.FTZ R105, R121, UR49 ;  /* 0x0000003179697c20 */ /* 0x000fe20008410000 */
[----:B------:R-:W-:Y:S01]  /*6be0*/  FMUL.FTZ R107, R119, UR49 ;  /* 0x00000031776b7c20 */ /* 0x000fe20008410000 */
[----:B------:R-:W-:Y:S01]  /*6bf0*/  FMUL.FTZ R109, R117, UR49 ;  /* 0x00000031756d7c20 */ /* 0x000fe20008410000 */
[C---:B------:R-:W-:Y:S01]  /*6c00*/  FMUL.FTZ R176, R104.reuse, R176 ;  /* 0x000000b068b07220 */ /* 0x040fe20000410000 */
[----:B------:R-:W-:Y:S01]  /*6c10*/  FMUL.FTZ R175, R104, R175 ;  /* 0x000000af68af7220 */ /* 0x000fe20000410000 */
        /* <DEDUP_REMOVED lines=17> */
[----:B------:R-:W-:Y:S01]  /*6d30*/  FMUL.FTZ R103, R6, -R101 ;  /* 0x8000006506677220 */ /* 0x000fe20000410000 */
[C---:B0-----:R-:W-:Y:S01]  /*6d40*/  FMUL.FTZ R174, R76.reuse, R174 ;  /* 0x000000ae4cae7220 */ /* 0x041fe20000410000 */
[----:B------:R-:W-:Y:S01]  /*6d50*/  FMUL.FTZ R173, R76, R173 ;  /* 0x000000ad4cad7220 */ /* 0x000fe20000410000 */
[C---:B-1----:R-:W-:Y:S01]  /*6d60*/  FMUL.FTZ R168, R70.reuse, R168 ;  /* 0x000000a846a87220 */ /* 0x042fe20000410000 */
[----:B------:R-:W-:Y:S01]  /*6d70*/  FMUL.FTZ R167, R70, R167 ;  /* 0x000000a746a77220 */ /* 0x000fe20000410000 */
[C---:B------:R-:W-:Y:S01]  /*6d80*/  FMUL.FTZ R166, R72.reuse, R166 ;  /* 0x000000a648a67220 */ /* 0x040fe20000410000 */
[----:B------:R-:W-:Y:S01]  /*6d90*/  FMUL.FTZ R165, R72, R165 ;  /* 0x000000a548a57220 */ /* 0x000fe20000410000 */
[C---:B------:R-:W-:Y:S01]  /*6da0*/  FMUL.FTZ R162, R74.reuse, R162 ;  /* 0x000000a24aa27220 */ /* 0x040fe20000410000 */
[----:B------:R-:W-:Y:S01]  /*6db0*/  FMUL.FTZ R161, R74, R161 ;  /* 0x000000a14aa17220 */ /* 0x000fe20000410000 */
[----:B------:R-:W-:Y:S01]  /*6dc0*/  FMUL.FTZ R151, R68, R151 ;  /* 0x0000009744977220 */ /* 0x000fe20000410000 */
[----:B------:R-:W-:Y:S01]  /*6dd0*/  FMUL.FTZ R116, R0, -R61 ;  /* 0x8000003d00747220 */ /* 0x000fe20000410000 */
        /* <DEDUP_REMOVED lines=25> */
.L_x_1010:
[----:B------:R-:W-:-:S06]  /*6f70*/  LEA R106, R182, UR28, 0x3 ;  /* 0x0000001cb66a7c11 */ /* 0x000fcc000f8e18ff */
[----:B------:R-:W0:Y:S02]  /*6f80*/  LDS.64 R106, [R106+0x8788] ;  /* 0x008788006a6a7984 */ /* 0x000e240000000a00 */
.L_x_1011:
[----:B------:R-:W-:Y:S05]  /*6f90*/  BSYNC.RECONVERGENT B0 ;  /* 0x0000000000007941 */ /* 0x000fea0003800200 */
.L_x_1009:
        /* <DEDUP_REMOVED lines=15> */
[----:B------:R-:W-:Y:S01]  /*7090*/  FMUL.FTZ R67, R177, R65 ;  /* 0x00000041b1437220 */ /* 0x000fe20000410000 */
[----:B------:R2:W5:Y:S01]  /*70a0*/  @P1 LDG.E.128 R76, desc[UR34][R60.64] ;  /* 0x000000223c4c1981 */ /* 0x000562000c1e1d00 */
[C---:B------:R-:W-:Y:S01]  /*70b0*/  ISETP.GT.U32.AND P2, PT, R182.reuse, 0x1f, PT ;  /* 0x0000001fb600780c */ /* 0x040fe20003f44070 */
[----:B------:R-:W-:Y:S01]  /*70c0*/  FADD.FTZ R63, RZ, R63 ;  /* 0x0000003fff3f7221 */ /* 0x000fe20000010000 */
[----:B------:R-:W-:-:S03]  /*70d0*/  LEA.HI R181, R182, R182, RZ, 0x1e ;  /* 0x000000b6b6b57211 */ /* 0x000fc600078ff0ff */
[-C--:B------:R-:W-:Y:S01]  /*70e0*/  FMUL.FTZ R62, R177, R63.reuse ;  /* 0x0000003fb13e7220 */ /* 0x080fe20000410000 */
[C---:B------:R-:W-:Y:S01]  /*70f0*/  FFMA.FTZ R67, R178.reuse, R63, R67 ;  /* 0x0000003fb2437223 */ /* 0x040fe20000010043 */
[----:B------:R-:W-:Y:S02]  /*7100*/  LEA R181, R181, UR28, 0x4 ;  /* 0x0000001cb5b57c11 */ /* 0x000fe4000f8e20ff */
        /* <DEDUP_REMOVED lines=21> */
[C---:B------:R-:W-:Y:S02]  /*7260*/  FFMA.FTZ R61, R126.reuse, R180, -R61 ;  /* 0x000000b47e3d7223 */ /* 0x040fe4000001083d */
[----:B------:R-:W-:Y:S01]  /*7270*/  FADD.FTZ R63, RZ, R60 ;  /* 0x0000003cff3f7221 */ /* 0x000fe20000010000 */
[----:B------:R-:W-:Y:S01]  /*7280*/  FMUL.FTZ R67, R169, R62 ;  /* 0x0000003ea9437220 */ /* 0x000fe20000410000 */
[----:B------:R-:W-:-:S02]  /*7290*/  FMUL.FTZ R60, R126, R179 ;  /* 0x000000b37e3c7220 */ /* 0x000fc40000410000 */
[-C--:B------:R-:W-:Y:S01]  /*72a0*/  FMUL.FTZ R65, R169, R63.reuse ;  /* 0x0000003fa9417220 */ /* 0x080fe20000410000 */
[C---:B------:R-:W-:Y:S01]  /*72b0*/  FFMA.FTZ R63, R170.reuse, R63, R67 ;  /* 0x0000003faa3f7223 */ /* 0x040fe20000010043 */
[----:B------:R-:W-:Y:S02]  /*72c0*/  FFMA.FTZ R60, R127, R180, R60 ;  /* 0x000000b47f3c7223 */ /* 0x000fe4000001003c */
        /* <DEDUP_REMOVED lines=98> */
[CC--:B------:R-:W-:Y:S01]  /*78f0*/  FMUL.FTZ R63, R153.reuse, R61.reuse ;  /* 0x0000003d993f7220 */ /* 0x0c0fe20000410000 */
        /* <DEDUP_REMOVED lines=121> */
.L_x_1134:
        /* <DEDUP_REMOVED lines=13> */
.L_x_1137:
[----:B------:R-:W-:-:S03]  /*8160*/  UMOV UR33, 0xffffffff ;  /* 0xffffffff00217882 */ /* 0x000fc60000000000 */
[----:B------:R-:W-:Y:S05]  /*8170*/  BRA.DIV UR33, `(.L_x_1015) ;  /* 0x0000009221c07947 */ /* 0x000fea000b800000 */
.L_x_1140:
[----:B------:R-:W-:-:S03]  /*8180*/  UMOV UR33, 0xffffffff ;  /* 0xffffffff00217882 */ /* 0x000fc60000000000 */
[----:B------:R-:W-:Y:S05]  /*8190*/  BRA.DIV UR33, `(.L_x_1016) ;  /* 0x0000009221e07947 */ /* 0x000fea000b800000 */
.L_x_1143:
[----:B------:R-:W-:-:S03]  /*81a0*/  UMOV UR33, 0xffffffff ;  /* 0xffffffff00217882 */ /* 0x000fc60000000000 */
[----:B------:R-:W-:Y:S05]  /*81b0*/  BRA.DIV UR33, `(.L_x_1017) ;  /* 0x0000009621007947 */ /* 0x000fea000b800000 */
.L_x_1146:
        /* <DEDUP_REMOVED lines=10> */
.L_x_1156:
        /* <DEDUP_REMOVED lines=45> */
.L_x_1012:
[----:B---3--:R-:W3:Y:S01]  /*8530*/  S2R R182, SR_TID.X ;  /* 0x0000000000b67919 */ /* 0x008ee20000002100 */
[----:B------:R-:W-:Y:S05]  /*8540*/  WARPSYNC.ALL ;  /* 0x0000000000007948 */ /* 0x000fea0003800000 */
[----:B---3--:R-:W-:Y:S01]  /*8550*/  LOP3.LUT P0, RZ, R182, 0x1f, RZ, 0xc0, !PT ;  /* 0x0000001fb6ff7812 */ /* 0x008fe2000780c0ff */
[----:B--2---:R-:W-:Y:S01]  /*8560*/  FMUL.FTZ R61, R117, UR37 ;  /* 0x00000025753d7c20 */ /* 0x004fe20008410000 */
[----:B------:R-:W-:Y:S01]  /*8570*/  FMUL.FTZ R63, R151, R99 ;  /* 0x00000063973f7220 */ /* 0x000fe20000410000 */
[----:B------:R-:W-:Y:S01]  /*8580*/  FMUL.FTZ R199, R119, UR37 ;  /* 0x0000002577c77c20 */ /* 0x000fe20008410000 */
[-C--:B01----:R-:W-:Y:S01]  /*8590*/  FMUL.FTZ R60, R152, R107.reuse ;  /* 0x0000006b983c7220 */ /* 0x083fe20000410000 */
[----:B------:R-:W-:Y:S01]  /*85a0*/  FFMA.FTZ R200, R118, UR49, -R61 ;  /* 0x0000003176c87c23 */ /* 0x000fe2000801083d */
[C---:B------:R-:W-:Y:S01]  /*85b0*/  FMUL.FTZ R61, R151.reuse, R107 ;  /* 0x0000006b973d7220 */ /* 0x040fe20000410000 */
[----:B------:R-:W-:Y:S01]  /*85c0*/  FFMA.FTZ R199, R120, UR49, -R199 ;  /* 0x0000003178c77c23 */ /* 0x000fe200080108c7 */
[----:B------:R-:W-:Y:S01]  /*85d0*/  FFMA.FTZ R60, -R151, R106, -R60 ;  /* 0x0000006a973c7223 */ /* 0x000fe2000001093c */
[----:B------:R-:W-:Y:S01]  /*85e0*/  FMUL.FTZ R62, R2, R200 ;  /* 0x000000c8023e7220 */ /* 0x000fe20000410000 */
[C---:B------:R-:W-:Y:S01]  /*85f0*/  FFMA.FTZ R61, R152.reuse, R106, -R61 ;  /* 0x0000006a983d7223 */ /* 0x040fe2000001083d */
[----:B------:R-:W-:Y:S01]  /*8600*/  FMUL.FTZ R71, R121, UR37 ;  /* 0x0000002579477c20 */ /* 0x000fe20008410000 */
[----:B------:R-:W-:Y:S01]  /*8610*/  FMUL.FTZ R65, R153, R60 ;  /* 0x0000003c99417220 */ /* 0x000fe20000410000 */
[-C--:B------:R-:W-:Y:S01]  /*8620*/  FFMA.FTZ R64, R152, R62.reuse, R63 ;  /* 0x0000003e98407223 */ /* 0x080fe2000001003f */
[----:B------:R-:W-:Y:S01]  /*8630*/  FMUL.FTZ R62, R151, R62 ;  /* 0x0000003e973e7220 */ /* 0x000fe20000410000 */
[----:B------:R-:W-:Y:S01]  /*8640*/  FFMA.FTZ R198, R122, UR49, -R71 ;  /* 0x000000317ac67c23 */ /* 0x000fe20008010847 */
[----:B------:R-:W-:Y:S01]  /*8650*/  FFMA.FTZ R65, R154, R61, R65 ;  /* 0x0000003d9a417223 */ /* 0x000fe20000010041 */
[----:B------:R-:W-:Y:S01]  /*8660*/  FFMA.FTZ R64, R3, R199, R64 ;  /* 0x000000c703407223 */ /* 0x000fe20000010040 */
[----:B------:R-:W-:Y:S01]  /*8670*/  FFMA.FTZ R63, R152, R99, -R62 ;  /* 0x00000063983f7223 */ /* 0x000fe2000001083e */
[----:B------:R-:W-:Y:S01]  /*8680*/  FMUL.FTZ R61, R153, R61 ;  /* 0x0000003d993d7220 */ /* 0x000fe20000410000 */
[----:B------:R-:W-:Y:S01]  /*8690*/  FMUL.FTZ R197, R123, UR37 ;  /* 0x000000257bc57c20 */ /* 0x000fe20008410000 */
[----:B------:R-:W-:Y:S01]  /*86a0*/  FMUL.FTZ R69, R153, R64 ;  /* 0x0000004099457220 */ /* 0x000fe20000410000 */
[----:B------:R-:W-:Y:S01]  /*86b0*/  FADD.FTZ R63, R100, R63 ;  /* 0x0000003f643f7221 */ /* 0x000fe20000010000 */
[----:B------:R-:W-:Y:S01]  /*86c0*/  FFMA.FTZ R61, R154, R60, -R61 ;  /* 0x0000003c9a3d7223 */ /* 0x000fe2000001083d */
[----:B------:R-:W-:Y:S01]  /*86d0*/  FMUL.FTZ R60, R155, R65 ;  /* 0x000000419b3c7220 */ /* 0x000fe20000410000 */
[----:B------:R-:W-:Y:S01]  /*86e0*/  FFMA.FTZ R197, R124, UR49, -R197 ;  /* 0x000000317cc57c23 */ /* 0x000fe200080108c5 */
[-C--:B------:R-:W-:Y:S01]  /*86f0*/  FMUL.FTZ R67, R153, R63.reuse ;  /* 0x0000003f99437220 */ /* 0x080fe20000410000 */
[----:B------:R-:W-:Y:S01]  /*8700*/  FFMA.FTZ R62, R154, R63, -R69 ;  /* 0x0000003f9a3e7223 */ /* 0x000fe20000010845 */
[-C--:B------:R-:W-:Y:S01]  /*8710*/  FMUL.FTZ R63, R155, R61.reuse ;  /* 0x0000003d9b3f7220 */ /* 0x080fe20000410000 */
[----:B------:R-:W-:Y:S01]  /*8720*/  FFMA.FTZ R60, R156, R61, -R60 ;  /* 0x0000003d9c3c7223 */ /* 0x000fe2000001083c */
[----:B------:R-:W-:Y:S01]  /*8730*/  FFMA.FTZ R67, R154, R64, R67 ;  /* 0x000000409a437223 */ /* 0x000fe20000010043 */
[----:B------:R-:W-:Y:S01]  /*8740*/  FADD.FTZ R62, R101, R62 ;  /* 0x0000003e653e7221 */ /* 0x000fe20000010000 */
[----:B------:R-:W-:Y:S01]  /*8750*/  FFMA.FTZ R63, R156, R65, R63 ;  /* 0x000000419c3f7223 */ /* 0x000fe2000001003f */
[----:B------:R-:W-:Y:S01]  /*8760*/  FMUL.FTZ R66, R157, R60 ;  /* 0x0000003c9d427220 */ /* 0x000fe20000410000 */
[----:B------:R-:W-:Y:S01]  /*8770*/  FFMA.FTZ R67, R4, R198, R67 ;  /* 0x000000c604437223 */ /* 0x000fe20000010043 */
[----:B------:R-:W-:Y:S01]  /*8780*/  FMUL.FTZ R64, R155, R62 ;  /* 0x0000003e9b407220 */ /* 0x000fe20000410000 */
[-C--:B------:R-:W-:Y:S01]  /*8790*/  FMUL.FTZ R61, R157, R63.reuse ;  /* 0x0000003f9d3d7220 */ /* 0x080fe20000410000 */
[----:B------:R-:W-:Y:S01]  /*87a0*/  FFMA.FTZ R66, R158, R63, R66 ;  /* 0x0000003f9e427223 */ /* 0x000fe20000010042 */
[----:B------:R-:W-:Y:S01]  /*87b0*/  FMUL.FTZ R69, R125, UR37 ;  /* 0x000000257d457c20 */ /* 0x000fe20008410000 */
[-C--:B------:R-:W-:Y:S01]  /*87c0*/  FFMA.FTZ R64, R156, R67.reuse, R64 ;  /* 0x000000439c407223 */ /* 0x080fe20000010040 */
[----:B------:R-:W-:Y:S01]  /*87d0*/  FMUL.FTZ R67, R155, R67 ;  /* 0x000000439b437220 */ /* 0x000fe20000410000 */
[----:B------:R-:W-:Y:S01]  /*87e0*/  FFMA.FTZ R61, R158, R60, -R61 ;  /* 0x0000003c9e3d7223 */ /* 0x000fe2000001083d */
[----:B------:R-:W-:Y:S01]  /*87f0*/  FMUL.FTZ R73, R159, R66 ;  /* 0x000000429f497220 */ /* 0x000fe20000410000 */
[----:B------:R-:W-:Y:S01]  /*8800*/  FFMA.FTZ R64, R5, R197, R64 ;  /* 0x000000c505407223 */ /* 0x000fe20000010040 */
[----:B------:R-:W-:Y:S01]  /*8810*/  FFMA.FTZ R67, R156, R62, -R67 ;  /* 0x0000003e9c437223 */ /* 0x000fe20000010843 */
[-C--:B------:R-:W-:Y:S01]  /*8820*/  FMUL.FTZ R71, R159, R61.reuse ;  /* 0x0000003d9f477220 */ /* 0x080fe20000410000 */
[----:B------:R-:W-:Y:S01]  /*8830*/  FFMA.FTZ R196, R128, UR49, -R69 ;  /* 0x0000003180c47c23 */ /* 0x000fe20008010845 */
[C---:B------:R-:W-:Y:S01]  /*8840*/  FMUL.FTZ R65, R157.reuse, R64 ;  /* 0x000000409d417220 */ /* 0x040fe20000410000 */
[----:B------:R-:W-:Y:S01]  /*8850*/  FADD.FTZ R67, R102, R67 ;  /* 0x0000004366437221 */ /* 0x000fe20000010000 */
[C---:B------:R-:W-:Y:S01]  /*8860*/  FFMA.FTZ R71, R160.reuse, R66, R71 ;  /* 0x00000042a0477223 */ /* 0x040fe20000010047 */
[----:B------:R-:W-:Y:S01]  /*8870*/  BAR.SYNC.DEFER_BLOCKING 0x0 ;  /* 0x0000000000007b1d */ /* 0x000fe20000010000 */
[----:B------:R-:W-:Y:S01]  /*8880*/  FFMA.FTZ R73, R160, R61, -R73 ;  /* 0x0000003da0497223 */ /* 0x000fe20000010849 */
[-C--:B------:R-:W-:Y:S01]  /*8890*/  FMUL.FTZ R63, R157, R67.reuse ;  /* 0x000000439d3f7220 */ /* 0x080fe20000410000 */
[C---:B------:R-:W-:Y:S01]  /*88a0*/  FFMA.FTZ R60, R158.reuse, R67, -R65 ;  /* 0x000000439e3c7223 */ /* 0x040fe20000010841 */
[----:B------:R-:W-:Y:S01]  /*88b0*/  FMUL.FTZ R65, R161, R71 ;  /* 0x00000047a1417220 */ /* 0x000fe20000410000 */
[----:B------:R-:W-:Y:S01]  /*88c0*/  FMUL.FTZ R195, R129, UR37 ;  /* 0x0000002581c37c20 */ /* 0x000fe20008410000 */
[----:B------:R-:W-:Y:S01]  /*88d0*/  FFMA.FTZ R63, R158, R64, R63 ;  /* 0x000000409e3f7223 */ /* 0x000fe2000001003f */
[----:B------:R-:W-:Y:S01]  /*88e0*/  FADD.FTZ R60, R103, R60 ;  /* 0x0000003c673c7221 */ /* 0x000fe20000010000 */
[-C--:B------:R-:W-:Y:S01]  /*88f0*/  FFMA.FTZ R64, R162, R73.reuse, -R65 ;  /* 0x00000049a2407223 */ /* 0x080fe20000010841 */
[----:B------:R-:W-:Y:S01]  /*8900*/  FMUL.FTZ R73, R161, R73 ;  /* 0x00000049a1497220 */ /* 0x000fe20000410000 */
[----:B------:R-:W-:Y:S01]  /*8910*/  FFMA.FTZ R63, R6, R196, R63 ;  /* 0x000000c4063f7223 */ /* 0x000fe2000001003f */
[C---:B------:R-:W-:Y:S01]  /*8920*/  FMUL.FTZ R61, R159.reuse, R60 ;  /* 0x0000003c9f3d7220 */ /* 0x040fe20000410000 */
[----:B------:R-:W-:Y:S01]  /*8930*/  FFMA.FTZ R195, R130, UR49, -R195 ;  /* 0x0000003182c37c23 */ /* 0x000fe200080108c3 */
[----:B------:R-:W-:Y:S01]  /*8940*/  FFMA.FTZ R73, R162, R71, R73 ;  /* 0x00000047a2497223 */ /* 0x000fe20000010049 */
[-C--:B------:R-:W-:Y:S01]  /*8950*/  FMUL.FTZ R65, R159, R63.reuse ;  /* 0x0000003f9f417220 */ /* 0x080fe20000410000 */
[C---:B------:R-:W-:Y:S01]  /*8960*/  FFMA.FTZ R62, R160.reuse, R63, R61 ;  /* 0x0000003fa03e7223 */ /* 0x040fe2000001003d */
[C---:B------:R-:W-:Y:S01]  /*8970*/  FMUL.FTZ R61, R163.reuse, R64 ;  /* 0x00000040a33d7220 */ /* 0x040fe20000410000 */
[----:B------:R-:W-:Y:S01]  /*8980*/  FMUL.FTZ R67, R163, R73 ;  /* 0x00000049a3437220 */ /* 0x000fe20000410000 */
[----:B------:R-:W-:Y:S01]  /*8990*/  FFMA.FTZ R65, R160, R60, -R65 ;  /* 0x0000003ca0417223 */ /* 0x000fe20000010841 */
[----:B------:R-:W-:Y:S01]  /*89a0*/  FFMA.FTZ R62, R7, R195, R62 ;  /* 0x000000c3073e7223 */ /* 0x000fe2000001003e */
[C---:B------:R-:W-:Y:S01]  /*89b0*/  FFMA.FTZ R73, R164.reuse, R73, R61 ;  /* 0x00000049a4497223 */ /* 0x040fe2000001003d */
[----:B------:R-:W-:Y:S01]  /*89c0*/  FFMA.FTZ R66, R164, R64, -R67 ;  /* 0x00000040a4427223 */ /* 0x000fe20000010843 */
[----:B------:R-:W-:Y:S01]  /*89d0*/  FADD.FTZ R65, R104, R65 ;  /* 0x0000004168417221 */ /* 0x000fe20000010000 */
[----:B------:R-:W-:Y:S01]  /*89e0*/  FMUL.FTZ R63, R161, R62 ;  /* 0x0000003ea13f7220 */ /* 0x000fe20000410000 */
[----:B------:R-:W-:Y:S01]  /*89f0*/  FMUL.FTZ R67, R131, UR37 ;  /* 0x0000002583437c20 */ /* 0x000fe20008410000 */
[----:B------:R-:W-:Y:S01]  /*8a00*/  FMUL.FTZ R193, R133, UR37 ;  /* 0x0000002585c17c20 */ /* 0x000fe20008410000 */
[-C--:B------:R-:W-:Y:S01]  /*8a10*/  FMUL.FTZ R61, R161, R65.reuse ;  /* 0x00000041a13d7220 */ /* 0x080fe20000410000 */
[----:B------:R-:W-:Y:S01]  /*8a20*/  FFMA.FTZ R64, R162, R65, -R63 ;  /* 0x00000041a2407223 */ /* 0x000fe2000001083f */
[----:B------:R-:W-:Y:S01]  /*8a30*/  FFMA.FTZ R194, R132, UR49, -R67 ;  /* 0x0000003184c27c23 */ /* 0x000fe20008010843 */
[----:B------:R-:W-:Y:S01]  /*8a40*/  FMUL.FTZ R67, R165, R66 ;  /* 0x00000042a5437220 */ /* 0x000fe20000410000 */
[----:B------:R-:W-:Y:S01]  /*8a50*/  FFMA.FTZ R63, R162, R62, R61 ;  /* 0x0000003ea23f7223 */ /* 0x000fe2000001003d */
[----:B------:R-:W-:Y:S01]  /*8a60*/  FADD.FTZ R64, R105, R64 ;  /* 0x0000004069407221 */ /* 0x000fe20000010000 */
[----:B------:R-:W0:Y:S01]  /*8a70*/  LDS.64 R60, [R181+0x6378] ;  /* 0x00637800b53c7984 */ /* 0x000e220000000a00 */
[-C--:B------:R-:W-:Y:S01]  /*8a80*/  FFMA.FTZ R68, R166, R73.reuse, R67 ;  /* 0x00000049a6447223 */ /* 0x080fe20000010043 */
[----:B------:R-:W-:Y:S01]  /*8a90*/  FFMA.FTZ R63, R8, R194, R63 ;  /* 0x000000c2083f7223 */ /* 0x000fe2000001003f */
[----:B------:R-:W-:Y:S01]  /*8aa0*/  FMUL.FTZ R65, R163, R64 ;  /* 0x00000040a3417220 */ /* 0x000fe20000410000 */
[----:B------:R-:W-:Y:S01]  /*8ab0*/  FMUL.FTZ R73, R165, R73 ;  /* 0x00000049a5497220 */ /* 0x000fe20000410000 */
[----:B------:R-:W-:Y:S01]  /*8ac0*/  FFMA.FTZ R193, R134, UR49, -R193 ;  /* 0x0000003186c17c23 */ /* 0x000fe200080108c1 */
[-C--:B------:R-:W-:Y:S01]  /*8ad0*/  FMUL.FTZ R67, R163, R63.reuse ;  /* 0x0000003fa3437220 */ /* 0x080fe20000410000 */
[----:B------:R-:W-:Y:S01]  /*8ae0*/  FFMA.FTZ R62, R164, R63, R65 ;  /* 0x0000003fa43e7223 */ /* 0x000fe20000010041 */
[----:B------:R-:W-:Y:S01]  /*8af0*/  FFMA.FTZ R73, R166, R66, -R73 ;  /* 0x00000042a6497223 */ /* 0x000fe20000010849 */
[----:B------:R-:W-:Y:S01]  /*8b00*/  MOV R66, UR46 ;  /* 0x0000002e00427c02 */ /* 0x000fe20008000f00 */
[----:B------:R-:W-:Y:S01]  /*8b10*/  FFMA.FTZ R67, R164, R64, -R67 ;  /* 0x00000040a4437223 */ /* 0x000fe20000010843 */
[----:B------:R-:W-:Y:S01]  /*8b20*/  FMUL.FTZ R64, R167, R68 ;  /* 0x00000044a7407220 */ /* 0x000fe20000410000 */
[----:B------:R-:W-:Y:S01]  /*8b30*/  FFMA.FTZ R62, R9, R193, R62 ;  /* 0x000000c1093e7223 */ /* 0x000fe2000001003e */
[-C--:B------:R-:W-:Y:S01]  /*8b40*/  FMUL.FTZ R65, R167, R73.reuse ;  /* 0x00000049a7417220 */ /* 0x080fe20000410000 */
[----:B------:R-:W-:Y:S01]  /*8b50*/  FADD.FTZ R67, R108, R67 ;  /* 0x000000436c437221 */ /* 0x000fe20000010000 */
[C---:B------:R-:W-:Y:S01]  /*8b60*/  FFMA.FTZ R73, R168.reuse, R73, -R64 ;  /* 0x00000049a8497223 */ /* 0x040fe20000010840 */
[----:B------:R-:W-:Y:S01]  /*8b70*/  FMUL.FTZ R63, R165, R62 ;  /* 0x0000003ea53f7220 */ /* 0x000fe20000410000 */
[----:B------:R-:W-:Y:S01]  /*8b80*/  FFMA.FTZ R65, R168, R68, R65 ;  /* 0x00000044a8417223 */ /* 0x000fe20000010041 */
[----:B------:R-:W-:Y:S01]  /*8b90*/  ISETP.LE.OR P0, PT, R66, UR15, P0 ;  /* 0x0000000f42007c0c */ /* 0x000fe20008703670 */
[C---:B------:R-:W-:Y:S01]  /*8ba0*/  FMUL.FTZ R66, R169.reuse, R73 ;  /* 0x00000049a9427220 */ /* 0x040fe20000410000 */
[----:B------:R-:W-:Y:S01]  /*8bb0*/  FFMA.FTZ R64, R166, R67, -R63 ;  /* 0x00000043a6407223 */ /* 0x000fe2000001083f */
[----:B------:R-:W-:Y:S01]  /*8bc0*/  FMUL.FTZ R69, R169, R65 ;  /* 0x00000041a9457220 */ /* 0x000fe20000410000 */
[----:B------:R-:W-:Y:S01]  /*8bd0*/  FMUL.FTZ R67, R165, R67 ;  /* 0x00000043a5437220 */ /* 0x000fe20000410000 */
[----:B------:R-:W-:Y:S01]  /*8be0*/  FMUL.FTZ R63, R135, UR37 ;  /* 0x00000025873f7c20 */ /* 0x000fe20008410000 */
[C---:B------:R-:W-:Y:S01]  /*8bf0*/  FFMA.FTZ R66, R170.reuse, R65, R66 ;  /* 0x00000041aa427223 */ /* 0x040fe20000010042 */
[----:B------:R-:W-:Y:S01]  /*8c00*/  FFMA.FTZ R69, R170, R73, -R69 ;  /* 0x00000049aa457223 */ /* 0x000fe20000010845 */
[----:B------:R-:W-:Y:S01]  /*8c10*/  FFMA.FTZ R67, R166, R62, R67 ;  /* 0x0000003ea6437223 */ /* 0x000fe20000010043 */
[----:B------:R-:W-:Y:S01]  /*8c20*/  FFMA.FTZ R192, R136, UR49, -R63 ;  /* 0x0000003188c07c23 */ /* 0x000fe2000801083f */
[----:B------:R-:W-:Y:S01]  /*8c30*/  FADD.FTZ R64, R109, R64 ;  /* 0x000000406d407221 */ /* 0x000fe20000010000 */
[C---:B------:R-:W-:Y:S01]  /*8c40*/  FMUL.FTZ R62, R171.reuse, R66 ;  /* 0x00000042ab3e7220 */ /* 0x040fe20000410000 */
[-C--:B------:R-:W-:Y:S01]  /*8c50*/  FMUL.FTZ R71, R171, R69.reuse ;  /* 0x00000045ab477220 */ /* 0x080fe20000410000 */
[----:B------:R-:W-:Y:S01]  /*8c60*/  FFMA.FTZ R67, R10, R192, R67 ;  /* 0x000000c00a437223 */ /* 0x000fe20000010043 */
[----:B------:R-:W-:Y:S01]  /*8c70*/  FMUL.FTZ R63, R167, R64 ;  /* 0x00000040a73f7220 */ /* 0x000fe20000410000 */
[C---:B------:R-:W-:Y:S01]  /*8c80*/  FFMA.FTZ R69, R172.reuse, R69, -R62 ;  /* 0x00000045ac457223 */ /* 0x040fe2000001083e */
[----:B------:R-:W-:Y:S01]  /*8c90*/  FFMA.FTZ R71, R172, R66, R71 ;  /* 0x00000042ac477223 */ /* 0x000fe20000010047 */
[----:B------:R-:W-:Y:S01]  /*8ca0*/  FMUL.FTZ R201, R137, UR37 ;  /* 0x0000002589c97c20 */ /* 0x000fe20008410000 */
[-C--:B------:R-:W-:Y:S01]  /*8cb0*/  FFMA.FTZ R66, R168, R67.reuse, R63 ;  /* 0x00000043a8427223 */ /* 0x080fe2000001003f */
[----:B------:R-:W-:Y:S01]  /*8cc0*/  FMUL.FTZ R65, R167, R67 ;  /* 0x00000043a7417220 */ /* 0x000fe20000410000 */
[----:B------:R-:W-:Y:S01]  /*8cd0*/  FMUL.FTZ R67, R173, R69 ;  /* 0x00000045ad437220 */ /* 0x000fe20000410000 */
[----:B------:R-:W-:Y:S01]  /*8ce0*/  FFMA.FTZ R201, R138, UR49, -R201 ;  /* 0x000000318ac97c23 */ /* 0x000fe200080108c9 */
[C---:B0-----:R-:W-:Y:S01]  /*8cf0*/  FMUL.FTZ R62, R127.reuse, R60 ;  /* 0x0000003c7f3e7220 */ /* 0x041fe20000410000 */
[----:B------:R-:W-:Y:S01]  /*8d00*/  FMUL.FTZ R63, R127, R61 ;  /* 0x0000003d7f3f7220 */ /* 0x000fe20000410000 */
[----:B------:R-:W-:Y:S01]  /*8d10*/  FFMA.FTZ R65, R168, R64, -R65 ;  /* 0x00000040a8417223 */ /* 0x000fe20000010841 */
[----:B------:R-:W-:Y:S01]  /*8d20*/  FFMA.FTZ R66, R11, R201, R66 ;  /* 0x000000c90b427223 */ /* 0x000fe20000010042 */
[C---:B------:R-:W-:Y:S01]  /*8d30*/  FFMA.FTZ R62, R126.reuse, R61, R62 ;  /* 0x0000003d7e3e7223 */ /* 0x040fe2000001003e */
[----:B------:R-:W-:Y:S01]  /*8d40*/  FFMA.FTZ R63, R126, R60, -R63 ;  /* 0x0000003c7e3f7223 */ /* 0x000fe2000001083f */
[----:B------:R-:W-:Y:S01]  /*8d50*/  FFMA.FTZ R68, R174, R71, R67 ;  /* 0x00000047ae447223 */ /* 0x000fe20000010043 */
[----:B------:R-:W-:Y:S01]  /*8d60*/  FADD.FTZ R65, R110, R65 ;  /* 0x000000416e417221 */ /* 0x000fe20000010000 */
[----:B------:R-:W-:Y:S01]  /*8d70*/  FADD.FTZ R191, RZ, R62 ;  /* 0x0000003effbf7221 */ /* 0x000fe20000010000 */
[----:B------:R-:W-:Y:S01]  /*8d80*/  FFMA.FTZ R219, R52, R86, R63 ;  /* 0x0000005634db7223 */ /* 0x000fe2000001003f */
[-C--:B------:R-:W-:Y:S01]  /*8d90*/  FMUL.FTZ R67, R169, R66.reuse ;  /* 0x00000042a9437220 */ /* 0x080fe20000410000 */
[----:B------:R-:W-:Y:S01]  /*8da0*/  FMUL.FTZ R217, R139, UR37 ;  /* 0x000000258bd97c20 */ /* 0x000fe20008410000 */
[C---:B------:R-:W-:Y:S01]  /*8db0*/  FMUL.FTZ R61, R179.reuse, R191 ;  /* 0x000000bfb33d7220 */ /* 0x040fe20000410000 */
[----:B------:R-:W-:Y:S01]  /*8dc0*/  FMUL.FTZ R60, R179, R219 ;  /* 0x000000dbb33c7220 */ /* 0x000fe20000410000 */
[-C--:B------:R-:W-:Y:S01]  /*8dd0*/  FFMA.FTZ R62, R170, R65.reuse, -R67 ;  /* 0x00000041aa3e7223 */ /* 0x080fe20000010843 */
[----:B------:R-:W-:Y:S01]  /*8de0*/  FMUL.FTZ R65, R169, R65 ;  /* 0x00000041a9417220 */ /* 0x000fe20000410000 */
[C---:B------:R-:W-:Y:S01]  /*8df0*/  FFMA.FTZ R61, R180.reuse, R219, -R61 ;  /* 0x000000dbb43d7223 */ /* 0x040fe2000001083d */
[----:B------:R-:W-:Y:S01]  /*8e00*/  FFMA.FTZ R60, R180, R191, R60 ;  /* 0x000000bfb43c7223 */ /* 0x000fe2000001003c */
[----:B------:R-:W-:Y:S01]  /*8e10*/  FFMA.FTZ R217, R140, UR49, -R217 ;  /* 0x000000318cd97c23 */ /* 0x000fe200080108d9 */
[----:B------:R-:W-:Y:S01]  /*8e20*/  FFMA.FTZ R65, R170, R66, R65 ;  /* 0x00000042aa417223 */ /* 0x000fe20000010041 */
[----:B------:R-:W-:Y:S01]  /*8e30*/  FFMA.FTZ R218, R50, R85, R61 ;  /* 0x0000005532da7223 */ /* 0x000fe2000001003d */
[----:B------:R-:W-:Y:S01]  /*8e40*/  FADD.FTZ R190, RZ, R60 ;  /* 0x0000003cffbe7221 */ /* 0x000fe20000010000 */
[----:B------:R-:W-:Y:S01]  /*8e50*/  FADD.FTZ R62, R111, R62 ;  /* 0x0000003e6f3e7221 */ /* 0x000fe20000010000 */
[----:B------:R-:W-:Y:S01]  /*8e60*/  FMUL.FTZ R71, R173, R71 ;  /* 0x00000047ad477220 */ /* 0x000fe20000410000 */
[C---:B------:R-:W-:Y:S01]  /*8e70*/  FMUL.FTZ R63, R177.reuse, R218 ;  /* 0x000000dab13f7220 */ /* 0x040fe20000410000 */
[----:B------:R-:W-:Y:S01]  /*8e80*/  FMUL.FTZ R61, R177, R190 ;  /* 0x000000beb13d7220 */ /* 0x000fe20000410000 */
[----:B------:R-:W-:Y:S01]  /*8e90*/  FFMA.FTZ R65, R12, R217, R65 ;  /* 0x000000d90c417223 */ /* 0x000fe20000010041 */
[----:B------:R-:W-:Y:S01]  /*8ea0*/  FMUL.FTZ R67, R171, R62 ;  /* 0x0000003eab437220 */ /* 0x000fe20000410000 */
[C---:B------:R-:W-:Y:S01]  /*8eb0*/  FFMA.FTZ R63, R178.reuse, R190, R63 ;  /* 0x000000beb23f7223 */ /* 0x040fe2000001003f */
[----:B------:R-:W-:Y:S01]  /*8ec0*/  FFMA.FTZ R216, R178, R218, -R61 ;  /* 0x000000dab2d87223 */ /* 0x000fe2000001083d */
[----:B------:R-:W-:Y:S01]  /*8ed0*/  FMUL.FTZ R215, R141, UR37 ;  /* 0x000000258dd77c20 */ /* 0x000fe20008410000 */
[----:B------:R-:W-:Y:S01]  /*8ee0*/  FFMA.FTZ R71, R174, R69, -R71 ;  /* 0x00000045ae477223 */ /* 0x000fe20000010847 */
[----:B------:R-:W-:Y:S01]  /*8ef0*/  FADD.FTZ R189, RZ, R63 ;  /* 0x0000003fffbd7221 */ /* 0x000fe20000010000 */
[----:B------:R-:W-:Y:S01]  /*8f00*/  FFMA.FTZ R216, R49, R84, R216 ;  /* 0x0000005431d87223 */ /* 0x000fe200000100d8 */
[-C--:B------:R-:W-:Y:S01]  /*8f10*/  FMUL.FTZ R69, R171, R65.reuse ;  /* 0x00000041ab457220 */ /* 0x080fe20000410000 */
[----:B------:R-:W-:Y:S01]  /*8f20*/  FFMA.FTZ R64, R172, R65, R67 ;  /* 0x00000041ac407223 */ /* 0x000fe20000010043 */
[----:B------:R-:W-:Y:S01]  /*8f30*/  FFMA.FTZ R215, R142, UR49, -R215 ;  /* 0x000000318ed77c23 */ /* 0x000fe200080108d7 */
[C---:B------:R-:W-:Y:S01]  /*8f40*/  FMUL.FTZ R61, R175.reuse, R189 ;  /* 0x000000bdaf3d7220 */ /* 0x040fe20000410000 */
[C---:B------:R-:W-:Y:S01]  /*8f50*/  FMUL.FTZ R63, R175.reuse, R71 ;  /* 0x00000047af3f7220 */ /* 0x040fe20000410000 */
[----:B------:R-:W-:Y:S01]  /*8f60*/  FMUL.FTZ R60, R175, R216 ;  /* 0x000000d8af3c7220 */ /* 0x000fe20000410000 */
[----:B------:R-:W-:Y:S01]  /*8f70*/  FFMA.FTZ R69, R172, R62, -R69 ;  /* 0x0000003eac457223 */ /* 0x000fe20000010845 */
[----:B------:R-:W-:Y:S01]  /*8f80*/  FFMA.FTZ R64, R13, R215, R64 ;  /* 0x000000d70d407223 */ /* 0x000fe20000010040 */
[C---:B------:R-:W-:Y:S01]  /*8f90*/  FFMA.FTZ R61, R176.reuse, R216, -R61 ;  /* 0x000000d8b03d7223 */ /* 0x040fe2000001083d */
[C---:B------:R-:W-:Y:S01]  /*8fa0*/  FFMA.FTZ R65, R176.reuse, R68, R63 ;  /* 0x00000044b0417223 */ /* 0x040fe2000001003f */
[----:B------:R-:W-:Y:S01]  /*8fb0*/  FFMA.FTZ R60, R176, R189, R60 ;  /* 0x000000bdb03c7223 */ /* 0x000fe2000001003c */
[----:B------:R-:W-:Y:S01]  /*8fc0*/  FADD.FTZ R69, R112, R69 ;  /* 0x0000004570457221 */ /* 0x000fe20000010000 */
[----:B------:R-:W-:Y:S01]  /*8fd0*/  FMUL.FTZ R63, R173, R64 ;  /* 0x00000040ad3f7220 */ /* 0x000fe20000410000 */
[----:B------:R-:W-:Y:S01]  /*8fe0*/  FFMA.FTZ R214, R48, R83, R61 ;  /* 0x0000005330d67223 */ /* 0x000fe2000001003d */
[----:B------:R-:W-:Y:S01]  /*8ff0*/  FADD.FTZ R188, RZ, R60 ;  /* 0x0000003cffbc7221 */ /* 0x000fe20000010000 */
[----:B------:R-:W-:Y:S01]  /*9000*/  FMUL.FTZ R213, R143, UR37 ;  /* 0x000000258fd57c20 */ /* 0x000fe20008410000 */
[-C--:B------:R-:W-:Y:S01]  /*9010*/  FFMA.FTZ R60, R174, R69.reuse, -R63 ;  /* 0x00000045ae3c7223 */ /* 0x080fe2000001083f */
[C---:B------:R-:W-:Y:S01]  /*9020*/  FMUL.FTZ R63, R173.reuse, R214 ;  /* 0x000000d6ad3f7220 */ /* 0x040fe20000410000 */
[CC--:B------:R-:W-:Y:S01]  /*9030*/  FMUL.FTZ R61, R173.reuse, R188.reuse ;  /* 0x000000bcad3d7220 */ /* 0x0c0fe20000410000 */
[----:B------:R-:W-:Y:S01]  /*9040*/  FMUL.FTZ R69, R173, R69 ;  /* 0x00000045ad457220 */ /* 0x000fe20000410000 */
[----:B------:R-:W-:Y:S01]  /*9050*/  FFMA.FTZ R213, R144, UR49, -R213 ;  /* 0x0000003190d57c23 */ /* 0x000fe200080108d5 */
[C---:B------:R-:W-:Y:S01]  /*9060*/  FFMA.FTZ R63, R174.reuse, R188, R63 ;  /* 0x000000bcae3f7223 */ /* 0x040fe2000001003f */
[C---:B------:R-:W-:Y:S01]  /*9070*/  FFMA.FTZ R212, R174.reuse, R214, -R61 ;  /* 0x000000d6aed47223 */ /* 0x040fe2000001083d */
[----:B------:R-:W-:Y:S01]  /*9080*/  FFMA.FTZ R69, R174, R64, R69 ;  /* 0x00000040ae457223 */ /* 0x000fe20000010045 */
[----:B------:R-:W-:Y:S01]  /*9090*/  FADD.FTZ R62, R113, R60 ;  /* 0x0000003c713e7221 */ /* 0x000fe20000010000 */
[----:B------:R-:W-:Y:S01]  /*90a0*/  FADD.FTZ R187, RZ, R63 ;  /* 0x0000003fffbb7221 */ /* 0x000fe20000010000 */
[----:B------:R-:W-:Y:S01]  /*90b0*/  FFMA.FTZ R212, R47, R82, R212 ;  /* 0x000000522fd47223 */ /* 0x000fe200000100d4 */
[----:B------:R-:W-:Y:S01]  /*90c0*/  FMUL.FTZ R68, R175, R68 ;  /* 0x00000044af447220 */ /* 0x000fe20000410000 */
[----:B------:R-:W-:Y:S01]  /*90d0*/  FFMA.FTZ R69, R14, R213, R69 ;  /* 0x000000d50e457223 */ /* 0x000fe20000010045 */
[C---:B------:R-:W-:Y:S01]  /*90e0*/  FMUL.FTZ R61, R171.reuse, R187 ;  /* 0x000000bbab3d7220 */ /* 0x040fe20000410000 */
[----:B------:R-:W-:Y:S01]  /*90f0*/  FMUL.FTZ R63, R171, R212 ;  /* 0x000000d4ab3f7220 */ /* 0x000fe20000410000 */
[----:B------:R-:W-:Y:S01]  /*9100*/  FMUL.FTZ R67, R175, R62 ;  /* 0x0000003eaf437220 */ /* 0x000fe20000410000 */
[----:B------:R-:W-:Y:S01]  /*9110*/  FFMA.FTZ R68, R176, R71, -R68 ;  /* 0x00000047b0447223 */ /* 0x000fe20000010844 */
[C---:B------:R-:W-:Y:S01]  /*9120*/  FFMA.FTZ R60, R172.reuse, R212, -R61 ;  /* 0x000000d4ac3c7223 */ /* 0x040fe2000001083d */
[----:B------:R-:W-:Y:S01]  /*9130*/  FMUL.FTZ R61, R145, UR37 ;  /* 0x00000025913d7c20 */ /* 0x000fe20008410000 */
[----:B------:R-:W-:Y:S01]  /*9140*/  FFMA.FTZ R63, R172, R187, R63 ;  /* 0x000000bbac3f7223 */ /* 0x000fe2000001003f */
[----:B------:R-:W-:Y:S01]  /*9150*/  FMUL.FTZ R71, R175, R69 ;  /* 0x00000045af477220 */ /* 0x000fe20000410000 */
[----:B------:R-:W-:Y:S01]  /*9160*/  FFMA.FTZ R211, R45, R81, R60 ;  /* 0x000000512dd37223 */ /* 0x000fe2000001003c */
[----:B------:R-:W-:Y:S01]  /*9170*/  FFMA.FTZ R64, R176, R69, R67 ;  /* 0x00000045b0407223 */ /* 0x000fe20000010043 */
[----:B------:R-:W-:Y:S01]  /*9180*/  FFMA.FTZ R210, R146, UR49, -R61 ;  /* 0x0000003192d27c23 */ /* 0x000fe2000801083d */
[----:B------:R-:W-:Y:S01]  /*9190*/  FADD.FTZ R186, RZ, R63 ;  /* 0x0000003fffba7221 */ /* 0x000fe20000010000 */
[-C--:B------:R-:W-:Y:S01]  /*91a0*/  FMUL.FTZ R63, R169, R211.reuse ;  /* 0x000000d3a93f7220 */ /* 0x080fe20000410000 */
[----:B------:R-:W-:Y:S01]  /*91b0*/  FFMA.FTZ R71, R176, R62, -R71 ;  /* 0x0000003eb0477223 */ /* 0x000fe20000010847 */
[----:B------:R-:W-:Y:S01]  /*91c0*/  FFMA.FTZ R64, R15, R210, R64 ;  /* 0x000000d20f407223 */ /* 0x000fe20000010040 */
[-C--:B------:R-:W-:Y:S01]  /*91d0*/  FMUL.FTZ R61, R169, R186.reuse ;  /* 0x000000baa93d7220 */ /* 0x080fe20000410000 */
[----:B------:R-:W-:Y:S01]  /*91e0*/  FFMA.FTZ R63, R170, R186, R63 ;  /* 0x000000baaa3f7223 */ /* 0x000fe2000001003f */
[----:B------:R-:W-:Y:S01]  /*91f0*/  FADD.FTZ R71, R114, R71 ;  /* 0x0000004772477221 */ /* 0x000fe20000010000 */
[----:B------:R-:W-:Y:S01]  /*9200*/  FMUL.FTZ R62, R177, R64 ;  /* 0x00000040b13e7220 */ /* 0x000fe20000410000 */
[----:B------:R-:W-:Y:S01]  /*9210*/  FFMA.FTZ R61, R170, R211, -R61 ;  /* 0x000000d3aa3d7223 */ /* 0x000fe2000001083d */
[----:B------:R-:W-:Y:S01]  /*9220*/  FADD.FTZ R185, RZ, R63 ;  /* 0x0000003fffb97221 */ /* 0x000fe20000010000 */
[----:B------:R-:W-:Y:S01]  /*9230*/  FMUL.FTZ R63, R147, UR37 ;  /* 0x00000025933f7c20 */ /* 0x000fe20008410000 */
[-C--:B------:R-:W-:Y:S01]  /*9240*/  FFMA.FTZ R66, R178, R71.reuse, -R62 ;  /* 0x00000047b2427223 */ /* 0x080fe2000001083e */
[----:B------:R-:W-:Y:S01]  /*9250*/  FMUL.FTZ R71, R177, R71 ;  /* 0x00000047b1477220 */ /* 0x000fe20000410000 */
[----:B------:R-:W-:Y:S01]  /*9260*/  FFMA.FTZ R209, R44, R56, R61 ;  /* 0x000000382cd17223 */ /* 0x000fe2000001003d */
[----:B------:R-:W-:Y:S01]  /*9270*/  FMUL.FTZ R61, R167, R185 ;  /* 0x000000b9a73d7220 */ /* 0x000fe20000410000 */
[----:B------:R-:W-:Y:S01]  /*9280*/  FMUL.FTZ R67, R177, R68 ;  /* 0x00000044b1437220 */ /* 0x000fe20000410000 */
[----:B------:R-:W-:Y:S01]  /*9290*/  FFMA.FTZ R71, R178, R64, R71 ;  /* 0x00000040b2477223 */ /* 0x000fe20000010047 */
[-C--:B------:R-:W-:Y:S01]  /*92a0*/  FMUL.FTZ R64, R167, R209.reuse ;  /* 0x000000d1a7407220 */ /* 0x080fe20000410000 */
[----:B------:R-:W-:Y:S01]  /*92b0*/  FFMA.FTZ R62, R168, R209, -R61 ;  /* 0x000000d1a83e7223 */ /* 0x000fe2000001083d */
[----:B------:R-:W-:Y:S01]  /*92c0*/  FFMA.FTZ R208, R148, UR49, -R63 ;  /* 0x0000003194d07c23 */ /* 0x000fe2000801083f */
[----:B------:R-:W-:Y:S01]  /*92d0*/  FFMA.FTZ R60, R178, R65, R67 ;  /* 0x00000041b23c7223 */ /* 0x000fe20000010043 */
[----:B------:R-:W-:Y:S01]  /*92e0*/  FFMA.FTZ R64, R168, R185, R64 ;  /* 0x000000b9a8407223 */ /* 0x000fe20000010040 */
[----:B------:R-:W-:Y:S01]  /*92f0*/  FFMA.FTZ R207, R43, R51, R62 ;  /* 0x000000332bcf7223 */ /* 0x000fe2000001003e */
[----:B------:R-:W-:Y:S01]  /*9300*/  FADD.FTZ R66, R115, R66 ;  /* 0x0000004273427221 */ /* 0x000fe20000010000 */
[----:B------:R-:W-:Y:S01]  /*9310*/  FMUL.FTZ R65, R177, R65 ;  /* 0x00000041b1417220 */ /* 0x000fe20000410000 */
[----:B------:R-:W-:Y:S01]  /*9320*/  FADD.FTZ R184, RZ, R64 ;  /* 0x00000040ffb87221 */ /* 0x000fe20000010000 */
[----:B------:R-:W-:Y:S01]  /*9330*/  FMUL.FTZ R61, R165, R207 ;  /* 0x000000cfa53d7220 */ /* 0x000fe20000410000 */
[----:B------:R-:W-:Y:S01]  /*9340*/  FFMA.FTZ R71, R16, R208, R71 ;  /* 0x000000d010477223 */ /* 0x000fe20000010047 */
[----:B------:R-:W-:Y:S01]  /*9350*/  FMUL.FTZ R63, R179, R66 ;  /* 0x00000042b33f7220 */ /* 0x000fe20000410000 */
[----:B------:R-:W-:Y:S01]  /*9360*/  FFMA.FTZ R65, R178, R68, -R65 ;  /* 0x00000044b2417223 */ /* 0x000fe20000010841 */
[-C--:B------:R-:W-:Y:S01]  /*9370*/  FMUL.FTZ R62, R165, R184.reuse ;  /* 0x000000b8a53e7220 */ /* 0x080fe20000410000 */
[----:B------:R-:W-:Y:S01]  /*9380*/  FFMA.FTZ R183, R166, R184, R61 ;  /* 0x000000b8a6b77223 */ /* 0x000fe2000001003d */
[CC--:B------:R-:W-:Y:S01]  /*9390*/  FMUL.FTZ R67, R179.reuse, R71.reuse ;  /* 0x00000047b3437220 */ /* 0x0c0fe20000410000 */
[----:B------:R-:W-:Y:S01]  /*93a0*/  FFMA.FTZ R71, R180, R71, R63 ;  /* 0x00000047b4477223 */ /* 0x000fe2000001003f */
[C---:B------:R-:W-:Y:S01]  /*93b0*/  FMUL.FTZ R63, R179.reuse, R65 ;  /* 0x00000041b33f7220 */ /* 0x040fe20000410000 */
[----:B------:R-:W-:Y:S01]  /*93c0*/  FFMA.FTZ R61, R166, R207, -R62 ;  /* 0x000000cfa63d7223 */ /* 0x000fe2000001083e */
[----:B------:R-:W-:Y:S01]  /*93d0*/  FADD.FTZ R183, RZ, R183 ;  /* 0x000000b7ffb77221 */ /* 0x000fe20000010000 */
[-C--:B------:R-:W-:Y:S01]  /*93e0*/  FMUL.FTZ R62, R179, R60.reuse ;  /* 0x0000003cb33e7220 */ /* 0x080fe20000410000 */
[----:B------:R-:W-:Y:S01]  /*93f0*/  FFMA.FTZ R60, R180, R60, R63 ;  /* 0x0000003cb43c7223 */ /* 0x000fe2000001003f */
[----:B------:R-:W-:Y:S01]  /*9400*/  FFMA.FTZ R206, R42, R46, R61 ;  /* 0x0000002e2ace7223 */ /* 0x000fe2000001003d */
[----:B------:R-:W-:Y:S01]  /*9410*/  FMUL.FTZ R63, R163, R183 ;  /* 0x000000b7a33f7220 */ /* 0x000fe20000410000 */
[----:B------:R-:W-:Y:S01]  /*9420*/  FFMA.FTZ R61, R180, R65, -R62 ;  /* 0x00000041b43d7223 */ /* 0x000fe2000001083e */
[----:B------:R-:W-:Y:S01]  /*9430*/  FMUL.FTZ R65, R149, UR37 ;  /* 0x0000002595417c20 */ /* 0x000fe20008410000 */
[-C--:B------:R-:W-:Y:S01]  /*9440*/  FMUL.FTZ R62, R163, R206.reuse ;  /* 0x000000cea33e7220 */ /* 0x080fe20000410000 */
[----:B------:R-:W-:Y:S01]  /*9450*/  FFMA.FTZ R63, R164, R206, -R63 ;  /* 0x000000cea43f7223 */ /* 0x000fe2000001083f */
[----:B------:R-:W-:Y:S01]  /*9460*/  FFMA.FTZ R67, R180, R66, -R67 ;  /* 0x00000042b4437223 */ /* 0x000fe20000010843 */
[----:B------:R-:W-:Y:S01]  /*9470*/  FFMA.FTZ R204, R150, UR49, -R65 ;  /* 0x0000003196cc7c23 */ /* 0x000fe20008010841 */
[----:B------:R-:W-:Y:S01]  /*9480*/  FFMA.FTZ R62, R164, R183, R62 ;  /* 0x000000b7a43e7223 */ /* 0x000fe2000001003e */
[----:B------:R-:W-:Y:S01]  /*9490*/  FFMA.FTZ R205, R40, R41, R63 ;  /* 0x0000002928cd7223 */ /* 0x000fe2000001003f */
[----:B------:R-:W-:Y:S01]  /*94a0*/  VOTEU.ALL UP0, P0 ;  /* 0x0000000000ff7886 */ /* 0x000fe20000000000 */
[----:B------:R-:W-:-:S02]  /*94b0*/  HFMA2 R72, -RZ, RZ, 1.875, 0 ;  /* 0x3f800000ff487431 */ /* 0x000fc400000001ff */
[----:B------:R-:W-:Y:S01]  /*94c0*/  FADD.FTZ R127, RZ, R62 ;  /* 0x0000003eff7f7221 */ /* 0x000fe20000010000 */
[C---:B------:R-:W-:Y:S01]  /*94d0*/  FMUL.FTZ R63, R161.reuse, R205 ;  /* 0x000000cda13f7220 */ /* 0x040fe20000410000 */
[----:B------:R-:W-:Y:S01]  /*94e0*/  CS2R R74, SRZ ;  /* 0x00000000004a7805 */ /* 0x000fe2000001ff00 */
[----:B------:R-:W-:Y:S01]  /*94f0*/  @!UP0 ULEA UR33, UR8, UR28, 0x4 ;  /* 0x0000001c08218291 */ /* 0x000fe2000f8e20ff */
[-C--:B------:R-:W-:Y:S01]  /*9500*/  FMUL.FTZ R65, R161, R127.reuse ;  /* 0x0000007fa1417220 */ /* 0x080fe20000410000 */
[----:B------:R-:W-:Y:S01]  /*9510*/  FFMA.FTZ R126, R162, R127, R63 ;  /* 0x0000007fa27e7223 */ /* 0x000fe2000001003f */
[----:B------:R-:W-:Y:S01]  /*9520*/  FADD.FTZ R63, R116, R67 ;  /* 0x00000043743f7221 */ /* 0x000fe20000010000 */
[----:B------:R-:W-:Y:S01]  /*9530*/  MOV R73, RZ ;  /* 0x000000ff00497202 */ /* 0x000fe20000000f00 */
[----:B------:R-:W-:Y:S01]  /*9540*/  FFMA.FTZ R222, R162, R205, -R65 ;  /* 0x000000cda2de7223 */ /* 0x000fe20000010841 */
[----:B------:R-:W-:Y:S01]  /*9550*/  FADD.FTZ R126, RZ, R126 ;  /* 0x0000007eff7e7221 */ /* 0x000fe20000010000 */
[----:B------:R-:W-:Y:S01]  /*9560*/  FFMA.FTZ R62, R0, R204, R71 ;  /* 0x000000cc003e7223 */ /* 0x000fe20000010047 */
[----:B------:R-:W-:Y:S01]  /*9570*/  ISETP.GT.U32.AND P2, PT, R182, 0x1f, PT ;  /* 0x0000001fb600780c */ /* 0x000fe20003f44070 */
[----:B------:R-:W-:Y:S01]  /*9580*/  FFMA.FTZ R222, R39, R37, R222 ;  /* 0x0000002527de7223 */ /* 0x000fe200000100de */
[C---:B------:R-:W-:Y:S01]  /*9590*/  FMUL.FTZ R65, R159.reuse, R126 ;  /* 0x0000007e9f417220 */ /* 0x040fe20000410000 */
[----:B------:R-:W0:Y:S02]  /*95a0*/  @!P0 LDS.128 R72, [UR33+0x8b80] ;  /* 0x008b8021ff488984 */ /* 0x000e240008000c00 */
[-C--:B------:R-:W-:Y:S01]  /*95b0*/  FMUL.FTZ R67, R159, R222.reuse ;  /* 0x000000de9f437220 */ /* 0x080fe20000410000 */
[C---:B------:R-:W-:Y:S01]  /*95c0*/  FFMA.FTZ R65, R160.reuse, R222, -R65 ;  /* 0x000000dea0417223 */ /* 0x040fe20000010841 */
[----:B------:R1:W-:Y:S02]  /*95d0*/  STS.128 [R181+0x6d80], R60 ;  /* 0x006d803cb5007388 */ /* 0x0003e40000000c00 */
[----:B------:R-:W-:Y:S01]  /*95e0*/  FFMA.FTZ R67, R160, R126, R67 ;  /* 0x0000007ea0437223 */ /* 0x000fe20000010043 */
[----:B------:R-:W-:-:S03]  /*95f0*/  FFMA.FTZ R223, R38, R33, R65 ;  /* 0x0000002126df7223 */ /* 0x000fc60000010041 */
[----:B------:R-:W-:Y:S01]  /*9600*/  FADD.FTZ R203, RZ, R67 ;  /* 0x00000043ffcb7221 */ /* 0x000fe20000010000 */
[----:B------:R-:W-:-:S03]  /*9610*/  FMUL.FTZ R65, R157, R223 ;  /* 0x000000df9d417220 */ /* 0x000fc60000410000 */
[-C--:B------:R-:W-:Y:S01]  /*9620*/  FMUL.FTZ R64, R157, R203.reuse ;  /* 0x000000cb9d407220 */ /* 0x080fe20000410000 */
[----:B------:R-:W-:-:S04]  /*9630*/  FFMA.FTZ R65, R158, R203, R65 ;  /* 0x000000cb9e417223 */ /* 0x000fc80000010041 */
[----:B------:R-:W-:Y:S01]  /*9640*/  FADD.FTZ R202, RZ, R65 ;  /* 0x00000041ffca7221 */ /* 0x000fe20000010000 */
[----:B-1----:R-:W-:-:S04]  /*9650*/  FFMA.FTZ R61, R158, R223, -R64 ;  /* 0x000000df9e3d7223 */ /* 0x002fc80000010840 */
[----:B------:R-:W-:Y:S01]  /*9660*/  FFMA.FTZ R224, R36, R32, R61 ;  /* 0x0000002024e07223 */ /* 0x000fe2000001003d */
[----:B------:R-:W-:-:S04]  /*9670*/  FMUL.FTZ R61, R155, R202 ;  /* 0x000000ca9b3d7220 */ /* 0x000fc80000410000 */
[-C--:B------:R-:W-:Y:S01]  /*9680*/  FFMA.FTZ R60, R156, R224.reuse, -R61 ;  /* 0x000000e09c3c7223 */ /* 0x080fe2000001083d */
[----:B------:R-:W-:-:S03]  /*9690*/  FMUL.FTZ R61, R155, R224 ;  /* 0x000000e09b3d7220 */ /* 0x000fc60000410000 */
[----:B------:R-:W-:Y:S01]  /*96a0*/  FFMA.FTZ R225, R35, R31, R60 ;  /* 0x0000001f23e17223 */ /* 0x000fe2000001003c */
[----:B------:R-:W-:-:S04]  /*96b0*/  FFMA.FTZ R61, R156, R202, R61 ;  /* 0x000000ca9c3d7223 */ /* 0x000fc8000001003d */
        /* <DEDUP_REMOVED lines=13> */
[----:B0-----:R-:W-:Y:S05]  /*9790*/  @P2 BRA `(.L_x_1019) ;  /* 0x0000000c00742947 */ /* 0x001fea0003800000 */
[----:B------:R-:W-:Y:S01]  /*97a0*/  MOV R231, 0x50 ;  /* 0x0000005000e77802 */ /* 0x000fe20000000f00 */
[----:B------:R-:W-:-:S04]  /*97b0*/  UMOV UR33, 0xffffffff ;  /* 0xffffffff00217882 */ /* 0x000fc80000000000 */
[----:B------:R-:W-:-:S05]  /*97c0*/  IMAD R231, R182, R231, UR28 ;  /* 0x0000001cb6e77e24 */ /* 0x000fca000f8e02e7 */
[----:B------:R-:W-:Y:S04]  /*97d0*/  LDS.128 R68, [R231+0x6da0] ;  /* 0x006da000e7447984 */ /* 0x000fe80000000c00 */
[----:B------:R-:W0:Y:S04]  /*97e0*/  LDS.128 R64, [R231+0x6db0] ;  /* 0x006db000e7407984 */ /* 0x000e280000000c00 */
[----:B------:R-:W1:Y:S01]  /*97f0*/  LDS.128 R60, [R231+0x6d90] ;  /* 0x006d9000e73c7984 */ /* 0x000e620000000c00 */
[C---:B0-----:R-:W-:Y:S01]  /*9800*/  FMUL.FTZ R235, R69.reuse, R64 ;  /* 0x0000004045eb7220 */ /* 0x041fe20000410000 */
[C---:B------:R-:W-:Y:S01]  /*9810*/  FMUL.FTZ R233, R69.reuse, R65 ;  /* 0x0000004145e97220 */ /* 0x040fe20000410000 */
[C---:B------:R-:W-:Y:S01]  /*9820*/  FMUL.FTZ R232, R69.reuse, R66 ;  /* 0x0000004245e87220 */ /* 0x040fe20000410000 */
[----:B------:R-:W-:Y:S01]  /*9830*/  FMUL.FTZ R98, R69, R67 ;  /* 0x0000004345627220 */ /* 0x000fe20000410000 */
[C---:B------:R-:W-:Y:S01]  /*9840*/  FFMA.FTZ R235, R68.reuse, R65, R235 ;  /* 0x0000004144eb7223 */ /* 0x040fe200000100eb */
[C---:B------:R-:W-:Y:S01]  /*9850*/  FFMA.FTZ R233, R68.reuse, R64, -R233 ;  /* 0x0000004044e97223 */ /* 0x040fe200000108e9 */
[C---:B------:R-:W-:Y:S01]  /*9860*/  FFMA.FTZ R232, R68.reuse, R67, R232 ;  /* 0x0000004344e87223 */ /* 0x040fe200000100e8 */
[----:B------:R-:W-:Y:S01]  /*9870*/  FFMA.FTZ R98, R68, R66, -R98 ;  /* 0x0000004244627223 */ /* 0x000fe20000010862 */
[C---:B-1---5:R-:W-:Y:S01]  /*9880*/  FMUL.FTZ R77, R61.reuse, R235 ;  /* 0x000000eb3d4d7220 */ /* 0x062fe20000410000 */
[-C--:B------:R-:W-:Y:S01]  /*9890*/  FMUL.FTZ R76, R61, R233.reuse ;  /* 0x000000e93d4c7220 */ /* 0x080fe20000410000 */
[----:B------:R-:W-:Y:S01]  /*98a0*/  FADD.FTZ R232, R71, R232 ;  /* 0x000000e847e87221 */ /* 0x000fe20000010000 */
[----:B------:R-:W-:Y:S01]  /*98b0*/  FADD.FTZ R98, R70, R98 ;  /* 0x0000006246627221 */ /* 0x000fe20000010000 */
[C---:B------:R-:W-:Y:S01]  /*98c0*/  FFMA.FTZ R233, R60.reuse, R233, -R77 ;  /* 0x000000e93ce97223 */ /* 0x040fe2000001084d */
[----:B------:R-:W-:Y:S01]  /*98d0*/  FFMA.FTZ R235, R60, R235, R76 ;  /* 0x000000eb3ceb7223 */ /* 0x000fe2000001004c */
[C---:B------:R-:W-:Y:S01]  /*98e0*/  FMUL.FTZ R77, R61.reuse, R232 ;  /* 0x000000e83d4d7220 */ /* 0x040fe20000410000 */
[----:B------:R-:W-:-:S03]  /*98f0*/  FMUL.FTZ R76, R61, R98 ;  /* 0x000000623d4c7220 */ /* 0x000fc60000410000 */
[C---:B------:R-:W-:Y:S01]  /*9900*/  FFMA.FTZ R98, R60.reuse, R98, -R77 ;  /* 0x000000623c627223 */ /* 0x040fe2000001084d */
[----:B------:R-:W-:Y:S02]  /*9910*/  FFMA.FTZ R232, R60, R232, R76 ;  /* 0x000000e83ce87223 */ /* 0x000fe4000001004c */
[----:B------:R-:W0:Y:S01]  /*9920*/  LDS.128 R76, [R231+0x6d80] ;  /* 0x006d8000e74c7984 */ /* 0x000e220000000c00 */
[----:B------:R-:W-:Y:S01]  /*9930*/  FADD.FTZ R98, R62, R98 ;  /* 0x000000623e627221 */ /* 0x000fe20000010000 */
[----:B------:R-:W-:Y:S01]  /*9940*/  FADD.FTZ R232, R63, R232 ;  /* 0x000000e83fe87221 */ /* 0x000fe20000010000 */
[----:B0-----:R-:W-:-:S04]  /*9950*/  FMUL.FTZ R234, R77, R235 ;  /* 0x000000eb4dea7220 */ /* 0x001fc80000410000 */
[-C--:B------:R-:W-:Y:S01]  /*9960*/  FFMA.FTZ R234, R76, R233.reuse, -R234 ;  /* 0x000000e94cea7223 */ /* 0x080fe200000108ea */
[----:B------:R-:W-:-:S04]  /*9970*/  FMUL.FTZ R233, R77, R233 ;  /* 0x000000e94de97220 */ /* 0x000fc80000410000 */
[----:B------:R-:W-:Y:S01]  /*9980*/  FFMA.FTZ R233, R76, R235, R233 ;  /* 0x000000eb4ce97223 */ /* 0x000fe200000100e9 */
[C---:B------:R-:W-:Y:S01]  /*9990*/  FMUL.FTZ R235, R77.reuse, R232 ;  /* 0x000000e84deb7220 */ /* 0x040fe20000410000 */
[----:B------:R-:W-:-:S03]  /*99a0*/  FMUL.FTZ R77, R77, R98 ;  /* 0x000000624d4d7220 */ /* 0x000fc60000410000 */
[C---:B------:R-:W-:Y:S01]  /*99b0*/  FFMA.FTZ R235, R76.reuse, R98, -R235 ;  /* 0x000000624ceb7223 */ /* 0x040fe200000108eb */
[----:B------:R-:W-:Y:S01]  /*99c0*/  FFMA.FTZ R77, R76, R232, R77 ;  /* 0x000000e84c4d7223 */ /* 0x000fe2000001004d */
[----:B------:R-:W-:Y:S02]  /*99d0*/  LOP3.LUT R98, R182, 0x1f, RZ, 0xc0, !PT ;  /* 0x0000001fb6627812 */ /* 0x000fe400078ec0ff */
[----:B------:R-:W-:Y:S01]  /*99e0*/  FADD.FTZ R78, R78, R235 ;  /* 0x000000eb4e4e7221 */ /* 0x000fe20000010000 */
[----:B------:R-:W-:Y:S01]  /*99f0*/  FADD.FTZ R79, R79, R77 ;  /* 0x0000004d4f4f7221 */ /* 0x000fe20000010000 */
[----:B------:R-:W-:Y:S01]  /*9a00*/  ISETP.NE.AND P2, PT, R98, 0x1f, PT ;  /* 0x0000001f6200780c */ /* 0x000fe20003f45270 */
[----:B------:R-:W-:-:S12]  /*9a10*/  BRA.DIV UR33, `(.L_x_1020) ;  /* 0x0000007e21dc7947 */ /* 0x000fd8000b800000 */
[----:B------:R0:W1:Y:S01]  /*9a20*/  SHFL.DOWN PT, R237, R234, 0x1, 0x1f ;  /* 0x08201f00eaed7f89 */ /* 0x00006200000e0000 */
[----:B------:R-:W-:Y:S02]  /*9a30*/  MOV R76, R234 ;  /* 0x000000ea004c7202 */ /* 0x000fe40000000f00 */
[----:B------:R-:W-:Y:S01]  /*9a40*/  MOV R77, R233 ;  /* 0x000000e9004d7202 */ /* 0x000fe20000000f00 */
[----:B------:R0:W2:Y:S04]  /*9a50*/  SHFL.DOWN PT, R238, R233, 0x1, 0x1f ;  /* 0x08201f00e9ee7f89 */ /* 0x0000a800000e0000 */
[----:B------:R0:W3:Y:S04]  /*9a60*/  SHFL.DOWN PT, R239, R78, 0x1, 0x1f ;  /* 0x08201f004eef7f89 */ /* 0x0000e800000e0000 */
[----:B------:R0:W4:Y:S02]  /*9a70*/  SHFL.DOWN PT, R232, R79, 0x1, 0x1f ;  /* 0x08201f004fe87f89 */ /* 0x00012400000e0000 */
.L_x_1161:
[----:B------:R-:W-:Y:S04]  /*9a80*/  BSSY.RECONVERGENT B0, `(.L_x_1021) ;  /* 0x000000d000007945 */ /* 0x000fe80003800200 */
[----:B------:R-:W-:Y:S05]  /*9a90*/  @!P2 BRA `(.L_x_1022) ;  /* 0x00000000002ca947 */ /* 0x000fea0003800000 */
[-C--:B0---4-:R-:W-:Y:S01]  /*9aa0*/  FMUL.FTZ R233, R77, R232.reuse ;  /* 0x000000e84de97220 */ /* 0x091fe20000410000 */
[----:B------:R-:W-:-:S03]  /*9ab0*/  FMUL.FTZ R232, R76, R232 ;  /* 0x000000e84ce87220 */ /* 0x000fc60000410000 */
[-C--:B---3--:R-:W-:Y:S01]  /*9ac0*/  FFMA.FTZ R233, R76, R239.reuse, -R233 ;  /* 0x000000ef4ce97223 */ /* 0x088fe200000108e9 */
[----:B------:R-:W-:-:S03]  /*9ad0*/  FFMA.FTZ R232, R77, R239, R232 ;  /* 0x000000ef4de87223 */ /* 0x000fc600000100e8 */
[----:B------:R-:W-:Y:S01]  /*9ae0*/  FADD.FTZ R78, R78, R233 ;  /* 0x000000e94e4e7221 */ /* 0x000fe20000010000 */
[----:B------:R-:W-:Y:S01]  /*9af0*/  FADD.FTZ R79, R79, R232 ;  /* 0x000000e84f4f7221 */ /* 0x000fe20000010000 */
[-C--:B--2---:R-:W-:Y:S01]  /*9b00*/  FMUL.FTZ R232, R77, R238.reuse ;  /* 0x000000ee4de87220 */ /* 0x084fe20000410000 */
[----:B------:R-:W-:-:S03]  /*9b10*/  FMUL.FTZ R238, R76, R238 ;  /* 0x000000ee4cee7220 */ /* 0x000fc60000410000 */
[C---:B-1----:R-:W-:Y:S01]  /*9b20*/  FFMA.FTZ R232, R237.reuse, R76, -R232 ;  /* 0x0000004cede87223 */ /* 0x042fe200000108e8 */
[----:B------:R-:W-:-:S04]  /*9b30*/  FFMA.FTZ R77, R237, R77, R238 ;  /* 0x0000004ded4d7223 */ /* 0x000fc800000100ee */
[----:B------:R-:W-:-:S07]  /*9b40*/  MOV R76, R232 ;  /* 0x000000e8004c7202 */ /* 0x000fce0000000f00 */
.L_x_1022:
[----:B------:R-:W-:Y:S05]  /*9b50*/  BSYNC.RECONVERGENT B0 ;  /* 0x0000000000007941 */ /* 0x000fea0003800200 */
.L_x_1021:
[----:B------:R-:W-:Y:S01]  /*9b60*/  UMOV UR33, 0xffffffff ;  /* 0xffffffff00217882 */ /* 0x000fe20000000000 */
[----:B------:R-:W-:Y:S02]  /*9b70*/  ISETP.GT.U32.AND P2, PT, R98, 0x1d, PT ;  /* 0x0000001d6200780c */ /* 0x000fe40003f44070 */
[----:B------:R-:W-:Y:S11]  /*9b80*/  BRA.DIV UR33, `(.L_x_1023) ;  /* 0x0000007e21e47947 */ /* 0x000ff6000b800000 */
[----:B0-----:R0:W0:Y:S04]  /*9b90*/  SHFL.DOWN PT, R233, R76, 0x2, 0x1f ;  /* 0x08401f004ce97f89 */ /* 0x00102800000e0000 */
[----:B------:R0:W0:Y:S04]  /*9ba0*/  SHFL.DOWN PT, R234, R77, 0x2, 0x1f ;  /* 0x08401f004dea7f89 */ /* 0x00002800000e0000 */
[----:B-1----:R1:W0:Y:S04]  /*9bb0*/  SHFL.DOWN PT, R237, R78, 0x2, 0x1f ;  /* 0x08401f004eed7f89 */ /* 0x00222800000e0000 */
[----:B------:R1:W0:Y:S02]  /*9bc0*/  SHFL.DOWN PT, R235, R79, 0x2, 0x1f ;  /* 0x08401f004feb7f89 */ /* 0x00022400000e0000 */
.L_x_1167:
[----:B------:R-:W-:Y:S04]  /*9bd0*/  BSSY.RECONVERGENT B0, `(.L_x_1024) ;  /* 0x000000d000007945 */ /* 0x000fe80003800200 */
[----:B------:R-:W-:Y:S05]  /*9be0*/  @P2 BRA `(.L_x_1025) ;  /* 0x00000000002c2947 */ /* 0x000fea0003800000 */
[-C--:B0---4-:R-:W-:Y:S01]  /*9bf0*/  FMUL.FTZ R232, R77, R235.reuse ;  /* 0x000000eb4de87220 */ /* 0x091fe20000410000 */
[----:B------:R-:W-:-:S03]  /*9c00*/  FMUL.FTZ R235, R76, R235 ;  /* 0x000000eb4ceb7220 */ /* 0x000fc60000410000 */
[-C--:B------:R-:W-:Y:S01]  /*9c10*/  FFMA.FTZ R232, R76, R237.reuse, -R232 ;  /* 0x000000ed4ce87223 */ /* 0x080fe200000108e8 */
[----:B------:R-:W-:-:S03]  /*9c20*/  FFMA.FTZ R235, R77, R237, R235 ;  /* 0x000000ed4deb7223 */ /* 0x000fc600000100eb */
[----:B-1----:R-:W-:Y:S01]  /*9c30*/  FADD.FTZ R78, R78, R232 ;  /* 0x000000e84e4e7221 */ /* 0x002fe20000010000 */
[-C--:B------:R-:W-:Y:S01]  /*9c40*/  FMUL.FTZ R232, R77, R234.reuse ;  /* 0x000000ea4de87220 */ /* 0x080fe20000410000 */
[C---:B------:R-:W-:Y:S01]  /*9c50*/  FMUL.FTZ R234, R76.reuse, R234 ;  /* 0x000000ea4cea7220 */ /* 0x040fe20000410000 */
[----:B------:R-:W-:Y:S02]  /*9c60*/  FADD.FTZ R79, R79, R235 ;  /* 0x000000eb4f4f7221 */ /* 0x000fe40000010000 */
[-C--:B------:R-:W-:Y:S01]  /*9c70*/  FFMA.FTZ R232, R76, R233.reuse, -R232 ;  /* 0x000000e94ce87223 */ /* 0x080fe200000108e8 */
[----:B------:R-:W-:-:S04]  /*9c80*/  FFMA.FTZ R77, R77, R233, R234 ;  /* 0x000000e94d4d7223 */ /* 0x000fc800000100ea */
[----:B------:R-:W-:-:S07]  /*9c90*/  MOV R76, R232 ;  /* 0x000000e8004c7202 */ /* 0x000fce0000000f00 */
.L_x_1025:
[----:B------:R-:W-:Y:S05]  /*9ca0*/  BSYNC.RECONVERGENT B0 ;  /* 0x0000000000007941 */ /* 0x000fea0003800200 */
.L_x_1024:
[----:B------:R-:W-:Y:S01]  /*9cb0*/  UMOV UR33, 0xffffffff ;  /* 0xffffffff00217882 */ /* 0x000fe20000000000 */
[----:B------:R-:W-:Y:S02]  /*9cc0*/  ISETP.GT.U32.AND P2, PT, R98, 0x1b, PT ;  /* 0x0000001b6200780c */ /* 0x000fe40003f44070 */
[----:B------:R-:W-:Y:S11]  /*9cd0*/  BRA.DIV UR33, `(.L_x_1026) ;  /* 0x0000008221047947 */ /* 0x000ff6000b800000 */
[----:B0-----:R0:W0:Y:S04]  /*9ce0*/  SHFL.DOWN PT, R233, R76, 0x4, 0x1f ;  /* 0x08801f004ce97f89 */ /* 0x00102800000e0000 */
[----:B------:R0:W0:Y:S04]  /*9cf0*/  SHFL.DOWN PT, R234, R77, 0x4, 0x1f ;  /* 0x08801f004dea7f89 */ /* 0x00002800000e0000 */
[----:B------:R0:W0:Y:S04]  /*9d00*/  SHFL.DOWN PT, R237, R78, 0x4, 0x1f ;  /* 0x08801f004eed7f89 */ /* 0x00002800000e0000 */
[----:B------:R0:W0:Y:S02]  /*9d10*/  SHFL.DOWN PT, R235, R79, 0x4, 0x1f ;  /* 0x08801f004feb7f89 */ /* 0x00002400000e0000 */
.L_x_1173:
        /* <DEDUP_REMOVED lines=13> */
.L_x_1028:
[----:B------:R-:W-:Y:S05]  /*9df0*/  BSYNC.RECONVERGENT B0 ;  /* 0x0000000000007941 */ /* 0x000fea0003800200 */
.L_x_1027:
[----:B------:R-:W-:Y:S01]  /*9e00*/  UMOV UR33, 0xffffffff ;  /* 0xffffffff00217882 */ /* 0x000fe20000000000 */
[----:B------:R-:W-:Y:S02]  /*9e10*/  ISETP.GT.U32.AND P2, PT, R98, 0x17, PT ;  /* 0x000000176200780c */ /* 0x000fe40003f44070 */
[----:B------:R-:W-:Y:S11]  /*9e20*/  BRA.DIV UR33, `(.L_x_1029) ;  /* 0x0000008221247947 */ /* 0x000ff6000b800000 */
[----:B0-----:R0:W0:Y:S04]  /*9e30*/  SHFL.DOWN PT, R233, R76, 0x8, 0x1f ;  /* 0x09001f004ce97f89 */ /* 0x00102800000e0000 */
[----:B------:R0:W0:Y:S04]  /*9e40*/  SHFL.DOWN PT, R234, R77, 0x8, 0x1f ;  /* 0x09001f004dea7f89 */ /* 0x00002800000e0000 */
[----:B------:R0:W0:Y:S04]  /*9e50*/  SHFL.DOWN PT, R237, R78, 0x8, 0x1f ;  /* 0x09001f004eed7f89 */ /* 0x00002800000e0000 */
[----:B------:R0:W0:Y:S02]  /*9e60*/  SHFL.DOWN PT, R235, R79, 0x8, 0x1f ;  /* 0x09001f004feb7f89 */ /* 0x00002400000e0000 */
.L_x_1179:
        /* <DEDUP_REMOVED lines=13> */
.L_x_1031:
[----:B------:R-:W-:Y:S05]  /*9f40*/  BSYNC.RECONVERGENT B0 ;  /* 0x0000000000007941 */ /* 0x000fea0003800200 */
.L_x_1030:
[----:B------:R-:W-:Y:S01]  /*9f50*/  UMOV UR33, 0xffffffff ;  /* 0xffffffff00217882 */ /* 0x000fe20000000000 */
[----:B------:R-:W-:Y:S02]  /*9f60*/  ISETP.GT.U32.AND P2, PT, R98, 0xf, PT ;  /* 0x0000000f6200780c */ /* 0x000fe40003f44070 */
[----:B------:R-:W-:Y:S11]  /*9f70*/  BRA.DIV UR33, `(.L_x_1032) ;  /* 0x0000008221447947 */ /* 0x000ff6000b800000 */
[----:B0-----:R0:W0:Y:S04]  /*9f80*/  SHFL.DOWN PT, R233, R76, 0x10, 0x1f ;  /* 0x0a001f004ce97f89 */ /* 0x00102800000e0000 */
[----:B------:R0:W0:Y:S04]  /*9f90*/  SHFL.DOWN PT, R234, R77, 0x10, 0x1f ;  /* 0x0a001f004dea7f89 */ /* 0x00002800000e0000 */
[----:B------:R0:W0:Y:S04]  /*9fa0*/  SHFL.DOWN PT, R237, R78, 0x10, 0x1f ;  /* 0x0a001f004eed7f89 */ /* 0x00002800000e0000 */
[----:B------:R0:W0:Y:S02]  /*9fb0*/  SHFL.DOWN PT, R235, R79, 0x10, 0x1f ;  /* 0x0a001f004feb7f89 */ /* 0x00002400000e0000 */
.L_x_1185:
        /* <DEDUP_REMOVED lines=13> */
.L_x_1034:
[----:B------:R-:W-:Y:S05]  /*a090*/  BSYNC.RECONVERGENT B0 ;  /* 0x0000000000007941 */ /* 0x000fea0003800200 */
.L_x_1033:
[----:B------:R-:W-:Y:S01]  /*a0a0*/  UMOV UR33, 0xffffffff ;  /* 0xffffffff00217882 */ /* 0x000fe20000000000 */
[----:B------:R-:W-:Y:S02]  /*a0b0*/  ISETP.NE.AND P2, PT, R182, 0x1f, PT ;  /* 0x0000001fb600780c */ /* 0x000fe40003f45270 */
[----:B------:R-:W-:Y:S11]  /*a0c0*/  BRA.DIV UR33, `(.L_x_1035) ;  /* 0x0000008221647947 */ /* 0x000ff6000b800000 */
[----:B--2---:R-:W4:Y:S04]  /*a0d0*/  SHFL.IDX PT, R238, R77, RZ, 0x1f ;  /* 0x00001fff4dee7589 */ /* 0x004f2800000e0000 */
[----:B------:R-:W2:Y:S04]  /*a0e0*/  SHFL.IDX PT, R240, R76, RZ, 0x1f ;  /* 0x00001fff4cf07589 */ /* 0x000ea800000e0000 */
[----:B0-----:R-:W0:Y:S04]  /*a0f0*/  SHFL.IDX PT, R237, R78, RZ, 0x1f ;  /* 0x00001fff4eed7589 */ /* 0x001e2800000e0000 */
[----:B------:R-:W5:Y:S04]  /*a100*/  SHFL.IDX PT, R236, R79, RZ, 0x1f ;  /* 0x00001fff4fec7589 */ /* 0x000f6800000e0000 */
[----:B------:R-:W5:Y:S04]  /*a110*/  SHFL.DOWN PT, R76, R76, 0x1, 0x1f ;  /* 0x08201f004c4c7f89 */ /* 0x000f6800000e0000 */
[----:B------:R-:W5:Y:S01]  /*a120*/  SHFL.DOWN PT, R77, R77, 0x1, 0x1f ;  /* 0x08201f004d4d7f89 */ /* 0x000f6200000e0000 */
[-C--:B----4-:R-:W-:Y:S01]  /*a130*/  FMUL.FTZ R232, R75, R238.reuse ;  /* 0x000000ee4be87220 */ /* 0x090fe20000410000 */
[-C--:B------:R-:W-:Y:S01]  /*a140*/  FMUL.FTZ R233, R73, R238.reuse ;  /* 0x000000ee49e97220 */ /* 0x080fe20000410000 */
[----:B---3--:R-:W-:Y:S01]  /*a150*/  FMUL.FTZ R239, R72, R238 ;  /* 0x000000ee48ef7220 */ /* 0x008fe20000410000 */
[----:B-1----:R-:W1:Y:S01]  /*a160*/  SHFL.DOWN PT, R78, R78, 0x1, 0x1f ;  /* 0x08201f004e4e7f89 */ /* 0x002e6200000e0000 */
[----:B--2---:R-:W-:-:S02]  /*a170*/  FFMA.FTZ R232, R74, R240, -R232 ;  /* 0x000000f04ae87223 */ /* 0x004fc400000108e8 */
[----:B------:R-:W-:Y:S01]  /*a180*/  FFMA.FTZ R239, R73, R240, R239 ;  /* 0x000000f049ef7223 */ /* 0x000fe200000100ef */
[----:B------:R-:W2:Y:S01]  /*a190*/  SHFL.DOWN PT, R79, R79, 0x1, 0x1f ;  /* 0x08201f004f4f7f89 */ /* 0x000ea200000e0000 */
[----:B0-----:R-:W-:Y:S01]  /*a1a0*/  FADD.FTZ R237, R237, R232 ;  /* 0x000000e8eded7221 */ /* 0x001fe20000010000 */
[----:B------:R-:W-:Y:S01]  /*a1b0*/  FMUL.FTZ R232, R74, R238 ;  /* 0x000000ee4ae87220 */ /* 0x000fe20000410000 */
[-C--:B------:R-:W-:Y:S01]  /*a1c0*/  FFMA.FTZ R238, R72, R240.reuse, -R233 ;  /* 0x000000f048ee7223 */ /* 0x080fe200000108e9 */
[----:B------:R-:W0:Y:S02]  /*a1d0*/  SHFL.IDX PT, R73, R73, RZ, 0x1f ;  /* 0x00001fff49497589 */ /* 0x000e2400000e0000 */
[----:B------:R-:W-:Y:S02]  /*a1e0*/  FFMA.FTZ R232, R75, R240, R232 ;  /* 0x000000f04be87223 */ /* 0x000fe400000100e8 */
[----:B------:R-:W3:Y:S02]  /*a1f0*/  SHFL.IDX PT, R72, R72, RZ, 0x1f ;  /* 0x00001fff48487589 */ /* 0x000ee400000e0000 */
[----:B-----5:R-:W-:-:S02]  /*a200*/  FADD.FTZ R240, R236, R232 ;  /* 0x000000e8ecf07221 */ /* 0x020fc40000010000 */
[----:B------:R-:W4:Y:S04]  /*a210*/  SHFL.IDX PT, R74, R74, RZ, 0x1f ;  /* 0x00001fff4a4a7589 */ /* 0x000f2800000e0000 */
[----:B------:R-:W0:Y:S02]  /*a220*/  SHFL.IDX PT, R75, R75, RZ, 0x1f ;  /* 0x00001fff4b4b7589 */ /* 0x000e2400000e0000 */
.L_x_1199:
[----:B------:R-:W-:Y:S04]  /*a230*/  BSSY.RECONVERGENT B0, `(.L_x_1036) ;  /* 0x000000d000007945 */ /* 0x000fe80003800200 */
[----:B------:R-:W-:Y:S05]  /*a240*/  @!P2 BRA `(.L_x_1037) ;  /* 0x00000000002ca947 */ /* 0x000fea0003800000 */
[-C--:B0-----:R-:W-:Y:S01]  /*a250*/  FMUL.FTZ R232, R77, R73.reuse ;  /* 0x000000494de87220 */ /* 0x081fe20000410000 */
[----:B------:R-:W-:-:S03]  /*a260*/  FMUL.FTZ R73, R76, R73 ;  /* 0x000000494c497220 */ /* 0x000fc60000410000 */
[CC--:B---3--:R-:W-:Y:S01]  /*a270*/  FFMA.FTZ R232, R76.reuse, R72.reuse, -R232 ;  /* 0x000000484ce87223 */ /* 0x0c8fe200000108e8 */
[C---:B------:R-:W-:Y:S01]  /*a280*/  FFMA.FTZ R73, R77.reuse, R72, R73 ;  /* 0x000000484d497223 */ /* 0x040fe20000010049 */
[-C--:B------:R-:W-:Y:S01]  /*a290*/  FMUL.FTZ R72, R77, R75.reuse ;  /* 0x0000004b4d487220 */ /* 0x080fe20000410000 */
[----:B------:R-:W-:-:S03]  /*a2a0*/  FMUL.FTZ R75, R76, R75 ;  /* 0x0000004b4c4b7220 */ /* 0x000fc60000410000 */
[-C--:B----4-:R-:W-:Y:S01]  /*a2b0*/  FFMA.FTZ R72, R76, R74.reuse, -R72 ;  /* 0x0000004a4c487223 */ /* 0x090fe20000010848 */
[----:B------:R-:W-:-:S03]  /*a2c0*/  FFMA.FTZ R75, R77, R74, R75 ;  /* 0x0000004a4d4b7223 */ /* 0x000fc6000001004b */
[----:B-1----:R-:W-:Y:S01]  /*a2d0*/  FADD.FTZ R74, R78, R72 ;  /* 0x000000484e4a7221 */ /* 0x002fe20000010000 */
[----:B--2---:R-:W-:Y:S01]  /*a2e0*/  FADD.FTZ R75, R79, R75 ;  /* 0x0000004b4f4b7221 */ /* 0x004fe20000010000 */
[----:B------:R-:W-:-:S07]  /*a2f0*/  MOV R72, R232 ;  /* 0x000000e800487202 */ /* 0x000fce0000000f00 */
.L_x_1037:
[----:B------:R-:W-:Y:S05]  /*a300*/  BSYNC.RECONVERGENT B0 ;  /* 0x0000000000007941 */ /* 0x000fea0003800200 */
.L_x_1036:
[C---:B0-----:R-:W-:Y:S01]  /*a310*/  FMUL.FTZ R76, R65.reuse, R75 ;  /* 0x0000004b414c7220 */ /* 0x041fe20000410000 */
[----:B---3--:R-:W-:Y:S01]  /*a320*/  FMUL.FTZ R77, R65, R72 ;  /* 0x00000048414d7220 */ /* 0x008fe20000410000 */
[----:B----4-:R0:W-:Y:S02]  /*a330*/  STS.128 [R231+0x6db0], R72 ;  /* 0x006db048e7007388 */ /* 0x0101e40000000c00 */
[C---:B------:R-:W-:Y:S01]  /*a340*/  FFMA.FTZ R76, R64.reuse, R74, -R76 ;  /* 0x0000004a404c7223 */ /* 0x040fe2000001084c */
[----:B------:R-:W-:-:S03]  /*a350*/  FFMA.FTZ R77, R64, R73, R77 ;  /* 0x00000049404d7223 */ /* 0x000fc6000001004d */
[----:B-1----:R-:W-:Y:S01]  /*a360*/  FADD.FTZ R78, R66, R76 ;  /* 0x0000004c424e7221 */ /* 0x002fe20000010000 */
[C---:B------:R-:W-:Y:S01]  /*a370*/  FMUL.FTZ R76, R65.reuse, R73 ;  /* 0x00000049414c7220 */ /* 0x040fe20000410000 */
[----:B------:R-:W-:-:S03]  /*a380*/  FMUL.FTZ R65, R65, R74 ;  /* 0x0000004a41417220 */ /* 0x000fc60000410000 */
[C---:B------:R-:W-:Y:S01]  /*a390*/  FFMA.FTZ R76, R64.reuse, R72, -R76 ;  /* 0x00000048404c7223 */ /* 0x040fe2000001084c */
[----:B------:R-:W-:-:S04]  /*a3a0*/  FFMA.FTZ R65, R64, R75, R65 ;  /* 0x0000004b40417223 */ /* 0x000fc80000010041 */
[----:B--2---:R-:W-:Y:S01]  /*a3b0*/  FADD.FTZ R79, R67, R65 ;  /* 0x00000041434f7221 */ /* 0x004fe20000010000 */
[C---:B------:R-:W-:Y:S01]  /*a3c0*/  FMUL.FTZ R65, R69.reuse, R76 ;  /* 0x0000004c45417220 */ /* 0x040fe20000410000 */
[----:B0-----:R-:W-:Y:S02]  /*a3d0*/  MOV R75, R240 ;  /* 0x000000f0004b7202 */ /* 0x001fe40000000f00 */
[C---:B------:R-:W-:Y:S01]  /*a3e0*/  FMUL.FTZ R64, R69.reuse, R79 ;  /* 0x0000004f45407220 */ /* 0x040fe20000410000 */
[C---:B------:R-:W-:Y:S01]  /*a3f0*/  FFMA.FTZ R65, R68.reuse, R77, R65 ;  /* 0x0000004d44417223 */ /* 0x040fe20000010041 */
[----:B------:R0:W-:Y:S01]  /*a400*/  STS.128 [R231+0x6da0], R76 ;  /* 0x006da04ce7007388 */ /* 0x0001e20000000c00 */
[----:B------:R-:W-:Y:S01]  /*a410*/  MOV R74, R237 ;  /* 0x000000ed004a7202 */ /* 0x000fe20000000f00 */
[----:B------:R-:W-:Y:S01]  /*a420*/  FFMA.FTZ R64, R68, R78, -R64 ;  /* 0x0000004e44407223 */ /* 0x000fe20000010840 */
[----:B------:R-:W-:Y:S02]  /*a430*/  MOV R73, R239 ;  /* 0x000000ef00497202 */ /* 0x000fe40000000f00 */
[----:B------:R-:W-:Y:S01]  /*a440*/  MOV R72, R238 ;  /* 0x000000ee00487202 */ /* 0x000fe20000000f00 */
[----:B------:R-:W-:Y:S01]  /*a450*/  FADD.FTZ R66, R70, R64 ;  /* 0x0000004046427221 */ /* 0x000fe20000010000 */
[C---:B------:R-:W-:Y:S01]  /*a460*/  FMUL.FTZ R64, R69.reuse, R77 ;  /* 0x0000004d45407220 */ /* 0x040fe20000410000 */
[----:B------:R-:W-:-:S03]  /*a470*/  FMUL.FTZ R69, R69, R78 ;  /* 0x0000004e45457220 */ /* 0x000fc60000410000 */
[C---:B------:R-:W-:Y:S01]  /*a480*/  FFMA.FTZ R64, R68.reuse, R76, -R64 ;  /* 0x0000004c44407223 */ /* 0x040fe20000010840 */
[----:B------:R-:W-:-:S04]  /*a490*/  FFMA.FTZ R68, R68, R79, R69 ;  /* 0x0000004f44447223 */ /* 0x000fc80000010045 */
[----:B------:R-:W-:-:S04]  /*a4a0*/  FADD.FTZ R67, R71, R68 ;  /* 0x0000004447437221 */ /* 0x000fc80000010000 */
[----:B------:R-:W-:Y:S01]  /*a4b0*/  FMUL.FTZ R69, R61, R67 ;  /* 0x000000433d457220 */ /* 0x000fe20000410000 */
[----:B------:R0:W-:Y:S03]  /*a4c0*/  STS.128 [R231+0x6d90], R64 ;  /* 0x006d9040e7007388 */ /* 0x0001e60000000c00 */
[----:B------:R-:W-:-:S04]  /*a4d0*/  FFMA.FTZ R69, R60, R66, -R69 ;  /* 0x000000423c457223 */ /* 0x000fc80000010845 */
[----:B------:R-:W-:Y:S01]  /*a4e0*/  FADD.FTZ R70, R62, R69 ;  /* 0x000000453e467221 */ /* 0x000fe20000010000 */
[C---:B------:R-:W-:Y:S01]  /*a4f0*/  FMUL.FTZ R69, R61.reuse, R65 ;  /* 0x000000413d457220 */ /* 0x040fe20000410000 */
[----:B------:R-:W-:-:S03]  /*a500*/  FMUL.FTZ R62, R61, R64 ;  /* 0x000000403d3e7220 */ /* 0x000fc60000410000 */
[C---:B------:R-:W-:Y:S01]  /*a510*/  FFMA.FTZ R68, R60.reuse, R64, -R69 ;  /* 0x000000403c447223 */ /* 0x040fe20000010845 */
[----:B------:R-:W-:Y:S01]  /*a520*/  FFMA.FTZ R69, R60, R65, R62 ;  /* 0x000000413c457223 */ /* 0x000fe2000001003e */
[----:B------:R-:W-:-:S04]  /*a530*/  FMUL.FTZ R62, R61, R66 ;  /* 0x000000423d3e7220 */ /* 0x000fc80000410000 */
[----:B------:R-:W-:-:S04]  /*a540*/  FFMA.FTZ R62, R60, R67, R62 ;  /* 0x000000433c3e7223 */ /* 0x000fc8000001003e */
[----:B------:R-:W-:-:S05]  /*a550*/  FADD.FTZ R71, R63, R62 ;  /* 0x0000003e3f477221 */ /* 0x000fca0000010000 */
[----:B------:R0:W-:Y:S02]  /*a560*/  STS.128 [R231+0x6d80], R68 ;  /* 0x006d8044e7007388 */ /* 0x0001e40000000c00 */
.L_x_1019:
[----:B------:R-:W-:Y:S05]  /*a570*/  WARPSYNC.ALL ;  /* 0x0000000000007948 */ /* 0x000fea0003800000 */
[----:B------:R-:W-:Y:S01]  /*a580*/  ISETP.NE.AND P0, PT, R182, RZ, PT ;  /* 0x000000ffb600720c */ /* 0x000fe20003f05270 */
[----:B------:R-:W-:Y:S01]  /*a590*/  BAR.SYNC.DEFER_BLOCKING 0x0 ;  /* 0x0000000000007b1d */ /* 0x000fe20000010000 */
[----:B------:R-:W-:Y:S01]  /*a5a0*/  ULEA UR33, UR15, 0xfffff000, 0xc ;  /* 0xfffff0000f217891 */ /* 0x000fe2000f8e60ff */
[----:B0-----:R-:W-:Y:S01]  /*a5b0*/  MOV R65, UR38 ;  /* 0x0000002600417c02 */ /* 0x001fe20008000f00 */
[C---:B-----5:R-:W-:Y:S01]  /*a5c0*/  FMUL.FTZ R77, R145.reuse, R189 ;  /* 0x000000bd914d7220 */ /* 0x060fe20000410000 */
[----:B------:R-:W-:Y:S01]  /*a5d0*/  FMUL.FTZ R66, R145, R216 ;  /* 0x000000d891427220 */ /* 0x000fe20000410000 */
[----:B------:R-:W-:Y:S01]  /*a5e0*/  USHF.R.S32.HI UR50, URZ, 0x1f, UR33 ;  /* 0x0000001fff327899 */ /* 0x000fe20008011421 */
[----:B------:R-:W-:Y:S01]  /*a5f0*/  FMUL.FTZ R68, R141, R212 ;  /* 0x000000d48d447220 */ /* 0x000fe20000410000 */
[----:B------:R-:W-:Y:S01]  /*a600*/  FMUL.FTZ R70, R137, R209 ;  /* 0x000000d189467220 */ /* 0x000fe20000410000 */
[----:B------:R-:W-:Y:S01]  /*a610*/  FMUL.FTZ R76, R133, R206 ;  /* 0x000000ce854c7220 */ /* 0x000fe20000410000 */
[----:B------:R-:W-:Y:S01]  /*a620*/  FMUL.FTZ R78, R125, R223 ;  /* 0x000000df7d4e7220 */ /* 0x000fe20000410000 */
[----:B------:R-:W-:Y:S01]  /*a630*/  FADD.FTZ R227, RZ, R227 ;  /* 0x000000e3ffe37221 */ /* 0x000fe20000010000 */
[C---:B------:R-:W-:Y:S01]  /*a640*/  FMUL.FTZ R69, R147.reuse, R190 ;  /* 0x000000be93457220 */ /* 0x040fe20000410000 */
[----:B------:R-:W-:Y:S01]  /*a650*/  FMUL.FTZ R71, R147, R218 ;  /* 0x000000da93477220 */ /* 0x000fe20000410000 */
[----:B------:R-:W-:Y:S01]  /*a660*/  FMUL.FTZ R79, R143, R214 ;  /* 0x000000d68f4f7220 */ /* 0x000fe20000410000 */
[----:B------:R-:W-:Y:S01]  /*a670*/  VOTEU.ALL UP0, P0 ;  /* 0x0000000000ff7886 */ /* 0x000fe20000000000 */
[C---:B------:R-:W-:Y:S01]  /*a680*/  FFMA.FTZ R69, R148.reuse, R218, -R69 ;  /* 0x000000da94457223 */ /* 0x040fe20000010845 */
[----:B------:R-:W-:Y:S01]  /*a690*/  FFMA.FTZ R71, R148, R190, R71 ;  /* 0x000000be94477223 */ /* 0x000fe20000010047 */
[----:B------:R-:W-:Y:S01]  /*a6a0*/  FFMA.FTZ R79, R144, R188, R79 ;  /* 0x000000bc904f7223 */ /* 0x000fe2000001004f */
[----:B------:R-:W-:Y:S01]  /*a6b0*/  BSSY.RECONVERGENT B0, `(.L_x_1038) ;  /* 0x0000217000007945 */ /* 0x000fe20003800200 */
[----:B------:R-:W0:Y:S02]  /*a6c0*/  LDS.64 R60, [R181+0x6d88] ;  /* 0x006d8800b53c7984 */ /* 0x000e240000000a00 */
[-C--:B0-----:R-:W-:Y:S01]  /*a6d0*/  FMUL.FTZ R67, R61, R107.reuse ;  /* 0x0000006b3d437220 */ /* 0x081fe20000410000 */
[C---:B------:R-:W-:Y:S01]  /*a6e0*/  FMUL.FTZ R62, R60.reuse, R107 ;  /* 0x0000006b3c3e7220 */ /* 0x040fe20000410000 */
[----:B------:R-:W-:Y:S01]  /*a6f0*/  FMUL.FTZ R107, R141, R187 ;  /* 0x000000bb8d6b7220 */ /* 0x000fe20000410000 */
[----:B------:R-:W-:Y:S01]  /*a700*/  FMUL.FTZ R141, R137, R185 ;  /* 0x000000b9898d7220 */ /* 0x000fe20000410000 */
[-C--:B------:R-:W-:Y:S01]  /*a710*/  FFMA.FTZ R67, R60, R106.reuse, R67 ;  /* 0x0000006a3c437223 */ /* 0x080fe20000010043 */
[----:B------:R-:W-:Y:S01]  /*a720*/  FFMA.FTZ R106, R61, R106, -R62 ;  /* 0x0000006a3d6a7223 */ /* 0x000fe2000001083e */
[----:B------:R-:W-:Y:S01]  /*a730*/  LOP3.LUT R60, R182, UR33, RZ, 0xfc, !PT ;  /* 0x00000021b63c7c12 */ /* 0x000fe2000f8efcff */
[----:B------:R-:W-:Y:S01]  /*a740*/  FMUL.FTZ R137, R135, R184 ;  /* 0x000000b887897220 */ /* 0x000fe20000410000 */
[----:B------:R-:W-:Y:S01]  /*a750*/  MOV R61, UR50 ;  /* 0x00000032003d7c02 */ /* 0x000fe20008000f00 */
[----:B------:R-:W-:Y:S01]  /*a760*/  FADD.FTZ R99, R99, R106 ;  /* 0x0000006a63637221 */ /* 0x000fe20000010000 */
[----:B------:R-:W-:Y:S01]  /*a770*/  FFMA.FTZ R67, R2, R200, R67 ;  /* 0x000000c802437223 */ /* 0x000fe20000010043 */
[----:B------:R-:W-:Y:S01]  /*a780*/  UMOV UR33, UR30 ;  /* 0x0000001e00217c82 */ /* 0x000fe20008000000 */
[----:B------:R-:W-:-:S02]  /*a790*/  @!UP0 ULEA UR50, UR8, UR28, 0x4 ;  /* 0x0000001c08328291 */ /* 0x000fc4000f8e20ff */
[----:B------:R-:W-:Y:S01]  /*a7a0*/  IMAD.WIDE.U32 R64, R65, UR8, R60 ;  /* 0x0000000841407c25 */ /* 0x000fe2000f8e003c */
[----:B------:R-:W-:-:S03]  /*a7b0*/  MOV R61, UR39 ;  /* 0x00000027003d7c02 */ /* 0x000fc60008000f00 */
[----:B------:R-:W-:Y:S01]  /*a7c0*/  FMUL.FTZ R106, R151, R67 ;  /* 0x00000043976a7220 */ /* 0x000fe20000410000 */
[C---:B------:R-:W-:Y:S01]  /*a7d0*/  LEA R62, P2, R64.reuse, UR9, 0x2 ;  /* 0x00000009403e7c11 */ /* 0x040fe2000f8410ff */
[----:B------:R-:W-:Y:S01]  /*a7e0*/  IMAD R61, R61, UR8, R65 ;  /* 0x000000083d3d7c24 */ /* 0x000fe2000f8e0241 */
[----:B------:R0:W-:Y:S04]  /*a7f0*/  @!P0 STS.128 [UR50+0x8b80], R72 ;  /* 0x008b8048ff008988 */ /* 0x0001e80008000c32 */
[----:B------:R-:W-:Y:S01]  /*a800*/  LEA.HI.X R63, R64, UR14, R61, 0x2, P2 ;  /* 0x0000000e403f7c11 */ /* 0x000fe200090f143d */
[C---:B------:R-:W-:Y:S01]  /*a810*/  FMUL.FTZ R64, R149.reuse, R219 ;  /* 0x000000db95407220 */ /* 0x040fe20000410000 */
[----:B------:R-:W-:-:S03]  /*a820*/  FMUL.FTZ R61, R149, R191 ;  /* 0x000000bf953d7220 */ /* 0x000fc60000410000 */
[----:B------:R-:W-:Y:S01]  /*a830*/  FFMA.FTZ R65, R150, R191, R64 ;  /* 0x000000bf96417223 */ /* 0x000fe20000010040 */
[C---:B------:R-:W-:Y:S01]  /*a840*/  FFMA.FTZ R64, R146.reuse, R216, -R77 ;  /* 0x000000d892407223 */ /* 0x040fe2000001084d */
[----:B------:R-:W-:Y:S01]  /*a850*/  FFMA.FTZ R146, R146, R189, R66 ;  /* 0x000000bd92927223 */ /* 0x000fe20000010042 */
[C---:B------:R-:W-:Y:S01]  /*a860*/  FFMA.FTZ R66, R142.reuse, R212, -R107 ;  /* 0x000000d48e427223 */ /* 0x040fe2000001086b */
[----:B------:R-:W-:Y:S01]  /*a870*/  FFMA.FTZ R142, R142, R187, R68 ;  /* 0x000000bb8e8e7223 */ /* 0x000fe20000010044 */
[----:B------:R-:W-:Y:S01]  /*a880*/  FFMA.FTZ R68, R138, R209, -R141 ;  /* 0x000000d18a447223 */ /* 0x000fe2000001088d */
[-C--:B------:R-:W-:Y:S01]  /*a890*/  FMUL.FTZ R141, R135, R207.reuse ;  /* 0x000000cf878d7220 */ /* 0x080fe20000410000 */
[----:B------:R-:W-:Y:S01]  /*a8a0*/  FFMA.FTZ R135, R136, R207, -R137 ;  /* 0x000000cf88877223 */ /* 0x000fe20000010889 */
[----:B------:R-:W-:Y:S01]  /*a8b0*/  FFMA.FTZ R138, R138, R185, R70 ;  /* 0x000000b98a8a7223 */ /* 0x000fe20000010046 */
[----:B------:R-:W-:Y:S01]  /*a8c0*/  FFMA.FTZ R61, R150, R219, -R61 ;  /* 0x000000db963d7223 */ /* 0x000fe2000001083d */
[----:B------:R-:W-:Y:S01]  /*a8d0*/  FFMA.FTZ R137, R136, R184, R141 ;  /* 0x000000b888897223 */ /* 0x000fe2000001008d */
[----:B------:R-:W-:Y:S01]  /*a8e0*/  FMUL.FTZ R141, R133, R183 ;  /* 0x000000b7858d7220 */ /* 0x000fe20000410000 */
[C---:B------:R-:W-:Y:S01]  /*a8f0*/  FMUL.FTZ R133, R131.reuse, R127 ;  /* 0x0000007f83857220 */ /* 0x040fe20000410000 */
[C---:B------:R-:W-:Y:S01]  /*a900*/  FFMA.FTZ R61, R0.reuse, R61, RZ ;  /* 0x0000003d003d7223 */ /* 0x040fe200000100ff */
[----:B------:R-:W-:Y:S01]  /*a910*/  FFMA.FTZ R65, -R0, R65, RZ ;  /* 0x0000004100417223 */ /* 0x000fe200000101ff */
[C---:B------:R-:W-:Y:S01]  /*a920*/  FFMA.FTZ R70, R134.reuse, R206, -R141 ;  /* 0x000000ce86467223 */ /* 0x040fe2000001088d */
[----:B------:R-:W-:Y:S01]  /*a930*/  FFMA.FTZ R134, R134, R183, R76 ;  /* 0x000000b786867223 */ /* 0x000fe2000001004c */
[-C--:B------:R-:W-:Y:S01]  /*a940*/  FMUL.FTZ R76, R131, R205.reuse ;  /* 0x000000cd834c7220 */ /* 0x080fe20000410000 */
[C---:B------:R-:W-:Y:S01]  /*a950*/  FMUL.FTZ R141, R129.reuse, R126 ;  /* 0x0000007e818d7220 */ /* 0x040fe20000410000 */
[-C--:B------:R-:W-:Y:S01]  /*a960*/  FMUL.FTZ R129, R129, R222.reuse ;  /* 0x000000de81817220 */ /* 0x080fe20000410000 */
[C---:B------:R-:W-:Y:S01]  /*a970*/  FFMA.FTZ R131, R132.reuse, R205, -R133 ;  /* 0x000000cd84837223 */ /* 0x040fe20000010885 */
[----:B------:R-:W-:Y:S01]  /*a980*/  FFMA.FTZ R133, R132, R127, R76 ;  /* 0x0000007f84857223 */ /* 0x000fe2000001004c */
[C---:B------:R-:W-:Y:S01]  /*a990*/  FFMA.FTZ R76, R130.reuse, R222, -R141 ;  /* 0x000000de824c7223 */ /* 0x040fe2000001088d */
[----:B------:R-:W-:Y:S01]  /*a9a0*/  FFMA.FTZ R130, R130, R126, R129 ;  /* 0x0000007e82827223 */ /* 0x000fe20000010081 */
[----:B------:R-:W-:Y:S01]  /*a9b0*/  FMUL.FTZ R129, R125, R203 ;  /* 0x000000cb7d817220 */ /* 0x000fe20000410000 */
[C---:B------:R-:W-:Y:S01]  /*a9c0*/  FMUL.FTZ R141, R123.reuse, R202 ;  /* 0x000000ca7b8d7220 */ /* 0x040fe20000410000 */
[----:B------:R-:W-:Y:S01]  /*a9d0*/  FMUL.FTZ R123, R123, R224 ;  /* 0x000000e07b7b7220 */ /* 0x000fe20000410000 */
[----:B------:R-:W-:Y:S01]  /*a9e0*/  FMUL.FTZ R77, R143, R188 ;  /* 0x000000bc8f4d7220 */ /* 0x000fe20000410000 */
[C---:B------:R-:W-:Y:S01]  /*a9f0*/  FFMA.FTZ R125, R128.reuse, R223, -R129 ;  /* 0x000000df807d7223 */ /* 0x040fe20000010881 */
[----:B------:R-:W-:Y:S01]  /*aa00*/  FFMA.FTZ R129, R128, R203, R78 ;  /* 0x000000cb80817223 */ /* 0x000fe2000001004e */
[C---:B------:R-:W-:Y:S01]  /*aa10*/  FFMA.FTZ R78, R124.reuse, R224, -R141 ;  /* 0x000000e07c4e7223 */ /* 0x040fe2000001088d */
[----:B------:R-:W-:Y:S01]  /*aa20*/  FFMA.FTZ R124, R124, R202, R123 ;  /* 0x000000ca7c7c7223 */ /* 0x000fe2000001007b */
[C---:B------:R-:W-:Y:S01]  /*aa30*/  FMUL.FTZ R123, R121.reuse, R220 ;  /* 0x000000dc797b7220 */ /* 0x040fe20000410000 */
[-C--:B------:R-:W-:Y:S01]  /*aa40*/  FMUL.FTZ R141, R121, R225.reuse ;  /* 0x000000e1798d7220 */ /* 0x080fe20000410000 */
[C---:B------:R-:W-:Y:S01]  /*aa50*/  FMUL.FTZ R128, R119.reuse, R226 ;  /* 0x000000e277807220 */ /* 0x040fe20000410000 */
[----:B------:R-:W-:Y:S01]  /*aa60*/  FFMA.FTZ R77, R144, R214, -R77 ;  /* 0x000000d6904d7223 */ /* 0x000fe2000001084d */
[C---:B------:R-:W-:Y:S01]  /*aa70*/  FFMA.FTZ R121, R122.reuse, R225, -R123 ;  /* 0x000000e17a797223 */ /* 0x040fe2000001087b */
[----:B------:R-:W-:Y:S01]  /*aa80*/  FFMA.FTZ R123, R122, R220, R141 ;  /* 0x000000dc7a7b7223 */ /* 0x000fe2000001008d */
[----:B------:R-:W-:Y:S01]  /*aa90*/  FMUL.FTZ R141, R119, R221 ;  /* 0x000000dd778d7220 */ /* 0x000fe20000410000 */
[----:B------:R-:W-:Y:S01]  /*aaa0*/  FMUL.FTZ R119, R117, R227 ;  /* 0x000000e375777220 */ /* 0x000fe20000410000 */
[----:B------:R-:W-:Y:S01]  /*aab0*/  FMUL.FTZ R107, R139, R186 ;  /* 0x000000ba8b6b7220 */ /* 0x000fe20000410000 */
[----:B0-----:R-:W-:Y:S01]  /*aac0*/  FMUL.FTZ R75, R189, UR37 ;  /* 0x00000025bd4b7c20 */ /* 0x001fe20008410000 */
[----:B------:R-:W-:Y:S01]  /*aad0*/  FFMA.FTZ R122, R120, R226, -R141 ;  /* 0x000000e2787a7223 */ /* 0x000fe2000001088d */
[-C--:B------:R-:W-:Y:S01]  /*aae0*/  FMUL.FTZ R141, R117, R228.reuse ;  /* 0x000000e4758d7220 */ /* 0x080fe20000410000 */
[----:B------:R-:W-:Y:S01]  /*aaf0*/  FFMA.FTZ R119, R118, R228, -R119 ;  /* 0x000000e476777223 */ /* 0x000fe20000010877 */
[----:B------:R-:W-:Y:S01]  /*ab00*/  FFMA.FTZ R120, R120, R221, R128 ;  /* 0x000000dd78787223 */ /* 0x000fe20000010080 */
[----:B------:R-:W-:Y:S01]  /*ab10*/  FFMA.FTZ R128, -R16, R71, R65 ;  /* 0x0000004710807223 */ /* 0x000fe20000010141 */
[----:B------:R-:W-:Y:S01]  /*ab20*/  FFMA.FTZ R117, R118, R227, R141 ;  /* 0x000000e376757223 */ /* 0x000fe2000001008d */
[----:B------:R-:W-:Y:S01]  /*ab30*/  FFMA.FTZ R118, R16, R69, R61 ;  /* 0x0000004510767223 */ /* 0x000fe2000001003d */
[----:B------:R-:W-:Y:S01]  /*ab40*/  FMUL.FTZ R61, R151, R99 ;  /* 0x00000063973d7220 */ /* 0x000fe20000410000 */
[C---:B------:R-:W-:Y:S01]  /*ab50*/  FFMA.FTZ R69, -R15.reuse, R146, R128 ;  /* 0x000000920f457223 */ /* 0x040fe20000010180 */
[----:B------:R-:W-:Y:S01]  /*ab60*/  FFMA.FTZ R107, R140, R211, -R107 ;  /* 0x000000d38c6b7223 */ /* 0x000fe2000001086b */
[----:B------:R-:W-:Y:S01]  /*ab70*/  FFMA.FTZ R65, R15, R64, R118 ;  /* 0x000000400f417223 */ /* 0x000fe20000010076 */
[C---:B------:R-:W-:Y:S01]  /*ab80*/  FFMA.FTZ R64, R152.reuse, R67, R61 ;  /* 0x0000004398407223 */ /* 0x040fe2000001003d */
[----:B------:R-:W-:Y:S01]  /*ab90*/  FFMA.FTZ R61, R152, R99, -R106 ;  /* 0x00000063983d7223 */ /* 0x000fe2000001086a */
[C---:B------:R-:W-:Y:S01]  /*aba0*/  FFMA.FTZ R69, -R14.reuse, R79, R69 ;  /* 0x0000004f0e457223 */ /* 0x040fe20000010145 */
[----:B------:R-:W-:Y:S01]  /*abb0*/  FFMA.FTZ R106, R14, R77, R65 ;  /* 0x0000004d0e6a7223 */ /* 0x000fe20000010041 */
[----:B------:R-:W-:Y:S01]  /*abc0*/  MOV R65, UR33 ;  /* 0x0000002100417c02 */ /* 0x000fe20008000f00 */
[----:B------:R-:W-:Y:S01]  /*abd0*/  FFMA.FTZ R199, R3, R199, R64 ;  /* 0x000000c703c77223 */ /* 0x000fe20000010040 */
[----:B------:R-:W-:Y:S01]  /*abe0*/  FADD.FTZ R61, R100, R61 ;  /* 0x0000003d643d7221 */ /* 0x000fe20000010000 */
[----:B------:R-:W-:Y:S01]  /*abf0*/  FFMA.FTZ R71, R13, R66, R106 ;  /* 0x000000420d477223 */ /* 0x000fe2000001006a */
[----:B------:R-:W-:Y:S01]  /*ac00*/  LEA R60, R65, -R60, 0x1 ;  /* 0x8000003c413c7211 */ /* 0x000fe200078e08ff */
[C---:B------:R-:W-:Y:S01]  /*ac10*/  FMUL.FTZ R65, R153.reuse, R199 ;  /* 0x000000c799417220 */ /* 0x040fe20000410000 */
[----:B------:R-:W-:Y:S01]  /*ac20*/  FMUL.FTZ R64, R153, R61 ;  /* 0x0000003d99407220 */ /* 0x000fe20000410000 */
[----:B------:R-:W-:Y:S01]  /*ac30*/  FFMA.FTZ R100, R12, R107, R71 ;  /* 0x0000006b0c647223 */ /* 0x000fe20000010047 */
[----:B------:R-:W-:Y:S01]  /*ac40*/  FFMA.FTZ R142, -R13, R142, R69 ;  /* 0x0000008e0d8e7223 */ /* 0x000fe20000010145 */
[C---:B------:R-:W-:Y:S01]  /*ac50*/  FFMA.FTZ R66, R154.reuse, R61, -R65 ;  /* 0x0000003d9a427223 */ /* 0x040fe20000010841 */
[----:B------:R-:W-:Y:S01]  /*ac60*/  FFMA.FTZ R65, R154, R199, R64 ;  /* 0x000000c79a417223 */ /* 0x000fe20000010040 */
[----:B------:R-:W-:Y:S01]  /*ac70*/  FFMA.FTZ R69, R11, R68, R100 ;  /* 0x000000440b457223 */ /* 0x000fe20000010064 */
[----:B------:R-:W-:Y:S01]  /*ac80*/  FFMA.FTZ R74, R216, UR49, -R75 ;  /* 0x00000031d84a7c23 */ /* 0x000fe2000801084b */
[----:B------:R-:W-:Y:S01]  /*ac90*/  FADD.FTZ R64, R101, R66 ;  /* 0x0000004265407221 */ /* 0x000fe20000010000 */
[----:B------:R-:W-:Y:S01]  /*aca0*/  FFMA.FTZ R198, R4, R198, R65 ;  /* 0x000000c604c67223 */ /* 0x000fe20000010041 */
[----:B------:R-:W-:Y:S01]  /*acb0*/  FFMA.FTZ R66, R10, R135, R69 ;  /* 0x000000870a427223 */ /* 0x000fe20000010045 */
[----:B------:R-:W-:Y:S01]  /*acc0*/  FMUL.FTZ R101, R190, UR37 ;  /* 0x00000025be657c20 */ /* 0x000fe20008410000 */
[C---:B------:R-:W-:Y:S01]  /*acd0*/  FMUL.FTZ R65, R155.reuse, R64 ;  /* 0x000000409b417220 */ /* 0x040fe20000410000 */
[----:B------:R-:W-:Y:S01]  /*ace0*/  FMUL.FTZ R155, R155, R198 ;  /* 0x000000c69b9b7220 */ /* 0x000fe20000410000 */
[----:B------:R-:W-:Y:S01]  /*acf0*/  FFMA.FTZ R69, R9, R70, R66 ;  /* 0x0000004609457223 */ /* 0x000fe20000010042 */
[----:B------:R-:W-:Y:S01]  /*ad00*/  FFMA.FTZ R101, R218, UR49, -R101 ;  /* 0x00000031da657c23 */ /* 0x000fe20008010865 */
[C---:B------:R-:W-:Y:S01]  /*ad10*/  FFMA.FTZ R66, R156.reuse, R198, R65 ;  /* 0x000000c69c427223 */ /* 0x040fe20000010041 */
[----:B------:R-:W-:Y:S01]  /*ad20*/  FFMA.FTZ R65, R156, R64, -R155 ;  /* 0x000000409c417223 */ /* 0x000fe2000001089b */
[----:B------:R-:W-:Y:S01]  /*ad30*/  FFMA.FTZ R68, R8, R131, R69 ;  /* 0x0000008308447223 */ /* 0x000fe20000010045 */
[----:B------:R-:W-:Y:S01]  /*ad40*/  FMUL.FTZ R101, R16, R101 ;  /* 0x0000006510657220 */ /* 0x000fe20000410000 */
[----:B------:R-:W-:Y:S01]  /*ad50*/  FFMA.FTZ R197, R5, R197, R66 ;  /* 0x000000c505c57223 */ /* 0x000fe20000010042 */
[----:B------:R-:W-:Y:S01]  /*ad60*/  FADD.FTZ R65, R102, R65 ;  /* 0x0000004166417221 */ /* 0x000fe20000010000 */
[----:B------:R-:W-:Y:S01]  /*ad70*/  FFMA.FTZ R71, R7, R76, R68 ;  /* 0x0000004c07477223 */ /* 0x000fe20000010044 */
[----:B------:R-:W-:Y:S01]  /*ad80*/  FMUL.FTZ R106, R186, UR49 ;  /* 0x00000031ba6a7c20 */ /* 0x000fe20008410000 */
[C---:B------:R-:W-:Y:S01]  /*ad90*/  FMUL.FTZ R69, R157.reuse, R197 ;  /* 0x000000c59d457220 */ /* 0x040fe20000410000 */
[----:B------:R-:W-:Y:S01]  /*ada0*/  FMUL.FTZ R66, R157, R65 ;  /* 0x000000419d427220 */ /* 0x000fe20000410000 */
[----:B------:R-:W-:Y:S01]  /*adb0*/  FFMA.FTZ R70, R6, R125, R71 ;  /* 0x0000007d06467223 */ /* 0x000fe20000010047 */
[----:B------:R-:W-:Y:S01]  /*adc0*/  FMUL.FTZ R107, R183, UR37 ;  /* 0x00000025b76b7c20 */ /* 0x000fe20008410000 */
[C---:B------:R-:W-:Y:S01]  /*add0*/  FFMA.FTZ R68, R158.reuse, R65, -R69 ;  /* 0x000000419e447223 */ /* 0x040fe20000010845 */
[----:B------:R-:W-:Y:S01]  /*ade0*/  FFMA.FTZ R69, R158, R197, R66 ;  /* 0x000000c59e457223 */ /* 0x000fe20000010042 */
[----:B------:R-:W-:Y:S01]  /*adf0*/  FFMA.FTZ R71, R5, R78, R70 ;  /* 0x0000004e05477223 */ /* 0x000fe20000010046 */
[----:B------:R-:W-:Y:S01]  /*ae00*/  FMUL.FTZ R70, R191, UR37 ;  /* 0x00000025bf467c20 */ /* 0x000fe20008410000 */
[----:B------:R-:W-:Y:S01]  /*ae10*/  FADD.FTZ R66, R103, R68 ;  /* 0x0000004467427221 */ /* 0x000fe20000010000 */
[----:B------:R-:W-:Y:S01]  /*ae20*/  FFMA.FTZ R196, R6, R196, R69 ;  /* 0x000000c406c47223 */ /* 0x000fe20000010045 */
[----:B------:R-:W-:Y:S01]  /*ae30*/  FFMA.FTZ R68, R4, R121, R71 ;  /* 0x0000007904447223 */ /* 0x000fe20000010047 */
[----:B------:R-:W-:Y:S01]  /*ae40*/  FFMA.FTZ R77, R219, UR49, -R70 ;  /* 0x00000031db4d7c23 */ /* 0x000fe20008010846 */
[C---:B------:R-:W-:Y:S01]  /*ae50*/  FMUL.FTZ R71, R159.reuse, R66 ;  /* 0x000000429f477220 */ /* 0x040fe20000410000 */
[----:B------:R-:W-:Y:S01]  /*ae60*/  FMUL.FTZ R159, R159, R196 ;  /* 0x000000c49f9f7220 */ /* 0x000fe20000410000 */
[----:B------:R-:W-:Y:S01]  /*ae70*/  FFMA.FTZ R69, R3, R122, R68 ;  /* 0x0000007a03457223 */ /* 0x000fe20000010044 */
[----:B------:R-:W-:Y:S01]  /*ae80*/  FMUL.FTZ R78, R191, UR49 ;  /* 0x00000031bf4e7c20 */ /* 0x000fe20008410000 */
[----:B------:R-:W-:Y:S01]  /*ae90*/  FFMA.FTZ R68, R160, R196, R71 ;  /* 0x000000c4a0447223 */ /* 0x000fe20000010047 */
[----:B------:R-:W-:-:S02]  /*aea0*/  HFMA2 R71, -RZ, RZ, 0, 7.8678131103515625e-06 ;  /* 0x00000084ff477431 */ /* 0x000fc400000001ff */
[----:B------:R-:W-:Y:S01]  /*aeb0*/  FFMA.FTZ R159, R160, R66, -R159 ;  /* 0x00000042a09f7223 */ /* 0x000fe2000001089f */
[----:B------:R-:W-:Y:S01]  /*aec0*/  FMUL.FTZ R79, R0, R77 ;  /* 0x0000004d004f7220 */ /* 0x000fe20000410000 */
[----:B------:R-:W-:Y:S01]  /*aed0*/  FFMA.FTZ R68, R7, R195, R68 ;  /* 0x000000c307447223 */ /* 0x000fe20000010044 */
[----:B------:R-:W-:Y:S01]  /*aee0*/  FFMA.FTZ R77, R219, UR37, R78 ;  /* 0x00000025db4d7c23 */ /* 0x000fe2000801004e */
[----:B------:R-:W-:Y:S01]  /*aef0*/  FADD.FTZ R104, R104, R159 ;  /* 0x0000009f68687221 */ /* 0x000fe20000010000 */
[----:B------:R-:W-:Y:S01]  /*af00*/  FMUL.FTZ R103, R190, UR49 ;  /* 0x00000031be677c20 */ /* 0x000fe20008410000 */
[----:B------:R-:W-:Y:S01]  /*af10*/  FFMA.FTZ R219, R52, -R86, R219 ;  /* 0x8000005634db7223 */ /* 0x000fe200000100db */
[----:B------:R-:W-:Y:S01]  /*af20*/  FMUL.FTZ R77, R0, -R77 ;  /* 0x8000004d004d7220 */ /* 0x000fe20000410000 */
[----:B------:R-:W-:Y:S01]  /*af30*/  FMUL.FTZ R139, R139, R211 ;  /* 0x000000d38b8b7220 */ /* 0x000fe20000410000 */
[----:B------:R-:W-:Y:S02]  /*af40*/  IMAD R70, R182, R71, UR28 ;  /* 0x0000001cb6467e24 */ /* 0x000fe4000f8e0247 */
[C---:B------:R-:W-:Y:S01]  /*af50*/  FMUL.FTZ R71, R161.reuse, R68 ;  /* 0x00000044a1477220 */ /* 0x040fe20000410000 */
[-C--:B------:R-:W-:Y:S01]  /*af60*/  FMUL.FTZ R161, R161, R104.reuse ;  /* 0x00000068a1a17220 */ /* 0x080fe20000410000 */
[----:B------:R-:W-:Y:S01]  /*af70*/  FFMA.FTZ R103, R218, UR37, R103 ;  /* 0x00000025da677c23 */ /* 0x000fe20008010067 */
[----:B------:R-:W-:Y:S01]  /*af80*/  FFMA.FTZ R218, R50, -R85, R218 ;  /* 0x8000005532da7223 */ /* 0x000fe200000100da */
[C---:B------:R-:W-:Y:S01]  /*af90*/  FFMA.FTZ R76, R162.reuse, R104, -R71 ;  /* 0x00000068a24c7223 */ /* 0x040fe20000010847 */
[----:B------:R-:W-:Y:S01]  /*afa0*/  FFMA.FTZ R161, R162, R68, R161 ;  /* 0x00000044a2a17223 */ /* 0x000fe200000100a1 */
[----:B------:R0:W-:Y:S01]  /*afb0*/  STS [R70+0x2100], R79 ;  /* 0x0021004f46007388 */ /* 0x0001e20000000800 */
[----:B------:R-:W-:Y:S01]  /*afc0*/  FMUL.FTZ R103, R16, -R103 ;  /* 0x8000006710677220 */ /* 0x000fe20000410000 */
[----:B------:R-:W-:Y:S01]  /*afd0*/  FADD.FTZ R76, R105, R76 ;  /* 0x0000004c694c7221 */ /* 0x000fe20000010000 */
[----:B------:R-:W-:Y:S01]  /*afe0*/  FFMA.FTZ R194, R8, R194, R161 ;  /* 0x000000c208c27223 */ /* 0x000fe200000100a1 */
[----:B------:R1:W-:Y:S01]  /*aff0*/  STS [R70+0x2104], R77 ;  /* 0x0021044d46007388 */ /* 0x0003e20000000800 */
[----:B------:R-:W-:Y:S01]  /*b000*/  FMUL.FTZ R105, R187, UR37 ;  /* 0x00000025bb697c20 */ /* 0x000fe20008410000 */
[C---:B------:R-:W-:Y:S01]  /*b010*/  FMUL.FTZ R71, R163.reuse, R76 ;  /* 0x0000004ca3477220 */ /* 0x040fe20000410000 */
[-C--:B------:R-:W-:Y:S01]  /*b020*/  FMUL.FTZ R163, R163, R194.reuse ;  /* 0x000000c2a3a37220 */ /* 0x080fe20000410000 */
[----:B------:R-:W-:Y:S01]  /*b030*/  STS [R70+0x210c], R103 ;  /* 0x00210c6746007388 */ /* 0x000fe20000000800 */
[----:B------:R-:W-:Y:S01]  /*b040*/  FFMA.FTZ R100, R212, UR49, -R105 ;  /* 0x00000031d4647c23 */ /* 0x000fe20008010869 */
[C---:B------:R-:W-:Y:S01]  /*b050*/  FFMA.FTZ R78, R164.reuse, R194, R71 ;  /* 0x000000c2a44e7223 */ /* 0x040fe20000010047 */
[----:B------:R-:W-:Y:S01]  /*b060*/  FFMA.FTZ R71, R164, R76, -R163 ;  /* 0x0000004ca4477223 */ /* 0x000fe200000108a3 */
[----:B0-----:R-:W-:Y:S01]  /*b070*/  FMUL.FTZ R79, R189, UR49 ;  /* 0x00000031bd4f7c20 */ /* 0x001fe20008410000 */
[----:B------:R0:W-:Y:S01]  /*b080*/  STS [R70+0x2108], R101 ;  /* 0x0021086546007388 */ /* 0x0001e20000000800 */
[----:B------:R-:W-:Y:S01]  /*b090*/  FFMA.FTZ R193, R9, R193, R78 ;  /* 0x000000c109c17223 */ /* 0x000fe2000001004e */
[----:B------:R-:W-:Y:S01]  /*b0a0*/  FADD.FTZ R71, R108, R71 ;  /* 0x000000476c477221 */ /* 0x000fe20000010000 */
[----:B------:R-:W-:Y:S01]  /*b0b0*/  FFMA.FTZ R78, R216, UR37, R79 ;  /* 0x00000025d84e7c23 */ /* 0x000fe2000801004f */
[----:B-1----:R-:W-:Y:S01]  /*b0c0*/  FMUL.FTZ R77, R15, R74 ;  /* 0x0000004a0f4d7220 */ /* 0x002fe20000410000 */
[C---:B------:R-:W-:Y:S01]  /*b0d0*/  FMUL.FTZ R72, R165.reuse, R193 ;  /* 0x000000c1a5487220 */ /* 0x040fe20000410000 */
[-C--:B------:R-:W-:Y:S01]  /*b0e0*/  FMUL.FTZ R73, R165, R71.reuse ;  /* 0x00000047a5497220 */ /* 0x080fe20000410000 */
[----:B------:R-:W-:Y:S01]  /*b0f0*/  FMUL.FTZ R79, R15, -R78 ;  /* 0x8000004e0f4f7220 */ /* 0x000fe20000410000 */
[----:B------:R-:W-:Y:S01]  /*b100*/  FMUL.FTZ R108, R184, UR37 ;  /* 0x00000025b86c7c20 */ /* 0x000fe20008410000 */
[C---:B------:R-:W-:Y:S01]  /*b110*/  FFMA.FTZ R72, R166.reuse, R71, -R72 ;  /* 0x00000047a6487223 */ /* 0x040fe20000010848 */
[----:B------:R-:W-:Y:S01]  /*b120*/  FFMA.FTZ R73, R166, R193, R73 ;  /* 0x000000c1a6497223 */ /* 0x000fe20000010049 */
[----:B------:R1:W-:Y:S01]  /*b130*/  STS [R70+0x2110], R77 ;  /* 0x0021104d46007388 */ /* 0x0003e20000000800 */
[----:B0-----:R-:W-:Y:S01]  /*b140*/  FMUL.FTZ R101, R188, UR49 ;  /* 0x00000031bc657c20 */ /* 0x001fe20008410000 */
[----:B------:R-:W-:Y:S01]  /*b150*/  FADD.FTZ R72, R109, R72 ;  /* 0x000000486d487221 */ /* 0x000fe20000010000 */
[----:B------:R-:W-:Y:S01]  /*b160*/  FFMA.FTZ R192, R10, R192, R73 ;  /* 0x000000c00ac07223 */ /* 0x000fe20000010049 */
[----:B------:R-:W-:Y:S01]  /*b170*/  FMUL.FTZ R73, R188, UR37 ;  /* 0x00000025bc497c20 */ /* 0x000fe20008410000 */
[C---:B------:R-:W-:Y:S01]  /*b180*/  FFMA.FTZ R101, R214.reuse, UR37, R101 ;  /* 0x00000025d6657c23 */ /* 0x040fe20008010065 */
[----:B------:R0:W-:Y:S01]  /*b190*/  STS [R70+0x2114], R79 ;  /* 0x0021144f46007388 */ /* 0x0001e20000000800 */
[----:B------:R-:W-:Y:S01]  /*b1a0*/  FMUL.FTZ R109, R183, UR49 ;  /* 0x00000031b76d7c20 */ /* 0x000fe20008410000 */
[----:B------:R-:W-:Y:S01]  /*b1b0*/  FFMA.FTZ R75, R214, UR49, -R73 ;  /* 0x00000031d64b7c23 */ /* 0x000fe20008010849 */
[C---:B------:R-:W-:Y:S01]  /*b1c0*/  FMUL.FTZ R73, R167.reuse, R192 ;  /* 0x000000c0a7497220 */ /* 0x040fe20000410000 */
[-C--:B------:R-:W-:Y:S01]  /*b1d0*/  FMUL.FTZ R167, R167, R72.reuse ;  /* 0x00000048a7a77220 */ /* 0x080fe20000410000 */
[----:B-1----:R-:W-:Y:S01]  /*b1e0*/  FMUL.FTZ R77, R187, UR49 ;  /* 0x00000031bb4d7c20 */ /* 0x002fe20008410000 */
[----:B------:R-:W-:Y:S01]  /*b1f0*/  FMUL.FTZ R103, R14, R75 ;  /* 0x0000004b0e677220 */ /* 0x000fe20000410000 */
[C---:B------:R-:W-:Y:S01]  /*b200*/  FFMA.FTZ R73, R168.reuse, R72, -R73 ;  /* 0x00000048a8497223 */ /* 0x040fe20000010849 */
[----:B------:R-:W-:Y:S01]  /*b210*/  FFMA.FTZ R168, R168, R192, R167 ;  /* 0x000000c0a8a87223 */ /* 0x000fe200000100a7 */
[----:B------:R-:W-:Y:S01]  /*b220*/  FFMA.FTZ R102, R212, UR37, R77 ;  /* 0x00000025d4667c23 */ /* 0x000fe2000801004d */
[----:B------:R-:W-:Y:S01]  /*b230*/  FMUL.FTZ R77, R13, R100 ;  /* 0x000000640d4d7220 */ /* 0x000fe20000410000 */
[----:B------:R-:W-:Y:S01]  /*b240*/  FADD.FTZ R73, R110, R73 ;  /* 0x000000496e497221 */ /* 0x000fe20000010000 */
[----:B------:R-:W-:Y:S01]  /*b250*/  FFMA.FTZ R201, R11, R201, R168 ;  /* 0x000000c90bc97223 */ /* 0x000fe200000100a8 */
[----:B------:R-:W-:Y:S01]  /*b260*/  FMUL.FTZ R101, R14, -R101 ;  /* 0x800000650e657220 */ /* 0x000fe20000410000 */
[----:B0-----:R-:W-:Y:S01]  /*b270*/  FMUL.FTZ R79, R13, -R102 ;  /* 0x800000660d4f7220 */ /* 0x001fe20000410000 */
[C---:B------:R-:W-:Y:S01]  /*b280*/  FMUL.FTZ R75, R169.reuse, R73 ;  /* 0x00000049a94b7220 */ /* 0x040fe20000410000 */
[-C--:B------:R-:W-:Y:S01]  /*b290*/  FMUL.FTZ R74, R169, R201.reuse ;  /* 0x000000c9a94a7220 */ /* 0x080fe20000410000 */
[----:B------:R-:W-:Y:S01]  /*b2a0*/  FMUL.FTZ R102, R186, UR37 ;  /* 0x00000025ba667c20 */ /* 0x000fe20008410000 */
[----:B------:R0:W-:Y:S01]  /*b2b0*/  STS [R70+0x211c], R101 ;  /* 0x00211c6546007388 */ /* 0x0001e20000000800 */
        /* <DEDUP_REMOVED lines=8> */
[----:B------:R-:W-:Y:S01]  /*b340*/  FFMA.FTZ R139, R140, R186, R139 ;  /* 0x000000ba8c8b7223 */ /* 0x000fe2000001008b */
[C---:B------:R-:W-:Y:S01]  /*b350*/  FMUL.FTZ R75, R171.reuse, R78 ;  /* 0x0000004eab4b7220 */ /* 0x040fe20000410000 */
[-C--:B------:R-:W-:Y:S01]  /*b360*/  FMUL.FTZ R171, R171, R74.reuse ;  /* 0x0000004aabab7220 */ /* 0x080fe20000410000 */
[----:B0-----:R-:W-:Y:S01]  /*b370*/  FFMA.FTZ R101, R211, UR49, -R102 ;  /* 0x00000031d3657c23 */ /* 0x001fe20008010866 */
[----:B------:R0:W-:Y:S01]  /*b380*/  STS [R70+0x2118], R103 ;  /* 0x0021186746007388 */ /* 0x0001e20000000800 */
[C---:B------:R-:W-:Y:S01]  /*b390*/  FFMA.FTZ R100, R172.reuse, R74, R75 ;  /* 0x0000004aac647223 */ /* 0x040fe2000001004b */
[----:B------:R-:W-:Y:S01]  /*b3a0*/  FFMA.FTZ R75, R172, R78, -R171 ;  /* 0x0000004eac4b7223 */ /* 0x000fe200000108ab */
[C---:B------:R-:W-:Y:S01]  /*b3b0*/  FMUL.FTZ R101, R12.reuse, R101 ;  /* 0x000000650c657220 */ /* 0x040fe20000410000 */
[----:B------:R-:W-:Y:S01]  /*b3c0*/  FFMA.FTZ R139, -R12, R139, R142 ;  /* 0x0000008b0c8b7223 */ /* 0x000fe2000001018e */
[----:B------:R-:W-:Y:S01]  /*b3d0*/  FFMA.FTZ R215, R13, R215, R100 ;  /* 0x000000d70dd77223 */ /* 0x000fe20000010064 */
[----:B------:R-:W-:Y:S01]  /*b3e0*/  FMUL.FTZ R100, R185, UR37 ;  /* 0x00000025b9647c20 */ /* 0x000fe20008410000 */
[----:B------:R-:W-:Y:S01]  /*b3f0*/  FADD.FTZ R75, R112, R75 ;  /* 0x0000004b704b7221 */ /* 0x000fe20000010000 */
[----:B------:R2:W-:Y:S01]  /*b400*/  STS [R70+0x2128], R101 ;  /* 0x0021286546007388 */ /* 0x0005e20000000800 */
[----:B-1----:R-:W-:Y:S01]  /*b410*/  FMUL.FTZ R77, R173, R215 ;  /* 0x000000d7ad4d7220 */ /* 0x002fe20000410000 */
[----:B------:R-:W-:Y:S01]  /*b420*/  FFMA.FTZ R102, R209, UR49, -R100 ;  /* 0x00000031d1667c23 */ /* 0x000fe20008010864 */
[-C--:B------:R-:W-:Y:S01]  /*b430*/  FMUL.FTZ R100, R173, R75.reuse ;  /* 0x0000004bad647220 */ /* 0x080fe20000410000 */
[----:B0-----:R-:W-:Y:S01]  /*b440*/  FFMA.FTZ R103, R211, UR37, R106 ;  /* 0x00000025d3677c23 */ /* 0x001fe2000801006a */
[----:B------:R-:W-:Y:S01]  /*b450*/  FMUL.FTZ R112, R127, UR37 ;  /* 0x000000257f707c20 */ /* 0x000fe20008410000 */
[----:B------:R-:W-:Y:S01]  /*b460*/  FMUL.FTZ R79, R11, R102 ;  /* 0x000000660b4f7220 */ /* 0x000fe20000410000 */
[C---:B------:R-:W-:Y:S01]  /*b470*/  FFMA.FTZ R102, R174.reuse, R75, -R77 ;  /* 0x0000004bae667223 */ /* 0x040fe2000001084d */
[----:B------:R-:W-:Y:S01]  /*b480*/  FFMA.FTZ R77, R174, R215, R100 ;  /* 0x000000d7ae4d7223 */ /* 0x000fe20000010064 */
[----:B------:R-:W-:Y:S01]  /*b490*/  FMUL.FTZ R103, R12, -R103 ;  /* 0x800000670c677220 */ /* 0x000fe20000410000 */
[----:B------:R-:W-:Y:S01]  /*b4a0*/  FFMA.FTZ R216, R49, -R84, R216 ;  /* 0x8000005431d87223 */ /* 0x000fe200000100d8 */
[----:B------:R-:W-:Y:S01]  /*b4b0*/  FADD.FTZ R100, R113, R102 ;  /* 0x0000006671647221 */ /* 0x000fe20000010000 */
[----:B------:R-:W-:Y:S01]  /*b4c0*/  FFMA.FTZ R213, R14, R213, R77 ;  /* 0x000000d50ed57223 */ /* 0x000fe2000001004d */
[----:B------:R-:W-:Y:S01]  /*b4d0*/  FMUL.FTZ R102, R185, UR49 ;  /* 0x00000031b9667c20 */ /* 0x000fe20008410000 */
[----:B------:R0:W-:Y:S01]  /*b4e0*/  STS [R70+0x2130], R79 ;  /* 0x0021304f46007388 */ /* 0x0001e20000000800 */
[CC--:B------:R-:W-:Y:S01]  /*b4f0*/  FMUL.FTZ R77, R175.reuse, R100.reuse ;  /* 0x00000064af4d7220 */ /* 0x0c0fe20000410000 */
[-C--:B------:R-:W-:Y:S01]  /*b500*/  FMUL.FTZ R175, R175, R213.reuse ;  /* 0x000000d5afaf7220 */ /* 0x080fe20000410000 */
[----:B------:R-:W-:Y:S01]  /*b510*/  FFMA.FTZ R106, R209, UR37, R102 ;  /* 0x00000025d16a7c23 */ /* 0x000fe20008010066 */
[----:B------:R1:W-:Y:S01]  /*b520*/  STS [R70+0x212c], R103 ;  /* 0x00212c6746007388 */ /* 0x0003e20000000800 */
[C---:B------:R-:W-:Y:S01]  /*b530*/  FFMA.FTZ R102, R176.reuse, R213, R77 ;  /* 0x000000d5b0667223 */ /* 0x040fe2000001004d */
[----:B------:R-:W-:Y:S01]  /*b540*/  FFMA.FTZ R77, R176, R100, -R175 ;  /* 0x00000064b04d7223 */ /* 0x000fe200000108af */
[C---:B--2---:R-:W-:Y:S01]  /*b550*/  FMUL.FTZ R101, R11.reuse, -R106 ;  /* 0x8000006a0b657220 */ /* 0x044fe20000410000 */
[----:B------:R-:W-:Y:S01]  /*b560*/  FFMA.FTZ R138, -R11, R138, R139 ;  /* 0x0000008a0b8a7223 */ /* 0x000fe2000001018b */
[----:B------:R-:W-:Y:S01]  /*b570*/  FFMA.FTZ R210, R15, R210, R102 ;  /* 0x000000d20fd27223 */ /* 0x000fe20000010066 */
[----:B0-----:R-:W-:Y:S01]  /*b580*/  FFMA.FTZ R79, R207, UR49, -R108 ;  /* 0x00000031cf4f7c23 */ /* 0x001fe2000801086c */
[----:B------:R-:W-:Y:S01]  /*b590*/  FADD.FTZ R77, R114, R77 ;  /* 0x0000004d724d7221 */ /* 0x000fe20000010000 */
[----:B------:R-:W-:Y:S01]  /*b5a0*/  FFMA.FTZ R108, R206, UR49, -R107 ;  /* 0x00000031ce6c7c23 */ /* 0x000fe2000801086b */
[CC--:B------:R-:W-:Y:S01]  /*b5b0*/  FMUL.FTZ R102, R177.reuse, R210.reuse ;  /* 0x000000d2b1667220 */ /* 0x0c0fe20000410000 */
[----:B------:R-:W-:Y:S01]  /*b5c0*/  FMUL.FTZ R105, R10, R79 ;  /* 0x0000004f0a697220 */ /* 0x000fe20000410000 */
[-C--:B------:R-:W-:Y:S01]  /*b5d0*/  FMUL.FTZ R79, R177, R77.reuse ;  /* 0x0000004db14f7220 */ /* 0x080fe20000410000 */
[----:B-1----:R-:W-:Y:S01]  /*b5e0*/  FFMA.FTZ R103, R207, UR37, R110 ;  /* 0x00000025cf677c23 */ /* 0x002fe2000801006e */
[C---:B------:R-:W-:Y:S01]  /*b5f0*/  FFMA.FTZ R102, R178.reuse, R77, -R102 ;  /* 0x0000004db2667223 */ /* 0x040fe20000010866 */
[----:B------:R0:W-:Y:S01]  /*b600*/  STS [R70+0x2134], R101 ;  /* 0x0021346546007388 */ /* 0x0001e20000000800 */
[----:B------:R-:W-:Y:S01]  /*b610*/  FFMA.FTZ R79, R178, R210, R79 ;  /* 0x000000d2b24f7223 */ /* 0x000fe2000001004f */
[----:B------:R-:W-:Y:S01]  /*b620*/  FMUL.FTZ R103, R10, -R103 ;  /* 0x800000670a677220 */ /* 0x000fe20000410000 */
[----:B------:R-:W-:Y:S01]  /*b630*/  FADD.FTZ R106, R115, R102 ;  /* 0x00000066736a7221 */ /* 0x000fe20000010000 */
[----:B------:R-:W-:Y:S01]  /*b640*/  FFMA.FTZ R110, R206, UR37, R109 ;  /* 0x00000025ce6e7c23 */ /* 0x000fe2000801006d */
[----:B------:R-:W-:Y:S01]  /*b650*/  FFMA.FTZ R208, R16, R208, R79 ;  /* 0x000000d010d07223 */ /* 0x000fe2000001004f */
[----:B------:R-:W-:Y:S01]  /*b660*/  FFMA.FTZ R107, R205, UR49, -R112 ;  /* 0x00000031cd6b7c23 */ /* 0x000fe20008010870 */
[C---:B------:R-:W-:Y:S01]  /*b670*/  FMUL.FTZ R79, R179.reuse, R106 ;  /* 0x0000006ab34f7220 */ /* 0x040fe20000410000 */
[----:B------:R1:W-:Y:S01]  /*b680*/  STS [R70+0x213c], R103 ;  /* 0x00213c6746007388 */ /* 0x0003e20000000800 */
[----:B------:R-:W-:Y:S01]  /*b690*/  FMUL.FTZ R179, R179, R208 ;  /* 0x000000d0b3b37220 */ /* 0x000fe20000410000 */
[----:B0-----:R-:W-:Y:S01]  /*b6a0*/  FMUL.FTZ R101, R9, R108 ;  /* 0x0000006c09657220 */ /* 0x001fe20000410000 */
[----:B------:R-:W-:Y:S01]  /*b6b0*/  FFMA.FTZ R79, R180, R208, R79 ;  /* 0x000000d0b44f7223 */ /* 0x000fe2000001004f */
[----:B------:R0:W-:Y:S01]  /*b6c0*/  STS [R70+0x2138], R105 ;  /* 0x0021386946007388 */ /* 0x0001e20000000800 */
[----:B------:R-:W-:Y:S01]  /*b6d0*/  FMUL.FTZ R107, R8, R107 ;  /* 0x0000006b086b7220 */ /* 0x000fe20000410000 */
[----:B------:R-:W-:Y:S01]  /*b6e0*/  FMUL.FTZ R112, R127, UR49 ;  /* 0x000000317f707c20 */ /* 0x000fe20008410000 */
[----:B------:R-:W-:Y:S01]  /*b6f0*/  FFMA.FTZ R79, R0, R204, R79 ;  /* 0x000000cc004f7223 */ /* 0x000fe2000001004f */
[----:B------:R2:W-:Y:S01]  /*b700*/  STS [R70+0x2140], R101 ;  /* 0x0021406546007388 */ /* 0x0005e20000000800 */
[----:B------:R-:W-:Y:S01]  /*b710*/  FMUL.FTZ R121, R126, UR49 ;  /* 0x000000317e797c20 */ /* 0x000fe20008410000 */
[----:B-1----:R-:W-:Y:S01]  /*b720*/  FFMA.FTZ R103, R180, R106, -R179 ;  /* 0x0000006ab4677223 */ /* 0x002fe200000108b3 */
[----:B------:R-:W-:Y:S01]  /*b730*/  FMUL.FTZ R102, R79, R86 ;  /* 0x000000564f667220 */ /* 0x000fe20000410000 */
[----:B------:R1:W-:Y:S01]  /*b740*/  STS [R70+0x2148], R107 ;  /* 0x0021486b46007388 */ /* 0x0003e20000000800 */
[----:B------:R-:W-:Y:S01]  /*b750*/  FFMA.FTZ R109, R205, UR37, R112 ;  /* 0x00000025cd6d7c23 */ /* 0x000fe20008010070 */
[----:B------:R-:W-:Y:S01]  /*b760*/  FADD.FTZ R103, R116, R103 ;  /* 0x0000006774677221 */ /* 0x000fe20000010000 */
[----:B0-----:R-:W-:Y:S01]  /*b770*/  FMUL.FTZ R105, R9, -R110 ;  /* 0x8000006e09697220 */ /* 0x001fe20000410000 */
[----:B------:R-:W-:Y:S01]  /*b780*/  FMUL.FTZ R110, R191, R102 ;  /* 0x00000066bf6e7220 */ /* 0x000fe20000410000 */
[----:B------:R-:W-:Y:S01]  /*b790*/  FMUL.FTZ R113, R8, -R109 ;  /* 0x8000006d08717220 */ /* 0x000fe20000410000 */
[----:B--2---:R-:W-:Y:S01]  /*b7a0*/  FMUL.FTZ R101, R208, R85 ;  /* 0x00000055d0657220 */ /* 0x004fe20000410000 */
[----:B------:R-:W-:Y:S01]  /*b7b0*/  FMUL.FTZ R108, R103, R86 ;  /* 0x00000056676c7220 */ /* 0x000fe20000410000 */
[----:B------:R0:W-:Y:S01]  /*b7c0*/  STS [R70+0x2144], R105 ;  /* 0x0021446946007388 */ /* 0x0001e20000000800 */
[----:B------:R-:W-:Y:S01]  /*b7d0*/  FFMA.FTZ R112, R222, UR49, -R111 ;  /* 0x00000031de707c23 */ /* 0x000fe2000801086f */
[----:B-1----:R-:W-:Y:S01]  /*b7e0*/  FMUL.FTZ R107, R190, R101 ;  /* 0x00000065be6b7220 */ /* 0x002fe20000410000 */
[-C--:B------:R-:W-:Y:S01]  /*b7f0*/  FFMA.FTZ R110, R219, R108.reuse, -R110 ;  /* 0x0000006cdb6e7223 */ /* 0x080fe2000001086e */
[----:B------:R-:W-:Y:S01]  /*b800*/  FMUL.FTZ R108, R191, R108 ;  /* 0x0000006cbf6c7220 */ /* 0x000fe20000410000 */
[----:B------:R-:W-:Y:S01]  /*b810*/  FMUL.FTZ R115, R7, R112 ;  /* 0x0000007007737220 */ /* 0x000fe20000410000 */
[----:B------:R1:W-:Y:S01]  /*b820*/  STS [R70+0x214c], R113 ;  /* 0x00214c7146007388 */ /* 0x0003e20000000800 */
[----:B------:R-:W-:Y:S01]  /*b830*/  FADD.FTZ R110, RZ, R110 ;  /* 0x0000006eff6e7221 */ /* 0x000fe20000010000 */
[----:B------:R-:W-:Y:S01]  /*b840*/  FFMA.FTZ R108, R219, R102, R108 ;  /* 0x00000066db6c7223 */ /* 0x000fe2000001006c */
[----:B------:R-:W-:Y:S01]  /*b850*/  FMUL.FTZ R114, R203, UR37 ;  /* 0x00000025cb727c20 */ /* 0x000fe20008410000 */
[----:B0-----:R-:W-:Y:S01]  /*b860*/  FMUL.FTZ R105, R106, R85 ;  /* 0x000000556a697220 */ /* 0x001fe20000410000 */
[----:B------:R0:W-:Y:S01]  /*b870*/  STS [R70+0x2150], R115 ;  /* 0x0021507346007388 */ /* 0x0001e20000000800 */
[----:B------:R-:W-:Y:S01]  /*b880*/  FADD.FTZ R108, RZ, R108 ;  /* 0x0000006cff6c7221 */ /* 0x000fe20000010000 */
[----:B------:R-:W-:Y:S01]  /*b890*/  FFMA.FTZ R214, R48, -R83, R214 ;  /* 0x8000005330d67223 */ /* 0x000fe200000100d6 */
[-C--:B------:R-:W-:Y:S01]  /*b8a0*/  FFMA.FTZ R107, R218, R105.reuse, -R107 ;  /* 0x00000069da6b7223 */ /* 0x080fe2000001086b */
[----:B------:R-:W-:Y:S01]  /*b8b0*/  FMUL.FTZ R105, R190, R105 ;  /* 0x00000069be697220 */ /* 0x000fe20000410000 */
[----:B-1----:R-:W-:Y:S01]  /*b8c0*/  FMUL.FTZ R113, R100, R83 ;  /* 0x0000005364717220 */ /* 0x002fe20000410000 */
[----:B------:R-:W-:Y:S01]  /*b8d0*/  FFMA.FTZ R137, -R10, R137, R138 ;  /* 0x000000890a897223 */ /* 0x000fe2000001018a */
[----:B------:R-:W-:Y:S01]  /*b8e0*/  FADD.FTZ R107, R110, R107 ;  /* 0x0000006b6e6b7221 */ /* 0x000fe20000010000 */
[----:B------:R-:W-:Y:S01]  /*b8f0*/  FFMA.FTZ R105, R218, R101, R105 ;  /* 0x00000065da697223 */ /* 0x000fe20000010069 */
[-C--:B------:R-:W-:Y:S01]  /*b900*/  FMUL.FTZ R110, R77, R84.reuse ;  /* 0x000000544d6e7220 */ /* 0x080fe20000410000 */
[----:B------:R-:W-:Y:S01]  /*b910*/  FFMA.FTZ R116, R222, UR37, R121 ;  /* 0x00000025de747c23 */ /* 0x000fe20008010079 */
[----:B------:R-:W-:Y:S01]  /*b920*/  FFMA.FTZ R121, R223, UR49, -R114 ;  /* 0x00000031df797c23 */ /* 0x000fe20008010872 */
[----:B------:R-:W-:Y:S01]  /*b930*/  FADD.FTZ R109, R108, R105 ;  /* 0x000000696c6d7221 */ /* 0x000fe20000010000 */
[----:B------:R-:W-:Y:S01]  /*b940*/  FMUL.FTZ R108, R210, R84 ;  /* 0x00000054d26c7220 */ /* 0x000fe20000410000 */
[----:B------:R-:W-:Y:S01]  /*b950*/  FMUL.FTZ R105, R213, R83 ;  /* 0x00000053d5697220 */ /* 0x000fe20000410000 */
[----:B------:R-:W-:Y:S01]  /*b960*/  FFMA.FTZ R134, -R9, R134, R137 ;  /* 0x0000008609867223 */ /* 0x000fe20000010189 */
[----:B------:R-:W-:Y:S01]  /*b970*/  FFMA.FTZ R212, R47, -R82, R212 ;  /* 0x800000522fd47223 */ /* 0x000fe200000100d4 */
[----:B------:R-:W-:Y:S01]  /*b980*/  FMUL.FTZ R111, R189, R108 ;  /* 0x0000006cbd6f7220 */ /* 0x000fe20000410000 */
[----:B0-----:R-:W-:Y:S01]  /*b990*/  FMUL.FTZ R115, R188, R105 ;  /* 0x00000069bc737220 */ /* 0x001fe20000410000 */
[----:B------:R-:W-:Y:S01]  /*b9a0*/  FFMA.FTZ R133, -R8, R133, R134 ;  /* 0x0000008508857223 */ /* 0x000fe20000010186 */
[----:B------:R-:W-:Y:S01]  /*b9b0*/  FFMA.FTZ R211, R45, -R81, R211 ;  /* 0x800000512dd37223 */ /* 0x000fe200000100d3 */
[-C--:B------:R-:W-:Y:S01]  /*b9c0*/  FFMA.FTZ R112, R216, R110.reuse, -R111 ;  /* 0x0000006ed8707223 */ /* 0x080fe2000001086f */
[----:B------:R-:W-:Y:S01]  /*b9d0*/  FMUL.FTZ R111, R189, R110 ;  /* 0x0000006ebd6f7220 */ /* 0x000fe20000410000 */
[-C--:B------:R-:W-:Y:S01]  /*b9e0*/  FFMA.FTZ R114, R214, R113.reuse, -R115 ;  /* 0x00000071d6727223 */ /* 0x080fe20000010873 */
[----:B------:R-:W-:Y:S01]  /*b9f0*/  FMUL.FTZ R113, R188, R113 ;  /* 0x00000071bc717220 */ /* 0x000fe20000410000 */
[C---:B------:R-:W-:Y:S01]  /*ba00*/  FFMA.FTZ R130, -R7.reuse, R130, R133 ;  /* 0x0000008207827223 */ /* 0x040fe20000010185 */
[----:B------:R-:W-:Y:S01]  /*ba10*/  FFMA.FTZ R110, R216, R108, R111 ;  /* 0x0000006cd86e7223 */ /* 0x000fe2000001006f */
[----:B------:R-:W-:Y:S01]  /*ba20*/  FMUL.FTZ R115, R7, -R116 ;  /* 0x8000007407737220 */ /* 0x000fe20000410000 */
[----:B------:R-:W-:Y:S01]  /*ba30*/  FADD.FTZ R107, R107, R112 ;  /* 0x000000706b6b7221 */ /* 0x000fe20000010000 */
[----:B------:R-:W-:Y:S01]  /*ba40*/  FFMA.FTZ R129, -R6, R129, R130 ;  /* 0x0000008106817223 */ /* 0x000fe20000010182 */
[----:B------:R-:W-:Y:S01]  /*ba50*/  FADD.FTZ R109, R109, R110 ;  /* 0x0000006e6d6d7221 */ /* 0x000fe20000010000 */
[----:B------:R-:W-:Y:S01]  /*ba60*/  FFMA.FTZ R110, R214, R105, R113 ;  /* 0x00000069d66e7223 */ /* 0x000fe20000010071 */
[----:B------:R-:W-:Y:S01]  /*ba70*/  FMUL.FTZ R112, R74, R81 ;  /* 0x000000514a707220 */ /* 0x000fe20000410000 */
[----:B------:R-:W-:Y:S01]  /*ba80*/  FMUL.FTZ R111, R75, R82 ;  /* 0x000000524b6f7220 */ /* 0x000fe20000410000 */
[----:B------:R-:W-:Y:S01]  /*ba90*/  FFMA.FTZ R124, -R5, R124, R129 ;  /* 0x0000007c057c7223 */ /* 0x000fe20000010181 */
[----:B------:R-:W-:Y:S01]  /*baa0*/  FADD.FTZ R109, R109, R110 ;  /* 0x0000006e6d6d7221 */ /* 0x000fe20000010000 */
[----:B------:R-:W-:Y:S01]  /*bab0*/  FMUL.FTZ R110, R215, R82 ;  /* 0x00000052d76e7220 */ /* 0x000fe20000410000 */
[----:B------:R0:W-:Y:S01]  /*bac0*/  STS [R70+0x2154], R115 ;  /* 0x0021547346007388 */ /* 0x0001e20000000800 */
[----:B------:R-:W-:Y:S01]  /*bad0*/  FADD.FTZ R107, R107, R114 ;  /* 0x000000726b6b7221 */ /* 0x000fe20000010000 */
[----:B------:R-:W-:Y:S01]  /*bae0*/  FMUL.FTZ R118, R203, UR49 ;  /* 0x00000031cb767c20 */ /* 0x000fe20008410000 */
[C---:B------:R-:W-:Y:S01]  /*baf0*/  FMUL.FTZ R113, R187.reuse, R110 ;  /* 0x0000006ebb717220 */ /* 0x040fe20000410000 */
[----:B------:R-:W-:Y:S01]  /*bb00*/  FMUL.FTZ R114, R186, R112 ;  /* 0x00000070ba727220 */ /* 0x000fe20000410000 */
[----:B------:R-:W-:Y:S01]  /*bb10*/  FFMA.FTZ R124, -R4, R123, R124 ;  /* 0x0000007b047c7223 */ /* 0x000fe2000001017c */
[----:B------:R-:W-:Y:S01]  /*bb20*/  FMUL.FTZ R123, R202, UR37 ;  /* 0x00000025ca7b7c20 */ /* 0x000fe20008410000 */
[-C--:B------:R-:W-:Y:S01]  /*bb30*/  FFMA.FTZ R116, R212, R111.reuse, -R113 ;  /* 0x0000006fd4747223 */ /* 0x080fe20000010871 */
[----:B------:R-:W-:Y:S01]  /*bb40*/  FMUL.FTZ R111, R187, R111 ;  /* 0x0000006fbb6f7220 */ /* 0x000fe20000410000 */
[----:B------:R-:W-:Y:S01]  /*bb50*/  FFMA.FTZ R113, R223, UR37, R118 ;  /* 0x00000025df717c23 */ /* 0x000fe20008010076 */
[----:B0-----:R-:W-:Y:S01]  /*bb60*/  FMUL.FTZ R115, R78, R81 ;  /* 0x000000514e737220 */ /* 0x001fe20000410000 */
[----:B------:R-:W-:Y:S01]  /*bb70*/  FFMA.FTZ R120, -R3, R120, R124 ;  /* 0x0000007803787223 */ /* 0x000fe2000001017c */
[----:B------:R-:W-:Y:S01]  /*bb80*/  FFMA.FTZ R124, R224, UR49, -R123 ;  /* 0x00000031e07c7c23 */ /* 0x000fe2000801087b */
[----:B------:R-:W-:Y:S01]  /*bb90*/  FADD.FTZ R107, R107, R116 ;  /* 0x000000746b6b7221 */ /* 0x000fe20000010000 */
[-C--:B------:R-:W-:Y:S01]  /*bba0*/  FFMA.FTZ R122, R211, R115.reuse, -R114 ;  /* 0x00000073d37a7223 */ /* 0x080fe20000010872 */
[----:B------:R-:W-:Y:S01]  /*bbb0*/  FFMA.FTZ R114, R212, R110, R111 ;  /* 0x0000006ed4727223 */ /* 0x000fe2000001006f */
[----:B------:R-:W-:Y:S01]  /*bbc0*/  FMUL.FTZ R118, R186, R115 ;  /* 0x00000073ba767220 */ /* 0x000fe20000410000 */
[----:B------:R-:W-:Y:S01]  /*bbd0*/  FMUL.FTZ R111, R5, R124 ;  /* 0x0000007c056f7220 */ /* 0x000fe20000410000 */
[----:B------:R-:W-:Y:S01]  /*bbe0*/  FADD.FTZ R107, R107, R122 ;  /* 0x0000007a6b6b7221 */ /* 0x000fe20000010000 */
[----:B------:R-:W-:Y:S01]  /*bbf0*/  FADD.FTZ R109, R109, R114 ;  /* 0x000000726d6d7221 */ /* 0x000fe20000010000 */
[----:B------:R-:W-:Y:S01]  /*bc00*/  FFMA.FTZ R118, R211, R112, R118 ;  /* 0x00000070d3767223 */ /* 0x000fe20000010076 */
[-C--:B------:R-:W-:Y:S01]  /*bc10*/  FMUL.FTZ R114, R201, R56.reuse ;  /* 0x00000038c9727220 */ /* 0x080fe20000410000 */
[-C--:B------:R-:W-:Y:S01]  /*bc20*/  FFMA.FTZ R209, R44, -R56.reuse, R209 ;  /* 0x800000382cd17223 */ /* 0x080fe200000100d1 */
[----:B------:R-:W-:Y:S01]  /*bc30*/  FMUL.FTZ R116, R192, R51 ;  /* 0x00000033c0747220 */ /* 0x000fe20000410000 */
[----:B------:R-:W-:Y:S01]  /*bc40*/  FADD.FTZ R109, R109, R118 ;  /* 0x000000766d6d7221 */ /* 0x000fe20000010000 */
[----:B------:R-:W-:Y:S01]  /*bc50*/  FMUL.FTZ R118, R73, R56 ;  /* 0x0000003849767220 */ /* 0x000fe20000410000 */
[----:B------:R-:W-:Y:S01]  /*bc60*/  FMUL.FTZ R122, R185, R114 ;  /* 0x00000072b97a7220 */ /* 0x000fe20000410000 */
[----:B------:R-:W-:Y:S01]  /*bc70*/  FMUL.FTZ R113, R6, -R113 ;  /* 0x8000007106717220 */ /* 0x000fe20000410000 */
[----:B------:R0:W-:Y:S01]  /*bc80*/  STS [R70+0x2160], R111 ;  /* 0x0021606f46007388 */ /* 0x0001e20000000800 */
[----:B------:R-:W-:Y:S01]  /*bc90*/  FMUL.FTZ R128, R220, UR37 ;  /* 0x00000025dc807c20 */ /* 0x000fe20008410000 */
[----:B------:R-:W-:Y:S01]  /*bca0*/  FFMA.FTZ R207, R43, -R51, R207 ;  /* 0x800000332bcf7223 */ /* 0x000fe200000100cf */
[----:B------:R-:W-:Y:S01]  /*bcb0*/  FMUL.FTZ R124, R184, R116 ;  /* 0x00000074b87c7220 */ /* 0x000fe20000410000 */
[-C--:B------:R-:W-:Y:S01]  /*bcc0*/  FFMA.FTZ R122, R209, R118.reuse, -R122 ;  /* 0x00000076d17a7223 */ /* 0x080fe2000001087a */
[----:B------:R1:W-:Y:S01]  /*bcd0*/  STS [R70+0x215c], R113 ;  /* 0x00215c7146007388 */ /* 0x0003e20000000800 */
[----:B------:R-:W-:Y:S01]  /*bce0*/  FMUL.FTZ R118, R185, R118 ;  /* 0x00000076b9767220 */ /* 0x000fe20000410000 */
[----:B------:R-:W-:Y:S01]  /*bcf0*/  FMUL.FTZ R121, R6, R121 ;  /* 0x0000007906797220 */ /* 0x000fe20000410000 */
[----:B------:R-:W-:Y:S01]  /*bd00*/  FADD.FTZ R107, R107, R122 ;  /* 0x0000007a6b6b7221 */ /* 0x000fe20000010000 */
[----:B------:R-:W-:Y:S01]  /*bd10*/  FMUL.FTZ R115, R202, UR49 ;  /* 0x00000031ca737c20 */ /* 0x000fe20008410000 */
[----:B0-----:R-:W-:Y:S01]  /*bd20*/  FMUL.FTZ R111, R72, R51 ;  /* 0x00000033486f7220 */ /* 0x001fe20000410000 */
[----:B------:R-:W-:Y:S01]  /*bd30*/  FFMA.FTZ R118, R209, R114, R118 ;  /* 0x00000072d1767223 */ /* 0x000fe20000010076 */
[----:B------:R0:W-:Y:S01]  /*bd40*/  STS [R70+0x2158], R121 ;  /* 0x0021587946007388 */ /* 0x0001e20000000800 */
[----:B------:R-:W-:Y:S01]  /*bd50*/  FFMA.FTZ R130, R224, UR37, R115 ;  /* 0x00000025e0827c23 */ /* 0x000fe20008010073 */
[-C--:B------:R-:W-:Y:S01]  /*bd60*/  FFMA.FTZ R206, R42, -R46.reuse, R206 ;  /* 0x8000002e2ace7223 */ /* 0x080fe200000100ce */
[----:B-1----:R-:W-:Y:S01]  /*bd70*/  FFMA.FTZ R113, R225, UR49, -R128 ;  /* 0x00000031e1717c23 */ /* 0x002fe20008010880 */
[-C--:B------:R-:W-:Y:S01]  /*bd80*/  FFMA.FTZ R128, R207, R111.reuse, -R124 ;  /* 0x0000006fcf807223 */ /* 0x080fe2000001087c */
[----:B------:R-:W-:Y:S01]  /*bd90*/  FMUL.FTZ R124, R184, R111 ;  /* 0x0000006fb87c7220 */ /* 0x000fe20000410000 */
[----:B------:R-:W-:Y:S01]  /*bda0*/  FADD.FTZ R109, R109, R118 ;  /* 0x000000766d6d7221 */ /* 0x000fe20000010000 */
[----:B------:R-:W-:Y:S01]  /*bdb0*/  FMUL.FTZ R118, R194, R41 ;  /* 0x00000029c2767220 */ /* 0x000fe20000410000 */
[----:B------:R-:W-:Y:S01]  /*bdc0*/  FADD.FTZ R128, R107, R128 ;  /* 0x000000806b807221 */ /* 0x000fe20000010000 */
[----:B------:R-:W-:Y:S01]  /*bdd0*/  FMUL.FTZ R107, R193, R46 ;  /* 0x0000002ec16b7220 */ /* 0x000fe20000410000 */
[----:B0-----:R-:W-:Y:S01]  /*bde0*/  FMUL.FTZ R121, R4, R113 ;  /* 0x0000007104797220 */ /* 0x001fe20000410000 */
[----:B------:R-:W-:Y:S01]  /*bdf0*/  FFMA.FTZ R124, R207, R116, R124 ;  /* 0x00000074cf7c7223 */ /* 0x000fe2000001007c */
[----:B------:R-:W-:Y:S01]  /*be00*/  FMUL.FTZ R111, R71, R46 ;  /* 0x0000002e476f7220 */ /* 0x000fe20000410000 */
[----:B------:R-:W-:Y:S01]  /*be10*/  FMUL.FTZ R113, R183, R107 ;  /* 0x0000006bb7717220 */ /* 0x000fe20000410000 */
[----:B------:R-:W-:Y:S01]  /*be20*/  FMUL.FTZ R115, R5, -R130 ;  /* 0x8000008205737220 */ /* 0x000fe20000410000 */
[----:B------:R-:W-:Y:S01]  /*be30*/  FADD.FTZ R109, R109, R124 ;  /* 0x0000007c6d6d7221 */ /* 0x000fe20000010000 */
[----:B------:R-:W-:Y:S01]  /*be40*/  FMUL.FTZ R130, R220, UR49 ;  /* 0x00000031dc827c20 */ /* 0x000fe20008410000 */
[-C--:B------:R-:W-:Y:S01]  /*be50*/  FFMA.FTZ R205, R40, -R41.reuse, R205 ;  /* 0x8000002928cd7223 */ /* 0x080fe200000100cd */
[----:B------:R-:W-:Y:S01]  /*be60*/  FMUL.FTZ R124, R76, R41 ;  /* 0x000000294c7c7220 */ /* 0x000fe20000410000 */
[----:B------:R-:W-:Y:S01]  /*be70*/  FMUL.FTZ R122, R127, R118 ;  /* 0x000000767f7a7220 */ /* 0x000fe20000410000 */
[-C--:B------:R-:W-:Y:S01]  /*be80*/  FFMA.FTZ R113, R206, R111.reuse, -R113 ;  /* 0x0000006fce717223 */ /* 0x080fe20000010871 */
[----:B------:R-:W-:Y:S01]  /*be90*/  FMUL.FTZ R111, R183, R111 ;  /* 0x0000006fb76f7220 */ /* 0x000fe20000410000 */
[----:B------:R0:W-:Y:S01]  /*bea0*/  STS [R70+0x2164], R115 ;  /* 0x0021647346007388 */ /* 0x0001e20000000800 */
[----:B------:R-:W-:Y:S01]  /*beb0*/  FMUL.FTZ R123, R221, UR37 ;  /* 0x00000025dd7b7c20 */ /* 0x000fe20008410000 */
[----:B------:R-:W-:Y:S01]  /*bec0*/  FADD.FTZ R113, R128, R113 ;  /* 0x0000007180717221 */ /* 0x000fe20000010000 */
[----:B------:R-:W-:Y:S01]  /*bed0*/  FFMA.FTZ R222, R39, -R37, R222 ;  /* 0x8000002527de7223 */ /* 0x000fe200000100de */
[----:B------:R1:W-:Y:S01]  /*bee0*/  STS [R70+0x2168], R121 ;  /* 0x0021687946007388 */ /* 0x0003e20000000800 */
[----:B------:R-:W-:Y:S01]  /*bef0*/  FFMA.FTZ R132, R226, UR49, -R123 ;  /* 0x00000031e2847c23 */ /* 0x000fe2000801087b */
[----:B------:R-:W-:Y:S01]  /*bf00*/  FFMA.FTZ R223, R38, -R33, R223 ;  /* 0x8000002126df7223 */ /* 0x000fe200000100df */
[----:B------:R-:W-:Y:S01]  /*bf10*/  FMUL.FTZ R123, R221, UR49 ;  /* 0x00000031dd7b7c20 */ /* 0x000fe20008410000 */
[----:B------:R-:W-:Y:S01]  /*bf20*/  FMUL.FTZ R131, R227, UR49 ;  /* 0x00000031e3837c20 */ /* 0x000fe20008410000 */
[----:B------:R-:W-:Y:S01]  /*bf30*/  FMUL.FTZ R125, R3, R132 ;  /* 0x00000084037d7220 */ /* 0x000fe20000410000 */
[----:B0-----:R-:W-:Y:S01]  /*bf40*/  FFMA.FTZ R115, R225, UR37, R130 ;  /* 0x00000025e1737c23 */ /* 0x001fe20008010082 */
[-C--:B------:R-:W-:Y:S01]  /*bf50*/  FFMA.FTZ R130, R205, R124.reuse, -R122 ;  /* 0x0000007ccd827223 */ /* 0x080fe2000001087a */
[----:B------:R-:W-:Y:S01]  /*bf60*/  FFMA.FTZ R122, R206, R107, R111 ;  /* 0x0000006bce7a7223 */ /* 0x000fe2000001006f */
[----:B------:R-:W-:Y:S01]  /*bf70*/  FMUL.FTZ R124, R127, R124 ;  /* 0x0000007c7f7c7220 */ /* 0x000fe20000410000 */
[----:B-1----:R-:W-:Y:S01]  /*bf80*/  FMUL.FTZ R121, R4, -R115 ;  /* 0x8000007304797220 */ /* 0x002fe20000410000 */
[----:B------:R-:W-:Y:S01]  /*bf90*/  FMUL.FTZ R111, R104, R37 ;  /* 0x00000025686f7220 */ /* 0x000fe20000410000 */
[----:B------:R-:W-:Y:S01]  /*bfa0*/  FADD.FTZ R109, R109, R122 ;  /* 0x0000007a6d6d7221 */ /* 0x000fe20000010000 */
[----:B------:R-:W-:Y:S01]  /*bfb0*/  FFMA.FTZ R124, R205, R118, R124 ;  /* 0x00000076cd7c7223 */ /* 0x000fe2000001007c */
[-C--:B------:R-:W-:Y:S01]  /*bfc0*/  FMUL.FTZ R122, R196, R33.reuse ;  /* 0x00000021c47a7220 */ /* 0x080fe20000410000 */
[----:B------:R-:W-:Y:S01]  /*bfd0*/  FADD.FTZ R113, R113, R130 ;  /* 0x0000008271717221 */ /* 0x000fe20000010000 */
[----:B------:R-:W-:Y:S01]  /*bfe0*/  FMUL.FTZ R130, R66, R33 ;  /* 0x0000002142827220 */ /* 0x000fe20000410000 */
[----:B------:R-:W-:Y:S01]  /*bff0*/  FADD.FTZ R124, R109, R124 ;  /* 0x0000007c6d7c7221 */ /* 0x000fe20000010000 */
[----:B------:R-:W-:Y:S01]  /*c000*/  FMUL.FTZ R109, R68, R37 ;  /* 0x00000025446d7220 */ /* 0x000fe20000410000 */
[----:B------:R-:W-:Y:S01]  /*c010*/  FMUL.FTZ R132, R203, R122 ;  /* 0x0000007acb847220 */ /* 0x000fe20000410000 */
[----:B------:R-:W-:Y:S01]  /*c020*/  FFMA.FTZ R134, R226, UR37, R123 ;  /* 0x00000025e2867c23 */ /* 0x000fe2000801007b */
[----:B------:R0:W-:Y:S01]  /*c030*/  STS [R70+0x216c], R121 ;  /* 0x00216c7946007388 */ /* 0x0001e20000000800 */
[----:B------:R-:W-:Y:S01]  /*c040*/  FMUL.FTZ R115, R126, R109 ;  /* 0x0000006d7e737220 */ /* 0x000fe20000410000 */
[-C--:B------:R-:W-:Y:S01]  /*c050*/  FFMA.FTZ R132, R223, R130.reuse, -R132 ;  /* 0x00000082df847223 */ /* 0x080fe20000010884 */
[----:B------:R-:W-:Y:S01]  /*c060*/  FMUL.FTZ R130, R203, R130 ;  /* 0x00000082cb827220 */ /* 0x000fe20000410000 */
[----:B------:R-:W-:Y:S01]  /*c070*/  FMUL.FTZ R123, R3, -R134 ;  /* 0x80000086037b7220 */ /* 0x000fe20000410000 */
[-C--:B------:R-:W-:Y:S01]  /*c080*/  FFMA.FTZ R128, R222, R111.reuse, -R115 ;  /* 0x0000006fde807223 */ /* 0x080fe20000010873 */
[----:B------:R-:W-:Y:S01]  /*c090*/  FMUL.FTZ R111, R126, R111 ;  /* 0x0000006f7e6f7220 */ /* 0x000fe20000410000 */
[----:B------:R-:W-:Y:S01]  /*c0a0*/  FFMA.FTZ R130, R223, R122, R130 ;  /* 0x0000007adf827223 */ /* 0x000fe20000010082 */
[----:B------:R1:W-:Y:S01]  /*c0b0*/  STS [R70+0x2170], R125 ;  /* 0x0021707d46007388 */ /* 0x0003e20000000800 */
[----:B------:R-:W-:Y:S01]  /*c0c0*/  FADD.FTZ R113, R113, R128 ;  /* 0x0000008071717221 */ /* 0x000fe20000010000 */
[----:B------:R-:W-:Y:S01]  /*c0d0*/  FFMA.FTZ R111, R222, R109, R111 ;  /* 0x0000006dde6f7223 */ /* 0x000fe2000001006f */
[----:B0-----:R-:W-:Y:S01]  /*c0e0*/  FMUL.FTZ R121, R227, UR37 ;  /* 0x00000025e3797c20 */ /* 0x001fe20008410000 */
[----:B------:R0:W-:Y:S01]  /*c0f0*/  STS [R70+0x2174], R123 ;  /* 0x0021747b46007388 */ /* 0x0001e20000000800 */
[-C--:B------:R-:W-:Y:S01]  /*c100*/  FFMA.FTZ R225, R35, -R31.reuse, R225 ;  /* 0x8000001f23e17223 */ /* 0x080fe200000100e1 */
[----:B------:R-:W-:Y:S01]  /*c110*/  FADD.FTZ R111, R124, R111 ;  /* 0x0000006f7c6f7221 */ /* 0x000fe20000010000 */
[----:B------:R-:W-:Y:S01]  /*c120*/  FMUL.FTZ R124, R198, R31 ;  /* 0x0000001fc67c7220 */ /* 0x000fe20000410000 */
[----:B------:R-:W-:Y:S01]  /*c130*/  FFMA.FTZ R121, R228, UR49, -R121 ;  /* 0x00000031e4797c23 */ /* 0x000fe20008010879 */
[-C--:B------:R-:W-:Y:S01]  /*c140*/  FFMA.FTZ R224, R36, -R32.reuse, R224 ;  /* 0x8000002024e07223 */ /* 0x080fe200000100e0 */
[----:B------:R-:W-:Y:S01]  /*c150*/  FADD.FTZ R130, R111, R130 ;  /* 0x000000826f827221 */ /* 0x000fe20000010000 */
[----:B------:R-:W-:Y:S01]  /*c160*/  FMUL.FTZ R111, R197, R32 ;  /* 0x00000020c56f7220 */ /* 0x000fe20000410000 */
[----:B------:R-:W-:Y:S01]  /*c170*/  FMUL.FTZ R128, R220, R124 ;  /* 0x0000007cdc807220 */ /* 0x000fe20000410000 */
[----:B-1----:R-:W-:Y:S01]  /*c180*/  FMUL.FTZ R125, R2, R121 ;  /* 0x00000079027d7220 */ /* 0x002fe20000410000 */
[----:B0-----:R-:W-:Y:S01]  /*c190*/  FMUL.FTZ R123, R64, R31 ;  /* 0x0000001f407b7220 */ /* 0x001fe20000410000 */
[----:B------:R-:W-:Y:S01]  /*c1a0*/  FMUL.FTZ R115, R65, R32 ;  /* 0x0000002041737220 */ /* 0x000fe20000410000 */
[----:B------:R-:W-:Y:S01]  /*c1b0*/  FMUL.FTZ R121, R202, R111 ;  /* 0x0000006fca797220 */ /* 0x000fe20000410000 */
[----:B------:R-:W-:Y:S01]  /*c1c0*/  FFMA.FTZ R131, R228, UR37, R131 ;  /* 0x00000025e4837c23 */ /* 0x000fe20008010083 */
[-C--:B------:R-:W-:Y:S01]  /*c1d0*/  FFMA.FTZ R134, R225, R123.reuse, -R128 ;  /* 0x0000007be1867223 */ /* 0x080fe20000010880 */
[----:B------:R-:W-:Y:S01]  /*c1e0*/  FMUL.FTZ R128, R220, R123 ;  /* 0x0000007bdc807220 */ /* 0x000fe20000410000 */
[----:B------:R-:W-:Y:S01]  /*c1f0*/  FFMA.FTZ R121, R224, R115, -R121 ;  /* 0x00000073e0797223 */ /* 0x000fe20000010879 */
[----:B------:R-:W-:Y:S01]  /*c200*/  FMUL.FTZ R123, R2, -R131 ;  /* 0x80000083027b7220 */ /* 0x000fe20000410000 */
[----:B------:R-:W-:Y:S01]  /*c210*/  FADD.FTZ R132, R113, R132 ;  /* 0x0000008471847221 */ /* 0x000fe20000010000 */
[----:B------:R-:W-:Y:S01]  /*c220*/  FMUL.FTZ R115, R202, R115 ;  /* 0x00000073ca737220 */ /* 0x000fe20000410000 */
[-C--:B------:R-:W-:Y:S01]  /*c230*/  FMUL.FTZ R113, R199, R30.reuse ;  /* 0x0000001ec7717220 */ /* 0x080fe20000410000 */
[----:B------:R0:W-:Y:S01]  /*c240*/  STS [R70+0x2178], R125 ;  /* 0x0021787d46007388 */ /* 0x0001e20000000800 */
[----:B------:R-:W-:Y:S01]  /*c250*/  FFMA.FTZ R226, R34, -R30, R226 ;  /* 0x8000001e22e27223 */ /* 0x000fe200000100e2 */
[----:B------:R-:W-:Y:S01]  /*c260*/  FFMA.FTZ R115, R224, R111, R115 ;  /* 0x0000006fe0737223 */ /* 0x000fe20000010073 */
[----:B------:R-:W-:Y:S01]  /*c270*/  FMUL.FTZ R129, R221, R113 ;  /* 0x00000071dd817220 */ /* 0x000fe20000410000 */
[----:B------:R1:W-:Y:S01]  /*c280*/  STS [R70+0x217c], R123 ;  /* 0x00217c7b46007388 */ /* 0x0003e20000000800 */
[----:B------:R-:W-:Y:S01]  /*c290*/  FFMA.FTZ R128, R225, R124, R128 ;  /* 0x0000007ce1807223 */ /* 0x000fe20000010080 */
[----:B------:R-:W-:Y:S01]  /*c2a0*/  FADD.FTZ R115, R130, R115 ;  /* 0x0000007382737221 */ /* 0x000fe20000010000 */
[----:B------:R-:W-:Y:S01]  /*c2b0*/  FADD.FTZ R121, R132, R121 ;  /* 0x0000007984797221 */ /* 0x000fe20000010000 */
[----:B------:R-:W-:Y:S01]  /*c2c0*/  FMUL.FTZ R132, R67, UR48 ;  /* 0x0000003043847c20 */ /* 0x000fe20008410000 */
[----:B------:R-:W-:Y:S01]  /*c2d0*/  FMUL.FTZ R137, R196, UR48 ;  /* 0x00000030c4897c20 */ /* 0x000fe20008410000 */
[----:B0-----:R-:W-:Y:S01]  /*c2e0*/  FMUL.FTZ R125, R61, R30 ;  /* 0x0000001e3d7d7220 */ /* 0x001fe20000410000 */
[----:B------:R-:W-:Y:S01]  /*c2f0*/  FADD.FTZ R115, R115, R128 ;  /* 0x0000008073737221 */ /* 0x000fe20000010000 */
[----:B------:R-:W-:Y:S01]  /*c300*/  FADD.FTZ R121, R121, R134 ;  /* 0x0000008679797221 */ /* 0x000fe20000010000 */
[----:B------:R-:W-:Y:S01]  /*c310*/  FMUL.FTZ R134, R61, UR48 ;  /* 0x000000303d867c20 */ /* 0x000fe20008410000 */
[-C--:B------:R-:W-:Y:S01]  /*c320*/  FFMA.FTZ R130, R226, R125.reuse, -R129 ;  /* 0x0000007de2827223 */ /* 0x080fe20000010881 */
[----:B------:R-:W-:Y:S01]  /*c330*/  FMUL.FTZ R125, R221, R125 ;  /* 0x0000007ddd7d7220 */ /* 0x000fe20000410000 */
[----:B------:R-:W-:Y:S01]  /*c340*/  FMUL.FTZ R139, R104, UR48 ;  /* 0x00000030688b7c20 */ /* 0x000fe20008410000 */
[----:B------:R-:W-:Y:S01]  /*c350*/  ISETP.GE.AND P2, PT, R60, 0x1, PT ;  /* 0x000000013c00780c */ /* 0x000fe20003f46270 */
[----:B------:R-:W-:Y:S01]  /*c360*/  FMUL.FTZ R141, R76, UR48 ;  /* 0x000000304c8d7c20 */ /* 0x000fe20008410000 */
[----:B------:R-:W-:Y:S01]  /*c370*/  FFMA.FTZ R128, R226, R113, R125 ;  /* 0x00000071e2807223 */ /* 0x000fe2000001007d */
[----:B------:R-:W-:Y:S01]  /*c380*/  IADD3 R125, PT, PT, R182, 0x80, RZ ;  /* 0x00000080b67d7810 */ /* 0x000fe20007ffe0ff */
[----:B------:R-:W-:Y:S01]  /*c390*/  FMUL.FTZ R142, R73, UR48 ;  /* 0x00000030498e7c20 */ /* 0x000fe20008410000 */
[----:B------:R-:W-:Y:S01]  /*c3a0*/  FFMA.FTZ R144, R194, UR36, R141 ;  /* 0x00000024c2907c23 */ /* 0x000fe2000801008d */
[----:B------:R-:W-:Y:S01]  /*c3b0*/  FADD.FTZ R129, R115, R128 ;  /* 0x0000008073817221 */ /* 0x000fe20000010000 */
[----:B------:R-:W-:Y:S01]  /*c3c0*/  LEA.HI R115, R125, R182, RZ, 0x1b ;  /* 0x000000b67d737211 */ /* 0x000fe200078fd8ff */
[----:B------:R-:W-:Y:S01]  /*c3d0*/  FADD.FTZ R125, R121, R130 ;  /* 0x00000082797d7221 */ /* 0x000fe20000010000 */
[----:B------:R-:W-:Y:S01]  /*c3e0*/  FMUL.FTZ R130, R199, UR48 ;  /* 0x00000030c7827c20 */ /* 0x000fe20008410000 */
[----:B------:R-:W-:Y:S01]  /*c3f0*/  FMUL.FTZ R128, R99, UR48 ;  /* 0x0000003063807c20 */ /* 0x000fe20008410000 */
[----:B------:R-:W-:Y:S01]  /*c400*/  LEA R135, R115, UR28, 0x2 ;  /* 0x0000001c73877c11 */ /* 0x000fe2000f8e10ff */
[----:B------:R-:W-:Y:S01]  /*c410*/  BAR.SYNC.DEFER_BLOCKING 0x0 ;  /* 0x0000000000007b1d */ /* 0x000fe20000010000 */
[----:B------:R-:W-:Y:S01]  /*c420*/  FMUL.FTZ R115, R198, UR48 ;  /* 0x00000030c6737c20 */ /* 0x000fe20008410000 */
[----:B------:R-:W-:Y:S01]  /*c430*/  FFMA.FTZ R130, R61, UR36, -R130 ;  /* 0x000000243d827c23 */ /* 0x000fe20008010882 */
[C---:B------:R-:W-:Y:S01]  /*c440*/  FMUL.FTZ R61, R64.reuse, UR48 ;  /* 0x00000030403d7c20 */ /* 0x040fe20008410000 */
[----:B-1----:R-:W-:Y:S01]  /*c450*/  FFMA.FTZ R70, R67, UR36, R128 ;  /* 0x0000002443467c23 */ /* 0x002fe20008010080 */
[----:B------:R-:W-:Y:S01]  /*c460*/  FFMA.FTZ R128, R99, UR36, -R132 ;  /* 0x0000002463807c23 */ /* 0x000fe20008010884 */
[----:B------:R-:W-:Y:S01]  /*c470*/  FFMA.FTZ R115, R64, UR36, -R115 ;  /* 0x0000002440737c23 */ /* 0x000fe20008010873 */
[----:B------:R-:W-:Y:S01]  /*c480*/  FMUL.FTZ R132, R197, UR48 ;  /* 0x00000030c5847c20 */ /* 0x000fe20008410000 */
[----:B------:R-:W-:Y:S01]  /*c490*/  FFMA.FTZ R64, R198, UR36, R61 ;  /* 0x00000024c6407c23 */ /* 0x000fe2000801003d */
[----:B------:R-:W-:Y:S01]  /*c4a0*/  FMUL.FTZ R61, R68, UR48 ;  /* 0x00000030443d7c20 */ /* 0x000fe20008410000 */
[----:B------:R-:W-:Y:S01]  /*c4b0*/  FFMA.FTZ R121, R199, UR36, R134 ;  /* 0x00000024c7797c23 */ /* 0x000fe20008010086 */
[C---:B------:R-:W-:Y:S01]  /*c4c0*/  FFMA.FTZ R123, R65.reuse, UR36, -R132 ;  /* 0x00000024417b7c23 */ /* 0x040fe20008010884 */
[----:B------:R-:W-:Y:S01]  /*c4d0*/  FMUL.FTZ R134, R65, UR48 ;  /* 0x0000003041867c20 */ /* 0x000fe20008410000 */
[----:B------:R-:W-:Y:S01]  /*c4e0*/  FFMA.FTZ R65, R104, UR36, -R61 ;  /* 0x0000002468417c23 */ /* 0x000fe2000801083d */
[----:B------:R-:W-:Y:S01]  /*c4f0*/  FMUL.FTZ R61, R194, UR48 ;  /* 0x00000030c23d7c20 */ /* 0x000fe20008410000 */
[C---:B------:R-:W-:Y:S01]  /*c500*/  FFMA.FTZ R132, R66.reuse, UR36, -R137 ;  /* 0x0000002442847c23 */ /* 0x040fe20008010889 */
[----:B------:R-:W-:Y:S01]  /*c510*/  FFMA.FTZ R143, R197, UR36, R134 ;  /* 0x00000024c58f7c23 */ /* 0x000fe20008010086 */
[----:B------:R-:W-:Y:S01]  /*c520*/  FMUL.FTZ R137, R66, UR48 ;  /* 0x0000003042897c20 */ /* 0x000fe20008410000 */
[----:B------:R-:W-:Y:S01]  /*c530*/  FFMA.FTZ R134, R76, UR36, -R61 ;  /* 0x000000244c867c23 */ /* 0x000fe2000801083d */
[----:B------:R-:W-:Y:S01]  /*c540*/  FMUL.FTZ R61, R72, UR48 ;  /* 0x00000030483d7c20 */ /* 0x000fe20008410000 */
[----:B------:R-:W-:Y:S01]  /*c550*/  FMUL.FTZ R66, R71, UR48 ;  /* 0x0000003047427c20 */ /* 0x000fe20008410000 */
[----:B------:R-:W-:Y:S01]  /*c560*/  FMUL.FTZ R104, R201, UR48 ;  /* 0x00000030c9687c20 */ /* 0x000fe20008410000 */
[----:B------:R-:W-:Y:S01]  /*c570*/  FMUL.FTZ R76, R215, UR48 ;  /* 0x00000030d74c7c20 */ /* 0x000fe20008410000 */
[----:B------:R-:W-:Y:S01]  /*c580*/  FFMA.FTZ R138, R192, UR36, R61 ;  /* 0x00000024c08a7c23 */ /* 0x000fe2000801003d */
[----:B------:R-:W0:Y:S01]  /*c590*/  LDS R135, [R135+0x2300] ;  /* 0x0023000087877984 */ /* 0x000e220000000800 */
[----:B------:R-:W-:Y:S01]  /*c5a0*/  FFMA.FTZ R145, R193, UR36, R66 ;  /* 0x00000024c1917c23 */ /* 0x000fe20008010042 */
[----:B------:R-:W-:Y:S01]  /*c5b0*/  FMUL.FTZ R61, R74, UR48 ;  /* 0x000000304a3d7c20 */ /* 0x000fe20008410000 */
[----:B------:R-:W-:Y:S01]  /*c5c0*/  FMUL.FTZ R66, R75, UR48 ;  /* 0x000000304b427c20 */ /* 0x000fe20008410000 */
[----:B------:R-:W-:Y:S01]  /*c5d0*/  FFMA.FTZ R104, R73, UR36, -R104 ;  /* 0x0000002449687c23 */ /* 0x000fe20008010868 */
[----:B------:R-:W-:Y:S01]  /*c5e0*/  FFMA.FTZ R140, R196, UR36, R137 ;  /* 0x00000024c48c7c23 */ /* 0x000fe20008010089 */
[----:B------:R-:W-:Y:S01]  /*c5f0*/  FFMA.FTZ R73, R78, UR36, -R61 ;  /* 0x000000244e497c23 */ /* 0x000fe2000801083d */
[----:B------:R-:W-:Y:S01]  /*c600*/  FMUL.FTZ R137, R192, UR48 ;  /* 0x00000030c0897c20 */ /* 0x000fe20008410000 */
[----:B------:R-:W-:Y:S01]  /*c610*/  FMUL.FTZ R61, R78, UR48 ;  /* 0x000000304e3d7c20 */ /* 0x000fe20008410000 */
[----:B------:R-:W-:Y:S01]  /*c620*/  FFMA.FTZ R76, R75, UR36, -R76 ;  /* 0x000000244b4c7c23 */ /* 0x000fe2000801084c */
[----:B------:R-:W-:Y:S01]  /*c630*/  FFMA.FTZ R141, R215, UR36, R66 ;  /* 0x00000024d78d7c23 */ /* 0x000fe20008010042 */
[----:B------:R-:W-:Y:S01]  /*c640*/  FMUL.FTZ R136, R193, UR48 ;  /* 0x00000030c1887c20 */ /* 0x000fe20008410000 */
[----:B------:R-:W-:Y:S01]  /*c650*/  FMUL.FTZ R75, R213, UR48 ;  /* 0x00000030d54b7c20 */ /* 0x000fe20008410000 */
[----:B------:R-:W-:Y:S01]  /*c660*/  FMUL.FTZ R66, R210, UR48 ;  /* 0x00000030d2427c20 */ /* 0x000fe20008410000 */
[----:B------:R-:W-:Y:S01]  /*c670*/  FFMA.FTZ R137, R72, UR36, -R137 ;  /* 0x0000002448897c23 */ /* 0x000fe20008010889 */
[----:B------:R-:W-:Y:S01]  /*c680*/  FFMA.FTZ R78, R74, UR36, R61 ;  /* 0x000000244a4e7c23 */ /* 0x000fe2000801003d */
[----:B------:R-:W-:Y:S01]  /*c690*/  FFMA.FTZ R136, R71, UR36, -R136 ;  /* 0x0000002447887c23 */ /* 0x000fe20008010888 */
[C---:B------:R-:W-:Y:S01]  /*c6a0*/  FFMA.FTZ R75, R100.reuse, UR36, -R75 ;  /* 0x00000024644b7c23 */ /* 0x040fe2000801084b */
[----:B------:R-:W-:Y:S01]  /*c6b0*/  FMUL.FTZ R146, R100, UR48 ;  /* 0x0000003064927c20 */ /* 0x000fe20008410000 */
[----:B------:R-:W-:Y:S01]  /*c6c0*/  FFMA.FTZ R66, R77, UR36, -R66 ;  /* 0x000000244d427c23 */ /* 0x000fe20008010842 */
[----:B------:R-:W-:Y:S01]  /*c6d0*/  FMUL.FTZ R72, R79, UR48 ;  /* 0x000000304f487c20 */ /* 0x000fe20008410000 */
[----:B------:R-:W-:Y:S01]  /*c6e0*/  FMUL.FTZ R61, R77, UR48 ;  /* 0x000000304d3d7c20 */ /* 0x000fe20008410000 */
[----:B------:R-:W-:Y:S01]  /*c6f0*/  FMUL.FTZ R71, R208, UR48 ;  /* 0x00000030d0477c20 */ /* 0x000fe20008410000 */
[----:B------:R-:W-:Y:S01]  /*c700*/  FMUL.FTZ R77, R106, UR48 ;  /* 0x000000306a4d7c20 */ /* 0x000fe20008410000 */
[C---:B------:R-:W-:Y:S01]  /*c710*/  FMUL.FTZ R100, R103.reuse, UR48 ;  /* 0x0000003067647c20 */ /* 0x040fe20008410000 */
[----:B------:R-:W-:Y:S01]  /*c720*/  FFMA.FTZ R72, R103, UR36, -R72 ;  /* 0x0000002467487c23 */ /* 0x000fe20008010848 */
[----:B------:R-:W-:Y:S01]  /*c730*/  IADD3 R131, PT, PT, R182, 0x100, RZ ;  /* 0x00000100b6837810 */ /* 0x000fe20007ffe0ff */
[----:B------:R-:W-:Y:S01]  /*c740*/  FFMA.FTZ R139, R68, UR36, R139 ;  /* 0x00000024448b7c23 */ /* 0x000fe2000801008b */
[----:B------:R-:W-:Y:S01]  /*c750*/  IADD3 R133, PT, PT, R182, 0x180, RZ ;  /* 0x00000180b6857810 */ /* 0x000fe20007ffe0ff */
[----:B------:R-:W-:Y:S01]  /*c760*/  FFMA.FTZ R142, R201, UR36, R142 ;  /* 0x00000024c98e7c23 */ /* 0x000fe2000801008e */
[----:B------:R-:W-:Y:S01]  /*c770*/  ISETP.GE.AND P3, PT, R60, 0x81, PT ;  /* 0x000000813c00780c */ /* 0x000fe20003f66270 */
[----:B------:R-:W-:Y:S01]  /*c780*/  FFMA.FTZ R71, R106, UR36, -R71 ;  /* 0x000000246a477c23 */ /* 0x000fe20008010847 */
[----:B------:R-:W-:Y:S01]  /*c790*/  FFMA.FTZ R147, R213, UR36, R146 ;  /* 0x00000024d5937c23 */ /* 0x000fe20008010092 */
[----:B------:R-:W-:Y:S01]  /*c7a0*/  FFMA.FTZ R103, R210, UR36, R61 ;  /* 0x00000024d2677c23 */ /* 0x000fe2000801003d */
[----:B------:R-:W-:Y:S01]  /*c7b0*/  FFMA.FTZ R77, R208, UR36, R77 ;  /* 0x00000024d04d7c23 */ /* 0x000fe2000801004d */
[----:B------:R-:W-:Y:S01]  /*c7c0*/  FFMA.FTZ R100, R79, UR36, R100 ;  /* 0x000000244f647c23 */ /* 0x000fe20008010064 */
[----:B------:R-:W-:Y:S07]  /*c7d0*/  @!P2 BRA `(.L_x_1039) ;  /* 0x000000000010a947 */ /* 0x000fee0003800000 */
[----:B------:R-:W-:-:S04]  /*c7e0*/  LEA.HI R61, R182, R182, RZ, 0x1b ;  /* 0x000000b6b63d7211 */ /* 0x000fc800078fd8ff */
[----:B------:R-:W-:-:S06]  /*c7f0*/  LEA R61, R61, UR28, 0x2 ;  /* 0x0000001c3d3d7c11 */ /* 0x000fcc000f8e10ff */
[----:B------:R-:W1:Y:S04]  /*c800*/  LDS R61, [R61+0x2100] ;  /* 0x002100003d3d7984 */ /* 0x000e680000000800 */
[----:B-1----:R1:W-:Y:S02]  /*c810*/  REDG.E.ADD.F32.FTZ.RN.STRONG.GPU desc[UR34][R62.64], R61 ;  /* 0x0000003d3e0079a6 */ /* 0x0023e4000c12f322 */
.L_x_1039:
[----:B------:R-:W-:Y:S05]  /*c820*/  BSYNC.RECONVERGENT B0 ;  /* 0x0000000000007941 */ /* 0x000fea0003800200 */
.L_x_1038:
[----:B------:R-:W-:Y:S04]  /*c830*/  BSSY.RECONVERGENT B0, `(.L_x_1040) ;  /* 0x0000003000007945 */ /* 0x000fe80003800200 */
[----:B------:R-:W-:Y:S05]  /*c840*/  @!P3 BRA `(.L_x_1041) ;  /* 0x000000000004b947 */ /* 0x000fea0003800000 */
[----:B0-----:R2:W-:Y:S02]  /*c850*/  REDG.E.ADD.F32.FTZ.RN.STRONG.GPU desc[UR34][R62.64+0x200], R135 ;  /* 0x000200873e0079a6 */ /* 0x0015e4000c12f322 */
.L_x_1041:
[----:B------:R-:W-:Y:S05]  /*c860*/  BSYNC.RECONVERGENT B0 ;  /* 0x0000000000007941 */ /* 0x000fea0003800200 */
.L_x_1040:
[----:B-1----:R-:W-:Y:S01]  /*c870*/  IADD3 R61, PT, PT, R182, 0x200, RZ ;  /* 0x00000200b63d7810 */ /* 0x002fe20007ffe0ff */
[----:B------:R-:W-:Y:S01]  /*c880*/  BSSY.RECONVERGENT B0, `(.L_x_1042) ;  /* 0x000000f000007945 */ /* 0x000fe20003800200 */
[-C--:B------:R-:W-:Y:S02]  /*c890*/  LEA.HI R131, R131, R182.reuse, RZ, 0x1b ;  /* 0x000000b683837211 */ /* 0x080fe400078fd8ff */
[-C--:B------:R-:W-:Y:S02]  /*c8a0*/  LEA.HI R106, R61, R182.reuse, RZ, 0x1b ;  /* 0x000000b63d6a7211 */ /* 0x080fe400078fd8ff */
[----:B------:R-:W-:Y:S02]  /*c8b0*/  LEA R61, R131, UR28, 0x2 ;  /* 0x0000001c833d7c11 */ /* 0x000fe4000f8e10ff */
[----:B------:R-:W-:Y:S02]  /*c8c0*/  ISETP.GE.AND P6, PT, R60, 0x101, PT ;  /* 0x000001013c00780c */ /* 0x000fe40003fc6270 */
[----:B------:R-:W-:-:S02]  /*c8d0*/  LEA.HI R133, R133, R182, RZ, 0x1b ;  /* 0x000000b685857211 */ /* 0x000fc400078fd8ff */
[----:B------:R-:W1:Y:S01]  /*c8e0*/  LDS R61, [R61+0x2500] ;  /* 0x002500003d3d7984 */ /* 0x000e620000000800 */
[----:B0-2---:R-:W-:Y:S02]  /*c8f0*/  IADD3 R135, PT, PT, R182, 0x280, RZ ;  /* 0x00000280b6877810 */ /* 0x005fe40007ffe0ff */
[----:B------:R-:W-:Y:S02]  /*c900*/  LEA R133, R133, UR28, 0x2 ;  /* 0x0000001c85857c11 */ /* 0x000fe4000f8e10ff */
[C---:B------:R-:W-:Y:S02]  /*c910*/  ISETP.GE.AND P2, PT, R60.reuse, 0x181, PT ;  /* 0x000001813c00780c */ /* 0x040fe40003f46270 */
[C---:B------:R-:W-:Y:S02]  /*c920*/  ISETP.GE.AND P3, PT, R60.reuse, 0x201, PT ;  /* 0x000002013c00780c */ /* 0x040fe40003f66270 */
[C---:B------:R-:W-:Y:S02]  /*c930*/  ISETP.GE.AND P4, PT, R60.reuse, 0x281, PT ;  /* 0x000002813c00780c */ /* 0x040fe40003f86270 */
[----:B------:R-:W-:Y:S01]  /*c940*/  ISETP.GE.AND P5, PT, R60, 0x301, PT ;  /* 0x000003013c00780c */ /* 0x000fe20003fa6270 */
[----:B------:R-:W-:-:S12]  /*c950*/  @!P6 BRA `(.L_x_1043) ;  /* 0x000000000004e947 */ /* 0x000fd80003800000 */
[----:B-1----:R0:W-:Y:S02]  /*c960*/  REDG.E.ADD.F32.FTZ.RN.STRONG.GPU desc[UR34][R62.64+0x400], R61 ;  /* 0x0004003d3e0079a6 */ /* 0x0021e4000c12f322 */
.L_x_1043:
[----:B------:R-:W-:Y:S05]  /*c970*/  BSYNC.RECONVERGENT B0 ;  /* 0x0000000000007941 */ /* 0x000fea0003800200 */
.L_x_1042:
[----:B01----:R0:W1:Y:S01]  /*c980*/  LDS R61, [R133+0x2700] ;  /* 0x00270000853d7984 */ /* 0x0030620000000800 */
[----:B------:R-:W-:Y:S01]  /*c990*/  BSSY.RECONVERGENT B0, `(.L_x_1044) ;  /* 0x0000006000007945 */ /* 0x000fe20003800200 */
[----:B------:R-:W-:Y:S02]  /*c9a0*/  IADD3 R131, PT, PT, R182, 0x300, RZ ;  /* 0x00000300b6837810 */ /* 0x000fe40007ffe0ff */
[----:B------:R-:W-:Y:S02]  /*c9b0*/  LEA R106, R106, UR28, 0x2 ;  /* 0x0000001c6a6a7c11 */ /* 0x000fe4000f8e10ff */
[----:B------:R-:W-:Y:S01]  /*c9c0*/  LEA.HI R135, R135, R182, RZ, 0x1b ;  /* 0x000000b687877211 */ /* 0x000fe200078fd8ff */
[----:B------:R-:W-:Y:S06]  /*c9d0*/  @!P2 BRA `(.L_x_1045) ;  /* 0x000000000004a947 */ /* 0x000fec0003800000 */
[----:B-1----:R2:W-:Y:S02]  /*c9e0*/  REDG.E.ADD.F32.FTZ.RN.STRONG.GPU desc[UR34][R62.64+0x600], R61 ;  /* 0x0006003d3e0079a6 */ /* 0x0025e4000c12f322 */
.L_x_1045:
[----:B------:R-:W-:Y:S05]  /*c9f0*/  BSYNC.RECONVERGENT B0 ;  /* 0x0000000000007941 */ /* 0x000fea0003800200 */
.L_x_1044:
[----:B-12---:R1:W2:Y:S01]  /*ca00*/  LDS R61, [R106+0x2900] ;  /* 0x002900006a3d7984 */ /* 0x0062a20000000800 */
[----:B------:R-:W-:Y:S01]  /*ca10*/  BSSY.RECONVERGENT B0, `(.L_x_1046) ;  /* 0x0000005000007945 */ /* 0x000fe20003800200 */
[----:B------:R-:W-:Y:S02]  /*ca20*/  LEA.HI R131, R131, R182, RZ, 0x1b ;  /* 0x000000b683837211 */ /* 0x000fe400078fd8ff */
[----:B------:R-:W-:Y:S01]  /*ca30*/  LEA R135, R135, UR28, 0x2 ;  /* 0x0000001c87877c11 */ /* 0x000fe2000f8e10ff */
[----:B------:R-:W-:Y:S06]  /*ca40*/  @!P3 BRA `(.L_x_1047) ;  /* 0x000000000004b947 */ /* 0x000fec0003800000 */
[----:B--2---:R3:W-:Y:S02]  /*ca50*/  REDG.E.ADD.F32.FTZ.RN.STRONG.GPU desc[UR34][R62.64+0x800], R61 ;  /* 0x0008003d3e0079a6 */ /* 0x0047e4000c12f322 */
.L_x_1047:
[----:B------:R-:W-:Y:S05]  /*ca60*/  BSYNC.RECONVERGENT B0 ;  /* 0x0000000000007941 */ /* 0x000fea0003800200 */
.L_x_1046:
[----:B--23--:R2:W3:Y:S01]  /*ca70*/  LDS R61, [R135+0x2b00] ;  /* 0x002b0000873d7984 */ /* 0x00c4e20000000800 */
[----:B------:R-:W-:Y:S01]  /*ca80*/  BSSY.RECONVERGENT B0, `(.L_x_1048) ;  /* 0x0000004000007945 */ /* 0x000fe20003800200 */
[----:B-1----:R-:W-:-:S03]  /*ca90*/  LEA R106, R131, UR28, 0x2 ;  /* 0x0000001c836a7c11 */ /* 0x002fc6000f8e10ff */
[----:B------:R-:W-:Y:S05]  /*caa0*/  @!P4 BRA `(.L_x_1049) ;  /* 0x000000000004c947 */ /* 0x000fea0003800000 */
[----:B---3--:R1:W-:Y:S02]  /*cab0*/  REDG.E.ADD.F32.FTZ.RN.STRONG.GPU desc[UR34][R62.64+0xa00], R61 ;  /* 0x000a003d3e0079a6 */ /* 0x0083e4000c12f322 */
.L_x_1049:
[----:B------:R-:W-:Y:S05]  /*cac0*/  BSYNC.RECONVERGENT B0 ;  /* 0x0000000000007941 */ /* 0x000fea0003800200 */
.L_x_1048:
[----:B-1-3--:R1:W3:Y:S01]  /*cad0*/  LDS R61, [R106+0x2d00] ;  /* 0x002d00006a3d7984 */ /* 0x00a2e20000000800 */
[----:B------:R-:W-:Y:S01]  /*cae0*/  BSSY.RECONVERGENT B0, `(.L_x_1050) ;  /* 0x0000005000007945 */ /* 0x000fe20003800200 */
[C---:B------:R-:W-:Y:S02]  /*caf0*/  IADD3 R131, PT, PT, R182.reuse, 0x380, RZ ;  /* 0x00000380b6837810 */ /* 0x040fe40007ffe0ff */
[----:B0-----:R-:W-:Y:S01]  /*cb00*/  LOP3.LUT R133, R182, 0x400, RZ, 0xfc, !PT ;  /* 0x00000400b6857812 */ /* 0x001fe200078efcff */
[----:B------:R-:W-:Y:S06]  /*cb10*/  @!P5 BRA `(.L_x_1051) ;  /* 0x000000000004d947 */ /* 0x000fec0003800000 */
[----:B---3--:R0:W-:Y:S02]  /*cb20*/  REDG.E.ADD.F32.FTZ.RN.STRONG.GPU desc[UR34][R62.64+0xc00], R61 ;  /* 0x000c003d3e0079a6 */ /* 0x0081e4000c12f322 */
.L_x_1051:
[----:B------:R-:W-:Y:S05]  /*cb30*/  BSYNC.RECONVERGENT B0 ;  /* 0x0000000000007941 */ /* 0x000fea0003800200 */
.L_x_1050:
[----:B0--3--:R-:W-:Y:S01]  /*cb40*/  IADD3 R61, PT, PT, R182, 0x480, RZ ;  /* 0x00000480b63d7810 */ /* 0x009fe20007ffe0ff */
[----:B------:R-:W-:Y:S01]  /*cb50*/  BSSY.RECONVERGENT B0, `(.L_x_1052) ;  /* 0x000000f000007945 */ /* 0x000fe20003800200 */
[-C--:B------:R-:W-:Y:S02]  /*cb60*/  LEA.HI R131, R131, R182.reuse, RZ, 0x1b ;  /* 0x000000b683837211 */ /* 0x080fe400078fd8ff */
[-C--:B-1----:R-:W-:Y:S02]  /*cb70*/  LEA.HI R106, R61, R182.reuse, RZ, 0x1b ;  /* 0x000000b63d6a7211 */ /* 0x082fe400078fd8ff */
[----:B------:R-:W-:Y:S02]  /*cb80*/  LEA R61, R131, UR28, 0x2 ;  /* 0x0000001c833d7c11 */ /* 0x000fe4000f8e10ff */
[----:B------:R-:W-:Y:S02]  /*cb90*/  ISETP.GE.AND P6, PT, R60, 0x381, PT ;  /* 0x000003813c00780c */ /* 0x000fe40003fc6270 */
[----:B------:R-:W-:-:S02]  /*cba0*/  LEA.HI R133, R133, R182, RZ, 0x1b ;  /* 0x000000b685857211 */ /* 0x000fc400078fd8ff */
[----:B------:R-:W0:Y:S01]  /*cbb0*/  LDS R61, [R61+0x2f00] ;  /* 0x002f00003d3d7984 */ /* 0x000e220000000800 */
[----:B--2---:R-:W-:Y:S02]  /*cbc0*/  IADD3 R135, PT, PT, R182, 0x500, RZ ;  /* 0x00000500b6877810 */ /* 0x004fe40007ffe0ff */
[----:B------:R-:W-:Y:S02]  /*cbd0*/  LEA R133, R133, UR28, 0x2 ;  /* 0x0000001c85857c11 */ /* 0x000fe4000f8e10ff */
[C---:B------:R-:W-:Y:S02]  /*cbe0*/  ISETP.GE.AND P2, PT, R60.reuse, 0x401, PT ;  /* 0x000004013c00780c */ /* 0x040fe40003f46270 */
[C---:B------:R-:W-:Y:S02]  /*cbf0*/  ISETP.GE.AND P3, PT, R60.reuse, 0x481, PT ;  /* 0x000004813c00780c */ /* 0x040fe40003f66270 */
[C---:B------:R-:W-:Y:S02]  /*cc00*/  ISETP.GE.AND P4, PT, R60.reuse, 0x501, PT ;  /* 0x000005013c00780c */ /* 0x040fe40003f86270 */
[----:B------:R-:W-:Y:S01]  /*cc10*/  ISETP.GE.AND P5, PT, R60, 0x581, PT ;  /* 0x000005813c00780c */ /* 0x000fe20003fa6270 */
[----:B------:R-:W-:-:S12]  /*cc20*/  @!P6 BRA `(.L_x_1053) ;  /* 0x000000000004e947 */ /* 0x000fd80003800000 */
[----:B0-----:R1:W-:Y:S02]  /*cc30*/  REDG.E.ADD.F32.FTZ.RN.STRONG.GPU desc[UR34][R62.64+0xe00], R61 ;  /* 0x000e003d3e0079a6 */ /* 0x0013e4000c12f322 */
.L_x_1053:
[----:B------:R-:W-:Y:S05]  /*cc40*/  BSYNC.RECONVERGENT B0 ;  /* 0x0000000000007941 */ /* 0x000fea0003800200 */
.L_x_1052:
[----:B01----:R0:W1:Y:S01]  /*cc50*/  LDS R61, [R133+0x3100] ;  /* 0x00310000853d7984 */ /* 0x0030620000000800 */
[----:B------:R-:W-:Y:S01]  /*cc60*/  BSSY.RECONVERGENT B0, `(.L_x_1054) ;  /* 0x0000006000007945 */ /* 0x000fe20003800200 */
[----:B------:R-:W-:Y:S02]  /*cc70*/  IADD3 R131, PT, PT, R182, 0x580, RZ ;  /* 0x00000580b6837810 */ /* 0x000fe40007ffe0ff */
[----:B------:R-:W-:Y:S02]  /*cc80*/  LEA.HI R135, R135, R182, RZ, 0x1b ;  /* 0x000000b687877211 */ /* 0x000fe400078fd8ff */
[----:B------:R-:W-:Y:S01]  /*cc90*/  LEA R106, R106, UR28, 0x2 ;  /* 0x0000001c6a6a7c11 */ /* 0x000fe2000f8e10ff */
[----:B------:R-:W-:Y:S06]  /*cca0*/  @!P2 BRA `(.L_x_1055) ;  /* 0x000000000004a947 */ /* 0x000fec0003800000 */
[----:B-1----:R2:W-:Y:S02]  /*ccb0*/  REDG.E.ADD.F32.FTZ.RN.STRONG.GPU desc[UR34][R62.64+0x1000], R61 ;  /* 0x0010003d3e0079a6 */ /* 0x0025e4000c12f322 */
.L_x_1055:
[----:B------:R-:W-:Y:S05]  /*ccc0*/  BSYNC.RECONVERGENT B0 ;  /* 0x0000000000007941 */ /* 0x000fea0003800200 */
.L_x_1054:
[----:B-12---:R1:W2:Y:S01]  /*ccd0*/  LDS R61, [R106+0x3300] ;  /* 0x003300006a3d7984 */ /* 0x0062a20000000800 */
[----:B------:R-:W-:Y:S01]  /*cce0*/  BSSY.RECONVERGENT B0, `(.L_x_1056) ;  /* 0x0000005000007945 */ /* 0x000fe20003800200 */
[----:B------:R-:W-:Y:S02]  /*ccf0*/  LEA.HI R131, R131, R182, RZ, 0x1b ;  /* 0x000000b683837211 */ /* 0x000fe400078fd8ff */
[----:B------:R-:W-:Y:S01]  /*cd00*/  LEA R135, R135, UR28, 0x2 ;  /* 0x0000001c87877c11 */ /* 0x000fe2000f8e10ff */
[----:B------:R-:W-:Y:S06]  /*cd10*/  @!P3 BRA `(.L_x_1057) ;  /* 0x000000000004b947 */ /* 0x000fec0003800000 */
[----:B--2---:R3:W-:Y:S02]  /*cd20*/  REDG.E.ADD.F32.FTZ.RN.STRONG.GPU desc[UR34][R62.64+0x1200], R61 ;  /* 0x0012003d3e0079a6 */ /* 0x0047e4000c12f322 */
.L_x_1057:
[----:B------:R-:W-:Y:S05]  /*cd30*/  BSYNC.RECONVERGENT B0 ;  /* 0x0000000000007941 */ /* 0x000fea0003800200 */
.L_x_1056:
[----:B--23--:R2:W3:Y:S01]  /*cd40*/  LDS R61, [R135+0x3500] ;  /* 0x00350000873d7984 */ /* 0x00c4e20000000800 */
[----:B------:R-:W-:Y:S01]  /*cd50*/  BSSY.RECONVERGENT B0, `(.L_x_1058) ;  /* 0x0000004000007945 */ /* 0x000fe20003800200 */
[----:B-1----:R-:W-:-:S03]  /*cd60*/  LEA R106, R131, UR28, 0x2 ;  /* 0x0000001c836a7c11 */ /* 0x002fc6000f8e10ff */
[----:B------:R-:W-:Y:S05]  /*cd70*/  @!P4 BRA `(.L_x_1059) ;  /* 0x000000000004c947 */ /* 0x000fea0003800000 */
[----:B---3--:R1:W-:Y:S02]  /*cd80*/  REDG.E.ADD.F32.FTZ.RN.STRONG.GPU desc[UR34][R62.64+0x1400], R61 ;  /* 0x0014003d3e0079a6 */ /* 0x0083e4000c12f322 */
.L_x_1059:
[----:B------:R-:W-:Y:S05]  /*cd90*/  BSYNC.RECONVERGENT B0 ;  /* 0x0000000000007941 */ /* 0x000fea0003800200 */
.L_x_1058:
[----:B-1-3--:R1:W3:Y:S01]  /*cda0*/  LDS R61, [R106+0x3700] ;  /* 0x003700006a3d7984 */ /* 0x00a2e20000000800 */
[----:B------:R-:W-:Y:S01]  /*cdb0*/  BSSY.RECONVERGENT B0, `(.L_x_1060) ;  /* 0x0000005000007945 */ /* 0x000fe20003800200 */
[C---:B------:R-:W-:Y:S02]  /*cdc0*/  IADD3 R131, PT, PT, R182.reuse, 0x600, RZ ;  /* 0x00000600b6837810 */ /* 0x040fe40007ffe0ff */
[----:B0-----:R-:W-:Y:S01]  /*cdd0*/  IADD3 R133, PT, PT, R182, 0x680, RZ ;  /* 0x00000680b6857810 */ /* 0x001fe20007ffe0ff */
[----:B------:R-:W-:Y:S06]  /*cde0*/  @!P5 BRA `(.L_x_1061) ;  /* 0x000000000004d947 */ /* 0x000fec0003800000 */
[----:B---3--:R0:W-:Y:S02]  /*cdf0*/  REDG.E.ADD.F32.FTZ.RN.STRONG.GPU desc[UR34][R62.64+0x1600], R61 ;  /* 0x0016003d3e0079a6 */ /* 0x0081e4000c12f322 */
.L_x_1061:
[----:B------:R-:W-:Y:S05]  /*ce00*/  BSYNC.RECONVERGENT B0 ;  /* 0x0000000000007941 */ /* 0x000fea0003800200 */
.L_x_1060:
        /* <DEDUP_REMOVED lines=16> */
.L_x_1063:
[----:B------:R-:W-:Y:S05]  /*cf10*/  BSYNC.RECONVERGENT B0 ;  /* 0x0000000000007941 */ /* 0x000fea0003800200 */
.L_x_1062:
[----:B01----:R0:W1:Y:S01]  /*cf20*/  LDS R61, [R133+0x3b00] ;  /* 0x003b0000853d7984 */ /* 0x0030620000000800 */
[----:B------:R-:W-:Y:S01]  /*cf30*/  BSSY.RECONVERGENT B0, `(.L_x_1064) ;  /* 0x0000006000007945 */ /* 0x000fe20003800200 */
[----:B------:R-:W-:Y:S02]  /*cf40*/  LOP3.LUT R131, R182, 0x800, RZ, 0xfc, !PT ;  /* 0x00000800b6837812 */ /* 0x000fe400078efcff */
[----:B------:R-:W-:Y:S02]  /*cf50*/  LEA.HI R135, R135, R182, RZ, 0x1b ;  /* 0x000000b687877211 */ /* 0x000fe400078fd8ff */
[----:B------:R-:W-:Y:S01]  /*cf60*/  LEA R106, R106, UR28, 0x2 ;  /* 0x0000001c6a6a7c11 */ /* 0x000fe2000f8e10ff */
[----:B------:R-:W-:Y:S06]  /*cf70*/  @!P2 BRA `(.L_x_1065) ;  /* 0x000000000004a947 */ /* 0x000fec0003800000 */
[----:B-1----:R2:W-:Y:S02]  /*cf80*/  REDG.E.ADD.F32.FTZ.RN.STRONG.GPU desc[UR34][R62.64+0x1a00], R61 ;  /* 0x001a003d3e0079a6 */ /* 0x0025e4000c12f322 */
.L_x_1065:
[----:B------:R-:W-:Y:S05]  /*cf90*/  BSYNC.RECONVERGENT B0 ;  /* 0x0000000000007941 */ /* 0x000fea0003800200 */
.L_x_1064:
[----:B-12---:R1:W2:Y:S01]  /*cfa0*/  LDS R61, [R106+0x3d00] ;  /* 0x003d00006a3d7984 */ /* 0x0062a20000000800 */
[----:B------:R-:W-:Y:S01]  /*cfb0*/  BSSY.RECONVERGENT B0, `(.L_x_1066) ;  /* 0x0000005000007945 */ /* 0x000fe20003800200 */
[----:B------:R-:W-:Y:S02]  /*cfc0*/  LEA.HI R131, R131, R182, RZ, 0x1b ;  /* 0x000000b683837211 */ /* 0x000fe400078fd8ff */
[----:B------:R-:W-:Y:S01]  /*cfd0*/  LEA R135, R135, UR28, 0x2 ;  /* 0x0000001c87877c11 */ /* 0x000fe2000f8e10ff */
[----:B------:R-:W-:Y:S06]  /*cfe0*/  @!P3 BRA `(.L_x_1067) ;  /* 0x000000000004b947 */ /* 0x000fec0003800000 */
[----:B--2---:R3:W-:Y:S02]  /*cff0*/  REDG.E.ADD.F32.FTZ.RN.STRONG.GPU desc[UR34][R62.64+0x1c00], R61 ;  /* 0x001c003d3e0079a6 */ /* 0x0047e4000c12f322 */
.L_x_1067:
[----:B------:R-:W-:Y:S05]  /*d000*/  BSYNC.RECONVERGENT B0 ;  /* 0x0000000000007941 */ /* 0x000fea0003800200 */
.L_x_1066:
[----:B--23--:R2:W3:Y:S01]  /*d010*/  LDS R61, [R135+0x3f00] ;  /* 0x003f0000873d7984 */ /* 0x00c4e20000000800 */
[----:B------:R-:W-:Y:S01]  /*d020*/  BSSY.RECONVERGENT B0, `(.L_x_1068) ;  /* 0x0000004000007945 */ /* 0x000fe20003800200 */
[----:B-1----:R-:W-:-:S03]  /*d030*/  LEA R106, R131, UR28, 0x2 ;  /* 0x0000001c836a7c11 */ /* 0x002fc6000f8e10ff */
[----:B------:R-:W-:Y:S05]  /*d040*/  @!P4 BRA `(.L_x_1069) ;  /* 0x000000000004c947 */ /* 0x000fea0003800000 */
[----:B---3--:R1:W-:Y:S02]  /*d050*/  REDG.E.ADD.F32.FTZ.RN.STRONG.GPU desc[UR34][R62.64+0x1e00], R61 ;  /* 0x001e003d3e0079a6 */ /* 0x0083e4000c12f322 */
.L_x_1069:
[----:B------:R-:W-:Y:S05]  /*d060*/  BSYNC.RECONVERGENT B0 ;  /* 0x0000000000007941 */ /* 0x000fea0003800200 */
.L_x_1068:
[----:B-1-3--:R1:W3:Y:S01]  /*d070*/  LDS R61, [R106+0x4100] ;  /* 0x004100006a3d7984 */ /* 0x00a2e20000000800 */
[----:B------:R-:W-:Y:S01]  /*d080*/  BSSY.RECONVERGENT B0, `(.L_x_1070) ;  /* 0x0000005000007945 */ /* 0x000fe20003800200 */
[C---:B------:R-:W-:Y:S02]  /*d090*/  IADD3 R131, PT, PT, R182.reuse, 0x880, RZ ;  /* 0x00000880b6837810 */ /* 0x040fe40007ffe0ff */
[----:B0-----:R-:W-:Y:S01]  /*d0a0*/  IADD3 R133, PT, PT, R182, 0x900, RZ ;  /* 0x00000900b6857810 */ /* 0x001fe20007ffe0ff */
[----:B------:R-:W-:Y:S06]  /*d0b0*/  @!P5 BRA `(.L_x_1071) ;  /* 0x000000000004d947 */ /* 0x000fec0003800000 */
[----:B---3--:R0:W-:Y:S02]  /*d0c0*/  REDG.E.ADD.F32.FTZ.RN.STRONG.GPU desc[UR34][R62.64+0x2000], R61 ;  /* 0x0020003d3e0079a6 */ /* 0x0081e4000c12f322 */
.L_x_1071:
[----:B------:R-:W-:Y:S05]  /*d0d0*/  BSYNC.RECONVERGENT B0 ;  /* 0x0000000000007941 */ /* 0x000fea0003800200 */
.L_x_1070:
        /* <DEDUP_REMOVED lines=16> */
.L_x_1073:
[----:B------:R-:W-:Y:S05]  /*d1e0*/  BSYNC.RECONVERGENT B0 ;  /* 0x0000000000007941 */ /* 0x000fea0003800200 */
.L_x_1072:
[----:B01----:R0:W1:Y:S01]  /*d1f0*/  LDS R61, [R133+0x4500] ;  /* 0x00450000853d7984 */ /* 0x0030620000000800 */
[----:B------:R-:W-:Y:S01]  /*d200*/  BSSY.RECONVERGENT B0, `(.L_x_1074) ;  /* 0x0000006000007945 */ /* 0x000fe20003800200 */
[----:B------:R-:W-:Y:S02]  /*d210*/  IADD3 R131, PT, PT, R182, 0xa80, RZ ;  /* 0x00000a80b6837810 */ /* 0x000fe40007ffe0ff */
[----:B------:R-:W-:Y:S02]  /*d220*/  LEA.HI R135, R135, R182, RZ, 0x1b ;  /* 0x000000b687877211 */ /* 0x000fe400078fd8ff */
[----:B------:R-:W-:Y:S01]  /*d230*/  LEA R106, R106, UR28, 0x2 ;  /* 0x0000001c6a6a7c11 */ /* 0x000fe2000f8e10ff */
[----:B------:R-:W-:Y:S06]  /*d240*/  @!P2 BRA `(.L_x_1075) ;  /* 0x000000000004a947 */ /* 0x000fec0003800000 */
[----:B-1----:R2:W-:Y:S02]  /*d250*/  REDG.E.ADD.F32.FTZ.RN.STRONG.GPU desc[UR34][R62.64+0x2400], R61 ;  /* 0x0024003d3e0079a6 */ /* 0x0025e4000c12f322 */
.L_x_1075:
[----:B------:R-:W-:Y:S05]  /*d260*/  BSYNC.RECONVERGENT B0 ;  /* 0x0000000000007941 */ /* 0x000fea0003800200 */
.L_x_1074:
[----:B-12---:R1:W2:Y:S01]  /*d270*/  LDS R61, [R106+0x4700] ;  /* 0x004700006a3d7984 */ /* 0x0062a20000000800 */
[----:B------:R-:W-:Y:S01]  /*d280*/  BSSY.RECONVERGENT B0, `(.L_x_1076) ;  /* 0x0000005000007945 */ /* 0x000fe20003800200 */
[----:B------:R-:W-:Y:S02]  /*d290*/  LEA.HI R131, R131, R182, RZ, 0x1b ;  /* 0x000000b683837211 */ /* 0x000fe400078fd8ff */
[----:B------:R-:W-:Y:S01]  /*d2a0*/  LEA R135, R135, UR28, 0x2 ;  /* 0x0000001c87877c11 */ /* 0x000fe2000f8e10ff */
[----:B------:R-:W-:Y:S06]  /*d2b0*/  @!P3 BRA `(.L_x_1077) ;  /* 0x000000000004b947 */ /* 0x000fec0003800000 */
[----:B--2---:R3:W-:Y:S02]  /*d2c0*/  REDG.E.ADD.F32.FTZ.RN.STRONG.GPU desc[UR34][R62.64+0x2600], R61 ;  /* 0x0026003d3e0079a6 */ /* 0x0047e4000c12f322 */
.L_x_1077:
[----:B------:R-:W-:Y:S05]  /*d2d0*/  BSYNC.RECONVERGENT B0 ;  /* 0x0000000000007941 */ /* 0x000fea0003800200 */
.L_x_1076:
[----:B--23--:R2:W3:Y:S01]  /*d2e0*/  LDS R61, [R135+0x4900] ;  /* 0x00490000873d7984 */ /* 0x00c4e20000000800 */
[----:B------:R-:W-:Y:S01]  /*d2f0*/  BSSY.RECONVERGENT B0, `(.L_x_1078) ;  /* 0x0000004000007945 */ /* 0x000fe20003800200 */
[----:B-1----:R-:W-:-:S03]  /*d300*/  LEA R106, R131, UR28, 0x2 ;  /* 0x0000001c836a7c11 */ /* 0x002fc6000f8e10ff */
[----:B------:R-:W-:Y:S05]  /*d310*/  @!P4 BRA `(.L_x_1079) ;  /* 0x000000000004c947 */ /* 0x000fea0003800000 */
[----:B---3--:R1:W-:Y:S02]  /*d320*/  REDG.E.ADD.F32.FTZ.RN.STRONG.GPU desc[UR34][R62.64+0x2800], R61 ;  /* 0x0028003d3e0079a6 */ /* 0x0083e4000c12f322 */
.L_x_1079:
[----:B------:R-:W-:Y:S05]  /*d330*/  BSYNC.RECONVERGENT B0 ;  /* 0x0000000000007941 */ /* 0x000fea0003800200 */
.L_x_1078:
[----:B-1-3--:R1:W3:Y:S01]  /*d340*/  LDS R61, [R106+0x4b00] ;  /* 0x004b00006a3d7984 */ /* 0x00a2e20000000800 */
[----:B------:R-:W-:Y:S01]  /*d350*/  BSSY.RECONVERGENT B0, `(.L_x_1080) ;  /* 0x0000005000007945 */ /* 0x000fe20003800200 */
[C---:B------:R-:W-:Y:S02]  /*d360*/  IADD3 R131, PT, PT, R182.reuse, 0xb00, RZ ;  /* 0x00000b00b6837810 */ /* 0x040fe40007ffe0ff */
[----:B0-----:R-:W-:Y:S01]  /*d370*/  IADD3 R133, PT, PT, R182, 0xb80, RZ ;  /* 0x00000b80b6857810 */ /* 0x001fe20007ffe0ff */
[----:B------:R-:W-:Y:S06]  /*d380*/  @!P5 BRA `(.L_x_1081) ;  /* 0x000000000004d947 */ /* 0x000fec0003800000 */
[----:B---3--:R0:W-:Y:S02]  /*d390*/  REDG.E.ADD.F32.FTZ.RN.STRONG.GPU desc[UR34][R62.64+0x2a00], R61 ;  /* 0x002a003d3e0079a6 */ /* 0x0081e4000c12f322 */
.L_x_1081:
[----:B------:R-:W-:Y:S05]  /*d3a0*/  BSYNC.RECONVERGENT B0 ;  /* 0x0000000000007941 */ /* 0x000fea0003800200 */
.L_x_1080:
[----:B0--3--:R-:W-:Y:S01]  /*d3b0*/  LOP3.LUT R61, R182, 0xc00, RZ, 0xfc, !PT ;  /* 0x00000c00b63d7812 */ /* 0x009fe200078efcff */
        /* <DEDUP_REMOVED lines=15> */
.L_x_1083:
[----:B------:R-:W-:Y:S05]  /*d4b0*/  BSYNC.RECONVERGENT B0 ;  /* 0x0000000000007941 */ /* 0x000fea0003800200 */
.L_x_1082:
[----:B01----:R0:W1:Y:S01]  /*d4c0*/  LDS R61, [R133+0x4f00] ;  /* 0x004f0000853d7984 */ /* 0x0030620000000800 */
[----:B------:R-:W-:Y:S01]  /*d4d0*/  BSSY.RECONVERGENT B0, `(.L_x_1084) ;  /* 0x0000006000007945 */ /* 0x000fe20003800200 */
[----:B------:R-:W-:Y:S02]  /*d4e0*/  IADD3 R131, PT, PT, R182, 0xd00, RZ ;  /* 0x00000d00b6837810 */ /* 0x000fe40007ffe0ff */
[----:B------:R-:W-:Y:S02]  /*d4f0*/  LEA.HI R135, R135, R182, RZ, 0x1b ;  /* 0x000000b687877211 */ /* 0x000fe400078fd8ff */
[----:B------:R-:W-:Y:S01]  /*d500*/  LEA R106, R106, UR28, 0x2 ;  /* 0x0000001c6a6a7c11 */ /* 0x000fe2000f8e10ff */
[----:B------:R-:W-:Y:S06]  /*d510*/  @!P2 BRA `(.L_x_1085) ;  /* 0x000000000004a947 */ /* 0x000fec0003800000 */
[----:B-1----:R2:W-:Y:S02]  /*d520*/  REDG.E.ADD.F32.FTZ.RN.STRONG.GPU desc[UR34][R62.64+0x2e00], R61 ;  /* 0x002e003d3e0079a6 */ /* 0x0025e4000c12f322 */
.L_x_1085:
[----:B------:R-:W-:Y:S05]  /*d530*/  BSYNC.RECONVERGENT B0 ;  /* 0x0000000000007941 */ /* 0x000fea0003800200 */
.L_x_1084:
[----:B-12---:R1:W2:Y:S01]  /*d540*/  LDS R61, [R106+0x5100] ;  /* 0x005100006a3d7984 */ /* 0x0062a20000000800 */
[----:B------:R-:W-:Y:S01]  /*d550*/  BSSY.RECONVERGENT B0, `(.L_x_1086) ;  /* 0x0000005000007945 */ /* 0x000fe20003800200 */
[----:B------:R-:W-:Y:S02]  /*d560*/  LEA.HI R131, R131, R182, RZ, 0x1b ;  /* 0x000000b683837211 */ /* 0x000fe400078fd8ff */
[----:B------:R-:W-:Y:S01]  /*d570*/  LEA R146, R135, UR28, 0x2 ;  /* 0x0000001c87927c11 */ /* 0x000fe2000f8e10ff */
[----:B------:R-:W-:Y:S06]  /*d580*/  @!P3 BRA `(.L_x_1087) ;  /* 0x000000000004b947 */ /* 0x000fec0003800000 */
[----:B--2---:R3:W-:Y:S02]  /*d590*/  REDG.E.ADD.F32.FTZ.RN.STRONG.GPU desc[UR34][R62.64+0x3000], R61 ;  /* 0x0030003d3e0079a6 */ /* 0x0047e4000c12f322 */
.L_x_1087:
[----:B------:R-:W-:Y:S05]  /*d5a0*/  BSYNC.RECONVERGENT B0 ;  /* 0x0000000000007941 */ /* 0x000fea0003800200 */
.L_x_1086:
[----:B--23--:R2:W3:Y:S01]  /*d5b0*/  LDS R61, [R146+0x5300] ;  /* 0x00530000923d7984 */ /* 0x00c4e20000000800 */
[----:B------:R-:W-:Y:S01]  /*d5c0*/  BSSY.RECONVERGENT B0, `(.L_x_1088) ;  /* 0x0000006000007945 */ /* 0x000fe20003800200 */
[C---:B0-----:R-:W-:Y:S02]  /*d5d0*/  IADD3 R133, PT, PT, R182.reuse, 0xd80, RZ ;  /* 0x00000d80b6857810 */ /* 0x041fe40007ffe0ff */
[----:B------:R-:W-:Y:S02]  /*d5e0*/  IADD3 R135, PT, PT, R182, 0xe00, RZ ;  /* 0x00000e00b6877810 */ /* 0x000fe40007ffe0ff */
[----:B------:R-:W-:Y:S01]  /*d5f0*/  LEA R131, R131, UR28, 0x2 ;  /* 0x0000001c83837c11 */ /* 0x000fe2000f8e10ff */
[----:B------:R-:W-:Y:S06]  /*d600*/  @!P4 BRA `(.L_x_1089) ;  /* 0x000000000004c947 */ /* 0x000fec0003800000 */
[----:B---3--:R0:W-:Y:S02]  /*d610*/  REDG.E.ADD.F32.FTZ.RN.STRONG.GPU desc[UR34][R62.64+0x3200], R61 ;  /* 0x0032003d3e0079a6 */ /* 0x0081e4000c12f322 */
.L_x_1089:
[----:B------:R-:W-:Y:S05]  /*d620*/  BSYNC.RECONVERGENT B0 ;  /* 0x0000000000007941 */ /* 0x000fea0003800200 */
.L_x_1088:
[----:B0--3--:R0:W3:Y:S01]  /*d630*/  LDS R61, [R131+0x5500] ;  /* 0x00550000833d7984 */ /* 0x0090e20000000800 */
[----:B------:R-:W-:Y:S01]  /*d640*/  BSSY.RECONVERGENT B0, `(.L_x_1090) ;  /* 0x0000005000007945 */ /* 0x000fe20003800200 */
[-C--:B------:R-:W-:Y:S02]  /*d650*/  LEA.HI R133, R133, R182.reuse, RZ, 0x1b ;  /* 0x000000b685857211 */ /* 0x080fe400078fd8ff */
[----:B------:R-:W-:Y:S01]  /*d660*/  LEA.HI R135, R135, R182, RZ, 0x1b ;  /* 0x000000b687877211 */ /* 0x000fe200078fd8ff */
[----:B------:R-:W-:Y:S06]  /*d670*/  @!P5 BRA `(.L_x_1091) ;  /* 0x000000000004d947 */ /* 0x000fec0003800000 */
[----:B---3--:R4:W-:Y:S02]  /*d680*/  REDG.E.ADD.F32.FTZ.RN.STRONG.GPU desc[UR34][R62.64+0x3400], R61 ;  /* 0x0034003d3e0079a6 */ /* 0x0089e4000c12f322 */
.L_x_1091:
[----:B------:R-:W-:Y:S05]  /*d690*/  BSYNC.RECONVERGENT B0 ;  /* 0x0000000000007941 */ /* 0x000fea0003800200 */
.L_x_1090:
[----:B---34-:R-:W-:Y:S01]  /*d6a0*/  LEA R61, R133, UR28, 0x2 ;  /* 0x0000001c853d7c11 */ /* 0x018fe2000f8e10ff */
[----:B------:R-:W-:Y:S01]  /*d6b0*/  BSSY.RECONVERGENT B0, `(.L_x_1092) ;  /* 0x000000a000007945 */ /* 0x000fe20003800200 */
[C---:B------:R-:W-:Y:S02]  /*d6c0*/  ISETP.GE.AND P6, PT, R60.reuse, 0xd81, PT ;  /* 0x00000d813c00780c */ /* 0x040fe40003fc6270 */
[----:B------:R-:W-:Y:S02]  /*d6d0*/  LEA R135, R135, UR28, 0x2 ;  /* 0x0000001c87877c11 */ /* 0x000fe4000f8e10ff */
[----:B------:R-:W3:Y:S01]  /*d6e0*/  LDS R61, [R61+0x5700] ;  /* 0x005700003d3d7984 */ /* 0x000ee20000000800 */
[C---:B------:R-:W-:Y:S02]  /*d6f0*/  ISETP.GE.AND P2, PT, R60.reuse, 0xe01, PT ;  /* 0x00000e013c00780c */ /* 0x040fe40003f46270 */
[C---:B------:R-:W-:Y:S02]  /*d700*/  ISETP.GE.AND P3, PT, R60.reuse, 0xe81, PT ;  /* 0x00000e813c00780c */ /* 0x040fe40003f66270 */
[----:B------:R-:W-:-:S02]  /*d710*/  ISETP.GE.AND P4, PT, R60, 0xf01, PT ;  /* 0x00000f013c00780c */ /* 0x000fc40003f86270 */
[----:B------:R-:W-:Y:S02]  /*d720*/  ISETP.GE.AND P5, PT, R60, 0xf81, PT ;  /* 0x00000f813c00780c */ /* 0x000fe40003fa6270 */
[----:B------:R-:W-:Y:S11]  /*d730*/  @!P6 BRA `(.L_x_1093) ;  /* 0x000000000004e947 */ /* 0x000ff60003800000 */
[----:B---3--:R4:W-:Y:S02]  /*d740*/  REDG.E.ADD.F32.FTZ.RN.STRONG.GPU desc[UR34][R62.64+0x3600], R61 ;  /* 0x0036003d3e0079a6 */ /* 0x0089e4000c12f322 */
.L_x_1093:
[----:B------:R-:W-:Y:S05]  /*d750*/  BSYNC.RECONVERGENT B0 ;  /* 0x0000000000007941 */ /* 0x000fea0003800200 */
.L_x_1092:
[----:B---34-:R3:W4:Y:S01]  /*d760*/  LDS R61, [R135+0x5900] ;  /* 0x00590000873d7984 */ /* 0x0187220000000800 */
[----:B------:R-:W-:Y:S04]  /*d770*/  BSSY.RECONVERGENT B0, `(.L_x_1094) ;  /* 0x0000003000007945 */ /* 0x000fe80003800200 */
[----:B------:R-:W-:Y:S05]  /*d780*/  @!P2 BRA `(.L_x_1095) ;  /* 0x000000000004a947 */ /* 0x000fea0003800000 */
[----:B----4-:R4:W-:Y:S02]  /*d790*/  REDG.E.ADD.F32.FTZ.RN.STRONG.GPU desc[UR34][R62.64+0x3800], R61 ;  /* 0x0038003d3e0079a6 */ /* 0x0109e4000c12f322 */
.L_x_1095:
[----:B------:R-:W-:Y:S05]  /*d7a0*/  BSYNC.RECONVERGENT B0 ;  /* 0x0000000000007941 */ /* 0x000fea0003800200 */
.L_x_1094:
[C---:B----4-:R-:W-:Y:S01]  /*d7b0*/  IADD3 R61, PT, PT, R182.reuse, 0xe80, RZ ;  /* 0x00000e80b63d7810 */ /* 0x050fe20007ffe0ff */
[-C--:B-1----:R-:W-:Y:S01]  /*d7c0*/  FMUL.FTZ R106, R67, R28.reuse ;  /* 0x0000001c436a7220 */ /* 0x082fe20000410000 */
[C---:B------:R-:W-:Y:S01]  /*d7d0*/  IADD3 R133, PT, PT, R182.reuse, 0xf00, RZ ;  /* 0x00000f00b6857810 */ /* 0x040fe20007ffe0ff */
[----:B0-----:R-:W-:Y:S01]  /*d7e0*/  FFMA.FTZ R131, R29, -R28, R228 ;  /* 0x8000001c1d837223 */ /* 0x001fe200000100e4 */
[----:B------:R-:W-:Y:S01]  /*d7f0*/  LEA.HI R61, R61, R182, RZ, 0x1b ;  /* 0x000000b63d3d7211 */ /* 0x000fe200078fd8ff */
[----:B------:R-:W-:Y:S01]  /*d800*/  FMUL.FTZ R60, R99, R28 ;  /* 0x0000001c633c7220 */ /* 0x000fe20000410000 */
[----:B--2---:R-:W-:Y:S01]  /*d810*/  FMUL.FTZ R146, R227, R106 ;  /* 0x0000006ae3927220 */ /* 0x004fe20000410000 */
[----:B---3--:R-:W-:Y:S01]  /*d820*/  IADD3 R135, PT, PT, R182, 0xf80, RZ ;  /* 0x00000f80b6877810 */ /* 0x008fe20007ffe0ff */
[----:B------:R-:W-:Y:S01]  /*d830*/  BSSY.RECONVERGENT B0, `(.L_x_1096) ;  /* 0x000000a000007945 */ /* 0x000fe20003800200 */
[----:B------:R-:W-:Y:S01]  /*d840*/  LEA R61, R61, UR28, 0x2 ;  /* 0x0000001c3d3d7c11 */ /* 0x000fe2000f8e10ff */
[----:B------:R-:W-:Y:S01]  /*d850*/  FFMA.FTZ R146, R131, R60, -R146 ;  /* 0x0000003c83927223 */ /* 0x000fe20000010892 */
[----:B------:R-:W-:Y:S01]  /*d860*/  LEA.HI R133, R133, R182, RZ, 0x1b ;  /* 0x000000b685857211 */ /* 0x000fe200078fd8ff */
[----:B------:R-:W-:Y:S01]  /*d870*/  FMUL.FTZ R60, R227, R60 ;  /* 0x0000003ce33c7220 */ /* 0x000fe20000410000 */
[----:B------:R-:W-:-:S02]  /*d880*/  LEA.HI R135, R135, R182, RZ, 0x1b ;  /* 0x000000b687877211 */ /* 0x000fc400078fd8ff */
[----:B------:R-:W0:Y:S01]  /*d890*/  LDS R61, [R61+0x5b00] ;  /* 0x005b00003d3d7984 */ /* 0x000e220000000800 */
[----:B------:R-:W-:Y:S01]  /*d8a0*/  LEA R133, R133, UR28, 0x2 ;  /* 0x0000001c85857c11 */ /* 0x000fe2000f8e10ff */
[----:B------:R-:W-:Y:S06]  /*d8b0*/  @!P3 BRA `(.L_x_1097) ;  /* 0x000000000004b947 */ /* 0x000fec0003800000 */
[----:B0-----:R1:W-:Y:S02]  /*d8c0*/  REDG.E.ADD.F32.FTZ.RN.STRONG.GPU desc[UR34][R62.64+0x3a00], R61 ;  /* 0x003a003d3e0079a6 */ /* 0x0013e4000c12f322 */
.L_x_1097:
[----:B------:R-:W-:Y:S05]  /*d8d0*/  BSYNC.RECONVERGENT B0 ;  /* 0x0000000000007941 */ /* 0x000fea0003800200 */
.L_x_1096:
[----:B01----:R0:W1:Y:S01]  /*d8e0*/  LDS R61, [R133+0x5d00] ;  /* 0x005d0000853d7984 */ /* 0x0030620000000800 */
[----:B------:R-:W-:Y:S01]  /*d8f0*/  BSSY.RECONVERGENT B0, `(.L_x_1098) ;  /* 0x0000005000007945 */ /* 0x000fe20003800200 */
[----:B------:R-:W-:Y:S01]  /*d900*/  LEA R135, R135, UR28, 0x2 ;  /* 0x0000001c87877c11 */ /* 0x000fe2000f8e10ff */
[----:B------:R-:W-:Y:S02]  /*d910*/  FFMA.FTZ R60, R131, R106, R60 ;  /* 0x0000006a833c7223 */ /* 0x000fe4000001003c */
[----:B------:R-:W-:Y:S05]  /*d920*/  @!P4 BRA `(.L_x_1099) ;  /* 0x000000000004c947 */ /* 0x000fea0003800000 */
[----:B-1----:R2:W-:Y:S02]  /*d930*/  REDG.E.ADD.F32.FTZ.RN.STRONG.GPU desc[UR34][R62.64+0x3c00], R61 ;  /* 0x003c003d3e0079a6 */ /* 0x0025e4000c12f322 */
.L_x_1099:
[----:B------:R-:W-:Y:S05]  /*d940*/  BSYNC.RECONVERGENT B0 ;  /* 0x0000000000007941 */ /* 0x000fea0003800200 */
.L_x_1098:
[----:B-12---:R1:W2:Y:S01]  /*d950*/  LDS R61, [R135+0x5f00] ;  /* 0x005f0000873d7984 */ /* 0x0062a20000000800 */
[----:B------:R-:W-:Y:S01]  /*d960*/  BSSY.RECONVERGENT B0, `(.L_x_1100) ;  /* 0x0000004000007945 */ /* 0x000fe20003800200 */
[----:B------:R-:W-:-:S03]  /*d970*/  FADD.FTZ R60, R129, R60 ;  /* 0x0000003c813c7221 */ /* 0x000fc60000010000 */
[----:B------:R-:W-:Y:S05]  /*d980*/  @!P5 BRA `(.L_x_1101) ;  /* 0x000000000004d947 */ /* 0x000fea0003800000 */
[----:B--2---:R3:W-:Y:S02]  /*d990*/  REDG.E.ADD.F32.FTZ.RN.STRONG.GPU desc[UR34][R62.64+0x3e00], R61 ;  /* 0x003e003d3e0079a6 */ /* 0x0047e4000c12f322 */
.L_x_1101:
[----:B------:R-:W-:Y:S05]  /*d9a0*/  BSYNC.RECONVERGENT B0 ;  /* 0x0000000000007941 */ /* 0x000fea0003800200 */
.L_x_1100:
[----:B--23--:R-:W-:Y:S01]  /*d9b0*/  FADD.FTZ R61, R125, R146 ;  /* 0x000000927d3d7221 */ /* 0x00cfe20000010000 */
[C---:B------:R-:W-:Y:S01]  /*d9c0*/  FFMA.FTZ R62, R2.reuse, R119, R69 ;  /* 0x00000077023e7223 */ /* 0x040fe20000010045 */
[----:B------:R-:W-:Y:S01]  /*d9d0*/  FFMA.FTZ R63, -R2, R117, R120 ;  /* 0x00000075023f7223 */ /* 0x000fe20000010178 */
[----:B------:R-:W2:Y:S01]  /*d9e0*/  SHFL.DOWN PT, R69, R60, 0x1, 0x1f ;  /* 0x08201f003c457f89 */ /* 0x000ea200000e0000 */
[----:B------:R-:W-:Y:S01]  /*d9f0*/  ISETP.GT.AND P2, PT, R245, 0x1e, PT ;  /* 0x0000001ef500780c */ /* 0x000fe20003f44270 */
[----:B------:R-:W-:Y:S01]  /*da00*/  FMUL.FTZ R70, R131, R70 ;  /* 0x0000004683467220 */ /* 0x000fe20000410000 */
[----:B------:R-:W-:Y:S01]  /*da10*/  FADD.FTZ R17, R106, R17 ;  /* 0x000000116a117221 */ /* 0x000fe20000010000 */
[----:B------:R-:W3:Y:S01]  /*da20*/  SHFL.DOWN PT, R120, R61, 0x1, 0x1f ;  /* 0x08201f003d787f89 */ /* 0x000ee200000e0000 */
[----:B------:R-:W-:Y:S01]  /*da30*/  FMUL.FTZ R225, R225, R64 ;  /* 0x00000040e1e17220 */ /* 0x000fe20000410000 */
[----:B------:R-:W-:Y:S01]  /*da40*/  FFMA.FTZ R70, R227, R128, R70 ;  /* 0x00000080e3467223 */ /* 0x000fe20000010046 */
[----:B------:R-:W-:Y:S01]  /*da50*/  FMUL.FTZ R139, R222, R139 ;  /* 0x0000008bde8b7220 */ /* 0x000fe20000410000 */
[----:B------:R-:W4:Y:S01]  /*da60*/  SHFL.DOWN PT, R99, R62, 0x1, 0x1f ;  /* 0x08201f003e637f89 */ /* 0x000f2200000e0000 */
[----:B------:R-:W-:Y:S01]  /*da70*/  ISETP.GT.AND P3, PT, R245, 0xf, PT ;  /* 0x0000000ff500780c */ /* 0x000fe20003f64270 */
[----:B------:R-:W-:Y:S01]  /*da80*/  FFMA.FTZ R70, R29, R67, R70 ;  /* 0x000000431d467223 */ /* 0x000fe20000010046 */
[----:B------:R-:W-:Y:S01]  /*da90*/  FFMA.FTZ R126, R126, R65, R139 ;  /* 0x000000417e7e7223 */ /* 0x000fe2000001008b */
[----:B------:R-:W5:Y:S01]  /*daa0*/  SHFL.DOWN PT, R146, R63, 0x1, 0x1f ;  /* 0x08201f003f927f89 */ /* 0x000f6200000e0000 */
[----:B------:R-:W-:Y:S01]  /*dab0*/  FMUL.FTZ R226, R226, R121 ;  /* 0x00000079e2e27220 */ /* 0x000fe20000410000 */
[----:B------:R-:W-:Y:S01]  /*dac0*/  FADD.FTZ R95, R70, R95 ;  /* 0x0000005f465f7221 */ /* 0x000fe20000010000 */
[----:B------:R-:W-:Y:S01]  /*dad0*/  FFMA.FTZ R65, R39, R68, R126 ;  /* 0x0000004427417223 */ /* 0x000fe2000001007e */
[----:B------:R-:W-:Y:S01]  /*dae0*/  FMUL.FTZ R143, R224, R143 ;  /* 0x0000008fe08f7220 */ /* 0x000fe20000410000 */
[----:B------:R-:W-:Y:S01]  /*daf0*/  FMUL.FTZ R140, R223, R140 ;  /* 0x0000008cdf8c7220 */ /* 0x000fe20000410000 */
[----:B------:R-:W-:Y:S01]  /*db00*/  FMUL.FTZ R144, R205, R144 ;  /* 0x00000090cd907220 */ /* 0x000fe20000410000 */
[----:B------:R-:W-:Y:S01]  /*db10*/  FADD.FTZ R90, R65, R90 ;  /* 0x0000005a415a7221 */ /* 0x000fe20000010000 */
[----:B------:R-:W-:Y:S01]  /*db20*/  FMUL.FTZ R206, R206, R145 ;  /* 0x00000091cece7220 */ /* 0x000fe20000410000 */
[----:B------:R-:W-:Y:S01]  /*db30*/  FMUL.FTZ R207, R207, R138 ;  /* 0x0000008acfcf7220 */ /* 0x000fe20000410000 */
[----:B------:R-:W-:Y:S01]  /*db40*/  FMUL.FTZ R142, R209, R142 ;  /* 0x0000008ed18e7220 */ /* 0x000fe20000410000 */
[----:B------:R-:W-:Y:S01]  /*db50*/  FMUL.FTZ R211, R211, R78 ;  /* 0x0000004ed3d37220 */ /* 0x000fe20000410000 */
[----:B--2---:R-:W-:Y:S01]  /*db60*/  @!P2 FADD.FTZ R60, R60, R69 ;  /* 0x000000453c3ca221 */ /* 0x004fe20000010000 */
[----:B------:R-:W-:Y:S01]  /*db70*/  FMUL.FTZ R212, R212, R141 ;  /* 0x0000008dd4d47220 */ /* 0x000fe20000410000 */
[----:B------:R-:W-:Y:S01]  /*db80*/  FFMA.FTZ R221, R221, R130, R226 ;  /* 0x00000082dddd7223 */ /* 0x000fe200000100e2 */
[----:B------:R-:W-:Y:S01]  /*db90*/  FFMA.FTZ R220, R220, R115, R225 ;  /* 0x00000073dcdc7223 */ /* 0x000fe200000100e1 */
[----:B---3--:R-:W-:Y:S01]  /*dba0*/  @!P2 FADD.FTZ R61, R61, R120 ;  /* 0x000000783d3da221 */ /* 0x008fe20000010000 */
[----:B------:R-:W2:Y:S01]  /*dbb0*/  SHFL.DOWN PT, R69, R60, 0x2, 0x1f ;  /* 0x08401f003c457f89 */ /* 0x000ea200000e0000 */
[----:B------:R-:W-:Y:S01]  /*dbc0*/  FFMA.FTZ R123, R202, R123, R143 ;  /* 0x0000007bca7b7223 */ /* 0x000fe2000001008f */
[----:B------:R-:W-:Y:S01]  /*dbd0*/  FFMA.FTZ R203, R203, R132, R140 ;  /* 0x00000084cbcb7223 */ /* 0x000fe2000001008c */
[----:B----4-:R-:W-:Y:S01]  /*dbe0*/  @!P2 FADD.FTZ R62, R62, R99 ;  /* 0x000000633e3ea221 */ /* 0x010fe20000010000 */
[----:B------:R-:W3:Y:S01]  /*dbf0*/  SHFL.DOWN PT, R106, R61, 0x2, 0x1f ;  /* 0x08401f003d6a7f89 */ /* 0x000ee200000e0000 */
[----:B------:R-:W-:Y:S01]  /*dc00*/  FFMA.FTZ R127, R127, R134, R144 ;  /* 0x000000867f7f7223 */ /* 0x000fe20000010090 */
[----:B------:R-:W-:Y:S01]  /*dc10*/  FFMA.FTZ R183, R183, R136, R206 ;  /* 0x00000088b7b77223 */ /* 0x000fe200000100ce */
[----:B-----5:R-:W-:Y:S01]  /*dc20*/  @!P2 FADD.FTZ R63, R63, R146 ;  /* 0x000000923f3fa221 */ /* 0x020fe20000010000 */
[----:B------:R-:W4:Y:S01]  /*dc30*/  SHFL.DOWN PT, R67, R62, 0x2, 0x1f ;  /* 0x08401f003e437f89 */ /* 0x000f2200000e0000 */
[----:B------:R-:W-:Y:S01]  /*dc40*/  ISETP.GT.AND P2, PT, R245, 0x1d, PT ;  /* 0x0000001df500780c */ /* 0x000fe20003f44270 */
[----:B------:R-:W-:Y:S01]  /*dc50*/  FFMA.FTZ R184, R184, R137, R207 ;  /* 0x00000089b8b87223 */ /* 0x000fe200000100cf */
[----:B------:R-:W-:Y:S01]  /*dc60*/  FFMA.FTZ R185, R185, R104, R142 ;  /* 0x00000068b9b97223 */ /* 0x000fe2000001008e */
[----:B------:R-:W5:Y:S01]  /*dc70*/  SHFL.DOWN PT, R120, R63, 0x2, 0x1f ;  /* 0x08401f003f787f89 */ /* 0x000f6200000e0000 */
[----:B------:R-:W-:Y:S01]  /*dc80*/  FFMA.FTZ R186, R186, R73, R211 ;  /* 0x00000049baba7223 */ /* 0x000fe200000100d3 */
        /* <DEDUP_REMOVED lines=10> */
[----:B--2---:R-:W-:Y:S01]  /*dd30*/  @!P2 FADD.FTZ R60, R60, R69 ;  /* 0x000000453c3ca221 */ /* 0x004fe20000010000 */
[----:B------:R-:W-:Y:S01]  /*dd40*/  FFMA.FTZ R215, R47, R215, R76 ;  /* 0x000000d72fd77223 */ /* 0x000fe2000001004c */
[----:B------:R-:W-:Y:S01]  /*dd50*/  FMUL.FTZ R147, R214, R147 ;  /* 0x00000093d6937220 */ /* 0x000fe20000410000 */
[----:B------:R-:W-:Y:S01]  /*dd60*/  BSSY.RECONVERGENT B0, `(.L_x_1102) ;  /* 0x000003a000007945 */ /* 0x000fe20003800200 */
[----:B---3--:R-:W-:Y:S01]  /*dd70*/  @!P2 FADD.FTZ R61, R61, R106 ;  /* 0x0000006a3d3da221 */ /* 0x008fe20000010000 */
[----:B------:R-:W-:Y:S01]  /*dd80*/  FADD.FTZ R18, R113, R18 ;  /* 0x0000001271127221 */ /* 0x000fe20000010000 */
[----:B------:R-:W-:Y:S01]  /*dd90*/  FADD.FTZ R19, R124, R19 ;  /* 0x000000137c137221 */ /* 0x000fe20000010000 */
[----:B------:R-:W-:Y:S01]  /*dda0*/  FADD.FTZ R94, R221, R94 ;  /* 0x0000005edd5e7221 */ /* 0x000fe20000010000 */
[----:B----4-:R-:W-:Y:S01]  /*ddb0*/  @!P2 FADD.FTZ R62, R62, R67 ;  /* 0x000000433e3ea221 */ /* 0x010fe20000010000 */
[----:B------:R-:W2:Y:S01]  /*ddc0*/  SHFL.DOWN PT, R64, R61, 0x4, 0x1f ;  /* 0x08801f003d407f89 */ /* 0x000ea200000e0000 */
[----:B------:R-:W-:Y:S01]  /*ddd0*/  FADD.FTZ R20, R111, R20 ;  /* 0x000000146f147221 */ /* 0x000fe20000010000 */
[----:B------:R-:W-:Y:S01]  /*dde0*/  FADD.FTZ R93, R220, R93 ;  /* 0x0000005ddc5d7221 */ /* 0x000fe20000010000 */
[----:B-----5:R-:W-:Y:S01]  /*ddf0*/  @!P2 FADD.FTZ R63, R63, R120 ;  /* 0x000000783f3fa221 */ /* 0x020fe20000010000 */
[----:B------:R-:W3:Y:S01]  /*de00*/  SHFL.DOWN PT, R67, R60, 0x4, 0x1f ;  /* 0x08801f003c437f89 */ /* 0x000ee200000e0000 */
[----:B------:R-:W-:Y:S01]  /*de10*/  ISETP.GT.AND P2, PT, R245, 0x1b, PT ;  /* 0x0000001bf500780c */ /* 0x000fe20003f44270 */
[----:B------:R-:W-:Y:S01]  /*de20*/  FADD.FTZ R21, R122, R21 ;  /* 0x000000157a157221 */ /* 0x000fe20000010000 */
[----:B------:R-:W-:Y:S01]  /*de30*/  FADD.FTZ R92, R123, R92 ;  /* 0x0000005c7b5c7221 */ /* 0x000fe20000010000 */
[----:B------:R-:W4:Y:S01]  /*de40*/  SHFL.DOWN PT, R69, R62, 0x4, 0x1f ;  /* 0x08801f003e457f89 */ /* 0x000f2200000e0000 */
        /* <DEDUP_REMOVED lines=15> */
[----:B--2---:R-:W-:Y:S01]  /*df40*/  @!P2 FADD.FTZ R61, R61, R64 ;  /* 0x000000403d3da221 */ /* 0x004fe20000010000 */
[----:B------:R-:W-:Y:S01]  /*df50*/  FADD.FTZ R58, R215, R58 ;  /* 0x0000003ad73a7221 */ /* 0x000fe20000010000 */
[----:B------:R-:W-:Y:S01]  /*df60*/  FFMA.FTZ R75, R188, R75, R147 ;  /* 0x0000004bbc4b7223 */ /* 0x000fe20000010093 */
[----:B---3--:R-:W-:-:S02]  /*df70*/  @!P2 FADD.FTZ R60, R60, R67 ;  /* 0x000000433c3ca221 */ /* 0x008fc40000010000 */
[----:B------:R-:W2:Y:S01]  /*df80*/  SHFL.DOWN PT, R64, R61, 0x8, 0x1f ;  /* 0x09001f003d407f89 */ /* 0x000ea200000e0000 */
[----:B----4-:R-:W-:-:S03]  /*df90*/  @!P2 FADD.FTZ R62, R62, R69 ;  /* 0x000000453e3ea221 */ /* 0x010fc60000010000 */
[----:B------:R-:W3:Y:S01]  /*dfa0*/  SHFL.DOWN PT, R65, R60, 0x8, 0x1f ;  /* 0x09001f003c417f89 */ /* 0x000ee200000e0000 */
[----:B-----5:R-:W-:-:S03]  /*dfb0*/  @!P2 FADD.FTZ R63, R63, R70 ;  /* 0x000000463f3fa221 */ /* 0x020fc60000010000 */
[----:B------:R-:W4:Y:S01]  /*dfc0*/  SHFL.DOWN PT, R67, R62, 0x8, 0x1f ;  /* 0x09001f003e437f89 */ /* 0x000f2200000e0000 */
[----:B------:R-:W-:-:S03]  /*dfd0*/  ISETP.GT.AND P2, PT, R245, 0x17, PT ;  /* 0x00000017f500780c */ /* 0x000fc60003f44270 */
[----:B------:R-:W5:Y:S10]  /*dfe0*/  SHFL.DOWN PT, R68, R63, 0x8, 0x1f ;  /* 0x09001f003f447f89 */ /* 0x000f7400000e0000 */
[----:B--2---:R-:W-:Y:S01]  /*dff0*/  @!P2 FADD.FTZ R61, R61, R64 ;  /* 0x000000403d3da221 */ /* 0x004fe20000010000 */
[----:B---3--:R-:W-:Y:S01]  /*e000*/  @!P2 FADD.FTZ R60, R60, R65 ;  /* 0x000000413c3ca221 */ /* 0x008fe20000010000 */
[----:B----4-:R-:W-:-:S04]  /*e010*/  @!P2 FADD.FTZ R62, R62, R67 ;  /* 0x000000433e3ea221 */ /* 0x010fc80000010000 */
[----:B------:R2:W3:Y:S01]  /*e020*/  SHFL.DOWN PT, R65, R60, 0x10, 0x1f ;  /* 0x0a001f003c417f89 */ /* 0x0004e200000e0000 */
[----:B-----5:R-:W-:-:S03]  /*e030*/  @!P2 FADD.FTZ R63, R63, R68 ;  /* 0x000000443f3fa221 */ /* 0x020fc60000010000 */
[----:B------:R2:W4:Y:S04]  /*e040*/  SHFL.DOWN PT, R67, R62, 0x10, 0x1f ;  /* 0x0a001f003e437f89 */ /* 0x00052800000e0000 */
[----:B------:R2:W0:Y:S04]  /*e050*/  SHFL.DOWN PT, R68, R61, 0x10, 0x1f ;  /* 0x0a001f003d447f89 */ /* 0x00042800000e0000 */
[----:B------:R2:W0:Y:S01]  /*e060*/  SHFL.DOWN PT, R70, R63, 0x10, 0x1f ;  /* 0x0a001f003f467f89 */ /* 0x00042200000e0000 */
[----:B------:R-:W-:Y:S05]  /*e070*/  @P3 BRA `(.L_x_1103) ;  /* 0x0000000000203947 */ /* 0x000fea0003800000 */
[----:B------:R-:W-:Y:S01]  /*e080*/  ISETP.NE.AND P2, PT, R245, RZ, PT ;  /* 0x000000fff500720c */ /* 0x000fe20003f45270 */
[----:B--23--:R-:W-:Y:S01]  /*e090*/  FADD.FTZ R60, R60, R65 ;  /* 0x000000413c3c7221 */ /* 0x00cfe20000010000 */
[----:B0-----:R-:W-:Y:S01]  /*e0a0*/  FADD.FTZ R61, R61, R68 ;  /* 0x000000443d3d7221 */ /* 0x001fe20000010000 */
[----:B----4-:R-:W-:Y:S01]  /*e0b0*/  FADD.FTZ R62, R62, R67 ;  /* 0x000000433e3e7221 */ /* 0x010fe20000010000 */
[----:B------:R-:W-:-:S09]  /*e0c0*/  FADD.FTZ R63, R63, R70 ;  /* 0x000000463f3f7221 */ /* 0x000fd20000010000 */
[----:B------:R-:W-:-:S04]  /*e0d0*/  @!P2 SHF.R.U32.HI R64, RZ, 0x1, R182 ;  /* 0x00000001ff40a819 */ /* 0x000fc800000116b6 */
[----:B------:R-:W-:-:S05]  /*e0e0*/  @!P2 LOP3.LUT R64, R64, 0x1f0, RZ, 0xc0, !PT ;  /* 0x000001f04040a812 */ /* 0x000fca00078ec0ff */
[----:B------:R0:W-:Y:S02]  /*e0f0*/  @!P2 STS.128 [R64+UR28+0x6310], R60 ;  /* 0x0063103c4000a988 */ /* 0x0001e40008000c1c */
.L_x_1103:
[----:B------:R-:W-:Y:S05]  /*e100*/  BSYNC.RECONVERGENT B0 ;  /* 0x0000000000007941 */ /* 0x000fea0003800200 */
.L_x_1102:
        /* <DEDUP_REMOVED lines=21> */
[----:B---34-:R-:W0:Y:S01]  /*e260*/  LDS.128 R64, [UR28+0x6320] ;  /* 0x0063201cff407984 */ /* 0x018e220008000c00 */
[----:B------:R-:W-:-:S03]  /*e270*/  ULEA UR36, UR8, UR28, 0x3 ;  /* 0x0000001c08247291 */ /* 0x000fc6000f8e18ff */
[----:B------:R-:W3:Y:S01]  /*e280*/  LDS.128 R68, [UR28+0x6330] ;  /* 0x0063301cff447984 */ /* 0x000ee20008000c00 */
[----:B------:R-:W-:-:S03]  /*e290*/  PLOP3.LUT P0, PT, PT, PT, UP0, 0x80, 0x8 ;  /* 0x000000000008781c */ /* 0x000fc60003f0f008 */
[----:B------:R-:W4:Y:S10]  /*e2a0*/  LDS.128 R72, [UR28+0x6340] ;  /* 0x0063401cff487984 */ /* 0x000f340008000c00 */
[----:B------:R-:W5:Y:S04]  /*e2b0*/  @P0 LDS.64 R76, [UR36+0xa380] ;  /* 0x00a38024ff4c0984 */ /* 0x000f680008000a00 */
[----:B------:R-:W1:Y:S01]  /*e2c0*/  @P0 LDS.64 R78, [UR36+0x9b80] ;  /* 0x009b8024ff4e0984 */ /* 0x000e620008000a00 */
[----:B0-----:R-:W-:Y:S01]  /*e2d0*/  FADD.FTZ R99, R66, R62 ;  /* 0x0000003e42637221 */ /* 0x001fe20000010000 */
[----:B--2---:R-:W-:Y:S01]  /*e2e0*/  FADD.FTZ R62, R67, R63 ;  /* 0x0000003f433e7221 */ /* 0x004fe20000010000 */
        /* <DEDUP_REMOVED lines=16> */
.L_x_1105:
[----:B------:R-:W-:Y:S05]  /*e3f0*/  BSYNC.RECONVERGENT B0 ;  /* 0x0000000000007941 */ /* 0x000fea0003800200 */
.L_x_1104:
[----:B------:R-:W-:-:S04]  /*e400*/  UIADD3 UR8, UPT, UPT, UR8, 0x1, URZ ;  /* 0x0000000108087890 */ /* 0x000fc8000fffe0ff */
[----:B------:R-:W-:-:S09]  /*e410*/  UISETP.GE.AND UP0, UPT, UR8, UR47, UPT ;  /* 0x0000002f0800728c */ /* 0x000fd2000bf06270 */
[----:B------:R-:W-:Y:S05]  /*e420*/  BRA.U !UP0, `(.L_x_1106) ;  /* 0xffffff69080c7547 */ /* 0x000fea000b83ffff */
.L_x_1008:
[----:B--2---:R2:W5:Y:S01]  /*e430*/  LDL.LU R61, [R1+0x2c] ;  /* 0x00002c00013d7983 */ /* 0x0045620000300800 */
[C---:B------:R-:W-:Y:S01]  /*e440*/  SHF.L.U32 R3, R182.reuse, 0x4, RZ ;  /* 0x00000004b6037819 */ /* 0x040fe200000006ff */
[----:B------:R-:W-:Y:S01]  /*e450*/  ULEA UR12, UR15, 0xfffff800, 0xb ;  /* 0xfffff8000f0c7891 */ /* 0x000fe2000f8e58ff */
[----:B------:R-:W-:Y:S01]  /*e460*/  LOP3.LUT R0, R182, 0x1f, RZ, 0xc0, !PT ;  /* 0x0000001fb6007812 */ /* 0x000fe200078ec0ff */
[----:B0-----:R-:W2:Y:S01]  /*e470*/  LDL.LU R72, [R1+0x28] ;  /* 0x0000280001487983 */ /* 0x001ea20000300800 */
[----:B------:R-:W-:Y:S01]  /*e480*/  MOV R4, UR18 ;  /* 0x0000001200047c02 */ /* 0x000fe20008000f00 */
[----:B------:R-:W-:Y:S01]  /*e490*/  UIADD3 UR33, UPT, UPT, -UR12, UR33, URZ ;  /* 0x000000210c217290 */ /* 0x000fe2000fffe1ff */
[----:B------:R-:W-:Y:S01]  /*e4a0*/  LOP3.LUT R2, R0, 0x3e00, R3, 0xf8, !PT ;  /* 0x00003e0000027812 */ /* 0x000fe200078ef803 */
[----:B------:R-:W2:Y:S01]  /*e4b0*/  LDL.LU R71, [R1+0x24] ;  /* 0x0000240001477983 */ /* 0x000ea20000300800 */
[----:B------:R-:W-:Y:S02]  /*e4c0*/  MOV R5, UR22 ;  /* 0x0000001600057c02 */ /* 0x000fe40008000f00 */
[----:B------:R-:W-:Y:S01]  /*e4d0*/  PRMT R29, RZ, 0x7610, R29 ;  /* 0x00007610ff1d7816 */ /* 0x000fe2000000001d */
[----:B------:R-:W2:Y:S01]  /*e4e0*/  LDL.LU R70, [R1+0x20] ;  /* 0x0000200001467983 */ /* 0x000ea20000300800 */
        /* <DEDUP_REMOVED lines=16> */
[----:B------:R-:W-:Y:S02]  /*e5f0*/  ISETP.GE.AND P2, PT, R2, UR33, PT ;  /* 0x0000002102007c0c */ /* 0x000fe4000bf46270 */
        /* <DEDUP_REMOVED lines=12> */
[C---:B------:R-:W-:Y:S01]  /*e6c0*/  IMAD.WIDE.U32 R30, R2.reuse, 0x2, R4 ;  /* 0x00000002021e7825 */ /* 0x040fe200078e0004 */
[C---:B------:R-:W-:Y:S01]  /*e6d0*/  LOP3.LUT R15, R2.reuse, 0x80, RZ, 0xfc, !PT ;  /* 0x00000080020f7812 */ /* 0x040fe200078efcff */
[----:B------:R-:W2:Y:S01]  /*e6e0*/  LDL.LU R69, [R1+0x1c] ;  /* 0x00001c0001457983 */ /* 0x000ea20000300800 */
[C---:B------:R-:W-:Y:S01]  /*e6f0*/  LOP3.LUT R3, R2.reuse, 0xa0, RZ, 0xfc, !PT ;  /* 0x000000a002037812 */ /* 0x040fe200078efcff */
[----:B------:R-:W0:Y:S01]  /*e700*/  LDCU.64 UR24, c[0x0][0x4f8] ;  /* 0x00009f00ff1877ac */ /* 0x000e220008000a00 */
[----:B------:R-:W-:Y:S01]  /*e710*/  LOP3.LUT R13, R2, 0xc0, RZ, 0xfc, !PT ;  /* 0x000000c0020d7812 */ /* 0x000fe200078efcff */
[----:B------:R-:W2:Y:S01]  /*e720*/  @!P2 LDG.E.U16 R29, desc[UR34][R30.64] ;  /* 0x000000221e1da981 */ /* 0x000ea2000c1e1500 */
[----:B------:R-:W-:Y:S01]  /*e730*/  ISETP.GE.AND P0, PT, R16, UR33, PT ;  /* 0x0000002110007c0c */ /* 0x000fe2000bf06270 */
[----:B------:R-:W1:Y:S01]  /*e740*/  S2UR UR8, SR_CTAID.Y ;  /* 0x00000000000879c3 */ /* 0x000e620000002600 */
[----:B------:R-:W-:Y:S01]  /*e750*/  LOP3.LUT R12, R2, 0xe0, RZ, 0xfc, !PT ;  /* 0x000000e0020c7812 */ /* 0x000fe200078efcff */
[----:B------:R-:W2:Y:S01]  /*e760*/  @!P1 LDG.E.U16 R32, desc[UR34][R30.64+0x40] ;  /* 0x000040221e209981 */ /* 0x000ea2000c1e1500 */
[----:B------:R-:W-:Y:S01]  /*e770*/  ISETP.GE.AND P4, PT, R14, UR33, PT ;  /* 0x000000210e007c0c */ /* 0x000fe2000bf86270 */
[----:B------:R-:W1:Y:S01]  /*e780*/  LDCU.64 UR26, c[0x0][0x500] ;  /* 0x0000a000ff1a77ac */ /* 0x000e620008000a00 */
[----:B------:R-:W-:Y:S01]  /*e790*/  LOP3.LUT R11, R2, 0x100, RZ, 0xfc, !PT ;  /* 0x00000100020b7812 */ /* 0x000fe200078efcff */
[----:B------:R-:W2:Y:S01]  /*e7a0*/  LDL.LU R68, [R1+0x18] ;  /* 0x0000180001447983 */ /* 0x000ea20000300800 */
[----:B------:R-:W-:Y:S01]  /*e7b0*/  ISETP.GE.AND P6, PT, R15, UR33, PT ;  /* 0x000000210f007c0c */ /* 0x000fe2000bfc6270 */
[----:B------:R-:W1:Y:S01]  /*e7c0*/  LDCU.64 UR30, c[0x0][0x550] ;  /* 0x0000aa00ff1e77ac */ /* 0x000e620008000a00 */
[----:B------:R-:W-:Y:S01]  /*e7d0*/  ISETP.GE.AND P5, PT, R3, UR33, PT ;  /* 0x0000002103007c0c */ /* 0x000fe2000bfa6270 */
[----:B----4-:R-:W4:Y:S01]  /*e7e0*/  LDL.LU R67, [R1+0x14] ;  /* 0x0000140001437983 */ /* 0x010f220000300800 */
[----:B------:R-:W-:-:S02]  /*e7f0*/  ISETP.GE.AND P3, PT, R13, UR33, PT ;  /* 0x000000210d007c0c */ /* 0x000fc4000bf66270 */
[----:B------:R-:W-:Y:S01]  /*e800*/  ISETP.GE.AND P2, PT, R12, UR33, PT ;  /* 0x000000210c007c0c */ /* 0x000fe2000bf46270 */
[----:B------:R-:W4:Y:S01]  /*e810*/  @!P0 LDG.E.U16 R33, desc[UR34][R30.64+0x80] ;  /* 0x000080221e218981 */ /* 0x000f22000c1e1500 */
[----:B------:R-:W-:Y:S02]  /*e820*/  ISETP.GE.AND P1, PT, R11, UR33, PT ;  /* 0x000000210b007c0c */ /* 0x000fe4000bf26270 */
[C---:B------:R-:W-:Y:S01]  /*e830*/  LOP3.LUT R10, R2.reuse, 0x120, RZ, 0xfc, !PT ;  /* 0x00000120020a7812 */ /* 0x040fe200078efcff */
[----:B------:R-:W4:Y:S01]  /*e840*/  @!P4 LDG.E.U16 R34, desc[UR34][R30.64+0xc0] ;  /* 0x0000c0221e22c981 */ /* 0x000f22000c1e1500 */
[C---:B------:R-:W-:Y:S02]  /*e850*/  LOP3.LUT R9, R2.reuse, 0x140, RZ, 0xfc, !PT ;  /* 0x0000014002097812 */ /* 0x040fe400078efcff */
[C---:B------:R-:W-:Y:S01]  /*e860*/  LOP3.LUT R8, R2.reuse, 0x160, RZ, 0xfc, !PT ;  /* 0x0000016002087812 */ /* 0x040fe200078efcff */
[----:B------:R-:W4:Y:S01]  /*e870*/  @!P6 LDG.E.U16 R35, desc[UR34][R30.64+0x100] ;  /* 0x000100221e23e981 */ /* 0x000f22000c1e1500 */
[----:B------:R-:W-:-:S02]  /*e880*/  LOP3.LUT R7, R2, 0x180, RZ, 0xfc, !PT ;  /* 0x0000018002077812 */ /* 0x000fc400078efcff */
[----:B------:R-:W-:Y:S01]  /*e890*/  LOP3.LUT R6, R2, 0x1a0, RZ, 0xfc, !PT ;  /* 0x000001a002067812 */ /* 0x000fe200078efcff */
[----:B------:R-:W4:Y:S01]  /*e8a0*/  @!P5 LDG.E.U16 R36, desc[UR34][R30.64+0x140] ;  /* 0x000140221e24d981 */ /* 0x000f22000c1e1500 */
[----:B------:R-:W-:Y:S02]  /*e8b0*/  ISETP.GE.AND P0, PT, R10, UR33, PT ;  /* 0x000000210a007c0c */ /* 0x000fe4000bf06270 */
[C---:B------:R-:W-:Y:S01]  /*e8c0*/  LOP3.LUT R5, R2.reuse, 0x1c0, RZ, 0xfc, !PT ;  /* 0x000001c002057812 */ /* 0x040fe200078efcff */
[----:B------:R-:W4:Y:S01]  /*e8d0*/  @!P3 LDG.E.U16 R37, desc[UR34][R30.64+0x180] ;  /* 0x000180221e25b981 */ /* 0x000f22000c1e1500 */
[----:B------:R-:W-:Y:S02]  /*e8e0*/  ISETP.GE.AND P4, PT, R9, UR33, PT ;  /* 0x0000002109007c0c */ /* 0x000fe4000bf86270 */
[----:B------:R-:W-:Y:S01]  /*e8f0*/  LOP3.LUT R4, R2, 0x1e0, RZ, 0xfc, !PT ;  /* 0x000001e002047812 */ /* 0x000fe200078efcff */
[----:B------:R-:W4:Y:S01]  /*e900*/  @!P2 LDG.E.U16 R38, desc[UR34][R30.64+0x1c0] ;  /* 0x0001c0221e26a981 */ /* 0x000f22000c1e1500 */
[----:B------:R-:W-:-:S02]  /*e910*/  ISETP.GE.AND P6, PT, R8, UR33, PT ;  /* 0x0000002108007c0c */ /* 0x000fc4000bfc6270 */
[----:B------:R-:W-:Y:S01]  /*e920*/  ISETP.GE.AND P5, PT, R7, UR33, PT ;  /* 0x0000002107007c0c */ /* 0x000fe2000bfa6270 */
[----:B------:R-:W4:Y:S01]  /*e930*/  @!P1 LDG.E.U16 R39, desc[UR34][R30.64+0x200] ;  /* 0x000200221e279981 */ /* 0x000f22000c1e1500 */
[----:B------:R-:W-:Y:S02]  /*e940*/  ISETP.GE.AND P3, PT, R6, UR33, PT ;  /* 0x0000002106007c0c */ /* 0x000fe4000bf66270 */
[----:B------:R-:W-:Y:S01]  /*e950*/  ISETP.GE.AND P2, PT, R5, UR33, PT ;  /* 0x0000002105007c0c */ /* 0x000fe2000bf46270 */
[----:B------:R-:W4:Y:S01]  /*e960*/  LDL.LU R66, [R1+0x10] ;  /* 0x0000100001427983 */ /* 0x000f220000300800 */
[----:B------:R-:W-:-:S03]  /*e970*/  ISETP.GE.AND P1, PT, R4, UR33, PT ;  /* 0x0000002104007c0c */ /* 0x000fc6000bf26270 */
[----:B---3--:R-:W3:Y:S04]  /*e980*/  LDL.LU R65, [R1+0xc] ;  /* 0x00000c0001417983 */ /* 0x008ee80000300800 */
[----:B------:R-:W3:Y:S04]  /*e990*/  LDL.LU R64, [R1+0x8] ;  /* 0x0000080001407983 */ /* 0x000ee80000300800 */
[----:B------:R-:W3:Y:S04]  /*e9a0*/  LDL.LU R62, [R1+0x4] ;  /* 0x00000400013e7983 */ /* 0x000ee80000300800 */
[----:B------:R-:W3:Y:S04]  /*e9b0*/  @!P0 LDG.E.U16 R40, desc[UR34][R30.64+0x240] ;  /* 0x000240221e288981 */ /* 0x000ee8000c1e1500 */
[----:B------:R-:W3:Y:S04]  /*e9c0*/  LDL.LU R60, [R1] ;  /* 0x00000000013c7983 */ /* 0x000ee80000300800 */
[----:B------:R-:W3:Y:S04]  /*e9d0*/  @!P4 LDG.E.U16 R41, desc[UR34][R30.64+0x280] ;  /* 0x000280221e29c981 */ /* 0x000ee8000c1e1500 */
[----:B------:R-:W3:Y:S04]  /*e9e0*/  @!P6 LDG.E.U16 R43, desc[UR34][R30.64+0x2c0] ;  /* 0x0002c0221e2be981 */ /* 0x000ee8000c1e1500 */
[----:B------:R-:W3:Y:S04]  /*e9f0*/  @!P5 LDG.E.U16 R42, desc[UR34][R30.64+0x300] ;  /* 0x000300221e2ad981 */ /* 0x000ee8000c1e1500 */
[----:B------:R-:W3:Y:S04]  /*ea00*/  @!P3 LDG.E.U16 R45, desc[UR34][R30.64+0x340] ;  /* 0x000340221e2db981 */ /* 0x000ee8000c1e1500 */
[----:B------:R-:W3:Y:S04]  /*ea10*/  @!P2 LDG.E.U16 R44, desc[UR34][R30.64+0x380] ;  /* 0x000380221e2ca981 */ /* 0x000ee8000c1e1500 */
[----:B-----5:R-:W5:Y:S04]  /*ea20*/  @!P1 LDG.E.U16 R61, desc[UR34][R30.64+0x3c0] ;  /* 0x0003c0221e3d9981 */ /* 0x020f68000c1e1500 */
[----:B--2---:R-:W-:Y:S04]  /*ea30*/  STS.U16 [R72], R29 ;  /* 0x0000001d48007388 */ /* 0x004fe80000000400 */
[----:B------:R-:W-:Y:S04]  /*ea40*/  STS.U16 [R71+0x40], R32 ;  /* 0x0000402047007388 */ /* 0x000fe80000000400 */
[----:B----4-:R-:W-:Y:S04]  /*ea50*/  STS.U16 [R70+0x80], R33 ;  /* 0x0000802146007388 */ /* 0x010fe80000000400 */
[----:B------:R-:W-:Y:S04]  /*ea60*/  STS.U16 [R69+0xc0], R34 ;  /* 0x0000c02245007388 */ /* 0x000fe80000000400 */
[----:B------:R-:W-:Y:S04]  /*ea70*/  STS.U16 [R68+0x100], R35 ;  /* 0x0001002344007388 */ /* 0x000fe80000000400 */
[----:B------:R-:W-:Y:S04]  /*ea80*/  STS.U16 [R67+0x140], R36 ;  /* 0x0001402443007388 */ /* 0x000fe80000000400 */
[----:B------:R-:W-:Y:S04]  /*ea90*/  STS.U16 [R66+0x180], R37 ;  /* 0x0001802542007388 */ /* 0x000fe80000000400 */
[----:B---3--:R-:W-:Y:S04]  /*eaa0*/  STS.U16 [R65+0x1c0], R38 ;  /* 0x0001c02641007388 */ /* 0x008fe80000000400 */
[----:B------:R-:W-:Y:S04]  /*eab0*/  STS.U16 [R64+0x200], R39 ;  /* 0x0002002740007388 */ /* 0x000fe80000000400 */
[----:B------:R-:W-:Y:S04]  /*eac0*/  STS.U16 [R62+0x240], R40 ;  /* 0x000240283e007388 */ /* 0x000fe80000000400 */
[----:B------:R-:W-:Y:S04]  /*ead0*/  STS.U16 [R60+0x280], R41 ;  /* 0x000280293c007388 */ /* 0x000fe80000000400 */
[----:B------:R-:W-:Y:S04]  /*eae0*/  STS.U16 [R250+0x2c0], R43 ;  /* 0x0002c02bfa007388 */ /* 0x000fe80000000400 */
[----:B------:R-:W-:Y:S04]  /*eaf0*/  STS.U16 [R249+0x300], R42 ;  /* 0x0003002af9007388 */ /* 0x000fe80000000400 */
[----:B------:R-:W-:Y:S04]  /*eb00*/  STS.U16 [R248+0x340], R45 ;  /* 0x0003402df8007388 */ /* 0x000fe80000000400 */
[----:B------:R2:W-:Y:S04]  /*eb10*/  STS.U16 [R247+0x380], R44 ;  /* 0x0003802cf7007388 */ /* 0x0005e80000000400 */
[----:B-----5:R-:W-:Y:S01]  /*eb20*/  STS.U16 [R246+0x3c0], R61 ;  /* 0x0003c03df6007388 */ /* 0x020fe20000000400 */
[----:B------:R-:W-:-:S03]  /*eb30*/  NOP ;  /* 0x0000000000007918 */ /* 0x000fc60000000000 */
[----:B------:R-:W3:Y:S04]  /*eb40*/  LDS.U16 R29, [R96] ;  /* 0x00000000601d7984 */ /* 0x000ee80000000400 */
[----:B------:R-:W4:Y:S04]  /*eb50*/  LDS.U16 R30, [R96+0x2] ;  /* 0x00000200601e7984 */ /* 0x000f280000000400 */
[----:B------:R-:W5:Y:S04]  /*eb60*/  LDS.U16 R32, [R96+0x6] ;  /* 0x0000060060207984 */ /* 0x000f680000000400 */
[----:B------:R-:W0:Y:S04]  /*eb70*/  LDS.U16 R31, [R96+0x4] ;  /* 0x00000400601f7984 */ /* 0x000e280000000400 */
[----:B------:R-:W-:Y:S04]  /*eb80*/  LDS.U16 R33, [R96+0x10] ;  /* 0x0000100060217984 */ /* 0x000fe80000000400 */
[----:B------:R-:W-:Y:S04]  /*eb90*/  LDS.U16 R34, [R96+0x12] ;  /* 0x0000120060227984 */ /* 0x000fe80000000400 */
[----:B------:R-:W-:Y:S04]  /*eba0*/  @!P1 STL [R1+0x2c], R61 ;  /* 0x00002c3d01009387 */ /* 0x000fe80000100800 */
[----:B--2---:R-:W2:Y:S04]  /*ebb0*/  LDL.LU R44, [R1+0x30] ;  /* 0x00003000012c7983 */ /* 0x004ea80000300800 */
[----:B------:R-:W-:Y:S01]  /*ebc0*/  LDS.U16 R27, [R96+0x1a] ;  /* 0x00001a00601b7984 */ /* 0x000fe20000000400 */
[----:B---3--:R-:W-:-:S05]  /*ebd0*/  SHF.L.U32 R29, R29, 0x10, RZ ;  /* 0x000000101d1d7819 */ /* 0x008fca00000006ff */
[----:B------:R-:W-:Y:S01]  /*ebe0*/  FADD.FTZ R35, R29, UR6 ;  /* 0x000000061d237e21 */ /* 0x000fe20008010000 */
[----:B----4-:R-:W-:Y:S01]  /*ebf0*/  SHF.L.U32 R30, R30, 0x10, RZ ;  /* 0x000000101e1e7819 */ /* 0x010fe200000006ff */
[----:B------:R-:W-:Y:S01]  /*ec00*/  LDS.U16 R29, [R96+0x8] ;  /* 0x00000800601d7984 */ /* 0x000fe20000000400 */
[----:B-----5:R-:W-:Y:S02]  /*ec10*/  SHF.L.U32 R32, R32, 0x10, RZ ;  /* 0x0000001020207819 */ /* 0x020fe400000006ff */
[----:B------:R-:W-:Y:S01]  /*ec20*/  FSETP.GTU.FTZ.AND P4, PT, R35, 20, PT ;  /* 0x41a000002300780b */ /* 0x000fe20003f9c000 */
[----:B------:R-:W-:Y:S02]  /*ec30*/  FADD.FTZ R36, R30, UR6 ;  /* 0x000000061e247e21 */ /* 0x000fe40008010000 */
[----:B------:R-:W-:Y:S01]  /*ec40*/  FADD.FTZ R38, R32, UR6 ;  /* 0x0000000620267e21 */ /* 0x000fe20008010000 */
[----:B------:R-:W3:Y:S04]  /*ec50*/  LDS.U16 R30, [R96+0xa] ;  /* 0x00000a00601e7984 */ /* 0x000ee80000000400 */
[----:B------:R-:W4:Y:S01]  /*ec60*/  LDS.U16 R32, [R96+0xe] ;  /* 0x00000e0060207984 */ /* 0x000f220000000400 */
[----:B------:R-:W-:-:S04]  /*ec70*/  FSETP.GTU.FTZ.AND P5, PT, R36, 20, PT ;  /* 0x41a000002400780b */ /* 0x000fc80003fbc000 */
[----:B------:R-:W-:Y:S01]  /*ec80*/  @!P4 FMUL.FTZ R35, R35, -1.4426950216293334961 ;  /* 0xbfb8aa3b2323c820 */ /* 0x000fe20000410000 */
[----:B0-----:R-:W-:-:S05]  /*ec90*/  SHF.L.U32 R31, R31, 0x10, RZ ;  /* 0x000000101f1f7819 */ /* 0x001fca00000006ff */
[----:B------:R-:W0:Y:S01]  /*eca0*/  @!P4 MUFU.EX2 R35, R35 ;  /* 0x000000230023c308 */ /* 0x000e220000000800 */
[----:B------:R-:W-:Y:S02]  /*ecb0*/  FADD.FTZ R37, R31, UR6 ;  /* 0x000000061f257e21 */ /* 0x000fe40008010000 */
[----:B------:R-:W-:Y:S01]  /*ecc0*/  @!P5 FMUL.FTZ R36, R36, -1.4426950216293334961 ;  /* 0xbfb8aa3b2424d820 */ /* 0x000fe20000410000 */
[----:B------:R-:W5:Y:S02]  /*ecd0*/  LDS.U16 R31, [R96+0xc] ;  /* 0x00000c00601f7984 */ /* 0x000f640000000400 */
[----:B------:R-:W-:-:S03]  /*ece0*/  FSETP.GTU.FTZ.AND P6, PT, R37, 20, PT ;  /* 0x41a000002500780b */ /* 0x000fc60003fdc000 */
[----:B------:R-:W1:Y:S01]  /*ecf0*/  @!P5 MUFU.EX2 R36, R36 ;  /* 0x000000240024d308 */ /* 0x000e620000000800 */
[----:B0-----:R-:W-:-:S09]  /*ed00*/  @!P4 FADD.FTZ R35, R35, 1 ;  /* 0x3f8000002323c421 */ /* 0x001fd20000010000 */
[----:B------:R-:W-:Y:S01]  /*ed10*/  @!P6 FMUL.FTZ R37, R37, -1.4426950216293334961 ;  /* 0xbfb8aa3b2525e820 */ /* 0x000fe20000410000 */
[----:B------:R-:W0:Y:S01]  /*ed20*/  @!P4 MUFU.RCP R40, R35 ;  /* 0x000000230028c308 */ /* 0x000e220000001000 */
[----:B-1----:R-:W-:Y:S01]  /*ed30*/  @!P5 FADD.FTZ R36, R36, 1 ;  /* 0x3f8000002424d421 */ /* 0x002fe20000010000 */
[----:B---3--:R-:W-:-:S06]  /*ed40*/  SHF.L.U32 R30, R30, 0x10, RZ ;  /* 0x000000101e1e7819 */ /* 0x008fcc00000006ff */
[----:B------:R-:W1:Y:S01]  /*ed50*/  @!P6 MUFU.EX2 R37, R37 ;  /* 0x000000250025e308 */ /* 0x000e620000000800 */
[----:B----4-:R-:W-:Y:S02]  /*ed60*/  SHF.L.U32 R32, R32, 0x10, RZ ;  /* 0x0000001020207819 */ /* 0x010fe400000006ff */
[----:B------:R-:W-:Y:S01]  /*ed70*/  SHF.L.U32 R29, R29, 0x10, RZ ;  /* 0x000000101d1d7819 */ /* 0x000fe200000006ff */
[----:B------:R-:W-:-:S04]  /*ed80*/  FADD.FTZ R30, R30, UR6 ;  /* 0x000000061e1e7e21 */ /* 0x000fc80008010000 */
[----:B------:R3:W4:Y:S01]  /*ed90*/  @!P5 MUFU.RCP R39, R36 ;  /* 0x000000240027d308 */ /* 0x0007220000001000 */
[----:B0-----:R-:W-:Y:S01]  /*eda0*/  @!P4 FMUL.FTZ R53, R53, R40 ;  /* 0x000000283535c220 */ /* 0x001fe20000410000 */
[----:B------:R-:W-:Y:S01]  /*edb0*/  FADD.FTZ R29, R29, UR6 ;  /* 0x000000061d1d7e21 */ /* 0x000fe20008010000 */
[----:B---3--:R-:W-:Y:S01]  /*edc0*/  FADD.FTZ R36, R32, UR6 ;  /* 0x0000000620247e21 */ /* 0x008fe20008010000 */
[----:B------:R-:W-:-:S04]  /*edd0*/  FSETP.GTU.FTZ.AND P2, PT, R30, 20, PT ;  /* 0x41a000001e00780b */ /* 0x000fc80003f5c000 */
[----:B------:R-:W-:Y:S02]  /*ede0*/  FSETP.GTU.FTZ.AND P4, PT, R36, 20, PT ;  /* 0x41a000002400780b */ /* 0x000fe40003f9c000 */
[----:B------:R-:W-:Y:S01]  /*edf0*/  FSETP.GTU.FTZ.AND P1, PT, R29, 20, PT ;  /* 0x41a000001d00780b */ /* 0x000fe20003f3c000 */
[----:B-1----:R-:W-:Y:S01]  /*ee00*/  @!P6 FADD.FTZ R37, R37, 1 ;  /* 0x3f8000002525e421 */ /* 0x002fe20000010000 */
[----:B------:R-:W-:Y:S02]  /*ee10*/  SHF.L.U32 R33, R33, 0x10, RZ ;  /* 0x0000001021217819 */ /* 0x000fe400000006ff */
[----:B-----5:R-:W-:Y:S01]  /*ee20*/  SHF.L.U32 R31, R31, 0x10, RZ ;  /* 0x000000101f1f7819 */ /* 0x020fe200000006ff */
[----:B------:R0:W1:Y:S02]  /*ee30*/  @!P6 MUFU.RCP R42, R37 ;  /* 0x00000025002ae308 */ /* 0x0000640000001000 */
[----:B------:R-:W-:Y:S02]  /*ee40*/  @!P2 FMUL.FTZ R30, R30, -1.4426950216293334961 ;  /* 0xbfb8aa3b1e1ea820 */ /* 0x000fe40000410000 */
[----:B------:R-:W-:Y:S01]  /*ee50*/  FADD.FTZ R35, R31, UR6 ;  /* 0x000000061f237e21 */ /* 0x000fe20008010000 */
[----:B0-----:R-:W-:Y:S01]  /*ee60*/  FADD.FTZ R37, R33, UR6 ;  /* 0x0000000621257e21 */ /* 0x001fe20008010000 */
[----:B------:R-:W-:-:S02]  /*ee70*/  @!P4 FMUL.FTZ R33, R36, -1.4426950216293334961 ;  /* 0xbfb8aa3b2421c820 */ /* 0x000fc40000410000 */
[----:B------:R-:W-:Y:S01]  /*ee80*/  @!P1 FMUL.FTZ R29, R29, -1.4426950216293334961 ;  /* 0xbfb8aa3b1d1d9820 */ /* 0x000fe20000410000 */
[----:B------:R-:W0:Y:S01]  /*ee90*/  @!P2 MUFU.EX2 R31, R30 ;  /* 0x0000001e001fa308 */ /* 0x000e220000000800 */
[----:B------:R-:W-:Y:S02]  /*eea0*/  FSETP.GTU.FTZ.AND P3, PT, R35, 20, PT ;  /* 0x41a000002300780b */ /* 0x000fe40003f7c000 */
[----:B------:R-:W-:-:S05]  /*eeb0*/  SHF.L.U32 R34, R34, 0x10, RZ ;  /* 0x0000001022227819 */ /* 0x000fca00000006ff */
[----:B------:R-:W3:Y:S01]  /*eec0*/  @!P4 MUFU.EX2 R33, R33 ;  /* 0x000000210021c308 */ /* 0x000ee20000000800 */
[----:B----4-:R-:W-:Y:S01]  /*eed0*/  @!P5 FMUL.FTZ R54, R54, R39 ;  /* 0x000000273636d220 */ /* 0x010fe20000410000 */
[----:B------:R-:W-:-:S06]  /*eee0*/  FADD.FTZ R39, R34, UR6 ;  /* 0x0000000622277e21 */ /* 0x000fcc0008010000 */
[----:B------:R-:W4:Y:S01]  /*eef0*/  @!P1 MUFU.EX2 R29, R29 ;  /* 0x0000001d001d9308 */ /* 0x000f220000000800 */
[----:B------:R-:W-:Y:S01]  /*ef00*/  @!P3 FMUL.FTZ R32, R35, -1.4426950216293334961 ;  /* 0xbfb8aa3b2320b820 */ /* 0x000fe20000410000 */
[----:B-1----:R-:W-:Y:S01]  /*ef10*/  @!P6 FMUL.FTZ R55, R55, R42 ;  /* 0x0000002a3737e220 */ /* 0x002fe20000410000 */
[----:B------:R-:W-:Y:S02]  /*ef20*/  FSETP.GTU.FTZ.AND P0, PT, R38, 20, PT ;  /* 0x41a000002600780b */ /* 0x000fe40003f1c000 */
[----:B------:R-:W-:Y:S02]  /*ef30*/  FSETP.GTU.FTZ.AND P5, PT, R37, 20, PT ;  /* 0x41a000002500780b */ /* 0x000fe40003fbc000 */
[----:B------:R-:W-:Y:S01]  /*ef40*/  FSETP.GTU.FTZ.AND P6, PT, R39, 20, PT ;  /* 0x41a000002700780b */ /* 0x000fe20003fdc000 */
[----:B0-----:R-:W-:Y:S01]  /*ef50*/  @!P2 FADD.FTZ R31, R31, 1 ;  /* 0x3f8000001f1fa421 */ /* 0x001fe20000010000 */
[----:B---3--:R-:W-:Y:S01]  /*ef60*/  @!P4 FADD.FTZ R33, R33, 1 ;  /* 0x3f8000002121c421 */ /* 0x008fe20000010000 */
[----:B------:R-:W0:Y:S01]  /*ef70*/  @!P3 MUFU.EX2 R32, R32 ;  /* 0x000000200020b308 */ /* 0x000e220000000800 */
[----:B----4-:R-:W-:-:S07]  /*ef80*/  @!P1 FADD.FTZ R30, R29, 1 ;  /* 0x3f8000001d1e9421 */ /* 0x010fce0000010000 */
[----:B------:R1:W-:Y:S01]  /*ef90*/  @!P2 MUFU.RCP R36, R31 ;  /* 0x0000001f0024a308 */ /* 0x0003e20000001000 */
[----:B------:R-:W3:Y:S01]  /*efa0*/  LDS.U16 R29, [R96+0x14] ;  /* 0x00001400601d7984 */ /* 0x000ee20000000400 */
[----:B------:R-:W-:-:S06]  /*efb0*/  @!P0 FMUL.FTZ R38, R38, -1.4426950216293334961 ;  /* 0xbfb8aa3b26268820 */ /* 0x000fcc0000410000 */
[----:B------:R4:W-:Y:S01]  /*efc0*/  @!P4 MUFU.RCP R40, R33 ;  /* 0x000000210028c308 */ /* 0x0009e20000001000 */
[----:B-1----:R-:W1:Y:S01]  /*efd0*/  LDS.U16 R31, [R96+0x18] ;  /* 0x00001800601f7984 */ /* 0x002e620000000400 */
[----:B------:R-:W-:Y:S01]  /*efe0*/  @!P5 FMUL.FTZ R34, R37, -1.4426950216293334961 ;  /* 0xbfb8aa3b2522d820 */ /* 0x000fe20000410000 */
[----:B------:R-:W-:Y:S02]  /*eff0*/  @!P6 FMUL.FTZ R35, R39, -1.4426950216293334961 ;  /* 0xbfb8aa3b2723e820 */ /* 0x000fe40000410000 */
[----:B----4-:R-:W4:Y:S03]  /*f000*/  LDS.U16 R33, [R96+0x1e] ;  /* 0x00001e0060217984 */ /* 0x010f260000000400 */
[----:B------:R-:W5:Y:S01]  /*f010*/  @!P0 MUFU.EX2 R38, R38 ;  /* 0x0000002600268308 */ /* 0x000f620000000800 */
[----:B0-----:R-:W-:-:S07]  /*f020*/  @!P3 FADD.FTZ R32, R32, 1 ;  /* 0x3f8000002020b421 */ /* 0x001fce0000010000 */
[----:B------:R-:W0:Y:S08]  /*f030*/  @!P5 MUFU.EX2 R34, R34 ;  /* 0x000000220022d308 */ /* 0x000e300000000800 */
[----:B------:R-:W3:Y:S08]  /*f040*/  @!P6 MUFU.EX2 R35, R35 ;  /* 0x000000230023e308 */ /* 0x000ef00000000800 */
[----:B------:R5:W-:Y:S02]  /*f050*/  @!P1 MUFU.RCP R37, R30 ;  /* 0x0000001e00259308 */ /* 0x000be40000001000 */
[----:B-----5:R-:W5:Y:S06]  /*f060*/  LDS.U16 R30, [R96+0x16] ;  /* 0x00001600601e7984 */ /* 0x020f6c0000000400 */
[----:B------:R0:W-:Y:S01]  /*f070*/  @!P3 MUFU.RCP R39, R32 ;  /* 0x000000200027b308 */ /* 0x0001e20000001000 */
[----:B------:R-:W-:Y:S01]  /*f080*/  @!P0 FADD.FTZ R38, R38, 1 ;  /* 0x3f80000026268421 */ /* 0x000fe20000010000 */
[----:B0-----:R-:W0:Y:S01]  /*f090*/  LDS.U16 R32, [R96+0x1c] ;  /* 0x00001c0060207984 */ /* 0x001e220000000400 */
[----:B------:R-:W-:Y:S01]  /*f0a0*/  @!P5 FADD.FTZ R34, R34, 1 ;  /* 0x3f8000002222d421 */ /* 0x000fe20000010000 */
[----:B---3--:R-:W-:Y:S01]  /*f0b0*/  @!P6 FADD.FTZ R35, R35, 1 ;  /* 0x3f8000002323e421 */ /* 0x008fe20000010000 */
[----:B------:R-:W-:Y:S06]  /*f0c0*/  BAR.SYNC.DEFER_BLOCKING 0x0 ;  /* 0x0000000000007b1d */ /* 0x000fec0000010000 */
[----:B------:R-:W3:Y:S08]  /*f0d0*/  @!P5 MUFU.RCP R41, R34 ;  /* 0x000000220029d308 */ /* 0x000ef00000001000 */
[----:B------:R-:W5:Y:S01]  /*f0e0*/  @!P6 MUFU.RCP R42, R35 ;  /* 0x00000023002ae308 */ /* 0x000f620000001000 */
[----:B------:R-:W-:-:S07]  /*f0f0*/  SHF.L.U32 R29, R29, 0x10, RZ ;  /* 0x000000101d1d7819 */ /* 0x000fce00000006ff */
[----:B------:R-:W0:Y:S01]  /*f100*/  @!P0 MUFU.RCP R38, R38 ;  /* 0x0000002600268308 */ /* 0x000e220000001000 */
[----:B-1----:R-:W-:Y:S02]  /*f110*/  SHF.L.U32 R31, R31, 0x10, RZ ;  /* 0x000000101f1f7819 */ /* 0x002fe400000006ff */
[----:B------:R-:W-:Y:S02]  /*f120*/  SHF.L.U32 R27, R27, 0x10, RZ ;  /* 0x000000101b1b7819 */ /* 0x000fe400000006ff */
[----:B----4-:R-:W-:Y:S01]  /*f130*/  SHF.L.U32 R33, R33, 0x10, RZ ;  /* 0x0000001021217819 */ /* 0x010fe200000006ff */
[----:B------:R-:W-:Y:S01]  /*f140*/  FADD.FTZ R29, R29, UR6 ;  /* 0x000000061d1d7e21 */ /* 0x000fe20008010000 */
[----:B------:R-:W-:Y:S01]  /*f150*/  PRMT R48, R242, 0x7632, R48 ;  /* 0x00007632f2307816 */ /* 0x000fe20000000030 */
[----:B------:R-:W-:Y:S01]  /*f160*/  FADD.FTZ R31, R31, UR6 ;  /* 0x000000061f1f7e21 */ /* 0x000fe20008010000 */
[----:B------:R-:W-:Y:S01]  /*f170*/  FADD.FTZ R27, R27, UR6 ;  /* 0x000000061b1b7e21 */ /* 0x000fe20008010000 */
[----:B------:R-:W-:Y:S01]  /*f180*/  FADD.FTZ R33, R33, UR6 ;  /* 0x0000000621217e21 */ /* 0x000fe20008010000 */
[----:B------:R-:W-:Y:S01]  /*f190*/  @!P2 FMUL.FTZ R59, R59, R36 ;  /* 0x000000243b3ba220 */ /* 0x000fe20000410000 */
[----:B------:R-:W-:Y:S01]  /*f1a0*/  @!P4 FMUL.FTZ R87, R87, R40 ;  /* 0x000000285757c220 */ /* 0x000fe20000410000 */
[----:B---3--:R-:W-:Y:S01]  /*f1b0*/  @!P5 FMUL.FTZ R88, R88, R41 ;  /* 0x000000295858d220 */ /* 0x008fe20000410000 */
[----:B-----5:R-:W-:Y:S01]  /*f1c0*/  @!P6 FMUL.FTZ R89, R89, R42 ;  /* 0x0000002a5959e220 */ /* 0x020fe20000410000 */
[----:B------:R1:W-:Y:S01]  /*f1d0*/  STS.U16 [R96+0x2], R48 ;  /* 0x0000023060007388 */ /* 0x0003e20000000400 */
[----:B------:R-:W-:Y:S01]  /*f1e0*/  FSETP.GTU.FTZ.AND P6, PT, R29, 20, PT ;  /* 0x41a000001d00780b */ /* 0x000fe20003fdc000 */
[----:B0-----:R-:W-:Y:S01]  /*f1f0*/  @!P0 FMUL.FTZ R57, R57, R38 ;  /* 0x0000002639398220 */ /* 0x001fe20000410000 */
[----:B------:R-:W-:-:S02]  /*f200*/  FSETP.GTU.FTZ.AND P2, PT, R31, 20, PT ;  /* 0x41a000001f00780b */ /* 0x000fc40003f5c000 */
[----:B------:R-:W-:Y:S02]  /*f210*/  FSETP.GTU.FTZ.AND P5, PT, R27, 20, PT ;  /* 0x41a000001b00780b */ /* 0x000fe40003fbc000 */
[----:B------:R-:W-:Y:S02]  /*f220*/  FSETP.GTU.FTZ.AND P4, PT, R33, 20, PT ;  /* 0x41a000002100780b */ /* 0x000fe40003f9c000 */
[----:B------:R-:W-:Y:S02]  /*f230*/  ISETP.NE.AND P0, PT, R182, RZ, PT ;  /* 0x000000ffb600720c */ /* 0x000fe40003f05270 */
[----:B-1----:R-:W-:Y:S02]  /*f240*/  PRMT R48, R23, 0x7632, R48 ;  /* 0x0000763217307816 */ /* 0x002fe40000000030 */
[----:B------:R-:W-:Y:S02]  /*f250*/  PRMT R26, R229, 0x7632, R26 ;  /* 0x00007632e51a7816 */ /* 0x000fe4000000001a */
[----:B------:R-:W-:Y:S01]  /*f260*/  SHF.L.U32 R30, R30, 0x10, RZ ;  /* 0x000000101e1e7819 */ /* 0x000fe200000006ff */
[----:B------:R0:W-:Y:S01]  /*f270*/  STS.U16 [R96+0x10], R23 ;  /* 0x0000101760007388 */ /* 0x0001e20000000400 */
[----:B------:R-:W-:-:S02]  /*f280*/  PRMT R22, R21, 0x7632, R22 ;  /* 0x0000763215167816 */ /* 0x000fc40000000016 */
[----:B------:R-:W-:Y:S01]  /*f290*/  PRMT R34, R230, 0x7632, R34 ;  /* 0x00007632e6227816 */ /* 0x000fe20000000022 */
[----:B------:R1:W-:Y:S01]  /*f2a0*/  STS.U16 [R96+0x12], R48 ;  /* 0x0000123060007388 */ /* 0x0003e20000000400 */
[----:B------:R-:W-:Y:S02]  /*f2b0*/  PRMT R35, R25, 0x7632, R35 ;  /* 0x0000763219237816 */ /* 0x000fe40000000023 */
[----:B------:R-:W-:Y:S01]  /*f2c0*/  PRMT R24, R17, 0x7632, R24 ;  /* 0x0000763211187816 */ /* 0x000fe20000000018 */
[----:B------:R3:W-:Y:S01]  /*f2d0*/  STS.U16 [R96+0x14], R21 ;  /* 0x0000141560007388 */ /* 0x0007e20000000400 */
[----:B0-----:R-:W-:Y:S01]  /*f2e0*/  PRMT R23, R20, 0x7610, R23 ;  /* 0x0000761014177816 */ /* 0x001fe20000000017 */
[----:B------:R-:W-:Y:S02]  /*f2f0*/  FADD.FTZ R30, R30, UR6 ;  /* 0x000000061e1e7e21 */ /* 0x000fe40008010000 */
[----:B------:R0:W-:Y:S01]  /*f300*/  STS.U16 [R96+0xa], R26 ;  /* 0x00000a1a60007388 */ /* 0x0001e20000000400 */
[----:B-1----:R-:W-:-:S02]  /*f310*/  PRMT R48, R20, 0x7632, R48 ;  /* 0x0000763214307816 */ /* 0x002fc40000000030 */
[----:B---3--:R-:W-:Y:S02]  /*f320*/  PRMT R21, R17, 0x7610, R21 ;  /* 0x0000761011157816 */ /* 0x008fe40000000015 */
[----:B------:R-:W-:Y:S02]  /*f330*/  SHF.L.U32 R32, R32, 0x10, RZ ;  /* 0x0000001020207819 */ /* 0x000fe400000006ff */
[----:B0-----:R-:W-:Y:S01]  /*f340*/  MOV R26, UR33 ;  /* 0x00000021001a7c02 */ /* 0x001fe20008000f00 */
[----:B------:R-:W-:Y:S01]  /*f350*/  STS.U16 [R96], R242 ;  /* 0x000000f260007388 */ /* 0x000fe20000000400 */
[----:B------:R-:W-:Y:S01]  /*f360*/  @!P1 FMUL.FTZ R58, R58, R37 ;  /* 0x000000253a3a9220 */ /* 0x000fe20000410000 */
[----:B------:R-:W-:Y:S01]  /*f370*/  @!P3 FMUL.FTZ R80, R80, R39 ;  /* 0x000000275050b220 */ /* 0x000fe20000410000 */
[----:B------:R-:W-:Y:S01]  /*f380*/  @!P6 FMUL.FTZ R19, R29, -1.4426950216293334961 ;  /* 0xbfb8aa3b1d13e820 */ /* 0x000fe20000410000 */
[----:B------:R-:W-:Y:S01]  /*f390*/  STS.U16 [R96+0x4], R230 ;  /* 0x000004e660007388 */ /* 0x000fe20000000400 */
[----:B------:R-:W-:Y:S01]  /*f3a0*/  @!P2 FMUL.FTZ R17, R31, -1.4426950216293334961 ;  /* 0xbfb8aa3b1f11a820 */ /* 0x000fe20000410000 */
[----:B------:R-:W-:-:S02]  /*f3b0*/  @!P5 FMUL.FTZ R18, R27, -1.4426950216293334961 ;  /* 0xbfb8aa3b1b12d820 */ /* 0x000fc40000410000 */
[----:B------:R-:W-:Y:S01]  /*f3c0*/  STS.U16 [R96+0x6], R34 ;  /* 0x0000062260007388 */ /* 0x000fe20000000400 */
[----:B------:R-:W-:-:S03]  /*f3d0*/  FSETP.GTU.FTZ.AND P3, PT, R30, 20, PT ;  /* 0x41a000001e00780b */ /* 0x000fc60003f7c000 */
[----:B------:R-:W-:Y:S01]  /*f3e0*/  STS.U16 [R96+0x8], R229 ;  /* 0x000008e560007388 */ /* 0x000fe20000000400 */
[----:B------:R-:W-:-:S03]  /*f3f0*/  FADD.FTZ R32, R32, UR6 ;  /* 0x0000000620207e21 */ /* 0x000fc60008010000 */
[----:B------:R-:W-:Y:S04]  /*f400*/  STS.U16 [R96+0xc], R25 ;  /* 0x00000c1960007388 */ /* 0x000fe80000000400 */
[----:B------:R-:W-:Y:S04]  /*f410*/  STS.U16 [R96+0xe], R35 ;  /* 0x00000e2360007388 */ /* 0x000fe80000000400 */
[----:B------:R0:W-:Y:S04]  /*f420*/  STS.U16 [R96+0x16], R22 ;  /* 0x0000161660007388 */ /* 0x0001e80000000400 */
[----:B------:R-:W-:Y:S04]  /*f430*/  STS.U16 [R96+0x18], R23 ;  /* 0x0000181760007388 */ /* 0x000fe80000000400 */
[----:B------:R-:W-:Y:S01]  /*f440*/  STS.U16 [R96+0x1a], R48 ;  /* 0x00001a3060007388 */ /* 0x000fe20000000400 */
[----:B0-----:R-:W-:-:S03]  /*f450*/  @!P4 FMUL.FTZ R22, R33, -1.4426950216293334961 ;  /* 0xbfb8aa3b2116c820 */ /* 0x001fc60000410000 */
        /* <DEDUP_REMOVED lines=21> */
[----:B------:R-:W-:Y:S01]  /*f5b0*/  FSETP.GTU.FTZ.AND P1, PT, R32, 20, PT ;  /* 0x41a000002000780b */ /* 0x000fe20003f3c000 */
[----:B------:R-:W-:-:S04]  /*f5c0*/  @!P3 FMUL.FTZ R20, R30, -1.4426950216293334961 ;  /* 0xbfb8aa3b1e14b820 */ /* 0x000fc80000410000 */
[----:B------:R-:W3:Y:S08]  /*f5d0*/  @!P6 MUFU.EX2 R19, R19 ;  /* 0x000000130013e308 */ /* 0x000ef00000000800 */
[----:B------:R-:W4:Y:S01]  /*f5e0*/  @!P3 MUFU.EX2 R20, R20 ;  /* 0x000000140014b308 */ /* 0x000f220000000800 */
[----:B0-----:R-:W-:-:S07]  /*f5f0*/  @!P1 FMUL.FTZ R21, R32, -1.4426950216293334961 ;  /* 0xbfb8aa3b20159820 */ /* 0x001fce0000410000 */
[----:B------:R-:W0:Y:S01]  /*f600*/  @!P2 MUFU.EX2 R17, R17 ;  /* 0x000000110011a308 */ /* 0x000e220000000800 */
[----:B------:R-:W5:Y:S07]  /*f610*/  LDS R63, [UR28+0x1080] ;  /* 0x0010801cff3f7984 */ /* 0x000f6e0008000800 */
[----:B------:R-:W2:Y:S01]  /*f620*/  @!P1 MUFU.EX2 R21, R21 ;  /* 0x0000001500159308 */ /* 0x000ea20000000800 */
[----:B---3--:R-:W-:Y:S01]  /*f630*/  @!P6 FADD.FTZ R19, R19, 1 ;  /* 0x3f8000001313e421 */ /* 0x008fe20000010000 */
[----:B----4-:R-:W-:Y:S01]  /*f640*/  @!P3 FADD.FTZ R20, R20, 1 ;  /* 0x3f8000001414b421 */ /* 0x010fe20000010000 */
[----:B------:R-:W-:-:S05]  /*f650*/  USHF.R.S32.HI UR13, URZ, 0x1f, UR12 ;  /* 0x0000001fff0d7899 */ /* 0x000fca000801140c */
[----:B------:R-:W3:Y:S01]  /*f660*/  @!P6 MUFU.RCP R19, R19 ;  /* 0x000000130013e308 */ /* 0x000ee20000001000 */
[----:B0-----:R-:W-:Y:S01]  /*f670*/  @!P2 FADD.FTZ R17, R17, 1 ;  /* 0x3f8000001111a421 */ /* 0x001fe20000010000 */
[----:B------:R-:W-:-:S06]  /*f680*/  UIMAD.WIDE.U32 UR10, UR29, UR24, UR12 ;  /* 0x000000181d0a72a5 */ /* 0x000fcc000f8e000c */
[----:B------:R-:W0:Y:S01]  /*f690*/  @!P5 MUFU.EX2 R18, R18 ;  /* 0x000000120012d308 */ /* 0x000e220000000800 */
[----:B--2---:R-:W-:-:S07]  /*f6a0*/  @!P1 FADD.FTZ R21, R21, 1 ;  /* 0x3f80000015159421 */ /* 0x004fce0000010000 */
[----:B------:R-:W2:Y:S01]  /*f6b0*/  @!P4 MUFU.EX2 R22, R22 ;  /* 0x000000160016c308 */ /* 0x000ea20000000800 */
[----:B------:R-:W-:-:S07]  /*f6c0*/  UIMAD UR11, UR29, UR25, UR11 ;  /* 0x000000191d0b72a4 */ /* 0x000fce000f8e020b */
[----:B------:R-:W4:Y:S01]  /*f6d0*/  @!P3 MUFU.RCP R20, R20 ;  /* 0x000000140014b308 */ /* 0x000f220000001000 */
[----:B------:R-:W-:Y:S02]  /*f6e0*/  UIMAD UR24, UR8, UR27, URZ ;  /* 0x0000001b081872a4 */ /* 0x000fe4000f8e02ff */
[----:B------:R-:W-:-:S05]  /*f6f0*/  UIMAD.WIDE.U32 UR10, UR8, UR26, UR10 ;  /* 0x0000001a080a72a5 */ /* 0x000fca000f8e000a */
[----:B------:R-:W5:Y:S01]  /*f700*/  @!P2 MUFU.RCP R17, R17 ;  /* 0x000000110011a308 */ /* 0x000f620000001000 */
[----:B---3--:R-:W-:-:S07]  /*f710*/  @!P6 FMUL.FTZ R90, R90, R19 ;  /* 0x000000135a5ae220 */ /* 0x008fce0000410000 */
[----:B------:R-:W3:Y:S01]  /*f720*/  @!P1 MUFU.RCP R21, R21 ;  /* 0x0000001500159308 */ /* 0x000ee20000001000 */
[----:B0-----:R-:W-:Y:S01]  /*f730*/  @!P5 FADD.FTZ R18, R18, 1 ;  /* 0x3f8000001212d421 */ /* 0x001fe20000010000 */
[----:B--2---:R-:W-:Y:S01]  /*f740*/  @!P4 FADD.FTZ R22, R22, 1 ;  /* 0x3f8000001616c421 */ /* 0x004fe20000010000 */
[----:B------:R-:W-:Y:S01]  /*f750*/  MOV R30, UR24 ;  /* 0x00000018001e7c02 */ /* 0x000fe20008000f00 */
[----:B----4-:R-:W-:Y:S01]  /*f760*/  @!P3 FMUL.FTZ R91, R91, R20 ;  /* 0x000000145b5bb220 */ /* 0x010fe20000410000 */
[----:B------:R-:W-:Y:S01]  /*f770*/  IADD3 R19, P6, PT, R2, UR10, RZ ;  /* 0x0000000a02137c10 */ /* 0x000fe2000ffde0ff */
[----:B------:R-:W0:Y:S02]  /*f780*/  LDCU.64 UR24, c[0x0][0x520] ;  /* 0x0000a400ff1877ac */ /* 0x000e240008000a00 */
[----:B-1----:R1:W2:Y:S01]  /*f790*/  @!P5 MUFU.RCP R24, R18 ;  /* 0x000000120018d308 */ /* 0x0022a20000001000 */
[----:B------:R-:W-:Y:S01]  /*f7a0*/  IADD3.X R20, PT, PT, R30, UR11, RZ, P6, !PT ;  /* 0x0000000b1e147c10 */ /* 0x000fe2000b7fe4ff */
[----:B-----5:R-:W-:Y:S01]  /*f7b0*/  @!P2 FMUL.FTZ R92, R92, R17 ;  /* 0x000000115c5ca220 */ /* 0x020fe20000410000 */
[----:B------:R-:W-:Y:S01]  /*f7c0*/  ISETP.GE.AND P2, PT, R2, R63, PT ;  /* 0x0000003f0200720c */ /* 0x000fe20003f46270 */
[----:B------:R-:W4:Y:S04]  /*f7d0*/  LDCU.64 UR10, c[0x0][0x518] ;  /* 0x0000a300ff0a77ac */ /* 0x000f280008000a00 */
[----:B------:R-:W5:Y:S01]  /*f7e0*/  @!P4 MUFU.RCP R22, R22 ;  /* 0x000000160016c308 */ /* 0x000f620000001000 */
[C---:B-1----:R-:W-:Y:S01]  /*f7f0*/  LEA R18, P6, R19.reuse, UR30, 0x1 ;  /* 0x0000001e13127c11 */ /* 0x042fe2000f8c08ff */
[----:B---3--:R-:W-:Y:S01]  /*f800*/  @!P1 FMUL.FTZ R94, R94, R21 ;  /* 0x000000155e5e9220 */ /* 0x008fe20000410000 */
[----:B------:R-:W-:Y:S01]  /*f810*/  ISETP.GE.AND P3, PT, R28, R63, PT ;  /* 0x0000003f1c00720c */ /* 0x000fe20003f66270 */
[----:B------:R-:W1:Y:S01]  /*f820*/  LDCU.64 UR26, c[0x0][0x560] ;  /* 0x0000ac00ff1a77ac */ /* 0x000e620008000a00 */
[----:B------:R-:W-:-:S02]  /*f830*/  LEA.HI.X R19, R19, UR31, R20, 0x1, P6 ;  /* 0x0000001f13137c11 */ /* 0x000fc4000b0f0c14 */
[-C--:B------:R-:W-:Y:S02]  /*f840*/  ISETP.GE.AND P6, PT, R16, R63.reuse, PT ;  /* 0x0000003f1000720c */ /* 0x080fe40003fc6270 */
[-C--:B------:R-:W-:Y:S01]  /*f850*/  ISETP.GE.AND P1, PT, R14, R63.reuse, PT ;  /* 0x0000003f0e00720c */ /* 0x080fe20003f26270 */
[----:B--2---:R-:W-:Y:S01]  /*f860*/  @!P5 FMUL.FTZ R93, R93, R24 ;  /* 0x000000185d5dd220 */ /* 0x004fe20000410000 */
[----:B------:R-:W-:Y:S01]  /*f870*/  @!P2 STG.E.U16 desc[UR34][R18.64], R23 ;  /* 0x000000171200a986 */ /* 0x000fe2000c101522 */
[-C--:B------:R-:W-:Y:S02]  /*f880*/  ISETP.GE.AND P2, PT, R15, R63.reuse, PT ;  /* 0x0000003f0f00720c */ /* 0x080fe40003f46270 */
[-C--:B------:R-:W-:Y:S02]  /*f890*/  ISETP.GE.AND P5, PT, R12, R63.reuse, PT ;  /* 0x0000003f0c00720c */ /* 0x080fe40003fa6270 */
[----:B------:R-:W-:Y:S01]  /*f8a0*/  @!P3 STG.E.U16 desc[UR34][R18.64+0x40], R25 ;  /* 0x000040191200b986 */ /* 0x000fe2000c101522 */
[----:B-----5:R-:W-:Y:S01]  /*f8b0*/  @!P4 FMUL.FTZ R95, R95, R22 ;  /* 0x000000165f5fc220 */ /* 0x020fe20000410000 */
[----:B------:R-:W-:-:S02]  /*f8c0*/  ISETP.GE.AND P3, PT, R3, R63, PT ;  /* 0x0000003f0300720c */ /* 0x000fc40003f66270 */
[----:B------:R-:W-:Y:S01]  /*f8d0*/  @!P6 STG.E.U16 desc[UR34][R18.64+0x80], R27 ;  /* 0x0000801b1200e986 */ /* 0x000fe2000c101522 */
        /* <DEDUP_REMOVED lines=26> */
[----:B------:R-:W-:Y:S02]  /*fa80*/  F2FP.BF16.F32.PACK_AB R17, R59, R58 ;  /* 0x0000003a3b11723e */ /* 0x000fe400000010ff */
[----:B--2---:R-:W-:Y:S02]  /*fa90*/  F2FP.BF16.F32.PACK_AB R19, R57, R55 ;  /* 0x000000373913723e */ /* 0x004fe400000010ff */
[C---:B------:R-:W-:Y:S02]  /*faa0*/  PRMT R23, R17.reuse, 0x7610, R23 ;  /* 0x0000761011177816 */ /* 0x040fe40000000017 */
[----:B------:R-:W-:-:S02]  /*fab0*/  PRMT R24, R17, 0x7632, R24 ;  /* 0x0000763211187816 */ /* 0x000fc40000000018 */
[----:B------:R-:W-:Y:S02]  /*fac0*/  F2FP.BF16.F32.PACK_AB R17, R87, R80 ;  /* 0x000000505711723e */ /* 0x000fe400000010ff */
[----:B------:R-:W-:Y:S02]  /*fad0*/  F2FP.BF16.F32.PACK_AB R18, R89, R88 ;  /* 0x000000585912723e */ /* 0x000fe400000010ff */
[C---:B------:R-:W-:Y:S02]  /*fae0*/  PRMT R22, R19.reuse, 0x7632, R22 ;  /* 0x0000763213167816 */ /* 0x040fe40000000016 */
[----:B------:R-:W-:Y:S02]  /*faf0*/  PRMT R21, R19, 0x7610, R21 ;  /* 0x0000761013157816 */ /* 0x000fe40000000015 */
[C---:B------:R-:W-:Y:S02]  /*fb00*/  PRMT R25, R18.reuse, 0x7610, R25 ;  /* 0x0000761012197816 */ /* 0x040fe40000000019 */
[----:B------:R-:W-:Y:S01]  /*fb10*/  PRMT R27, R18, 0x7632, R27 ;  /* 0x00007632121b7816 */ /* 0x000fe2000000001b */
[----:B------:R2:W-:Y:S01]  /*fb20*/  STS.U16 [R96], R48 ;  /* 0x0000003060007388 */ /* 0x0005e20000000400 */
[----:B------:R-:W-:-:S03]  /*fb30*/  F2FP.BF16.F32.PACK_AB R19, R91, R90 ;  /* 0x0000005a5b13723e */ /* 0x000fc600000010ff */
[----:B------:R3:W-:Y:S01]  /*fb40*/  STS.U16 [R96+0x2], R20 ;  /* 0x0000021460007388 */ /* 0x0007e20000000400 */
[----:B------:R-:W-:Y:S02]  /*fb50*/  F2FP.BF16.F32.PACK_AB R18, R95, R94 ;  /* 0x0000005e5f12723e */ /* 0x000fe400000010ff */
[C---:B--2---:R-:W-:Y:S02]  /*fb60*/  PRMT R48, R17.reuse, 0x7610, R48 ;  /* 0x0000761011307816 */ /* 0x044fe40000000030 */
[----:B---3--:R-:W-:Y:S02]  /*fb70*/  PRMT R20, R17, 0x7632, R20 ;  /* 0x0000763211147816 */ /* 0x008fe40000000014 */
[----:B------:R-:W-:Y:S01]  /*fb80*/  F2FP.BF16.F32.PACK_AB R17, R93, R92 ;  /* 0x0000005c5d11723e */ /* 0x000fe200000010ff */
[----:B------:R2:W-:Y:S03]  /*fb90*/  STS.U16 [R96+0x6], R22 ;  /* 0x0000061660007388 */ /* 0x0005e60000000400 */
[----:B------:R-:W-:Y:S01]  /*fba0*/  PRMT R30, R17, 0x7632, R30 ;  /* 0x00007632111e7816 */ /* 0x000fe2000000001e */
[----:B------:R3:W-:Y:S04]  /*fbb0*/  STS.U16 [R96+0xa], R24 ;  /* 0x00000a1860007388 */ /* 0x0007e80000000400 */
[----:B------:R5:W-:Y:S01]  /*fbc0*/  STS.U16 [R96+0xc], R48 ;  /* 0x00000c3060007388 */ /* 0x000be20000000400 */
[----:B--2---:R-:W-:-:S02]  /*fbd0*/  PRMT R22, R19, 0x7632, R22 ;  /* 0x0000763213167816 */ /* 0x004fc40000000016 */
[----:B---3--:R-:W-:Y:S02]  /*fbe0*/  PRMT R24, R17, 0x7610, R24 ;  /* 0x0000761011187816 */ /* 0x008fe40000000018 */
[----:B-----5:R-:W-:Y:S01]  /*fbf0*/  PRMT R48, R18, 0x7632, R48 ;  /* 0x0000763212307816 */ /* 0x020fe20000000030 */
[----:B------:R-:W-:Y:S04]  /*fc00*/  STS.U16 [R96+0x4], R21 ;  /* 0x0000041560007388 */ /* 0x000fe80000000400 */
        /* <DEDUP_REMOVED lines=29> */
[----:B------:R-:W-:-:S05]  /*fde0*/  FADD.FTZ R53, R53, R44 ;  /* 0x0000002c35357221 */ /* 0x000fca0000010000 */
[----:B------:R-:W3:Y:S01]  /*fdf0*/  LDS R47, [UR28+0x1080] ;  /* 0x0010801cff2f7984 */ /* 0x000ee20008000800 */
[----:B------:R-:W-:Y:S01]  /*fe00*/  FADD.FTZ R54, R53, R54 ;  /* 0x0000003635367221 */ /* 0x000fe20000010000 */
[----:B----4-:R-:W-:-:S03]  /*fe10*/  UIMAD.WIDE.U32 UR12, UR29, UR10, UR12 ;  /* 0x0000000a1d0c72a5 */ /* 0x010fc6000f8e000c */
[----:B------:R-:W-:Y:S01]  /*fe20*/  FADD.FTZ R54, R54, R55 ;  /* 0x0000003736367221 */ /* 0x000fe20000010000 */
[----:B------:R-:W-:-:S03]  /*fe30*/  UIMAD UR11, UR29, UR11, UR13 ;  /* 0x0000000b1d0b72a4 */ /* 0x000fc6000f8e020d */
[----:B------:R-:W-:Y:S01]  /*fe40*/  FADD.FTZ R57, R54, R57 ;  /* 0x0000003936397221 */ /* 0x000fe20000010000 */
[----:B------:R-:W-:-:S03]  /*fe50*/  UMOV UR10, UR12 ;  /* 0x0000000c000a7c82 */ /* 0x000fc60008000000 */
[----:B------:R-:W-:Y:S01]  /*fe60*/  FADD.FTZ R58, R57, R58 ;  /* 0x0000003a393a7221 */ /* 0x000fe20000010000 */
[----:B0-----:R-:W-:-:S03]  /*fe70*/  UIMAD.WIDE.U32 UR10, UR8, UR24, UR10 ;  /* 0x00000018080a72a5 */ /* 0x001fc6000f8e000a */
[----:B------:R-:W-:Y:S01]  /*fe80*/  FADD.FTZ R59, R58, R59 ;  /* 0x0000003b3a3b7221 */ /* 0x000fe20000010000 */
[----:B------:R-:W-:Y:S02]  /*fe90*/  UIMAD UR11, UR8, UR25, UR11 ;  /* 0x00000019080b72a4 */ /* 0x000fe4000f8e020b */
[----:B--2---:R-:W-:Y:S01]  /*fea0*/  IADD3 R19, P0, PT, R2, UR10, RZ ;  /* 0x0000000a02137c10 */ /* 0x004fe2000ff1e0ff */
[----:B------:R-:W-:-:S03]  /*feb0*/  FADD.FTZ R80, R59, R80 ;  /* 0x000000503b507221 */ /* 0x000fc60000010000 */
[----:B------:R-:W-:Y:S01]  /*fec0*/  IADD3.X R20, PT, PT, RZ, UR11, RZ, P0, !PT ;  /* 0x0000000bff147c10 */ /* 0x000fe200087fe4ff */
[----:B------:R-:W-:Y:S01]  /*fed0*/  FADD.FTZ R87, R80, R87 ;  /* 0x0000005750577221 */ /* 0x000fe20000010000 */
[----:B-1----:R-:W-:-:S03]  /*fee0*/  LEA R18, P3, R19, UR26, 0x1 ;  /* 0x0000001a13127c11 */ /* 0x002fc6000f8608ff */
[----:B------:R-:W-:Y:S01]  /*fef0*/  FADD.FTZ R88, R87, R88 ;  /* 0x0000005857587221 */ /* 0x000fe20000010000 */
[----:B------:R-:W-:Y:S02]  /*ff00*/  LEA.HI.X R19, R19, UR27, R20, 0x1, P3 ;  /* 0x0000001b13137c11 */ /* 0x000fe400098f0c14 */
[-C--:B---3--:R-:W-:Y:S02]  /*ff10*/  ISETP.GE.AND P2, PT, R2, R47.reuse, PT ;  /* 0x0000002f0200720c */ /* 0x088fe40003f46270 */
[-C--:B------:R-:W-:Y:S01]  /*ff20*/  ISETP.GE.AND P1, PT, R28, R47.reuse, PT ;  /* 0x0000002f1c00720c */ /* 0x080fe20003f26270 */
[----:B------:R-:W-:Y:S01]  /*ff30*/  FADD.FTZ R89, R88, R89 ;  /* 0x0000005958597221 */ /* 0x000fe20000010000 */
        /* <DEDUP_REMOVED lines=29> */
[----:B------:R-:W-:Y:S01]  /*10110*/  UIADD3 UR23, UP0, UPT, UR23, -0x2000, URZ ;  /* 0xffffe00017177890 */ /* 0x000fe2000ff1e0ff */
[----:B------:R0:W-:Y:S04]  /*10120*/  @!P0 STG.E.U16 desc[UR34][R18.64+0x240], R37 ;  /* 0x0002402512008986 */ /* 0x0001e8000c101522 */
[----:B------:R0:W-:Y:S01]  /*10130*/  @!P4 STG.E.U16 desc[UR34][R18.64+0x280], R39 ;  /* 0x000280271200c986 */ /* 0x0001e2000c101522 */
[----:B------:R-:W-:-:S03]  /*10140*/  UIADD3.X UR21, UPT, UPT, UR21, -0x1, URZ, UP0, !UPT ;  /* 0xffffffff15157890 */ /* 0x000fc600087fe4ff */
[----:B------:R0:W-:Y:S04]  /*10150*/  @!P6 STG.E.U16 desc[UR34][R18.64+0x2c0], R41 ;  /* 0x0002c0291200e986 */ /* 0x0001e8000c101522 */
[----:B------:R0:W-:Y:S04]  /*10160*/  @!P5 STG.E.U16 desc[UR34][R18.64+0x300], R249 ;  /* 0x000300f91200d986 */ /* 0x0001e8000c101522 */
[----:B------:R0:W-:Y:S04]  /*10170*/  @!P3 STG.E.U16 desc[UR34][R18.64+0x340], R43 ;  /* 0x0003402b1200b986 */ /* 0x0001e8000c101522 */
[----:B------:R0:W-:Y:S04]  /*10180*/  @!P2 STG.E.U16 desc[UR34][R18.64+0x380], R247 ;  /* 0x000380f71200a986 */ /* 0x0001e8000c101522 */
[----:B------:R0:W-:Y:S04]  /*10190*/  @!P1 STG.E.U16 desc[UR34][R18.64+0x3c0], R45 ;  /* 0x0003c02d12009986 */ /* 0x0001e8000c101522 */
[----:B------:R0:W-:Y:S01]  /*101a0*/  STL [R1+0x30], R3 ;  /* 0x0000300301007387 */ /* 0x0001e20000100800 */
[----:B------:R-:W-:-:S04]  /*101b0*/  UIADD3 UR18, UP0, UPT, UR18, -0x1000, URZ ;  /* 0xfffff00012127890 */ /* 0x000fc8000ff1e0ff */
[----:B------:R-:W-:Y:S02]  /*101c0*/  UIADD3.X UR22, UPT, UPT, UR22, -0x1, URZ, UP0, !UPT ;  /* 0xffffffff16167890 */ /* 0x000fe400087fe4ff */
[----:B------:R-:W-:Y:S02]  /*101d0*/  UISETP.GT.AND UP0, UPT, UR15, 0x1, UPT ;  /* 0x000000010f00788c */ /* 0x000fe4000bf04270 */
[----:B------:R-:W-:Y:S02]  /*101e0*/  UIADD3 UR10, UPT, UPT, UR15, -0x1, URZ ;  /* 0xffffffff0f0a7890 */ /* 0x000fe4000fffe0ff */
[----:B------:R-:W-:Y:S02]  /*101f0*/  UIADD3 UR16, UP1, UPT, UR16, -0x1000, URZ ;  /* 0xfffff00010107890 */ /* 0x000fe4000ff3e0ff */
[----:B------:R-:W-:Y:S02]  /*10200*/  UIADD3 UR19, UP2, UPT, UR19, -0x1000, URZ ;  /* 0xfffff00013137890 */ /* 0x000fe4000ff5e0ff */
[----:B------:R-:W-:-:S02]  /*10210*/  UIADD3.X UR17, UPT, UPT, UR17, -0x1, URZ, UP1, !UPT ;  /* 0xffffffff11117890 */ /* 0x000fc40008ffe4ff */
[----:B------:R-:W-:Y:S01]  /*10220*/  UIADD3.X UR20, UPT, UPT, UR20, -0x1, URZ, UP2, !UPT ;  /* 0xffffffff14147890 */ /* 0x000fe200097fe4ff */
[----:B------:R-:W-:Y:S01]  /*10230*/  UMOV UR15, UR10 ;  /* 0x0000000a000f7c82 */ /* 0x000fe20008000000 */
[----:B0-----:R-:W-:Y:S10]  /*10240*/  BRA.U UP0, `(.L_x_1107) ;  /* 0xffffff0500a87547 */ /* 0x001ff4000b83ffff */
.L_x_975:
[----:B------:R-:W0:Y:S01]  /*10250*/  LDCU.64 UR6, c[0x0][0x548] ;  /* 0x0000a900ff0677ac */ /* 0x000e220008000a00 */
[----:B------:R-:W1:Y:S01]  /*10260*/  S2R R11, SR_TID.X ;  /* 0x00000000000b7919 */ /* 0x000e620000002100 */
        /* <DEDUP_REMOVED lines=43> */
.L_x_1109:
[----:B------:R-:W-:Y:S05]  /*10520*/  BSYNC.RECONVERGENT B0 ;  /* 0x0000000000007941 */ /* 0x000fea0003800200 */
.L_x_1108:
        /* <DEDUP_REMOVED lines=43> */
.L_x_1111:
[----:B------:R-:W-:Y:S05]  /*107e0*/  BSYNC.RECONVERGENT B0 ;  /* 0x0000000000007941 */ /* 0x000fea0003800200 */
.L_x_1110:
[----:B------:R-:W-:Y:S05]  /*107f0*/  @P0 EXIT ;  /* 0x000000000000094d */ /* 0x000fea0003800000 */
[----:B------:R-:W3:Y:S01]  /*10800*/  S2UR UR14, SR_CgaCtaId ;  /* 0x00000000000e79c3 */ /* 0x000ee20000008800 */
[----:B------:R-:W4:Y:S01]  /*10810*/  LDCU.64 UR10, c[0x0][0x4a8] ;  /* 0x00009500ff0a77ac */ /* 0x000f220008000a00 */
[----:B------:R-:W-:Y:S01]  /*10820*/  BSSY.RECONVERGENT B0, `(.L_x_1112) ;  /* 0x000002b000007945 */ /* 0x000fe20003800200 */
[----:B------:R-:W5:Y:S01]  /*10830*/  LDCU.64 UR12, c[0x0][0x4c8] ;  /* 0x00009900ff0c77ac */ /* 0x000f620008000a00 */
[----:B------:R-:W0:Y:S01]  /*10840*/  LDCU UR15, c[0x0][0x360] ;  /* 0x00006c00ff0f77ac */ /* 0x000e220008000800 */
[----:B------:R-:W0:Y:S01]  /*10850*/  LDCU.64 UR16, c[0x0][0x4b0] ;  /* 0x00009600ff1077ac */ /* 0x000e220008000a00 */
[----:B------:R-:W0:Y:S01]  /*10860*/  LDCU.64 UR18, c[0x0][0x4d0] ;  /* 0x00009a00ff1277ac */ /* 0x000e220008000a00 */
[----:B----4-:R-:W-:Y:S02]  /*10870*/  UIMAD.WIDE.U32 UR4, UR8, UR10, URZ ;  /* 0x0000000a080472a5 */ /* 0x010fe4000f8e00ff */
[----:B-----5:R-:W-:Y:S01]  /*10880*/  UIMAD.WIDE.U32 UR6, UR8, UR12, URZ ;  /* 0x0000000c080672a5 */ /* 0x020fe2000f8e00ff */
[----:B------:R-:W-:Y:S01]  /*10890*/  UMOV UR10, 0x400 ;  /* 0x00000400000a7882 */ /* 0x000fe20000000000 */
[----:B------:R-:W-:Y:S01]  /*108a0*/  UIMAD UR9, UR8, UR11, UR5 ;  /* 0x0000000b080972a4 */ /* 0x000fe2000f8e0205 */
[----:B------:R-:W4:Y:S01]  /*108b0*/  LDCU.128 UR20, c[0x0][0x530] ;  /* 0x0000a600ff1477ac */ /* 0x000f220008000c00 */
[----:B------:R-:W-:-:S02]  /*108c0*/  UIMAD UR8, UR8, UR13, UR7 ;  /* 0x0000000d080872a4 */ /* 0x000fc4000f8e0207 */
[----:B0--3--:R-:W-:-:S12]  /*108d0*/  ULEA UR10, UR14, UR10, 0x18 ;  /* 0x0000000a0e0a7291 */ /* 0x009fd8000f8ec0ff */
.L_x_1113:
        /* <DEDUP_REMOVED lines=16> */
[C---:B----4-:R-:W-:Y:S01]  /*109e0*/  LEA R2, P0, R6.reuse, UR20, 0x3 ;  /* 0x0000001406027c11 */ /* 0x050fe2000f8018ff */
        /* <DEDUP_REMOVED lines=15> */
.L_x_1112:
[----:B------:R-:W-:Y:S05]  /*10ae0*/  EXIT ;  /* 0x000000000000794d */ /* 0x000fea0003800000 */
.L_x_1013:
[----:B------:R-:W-:Y:S01]  /*10af0*/  HFMA2 R191, -RZ, RZ, 0, 5.9604644775390625e-08 ;  /* 0x00000001ffbf7431 */ /* 0x000fe200000001ff */
[----:B------:R-:W-:Y:S02]  /*10b00*/  MOV R190, R73 ;  /* 0x0000004900be7202 */ /* 0x000fe40000000f00 */
[----:B------:R-:W-:Y:S02]  /*10b10*/  MOV R192, RZ ;  /* 0x000000ff00c07202 */ /* 0x000fe40000000f00 */
[----:B------:R-:W-:-:S07]  /*10b20*/  MOV R235, 0xffffffff ;  /* 0xffffffff00eb7802 */ /* 0x000fce0000000f00 */
[----:B01---5:R-:W-:Y:S05]  /*10b30*/  WARPSYNC.COLLECTIVE R235, `(.L_x_1114) ;  /* 0x00000000eb087348 */ /* 0x023fea0003c00000 */
[----:B------:R2:W3:Y:S02]  /*10b40*/  SHFL.UP P6, R186, R190, R191, R192 ;  /* 0x040000bfbeba7389 */ /* 0x0004e400000c00c0 */
[----:B0123-5:R-:W-:Y:S05]  /*10b50*/  ENDCOLLECTIVE ;  /* 0x000000000000791b */ /* 0x02ffea0003800000 */
.L_x_1114:
[----:B------:R-:W-:Y:S02]  /*10b60*/  MOV R190, R72 ;  /* 0x0000004800be7202 */ /* 0x000fe40000000f00 */
[----:B------:R-:W-:-:S07]  /*10b70*/  MOV R183, R186 ;  /* 0x000000ba00b77202 */ /* 0x000fce0000000f00 */
[----:B------:R-:W-:Y:S05]  /*10b80*/  WARPSYNC.COLLECTIVE R235, `(.L_x_1115) ;  /* 0x00000000eb087348 */ /* 0x000fea0003c00000 */
[----:B------:R0:W1:Y:S02]  /*10b90*/  SHFL.UP P6, R186, R190, R191, R192 ;  /* 0x040000bfbeba7389 */ /* 0x00006400000c00c0 */
[----:B01----:R-:W-:Y:S05]  /*10ba0*/  ENDCOLLECTIVE ;  /* 0x000000000000791b */ /* 0x003fea0003800000 */
.L_x_1115:
[----:B------:R-:W-:Y:S02]  /*10bb0*/  MOV R190, R74 ;  /* 0x0000004a00be7202 */ /* 0x000fe40000000f00 */
[----:B------:R-:W-:-:S07]  /*10bc0*/  MOV R184, R186 ;  /* 0x000000ba00b87202 */ /* 0x000fce0000000f00 */
[----:B------:R-:W-:Y:S05]  /*10bd0*/  WARPSYNC.COLLECTIVE R235, `(.L_x_1116) ;  /* 0x00000000eb087348 */ /* 0x000fea0003c00000 */
[----:B------:R0:W1:Y:S02]  /*10be0*/  SHFL.UP P6, R186, R190, R191, R192 ;  /* 0x040000bfbeba7389 */ /* 0x00006400000c00c0 */
[----:B01----:R-:W-:Y:S05]  /*10bf0*/  ENDCOLLECTIVE ;  /* 0x000000000000791b */ /* 0x003fea0003800000 */
.L_x_1116:
[----:B------:R-:W-:Y:S02]  /*10c00*/  MOV R190, R75 ;  /* 0x0000004b00be7202 */ /* 0x000fe40000000f00 */
[----:B------:R-:W-:-:S07]  /*10c10*/  MOV R185, R186 ;  /* 0x000000ba00b97202 */ /* 0x000fce0000000f00 */
[----:B------:R-:W-:Y:S05]  /*10c20*/  WARPSYNC.COLLECTIVE R235, `(.L_x_1117) ;  /* 0x00000000eb087348 */ /* 0x000fea0003c00000 */
[----:B------:R0:W1:Y:S02]  /*10c30*/  SHFL.UP P6, R186, R190, R191, R192 ;  /* 0x040000bfbeba7389 */ /* 0x00006400000c00c0 */
[----:B01----:R-:W-:Y:S05]  /*10c40*/  ENDCOLLECTIVE ;  /* 0x000000000000791b */ /* 0x003fea0003800000 */
.L_x_1117:
        /* <DEDUP_REMOVED lines=15> */
.L_x_1118:
[----:B------:R-:W-:Y:S02]  /*10d40*/  MOV R190, R72 ;  /* 0x0000004800be7202 */ /* 0x000fe40000000f00 */
[----:B------:R-:W-:-:S07]  /*10d50*/  MOV R183, R186 ;  /* 0x000000ba00b77202 */ /* 0x000fce0000000f00 */
[----:B------:R-:W-:Y:S05]  /*10d60*/  WARPSYNC.COLLECTIVE R235, `(.L_x_1119) ;  /* 0x00000000eb087348 */ /* 0x000fea0003c00000 */
[----:B------:R0:W1:Y:S02]  /*10d70*/  SHFL.UP P6, R186, R190, R191, R192 ;  /* 0x040000bfbeba7389 */ /* 0x00006400000c00c0 */
[----:B01----:R-:W-:Y:S05]  /*10d80*/  ENDCOLLECTIVE ;  /* 0x000000000000791b */ /* 0x003fea0003800000 */
.L_x_1119:
[----:B------:R-:W-:Y:S02]  /*10d90*/  MOV R190, R74 ;  /* 0x0000004a00be7202 */ /* 0x000fe40000000f00 */
[----:B------:R-:W-:-:S07]  /*10da0*/  MOV R184, R186 ;  /* 0x000000ba00b87202 */ /* 0x000fce0000000f00 */
[----:B------:R-:W-:Y:S05]  /*10db0*/  WARPSYNC.COLLECTIVE R235, `(.L_x_1120) ;  /* 0x00000000eb087348 */ /* 0x000fea0003c00000 */
[----:B------:R0:W1:Y:S02]  /*10dc0*/  SHFL.UP P6, R186, R190, R191, R192 ;  /* 0x040000bfbeba7389 */ /* 0x00006400000c00c0 */
[----:B01----:R-:W-:Y:S05]  /*10dd0*/  ENDCOLLECTIVE ;  /* 0x000000000000791b */ /* 0x003fea0003800000 */
.L_x_1120:
[----:B------:R-:W-:Y:S02]  /*10de0*/  MOV R190, R75 ;  /* 0x0000004b00be7202 */ /* 0x000fe40000000f00 */
[----:B------:R-:W-:-:S07]  /*10df0*/  MOV R185, R186 ;  /* 0x000000ba00b97202 */ /* 0x000fce0000000f00 */
[----:B------:R-:W-:Y:S05]  /*10e00*/  WARPSYNC.COLLECTIVE R235, `(.L_x_1121) ;  /* 0x00000000eb087348 */ /* 0x000fea0003c00000 */
[----:B------:R0:W1:Y:S02]  /*10e10*/  SHFL.UP P6, R186, R190, R191, R192 ;  /* 0x040000bfbeba7389 */ /* 0x00006400000c00c0 */
[----:B01----:R-:W-:Y:S05]  /*10e20*/  ENDCOLLECTIVE ;  /* 0x000000000000791b */ /* 0x003fea0003800000 */
.L_x_1121:
        /* <DEDUP_REMOVED lines=15> */
.L_x_1122:
[----:B------:R-:W-:Y:S02]  /*10f20*/  MOV R190, R72 ;  /* 0x0000004800be7202 */ /* 0x000fe40000000f00 */
[----:B------:R-:W-:-:S07]  /*10f30*/  MOV R183, R186 ;  /* 0x000000ba00b77202 */ /* 0x000fce0000000f00 */
[----:B------:R-:W-:Y:S05]  /*10f40*/  WARPSYNC.COLLECTIVE R235, `(.L_x_1123) ;  /* 0x00000000eb087348 */ /* 0x000fea0003c00000 */
[----:B------:R0:W1:Y:S02]  /*10f50*/  SHFL.UP P6, R186, R190, R191, R192 ;  /* 0x040000bfbeba7389 */ /* 0x00006400000c00c0 */
[----:B01----:R-:W-:Y:S05]  /*10f60*/  ENDCOLLECTIVE ;  /* 0x000000000000791b */ /* 0x003fea0003800000 */
.L_x_1123:
[----:B------:R-:W-:Y:S02]  /*10f70*/  MOV R190, R74 ;  /* 0x0000004a00be7202 */ /* 0x000fe40000000f00 */
[----:B------:R-:W-:-:S07]  /*10f80*/  MOV R184, R186 ;  /* 0x000000ba00b87202 */ /* 0x000fce0000000f00 */
[----:B------:R-:W-:Y:S05]  /*10f90*/  WARPSYNC.COLLECTIVE R235, `(.L_x_1124) ;  /* 0x00000000eb087348 */ /* 0x000fea0003c00000 */
[----:B------:R0:W1:Y:S02]  /*10fa0*/  SHFL.UP P6, R186, R190, R191, R192 ;  /* 0x040000bfbeba7389 */ /* 0x00006400000c00c0 */
[----:B01----:R-:W-:Y:S05]  /*10fb0*/  ENDCOLLECTIVE ;  /* 0x000000000000791b */ /* 0x003fea0003800000 */
.L_x_1124:
[----:B------:R-:W-:Y:S02]  /*10fc0*/  MOV R190, R75 ;  /* 0x0000004b00be7202 */ /* 0x000fe40000000f00 */
[----:B------:R-:W-:-:S07]  /*10fd0*/  MOV R185, R186 ;  /* 0x000000ba00b97202 */ /* 0x000fce0000000f00 */
[----:B------:R-:W-:Y:S05]  /*10fe0*/  WARPSYNC.COLLECTIVE R235, `(.L_x_1125) ;  /* 0x00000000eb087348 */ /* 0x000fea0003c00000 */
[----:B------:R0:W1:Y:S02]  /*10ff0*/  SHFL.UP P6, R186, R190, R191, R192 ;  /* 0x040000bfbeba7389 */ /* 0x00006400000c00c0 */
[----:B01----:R-:W-:Y:S05]  /*11000*/  ENDCOLLECTIVE ;  /* 0x000000000000791b */ /* 0x003fea0003800000 */
.L_x_1125:
        /* <DEDUP_REMOVED lines=15> */
.L_x_1126:
[----:B------:R-:W-:Y:S02]  /*11100*/  MOV R190, R72 ;  /* 0x0000004800be7202 */ /* 0x000fe40000000f00 */
[----:B------:R-:W-:-:S07]  /*11110*/  MOV R183, R186 ;  /* 0x000000ba00b77202 */ /* 0x000fce0000000f00 */
[----:B------:R-:W-:Y:S05]  /*11120*/  WARPSYNC.COLLECTIVE R235, `(.L_x_1127) ;  /* 0x00000000eb087348 */ /* 0x000fea0003c00000 */
[----:B------:R0:W1:Y:S02]  /*11130*/  SHFL.UP P6, R186, R190, R191, R192 ;  /* 0x040000bfbeba7389 */ /* 0x00006400000c00c0 */
[----:B01----:R-:W-:Y:S05]  /*11140*/  ENDCOLLECTIVE ;  /* 0x000000000000791b */ /* 0x003fea0003800000 */
.L_x_1127:
[----:B------:R-:W-:Y:S02]  /*11150*/  MOV R190, R74 ;  /* 0x0000004a00be7202 */ /* 0x000fe40000000f00 */
[----:B------:R-:W-:-:S07]  /*11160*/  MOV R184, R186 ;  /* 0x000000ba00b87202 */ /* 0x000fce0000000f00 */
[----:B------:R-:W-:Y:S05]  /*11170*/  WARPSYNC.COLLECTIVE R235, `(.L_x_1128) ;  /* 0x00000000eb087348 */ /* 0x000fea0003c00000 */
[----:B------:R0:W1:Y:S02]  /*11180*/  SHFL.UP P6, R186, R190, R191, R192 ;  /* 0x040000bfbeba7389 */ /* 0x00006400000c00c0 */
[----:B01----:R-:W-:Y:S05]  /*11190*/  ENDCOLLECTIVE ;  /* 0x000000000000791b */ /* 0x003fea0003800000 */
.L_x_1128:
[----:B------:R-:W-:Y:S02]  /*111a0*/  MOV R190, R75 ;  /* 0x0000004b00be7202 */ /* 0x000fe40000000f00 */
[----:B------:R-:W-:-:S07]  /*111b0*/  MOV R185, R186 ;  /* 0x000000ba00b97202 */ /* 0x000fce0000000f00 */
[----:B------:R-:W-:Y:S05]  /*111c0*/  WARPSYNC.COLLECTIVE R235, `(.L_x_1129) ;  /* 0x00000000eb087348 */ /* 0x000fea0003c00000 */
[----:B------:R0:W1:Y:S02]  /*111d0*/  SHFL.UP P6, R186, R190, R191, R192 ;  /* 0x040000bfbeba7389 */ /* 0x00006400000c00c0 */
[----:B01----:R-:W-:Y:S05]  /*111e0*/  ENDCOLLECTIVE ;  /* 0x000000000000791b */ /* 0x003fea0003800000 */
.L_x_1129:
        /* <DEDUP_REMOVED lines=15> */
.L_x_1130:
[----:B------:R-:W-:Y:S02]  /*112e0*/  MOV R190, R72 ;  /* 0x0000004800be7202 */ /* 0x000fe40000000f00 */
[----:B------:R-:W-:-:S07]  /*112f0*/  MOV R183, R186 ;  /* 0x000000ba00b77202 */ /* 0x000fce0000000f00 */
[----:B------:R-:W-:Y:S05]  /*11300*/  WARPSYNC.COLLECTIVE R235, `(.L_x_1131) ;  /* 0x00000000eb087348 */ /* 0x000fea0003c00000 */
[----:B------:R0:W1:Y:S02]  /*11310*/  SHFL.UP P6, R186, R190, R191, R192 ;  /* 0x040000bfbeba7389 */ /* 0x00006400000c00c0 */
[----:B01----:R-:W-:Y:S05]  /*11320*/  ENDCOLLECTIVE ;  /* 0x000000000000791b */ /* 0x003fea0003800000 */
.L_x_1131:
[----:B------:R-:W-:Y:S02]  /*11330*/  MOV R190, R74 ;  /* 0x0000004a00be7202 */ /* 0x000fe40000000f00 */
[----:B------:R-:W-:-:S07]  /*11340*/  MOV R184, R186 ;  /* 0x000000ba00b87202 */ /* 0x000fce0000000f00 */
[----:B------:R-:W-:Y:S05]  /*11350*/  WARPSYNC.COLLECTIVE R235, `(.L_x_1132) ;  /* 0x00000000eb087348 */ /* 0x000fea0003c00000 */
[----:B------:R0:W1:Y:S02]  /*11360*/  SHFL.UP P6, R186, R190, R191, R192 ;  /* 0x040000bfbeba7389 */ /* 0x00006400000c00c0 */
[----:B01----:R-:W-:Y:S05]  /*11370*/  ENDCOLLECTIVE ;  /* 0x000000000000791b */ /* 0x003fea0003800000 */
.L_x_1132:
[----:B------:R-:W-:Y:S02]  /*11380*/  MOV R190, R75 ;  /* 0x0000004b00be7202 */ /* 0x000fe40000000f00 */
[----:B------:R-:W-:-:S07]  /*11390*/  MOV R185, R186 ;  /* 0x000000ba00b97202 */ /* 0x000fce0000000f00 */
[----:B------:R-:W-:Y:S05]  /*113a0*/  WARPSYNC.COLLECTIVE R235, `(.L_x_1133) ;  /* 0x00000000eb087348 */ /* 0x000fea0003c00000 */
[----:B------:R0:W1:Y:S02]  /*113b0*/  SHFL.UP P6, R186, R190, R191, R192 ;  /* 0x040000bfbeba7389 */ /* 0x00006400000c00c0 */
[----:B01----:R-:W-:Y:S05]  /*113c0*/  ENDCOLLECTIVE ;  /* 0x000000000000791b */ /* 0x003fea0003800000 */
.L_x_1133:
[----:B------:R-:W-:Y:S05]  /*113d0*/  BRA `(.L_x_1134) ;  /* 0xffffff6c002c7947 */ /* 0x000fea000383ffff */
.L_x_1014:
        /* <DEDUP_REMOVED lines=8> */
.L_x_1136:
[----:B------:R-:W-:Y:S05]  /*11460*/  BSYNC B0 ;  /* 0x0000000000007941 */ /* 0x000fea0003800000 */
.L_x_1135:
[----:B------:R-:W-:Y:S05]  /*11470*/  BRA `(.L_x_1137) ;  /* 0xffffff6c00387947 */ /* 0x000fea000383ffff */
.L_x_1015:
        /* <DEDUP_REMOVED lines=8> */
.L_x_1139:
[----:B------:R-:W-:Y:S05]  /*11500*/  BSYNC B0 ;  /* 0x0000000000007941 */ /* 0x000fea0003800000 */
.L_x_1138:
[----:B------:R-:W-:Y:S05]  /*11510*/  BRA `(.L_x_1140) ;  /* 0xffffff6c00187947 */ /* 0x000fea000383ffff */
.L_x_1016:
        /* <DEDUP_REMOVED lines=8> */
.L_x_1142:
[----:B------:R-:W-:Y:S05]  /*115a0*/  BSYNC B0 ;  /* 0x0000000000007941 */ /* 0x000fea0003800000 */
.L_x_1141:
[----:B------:R-:W-:Y:S05]  /*115b0*/  BRA `(.L_x_1143) ;  /* 0xffffff6800f87947 */ /* 0x000fea000383ffff */
.L_x_1017:
        /* <DEDUP_REMOVED lines=8> */
.L_x_1145:
[----:B------:R-:W-:Y:S05]  /*11640*/  BSYNC B0 ;  /* 0x0000000000007941 */ /* 0x000fea0003800000 */
.L_x_1144:
[----:B------:R-:W-:Y:S05]  /*11650*/  BRA `(.L_x_1146) ;  /* 0xffffff6800d87947 */ /* 0x000fea000383ffff */
.L_x_1018:
        /* <DEDUP_REMOVED lines=8> */
.L_x_1148:
[----:B------:R-:W-:Y:S05]  /*116e0*/  BSYNC B0 ;  /* 0x0000000000007941 */ /* 0x000fea0003800000 */
.L_x_1147:
        /* <DEDUP_REMOVED lines=10> */
.L_x_1149:
[----:B------:R-:W-:Y:S02]  /*11790*/  MOV R232, 0x1f ;  /* 0x0000001f00e87802 */ /* 0x000fe40000000f00 */
[----:B------:R-:W-:Y:S02]  /*117a0*/  MOV R190, R74 ;  /* 0x0000004a00be7202 */ /* 0x000fe40000000f00 */
[----:B------:R-:W-:-:S07]  /*117b0*/  MOV R183, R186 ;  /* 0x000000ba00b77202 */ /* 0x000fce0000000f00 */
[----:B------:R-:W-:Y:S05]  /*117c0*/  WARPSYNC.COLLECTIVE R235, `(.L_x_1150) ;  /* 0x00000000eb087348 */ /* 0x000fea0003c00000 */
[----:B------:R0:W1:Y:S02]  /*117d0*/  SHFL.UP P6, R186, R190, R191, R192 ;  /* 0x040000bfbeba7389 */ /* 0x00006400000c00c0 */
[----:B01----:R-:W-:Y:S05]  /*117e0*/  ENDCOLLECTIVE ;  /* 0x000000000000791b */ /* 0x003fea0003800000 */
.L_x_1150:
[----:B------:R-:W-:Y:S02]  /*117f0*/  MOV R190, R75 ;  /* 0x0000004b00be7202 */ /* 0x000fe40000000f00 */
[----:B------:R-:W-:-:S07]  /*11800*/  MOV R74, R186 ;  /* 0x000000ba004a7202 */ /* 0x000fce0000000f00 */
[----:B------:R-:W-:Y:S05]  /*11810*/  WARPSYNC.COLLECTIVE R235, `(.L_x_1151) ;  /* 0x00000000eb087348 */ /* 0x000fea0003c00000 */
[----:B------:R0:W1:Y:S02]  /*11820*/  SHFL.UP P6, R186, R190, R191, R192 ;  /* 0x040000bfbeba7389 */ /* 0x00006400000c00c0 */
[----:B01----:R-:W-:Y:S05]  /*11830*/  ENDCOLLECTIVE ;  /* 0x000000000000791b */ /* 0x003fea0003800000 */
.L_x_1151:
[----:B------:R-:W-:Y:S05]  /*11840*/  WARPSYNC.COLLECTIVE R235, `(.L_x_1152) ;  /* 0x00000000eb087348 */ /* 0x000fea0003c00000 */
[----:B------:R0:W1:Y:S02]  /*11850*/  SHFL.IDX P3, R236, R234, R233, R232 ;  /* 0x000000e9eaec7389 */ /* 0x00006400000600e8 */
[----:B01----:R-:W-:Y:S05]  /*11860*/  ENDCOLLECTIVE ;  /* 0x000000000000791b */ /* 0x003fea0003800000 */
.L_x_1152:
[----:B------:R-:W-:Y:S02]  /*11870*/  MOV R234, R77 ;  /* 0x0000004d00ea7202 */ /* 0x000fe40000000f00 */
[----:B------:R-:W-:Y:S02]  /*11880*/  MOV R75, R186 ;  /* 0x000000ba004b7202 */ /* 0x000fe40000000f00 */
[----:B------:R-:W-:-:S07]  /*11890*/  MOV R76, R236 ;  /* 0x000000ec004c7202 */ /* 0x000fce0000000f00 */
[----:B------:R-:W-:Y:S05]  /*118a0*/  WARPSYNC.COLLECTIVE R235, `(.L_x_1153) ;  /* 0x00000000eb087348 */ /* 0x000fea0003c00000 */
[----:B------:R0:W1:Y:S02]  /*118b0*/  SHFL.IDX P3, R236, R234, R233, R232 ;  /* 0x000000e9eaec7389 */ /* 0x00006400000600e8 */
[----:B01----:R-:W-:Y:S05]  /*118c0*/  ENDCOLLECTIVE ;  /* 0x000000000000791b */ /* 0x003fea0003800000 */
.L_x_1153:
[----:B------:R-:W-:Y:S02]  /*118d0*/  MOV R234, R78 ;  /* 0x0000004e00ea7202 */ /* 0x000fe40000000f00 */
[----:B------:R-:W-:-:S07]  /*118e0*/  MOV R184, R236 ;  /* 0x000000ec00b87202 */ /* 0x000fce0000000f00 */
[----:B------:R-:W-:Y:S05]  /*118f0*/  WARPSYNC.COLLECTIVE R235, `(.L_x_1154) ;  /* 0x00000000eb087348 */ /* 0x000fea0003c00000 */
[----:B------:R0:W1:Y:S02]  /*11900*/  SHFL.IDX P3, R236, R234, R233, R232 ;  /* 0x000000e9eaec7389 */ /* 0x00006400000600e8 */
[----:B01----:R-:W-:Y:S05]  /*11910*/  ENDCOLLECTIVE ;  /* 0x000000000000791b */ /* 0x003fea0003800000 */
.L_x_1154:
[----:B------:R-:W-:Y:S02]  /*11920*/  MOV R234, R79 ;  /* 0x0000004f00ea7202 */ /* 0x000fe40000000f00 */
[----:B------:R-:W-:-:S07]  /*11930*/  MOV R78, R236 ;  /* 0x000000ec004e7202 */ /* 0x000fce0000000f00 */
[----:B------:R-:W-:Y:S05]  /*11940*/  WARPSYNC.COLLECTIVE R235, `(.L_x_1155) ;  /* 0x00000000eb087348 */ /* 0x000fea0003c00000 */
[----:B------:R0:W1:Y:S02]  /*11950*/  SHFL.IDX P3, R236, R234, R233, R232 ;  /* 0x000000e9eaec7389 */ /* 0x00006400000600e8 */
[----:B01----:R-:W-:Y:S05]  /*11960*/  ENDCOLLECTIVE ;  /* 0x000000000000791b */ /* 0x003fea0003800000 */
.L_x_1155:
[----:B------:R-:W-:Y:S01]  /*11970*/  MOV R79, R236 ;  /* 0x000000ec004f7202 */ /* 0x000fe20000000f00 */
[----:B------:R-:W-:Y:S06]  /*11980*/  BRA `(.L_x_1156) ;  /* 0xffffff6800347947 */ /* 0x000fec000383ffff */
.L_x_1020:
[----:B------:R-:W-:Y:S01]  /*11990*/  HFMA2 R251, -RZ, RZ, 0, 5.9604644775390625e-08 ;  /* 0x00000001fffb7431 */ /* 0x000fe200000001ff */
[-C--:B------:R-:W-:Y:S02]  /*119a0*/  MOV R252, R234.reuse ;  /* 0x000000ea00fc7202 */ /* 0x080fe40000000f00 */
[----:B------:R-:W-:Y:S02]  /*119b0*/  MOV R236, 0x1f ;  /* 0x0000001f00ec7802 */ /* 0x000fe40000000f00 */
[----:B------:R-:W-:Y:S02]  /*119c0*/  MOV R235, 0xffffffff ;  /* 0xffffffff00eb7802 */ /* 0x000fe40000000f00 */
[----:B------:R-:W-:Y:S02]  /*119d0*/  MOV R76, R234 ;  /* 0x000000ea004c7202 */ /* 0x000fe40000000f00 */
[----:B------:R-:W-:-:S07]  /*119e0*/  MOV R77, R233 ;  /* 0x000000e9004d7202 */ /* 0x000fce0000000f00 */
[----:B------:R-:W-:Y:S05]  /*119f0*/  WARPSYNC.COLLECTIVE R235, `(.L_x_1157) ;  /* 0x00000000eb087348 */ /* 0x000fea0003c00000 */
[----:B------:R0:W1:Y:S02]  /*11a00*/  SHFL.DOWN P0, R232, R252, R251, R236 ;  /* 0x080000fbfce87389 */ /* 0x00006400000000ec */
[----:B01----:R-:W-:Y:S05]  /*11a10*/  ENDCOLLECTIVE ;  /* 0x000000000000791b */ /* 0x003fea0003800000 */
.L_x_1157:
[----:B------:R-:W-:Y:S02]  /*11a20*/  MOV R252, R233 ;  /* 0x000000e900fc7202 */ /* 0x000fe40000000f00 */
[----:B------:R-:W-:-:S07]  /*11a30*/  MOV R237, R232 ;  /* 0x000000e800ed7202 */ /* 0x000fce0000000f00 */
[----:B------:R-:W-:Y:S05]  /*11a40*/  WARPSYNC.COLLECTIVE R235, `(.L_x_1158) ;  /* 0x00000000eb087348 */ /* 0x000fea0003c00000 */
[----:B------:R0:W1:Y:S02]  /*11a50*/  SHFL.DOWN P0, R232, R252, R251, R236 ;  /* 0x080000fbfce87389 */ /* 0x00006400000000ec */
[----:B01----:R-:W-:Y:S05]  /*11a60*/  ENDCOLLECTIVE ;  /* 0x000000000000791b */ /* 0x003fea0003800000 */
.L_x_1158:
[----:B------:R-:W-:Y:S02]  /*11a70*/  MOV R252, R78 ;  /* 0x0000004e00fc7202 */ /* 0x000fe40000000f00 */
[----:B------:R-:W-:-:S07]  /*11a80*/  MOV R238, R232 ;  /* 0x000000e800ee7202 */ /* 0x000fce0000000f00 */
[----:B------:R-:W-:Y:S05]  /*11a90*/  WARPSYNC.COLLECTIVE R235, `(.L_x_1159) ;  /* 0x00000000eb087348 */ /* 0x000fea0003c00000 */
[----:B------:R0:W1:Y:S02]  /*11aa0*/  SHFL.DOWN P0, R232, R252, R251, R236 ;  /* 0x080000fbfce87389 */ /* 0x00006400000000ec */
[----:B01----:R-:W-:Y:S05]  /*11ab0*/  ENDCOLLECTIVE ;  /* 0x000000000000791b */ /* 0x003fea0003800000 */
.L_x_1159:
[----:B------:R-:W-:Y:S02]  /*11ac0*/  MOV R252, R79 ;  /* 0x0000004f00fc7202 */ /* 0x000fe40000000f00 */
[----:B------:R-:W-:-:S07]  /*11ad0*/  MOV R239, R232 ;  /* 0x000000e800ef7202 */ /* 0x000fce0000000f00 */
[----:B------:R-:W-:Y:S05]  /*11ae0*/  WARPSYNC.COLLECTIVE R235, `(.L_x_1160) ;  /* 0x00000000eb087348 */ /* 0x000fea0003c00000 */
[----:B------:R0:W1:Y:S02]  /*11af0*/  SHFL.DOWN P0, R232, R252, R251, R236 ;  /* 0x080000fbfce87389 */ /* 0x00006400000000ec */
[----:B01----:R-:W-:Y:S05]  /*11b00*/  ENDCOLLECTIVE ;  /* 0x000000000000791b */ /* 0x003fea0003800000 */
.L_x_1160:
[----:B------:R-:W-:Y:S05]  /*11b10*/  BRA `(.L_x_1161) ;  /* 0xffffff7c00d87947 */ /* 0x000fea000383ffff */
.L_x_1023:
[----:B------:R-:W-:Y:S01]  /*11b20*/  HFMA2 R251, -RZ, RZ, 0, 1.1920928955078125e-07 ;  /* 0x00000002fffb7431 */ /* 0x000fe200000001ff */
[----:B------:R-:W-:Y:S01]  /*11b30*/  BSSY B0, `(.L_x_1162) ;  /* 0x0000007000007945 */ /* 0x000fe20003800000 */
[----:B------:R-:W-:Y:S02]  /*11b40*/  MOV R252, R76 ;  /* 0x0000004c00fc7202 */ /* 0x000fe40000000f00 */
[----:B------:R-:W-:Y:S02]  /*11b50*/  MOV R236, 0x1f ;  /* 0x0000001f00ec7802 */ /* 0x000fe40000000f00 */
[----:B------:R-:W-:-:S07]  /*11b60*/  MOV R235, 0xffffffff ;  /* 0xffffffff00eb7802 */ /* 0x000fce0000000f00 */
[----:B01234-:R-:W-:Y:S05]  /*11b70*/  WARPSYNC.COLLECTIVE R235, `(.L_x_1163) ;  /* 0x00000000eb087348 */ /* 0x01ffea0003c00000 */
[----:B----4-:R4:W0:Y:S02]  /*11b80*/  SHFL.DOWN P0, R232, R252, R251, R236 ;  /* 0x080000fbfce87389 */ /* 0x01082400000000ec */
[----:B01234-:R-:W-:Y:S05]  /*11b90*/  ENDCOLLECTIVE ;  /* 0x000000000000791b */ /* 0x01ffea0003800000 */
.L_x_1163:
[----:B------:R-:W-:Y:S05]  /*11ba0*/  BSYNC B0 ;  /* 0x0000000000007941 */ /* 0x000fea0003800000 */
.L_x_1162:
        /* <DEDUP_REMOVED lines=8> */
.L_x_1164:
[----:B------:R-:W-:Y:S02]  /*11c30*/  MOV R252, R78 ;  /* 0x0000004e00fc7202 */ /* 0x000fe40000000f00 */
[----:B------:R-:W-:-:S07]  /*11c40*/  MOV R234, R232 ;  /* 0x000000e800ea7202 */ /* 0x000fce0000000f00 */
[----:B------:R-:W-:Y:S05]  /*11c50*/  WARPSYNC.COLLECTIVE R235, `(.L_x_1165) ;  /* 0x00000000eb087348 */ /* 0x000fea0003c00000 */
[----:B------:R0:W1:Y:S02]  /*11c60*/  SHFL.DOWN P0, R232, R252, R251, R236 ;  /* 0x080000fbfce87389 */ /* 0x00006400000000ec */
[----:B01----:R-:W-:Y:S05]  /*11c70*/  ENDCOLLECTIVE ;  /* 0x000000000000791b */ /* 0x003fea0003800000 */
.L_x_1165:
[----:B------:R-:W-:Y:S02]  /*11c80*/  MOV R252, R79 ;  /* 0x0000004f00fc7202 */ /* 0x000fe40000000f00 */
[----:B------:R-:W-:-:S07]  /*11c90*/  MOV R237, R232 ;  /* 0x000000e800ed7202 */ /* 0x000fce0000000f00 */
[----:B------:R-:W-:Y:S05]  /*11ca0*/  WARPSYNC.COLLECTIVE R235, `(.L_x_1166) ;  /* 0x00000000eb087348 */ /* 0x000fea0003c00000 */
[----:B------:R0:W1:Y:S02]  /*11cb0*/  SHFL.DOWN P0, R232, R252, R251, R236 ;  /* 0x080000fbfce87389 */ /* 0x00006400000000ec */
[----:B01----:R-:W-:Y:S05]  /*11cc0*/  ENDCOLLECTIVE ;  /* 0x000000000000791b */ /* 0x003fea0003800000 */
.L_x_1166:
[----:B------:R-:W-:Y:S01]  /*11cd0*/  MOV R235, R232 ;  /* 0x000000e800eb7202 */ /* 0x000fe20000000f00 */
[----:B------:R-:W-:Y:S06]  /*11ce0*/  BRA `(.L_x_1167) ;  /* 0xffffff7c00b87947 */ /* 0x000fec000383ffff */
.L_x_1026:
[----:B------:R-:W-:Y:S01]  /*11cf0*/  HFMA2 R251, -RZ, RZ, 0, 2.384185791015625e-07 ;  /* 0x00000004fffb7431 */ /* 0x000fe200000001ff */
[----:B------:R-:W-:Y:S01]  /*11d00*/  BSSY B0, `(.L_x_1168) ;  /* 0x0000007000007945 */ /* 0x000fe20003800000 */
[----:B------:R-:W-:Y:S02]  /*11d10*/  MOV R252, R76 ;  /* 0x0000004c00fc7202 */ /* 0x000fe40000000f00 */
[----:B------:R-:W-:Y:S02]  /*11d20*/  MOV R236, 0x1f ;  /* 0x0000001f00ec7802 */ /* 0x000fe40000000f00 */
[----:B0-----:R-:W-:-:S07]  /*11d30*/  MOV R235, 0xffffffff ;  /* 0xffffffff00eb7802 */ /* 0x001fce0000000f00 */
[----:B-1234-:R-:W-:Y:S05]  /*11d40*/  WARPSYNC.COLLECTIVE R235, `(.L_x_1169) ;  /* 0x00000000eb087348 */ /* 0x01efea0003c00000 */
[----:B----4-:R0:W4:Y:S02]  /*11d50*/  SHFL.DOWN P0, R232, R252, R251, R236 ;  /* 0x080000fbfce87389 */ /* 0x01012400000000ec */
[----:B01234-:R-:W-:Y:S05]  /*11d60*/  ENDCOLLECTIVE ;  /* 0x000000000000791b */ /* 0x01ffea0003800000 */
.L_x_1169:
[----:B------:R-:W-:Y:S05]  /*11d70*/  BSYNC B0 ;  /* 0x0000000000007941 */ /* 0x000fea0003800000 */
.L_x_1168:
        /* <DEDUP_REMOVED lines=8> */
.L_x_1170:
[----:B------:R-:W-:Y:S02]  /*11e00*/  MOV R252, R78 ;  /* 0x0000004e00fc7202 */ /* 0x000fe40000000f00 */
[----:B------:R-:W-:-:S07]  /*11e10*/  MOV R234, R232 ;  /* 0x000000e800ea7202 */ /* 0x000fce0000000f00 */
[----:B------:R-:W-:Y:S05]  /*11e20*/  WARPSYNC.COLLECTIVE R235, `(.L_x_1171) ;  /* 0x00000000eb087348 */ /* 0x000fea0003c00000 */
[----:B------:R0:W1:Y:S02]  /*11e30*/  SHFL.DOWN P0, R232, R252, R251, R236 ;  /* 0x080000fbfce87389 */ /* 0x00006400000000ec */
[----:B01----:R-:W-:Y:S05]  /*11e40*/  ENDCOLLECTIVE ;  /* 0x000000000000791b */ /* 0x003fea0003800000 */
.L_x_1171:
[----:B------:R-:W-:Y:S02]  /*11e50*/  MOV R252, R79 ;  /* 0x0000004f00fc7202 */ /* 0x000fe40000000f00 */
[----:B------:R-:W-:-:S07]  /*11e60*/  MOV R237, R232 ;  /* 0x000000e800ed7202 */ /* 0x000fce0000000f00 */
[----:B------:R-:W-:Y:S05]  /*11e70*/  WARPSYNC.COLLECTIVE R235, `(.L_x_1172) ;  /* 0x00000000eb087348 */ /* 0x000fea0003c00000 */
[----:B------:R0:W1:Y:S02]  /*11e80*/  SHFL.DOWN P0, R232, R252, R251, R236 ;  /* 0x080000fbfce87389 */ /* 0x00006400000000ec */
[----:B01----:R-:W-:Y:S05]  /*11e90*/  ENDCOLLECTIVE ;  /* 0x000000000000791b */ /* 0x003fea0003800000 */
.L_x_1172:
[----:B------:R-:W-:Y:S01]  /*11ea0*/  MOV R235, R232 ;  /* 0x000000e800eb7202 */ /* 0x000fe20000000f00 */
[----:B------:R-:W-:Y:S06]  /*11eb0*/  BRA `(.L_x_1173) ;  /* 0xffffff7c00987947 */ /* 0x000fec000383ffff */
.L_x_1029:
[----:B------:R-:W-:Y:S01]  /*11ec0*/  HFMA2 R251, -RZ, RZ, 0, 4.76837158203125e-07 ;  /* 0x00000008fffb7431 */ /* 0x000fe200000001ff */
[----:B------:R-:W-:Y:S01]  /*11ed0*/  BSSY B0, `(.L_x_1174) ;  /* 0x0000007000007945 */ /* 0x000fe20003800000 */
[----:B------:R-:W-:Y:S02]  /*11ee0*/  MOV R252, R76 ;  /* 0x0000004c00fc7202 */ /* 0x000fe40000000f00 */
[----:B------:R-:W-:Y:S02]  /*11ef0*/  MOV R236, 0x1f ;  /* 0x0000001f00ec7802 */ /* 0x000fe40000000f00 */
[----:B0-----:R-:W-:-:S07]  /*11f00*/  MOV R235, 0xffffffff ;  /* 0xffffffff00eb7802 */ /* 0x001fce0000000f00 */
[----:B-1234-:R-:W-:Y:S05]  /*11f10*/  WARPSYNC.COLLECTIVE R235, `(.L_x_1175) ;  /* 0x00000000eb087348 */ /* 0x01efea0003c00000 */
[----:B----4-:R0:W4:Y:S02]  /*11f20*/  SHFL.DOWN P0, R232, R252, R251, R236 ;  /* 0x080000fbfce87389 */ /* 0x01012400000000ec */
[----:B01234-:R-:W-:Y:S05]  /*11f30*/  ENDCOLLECTIVE ;  /* 0x000000000000791b */ /* 0x01ffea0003800000 */
.L_x_1175:
[----:B------:R-:W-:Y:S05]  /*11f40*/  BSYNC B0 ;  /* 0x0000000000007941 */ /* 0x000fea0003800000 */
.L_x_1174:
        /* <DEDUP_REMOVED lines=8> */
.L_x_1176:
[----:B------:R-:W-:Y:S02]  /*11fd0*/  MOV R252, R78 ;  /* 0x0000004e00fc7202 */ /* 0x000fe40000000f00 */
[----:B------:R-:W-:-:S07]  /*11fe0*/  MOV R234, R232 ;  /* 0x000000e800ea7202 */ /* 0x000fce0000000f00 */
[----:B------:R-:W-:Y:S05]  /*11ff0*/  WARPSYNC.COLLECTIVE R235, `(.L_x_1177) ;  /* 0x00000000eb087348 */ /* 0x000fea0003c00000 */
[----:B------:R0:W1:Y:S02]  /*12000*/  SHFL.DOWN P0, R232, R252, R251, R236 ;  /* 0x080000fbfce87389 */ /* 0x00006400000000ec */
[----:B01----:R-:W-:Y:S05]  /*12010*/  ENDCOLLECTIVE ;  /* 0x000000000000791b */ /* 0x003fea0003800000 */
.L_x_1177:
[----:B------:R-:W-:Y:S02]  /*12020*/  MOV R252, R79 ;  /* 0x0000004f00fc7202 */ /* 0x000fe40000000f00 */
[----:B------:R-:W-:-:S07]  /*12030*/  MOV R237, R232 ;  /* 0x000000e800ed7202 */ /* 0x000fce0000000f00 */
[----:B------:R-:W-:Y:S05]  /*12040*/  WARPSYNC.COLLECTIVE R235, `(.L_x_1178) ;  /* 0x00000000eb087348 */ /* 0x000fea0003c00000 */
[----:B------:R0:W1:Y:S02]  /*12050*/  SHFL.DOWN P0, R232, R252, R251, R236 ;  /* 0x080000fbfce87389 */ /* 0x00006400000000ec */
[----:B01----:R-:W-:Y:S05]  /*12060*/  ENDCOLLECTIVE ;  /* 0x000000000000791b */ /* 0x003fea0003800000 */
.L_x_1178:
[----:B------:R-:W-:Y:S01]  /*12070*/  MOV R235, R232 ;  /* 0x000000e800eb7202 */ /* 0x000fe20000000f00 */
[----:B------:R-:W-:Y:S06]  /*12080*/  BRA `(.L_x_1179) ;  /* 0xffffff7c00787947 */ /* 0x000fec000383ffff */
.L_x_1032:
[----:B------:R-:W-:Y:S01]  /*12090*/  HFMA2 R251, -RZ, RZ, 0, 9.5367431640625e-07 ;  /* 0x00000010fffb7431 */ /* 0x000fe200000001ff */
[----:B------:R-:W-:Y:S01]  /*120a0*/  BSSY B0, `(.L_x_1180) ;  /* 0x0000007000007945 */ /* 0x000fe20003800000 */
[----:B------:R-:W-:Y:S02]  /*120b0*/  MOV R252, R76 ;  /* 0x0000004c00fc7202 */ /* 0x000fe40000000f00 */
[----:B------:R-:W-:Y:S02]  /*120c0*/  MOV R236, 0x1f ;  /* 0x0000001f00ec7802 */ /* 0x000fe40000000f00 */
[----:B0-----:R-:W-:-:S07]  /*120d0*/  MOV R235, 0xffffffff ;  /* 0xffffffff00eb7802 */ /* 0x001fce0000000f00 */
[----:B-1234-:R-:W-:Y:S05]  /*120e0*/  WARPSYNC.COLLECTIVE R235, `(.L_x_1181) ;  /* 0x00000000eb087348 */ /* 0x01efea0003c00000 */
[----:B----4-:R0:W4:Y:S02]  /*120f0*/  SHFL.DOWN P0, R232, R252, R251, R236 ;  /* 0x080000fbfce87389 */ /* 0x01012400000000ec */
[----:B01234-:R-:W-:Y:S05]  /*12100*/  ENDCOLLECTIVE ;  /* 0x000000000000791b */ /* 0x01ffea0003800000 */
.L_x_1181:
[----:B------:R-:W-:Y:S05]  /*12110*/  BSYNC B0 ;  /* 0x0000000000007941 */ /* 0x000fea0003800000 */
.L_x_1180:
        /* <DEDUP_REMOVED lines=8> */
.L_x_1182:
[----:B------:R-:W-:Y:S02]  /*121a0*/  MOV R252, R78 ;  /* 0x0000004e00fc7202 */ /* 0x000fe40000000f00 */
[----:B------:R-:W-:-:S07]  /*121b0*/  MOV R234, R232 ;  /* 0x000000e800ea7202 */ /* 0x000fce0000000f00 */
[----:B------:R-:W-:Y:S05]  /*121c0*/  WARPSYNC.COLLECTIVE R235, `(.L_x_1183) ;  /* 0x00000000eb087348 */ /* 0x000fea0003c00000 */
[----:B------:R0:W1:Y:S02]  /*121d0*/  SHFL.DOWN P0, R232, R252, R251, R236 ;  /* 0x080000fbfce87389 */ /* 0x00006400000000ec */
[----:B01----:R-:W-:Y:S05]  /*121e0*/  ENDCOLLECTIVE ;  /* 0x000000000000791b */ /* 0x003fea0003800000 */
.L_x_1183:
[----:B------:R-:W-:Y:S02]  /*121f0*/  MOV R252, R79 ;  /* 0x0000004f00fc7202 */ /* 0x000fe40000000f00 */
[----:B------:R-:W-:-:S07]  /*12200*/  MOV R237, R232 ;  /* 0x000000e800ed7202 */ /* 0x000fce0000000f00 */
[----:B------:R-:W-:Y:S05]  /*12210*/  WARPSYNC.COLLECTIVE R235, `(.L_x_1184) ;  /* 0x00000000eb087348 */ /* 0x000fea0003c00000 */
[----:B------:R0:W1:Y:S02]  /*12220*/  SHFL.DOWN P0, R232, R252, R251, R236 ;  /* 0x080000fbfce87389 */ /* 0x00006400000000ec */
[----:B01----:R-:W-:Y:S05]  /*12230*/  ENDCOLLECTIVE ;  /* 0x000000000000791b */ /* 0x003fea0003800000 */
.L_x_1184:
[----:B------:R-:W-:Y:S01]  /*12240*/  MOV R235, R232 ;  /* 0x000000e800eb7202 */ /* 0x000fe20000000f00 */
[----:B------:R-:W-:Y:S06]  /*12250*/  BRA `(.L_x_1185) ;  /* 0xffffff7c00587947 */ /* 0x000fec000383ffff */
.L_x_1035:
[----:B0-----:R-:W-:Y:S01]  /*12260*/  HFMA2 R233, -RZ, RZ, 0, 0 ;  /* 0x00000000ffe97431 */ /* 0x001fe200000001ff */
[----:B------:R-:W-:Y:S01]  /*12270*/  BSSY B0, `(.L_x_1186) ;  /* 0x0000007000007945 */ /* 0x000fe20003800000 */
[----:B------:R-:W-:Y:S02]  /*12280*/  MOV R234, R76 ;  /* 0x0000004c00ea7202 */ /* 0x000fe40000000f00 */
[----:B----4-:R-:W-:Y:S02]  /*12290*/  MOV R232, 0x1f ;  /* 0x0000001f00e87802 */ /* 0x010fe40000000f00 */
[----:B------:R-:W-:-:S07]  /*122a0*/  MOV R235, 0xffffffff ;  /* 0xffffffff00eb7802 */ /* 0x000fce0000000f00 */
[----:B-123--:R-:W-:Y:S05]  /*122b0*/  WARPSYNC.COLLECTIVE R235, `(.L_x_1187) ;  /* 0x00000000eb087348 */ /* 0x00efea0003c00000 */
[----:B------:R0:W4:Y:S02]  /*122c0*/  SHFL.IDX P3, R236, R234, R233, R232 ;  /* 0x000000e9eaec7389 */ /* 0x00012400000600e8 */
[----:B01234-:R-:W-:Y:S05]  /*122d0*/  ENDCOLLECTIVE ;  /* 0x000000000000791b */ /* 0x01ffea0003800000 */
.L_x_1187:
[----:B------:R-:W-:Y:S05]  /*122e0*/  BSYNC B0 ;  /* 0x0000000000007941 */ /* 0x000fea0003800000 */
.L_x_1186:
[----:B------:R-:W-:Y:S01]  /*122f0*/  HFMA2 R233, -RZ, RZ, 0, 0 ;  /* 0x00000000ffe97431 */ /* 0x000fe200000001ff */
[----:B------:R-:W-:Y:S01]  /*12300*/  MOV R234, R77 ;  /* 0x0000004d00ea7202 */ /* 0x000fe20000000f00 */
[----:B------:R-:W-:Y:S01]  /*12310*/  HFMA2 R251, -RZ, RZ, 0, 5.9604644775390625e-08 ;  /* 0x00000001fffb7431 */ /* 0x000fe200000001ff */
[----:B------:R-:W-:Y:S02]  /*12320*/  MOV R232, 0x1f ;  /* 0x0000001f00e87802 */ /* 0x000fe40000000f00 */
[----:B------:R-:W-:Y:S02]  /*12330*/  MOV R235, 0xffffffff ;  /* 0xffffffff00eb7802 */ /* 0x000fe40000000f00 */
[----:B------:R-:W-:Y:S02]  /*12340*/  MOV R240, R236 ;  /* 0x000000ec00f07202 */ /* 0x000fe40000000f00 */
[----:B------:R-:W-:-:S07]  /*12350*/  MOV R252, R76 ;  /* 0x0000004c00fc7202 */ /* 0x000fce0000000f00 */
[----:B------:R-:W-:Y:S05]  /*12360*/  WARPSYNC.COLLECTIVE R235, `(.L_x_1188) ;  /* 0x00000000eb087348 */ /* 0x000fea0003c00000 */
[----:B------:R0:W1:Y:S02]  /*12370*/  SHFL.IDX P3, R236, R234, R233, R232 ;  /* 0x000000e9eaec7389 */ /* 0x00006400000600e8 */
[----:B01----:R-:W-:Y:S05]  /*12380*/  ENDCOLLECTIVE ;  /* 0x000000000000791b */ /* 0x003fea0003800000 */
.L_x_1188:
[----:B------:R-:W-:Y:S02]  /*12390*/  MOV R234, R78 ;  /* 0x0000004e00ea7202 */ /* 0x000fe40000000f00 */
[----:B------:R-:W-:-:S07]  /*123a0*/  MOV R238, R236 ;  /* 0x000000ec00ee7202 */ /* 0x000fce0000000f00 */
[----:B------:R-:W-:Y:S05]  /*123b0*/  WARPSYNC.COLLECTIVE R235, `(.L_x_1189) ;  /* 0x00000000eb087348 */ /* 0x000fea0003c00000 */
[----:B------:R0:W1:Y:S02]  /*123c0*/  SHFL.IDX P3, R236, R234, R233, R232 ;  /* 0x000000e9eaec7389 */ /* 0x00006400000600e8 */
[----:B01----:R-:W-:Y:S05]  /*123d0*/  ENDCOLLECTIVE ;  /* 0x000000000000791b */ /* 0x003fea0003800000 */
.L_x_1189:
[----:B------:R-:W-:-:S04]  /*123e0*/  FMUL.FTZ R239, R72, R238 ;  /* 0x000000ee48ef7220 */ /* 0x000fc80000410000 */
[----:B------:R-:W-:Y:S01]  /*123f0*/  FFMA.FTZ R239, R73, R240, R239 ;  /* 0x000000f049ef7223 */ /* 0x000fe200000100ef */
[-C--:B------:R-:W-:Y:S01]  /*12400*/  FMUL.FTZ R232, R75, R238.reuse ;  /* 0x000000ee4be87220 */ /* 0x080fe20000410000 */
[----:B------:R-:W-:Y:S01]  /*12410*/  FMUL.FTZ R233, R73, R238 ;  /* 0x000000ee49e97220 */ /* 0x000fe20000410000 */
[----:B------:R-:W-:Y:S02]  /*12420*/  MOV R234, R79 ;  /* 0x0000004f00ea7202 */ /* 0x000fe40000000f00 */
[----:B------:R-:W-:Y:S01]  /*12430*/  FFMA.FTZ R232, R74, R240, -R232 ;  /* 0x000000f04ae87223 */ /* 0x000fe200000108e8 */
[----:B------:R-:W-:-:S05]  /*12440*/  MOV R237, R236 ;  /* 0x000000ec00ed7202 */ /* 0x000fca0000000f00 */
[----:B------:R-:W-:Y:S01]  /*12450*/  FADD.FTZ R237, R237, R232 ;  /* 0x000000e8eded7221 */ /* 0x000fe20000010000 */
[----:B------:R-:W-:Y:S01]  /*12460*/  FMUL.FTZ R232, R74, R238 ;  /* 0x000000ee4ae87220 */ /* 0x000fe20000410000 */
[-C--:B------:R-:W-:Y:S01]  /*12470*/  FFMA.FTZ R238, R72, R240.reuse, -R233 ;  /* 0x000000f048ee7223 */ /* 0x080fe200000108e9 */
[----:B------:R-:W-:Y:S02]  /*12480*/  HFMA2 R233, -RZ, RZ, 0, 0 ;  /* 0x00000000ffe97431 */ /* 0x000fe400000001ff */
[----:B------:R-:W-:Y:S01]  /*12490*/  FFMA.FTZ R240, R75, R240, R232 ;  /* 0x000000f04bf07223 */ /* 0x000fe200000100e8 */
[----:B------:R-:W-:-:S07]  /*124a0*/  MOV R232, 0x1f ;  /* 0x0000001f00e87802 */ /* 0x000fce0000000f00 */
[----:B------:R-:W-:Y:S05]  /*124b0*/  WARPSYNC.COLLECTIVE R235, `(.L_x_1190) ;  /* 0x00000000eb087348 */ /* 0x000fea0003c00000 */
[----:B------:R0:W1:Y:S02]  /*124c0*/  SHFL.IDX P3, R236, R234, R233, R232 ;  /* 0x000000e9eaec7389 */ /* 0x00006400000600e8 */
[----:B01----:R-:W-:Y:S05]  /*124d0*/  ENDCOLLECTIVE ;  /* 0x000000000000791b */ /* 0x003fea0003800000 */
.L_x_1190:
[----:B------:R-:W-:Y:S01]  /*124e0*/  MOV R234, R72 ;  /* 0x0000004800ea7202 */ /* 0x000fe20000000f00 */
[----:B------:R-:W-:Y:S01]  /*124f0*/  FADD.FTZ R240, R236, R240 ;  /* 0x000000f0ecf07221 */ /* 0x000fe20000010000 */
[----:B------:R-:W-:-:S07]  /*12500*/  MOV R236, 0x1f ;  /* 0x0000001f00ec7802 */ /* 0x000fce0000000f00 */
[----:B------:R-:W-:Y:S05]  /*12510*/  WARPSYNC.COLLECTIVE R235, `(.L_x_1191) ;  /* 0x00000000eb087348 */ /* 0x000fea0003c00000 */
[----:B------:R0:W1:Y:S02]  /*12520*/  SHFL.DOWN P0, R232, R252, R251, R236 ;  /* 0x080000fbfce87389 */ /* 0x00006400000000ec */
[----:B01----:R-:W-:Y:S05]  /*12530*/  ENDCOLLECTIVE ;  /* 0x000000000000791b */ /* 0x003fea0003800000 */
.L_x_1191:
[----:B------:R-:W-:Y:S02]  /*12540*/  MOV R252, R77 ;  /* 0x0000004d00fc7202 */ /* 0x000fe40000000f00 */
[----:B------:R-:W-:-:S07]  /*12550*/  MOV R76, R232 ;  /* 0x000000e8004c7202 */ /* 0x000fce0000000f00 */
[----:B------:R-:W-:Y:S05]  /*12560*/  WARPSYNC.COLLECTIVE R235, `(.L_x_1192) ;  /* 0x00000000eb087348 */ /* 0x000fea0003c00000 */
[----:B------:R0:W1:Y:S02]  /*12570*/  SHFL.DOWN P0, R232, R252, R251, R236 ;  /* 0x080000fbfce87389 */ /* 0x00006400000000ec */
[----:B01----:R-:W-:Y:S05]  /*12580*/  ENDCOLLECTIVE ;  /* 0x000000000000791b */ /* 0x003fea0003800000 */
.L_x_1192:
[----:B------:R-:W-:Y:S02]  /*12590*/  MOV R252, R78 ;  /* 0x0000004e00fc7202 */ /* 0x000fe40000000f00 */
[----:B------:R-:W-:-:S07]  /*125a0*/  MOV R77, R232 ;  /* 0x000000e8004d7202 */ /* 0x000fce0000000f00 */
[----:B------:R-:W-:Y:S05]  /*125b0*/  WARPSYNC.COLLECTIVE R235, `(.L_x_1193) ;  /* 0x00000000eb087348 */ /* 0x000fea0003c00000 */
[----:B------:R0:W1:Y:S02]  /*125c0*/  SHFL.DOWN P0, R232, R252, R251, R236 ;  /* 0x080000fbfce87389 */ /* 0x00006400000000ec */
[----:B01----:R-:W-:Y:S05]  /*125d0*/  ENDCOLLECTIVE ;  /* 0x000000000000791b */ /* 0x003fea0003800000 */
.L_x_1193:
[----:B------:R-:W-:Y:S02]  /*125e0*/  MOV R252, R79 ;  /* 0x0000004f00fc7202 */ /* 0x000fe40000000f00 */
[----:B------:R-:W-:-:S07]  /*125f0*/  MOV R78, R232 ;  /* 0x000000e8004e7202 */ /* 0x000fce0000000f00 */
[----:B------:R-:W-:Y:S05]  /*12600*/  WARPSYNC.COLLECTIVE R235, `(.L_x_1194) ;  /* 0x00000000eb087348 */ /* 0x000fea0003c00000 */
[----:B------:R0:W1:Y:S02]  /*12610*/  SHFL.DOWN P0, R232, R252, R251, R236 ;  /* 0x080000fbfce87389 */ /* 0x00006400000000ec */
[----:B01----:R-:W-:Y:S05]  /*12620*/  ENDCOLLECTIVE ;  /* 0x000000000000791b */ /* 0x003fea0003800000 */
.L_x_1194:
[----:B------:R-:W-:Y:S01]  /*12630*/  MOV R79, R232 ;  /* 0x000000e8004f7202 */ /* 0x000fe20000000f00 */
[----:B------:R-:W-:-:S07]  /*12640*/  HFMA2 R232, -RZ, RZ, 0, 1.847743988037109375e-06 ;  /* 0x0000001fffe87431 */ /* 0x000fce00000001ff */
[----:B------:R-:W-:Y:S05]  /*12650*/  WARPSYNC.COLLECTIVE R235, `(.L_x_1195) ;  /* 0x00000000eb087348 */ /* 0x000fea0003c00000 */
[----:B------:R0:W1:Y:S02]  /*12660*/  SHFL.IDX P3, R236, R234, R233, R232 ;  /* 0x000000e9eaec7389 */ /* 0x00006400000600e8 */
[----:B01----:R-:W-:Y:S05]  /*12670*/  ENDCOLLECTIVE ;  /* 0x000000000000791b */ /* 0x003fea0003800000 */
.L_x_1195:
[----:B------:R-:W-:Y:S02]  /*12680*/  MOV R234, R73 ;  /* 0x0000004900ea7202 */ /* 0x000fe40000000f00 */
[----:B------:R-:W-:-:S07]  /*12690*/  MOV R72, R236 ;  /* 0x000000ec00487202 */ /* 0x000fce0000000f00 */
[----:B------:R-:W-:Y:S05]  /*126a0*/  WARPSYNC.COLLECTIVE R235, `(.L_x_1196) ;  /* 0x00000000eb087348 */ /* 0x000fea0003c00000 */
[----:B------:R0:W1:Y:S02]  /*126b0*/  SHFL.IDX P3, R236, R234, R233, R232 ;  /* 0x000000e9eaec7389 */ /* 0x00006400000600e8 */
[----:B01----:R-:W-:Y:S05]  /*126c0*/  ENDCOLLECTIVE ;  /* 0x000000000000791b */ /* 0x003fea0003800000 */
.L_x_1196:
[----:B------:R-:W-:Y:S02]  /*126d0*/  MOV R234, R74 ;  /* 0x0000004a00ea7202 */ /* 0x000fe40000000f00 */
[----:B------:R-:W-:-:S07]  /*126e0*/  MOV R73, R236 ;  /* 0x000000ec00497202 */ /* 0x000fce0000000f00 */
[----:B------:R-:W-:Y:S05]  /*126f0*/  WARPSYNC.COLLECTIVE R235, `(.L_x_1197) ;  /* 0x00000000eb087348 */ /* 0x000fea0003c00000 */
[----:B------:R0:W1:Y:S02]  /*12700*/  SHFL.IDX P3, R236, R234, R233, R232 ;  /* 0x000000e9eaec7389 */ /* 0x00006400000600e8 */
[----:B01----:R-:W-:Y:S05]  /*12710*/  ENDCOLLECTIVE ;  /* 0x000000000000791b */ /* 0x003fea0003800000 */
.L_x_1197:
[----:B------:R-:W-:Y:S02]  /*12720*/  MOV R234, R75 ;  /* 0x0000004b00ea7202 */ /* 0x000fe40000000f00 */
[----:B------:R-:W-:-:S07]  /*12730*/  MOV R74, R236 ;  /* 0x000000ec004a7202 */ /* 0x000fce0000000f00 */
[----:B------:R-:W-:Y:S05]  /*12740*/  WARPSYNC.COLLECTIVE R235, `(.L_x_1198) ;  /* 0x00000000eb087348 */ /* 0x000fea0003c00000 */
[----:B------:R0:W1:Y:S02]  /*12750*/  SHFL.IDX P3, R236, R234, R233, R232 ;  /* 0x000000e9eaec7389 */ /* 0x00006400000600e8 */
[----:B01----:R-:W-:Y:S05]  /*12760*/  ENDCOLLECTIVE ;  /* 0x000000000000791b */ /* 0x003fea0003800000 */
.L_x_1198:
[----:B------:R-:W-:Y:S01]  /*12770*/  MOV R75, R236 ;  /* 0x000000ec004b7202 */ /* 0x000fe20000000f00 */
[----:B------:R-:W-:Y:S06]  /*12780*/  BRA `(.L_x_1199) ;  /* 0xffffff7800a87947 */ /* 0x000fec000383ffff */
.L_x_1200:
        /* <DEDUP_REMOVED lines=15> */
.L_x_18670:


//--------------------- .text._Z25selective_scan_bwd_kernelI32Selective_Scan_bwd_kernel_traitsILi128ELi16ELb0ELb0ELb1ELb1ELb1EN3c108BFloat16ENS1_7complexIfEEEEv12SSMParamsBwd --------------------------
	.section	.text._Z25selective_scan_bwd_kernelI32Selective_Scan_bwd_kernel_traitsILi128ELi16ELb0ELb0ELb1ELb1ELb1EN3c108BFloat16ENS1_7complexIfEEEEv12SSMParamsBwd,"ax",@progbits
	.align	128
        .global         _Z25selective_scan_bwd_kernelI32Selective_Scan_bwd_kernel_traitsILi128ELi16ELb0ELb0ELb1ELb1ELb1EN3c108BFloat16ENS1_7complexIfEEEEv12SSMParamsBwd
        .type           _Z25selective_scan_bwd_kernelI32Selective_Scan_bwd_kernel_traitsILi128ELi16ELb0ELb0ELb1ELb1ELb1EN3c108BFloat16ENS1_7complexIfEEEEv12SSMParamsBwd,@function
        .size           _Z25selective_scan_bwd_kernelI32Selective_Scan_bwd_kernel_traitsILi128ELi16ELb0ELb0ELb1ELb1ELb1EN3c108BFloat16ENS1_7complexIfEEEEv12SSMParamsBwd,(.L_x_18671 - _Z25selective_scan_bwd_kernelI32Selective_Scan_bwd_kernel_traitsILi128ELi16ELb0ELb0ELb1ELb1ELb1EN3c108BFloat16ENS1_7complexIfEEEEv12SSMParamsBwd)
        .other          _Z25selective_scan_bwd_kernelI32Selective_Scan_bwd_kernel_traitsILi128ELi16ELb0ELb0ELb1ELb1ELb1EN3c108BFloat16ENS1_7complexIfEEEEv12SSMParamsBwd,@"STO_CUDA_ENTRY STV_DEFAULT"
_Z25selective_scan_bwd_kernelI32Selective_Scan_bwd_kernel_traitsILi128ELi16ELb0ELb0ELb1ELb1ELb1EN3c108BFloat16ENS1_7complexIfEEEEv12SSMParamsBwd:
.text._Z25selective_scan_bwd_kernelI32Selective_Scan_bwd_kernel_traitsILi128ELi16ELb0ELb0ELb1ELb1ELb1EN3c108BFloat16ENS1_7complexIfEEEEv12SSMParamsBwd:
        /* <DEDUP_REMOVED lines=28> */
[----:B------:R-:W3:Y:S03]  /*01c0*/  LDCU.64 UR14, c[0x0][0x3d0] ;  /* 0x00007a00ff0e77ac */ /* 0x000ee60008000a00 */
        /* <DEDUP_REMOVED lines=8> */
[----:B------:R-:W-:-:S13]  /*0250*/  R2UR UR29, R0 ;  /* 0x00000000001d72ca */ /* 0x000fda00000e0000 */
        /* <DEDUP_REMOVED lines=8> */
[----:B------:R-:W-:-:S02]  /*02e0*/  UIMAD UR7, UR12, UR19, UR5 ;  /* 0x000000130c0772a4 */ /* 0x000fc4000f8e0205 */
[----:B------:R-:W-:Y:S02]  /*02f0*/  UIMAD UR20, UR12, UR23, UR17 ;  /* 0x000000170c1472a4 */ /* 0x000fe4000f8e0211 */
[----:B------:R-:W-:Y:S01]  /*0300*/  UIADD3 UR18, UP0, UPT, UR13, UR4, URZ ;  /* 0x000000040d127290 */ /* 0x000fe2000ff1e0ff */
[----:B------:R-:W3:Y:S02]  /*0310*/  LDCU.128 UR8, c[0x0][0x460] ;  /* 0x00008c00ff0877ac */ /* 0x000ee40008000c00 */
[----:B------:R-:W-:Y:S01]  /*0320*/  UMOV UR4, URZ ;  /* 0x000000ff00047c82 */ /* 0x000fe20008000000 */
[----:B------:R-:W-:Y:S02]  /*0330*/  USHF.R.S32.HI UR21, URZ, 0x1f, UR13 ;  /* 0x0000001fff157899 */ /* 0x000fe4000801140d */
[----:B------:R-:W-:Y:S02]  /*0340*/  UIADD3 UR16, UP2, UPT, UR13, UR16, URZ ;  /* 0x000000100d107290 */ /* 0x000fe4000ff5e0ff */
[----:B------:R-:W-:Y:S01]  /*0350*/  UIADD3.X UR7, UPT, UPT, UR21, UR7, URZ, UP0, !UPT ;  /* 0x0000000715077290 */ /* 0x000fe200087fe4ff */
[----:B0-----:R-:W-:Y:S01]  /*0360*/  IADD3 R2, PT, PT, R0, 0xffffffe, RZ ;  /* 0x0ffffffe00027810 */ /* 0x001fe20007ffe0ff */
[----:B------:R-:W-:Y:S01]  /*0370*/  UIADD3.X UR20, UPT, UPT, UR21, UR20, URZ, UP2, !UPT ;  /* 0x0000001415147290 */ /* 0x000fe200097fe4ff */
[----:B------:R-:W-:Y:S01]  /*0380*/  MOV R0, UR12 ;  /* 0x0000000c00007c02 */ /* 0x000fe20008000f00 */
[----:B------:R-:W0:Y:S03]  /*0390*/  LDCU.64 UR22, c[0x0][0x4d8] ;  /* 0x00009b00ff1677ac */ /* 0x000e260008000a00 */
[----:B------:R-:W5:Y:S01]  /*03a0*/  F2I.FTZ.U32.TRUNC.NTZ R2, R2 ;  /* 0x0000000200027305 */ /* 0x000f62000021f000 */
[----:B------:R-:W-:Y:S01]  /*03b0*/  IABS R0, R0 ;  /* 0x0000000000007213 */ /* 0x000fe20000000000 */
[----:B---3--:R-:W-:-:S03]  /*03c0*/  ULEA UR19, UP3, UR16, UR10, 0x1 ;  /* 0x0000000a10137291 */ /* 0x008fc6000f8608ff */
[----:B------:R-:W-:Y:S01]  /*03d0*/  R2UR UR27, R0 ;  /* 0x00000000001b72ca */ /* 0x000fe200000e0000 */
[----:B------:R-:W-:Y:S01]  /*03e0*/  ULEA.HI.X UR20, UR16, UR11, UR20, 0x1, UP3 ;  /* 0x0000000b10147291 */ /* 0x000fe200098f0c14 */
[----:B-----5:R-:W-:Y:S01]  /*03f0*/  R2UR UR5, R2 ;  /* 0x00000000020572ca */ /* 0x020fe200000e0000 */
[----:B0-----:R-:W-:-:S12]  /*0400*/  USHF.R.U64 UR11, UR22, 0x1, UR23 ;  /* 0x00000001160b7899 */ /* 0x001fd80008001217 */
[----:B------:R-:W-:-:S04]  /*0410*/  UIADD3 UR17, UPT, UPT, URZ, -UR5, URZ ;  /* 0x80000005ff117290 */ /* 0x000fc8000fffe0ff */
[----:B------:R-:W-:-:S04]  /*0420*/  UIMAD UR17, UR17, UR29, URZ ;  /* 0x0000001d111172a4 */ /* 0x000fc8000f8e02ff */
[----:B------:R-:W-:Y:S02]  /*0430*/  UIMAD.WIDE.U32 UR4, UR5, UR17, UR4 ;  /* 0x00000011050472a5 */ /* 0x000fe4000f8e0004 */
[----:B------:R-:W-:Y:S02]  /*0440*/  ULEA UR17, UP1, UR18, UR8, 0x1 ;  /* 0x0000000812117291 */ /* 0x000fe4000f8208ff */
[----:B------:R-:W-:Y:S02]  /*0450*/  UIMAD.WIDE.U32 UR4, UR5, UR27, URZ ;  /* 0x0000001b050472a5 */ /* 0x000fe4000f8e00ff */
[----:B------:R-:W-:Y:S02]  /*0460*/  ULEA.HI.X UR18, UR18, UR9, UR7, 0x1, UP1 ;  /* 0x0000000912127291 */ /* 0x000fe400088f0c07 */
[----:B------:R-:W-:Y:S02]  /*0470*/  UISETP.NE.AND UP1, UPT, UR28, URZ, UPT ;  /* 0x000000ff1c00728c */ /* 0x000fe4000bf25270 */
[----:B------:R-:W-:Y:S01]  /*0480*/  UIMAD.WIDE.U32 UR8, UR6, UR14, URZ ;  /* 0x0000000e060872a5 */ /* 0x000fe2000f8e00ff */
[----:B------:R-:W-:Y:S01]  /*0490*/  UMOV UR7, UR5 ;  /* 0x0000000500077c82 */ /* 0x000fe20008000000 */
[----:B--2---:R-:W-:-:S02]  /*04a0*/  UIMAD.WIDE.U32 UR4, UR6, UR24, URZ ;  /* 0x00000018060472a5 */ /* 0x004fc4000f8e00ff */
[----:B------:R-:W-:Y:S02]  /*04b0*/  UIADD3 UR10, UPT, UPT, -UR7, URZ, URZ ;  /* 0x000000ff070a7290 */ /* 0x000fe4000fffe1ff */
[----:B------:R-:W-:Y:S02]  /*04c0*/  UIMAD UR5, UR6, UR25, UR5 ;  /* 0x00000019060572a4 */ /* 0x000fe4000f8e0205 */
[----:B------:R-:W-:Y:S02]  /*04d0*/  UIMAD UR10, UR29, UR10, UR27 ;  /* 0x0000000a1d0a72a4 */ /* 0x000fe4000f8e021b */
[----:B------:R-:W-:Y:S02]  /*04e0*/  UIMAD.WIDE.U32 UR4, UR12, UR30, UR4 ;  /* 0x0000001e0c0472a5 */ /* 0x000fe4000f8e0004 */
[----:B------:R-:W-:Y:S02]  /*04f0*/  UISETP.GT.U32.AND UP2, UPT, UR29, UR10, UPT ;  /* 0x0000000a1d00728c */ /* 0x000fe4000bf44070 */
[----:B------:R-:W-:-:S02]  /*0500*/  UIMAD UR22, UR12, UR31, UR5 ;  /* 0x0000001f0c1672a4 */ /* 0x000fc4000f8e0205 */
[----:B------:R-:W-:Y:S01]  /*0510*/  ULOP3.LUT UR5, UR12, UR28, URZ, 0x3c, !UPT ;  /* 0x0000001c0c057292 */ /* 0x000fe2000f8e3cff */
[----:B------:R-:W0:Y:S01]  /*0520*/  LDCU.64 UR24, c[0x0][0x3e8] ;  /* 0x00007d00ff1877ac */ /* 0x000e220008000a00 */
[----:B------:R-:W2:Y:S05]  /*0530*/  LDCU.64 UR30, c[0x0][0x4e0] ;  /* 0x00009c00ff1e77ac */ /* 0x000eaa0008000a00 */
[----:B------:R-:W-:Y:S02]  /*0540*/  @!UP2 UIADD3 UR10, UPT, UPT, UR10, -UR29, URZ ;  /* 0x8000001d0a0aa290 */ /* 0x000fe4000fffe0ff */
[----:B------:R-:W-:Y:S02]  /*0550*/  @!UP2 UIADD3 UR7, UPT, UPT, UR7, 0x1, URZ ;  /* 0x000000010707a890 */ /* 0x000fe4000fffe0ff */
[----:B------:R-:W-:-:S02]  /*0560*/  UISETP.GE.U32.AND UP0, UPT, UR10, UR29, UPT ;  /* 0x0000001d0a00728c */ /* 0x000fc4000bf06070 */
[----:B------:R-:W-:Y:S02]  /*0570*/  UISETP.GE.AND UP2, UPT, UR5, URZ, UPT ;  /* 0x000000ff0500728c */ /* 0x000fe4000bf46270 */
[----:B------:R-:W-:Y:S02]  /*0580*/  UIADD3 UR4, UP3, UPT, UR13, UR4, URZ ;  /* 0x000000040d047290 */ /* 0x000fe4000ff7e0ff */
[----:B------:R-:W-:Y:S02]  /*0590*/  UIMAD UR9, UR6, UR15, UR9 ;  /* 0x0000000f060972a4 */ /* 0x000fe4000f8e0209 */
[----:B------:R-:W-:Y:S02]  /*05a0*/  UIADD3.X UR22, UPT, UPT, UR21, UR22, URZ, UP3, !UPT ;  /* 0x0000001615167290 */ /* 0x000fe40009ffe4ff */
[----:B------:R-:W-:Y:S02]  /*05b0*/  USHF.R.U32.HI UR14, URZ, 0x1, UR23 ;  /* 0x00000001ff0e7899 */ /* 0x000fe40008011617 */
[----:B------:R-:W-:-:S02]  /*05c0*/  @UP0 UIADD3 UR7, UPT, UPT, UR7, 0x1, URZ ;  /* 0x0000000107070890 */ /* 0x000fc4000fffe0ff */
[----:B------:R-:W-:Y:S02]  /*05d0*/  UISETP.NE.U32.AND UP0, UPT, UR36, URZ, UPT ;  /* 0x000000ff2400728c */ /* 0x000fe4000bf05070 */
[----:B------:R-:W-:Y:S02]  /*05e0*/  @!UP2 UIADD3 UR7, UPT, UPT, -UR7, URZ, URZ ;  /* 0x000000ff0707a290 */ /* 0x000fe4000fffe1ff */
[----:B------:R-:W-:Y:S02]  /*05f0*/  UISETP.NE.AND.EX UP0, UPT, UR37, URZ, UPT, UP0 ;  /* 0x000000ff2500728c */ /* 0x000fe4000bf05300 */
[----:B----4-:R-:W-:Y:S02]  /*0600*/  ULEA UR21, UP2, UR4, UR34, 0x1 ;  /* 0x0000002204157291 */ /* 0x010fe4000f8408ff */
[----:B------:R-:W-:Y:S02]  /*0610*/  @!UP1 ULOP3.LUT UR7, URZ, UR28, URZ, 0x33, !UPT ;  /* 0x0000001cff079292 */ /* 0x000fe4000f8e33ff */
[----:B------:R-:W-:-:S02]  /*0620*/  ULEA.HI.X UR22, UR4, UR35, UR22, 0x1, UP2 ;  /* 0x0000002304167291 */ /* 0x000fc400090f0c16 */
[----:B------:R-:W-:Y:S01]  /*0630*/  USHF.R.S32.HI UR4, URZ, 0x1f, UR7 ;  /* 0x0000001fff047899 */ /* 0x000fe20008011407 */
[----:B------:R-:W3:Y:S02]  /*0640*/  LDCU.64 UR28, c[0x0][0x540] ;  /* 0x0000a800ff1c77ac */ /* 0x000ee40008000a00 */
[----:B------:R-:W4:Y:S01]  /*0650*/  @UP0 LDCU UR15, c[0x0][0x384] ;  /* 0x00007080ff0f07ac */ /* 0x000f220008000800 */
[----:B0-----:R-:W-:Y:S02]  /*0660*/  UIMAD UR5, UR4, UR24, URZ ;  /* 0x00000018040572a4 */ /* 0x001fe4000f8e02ff */
[----:B--2---:R-:W-:Y:S01]  /*0670*/  UIMAD UR13, UR4, UR30, URZ ;  /* 0x0000001e040d72a4 */ /* 0x004fe2000f8e02ff */
[----:B------:R-:W0:Y:S01]  /*0680*/  @UP0 LDCU UR16, c[0x0][0x38c] ;  /* 0x00007180ff1007ac */ /* 0x000e220008000800 */
[----:B------:R-:W2:Y:S01]  /*0690*/  LDCU.64 UR34, c[0x0][0x450] ;  /* 0x00008a00ff2277ac */ /* 0x000ea20008000a00 */
[----:B------:R-:W-:Y:S02]  /*06a0*/  UIMAD UR10, UR7, UR25, UR5 ;  /* 0x00000019070a72a4 */ /* 0x000fe4000f8e0205 */
[----:B------:R-:W-:-:S02]  /*06b0*/  UIMAD.WIDE.U32 UR4, UR7, UR30, URZ ;  /* 0x0000001e070472a5 */ /* 0x000fc4000f8e00ff */
[----:B------:R-:W-:Y:S02]  /*06c0*/  UIMAD UR13, UR7, UR31, UR13 ;  /* 0x0000001f070d72a4 */ /* 0x000fe4000f8e020d */
[----:B------:R-:W-:Y:S01]  /*06d0*/  UIMAD.WIDE.U32 UR8, UR7, UR24, UR8 ;  /* 0x00000018070872a5 */ /* 0x000fe2000f8e0008 */
[----:B------:R-:W5:Y:S01]  /*06e0*/  @UP0 LDCU.64 UR30, c[0x0][0x480] ;  /* 0x00009000ff1e07ac */ /* 0x000f620008000a00 */
[----:B------:R-:W-:Y:S02]  /*06f0*/  ULEA UR7, UR26, 0xfffff000, 0xc ;  /* 0xfffff0001a077891 */ /* 0x000fe4000f8e60ff */
[----:B------:R-:W-:Y:S02]  /*0700*/  UIADD3 UR5, UPT, UPT, UR5, UR13, URZ ;  /* 0x0000000d05057290 */ /* 0x000fe4000fffe0ff */
[----:B------:R-:W-:Y:S02]  /*0710*/  UIADD3 UR24, UP1, UPT, UR7, UR8, URZ ;  /* 0x0000000807187290 */ /* 0x000fe4000ff3e0ff */
[----:B----4-:R-:W-:-:S02]  /*0720*/  @UP0 UIMAD UR8, UR6, UR15, UR12 ;  /* 0x0000000f060802a4 */ /* 0x010fc4000f8e020c */
[----:B------:R-:W-:Y:S02]  /*0730*/  UIADD3 UR10, UPT, UPT, UR9, UR10, URZ ;  /* 0x0000000a090a7290 */ /* 0x000fe4000fffe0ff */
[----:B------:R-:W-:Y:S02]  /*0740*/  UIMAD UR14, UR14, UR6, URZ ;  /* 0x000000060e0e72a4 */ /* 0x000fe4000f8e02ff */
[----:B------:R-:W-:Y:S02]  /*0750*/  UIMAD.WIDE.U32 UR4, UR6, UR11, UR4 ;  /* 0x0000000b060472a5 */ /* 0x000fe4000f8e0004 */
[----:B------:R-:W-:Y:S02]  /*0760*/  @UP0 UIMAD UR8, UR8, UR26, URZ ;  /* 0x0000001a080802a4 */ /* 0x000fe4000f8e02ff */
[----:B------:R-:W-:Y:S02]  /*0770*/  ULEA.HI.X.SX32 UR7, UR7, UR10, 0x1, UP1 ;  /* 0x0000000a07077291 */ /* 0x000fe400088f0eff */
[----:B------:R-:W-:-:S02]  /*0780*/  UIADD3 UR11, UPT, UPT, UR5, UR14, URZ ;  /* 0x0000000e050b7290 */ /* 0x000fc4000fffe0ff */
[----:B---3--:R-:W-:Y:S02]  /*0790*/  ULEA UR10, UP1, UR4, UR28, 0x3 ;  /* 0x0000001c040a7291 */ /* 0x008fe4000f8218ff */
[----:B0-----:R-:W-:Y:S02]  /*07a0*/  @UP0 UIMAD UR8, UR8, UR16, URZ ;  /* 0x00000010080802a4 */ /* 0x001fe4000f8e02ff */
[----:B--2---:R-:W-:Y:S02]  /*07b0*/  ULEA UR23, UP2, UR24, UR34, 0x1 ;  /* 0x0000002218177291 */ /* 0x004fe4000f8408ff */
        /* <DEDUP_REMOVED lines=16> */
[----:B------:R-:W-:-:S04]  /*08c0*/  LOP3.LUT R0, R0, 0x1f, RZ, 0xc0, !PT ;  /* 0x0000001f00007812 */ /* 0x000fc800078ec0ff */
[----:B-12---:R-:W-:-:S07]  /*08d0*/  LOP3.LUT R2, R0, 0x3e00, R3, 0xf8, !PT ;  /* 0x00003e0000027812 */ /* 0x006fce00078ef803 */
.L_x_1334:
        /* <DEDUP_REMOVED lines=17> */
[----:B------:R-:W-:Y:S01]  /*09f0*/  ISETP.GE.AND P0, PT, R2, UR31, PT ;  /* 0x0000001f02007c0c */ /* 0x000fe2000bf06270 */
[----:B------:R-:W-:Y:S01]  /*0a00*/  BAR.SYNC.DEFER_BLOCKING 0x0 ;  /* 0x0000000000007b1d */ /* 0x000fe20000010000 */
[----:B------:R-:W-:Y:S02]  /*0a10*/  PRMT R35, RZ, 0x7610, R35 ;  /* 0x00007610ff237816 */ /* 0x000fe40000000023 */
[----:B------:R-:W-:Y:S02]  /*0a20*/  P2R R74, PR, RZ, 0x1 ;  /* 0x00000001ff4a7803 */ /* 0x000fe40000000000 */
[----:B0-----:R-:W-:Y:S02]  /*0a30*/  SHF.L.U32 R2, R183, 0x4, RZ ;  /* 0x00000004b7027819 */ /* 0x001fe400000006ff */
[----:B------:R-:W-:-:S02]  /*0a40*/  PRMT R34, RZ, 0x7610, R34 ;  /* 0x00007610ff227816 */ /* 0x000fc40000000022 */
[----:B------:R-:W-:Y:S02]  /*0a50*/  LOP3.LUT R41, R2, 0x3e00, RZ, 0xc0, !PT ;  /* 0x00003e0002297812 */ /* 0x000fe400078ec0ff */
[----:B------:R-:W-:Y:S02]  /*0a60*/  PRMT R37, RZ, 0x7610, R37 ;  /* 0x00007610ff257816 */ /* 0x000fe40000000025 */
[C---:B------:R-:W-:Y:S02]  /*0a70*/  LOP3.LUT R20, R41.reuse, 0x20, R0, 0xfe, !PT ;  /* 0x0000002029147812 */ /* 0x040fe400078efe00 */
[----:B------:R-:W-:Y:S02]  /*0a80*/  LOP3.LUT R21, R41, R0, RZ, 0xfc, !PT ;  /* 0x0000000029157212 */ /* 0x000fe400078efcff */
[----:B------:R-:W-:Y:S02]  /*0a90*/  PRMT R36, RZ, 0x7610, R36 ;  /* 0x00007610ff247816 */ /* 0x000fe40000000024 */
[----:B------:R-:W-:-:S02]  /*0aa0*/  SHF.L.U32 R2, R21, 0x1, RZ ;  /* 0x0000000115027819 */ /* 0x000fc400000006ff */
[----:B------:R-:W-:Y:S02]  /*0ab0*/  PRMT R39, RZ, 0x7610, R39 ;  /* 0x00007610ff277816 */ /* 0x000fe40000000027 */
[----:B------:R-:W-:Y:S01]  /*0ac0*/  PRMT R38, RZ, 0x7610, R38 ;  /* 0x00007610ff267816 */ /* 0x000fe20000000026 */
[----:B------:R-:W2:Y:S01]  /*0ad0*/  @!P0 LDG.E.U16 R24, desc[UR32][R22.64] ;  /* 0x0000002016188981 */ /* 0x000ea2000c1e1500 */
[----:B------:R-:W-:Y:S02]  /*0ae0*/  ISETP.GE.AND P0, PT, R20, UR31, PT ;  /* 0x0000001f14007c0c */ /* 0x000fe4000bf06270 */
[C---:B------:R-:W-:Y:S02]  /*0af0*/  IADD3 R4, P1, PT, R2.reuse, UR19, RZ ;  /* 0x0000001302047c10 */ /* 0x040fe4000ff3e0ff */
[----:B------:R-:W-:Y:S02]  /*0b00*/  P2R R73, PR, RZ, 0x1 ;  /* 0x00000001ff497803 */ /* 0x000fe40000000000 */
[----:B------:R-:W-:-:S02]  /*0b10*/  IADD3 R2, P0, PT, R2, UR21, RZ ;  /* 0x0000001502027c10 */ /* 0x000fc4000ff1e0ff */
[----:B------:R-:W-:Y:S02]  /*0b20*/  LOP3.LUT R11, R21, 0xe0, RZ, 0xfc, !PT ;  /* 0x000000e0150b7812 */ /* 0x000fe400078efcff */
[----:B------:R-:W-:Y:S02]  /*0b30*/  IADD3.X R3, PT, PT, RZ, UR22, RZ, P0, !PT ;  /* 0x00000016ff037c10 */ /* 0x000fe400087fe4ff */
[----:B------:R-:W-:Y:S02]  /*0b40*/  ISETP.GE.AND P0, PT, R11, UR31, PT ;  /* 0x0000001f0b007c0c */ /* 0x000fe4000bf06270 */
[C---:B------:R-:W-:Y:S02]  /*0b50*/  LOP3.LUT R6, R21.reuse, 0x40, RZ, 0xfc, !PT ;  /* 0x0000004015067812 */ /* 0x040fe400078efcff */
[C---:B------:R-:W-:Y:S02]  /*0b60*/  LOP3.LUT R7, R21.reuse, 0x60, RZ, 0xfc, !PT ;  /* 0x0000006015077812 */ /* 0x040fe400078efcff */
[----:B------:R-:W-:-:S02]  /*0b70*/  LOP3.LUT R12, R21, 0x100, RZ, 0xfc, !PT ;  /* 0x00000100150c7812 */ /* 0x000fc400078efcff */
[C---:B------:R-:W-:Y:S02]  /*0b80*/  LOP3.LUT R10, R21.reuse, 0xc0, RZ, 0xfc, !PT ;  /* 0x000000c0150a7812 */ /* 0x040fe400078efcff */
[----:B------:R-:W-:Y:S02]  /*0b90*/  ISETP.GE.AND P6, PT, R6, UR31, PT ;  /* 0x0000001f06007c0c */ /* 0x000fe4000bfc6270 */
[----:B------:R-:W-:Y:S01]  /*0ba0*/  LOP3.LUT R9, R21, 0xa0, RZ, 0xfc, !PT ;  /* 0x000000a015097812 */ /* 0x000fe200078efcff */
[----:B------:R-:W3:Y:S01]  /*0bb0*/  @!P0 LDG.E.U16 R31, desc[UR32][R22.64+0x1c0] ;  /* 0x0001c020161f8981 */ /* 0x000ee2000c1e1500 */
[----:B------:R-:W-:Y:S02]  /*0bc0*/  ISETP.GE.AND P5, PT, R7, UR31, PT ;  /* 0x0000001f07007c0c */ /* 0x000fe4000bfa6270 */
[----:B------:R-:W-:Y:S02]  /*0bd0*/  P2R R77, PR, RZ, 0x1 ;  /* 0x00000001ff4d7803 */ /* 0x000fe40000000000 */
[----:B------:R-:W-:-:S02]  /*0be0*/  LOP3.LUT R8, R21, 0x80, RZ, 0xfc, !PT ;  /* 0x0000008015087812 */ /* 0x000fc400078efcff */
[----:B------:R-:W-:Y:S02]  /*0bf0*/  IADD3.X R5, PT, PT, RZ, UR20, RZ, P1, !PT ;  /* 0x00000014ff057c10 */ /* 0x000fe40008ffe4ff */
[----:B------:R-:W-:Y:S01]  /*0c00*/  ISETP.GE.AND P0, PT, R12, UR31, PT ;  /* 0x0000001f0c007c0c */ /* 0x000fe2000bf06270 */
[----:B------:R-:W4:Y:S01]  /*0c10*/  @!P6 LDG.E.U16 R26, desc[UR32][R22.64+0x80] ;  /* 0x00008020161ae981 */ /* 0x000f22000c1e1500 */
[----:B------:R-:W-:Y:S02]  /*0c20*/  ISETP.NE.AND P1, PT, R73, RZ, PT ;  /* 0x000000ff4900720c */ /* 0x000fe40003f25270 */
[----:B------:R-:W-:Y:S01]  /*0c30*/  ISETP.GE.AND P2, PT, R10, UR31, PT ;  /* 0x0000001f0a007c0c */ /* 0x000fe2000bf46270 */
[----:B------:R-:W5:Y:S01]  /*0c40*/  @!P5 LDG.E.U16 R27, desc[UR32][R22.64+0xc0] ;  /* 0x0000c020161bd981 */ /* 0x000f62000c1e1500 */
[----:B------:R-:W-:Y:S02]  /*0c50*/  ISETP.GE.AND P3, PT, R9, UR31, PT ;  /* 0x0000001f09007c0c */ /* 0x000fe4000bf66270 */
[----:B------:R-:W-:-:S02]  /*0c60*/  ISETP.GE.AND P4, PT, R8, UR31, PT ;  /* 0x0000001f08007c0c */ /* 0x000fc4000bf86270 */
[C---:B------:R-:W-:Y:S02]  /*0c70*/  LOP3.LUT R13, R21.reuse, 0x120, RZ, 0xfc, !PT ;  /* 0x00000120150d7812 */ /* 0x040fe400078efcff */
        /* <DEDUP_REMOVED lines=32> */
[----:B------:R-:W0:Y:S01]  /*0e80*/  S2UR UR8, SR_CgaCtaId ;  /* 0x00000000000879c3 */ /* 0x000e220000008800 */
[----:B------:R-:W-:Y:S01]  /*0e90*/  UMOV UR25, 0x400 ;  /* 0x0000040000197882 */ /* 0x000fe20000000000 */
[----:B------:R-:W-:-:S02]  /*0ea0*/  P2R R66, PR, RZ, 0x40 ;  /* 0x00000040ff427803 */ /* 0x000fc40000000000 */
[----:B------:R-:W-:Y:S02]  /*0eb0*/  P2R R82, PR, RZ, 0x40 ;  /* 0x00000040ff527803 */ /* 0x000fe40000000000 */
[----:B------:R-:W-:-:S04]  /*0ec0*/  ISETP.NE.AND P6, PT, R79, RZ, PT ;  /* 0x000000ff4f00720c */ /* 0x000fc80003fc5270 */
[----:B------:R-:W-:Y:S02]  /*0ed0*/  P2R R80, PR, RZ, 0x40 ;  /* 0x00000040ff507803 */ /* 0x000fe40000000000 */
[----:B------:R-:W-:Y:S01]  /*0ee0*/  ISETP.NE.AND P6, PT, R77, RZ, PT ;  /* 0x000000ff4d00720c */ /* 0x000fe20003fc5270 */
[----:B0-----:R-:W-:Y:S01]  /*0ef0*/  ULEA UR25, UR8, UR25, 0x18 ;  /* 0x0000001908197291 */ /* 0x001fe2000f8ec0ff */
[----:B-1----:R-:W-:-:S04]  /*0f00*/  IADD3 R40, PT, PT, R41, R244, RZ ;  /* 0x000000f429287210 */ /* 0x002fc80007ffe0ff */
[C---:B------:R-:W-:Y:S02]  /*0f10*/  IADD3 R23, PT, PT, R40.reuse, 0xa0, RZ ;  /* 0x000000a028177810 */ /* 0x040fe40007ffe0ff */
[C---:B------:R-:W-:Y:S02]  /*0f20*/  IADD3 R43, PT, PT, R40.reuse, 0x20, RZ ;  /* 0x00000020282b7810 */ /* 0x040fe40007ffe0ff */
[C---:B------:R-:W-:Y:S02]  /*0f30*/  IADD3 R45, PT, PT, R40.reuse, 0x40, RZ ;  /* 0x00000040282d7810 */ /* 0x040fe40007ffe0ff */
        /* <DEDUP_REMOVED lines=9> */
[C---:B------:R-:W-:Y:S02]  /*0fd0*/  IADD3 R55, PT, PT, R40.reuse, 0x100, RZ ;  /* 0x0000010028377810 */ /* 0x040fe40007ffe0ff */
[----:B------:R-:W-:Y:S02]  /*0fe0*/  LEA R150, R41, UR25, 0x1 ;  /* 0x0000001929967c11 */ /* 0x000fe4000f8e08ff */
[----:B------:R-:W-:Y:S02]  /*0ff0*/  LEA.HI.SX32 R49, R49, R40, 0x1b ;  /* 0x0000002831317211 */ /* 0x000fe400078fdaff */
[----:B------:R-:W-:Y:S02]  /*1000*/  LEA R142, R23, UR25, 0x1 ;  /* 0x00000019178e7c11 */ /* 0x000fe4000f8e08ff */
[----:B------:R-:W-:Y:S02]  /*1010*/  IADD3 R57, PT, PT, R40, 0x120, RZ ;  /* 0x0000012028397810 */ /* 0x000fe40007ffe0ff */
[----:B------:R-:W-:-:S02]  /*1020*/  LEA R149, R43, UR25, 0x1 ;  /* 0x000000192b957c11 */ /* 0x000fc4000f8e08ff */
[----:B------:R-:W-:Y:S02]  /*1030*/  LOP3.LUT R23, R183, 0x3e0, RZ, 0xc0, !PT ;  /* 0x000003e0b7177812 */ /* 0x000fe400078ec0ff */
        /* <DEDUP_REMOVED lines=11> */
[C---:B------:R-:W-:Y:S02]  /*10f0*/  IADD3 R65, PT, PT, R40.reuse, 0x1a0, RZ ;  /* 0x000001a028417810 */ /* 0x040fe40007ffe0ff */
[----:B------:R-:W-:Y:S02]  /*1100*/  LEA.HI.SX32 R57, R57, R40, 0x1b ;  /* 0x0000002839397211 */ /* 0x000fe400078fdaff */
[----:B------:R-:W-:Y:S02]  /*1110*/  IADD3 R23, PT, PT, R23, R244, RZ ;  /* 0x000000f417177210 */ /* 0x000fe40007ffe0ff */
[----:B------:R-:W-:Y:S02]  /*1120*/  IADD3 R67, PT, PT, R40, 0x1c0, RZ ;  /* 0x000001c028437810 */ /* 0x000fe40007ffe0ff */
[----:B------:R-:W-:Y:S02]  /*1130*/  LEA.HI.SX32 R59, R59, R40, 0x1b ;  /* 0x000000283b3b7211 */ /* 0x000fe400078fdaff */
[----:B------:R-:W-:-:S02]  /*1140*/  LEA R140, R51, UR25, 0x1 ;  /* 0x00000019338c7c11 */ /* 0x000fc4000f8e08ff */
[----:B------:R-:W-:Y:S02]  /*1150*/  IADD3 R69, PT, PT, R40, 0x1e0, RZ ;  /* 0x000001e028457810 */ /* 0x000fe40007ffe0ff */
[-C--:B------:R-:W-:Y:S02]  /*1160*/  LEA.HI.SX32 R61, R61, R40.reuse, 0x1b ;  /* 0x000000283d3d7211 */ /* 0x080fe400078fdaff */
[----:B------:R-:W-:Y:S02]  /*1170*/  LEA R138, R53, UR25, 0x1 ;  /* 0x00000019358a7c11 */ /* 0x000fe4000f8e08ff */
[----:B------:R-:W-:Y:S02]  /*1180*/  P2R R64, PR, RZ, 0x40 ;  /* 0x00000040ff407803 */ /* 0x000fe40000000000 */
[----:B------:R-:W-:Y:S02]  /*1190*/  LEA.HI.SX32 R63, R63, R40, 0x1b ;  /* 0x000000283f3f7211 */ /* 0x000fe400078fdaff */
[----:B------:R-:W-:-:S02]  /*11a0*/  LEA R136, R55, UR25, 0x1 ;  /* 0x0000001937887c11 */ /* 0x000fc4000f8e08ff */
[----:B------:R-:W-:Y:S02]  /*11b0*/  ISETP.NE.AND P6, PT, R75, RZ, PT ;  /* 0x000000ff4b00720c */ /* 0x000fe40003fc5270 */
[-C--:B------:R-:W-:Y:S02]  /*11c0*/  LEA.HI.SX32 R65, R65, R40.reuse, 0x1b ;  /* 0x0000002841417211 */ /* 0x080fe400078fdaff */
[----:B------:R-:W-:Y:S02]  /*11d0*/  LEA R134, R57, UR25, 0x1 ;  /* 0x0000001939867c11 */ /* 0x000fe4000f8e08ff */
[----:B------:R-:W-:Y:S02]  /*11e0*/  SHF.L.U32 R23, R23, 0x4, RZ ;  /* 0x0000000417177819 */ /* 0x000fe400000006ff */
[----:B------:R-:W-:Y:S02]  /*11f0*/  LEA.HI.SX32 R67, R67, R40, 0x1b ;  /* 0x0000002843437211 */ /* 0x000fe400078fdaff */
[----:B------:R-:W-:-:S02]  /*1200*/  LEA R250, R59, UR25, 0x1 ;  /* 0x000000193bfa7c11 */ /* 0x000fc4000f8e08ff */
[----:B------:R-:W-:Y:S02]  /*1210*/  LEA.HI.SX32 R69, R69, R40, 0x1b ;  /* 0x0000002845457211 */ /* 0x000fe400078fdaff */
[----:B------:R-:W-:Y:S02]  /*1220*/  LEA R249, R61, UR25, 0x1 ;  /* 0x000000193df97c11 */ /* 0x000fe4000f8e08ff */
[----:B------:R-:W-:Y:S02]  /*1230*/  LEA R248, R63, UR25, 0x1 ;  /* 0x000000193ff87c11 */ /* 0x000fe4000f8e08ff */
[----:B------:R-:W-:Y:S02]  /*1240*/  P2R R62, PR, RZ, 0x40 ;  /* 0x00000040ff3e7803 */ /* 0x000fe40000000000 */
[----:B------:R-:W-:Y:S02]  /*1250*/  LEA R247, R65, UR25, 0x1 ;  /* 0x0000001941f77c11 */ /* 0x000fe4000f8e08ff */
[----:B------:R-:W-:-:S02]  /*1260*/  LEA.HI.SX32 R98, R23, R23, 0x1b ;  /* 0x0000001717627211 */ /* 0x000fc400078fdaff */
[----:B------:R-:W-:Y:S02]  /*1270*/  ISETP.NE.AND P6, PT, R70, RZ, PT ;  /* 0x000000ff4600720c */ /* 0x000fe40003fc5270 */
        /* <DEDUP_REMOVED lines=10> */
[----:B--2---:R0:W-:Y:S01]  /*1320*/  STS.U16 [R150], R24 ;  /* 0x0000001896007388 */ /* 0x0041e20000000400 */
[----:B------:R-:W-:Y:S02]  /*1330*/  ISETP.NE.AND P6, PT, R74, RZ, PT ;  /* 0x000000ff4a00720c */ /* 0x000fe40003fc5270 */
[----:B------:R-:W-:Y:S01]  /*1340*/  PRMT R22, RZ, 0x7610, R22 ;  /* 0x00007610ff167816 */ /* 0x000fe20000000016 */
[----:B----4-:R1:W-:Y:S04]  /*1350*/  STS.U16 [R149+0x40], R25 ;  /* 0x0000401995007388 */ /* 0x0103e80000000400 */
[----:B------:R2:W-:Y:S04]  /*1360*/  STS.U16 [R148+0x80], R26 ;  /* 0x0000801a94007388 */ /* 0x0005e80000000400 */
[----:B-----5:R4:W-:Y:S04]  /*1370*/  STS.U16 [R146+0xc0], R27 ;  /* 0x0000c01b92007388 */ /* 0x0209e80000000400 */
[----:B---3--:R3:W-:Y:S04]  /*1380*/  STS.U16 [R144+0x100], R28 ;  /* 0x0001001c90007388 */ /* 0x0087e80000000400 */
[----:B------:R5:W-:Y:S04]  /*1390*/  STS.U16 [R142+0x140], R29 ;  /* 0x0001401d8e007388 */ /* 0x000be80000000400 */
[----:B------:R-:W-:Y:S04]  /*13a0*/  STS.U16 [R140+0x180], R30 ;  /* 0x0001801e8c007388 */ /* 0x000fe80000000400 */
[----:B------:R-:W-:Y:S04]  /*13b0*/  STS.U16 [R138+0x1c0], R31 ;  /* 0x0001c01f8a007388 */ /* 0x000fe80000000400 */
[----:B------:R-:W-:Y:S04]  /*13c0*/  STS.U16 [R136+0x200], R32 ;  /* 0x0002002088007388 */ /* 0x000fe80000000400 */
[----:B------:R-:W-:Y:S04]  /*13d0*/  STS.U16 [R134+0x240], R33 ;  /* 0x0002402186007388 */ /* 0x000fe80000000400 */
[----:B------:R-:W-:Y:S04]  /*13e0*/  STS.U16 [R250+0x280], R35 ;  /* 0x00028023fa007388 */ /* 0x000fe80000000400 */
[----:B------:R-:W-:Y:S04]  /*13f0*/  STS.U16 [R249+0x2c0], R34 ;  /* 0x0002c022f9007388 */ /* 0x000fe80000000400 */
[----:B------:R5:W-:Y:S04]  /*1400*/  STS.U16 [R248+0x300], R37 ;  /* 0x00030025f8007388 */ /* 0x000be80000000400 */
        /* <DEDUP_REMOVED lines=30> */
[----:B----4-:R-:W-:-:S11]  /*15f0*/  PRMT R27, RZ, 0x7610, R27 ;  /* 0x00007610ff1b7816 */ /* 0x010fd6000000001b */
[----:B------:R-:W4:Y:S01]  /*1600*/  @!P6 LDG.E.U16 R26, desc[UR32][R4.64+0xc0] ;  /* 0x0000c020041ae981 */ /* 0x000f22000c1e1500 */
[----:B------:R-:W-:Y:S02]  /*1610*/  ISETP.NE.AND P6, PT, R60, RZ, PT ;  /* 0x000000ff3c00720c */ /* 0x000fe40003fc5270 */
[----:B---3--:R-:W-:-:S11]  /*1620*/  PRMT R28, RZ, 0x7610, R28 ;  /* 0x00007610ff1c7816 */ /* 0x008fd6000000001c */
[----:B------:R-:W3:Y:S01]  /*1630*/  @!P6 LDG.E.U16 R27, desc[UR32][R4.64+0x100] ;  /* 0x00010020041be981 */ /* 0x000ee2000c1e1500 */
        /* <DEDUP_REMOVED lines=51> */
[----:B--2---:R-:W-:Y:S04]  /*1970*/  STS.U16 [R148+0x80], R25 ;  /* 0x0000801994007388 */ /* 0x004fe80000000400 */
[----:B----4-:R-:W-:Y:S04]  /*1980*/  STS.U16 [R146+0xc0], R26 ;  /* 0x0000c01a92007388 */ /* 0x010fe80000000400 */
[----:B---3--:R-:W-:Y:S04]  /*1990*/  STS.U16 [R144+0x100], R27 ;  /* 0x0001001b90007388 */ /* 0x008fe80000000400 */
        /* <DEDUP_REMOVED lines=46> */
[----:B0-----:R-:W-:-:S11]  /*1c80*/  PRMT R46, RZ, 0x7610, R46 ;  /* 0x00007610ff2e7816 */ /* 0x001fd6000000002e */
[----:B------:R-:W5:Y:S01]  /*1c90*/  @!P6 LDG.E.U16 R60, desc[UR32][R2.64+0x1c0] ;  /* 0x0001c020023ce981 */ /* 0x000f62000c1e1500 */
[----:B------:R-:W-:Y:S02]  /*1ca0*/  ISETP.NE.AND P6, PT, R86, RZ, PT ;  /* 0x000000ff5600720c */ /* 0x000fe40003fc5270 */
[----:B------:R-:W-:Y:S02]  /*1cb0*/  PRMT R61, RZ, 0x7610, R61 ;  /* 0x00007610ff3d7816 */ /* 0x000fe4000000003d */
[----:B------:R-:W-:Y:S02]  /*1cc0*/  PRMT R63, RZ, 0x7610, R63 ;  /* 0x00007610ff3f7816 */ /* 0x000fe4000000003f */
        /* <DEDUP_REMOVED lines=14> */
[----:B------:R0:W-:Y:S01]  /*1db0*/  STL [R1+0x24], R150 ;  /* 0x0000249601007387 */ /* 0x0001e20000100800 */
[----:B--2---:R-:W-:-:S03]  /*1dc0*/  SHF.L.U32 R4, R4, 0x10, RZ ;  /* 0x0000001004047819 */ /* 0x004fc600000006ff */
[----:B------:R0:W-:Y:S04]  /*1dd0*/  STL [R1+0x20], R149 ;  /* 0x0000209501007387 */ /* 0x0001e80000100800 */
[----:B------:R0:W-:Y:S04]  /*1de0*/  STL [R1+0x1c], R148 ;  /* 0x00001c9401007387 */ /* 0x0001e80000100800 */
[----:B------:R0:W-:Y:S04]  /*1df0*/  STL [R1+0x18], R146 ;  /* 0x0000189201007387 */ /* 0x0001e80000100800 */
[----:B------:R0:W-:Y:S04]  /*1e00*/  STL [R1+0x14], R144 ;  /* 0x0000149001007387 */ /* 0x0001e80000100800 */
[----:B------:R0:W-:Y:S01]  /*1e10*/  STL [R1+0x10], R142 ;  /* 0x0000108e01007387 */ /* 0x0001e20000100800 */
[----:B------:R-:W-:-:S03]  /*1e20*/  FADD.FTZ R97, R4, UR7 ;  /* 0x0000000704617e21 */ /* 0x000fc60008010000 */
[----:B------:R0:W-:Y:S04]  /*1e30*/  STL [R1+0xc], R140 ;  /* 0x00000c8c01007387 */ /* 0x0001e80000100800 */
[----:B------:R0:W-:Y:S04]  /*1e40*/  STL [R1+0x8], R138 ;  /* 0x0000088a01007387 */ /* 0x0001e80000100800 */
[----:B------:R0:W-:Y:S04]  /*1e50*/  STL [R1+0x4], R136 ;  /* 0x0000048801007387 */ /* 0x0001e80000100800 */
[----:B------:R0:W-:Y:S01]  /*1e60*/  STL [R1], R134 ;  /* 0x0000008601007387 */ /* 0x0001e20000100800 */
[----:B------:R-:W-:-:S02]  /*1e70*/  P2R R68, PR, RZ, 0x20 ;  /* 0x00000020ff447803 */ /* 0x000fc40000000000 */
        /* <DEDUP_REMOVED lines=80> */
.L_x_1203:
[----:B------:R-:W-:Y:S05]  /*2380*/  BSYNC.RECONVERGENT B0 ;  /* 0x0000000000007941 */ /* 0x000fea0003800200 */
.L_x_1202:
        /* <DEDUP_REMOVED lines=33> */
.L_x_1205:
[----:B------:R-:W-:Y:S05]  /*25a0*/  BSYNC.RECONVERGENT B0 ;  /* 0x0000000000007941 */ /* 0x000fea0003800200 */
.L_x_1204:
        /* <DEDUP_REMOVED lines=33> */
.L_x_1207:
[----:B------:R-:W-:Y:S05]  /*27c0*/  BSYNC.RECONVERGENT B0 ;  /* 0x0000000000007941 */ /* 0x000fea0003800200 */
.L_x_1206:
        /* <DEDUP_REMOVED lines=33> */
.L_x_1209:
[----:B------:R-:W-:Y:S05]  /*29e0*/  BSYNC.RECONVERGENT B0 ;  /* 0x0000000000007941 */ /* 0x000fea0003800200 */
.L_x_1208:
        /* <DEDUP_REMOVED lines=33> */
.L_x_1211:
[----:B------:R-:W-:Y:S05]  /*2c00*/  BSYNC.RECONVERGENT B0 ;  /* 0x0000000000007941 */ /* 0x000fea0003800200 */
.L_x_1210:
        /* <DEDUP_REMOVED lines=33> */
.L_x_1213:
[----:B------:R-:W-:Y:S05]  /*2e20*/  BSYNC.RECONVERGENT B0 ;  /* 0x0000000000007941 */ /* 0x000fea0003800200 */
.L_x_1212:
        /* <DEDUP_REMOVED lines=33> */
.L_x_1215:
[----:B------:R-:W-:Y:S05]  /*3040*/  BSYNC.RECONVERGENT B0 ;  /* 0x0000000000007941 */ /* 0x000fea0003800200 */
.L_x_1214:
        /* <DEDUP_REMOVED lines=33> */
.L_x_1217:
[----:B------:R-:W-:Y:S05]  /*3260*/  BSYNC.RECONVERGENT B0 ;  /* 0x0000000000007941 */ /* 0x000fea0003800200 */
.L_x_1216:
        /* <DEDUP_REMOVED lines=33> */
.L_x_1219:
[----:B------:R-:W-:Y:S05]  /*3480*/  BSYNC.RECONVERGENT B0 ;  /* 0x0000000000007941 */ /* 0x000fea0003800200 */
.L_x_1218:
        /* <DEDUP_REMOVED lines=33> */
.L_x_1221:
[----:B------:R-:W-:Y:S05]  /*36a0*/  BSYNC.RECONVERGENT B0 ;  /* 0x0000000000007941 */ /* 0x000fea0003800200 */
.L_x_1220:
        /* <DEDUP_REMOVED lines=33> */
.L_x_1223:
[----:B------:R-:W-:Y:S05]  /*38c0*/  BSYNC.RECONVERGENT B0 ;  /* 0x0000000000007941 */ /* 0x000fea0003800200 */
.L_x_1222:
        /* <DEDUP_REMOVED lines=33> */
.L_x_1225:
[----:B------:R-:W-:Y:S05]  /*3ae0*/  BSYNC.RECONVERGENT B0 ;  /* 0x0000000000007941 */ /* 0x000fea0003800200 */
.L_x_1224:
        /* <DEDUP_REMOVED lines=33> */
.L_x_1227:
[----:B------:R-:W-:Y:S05]  /*3d00*/  BSYNC.RECONVERGENT B0 ;  /* 0x0000000000007941 */ /* 0x000fea0003800200 */
.L_x_1226:
        /* <DEDUP_REMOVED lines=33> */
.L_x_1229:
[----:B------:R-:W-:Y:S05]  /*3f20*/  BSYNC.RECONVERGENT B0 ;  /* 0x0000000000007941 */ /* 0x000fea0003800200 */
.L_x_1228:
        /* <DEDUP_REMOVED lines=33> */
.L_x_1231:
[----:B------:R-:W-:Y:S05]  /*4140*/  BSYNC.RECONVERGENT B0 ;  /* 0x0000000000007941 */ /* 0x000fea0003800200 */
.L_x_1230:
        /* <DEDUP_REMOVED lines=33> */
.L_x_1233:
[----:B------:R-:W-:Y:S05]  /*4360*/  BSYNC.RECONVERGENT B0 ;  /* 0x0000000000007941 */ /* 0x000fea0003800200 */
.L_x_1232:
[----:B------:R-:W1:Y:S01]  /*4370*/  S2UR UR30, SR_CTAID.X ;  /* 0x00000000001e79c3 */ /* 0x000e620000002500 */
[----:B------:R-:W1:Y:S01]  /*4380*/  LDCU.128 UR12, c[0x0][0x410] ;  /* 0x00008200ff0c77ac */ /* 0x000e620008000c00 */
[----:B------:R-:W-:Y:S01]  /*4390*/  P2R R99, PR, RZ, 0x1 ;  /* 0x00000001ff637803 */ /* 0x000fe20000000000 */
[----:B0-----:R-:W0:Y:S01]  /*43a0*/  LDS.U16 R65, [R98+0x2] ;  /* 0x0000020062417984 */ /* 0x001e220000000400 */
[----:B------:R-:W-:Y:S01]  /*43b0*/  ISETP.NE.AND P0, PT, R70, RZ, PT ;  /* 0x000000ff4600720c */ /* 0x000fe20003f05270 */
[----:B------:R-:W-:Y:S01]  /*43c0*/  UMOV UR8, UR28 ;  /* 0x0000001c00087c82 */ /* 0x000fe20008000000 */
[----:B------:R-:W-:Y:S01]  /*43d0*/  UMOV UR9, URZ ;  /* 0x000000ff00097c82 */ /* 0x000fe20008000000 */
[----:B------:R-:W-:Y:S01]  /*43e0*/  ISETP.NE.AND P6, PT, R68, RZ, PT ;  /* 0x000000ff4400720c */ /* 0x000fe20003fc5270 */
[----:B------:R-:W2:Y:S01]  /*43f0*/  S2UR UR27, SR_CTAID.Y ;  /* 0x00000000001b79c3 */ /* 0x000ea20000002600 */
[----:B------:R-:W-:Y:S01]  /*4400*/  P2R R69, PR, RZ, 0x1 ;  /* 0x00000001ff457803 */ /* 0x000fe20000000000 */
[----:B------:R-:W3:Y:S01]  /*4410*/  LDS.U16 R68, [R98+0x4] ;  /* 0x0000040062447984 */ /* 0x000ee20000000400 */
[----:B------:R-:W-:-:S02]  /*4420*/  ISETP.NE.AND P0, PT, R71, RZ, PT ;  /* 0x000000ff4700720c */ /* 0x000fc40003f05270 */
[----:B------:R-:W-:Y:S01]  /*4430*/  PRMT R29, RZ, 0x7610, R29 ;  /* 0x00007610ff1d7816 */ /* 0x000fe2000000001d */
[----:B------:R-:W-:Y:S01]  /*4440*/  LDS.U16 R78, [R98+0x6] ;  /* 0x00000600624e7984 */ /* 0x000fe20000000400 */
[----:B------:R-:W-:Y:S02]  /*4450*/  P2R R67, PR, RZ, 0x1 ;  /* 0x00000001ff437803 */ /* 0x000fe40000000000 */
[----:B------:R-:W-:Y:S01]  /*4460*/  ISETP.NE.AND P0, PT, R72, RZ, PT ;  /* 0x000000ff4800720c */ /* 0x000fe20003f05270 */
[----:B------:R-:W-:Y:S01]  /*4470*/  LDS.U16 R80, [R98+0x8] ;  /* 0x0000080062507984 */ /* 0x000fe20000000400 */
[----:B------:R-:W-:Y:S02]  /*4480*/  PRMT R37, RZ, 0x7610, R37 ;  /* 0x00007610ff257816 */ /* 0x000fe40000000025 */
[----:B------:R-:W-:Y:S01]  /*4490*/  P2R R64, PR, RZ, 0x1 ;  /* 0x00000001ff407803 */ /* 0x000fe20000000000 */
[----:B------:R-:W-:Y:S01]  /*44a0*/  LDS.U16 R100, [R98+0xa] ;  /* 0x00000a0062647984 */ /* 0x000fe20000000400 */
[----:B------:R-:W-:Y:S01]  /*44b0*/  ISETP.NE.AND P0, PT, R73, RZ, PT ;  /* 0x000000ff4900720c */ /* 0x000fe20003f05270 */
[----:B-1----:R-:W-:Y:S01]  /*44c0*/  UIMAD.WIDE.U32 UR28, UR30, UR12, UR8 ;  /* 0x0000000c1e1c72a5 */ /* 0x002fe2000f8e0008 */
[----:B------:R-:W-:Y:S01]  /*44d0*/  PRMT R39, RZ, 0x7610, R39 ;  /* 0x00007610ff277816 */ /* 0x000fe20000000027 */
[----:B------:R-:W-:Y:S01]  /*44e0*/  LDS.U16 R54, [R98+0xc] ;  /* 0x00000c0062367984 */ /* 0x000fe20000000400 */
[----:B------:R-:W-:Y:S01]  /*44f0*/  P2R R63, PR, RZ, 0x1 ;  /* 0x00000001ff3f7803 */ /* 0x000fe20000000000 */
[----:B------:R-:W-:Y:S01]  /*4500*/  UIMAD UR13, UR30, UR13, UR29 ;  /* 0x0000000d1e0d72a4 */ /* 0x000fe2000f8e021d */
[----:B------:R-:W-:Y:S01]  /*4510*/  ISETP.NE.AND P0, PT, R74, RZ, PT ;  /* 0x000000ff4a00720c */ /* 0x000fe20003f05270 */
[----:B------:R-:W-:Y:S01]  /*4520*/  LDS.U16 R28, [R98+0xe] ;  /* 0x00000e00621c7984 */ /* 0x000fe20000000400 */
[----:B------:R-:W-:Y:S01]  /*4530*/  UMOV UR12, UR28 ;  /* 0x0000001c000c7c82 */ /* 0x000fe20008000000 */
[----:B------:R-:W-:Y:S01]  /*4540*/  PRMT R40, RZ, 0x7610, R40 ;  /* 0x00007610ff287816 */ /* 0x000fe20000000028 */
[----:B--2---:R-:W-:Y:S01]  /*4550*/  UIMAD.WIDE.U32 UR12, UR27, UR14, UR12 ;  /* 0x0000000e1b0c72a5 */ /* 0x004fe2000f8e000c */
[----:B------:R-:W-:Y:S01]  /*4560*/  LDS.U16 R27, [R98+0x10] ;  /* 0x00001000621b7984 */ /* 0x000fe20000000400 */
[----:B------:R-:W-:-:S02]  /*4570*/  P2R R101, PR, RZ, 0x2 ;  /* 0x00000002ff657803 */ /* 0x000fc40000000000 */
[----:B------:R-:W-:Y:S01]  /*4580*/  UIMAD UR15, UR27, UR15, UR13 ;  /* 0x0000000f1b0f72a4 */ /* 0x000fe2000f8e020d */
[----:B------:R-:W-:Y:S01]  /*4590*/  LDS.U16 R26, [R98+0x12] ;  /* 0x00001200621a7984 */ /* 0x000fe20000000400 */
[----:B------:R-:W-:Y:S02]  /*45a0*/  IADD3 R2, P5, PT, R21, UR12, RZ ;  /* 0x0000000c15027c10 */ /* 0x000fe4000ffbe0ff */
[----:B------:R-:W-:Y:S01]  /*45b0*/  ISETP.NE.AND P1, PT, R75, RZ, PT ;  /* 0x000000ff4b00720c */ /* 0x000fe20003f25270 */
[----:B------:R-:W-:Y:S01]  /*45c0*/  LDS.U16 R25, [R98+0x14] ;  /* 0x0000140062197984 */ /* 0x000fe20000000400 */
[----:B------:R-:W-:Y:S02]  /*45d0*/  IADD3.X R5, PT, PT, RZ, UR15, RZ, P5, !PT ;  /* 0x0000000fff057c10 */ /* 0x000fe4000affe4ff */
[----:B------:R-:W-:Y:S01]  /*45e0*/  P2R R102, PR, RZ, 0x4 ;  /* 0x00000004ff667803 */ /* 0x000fe20000000000 */
[----:B------:R-:W-:Y:S01]  /*45f0*/  LDS.U16 R24, [R98+0x16] ;  /* 0x0000160062187984 */ /* 0x000fe20000000400 */
[----:B------:R-:W-:Y:S01]  /*4600*/  ISETP.NE.AND P2, PT, R76, RZ, PT ;  /* 0x000000ff4c00720c */ /* 0x000fe20003f45270 */
[----:B------:R-:W1:Y:S01]  /*4610*/  LDCU.128 UR12, c[0x0][0x420] ;  /* 0x00008400ff0c77ac */ /* 0x000e620008000c00 */
[----:B------:R-:W-:Y:S01]  /*4620*/  P2R R103, PR, RZ, 0x8 ;  /* 0x00000008ff677803 */ /* 0x000fe20000000000 */
[----:B------:R-:W-:Y:S01]  /*4630*/  LDS.U16 R23, [R98+0x18] ;  /* 0x0000180062177984 */ /* 0x000fe20000000400 */
[----:B------:R-:W-:-:S02]  /*4640*/  ISETP.NE.AND P3, PT, R77, RZ, PT ;  /* 0x000000ff4d00720c */ /* 0x000fc40003f65270 */
[----:B------:R-:W-:Y:S01]  /*4650*/  P2R R104, PR, RZ, 0x10 ;  /* 0x00000010ff687803 */ /* 0x000fe20000000000 */
[----:B------:R-:W-:Y:S01]  /*4660*/  LDS.U16 R22, [R98+0x1a] ;  /* 0x00001a0062167984 */ /* 0x000fe20000000400 */
[----:B------:R-:W-:Y:S02]  /*4670*/  ISETP.NE.AND P4, PT, R79, RZ, PT ;  /* 0x000000ff4f00720c */ /* 0x000fe40003f85270 */
[----:B------:R-:W-:Y:S02]  /*4680*/  PRMT R45, RZ, 0x7610, R45 ;  /* 0x00007610ff2d7816 */ /* 0x000fe4000000002d */
[----:B------:R-:W-:Y:S02]  /*4690*/  PRMT R46, RZ, 0x7610, R46 ;  /* 0x00007610ff2e7816 */ /* 0x000fe4000000002e */
[----:B------:R-:W-:Y:S02]  /*46a0*/  PRMT R48, RZ, 0x7610, R48 ;  /* 0x00007610ff307816 */ /* 0x000fe40000000030 */
[----:B------:R-:W-:-:S02]  /*46b0*/  PRMT R49, RZ, 0x7610, R49 ;  /* 0x00007610ff317816 */ /* 0x000fc40000000031 */
[----:B------:R-:W-:Y:S01]  /*46c0*/  PRMT R51, RZ, 0x7610, R51 ;  /* 0x00007610ff337816 */ /* 0x000fe20000000033 */
[----:B-1----:R-:W-:Y:S01]  /*46d0*/  UIMAD.WIDE.U32 UR28, UR30, UR12, UR8 ;  /* 0x0000000c1e1c72a5 */ /* 0x002fe2000f8e0008 */
[----:B------:R-:W-:Y:S02]  /*46e0*/  PRMT R52, RZ, 0x7610, R52 ;  /* 0x00007610ff347816 */ /* 0x000fe40000000034 */
[----:B------:R-:W-:Y:S01]  /*46f0*/  PRMT R55, RZ, 0x7610, R55 ;  /* 0x00007610ff377816 */ /* 0x000fe20000000037 */
[----:B------:R-:W-:Y:S01]  /*4700*/  UIMAD UR13, UR30, UR13, UR29 ;  /* 0x0000000d1e0d72a4 */ /* 0x000fe2000f8e021d */
[----:B------:R-:W-:Y:S02]  /*4710*/  PRMT R58, RZ, 0x7610, R58 ;  /* 0x00007610ff3a7816 */ /* 0x000fe4000000003a */
[----:B------:R-:W-:Y:S01]  /*4720*/  UMOV UR12, UR28 ;  /* 0x0000001c000c7c82 */ /* 0x000fe20008000000 */
[----:B------:R-:W-:Y:S01]  /*4730*/  PRMT R57, RZ, 0x7610, R57 ;  /* 0x00007610ff397816 */ /* 0x000fe20000000039 */
[----:B------:R-:W-:Y:S01]  /*4740*/  UIMAD.WIDE.U32 UR12, UR27, UR14, UR12 ;  /* 0x0000000e1b0c72a5 */ /* 0x000fe2000f8e000c */
[----:B------:R-:W-:Y:S01]  /*4750*/  PRMT R60, RZ, 0x7610, R60 ;  /* 0x00007610ff3c7816 */ /* 0x000fe2000000003c */
[----:B------:R-:W1:Y:S01]  /*4760*/  LDCU.64 UR28, c[0x0][0x510] ;  /* 0x0000a200ff1c77ac */ /* 0x000e620008000a00 */
[----:B------:R-:W-:-:S02]  /*4770*/  PRMT R61, RZ, 0x7610, R61 ;  /* 0x00007610ff3d7816 */ /* 0x000fc4000000003d */
[----:B------:R-:W-:Y:S01]  /*4780*/  PRMT R62, RZ, 0x7610, R62 ;  /* 0x00007610ff3e7816 */ /* 0x000fe2000000003e */
[----:B------:R-:W-:Y:S01]  /*4790*/  UIMAD UR15, UR27, UR15, UR13 ;  /* 0x0000000f1b0f72a4 */ /* 0x000fe2000f8e020d */
[----:B------:R-:W-:-:S04]  /*47a0*/  IADD3 R3, P5, PT, R21, UR12, RZ ;  /* 0x0000000c15037c10 */ /* 0x000fc8000ffbe0ff */
[----:B------:R-:W2:Y:S01]  /*47b0*/  LDCU.64 UR12, c[0x0][0x488] ;  /* 0x00009100ff0c77ac */ /* 0x000ea20008000a00 */
[----:B------:R-:W-:Y:S02]  /*47c0*/  IADD3.X R4, PT, PT, RZ, UR15, RZ, P5, !PT ;  /* 0x0000000fff047c10 */ /* 0x000fe4000affe4ff */
[----:B0-----:R-:W-:Y:S02]  /*47d0*/  SHF.L.U32 R65, R65, 0x10, RZ ;  /* 0x0000001041417819 */ /* 0x001fe400000006ff */
[----:B---3--:R-:W-:Y:S01]  /*47e0*/  SHF.L.U32 R68, R68, 0x10, RZ ;  /* 0x0000001044447819 */ /* 0x008fe200000006ff */
[----:B------:R-:W0:Y:S01]  /*47f0*/  LDCU.64 UR14, c[0x0][0x508] ;  /* 0x0000a100ff0e77ac */ /* 0x000e220008000a00 */
[----:B--2---:R-:W-:-:S04]  /*4800*/  LEA R42, P5, R2, UR12, 0x1 ;  /* 0x0000000c022a7c11 */ /* 0x004fc8000f8a08ff */
[----:B------:R-:W-:Y:S01]  /*4810*/  LEA.HI.X R43, R2, UR13, R5, 0x1, P5 ;  /* 0x0000000d022b7c11 */ /* 0x000fe2000a8f0c05 */
[----:B------:R-:W2:Y:S01]  /*4820*/  LDCU.64 UR12, c[0x0][0x478] ;  /* 0x00008f00ff0c77ac */ /* 0x000ea20008000a00 */
[----:B------:R-:W-:Y:S01]  /*4830*/  LDS.U16 R5, [R98+0x1c] ;  /* 0x00001c0062057984 */ /* 0x000fe20000000400 */
[----:B--2---:R-:W-:-:S04]  /*4840*/  LEA R2, P5, R3, UR12, 0x1 ;  /* 0x0000000c03027c11 */ /* 0x004fc8000f8a08ff */
[----:B------:R-:W-:Y:S02]  /*4850*/  LEA.HI.X R3, R3, UR13, R4, 0x1, P5 ;  /* 0x0000000d03037c11 */ /* 0x000fe4000a8f0c04 */
[----:B------:R-:W-:Y:S01]  /*4860*/  ISETP.NE.AND P5, PT, R66, RZ, PT ;  /* 0x000000ff4200720c */ /* 0x000fe20003fa5270 */
[----:B------:R-:W-:Y:S04]  /*4870*/  LDS.U16 R4, [R98+0x1e] ;  /* 0x00001e0062047984 */ /* 0x000fe80000000400 */
[----:B------:R-:W-:Y:S01]  /*4880*/  LDS.U16 R66, [R98] ;  /* 0x0000000062427984 */ /* 0x000fe20000000400 */
[----:B------:R-:W-:Y:S06]  /*4890*/  BAR.SYNC.DEFER_BLOCKING 0x0 ;  /* 0x0000000000007b1d */ /* 0x000fec0000010000 */
[----:B------:R-:W2:Y:S01]  /*48a0*/  @!P0 LDG.E.U16 R29, desc[UR32][R42.64] ;  /* 0x000000202a1d8981 */ /* 0x000ea2000c1e1500 */
[----:B------:R-:W-:-:S03]  /*48b0*/  ISETP.NE.AND P0, PT, R63, RZ, PT ;  /* 0x000000ff3f00720c */ /* 0x000fc60003f05270 */
[----:B------:R-:W3:Y:S04]  /*48c0*/  @!P1 LDG.E.U16 R46, desc[UR32][R42.64+0x140] ;  /* 0x000140202a2e9981 */ /* 0x000ee8000c1e1500 */
[----:B------:R-:W4:Y:S04]  /*48d0*/  @!P2 LDG.E.U16 R48, desc[UR32][R42.64+0x180] ;  /* 0x000180202a30a981 */ /* 0x000f28000c1e1500 */
[----:B------:R-:W5:Y:S04]  /*48e0*/  @!P3 LDG.E.U16 R49, desc[UR32][R42.64+0x1c0] ;  /* 0x0001c0202a31b981 */ /* 0x000f68000c1e1500 */
[----:B------:R-:W3:Y:S01]  /*48f0*/  @!P0 LDG.E.U16 R37, desc[UR32][R42.64+0x40] ;  /* 0x000040202a258981 */ /* 0x000ee2000c1e1500 */
[----:B------:R-:W-:-:S03]  /*4900*/  ISETP.NE.AND P0, PT, R64, RZ, PT ;  /* 0x000000ff4000720c */ /* 0x000fc60003f05270 */
[----:B------:R-:W5:Y:S04]  /*4910*/  @!P4 LDG.E.U16 R51, desc[UR32][R42.64+0x200] ;  /* 0x000200202a33c981 */ /* 0x000f68000c1e1500 */
[----:B------:R-:W5:Y:S04]  /*4920*/  @!P5 LDG.E.U16 R52, desc[UR32][R42.64+0x240] ;  /* 0x000240202a34d981 */ /* 0x000f68000c1e1500 */
[----:B------:R-:W5:Y:S04]  /*4930*/  @!P6 LDG.E.U16 R55, desc[UR32][R42.64+0x280] ;  /* 0x000280202a37e981 */ /* 0x000f68000c1e1500 */
[----:B------:R-:W4:Y:S01]  /*4940*/  @!P0 LDG.E.U16 R39, desc[UR32][R42.64+0x80] ;  /* 0x000080202a278981 */ /* 0x000f22000c1e1500 */
[----:B------:R-:W-:-:S13]  /*4950*/  ISETP.NE.AND P0, PT, R67, RZ, PT ;  /* 0x000000ff4300720c */ /* 0x000fda0003f05270 */
[----:B------:R-:W5:Y:S01]  /*4960*/  @!P0 LDG.E.U16 R40, desc[UR32][R42.64+0xc0] ;  /* 0x0000c0202a288981 */ /* 0x000f62000c1e1500 */
[----:B------:R-:W-:Y:S02]  /*4970*/  ISETP.NE.AND P0, PT, R69, RZ, PT ;  /* 0x000000ff4500720c */ /* 0x000fe40003f05270 */
[----:B------:R-:W-:Y:S02]  /*4980*/  ISETP.NE.AND P1, PT, R101, RZ, PT ;  /* 0x000000ff6500720c */ /* 0x000fe40003f25270 */
[----:B------:R-:W-:Y:S02]  /*4990*/  ISETP.NE.AND P2, PT, R102, RZ, PT ;  /* 0x000000ff6600720c */ /* 0x000fe40003f45270 */
[----:B------:R-:W-:Y:S02]  /*49a0*/  ISETP.NE.AND P3, PT, R103, RZ, PT ;  /* 0x000000ff6700720c */ /* 0x000fe40003f65270 */
[----:B------:R-:W-:-:S05]  /*49b0*/  ISETP.NE.AND P4, PT, R104, RZ, PT ;  /* 0x000000ff6800720c */ /* 0x000fca0003f85270 */
[----:B------:R-:W5:Y:S01]  /*49c0*/  @!P0 LDG.E.U16 R45, desc[UR32][R42.64+0x100] ;  /* 0x000100202a2d8981 */ /* 0x000f62000c1e1500 */
[----:B------:R-:W-:-:S03]  /*49d0*/  ISETP.NE.AND P0, PT, R99, RZ, PT ;  /* 0x000000ff6300720c */ /* 0x000fc60003f05270 */
        /* <DEDUP_REMOVED lines=26> */
[----:B------:R-:W-:Y:S01]  /*4b80*/  PRMT R73, RZ, 0x7610, R73 ;  /* 0x00007610ff497816 */ /* 0x000fe20000000049 */
        /* <DEDUP_REMOVED lines=17> */
[----:B------:R-:W4:Y:S04]  /*4ca0*/  LDS.U16 R37, [R98] ;  /* 0x0000000062257984 */ /* 0x000f280000000400 */
[----:B------:R-:W-:Y:S04]  /*4cb0*/  LDS.U16 R29, [R98+0x2] ;  /* 0x00000200621d7984 */ /* 0x000fe80000000400 */
[----:B------:R-:W-:Y:S04]  /*4cc0*/  LDS.U16 R39, [R98+0x4] ;  /* 0x0000040062277984 */ /* 0x000fe80000000400 */
[----:B------:R-:W5:Y:S04]  /*4cd0*/  LDS.U16 R40, [R98+0x6] ;  /* 0x0000060062287984 */ /* 0x000f680000000400 */
[----:B------:R-:W1:Y:S04]  /*4ce0*/  LDS.U16 R42, [R98+0x8] ;  /* 0x00000800622a7984 */ /* 0x000e680000000400 */
[----:B------:R-:W0:Y:S04]  /*4cf0*/  LDS.U16 R43, [R98+0xa] ;  /* 0x00000a00622b7984 */ /* 0x000e280000000400 */
[----:B------:R-:W-:Y:S04]  /*4d00*/  LDS.U16 R45, [R98+0xc] ;  /* 0x00000c00622d7984 */ /* 0x000fe80000000400 */
[----:B------:R-:W0:Y:S04]  /*4d10*/  LDS.U16 R46, [R98+0xe] ;  /* 0x00000e00622e7984 */ /* 0x000e280000000400 */
[----:B------:R-:W-:Y:S04]  /*4d20*/  LDS.U16 R48, [R98+0x10] ;  /* 0x0000100062307984 */ /* 0x000fe80000000400 */
[----:B------:R-:W0:Y:S04]  /*4d30*/  LDS.U16 R49, [R98+0x12] ;  /* 0x0000120062317984 */ /* 0x000e280000000400 */
[----:B------:R-:W-:Y:S04]  /*4d40*/  LDS.U16 R51, [R98+0x14] ;  /* 0x0000140062337984 */ /* 0x000fe80000000400 */
[----:B------:R-:W-:Y:S04]  /*4d50*/  LDS.U16 R52, [R98+0x16] ;  /* 0x0000160062347984 */ /* 0x000fe80000000400 */
[----:B------:R-:W0:Y:S04]  /*4d60*/  LDS.U16 R55, [R98+0x18] ;  /* 0x0000180062377984 */ /* 0x000e280000000400 */
[----:B------:R-:W-:Y:S04]  /*4d70*/  LDS.U16 R57, [R98+0x1a] ;  /* 0x00001a0062397984 */ /* 0x000fe80000000400 */
[----:B------:R-:W-:Y:S04]  /*4d80*/  LDS.U16 R58, [R98+0x1c] ;  /* 0x00001c00623a7984 */ /* 0x000fe80000000400 */
[----:B------:R-:W-:Y:S01]  /*4d90*/  LDS.U16 R60, [R98+0x1e] ;  /* 0x00001e00623c7984 */ /* 0x000fe20000000400 */
[----:B------:R-:W-:Y:S01]  /*4da0*/  BAR.SYNC.DEFER_BLOCKING 0x0 ;  /* 0x0000000000007b1d */ /* 0x000fe20000010000 */
[----:B--2---:R-:W-:-:S05]  /*4db0*/  PRMT R61, RZ, 0x7610, R61 ;  /* 0x00007610ff3d7816 */ /* 0x004fca000000003d */
        /* <DEDUP_REMOVED lines=8> */
[----:B------:R-:W-:-:S11]  /*4e40*/  PRMT R69, RZ, 0x7610, R69 ;  /* 0x00007610ff457816 */ /* 0x000fd60000000045 */
[----:B------:R-:W3:Y:S01]  /*4e50*/  @!P5 LDG.E.U16 R67, desc[UR32][R2.64+0xc0] ;  /* 0x0000c0200243d981 */ /* 0x000ee2000c1e1500 */
[----:B------:R-:W-:Y:S02]  /*4e60*/  ISETP.NE.AND P5, PT, R70, RZ, PT ;  /* 0x000000ff4600720c */ /* 0x000fe40003fa5270 */
[----:B------:R-:W-:-:S11]  /*4e70*/  PRMT R70, RZ, 0x7610, R70 ;  /* 0x00007610ff467816 */ /* 0x000fd60000000046 */
[----:B------:R-:W3:Y:S01]  /*4e80*/  @!P5 LDG.E.U16 R69, desc[UR32][R2.64+0x100] ;  /* 0x000100200245d981 */ /* 0x000ee2000c1e1500 */
[----:B------:R-:W-:-:S13]  /*4e90*/  ISETP.NE.AND P5, PT, R75, RZ, PT ;  /* 0x000000ff4b00720c */ /* 0x000fda0003fa5270 */
[----:B------:R-:W3:Y:S01]  /*4ea0*/  @!P5 LDG.E.U16 R70, desc[UR32][R2.64+0x140] ;  /* 0x000140200246d981 */ /* 0x000ee2000c1e1500 */
[----:B------:R-:W-:-:S13]  /*4eb0*/  ISETP.NE.AND P5, PT, R76, RZ, PT ;  /* 0x000000ff4c00720c */ /* 0x000fda0003fa5270 */
[----:B------:R-:W3:Y:S01]  /*4ec0*/  @!P5 LDG.E.U16 R71, desc[UR32][R2.64+0x180] ;  /* 0x000180200247d981 */ /* 0x000ee2000c1e1500 */
[----:B------:R-:W-:-:S13]  /*4ed0*/  ISETP.NE.AND P5, PT, R77, RZ, PT ;  /* 0x000000ff4d00720c */ /* 0x000fda0003fa5270 */
[----:B------:R-:W3:Y:S01]  /*4ee0*/  @!P5 LDG.E.U16 R72, desc[UR32][R2.64+0x1c0] ;  /* 0x0001c0200248d981 */ /* 0x000ee2000c1e1500 */
[----:B------:R-:W-:Y:S02]  /*4ef0*/  ISETP.NE.AND P5, PT, R79, RZ, PT ;  /* 0x000000ff4f00720c */ /* 0x000fe40003fa5270 */
[----:B------:R-:W-:Y:S02]  /*4f00*/  PRMT R74, RZ, 0x7610, R74 ;  /* 0x00007610ff4a7816 */ /* 0x000fe4000000004a */
[----:B------:R-:W-:Y:S02]  /*4f10*/  PRMT R75, RZ, 0x7610, R75 ;  /* 0x00007610ff4b7816 */ /* 0x000fe4000000004b */
[----:B------:R-:W-:Y:S02]  /*4f20*/  PRMT R76, RZ, 0x7610, R76 ;  /* 0x00007610ff4c7816 */ /* 0x000fe4000000004c */
[----:B------:R-:W-:Y:S02]  /*4f30*/  PRMT R77, RZ, 0x7610, R77 ;  /* 0x00007610ff4d7816 */ /* 0x000fe4000000004d */
[----:B------:R-:W-:Y:S01]  /*4f40*/  PRMT R102, RZ, 0x7610, R102 ;  /* 0x00007610ff667816 */ /* 0x000fe20000000066 */
[----:B------:R-:W3:Y:S04]  /*4f50*/  @!P6 LDG.E.U16 R75, desc[UR32][R2.64+0x280] ;  /* 0x00028020024be981 */ /* 0x000ee8000c1e1500 */
[----:B------:R-:W3:Y:S01]  /*4f60*/  @!P5 LDG.E.U16 R73, desc[UR32][R2.64+0x200] ;  /* 0x000200200249d981 */ /* 0x000ee2000c1e1500 */
[----:B------:R-:W-:-:S02]  /*4f70*/  ISETP.NE.AND P5, PT, R99, RZ, PT ;  /* 0x000000ff6300720c */ /* 0x000fc40003fa5270 */
[----:B------:R-:W-:Y:S01]  /*4f80*/  PRMT R79, RZ, 0x7610, R79 ;  /* 0x00007610ff4f7816 */ /* 0x000fe2000000004f */
[----:B------:R-:W3:Y:S01]  /*4f90*/  @!P0 LDG.E.U16 R76, desc[UR32][R2.64+0x2c0] ;  /* 0x0002c020024c8981 */ /* 0x000ee2000c1e1500 */
[----:B------:R-:W-:-:S03]  /*4fa0*/  PRMT R104, RZ, 0x7610, R104 ;  /* 0x00007610ff687816 */ /* 0x000fc60000000068 */
[----:B------:R-:W3:Y:S04]  /*4fb0*/  @!P1 LDG.E.U16 R77, desc[UR32][R2.64+0x300] ;  /* 0x00030020024d9981 */ /* 0x000ee8000c1e1500 */
[----:B------:R-:W3:Y:S04]  /*4fc0*/  @!P2 LDG.E.U16 R102, desc[UR32][R2.64+0x340] ;  /* 0x000340200266a981 */ /* 0x000ee8000c1e1500 */
[----:B------:R-:W3:Y:S04]  /*4fd0*/  @!P5 LDG.E.U16 R74, desc[UR32][R2.64+0x240] ;  /* 0x00024020024ad981 */ /* 0x000ee8000c1e1500 */
[----:B------:R-:W3:Y:S04]  /*4fe0*/  @!P3 LDG.E.U16 R79, desc[UR32][R2.64+0x380] ;  /* 0x00038020024fb981 */ /* 0x000ee8000c1e1500 */
[----:B------:R0:W3:Y:S01]  /*4ff0*/  @!P4 LDG.E.U16 R104, desc[UR32][R2.64+0x3c0] ;  /* 0x0003c0200268c981 */ /* 0x0000e2000c1e1500 */
[----:B----4-:R-:W-:-:S05]  /*5000*/  SHF.L.U32 R37, R37, 0x10, RZ ;  /* 0x0000001025257819 */ /* 0x010fca00000006ff */
[----:B------:R-:W-:-:S06]  /*5010*/  FMUL.FTZ R64, R37, -1.4426950216293334961 ;  /* 0xbfb8aa3b25407820 */ /* 0x000fcc0000410000 */
[----:B------:R-:W4:Y:S01]  /*5020*/  MUFU.EX2 R64, R64 ;  /* 0x0000004000407308 */ /* 0x000f220000000800 */
[----:B-----5:R-:W-:Y:S02]  /*5030*/  SHF.L.U32 R40, R40, 0x10, RZ ;  /* 0x0000001028287819 */ /* 0x020fe400000006ff */
[----:B-1----:R-:W-:-:S03]  /*5040*/  SHF.L.U32 R42, R42, 0x10, RZ ;  /* 0x000000102a2a7819 */ /* 0x002fc600000006ff */
[----:B0-----:R-:W-:Y:S01]  /*5050*/  FMUL.FTZ R2, R40, -1.4426950216293334961 ;  /* 0xbfb8aa3b28027820 */ /* 0x001fe20000410000 */
[----:B------:R-:W-:Y:S01]  /*5060*/  SHF.L.U32 R39, R39, 0x10, RZ ;  /* 0x0000001027277819 */ /* 0x000fe200000006ff */
[----:B------:R-:W-:Y:S01]  /*5070*/  FMUL.FTZ R3, R42, -1.4426950216293334961 ;  /* 0xbfb8aa3b2a037820 */ /* 0x000fe20000410000 */
[----:B------:R-:W-:-:S03]  /*5080*/  SHF.L.U32 R29, R29, 0x10, RZ ;  /* 0x000000101d1d7819 */ /* 0x000fc600000006ff */
[----:B------:R-:W0:Y:S01]  /*5090*/  MUFU.EX2 R2, R2 ;  /* 0x0000000200027308 */ /* 0x000e220000000800 */
[----:B------:R-:W-:Y:S01]  /*50a0*/  FMUL.FTZ R101, R39, -1.4426950216293334961 ;  /* 0xbfb8aa3b27657820 */ /* 0x000fe20000410000 */
[----:B----4-:R-:W-:Y:S01]  /*50b0*/  FADD.FTZ R64, R64, 1 ;  /* 0x3f80000040407421 */ /* 0x010fe20000010000 */
[----:B------:R-:W-:-:S05]  /*50c0*/  FMUL.FTZ R99, R29, -1.4426950216293334961 ;  /* 0xbfb8aa3b1d637820 */ /* 0x000fca0000410000 */
[----:B------:R-:W1:Y:S08]  /*50d0*/  MUFU.EX2 R3, R3 ;  /* 0x0000000300037308 */ /* 0x000e700000000800 */
[----:B------:R-:W-:Y:S08]  /*50e0*/  MUFU.RCP R64, R64 ;  /* 0x0000004000407308 */ /* 0x000ff00000001000 */
[----:B------:R-:W-:Y:S01]  /*50f0*/  MUFU.EX2 R101, R101 ;  /* 0x0000006500657308 */ /* 0x000fe20000000800 */
[----:B------:R-:W-:Y:S01]  /*5100*/  SHF.L.U32 R43, R43, 0x10, RZ ;  /* 0x000000102b2b7819 */ /* 0x000fe200000006ff */
[----:B0-----:R-:W-:-:S06]  /*5110*/  FADD.FTZ R2, R2, 1 ;  /* 0x3f80000002027421 */ /* 0x001fcc0000010000 */
[----:B------:R-:W0:Y:S01]  /*5120*/  MUFU.EX2 R99, R99 ;  /* 0x0000006300637308 */ /* 0x000e220000000800 */
[----:B------:R-:W-:Y:S01]  /*5130*/  SHF.L.U32 R46, R46, 0x10, RZ ;  /* 0x000000102e2e7819 */ /* 0x000fe200000006ff */
[----:B------:R-:W-:Y:S01]  /*5140*/  FMUL.FTZ R103, R43, -1.4426950216293334961 ;  /* 0xbfb8aa3b2b677820 */ /* 0x000fe20000410000 */
[----:B------:R-:W-:Y:S01]  /*5150*/  SHF.L.U32 R45, R45, 0x10, RZ ;  /* 0x000000102d2d7819 */ /* 0x000fe200000006ff */
[----:B-1----:R-:W-:Y:S01]  /*5160*/  FADD.FTZ R3, R3, 1 ;  /* 0x3f80000003037421 */ /* 0x002fe20000010000 */
[----:B------:R-:W-:Y:S01]  /*5170*/  SHF.L.U32 R66, R66, 0x10, RZ ;  /* 0x0000001042427819 */ /* 0x000fe200000006ff */
[----:B------:R-:W-:Y:S02]  /*5180*/  FMUL.FTZ R106, R46, -1.4426950216293334961 ;  /* 0xbfb8aa3b2e6a7820 */ /* 0x000fe40000410000 */
[----:B------:R-:W-:Y:S01]  /*5190*/  FMUL.FTZ R105, R45, -1.4426950216293334961 ;  /* 0xbfb8aa3b2d697820 */ /* 0x000fe20000410000 */
[----:B------:R-:W1:Y:S01]  /*51a0*/  MUFU.EX2 R103, R103 ;  /* 0x0000006700677308 */ /* 0x000e620000000800 */
[----:B0-----:R-:W-:-:S07]  /*51b0*/  FADD.FTZ R99, R99, 1 ;  /* 0x3f80000063637421 */ /* 0x001fce0000010000 */
[----:B------:R-:W0:Y:S01]  /*51c0*/  MUFU.EX2 R106, R106 ;  /* 0x0000006a006a7308 */ /* 0x000e220000000800 */
[----:B------:R-:W-:-:S07]  /*51d0*/  SHF.L.U32 R49, R49, 0x10, RZ ;  /* 0x0000001031317819 */ /* 0x000fce00000006ff */
[----:B------:R-:W4:Y:S01]  /*51e0*/  MUFU.EX2 R105, R105 ;  /* 0x0000006900697308 */ /* 0x000f220000000800 */
[----:B------:R-:W-:Y:S01]  /*51f0*/  SHF.L.U32 R48, R48, 0x10, RZ ;  /* 0x0000001030307819 */ /* 0x000fe200000006ff */
[----:B------:R-:W-:Y:S01]  /*5200*/  FMUL.FTZ R108, R49, -1.4426950216293334961 ;  /* 0xbfb8aa3b316c7820 */ /* 0x000fe20000410000 */
[----:B--2---:R-:W-:Y:S04]  /*5210*/  STS.U16 [R150], R63 ;  /* 0x0000003f96007388 */ /* 0x004fe80000000400 */
[----:B---3--:R-:W-:Y:S04]  /*5220*/  STS.U16 [R149+0x40], R61 ;  /* 0x0000403d95007388 */ /* 0x008fe80000000400 */
        /* <DEDUP_REMOVED lines=14> */
[----:B------:R-:W-:-:S03]  /*5310*/  NOP ;  /* 0x0000000000007918 */ /* 0x000fc60000000000 */
[----:B------:R-:W4:Y:S04]  /*5320*/  LDS.U16 R61, [R98] ;  /* 0x00000000623d7984 */ /* 0x000f280000000400 */
[----:B------:R-:W4:Y:S04]  /*5330*/  LDS.U16 R62, [R98+0x2] ;  /* 0x00000200623e7984 */ /* 0x000f280000000400 */
[----:B------:R-:W4:Y:S04]  /*5340*/  LDS.U16 R63, [R98+0x4] ;  /* 0x00000400623f7984 */ /* 0x000f280000000400 */
[----:B------:R-:W4:Y:S01]  /*5350*/  LDS.U16 R71, [R98+0x6] ;  /* 0x0000060062477984 */ /* 0x000f220000000400 */
[----:B--2---:R2:W-:Y:S03]  /*5360*/  MUFU.RCP R67, R2 ;  /* 0x0000000200437308 */ /* 0x0045e60000001000 */
[----:B------:R-:W4:Y:S01]  /*5370*/  LDS.U16 R73, [R98+0x8] ;  /* 0x0000080062497984 */ /* 0x000f220000000400 */
[----:B---3--:R-:W-:-:S03]  /*5380*/  FADD.FTZ R72, R101, 1 ;  /* 0x3f80000065487421 */ /* 0x008fc60000010000 */
[----:B------:R-:W3:Y:S01]  /*5390*/  LDS.U16 R77, [R98+0xa] ;  /* 0x00000a00624d7984 */ /* 0x000ee20000000400 */
[----:B--2---:R-:W-:Y:S01]  /*53a0*/  FADD.FTZ R2, -R64, 1 ;  /* 0x3f80000040027421 */ /* 0x004fe20000010100 */
[----:B------:R2:W-:Y:S08]  /*53b0*/  MUFU.RCP R69, R3 ;  /* 0x0000000300457308 */ /* 0x0005f00000001000 */
[----:B------:R-:W3:Y:S01]  /*53c0*/  MUFU.RCP R70, R99 ;  /* 0x0000006300467308 */ /* 0x000ee20000001000 */
[----:B-----5:R-:W-:Y:S01]  /*53d0*/  FFMA.FTZ R102, R37, R2, 1 ;  /* 0x3f80000025667423 */ /* 0x020fe20000010002 */
[----:B-1----:R-:W-:Y:S01]  /*53e0*/  FADD.FTZ R74, R103, 1 ;  /* 0x3f800000674a7421 */ /* 0x002fe20000010000 */
[----:B------:R-:W1:Y:S01]  /*53f0*/  LDS.U16 R2, [R98+0xc] ;  /* 0x00000c0062027984 */ /* 0x000e620000000400 */
[----:B------:R-:W-:Y:S01]  /*5400*/  FMUL.FTZ R107, R48, -1.4426950216293334961 ;  /* 0xbfb8aa3b306b7820 */ /* 0x000fe20000410000 */
[----:B0-----:R-:W-:Y:S01]  /*5410*/  FADD.FTZ R75, R106, 1 ;  /* 0x3f8000006a4b7421 */ /* 0x001fe20000010000 */
[----:B------:R-:W-:Y:S01]  /*5420*/  SHF.L.U32 R55, R55, 0x10, RZ ;  /* 0x0000001037377819 */ /* 0x000fe200000006ff */
[----:B----4-:R-:W-:Y:S01]  /*5430*/  FADD.FTZ R76, R105, 1 ;  /* 0x3f800000694c7421 */ /* 0x010fe20000010000 */
[----:B------:R-:W-:Y:S01]  /*5440*/  MUFU.EX2 R108, R108 ;  /* 0x0000006c006c7308 */ /* 0x000fe20000000800 */
[----:B------:R-:W-:Y:S01]  /*5450*/  SHF.L.U32 R61, R61, 0x10, RZ ;  /* 0x000000103d3d7819 */ /* 0x000fe200000006ff */
[----:B------:R-:W-:Y:S04]  /*5460*/  LDS.U16 R105, [R98+0x10] ;  /* 0x0000100062697984 */ /* 0x000fe80000000400 */
[----:B--2---:R-:W-:Y:S01]  /*5470*/  FMUL.FTZ R3, R66, R61 ;  /* 0x0000003d42037220 */ /* 0x004fe20000410000 */
[----:B------:R-:W-:Y:S01]  /*5480*/  SHF.L.U32 R78, R78, 0x10, RZ ;  /* 0x000000104e4e7819 */ /* 0x000fe200000006ff */
[----:B------:R-:W0:Y:S01]  /*5490*/  MUFU.RCP R72, R72 ;  /* 0x0000004800487308 */ /* 0x000e220000001000 */
[----:B------:R-:W-:Y:S01]  /*54a0*/  SHF.L.U32 R52, R52, 0x10, RZ ;  /* 0x0000001034347819 */ /* 0x000fe200000006ff */
[----:B------:R-:W-:Y:S01]  /*54b0*/  FMUL.FTZ R3, R64, R3 ;  /* 0x0000000340037220 */ /* 0x000fe20000410000 */
[----:B------:R-:W-:Y:S01]  /*54c0*/  SHF.L.U32 R80, R80, 0x10, RZ ;  /* 0x0000001050507819 */ /* 0x000fe200000006ff */
[----:B------:R-:W-:Y:S02]  /*54d0*/  LDS.U16 R115, [R98+0x18] ;  /* 0x0000180062737984 */ /* 0x000fe40000000400 */
[----:B------:R-:W-:-:S02]  /*54e0*/  FMUL.FTZ R116, R3, R102 ;  /* 0x0000006603747220 */ /* 0x000fc40000410000 */
[----:B------:R-:W2:Y:S01]  /*54f0*/  LDS.U16 R3, [R98+0xe] ;  /* 0x00000e0062037984 */ /* 0x000ea20000000400 */
[----:B------:R-:W-:Y:S02]  /*5500*/  SHF.L.U32 R62, R62, 0x10, RZ ;  /* 0x000000103e3e7819 */ /* 0x000fe400000006ff */
[----:B------:R-:W-:Y:S01]  /*5510*/  SHF.L.U32 R63, R63, 0x10, RZ ;  /* 0x000000103f3f7819 */ /* 0x000fe200000006ff */
[----:B---3--:R-:W-:Y:S01]  /*5520*/  FADD.FTZ R104, -R70, 1 ;  /* 0x3f80000046687421 */ /* 0x008fe20000010100 */
[----:B------:R-:W-:Y:S01]  /*5530*/  SHF.L.U32 R51, R51, 0x10, RZ ;  /* 0x0000001033337819 */ /* 0x000fe200000006ff */
[----:B------:R-:W-:Y:S01]  /*5540*/  FMUL.FTZ R79, R65, R62 ;  /* 0x0000003e414f7220 */ /* 0x000fe20000410000 */
[----:B------:R-:W-:Y:S01]  /*5550*/  SHF.L.U32 R100, R100, 0x10, RZ ;  /* 0x0000001064647819 */ /* 0x000fe200000006ff */
[----:B------:R-:W-:Y:S01]  /*5560*/  FMUL.FTZ R99, R68, R63 ;  /* 0x0000003f44637220 */ /* 0x000fe20000410000 */
[----:B0-----:R-:W-:Y:S01]  /*5570*/  FADD.FTZ R106, -R72, 1 ;  /* 0x3f800000486a7421 */ /* 0x001fe20000010100 */
[----:B------:R-:W0:Y:S01]  /*5580*/  MUFU.RCP R74, R74 ;  /* 0x0000004a004a7308 */ /* 0x000e220000001000 */
[----:B------:R-:W-:Y:S01]  /*5590*/  FFMA.FTZ R104, R29, R104, 1 ;  /* 0x3f8000001d687423 */ /* 0x000fe20000010068 */
[----:B------:R-:W-:Y:S01]  /*55a0*/  FMUL.FTZ R79, R70, R79 ;  /* 0x0000004f464f7220 */ /* 0x000fe20000410000 */
[----:B------:R-:W-:Y:S01]  /*55b0*/  FFMA.FTZ R106, R39, R106, 1 ;  /* 0x3f800000276a7423 */ /* 0x000fe2000001006a */
[----:B------:R-:W-:Y:S01]  /*55c0*/  FMUL.FTZ R99, R72, R99 ;  /* 0x0000006348637220 */ /* 0x000fe20000410000 */
[----:B------:R-:W-:Y:S01]  /*55d0*/  SHF.L.U32 R71, R71, 0x10, RZ ;  /* 0x0000001047477819 */ /* 0x000fe200000006ff */
[----:B------:R-:W-:Y:S01]  /*55e0*/  FMUL.FTZ R111, R55, -1.4426950216293334961 ;  /* 0xbfb8aa3b376f7820 */ /* 0x000fe20000410000 */
[----:B------:R-:W-:Y:S01]  /*55f0*/  SHF.L.U32 R58, R58, 0x10, RZ ;  /* 0x000000103a3a7819 */ /* 0x000fe200000006ff */
[----:B------:R-:W3:Y:S01]  /*5600*/  MUFU.EX2 R107, R107 ;  /* 0x0000006b006b7308 */ /* 0x000ee20000000800 */
[----:B------:R-:W-:Y:S01]  /*5610*/  FMUL.FTZ R119, R79, R104 ;  /* 0x000000684f777220 */ /* 0x000fe20000410000 */
[----:B------:R-:W-:Y:S01]  /*5620*/  FMUL.FTZ R120, R99, R106 ;  /* 0x0000006a63787220 */ /* 0x000fe20000410000 */
[----:B------:R-:W-:Y:S01]  /*5630*/  FADD.FTZ R99, -R67, 1 ;  /* 0x3f80000043637421 */ /* 0x000fe20000010100 */
[----:B------:R-:W-:Y:S01]  /*5640*/  SHF.L.U32 R73, R73, 0x10, RZ ;  /* 0x0000001049497819 */ /* 0x000fe200000006ff */
[----:B------:R-:W-:Y:S01]  /*5650*/  FMUL.FTZ R104, R78, R71 ;  /* 0x000000474e687220 */ /* 0x000fe20000410000 */
[----:B------:R-:W-:Y:S01]  /*5660*/  SHF.L.U32 R57, R57, 0x10, RZ ;  /* 0x0000001039397819 */ /* 0x000fe200000006ff */
[----:B------:R-:W-:Y:S01]  /*5670*/  LDS.U16 R118, [R98+0x1e] ;  /* 0x00001e0062767984 */ /* 0x000fe20000000400 */
[----:B------:R-:W4:Y:S01]  /*5680*/  MUFU.RCP R76, R76 ;  /* 0x0000004c004c7308 */ /* 0x000f220000001000 */
[----:B------:R-:W-:Y:S01]  /*5690*/  FMUL.FTZ R110, R52, -1.4426950216293334961 ;  /* 0xbfb8aa3b346e7820 */ /* 0x000fe20000410000 */
[----:B------:R-:W-:Y:S01]  /*56a0*/  FFMA.FTZ R99, R40, R99, 1 ;  /* 0x3f80000028637423 */ /* 0x000fe20000010063 */
[----:B------:R-:W-:Y:S01]  /*56b0*/  FMUL.FTZ R104, R67, R104 ;  /* 0x0000006843687220 */ /* 0x000fe20000410000 */
[----:B------:R-:W-:Y:S01]  /*56c0*/  FADD.FTZ R101, -R69, 1 ;  /* 0x3f80000045657421 */ /* 0x000fe20000010100 */
[----:B------:R-:W-:-:S03]  /*56d0*/  SHF.L.U32 R77, R77, 0x10, RZ ;  /* 0x000000104d4d7819 */ /* 0x000fc600000006ff */
[----:B------:R-:W5:Y:S01]  /*56e0*/  MUFU.EX2 R111, R111 ;  /* 0x0000006f006f7308 */ /* 0x000f620000000800 */
[----:B------:R-:W-:Y:S01]  /*56f0*/  FMUL.FTZ R106, R80, R73 ;  /* 0x00000049506a7220 */ /* 0x000fe20000410000 */
[----:B------:R-:W-:Y:S01]  /*5700*/  FMUL.FTZ R109, R51, -1.4426950216293334961 ;  /* 0xbfb8aa3b336d7820 */ /* 0x000fe20000410000 */
[----:B------:R-:W-:Y:S01]  /*5710*/  FMUL.FTZ R121, R104, R99 ;  /* 0x0000006368797220 */ /* 0x000fe20000410000 */
[----:B------:R-:W-:Y:S01]  /*5720*/  FADD.FTZ R102, R108, 1 ;  /* 0x3f8000006c667421 */ /* 0x000fe20000010000 */
[----:B------:R-:W-:Y:S01]  /*5730*/  FFMA.FTZ R101, R42, R101, 1 ;  /* 0x3f8000002a657423 */ /* 0x000fe20000010065 */
[----:B------:R-:W-:Y:S01]  /*5740*/  FMUL.FTZ R106, R69, R106 ;  /* 0x0000006a456a7220 */ /* 0x000fe20000410000 */
[----:B------:R-:W-:Y:S01]  /*5750*/  SHF.L.U32 R99, R54, 0x10, RZ ;  /* 0x0000001036637819 */ /* 0x000fe200000006ff */
[----:B------:R-:W2:Y:S01]  /*5760*/  MUFU.EX2 R110, R110 ;  /* 0x0000006e006e7308 */ /* 0x000ea20000000800 */
[----:B0-----:R-:W-:Y:S01]  /*5770*/  FADD.FTZ R108, -R74, 1 ;  /* 0x3f8000004a6c7421 */ /* 0x001fe20000010100 */
[----:B------:R-:W-:Y:S01]  /*5780*/  FMUL.FTZ R103, R100, R77 ;  /* 0x0000004d64677220 */ /* 0x000fe20000410000 */
[----:B-1----:R-:W-:-:S05]  /*5790*/  SHF.L.U32 R54, R2, 0x10, RZ ;  /* 0x0000001002367819 */ /* 0x002fca00000006ff */
[----:B------:R-:W0:Y:S01]  /*57a0*/  MUFU.RCP R75, R75 ;  /* 0x0000004b004b7308 */ /* 0x000e220000001000 */
[----:B------:R-:W-:Y:S01]  /*57b0*/  FMUL.FTZ R113, R58, -1.4426950216293334961 ;  /* 0xbfb8aa3b3a717820 */ /* 0x000fe20000410000 */
[----:B---3--:R-:W-:Y:S01]  /*57c0*/  FADD.FTZ R107, R107, 1 ;  /* 0x3f8000006b6b7421 */ /* 0x008fe20000010000 */
[----:B------:R-:W-:Y:S01]  /*57d0*/  FMUL.FTZ R122, R106, R101 ;  /* 0x000000656a7a7220 */ /* 0x000fe20000410000 */
[----:B------:R-:W-:Y:S01]  /*57e0*/  FFMA.FTZ R108, R43, R108, 1 ;  /* 0x3f8000002b6c7423 */ /* 0x000fe2000001006c */
[----:B------:R-:W-:Y:S01]  /*57f0*/  FMUL.FTZ R103, R74, R103 ;  /* 0x000000674a677220 */ /* 0x000fe20000410000 */
[----:B----4-:R-:W-:Y:S02]  /*5800*/  FADD.FTZ R106, -R76, 1 ;  /* 0x3f8000004c6a7421 */ /* 0x010fe40000010100 */
[----:B------:R-:W1:Y:S01]  /*5810*/  MUFU.EX2 R109, R109 ;  /* 0x0000006d006d7308 */ /* 0x000e620000000800 */
[----:B------:R-:W-:Y:S01]  /*5820*/  FMUL.FTZ R101, R99, R54 ;  /* 0x0000003663657220 */ /* 0x000fe20000410000 */
[----:B------:R-:W-:Y:S01]  /*5830*/  FMUL.FTZ R123, R103, R108 ;  /* 0x0000006c677b7220 */ /* 0x000fe20000410000 */
[----:B-----5:R-:W-:Y:S01]  /*5840*/  FADD.FTZ R108, R111, 1 ;  /* 0x3f8000006f6c7421 */ /* 0x020fe20000010000 */
[----:B------:R-:W3:Y:S04]  /*5850*/  LDS.U16 R2, [R98+0x12] ;  /* 0x0000120062027984 */ /* 0x000ee80000000400 */
[----:B------:R4:W5:Y:S01]  /*5860*/  MUFU.EX2 R117, R113 ;  /* 0x0000007100757308 */ /* 0x0009620000000800 */
[----:B------:R-:W3:Y:S01]  /*5870*/  LDS.U16 R111, [R98+0x14] ;  /* 0x00001400626f7984 */ /* 0x000ee20000000400 */
[----:B------:R-:W-:-:S06]  /*5880*/  FMUL.FTZ R112, R57, -1.4426950216293334961 ;  /* 0xbfb8aa3b39707820 */ /* 0x000fcc0000410000 */
[----:B------:R0:W5:Y:S01]  /*5890*/  MUFU.RCP R79, R107 ;  /* 0x0000006b004f7308 */ /* 0x0001620000001000 */
[----:B----4-:R-:W4:Y:S01]  /*58a0*/  LDS.U16 R113, [R98+0x16] ;  /* 0x0000160062717984 */ /* 0x010f220000000400 */
[----:B--2---:R-:W-:Y:S01]  /*58b0*/  FADD.FTZ R103, R110, 1 ;  /* 0x3f8000006e677421 */ /* 0x004fe20000010000 */
[----:B0-----:R-:W-:Y:S01]  /*58c0*/  FFMA.FTZ R107, R45, R106, 1 ;  /* 0x3f8000002d6b7423 */ /* 0x001fe2000001006a */
[----:B------:R-:W-:Y:S01]  /*58d0*/  FMUL.FTZ R106, R76, R101 ;  /* 0x000000654c6a7220 */ /* 0x000fe20000410000 */
[----:B------:R-:W-:Y:S02]  /*58e0*/  SHF.L.U32 R101, R28, 0x10, RZ ;  /* 0x000000101c657819 */ /* 0x000fe400000006ff */
[----:B------:R-:W-:Y:S01]  /*58f0*/  SHF.L.U32 R28, R3, 0x10, RZ ;  /* 0x00000010031c7819 */ /* 0x000fe200000006ff */
[----:B------:R-:W-:Y:S01]  /*5900*/  FADD.FTZ R3, -R75, 1 ;  /* 0x3f8000004b037421 */ /* 0x000fe20000010100 */
[----:B------:R-:W0:Y:S03]  /*5910*/  MUFU.EX2 R112, R112 ;  /* 0x0000007000707308 */ /* 0x000e260000000800 */
[----:B------:R-:W-:Y:S01]  /*5920*/  FMUL.FTZ R110, R101, R28 ;  /* 0x0000001c656e7220 */ /* 0x000fe20000410000 */
[----:B-1----:R-:W-:Y:S01]  /*5930*/  FADD.FTZ R109, R109, 1 ;  /* 0x3f8000006d6d7421 */ /* 0x002fe20000010000 */
[----:B------:R-:W-:-:S02]  /*5940*/  FFMA.FTZ R3, R46, R3, 1 ;  /* 0x3f8000002e037423 */ /* 0x000fc40000010003 */
[----:B------:R-:W-:Y:S01]  /*5950*/  FMUL.FTZ R110, R75, R110 ;  /* 0x0000006e4b6e7220 */ /* 0x000fe20000410000 */
[----:B------:R-:W-:Y:S01]  /*5960*/  SHF.L.U32 R60, R60, 0x10, RZ ;  /* 0x000000103c3c7819 */ /* 0x000fe200000006ff */
[----:B------:R5:W1:Y:S02]  /*5970*/  MUFU.RCP R104, R109 ;  /* 0x0000006d00687308 */ /* 0x000a640000001000 */
[----:B------:R-:W-:Y:S02]  /*5980*/  FMUL.FTZ R125, R110, R3 ;  /* 0x000000036e7d7220 */ /* 0x000fe40000410000 */
[----:B------:R-:W2:Y:S01]  /*5990*/  LDS.U16 R3, [R98+0x1a] ;  /* 0x00001a0062037984 */ /* 0x000ea20000000400 */
[----:B------:R-:W-:Y:S01]  /*59a0*/  FMUL.FTZ R114, R60, -1.4426950216293334961 ;  /* 0xbfb8aa3b3c727820 */ /* 0x000fe20000410000 */
[----:B-----5:R-:W-:Y:S02]  /*59b0*/  FADD.FTZ R109, R117, 1 ;  /* 0x3f800000756d7421 */ /* 0x020fe40000010000 */
[----:B------:R-:W5:Y:S01]  /*59c0*/  LDS.U16 R117, [R98+0x1c] ;  /* 0x00001c0062757984 */ /* 0x000f620000000400 */
[----:B------:R-:W3:Y:S01]  /*59d0*/  MUFU.RCP R102, R102 ;  /* 0x0000006600667308 */ /* 0x000ee20000001000 */
[----:B------:R-:W-:Y:S01]  /*59e0*/  FMUL.FTZ R124, R106, R107 ;  /* 0x0000006b6a7c7220 */ /* 0x000fe20000410000 */
[----:B------:R-:W-:-:S02]  /*59f0*/  SHF.L.U32 R106, R27, 0x10, RZ ;  /* 0x000000101b6a7819 */ /* 0x000fc400000006ff */
[----:B------:R-:W-:-:S04]  /*5a00*/  SHF.L.U32 R27, R105, 0x10, RZ ;  /* 0x00000010691b7819 */ /* 0x000fc800000006ff */
[----:B------:R-:W4:Y:S01]  /*5a10*/  MUFU.RCP R103, R103 ;  /* 0x0000006700677308 */ /* 0x000f220000001000 */
[----:B------:R-:W-:-:S07]  /*5a20*/  FADD.FTZ R105, -R79, 1 ;  /* 0x3f8000004f697421 */ /* 0x000fce0000010100 */
[----:B------:R0:W2:Y:S01]  /*5a30*/  MUFU.EX2 R127, R114 ;  /* 0x00000072007f7308 */ /* 0x0000a20000000800 */
[----:B------:R-:W-:Y:S01]  /*5a40*/  FFMA.FTZ R105, R48, R105, 1 ;  /* 0x3f80000030697423 */ /* 0x000fe20000010069 */
[----:B0-----:R-:W-:Y:S01]  /*5a50*/  FADD.FTZ R114, R112, 1 ;  /* 0x3f80000070727421 */ /* 0x001fe20000010000 */
[----:B------:R-:W-:-:S05]  /*5a60*/  FMUL.FTZ R112, R106, R27 ;  /* 0x0000001b6a707220 */ /* 0x000fca0000410000 */
[----:B------:R-:W0:Y:S01]  /*5a70*/  MUFU.RCP R108, R108 ;  /* 0x0000006c006c7308 */ /* 0x000e220000001000 */
[----:B------:R-:W-:Y:S01]  /*5a80*/  FMUL.FTZ R112, R79, R112 ;  /* 0x000000704f707220 */ /* 0x000fe20000410000 */
[----:B------:R-:W-:Y:S01]  /*5a90*/  SHF.L.U32 R110, R26, 0x10, RZ ;  /* 0x000000101a6e7819 */ /* 0x000fe200000006ff */
[----:B-1----:R-:W-:Y:S01]  /*5aa0*/  FADD.FTZ R26, -R104, 1 ;  /* 0x3f800000681a7421 */ /* 0x002fe20000010100 */
[----:B------:R-:W-:Y:S01]  /*5ab0*/  SHF.L.U32 R107, R23, 0x10, RZ ;  /* 0x00000010176b7819 */ /* 0x000fe200000006ff */
[----:B------:R-:W-:Y:S01]  /*5ac0*/  FMUL.FTZ R126, R112, R105 ;  /* 0x00000069707e7220 */ /* 0x000fe20000410000 */
[----:B------:R-:W-:Y:S01]  /*5ad0*/  SHF.L.U32 R112, R24, 0x10, RZ ;  /* 0x0000001018707819 */ /* 0x000fe200000006ff */
[----:B---3--:R-:W-:Y:S01]  /*5ae0*/  FADD.FTZ R24, -R102, 1 ;  /* 0x3f80000066187421 */ /* 0x008fe20000010100 */
[----:B----4-:R-:W-:Y:S01]  /*5af0*/  FADD.FTZ R23, -R103, 1 ;  /* 0x3f80000067177421 */ /* 0x010fe20000010100 */
[----:B--2---:R-:W-:Y:S01]  /*5b00*/  FADD.FTZ R129, R127, 1 ;  /* 0x3f8000007f817421 */ /* 0x004fe20000010000 */
[----:B------:R-:W-:Y:S01]  /*5b10*/  FFMA.FTZ R130, R51, R26, 1 ;  /* 0x3f80000033827423 */ /* 0x000fe2000001001a */
[----:B------:R-:W-:Y:S01]  /*5b20*/  FFMA.FTZ R128, R49, R24, 1 ;  /* 0x3f80000031807423 */ /* 0x000fe20000010018 */
[----:B------:R-:W-:Y:S01]  /*5b30*/  FFMA.FTZ R127, R52, R23, 1 ;  /* 0x3f800000347f7423 */ /* 0x000fe20000010017 */
[----:B------:R-:W-:-:S02]  /*5b40*/  SHF.L.U32 R26, R115, 0x10, RZ ;  /* 0x00000010731a7819 */ /* 0x000fc400000006ff */
[----:B------:R-:W-:Y:S02]  /*5b50*/  SHF.L.U32 R105, R25, 0x10, RZ ;  /* 0x0000001019697819 */ /* 0x000fe400000006ff */
[----:B------:R-:W-:Y:S02]  /*5b60*/  SHF.L.U32 R23, R2, 0x10, RZ ;  /* 0x0000001002177819 */ /* 0x000fe400000006ff */
[----:B------:R-:W-:Y:S01]  /*5b70*/  SHF.L.U32 R24, R111, 0x10, RZ ;  /* 0x000000106f187819 */ /* 0x000fe200000006ff */
[----:B------:R-:W1:Y:S01]  /*5b80*/  MUFU.RCP R114, R114 ;  /* 0x0000007200727308 */ /* 0x000e620000001000 */
[----:B0-----:R-:W-:Y:S01]  /*5b90*/  FADD.FTZ R132, -R108, 1 ;  /* 0x3f8000006c847421 */ /* 0x001fe20000010100 */
[----:B------:R-:W-:Y:S01]  /*5ba0*/  SHF.L.U32 R25, R113, 0x10, RZ ;  /* 0x0000001071197819 */ /* 0x000fe200000006ff */
[----:B------:R-:W-:Y:S01]  /*5bb0*/  FMUL.FTZ R115, R107, R26 ;  /* 0x0000001a6b737220 */ /* 0x000fe20000410000 */
[----:B------:R-:W-:Y:S01]  /*5bc0*/  FMUL.FTZ R111, R110, R23 ;  /* 0x000000176e6f7220 */ /* 0x000fe20000410000 */
[----:B------:R-:W-:-:S03]  /*5bd0*/  FMUL.FTZ R113, R105, R24 ;  /* 0x0000001869717220 */ /* 0x000fc60000410000 */
[----:B------:R-:W0:Y:S01]  /*5be0*/  MUFU.RCP R109, R109 ;  /* 0x0000006d006d7308 */ /* 0x000e220000001000 */
[----:B------:R-:W-:Y:S01]  /*5bf0*/  FFMA.FTZ R132, R55, R132, 1 ;  /* 0x3f80000037847423 */ /* 0x000fe20000010084 */
[----:B------:R-:W-:-:S06]  /*5c00*/  FMUL.FTZ R111, R102, R111 ;  /* 0x0000006f666f7220 */ /* 0x000fcc0000410000 */
[----:B------:R2:W3:Y:S01]  /*5c10*/  MUFU.RCP R131, R129 ;  /* 0x0000008100837308 */ /* 0x0004e20000001000 */
[----:B------:R-:W-:Y:S01]  /*5c20*/  FMUL.FTZ R113, R104, R113 ;  /* 0x0000007168717220 */ /* 0x000fe20000410000 */
[----:B------:R-:W-:Y:S01]  /*5c30*/  FMUL.FTZ R2, R112, R25 ;  /* 0x0000001970027220 */ /* 0x000fe20000410000 */
[----:B--2---:R-:W-:Y:S01]  /*5c40*/  FMUL.FTZ R129, R108, R115 ;  /* 0x000000736c817220 */ /* 0x004fe20000410000 */
[----:B------:R-:W-:Y:S01]  /*5c50*/  FMUL.FTZ R115, R111, R128 ;  /* 0x000000806f737220 */ /* 0x000fe20000410000 */
[----:B------:R-:W-:Y:S02]  /*5c60*/  FMUL.FTZ R130, R113, R130 ;  /* 0x0000008271827220 */ /* 0x000fe40000410000 */
[----:B------:R-:W-:Y:S01]  /*5c70*/  FMUL.FTZ R129, R129, R132 ;  /* 0x0000008481817220 */ /* 0x000fe20000410000 */
[----:B------:R-:W-:Y:S01]  /*5c80*/  F2FP.BF16.F32.PACK_AB R132, R119, R116 ;  /* 0x000000747784723e */ /* 0x000fe200000010ff */
[----:B------:R-:W-:Y:S01]  /*5c90*/  BAR.SYNC.DEFER_BLOCKING 0x0 ;  /* 0x0000000000007b1d */ /* 0x000fe20000010000 */
[----:B------:R-:W-:Y:S01]  /*5ca0*/  SHF.L.U32 R111, R22, 0x10, RZ ;  /* 0x00000010166f7819 */ /* 0x000fe200000006ff */
[----:B------:R-:W-:Y:S01]  /*5cb0*/  FMUL.FTZ R2, R103, R2 ;  /* 0x0000000267027220 */ /* 0x000fe20000410000 */
[----:B------:R-:W-:-:S02]  /*5cc0*/  SHF.L.U32 R116, R5, 0x10, RZ ;  /* 0x0000001005747819 */ /* 0x000fc400000006ff */
[----:B------:R-:W-:Y:S02]  /*5cd0*/  SHF.L.U32 R113, R4, 0x10, RZ ;  /* 0x0000001004717819 */ /* 0x000fe400000006ff */
[----:B------:R-:W-:Y:S02]  /*5ce0*/  SHF.L.U32 R4, R3, 0x10, RZ ;  /* 0x0000001003047819 */ /* 0x000fe400000006ff */
[----:B-----5:R-:W-:Y:S02]  /*5cf0*/  SHF.L.U32 R5, R117, 0x10, RZ ;  /* 0x0000001075057819 */ /* 0x020fe400000006ff */
[----:B------:R-:W-:Y:S01]  /*5d00*/  SHF.L.U32 R22, R118, 0x10, RZ ;  /* 0x0000001076167819 */ /* 0x000fe200000006ff */
[----:B------:R-:W-:Y:S01]  /*5d10*/  FMUL.FTZ R127, R2, R127 ;  /* 0x0000007f027f7220 */ /* 0x000fe20000410000 */
[----:B-1----:R-:W-:Y:S01]  /*5d20*/  FADD.FTZ R2, -R114, 1 ;  /* 0x3f80000072027421 */ /* 0x002fe20000010100 */
[----:B0-----:R-:W-:Y:S01]  /*5d30*/  FADD.FTZ R119, -R109, 1 ;  /* 0x3f8000006d777421 */ /* 0x001fe20000010100 */
[----:B---3--:R-:W-:Y:S01]  /*5d40*/  FADD.FTZ R117, -R131, 1 ;  /* 0x3f80000083757421 */ /* 0x008fe20000010100 */
        /* <DEDUP_REMOVED lines=9> */
[----:B------:R-:W-:Y:S01]  /*5de0*/  FMUL.FTZ R2, R3, R2 ;  /* 0x0000000203027220 */ /* 0x000fe20000410000 */
[----:B------:R-:W-:-:S02]  /*5df0*/  FMUL.FTZ R118, R118, R119 ;  /* 0x0000007776767220 */ /* 0x000fc40000410000 */
[----:B------:R-:W-:Y:S01]  /*5e00*/  FMUL.FTZ R117, R128, R117 ;  /* 0x0000007580757220 */ /* 0x000fe20000410000 */
[----:B------:R-:W-:Y:S02]  /*5e10*/  PRMT R3, R132, 0x7632, R3 ;  /* 0x0000763284037816 */ /* 0x000fe40000000003 */
[----:B------:R-:W-:Y:S02]  /*5e20*/  F2FP.BF16.F32.PACK_AB R120, R121, R120 ;  /* 0x000000787978723e */ /* 0x000fe400000010ff */
[----:B------:R-:W-:Y:S02]  /*5e30*/  F2FP.BF16.F32.PACK_AB R124, R125, R124 ;  /* 0x0000007c7d7c723e */ /* 0x000fe400000010ff */
[----:B------:R-:W-:Y:S02]  /*5e40*/  ISETP.NE.AND P0, PT, R183, RZ, PT ;  /* 0x000000ffb700720c */ /* 0x000fe40003f05270 */
[----:B------:R-:W-:Y:S02]  /*5e50*/  F2FP.BF16.F32.PACK_AB R122, R123, R122 ;  /* 0x0000007a7b7a723e */ /* 0x000fe400000010ff */
[----:B------:R-:W-:-:S02]  /*5e60*/  F2FP.BF16.F32.PACK_AB R115, R115, R126 ;  /* 0x0000007e7373723e */ /* 0x000fc400000010ff */
[----:B------:R-:W-:Y:S02]  /*5e70*/  F2FP.BF16.F32.PACK_AB R127, R127, R130 ;  /* 0x000000827f7f723e */ /* 0x000fe400000010ff */
[----:B------:R-:W-:Y:S02]  /*5e80*/  F2FP.BF16.F32.PACK_AB R2, R2, R129 ;  /* 0x000000810202723e */ /* 0x000fe400000010ff */
[----:B------:R-:W-:Y:S01]  /*5e90*/  F2FP.BF16.F32.PACK_AB R117, R117, R118 ;  /* 0x000000767575723e */ /* 0x000fe200000010ff */
[----:B------:R0:W-:Y:S01]  /*5ea0*/  STS.U16 [R98+0x2], R3 ;  /* 0x0000020362007388 */ /* 0x0001e20000000400 */
[----:B------:R-:W-:Y:S02]  /*5eb0*/  PRMT R119, R120, 0x7632, R119 ;  /* 0x0000763278777816 */ /* 0x000fe40000000077 */
[----:B------:R-:W-:Y:S01]  /*5ec0*/  PRMT R121, R122, 0x7632, R121 ;  /* 0x000076327a797816 */ /* 0x000fe20000000079 */
[----:B------:R1:W-:Y:S01]  /*5ed0*/  STS.U16 [R98+0x4], R120 ;  /* 0x0000047862007388 */ /* 0x0003e20000000400 */
[----:B------:R-:W-:-:S02]  /*5ee0*/  PRMT R123, R115, 0x7632, R123 ;  /* 0x00007632737b7816 */ /* 0x000fc4000000007b */
[----:B------:R-:W-:Y:S01]  /*5ef0*/  PRMT R118, R127, 0x7632, R118 ;  /* 0x000076327f767816 */ /* 0x000fe20000000076 */
[----:B------:R2:W-:Y:S01]  /*5f00*/  STS.U16 [R98+0xc], R124 ;  /* 0x00000c7c62007388 */ /* 0x0005e20000000400 */
[C---:B------:R-:W-:Y:S02]  /*5f10*/  PRMT R126, R117.reuse, 0x7632, R126 ;  /* 0x00007632757e7816 */ /* 0x040fe4000000007e */
[----:B0-----:R-:W-:Y:S01]  /*5f20*/  PRMT R3, R124, 0x7632, R3 ;  /* 0x000076327c037816 */ /* 0x001fe20000000003 */
[----:B------:R0:W-:Y:S01]  /*5f30*/  STS.U16 [R98+0x8], R122 ;  /* 0x0000087a62007388 */ /* 0x0001e20000000400 */
[----:B-1----:R-:W-:Y:S02]  /*5f40*/  PRMT R120, R2, 0x7632, R120 ;  /* 0x0000763202787816 */ /* 0x002fe40000000078 */
[----:B--2---:R-:W-:Y:S01]  /*5f50*/  PRMT R124, R117, 0x7610, R124 ;  /* 0x00007610757c7816 */ /* 0x004fe2000000007c */
[----:B------:R-:W-:Y:S01]  /*5f60*/  STS.U16 [R98], R132 ;  /* 0x0000008462007388 */ /* 0x000fe20000000400 */
[----:B0-----:R-:W-:-:S03]  /*5f70*/  MOV R122, UR31 ;  /* 0x0000001f007a7c02 */ /* 0x001fc60008000f00 */
        /* <DEDUP_REMOVED lines=31> */
[----:B------:R-:W2:Y:S01]  /*6170*/  LDS R118, [UR25+0x1080] ;  /* 0x00108019ff767984 */ /* 0x000ea20008000800 */
[----:B------:R-:W-:Y:S01]  /*6180*/  UIMAD UR13, UR30, UR15, UR13 ;  /* 0x0000000f1e0d72a4 */ /* 0x000fe2000f8e020d */
[----:B------:R-:W3:Y:S03]  /*6190*/  LDCU.64 UR14, c[0x0][0x558] ;  /* 0x0000ab00ff0e77ac */ /* 0x000ee60008000a00 */
[----:B------:R-:W-:-:S04]  /*61a0*/  UIMAD.WIDE.U32 UR12, UR27, UR28, UR12 ;  /* 0x0000001c1b0c72a5 */ /* 0x000fc8000f8e000c */
[----:B------:R-:W-:Y:S02]  /*61b0*/  UIMAD UR13, UR27, UR29, UR13 ;  /* 0x0000001d1b0d72a4 */ /* 0x000fe4000f8e020d */
[----:B0-----:R-:W-:Y:S01]  /*61c0*/  IADD3 R3, P1, PT, R21, UR12, RZ ;  /* 0x0000000c15037c10 */ /* 0x001fe2000ff3e0ff */
[----:B------:R-:W0:Y:S03]  /*61d0*/  LDCU.64 UR28, c[0x0][0x490] ;  /* 0x00009200ff1c77ac */ /* 0x000e260008000a00 */
[----:B-1----:R-:W-:Y:S02]  /*61e0*/  IADD3.X R120, PT, PT, RZ, UR13, RZ, P1, !PT ;  /* 0x0000000dff787c10 */ /* 0x002fe40008ffe4ff */
[----:B---3--:R-:W-:-:S04]  /*61f0*/  LEA R2, P2, R3, UR14, 0x1 ;  /* 0x0000000e03027c11 */ /* 0x008fc8000f8408ff */
[----:B------:R-:W-:Y:S02]  /*6200*/  LEA.HI.X R3, R3, UR15, R120, 0x1, P2 ;  /* 0x0000000f03037c11 */ /* 0x000fe400090f0c78 */
[-C--:B--2---:R-:W-:Y:S02]  /*6210*/  ISETP.GE.AND P1, PT, R21, R118.reuse, PT ;  /* 0x000000761500720c */ /* 0x084fe40003f26270 */
        /* <DEDUP_REMOVED lines=109> */
[----:B-1----:R-:W-:Y:S01]  /*68f0*/  PRMT R28, R5, 0x7632, R28 ;  /* 0x00007632051c7816 */ /* 0x002fe2000000001c */
[----:B------:R-:W-:-:S02]  /*6900*/  UIMAD.WIDE.U32 UR8, UR27, UR14, UR8 ;  /* 0x0000000e1b0872a5 */ /* 0x000fc4000f8e0008 */
[----:B------:R-:W-:Y:S02]  /*6910*/  STS.U16 [R98+0x8], R42 ;  /* 0x0000082a62007388 */ /* 0x000fe40000000400 */
[----:B------:R-:W-:Y:S02]  /*6920*/  UIMAD UR15, UR27, UR15, UR9 ;  /* 0x0000000f1b0f72a4 */ /* 0x000fe4000f8e0209 */
        /* <DEDUP_REMOVED lines=8> */
[----:B------:R0:W-:Y:S04]  /*69b0*/  STS.U16 [R98+0x1c], R22 ;  /* 0x00001c1662007388 */ /* 0x0001e80000000400 */
[----:B------:R-:W-:Y:S01]  /*69c0*/  STS.U16 [R98+0x1e], R28 ;  /* 0x00001e1c62007388 */ /* 0x000fe20000000400 */
[----:B------:R-:W-:-:S03]  /*69d0*/  NOP ;  /* 0x0000000000007918 */ /* 0x000fc60000000000 */
[----:B------:R-:W-:Y:S01]  /*69e0*/  LDS.U16 R5, [R150] ;  /* 0x0000000096057984 */ /* 0x000fe20000000400 */
[----:B0-----:R-:W-:Y:S02]  /*69f0*/  IADD3.X R22, PT, PT, RZ, UR15, RZ, P1, !PT ;  /* 0x0000000fff167c10 */ /* 0x001fe40008ffe4ff */
        /* <DEDUP_REMOVED lines=52> */
.L_x_1234:
[----:B0-----:R-:W2:Y:S01]  /*6d40*/  LDL.LU R2, [R1+0x30] ;  /* 0x0000300001027983 */ /* 0x001ea20000300800 */
[----:B------:R-:W-:Y:S01]  /*6d50*/  PRMT R3, RZ, 0x7610, R3 ;  /* 0x00007610ff037816 */ /* 0x000fe20000000003 */
[----:B------:R-:W0:Y:S01]  /*6d60*/  LDCU UR8, c[0x0][0x38c] ;  /* 0x00007180ff0877ac */ /* 0x000e220008000800 */
[----:B------:R-:W-:Y:S01]  /*6d70*/  SHF.L.U32 R59, R59, 0x10, RZ ;  /* 0x000000103b3b7819 */ /* 0x000fe200000006ff */
[----:B------:R-:W-:Y:S01]  /*6d80*/  HFMA2 R80, -RZ, RZ, 0, 0 ;  /* 0x00000000ff507431 */ /* 0x000fe200000001ff */
[----:B------:R-:W-:Y:S01]  /*6d90*/  SHF.L.U32 R56, R56, 0x10, RZ ;  /* 0x0000001038387819 */ /* 0x000fe200000006ff */
[----:B------:R2:W-:Y:S01]  /*6da0*/  STL.S16 [R1+0x28], R3 ;  /* 0x0000280301007387 */ /* 0x0005e20000100600 */
[----:B------:R-:W-:Y:S01]  /*6db0*/  SHF.L.U32 R53, R53, 0x10, RZ ;  /* 0x0000001035357819 */ /* 0x000fe200000006ff */
[----:B------:R-:W-:Y:S01]  /*6dc0*/  HFMA2 R57, -RZ, RZ, 0, 0 ;  /* 0x00000000ff397431 */ /* 0x000fe200000001ff */
[----:B------:R-:W-:Y:S01]  /*6dd0*/  SHF.L.U32 R50, R50, 0x10, RZ ;  /* 0x0000001032327819 */ /* 0x000fe200000006ff */
[----:B------:R-:W-:Y:S01]  /*6de0*/  HFMA2 R51, -RZ, RZ, 0, 0 ;  /* 0x00000000ff337431 */ /* 0x000fe200000001ff */
[----:B------:R-:W-:Y:S01]  /*6df0*/  SHF.L.U32 R47, R47, 0x10, RZ ;  /* 0x000000102f2f7819 */ /* 0x000fe200000006ff */
[----:B------:R-:W-:Y:S01]  /*6e00*/  HFMA2 R45, -RZ, RZ, 0, 0 ;  /* 0x00000000ff2d7431 */ /* 0x000fe200000001ff */
[----:B------:R-:W-:Y:S01]  /*6e10*/  SHF.L.U32 R44, R44, 0x10, RZ ;  /* 0x000000102c2c7819 */ /* 0x000fe200000006ff */
[----:B------:R-:W-:Y:S01]  /*6e20*/  HFMA2 R39, -RZ, RZ, 0, 0 ;  /* 0x00000000ff277431 */ /* 0x000fe200000001ff */
[----:B------:R-:W-:-:S02]  /*6e30*/  SHF.L.U32 R41, R41, 0x10, RZ ;  /* 0x0000001029297819 */ /* 0x000fc400000006ff */
[----:B------:R-:W-:Y:S02]  /*6e40*/  CS2R R54, SRZ ;  /* 0x0000000000367805 */ /* 0x000fe4000001ff00 */
[----:B------:R-:W-:Y:S02]  /*6e50*/  SHF.L.U32 R38, R38, 0x10, RZ ;  /* 0x0000001026267819 */ /* 0x000fe400000006ff */
[----:B------:R-:W-:Y:S02]  /*6e60*/  CS2R R48, SRZ ;  /* 0x0000000000307805 */ /* 0x000fe4000001ff00 */
[----:B------:R-:W-:Y:S01]  /*6e70*/  SHF.L.U32 R36, R36, 0x10, RZ ;  /* 0x0000001024247819 */ /* 0x000fe200000006ff */
[----:B0-----:R-:W-:Y:S01]  /*6e80*/  UISETP.GE.AND UP0, UPT, UR8, 0x1, UPT ;  /* 0x000000010800788c */ /* 0x001fe2000bf06270 */
[----:B------:R-:W-:Y:S02]  /*6e90*/  SHF.L.U32 R35, R35, 0x10, RZ ;  /* 0x0000001023237819 */ /* 0x000fe400000006ff */
[----:B------:R-:W-:-:S02]  /*6ea0*/  CS2R R42, SRZ ;  /* 0x00000000002a7805 */ /* 0x000fc4000001ff00 */
        /* <DEDUP_REMOVED lines=10> */
[----:B------:R-:W-:Y:S01]  /*6f50*/  MOV R58, RZ ;  /* 0x000000ff003a7202 */ /* 0x000fe20000000f00 */
        /* <DEDUP_REMOVED lines=9> */
[----:B------:R-:W-:Y:S01]  /*6ff0*/  FMUL.FTZ R22, R68, UR6 ;  /* 0x0000000644167c20 */ /* 0x000fe20008410000 */
        /* <DEDUP_REMOVED lines=26> */
[----:B------:R-:W-:Y:S01]  /*71a0*/  FADD.FTZ R11, R99, R99 ;  /* 0x00000063630b7221 */ /* 0x000fe20000010000 */
        /* <DEDUP_REMOVED lines=24> */
[----:B------:R-:W-:Y:S01]  /*7330*/  MOV R80, RZ ;  /* 0x000000ff00507202 */ /* 0x000fe20000000f00 */
        /* <DEDUP_REMOVED lines=16> */
.L_x_1333:
        /* <DEDUP_REMOVED lines=8> */
[----:B------:R-:W-:-:S04]  /*74c0*/  MOV R62, UR26 ;  /* 0x0000001a003e7c02 */ /* 0x000fc80008000f00 */
[----:B------:R-:W-:-:S06]  /*74d0*/  MOV R63, UR36 ;  /* 0x00000024003f7c02 */ /* 0x000fcc0008000f00 */
[----:B------:R-:W3:Y:S01]  /*74e0*/  LDG.E.64 R62, desc[UR32][R62.64] ;  /* 0x000000203e3e7981 */ /* 0x000ee2000c1e1b00 */
[----:B------:R-:W-:Y:S01]  /*74f0*/  HFMA2 R61, -RZ, RZ, 0, 0 ;  /* 0x00000000ff3d7431 */ /* 0x000fe200000001ff */
[----:B------:R-:W-:Y:S02]  /*7500*/  LOP3.LUT R60, R99, 0x7c00, R105, 0xf8, !PT ;  /* 0x00007c00633c7812 */ /* 0x000fe400078ef869 */
[----:B------:R-:W-:Y:S02]  /*7510*/  MOV R67, UR44 ;  /* 0x0000002c00437c02 */ /* 0x000fe40008000f00 */
[C---:B------:R-:W-:Y:S02]  /*7520*/  LOP3.LUT R64, R60.reuse, 0x20, RZ, 0xfc, !PT ;  /* 0x000000203c407812 */ /* 0x040fe400078efcff */
[----:B----4-:R-:W-:Y:S02]  /*7530*/  LOP3.LUT R65, R60, 0x40, RZ, 0xfc, !PT ;  /* 0x000000403c417812 */ /* 0x010fe400078efcff */
[----:B------:R-:W-:Y:S01]  /*7540*/  MOV R69, UR45 ;  /* 0x0000002d00457c02 */ /* 0x000fe20008000f00 */
[----:B--2---:R-:W-:Y:S01]  /*7550*/  IMAD.WIDE.U32 R66, R67, UR8, R60 ;  /* 0x0000000843427c25 */ /* 0x004fe2000f8e003c */
[----:B------:R-:W-:-:S02]  /*7560*/  ISETP.GE.AND P3, PT, R64, UR35, PT ;  /* 0x0000002340007c0c */ /* 0x000fc4000bf66270 */
[----:B------:R-:W-:Y:S02]  /*7570*/  LOP3.LUT R61, R60, 0x60, RZ, 0xfc, !PT ;  /* 0x000000603c3d7812 */ /* 0x000fe400078efcff */
[----:B------:R-:W-:Y:S01]  /*7580*/  ISETP.GE.AND P4, PT, R65, UR35, PT ;  /* 0x0000002341007c0c */ /* 0x000fe2000bf86270 */
[----:B------:R-:W-:Y:S01]  /*7590*/  IMAD R65, R69, UR8, R67 ;  /* 0x0000000845417c24 */ /* 0x000fe2000f8e0243 */
[----:B------:R-:W-:Y:S02]  /*75a0*/  LEA R64, P2, R66, UR23, 0x1 ;  /* 0x0000001742407c11 */ /* 0x000fe4000f8408ff */
[----:B------:R-:W-:Y:S02]  /*75b0*/  ISETP.GE.AND P5, PT, R61, UR35, PT ;  /* 0x000000233d007c0c */ /* 0x000fe4000bfa6270 */
[----:B------:R-:W-:Y:S02]  /*75c0*/  LOP3.LUT R61, R60, 0xa0, RZ, 0xfc, !PT ;  /* 0x000000a03c3d7812 */ /* 0x000fe400078efcff */
[----:B------:R-:W-:-:S02]  /*75d0*/  PRMT R76, RZ, 0x7610, R76 ;  /* 0x00007610ff4c7816 */ /* 0x000fc4000000004c */
[----:B------:R-:W-:Y:S02]  /*75e0*/  LEA.HI.X R65, R66, UR24, R65, 0x1, P2 ;  /* 0x0000001842417c11 */ /* 0x000fe400090f0c41 */
[C---:B------:R-:W-:Y:S02]  /*75f0*/  LOP3.LUT R68, R60.reuse, 0x80, RZ, 0xfc, !PT ;  /* 0x000000803c447812 */ /* 0x040fe400078efcff */
[----:B------:R-:W-:Y:S01]  /*7600*/  ISETP.GE.AND P2, PT, R61, UR35, PT ;  /* 0x000000233d007c0c */ /* 0x000fe2000bf46270 */
[----:B------:R-:W5:Y:S01]  /*7610*/  @!P3 LDG.E.U16 R76, desc[UR32][R64.64+0x40] ;  /* 0x00004020404cb981 */ /* 0x000f62000c1e1500 */
[----:B------:R-:W-:Y:S02]  /*7620*/  LOP3.LUT R61, R60, 0xc0, RZ, 0xfc, !PT ;  /* 0x000000c03c3d7812 */ /* 0x000fe400078efcff */
[----:B------:R-:W-:Y:S02]  /*7630*/  PRMT R72, RZ, 0x7610, R72 ;  /* 0x00007610ff487816 */ /* 0x000fe40000000048 */
[----:B------:R-:W-:-:S02]  /*7640*/  ISETP.GE.AND P0, PT, R68, UR35, PT ;  /* 0x0000002344007c0c */ /* 0x000fc4000bf06270 */
[----:B------:R-:W-:Y:S02]  /*7650*/  ISETP.GE.AND P3, PT, R61, UR35, PT ;  /* 0x000000233d007c0c */ /* 0x000fe4000bf66270 */
[C---:B------:R-:W-:Y:S01]  /*7660*/  LOP3.LUT R61, R60.reuse, 0xe0, RZ, 0xfc, !PT ;  /* 0x000000e03c3d7812 */ /* 0x040fe200078efcff */
[----:B------:R-:W2:Y:S01]  /*7670*/  @!P4 LDG.E.U16 R72, desc[UR32][R64.64+0x80] ;  /* 0x000080204048c981 */ /* 0x000ea2000c1e1500 */
        /* <DEDUP_REMOVED lines=8> */
[----:B------:R-:W-:Y:S02]  /*7700*/  ISETP.GE.AND P5, PT, R67, UR35, PT ;  /* 0x0000002343007c0c */ /* 0x000fe4000bfa6270 */
[----:B------:R-:W-:Y:S02]  /*7710*/  LOP3.LUT R67, R60, 0x140, RZ, 0xfc, !PT ;  /* 0x000001403c437812 */ /* 0x000fe400078efcff */
[----:B------:R-:W-:Y:S01]  /*7720*/  PRMT R75, RZ, 0x7610, R75 ;  /* 0x00007610ff4b7816 */ /* 0x000fe2000000004b */
[----:B------:R-:W2:Y:S01]  /*7730*/  @!P2 LDG.E.U16 R68, desc[UR32][R64.64+0x140] ;  /* 0x000140204044a981 */ /* 0x000ea2000c1e1500 */
[----:B------:R-:W-:Y:S02]  /*7740*/  ISETP.GE.AND P0, PT, R61, UR35, PT ;  /* 0x000000233d007c0c */ /* 0x000fe4000bf06270 */
[----:B------:R-:W-:-:S02]  /*7750*/  PRMT R71, RZ, 0x7610, R71 ;  /* 0x00007610ff477816 */ /* 0x000fc40000000047 */
[C---:B------:R-:W-:Y:S01]  /*7760*/  LOP3.LUT R69, R60.reuse, 0x180, RZ, 0xfc, !PT ;  /* 0x000001803c457812 */ /* 0x040fe200078efcff */
[----:B------:R-:W2:Y:S01]  /*7770*/  @!P4 LDG.E.U16 R75, desc[UR32][R64.64+0x1c0] ;  /* 0x0001c020404bc981 */ /* 0x000ea2000c1e1500 */
[----:B------:R-:W-:Y:S02]  /*7780*/  ISETP.GE.AND P2, PT, R67, UR35, PT ;  /* 0x0000002343007c0c */ /* 0x000fe4000bf46270 */
[----:B------:R-:W-:Y:S01]  /*7790*/  LOP3.LUT R61, R60, 0x160, RZ, 0xfc, !PT ;  /* 0x000001603c3d7812 */ /* 0x000fe200078efcff */
[----:B------:R-:W2:Y:S01]  /*77a0*/  @!P3 LDG.E.U16 R71, desc[UR32][R64.64+0x180] ;  /* 0x000180204047b981 */ /* 0x000ea2000c1e1500 */
[----:B------:R-:W-:Y:S02]  /*77b0*/  PRMT R67, RZ, 0x7610, R67 ;  /* 0x00007610ff437816 */ /* 0x000fe40000000043 */
[----:B------:R-:W-:Y:S02]  /*77c0*/  ISETP.GE.AND P4, PT, R69, UR35, PT ;  /* 0x0000002345007c0c */ /* 0x000fe4000bf86270 */
[----:B------:R-:W-:-:S02]  /*77d0*/  ISETP.GE.AND P3, PT, R61, UR35, PT ;  /* 0x000000233d007c0c */ /* 0x000fc4000bf66270 */
[----:B------:R-:W-:Y:S01]  /*77e0*/  PRMT R69, RZ, 0x7610, R69 ;  /* 0x00007610ff457816 */ /* 0x000fe20000000045 */
[----:B------:R-:W2:Y:S01]  /*77f0*/  @!P5 LDG.E.U16 R67, desc[UR32][R64.64+0x200] ;  /* 0x000200204043d981 */ /* 0x000ea2000c1e1500 */
[C---:B------:R-:W-:Y:S02]  /*7800*/  LOP3.LUT R61, R60.reuse, 0x1a0, RZ, 0xfc, !PT ;  /* 0x000001a03c3d7812 */ /* 0x040fe400078efcff */
[C---:B------:R-:W-:Y:S02]  /*7810*/  LOP3.LUT R70, R60.reuse, 0x1c0, RZ, 0xfc, !PT ;  /* 0x000001c03c467812 */ /* 0x040fe400078efcff */
[----:B------:R-:W-:Y:S01]  /*7820*/  PRMT R74, RZ, 0x7610, R74 ;  /* 0x00007610ff4a7816 */ /* 0x000fe2000000004a */
[----:B------:R-:W2:Y:S01]  /*7830*/  @!P0 LDG.E.U16 R69, desc[UR32][R64.64+0x240] ;  /* 0x0002402040458981 */ /* 0x000ea2000c1e1500 */
[----:B------:R-:W-:Y:S02]  /*7840*/  ISETP.GE.AND P5, PT, R61, UR35, PT ;  /* 0x000000233d007c0c */ /* 0x000fe4000bfa6270 */
[----:B------:R-:W-:-:S02]  /*7850*/  LOP3.LUT R61, R60, 0x1e0, RZ, 0xfc, !PT ;  /* 0x000001e03c3d7812 */ /* 0x000fc400078efcff */
[----:B------:R-:W-:Y:S01]  /*7860*/  ISETP.GE.AND P0, PT, R70, UR35, PT ;  /* 0x0000002346007c0c */ /* 0x000fe2000bf06270 */
[----:B------:R-:W2:Y:S01]  /*7870*/  @!P2 LDG.E.U16 R74, desc[UR32][R64.64+0x280] ;  /* 0x00028020404aa981 */ /* 0x000ea2000c1e1500 */
[----:B------:R-:W-:Y:S02]  /*7880*/  PRMT R78, RZ, 0x7610, R78 ;  /* 0x00007610ff4e7816 */ /* 0x000fe4000000004e */
[----:B------:R-:W-:Y:S02]  /*7890*/  PRMT R70, RZ, 0x7610, R70 ;  /* 0x00007610ff467816 */ /* 0x000fe40000000046 */
[C---:B------:R-:W-:Y:S02]  /*78a0*/  LOP3.LUT R73, R60.reuse, 0x200, RZ, 0xfc, !PT ;  /* 0x000002003c497812 */ /* 0x040fe400078efcff */
[----:B------:R-:W-:Y:S01]  /*78b0*/  ISETP.GE.AND P2, PT, R61, UR35, PT ;  /* 0x000000233d007c0c */ /* 0x000fe2000bf46270 */
[----:B------:R-:W2:Y:S01]  /*78c0*/  @!P3 LDG.E.U16 R78, desc[UR32][R64.64+0x2c0] ;  /* 0x0002c020404eb981 */ /* 0x000ea2000c1e1500 */
[----:B------:R-:W-:-:S02]  /*78d0*/  LOP3.LUT R61, R60, 0x220, RZ, 0xfc, !PT ;  /* 0x000002203c3d7812 */ /* 0x000fc400078efcff */
[----:B------:R-:W-:Y:S01]  /*78e0*/  PRMT R79, RZ, 0x7610, R79 ;  /* 0x00007610ff4f7816 */ /* 0x000fe2000000004f */
[----:B------:R-:W2:Y:S01]  /*78f0*/  @!P4 LDG.E.U16 R70, desc[UR32][R64.64+0x300] ;  /* 0x000300204046c981 */ /* 0x000ea2000c1e1500 */
[----:B------:R-:W-:Y:S02]  /*7900*/  ISETP.GE.AND P3, PT, R73, UR35, PT ;  /* 0x0000002349007c0c */ /* 0x000fe4000bf66270 */
[----:B------:R-:W-:Y:S02]  /*7910*/  ISETP.GE.AND P4, PT, R61, UR35, PT ;  /* 0x000000233d007c0c */ /* 0x000fe4000bf86270 */
[----:B------:R-:W-:Y:S01]  /*7920*/  PRMT R73, RZ, 0x7610, R73 ;  /* 0x00007610ff497816 */ /* 0x000fe20000000049 */
[----:B------:R-:W2:Y:S01]  /*7930*/  @!P5 LDG.E.U16 R79, desc[UR32][R64.64+0x340] ;  /* 0x00034020404fd981 */ /* 0x000ea2000c1e1500 */
[----:B------:R-:W-:Y:S02]  /*7940*/  LOP3.LUT R61, R60, 0x240, RZ, 0xfc, !PT ;  /* 0x000002403c3d7812 */ /* 0x000fe400078efcff */
[----:B------:R-:W-:-:S02]  /*7950*/  PRMT R100, RZ, 0x7610, R100 ;  /* 0x00007610ff647816 */ /* 0x000fc40000000064 */
[C---:B------:R-:W-:Y:S01]  /*7960*/  LOP3.LUT R101, R60.reuse, 0x260, RZ, 0xfc, !PT ;  /* 0x000002603c657812 */ /* 0x040fe200078efcff */
[----:B------:R-:W2:Y:S01]  /*7970*/  @!P0 LDG.E.U16 R73, desc[UR32][R64.64+0x380] ;  /* 0x0003802040498981 */ /* 0x000ea2000c1e1500 */
[----:B------:R-:W-:Y:S02]  /*7980*/  ISETP.GE.AND P5, PT, R61, UR35, PT ;  /* 0x000000233d007c0c */ /* 0x000fe4000bfa6270 */
[----:B------:R-:W-:Y:S01]  /*7990*/  PRMT R123, RZ, 0x7610, R123 ;  /* 0x00007610ff7b7816 */ /* 0x000fe2000000007b */
[----:B------:R-:W2:Y:S01]  /*79a0*/  @!P2 LDG.E.U16 R100, desc[UR32][R64.64+0x3c0] ;  /* 0x0003c0204064a981 */ /* 0x000ea2000c1e1500 */
[----:B------:R-:W-:Y:S02]  /*79b0*/  LOP3.LUT R61, R60, 0x280, RZ, 0xfc, !PT ;  /* 0x000002803c3d7812 */ /* 0x000fe400078efcff */
[----:B------:R-:W-:Y:S02]  /*79c0*/  ISETP.GE.AND P0, PT, R101, UR35, PT ;  /* 0x0000002365007c0c */ /* 0x000fe4000bf06270 */
[----:B------:R-:W-:Y:S01]  /*79d0*/  PRMT R101, RZ, 0x7610, R101 ;  /* 0x00007610ff657816 */ /* 0x000fe20000000065 */
[----:B------:R-:W5:Y:S01]  /*79e0*/  @!P6 LDG.E.U16 R123, desc[UR32][R64.64] ;  /* 0x00000020407be981 */ /* 0x000f62000c1e1500 */
[----:B------:R-:W-:-:S02]  /*79f0*/  ISETP.GE.AND P2, PT, R61, UR35, PT ;  /* 0x000000233d007c0c */ /* 0x000fc4000bf46270 */
[C---:B------:R-:W-:Y:S02]  /*7a00*/  LOP3.LUT R61, R60.reuse, 0x2a0, RZ, 0xfc, !PT ;  /* 0x000002a03c3d7812 */ /* 0x040fe400078efcff */
[----:B------:R-:W-:Y:S01]  /*7a10*/  PRMT R102, RZ, 0x7610, R102 ;  /* 0x00007610ff667816 */ /* 0x000fe20000000066 */
[----:B------:R-:W2:Y:S01]  /*7a20*/  @!P3 LDG.E.U16 R101, desc[UR32][R64.64+0x400] ;  /* 0x000400204065b981 */ /* 0x000ea2000c1e1500 */
[----:B------:R-:W-:Y:S02]  /*7a30*/  ISETP.GE.AND P3, PT, R61, UR35, PT ;  /* 0x000000233d007c0c */ /* 0x000fe4000bf66270 */
[----:B------:R-:W-:Y:S02]  /*7a40*/  PRMT R103, RZ, 0x7610, R103 ;  /* 0x00007610ff677816 */ /* 0x000fe40000000067 */
[----:B------:R-:W-:Y:S01]  /*7a50*/  LOP3.LUT R61, R60, 0x2e0, RZ, 0xfc, !PT ;  /* 0x000002e03c3d7812 */ /* 0x000fe200078efcff */
[----:B------:R-:W2:Y:S01]  /*7a60*/  @!P5 LDG.E.U16 R102, desc[UR32][R64.64+0x480] ;  /* 0x000480204066d981 */ /* 0x000ea2000c1e1500 */
[----:B------:R-:W-:-:S02]  /*7a70*/  PRMT R115, RZ, 0x7610, R115 ;  /* 0x00007610ff737816 */ /* 0x000fc40000000073 */
[C---:B------:R-:W-:Y:S01]  /*7a80*/  LOP3.LUT R104, R60.reuse, 0x2c0, RZ, 0xfc, !PT ;  /* 0x000002c03c687812 */ /* 0x040fe200078efcff */
[----:B------:R-:W2:Y:S01]  /*7a90*/  @!P4 LDG.E.U16 R103, desc[UR32][R64.64+0x440] ;  /* 0x000440204067c981 */ /* 0x000ea2000c1e1500 */
[----:B------:R-:W-:Y:S02]  /*7aa0*/  ISETP.GE.AND P5, PT, R61, UR35, PT ;  /* 0x000000233d007c0c */ /* 0x000fe4000bfa6270 */
[----:B------:R-:W-:Y:S01]  /*7ab0*/  LOP3.LUT R61, R60, 0x300, RZ, 0xfc, !PT ;  /* 0x000003003c3d7812 */ /* 0x000fe200078efcff */
[----:B------:R-:W2:Y:S01]  /*7ac0*/  @!P0 LDG.E.U16 R115, desc[UR32][R64.64+0x4c0] ;  /* 0x0004c02040738981 */ /* 0x000ea2000c1e1500 */
[----:B------:R-:W-:Y:S02]  /*7ad0*/  ISETP.GE.AND P4, PT, R104, UR35, PT ;  /* 0x0000002368007c0c */ /* 0x000fe4000bf86270 */
[----:B------:R-:W-:Y:S02]  /*7ae0*/  ISETP.GE.AND P0, PT, R61, UR35, PT ;  /* 0x000000233d007c0c */ /* 0x000fe4000bf06270 */
[----:B------:R-:W-:-:S02]  /*7af0*/  PRMT R107, RZ, 0x7610, R107 ;  /* 0x00007610ff6b7816 */ /* 0x000fc4000000006b */
[----:B------:R-:W-:Y:S02]  /*7b00*/  PRMT R106, RZ, 0x7610, R106 ;  /* 0x00007610ff6a7816 */ /* 0x000fe4000000006a */
[----:B------:R-:W-:Y:S02]  /*7b10*/  PRMT R122, RZ, 0x7610, R122 ;  /* 0x00007610ff7a7816 */ /* 0x000fe4000000007a */
[C---:B------:R-:W-:Y:S01]  /*7b20*/  LOP3.LUT R104, R60.reuse, 0x320, RZ, 0xfc, !PT ;  /* 0x000003203c687812 */ /* 0x040fe200078efcff */
[----:B------:R-:W2:Y:S01]  /*7b30*/  @!P2 LDG.E.U16 R107, desc[UR32][R64.64+0x500] ;  /* 0x00050020406ba981 */ /* 0x000ea2000c1e1500 */
[----:B------:R-:W-:Y:S02]  /*7b40*/  LOP3.LUT R61, R60, 0x340, RZ, 0xfc, !PT ;  /* 0x000003403c3d7812 */ /* 0x000fe400078efcff */
[----:B------:R-:W-:Y:S01]  /*7b50*/  PRMT R121, RZ, 0x7610, R121 ;  /* 0x00007610ff797816 */ /* 0x000fe20000000079 */
[----:B------:R-:W2:Y:S01]  /*7b60*/  @!P3 LDG.E.U16 R106, desc[UR32][R64.64+0x540] ;  /* 0x00054020406ab981 */ /* 0x000ea2000c1e1500 */
[----:B------:R-:W-:-:S02]  /*7b70*/  PRMT R120, RZ, 0x7610, R120 ;  /* 0x00007610ff787816 */ /* 0x000fc40000000078 */
[----:B------:R-:W-:Y:S01]  /*7b80*/  ISETP.GE.AND P2, PT, R104, UR35, PT ;  /* 0x0000002368007c0c */ /* 0x000fe2000bf46270 */
[----:B------:R-:W2:Y:S01]  /*7b90*/  @!P4 LDG.E.U16 R122, desc[UR32][R64.64+0x580] ;  /* 0x00058020407ac981 */ /* 0x000ea2000c1e1500 */
[----:B------:R-:W-:Y:S02]  /*7ba0*/  ISETP.GE.AND P3, PT, R61, UR35, PT ;  /* 0x000000233d007c0c */ /* 0x000fe4000bf66270 */
[----:B------:R-:W-:Y:S01]  /*7bb0*/  LOP3.LUT R61, R60, 0x360, RZ, 0xfc, !PT ;  /* 0x000003603c3d7812 */ /* 0x000fe200078efcff */
[----:B------:R-:W2:Y:S04]  /*7bc0*/  @!P5 LDG.E.U16 R121, desc[UR32][R64.64+0x5c0] ;  /* 0x0005c0204079d981 */ /* 0x000ea8000c1e1500 */
[----:B------:R-:W2:Y:S01]  /*7bd0*/  @!P0 LDG.E.U16 R120, desc[UR32][R64.64+0x600] ;  /* 0x0006002040788981 */ /* 0x000ea2000c1e1500 */
[----:B------:R-:W-:-:S02]  /*7be0*/  ISETP.GE.AND P4, PT, R61, UR35, PT ;  /* 0x000000233d007c0c */ /* 0x000fc4000bf86270 */
[C---:B------:R-:W-:Y:S02]  /*7bf0*/  LOP3.LUT R61, R60.reuse, 0x3a0, RZ, 0xfc, !PT ;  /* 0x000003a03c3d7812 */ /* 0x040fe400078efcff */
[----:B------:R-:W-:Y:S02]  /*7c00*/  PRMT R125, RZ, 0x7610, R125 ;  /* 0x00007610ff7d7816 */ /* 0x000fe4000000007d */
[C---:B------:R-:W-:Y:S02]  /*7c10*/  LOP3.LUT R104, R60.reuse, 0x380, RZ, 0xfc, !PT ;  /* 0x000003803c687812 */ /* 0x040fe400078efcff */
[----:B------:R-:W-:Y:S02]  /*7c20*/  PRMT R124, RZ, 0x7610, R124 ;  /* 0x00007610ff7c7816 */ /* 0x000fe4000000007c */
[----:B------:R-:W-:Y:S01]  /*7c30*/  ISETP.GE.AND P0, PT, R61, UR35, PT ;  /* 0x000000233d007c0c */ /* 0x000fe2000bf06270 */
[----:B------:R-:W2:Y:S01]  /*7c40*/  @!P2 LDG.E.U16 R125, desc[UR32][R64.64+0x640] ;  /* 0x00064020407da981 */ /* 0x000ea2000c1e1500 */
[----:B------:R-:W-:-:S02]  /*7c50*/  LOP3.LUT R60, R60, 0x3c0, RZ, 0xfc, !PT ;  /* 0x000003c03c3c7812 */ /* 0x000fc400078efcff */
[----:B------:R-:W-:Y:S01]  /*7c60*/  LOP3.LUT R61, R105, 0x3e0, R99, 0xfe, !PT ;  /* 0x000003e0693d7812 */ /* 0x000fe200078efe63 */
[----:B------:R-:W2:Y:S01]  /*7c70*/  @!P3 LDG.E.U16 R124, desc[UR32][R64.64+0x680] ;  /* 0x00068020407cb981 */ /* 0x000ea2000c1e1500 */
[----:B------:R-:W-:Y:S02]  /*7c80*/  ISETP.GE.AND P5, PT, R104, UR35, PT ;  /* 0x0000002368007c0c */ /* 0x000fe4000bfa6270 */
[----:B------:R-:W-:Y:S02]  /*7c90*/  ISETP.GE.AND P2, PT, R60, UR35, PT ;  /* 0x000000233c007c0c */ /* 0x000fe4000bf46270 */
[----:B------:R-:W-:Y:S02]  /*7ca0*/  ISETP.GE.AND P3, PT, R61, UR35, PT ;  /* 0x000000233d007c0c */ /* 0x000fe4000bf66270 */
[----:B------:R-:W-:Y:S02]  /*7cb0*/  PRMT R128, RZ, 0x7610, R128 ;  /* 0x00007610ff807816 */ /* 0x000fe40000000080 */
[----:B------:R-:W-:-:S02]  /*7cc0*/  PRMT R143, RZ, 0x7610, R143 ;  /* 0x00007610ff8f7816 */ /* 0x000fc4000000008f */
        /* <DEDUP_REMOVED lines=14> */
[----:B------:R-:W-:-:S04]  /*7db0*/  FMUL.FTZ R60, R97, UR48 ;  /* 0x00000030613c7c20 */ /* 0x000fc80008410000 */
[----:B------:R-:W-:Y:S01]  /*7dc0*/  FMUL.RZ R61, R60, 0.15915493667125701904 ;  /* 0x3e22f9833c3d7820 */ /* 0x000fe2000040c000 */
[----:B------:R-:W-:-:S04]  /*7dd0*/  FMUL.FTZ R60, R96, UR48 ;  /* 0x00000030603c7c20 */ /* 0x000fc80008410000 */
[----:B------:R-:W-:Y:S01]  /*7de0*/  FMUL.RZ R63, R60, 0.15915493667125701904 ;  /* 0x3e22f9833c3f7820 */ /* 0x000fe2000040c000 */
[----:B------:R-:W-:-:S04]  /*7df0*/  FMUL.FTZ R60, R95, UR48 ;  /* 0x000000305f3c7c20 */ /* 0x000fc80008410000 */
[----:B0-----:R-:W-:Y:S01]  /*7e00*/  FMUL.RZ R64, R60, 0.15915493667125701904 ;  /* 0x3e22f9833c407820 */ /* 0x001fe2000040c000 */
[----:B------:R-:W-:-:S04]  /*7e10*/  FMUL.FTZ R60, R94, UR48 ;  /* 0x000000305e3c7c20 */ /* 0x000fc80008410000 */
[----:B------:R-:W-:Y:S01]  /*7e20*/  FMUL.RZ R104, R60, 0.15915493667125701904 ;  /* 0x3e22f9833c687820 */ /* 0x000fe2000040c000 */
[----:B------:R-:W-:Y:S01]  /*7e30*/  FMUL.FTZ R60, R93, UR48 ;  /* 0x000000305d3c7c20 */ /* 0x000fe20008410000 */
[----:B------:R-:W-:Y:S08]  /*7e40*/  MUFU.SIN R127, R61 ;  /* 0x0000003d007f7308 */ /* 0x000ff00000000400 */
[----:B------:R0:W-:Y:S02]  /*7e50*/  MUFU.COS R126, R61 ;  /* 0x0000003d007e7308 */ /* 0x0001e40000000000 */
[----:B0-----:R-:W-:Y:S01]  /*7e60*/  FMUL.RZ R61, R60, 0.15915493667125701904 ;  /* 0x3e22f9833c3d7820 */ /* 0x001fe2000040c000 */
[----:B------:R-:W-:-:S04]  /*7e70*/  FMUL.FTZ R60, R92, UR48 ;  /* 0x000000305c3c7c20 */ /* 0x000fc80008410000 */
[----:B------:R-:W-:Y:S01]  /*7e80*/  FMUL.RZ R105, R60, 0.15915493667125701904 ;  /* 0x3e22f9833c697820 */ /* 0x000fe2000040c000 */
[----:B------:R-:W-:Y:S01]  /*7e90*/  FMUL.FTZ R60, R91, UR48 ;  /* 0x000000305b3c7c20 */ /* 0x000fe20008410000 */
[----:B------:R-:W-:Y:S08]  /*7ea0*/  MUFU.SIN R137, R104 ;  /* 0x0000006800897308 */ /* 0x000ff00000000400 */
[----:B------:R0:W-:Y:S08]  /*7eb0*/  MUFU.COS R140, R104 ;  /* 0x00000068008c7308 */ /* 0x0001f00000000000 */
[----:B------:R-:W-:Y:S01]  /*7ec0*/  MUFU.SIN R133, R61 ;  /* 0x0000003d00857308 */ /* 0x000fe20000000400 */
[----:B0-----:R-:W-:Y:S01]  /*7ed0*/  FMUL.RZ R104, R60, 0.15915493667125701904 ;  /* 0x3e22f9833c687820 */ /* 0x001fe2000040c000 */
[----:B------:R-:W-:-:S06]  /*7ee0*/  MOV R60, UR26 ;  /* 0x0000001a003c7c02 */ /* 0x000fcc0008000f00 */
[----:B-1----:R0:W-:Y:S02]  /*7ef0*/  MUFU.COS R134, R61 ;  /* 0x0000003d00867308 */ /* 0x0021e40000000000 */
[----:B0-----:R-:W-:-:S06]  /*7f00*/  MOV R61, UR36 ;  /* 0x00000024003d7c02 */ /* 0x001fcc0008000f00 */
[----:B------:R-:W3:Y:S01]  /*7f10*/  LDG.E.64 R60, desc[UR32][R60.64] ;  /* 0x000000203c3c7981 */ /* 0x000ee2000c1e1b00 */
[----:B------:R-:W-:Y:S08]  /*7f20*/  MUFU.SIN R130, R63 ;  /* 0x0000003f00827308 */ /* 0x000ff00000000400 */
[----:B------:R0:W-:Y:S01]  /*7f30*/  MUFU.COS R131, R63 ;  /* 0x0000003f00837308 */ /* 0x0001e20000000000 */
[----:B------:R-:W4:Y:S01]  /*7f40*/  S2UR UR26, SR_CgaCtaId ;  /* 0x00000000001a79c3 */ /* 0x000f220000008800 */
[----:B0-----:R-:W-:-:S04]  /*7f50*/  FMUL.FTZ R63, R90, UR48 ;  /* 0x000000305a3f7c20 */ /* 0x001fc80008410000 */
[----:B------:R-:W-:Y:S01]  /*7f60*/  FMUL.RZ R108, R63, 0.15915493667125701904 ;  /* 0x3e22f9833f6c7820 */ /* 0x000fe2000040c000 */
[----:B------:R-:W-:Y:S01]  /*7f70*/  FMUL.FTZ R63, R89, UR48 ;  /* 0x00000030593f7c20 */ /* 0x000fe20008410000 */
[----:B------:R-:W-:Y:S01]  /*7f80*/  MUFU.SIN R65, R105 ;  /* 0x0000006900417308 */ /* 0x000fe20000000400 */
[----:B------:R-:W-:-:S07]  /*7f90*/  LOP3.LUT R155, R183, 0x3e0, RZ, 0xc0, !PT ;  /* 0x000003e0b79b7812 */ /* 0x000fce00078ec0ff */
[----:B------:R0:W-:Y:S02]  /*7fa0*/  MUFU.COS R132, R105 ;  /* 0x0000006900847308 */ /* 0x0001e40000000000 */
[----:B0-----:R-:W-:Y:S01]  /*7fb0*/  FMUL.RZ R105, R63, 0.15915493667125701904 ;  /* 0x3e22f9833f697820 */ /* 0x001fe2000040c000 */
[----:B------:R-:W-:-:S05]  /*7fc0*/  FMUL.FTZ R63, R88, UR48 ;  /* 0x00000030583f7c20 */ /* 0x000fca0008410000 */
[----:B------:R-:W-:Y:S01]  /*7fd0*/  MUFU.SIN R118, R104 ;  /* 0x0000006800767308 */ /* 0x000fe20000000400 */
[----:B------:R-:W-:Y:S01]  /*7fe0*/  FMUL.RZ R109, R63, 0.15915493667125701904 ;  /* 0x3e22f9833f6d7820 */ /* 0x000fe2000040c000 */
[----:B------:R-:W-:-:S06]  /*7ff0*/  IADD3 R63, PT, PT, R155, R244, RZ ;  /* 0x000000f49b3f7210 */ /* 0x000fcc0007ffe0ff */
[----:B------:R0:W-:Y:S01]  /*8000*/  MUFU.COS R119, R104 ;  /* 0x0000006800777308 */ /* 0x0001e20000000000 */
[----:B------:R-:W-:Y:S02]  /*8010*/  IMAD R155, R155, 0x1f, R63 ;  /* 0x0000001f9b9b7824 */ /* 0x000fe400078e023f */
[----:B0-----:R-:W-:-:S05]  /*8020*/  FMUL.FTZ R104, R87, UR48 ;  /* 0x0000003057687c20 */ /* 0x001fca0008410000 */
[----:B------:R-:W-:Y:S01]  /*8030*/  MUFU.SIN R141, R64 ;  /* 0x00000040008d7308 */ /* 0x000fe20000000400 */
[----:B------:R-:W-:-:S07]  /*8040*/  IADD3 R136, PT, PT, R155, 0x40, RZ ;  /* 0x000000409b887810 */ /* 0x000fce0007ffe0ff */
[----:B------:R-:W-:Y:S01]  /*8050*/  MUFU.COS R129, R64 ;  /* 0x0000004000817308 */ /* 0x000fe20000000000 */
[----:B------:R-:W-:-:S07]  /*8060*/  R2UR UR37, R62 ;  /* 0x000000003e2572ca */ /* 0x000fce00000e0000 */
[----:B------:R-:W-:Y:S08]  /*8070*/  MUFU.SIN R114, R105 ;  /* 0x0000006900727308 */ /* 0x000ff00000000400 */
[----:B------:R0:W-:Y:S01]  /*8080*/  MUFU.COS R64, R105 ;  /* 0x0000006900407308 */ /* 0x0001e20000000000 */
[----:B------:R-:W-:Y:S01]  /*8090*/  UMOV UR25, 0x400 ;  /* 0x0000040000197882 */ /* 0x000fe20000000000 */
[----:B------:R-:W-:Y:S01]  /*80a0*/  LEA.HI.SX32 R162, R136, R155, 0x1b ;  /* 0x0000009b88a27211 */ /* 0x000fe200078fdaff */
[----:B0-----:R-:W-:Y:S01]  /*80b0*/  FMUL.RZ R105, R104, 0.15915493667125701904 ;  /* 0x3e22f98368697820 */ /* 0x001fe2000040c000 */
[----:B------:R-:W-:Y:S01]  /*80c0*/  FMUL.FTZ R104, R86, UR48 ;  /* 0x0000003056687c20 */ /* 0x000fe20008410000 */
[----:B------:R-:W-:-:S03]  /*80d0*/  IADD3 R62, PT, PT, R155, 0x20, RZ ;  /* 0x000000209b3e7810 */ /* 0x000fc60007ffe0ff */
[----:B------:R-:W-:Y:S01]  /*80e0*/  FMUL.RZ R135, R104, 0.15915493667125701904 ;  /* 0x3e22f98368877820 */ /* 0x000fe2000040c000 */
[----:B------:R-:W-:Y:S01]  /*80f0*/  FMUL.FTZ R104, R85, UR48 ;  /* 0x0000003055687c20 */ /* 0x000fe20008410000 */
[----:B------:R-:W-:Y:S01]  /*8100*/  FMUL.FTZ R136, R83, UR48 ;  /* 0x0000003053887c20 */ /* 0x000fe20008410000 */
[----:B----4-:R-:W-:Y:S01]  /*8110*/  ULEA UR25, UR26, UR25, 0x18 ;  /* 0x000000191a197291 */ /* 0x010fe2000f8ec0ff */
[C---:B------:R-:W-:Y:S01]  /*8120*/  IADD3 R138, PT, PT, R155.reuse, 0x60, RZ ;  /* 0x000000609b8a7810 */ /* 0x040fe20007ffe0ff */
[----:B------:R-:W-:Y:S01]  /*8130*/  FMUL.RZ R139, R104, 0.15915493667125701904 ;  /* 0x3e22f983688b7820 */ /* 0x000fe2000040c000 */
[C---:B------:R-:W-:Y:S01]  /*8140*/  LEA.HI.SX32 R160, R155.reuse, R155, 0x1b ;  /* 0x0000009b9ba07211 */ /* 0x040fe200078fdaff */
[----:B------:R-:W-:Y:S01]  /*8150*/  FMUL.RZ R163, R136, 0.15915493667125701904 ;  /* 0x3e22f98388a37820 */ /* 0x000fe2000040c000 */
[C---:B------:R-:W-:Y:S02]  /*8160*/  IADD3 R142, PT, PT, R155.reuse, 0x80, RZ ;  /* 0x000000809b8e7810 */ /* 0x040fe40007ffe0ff */
[----:B------:R-:W-:-:S02]  /*8170*/  IADD3 R148, PT, PT, R155, 0xa0, RZ ;  /* 0x000000a09b947810 */ /* 0x000fc40007ffe0ff */
[-C--:B------:R-:W-:Y:S01]  /*8180*/  LEA.HI.SX32 R161, R62, R155.reuse, 0x1b ;  /* 0x0000009b3ea17211 */ /* 0x080fe200078fdaff */
[----:B------:R-:W-:Y:S01]  /*8190*/  MUFU.SIN R110, R105 ;  /* 0x00000069006e7308 */ /* 0x000fe20000000400 */
[C---:B------:R-:W-:Y:S02]  /*81a0*/  IADD3 R150, PT, PT, R155.reuse, 0xc0, RZ ;  /* 0x000000c09b967810 */ /* 0x040fe40007ffe0ff */
[C---:B------:R-:W-:Y:S02]  /*81b0*/  IADD3 R152, PT, PT, R155.reuse, 0xe0, RZ ;  /* 0x000000e09b987810 */ /* 0x040fe40007ffe0ff */
[-C--:B------:R-:W-:Y:S02]  /*81c0*/  LEA.HI.SX32 R164, R138, R155.reuse, 0x1b ;  /* 0x0000009b8aa47211 */ /* 0x080fe400078fdaff */
[----:B------:R-:W-:Y:S01]  /*81d0*/  IADD3 R154, PT, PT, R155, 0x100, RZ ;  /* 0x000001009b9a7810 */ /* 0x000fe20007ffe0ff */
[----:B------:R-:W-:Y:S01]  /*81e0*/  MUFU.COS R111, R105 ;  /* 0x00000069006f7308 */ /* 0x000fe20000000000 */
[----:B------:R-:W-:-:S02]  /*81f0*/  LEA.HI.SX32 R165, R142, R155, 0x1b ;  /* 0x0000009b8ea57211 */ /* 0x000fc400078fdaff */
[----:B------:R-:W-:Y:S02]  /*8200*/  LEA R160, R160, UR25, 0x1 ;  /* 0x00000019a0a07c11 */ /* 0x000fe4000f8e08ff */
[----:B------:R-:W-:Y:S02]  /*8210*/  IADD3 R156, PT, PT, R155, 0x120, RZ ;  /* 0x000001209b9c7810 */ /* 0x000fe40007ffe0ff */
[-C--:B------:R-:W-:Y:S01]  /*8220*/  LEA.HI.SX32 R166, R148, R155.reuse, 0x1b ;  /* 0x0000009b94a67211 */ /* 0x080fe200078fdaff */
[----:B------:R-:W-:Y:S01]  /*8230*/  MUFU.SIN R104, R139 ;  /* 0x0000008b00687308 */ /* 0x000fe20000000400 */
[----:B------:R-:W-:Y:S02]  /*8240*/  LEA R161, R161, UR25, 0x1 ;  /* 0x00000019a1a17c11 */ /* 0x000fe4000f8e08ff */
[----:B------:R-:W-:Y:S02]  /*8250*/  LEA.HI.SX32 R168, R150, R155, 0x1b ;  /* 0x0000009b96a87211 */ /* 0x000fe400078fdaff */
[----:B------:R-:W-:-:S03]  /*8260*/  MOV R142, UR37 ;  /* 0x00000025008e7c02 */ /* 0x000fc60008000f00 */
[----:B------:R-:W-:Y:S01]  /*8270*/  MUFU.COS R105, R139 ;  /* 0x0000008b00697308 */ /* 0x000fe20000000000 */
[----:B------:R-:W-:Y:S02]  /*8280*/  LEA.HI.SX32 R169, R152, R155, 0x1b ;  /* 0x0000009b98a97211 */ /* 0x000fe400078fdaff */
[----:B------:R-:W-:Y:S01]  /*8290*/  LEA R164, R164, UR25, 0x1 ;  /* 0x00000019a4a47c11 */ /* 0x000fe2000f8e08ff */
[----:B-----5:R-:W-:Y:S01]  /*82a0*/  STS.U16 [R160], R123 ;  /* 0x0000007ba0007388 */ /* 0x020fe20000000400 */
[----:B------:R-:W-:-:S03]  /*82b0*/  IADD3 R158, PT, PT, R155, 0x140, RZ ;  /* 0x000001409b9e7810 */ /* 0x000fc60007ffe0ff */
[----:B------:R-:W-:Y:S01]  /*82c0*/  MUFU.SIN R136, R163 ;  /* 0x000000a300887308 */ /* 0x000fe20000000400 */
[----:B------:R-:W-:Y:S02]  /*82d0*/  LEA.HI.SX32 R170, R154, R155, 0x1b ;  /* 0x0000009b9aaa7211 */ /* 0x000fe400078fdaff */
[----:B------:R-:W-:-:S05]  /*82e0*/  LEA R165, R165, UR25, 0x1 ;  /* 0x00000019a5a57c11 */ /* 0x000fca000f8e08ff */
[----:B------:R0:W-:Y:S01]  /*82f0*/  MUFU.COS R139, R163 ;  /* 0x000000a3008b7308 */ /* 0x0001e20000000000 */
[C---:B------:R-:W-:Y:S01]  /*8300*/  IADD3 R174, PT, PT, R155.reuse, 0x160, RZ ;  /* 0x000001609bae7810 */ /* 0x040fe20007ffe0ff */
[----:B------:R-:W-:Y:S01]  /*8310*/  STS.U16 [R161+0x40], R76 ;  /* 0x0000404ca1007388 */ /* 0x000fe20000000400 */
[----:B------:R-:W-:Y:S02]  /*8320*/  LEA.HI.SX32 R171, R156, R155, 0x1b ;  /* 0x0000009b9cab7211 */ /* 0x000fe400078fdaff */
[----:B------:R-:W-:Y:S02]  /*8330*/  LEA R167, R166, UR25, 0x1 ;  /* 0x00000019a6a77c11 */ /* 0x000fe4000f8e08ff */
[----:B0-----:R-:W-:Y:S01]  /*8340*/  LEA R163, R162, UR25, 0x1 ;  /* 0x00000019a2a37c11 */ /* 0x001fe2000f8e08ff */
[----:B------:R-:W-:Y:S01]  /*8350*/  FMUL.FTZ R142, R142, 1.4426950216293334961 ;  /* 0x3fb8aa3b8e8e7820 */ /* 0x000fe20000410000 */
[C---:B------:R-:W-:Y:S02]  /*8360*/  IADD3 R176, PT, PT, R155.reuse, 0x180, RZ ;  /* 0x000001809bb07810 */ /* 0x040fe40007ffe0ff */
[----:B------:R-:W-:Y:S01]  /*8370*/  LEA R168, R168, UR25, 0x1 ;  /* 0x00000019a8a87c11 */ /* 0x000fe2000f8e08ff */
[----:B--2---:R0:W-:Y:S01]  /*8380*/  STS.U16 [R163+0x80], R72 ;  /* 0x00008048a3007388 */ /* 0x0041e20000000400 */
[----:B------:R-:W-:-:S02]  /*8390*/  IADD3 R178, PT, PT, R155, 0x1a0, RZ ;  /* 0x000001a09bb27810 */ /* 0x000fc40007ffe0ff */
[----:B------:R-:W-:Y:S01]  /*83a0*/  LEA R162, R169, UR25, 0x1 ;  /* 0x00000019a9a27c11 */ /* 0x000fe2000f8e08ff */
[----:B------:R-:W-:Y:S01]  /*83b0*/  STS.U16 [R164+0xc0], R77 ;  /* 0x0000c04da4007388 */ /* 0x000fe20000000400 */
[C---:B------:R-:W-:Y:S02]  /*83c0*/  IADD3 R180, PT, PT, R155.reuse, 0x1c0, RZ ;  /* 0x000001c09bb47810 */ /* 0x040fe40007ffe0ff */
[-C--:B------:R-:W-:Y:S01]  /*83d0*/  LEA.HI.SX32 R172, R158, R155.reuse, 0x1b ;  /* 0x0000009b9eac7211 */ /* 0x080fe200078fdaff */
[----:B------:R-:W-:Y:S01]  /*83e0*/  STS.U16 [R165+0x100], R66 ;  /* 0x00010042a5007388 */ /* 0x000fe20000000400 */
[----:B------:R-:W-:Y:S02]  /*83f0*/  LEA R170, R170, UR25, 0x1 ;  /* 0x00000019aaaa7c11 */ /* 0x000fe4000f8e08ff */
[----:B------:R-:W-:Y:S01]  /*8400*/  IADD3 R182, PT, PT, R155, 0x1e0, RZ ;  /* 0x000001e09bb67810 */ /* 0x000fe20007ffe0ff */
[----:B------:R2:W-:Y:S01]  /*8410*/  STS.U16 [R167+0x140], R68 ;  /* 0x00014044a7007388 */ /* 0x0005e20000000400 */
[----:B------:R-:W-:-:S02]  /*8420*/  LEA.HI.SX32 R174, R174, R155, 0x1b ;  /* 0x0000009baeae7211 */ /* 0x000fc400078fdaff */
[----:B0-----:R-:W-:Y:S01]  /*8430*/  LEA R72, R171, UR25, 0x1 ;  /* 0x00000019ab487c11 */ /* 0x001fe2000f8e08ff */
[----:B------:R-:W-:Y:S01]  /*8440*/  STS.U16 [R168+0x180], R71 ;  /* 0x00018047a8007388 */ /* 0x000fe20000000400 */
[C---:B------:R-:W-:Y:S02]  /*8450*/  IADD3 R184, PT, PT, R155.reuse, 0x200, RZ ;  /* 0x000002009bb87810 */ /* 0x040fe40007ffe0ff */
[-C--:B------:R-:W-:Y:S01]  /*8460*/  LEA.HI.SX32 R176, R176, R155.reuse, 0x1b ;  /* 0x0000009bb0b07211 */ /* 0x080fe200078fdaff */
[----:B------:R-:W-:Y:S01]  /*8470*/  STS.U16 [R162+0x1c0], R75 ;  /* 0x0001c04ba2007388 */ /* 0x000fe20000000400 */
[C---:B------:R-:W-:Y:S01]  /*8480*/  IADD3 R186, PT, PT, R155.reuse, 0x220, RZ ;  /* 0x000002209bba7810 */ /* 0x040fe20007ffe0ff */
[----:B--2---:R-:W-:Y:S01]  /*8490*/  FMUL.FTZ R68, R142, R92 ;  /* 0x0000005c8e447220 */ /* 0x004fe20000410000 */
[----:B------:R-:W-:Y:S01]  /*84a0*/  LEA.HI.SX32 R178, R178, R155, 0x1b ;  /* 0x0000009bb2b27211 */ /* 0x000fe200078fdaff */
[----:B------:R-:W-:Y:S01]  /*84b0*/  STS.U16 [R170+0x200], R67 ;  /* 0x00020043aa007388 */ /* 0x000fe20000000400 */
[----:B------:R-:W-:-:S02]  /*84c0*/  IADD3 R188, PT, PT, R155, 0x240, RZ ;  /* 0x000002409bbc7810 */ /* 0x000fc40007ffe0ff */
[-C--:B------:R-:W-:Y:S02]  /*84d0*/  LEA.HI.SX32 R180, R180, R155.reuse, 0x1b ;  /* 0x0000009bb4b47211 */ /* 0x080fe400078fdaff */
[----:B------:R-:W-:Y:S01]  /*84e0*/  LEA R77, R172, UR25, 0x1 ;  /* 0x00000019ac4d7c11 */ /* 0x000fe2000f8e08ff */
[----:B------:R0:W-:Y:S01]  /*84f0*/  STS.U16 [R72+0x240], R69 ;  /* 0x0002404548007388 */ /* 0x0001e20000000400 */
[C---:B------:R-:W-:Y:S02]  /*8500*/  IADD3 R190, PT, PT, R155.reuse, 0x260, RZ ;  /* 0x000002609bbe7810 */ /* 0x040fe40007ffe0ff */
[----:B------:R-:W-:Y:S02]  /*8510*/  LEA.HI.SX32 R182, R182, R155, 0x1b ;  /* 0x0000009bb6b67211 */ /* 0x000fe400078fdaff */
[----:B------:R-:W-:Y:S02]  /*8520*/  LEA R123, R174, UR25, 0x1 ;  /* 0x00000019ae7b7c11 */ /* 0x000fe4000f8e08ff */
[----:B------:R-:W-:-:S02]  /*8530*/  IADD3 R192, PT, PT, R155, 0x280, RZ ;  /* 0x000002809bc07810 */ /* 0x000fc40007ffe0ff */
[-C--:B------:R-:W-:Y:S01]  /*8540*/  LEA.HI.SX32 R184, R184, R155.reuse, 0x1b ;  /* 0x0000009bb8b87211 */ /* 0x080fe200078fdaff */
[----:B0-----:R-:W0:Y:S01]  /*8550*/  MUFU.EX2 R72, R68 ;  /* 0x0000004400487308 */ /* 0x001e220000000800 */
[----:B------:R-:W-:Y:S02]  /*8560*/  LEA R71, R176, UR25, 0x1 ;  /* 0x00000019b0477c11 */ /* 0x000fe4000f8e08ff */
[C---:B------:R-:W-:Y:S02]  /*8570*/  IADD3 R194, PT, PT, R155.reuse, 0x2a0, RZ ;  /* 0x000002a09bc27810 */ /* 0x040fe40007ffe0ff */
[----:B------:R-:W-:Y:S02]  /*8580*/  LEA.HI.SX32 R186, R186, R155, 0x1b ;  /* 0x0000009bbaba7211 */ /* 0x000fe400078fdaff */
[----:B------:R-:W-:Y:S01]  /*8590*/  LEA R178, R178, UR25, 0x1 ;  /* 0x00000019b2b27c11 */ /* 0x000fe2000f8e08ff */
[----:B------:R-:W-:Y:S01]  /*85a0*/  FMUL.FTZ R66, R142, R93 ;  /* 0x0000005d8e427220 */ /* 0x000fe20000410000 */
[----:B------:R-:W-:Y:S01]  /*85b0*/  IADD3 R196, PT, PT, R155, 0x2c0, RZ ;  /* 0x000002c09bc47810 */ /* 0x000fe20007ffe0ff */
[----:B------:R-:W-:Y:S01]  /*85c0*/  STS.U16 [R77+0x280], R74 ;  /* 0x0002804a4d007388 */ /* 0x000fe20000000400 */
[----:B------:R-:W-:-:S02]  /*85d0*/  LEA.HI.SX32 R188, R188, R155, 0x1b ;  /* 0x0000009bbcbc7211 */ /* 0x000fc400078fdaff */
[----:B------:R-:W-:Y:S01]  /*85e0*/  LEA R180, R180, UR25, 0x1 ;  /* 0x00000019b4b47c11 */ /* 0x000fe2000f8e08ff */
[----:B------:R-:W-:Y:S01]  /*85f0*/  STS.U16 [R123+0x2c0], R78 ;  /* 0x0002c04e7b007388 */ /* 0x000fe20000000400 */
[C---:B------:R-:W-:Y:S02]  /*8600*/  IADD3 R198, PT, PT, R155.reuse, 0x2e0, RZ ;  /* 0x000002e09bc67810 */ /* 0x040fe40007ffe0ff */
[-C--:B------:R-:W-:Y:S02]  /*8610*/  LEA.HI.SX32 R190, R190, R155.reuse, 0x1b ;  /* 0x0000009bbebe7211 */ /* 0x080fe400078fdaff */
[----:B------:R-:W-:Y:S01]  /*8620*/  LEA R75, R182, UR25, 0x1 ;  /* 0x00000019b64b7c11 */ /* 0x000fe2000f8e08ff */
[----:B------:R2:W-:Y:S01]  /*8630*/  STS.U16 [R71+0x300], R70 ;  /* 0x0003004647007388 */ /* 0x0005e20000000400 */
[----:B------:R-:W-:Y:S02]  /*8640*/  IADD3 R200, PT, PT, R155, 0x300, RZ ;  /* 0x000003009bc87810 */ /* 0x000fe40007ffe0ff */
[----:B------:R-:W-:-:S02]  /*8650*/  LEA.HI.SX32 R159, R192, R155, 0x1b ;  /* 0x0000009bc09f7211 */ /* 0x000fc400078fdaff */
[----:B------:R-:W-:Y:S01]  /*8660*/  LEA R184, R184, UR25, 0x1 ;  /* 0x00000019b8b87c11 */ /* 0x000fe2000f8e08ff */
[----:B------:R-:W-:Y:S01]  /*8670*/  STS.U16 [R178+0x340], R79 ;  /* 0x0003404fb2007388 */ /* 0x000fe20000000400 */
[-C--:B------:R-:W-:Y:S02]  /*8680*/  LEA.HI.SX32 R158, R194, R155.reuse, 0x1b ;  /* 0x0000009bc29e7211 */ /* 0x080fe400078fdaff */
[----:B------:R-:W-:Y:S01]  /*8690*/  LEA R186, R186, UR25, 0x1 ;  /* 0x00000019baba7c11 */ /* 0x000fe2000f8e08ff */
[----:B------:R4:W-:Y:S01]  /*86a0*/  MUFU.EX2 R160, R66 ;  /* 0x0000004200a07308 */ /* 0x0009e20000000800 */
[-C--:B------:R-:W-:Y:S01]  /*86b0*/  LEA.HI.SX32 R156, R196, R155.reuse, 0x1b ;  /* 0x0000009bc49c7211 */ /* 0x080fe200078fdaff */
[----:B------:R-:W-:Y:S01]  /*86c0*/  STS.U16 [R180+0x380], R73 ;  /* 0x00038049b4007388 */ /* 0x000fe20000000400 */
[----:B------:R-:W-:Y:S02]  /*86d0*/  LEA R67, R188, UR25, 0x1 ;  /* 0x00000019bc437c11 */ /* 0x000fe4000f8e08ff */
[----:B------:R-:W-:Y:S01]  /*86e0*/  LEA.HI.SX32 R157, R198, R155, 0x1b ;  /* 0x0000009bc69d7211 */ /* 0x000fe200078fdaff */
[----:B------:R-:W-:Y:S01]  /*86f0*/  STS.U16 [R75+0x3c0], R100 ;  /* 0x0003c0644b007388 */ /* 0x000fe20000000400 */
[----:B------:R-:W-:-:S02]  /*8700*/  LEA R190, R190, UR25, 0x1 ;  /* 0x00000019bebe7c11 */ /* 0x000fc4000f8e08ff */
[----:B------:R-:W-:Y:S01]  /*8710*/  LEA.HI.SX32 R154, R200, R155, 0x1b ;  /* 0x0000009bc89a7211 */ /* 0x000fe200078fdaff */
[----:B------:R-:W-:Y:S01]  /*8720*/  STS.U16 [R184+0x400], R101 ;  /* 0x00040065b8007388 */ /* 0x000fe20000000400 */
[----:B----4-:R-:W-:Y:S02]  /*8730*/  LEA R66, R159, UR25, 0x1 ;  /* 0x000000199f427c11 */ /* 0x010fe4000f8e08ff */
[----:B------:R-:W-:Y:S01]  /*8740*/  LEA R69, R158, UR25, 0x1 ;  /* 0x000000199e457c11 */ /* 0x000fe2000f8e08ff */
[----:B------:R-:W-:Y:S01]  /*8750*/  STS.U16 [R186+0x440], R103 ;  /* 0x00044067ba007388 */ /* 0x000fe20000000400 */
[----:B--2---:R-:W-:Y:S02]  /*8760*/  LEA R71, R156, UR25, 0x1 ;  /* 0x000000199c477c11 */ /* 0x004fe4000f8e08ff */
[----:B------:R-:W-:Y:S01]  /*8770*/  LEA R68, R157, UR25, 0x1 ;  /* 0x000000199d447c11 */ /* 0x000fe2000f8e08ff */
[----:B------:R2:W-:Y:S04]  /*8780*/  STS.U16 [R67+0x480], R102 ;  /* 0x0004806643007388 */ /* 0x0005e80000000400 */
[----:B------:R-:W-:Y:S04]  /*8790*/  STS.U16 [R190+0x4c0], R115 ;  /* 0x0004c073be007388 */ /* 0x000fe80000000400 */
[----:B------:R-:W-:Y:S01]  /*87a0*/  STS.U16 [R66+0x500], R107 ;  /* 0x0005006b42007388 */ /* 0x000fe20000000400 */
[----:B--2---:R-:W-:-:S03]  /*87b0*/  LEA R67, R154, UR25, 0x1 ;  /* 0x000000199a437c11 */ /* 0x004fc6000f8e08ff */
[----:B------:R-:W-:Y:S01]  /*87c0*/  STS.U16 [R69+0x540], R106 ;  /* 0x0005406a45007388 */ /* 0x000fe20000000400 */
[----:B------:R-:W-:-:S03]  /*87d0*/  FMUL.FTZ R62, R84, UR48 ;  /* 0x00000030543e7c20 */ /* 0x000fc60008410000 */
[----:B------:R-:W-:Y:S04]  /*87e0*/  STS.U16 [R71+0x580], R122 ;  /* 0x0005807a47007388 */ /* 0x000fe80000000400 */
[----:B------:R-:W-:Y:S04]  /*87f0*/  STS.U16 [R68+0x5c0], R121 ;  /* 0x0005c07944007388 */ /* 0x000fe80000000400 */
[----:B------:R0:W-:Y:S01]  /*8800*/  STS.U16 [R67+0x600], R120 ;  /* 0x0006007843007388 */ /* 0x0001e20000000400 */
[----:B------:R-:W-:Y:S01]  /*8810*/  FMUL.RZ R138, R62, 0.15915493667125701904 ;  /* 0x3e22f9833e8a7820 */ /* 0x000fe2000040c000 */
[----:B------:R-:W-:Y:S01]  /*8820*/  UIADD3 UR26, UPT, UPT, UR16, -0x1, URZ ;  /* 0xffffffff101a7890 */ /* 0x000fe2000fffe0ff */
[----:B------:R-:W-:Y:S01]  /*8830*/  FMUL.FTZ R175, R142, R95 ;  /* 0x0000005f8eaf7220 */ /* 0x000fe20000410000 */
[C---:B------:R-:W-:Y:S01]  /*8840*/  IADD3 R202, PT, PT, R155.reuse, 0x320, RZ ;  /* 0x000003209bca7810 */ /* 0x040fe20007ffe0ff */
[----:B0-----:R-:W-:Y:S01]  /*8850*/  FMUL.FTZ R120, R72, R65 ;  /* 0x0000004148787220 */ /* 0x001fe20000410000 */
[C---:B------:R-:W-:Y:S01]  /*8860*/  FMUL.FTZ R65, R142.reuse, R84 ;  /* 0x000000548e417220 */ /* 0x040fe20000410000 */
[C---:B------:R-:W-:Y:S01]  /*8870*/  IADD3 R204, PT, PT, R155.reuse, 0x340, RZ ;  /* 0x000003409bcc7810 */ /* 0x040fe20007ffe0ff */
[C---:B------:R-:W-:Y:S01]  /*8880*/  FMUL.FTZ R173, R142.reuse, R96 ;  /* 0x000000608ead7220 */ /* 0x040fe20000410000 */
[C---:B------:R-:W-:Y:S01]  /*8890*/  IADD3 R206, PT, PT, R155.reuse, 0x360, RZ ;  /* 0x000003609bce7810 */ /* 0x040fe20007ffe0ff */
[----:B------:R-:W-:Y:S01]  /*88a0*/  MUFU.SIN R62, R138 ;  /* 0x0000008a003e7308 */ /* 0x000fe20000000400 */
[----:B------:R-:W-:Y:S01]  /*88b0*/  ULEA.HI UR36, UR26, UR26, URZ, 0x1 ;  /* 0x0000001a1a247291 */ /* 0x000fe2000f8f08ff */
[C---:B------:R-:W-:Y:S01]  /*88c0*/  IADD3 R208, PT, PT, R155.reuse, 0x380, RZ ;  /* 0x000003809bd07810 */ /* 0x040fe20007ffe0ff */
[----:B------:R-:W-:Y:S01]  /*88d0*/  FMUL.FTZ R73, R142, R90 ;  /* 0x0000005a8e497220 */ /* 0x000fe20000410000 */
[----:B------:R-:W-:-:S02]  /*88e0*/  IADD3 R210, PT, PT, R155, 0x3a0, RZ ;  /* 0x000003a09bd27810 */ /* 0x000fc40007ffe0ff */
[-C--:B------:R-:W-:Y:S02]  /*88f0*/  LEA.HI.SX32 R151, R202, R155.reuse, 0x1b ;  /* 0x0000009bca977211 */ /* 0x080fe400078fdaff */
[----:B------:R-:W0:Y:S01]  /*8900*/  MUFU.EX2 R65, R65 ;  /* 0x0000004100417308 */ /* 0x000e220000000800 */
[C---:B------:R-:W-:Y:S01]  /*8910*/  IADD3 R212, PT, PT, R155.reuse, 0x3c0, RZ ;  /* 0x000003c09bd47810 */ /* 0x040fe20007ffe0ff */
[----:B------:R-:W-:Y:S01]  /*8920*/  ULOP3.LUT UR36, UR36, 0xfffffe, URZ, 0xc0, !UPT ;  /* 0x00fffffe24247892 */ /* 0x000fe2000f8ec0ff */
[----:B------:R-:W-:Y:S02]  /*8930*/  LEA.HI.SX32 R153, R204, R155, 0x1b ;  /* 0x0000009bcc997211 */ /* 0x000fe400078fdaff */
[----:B------:R-:W-:-:S03]  /*8940*/  IADD3 R214, PT, PT, R155, 0x3e0, RZ ;  /* 0x000003e09bd67810 */ /* 0x000fc60007ffe0ff */
[----:B------:R-:W2:Y:S01]  /*8950*/  MUFU.EX2 R166, R175 ;  /* 0x000000af00a67308 */ /* 0x000ea20000000800 */
[-C--:B------:R-:W-:Y:S02]  /*8960*/  LEA.HI.SX32 R152, R206, R155.reuse, 0x1b ;  /* 0x0000009bce987211 */ /* 0x080fe400078fdaff */
[-C--:B------:R-:W-:Y:S02]  /*8970*/  LEA.HI.SX32 R150, R208, R155.reuse, 0x1b ;  /* 0x0000009bd0967211 */ /* 0x080fe400078fdaff */
[-C--:B------:R-:W-:Y:S02]  /*8980*/  LEA.HI.SX32 R148, R210, R155.reuse, 0x1b ;  /* 0x0000009bd2947211 */ /* 0x080fe400078fdaff */
[----:B------:R-:W-:Y:S01]  /*8990*/  LEA R70, R151, UR25, 0x1 ;  /* 0x0000001997467c11 */ /* 0x000fe2000f8e08ff */
[----:B------:R-:W4:Y:S01]  /*89a0*/  MUFU.EX2 R173, R173 ;  /* 0x000000ad00ad7308 */ /* 0x000f220000000800 */
[----:B------:R-:W-:Y:S01]  /*89b0*/  SHF.L.U32 R63, R63, 0x5, RZ ;  /* 0x000000053f3f7819 */ /* 0x000fe200000006ff */
[----:B------:R-:W-:Y:S01]  /*89c0*/  UIADD3 UR26, UPT, UPT, UR26, -UR36, URZ ;  /* 0x800000241a1a7290 */ /* 0x000fe2000fffe0ff */
[----:B------:R-:W-:-:S02]  /*89d0*/  LEA.HI.SX32 R149, R212, R155, 0x1b ;  /* 0x0000009bd4957211 */ /* 0x000fc400078fdaff */
[----:B------:R-:W-:Y:S02]  /*89e0*/  LEA R153, R153, UR25, 0x1 ;  /* 0x0000001999997c11 */ /* 0x000fe4000f8e08ff */
[----:B------:R-:W-:Y:S01]  /*89f0*/  LEA.HI.SX32 R155, R214, R155, 0x1b ;  /* 0x0000009bd69b7211 */ /* 0x000fe200078fdaff */
[----:B------:R5:W-:Y:S01]  /*8a00*/  MUFU.EX2 R75, R73 ;  /* 0x00000049004b7308 */ /* 0x000be20000000800 */
[----:B------:R-:W-:Y:S01]  /*8a10*/  LEA R150, R150, UR25, 0x1 ;  /* 0x0000001996967c11 */ /* 0x000fe2000f8e08ff */
[----:B------:R-:W-:Y:S01]  /*8a20*/  FMUL.FTZ R77, R142, R89 ;  /* 0x000000598e4d7220 */ /* 0x000fe20000410000 */
[----:B------:R-:W-:Y:S01]  /*8a30*/  LEA R69, R148, UR25, 0x1 ;  /* 0x0000001994457c11 */ /* 0x000fe2000f8e08ff */
[----:B------:R-:W-:Y:S01]  /*8a40*/  STS.U16 [R70+0x640], R125 ;  /* 0x0006407d46007388 */ /* 0x000fe20000000400 */
[----:B------:R-:W-:Y:S02]  /*8a50*/  LEA.HI.SX32 R63, R63, R63, 0x1b ;  /* 0x0000003f3f3f7211 */ /* 0x000fe400078fdaff */
[----:B-----5:R-:W-:Y:S01]  /*8a60*/  LEA R73, R152, UR25, 0x1 ;  /* 0x0000001998497c11 */ /* 0x020fe2000f8e08ff */
[----:B------:R-:W-:Y:S01]  /*8a70*/  STS.U16 [R153+0x680], R124 ;  /* 0x0006807c99007388 */ /* 0x000fe20000000400 */
[----:B------:R-:W-:Y:S01]  /*8a80*/  LEA R66, R149, UR25, 0x1 ;  /* 0x0000001995427c11 */ /* 0x000fe2000f8e08ff */
[----:B------:R-:W-:Y:S01]  /*8a90*/  ULEA UR26, UR26, UR8, 0x8 ;  /* 0x000000081a1a7291 */ /* 0x000fe2000f8e40ff */
[----:B------:R-:W-:Y:S01]  /*8aa0*/  LEA R155, R155, UR25, 0x1 ;  /* 0x000000199b9b7c11 */ /* 0x000fe2000f8e08ff */
[----:B------:R5:W-:Y:S01]  /*8ab0*/  STS.U16 [R73+0x6c0], R128 ;  /* 0x0006c08049007388 */ /* 0x000be20000000400 */
[----:B------:R-:W-:-:S03]  /*8ac0*/  LEA R63, R63, UR25, 0x1 ;  /* 0x000000193f3f7c11 */ /* 0x000fc6000f8e08ff */
[----:B------:R-:W-:Y:S01]  /*8ad0*/  STS.U16 [R150+0x700], R143 ;  /* 0x0007008f96007388 */ /* 0x000fe20000000400 */
[----:B------:R-:W1:Y:S01]  /*8ae0*/  MUFU.EX2 R77, R77 ;  /* 0x0000004d004d7308 */ /* 0x000e620000000800 */
[----:B0-----:R-:W-:Y:S02]  /*8af0*/  FMUL.FTZ R102, R65, R62 ;  /* 0x0000003e41667220 */ /* 0x001fe40000410000 */
[----:B------:R-:W-:Y:S01]  /*8b00*/  STS.U16 [R69+0x740], R146 ;  /* 0x0007409245007388 */ /* 0x000fe20000000400 */
[C---:B------:R-:W-:Y:S01]  /*8b10*/  IADD3 R177, PT, PT, R183.reuse, 0x200, RZ ;  /* 0x00000200b7b17810 */ /* 0x040fe20007ffe0ff */
[C---:B--2---:R-:W-:Y:S02]  /*8b20*/  FMUL.FTZ R129, R166.reuse, R129 ;  /* 0x00000081a6817220 */ /* 0x044fe40000410000 */
[----:B------:R0:W-:Y:S01]  /*8b30*/  STS.U16 [R66+0x780], R145 ;  /* 0x0007809142007388 */ /* 0x0001e20000000400 */
[----:B-----5:R-:W-:Y:S01]  /*8b40*/  FMUL.FTZ R128, R166, R141 ;  /* 0x0000008da6807220 */ /* 0x020fe20000410000 */
[C---:B------:R-:W-:Y:S01]  /*8b50*/  FMUL.FTZ R123, R160.reuse, R134 ;  /* 0x00000086a07b7220 */ /* 0x040fe20000410000 */
[----:B------:R-:W-:Y:S01]  /*8b60*/  FMUL.FTZ R122, R160, R133 ;  /* 0x00000085a07a7220 */ /* 0x000fe20000410000 */
[----:B------:R-:W-:Y:S01]  /*8b70*/  STS.U16 [R155+0x7c0], R144 ;  /* 0x0007c0909b007388 */ /* 0x000fe20000000400 */
[----:B------:R-:W-:Y:S01]  /*8b80*/  ISETP.NE.AND P0, PT, R183, RZ, PT ;  /* 0x000000ffb700720c */ /* 0x000fe20003f05270 */
[----:B------:R-:W-:Y:S01]  /*8b90*/  NOP ;  /* 0x0000000000007918 */ /* 0x000fe20000000000 */
[----:B------:R-:W-:Y:S01]  /*8ba0*/  MOV R62, UR26 ;  /* 0x0000001a003e7c02 */ /* 0x000fe20008000f00 */
[----:B------:R-:W2:Y:S01]  /*8bb0*/  LDS.U16 R180, [R63+0x2] ;  /* 0x000002003fb47984 */ /* 0x000ea20000000400 */
[----:B----4-:R-:W-:-:S03]  /*8bc0*/  FMUL.FTZ R131, R173, R131 ;  /* 0x00000083ad837220 */ /* 0x010fc60000410000 */
[----:B------:R-:W4:Y:S01]  /*8bd0*/  LDS.U16 R178, [R63+0x6] ;  /* 0x000006003fb27984 */ /* 0x000f220000000400 */
[----:B------:R-:W-:-:S03]  /*8be0*/  FMUL.FTZ R130, R173, R130 ;  /* 0x00000082ad827220 */ /* 0x000fc60000410000 */
[----:B------:R-:W5:Y:S01]  /*8bf0*/  LDS.U16 R176, [R63+0xa] ;  /* 0x00000a003fb07984 */ /* 0x000f620000000400 */
[----:B------:R-:W-:-:S03]  /*8c00*/  SEL R62, R62, R177, !P0 ;  /* 0x000000b13e3e7207 */ /* 0x000fc60004000000 */
        /* <DEDUP_REMOVED lines=13> */
[----:B------:R-:W5:Y:S04]  /*8ce0*/  LDS.U16 R181, [R63] ;  /* 0x000000003fb57984 */ /* 0x000f680000000400 */
        /* <DEDUP_REMOVED lines=15> */
[----:B------:R-:W-:Y:S01]  /*8de0*/  MUFU.SIN R116, R108 ;  /* 0x0000006c00747308 */ /* 0x000fe20000000400 */
[----:B-1----:R-:W-:Y:S01]  /*8df0*/  FMUL.FTZ R115, R77, R64 ;  /* 0x000000404d737220 */ /* 0x002fe20000410000 */
[----:B------:R-:W-:-:S06]  /*8e00*/  FMUL.FTZ R64, R142, R97 ;  /* 0x000000618e407220 */ /* 0x000fcc0000410000 */
[----:B------:R-:W-:Y:S01]  /*8e10*/  MUFU.COS R117, R108 ;  /* 0x0000006c00757308 */ /* 0x000fe20000000000 */
[C---:B------:R-:W-:Y:S01]  /*8e20*/  FMUL.FTZ R76, R142.reuse, R94 ;  /* 0x0000005e8e4c7220 */ /* 0x040fe20000410000 */
[----:B------:R-:W-:-:S06]  /*8e30*/  FMUL.FTZ R74, R142, R91 ;  /* 0x0000005b8e4a7220 */ /* 0x000fcc0000410000 */
[----:B------:R-:W-:Y:S01]  /*8e40*/  MUFU.SIN R112, R109 ;  /* 0x0000006d00707308 */ /* 0x000fe20000000400 */
[C---:B------:R-:W-:Y:S01]  /*8e50*/  FMUL.FTZ R78, R142.reuse, R88 ;  /* 0x000000588e4e7220 */ /* 0x040fe20000410000 */
[----:B------:R-:W-:-:S06]  /*8e60*/  FMUL.FTZ R68, R142, R87 ;  /* 0x000000578e447220 */ /* 0x000fcc0000410000 */
[----:B------:R-:W-:Y:S01]  /*8e70*/  MUFU.COS R113, R109 ;  /* 0x0000006d00717308 */ /* 0x000fe20000000000 */
[C---:B------:R-:W-:Y:S01]  /*8e80*/  FMUL.FTZ R70, R142.reuse, R85 ;  /* 0x000000558e467220 */ /* 0x040fe20000410000 */
[----:B0-----:R-:W-:-:S06]  /*8e90*/  FMUL.FTZ R66, R142, R83 ;  /* 0x000000538e427220 */ /* 0x001fcc0000410000 */
[----:B------:R-:W-:Y:S08]  /*8ea0*/  MUFU.SIN R108, R135 ;  /* 0x00000087006c7308 */ /* 0x000ff00000000400 */
[----:B------:R-:W-:Y:S08]  /*8eb0*/  MUFU.COS R109, R135 ;  /* 0x00000087006d7308 */ /* 0x000ff00000000000 */
[----:B------:R0:W1:Y:S01]  /*8ec0*/  MUFU.COS R135, R138 ;  /* 0x0000008a00877308 */ /* 0x0000620000000000 */
[----:B------:R-:W-:-:S07]  /*8ed0*/  FMUL.FTZ R67, R142, R86 ;  /* 0x000000568e437220 */ /* 0x000fce0000410000 */
[----:B------:R-:W2:Y:S01]  /*8ee0*/  MUFU.EX2 R64, R64 ;  /* 0x0000004000407308 */ /* 0x000ea20000000800 */
[----:B0-----:R-:W-:Y:S01]  /*8ef0*/  FMUL.FTZ R138, R82, UR48 ;  /* 0x00000030528a7c20 */ /* 0x001fe20008410000 */
[----:B------:R-:W-:Y:S01]  /*8f00*/  FMUL.FTZ R142, R142, R82 ;  /* 0x000000528e8e7220 */ /* 0x000fe20000410000 */
[----:B---3--:R-:W-:-:S05]  /*8f10*/  R2UR UR49, R60 ;  /* 0x000000003c3172ca */ /* 0x008fca00000e0000 */
[----:B------:R-:W0:Y:S01]  /*8f20*/  MUFU.EX2 R76, R76 ;  /* 0x0000004c004c7308 */ /* 0x000e220000000800 */
[----:B------:R-:W-:-:S07]  /*8f30*/  FMUL.RZ R138, R138, 0.15915493667125701904 ;  /* 0x3e22f9838a8a7820 */ /* 0x000fce000040c000 */
[----:B------:R-:W3:Y:S01]  /*8f40*/  MUFU.EX2 R74, R74 ;  /* 0x0000004a004a7308 */ /* 0x000ee20000000800 */
[----:B-1----:R-:W-:-:S07]  /*8f50*/  FMUL.FTZ R103, R65, R135 ;  /* 0x0000008741677220 */ /* 0x002fce0000410000 */
[----:B------:R-:W1:Y:S08]  /*8f60*/  MUFU.EX2 R78, R78 ;  /* 0x0000004e004e7308 */ /* 0x000e700000000800 */
[----:B------:R-:W1:Y:S08]  /*8f70*/  MUFU.EX2 R68, R68 ;  /* 0x0000004400447308 */ /* 0x000e700000000800 */
[----:B------:R-:W1:Y:S08]  /*8f80*/  MUFU.EX2 R70, R70 ;  /* 0x0000004600467308 */ /* 0x000e700000000800 */
[----:B------:R-:W1:Y:S01]  /*8f90*/  MUFU.EX2 R66, R66 ;  /* 0x0000004200427308 */ /* 0x000e620000000800 */
[----:B------:R-:W-:Y:S01]  /*8fa0*/  R2UR UR36, R61 ;  /* 0x000000003d2472ca */ /* 0x000fe200000e0000 */
[C---:B--2---:R-:W-:Y:S01]  /*8fb0*/  FMUL.FTZ R126, R64.reuse, R126 ;  /* 0x0000007e407e7220 */ /* 0x044fe20000410000 */
[----:B------:R-:W-:Y:S01]  /*8fc0*/  ISETP.NE.AND P2, PT, R183, 0x7f, PT ;  /* 0x0000007fb700780c */ /* 0x000fe20003f45270 */
[----:B------:R-:W-:-:S04]  /*8fd0*/  FMUL.FTZ R127, R64, R127 ;  /* 0x0000007f407f7220 */ /* 0x000fc80000410000 */
[----:B------:R-:W-:Y:S01]  /*8fe0*/  MUFU.SIN R147, R138 ;  /* 0x0000008a00937308 */ /* 0x000fe20000000400 */
[----:B------:R-:W-:Y:S02]  /*8ff0*/  LEA R62, R62, UR25, 0x3 ;  /* 0x000000193e3e7c11 */ /* 0x000fe4000f8e18ff */
[----:B------:R-:W-:-:S05]  /*9000*/  SHF.L.U32 R180, R180, 0x10, RZ ;  /* 0x00000010b4b47819 */ /* 0x000fca00000006ff */
[----:B------:R2:W-:Y:S01]  /*9010*/  MUFU.COS R65, R138 ;  /* 0x0000008a00417308 */ /* 0x0005e20000000000 */
[----:B----4-:R-:W-:Y:S02]  /*9020*/  SHF.L.U32 R178, R178, 0x10, RZ ;  /* 0x00000010b2b27819 */ /* 0x010fe400000006ff */
[----:B-----5:R-:W-:-:S05]  /*9030*/  SHF.L.U32 R176, R176, 0x10, RZ ;  /* 0x00000010b0b07819 */ /* 0x020fca00000006ff */
[----:B------:R-:W4:Y:S01]  /*9040*/  MUFU.EX2 R142, R142 ;  /* 0x0000008e008e7308 */ /* 0x000f220000000800 */
[----:B------:R-:W-:Y:S02]  /*9050*/  SHF.L.U32 R174, R174, 0x10, RZ ;  /* 0x00000010aeae7819 */ /* 0x000fe400000006ff */
[----:B------:R-:W-:-:S05]  /*9060*/  SHF.L.U32 R172, R172, 0x10, RZ ;  /* 0x00000010acac7819 */ /* 0x000fca00000006ff */
[----:B------:R-:W5:Y:S01]  /*9070*/  MUFU.EX2 R67, R67 ;  /* 0x0000004300437308 */ /* 0x000f620000000800 */
        /* <DEDUP_REMOVED lines=10> */
[----:B------:R-:W-:Y:S01]  /*9120*/  SHF.L.U32 R150, R150, 0x10, RZ ;  /* 0x0000001096967819 */ /* 0x000fe200000006ff */
[C---:B0-----:R-:W-:Y:S01]  /*9130*/  FMUL.FTZ R125, R76.reuse, R140 ;  /* 0x0000008c4c7d7220 */ /* 0x041fe20000410000 */
[----:B------:R-:W-:Y:S01]  /*9140*/  FMUL.FTZ R124, R76, R137 ;  /* 0x000000894c7c7220 */ /* 0x000fe20000410000 */
[----:B------:R-:W-:Y:S01]  /*9150*/  FMUL.FTZ R121, R72, R132 ;  /* 0x0000008448797220 */ /* 0x000fe20000410000 */
[C---:B---3--:R-:W-:Y:S01]  /*9160*/  FMUL.FTZ R119, R74.reuse, R119 ;  /* 0x000000774a777220 */ /* 0x048fe20000410000 */
[----:B------:R-:W-:Y:S01]  /*9170*/  FMUL.FTZ R118, R74, R118 ;  /* 0x000000764a767220 */ /* 0x000fe20000410000 */
[C---:B-1----:R-:W-:Y:S01]  /*9180*/  FMUL.FTZ R113, R78.reuse, R113 ;  /* 0x000000714e717220 */ /* 0x042fe20000410000 */
[----:B------:R-:W-:Y:S01]  /*9190*/  FMUL.FTZ R112, R78, R112 ;  /* 0x000000704e707220 */ /* 0x000fe20000410000 */
[C---:B------:R-:W-:Y:S01]  /*91a0*/  FMUL.FTZ R111, R68.reuse, R111 ;  /* 0x0000006f446f7220 */ /* 0x040fe20000410000 */
[----:B------:R-:W-:Y:S01]  /*91b0*/  FMUL.FTZ R110, R68, R110 ;  /* 0x0000006e446e7220 */ /* 0x000fe20000410000 */
[C---:B------:R-:W-:Y:S01]  /*91c0*/  FMUL.FTZ R105, R70.reuse, R105 ;  /* 0x0000006946697220 */ /* 0x040fe20000410000 */
[----:B------:R-:W-:Y:S01]  /*91d0*/  FMUL.FTZ R104, R70, R104 ;  /* 0x0000006846687220 */ /* 0x000fe20000410000 */
[C---:B------:R-:W-:Y:S01]  /*91e0*/  FMUL.FTZ R101, R66.reuse, R139 ;  /* 0x0000008b42657220 */ /* 0x040fe20000410000 */
        /* <DEDUP_REMOVED lines=13> */
[----:B0-----:R-:W-:Y:S01]  /*92c0*/  FMUL.FTZ R62, R178, UR49 ;  /* 0x00000031b23e7c20 */ /* 0x001fe20008410000 */
        /* <DEDUP_REMOVED lines=37> */
[C---:B----4-:R-:W-:Y:S01]  /*9520*/  FMUL.FTZ R148, R142.reuse, R65 ;  /* 0x000000418e947220 */ /* 0x050fe20000410000 */
[----:B------:R-:W-:Y:S01]  /*9530*/  FMUL.FTZ R147, R142, R147 ;  /* 0x000000938e937220 */ /* 0x000fe20000410000 */
[C---:B------:R-:W-:Y:S01]  /*9540*/  FMUL.FTZ R117, R75.reuse, R117 ;  /* 0x000000754b757220 */ /* 0x040fe20000410000 */
[----:B------:R-:W-:Y:S01]  /*9550*/  FMUL.FTZ R116, R75, R116 ;  /* 0x000000744b747220 */ /* 0x000fe20000410000 */
[----:B------:R-:W-:Y:S01]  /*9560*/  FMUL.FTZ R114, R77, R114 ;  /* 0x000000724d727220 */ /* 0x000fe20000410000 */
[C---:B-----5:R-:W-:Y:S01]  /*9570*/  FMUL.FTZ R109, R67.reuse, R109 ;  /* 0x0000006d436d7220 */ /* 0x060fe20000410000 */
        /* <DEDUP_REMOVED lines=20> */
[----:B------:R-:W-:Y:S02]  /*96c0*/  MOV R106, 0x3f800000 ;  /* 0x3f800000006a7802 */ /* 0x000fe40000000f00 */
[----:B------:R-:W-:-:S06]  /*96d0*/  MOV R107, RZ ;  /* 0x000000ff006b7202 */ /* 0x000fcc0000000f00 */
[----:B------:R-:W-:Y:S05]  /*96e0*/  BRA.U !UP0, `(.L_x_1238) ;  /* 0x0000000108207547 */ /* 0x000fea000b800000 */
[----:B------:R-:W-:-:S04]  /*96f0*/  USHF.L.U32 UR26, UR16, 0x8, URZ ;  /* 0x00000008101a7899 */ /* 0x000fc800080006ff */
[----:B------:R-:W-:-:S04]  /*9700*/  ULOP3.LUT UR26, UR26, 0x100, URZ, 0xc0, !UPT ;  /* 0x000001001a1a7892 */ /* 0x000fc8000f8ec0ff */
[----:B------:R-:W-:-:S04]  /*9710*/  UIADD3 UR26, UPT, UPT, UR26, UR8, URZ ;  /* 0x000000081a1a7290 */ /* 0x000fc8000fffe0ff */
[----:B------:R-:W-:-:S09]  /*9720*/  ULEA UR26, UR26, UR25, 0x3 ;  /* 0x000000191a1a7291 */ /* 0x000fd2000f8e18ff */
[----:B------:R-:W1:Y:S01]  /*9730*/  LDS.64 R106, [UR26+0x7780] ;  /* 0x0077801aff6a7984 */ /* 0x000e620008000a00 */
[----:B------:R-:W-:Y:S05]  /*9740*/  BRA `(.L_x_1238) ;  /* 0x0000000000087947 */ /* 0x000fea0003800000 */
.L_x_1237:
[----:B------:R-:W-:-:S06]  /*9750*/  LEA R106, R183, UR25, 0x3 ;  /* 0x00000019b76a7c11 */ /* 0x000fcc000f8e18ff */
[----:B------:R-:W0:Y:S02]  /*9760*/  LDS.64 R106, [R106+0x8788] ;  /* 0x008788006a6a7984 */ /* 0x000e240000000a00 */
.L_x_1238:
[----:B------:R-:W-:Y:S05]  /*9770*/  BSYNC.RECONVERGENT B0 ;  /* 0x0000000000007941 */ /* 0x000fea0003800200 */
.L_x_1236:
        /* <DEDUP_REMOVED lines=188> */
[C---:B---3--:R-:W-:Y:S01]  /*a340*/  FMUL.FTZ R191, R69.reuse, R186 ;  /* 0x000000ba45bf7220 */ /* 0x048fe20000410000 */
        /* <DEDUP_REMOVED lines=32> */
[C---:B------:R-:W-:Y:S01]  /*a550*/  FMUL.FTZ R185, R73.reuse, R185 ;  /* 0x000000b949b97220 */ /* 0x040fe20000410000 */
[----:B------:R-:W-:Y:S02]  /*a560*/  @P5 FADD.FTZ R74, R74, R187 ;  /* 0x000000bb4a4a5221 */ /* 0x000fe40000010000 */
[----:B------:R-:W2:Y:S01]  /*a570*/  SHFL.UP PT, R187, R75, 0x2, RZ ;  /* 0x044000004bbb7989 */ /* 0x000ea200000e00ff */
[-C--:B0-----:R-:W-:Y:S01]  /*a580*/  @P5 FFMA.FTZ R72, R72, R184.reuse, R185 ;  /* 0x000000b848485223 */ /* 0x081fe200000100b9 */
[----:B------:R-:W-:Y:S02]  /*a590*/  @P5 FFMA.FTZ R73, R73, R184, -R186 ;  /* 0x000000b849495223 */ /* 0x000fe400000108ba */
[----:B------:R-:W0:Y:S04]  /*a5a0*/  SHFL.UP PT, R186, R74, 0x2, RZ ;  /* 0x044000004aba7989 */ /* 0x000e2800000e00ff */
[----:B------:R-:W3:Y:S04]  /*a5b0*/  SHFL.UP PT, R185, R72, 0x2, RZ ;  /* 0x0440000048b97989 */ /* 0x000ee800000e00ff */
[----:B------:R-:W4:Y:S01]  /*a5c0*/  SHFL.UP PT, R184, R73, 0x2, RZ ;  /* 0x0440000049b87989 */ /* 0x000f2200000e00ff */
[-C--:B--2---:R-:W-:Y:S01]  /*a5d0*/  FMUL.FTZ R189, R73, R187.reuse ;  /* 0x000000bb49bd7220 */ /* 0x084fe20000410000 */
[----:B------:R-:W-:-:S03]  /*a5e0*/  FMUL.FTZ R188, R72, R187 ;  /* 0x000000bb48bc7220 */ /* 0x000fc60000410000 */
[CC--:B0-----:R-:W-:Y:S01]  /*a5f0*/  FFMA.FTZ R190, R72.reuse, R186.reuse, R189 ;  /* 0x000000ba48be7223 */ /* 0x0c1fe200000100bd */
[C---:B------:R-:W-:Y:S01]  /*a600*/  FFMA.FTZ R189, R73.reuse, R186, -R188 ;  /* 0x000000ba49bd7223 */ /* 0x040fe200000108bc */
[-C--:B---3--:R-:W-:Y:S02]  /*a610*/  FMUL.FTZ R187, R73, R185.reuse ;  /* 0x000000b949bb7220 */ /* 0x088fe40000410000 */
[----:B------:R-:W-:Y:S01]  /*a620*/  @P4 FADD.FTZ R75, R75, R190 ;  /* 0x000000be4b4b4221 */ /* 0x000fe20000010000 */
[----:B------:R-:W-:Y:S01]  /*a630*/  FMUL.FTZ R186, R72, R185 ;  /* 0x000000b948ba7220 */ /* 0x000fe20000410000 */
        /* <DEDUP_REMOVED lines=35> */
.L_x_1361:
        /* <DEDUP_REMOVED lines=13> */
.L_x_1364:
[----:B------:R-:W-:-:S03]  /*a940*/  UMOV UR26, 0xffffffff ;  /* 0xffffffff001a7882 */ /* 0x000fc60000000000 */
[----:B------:R-:W-:Y:S05]  /*a950*/  BRA.DIV UR26, `(.L_x_1242) ;  /* 0x000000921ab47947 */ /* 0x000fea000b800000 */
.L_x_1367:
[----:B------:R-:W-:-:S03]  /*a960*/  UMOV UR26, 0xffffffff ;  /* 0xffffffff001a7882 */ /* 0x000fc60000000000 */
[----:B------:R-:W-:Y:S05]  /*a970*/  BRA.DIV UR26, `(.L_x_1243) ;  /* 0x000000921ad47947 */ /* 0x000fea000b800000 */
.L_x_1370:
[----:B------:R-:W-:-:S03]  /*a980*/  UMOV UR26, 0xffffffff ;  /* 0xffffffff001a7882 */ /* 0x000fc60000000000 */
[----:B------:R-:W-:Y:S05]  /*a990*/  BRA.DIV UR26, `(.L_x_1244) ;  /* 0x000000921af47947 */ /* 0x000fea000b800000 */
.L_x_1373:
        /* <DEDUP_REMOVED lines=10> */
.L_x_1383:
        /* <DEDUP_REMOVED lines=45> */
.L_x_1239:
[----:B---3--:R-:W3:Y:S01]  /*ad10*/  S2R R183, SR_TID.X ;  /* 0x0000000000b77919 */ /* 0x008ee20000002100 */
[----:B------:R-:W-:Y:S05]  /*ad20*/  WARPSYNC.ALL ;  /* 0x0000000000007948 */ /* 0x000fea0003800000 */
[----:B---3--:R-:W-:Y:S01]  /*ad30*/  LOP3.LUT P0, RZ, R183, 0x1f, RZ, 0xc0, !PT ;  /* 0x0000001fb7ff7812 */ /* 0x008fe2000780c0ff */
[CC--:B012---:R-:W-:Y:S01]  /*ad40*/  FMUL.FTZ R61, R147.reuse, R107.reuse ;  /* 0x0000006b933d7220 */ /* 0x0c7fe20000410000 */
[----:B------:R-:W-:Y:S01]  /*ad50*/  FMUL.FTZ R224, R150, UR36 ;  /* 0x0000002496e07c20 */ /* 0x000fe20008410000 */
[C---:B------:R-:W-:Y:S01]  /*ad60*/  FMUL.FTZ R60, R148.reuse, R107 ;  /* 0x0000006b943c7220 */ /* 0x040fe20000410000 */
[----:B------:R-:W-:Y:S01]  /*ad70*/  FMUL.FTZ R63, R147, R149 ;  /* 0x00000095933f7220 */ /* 0x000fe20000410000 */
[-C--:B------:R-:W-:Y:S01]  /*ad80*/  FFMA.FTZ R61, R148, R106.reuse, -R61 ;  /* 0x0000006a943d7223 */ /* 0x080fe2000001083d */
[----:B------:R-:W-:Y:S01]  /*ad90*/  FFMA.FTZ R224, R151, UR49, -R224 ;  /* 0x0000003197e07c23 */ /* 0x000fe200080108e0 */
[----:B------:R-:W-:Y:S01]  /*ada0*/  FFMA.FTZ R60, -R147, R106, -R60 ;  /* 0x0000006a933c7223 */ /* 0x000fe2000001093c */
[----:B------:R-:W-:Y:S01]  /*adb0*/  FMUL.FTZ R200, R152, UR36 ;  /* 0x0000002498c87c20 */ /* 0x000fe20008410000 */
[----:B------:R-:W-:Y:S01]  /*adc0*/  FMUL.FTZ R64, R100, R61 ;  /* 0x0000003d64407220 */ /* 0x000fe20000410000 */
[----:B------:R-:W-:Y:S01]  /*add0*/  FMUL.FTZ R62, R2, R224 ;  /* 0x000000e0023e7220 */ /* 0x000fe20000410000 */
[----:B------:R-:W-:Y:S01]  /*ade0*/  FMUL.FTZ R190, R154, UR36 ;  /* 0x000000249abe7c20 */ /* 0x000fe20008410000 */
[----:B------:R-:W-:Y:S01]  /*adf0*/  FFMA.FTZ R200, R153, UR49, -R200 ;  /* 0x0000003199c87c23 */ /* 0x000fe200080108c8 */
[----:B------:R-:W-:Y:S01]  /*ae00*/  FFMA.FTZ R65, R101, R60, -R64 ;  /* 0x0000003c65417223 */ /* 0x000fe20000010840 */
[----:B------:R-:W-:Y:S01]  /*ae10*/  FMUL.FTZ R64, R147, R62 ;  /* 0x0000003e93407220 */ /* 0x000fe20000410000 */
[----:B------:R-:W-:Y:S01]  /*ae20*/  FMUL.FTZ R60, R100, R60 ;  /* 0x0000003c643c7220 */ /* 0x000fe20000410000 */
[C---:B------:R-:W-:Y:S01]  /*ae30*/  FFMA.FTZ R62, R148.reuse, R62, R63 ;  /* 0x0000003e943e7223 */ /* 0x040fe2000001003f */
[----:B------:R-:W-:Y:S01]  /*ae40*/  FFMA.FTZ R190, R155, UR49, -R190 ;  /* 0x000000319bbe7c23 */ /* 0x000fe200080108be */
[----:B------:R-:W-:Y:S01]  /*ae50*/  FFMA.FTZ R63, R148, R149, -R64 ;  /* 0x00000095943f7223 */ /* 0x000fe20000010840 */
[----:B------:R-:W-:Y:S01]  /*ae60*/  FFMA.FTZ R60, R101, R61, R60 ;  /* 0x0000003d653c7223 */ /* 0x000fe2000001003c */
[----:B------:R-:W-:Y:S01]  /*ae70*/  FMUL.FTZ R64, R102, R65 ;  /* 0x0000004166407220 */ /* 0x000fe20000410000 */
[----:B------:R-:W-:Y:S01]  /*ae80*/  FFMA.FTZ R62, R3, R200, R62 ;  /* 0x000000c8033e7223 */ /* 0x000fe2000001003e */
[----:B------:R-:W-:Y:S01]  /*ae90*/  FADD.FTZ R63, R146, R63 ;  /* 0x0000003f923f7221 */ /* 0x000fe20000010000 */
[-C--:B------:R-:W-:Y:S01]  /*aea0*/  FMUL.FTZ R66, R102, R60.reuse ;  /* 0x0000003c66427220 */ /* 0x080fe20000410000 */
[C---:B------:R-:W-:Y:S01]  /*aeb0*/  FFMA.FTZ R64, R103.reuse, R60, R64 ;  /* 0x0000003c67407223 */ /* 0x040fe20000010040 */
[C---:B------:R-:W-:Y:S01]  /*aec0*/  FMUL.FTZ R60, R100.reuse, R62 ;  /* 0x0000003e643c7220 */ /* 0x040fe20000410000 */
[----:B------:R-:W-:Y:S01]  /*aed0*/  FMUL.FTZ R61, R100, R63 ;  /* 0x0000003f643d7220 */ /* 0x000fe20000410000 */
[----:B------:R-:W-:Y:S01]  /*aee0*/  FFMA.FTZ R66, R103, R65, -R66 ;  /* 0x0000004167427223 */ /* 0x000fe20000010842 */
[C---:B------:R-:W-:Y:S01]  /*aef0*/  FMUL.FTZ R65, R104.reuse, R64 ;  /* 0x0000004068417220 */ /* 0x040fe20000410000 */
[C---:B------:R-:W-:Y:S01]  /*af00*/  FFMA.FTZ R60, R101.reuse, R63, -R60 ;  /* 0x0000003f653c7223 */ /* 0x040fe2000001083c */
[----:B------:R-:W-:Y:S01]  /*af10*/  FFMA.FTZ R61, R101, R62, R61 ;  /* 0x0000003e653d7223 */ /* 0x000fe2000001003d */
[-C--:B------:R-:W-:Y:S01]  /*af20*/  FMUL.FTZ R62, R104, R66.reuse ;  /* 0x00000042683e7220 */ /* 0x080fe20000410000 */
[----:B------:R-:W-:Y:S01]  /*af30*/  FFMA.FTZ R65, R105, R66, -R65 ;  /* 0x0000004269417223 */ /* 0x000fe20000010841 */
[----:B------:R-:W-:Y:S01]  /*af40*/  FADD.FTZ R60, R145, R60 ;  /* 0x0000003c913c7221 */ /* 0x000fe20000010000 */
[----:B------:R-:W-:Y:S01]  /*af50*/  FFMA.FTZ R61, R4, R190, R61 ;  /* 0x000000be043d7223 */ /* 0x000fe2000001003d */
[----:B------:R-:W-:Y:S01]  /*af60*/  FFMA.FTZ R63, R105, R64, R62 ;  /* 0x00000040693f7223 */ /* 0x000fe2000001003e */
[----:B------:R-:W-:Y:S01]  /*af70*/  FMUL.FTZ R66, R156, UR36 ;  /* 0x000000249c427c20 */ /* 0x000fe20008410000 */
[CC--:B------:R-:W-:Y:S01]  /*af80*/  FMUL.FTZ R62, R102.reuse, R60.reuse ;  /* 0x0000003c663e7220 */ /* 0x0c0fe20000410000 */
[----:B------:R-:W-:Y:S01]  /*af90*/  FMUL.FTZ R64, R102, R61 ;  /* 0x0000003d66407220 */ /* 0x000fe20000410000 */
[C---:B------:R-:W-:Y:S01]  /*afa0*/  FMUL.FTZ R70, R108.reuse, R63 ;  /* 0x0000003f6c467220 */ /* 0x040fe20000410000 */
[----:B------:R-:W-:Y:S01]  /*afb0*/  FMUL.FTZ R68, R108, R65 ;  /* 0x000000416c447220 */ /* 0x000fe20000410000 */
[----:B------:R-:W-:Y:S01]  /*afc0*/  FFMA.FTZ R62, R103, R61, R62 ;  /* 0x0000003d673e7223 */ /* 0x000fe2000001003e */
[----:B------:R-:W-:Y:S01]  /*afd0*/  FFMA.FTZ R189, R157, UR49, -R66 ;  /* 0x000000319dbd7c23 */ /* 0x000fe20008010842 */
[----:B------:R-:W-:Y:S01]  /*afe0*/  FFMA.FTZ R70, R109, R65, -R70 ;  /* 0x000000416d467223 */ /* 0x000fe20000010846 */
[----:B------:R-:W-:Y:S01]  /*aff0*/  FFMA.FTZ R61, R103, R60, -R64 ;  /* 0x0000003c673d7223 */ /* 0x000fe20000010840 */
[----:B------:R-:W-:Y:S01]  /*b000*/  BAR.SYNC.DEFER_BLOCKING 0x0 ;  /* 0x0000000000007b1d */ /* 0x000fe20000010000 */
[----:B------:R-:W-:Y:S01]  /*b010*/  FFMA.FTZ R68, R109, R63, R68 ;  /* 0x0000003f6d447223 */ /* 0x000fe20000010044 */
[----:B------:R-:W-:Y:S01]  /*b020*/  FFMA.FTZ R62, R5, R189, R62 ;  /* 0x000000bd053e7223 */ /* 0x000fe2000001003e */
[----:B------:R-:W-:Y:S01]  /*b030*/  FMUL.FTZ R64, R110, R70 ;  /* 0x000000466e407220 */ /* 0x000fe20000410000 */
[----:B------:R-:W-:Y:S01]  /*b040*/  FADD.FTZ R61, R144, R61 ;  /* 0x0000003d903d7221 */ /* 0x000fe20000010000 */
[----:B------:R-:W-:Y:S01]  /*b050*/  FMUL.FTZ R65, R110, R68 ;  /* 0x000000446e417220 */ /* 0x000fe20000410000 */
[C---:B------:R-:W-:Y:S01]  /*b060*/  FMUL.FTZ R60, R104.reuse, R62 ;  /* 0x0000003e683c7220 */ /* 0x040fe20000410000 */
[C---:B------:R-:W-:Y:S01]  /*b070*/  FFMA.FTZ R64, R111.reuse, R68, R64 ;  /* 0x000000446f407223 */ /* 0x040fe20000010040 */
[-C--:B------:R-:W-:Y:S01]  /*b080*/  FMUL.FTZ R63, R104, R61.reuse ;  /* 0x0000003d683f7220 */ /* 0x080fe20000410000 */
[----:B------:R-:W-:Y:S01]  /*b090*/  FMUL.FTZ R188, R158, UR36 ;  /* 0x000000249ebc7c20 */ /* 0x000fe20008410000 */
[----:B------:R-:W-:Y:S01]  /*b0a0*/  FFMA.FTZ R65, R111, R70, -R65 ;  /* 0x000000466f417223 */ /* 0x000fe20000010841 */
[C---:B------:R-:W-:Y:S01]  /*b0b0*/  FFMA.FTZ R60, R105.reuse, R61, -R60 ;  /* 0x0000003d693c7223 */ /* 0x040fe2000001083c */
[----:B------:R-:W-:Y:S01]  /*b0c0*/  FFMA.FTZ R63, R105, R62, R63 ;  /* 0x0000003e693f7223 */ /* 0x000fe2000001003f */
[C---:B------:R-:W-:Y:S01]  /*b0d0*/  FMUL.FTZ R66, R112.reuse, R64 ;  /* 0x0000004070427220 */ /* 0x040fe20000410000 */
[----:B------:R-:W-:Y:S01]  /*b0e0*/  FFMA.FTZ R188, R159, UR49, -R188 ;  /* 0x000000319fbc7c23 */ /* 0x000fe200080108bc */
[-C--:B------:R-:W-:Y:S01]  /*b0f0*/  FMUL.FTZ R62, R112, R65.reuse ;  /* 0x00000041703e7220 */ /* 0x080fe20000410000 */
[----:B------:R-:W-:Y:S01]  /*b100*/  FADD.FTZ R60, R143, R60 ;  /* 0x0000003c8f3c7221 */ /* 0x000fe20000010000 */
[C---:B------:R-:W-:Y:S01]  /*b110*/  FFMA.FTZ R65, R113.reuse, R65, -R66 ;  /* 0x0000004171417223 */ /* 0x040fe20000010842 */
[----:B------:R-:W-:Y:S01]  /*b120*/  FFMA.FTZ R63, R6, R188, R63 ;  /* 0x000000bc063f7223 */ /* 0x000fe2000001003f */
[----:B------:R-:W-:Y:S01]  /*b130*/  FFMA.FTZ R61, R113, R64, R62 ;  /* 0x00000040713d7223 */ /* 0x000fe2000001003e */
[-C--:B------:R-:W-:Y:S01]  /*b140*/  FMUL.FTZ R62, R108, R60.reuse ;  /* 0x0000003c6c3e7220 */ /* 0x080fe20000410000 */
[----:B------:R-:W-:Y:S01]  /*b150*/  FMUL.FTZ R68, R114, R65 ;  /* 0x0000004172447220 */ /* 0x000fe20000410000 */
[----:B------:R-:W-:Y:S01]  /*b160*/  FMUL.FTZ R64, R108, R63 ;  /* 0x0000003f6c407220 */ /* 0x000fe20000410000 */
[----:B------:R-:W-:Y:S01]  /*b170*/  FMUL.FTZ R70, R114, R61 ;  /* 0x0000003d72467220 */ /* 0x000fe20000410000 */
[----:B------:R-:W-:Y:S01]  /*b180*/  FFMA.FTZ R62, R109, R63, R62 ;  /* 0x0000003f6d3e7223 */ /* 0x000fe2000001003e */
[----:B------:R-:W-:Y:S01]  /*b190*/  FMUL.FTZ R66, R160, UR36 ;  /* 0x00000024a0427c20 */ /* 0x000fe20008410000 */
[----:B------:R-:W-:Y:S01]  /*b1a0*/  FFMA.FTZ R68, R115, R61, R68 ;  /* 0x0000003d73447223 */ /* 0x000fe20000010044 */
[----:B------:R-:W-:Y:S01]  /*b1b0*/  FFMA.FTZ R63, R109, R60, -R64 ;  /* 0x0000003c6d3f7223 */ /* 0x000fe20000010840 */
[----:B------:R-:W-:Y:S01]  /*b1c0*/  FFMA.FTZ R70, R115, R65, -R70 ;  /* 0x0000004173467223 */ /* 0x000fe20000010846 */
[----:B------:R-:W0:Y:S01]  /*b1d0*/  LDS.64 R60, [R182+0x6378] ;  /* 0x00637800b63c7984 */ /* 0x000e220000000a00 */
[----:B------:R-:W-:Y:S01]  /*b1e0*/  FFMA.FTZ R187, R161, UR49, -R66 ;  /* 0x00000031a1bb7c23 */ /* 0x000fe20008010842 */
[----:B------:R-:W-:Y:S01]  /*b1f0*/  FMUL.FTZ R65, R116, R68 ;  /* 0x0000004474417220 */ /* 0x000fe20000410000 */
[----:B------:R-:W-:Y:S01]  /*b200*/  FADD.FTZ R63, R142, R63 ;  /* 0x0000003f8e3f7221 */ /* 0x000fe20000010000 */
[-C--:B------:R-:W-:Y:S01]  /*b210*/  FMUL.FTZ R64, R116, R70.reuse ;  /* 0x0000004674407220 */ /* 0x080fe20000410000 */
[----:B------:R-:W-:Y:S01]  /*b220*/  FFMA.FTZ R62, R7, R187, R62 ;  /* 0x000000bb073e7223 */ /* 0x000fe2000001003e */
[C---:B------:R-:W-:Y:S01]  /*b230*/  FFMA.FTZ R70, R117.reuse, R70, -R65 ;  /* 0x0000004675467223 */ /* 0x040fe20000010841 */
[-C--:B------:R-:W-:Y:S01]  /*b240*/  FMUL.FTZ R65, R110, R63.reuse ;  /* 0x0000003f6e417220 */ /* 0x080fe20000410000 */
[----:B------:R-:W-:Y:S01]  /*b250*/  FMUL.FTZ R186, R162, UR36 ;  /* 0x00000024a2ba7c20 */ /* 0x000fe20008410000 */
[----:B------:R-:W-:Y:S01]  /*b260*/  FFMA.FTZ R68, R117, R68, R64 ;  /* 0x0000004475447223 */ /* 0x000fe20000010040 */
[-C--:B------:R-:W-:Y:S01]  /*b270*/  FMUL.FTZ R64, R110, R62.reuse ;  /* 0x0000003e6e407220 */ /* 0x080fe20000410000 */
[----:B------:R-:W-:Y:S01]  /*b280*/  FFMA.FTZ R65, R111, R62, R65 ;  /* 0x0000003e6f417223 */ /* 0x000fe20000010041 */
[----:B------:R-:W-:Y:S01]  /*b290*/  FFMA.FTZ R186, R163, UR49, -R186 ;  /* 0x00000031a3ba7c23 */ /* 0x000fe200080108ba */
[----:B------:R-:W-:Y:S01]  /*b2a0*/  FMUL.FTZ R66, R118, R70 ;  /* 0x0000004676427220 */ /* 0x000fe20000410000 */
[----:B------:R-:W-:Y:S01]  /*b2b0*/  FFMA.FTZ R64, R111, R63, -R64 ;  /* 0x0000003f6f407223 */ /* 0x000fe20000010840 */
[----:B------:R-:W-:Y:S01]  /*b2c0*/  FMUL.FTZ R184, R166, UR36 ;  /* 0x00000024a6b87c20 */ /* 0x000fe20008410000 */
[----:B------:R-:W-:Y:S01]  /*b2d0*/  FFMA.FTZ R65, R8, R186, R65 ;  /* 0x000000ba08417223 */ /* 0x000fe20000010041 */
[-C--:B------:R-:W-:Y:S01]  /*b2e0*/  FFMA.FTZ R67, R119, R68.reuse, R66 ;  /* 0x0000004477437223 */ /* 0x080fe20000010042 */
[----:B------:R-:W-:Y:S01]  /*b2f0*/  FADD.FTZ R64, R141, R64 ;  /* 0x000000408d407221 */ /* 0x000fe20000010000 */
[----:B------:R-:W-:Y:S01]  /*b300*/  FMUL.FTZ R68, R118, R68 ;  /* 0x0000004476447220 */ /* 0x000fe20000410000 */
[-C--:B------:R-:W-:Y:S01]  /*b310*/  FMUL.FTZ R63, R112, R65.reuse ;  /* 0x00000041703f7220 */ /* 0x080fe20000410000 */
[----:B------:R-:W-:Y:S01]  /*b320*/  FMUL.FTZ R66, R164, UR36 ;  /* 0x00000024a4427c20 */ /* 0x000fe20008410000 */
[----:B------:R-:W-:Y:S01]  /*b330*/  FMUL.FTZ R62, R112, R64 ;  /* 0x00000040703e7220 */ /* 0x000fe20000410000 */
[----:B------:R-:W-:Y:S01]  /*b340*/  FFMA.FTZ R68, R119, R70, -R68 ;  /* 0x0000004677447223 */ /* 0x000fe20000010844 */
[----:B------:R-:W-:Y:S01]  /*b350*/  FFMA.FTZ R63, R113, R64, -R63 ;  /* 0x00000040713f7223 */ /* 0x000fe2000001083f */
[----:B------:R-:W-:Y:S01]  /*b360*/  FFMA.FTZ R185, R165, UR49, -R66 ;  /* 0x00000031a5b97c23 */ /* 0x000fe20008010842 */
[----:B------:R-:W-:Y:S01]  /*b370*/  FFMA.FTZ R62, R113, R65, R62 ;  /* 0x00000041713e7223 */ /* 0x000fe2000001003e */
[----:B------:R-:W-:Y:S01]  /*b380*/  MOV R65, UR46 ;  /* 0x0000002e00417c02 */ /* 0x000fe20008000f00 */
[----:B------:R-:W-:Y:S01]  /*b390*/  FADD.FTZ R63, R140, R63 ;  /* 0x0000003f8c3f7221 */ /* 0x000fe20000010000 */
[----:B------:R-:W-:Y:S01]  /*b3a0*/  FMUL.FTZ R64, R120, R68 ;  /* 0x0000004478407220 */ /* 0x000fe20000410000 */
[----:B------:R-:W-:Y:S01]  /*b3b0*/  FFMA.FTZ R62, R9, R185, R62 ;  /* 0x000000b9093e7223 */ /* 0x000fe2000001003e */
[----:B------:R-:W-:Y:S01]  /*b3c0*/  ISETP.LE.OR P0, PT, R65, UR16, P0 ;  /* 0x0000001041007c0c */ /* 0x000fe20008703670 */
[C---:B------:R-:W-:Y:S01]  /*b3d0*/  FMUL.FTZ R65, R114.reuse, R63 ;  /* 0x0000003f72417220 */ /* 0x040fe20000410000 */
[-C--:B------:R-:W-:Y:S01]  /*b3e0*/  FFMA.FTZ R66, R121, R67.reuse, R64 ;  /* 0x0000004379427223 */ /* 0x080fe20000010040 */
[-C--:B------:R-:W-:Y:S01]  /*b3f0*/  FMUL.FTZ R64, R114, R62.reuse ;  /* 0x0000003e72407220 */ /* 0x080fe20000410000 */
[----:B------:R-:W-:Y:S01]  /*b400*/  FFMA.FTZ R184, R167, UR49, -R184 ;  /* 0x00000031a7b87c23 */ /* 0x000fe200080108b8 */
[C---:B------:R-:W-:Y:S01]  /*b410*/  FFMA.FTZ R65, R115.reuse, R62, R65 ;  /* 0x0000003e73417223 */ /* 0x040fe20000010041 */
[----:B------:R-:W-:Y:S01]  /*b420*/  FMUL.FTZ R70, R120, R67 ;  /* 0x0000004378467220 */ /* 0x000fe20000410000 */
[----:B------:R-:W-:Y:S01]  /*b430*/  FFMA.FTZ R64, R115, R63, -R64 ;  /* 0x0000003f73407223 */ /* 0x000fe20000010840 */
[----:B------:R-:W-:Y:S01]  /*b440*/  FMUL.FTZ R220, R168, UR36 ;  /* 0x00000024a8dc7c20 */ /* 0x000fe20008410000 */
[C---:B0-----:R-:W-:Y:S01]  /*b450*/  FMUL.FTZ R63, R127.reuse, R60 ;  /* 0x0000003c7f3f7220 */ /* 0x041fe20000410000 */
[-C--:B------:R-:W-:Y:S01]  /*b460*/  FMUL.FTZ R127, R127, R61.reuse ;  /* 0x0000003d7f7f7220 */ /* 0x080fe20000410000 */
[----:B------:R-:W-:Y:S01]  /*b470*/  FFMA.FTZ R65, R10, R184, R65 ;  /* 0x000000b80a417223 */ /* 0x000fe20000010041 */
[----:B------:R-:W-:Y:S01]  /*b480*/  FADD.FTZ R64, R139, R64 ;  /* 0x000000408b407221 */ /* 0x000fe20000010000 */
[C---:B------:R-:W-:Y:S01]  /*b490*/  FFMA.FTZ R63, R126.reuse, R61, R63 ;  /* 0x0000003d7e3f7223 */ /* 0x040fe2000001003f */
[----:B------:R-:W-:Y:S01]  /*b4a0*/  FFMA.FTZ R60, R126, R60, -R127 ;  /* 0x0000003c7e3c7223 */ /* 0x000fe2000001087f */
[C---:B------:R-:W-:Y:S01]  /*b4b0*/  FMUL.FTZ R61, R116.reuse, R65 ;  /* 0x00000041743d7220 */ /* 0x040fe20000410000 */
[----:B------:R-:W-:Y:S01]  /*b4c0*/  FFMA.FTZ R70, R121, R68, -R70 ;  /* 0x0000004479467223 */ /* 0x000fe20000010846 */
[-C--:B------:R-:W-:Y:S01]  /*b4d0*/  FMUL.FTZ R62, R116, R64.reuse ;  /* 0x00000040743e7220 */ /* 0x080fe20000410000 */
[----:B------:R-:W-:Y:S01]  /*b4e0*/  FADD.FTZ R126, RZ, R63 ;  /* 0x0000003fff7e7221 */ /* 0x000fe20000010000 */
[----:B------:R-:W-:Y:S01]  /*b4f0*/  FFMA.FTZ R221, R81, R97, R60 ;  /* 0x0000006151dd7223 */ /* 0x000fe2000001003c */
[C---:B------:R-:W-:Y:S01]  /*b500*/  FFMA.FTZ R63, R117.reuse, R64, -R61 ;  /* 0x00000040753f7223 */ /* 0x040fe2000001083d */
[----:B------:R-:W-:Y:S01]  /*b510*/  FMUL.FTZ R64, R122, R70 ;  /* 0x000000467a407220 */ /* 0x000fe20000410000 */
[----:B------:R-:W-:Y:S01]  /*b520*/  FFMA.FTZ R62, R117, R65, R62 ;  /* 0x00000041753e7223 */ /* 0x000fe2000001003e */
[----:B------:R-:W-:Y:S01]  /*b530*/  FFMA.FTZ R220, R169, UR49, -R220 ;  /* 0x00000031a9dc7c23 */ /* 0x000fe200080108dc */
[C---:B------:R-:W-:Y:S01]  /*b540*/  FMUL.FTZ R60, R130.reuse, R126 ;  /* 0x0000007e823c7220 */ /* 0x040fe20000410000 */
[-C--:B------:R-:W-:Y:S01]  /*b550*/  FMUL.FTZ R61, R130, R221.reuse ;  /* 0x000000dd823d7220 */ /* 0x080fe20000410000 */
[----:B------:R-:W-:Y:S01]  /*b560*/  FFMA.FTZ R67, R123, R66, R64 ;  /* 0x000000427b437223 */ /* 0x000fe20000010040 */
[----:B------:R-:W-:Y:S01]  /*b570*/  FFMA.FTZ R64, R11, R220, R62 ;  /* 0x000000dc0b407223 */ /* 0x000fe2000001003e */
[C---:B------:R-:W-:Y:S01]  /*b580*/  FFMA.FTZ R60, R131.reuse, R221, -R60 ;  /* 0x000000dd833c7223 */ /* 0x040fe2000001083c */
[----:B------:R-:W-:Y:S01]  /*b590*/  FFMA.FTZ R61, R131, R126, R61 ;  /* 0x0000007e833d7223 */ /* 0x000fe2000001003d */
[----:B------:R-:W-:Y:S01]  /*b5a0*/  FADD.FTZ R63, R138, R63 ;  /* 0x0000003f8a3f7221 */ /* 0x000fe20000010000 */
[----:B------:R-:W-:Y:S01]  /*b5b0*/  FMUL.FTZ R62, R118, R64 ;  /* 0x00000040763e7220 */ /* 0x000fe20000410000 */
[----:B------:R-:W-:Y:S01]  /*b5c0*/  FFMA.FTZ R219, R59, R96, R60 ;  /* 0x000000603bdb7223 */ /* 0x000fe2000001003c */
[----:B------:R-:W-:Y:S01]  /*b5d0*/  FADD.FTZ R127, RZ, R61 ;  /* 0x0000003dff7f7221 */ /* 0x000fe20000010000 */
[----:B------:R-:W-:Y:S01]  /*b5e0*/  FMUL.FTZ R66, R122, R66 ;  /* 0x000000427a427220 */ /* 0x000fe20000410000 */
[----:B------:R-:W-:Y:S01]  /*b5f0*/  FFMA.FTZ R68, R119, R63, -R62 ;  /* 0x0000003f77447223 */ /* 0x000fe2000001083e */
[C---:B------:R-:W-:Y:S01]  /*b600*/  FMUL.FTZ R62, R128.reuse, R219 ;  /* 0x000000db803e7220 */ /* 0x040fe20000410000 */
[----:B------:R-:W-:Y:S01]  /*b610*/  FMUL.FTZ R60, R128, R127 ;  /* 0x0000007f803c7220 */ /* 0x000fe20000410000 */
[----:B------:R-:W-:Y:S01]  /*b620*/  FFMA.FTZ R70, R123, R70, -R66 ;  /* 0x000000467b467223 */ /* 0x000fe20000010842 */
[----:B------:R-:W-:Y:S01]  /*b630*/  FMUL.FTZ R66, R118, R63 ;  /* 0x0000003f76427220 */ /* 0x000fe20000410000 */
[C---:B------:R-:W-:Y:S01]  /*b640*/  FFMA.FTZ R62, R129.reuse, R127, R62 ;  /* 0x0000007f813e7223 */ /* 0x040fe2000001003e */
[----:B------:R-:W-:Y:S01]  /*b650*/  FFMA.FTZ R61, R129, R219, -R60 ;  /* 0x000000db813d7223 */ /* 0x000fe2000001083c */
[----:B------:R-:W-:Y:S01]  /*b660*/  FMUL.FTZ R60, R170, UR36 ;  /* 0x00000024aa3c7c20 */ /* 0x000fe20008410000 */
[----:B------:R-:W-:Y:S01]  /*b670*/  FFMA.FTZ R63, R119, R64, R66 ;  /* 0x00000040773f7223 */ /* 0x000fe20000010042 */
[----:B------:R-:W-:Y:S01]  /*b680*/  FADD.FTZ R191, RZ, R62 ;  /* 0x0000003effbf7221 */ /* 0x000fe20000010000 */
[----:B------:R-:W-:Y:S01]  /*b690*/  FFMA.FTZ R218, R56, R95, R61 ;  /* 0x0000005f38da7223 */ /* 0x000fe2000001003d */
[----:B------:R-:W-:Y:S01]  /*b6a0*/  FFMA.FTZ R217, R171, UR49, -R60 ;  /* 0x00000031abd97c23 */ /* 0x000fe2000801083c */
[----:B------:R-:W-:Y:S01]  /*b6b0*/  FADD.FTZ R68, R137, R68 ;  /* 0x0000004489447221 */ /* 0x000fe20000010000 */
[C---:B------:R-:W-:Y:S01]  /*b6c0*/  FMUL.FTZ R61, R124.reuse, R191 ;  /* 0x000000bf7c3d7220 */ /* 0x040fe20000410000 */
[----:B------:R-:W-:Y:S01]  /*b6d0*/  FMUL.FTZ R60, R124, R218 ;  /* 0x000000da7c3c7220 */ /* 0x000fe20000410000 */
[----:B------:R-:W-:Y:S01]  /*b6e0*/  FFMA.FTZ R63, R12, R217, R63 ;  /* 0x000000d90c3f7223 */ /* 0x000fe2000001003f */
[C---:B------:R-:W-:Y:S01]  /*b6f0*/  FMUL.FTZ R62, R120.reuse, R68 ;  /* 0x00000044783e7220 */ /* 0x040fe20000410000 */
[C---:B------:R-:W-:Y:S01]  /*b700*/  FFMA.FTZ R216, R125.reuse, R218, -R61 ;  /* 0x000000da7dd87223 */ /* 0x040fe2000001083d */
[----:B------:R-:W-:Y:S01]  /*b710*/  FFMA.FTZ R60, R125, R191, R60 ;  /* 0x000000bf7d3c7223 */ /* 0x000fe2000001003c */
[-C--:B------:R-:W-:Y:S01]  /*b720*/  FMUL.FTZ R65, R120, R63.reuse ;  /* 0x0000003f78417220 */ /* 0x080fe20000410000 */
[----:B------:R-:W-:Y:S01]  /*b730*/  FFMA.FTZ R64, R121, R63, R62 ;  /* 0x0000003f79407223 */ /* 0x000fe2000001003e */
[----:B------:R-:W-:Y:S01]  /*b740*/  FMUL.FTZ R62, R172, UR36 ;  /* 0x00000024ac3e7c20 */ /* 0x000fe20008410000 */
[----:B------:R-:W-:Y:S01]  /*b750*/  FFMA.FTZ R216, R53, R94, R216 ;  /* 0x0000005e35d87223 */ /* 0x000fe200000100d8 */
[----:B------:R-:W-:Y:S01]  /*b760*/  FADD.FTZ R192, RZ, R60 ;  /* 0x0000003cffc07221 */ /* 0x000fe20000010000 */
[----:B------:R-:W-:Y:S01]  /*b770*/  FFMA.FTZ R65, R121, R68, -R65 ;  /* 0x0000004479417223 */ /* 0x000fe20000010841 */
[----:B------:R-:W-:Y:S01]  /*b780*/  FFMA.FTZ R215, R173, UR49, -R62 ;  /* 0x00000031add77c23 */ /* 0x000fe2000801083e */
[C---:B------:R-:W-:Y:S01]  /*b790*/  FMUL.FTZ R62, R122.reuse, R216 ;  /* 0x000000d87a3e7220 */ /* 0x040fe20000410000 */
[-C--:B------:R-:W-:Y:S01]  /*b7a0*/  FMUL.FTZ R60, R122, R192.reuse ;  /* 0x000000c07a3c7220 */ /* 0x080fe20000410000 */
[----:B------:R-:W-:Y:S01]  /*b7b0*/  FADD.FTZ R65, R136, R65 ;  /* 0x0000004188417221 */ /* 0x000fe20000010000 */
[----:B------:R-:W-:Y:S01]  /*b7c0*/  FFMA.FTZ R64, R13, R215, R64 ;  /* 0x000000d70d407223 */ /* 0x000fe20000010040 */
[C---:B------:R-:W-:Y:S01]  /*b7d0*/  FFMA.FTZ R62, R123.reuse, R192, R62 ;  /* 0x000000c07b3e7223 */ /* 0x040fe2000001003e */
[----:B------:R-:W-:Y:S01]  /*b7e0*/  FFMA.FTZ R61, R123, R216, -R60 ;  /* 0x000000d87b3d7223 */ /* 0x000fe2000001083c */
        /* <DEDUP_REMOVED lines=8> */
[-C--:B------:R-:W-:Y:S01]  /*b870*/  FMUL.FTZ R62, R120, R214.reuse ;  /* 0x000000d6783e7220 */ /* 0x080fe20000410000 */
[----:B------:R-:W-:Y:S01]  /*b880*/  FADD.FTZ R68, R135, R68 ;  /* 0x0000004487447221 */ /* 0x000fe20000010000 */
[----:B------:R-:W-:Y:S01]  /*b890*/  FFMA.FTZ R60, R121, R214, -R60 ;  /* 0x000000d6793c7223 */ /* 0x000fe2000001083c */
[----:B------:R-:W-:Y:S01]  /*b8a0*/  FFMA.FTZ R67, R125, R70, -R66 ;  /* 0x000000467d437223 */ /* 0x000fe20000010842 */
[----:B------:R-:W-:Y:S01]  /*b8b0*/  FMUL.FTZ R66, R122, R65 ;  /* 0x000000417a427220 */ /* 0x000fe20000410000 */
[----:B------:R-:W-:Y:S01]  /*b8c0*/  FMUL.FTZ R70, R174, UR36 ;  /* 0x00000024ae467c20 */ /* 0x000fe20008410000 */
[----:B------:R-:W-:Y:S01]  /*b8d0*/  FFMA.FTZ R62, R121, R193, R62 ;  /* 0x000000c1793e7223 */ /* 0x000fe2000001003e */
[----:B------:R-:W-:Y:S01]  /*b8e0*/  FFMA.FTZ R212, R47, R92, R60 ;  /* 0x0000005c2fd47223 */ /* 0x000fe2000001003c */
[----:B------:R-:W-:Y:S01]  /*b8f0*/  FFMA.FTZ R61, R123, R64, R66 ;  /* 0x000000407b3d7223 */ /* 0x000fe20000010042 */
[----:B------:R-:W-:Y:S01]  /*b900*/  FFMA.FTZ R213, R175, UR49, -R70 ;  /* 0x00000031afd57c23 */ /* 0x000fe20008010846 */
[----:B------:R-:W-:Y:S01]  /*b910*/  FADD.FTZ R194, RZ, R62 ;  /* 0x0000003effc27221 */ /* 0x000fe20000010000 */
[----:B------:R-:W-:Y:S01]  /*b920*/  FMUL.FTZ R60, R118, R212 ;  /* 0x000000d4763c7220 */ /* 0x000fe20000410000 */
[----:B------:R-:W-:Y:S01]  /*b930*/  FMUL.FTZ R64, R124, R68 ;  /* 0x000000447c407220 */ /* 0x000fe20000410000 */
[----:B------:R-:W-:Y:S01]  /*b940*/  FFMA.FTZ R62, R14, R213, R61 ;  /* 0x000000d50e3e7223 */ /* 0x000fe2000001003d */
[-C--:B------:R-:W-:Y:S01]  /*b950*/  FMUL.FTZ R61, R118, R194.reuse ;  /* 0x000000c2763d7220 */ /* 0x080fe20000410000 */
[C---:B------:R-:W-:Y:S01]  /*b960*/  FFMA.FTZ R60, R119.reuse, R194, R60 ;  /* 0x000000c2773c7223 */ /* 0x040fe2000001003c */
[----:B------:R-:W-:Y:S01]  /*b970*/  FMUL.FTZ R210, R176, UR36 ;  /* 0x00000024b0d27c20 */ /* 0x000fe20008410000 */
[----:B------:R-:W-:Y:S01]  /*b980*/  FMUL.FTZ R65, R124, R62 ;  /* 0x0000003e7c417220 */ /* 0x000fe20000410000 */
[----:B------:R-:W-:Y:S01]  /*b990*/  FFMA.FTZ R61, R119, R212, -R61 ;  /* 0x000000d4773d7223 */ /* 0x000fe2000001083d */
[----:B------:R-:W-:Y:S01]  /*b9a0*/  FADD.FTZ R195, RZ, R60 ;  /* 0x0000003cffc37221 */ /* 0x000fe20000010000 */
[C---:B------:R-:W-:Y:S01]  /*b9b0*/  FFMA.FTZ R66, R125.reuse, R62, R64 ;  /* 0x0000003e7d427223 */ /* 0x040fe20000010040 */
[----:B------:R-:W-:Y:S01]  /*b9c0*/  FFMA.FTZ R65, R125, R68, -R65 ;  /* 0x000000447d417223 */ /* 0x000fe20000010841 */
[----:B------:R-:W-:Y:S01]  /*b9d0*/  FFMA.FTZ R211, R44, R91, R61 ;  /* 0x0000005b2cd37223 */ /* 0x000fe2000001003d */
[----:B------:R-:W-:Y:S01]  /*b9e0*/  FMUL.FTZ R62, R116, R195 ;  /* 0x000000c3743e7220 */ /* 0x000fe20000410000 */
[----:B------:R-:W-:Y:S01]  /*b9f0*/  FFMA.FTZ R210, R177, UR49, -R210 ;  /* 0x00000031b1d27c23 */ /* 0x000fe200080108d2 */
[----:B------:R-:W-:Y:S01]  /*ba00*/  FADD.FTZ R65, R134, R65 ;  /* 0x0000004186417221 */ /* 0x000fe20000010000 */
[-C--:B------:R-:W-:Y:S01]  /*ba10*/  FMUL.FTZ R64, R116, R211.reuse ;  /* 0x000000d374407220 */ /* 0x080fe20000410000 */
[----:B------:R-:W-:Y:S01]  /*ba20*/  FFMA.FTZ R62, R117, R211, -R62 ;  /* 0x000000d3753e7223 */ /* 0x000fe2000001083e */
[----:B------:R-:W-:Y:S01]  /*ba30*/  FFMA.FTZ R66, R15, R210, R66 ;  /* 0x000000d20f427223 */ /* 0x000fe20000010042 */
[----:B------:R-:W-:Y:S01]  /*ba40*/  FMUL.FTZ R208, R178, UR36 ;  /* 0x00000024b2d07c20 */ /* 0x000fe20008410000 */
[----:B------:R-:W-:Y:S01]  /*ba50*/  FFMA.FTZ R64, R117, R195, R64 ;  /* 0x000000c375407223 */ /* 0x000fe20000010040 */
[----:B------:R-:W-:Y:S01]  /*ba60*/  FFMA.FTZ R209, R41, R90, R62 ;  /* 0x0000005a29d17223 */ /* 0x000fe2000001003e */
[CC--:B------:R-:W-:Y:S01]  /*ba70*/  FMUL.FTZ R70, R128.reuse, R66.reuse ;  /* 0x0000004280467220 */ /* 0x0c0fe20000410000 */
[----:B------:R-:W-:Y:S01]  /*ba80*/  FMUL.FTZ R62, R128, R65 ;  /* 0x00000041803e7220 */ /* 0x000fe20000410000 */
[----:B------:R-:W-:Y:S01]  /*ba90*/  FADD.FTZ R196, RZ, R64 ;  /* 0x00000040ffc47221 */ /* 0x000fe20000010000 */
[C---:B------:R-:W-:Y:S01]  /*baa0*/  FMUL.FTZ R64, R114.reuse, R209 ;  /* 0x000000d172407220 */ /* 0x040fe20000410000 */
[C---:B------:R-:W-:Y:S01]  /*bab0*/  FFMA.FTZ R70, R129.reuse, R65, -R70 ;  /* 0x0000004181467223 */ /* 0x040fe20000010846 */
[----:B------:R-:W-:Y:S01]  /*bac0*/  FFMA.FTZ R61, R129, R66, R62 ;  /* 0x00000042813d7223 */ /* 0x000fe2000001003e */
[-C--:B------:R-:W-:Y:S01]  /*bad0*/  FMUL.FTZ R62, R114, R196.reuse ;  /* 0x000000c4723e7220 */ /* 0x080fe20000410000 */
[----:B------:R-:W-:Y:S01]  /*bae0*/  FFMA.FTZ R64, R115, R196, R64 ;  /* 0x000000c473407223 */ /* 0x000fe20000010040 */
[----:B------:R-:W-:Y:S01]  /*baf0*/  FFMA.FTZ R208, R179, UR49, -R208 ;  /* 0x00000031b3d07c23 */ /* 0x000fe200080108d0 */
[----:B------:R-:W-:Y:S01]  /*bb00*/  FADD.FTZ R70, R133, R70 ;  /* 0x0000004685467221 */ /* 0x000fe20000010000 */
[----:B------:R-:W-:Y:S01]  /*bb10*/  FFMA.FTZ R207, R115, R209, -R62 ;  /* 0x000000d173cf7223 */ /* 0x000fe2000001083e */
[----:B------:R-:W-:Y:S01]  /*bb20*/  FADD.FTZ R197, RZ, R64 ;  /* 0x00000040ffc57221 */ /* 0x000fe20000010000 */
        /* <DEDUP_REMOVED lines=8> */
[----:B------:R-:W-:Y:S01]  /*bbb0*/  FFMA.FTZ R68, R129, R67, -R68 ;  /* 0x0000004381447223 */ /* 0x000fe20000010844 */
[----:B------:R-:W-:Y:S01]  /*bbc0*/  FMUL.FTZ R63, R130, R61 ;  /* 0x0000003d823f7220 */ /* 0x000fe20000410000 */
[-C--:B------:R-:W-:Y:S01]  /*bbd0*/  FMUL.FTZ R64, R112, R207.reuse ;  /* 0x000000cf70407220 */ /* 0x080fe20000410000 */
[----:B------:R-:W-:Y:S01]  /*bbe0*/  FFMA.FTZ R61, R113, R207, -R62 ;  /* 0x000000cf713d7223 */ /* 0x000fe2000001083e */
[----:B------:R-:W-:Y:S01]  /*bbf0*/  FMUL.FTZ R62, R130, R68 ;  /* 0x00000044823e7220 */ /* 0x000fe20000410000 */
[----:B------:R-:W-:Y:S01]  /*bc00*/  FFMA.FTZ R67, R131, R70, -R63 ;  /* 0x0000004683437223 */ /* 0x000fe2000001083f */
[----:B------:R-:W-:Y:S01]  /*bc10*/  FFMA.FTZ R64, R113, R197, R64 ;  /* 0x000000c571407223 */ /* 0x000fe20000010040 */
[----:B------:R-:W-:Y:S01]  /*bc20*/  FFMA.FTZ R206, R36, R88, R61 ;  /* 0x0000005824ce7223 */ /* 0x000fe2000001003d */
[-C--:B------:R-:W-:Y:S01]  /*bc30*/  FMUL.FTZ R61, R130, R60.reuse ;  /* 0x0000003c823d7220 */ /* 0x080fe20000410000 */
[----:B------:R-:W-:Y:S01]  /*bc40*/  FFMA.FTZ R60, R131, R60, R62 ;  /* 0x0000003c833c7223 */ /* 0x000fe2000001003e */
[----:B------:R-:W-:Y:S01]  /*bc50*/  FADD.FTZ R198, RZ, R64 ;  /* 0x00000040ffc67221 */ /* 0x000fe20000010000 */
[----:B------:R-:W-:Y:S01]  /*bc60*/  FMUL.FTZ R62, R110, R206 ;  /* 0x000000ce6e3e7220 */ /* 0x000fe20000410000 */
[----:B------:R-:W-:Y:S01]  /*bc70*/  FMUL.FTZ R204, R180, UR36 ;  /* 0x00000024b4cc7c20 */ /* 0x000fe20008410000 */
[----:B------:R-:W-:Y:S01]  /*bc80*/  VOTEU.ALL UP0, P0 ;  /* 0x0000000000ff7886 */ /* 0x000fe20000000000 */
[-C--:B------:R-:W-:Y:S01]  /*bc90*/  FMUL.FTZ R63, R110, R198.reuse ;  /* 0x000000c66e3f7220 */ /* 0x080fe20000410000 */
[----:B------:R-:W-:Y:S01]  /*bca0*/  FFMA.FTZ R199, R111, R198, R62 ;  /* 0x000000c66fc77223 */ /* 0x000fe2000001003e */
[----:B------:R-:W-:Y:S01]  /*bcb0*/  FFMA.FTZ R204, R181, UR49, -R204 ;  /* 0x00000031b5cc7c23 */ /* 0x000fe200080108cc */
[----:B------:R-:W-:-:S02]  /*bcc0*/  HFMA2 R72, -RZ, RZ, 1.875, 0 ;  /* 0x3f800000ff487431 */ /* 0x000fc400000001ff */
[----:B------:R-:W-:Y:S01]  /*bcd0*/  FFMA.FTZ R62, R111, R206, -R63 ;  /* 0x000000ce6f3e7223 */ /* 0x000fe2000001083f */
[----:B------:R-:W-:Y:S01]  /*bce0*/  FADD.FTZ R199, RZ, R199 ;  /* 0x000000c7ffc77221 */ /* 0x000fe20000010000 */
[----:B------:R-:W-:Y:S01]  /*bcf0*/  @!UP0 ULEA UR26, UR8, UR25, 0x4 ;  /* 0x00000019081a8291 */ /* 0x000fe2000f8e20ff */
[----:B------:R-:W-:Y:S01]  /*bd00*/  CS2R R74, SRZ ;  /* 0x00000000004a7805 */ /* 0x000fe2000001ff00 */
[----:B------:R-:W-:Y:S01]  /*bd10*/  FFMA.FTZ R205, R35, R87, R62 ;  /* 0x0000005723cd7223 */ /* 0x000fe2000001003e */
[C---:B------:R-:W-:Y:S01]  /*bd20*/  FMUL.FTZ R62, R108.reuse, R199 ;  /* 0x000000c76c3e7220 */ /* 0x040fe20000410000 */
[----:B------:R-:W-:Y:S01]  /*bd30*/  MOV R73, RZ ;  /* 0x000000ff00497202 */ /* 0x000fe20000000f00 */
[----:B------:R-:W-:Y:S01]  /*bd40*/  FFMA.FTZ R61, R131, R68, -R61 ;  /* 0x00000044833d7223 */ /* 0x000fe2000001083d */
[-C--:B------:R-:W-:Y:S01]  /*bd50*/  FMUL.FTZ R64, R108, R205.reuse ;  /* 0x000000cd6c407220 */ /* 0x080fe20000410000 */
[C---:B------:R-:W-:Y:S01]  /*bd60*/  FFMA.FTZ R203, R109.reuse, R205, -R62 ;  /* 0x000000cd6dcb7223 */ /* 0x040fe2000001083e */
[----:B------:R-:W-:Y:S01]  /*bd70*/  FFMA.FTZ R62, R0, R204, R65 ;  /* 0x000000cc003e7223 */ /* 0x000fe20000010041 */
[----:B------:R-:W-:Y:S01]  /*bd80*/  FADD.FTZ R63, R132, R67 ;  /* 0x00000043843f7221 */ /* 0x000fe20000010000 */
[----:B------:R-:W-:Y:S01]  /*bd90*/  FFMA.FTZ R64, R109, R199, R64 ;  /* 0x000000c76d407223 */ /* 0x000fe20000010040 */
[----:B------:R-:W-:Y:S01]  /*bda0*/  FFMA.FTZ R203, R34, R86, R203 ;  /* 0x0000005622cb7223 */ /* 0x000fe200000100cb */
[----:B------:R-:W0:Y:S01]  /*bdb0*/  @!P0 LDS.128 R72, [UR26+0x8b80] ;  /* 0x008b801aff488984 */ /* 0x000e220008000c00 */
[----:B------:R-:W-:Y:S01]  /*bdc0*/  ISETP.GT.U32.AND P2, PT, R183, 0x1f, PT ;  /* 0x0000001fb700780c */ /* 0x000fe20003f44070 */
[----:B------:R-:W-:Y:S01]  /*bdd0*/  FADD.FTZ R202, RZ, R64 ;  /* 0x00000040ffca7221 */ /* 0x000fe20000010000 */
[C---:B------:R-:W-:Y:S01]  /*bde0*/  FMUL.FTZ R66, R104.reuse, R203 ;  /* 0x000000cb68427220 */ /* 0x040fe20000410000 */
[----:B------:R1:W-:Y:S02]  /*bdf0*/  STS.128 [R182+0x6d80], R60 ;  /* 0x006d803cb6007388 */ /* 0x0003e40000000c00 */
        /* <DEDUP_REMOVED lines=9> */
[----:B------:R-:W-:-:S03]  /*be90*/  FFMA.FTZ R226, R32, R84, R65 ;  /* 0x0000005420e27223 */ /* 0x000fc60000010041 */
[----:B------:R-:W-:Y:S01]  /*bea0*/  FADD.FTZ R222, RZ, R66 ;  /* 0x00000042ffde7221 */ /* 0x000fe20000010000 */
[----:B-1----:R-:W-:-:S03]  /*beb0*/  FMUL.FTZ R60, R100, R226 ;  /* 0x000000e2643c7220 */ /* 0x002fc60000410000 */
        /* <DEDUP_REMOVED lines=58> */
.L_x_1388:
        /* <DEDUP_REMOVED lines=13> */
.L_x_1249:
[----:B------:R-:W-:Y:S05]  /*c330*/  BSYNC.RECONVERGENT B0 ;  /* 0x0000000000007941 */ /* 0x000fea0003800200 */
.L_x_1248:
[----:B------:R-:W-:Y:S01]  /*c340*/  UMOV UR26, 0xffffffff ;  /* 0xffffffff001a7882 */ /* 0x000fe20000000000 */
[----:B------:R-:W-:Y:S02]  /*c350*/  ISETP.GT.U32.AND P2, PT, R99, 0x1d, PT ;  /* 0x0000001d6300780c */ /* 0x000fe40003f44070 */
[----:B------:R-:W-:Y:S11]  /*c360*/  BRA.DIV UR26, `(.L_x_1250) ;  /* 0x0000007e1ad87947 */ /* 0x000ff6000b800000 */
[----:B0-----:R0:W0:Y:S04]  /*c370*/  SHFL.DOWN PT, R233, R76, 0x2, 0x1f ;  /* 0x08401f004ce97f89 */ /* 0x00102800000e0000 */
[----:B------:R0:W0:Y:S04]  /*c380*/  SHFL.DOWN PT, R234, R77, 0x2, 0x1f ;  /* 0x08401f004dea7f89 */ /* 0x00002800000e0000 */
[----:B-1----:R1:W0:Y:S04]  /*c390*/  SHFL.DOWN PT, R237, R78, 0x2, 0x1f ;  /* 0x08401f004eed7f89 */ /* 0x00222800000e0000 */
[----:B------:R1:W0:Y:S02]  /*c3a0*/  SHFL.DOWN PT, R235, R79, 0x2, 0x1f ;  /* 0x08401f004feb7f89 */ /* 0x00022400000e0000 */
.L_x_1394:
        /* <DEDUP_REMOVED lines=13> */
.L_x_1252:
[----:B------:R-:W-:Y:S05]  /*c480*/  BSYNC.RECONVERGENT B0 ;  /* 0x0000000000007941 */ /* 0x000fea0003800200 */
.L_x_1251:
[----:B------:R-:W-:Y:S01]  /*c490*/  UMOV UR26, 0xffffffff ;  /* 0xffffffff001a7882 */ /* 0x000fe20000000000 */
[----:B------:R-:W-:Y:S02]  /*c4a0*/  ISETP.GT.U32.AND P2, PT, R99, 0x1b, PT ;  /* 0x0000001b6300780c */ /* 0x000fe40003f44070 */
[----:B------:R-:W-:Y:S11]  /*c4b0*/  BRA.DIV UR26, `(.L_x_1253) ;  /* 0x0000007e1af87947 */ /* 0x000ff6000b800000 */
[----:B0-----:R0:W0:Y:S04]  /*c4c0*/  SHFL.DOWN PT, R233, R76, 0x4, 0x1f ;  /* 0x08801f004ce97f89 */ /* 0x00102800000e0000 */
[----:B------:R0:W0:Y:S04]  /*c4d0*/  SHFL.DOWN PT, R234, R77, 0x4, 0x1f ;  /* 0x08801f004dea7f89 */ /* 0x00002800000e0000 */
[----:B------:R0:W0:Y:S04]  /*c4e0*/  SHFL.DOWN PT, R237, R78, 0x4, 0x1f ;  /* 0x08801f004eed7f89 */ /* 0x00002800000e0000 */
[----:B------:R0:W0:Y:S02]  /*c4f0*/  SHFL.DOWN PT, R235, R79, 0x4, 0x1f ;  /* 0x08801f004feb7f89 */ /* 0x00002400000e0000 */
.L_x_1400:
        /* <DEDUP_REMOVED lines=13> */
.L_x_1255:
[----:B------:R-:W-:Y:S05]  /*c5d0*/  BSYNC.RECONVERGENT B0 ;  /* 0x0000000000007941 */ /* 0x000fea0003800200 */
.L_x_1254:
[----:B------:R-:W-:Y:S01]  /*c5e0*/  UMOV UR26, 0xffffffff ;  /* 0xffffffff001a7882 */ /* 0x000fe20000000000 */
[----:B------:R-:W-:Y:S02]  /*c5f0*/  ISETP.GT.U32.AND P2, PT, R99, 0x17, PT ;  /* 0x000000176300780c */ /* 0x000fe40003f44070 */
[----:B------:R-:W-:Y:S11]  /*c600*/  BRA.DIV UR26, `(.L_x_1256) ;  /* 0x000000821a187947 */ /* 0x000ff6000b800000 */
[----:B0-----:R0:W0:Y:S04]  /*c610*/  SHFL.DOWN PT, R233, R76, 0x8, 0x1f ;  /* 0x09001f004ce97f89 */ /* 0x00102800000e0000 */
[----:B------:R0:W0:Y:S04]  /*c620*/  SHFL.DOWN PT, R234, R77, 0x8, 0x1f ;  /* 0x09001f004dea7f89 */ /* 0x00002800000e0000 */
[----:B------:R0:W0:Y:S04]  /*c630*/  SHFL.DOWN PT, R237, R78, 0x8, 0x1f ;  /* 0x09001f004eed7f89 */ /* 0x00002800000e0000 */
[----:B------:R0:W0:Y:S02]  /*c640*/  SHFL.DOWN PT, R235, R79, 0x8, 0x1f ;  /* 0x09001f004feb7f89 */ /* 0x00002400000e0000 */
.L_x_1406:
        /* <DEDUP_REMOVED lines=13> */
.L_x_1258:
[----:B------:R-:W-:Y:S05]  /*c720*/  BSYNC.RECONVERGENT B0 ;  /* 0x0000000000007941 */ /* 0x000fea0003800200 */
.L_x_1257:
[----:B------:R-:W-:Y:S01]  /*c730*/  UMOV UR26, 0xffffffff ;  /* 0xffffffff001a7882 */ /* 0x000fe20000000000 */
[----:B------:R-:W-:Y:S02]  /*c740*/  ISETP.GT.U32.AND P2, PT, R99, 0xf, PT ;  /* 0x0000000f6300780c */ /* 0x000fe40003f44070 */
[----:B------:R-:W-:Y:S11]  /*c750*/  BRA.DIV UR26, `(.L_x_1259) ;  /* 0x000000821a387947 */ /* 0x000ff6000b800000 */
[----:B0-----:R0:W0:Y:S04]  /*c760*/  SHFL.DOWN PT, R233, R76, 0x10, 0x1f ;  /* 0x0a001f004ce97f89 */ /* 0x00102800000e0000 */
[----:B------:R0:W0:Y:S04]  /*c770*/  SHFL.DOWN PT, R234, R77, 0x10, 0x1f ;  /* 0x0a001f004dea7f89 */ /* 0x00002800000e0000 */
[----:B------:R0:W0:Y:S04]  /*c780*/  SHFL.DOWN PT, R237, R78, 0x10, 0x1f ;  /* 0x0a001f004eed7f89 */ /* 0x00002800000e0000 */
[----:B------:R0:W0:Y:S02]  /*c790*/  SHFL.DOWN PT, R235, R79, 0x10, 0x1f ;  /* 0x0a001f004feb7f89 */ /* 0x00002400000e0000 */
.L_x_1412:
        /* <DEDUP_REMOVED lines=13> */
.L_x_1261:
[----:B------:R-:W-:Y:S05]  /*c870*/  BSYNC.RECONVERGENT B0 ;  /* 0x0000000000007941 */ /* 0x000fea0003800200 */
.L_x_1260:
        /* <DEDUP_REMOVED lines=25> */
.L_x_1426:
        /* <DEDUP_REMOVED lines=13> */
.L_x_1264:
[----:B------:R-:W-:Y:S05]  /*cae0*/  BSYNC.RECONVERGENT B0 ;  /* 0x0000000000007941 */ /* 0x000fea0003800200 */
.L_x_1263:
        /* <DEDUP_REMOVED lines=23> */
[C---:B------:R-:W-:Y:S01]  /*cc60*/  FFMA.FTZ R70, R68.reuse, R79, R70 ;  /* 0x0000004f44467223 */ /* 0x040fe20000010046 */
[----:B------:R-:W-:-:S03]  /*cc70*/  FFMA.FTZ R64, R68, R76, -R64 ;  /* 0x0000004c44407223 */ /* 0x000fc60000010840 */
        /* <DEDUP_REMOVED lines=13> */
.L_x_1246:
[----:B------:R-:W-:Y:S05]  /*cd50*/  WARPSYNC.ALL ;  /* 0x0000000000007948 */ /* 0x000fea0003800000 */
[----:B------:R-:W-:Y:S01]  /*cd60*/  ISETP.NE.AND P0, PT, R183, RZ, PT ;  /* 0x000000ffb700720c */ /* 0x000fe20003f05270 */
[----:B------:R-:W-:Y:S01]  /*cd70*/  BAR.SYNC.DEFER_BLOCKING 0x0 ;  /* 0x0000000000007b1d */ /* 0x000fe20000010000 */
[C---:B0-----:R-:W-:Y:S01]  /*cd80*/  FMUL.FTZ R64, R174.reuse, R192 ;  /* 0x000000c0ae407220 */ /* 0x041fe20000410000 */
[----:B------:R-:W-:Y:S01]  /*cd90*/  FMUL.FTZ R67, R174, R216 ;  /* 0x000000d8ae437220 */ /* 0x000fe20000410000 */
[----:B------:R-:W-:Y:S01]  /*cda0*/  FMUL.FTZ R71, R170, R212 ;  /* 0x000000d4aa477220 */ /* 0x000fe20000410000 */
[----:B-----5:R-:W-:Y:S01]  /*cdb0*/  FMUL.FTZ R77, R166, R209 ;  /* 0x000000d1a64d7220 */ /* 0x020fe20000410000 */
[C---:B------:R-:W-:Y:S01]  /*cdc0*/  FFMA.FTZ R69, R175.reuse, R216, -R64 ;  /* 0x000000d8af457223 */ /* 0x040fe20000010840 */
[----:B------:R-:W-:Y:S01]  /*cdd0*/  FMUL.FTZ R64, R170, R194 ;  /* 0x000000c2aa407220 */ /* 0x000fe20000410000 */
[----:B------:R-:W-:Y:S01]  /*cde0*/  FFMA.FTZ R175, R175, R192, R67 ;  /* 0x000000c0afaf7223 */ /* 0x000fe20000010043 */
[----:B------:R-:W-:Y:S01]  /*cdf0*/  FMUL.FTZ R79, R162, R206 ;  /* 0x000000cea24f7220 */ /* 0x000fe20000410000 */
[----:B------:R-:W-:Y:S01]  /*ce00*/  FMUL.FTZ R65, R180, R221 ;  /* 0x000000ddb4417220 */ /* 0x000fe20000410000 */
[C---:B------:R-:W-:Y:S01]  /*ce10*/  FFMA.FTZ R67, R171.reuse, R212, -R64 ;  /* 0x000000d4ab437223 */ /* 0x040fe20000010840 */
[----:B------:R-:W-:Y:S01]  /*ce20*/  FMUL.FTZ R64, R166, R196 ;  /* 0x000000c4a6407220 */ /* 0x000fe20000410000 */
[----:B------:R-:W-:Y:S01]  /*ce30*/  FFMA.FTZ R171, R171, R194, R71 ;  /* 0x000000c2abab7223 */ /* 0x000fe20000010047 */
[----:B------:R-:W-:Y:S01]  /*ce40*/  FADD.FTZ R230, RZ, R230 ;  /* 0x000000e6ffe67221 */ /* 0x000fe20000010000 */
[----:B------:R-:W-:Y:S01]  /*ce50*/  ULEA UR26, UR16, 0xfffff000, 0xc ;  /* 0xfffff000101a7891 */ /* 0x000fe2000f8e60ff */
[C---:B------:R-:W-:Y:S01]  /*ce60*/  FFMA.FTZ R71, R167.reuse, R209, -R64 ;  /* 0x000000d1a7477223 */ /* 0x040fe20000010840 */
[----:B------:R-:W-:Y:S01]  /*ce70*/  FMUL.FTZ R64, R162, R198 ;  /* 0x000000c6a2407220 */ /* 0x000fe20000410000 */
[----:B------:R-:W-:Y:S01]  /*ce80*/  FFMA.FTZ R167, R167, R196, R77 ;  /* 0x000000c4a7a77223 */ /* 0x000fe2000001004d */
[C---:B------:R-:W-:Y:S01]  /*ce90*/  FMUL.FTZ R162, R160.reuse, R205 ;  /* 0x000000cda0a27220 */ /* 0x040fe20000410000 */
[----:B------:R-:W-:Y:S01]  /*cea0*/  USHF.R.S32.HI UR50, URZ, 0x1f, UR26 ;  /* 0x0000001fff327899 */ /* 0x000fe2000801141a */
[C---:B------:R-:W-:Y:S01]  /*ceb0*/  FFMA.FTZ R77, R163.reuse, R206, -R64 ;  /* 0x000000cea34d7223 */ /* 0x040fe20000010840 */
[----:B------:R-:W-:Y:S01]  /*cec0*/  FMUL.FTZ R64, R160, R199 ;  /* 0x000000c7a0407220 */ /* 0x000fe20000410000 */
[----:B------:R-:W-:Y:S01]  /*ced0*/  FFMA.FTZ R163, R163, R198, R79 ;  /* 0x000000c6a3a37223 */ /* 0x000fe2000001004f */
[----:B------:R-:W-:Y:S01]  /*cee0*/  FMUL.FTZ R66, R172, R193 ;  /* 0x000000c1ac427220 */ /* 0x000fe20000410000 */
[----:B------:R-:W0:Y:S01]  /*cef0*/  LDS.64 R60, [R182+0x6d88] ;  /* 0x006d8800b63c7984 */ /* 0x000e220000000a00 */
[----:B------:R-:W-:Y:S01]  /*cf00*/  FFMA.FTZ R160, R161, R205, -R64 ;  /* 0x000000cda1a07223 */ /* 0x000fe20000010840 */
[----:B------:R-:W-:Y:S01]  /*cf10*/  FMUL.FTZ R64, R158, R202 ;  /* 0x000000ca9e407220 */ /* 0x000fe20000410000 */
[-C--:B------:R-:W-:Y:S01]  /*cf20*/  FFMA.FTZ R66, R173, R214.reuse, -R66 ;  /* 0x000000d6ad427223 */ /* 0x080fe20000010842 */
[----:B------:R-:W-:Y:S01]  /*cf30*/  FMUL.FTZ R70, R168, R195 ;  /* 0x000000c3a8467220 */ /* 0x000fe20000410000 */
[----:B------:R-:W-:Y:S01]  /*cf40*/  FMUL.FTZ R78, R164, R197 ;  /* 0x000000c5a44e7220 */ /* 0x000fe20000410000 */
[----:B------:R-:W-:Y:S01]  /*cf50*/  FFMA.FTZ R79, R159, R203, -R64 ;  /* 0x000000cb9f4f7223 */ /* 0x000fe20000010840 */
[----:B------:R-:W-:Y:S01]  /*cf60*/  FMUL.FTZ R64, R156, R201 ;  /* 0x000000c99c407220 */ /* 0x000fe20000410000 */
[----:B------:R-:W-:Y:S01]  /*cf70*/  FFMA.FTZ R70, R169, R211, -R70 ;  /* 0x000000d3a9467223 */ /* 0x000fe20000010846 */
[----:B------:R-:W-:Y:S01]  /*cf80*/  FFMA.FTZ R78, R165, R207, -R78 ;  /* 0x000000cfa54e7223 */ /* 0x000fe2000001084e */
[----:B------:R-:W-:Y:S01]  /*cf90*/  FMUL.FTZ R68, R172, R214 ;  /* 0x000000d6ac447220 */ /* 0x000fe20000410000 */
[----:B------:R-:W-:Y:S01]  /*cfa0*/  VOTEU.ALL UP0, P0 ;  /* 0x0000000000ff7886 */ /* 0x000fe20000000000 */
[----:B------:R-:W-:Y:S01]  /*cfb0*/  FMUL.FTZ R76, R168, R211 ;  /* 0x000000d3a84c7220 */ /* 0x000fe20000410000 */
[----:B------:R-:W-:Y:S01]  /*cfc0*/  FMUL.FTZ R164, R164, R207 ;  /* 0x000000cfa4a47220 */ /* 0x000fe20000410000 */
[----:B------:R-:W-:Y:S01]  /*cfd0*/  FFMA.FTZ R68, R173, R193, R68 ;  /* 0x000000c1ad447223 */ /* 0x000fe20000010044 */
[----:B------:R-:W-:Y:S01]  /*cfe0*/  FFMA.FTZ R162, R161, R199, R162 ;  /* 0x000000c7a1a27223 */ /* 0x000fe200000100a2 */
[----:B------:R-:W-:Y:S01]  /*cff0*/  FFMA.FTZ R76, R169, R195, R76 ;  /* 0x000000c3a94c7223 */ /* 0x000fe2000001004c */
[----:B------:R-:W-:Y:S01]  /*d000*/  FFMA.FTZ R164, R165, R197, R164 ;  /* 0x000000c5a5a47223 */ /* 0x000fe200000100a4 */
[----:B------:R-:W-:Y:S01]  /*d010*/  BSSY.RECONVERGENT B0, `(.L_x_1265) ;  /* 0x00001ff000007945 */ /* 0x000fe20003800200 */
[-C--:B0-----:R-:W-:Y:S01]  /*d020*/  FMUL.FTZ R63, R61, R107.reuse ;  /* 0x0000006b3d3f7220 */ /* 0x081fe20000410000 */
[----:B------:R-:W-:Y:S01]  /*d030*/  FMUL.FTZ R62, R60, R107 ;  /* 0x0000006b3c3e7220 */ /* 0x000fe20000410000 */
[----:B------:R-:W-:Y:S01]  /*d040*/  FMUL.FTZ R107, R158, R203 ;  /* 0x000000cb9e6b7220 */ /* 0x000fe20000410000 */
[-C--:B------:R-:W-:Y:S01]  /*d050*/  FMUL.FTZ R158, R156, R225.reuse ;  /* 0x000000e19c9e7220 */ /* 0x080fe20000410000 */
[----:B------:R-:W-:Y:S01]  /*d060*/  FFMA.FTZ R63, R60, R106, R63 ;  /* 0x0000006a3c3f7223 */ /* 0x000fe2000001003f */
[----:B------:R-:W-:Y:S01]  /*d070*/  FFMA.FTZ R156, R157, R225, -R64 ;  /* 0x000000e19d9c7223 */ /* 0x000fe20000010840 */
[----:B------:R-:W-:Y:S01]  /*d080*/  FMUL.FTZ R60, R180, R126 ;  /* 0x0000007eb43c7220 */ /* 0x000fe20000410000 */
[----:B------:R-:W-:Y:S01]  /*d090*/  FMUL.FTZ R64, R154, R222 ;  /* 0x000000de9a407220 */ /* 0x000fe20000410000 */
[----:B------:R-:W-:Y:S01]  /*d0a0*/  FFMA.FTZ R106, R61, R106, -R62 ;  /* 0x0000006a3d6a7223 */ /* 0x000fe2000001083e */
[----:B------:R-:W-:Y:S01]  /*d0b0*/  FFMA.FTZ R159, R159, R202, R107 ;  /* 0x000000ca9f9f7223 */ /* 0x000fe2000001006b */
[----:B------:R-:W-:Y:S01]  /*d0c0*/  FFMA.FTZ R61, R181, R221, -R60 ;  /* 0x000000ddb53d7223 */ /* 0x000fe2000001083c */
[----:B------:R-:W-:Y:S01]  /*d0d0*/  FFMA.FTZ R107, R155, R226, -R64 ;  /* 0x000000e29b6b7223 */ /* 0x000fe20000010840 */
[----:B------:R-:W-:Y:S01]  /*d0e0*/  FMUL.FTZ R60, R178, R127 ;  /* 0x0000007fb23c7220 */ /* 0x000fe20000410000 */
[----:B------:R-:W-:Y:S01]  /*d0f0*/  FMUL.FTZ R64, R152, R223 ;  /* 0x000000df98407220 */ /* 0x000fe20000410000 */
[----:B------:R-:W-:Y:S01]  /*d100*/  FFMA.FTZ R181, R181, R126, R65 ;  /* 0x0000007eb5b57223 */ /* 0x000fe20000010041 */
[----:B------:R-:W-:Y:S01]  /*d110*/  FMUL.FTZ R178, R178, R219 ;  /* 0x000000dbb2b27220 */ /* 0x000fe20000410000 */
[----:B------:R-:W-:Y:S01]  /*d120*/  FFMA.FTZ R158, R157, R201, R158 ;  /* 0x000000c99d9e7223 */ /* 0x000fe2000001009e */
[----:B------:R-:W-:Y:S01]  /*d130*/  FMUL.FTZ R157, R154, R226 ;  /* 0x000000e29a9d7220 */ /* 0x000fe20000410000 */
[----:B------:R-:W-:Y:S01]  /*d140*/  FMUL.FTZ R154, R152, R227 ;  /* 0x000000e3989a7220 */ /* 0x000fe20000410000 */
[----:B------:R-:W-:Y:S01]  /*d150*/  FFMA.FTZ R65, R179, R219, -R60 ;  /* 0x000000dbb3417223 */ /* 0x000fe2000001083c */
[----:B------:R-:W-:Y:S01]  /*d160*/  FFMA.FTZ R152, R153, R227, -R64 ;  /* 0x000000e399987223 */ /* 0x000fe20000010840 */
[----:B------:R-:W-:Y:S01]  /*d170*/  FFMA.FTZ R179, R179, R127, R178 ;  /* 0x0000007fb3b37223 */ /* 0x000fe200000100b2 */
[C---:B------:R-:W-:Y:S01]  /*d180*/  FFMA.FTZ R64, -R0.reuse, R181, RZ ;  /* 0x000000b500407223 */ /* 0x040fe200000101ff */
[----:B------:R-:W-:Y:S01]  /*d190*/  FFMA.FTZ R61, R0, R61, RZ ;  /* 0x0000003d003d7223 */ /* 0x000fe200000100ff */
[----:B------:R-:W-:Y:S01]  /*d1a0*/  FMUL.FTZ R60, R176, R191 ;  /* 0x000000bfb03c7220 */ /* 0x000fe20000410000 */
[----:B------:R-:W-:Y:S01]  /*d1b0*/  FFMA.FTZ R154, R153, R223, R154 ;  /* 0x000000df999a7223 */ /* 0x000fe2000001009a */
[C---:B------:R-:W-:Y:S01]  /*d1c0*/  FFMA.FTZ R179, -R16.reuse, R179, R64 ;  /* 0x000000b310b37223 */ /* 0x040fe20000010140 */
[----:B------:R-:W-:Y:S01]  /*d1d0*/  FFMA.FTZ R166, R16, R65, R61 ;  /* 0x0000004110a67223 */ /* 0x000fe2000001003d */
[C---:B------:R-:W-:Y:S01]  /*d1e0*/  FMUL.FTZ R64, R150.reuse, R228 ;  /* 0x000000e496407220 */ /* 0x040fe20000410000 */
[----:B------:R-:W-:Y:S01]  /*d1f0*/  FMUL.FTZ R61, R150, R230 ;  /* 0x000000e6963d7220 */ /* 0x000fe20000410000 */
[-C--:B------:R-:W-:Y:S01]  /*d200*/  FFMA.FTZ R60, R177, R218.reuse, -R60 ;  /* 0x000000dab13c7223 */ /* 0x080fe2000001083c */
[----:B------:R-:W-:Y:S01]  /*d210*/  FMUL.FTZ R62, R176, R218 ;  /* 0x000000dab03e7220 */ /* 0x000fe20000410000 */
[C---:B------:R-:W-:Y:S01]  /*d220*/  FFMA.FTZ R153, R151.reuse, R230, R64 ;  /* 0x000000e697997223 */ /* 0x040fe20000010040 */
[----:B------:R-:W-:Y:S01]  /*d230*/  FFMA.FTZ R151, R151, R228, -R61 ;  /* 0x000000e497977223 */ /* 0x000fe2000001083d */
[----:B------:R-:W-:Y:S01]  /*d240*/  FFMA.FTZ R61, R15, R60, R166 ;  /* 0x0000003c0f3d7223 */ /* 0x000fe200000100a6 */
[----:B------:R-:W-:Y:S01]  /*d250*/  FADD.FTZ R149, R149, R106 ;  /* 0x0000006a95957221 */ /* 0x000fe20000010000 */
[----:B------:R-:W-:Y:S01]  /*d260*/  FFMA.FTZ R62, R177, R191, R62 ;  /* 0x000000bfb13e7223 */ /* 0x000fe2000001003e */
[----:B------:R-:W-:Y:S01]  /*d270*/  LOP3.LUT R60, R183, UR26, RZ, 0xfc, !PT ;  /* 0x0000001ab73c7c12 */ /* 0x000fe2000f8efcff */
[----:B------:R-:W-:Y:S01]  /*d280*/  FFMA.FTZ R150, R14, R69, R61 ;  /* 0x000000450e967223 */ /* 0x000fe2000001003d */
[----:B------:R-:W-:Y:S01]  /*d290*/  FFMA.FTZ R69, R2, R224, R63 ;  /* 0x000000e002457223 */ /* 0x000fe2000001003f */
[----:B------:R-:W-:Y:S01]  /*d2a0*/  FMUL.FTZ R63, R147, R149 ;  /* 0x00000095933f7220 */ /* 0x000fe20000410000 */
[----:B------:R-:W-:Y:S01]  /*d2b0*/  MOV R61, UR50 ;  /* 0x00000032003d7c02 */ /* 0x000fe20008000f00 */
[----:B------:R-:W-:Y:S01]  /*d2c0*/  FFMA.FTZ R179, -R15, R62, R179 ;  /* 0x0000003e0fb37223 */ /* 0x000fe200000101b3 */
[-C--:B------:R-:W-:Y:S01]  /*d2d0*/  FMUL.FTZ R64, R147, R69.reuse ;  /* 0x0000004593407220 */ /* 0x080fe20000410000 */
[----:B------:R-:W-:Y:S01]  /*d2e0*/  MOV R65, UR42 ;  /* 0x0000002a00417c02 */ /* 0x000fe20008000f00 */
[----:B------:R-:W-:Y:S01]  /*d2f0*/  FFMA.FTZ R155, R155, R222, R157 ;  /* 0x000000de9b9b7223 */ /* 0x000fe2000001009d */
[C---:B------:R-:W-:Y:S01]  /*d300*/  FFMA.FTZ R62, R148.reuse, R69, R63 ;  /* 0x00000045943e7223 */ /* 0x040fe2000001003f */
[----:B------:R-:W-:Y:S01]  /*d310*/  FFMA.FTZ R63, R148, R149, -R64 ;  /* 0x00000095943f7223 */ /* 0x000fe20000010840 */
[----:B------:R-:W-:Y:S01]  /*d320*/  MOV R157, UR43 ;  /* 0x0000002b009d7c02 */ /* 0x000fe20008000f00 */
[----:B------:R-:W-:-:S04]  /*d330*/  IMAD.WIDE.U32 R64, R65, UR8, R60 ;  /* 0x0000000841407c25 */ /* 0x000fc8000f8e003c */
[----:B------:R-:W-:Y:S01]  /*d340*/  FFMA.FTZ R200, R3, R200, R62 ;  /* 0x000000c803c87223 */ /* 0x000fe2000001003e */
[----:B------:R-:W-:Y:S01]  /*d350*/  FADD.FTZ R146, R146, R63 ;  /* 0x0000003f92927221 */ /* 0x000fe20000010000 */
[----:B------:R-:W-:Y:S01]  /*d360*/  FFMA.FTZ R175, -R14, R175, R179 ;  /* 0x000000af0eaf7223 */ /* 0x000fe200000101b3 */
[----:B------:R-:W-:Y:S01]  /*d370*/  IMAD R61, R157, UR8, R65 ;  /* 0x000000089d3d7c24 */ /* 0x000fe2000f8e0241 */
[C---:B------:R-:W-:Y:S01]  /*d380*/  LEA R62, P2, R64.reuse, UR10, 0x2 ;  /* 0x0000000a403e7c11 */ /* 0x040fe2000f8410ff */
[C---:B------:R-:W-:Y:S01]  /*d390*/  FFMA.FTZ R65, R13.reuse, R66, R150 ;  /* 0x000000420d417223 */ /* 0x040fe20000010096 */
[----:B------:R-:W-:Y:S01]  /*d3a0*/  FFMA.FTZ R68, -R13, R68, R175 ;  /* 0x000000440d447223 */ /* 0x000fe200000101af */
[----:B------:R-:W-:Y:S01]  /*d3b0*/  @!UP0 ULEA UR50, UR8, UR25, 0x4 ;  /* 0x0000001908328291 */ /* 0x000fe2000f8e20ff */
[----:B------:R-:W-:Y:S01]  /*d3c0*/  LEA.HI.X R63, R64, UR11, R61, 0x2, P2 ;  /* 0x0000000b403f7c11 */ /* 0x000fe200090f143d */
[C---:B------:R-:W-:Y:S01]  /*d3d0*/  FMUL.FTZ R64, R100.reuse, R200 ;  /* 0x000000c864407220 */ /* 0x040fe20000410000 */
[-C--:B------:R-:W-:Y:S01]  /*d3e0*/  FMUL.FTZ R61, R100, R146.reuse ;  /* 0x00000092643d7220 */ /* 0x080fe20000410000 */
[C---:B------:R-:W-:Y:S01]  /*d3f0*/  FFMA.FTZ R66, R12.reuse, R67, R65 ;  /* 0x000000430c427223 */ /* 0x040fe20000010041 */
[----:B------:R-:W-:Y:S01]  /*d400*/  FFMA.FTZ R171, -R12, R171, R68 ;  /* 0x000000ab0cab7223 */ /* 0x000fe20000010144 */
[C---:B------:R-:W-:Y:S01]  /*d410*/  FFMA.FTZ R64, R101.reuse, R146, -R64 ;  /* 0x0000009265407223 */ /* 0x040fe20000010840 */
[----:B------:R-:W-:Y:S01]  /*d420*/  FFMA.FTZ R61, R101, R200, R61 ;  /* 0x000000c8653d7223 */ /* 0x000fe2000001003d */
[----:B------:R-:W-:Y:S01]  /*d430*/  FFMA.FTZ R67, R11, R70, R66 ;  /* 0x000000460b437223 */ /* 0x000fe20000010042 */
[----:B------:R-:W-:-:S02]  /*d440*/  HFMA2 R70, -RZ, RZ, 0, 7.8678131103515625e-06 ;  /* 0x00000084ff467431 */ /* 0x000fc400000001ff */
[----:B------:R-:W-:Y:S01]  /*d450*/  FADD.FTZ R145, R145, R64 ;  /* 0x0000004091917221 */ /* 0x000fe20000010000 */
[----:B------:R-:W-:Y:S01]  /*d460*/  FFMA.FTZ R65, R4, R190, R61 ;  /* 0x000000be04417223 */ /* 0x000fe2000001003d */
[----:B------:R-:W-:Y:S01]  /*d470*/  FFMA.FTZ R66, R10, R71, R67 ;  /* 0x000000470a427223 */ /* 0x000fe20000010043 */
[----:B------:R-:W-:Y:S01]  /*d480*/  FMUL.FTZ R100, R127, UR49 ;  /* 0x000000317f647c20 */ /* 0x000fe20008410000 */
[C---:B------:R-:W-:Y:S01]  /*d490*/  FMUL.FTZ R64, R102.reuse, R145 ;  /* 0x0000009166407220 */ /* 0x040fe20000410000 */
[-C--:B------:R-:W-:Y:S01]  /*d4a0*/  FMUL.FTZ R102, R102, R65.reuse ;  /* 0x0000004166667220 */ /* 0x080fe20000410000 */
[----:B------:R-:W-:Y:S01]  /*d4b0*/  FFMA.FTZ R61, R9, R78, R66 ;  /* 0x0000004e093d7223 */ /* 0x000fe20000010042 */
[----:B------:R-:W-:Y:S01]  /*d4c0*/  FMUL.FTZ R78, R127, UR36 ;  /* 0x000000247f4e7c20 */ /* 0x000fe20008410000 */
[C---:B------:R-:W-:Y:S01]  /*d4d0*/  FFMA.FTZ R64, R103.reuse, R65, R64 ;  /* 0x0000004167407223 */ /* 0x040fe20000010040 */
[----:B------:R-:W-:Y:S01]  /*d4e0*/  FFMA.FTZ R103, R103, R145, -R102 ;  /* 0x0000009167677223 */ /* 0x000fe20000010866 */
[----:B------:R-:W-:Y:S01]  /*d4f0*/  FFMA.FTZ R66, R8, R77, R61 ;  /* 0x0000004d08427223 */ /* 0x000fe2000001003d */
[----:B------:R-:W-:Y:S01]  /*d500*/  FFMA.FTZ R76, -R11, R76, R171 ;  /* 0x0000004c0b4c7223 */ /* 0x000fe200000101ab */
[----:B------:R-:W-:Y:S01]  /*d510*/  FFMA.FTZ R64, R5, R189, R64 ;  /* 0x000000bd05407223 */ /* 0x000fe20000010040 */
[----:B------:R-:W-:Y:S01]  /*d520*/  FADD.FTZ R144, R144, R103 ;  /* 0x0000006790907221 */ /* 0x000fe20000010000 */
[----:B------:R-:W-:Y:S01]  /*d530*/  FFMA.FTZ R67, R7, R160, R66 ;  /* 0x000000a007437223 */ /* 0x000fe20000010042 */
[----:B------:R0:W-:Y:S01]  /*d540*/  @!P0 STS.128 [UR50+0x8b80], R72 ;  /* 0x008b8048ff008988 */ /* 0x0001e20008000c32 */
[C---:B------:R-:W-:Y:S01]  /*d550*/  FMUL.FTZ R66, R104.reuse, R64 ;  /* 0x0000004068427220 */ /* 0x040fe20000410000 */
[-C--:B------:R-:W-:Y:S01]  /*d560*/  FMUL.FTZ R61, R104, R144.reuse ;  /* 0x00000090683d7220 */ /* 0x080fe20000410000 */
[----:B------:R-:W-:Y:S01]  /*d570*/  FFMA.FTZ R68, R6, R79, R67 ;  /* 0x0000004f06447223 */ /* 0x000fe20000010043 */
[----:B------:R-:W-:Y:S01]  /*d580*/  FFMA.FTZ R167, -R10, R167, R76 ;  /* 0x000000a70aa77223 */ /* 0x000fe2000001014c */
[C---:B------:R-:W-:Y:S01]  /*d590*/  FFMA.FTZ R66, R105.reuse, R144, -R66 ;  /* 0x0000009069427223 */ /* 0x040fe20000010842 */
[----:B------:R-:W-:Y:S01]  /*d5a0*/  FFMA.FTZ R61, R105, R64, R61 ;  /* 0x00000040693d7223 */ /* 0x000fe2000001003d */
[----:B------:R-:W-:Y:S01]  /*d5b0*/  FFMA.FTZ R71, R5, R156, R68 ;  /* 0x0000009c05477223 */ /* 0x000fe20000010044 */
[----:B------:R-:W-:Y:S01]  /*d5c0*/  FMUL.FTZ R101, R193, UR36 ;  /* 0x00000024c1657c20 */ /* 0x000fe20008410000 */
[----:B------:R-:W-:Y:S01]  /*d5d0*/  FADD.FTZ R143, R143, R66 ;  /* 0x000000428f8f7221 */ /* 0x000fe20000010000 */
[----:B------:R-:W-:Y:S01]  /*d5e0*/  FFMA.FTZ R67, R6, R188, R61 ;  /* 0x000000bc06437223 */ /* 0x000fe2000001003d */
[----:B------:R-:W-:Y:S01]  /*d5f0*/  FFMA.FTZ R68, R4, R107, R71 ;  /* 0x0000006b04447223 */ /* 0x000fe20000010047 */
[----:B------:R-:W-:-:S02]  /*d600*/  IMAD R61, R183, R70, UR25 ;  /* 0x00000019b73d7e24 */ /* 0x000fc4000f8e0246 */
[C---:B------:R-:W-:Y:S01]  /*d610*/  FMUL.FTZ R66, R108.reuse, R143 ;  /* 0x0000008f6c427220 */ /* 0x040fe20000410000 */
[-C--:B------:R-:W-:Y:S01]  /*d620*/  FMUL.FTZ R108, R108, R67.reuse ;  /* 0x000000436c6c7220 */ /* 0x080fe20000410000 */
[----:B------:R-:W-:Y:S01]  /*d630*/  FFMA.FTZ R71, R3, R152, R68 ;  /* 0x0000009803477223 */ /* 0x000fe20000010044 */
[C---:B------:R-:W-:Y:S01]  /*d640*/  FMUL.FTZ R68, R126.reuse, UR36 ;  /* 0x000000247e447c20 */ /* 0x040fe20008410000 */
[C---:B------:R-:W-:Y:S01]  /*d650*/  FFMA.FTZ R66, R109.reuse, R67, R66 ;  /* 0x000000436d427223 */ /* 0x040fe20000010042 */
[----:B------:R-:W-:Y:S01]  /*d660*/  FFMA.FTZ R109, R109, R143, -R108 ;  /* 0x0000008f6d6d7223 */ /* 0x000fe2000001086c */
[----:B------:R-:W-:Y:S01]  /*d670*/  FMUL.FTZ R70, R126, UR49 ;  /* 0x000000317e467c20 */ /* 0x000fe20008410000 */
[----:B------:R-:W-:Y:S01]  /*d680*/  FFMA.FTZ R79, R221, UR49, -R68 ;  /* 0x00000031dd4f7c23 */ /* 0x000fe20008010844 */
[----:B------:R-:W-:Y:S01]  /*d690*/  FFMA.FTZ R66, R7, R187, R66 ;  /* 0x000000bb07427223 */ /* 0x000fe20000010042 */
[----:B------:R-:W-:Y:S01]  /*d6a0*/  FADD.FTZ R142, R142, R109 ;  /* 0x0000006d8e8e7221 */ /* 0x000fe20000010000 */
[C---:B0-----:R-:W-:Y:S01]  /*d6b0*/  FFMA.FTZ R75, R219.reuse, UR36, R100 ;  /* 0x00000024db4b7c23 */ /* 0x041fe20008010064 */
[----:B------:R-:W-:Y:S01]  /*d6c0*/  FFMA.FTZ R73, R219, UR49, -R78 ;  /* 0x00000031db497c23 */ /* 0x000fe2000801084e */
[C---:B------:R-:W-:Y:S01]  /*d6d0*/  FMUL.FTZ R68, R110.reuse, R66 ;  /* 0x000000426e447220 */ /* 0x040fe20000410000 */
[-C--:B------:R-:W-:Y:S01]  /*d6e0*/  FMUL.FTZ R77, R110, R142.reuse ;  /* 0x0000008e6e4d7220 */ /* 0x080fe20000410000 */
[----:B------:R-:W-:Y:S01]  /*d6f0*/  FMUL.FTZ R76, R0, R79 ;  /* 0x0000004f004c7220 */ /* 0x000fe20000410000 */
[----:B------:R-:W-:Y:S01]  /*d700*/  FFMA.FTZ R79, R221, UR36, R70 ;  /* 0x00000024dd4f7c23 */ /* 0x000fe20008010046 */
[C---:B------:R-:W-:Y:S01]  /*d710*/  FFMA.FTZ R68, R111.reuse, R142, -R68 ;  /* 0x0000008e6f447223 */ /* 0x040fe20000010844 */
[----:B------:R-:W-:Y:S01]  /*d720*/  FFMA.FTZ R77, R111, R66, R77 ;  /* 0x000000426f4d7223 */ /* 0x000fe2000001004d */
[C---:B------:R-:W-:Y:S01]  /*d730*/  FMUL.FTZ R74, R16.reuse, -R75 ;  /* 0x8000004b104a7220 */ /* 0x040fe20000410000 */
[----:B------:R-:W-:Y:S01]  /*d740*/  FMUL.FTZ R72, R16, R73 ;  /* 0x0000004910487220 */ /* 0x000fe20000410000 */
[----:B------:R-:W-:Y:S01]  /*d750*/  FADD.FTZ R141, R141, R68 ;  /* 0x000000448d8d7221 */ /* 0x000fe20000010000 */
[----:B------:R-:W-:Y:S01]  /*d760*/  FFMA.FTZ R77, R8, R186, R77 ;  /* 0x000000ba084d7223 */ /* 0x000fe2000001004d */
[----:B------:R-:W-:Y:S01]  /*d770*/  FMUL.FTZ R70, R0, -R79 ;  /* 0x8000004f00467220 */ /* 0x000fe20000410000 */
[----:B------:R-:W-:Y:S01]  /*d780*/  FMUL.FTZ R79, R191, UR49 ;  /* 0x00000031bf4f7c20 */ /* 0x000fe20008410000 */
[C---:B------:R-:W-:Y:S01]  /*d790*/  FMUL.FTZ R68, R112.reuse, R141 ;  /* 0x0000008d70447220 */ /* 0x040fe20000410000 */
[-C--:B------:R-:W-:Y:S01]  /*d7a0*/  FMUL.FTZ R112, R112, R77.reuse ;  /* 0x0000004d70707220 */ /* 0x080fe20000410000 */
[----:B------:R-:W-:Y:S01]  /*d7b0*/  STS [R61+0x2108], R72 ;  /* 0x002108483d007388 */ /* 0x000fe20000000800 */
[----:B------:R-:W-:Y:S01]  /*d7c0*/  FMUL.FTZ R78, R196, UR36 ;  /* 0x00000024c44e7c20 */ /* 0x000fe20008410000 */
[C---:B------:R-:W-:Y:S01]  /*d7d0*/  FFMA.FTZ R68, R113.reuse, R77, R68 ;  /* 0x0000004d71447223 */ /* 0x040fe20000010044 */
[----:B------:R-:W-:Y:S01]  /*d7e0*/  FFMA.FTZ R113, R113, R141, -R112 ;  /* 0x0000008d71717223 */ /* 0x000fe20000010870 */
[----:B------:R-:W-:Y:S01]  /*d7f0*/  STS [R61+0x2104], R70 ;  /* 0x002104463d007388 */ /* 0x000fe20000000800 */
[----:B------:R-:W-:Y:S01]  /*d800*/  FMUL.FTZ R103, R193, UR49 ;  /* 0x00000031c1677c20 */ /* 0x000fe20008410000 */
[----:B------:R-:W-:Y:S01]  /*d810*/  FFMA.FTZ R185, R9, R185, R68 ;  /* 0x000000b909b97223 */ /* 0x000fe20000010044 */
[----:B------:R-:W-:Y:S01]  /*d820*/  FADD.FTZ R140, R140, R113 ;  /* 0x000000718c8c7221 */ /* 0x000fe20000010000 */
[----:B------:R0:W-:Y:S01]  /*d830*/  STS [R61+0x2100], R76 ;  /* 0x0021004c3d007388 */ /* 0x0001e20000000800 */
[----:B------:R-:W-:Y:S01]  /*d840*/  FFMA.FTZ R219, R59, -R96, R219 ;  /* 0x800000603bdb7223 */ /* 0x000fe200000100db */
[CC--:B------:R-:W-:Y:S01]  /*d850*/  FMUL.FTZ R75, R114.reuse, R185.reuse ;  /* 0x000000b9724b7220 */ /* 0x0c0fe20000410000 */
[-C--:B------:R-:W-:Y:S01]  /*d860*/  FMUL.FTZ R68, R114, R140.reuse ;  /* 0x0000008c72447220 */ /* 0x080fe20000410000 */
[----:B------:R1:W-:Y:S01]  /*d870*/  STS [R61+0x210c], R74 ;  /* 0x00210c4a3d007388 */ /* 0x0003e20000000800 */
[----:B------:R-:W-:Y:S01]  /*d880*/  FMUL.FTZ R102, R199, UR49 ;  /* 0x00000031c7667c20 */ /* 0x000fe20008410000 */
[----:B------:R-:W-:Y:S01]  /*d890*/  FMUL.FTZ R106, R202, UR49 ;  /* 0x00000031ca6a7c20 */ /* 0x000fe20008410000 */
[C---:B------:R-:W-:Y:S01]  /*d8a0*/  FFMA.FTZ R73, R115.reuse, R185, R68 ;  /* 0x000000b973497223 */ /* 0x040fe20000010044 */
[----:B------:R-:W-:Y:S01]  /*d8b0*/  FFMA.FTZ R68, R115, R140, -R75 ;  /* 0x0000008c73447223 */ /* 0x000fe2000001084b */
[----:B------:R-:W-:Y:S01]  /*d8c0*/  FMUL.FTZ R75, R191, UR36 ;  /* 0x00000024bf4b7c20 */ /* 0x000fe20008410000 */
[----:B0-----:R-:W-:Y:S01]  /*d8d0*/  FFMA.FTZ R76, R218, UR36, R79 ;  /* 0x00000024da4c7c23 */ /* 0x001fe2000801004f */
[----:B------:R-:W-:Y:S01]  /*d8e0*/  FFMA.FTZ R184, R10, R184, R73 ;  /* 0x000000b80ab87223 */ /* 0x000fe20000010049 */
[----:B------:R-:W-:Y:S01]  /*d8f0*/  FMUL.FTZ R73, R192, UR36 ;  /* 0x00000024c0497c20 */ /* 0x000fe20008410000 */
[----:B------:R-:W-:Y:S01]  /*d900*/  FADD.FTZ R139, R139, R68 ;  /* 0x000000448b8b7221 */ /* 0x000fe20000010000 */
[----:B------:R-:W-:Y:S01]  /*d910*/  FFMA.FTZ R70, R218, UR49, -R75 ;  /* 0x00000031da467c23 */ /* 0x000fe2000801084b */
[----:B------:R-:W-:Y:S01]  /*d920*/  FMUL.FTZ R68, R116, R184 ;  /* 0x000000b874447220 */ /* 0x000fe20000410000 */
[----:B------:R-:W-:Y:S01]  /*d930*/  FFMA.FTZ R75, R216, UR49, -R73 ;  /* 0x00000031d84b7c23 */ /* 0x000fe20008010849 */
[----:B------:R-:W-:Y:S01]  /*d940*/  FMUL.FTZ R73, R116, R139 ;  /* 0x0000008b74497220 */ /* 0x000fe20000410000 */
[C---:B------:R-:W-:Y:S01]  /*d950*/  FMUL.FTZ R76, R15.reuse, -R76 ;  /* 0x8000004c0f4c7220 */ /* 0x040fe20000410000 */
[----:B------:R-:W-:Y:S01]  /*d960*/  FMUL.FTZ R70, R15, R70 ;  /* 0x000000460f467220 */ /* 0x000fe20000410000 */
[----:B------:R-:W-:Y:S01]  /*d970*/  FMUL.FTZ R72, R14, R75 ;  /* 0x0000004b0e487220 */ /* 0x000fe20000410000 */
[C---:B------:R-:W-:Y:S01]  /*d980*/  FFMA.FTZ R75, R117.reuse, R139, -R68 ;  /* 0x0000008b754b7223 */ /* 0x040fe20000010844 */
[----:B------:R-:W-:Y:S01]  /*d990*/  FFMA.FTZ R68, R117, R184, R73 ;  /* 0x000000b875447223 */ /* 0x000fe20000010049 */
[----:B------:R-:W-:Y:S01]  /*d9a0*/  FMUL.FTZ R73, R192, UR49 ;  /* 0x00000031c0497c20 */ /* 0x000fe20008410000 */
[----:B------:R-:W-:Y:S01]  /*d9b0*/  STS [R61+0x2114], R76 ;  /* 0x0021144c3d007388 */ /* 0x000fe20000000800 */
[----:B------:R-:W-:Y:S01]  /*d9c0*/  FADD.FTZ R138, R138, R75 ;  /* 0x0000004b8a8a7221 */ /* 0x000fe20000010000 */
[----:B------:R-:W-:Y:S01]  /*d9d0*/  FFMA.FTZ R220, R11, R220, R68 ;  /* 0x000000dc0bdc7223 */ /* 0x000fe20000010044 */
[----:B------:R-:W-:Y:S01]  /*d9e0*/  FFMA.FTZ R79, R216, UR36, R73 ;  /* 0x00000024d84f7c23 */ /* 0x000fe20008010049 */
[----:B------:R0:W-:Y:S01]  /*d9f0*/  STS [R61+0x2110], R70 ;  /* 0x002110463d007388 */ /* 0x0001e20000000800 */
[C---:B------:R-:W-:Y:S01]  /*da00*/  FMUL.FTZ R68, R118.reuse, R138 ;  /* 0x0000008a76447220 */ /* 0x040fe20000410000 */
[-C--:B------:R-:W-:Y:S01]  /*da10*/  FMUL.FTZ R75, R118, R220.reuse ;  /* 0x000000dc764b7220 */ /* 0x080fe20000410000 */
[----:B-1----:R-:W-:Y:S01]  /*da20*/  FFMA.FTZ R74, R214, UR36, R103 ;  /* 0x00000024d64a7c23 */ /* 0x002fe20008010067 */
[----:B------:R1:W-:Y:S01]  /*da30*/  STS [R61+0x2118], R72 ;  /* 0x002118483d007388 */ /* 0x0003e20000000800 */
[C---:B------:R-:W-:Y:S01]  /*da40*/  FFMA.FTZ R73, R119.reuse, R220, R68 ;  /* 0x000000dc77497223 */ /* 0x040fe20000010044 */
[----:B------:R-:W-:Y:S01]  /*da50*/  FFMA.FTZ R68, R119, R138, -R75 ;  /* 0x0000008a77447223 */ /* 0x000fe2000001084b */
[----:B------:R-:W-:Y:S01]  /*da60*/  FMUL.FTZ R75, R194, UR49 ;  /* 0x00000031c24b7c20 */ /* 0x000fe20008410000 */
[----:B------:R-:W-:Y:S01]  /*da70*/  FMUL.FTZ R74, R13, -R74 ;  /* 0x8000004a0d4a7220 */ /* 0x000fe20000410000 */
[----:B------:R-:W-:Y:S01]  /*da80*/  FFMA.FTZ R217, R12, R217, R73 ;  /* 0x000000d90cd97223 */ /* 0x000fe20000010049 */
[----:B------:R-:W-:Y:S01]  /*da90*/  FADD.FTZ R137, R137, R68 ;  /* 0x0000004489897221 */ /* 0x000fe20000010000 */
[----:B------:R-:W-:Y:S01]  /*daa0*/  FMUL.FTZ R73, R194, UR36 ;  /* 0x00000024c2497c20 */ /* 0x000fe20008410000 */
[----:B0-----:R-:W-:Y:S01]  /*dab0*/  FMUL.FTZ R70, R14, -R79 ;  /* 0x8000004f0e467220 */ /* 0x001fe20000410000 */
[----:B------:R-:W-:Y:S01]  /*dac0*/  FFMA.FTZ R75, R212, UR36, R75 ;  /* 0x00000024d44b7c23 */ /* 0x000fe2000801004b */
[C---:B------:R-:W-:Y:S01]  /*dad0*/  FMUL.FTZ R68, R120.reuse, R137 ;  /* 0x0000008978447220 */ /* 0x040fe20000410000 */
[-C--:B------:R-:W-:Y:S01]  /*dae0*/  FMUL.FTZ R120, R120, R217.reuse ;  /* 0x000000d978787220 */ /* 0x080fe20000410000 */
[----:B------:R-:W-:Y:S01]  /*daf0*/  FFMA.FTZ R73, R212, UR49, -R73 ;  /* 0x00000031d4497c23 */ /* 0x000fe20008010849 */
[----:B-1----:R-:W-:Y:S01]  /*db00*/  FFMA.FTZ R72, R214, UR49, -R101 ;  /* 0x00000031d6487c23 */ /* 0x002fe20008010865 */
[C---:B------:R-:W-:Y:S01]  /*db10*/  FFMA.FTZ R68, R121.reuse, R217, R68 ;  /* 0x000000d979447223 */ /* 0x040fe20000010044 */
[----:B------:R-:W-:Y:S01]  /*db20*/  FFMA.FTZ R121, R121, R137, -R120 ;  /* 0x0000008979797223 */ /* 0x000fe20000010878 */
[----:B------:R0:W-:Y:S01]  /*db30*/  STS [R61+0x211c], R70 ;  /* 0x00211c463d007388 */ /* 0x0001e20000000800 */
[C---:B------:R-:W-:Y:S01]  /*db40*/  FMUL.FTZ R72, R13.reuse, R72 ;  /* 0x000000480d487220 */ /* 0x040fe20000410000 */
[----:B------:R-:W-:Y:S01]  /*db50*/  FFMA.FTZ R215, R13, R215, R68 ;  /* 0x000000d70dd77223 */ /* 0x000fe20000010044 */
[----:B------:R-:W-:Y:S01]  /*db60*/  FMUL.FTZ R68, R195, UR36 ;  /* 0x00000024c3447c20 */ /* 0x000fe20008410000 */
[----:B------:R-:W-:Y:S01]  /*db70*/  FADD.FTZ R136, R136, R121 ;  /* 0x0000007988887221 */ /* 0x000fe20000010000 */
[----:B------:R1:W-:Y:S01]  /*db80*/  STS [R61+0x2124], R74 ;  /* 0x0021244a3d007388 */ /* 0x0003e20000000800 */
[----:B------:R-:W-:Y:S01]  /*db90*/  FMUL.FTZ R101, R198, UR49 ;  /* 0x00000031c6657c20 */ /* 0x000fe20008410000 */
[----:B------:R-:W-:Y:S01]  /*dba0*/  FFMA.FTZ R76, R211, UR49, -R68 ;  /* 0x00000031d34c7c23 */ /* 0x000fe20008010844 */
[C---:B------:R-:W-:Y:S01]  /*dbb0*/  FMUL.FTZ R68, R122.reuse, R215 ;  /* 0x000000d77a447220 */ /* 0x040fe20000410000 */
[-C--:B------:R-:W-:Y:S01]  /*dbc0*/  FMUL.FTZ R122, R122, R136.reuse ;  /* 0x000000887a7a7220 */ /* 0x080fe20000410000 */
[----:B0-----:R-:W-:Y:S01]  /*dbd0*/  FMUL.FTZ R70, R12, R73 ;  /* 0x000000490c467220 */ /* 0x001fe20000410000 */
[----:B------:R0:W-:Y:S01]  /*dbe0*/  STS [R61+0x2120], R72 ;  /* 0x002120483d007388 */ /* 0x0001e20000000800 */
[C---:B------:R-:W-:Y:S01]  /*dbf0*/  FFMA.FTZ R68, R123.reuse, R136, -R68 ;  /* 0x000000887b447223 */ /* 0x040fe20000010844 */
[----:B------:R-:W-:Y:S01]  /*dc00*/  FFMA.FTZ R123, R123, R215, R122 ;  /* 0x000000d77b7b7223 */ /* 0x000fe2000001007a */
[----:B------:R-:W-:Y:S01]  /*dc10*/  FFMA.FTZ R73, R209, UR49, -R78 ;  /* 0x00000031d1497c23 */ /* 0x000fe2000801084e */
[----:B------:R2:W-:Y:S01]  /*dc20*/  STS [R61+0x2128], R70 ;  /* 0x002128463d007388 */ /* 0x0005e20000000800 */
[----:B------:R-:W-:Y:S01]  /*dc30*/  FADD.FTZ R135, R135, R68 ;  /* 0x0000004487877221 */ /* 0x000fe20000010000 */
[----:B------:R-:W-:Y:S01]  /*dc40*/  FFMA.FTZ R213, R14, R213, R123 ;  /* 0x000000d50ed57223 */ /* 0x000fe2000001007b */
[----:B------:R-:W-:Y:S01]  /*dc50*/  FMUL.FTZ R76, R11, R76 ;  /* 0x0000004c0b4c7220 */ /* 0x000fe20000410000 */
[----:B-1----:R-:W-:Y:S01]  /*dc60*/  FMUL.FTZ R74, R195, UR49 ;  /* 0x00000031c34a7c20 */ /* 0x002fe20008410000 */
[C---:B------:R-:W-:Y:S01]  /*dc70*/  FMUL.FTZ R68, R124.reuse, R135 ;  /* 0x000000877c447220 */ /* 0x040fe20000410000 */
[----:B------:R-:W-:Y:S01]  /*dc80*/  FMUL.FTZ R124, R124, R213 ;  /* 0x000000d57c7c7220 */ /* 0x000fe20000410000 */
[----:B0-----:R-:W-:Y:S01]  /*dc90*/  FMUL.FTZ R72, R12, -R75 ;  /* 0x8000004b0c487220 */ /* 0x001fe20000410000 */
[----:B------:R0:W-:Y:S01]  /*dca0*/  STS [R61+0x2130], R76 ;  /* 0x0021304c3d007388 */ /* 0x0001e20000000800 */
[C---:B------:R-:W-:Y:S01]  /*dcb0*/  FFMA.FTZ R68, R125.reuse, R213, R68 ;  /* 0x000000d57d447223 */ /* 0x040fe20000010044 */
[----:B------:R-:W-:Y:S01]  /*dcc0*/  FFMA.FTZ R125, R125, R135, -R124 ;  /* 0x000000877d7d7223 */ /* 0x000fe2000001087c */
[----:B--2---:R-:W-:Y:S01]  /*dcd0*/  FMUL.FTZ R70, R196, UR49 ;  /* 0x00000031c4467c20 */ /* 0x004fe20008410000 */
[----:B------:R1:W-:Y:S01]  /*dce0*/  STS [R61+0x212c], R72 ;  /* 0x00212c483d007388 */ /* 0x0003e20000000800 */
[----:B------:R-:W-:Y:S01]  /*dcf0*/  FFMA.FTZ R210, R15, R210, R68 ;  /* 0x000000d20fd27223 */ /* 0x000fe20000010044 */
[----:B------:R-:W-:Y:S01]  /*dd00*/  FADD.FTZ R134, R134, R125 ;  /* 0x0000007d86867221 */ /* 0x000fe20000010000 */
[----:B------:R-:W-:Y:S01]  /*dd10*/  FFMA.FTZ R75, R209, UR36, R70 ;  /* 0x00000024d14b7c23 */ /* 0x000fe20008010046 */
[----:B------:R-:W-:Y:S01]  /*dd20*/  FMUL.FTZ R70, R10, R73 ;  /* 0x000000490a467220 */ /* 0x000fe20000410000 */
[----:B------:R-:W-:Y:S01]  /*dd30*/  FFMA.FTZ R74, R211, UR36, R74 ;  /* 0x00000024d34a7c23 */ /* 0x000fe2000801004a */
[----:B------:R-:W-:Y:S01]  /*dd40*/  FMUL.FTZ R68, R128, R134 ;  /* 0x0000008680447220 */ /* 0x000fe20000410000 */
[C---:B0-----:R-:W-:Y:S01]  /*dd50*/  FMUL.FTZ R76, R197.reuse, UR36 ;  /* 0x00000024c54c7c20 */ /* 0x041fe20008410000 */
[----:B------:R-:W-:Y:S01]  /*dd60*/  FMUL.FTZ R78, R197, UR49 ;  /* 0x00000031c54e7c20 */ /* 0x000fe20008410000 */
[----:B------:R-:W-:Y:S01]  /*dd70*/  FMUL.FTZ R74, R11, -R74 ;  /* 0x8000004a0b4a7220 */ /* 0x000fe20000410000 */
[----:B-1----:R-:W-:Y:S01]  /*dd80*/  FMUL.FTZ R72, R10, -R75 ;  /* 0x8000004b0a487220 */ /* 0x002fe20000410000 */
[-C--:B------:R-:W-:Y:S01]  /*dd90*/  FMUL.FTZ R75, R128, R210.reuse ;  /* 0x000000d2804b7220 */ /* 0x080fe20000410000 */
[----:B------:R-:W-:Y:S01]  /*dda0*/  FFMA.FTZ R73, R129, R210, R68 ;  /* 0x000000d281497223 */ /* 0x000fe20000010044 */
[----:B------:R-:W-:Y:S01]  /*ddb0*/  FFMA.FTZ R76, R207, UR49, -R76 ;  /* 0x00000031cf4c7c23 */ /* 0x000fe2000801084c */
[----:B------:R0:W-:Y:S01]  /*ddc0*/  STS [R61+0x2138], R70 ;  /* 0x002138463d007388 */ /* 0x0001e20000000800 */
[----:B------:R-:W-:Y:S01]  /*ddd0*/  FFMA.FTZ R68, R129, R134, -R75 ;  /* 0x0000008681447223 */ /* 0x000fe2000001084b */
[----:B------:R-:W-:Y:S01]  /*dde0*/  FFMA.FTZ R208, R16, R208, R73 ;  /* 0x000000d010d07223 */ /* 0x000fe20000010049 */
[----:B------:R-:W-:Y:S01]  /*ddf0*/  FMUL.FTZ R73, R198, UR36 ;  /* 0x00000024c6497c20 */ /* 0x000fe20008410000 */
[----:B------:R1:W-:Y:S01]  /*de00*/  STS [R61+0x213c], R72 ;  /* 0x00213c483d007388 */ /* 0x0003e20000000800 */
[----:B------:R-:W-:Y:S01]  /*de10*/  FADD.FTZ R133, R133, R68 ;  /* 0x0000004485857221 */ /* 0x000fe20000010000 */
[----:B------:R-:W-:Y:S01]  /*de20*/  FMUL.FTZ R76, R9, R76 ;  /* 0x0000004c094c7220 */ /* 0x000fe20000410000 */
[----:B------:R-:W-:Y:S01]  /*de30*/  FFMA.FTZ R73, R206, UR49, -R73 ;  /* 0x00000031ce497c23 */ /* 0x000fe20008010849 */
[----:B------:R2:W-:Y:S01]  /*de40*/  STS [R61+0x2134], R74 ;  /* 0x0021344a3d007388 */ /* 0x0005e20000000800 */
[C---:B------:R-:W-:Y:S01]  /*de50*/  FMUL.FTZ R68, R130.reuse, R133 ;  /* 0x0000008582447220 */ /* 0x040fe20000410000 */
[-C--:B------:R-:W-:Y:S01]  /*de60*/  FMUL.FTZ R130, R130, R208.reuse ;  /* 0x000000d082827220 */ /* 0x080fe20000410000 */
[----:B0-----:R-:W-:Y:S01]  /*de70*/  FFMA.FTZ R70, R81, -R97, R221 ;  /* 0x8000006151467223 */ /* 0x001fe200000100dd */
[----:B------:R0:W-:Y:S01]  /*de80*/  STS [R61+0x2140], R76 ;  /* 0x0021404c3d007388 */ /* 0x0001e20000000800 */
[----:B------:R-:W-:Y:S01]  /*de90*/  FFMA.FTZ R78, R207, UR36, R78 ;  /* 0x00000024cf4e7c23 */ /* 0x000fe2000801004e */
[----:B-1----:R-:W-:Y:S01]  /*dea0*/  FMUL.FTZ R72, R8, R73 ;  /* 0x0000004908487220 */ /* 0x002fe20000410000 */
[C---:B------:R-:W-:Y:S01]  /*deb0*/  FFMA.FTZ R73, R131.reuse, R208, R68 ;  /* 0x000000d083497223 */ /* 0x040fe20000010044 */
[----:B------:R-:W-:Y:S01]  /*dec0*/  FFMA.FTZ R131, R131, R133, -R130 ;  /* 0x0000008583837223 */ /* 0x000fe20000010882 */
[----:B------:R-:W-:Y:S01]  /*ded0*/  FMUL.FTZ R68, R208, R96 ;  /* 0x00000060d0447220 */ /* 0x000fe20000410000 */
[----:B------:R-:W-:Y:S01]  /*dee0*/  FMUL.FTZ R78, R9, -R78 ;  /* 0x8000004e094e7220 */ /* 0x000fe20000410000 */
[----:B------:R-:W-:Y:S01]  /*def0*/  FFMA.FTZ R204, R0, R204, R73 ;  /* 0x000000cc00cc7223 */ /* 0x000fe20000010049 */
[----:B------:R-:W-:Y:S01]  /*df00*/  FADD.FTZ R132, R132, R131 ;  /* 0x0000008384847221 */ /* 0x000fe20000010000 */
[----:B------:R1:W-:Y:S01]  /*df10*/  STS [R61+0x2148], R72 ;  /* 0x002148483d007388 */ /* 0x0003e20000000800 */
[----:B--2---:R-:W-:Y:S01]  /*df20*/  FMUL.FTZ R74, R127, R68 ;  /* 0x000000447f4a7220 */ /* 0x004fe20000410000 */
[-C--:B------:R-:W-:Y:S01]  /*df30*/  FMUL.FTZ R73, R204, R97.reuse ;  /* 0x00000061cc497220 */ /* 0x080fe20000410000 */
[----:B------:R-:W-:Y:S01]  /*df40*/  FMUL.FTZ R75, R132, R97 ;  /* 0x00000061844b7220 */ /* 0x000fe20000410000 */
[----:B0-----:R-:W-:Y:S01]  /*df50*/  FMUL.FTZ R76, R199, UR36 ;  /* 0x00000024c74c7c20 */ /* 0x001fe20008410000 */
[----:B------:R-:W-:Y:S01]  /*df60*/  FFMA.FTZ R101, R206, UR36, R101 ;  /* 0x00000024ce657c23 */ /* 0x000fe20008010065 */
[----:B------:R-:W-:Y:S01]  /*df70*/  FMUL.FTZ R79, R126, R73 ;  /* 0x000000497e4f7220 */ /* 0x000fe20000410000 */
[----:B------:R0:W-:Y:S01]  /*df80*/  STS [R61+0x2144], R78 ;  /* 0x0021444e3d007388 */ /* 0x0001e20000000800 */
[----:B------:R-:W-:Y:S01]  /*df90*/  FFMA.FTZ R76, R205, UR49, -R76 ;  /* 0x00000031cd4c7c23 */ /* 0x000fe2000801084c */
[----:B------:R-:W-:Y:S01]  /*dfa0*/  FFMA.FTZ R218, R56, -R95, R218 ;  /* 0x8000005f38da7223 */ /* 0x000fe200000100da */
[----:B-1----:R-:W-:Y:S01]  /*dfb0*/  FMUL.FTZ R72, R133, R96 ;  /* 0x0000006085487220 */ /* 0x002fe20000410000 */
[-C--:B------:R-:W-:Y:S01]  /*dfc0*/  FFMA.FTZ R79, R70, R75.reuse, -R79 ;  /* 0x0000004b464f7223 */ /* 0x080fe2000001084f */
[----:B------:R-:W-:Y:S01]  /*dfd0*/  FMUL.FTZ R75, R126, R75 ;  /* 0x0000004b7e4b7220 */ /* 0x000fe20000410000 */
[----:B------:R-:W-:Y:S01]  /*dfe0*/  FMUL.FTZ R104, R7, R76 ;  /* 0x0000004c07687220 */ /* 0x000fe20000410000 */
[-C--:B------:R-:W-:Y:S01]  /*dff0*/  FFMA.FTZ R74, R219, R72.reuse, -R74 ;  /* 0x00000048db4a7223 */ /* 0x080fe2000001084a */
[----:B------:R-:W-:Y:S01]  /*e000*/  FMUL.FTZ R72, R127, R72 ;  /* 0x000000487f487220 */ /* 0x000fe20000410000 */
[----:B------:R-:W-:Y:S01]  /*e010*/  FFMA.FTZ R75, R70, R73, R75 ;  /* 0x00000049464b7223 */ /* 0x000fe2000001004b */
[----:B------:R-:W-:Y:S01]  /*e020*/  FADD.FTZ R79, RZ, R79 ;  /* 0x0000004fff4f7221 */ /* 0x000fe20000010000 */
[----:B0-----:R-:W-:Y:S01]  /*e030*/  FMUL.FTZ R78, R134, R95 ;  /* 0x0000005f864e7220 */ /* 0x001fe20000410000 */
[----:B------:R-:W-:Y:S01]  /*e040*/  FFMA.FTZ R72, R219, R68, R72 ;  /* 0x00000044db487223 */ /* 0x000fe20000010048 */
[----:B------:R-:W-:Y:S01]  /*e050*/  FADD.FTZ R75, RZ, R75 ;  /* 0x0000004bff4b7221 */ /* 0x000fe20000010000 */
[----:B------:R-:W-:Y:S01]  /*e060*/  FADD.FTZ R74, R79, R74 ;  /* 0x0000004a4f4a7221 */ /* 0x000fe20000010000 */
[----:B------:R-:W-:Y:S01]  /*e070*/  FMUL.FTZ R100, R8, -R101 ;  /* 0x8000006508647220 */ /* 0x000fe20000410000 */
[-C--:B------:R-:W-:Y:S01]  /*e080*/  FFMA.FTZ R216, R53, -R94.reuse, R216 ;  /* 0x8000005e35d87223 */ /* 0x080fe200000100d8 */
[----:B------:R-:W-:Y:S01]  /*e090*/  FADD.FTZ R76, R75, R72 ;  /* 0x000000484b4c7221 */ /* 0x000fe20000010000 */
[----:B------:R-:W-:Y:S01]  /*e0a0*/  FMUL.FTZ R72, R210, R95 ;  /* 0x0000005fd2487220 */ /* 0x000fe20000410000 */
[-C--:B------:R-:W-:Y:S01]  /*e0b0*/  FMUL.FTZ R75, R213, R94.reuse ;  /* 0x0000005ed54b7220 */ /* 0x080fe20000410000 */
[----:B------:R-:W-:Y:S01]  /*e0c0*/  FMUL.FTZ R103, R135, R94 ;  /* 0x0000005e87677220 */ /* 0x000fe20000410000 */
[----:B------:R0:W-:Y:S01]  /*e0d0*/  STS [R61+0x214c], R100 ;  /* 0x00214c643d007388 */ /* 0x0001e20000000800 */
[----:B------:R-:W-:Y:S01]  /*e0e0*/  FMUL.FTZ R79, R191, R72 ;  /* 0x00000048bf4f7220 */ /* 0x000fe20000410000 */
[----:B------:R-:W-:Y:S01]  /*e0f0*/  FMUL.FTZ R105, R192, R75 ;  /* 0x0000004bc0697220 */ /* 0x000fe20000410000 */
[----:B------:R-:W-:Y:S01]  /*e100*/  FFMA.FTZ R102, R205, UR36, R102 ;  /* 0x00000024cd667c23 */ /* 0x000fe20008010066 */
[----:B------:R-:W-:Y:S01]  /*e110*/  FFMA.FTZ R214, R50, -R93, R214 ;  /* 0x8000005d32d67223 */ /* 0x000fe200000100d6 */
[-C--:B------:R-:W-:Y:S01]  /*e120*/  FFMA.FTZ R101, R218, R78.reuse, -R79 ;  /* 0x0000004eda657223 */ /* 0x080fe2000001084f */
[----:B------:R-:W-:Y:S01]  /*e130*/  FMUL.FTZ R79, R191, R78 ;  /* 0x0000004ebf4f7220 */ /* 0x000fe20000410000 */
[-C--:B------:R-:W-:Y:S01]  /*e140*/  FFMA.FTZ R105, R216, R103.reuse, -R105 ;  /* 0x00000067d8697223 */ /* 0x080fe20000010869 */
[----:B------:R-:W-:Y:S01]  /*e150*/  FMUL.FTZ R103, R192, R103 ;  /* 0x00000067c0677220 */ /* 0x000fe20000410000 */
[----:B------:R-:W-:Y:S01]  /*e160*/  FADD.FTZ R74, R74, R101 ;  /* 0x000000654a4a7221 */ /* 0x000fe20000010000 */
[----:B0-----:R-:W-:Y:S01]  /*e170*/  FMUL.FTZ R100, R202, UR36 ;  /* 0x00000024ca647c20 */ /* 0x001fe20008410000 */
[----:B------:R-:W-:Y:S01]  /*e180*/  FFMA.FTZ R79, R218, R72, R79 ;  /* 0x00000048da4f7223 */ /* 0x000fe2000001004f */
[----:B------:R-:W-:Y:S01]  /*e190*/  FFMA.FTZ R103, R216, R75, R103 ;  /* 0x0000004bd8677223 */ /* 0x000fe20000010067 */
[----:B------:R-:W-:Y:S01]  /*e1a0*/  FMUL.FTZ R102, R7, -R102 ;  /* 0x8000006607667220 */ /* 0x000fe20000410000 */
[----:B------:R-:W-:Y:S01]  /*e1b0*/  FFMA.FTZ R107, R203, UR49, -R100 ;  /* 0x00000031cb6b7c23 */ /* 0x000fe20008010864 */
[----:B------:R-:W-:Y:S01]  /*e1c0*/  FADD.FTZ R76, R76, R79 ;  /* 0x0000004f4c4c7221 */ /* 0x000fe20000010000 */
[----:B------:R-:W-:Y:S01]  /*e1d0*/  FMUL.FTZ R79, R215, R93 ;  /* 0x0000005dd74f7220 */ /* 0x000fe20000410000 */
[----:B------:R-:W-:Y:S01]  /*e1e0*/  FADD.FTZ R105, R74, R105 ;  /* 0x000000694a697221 */ /* 0x000fe20000010000 */
[----:B------:R-:W-:Y:S01]  /*e1f0*/  FMUL.FTZ R100, R6, R107 ;  /* 0x0000006b06647220 */ /* 0x000fe20000410000 */
[----:B------:R-:W-:Y:S01]  /*e200*/  FADD.FTZ R76, R76, R103 ;  /* 0x000000674c4c7221 */ /* 0x000fe20000010000 */
[----:B------:R-:W-:Y:S01]  /*e210*/  FMUL.FTZ R78, R136, R93 ;  /* 0x0000005d884e7220 */ /* 0x000fe20000410000 */
[----:B------:R-:W-:Y:S01]  /*e220*/  FMUL.FTZ R103, R193, R79 ;  /* 0x0000004fc1677220 */ /* 0x000fe20000410000 */
[-C--:B------:R-:W-:Y:S01]  /*e230*/  FMUL.FTZ R74, R217, R92.reuse ;  /* 0x0000005cd94a7220 */ /* 0x080fe20000410000 */
[----:B------:R0:W-:Y:S01]  /*e240*/  STS [R61+0x2158], R100 ;  /* 0x002158643d007388 */ /* 0x0001e20000000800 */
[----:B------:R-:W-:Y:S01]  /*e250*/  FFMA.FTZ R101, R47, -R92, R212 ;  /* 0x8000005c2f657223 */ /* 0x000fe200000100d4 */
[----:B------:R-:W-:Y:S01]  /*e260*/  FMUL.FTZ R108, R201, UR36 ;  /* 0x00000024c96c7c20 */ /* 0x000fe20008410000 */
[----:B------:R-:W-:Y:S01]  /*e270*/  FFMA.FTZ R109, R203, UR36, R106 ;  /* 0x00000024cb6d7c23 */ /* 0x000fe2000801006a */
[----:B------:R1:W-:Y:S01]  /*e280*/  STS [R61+0x2150], R104 ;  /* 0x002150683d007388 */ /* 0x0003e20000000800 */
[----:B------:R-:W-:Y:S01]  /*e290*/  FFMA.FTZ R211, R44, -R91, R211 ;  /* 0x8000005b2cd37223 */ /* 0x000fe200000100d3 */
[----:B------:R-:W-:Y:S01]  /*e2a0*/  FFMA.FTZ R108, R225, UR49, -R108 ;  /* 0x00000031e16c7c23 */ /* 0x000fe2000801086c */
[----:B------:R-:W-:Y:S01]  /*e2b0*/  FMUL.FTZ R106, R6, -R109 ;  /* 0x8000006d066a7220 */ /* 0x000fe20000410000 */
[----:B------:R2:W-:Y:S01]  /*e2c0*/  STS [R61+0x2154], R102 ;  /* 0x002154663d007388 */ /* 0x0005e20000000800 */
[----:B------:R-:W-:Y:S01]  /*e2d0*/  FFMA.FTZ R209, R41, -R90, R209 ;  /* 0x8000005a29d17223 */ /* 0x000fe200000100d1 */
[-C--:B0-----:R-:W-:Y:S01]  /*e2e0*/  FFMA.FTZ R100, R214, R78.reuse, -R103 ;  /* 0x0000004ed6647223 */ /* 0x081fe20000010867 */
[----:B------:R-:W-:Y:S01]  /*e2f0*/  FMUL.FTZ R103, R193, R78 ;  /* 0x0000004ec1677220 */ /* 0x000fe20000410000 */
[----:B------:R-:W-:Y:S01]  /*e300*/  FMUL.FTZ R108, R5, R108 ;  /* 0x0000006c056c7220 */ /* 0x000fe20000410000 */
[----:B------:R-:W-:Y:S01]  /*e310*/  FMUL.FTZ R78, R184, R90 ;  /* 0x0000005ab84e7220 */ /* 0x000fe20000410000 */
[----:B-1----:R-:W-:Y:S01]  /*e320*/  FMUL.FTZ R104, R194, R74 ;  /* 0x0000004ac2687220 */ /* 0x002fe20000410000 */
[----:B------:R-:W-:Y:S01]  /*e330*/  FFMA.FTZ R103, R214, R79, R103 ;  /* 0x0000004fd6677223 */ /* 0x000fe20000010067 */
[----:B------:R-:W-:Y:S01]  /*e340*/  FADD.FTZ R100, R105, R100 ;  /* 0x0000006469647221 */ /* 0x000fe20000010000 */
[----:B------:R0:W-:Y:S01]  /*e350*/  STS [R61+0x215c], R106 ;  /* 0x00215c6a3d007388 */ /* 0x0001e20000000800 */
[----:B--2---:R-:W-:Y:S01]  /*e360*/  FMUL.FTZ R102, R137, R92 ;  /* 0x0000005c89667220 */ /* 0x004fe20000410000 */
[----:B------:R-:W-:Y:S01]  /*e370*/  FADD.FTZ R76, R76, R103 ;  /* 0x000000674c4c7221 */ /* 0x000fe20000010000 */
[----:B------:R-:W-:Y:S01]  /*e380*/  FMUL.FTZ R110, R201, UR49 ;  /* 0x00000031c96e7c20 */ /* 0x000fe20008410000 */
[----:B------:R1:W-:Y:S01]  /*e390*/  STS [R61+0x2160], R108 ;  /* 0x0021606c3d007388 */ /* 0x0003e20000000800 */
[-C--:B------:R-:W-:Y:S01]  /*e3a0*/  FFMA.FTZ R107, R101, R102.reuse, -R104 ;  /* 0x00000066656b7223 */ /* 0x080fe20000010868 */
[----:B------:R-:W-:Y:S01]  /*e3b0*/  FMUL.FTZ R102, R194, R102 ;  /* 0x00000066c2667220 */ /* 0x000fe20000410000 */
[----:B------:R-:W-:Y:S01]  /*e3c0*/  FFMA.FTZ R207, R38, -R89, R207 ;  /* 0x8000005926cf7223 */ /* 0x000fe200000100cf */
[----:B------:R-:W-:Y:S01]  /*e3d0*/  FFMA.FTZ R110, R225, UR36, R110 ;  /* 0x00000024e16e7c23 */ /* 0x000fe2000801006e */
[----:B------:R-:W-:Y:S01]  /*e3e0*/  FADD.FTZ R100, R100, R107 ;  /* 0x0000006b64647221 */ /* 0x000fe20000010000 */
[----:B------:R-:W-:Y:S01]  /*e3f0*/  FFMA.FTZ R103, R101, R74, R102 ;  /* 0x0000004a65677223 */ /* 0x000fe20000010066 */
[-C--:B------:R-:W-:Y:S01]  /*e400*/  FMUL.FTZ R102, R138, R91.reuse ;  /* 0x0000005b8a667220 */ /* 0x080fe20000410000 */
[----:B------:R-:W-:Y:S01]  /*e410*/  FMUL.FTZ R107, R222, UR36 ;  /* 0x00000024de6b7c20 */ /* 0x000fe20008410000 */
[----:B0-----:R-:W-:Y:S01]  /*e420*/  FMUL.FTZ R106, R139, R90 ;  /* 0x0000005a8b6a7220 */ /* 0x001fe20000410000 */
[----:B------:R-:W-:Y:S01]  /*e430*/  FADD.FTZ R103, R76, R103 ;  /* 0x000000674c677221 */ /* 0x000fe20000010000 */
[----:B------:R-:W-:Y:S01]  /*e440*/  FMUL.FTZ R76, R220, R91 ;  /* 0x0000005bdc4c7220 */ /* 0x000fe20000410000 */
[----:B-1----:R-:W-:Y:S01]  /*e450*/  FMUL.FTZ R108, R196, R78 ;  /* 0x0000004ec46c7220 */ /* 0x002fe20000410000 */
[----:B------:R-:W-:Y:S01]  /*e460*/  FFMA.FTZ R109, R226, UR49, -R107 ;  /* 0x00000031e26d7c23 */ /* 0x000fe2000801086b */
[----:B------:R-:W-:Y:S01]  /*e470*/  FMUL.FTZ R111, R222, UR49 ;  /* 0x00000031de6f7c20 */ /* 0x000fe20008410000 */
[----:B------:R-:W-:Y:S01]  /*e480*/  FMUL.FTZ R104, R195, R76 ;  /* 0x0000004cc3687220 */ /* 0x000fe20000410000 */
[-C--:B------:R-:W-:Y:S01]  /*e490*/  FFMA.FTZ R107, R209, R106.reuse, -R108 ;  /* 0x0000006ad16b7223 */ /* 0x080fe2000001086c */
[----:B------:R-:W-:Y:S01]  /*e4a0*/  FMUL.FTZ R106, R196, R106 ;  /* 0x0000006ac46a7220 */ /* 0x000fe20000410000 */
[----:B------:R-:W-:Y:S01]  /*e4b0*/  FMUL.FTZ R108, R4, R109 ;  /* 0x0000006d046c7220 */ /* 0x000fe20000410000 */
[-C--:B------:R-:W-:Y:S01]  /*e4c0*/  FFMA.FTZ R105, R211, R102.reuse, -R104 ;  /* 0x00000066d3697223 */ /* 0x080fe20000010868 */
[----:B------:R-:W-:Y:S01]  /*e4d0*/  FMUL.FTZ R102, R195, R102 ;  /* 0x00000066c3667220 */ /* 0x000fe20000410000 */
[-C--:B------:R-:W-:Y:S01]  /*e4e0*/  FMUL.FTZ R104, R140, R89.reuse ;  /* 0x000000598c687220 */ /* 0x080fe20000410000 */
[----:B------:R-:W-:Y:S01]  /*e4f0*/  FFMA.FTZ R206, R36, -R88, R206 ;  /* 0x8000005824ce7223 */ /* 0x000fe200000100ce */
[----:B------:R-:W-:Y:S01]  /*e500*/  FADD.FTZ R100, R100, R105 ;  /* 0x0000006964647221 */ /* 0x000fe20000010000 */
[----:B------:R-:W-:Y:S01]  /*e510*/  FFMA.FTZ R102, R211, R76, R102 ;  /* 0x0000004cd3667223 */ /* 0x000fe20000010066 */
[----:B------:R-:W-:Y:S01]  /*e520*/  FMUL.FTZ R109, R141, R88 ;  /* 0x000000588d6d7220 */ /* 0x000fe20000410000 */
[----:B------:R-:W-:Y:S01]  /*e530*/  FMUL.FTZ R110, R5, -R110 ;  /* 0x8000006e056e7220 */ /* 0x000fe20000410000 */
[----:B------:R-:W-:Y:S01]  /*e540*/  FADD.FTZ R107, R100, R107 ;  /* 0x0000006b646b7221 */ /* 0x000fe20000010000 */
[----:B------:R-:W-:Y:S01]  /*e550*/  FADD.FTZ R102, R103, R102 ;  /* 0x0000006667667221 */ /* 0x000fe20000010000 */
[----:B------:R-:W-:Y:S01]  /*e560*/  FFMA.FTZ R103, R209, R78, R106 ;  /* 0x0000004ed1677223 */ /* 0x000fe2000001006a */
[----:B------:R-:W-:Y:S01]  /*e570*/  FMUL.FTZ R100, R185, R89 ;  /* 0x00000059b9647220 */ /* 0x000fe20000410000 */
[----:B------:R-:W-:Y:S01]  /*e580*/  FFMA.FTZ R113, R226, UR36, R111 ;  /* 0x00000024e2717c23 */ /* 0x000fe2000801006f */
[----:B------:R0:W-:Y:S01]  /*e590*/  STS [R61+0x2164], R110 ;  /* 0x0021646e3d007388 */ /* 0x0001e20000000800 */
[----:B------:R-:W-:Y:S01]  /*e5a0*/  FADD.FTZ R102, R102, R103 ;  /* 0x0000006766667221 */ /* 0x000fe20000010000 */
[----:B------:R-:W-:Y:S01]  /*e5b0*/  FMUL.FTZ R103, R77, R88 ;  /* 0x000000584d677220 */ /* 0x000fe20000410000 */
[----:B------:R-:W-:Y:S01]  /*e5c0*/  FMUL.FTZ R106, R197, R100 ;  /* 0x00000064c56a7220 */ /* 0x000fe20000410000 */
[----:B------:R1:W-:Y:S01]  /*e5d0*/  STS [R61+0x2168], R108 ;  /* 0x0021686c3d007388 */ /* 0x0003e20000000800 */
[----:B------:R-:W-:Y:S01]  /*e5e0*/  FMUL.FTZ R112, R4, -R113 ;  /* 0x8000007104707220 */ /* 0x000fe20000410000 */
[----:B------:R-:W-:Y:S01]  /*e5f0*/  FMUL.FTZ R105, R198, R103 ;  /* 0x00000067c6697220 */ /* 0x000fe20000410000 */
[-C--:B------:R-:W-:Y:S01]  /*e600*/  FFMA.FTZ R106, R207, R104.reuse, -R106 ;  /* 0x00000068cf6a7223 */ /* 0x080fe2000001086a */
[----:B------:R-:W-:Y:S01]  /*e610*/  FMUL.FTZ R104, R197, R104 ;  /* 0x00000068c5687220 */ /* 0x000fe20000410000 */
[----:B------:R-:W-:Y:S01]  /*e620*/  FFMA.FTZ R205, R35, -R87, R205 ;  /* 0x8000005723cd7223 */ /* 0x000fe200000100cd */
[-C--:B------:R-:W-:Y:S01]  /*e630*/  FFMA.FTZ R111, R206, R109.reuse, -R105 ;  /* 0x0000006dce6f7223 */ /* 0x080fe20000010869 */
[----:B------:R-:W-:Y:S01]  /*e640*/  FMUL.FTZ R109, R198, R109 ;  /* 0x0000006dc66d7220 */ /* 0x000fe20000410000 */
[----:B------:R-:W-:Y:S01]  /*e650*/  FFMA.FTZ R105, R207, R100, R104 ;  /* 0x00000064cf697223 */ /* 0x000fe20000010068 */
[----:B0-----:R-:W-:Y:S01]  /*e660*/  FMUL.FTZ R110, R223, UR36 ;  /* 0x00000024df6e7c20 */ /* 0x001fe20008410000 */
[----:B------:R-:W-:Y:S01]  /*e670*/  FADD.FTZ R106, R107, R106 ;  /* 0x0000006a6b6a7221 */ /* 0x000fe20000010000 */
[----:B------:R-:W-:Y:S01]  /*e680*/  FFMA.FTZ R109, R206, R103, R109 ;  /* 0x00000067ce6d7223 */ /* 0x000fe2000001006d */
[----:B------:R-:W-:Y:S01]  /*e690*/  FADD.FTZ R102, R102, R105 ;  /* 0x0000006966667221 */ /* 0x000fe20000010000 */
[----:B------:R-:W-:Y:S01]  /*e6a0*/  FFMA.FTZ R110, R227, UR49, -R110 ;  /* 0x00000031e36e7c23 */ /* 0x000fe2000801086e */
[-C--:B-1----:R-:W-:Y:S01]  /*e6b0*/  FMUL.FTZ R108, R142, R87.reuse ;  /* 0x000000578e6c7220 */ /* 0x082fe20000410000 */
[----:B------:R-:W-:Y:S01]  /*e6c0*/  FMUL.FTZ R104, R67, R86 ;  /* 0x0000005643687220 */ /* 0x000fe20000410000 */
[----:B------:R-:W-:Y:S01]  /*e6d0*/  FADD.FTZ R109, R102, R109 ;  /* 0x0000006d666d7221 */ /* 0x000fe20000010000 */
[----:B------:R-:W-:Y:S01]  /*e6e0*/  FMUL.FTZ R102, R66, R87 ;  /* 0x0000005742667220 */ /* 0x000fe20000410000 */
[----:B------:R-:W-:Y:S01]  /*e6f0*/  FMUL.FTZ R116, R3, R110 ;  /* 0x0000006e03747220 */ /* 0x000fe20000410000 */
[----:B------:R0:W-:Y:S01]  /*e700*/  STS [R61+0x216c], R112 ;  /* 0x00216c703d007388 */ /* 0x0001e20000000800 */
[----:B------:R-:W-:Y:S01]  /*e710*/  FADD.FTZ R106, R106, R111 ;  /* 0x0000006f6a6a7221 */ /* 0x000fe20000010000 */
[----:B------:R-:W-:Y:S01]  /*e720*/  FMUL.FTZ R110, R199, R102 ;  /* 0x00000066c76e7220 */ /* 0x000fe20000410000 */
[----:B------:R-:W-:Y:S01]  /*e730*/  FMUL.FTZ R114, R223, UR49 ;  /* 0x00000031df727c20 */ /* 0x000fe20008410000 */
[-C--:B------:R-:W-:Y:S01]  /*e740*/  FMUL.FTZ R107, R143, R86.reuse ;  /* 0x000000568f6b7220 */ /* 0x080fe20000410000 */
[----:B------:R-:W-:Y:S01]  /*e750*/  FFMA.FTZ R203, R34, -R86, R203 ;  /* 0x8000005622cb7223 */ /* 0x000fe200000100cb */
[-C--:B------:R-:W-:Y:S01]  /*e760*/  FFMA.FTZ R105, R205, R108.reuse, -R110 ;  /* 0x0000006ccd697223 */ /* 0x080fe2000001086e */
[----:B------:R-:W-:Y:S01]  /*e770*/  FMUL.FTZ R108, R199, R108 ;  /* 0x0000006cc76c7220 */ /* 0x000fe20000410000 */
[----:B------:R-:W-:Y:S01]  /*e780*/  FFMA.FTZ R114, R227, UR36, R114 ;  /* 0x00000024e3727c23 */ /* 0x000fe20008010072 */
[C---:B------:R-:W-:Y:S01]  /*e790*/  FMUL.FTZ R110, R202.reuse, R107 ;  /* 0x0000006bca6e7220 */ /* 0x040fe20000410000 */
[----:B0-----:R-:W-:Y:S01]  /*e7a0*/  FMUL.FTZ R112, R202, R104 ;  /* 0x00000068ca707220 */ /* 0x001fe20000410000 */
[----:B------:R-:W-:Y:S01]  /*e7b0*/  FADD.FTZ R105, R106, R105 ;  /* 0x000000696a697221 */ /* 0x000fe20000010000 */
[----:B------:R-:W-:Y:S01]  /*e7c0*/  FMUL.FTZ R111, R230, UR36 ;  /* 0x00000024e66f7c20 */ /* 0x000fe20008410000 */
[----:B------:R-:W-:Y:S01]  /*e7d0*/  FMUL.FTZ R106, R64, R85 ;  /* 0x00000055406a7220 */ /* 0x000fe20000410000 */
[----:B------:R-:W-:Y:S01]  /*e7e0*/  FFMA.FTZ R112, R203, R107, -R112 ;  /* 0x0000006bcb707223 */ /* 0x000fe20000010870 */
[----:B------:R0:W-:Y:S01]  /*e7f0*/  STS [R61+0x2170], R116 ;  /* 0x002170743d007388 */ /* 0x0001e20000000800 */
[----:B------:R-:W-:Y:S01]  /*e800*/  FFMA.FTZ R108, R205, R102, R108 ;  /* 0x00000066cd6c7223 */ /* 0x000fe2000001006c */
[----:B------:R-:W-:Y:S01]  /*e810*/  FFMA.FTZ R107, R203, R104, R110 ;  /* 0x00000068cb6b7223 */ /* 0x000fe2000001006e */
[----:B------:R-:W-:Y:S01]  /*e820*/  FFMA.FTZ R111, R228, UR49, -R111 ;  /* 0x00000031e46f7c23 */ /* 0x000fe2000801086f */
[----:B------:R-:W-:Y:S01]  /*e830*/  FADD.FTZ R112, R105, R112 ;  /* 0x0000007069707221 */ /* 0x000fe20000010000 */
[-C--:B------:R-:W-:Y:S01]  /*e840*/  FFMA.FTZ R225, R33, -R85.reuse, R225 ;  /* 0x8000005521e17223 */ /* 0x080fe200000100e1 */
[----:B------:R-:W-:Y:S01]  /*e850*/  FMUL.FTZ R110, R144, R85 ;  /* 0x00000055906e7220 */ /* 0x000fe20000410000 */
[----:B------:R-:W-:Y:S01]  /*e860*/  FMUL.FTZ R105, R65, R84 ;  /* 0x0000005441697220 */ /* 0x000fe20000410000 */
[----:B------:R-:W-:Y:S01]  /*e870*/  FADD.FTZ R108, R109, R108 ;  /* 0x0000006c6d6c7221 */ /* 0x000fe20000010000 */
[----:B------:R-:W-:Y:S01]  /*e880*/  FMUL.FTZ R118, R2, R111 ;  /* 0x0000006f02767220 */ /* 0x000fe20000410000 */
[----:B0-----:R-:W-:Y:S01]  /*e890*/  FMUL.FTZ R116, R3, -R114 ;  /* 0x8000007203747220 */ /* 0x001fe20000410000 */
[----:B------:R-:W-:Y:S01]  /*e8a0*/  FMUL.FTZ R114, R201, R106 ;  /* 0x0000006ac9727220 */ /* 0x000fe20000410000 */
        /* <DEDUP_REMOVED lines=9> */
[----:B------:R-:W-:Y:S01]  /*e940*/  FMUL.FTZ R115, R230, UR49 ;  /* 0x00000031e6737c20 */ /* 0x000fe20008410000 */
[----:B------:R-:W-:Y:S01]  /*e950*/  FMUL.FTZ R108, R200, R83 ;  /* 0x00000053c86c7220 */ /* 0x000fe20000410000 */
[----:B------:R0:W-:Y:S01]  /*e960*/  STS [R61+0x2174], R116 ;  /* 0x002174743d007388 */ /* 0x0001e20000000800 */
[----:B------:R-:W-:Y:S01]  /*e970*/  FADD.FTZ R107, R107, R110 ;  /* 0x0000006e6b6b7221 */ /* 0x000fe20000010000 */
[----:B------:R-:W-:Y:S01]  /*e980*/  FFMA.FTZ R110, R226, R105, R111 ;  /* 0x00000069e26e7223 */ /* 0x000fe2000001006f */
[----:B------:R-:W-:Y:S01]  /*e990*/  FFMA.FTZ R115, R228, UR36, R115 ;  /* 0x00000024e4737c23 */ /* 0x000fe20008010073 */
[----:B------:R1:W-:Y:S01]  /*e9a0*/  STS [R61+0x2178], R118 ;  /* 0x002178763d007388 */ /* 0x0003e20000000800 */
[----:B------:R-:W-:Y:S01]  /*e9b0*/  FFMA.FTZ R227, R31, -R83, R227 ;  /* 0x800000531fe37223 */ /* 0x000fe200000100e3 */
[----:B------:R-:W-:Y:S01]  /*e9c0*/  FADD.FTZ R109, R112, R109 ;  /* 0x0000006d706d7221 */ /* 0x000fe20000010000 */
[----:B------:R-:W-:Y:S01]  /*e9d0*/  FADD.FTZ R107, R107, R110 ;  /* 0x0000006e6b6b7221 */ /* 0x000fe20000010000 */
[----:B------:R-:W-:Y:S01]  /*e9e0*/  IADD3 R110, PT, PT, R183, 0x80, RZ ;  /* 0x00000080b76e7810 */ /* 0x000fe20007ffe0ff */
[----:B------:R-:W-:Y:S01]  /*e9f0*/  FMUL.FTZ R120, R2, -R115 ;  /* 0x8000007302787220 */ /* 0x000fe20000410000 */
[----:B0-----:R-:W-:Y:S01]  /*ea00*/  FMUL.FTZ R116, R146, R83 ;  /* 0x0000005392747220 */ /* 0x001fe20000410000 */
[----:B------:R-:W-:Y:S01]  /*ea10*/  FADD.FTZ R109, R109, R114 ;  /* 0x000000726d6d7221 */ /* 0x000fe20000010000 */
[----:B------:R-:W-:Y:S01]  /*ea20*/  LEA.HI R110, R110, R183, RZ, 0x1b ;  /* 0x000000b76e6e7211 */ /* 0x000fe200078fd8ff */
[----:B------:R-:W-:Y:S01]  /*ea30*/  FMUL.FTZ R112, R69, UR48 ;  /* 0x0000003045707c20 */ /* 0x000fe20008410000 */
[----:B-1----:R-:W-:Y:S01]  /*ea40*/  FMUL.FTZ R118, R223, R108 ;  /* 0x0000006cdf767220 */ /* 0x002fe20000410000 */
[----:B------:R0:W-:Y:S01]  /*ea50*/  STS [R61+0x217c], R120 ;  /* 0x00217c783d007388 */ /* 0x0001e20000000800 */
[----:B------:R-:W-:Y:S01]  /*ea60*/  FMUL.FTZ R111, R200, UR48 ;  /* 0x00000030c86f7c20 */ /* 0x000fe20008410000 */
[----:B------:R-:W-:Y:S01]  /*ea70*/  FMUL.FTZ R113, R146, UR48 ;  /* 0x0000003092717c20 */ /* 0x000fe20008410000 */
[-C--:B------:R-:W-:Y:S01]  /*ea80*/  FFMA.FTZ R118, R227, R116.reuse, -R118 ;  /* 0x00000074e3767223 */ /* 0x080fe20000010876 */
[----:B------:R-:W-:Y:S01]  /*ea90*/  FMUL.FTZ R116, R223, R116 ;  /* 0x00000074df747220 */ /* 0x000fe20000410000 */
[----:B------:R-:W-:Y:S01]  /*eaa0*/  FMUL.FTZ R114, R145, UR48 ;  /* 0x0000003091727c20 */ /* 0x000fe20008410000 */
[----:B------:R-:W-:Y:S01]  /*eab0*/  FMUL.FTZ R115, R64, UR48 ;  /* 0x0000003040737c20 */ /* 0x000fe20008410000 */
[----:B------:R-:W-:Y:S01]  /*eac0*/  FADD.FTZ R117, R109, R118 ;  /* 0x000000766d757221 */ /* 0x000fe20000010000 */
[----:B------:R-:W-:Y:S01]  /*ead0*/  FFMA.FTZ R116, R227, R108, R116 ;  /* 0x0000006ce3747223 */ /* 0x000fe20000010074 */
[----:B------:R-:W-:Y:S01]  /*eae0*/  LEA R118, R110, UR25, 0x2 ;  /* 0x000000196e767c11 */ /* 0x000fe2000f8e10ff */
[----:B------:R-:W-:Y:S01]  /*eaf0*/  BAR.SYNC.DEFER_BLOCKING 0x0 ;  /* 0x0000000000007b1d */ /* 0x000fe20000010000 */
[C---:B------:R-:W-:Y:S01]  /*eb00*/  FMUL.FTZ R110, R149.reuse, UR48 ;  /* 0x00000030956e7c20 */ /* 0x040fe20008410000 */
[----:B------:R-:W-:Y:S01]  /*eb10*/  FFMA.FTZ R109, R149, UR37, -R112 ;  /* 0x00000025956d7c23 */ /* 0x000fe20008010870 */
[----:B------:R-:W-:Y:S01]  /*eb20*/  FMUL.FTZ R112, R65, UR48 ;  /* 0x0000003041707c20 */ /* 0x000fe20008410000 */
[----:B------:R-:W-:Y:S01]  /*eb30*/  FADD.FTZ R121, R107, R116 ;  /* 0x000000746b797221 */ /* 0x000fe20000010000 */
[----:B------:R-:W-:Y:S01]  /*eb40*/  FFMA.FTZ R107, R69, UR37, R110 ;  /* 0x00000025456b7c23 */ /* 0x000fe2000801006e */
[----:B------:R-:W-:Y:S01]  /*eb50*/  FFMA.FTZ R110, R146, UR37, -R111 ;  /* 0x00000025926e7c23 */ /* 0x000fe2000801086f */
[----:B------:R-:W-:Y:S01]  /*eb60*/  FFMA.FTZ R111, R145, UR37, -R112 ;  /* 0x00000025916f7c23 */ /* 0x000fe20008010870 */
[----:B------:R-:W-:Y:S01]  /*eb70*/  FFMA.FTZ R112, R200, UR37, R113 ;  /* 0x00000025c8707c23 */ /* 0x000fe20008010071 */
[----:B------:R-:W-:Y:S01]  /*eb80*/  FFMA.FTZ R113, R65, UR37, R114 ;  /* 0x0000002541717c23 */ /* 0x000fe20008010072 */
[----:B------:R-:W-:Y:S01]  /*eb90*/  FFMA.FTZ R114, R144, UR37, -R115 ;  /* 0x0000002590727c23 */ /* 0x000fe20008010873 */
[----:B------:R-:W-:Y:S01]  /*eba0*/  FMUL.FTZ R115, R66, UR48 ;  /* 0x0000003042737c20 */ /* 0x000fe20008410000 */
[----:B------:R-:W-:Y:S01]  /*ebb0*/  FMUL.FTZ R116, R67, UR48 ;  /* 0x0000003043747c20 */ /* 0x000fe20008410000 */
[----:B------:R-:W-:Y:S01]  /*ebc0*/  UMOV UR26, UR34 ;  /* 0x00000022001a7c82 */ /* 0x000fe20008000000 */
[----:B------:R-:W-:Y:S01]  /*ebd0*/  FMUL.FTZ R123, R144, UR48 ;  /* 0x00000030907b7c20 */ /* 0x000fe20008410000 */
[C---:B0-----:R-:W-:Y:S01]  /*ebe0*/  FFMA.FTZ R120, R142.reuse, UR37, -R115 ;  /* 0x000000258e787c23 */ /* 0x041fe20008010873 */
[----:B------:R-:W-:Y:S01]  /*ebf0*/  FFMA.FTZ R119, R143, UR37, -R116 ;  /* 0x000000258f777c23 */ /* 0x000fe20008010874 */
[----:B------:R-:W-:Y:S01]  /*ec00*/  FMUL.FTZ R115, R142, UR48 ;  /* 0x000000308e737c20 */ /* 0x000fe20008410000 */
[----:B------:R-:W-:Y:S01]  /*ec10*/  FMUL.FTZ R116, R77, UR48 ;  /* 0x000000304d747c20 */ /* 0x000fe20008410000 */
[----:B------:R-:W-:Y:S01]  /*ec20*/  FFMA.FTZ R164, -R9, R164, R167 ;  /* 0x000000a409a47223 */ /* 0x000fe200000101a7 */
[----:B------:R-:W-:Y:S01]  /*ec30*/  MOV R147, UR26 ;  /* 0x0000001a00937c02 */ /* 0x000fe20008000f00 */
[----:B------:R-:W-:Y:S01]  /*ec40*/  FFMA.FTZ R144, R66, UR37, R115 ;  /* 0x0000002542907c23 */ /* 0x000fe20008010073 */
[----:B------:R-:W-:Y:S01]  /*ec50*/  FMUL.FTZ R115, R185, UR48 ;  /* 0x00000030b9737c20 */ /* 0x000fe20008410000 */
[----:B------:R-:W-:Y:S01]  /*ec60*/  FFMA.FTZ R131, R141, UR37, -R116 ;  /* 0x000000258d837c23 */ /* 0x000fe20008010874 */
[----:B------:R-:W-:Y:S01]  /*ec70*/  FFMA.FTZ R150, R64, UR37, R123 ;  /* 0x0000002540967c23 */ /* 0x000fe2000801007b */
[----:B------:R-:W-:Y:S01]  /*ec80*/  FMUL.FTZ R116, R184, UR48 ;  /* 0x00000030b8747c20 */ /* 0x000fe20008410000 */
[----:B------:R-:W-:Y:S01]  /*ec90*/  FFMA.FTZ R163, -R8, R163, R164 ;  /* 0x000000a308a37223 */ /* 0x000fe200000101a4 */
[----:B------:R0:W1:Y:S01]  /*eca0*/  LDS R61, [R118+0x2300] ;  /* 0x00230000763d7984 */ /* 0x0000620000000800 */
[----:B------:R-:W-:Y:S01]  /*ecb0*/  FMUL.FTZ R123, R220, UR48 ;  /* 0x00000030dc7b7c20 */ /* 0x000fe20008410000 */
[----:B------:R-:W-:Y:S01]  /*ecc0*/  LEA R60, R147, -R60, 0x1 ;  /* 0x8000003c933c7211 */ /* 0x000fe200078e08ff */
[----:B------:R-:W-:Y:S01]  /*ecd0*/  FFMA.FTZ R142, R140, UR37, -R115 ;  /* 0x000000258c8e7c23 */ /* 0x000fe20008010873 */
[C---:B------:R-:W-:Y:S01]  /*ece0*/  FFMA.FTZ R115, R139.reuse, UR37, -R116 ;  /* 0x000000258b737c23 */ /* 0x040fe20008010874 */
[----:B------:R-:W-:Y:S01]  /*ecf0*/  FMUL.FTZ R125, R139, UR48 ;  /* 0x000000308b7d7c20 */ /* 0x000fe20008410000 */
[----:B------:R-:W-:Y:S01]  /*ed00*/  FFMA.FTZ R162, -R7, R162, R163 ;  /* 0x000000a207a27223 */ /* 0x000fe200000101a3 */
[----:B------:R-:W-:Y:S01]  /*ed10*/  FMUL.FTZ R116, R217, UR48 ;  /* 0x00000030d9747c20 */ /* 0x000fe20008410000 */
[----:B0-----:R-:W-:Y:S01]  /*ed20*/  FMUL.FTZ R118, R141, UR48 ;  /* 0x000000308d767c20 */ /* 0x001fe20008410000 */
[----:B------:R-:W-:Y:S01]  /*ed30*/  FFMA.FTZ R130, R138, UR37, -R123 ;  /* 0x000000258a827c23 */ /* 0x000fe2000801087b */
[----:B------:R-:W-:Y:S01]  /*ed40*/  ISETP.GE.AND P2, PT, R60, 0x1, PT ;  /* 0x000000013c00780c */ /* 0x000fe20003f46270 */
[----:B------:R-:W-:Y:S01]  /*ed50*/  FMUL.FTZ R123, R215, UR48 ;  /* 0x00000030d77b7c20 */ /* 0x000fe20008410000 */
[----:B------:R-:W-:Y:S01]  /*ed60*/  FFMA.FTZ R139, R77, UR37, R118 ;  /* 0x000000254d8b7c23 */ /* 0x000fe20008010076 */
[----:B------:R-:W-:Y:S01]  /*ed70*/  FMUL.FTZ R148, R140, UR48 ;  /* 0x000000308c947c20 */ /* 0x000fe20008410000 */
[----:B------:R-:W-:Y:S01]  /*ed80*/  FMUL.FTZ R118, R136, UR48 ;  /* 0x0000003088767c20 */ /* 0x000fe20008410000 */
[----:B------:R-:W-:Y:S01]  /*ed90*/  FFMA.FTZ R140, R184, UR37, R125 ;  /* 0x00000025b88c7c23 */ /* 0x000fe2000801007d */
[----:B------:R-:W-:Y:S01]  /*eda0*/  FFMA.FTZ R159, -R6, R159, R162 ;  /* 0x0000009f069f7223 */ /* 0x000fe200000101a2 */
[----:B------:R-:W-:Y:S01]  /*edb0*/  FMUL.FTZ R129, R138, UR48 ;  /* 0x000000308a817c20 */ /* 0x000fe20008410000 */
[C---:B------:R-:W-:Y:S01]  /*edc0*/  FFMA.FTZ R125, R137.reuse, UR37, -R116 ;  /* 0x00000025897d7c23 */ /* 0x040fe20008010874 */
[----:B------:R-:W-:Y:S01]  /*edd0*/  FMUL.FTZ R152, R137, UR48 ;  /* 0x0000003089987c20 */ /* 0x000fe20008410000 */
[----:B------:R-:W-:Y:S01]  /*ede0*/  FFMA.FTZ R128, R136, UR37, -R123 ;  /* 0x0000002588807c23 */ /* 0x000fe2000801087b */
[----:B------:R-:W-:Y:S01]  /*edf0*/  FMUL.FTZ R116, R213, UR48 ;  /* 0x00000030d5747c20 */ /* 0x000fe20008410000 */
[----:B------:R-:W-:Y:S01]  /*ee00*/  FFMA.FTZ R137, R215, UR37, R118 ;  /* 0x00000025d7897c23 */ /* 0x000fe20008010076 */
[----:B------:R-:W-:Y:S01]  /*ee10*/  FMUL.FTZ R123, R210, UR48 ;  /* 0x00000030d27b7c20 */ /* 0x000fe20008410000 */
[----:B------:R-:W-:Y:S01]  /*ee20*/  FMUL.FTZ R118, R208, UR48 ;  /* 0x00000030d0767c20 */ /* 0x000fe20008410000 */
[----:B------:R-:W-:Y:S01]  /*ee30*/  FFMA.FTZ R158, -R5, R158, R159 ;  /* 0x0000009e059e7223 */ /* 0x000fe2000001019f */
[----:B------:R-:W-:Y:S01]  /*ee40*/  FFMA.FTZ R138, R220, UR37, R129 ;  /* 0x00000025dc8a7c23 */ /* 0x000fe20008010081 */
[----:B------:R-:W-:Y:S01]  /*ee50*/  FFMA.FTZ R129, R135, UR37, -R116 ;  /* 0x0000002587817c23 */ /* 0x000fe20008010874 */
[----:B------:R-:W-:Y:S01]  /*ee60*/  FMUL.FTZ R146, R143, UR48 ;  /* 0x000000308f927c20 */ /* 0x000fe20008410000 */
[----:B------:R-:W-:Y:S01]  /*ee70*/  FFMA.FTZ R136, R217, UR37, R152 ;  /* 0x00000025d9887c23 */ /* 0x000fe20008010098 */
[----:B------:R-:W-:Y:S01]  /*ee80*/  FFMA.FTZ R116, R134, UR37, -R123 ;  /* 0x0000002586747c23 */ /* 0x000fe2000801087b */
[----:B------:R-:W-:Y:S01]  /*ee90*/  FMUL.FTZ R152, R135, UR48 ;  /* 0x0000003087987c20 */ /* 0x000fe20008410000 */
[----:B------:R-:W-:Y:S01]  /*eea0*/  FMUL.FTZ R123, R204, UR48 ;  /* 0x00000030cc7b7c20 */ /* 0x000fe20008410000 */
[C---:B------:R-:W-:Y:S01]  /*eeb0*/  FFMA.FTZ R118, R133.reuse, UR37, -R118 ;  /* 0x0000002585767c23 */ /* 0x040fe20008010876 */
[----:B------:R-:W-:Y:S01]  /*eec0*/  FMUL.FTZ R143, R133, UR48 ;  /* 0x00000030858f7c20 */ /* 0x000fe20008410000 */
[----:B------:R-:W-:Y:S01]  /*eed0*/  FFMA.FTZ R158, -R4, R155, R158 ;  /* 0x0000009b049e7223 */ /* 0x000fe2000001019e */
[----:B------:R-:W-:Y:S01]  /*eee0*/  FMUL.FTZ R135, R134, UR48 ;  /* 0x0000003086877c20 */ /* 0x000fe20008410000 */
[C---:B------:R-:W-:Y:S01]  /*eef0*/  FMUL.FTZ R133, R132.reuse, UR48 ;  /* 0x0000003084857c20 */ /* 0x040fe20008410000 */
[----:B------:R-:W-:Y:S01]  /*ef00*/  FFMA.FTZ R123, R132, UR37, -R123 ;  /* 0x00000025847b7c23 */ /* 0x000fe2000801087b */
[----:B------:R-:W-:Y:S01]  /*ef10*/  FFMA.FTZ R154, -R3, R154, R158 ;  /* 0x0000009a039a7223 */ /* 0x000fe2000001019e */
[----:B------:R-:W-:Y:S01]  /*ef20*/  IADD3 R122, PT, PT, R183, 0x100, RZ ;  /* 0x00000100b77a7810 */ /* 0x000fe20007ffe0ff */
[----:B------:R-:W-:Y:S01]  /*ef30*/  FFMA.FTZ R146, R67, UR37, R146 ;  /* 0x0000002543927c23 */ /* 0x000fe20008010092 */
[----:B------:R-:W-:Y:S01]  /*ef40*/  IADD3 R124, PT, PT, R183, 0x180, RZ ;  /* 0x00000180b77c7810 */ /* 0x000fe20007ffe0ff */
[----:B------:R-:W-:Y:S01]  /*ef50*/  FFMA.FTZ R148, R185, UR37, R148 ;  /* 0x00000025b9947c23 */ /* 0x000fe20008010094 */
[----:B------:R-:W-:Y:S01]  /*ef60*/  ISETP.GE.AND P3, PT, R60, 0x81, PT ;  /* 0x000000813c00780c */ /* 0x000fe20003f66270 */
[----:B------:R-:W-:Y:S01]  /*ef70*/  FFMA.FTZ R141, R213, UR37, R152 ;  /* 0x00000025d58d7c23 */ /* 0x000fe20008010098 */
[----:B------:R-:W-:Y:S01]  /*ef80*/  FFMA.FTZ R135, R210, UR37, R135 ;  /* 0x00000025d2877c23 */ /* 0x000fe20008010087 */
[----:B------:R-:W-:Y:S01]  /*ef90*/  FFMA.FTZ R132, R208, UR37, R143 ;  /* 0x00000025d0847c23 */ /* 0x000fe2000801008f */
[----:B------:R-:W-:Y:S01]  /*efa0*/  FFMA.FTZ R133, R204, UR37, R133 ;  /* 0x00000025cc857c23 */ /* 0x000fe20008010085 */
[----:B-1----:R-:W-:Y:S08]  /*efb0*/  @!P2 BRA `(.L_x_1266) ;  /* 0x000000000010a947 */ /* 0x002ff00003800000 */
[----:B------:R-:W-:-:S04]  /*efc0*/  LEA.HI R134, R183, R183, RZ, 0x1b ;  /* 0x000000b7b7867211 */ /* 0x000fc800078fd8ff */
[----:B------:R-:W-:-:S05]  /*efd0*/  LEA R134, R134, UR25, 0x2 ;  /* 0x0000001986867c11 */ /* 0x000fca000f8e10ff */
[----:B------:R-:W0:Y:S04]  /*efe0*/  LDS R143, [R134+0x2100] ;  /* 0x00210000868f7984 */ /* 0x000e280000000800 */
[----:B0-----:R0:W-:Y:S02]  /*eff0*/  REDG.E.ADD.F32.FTZ.RN.STRONG.GPU desc[UR32][R62.64], R143 ;  /* 0x0000008f3e0079a6 */ /* 0x0011e4000c12f320 */
.L_x_1266:
[----:B------:R-:W-:Y:S05]  /*f000*/  BSYNC.RECONVERGENT B0 ;  /* 0x0000000000007941 */ /* 0x000fea0003800200 */
.L_x_1265:
[----:B------:R-:W-:Y:S04]  /*f010*/  BSSY.RECONVERGENT B0, `(.L_x_1267) ;  /* 0x0000003000007945 */ /* 0x000fe80003800200 */
[----:B------:R-:W-:Y:S05]  /*f020*/  @!P3 BRA `(.L_x_1268) ;  /* 0x000000000004b947 */ /* 0x000fea0003800000 */
[----:B------:R1:W-:Y:S02]  /*f030*/  REDG.E.ADD.F32.FTZ.RN.STRONG.GPU desc[UR32][R62.64+0x200], R61 ;  /* 0x0002003d3e0079a6 */ /* 0x0003e4000c12f320 */
.L_x_1268:
[----:B------:R-:W-:Y:S05]  /*f040*/  BSYNC.RECONVERGENT B0 ;  /* 0x0000000000007941 */ /* 0x000fea0003800200 */
.L_x_1267:
        /* <DEDUP_REMOVED lines=8> */
[----:B------:R-:W-:Y:S02]  /*f0d0*/  IADD3 R152, PT, PT, R183, 0x280, RZ ;  /* 0x00000280b7987810 */ /* 0x000fe40007ffe0ff */
[----:B------:R-:W-:Y:S02]  /*f0e0*/  LEA R124, R124, UR25, 0x2 ;  /* 0x000000197c7c7c11 */ /* 0x000fe4000f8e10ff */
[C---:B------:R-:W-:Y:S02]  /*f0f0*/  ISETP.GE.AND P2, PT, R60.reuse, 0x181, PT ;  /* 0x000001813c00780c */ /* 0x040fe40003f46270 */
[C---:B------:R-:W-:Y:S02]  /*f100*/  ISETP.GE.AND P3, PT, R60.reuse, 0x201, PT ;  /* 0x000002013c00780c */ /* 0x040fe40003f66270 */
[C---:B------:R-:W-:Y:S02]  /*f110*/  ISETP.GE.AND P4, PT, R60.reuse, 0x281, PT ;  /* 0x000002813c00780c */ /* 0x040fe40003f86270 */
[----:B------:R-:W-:Y:S01]  /*f120*/  ISETP.GE.AND P5, PT, R60, 0x301, PT ;  /* 0x000003013c00780c */ /* 0x000fe20003fa6270 */
[----:B------:R-:W-:-:S12]  /*f130*/  @!P6 BRA `(.L_x_1270) ;  /* 0x000000000004e947 */ /* 0x000fd80003800000 */
[----:B-1----:R2:W-:Y:S02]  /*f140*/  REDG.E.ADD.F32.FTZ.RN.STRONG.GPU desc[UR32][R62.64+0x400], R61 ;  /* 0x0004003d3e0079a6 */ /* 0x0025e4000c12f320 */
.L_x_1270:
[----:B------:R-:W-:Y:S05]  /*f150*/  BSYNC.RECONVERGENT B0 ;  /* 0x0000000000007941 */ /* 0x000fea0003800200 */
.L_x_1269:
[----:B-12---:R1:W2:Y:S01]  /*f160*/  LDS R61, [R124+0x2700] ;  /* 0x002700007c3d7984 */ /* 0x0062a20000000800 */
[----:B------:R-:W-:Y:S01]  /*f170*/  BSSY.RECONVERGENT B0, `(.L_x_1271) ;  /* 0x0000006000007945 */ /* 0x000fe20003800200 */
[----:B------:R-:W-:Y:S02]  /*f180*/  IADD3 R122, PT, PT, R183, 0x300, RZ ;  /* 0x00000300b77a7810 */ /* 0x000fe40007ffe0ff */
[----:B------:R-:W-:Y:S02]  /*f190*/  LEA R134, R134, UR25, 0x2 ;  /* 0x0000001986867c11 */ /* 0x000fe4000f8e10ff */
[----:B------:R-:W-:Y:S01]  /*f1a0*/  LEA.HI R152, R152, R183, RZ, 0x1b ;  /* 0x000000b798987211 */ /* 0x000fe200078fd8ff */
[----:B------:R-:W-:Y:S06]  /*f1b0*/  @!P2 BRA `(.L_x_1272) ;  /* 0x000000000004a947 */ /* 0x000fec0003800000 */
[----:B--2---:R3:W-:Y:S02]  /*f1c0*/  REDG.E.ADD.F32.FTZ.RN.STRONG.GPU desc[UR32][R62.64+0x600], R61 ;  /* 0x0006003d3e0079a6 */ /* 0x0047e4000c12f320 */
.L_x_1272:
[----:B------:R-:W-:Y:S05]  /*f1d0*/  BSYNC.RECONVERGENT B0 ;  /* 0x0000000000007941 */ /* 0x000fea0003800200 */
.L_x_1271:
[----:B--23--:R2:W3:Y:S01]  /*f1e0*/  LDS R61, [R134+0x2900] ;  /* 0x00290000863d7984 */ /* 0x00c4e20000000800 */
[----:B------:R-:W-:Y:S01]  /*f1f0*/  BSSY.RECONVERGENT B0, `(.L_x_1273) ;  /* 0x0000005000007945 */ /* 0x000fe20003800200 */
[----:B------:R-:W-:Y:S02]  /*f200*/  LEA.HI R122, R122, R183, RZ, 0x1b ;  /* 0x000000b77a7a7211 */ /* 0x000fe400078fd8ff */
[----:B------:R-:W-:Y:S01]  /*f210*/  LEA R152, R152, UR25, 0x2 ;  /* 0x0000001998987c11 */ /* 0x000fe2000f8e10ff */
[----:B------:R-:W-:Y:S06]  /*f220*/  @!P3 BRA `(.L_x_1274) ;  /* 0x000000000004b947 */ /* 0x000fec0003800000 */
[----:B---3--:R4:W-:Y:S02]  /*f230*/  REDG.E.ADD.F32.FTZ.RN.STRONG.GPU desc[UR32][R62.64+0x800], R61 ;  /* 0x0008003d3e0079a6 */ /* 0x0089e4000c12f320 */
.L_x_1274:
[----:B------:R-:W-:Y:S05]  /*f240*/  BSYNC.RECONVERGENT B0 ;  /* 0x0000000000007941 */ /* 0x000fea0003800200 */
.L_x_1273:
[----:B---34-:R3:W4:Y:S01]  /*f250*/  LDS R61, [R152+0x2b00] ;  /* 0x002b0000983d7984 */ /* 0x0187220000000800 */
[----:B------:R-:W-:Y:S01]  /*f260*/  BSSY.RECONVERGENT B0, `(.L_x_1275) ;  /* 0x0000004000007945 */ /* 0x000fe20003800200 */
[----:B--2---:R-:W-:-:S03]  /*f270*/  LEA R134, R122, UR25, 0x2 ;  /* 0x000000197a867c11 */ /* 0x004fc6000f8e10ff */
[----:B------:R-:W-:Y:S05]  /*f280*/  @!P4 BRA `(.L_x_1276) ;  /* 0x000000000004c947 */ /* 0x000fea0003800000 */
[----:B----4-:R2:W-:Y:S02]  /*f290*/  REDG.E.ADD.F32.FTZ.RN.STRONG.GPU desc[UR32][R62.64+0xa00], R61 ;  /* 0x000a003d3e0079a6 */ /* 0x0105e4000c12f320 */
.L_x_1276:
[----:B------:R-:W-:Y:S05]  /*f2a0*/  BSYNC.RECONVERGENT B0 ;  /* 0x0000000000007941 */ /* 0x000fea0003800200 */
.L_x_1275:
[----:B--2-4-:R2:W4:Y:S01]  /*f2b0*/  LDS R61, [R134+0x2d00] ;  /* 0x002d0000863d7984 */ /* 0x0145220000000800 */
[----:B------:R-:W-:Y:S01]  /*f2c0*/  BSSY.RECONVERGENT B0, `(.L_x_1277) ;  /* 0x0000005000007945 */ /* 0x000fe20003800200 */
[C---:B------:R-:W-:Y:S02]  /*f2d0*/  IADD3 R122, PT, PT, R183.reuse, 0x380, RZ ;  /* 0x00000380b77a7810 */ /* 0x040fe40007ffe0ff */
[----:B-1----:R-:W-:Y:S01]  /*f2e0*/  LOP3.LUT R124, R183, 0x400, RZ, 0xfc, !PT ;  /* 0x00000400b77c7812 */ /* 0x002fe200078efcff */
[----:B------:R-:W-:Y:S06]  /*f2f0*/  @!P5 BRA `(.L_x_1278) ;  /* 0x000000000004d947 */ /* 0x000fec0003800000 */
[----:B----4-:R1:W-:Y:S02]  /*f300*/  REDG.E.ADD.F32.FTZ.RN.STRONG.GPU desc[UR32][R62.64+0xc00], R61 ;  /* 0x000c003d3e0079a6 */ /* 0x0103e4000c12f320 */
.L_x_1278:
[----:B------:R-:W-:Y:S05]  /*f310*/  BSYNC.RECONVERGENT B0 ;  /* 0x0000000000007941 */ /* 0x000fea0003800200 */
.L_x_1277:
[-C--:B------:R-:W-:Y:S01]  /*f320*/  LEA.HI R122, R122, R183.reuse, RZ, 0x1b ;  /* 0x000000b77a7a7211 */ /* 0x080fe200078fd8ff */
[----:B------:R-:W-:Y:S01]  /*f330*/  BSSY.RECONVERGENT B0, `(.L_x_1279) ;  /* 0x000000f000007945 */ /* 0x000fe20003800200 */
[----:B------:R-:W-:Y:S02]  /*f340*/  ISETP.GE.AND P6, PT, R60, 0x381, PT ;  /* 0x000003813c00780c */ /* 0x000fe40003fc6270 */
[----:B-1--4-:R-:W-:Y:S02]  /*f350*/  LEA R61, R122, UR25, 0x2 ;  /* 0x000000197a3d7c11 */ /* 0x012fe4000f8e10ff */
[C---:B--2---:R-:W-:Y:S02]  /*f360*/  IADD3 R134, PT, PT, R183.reuse, 0x480, RZ ;  /* 0x00000480b7867810 */ /* 0x044fe40007ffe0ff */
[----:B------:R-:W-:Y:S02]  /*f370*/  LEA.HI R124, R124, R183, RZ, 0x1b ;  /* 0x000000b77c7c7211 */ /* 0x000fe400078fd8ff */
[----:B------:R-:W1:Y:S01]  /*f380*/  LDS R61, [R61+0x2f00] ;  /* 0x002f00003d3d7984 */ /* 0x000e620000000800 */
[----:B---3--:R-:W-:-:S02]  /*f390*/  IADD3 R152, PT, PT, R183, 0x500, RZ ;  /* 0x00000500b7987810 */ /* 0x008fc40007ffe0ff */
[----:B------:R-:W-:Y:S02]  /*f3a0*/  LEA.HI R134, R134, R183, RZ, 0x1b ;  /* 0x000000b786867211 */ /* 0x000fe400078fd8ff */
[----:B------:R-:W-:Y:S02]  /*f3b0*/  LEA R124, R124, UR25, 0x2 ;  /* 0x000000197c7c7c11 */ /* 0x000fe4000f8e10ff */
[C---:B------:R-:W-:Y:S02]  /*f3c0*/  ISETP.GE.AND P2, PT, R60.reuse, 0x401, PT ;  /* 0x000004013c00780c */ /* 0x040fe40003f46270 */
[C---:B------:R-:W-:Y:S02]  /*f3d0*/  ISETP.GE.AND P3, PT, R60.reuse, 0x481, PT ;  /* 0x000004813c00780c */ /* 0x040fe40003f66270 */
[C---:B------:R-:W-:Y:S02]  /*f3e0*/  ISETP.GE.AND P4, PT, R60.reuse, 0x501, PT ;  /* 0x000005013c00780c */ /* 0x040fe40003f86270 */
[----:B------:R-:W-:Y:S01]  /*f3f0*/  ISETP.GE.AND P5, PT, R60, 0x581, PT ;  /* 0x000005813c00780c */ /* 0x000fe20003fa6270 */
[----:B------:R-:W-:-:S12]  /*f400*/  @!P6 BRA `(.L_x_1280) ;  /* 0x000000000004e947 */ /* 0x000fd80003800000 */
[----:B-1----:R2:W-:Y:S02]  /*f410*/  REDG.E.ADD.F32.FTZ.RN.STRONG.GPU desc[UR32][R62.64+0xe00], R61 ;  /* 0x000e003d3e0079a6 */ /* 0x0025e4000c12f320 */
.L_x_1280:
[----:B------:R-:W-:Y:S05]  /*f420*/  BSYNC.RECONVERGENT B0 ;  /* 0x0000000000007941 */ /* 0x000fea0003800200 */
.L_x_1279:
[----:B-12---:R1:W2:Y:S01]  /*f430*/  LDS R61, [R124+0x3100] ;  /* 0x003100007c3d7984 */ /* 0x0062a20000000800 */
[----:B------:R-:W-:Y:S01]  /*f440*/  BSSY.RECONVERGENT B0, `(.L_x_1281) ;  /* 0x0000006000007945 */ /* 0x000fe20003800200 */
[----:B------:R-:W-:Y:S02]  /*f450*/  IADD3 R122, PT, PT, R183, 0x580, RZ ;  /* 0x00000580b77a7810 */ /* 0x000fe40007ffe0ff */
[----:B------:R-:W-:Y:S02]  /*f460*/  LEA.HI R152, R152, R183, RZ, 0x1b ;  /* 0x000000b798987211 */ /* 0x000fe400078fd8ff */
[----:B------:R-:W-:Y:S01]  /*f470*/  LEA R134, R134, UR25, 0x2 ;  /* 0x0000001986867c11 */ /* 0x000fe2000f8e10ff */
[----:B------:R-:W-:Y:S06]  /*f480*/  @!P2 BRA `(.L_x_1282) ;  /* 0x000000000004a947 */ /* 0x000fec0003800000 */
[----:B--2---:R3:W-:Y:S02]  /*f490*/  REDG.E.ADD.F32.FTZ.RN.STRONG.GPU desc[UR32][R62.64+0x1000], R61 ;  /* 0x0010003d3e0079a6 */ /* 0x0047e4000c12f320 */
.L_x_1282:
[----:B------:R-:W-:Y:S05]  /*f4a0*/  BSYNC.RECONVERGENT B0 ;  /* 0x0000000000007941 */ /* 0x000fea0003800200 */
.L_x_1281:
[----:B--23--:R2:W3:Y:S01]  /*f4b0*/  LDS R61, [R134+0x3300] ;  /* 0x00330000863d7984 */ /* 0x00c4e20000000800 */
[----:B------:R-:W-:Y:S01]  /*f4c0*/  BSSY.RECONVERGENT B0, `(.L_x_1283) ;  /* 0x0000005000007945 */ /* 0x000fe20003800200 */
[----:B------:R-:W-:Y:S02]  /*f4d0*/  LEA.HI R122, R122, R183, RZ, 0x1b ;  /* 0x000000b77a7a7211 */ /* 0x000fe400078fd8ff */
[----:B------:R-:W-:Y:S01]  /*f4e0*/  LEA R152, R152, UR25, 0x2 ;  /* 0x0000001998987c11 */ /* 0x000fe2000f8e10ff */
[----:B------:R-:W-:Y:S06]  /*f4f0*/  @!P3 BRA `(.L_x_1284) ;  /* 0x000000000004b947 */ /* 0x000fec0003800000 */
[----:B---3--:R4:W-:Y:S02]  /*f500*/  REDG.E.ADD.F32.FTZ.RN.STRONG.GPU desc[UR32][R62.64+0x1200], R61 ;  /* 0x0012003d3e0079a6 */ /* 0x0089e4000c12f320 */
.L_x_1284:
[----:B------:R-:W-:Y:S05]  /*f510*/  BSYNC.RECONVERGENT B0 ;  /* 0x0000000000007941 */ /* 0x000fea0003800200 */
.L_x_1283:
[----:B---34-:R3:W4:Y:S01]  /*f520*/  LDS R61, [R152+0x3500] ;  /* 0x00350000983d7984 */ /* 0x0187220000000800 */
[----:B------:R-:W-:Y:S01]  /*f530*/  BSSY.RECONVERGENT B0, `(.L_x_1285) ;  /* 0x0000004000007945 */ /* 0x000fe20003800200 */
[----:B--2---:R-:W-:-:S03]  /*f540*/  LEA R134, R122, UR25, 0x2 ;  /* 0x000000197a867c11 */ /* 0x004fc6000f8e10ff */
[----:B------:R-:W-:Y:S05]  /*f550*/  @!P4 BRA `(.L_x_1286) ;  /* 0x000000000004c947 */ /* 0x000fea0003800000 */
[----:B----4-:R2:W-:Y:S02]  /*f560*/  REDG.E.ADD.F32.FTZ.RN.STRONG.GPU desc[UR32][R62.64+0x1400], R61 ;  /* 0x0014003d3e0079a6 */ /* 0x0105e4000c12f320 */
.L_x_1286:
[----:B------:R-:W-:Y:S05]  /*f570*/  BSYNC.RECONVERGENT B0 ;  /* 0x0000000000007941 */ /* 0x000fea0003800200 */
.L_x_1285:
[----:B--2-4-:R2:W4:Y:S01]  /*f580*/  LDS R61, [R134+0x3700] ;  /* 0x00370000863d7984 */ /* 0x0145220000000800 */
[----:B------:R-:W-:Y:S01]  /*f590*/  BSSY.RECONVERGENT B0, `(.L_x_1287) ;  /* 0x0000005000007945 */ /* 0x000fe20003800200 */
[C---:B------:R-:W-:Y:S02]  /*f5a0*/  IADD3 R122, PT, PT, R183.reuse, 0x600, RZ ;  /* 0x00000600b77a7810 */ /* 0x040fe40007ffe0ff */
[----:B-1----:R-:W-:Y:S01]  /*f5b0*/  IADD3 R124, PT, PT, R183, 0x680, RZ ;  /* 0x00000680b77c7810 */ /* 0x002fe20007ffe0ff */
[----:B------:R-:W-:Y:S06]  /*f5c0*/  @!P5 BRA `(.L_x_1288) ;  /* 0x000000000004d947 */ /* 0x000fec0003800000 */
[----:B----4-:R1:W-:Y:S02]  /*f5d0*/  REDG.E.ADD.F32.FTZ.RN.STRONG.GPU desc[UR32][R62.64+0x1600], R61 ;  /* 0x0016003d3e0079a6 */ /* 0x0103e4000c12f320 */
.L_x_1288:
[----:B------:R-:W-:Y:S05]  /*f5e0*/  BSYNC.RECONVERGENT B0 ;  /* 0x0000000000007941 */ /* 0x000fea0003800200 */
.L_x_1287:
        /* <DEDUP_REMOVED lines=16> */
.L_x_1290:
[----:B------:R-:W-:Y:S05]  /*f6f0*/  BSYNC.RECONVERGENT B0 ;  /* 0x0000000000007941 */ /* 0x000fea0003800200 */
.L_x_1289:
[----:B-12---:R1:W2:Y:S01]  /*f700*/  LDS R61, [R124+0x3b00] ;  /* 0x003b00007c3d7984 */ /* 0x0062a20000000800 */
[----:B------:R-:W-:Y:S01]  /*f710*/  BSSY.RECONVERGENT B0, `(.L_x_1291) ;  /* 0x0000006000007945 */ /* 0x000fe20003800200 */
[----:B------:R-:W-:Y:S02]  /*f720*/  LOP3.LUT R122, R183, 0x800, RZ, 0xfc, !PT ;  /* 0x00000800b77a7812 */ /* 0x000fe400078efcff */
[----:B------:R-:W-:Y:S02]  /*f730*/  LEA.HI R152, R152, R183, RZ, 0x1b ;  /* 0x000000b798987211 */ /* 0x000fe400078fd8ff */
[----:B------:R-:W-:Y:S01]  /*f740*/  LEA R134, R134, UR25, 0x2 ;  /* 0x0000001986867c11 */ /* 0x000fe2000f8e10ff */
[----:B------:R-:W-:Y:S06]  /*f750*/  @!P2 BRA `(.L_x_1292) ;  /* 0x000000000004a947 */ /* 0x000fec0003800000 */
[----:B--2---:R3:W-:Y:S02]  /*f760*/  REDG.E.ADD.F32.FTZ.RN.STRONG.GPU desc[UR32][R62.64+0x1a00], R61 ;  /* 0x001a003d3e0079a6 */ /* 0x0047e4000c12f320 */
.L_x_1292:
[----:B------:R-:W-:Y:S05]  /*f770*/  BSYNC.RECONVERGENT B0 ;  /* 0x0000000000007941 */ /* 0x000fea0003800200 */
.L_x_1291:
[----:B--23--:R2:W3:Y:S01]  /*f780*/  LDS R61, [R134+0x3d00] ;  /* 0x003d0000863d7984 */ /* 0x00c4e20000000800 */
[----:B------:R-:W-:Y:S01]  /*f790*/  BSSY.RECONVERGENT B0, `(.L_x_1293) ;  /* 0x0000005000007945 */ /* 0x000fe20003800200 */
[----:B------:R-:W-:Y:S02]  /*f7a0*/  LEA.HI R122, R122, R183, RZ, 0x1b ;  /* 0x000000b77a7a7211 */ /* 0x000fe400078fd8ff */
[----:B------:R-:W-:Y:S01]  /*f7b0*/  LEA R152, R152, UR25, 0x2 ;  /* 0x0000001998987c11 */ /* 0x000fe2000f8e10ff */
[----:B------:R-:W-:Y:S06]  /*f7c0*/  @!P3 BRA `(.L_x_1294) ;  /* 0x000000000004b947 */ /* 0x000fec0003800000 */
[----:B---3--:R4:W-:Y:S02]  /*f7d0*/  REDG.E.ADD.F32.FTZ.RN.STRONG.GPU desc[UR32][R62.64+0x1c00], R61 ;  /* 0x001c003d3e0079a6 */ /* 0x0089e4000c12f320 */
.L_x_1294:
[----:B------:R-:W-:Y:S05]  /*f7e0*/  BSYNC.RECONVERGENT B0 ;  /* 0x0000000000007941 */ /* 0x000fea0003800200 */
.L_x_1293:
[----:B---34-:R3:W4:Y:S01]  /*f7f0*/  LDS R61, [R152+0x3f00] ;  /* 0x003f0000983d7984 */ /* 0x0187220000000800 */
[----:B------:R-:W-:Y:S01]  /*f800*/  BSSY.RECONVERGENT B0, `(.L_x_1295) ;  /* 0x0000004000007945 */ /* 0x000fe20003800200 */
[----:B--2---:R-:W-:-:S03]  /*f810*/  LEA R134, R122, UR25, 0x2 ;  /* 0x000000197a867c11 */ /* 0x004fc6000f8e10ff */
[----:B------:R-:W-:Y:S05]  /*f820*/  @!P4 BRA `(.L_x_1296) ;  /* 0x000000000004c947 */ /* 0x000fea0003800000 */
[----:B----4-:R2:W-:Y:S02]  /*f830*/  REDG.E.ADD.F32.FTZ.RN.STRONG.GPU desc[UR32][R62.64+0x1e00], R61 ;  /* 0x001e003d3e0079a6 */ /* 0x0105e4000c12f320 */
.L_x_1296:
[----:B------:R-:W-:Y:S05]  /*f840*/  BSYNC.RECONVERGENT B0 ;  /* 0x0000000000007941 */ /* 0x000fea0003800200 */
.L_x_1295:
[----:B--2-4-:R2:W4:Y:S01]  /*f850*/  LDS R61, [R134+0x4100] ;  /* 0x00410000863d7984 */ /* 0x0145220000000800 */
[----:B------:R-:W-:Y:S01]  /*f860*/  BSSY.RECONVERGENT B0, `(.L_x_1297) ;  /* 0x0000005000007945 */ /* 0x000fe20003800200 */
[C---:B------:R-:W-:Y:S02]  /*f870*/  IADD3 R122, PT, PT, R183.reuse, 0x880, RZ ;  /* 0x00000880b77a7810 */ /* 0x040fe40007ffe0ff */
[----:B-1----:R-:W-:Y:S01]  /*f880*/  IADD3 R124, PT, PT, R183, 0x900, RZ ;  /* 0x00000900b77c7810 */ /* 0x002fe20007ffe0ff */
[----:B------:R-:W-:Y:S06]  /*f890*/  @!P5 BRA `(.L_x_1298) ;  /* 0x000000000004d947 */ /* 0x000fec0003800000 */
[----:B----4-:R1:W-:Y:S02]  /*f8a0*/  REDG.E.ADD.F32.FTZ.RN.STRONG.GPU desc[UR32][R62.64+0x2000], R61 ;  /* 0x0020003d3e0079a6 */ /* 0x0103e4000c12f320 */
.L_x_1298:
[----:B------:R-:W-:Y:S05]  /*f8b0*/  BSYNC.RECONVERGENT B0 ;  /* 0x0000000000007941 */ /* 0x000fea0003800200 */
.L_x_1297:
        /* <DEDUP_REMOVED lines=16> */
.L_x_1300:
[----:B------:R-:W-:Y:S05]  /*f9c0*/  BSYNC.RECONVERGENT B0 ;  /* 0x0000000000007941 */ /* 0x000fea0003800200 */
.L_x_1299:
[----:B-12---:R1:W2:Y:S01]  /*f9d0*/  LDS R61, [R124+0x4500] ;  /* 0x004500007c3d7984 */ /* 0x0062a20000000800 */
[----:B------:R-:W-:Y:S01]  /*f9e0*/  BSSY.RECONVERGENT B0, `(.L_x_1301) ;  /* 0x0000006000007945 */ /* 0x000fe20003800200 */
[----:B------:R-:W-:Y:S02]  /*f9f0*/  IADD3 R122, PT, PT, R183, 0xa80, RZ ;  /* 0x00000a80b77a7810 */ /* 0x000fe40007ffe0ff */
[----:B------:R-:W-:Y:S02]  /*fa00*/  LEA.HI R152, R152, R183, RZ, 0x1b ;  /* 0x000000b798987211 */ /* 0x000fe400078fd8ff */
[----:B------:R-:W-:Y:S01]  /*fa10*/  LEA R134, R134, UR25, 0x2 ;  /* 0x0000001986867c11 */ /* 0x000fe2000f8e10ff */
[----:B------:R-:W-:Y:S06]  /*fa20*/  @!P2 BRA `(.L_x_1302) ;  /* 0x000000000004a947 */ /* 0x000fec0003800000 */
[----:B--2---:R3:W-:Y:S02]  /*fa30*/  REDG.E.ADD.F32.FTZ.RN.STRONG.GPU desc[UR32][R62.64+0x2400], R61 ;  /* 0x0024003d3e0079a6 */ /* 0x0047e4000c12f320 */
.L_x_1302:
[----:B------:R-:W-:Y:S05]  /*fa40*/  BSYNC.RECONVERGENT B0 ;  /* 0x0000000000007941 */ /* 0x000fea0003800200 */
.L_x_1301:
[----:B--23--:R2:W3:Y:S01]  /*fa50*/  LDS R61, [R134+0x4700] ;  /* 0x00470000863d7984 */ /* 0x00c4e20000000800 */
[----:B------:R-:W-:Y:S01]  /*fa60*/  BSSY.RECONVERGENT B0, `(.L_x_1303) ;  /* 0x0000005000007945 */ /* 0x000fe20003800200 */
[----:B------:R-:W-:Y:S02]  /*fa70*/  LEA.HI R122, R122, R183, RZ, 0x1b ;  /* 0x000000b77a7a7211 */ /* 0x000fe400078fd8ff */
[----:B------:R-:W-:Y:S01]  /*fa80*/  LEA R152, R152, UR25, 0x2 ;  /* 0x0000001998987c11 */ /* 0x000fe2000f8e10ff */
[----:B------:R-:W-:Y:S06]  /*fa90*/  @!P3 BRA `(.L_x_1304) ;  /* 0x000000000004b947 */ /* 0x000fec0003800000 */
[----:B---3--:R4:W-:Y:S02]  /*faa0*/  REDG.E.ADD.F32.FTZ.RN.STRONG.GPU desc[UR32][R62.64+0x2600], R61 ;  /* 0x0026003d3e0079a6 */ /* 0x0089e4000c12f320 */
.L_x_1304:
[----:B------:R-:W-:Y:S05]  /*fab0*/  BSYNC.RECONVERGENT B0 ;  /* 0x0000000000007941 */ /* 0x000fea0003800200 */
.L_x_1303:
[----:B---34-:R3:W4:Y:S01]  /*fac0*/  LDS R61, [R152+0x4900] ;  /* 0x00490000983d7984 */ /* 0x0187220000000800 */
[----:B------:R-:W-:Y:S01]  /*fad0*/  BSSY.RECONVERGENT B0, `(.L_x_1305) ;  /* 0x0000004000007945 */ /* 0x000fe20003800200 */
[----:B--2---:R-:W-:-:S03]  /*fae0*/  LEA R134, R122, UR25, 0x2 ;  /* 0x000000197a867c11 */ /* 0x004fc6000f8e10ff */
[----:B------:R-:W-:Y:S05]  /*faf0*/  @!P4 BRA `(.L_x_1306) ;  /* 0x000000000004c947 */ /* 0x000fea0003800000 */
[----:B----4-:R2:W-:Y:S02]  /*fb00*/  REDG.E.ADD.F32.FTZ.RN.STRONG.GPU desc[UR32][R62.64+0x2800], R61 ;  /* 0x0028003d3e0079a6 */ /* 0x0105e4000c12f320 */
.L_x_1306:
[----:B------:R-:W-:Y:S05]  /*fb10*/  BSYNC.RECONVERGENT B0 ;  /* 0x0000000000007941 */ /* 0x000fea0003800200 */
.L_x_1305:
[----:B--2-4-:R2:W4:Y:S01]  /*fb20*/  LDS R61, [R134+0x4b00] ;  /* 0x004b0000863d7984 */ /* 0x0145220000000800 */
[----:B------:R-:W-:Y:S01]  /*fb30*/  BSSY.RECONVERGENT B0, `(.L_x_1307) ;  /* 0x0000005000007945 */ /* 0x000fe20003800200 */
[C---:B------:R-:W-:Y:S02]  /*fb40*/  IADD3 R122, PT, PT, R183.reuse, 0xb00, RZ ;  /* 0x00000b00b77a7810 */ /* 0x040fe40007ffe0ff */
[----:B-1----:R-:W-:Y:S01]  /*fb50*/  IADD3 R124, PT, PT, R183, 0xb80, RZ ;  /* 0x00000b80b77c7810 */ /* 0x002fe20007ffe0ff */
[----:B------:R-:W-:Y:S06]  /*fb60*/  @!P5 BRA `(.L_x_1308) ;  /* 0x000000000004d947 */ /* 0x000fec0003800000 */
[----:B----4-:R1:W-:Y:S02]  /*fb70*/  REDG.E.ADD.F32.FTZ.RN.STRONG.GPU desc[UR32][R62.64+0x2a00], R61 ;  /* 0x002a003d3e0079a6 */ /* 0x0103e4000c12f320 */
.L_x_1308:
[----:B------:R-:W-:Y:S05]  /*fb80*/  BSYNC.RECONVERGENT B0 ;  /* 0x0000000000007941 */ /* 0x000fea0003800200 */
.L_x_1307:
[-C--:B------:R-:W-:Y:S01]  /*fb90*/  LEA.HI R122, R122, R183.reuse, RZ, 0x1b ;  /* 0x000000b77a7a7211 */ /* 0x080fe200078fd8ff */
[----:B------:R-:W-:Y:S01]  /*fba0*/  BSSY.RECONVERGENT B0, `(.L_x_1309) ;  /* 0x000000f000007945 */ /* 0x000fe20003800200 */
[----:B------:R-:W-:Y:S02]  /*fbb0*/  ISETP.GE.AND P6, PT, R60, 0xb01, PT ;  /* 0x00000b013c00780c */ /* 0x000fe40003fc6270 */
[----:B-1--4-:R-:W-:Y:S02]  /*fbc0*/  LEA R61, R122, UR25, 0x2 ;  /* 0x000000197a3d7c11 */ /* 0x012fe4000f8e10ff */
[C---:B--2---:R-:W-:Y:S02]  /*fbd0*/  LOP3.LUT R134, R183.reuse, 0xc00, RZ, 0xfc, !PT ;  /* 0x00000c00b7867812 */ /* 0x044fe400078efcff */
        /* <DEDUP_REMOVED lines=11> */
.L_x_1310:
[----:B------:R-:W-:Y:S05]  /*fc90*/  BSYNC.RECONVERGENT B0 ;  /* 0x0000000000007941 */ /* 0x000fea0003800200 */
.L_x_1309:
[----:B-12---:R1:W2:Y:S01]  /*fca0*/  LDS R61, [R124+0x4f00] ;  /* 0x004f00007c3d7984 */ /* 0x0062a20000000800 */
[----:B------:R-:W-:Y:S01]  /*fcb0*/  BSSY.RECONVERGENT B0, `(.L_x_1311) ;  /* 0x0000006000007945 */ /* 0x000fe20003800200 */
[----:B------:R-:W-:Y:S02]  /*fcc0*/  IADD3 R122, PT, PT, R183, 0xd00, RZ ;  /* 0x00000d00b77a7810 */ /* 0x000fe40007ffe0ff */
[----:B------:R-:W-:Y:S02]  /*fcd0*/  LEA.HI R152, R152, R183, RZ, 0x1b ;  /* 0x000000b798987211 */ /* 0x000fe400078fd8ff */
[----:B------:R-:W-:Y:S01]  /*fce0*/  LEA R134, R134, UR25, 0x2 ;  /* 0x0000001986867c11 */ /* 0x000fe2000f8e10ff */
[----:B------:R-:W-:Y:S06]  /*fcf0*/  @!P2 BRA `(.L_x_1312) ;  /* 0x000000000004a947 */ /* 0x000fec0003800000 */
[----:B--2---:R3:W-:Y:S02]  /*fd00*/  REDG.E.ADD.F32.FTZ.RN.STRONG.GPU desc[UR32][R62.64+0x2e00], R61 ;  /* 0x002e003d3e0079a6 */ /* 0x0047e4000c12f320 */
.L_x_1312:
[----:B------:R-:W-:Y:S05]  /*fd10*/  BSYNC.RECONVERGENT B0 ;  /* 0x0000000000007941 */ /* 0x000fea0003800200 */
.L_x_1311:
[----:B--23--:R2:W3:Y:S01]  /*fd20*/  LDS R61, [R134+0x5100] ;  /* 0x00510000863d7984 */ /* 0x00c4e20000000800 */
[----:B------:R-:W-:Y:S01]  /*fd30*/  BSSY.RECONVERGENT B0, `(.L_x_1313) ;  /* 0x0000005000007945 */ /* 0x000fe20003800200 */
[----:B------:R-:W-:Y:S02]  /*fd40*/  LEA.HI R122, R122, R183, RZ, 0x1b ;  /* 0x000000b77a7a7211 */ /* 0x000fe400078fd8ff */
[----:B------:R-:W-:Y:S01]  /*fd50*/  LEA R152, R152, UR25, 0x2 ;  /* 0x0000001998987c11 */ /* 0x000fe2000f8e10ff */
[----:B------:R-:W-:Y:S06]  /*fd60*/  @!P3 BRA `(.L_x_1314) ;  /* 0x000000000004b947 */ /* 0x000fec0003800000 */
[----:B---3--:R4:W-:Y:S02]  /*fd70*/  REDG.E.ADD.F32.FTZ.RN.STRONG.GPU desc[UR32][R62.64+0x3000], R61 ;  /* 0x0030003d3e0079a6 */ /* 0x0089e4000c12f320 */
.L_x_1314:
[----:B------:R-:W-:Y:S05]  /*fd80*/  BSYNC.RECONVERGENT B0 ;  /* 0x0000000000007941 */ /* 0x000fea0003800200 */
.L_x_1313:
[----:B---34-:R3:W4:Y:S01]  /*fd90*/  LDS R61, [R152+0x5300] ;  /* 0x00530000983d7984 */ /* 0x0187220000000800 */
[----:B------:R-:W-:Y:S01]  /*fda0*/  BSSY.RECONVERGENT B0, `(.L_x_1315) ;  /* 0x0000006000007945 */ /* 0x000fe20003800200 */
[C---:B-1----:R-:W-:Y:S02]  /*fdb0*/  IADD3 R124, PT, PT, R183.reuse, 0xd80, RZ ;  /* 0x00000d80b77c7810 */ /* 0x042fe40007ffe0ff */
[----:B--2---:R-:W-:Y:S02]  /*fdc0*/  IADD3 R134, PT, PT, R183, 0xe00, RZ ;  /* 0x00000e00b7867810 */ /* 0x004fe40007ffe0ff */
[----:B------:R-:W-:Y:S01]  /*fdd0*/  LEA R122, R122, UR25, 0x2 ;  /* 0x000000197a7a7c11 */ /* 0x000fe2000f8e10ff */
[----:B------:R-:W-:Y:S06]  /*fde0*/  @!P4 BRA `(.L_x_1316) ;  /* 0x000000000004c947 */ /* 0x000fec0003800000 */
[----:B----4-:R1:W-:Y:S02]  /*fdf0*/  REDG.E.ADD.F32.FTZ.RN.STRONG.GPU desc[UR32][R62.64+0x3200], R61 ;  /* 0x0032003d3e0079a6 */ /* 0x0103e4000c12f320 */
.L_x_1316:
[----:B------:R-:W-:Y:S05]  /*fe00*/  BSYNC.RECONVERGENT B0 ;  /* 0x0000000000007941 */ /* 0x000fea0003800200 */
.L_x_1315:
[----:B-1--4-:R1:W2:Y:S01]  /*fe10*/  LDS R61, [R122+0x5500] ;  /* 0x005500007a3d7984 */ /* 0x0122a20000000800 */
[----:B------:R-:W-:Y:S01]  /*fe20*/  BSSY.RECONVERGENT B0, `(.L_x_1317) ;  /* 0x0000005000007945 */ /* 0x000fe20003800200 */
[-C--:B------:R-:W-:Y:S02]  /*fe30*/  LEA.HI R124, R124, R183.reuse, RZ, 0x1b ;  /* 0x000000b77c7c7211 */ /* 0x080fe400078fd8ff */
[----:B------:R-:W-:Y:S01]  /*fe40*/  LEA.HI R134, R134, R183, RZ, 0x1b ;  /* 0x000000b786867211 */ /* 0x000fe200078fd8ff */
[----:B------:R-:W-:Y:S06]  /*fe50*/  @!P5 BRA `(.L_x_1318) ;  /* 0x000000000004d947 */ /* 0x000fec0003800000 */
[----:B--2---:R4:W-:Y:S02]  /*fe60*/  REDG.E.ADD.F32.FTZ.RN.STRONG.GPU desc[UR32][R62.64+0x3400], R61 ;  /* 0x0034003d3e0079a6 */ /* 0x0049e4000c12f320 */
.L_x_1318:
[----:B------:R-:W-:Y:S05]  /*fe70*/  BSYNC.RECONVERGENT B0 ;  /* 0x0000000000007941 */ /* 0x000fea0003800200 */
.L_x_1317:
[----:B--2-4-:R-:W-:Y:S01]  /*fe80*/  LEA R61, R124, UR25, 0x2 ;  /* 0x000000197c3d7c11 */ /* 0x014fe2000f8e10ff */
[----:B------:R-:W-:Y:S01]  /*fe90*/  BSSY.RECONVERGENT B0, `(.L_x_1319) ;  /* 0x000000a000007945 */ /* 0x000fe20003800200 */
[----:B------:R-:W-:Y:S02]  /*fea0*/  ISETP.GE.AND P6, PT, R60, 0xd81, PT ;  /* 0x00000d813c00780c */ /* 0x000fe40003fc6270 */
[----:B------:R-:W-:Y:S02]  /*feb0*/  LEA R134, R134, UR25, 0x2 ;  /* 0x0000001986867c11 */ /* 0x000fe4000f8e10ff */
[----:B------:R-:W2:Y:S01]  /*fec0*/  LDS R61, [R61+0x5700] ;  /* 0x005700003d3d7984 */ /* 0x000ea20000000800 */
[C---:B------:R-:W-:Y:S02]  /*fed0*/  ISETP.GE.AND P2, PT, R60.reuse, 0xe01, PT ;  /* 0x00000e013c00780c */ /* 0x040fe40003f46270 */
[C---:B------:R-:W-:Y:S02]  /*fee0*/  ISETP.GE.AND P3, PT, R60.reuse, 0xe81, PT ;  /* 0x00000e813c00780c */ /* 0x040fe40003f66270 */
[----:B------:R-:W-:-:S02]  /*fef0*/  ISETP.GE.AND P4, PT, R60, 0xf01, PT ;  /* 0x00000f013c00780c */ /* 0x000fc40003f86270 */
[----:B------:R-:W-:Y:S02]  /*ff00*/  ISETP.GE.AND P5, PT, R60, 0xf81, PT ;  /* 0x00000f813c00780c */ /* 0x000fe40003fa6270 */
[----:B------:R-:W-:Y:S11]  /*ff10*/  @!P6 BRA `(.L_x_1320) ;  /* 0x000000000004e947 */ /* 0x000ff60003800000 */
[----:B--2---:R4:W-:Y:S02]  /*ff20*/  REDG.E.ADD.F32.FTZ.RN.STRONG.GPU desc[UR32][R62.64+0x3600], R61 ;  /* 0x0036003d3e0079a6 */ /* 0x0049e4000c12f320 */
.L_x_1320:
[----:B------:R-:W-:Y:S05]  /*ff30*/  BSYNC.RECONVERGENT B0 ;  /* 0x0000000000007941 */ /* 0x000fea0003800200 */
.L_x_1319:
[----:B--2-4-:R2:W4:Y:S01]  /*ff40*/  LDS R61, [R134+0x5900] ;  /* 0x00590000863d7984 */ /* 0x0145220000000800 */
[----:B------:R-:W-:Y:S04]  /*ff50*/  BSSY.RECONVERGENT B0, `(.L_x_1321) ;  /* 0x0000003000007945 */ /* 0x000fe80003800200 */
[----:B------:R-:W-:Y:S05]  /*ff60*/  @!P2 BRA `(.L_x_1322) ;  /* 0x000000000004a947 */ /* 0x000fea0003800000 */
[----:B----4-:R4:W-:Y:S02]  /*ff70*/  REDG.E.ADD.F32.FTZ.RN.STRONG.GPU desc[UR32][R62.64+0x3800], R61 ;  /* 0x0038003d3e0079a6 */ /* 0x0109e4000c12f320 */
.L_x_1322:
[----:B------:R-:W-:Y:S05]  /*ff80*/  BSYNC.RECONVERGENT B0 ;  /* 0x0000000000007941 */ /* 0x000fea0003800200 */
.L_x_1321:
[----:B------:R-:W-:Y:S01]  /*ff90*/  IADD3 R60, PT, PT, R183, 0xe80, RZ ;  /* 0x00000e80b73c7810 */ /* 0x000fe20007ffe0ff */
[-C--:B0-----:R-:W-:Y:S01]  /*ffa0*/  FMUL.FTZ R143, R69, R82.reuse ;  /* 0x00000052458f7220 */ /* 0x081fe20000410000 */
[----:B-1----:R-:W-:Y:S01]  /*ffb0*/  IADD3 R122, PT, PT, R183, 0xf00, RZ ;  /* 0x00000f00b77a7810 */ /* 0x002fe20007ffe0ff */
[-C--:B------:R-:W-:Y:S01]  /*ffc0*/  FFMA.FTZ R228, R30, -R82.reuse, R228 ;  /* 0x800000521ee47223 */ /* 0x080fe200000100e4 */
[----:B------:R-:W-:Y:S01]  /*ffd0*/  LEA.HI R60, R60, R183, RZ, 0x1b ;  /* 0x000000b73c3c7211 */ /* 0x000fe200078fd8ff */
[----:B----4-:R-:W-:Y:S01]  /*ffe0*/  FMUL.FTZ R61, R230, R143 ;  /* 0x0000008fe63d7220 */ /* 0x010fe20000410000 */
[----:B------:R-:W-:Y:S01]  /*fff0*/  LEA.HI R122, R122, R183, RZ, 0x1b ;  /* 0x000000b77a7a7211 */ /* 0x000fe200078fd8ff */
[----:B------:R-:W-:Y:S01]  /*10000*/  FMUL.FTZ R149, R149, R82 ;  /* 0x0000005295957220 */ /* 0x000fe20000410000 */
[----:B------:R-:W-:Y:S01]  /*10010*/  LEA R60, R60, UR25, 0x2 ;  /* 0x000000193c3c7c11 */ /* 0x000fe2000f8e10ff */
[----:B------:R-:W-:Y:S01]  /*10020*/  BSSY.RECONVERGENT B0, `(.L_x_1323) ;  /* 0x0000009000007945 */ /* 0x000fe20003800200 */
[----:B--2---:R-:W-:Y:S01]  /*10030*/  LEA R134, R122, UR25, 0x2 ;  /* 0x000000197a867c11 */ /* 0x004fe2000f8e10ff */
[-C--:B------:R-:W-:Y:S01]  /*10040*/  FFMA.FTZ R122, R228, R149.reuse, -R61 ;  /* 0x00000095e47a7223 */ /* 0x080fe2000001083d */
[----:B------:R-:W-:Y:S01]  /*10050*/  IADD3 R124, PT, PT, R183, 0xf80, RZ ;  /* 0x00000f80b77c7810 */ /* 0x000fe20007ffe0ff */
[----:B------:R0:W1:Y:S01]  /*10060*/  LDS R61, [R60+0x5b00] ;  /* 0x005b00003c3d7984 */ /* 0x0000620000000800 */
[----:B------:R-:W-:-:S02]  /*10070*/  FMUL.FTZ R149, R230, R149 ;  /* 0x00000095e6957220 */ /* 0x000fc40000410000 */
[----:B------:R-:W-:Y:S01]  /*10080*/  LEA.HI R124, R124, R183, RZ, 0x1b ;  /* 0x000000b77c7c7211 */ /* 0x000fe200078fd8ff */
[----:B------:R-:W-:Y:S06]  /*10090*/  @!P3 BRA `(.L_x_1324) ;  /* 0x000000000004b947 */ /* 0x000fec0003800000 */
[----:B-1----:R2:W-:Y:S02]  /*100a0*/  REDG.E.ADD.F32.FTZ.RN.STRONG.GPU desc[UR32][R62.64+0x3a00], R61 ;  /* 0x003a003d3e0079a6 */ /* 0x0025e4000c12f320 */
.L_x_1324:
[----:B------:R-:W-:Y:S05]  /*100b0*/  BSYNC.RECONVERGENT B0 ;  /* 0x0000000000007941 */ /* 0x000fea0003800200 */
.L_x_1323:
[----:B-12---:R1:W2:Y:S01]  /*100c0*/  LDS R61, [R134+0x5d00] ;  /* 0x005d0000863d7984 */ /* 0x0062a20000000800 */
[----:B------:R-:W-:Y:S01]  /*100d0*/  BSSY.RECONVERGENT B0, `(.L_x_1325) ;  /* 0x0000005000007945 */ /* 0x000fe20003800200 */
[----:B------:R-:W-:Y:S01]  /*100e0*/  LEA R124, R124, UR25, 0x2 ;  /* 0x000000197c7c7c11 */ /* 0x000fe2000f8e10ff */
[----:B0-----:R-:W-:Y:S02]  /*100f0*/  FFMA.FTZ R60, R228, R143, R149 ;  /* 0x0000008fe43c7223 */ /* 0x001fe40000010095 */
[----:B------:R-:W-:Y:S05]  /*10100*/  @!P4 BRA `(.L_x_1326) ;  /* 0x000000000004c947 */ /* 0x000fea0003800000 */
[----:B--2---:R0:W-:Y:S02]  /*10110*/  REDG.E.ADD.F32.FTZ.RN.STRONG.GPU desc[UR32][R62.64+0x3c00], R61 ;  /* 0x003c003d3e0079a6 */ /* 0x0041e4000c12f320 */
.L_x_1326:
[----:B------:R-:W-:Y:S05]  /*10120*/  BSYNC.RECONVERGENT B0 ;  /* 0x0000000000007941 */ /* 0x000fea0003800200 */
.L_x_1325:
[----:B0-2---:R0:W2:Y:S01]  /*10130*/  LDS R61, [R124+0x5f00] ;  /* 0x005f00007c3d7984 */ /* 0x0050a20000000800 */
[----:B------:R-:W-:Y:S01]  /*10140*/  BSSY.RECONVERGENT B0, `(.L_x_1327) ;  /* 0x0000004000007945 */ /* 0x000fe20003800200 */
[----:B------:R-:W-:-:S03]  /*10150*/  FADD.FTZ R60, R121, R60 ;  /* 0x0000003c793c7221 */ /* 0x000fc60000010000 */
[----:B------:R-:W-:Y:S05]  /*10160*/  @!P5 BRA `(.L_x_1328) ;  /* 0x000000000004d947 */ /* 0x000fea0003800000 */
[----:B--2---:R4:W-:Y:S02]  /*10170*/  REDG.E.ADD.F32.FTZ.RN.STRONG.GPU desc[UR32][R62.64+0x3e00], R61 ;  /* 0x003e003d3e0079a6 */ /* 0x0049e4000c12f320 */
.L_x_1328:
[----:B------:R-:W-:Y:S05]  /*10180*/  BSYNC.RECONVERGENT B0 ;  /* 0x0000000000007941 */ /* 0x000fea0003800200 */
.L_x_1327:
[----:B--2-4-:R-:W-:Y:S01]  /*10190*/  FADD.FTZ R61, R117, R122 ;  /* 0x0000007a753d7221 */ /* 0x014fe20000010000 */
[C---:B------:R-:W-:Y:S01]  /*101a0*/  FFMA.FTZ R62, R2.reuse, R151, R71 ;  /* 0x00000097023e7223 */ /* 0x040fe20000010047 */
[----:B------:R-:W-:Y:S01]  /*101b0*/  FFMA.FTZ R63, -R2, R153, R154 ;  /* 0x00000099023f7223 */ /* 0x000fe2000001019a */
[----:B------:R-:W2:Y:S01]  /*101c0*/  SHFL.DOWN PT, R71, R60, 0x1, 0x1f ;  /* 0x08201f003c477f89 */ /* 0x000ea200000e0000 */
[----:B------:R-:W-:Y:S01]  /*101d0*/  ISETP.GT.AND P2, PT, R244, 0x1e, PT ;  /* 0x0000001ef400780c */ /* 0x000fe20003f44270 */
[----:B------:R-:W-:Y:S01]  /*101e0*/  FMUL.FTZ R107, R228, R107 ;  /* 0x0000006be46b7220 */ /* 0x000fe20000410000 */
[----:B------:R-:W-:Y:S01]  /*101f0*/  FMUL.FTZ R112, R227, R112 ;  /* 0x00000070e3707220 */ /* 0x000fe20000410000 */
[----:B------:R-:W4:Y:S01]  /*10200*/  SHFL.DOWN PT, R122, R61, 0x1, 0x1f ;  /* 0x08201f003d7a7f89 */ /* 0x000f2200000e0000 */
[----:B------:R-:W-:Y:S01]  /*10210*/  FMUL.FTZ R203, R203, R146 ;  /* 0x00000092cbcb7220 */ /* 0x000fe20000410000 */
[----:B------:R-:W-:Y:S01]  /*10220*/  FFMA.FTZ R107, R230, R109, R107 ;  /* 0x0000006de66b7223 */ /* 0x000fe2000001006b */
[----:B------:R-:W-:Y:S01]  /*10230*/  FFMA.FTZ R110, R223, R110, R112 ;  /* 0x0000006edf6e7223 */ /* 0x000fe20000010070 */
[----:B------:R-:W5:Y:S01]  /*10240*/  SHFL.DOWN PT, R117, R62, 0x1, 0x1f ;  /* 0x08201f003e757f89 */ /* 0x000f6200000e0000 */
[----:B------:R-:W-:Y:S01]  /*10250*/  FFMA.FTZ R119, R202, R119, R203 ;  /* 0x00000077ca777223 */ /* 0x000fe200000100cb */
[----:B------:R-:W-:Y:S01]  /*10260*/  FFMA.FTZ R107, R30, R69, R107 ;  /* 0x000000451e6b7223 */ /* 0x000fe2000001006b */
[----:B------:R-:W-:Y:S01]  /*10270*/  FFMA.FTZ R69, R31, R200, R110 ;  /* 0x000000c81f457223 */ /* 0x000fe2000001006e */
[----:B0-----:R-:W0:Y:S01]  /*10280*/  SHFL.DOWN PT, R124, R63, 0x1, 0x1f ;  /* 0x08201f003f7c7f89 */ /* 0x001e2200000e0000 */
[----:B------:R-:W-:Y:S01]  /*10290*/  FADD.FTZ R20, R106, R20 ;  /* 0x000000146a147221 */ /* 0x000fe20000010000 */
[----:B------:R-:W-:Y:S01]  /*102a0*/  FADD.FTZ R21, R104, R21 ;  /* 0x0000001568157221 */ /* 0x000fe20000010000 */
[----:B------:R-:W-:Y:S01]  /*102b0*/  FADD.FTZ R58, R69, R58 ;  /* 0x0000003a453a7221 */ /* 0x000fe20000010000 */
[----:B------:R-:W-:Y:S01]  /*102c0*/  FFMA.FTZ R119, R34, R67, R119 ;  /* 0x0000004322777223 */ /* 0x000fe20000010077 */
[----:B------:R-:W-:Y:S01]  /*102d0*/  FMUL.FTZ R113, R226, R113 ;  /* 0x00000071e2717220 */ /* 0x000fe20000410000 */
[----:B------:R-:W-:Y:S01]  /*102e0*/  FMUL.FTZ R144, R205, R144 ;  /* 0x00000090cd907220 */ /* 0x000fe20000410000 */
[----:B------:R-:W-:Y:S01]  /*102f0*/  FMUL.FTZ R139, R206, R139 ;  /* 0x0000008bce8b7220 */ /* 0x000fe20000410000 */
[----:B------:R-:W-:Y:S01]  /*10300*/  FADD.FTZ R18, R108, R18 ;  /* 0x000000126c127221 */ /* 0x000fe20000010000 */
[----:B------:R-:W-:Y:S01]  /*10310*/  FFMA.FTZ R111, R222, R111, R113 ;  /* 0x0000006fde6f7223 */ /* 0x000fe20000010071 */
[----:B------:R-:W-:Y:S01]  /*10320*/  FFMA.FTZ R120, R199, R120, R144 ;  /* 0x00000078c7787223 */ /* 0x000fe20000010090 */
[----:B------:R-:W-:Y:S01]  /*10330*/  FFMA.FTZ R131, R198, R131, R139 ;  /* 0x00000083c6837223 */ /* 0x000fe2000001008b */
[----:B--2---:R-:W-:Y:S01]  /*10340*/  @!P2 FADD.FTZ R60, R60, R71 ;  /* 0x000000473c3ca221 */ /* 0x004fe20000010000 */
[----:B------:R-:W-:Y:S01]  /*10350*/  FFMA.FTZ R108, R32, R65, R111 ;  /* 0x00000041206c7223 */ /* 0x000fe2000001006f */
[----:B------:R-:W-:Y:S01]  /*10360*/  FFMA.FTZ R65, R35, R66, R120 ;  /* 0x0000004223417223 */ /* 0x000fe20000010078 */
[----:B------:R-:W-:Y:S01]  /*10370*/  FFMA.FTZ R66, R36, R77, R131 ;  /* 0x0000004d24427223 */ /* 0x000fe20000010083 */
[----:B----4-:R-:W-:Y:S01]  /*10380*/  @!P2 FADD.FTZ R61, R61, R122 ;  /* 0x0000007a3d3da221 */ /* 0x010fe20000010000 */
[----:B------:R-:W2:Y:S01]  /*10390*/  SHFL.DOWN PT, R71, R60, 0x2, 0x1f ;  /* 0x08401f003c477f89 */ /* 0x000ea200000e0000 */
[----:B------:R-:W-:Y:S01]  /*103a0*/  FADD.FTZ R25, R78, R25 ;  /* 0x000000194e197221 */ /* 0x000fe20000010000 */
[----:B------:R-:W-:Y:S01]  /*103b0*/  FADD.FTZ R51, R66, R51 ;  /* 0x0000003342337221 */ /* 0x000fe20000010000 */
[----:B-----5:R-:W-:Y:S01]  /*103c0*/  @!P2 FADD.FTZ R62, R62, R117 ;  /* 0x000000753e3ea221 */ /* 0x020fe20000010000 */
[----:B------:R-:W4:Y:S01]  /*103d0*/  SHFL.DOWN PT, R122, R61, 0x2, 0x1f ;  /* 0x08401f003d7a7f89 */ /* 0x000f2200000e0000 */
[----:B------:R-:W-:Y:S01]  /*103e0*/  FMUL.FTZ R150, R225, R150 ;  /* 0x00000096e1967220 */ /* 0x000fe20000410000 */
[----:B------:R-:W-:Y:S01]  /*103f0*/  FMUL.FTZ R148, R207, R148 ;  /* 0x00000094cf947220 */ /* 0x000fe20000410000 */
[----:B0-----:R-:W-:Y:S01]  /*10400*/  @!P2 FADD.FTZ R63, R63, R124 ;  /* 0x0000007c3f3fa221 */ /* 0x001fe20000010000 */
[----:B------:R-:W0:Y:S01]  /*10410*/  SHFL.DOWN PT, R109, R62, 0x2, 0x1f ;  /* 0x08401f003e6d7f89 */ /* 0x000e2200000e0000 */
[C---:B------:R-:W-:Y:S01]  /*10420*/  ISETP.GT.AND P2, PT, R244.reuse, 0x1d, PT ;  /* 0x0000001df400780c */ /* 0x040fe20003f44270 */
[----:B------:R-:W-:Y:S01]  /*10430*/  FMUL.FTZ R209, R209, R140 ;  /* 0x0000008cd1d17220 */ /* 0x000fe20000410000 */
[----:B------:R-:W-:Y:S01]  /*10440*/  ISETP.GT.AND P3, PT, R244, 0xf, PT ;  /* 0x0000000ff400780c */ /* 0x000fe20003f64270 */
[----:B------:R-:W5:Y:S01]  /*10450*/  SHFL.DOWN PT, R124, R63, 0x2, 0x1f ;  /* 0x08401f003f7c7f89 */ /* 0x000f6200000e0000 */
[----:B------:R-:W-:Y:S01]  /*10460*/  FFMA.FTZ R114, R201, R114, R150 ;  /* 0x00000072c9727223 */ /* 0x000fe20000010096 */
[----:B------:R-:W-:Y:S01]  /*10470*/  FFMA.FTZ R197, R197, R142, R148 ;  /* 0x0000008ec5c57223 */ /* 0x000fe20000010094 */
[----:B------:R-:W-:Y:S01]  /*10480*/  FFMA.FTZ R196, R196, R115, R209 ;  /* 0x00000073c4c47223 */ /* 0x000fe200000100d1 */
[----:B------:R-:W-:Y:S01]  /*10490*/  FMUL.FTZ R138, R211, R138 ;  /* 0x0000008ad38a7220 */ /* 0x000fe20000410000 */
[----:B------:R-:W-:Y:S01]  /*104a0*/  FMUL.FTZ R101, R101, R136 ;  /* 0x0000008865657220 */ /* 0x000fe20000410000 */
[----:B------:R-:W-:Y:S01]  /*104b0*/  FMUL.FTZ R214, R214, R137 ;  /* 0x00000089d6d67220 */ /* 0x000fe20000410000 */
[----:B------:R-:W-:Y:S01]  /*104c0*/  FFMA.FTZ R114, R33, R64, R114 ;  /* 0x0000004021727223 */ /* 0x000fe20000010072 */
[----:B------:R-:W-:Y:S01]  /*104d0*/  FADD.FTZ R52, R65, R52 ;  /* 0x0000003441347221 */ /* 0x000fe20000010000 */
[----:B------:R-:W-:Y:S01]  /*104e0*/  FFMA.FTZ R64, R38, R185, R197 ;  /* 0x000000b926407223 */ /* 0x000fe200000100c5 */
[----:B------:R-:W-:Y:S01]  /*104f0*/  FFMA.FTZ R65, R41, R184, R196 ;  /* 0x000000b829417223 */ /* 0x000fe200000100c4 */
[----:B------:R-:W-:Y:S01]  /*10500*/  FFMA.FTZ R195, R195, R130, R138 ;  /* 0x00000082c3c37223 */ /* 0x000fe2000001008a */
[----:B--2---:R-:W-:Y:S01]  /*10510*/  @!P2 FADD.FTZ R60, R60, R71 ;  /* 0x000000473c3ca221 */ /* 0x004fe20000010000 */
[----:B------:R-:W-:Y:S01]  /*10520*/  FFMA.FTZ R194, R194, R125, R101 ;  /* 0x0000007dc2c27223 */ /* 0x000fe20000010065 */
[----:B------:R-:W-:Y:S01]  /*10530*/  FFMA.FTZ R193, R193, R128, R214 ;  /* 0x00000080c1c17223 */ /* 0x000fe200000100d6 */
[----:B------:R-:W-:Y:S01]  /*10540*/  FADD.FTZ R49, R64, R49 ;  /* 0x0000003140317221 */ /* 0x000fe20000010000 */
[----:B----4-:R-:W-:Y:S01]  /*10550*/  @!P2 FADD.FTZ R61, R61, R122 ;  /* 0x0000007a3d3da221 */ /* 0x010fe20000010000 */
[----:B------:R-:W2:Y:S01]  /*10560*/  SHFL.DOWN PT, R69, R60, 0x4, 0x1f ;  /* 0x08801f003c457f89 */ /* 0x000ea200000e0000 */
[----:B------:R-:W-:Y:S01]  /*10570*/  FADD.FTZ R48, R65, R48 ;  /* 0x0000003041307221 */ /* 0x000fe20000010000 */
[----:B------:R-:W-:Y:S01]  /*10580*/  FFMA.FTZ R195, R44, R220, R195 ;  /* 0x000000dc2cc37223 */ /* 0x000fe200000100c3 */
[----:B0-----:R-:W-:Y:S01]  /*10590*/  @!P2 FADD.FTZ R62, R62, R109 ;  /* 0x0000006d3e3ea221 */ /* 0x001fe20000010000 */
[----:B------:R-:W0:Y:S01]  /*105a0*/  SHFL.DOWN PT, R104, R61, 0x4, 0x1f ;  /* 0x08801f003d687f89 */ /* 0x000e2200000e0000 */
[----:B------:R-:W-:Y:S01]  /*105b0*/  FADD.FTZ R27, R74, R27 ;  /* 0x0000001b4a1b7221 */ /* 0x000fe20000010000 */
[----:B------:R-:W-:Y:S01]  /*105c0*/  FFMA.FTZ R194, R47, R217, R194 ;  /* 0x000000d92fc27223 */ /* 0x000fe200000100c2 */
[----:B-----5:R-:W-:Y:S01]  /*105d0*/  @!P2 FADD.FTZ R63, R63, R124 ;  /* 0x0000007c3f3fa221 */ /* 0x020fe20000010000 */
[----:B------:R-:W4:Y:S01]  /*105e0*/  SHFL.DOWN PT, R67, R62, 0x4, 0x1f ;  /* 0x08801f003e437f89 */ /* 0x000f2200000e0000 */
[----:B------:R-:W-:Y:S01]  /*105f0*/  ISETP.GT.AND P2, PT, R244, 0x1b, PT ;  /* 0x0000001bf400780c */ /* 0x000fe20003f44270 */
[----:B------:R-:W-:Y:S01]  /*10600*/  FFMA.FTZ R64, R50, R215, R193 ;  /* 0x000000d732407223 */ /* 0x000fe200000100c1 */
[----:B------:R-:W-:Y:S01]  /*10610*/  FMUL.FTZ R141, R216, R141 ;  /* 0x0000008dd88d7220 */ /* 0x000fe20000410000 */
[----:B------:R-:W5:Y:S01]  /*10620*/  SHFL.DOWN PT, R106, R63, 0x4, 0x1f ;  /* 0x08801f003f6a7f89 */ /* 0x000f6200000e0000 */
[----:B------:R-:W-:Y:S01]  /*10630*/  BSSY.RECONVERGENT B0, `(.L_x_1329) ;  /* 0x000002b000007945 */ /* 0x000fe20003800200 */
        /* <DEDUP_REMOVED lines=12> */
[----:B------:R-:W-:Y:S01]  /*10700*/  FADD.FTZ R28, R79, R28 ;  /* 0x0000001c4f1c7221 */ /* 0x000fe20000010000 */
[----:B------:R-:W-:Y:S01]  /*10710*/  FADD.FTZ R45, R194, R45 ;  /* 0x0000002dc22d7221 */ /* 0x000fe20000010000 */
[----:B0-----:R-:W-:Y:S01]  /*10720*/  @!P2 FADD.FTZ R61, R61, R104 ;  /* 0x000000683d3da221 */ /* 0x001fe20000010000 */
[----:B------:R-:W-:Y:S01]  /*10730*/  FADD.FTZ R29, R75, R29 ;  /* 0x0000001d4b1d7221 */ /* 0x000fe20000010000 */
[----:B------:R-:W-:Y:S01]  /*10740*/  FADD.FTZ R43, R64, R43 ;  /* 0x0000002b402b7221 */ /* 0x000fe20000010000 */
[----:B------:R-:W-:Y:S01]  /*10750*/  FFMA.FTZ R192, R192, R129, R141 ;  /* 0x00000081c0c07223 */ /* 0x000fe2000001008d */
[----:B----4-:R-:W-:Y:S01]  /*10760*/  @!P2 FADD.FTZ R62, R62, R67 ;  /* 0x000000433e3ea221 */ /* 0x010fe20000010000 */
[----:B------:R-:W0:Y:S01]  /*10770*/  SHFL.DOWN PT, R66, R61, 0x8, 0x1f ;  /* 0x09001f003d427f89 */ /* 0x000e2200000e0000 */
[----:B-----5:R-:W-:-:S03]  /*10780*/  @!P2 FADD.FTZ R63, R63, R106 ;  /* 0x0000006a3f3fa221 */ /* 0x020fc60000010000 */
[----:B------:R-:W2:Y:S01]  /*10790*/  SHFL.DOWN PT, R67, R60, 0x8, 0x1f ;  /* 0x09001f003c437f89 */ /* 0x000ea200000e0000 */
[----:B------:R-:W-:-:S03]  /*107a0*/  ISETP.GT.AND P2, PT, R244, 0x17, PT ;  /* 0x00000017f400780c */ /* 0x000fc60003f44270 */
[----:B------:R-:W4:Y:S04]  /*107b0*/  SHFL.DOWN PT, R69, R62, 0x8, 0x1f ;  /* 0x09001f003e457f89 */ /* 0x000f2800000e0000 */
[----:B------:R-:W5:Y:S06]  /*107c0*/  SHFL.DOWN PT, R78, R63, 0x8, 0x1f ;  /* 0x09001f003f4e7f89 */ /* 0x000f6c00000e0000 */
[----:B0-----:R-:W-:Y:S01]  /*107d0*/  @!P2 FADD.FTZ R61, R61, R66 ;  /* 0x000000423d3da221 */ /* 0x001fe20000010000 */
[----:B--2---:R-:W-:-:S04]  /*107e0*/  @!P2 FADD.FTZ R60, R60, R67 ;  /* 0x000000433c3ca221 */ /* 0x004fc80000010000 */
[----:B------:R0:W2:Y:S01]  /*107f0*/  SHFL.DOWN PT, R66, R61, 0x10, 0x1f ;  /* 0x0a001f003d427f89 */ /* 0x0000a200000e0000 */
[----:B----4-:R-:W-:-:S03]  /*10800*/  @!P2 FADD.FTZ R62, R62, R69 ;  /* 0x000000453e3ea221 */ /* 0x010fc60000010000 */
[----:B------:R0:W4:Y:S01]  /*10810*/  SHFL.DOWN PT, R65, R60, 0x10, 0x1f ;  /* 0x0a001f003c417f89 */ /* 0x00012200000e0000 */
[----:B-----5:R-:W-:-:S03]  /*10820*/  @!P2 FADD.FTZ R63, R63, R78 ;  /* 0x0000004e3f3fa221 */ /* 0x020fc60000010000 */
[----:B------:R0:W0:Y:S04]  /*10830*/  SHFL.DOWN PT, R67, R62, 0x10, 0x1f ;  /* 0x0a001f003e437f89 */ /* 0x00002800000e0000 */
[----:B------:R0:W0:Y:S01]  /*10840*/  SHFL.DOWN PT, R74, R63, 0x10, 0x1f ;  /* 0x0a001f003f4a7f89 */ /* 0x00002200000e0000 */
[----:B------:R-:W-:Y:S05]  /*10850*/  @P3 BRA `(.L_x_1330) ;  /* 0x0000000000203947 */ /* 0x000fea0003800000 */
[----:B------:R-:W-:Y:S01]  /*10860*/  ISETP.NE.AND P2, PT, R244, RZ, PT ;  /* 0x000000fff400720c */ /* 0x000fe20003f45270 */
[----:B0---4-:R-:W-:Y:S01]  /*10870*/  FADD.FTZ R60, R60, R65 ;  /* 0x000000413c3c7221 */ /* 0x011fe20000010000 */
[----:B--2---:R-:W-:Y:S01]  /*10880*/  FADD.FTZ R61, R61, R66 ;  /* 0x000000423d3d7221 */ /* 0x004fe20000010000 */
[----:B------:R-:W-:Y:S01]  /*10890*/  FADD.FTZ R62, R62, R67 ;  /* 0x000000433e3e7221 */ /* 0x000fe20000010000 */
[----:B------:R-:W-:-:S09]  /*108a0*/  FADD.FTZ R63, R63, R74 ;  /* 0x0000004a3f3f7221 */ /* 0x000fd20000010000 */
[----:B------:R-:W-:-:S04]  /*108b0*/  @!P2 SHF.R.U32.HI R64, RZ, 0x1, R183 ;  /* 0x00000001ff40a819 */ /* 0x000fc800000116b7 */
[----:B------:R-:W-:-:S05]  /*108c0*/  @!P2 LOP3.LUT R64, R64, 0x1f0, RZ, 0xc0, !PT ;  /* 0x000001f04040a812 */ /* 0x000fca00078ec0ff */
[----:B------:R0:W-:Y:S02]  /*108d0*/  @!P2 STS.128 [R64+UR25+0x6310], R60 ;  /* 0x0063103c4000a988 */ /* 0x0001e40008000c19 */
.L_x_1330:
[----:B------:R-:W-:Y:S05]  /*108e0*/  BSYNC.RECONVERGENT B0 ;  /* 0x0000000000007941 */ /* 0x000fea0003800200 */
.L_x_1329:
        /* <DEDUP_REMOVED lines=21> */
[----:B0-2-4-:R-:W0:Y:S01]  /*10a40*/  LDS.128 R64, [UR25+0x6320] ;  /* 0x00632019ff407984 */ /* 0x015e220008000c00 */
[----:B------:R-:W-:-:S03]  /*10a50*/  ULEA UR36, UR8, UR25, 0x3 ;  /* 0x0000001908247291 */ /* 0x000fc6000f8e18ff */
[----:B------:R-:W2:Y:S01]  /*10a60*/  LDS.128 R68, [UR25+0x6330] ;  /* 0x00633019ff447984 */ /* 0x000ea20008000c00 */
[----:B------:R-:W-:-:S03]  /*10a70*/  PLOP3.LUT P2, PT, PT, PT, UP0, 0x80, 0x8 ;  /* 0x000000000008781c */ /* 0x000fc60003f4f008 */
[----:B------:R-:W4:Y:S10]  /*10a80*/  LDS.128 R72, [UR25+0x6340] ;  /* 0x00634019ff487984 */ /* 0x000f340008000c00 */
[----:B------:R-:W5:Y:S04]  /*10a90*/  @P2 LDS.64 R78, [UR36+0xa380] ;  /* 0x00a38024ff4e2984 */ /* 0x000f680008000a00 */
[----:B------:R-:W1:Y:S01]  /*10aa0*/  @P2 LDS.64 R100, [UR36+0x9b80] ;  /* 0x009b8024ff642984 */ /* 0x000e620008000a00 */
[----:B0-----:R-:W-:Y:S01]  /*10ab0*/  FADD.FTZ R77, R66, R62 ;  /* 0x0000003e424d7221 */ /* 0x001fe20000010000 */
[----:B------:R-:W-:Y:S01]  /*10ac0*/  FADD.FTZ R62, R67, R63 ;  /* 0x0000003f433e7221 */ /* 0x000fe20000010000 */
[----:B------:R-:W-:Y:S01]  /*10ad0*/  FADD.FTZ R63, R64, R60 ;  /* 0x0000003c403f7221 */ /* 0x000fe20000010000 */
[----:B------:R-:W-:Y:S01]  /*10ae0*/  FADD.FTZ R60, R65, R61 ;  /* 0x0000003d413c7221 */ /* 0x000fe20000010000 */
[----:B--2---:R-:W-:Y:S01]  /*10af0*/  FADD.FTZ R77, R77, R70 ;  /* 0x000000464d4d7221 */ /* 0x004fe20000010000 */
        /* <DEDUP_REMOVED lines=13> */
.L_x_1332:
[----:B------:R-:W-:Y:S05]  /*10bd0*/  BSYNC.RECONVERGENT B0 ;  /* 0x0000000000007941 */ /* 0x000fea0003800200 */
.L_x_1331:
[----:B------:R-:W-:-:S04]  /*10be0*/  UIADD3 UR8, UPT, UPT, UR8, 0x1, URZ ;  /* 0x0000000108087890 */ /* 0x000fc8000fffe0ff */
[----:B------:R-:W-:-:S09]  /*10bf0*/  UISETP.GE.AND UP0, UPT, UR8, UR47, UPT ;  /* 0x0000002f0800728c */ /* 0x000fd2000bf06270 */
[----:B------:R-:W-:Y:S05]  /*10c00*/  BRA.U !UP0, `(.L_x_1333) ;  /* 0xffffff69080c7547 */ /* 0x000fea000b83ffff */
.L_x_1235:
[----:B----4-:R4:W5:Y:S01]  /*10c10*/  LDL.LU R65, [R1+0x28] ;  /* 0x0000280001417983 */ /* 0x0109620000300800 */
[C---:B------:R-:W-:Y:S01]  /*10c20*/  LOP3.LUT R0, R183.reuse, 0x1f, RZ, 0xc0, !PT ;  /* 0x0000001fb7007812 */ /* 0x040fe200078ec0ff */
[----:B------:R-:W-:Y:S01]  /*10c30*/  ULEA UR8, UR16, 0xfffff800, 0xb ;  /* 0xfffff80010087891 */ /* 0x000fe2000f8e58ff */
[----:B------:R-:W-:Y:S01]  /*10c40*/  SHF.L.U32 R183, R183, 0x4, RZ ;  /* 0x00000004b7b77819 */ /* 0x000fe200000006ff */
[----:B------:R-:W3:Y:S01]  /*10c50*/  LDL.LU R77, [R1+0x24] ;  /* 0x00002400014d7983 */ /* 0x000ee20000300800 */
[----:B------:R-:W-:Y:S01]  /*10c60*/  MOV R4, UR19 ;  /* 0x0000001300047c02 */ /* 0x000fe20008000f00 */
[----:B------:R-:W-:Y:S01]  /*10c70*/  UIADD3 UR9, UPT, UPT, -UR8, UR26, URZ ;  /* 0x0000001a08097290 */ /* 0x000fe2000fffe1ff */
[----:B0-----:R-:W-:Y:S01]  /*10c80*/  LOP3.LUT R2, R0, 0x3e00, R183, 0xf8, !PT ;  /* 0x00003e0000027812 */ /* 0x001fe200078ef8b7 */
[----:B------:R-:W4:Y:S01]  /*10c90*/  LDL.LU R76, [R1+0x20] ;  /* 0x00002000014c7983 */ /* 0x000f220000300800 */
[----:B------:R-:W-:Y:S02]  /*10ca0*/  MOV R5, UR20 ;  /* 0x0000001400057c02 */ /* 0x000fe40008000f00 */
[----:B------:R-:W-:Y:S01]  /*10cb0*/  PRMT R31, RZ, 0x7610, R31 ;  /* 0x00007610ff1f7816 */ /* 0x000fe2000000001f */
[----:B------:R-:W4:Y:S01]  /*10cc0*/  LDL.LU R75, [R1+0x1c] ;  /* 0x00001c00014b7983 */ /* 0x000f220000300800 */
        /* <DEDUP_REMOVED lines=18> */
[C---:B------:R-:W-:Y:S02]  /*10df0*/  ISETP.GE.AND P2, PT, R2.reuse, UR9, PT ;  /* 0x0000000902007c0c */ /* 0x040fe4000bf46270 */
[----:B------:R-:W-:Y:S01]  /*10e00*/  F2FP.BF16.F32.PACK_AB R229, R29, R229 ;  /* 0x000000e51de5723e */ /* 0x000fe200000010ff */
[----:B------:R-:W-:Y:S01]  /*10e10*/  IMAD.WIDE.U32 R32, R2, 0x2, R4 ;  /* 0x0000000202207825 */ /* 0x000fe200078e0004 */
[----:B------:R-:W-:Y:S01]  /*10e20*/  ISETP.GE.AND P3, PT, R30, UR9, PT ;  /* 0x000000091e007c0c */ /* 0x000fe2000bf66270 */
[----:B------:R-:W4:Y:S01]  /*10e30*/  LDL.LU R74, [R1+0x18] ;  /* 0x00001800014a7983 */ /* 0x000f220000300800 */
[----:B------:R-:W-:-:S02]  /*10e40*/  ISETP.GE.AND P4, PT, R16, UR9, PT ;  /* 0x0000000910007c0c */ /* 0x000fc4000bf86270 */
[----:B------:R-:W-:Y:S01]  /*10e50*/  F2FP.BF16.F32.PACK_AB R23, R23, R24 ;  /* 0x000000181717723e */ /* 0x000fe200000010ff */
[----:B------:R-:W4:Y:S01]  /*10e60*/  LDL.LU R72, [R1+0x14] ;  /* 0x0000140001487983 */ /* 0x000f220000300800 */
[----:B------:R-:W-:Y:S02]  /*10e70*/  ISETP.GE.AND P5, PT, R14, UR9, PT ;  /* 0x000000090e007c0c */ /* 0x000fe4000bfa6270 */
[----:B------:R-:W-:Y:S01]  /*10e80*/  F2FP.BF16.F32.PACK_AB R25, R25, R26 ;  /* 0x0000001a1919723e */ /* 0x000fe200000010ff */
[----:B------:R-:W4:Y:S01]  /*10e90*/  LDL.LU R70, [R1+0x10] ;  /* 0x0000100001467983 */ /* 0x000f220000300800 */
[C---:B------:R-:W-:Y:S02]  /*10ea0*/  LOP3.LUT R15, R2.reuse, 0x80, RZ, 0xfc, !PT ;  /* 0x00000080020f7812 */ /* 0x040fe400078efcff */
[----:B------:R-:W-:Y:S01]  /*10eb0*/  F2FP.BF16.F32.PACK_AB R21, R21, R22 ;  /* 0x000000161515723e */ /* 0x000fe200000010ff */
[----:B------:R-:W4:Y:S01]  /*10ec0*/  LDL.LU R68, [R1+0xc] ;  /* 0x00000c0001447983 */ /* 0x000f220000300800 */
[----:B------:R-:W-:-:S02]  /*10ed0*/  LOP3.LUT R3, R2, 0xa0, RZ, 0xfc, !PT ;  /* 0x000000a002037812 */ /* 0x000fc400078efcff */
[----:B------:R-:W-:Y:S01]  /*10ee0*/  F2FP.BF16.F32.PACK_AB R241, R241, R242 ;  /* 0x000000f2f1f1723e */ /* 0x000fe200000010ff */
[----:B------:R-:W3:Y:S01]  /*10ef0*/  @!P2 LDG.E.U16 R31, desc[UR32][R32.64] ;  /* 0x00000020201fa981 */ /* 0x000ee2000c1e1500 */
[C---:B------:R-:W-:Y:S02]  /*10f00*/  LOP3.LUT R13, R2.reuse, 0xc0, RZ, 0xfc, !PT ;  /* 0x000000c0020d7812 */ /* 0x040fe400078efcff */
[----:B------:R-:W-:Y:S01]  /*10f10*/  F2FP.BF16.F32.PACK_AB R20, R19, R20 ;  /* 0x000000141314723e */ /* 0x000fe200000010ff */
[----:B------:R-:W4:Y:S01]  /*10f20*/  @!P3 LDG.E.U16 R34, desc[UR32][R32.64+0x40] ;  /* 0x000040202022b981 */ /* 0x000f22000c1e1500 */
[C---:B------:R-:W-:Y:S02]  /*10f30*/  LOP3.LUT R12, R2.reuse, 0xe0, RZ, 0xfc, !PT ;  /* 0x000000e0020c7812 */ /* 0x040fe400078efcff */
[----:B------:R-:W-:Y:S01]  /*10f40*/  F2FP.BF16.F32.PACK_AB R17, R17, R18 ;  /* 0x000000121111723e */ /* 0x000fe200000010ff */
[----:B------:R-:W4:Y:S01]  /*10f50*/  @!P4 LDG.E.U16 R35, desc[UR32][R32.64+0x80] ;  /* 0x000080202023c981 */ /* 0x000f22000c1e1500 */
[C---:B------:R-:W-:Y:S01]  /*10f60*/  LOP3.LUT R11, R2.reuse, 0x100, RZ, 0xfc, !PT ;  /* 0x00000100020b7812 */ /* 0x040fe200078efcff */
[----:B------:R-:W0:Y:S01]  /*10f70*/  S2UR UR30, SR_CTAID.X ;  /* 0x00000000001e79c3 */ /* 0x000e220000002500 */
[----:B------:R-:W-:Y:S01]  /*10f80*/  ISETP.GE.AND P6, PT, R15, UR9, PT ;  /* 0x000000090f007c0c */ /* 0x000fe2000bfc6270 */
[----:B------:R-:W4:Y:S01]  /*10f90*/  @!P5 LDG.E.U16 R36, desc[UR32][R32.64+0xc0] ;  /* 0x0000c0202024d981 */ /* 0x000f22000c1e1500 */
[----:B------:R-:W-:Y:S01]  /*10fa0*/  LOP3.LUT R10, R2, 0x120, RZ, 0xfc, !PT ;  /* 0x00000120020a7812 */ /* 0x000fe200078efcff */
[----:B------:R-:W0:Y:S01]  /*10fb0*/  LDCU.64 UR26, c[0x0][0x4f8] ;  /* 0x00009f00ff1a77ac */ /* 0x000e220008000a00 */
[----:B------:R-:W-:Y:S01]  /*10fc0*/  ISETP.GE.AND P1, PT, R3, UR9, PT ;  /* 0x0000000903007c0c */ /* 0x000fe2000bf26270 */
[----:B--2---:R-:W2:Y:S01]  /*10fd0*/  LDL.LU R66, [R1+0x8] ;  /* 0x0000080001427983 */ /* 0x004ea20000300800 */
[----:B------:R-:W-:Y:S01]  /*10fe0*/  ISETP.GE.AND P2, PT, R13, UR9, PT ;  /* 0x000000090d007c0c */ /* 0x000fe2000bf46270 */
[----:B------:R-:W1:Y:S01]  /*10ff0*/  S2UR UR12, SR_CTAID.Y ;  /* 0x00000000000c79c3 */ /* 0x000e620000002600 */
[----:B------:R-:W-:Y:S01]  /*11000*/  ISETP.GE.AND P3, PT, R12, UR9, PT ;  /* 0x000000090c007c0c */ /* 0x000fe2000bf66270 */
[----:B------:R-:W2:Y:S01]  /*11010*/  LDL.LU R64, [R1+0x4] ;  /* 0x0000040001407983 */ /* 0x000ea20000300800 */
[----:B------:R-:W-:Y:S01]  /*11020*/  ISETP.GE.AND P4, PT, R11, UR9, PT ;  /* 0x000000090b007c0c */ /* 0x000fe2000bf86270 */
[----:B------:R-:W1:Y:S01]  /*11030*/  LDCU.64 UR28, c[0x0][0x500] ;  /* 0x0000a000ff1c77ac */ /* 0x000e620008000a00 */
[----:B------:R-:W-:Y:S01]  /*11040*/  ISETP.GE.AND P5, PT, R10, UR9, PT ;  /* 0x000000090a007c0c */ /* 0x000fe2000bfa6270 */
[----:B------:R-:W2:Y:S01]  /*11050*/  @!P6 LDG.E.U16 R38, desc[UR32][R32.64+0x100] ;  /* 0x000100202026e981 */ /* 0x000ea2000c1e1500 */
[----:B------:R-:W-:-:S02]  /*11060*/  LOP3.LUT R9, R2, 0x140, RZ, 0xfc, !PT ;  /* 0x0000014002097812 */ /* 0x000fc400078efcff */
[C---:B------:R-:W-:Y:S01]  /*11070*/  LOP3.LUT R8, R2.reuse, 0x160, RZ, 0xfc, !PT ;  /* 0x0000016002087812 */ /* 0x040fe200078efcff */
[----:B------:R-:W2:Y:S01]  /*11080*/  @!P1 LDG.E.U16 R41, desc[UR32][R32.64+0x140] ;  /* 0x0001402020299981 */ /* 0x000ea2000c1e1500 */
[C---:B------:R-:W-:Y:S02]  /*11090*/  LOP3.LUT R7, R2.reuse, 0x180, RZ, 0xfc, !PT ;  /* 0x0000018002077812 */ /* 0x040fe400078efcff */
[C---:B------:R-:W-:Y:S01]  /*110a0*/  LOP3.LUT R6, R2.reuse, 0x1a0, RZ, 0xfc, !PT ;  /* 0x000001a002067812 */ /* 0x040fe200078efcff */
[----:B------:R-:W2:Y:S01]  /*110b0*/  @!P2 LDG.E.U16 R44, desc[UR32][R32.64+0x180] ;  /* 0x00018020202ca981 */ /* 0x000ea2000c1e1500 */
[C---:B------:R-:W-:Y:S02]  /*110c0*/  LOP3.LUT R5, R2.reuse, 0x1c0, RZ, 0xfc, !PT ;  /* 0x000001c002057812 */ /* 0x040fe400078efcff */
[----:B------:R-:W-:Y:S01]  /*110d0*/  ISETP.GE.AND P6, PT, R9, UR9, PT ;  /* 0x0000000909007c0c */ /* 0x000fe2000bfc6270 */
[----:B------:R-:W2:Y:S01]  /*110e0*/  @!P3 LDG.E.U16 R47, desc[UR32][R32.64+0x1c0] ;  /* 0x0001c020202fb981 */ /* 0x000ea2000c1e1500 */
[----:B------:R-:W-:-:S02]  /*110f0*/  LOP3.LUT R4, R2, 0x1e0, RZ, 0xfc, !PT ;  /* 0x000001e002047812 */ /* 0x000fc400078efcff */
[----:B------:R-:W-:Y:S01]  /*11100*/  ISETP.GE.AND P1, PT, R8, UR9, PT ;  /* 0x0000000908007c0c */ /* 0x000fe2000bf26270 */
[----:B------:R-:W2:Y:S01]  /*11110*/  @!P4 LDG.E.U16 R50, desc[UR32][R32.64+0x200] ;  /* 0x000200202032c981 */ /* 0x000ea2000c1e1500 */
[----:B------:R-:W-:Y:S02]  /*11120*/  ISETP.GE.AND P2, PT, R7, UR9, PT ;  /* 0x0000000907007c0c */ /* 0x000fe4000bf46270 */
[----:B------:R-:W-:Y:S01]  /*11130*/  ISETP.GE.AND P3, PT, R6, UR9, PT ;  /* 0x0000000906007c0c */ /* 0x000fe2000bf66270 */
[----:B------:R-:W2:Y:S01]  /*11140*/  @!P5 LDG.E.U16 R53, desc[UR32][R32.64+0x240] ;  /* 0x000240202035d981 */ /* 0x000ea2000c1e1500 */
[----:B------:R-:W-:Y:S02]  /*11150*/  ISETP.GE.AND P4, PT, R5, UR9, PT ;  /* 0x0000000905007c0c */ /* 0x000fe4000bf86270 */
[----:B------:R-:W-:Y:S01]  /*11160*/  ISETP.GE.AND P5, PT, R4, UR9, PT ;  /* 0x0000000904007c0c */ /* 0x000fe2000bfa6270 */
[----:B------:R-:W2:Y:S04]  /*11170*/  LDL.LU R62, [R1] ;  /* 0x00000000013e7983 */ /* 0x000ea80000300800 */
[----:B------:R-:W2:Y:S04]  /*11180*/  @!P6 LDG.E.U16 R59, desc[UR32][R32.64+0x280] ;  /* 0x00028020203be981 */ /* 0x000ea8000c1e1500 */
[----:B------:R-:W2:Y:S04]  /*11190*/  @!P1 LDG.E.U16 R56, desc[UR32][R32.64+0x2c0] ;  /* 0x0002c02020389981 */ /* 0x000ea8000c1e1500 */
[----:B------:R-:W2:Y:S04]  /*111a0*/  @!P2 LDG.E.U16 R61, desc[UR32][R32.64+0x300] ;  /* 0x00030020203da981 */ /* 0x000ea8000c1e1500 */
[----:B------:R-:W2:Y:S04]  /*111b0*/  @!P3 LDG.E.U16 R60, desc[UR32][R32.64+0x340] ;  /* 0x00034020203cb981 */ /* 0x000ea8000c1e1500 */
[----:B------:R-:W2:Y:S04]  /*111c0*/  @!P4 LDG.E.U16 R63, desc[UR32][R32.64+0x380] ;  /* 0x00038020203fc981 */ /* 0x000ea8000c1e1500 */
[----:B-----5:R-:W5:Y:S04]  /*111d0*/  @!P5 LDG.E.U16 R65, desc[UR32][R32.64+0x3c0] ;  /* 0x0003c0202041d981 */ /* 0x020f68000c1e1500 */
[----:B---3--:R-:W-:Y:S04]  /*111e0*/  STS.U16 [R77], R31 ;  /* 0x0000001f4d007388 */ /* 0x008fe80000000400 */
[----:B----4-:R-:W-:Y:S04]  /*111f0*/  STS.U16 [R76+0x40], R34 ;  /* 0x000040224c007388 */ /* 0x010fe80000000400 */
[----:B------:R-:W-:Y:S04]  /*11200*/  STS.U16 [R75+0x80], R35 ;  /* 0x000080234b007388 */ /* 0x000fe80000000400 */
[----:B------:R-:W-:Y:S04]  /*11210*/  STS.U16 [R74+0xc0], R36 ;  /* 0x0000c0244a007388 */ /* 0x000fe80000000400 */
[----:B--2---:R-:W-:Y:S04]  /*11220*/  STS.U16 [R72+0x100], R38 ;  /* 0x0001002648007388 */ /* 0x004fe80000000400 */
        /* <DEDUP_REMOVED lines=10> */
[----:B-----5:R-:W-:Y:S01]  /*112d0*/  STS.U16 [R245+0x3c0], R65 ;  /* 0x0003c041f5007388 */ /* 0x020fe20000000400 */
[----:B------:R-:W-:-:S03]  /*112e0*/  NOP ;  /* 0x0000000000007918 */ /* 0x000fc60000000000 */
[----:B------:R-:W3:Y:S04]  /*112f0*/  LDS.U16 R31, [R98] ;  /* 0x00000000621f7984 */ /* 0x000ee80000000400 */
[----:B------:R-:W4:Y:S04]  /*11300*/  LDS.U16 R32, [R98+0x2] ;  /* 0x0000020062207984 */ /* 0x000f280000000400 */
[----:B------:R-:W5:Y:S04]  /*11310*/  LDS.U16 R33, [R98+0x4] ;  /* 0x0000040062217984 */ /* 0x000f680000000400 */
[----:B------:R-:W0:Y:S04]  /*11320*/  LDS.U16 R34, [R98+0x6] ;  /* 0x0000060062227984 */ /* 0x000e280000000400 */
[----:B------:R-:W-:Y:S04]  /*11330*/  @!P5 STL [R1+0x28], R65 ;  /* 0x000028410100d387 */ /* 0x000fe80000100800 */
[----:B------:R-:W-:Y:S04]  /*11340*/  LDS.U16 R35, [R98+0x10] ;  /* 0x0000100062237984 */ /* 0x000fe80000000400 */
[----:B--2---:R-:W2:Y:S04]  /*11350*/  LDL.LU R56, [R1+0x2c] ;  /* 0x00002c0001387983 */ /* 0x004ea80000300800 */
[----:B------:R-:W-:Y:S01]  /*11360*/  LDS.U16 R29, [R98+0x1e] ;  /* 0x00001e00621d7984 */ /* 0x000fe20000000400 */
[----:B---3--:R-:W-:-:S05]  /*11370*/  SHF.L.U32 R31, R31, 0x10, RZ ;  /* 0x000000101f1f7819 */ /* 0x008fca00000006ff */
[----:B------:R-:W-:Y:S01]  /*11380*/  FADD.FTZ R36, R31, UR7 ;  /* 0x000000071f247e21 */ /* 0x000fe20008010000 */
[----:B----4-:R-:W-:Y:S01]  /*11390*/  SHF.L.U32 R32, R32, 0x10, RZ ;  /* 0x0000001020207819 */ /* 0x010fe200000006ff */
[----:B------:R-:W3:Y:S01]  /*113a0*/  LDS.U16 R31, [R98+0x8] ;  /* 0x00000800621f7984 */ /* 0x000ee20000000400 */
[----:B-----5:R-:W-:Y:S02]  /*113b0*/  SHF.L.U32 R33, R33, 0x10, RZ ;  /* 0x0000001021217819 */ /* 0x020fe400000006ff */
[----:B------:R-:W-:Y:S01]  /*113c0*/  FSETP.GTU.FTZ.AND P5, PT, R36, 20, PT ;  /* 0x41a000002400780b */ /* 0x000fe20003fbc000 */
[----:B------:R-:W-:Y:S02]  /*113d0*/  FADD.FTZ R41, R32, UR7 ;  /* 0x0000000720297e21 */ /* 0x000fe40008010000 */
[----:B------:R-:W-:Y:S01]  /*113e0*/  FADD.FTZ R44, R33, UR7 ;  /* 0x00000007212c7e21 */ /* 0x000fe20008010000 */
[----:B------:R-:W-:Y:S04]  /*113f0*/  LDS.U16 R32, [R98+0xa] ;  /* 0x00000a0062207984 */ /* 0x000fe80000000400 */
[----:B------:R-:W4:Y:S01]  /*11400*/  LDS.U16 R33, [R98+0xc] ;  /* 0x00000c0062217984 */ /* 0x000f220000000400 */
[----:B------:R-:W-:-:S02]  /*11410*/  FSETP.GTU.FTZ.AND P6, PT, R41, 20, PT ;  /* 0x41a000002900780b */ /* 0x000fc40003fdc000 */
[----:B0-----:R-:W-:Y:S02]  /*11420*/  SHF.L.U32 R34, R34, 0x10, RZ ;  /* 0x0000001022227819 */ /* 0x001fe400000006ff */
[----:B------:R-:W-:-:S04]  /*11430*/  @!P5 FMUL.FTZ R36, R36, -1.4426950216293334961 ;  /* 0xbfb8aa3b2424d820 */ /* 0x000fc80000410000 */
[----:B------:R0:W5:Y:S01]  /*11440*/  @!P5 MUFU.EX2 R38, R36 ;  /* 0x000000240026d308 */ /* 0x0001620000000800 */
[----:B------:R-:W-:Y:S01]  /*11450*/  FADD.FTZ R47, R34, UR7 ;  /* 0x00000007222f7e21 */ /* 0x000fe20008010000 */
[C---:B------:R-:W-:Y:S01]  /*11460*/  FSETP.GTU.FTZ.AND P1, PT, R44.reuse, 20, PT ;  /* 0x41a000002c00780b */ /* 0x040fe20003f3c000 */
[----:B------:R-:W1:Y:S02]  /*11470*/  LDS.U16 R34, [R98+0xe] ;  /* 0x00000e0062227984 */ /* 0x000e640000000400 */
[----:B------:R-:W-:Y:S01]  /*11480*/  @!P6 FMUL.FTZ R41, R41, -1.4426950216293334961 ;  /* 0xbfb8aa3b2929e820 */ /* 0x000fe20000410000 */
[----:B------:R-:W-:Y:S01]  /*11490*/  FSETP.GTU.FTZ.AND P2, PT, R47, 20, PT ;  /* 0x41a000002f00780b */ /* 0x000fe20003f5c000 */
[----:B0-----:R-:W0:Y:S04]  /*114a0*/  LDS.U16 R36, [R98+0x12] ;  /* 0x0000120062247984 */ /* 0x001e280000000400 */
[----:B------:R-:W4:Y:S04]  /*114b0*/  @!P6 MUFU.EX2 R41, R41 ;  /* 0x000000290029e308 */ /* 0x000f280000000800 */
[----:B------:R-:W-:Y:S01]  /*114c0*/  @!P1 FMUL.FTZ R44, R44, -1.4426950216293334961 ;  /* 0xbfb8aa3b2c2c9820 */ /* 0x000fe20000410000 */
[----:B-----5:R-:W-:-:S03]  /*114d0*/  @!P5 FADD.FTZ R38, R38, 1 ;  /* 0x3f8000002626d421 */ /* 0x020fc60000010000 */
[----:B------:R-:W-:Y:S02]  /*114e0*/  @!P2 FMUL.FTZ R47, R47, -1.4426950216293334961 ;  /* 0xbfb8aa3b2f2fa820 */ /* 0x000fe40000410000 */
[----:B------:R-:W-:Y:S01]  /*114f0*/  @!P1 MUFU.EX2 R44, R44 ;  /* 0x0000002c002c9308 */ /* 0x000fe20000000800 */
[----:B---3--:R-:W-:-:S07]  /*11500*/  SHF.L.U32 R31, R31, 0x10, RZ ;  /* 0x000000101f1f7819 */ /* 0x008fce00000006ff */
[----:B------:R-:W3:Y:S01]  /*11510*/  @!P5 MUFU.RCP R38, R38 ;  /* 0x000000260026d308 */ /* 0x000ee20000001000 */
[----:B----4-:R-:W-:Y:S01]  /*11520*/  @!P6 FADD.FTZ R41, R41, 1 ;  /* 0x3f8000002929e421 */ /* 0x010fe20000010000 */
[----:B------:R-:W-:Y:S01]  /*11530*/  SHF.L.U32 R33, R33, 0x10, RZ ;  /* 0x0000001021217819 */ /* 0x000fe200000006ff */
[----:B------:R-:W-:-:S05]  /*11540*/  FADD.FTZ R31, R31, UR7 ;  /* 0x000000071f1f7e21 */ /* 0x000fca0008010000 */
[----:B------:R-:W4:Y:S01]  /*11550*/  @!P2 MUFU.EX2 R47, R47 ;  /* 0x0000002f002fa308 */ /* 0x000f220000000800 */
[----:B------:R-:W-:Y:S02]  /*11560*/  SHF.L.U32 R32, R32, 0x10, RZ ;  /* 0x0000001020207819 */ /* 0x000fe400000006ff */
[----:B------:R-:W-:-:S05]  /*11570*/  FSETP.GTU.FTZ.AND P3, PT, R31, 20, PT ;  /* 0x41a000001f00780b */ /* 0x000fca0003f7c000 */
[----:B------:R5:W0:Y:S01]  /*11580*/  @!P6 MUFU.RCP R50, R41 ;  /* 0x000000290032e308 */ /* 0x000a220000001000 */
[----:B------:R-:W-:Y:S01]  /*11590*/  FADD.FTZ R32, R32, UR7 ;  /* 0x0000000720207e21 */ /* 0x000fe20008010000 */
[----:B---3--:R-:W-:Y:S01]  /*115a0*/  @!P5 FMUL.FTZ R37, R37, R38 ;  /* 0x000000262525d220 */ /* 0x008fe20000410000 */
[----:B------:R-:W-:Y:S01]  /*115b0*/  @!P1 FADD.FTZ R44, R44, 1 ;  /* 0x3f8000002c2c9421 */ /* 0x000fe20000010000 */
[----:B-----5:R-:W-:Y:S02]  /*115c0*/  FADD.FTZ R41, R33, UR7 ;  /* 0x0000000721297e21 */ /* 0x020fe40008010000 */
[----:B------:R-:W-:Y:S01]  /*115d0*/  FSETP.GTU.FTZ.AND P4, PT, R32, 20, PT ;  /* 0x41a000002000780b */ /* 0x000fe20003f9c000 */
[----:B----4-:R-:W-:Y:S02]  /*115e0*/  @!P2 FADD.FTZ R47, R47, 1 ;  /* 0x3f8000002f2fa421 */ /* 0x010fe40000010000 */
[----:B------:R-:W-:Y:S01]  /*115f0*/  FSETP.GTU.FTZ.AND P5, PT, R41, 20, PT ;  /* 0x41a000002900780b */ /* 0x000fe20003fbc000 */
[----:B------:R3:W4:Y:S01]  /*11600*/  @!P1 MUFU.RCP R53, R44 ;  /* 0x0000002c00359308 */ /* 0x0007220000001000 */
[----:B-1----:R-:W-:Y:S01]  /*11610*/  SHF.L.U32 R34, R34, 0x10, RZ ;  /* 0x0000001022227819 */ /* 0x002fe200000006ff */
[----:B------:R-:W-:Y:S01]  /*11620*/  @!P3 FMUL.FTZ R31, R31, -1.4426950216293334961 ;  /* 0xbfb8aa3b1f1fb820 */ /* 0x000fe20000410000 */
[----:B------:R-:W-:-:S05]  /*11630*/  SHF.L.U32 R35, R35, 0x10, RZ ;  /* 0x0000001023237819 */ /* 0x000fca00000006ff */
[----:B------:R-:W1:Y:S01]  /*11640*/  @!P2 MUFU.RCP R47, R47 ;  /* 0x0000002f002fa308 */ /* 0x000e620000001000 */
[----:B------:R-:W-:Y:S01]  /*11650*/  FADD.FTZ R38, R34, UR7 ;  /* 0x0000000722267e21 */ /* 0x000fe20008010000 */
[----:B------:R-:W-:Y:S02]  /*11660*/  @!P4 FMUL.FTZ R32, R32, -1.4426950216293334961 ;  /* 0xbfb8aa3b2020c820 */ /* 0x000fe40000410000 */
[----:B------:R-:W-:Y:S01]  /*11670*/  @!P5 FMUL.FTZ R34, R41, -1.4426950216293334961 ;  /* 0xbfb8aa3b2922d820 */ /* 0x000fe20000410000 */
[----:B0-----:R-:W-:-:S03]  /*11680*/  SHF.L.U32 R36, R36, 0x10, RZ ;  /* 0x0000001024247819 */ /* 0x001fc600000006ff */
[----:B------:R-:W0:Y:S01]  /*11690*/  @!P3 MUFU.EX2 R31, R31 ;  /* 0x0000001f001fb308 */ /* 0x000e220000000800 */
[----:B---3--:R-:W-:Y:S01]  /*116a0*/  FADD.FTZ R44, R35, UR7 ;  /* 0x00000007232c7e21 */ /* 0x008fe20008010000 */
[----:B------:R-:W-:Y:S01]  /*116b0*/  @!P6 FMUL.FTZ R39, R39, R50 ;  /* 0x000000322727e220 */ /* 0x000fe20000410000 */
[----:B----4-:R-:W-:Y:S01]  /*116c0*/  @!P1 FMUL.FTZ R40, R40, R53 ;  /* 0x0000003528289220 */ /* 0x010fe20000410000 */
[----:B------:R-:W-:-:S04]  /*116d0*/  FADD.FTZ R50, R36, UR7 ;  /* 0x0000000724327e21 */ /* 0x000fc80008010000 */
[----:B------:R0:W3:Y:S01]  /*116e0*/  @!P4 MUFU.EX2 R33, R32 ;  /* 0x000000200021c308 */ /* 0x0000e20000000800 */
[----:B------:R-:W-:-:S07]  /*116f0*/  FSETP.GTU.FTZ.AND P1, PT, R44, 20, PT ;  /* 0x41a000002c00780b */ /* 0x000fce0003f3c000 */
[----:B------:R-:W4:Y:S01]  /*11700*/  @!P5 MUFU.EX2 R34, R34 ;  /* 0x000000220022d308 */ /* 0x000f220000000800 */
[----:B------:R-:W-:Y:S01]  /*11710*/  FSETP.GTU.FTZ.AND P6, PT, R38, 20, PT ;  /* 0x41a000002600780b */ /* 0x000fe20003fdc000 */
[----:B-1----:R-:W-:Y:S01]  /*11720*/  @!P2 FMUL.FTZ R42, R42, R47 ;  /* 0x0000002f2a2aa220 */ /* 0x002fe20000410000 */
[----:B------:R-:W-:Y:S01]  /*11730*/  FSETP.GTU.FTZ.AND P2, PT, R50, 20, PT ;  /* 0x41a000003200780b */ /* 0x000fe20003f5c000 */
[----:B0-----:R-:W-:Y:S02]  /*11740*/  @!P3 FADD.FTZ R32, R31, 1 ;  /* 0x3f8000001f20b421 */ /* 0x001fe40000010000 */
[----:B------:R-:W-:Y:S01]  /*11750*/  @!P1 FMUL.FTZ R36, R44, -1.4426950216293334961 ;  /* 0xbfb8aa3b2c249820 */ /* 0x000fe20000410000 */
[----:B------:R-:W-:Y:S01]  /*11760*/  LDS.U16 R31, [R98+0x14] ;  /* 0x00001400621f7984 */ /* 0x000fe20000000400 */
[----:B------:R0:W-:Y:S01]  /*11770*/  @!P3 MUFU.RCP R44, R32 ;  /* 0x00000020002cb308 */ /* 0x0001e20000001000 */
[----:B---3--:R-:W-:-:S05]  /*11780*/  @!P4 FADD.FTZ R33, R33, 1 ;  /* 0x3f8000002121c421 */ /* 0x008fca0000010000 */
[----:B------:R-:W-:Y:S01]  /*11790*/  @!P6 FMUL.FTZ R35, R38, -1.4426950216293334961 ;  /* 0xbfb8aa3b2623e820 */ /* 0x000fe20000410000 */
[----:B----4-:R-:W-:Y:S01]  /*117a0*/  @!P5 FADD.FTZ R34, R34, 1 ;  /* 0x3f8000002222d421 */ /* 0x010fe20000010000 */
[----:B0-----:R-:W0:Y:S01]  /*117b0*/  LDS.U16 R32, [R98+0x16] ;  /* 0x0000160062207984 */ /* 0x001e220000000400 */
[----:B------:R-:W-:Y:S02]  /*117c0*/  @!P2 FMUL.FTZ R38, R50, -1.4426950216293334961 ;  /* 0xbfb8aa3b3226a820 */ /* 0x000fe40000410000 */
[----:B------:R1:W-:Y:S08]  /*117d0*/  @!P5 MUFU.RCP R41, R34 ;  /* 0x000000220029d308 */ /* 0x0003f00000001000 */
[----:B------:R3:W-:Y:S01]  /*117e0*/  @!P4 MUFU.RCP R50, R33 ;  /* 0x000000210032c308 */ /* 0x0007e20000001000 */
[----:B-1----:R-:W-:-:S02]  /*117f0*/  F2FP.BF16.F32.PACK_AB R34, R27, R28 ;  /* 0x0000001c1b22723e */ /* 0x002fc400000010ff */
[----:B------:R-:W1:Y:S04]  /*11800*/  LDS.U16 R27, [R98+0x1a] ;  /* 0x00001a00621b7984 */ /* 0x000e680000000400 */
[----:B------:R-:W-:Y:S04]  /*11810*/  LDS.U16 R28, [R98+0x1c] ;  /* 0x00001c00621c7984 */ /* 0x000fe80000000400 */
[----:B---3--:R-:W3:Y:S01]  /*11820*/  LDS.U16 R33, [R98+0x18] ;  /* 0x0000180062217984 */ /* 0x008ee20000000400 */
[----:B------:R-:W4:Y:S01]  /*11830*/  @!P6 MUFU.EX2 R35, R35 ;  /* 0x000000230023e308 */ /* 0x000f220000000800 */
[----:B------:R-:W-:Y:S07]  /*11840*/  BAR.SYNC.DEFER_BLOCKING 0x0 ;  /* 0x0000000000007b1d */ /* 0x000fee0000010000 */
[----:B------:R-:W5:Y:S08]  /*11850*/  @!P2 MUFU.EX2 R38, R38 ;  /* 0x000000260026a308 */ /* 0x000f700000000800 */
[----:B------:R-:W1:Y:S01]  /*11860*/  @!P1 MUFU.EX2 R36, R36 ;  /* 0x0000002400249308 */ /* 0x000e620000000800 */
[----:B----4-:R-:W-:Y:S01]  /*11870*/  @!P6 FADD.FTZ R35, R35, 1 ;  /* 0x3f8000002323e421 */ /* 0x010fe20000010000 */
[----:B-----5:R-:W-:-:S06]  /*11880*/  @!P2 FADD.FTZ R38, R38, 1 ;  /* 0x3f8000002626a421 */ /* 0x020fcc0000010000 */
[----:B------:R-:W4:Y:S01]  /*11890*/  @!P6 MUFU.RCP R35, R35 ;  /* 0x000000230023e308 */ /* 0x000f220000001000 */
[----:B0-----:R-:W-:Y:S01]  /*118a0*/  SHF.L.U32 R32, R32, 0x10, RZ ;  /* 0x0000001020207819 */ /* 0x001fe200000006ff */
[----:B-1----:R-:W-:-:S06]  /*118b0*/  @!P1 FADD.FTZ R36, R36, 1 ;  /* 0x3f80000024249421 */ /* 0x002fcc0000010000 */
[----:B------:R-:W0:Y:S01]  /*118c0*/  @!P2 MUFU.RCP R38, R38 ;  /* 0x000000260026a308 */ /* 0x000e220000001000 */
[----:B------:R-:W-:Y:S01]  /*118d0*/  SHF.L.U32 R31, R31, 0x10, RZ ;  /* 0x000000101f1f7819 */ /* 0x000fe200000006ff */
[----:B------:R-:W-:Y:S01]  /*118e0*/  FADD.FTZ R32, R32, UR7 ;  /* 0x0000000720207e21 */ /* 0x000fe20008010000 */
[----:B------:R-:W-:Y:S02]  /*118f0*/  SHF.L.U32 R27, R27, 0x10, RZ ;  /* 0x000000101b1b7819 */ /* 0x000fe400000006ff */
[----:B---3--:R-:W-:Y:S02]  /*11900*/  SHF.L.U32 R33, R33, 0x10, RZ ;  /* 0x0000001021217819 */ /* 0x008fe400000006ff */
[----:B------:R-:W-:Y:S01]  /*11910*/  SHF.L.U32 R29, R29, 0x10, RZ ;  /* 0x000000101d1d7819 */ /* 0x000fe200000006ff */
[----:B------:R-:W1:Y:S01]  /*11920*/  @!P1 MUFU.RCP R36, R36 ;  /* 0x0000002400249308 */ /* 0x000e620000001000 */
[----:B------:R-:W-:Y:S01]  /*11930*/  @!P3 FMUL.FTZ R43, R43, R44 ;  /* 0x0000002c2b2bb220 */ /* 0x000fe20000410000 */
[----:B------:R-:W-:Y:S01]  /*11940*/  FADD.FTZ R31, R31, UR7 ;  /* 0x000000071f1f7e21 */ /* 0x000fe20008010000 */
[----:B------:R-:W-:Y:S01]  /*11950*/  FADD.FTZ R33, R33, UR7 ;  /* 0x0000000721217e21 */ /* 0x000fe20008010000 */
[----:B------:R-:W-:Y:S01]  /*11960*/  FADD.FTZ R27, R27, UR7 ;  /* 0x000000071b1b7e21 */ /* 0x000fe20008010000 */
[----:B------:R-:W-:Y:S01]  /*11970*/  FADD.FTZ R29, R29, UR7 ;  /* 0x000000071d1d7e21 */ /* 0x000fe20008010000 */
[----:B------:R-:W-:Y:S01]  /*11980*/  FSETP.GTU.FTZ.AND P3, PT, R32, 20, PT ;  /* 0x41a000002000780b */ /* 0x000fe20003f7c000 */
[----:B------:R-:W-:Y:S01]  /*11990*/  @!P4 FMUL.FTZ R45, R45, R50 ;  /* 0x000000322d2dc220 */ /* 0x000fe20000410000 */
[----:B------:R-:W-:Y:S01]  /*119a0*/  @!P5 FMUL.FTZ R46, R46, R41 ;  /* 0x000000292e2ed220 */ /* 0x000fe20000410000 */
[----:B----4-:R-:W-:Y:S01]  /*119b0*/  @!P6 FMUL.FTZ R48, R48, R35 ;  /* 0x000000233030e220 */ /* 0x010fe20000410000 */
[----:B0-----:R-:W-:Y:S01]  /*119c0*/  @!P2 FMUL.FTZ R51, R51, R38 ;  /* 0x000000263333a220 */ /* 0x001fe20000410000 */
[----:B------:R-:W-:-:S02]  /*119d0*/  FSETP.GTU.FTZ.AND P6, PT, R31, 20, PT ;  /* 0x41a000001f00780b */ /* 0x000fc40003fdc000 */
[----:B------:R-:W-:Y:S02]  /*119e0*/  FSETP.GTU.FTZ.AND P2, PT, R33, 20, PT ;  /* 0x41a000002100780b */ /* 0x000fe40003f5c000 */
[----:B------:R-:W-:Y:S02]  /*119f0*/  FSETP.GTU.FTZ.AND P5, PT, R27, 20, PT ;  /* 0x41a000001b00780b */ /* 0x000fe40003fbc000 */
[----:B------:R-:W-:Y:S02]  /*11a00*/  FSETP.GTU.FTZ.AND P4, PT, R29, 20, PT ;  /* 0x41a000001d00780b */ /* 0x000fe40003f9c000 */
[----:B------:R-:W-:Y:S01]  /*11a10*/  PRMT R24, R23, 0x7632, R24 ;  /* 0x0000763217187816 */ /* 0x000fe20000000018 */
[----:B-1----:R-:W-:Y:S01]  /*11a20*/  @!P1 FMUL.FTZ R49, R49, R36 ;  /* 0x0000002431319220 */ /* 0x002fe20000410000 */
[----:B------:R-:W-:Y:S01]  /*11a30*/  PRMT R38, R25, 0x7632, R38 ;  /* 0x0000763219267816 */ /* 0x000fe20000000026 */
[----:B------:R0:W-:Y:S01]  /*11a40*/  STS.U16 [R98+0xc], R25 ;  /* 0x00000c1962007388 */ /* 0x0001e20000000400 */
[----:B------:R-:W-:-:S02]  /*11a50*/  PRMT R22, R21, 0x7632, R22 ;  /* 0x0000763215167816 */ /* 0x000fc40000000016 */
[----:B------:R-:W-:Y:S01]  /*11a60*/  PRMT R35, R241, 0x7632, R35 ;  /* 0x00007632f1237816 */ /* 0x000fe20000000023 */
[----:B------:R1:W-:Y:S01]  /*11a70*/  STS.U16 [R98+0x10], R23 ;  /* 0x0000101762007388 */ /* 0x0003e20000000400 */
[----:B------:R-:W-:Y:S02]  /*11a80*/  PRMT R36, R229, 0x7632, R36 ;  /* 0x00007632e5247816 */ /* 0x000fe40000000024 */
[----:B------:R-:W-:Y:S01]  /*11a90*/  PRMT R26, R34, 0x7632, R26 ;  /* 0x00007632221a7816 */ /* 0x000fe2000000001a */
[----:B------:R3:W-:Y:S01]  /*11aa0*/  STS.U16 [R98+0x12], R24 ;  /* 0x0000121862007388 */ /* 0x0007e20000000400 */
[----:B0-----:R-:W-:-:S03]  /*11ab0*/  PRMT R25, R17, 0x7632, R25 ;  /* 0x0000763211197816 */ /* 0x001fc60000000019 */
[----:B------:R0:W-:Y:S01]  /*11ac0*/  STS.U16 [R98+0x14], R21 ;  /* 0x0000141562007388 */ /* 0x0001e20000000400 */
[C---:B-1----:R-:W-:Y:S02]  /*11ad0*/  PRMT R23, R20.reuse, 0x7610, R23 ;  /* 0x0000761014177816 */ /* 0x042fe40000000017 */
[----:B---3--:R-:W-:Y:S01]  /*11ae0*/  PRMT R24, R20, 0x7632, R24 ;  /* 0x0000763214187816 */ /* 0x008fe20000000018 */
[----:B------:R-:W-:Y:S01]  /*11af0*/  @!P3 FMUL.FTZ R20, R32, -1.4426950216293334961 ;  /* 0xbfb8aa3b2014b820 */ /* 0x000fe20000410000 */
[----:B0-----:R-:W-:Y:S02]  /*11b00*/  PRMT R21, R17, 0x7610, R21 ;  /* 0x0000761011157816 */ /* 0x001fe40000000015 */
[----:B------:R-:W-:Y:S02]  /*11b10*/  SHF.L.U32 R28, R28, 0x10, RZ ;  /* 0x000000101c1c7819 */ /* 0x000fe400000006ff */
[----:B------:R-:W-:Y:S01]  /*11b20*/  MOV R32, UR9 ;  /* 0x0000000900207c02 */ /* 0x000fe20008000f00 */
[----:B------:R-:W-:Y:S01]  /*11b30*/  STS.U16 [R98], R241 ;  /* 0x000000f162007388 */ /* 0x000fe20000000400 */
[----:B------:R-:W-:Y:S01]  /*11b40*/  @!P6 FMUL.FTZ R19, R31, -1.4426950216293334961 ;  /* 0xbfb8aa3b1f13e820 */ /* 0x000fe20000410000 */
[----:B------:R-:W-:Y:S01]  /*11b50*/  @!P2 FMUL.FTZ R17, R33, -1.4426950216293334961 ;  /* 0xbfb8aa3b2111a820 */ /* 0x000fe20000410000 */
[----:B------:R-:W-:Y:S01]  /*11b60*/  @!P5 FMUL.FTZ R18, R27, -1.4426950216293334961 ;  /* 0xbfb8aa3b1b12d820 */ /* 0x000fe20000410000 */
[----:B------:R-:W-:Y:S01]  /*11b70*/  STS.U16 [R98+0x2], R35 ;  /* 0x0000022362007388 */ /* 0x000fe20000000400 */
[----:B------:R-:W-:-:S03]  /*11b80*/  FADD.FTZ R28, R28, UR7 ;  /* 0x000000071c1c7e21 */ /* 0x000fc60008010000 */
        /* <DEDUP_REMOVED lines=8> */
[----:B0-----:R-:W-:-:S03]  /*11c10*/  @!P4 FMUL.FTZ R22, R29, -1.4426950216293334961 ;  /* 0xbfb8aa3b1d16c820 */ /* 0x001fc60000410000 */
        /* <DEDUP_REMOVED lines=21> */
[----:B------:R-:W-:-:S05]  /*11d70*/  FSETP.GTU.FTZ.AND P1, PT, R28, 20, PT ;  /* 0x41a000001c00780b */ /* 0x000fca0003f3c000 */
[----:B------:R-:W1:Y:S08]  /*11d80*/  @!P6 MUFU.EX2 R19, R19 ;  /* 0x000000130013e308 */ /* 0x000e700000000800 */
[----:B0-----:R-:W-:Y:S01]  /*11d90*/  @!P1 FMUL.FTZ R21, R28, -1.4426950216293334961 ;  /* 0xbfb8aa3b1c159820 */ /* 0x001fe20000410000 */
[----:B------:R-:W-:Y:S08]  /*11da0*/  @!P3 MUFU.EX2 R20, R20 ;  /* 0x000000140014b308 */ /* 0x000ff00000000800 */
[----:B------:R-:W0:Y:S01]  /*11db0*/  @!P1 MUFU.EX2 R21, R21 ;  /* 0x0000001500159308 */ /* 0x000e220000000800 */
[----:B------:R-:W3:Y:S01]  /*11dc0*/  LDS R71, [UR25+0x1080] ;  /* 0x00108019ff477984 */ /* 0x000ee20008000800 */
[----:B-1----:R-:W-:-:S06]  /*11dd0*/  @!P6 FADD.FTZ R19, R19, 1 ;  /* 0x3f8000001313e421 */ /* 0x002fcc0000010000 */
[----:B------:R-:W1:Y:S01]  /*11de0*/  @!P2 MUFU.EX2 R17, R17 ;  /* 0x000000110011a308 */ /* 0x000e620000000800 */
[----:B------:R-:W-:Y:S02]  /*11df0*/  UMOV UR9, URZ ;  /* 0x000000ff00097c82 */ /* 0x000fe40008000000 */
[----:B------:R-:W-:-:S05]  /*11e00*/  UIMAD.WIDE.U32 UR14, UR30, UR26, UR8 ;  /* 0x0000001a1e0e72a5 */ /* 0x000fca000f8e0008 */
[----:B------:R-:W4:Y:S01]  /*11e10*/  @!P6 MUFU.RCP R19, R19 ;  /* 0x000000130013e308 */ /* 0x000f220000001000 */
[----:B------:R-:W-:Y:S01]  /*11e20*/  UIMAD UR15, UR30, UR27, UR15 ;  /* 0x0000001b1e0f72a4 */ /* 0x000fe2000f8e020f */
[----:B0-----:R-:W-:Y:S01]  /*11e30*/  @!P1 FADD.FTZ R21, R21, 1 ;  /* 0x3f80000015159421 */ /* 0x001fe20000010000 */
[----:B------:R-:W0:Y:S05]  /*11e40*/  LDCU.64 UR26, c[0x0][0x550] ;  /* 0x0000aa00ff1a77ac */ /* 0x000e2a0008000a00 */
[----:B------:R-:W5:Y:S01]  /*11e50*/  @!P5 MUFU.EX2 R18, R18 ;  /* 0x000000120012d308 */ /* 0x000f620000000800 */
[----:B------:R-:W-:Y:S01]  /*11e60*/  @!P3 FADD.FTZ R20, R20, 1 ;  /* 0x3f8000001414b421 */ /* 0x000fe20000010000 */
[----:B-1----:R-:W-:-:S06]  /*11e70*/  @!P2 FADD.FTZ R17, R17, 1 ;  /* 0x3f8000001111a421 */ /* 0x002fcc0000010000 */
[----:B------:R-:W1:Y:S01]  /*11e80*/  @!P4 MUFU.EX2 R22, R22 ;  /* 0x000000160016c308 */ /* 0x000e620000000800 */
[----:B------:R-:W-:Y:S02]  /*11e90*/  UIMAD UR13, UR12, UR29, URZ ;  /* 0x0000001d0c0d72a4 */ /* 0x000fe4000f8e02ff */
[----:B------:R-:W-:-:S05]  /*11ea0*/  UIMAD.WIDE.U32 UR14, UR12, UR28, UR14 ;  /* 0x0000001c0c0e72a5 */ /* 0x000fca000f8e000e */
[----:B------:R2:W0:Y:S01]  /*11eb0*/  @!P3 MUFU.RCP R73, R20 ;  /* 0x000000140049b308 */ /* 0x0004220000001000 */
[----:B----4-:R-:W-:-:S07]  /*11ec0*/  @!P6 FMUL.FTZ R52, R52, R19 ;  /* 0x000000133434e220 */ /* 0x010fce0000410000 */
[----:B------:R-:W4:Y:S08]  /*11ed0*/  @!P2 MUFU.RCP R24, R17 ;  /* 0x000000110018a308 */ /* 0x000f300000001000 */
[----:B------:R-:W3:Y:S01]  /*11ee0*/  @!P1 MUFU.RCP R21, R21 ;  /* 0x0000001500159308 */ /* 0x000ee20000001000 */
[----:B-----5:R-:W-:Y:S01]  /*11ef0*/  @!P5 FADD.FTZ R18, R18, 1 ;  /* 0x3f8000001212d421 */ /* 0x020fe20000010000 */
[----:B--2---:R-:W-:-:S02]  /*11f00*/  MOV R20, UR13 ;  /* 0x0000000d00147c02 */ /* 0x004fc40008000f00 */
[----:B------:R-:W-:Y:S01]  /*11f10*/  IADD3 R19, P6, PT, R2, UR14, RZ ;  /* 0x0000000e02137c10 */ /* 0x000fe2000ffde0ff */
[----:B-1----:R-:W-:-:S03]  /*11f20*/  @!P4 FADD.FTZ R22, R22, 1 ;  /* 0x3f8000001616c421 */ /* 0x002fc60000010000 */
[----:B------:R1:W2:Y:S01]  /*11f30*/  @!P5 MUFU.RCP R26, R18 ;  /* 0x00000012001ad308 */ /* 0x0002a20000001000 */
[----:B------:R-:W-:Y:S01]  /*11f40*/  IADD3.X R20, PT, PT, R20, UR15, RZ, P6, !PT ;  /* 0x0000000f14147c10 */ /* 0x000fe2000b7fe4ff */
[----:B0-----:R-:W-:Y:S01]  /*11f50*/  @!P3 FMUL.FTZ R54, R54, R73 ;  /* 0x000000493636b220 */ /* 0x001fe20000410000 */
[----:B----4-:R-:W-:Y:S01]  /*11f60*/  @!P2 FMUL.FTZ R55, R55, R24 ;  /* 0x000000183737a220 */ /* 0x010fe20000410000 */
[----:B---3--:R-:W-:Y:S01]  /*11f70*/  ISETP.GE.AND P2, PT, R2, R71, PT ;  /* 0x000000470200720c */ /* 0x008fe20003f46270 */
[----:B------:R-:W0:Y:S03]  /*11f80*/  LDCU.64 UR14, c[0x0][0x518] ;  /* 0x0000a300ff0e77ac */ /* 0x000e260008000a00 */
[----:B------:R-:W3:Y:S01]  /*11f90*/  @!P4 MUFU.RCP R17, R22 ;  /* 0x000000160011c308 */ /* 0x000ee20000001000 */
[----:B-1----:R-:W-:Y:S01]  /*11fa0*/  LEA R18, P6, R19, UR26, 0x1 ;  /* 0x0000001a13127c11 */ /* 0x002fe2000f8c08ff */
[----:B------:R-:W-:Y:S01]  /*11fb0*/  @!P1 FMUL.FTZ R58, R58, R21 ;  /* 0x000000153a3a9220 */ /* 0x000fe20000410000 */
[----:B------:R-:W-:-:S02]  /*11fc0*/  ISETP.GE.AND P3, PT, R30, R71, PT ;  /* 0x000000471e00720c */ /* 0x000fc40003f66270 */
[----:B------:R-:W-:Y:S01]  /*11fd0*/  LEA.HI.X R19, R19, UR27, R20, 0x1, P6 ;  /* 0x0000001b13137c11 */ /* 0x000fe2000b0f0c14 */
[----:B------:R-:W1:Y:S01]  /*11fe0*/  LDCU.64 UR26, c[0x0][0x520] ;  /* 0x0000a400ff1a77ac */ /* 0x000e620008000a00 */
[-C--:B------:R-:W-:Y:S02]  /*11ff0*/  ISETP.GE.AND P6, PT, R16, R71.reuse, PT ;  /* 0x000000471000720c */ /* 0x080fe40003fc6270 */
[-C--:B------:R-:W-:Y:S01]  /*12000*/  ISETP.GE.AND P1, PT, R14, R71.reuse, PT ;  /* 0x000000470e00720c */ /* 0x080fe20003f26270 */
[----:B--2---:R-:W-:Y:S01]  /*12010*/  @!P5 FMUL.FTZ R57, R57, R26 ;  /* 0x0000001a3939d220 */ /* 0x004fe20000410000 */
[----:B------:R-:W-:Y:S01]  /*12020*/  @!P2 STG.E.U16 desc[UR32][R18.64], R23 ;  /* 0x000000171200a986 */ /* 0x000fe2000c101520 */
[-C--:B------:R-:W-:Y:S02]  /*12030*/  ISETP.GE.AND P2, PT, R15, R71.reuse, PT ;  /* 0x000000470f00720c */ /* 0x080fe40003f46270 */
[----:B------:R-:W-:Y:S02]  /*12040*/  ISETP.GE.AND P5, PT, R12, R71, PT ;  /* 0x000000470c00720c */ /* 0x000fe40003fa6270 */
[----:B------:R-:W-:Y:S01]  /*12050*/  @!P3 STG.E.U16 desc[UR32][R18.64+0x40], R25 ;  /* 0x000040191200b986 */ /* 0x000fe2000c101520 */
[----:B---3--:R-:W-:Y:S01]  /*12060*/  @!P4 FMUL.FTZ R80, R80, R17 ;  /* 0x000000115050c220 */ /* 0x008fe20000410000 */
        /* <DEDUP_REMOVED lines=82> */
[----:B--2---:R-:W-:Y:S01]  /*12590*/  FADD.FTZ R18, R37, R56 ;  /* 0x0000003825127221 */ /* 0x004fe20000010000 */
[----:B0-----:R-:W-:-:S04]  /*125a0*/  UIMAD.WIDE.U32 UR8, UR30, UR14, UR8 ;  /* 0x0000000e1e0872a5 */ /* 0x001fc8000f8e0008 */
[----:B------:R-:W0:Y:S01]  /*125b0*/  LDS R61, [UR25+0x1080] ;  /* 0x00108019ff3d7984 */ /* 0x000e220008000800 */
[----:B------:R-:W-:Y:S01]  /*125c0*/  FADD.FTZ R39, R18, R39 ;  /* 0x0000002712277221 */ /* 0x000fe20000010000 */
[----:B------:R-:W-:Y:S01]  /*125d0*/  UIMAD UR9, UR30, UR15, UR9 ;  /* 0x0000000f1e0972a4 */ /* 0x000fe2000f8e0209 */
[----:B------:R-:W2:Y:S02]  /*125e0*/  LDCU.64 UR14, c[0x0][0x560] ;  /* 0x0000ac00ff0e77ac */ /* 0x000ea40008000a00 */
[----:B------:R-:W-:-:S04]  /*125f0*/  FADD.FTZ R39, R39, R40 ;  /* 0x0000002827277221 */ /* 0x000fc80000010000 */
[----:B------:R-:W-:Y:S01]  /*12600*/  FADD.FTZ R42, R39, R42 ;  /* 0x0000002a272a7221 */ /* 0x000fe20000010000 */
[----:B-1----:R-:W-:-:S03]  /*12610*/  UIMAD.WIDE.U32 UR8, UR12, UR26, UR8 ;  /* 0x0000001a0c0872a5 */ /* 0x002fc6000f8e0008 */
[----:B------:R-:W-:Y:S01]  /*12620*/  FADD.FTZ R42, R42, R43 ;  /* 0x0000002b2a2a7221 */ /* 0x000fe20000010000 */
[----:B------:R-:W-:-:S03]  /*12630*/  UIMAD UR9, UR12, UR27, UR9 ;  /* 0x0000001b0c0972a4 */ /* 0x000fc6000f8e0209 */
[----:B------:R-:W-:Y:S01]  /*12640*/  FADD.FTZ R45, R42, R45 ;  /* 0x0000002d2a2d7221 */ /* 0x000fe20000010000 */
[----:B------:R-:W-:-:S03]  /*12650*/  IADD3 R19, P0, PT, R2, UR8, RZ ;  /* 0x0000000802137c10 */ /* 0x000fc6000ff1e0ff */
[----:B------:R-:W-:Y:S01]  /*12660*/  FADD.FTZ R45, R45, R46 ;  /* 0x0000002e2d2d7221 */ /* 0x000fe20000010000 */
[----:B---3--:R-:W-:Y:S02]  /*12670*/  IADD3.X R20, PT, PT, RZ, UR9, RZ, P0, !PT ;  /* 0x00000009ff147c10 */ /* 0x008fe400087fe4ff */
[----:B--2---:R-:W-:Y:S01]  /*12680*/  LEA R18, P3, R19, UR14, 0x1 ;  /* 0x0000000e13127c11 */ /* 0x004fe2000f8608ff */
[----:B------:R-:W-:-:S03]  /*12690*/  FADD.FTZ R48, R45, R48 ;  /* 0x000000302d307221 */ /* 0x000fc60000010000 */
[----:B------:R-:W-:Y:S01]  /*126a0*/  LEA.HI.X R19, R19, UR15, R20, 0x1, P3 ;  /* 0x0000000f13137c11 */ /* 0x000fe200098f0c14 */
[----:B------:R-:W-:Y:S01]  /*126b0*/  FADD.FTZ R48, R48, R49 ;  /* 0x0000003130307221 */ /* 0x000fe20000010000 */
[-C--:B0-----:R-:W-:Y:S02]  /*126c0*/  ISETP.GE.AND P2, PT, R2, R61.reuse, PT ;  /* 0x0000003d0200720c */ /* 0x081fe40003f46270 */
        /* <DEDUP_REMOVED lines=51> */
.L_x_1201:
        /* <DEDUP_REMOVED lines=45> */
.L_x_1336:
[----:B------:R-:W-:Y:S05]  /*12cd0*/  BSYNC.RECONVERGENT B0 ;  /* 0x0000000000007941 */ /* 0x000fea0003800200 */
.L_x_1335:
        /* <DEDUP_REMOVED lines=43> */
.L_x_1338:
[----:B------:R-:W-:Y:S05]  /*12f90*/  BSYNC.RECONVERGENT B0 ;  /* 0x0000000000007941 */ /* 0x000fea0003800200 */
.L_x_1337:
        /* <DEDUP_REMOVED lines=15> */
.L_x_1340:
        /* <DEDUP_REMOVED lines=32> */
.L_x_1339:
[----:B------:R-:W-:Y:S05]  /*13290*/  EXIT ;  /* 0x000000000000794d */ /* 0x000fea0003800000 */
.L_x_1240:
[----:B------:R-:W-:Y:S01]  /*132a0*/  HFMA2 R191, -RZ, RZ, 0, 5.9604644775390625e-08 ;  /* 0x00000001ffbf7431 */ /* 0x000fe200000001ff */
[----:B------:R-:W-:Y:S02]  /*132b0*/  MOV R190, R73 ;  /* 0x0000004900be7202 */ /* 0x000fe40000000f00 */
[----:B------:R-:W-:Y:S02]  /*132c0*/  MOV R192, RZ ;  /* 0x000000ff00c07202 */ /* 0x000fe40000000f00 */
[----:B------:R-:W-:-:S07]  /*132d0*/  MOV R235, 0xffffffff ;  /* 0xffffffff00eb7802 */ /* 0x000fce0000000f00 */
[----:B01---5:R-:W-:Y:S05]  /*132e0*/  WARPSYNC.COLLECTIVE R235, `(.L_x_1341) ;  /* 0x00000000eb087348 */ /* 0x023fea0003c00000 */
[----:B------:R2:W3:Y:S02]  /*132f0*/  SHFL.UP P6, R187, R190, R191, R192 ;  /* 0x040000bfbebb7389 */ /* 0x0004e400000c00c0 */
[----:B0123-5:R-:W-:Y:S05]  /*13300*/  ENDCOLLECTIVE ;  /* 0x000000000000791b */ /* 0x02ffea0003800000 */
.L_x_1341:
[----:B------:R-:W-:Y:S02]  /*13310*/  MOV R190, R72 ;  /* 0x0000004800be7202 */ /* 0x000fe40000000f00 */
[----:B------:R-:W-:-:S07]  /*13320*/  MOV R184, R187 ;  /* 0x000000bb00b87202 */ /* 0x000fce0000000f00 */
[----:B------:R-:W-:Y:S05]  /*13330*/  WARPSYNC.COLLECTIVE R235, `(.L_x_1342) ;  /* 0x00000000eb087348 */ /* 0x000fea0003c00000 */
[----:B------:R0:W1:Y:S02]  /*13340*/  SHFL.UP P6, R187, R190, R191, R192 ;  /* 0x040000bfbebb7389 */ /* 0x00006400000c00c0 */
[----:B01----:R-:W-:Y:S05]  /*13350*/  ENDCOLLECTIVE ;  /* 0x000000000000791b */ /* 0x003fea0003800000 */
.L_x_1342:
[----:B------:R-:W-:Y:S02]  /*13360*/  MOV R190, R74 ;  /* 0x0000004a00be7202 */ /* 0x000fe40000000f00 */
[----:B------:R-:W-:-:S07]  /*13370*/  MOV R185, R187 ;  /* 0x000000bb00b97202 */ /* 0x000fce0000000f00 */
[----:B------:R-:W-:Y:S05]  /*13380*/  WARPSYNC.COLLECTIVE R235, `(.L_x_1343) ;  /* 0x00000000eb087348 */ /* 0x000fea0003c00000 */
[----:B------:R0:W1:Y:S02]  /*13390*/  SHFL.UP P6, R187, R190, R191, R192 ;  /* 0x040000bfbebb7389 */ /* 0x00006400000c00c0 */
[----:B01----:R-:W-:Y:S05]  /*133a0*/  ENDCOLLECTIVE ;  /* 0x000000000000791b */ /* 0x003fea0003800000 */
.L_x_1343:
[----:B------:R-:W-:Y:S02]  /*133b0*/  MOV R190, R75 ;  /* 0x0000004b00be7202 */ /* 0x000fe40000000f00 */
[----:B------:R-:W-:-:S07]  /*133c0*/  MOV R186, R187 ;  /* 0x000000bb00ba7202 */ /* 0x000fce0000000f00 */
[----:B------:R-:W-:Y:S05]  /*133d0*/  WARPSYNC.COLLECTIVE R235, `(.L_x_1344) ;  /* 0x00000000eb087348 */ /* 0x000fea0003c00000 */
[----:B------:R0:W1:Y:S02]  /*133e0*/  SHFL.UP P6, R187, R190, R191, R192 ;  /* 0x040000bfbebb7389 */ /* 0x00006400000c00c0 */
[----:B01----:R-:W-:Y:S05]  /*133f0*/  ENDCOLLECTIVE ;  /* 0x000000000000791b */ /* 0x003fea0003800000 */
.L_x_1344:
[----:B------:R-:W-:Y:S02]  /*13400*/  HFMA2 R191, -RZ, RZ, 0, 1.1920928955078125e-07 ;  /* 0x00000002ffbf7431 */ /* 0x000fe400000001ff */
[-C--:B------:R-:W-:Y:S01]  /*13410*/  FMUL.FTZ R188, R72, R187.reuse ;  /* 0x000000bb48bc7220 */ /* 0x080fe20000410000 */
[----:B------:R-:W-:-:S03]  /*13420*/  FMUL.FTZ R189, R73, R187 ;  /* 0x000000bb49bd7220 */ /* 0x000fc60000410000 */
[CC--:B------:R-:W-:Y:S01]  /*13430*/  FFMA.FTZ R187, R73.reuse, R186.reuse, -R188 ;  /* 0x000000ba49bb7223 */ /* 0x0c0fe200000108bc */
[C---:B------:R-:W-:Y:S01]  /*13440*/  FFMA.FTZ R188, R72.reuse, R186, R189 ;  /* 0x000000ba48bc7223 */ /* 0x040fe200000100bd */
[-C--:B------:R-:W-:Y:S01]  /*13450*/  FMUL.FTZ R186, R72, R185.reuse ;  /* 0x000000b948ba7220 */ /* 0x080fe20000410000 */
[----:B------:R-:W-:Y:S01]  /*13460*/  FMUL.FTZ R185, R73, R185 ;  /* 0x000000b949b97220 */ /* 0x000fe20000410000 */
[----:B------:R-:W-:Y:S01]  /*13470*/  @P5 FADD.FTZ R74, R74, R187 ;  /* 0x000000bb4a4a5221 */ /* 0x000fe20000010000 */
[----:B------:R-:W-:Y:S01]  /*13480*/  @P5 FADD.FTZ R75, R75, R188 ;  /* 0x000000bc4b4b5221 */ /* 0x000fe20000010000 */
[-C--:B------:R-:W-:Y:S01]  /*13490*/  @P5 FFMA.FTZ R73, R73, R184.reuse, -R186 ;  /* 0x000000b849495223 */ /* 0x080fe200000108ba */
[----:B------:R-:W-:-:S04]  /*134a0*/  @P5 FFMA.FTZ R72, R72, R184, R185 ;  /* 0x000000b848485223 */ /* 0x000fc800000100b9 */
[----:B------:R-:W-:-:S07]  /*134b0*/  MOV R190, R73 ;  /* 0x0000004900be7202 */ /* 0x000fce0000000f00 */
[----:B------:R-:W-:Y:S05]  /*134c0*/  WARPSYNC.COLLECTIVE R235, `(.L_x_1345) ;  /* 0x00000000eb087348 */ /* 0x000fea0003c00000 */
[----:B------:R0:W1:Y:S02]  /*134d0*/  SHFL.UP P6, R187, R190, R191, R192 ;  /* 0x040000bfbebb7389 */ /* 0x00006400000c00c0 */
[----:B01----:R-:W-:Y:S05]  /*134e0*/  ENDCOLLECTIVE ;  /* 0x000000000000791b */ /* 0x003fea0003800000 */
.L_x_1345:
[----:B------:R-:W-:Y:S02]  /*134f0*/  MOV R190, R72 ;  /* 0x0000004800be7202 */ /* 0x000fe40000000f00 */
[----:B------:R-:W-:-:S07]  /*13500*/  MOV R184, R187 ;  /* 0x000000bb00b87202 */ /* 0x000fce0000000f00 */
[----:B------:R-:W-:Y:S05]  /*13510*/  WARPSYNC.COLLECTIVE R235, `(.L_x_1346) ;  /* 0x00000000eb087348 */ /* 0x000fea0003c00000 */
[----:B------:R0:W1:Y:S02]  /*13520*/  SHFL.UP P6, R187, R190, R191, R192 ;  /* 0x040000bfbebb7389 */ /* 0x00006400000c00c0 */
[----:B01----:R-:W-:Y:S05]  /*13530*/  ENDCOLLECTIVE ;  /* 0x000000000000791b */ /* 0x003fea0003800000 */
.L_x_1346:
[----:B------:R-:W-:Y:S02]  /*13540*/  MOV R190, R74 ;  /* 0x0000004a00be7202 */ /* 0x000fe40000000f00 */
[----:B------:R-:W-:-:S07]  /*13550*/  MOV R185, R187 ;  /* 0x000000bb00b97202 */ /* 0x000fce0000000f00 */
[----:B------:R-:W-:Y:S05]  /*13560*/  WARPSYNC.COLLECTIVE R235, `(.L_x_1347) ;  /* 0x00000000eb087348 */ /* 0x000fea0003c00000 */
[----:B------:R0:W1:Y:S02]  /*13570*/  SHFL.UP P6, R187, R190, R191, R192 ;  /* 0x040000bfbebb7389 */ /* 0x00006400000c00c0 */
[----:B01----:R-:W-:Y:S05]  /*13580*/  ENDCOLLECTIVE ;  /* 0x000000000000791b */ /* 0x003fea0003800000 */
.L_x_1347:
[----:B------:R-:W-:Y:S02]  /*13590*/  MOV R190, R75 ;  /* 0x0000004b00be7202 */ /* 0x000fe40000000f00 */
[----:B------:R-:W-:-:S07]  /*135a0*/  MOV R186, R187 ;  /* 0x000000bb00ba7202 */ /* 0x000fce0000000f00 */
[----:B------:R-:W-:Y:S05]  /*135b0*/  WARPSYNC.COLLECTIVE R235, `(.L_x_1348) ;  /* 0x00000000eb087348 */ /* 0x000fea0003c00000 */
[----:B------:R0:W1:Y:S02]  /*135c0*/  SHFL.UP P6, R187, R190, R191, R192 ;  /* 0x040000bfbebb7389 */ /* 0x00006400000c00c0 */
[----:B01----:R-:W-:Y:S05]  /*135d0*/  ENDCOLLECTIVE ;  /* 0x000000000000791b */ /* 0x003fea0003800000 */
.L_x_1348:
[----:B------:R-:W-:Y:S02]  /*135e0*/  HFMA2 R191, -RZ, RZ, 0, 2.384185791015625e-07 ;  /* 0x00000004ffbf7431 */ /* 0x000fe400000001ff */
        /* <DEDUP_REMOVED lines=14> */
.L_x_1349:
[----:B------:R-:W-:Y:S02]  /*136d0*/  MOV R190, R72 ;  /* 0x0000004800be7202 */ /* 0x000fe40000000f00 */
[----:B------:R-:W-:-:S07]  /*136e0*/  MOV R184, R187 ;  /* 0x000000bb00b87202 */ /* 0x000fce0000000f00 */
[----:B------:R-:W-:Y:S05]  /*136f0*/  WARPSYNC.COLLECTIVE R235, `(.L_x_1350) ;  /* 0x00000000eb087348 */ /* 0x000fea0003c00000 */
[----:B------:R0:W1:Y:S02]  /*13700*/  SHFL.UP P6, R187, R190, R191, R192 ;  /* 0x040000bfbebb7389 */ /* 0x00006400000c00c0 */
[----:B01----:R-:W-:Y:S05]  /*13710*/  ENDCOLLECTIVE ;  /* 0x000000000000791b */ /* 0x003fea0003800000 */
.L_x_1350:
[----:B------:R-:W-:Y:S02]  /*13720*/  MOV R190, R74 ;  /* 0x0000004a00be7202 */ /* 0x000fe40000000f00 */
[----:B------:R-:W-:-:S07]  /*13730*/  MOV R185, R187 ;  /* 0x000000bb00b97202 */ /* 0x000fce0000000f00 */
[----:B------:R-:W-:Y:S05]  /*13740*/  WARPSYNC.COLLECTIVE R235, `(.L_x_1351) ;  /* 0x00000000eb087348 */ /* 0x000fea0003c00000 */
[----:B------:R0:W1:Y:S02]  /*13750*/  SHFL.UP P6, R187, R190, R191, R192 ;  /* 0x040000bfbebb7389 */ /* 0x00006400000c00c0 */
[----:B01----:R-:W-:Y:S05]  /*13760*/  ENDCOLLECTIVE ;  /* 0x000000000000791b */ /* 0x003fea0003800000 */
.L_x_1351:
[----:B------:R-:W-:Y:S02]  /*13770*/  MOV R190, R75 ;  /* 0x0000004b00be7202 */ /* 0x000fe40000000f00 */
[----:B------:R-:W-:-:S07]  /*13780*/  MOV R186, R187 ;  /* 0x000000bb00ba7202 */ /* 0x000fce0000000f00 */
[----:B------:R-:W-:Y:S05]  /*13790*/  WARPSYNC.COLLECTIVE R235, `(.L_x_1352) ;  /* 0x00000000eb087348 */ /* 0x000fea0003c00000 */
[----:B------:R0:W1:Y:S02]  /*137a0*/  SHFL.UP P6, R187, R190, R191, R192 ;  /* 0x040000bfbebb7389 */ /* 0x00006400000c00c0 */
[----:B01----:R-:W-:Y:S05]  /*137b0*/  ENDCOLLECTIVE ;  /* 0x000000000000791b */ /* 0x003fea0003800000 */
.L_x_1352:
[----:B------:R-:W-:Y:S02]  /*137c0*/  HFMA2 R191, -RZ, RZ, 0, 4.76837158203125e-07 ;  /* 0x00000008ffbf7431 */ /* 0x000fe400000001ff */
        /* <DEDUP_REMOVED lines=14> */
.L_x_1353:
[----:B------:R-:W-:Y:S02]  /*138b0*/  MOV R190, R72 ;  /* 0x0000004800be7202 */ /* 0x000fe40000000f00 */
[----:B------:R-:W-:-:S07]  /*138c0*/  MOV R184, R187 ;  /* 0x000000bb00b87202 */ /* 0x000fce0000000f00 */
[----:B------:R-:W-:Y:S05]  /*138d0*/  WARPSYNC.COLLECTIVE R235, `(.L_x_1354) ;  /* 0x00000000eb087348 */ /* 0x000fea0003c00000 */
[----:B------:R0:W1:Y:S02]  /*138e0*/  SHFL.UP P6, R187, R190, R191, R192 ;  /* 0x040000bfbebb7389 */ /* 0x00006400000c00c0 */
[----:B01----:R-:W-:Y:S05]  /*138f0*/  ENDCOLLECTIVE ;  /* 0x000000000000791b */ /* 0x003fea0003800000 */
.L_x_1354:
[----:B------:R-:W-:Y:S02]  /*13900*/  MOV R190, R74 ;  /* 0x0000004a00be7202 */ /* 0x000fe40000000f00 */
[----:B------:R-:W-:-:S07]  /*13910*/  MOV R185, R187 ;  /* 0x000000bb00b97202 */ /* 0x000fce0000000f00 */
[----:B------:R-:W-:Y:S05]  /*13920*/  WARPSYNC.COLLECTIVE R235, `(.L_x_1355) ;  /* 0x00000000eb087348 */ /* 0x000fea0003c00000 */
[----:B------:R0:W1:Y:S02]  /*13930*/  SHFL.UP P6, R187, R190, R191, R192 ;  /* 0x040000bfbebb7389 */ /* 0x00006400000c00c0 */
[----:B01----:R-:W-:Y:S05]  /*13940*/  ENDCOLLECTIVE ;  /* 0x000000000000791b */ /* 0x003fea0003800000 */
.L_x_1355:
[----:B------:R-:W-:Y:S02]  /*13950*/  MOV R190, R75 ;  /* 0x0000004b00be7202 */ /* 0x000fe40000000f00 */
[----:B------:R-:W-:-:S07]  /*13960*/  MOV R186, R187 ;  /* 0x000000bb00ba7202 */ /* 0x000fce0000000f00 */
[----:B------:R-:W-:Y:S05]  /*13970*/  WARPSYNC.COLLECTIVE R235, `(.L_x_1356) ;  /* 0x00000000eb087348 */ /* 0x000fea0003c00000 */
[----:B------:R0:W1:Y:S02]  /*13980*/  SHFL.UP P6, R187, R190, R191, R192 ;  /* 0x040000bfbebb7389 */ /* 0x00006400000c00c0 */
[----:B01----:R-:W-:Y:S05]  /*13990*/  ENDCOLLECTIVE ;  /* 0x000000000000791b */ /* 0x003fea0003800000 */
.L_x_1356:
[----:B------:R-:W-:Y:S02]  /*139a0*/  HFMA2 R191, -RZ, RZ, 0, 9.5367431640625e-07 ;  /* 0x00000010ffbf7431 */ /* 0x000fe400000001ff */
        /* <DEDUP_REMOVED lines=14> */
.L_x_1357:
[----:B------:R-:W-:Y:S02]  /*13a90*/  MOV R190, R72 ;  /* 0x0000004800be7202 */ /* 0x000fe40000000f00 */
[----:B------:R-:W-:-:S07]  /*13aa0*/  MOV R184, R187 ;  /* 0x000000bb00b87202 */ /* 0x000fce0000000f00 */
[----:B------:R-:W-:Y:S05]  /*13ab0*/  WARPSYNC.COLLECTIVE R235, `(.L_x_1358) ;  /* 0x00000000eb087348 */ /* 0x000fea0003c00000 */
[----:B------:R0:W1:Y:S02]  /*13ac0*/  SHFL.UP P6, R187, R190, R191, R192 ;  /* 0x040000bfbebb7389 */ /* 0x00006400000c00c0 */
[----:B01----:R-:W-:Y:S05]  /*13ad0*/  ENDCOLLECTIVE ;  /* 0x000000000000791b */ /* 0x003fea0003800000 */
.L_x_1358:
[----:B------:R-:W-:Y:S02]  /*13ae0*/  MOV R190, R74 ;  /* 0x0000004a00be7202 */ /* 0x000fe40000000f00 */
[----:B------:R-:W-:-:S07]  /*13af0*/  MOV R185, R187 ;  /* 0x000000bb00b97202 */ /* 0x000fce0000000f00 */
[----:B------:R-:W-:Y:S05]  /*13b00*/  WARPSYNC.COLLECTIVE R235, `(.L_x_1359) ;  /* 0x00000000eb087348 */ /* 0x000fea0003c00000 */
[----:B------:R0:W1:Y:S02]  /*13b10*/  SHFL.UP P6, R187, R190, R191, R192 ;  /* 0x040000bfbebb7389 */ /* 0x00006400000c00c0 */
[----:B01----:R-:W-:Y:S05]  /*13b20*/  ENDCOLLECTIVE ;  /* 0x000000000000791b */ /* 0x003fea0003800000 */
.L_x_1359:
[----:B------:R-:W-:Y:S02]  /*13b30*/  MOV R190, R75 ;  /* 0x0000004b00be7202 */ /* 0x000fe40000000f00 */
[----:B------:R-:W-:-:S07]  /*13b40*/  MOV R186, R187 ;  /* 0x000000bb00ba7202 */ /* 0x000fce0000000f00 */
[----:B------:R-:W-:Y:S05]  /*13b50*/  WARPSYNC.COLLECTIVE R235, `(.L_x_1360) ;  /* 0x00000000eb087348 */ /* 0x000fea0003c00000 */
[----:B------:R0:W1:Y:S02]  /*13b60*/  SHFL.UP P6, R187, R190, R191, R192 ;  /* 0x040000bfbebb7389 */ /* 0x00006400000c00c0 */
[----:B01----:R-:W-:Y:S05]  /*13b70*/  ENDCOLLECTIVE ;  /* 0x000000000000791b */ /* 0x003fea0003800000 */
.L_x_1360:
[----:B------:R-:W-:Y:S05]  /*13b80*/  BRA `(.L_x_1361) ;  /* 0xffffff6c00387947 */ /* 0x000fea000383ffff */
.L_x_1241:
        /* <DEDUP_REMOVED lines=8> */
.L_x_1363:
[----:B------:R-:W-:Y:S05]  /*13c10*/  BSYNC B0 ;  /* 0x0000000000007941 */ /* 0x000fea0003800000 */
.L_x_1362:
[----:B------:R-:W-:Y:S05]  /*13c20*/  BRA `(.L_x_1364) ;  /* 0xffffff6c00447947 */ /* 0x000fea000383ffff */
.L_x_1242:
        /* <DEDUP_REMOVED lines=8> */
.L_x_1366:
[----:B------:R-:W-:Y:S05]  /*13cb0*/  BSYNC B0 ;  /* 0x0000000000007941 */ /* 0x000fea0003800000 */
.L_x_1365:
[----:B------:R-:W-:Y:S05]  /*13cc0*/  BRA `(.L_x_1367) ;  /* 0xffffff6c00247947 */ /* 0x000fea000383ffff */
.L_x_1243:
        /* <DEDUP_REMOVED lines=8> */
.L_x_1369:
[----:B------:R-:W-:Y:S05]  /*13d50*/  BSYNC B0 ;  /* 0x0000000000007941 */ /* 0x000fea0003800000 */
.L_x_1368:
[----:B------:R-:W-:Y:S05]  /*13d60*/  BRA `(.L_x_1370) ;  /* 0xffffff6c00047947 */ /* 0x000fea000383ffff */
.L_x_1244:
        /* <DEDUP_REMOVED lines=8> */
.L_x_1372:
[----:B------:R-:W-:Y:S05]  /*13df0*/  BSYNC B0 ;  /* 0x0000000000007941 */ /* 0x000fea0003800000 */
.L_x_1371:
[----:B------:R-:W-:Y:S05]  /*13e00*/  BRA `(.L_x_1373) ;  /* 0xffffff6800e47947 */ /* 0x000fea000383ffff */
.L_x_1245:
        /* <DEDUP_REMOVED lines=8> */
.L_x_1375:
[----:B------:R-:W-:Y:S05]  /*13e90*/  BSYNC B0 ;  /* 0x0000000000007941 */ /* 0x000fea0003800000 */
.L_x_1374:
        /* <DEDUP_REMOVED lines=10> */
.L_x_1376:
[----:B------:R-:W-:Y:S02]  /*13f40*/  MOV R232, 0x1f ;  /* 0x0000001f00e87802 */ /* 0x000fe40000000f00 */
[----:B------:R-:W-:Y:S02]  /*13f50*/  MOV R190, R74 ;  /* 0x0000004a00be7202 */ /* 0x000fe40000000f00 */
[----:B------:R-:W-:-:S07]  /*13f60*/  MOV R185, R187 ;  /* 0x000000bb00b97202 */ /* 0x000fce0000000f00 */
[----:B------:R-:W-:Y:S05]  /*13f70*/  WARPSYNC.COLLECTIVE R235, `(.L_x_1377) ;  /* 0x00000000eb087348 */ /* 0x000fea0003c00000 */
[----:B------:R0:W1:Y:S02]  /*13f80*/  SHFL.UP P6, R187, R190, R191, R192 ;  /* 0x040000bfbebb7389 */ /* 0x00006400000c00c0 */
[----:B01----:R-:W-:Y:S05]  /*13f90*/  ENDCOLLECTIVE ;  /* 0x000000000000791b */ /* 0x003fea0003800000 */
.L_x_1377:
[----:B------:R-:W-:Y:S02]  /*13fa0*/  MOV R190, R75 ;  /* 0x0000004b00be7202 */ /* 0x000fe40000000f00 */
[----:B------:R-:W-:-:S07]  /*13fb0*/  MOV R74, R187 ;  /* 0x000000bb004a7202 */ /* 0x000fce0000000f00 */
[----:B------:R-:W-:Y:S05]  /*13fc0*/  WARPSYNC.COLLECTIVE R235, `(.L_x_1378) ;  /* 0x00000000eb087348 */ /* 0x000fea0003c00000 */
[----:B------:R0:W1:Y:S02]  /*13fd0*/  SHFL.UP P6, R187, R190, R191, R192 ;  /* 0x040000bfbebb7389 */ /* 0x00006400000c00c0 */
[----:B01----:R-:W-:Y:S05]  /*13fe0*/  ENDCOLLECTIVE ;  /* 0x000000000000791b */ /* 0x003fea0003800000 */
.L_x_1378:
[----:B------:R-:W-:Y:S05]  /*13ff0*/  WARPSYNC.COLLECTIVE R235, `(.L_x_1379) ;  /* 0x00000000eb087348 */ /* 0x000fea0003c00000 */
[----:B------:R0:W1:Y:S02]  /*14000*/  SHFL.IDX P3, R236, R234, R233, R232 ;  /* 0x000000e9eaec7389 */ /* 0x00006400000600e8 */
[----:B01----:R-:W-:Y:S05]  /*14010*/  ENDCOLLECTIVE ;  /* 0x000000000000791b */ /* 0x003fea0003800000 */
.L_x_1379:
[----:B------:R-:W-:Y:S02]  /*14020*/  MOV R234, R77 ;  /* 0x0000004d00ea7202 */ /* 0x000fe40000000f00 */
[----:B------:R-:W-:Y:S02]  /*14030*/  MOV R75, R187 ;  /* 0x000000bb004b7202 */ /* 0x000fe40000000f00 */
[----:B------:R-:W-:-:S07]  /*14040*/  MOV R76, R236 ;  /* 0x000000ec004c7202 */ /* 0x000fce0000000f00 */
[----:B------:R-:W-:Y:S05]  /*14050*/  WARPSYNC.COLLECTIVE R235, `(.L_x_1380) ;  /* 0x00000000eb087348 */ /* 0x000fea0003c00000 */
[----:B------:R0:W1:Y:S02]  /*14060*/  SHFL.IDX P3, R236, R234, R233, R232 ;  /* 0x000000e9eaec7389 */ /* 0x00006400000600e8 */
[----:B01----:R-:W-:Y:S05]  /*14070*/  ENDCOLLECTIVE ;  /* 0x000000000000791b */ /* 0x003fea0003800000 */
.L_x_1380:
[----:B------:R-:W-:Y:S02]  /*14080*/  MOV R234, R78 ;  /* 0x0000004e00ea7202 */ /* 0x000fe40000000f00 */
[----:B------:R-:W-:-:S07]  /*14090*/  MOV R184, R236 ;  /* 0x000000ec00b87202 */ /* 0x000fce0000000f00 */
[----:B------:R-:W-:Y:S05]  /*140a0*/  WARPSYNC.COLLECTIVE R235, `(.L_x_1381) ;  /* 0x00000000eb087348 */ /* 0x000fea0003c00000 */
[----:B------:R0:W1:Y:S02]  /*140b0*/  SHFL.IDX P3, R236, R234, R233, R232 ;  /* 0x000000e9eaec7389 */ /* 0x00006400000600e8 */
[----:B01----:R-:W-:Y:S05]  /*140c0*/  ENDCOLLECTIVE ;  /* 0x000000000000791b */ /* 0x003fea0003800000 */
.L_x_1381:
[----:B------:R-:W-:Y:S02]  /*140d0*/  MOV R234, R79 ;  /* 0x0000004f00ea7202 */ /* 0x000fe40000000f00 */
[----:B------:R-:W-:-:S07]  /*140e0*/  MOV R78, R236 ;  /* 0x000000ec004e7202 */ /* 0x000fce0000000f00 */
[----:B------:R-:W-:Y:S05]  /*140f0*/  WARPSYNC.COLLECTIVE R235, `(.L_x_1382) ;  /* 0x00000000eb087348 */ /* 0x000fea0003c00000 */
[----:B------:R0:W1:Y:S02]  /*14100*/  SHFL.IDX P3, R236, R234, R233, R232 ;  /* 0x000000e9eaec7389 */ /* 0x00006400000600e8 */
[----:B01----:R-:W-:Y:S05]  /*14110*/  ENDCOLLECTIVE ;  /* 0x000000000000791b */ /* 0x003fea0003800000 */
.L_x_1382:
[----:B------:R-:W-:Y:S01]  /*14120*/  MOV R79, R236 ;  /* 0x000000ec004f7202 */ /* 0x000fe20000000f00 */
[----:B------:R-:W-:Y:S06]  /*14130*/  BRA `(.L_x_1383) ;  /* 0xffffff6800407947 */ /* 0x000fec000383ffff */
.L_x_1247:
        /* <DEDUP_REMOVED lines=9> */
.L_x_1384:
[----:B------:R-:W-:Y:S02]  /*141d0*/  MOV R252, R233 ;  /* 0x000000e900fc7202 */ /* 0x000fe40000000f00 */
[----:B------:R-:W-:-:S07]  /*141e0*/  MOV R237, R232 ;  /* 0x000000e800ed7202 */ /* 0x000fce0000000f00 */
[----:B------:R-:W-:Y:S05]  /*141f0*/  WARPSYNC.COLLECTIVE R235, `(.L_x_1385) ;  /* 0x00000000eb087348 */ /* 0x000fea0003c00000 */
[----:B------:R0:W1:Y:S02]  /*14200*/  SHFL.DOWN P0, R232, R252, R251, R236 ;  /* 0x080000fbfce87389 */ /* 0x00006400000000ec */
[----:B01----:R-:W-:Y:S05]  /*14210*/  ENDCOLLECTIVE ;  /* 0x000000000000791b */ /* 0x003fea0003800000 */
.L_x_1385:
[----:B------:R-:W-:Y:S02]  /*14220*/  MOV R252, R78 ;  /* 0x0000004e00fc7202 */ /* 0x000fe40000000f00 */
[----:B------:R-:W-:-:S07]  /*14230*/  MOV R238, R232 ;  /* 0x000000e800ee7202 */ /* 0x000fce0000000f00 */
[----:B------:R-:W-:Y:S05]  /*14240*/  WARPSYNC.COLLECTIVE R235, `(.L_x_1386) ;  /* 0x00000000eb087348 */ /* 0x000fea0003c00000 */
[----:B------:R0:W1:Y:S02]  /*14250*/  SHFL.DOWN P0, R232, R252, R251, R236 ;  /* 0x080000fbfce87389 */ /* 0x00006400000000ec */
[----:B01----:R-:W-:Y:S05]  /*14260*/  ENDCOLLECTIVE ;  /* 0x000000000000791b */ /* 0x003fea0003800000 */
.L_x_1386:
[----:B------:R-:W-:Y:S02]  /*14270*/  MOV R252, R79 ;  /* 0x0000004f00fc7202 */ /* 0x000fe40000000f00 */
[----:B------:R-:W-:-:S07]  /*14280*/  MOV R239, R232 ;  /* 0x000000e800ef7202 */ /* 0x000fce0000000f00 */
[----:B------:R-:W-:Y:S05]  /*14290*/  WARPSYNC.COLLECTIVE R235, `(.L_x_1387) ;  /* 0x00000000eb087348 */ /* 0x000fea0003c00000 */
[----:B------:R0:W1:Y:S02]  /*142a0*/  SHFL.DOWN P0, R232, R252, R251, R236 ;  /* 0x080000fbfce87389 */ /* 0x00006400000000ec */
[----:B01----:R-:W-:Y:S05]  /*142b0*/  ENDCOLLECTIVE ;  /* 0x000000000000791b */ /* 0x003fea0003800000 */
.L_x_1387:
[----:B------:R-:W-:Y:S05]  /*142c0*/  BRA `(.L_x_1388) ;  /* 0xffffff7c00e47947 */ /* 0x000fea000383ffff */
.L_x_1250:
        /* <DEDUP_REMOVED lines=8> */
.L_x_1390:
[----:B------:R-:W-:Y:S05]  /*14350*/  BSYNC B0 ;  /* 0x0000000000007941 */ /* 0x000fea0003800000 */
.L_x_1389:
        /* <DEDUP_REMOVED lines=8> */
.L_x_1391:
[----:B------:R-:W-:Y:S02]  /*143e0*/  MOV R252, R78 ;  /* 0x0000004e00fc7202 */ /* 0x000fe40000000f00 */
[----:B------:R-:W-:-:S07]  /*143f0*/  MOV R234, R232 ;  /* 0x000000e800ea7202 */ /* 0x000fce0000000f00 */
[----:B------:R-:W-:Y:S05]  /*14400*/  WARPSYNC.COLLECTIVE R235, `(.L_x_1392) ;  /* 0x00000000eb087348 */ /* 0x000fea0003c00000 */
[----:B------:R0:W1:Y:S02]  /*14410*/  SHFL.DOWN P0, R232, R252, R251, R236 ;  /* 0x080000fbfce87389 */ /* 0x00006400000000ec */
[----:B01----:R-:W-:Y:S05]  /*14420*/  ENDCOLLECTIVE ;  /* 0x000000000000791b */ /* 0x003fea0003800000 */
.L_x_1392:
[----:B------:R-:W-:Y:S02]  /*14430*/  MOV R252, R79 ;  /* 0x0000004f00fc7202 */ /* 0x000fe40000000f00 */
[----:B------:R-:W-:-:S07]  /*14440*/  MOV R237, R232 ;  /* 0x000000e800ed7202 */ /* 0x000fce0000000f00 */
[----:B------:R-:W-:Y:S05]  /*14450*/  WARPSYNC.COLLECTIVE R235, `(.L_x_1393) ;  /* 0x00000000eb087348 */ /* 0x000fea0003c00000 */
[----:B------:R0:W1:Y:S02]  /*14460*/  SHFL.DOWN P0, R232, R252, R251, R236 ;  /* 0x080000fbfce87389 */ /* 0x00006400000000ec */
[----:B01----:R-:W-:Y:S05]  /*14470*/  ENDCOLLECTIVE ;  /* 0x000000000000791b */ /* 0x003fea0003800000 */
.L_x_1393:
[----:B------:R-:W-:Y:S01]  /*14480*/  MOV R235, R232 ;  /* 0x000000e800eb7202 */ /* 0x000fe20000000f00 */
[----:B------:R-:W-:Y:S06]  /*14490*/  BRA `(.L_x_1394) ;  /* 0xffffff7c00c47947 */ /* 0x000fec000383ffff */
.L_x_1253:
        /* <DEDUP_REMOVED lines=8> */
.L_x_1396:
[----:B------:R-:W-:Y:S05]  /*14520*/  BSYNC B0 ;  /* 0x0000000000007941 */ /* 0x000fea0003800000 */
.L_x_1395:
        /* <DEDUP_REMOVED lines=8> */
.L_x_1397:
[----:B------:R-:W-:Y:S02]  /*145b0*/  MOV R252, R78 ;  /* 0x0000004e00fc7202 */ /* 0x000fe40000000f00 */
[----:B------:R-:W-:-:S07]  /*145c0*/  MOV R234, R232 ;  /* 0x000000e800ea7202 */ /* 0x000fce0000000f00 */
[----:B------:R-:W-:Y:S05]  /*145d0*/  WARPSYNC.COLLECTIVE R235, `(.L_x_1398) ;  /* 0x00000000eb087348 */ /* 0x000fea0003c00000 */
[----:B------:R0:W1:Y:S02]  /*145e0*/  SHFL.DOWN P0, R232, R252, R251, R236 ;  /* 0x080000fbfce87389 */ /* 0x00006400000000ec */
[----:B01----:R-:W-:Y:S05]  /*145f0*/  ENDCOLLECTIVE ;  /* 0x000000000000791b */ /* 0x003fea0003800000 */
.L_x_1398:
[----:B------:R-:W-:Y:S02]  /*14600*/  MOV R252, R79 ;  /* 0x0000004f00fc7202 */ /* 0x000fe40000000f00 */
[----:B------:R-:W-:-:S07]  /*14610*/  MOV R237, R232 ;  /* 0x000000e800ed7202 */ /* 0x000fce0000000f00 */
[----:B------:R-:W-:Y:S05]  /*14620*/  WARPSYNC.COLLECTIVE R235, `(.L_x_1399) ;  /* 0x00000000eb087348 */ /* 0x000fea0003c00000 */
[----:B------:R0:W1:Y:S02]  /*14630*/  SHFL.DOWN P0, R232, R252, R251, R236 ;  /* 0x080000fbfce87389 */ /* 0x00006400000000ec */
[----:B01----:R-:W-:Y:S05]  /*14640*/  ENDCOLLECTIVE ;  /* 0x000000000000791b */ /* 0x003fea0003800000 */
.L_x_1399:
[----:B------:R-:W-:Y:S01]  /*14650*/  MOV R235, R232 ;  /* 0x000000e800eb7202 */ /* 0x000fe20000000f00 */
[----:B------:R-:W-:Y:S06]  /*14660*/  BRA `(.L_x_1400) ;  /* 0xffffff7c00a47947 */ /* 0x000fec000383ffff */
.L_x_1256:
        /* <DEDUP_REMOVED lines=8> */
.L_x_1402:
[----:B------:R-:W-:Y:S05]  /*146f0*/  BSYNC B0 ;  /* 0x0000000000007941 */ /* 0x000fea0003800000 */
.L_x_1401:
        /* <DEDUP_REMOVED lines=8> */
.L_x_1403:
[----:B------:R-:W-:Y:S02]  /*14780*/  MOV R252, R78 ;  /* 0x0000004e00fc7202 */ /* 0x000fe40000000f00 */
[----:B------:R-:W-:-:S07]  /*14790*/  MOV R234, R232 ;  /* 0x000000e800ea7202 */ /* 0x000fce0000000f00 */
[----:B------:R-:W-:Y:S05]  /*147a0*/  WARPSYNC.COLLECTIVE R235, `(.L_x_1404) ;  /* 0x00000000eb087348 */ /* 0x000fea0003c00000 */
[----:B------:R0:W1:Y:S02]  /*147b0*/  SHFL.DOWN P0, R232, R252, R251, R236 ;  /* 0x080000fbfce87389 */ /* 0x00006400000000ec */
[----:B01----:R-:W-:Y:S05]  /*147c0*/  ENDCOLLECTIVE ;  /* 0x000000000000791b */ /* 0x003fea0003800000 */
.L_x_1404:
[----:B------:R-:W-:Y:S02]  /*147d0*/  MOV R252, R79 ;  /* 0x0000004f00fc7202 */ /* 0x000fe40000000f00 */
[----:B------:R-:W-:-:S07]  /*147e0*/  MOV R237, R232 ;  /* 0x000000e800ed7202 */ /* 0x000fce0000000f00 */
[----:B------:R-:W-:Y:S05]  /*147f0*/  WARPSYNC.COLLECTIVE R235, `(.L_x_1405) ;  /* 0x00000000eb087348 */ /* 0x000fea0003c00000 */
[----:B------:R0:W1:Y:S02]  /*14800*/  SHFL.DOWN P0, R232, R252, R251, R236 ;  /* 0x080000fbfce87389 */ /* 0x00006400000000ec */
[----:B01----:R-:W-:Y:S05]  /*14810*/  ENDCOLLECTIVE ;  /* 0x000000000000791b */ /* 0x003fea0003800000 */
.L_x_1405:
[----:B------:R-:W-:Y:S01]  /*14820*/  MOV R235, R232 ;  /* 0x000000e800eb7202 */ /* 0x000fe20000000f00 */
[----:B------:R-:W-:Y:S06]  /*14830*/  BRA `(.L_x_1406) ;  /* 0xffffff7c00847947 */ /* 0x000fec000383ffff */
.L_x_1259:
        /* <DEDUP_REMOVED lines=8> */
.L_x_1408:
[----:B------:R-:W-:Y:S05]  /*148c0*/  BSYNC B0 ;  /* 0x0000000000007941 */ /* 0x000fea0003800000 */
.L_x_1407:
        /* <DEDUP_REMOVED lines=8> */
.L_x_1409:
[----:B------:R-:W-:Y:S02]  /*14950*/  MOV R252, R78 ;  /* 0x0000004e00fc7202 */ /* 0x000fe40000000f00 */
[----:B------:R-:W-:-:S07]  /*14960*/  MOV R234, R232 ;  /* 0x000000e800ea7202 */ /* 0x000fce0000000f00 */
[----:B------:R-:W-:Y:S05]  /*14970*/  WARPSYNC.COLLECTIVE R235, `(.L_x_1410) ;  /* 0x00000000eb087348 */ /* 0x000fea0003c00000 */
[----:B------:R0:W1:Y:S02]  /*14980*/  SHFL.DOWN P0, R232, R252, R251, R236 ;  /* 0x080000fbfce87389 */ /* 0x00006400000000ec */
[----:B01----:R-:W-:Y:S05]  /*14990*/  ENDCOLLECTIVE ;  /* 0x000000000000791b */ /* 0x003fea0003800000 */
.L_x_1410:
[----:B------:R-:W-:Y:S02]  /*149a0*/  MOV R252, R79 ;  /* 0x0000004f00fc7202 */ /* 0x000fe40000000f00 */
[----:B------:R-:W-:-:S07]  /*149b0*/  MOV R237, R232 ;  /* 0x000000e800ed7202 */ /* 0x000fce0000000f00 */
[----:B------:R-:W-:Y:S05]  /*149c0*/  WARPSYNC.COLLECTIVE R235, `(.L_x_1411) ;  /* 0x00000000eb087348 */ /* 0x000fea0003c00000 */
[----:B------:R0:W1:Y:S02]  /*149d0*/  SHFL.DOWN P0, R232, R252, R251, R236 ;  /* 0x080000fbfce87389 */ /* 0x00006400000000ec */
[----:B01----:R-:W-:Y:S05]  /*149e0*/  ENDCOLLECTIVE ;  /* 0x000000000000791b */ /* 0x003fea0003800000 */
.L_x_1411:
[----:B------:R-:W-:Y:S01]  /*149f0*/  MOV R235, R232 ;  /* 0x000000e800eb7202 */ /* 0x000fe20000000f00 */
[----:B------:R-:W-:Y:S06]  /*14a00*/  BRA `(.L_x_1412) ;  /* 0xffffff7c00647947 */ /* 0x000fec000383ffff */
.L_x_1262:
        /* <DEDUP_REMOVED lines=8> */
.L_x_1414:
[----:B------:R-:W-:Y:S05]  /*14a90*/  BSYNC B0 ;  /* 0x0000000000007941 */ /* 0x000fea0003800000 */
.L_x_1413:
        /* <DEDUP_REMOVED lines=10> */
.L_x_1415:
[----:B------:R-:W-:Y:S02]  /*14b40*/  MOV R234, R78 ;  /* 0x0000004e00ea7202 */ /* 0x000fe40000000f00 */
[----:B------:R-:W-:-:S07]  /*14b50*/  MOV R238, R236 ;  /* 0x000000ec00ee7202 */ /* 0x000fce0000000f00 */
[----:B------:R-:W-:Y:S05]  /*14b60*/  WARPSYNC.COLLECTIVE R235, `(.L_x_1416) ;  /* 0x00000000eb087348 */ /* 0x000fea0003c00000 */
[----:B------:R0:W1:Y:S02]  /*14b70*/  SHFL.IDX P3, R236, R234, R233, R232 ;  /* 0x000000e9eaec7389 */ /* 0x00006400000600e8 */
[----:B01----:R-:W-:Y:S05]  /*14b80*/  ENDCOLLECTIVE ;  /* 0x000000000000791b */ /* 0x003fea0003800000 */
.L_x_1416:
        /* <DEDUP_REMOVED lines=16> */
.L_x_1417:
[----:B------:R-:W-:Y:S01]  /*14c90*/  MOV R234, R72 ;  /* 0x0000004800ea7202 */ /* 0x000fe20000000f00 */
[----:B------:R-:W-:Y:S01]  /*14ca0*/  FADD.FTZ R240, R236, R240 ;  /* 0x000000f0ecf07221 */ /* 0x000fe20000010000 */
[----:B------:R-:W-:-:S07]  /*14cb0*/  MOV R236, 0x1f ;  /* 0x0000001f00ec7802 */ /* 0x000fce0000000f00 */
[----:B------:R-:W-:Y:S05]  /*14cc0*/  WARPSYNC.COLLECTIVE R235, `(.L_x_1418) ;  /* 0x00000000eb087348 */ /* 0x000fea0003c00000 */
[----:B------:R0:W1:Y:S02]  /*14cd0*/  SHFL.DOWN P0, R232, R252, R251, R236 ;  /* 0x080000fbfce87389 */ /* 0x00006400000000ec */
[----:B01----:R-:W-:Y:S05]  /*14ce0*/  ENDCOLLECTIVE ;  /* 0x000000000000791b */ /* 0x003fea0003800000 */
.L_x_1418:
[----:B------:R-:W-:Y:S02]  /*14cf0*/  MOV R252, R77 ;  /* 0x0000004d00fc7202 */ /* 0x000fe40000000f00 */
[----:B------:R-:W-:-:S07]  /*14d00*/  MOV R76, R232 ;  /* 0x000000e8004c7202 */ /* 0x000fce0000000f00 */
[----:B------:R-:W-:Y:S05]  /*14d10*/  WARPSYNC.COLLECTIVE R235, `(.L_x_1419) ;  /* 0x00000000eb087348 */ /* 0x000fea0003c00000 */
[----:B------:R0:W1:Y:S02]  /*14d20*/  SHFL.DOWN P0, R232, R252, R251, R236 ;  /* 0x080000fbfce87389 */ /* 0x00006400000000ec */
[----:B01----:R-:W-:Y:S05]  /*14d30*/  ENDCOLLECTIVE ;  /* 0x000000000000791b */ /* 0x003fea0003800000 */
.L_x_1419:
[----:B------:R-:W-:Y:S02]  /*14d40*/  MOV R252, R78 ;  /* 0x0000004e00fc7202 */ /* 0x000fe40000000f00 */
[----:B------:R-:W-:-:S07]  /*14d50*/  MOV R77, R232 ;  /* 0x000000e8004d7202 */ /* 0x000fce0000000f00 */
[----:B------:R-:W-:Y:S05]  /*14d60*/  WARPSYNC.COLLECTIVE R235, `(.L_x_1420) ;  /* 0x00000000eb087348 */ /* 0x000fea0003c00000 */
[----:B------:R0:W1:Y:S02]  /*14d70*/  SHFL.DOWN P0, R232, R252, R251, R236 ;  /* 0x080000fbfce87389 */ /* 0x00006400000000ec */
[----:B01----:R-:W-:Y:S05]  /*14d80*/  ENDCOLLECTIVE ;  /* 0x000000000000791b */ /* 0x003fea0003800000 */
.L_x_1420:
[----:B------:R-:W-:Y:S02]  /*14d90*/  MOV R252, R79 ;  /* 0x0000004f00fc7202 */ /* 0x000fe40000000f00 */
[----:B------:R-:W-:-:S07]  /*14da0*/  MOV R78, R232 ;  /* 0x000000e8004e7202 */ /* 0x000fce0000000f00 */
[----:B------:R-:W-:Y:S05]  /*14db0*/  WARPSYNC.COLLECTIVE R235, `(.L_x_1421) ;  /* 0x00000000eb087348 */ /* 0x000fea0003c00000 */
[----:B------:R0:W1:Y:S02]  /*14dc0*/  SHFL.DOWN P0, R232, R252, R251, R236 ;  /* 0x080000fbfce87389 */ /* 0x00006400000000ec */
[----:B01----:R-:W-:Y:S05]  /*14dd0*/  ENDCOLLECTIVE ;  /* 0x000000000000791b */ /* 0x003fea0003800000 */
.L_x_1421:
[----:B------:R-:W-:Y:S01]  /*14de0*/  MOV R79, R232 ;  /* 0x000000e8004f7202 */ /* 0x000fe20000000f00 */
[----:B------:R-:W-:-:S07]  /*14df0*/  HFMA2 R232, -RZ, RZ, 0, 1.847743988037109375e-06 ;  /* 0x0000001fffe87431 */ /* 0x000fce00000001ff */
[----:B------:R-:W-:Y:S05]  /*14e00*/  WARPSYNC.COLLECTIVE R235, `(.L_x_1422) ;  /* 0x00000000eb087348 */ /* 0x000fea0003c00000 */
[----:B------:R0:W1:Y:S02]  /*14e10*/  SHFL.IDX P3, R236, R234, R233, R232 ;  /* 0x000000e9eaec7389 */ /* 0x00006400000600e8 */
[----:B01----:R-:W-:Y:S05]  /*14e20*/  ENDCOLLECTIVE ;  /* 0x000000000000791b */ /* 0x003fea0003800000 */
.L_x_1422:
[----:B------:R-:W-:Y:S02]  /*14e30*/  MOV R234, R73 ;  /* 0x0000004900ea7202 */ /* 0x000fe40000000f00 */
[----:B------:R-:W-:-:S07]  /*14e40*/  MOV R72, R236 ;  /* 0x000000ec00487202 */ /* 0x000fce0000000f00 */
[----:B------:R-:W-:Y:S05]  /*14e50*/  WARPSYNC.COLLECTIVE R235, `(.L_x_1423) ;  /* 0x00000000eb087348 */ /* 0x000fea0003c00000 */
[----:B------:R0:W1:Y:S02]  /*14e60*/  SHFL.IDX P3, R236, R234, R233, R232 ;  /* 0x000000e9eaec7389 */ /* 0x00006400000600e8 */
[----:B01----:R-:W-:Y:S05]  /*14e70*/  ENDCOLLECTIVE ;  /* 0x000000000000791b */ /* 0x003fea0003800000 */
.L_x_1423:
[----:B------:R-:W-:Y:S02]  /*14e80*/  MOV R234, R74 ;  /* 0x0000004a00ea7202 */ /* 0x000fe40000000f00 */
[----:B------:R-:W-:-:S07]  /*14e90*/  MOV R73, R236 ;  /* 0x000000ec00497202 */ /* 0x000fce0000000f00 */
[----:B------:R-:W-:Y:S05]  /*14ea0*/  WARPSYNC.COLLECTIVE R235, `(.L_x_1424) ;  /* 0x00000000eb087348 */ /* 0x000fea0003c00000 */
[----:B------:R0:W1:Y:S02]  /*14eb0*/  SHFL.IDX P3, R236, R234, R233, R232 ;  /* 0x000000e9eaec7389 */ /* 0x00006400000600e8 */
[----:B01----:R-:W-:Y:S05]  /*14ec0*/  ENDCOLLECTIVE ;  /* 0x000000000000791b */ /* 0x003fea0003800000 */
.L_x_1424:
[----:B------:R-:W-:Y:S02]  /*14ed0*/  MOV R234, R75 ;  /* 0x0000004b00ea7202 */ /* 0x000fe40000000f00 */
[----:B------:R-:W-:-:S07]  /*14ee0*/  MOV R74, R236 ;  /* 0x000000ec004a7202 */ /* 0x000fce0000000f00 */
[----:B------:R-:W-:Y:S05]  /*14ef0*/  WARPSYNC.COLLECTIVE R235, `(.L_x_1425) ;  /* 0x00000000eb087348 */ /* 0x000fea0003c00000 */
[----:B------:R0:W1:Y:S02]  /*14f00*/  SHFL.IDX P3, R236, R234, R233, R232 ;  /* 0x000000e9eaec7389 */ /* 0x00006400000600e8 */
[----:B01----:R-:W-:Y:S05]  /*14f10*/  ENDCOLLECTIVE ;  /* 0x000000000000791b */ /* 0x003fea0003800000 */
.L_x_1425:
[----:B------:R-:W-:Y:S01]  /*14f20*/  MOV R75, R236 ;  /* 0x000000ec004b7202 */ /* 0x000fe20000000f00 */
[----:B------:R-:W-:Y:S06]  /*14f30*/  BRA `(.L_x_1426) ;  /* 0xffffff7800b47947 */ /* 0x000fec000383ffff */
.L_x_1427:
        /* <DEDUP_REMOVED lines=12> */
.L_x_18671:


//--------------------- .text._Z25selective_scan_bwd_kernelI32Selective_Scan_bwd_kernel_traitsILi128ELi16ELb0ELb1ELb0ELb0ELb0EN3c108BFloat16ENS1_7complexIfEEEEv12SSMParamsBwd --------------------------
	.section	.text._Z25selective_scan_bwd_kernelI32Selective_Scan_bwd_kernel_traitsILi128ELi16ELb0ELb1ELb0ELb0ELb0EN3c108BFloat16ENS1_7complexIfEEEEv12SSMParamsBwd,"ax",@progbits
	.align	128
        .global         _Z25selective_scan_bwd_kernelI32Selective_Scan_bwd_kernel_traitsILi128ELi16ELb0ELb1ELb0ELb0ELb0EN3c108BFloat16ENS1_7complexIfEEEEv12SSMParamsBwd
        .type           _Z25selective_scan_bwd_kernelI32Selective_Scan_bwd_kernel_traitsILi128ELi16ELb0ELb1ELb0ELb0ELb0EN3c108BFloat16ENS1_7complexIfEEEEv12SSMParamsBwd,@function
        .size           _Z25selective_scan_bwd_kernelI32Selective_Scan_bwd_kernel_traitsILi128ELi16ELb0ELb1ELb0ELb0ELb0EN3c108BFloat16ENS1_7complexIfEEEEv12SSMParamsBwd,(.L_x_18672 - _Z25selective_scan_bwd_kernelI32Selective_Scan_bwd_kernel_traitsILi128ELi16ELb0ELb1ELb0ELb0ELb0EN3c108BFloat16ENS1_7complexIfEEEEv12SSMParamsBwd)
        .other          _Z25selective_scan_bwd_kernelI32Selective_Scan_bwd_kernel_traitsILi128ELi16ELb0ELb1ELb0ELb0ELb0EN3c108BFloat16ENS1_7complexIfEEEEv12SSMParamsBwd,@"STO_CUDA_ENTRY STV_DEFAULT"
_Z25selective_scan_bwd_kernelI32Selective_Scan_bwd_kernel_traitsILi128ELi16ELb0ELb1ELb0ELb0ELb0EN3c108BFloat16ENS1_7complexIfEEEEv12SSMParamsBwd:
.text._Z25selective_scan_bwd_kernelI32Selective_Scan_bwd_kernel_traitsILi128ELi16ELb0ELb1ELb0ELb0ELb0EN3c108BFloat16ENS1_7complexIfEEEEv12SSMParamsBwd:
        /* <DEDUP_REMOVED lines=27> */
[----:B---3--:R3:W2:Y:S04]  /*01b0*/  @P0 LDG.E R3, desc[UR26][R2.64] ;  /* 0x0000001a02030981 */ /* 0x0086a8000c1e1900 */
[----:B------:R-:W2:Y:S01]  /*01c0*/  @P1 LDG.E R4, desc[UR26][R4.64] ;  /* 0x0000001a04041981 */ /* 0x000ea2000c1e1900 */
[----:B----4-:R-:W-:Y:S01]  /*01d0*/  MOV R0, UR30 ;  /* 0x0000001e00007c02 */ /* 0x010fe20008000f00 */
[----:B------:R-:W5:Y:S01]  /*01e0*/  S2UR UR6, SR_CTAID.X ;  /* 0x00000000000679c3 */ /* 0x000f620000002500 */
[----:B-1----:R-:W-:Y:S01]  /*01f0*/  ULEA UR22, UR24, 0xfffff800, 0xb ;  /* 0xfffff80018167891 */ /* 0x002fe2000f8e58ff */
[----:B------:R1:W-:Y:S01]  /*0200*/  STL [R1+0x2c], RZ ;  /* 0x00002cff01007387 */ /* 0x0003e20000100800 */
[----:B------:R-:W-:-:S02]  /*0210*/  IABS R0, R0 ;  /* 0x0000000000007213 */ /* 0x000fc40000000000 */
        /* <DEDUP_REMOVED lines=11> */
[----:B------:R-:W-:Y:S01]  /*02d0*/  UIMAD UR25, UR8, UR15, UR5 ;  /* 0x0000000f081972a4 */ /* 0x000fe2000f8e0205 */
[----:B------:R-:W0:Y:S01]  /*02e0*/  LDCU.128 UR12, c[0x0][0x460] ;  /* 0x00008c00ff0c77ac */ /* 0x000e220008000c00 */
[----:B------:R-:W-:-:S02]  /*02f0*/  UIADD3 UR9, UP0, UPT, UR22, UR4, URZ ;  /* 0x0000000416097290 */ /* 0x000fc4000ff1e0ff */
[----:B------:R-:W-:Y:S01]  /*0300*/  UIMAD UR7, UR8, UR19, UR17 ;  /* 0x00000013080772a4 */ /* 0x000fe2000f8e0211 */
[----:B------:R-:W-:Y:S01]  /*0310*/  UMOV UR4, URZ ;  /* 0x000000ff00047c82 */ /* 0x000fe20008000000 */
[----:B------:R-:W-:Y:S01]  /*0320*/  UIADD3 UR17, UP2, UPT, UR22, UR16, URZ ;  /* 0x0000001016117290 */ /* 0x000fe2000ff5e0ff */
[----:B------:R-:W4:Y:S01]  /*0330*/  LDCU.64 UR10, c[0x0][0x3b0] ;  /* 0x00007600ff0a77ac */ /* 0x000f220008000a00 */
[----:B---3--:R-:W-:Y:S02]  /*0340*/  IADD3 R2, PT, PT, R0, 0xffffffe, RZ ;  /* 0x0ffffffe00027810 */ /* 0x008fe40007ffe0ff */
[----:B------:R-:W-:Y:S01]  /*0350*/  UIADD3.X UR7, UPT, UPT, UR23, UR7, URZ, UP2, !UPT ;  /* 0x0000000717077290 */ /* 0x000fe200097fe4ff */
[----:B------:R-:W-:Y:S01]  /*0360*/  MOV R0, UR8 ;  /* 0x0000000800007c02 */ /* 0x000fe20008000f00 */
[----:B------:R-:W3:Y:S02]  /*0370*/  LDCU.64 UR18, c[0x0][0x4b8] ;  /* 0x00009700ff1277ac */ /* 0x000ee40008000a00 */
[----:B------:R-:W5:Y:S01]  /*0380*/  F2I.FTZ.U32.TRUNC.NTZ R2, R2 ;  /* 0x0000000200027305 */ /* 0x000f62000021f000 */
[----:B------:R-:W-:Y:S01]  /*0390*/  IABS R0, R0 ;  /* 0x0000000000007213 */ /* 0x000fe20000000000 */
[----:B0-----:R-:W-:-:S02]  /*03a0*/  ULEA UR16, UP3, UR17, UR14, 0x1 ;  /* 0x0000000e11107291 */ /* 0x001fc4000f8608ff */
[----:B------:R-:W-:Y:S01]  /*03b0*/  ULEA UR12, UP1, UR9, UR12, 0x1 ;  /* 0x0000000c090c7291 */ /* 0x000fe2000f8208ff */
[----:B------:R-:W-:Y:S01]  /*03c0*/  R2UR UR29, R0 ;  /* 0x00000000001d72ca */ /* 0x000fe200000e0000 */
[----:B------:R-:W-:Y:S02]  /*03d0*/  UIADD3.X UR14, UPT, UPT, UR23, UR25, URZ, UP0, !UPT ;  /* 0x00000019170e7290 */ /* 0x000fe400087fe4ff */
[----:B------:R-:W-:Y:S02]  /*03e0*/  ULEA.HI.X UR17, UR17, UR15, UR7, 0x1, UP3 ;  /* 0x0000000f11117291 */ /* 0x000fe400098f0c07 */
[----:B------:R-:W-:Y:S02]  /*03f0*/  ULEA.HI.X UR13, UR9, UR13, UR14, 0x1, UP1 ;  /* 0x0000000d090d7291 */ /* 0x000fe400088f0c0e */
[----:B----4-:R-:W-:Y:S02]  /*0400*/  UIMAD.WIDE.U32 UR14, UR6, UR10, URZ ;  /* 0x0000000a060e72a5 */ /* 0x010fe4000f8e00ff */
[----:B------:R-:W-:Y:S01]  /*0410*/  UISETP.NE.AND UP1, UPT, UR30, URZ, UPT ;  /* 0x000000ff1e00728c */ /* 0x000fe2000bf25270 */
[----:B-----5:R-:W-:Y:S01]  /*0420*/  R2UR UR5, R2 ;  /* 0x00000000020572ca */ /* 0x020fe200000e0000 */
[----:B---3--:R-:W-:-:S02]  /*0430*/  USHF.R.U64 UR10, UR18, 0x1, UR19 ;  /* 0x00000001120a7899 */ /* 0x008fc40008001213 */
[----:B------:R-:W-:Y:S02]  /*0440*/  USHF.R.U32.HI UR25, URZ, 0x1, UR19 ;  /* 0x00000001ff197899 */ /* 0x000fe40008011613 */
[----:B------:R-:W-:Y:S02]  /*0450*/  UIMAD UR15, UR6, UR11, UR15 ;  /* 0x0000000b060f72a4 */ /* 0x000fe4000f8e020f */
[----:B------:R-:W-:-:S06]  /*0460*/  UIMAD UR25, UR25, UR6, URZ ;  /* 0x00000006191972a4 */ /* 0x000fcc000f8e02ff */
[----:B------:R-:W-:-:S04]  /*0470*/  UIADD3 UR28, UPT, UPT, URZ, -UR5, URZ ;  /* 0x80000005ff1c7290 */ /* 0x000fc8000fffe0ff */
[----:B------:R-:W-:-:S04]  /*0480*/  UIMAD UR28, UR28, UR31, URZ ;  /* 0x0000001f1c1c72a4 */ /* 0x000fc8000f8e02ff */
[----:B------:R-:W-:-:S04]  /*0490*/  UIMAD.WIDE.U32 UR4, UR5, UR28, UR4 ;  /* 0x0000001c050472a5 */ /* 0x000fc8000f8e0004 */
[----:B------:R-:W-:-:S07]  /*04a0*/  UIMAD.WIDE.U32 UR4, UR5, UR29, URZ ;  /* 0x0000001d050472a5 */ /* 0x000fce000f8e00ff */
[----:B------:R-:W-:Y:S01]  /*04b0*/  UMOV UR7, UR5 ;  /* 0x0000000500077c82 */ /* 0x000fe20008000000 */
[----:B--2---:R-:W-:Y:S02]  /*04c0*/  UIMAD.WIDE.U32 UR4, UR6, UR20, URZ ;  /* 0x00000014060472a5 */ /* 0x004fe4000f8e00ff */
[----:B------:R-:W-:Y:S02]  /*04d0*/  UIADD3 UR9, UPT, UPT, -UR7, URZ, URZ ;  /* 0x000000ff07097290 */ /* 0x000fe4000fffe1ff */
[----:B------:R-:W-:Y:S02]  /*04e0*/  UIMAD UR5, UR6, UR21, UR5 ;  /* 0x00000015060572a4 */ /* 0x000fe4000f8e0205 */
[----:B------:R-:W-:Y:S02]  /*04f0*/  UIMAD UR9, UR31, UR9, UR29 ;  /* 0x000000091f0972a4 */ /* 0x000fe4000f8e021d */
[----:B------:R-:W-:Y:S02]  /*0500*/  UIMAD.WIDE.U32 UR4, UR8, UR32, UR4 ;  /* 0x00000020080472a5 */ /* 0x000fe4000f8e0004 */
[----:B------:R-:W-:-:S02]  /*0510*/  UISETP.GT.U32.AND UP2, UPT, UR31, UR9, UPT ;  /* 0x000000091f00728c */ /* 0x000fc4000bf44070 */
[----:B------:R-:W-:Y:S01]  /*0520*/  UIMAD UR19, UR8, UR33, UR5 ;  /* 0x00000021081372a4 */ /* 0x000fe2000f8e0205 */
[----:B------:R-:W0:Y:S01]  /*0530*/  LDCU.64 UR32, c[0x0][0x528] ;  /* 0x0000a500ff2077ac */ /* 0x000e220008000a00 */
[----:B------:R-:W-:Y:S01]  /*0540*/  ULOP3.LUT UR5, UR8, UR30, URZ, 0x3c, !UPT ;  /* 0x0000001e08057292 */ /* 0x000fe2000f8e3cff */
[----:B------:R-:W2:Y:S06]  /*0550*/  LDCU.64 UR20, c[0x0][0x3c8] ;  /* 0x00007900ff1477ac */ /* 0x000eac0008000a00 */
[----:B------:R-:W-:Y:S02]  /*0560*/  @!UP2 UIADD3 UR9, UPT, UPT, UR9, -UR31, URZ ;  /* 0x8000001f0909a290 */ /* 0x000fe4000fffe0ff */
[----:B------:R-:W-:-:S02]  /*0570*/  @!UP2 UIADD3 UR7, UPT, UPT, UR7, 0x1, URZ ;  /* 0x000000010707a890 */ /* 0x000fc4000fffe0ff */
[----:B------:R-:W-:Y:S02]  /*0580*/  UISETP.GE.U32.AND UP0, UPT, UR9, UR31, UPT ;  /* 0x0000001f0900728c */ /* 0x000fe4000bf06070 */
[----:B------:R-:W-:Y:S01]  /*0590*/  UISETP.GE.AND UP2, UPT, UR5, URZ, UPT ;  /* 0x000000ff0500728c */ /* 0x000fe2000bf46270 */
[----:B------:R-:W3:Y:S01]  /*05a0*/  LDCU.64 UR28, c[0x0][0x4c0] ;  /* 0x00009800ff1c77ac */ /* 0x000ee20008000a00 */
[----:B------:R-:W-:-:S07]  /*05b0*/  UIADD3 UR4, UP3, UPT, UR22, UR4, URZ ;  /* 0x0000000416047290 */ /* 0x000fce000ff7e0ff */
[----:B------:R-:W-:Y:S02]  /*05c0*/  @UP0 UIADD3 UR7, UPT, UPT, UR7, 0x1, URZ ;  /* 0x0000000107070890 */ /* 0x000fe4000fffe0ff */
[----:B------:R-:W-:Y:S02]  /*05d0*/  UISETP.NE.U32.AND UP0, UPT, UR34, URZ, UPT ;  /* 0x000000ff2200728c */ /* 0x000fe4000bf05070 */
[----:B------:R-:W-:Y:S02]  /*05e0*/  @!UP2 UIADD3 UR7, UPT, UPT, -UR7, URZ, URZ ;  /* 0x000000ff0707a290 */ /* 0x000fe4000fffe1ff */
[----:B------:R-:W-:Y:S02]  /*05f0*/  UIADD3.X UR19, UPT, UPT, UR23, UR19, URZ, UP3, !UPT ;  /* 0x0000001317137290 */ /* 0x000fe40009ffe4ff */
[----:B0-----:R-:W-:Y:S02]  /*0600*/  ULEA UR18, UP2, UR4, UR32, 0x1 ;  /* 0x0000002004127291 */ /* 0x001fe4000f8408ff */
[----:B------:R-:W-:-:S02]  /*0610*/  @!UP1 ULOP3.LUT UR7, URZ, UR30, URZ, 0x33, !UPT ;  /* 0x0000001eff079292 */ /* 0x000fc4000f8e33ff */
[----:B------:R-:W-:Y:S02]  /*0620*/  UISETP.NE.AND.EX UP0, UPT, UR35, URZ, UPT, UP0 ;  /* 0x000000ff2300728c */ /* 0x000fe4000bf05300 */
[----:B------:R-:W-:Y:S02]  /*0630*/  ULEA.HI.X UR19, UR4, UR33, UR19, 0x1, UP2 ;  /* 0x0000002104137291 */ /* 0x000fe400090f0c13 */
[----:B------:R-:W-:Y:S02]  /*0640*/  USHF.R.S32.HI UR4, URZ, 0x1f, UR7 ;  /* 0x0000001fff047899 */ /* 0x000fe40008011407 */
[----:B--2---:R-:W-:Y:S02]  /*0650*/  UIMAD.WIDE.U32 UR14, UR7, UR20, UR14 ;  /* 0x00000014070e72a5 */ /* 0x004fe4000f8e000e */
[----:B------:R-:W-:Y:S02]  /*0660*/  UIMAD UR5, UR4, UR20, URZ ;  /* 0x00000014040572a4 */ /* 0x000fe4000f8e02ff */
[----:B---3--:R-:W-:-:S02]  /*0670*/  UIMAD UR11, UR4, UR28, URZ ;  /* 0x0000001c040b72a4 */ /* 0x008fc4000f8e02ff */
[----:B------:R-:W-:Y:S02]  /*0680*/  UIMAD UR9, UR7, UR21, UR5 ;  /* 0x00000015070972a4 */ /* 0x000fe4000f8e0205 */
[----:B------:R-:W-:Y:S01]  /*0690*/  UIMAD.WIDE.U32 UR4, UR7, UR28, URZ ;  /* 0x0000001c070472a5 */ /* 0x000fe2000f8e00ff */
[----:B------:R-:W0:Y:S01]  /*06a0*/  @UP0 LDCU UR28, c[0x0][0x384] ;  /* 0x00007080ff1c07ac */ /* 0x000e220008000800 */
[----:B------:R-:W-:Y:S01]  /*06b0*/  UIMAD UR11, UR7, UR29, UR11 ;  /* 0x0000001d070b72a4 */ /* 0x000fe2000f8e020b */
[----:B------:R-:W2:Y:S01]  /*06c0*/  LDCU.64 UR22, c[0x0][0x538] ;  /* 0x0000a700ff1677ac */ /* 0x000ea20008000a00 */
[----:B------:R-:W-:Y:S01]  /*06d0*/  ULEA UR7, UR24, 0xfffff000, 0xc ;  /* 0xfffff00018077891 */ /* 0x000fe2000f8e60ff */
[----:B------:R-:W3:Y:S01]  /*06e0*/  @UP0 LDCU UR29, c[0x0][0x38c] ;  /* 0x00007180ff1d07ac */ /* 0x000ee20008000800 */
        /* <DEDUP_REMOVED lines=27> */
[----:B------:R-:W-:Y:S01]  /*08a0*/  UMOV UR14, UR12 ;  /* 0x0000000c000e7c82 */ /* 0x000fe20008000000 */
[----:B------:R-:W-:Y:S02]  /*08b0*/  UMOV UR15, UR13 ;  /* 0x0000000d000f7c82 */ /* 0x000fe40008000000 */
[----:B------:R2:W-:Y:S01]  /*08c0*/  STL [R1+0x2c], RZ ;  /* 0x00002cff01007387 */ /* 0x0005e20000100800 */
[C---:B0-----:R-:W-:Y:S02]  /*08d0*/  SHF.L.U32 R5, R3.reuse, 0x4, RZ ;  /* 0x0000000403057819 */ /* 0x041fe400000006ff */
[C---:B------:R-:W-:Y:S02]  /*08e0*/  LOP3.LUT R0, R3.reuse, 0x1f, RZ, 0xc0, !PT ;  /* 0x0000001f03007812 */ /* 0x040fe400078ec0ff */
[----:B------:R-:W-:-:S02]  /*08f0*/  LOP3.LUT R3, R3, 0x3e0, RZ, 0xc0, !PT ;  /* 0x000003e003037812 */ /* 0x000fc400078ec0ff */
[----:B-12---:R-:W-:-:S07]  /*0900*/  LOP3.LUT R7, R0, 0x3e00, R5, 0xf8, !PT ;  /* 0x00003e0000077812 */ /* 0x006fce00078ef805 */
.L_x_1528:
        /* <DEDUP_REMOVED lines=42> */
[C---:B------:R-:W-:Y:S02]  /*0bb0*/  IADD3 R34, PT, PT, R11.reuse, 0x160, RZ ;  /* 0x000001600b227810 */ /* 0x040fe40007ffe0ff */
        /* <DEDUP_REMOVED lines=86> */
[-C--:B------:R-:W-:Y:S02]  /*1120*/  LEA.HI.SX32 R42, R42, R11.reuse, 0x1b ;  /* 0x0000000b2a2a7211 */ /* 0x080fe400078fdaff */
        /* <DEDUP_REMOVED lines=37> */
[----:B---3--:R2:W-:Y:S04]  /*1380*/  STS.U16 [R76+0x40], R12 ;  /* 0x0000400c4c007388 */ /* 0x0085e80000000400 */
[----:B-----5:R3:W-:Y:S04]  /*1390*/  STS.U16 [R75+0x80], R13 ;  /* 0x0000800d4b007388 */ /* 0x0207e80000000400 */
[----:B----4-:R4:W-:Y:S04]  /*13a0*/  STS.U16 [R74+0xc0], R14 ;  /* 0x0000c00e4a007388 */ /* 0x0109e80000000400 */
[----:B------:R5:W-:Y:S04]  /*13b0*/  STS.U16 [R73+0x100], R15 ;  /* 0x0001000f49007388 */ /* 0x000be80000000400 */
[----:B------:R0:W-:Y:S04]  /*13c0*/  STS.U16 [R72+0x140], R16 ;  /* 0x0001401048007388 */ /* 0x0001e80000000400 */
[----:B------:R0:W-:Y:S04]  /*13d0*/  STS.U16 [R71+0x180], R17 ;  /* 0x0001801147007388 */ /* 0x0001e80000000400 */
[----:B------:R-:W-:Y:S04]  /*13e0*/  STS.U16 [R70+0x1c0], R18 ;  /* 0x0001c01246007388 */ /* 0x000fe80000000400 */
[----:B------:R0:W-:Y:S04]  /*13f0*/  STS.U16 [R69+0x200], R19 ;  /* 0x0002001345007388 */ /* 0x0001e80000000400 */
[----:B------:R-:W-:Y:S04]  /*1400*/  STS.U16 [R68+0x240], R20 ;  /* 0x0002401444007388 */ /* 0x000fe80000000400 */
[----:B------:R0:W-:Y:S04]  /*1410*/  STS.U16 [R250+0x280], R21 ;  /* 0x00028015fa007388 */ /* 0x0001e80000000400 */
[----:B------:R0:W-:Y:S04]  /*1420*/  STS.U16 [R249+0x2c0], R22 ;  /* 0x0002c016f9007388 */ /* 0x0001e80000000400 */
[----:B------:R-:W-:Y:S04]  /*1430*/  STS.U16 [R244+0x300], R23 ;  /* 0x00030017f4007388 */ /* 0x000fe80000000400 */
        /* <DEDUP_REMOVED lines=18> */
[----:B------:R-:W-:Y:S04]  /*1560*/  LDS.U16 R35, [R81+0x1c] ;  /* 0x00001c0051237984 */ /* 0x000fe80000000400 */
[----:B------:R-:W-:Y:S01]  /*1570*/  LDS.U16 R34, [R81+0x1e] ;  /* 0x00001e0051227984 */ /* 0x000fe20000000400 */
[----:B------:R-:W-:Y:S01]  /*1580*/  BAR.SYNC.DEFER_BLOCKING 0x0 ;  /* 0x0000000000007b1d */ /* 0x000fe20000010000 */
[----:B------:R-:W-:-:S05]  /*1590*/  PRMT R9, RZ, 0x7610, R9 ;  /* 0x00007610ff097816 */ /* 0x000fca0000000009 */
        /* <DEDUP_REMOVED lines=17> */
[----:B-----5:R-:W-:-:S11]  /*16b0*/  PRMT R15, RZ, 0x7610, R15 ;  /* 0x00007610ff0f7816 */ /* 0x020fd6000000000f */
[----:B------:R-:W5:Y:S01]  /*16c0*/  @!P0 LDG.E.U16 R14, desc[UR26][R6.64+0x180] ;  /* 0x0001801a060e8981 */ /* 0x000f62000c1e1500 */
[----:B------:R-:W-:Y:S02]  /*16d0*/  ISETP.NE.AND P0, PT, R56, RZ, PT ;  /* 0x000000ff3800720c */ /* 0x000fe40003f05270 */
[----:B0-----:R-:W-:-:S11]  /*16e0*/  PRMT R16, RZ, 0x7610, R16 ;  /* 0x00007610ff107816 */ /* 0x001fd60000000010 */
        /* <DEDUP_REMOVED lines=74> */
[----:B-1----:R-:W-:-:S11]  /*1b90*/  PRMT R22, RZ, 0x7610, R22 ;  /* 0x00007610ff167816 */ /* 0x002fd60000000016 */
        /* <DEDUP_REMOVED lines=112> */
[----:B------:R-:W-:Y:S02]  /*22a0*/  SHF.L.U32 R38, R38, 0x10, RZ ;  /* 0x0000001026267819 */ /* 0x000fe400000006ff */
[----:B0-----:R-:W-:Y:S02]  /*22b0*/  SHF.L.U32 R67, R30, 0x10, RZ ;  /* 0x000000101e437819 */ /* 0x001fe400000006ff */
[----:B-1----:R-:W-:Y:S01]  /*22c0*/  SHF.L.U32 R75, R4, 0x10, RZ ;  /* 0x00000010044b7819 */ /* 0x002fe200000006ff */
[----:B------:R-:W-:Y:S01]  /*22d0*/  FFMA.FTZ R4, R64, R39, R27 ;  /* 0x0000002740047223 */ /* 0x000fe2000001001b */
[----:B------:R-:W-:Y:S02]  /*22e0*/  SHF.L.U32 R37, R37, 0x10, RZ ;  /* 0x0000001025257819 */ /* 0x000fe400000006ff */
[----:B--2---:R-:W-:Y:S01]  /*22f0*/  SHF.L.U32 R68, R31, 0x10, RZ ;  /* 0x000000101f447819 */ /* 0x004fe200000006ff */
[----:B------:R-:W-:Y:S01]  /*2300*/  FFMA.FTZ R27, R67, R38, R4 ;  /* 0x00000026431b7223 */ /* 0x000fe20000010004 */
[----:B------:R-:W-:-:S02]  /*2310*/  SHF.L.U32 R36, R36, 0x10, RZ ;  /* 0x0000001024247819 */ /* 0x000fc400000006ff */
[----:B---3--:R-:W-:Y:S01]  /*2320*/  SHF.L.U32 R71, R32, 0x10, RZ ;  /* 0x0000001020477819 */ /* 0x008fe200000006ff */
[----:B------:R-:W-:Y:S01]  /*2330*/  FFMA.FTZ R4, R68, R37, R27 ;  /* 0x0000002544047223 */ /* 0x000fe2000001001b */
[----:B------:R-:W-:Y:S02]  /*2340*/  SHF.L.U32 R35, R35, 0x10, RZ ;  /* 0x0000001023237819 */ /* 0x000fe400000006ff */
[----:B----4-:R-:W-:Y:S01]  /*2350*/  SHF.L.U32 R72, R33, 0x10, RZ ;  /* 0x0000001021487819 */ /* 0x010fe200000006ff */
[----:B------:R-:W-:Y:S01]  /*2360*/  FFMA.FTZ R27, R71, R36, R4 ;  /* 0x00000024471b7223 */ /* 0x000fe20000010004 */
[----:B------:R-:W-:-:S03]  /*2370*/  SHF.L.U32 R34, R34, 0x10, RZ ;  /* 0x0000001022227819 */ /* 0x000fc600000006ff */
[----:B------:R-:W-:-:S04]  /*2380*/  FFMA.FTZ R4, R72, R35, R27 ;  /* 0x0000002348047223 */ /* 0x000fc8000001001b */
[----:B------:R-:W-:-:S05]  /*2390*/  FFMA.FTZ R4, R75, R34, R4 ;  /* 0x000000224b047223 */ /* 0x000fca0000010004 */
[----:B------:R0:W-:Y:S01]  /*23a0*/  STL [R1+0x2c], R4 ;  /* 0x00002c0401007387 */ /* 0x0001e20000100800 */
[----:B------:R-:W-:Y:S01]  /*23b0*/  UISETP.GE.AND UP0, UPT, UR8, 0x1, UPT ;  /* 0x000000010800788c */ /* 0x000fe2000bf06270 */
[----:B------:R-:W-:Y:S01]  /*23c0*/  HFMA2 R80, -RZ, RZ, 0, 0 ;  /* 0x00000000ff507431 */ /* 0x000fe200000001ff */
[----:B------:R-:W-:Y:S02]  /*23d0*/  CS2R R184, SRZ ;  /* 0x0000000000b87805 */ /* 0x000fe4000001ff00 */
[----:B------:R-:W-:Y:S02]  /*23e0*/  CS2R R182, SRZ ;  /* 0x0000000000b67805 */ /* 0x000fe4000001ff00 */
[----:B------:R-:W-:Y:S02]  /*23f0*/  MOV R181, RZ ;  /* 0x000000ff00b57202 */ /* 0x000fe40000000f00 */
        /* <DEDUP_REMOVED lines=23> */
[----:B------:R-:W-:Y:S01]  /*2570*/  USHF.L.U32 UR8, UR11, 0xc, URZ ;  /* 0x0000000c0b087899 */ /* 0x000fe200080006ff */
[----:B------:R-:W0:Y:S01]  /*2580*/  S2UR UR44, SR_CTAID.Y ;  /* 0x00000000002c79c3 */ /* 0x000e220000002600 */
[----:B------:R-:W-:Y:S01]  /*2590*/  SHF.L.U32 R76, R190, 0x5, RZ ;  /* 0x00000005be4c7819 */ /* 0x000fe200000006ff */
[----:B------:R-:W0:Y:S01]  /*25a0*/  LDCU.64 UR22, c[0x0][0x3a0] ;  /* 0x00007400ff1677ac */ /* 0x000e220008000a00 */
[----:B------:R-:W-:Y:S01]  /*25b0*/  FADD.FTZ R33, R5, R5 ;  /* 0x0000000505217221 */ /* 0x000fe20000010000 */
[----:B------:R-:W-:Y:S01]  /*25c0*/  SHF.L.U32 R10, R10, 0x10, RZ ;  /* 0x000000100a0a7819 */ /* 0x000fe200000006ff */
[----:B------:R-:W-:Y:S01]  /*25d0*/  FADD.FTZ R31, R21, R21 ;  /* 0x00000015151f7221 */ /* 0x000fe20000010000 */
[----:B------:R-:W-:Y:S01]  /*25e0*/  ULEA UR8, UR28, -UR8, 0x1 ;  /* 0x800000081c087291 */ /* 0x000fe2000f8e08ff */
[----:B------:R-:W-:Y:S01]  /*25f0*/  LOP3.LUT R5, R76, 0x7c1f, R190, 0xc8, !PT ;  /* 0x00007c1f4c057812 */ /* 0x000fe200078ec8be */
[----:B------:R-:W-:Y:S01]  /*2600*/  UISETP.NE.AND UP0, UPT, UR11, 0x1, UPT ;  /* 0x000000010b00788c */ /* 0x000fe2000bf05270 */
[----:B------:R-:W-:Y:S01]  /*2610*/  SHF.L.U32 R11, R11, 0x10, RZ ;  /* 0x000000100b0b7819 */ /* 0x000fe200000006ff */
[----:B------:R-:W-:Y:S01]  /*2620*/  UIADD3 UR25, UPT, UPT, UR8, 0x1000, URZ ;  /* 0x0000100008197890 */ /* 0x000fe2000fffe0ff */
[----:B------:R-:W-:Y:S01]  /*2630*/  SHF.L.U32 R6, R6, 0x10, RZ ;  /* 0x0000001006067819 */ /* 0x000fe200000006ff */
[----:B------:R-:W-:Y:S01]  /*2640*/  FADD.FTZ R30, R22, R22 ;  /* 0x00000016161e7221 */ /* 0x000fe20000010000 */
[----:B------:R-:W-:Y:S01]  /*2650*/  SHF.L.U32 R7, R7, 0x10, RZ ;  /* 0x0000001007077819 */ /* 0x000fe200000006ff */
[----:B------:R-:W-:Y:S01]  /*2660*/  FADD.FTZ R29, R23, R23 ;  /* 0x00000017171d7221 */ /* 0x000fe20000010000 */
[----:B------:R-:W-:Y:S01]  /*2670*/  SHF.L.U32 R8, R8, 0x10, RZ ;  /* 0x0000001008087819 */ /* 0x000fe200000006ff */
[----:B------:R-:W-:Y:S01]  /*2680*/  FADD.FTZ R28, R24, R24 ;  /* 0x00000018181c7221 */ /* 0x000fe20000010000 */
[----:B------:R-:W-:Y:S01]  /*2690*/  ISETP.GE.AND P0, PT, R5, UR25, PT ;  /* 0x0000001905007c0c */ /* 0x000fe2000bf06270 */
        /* <DEDUP_REMOVED lines=8> */
[----:B0-----:R-:W-:Y:S01]  /*2720*/  UIMAD.WIDE.U32 UR12, UR44, UR22, URZ ;  /* 0x000000162c0c72a5 */ /* 0x001fe2000f8e00ff */
        /* <DEDUP_REMOVED lines=15> */
[----:B------:R-:W-:Y:S01]  /*2820*/  FADD.FTZ R25, R61, R61 ;  /* 0x0000003d3d197221 */ /* 0x000fe20000010000 */
[----:B------:R-:W-:Y:S01]  /*2830*/  LOP3.LUT R2, R2, 0xfffffffb, RZ, 0xc0, !PT ;  /* 0xfffffffb02027812 */ /* 0x000fe200078ec0ff */
        /* <DEDUP_REMOVED lines=8> */
[----:B------:R-:W-:Y:S01]  /*28c0*/  MOV R80, RZ ;  /* 0x000000ff00507202 */ /* 0x000fe20000000f00 */
[----:B------:R-:W-:Y:S01]  /*28d0*/  FADD.FTZ R12, R12, UR6 ;  /* 0x000000060c0c7e21 */ /* 0x000fe20008010000 */
[----:B------:R-:W-:Y:S01]  /*28e0*/  LOP3.LUT R82, R190, 0x1f, RZ, 0xc0, !PT ;  /* 0x0000001fbe527812 */ /* 0x000fe200078ec0ff */
        /* <DEDUP_REMOVED lines=8> */
[----:B------:R-:W-:Y:S01]  /*2970*/  UIMAD UR23, UR44, UR23, UR13 ;  /* 0x000000172c1772a4 */ /* 0x000fe2000f8e020d */
[----:B------:R-:W0:Y:S01]  /*2980*/  LDCU UR45, c[0x0][0x394] ;  /* 0x00007280ff2d77ac */ /* 0x000e220008000800 */
[----:B------:R-:W1:Y:S01]  /*2990*/  LDCU UR46, c[0x0][0x38c] ;  /* 0x00007180ff2e77ac */ /* 0x000e620008000800 */
[----:B------:R-:W2:Y:S01]  /*29a0*/  LDCU UR24, c[0x0][0x388] ;  /* 0x00007100ff1877ac */ /* 0x000ea20008000800 */
[----:B------:R-:W3:Y:S01]  /*29b0*/  LDCU.64 UR30, c[0x0][0x3a8] ;  /* 0x00007500ff1e77ac */ /* 0x000ee20008000a00 */
[----:B------:R-:W4:Y:S01]  /*29c0*/  LDCU.64 UR32, c[0x0][0x440] ;  /* 0x00008800ff2077ac */ /* 0x000f220008000a00 */
[----:B------:R-:W0:Y:S01]  /*29d0*/  LDCU.64 UR34, c[0x0][0x450] ;  /* 0x00008a00ff2277ac */ /* 0x000e220008000a00 */
[----:B------:R-:W0:Y:S01]  /*29e0*/  LDCU.64 UR36, c[0x0][0x3e0] ;  /* 0x00007c00ff2477ac */ /* 0x000e220008000a00 */
[----:B------:R-:W0:Y:S01]  /*29f0*/  LDCU.64 UR38, c[0x0][0x3d8] ;  /* 0x00007b00ff2677ac */ /* 0x000e220008000a00 */
[----:B------:R-:W0:Y:S01]  /*2a00*/  LDCU.64 UR40, c[0x0][0x4d0] ;  /* 0x00009a00ff2877ac */ /* 0x000e220008000a00 */
[----:B------:R-:W0:Y:S01]  /*2a10*/  LDCU.64 UR42, c[0x0][0x3c0] ;  /* 0x00007800ff2a77ac */ /* 0x000e220008000a00 */
[----:B------:R-:W-:-:S05]  /*2a20*/  UMOV UR8, URZ ;  /* 0x000000ff00087c82 */ /* 0x000fca0008000000 */
.L_x_1527:
[----:B------:R-:W-:Y:S02]  /*2a30*/  SHF.L.U32 R61, R190, 0x5, RZ ;  /* 0x00000005be3d7819 */ /* 0x000fe400000006ff */
[----:B0-----:R-:W-:Y:S02]  /*2a40*/  MOV R63, UR42 ;  /* 0x0000002a003f7c02 */ /* 0x001fe40008000f00 */
[C---:B------:R-:W-:Y:S02]  /*2a50*/  LOP3.LUT R60, R61.reuse, 0x7c1f, R190, 0xc8, !PT ;  /* 0x00007c1f3d3c7812 */ /* 0x040fe400078ec8be */
[----:B------:R-:W-:Y:S02]  /*2a60*/  LOP3.LUT R64, R82, 0x7c00, R61, 0xf8, !PT ;  /* 0x00007c0052407812 */ /* 0x000fe400078ef83d */
[----:B------:R-:W-:Y:S01]  /*2a70*/  LOP3.LUT R66, R61, 0x3e0, R82, 0xfe, !PT ;  /* 0x000003e03d427812 */ /* 0x000fe200078efe52 */
[----:B------:R-:W-:Y:S01]  /*2a80*/  HFMA2 R61, -RZ, RZ, 0, 0 ;  /* 0x00000000ff3d7431 */ /* 0x000fe200000001ff */
[----:B------:R-:W-:-:S02]  /*2a90*/  LOP3.LUT R65, R64, 0x20, RZ, 0xfc, !PT ;  /* 0x0000002040417812 */ /* 0x000fc400078efcff */
[----:B------:R-:W-:Y:S02]  /*2aa0*/  ISETP.GE.AND P0, PT, R66, UR25, PT ;  /* 0x0000001942007c0c */ /* 0x000fe4000bf06270 */
[----:B------:R-:W-:Y:S02]  /*2ab0*/  ISETP.GE.AND P5, PT, R65, UR25, PT ;  /* 0x0000001941007c0c */ /* 0x000fe4000bfa6270 */
[C---:B------:R-:W-:Y:S02]  /*2ac0*/  LOP3.LUT R65, R64.reuse, 0x40, RZ, 0xfc, !PT ;  /* 0x0000004040417812 */ /* 0x040fe400078efcff */
[----:B------:R-:W-:Y:S01]  /*2ad0*/  LOP3.LUT R66, R64, 0x60, RZ, 0xfc, !PT ;  /* 0x0000006040427812 */ /* 0x000fe200078efcff */
[----:B------:R-:W-:Y:S01]  /*2ae0*/  IMAD.WIDE.U32 R62, R63, UR8, R60 ;  /* 0x000000083f3e7c25 */ /* 0x000fe2000f8e003c */
[----:B------:R-:W-:Y:S02]  /*2af0*/  MOV R61, UR43 ;  /* 0x0000002b003d7c02 */ /* 0x000fe40008000f00 */
[----:B------:R-:W-:-:S02]  /*2b00*/  ISETP.GE.AND P2, PT, R65, UR25, PT ;  /* 0x0000001941007c0c */ /* 0x000fc4000bf46270 */
[----:B------:R-:W-:Y:S01]  /*2b10*/  LEA R60, P4, R62, UR20, 0x1 ;  /* 0x000000143e3c7c11 */ /* 0x000fe2000f8808ff */
[----:B------:R-:W-:Y:S01]  /*2b20*/  IMAD R61, R61, UR8, R63 ;  /* 0x000000083d3d7c24 */ /* 0x000fe2000f8e023f */
[----:B------:R-:W-:Y:S02]  /*2b30*/  ISETP.GE.AND P3, PT, R66, UR25, PT ;  /* 0x0000001942007c0c */ /* 0x000fe4000bf66270 */
[----:B------:R-:W-:Y:S02]  /*2b40*/  LOP3.LUT R63, R64, 0x80, RZ, 0xfc, !PT ;  /* 0x00000080403f7812 */ /* 0x000fe400078efcff */
[----:B------:R-:W-:Y:S02]  /*2b50*/  PRMT R66, RZ, 0x7610, R66 ;  /* 0x00007610ff427816 */ /* 0x000fe40000000042 */
[----:B------:R-:W-:Y:S02]  /*2b60*/  LEA.HI.X R61, R62, UR21, R61, 0x1, P4 ;  /* 0x000000153e3d7c11 */ /* 0x000fe4000a0f0c3d */
[----:B------:R-:W-:-:S02]  /*2b70*/  ISETP.GE.AND P4, PT, R63, UR25, PT ;  /* 0x000000193f007c0c */ /* 0x000fc4000bf86270 */
[C---:B------:R-:W-:Y:S01]  /*2b80*/  LOP3.LUT R62, R64.reuse, 0xa0, RZ, 0xfc, !PT ;  /* 0x000000a0403e7812 */ /* 0x040fe200078efcff */
[----:B------:R-:W5:Y:S01]  /*2b90*/  @!P5 LDG.E.U16 R66, desc[UR26][R60.64+0x40] ;  /* 0x0000401a3c42d981 */ /* 0x000f62000c1e1500 */
[----:B------:R-:W-:Y:S02]  /*2ba0*/  PRMT R67, RZ, 0x7610, R67 ;  /* 0x00007610ff437816 */ /* 0x000fe40000000043 */
[----:B--2---:R-:W-:Y:S02]  /*2bb0*/  PRMT R68, RZ, 0x7610, R68 ;  /* 0x00007610ff447816 */ /* 0x004fe40000000044 */
[----:B------:R-:W-:Y:S02]  /*2bc0*/  LOP3.LUT R63, R64, 0xc0, RZ, 0xfc, !PT ;  /* 0x000000c0403f7812 */ /* 0x000fe400078efcff */
[----:B------:R-:W-:Y:S01]  /*2bd0*/  ISETP.GE.AND P5, PT, R62, UR25, PT ;  /* 0x000000193e007c0c */ /* 0x000fe2000bfa6270 */
[----:B------:R-:W2:Y:S01]  /*2be0*/  @!P2 LDG.E.U16 R67, desc[UR26][R60.64+0x80] ;  /* 0x0000801a3c43a981 */ /* 0x000ea2000c1e1500 */
[----:B------:R-:W-:-:S02]  /*2bf0*/  LOP3.LUT R62, R64, 0xe0, RZ, 0xfc, !PT ;  /* 0x000000e0403e7812 */ /* 0x000fc400078efcff */
[----:B------:R-:W-:Y:S01]  /*2c00*/  PRMT R69, RZ, 0x7610, R69 ;  /* 0x00007610ff457816 */ /* 0x000fe20000000045 */
[----:B------:R-:W2:Y:S01]  /*2c10*/  @!P3 LDG.E.U16 R68, desc[UR26][R60.64+0xc0] ;  /* 0x0000c01a3c44b981 */ /* 0x000ea2000c1e1500 */
[----:B------:R-:W-:Y:S02]  /*2c20*/  ISETP.GE.AND P2, PT, R63, UR25, PT ;  /* 0x000000193f007c0c */ /* 0x000fe4000bf46270 */
[----:B------:R-:W-:Y:S02]  /*2c30*/  ISETP.GE.AND P3, PT, R62, UR25, PT ;  /* 0x000000193e007c0c */ /* 0x000fe4000bf66270 */
[C---:B------:R-:W-:Y:S01]  /*2c40*/  LOP3.LUT R62, R64.reuse, 0x100, RZ, 0xfc, !PT ;  /* 0x00000100403e7812 */ /* 0x040fe200078efcff */
[----:B------:R-:W2:Y:S01]  /*2c50*/  @!P4 LDG.E.U16 R69, desc[UR26][R60.64+0x100] ;  /* 0x0001001a3c45c981 */ /* 0x000ea2000c1e1500 */
[----:B------:R-:W-:Y:S02]  /*2c60*/  PRMT R70, RZ, 0x7610, R70 ;  /* 0x00007610ff467816 */ /* 0x000fe40000000046 */
[----:B------:R-:W-:-:S02]  /*2c70*/  LOP3.LUT R63, R64, 0x120, RZ, 0xfc, !PT ;  /* 0x00000120403f7812 */ /* 0x000fc400078efcff */
[----:B------:R-:W-:Y:S02]  /*2c80*/  ISETP.GE.AND P4, PT, R62, UR25, PT ;  /* 0x000000193e007c0c */ /* 0x000fe4000bf86270 */
[----:B------:R-:W-:Y:S01]  /*2c90*/  PRMT R71, RZ, 0x7610, R71 ;  /* 0x00007610ff477816 */ /* 0x000fe20000000047 */
[----:B------:R-:W2:Y:S01]  /*2ca0*/  @!P5 LDG.E.U16 R70, desc[UR26][R60.64+0x140] ;  /* 0x0001401a3c46d981 */ /* 0x000ea2000c1e1500 */
[----:B------:R-:W-:Y:S02]  /*2cb0*/  LOP3.LUT R62, R64, 0x140, RZ, 0xfc, !PT ;  /* 0x00000140403e7812 */ /* 0x000fe400078efcff */
[----:B------:R-:W-:Y:S02]  /*2cc0*/  ISETP.GE.AND P5, PT, R63, UR25, PT ;  /* 0x000000193f007c0c */ /* 0x000fe4000bfa6270 */
[----:B------:R-:W-:Y:S01]  /*2cd0*/  PRMT R72, RZ, 0x7610, R72 ;  /* 0x00007610ff487816 */ /* 0x000fe20000000048 */
[----:B------:R-:W2:Y:S01]  /*2ce0*/  @!P2 LDG.E.U16 R71, desc[UR26][R60.64+0x180] ;  /* 0x0001801a3c47a981 */ /* 0x000ea2000c1e1500 */
[----:B------:R-:W-:-:S02]  /*2cf0*/  PRMT R73, RZ, 0x7610, R73 ;  /* 0x00007610ff497816 */ /* 0x000fc40000000049 */
[----:B------:R-:W-:Y:S02]  /*2d00*/  ISETP.GE.AND P2, PT, R62, UR25, PT ;  /* 0x000000193e007c0c */ /* 0x000fe4000bf46270 */
[C---:B------:R-:W-:Y:S01]  /*2d10*/  LOP3.LUT R62, R64.reuse, 0x160, RZ, 0xfc, !PT ;  /* 0x00000160403e7812 */ /* 0x040fe200078efcff */
[----:B------:R-:W2:Y:S01]  /*2d20*/  @!P3 LDG.E.U16 R72, desc[UR26][R60.64+0x1c0] ;  /* 0x0001c01a3c48b981 */ /* 0x000ea2000c1e1500 */
[----:B------:R-:W-:Y:S02]  /*2d30*/  LOP3.LUT R63, R64, 0x180, RZ, 0xfc, !PT ;  /* 0x00000180403f7812 */ /* 0x000fe400078efcff */
[----:B------:R-:W-:Y:S01]  /*2d40*/  PRMT R74, RZ, 0x7610, R74 ;  /* 0x00007610ff4a7816 */ /* 0x000fe2000000004a */
[----:B------:R-:W2:Y:S01]  /*2d50*/  @!P4 LDG.E.U16 R73, desc[UR26][R60.64+0x200] ;  /* 0x0002001a3c49c981 */ /* 0x000ea2000c1e1500 */
[----:B------:R-:W-:Y:S02]  /*2d60*/  ISETP.GE.AND P3, PT, R62, UR25, PT ;  /* 0x000000193e007c0c */ /* 0x000fe4000bf66270 */
[----:B------:R-:W-:-:S02]  /*2d70*/  LOP3.LUT R62, R64, 0x1a0, RZ, 0xfc, !PT ;  /* 0x000001a0403e7812 */ /* 0x000fc400078efcff */
[----:B------:R-:W-:Y:S01]  /*2d80*/  ISETP.GE.AND P4, PT, R63, UR25, PT ;  /* 0x000000193f007c0c */ /* 0x000fe2000bf86270 */
[----:B------:R-:W2:Y:S01]  /*2d90*/  @!P5 LDG.E.U16 R74, desc[UR26][R60.64+0x240] ;  /* 0x0002401a3c4ad981 */ /* 0x000ea2000c1e1500 */
[----:B------:R-:W-:Y:S02]  /*2da0*/  PRMT R75, RZ, 0x7610, R75 ;  /* 0x00007610ff4b7816 */ /* 0x000fe4000000004b */
[----:B------:R-:W-:Y:S02]  /*2db0*/  ISETP.GE.AND P5, PT, R62, UR25, PT ;  /* 0x000000193e007c0c */ /* 0x000fe4000bfa6270 */
[----:B------:R-:W-:Y:S02]  /*2dc0*/  LOP3.LUT R62, R64, 0x1c0, RZ, 0xfc, !PT ;  /* 0x000001c0403e7812 */ /* 0x000fe400078efcff */
[----:B------:R-:W-:Y:S01]  /*2dd0*/  PRMT R76, RZ, 0x7610, R76 ;  /* 0x00007610ff4c7816 */ /* 0x000fe2000000004c */
[----:B------:R-:W2:Y:S01]  /*2de0*/  @!P2 LDG.E.U16 R75, desc[UR26][R60.64+0x280] ;  /* 0x0002801a3c4ba981 */ /* 0x000ea2000c1e1500 */
[----:B------:R-:W-:-:S02]  /*2df0*/  PRMT R77, RZ, 0x7610, R77 ;  /* 0x00007610ff4d7816 */ /* 0x000fc4000000004d */
[----:B------:R-:W-:Y:S02]  /*2e00*/  LOP3.LUT R63, R64, 0x1e0, RZ, 0xfc, !PT ;  /* 0x000001e0403f7812 */ /* 0x000fe400078efcff */
[----:B------:R-:W-:Y:S01]  /*2e10*/  ISETP.GE.AND P2, PT, R62, UR25, PT ;  /* 0x000000193e007c0c */ /* 0x000fe2000bf46270 */
[----:B------:R-:W2:Y:S01]  /*2e20*/  @!P3 LDG.E.U16 R76, desc[UR26][R60.64+0x2c0] ;  /* 0x0002c01a3c4cb981 */ /* 0x000ea2000c1e1500 */
[----:B------:R-:W-:Y:S02]  /*2e30*/  LOP3.LUT R62, R64, 0x200, RZ, 0xfc, !PT ;  /* 0x00000200403e7812 */ /* 0x000fe400078efcff */
[----:B------:R-:W-:Y:S01]  /*2e40*/  PRMT R78, RZ, 0x7610, R78 ;  /* 0x00007610ff4e7816 */ /* 0x000fe2000000004e */
[----:B------:R-:W2:Y:S01]  /*2e50*/  @!P4 LDG.E.U16 R77, desc[UR26][R60.64+0x300] ;  /* 0x0003001a3c4dc981 */ /* 0x000ea2000c1e1500 */
[----:B------:R-:W-:Y:S02]  /*2e60*/  ISETP.GE.AND P3, PT, R63, UR25, PT ;  /* 0x000000193f007c0c */ /* 0x000fe4000bf66270 */
[----:B------:R-:W-:-:S02]  /*2e70*/  ISETP.GE.AND P4, PT, R62, UR25, PT ;  /* 0x000000193e007c0c */ /* 0x000fc4000bf86270 */
[C---:B------:R-:W-:Y:S01]  /*2e80*/  LOP3.LUT R62, R64.reuse, 0x220, RZ, 0xfc, !PT ;  /* 0x00000220403e7812 */ /* 0x040fe200078efcff */
[----:B------:R-:W2:Y:S01]  /*2e90*/  @!P5 LDG.E.U16 R78, desc[UR26][R60.64+0x340] ;  /* 0x0003401a3c4ed981 */ /* 0x000ea2000c1e1500 */
[----:B------:R-:W-:Y:S02]  /*2ea0*/  PRMT R79, RZ, 0x7610, R79 ;  /* 0x00007610ff4f7816 */ /* 0x000fe4000000004f */
[----:B------:R-:W-:Y:S02]  /*2eb0*/  LOP3.LUT R63, R64, 0x240, RZ, 0xfc, !PT ;  /* 0x00000240403f7812 */ /* 0x000fe400078efcff */
[----:B------:R-:W-:Y:S02]  /*2ec0*/  ISETP.GE.AND P5, PT, R62, UR25, PT ;  /* 0x000000193e007c0c */ /* 0x000fe4000bfa6270 */
[----:B------:R-:W-:Y:S01]  /*2ed0*/  PRMT R83, RZ, 0x7610, R83 ;  /* 0x00007610ff537816 */ /* 0x000fe20000000053 */
[----:B------:R-:W2:Y:S01]  /*2ee0*/  @!P2 LDG.E.U16 R79, desc[UR26][R60.64+0x380] ;  /* 0x0003801a3c4fa981 */ /* 0x000ea2000c1e1500 */
[----:B------:R-:W-:-:S02]  /*2ef0*/  LOP3.LUT R62, R64, 0x260, RZ, 0xfc, !PT ;  /* 0x00000260403e7812 */ /* 0x000fc400078efcff */
[----:B------:R-:W-:Y:S02]  /*2f00*/  ISETP.GE.AND P2, PT, R63, UR25, PT ;  /* 0x000000193f007c0c */ /* 0x000fe4000bf46270 */
[----:B------:R-:W-:Y:S01]  /*2f10*/  PRMT R84, RZ, 0x7610, R84 ;  /* 0x00007610ff547816 */ /* 0x000fe20000000054 */
[----:B------:R-:W2:Y:S01]  /*2f20*/  @!P3 LDG.E.U16 R83, desc[UR26][R60.64+0x3c0] ;  /* 0x0003c01a3c53b981 */ /* 0x000ea2000c1e1500 */
[----:B------:R-:W-:Y:S02]  /*2f30*/  PRMT R85, RZ, 0x7610, R85 ;  /* 0x00007610ff557816 */ /* 0x000fe40000000055 */
[----:B------:R-:W-:Y:S02]  /*2f40*/  ISETP.GE.AND P3, PT, R62, UR25, PT ;  /* 0x000000193e007c0c */ /* 0x000fe4000bf66270 */
[C---:B------:R-:W-:Y:S01]  /*2f50*/  LOP3.LUT R62, R64.reuse, 0x280, RZ, 0xfc, !PT ;  /* 0x00000280403e7812 */ /* 0x040fe200078efcff */
[----:B------:R-:W2:Y:S01]  /*2f60*/  @!P4 LDG.E.U16 R84, desc[UR26][R60.64+0x400] ;  /* 0x0004001a3c54c981 */ /* 0x000ea2000c1e1500 */
[----:B------:R-:W-:-:S02]  /*2f70*/  LOP3.LUT R63, R64, 0x2a0, RZ, 0xfc, !PT ;  /* 0x000002a0403f7812 */ /* 0x000fc400078efcff */
[----:B------:R-:W-:Y:S01]  /*2f80*/  PRMT R86, RZ, 0x7610, R86 ;  /* 0x00007610ff567816 */ /* 0x000fe20000000056 */
[----:B------:R-:W2:Y:S01]  /*2f90*/  @!P5 LDG.E.U16 R85, desc[UR26][R60.64+0x440] ;  /* 0x0004401a3c55d981 */ /* 0x000ea2000c1e1500 */
[----:B------:R-:W-:Y:S02]  /*2fa0*/  ISETP.GE.AND P4, PT, R62, UR25, PT ;  /* 0x000000193e007c0c */ /* 0x000fe4000bf86270 */
[----:B------:R-:W-:Y:S02]  /*2fb0*/  LOP3.LUT R62, R64, 0x2c0, RZ, 0xfc, !PT ;  /* 0x000002c0403e7812 */ /* 0x000fe400078efcff */
[----:B------:R-:W-:Y:S01]  /*2fc0*/  ISETP.GE.AND P5, PT, R63, UR25, PT ;  /* 0x000000193f007c0c */ /* 0x000fe2000bfa6270 */
[----:B------:R-:W2:Y:S01]  /*2fd0*/  @!P2 LDG.E.U16 R86, desc[UR26][R60.64+0x480] ;  /* 0x0004801a3c56a981 */ /* 0x000ea2000c1e1500 */
[----:B------:R-:W-:Y:S02]  /*2fe0*/  PRMT R87, RZ, 0x7610, R87 ;  /* 0x00007610ff577816 */ /* 0x000fe40000000057 */
[----:B------:R-:W-:-:S02]  /*2ff0*/  LOP3.LUT P6, RZ, R2, 0x4, RZ, 0xc0, !PT ;  /* 0x0000000402ff7812 */ /* 0x000fc400078cc0ff */
[----:B------:R-:W-:Y:S02]  /*3000*/  ISETP.GE.AND P2, PT, R62, UR25, PT ;  /* 0x000000193e007c0c */ /* 0x000fe4000bf46270 */
[C---:B------:R-:W-:Y:S01]  /*3010*/  LOP3.LUT R62, R64.reuse, 0x2e0, RZ, 0xfc, !PT ;  /* 0x000002e0403e7812 */ /* 0x040fe200078efcff */
[----:B------:R-:W2:Y:S01]  /*3020*/  @!P3 LDG.E.U16 R87, desc[UR26][R60.64+0x4c0] ;  /* 0x0004c01a3c57b981 */ /* 0x000ea2000c1e1500 */
[----:B------:R-:W-:Y:S02]  /*3030*/  PRMT R88, RZ, 0x7610, R88 ;  /* 0x00007610ff587816 */ /* 0x000fe40000000058 */
[----:B------:R-:W-:Y:S02]  /*3040*/  PRMT R89, RZ, 0x7610, R89 ;  /* 0x00007610ff597816 */ /* 0x000fe40000000059 */
[----:B------:R-:W-:Y:S02]  /*3050*/  LOP3.LUT R63, R64, 0x300, RZ, 0xfc, !PT ;  /* 0x00000300403f7812 */ /* 0x000fe400078efcff */
[----:B------:R-:W-:Y:S01]  /*3060*/  ISETP.GE.AND P3, PT, R62, UR25, PT ;  /* 0x000000193e007c0c */ /* 0x000fe2000bf66270 */
[----:B------:R-:W2:Y:S01]  /*3070*/  @!P4 LDG.E.U16 R88, desc[UR26][R60.64+0x500] ;  /* 0x0005001a3c58c981 */ /* 0x000ea2000c1e1500 */
[----:B------:R-:W-:-:S02]  /*3080*/  PRMT R65, RZ, 0x7610, R65 ;  /* 0x00007610ff417816 */ /* 0x000fc40000000041 */
[----:B------:R-:W-:Y:S01]  /*3090*/  LOP3.LUT R62, R64, 0x320, RZ, 0xfc, !PT ;  /* 0x00000320403e7812 */ /* 0x000fe200078efcff */
[----:B------:R-:W2:Y:S01]  /*30a0*/  @!P5 LDG.E.U16 R89, desc[UR26][R60.64+0x540] ;  /* 0x0005401a3c59d981 */ /* 0x000ea2000c1e1500 */
[----:B------:R-:W-:Y:S02]  /*30b0*/  PRMT R90, RZ, 0x7610, R90 ;  /* 0x00007610ff5a7816 */ /* 0x000fe4000000005a */
[----:B------:R-:W-:Y:S01]  /*30c0*/  ISETP.GE.AND P4, PT, R63, UR25, PT ;  /* 0x000000193f007c0c */ /* 0x000fe2000bf86270 */
[----:B------:R-:W5:Y:S01]  /*30d0*/  @!P6 LDG.E.U16 R65, desc[UR26][R60.64] ;  /* 0x0000001a3c41e981 */ /* 0x000f62000c1e1500 */
[----:B------:R-:W-:Y:S02]  /*30e0*/  ISETP.GE.AND P5, PT, R62, UR25, PT ;  /* 0x000000193e007c0c */ /* 0x000fe4000bfa6270 */
[----:B------:R-:W-:Y:S01]  /*30f0*/  LOP3.LUT R62, R64, 0x340, RZ, 0xfc, !PT ;  /* 0x00000340403e7812 */ /* 0x000fe200078efcff */
[----:B------:R-:W2:Y:S01]  /*3100*/  @!P2 LDG.E.U16 R90, desc[UR26][R60.64+0x580] ;  /* 0x0005801a3c5aa981 */ /* 0x000ea2000c1e1500 */
[----:B------:R-:W-:-:S02]  /*3110*/  PRMT R92, RZ, 0x7610, R92 ;  /* 0x00007610ff5c7816 */ /* 0x000fc4000000005c */
[----:B------:R-:W-:Y:S02]  /*3120*/  ISETP.GE.AND P2, PT, R62, UR25, PT ;  /* 0x000000193e007c0c */ /* 0x000fe4000bf46270 */
[----:B------:R-:W-:Y:S02]  /*3130*/  PRMT R91, RZ, 0x7610, R91 ;  /* 0x00007610ff5b7816 */ /* 0x000fe4000000005b */
[C---:B------:R-:W-:Y:S01]  /*3140*/  LOP3.LUT R62, R64.reuse, 0x380, RZ, 0xfc, !PT ;  /* 0x00000380403e7812 */ /* 0x040fe200078efcff */
[----:B------:R-:W2:Y:S01]  /*3150*/  @!P4 LDG.E.U16 R92, desc[UR26][R60.64+0x600] ;  /* 0x0006001a3c5cc981 */ /* 0x000ea2000c1e1500 */
[----:B------:R-:W-:Y:S02]  /*3160*/  PRMT R93, RZ, 0x7610, R93 ;  /* 0x00007610ff5d7816 */ /* 0x000fe4000000005d */
[----:B------:R-:W-:Y:S01]  /*3170*/  LOP3.LUT R63, R64, 0x360, RZ, 0xfc, !PT ;  /* 0x00000360403f7812 */ /* 0x000fe200078efcff */
[----:B------:R-:W2:Y:S01]  /*3180*/  @!P3 LDG.E.U16 R91, desc[UR26][R60.64+0x5c0] ;  /* 0x0005c01a3c5bb981 */ /* 0x000ea2000c1e1500 */
[----:B------:R-:W-:-:S02]  /*3190*/  PRMT R94, RZ, 0x7610, R94 ;  /* 0x00007610ff5e7816 */ /* 0x000fc4000000005e */
[----:B------:R-:W-:Y:S01]  /*31a0*/  ISETP.GE.AND P4, PT, R62, UR25, PT ;  /* 0x000000193e007c0c */ /* 0x000fe2000bf86270 */
[----:B------:R-:W2:Y:S01]  /*31b0*/  @!P5 LDG.E.U16 R93, desc[UR26][R60.64+0x640] ;  /* 0x0006401a3c5dd981 */ /* 0x000ea2000c1e1500 */
[C---:B------:R-:W-:Y:S02]  /*31c0*/  LOP3.LUT R62, R64.reuse, 0x3a0, RZ, 0xfc, !PT ;  /* 0x000003a0403e7812 */ /* 0x040fe400078efcff */
[----:B------:R-:W-:Y:S01]  /*31d0*/  LOP3.LUT R64, R64, 0x3c0, RZ, 0xfc, !PT ;  /* 0x000003c040407812 */ /* 0x000fe200078efcff */
[----:B------:R-:W2:Y:S01]  /*31e0*/  @!P2 LDG.E.U16 R94, desc[UR26][R60.64+0x680] ;  /* 0x0006801a3c5ea981 */ /* 0x000ea2000c1e1500 */
[----:B------:R-:W-:Y:S02]  /*31f0*/  ISETP.GE.AND P3, PT, R63, UR25, PT ;  /* 0x000000193f007c0c */ /* 0x000fe4000bf66270 */
[----:B------:R-:W-:Y:S02]  /*3200*/  ISETP.GE.AND P5, PT, R62, UR25, PT ;  /* 0x000000193e007c0c */ /* 0x000fe4000bfa6270 */
[----:B------:R-:W-:-:S02]  /*3210*/  ISETP.GE.AND P2, PT, R64, UR25, PT ;  /* 0x0000001940007c0c */ /* 0x000fc4000bf46270 */
        /* <DEDUP_REMOVED lines=11> */
[----:B---3--:R-:W-:-:S04]  /*32d0*/  UIMAD.WIDE.U32 UR28, UR8, UR30, UR22 ;  /* 0x0000001e081c72a5 */ /* 0x008fc8000f8e0016 */
[----:B------:R-:W-:Y:S02]  /*32e0*/  UIMAD UR22, UR8, UR31, UR29 ;  /* 0x0000001f081672a4 */ /* 0x000fe4000f8e021d */
[----:B----4-:R-:W-:-:S04]  /*32f0*/  ULEA UR29, UP0, UR28, UR32, 0x3 ;  /* 0x000000201c1d7291 */ /* 0x010fc8000f8018ff */
[----:B------:R-:W-:Y:S02]  /*3300*/  ULEA.HI.X UR28, UR28, UR33, UR22, 0x3, UP0 ;  /* 0x000000211c1c7291 */ /* 0x000fe400080f1c16 */
[----:B------:R-:W-:-:S04]  /*3310*/  MOV R62, UR29 ;  /* 0x0000001d003e7c02 */ /* 0x000fc80008000f00 */
[----:B------:R-:W-:-:S06]  /*3320*/  MOV R63, UR28 ;  /* 0x0000001c003f7c02 */ /* 0x000fcc0008000f00 */
[----:B------:R-:W3:Y:S01]  /*3330*/  LDG.E.64 R62, desc[UR26][R62.64] ;  /* 0x0000001a3e3e7981 */ /* 0x000ee2000c1e1b00 */
[----:B------:R-:W4:Y:S01]  /*3340*/  S2UR UR28, SR_CgaCtaId ;  /* 0x00000000001c79c3 */ /* 0x000f220000008800 */
[----:B------:R-:W-:-:S04]  /*3350*/  LOP3.LUT R101, R190, 0x3e0, RZ, 0xc0, !PT ;  /* 0x000003e0be657812 */ /* 0x000fc800078ec0ff */
[----:B------:R-:W-:Y:S01]  /*3360*/  IADD3 R64, PT, PT, R101, R240, RZ ;  /* 0x000000f065407210 */ /* 0x000fe20007ffe0ff */
[----:B------:R-:W-:-:S04]  /*3370*/  UMOV UR22, 0x400 ;  /* 0x0000040000167882 */ /* 0x000fc80000000000 */
[----:B------:R-:W-:-:S05]  /*3380*/  IMAD R100, R101, 0x1f, R64 ;  /* 0x0000001f65647824 */ /* 0x000fca00078e0240 */
[C---:B------:R-:W-:Y:S02]  /*3390*/  IADD3 R103, PT, PT, R100.reuse, 0x20, RZ ;  /* 0x0000002064677810 */ /* 0x040fe40007ffe0ff */
[C---:B------:R-:W-:Y:S02]  /*33a0*/  IADD3 R105, PT, PT, R100.reuse, 0x40, RZ ;  /* 0x0000004064697810 */ /* 0x040fe40007ffe0ff */
[C---:B------:R-:W-:Y:S02]  /*33b0*/  IADD3 R107, PT, PT, R100.reuse, 0x60, RZ ;  /* 0x00000060646b7810 */ /* 0x040fe40007ffe0ff */
[C---:B------:R-:W-:Y:S01]  /*33c0*/  LEA.HI.SX32 R101, R100.reuse, R100, 0x1b ;  /* 0x0000006464657211 */ /* 0x040fe200078fdaff */
[----:B----4-:R-:W-:Y:S01]  /*33d0*/  ULEA UR22, UR28, UR22, 0x18 ;  /* 0x000000161c167291 */ /* 0x010fe2000f8ec0ff */
[C---:B0-----:R-:W-:Y:S02]  /*33e0*/  IADD3 R61, PT, PT, R100.reuse, 0x80, RZ ;  /* 0x00000080643d7810 */ /* 0x041fe40007ffe0ff */
[----:B------:R-:W-:-:S02]  /*33f0*/  IADD3 R109, PT, PT, R100, 0xa0, RZ ;  /* 0x000000a0646d7810 */ /* 0x000fc40007ffe0ff */
[-C--:B------:R-:W-:Y:S02]  /*3400*/  LEA.HI.SX32 R103, R103, R100.reuse, 0x1b ;  /* 0x0000006467677211 */ /* 0x080fe400078fdaff */
[C---:B------:R-:W-:Y:S02]  /*3410*/  IADD3 R111, PT, PT, R100.reuse, 0xc0, RZ ;  /* 0x000000c0646f7810 */ /* 0x040fe40007ffe0ff */
[----:B------:R-:W-:Y:S02]  /*3420*/  LEA.HI.SX32 R105, R105, R100, 0x1b ;  /* 0x0000006469697211 */ /* 0x000fe400078fdaff */
[C---:B------:R-:W-:Y:S02]  /*3430*/  IADD3 R113, PT, PT, R100.reuse, 0xe0, RZ ;  /* 0x000000e064717810 */ /* 0x040fe40007ffe0ff */
[C---:B------:R-:W-:Y:S02]  /*3440*/  IADD3 R115, PT, PT, R100.reuse, 0x100, RZ ;  /* 0x0000010064737810 */ /* 0x040fe40007ffe0ff */
[----:B------:R-:W-:-:S02]  /*3450*/  IADD3 R117, PT, PT, R100, 0x120, RZ ;  /* 0x0000012064757810 */ /* 0x000fc40007ffe0ff */
[C---:B------:R-:W-:Y:S02]  /*3460*/  IADD3 R119, PT, PT, R100.reuse, 0x140, RZ ;  /* 0x0000014064777810 */ /* 0x040fe40007ffe0ff */
[C---:B------:R-:W-:Y:S02]  /*3470*/  IADD3 R121, PT, PT, R100.reuse, 0x160, RZ ;  /* 0x0000016064797810 */ /* 0x040fe40007ffe0ff */
[C---:B------:R-:W-:Y:S02]  /*3480*/  IADD3 R123, PT, PT, R100.reuse, 0x180, RZ ;  /* 0x00000180647b7810 */ /* 0x040fe40007ffe0ff */
        /* <DEDUP_REMOVED lines=18> */
[----:B------:R-:W-:Y:S02]  /*35b0*/  IADD3 R161, PT, PT, R100, 0x3e0, RZ ;  /* 0x000003e064a17810 */ /* 0x000fe40007ffe0ff */
[----:B------:R-:W-:Y:S02]  /*35c0*/  LEA.HI.SX32 R107, R107, R100, 0x1b ;  /* 0x000000646b6b7211 */ /* 0x000fe400078fdaff */
[----:B------:R-:W-:-:S02]  /*35d0*/  LEA R60, R101, UR22, 0x1 ;  /* 0x00000016653c7c11 */ /* 0x000fc4000f8e08ff */
[-C--:B------:R-:W-:Y:S02]  /*35e0*/  LEA.HI.SX32 R61, R61, R100.reuse, 0x1b ;  /* 0x000000643d3d7211 */ /* 0x080fe400078fdaff */
[-C--:B------:R-:W-:Y:S02]  /*35f0*/  LEA.HI.SX32 R109, R109, R100.reuse, 0x1b ;  /* 0x000000646d6d7211 */ /* 0x080fe400078fdaff */
[----:B------:R-:W-:Y:S02]  /*3600*/  LEA R103, R103, UR22, 0x1 ;  /* 0x0000001667677c11 */ /* 0x000fe4000f8e08ff */
[-C--:B------:R-:W-:Y:S02]  /*3610*/  LEA.HI.SX32 R111, R111, R100.reuse, 0x1b ;  /* 0x000000646f6f7211 */ /* 0x080fe400078fdaff */
[----:B------:R-:W-:Y:S02]  /*3620*/  LEA R102, R105, UR22, 0x1 ;  /* 0x0000001669667c11 */ /* 0x000fe4000f8e08ff */
[----:B------:R-:W-:-:S02]  /*3630*/  LEA.HI.SX32 R113, R113, R100, 0x1b ;  /* 0x0000006471717211 */ /* 0x000fc400078fdaff */
[-C--:B------:R-:W-:Y:S02]  /*3640*/  LEA.HI.SX32 R115, R115, R100.reuse, 0x1b ;  /* 0x0000006473737211 */ /* 0x080fe400078fdaff */
[-C--:B------:R-:W-:Y:S02]  /*3650*/  LEA.HI.SX32 R117, R117, R100.reuse, 0x1b ;  /* 0x0000006475757211 */ /* 0x080fe400078fdaff */
[-C--:B------:R-:W-:Y:S02]  /*3660*/  LEA.HI.SX32 R119, R119, R100.reuse, 0x1b ;  /* 0x0000006477777211 */ /* 0x080fe400078fdaff */
[-C--:B------:R-:W-:Y:S02]  /*3670*/  LEA.HI.SX32 R121, R121, R100.reuse, 0x1b ;  /* 0x0000006479797211 */ /* 0x080fe400078fdaff */
[-C--:B------:R-:W-:Y:S02]  /*3680*/  LEA.HI.SX32 R123, R123, R100.reuse, 0x1b ;  /* 0x000000647b7b7211 */ /* 0x080fe400078fdaff */
        /* <DEDUP_REMOVED lines=19> */
[----:B------:R-:W-:Y:S02]  /*37c0*/  LEA R107, R107, UR22, 0x1 ;  /* 0x000000166b6b7c11 */ /* 0x000fe4000f8e08ff */
[----:B------:R-:W-:Y:S02]  /*37d0*/  LEA R100, R61, UR22, 0x1 ;  /* 0x000000163d647c11 */ /* 0x000fe4000f8e08ff */
[----:B------:R-:W-:Y:S02]  /*37e0*/  LEA R109, R109, UR22, 0x1 ;  /* 0x000000166d6d7c11 */ /* 0x000fe4000f8e08ff */
[----:B------:R-:W-:Y:S02]  /*37f0*/  LEA R104, R111, UR22, 0x1 ;  /* 0x000000166f687c11 */ /* 0x000fe4000f8e08ff */
[----:B------:R-:W-:Y:S01]  /*3800*/  LEA R113, R113, UR22, 0x1 ;  /* 0x0000001671717c11 */ /* 0x000fe2000f8e08ff */
[----:B------:R-:W-:Y:S01]  /*3810*/  UIMAD.WIDE.U32 UR28, UR44, UR38, URZ ;  /* 0x000000262c1c72a5 */ /* 0x000fe2000f8e00ff */
[----:B------:R-:W-:-:S02]  /*3820*/  LEA R117, R117, UR22, 0x1 ;  /* 0x0000001675757c11 */ /* 0x000fc4000f8e08ff */
[----:B------:R-:W-:Y:S01]  /*3830*/  LEA R121, R121, UR22, 0x1 ;  /* 0x0000001679797c11 */ /* 0x000fe2000f8e08ff */
[----:B------:R-:W-:Y:S01]  /*3840*/  UIMAD UR29, UR44, UR39, UR29 ;  /* 0x000000272c1d72a4 */ /* 0x000fe2000f8e021d */
[----:B------:R-:W-:Y:S02]  /*3850*/  LEA R125, R125, UR22, 0x1 ;  /* 0x000000167d7d7c11 */ /* 0x000fe4000f8e08ff */
[----:B------:R-:W-:Y:S01]  /*3860*/  LEA R131, R131, UR22, 0x1 ;  /* 0x0000001683837c11 */ /* 0x000fe2000f8e08ff */
[----:B------:R-:W-:Y:S01]  /*3870*/  UIMAD.WIDE.U32 UR28, UR8, UR36, UR28 ;  /* 0x00000024081c72a5 */ /* 0x000fe2000f8e001c */
[----:B------:R-:W-:Y:S02]  /*3880*/  LEA R135, R135, UR22, 0x1 ;  /* 0x0000001687877c11 */ /* 0x000fe4000f8e08ff */
[----:B------:R-:W-:Y:S01]  /*3890*/  LEA R139, R139, UR22, 0x1 ;  /* 0x000000168b8b7c11 */ /* 0x000fe2000f8e08ff */
[----:B------:R-:W-:Y:S01]  /*38a0*/  UIMAD UR29, UR8, UR37, UR29 ;  /* 0x00000025081d72a4 */ /* 0x000fe2000f8e021d */
[----:B------:R-:W-:Y:S01]  /*38b0*/  LEA R143, R143, UR22, 0x1 ;  /* 0x000000168f8f7c11 */ /* 0x000fe2000f8e08ff */
[----:B------:R-:W-:Y:S01]  /*38c0*/  ULEA UR47, UP0, UR28, UR34, 0x3 ;  /* 0x000000221c2f7291 */ /* 0x000fe2000f8018ff */
[----:B------:R-:W-:-:S02]  /*38d0*/  LEA R147, R147, UR22, 0x1 ;  /* 0x0000001693937c11 */ /* 0x000fc4000f8e08ff */
[----:B------:R-:W-:Y:S01]  /*38e0*/  LEA R151, R151, UR22, 0x1 ;  /* 0x0000001697977c11 */ /* 0x000fe2000f8e08ff */
[----:B------:R-:W-:Y:S01]  /*38f0*/  ULEA.HI.X UR28, UR28, UR35, UR29, 0x3, UP0 ;  /* 0x000000231c1c7291 */ /* 0x000fe200080f1c1d */
[----:B------:R-:W-:Y:S02]  /*3900*/  LEA R155, R155, UR22, 0x1 ;  /* 0x000000169b9b7c11 */ /* 0x000fe4000f8e08ff */
[----:B------:R-:W-:-:S03]  /*3910*/  LEA R159, R159, UR22, 0x1 ;  /* 0x000000169f9f7c11 */ /* 0x000fc6000f8e08ff */
[----:B------:R-:W-:Y:S01]  /*3920*/  MOV R61, UR28 ;  /* 0x0000001c003d7c02 */ /* 0x000fe20008000f00 */
[----:B-----5:R0:W-:Y:S04]  /*3930*/  STS.U16 [R60], R65 ;  /* 0x000000413c007388 */ /* 0x0201e80000000400 */
[----:B------:R4:W-:Y:S04]  /*3940*/  STS.U16 [R103+0x40], R66 ;  /* 0x0000404267007388 */ /* 0x0009e80000000400 */
[----:B--2---:R2:W-:Y:S01]  /*3950*/  STS.U16 [R102+0x80], R67 ;  /* 0x0000804366007388 */ /* 0x0045e20000000400 */
[----:B0-----:R-:W-:-:S03]  /*3960*/  LEA R60, R115, UR22, 0x1 ;  /* 0x00000016733c7c11 */ /* 0x001fc6000f8e08ff */
[----:B------:R0:W-:Y:S01]  /*3970*/  STS.U16 [R107+0xc0], R68 ;  /* 0x0000c0446b007388 */ /* 0x0001e20000000400 */
[----:B----4-:R-:W-:-:S03]  /*3980*/  LEA R66, R119, UR22, 0x1 ;  /* 0x0000001677427c11 */ /* 0x010fc6000f8e08ff */
[----:B------:R-:W-:Y:S01]  /*3990*/  STS.U16 [R100+0x100], R69 ;  /* 0x0001004564007388 */ /* 0x000fe20000000400 */
[----:B--2---:R-:W-:-:S03]  /*39a0*/  LEA R102, R123, UR22, 0x1 ;  /* 0x000000167b667c11 */ /* 0x004fc6000f8e08ff */
[----:B------:R2:W-:Y:S04]  /*39b0*/  STS.U16 [R109+0x140], R70 ;  /* 0x000140466d007388 */ /* 0x0005e80000000400 */
[----:B------:R-:W-:Y:S01]  /*39c0*/  STS.U16 [R104+0x180], R71 ;  /* 0x0001804768007388 */ /* 0x000fe20000000400 */
[----:B0-----:R-:W-:-:S03]  /*39d0*/  LEA R68, R127, UR22, 0x1 ;  /* 0x000000167f447c11 */ /* 0x001fc6000f8e08ff */
[----:B------:R0:W-:Y:S01]  /*39e0*/  STS.U16 [R113+0x1c0], R72 ;  /* 0x0001c04871007388 */ /* 0x0001e20000000400 */
[----:B--2---:R-:W-:-:S03]  /*39f0*/  LEA R70, R129, UR22, 0x1 ;  /* 0x0000001681467c11 */ /* 0x004fc6000f8e08ff */
[----:B------:R2:W-:Y:S04]  /*3a00*/  STS.U16 [R60+0x200], R73 ;  /* 0x000200493c007388 */ /* 0x0005e80000000400 */
[----:B------:R-:W-:Y:S01]  /*3a10*/  STS.U16 [R117+0x240], R74 ;  /* 0x0002404a75007388 */ /* 0x000fe20000000400 */
[----:B0-----:R-:W-:-:S03]  /*3a20*/  LEA R72, R133, UR22, 0x1 ;  /* 0x0000001685487c11 */ /* 0x001fc6000f8e08ff */
[----:B------:R0:W-:Y:S04]  /*3a30*/  STS.U16 [R66+0x280], R75 ;  /* 0x0002804b42007388 */ /* 0x0001e80000000400 */
[----:B------:R-:W-:Y:S01]  /*3a40*/  STS.U16 [R121+0x2c0], R76 ;  /* 0x0002c04c79007388 */ /* 0x000fe20000000400 */
[----:B--2---:R-:W-:-:S03]  /*3a50*/  LEA R60, R137, UR22, 0x1 ;  /* 0x00000016893c7c11 */ /* 0x004fc6000f8e08ff */
[----:B------:R-:W-:Y:S04]  /*3a60*/  STS.U16 [R102+0x300], R77 ;  /* 0x0003004d66007388 */ /* 0x000fe80000000400 */
[----:B------:R-:W-:Y:S01]  /*3a70*/  STS.U16 [R125+0x340], R78 ;  /* 0x0003404e7d007388 */ /* 0x000fe20000000400 */
[----:B0-----:R-:W-:-:S03]  /*3a80*/  LEA R66, R141, UR22, 0x1 ;  /* 0x000000168d427c11 */ /* 0x001fc6000f8e08ff */
[----:B------:R0:W-:Y:S04]  /*3a90*/  STS.U16 [R68+0x380], R79 ;  /* 0x0003804f44007388 */ /* 0x0001e80000000400 */
[----:B------:R2:W-:Y:S04]  /*3aa0*/  STS.U16 [R70+0x3c0], R83 ;  /* 0x0003c05346007388 */ /* 0x0005e80000000400 */
[----:B------:R-:W-:Y:S01]  /*3ab0*/  STS.U16 [R131+0x400], R84 ;  /* 0x0004005483007388 */ /* 0x000fe20000000400 */
[----:B0-----:R-:W-:-:S03]  /*3ac0*/  LEA R68, R145, UR22, 0x1 ;  /* 0x0000001691447c11 */ /* 0x001fc6000f8e08ff */
[----:B------:R0:W-:Y:S01]  /*3ad0*/  STS.U16 [R72+0x440], R85 ;  /* 0x0004405548007388 */ /* 0x0001e20000000400 */
[----:B--2---:R-:W-:-:S03]  /*3ae0*/  LEA R70, R149, UR22, 0x1 ;  /* 0x0000001695467c11 */ /* 0x004fc6000f8e08ff */
[----:B------:R-:W-:Y:S04]  /*3af0*/  STS.U16 [R135+0x480], R86 ;  /* 0x0004805687007388 */ /* 0x000fe80000000400 */
[----:B------:R-:W-:Y:S04]  /*3b00*/  STS.U16 [R60+0x4c0], R87 ;  /* 0x0004c0573c007388 */ /* 0x000fe80000000400 */
[----:B------:R-:W-:Y:S04]  /*3b10*/  STS.U16 [R139+0x500], R88 ;  /* 0x000500588b007388 */ /* 0x000fe80000000400 */
[----:B------:R2:W-:Y:S04]  /*3b20*/  STS.U16 [R66+0x540], R89 ;  /* 0x0005405942007388 */ /* 0x0005e80000000400 */
[----:B------:R-:W-:Y:S01]  /*3b30*/  STS.U16 [R143+0x580], R90 ;  /* 0x0005805a8f007388 */ /* 0x000fe20000000400 */
[----:B0-----:R-:W-:-:S03]  /*3b40*/  LEA R72, R161, UR22, 0x1 ;  /* 0x00000016a1487c11 */ /* 0x001fc6000f8e08ff */
[----:B------:R0:W-:Y:S01]  /*3b50*/  STS.U16 [R68+0x5c0], R91 ;  /* 0x0005c05b44007388 */ /* 0x0001e20000000400 */
[----:B--2---:R-:W-:-:S03]  /*3b60*/  LEA R66, R153, UR22, 0x1 ;  /* 0x0000001699427c11 */ /* 0x004fc6000f8e08ff */
[----:B------:R-:W-:Y:S01]  /*3b70*/  STS.U16 [R147+0x600], R92 ;  /* 0x0006005c93007388 */ /* 0x000fe20000000400 */
[----:B------:R-:W-:-:S03]  /*3b80*/  MOV R60, UR47 ;  /* 0x0000002f003c7c02 */ /* 0x000fc60008000f00 */
[----:B------:R-:W-:Y:S01]  /*3b90*/  STS.U16 [R70+0x640], R93 ;  /* 0x0006405d46007388 */ /* 0x000fe20000000400 */
[----:B0-----:R-:W-:-:S03]  /*3ba0*/  LEA R68, R157, UR22, 0x1 ;  /* 0x000000169d447c11 */ /* 0x001fc6000f8e08ff */
[----:B------:R-:W-:Y:S04]  /*3bb0*/  STS.U16 [R151+0x680], R94 ;  /* 0x0006805e97007388 */ /* 0x000fe80000000400 */
[----:B------:R0:W-:Y:S04]  /*3bc0*/  STS.U16 [R66+0x6c0], R95 ;  /* 0x0006c05f42007388 */ /* 0x0001e80000000400 */
[----:B------:R-:W-:Y:S04]  /*3bd0*/  STS.U16 [R155+0x700], R96 ;  /* 0x000700609b007388 */ /* 0x000fe80000000400 */
[----:B------:R2:W-:Y:S04]  /*3be0*/  STS.U16 [R68+0x740], R97 ;  /* 0x0007406144007388 */ /* 0x0005e80000000400 */
[----:B------:R-:W-:Y:S04]  /*3bf0*/  STS.U16 [R159+0x780], R98 ;  /* 0x000780629f007388 */ /* 0x000fe80000000400 */
[----:B------:R4:W-:Y:S01]  /*3c00*/  STS.U16 [R72+0x7c0], R99 ;  /* 0x0007c06348007388 */ /* 0x0009e20000000400 */
[----:B------:R-:W-:-:S03]  /*3c10*/  NOP ;  /* 0x0000000000007918 */ /* 0x000fc60000000000 */
[----:B------:R-:W5:Y:S01]  /*3c20*/  LDG.E.64 R60, desc[UR26][R60.64] ;  /* 0x0000001a3c3c7981 */ /* 0x000f62000c1e1b00 */
[----:B---3--:R-:W-:-:S13]  /*3c30*/  R2UR UR29, R63 ;  /* 0x000000003f1d72ca */ /* 0x008fda00000e0000 */
[----:B------:R-:W-:-:S04]  /*3c40*/  FMUL.FTZ R65, R17, UR29 ;  /* 0x0000001d11417c20 */ /* 0x000fc80008410000 */
[----:B------:R-:W-:Y:S01]  /*3c50*/  FMUL.RZ R69, R65, 0.15915493667125701904 ;  /* 0x3e22f98341457820 */ /* 0x000fe2000040c000 */
[----:B------:R-:W-:Y:S01]  /*3c60*/  FMUL.FTZ R65, R16, UR29 ;  /* 0x0000001d10417c20 */ /* 0x000fe20008410000 */
[----:B------:R-:W-:-:S03]  /*3c70*/  FMUL.FTZ R63, R18, UR29 ;  /* 0x0000001d123f7c20 */ /* 0x000fc60008410000 */
[----:B------:R-:W-:Y:S01]  /*3c80*/  FMUL.RZ R71, R65, 0.15915493667125701904 ;  /* 0x3e22f98341477820 */ /* 0x000fe2000040c000 */
[----:B------:R-:W-:Y:S01]  /*3c90*/  FMUL.FTZ R65, R15, UR29 ;  /* 0x0000001d0f417c20 */ /* 0x000fe20008410000 */
[----:B------:R-:W-:-:S03]  /*3ca0*/  FMUL.RZ R67, R63, 0.15915493667125701904 ;  /* 0x3e22f9833f437820 */ /* 0x000fc6000040c000 */
[----:B------:R-:W-:Y:S01]  /*3cb0*/  FMUL.RZ R73, R65, 0.15915493667125701904 ;  /* 0x3e22f98341497820 */ /* 0x000fe2000040c000 */
[----:B------:R-:W-:Y:S01]  /*3cc0*/  FMUL.FTZ R65, R14, UR29 ;  /* 0x0000001d0e417c20 */ /* 0x000fe20008410000 */
[----:B------:R-:W-:Y:S08]  /*3cd0*/  MUFU.SIN R123, R67 ;  /* 0x00000043007b7308 */ /* 0x000ff00000000400 */
[----:B------:R3:W-:Y:S02]  /*3ce0*/  MUFU.COS R63, R67 ;  /* 0x00000043003f7308 */ /* 0x0007e40000000000 */
[----:B---3--:R-:W-:Y:S01]  /*3cf0*/  FMUL.RZ R67, R65, 0.15915493667125701904 ;  /* 0x3e22f98341437820 */ /* 0x008fe2000040c000 */
[----:B------:R-:W-:-:S05]  /*3d00*/  FMUL.FTZ R65, R13, UR29 ;  /* 0x0000001d0d417c20 */ /* 0x000fca0008410000 */
[----:B------:R-:W-:Y:S08]  /*3d10*/  MUFU.SIN R168, R69 ;  /* 0x0000004500a87308 */ /* 0x000ff00000000400 */
[----:B0-----:R0:W-:Y:S02]  /*3d20*/  MUFU.COS R66, R69 ;  /* 0x0000004500427308 */ /* 0x0011e40000000000 */
[----:B0-----:R-:W-:Y:S01]  /*3d30*/  FMUL.RZ R69, R65, 0.15915493667125701904 ;  /* 0x3e22f98341457820 */ /* 0x001fe2000040c000 */
[----:B------:R-:W-:-:S05]  /*3d40*/  FMUL.FTZ R65, R12, UR29 ;  /* 0x0000001d0c417c20 */ /* 0x000fca0008410000 */
[----:B------:R-:W-:Y:S08]  /*3d50*/  MUFU.SIN R166, R71 ;  /* 0x0000004700a67308 */ /* 0x000ff00000000400 */
[----:B--2---:R0:W-:Y:S02]  /*3d60*/  MUFU.COS R68, R71 ;  /* 0x0000004700447308 */ /* 0x0041e40000000000 */
[----:B0-----:R-:W-:Y:S01]  /*3d70*/  FMUL.RZ R71, R65, 0.15915493667125701904 ;  /* 0x3e22f98341477820 */ /* 0x001fe2000040c000 */
[----:B------:R-:W-:-:S05]  /*3d80*/  FMUL.FTZ R65, R11, UR29 ;  /* 0x0000001d0b417c20 */ /* 0x000fca0008410000 */
[----:B------:R-:W-:Y:S08]  /*3d90*/  MUFU.SIN R164, R73 ;  /* 0x0000004900a47308 */ /* 0x000ff00000000400 */
[----:B------:R0:W-:Y:S02]  /*3da0*/  MUFU.COS R70, R73 ;  /* 0x0000004900467308 */ /* 0x0001e40000000000 */
[----:B0-----:R-:W-:Y:S01]  /*3db0*/  FMUL.RZ R73, R65, 0.15915493667125701904 ;  /* 0x3e22f98341497820 */ /* 0x001fe2000040c000 */
[----:B------:R-:W-:-:S05]  /*3dc0*/  FMUL.FTZ R65, R10, UR29 ;  /* 0x0000001d0a417c20 */ /* 0x000fca0008410000 */
[----:B------:R-:W-:Y:S08]  /*3dd0*/  MUFU.SIN R162, R67 ;  /* 0x0000004300a27308 */ /* 0x000ff00000000400 */
[----:B----4-:R0:W-:Y:S02]  /*3de0*/  MUFU.COS R72, R67 ;  /* 0x0000004300487308 */ /* 0x0101e40000000000 */
[----:B0-----:R-:W-:Y:S01]  /*3df0*/  FMUL.RZ R67, R65, 0.15915493667125701904 ;  /* 0x3e22f98341437820 */ /* 0x001fe2000040c000 */
[----:B------:R-:W-:-:S05]  /*3e00*/  FMUL.FTZ R65, R9, UR29 ;  /* 0x0000001d09417c20 */ /* 0x000fca0008410000 */
[----:B------:R-:W-:Y:S08]  /*3e10*/  MUFU.SIN R160, R69 ;  /* 0x0000004500a07308 */ /* 0x000ff00000000400 */
[----:B------:R0:W-:Y:S01]  /*3e20*/  MUFU.COS R74, R69 ;  /* 0x00000045004a7308 */ /* 0x0001e20000000000 */
[----:B------:R-:W-:Y:S01]  /*3e30*/  R2UR UR47, R62 ;  /* 0x000000003e2f72ca */ /* 0x000fe200000e0000 */
[----:B0-----:R-:W-:Y:S01]  /*3e40*/  FMUL.RZ R69, R65, 0.15915493667125701904 ;  /* 0x3e22f98341457820 */ /* 0x001fe2000040c000 */
[----:B------:R-:W-:-:S05]  /*3e50*/  FMUL.FTZ R65, R8, UR29 ;  /* 0x0000001d08417c20 */ /* 0x000fca0008410000 */
[----:B------:R-:W-:Y:S08]  /*3e60*/  MUFU.SIN R158, R71 ;  /* 0x00000047009e7308 */ /* 0x000ff00000000400 */
[----:B------:R0:W-:Y:S02]  /*3e70*/  MUFU.COS R76, R71 ;  /* 0x00000047004c7308 */ /* 0x0001e40000000000 */
[----:B0-----:R-:W-:Y:S01]  /*3e80*/  FMUL.RZ R71, R65, 0.15915493667125701904 ;  /* 0x3e22f98341477820 */ /* 0x001fe2000040c000 */
[----:B------:R-:W-:-:S05]  /*3e90*/  FMUL.FTZ R65, R7, UR29 ;  /* 0x0000001d07417c20 */ /* 0x000fca0008410000 */
[----:B------:R-:W-:Y:S01]  /*3ea0*/  MUFU.SIN R156, R73 ;  /* 0x00000049009c7308 */ /* 0x000fe20000000400 */
[----:B------:R-:W-:-:S07]  /*3eb0*/  FMUL.FTZ R62, R4, UR29 ;  /* 0x0000001d043e7c20 */ /* 0x000fce0008410000 */
[----:B------:R0:W-:Y:S02]  /*3ec0*/  MUFU.COS R78, R73 ;  /* 0x00000049004e7308 */ /* 0x0001e40000000000 */
[----:B0-----:R-:W-:Y:S01]  /*3ed0*/  FMUL.RZ R73, R65, 0.15915493667125701904 ;  /* 0x3e22f98341497820 */ /* 0x001fe2000040c000 */
[----:B------:R-:W-:-:S05]  /*3ee0*/  FMUL.FTZ R65, R6, UR29 ;  /* 0x0000001d06417c20 */ /* 0x000fca0008410000 */
[----:B------:R-:W-:Y:S08]  /*3ef0*/  MUFU.SIN R154, R67 ;  /* 0x00000043009a7308 */ /* 0x000ff00000000400 */
[----:B------:R0:W-:Y:S02]  /*3f00*/  MUFU.COS R84, R67 ;  /* 0x0000004300547308 */ /* 0x0001e40000000000 */
[----:B0-----:R-:W-:Y:S01]  /*3f10*/  FMUL.RZ R67, R65, 0.15915493667125701904 ;  /* 0x3e22f98341437820 */ /* 0x001fe2000040c000 */
[----:B------:R-:W-:-:S05]  /*3f20*/  FMUL.FTZ R65, R5, UR29 ;  /* 0x0000001d05417c20 */ /* 0x000fca0008410000 */
[----:B------:R-:W-:Y:S08]  /*3f30*/  MUFU.SIN R152, R69 ;  /* 0x0000004500987308 */ /* 0x000ff00000000400 */
[----:B------:R0:W-:Y:S08]  /*3f40*/  MUFU.COS R86, R69 ;  /* 0x0000004500567308 */ /* 0x0001f00000000000 */
[----:B------:R-:W-:Y:S01]  /*3f50*/  MUFU.SIN R150, R71 ;  /* 0x0000004700967308 */ /* 0x000fe20000000400 */
[----:B0-----:R-:W-:Y:S01]  /*3f60*/  FMUL.RZ R69, R65, 0.15915493667125701904 ;  /* 0x3e22f98341457820 */ /* 0x001fe2000040c000 */
[----:B------:R-:W-:-:S06]  /*3f70*/  MOV R65, UR47 ;  /* 0x0000002f00417c02 */ /* 0x000fcc0008000f00 */
[----:B------:R0:W-:Y:S02]  /*3f80*/  MUFU.COS R88, R71 ;  /* 0x0000004700587308 */ /* 0x0001e40000000000 */
[----:B0-----:R-:W-:Y:S01]  /*3f90*/  FMUL.RZ R71, R62, 0.15915493667125701904 ;  /* 0x3e22f9833e477820 */ /* 0x001fe2000040c000 */
[----:B------:R-:W-:-:S04]  /*3fa0*/  FMUL.FTZ R62, R3, UR29 ;  /* 0x0000001d033e7c20 */ /* 0x000fc80008410000 */
[----:B------:R-:W-:Y:S01]  /*3fb0*/  FMUL.RZ R75, R62, 0.15915493667125701904 ;  /* 0x3e22f9833e4b7820 */ /* 0x000fe2000040c000 */
[----:B------:R-:W-:Y:S01]  /*3fc0*/  FMUL.FTZ R62, R65, 1.4426950216293334961 ;  /* 0x3fb8aa3b413e7820 */ /* 0x000fe20000410000 */
[----:B------:R-:W-:Y:S03]  /*3fd0*/  MUFU.SIN R146, R67 ;  /* 0x0000004300927308 */ /* 0x000fe60000000400 */
[----:B------:R-:W-:-:S05]  /*3fe0*/  FMUL.FTZ R65, R17, R62 ;  /* 0x0000003e11417220 */ /* 0x000fca0000410000 */
[----:B------:R0:W-:Y:S02]  /*3ff0*/  MUFU.COS R92, R67 ;  /* 0x00000043005c7308 */ /* 0x0001e40000000000 */
[----:B0-----:R-:W-:-:S06]  /*4000*/  FMUL.FTZ R67, R16, R62 ;  /* 0x0000003e10437220 */ /* 0x001fcc0000410000 */
[----:B------:R-:W0:Y:S08]  /*4010*/  MUFU.EX2 R65, R65 ;  /* 0x0000004100417308 */ /* 0x000e300000000800 */
[----:B------:R-:W2:Y:S01]  /*4020*/  MUFU.EX2 R67, R67 ;  /* 0x0000004300437308 */ /* 0x000ea20000000800 */
[-C--:B------:R-:W-:Y:S01]  /*4030*/  FMUL.FTZ R79, R10, R62.reuse ;  /* 0x0000003e0a4f7220 */ /* 0x080fe20000410000 */
[-C--:B------:R-:W-:Y:S01]  /*4040*/  FMUL.FTZ R83, R9, R62.reuse ;  /* 0x0000003e09537220 */ /* 0x080fe20000410000 */
[-C--:B------:R-:W-:Y:S01]  /*4050*/  FMUL.FTZ R85, R8, R62.reuse ;  /* 0x0000003e08557220 */ /* 0x080fe20000410000 */
[-C--:B------:R-:W-:Y:S01]  /*4060*/  FMUL.FTZ R87, R7, R62.reuse ;  /* 0x0000003e07577220 */ /* 0x080fe20000410000 */
[----:B------:R-:W-:Y:S01]  /*4070*/  FMUL.FTZ R89, R6, R62 ;  /* 0x0000003e06597220 */ /* 0x000fe20000410000 */
[C---:B0-----:R-:W-:Y:S01]  /*4080*/  FMUL.FTZ R169, R65.reuse, R66 ;  /* 0x0000004241a97220 */ /* 0x041fe20000410000 */
[----:B------:R-:W-:Y:S01]  /*4090*/  FMUL.FTZ R168, R65, R168 ;  /* 0x000000a841a87220 */ /* 0x000fe20000410000 */
[-C--:B------:R-:W-:Y:S01]  /*40a0*/  FMUL.FTZ R65, R5, R62.reuse ;  /* 0x0000003e05417220 */ /* 0x080fe20000410000 */
[----:B------:R-:W-:Y:S01]  /*40b0*/  FMUL.FTZ R66, R4, R62 ;  /* 0x0000003e04427220 */ /* 0x000fe20000410000 */
[C---:B--2---:R-:W-:Y:S01]  /*40c0*/  FMUL.FTZ R167, R67.reuse, R68 ;  /* 0x0000004443a77220 */ /* 0x044fe20000410000 */
[----:B------:R-:W-:Y:S01]  /*40d0*/  FMUL.FTZ R166, R67, R166 ;  /* 0x000000a643a67220 */ /* 0x000fe20000410000 */
[----:B------:R-:W-:Y:S01]  /*40e0*/  FMUL.FTZ R67, R3, R62 ;  /* 0x0000003e03437220 */ /* 0x000fe20000410000 */
[----:B------:R-:W-:Y:S01]  /*40f0*/  MUFU.SIN R148, R73 ;  /* 0x0000004900947308 */ /* 0x000fe20000000400 */
[----:B------:R-:W-:-:S07]  /*4100*/  SHF.L.U32 R64, R64, 0x5, RZ ;  /* 0x0000000540407819 */ /* 0x000fce00000006ff */
[----:B------:R-:W-:Y:S08]  /*4110*/  MUFU.COS R90, R73 ;  /* 0x00000049005a7308 */ /* 0x000ff00000000000 */
[----:B------:R-:W-:Y:S08]  /*4120*/  MUFU.COS R94, R69 ;  /* 0x00000045005e7308 */ /* 0x000ff00000000000 */
[----:B------:R-:W-:Y:S08]  /*4130*/  MUFU.SIN R91, R71 ;  /* 0x00000047005b7308 */ /* 0x000ff00000000400 */
[----:B------:R-:W-:Y:S08]  /*4140*/  MUFU.COS R96, R75 ;  /* 0x0000004b00607308 */ /* 0x000ff00000000000 */
[----:B------:R-:W0:Y:S08]  /*4150*/  MUFU.EX2 R79, R79 ;  /* 0x0000004f004f7308 */ /* 0x000e300000000800 */
[----:B------:R-:W2:Y:S08]  /*4160*/  MUFU.EX2 R83, R83 ;  /* 0x0000005300537308 */ /* 0x000eb00000000800 */
[----:B------:R-:W3:Y:S08]  /*4170*/  MUFU.EX2 R85, R85 ;  /* 0x0000005500557308 */ /* 0x000ef00000000800 */
[----:B------:R-:W4:Y:S08]  /*4180*/  MUFU.EX2 R87, R87 ;  /* 0x0000005700577308 */ /* 0x000f300000000800 */
[----:B------:R-:W1:Y:S08]  /*4190*/  MUFU.EX2 R89, R89 ;  /* 0x0000005900597308 */ /* 0x000e700000000800 */
[----:B------:R-:W5:Y:S08]  /*41a0*/  MUFU.EX2 R65, R65 ;  /* 0x0000004100417308 */ /* 0x000f700000000800 */
[----:B------:R-:W5:Y:S08]  /*41b0*/  MUFU.EX2 R66, R66 ;  /* 0x0000004200427308 */ /* 0x000f700000000800 */
[----:B------:R-:W5:Y:S01]  /*41c0*/  MUFU.EX2 R67, R67 ;  /* 0x0000004300437308 */ /* 0x000f620000000800 */
[----:B------:R-:W-:-:S04]  /*41d0*/  LEA.HI.SX32 R64, R64, R64, 0x1b ;  /* 0x0000004040407211 */ /* 0x000fc800078fdaff */
[----:B------:R-:W-:Y:S01]  /*41e0*/  LEA R64, R64, UR22, 0x1 ;  /* 0x0000001640407c11 */ /* 0x000fe2000f8e08ff */
[----:B0-----:R-:W-:Y:S01]  /*41f0*/  FMUL.FTZ R155, R79, R84 ;  /* 0x000000544f9b7220 */ /* 0x001fe20000410000 */
[C---:B--2---:R-:W-:Y:S01]  /*4200*/  FMUL.FTZ R153, R83.reuse, R86 ;  /* 0x0000005653997220 */ /* 0x044fe20000410000 */
[----:B------:R-:W-:Y:S01]  /*4210*/  FMUL.FTZ R152, R83, R152 ;  /* 0x0000009853987220 */ /* 0x000fe20000410000 */
[C---:B---3--:R-:W-:Y:S01]  /*4220*/  FMUL.FTZ R151, R85.reuse, R88 ;  /* 0x0000005855977220 */ /* 0x048fe20000410000 */
[----:B------:R-:W-:Y:S01]  /*4230*/  FMUL.FTZ R150, R85, R150 ;  /* 0x0000009655967220 */ /* 0x000fe20000410000 */
[C---:B----4-:R-:W-:Y:S01]  /*4240*/  FMUL.FTZ R149, R87.reuse, R90 ;  /* 0x0000005a57957220 */ /* 0x050fe20000410000 */
[----:B------:R-:W-:Y:S01]  /*4250*/  FMUL.FTZ R148, R87, R148 ;  /* 0x0000009457947220 */ /* 0x000fe20000410000 */
[C---:B-1----:R-:W-:Y:S01]  /*4260*/  FMUL.FTZ R147, R89.reuse, R92 ;  /* 0x0000005c59937220 */ /* 0x042fe20000410000 */
[----:B------:R-:W-:Y:S01]  /*4270*/  FMUL.FTZ R146, R89, R146 ;  /* 0x0000009259927220 */ /* 0x000fe20000410000 */
[----:B-----5:R-:W-:Y:S01]  /*4280*/  FMUL.FTZ R145, R65, R94 ;  /* 0x0000005e41917220 */ /* 0x020fe20000410000 */
[----:B------:R-:W-:Y:S01]  /*4290*/  FMUL.FTZ R142, R66, R91 ;  /* 0x0000005b428e7220 */ /* 0x000fe20000410000 */
[----:B------:R-:W-:Y:S01]  /*42a0*/  FMUL.FTZ R141, R67, R96 ;  /* 0x00000060438d7220 */ /* 0x000fe20000410000 */
        /* <DEDUP_REMOVED lines=32> */
[----:B------:R0:W1:Y:S01]  /*44b0*/  MUFU.SIN R144, R69 ;  /* 0x0000004500907308 */ /* 0x0000620000000400 */
[----:B------:R-:W-:Y:S01]  /*44c0*/  USHF.L.U32 UR48, UR11, 0x8, URZ ;  /* 0x000000080b307899 */ /* 0x000fe200080006ff */
[-C--:B------:R-:W-:Y:S01]  /*44d0*/  FMUL.FTZ R73, R13, R62.reuse ;  /* 0x0000003e0d497220 */ /* 0x080fe20000410000 */
[----:B------:R-:W-:-:S02]  /*44e0*/  FMUL.FTZ R77, R11, R62 ;  /* 0x0000003e0b4d7220 */ /* 0x000fc40000410000 */
[----:B------:R-:W-:-:S03]  /*44f0*/  UIADD3 UR28, UPT, UPT, UR48, -0x100, URZ ;  /* 0xffffff00301c7890 */ /* 0x000fc6000fffe0ff */
[----:B------:R2:W-:Y:S01]  /*4500*/  MUFU.COS R143, R71 ;  /* 0x00000047008f7308 */ /* 0x0005e20000000000 */
[----:B0-----:R-:W-:-:S07]  /*4510*/  FMUL.FTZ R69, R15, R62 ;  /* 0x0000003e0f457220 */ /* 0x001fce0000410000 */
[----:B------:R0:W-:Y:S01]  /*4520*/  MUFU.SIN R140, R75 ;  /* 0x0000004b008c7308 */ /* 0x0001e20000000400 */
[-C--:B--2---:R-:W-:Y:S01]  /*4530*/  FMUL.FTZ R71, R14, R62.reuse ;  /* 0x0000003e0e477220 */ /* 0x084fe20000410000 */
[----:B------:R-:W-:Y:S01]  /*4540*/  ULOP3.LUT UR28, UR28, 0x100, URZ, 0xc0, !UPT ;  /* 0x000001001c1c7892 */ /* 0x000fe2000f8ec0ff */
[-C--:B0-----:R-:W-:Y:S01]  /*4550*/  FMUL.FTZ R75, R12, R62.reuse ;  /* 0x0000003e0c4b7220 */ /* 0x081fe20000410000 */
[----:B------:R-:W-:Y:S02]  /*4560*/  FMUL.FTZ R62, R18, R62 ;  /* 0x0000003e123e7220 */ /* 0x000fe40000410000 */
[----:B------:R-:W-:-:S04]  /*4570*/  UIADD3 UR28, UPT, UPT, UR28, UR8, URZ ;  /* 0x000000081c1c7290 */ /* 0x000fc8000fffe0ff */
[----:B------:R-:W0:Y:S01]  /*4580*/  MUFU.EX2 R62, R62 ;  /* 0x0000003e003e7308 */ /* 0x000e220000000800 */
[----:B-1----:R-:W-:Y:S01]  /*4590*/  FMUL.FTZ R144, R65, R144 ;  /* 0x0000009041907220 */ /* 0x002fe20000410000 */
[C---:B------:R-:W-:Y:S02]  /*45a0*/  ISETP.NE.AND P0, PT, R190.reuse, RZ, PT ;  /* 0x000000ffbe00720c */ /* 0x040fe40003f05270 */
[C---:B------:R-:W-:Y:S02]  /*45b0*/  IADD3 R106, PT, PT, R190.reuse, 0x200, RZ ;  /* 0x00000200be6a7810 */ /* 0x040fe40007ffe0ff */
[----:B------:R-:W-:Y:S02]  /*45c0*/  MOV R65, UR28 ;  /* 0x0000001c00417c02 */ /* 0x000fe40008000f00 */
[----:B------:R-:W1:Y:S01]  /*45d0*/  MUFU.EX2 R69, R69 ;  /* 0x0000004500457308 */ /* 0x000e620000000800 */
[----:B------:R-:W-:Y:S02]  /*45e0*/  ISETP.NE.AND P2, PT, R190, 0x7f, PT ;  /* 0x0000007fbe00780c */ /* 0x000fe40003f45270 */
[----:B------:R-:W-:-:S05]  /*45f0*/  SEL R65, R65, R106, !P0 ;  /* 0x0000006a41417207 */ /* 0x000fca0004000000 */
[----:B------:R-:W2:Y:S08]  /*4600*/  MUFU.EX2 R71, R71 ;  /* 0x0000004700477308 */ /* 0x000eb00000000800 */
[----:B------:R-:W3:Y:S08]  /*4610*/  MUFU.EX2 R73, R73 ;  /* 0x0000004900497308 */ /* 0x000ef00000000800 */
[----:B------:R-:W4:Y:S08]  /*4620*/  MUFU.EX2 R75, R75 ;  /* 0x0000004b004b7308 */ /* 0x000f300000000800 */
[----:B------:R-:W5:Y:S01]  /*4630*/  MUFU.EX2 R77, R77 ;  /* 0x0000004d004d7308 */ /* 0x000f620000000800 */
[C---:B0-----:R-:W-:Y:S01]  /*4640*/  FMUL.FTZ R122, R62.reuse, R63 ;  /* 0x0000003f3e7a7220 */ /* 0x041fe20000410000 */
[----:B------:R-:W-:Y:S01]  /*4650*/  FMUL.FTZ R123, R62, R123 ;  /* 0x0000007b3e7b7220 */ /* 0x000fe20000410000 */
[----:B------:R-:W-:Y:S01]  /*4660*/  LEA R65, R65, UR22, 0x3 ;  /* 0x0000001641417c11 */ /* 0x000fe2000f8e18ff */
[----:B------:R-:W-:Y:S04]  /*4670*/  BSSY.RECONVERGENT B0, `(.L_x_1430) ;  /* 0x000005c000007945 */ /* 0x000fe80003800200 */
[----:B------:R0:W-:Y:S01]  /*4680*/  STS.64 [R65+0x7780], R122 ;  /* 0x0077807a41007388 */ /* 0x0001e20000000a00 */
[C---:B-1----:R-:W-:Y:S01]  /*4690*/  FMUL.FTZ R165, R69.reuse, R70 ;  /* 0x0000004645a57220 */ /* 0x042fe20000410000 */
[----:B------:R-:W-:Y:S01]  /*46a0*/  FMUL.FTZ R164, R69, R164 ;  /* 0x000000a445a47220 */ /* 0x000fe20000410000 */
[C---:B--2---:R-:W-:Y:S01]  /*46b0*/  FMUL.FTZ R163, R71.reuse, R72 ;  /* 0x0000004847a37220 */ /* 0x044fe20000410000 */
[----:B------:R-:W-:Y:S01]  /*46c0*/  FMUL.FTZ R162, R71, R162 ;  /* 0x000000a247a27220 */ /* 0x000fe20000410000 */
[C---:B---3--:R-:W-:Y:S01]  /*46d0*/  FMUL.FTZ R161, R73.reuse, R74 ;  /* 0x0000004a49a17220 */ /* 0x048fe20000410000 */
[----:B------:R-:W-:Y:S01]  /*46e0*/  FMUL.FTZ R160, R73, R160 ;  /* 0x000000a049a07220 */ /* 0x000fe20000410000 */
[C---:B----4-:R-:W-:Y:S01]  /*46f0*/  FMUL.FTZ R159, R75.reuse, R76 ;  /* 0x0000004c4b9f7220 */ /* 0x050fe20000410000 */
[----:B------:R-:W-:Y:S01]  /*4700*/  FMUL.FTZ R158, R75, R158 ;  /* 0x0000009e4b9e7220 */ /* 0x000fe20000410000 */
[C---:B-----5:R-:W-:Y:S01]  /*4710*/  FMUL.FTZ R157, R77.reuse, R78 ;  /* 0x0000004e4d9d7220 */ /* 0x060fe20000410000 */
[----:B------:R-:W-:Y:S01]  /*4720*/  FMUL.FTZ R156, R77, R156 ;  /* 0x0000009c4d9c7220 */ /* 0x000fe20000410000 */
[----:B------:R-:W-:Y:S01]  /*4730*/  FMUL.FTZ R154, R79, R154 ;  /* 0x0000009a4f9a7220 */ /* 0x000fe20000410000 */
[----:B------:R-:W-:Y:S01]  /*4740*/  FMUL.FTZ R143, R66, R143 ;  /* 0x0000008f428f7220 */ /* 0x000fe20000410000 */
[----:B------:R-:W-:Y:S01]  /*4750*/  FMUL.FTZ R140, R67, R140 ;  /* 0x0000008c438c7220 */ /* 0x000fe20000410000 */
[-C--:B------:R-:W-:Y:S01]  /*4760*/  FMUL.FTZ R139, R0, R60.reuse ;  /* 0x0000003c008b7220 */ /* 0x080fe20000410000 */
        /* <DEDUP_REMOVED lines=14> */
[----:B------:R-:W-:Y:S01]  /*4850*/  FMUL.FTZ R124, R19, R60 ;  /* 0x0000003c137c7220 */ /* 0x000fe20000410000 */
[-C--:B------:R-:W-:Y:S01]  /*4860*/  FMUL.FTZ R121, R0, -R61.reuse ;  /* 0x8000003d00797220 */ /* 0x080fe20000410000 */
        /* <DEDUP_REMOVED lines=50> */
[----:B------:R-:W-:Y:S02]  /*4b90*/  MOV R106, 0x3f800000 ;  /* 0x3f800000006a7802 */ /* 0x000fe40000000f00 */
[----:B------:R-:W-:-:S06]  /*4ba0*/  MOV R107, RZ ;  /* 0x000000ff006b7202 */ /* 0x000fcc0000000f00 */
[----:B------:R-:W-:Y:S05]  /*4bb0*/  BRA.U !UP0, `(.L_x_1432) ;  /* 0x00000001081c7547 */ /* 0x000fea000b800000 */
[----:B------:R-:W-:-:S04]  /*4bc0*/  ULOP3.LUT UR28, UR48, 0x100, URZ, 0xc0, !UPT ;  /* 0x00000100301c7892 */ /* 0x000fc8000f8ec0ff */
[----:B------:R-:W-:-:S04]  /*4bd0*/  UIADD3 UR28, UPT, UPT, UR28, UR8, URZ ;  /* 0x000000081c1c7290 */ /* 0x000fc8000fffe0ff */
[----:B------:R-:W-:-:S09]  /*4be0*/  ULEA UR28, UR28, UR22, 0x3 ;  /* 0x000000161c1c7291 */ /* 0x000fd2000f8e18ff */
[----:B------:R-:W1:Y:S01]  /*4bf0*/  LDS.64 R106, [UR28+0x7780] ;  /* 0x0077801cff6a7984 */ /* 0x000e620008000a00 */
[----:B------:R-:W-:Y:S05]  /*4c00*/  BRA `(.L_x_1432) ;  /* 0x0000000000087947 */ /* 0x000fea0003800000 */
.L_x_1431:
[----:B------:R-:W-:-:S06]  /*4c10*/  LEA R106, R190, UR22, 0x3 ;  /* 0x00000016be6a7c11 */ /* 0x000fcc000f8e18ff */
[----:B------:R-:W0:Y:S02]  /*4c20*/  LDS.64 R106, [R106+0x8788] ;  /* 0x008788006a6a7984 */ /* 0x000e240000000a00 */
.L_x_1432:
[----:B------:R-:W-:Y:S05]  /*4c30*/  BSYNC.RECONVERGENT B0 ;  /* 0x0000000000007941 */ /* 0x000fea0003800200 */
.L_x_1430:
[----:B------:R-:W2:Y:S01]  /*4c40*/  @P1 LDC R64, c[0x0][0x38c] ;  /* 0x0000e300ff401b82 */ /* 0x000ea20000000800 */
[----:B------:R-:W-:Y:S01]  /*4c50*/  MOV R61, UR11 ;  /* 0x0000000b003d7c02 */ /* 0x000fe20008000f00 */
[C---:B------:R-:W-:Y:S01]  /*4c60*/  FMUL.FTZ R191, R18.reuse, R103 ;  /* 0x0000006712bf7220 */ /* 0x040fe20000410000 */
[----:B------:R-:W-:Y:S01]  /*4c70*/  HFMA2 R65, -RZ, RZ, 0, 9.5367431640625e-07 ;  /* 0x00000010ff417431 */ /* 0x000fe200000001ff */
[----:B------:R-:W-:Y:S02]  /*4c80*/  MOV R60, 0x3f800000 ;  /* 0x3f800000003c7802 */ /* 0x000fe40000000f00 */
[----:B------:R-:W-:Y:S02]  /*4c90*/  CS2R R62, SRZ ;  /* 0x00000000003e7805 */ /* 0x000fe4000001ff00 */
[----:B------:R-:W-:Y:S01]  /*4ca0*/  @P1 IADD3 R61, PT, PT, R61, -0x2, RZ ;  /* 0xfffffffe3d3d1810 */ /* 0x000fe20007ffe0ff */
[----:B------:R-:W-:Y:S01]  /*4cb0*/  FMUL.FTZ R192, R18, R102 ;  /* 0x0000006612c07220 */ /* 0x000fe20000410000 */
[----:B------:R-:W-:-:S03]  /*4cc0*/  FMUL.FTZ R66, R49, R191 ;  /* 0x000000bf31427220 */ /* 0x000fc60000410000 */
[----:B------:R-:W-:Y:S01]  /*4cd0*/  FMUL.FTZ R67, R49, R192 ;  /* 0x000000c031437220 */ /* 0x000fe20000410000 */
[----:B------:R-:W-:-:S03]  /*4ce0*/  FMUL.FTZ R68, R168, R66 ;  /* 0x00000042a8447220 */ /* 0x000fc60000410000 */
[-C--:B------:R-:W-:Y:S01]  /*4cf0*/  FMUL.FTZ R69, R168, R67.reuse ;  /* 0x00000043a8457220 */ /* 0x080fe20000410000 */
[----:B------:R-:W-:Y:S01]  /*4d00*/  FFMA.FTZ R71, R169, R67, R68 ;  /* 0x00000043a9477223 */ /* 0x000fe20000010044 */
[----:B--2---:R-:W-:Y:S02]  /*4d10*/  @P1 IMAD R64, R61, R64, UR8 ;  /* 0x000000083d401e24 */ /* 0x004fe4000f8e0240 */
[----:B------:R-:W-:Y:S02]  /*4d20*/  HFMA2 R61, -RZ, RZ, 0, 0 ;  /* 0x00000000ff3d7431 */ /* 0x000fe400000001ff */
[----:B------:R-:W-:Y:S01]  /*4d30*/  FMUL.FTZ R67, R123, R168 ;  /* 0x000000a87b437220 */ /* 0x000fe20000410000 */
[----:B------:R-:W-:-:S04]  /*4d40*/  @P1 IMAD.WIDE R64, R64, R65, UR4 ;  /* 0x0000000440401e25 */ /* 0x000fc8000f8e0241 */
[----:B------:R-:W-:Y:S01]  /*4d50*/  FMUL.FTZ R193, R17, R100 ;  /* 0x0000006411c17220 */ /* 0x000fe20000410000 */
[----:B------:R-:W-:Y:S01]  /*4d60*/  FFMA.FTZ R67, R122, R169, -R67 ;  /* 0x000000a97a437223 */ /* 0x000fe20000010843 */
[----:B------:R-:W-:Y:S01]  /*4d70*/  FFMA.FTZ R69, R169, R66, -R69 ;  /* 0x00000042a9457223 */ /* 0x000fe20000010845 */
[----:B------:R2:W5:Y:S01]  /*4d80*/  @P1 LDG.E.128 R60, desc[UR26][R64.64] ;  /* 0x0000001a403c1981 */ /* 0x000562000c1e1d00 */
[----:B------:R-:W-:Y:S01]  /*4d90*/  FMUL.FTZ R194, R17, R101 ;  /* 0x0000006511c27220 */ /* 0x000fe20000410000 */
[----:B------:R-:W-:Y:S01]  /*4da0*/  FFMA.FTZ R71, R48, R193, R71 ;  /* 0x000000c130477223 */ /* 0x000fe20000010047 */
[C---:B------:R-:W-:Y:S01]  /*4db0*/  FMUL.FTZ R195, R16.reuse, R99 ;  /* 0x0000006310c37220 */ /* 0x040fe20000410000 */
[----:B------:R-:W-:Y:S01]  /*4dc0*/  FMUL.FTZ R196, R16, R98 ;  /* 0x0000006210c47220 */ /* 0x000fe20000410000 */
[----:B------:R-:W-:Y:S01]  /*4dd0*/  FFMA.FTZ R69, R48, R194, R69 ;  /* 0x000000c230457223 */ /* 0x000fe20000010045 */
[C---:B------:R-:W-:Y:S01]  /*4de0*/  FMUL.FTZ R66, R166.reuse, R71 ;  /* 0x00000047a6427220 */ /* 0x040fe20000410000 */
[C---:B------:R-:W-:Y:S01]  /*4df0*/  FMUL.FTZ R197, R15.reuse, R96 ;  /* 0x000000600fc57220 */ /* 0x040fe20000410000 */
[----:B------:R-:W-:Y:S01]  /*4e00*/  FMUL.FTZ R198, R15, R97 ;  /* 0x000000610fc67220 */ /* 0x000fe20000410000 */
[----:B------:R-:W-:Y:S01]  /*4e10*/  FMUL.FTZ R68, R166, R69 ;  /* 0x00000045a6447220 */ /* 0x000fe20000410000 */
[----:B--2---:R-:W-:Y:S01]  /*4e20*/  FMUL.FTZ R64, R122, R168 ;  /* 0x000000a87a407220 */ /* 0x004fe20000410000 */
[----:B------:R-:W-:Y:S01]  /*4e30*/  FMUL.FTZ R65, R166, R67 ;  /* 0x00000043a6417220 */ /* 0x000fe20000410000 */
[C---:B------:R-:W-:Y:S01]  /*4e40*/  FFMA.FTZ R66, R167.reuse, R69, -R66 ;  /* 0x00000045a7427223 */ /* 0x040fe20000010842 */
[----:B------:R-:W-:Y:S01]  /*4e50*/  FFMA.FTZ R71, R167, R71, R68 ;  /* 0x00000047a7477223 */ /* 0x000fe20000010044 */
[----:B------:R-:W-:Y:S01]  /*4e60*/  FFMA.FTZ R64, R123, R169, R64 ;  /* 0x000000a97b407223 */ /* 0x000fe20000010040 */
[----:B------:R-:W-:Y:S01]  /*4e70*/  FMUL.FTZ R199, R14, R95 ;  /* 0x0000005f0ec77220 */ /* 0x000fe20000410000 */
[C---:B------:R-:W-:Y:S01]  /*4e80*/  FFMA.FTZ R66, R47.reuse, R195, R66 ;  /* 0x000000c32f427223 */ /* 0x040fe20000010042 */
[----:B------:R-:W-:Y:S01]  /*4e90*/  FFMA.FTZ R71, R47, R196, R71 ;  /* 0x000000c42f477223 */ /* 0x000fe20000010047 */
[CC--:B------:R-:W-:Y:S01]  /*4ea0*/  FFMA.FTZ R65, R167.reuse, R64.reuse, R65 ;  /* 0x00000040a7417223 */ /* 0x0c0fe20000010041 */
[----:B------:R-:W-:Y:S01]  /*4eb0*/  FMUL.FTZ R64, R166, R64 ;  /* 0x00000040a6407220 */ /* 0x000fe20000410000 */
[----:B------:R-:W-:Y:S01]  /*4ec0*/  FMUL.FTZ R72, R164, R66 ;  /* 0x00000042a4487220 */ /* 0x000fe20000410000 */
[----:B------:R-:W-:Y:S01]  /*4ed0*/  FMUL.FTZ R200, R14, R94 ;  /* 0x0000005e0ec87220 */ /* 0x000fe20000410000 */
[C---:B------:R-:W-:Y:S01]  /*4ee0*/  FMUL.FTZ R68, R164.reuse, R65 ;  /* 0x00000041a4447220 */ /* 0x040fe20000410000 */
[----:B------:R-:W-:Y:S01]  /*4ef0*/  FFMA.FTZ R64, R167, R67, -R64 ;  /* 0x00000043a7407223 */ /* 0x000fe20000010840 */
[CC--:B------:R-:W-:Y:S01]  /*4f00*/  FMUL.FTZ R67, R164.reuse, R71.reuse ;  /* 0x00000047a4437220 */ /* 0x0c0fe20000410000 */
[----:B------:R-:W-:Y:S01]  /*4f10*/  FFMA.FTZ R71, R165, R71, R72 ;  /* 0x00000047a5477223 */ /* 0x000fe20000010048 */
[----:B------:R-:W-:Y:S01]  /*4f20*/  FMUL.FTZ R202, R13, R93 ;  /* 0x0000005d0dca7220 */ /* 0x000fe20000410000 */
[-C--:B------:R-:W-:Y:S01]  /*4f30*/  FMUL.FTZ R70, R164, R64.reuse ;  /* 0x00000040a4467220 */ /* 0x080fe20000410000 */
[C---:B------:R-:W-:Y:S01]  /*4f40*/  FFMA.FTZ R68, R165.reuse, R64, -R68 ;  /* 0x00000040a5447223 */ /* 0x040fe20000010844 */
[C---:B------:R-:W-:Y:S01]  /*4f50*/  FFMA.FTZ R67, R165.reuse, R66, -R67 ;  /* 0x00000042a5437223 */ /* 0x040fe20000010843 */
[----:B------:R-:W-:Y:S01]  /*4f60*/  FFMA.FTZ R71, R46, R197, R71 ;  /* 0x000000c52e477223 */ /* 0x000fe20000010047 */
[----:B------:R-:W-:Y:S01]  /*4f70*/  FFMA.FTZ R70, R165, R65, R70 ;  /* 0x00000041a5467223 */ /* 0x000fe20000010046 */
[----:B------:R-:W-:Y:S01]  /*4f80*/  FMUL.FTZ R65, R162, R68 ;  /* 0x00000044a2417220 */ /* 0x000fe20000410000 */
[----:B------:R-:W-:Y:S01]  /*4f90*/  FFMA.FTZ R67, R46, R198, R67 ;  /* 0x000000c62e437223 */ /* 0x000fe20000010043 */
[C---:B------:R-:W-:Y:S01]  /*4fa0*/  FMUL.FTZ R66, R162.reuse, R71 ;  /* 0x00000047a2427220 */ /* 0x040fe20000410000 */
[CC--:B------:R-:W-:Y:S01]  /*4fb0*/  FMUL.FTZ R64, R162.reuse, R70.reuse ;  /* 0x00000046a2407220 */ /* 0x0c0fe20000410000 */
[----:B------:R-:W-:Y:S01]  /*4fc0*/  FFMA.FTZ R65, R163, R70, R65 ;  /* 0x00000046a3417223 */ /* 0x000fe20000010041 */
[----:B------:R-:W-:Y:S01]  /*4fd0*/  FMUL.FTZ R201, R13, R92 ;  /* 0x0000005c0dc97220 */ /* 0x000fe20000410000 */
[CC--:B------:R-:W-:Y:S01]  /*4fe0*/  FFMA.FTZ R66, R163.reuse, R67.reuse, -R66 ;  /* 0x00000043a3427223 */ /* 0x0c0fe20000010842 */
        /* <DEDUP_REMOVED lines=8> */
[-C--:B------:R-:W-:Y:S01]  /*5070*/  FFMA.FTZ R67, R161, R65.reuse, R70 ;  /* 0x00000041a1437223 */ /* 0x080fe20000010046 */
[----:B------:R-:W-:Y:S01]  /*5080*/  FMUL.FTZ R70, R160, R65 ;  /* 0x00000041a0467220 */ /* 0x000fe20000410000 */
[----:B------:R-:W-:Y:S01]  /*5090*/  FFMA.FTZ R71, R45, R200, R71 ;  /* 0x000000c82d477223 */ /* 0x000fe20000010047 */
[----:B------:R-:W-:Y:S01]  /*50a0*/  FMUL.FTZ R206, R11, R89 ;  /* 0x000000590bce7220 */ /* 0x000fe20000410000 */
[----:B------:R-:W-:Y:S01]  /*50b0*/  FMUL.FTZ R68, R158, R67 ;  /* 0x000000439e447220 */ /* 0x000fe20000410000 */
[----:B------:R-:W-:Y:S01]  /*50c0*/  FFMA.FTZ R70, R161, R64, -R70 ;  /* 0x00000040a1467223 */ /* 0x000fe20000010846 */
[C---:B------:R-:W-:Y:S01]  /*50d0*/  FMUL.FTZ R64, R160.reuse, R66 ;  /* 0x00000042a0407220 */ /* 0x040fe20000410000 */
[----:B------:R-:W-:Y:S01]  /*50e0*/  FMUL.FTZ R65, R160, R71 ;  /* 0x00000047a0417220 */ /* 0x000fe20000410000 */
[----:B------:R-:W-:Y:S01]  /*50f0*/  FMUL.FTZ R207, R10, R87 ;  /* 0x000000570acf7220 */ /* 0x000fe20000410000 */
[-C--:B------:R-:W-:Y:S01]  /*5100*/  FMUL.FTZ R72, R158, R70.reuse ;  /* 0x000000469e487220 */ /* 0x080fe20000410000 */
[----:B------:R-:W-:Y:S01]  /*5110*/  FFMA.FTZ R68, R159, R70, -R68 ;  /* 0x000000469f447223 */ /* 0x000fe20000010844 */
[C---:B------:R-:W-:Y:S01]  /*5120*/  FFMA.FTZ R71, R161.reuse, R71, R64 ;  /* 0x00000047a1477223 */ /* 0x040fe20000010040 */
[----:B------:R-:W-:Y:S01]  /*5130*/  FFMA.FTZ R65, R161, R66, -R65 ;  /* 0x00000042a1417223 */ /* 0x000fe20000010841 */
[----:B------:R-:W-:Y:S01]  /*5140*/  FFMA.FTZ R72, R159, R67, R72 ;  /* 0x000000439f487223 */ /* 0x000fe20000010048 */
[----:B------:R-:W-:Y:S01]  /*5150*/  FMUL.FTZ R67, R156, R68 ;  /* 0x000000449c437220 */ /* 0x000fe20000410000 */
[C---:B------:R-:W-:Y:S01]  /*5160*/  FFMA.FTZ R71, R44.reuse, R201, R71 ;  /* 0x000000c92c477223 */ /* 0x040fe20000010047 */
[----:B------:R-:W-:Y:S01]  /*5170*/  FFMA.FTZ R65, R44, R202, R65 ;  /* 0x000000ca2c417223 */ /* 0x000fe20000010041 */
[-C--:B------:R-:W-:Y:S01]  /*5180*/  FMUL.FTZ R64, R156, R72.reuse ;  /* 0x000000489c407220 */ /* 0x080fe20000410000 */
[C---:B------:R-:W-:Y:S01]  /*5190*/  FFMA.FTZ R67, R157.reuse, R72, R67 ;  /* 0x000000489d437223 */ /* 0x040fe20000010043 */
[----:B------:R-:W-:Y:S01]  /*51a0*/  FMUL.FTZ R208, R10, R86 ;  /* 0x000000560ad07220 */ /* 0x000fe20000410000 */
[C---:B------:R-:W-:Y:S01]  /*51b0*/  FMUL.FTZ R66, R158.reuse, R65 ;  /* 0x000000419e427220 */ /* 0x040fe20000410000 */
[----:B------:R-:W-:Y:S01]  /*51c0*/  FFMA.FTZ R68, R157, R68, -R64 ;  /* 0x000000449d447223 */ /* 0x000fe20000010840 */
[-C--:B------:R-:W-:Y:S01]  /*51d0*/  FMUL.FTZ R64, R158, R71.reuse ;  /* 0x000000479e407220 */ /* 0x080fe20000410000 */
[----:B------:R-:W-:Y:S01]  /*51e0*/  FMUL.FTZ R209, R9, R84 ;  /* 0x0000005409d17220 */ /* 0x000fe20000410000 */
[C---:B------:R-:W-:Y:S01]  /*51f0*/  FFMA.FTZ R71, R159.reuse, R71, R66 ;  /* 0x000000479f477223 */ /* 0x040fe20000010042 */
[C---:B------:R-:W-:Y:S01]  /*5200*/  FMUL.FTZ R70, R154.reuse, R68 ;  /* 0x000000449a467220 */ /* 0x040fe20000410000 */
[----:B------:R-:W-:Y:S01]  /*5210*/  FFMA.FTZ R64, R159, R65, -R64 ;  /* 0x000000419f407223 */ /* 0x000fe20000010840 */
[----:B------:R-:W-:Y:S01]  /*5220*/  FMUL.FTZ R210, R9, R85 ;  /* 0x0000005509d27220 */ /* 0x000fe20000410000 */
[----:B------:R-:W-:Y:S01]  /*5230*/  FFMA.FTZ R71, R43, R204, R71 ;  /* 0x000000cc2b477223 */ /* 0x000fe20000010047 */
[-C--:B------:R-:W-:Y:S01]  /*5240*/  FFMA.FTZ R69, R155, R67.reuse, R70 ;  /* 0x000000439b457223 */ /* 0x080fe20000010046 */
[----:B------:R-:W-:Y:S01]  /*5250*/  FMUL.FTZ R70, R154, R67 ;  /* 0x000000439a467220 */ /* 0x000fe20000410000 */
[----:B------:R-:W-:Y:S01]  /*5260*/  FFMA.FTZ R64, R43, R203, R64 ;  /* 0x000000cb2b407223 */ /* 0x000fe20000010040 */
[----:B------:R-:W-:Y:S01]  /*5270*/  FMUL.FTZ R65, R156, R71 ;  /* 0x000000479c417220 */ /* 0x000fe20000410000 */
[----:B------:R-:W-:Y:S01]  /*5280*/  FMUL.FTZ R211, R8, R104 ;  /* 0x0000006808d37220 */ /* 0x000fe20000410000 */
[----:B------:R-:W-:Y:S01]  /*5290*/  FFMA.FTZ R70, R155, R68, -R70 ;  /* 0x000000449b467223 */ /* 0x000fe20000010846 */
[----:B------:R-:W-:Y:S01]  /*52a0*/  FMUL.FTZ R68, R152, R69 ;  /* 0x0000004598447220 */ /* 0x000fe20000410000 */
[-C--:B------:R-:W-:Y:S01]  /*52b0*/  FMUL.FTZ R66, R156, R64.reuse ;  /* 0x000000409c427220 */ /* 0x080fe20000410000 */
[----:B------:R-:W-:Y:S01]  /*52c0*/  FFMA.FTZ R65, R157, R64, -R65 ;  /* 0x000000409d417223 */ /* 0x000fe20000010841 */
[-C--:B------:R-:W-:Y:S01]  /*52d0*/  FMUL.FTZ R72, R152, R70.reuse ;  /* 0x0000004698487220 */ /* 0x080fe20000410000 */
[----:B------:R-:W-:Y:S01]  /*52e0*/  FFMA.FTZ R68, R153, R70, -R68 ;  /* 0x0000004699447223 */ /* 0x000fe20000010844 */
[----:B------:R-:W-:Y:S01]  /*52f0*/  FFMA.FTZ R71, R157, R71, R66 ;  /* 0x000000479d477223 */ /* 0x000fe20000010042 */
[----:B------:R-:W-:Y:S01]  /*5300*/  FFMA.FTZ R65, R42, R206, R65 ;  /* 0x000000ce2a417223 */ /* 0x000fe20000010041 */
[----:B------:R-:W-:Y:S01]  /*5310*/  FFMA.FTZ R72, R153, R69, R72 ;  /* 0x0000004599487223 */ /* 0x000fe20000010048 */
[----:B------:R-:W-:Y:S01]  /*5320*/  FMUL.FTZ R67, R150, R68 ;  /* 0x0000004496437220 */ /* 0x000fe20000410000 */
[----:B------:R-:W-:Y:S01]  /*5330*/  FFMA.FTZ R71, R42, R205, R71 ;  /* 0x000000cd2a477223 */ /* 0x000fe20000010047 */
[----:B------:R-:W-:Y:S01]  /*5340*/  FMUL.FTZ R66, R154, R65 ;  /* 0x000000419a427220 */ /* 0x000fe20000410000 */
[-C--:B------:R-:W-:Y:S01]  /*5350*/  FMUL.FTZ R64, R150, R72.reuse ;  /* 0x0000004896407220 */ /* 0x080fe20000410000 */
[----:B------:R-:W-:Y:S01]  /*5360*/  FFMA.FTZ R67, R151, R72, R67 ;  /* 0x0000004897437223 */ /* 0x000fe20000010043 */
[----:B------:R-:W-:Y:S01]  /*5370*/  FMUL.FTZ R212, R8, R83 ;  /* 0x0000005308d47220 */ /* 0x000fe20000410000 */
[----:B------:R-:W-:Y:S01]  /*5380*/  FMUL.FTZ R213, R7, R172 ;  /* 0x000000ac07d57220 */ /* 0x000fe20000410000 */
[----:B------:R-:W-:Y:S01]  /*5390*/  FFMA.FTZ R68, R151, R68, -R64 ;  /* 0x0000004497447223 */ /* 0x000fe20000010840 */
[-C--:B------:R-:W-:Y:S01]  /*53a0*/  FMUL.FTZ R64, R154, R71.reuse ;  /* 0x000000479a407220 */ /* 0x080fe20000410000 */
[----:B------:R-:W-:Y:S01]  /*53b0*/  FFMA.FTZ R71, R155, R71, R66 ;  /* 0x000000479b477223 */ /* 0x000fe20000010042 */
[----:B------:R-:W-:Y:S01]  /*53c0*/  FMUL.FTZ R214, R7, R171 ;  /* 0x000000ab07d67220 */ /* 0x000fe20000410000 */
[----:B------:R-:W-:Y:S01]  /*53d0*/  FMUL.FTZ R70, R148, R68 ;  /* 0x0000004494467220 */ /* 0x000fe20000410000 */
[----:B------:R-:W-:Y:S01]  /*53e0*/  FFMA.FTZ R64, R155, R65, -R64 ;  /* 0x000000419b407223 */ /* 0x000fe20000010840 */
[----:B------:R-:W-:Y:S01]  /*53f0*/  FFMA.FTZ R71, R41, R208, R71 ;  /* 0x000000d029477223 */ /* 0x000fe20000010047 */
[----:B------:R-:W-:Y:S01]  /*5400*/  FMUL.FTZ R215, R6, R174 ;  /* 0x000000ae06d77220 */ /* 0x000fe20000410000 */
[-C--:B------:R-:W-:Y:S01]  /*5410*/  FFMA.FTZ R69, R149, R67.reuse, R70 ;  /* 0x0000004395457223 */ /* 0x080fe20000010046 */
[----:B------:R-:W-:Y:S01]  /*5420*/  FMUL.FTZ R70, R148, R67 ;  /* 0x0000004394467220 */ /* 0x000fe20000410000 */
[----:B------:R-:W-:Y:S01]  /*5430*/  FFMA.FTZ R64, R41, R207, R64 ;  /* 0x000000cf29407223 */ /* 0x000fe20000010040 */
[----:B------:R-:W-:Y:S01]  /*5440*/  FMUL.FTZ R65, R152, R71 ;  /* 0x0000004798417220 */ /* 0x000fe20000410000 */
[----:B------:R-:W-:Y:S01]  /*5450*/  FMUL.FTZ R216, R6, R173 ;  /* 0x000000ad06d87220 */ /* 0x000fe20000410000 */
[----:B------:R-:W-:Y:S01]  /*5460*/  FFMA.FTZ R70, R149, R68, -R70 ;  /* 0x0000004495467223 */ /* 0x000fe20000010846 */
[-C--:B------:R-:W-:Y:S01]  /*5470*/  FMUL.FTZ R66, R152, R64.reuse ;  /* 0x0000004098427220 */ /* 0x080fe20000410000 */
[C---:B------:R-:W-:Y:S01]  /*5480*/  FMUL.FTZ R68, R146.reuse, R69 ;  /* 0x0000004592447220 */ /* 0x040fe20000410000 */
[C---:B------:R-:W-:Y:S01]  /*5490*/  FFMA.FTZ R65, R153.reuse, R64, -R65 ;  /* 0x0000004099417223 */ /* 0x040fe20000010841 */
[-C--:B------:R-:W-:Y:S01]  /*54a0*/  FMUL.FTZ R72, R146, R70.reuse ;  /* 0x0000004692487220 */ /* 0x080fe20000410000 */
[----:B------:R-:W-:Y:S01]  /*54b0*/  FFMA.FTZ R71, R153, R71, R66 ;  /* 0x0000004799477223 */ /* 0x000fe20000010042 */
[C---:B------:R-:W-:Y:S01]  /*54c0*/  FFMA.FTZ R68, R147.reuse, R70, -R68 ;  /* 0x0000004693447223 */ /* 0x040fe20000010844 */
[C---:B------:R-:W-:Y:S01]  /*54d0*/  FFMA.FTZ R65, R40.reuse, R210, R65 ;  /* 0x000000d228417223 */ /* 0x040fe20000010041 */
[----:B------:R-:W-:Y:S01]  /*54e0*/  FFMA.FTZ R72, R147, R69, R72 ;  /* 0x0000004593487223 */ /* 0x000fe20000010048 */
[----:B------:R-:W-:Y:S01]  /*54f0*/  FFMA.FTZ R71, R40, R209, R71 ;  /* 0x000000d128477223 */ /* 0x000fe20000010047 */
[----:B------:R-:W-:Y:S01]  /*5500*/  FMUL.FTZ R67, R144, R68 ;  /* 0x0000004490437220 */ /* 0x000fe20000410000 */
[----:B------:R-:W-:Y:S01]  /*5510*/  FMUL.FTZ R66, R150, R65 ;  /* 0x0000004196427220 */ /* 0x000fe20000410000 */
[----:B------:R-:W-:Y:S01]  /*5520*/  FMUL.FTZ R64, R144, R72 ;  /* 0x0000004890407220 */ /* 0x000fe20000410000 */
[----:B------:R-:W-:Y:S01]  /*5530*/  FMUL.FTZ R217, R5, R176 ;  /* 0x000000b005d97220 */ /* 0x000fe20000410000 */
[----:B------:R-:W-:Y:S01]  /*5540*/  FFMA.FTZ R72, R145, R72, R67 ;  /* 0x0000004891487223 */ /* 0x000fe20000010043 */
[-C--:B------:R-:W-:Y:S01]  /*5550*/  FFMA.FTZ R66, R151, R71.reuse, R66 ;  /* 0x0000004797427223 */ /* 0x080fe20000010042 */
[----:B------:R-:W-:Y:S01]  /*5560*/  FFMA.FTZ R68, R145, R68, -R64 ;  /* 0x0000004491447223 */ /* 0x000fe20000010840 */
[----:B------:R-:W-:Y:S01]  /*5570*/  FMUL.FTZ R64, R150, R71 ;  /* 0x0000004796407220 */ /* 0x000fe20000410000 */
[----:B------:R-:W-:Y:S01]  /*5580*/  FMUL.FTZ R218, R5, R175 ;  /* 0x000000af05da7220 */ /* 0x000fe20000410000 */
[----:B------:R-:W-:Y:S01]  /*5590*/  FFMA.FTZ R67, R39, R211, R66 ;  /* 0x000000d327437223 */ /* 0x000fe20000010042 */
[----:B------:R-:W-:Y:S01]  /*55a0*/  FMUL.FTZ R219, R4, R178 ;  /* 0x000000b204db7220 */ /* 0x000fe20000410000 */
[----:B------:R-:W-:Y:S01]  /*55b0*/  FFMA.FTZ R65, R151, R65, -R64 ;  /* 0x0000004197417223 */ /* 0x000fe20000010840 */
[----:B------:R-:W-:Y:S01]  /*55c0*/  FMUL.FTZ R64, R142, R72 ;  /* 0x000000488e407220 */ /* 0x000fe20000410000 */
[----:B------:R-:W-:Y:S01]  /*55d0*/  FMUL.FTZ R220, R4, R177 ;  /* 0x000000b104dc7220 */ /* 0x000fe20000410000 */
[----:B------:R-:W-:Y:S01]  /*55e0*/  ISETP.GT.U32.AND P2, PT, R190, 0x1f, PT ;  /* 0x0000001fbe00780c */ /* 0x000fe20003f44070 */
[----:B------:R-:W-:Y:S01]  /*55f0*/  FFMA.FTZ R66, R39, R212, R65 ;  /* 0x000000d427427223 */ /* 0x000fe20000010041 */
[-C--:B------:R-:W-:Y:S01]  /*5600*/  FFMA.FTZ R64, R143, R68.reuse, -R64 ;  /* 0x000000448f407223 */ /* 0x080fe20000010840 */
[----:B------:R-:W-:Y:S01]  /*5610*/  FMUL.FTZ R68, R142, R68 ;  /* 0x000000448e447220 */ /* 0x000fe20000410000 */
[----:B------:R-:W-:Y:S01]  /*5620*/  LEA.HI R189, R190, R190, RZ, 0x1e ;  /* 0x000000bebebd7211 */ /* 0x000fe200078ff0ff */
[C---:B------:R-:W-:Y:S01]  /*5630*/  FMUL.FTZ R70, R148.reuse, R66 ;  /* 0x0000004294467220 */ /* 0x040fe20000410000 */
[----:B------:R-:W-:Y:S01]  /*5640*/  FMUL.FTZ R221, R3, R180 ;  /* 0x000000b403dd7220 */ /* 0x000fe20000410000 */
[----:B------:R-:W-:Y:S01]  /*5650*/  FFMA.FTZ R65, R143, R72, R68 ;  /* 0x000000488f417223 */ /* 0x000fe20000010044 */
[-C--:B------:R-:W-:Y:S01]  /*5660*/  FMUL.FTZ R68, R148, R67.reuse ;  /* 0x0000004394447220 */ /* 0x080fe20000410000 */
[----:B------:R-:W-:Y:S01]  /*5670*/  FFMA.FTZ R67, R149, R67, R70 ;  /* 0x0000004395437223 */ /* 0x000fe20000010046 */
[----:B------:R-:W-:Y:S01]  /*5680*/  FMUL.FTZ R222, R3, R179 ;  /* 0x000000b303de7220 */ /* 0x000fe20000410000 */
[----:B------:R-:W-:Y:S01]  /*5690*/  LEA R189, R189, UR22, 0x4 ;  /* 0x00000016bdbd7c11 */ /* 0x000fe2000f8e20ff */
[----:B------:R-:W-:Y:S01]  /*56a0*/  FFMA.FTZ R69, R149, R66, -R68 ;  /* 0x0000004295457223 */ /* 0x000fe20000010844 */
[----:B------:R-:W-:Y:S01]  /*56b0*/  FFMA.FTZ R67, R38, R213, R67 ;  /* 0x000000d526437223 */ /* 0x000fe20000010043 */
[----:B------:R-:W-:-:S02]  /*56c0*/  LOP3.LUT R2, R2, 0xfffffffd, RZ, 0xc0, !PT ;  /* 0xfffffffd02027812 */ /* 0x000fc400078ec0ff */
[----:B------:R-:W-:Y:S01]  /*56d0*/  FFMA.FTZ R69, R38, R214, R69 ;  /* 0x000000d626457223 */ /* 0x000fe20000010045 */
[----:B------:R-:W-:Y:S01]  /*56e0*/  FMUL.FTZ R66, R146, R67 ;  /* 0x0000004392427220 */ /* 0x000fe20000410000 */
[----:B------:R-:W-:Y:S02]  /*56f0*/  @P2 LOP3.LUT R2, R2, 0x2, RZ, 0xfc, !PT ;  /* 0x0000000202022812 */ /* 0x000fe400078efcff */
[-C--:B------:R-:W-:Y:S01]  /*5700*/  FMUL.FTZ R68, R146, R69.reuse ;  /* 0x0000004592447220 */ /* 0x080fe20000410000 */
[----:B------:R-:W-:-:S03]  /*5710*/  FFMA.FTZ R69, R147, R69, -R66 ;  /* 0x0000004593457223 */ /* 0x000fc60000010842 */
[----:B------:R-:W-:Y:S01]  /*5720*/  FFMA.FTZ R68, R147, R67, R68 ;  /* 0x0000004393447223 */ /* 0x000fe20000010044 */
[----:B------:R-:W-:-:S03]  /*5730*/  FFMA.FTZ R69, R37, R216, R69 ;  /* 0x000000d825457223 */ /* 0x000fc60000010045 */
[----:B------:R-:W-:Y:S01]  /*5740*/  FFMA.FTZ R68, R37, R215, R68 ;  /* 0x000000d725447223 */ /* 0x000fe20000010044 */
[----:B------:R-:W-:-:S03]  /*5750*/  FMUL.FTZ R67, R144, R69 ;  /* 0x0000004590437220 */ /* 0x000fc60000410000 */
[-C--:B------:R-:W-:Y:S01]  /*5760*/  FMUL.FTZ R66, R144, R68.reuse ;  /* 0x0000004490427220 */ /* 0x080fe20000410000 */
[----:B------:R-:W-:-:S03]  /*5770*/  FFMA.FTZ R67, R145, R68, R67 ;  /* 0x0000004491437223 */ /* 0x000fc60000010043 */
[----:B------:R-:W-:Y:S01]  /*5780*/  FFMA.FTZ R69, R145, R69, -R66 ;  /* 0x0000004591457223 */ /* 0x000fe20000010842 */
[----:B------:R-:W-:-:S03]  /*5790*/  FFMA.FTZ R67, R36, R217, R67 ;  /* 0x000000d924437223 */ /* 0x000fc60000010043 */
[----:B------:R-:W-:Y:S01]  /*57a0*/  FFMA.FTZ R69, R36, R218, R69 ;  /* 0x000000da24457223 */ /* 0x000fe20000010045 */
[----:B------:R-:W-:-:S03]  /*57b0*/  FMUL.FTZ R66, R142, R67 ;  /* 0x000000438e427220 */ /* 0x000fc60000410000 */
[-C--:B------:R-:W-:Y:S01]  /*57c0*/  FMUL.FTZ R68, R142, R69.reuse ;  /* 0x000000458e447220 */ /* 0x080fe20000410000 */
[----:B------:R-:W-:-:S03]  /*57d0*/  FFMA.FTZ R69, R143, R69, -R66 ;  /* 0x000000458f457223 */ /* 0x000fc60000010842 */
[----:B------:R-:W-:Y:S01]  /*57e0*/  FFMA.FTZ R68, R143, R67, R68 ;  /* 0x000000438f447223 */ /* 0x000fe20000010044 */
[----:B------:R-:W-:-:S03]  /*57f0*/  FFMA.FTZ R69, R35, R220, R69 ;  /* 0x000000dc23457223 */ /* 0x000fc60000010045 */
[----:B------:R-:W-:Y:S01]  /*5800*/  FFMA.FTZ R68, R35, R219, R68 ;  /* 0x000000db23447223 */ /* 0x000fe20000010044 */
[----:B------:R-:W-:-:S03]  /*5810*/  FMUL.FTZ R67, R140, R69 ;  /* 0x000000458c437220 */ /* 0x000fc60000410000 */
[CC--:B------:R-:W-:Y:S01]  /*5820*/  FMUL.FTZ R66, R140.reuse, R68.reuse ;  /* 0x000000448c427220 */ /* 0x0c0fe20000410000 */
[C---:B------:R-:W-:Y:S01]  /*5830*/  FFMA.FTZ R71, R141.reuse, R68, R67 ;  /* 0x000000448d477223 */ /* 0x040fe20000010043 */
[C---:B------:R-:W-:Y:S02]  /*5840*/  FMUL.FTZ R67, R140.reuse, R65 ;  /* 0x000000418c437220 */ /* 0x040fe40000410000 */
[C---:B------:R-:W-:Y:S01]  /*5850*/  FFMA.FTZ R69, R141.reuse, R69, -R66 ;  /* 0x000000458d457223 */ /* 0x040fe20000010842 */
[-C--:B------:R-:W-:Y:S01]  /*5860*/  FMUL.FTZ R66, R140, R64.reuse ;  /* 0x000000408c427220 */ /* 0x080fe20000410000 */
[C---:B------:R-:W-:Y:S01]  /*5870*/  FFMA.FTZ R64, R141.reuse, R64, -R67 ;  /* 0x000000408d407223 */ /* 0x040fe20000010843 */
[C---:B------:R-:W-:Y:S02]  /*5880*/  FFMA.FTZ R67, R34.reuse, R221, R71 ;  /* 0x000000dd22437223 */ /* 0x040fe40000010047 */
[----:B------:R-:W-:Y:S01]  /*5890*/  FFMA.FTZ R65, R141, R65, R66 ;  /* 0x000000418d417223 */ /* 0x000fe20000010042 */
[----:B------:R-:W-:-:S05]  /*58a0*/  FFMA.FTZ R66, R34, R222, R69 ;  /* 0x000000de22427223 */ /* 0x000fca0000010045 */
[----:B------:R2:W-:Y:S01]  /*58b0*/  STS.128 [R189+0x6370], R64 ;  /* 0x00637040bd007388 */ /* 0x0005e20000000c00 */
[----:B------:R-:W-:Y:S06]  /*58c0*/  BAR.SYNC.DEFER_BLOCKING 0x0 ;  /* 0x0000000000007b1d */ /* 0x000fec0000010000 */
[----:B------:R-:W-:Y:S05]  /*58d0*/  @P2 BRA `(.L_x_1433) ;  /* 0x0000000800d02947 */ /* 0x000fea0003800000 */
[----:B------:R-:W3:Y:S01]  /*58e0*/  S2R R190, SR_TID.X ;  /* 0x0000000000be7919 */ /* 0x000ee20000002100 */
[----:B--2---:R-:W-:Y:S01]  /*58f0*/  MOV R65, 0x50 ;  /* 0x0000005000417802 */ /* 0x004fe20000000f00 */
[----:B------:R-:W-:Y:S01]  /*5900*/  UMOV UR28, 0xffffffff ;  /* 0xffffffff001c7882 */ /* 0x000fe20000000000 */
[----:B------:R-:W-:Y:S02]  /*5910*/  ISETP.GE.AND P4, PT, R240, 0x10, PT ;  /* 0x00000010f000780c */ /* 0x000fe40003f86270 */
[----:B------:R-:W-:Y:S02]  /*5920*/  LOP3.LUT R2, R2, 0xfffffffe, RZ, 0xc0, !PT ;  /* 0xfffffffe02027812 */ /* 0x000fe400078ec0ff */
[C---:B------:R-:W-:Y:S02]  /*5930*/  ISETP.GE.AND P2, PT, R240.reuse, 0x8, PT ;  /* 0x00000008f000780c */ /* 0x040fe40003f46270 */
[C---:B------:R-:W-:Y:S02]  /*5940*/  ISETP.GE.AND P3, PT, R240.reuse, 0x4, PT ;  /* 0x00000004f000780c */ /* 0x040fe40003f66270 */
[----:B------:R-:W-:-:S05]  /*5950*/  ISETP.GE.AND P5, PT, R240, 0x1, PT ;  /* 0x00000001f000780c */ /* 0x000fca0003fa6270 */
[----:B------:R-:W-:Y:S02]  /*5960*/  @P4 LOP3.LUT R2, R2, 0x1, RZ, 0xfc, !PT ;  /* 0x0000000102024812 */ /* 0x000fe400078efcff */
[----:B------:R-:W-:Y:S01]  /*5970*/  ISETP.GE.AND P4, PT, R240, 0x2, PT ;  /* 0x00000002f000780c */ /* 0x000fe20003f86270 */
[----:B---3--:R-:W-:-:S05]  /*5980*/  IMAD R190, R190, R65, UR22 ;  /* 0x00000016bebe7e24 */ /* 0x008fca000f8e0241 */
[----:B------:R-:W-:Y:S04]  /*5990*/  LDS.128 R64, [R190+0x6370] ;  /* 0x00637000be407984 */ /* 0x000fe80000000c00 */
[----:B------:R-:W2:Y:S04]  /*59a0*/  LDS.128 R68, [R190+0x6380] ;  /* 0x00638000be447984 */ /* 0x000ea80000000c00 */
[----:B------:R-:W3:Y:S01]  /*59b0*/  LDS.128 R72, [R190+0x6390] ;  /* 0x00639000be487984 */ /* 0x000ee20000000c00 */
[-C--:B--2---:R-:W-:Y:S01]  /*59c0*/  FMUL.FTZ R245, R64, R69.reuse ;  /* 0x0000004540f57220 */ /* 0x084fe20000410000 */
[-C--:B------:R-:W-:Y:S01]  /*59d0*/  FMUL.FTZ R235, R65, R69.reuse ;  /* 0x0000004541eb7220 */ /* 0x080fe20000410000 */
[-C--:B------:R-:W-:Y:S01]  /*59e0*/  FMUL.FTZ R236, R66, R69.reuse ;  /* 0x0000004542ec7220 */ /* 0x080fe20000410000 */
[----:B------:R-:W-:Y:S01]  /*59f0*/  FMUL.FTZ R225, R67, R69 ;  /* 0x0000004543e17220 */ /* 0x000fe20000410000 */
[-C--:B------:R-:W-:Y:S01]  /*5a00*/  FFMA.FTZ R245, R65, R68.reuse, R245 ;  /* 0x0000004441f57223 */ /* 0x080fe200000100f5 */
[-C--:B------:R-:W-:Y:S01]  /*5a10*/  FFMA.FTZ R235, R64, R68.reuse, -R235 ;  /* 0x0000004440eb7223 */ /* 0x080fe200000108eb */
[-C--:B------:R-:W-:Y:S01]  /*5a20*/  FFMA.FTZ R236, R67, R68.reuse, R236 ;  /* 0x0000004443ec7223 */ /* 0x080fe200000100ec */
[----:B------:R-:W-:Y:S01]  /*5a30*/  FFMA.FTZ R225, R66, R68, -R225 ;  /* 0x0000004442e17223 */ /* 0x000fe200000108e1 */
[C---:B---3--:R-:W-:Y:S01]  /*5a40*/  FMUL.FTZ R77, R73.reuse, R245 ;  /* 0x000000f5494d7220 */ /* 0x048fe20000410000 */
        /* <DEDUP_REMOVED lines=9> */
[----:B------:R-:W2:Y:S01]  /*5ae0*/  LDS.128 R76, [R190+0x63a0] ;  /* 0x0063a000be4c7984 */ /* 0x000ea20000000c00 */
[----:B------:R-:W-:Y:S01]  /*5af0*/  FADD.FTZ R225, R74, R225 ;  /* 0x000000e14ae17221 */ /* 0x000fe20000010000 */
[----:B------:R-:W-:Y:S01]  /*5b00*/  FADD.FTZ R236, R75, R236 ;  /* 0x000000ec4bec7221 */ /* 0x000fe20000010000 */
[----:B--2---:R-:W-:-:S04]  /*5b10*/  FMUL.FTZ R234, R77, R245 ;  /* 0x000000f54dea7220 */ /* 0x004fc80000410000 */
[-C--:B------:R-:W-:Y:S01]  /*5b20*/  FFMA.FTZ R234, R76, R235.reuse, -R234 ;  /* 0x000000eb4cea7223 */ /* 0x080fe200000108ea */
[----:B------:R-:W-:-:S04]  /*5b30*/  FMUL.FTZ R235, R77, R235 ;  /* 0x000000eb4deb7220 */ /* 0x000fc80000410000 */
[----:B------:R-:W-:Y:S01]  /*5b40*/  FFMA.FTZ R235, R76, R245, R235 ;  /* 0x000000f54ceb7223 */ /* 0x000fe200000100eb */
[C---:B------:R-:W-:Y:S01]  /*5b50*/  FMUL.FTZ R245, R77.reuse, R236 ;  /* 0x000000ec4df57220 */ /* 0x040fe20000410000 */
[----:B------:R-:W-:-:S03]  /*5b60*/  FMUL.FTZ R77, R77, R225 ;  /* 0x000000e14d4d7220 */ /* 0x000fc60000410000 */
[C---:B------:R-:W-:Y:S01]  /*5b70*/  FFMA.FTZ R245, R76.reuse, R225, -R245 ;  /* 0x000000e14cf57223 */ /* 0x040fe200000108f5 */
[----:B------:R-:W-:-:S03]  /*5b80*/  FFMA.FTZ R77, R76, R236, R77 ;  /* 0x000000ec4c4d7223 */ /* 0x000fc6000001004d */
[----:B------:R-:W-:Y:S01]  /*5b90*/  FADD.FTZ R236, R78, R245 ;  /* 0x000000f54eec7221 */ /* 0x000fe20000010000 */
[----:B------:R-:W-:Y:S01]  /*5ba0*/  FADD.FTZ R245, R79, R77 ;  /* 0x0000004d4ff57221 */ /* 0x000fe20000010000 */
[----:B------:R-:W-:Y:S06]  /*5bb0*/  BRA.DIV UR28, `(.L_x_1434) ;  /* 0x0000007a1cb47947 */ /* 0x000fec000b800000 */
[----:B------:R-:W2:Y:S04]  /*5bc0*/  SHFL.UP PT, R76, R245, 0x1, RZ ;  /* 0x04200000f54c7989 */ /* 0x000ea800000e00ff */
[----:B------:R-:W3:Y:S04]  /*5bd0*/  SHFL.UP PT, R247, R236, 0x1, RZ ;  /* 0x04200000ecf77989 */ /* 0x000ee800000e00ff */
[----:B------:R-:W4:Y:S01]  /*5be0*/  SHFL.UP PT, R225, R235, 0x1, RZ ;  /* 0x04200000ebe17989 */ /* 0x000f2200000e00ff */
[-C--:B--2---:R-:W-:Y:S01]  /*5bf0*/  FMUL.FTZ R77, R235, R76.reuse ;  /* 0x0000004ceb4d7220 */ /* 0x084fe20000410000 */
[----:B------:R-:W-:-:S03]  /*5c00*/  FMUL.FTZ R78, R234, R76 ;  /* 0x0000004cea4e7220 */ /* 0x000fc60000410000 */
[CC--:B---3--:R-:W-:Y:S01]  /*5c10*/  FFMA.FTZ R76, R234.reuse, R247.reuse, -R77 ;  /* 0x000000f7ea4c7223 */ /* 0x0c8fe2000001084d */
[C---:B------:R-:W-:Y:S02]  /*5c20*/  FFMA.FTZ R247, R235.reuse, R247, R78 ;  /* 0x000000f7ebf77223 */ /* 0x040fe4000001004e */
[----:B------:R-:W2:Y:S01]  /*5c30*/  SHFL.UP PT, R78, R234, 0x1, RZ ;  /* 0x04200000ea4e7989 */ /* 0x000ea200000e00ff */
[-C--:B----4-:R-:W-:Y:S01]  /*5c40*/  FMUL.FTZ R77, R235, R225.reuse ;  /* 0x000000e1eb4d7220 */ /* 0x090fe20000410000 */
[----:B------:R-:W-:Y:S01]  /*5c50*/  @P5 FADD.FTZ R245, R245, R247 ;  /* 0x000000f7f5f55221 */ /* 0x000fe20000010000 */
[----:B------:R-:W-:Y:S01]  /*5c60*/  FMUL.FTZ R225, R234, R225 ;  /* 0x000000e1eae17220 */ /* 0x000fe20000410000 */
[----:B------:R-:W-:-:S03]  /*5c70*/  @P5 FADD.FTZ R236, R236, R76 ;  /* 0x0000004cecec5221 */ /* 0x000fc60000010000 */
[----:B------:R-:W3:Y:S04]  /*5c80*/  SHFL.UP PT, R76, R245, 0x2, RZ ;  /* 0x04400000f54c7989 */ /* 0x000ee800000e00ff */
[----:B------:R-:W4:Y:S01]  /*5c90*/  SHFL.UP PT, R247, R236, 0x2, RZ ;  /* 0x04400000ecf77989 */ /* 0x000f2200000e00ff */
[-C--:B--2---:R-:W-:Y:S01]  /*5ca0*/  @P5 FFMA.FTZ R235, R235, R78.reuse, R225 ;  /* 0x0000004eebeb5223 */ /* 0x084fe200000100e1 */
[----:B------:R-:W-:-:S04]  /*5cb0*/  @P5 FFMA.FTZ R234, R234, R78, -R77 ;  /* 0x0000004eeaea5223 */ /* 0x000fc8000001084d */
[----:B------:R-:W2:Y:S01]  /*5cc0*/  SHFL.UP PT, R225, R235, 0x2, RZ ;  /* 0x04400000ebe17989 */ /* 0x000ea200000e00ff */
[CC--:B---3--:R-:W-:Y:S01]  /*5cd0*/  FMUL.FTZ R77, R235.reuse, R76.reuse ;  /* 0x0000004ceb4d7220 */ /* 0x0c8fe20000410000 */
[C---:B------:R-:W-:Y:S02]  /*5ce0*/  FMUL.FTZ R76, R234.reuse, R76 ;  /* 0x0000004cea4c7220 */ /* 0x040fe40000410000 */
[----:B------:R-:W3:Y:S01]  /*5cf0*/  SHFL.UP PT, R78, R234, 0x2, RZ ;  /* 0x04400000ea4e7989 */ /* 0x000ee200000e00ff */
[-C--:B----4-:R-:W-:Y:S01]  /*5d00*/  FFMA.FTZ R77, R234, R247.reuse, -R77 ;  /* 0x000000f7ea4d7223 */ /* 0x090fe2000001084d */
[----:B------:R-:W-:-:S03]  /*5d10*/  FFMA.FTZ R247, R235, R247, R76 ;  /* 0x000000f7ebf77223 */ /* 0x000fc6000001004c */
[----:B------:R-:W-:Y:S01]  /*5d20*/  @P4 FADD.FTZ R236, R236, R77 ;  /* 0x0000004decec4221 */ /* 0x000fe20000010000 */
[----:B------:R-:W-:-:S04]  /*5d30*/  @P4 FADD.FTZ R245, R245, R247 ;  /* 0x000000f7f5f54221 */ /* 0x000fc80000010000 */
[----:B------:R-:W-:Y:S01]  /*5d40*/  SHFL.UP PT, R247, R236, 0x4, RZ ;  /* 0x04800000ecf77989 */ /* 0x000fe200000e00ff */
[-C--:B--2---:R-:W-:Y:S01]  /*5d50*/  FMUL.FTZ R76, R235, R225.reuse ;  /* 0x000000e1eb4c7220 */ /* 0x084fe20000410000 */
[----:B------:R-:W-:-:S03]  /*5d60*/  FMUL.FTZ R225, R234, R225 ;  /* 0x000000e1eae17220 */ /* 0x000fc60000410000 */
[-C--:B---3--:R-:W-:Y:S01]  /*5d70*/  @P4 FFMA.FTZ R234, R234, R78.reuse, -R76 ;  /* 0x0000004eeaea4223 */ /* 0x088fe2000001084c */
[----:B------:R-:W-:Y:S01]  /*5d80*/  @P4 FFMA.FTZ R235, R235, R78, R225 ;  /* 0x0000004eebeb4223 */ /* 0x000fe200000100e1 */
[----:B------:R-:W2:Y:S04]  /*5d90*/  SHFL.UP PT, R76, R245, 0x4, RZ ;  /* 0x04800000f54c7989 */ /* 0x000ea800000e00ff */
[----:B------:R-:W3:Y:S04]  /*5da0*/  SHFL.UP PT, R225, R235, 0x4, RZ ;  /* 0x04800000ebe17989 */ /* 0x000ee800000e00ff */
[----:B------:R-:W4:Y:S01]  /*5db0*/  SHFL.UP PT, R78, R234, 0x4, RZ ;  /* 0x04800000ea4e7989 */ /* 0x000f2200000e00ff */
[-C--:B--2---:R-:W-:Y:S01]  /*5dc0*/  FMUL.FTZ R77, R235, R76.reuse ;  /* 0x0000004ceb4d7220 */ /* 0x084fe20000410000 */
[----:B------:R-:W-:-:S03]  /*5dd0*/  FMUL.FTZ R76, R234, R76 ;  /* 0x0000004cea4c7220 */ /* 0x000fc60000410000 */
[CC--:B------:R-:W-:Y:S01]  /*5de0*/  FFMA.FTZ R77, R234.reuse, R247.reuse, -R77 ;  /* 0x000000f7ea4d7223 */ /* 0x0c0fe2000001084d */
[C---:B------:R-:W-:Y:S01]  /*5df0*/  FFMA.FTZ R247, R235.reuse, R247, R76 ;  /* 0x000000f7ebf77223 */ /* 0x040fe2000001004c */
[-C--:B---3--:R-:W-:Y:S01]  /*5e00*/  FMUL.FTZ R76, R235, R225.reuse ;  /* 0x000000e1eb4c7220 */ /* 0x088fe20000410000 */
[----:B------:R-:W-:Y:S01]  /*5e10*/  FMUL.FTZ R225, R234, R225 ;  /* 0x000000e1eae17220 */ /* 0x000fe20000410000 */
[----:B------:R-:W-:Y:S01]  /*5e20*/  @P3 FADD.FTZ R236, R236, R77 ;  /* 0x0000004decec3221 */ /* 0x000fe20000010000 */
[----:B------:R-:W-:Y:S01]  /*5e30*/  @P3 FADD.FTZ R245, R245, R247 ;  /* 0x000000f7f5f53221 */ /* 0x000fe20000010000 */
[-C--:B----4-:R-:W-:Y:S01]  /*5e40*/  @P3 FFMA.FTZ R234, R234, R78.reuse, -R76 ;  /* 0x0000004eeaea3223 */ /* 0x090fe2000001084c */
[----:B------:R-:W-:Y:S02]  /*5e50*/  @P3 FFMA.FTZ R235, R235, R78, R225 ;  /* 0x0000004eebeb3223 */ /* 0x000fe400000100e1 */
[----:B------:R-:W-:Y:S04]  /*5e60*/  SHFL.UP PT, R247, R236, 0x8, RZ ;  /* 0x05000000ecf77989 */ /* 0x000fe800000e00ff */
        /* <DEDUP_REMOVED lines=13> */
[----:B------:R2:W3:Y:S04]  /*5f40*/  SHFL.UP PT, R247, R236, 0x10, RZ ;  /* 0x06000000ecf77989 */ /* 0x0004e800000e00ff */
[----:B------:R2:W4:Y:S04]  /*5f50*/  SHFL.UP PT, R78, R234, 0x10, RZ ;  /* 0x06000000ea4e7989 */ /* 0x00052800000e00ff */
[----:B------:R2:W0:Y:S04]  /*5f60*/  SHFL.UP PT, R225, R235, 0x10, RZ ;  /* 0x06000000ebe17989 */ /* 0x00042800000e00ff */
[----:B------:R2:W0:Y:S02]  /*5f70*/  SHFL.UP PT, R76, R245, 0x10, RZ ;  /* 0x06000000f54c7989 */ /* 0x00042400000e00ff */
.L_x_1555:
[----:B------:R-:W-:Y:S01]  /*5f80*/  ISETP.GE.AND P2, PT, R240, 0x10, PT ;  /* 0x00000010f000780c */ /* 0x000fe20003f46270 */
[CC--:B0-----:R-:W-:Y:S01]  /*5f90*/  FMUL.FTZ R77, R235.reuse, R76.reuse ;  /* 0x0000004ceb4d7220 */ /* 0x0c1fe20000410000 */
[C---:B------:R-:W-:Y:S01]  /*5fa0*/  FMUL.FTZ R76, R234.reuse, R76 ;  /* 0x0000004cea4c7220 */ /* 0x040fe20000410000 */
[C---:B------:R-:W-:Y:S01]  /*5fb0*/  FMUL.FTZ R79, R235.reuse, R225 ;  /* 0x000000e1eb4f7220 */ /* 0x040fe20000410000 */
[----:B------:R-:W-:Y:S01]  /*5fc0*/  UMOV UR28, 0xffffffff ;  /* 0xffffffff001c7882 */ /* 0x000fe20000000000 */
[CC--:B---3--:R-:W-:Y:S01]  /*5fd0*/  FFMA.FTZ R77, R234.reuse, R247.reuse, -R77 ;  /* 0x000000f7ea4d7223 */ /* 0x0c8fe2000001084d */
[----:B------:R-:W-:Y:S01]  /*5fe0*/  FFMA.FTZ R76, R235, R247, R76 ;  /* 0x000000f7eb4c7223 */ /* 0x000fe2000001004c */
[----:B------:R-:W-:-:S06]  /*5ff0*/  FMUL.FTZ R225, R234, R225 ;  /* 0x000000e1eae17220 */ /* 0x000fcc0000410000 */
[-C--:B--2-4-:R-:W-:Y:S01]  /*6000*/  @P2 FFMA.FTZ R234, R234, R78.reuse, -R79 ;  /* 0x0000004eeaea2223 */ /* 0x094fe2000001084f */
[----:B------:R-:W-:Y:S01]  /*6010*/  @P2 FFMA.FTZ R235, R235, R78, R225 ;  /* 0x0000004eebeb2223 */ /* 0x000fe200000100e1 */
[----:B------:R-:W-:Y:S01]  /*6020*/  @P2 FADD.FTZ R236, R236, R77 ;  /* 0x0000004decec2221 */ /* 0x000fe20000010000 */
[----:B------:R-:W-:Y:S01]  /*6030*/  @P2 FADD.FTZ R245, R245, R76 ;  /* 0x0000004cf5f52221 */ /* 0x000fe20000010000 */
[----:B------:R-:W-:Y:S06]  /*6040*/  BRA.DIV UR28, `(.L_x_1435) ;  /* 0x0000007e1cf07947 */ /* 0x000fec000b800000 */
.L_x_1558:
[----:B------:R-:W-:-:S03]  /*6050*/  UMOV UR28, 0xffffffff ;  /* 0xffffffff001c7882 */ /* 0x000fc60000000000 */
[----:B------:R-:W-:Y:S05]  /*6060*/  BRA.DIV UR28, `(.L_x_1436) ;  /* 0x000000821c107947 */ /* 0x000fea000b800000 */
.L_x_1561:
[----:B------:R-:W-:-:S03]  /*6070*/  UMOV UR28, 0xffffffff ;  /* 0xffffffff001c7882 */ /* 0x000fc60000000000 */
[----:B------:R-:W-:Y:S05]  /*6080*/  BRA.DIV UR28, `(.L_x_1437) ;  /* 0x000000821c307947 */ /* 0x000fea000b800000 */
.L_x_1564:
[----:B------:R-:W-:-:S03]  /*6090*/  UMOV UR28, 0xffffffff ;  /* 0xffffffff001c7882 */ /* 0x000fc60000000000 */
[----:B------:R-:W-:Y:S05]  /*60a0*/  BRA.DIV UR28, `(.L_x_1438) ;  /* 0x000000821c507947 */ /* 0x000fea000b800000 */
.L_x_1567:
[----:B------:R-:W-:-:S03]  /*60b0*/  UMOV UR28, 0xffffffff ;  /* 0xffffffff001c7882 */ /* 0x000fc60000000000 */
[----:B------:R-:W-:Y:S05]  /*60c0*/  BRA.DIV UR28, `(.L_x_1439) ;  /* 0x000000821c707947 */ /* 0x000fea000b800000 */
[----:B-----5:R-:W0:Y:S04]  /*60d0*/  SHFL.IDX PT, R61, R61, RZ, 0x1f ;  /* 0x00001fff3d3d7589 */ /* 0x020e2800000e0000 */
[----:B------:R-:W2:Y:S04]  /*60e0*/  SHFL.IDX PT, R60, R60, RZ, 0x1f ;  /* 0x00001fff3c3c7589 */ /* 0x000ea800000e0000 */
[----:B------:R-:W3:Y:S04]  /*60f0*/  SHFL.IDX PT, R62, R62, RZ, 0x1f ;  /* 0x00001fff3e3e7589 */ /* 0x000ee800000e0000 */
[----:B------:R-:W4:Y:S04]  /*6100*/  SHFL.IDX PT, R63, R63, RZ, 0x1f ;  /* 0x00001fff3f3f7589 */ /* 0x000f2800000e0000 */
[----:B------:R-:W0:Y:S04]  /*6110*/  SHFL.UP PT, R234, R234, 0x1, RZ ;  /* 0x04200000eaea7989 */ /* 0x000e2800000e00ff */
[----:B------:R-:W0:Y:S04]  /*6120*/  SHFL.UP PT, R235, R235, 0x1, RZ ;  /* 0x04200000ebeb7989 */ /* 0x000e2800000e00ff */
[----:B------:R-:W0:Y:S04]  /*6130*/  SHFL.UP PT, R236, R236, 0x1, RZ ;  /* 0x04200000ecec7989 */ /* 0x000e2800000e00ff */
[----:B--2---:R-:W0:Y:S02]  /*6140*/  SHFL.UP PT, R245, R245, 0x1, RZ ;  /* 0x04200000f5f57989 */ /* 0x004e2400000e00ff */
.L_x_1577:
[CC--:B0---4-:R-:W-:Y:S01]  /*6150*/  FMUL.FTZ R77, R234.reuse, R63.reuse ;  /* 0x0000003fea4d7220 */ /* 0x0d1fe20000410000 */
[C---:B------:R-:W-:Y:S01]  /*6160*/  FMUL.FTZ R78, R235.reuse, R63 ;  /* 0x0000003feb4e7220 */ /* 0x040fe20000410000 */
[CC--:B------:R-:W-:Y:S02]  /*6170*/  FMUL.FTZ R76, R234.reuse, R61.reuse ;  /* 0x0000003dea4c7220 */ /* 0x0c0fe40000410000 */
[CC--:B---3--:R-:W-:Y:S01]  /*6180*/  FFMA.FTZ R77, R235.reuse, R62.reuse, R77 ;  /* 0x0000003eeb4d7223 */ /* 0x0c8fe2000001004d */
[----:B------:R-:W-:Y:S01]  /*6190*/  FFMA.FTZ R78, R234, R62, -R78 ;  /* 0x0000003eea4e7223 */ /* 0x000fe2000001084e */
[CC--:B------:R-:W-:Y:S01]  /*61a0*/  FFMA.FTZ R76, R235.reuse, R60.reuse, R76 ;  /* 0x0000003ceb4c7223 */ /* 0x0c0fe2000001004c */
[----:B------:R-:W-:Y:S01]  /*61b0*/  FMUL.FTZ R235, R235, R61 ;  /* 0x0000003debeb7220 */ /* 0x000fe20000410000 */
[----:B------:R-:W-:Y:S01]  /*61c0*/  @P0 FADD.FTZ R63, R245, R77 ;  /* 0x0000004df53f0221 */ /* 0x000fe20000010000 */
[----:B------:R-:W-:Y:S02]  /*61d0*/  @P0 FADD.FTZ R62, R236, R78 ;  /* 0x0000004eec3e0221 */ /* 0x000fe40000010000 */
[----:B------:R-:W-:Y:S01]  /*61e0*/  @P0 FFMA.FTZ R60, R234, R60, -R235 ;  /* 0x0000003cea3c0223 */ /* 0x000fe200000108eb */
[----:B------:R-:W-:Y:S01]  /*61f0*/  FSEL R61, R61, R76, !P0 ;  /* 0x0000004c3d3d7208 */ /* 0x000fe20004000000 */
[C---:B------:R-:W-:Y:S01]  /*6200*/  FMUL.FTZ R77, R65.reuse, R63 ;  /* 0x0000003f414d7220 */ /* 0x040fe20000410000 */
[----:B------:R-:W-:-:S03]  /*6210*/  FMUL.FTZ R76, R65, R62 ;  /* 0x0000003e414c7220 */ /* 0x000fc60000410000 */
[----:B------:R0:W-:Y:S02]  /*6220*/  STS.128 [R190+0x6370], R60 ;  /* 0x0063703cbe007388 */ /* 0x0001e40000000c00 */
[C---:B0-----:R-:W-:Y:S01]  /*6230*/  FFMA.FTZ R62, R64.reuse, R62, -R77 ;  /* 0x0000003e403e7223 */ /* 0x041fe2000001084d */
[----:B------:R-:W-:Y:S01]  /*6240*/  FFMA.FTZ R63, R64, R63, R76 ;  /* 0x0000003f403f7223 */ /* 0x000fe2000001004c */
[CC--:B------:R-:W-:Y:S01]  /*6250*/  FMUL.FTZ R76, R65.reuse, R61.reuse ;  /* 0x0000003d414c7220 */ /* 0x0c0fe20000410000 */
[-C--:B------:R-:W-:Y:S01]  /*6260*/  FMUL.FTZ R65, R65, R60.reuse ;  /* 0x0000003c41417220 */ /* 0x080fe20000410000 */
[----:B------:R-:W-:Y:S01]  /*6270*/  FADD.FTZ R62, R66, R62 ;  /* 0x0000003e423e7221 */ /* 0x000fe20000010000 */
[----:B------:R-:W-:Y:S01]  /*6280*/  FADD.FTZ R63, R67, R63 ;  /* 0x0000003f433f7221 */ /* 0x000fe20000010000 */
[C---:B------:R-:W-:Y:S01]  /*6290*/  FFMA.FTZ R60, R64.reuse, R60, -R76 ;  /* 0x0000003c403c7223 */ /* 0x040fe2000001084c */
[----:B------:R-:W-:Y:S01]  /*62a0*/  FFMA.FTZ R61, R64, R61, R65 ;  /* 0x0000003d403d7223 */ /* 0x000fe20000010041 */
[C---:B------:R-:W-:Y:S01]  /*62b0*/  FMUL.FTZ R64, R69.reuse, R62 ;  /* 0x0000003e45407220 */ /* 0x040fe20000410000 */
[C---:B------:R-:W-:Y:S01]  /*62c0*/  FMUL.FTZ R65, R69.reuse, R63 ;  /* 0x0000003f45417220 */ /* 0x040fe20000410000 */
[C---:B------:R-:W-:Y:S01]  /*62d0*/  FMUL.FTZ R66, R69.reuse, R60 ;  /* 0x0000003c45427220 */ /* 0x040fe20000410000 */
[----:B------:R-:W-:Y:S01]  /*62e0*/  FMUL.FTZ R67, R69, R61 ;  /* 0x0000003d45437220 */ /* 0x000fe20000410000 */
[C---:B------:R-:W-:Y:S01]  /*62f0*/  FFMA.FTZ R64, R68.reuse, R63, R64 ;  /* 0x0000003f44407223 */ /* 0x040fe20000010040 */
[----:B------:R-:W-:Y:S01]  /*6300*/  FFMA.FTZ R65, R68, R62, -R65 ;  /* 0x0000003e44417223 */ /* 0x000fe20000010841 */
[----:B------:R0:W-:Y:S02]  /*6310*/  STS.128 [R190+0x6380], R60 ;  /* 0x0063803cbe007388 */ /* 0x0001e40000000c00 */
[----:B0-----:R-:W-:Y:S01]  /*6320*/  FADD.FTZ R63, R71, R64 ;  /* 0x00000040473f7221 */ /* 0x001fe20000010000 */
[----:B------:R-:W-:Y:S01]  /*6330*/  FADD.FTZ R62, R70, R65 ;  /* 0x00000041463e7221 */ /* 0x000fe20000010000 */
[C---:B------:R-:W-:Y:S01]  /*6340*/  FFMA.FTZ R60, R68.reuse, R60, -R67 ;  /* 0x0000003c443c7223 */ /* 0x040fe20000010843 */
[----:B------:R-:W-:Y:S01]  /*6350*/  FFMA.FTZ R61, R68, R61, R66 ;  /* 0x0000003d443d7223 */ /* 0x000fe20000010042 */
[C---:B------:R-:W-:Y:S01]  /*6360*/  FMUL.FTZ R65, R73.reuse, R63 ;  /* 0x0000003f49417220 */ /* 0x040fe20000410000 */
[----:B------:R-:W-:-:S03]  /*6370*/  FMUL.FTZ R64, R73, R62 ;  /* 0x0000003e49407220 */ /* 0x000fc60000410000 */
[C---:B------:R-:W-:Y:S01]  /*6380*/  FFMA.FTZ R67, R72.reuse, R62, -R65 ;  /* 0x0000003e48437223 */ /* 0x040fe20000010841 */
[C---:B------:R-:W-:Y:S01]  /*6390*/  FFMA.FTZ R66, R72.reuse, R63, R64 ;  /* 0x0000003f48427223 */ /* 0x040fe20000010040 */
[CC--:B------:R-:W-:Y:S01]  /*63a0*/  FMUL.FTZ R65, R73.reuse, R61.reuse ;  /* 0x0000003d49417220 */ /* 0x0c0fe20000410000 */
[-C--:B------:R-:W-:Y:S01]  /*63b0*/  FMUL.FTZ R64, R73, R60.reuse ;  /* 0x0000003c49407220 */ /* 0x080fe20000410000 */
[----:B------:R0:W-:Y:S02]  /*63c0*/  STS.128 [R190+0x6390], R60 ;  /* 0x0063903cbe007388 */ /* 0x0001e40000000c00 */
[C---:B0-----:R-:W-:Y:S01]  /*63d0*/  FFMA.FTZ R60, R72.reuse, R60, -R65 ;  /* 0x0000003c483c7223 */ /* 0x041fe20000010841 */
[----:B------:R-:W-:Y:S01]  /*63e0*/  FFMA.FTZ R61, R72, R61, R64 ;  /* 0x0000003d483d7223 */ /* 0x000fe20000010040 */
[----:B------:R-:W-:Y:S01]  /*63f0*/  FADD.FTZ R62, R74, R67 ;  /* 0x000000434a3e7221 */ /* 0x000fe20000010000 */
[----:B------:R-:W-:-:S05]  /*6400*/  FADD.FTZ R63, R75, R66 ;  /* 0x000000424b3f7221 */ /* 0x000fca0000010000 */
[----:B------:R3:W-:Y:S02]  /*6410*/  STS.128 [R190+0x63a0], R60 ;  /* 0x0063a03cbe007388 */ /* 0x0007e40000000c00 */
.L_x_1433:
[----:B---3--:R-:W3:Y:S01]  /*6420*/  S2R R190, SR_TID.X ;  /* 0x0000000000be7919 */ /* 0x008ee20000002100 */
[----:B------:R-:W-:Y:S05]  /*6430*/  WARPSYNC.ALL ;  /* 0x0000000000007948 */ /* 0x000fea0003800000 */
[----:B---3--:R-:W-:Y:S01]  /*6440*/  LOP3.LUT P0, RZ, R190, 0x1f, RZ, 0xc0, !PT ;  /* 0x0000001fbeff7812 */ /* 0x008fe2000780c0ff */
[C---:B-----5:R-:W-:Y:S01]  /*6450*/  FMUL.FTZ R60, R140.reuse, R124 ;  /* 0x0000007c8c3c7220 */ /* 0x060fe20000410000 */
[----:B------:R-:W-:Y:S01]  /*6460*/  FMUL.FTZ R61, R140, R170 ;  /* 0x000000aa8c3d7220 */ /* 0x000fe20000410000 */
[----:B------:R-:W-:Y:S01]  /*6470*/  BAR.SYNC.DEFER_BLOCKING 0x0 ;  /* 0x0000000000007b1d */ /* 0x000fe20000010000 */
[----:B------:R-:W-:-:S02]  /*6480*/  HFMA2 R72, -RZ, RZ, 1.875, 0 ;  /* 0x3f800000ff487431 */ /* 0x000fc400000001ff */
[C---:B------:R-:W-:Y:S01]  /*6490*/  FFMA.FTZ R62, R141.reuse, R170, -R60 ;  /* 0x000000aa8d3e7223 */ /* 0x040fe2000001083c */
[----:B------:R-:W-:Y:S01]  /*64a0*/  FFMA.FTZ R60, R141, R124, R61 ;  /* 0x0000007c8d3c7223 */ /* 0x000fe2000001003d */
[----:B------:R-:W-:Y:S02]  /*64b0*/  CS2R R74, SRZ ;  /* 0x00000000004a7805 */ /* 0x000fe4000001ff00 */
[----:B------:R-:W-:Y:S01]  /*64c0*/  MOV R73, RZ ;  /* 0x000000ff00497202 */ /* 0x000fe20000000f00 */
[----:B------:R-:W-:Y:S01]  /*64d0*/  FADD.FTZ R62, R105, R62 ;  /* 0x0000003e693e7221 */ /* 0x000fe20000010000 */
[----:B------:R-:W-:Y:S01]  /*64e0*/  FADD.FTZ R60, R125, R60 ;  /* 0x0000003c7d3c7221 */ /* 0x000fe20000010000 */
[----:B------:R-:W-:Y:S02]  /*64f0*/  ISETP.GT.U32.AND P2, PT, R190, 0x1f, PT ;  /* 0x0000001fbe00780c */ /* 0x000fe40003f44070 */
[C---:B--2---:R-:W-:Y:S01]  /*6500*/  FMUL.FTZ R64, R142.reuse, R62 ;  /* 0x0000003e8e407220 */ /* 0x044fe20000410000 */
[----:B------:R-:W-:-:S03]  /*6510*/  FMUL.FTZ R61, R142, R60 ;  /* 0x0000003c8e3d7220 */ /* 0x000fc60000410000 */
[C---:B------:R-:W-:Y:S01]  /*6520*/  FFMA.FTZ R63, R143.reuse, R60, R64 ;  /* 0x0000003c8f3f7223 */ /* 0x040fe20000010040 */
[----:B------:R-:W-:Y:S01]  /*6530*/  FFMA.FTZ R65, R143, R62, -R61 ;  /* 0x0000003e8f417223 */ /* 0x000fe2000001083d */
[CC--:B01----:R-:W-:Y:S01]  /*6540*/  FMUL.FTZ R61, R141.reuse, R107.reuse ;  /* 0x0000006b8d3d7220 */ /* 0x0c3fe20000410000 */
[----:B------:R-:W-:Y:S01]  /*6550*/  FMUL.FTZ R60, R140, R107 ;  /* 0x0000006b8c3c7220 */ /* 0x000fe20000410000 */
[----:B------:R-:W-:Y:S01]  /*6560*/  FADD.FTZ R63, R126, R63 ;  /* 0x0000003f7e3f7221 */ /* 0x000fe20000010000 */
[----:B------:R-:W-:Y:S01]  /*6570*/  FADD.FTZ R65, R108, R65 ;  /* 0x000000416c417221 */ /* 0x000fe20000010000 */
[-C--:B------:R-:W-:Y:S01]  /*6580*/  FFMA.FTZ R61, -R140, R106.reuse, -R61 ;  /* 0x0000006a8c3d7223 */ /* 0x080fe2000001093d */
[----:B------:R-:W-:Y:S01]  /*6590*/  FFMA.FTZ R60, R141, R106, -R60 ;  /* 0x0000006a8d3c7223 */ /* 0x000fe2000001083c */
[----:B------:R-:W-:Y:S02]  /*65a0*/  FMUL.FTZ R66, R144, R63 ;  /* 0x0000003f90427220 */ /* 0x000fe40000410000 */
[C---:B------:R-:W-:Y:S01]  /*65b0*/  FMUL.FTZ R62, R142.reuse, R61 ;  /* 0x0000003d8e3e7220 */ /* 0x040fe20000410000 */
[----:B------:R-:W-:Y:S01]  /*65c0*/  FMUL.FTZ R64, R142, R60 ;  /* 0x0000003c8e407220 */ /* 0x000fe20000410000 */
[----:B------:R-:W-:-:S02]  /*65d0*/  FFMA.FTZ R66, R145, R65, -R66 ;  /* 0x0000004191427223 */ /* 0x000fc40000010842 */
[C---:B------:R-:W-:Y:S01]  /*65e0*/  FFMA.FTZ R62, R143.reuse, R60, R62 ;  /* 0x0000003c8f3e7223 */ /* 0x040fe2000001003e */
[C---:B------:R-:W-:Y:S01]  /*65f0*/  FMUL.FTZ R60, R144.reuse, R65 ;  /* 0x00000041903c7220 */ /* 0x040fe20000410000 */
[----:B------:R-:W-:Y:S01]  /*6600*/  FFMA.FTZ R64, R143, R61, -R64 ;  /* 0x0000003d8f407223 */ /* 0x000fe20000010840 */
[----:B------:R-:W-:Y:S02]  /*6610*/  FADD.FTZ R66, R109, R66 ;  /* 0x000000426d427221 */ /* 0x000fe40000010000 */
[----:B------:R-:W-:Y:S01]  /*6620*/  FFMA.FTZ R60, R145, R63, R60 ;  /* 0x0000003f913c7223 */ /* 0x000fe2000001003c */
[C---:B------:R-:W-:Y:S01]  /*6630*/  FMUL.FTZ R61, R144.reuse, R64 ;  /* 0x00000040903d7220 */ /* 0x040fe20000410000 */
[-C--:B------:R-:W-:Y:S02]  /*6640*/  FMUL.FTZ R63, R144, R62.reuse ;  /* 0x0000003e903f7220 */ /* 0x080fe40000410000 */
[----:B------:R-:W-:Y:S01]  /*6650*/  FADD.FTZ R60, R127, R60 ;  /* 0x0000003c7f3c7221 */ /* 0x000fe20000010000 */
[C---:B------:R-:W-:Y:S01]  /*6660*/  FFMA.FTZ R61, R145.reuse, R62, R61 ;  /* 0x0000003e913d7223 */ /* 0x040fe2000001003d */
[C---:B------:R-:W-:Y:S01]  /*6670*/  FMUL.FTZ R62, R146.reuse, R66 ;  /* 0x00000042923e7220 */ /* 0x040fe20000410000 */
[----:B------:R-:W-:Y:S01]  /*6680*/  FFMA.FTZ R63, R145, R64, -R63 ;  /* 0x00000040913f7223 */ /* 0x000fe2000001083f */
[----:B------:R-:W-:-:S02]  /*6690*/  FMUL.FTZ R67, R146, R60 ;  /* 0x0000003c92437220 */ /* 0x000fc40000410000 */
[C---:B------:R-:W-:Y:S01]  /*66a0*/  FFMA.FTZ R65, R147.reuse, R60, R62 ;  /* 0x0000003c93417223 */ /* 0x040fe2000001003e */
[C---:B------:R-:W-:Y:S01]  /*66b0*/  FMUL.FTZ R62, R146.reuse, R61 ;  /* 0x0000003d923e7220 */ /* 0x040fe20000410000 */
[C---:B------:R-:W-:Y:S01]  /*66c0*/  FFMA.FTZ R67, R147.reuse, R66, -R67 ;  /* 0x0000004293437223 */ /* 0x040fe20000010843 */
[-C--:B------:R-:W-:Y:S01]  /*66d0*/  FMUL.FTZ R60, R146, R63.reuse ;  /* 0x0000003f923c7220 */ /* 0x080fe20000410000 */
[----:B------:R-:W-:Y:S01]  /*66e0*/  FADD.FTZ R65, R128, R65 ;  /* 0x0000004180417221 */ /* 0x000fe20000010000 */
[C---:B------:R-:W-:Y:S01]  /*66f0*/  FFMA.FTZ R62, R147.reuse, R63, -R62 ;  /* 0x0000003f933e7223 */ /* 0x040fe2000001083e */
[----:B------:R-:W-:Y:S01]  /*6700*/  FADD.FTZ R67, R110, R67 ;  /* 0x000000436e437221 */ /* 0x000fe20000010000 */
[----:B------:R-:W-:Y:S01]  /*6710*/  FFMA.FTZ R60, R147, R61, R60 ;  /* 0x0000003d933c7223 */ /* 0x000fe2000001003c */
[C---:B------:R-:W-:Y:S01]  /*6720*/  FMUL.FTZ R66, R148.reuse, R65 ;  /* 0x0000004194427220 */ /* 0x040fe20000410000 */
[C---:B------:R-:W-:Y:S01]  /*6730*/  FMUL.FTZ R61, R148.reuse, R62 ;  /* 0x0000003e943d7220 */ /* 0x040fe20000410000 */
[CC--:B------:R-:W-:Y:S01]  /*6740*/  FMUL.FTZ R64, R148.reuse, R67.reuse ;  /* 0x0000004394407220 */ /* 0x0c0fe20000410000 */
[-C--:B------:R-:W-:Y:S01]  /*6750*/  FMUL.FTZ R63, R148, R60.reuse ;  /* 0x0000003c943f7220 */ /* 0x080fe20000410000 */
[C---:B------:R-:W-:Y:S01]  /*6760*/  FFMA.FTZ R66, R149.reuse, R67, -R66 ;  /* 0x0000004395427223 */ /* 0x040fe20000010842 */
[C---:B------:R-:W-:Y:S01]  /*6770*/  FFMA.FTZ R61, R149.reuse, R60, R61 ;  /* 0x0000003c953d7223 */ /* 0x040fe2000001003d */
[C---:B------:R-:W-:Y:S01]  /*6780*/  FFMA.FTZ R64, R149.reuse, R65, R64 ;  /* 0x0000004195407223 */ /* 0x040fe20000010040 */
[----:B------:R-:W-:Y:S01]  /*6790*/  FFMA.FTZ R63, R149, R62, -R63 ;  /* 0x0000003e953f7223 */ /* 0x000fe2000001083f */
[----:B------:R-:W-:Y:S01]  /*67a0*/  FADD.FTZ R66, R111, R66 ;  /* 0x000000426f427221 */ /* 0x000fe20000010000 */
[----:B------:R-:W-:Y:S01]  /*67b0*/  FMUL.FTZ R62, R150, R61 ;  /* 0x0000003d963e7220 */ /* 0x000fe20000410000 */
[----:B------:R-:W-:-:S02]  /*67c0*/  FADD.FTZ R64, R129, R64 ;  /* 0x0000004081407221 */ /* 0x000fc40000010000 */
[C---:B------:R-:W-:Y:S01]  /*67d0*/  FMUL.FTZ R60, R150.reuse, R66 ;  /* 0x00000042963c7220 */ /* 0x040fe20000410000 */
[CC--:B------:R-:W-:Y:S01]  /*67e0*/  FFMA.FTZ R62, R151.reuse, R63.reuse, -R62 ;  /* 0x0000003f973e7223 */ /* 0x0c0fe2000001083e */
[CC--:B------:R-:W-:Y:S02]  /*67f0*/  FMUL.FTZ R67, R150.reuse, R64.reuse ;  /* 0x0000004096437220 */ /* 0x0c0fe40000410000 */
[C---:B------:R-:W-:Y:S01]  /*6800*/  FFMA.FTZ R65, R151.reuse, R64, R60 ;  /* 0x0000004097417223 */ /* 0x040fe2000001003c */
[----:B------:R-:W-:Y:S01]  /*6810*/  FMUL.FTZ R60, R150, R63 ;  /* 0x0000003f963c7220 */ /* 0x000fe20000410000 */
[C---:B------:R-:W-:Y:S02]  /*6820*/  FFMA.FTZ R67, R151.reuse, R66, -R67 ;  /* 0x0000004297437223 */ /* 0x040fe40000010843 */
[----:B------:R-:W-:Y:S01]  /*6830*/  FADD.FTZ R65, R130, R65 ;  /* 0x0000004182417221 */ /* 0x000fe20000010000 */
[----:B------:R-:W-:Y:S01]  /*6840*/  FFMA.FTZ R60, R151, R61, R60 ;  /* 0x0000003d973c7223 */ /* 0x000fe2000001003c */
[----:B------:R-:W-:Y:S01]  /*6850*/  FADD.FTZ R67, R112, R67 ;  /* 0x0000004370437221 */ /* 0x000fe20000010000 */
[C---:B------:R-:W-:Y:S01]  /*6860*/  FMUL.FTZ R61, R152.reuse, R62 ;  /* 0x0000003e983d7220 */ /* 0x040fe20000410000 */
[C---:B------:R-:W-:Y:S01]  /*6870*/  FMUL.FTZ R66, R152.reuse, R65 ;  /* 0x0000004198427220 */ /* 0x040fe20000410000 */
[CC--:B------:R-:W-:Y:S01]  /*6880*/  FMUL.FTZ R63, R152.reuse, R60.reuse ;  /* 0x0000003c983f7220 */ /* 0x0c0fe20000410000 */
[-C--:B------:R-:W-:Y:S01]  /*6890*/  FMUL.FTZ R64, R152, R67.reuse ;  /* 0x0000004398407220 */ /* 0x080fe20000410000 */
[C---:B------:R-:W-:Y:S01]  /*68a0*/  FFMA.FTZ R61, R153.reuse, R60, R61 ;  /* 0x0000003c993d7223 */ /* 0x040fe2000001003d */
[C---:B------:R-:W-:Y:S01]  /*68b0*/  FFMA.FTZ R66, R153.reuse, R67, -R66 ;  /* 0x0000004399427223 */ /* 0x040fe20000010842 */
[C---:B------:R-:W-:Y:S01]  /*68c0*/  FFMA.FTZ R63, R153.reuse, R62, -R63 ;  /* 0x0000003e993f7223 */ /* 0x040fe2000001083f */
[----:B------:R-:W-:Y:S01]  /*68d0*/  FFMA.FTZ R64, R153, R65, R64 ;  /* 0x0000004199407223 */ /* 0x000fe20000010040 */
[----:B------:R-:W-:Y:S01]  /*68e0*/  FMUL.FTZ R62, R154, R61 ;  /* 0x0000003d9a3e7220 */ /* 0x000fe20000410000 */
[----:B------:R-:W-:-:S02]  /*68f0*/  FADD.FTZ R66, R113, R66 ;  /* 0x0000004271427221 */ /* 0x000fc40000010000 */
[----:B------:R-:W-:Y:S01]  /*6900*/  FADD.FTZ R64, R131, R64 ;  /* 0x0000004083407221 */ /* 0x000fe20000010000 */
[CC--:B------:R-:W-:Y:S01]  /*6910*/  FFMA.FTZ R62, R155.reuse, R63.reuse, -R62 ;  /* 0x0000003f9b3e7223 */ /* 0x0c0fe2000001083e */
[C---:B------:R-:W-:Y:S02]  /*6920*/  FMUL.FTZ R60, R154.reuse, R66 ;  /* 0x000000429a3c7220 */ /* 0x040fe40000410000 */
        /* <DEDUP_REMOVED lines=54> */
[----:B------:R-:W-:-:S02]  /*6c90*/  FFMA.FTZ R64, R165, R65, R64 ;  /* 0x00000041a5407223 */ /* 0x000fc40000010040 */
[----:B------:R-:W-:Y:S02]  /*6ca0*/  FADD.FTZ R66, R119, R66 ;  /* 0x0000004277427221 */ /* 0x000fe40000010000 */
[----:B------:R-:W-:Y:S02]  /*6cb0*/  FADD.FTZ R64, R137, R64 ;  /* 0x0000004089407221 */ /* 0x000fe40000010000 */
[C---:B------:R-:W-:Y:S02]  /*6cc0*/  FMUL.FTZ R62, R166.reuse, R66 ;  /* 0x00000042a63e7220 */ /* 0x040fe40000410000 */
[CC--:B------:R-:W-:Y:S02]  /*6cd0*/  FMUL.FTZ R65, R166.reuse, R64.reuse ;  /* 0x00000040a6417220 */ /* 0x0c0fe40000410000 */
[C---:B------:R-:W-:Y:S01]  /*6ce0*/  FFMA.FTZ R63, R167.reuse, R64, R62 ;  /* 0x00000040a73f7223 */ /* 0x040fe2000001003e */
[----:B------:R-:W-:Y:S01]  /*6cf0*/  MOV R62, UR45 ;  /* 0x0000002d003e7c02 */ /* 0x000fe20008000f00 */
[C---:B------:R-:W-:Y:S01]  /*6d00*/  FFMA.FTZ R67, R167.reuse, R66, -R65 ;  /* 0x00000042a7437223 */ /* 0x040fe20000010841 */
[-C--:B------:R-:W-:Y:S01]  /*6d10*/  FMUL.FTZ R66, R166, R60.reuse ;  /* 0x0000003ca6427220 */ /* 0x080fe20000410000 */
[----:B------:R-:W0:Y:S01]  /*6d20*/  LDS.64 R64, [R189+0x6378] ;  /* 0x00637800bd407984 */ /* 0x000e220000000a00 */
[----:B------:R-:W-:Y:S01]  /*6d30*/  ISETP.LE.OR P0, PT, R62, UR11, P0 ;  /* 0x0000000b3e007c0c */ /* 0x000fe20008703670 */
[----:B------:R-:W-:Y:S01]  /*6d40*/  FADD.FTZ R63, R138, R63 ;  /* 0x0000003f8a3f7221 */ /* 0x000fe20000010000 */
[-C--:B------:R-:W-:Y:S01]  /*6d50*/  FMUL.FTZ R62, R166, R61.reuse ;  /* 0x0000003da63e7220 */ /* 0x080fe20000410000 */
[C---:B------:R-:W-:Y:S01]  /*6d60*/  FFMA.FTZ R61, R167.reuse, R61, -R66 ;  /* 0x0000003da73d7223 */ /* 0x040fe20000010842 */
[----:B------:R-:W-:Y:S01]  /*6d70*/  FADD.FTZ R67, R120, R67 ;  /* 0x0000004378437221 */ /* 0x000fe20000010000 */
[----:B------:R-:W-:Y:S01]  /*6d80*/  FMUL.FTZ R66, R168, R63 ;  /* 0x0000003fa8427220 */ /* 0x000fe20000410000 */
[----:B------:R-:W-:-:S02]  /*6d90*/  FFMA.FTZ R60, R167, R60, R62 ;  /* 0x0000003ca73c7223 */ /* 0x000fc4000001003e */
[CC--:B------:R-:W-:Y:S01]  /*6da0*/  FMUL.FTZ R62, R168.reuse, R67.reuse ;  /* 0x00000043a83e7220 */ /* 0x0c0fe20000410000 */
[C---:B------:R-:W-:Y:S01]  /*6db0*/  FFMA.FTZ R70, R169.reuse, R67, -R66 ;  /* 0x00000043a9467223 */ /* 0x040fe20000010842 */
[CC--:B------:R-:W-:Y:S02]  /*6dc0*/  FMUL.FTZ R66, R168.reuse, R60.reuse ;  /* 0x0000003ca8427220 */ /* 0x0c0fe40000410000 */
[C---:B------:R-:W-:Y:S01]  /*6dd0*/  FFMA.FTZ R68, R169.reuse, R63, R62 ;  /* 0x0000003fa9447223 */ /* 0x040fe2000001003e */
[-C--:B------:R-:W-:Y:S01]  /*6de0*/  FMUL.FTZ R62, R168, R61.reuse ;  /* 0x0000003da83e7220 */ /* 0x080fe20000410000 */
[----:B------:R-:W-:Y:S01]  /*6df0*/  FFMA.FTZ R61, R169, R61, -R66 ;  /* 0x0000003da93d7223 */ /* 0x000fe20000010842 */
[----:B------:R-:W-:Y:S01]  /*6e00*/  VOTEU.ALL UP0, P0 ;  /* 0x0000000000ff7886 */ /* 0x000fe20000000000 */
[----:B------:R-:W-:Y:S01]  /*6e10*/  FADD.FTZ R63, R121, R70 ;  /* 0x00000046793f7221 */ /* 0x000fe20000010000 */
[----:B------:R-:W-:Y:S01]  /*6e20*/  FFMA.FTZ R60, R169, R60, R62 ;  /* 0x0000003ca93c7223 */ /* 0x000fe2000001003e */
[----:B------:R-:W-:-:S02]  /*6e30*/  FADD.FTZ R62, R139, R68 ;  /* 0x000000448b3e7221 */ /* 0x000fc40000010000 */
[----:B------:R-:W-:-:S09]  /*6e40*/  @!UP0 ULEA UR28, UR8, UR22, 0x4 ;  /* 0x00000016081c8291 */ /* 0x000fd2000f8e20ff */
[----:B------:R-:W1:Y:S04]  /*6e50*/  @!P0 LDS.128 R72, [UR28+0x8b80] ;  /* 0x008b801cff488984 */ /* 0x000e680008000c00 */
[----:B------:R2:W-:Y:S01]  /*6e60*/  STS.128 [R189+0x6d80], R60 ;  /* 0x006d803cbd007388 */ /* 0x0005e20000000c00 */
[C---:B0-----:R-:W-:Y:S01]  /*6e70*/  FMUL.FTZ R67, R123.reuse, R64 ;  /* 0x000000407b437220 */ /* 0x041fe20000410000 */
[----:B------:R-:W-:-:S03]  /*6e80*/  FMUL.FTZ R123, R123, R65 ;  /* 0x000000417b7b7220 */ /* 0x000fc60000410000 */
[C---:B------:R-:W-:Y:S01]  /*6e90*/  FFMA.FTZ R66, R122.reuse, R65, R67 ;  /* 0x000000417a427223 */ /* 0x040fe20000010043 */
[----:B------:R-:W-:-:S03]  /*6ea0*/  FFMA.FTZ R64, R122, R64, -R123 ;  /* 0x000000407a407223 */ /* 0x000fc6000001087b */
[C---:B------:R-:W-:Y:S01]  /*6eb0*/  FFMA.FTZ R192, R49.reuse, R192, R66 ;  /* 0x000000c031c07223 */ /* 0x040fe20000010042 */
[----:B------:R-:W-:-:S03]  /*6ec0*/  FFMA.FTZ R191, R49, R191, R64 ;  /* 0x000000bf31bf7223 */ /* 0x000fc60000010040 */
[----:B------:R-:W-:-:S04]  /*6ed0*/  FMUL.FTZ R64, R168, R192 ;  /* 0x000000c0a8407220 */ /* 0x000fc80000410000 */
[----:B------:R-:W-:-:S04]  /*6ee0*/  FFMA.FTZ R65, R169, R191, -R64 ;  /* 0x000000bfa9417223 */ /* 0x000fc80000010840 */
[----:B------:R-:W-:Y:S01]  /*6ef0*/  FFMA.FTZ R194, R48, R194, R65 ;  /* 0x000000c230c27223 */ /* 0x000fe20000010041 */
[----:B------:R-:W-:-:S04]  /*6f00*/  FMUL.FTZ R65, R168, R191 ;  /* 0x000000bfa8417220 */ /* 0x000fc80000410000 */
[----:B--2---:R-:W-:-:S04]  /*6f10*/  FFMA.FTZ R60, R169, R192, R65 ;  /* 0x000000c0a93c7223 */ /* 0x004fc80000010041 */
[----:B------:R-:W-:Y:S01]  /*6f20*/  FFMA.FTZ R193, R48, R193, R60 ;  /* 0x000000c130c17223 */ /* 0x000fe2000001003c */
[----:B------:R-:W-:-:S03]  /*6f30*/  FMUL.FTZ R60, R166, R194 ;  /* 0x000000c2a63c7220 */ /* 0x000fc60000410000 */
[-C--:B------:R-:W-:Y:S01]  /*6f40*/  FMUL.FTZ R61, R166, R193.reuse ;  /* 0x000000c1a63d7220 */ /* 0x080fe20000410000 */
[----:B------:R-:W-:-:S04]  /*6f50*/  FFMA.FTZ R60, R167, R193, R60 ;  /* 0x000000c1a73c7223 */ /* 0x000fc8000001003c */
[----:B------:R-:W-:Y:S01]  /*6f60*/  FFMA.FTZ R196, R47, R196, R60 ;  /* 0x000000c42fc47223 */ /* 0x000fe2000001003c */
[----:B------:R-:W-:-:S04]  /*6f70*/  FFMA.FTZ R60, R167, R194, -R61 ;  /* 0x000000c2a73c7223 */ /* 0x000fc8000001083d */
[----:B------:R-:W-:Y:S01]  /*6f80*/  FFMA.FTZ R195, R47, R195, R60 ;  /* 0x000000c32fc37223 */ /* 0x000fe2000001003c */
[----:B------:R-:W-:-:S04]  /*6f90*/  FMUL.FTZ R60, R164, R196 ;  /* 0x000000c4a43c7220 */ /* 0x000fc80000410000 */
[----:B------:R-:W-:-:S04]  /*6fa0*/  FFMA.FTZ R61, R165, R195, -R60 ;  /* 0x000000c3a53d7223 */ /* 0x000fc8000001083c */
[----:B------:R-:W-:Y:S01]  /*6fb0*/  FFMA.FTZ R198, R46, R198, R61 ;  /* 0x000000c62ec67223 */ /* 0x000fe2000001003d */
[----:B------:R-:W-:-:S04]  /*6fc0*/  FMUL.FTZ R61, R164, R195 ;  /* 0x000000c3a43d7220 */ /* 0x000fc80000410000 */
[----:B------:R-:W-:-:S04]  /*6fd0*/  FFMA.FTZ R60, R165, R196, R61 ;  /* 0x000000c4a53c7223 */ /* 0x000fc8000001003d */
        /* <DEDUP_REMOVED lines=39> */
[----:B------:R-:W-:-:S03]  /*7250*/  FFMA.FTZ R60, R151, R209, R60 ;  /* 0x000000d1973c7223 */ /* 0x000fc6000001003c */
[----:B------:R-:W-:Y:S01]  /*7260*/  FFMA.FTZ R61, R151, R210, -R61 ;  /* 0x000000d2973d7223 */ /* 0x000fe2000001083d */
[----:B------:R-:W-:-:S03]  /*7270*/  FFMA.FTZ R211, R39, R211, R60 ;  /* 0x000000d327d37223 */ /* 0x000fc6000001003c */
[----:B------:R-:W-:Y:S01]  /*7280*/  FFMA.FTZ R212, R39, R212, R61 ;  /* 0x000000d427d47223 */ /* 0x000fe2000001003d */
[----:B------:R-:W-:-:S04]  /*7290*/  FMUL.FTZ R60, R148, R211 ;  /* 0x000000d3943c7220 */ /* 0x000fc80000410000 */
[-C--:B------:R-:W-:Y:S01]  /*72a0*/  FFMA.FTZ R61, R149, R212.reuse, -R60 ;  /* 0x000000d4953d7223 */ /* 0x080fe2000001083c */
[----:B------:R-:W-:-:S03]  /*72b0*/  FMUL.FTZ R60, R148, R212 ;  /* 0x000000d4943c7220 */ /* 0x000fc60000410000 */
[----:B------:R-:W-:Y:S01]  /*72c0*/  FFMA.FTZ R214, R38, R214, R61 ;  /* 0x000000d626d67223 */ /* 0x000fe2000001003d */
        /* <DEDUP_REMOVED lines=26> */
[----:B------:R-:W-:Y:S06]  /*7470*/  BAR.SYNC.DEFER_BLOCKING 0x0 ;  /* 0x0000000000007b1d */ /* 0x000fec0000010000 */
[----:B-1----:R-:W-:Y:S05]  /*7480*/  @P2 BRA `(.L_x_1440) ;  /* 0x0000000c00802947 */ /* 0x002fea0003800000 */
        /* <DEDUP_REMOVED lines=14> */
[CC--:B-1----:R-:W-:Y:S01]  /*7570*/  FMUL.FTZ R77, R61.reuse, R246.reuse ;  /* 0x000000f63d4d7220 */ /* 0x0c2fe20000410000 */
        /* <DEDUP_REMOVED lines=25> */
[----:B------:R0:W1:Y:S04]  /*7710*/  SHFL.DOWN PT, R77, R245, 0x1, 0x1f ;  /* 0x08201f00f54d7f89 */ /* 0x00006800000e0000 */
[----:B------:R0:W2:Y:S04]  /*7720*/  SHFL.DOWN PT, R78, R246, 0x1, 0x1f ;  /* 0x08201f00f64e7f89 */ /* 0x0000a800000e0000 */
[----:B------:R0:W3:Y:S04]  /*7730*/  SHFL.DOWN PT, R123, R247, 0x1, 0x1f ;  /* 0x08201f00f77b7f89 */ /* 0x0000e800000e0000 */
[----:B------:R0:W4:Y:S02]  /*7740*/  SHFL.DOWN PT, R76, R248, 0x1, 0x1f ;  /* 0x08201f00f84c7f89 */ /* 0x00012400000e0000 */
.L_x_1582:
[----:B------:R-:W-:Y:S04]  /*7750*/  BSSY.RECONVERGENT B0, `(.L_x_1442) ;  /* 0x000000e000007945 */ /* 0x000fe80003800200 */
[----:B------:R-:W-:Y:S05]  /*7760*/  @!P2 BRA `(.L_x_1443) ;  /* 0x000000000030a947 */ /* 0x000fea0003800000 */
[-C--:B----4-:R-:W-:Y:S01]  /*7770*/  FMUL.FTZ R79, R246, R76.reuse ;  /* 0x0000004cf64f7220 */ /* 0x090fe20000410000 */
[----:B------:R-:W-:-:S03]  /*7780*/  FMUL.FTZ R76, R245, R76 ;  /* 0x0000004cf54c7220 */ /* 0x000fc60000410000 */
[-C--:B---3--:R-:W-:Y:S01]  /*7790*/  FFMA.FTZ R79, R245, R123.reuse, -R79 ;  /* 0x0000007bf54f7223 */ /* 0x088fe2000001084f */
[----:B------:R-:W-:-:S03]  /*77a0*/  FFMA.FTZ R76, R246, R123, R76 ;  /* 0x0000007bf64c7223 */ /* 0x000fc6000001004c */
[----:B0-----:R-:W-:Y:S01]  /*77b0*/  FADD.FTZ R247, R247, R79 ;  /* 0x0000004ff7f77221 */ /* 0x001fe20000010000 */
[----:B------:R-:W-:Y:S01]  /*77c0*/  FADD.FTZ R248, R248, R76 ;  /* 0x0000004cf8f87221 */ /* 0x000fe20000010000 */
[-C--:B--2---:R-:W-:Y:S01]  /*77d0*/  FMUL.FTZ R76, R246, R78.reuse ;  /* 0x0000004ef64c7220 */ /* 0x084fe20000410000 */
[----:B------:R-:W-:-:S03]  /*77e0*/  FMUL.FTZ R78, R245, R78 ;  /* 0x0000004ef54e7220 */ /* 0x000fc60000410000 */
[C---:B-1----:R-:W-:Y:S01]  /*77f0*/  FFMA.FTZ R76, R77.reuse, R245, -R76 ;  /* 0x000000f54d4c7223 */ /* 0x042fe2000001084c */
[----:B------:R-:W-:-:S04]  /*7800*/  FFMA.FTZ R78, R77, R246, R78 ;  /* 0x000000f64d4e7223 */ /* 0x000fc8000001004e */
[----:B------:R-:W-:Y:S02]  /*7810*/  MOV R245, R76 ;  /* 0x0000004c00f57202 */ /* 0x000fe40000000f00 */
[----:B------:R-:W-:-:S07]  /*7820*/  MOV R246, R78 ;  /* 0x0000004e00f67202 */ /* 0x000fce0000000f00 */
.L_x_1443:
[----:B------:R-:W-:Y:S05]  /*7830*/  BSYNC.RECONVERGENT B0 ;  /* 0x0000000000007941 */ /* 0x000fea0003800200 */
.L_x_1442:
[----:B------:R-:W-:Y:S01]  /*7840*/  UMOV UR28, 0xffffffff ;  /* 0xffffffff001c7882 */ /* 0x000fe20000000000 */
[----:B------:R-:W-:Y:S02]  /*7850*/  ISETP.GT.U32.AND P2, PT, R82, 0x1d, PT ;  /* 0x0000001d5200780c */ /* 0x000fe40003f44070 */
[----:B------:R-:W-:Y:S11]  /*7860*/  BRA.DIV UR28, `(.L_x_1444) ;  /* 0x0000006e1cb47947 */ /* 0x000ff6000b800000 */
[----:B-1----:R1:W0:Y:S04]  /*7870*/  SHFL.DOWN PT, R77, R245, 0x2, 0x1f ;  /* 0x08401f00f54d7f89 */ /* 0x00222800000e0000 */
[----:B--2---:R1:W2:Y:S04]  /*7880*/  SHFL.DOWN PT, R78, R246, 0x2, 0x1f ;  /* 0x08401f00f64e7f89 */ /* 0x0042a800000e0000 */
[----:B---3--:R1:W3:Y:S04]  /*7890*/  SHFL.DOWN PT, R123, R247, 0x2, 0x1f ;  /* 0x08401f00f77b7f89 */ /* 0x0082e800000e0000 */
[----:B------:R1:W0:Y:S02]  /*78a0*/  SHFL.DOWN PT, R79, R248, 0x2, 0x1f ;  /* 0x08401f00f84f7f89 */ /* 0x00022400000e0000 */
.L_x_1588:
[----:B------:R-:W-:Y:S04]  /*78b0*/  BSSY.RECONVERGENT B0, `(.L_x_1445) ;  /* 0x000000e000007945 */ /* 0x000fe80003800200 */
[----:B------:R-:W-:Y:S05]  /*78c0*/  @P2 BRA `(.L_x_1446) ;  /* 0x0000000000302947 */ /* 0x000fea0003800000 */
[-C--:B0---4-:R-:W-:Y:S01]  /*78d0*/  FMUL.FTZ R76, R246, R79.reuse ;  /* 0x0000004ff64c7220 */ /* 0x091fe20000410000 */
[----:B------:R-:W-:-:S03]  /*78e0*/  FMUL.FTZ R79, R245, R79 ;  /* 0x0000004ff54f7220 */ /* 0x000fc60000410000 */
[-C--:B---3--:R-:W-:Y:S01]  /*78f0*/  FFMA.FTZ R76, R245, R123.reuse, -R76 ;  /* 0x0000007bf54c7223 */ /* 0x088fe2000001084c */
[----:B------:R-:W-:-:S03]  /*7900*/  FFMA.FTZ R79, R246, R123, R79 ;  /* 0x0000007bf64f7223 */ /* 0x000fc6000001004f */
[----:B-1----:R-:W-:Y:S01]  /*7910*/  FADD.FTZ R247, R247, R76 ;  /* 0x0000004cf7f77221 */ /* 0x002fe20000010000 */
[-C--:B--2---:R-:W-:Y:S01]  /*7920*/  FMUL.FTZ R76, R246, R78.reuse ;  /* 0x0000004ef64c7220 */ /* 0x084fe20000410000 */
[C---:B------:R-:W-:Y:S01]  /*7930*/  FMUL.FTZ R78, R245.reuse, R78 ;  /* 0x0000004ef54e7220 */ /* 0x040fe20000410000 */
[----:B------:R-:W-:Y:S02]  /*7940*/  FADD.FTZ R248, R248, R79 ;  /* 0x0000004ff8f87221 */ /* 0x000fe40000010000 */
[-C--:B------:R-:W-:Y:S01]  /*7950*/  FFMA.FTZ R76, R245, R77.reuse, -R76 ;  /* 0x0000004df54c7223 */ /* 0x080fe2000001084c */
[----:B------:R-:W-:-:S04]  /*7960*/  FFMA.FTZ R78, R246, R77, R78 ;  /* 0x0000004df64e7223 */ /* 0x000fc8000001004e */
[----:B------:R-:W-:Y:S02]  /*7970*/  MOV R245, R76 ;  /* 0x0000004c00f57202 */ /* 0x000fe40000000f00 */
[----:B------:R-:W-:-:S07]  /*7980*/  MOV R246, R78 ;  /* 0x0000004e00f67202 */ /* 0x000fce0000000f00 */
.L_x_1446:
[----:B------:R-:W-:Y:S05]  /*7990*/  BSYNC.RECONVERGENT B0 ;  /* 0x0000000000007941 */ /* 0x000fea0003800200 */
.L_x_1445:
[----:B------:R-:W-:Y:S01]  /*79a0*/  UMOV UR28, 0xffffffff ;  /* 0xffffffff001c7882 */ /* 0x000fe20000000000 */
[----:B------:R-:W-:Y:S02]  /*79b0*/  ISETP.GT.U32.AND P2, PT, R82, 0x1b, PT ;  /* 0x0000001b5200780c */ /* 0x000fe40003f44070 */
[----:B------:R-:W-:Y:S11]  /*79c0*/  BRA.DIV UR28, `(.L_x_1447) ;  /* 0x0000006e1cd07947 */ /* 0x000ff6000b800000 */
[----:B0-----:R0:W0:Y:S04]  /*79d0*/  SHFL.DOWN PT, R77, R245, 0x4, 0x1f ;  /* 0x08801f00f54d7f89 */ /* 0x00102800000e0000 */
[----:B--2---:R2:W0:Y:S04]  /*79e0*/  SHFL.DOWN PT, R78, R246, 0x4, 0x1f ;  /* 0x08801f00f64e7f89 */ /* 0x00442800000e0000 */
[----:B---3--:R2:W3:Y:S04]  /*79f0*/  SHFL.DOWN PT, R123, R247, 0x4, 0x1f ;  /* 0x08801f00f77b7f89 */ /* 0x0084e800000e0000 */
[----:B------:R2:W0:Y:S02]  /*7a00*/  SHFL.DOWN PT, R79, R248, 0x4, 0x1f ;  /* 0x08801f00f84f7f89 */ /* 0x00042400000e0000 */
.L_x_1594:
[----:B------:R-:W-:Y:S04]  /*7a10*/  BSSY.RECONVERGENT B0, `(.L_x_1448) ;  /* 0x000000e000007945 */ /* 0x000fe80003800200 */
[----:B------:R-:W-:Y:S05]  /*7a20*/  @P2 BRA `(.L_x_1449) ;  /* 0x0000000000302947 */ /* 0x000fea0003800000 */
[-C--:B0---4-:R-:W-:Y:S01]  /*7a30*/  FMUL.FTZ R76, R246, R79.reuse ;  /* 0x0000004ff64c7220 */ /* 0x091fe20000410000 */
[----:B------:R-:W-:-:S03]  /*7a40*/  FMUL.FTZ R79, R245, R79 ;  /* 0x0000004ff54f7220 */ /* 0x000fc60000410000 */
[-C--:B---3--:R-:W-:Y:S01]  /*7a50*/  FFMA.FTZ R76, R245, R123.reuse, -R76 ;  /* 0x0000007bf54c7223 */ /* 0x088fe2000001084c */
[----:B------:R-:W-:-:S03]  /*7a60*/  FFMA.FTZ R79, R246, R123, R79 ;  /* 0x0000007bf64f7223 */ /* 0x000fc6000001004f */
[----:B-12---:R-:W-:Y:S01]  /*7a70*/  FADD.FTZ R247, R247, R76 ;  /* 0x0000004cf7f77221 */ /* 0x006fe20000010000 */
[-C--:B------:R-:W-:Y:S01]  /*7a80*/  FMUL.FTZ R76, R246, R78.reuse ;  /* 0x0000004ef64c7220 */ /* 0x080fe20000410000 */
[C---:B------:R-:W-:Y:S01]  /*7a90*/  FMUL.FTZ R78, R245.reuse, R78 ;  /* 0x0000004ef54e7220 */ /* 0x040fe20000410000 */
[----:B------:R-:W-:Y:S02]  /*7aa0*/  FADD.FTZ R248, R248, R79 ;  /* 0x0000004ff8f87221 */ /* 0x000fe40000010000 */
[-C--:B------:R-:W-:Y:S01]  /*7ab0*/  FFMA.FTZ R76, R245, R77.reuse, -R76 ;  /* 0x0000004df54c7223 */ /* 0x080fe2000001084c */
[----:B------:R-:W-:-:S04]  /*7ac0*/  FFMA.FTZ R78, R246, R77, R78 ;  /* 0x0000004df64e7223 */ /* 0x000fc8000001004e */
[----:B------:R-:W-:Y:S02]  /*7ad0*/  MOV R245, R76 ;  /* 0x0000004c00f57202 */ /* 0x000fe40000000f00 */
[----:B------:R-:W-:-:S07]  /*7ae0*/  MOV R246, R78 ;  /* 0x0000004e00f67202 */ /* 0x000fce0000000f00 */
.L_x_1449:
[----:B------:R-:W-:Y:S05]  /*7af0*/  BSYNC.RECONVERGENT B0 ;  /* 0x0000000000007941 */ /* 0x000fea0003800200 */
.L_x_1448:
[----:B------:R-:W-:Y:S01]  /*7b00*/  UMOV UR28, 0xffffffff ;  /* 0xffffffff001c7882 */ /* 0x000fe20000000000 */
[----:B------:R-:W-:Y:S02]  /*7b10*/  ISETP.GT.U32.AND P2, PT, R82, 0x17, PT ;  /* 0x000000175200780c */ /* 0x000fe40003f44070 */
[----:B------:R-:W-:Y:S11]  /*7b20*/  BRA.DIV UR28, `(.L_x_1450) ;  /* 0x0000006e1cec7947 */ /* 0x000ff6000b800000 */
[----:B0-----:R0:W0:Y:S04]  /*7b30*/  SHFL.DOWN PT, R77, R245, 0x8, 0x1f ;  /* 0x09001f00f54d7f89 */ /* 0x00102800000e0000 */
[----:B------:R0:W0:Y:S04]  /*7b40*/  SHFL.DOWN PT, R78, R246, 0x8, 0x1f ;  /* 0x09001f00f64e7f89 */ /* 0x00002800000e0000 */
[----:B---3--:R3:W0:Y:S04]  /*7b50*/  SHFL.DOWN PT, R123, R247, 0x8, 0x1f ;  /* 0x09001f00f77b7f89 */ /* 0x00862800000e0000 */
[----:B------:R3:W0:Y:S02]  /*7b60*/  SHFL.DOWN PT, R79, R248, 0x8, 0x1f ;  /* 0x09001f00f84f7f89 */ /* 0x00062400000e0000 */
.L_x_1600:
[----:B------:R-:W-:Y:S04]  /*7b70*/  BSSY.RECONVERGENT B0, `(.L_x_1451) ;  /* 0x000000e000007945 */ /* 0x000fe80003800200 */
[----:B------:R-:W-:Y:S05]  /*7b80*/  @P2 BRA `(.L_x_1452) ;  /* 0x0000000000302947 */ /* 0x000fea0003800000 */
[-C--:B0---4-:R-:W-:Y:S01]  /*7b90*/  FMUL.FTZ R76, R246, R79.reuse ;  /* 0x0000004ff64c7220 */ /* 0x091fe20000410000 */
[----:B------:R-:W-:-:S03]  /*7ba0*/  FMUL.FTZ R79, R245, R79 ;  /* 0x0000004ff54f7220 */ /* 0x000fc60000410000 */
[-C--:B------:R-:W-:Y:S01]  /*7bb0*/  FFMA.FTZ R76, R245, R123.reuse, -R76 ;  /* 0x0000007bf54c7223 */ /* 0x080fe2000001084c */
[----:B------:R-:W-:-:S03]  /*7bc0*/  FFMA.FTZ R79, R246, R123, R79 ;  /* 0x0000007bf64f7223 */ /* 0x000fc6000001004f */
[----:B-123--:R-:W-:Y:S01]  /*7bd0*/  FADD.FTZ R247, R247, R76 ;  /* 0x0000004cf7f77221 */ /* 0x00efe20000010000 */
[-C--:B------:R-:W-:Y:S01]  /*7be0*/  FMUL.FTZ R76, R246, R78.reuse ;  /* 0x0000004ef64c7220 */ /* 0x080fe20000410000 */
[C---:B------:R-:W-:Y:S01]  /*7bf0*/  FMUL.FTZ R78, R245.reuse, R78 ;  /* 0x0000004ef54e7220 */ /* 0x040fe20000410000 */
[----:B------:R-:W-:Y:S02]  /*7c00*/  FADD.FTZ R248, R248, R79 ;  /* 0x0000004ff8f87221 */ /* 0x000fe40000010000 */
[-C--:B------:R-:W-:Y:S01]  /*7c10*/  FFMA.FTZ R76, R245, R77.reuse, -R76 ;  /* 0x0000004df54c7223 */ /* 0x080fe2000001084c */
[----:B------:R-:W-:-:S04]  /*7c20*/  FFMA.FTZ R78, R246, R77, R78 ;  /* 0x0000004df64e7223 */ /* 0x000fc8000001004e */
[----:B------:R-:W-:Y:S02]  /*7c30*/  MOV R245, R76 ;  /* 0x0000004c00f57202 */ /* 0x000fe40000000f00 */
[----:B------:R-:W-:-:S07]  /*7c40*/  MOV R246, R78 ;  /* 0x0000004e00f67202 */ /* 0x000fce0000000f00 */
.L_x_1452:
[----:B------:R-:W-:Y:S05]  /*7c50*/  BSYNC.RECONVERGENT B0 ;  /* 0x0000000000007941 */ /* 0x000fea0003800200 */
.L_x_1451:
[----:B------:R-:W-:Y:S01]  /*7c60*/  UMOV UR28, 0xffffffff ;  /* 0xffffffff001c7882 */ /* 0x000fe20000000000 */
[----:B------:R-:W-:Y:S02]  /*7c70*/  ISETP.GT.U32.AND P2, PT, R82, 0xf, PT ;  /* 0x0000000f5200780c */ /* 0x000fe40003f44070 */
[----:B------:R-:W-:Y:S11]  /*7c80*/  BRA.DIV UR28, `(.L_x_1453) ;  /* 0x000000721c087947 */ /* 0x000ff6000b800000 */
[----:B0-----:R0:W0:Y:S04]  /*7c90*/  SHFL.DOWN PT, R77, R245, 0x10, 0x1f ;  /* 0x0a001f00f54d7f89 */ /* 0x00102800000e0000 */
[----:B------:R0:W0:Y:S04]  /*7ca0*/  SHFL.DOWN PT, R78, R246, 0x10, 0x1f ;  /* 0x0a001f00f64e7f89 */ /* 0x00002800000e0000 */
[----:B------:R0:W0:Y:S04]  /*7cb0*/  SHFL.DOWN PT, R123, R247, 0x10, 0x1f ;  /* 0x0a001f00f77b7f89 */ /* 0x00002800000e0000 */
[----:B------:R0:W0:Y:S02]  /*7cc0*/  SHFL.DOWN PT, R79, R248, 0x10, 0x1f ;  /* 0x0a001f00f84f7f89 */ /* 0x00002400000e0000 */
.L_x_1606:
        /* <DEDUP_REMOVED lines=14> */
.L_x_1455:
[----:B------:R-:W-:Y:S05]  /*7db0*/  BSYNC.RECONVERGENT B0 ;  /* 0x0000000000007941 */ /* 0x000fea0003800200 */
.L_x_1454:
[----:B------:R-:W-:Y:S01]  /*7dc0*/  UMOV UR28, 0xffffffff ;  /* 0xffffffff001c7882 */ /* 0x000fe20000000000 */
[----:B------:R-:W-:Y:S02]  /*7dd0*/  ISETP.NE.AND P2, PT, R190, 0x1f, PT ;  /* 0x0000001fbe00780c */ /* 0x000fe40003f45270 */
[----:B------:R-:W-:Y:S11]  /*7de0*/  BRA.DIV UR28, `(.L_x_1456) ;  /* 0x000000721c247947 */ /* 0x000ff6000b800000 */
[----:B------:R-:W4:Y:S04]  /*7df0*/  SHFL.IDX PT, R234, R246, RZ, 0x1f ;  /* 0x00001ffff6ea7589 */ /* 0x000f2800000e0000 */
[----:B------:R-:W5:Y:S04]  /*7e00*/  SHFL.IDX PT, R236, R245, RZ, 0x1f ;  /* 0x00001ffff5ec7589 */ /* 0x000f6800000e0000 */
[----:B0-----:R-:W0:Y:S04]  /*7e10*/  SHFL.IDX PT, R123, R247, RZ, 0x1f ;  /* 0x00001ffff77b7589 */ /* 0x001e2800000e0000 */
[----:B------:R-:W0:Y:S04]  /*7e20*/  SHFL.IDX PT, R225, R248, RZ, 0x1f ;  /* 0x00001ffff8e17589 */ /* 0x000e2800000e0000 */
[----:B-1----:R-:W1:Y:S04]  /*7e30*/  SHFL.DOWN PT, R245, R245, 0x1, 0x1f ;  /* 0x08201f00f5f57f89 */ /* 0x002e6800000e0000 */
[----:B--2---:R-:W2:Y:S01]  /*7e40*/  SHFL.DOWN PT, R246, R246, 0x1, 0x1f ;  /* 0x08201f00f6f67f89 */ /* 0x004ea200000e0000 */
[-C--:B----4-:R-:W-:Y:S01]  /*7e50*/  FMUL.FTZ R76, R75, R234.reuse ;  /* 0x000000ea4b4c7220 */ /* 0x090fe20000410000 */
[-C--:B------:R-:W-:Y:S01]  /*7e60*/  FMUL.FTZ R77, R73, R234.reuse ;  /* 0x000000ea494d7220 */ /* 0x080fe20000410000 */
[----:B------:R-:W-:Y:S01]  /*7e70*/  FMUL.FTZ R235, R72, R234 ;  /* 0x000000ea48eb7220 */ /* 0x000fe20000410000 */
[----:B---3--:R-:W3:Y:S01]  /*7e80*/  SHFL.DOWN PT, R247, R247, 0x1, 0x1f ;  /* 0x08201f00f7f77f89 */ /* 0x008ee200000e0000 */
[----:B-----5:R-:W-:-:S02]  /*7e90*/  FFMA.FTZ R76, R74, R236, -R76 ;  /* 0x000000ec4a4c7223 */ /* 0x020fc4000001084c */
[----:B------:R-:W-:Y:S01]  /*7ea0*/  FFMA.FTZ R235, R73, R236, R235 ;  /* 0x000000ec49eb7223 */ /* 0x000fe200000100eb */
[----:B------:R-:W4:Y:S01]  /*7eb0*/  SHFL.DOWN PT, R248, R248, 0x1, 0x1f ;  /* 0x08201f00f8f87f89 */ /* 0x000f2200000e0000 */
[----:B0-----:R-:W-:Y:S01]  /*7ec0*/  FADD.FTZ R123, R123, R76 ;  /* 0x0000004c7b7b7221 */ /* 0x001fe20000010000 */
[----:B------:R-:W-:Y:S01]  /*7ed0*/  FMUL.FTZ R76, R74, R234 ;  /* 0x000000ea4a4c7220 */ /* 0x000fe20000410000 */
[-C--:B------:R-:W-:Y:S01]  /*7ee0*/  FFMA.FTZ R234, R72, R236.reuse, -R77 ;  /* 0x000000ec48ea7223 */ /* 0x080fe2000001084d */
[----:B------:R-:W0:Y:S02]  /*7ef0*/  SHFL.IDX PT, R73, R73, RZ, 0x1f ;  /* 0x00001fff49497589 */ /* 0x000e2400000e0000 */
[----:B------:R-:W-:Y:S02]  /*7f00*/  FFMA.FTZ R76, R75, R236, R76 ;  /* 0x000000ec4b4c7223 */ /* 0x000fe4000001004c */
[----:B------:R-:W0:Y:S02]  /*7f10*/  SHFL.IDX PT, R72, R72, RZ, 0x1f ;  /* 0x00001fff48487589 */ /* 0x000e2400000e0000 */
[----:B------:R-:W-:-:S02]  /*7f20*/  FADD.FTZ R236, R225, R76 ;  /* 0x0000004ce1ec7221 */ /* 0x000fc40000010000 */
[----:B------:R-:W0:Y:S04]  /*7f30*/  SHFL.IDX PT, R74, R74, RZ, 0x1f ;  /* 0x00001fff4a4a7589 */ /* 0x000e2800000e0000 */
[----:B-12---:R-:W0:Y:S02]  /*7f40*/  SHFL.IDX PT, R75, R75, RZ, 0x1f ;  /* 0x00001fff4b4b7589 */ /* 0x006e2400000e0000 */
.L_x_1620:
[----:B------:R-:W-:Y:S04]  /*7f50*/  BSSY.RECONVERGENT B0, `(.L_x_1457) ;  /* 0x000000d000007945 */ /* 0x000fe80003800200 */
[----:B------:R-:W-:Y:S05]  /*7f60*/  @!P2 BRA `(.L_x_1458) ;  /* 0x00000000002ca947 */ /* 0x000fea0003800000 */
[-C--:B0-----:R-:W-:Y:S01]  /*7f70*/  FMUL.FTZ R76, R246, R73.reuse ;  /* 0x00000049f64c7220 */ /* 0x081fe20000410000 */
[----:B------:R-:W-:-:S03]  /*7f80*/  FMUL.FTZ R73, R245, R73 ;  /* 0x00000049f5497220 */ /* 0x000fc60000410000 */
[CC--:B------:R-:W-:Y:S01]  /*7f90*/  FFMA.FTZ R76, R245.reuse, R72.reuse, -R76 ;  /* 0x00000048f54c7223 */ /* 0x0c0fe2000001084c */
[C---:B------:R-:W-:Y:S01]  /*7fa0*/  FFMA.FTZ R73, R246.reuse, R72, R73 ;  /* 0x00000048f6497223 */ /* 0x040fe20000010049 */
[-C--:B------:R-:W-:Y:S01]  /*7fb0*/  FMUL.FTZ R72, R246, R75.reuse ;  /* 0x0000004bf6487220 */ /* 0x080fe20000410000 */
[----:B------:R-:W-:-:S03]  /*7fc0*/  FMUL.FTZ R75, R245, R75 ;  /* 0x0000004bf54b7220 */ /* 0x000fc60000410000 */
[-C--:B------:R-:W-:Y:S01]  /*7fd0*/  FFMA.FTZ R72, R245, R74.reuse, -R72 ;  /* 0x0000004af5487223 */ /* 0x080fe20000010848 */
[----:B------:R-:W-:-:S03]  /*7fe0*/  FFMA.FTZ R75, R246, R74, R75 ;  /* 0x0000004af64b7223 */ /* 0x000fc6000001004b */
[----:B---3--:R-:W-:Y:S01]  /*7ff0*/  FADD.FTZ R74, R247, R72 ;  /* 0x00000048f74a7221 */ /* 0x008fe20000010000 */
[----:B----4-:R-:W-:Y:S01]  /*8000*/  FADD.FTZ R75, R248, R75 ;  /* 0x0000004bf84b7221 */ /* 0x010fe20000010000 */
[----:B------:R-:W-:-:S07]  /*8010*/  MOV R72, R76 ;  /* 0x0000004c00487202 */ /* 0x000fce0000000f00 */
.L_x_1458:
[----:B------:R-:W-:Y:S05]  /*8020*/  BSYNC.RECONVERGENT B0 ;  /* 0x0000000000007941 */ /* 0x000fea0003800200 */
.L_x_1457:
[C---:B0-----:R-:W-:Y:S01]  /*8030*/  FMUL.FTZ R76, R65.reuse, R75 ;  /* 0x0000004b414c7220 */ /* 0x041fe20000410000 */
[----:B------:R-:W-:Y:S01]  /*8040*/  FMUL.FTZ R77, R65, R72 ;  /* 0x00000048414d7220 */ /* 0x000fe20000410000 */
[----:B------:R0:W-:Y:S02]  /*8050*/  STS.128 [R122+0x6db0], R72 ;  /* 0x006db0487a007388 */ /* 0x0001e40000000c00 */
[C---:B------:R-:W-:Y:S01]  /*8060*/  FFMA.FTZ R76, R64.reuse, R74, -R76 ;  /* 0x0000004a404c7223 */ /* 0x040fe2000001084c */
[----:B------:R-:W-:-:S03]  /*8070*/  FFMA.FTZ R77, R64, R73, R77 ;  /* 0x00000049404d7223 */ /* 0x000fc6000001004d */
[----:B------:R-:W-:Y:S01]  /*8080*/  FADD.FTZ R78, R66, R76 ;  /* 0x0000004c424e7221 */ /* 0x000fe20000010000 */
[C---:B------:R-:W-:Y:S01]  /*8090*/  FMUL.FTZ R76, R65.reuse, R73 ;  /* 0x00000049414c7220 */ /* 0x040fe20000410000 */
[----:B------:R-:W-:-:S03]  /*80a0*/  FMUL.FTZ R65, R65, R74 ;  /* 0x0000004a41417220 */ /* 0x000fc60000410000 */
[C---:B------:R-:W-:Y:S01]  /*80b0*/  FFMA.FTZ R76, R64.reuse, R72, -R76 ;  /* 0x00000048404c7223 */ /* 0x040fe2000001084c */
[----:B------:R-:W-:-:S04]  /*80c0*/  FFMA.FTZ R65, R64, R75, R65 ;  /* 0x0000004b40417223 */ /* 0x000fc80000010041 */
[----:B------:R-:W-:Y:S01]  /*80d0*/  FADD.FTZ R79, R67, R65 ;  /* 0x00000041434f7221 */ /* 0x000fe20000010000 */
        /* <DEDUP_REMOVED lines=27> */
.L_x_1440:
[----:B------:R-:W-:Y:S05]  /*8290*/  WARPSYNC.ALL ;  /* 0x0000000000007948 */ /* 0x000fea0003800000 */
[----:B------:R-:W-:Y:S01]  /*82a0*/  ISETP.NE.AND P0, PT, R190, RZ, PT ;  /* 0x000000ffbe00720c */ /* 0x000fe20003f05270 */
[----:B------:R-:W-:Y:S01]  /*82b0*/  BAR.SYNC.DEFER_BLOCKING 0x0 ;  /* 0x0000000000007b1d */ /* 0x000fe20000010000 */
[----:B0-----:R-:W-:Y:S01]  /*82c0*/  MOV R67, UR40 ;  /* 0x0000002800437c02 */ /* 0x001fe20008000f00 */
[----:B------:R-:W-:Y:S01]  /*82d0*/  FMUL.FTZ R68, R17, R48 ;  /* 0x0000003011447220 */ /* 0x000fe20000410000 */
[----:B------:R-:W-:Y:S01]  /*82e0*/  FMUL.FTZ R79, R5, R36 ;  /* 0x00000024054f7220 */ /* 0x000fe20000410000 */
[----:B------:R-:W-:-:S02]  /*82f0*/  HFMA2 R123, -RZ, RZ, 0, 7.8678131103515625e-06 ;  /* 0x00000084ff7b7431 */ /* 0x000fc400000001ff */
[----:B------:R-:W-:-:S06]  /*8300*/  FMUL.FTZ R70, R14, R45 ;  /* 0x0000002d0e467220 */ /* 0x000fcc0000410000 */
[----:B------:R-:W-:Y:S01]  /*8310*/  VOTEU.ALL UP0, P0 ;  /* 0x0000000000ff7886 */ /* 0x000fe20000000000 */
[----:B------:R-:W-:Y:S04]  /*8320*/  BSSY.RECONVERGENT B0, `(.L_x_1459) ;  /* 0x00001dc000007945 */ /* 0x000fe80003800200 */
[----:B------:R-:W-:Y:S02]  /*8330*/  @!UP0 ULEA UR28, UR8, UR22, 0x4 ;  /* 0x00000016081c8291 */ /* 0x000fe4000f8e20ff */
[----:B------:R-:W-:Y:S01]  /*8340*/  IMAD R123, R190, R123, UR22 ;  /* 0x00000016be7b7e24 */ /* 0x000fe2000f8e027b */
[----:B------:R-:W0:Y:S06]  /*8350*/  LDS.64 R60, [R189+0x6d88] ;  /* 0x006d8800bd3c7984 */ /* 0x000e2c0000000a00 */
[----:B------:R1:W-:Y:S01]  /*8360*/  @!P0 STS.128 [UR28+0x8b80], R72 ;  /* 0x008b8048ff008988 */ /* 0x0003e20008000c1c */
[----:B------:R-:W-:-:S04]  /*8370*/  ULEA UR28, UR11, 0xfffff000, 0xc ;  /* 0xfffff0000b1c7891 */ /* 0x000fc8000f8e60ff */
[----:B------:R-:W-:Y:S02]  /*8380*/  USHF.R.S32.HI UR48, URZ, 0x1f, UR28 ;  /* 0x0000001fff307899 */ /* 0x000fe4000801141c */
[----:B------:R-:W-:Y:S01]  /*8390*/  LOP3.LUT R62, R190, UR28, RZ, 0xfc, !PT ;  /* 0x0000001cbe3e7c12 */ /* 0x000fe2000f8efcff */
[----:B------:R-:W-:-:S03]  /*83a0*/  UMOV UR28, UR24 ;  /* 0x00000018001c7c82 */ /* 0x000fc60008000000 */
[----:B------:R-:W-:Y:S01]  /*83b0*/  MOV R63, UR48 ;  /* 0x00000030003f7c02 */ /* 0x000fe20008000f00 */
[----:B-1----:R-:W-:Y:S01]  /*83c0*/  FMUL.FTZ R74, R10, R41 ;  /* 0x000000290a4a7220 */ /* 0x002fe20000410000 */
[----:B------:R-:W-:Y:S01]  /*83d0*/  FMUL.FTZ R72, R12, R43 ;  /* 0x0000002b0c487220 */ /* 0x000fe20000410000 */
[----:B------:R-:W-:Y:S01]  /*83e0*/  IMAD.WIDE.U32 R66, R67, UR8, R62 ;  /* 0x0000000843427c25 */ /* 0x000fe2000f8e003e */
[----:B------:R-:W-:Y:S02]  /*83f0*/  MOV R63, UR41 ;  /* 0x00000029003f7c02 */ /* 0x000fe40008000f00 */
[----:B------:R-:W-:-:S03]  /*8400*/  LEA R64, P2, R66, UR9, 0x2 ;  /* 0x0000000942407c11 */ /* 0x000fc6000f8410ff */
[----:B------:R-:W-:-:S05]  /*8410*/  IMAD R63, R63, UR8, R67 ;  /* 0x000000083f3f7c24 */ /* 0x000fca000f8e0243 */
[----:B------:R-:W-:Y:S01]  /*8420*/  LEA.HI.X R65, R66, UR10, R63, 0x2, P2 ;  /* 0x0000000a42417c11 */ /* 0x000fe200090f143f */
[-C--:B0-----:R-:W-:Y:S01]  /*8430*/  FMUL.FTZ R66, R60, R107.reuse ;  /* 0x0000006b3c427220 */ /* 0x081fe20000410000 */
[----:B------:R-:W-:-:S03]  /*8440*/  FMUL.FTZ R63, R61, R107 ;  /* 0x0000006b3d3f7220 */ /* 0x000fc60000410000 */
[-C--:B------:R-:W-:Y:S01]  /*8450*/  FFMA.FTZ R61, R61, R106.reuse, -R66 ;  /* 0x0000006a3d3d7223 */ /* 0x080fe20000010842 */
[----:B------:R-:W-:Y:S01]  /*8460*/  FMUL.FTZ R66, R18, R49 ;  /* 0x0000003112427220 */ /* 0x000fe20000410000 */
[----:B------:R-:W-:Y:S01]  /*8470*/  FFMA.FTZ R63, R60, R106, R63 ;  /* 0x0000006a3c3f7223 */ /* 0x000fe2000001003f */
[----:B------:R-:W-:Y:S01]  /*8480*/  FFMA.FTZ R60, R0, R191, RZ ;  /* 0x000000bf003c7223 */ /* 0x000fe200000100ff */
[----:B------:R-:W-:Y:S01]  /*8490*/  FADD.FTZ R61, R170, R61 ;  /* 0x0000003daa3d7221 */ /* 0x000fe20000010000 */
[-C--:B------:R-:W-:Y:S01]  /*84a0*/  FFMA.FTZ R191, -R103, R66.reuse, R191 ;  /* 0x0000004267bf7223 */ /* 0x080fe200000101bf */
[----:B------:R-:W-:Y:S01]  /*84b0*/  FFMA.FTZ R66, R102, -R66, R192 ;  /* 0x8000004266427223 */ /* 0x000fe200000100c0 */
[----:B------:R-:W-:Y:S01]  /*84c0*/  FFMA.FTZ R192, R0, -R192, RZ ;  /* 0x800000c000c07223 */ /* 0x000fe200000100ff */
[----:B------:R-:W-:Y:S01]  /*84d0*/  FFMA.FTZ R67, R33, R194, R60 ;  /* 0x000000c221437223 */ /* 0x000fe2000001003c */
[-C--:B------:R-:W-:Y:S01]  /*84e0*/  FFMA.FTZ R194, -R101, R68.reuse, R194 ;  /* 0x0000004465c27223 */ /* 0x080fe200000101c2 */
[----:B------:R-:W-:Y:S01]  /*84f0*/  FADD.FTZ R124, R124, R63 ;  /* 0x0000003f7c7c7221 */ /* 0x000fe20000010000 */
[----:B------:R-:W-:Y:S01]  /*8500*/  FFMA.FTZ R69, R33, -R193, R192 ;  /* 0x800000c121457223 */ /* 0x000fe200000100c0 */
[----:B------:R-:W-:Y:S01]  /*8510*/  FFMA.FTZ R193, R100, -R68, R193 ;  /* 0x8000004464c17223 */ /* 0x000fe200000100c1 */
[----:B------:R-:W-:Y:S01]  /*8520*/  FMUL.FTZ R68, R16, R47 ;  /* 0x0000002f10447220 */ /* 0x000fe20000410000 */
[----:B------:R-:W-:Y:S01]  /*8530*/  FFMA.FTZ R60, R32, R195, R67 ;  /* 0x000000c3203c7223 */ /* 0x000fe20000010043 */
[C---:B------:R-:W-:Y:S01]  /*8540*/  FMUL.FTZ R76, R140.reuse, R124 ;  /* 0x0000007c8c4c7220 */ /* 0x040fe20000410000 */
[-C--:B------:R-:W-:Y:S01]  /*8550*/  FMUL.FTZ R63, R140, R61.reuse ;  /* 0x0000003d8c3f7220 */ /* 0x080fe20000410000 */
[----:B------:R-:W-:Y:S01]  /*8560*/  FFMA.FTZ R67, R98, -R68, R196 ;  /* 0x8000004462437223 */ /* 0x000fe200000100c4 */
[----:B------:R-:W-:Y:S01]  /*8570*/  FFMA.FTZ R196, R32, -R196, R69 ;  /* 0x800000c420c47223 */ /* 0x000fe20000010045 */
[----:B------:R-:W-:Y:S01]  /*8580*/  FFMA.FTZ R69, R31, R198, R60 ;  /* 0x000000c61f457223 */ /* 0x000fe2000001003c */
[CC--:B------:R-:W-:Y:S01]  /*8590*/  FFMA.FTZ R78, R141.reuse, R61.reuse, -R76 ;  /* 0x0000003d8d4e7223 */ /* 0x0c0fe2000001084c */
[----:B------:R-:W-:Y:S01]  /*85a0*/  FFMA.FTZ R76, R141, R124, R63 ;  /* 0x0000007c8d4c7223 */ /* 0x000fe2000001003f */
[----:B------:R-:W-:Y:S01]  /*85b0*/  FMUL.FTZ R107, R180, R61 ;  /* 0x0000003db46b7220 */ /* 0x000fe20000410000 */
[----:B------:R-:W-:Y:S01]  /*85c0*/  FFMA.FTZ R60, R30, R199, R69 ;  /* 0x000000c71e3c7223 */ /* 0x000fe20000010045 */
[----:B------:R-:W-:Y:S01]  /*85d0*/  FADD.FTZ R105, R105, R78 ;  /* 0x0000004e69697221 */ /* 0x000fe20000010000 */
[----:B------:R-:W-:Y:S01]  /*85e0*/  FADD.FTZ R125, R125, R76 ;  /* 0x0000004c7d7d7221 */ /* 0x000fe20000010000 */
[----:B------:R-:W-:Y:S01]  /*85f0*/  FMUL.FTZ R140, R4, R35 ;  /* 0x00000023048c7220 */ /* 0x000fe20000410000 */
[----:B------:R-:W-:Y:S01]  /*8600*/  FFMA.FTZ R71, R29, R202, R60 ;  /* 0x000000ca1d477223 */ /* 0x000fe2000001003c */
[C---:B------:R-:W-:Y:S01]  /*8610*/  FMUL.FTZ R76, R142.reuse, R105 ;  /* 0x000000698e4c7220 */ /* 0x040fe20000410000 */
[----:B------:R-:W-:Y:S01]  /*8620*/  FMUL.FTZ R142, R142, R125 ;  /* 0x0000007d8e8e7220 */ /* 0x000fe20000410000 */
[----:B------:R-:W-:Y:S01]  /*8630*/  FMUL.FTZ R63, R7, R38 ;  /* 0x00000026073f7220 */ /* 0x000fe20000410000 */
[----:B------:R-:W-:Y:S01]  /*8640*/  FFMA.FTZ R60, R28, R203, R71 ;  /* 0x000000cb1c3c7223 */ /* 0x000fe20000010047 */
[----:B------:R-:W-:Y:S01]  /*8650*/  FFMA.FTZ R195, -R99, R68, R195 ;  /* 0x0000004463c37223 */ /* 0x000fe200000101c3 */
[----:B------:R-:W-:Y:S01]  /*8660*/  FMUL.FTZ R68, R15, R46 ;  /* 0x0000002e0f447220 */ /* 0x000fe20000410000 */
[----:B------:R-:W-:Y:S01]  /*8670*/  FFMA.FTZ R199, -R95, R70, R199 ;  /* 0x000000465fc77223 */ /* 0x000fe200000101c7 */
[----:B------:R-:W-:Y:S01]  /*8680*/  FFMA.FTZ R73, R27, R206, R60 ;  /* 0x000000ce1b497223 */ /* 0x000fe2000001003c */
[----:B------:R-:W-:Y:S01]  /*8690*/  FFMA.FTZ R69, R94, -R70, R200 ;  /* 0x800000465e457223 */ /* 0x000fe200000100c8 */
[-C--:B------:R-:W-:Y:S01]  /*86a0*/  FFMA.FTZ R198, -R97, R68.reuse, R198 ;  /* 0x0000004461c67223 */ /* 0x080fe200000101c6 */
[----:B------:R-:W-:Y:S01]  /*86b0*/  FFMA.FTZ R68, R96, -R68, R197 ;  /* 0x8000004460447223 */ /* 0x000fe200000100c5 */
[----:B------:R-:W-:Y:S01]  /*86c0*/  FFMA.FTZ R60, R26, R207, R73 ;  /* 0x000000cf1a3c7223 */ /* 0x000fe20000010049 */
[-C--:B------:R-:W-:Y:S01]  /*86d0*/  FFMA.FTZ R207, -R87, R74.reuse, R207 ;  /* 0x0000004a57cf7223 */ /* 0x080fe200000101cf */
[----:B------:R-:W-:Y:S01]  /*86e0*/  FFMA.FTZ R73, R86, -R74, R208 ;  /* 0x8000004a56497223 */ /* 0x000fe200000100d0 */
[----:B------:R-:W-:Y:S01]  /*86f0*/  FMUL.FTZ R74, R9, R40 ;  /* 0x00000028094a7220 */ /* 0x000fe20000410000 */
[----:B------:R-:W-:Y:S01]  /*8700*/  FFMA.FTZ R75, R25, R210, R60 ;  /* 0x000000d2194b7223 */ /* 0x000fe2000001003c */
[----:B------:R-:W-:Y:S01]  /*8710*/  FMUL.FTZ R60, R8, R39 ;  /* 0x00000027083c7220 */ /* 0x000fe20000410000 */
[----:B------:R-:W-:Y:S01]  /*8720*/  FMUL.FTZ R70, R13, R44 ;  /* 0x0000002c0d467220 */ /* 0x000fe20000410000 */
[----:B------:R-:W-:Y:S01]  /*8730*/  FFMA.FTZ R210, -R85, R74, R210 ;  /* 0x0000004a55d27223 */ /* 0x000fe200000101d2 */
[----:B------:R-:W-:Y:S01]  /*8740*/  FFMA.FTZ R106, R24, R212, R75 ;  /* 0x000000d4186a7223 */ /* 0x000fe2000001004b */
[C---:B------:R-:W-:Y:S01]  /*8750*/  FFMA.FTZ R75, R143.reuse, R125, R76 ;  /* 0x0000007d8f4b7223 */ /* 0x040fe2000001004c */
[----:B------:R-:W-:Y:S01]  /*8760*/  FFMA.FTZ R143, R143, R105, -R142 ;  /* 0x000000698f8f7223 */ /* 0x000fe2000001088e */
[----:B------:R-:W-:Y:S01]  /*8770*/  FFMA.FTZ R212, -R83, R60, R212 ;  /* 0x0000003c53d47223 */ /* 0x000fe200000101d4 */
[----:B------:R-:W-:Y:S01]  /*8780*/  FFMA.FTZ R77, R23, R214, R106 ;  /* 0x000000d6174d7223 */ /* 0x000fe2000001006a */
[----:B------:R-:W-:Y:S01]  /*8790*/  FADD.FTZ R126, R126, R75 ;  /* 0x0000004b7e7e7221 */ /* 0x000fe20000010000 */
[----:B------:R-:W-:Y:S01]  /*87a0*/  FADD.FTZ R108, R108, R143 ;  /* 0x0000008f6c6c7221 */ /* 0x000fe20000010000 */
[----:B------:R-:W-:Y:S01]  /*87b0*/  FMUL.FTZ R143, R3, R61 ;  /* 0x0000003d038f7220 */ /* 0x000fe20000410000 */
[----:B------:R-:W-:Y:S01]  /*87c0*/  FFMA.FTZ R122, R22, R216, R77 ;  /* 0x000000d8167a7223 */ /* 0x000fe2000001004d */
[C---:B------:R-:W-:Y:S01]  /*87d0*/  FMUL.FTZ R77, R144.reuse, R126 ;  /* 0x0000007e904d7220 */ /* 0x040fe20000410000 */
[-C--:B------:R-:W-:Y:S01]  /*87e0*/  FMUL.FTZ R76, R144, R108.reuse ;  /* 0x0000006c904c7220 */ /* 0x080fe20000410000 */
[----:B------:R-:W-:Y:S01]  /*87f0*/  FMUL.FTZ R144, R125, UR29 ;  /* 0x0000001d7d907c20 */ /* 0x000fe20008410000 */
[----:B------:R-:W-:Y:S01]  /*8800*/  FMUL.FTZ R75, R6, R37 ;  /* 0x00000025064b7220 */ /* 0x000fe20000410000 */
[C---:B------:R-:W-:Y:S01]  /*8810*/  FFMA.FTZ R106, R145.reuse, R108, -R77 ;  /* 0x0000006c916a7223 */ /* 0x040fe2000001084d */
[----:B------:R-:W-:Y:S01]  /*8820*/  FFMA.FTZ R78, R145, R126, R76 ;  /* 0x0000007e914e7223 */ /* 0x000fe2000001004c */
[----:B------:R-:W-:Y:S01]  /*8830*/  FFMA.FTZ R77, R21, R218, R122 ;  /* 0x000000da154d7223 */ /* 0x000fe2000001007a */
[-C--:B------:R-:W-:Y:S01]  /*8840*/  FFMA.FTZ R218, -R175, R79.reuse, R218 ;  /* 0x0000004fafda7223 */ /* 0x080fe200000101da */
[----:B------:R-:W-:Y:S01]  /*8850*/  FADD.FTZ R109, R109, R106 ;  /* 0x0000006a6d6d7221 */ /* 0x000fe20000010000 */
[----:B------:R-:W-:Y:S01]  /*8860*/  FADD.FTZ R127, R127, R78 ;  /* 0x0000004e7f7f7221 */ /* 0x000fe20000010000 */
[----:B------:R-:W-:Y:S01]  /*8870*/  FFMA.FTZ R76, R176, -R79, R217 ;  /* 0x8000004fb04c7223 */ /* 0x000fe200000100d9 */
[----:B------:R-:W-:Y:S01]  /*8880*/  FFMA.FTZ R78, R20, R220, R77 ;  /* 0x000000dc144e7223 */ /* 0x000fe2000001004d */
[C---:B------:R-:W-:Y:S01]  /*8890*/  FMUL.FTZ R122, R146.reuse, R109 ;  /* 0x0000006d927a7220 */ /* 0x040fe20000410000 */
[-C--:B------:R-:W-:Y:S01]  /*88a0*/  FMUL.FTZ R146, R146, R127.reuse ;  /* 0x0000007f92927220 */ /* 0x080fe20000410000 */
[----:B------:R-:W-:Y:S01]  /*88b0*/  FMUL.FTZ R77, R3, R34 ;  /* 0x00000022034d7220 */ /* 0x000fe20000410000 */
[----:B------:R-:W-:Y:S01]  /*88c0*/  FFMA.FTZ R220, -R177, R140, R220 ;  /* 0x0000008cb1dc7223 */ /* 0x000fe200000101dc */
[C---:B------:R-:W-:Y:S01]  /*88d0*/  FFMA.FTZ R79, R147.reuse, R127, R122 ;  /* 0x0000007f934f7223 */ /* 0x040fe2000001007a */
[----:B------:R-:W-:Y:S01]  /*88e0*/  FFMA.FTZ R147, R147, R109, -R146 ;  /* 0x0000006d93937223 */ /* 0x000fe20000010892 */
[-C--:B------:R-:W-:Y:S01]  /*88f0*/  FFMA.FTZ R180, R180, -R77.reuse, R221 ;  /* 0x8000004db4b47223 */ /* 0x080fe200000100dd */
[C---:B------:R-:W-:Y:S01]  /*8900*/  FFMA.FTZ R77, -R179.reuse, R77, R222 ;  /* 0x0000004db34d7223 */ /* 0x040fe200000101de */
[----:B------:R-:W-:Y:S01]  /*8910*/  FADD.FTZ R128, R128, R79 ;  /* 0x0000004f80807221 */ /* 0x000fe20000010000 */
[----:B------:R-:W-:Y:S01]  /*8920*/  FADD.FTZ R79, R110, R147 ;  /* 0x000000936e4f7221 */ /* 0x000fe20000010000 */
[----:B------:R-:W-:Y:S01]  /*8930*/  FFMA.FTZ R179, R179, R124, R107 ;  /* 0x0000007cb3b37223 */ /* 0x000fe2000001006b */
[----:B------:R-:W-:Y:S01]  /*8940*/  FMUL.FTZ R122, R124, UR29 ;  /* 0x0000001d7c7a7c20 */ /* 0x000fe20008410000 */
[C---:B------:R-:W-:Y:S01]  /*8950*/  FMUL.FTZ R107, R61.reuse, UR29 ;  /* 0x0000001d3d6b7c20 */ /* 0x040fe20008410000 */
[CC--:B------:R-:W-:Y:S01]  /*8960*/  FMUL.FTZ R110, R148.reuse, R79.reuse ;  /* 0x0000004f946e7220 */ /* 0x0c0fe20000410000 */
[----:B------:R-:W-:Y:S01]  /*8970*/  FMUL.FTZ R148, R148, R128 ;  /* 0x0000008094947220 */ /* 0x000fe20000410000 */
[----:B------:R-:W-:Y:S01]  /*8980*/  FFMA.FTZ R141, R61, UR47, -R122 ;  /* 0x0000002f3d8d7c23 */ /* 0x000fe2000801087a */
[----:B------:R-:W-:Y:S01]  /*8990*/  FMUL.FTZ R61, R3, R124 ;  /* 0x0000007c033d7220 */ /* 0x000fe20000410000 */
[C---:B------:R-:W-:Y:S01]  /*89a0*/  FFMA.FTZ R142, R149.reuse, R128, R110 ;  /* 0x00000080958e7223 */ /* 0x040fe2000001006e */
[----:B------:R-:W-:Y:S01]  /*89b0*/  FFMA.FTZ R148, R149, R79, -R148 ;  /* 0x0000004f95947223 */ /* 0x000fe20000010894 */
[----:B------:R-:W-:Y:S01]  /*89c0*/  FFMA.FTZ R110, R124, UR47, R107 ;  /* 0x0000002f7c6e7c23 */ /* 0x000fe2000801006b */
[C---:B------:R-:W-:Y:S01]  /*89d0*/  FMUL.FTZ R124, R180.reuse, R143 ;  /* 0x0000008fb47c7220 */ /* 0x040fe20000410000 */
[----:B------:R-:W-:Y:S01]  /*89e0*/  FADD.FTZ R129, R129, R142 ;  /* 0x0000008e81817221 */ /* 0x000fe20000010000 */
[----:B------:R-:W-:Y:S01]  /*89f0*/  FADD.FTZ R111, R111, R148 ;  /* 0x000000946f6f7221 */ /* 0x000fe20000010000 */
[----:B------:R-:W-:Y:S01]  /*8a00*/  FMUL.FTZ R122, R180, R141 ;  /* 0x0000008db47a7220 */ /* 0x000fe20000410000 */
[----:B------:R-:W-:Y:S01]  /*8a10*/  FFMA.FTZ R107, R77, R61, R124 ;  /* 0x0000003d4d6b7223 */ /* 0x000fe2000001007c */
[----:B------:R-:W-:Y:S01]  /*8a20*/  FMUL.FTZ R142, R105, UR29 ;  /* 0x0000001d698e7c20 */ /* 0x000fe20008410000 */
[C---:B------:R-:W-:Y:S01]  /*8a30*/  FMUL.FTZ R124, R150.reuse, R111 ;  /* 0x0000006f967c7220 */ /* 0x040fe20000410000 */
[----:B------:R-:W-:Y:S01]  /*8a40*/  FMUL.FTZ R150, R150, R129 ;  /* 0x0000008196967220 */ /* 0x000fe20000410000 */
[----:B------:R-:W-:Y:S01]  /*8a50*/  FFMA.FTZ R140, R178, -R140, R219 ;  /* 0x8000008cb28c7223 */ /* 0x000fe200000100db */
[----:B------:R-:W-:Y:S01]  /*8a60*/  FMUL.FTZ R180, R180, R61 ;  /* 0x0000003db4b47220 */ /* 0x000fe20000410000 */
[C---:B------:R-:W-:Y:S01]  /*8a70*/  FFMA.FTZ R141, R151.reuse, R129, R124 ;  /* 0x00000081978d7223 */ /* 0x040fe2000001007c */
[----:B------:R-:W-:Y:S01]  /*8a80*/  FFMA.FTZ R151, R151, R111, -R150 ;  /* 0x0000006f97977223 */ /* 0x000fe20000010896 */
[-C--:B------:R-:W-:Y:S01]  /*8a90*/  FMUL.FTZ R178, R178, R105.reuse ;  /* 0x00000069b2b27220 */ /* 0x080fe20000410000 */
[----:B------:R-:W-:Y:S01]  /*8aa0*/  FMUL.FTZ R145, R4, R105 ;  /* 0x0000006904917220 */ /* 0x000fe20000410000 */
[----:B------:R-:W-:Y:S01]  /*8ab0*/  FADD.FTZ R130, R130, R141 ;  /* 0x0000008d82827221 */ /* 0x000fe20000010000 */
[----:B------:R-:W-:Y:S01]  /*8ac0*/  FFMA.FTZ R141, R105, UR47, -R144 ;  /* 0x0000002f698d7c23 */ /* 0x000fe20008010890 */
[----:B------:R-:W-:Y:S01]  /*8ad0*/  FMUL.FTZ R146, R34, R61 ;  /* 0x0000003d22927220 */ /* 0x000fe20000410000 */
[----:B------:R-:W-:Y:S01]  /*8ae0*/  FADD.FTZ R112, R112, R151 ;  /* 0x0000009770707221 */ /* 0x000fe20000010000 */
[----:B------:R-:W-:Y:S01]  /*8af0*/  FFMA.FTZ R105, R125, UR47, R142 ;  /* 0x0000002f7d697c23 */ /* 0x000fe2000801008e */
[-C--:B------:R-:W-:Y:S01]  /*8b00*/  FFMA.FTZ R61, R77, R143.reuse, -R180 ;  /* 0x0000008f4d3d7223 */ /* 0x080fe200000108b4 */
[----:B------:R-:W-:Y:S01]  /*8b10*/  FMUL.FTZ R148, R34, R143 ;  /* 0x0000008f22947220 */ /* 0x000fe20000410000 */
[----:B------:R-:W-:Y:S01]  /*8b20*/  FMUL.FTZ R142, R152, R130 ;  /* 0x00000082988e7220 */ /* 0x000fe20000410000 */
[-C--:B------:R-:W-:Y:S01]  /*8b30*/  FFMA.FTZ R124, R177, R125.reuse, R178 ;  /* 0x0000007db17c7223 */ /* 0x080fe200000100b2 */
[----:B------:R-:W-:Y:S01]  /*8b40*/  FMUL.FTZ R143, R4, R125 ;  /* 0x0000007d048f7220 */ /* 0x000fe20000410000 */
[----:B------:R-:W-:Y:S01]  /*8b50*/  FMUL.FTZ R125, R140, R141 ;  /* 0x0000008d8c7d7220 */ /* 0x000fe20000410000 */
[-C--:B------:R-:W-:Y:S01]  /*8b60*/  FMUL.FTZ R141, R152, R112.reuse ;  /* 0x00000070988d7220 */ /* 0x080fe20000410000 */
[C---:B------:R-:W-:Y:S01]  /*8b70*/  FFMA.FTZ R144, R153.reuse, R112, -R142 ;  /* 0x0000007099907223 */ /* 0x040fe2000001088e */
[C---:B------:R-:W-:Y:S01]  /*8b80*/  FMUL.FTZ R147, R140.reuse, R145 ;  /* 0x000000918c937220 */ /* 0x040fe20000410000 */
[-C--:B------:R-:W-:Y:S01]  /*8b90*/  FMUL.FTZ R149, R140, R143.reuse ;  /* 0x0000008f8c957220 */ /* 0x080fe20000410000 */
[----:B------:R-:W-:Y:S01]  /*8ba0*/  FFMA.FTZ R142, R153, R130, R141 ;  /* 0x00000082998e7223 */ /* 0x000fe2000001008d */
[----:B------:R-:W-:Y:S01]  /*8bb0*/  FADD.FTZ R113, R113, R144 ;  /* 0x0000009071717221 */ /* 0x000fe20000010000 */
[----:B------:R0:W-:Y:S01]  /*8bc0*/  STS [R123+0x2178], R146 ;  /* 0x002178927b007388 */ /* 0x0001e20000000800 */
[----:B------:R-:W-:Y:S01]  /*8bd0*/  FFMA.FTZ R140, R220, R143, R147 ;  /* 0x0000008fdc8c7223 */ /* 0x000fe20000010093 */
[----:B------:R-:W-:Y:S01]  /*8be0*/  FADD.FTZ R131, R131, R142 ;  /* 0x0000008e83837221 */ /* 0x000fe20000010000 */
[----:B------:R-:W-:Y:S01]  /*8bf0*/  FMUL.FTZ R142, R154, R113 ;  /* 0x000000719a8e7220 */ /* 0x000fe20000410000 */
[----:B------:R-:W-:Y:S01]  /*8c00*/  FMUL.FTZ R147, R126, UR29 ;  /* 0x0000001d7e937c20 */ /* 0x000fe20008410000 */
[----:B------:R-:W-:Y:S01]  /*8c10*/  FFMA.FTZ R141, R220, R145, -R149 ;  /* 0x00000091dc8d7223 */ /* 0x000fe20000010895 */
[----:B------:R-:W-:Y:S01]  /*8c20*/  FMUL.FTZ R154, R154, R131 ;  /* 0x000000839a9a7220 */ /* 0x000fe20000410000 */
[C---:B------:R-:W-:Y:S01]  /*8c30*/  FMUL.FTZ R144, R35.reuse, R145 ;  /* 0x0000009123907220 */ /* 0x040fe20000410000 */
[C---:B------:R-:W-:Y:S01]  /*8c40*/  FMUL.FTZ R145, R108.reuse, UR29 ;  /* 0x0000001d6c917c20 */ /* 0x040fe20008410000 */
[----:B------:R-:W-:Y:S01]  /*8c50*/  FFMA.FTZ R147, R108, UR47, -R147 ;  /* 0x0000002f6c937c23 */ /* 0x000fe20008010893 */
[----:B0-----:R-:W-:Y:S01]  /*8c60*/  FMUL.FTZ R146, R35, R143 ;  /* 0x0000008f23927220 */ /* 0x001fe20000410000 */
[C---:B------:R-:W-:Y:S01]  /*8c70*/  FFMA.FTZ R143, R155.reuse, R131, R142 ;  /* 0x000000839b8f7223 */ /* 0x040fe2000001008e */
[----:B------:R-:W-:Y:S01]  /*8c80*/  FFMA.FTZ R155, R155, R113, -R154 ;  /* 0x000000719b9b7223 */ /* 0x000fe2000001089a */
[-C--:B------:R-:W-:Y:S01]  /*8c90*/  FMUL.FTZ R176, R176, R108.reuse ;  /* 0x0000006cb0b07220 */ /* 0x080fe20000410000 */
[C---:B------:R-:W-:Y:S01]  /*8ca0*/  FMUL.FTZ R151, R5.reuse, R108 ;  /* 0x0000006c05977220 */ /* 0x040fe20000410000 */
[----:B------:R-:W-:Y:S01]  /*8cb0*/  FADD.FTZ R132, R132, R143 ;  /* 0x0000008f84847221 */ /* 0x000fe20000010000 */
[----:B------:R-:W-:Y:S01]  /*8cc0*/  FFMA.FTZ R143, R126, UR47, R145 ;  /* 0x0000002f7e8f7c23 */ /* 0x000fe20008010091 */
[----:B------:R-:W-:Y:S01]  /*8cd0*/  FADD.FTZ R114, R114, R155 ;  /* 0x0000009b72727221 */ /* 0x000fe20000010000 */
[----:B------:R-:W-:Y:S01]  /*8ce0*/  FMUL.FTZ R145, R76, R147 ;  /* 0x000000934c917220 */ /* 0x000fe20000410000 */
[C---:B------:R-:W-:Y:S01]  /*8cf0*/  FMUL.FTZ R147, R156.reuse, R132 ;  /* 0x000000849c937220 */ /* 0x040fe20000410000 */
[----:B------:R-:W-:Y:S01]  /*8d00*/  FMUL.FTZ R149, R5, R126 ;  /* 0x0000007e05957220 */ /* 0x000fe20000410000 */
[-C--:B------:R-:W-:Y:S01]  /*8d10*/  FMUL.FTZ R108, R156, R114.reuse ;  /* 0x000000729c6c7220 */ /* 0x080fe20000410000 */
[----:B------:R0:W-:Y:S01]  /*8d20*/  STS [R123+0x217c], R148 ;  /* 0x00217c947b007388 */ /* 0x0001e20000000800 */
[----:B------:R-:W-:Y:S01]  /*8d30*/  FFMA.FTZ R142, R157, R114, -R147 ;  /* 0x000000729d8e7223 */ /* 0x000fe20000010893 */
[-C--:B------:R-:W-:Y:S01]  /*8d40*/  FFMA.FTZ R216, -R173, R75.reuse, R216 ;  /* 0x0000004badd87223 */ /* 0x080fe200000101d8 */
[----:B------:R-:W-:Y:S01]  /*8d50*/  FFMA.FTZ R108, R157, R132, R108 ;  /* 0x000000849d6c7223 */ /* 0x000fe2000001006c */
[----:B------:R1:W-:Y:S01]  /*8d60*/  STS [R123+0x2170], R146 ;  /* 0x002170927b007388 */ /* 0x0003e20000000800 */
[----:B------:R-:W-:Y:S01]  /*8d70*/  FADD.FTZ R115, R115, R142 ;  /* 0x0000008e73737221 */ /* 0x000fe20000010000 */
[----:B------:R-:W-:Y:S01]  /*8d80*/  FFMA.FTZ R75, R174, -R75, R215 ;  /* 0x8000004bae4b7223 */ /* 0x000fe200000100d7 */
[----:B------:R-:W-:Y:S01]  /*8d90*/  FADD.FTZ R133, R133, R108 ;  /* 0x0000006c85857221 */ /* 0x000fe20000010000 */
[----:B------:R2:W-:Y:S01]  /*8da0*/  STS [R123+0x2174], R144 ;  /* 0x002174907b007388 */ /* 0x0005e20000000800 */
[----:B------:R-:W-:Y:S01]  /*8db0*/  FMUL.FTZ R142, R158, R115 ;  /* 0x000000739e8e7220 */ /* 0x000fe20000410000 */
[----:B0-----:R-:W-:Y:S01]  /*8dc0*/  FMUL.FTZ R148, R36, R149 ;  /* 0x0000009524947220 */ /* 0x001fe20000410000 */
[----:B------:R-:W-:Y:S01]  /*8dd0*/  FMUL.FTZ R158, R158, R133 ;  /* 0x000000859e9e7220 */ /* 0x000fe20000410000 */
[----:B------:R-:W-:Y:S01]  /*8de0*/  FMUL.FTZ R150, R36, R151 ;  /* 0x0000009724967220 */ /* 0x000fe20000410000 */
[----:B------:R-:W-:Y:S01]  /*8df0*/  FFMA.FTZ R147, R159, R133, R142 ;  /* 0x000000859f937223 */ /* 0x000fe2000001008e */
[----:B-1----:R-:W-:Y:S01]  /*8e00*/  FMUL.FTZ R146, R127, UR29 ;  /* 0x0000001d7f927c20 */ /* 0x002fe20008410000 */
[----:B------:R0:W-:Y:S01]  /*8e10*/  STS [R123+0x2168], R148 ;  /* 0x002168947b007388 */ /* 0x0001e20000000800 */
[----:B------:R-:W-:Y:S01]  /*8e20*/  FMUL.FTZ R174, R174, R109 ;  /* 0x0000006daeae7220 */ /* 0x000fe20000410000 */
[----:B------:R-:W-:Y:S01]  /*8e30*/  FFMA.FTZ R159, R159, R115, -R158 ;  /* 0x000000739f9f7223 */ /* 0x000fe2000001089e */
[C---:B--2---:R-:W-:Y:S01]  /*8e40*/  FMUL.FTZ R144, R109.reuse, UR29 ;  /* 0x0000001d6d907c20 */ /* 0x044fe20008410000 */
[----:B------:R-:W-:Y:S01]  /*8e50*/  FFMA.FTZ R146, R109, UR47, -R146 ;  /* 0x0000002f6d927c23 */ /* 0x000fe20008010892 */
[----:B------:R-:W-:Y:S01]  /*8e60*/  FADD.FTZ R134, R134, R147 ;  /* 0x0000009386867221 */ /* 0x000fe20000010000 */
[----:B------:R-:W-:Y:S01]  /*8e70*/  FFMA.FTZ R108, R173, R127, R174 ;  /* 0x0000007fad6c7223 */ /* 0x000fe200000100ae */
[----:B------:R-:W-:Y:S01]  /*8e80*/  FADD.FTZ R116, R116, R159 ;  /* 0x0000009f74747221 */ /* 0x000fe20000010000 */
[----:B------:R1:W-:Y:S01]  /*8e90*/  STS [R123+0x216c], R150 ;  /* 0x00216c967b007388 */ /* 0x0003e20000000800 */
[----:B------:R-:W-:Y:S01]  /*8ea0*/  FMUL.FTZ R153, R76, R151 ;  /* 0x000000974c997220 */ /* 0x000fe20000410000 */
[C---:B0-----:R-:W-:Y:S01]  /*8eb0*/  FMUL.FTZ R148, R6.reuse, R109 ;  /* 0x0000006d06947220 */ /* 0x041fe20000410000 */
[----:B------:R-:W-:Y:S01]  /*8ec0*/  FFMA.FTZ R109, R127, UR47, R144 ;  /* 0x0000002f7f6d7c23 */ /* 0x000fe20008010090 */
[----:B------:R-:W-:Y:S01]  /*8ed0*/  FMUL.FTZ R144, R6, R127 ;  /* 0x0000007f06907220 */ /* 0x000fe20000410000 */
[C---:B------:R-:W-:Y:S01]  /*8ee0*/  FMUL.FTZ R127, R75.reuse, R146 ;  /* 0x000000924b7f7220 */ /* 0x040fe20000410000 */
[C---:B------:R-:W-:Y:S01]  /*8ef0*/  FMUL.FTZ R147, R75.reuse, R148 ;  /* 0x000000944b937220 */ /* 0x040fe20000410000 */
[-C--:B------:R-:W-:Y:S01]  /*8f00*/  FMUL.FTZ R155, R76, R149.reuse ;  /* 0x000000954c9b7220 */ /* 0x080fe20000410000 */
[-C--:B------:R-:W-:Y:S01]  /*8f10*/  FMUL.FTZ R75, R75, R144.reuse ;  /* 0x000000904b4b7220 */ /* 0x080fe20000410000 */
[----:B------:R-:W-:Y:S01]  /*8f20*/  FFMA.FTZ R76, R218, R149, R153 ;  /* 0x00000095da4c7223 */ /* 0x000fe20000010099 */
[-C--:B------:R-:W-:Y:S01]  /*8f30*/  FFMA.FTZ R142, R216, R144.reuse, R147 ;  /* 0x00000090d88e7223 */ /* 0x080fe20000010093 */
[----:B-1----:R-:W-:Y:S01]  /*8f40*/  FMUL.FTZ R150, R37, R144 ;  /* 0x0000009025967220 */ /* 0x002fe20000410000 */
[C---:B------:R-:W-:Y:S01]  /*8f50*/  FMUL.FTZ R144, R160.reuse, R134 ;  /* 0x00000086a0907220 */ /* 0x040fe20000410000 */
[-C--:B------:R-:W-:Y:S01]  /*8f60*/  FMUL.FTZ R147, R160, R116.reuse ;  /* 0x00000074a0937220 */ /* 0x080fe20000410000 */
[-C--:B------:R-:W-:Y:S01]  /*8f70*/  FFMA.FTZ R214, -R171, R63.reuse, R214 ;  /* 0x0000003fabd67223 */ /* 0x080fe200000101d6 */
[C---:B------:R-:W-:Y:S01]  /*8f80*/  FFMA.FTZ R63, R172.reuse, -R63, R213 ;  /* 0x8000003fac3f7223 */ /* 0x040fe200000100d5 */
[C---:B------:R-:W-:Y:S01]  /*8f90*/  FFMA.FTZ R146, R161.reuse, R116, -R144 ;  /* 0x00000074a1927223 */ /* 0x040fe20000010890 */
[----:B------:R-:W-:Y:S01]  /*8fa0*/  FFMA.FTZ R144, R161, R134, R147 ;  /* 0x00000086a1907223 */ /* 0x000fe20000010093 */
[----:B------:R-:W-:Y:S01]  /*8fb0*/  FMUL.FTZ R172, R172, R79 ;  /* 0x0000004facac7220 */ /* 0x000fe20000410000 */
[----:B------:R-:W-:Y:S01]  /*8fc0*/  FMUL.FTZ R147, R79, UR29 ;  /* 0x0000001d4f937c20 */ /* 0x000fe20008410000 */
[----:B------:R-:W-:Y:S01]  /*8fd0*/  FADD.FTZ R117, R117, R146 ;  /* 0x0000009275757221 */ /* 0x000fe20000010000 */
[----:B------:R-:W-:Y:S01]  /*8fe0*/  FADD.FTZ R135, R135, R144 ;  /* 0x0000009087877221 */ /* 0x000fe20000010000 */
[----:B------:R-:W-:Y:S01]  /*8ff0*/  FMUL.FTZ R146, R128, UR29 ;  /* 0x0000001d80927c20 */ /* 0x000fe20008410000 */
[----:B------:R-:W-:Y:S01]  /*9000*/  FFMA.FTZ R175, R175, R126, R176 ;  /* 0x0000007eafaf7223 */ /* 0x000fe200000100b0 */
[C---:B------:R-:W-:Y:S01]  /*9010*/  FMUL.FTZ R144, R162.reuse, R117 ;  /* 0x00000075a2907220 */ /* 0x040fe20000410000 */
[----:B------:R-:W-:Y:S01]  /*9020*/  FMUL.FTZ R162, R162, R135 ;  /* 0x00000087a2a27220 */ /* 0x000fe20000410000 */
[----:B------:R-:W-:Y:S01]  /*9030*/  FFMA.FTZ R126, R218, R151, -R155 ;  /* 0x00000097da7e7223 */ /* 0x000fe2000001089b */
[----:B------:R-:W-:Y:S01]  /*9040*/  FFMA.FTZ R146, R79, UR47, -R146 ;  /* 0x0000002f4f927c23 */ /* 0x000fe20008010892 */
[C---:B------:R-:W-:Y:S01]  /*9050*/  FFMA.FTZ R149, R163.reuse, R135, R144 ;  /* 0x00000087a3957223 */ /* 0x040fe20000010090 */
[----:B------:R-:W-:Y:S01]  /*9060*/  FFMA.FTZ R163, R163, R117, -R162 ;  /* 0x00000075a3a37223 */ /* 0x000fe200000108a2 */
[----:B------:R-:W-:Y:S01]  /*9070*/  FMUL.FTZ R153, R7, R79 ;  /* 0x0000004f07997220 */ /* 0x000fe20000410000 */
[----:B------:R-:W-:Y:S01]  /*9080*/  FFMA.FTZ R75, R216, R148, -R75 ;  /* 0x00000094d84b7223 */ /* 0x000fe2000001084b */
[----:B------:R-:W-:Y:S01]  /*9090*/  FADD.FTZ R136, R136, R149 ;  /* 0x0000009588887221 */ /* 0x000fe20000010000 */
[----:B------:R-:W-:Y:S01]  /*90a0*/  FADD.FTZ R118, R118, R163 ;  /* 0x000000a376767221 */ /* 0x000fe20000010000 */
[-C--:B------:R-:W-:Y:S01]  /*90b0*/  FFMA.FTZ R171, R171, R128.reuse, R172 ;  /* 0x00000080abab7223 */ /* 0x080fe200000100ac */
[----:B------:R-:W-:Y:S01]  /*90c0*/  FFMA.FTZ R79, R128, UR47, R147 ;  /* 0x0000002f804f7c23 */ /* 0x000fe20008010093 */
[----:B------:R-:W-:Y:S01]  /*90d0*/  FMUL.FTZ R151, R7, R128 ;  /* 0x0000008007977220 */ /* 0x000fe20000410000 */
[C---:B------:R-:W-:Y:S01]  /*90e0*/  FMUL.FTZ R149, R164.reuse, R136 ;  /* 0x00000088a4957220 */ /* 0x040fe20000410000 */
[----:B------:R-:W-:Y:S01]  /*90f0*/  FMUL.FTZ R148, R37, R148 ;  /* 0x0000009425947220 */ /* 0x000fe20000410000 */
[----:B------:R-:W-:Y:S01]  /*9100*/  FMUL.FTZ R128, R164, R118 ;  /* 0x00000076a4807220 */ /* 0x000fe20000410000 */
[----:B------:R-:W-:Y:S01]  /*9110*/  FMUL.FTZ R147, R63, R146 ;  /* 0x000000923f937220 */ /* 0x000fe20000410000 */
[----:B------:R-:W-:Y:S01]  /*9120*/  FFMA.FTZ R146, R165, R118, -R149 ;  /* 0x00000076a5927223 */ /* 0x000fe20000010895 */
[----:B------:R-:W-:Y:S01]  /*9130*/  FMUL.FTZ R155, R63, R153 ;  /* 0x000000993f9b7220 */ /* 0x000fe20000410000 */
[----:B------:R-:W-:Y:S01]  /*9140*/  FFMA.FTZ R128, R165, R136, R128 ;  /* 0x00000088a5807223 */ /* 0x000fe20000010080 */
[----:B------:R0:W-:Y:S01]  /*9150*/  STS [R123+0x2164], R148 ;  /* 0x002164947b007388 */ /* 0x0001e20000000800 */
[----:B------:R-:W-:Y:S01]  /*9160*/  FADD.FTZ R149, R119, R146 ;  /* 0x0000009277957221 */ /* 0x000fe20000010000 */
[-C--:B------:R-:W-:Y:S01]  /*9170*/  FMUL.FTZ R157, R63, R151.reuse ;  /* 0x000000973f9d7220 */ /* 0x080fe20000410000 */
[----:B------:R-:W-:Y:S01]  /*9180*/  FADD.FTZ R137, R137, R128 ;  /* 0x0000008089897221 */ /* 0x000fe20000010000 */
[----:B------:R1:W-:Y:S01]  /*9190*/  STS [R123+0x2160], R150 ;  /* 0x002160967b007388 */ /* 0x0003e20000000800 */
[----:B------:R-:W-:Y:S01]  /*91a0*/  FFMA.FTZ R63, R214, R151, R155 ;  /* 0x00000097d63f7223 */ /* 0x000fe2000001009b */
[----:B------:R-:W-:Y:S01]  /*91b0*/  FFMA.FTZ R60, R104, -R60, R211 ;  /* 0x8000003c683c7223 */ /* 0x000fe200000100d3 */
[C---:B------:R-:W-:Y:S01]  /*91c0*/  FMUL.FTZ R128, R166.reuse, R149 ;  /* 0x00000095a6807220 */ /* 0x040fe20000410000 */
[----:B------:R-:W-:Y:S01]  /*91d0*/  FMUL.FTZ R166, R166, R137 ;  /* 0x00000089a6a67220 */ /* 0x000fe20000410000 */
[-C--:B------:R-:W-:Y:S01]  /*91e0*/  FMUL.FTZ R152, R38, R153.reuse ;  /* 0x0000009926987220 */ /* 0x080fe20000410000 */
[----:B0-----:R-:W-:Y:S01]  /*91f0*/  FMUL.FTZ R148, R129, UR29 ;  /* 0x0000001d81947c20 */ /* 0x001fe20008410000 */
[----:B------:R-:W-:Y:S01]  /*9200*/  FFMA.FTZ R144, R214, R153, -R157 ;  /* 0x00000099d6907223 */ /* 0x000fe2000001089d */
[C---:B------:R-:W-:Y:S01]  /*9210*/  FMUL.FTZ R155, R8.reuse, R111 ;  /* 0x0000006f089b7220 */ /* 0x040fe20000410000 */
[----:B------:R-:W-:Y:S01]  /*9220*/  FMUL.FTZ R153, R8, R129 ;  /* 0x0000008108997220 */ /* 0x000fe20000410000 */
[----:B-1----:R-:W-:Y:S01]  /*9230*/  FMUL.FTZ R150, R38, R151 ;  /* 0x0000009726967220 */ /* 0x002fe20000410000 */
[----:B------:R-:W-:Y:S01]  /*9240*/  FFMA.FTZ R151, R111, UR47, -R148 ;  /* 0x0000002f6f977c23 */ /* 0x000fe20008010894 */
[----:B------:R0:W-:Y:S01]  /*9250*/  STS [R123+0x215c], R152 ;  /* 0x00215c987b007388 */ /* 0x0001e20000000800 */
[C---:B------:R-:W-:Y:S01]  /*9260*/  FMUL.FTZ R157, R60.reuse, R155 ;  /* 0x0000009b3c9d7220 */ /* 0x040fe20000410000 */
[C---:B------:R-:W-:Y:S01]  /*9270*/  FMUL.FTZ R146, R60.reuse, R153 ;  /* 0x000000993c927220 */ /* 0x040fe20000410000 */
[----:B------:R-:W-:Y:S01]  /*9280*/  FMUL.FTZ R119, R60, R151 ;  /* 0x000000973c777220 */ /* 0x000fe20000410000 */
[C---:B------:R-:W-:Y:S01]  /*9290*/  FFMA.FTZ R151, R167.reuse, R137, R128 ;  /* 0x00000089a7977223 */ /* 0x040fe20000010080 */
[----:B------:R-:W-:Y:S01]  /*92a0*/  FFMA.FTZ R167, R167, R149, -R166 ;  /* 0x00000095a7a77223 */ /* 0x000fe200000108a6 */
[----:B------:R1:W-:Y:S01]  /*92b0*/  STS [R123+0x2158], R150 ;  /* 0x002158967b007388 */ /* 0x0003e20000000800 */
[-C--:B------:R-:W-:Y:S01]  /*92c0*/  FFMA.FTZ R60, R212, R153.reuse, R157 ;  /* 0x00000099d43c7223 */ /* 0x080fe2000001009d */
[----:B------:R-:W-:Y:S01]  /*92d0*/  FADD.FTZ R138, R138, R151 ;  /* 0x000000978a8a7221 */ /* 0x000fe20000010000 */
[----:B------:R-:W-:Y:S01]  /*92e0*/  FADD.FTZ R120, R120, R167 ;  /* 0x000000a778787221 */ /* 0x000fe20000010000 */
[----:B------:R-:W-:Y:S01]  /*92f0*/  FMUL.FTZ R148, R39, R153 ;  /* 0x0000009927947220 */ /* 0x000fe20000410000 */
[-C--:B------:R-:W-:Y:S01]  /*9300*/  FFMA.FTZ R146, R212, R155.reuse, -R146 ;  /* 0x0000009bd4927223 */ /* 0x080fe20000010892 */
[C---:B------:R-:W-:Y:S01]  /*9310*/  FMUL.FTZ R128, R168.reuse, R138 ;  /* 0x0000008aa8807220 */ /* 0x040fe20000410000 */
[----:B------:R-:W-:Y:S01]  /*9320*/  FMUL.FTZ R151, R168, R120 ;  /* 0x00000078a8977220 */ /* 0x000fe20000410000 */
[----:B------:R-:W-:Y:S01]  /*9330*/  FFMA.FTZ R74, R84, -R74, R209 ;  /* 0x8000004a544a7223 */ /* 0x000fe200000100d1 */
[----:B------:R-:W-:Y:S01]  /*9340*/  FMUL.FTZ R153, R9, R130 ;  /* 0x0000008209997220 */ /* 0x000fe20000410000 */
[C---:B0-----:R-:W-:Y:S01]  /*9350*/  FFMA.FTZ R152, R169.reuse, R120, -R128 ;  /* 0x00000078a9987223 */ /* 0x041fe20000010880 */
[----:B------:R-:W-:Y:S01]  /*9360*/  FFMA.FTZ R128, R169, R138, R151 ;  /* 0x0000008aa9807223 */ /* 0x000fe20000010097 */
[----:B-1----:R-:W-:Y:S01]  /*9370*/  FMUL.FTZ R150, R39, R155 ;  /* 0x0000009b27967220 */ /* 0x002fe20000410000 */
[----:B------:R-:W-:Y:S01]  /*9380*/  FMUL.FTZ R155, R9, R112 ;  /* 0x00000070099b7220 */ /* 0x000fe20000410000 */
[C---:B------:R-:W-:Y:S01]  /*9390*/  FMUL.FTZ R159, R74.reuse, R153 ;  /* 0x000000994a9f7220 */ /* 0x040fe20000410000 */
[----:B------:R-:W-:Y:S01]  /*93a0*/  FADD.FTZ R139, R139, R128 ;  /* 0x000000808b8b7221 */ /* 0x000fe20000010000 */
[----:B------:R-:W-:Y:S01]  /*93b0*/  FADD.FTZ R121, R121, R152 ;  /* 0x0000009879797221 */ /* 0x000fe20000010000 */
[----:B------:R-:W-:Y:S01]  /*93c0*/  FMUL.FTZ R157, R74, R155 ;  /* 0x0000009b4a9d7220 */ /* 0x000fe20000410000 */
[----:B------:R0:W-:Y:S01]  /*93d0*/  STS [R123+0x2150], R148 ;  /* 0x002150947b007388 */ /* 0x0001e20000000800 */
[----:B------:R-:W-:Y:S01]  /*93e0*/  FMUL.FTZ R154, R18, R139 ;  /* 0x0000008b129a7220 */ /* 0x000fe20000410000 */
[C---:B------:R-:W-:Y:S01]  /*93f0*/  FMUL.FTZ R156, R40.reuse, R153 ;  /* 0x00000099289c7220 */ /* 0x040fe20000410000 */
[----:B------:R-:W-:Y:S01]  /*9400*/  FMUL.FTZ R158, R40, R155 ;  /* 0x0000009b289e7220 */ /* 0x000fe20000410000 */
[----:B------:R1:W-:Y:S01]  /*9410*/  STS [R123+0x2154], R150 ;  /* 0x002154967b007388 */ /* 0x0003e20000000800 */
[----:B------:R-:W-:Y:S01]  /*9420*/  FMUL.FTZ R152, R18, R121 ;  /* 0x0000007912987220 */ /* 0x000fe20000410000 */
[C---:B------:R-:W-:Y:S01]  /*9430*/  FMUL.FTZ R151, R17.reuse, R120 ;  /* 0x0000007811977220 */ /* 0x040fe20000410000 */
[----:B------:R-:W-:Y:S01]  /*9440*/  FMUL.FTZ R164, R10, R113 ;  /* 0x000000710aa47220 */ /* 0x000fe20000410000 */
[----:B------:R2:W-:Y:S01]  /*9450*/  STS [R123+0x2148], R156 ;  /* 0x0021489c7b007388 */ /* 0x0005e20000000800 */
[----:B------:R-:W-:Y:S01]  /*9460*/  FMUL.FTZ R128, R66, R152 ;  /* 0x0000009842807220 */ /* 0x000fe20000410000 */
[C---:B0-----:R-:W-:Y:S01]  /*9470*/  FFMA.FTZ R148, R210.reuse, R153, R157 ;  /* 0x00000099d2947223 */ /* 0x041fe2000001009d */
[----:B------:R-:W-:Y:S01]  /*9480*/  FMUL.FTZ R153, R17, R138 ;  /* 0x0000008a11997220 */ /* 0x000fe20000410000 */
[----:B------:R-:W-:Y:S01]  /*9490*/  FMUL.FTZ R157, R193, R151 ;  /* 0x00000097c19d7220 */ /* 0x000fe20000410000 */
[-C--:B------:R-:W-:Y:S01]  /*94a0*/  FFMA.FTZ R128, R191, R154.reuse, R128 ;  /* 0x0000009abf807223 */ /* 0x080fe20000010080 */
[----:B-1----:R-:W-:Y:S01]  /*94b0*/  FFMA.FTZ R150, R210, R155, -R159 ;  /* 0x0000009bd2967223 */ /* 0x002fe2000001089f */
[----:B------:R-:W-:Y:S01]  /*94c0*/  FMUL.FTZ R155, R66, R154 ;  /* 0x0000009a429b7220 */ /* 0x000fe20000410000 */
[----:B------:R0:W-:Y:S01]  /*94d0*/  STS [R123+0x214c], R158 ;  /* 0x00214c9e7b007388 */ /* 0x0001e20000000800 */
[CC--:B------:R-:W-:Y:S01]  /*94e0*/  FFMA.FTZ R157, R194.reuse, R153.reuse, R157 ;  /* 0x00000099c29d7223 */ /* 0x0c0fe2000001009d */
[----:B--2---:R-:W-:Y:S01]  /*94f0*/  FMUL.FTZ R156, R193, R153 ;  /* 0x00000099c19c7220 */ /* 0x004fe20000410000 */
[----:B------:R-:W-:Y:S01]  /*9500*/  FFMA.FTZ R155, R191, R152, -R155 ;  /* 0x00000098bf9b7223 */ /* 0x000fe2000001089b */
[----:B------:R-:W-:Y:S01]  /*9510*/  FADD.FTZ R128, RZ, R128 ;  /* 0x00000080ff807221 */ /* 0x000fe20000010000 */
[----:B------:R-:W-:Y:S01]  /*9520*/  FMUL.FTZ R162, R73, R164 ;  /* 0x000000a449a27220 */ /* 0x000fe20000410000 */
[----:B------:R-:W-:Y:S01]  /*9530*/  FFMA.FTZ R156, R194, R151, -R156 ;  /* 0x00000097c29c7223 */ /* 0x000fe2000001089c */
[----:B------:R-:W-:Y:S01]  /*9540*/  FADD.FTZ R155, RZ, R155 ;  /* 0x0000009bff9b7221 */ /* 0x000fe20000010000 */
[----:B------:R-:W-:Y:S01]  /*9550*/  FADD.FTZ R128, R128, R157 ;  /* 0x0000009d80807221 */ /* 0x000fe20000010000 */
[----:B------:R-:W-:Y:S01]  /*9560*/  FMUL.FTZ R159, R15, R118 ;  /* 0x000000760f9f7220 */ /* 0x000fe20000410000 */
[----:B0-----:R-:W-:Y:S01]  /*9570*/  FMUL.FTZ R158, R10, R131 ;  /* 0x000000830a9e7220 */ /* 0x001fe20000410000 */
[----:B------:R-:W-:Y:S01]  /*9580*/  FADD.FTZ R160, R155, R156 ;  /* 0x0000009c9ba07221 */ /* 0x000fe20000010000 */
[C---:B------:R-:W-:Y:S01]  /*9590*/  FMUL.FTZ R156, R16.reuse, R149 ;  /* 0x00000095109c7220 */ /* 0x040fe20000410000 */
[----:B------:R-:W-:Y:S01]  /*95a0*/  FMUL.FTZ R161, R15, R136 ;  /* 0x000000880fa17220 */ /* 0x000fe20000410000 */
[-C--:B------:R-:W-:Y:S01]  /*95b0*/  FMUL.FTZ R166, R73, R158.reuse ;  /* 0x0000009e49a67220 */ /* 0x080fe20000410000 */
[-C--:B------:R-:W-:Y:S01]  /*95c0*/  FFMA.FTZ R157, R207, R158.reuse, R162 ;  /* 0x0000009ecf9d7223 */ /* 0x080fe200000100a2 */
[----:B------:R-:W-:Y:S01]  /*95d0*/  FMUL.FTZ R168, R41, R158 ;  /* 0x0000009e29a87220 */ /* 0x000fe20000410000 */
[----:B------:R-:W-:Y:S01]  /*95e0*/  FMUL.FTZ R158, R16, R137 ;  /* 0x00000089109e7220 */ /* 0x000fe20000410000 */
[----:B------:R-:W-:Y:S01]  /*95f0*/  FMUL.FTZ R162, R67, R156 ;  /* 0x0000009c43a27220 */ /* 0x000fe20000410000 */
[----:B------:R-:W-:Y:S01]  /*9600*/  FMUL.FTZ R165, R68, R159 ;  /* 0x0000009f44a57220 */ /* 0x000fe20000410000 */
[-C--:B------:R-:W-:Y:S01]  /*9610*/  FFMA.FTZ R155, R207, R164.reuse, -R166 ;  /* 0x000000a4cf9b7223 */ /* 0x080fe200000108a6 */
[----:B------:R-:W-:Y:S01]  /*9620*/  FMUL.FTZ R170, R41, R164 ;  /* 0x000000a429aa7220 */ /* 0x000fe20000410000 */
[-C--:B------:R-:W-:Y:S01]  /*9630*/  FFMA.FTZ R163, R195, R158.reuse, R162 ;  /* 0x0000009ec3a37223 */ /* 0x080fe200000100a2 */
[----:B------:R-:W-:Y:S01]  /*9640*/  FMUL.FTZ R162, R67, R158 ;  /* 0x0000009e43a27220 */ /* 0x000fe20000410000 */
[-C--:B------:R-:W-:Y:S01]  /*9650*/  FFMA.FTZ R165, R198, R161.reuse, R165 ;  /* 0x000000a1c6a57223 */ /* 0x080fe200000100a5 */
[----:B------:R-:W-:Y:S01]  /*9660*/  FMUL.FTZ R167, R68, R161 ;  /* 0x000000a144a77220 */ /* 0x000fe20000410000 */
[----:B------:R-:W-:Y:S01]  /*9670*/  FADD.FTZ R128, R128, R163 ;  /* 0x000000a380807221 */ /* 0x000fe20000010000 */
[----:B------:R-:W-:Y:S01]  /*9680*/  FFMA.FTZ R163, R195, R156, -R162 ;  /* 0x0000009cc3a37223 */ /* 0x000fe200000108a2 */
[-C--:B------:R-:W-:Y:S01]  /*9690*/  FFMA.FTZ R202, -R93, R70.reuse, R202 ;  /* 0x000000465dca7223 */ /* 0x080fe200000101ca */
[----:B------:R-:W-:Y:S01]  /*96a0*/  FFMA.FTZ R70, R92, -R70, R201 ;  /* 0x800000465c467223 */ /* 0x000fe200000100c9 */
[----:B------:R-:W-:Y:S01]  /*96b0*/  FADD.FTZ R164, R128, R165 ;  /* 0x000000a580a47221 */ /* 0x000fe20000010000 */
[----:B------:R-:W-:Y:S01]  /*96c0*/  FADD.FTZ R162, R160, R163 ;  /* 0x000000a3a0a27221 */ /* 0x000fe20000010000 */
[C---:B------:R-:W-:Y:S01]  /*96d0*/  FMUL.FTZ R160, R14.reuse, R117 ;  /* 0x000000750ea07220 */ /* 0x040fe20000410000 */
[----:B------:R-:W-:Y:S01]  /*96e0*/  FMUL.FTZ R128, R14, R135 ;  /* 0x000000870e807220 */ /* 0x000fe20000410000 */
[----:B------:R-:W-:Y:S01]  /*96f0*/  FMUL.FTZ R163, R13, R116 ;  /* 0x000000740da37220 */ /* 0x000fe20000410000 */
[----:B------:R-:W-:Y:S01]  /*9700*/  FFMA.FTZ R167, R198, R159, -R167 ;  /* 0x0000009fc6a77223 */ /* 0x000fe200000108a7 */
[----:B------:R-:W-:Y:S01]  /*9710*/  FMUL.FTZ R166, R69, R160 ;  /* 0x000000a045a67220 */ /* 0x000fe20000410000 */
[----:B------:R-:W-:Y:S01]  /*9720*/  FMUL.FTZ R165, R13, R134 ;  /* 0x000000860da57220 */ /* 0x000fe20000410000 */
[----:B------:R-:W-:Y:S01]  /*9730*/  FMUL.FTZ R173, R69, R128 ;  /* 0x0000008045ad7220 */ /* 0x000fe20000410000 */
[-C--:B------:R-:W-:Y:S01]  /*9740*/  FFMA.FTZ R203, -R91, R72.reuse, R203 ;  /* 0x000000485bcb7223 */ /* 0x080fe200000101cb */
[----:B------:R-:W-:Y:S01]  /*9750*/  FFMA.FTZ R71, R90, -R72, R204 ;  /* 0x800000485a477223 */ /* 0x000fe200000100cc */
[----:B------:R-:W-:Y:S01]  /*9760*/  FFMA.FTZ R169, R199, R128, R166 ;  /* 0x00000080c7a97223 */ /* 0x000fe200000100a6 */
[----:B------:R-:W-:Y:S01]  /*9770*/  FMUL.FTZ R177, R70, R163 ;  /* 0x000000a346b17220 */ /* 0x000fe20000410000 */
[----:B------:R-:W-:Y:S01]  /*9780*/  FADD.FTZ R162, R162, R167 ;  /* 0x000000a7a2a27221 */ /* 0x000fe20000010000 */
[----:B------:R-:W-:Y:S01]  /*9790*/  FMUL.FTZ R72, R11, R42 ;  /* 0x0000002a0b487220 */ /* 0x000fe20000410000 */
[----:B------:R0:W-:Y:S01]  /*97a0*/  STS [R123+0x2140], R168 ;  /* 0x002140a87b007388 */ /* 0x0001e20000000800 */
[----:B------:R-:W-:Y:S01]  /*97b0*/  FFMA.FTZ R173, R199, R160, -R173 ;  /* 0x000000a0c7ad7223 */ /* 0x000fe200000108ad */
[-C--:B------:R-:W-:Y:S01]  /*97c0*/  FMUL.FTZ R167, R70, R165.reuse ;  /* 0x000000a546a77220 */ /* 0x080fe20000410000 */
[----:B------:R-:W-:Y:S01]  /*97d0*/  FADD.FTZ R164, R164, R169 ;  /* 0x000000a9a4a47221 */ /* 0x000fe20000010000 */
[----:B------:R-:W-:Y:S01]  /*97e0*/  FFMA.FTZ R177, R202, R165, R177 ;  /* 0x000000a5cab17223 */ /* 0x000fe200000100b1 */
[-C--:B------:R-:W-:Y:S01]  /*97f0*/  FFMA.FTZ R206, -R89, R72.reuse, R206 ;  /* 0x0000004859ce7223 */ /* 0x080fe200000101ce */
[----:B------:R1:W-:Y:S01]  /*9800*/  STS [R123+0x2144], R170 ;  /* 0x002144aa7b007388 */ /* 0x0003e20000000800 */
[----:B------:R-:W-:Y:S01]  /*9810*/  FADD.FTZ R162, R162, R173 ;  /* 0x000000ada2a27221 */ /* 0x000fe20000010000 */
[----:B------:R-:W-:Y:S01]  /*9820*/  FFMA.FTZ R167, R202, R163, -R167 ;  /* 0x000000a3caa77223 */ /* 0x000fe200000108a7 */
[----:B------:R-:W-:Y:S01]  /*9830*/  FFMA.FTZ R72, R88, -R72, R205 ;  /* 0x8000004858487223 */ /* 0x000fe200000100cd */
[C---:B0-----:R-:W-:Y:S01]  /*9840*/  FMUL.FTZ R168, R12.reuse, R115 ;  /* 0x000000730ca87220 */ /* 0x041fe20000410000 */
[C---:B------:R-:W-:Y:S01]  /*9850*/  FMUL.FTZ R173, R11.reuse, R114 ;  /* 0x000000720bad7220 */ /* 0x040fe20000410000 */
[----:B------:R-:W-:Y:S01]  /*9860*/  FMUL.FTZ R166, R12, R133 ;  /* 0x000000850ca67220 */ /* 0x000fe20000410000 */
[----:B------:R-:W-:Y:S01]  /*9870*/  FADD.FTZ R177, R164, R177 ;  /* 0x000000b1a4b17221 */ /* 0x000fe20000010000 */
[----:B------:R-:W-:Y:S01]  /*9880*/  FADD.FTZ R164, R162, R167 ;  /* 0x000000a7a2a47221 */ /* 0x000fe20000010000 */
[----:B------:R-:W-:Y:S01]  /*9890*/  FMUL.FTZ R169, R11, R132 ;  /* 0x000000840ba97220 */ /* 0x000fe20000410000 */
[----:B-1----:R-:W-:Y:S01]  /*98a0*/  FMUL.FTZ R170, R71, R168 ;  /* 0x000000a847aa7220 */ /* 0x002fe20000410000 */
[C---:B------:R-:W-:Y:S01]  /*98b0*/  FMUL.FTZ R167, R72.reuse, R173 ;  /* 0x000000ad48a77220 */ /* 0x040fe20000410000 */
[-C--:B------:R-:W-:Y:S01]  /*98c0*/  FMUL.FTZ R172, R43, R166.reuse ;  /* 0x000000a62bac7220 */ /* 0x080fe20000410000 */
[-C--:B------:R-:W-:Y:S01]  /*98d0*/  FMUL.FTZ R162, R72, R169.reuse ;  /* 0x000000a948a27220 */ /* 0x080fe20000410000 */
[-C--:B------:R-:W-:Y:S01]  /*98e0*/  FFMA.FTZ R170, R203, R166.reuse, R170 ;  /* 0x000000a6cbaa7223 */ /* 0x080fe200000100aa */
[----:B------:R-:W-:Y:S01]  /*98f0*/  FMUL.FTZ R166, R71, R166 ;  /* 0x000000a647a67220 */ /* 0x000fe20000410000 */
[C---:B------:R-:W-:Y:S01]  /*9900*/  FFMA.FTZ R176, R206.reuse, R169, R167 ;  /* 0x000000a9ceb07223 */ /* 0x040fe200000100a7 */
[----:B------:R-:W-:Y:S01]  /*9910*/  FFMA.FTZ R162, R206, R173, -R162 ;  /* 0x000000adcea27223 */ /* 0x000fe200000108a2 */
[----:B------:R-:W-:Y:S01]  /*9920*/  FADD.FTZ R177, R177, R170 ;  /* 0x000000aab1b17221 */ /* 0x000fe20000010000 */
[----:B------:R-:W-:Y:S01]  /*9930*/  FFMA.FTZ R167, R203, R168, -R166 ;  /* 0x000000a8cba77223 */ /* 0x000fe200000108a6 */
[----:B------:R-:W-:Y:S01]  /*9940*/  FFMA.FTZ R197, R31, -R197, R196 ;  /* 0x800000c51fc57223 */ /* 0x000fe200000100c4 */
[----:B------:R-:W-:Y:S01]  /*9950*/  FMUL.FTZ R174, R42, R169 ;  /* 0x000000a92aae7220 */ /* 0x000fe20000410000 */
[----:B------:R-:W-:Y:S01]  /*9960*/  FADD.FTZ R176, R177, R176 ;  /* 0x000000b0b1b07221 */ /* 0x000fe20000010000 */
[----:B------:R-:W-:Y:S01]  /*9970*/  FADD.FTZ R167, R164, R167 ;  /* 0x000000a7a4a77221 */ /* 0x000fe20000010000 */
[----:B------:R-:W-:Y:S01]  /*9980*/  FFMA.FTZ R200, R30, -R200, R197 ;  /* 0x800000c81ec87223 */ /* 0x000fe200000100c5 */
[----:B------:R-:W-:Y:S01]  /*9990*/  MOV R169, UR28 ;  /* 0x0000001c00a97c02 */ /* 0x000fe20008000f00 */
[----:B------:R-:W-:Y:S01]  /*99a0*/  FADD.FTZ R157, R176, R157 ;  /* 0x0000009db09d7221 */ /* 0x000fe20000010000 */
[----:B------:R-:W-:Y:S01]  /*99b0*/  FADD.FTZ R162, R167, R162 ;  /* 0x000000a2a7a27221 */ /* 0x000fe20000010000 */
[----:B------:R-:W-:Y:S01]  /*99c0*/  FFMA.FTZ R201, R29, -R201, R200 ;  /* 0x800000c91dc97223 */ /* 0x000fe200000100c8 */
[----:B------:R-:W-:Y:S01]  /*99d0*/  FMUL.FTZ R166, R45, R128 ;  /* 0x000000802da67220 */ /* 0x000fe20000410000 */
[----:B------:R-:W-:Y:S01]  /*99e0*/  FADD.FTZ R157, R157, R148 ;  /* 0x000000949d9d7221 */ /* 0x000fe20000010000 */
[----:B------:R-:W-:Y:S01]  /*99f0*/  FADD.FTZ R155, R162, R155 ;  /* 0x0000009ba29b7221 */ /* 0x000fe20000010000 */
[----:B------:R-:W-:Y:S01]  /*9a00*/  LEA R128, R169, -R62, 0x1 ;  /* 0x8000003ea9807211 */ /* 0x000fe200078e08ff */
[----:B------:R-:W-:Y:S01]  /*9a10*/  FMUL.FTZ R62, R46, R161 ;  /* 0x000000a12e3e7220 */ /* 0x000fe20000410000 */
[----:B------:R-:W-:Y:S01]  /*9a20*/  FADD.FTZ R148, R157, R60 ;  /* 0x0000003c9d947221 */ /* 0x000fe20000010000 */
[----:B------:R-:W-:Y:S01]  /*9a30*/  FADD.FTZ R155, R155, R150 ;  /* 0x000000969b9b7221 */ /* 0x000fe20000010000 */
[----:B------:R-:W-:Y:S01]  /*9a40*/  FFMA.FTZ R204, R28, -R204, R201 ;  /* 0x800000cc1ccc7223 */ /* 0x000fe200000100c9 */
[----:B------:R0:W-:Y:S01]  /*9a50*/  STS [R123+0x2138], R174 ;  /* 0x002138ae7b007388 */ /* 0x0001e20000000800 */
[----:B------:R-:W-:Y:S01]  /*9a60*/  FADD.FTZ R63, R148, R63 ;  /* 0x0000003f943f7221 */ /* 0x000fe20000010000 */
[----:B------:R-:W-:Y:S01]  /*9a70*/  FADD.FTZ R155, R155, R146 ;  /* 0x000000929b9b7221 */ /* 0x000fe20000010000 */
[----:B------:R-:W-:Y:S01]  /*9a80*/  FFMA.FTZ R205, R27, -R205, R204 ;  /* 0x800000cd1bcd7223 */ /* 0x000fe200000100cc */
[----:B------:R1:W-:Y:S01]  /*9a90*/  STS [R123+0x2118], R62 ;  /* 0x0021183e7b007388 */ /* 0x0003e20000000800 */
[----:B------:R-:W-:Y:S01]  /*9aa0*/  FMUL.FTZ R164, R45, R160 ;  /* 0x000000a02da47220 */ /* 0x000fe20000410000 */
[----:B------:R-:W-:Y:S01]  /*9ab0*/  FADD.FTZ R63, R63, R142 ;  /* 0x0000008e3f3f7221 */ /* 0x000fe20000010000 */
[----:B------:R-:W-:Y:S01]  /*9ac0*/  FMUL.FTZ R178, R42, R173 ;  /* 0x000000ad2ab27220 */ /* 0x000fe20000410000 */
[----:B------:R-:W-:Y:S01]  /*9ad0*/  FMUL.FTZ R170, R44, R163 ;  /* 0x000000a32caa7220 */ /* 0x000fe20000410000 */
[----:B------:R-:W-:Y:S01]  /*9ae0*/  FMUL.FTZ R160, R46, R159 ;  /* 0x0000009f2ea07220 */ /* 0x000fe20000410000 */
[----:B0-----:R-:W-:Y:S01]  /*9af0*/  FMUL.FTZ R174, R43, R168 ;  /* 0x000000a82bae7220 */ /* 0x001fe20000410000 */
[----:B------:R-:W-:Y:S01]  /*9b00*/  FMUL.FTZ R168, R44, R165 ;  /* 0x000000a52ca87220 */ /* 0x000fe20000410000 */
[C---:B------:R-:W-:Y:S01]  /*9b10*/  FMUL.FTZ R158, R47.reuse, R158 ;  /* 0x0000009e2f9e7220 */ /* 0x040fe20000410000 */
[----:B------:R-:W-:Y:S01]  /*9b20*/  FMUL.FTZ R156, R47, R156 ;  /* 0x0000009c2f9c7220 */ /* 0x000fe20000410000 */
[----:B-1----:R-:W-:Y:S01]  /*9b30*/  FADD.FTZ R62, R155, R144 ;  /* 0x000000909b3e7221 */ /* 0x002fe20000010000 */
[C---:B------:R-:W-:Y:S01]  /*9b40*/  FMUL.FTZ R60, R48.reuse, R153 ;  /* 0x00000099303c7220 */ /* 0x040fe20000410000 */
[----:B------:R-:W-:Y:S01]  /*9b50*/  FMUL.FTZ R144, R48, R151 ;  /* 0x0000009730907220 */ /* 0x000fe20000410000 */
[C---:B------:R-:W-:Y:S01]  /*9b60*/  FMUL.FTZ R142, R49.reuse, R154 ;  /* 0x0000009a318e7220 */ /* 0x040fe20000410000 */
[----:B------:R-:W-:Y:S01]  /*9b70*/  FMUL.FTZ R152, R49, R152 ;  /* 0x0000009831987220 */ /* 0x000fe20000410000 */
[----:B------:R-:W-:Y:S01]  /*9b80*/  FFMA.FTZ R208, R26, -R208, R205 ;  /* 0x800000d01ad07223 */ /* 0x000fe200000100cd */
[----:B------:R-:W-:Y:S01]  /*9b90*/  STS [R123+0x213c], R178 ;  /* 0x00213cb27b007388 */ /* 0x000fe20000000800 */
[----:B------:R-:W-:Y:S01]  /*9ba0*/  FADD.FTZ R75, R62, R75 ;  /* 0x0000004b3e4b7221 */ /* 0x000fe20000010000 */
[----:B------:R-:W-:Y:S01]  /*9bb0*/  ISETP.GE.AND P2, PT, R128, 0x1, PT ;  /* 0x000000018000780c */ /* 0x000fe20003f46270 */
[----:B------:R-:W-:Y:S01]  /*9bc0*/  FFMA.FTZ R208, R25, -R209, R208 ;  /* 0x800000d119d07223 */ /* 0x000fe200000100d0 */
[----:B------:R-:W-:Y:S01]  /*9bd0*/  STS [R123+0x2130], R172 ;  /* 0x002130ac7b007388 */ /* 0x000fe20000000800 */
[----:B------:R-:W-:Y:S01]  /*9be0*/  FADD.FTZ R126, R75, R126 ;  /* 0x0000007e4b7e7221 */ /* 0x000fe20000010000 */
[----:B------:R-:W-:Y:S01]  /*9bf0*/  IADD3 R75, PT, PT, R190, 0x80, RZ ;  /* 0x00000080be4b7810 */ /* 0x000fe20007ffe0ff */
[----:B------:R-:W-:Y:S01]  /*9c00*/  FFMA.FTZ R208, R24, -R211, R208 ;  /* 0x800000d318d07223 */ /* 0x000fe200000100d0 */
[----:B------:R-:W-:Y:S01]  /*9c10*/  STS [R123+0x2134], R174 ;  /* 0x002134ae7b007388 */ /* 0x000fe20000000800 */
[----:B------:R-:W-:Y:S01]  /*9c20*/  FADD.FTZ R63, R63, R76 ;  /* 0x0000004c3f3f7221 */ /* 0x000fe20000010000 */
[----:B------:R-:W-:Y:S01]  /*9c30*/  LEA.HI R75, R75, R190, RZ, 0x1b ;  /* 0x000000be4b4b7211 */ /* 0x000fe200078fd8ff */
[----:B------:R-:W-:Y:S01]  /*9c40*/  FFMA.FTZ R208, R23, -R213, R208 ;  /* 0x800000d517d07223 */ /* 0x000fe200000100d0 */
[----:B------:R-:W-:Y:S01]  /*9c50*/  STS [R123+0x2128], R168 ;  /* 0x002128a87b007388 */ /* 0x000fe20000000800 */
[----:B------:R-:W-:Y:S01]  /*9c60*/  FADD.FTZ R140, R63, R140 ;  /* 0x0000008c3f8c7221 */ /* 0x000fe20000010000 */
[----:B------:R-:W-:Y:S01]  /*9c70*/  LEA R75, R75, UR22, 0x2 ;  /* 0x000000164b4b7c11 */ /* 0x000fe2000f8e10ff */
[----:B------:R-:W-:Y:S01]  /*9c80*/  FFMA.FTZ R208, R22, -R215, R208 ;  /* 0x800000d716d07223 */ /* 0x000fe200000100d0 */
[----:B------:R-:W-:Y:S01]  /*9c90*/  STS [R123+0x212c], R170 ;  /* 0x00212caa7b007388 */ /* 0x000fe20000000800 */
[----:B------:R-:W-:Y:S01]  /*9ca0*/  FADD.FTZ R154, R126, R141 ;  /* 0x0000008d7e9a7221 */ /* 0x000fe20000010000 */
[----:B------:R-:W-:Y:S01]  /*9cb0*/  FMUL.FTZ R150, R104, R111 ;  /* 0x0000006f68967220 */ /* 0x000fe20000410000 */
[----:B------:R-:W-:Y:S01]  /*9cc0*/  FFMA.FTZ R208, R21, -R217, R208 ;  /* 0x800000d915d07223 */ /* 0x000fe200000100d0 */
[----:B------:R-:W-:Y:S01]  /*9cd0*/  STS [R123+0x2120], R166 ;  /* 0x002120a67b007388 */ /* 0x000fe20000000800 */
[----:B------:R-:W-:Y:S01]  /*9ce0*/  FMUL.FTZ R159, R130, UR29 ;  /* 0x0000001d829f7c20 */ /* 0x000fe20008410000 */
[----:B------:R-:W-:Y:S01]  /*9cf0*/  FMUL.FTZ R157, R112, UR29 ;  /* 0x0000001d709d7c20 */ /* 0x000fe20008410000 */
        /* <DEDUP_REMOVED lines=8> */
[----:B------:R-:W-:Y:S01]  /*9d80*/  FMUL.FTZ R151, R134, UR29 ;  /* 0x0000001d86977c20 */ /* 0x000fe20008410000 */
[----:B------:R-:W-:Y:S01]  /*9d90*/  STS [R123+0x2110], R158 ;  /* 0x0021109e7b007388 */ /* 0x000fe20000000800 */
[----:B------:R-:W-:Y:S01]  /*9da0*/  FMUL.FTZ R141, R116, UR29 ;  /* 0x0000001d748d7c20 */ /* 0x000fe20008410000 */
[----:B------:R-:W-:Y:S01]  /*9db0*/  FMUL.FTZ R126, R117, UR29 ;  /* 0x0000001d757e7c20 */ /* 0x000fe20008410000 */
[----:B------:R-:W-:Y:S01]  /*9dc0*/  FMUL.FTZ R104, R137, UR29 ;  /* 0x0000001d89687c20 */ /* 0x000fe20008410000 */
[----:B------:R0:W-:Y:S01]  /*9dd0*/  STS [R123+0x2114], R156 ;  /* 0x0021149c7b007388 */ /* 0x0001e20000000800 */
[----:B------:R-:W-:Y:S01]  /*9de0*/  FMUL.FTZ R106, R149, UR29 ;  /* 0x0000001d956a7c20 */ /* 0x000fe20008410000 */
[----:B------:R-:W-:Y:S01]  /*9df0*/  FMUL.FTZ R76, R121, UR29 ;  /* 0x0000001d794c7c20 */ /* 0x000fe20008410000 */
[----:B------:R-:W-:Y:S01]  /*9e00*/  FFMA.FTZ R62, R19, R222, R78 ;  /* 0x000000de133e7223 */ /* 0x000fe2000001004e */
[----:B------:R1:W-:Y:S01]  /*9e10*/  STS [R123+0x2108], R60 ;  /* 0x0021083c7b007388 */ /* 0x0003e20000000800 */
[----:B------:R-:W-:Y:S01]  /*9e20*/  IADD3 R163, PT, PT, R190, 0x100, RZ ;  /* 0x00000100bea37810 */ /* 0x000fe20007ffe0ff */
[----:B------:R-:W-:Y:S01]  /*9e30*/  FFMA.FTZ R159, R112, UR47, -R159 ;  /* 0x0000002f709f7c23 */ /* 0x000fe2000801089f */
[----:B------:R-:W-:Y:S01]  /*9e40*/  IADD3 R165, PT, PT, R190, 0x180, RZ ;  /* 0x00000180bea57810 */ /* 0x000fe20007ffe0ff */
[----:B------:R2:W-:Y:S01]  /*9e50*/  STS [R123+0x210c], R144 ;  /* 0x00210c907b007388 */ /* 0x0005e20000000800 */
[----:B------:R-:W-:Y:S01]  /*9e60*/  ISETP.GE.AND P3, PT, R128, 0x81, PT ;  /* 0x000000818000780c */ /* 0x000fe20003f66270 */
[----:B0-----:R-:W-:Y:S01]  /*9e70*/  FMUL.FTZ R156, R139, UR29 ;  /* 0x0000001d8b9c7c20 */ /* 0x001fe20008410000 */
[----:B------:R-:W-:Y:S01]  /*9e80*/  FFMA.FTZ R157, R130, UR47, R157 ;  /* 0x0000002f829d7c23 */ /* 0x000fe2000801009d */
[----:B------:R0:W-:Y:S01]  /*9e90*/  STS [R123+0x2100], R142 ;  /* 0x0021008e7b007388 */ /* 0x0001e20000000800 */
[----:B------:R-:W-:Y:S01]  /*9ea0*/  FFMA.FTZ R148, R113, UR47, -R148 ;  /* 0x0000002f71947c23 */ /* 0x000fe20008010894 */
[----:B-1----:R-:W-:Y:S01]  /*9eb0*/  FADD.FTZ R60, R140, R107 ;  /* 0x0000006b8c3c7221 */ /* 0x002fe20000010000 */
[----:B------:R-:W-:Y:S01]  /*9ec0*/  FMUL.FTZ R107, R138, UR29 ;  /* 0x0000001d8a6b7c20 */ /* 0x000fe20008410000 */
[----:B------:R1:W-:Y:S01]  /*9ed0*/  STS [R123+0x2104], R152 ;  /* 0x002104987b007388 */ /* 0x0003e20000000800 */
[----:B------:R-:W-:Y:S01]  /*9ee0*/  FMUL.FTZ R140, R135, UR29 ;  /* 0x0000001d878c7c20 */ /* 0x000fe20008410000 */
[----:B--2---:R-:W-:Y:S01]  /*9ef0*/  FMUL.FTZ R144, R133, UR29 ;  /* 0x0000001d85907c20 */ /* 0x004fe20008410000 */
[----:B------:R-:W-:Y:S01]  /*9f00*/  FFMA.FTZ R78, R120, UR47, -R107 ;  /* 0x0000002f784e7c23 */ /* 0x000fe2000801086b */
[----:B------:R-:W-:Y:S01]  /*9f10*/  BAR.SYNC.DEFER_BLOCKING 0x0 ;  /* 0x0000000000007b1d */ /* 0x000fe20000010000 */
[----:B------:R-:W-:Y:S01]  /*9f20*/  FFMA.FTZ R146, R131, UR47, R146 ;  /* 0x0000002f83927c23 */ /* 0x000fe20008010092 */
[C---:B0-----:R-:W-:Y:S01]  /*9f30*/  FMUL.FTZ R142, R115.reuse, UR29 ;  /* 0x0000001d738e7c20 */ /* 0x041fe20008410000 */
[----:B------:R-:W-:Y:S01]  /*9f40*/  FFMA.FTZ R155, R114, UR47, -R155 ;  /* 0x0000002f729b7c23 */ /* 0x000fe2000801089b */
[----:B------:R-:W-:Y:S01]  /*9f50*/  FFMA.FTZ R153, R132, UR47, R153 ;  /* 0x0000002f84997c23 */ /* 0x000fe20008010099 */
[----:B------:R-:W-:Y:S01]  /*9f60*/  FFMA.FTZ R144, R115, UR47, -R144 ;  /* 0x0000002f73907c23 */ /* 0x000fe20008010890 */
[----:B-1----:R-:W-:Y:S01]  /*9f70*/  FMUL.FTZ R152, R111, UR29 ;  /* 0x0000001d6f987c20 */ /* 0x002fe20008410000 */
[----:B------:R-:W-:Y:S01]  /*9f80*/  FMUL.FTZ R123, R136, UR29 ;  /* 0x0000001d887b7c20 */ /* 0x000fe20008410000 */
[----:B------:R-:W-:Y:S01]  /*9f90*/  FMUL.FTZ R111, R118, UR29 ;  /* 0x0000001d766f7c20 */ /* 0x000fe20008410000 */
[----:B------:R-:W-:Y:S01]  /*9fa0*/  FFMA.FTZ R142, R133, UR47, R142 ;  /* 0x0000002f858e7c23 */ /* 0x000fe2000801008e */
[----:B------:R-:W-:Y:S01]  /*9fb0*/  FFMA.FTZ R152, R129, UR47, R152 ;  /* 0x0000002f81987c23 */ /* 0x000fe20008010098 */
[----:B------:R-:W-:Y:S01]  /*9fc0*/  FFMA.FTZ R151, R116, UR47, -R151 ;  /* 0x0000002f74977c23 */ /* 0x000fe20008010897 */
        /* <DEDUP_REMOVED lines=9> */
[----:B------:R0:W1:Y:S02]  /*a060*/  LDS R161, [R75+0x2300] ;  /* 0x002300004ba17984 */ /* 0x0000640000000800 */
[----:B0-----:R-:W-:-:S04]  /*a070*/  FMUL.FTZ R75, R120, UR29 ;  /* 0x0000001d784b7c20 */ /* 0x001fc80008410000 */
[----:B------:R-:W-:Y:S01]  /*a080*/  FFMA.FTZ R75, R138, UR47, R75 ;  /* 0x0000002f8a4b7c23 */ /* 0x000fe2000801004b */
[----:B------:R-:W-:Y:S06]  /*a090*/  @!P2 BRA `(.L_x_1460) ;  /* 0x000000000010a947 */ /* 0x000fec0003800000 */
[----:B------:R-:W-:-:S04]  /*a0a0*/  LEA.HI R156, R190, R190, RZ, 0x1b ;  /* 0x000000bebe9c7211 */ /* 0x000fc800078fd8ff */
[----:B------:R-:W-:-:S05]  /*a0b0*/  LEA R156, R156, UR22, 0x2 ;  /* 0x000000169c9c7c11 */ /* 0x000fca000f8e10ff */
[----:B------:R-:W0:Y:S04]  /*a0c0*/  LDS R167, [R156+0x2100] ;  /* 0x002100009ca77984 */ /* 0x000e280000000800 */
[----:B0-----:R0:W-:Y:S02]  /*a0d0*/  REDG.E.ADD.F32.FTZ.RN.STRONG.GPU desc[UR26][R64.64], R167 ;  /* 0x000000a7400079a6 */ /* 0x0011e4000c12f31a */
.L_x_1460:
[----:B------:R-:W-:Y:S05]  /*a0e0*/  BSYNC.RECONVERGENT B0 ;  /* 0x0000000000007941 */ /* 0x000fea0003800200 */
.L_x_1459:
[----:B------:R-:W-:Y:S04]  /*a0f0*/  BSSY.RECONVERGENT B0, `(.L_x_1461) ;  /* 0x0000003000007945 */ /* 0x000fe80003800200 */
[----:B------:R-:W-:Y:S05]  /*a100*/  @!P3 BRA `(.L_x_1462) ;  /* 0x000000000004b947 */ /* 0x000fea0003800000 */
[----:B-1----:R2:W-:Y:S02]  /*a110*/  REDG.E.ADD.F32.FTZ.RN.STRONG.GPU desc[UR26][R64.64+0x200], R161 ;  /* 0x000200a1400079a6 */ /* 0x0025e4000c12f31a */
.L_x_1462:
[----:B------:R-:W-:Y:S05]  /*a120*/  BSYNC.RECONVERGENT B0 ;  /* 0x0000000000007941 */ /* 0x000fea0003800200 */
.L_x_1461:
[-C--:B------:R-:W-:Y:S01]  /*a130*/  LEA.HI R163, R163, R190.reuse, RZ, 0x1b ;  /* 0x000000bea3a37211 */ /* 0x080fe200078fd8ff */
[----:B------:R-:W-:Y:S01]  /*a140*/  BSSY.RECONVERGENT B0, `(.L_x_1463) ;  /* 0x000000f000007945 */ /* 0x000fe20003800200 */
[----:B------:R-:W-:Y:S02]  /*a150*/  ISETP.GE.AND P6, PT, R128, 0x101, PT ;  /* 0x000001018000780c */ /* 0x000fe40003fc6270 */
[----:B-12---:R-:W-:Y:S02]  /*a160*/  LEA R161, R163, UR22, 0x2 ;  /* 0x00000016a3a17c11 */ /* 0x006fe4000f8e10ff */
[----:B------:R-:W-:Y:S02]  /*a170*/  IADD3 R156, PT, PT, R190, 0x200, RZ ;  /* 0x00000200be9c7810 */ /* 0x000fe40007ffe0ff */
[-C--:B------:R-:W-:Y:S02]  /*a180*/  LEA.HI R165, R165, R190.reuse, RZ, 0x1b ;  /* 0x000000bea5a57211 */ /* 0x080fe400078fd8ff */
[----:B------:R-:W1:Y:S01]  /*a190*/  LDS R161, [R161+0x2500] ;  /* 0x00250000a1a17984 */ /* 0x000e620000000800 */
[----:B------:R-:W-:-:S02]  /*a1a0*/  LEA.HI R156, R156, R190, RZ, 0x1b ;  /* 0x000000be9c9c7211 */ /* 0x000fc400078fd8ff */
[----:B0-----:R-:W-:Y:S02]  /*a1b0*/  IADD3 R167, PT, PT, R190, 0x280, RZ ;  /* 0x00000280bea77810 */ /* 0x001fe40007ffe0ff */
[----:B------:R-:W-:Y:S02]  /*a1c0*/  LEA R165, R165, UR22, 0x2 ;  /* 0x00000016a5a57c11 */ /* 0x000fe4000f8e10ff */
[C---:B------:R-:W-:Y:S02]  /*a1d0*/  ISETP.GE.AND P2, PT, R128.reuse, 0x181, PT ;  /* 0x000001818000780c */ /* 0x040fe40003f46270 */
[C---:B------:R-:W-:Y:S02]  /*a1e0*/  ISETP.GE.AND P3, PT, R128.reuse, 0x201, PT ;  /* 0x000002018000780c */ /* 0x040fe40003f66270 */
[C---:B------:R-:W-:Y:S02]  /*a1f0*/  ISETP.GE.AND P4, PT, R128.reuse, 0x281, PT ;  /* 0x000002818000780c */ /* 0x040fe40003f86270 */
[----:B------:R-:W-:Y:S01]  /*a200*/  ISETP.GE.AND P5, PT, R128, 0x301, PT ;  /* 0x000003018000780c */ /* 0x000fe20003fa6270 */
[----:B------:R-:W-:-:S12]  /*a210*/  @!P6 BRA `(.L_x_1464) ;  /* 0x000000000004e947 */ /* 0x000fd80003800000 */
[----:B-1----:R0:W-:Y:S02]  /*a220*/  REDG.E.ADD.F32.FTZ.RN.STRONG.GPU desc[UR26][R64.64+0x400], R161 ;  /* 0x000400a1400079a6 */ /* 0x0021e4000c12f31a */
.L_x_1464:
[----:B------:R-:W-:Y:S05]  /*a230*/  BSYNC.RECONVERGENT B0 ;  /* 0x0000000000007941 */ /* 0x000fea0003800200 */
.L_x_1463:
[----:B01----:R0:W1:Y:S01]  /*a240*/  LDS R161, [R165+0x2700] ;  /* 0x00270000a5a17984 */ /* 0x0030620000000800 */
[----:B------:R-:W-:Y:S01]  /*a250*/  BSSY.RECONVERGENT B0, `(.L_x_1465) ;  /* 0x0000006000007945 */ /* 0x000fe20003800200 */
[----:B------:R-:W-:Y:S02]  /*a260*/  IADD3 R163, PT, PT, R190, 0x300, RZ ;  /* 0x00000300bea37810 */ /* 0x000fe40007ffe0ff */
[----:B------:R-:W-:Y:S02]  /*a270*/  LEA R156, R156, UR22, 0x2 ;  /* 0x000000169c9c7c11 */ /* 0x000fe4000f8e10ff */
[----:B------:R-:W-:Y:S01]  /*a280*/  LEA.HI R167, R167, R190, RZ, 0x1b ;  /* 0x000000bea7a77211 */ /* 0x000fe200078fd8ff */
[----:B------:R-:W-:Y:S06]  /*a290*/  @!P2 BRA `(.L_x_1466) ;  /* 0x000000000004a947 */ /* 0x000fec0003800000 */
[----:B-1----:R2:W-:Y:S02]  /*a2a0*/  REDG.E.ADD.F32.FTZ.RN.STRONG.GPU desc[UR26][R64.64+0x600], R161 ;  /* 0x000600a1400079a6 */ /* 0x0025e4000c12f31a */
.L_x_1466:
[----:B------:R-:W-:Y:S05]  /*a2b0*/  BSYNC.RECONVERGENT B0 ;  /* 0x0000000000007941 */ /* 0x000fea0003800200 */
.L_x_1465:
[----:B-12---:R1:W2:Y:S01]  /*a2c0*/  LDS R161, [R156+0x2900] ;  /* 0x002900009ca17984 */ /* 0x0062a20000000800 */
[----:B------:R-:W-:Y:S01]  /*a2d0*/  BSSY.RECONVERGENT B0, `(.L_x_1467) ;  /* 0x0000005000007945 */ /* 0x000fe20003800200 */
[----:B------:R-:W-:Y:S02]  /*a2e0*/  LEA.HI R163, R163, R190, RZ, 0x1b ;  /* 0x000000bea3a37211 */ /* 0x000fe400078fd8ff */
[----:B------:R-:W-:Y:S01]  /*a2f0*/  LEA R167, R167, UR22, 0x2 ;  /* 0x00000016a7a77c11 */ /* 0x000fe2000f8e10ff */
[----:B------:R-:W-:Y:S06]  /*a300*/  @!P3 BRA `(.L_x_1468) ;  /* 0x000000000004b947 */ /* 0x000fec0003800000 */
[----:B--2---:R2:W-:Y:S02]  /*a310*/  REDG.E.ADD.F32.FTZ.RN.STRONG.GPU desc[UR26][R64.64+0x800], R161 ;  /* 0x000800a1400079a6 */ /* 0x0045e4000c12f31a */
.L_x_1468:
[----:B------:R-:W-:Y:S05]  /*a320*/  BSYNC.RECONVERGENT B0 ;  /* 0x0000000000007941 */ /* 0x000fea0003800200 */
.L_x_1467:
[----:B--2---:R2:W0:Y:S01]  /*a330*/  LDS R161, [R167+0x2b00] ;  /* 0x002b0000a7a17984 */ /* 0x0044220000000800 */
[----:B------:R-:W-:Y:S01]  /*a340*/  BSSY.RECONVERGENT B0, `(.L_x_1469) ;  /* 0x0000004000007945 */ /* 0x000fe20003800200 */
[----:B-1----:R-:W-:-:S03]  /*a350*/  LEA R156, R163, UR22, 0x2 ;  /* 0x00000016a39c7c11 */ /* 0x002fc6000f8e10ff */
[----:B------:R-:W-:Y:S05]  /*a360*/  @!P4 BRA `(.L_x_1470) ;  /* 0x000000000004c947 */ /* 0x000fea0003800000 */
[----:B0-----:R1:W-:Y:S02]  /*a370*/  REDG.E.ADD.F32.FTZ.RN.STRONG.GPU desc[UR26][R64.64+0xa00], R161 ;  /* 0x000a00a1400079a6 */ /* 0x0013e4000c12f31a */
.L_x_1470:
[----:B------:R-:W-:Y:S05]  /*a380*/  BSYNC.RECONVERGENT B0 ;  /* 0x0000000000007941 */ /* 0x000fea0003800200 */
.L_x_1469:
[----:B01----:R0:W1:Y:S01]  /*a390*/  LDS R161, [R156+0x2d00] ;  /* 0x002d00009ca17984 */ /* 0x0030620000000800 */
[----:B------:R-:W-:Y:S01]  /*a3a0*/  BSSY.RECONVERGENT B0, `(.L_x_1471) ;  /* 0x0000005000007945 */ /* 0x000fe20003800200 */
[C---:B------:R-:W-:Y:S02]  /*a3b0*/  IADD3 R163, PT, PT, R190.reuse, 0x380, RZ ;  /* 0x00000380bea37810 */ /* 0x040fe40007ffe0ff */
[----:B------:R-:W-:Y:S01]  /*a3c0*/  LOP3.LUT R165, R190, 0x400, RZ, 0xfc, !PT ;  /* 0x00000400bea57812 */ /* 0x000fe200078efcff */
[----:B------:R-:W-:Y:S06]  /*a3d0*/  @!P5 BRA `(.L_x_1472) ;  /* 0x000000000004d947 */ /* 0x000fec0003800000 */
[----:B-1----:R1:W-:Y:S02]  /*a3e0*/  REDG.E.ADD.F32.FTZ.RN.STRONG.GPU desc[UR26][R64.64+0xc00], R161 ;  /* 0x000c00a1400079a6 */ /* 0x0023e4000c12f31a */
.L_x_1472:
[----:B------:R-:W-:Y:S05]  /*a3f0*/  BSYNC.RECONVERGENT B0 ;  /* 0x0000000000007941 */ /* 0x000fea0003800200 */
.L_x_1471:
[----:B-1----:R-:W-:Y:S01]  /*a400*/  IADD3 R161, PT, PT, R190, 0x480, RZ ;  /* 0x00000480bea17810 */ /* 0x002fe20007ffe0ff */
[----:B------:R-:W-:Y:S01]  /*a410*/  BSSY.RECONVERGENT B0, `(.L_x_1473) ;  /* 0x000000f000007945 */ /* 0x000fe20003800200 */
[-C--:B------:R-:W-:Y:S02]  /*a420*/  LEA.HI R163, R163, R190.reuse, RZ, 0x1b ;  /* 0x000000bea3a37211 */ /* 0x080fe400078fd8ff */
[-C--:B0-----:R-:W-:Y:S02]  /*a430*/  LEA.HI R156, R161, R190.reuse, RZ, 0x1b ;  /* 0x000000bea19c7211 */ /* 0x081fe400078fd8ff */
        /* <DEDUP_REMOVED lines=12> */
.L_x_1474:
[----:B------:R-:W-:Y:S05]  /*a500*/  BSYNC.RECONVERGENT B0 ;  /* 0x0000000000007941 */ /* 0x000fea0003800200 */
.L_x_1473:
[----:B01----:R0:W1:Y:S01]  /*a510*/  LDS R161, [R165+0x3100] ;  /* 0x00310000a5a17984 */ /* 0x0030620000000800 */
[----:B------:R-:W-:Y:S01]  /*a520*/  BSSY.RECONVERGENT B0, `(.L_x_1475) ;  /* 0x0000006000007945 */ /* 0x000fe20003800200 */
[----:B------:R-:W-:Y:S02]  /*a530*/  IADD3 R163, PT, PT, R190, 0x580, RZ ;  /* 0x00000580bea37810 */ /* 0x000fe40007ffe0ff */
[----:B------:R-:W-:Y:S02]  /*a540*/  LEA.HI R167, R167, R190, RZ, 0x1b ;  /* 0x000000bea7a77211 */ /* 0x000fe400078fd8ff */
[----:B------:R-:W-:Y:S01]  /*a550*/  LEA R156, R156, UR22, 0x2 ;  /* 0x000000169c9c7c11 */ /* 0x000fe2000f8e10ff */
[----:B------:R-:W-:Y:S06]  /*a560*/  @!P2 BRA `(.L_x_1476) ;  /* 0x000000000004a947 */ /* 0x000fec0003800000 */
[----:B-1----:R2:W-:Y:S02]  /*a570*/  REDG.E.ADD.F32.FTZ.RN.STRONG.GPU desc[UR26][R64.64+0x1000], R161 ;  /* 0x001000a1400079a6 */ /* 0x0025e4000c12f31a */
.L_x_1476:
[----:B------:R-:W-:Y:S05]  /*a580*/  BSYNC.RECONVERGENT B0 ;  /* 0x0000000000007941 */ /* 0x000fea0003800200 */
.L_x_1475:
[----:B-12---:R1:W2:Y:S01]  /*a590*/  LDS R161, [R156+0x3300] ;  /* 0x003300009ca17984 */ /* 0x0062a20000000800 */
[----:B------:R-:W-:Y:S01]  /*a5a0*/  BSSY.RECONVERGENT B0, `(.L_x_1477) ;  /* 0x0000005000007945 */ /* 0x000fe20003800200 */
[----:B------:R-:W-:Y:S02]  /*a5b0*/  LEA.HI R163, R163, R190, RZ, 0x1b ;  /* 0x000000bea3a37211 */ /* 0x000fe400078fd8ff */
[----:B------:R-:W-:Y:S01]  /*a5c0*/  LEA R167, R167, UR22, 0x2 ;  /* 0x00000016a7a77c11 */ /* 0x000fe2000f8e10ff */
[----:B------:R-:W-:Y:S06]  /*a5d0*/  @!P3 BRA `(.L_x_1478) ;  /* 0x000000000004b947 */ /* 0x000fec0003800000 */
[----:B--2---:R2:W-:Y:S02]  /*a5e0*/  REDG.E.ADD.F32.FTZ.RN.STRONG.GPU desc[UR26][R64.64+0x1200], R161 ;  /* 0x001200a1400079a6 */ /* 0x0045e4000c12f31a */
.L_x_1478:
[----:B------:R-:W-:Y:S05]  /*a5f0*/  BSYNC.RECONVERGENT B0 ;  /* 0x0000000000007941 */ /* 0x000fea0003800200 */
.L_x_1477:
[----:B--2---:R2:W0:Y:S01]  /*a600*/  LDS R161, [R167+0x3500] ;  /* 0x00350000a7a17984 */ /* 0x0044220000000800 */
[----:B------:R-:W-:Y:S01]  /*a610*/  BSSY.RECONVERGENT B0, `(.L_x_1479) ;  /* 0x0000004000007945 */ /* 0x000fe20003800200 */
[----:B-1----:R-:W-:-:S03]  /*a620*/  LEA R156, R163, UR22, 0x2 ;  /* 0x00000016a39c7c11 */ /* 0x002fc6000f8e10ff */
[----:B------:R-:W-:Y:S05]  /*a630*/  @!P4 BRA `(.L_x_1480) ;  /* 0x000000000004c947 */ /* 0x000fea0003800000 */
[----:B0-----:R1:W-:Y:S02]  /*a640*/  REDG.E.ADD.F32.FTZ.RN.STRONG.GPU desc[UR26][R64.64+0x1400], R161 ;  /* 0x001400a1400079a6 */ /* 0x0013e4000c12f31a */
.L_x_1480:
[----:B------:R-:W-:Y:S05]  /*a650*/  BSYNC.RECONVERGENT B0 ;  /* 0x0000000000007941 */ /* 0x000fea0003800200 */
.L_x_1479:
[----:B01----:R0:W1:Y:S01]  /*a660*/  LDS R161, [R156+0x3700] ;  /* 0x003700009ca17984 */ /* 0x0030620000000800 */
[----:B------:R-:W-:Y:S01]  /*a670*/  BSSY.RECONVERGENT B0, `(.L_x_1481) ;  /* 0x0000005000007945 */ /* 0x000fe20003800200 */
[C---:B------:R-:W-:Y:S02]  /*a680*/  IADD3 R163, PT, PT, R190.reuse, 0x600, RZ ;  /* 0x00000600bea37810 */ /* 0x040fe40007ffe0ff */
[----:B------:R-:W-:Y:S01]  /*a690*/  IADD3 R165, PT, PT, R190, 0x680, RZ ;  /* 0x00000680bea57810 */ /* 0x000fe20007ffe0ff */
[----:B------:R-:W-:Y:S06]  /*a6a0*/  @!P5 BRA `(.L_x_1482) ;  /* 0x000000000004d947 */ /* 0x000fec0003800000 */
[----:B-1----:R1:W-:Y:S02]  /*a6b0*/  REDG.E.ADD.F32.FTZ.RN.STRONG.GPU desc[UR26][R64.64+0x1600], R161 ;  /* 0x001600a1400079a6 */ /* 0x0023e4000c12f31a */
.L_x_1482:
[----:B------:R-:W-:Y:S05]  /*a6c0*/  BSYNC.RECONVERGENT B0 ;  /* 0x0000000000007941 */ /* 0x000fea0003800200 */
.L_x_1481:
        /* <DEDUP_REMOVED lines=16> */
.L_x_1484:
[----:B------:R-:W-:Y:S05]  /*a7d0*/  BSYNC.RECONVERGENT B0 ;  /* 0x0000000000007941 */ /* 0x000fea0003800200 */
.L_x_1483:
[----:B01----:R0:W1:Y:S01]  /*a7e0*/  LDS R161, [R165+0x3b00] ;  /* 0x003b0000a5a17984 */ /* 0x0030620000000800 */
[----:B------:R-:W-:Y:S01]  /*a7f0*/  BSSY.RECONVERGENT B0, `(.L_x_1485) ;  /* 0x0000006000007945 */ /* 0x000fe20003800200 */
[----:B------:R-:W-:Y:S02]  /*a800*/  LOP3.LUT R163, R190, 0x800, RZ, 0xfc, !PT ;  /* 0x00000800bea37812 */ /* 0x000fe400078efcff */
[----:B------:R-:W-:Y:S02]  /*a810*/  LEA.HI R167, R167, R190, RZ, 0x1b ;  /* 0x000000bea7a77211 */ /* 0x000fe400078fd8ff */
[----:B------:R-:W-:Y:S01]  /*a820*/  LEA R156, R156, UR22, 0x2 ;  /* 0x000000169c9c7c11 */ /* 0x000fe2000f8e10ff */
[----:B------:R-:W-:Y:S06]  /*a830*/  @!P2 BRA `(.L_x_1486) ;  /* 0x000000000004a947 */ /* 0x000fec0003800000 */
[----:B-1----:R2:W-:Y:S02]  /*a840*/  REDG.E.ADD.F32.FTZ.RN.STRONG.GPU desc[UR26][R64.64+0x1a00], R161 ;  /* 0x001a00a1400079a6 */ /* 0x0025e4000c12f31a */
.L_x_1486:
[----:B------:R-:W-:Y:S05]  /*a850*/  BSYNC.RECONVERGENT B0 ;  /* 0x0000000000007941 */ /* 0x000fea0003800200 */
.L_x_1485:
[----:B-12---:R1:W2:Y:S01]  /*a860*/  LDS R161, [R156+0x3d00] ;  /* 0x003d00009ca17984 */ /* 0x0062a20000000800 */
[----:B------:R-:W-:Y:S01]  /*a870*/  BSSY.RECONVERGENT B0, `(.L_x_1487) ;  /* 0x0000005000007945 */ /* 0x000fe20003800200 */
[----:B------:R-:W-:Y:S02]  /*a880*/  LEA.HI R163, R163, R190, RZ, 0x1b ;  /* 0x000000bea3a37211 */ /* 0x000fe400078fd8ff */
[----:B------:R-:W-:Y:S01]  /*a890*/  LEA R167, R167, UR22, 0x2 ;  /* 0x00000016a7a77c11 */ /* 0x000fe2000f8e10ff */
[----:B------:R-:W-:Y:S06]  /*a8a0*/  @!P3 BRA `(.L_x_1488) ;  /* 0x000000000004b947 */ /* 0x000fec0003800000 */
[----:B--2---:R2:W-:Y:S02]  /*a8b0*/  REDG.E.ADD.F32.FTZ.RN.STRONG.GPU desc[UR26][R64.64+0x1c00], R161 ;  /* 0x001c00a1400079a6 */ /* 0x0045e4000c12f31a */
.L_x_1488:
[----:B------:R-:W-:Y:S05]  /*a8c0*/  BSYNC.RECONVERGENT B0 ;  /* 0x0000000000007941 */ /* 0x000fea0003800200 */
.L_x_1487:
[----:B--2---:R2:W0:Y:S01]  /*a8d0*/  LDS R161, [R167+0x3f00] ;  /* 0x003f0000a7a17984 */ /* 0x0044220000000800 */
[----:B------:R-:W-:Y:S01]  /*a8e0*/  BSSY.RECONVERGENT B0, `(.L_x_1489) ;  /* 0x0000004000007945 */ /* 0x000fe20003800200 */
[----:B-1----:R-:W-:-:S03]  /*a8f0*/  LEA R156, R163, UR22, 0x2 ;  /* 0x00000016a39c7c11 */ /* 0x002fc6000f8e10ff */
[----:B------:R-:W-:Y:S05]  /*a900*/  @!P4 BRA `(.L_x_1490) ;  /* 0x000000000004c947 */ /* 0x000fea0003800000 */
[----:B0-----:R1:W-:Y:S02]  /*a910*/  REDG.E.ADD.F32.FTZ.RN.STRONG.GPU desc[UR26][R64.64+0x1e00], R161 ;  /* 0x001e00a1400079a6 */ /* 0x0013e4000c12f31a */
.L_x_1490:
[----:B------:R-:W-:Y:S05]  /*a920*/  BSYNC.RECONVERGENT B0 ;  /* 0x0000000000007941 */ /* 0x000fea0003800200 */
.L_x_1489:
[----:B01----:R0:W1:Y:S01]  /*a930*/  LDS R161, [R156+0x4100] ;  /* 0x004100009ca17984 */ /* 0x0030620000000800 */
[----:B------:R-:W-:Y:S01]  /*a940*/  BSSY.RECONVERGENT B0, `(.L_x_1491) ;  /* 0x0000005000007945 */ /* 0x000fe20003800200 */
[C---:B------:R-:W-:Y:S02]  /*a950*/  IADD3 R163, PT, PT, R190.reuse, 0x880, RZ ;  /* 0x00000880bea37810 */ /* 0x040fe40007ffe0ff */
[----:B------:R-:W-:Y:S01]  /*a960*/  IADD3 R165, PT, PT, R190, 0x900, RZ ;  /* 0x00000900bea57810 */ /* 0x000fe20007ffe0ff */
[----:B------:R-:W-:Y:S06]  /*a970*/  @!P5 BRA `(.L_x_1492) ;  /* 0x000000000004d947 */ /* 0x000fec0003800000 */
[----:B-1----:R1:W-:Y:S02]  /*a980*/  REDG.E.ADD.F32.FTZ.RN.STRONG.GPU desc[UR26][R64.64+0x2000], R161 ;  /* 0x002000a1400079a6 */ /* 0x0023e4000c12f31a */
.L_x_1492:
[----:B------:R-:W-:Y:S05]  /*a990*/  BSYNC.RECONVERGENT B0 ;  /* 0x0000000000007941 */ /* 0x000fea0003800200 */
.L_x_1491:
        /* <DEDUP_REMOVED lines=16> */
.L_x_1494:
[----:B------:R-:W-:Y:S05]  /*aaa0*/  BSYNC.RECONVERGENT B0 ;  /* 0x0000000000007941 */ /* 0x000fea0003800200 */
.L_x_1493:
[----:B01----:R0:W1:Y:S01]  /*aab0*/  LDS R161, [R165+0x4500] ;  /* 0x00450000a5a17984 */ /* 0x0030620000000800 */
[----:B------:R-:W-:Y:S01]  /*aac0*/  BSSY.RECONVERGENT B0, `(.L_x_1495) ;  /* 0x0000006000007945 */ /* 0x000fe20003800200 */
[----:B------:R-:W-:Y:S02]  /*aad0*/  IADD3 R163, PT, PT, R190, 0xa80, RZ ;  /* 0x00000a80bea37810 */ /* 0x000fe40007ffe0ff */
[----:B------:R-:W-:Y:S02]  /*aae0*/  LEA.HI R167, R167, R190, RZ, 0x1b ;  /* 0x000000bea7a77211 */ /* 0x000fe400078fd8ff */
[----:B------:R-:W-:Y:S01]  /*aaf0*/  LEA R156, R156, UR22, 0x2 ;  /* 0x000000169c9c7c11 */ /* 0x000fe2000f8e10ff */
[----:B------:R-:W-:Y:S06]  /*ab00*/  @!P2 BRA `(.L_x_1496) ;  /* 0x000000000004a947 */ /* 0x000fec0003800000 */
[----:B-1----:R2:W-:Y:S02]  /*ab10*/  REDG.E.ADD.F32.FTZ.RN.STRONG.GPU desc[UR26][R64.64+0x2400], R161 ;  /* 0x002400a1400079a6 */ /* 0x0025e4000c12f31a */
.L_x_1496:
[----:B------:R-:W-:Y:S05]  /*ab20*/  BSYNC.RECONVERGENT B0 ;  /* 0x0000000000007941 */ /* 0x000fea0003800200 */
.L_x_1495:
[----:B-12---:R1:W2:Y:S01]  /*ab30*/  LDS R161, [R156+0x4700] ;  /* 0x004700009ca17984 */ /* 0x0062a20000000800 */
[----:B------:R-:W-:Y:S01]  /*ab40*/  BSSY.RECONVERGENT B0, `(.L_x_1497) ;  /* 0x0000005000007945 */ /* 0x000fe20003800200 */
[----:B------:R-:W-:Y:S02]  /*ab50*/  LEA.HI R163, R163, R190, RZ, 0x1b ;  /* 0x000000bea3a37211 */ /* 0x000fe400078fd8ff */
[----:B------:R-:W-:Y:S01]  /*ab60*/  LEA R167, R167, UR22, 0x2 ;  /* 0x00000016a7a77c11 */ /* 0x000fe2000f8e10ff */
[----:B------:R-:W-:Y:S06]  /*ab70*/  @!P3 BRA `(.L_x_1498) ;  /* 0x000000000004b947 */ /* 0x000fec0003800000 */
[----:B--2---:R2:W-:Y:S02]  /*ab80*/  REDG.E.ADD.F32.FTZ.RN.STRONG.GPU desc[UR26][R64.64+0x2600], R161 ;  /* 0x002600a1400079a6 */ /* 0x0045e4000c12f31a */
.L_x_1498:
[----:B------:R-:W-:Y:S05]  /*ab90*/  BSYNC.RECONVERGENT B0 ;  /* 0x0000000000007941 */ /* 0x000fea0003800200 */
.L_x_1497:
[----:B--2---:R2:W0:Y:S01]  /*aba0*/  LDS R161, [R167+0x4900] ;  /* 0x00490000a7a17984 */ /* 0x0044220000000800 */
[----:B------:R-:W-:Y:S01]  /*abb0*/  BSSY.RECONVERGENT B0, `(.L_x_1499) ;  /* 0x0000004000007945 */ /* 0x000fe20003800200 */
[----:B-1----:R-:W-:-:S03]  /*abc0*/  LEA R156, R163, UR22, 0x2 ;  /* 0x00000016a39c7c11 */ /* 0x002fc6000f8e10ff */
[----:B------:R-:W-:Y:S05]  /*abd0*/  @!P4 BRA `(.L_x_1500) ;  /* 0x000000000004c947 */ /* 0x000fea0003800000 */
[----:B0-----:R1:W-:Y:S02]  /*abe0*/  REDG.E.ADD.F32.FTZ.RN.STRONG.GPU desc[UR26][R64.64+0x2800], R161 ;  /* 0x002800a1400079a6 */ /* 0x0013e4000c12f31a */
.L_x_1500:
[----:B------:R-:W-:Y:S05]  /*abf0*/  BSYNC.RECONVERGENT B0 ;  /* 0x0000000000007941 */ /* 0x000fea0003800200 */
.L_x_1499:
[----:B01----:R0:W1:Y:S01]  /*ac00*/  LDS R161, [R156+0x4b00] ;  /* 0x004b00009ca17984 */ /* 0x0030620000000800 */
[----:B------:R-:W-:Y:S01]  /*ac10*/  BSSY.RECONVERGENT B0, `(.L_x_1501) ;  /* 0x0000005000007945 */ /* 0x000fe20003800200 */
[C---:B------:R-:W-:Y:S02]  /*ac20*/  IADD3 R163, PT, PT, R190.reuse, 0xb00, RZ ;  /* 0x00000b00bea37810 */ /* 0x040fe40007ffe0ff */
[----:B------:R-:W-:Y:S01]  /*ac30*/  IADD3 R165, PT, PT, R190, 0xb80, RZ ;  /* 0x00000b80bea57810 */ /* 0x000fe20007ffe0ff */
[----:B------:R-:W-:Y:S06]  /*ac40*/  @!P5 BRA `(.L_x_1502) ;  /* 0x000000000004d947 */ /* 0x000fec0003800000 */
[----:B-1----:R1:W-:Y:S02]  /*ac50*/  REDG.E.ADD.F32.FTZ.RN.STRONG.GPU desc[UR26][R64.64+0x2a00], R161 ;  /* 0x002a00a1400079a6 */ /* 0x0023e4000c12f31a */
.L_x_1502:
[----:B------:R-:W-:Y:S05]  /*ac60*/  BSYNC.RECONVERGENT B0 ;  /* 0x0000000000007941 */ /* 0x000fea0003800200 */
.L_x_1501:
[----:B-1----:R-:W-:Y:S01]  /*ac70*/  LOP3.LUT R161, R190, 0xc00, RZ, 0xfc, !PT ;  /* 0x00000c00bea17812 */ /* 0x002fe200078efcff */
        /* <DEDUP_REMOVED lines=15> */
.L_x_1504:
[----:B------:R-:W-:Y:S05]  /*ad70*/  BSYNC.RECONVERGENT B0 ;  /* 0x0000000000007941 */ /* 0x000fea0003800200 */
.L_x_1503:
[----:B01----:R0:W1:Y:S01]  /*ad80*/  LDS R161, [R165+0x4f00] ;  /* 0x004f0000a5a17984 */ /* 0x0030620000000800 */
[----:B------:R-:W-:Y:S01]  /*ad90*/  BSSY.RECONVERGENT B0, `(.L_x_1505) ;  /* 0x0000006000007945 */ /* 0x000fe20003800200 */
[----:B------:R-:W-:Y:S02]  /*ada0*/  IADD3 R163, PT, PT, R190, 0xd00, RZ ;  /* 0x00000d00bea37810 */ /* 0x000fe40007ffe0ff */
[----:B------:R-:W-:Y:S02]  /*adb0*/  LEA.HI R167, R167, R190, RZ, 0x1b ;  /* 0x000000bea7a77211 */ /* 0x000fe400078fd8ff */
[----:B------:R-:W-:Y:S01]  /*adc0*/  LEA R156, R156, UR22, 0x2 ;  /* 0x000000169c9c7c11 */ /* 0x000fe2000f8e10ff */
[----:B------:R-:W-:Y:S06]  /*add0*/  @!P2 BRA `(.L_x_1506) ;  /* 0x000000000004a947 */ /* 0x000fec0003800000 */
[----:B-1----:R2:W-:Y:S02]  /*ade0*/  REDG.E.ADD.F32.FTZ.RN.STRONG.GPU desc[UR26][R64.64+0x2e00], R161 ;  /* 0x002e00a1400079a6 */ /* 0x0025e4000c12f31a */
.L_x_1506:
[----:B------:R-:W-:Y:S05]  /*adf0*/  BSYNC.RECONVERGENT B0 ;  /* 0x0000000000007941 */ /* 0x000fea0003800200 */
.L_x_1505:
[----:B-12---:R1:W2:Y:S01]  /*ae00*/  LDS R161, [R156+0x5100] ;  /* 0x005100009ca17984 */ /* 0x0062a20000000800 */
[----:B------:R-:W-:Y:S01]  /*ae10*/  BSSY.RECONVERGENT B0, `(.L_x_1507) ;  /* 0x0000005000007945 */ /* 0x000fe20003800200 */
[----:B------:R-:W-:Y:S02]  /*ae20*/  LEA.HI R163, R163, R190, RZ, 0x1b ;  /* 0x000000bea3a37211 */ /* 0x000fe400078fd8ff */
[----:B------:R-:W-:Y:S01]  /*ae30*/  LEA R167, R167, UR22, 0x2 ;  /* 0x00000016a7a77c11 */ /* 0x000fe2000f8e10ff */
[----:B------:R-:W-:Y:S06]  /*ae40*/  @!P3 BRA `(.L_x_1508) ;  /* 0x000000000004b947 */ /* 0x000fec0003800000 */
[----:B--2---:R2:W-:Y:S02]  /*ae50*/  REDG.E.ADD.F32.FTZ.RN.STRONG.GPU desc[UR26][R64.64+0x3000], R161 ;  /* 0x003000a1400079a6 */ /* 0x0045e4000c12f31a */
.L_x_1508:
[----:B------:R-:W-:Y:S05]  /*ae60*/  BSYNC.RECONVERGENT B0 ;  /* 0x0000000000007941 */ /* 0x000fea0003800200 */
.L_x_1507:
[----:B--2---:R2:W0:Y:S01]  /*ae70*/  LDS R161, [R167+0x5300] ;  /* 0x00530000a7a17984 */ /* 0x0044220000000800 */
[----:B------:R-:W-:Y:S01]  /*ae80*/  BSSY.RECONVERGENT B0, `(.L_x_1509) ;  /* 0x0000004000007945 */ /* 0x000fe20003800200 */
[----:B-1----:R-:W-:-:S03]  /*ae90*/  LEA R156, R163, UR22, 0x2 ;  /* 0x00000016a39c7c11 */ /* 0x002fc6000f8e10ff */
[----:B------:R-:W-:Y:S05]  /*aea0*/  @!P4 BRA `(.L_x_1510) ;  /* 0x000000000004c947 */ /* 0x000fea0003800000 */
[----:B0-----:R1:W-:Y:S02]  /*aeb0*/  REDG.E.ADD.F32.FTZ.RN.STRONG.GPU desc[UR26][R64.64+0x3200], R161 ;  /* 0x003200a1400079a6 */ /* 0x0013e4000c12f31a */
.L_x_1510:
[----:B------:R-:W-:Y:S05]  /*aec0*/  BSYNC.RECONVERGENT B0 ;  /* 0x0000000000007941 */ /* 0x000fea0003800200 */
.L_x_1509:
[----:B01----:R0:W1:Y:S01]  /*aed0*/  LDS R161, [R156+0x5500] ;  /* 0x005500009ca17984 */ /* 0x0030620000000800 */
[----:B------:R-:W-:Y:S01]  /*aee0*/  BSSY.RECONVERGENT B0, `(.L_x_1511) ;  /* 0x0000005000007945 */ /* 0x000fe20003800200 */
[C---:B------:R-:W-:Y:S02]  /*aef0*/  IADD3 R163, PT, PT, R190.reuse, 0xd80, RZ ;  /* 0x00000d80bea37810 */ /* 0x040fe40007ffe0ff */
[----:B------:R-:W-:Y:S01]  /*af00*/  IADD3 R165, PT, PT, R190, 0xe00, RZ ;  /* 0x00000e00bea57810 */ /* 0x000fe20007ffe0ff */
[----:B------:R-:W-:Y:S06]  /*af10*/  @!P5 BRA `(.L_x_1512) ;  /* 0x000000000004d947 */ /* 0x000fec0003800000 */
[----:B-1----:R1:W-:Y:S02]  /*af20*/  REDG.E.ADD.F32.FTZ.RN.STRONG.GPU desc[UR26][R64.64+0x3400], R161 ;  /* 0x003400a1400079a6 */ /* 0x0023e4000c12f31a */
.L_x_1512:
[----:B------:R-:W-:Y:S05]  /*af30*/  BSYNC.RECONVERGENT B0 ;  /* 0x0000000000007941 */ /* 0x000fea0003800200 */
.L_x_1511:
        /* <DEDUP_REMOVED lines=16> */
.L_x_1514:
[----:B------:R-:W-:Y:S05]  /*b040*/  BSYNC.RECONVERGENT B0 ;  /* 0x0000000000007941 */ /* 0x000fea0003800200 */
.L_x_1513:
[----:B01----:R0:W1:Y:S01]  /*b050*/  LDS R161, [R165+0x5900] ;  /* 0x00590000a5a17984 */ /* 0x0030620000000800 */
[----:B------:R-:W-:Y:S01]  /*b060*/  BSSY.RECONVERGENT B0, `(.L_x_1515) ;  /* 0x0000006000007945 */ /* 0x000fe20003800200 */
[----:B------:R-:W-:Y:S02]  /*b070*/  IADD3 R163, PT, PT, R190, 0xf80, RZ ;  /* 0x00000f80bea37810 */ /* 0x000fe40007ffe0ff */
[----:B------:R-:W-:Y:S02]  /*b080*/  LEA.HI R167, R167, R190, RZ, 0x1b ;  /* 0x000000bea7a77211 */ /* 0x000fe400078fd8ff */
[----:B------:R-:W-:Y:S01]  /*b090*/  LEA R156, R156, UR22, 0x2 ;  /* 0x000000169c9c7c11 */ /* 0x000fe2000f8e10ff */
[----:B------:R-:W-:Y:S06]  /*b0a0*/  @!P2 BRA `(.L_x_1516) ;  /* 0x000000000004a947 */ /* 0x000fec0003800000 */
[----:B-1----:R2:W-:Y:S02]  /*b0b0*/  REDG.E.ADD.F32.FTZ.RN.STRONG.GPU desc[UR26][R64.64+0x3800], R161 ;  /* 0x003800a1400079a6 */ /* 0x0025e4000c12f31a */
.L_x_1516:
[----:B------:R-:W-:Y:S05]  /*b0c0*/  BSYNC.RECONVERGENT B0 ;  /* 0x0000000000007941 */ /* 0x000fea0003800200 */
.L_x_1515:
[----:B-12---:R1:W2:Y:S01]  /*b0d0*/  LDS R161, [R156+0x5b00] ;  /* 0x005b00009ca17984 */ /* 0x0062a20000000800 */
[----:B------:R-:W-:Y:S01]  /*b0e0*/  BSSY.RECONVERGENT B0, `(.L_x_1517) ;  /* 0x0000005000007945 */ /* 0x000fe20003800200 */
[----:B------:R-:W-:Y:S02]  /*b0f0*/  LEA.HI R163, R163, R190, RZ, 0x1b ;  /* 0x000000bea3a37211 */ /* 0x000fe400078fd8ff */
[----:B------:R-:W-:Y:S01]  /*b100*/  LEA R167, R167, UR22, 0x2 ;  /* 0x00000016a7a77c11 */ /* 0x000fe2000f8e10ff */
[----:B------:R-:W-:Y:S06]  /*b110*/  @!P3 BRA `(.L_x_1518) ;  /* 0x000000000004b947 */ /* 0x000fec0003800000 */
[----:B--2---:R2:W-:Y:S02]  /*b120*/  REDG.E.ADD.F32.FTZ.RN.STRONG.GPU desc[UR26][R64.64+0x3a00], R161 ;  /* 0x003a00a1400079a6 */ /* 0x0045e4000c12f31a */
.L_x_1518:
[----:B------:R-:W-:Y:S05]  /*b130*/  BSYNC.RECONVERGENT B0 ;  /* 0x0000000000007941 */ /* 0x000fea0003800200 */
.L_x_1517:
[----:B--2---:R2:W0:Y:S01]  /*b140*/  LDS R161, [R167+0x5d00] ;  /* 0x005d0000a7a17984 */ /* 0x0044220000000800 */
[----:B------:R-:W-:Y:S01]  /*b150*/  BSSY.RECONVERGENT B0, `(.L_x_1519) ;  /* 0x0000004000007945 */ /* 0x000fe20003800200 */
[----:B------:R-:W-:-:S03]  /*b160*/  LEA R163, R163, UR22, 0x2 ;  /* 0x00000016a3a37c11 */ /* 0x000fc6000f8e10ff */
[----:B------:R-:W-:Y:S05]  /*b170*/  @!P4 BRA `(.L_x_1520) ;  /* 0x000000000004c947 */ /* 0x000fea0003800000 */
[----:B0-----:R0:W-:Y:S02]  /*b180*/  REDG.E.ADD.F32.FTZ.RN.STRONG.GPU desc[UR26][R64.64+0x3c00], R161 ;  /* 0x003c00a1400079a6 */ /* 0x0011e4000c12f31a */
.L_x_1520:
[----:B------:R-:W-:Y:S05]  /*b190*/  BSYNC.RECONVERGENT B0 ;  /* 0x0000000000007941 */ /* 0x000fea0003800200 */
.L_x_1519:
[----:B0-----:R0:W0:Y:S01]  /*b1a0*/  LDS R161, [R163+0x5f00] ;  /* 0x005f0000a3a17984 */ /* 0x0010220000000800 */
[----:B------:R-:W-:Y:S01]  /*b1b0*/  BSSY.RECONVERGENT B0, `(.L_x_1521) ;  /* 0x0000004000007945 */ /* 0x000fe20003800200 */
[----:B------:R-:W-:-:S03]  /*b1c0*/  FADD.FTZ R61, R154, R61 ;  /* 0x0000003d9a3d7221 */ /* 0x000fc60000010000 */
[----:B------:R-:W-:Y:S05]  /*b1d0*/  @!P5 BRA `(.L_x_1522) ;  /* 0x000000000004d947 */ /* 0x000fea0003800000 */
[----:B0-----:R0:W-:Y:S02]  /*b1e0*/  REDG.E.ADD.F32.FTZ.RN.STRONG.GPU desc[UR26][R64.64+0x3e00], R161 ;  /* 0x003e00a1400079a6 */ /* 0x0011e4000c12f31a */
.L_x_1522:
[----:B------:R-:W-:Y:S05]  /*b1f0*/  BSYNC.RECONVERGENT B0 ;  /* 0x0000000000007941 */ /* 0x000fea0003800200 */
.L_x_1521:
[----:B0-----:R-:W0:Y:S01]  /*b200*/  SHFL.DOWN PT, R65, R60, 0x1, 0x1f ;  /* 0x08201f003c417f89 */ /* 0x001e2200000e0000 */
[----:B------:R-:W-:Y:S01]  /*b210*/  ISETP.GT.AND P2, PT, R240, 0x1e, PT ;  /* 0x0000001ef000780c */ /* 0x000fe20003f44270 */
[----:B------:R-:W-:Y:S01]  /*b220*/  FFMA.FTZ R77, R77, R110, R122 ;  /* 0x0000006e4d4d7223 */ /* 0x000fe2000001007a */
[----:B------:R-:W-:Y:S01]  /*b230*/  FFMA.FTZ R216, R216, R109, R127 ;  /* 0x0000006dd8d87223 */ /* 0x000fe2000001007f */
[----:B------:R-:W5:Y:S01]  /*b240*/  SHFL.DOWN PT, R64, R61, 0x1, 0x1f ;  /* 0x08201f003d407f89 */ /* 0x000f6200000e0000 */
[-C--:B------:R-:W-:Y:S01]  /*b250*/  FFMA.FTZ R223, R6, R108.reuse, R223 ;  /* 0x0000006c06df7223 */ /* 0x080fe200000100df */
[----:B------:R-:W-:Y:S01]  /*b260*/  FFMA.FTZ R77, R34, R179, R77 ;  /* 0x000000b3224d7223 */ /* 0x000fe2000001004d */
[----:B------:R-:W-:Y:S01]  /*b270*/  FFMA.FTZ R216, R37, R108, R216 ;  /* 0x0000006c25d87223 */ /* 0x000fe200000100d8 */
[----:B------:R-:W1:Y:S01]  /*b280*/  SHFL.DOWN PT, R161, R62, 0x1, 0x1f ;  /* 0x08201f003ea17f89 */ /* 0x000e6200000e0000 */
[----:B------:R-:W-:Y:S01]  /*b290*/  FMUL.FTZ R159, R74, R159 ;  /* 0x0000009f4a9f7220 */ /* 0x000fe20000410000 */
[----:B------:R-:W-:Y:S01]  /*b2a0*/  FADD.FTZ R80, R77, R80 ;  /* 0x000000504d507221 */ /* 0x000fe20000010000 */
[----:B------:R-:W-:Y:S01]  /*b2b0*/  FMUL.FTZ R148, R73, R148 ;  /* 0x0000009449947220 */ /* 0x000fe20000410000 */
[----:B------:R-:W2:Y:S01]  /*b2c0*/  SHFL.DOWN PT, R128, R63, 0x1, 0x1f ;  /* 0x08201f003f807f89 */ /* 0x000ea200000e0000 */
[----:B------:R-:W-:Y:S01]  /*b2d0*/  FMUL.FTZ R144, R71, R144 ;  /* 0x0000009047907220 */ /* 0x000fe20000410000 */
[----:B------:R-:W-:Y:S01]  /*b2e0*/  FMUL.FTZ R151, R70, R151 ;  /* 0x0000009746977220 */ /* 0x000fe20000410000 */
[----:B------:R-:W-:Y:S01]  /*b2f0*/  ISETP.GT.AND P3, PT, R240, 0xf, PT ;  /* 0x0000000ff000780c */ /* 0x000fe20003f64270 */
        /* <DEDUP_REMOVED lines=8> */
[----:B0-----:R-:W-:Y:S01]  /*b380*/  @!P2 FADD.FTZ R60, R60, R65 ;  /* 0x000000413c3ca221 */ /* 0x001fe20000010000 */
[----:B------:R-:W-:Y:S01]  /*b390*/  FMUL.FTZ R140, R69, R140 ;  /* 0x0000008c458c7220 */ /* 0x000fe20000410000 */
[----:B------:R-:W-:Y:S01]  /*b3a0*/  FMUL.FTZ R123, R68, R123 ;  /* 0x0000007b447b7220 */ /* 0x000fe20000410000 */
[----:B------:R-:W-:Y:S01]  /*b3b0*/  FFMA.FTZ R84, R85, R130, R84 ;  /* 0x0000008255547223 */ /* 0x000fe20000010054 */
[----:B-----5:R-:W-:Y:S01]  /*b3c0*/  @!P2 FADD.FTZ R61, R61, R64 ;  /* 0x000000403d3da221 */ /* 0x020fe20000010000 */
[----:B------:R-:W0:Y:S01]  /*b3d0*/  SHFL.DOWN PT, R65, R60, 0x2, 0x1f ;  /* 0x08401f003c417f89 */ /* 0x000e2200000e0000 */
[----:B------:R-:W-:Y:S01]  /*b3e0*/  FFMA.FTZ R87, R87, R131, R86 ;  /* 0x0000008357577223 */ /* 0x000fe20000010056 */
[----:B------:R-:W-:Y:S01]  /*b3f0*/  FFMA.FTZ R88, R89, R132, R88 ;  /* 0x0000008459587223 */ /* 0x000fe20000010058 */
[----:B-1----:R-:W-:Y:S01]  /*b400*/  @!P2 FADD.FTZ R62, R62, R161 ;  /* 0x000000a13e3ea221 */ /* 0x002fe20000010000 */
[----:B------:R-:W1:Y:S01]  /*b410*/  SHFL.DOWN PT, R64, R61, 0x2, 0x1f ;  /* 0x08401f003d407f89 */ /* 0x000e6200000e0000 */
[----:B------:R-:W-:Y:S01]  /*b420*/  FFMA.FTZ R91, R91, R133, R90 ;  /* 0x000000855b5b7223 */ /* 0x000fe2000001005a */
[----:B------:R-:W-:Y:S01]  /*b430*/  FFMA.FTZ R92, R93, R134, R92 ;  /* 0x000000865d5c7223 */ /* 0x000fe2000001005c */
[----:B--2---:R-:W-:Y:S01]  /*b440*/  @!P2 FADD.FTZ R63, R63, R128 ;  /* 0x000000803f3fa221 */ /* 0x004fe20000010000 */
[----:B------:R-:W2:Y:S01]  /*b450*/  SHFL.DOWN PT, R77, R62, 0x2, 0x1f ;  /* 0x08401f003e4d7f89 */ /* 0x000ea200000e0000 */
        /* <DEDUP_REMOVED lines=15> */
[----:B0-----:R-:W-:Y:S01]  /*b550*/  @!P2 FADD.FTZ R60, R60, R65 ;  /* 0x000000413c3ca221 */ /* 0x001fe20000010000 */
[----:B------:R-:W-:Y:S01]  /*b560*/  FFMA.FTZ R111, R198, R111, R123 ;  /* 0x0000006fc66f7223 */ /* 0x000fe2000001007b */
[----:B------:R-:W-:Y:S01]  /*b570*/  FFMA.FTZ R227, R9, R84, R227 ;  /* 0x0000005409e37223 */ /* 0x000fe200000100e3 */
[----:B------:R-:W-:Y:S01]  /*b580*/  FFMA.FTZ R228, R10, R87, R228 ;  /* 0x000000570ae47223 */ /* 0x000fe200000100e4 */
[----:B-1----:R-:W-:Y:S01]  /*b590*/  @!P2 FADD.FTZ R61, R61, R64 ;  /* 0x000000403d3da221 */ /* 0x002fe20000010000 */
[----:B------:R-:W0:Y:S01]  /*b5a0*/  SHFL.DOWN PT, R65, R60, 0x4, 0x1f ;  /* 0x08801f003c417f89 */ /* 0x000e2200000e0000 */
[----:B------:R-:W-:Y:S01]  /*b5b0*/  FFMA.FTZ R229, R11, R88, R229 ;  /* 0x000000580be57223 */ /* 0x000fe200000100e5 */
[----:B------:R-:W-:Y:S01]  /*b5c0*/  FFMA.FTZ R230, R12, R91, R230 ;  /* 0x0000005b0ce67223 */ /* 0x000fe200000100e6 */
[----:B--2---:R-:W-:Y:S01]  /*b5d0*/  @!P2 FADD.FTZ R62, R62, R77 ;  /* 0x0000004d3e3ea221 */ /* 0x004fe20000010000 */
[----:B------:R-:W1:Y:S01]  /*b5e0*/  SHFL.DOWN PT, R64, R61, 0x4, 0x1f ;  /* 0x08801f003d407f89 */ /* 0x000e6200000e0000 */
[----:B------:R-:W-:Y:S01]  /*b5f0*/  FFMA.FTZ R231, R13, R92, R231 ;  /* 0x0000005c0de77223 */ /* 0x000fe200000100e7 */
[----:B------:R-:W-:Y:S01]  /*b600*/  FFMA.FTZ R232, R14, R95, R232 ;  /* 0x0000005f0ee87223 */ /* 0x000fe200000100e8 */
[----:B-----5:R-:W-:Y:S01]  /*b610*/  @!P2 FADD.FTZ R63, R63, R108 ;  /* 0x0000006c3f3fa221 */ /* 0x020fe20000010000 */
        /* <DEDUP_REMOVED lines=14> */
[----:B------:R-:W-:Y:S01]  /*b700*/  FMUL.FTZ R98, R98, R149 ;  /* 0x0000009562627220 */ /* 0x000fe20000410000 */
[----:B------:R-:W-:Y:S01]  /*b710*/  FFMA.FTZ R96, R46, R96, R111 ;  /* 0x000000602e607223 */ /* 0x000fe2000001006f */
[----:B0-----:R-:W-:Y:S01]  /*b720*/  @!P2 FADD.FTZ R60, R60, R65 ;  /* 0x000000413c3ca221 */ /* 0x001fe20000010000 */
[----:B------:R-:W-:Y:S01]  /*b730*/  FMUL.FTZ R104, R67, R104 ;  /* 0x0000006843687220 */ /* 0x000fe20000410000 */
[----:B------:R-:W-:Y:S01]  /*b740*/  BSSY.RECONVERGENT B0, `(.L_x_1523) ;  /* 0x000002d000007945 */ /* 0x000fe20003800200 */
[----:B------:R-:W-:Y:S01]  /*b750*/  FFMA.FTZ R186, R3, R179, R186 ;  /* 0x000000b303ba7223 */ /* 0x000fe200000100ba */
[----:B-1----:R-:W-:Y:S01]  /*b760*/  @!P2 FADD.FTZ R61, R61, R64 ;  /* 0x000000403d3da221 */ /* 0x002fe20000010000 */
[----:B------:R-:W0:Y:S01]  /*b770*/  SHFL.DOWN PT, R65, R60, 0x8, 0x1f ;  /* 0x09001f003c417f89 */ /* 0x000e2200000e0000 */
[----:B------:R-:W-:Y:S01]  /*b780*/  FFMA.FTZ R187, R4, R124, R187 ;  /* 0x0000007c04bb7223 */ /* 0x000fe200000100bb */
[----:B------:R-:W-:Y:S01]  /*b790*/  FFMA.FTZ R188, R5, R175, R188 ;  /* 0x000000af05bc7223 */ /* 0x000fe200000100bc */
[----:B--2---:R-:W-:Y:S01]  /*b7a0*/  @!P2 FADD.FTZ R62, R62, R73 ;  /* 0x000000493e3ea221 */ /* 0x004fe20000010000 */
[----:B------:R-:W1:Y:S01]  /*b7b0*/  SHFL.DOWN PT, R64, R61, 0x8, 0x1f ;  /* 0x09001f003d407f89 */ /* 0x000e6200000e0000 */
[----:B------:R-:W-:Y:S01]  /*b7c0*/  FADD.FTZ R185, R220, R185 ;  /* 0x000000b9dcb97221 */ /* 0x000fe20000010000 */
[----:B------:R-:W-:Y:S01]  /*b7d0*/  FADD.FTZ R184, R143, R184 ;  /* 0x000000b88fb87221 */ /* 0x000fe20000010000 */
[----:B-----5:R-:W-:Y:S01]  /*b7e0*/  @!P2 FADD.FTZ R63, R63, R74 ;  /* 0x0000004a3f3fa221 */ /* 0x020fe20000010000 */
[----:B------:R-:W2:Y:S01]  /*b7f0*/  SHFL.DOWN PT, R71, R62, 0x8, 0x1f ;  /* 0x09001f003e477f89 */ /* 0x000ea200000e0000 */
[----:B------:R-:W-:Y:S01]  /*b800*/  ISETP.GT.AND P2, PT, R240, 0x17, PT ;  /* 0x00000017f000780c */ /* 0x000fe20003f44270 */
[----:B------:R-:W-:Y:S01]  /*b810*/  FFMA.FTZ R224, R7, R171, R224 ;  /* 0x000000ab07e07223 */ /* 0x000fe200000100e0 */
[----:B------:R-:W-:Y:S01]  /*b820*/  FADD.FTZ R183, R216, R183 ;  /* 0x000000b7d8b77221 */ /* 0x000fe20000010000 */
[----:B------:R-:W5:Y:S01]  /*b830*/  SHFL.DOWN PT, R70, R63, 0x8, 0x1f ;  /* 0x09001f003f467f89 */ /* 0x000f6200000e0000 */
[----:B------:R-:W-:Y:S01]  /*b840*/  FADD.FTZ R182, R79, R182 ;  /* 0x000000b64fb67221 */ /* 0x000fe20000010000 */
[----:B------:R-:W-:Y:S01]  /*b850*/  FFMA.FTZ R226, R8, R83, R226 ;  /* 0x0000005308e27223 */ /* 0x000fe200000100e2 */
[----:B------:R-:W-:Y:S01]  /*b860*/  FADD.FTZ R181, R152, R181 ;  /* 0x000000b598b57221 */ /* 0x000fe20000010000 */
[----:B------:R-:W-:Y:S01]  /*b870*/  FADD.FTZ R59, R84, R59 ;  /* 0x0000003b543b7221 */ /* 0x000fe20000010000 */
[----:B------:R-:W-:Y:S01]  /*b880*/  FADD.FTZ R58, R87, R58 ;  /* 0x0000003a573a7221 */ /* 0x000fe20000010000 */
[----:B------:R-:W-:Y:S01]  /*b890*/  FADD.FTZ R57, R88, R57 ;  /* 0x0000003958397221 */ /* 0x000fe20000010000 */
[----:B------:R-:W-:Y:S01]  /*b8a0*/  FADD.FTZ R56, R91, R56 ;  /* 0x000000385b387221 */ /* 0x000fe20000010000 */
[----:B------:R-:W-:Y:S01]  /*b8b0*/  FADD.FTZ R55, R92, R55 ;  /* 0x000000375c377221 */ /* 0x000fe20000010000 */
[----:B------:R-:W-:Y:S01]  /*b8c0*/  FADD.FTZ R54, R95, R54 ;  /* 0x000000365f367221 */ /* 0x000fe20000010000 */
[----:B------:R-:W-:Y:S01]  /*b8d0*/  FFMA.FTZ R98, R99, R137, R98 ;  /* 0x0000008963627223 */ /* 0x000fe20000010062 */
[----:B------:R-:W-:Y:S01]  /*b8e0*/  FADD.FTZ R53, R96, R53 ;  /* 0x0000003560357221 */ /* 0x000fe20000010000 */
[----:B0-----:R-:W-:Y:S01]  /*b8f0*/  @!P2 FADD.FTZ R60, R60, R65 ;  /* 0x000000413c3ca221 */ /* 0x001fe20000010000 */
[----:B------:R-:W-:Y:S01]  /*b900*/  FFMA.FTZ R104, R195, R106, R104 ;  /* 0x0000006ac3687223 */ /* 0x000fe20000010068 */
[----:B-1----:R-:W-:-:S03]  /*b910*/  @!P2 FADD.FTZ R61, R61, R64 ;  /* 0x000000403d3da221 */ /* 0x002fc60000010000 */
        /* <DEDUP_REMOVED lines=9> */
[----:B--2---:R-:W-:Y:S01]  /*b9b0*/  FADD.FTZ R61, R61, R68 ;  /* 0x000000443d3d7221 */ /* 0x004fe20000010000 */
[----:B------:R-:W-:Y:S01]  /*b9c0*/  FADD.FTZ R62, R62, R67 ;  /* 0x000000433e3e7221 */ /* 0x000fe20000010000 */
[----:B------:R-:W-:-:S09]  /*b9d0*/  FADD.FTZ R63, R63, R70 ;  /* 0x000000463f3f7221 */ /* 0x000fd20000010000 */
[----:B------:R-:W-:-:S04]  /*b9e0*/  @!P2 SHF.R.U32.HI R64, RZ, 0x1, R190 ;  /* 0x00000001ff40a819 */ /* 0x000fc800000116be */
[----:B------:R-:W-:-:S05]  /*b9f0*/  @!P2 LOP3.LUT R64, R64, 0x1f0, RZ, 0xc0, !PT ;  /* 0x000001f04040a812 */ /* 0x000fca00078ec0ff */
[----:B------:R0:W-:Y:S02]  /*ba00*/  @!P2 STS.128 [R64+UR22+0x6310], R60 ;  /* 0x0063103c4000a988 */ /* 0x0001e40008000c16 */
.L_x_1524:
[----:B------:R-:W-:Y:S05]  /*ba10*/  BSYNC.RECONVERGENT B0 ;  /* 0x0000000000007941 */ /* 0x000fea0003800200 */
.L_x_1523:
[----:B------:R-:W-:Y:S01]  /*ba20*/  FMUL.FTZ R100, R100, R120 ;  /* 0x0000007864647220 */ /* 0x000fe20000410000 */
[----:B------:R-:W-:Y:S01]  /*ba30*/  FMUL.FTZ R193, R193, R78 ;  /* 0x0000004ec1c17220 */ /* 0x000fe20000410000 */
[----:B------:R-:W-:Y:S01]  /*ba40*/  FMUL.FTZ R102, R102, R121 ;  /* 0x0000007966667220 */ /* 0x000fe20000410000 */
[----:B------:R-:W-:Y:S01]  /*ba50*/  FMUL.FTZ R66, R66, R107 ;  /* 0x0000006b42427220 */ /* 0x000fe20000410000 */
[----:B------:R-:W-:Y:S01]  /*ba60*/  FFMA.FTZ R101, R101, R138, R100 ;  /* 0x0000008a65657223 */ /* 0x000fe20000010064 */
[----:B------:R-:W-:Y:S01]  /*ba70*/  FFMA.FTZ R75, R194, R75, R193 ;  /* 0x0000004bc24b7223 */ /* 0x000fe200000100c1 */
[----:B------:R-:W-:Y:S01]  /*ba80*/  FFMA.FTZ R102, R103, R139, R102 ;  /* 0x0000008b67667223 */ /* 0x000fe20000010066 */
[----:B------:R-:W-:Y:S01]  /*ba90*/  FFMA.FTZ R66, R191, R76, R66 ;  /* 0x0000004cbf427223 */ /* 0x000fe20000010042 */
[----:B0-----:R-:W-:Y:S01]  /*baa0*/  FFMA.FTZ R67, R47, R98, R104 ;  /* 0x000000622f437223 */ /* 0x001fe20000010068 */
[-C--:B------:R-:W-:Y:S01]  /*bab0*/  FFMA.FTZ R64, R48, R101.reuse, R75 ;  /* 0x0000006530407223 */ /* 0x080fe2000001004b */
[----:B------:R-:W-:Y:S01]  /*bac0*/  BAR.SYNC.DEFER_BLOCKING 0x0 ;  /* 0x0000000000007b1d */ /* 0x000fe20000010000 */
[----:B-1----:R-:W-:Y:S01]  /*bad0*/  FFMA.FTZ R65, R49, R102, R66 ;  /* 0x0000006631417223 */ /* 0x002fe20000010042 */
[----:B------:R-:W-:Y:S01]  /*bae0*/  FFMA.FTZ R237, R16, R98, R237 ;  /* 0x0000006210ed7223 */ /* 0x000fe200000100ed */
[----:B------:R-:W-:Y:S01]  /*baf0*/  FFMA.FTZ R238, R17, R101, R238 ;  /* 0x0000006511ee7223 */ /* 0x000fe200000100ee */
[----:B------:R-:W-:Y:S01]  /*bb00*/  FADD.FTZ R52, R67, R52 ;  /* 0x0000003443347221 */ /* 0x000fe20000010000 */
[----:B------:R-:W-:Y:S01]  /*bb10*/  FFMA.FTZ R239, R18, R102, R239 ;  /* 0x0000006612ef7223 */ /* 0x000fe200000100ef */
[----:B------:R-:W-:Y:S01]  /*bb20*/  BSSY.RECONVERGENT B0, `(.L_x_1525) ;  /* 0x000001e000007945 */ /* 0x000fe20003800200 */
[----:B------:R-:W-:Y:S01]  /*bb30*/  FADD.FTZ R51, R64, R51 ;  /* 0x0000003340337221 */ /* 0x000fe20000010000 */
[----:B------:R-:W-:-:S02]  /*bb40*/  FADD.FTZ R50, R65, R50 ;  /* 0x0000003241327221 */ /* 0x000fc40000010000 */
[----:B------:R-:W-:Y:S05]  /*bb50*/  @P0 BRA `(.L_x_1526) ;  /* 0x0000000000680947 */ /* 0x000fea0003800000 */
[----:B------:R-:W-:Y:S01]  /*bb60*/  UISETP.NE.AND UP0, UPT, UR11, UR45, UPT ;  /* 0x0000002d0b00728c */ /* 0x000fe2000bf05270 */
[----:B------:R-:W0:Y:S01]  /*bb70*/  LDS.128 R64, [UR22+0x6320] ;  /* 0x00632016ff407984 */ /* 0x000e220008000c00 */
[----:B------:R-:W-:-:S03]  /*bb80*/  ULEA UR29, UR8, UR22, 0x3 ;  /* 0x00000016081d7291 */ /* 0x000fc6000f8e18ff */
[----:B--2---:R-:W1:Y:S01]  /*bb90*/  LDS.128 R68, [UR22+0x6330] ;  /* 0x00633016ff447984 */ /* 0x004e620008000c00 */
        /* <DEDUP_REMOVED lines=22> */
.L_x_1526:
[----:B------:R-:W-:Y:S05]  /*bd00*/  BSYNC.RECONVERGENT B0 ;  /* 0x0000000000007941 */ /* 0x000fea0003800200 */
.L_x_1525:
[----:B------:R-:W-:-:S04]  /*bd10*/  UIADD3 UR8, UPT, UPT, UR8, 0x1, URZ ;  /* 0x0000000108087890 */ /* 0x000fc8000fffe0ff */
[----:B------:R-:W-:-:S09]  /*bd20*/  UISETP.GE.AND UP0, UPT, UR8, UR46, UPT ;  /* 0x0000002e0800728c */ /* 0x000fd2000bf06270 */
[----:B------:R-:W-:Y:S05]  /*bd30*/  BRA.U !UP0, `(.L_x_1527) ;  /* 0xffffff6d083c7547 */ /* 0x000fea000b83ffff */
.L_x_1429:
[----:B------:R-:W5:Y:S01]  /*bd40*/  LDL.LU R83, [R1+0x24] ;  /* 0x0000240001537983 */ /* 0x000f620000300800 */
[----:B------:R-:W-:Y:S01]  /*bd50*/  BAR.SYNC.DEFER_BLOCKING 0x0 ;  /* 0x0000000000007b1d */ /* 0x000fe20000010000 */
[----:B------:R-:W-:Y:S02]  /*bd60*/  F2FP.BF16.F32.PACK_AB R238, R238, R239 ;  /* 0x000000efeeee723e */ /* 0x000fe400000010ff */
[----:B------:R-:W-:Y:S02]  /*bd70*/  F2FP.BF16.F32.PACK_AB R233, R233, R237 ;  /* 0x000000ede9e9723e */ /* 0x000fe400000010ff */
[----:B------:R-:W-:Y:S02]  /*bd80*/  F2FP.BF16.F32.PACK_AB R231, R231, R232 ;  /* 0x000000e8e7e7723e */ /* 0x000fe400000010ff */
[----:B------:R-:W-:Y:S01]  /*bd90*/  F2FP.BF16.F32.PACK_AB R229, R229, R230 ;  /* 0x000000e6e5e5723e */ /* 0x000fe200000010ff */
[----:B------:R-:W3:Y:S01]  /*bda0*/  LDL.LU R78, [R1+0x20] ;  /* 0x00002000014e7983 */ /* 0x000ee20000300800 */
[----:B------:R-:W-:Y:S01]  /*bdb0*/  ULEA UR24, UR11, 0xfffff800, 0xb ;  /* 0xfffff8000b187891 */ /* 0x000fe2000f8e58ff */
[----:B------:R-:W-:-:S02]  /*bdc0*/  ISETP.NE.AND P0, PT, R190, RZ, PT ;  /* 0x000000ffbe00720c */ /* 0x000fc40003f05270 */
[----:B------:R-:W-:Y:S01]  /*bdd0*/  F2FP.BF16.F32.PACK_AB R227, R227, R228 ;  /* 0x000000e4e3e3723e */ /* 0x000fe200000010ff */
[----:B------:R-:W4:Y:S01]  /*bde0*/  LDL.LU R76, [R1+0x1c] ;  /* 0x00001c00014c7983 */ /* 0x000f220000300800 */
[----:B------:R-:W-:Y:S02]  /*bdf0*/  F2FP.BF16.F32.PACK_AB R224, R224, R226 ;  /* 0x000000e2e0e0723e */ /* 0x000fe400000010ff */
[----:B------:R-:W-:Y:S01]  /*be00*/  F2FP.BF16.F32.PACK_AB R188, R188, R223 ;  /* 0x000000dfbcbc723e */ /* 0x000fe200000010ff */
[----:B0-----:R-:W4:Y:S01]  /*be10*/  LDL.LU R74, [R1+0x18] ;  /* 0x00001800014a7983 */ /* 0x001f220000300800 */
[----:B------:R-:W-:Y:S01]  /*be20*/  F2FP.BF16.F32.PACK_AB R186, R186, R187 ;  /* 0x000000bbbaba723e */ /* 0x000fe200000010ff */
[----:B------:R-:W0:Y:S01]  /*be30*/  S2UR UR32, SR_CTAID.X ;  /* 0x00000000002079c3 */ /* 0x000e220000002500 */
[----:B------:R-:W1:Y:S01]  /*be40*/  LDCU.64 UR30, c[0x0][0x500] ;  /* 0x0000a000ff1e77ac */ /* 0x000e620008000a00 */
[----:B------:R-:W4:Y:S04]  /*be50*/  LDL.LU R72, [R1+0x14] ;  /* 0x0000140001487983 */ /* 0x000f280000300800 */
[----:B------:R-:W4:Y:S04]  /*be60*/  LDL.LU R70, [R1+0x10] ;  /* 0x0000100001467983 */ /* 0x000f280000300800 */
[----:B--2---:R-:W2:Y:S04]  /*be70*/  LDL.LU R68, [R1+0xc] ;  /* 0x00000c0001447983 */ /* 0x004ea80000300800 */
[----:B------:R-:W2:Y:S04]  /*be80*/  LDL.LU R66, [R1+0x8] ;  /* 0x0000080001427983 */ /* 0x000ea80000300800 */
[----:B------:R-:W2:Y:S04]  /*be90*/  LDL.LU R64, [R1+0x4] ;  /* 0x0000040001407983 */ /* 0x000ea80000300800 */
[----:B------:R-:W2:Y:S04]  /*bea0*/  LDL.LU R62, [R1] ;  /* 0x00000000013e7983 */ /* 0x000ea80000300800 */
[----:B------:R-:W2:Y:S01]  /*beb0*/  LDL.LU R60, [R1+0x28] ;  /* 0x00002800013c7983 */ /* 0x000ea20000300800 */
[----:B------:R-:W-:Y:S01]  /*bec0*/  PRMT R0, R238, 0x7632, R0 ;  /* 0x00007632ee007816 */ /* 0x000fe20000000000 */
[----:B------:R-:W-:Y:S01]  /*bed0*/  UIADD3 UR8, UPT, UPT, -UR24, UR28, URZ ;  /* 0x0000001c18087290 */ /* 0x000fe2000fffe1ff */
[----:B------:R-:W-:Y:S01]  /*bee0*/  PRMT R3, R233, 0x7632, R3 ;  /* 0x00007632e9037816 */ /* 0x000fe20000000003 */
[----:B------:R-:W-:Y:S01]  /*bef0*/  STS.U16 [R81], R238 ;  /* 0x000000ee51007388 */ /* 0x000fe20000000400 */
[----:B------:R-:W-:Y:S01]  /*bf00*/  PRMT R4, R231, 0x7632, R4 ;  /* 0x00007632e7047816 */ /* 0x000fe20000000004 */
[----:B------:R-:W0:Y:S01]  /*bf10*/  LDCU.64 UR28, c[0x0][0x4f8] ;  /* 0x00009f00ff1c77ac */ /* 0x000e220008000a00 */
[----:B------:R-:W-:Y:S01]  /*bf20*/  PRMT R5, R227, 0x7632, R5 ;  /* 0x00007632e3057816 */ /* 0x000fe20000000005 */
[----:B------:R1:W-:Y:S01]  /*bf30*/  STS.U16 [R81+0x2], R0 ;  /* 0x0000020051007388 */ /* 0x0003e20000000400 */
[----:B------:R-:W-:Y:S01]  /*bf40*/  MOV R12, UR8 ;  /* 0x00000008000c7c02 */ /* 0x000fe20008000f00 */
[----:B------:R-:W-:Y:S01]  /*bf50*/  USHF.R.S32.HI UR25, URZ, 0x1f, UR24 ;  /* 0x0000001fff197899 */ /* 0x000fe20008011418 */
[----:B------:R-:W-:Y:S01]  /*bf60*/  SHF.L.U32 R7, R190, 0x4, RZ ;  /* 0x00000004be077819 */ /* 0x000fe200000006ff */
[----:B------:R0:W-:Y:S01]  /*bf70*/  STS.U16 [R81+0x6], R3 ;  /* 0x0000060351007388 */ /* 0x0001e20000000400 */
[----:B------:R-:W0:Y:S01]  /*bf80*/  S2UR UR8, SR_CTAID.Y ;  /* 0x00000000000879c3 */ /* 0x000e220000002600 */
[----:B------:R-:W-:-:S02]  /*bf90*/  UIADD3 UR20, UP0, UPT, UR20, -0x2000, URZ ;  /* 0xffffe00014147890 */ /* 0x000fc4000ff1e0ff */
[----:B------:R0:W-:Y:S01]  /*bfa0*/  STS.U16 [R81+0xa], R4 ;  /* 0x00000a0451007388 */ /* 0x0001e20000000400 */
[----:B------:R-:W-:Y:S01]  /*bfb0*/  UIADD3 UR14, UP1, UPT, UR14, -0x1000, URZ ;  /* 0xfffff0000e0e7890 */ /* 0x000fe2000ff3e0ff */
[----:B-1----:R-:W-:Y:S01]  /*bfc0*/  PRMT R0, R229, 0x7632, R0 ;  /* 0x00007632e5007816 */ /* 0x002fe20000000000 */
[----:B------:R-:W-:Y:S01]  /*bfd0*/  UIADD3.X UR21, UPT, UPT, UR21, -0x1, URZ, UP0, !UPT ;  /* 0xffffffff15157890 */ /* 0x000fe200087fe4ff */
[----:B------:R-:W-:Y:S01]  /*bfe0*/  STS.U16 [R81+0x4], R233 ;  /* 0x000004e951007388 */ /* 0x000fe20000000400 */
[----:B------:R-:W-:Y:S01]  /*bff0*/  UISETP.GT.AND UP0, UPT, UR11, 0x1, UPT ;  /* 0x000000010b00788c */ /* 0x000fe2000bf04270 */
[----:B0-----:R-:W-:Y:S01]  /*c000*/  PRMT R3, R224, 0x7632, R3 ;  /* 0x00007632e0037816 */ /* 0x001fe20000000003 */
[----:B------:R-:W-:Y:S01]  /*c010*/  UIADD3 UR16, UP2, UPT, UR16, -0x1000, URZ ;  /* 0xfffff00010107890 */ /* 0x000fe2000ff5e0ff */
[----:B------:R0:W-:Y:S01]  /*c020*/  STS.U16 [R81+0xe], R0 ;  /* 0x00000e0051007388 */ /* 0x0001e20000000400 */
[----:B------:R-:W-:Y:S01]  /*c030*/  UIMAD.WIDE.U32 UR12, UR32, UR28, UR24 ;  /* 0x0000001c200c72a5 */ /* 0x000fe2000f8e0018 */
[----:B------:R-:W-:Y:S01]  /*c040*/  PRMT R4, R188, 0x7632, R4 ;  /* 0x00007632bc047816 */ /* 0x000fe20000000004 */
[----:B------:R-:W-:Y:S01]  /*c050*/  UIADD3 UR18, UP3, UPT, UR18, -0x1000, URZ ;  /* 0xfffff00012127890 */ /* 0x000fe2000ff7e0ff */
[----:B------:R-:W-:Y:S01]  /*c060*/  STS.U16 [R81+0x8], R231 ;  /* 0x000008e751007388 */ /* 0x000fe20000000400 */
[----:B------:R-:W-:Y:S01]  /*c070*/  UIMAD UR13, UR32, UR29, UR13 ;  /* 0x0000001d200d72a4 */ /* 0x000fe2000f8e020d */
[----:B------:R-:W1:Y:S02]  /*c080*/  LDCU.64 UR28, c[0x0][0x550] ;  /* 0x0000aa00ff1c77ac */ /* 0x000e640008000a00 */
[----:B------:R-:W-:Y:S01]  /*c090*/  STS.U16 [R81+0xc], R229 ;  /* 0x00000ce551007388 */ /* 0x000fe20000000400 */
[----:B0-----:R-:W-:Y:S01]  /*c0a0*/  PRMT R0, R186, 0x7632, R0 ;  /* 0x00007632ba007816 */ /* 0x001fe20000000000 */
[----:B------:R-:W-:-:S02]  /*c0b0*/  UIADD3.X UR15, UPT, UPT, UR15, -0x1, URZ, UP1, !UPT ;  /* 0xffffffff0f0f7890 */ /* 0x000fc40008ffe4ff */
[----:B------:R-:W-:Y:S01]  /*c0c0*/  STS.U16 [R81+0x10], R227 ;  /* 0x000010e351007388 */ /* 0x000fe20000000400 */
[----:B------:R-:W-:Y:S02]  /*c0d0*/  UIMAD UR23, UR8, UR31, URZ ;  /* 0x0000001f081772a4 */ /* 0x000fe4000f8e02ff */
[----:B------:R-:W-:Y:S01]  /*c0e0*/  UIMAD.WIDE.U32 UR12, UR8, UR30, UR12 ;  /* 0x0000001e080c72a5 */ /* 0x000fe2000f8e000c */
[----:B------:R-:W-:Y:S01]  /*c0f0*/  STS.U16 [R81+0x12], R5 ;  /* 0x0000120551007388 */ /* 0x000fe20000000400 */
[----:B------:R-:W-:Y:S02]  /*c100*/  UIADD3.X UR17, UPT, UPT, UR17, -0x1, URZ, UP2, !UPT ;  /* 0xffffffff11117890 */ /* 0x000fe400097fe4ff */
[----:B------:R-:W-:Y:S01]  /*c110*/  MOV R8, UR23 ;  /* 0x0000001700087c02 */ /* 0x000fe20008000f00 */
[----:B------:R-:W-:Y:S01]  /*c120*/  STS.U16 [R81+0x14], R224 ;  /* 0x000014e051007388 */ /* 0x000fe20000000400 */
[----:B------:R-:W-:-:S03]  /*c130*/  UIADD3.X UR19, UPT, UPT, UR19, -0x1, URZ, UP3, !UPT ;  /* 0xffffffff13137890 */ /* 0x000fc60009ffe4ff */
[----:B------:R0:W-:Y:S04]  /*c140*/  STS.U16 [R81+0x16], R3 ;  /* 0x0000160351007388 */ /* 0x0001e80000000400 */
[----:B------:R-:W-:Y:S04]  /*c150*/  STS.U16 [R81+0x18], R188 ;  /* 0x000018bc51007388 */ /* 0x000fe80000000400 */
[----:B------:R-:W-:Y:S01]  /*c160*/  STS.U16 [R81+0x1a], R4 ;  /* 0x00001a0451007388 */ /* 0x000fe20000000400 */
[----:B0-----:R-:W-:-:S03]  /*c170*/  LOP3.LUT R3, R190, 0x3e0, RZ, 0xc0, !PT ;  /* 0x000003e0be037812 */ /* 0x001fc600078ec0ff */
[----:B------:R-:W-:Y:S04]  /*c180*/  STS.U16 [R81+0x1c], R186 ;  /* 0x00001cba51007388 */ /* 0x000fe80000000400 */
[----:B------:R0:W-:Y:S01]  /*c190*/  STS.U16 [R81+0x1e], R0 ;  /* 0x00001e0051007388 */ /* 0x0001e20000000400 */
[----:B------:R-:W-:-:S03]  /*c1a0*/  NOP ;  /* 0x0000000000007918 */ /* 0x000fc60000000000 */
[----:B------:R-:W-:Y:S01]  /*c1b0*/  LDS.U16 R29, [R250+0x280] ;  /* 0x00028000fa1d7984 */ /* 0x000fe20000000400 */
[----:B0-----:R-:W-:-:S03]  /*c1c0*/  LOP3.LUT R0, R190, 0x1f, RZ, 0xc0, !PT ;  /* 0x0000001fbe007812 */ /* 0x001fc600078ec0ff */
[----:B------:R-:W-:Y:S01]  /*c1d0*/  LDS.U16 R31, [R249+0x2c0] ;  /* 0x0002c000f91f7984 */ /* 0x000fe20000000400 */
[----:B------:R-:W-:-:S03]  /*c1e0*/  LOP3.LUT R7, R0, 0x3e00, R7, 0xf8, !PT ;  /* 0x00003e0000077812 */ /* 0x000fc600078ef807 */
[----:B------:R-:W-:Y:S01]  /*c1f0*/  LDS.U16 R33, [R244+0x300] ;  /* 0x00030000f4217984 */ /* 0x000fe20000000400 */
[----:B------:R-:W-:Y:S02]  /*c200*/  LEA R10, R3, R0, 0x4 ;  /* 0x00000000030a7211 */ /* 0x000fe400078e20ff */
[----:B------:R-:W-:Y:S01]  /*c210*/  IADD3 R5, P1, PT, R7, UR12, RZ ;  /* 0x0000000c07057c10 */ /* 0x000fe2000ff3e0ff */
[----:B------:R-:W-:Y:S01]  /*c220*/  LDS.U16 R35, [R243+0x340] ;  /* 0x00034000f3237984 */ /* 0x000fe20000000400 */
[----:B------:R-:W-:Y:S02]  /*c230*/  IADD3 R41, PT, PT, R10, 0x20, RZ ;  /* 0x000000200a297810 */ /* 0x000fe40007ffe0ff */
[----:B------:R-:W-:Y:S01]  /*c240*/  IADD3.X R8, PT, PT, R8, UR13, RZ, P1, !PT ;  /* 0x0000000d08087c10 */ /* 0x000fe20008ffe4ff */
[----:B------:R-:W-:Y:S01]  /*c250*/  LDS.U16 R37, [R242+0x380] ;  /* 0x00038000f2257984 */ /* 0x000fe20000000400 */
[C---:B-1----:R-:W-:Y:S01]  /*c260*/  LEA R4, P1, R5.reuse, UR28, 0x1 ;  /* 0x0000001c05047c11 */ /* 0x042fe2000f8208ff */
[----:B------:R-:W0:Y:S01]  /*c270*/  LDCU.64 UR12, c[0x0][0x518] ;  /* 0x0000a300ff0c77ac */ /* 0x000e220008000a00 */
[C---:B------:R-:W-:Y:S01]  /*c280*/  IADD3 R43, PT, PT, R10.reuse, 0x40, RZ ;  /* 0x000000400a2b7810 */ /* 0x040fe20007ffe0ff */
[----:B------:R-:W-:Y:S01]  /*c290*/  LDS.U16 R39, [R241+0x3c0] ;  /* 0x0003c000f1277984 */ /* 0x000fe20000000400 */
[----:B------:R-:W-:Y:S01]  /*c2a0*/  LEA.HI.X R5, R5, UR29, R8, 0x1, P1 ;  /* 0x0000001d05057c11 */ /* 0x000fe200088f0c08 */
[----:B------:R-:W1:Y:S01]  /*c2b0*/  LDCU.64 UR28, c[0x0][0x560] ;  /* 0x0000ac00ff1c77ac */ /* 0x000e620008000a00 */
[----:B------:R-:W-:-:S02]  /*c2c0*/  IADD3 R45, PT, PT, R10, 0x60, RZ ;  /* 0x000000600a2d7810 */ /* 0x000fc40007ffe0ff */
[C---:B------:R-:W-:Y:S02]  /*c2d0*/  IADD3 R47, PT, PT, R10.reuse, 0x80, RZ ;  /* 0x000000800a2f7810 */ /* 0x040fe40007ffe0ff */
[C---:B------:R-:W-:Y:S02]  /*c2e0*/  IADD3 R49, PT, PT, R10.reuse, 0xa0, RZ ;  /* 0x000000a00a317810 */ /* 0x040fe40007ffe0ff */
[C---:B------:R-:W-:Y:S02]  /*c2f0*/  IADD3 R61, PT, PT, R10.reuse, 0xc0, RZ ;  /* 0x000000c00a3d7810 */ /* 0x040fe40007ffe0ff */
[C---:B------:R-:W-:Y:S02]  /*c300*/  IADD3 R63, PT, PT, R10.reuse, 0xe0, RZ ;  /* 0x000000e00a3f7810 */ /* 0x040fe40007ffe0ff */
[C---:B------:R-:W-:Y:S02]  /*c310*/  IADD3 R65, PT, PT, R10.reuse, 0x100, RZ ;  /* 0x000001000a417810 */ /* 0x040fe40007ffe0ff */
[C---:B------:R-:W-:Y:S01]  /*c320*/  IADD3 R67, PT, PT, R10.reuse, 0x120, RZ ;  /* 0x000001200a437810 */ /* 0x040fe20007ffe0ff */
[----:B0-----:R-:W-:Y:S01]  /*c330*/  UIMAD.WIDE.U32 UR24, UR32, UR12, UR24 ;  /* 0x0000000c201872a5 */ /* 0x001fe2000f8e0018 */
[----:B------:R-:W-:-:S02]  /*c340*/  IADD3 R69, PT, PT, R10, 0x140, RZ ;  /* 0x000001400a457810 */ /* 0x000fc40007ffe0ff */
[C---:B------:R-:W-:Y:S01]  /*c350*/  IADD3 R71, PT, PT, R10.reuse, 0x160, RZ ;  /* 0x000001600a477810 */ /* 0x040fe20007ffe0ff */
[----:B------:R-:W-:Y:S01]  /*c360*/  UIMAD UR13, UR32, UR13, UR25 ;  /* 0x0000000d200d72a4 */ /* 0x000fe2000f8e0219 */
[C---:B------:R-:W-:Y:S02]  /*c370*/  IADD3 R73, PT, PT, R10.reuse, 0x180, RZ ;  /* 0x000001800a497810 */ /* 0x040fe40007ffe0ff */
[C---:B------:R-:W-:Y:S01]  /*c380*/  IADD3 R75, PT, PT, R10.reuse, 0x1a0, RZ ;  /* 0x000001a00a4b7810 */ /* 0x040fe20007ffe0ff */
[----:B------:R-:W-:Y:S01]  /*c390*/  UMOV UR12, UR24 ;  /* 0x00000018000c7c82 */ /* 0x000fe20008000000 */
[C---:B------:R-:W-:Y:S02]  /*c3a0*/  IADD3 R77, PT, PT, R10.reuse, 0x1c0, RZ ;  /* 0x000001c00a4d7810 */ /* 0x040fe40007ffe0ff */
[----:B------:R-:W-:Y:S01]  /*c3b0*/  IADD3 R79, PT, PT, R10, 0x1e0, RZ ;  /* 0x000001e00a4f7810 */ /* 0x000fe20007ffe0ff */
[----:B-----5:R-:W-:Y:S04]  /*c3c0*/  LDS.U16 R9, [R83] ;  /* 0x0000000053097984 */ /* 0x020fe80000000400 */
[----:B---3--:R-:W-:Y:S04]  /*c3d0*/  LDS.U16 R11, [R78+0x40] ;  /* 0x000040004e0b7984 */ /* 0x008fe80000000400 */
[----:B----4-:R-:W-:Y:S04]  /*c3e0*/  LDS.U16 R13, [R76+0x80] ;  /* 0x000080004c0d7984 */ /* 0x010fe80000000400 */
[----:B------:R-:W-:Y:S04]  /*c3f0*/  LDS.U16 R15, [R74+0xc0] ;  /* 0x0000c0004a0f7984 */ /* 0x000fe80000000400 */
[----:B------:R-:W-:Y:S04]  /*c400*/  LDS.U16 R17, [R72+0x100] ;  /* 0x0001000048117984 */ /* 0x000fe80000000400 */
[----:B------:R-:W-:Y:S04]  /*c410*/  LDS.U16 R19, [R70+0x140] ;  /* 0x0001400046137984 */ /* 0x000fe80000000400 */
[----:B--2---:R-:W-:Y:S04]  /*c420*/  LDS.U16 R21, [R68+0x180] ;  /* 0x0001800044157984 */ /* 0x004fe80000000400 */
        /* <DEDUP_REMOVED lines=75> */
[----:B0-----:R-:W-:Y:S01]  /*c8e0*/  PRMT R14, R4, 0x7632, R14 ;  /* 0x00007632040e7816 */ /* 0x001fe2000000000e */
        /* <DEDUP_REMOVED lines=35> */
[----:B------:R-:W4:Y:S02]  /*cb20*/  LDCU.64 UR22, c[0x0][0x520] ;  /* 0x0000a400ff1677ac */ /* 0x000f240008000a00 */
[----:B----4-:R-:W-:-:S04]  /*cb30*/  UIMAD.WIDE.U32 UR12, UR8, UR22, UR12 ;  /* 0x00000016080c72a5 */ /* 0x010fc8000f8e000c */
[----:B------:R-:W-:Y:S02]  /*cb40*/  UIMAD UR13, UR8, UR23, UR13 ;  /* 0x00000017080d72a4 */ /* 0x000fe4000f8e020d */
[----:B0-----:R-:W-:Y:S01]  /*cb50*/  IADD3 R5, P0, PT, R7, UR12, RZ ;  /* 0x0000000c07057c10 */ /* 0x001fe2000ff1e0ff */
[----:B------:R-:W-:-:S03]  /*cb60*/  UIADD3 UR12, UPT, UPT, UR11, -0x1, URZ ;  /* 0xffffffff0b0c7890 */ /* 0x000fc6000fffe0ff */
[----:B--2---:R-:W-:Y:S02]  /*cb70*/  IADD3.X R8, PT, PT, RZ, UR13, RZ, P0, !PT ;  /* 0x0000000dff087c10 */ /* 0x004fe400087fe4ff */
[C---:B-1----:R-:W-:Y:S02]  /*cb80*/  LEA R4, P3, R5.reuse, UR28, 0x1 ;  /* 0x0000001c05047c11 */ /* 0x042fe4000f8608ff */
        /* <DEDUP_REMOVED lines=37> */
.L_x_1428:
        /* <DEDUP_REMOVED lines=45> */
.L_x_1530:
[----:B------:R-:W-:Y:S05]  /*d0b0*/  BSYNC.RECONVERGENT B0 ;  /* 0x0000000000007941 */ /* 0x000fea0003800200 */
.L_x_1529:
        /* <DEDUP_REMOVED lines=43> */
.L_x_1532:
[----:B------:R-:W-:Y:S05]  /*d370*/  BSYNC.RECONVERGENT B0 ;  /* 0x0000000000007941 */ /* 0x000fea0003800200 */
.L_x_1531:
        /* <DEDUP_REMOVED lines=12> */
[----:B------:R-:W3:Y:S01]  /*d440*/  LDCU.64 UR20, c[0x0][0x4f0] ;  /* 0x00009e00ff1477ac */ /* 0x000ee20008000a00 */
[----:B------:R-:W4:Y:S01]  /*d450*/  LDCU.64 UR22, c[0x0][0x540] ;  /* 0x0000a800ff1677ac */ /* 0x000f220008000a00 */
[----:B------:R-:W-:-:S02]  /*d460*/  UIMAD UR8, UR8, UR13, UR7 ;  /* 0x0000000d080872a4 */ /* 0x000fc4000f8e0207 */
[----:B0-2---:R-:W-:-:S12]  /*d470*/  ULEA UR10, UR14, UR10, 0x18 ;  /* 0x0000000a0e0a7291 */ /* 0x005fd8000f8ec0ff */
.L_x_1534:
        /* <DEDUP_REMOVED lines=10> */
[----:B---3--:R-:W-:Y:S01]  /*d520*/  IMAD R10, R3, UR20, RZ ;  /* 0x00000014030a7c24 */ /* 0x008fe2000f8e02ff */
[----:B------:R-:W-:Y:S01]  /*d530*/  MOV R9, UR9 ;  /* 0x0000000900097c02 */ /* 0x000fe20008000f00 */
[----:B------:R-:W-:Y:S01]  /*d540*/  IMAD.WIDE.U32 R6, R11, UR16, R6 ;  /* 0x000000100b067c25 */ /* 0x000fe2000f8e0006 */
[----:B------:R-:W-:-:S02]  /*d550*/  MOV R8, R4 ;  /* 0x0000000400087202 */ /* 0x000fc40000000f00 */
[----:B------:R-:W-:Y:S01]  /*d560*/  MOV R5, UR5 ;  /* 0x0000000500057c02 */ /* 0x000fe20008000f00 */
[C---:B------:R-:W-:Y:S01]  /*d570*/  IMAD R3, R11.reuse, UR17, R2 ;  /* 0x000000110b037c24 */ /* 0x040fe2000f8e0202 */
[C---:B------:R-:W-:Y:S01]  /*d580*/  LEA R2, P0, R6.reuse, UR18, 0x3 ;  /* 0x0000001206027c11 */ /* 0x040fe2000f8018ff */
[C---:B------:R-:W-:Y:S02]  /*d590*/  IMAD R5, R11.reuse, UR21, R10 ;  /* 0x000000150b057c24 */ /* 0x040fe4000f8e020a */
[----:B------:R-:W-:Y:S01]  /*d5a0*/  IMAD.WIDE.U32 R8, R11, UR20, R8 ;  /* 0x000000140b087c25 */ /* 0x000fe2000f8e0008 */
[----:B------:R-:W-:Y:S02]  /*d5b0*/  IADD3 R3, PT, PT, R7, R3, RZ ;  /* 0x0000000307037210 */ /* 0x000fe40007ffe0ff */
[----:B------:R-:W-:Y:S02]  /*d5c0*/  IADD3 R11, PT, PT, R11, UR15, RZ ;  /* 0x0000000f0b0b7c10 */ /* 0x000fe4000fffe0ff */
[----:B------:R-:W-:-:S02]  /*d5d0*/  LEA.HI.X R3, R6, UR19, R3, 0x3, P0 ;  /* 0x0000001306037c11 */ /* 0x000fc400080f1c03 */
[----:B------:R-:W-:Y:S02]  /*d5e0*/  ISETP.GE.AND P0, PT, R11, UR24, PT ;  /* 0x000000180b007c0c */ /* 0x000fe4000bf06270 */
[----:B------:R-:W-:Y:S02]  /*d5f0*/  IADD3 R5, PT, PT, R9, R5, RZ ;  /* 0x0000000509057210 */ /* 0x000fe40007ffe0ff */
[----:B----4-:R-:W-:-:S04]  /*d600*/  LEA R4, P1, R8, UR22, 0x3 ;  /* 0x0000001608047c11 */ /* 0x010fc8000f8218ff */
[----:B------:R-:W-:Y:S01]  /*d610*/  LEA.HI.X R5, R8, UR23, R5, 0x3, P1 ;  /* 0x0000001708057c11 */ /* 0x000fe200088f1c05 */
[----:B0-----:R0:W-:Y:S04]  /*d620*/  REDG.E.ADD.F32.FTZ.RN.STRONG.GPU desc[UR26][R2.64], R12 ;  /* 0x0000000c020079a6 */ /* 0x0011e8000c12f31a */
[----:B------:R0:W-:Y:S04]  /*d630*/  REDG.E.ADD.F32.FTZ.RN.STRONG.GPU desc[UR26][R2.64+0x4], R13 ;  /* 0x0000040d020079a6 */ /* 0x0001e8000c12f31a */
[----:B-1----:R0:W-:Y:S04]  /*d640*/  REDG.E.ADD.F32.FTZ.RN.STRONG.GPU desc[UR26][R4.64], R14 ;  /* 0x0000000e040079a6 */ /* 0x0021e8000c12f31a */
[----:B------:R0:W-:Y:S01]  /*d650*/  REDG.E.ADD.F32.FTZ.RN.STRONG.GPU desc[UR26][R4.64+0x4], R15 ;  /* 0x0000040f040079a6 */ /* 0x0001e2000c12f31a */
[----:B------:R-:W-:Y:S05]  /*d660*/  @!P0 BRA `(.L_x_1534) ;  /* 0xfffffffc00848947 */ /* 0x000fea000383ffff */
[----:B------:R-:W-:Y:S05]  /*d670*/  BSYNC.RECONVERGENT B0 ;  /* 0x0000000000007941 */ /* 0x000fea0003800200 */
.L_x_1533:
[----:B------:R-:W-:Y:S05]  /*d680*/  EXIT ;  /* 0x000000000000794d */ /* 0x000fea0003800000 */
.L_x_1434:
[----:B------:R-:W-:Y:S01]  /*d690*/  HFMA2 R77, -RZ, RZ, 0, 5.9604644775390625e-08 ;  /* 0x00000001ff4d7431 */ /* 0x000fe200000001ff */
[----:B------:R-:W-:Y:S02]  /*d6a0*/  MOV R246, R234 ;  /* 0x000000ea00f67202 */ /* 0x000fe40000000f00 */
[----:B------:R-:W-:Y:S02]  /*d6b0*/  MOV R76, RZ ;  /* 0x000000ff004c7202 */ /* 0x000fe40000000f00 */
[----:B------:R-:W-:-:S07]  /*d6c0*/  MOV R79, 0xffffffff ;  /* 0xffffffff004f7802 */ /* 0x000fce0000000f00 */
[----:B01---5:R-:W-:Y:S05]  /*d6d0*/  WARPSYNC.COLLECTIVE R79, `(.L_x_1535) ;  /* 0x000000004f087348 */ /* 0x023fea0003c00000 */
[----:B------:R2:W3:Y:S02]  /*d6e0*/  SHFL.UP P6, R248, R246, R77, R76 ;  /* 0x0400004df6f87389 */ /* 0x0004e400000c004c */
[----:B0123-5:R-:W-:Y:S05]  /*d6f0*/  ENDCOLLECTIVE ;  /* 0x000000000000791b */ /* 0x02ffea0003800000 */
.L_x_1535:
[----:B------:R-:W-:Y:S02]  /*d700*/  MOV R246, R235 ;  /* 0x000000eb00f67202 */ /* 0x000fe40000000f00 */
[----:B------:R-:W-:-:S07]  /*d710*/  MOV R78, R248 ;  /* 0x000000f8004e7202 */ /* 0x000fce0000000f00 */
[----:B------:R-:W-:Y:S05]  /*d720*/  WARPSYNC.COLLECTIVE R79, `(.L_x_1536) ;  /* 0x000000004f087348 */ /* 0x000fea0003c00000 */
[----:B------:R0:W1:Y:S02]  /*d730*/  SHFL.UP P6, R248, R246, R77, R76 ;  /* 0x0400004df6f87389 */ /* 0x00006400000c004c */
[----:B01----:R-:W-:Y:S05]  /*d740*/  ENDCOLLECTIVE ;  /* 0x000000000000791b */ /* 0x003fea0003800000 */
.L_x_1536:
[----:B------:R-:W-:Y:S02]  /*d750*/  MOV R246, R236 ;  /* 0x000000ec00f67202 */ /* 0x000fe40000000f00 */
[----:B------:R-:W-:-:S07]  /*d760*/  MOV R225, R248 ;  /* 0x000000f800e17202 */ /* 0x000fce0000000f00 */
[----:B------:R-:W-:Y:S05]  /*d770*/  WARPSYNC.COLLECTIVE R79, `(.L_x_1537) ;  /* 0x000000004f087348 */ /* 0x000fea0003c00000 */
[----:B------:R0:W1:Y:S02]  /*d780*/  SHFL.UP P6, R248, R246, R77, R76 ;  /* 0x0400004df6f87389 */ /* 0x00006400000c004c */
[----:B01----:R-:W-:Y:S05]  /*d790*/  ENDCOLLECTIVE ;  /* 0x000000000000791b */ /* 0x003fea0003800000 */
.L_x_1537:
[----:B------:R-:W-:Y:S02]  /*d7a0*/  MOV R246, R245 ;  /* 0x000000f500f67202 */ /* 0x000fe40000000f00 */
[----:B------:R-:W-:-:S07]  /*d7b0*/  MOV R247, R248 ;  /* 0x000000f800f77202 */ /* 0x000fce0000000f00 */
[----:B------:R-:W-:Y:S05]  /*d7c0*/  WARPSYNC.COLLECTIVE R79, `(.L_x_1538) ;  /* 0x000000004f087348 */ /* 0x000fea0003c00000 */
[----:B------:R0:W1:Y:S02]  /*d7d0*/  SHFL.UP P6, R248, R246, R77, R76 ;  /* 0x0400004df6f87389 */ /* 0x00006400000c004c */
[----:B01----:R-:W-:Y:S05]  /*d7e0*/  ENDCOLLECTIVE ;  /* 0x000000000000791b */ /* 0x003fea0003800000 */
.L_x_1538:
[----:B------:R-:W-:-:S05]  /*d7f0*/  MOV R76, R248 ;  /* 0x000000f8004c7202 */ /* 0x000fca0000000f00 */
[-C--:B------:R-:W-:Y:S01]  /*d800*/  FMUL.FTZ R251, R235, R76.reuse ;  /* 0x0000004cebfb7220 */ /* 0x080fe20000410000 */
[----:B------:R-:W-:-:S03]  /*d810*/  FMUL.FTZ R76, R234, R76 ;  /* 0x0000004cea4c7220 */ /* 0x000fc60000410000 */
[CC--:B------:R-:W-:Y:S01]  /*d820*/  FFMA.FTZ R77, R234.reuse, R247.reuse, -R251 ;  /* 0x000000f7ea4d7223 */ /* 0x0c0fe200000108fb */
[C---:B------:R-:W-:Y:S01]  /*d830*/  FFMA.FTZ R247, R235.reuse, R247, R76 ;  /* 0x000000f7ebf77223 */ /* 0x040fe2000001004c */
[CC--:B------:R-:W-:Y:S01]  /*d840*/  FMUL.FTZ R76, R235.reuse, R225.reuse ;  /* 0x000000e1eb4c7220 */ /* 0x0c0fe20000410000 */
[----:B------:R-:W-:Y:S01]  /*d850*/  FMUL.FTZ R225, R234, R225 ;  /* 0x000000e1eae17220 */ /* 0x000fe20000410000 */
[----:B------:R-:W-:Y:S01]  /*d860*/  @P5 FADD.FTZ R236, R236, R77 ;  /* 0x0000004decec5221 */ /* 0x000fe20000010000 */
[----:B------:R-:W-:Y:S02]  /*d870*/  HFMA2 R77, -RZ, RZ, 0, 1.1920928955078125e-07 ;  /* 0x00000002ff4d7431 */ /* 0x000fe400000001ff */
[-C--:B------:R-:W-:Y:S01]  /*d880*/  @P5 FFMA.FTZ R234, R234, R78.reuse, -R76 ;  /* 0x0000004eeaea5223 */ /* 0x080fe2000001084c */
[----:B------:R-:W-:Y:S01]  /*d890*/  MOV R76, RZ ;  /* 0x000000ff004c7202 */ /* 0x000fe20000000f00 */
[----:B------:R-:W-:Y:S01]  /*d8a0*/  @P5 FFMA.FTZ R235, R235, R78, R225 ;  /* 0x0000004eebeb5223 */ /* 0x000fe200000100e1 */
[----:B------:R-:W-:-:S02]  /*d8b0*/  @P5 FADD.FTZ R245, R245, R247 ;  /* 0x000000f7f5f55221 */ /* 0x000fc40000010000 */
[----:B------:R-:W-:-:S07]  /*d8c0*/  MOV R246, R234 ;  /* 0x000000ea00f67202 */ /* 0x000fce0000000f00 */
[----:B------:R-:W-:Y:S05]  /*d8d0*/  WARPSYNC.COLLECTIVE R79, `(.L_x_1539) ;  /* 0x000000004f087348 */ /* 0x000fea0003c00000 */
[----:B------:R0:W1:Y:S02]  /*d8e0*/  SHFL.UP P6, R248, R246, R77, R76 ;  /* 0x0400004df6f87389 */ /* 0x00006400000c004c */
[----:B01----:R-:W-:Y:S05]  /*d8f0*/  ENDCOLLECTIVE ;  /* 0x000000000000791b */ /* 0x003fea0003800000 */
.L_x_1539:
[----:B------:R-:W-:Y:S02]  /*d900*/  MOV R246, R235 ;  /* 0x000000eb00f67202 */ /* 0x000fe40000000f00 */
[----:B------:R-:W-:-:S07]  /*d910*/  MOV R78, R248 ;  /* 0x000000f8004e7202 */ /* 0x000fce0000000f00 */
[----:B------:R-:W-:Y:S05]  /*d920*/  WARPSYNC.COLLECTIVE R79, `(.L_x_1540) ;  /* 0x000000004f087348 */ /* 0x000fea0003c00000 */
[----:B------:R0:W1:Y:S02]  /*d930*/  SHFL.UP P6, R248, R246, R77, R76 ;  /* 0x0400004df6f87389 */ /* 0x00006400000c004c */
[----:B01----:R-:W-:Y:S05]  /*d940*/  ENDCOLLECTIVE ;  /* 0x000000000000791b */ /* 0x003fea0003800000 */
.L_x_1540:
[----:B------:R-:W-:Y:S02]  /*d950*/  MOV R246, R236 ;  /* 0x000000ec00f67202 */ /* 0x000fe40000000f00 */
[----:B------:R-:W-:-:S07]  /*d960*/  MOV R225, R248 ;  /* 0x000000f800e17202 */ /* 0x000fce0000000f00 */
[----:B------:R-:W-:Y:S05]  /*d970*/  WARPSYNC.COLLECTIVE R79, `(.L_x_1541) ;  /* 0x000000004f087348 */ /* 0x000fea0003c00000 */
[----:B------:R0:W1:Y:S02]  /*d980*/  SHFL.UP P6, R248, R246, R77, R76 ;  /* 0x0400004df6f87389 */ /* 0x00006400000c004c */
[----:B01----:R-:W-:Y:S05]  /*d990*/  ENDCOLLECTIVE ;  /* 0x000000000000791b */ /* 0x003fea0003800000 */
.L_x_1541:
[----:B------:R-:W-:Y:S02]  /*d9a0*/  MOV R246, R245 ;  /* 0x000000f500f67202 */ /* 0x000fe40000000f00 */
[----:B------:R-:W-:-:S07]  /*d9b0*/  MOV R247, R248 ;  /* 0x000000f800f77202 */ /* 0x000fce0000000f00 */
[----:B------:R-:W-:Y:S05]  /*d9c0*/  WARPSYNC.COLLECTIVE R79, `(.L_x_1542) ;  /* 0x000000004f087348 */ /* 0x000fea0003c00000 */
[----:B------:R0:W1:Y:S02]  /*d9d0*/  SHFL.UP P6, R248, R246, R77, R76 ;  /* 0x0400004df6f87389 */ /* 0x00006400000c004c */
[----:B01----:R-:W-:Y:S05]  /*d9e0*/  ENDCOLLECTIVE ;  /* 0x000000000000791b */ /* 0x003fea0003800000 */
.L_x_1542:
        /* <DEDUP_REMOVED lines=8> */
[----:B------:R-:W-:Y:S02]  /*da70*/  HFMA2 R77, -RZ, RZ, 0, 2.384185791015625e-07 ;  /* 0x00000004ff4d7431 */ /* 0x000fe400000001ff */
        /* <DEDUP_REMOVED lines=8> */
.L_x_1543:
[----:B------:R-:W-:Y:S02]  /*db00*/  MOV R246, R235 ;  /* 0x000000eb00f67202 */ /* 0x000fe40000000f00 */
[----:B------:R-:W-:-:S07]  /*db10*/  MOV R78, R248 ;  /* 0x000000f8004e7202 */ /* 0x000fce0000000f00 */
[----:B------:R-:W-:Y:S05]  /*db20*/  WARPSYNC.COLLECTIVE R79, `(.L_x_1544) ;  /* 0x000000004f087348 */ /* 0x000fea0003c00000 */
[----:B------:R0:W1:Y:S02]  /*db30*/  SHFL.UP P6, R248, R246, R77, R76 ;  /* 0x0400004df6f87389 */ /* 0x00006400000c004c */
[----:B01----:R-:W-:Y:S05]  /*db40*/  ENDCOLLECTIVE ;  /* 0x000000000000791b */ /* 0x003fea0003800000 */
.L_x_1544:
[----:B------:R-:W-:Y:S02]  /*db50*/  MOV R246, R236 ;  /* 0x000000ec00f67202 */ /* 0x000fe40000000f00 */
[----:B------:R-:W-:-:S07]  /*db60*/  MOV R225, R248 ;  /* 0x000000f800e17202 */ /* 0x000fce0000000f00 */
[----:B------:R-:W-:Y:S05]  /*db70*/  WARPSYNC.COLLECTIVE R79, `(.L_x_1545) ;  /* 0x000000004f087348 */ /* 0x000fea0003c00000 */
[----:B------:R0:W1:Y:S02]  /*db80*/  SHFL.UP P6, R248, R246, R77, R76 ;  /* 0x0400004df6f87389 */ /* 0x00006400000c004c */
[----:B01----:R-:W-:Y:S05]  /*db90*/  ENDCOLLECTIVE ;  /* 0x000000000000791b */ /* 0x003fea0003800000 */
.L_x_1545:
[----:B------:R-:W-:Y:S02]  /*dba0*/  MOV R246, R245 ;  /* 0x000000f500f67202 */ /* 0x000fe40000000f00 */
[----:B------:R-:W-:-:S07]  /*dbb0*/  MOV R247, R248 ;  /* 0x000000f800f77202 */ /* 0x000fce0000000f00 */
[----:B------:R-:W-:Y:S05]  /*dbc0*/  WARPSYNC.COLLECTIVE R79, `(.L_x_1546) ;  /* 0x000000004f087348 */ /* 0x000fea0003c00000 */
[----:B------:R0:W1:Y:S02]  /*dbd0*/  SHFL.UP P6, R248, R246, R77, R76 ;  /* 0x0400004df6f87389 */ /* 0x00006400000c004c */
[----:B01----:R-:W-:Y:S05]  /*dbe0*/  ENDCOLLECTIVE ;  /* 0x000000000000791b */ /* 0x003fea0003800000 */
.L_x_1546:
        /* <DEDUP_REMOVED lines=8> */
[----:B------:R-:W-:Y:S02]  /*dc70*/  HFMA2 R77, -RZ, RZ, 0, 4.76837158203125e-07 ;  /* 0x00000008ff4d7431 */ /* 0x000fe400000001ff */
        /* <DEDUP_REMOVED lines=8> */
.L_x_1547:
[----:B------:R-:W-:Y:S02]  /*dd00*/  MOV R246, R235 ;  /* 0x000000eb00f67202 */ /* 0x000fe40000000f00 */
[----:B------:R-:W-:-:S07]  /*dd10*/  MOV R78, R248 ;  /* 0x000000f8004e7202 */ /* 0x000fce0000000f00 */
[----:B------:R-:W-:Y:S05]  /*dd20*/  WARPSYNC.COLLECTIVE R79, `(.L_x_1548) ;  /* 0x000000004f087348 */ /* 0x000fea0003c00000 */
[----:B------:R0:W1:Y:S02]  /*dd30*/  SHFL.UP P6, R248, R246, R77, R76 ;  /* 0x0400004df6f87389 */ /* 0x00006400000c004c */
[----:B01----:R-:W-:Y:S05]  /*dd40*/  ENDCOLLECTIVE ;  /* 0x000000000000791b */ /* 0x003fea0003800000 */
.L_x_1548:
[----:B------:R-:W-:Y:S02]  /*dd50*/  MOV R246, R236 ;  /* 0x000000ec00f67202 */ /* 0x000fe40000000f00 */
[----:B------:R-:W-:-:S07]  /*dd60*/  MOV R225, R248 ;  /* 0x000000f800e17202 */ /* 0x000fce0000000f00 */
[----:B------:R-:W-:Y:S05]  /*dd70*/  WARPSYNC.COLLECTIVE R79, `(.L_x_1549) ;  /* 0x000000004f087348 */ /* 0x000fea0003c00000 */
[----:B------:R0:W1:Y:S02]  /*dd80*/  SHFL.UP P6, R248, R246, R77, R76 ;  /* 0x0400004df6f87389 */ /* 0x00006400000c004c */
[----:B01----:R-:W-:Y:S05]  /*dd90*/  ENDCOLLECTIVE ;  /* 0x000000000000791b */ /* 0x003fea0003800000 */
.L_x_1549:
[----:B------:R-:W-:Y:S02]  /*dda0*/  MOV R246, R245 ;  /* 0x000000f500f67202 */ /* 0x000fe40000000f00 */
[----:B------:R-:W-:-:S07]  /*ddb0*/  MOV R247, R248 ;  /* 0x000000f800f77202 */ /* 0x000fce0000000f00 */
[----:B------:R-:W-:Y:S05]  /*ddc0*/  WARPSYNC.COLLECTIVE R79, `(.L_x_1550) ;  /* 0x000000004f087348 */ /* 0x000fea0003c00000 */
[----:B------:R0:W1:Y:S02]  /*ddd0*/  SHFL.UP P6, R248, R246, R77, R76 ;  /* 0x0400004df6f87389 */ /* 0x00006400000c004c */
[----:B01----:R-:W-:Y:S05]  /*dde0*/  ENDCOLLECTIVE ;  /* 0x000000000000791b */ /* 0x003fea0003800000 */
.L_x_1550:
        /* <DEDUP_REMOVED lines=8> */
[----:B------:R-:W-:Y:S02]  /*de70*/  HFMA2 R77, -RZ, RZ, 0, 9.5367431640625e-07 ;  /* 0x00000010ff4d7431 */ /* 0x000fe400000001ff */
        /* <DEDUP_REMOVED lines=8> */
.L_x_1551:
[----:B------:R-:W-:Y:S02]  /*df00*/  MOV R246, R235 ;  /* 0x000000eb00f67202 */ /* 0x000fe40000000f00 */
[----:B------:R-:W-:-:S07]  /*df10*/  MOV R78, R248 ;  /* 0x000000f8004e7202 */ /* 0x000fce0000000f00 */
[----:B------:R-:W-:Y:S05]  /*df20*/  WARPSYNC.COLLECTIVE R79, `(.L_x_1552) ;  /* 0x000000004f087348 */ /* 0x000fea0003c00000 */
[----:B------:R0:W1:Y:S02]  /*df30*/  SHFL.UP P6, R248, R246, R77, R76 ;  /* 0x0400004df6f87389 */ /* 0x00006400000c004c */
[----:B01----:R-:W-:Y:S05]  /*df40*/  ENDCOLLECTIVE ;  /* 0x000000000000791b */ /* 0x003fea0003800000 */
.L_x_1552:
[----:B------:R-:W-:Y:S02]  /*df50*/  MOV R246, R236 ;  /* 0x000000ec00f67202 */ /* 0x000fe40000000f00 */
[----:B------:R-:W-:-:S07]  /*df60*/  MOV R225, R248 ;  /* 0x000000f800e17202 */ /* 0x000fce0000000f00 */
[----:B------:R-:W-:Y:S05]  /*df70*/  WARPSYNC.COLLECTIVE R79, `(.L_x_1553) ;  /* 0x000000004f087348 */ /* 0x000fea0003c00000 */
[----:B------:R0:W1:Y:S02]  /*df80*/  SHFL.UP P6, R248, R246, R77, R76 ;  /* 0x0400004df6f87389 */ /* 0x00006400000c004c */
[----:B01----:R-:W-:Y:S05]  /*df90*/  ENDCOLLECTIVE ;  /* 0x000000000000791b */ /* 0x003fea0003800000 */
.L_x_1553:
[----:B------:R-:W-:Y:S02]  /*dfa0*/  MOV R246, R245 ;  /* 0x000000f500f67202 */ /* 0x000fe40000000f00 */
[----:B------:R-:W-:-:S07]  /*dfb0*/  MOV R247, R248 ;  /* 0x000000f800f77202 */ /* 0x000fce0000000f00 */
[----:B------:R-:W-:Y:S05]  /*dfc0*/  WARPSYNC.COLLECTIVE R79, `(.L_x_1554) ;  /* 0x000000004f087348 */ /* 0x000fea0003c00000 */
[----:B------:R0:W1:Y:S02]  /*dfd0*/  SHFL.UP P6, R248, R246, R77, R76 ;  /* 0x0400004df6f87389 */ /* 0x00006400000c004c */
[----:B01----:R-:W-:Y:S05]  /*dfe0*/  ENDCOLLECTIVE ;  /* 0x000000000000791b */ /* 0x003fea0003800000 */
.L_x_1554:
[----:B------:R-:W-:Y:S01]  /*dff0*/  MOV R76, R248 ;  /* 0x000000f8004c7202 */ /* 0x000fe20000000f00 */
[----:B------:R-:W-:Y:S06]  /*e000*/  BRA `(.L_x_1555) ;  /* 0xffffff7c00dc7947 */ /* 0x000fec000383ffff */
.L_x_1435:
        /* <DEDUP_REMOVED lines=8> */
.L_x_1557:
[----:B------:R-:W-:Y:S05]  /*e090*/  BSYNC B0 ;  /* 0x0000000000007941 */ /* 0x000fea0003800000 */
.L_x_1556:
[----:B------:R-:W-:Y:S05]  /*e0a0*/  BRA `(.L_x_1558) ;  /* 0xffffff7c00e87947 */ /* 0x000fea000383ffff */
.L_x_1436:
        /* <DEDUP_REMOVED lines=8> */
.L_x_1560:
[----:B------:R-:W-:Y:S05]  /*e130*/  BSYNC B0 ;  /* 0x0000000000007941 */ /* 0x000fea0003800000 */
.L_x_1559:
[----:B------:R-:W-:Y:S05]  /*e140*/  BRA `(.L_x_1561) ;  /* 0xffffff7c00c87947 */ /* 0x000fea000383ffff */
.L_x_1437:
        /* <DEDUP_REMOVED lines=8> */
.L_x_1563:
[----:B------:R-:W-:Y:S05]  /*e1d0*/  BSYNC B0 ;  /* 0x0000000000007941 */ /* 0x000fea0003800000 */
.L_x_1562:
[----:B------:R-:W-:Y:S05]  /*e1e0*/  BRA `(.L_x_1564) ;  /* 0xffffff7c00a87947 */ /* 0x000fea000383ffff */
.L_x_1438:
        /* <DEDUP_REMOVED lines=8> */
.L_x_1566:
[----:B------:R-:W-:Y:S05]  /*e270*/  BSYNC B0 ;  /* 0x0000000000007941 */ /* 0x000fea0003800000 */
.L_x_1565:
[----:B------:R-:W-:Y:S05]  /*e280*/  BRA `(.L_x_1567) ;  /* 0xffffff7c00887947 */ /* 0x000fea000383ffff */
.L_x_1439:
        /* <DEDUP_REMOVED lines=8> */
.L_x_1569:
[----:B------:R-:W-:Y:S05]  /*e310*/  BSYNC B0 ;  /* 0x0000000000007941 */ /* 0x000fea0003800000 */
.L_x_1568:
[----:B------:R-:W-:Y:S01]  /*e320*/  HFMA2 R77, -RZ, RZ, 0, 5.9604644775390625e-08 ;  /* 0x00000001ff4d7431 */ /* 0x000fe200000001ff */
[----:B------:R-:W-:Y:S02]  /*e330*/  MOV R246, R235 ;  /* 0x000000eb00f67202 */ /* 0x000fe40000000f00 */
[----:B------:R-:W-:Y:S02]  /*e340*/  MOV R76, RZ ;  /* 0x000000ff004c7202 */ /* 0x000fe40000000f00 */
[----:B------:R-:W-:Y:S02]  /*e350*/  MOV R79, 0xffffffff ;  /* 0xffffffff004f7802 */ /* 0x000fe40000000f00 */
[----:B------:R-:W-:Y:S02]  /*e360*/  MOV R234, R248 ;  /* 0x000000f800ea7202 */ /* 0x000fe40000000f00 */
[----:B------:R-:W-:-:S07]  /*e370*/  MOV R78, R60 ;  /* 0x0000003c004e7202 */ /* 0x000fce0000000f00 */
[----:B------:R-:W-:Y:S05]  /*e380*/  WARPSYNC.COLLECTIVE R79, `(.L_x_1570) ;  /* 0x000000004f087348 */ /* 0x000fea0003c00000 */
[----:B------:R0:W1:Y:S02]  /*e390*/  SHFL.UP P6, R248, R246, R77, R76 ;  /* 0x0400004df6f87389 */ /* 0x00006400000c004c */
[----:B01----:R-:W-:Y:S05]  /*e3a0*/  ENDCOLLECTIVE ;  /* 0x000000000000791b */ /* 0x003fea0003800000 */
.L_x_1570:
[----:B------:R-:W-:Y:S02]  /*e3b0*/  MOV R246, R236 ;  /* 0x000000ec00f67202 */ /* 0x000fe40000000f00 */
[----:B------:R-:W-:-:S07]  /*e3c0*/  MOV R235, R248 ;  /* 0x000000f800eb7202 */ /* 0x000fce0000000f00 */
[----:B------:R-:W-:Y:S05]  /*e3d0*/  WARPSYNC.COLLECTIVE R79, `(.L_x_1571) ;  /* 0x000000004f087348 */ /* 0x000fea0003c00000 */
[----:B------:R0:W1:Y:S02]  /*e3e0*/  SHFL.UP P6, R248, R246, R77, R76 ;  /* 0x0400004df6f87389 */ /* 0x00006400000c004c */
[----:B01----:R-:W-:Y:S05]  /*e3f0*/  ENDCOLLECTIVE ;  /* 0x000000000000791b */ /* 0x003fea0003800000 */
.L_x_1571:
[----:B------:R-:W-:Y:S02]  /*e400*/  MOV R246, R245 ;  /* 0x000000f500f67202 */ /* 0x000fe40000000f00 */
[----:B------:R-:W-:-:S07]  /*e410*/  MOV R236, R248 ;  /* 0x000000f800ec7202 */ /* 0x000fce0000000f00 */
[----:B------:R-:W-:Y:S05]  /*e420*/  WARPSYNC.COLLECTIVE R79, `(.L_x_1572) ;  /* 0x000000004f087348 */ /* 0x000fea0003c00000 */
[----:B------:R0:W1:Y:S02]  /*e430*/  SHFL.UP P6, R248, R246, R77, R76 ;  /* 0x0400004df6f87389 */ /* 0x00006400000c004c */
[----:B01----:R-:W-:Y:S05]  /*e440*/  ENDCOLLECTIVE ;  /* 0x000000000000791b */ /* 0x003fea0003800000 */
.L_x_1572:
[----:B------:R-:W-:Y:S01]  /*e450*/  HFMA2 R77, -RZ, RZ, 0, 0 ;  /* 0x00000000ff4d7431 */ /* 0x000fe200000001ff */
[----:B------:R-:W-:-:S07]  /*e460*/  MOV R76, 0x1f ;  /* 0x0000001f004c7802 */ /* 0x000fce0000000f00 */
[----:B------:R-:W-:Y:S05]  /*e470*/  WARPSYNC.COLLECTIVE R79, `(.L_x_1573) ;  /* 0x000000004f087348 */ /* 0x000fea0003c00000 */
[----:B------:R0:W1:Y:S02]  /*e480*/  SHFL.IDX P3, R225, R78, R77, R76 ;  /* 0x0000004d4ee17389 */ /* 0x000064000006004c */
[----:B01----:R-:W-:Y:S05]  /*e490*/  ENDCOLLECTIVE ;  /* 0x000000000000791b */ /* 0x003fea0003800000 */
.L_x_1573:
[----:B------:R-:W-:Y:S02]  /*e4a0*/  MOV R245, R248 ;  /* 0x000000f800f57202 */ /* 0x000fe40000000f00 */
[----:B------:R-:W-:Y:S02]  /*e4b0*/  MOV R78, R61 ;  /* 0x0000003d004e7202 */ /* 0x000fe40000000f00 */
[----:B------:R-:W-:-:S07]  /*e4c0*/  MOV R60, R225 ;  /* 0x000000e1003c7202 */ /* 0x000fce0000000f00 */
[----:B------:R-:W-:Y:S05]  /*e4d0*/  WARPSYNC.COLLECTIVE R79, `(.L_x_1574) ;  /* 0x000000004f087348 */ /* 0x000fea0003c00000 */
[----:B------:R0:W1:Y:S02]  /*e4e0*/  SHFL.IDX P3, R225, R78, R77, R76 ;  /* 0x0000004d4ee17389 */ /* 0x000064000006004c */
[----:B01----:R-:W-:Y:S05]  /*e4f0*/  ENDCOLLECTIVE ;  /* 0x000000000000791b */ /* 0x003fea0003800000 */
.L_x_1574:
[----:B------:R-:W-:Y:S02]  /*e500*/  MOV R78, R62 ;  /* 0x0000003e004e7202 */ /* 0x000fe40000000f00 */
[----:B------:R-:W-:-:S07]  /*e510*/  MOV R61, R225 ;  /* 0x000000e1003d7202 */ /* 0x000fce0000000f00 */
[----:B------:R-:W-:Y:S05]  /*e520*/  WARPSYNC.COLLECTIVE R79, `(.L_x_1575) ;  /* 0x000000004f087348 */ /* 0x000fea0003c00000 */
[----:B------:R0:W1:Y:S02]  /*e530*/  SHFL.IDX P3, R225, R78, R77, R76 ;  /* 0x0000004d4ee17389 */ /* 0x000064000006004c */
[----:B01----:R-:W-:Y:S05]  /*e540*/  ENDCOLLECTIVE ;  /* 0x000000000000791b */ /* 0x003fea0003800000 */
.L_x_1575:
[----:B------:R-:W-:Y:S02]  /*e550*/  MOV R78, R63 ;  /* 0x0000003f004e7202 */ /* 0x000fe40000000f00 */
[----:B------:R-:W-:-:S07]  /*e560*/  MOV R62, R225 ;  /* 0x000000e1003e7202 */ /* 0x000fce0000000f00 */
[----:B------:R-:W-:Y:S05]  /*e570*/  WARPSYNC.COLLECTIVE R79, `(.L_x_1576) ;  /* 0x000000004f087348 */ /* 0x000fea0003c00000 */
[----:B------:R0:W1:Y:S02]  /*e580*/  SHFL.IDX P3, R225, R78, R77, R76 ;  /* 0x0000004d4ee17389 */ /* 0x000064000006004c */
[----:B01----:R-:W-:Y:S05]  /*e590*/  ENDCOLLECTIVE ;  /* 0x000000000000791b */ /* 0x003fea0003800000 */
.L_x_1576:
[----:B------:R-:W-:Y:S01]  /*e5a0*/  MOV R63, R225 ;  /* 0x000000e1003f7202 */ /* 0x000fe20000000f00 */
[----:B------:R-:W-:Y:S06]  /*e5b0*/  BRA `(.L_x_1577) ;  /* 0xffffff7800e47947 */ /* 0x000fec000383ffff */
.L_x_1441:
[----:B------:R-:W-:Y:S01]  /*e5c0*/  HFMA2 R251, -RZ, RZ, 0, 5.9604644775390625e-08 ;  /* 0x00000001fffb7431 */ /* 0x000fe200000001ff */
[----:B------:R-:W-:Y:S02]  /*e5d0*/  MOV R252, R245 ;  /* 0x000000f500fc7202 */ /* 0x000fe40000000f00 */
[----:B------:R-:W-:Y:S02]  /*e5e0*/  MOV R76, 0x1f ;  /* 0x0000001f004c7802 */ /* 0x000fe40000000f00 */
[----:B------:R-:W-:-:S07]  /*e5f0*/  MOV R79, 0xffffffff ;  /* 0xffffffff004f7802 */ /* 0x000fce0000000f00 */
[----:B------:R-:W-:Y:S05]  /*e600*/  WARPSYNC.COLLECTIVE R79, `(.L_x_1578) ;  /* 0x000000004f087348 */ /* 0x000fea0003c00000 */
[----:B------:R0:W1:Y:S02]  /*e610*/  SHFL.DOWN P0, R225, R252, R251, R76 ;  /* 0x080000fbfce17389 */ /* 0x000064000000004c */
[----:B01----:R-:W-:Y:S05]  /*e620*/  ENDCOLLECTIVE ;  /* 0x000000000000791b */ /* 0x003fea0003800000 */
.L_x_1578:
[----:B------:R-:W-:Y:S02]  /*e630*/  MOV R252, R246 ;  /* 0x000000f600fc7202 */ /* 0x000fe40000000f00 */
[----:B------:R-:W-:-:S07]  /*e640*/  MOV R77, R225 ;  /* 0x000000e1004d7202 */ /* 0x000fce0000000f00 */
[----:B------:R-:W-:Y:S05]  /*e650*/  WARPSYNC.COLLECTIVE R79, `(.L_x_1579) ;  /* 0x000000004f087348 */ /* 0x000fea0003c00000 */
[----:B------:R0:W1:Y:S02]  /*e660*/  SHFL.DOWN P0, R225, R252, R251, R76 ;  /* 0x080000fbfce17389 */ /* 0x000064000000004c */
[----:B01----:R-:W-:Y:S05]  /*e670*/  ENDCOLLECTIVE ;  /* 0x000000000000791b */ /* 0x003fea0003800000 */
.L_x_1579:
[----:B------:R-:W-:Y:S02]  /*e680*/  MOV R252, R247 ;  /* 0x000000f700fc7202 */ /* 0x000fe40000000f00 */
[----:B------:R-:W-:-:S07]  /*e690*/  MOV R78, R225 ;  /* 0x000000e1004e7202 */ /* 0x000fce0000000f00 */
[----:B------:R-:W-:Y:S05]  /*e6a0*/  WARPSYNC.COLLECTIVE R79, `(.L_x_1580) ;  /* 0x000000004f087348 */ /* 0x000fea0003c00000 */
[----:B------:R0:W1:Y:S02]  /*e6b0*/  SHFL.DOWN P0, R225, R252, R251, R76 ;  /* 0x080000fbfce17389 */ /* 0x000064000000004c */
[----:B01----:R-:W-:Y:S05]  /*e6c0*/  ENDCOLLECTIVE ;  /* 0x000000000000791b */ /* 0x003fea0003800000 */
.L_x_1580:
[----:B------:R-:W-:Y:S02]  /*e6d0*/  MOV R252, R248 ;  /* 0x000000f800fc7202 */ /* 0x000fe40000000f00 */
[----:B------:R-:W-:-:S07]  /*e6e0*/  MOV R123, R225 ;  /* 0x000000e1007b7202 */ /* 0x000fce0000000f00 */
[----:B------:R-:W-:Y:S05]  /*e6f0*/  WARPSYNC.COLLECTIVE R79, `(.L_x_1581) ;  /* 0x000000004f087348 */ /* 0x000fea0003c00000 */
[----:B------:R0:W1:Y:S02]  /*e700*/  SHFL.DOWN P0, R225, R252, R251, R76 ;  /* 0x080000fbfce17389 */ /* 0x000064000000004c */
[----:B01----:R-:W-:Y:S05]  /*e710*/  ENDCOLLECTIVE ;  /* 0x000000000000791b */ /* 0x003fea0003800000 */
.L_x_1581:
[----:B------:R-:W-:Y:S01]  /*e720*/  MOV R76, R225 ;  /* 0x000000e1004c7202 */ /* 0x000fe20000000f00 */
[----:B------:R-:W-:Y:S06]  /*e730*/  BRA `(.L_x_1582) ;  /* 0xffffff9000047947 */ /* 0x000fec000383ffff */
.L_x_1444:
[----:B------:R-:W-:Y:S01]  /*e740*/  HFMA2 R251, -RZ, RZ, 0, 1.1920928955078125e-07 ;  /* 0x00000002fffb7431 */ /* 0x000fe200000001ff */
[----:B------:R-:W-:Y:S01]  /*e750*/  BSSY B0, `(.L_x_1583) ;  /* 0x0000007000007945 */ /* 0x000fe20003800000 */
[----:B------:R-:W-:Y:S02]  /*e760*/  MOV R252, R245 ;  /* 0x000000f500fc7202 */ /* 0x000fe40000000f00 */
[----:B----4-:R-:W-:Y:S02]  /*e770*/  MOV R76, 0x1f ;  /* 0x0000001f004c7802 */ /* 0x010fe40000000f00 */
[----:B------:R-:W-:-:S07]  /*e780*/  MOV R79, 0xffffffff ;  /* 0xffffffff004f7802 */ /* 0x000fce0000000f00 */
[----:B0123--:R-:W-:Y:S05]  /*e790*/  WARPSYNC.COLLECTIVE R79, `(.L_x_1584) ;  /* 0x000000004f087348 */ /* 0x00ffea0003c00000 */
[----:B------:R4:W0:Y:S02]  /*e7a0*/  SHFL.DOWN P0, R225, R252, R251, R76 ;  /* 0x080000fbfce17389 */ /* 0x000824000000004c */
[----:B01234-:R-:W-:Y:S05]  /*e7b0*/  ENDCOLLECTIVE ;  /* 0x000000000000791b */ /* 0x01ffea0003800000 */
.L_x_1584:
[----:B------:R-:W-:Y:S05]  /*e7c0*/  BSYNC B0 ;  /* 0x0000000000007941 */ /* 0x000fea0003800000 */
.L_x_1583:
        /* <DEDUP_REMOVED lines=8> */
.L_x_1585:
[----:B------:R-:W-:Y:S02]  /*e850*/  MOV R252, R247 ;  /* 0x000000f700fc7202 */ /* 0x000fe40000000f00 */
[----:B------:R-:W-:-:S07]  /*e860*/  MOV R78, R225 ;  /* 0x000000e1004e7202 */ /* 0x000fce0000000f00 */
[----:B------:R-:W-:Y:S05]  /*e870*/  WARPSYNC.COLLECTIVE R79, `(.L_x_1586) ;  /* 0x000000004f087348 */ /* 0x000fea0003c00000 */
[----:B------:R0:W1:Y:S02]  /*e880*/  SHFL.DOWN P0, R225, R252, R251, R76 ;  /* 0x080000fbfce17389 */ /* 0x000064000000004c */
[----:B01----:R-:W-:Y:S05]  /*e890*/  ENDCOLLECTIVE ;  /* 0x000000000000791b */ /* 0x003fea0003800000 */
.L_x_1586:
[----:B------:R-:W-:Y:S02]  /*e8a0*/  MOV R252, R248 ;  /* 0x000000f800fc7202 */ /* 0x000fe40000000f00 */
[----:B------:R-:W-:-:S07]  /*e8b0*/  MOV R123, R225 ;  /* 0x000000e1007b7202 */ /* 0x000fce0000000f00 */
[----:B------:R-:W-:Y:S05]  /*e8c0*/  WARPSYNC.COLLECTIVE R79, `(.L_x_1587) ;  /* 0x000000004f087348 */ /* 0x000fea0003c00000 */
[----:B------:R0:W1:Y:S02]  /*e8d0*/  SHFL.DOWN P0, R225, R252, R251, R76 ;  /* 0x080000fbfce17389 */ /* 0x000064000000004c */
[----:B01----:R-:W-:Y:S05]  /*e8e0*/  ENDCOLLECTIVE ;  /* 0x000000000000791b */ /* 0x003fea0003800000 */
.L_x_1587:
[----:B------:R-:W-:Y:S01]  /*e8f0*/  MOV R79, R225 ;  /* 0x000000e1004f7202 */ /* 0x000fe20000000f00 */
[----:B------:R-:W-:Y:S06]  /*e900*/  BRA `(.L_x_1588) ;  /* 0xffffff8c00e87947 */ /* 0x000fec000383ffff */
.L_x_1447:
[----:B------:R-:W-:Y:S01]  /*e910*/  HFMA2 R251, -RZ, RZ, 0, 2.384185791015625e-07 ;  /* 0x00000004fffb7431 */ /* 0x000fe200000001ff */
[----:B------:R-:W-:Y:S01]  /*e920*/  BSSY B0, `(.L_x_1589) ;  /* 0x0000007000007945 */ /* 0x000fe20003800000 */
[----:B------:R-:W-:Y:S02]  /*e930*/  MOV R252, R245 ;  /* 0x000000f500fc7202 */ /* 0x000fe40000000f00 */
[----:B----4-:R-:W-:Y:S02]  /*e940*/  MOV R76, 0x1f ;  /* 0x0000001f004c7802 */ /* 0x010fe40000000f00 */
[----:B0-----:R-:W-:-:S07]  /*e950*/  MOV R79, 0xffffffff ;  /* 0xffffffff004f7802 */ /* 0x001fce0000000f00 */
[----:B-123--:R-:W-:Y:S05]  /*e960*/  WARPSYNC.COLLECTIVE R79, `(.L_x_1590) ;  /* 0x000000004f087348 */ /* 0x00efea0003c00000 */
[----:B------:R0:W4:Y:S02]  /*e970*/  SHFL.DOWN P0, R225, R252, R251, R76 ;  /* 0x080000fbfce17389 */ /* 0x000124000000004c */
[----:B01234-:R-:W-:Y:S05]  /*e980*/  ENDCOLLECTIVE ;  /* 0x000000000000791b */ /* 0x01ffea0003800000 */
.L_x_1590:
[----:B------:R-:W-:Y:S05]  /*e990*/  BSYNC B0 ;  /* 0x0000000000007941 */ /* 0x000fea0003800000 */
.L_x_1589:
        /* <DEDUP_REMOVED lines=8> */
.L_x_1591:
[----:B------:R-:W-:Y:S02]  /*ea20*/  MOV R252, R247 ;  /* 0x000000f700fc7202 */ /* 0x000fe40000000f00 */
[----:B------:R-:W-:-:S07]  /*ea30*/  MOV R78, R225 ;  /* 0x000000e1004e7202 */ /* 0x000fce0000000f00 */
[----:B------:R-:W-:Y:S05]  /*ea40*/  WARPSYNC.COLLECTIVE R79, `(.L_x_1592) ;  /* 0x000000004f087348 */ /* 0x000fea0003c00000 */
[----:B------:R0:W1:Y:S02]  /*ea50*/  SHFL.DOWN P0, R225, R252, R251, R76 ;  /* 0x080000fbfce17389 */ /* 0x000064000000004c */
[----:B01----:R-:W-:Y:S05]  /*ea60*/  ENDCOLLECTIVE ;  /* 0x000000000000791b */ /* 0x003fea0003800000 */
.L_x_1592:
[----:B------:R-:W-:Y:S02]  /*ea70*/  MOV R252, R248 ;  /* 0x000000f800fc7202 */ /* 0x000fe40000000f00 */
[----:B------:R-:W-:-:S07]  /*ea80*/  MOV R123, R225 ;  /* 0x000000e1007b7202 */ /* 0x000fce0000000f00 */
[----:B------:R-:W-:Y:S05]  /*ea90*/  WARPSYNC.COLLECTIVE R79, `(.L_x_1593) ;  /* 0x000000004f087348 */ /* 0x000fea0003c00000 */
[----:B------:R0:W1:Y:S02]  /*eaa0*/  SHFL.DOWN P0, R225, R252, R251, R76 ;  /* 0x080000fbfce17389 */ /* 0x000064000000004c */
[----:B01----:R-:W-:Y:S05]  /*eab0*/  ENDCOLLECTIVE ;  /* 0x000000000000791b */ /* 0x003fea0003800000 */
.L_x_1593:
[----:B------:R-:W-:Y:S01]  /*eac0*/  MOV R79, R225 ;  /* 0x000000e1004f7202 */ /* 0x000fe20000000f00 */
[----:B------:R-:W-:Y:S06]  /*ead0*/  BRA `(.L_x_1594) ;  /* 0xffffff8c00cc7947 */ /* 0x000fec000383ffff */
.L_x_1450:
[----:B------:R-:W-:Y:S01]  /*eae0*/  HFMA2 R251, -RZ, RZ, 0, 4.76837158203125e-07 ;  /* 0x00000008fffb7431 */ /* 0x000fe200000001ff */
[----:B------:R-:W-:Y:S01]  /*eaf0*/  BSSY B0, `(.L_x_1595) ;  /* 0x0000007000007945 */ /* 0x000fe20003800000 */
[----:B------:R-:W-:Y:S02]  /*eb00*/  MOV R252, R245 ;  /* 0x000000f500fc7202 */ /* 0x000fe40000000f00 */
[----:B----4-:R-:W-:Y:S02]  /*eb10*/  MOV R76, 0x1f ;  /* 0x0000001f004c7802 */ /* 0x010fe40000000f00 */
[----:B0-----:R-:W-:-:S07]  /*eb20*/  MOV R79, 0xffffffff ;  /* 0xffffffff004f7802 */ /* 0x001fce0000000f00 */
[----:B-123--:R-:W-:Y:S05]  /*eb30*/  WARPSYNC.COLLECTIVE R79, `(.L_x_1596) ;  /* 0x000000004f087348 */ /* 0x00efea0003c00000 */
[----:B------:R0:W4:Y:S02]  /*eb40*/  SHFL.DOWN P0, R225, R252, R251, R76 ;  /* 0x080000fbfce17389 */ /* 0x000124000000004c */
[----:B01234-:R-:W-:Y:S05]  /*eb50*/  ENDCOLLECTIVE ;  /* 0x000000000000791b */ /* 0x01ffea0003800000 */
.L_x_1596:
[----:B------:R-:W-:Y:S05]  /*eb60*/  BSYNC B0 ;  /* 0x0000000000007941 */ /* 0x000fea0003800000 */
.L_x_1595:
        /* <DEDUP_REMOVED lines=8> */
.L_x_1597:
[----:B------:R-:W-:Y:S02]  /*ebf0*/  MOV R252, R247 ;  /* 0x000000f700fc7202 */ /* 0x000fe40000000f00 */
[----:B------:R-:W-:-:S07]  /*ec00*/  MOV R78, R225 ;  /* 0x000000e1004e7202 */ /* 0x000fce0000000f00 */
[----:B------:R-:W-:Y:S05]  /*ec10*/  WARPSYNC.COLLECTIVE R79, `(.L_x_1598) ;  /* 0x000000004f087348 */ /* 0x000fea0003c00000 */
[----:B------:R0:W1:Y:S02]  /*ec20*/  SHFL.DOWN P0, R225, R252, R251, R76 ;  /* 0x080000fbfce17389 */ /* 0x000064000000004c */
[----:B01----:R-:W-:Y:S05]  /*ec30*/  ENDCOLLECTIVE ;  /* 0x000000000000791b */ /* 0x003fea0003800000 */
.L_x_1598:
[----:B------:R-:W-:Y:S02]  /*ec40*/  MOV R252, R248 ;  /* 0x000000f800fc7202 */ /* 0x000fe40000000f00 */
[----:B------:R-:W-:-:S07]  /*ec50*/  MOV R123, R225 ;  /* 0x000000e1007b7202 */ /* 0x000fce0000000f00 */
[----:B------:R-:W-:Y:S05]  /*ec60*/  WARPSYNC.COLLECTIVE R79, `(.L_x_1599) ;  /* 0x000000004f087348 */ /* 0x000fea0003c00000 */
[----:B------:R0:W1:Y:S02]  /*ec70*/  SHFL.DOWN P0, R225, R252, R251, R76 ;  /* 0x080000fbfce17389 */ /* 0x000064000000004c */
[----:B01----:R-:W-:Y:S05]  /*ec80*/  ENDCOLLECTIVE ;  /* 0x000000000000791b */ /* 0x003fea0003800000 */
.L_x_1599:
[----:B------:R-:W-:Y:S01]  /*ec90*/  MOV R79, R225 ;  /* 0x000000e1004f7202 */ /* 0x000fe20000000f00 */
[----:B------:R-:W-:Y:S06]  /*eca0*/  BRA `(.L_x_1600) ;  /* 0xffffff8c00b07947 */ /* 0x000fec000383ffff */
.L_x_1453:
[----:B------:R-:W-:Y:S01]  /*ecb0*/  HFMA2 R251, -RZ, RZ, 0, 9.5367431640625e-07 ;  /* 0x00000010fffb7431 */ /* 0x000fe200000001ff */
[----:B------:R-:W-:Y:S01]  /*ecc0*/  BSSY B0, `(.L_x_1601) ;  /* 0x0000007000007945 */ /* 0x000fe20003800000 */
[----:B------:R-:W-:Y:S02]  /*ecd0*/  MOV R252, R245 ;  /* 0x000000f500fc7202 */ /* 0x000fe40000000f00 */
[----:B----4-:R-:W-:Y:S02]  /*ece0*/  MOV R76, 0x1f ;  /* 0x0000001f004c7802 */ /* 0x010fe40000000f00 */
[----:B0-----:R-:W-:-:S07]  /*ecf0*/  MOV R79, 0xffffffff ;  /* 0xffffffff004f7802 */ /* 0x001fce0000000f00 */
[----:B-123--:R-:W-:Y:S05]  /*ed00*/  WARPSYNC.COLLECTIVE R79, `(.L_x_1602) ;  /* 0x000000004f087348 */ /* 0x00efea0003c00000 */
[----:B------:R0:W4:Y:S02]  /*ed10*/  SHFL.DOWN P0, R225, R252, R251, R76 ;  /* 0x080000fbfce17389 */ /* 0x000124000000004c */
[----:B01234-:R-:W-:Y:S05]  /*ed20*/  ENDCOLLECTIVE ;  /* 0x000000000000791b */ /* 0x01ffea0003800000 */
.L_x_1602:
[----:B------:R-:W-:Y:S05]  /*ed30*/  BSYNC B0 ;  /* 0x0000000000007941 */ /* 0x000fea0003800000 */
.L_x_1601:
        /* <DEDUP_REMOVED lines=8> */
.L_x_1603:
[----:B------:R-:W-:Y:S02]  /*edc0*/  MOV R252, R247 ;  /* 0x000000f700fc7202 */ /* 0x000fe40000000f00 */
[----:B------:R-:W-:-:S07]  /*edd0*/  MOV R78, R225 ;  /* 0x000000e1004e7202 */ /* 0x000fce0000000f00 */
[----:B------:R-:W-:Y:S05]  /*ede0*/  WARPSYNC.COLLECTIVE R79, `(.L_x_1604) ;  /* 0x000000004f087348 */ /* 0x000fea0003c00000 */
[----:B------:R0:W1:Y:S02]  /*edf0*/  SHFL.DOWN P0, R225, R252, R251, R76 ;  /* 0x080000fbfce17389 */ /* 0x000064000000004c */
[----:B01----:R-:W-:Y:S05]  /*ee00*/  ENDCOLLECTIVE ;  /* 0x000000000000791b */ /* 0x003fea0003800000 */
.L_x_1604:
[----:B------:R-:W-:Y:S02]  /*ee10*/  MOV R252, R248 ;  /* 0x000000f800fc7202 */ /* 0x000fe40000000f00 */
[----:B------:R-:W-:-:S07]  /*ee20*/  MOV R123, R225 ;  /* 0x000000e1007b7202 */ /* 0x000fce0000000f00 */
[----:B------:R-:W-:Y:S05]  /*ee30*/  WARPSYNC.COLLECTIVE R79, `(.L_x_1605) ;  /* 0x000000004f087348 */ /* 0x000fea0003c00000 */
[----:B------:R0:W1:Y:S02]  /*ee40*/  SHFL.DOWN P0, R225, R252, R251, R76 ;  /* 0x080000fbfce17389 */ /* 0x000064000000004c */
[----:B01----:R-:W-:Y:S05]  /*ee50*/  ENDCOLLECTIVE ;  /* 0x000000000000791b */ /* 0x003fea0003800000 */
.L_x_1605:
[----:B------:R-:W-:Y:S01]  /*ee60*/  MOV R79, R225 ;  /* 0x000000e1004f7202 */ /* 0x000fe20000000f00 */
[----:B------:R-:W-:Y:S06]  /*ee70*/  BRA `(.L_x_1606) ;  /* 0xffffff8c00947947 */ /* 0x000fec000383ffff */
.L_x_1456:
        /* <DEDUP_REMOVED lines=8> */
.L_x_1608:
[----:B------:R-:W-:Y:S05]  /*ef00*/  BSYNC B0 ;  /* 0x0000000000007941 */ /* 0x000fea0003800000 */
.L_x_1607:
        /* <DEDUP_REMOVED lines=10> */
.L_x_1609:
[----:B------:R-:W-:Y:S02]  /*efb0*/  MOV R78, R247 ;  /* 0x000000f7004e7202 */ /* 0x000fe40000000f00 */
[----:B------:R-:W-:-:S07]  /*efc0*/  MOV R234, R225 ;  /* 0x000000e100ea7202 */ /* 0x000fce0000000f00 */
[----:B------:R-:W-:Y:S05]  /*efd0*/  WARPSYNC.COLLECTIVE R79, `(.L_x_1610) ;  /* 0x000000004f087348 */ /* 0x000fea0003c00000 */
[----:B------:R0:W1:Y:S02]  /*efe0*/  SHFL.IDX P3, R225, R78, R77, R76 ;  /* 0x0000004d4ee17389 */ /* 0x000064000006004c */
[----:B01----:R-:W-:Y:S05]  /*eff0*/  ENDCOLLECTIVE ;  /* 0x000000000000791b */ /* 0x003fea0003800000 */
.L_x_1610:
        /* <DEDUP_REMOVED lines=16> */
.L_x_1611:
[----:B------:R-:W-:Y:S01]  /*f100*/  MOV R78, R72 ;  /* 0x00000048004e7202 */ /* 0x000fe20000000f00 */
[----:B------:R-:W-:-:S07]  /*f110*/  FADD.FTZ R236, R225, R236 ;  /* 0x000000ece1ec7221 */ /* 0x000fce0000010000 */
[----:B------:R-:W-:Y:S05]  /*f120*/  WARPSYNC.COLLECTIVE R79, `(.L_x_1612) ;  /* 0x000000004f087348 */ /* 0x000fea0003c00000 */
[----:B------:R0:W1:Y:S02]  /*f130*/  SHFL.DOWN P0, R225, R252, R251, R76 ;  /* 0x080000fbfce17389 */ /* 0x000064000000004c */
[----:B01----:R-:W-:Y:S05]  /*f140*/  ENDCOLLECTIVE ;  /* 0x000000000000791b */ /* 0x003fea0003800000 */
.L_x_1612:
[----:B------:R-:W-:Y:S02]  /*f150*/  MOV R252, R246 ;  /* 0x000000f600fc7202 */ /* 0x000fe40000000f00 */
[----:B------:R-:W-:-:S07]  /*f160*/  MOV R245, R225 ;  /* 0x000000e100f57202 */ /* 0x000fce0000000f00 */
[----:B------:R-:W-:Y:S05]  /*f170*/  WARPSYNC.COLLECTIVE R79, `(.L_x_1613) ;  /* 0x000000004f087348 */ /* 0x000fea0003c00000 */
[----:B------:R0:W1:Y:S02]  /*f180*/  SHFL.DOWN P0, R225, R252, R251, R76 ;  /* 0x080000fbfce17389 */ /* 0x000064000000004c */
[----:B01----:R-:W-:Y:S05]  /*f190*/  ENDCOLLECTIVE ;  /* 0x000000000000791b */ /* 0x003fea0003800000 */
.L_x_1613:
[----:B------:R-:W-:Y:S02]  /*f1a0*/  MOV R252, R247 ;  /* 0x000000f700fc7202 */ /* 0x000fe40000000f00 */
[----:B------:R-:W-:-:S07]  /*f1b0*/  MOV R246, R225 ;  /* 0x000000e100f67202 */ /* 0x000fce0000000f00 */
[----:B------:R-:W-:Y:S05]  /*f1c0*/  WARPSYNC.COLLECTIVE R79, `(.L_x_1614) ;  /* 0x000000004f087348 */ /* 0x000fea0003c00000 */
[----:B------:R0:W1:Y:S02]  /*f1d0*/  SHFL.DOWN P0, R225, R252, R251, R76 ;  /* 0x080000fbfce17389 */ /* 0x000064000000004c */
[----:B01----:R-:W-:Y:S05]  /*f1e0*/  ENDCOLLECTIVE ;  /* 0x000000000000791b */ /* 0x003fea0003800000 */
.L_x_1614:
[----:B------:R-:W-:Y:S02]  /*f1f0*/  MOV R252, R248 ;  /* 0x000000f800fc7202 */ /* 0x000fe40000000f00 */
[----:B------:R-:W-:-:S07]  /*f200*/  MOV R247, R225 ;  /* 0x000000e100f77202 */ /* 0x000fce0000000f00 */
[----:B------:R-:W-:Y:S05]  /*f210*/  WARPSYNC.COLLECTIVE R79, `(.L_x_1615) ;  /* 0x000000004f087348 */ /* 0x000fea0003c00000 */
[----:B------:R0:W1:Y:S02]  /*f220*/  SHFL.DOWN P0, R225, R252, R251, R76 ;  /* 0x080000fbfce17389 */ /* 0x000064000000004c */
[----:B01----:R-:W-:Y:S05]  /*f230*/  ENDCOLLECTIVE ;  /* 0x000000000000791b */ /* 0x003fea0003800000 */
.L_x_1615:
[----:B------:R-:W-:-:S07]  /*f240*/  MOV R248, R225 ;  /* 0x000000e100f87202 */ /* 0x000fce0000000f00 */
[----:B------:R-:W-:Y:S05]  /*f250*/  WARPSYNC.COLLECTIVE R79, `(.L_x_1616) ;  /* 0x000000004f087348 */ /* 0x000fea0003c00000 */
[----:B------:R0:W1:Y:S02]  /*f260*/  SHFL.IDX P3, R225, R78, R77, R76 ;  /* 0x0000004d4ee17389 */ /* 0x000064000006004c */
[----:B01----:R-:W-:Y:S05]  /*f270*/  ENDCOLLECTIVE ;  /* 0x000000000000791b */ /* 0x003fea0003800000 */
.L_x_1616:
[----:B------:R-:W-:Y:S02]  /*f280*/  MOV R78, R73 ;  /* 0x00000049004e7202 */ /* 0x000fe40000000f00 */
[----:B------:R-:W-:-:S07]  /*f290*/  MOV R72, R225 ;  /* 0x000000e100487202 */ /* 0x000fce0000000f00 */
[----:B------:R-:W-:Y:S05]  /*f2a0*/  WARPSYNC.COLLECTIVE R79, `(.L_x_1617) ;  /* 0x000000004f087348 */ /* 0x000fea0003c00000 */
[----:B------:R0:W1:Y:S02]  /*f2b0*/  SHFL.IDX P3, R225, R78, R77, R76 ;  /* 0x0000004d4ee17389 */ /* 0x000064000006004c */
[----:B01----:R-:W-:Y:S05]  /*f2c0*/  ENDCOLLECTIVE ;  /* 0x000000000000791b */ /* 0x003fea0003800000 */
.L_x_1617:
[----:B------:R-:W-:Y:S02]  /*f2d0*/  MOV R78, R74 ;  /* 0x0000004a004e7202 */ /* 0x000fe40000000f00 */
[----:B------:R-:W-:-:S07]  /*f2e0*/  MOV R73, R225 ;  /* 0x000000e100497202 */ /* 0x000fce0000000f00 */
[----:B------:R-:W-:Y:S05]  /*f2f0*/  WARPSYNC.COLLECTIVE R79, `(.L_x_1618) ;  /* 0x000000004f087348 */ /* 0x000fea0003c00000 */
[----:B------:R0:W1:Y:S02]  /*f300*/  SHFL.IDX P3, R225, R78, R77, R76 ;  /* 0x0000004d4ee17389 */ /* 0x000064000006004c */
[----:B01----:R-:W-:Y:S05]  /*f310*/  ENDCOLLECTIVE ;  /* 0x000000000000791b */ /* 0x003fea0003800000 */
.L_x_1618:
[----:B------:R-:W-:Y:S02]  /*f320*/  MOV R78, R75 ;  /* 0x0000004b004e7202 */ /* 0x000fe40000000f00 */
[----:B------:R-:W-:-:S07]  /*f330*/  MOV R74, R225 ;  /* 0x000000e1004a7202 */ /* 0x000fce0000000f00 */
[----:B------:R-:W-:Y:S05]  /*f340*/  WARPSYNC.COLLECTIVE R79, `(.L_x_1619) ;  /* 0x000000004f087348 */ /* 0x000fea0003c00000 */
[----:B------:R0:W1:Y:S02]  /*f350*/  SHFL.IDX P3, R225, R78, R77, R76 ;  /* 0x0000004d4ee17389 */ /* 0x000064000006004c */
[----:B01----:R-:W-:Y:S05]  /*f360*/  ENDCOLLECTIVE ;  /* 0x000000000000791b */ /* 0x003fea0003800000 */
.L_x_1619:
[----:B------:R-:W-:Y:S01]  /*f370*/  MOV R75, R225 ;  /* 0x000000e1004b7202 */ /* 0x000fe20000000f00 */
[----:B------:R-:W-:Y:S06]  /*f380*/  BRA `(.L_x_1620) ;  /* 0xffffff8800f07947 */ /* 0x000fec000383ffff */
.L_x_1621:
        /* <DEDUP_REMOVED lines=15> */
.L_x_18672:


//--------------------- .text._Z25selective_scan_bwd_kernelI32Selective_Scan_bwd_kernel_traitsILi128ELi16ELb0ELb1ELb0ELb0ELb1EN3c108BFloat16ENS1_7complexIfEEEEv12SSMParamsBwd --------------------------
	.section	.text._Z25selective_scan_bwd_kernelI32Selective_Scan_bwd_kernel_traitsILi128ELi16ELb0ELb1ELb0ELb0ELb1EN3c108BFloat16ENS1_7complexIfEEEEv12SSMParamsBwd,"ax",@progbits
	.align	128
        .global         _Z25selective_scan_bwd_kernelI32Selective_Scan_bwd_kernel_traitsILi128ELi16ELb0ELb1ELb0ELb0ELb1EN3c108BFloat16ENS1_7complexIfEEEEv12SSMParamsBwd
        .type           _Z25selective_scan_bwd_kernelI32Selective_Scan_bwd_kernel_traitsILi128ELi16ELb0ELb1ELb0ELb0ELb1EN3c108BFloat16ENS1_7complexIfEEEEv12SSMParamsBwd,@function
        .size           _Z25selective_scan_bwd_kernelI32Selective_Scan_bwd_kernel_traitsILi128ELi16ELb0ELb1ELb0ELb0ELb1EN3c108BFloat16ENS1_7complexIfEEEEv12SSMParamsBwd,(.L_x_18673 - _Z25selective_scan_bwd_kernelI32Selective_Scan_bwd_kernel_traitsILi128ELi16ELb0ELb1ELb0ELb0ELb1EN3c108BFloat16ENS1_7complexIfEEEEv12SSMParamsBwd)
        .other          _Z25selective_scan_bwd_kernelI32Selective_Scan_bwd_kernel_traitsILi128ELi16ELb0ELb1ELb0ELb0ELb1EN3c108BFloat16ENS1_7complexIfEEEEv12SSMParamsBwd,@"STO_CUDA_ENTRY STV_DEFAULT"
_Z25selective_scan_bwd_kernelI32Selective_Scan_bwd_kernel_traitsILi128ELi16ELb0ELb1ELb0ELb0ELb1EN3c108BFloat16ENS1_7complexIfEEEEv12SSMParamsBwd:
.text._Z25selective_scan_bwd_kernelI32Selective_Scan_bwd_kernel_traitsILi128ELi16ELb0ELb1ELb0ELb0ELb1EN3c108BFloat16ENS1_7complexIfEEEEv12SSMParamsBwd:
        /* <DEDUP_REMOVED lines=143> */
.L_x_1723:
        /* <DEDUP_REMOVED lines=39> */
[----:B------:R-:W-:Y:S01]  /*0b60*/  ISETP.GE.AND P2, PT, R29, UR17, PT ;  /* 0x000000111d007c0c */ /* 0x000fe2000bf46270 */
[----:B------:R-:W-:Y:S01]  /*0b70*/  UIMAD UR19, UR36, UR19, UR15 ;  /* 0x00000013241372a4 */ /* 0x000fe2000f8e020f */
[----:B------:R-:W-:Y:S01]  /*0b80*/  IADD3 R7, P0, PT, R3, UR12, RZ ;  /* 0x0000000c03077c10 */ /* 0x000fe2000ff1e0ff */
[----:B------:R-:W-:Y:S01]  /*0b90*/  IMAD.WIDE.U32 R28, R29, 0x2, R8 ;  /* 0x000000021d1c7825 */ /* 0x000fe200078e0008 */
[----:B------:R-:W-:Y:S01]  /*0ba0*/  IADD3 R5, P1, PT, R3, UR14, RZ ;  /* 0x0000000e03057c10 */ /* 0x000fe2000ff3e0ff */
[----:B------:R-:W-:Y:S01]  /*0bb0*/  BAR.SYNC.DEFER_BLOCKING 0x0 ;  /* 0x0000000000007b1d */ /* 0x000fe20000010000 */
[----:B------:R-:W-:Y:S02]  /*0bc0*/  IADD3.X R12, PT, PT, RZ, UR13, RZ, P0, !PT ;  /* 0x0000000dff0c7c10 */ /* 0x000fe400087fe4ff */
[----:B------:R-:W-:Y:S02]  /*0bd0*/  IADD3.X R10, PT, PT, RZ, UR19, RZ, P1, !PT ;  /* 0x00000013ff0a7c10 */ /* 0x000fe40008ffe4ff */
[----:B-----5:R-:W-:-:S02]  /*0be0*/  LEA R6, P0, R7, UR38, 0x1 ;  /* 0x0000002607067c11 */ /* 0x020fc4000f8008ff */
[----:B------:R-:W-:Y:S02]  /*0bf0*/  LOP3.LUT R26, R45, 0x20, R0, 0xfe, !PT ;  /* 0x000000202d1a7812 */ /* 0x000fe400078efe00 */
[C---:B------:R-:W-:Y:S02]  /*0c00*/  LOP3.LUT R17, R3.reuse, 0xe0, RZ, 0xfc, !PT ;  /* 0x000000e003117812 */ /* 0x040fe400078efcff */
[C---:B------:R-:W-:Y:S02]  /*0c10*/  LOP3.LUT R18, R3.reuse, 0x100, RZ, 0xfc, !PT ;  /* 0x0000010003127812 */ /* 0x040fe400078efcff */
[C---:B------:R-:W-:Y:S02]  /*0c20*/  LOP3.LUT R16, R3.reuse, 0xc0, RZ, 0xfc, !PT ;  /* 0x000000c003107812 */ /* 0x040fe400078efcff */
[C---:B------:R-:W-:Y:S02]  /*0c30*/  LOP3.LUT R15, R3.reuse, 0xa0, RZ, 0xfc, !PT ;  /* 0x000000a0030f7812 */ /* 0x040fe400078efcff */
[----:B------:R-:W-:-:S02]  /*0c40*/  LOP3.LUT R14, R3, 0x80, RZ, 0xfc, !PT ;  /* 0x00000080030e7812 */ /* 0x000fc400078efcff */
[----:B------:R-:W-:Y:S02]  /*0c50*/  P2R R88, PR, RZ, 0x4 ;  /* 0x00000004ff587803 */ /* 0x000fe40000000000 */
[C---:B------:R-:W-:Y:S02]  /*0c60*/  LOP3.LUT R13, R3.reuse, 0x60, RZ, 0xfc, !PT ;  /* 0x00000060030d7812 */ /* 0x040fe400078efcff */
[----:B------:R-:W-:Y:S01]  /*0c70*/  LOP3.LUT R19, R3, 0x120, RZ, 0xfc, !PT ;  /* 0x0000012003137812 */ /* 0x000fe200078efcff */
[----:B------:R-:W2:Y:S01]  /*0c80*/  @!P2 LDG.E.U16 R27, desc[UR30][R28.64] ;  /* 0x0000001e1c1ba981 */ /* 0x000ea2000c1e1500 */
[----:B------:R-:W-:Y:S02]  /*0c90*/  LEA R4, P1, R5, UR40, 0x1 ;  /* 0x0000002805047c11 */ /* 0x000fe4000f8208ff */
[C---:B------:R-:W-:Y:S02]  /*0ca0*/  LOP3.LUT R20, R3.reuse, 0x140, RZ, 0xfc, !PT ;  /* 0x0000014003147812 */ /* 0x040fe400078efcff */
[----:B------:R-:W-:-:S02]  /*0cb0*/  LOP3.LUT R21, R3, 0x160, RZ, 0xfc, !PT ;  /* 0x0000016003157812 */ /* 0x000fc400078efcff */
[C---:B------:R-:W-:Y:S02]  /*0cc0*/  LOP3.LUT R22, R3.reuse, 0x180, RZ, 0xfc, !PT ;  /* 0x0000018003167812 */ /* 0x040fe400078efcff */
[C---:B------:R-:W-:Y:S02]  /*0cd0*/  LOP3.LUT R23, R3.reuse, 0x1a0, RZ, 0xfc, !PT ;  /* 0x000001a003177812 */ /* 0x040fe400078efcff */
[C---:B------:R-:W-:Y:S02]  /*0ce0*/  LOP3.LUT R24, R3.reuse, 0x1c0, RZ, 0xfc, !PT ;  /* 0x000001c003187812 */ /* 0x040fe400078efcff */
[C---:B------:R-:W-:Y:S02]  /*0cf0*/  LOP3.LUT R25, R3.reuse, 0x1e0, RZ, 0xfc, !PT ;  /* 0x000001e003197812 */ /* 0x040fe400078efcff */
[----:B------:R-:W-:Y:S01]  /*0d00*/  PRMT R44, RZ, 0x7610, R44 ;  /* 0x00007610ff2c7816 */ /* 0x000fe2000000002c */
        /* <DEDUP_REMOVED lines=8> */
[----:B------:R-:W-:Y:S01]  /*0d90*/  PRMT R51, RZ, 0x7610, R51 ;  /* 0x00007610ff337816 */ /* 0x000fe20000000033 */
[----:B------:R-:W4:Y:S01]  /*0da0*/  LDCU.64 UR18, c[0x0][0x510] ;  /* 0x0000a200ff1277ac */ /* 0x000f220008000a00 */
        /* <DEDUP_REMOVED lines=8> */
[----:B------:R-:W3:Y:S01]  /*0e30*/  @!P0 LDG.E.U16 R36, desc[UR30][R28.64+0x1c0] ;  /* 0x0001c01e1c248981 */ /* 0x000ee2000c1e1500 */
[----:B------:R-:W-:Y:S02]  /*0e40*/  ISETP.GE.AND P0, PT, R18, UR17, PT ;  /* 0x0000001112007c0c */ /* 0x000fe4000bf06270 */
[----:B------:R-:W-:Y:S01]  /*0e50*/  ISETP.GE.AND P5, PT, R13, UR17, PT ;  /* 0x000000110d007c0c */ /* 0x000fe2000bfa6270 */
[----:B------:R-:W4:Y:S01]  /*0e60*/  @!P2 LDG.E.U16 R35, desc[UR30][R28.64+0x180] ;  /* 0x0001801e1c23a981 */ /* 0x000f22000c1e1500 */
[----:B------:R-:W-:Y:S02]  /*0e70*/  ISETP.GE.AND P6, PT, R12, UR17, PT ;  /* 0x000000110c007c0c */ /* 0x000fe4000bfc6270 */
[----:B------:R-:W-:Y:S01]  /*0e80*/  IADD3 R8, P1, PT, R8, UR25, RZ ;  /* 0x0000001908087c10 */ /* 0x000fe2000ff3e0ff */
[----:B------:R-:W3:Y:S01]  /*0e90*/  @!P3 LDG.E.U16 R34, desc[UR30][R28.64+0x140] ;  /* 0x0001401e1c22b981 */ /* 0x000ee2000c1e1500 */
[----:B------:R-:W-:Y:S02]  /*0ea0*/  ISETP.GE.AND P2, PT, R21, UR17, PT ;  /* 0x0000001115007c0c */ /* 0x000fe4000bf46270 */
[----:B------:R-:W-:Y:S01]  /*0eb0*/  IADD3.X R9, PT, PT, RZ, UR26, RZ, P1, !PT ;  /* 0x0000001aff097c10 */ /* 0x000fe20008ffe4ff */
[----:B------:R-:W4:Y:S01]  /*0ec0*/  @!P4 LDG.E.U16 R33, desc[UR30][R28.64+0x100] ;  /* 0x0001001e1c21c981 */ /* 0x000f22000c1e1500 */
[----:B------:R-:W-:-:S03]  /*0ed0*/  ISETP.GE.AND P1, PT, R20, UR17, PT ;  /* 0x0000001114007c0c */ /* 0x000fc6000bf26270 */
[----:B------:R-:W3:Y:S01]  /*0ee0*/  @!P0 LDG.E.U16 R37, desc[UR30][R28.64+0x200] ;  /* 0x0002001e1c258981 */ /* 0x000ee2000c1e1500 */
[----:B------:R-:W-:Y:S02]  /*0ef0*/  ISETP.GE.AND P0, PT, R19, UR17, PT ;  /* 0x0000001113007c0c */ /* 0x000fe4000bf06270 */
[----:B------:R-:W-:Y:S01]  /*0f00*/  ISETP.GE.AND P3, PT, R22, UR17, PT ;  /* 0x0000001116007c0c */ /* 0x000fe2000bf66270 */
[----:B------:R-:W4:Y:S01]  /*0f10*/  @!P5 LDG.E.U16 R32, desc[UR30][R28.64+0xc0] ;  /* 0x0000c01e1c20d981 */ /* 0x000f22000c1e1500 */
[----:B------:R-:W-:Y:S02]  /*0f20*/  ISETP.GE.AND P4, PT, R23, UR17, PT ;  /* 0x0000001117007c0c */ /* 0x000fe4000bf86270 */
[----:B------:R-:W-:Y:S01]  /*0f30*/  ISETP.GE.AND P5, PT, R24, UR17, PT ;  /* 0x0000001118007c0c */ /* 0x000fe2000bfa6270 */
[----:B------:R-:W3:Y:S01]  /*0f40*/  @!P6 LDG.E.U16 R31, desc[UR30][R28.64+0x80] ;  /* 0x0000801e1c1fe981 */ /* 0x000ee2000c1e1500 */
        /* <DEDUP_REMOVED lines=9> */
[----:B-1----:R-:W-:-:S03]  /*0fe0*/  ULEA UR16, UR12, UR16, 0x18 ;  /* 0x000000100c107291 */ /* 0x002fc6000f8ec0ff */
[C---:B------:R-:W-:Y:S02]  /*0ff0*/  LEA.HI.SX32 R46, R45.reuse, R45, 0x1b ;  /* 0x0000002d2d2e7211 */ /* 0x040fe400078fdaff */
[C---:B------:R-:W-:Y:S02]  /*1000*/  IADD3 R48, PT, PT, R45.reuse, 0x20, RZ ;  /* 0x000000202d307810 */ /* 0x040fe40007ffe0ff */
[C---:B------:R-:W-:Y:S02]  /*1010*/  IADD3 R50, PT, PT, R45.reuse, 0x40, RZ ;  /* 0x000000402d327810 */ /* 0x040fe40007ffe0ff */
[C---:B------:R-:W-:Y:S02]  /*1020*/  IADD3 R52, PT, PT, R45.reuse, 0x60, RZ ;  /* 0x000000602d347810 */ /* 0x040fe40007ffe0ff */
[----:B------:R-:W-:Y:S02]  /*1030*/  LEA R152, R46, UR16, 0x1 ;  /* 0x000000102e987c11 */ /* 0x000fe4000f8e08ff */
[----:B------:R-:W-:-:S02]  /*1040*/  IADD3 R54, PT, PT, R45, 0x80, RZ ;  /* 0x000000802d367810 */ /* 0x000fc40007ffe0ff */
[C---:B------:R-:W-:Y:S02]  /*1050*/  IADD3 R28, PT, PT, R45.reuse, 0xa0, RZ ;  /* 0x000000a02d1c7810 */ /* 0x040fe40007ffe0ff */
[-C--:B------:R-:W-:Y:S02]  /*1060*/  LEA.HI.SX32 R48, R48, R45.reuse, 0x1b ;  /* 0x0000002d30307211 */ /* 0x080fe400078fdaff */
[C---:B------:R-:W-:Y:S02]  /*1070*/  IADD3 R56, PT, PT, R45.reuse, 0xc0, RZ ;  /* 0x000000c02d387810 */ /* 0x040fe40007ffe0ff */
[-C--:B------:R-:W-:Y:S02]  /*1080*/  LEA.HI.SX32 R50, R50, R45.reuse, 0x1b ;  /* 0x0000002d32327211 */ /* 0x080fe400078fdaff */
[----:B------:R-:W-:Y:S02]  /*1090*/  IADD3 R58, PT, PT, R45, 0xe0, RZ ;  /* 0x000000e02d3a7810 */ /* 0x000fe40007ffe0ff */
[----:B------:R-:W-:-:S02]  /*10a0*/  LEA.HI.SX32 R52, R52, R45, 0x1b ;  /* 0x0000002d34347211 */ /* 0x000fc400078fdaff */
[C---:B------:R-:W-:Y:S02]  /*10b0*/  IADD3 R60, PT, PT, R45.reuse, 0x100, RZ ;  /* 0x000001002d3c7810 */ /* 0x040fe40007ffe0ff */
[-C--:B------:R-:W-:Y:S02]  /*10c0*/  LEA.HI.SX32 R54, R54, R45.reuse, 0x1b ;  /* 0x0000002d36367211 */ /* 0x080fe400078fdaff */
[C---:B------:R-:W-:Y:S02]  /*10d0*/  IADD3 R62, PT, PT, R45.reuse, 0x120, RZ ;  /* 0x000001202d3e7810 */ /* 0x040fe40007ffe0ff */
[----:B------:R-:W-:Y:S02]  /*10e0*/  LEA.HI.SX32 R28, R28, R45, 0x1b ;  /* 0x0000002d1c1c7211 */ /* 0x000fe400078fdaff */
[----:B------:R-:W-:Y:S02]  /*10f0*/  LEA R151, R48, UR16, 0x1 ;  /* 0x0000001030977c11 */ /* 0x000fe4000f8e08ff */
[----:B------:R-:W-:-:S02]  /*1100*/  IADD3 R64, PT, PT, R45, 0x140, RZ ;  /* 0x000001402d407810 */ /* 0x000fc40007ffe0ff */
[-C--:B------:R-:W-:Y:S02]  /*1110*/  LEA.HI.SX32 R56, R56, R45.reuse, 0x1b ;  /* 0x0000002d38387211 */ /* 0x080fe400078fdaff */
[----:B------:R-:W-:Y:S02]  /*1120*/  LEA R150, R50, UR16, 0x1 ;  /* 0x0000001032967c11 */ /* 0x000fe4000f8e08ff */
        /* <DEDUP_REMOVED lines=12> */
[----:B------:R-:W-:Y:S02]  /*11f0*/  IADD3 R74, PT, PT, R45, 0x1e0, RZ ;  /* 0x000001e02d4a7810 */ /* 0x000fe40007ffe0ff */
[-C--:B------:R-:W-:Y:S02]  /*1200*/  LEA.HI.SX32 R66, R66, R45.reuse, 0x1b ;  /* 0x0000002d42427211 */ /* 0x080fe400078fdaff */
[----:B------:R-:W-:Y:S02]  /*1210*/  LEA R140, R58, UR16, 0x1 ;  /* 0x000000103a8c7c11 */ /* 0x000fe4000f8e08ff */
[----:B------:R-:W-:-:S02]  /*1220*/  LEA.HI.SX32 R68, R68, R45, 0x1b ;  /* 0x0000002d44447211 */ /* 0x000fc400078fdaff */
[----:B------:R-:W-:Y:S02]  /*1230*/  LEA R138, R60, UR16, 0x1 ;  /* 0x000000103c8a7c11 */ /* 0x000fe4000f8e08ff */
[-C--:B------:R-:W-:Y:S02]  /*1240*/  LEA.HI.SX32 R70, R70, R45.reuse, 0x1b ;  /* 0x0000002d46467211 */ /* 0x080fe400078fdaff */
[----:B------:R-:W-:Y:S02]  /*1250*/  LEA R136, R62, UR16, 0x1 ;  /* 0x000000103e887c11 */ /* 0x000fe4000f8e08ff */
[-C--:B------:R-:W-:Y:S02]  /*1260*/  LEA.HI.SX32 R72, R72, R45.reuse, 0x1b ;  /* 0x0000002d48487211 */ /* 0x080fe400078fdaff */
[----:B------:R-:W-:Y:S02]  /*1270*/  LEA R250, R64, UR16, 0x1 ;  /* 0x0000001040fa7c11 */ /* 0x000fe4000f8e08ff */
[----:B------:R-:W-:-:S02]  /*1280*/  LEA.HI.SX32 R74, R74, R45, 0x1b ;  /* 0x0000002d4a4a7211 */ /* 0x000fc400078fdaff */
[----:B------:R-:W-:Y:S02]  /*1290*/  LEA R249, R66, UR16, 0x1 ;  /* 0x0000001042f97c11 */ /* 0x000fe4000f8e08ff */
[----:B------:R-:W-:Y:S02]  /*12a0*/  LEA R244, R68, UR16, 0x1 ;  /* 0x0000001044f47c11 */ /* 0x000fe4000f8e08ff */
[----:B------:R-:W-:Y:S02]  /*12b0*/  LEA R243, R70, UR16, 0x1 ;  /* 0x0000001046f37c11 */ /* 0x000fe4000f8e08ff */
[----:B------:R-:W-:Y:S02]  /*12c0*/  LEA R242, R72, UR16, 0x1 ;  /* 0x0000001048f27c11 */ /* 0x000fe4000f8e08ff */
[----:B------:R-:W-:Y:S02]  /*12d0*/  LEA R241, R74, UR16, 0x1 ;  /* 0x000000104af17c11 */ /* 0x000fe4000f8e08ff */
        /* <DEDUP_REMOVED lines=11> */
[----:B------:R-:W-:Y:S01]  /*1390*/  PRMT R50, RZ, 0x7610, R50 ;  /* 0x00007610ff327816 */ /* 0x000fe20000000032 */
[----:B--2---:R0:W-:Y:S02]  /*13a0*/  STS.U16 [R152], R27 ;  /* 0x0000001b98007388 */ /* 0x0041e40000000400 */
[----:B0-----:R-:W-:-:S04]  /*13b0*/  LOP3.LUT R27, R190, 0x3e0, RZ, 0xc0, !PT ;  /* 0x000003e0be1b7812 */ /* 0x001fc800078ec0ff */
[----:B------:R-:W-:-:S04]  /*13c0*/  IADD3 R27, PT, PT, R27, R240, RZ ;  /* 0x000000f01b1b7210 */ /* 0x000fc80007ffe0ff */
[----:B------:R-:W-:-:S04]  /*13d0*/  SHF.L.U32 R27, R27, 0x4, RZ ;  /* 0x000000041b1b7819 */ /* 0x000fc800000006ff */
[----:B------:R-:W-:-:S04]  /*13e0*/  LEA.HI.SX32 R81, R27, R27, 0x1b ;  /* 0x0000001b1b517211 */ /* 0x000fc800078fdaff */
[----:B------:R-:W-:Y:S01]  /*13f0*/  LEA R81, R81, UR16, 0x1 ;  /* 0x0000001051517c11 */ /* 0x000fe2000f8e08ff */
[----:B-----5:R-:W-:Y:S04]  /*1400*/  STS.U16 [R151+0x40], R30 ;  /* 0x0000401e97007388 */ /* 0x020fe80000000400 */
[----:B---3--:R-:W-:Y:S04]  /*1410*/  STS.U16 [R150+0x80], R31 ;  /* 0x0000801f96007388 */ /* 0x008fe80000000400 */
[----:B----4-:R0:W-:Y:S04]  /*1420*/  STS.U16 [R148+0xc0], R32 ;  /* 0x0000c02094007388 */ /* 0x0101e80000000400 */
        /* <DEDUP_REMOVED lines=44> */
[----:B-1----:R-:W-:Y:S02]  /*16f0*/  PRMT R33, RZ, 0x7610, R33 ;  /* 0x00007610ff217816 */ /* 0x002fe40000000021 */
[----:B------:R-:W-:Y:S01]  /*1700*/  ISETP.NE.AND P1, PT, R63, RZ, PT ;  /* 0x000000ff3f00720c */ /* 0x000fe20003f25270 */
[----:B------:R-:W3:Y:S01]  /*1710*/  @!P2 LDG.E.U16 R50, desc[UR30][R10.64+0x180] ;  /* 0x0001801e0a32a981 */ /* 0x000ee2000c1e1500 */
[----:B------:R-:W-:-:S05]  /*1720*/  ISETP.NE.AND P2, PT, R61, RZ, PT ;  /* 0x000000ff3d00720c */ /* 0x000fca0003f45270 */
[----:B------:R-:W3:Y:S01]  /*1730*/  @!P0 LDG.E.U16 R52, desc[UR30][R10.64+0x200] ;  /* 0x0002001e0a348981 */ /* 0x000ee2000c1e1500 */
[----:B------:R-:W-:-:S03]  /*1740*/  ISETP.NE.AND P0, PT, R65, RZ, PT ;  /* 0x000000ff4100720c */ /* 0x000fc60003f05270 */
[----:B------:R-:W3:Y:S01]  /*1750*/  @!P3 LDG.E.U16 R33, desc[UR30][R10.64+0x140] ;  /* 0x0001401e0a21b981 */ /* 0x000ee2000c1e1500 */
[----:B------:R-:W-:Y:S02]  /*1760*/  ISETP.NE.AND P3, PT, R59, RZ, PT ;  /* 0x000000ff3b00720c */ /* 0x000fe40003f65270 */
[----:B------:R-:W-:Y:S02]  /*1770*/  PRMT R53, RZ, 0x7610, R53 ;  /* 0x00007610ff357816 */ /* 0x000fe40000000035 */
[----:B------:R-:W-:Y:S02]  /*1780*/  PRMT R55, RZ, 0x7610, R55 ;  /* 0x00007610ff377816 */ /* 0x000fe40000000037 */
[----:B------:R-:W-:Y:S02]  /*1790*/  PRMT R54, RZ, 0x7610, R54 ;  /* 0x00007610ff367816 */ /* 0x000fe40000000036 */
[----:B------:R-:W-:Y:S01]  /*17a0*/  PRMT R57, RZ, 0x7610, R57 ;  /* 0x00007610ff397816 */ /* 0x000fe20000000039 */
[----:B------:R-:W3:Y:S01]  /*17b0*/  @!P0 LDG.E.U16 R53, desc[UR30][R10.64+0x240] ;  /* 0x0002401e0a358981 */ /* 0x000ee2000c1e1500 */
[----:B------:R-:W-:-:S02]  /*17c0*/  PRMT R56, RZ, 0x7610, R56 ;  /* 0x00007610ff387816 */ /* 0x000fc40000000038 */
[----:B------:R-:W-:Y:S01]  /*17d0*/  PRMT R27, RZ, 0x7610, R27 ;  /* 0x00007610ff1b7816 */ /* 0x000fe2000000001b */
[----:B------:R-:W3:Y:S01]  /*17e0*/  @!P1 LDG.E.U16 R55, desc[UR30][R10.64+0x280] ;  /* 0x0002801e0a379981 */ /* 0x000ee2000c1e1500 */
[----:B------:R-:W-:-:S03]  /*17f0*/  PRMT R58, RZ, 0x7610, R58 ;  /* 0x00007610ff3a7816 */ /* 0x000fc6000000003a */
[----:B------:R-:W3:Y:S04]  /*1800*/  @!P2 LDG.E.U16 R54, desc[UR30][R10.64+0x2c0] ;  /* 0x0002c01e0a36a981 */ /* 0x000ee8000c1e1500 */
[----:B------:R-:W3:Y:S04]  /*1810*/  @!P3 LDG.E.U16 R57, desc[UR30][R10.64+0x300] ;  /* 0x0003001e0a39b981 */ /* 0x000ee8000c1e1500 */
[----:B------:R-:W3:Y:S04]  /*1820*/  @!P4 LDG.E.U16 R56, desc[UR30][R10.64+0x340] ;  /* 0x0003401e0a38c981 */ /* 0x000ee8000c1e1500 */
[----:B------:R-:W3:Y:S04]  /*1830*/  @!P5 LDG.E.U16 R27, desc[UR30][R10.64+0x380] ;  /* 0x0003801e0a1bd981 */ /* 0x000ee8000c1e1500 */
[----:B------:R-:W3:Y:S01]  /*1840*/  @!P6 LDG.E.U16 R58, desc[UR30][R10.64+0x3c0] ;  /* 0x0003c01e0a3ae981 */ /* 0x000ee2000c1e1500 */
        /* <DEDUP_REMOVED lines=18> */
[----:B---3--:R-:W-:Y:S04]  /*1970*/  STS.U16 [R148+0xc0], R31 ;  /* 0x0000c01f94007388 */ /* 0x008fe80000000400 */
        /* <DEDUP_REMOVED lines=32> */
[----:B------:R-:W-:Y:S02]  /*1b80*/  PRMT R51, RZ, 0x7610, R51 ;  /* 0x00007610ff337816 */ /* 0x000fe40000000033 */
[----:B------:R-:W-:Y:S01]  /*1b90*/  PRMT R50, RZ, 0x7610, R50 ;  /* 0x00007610ff327816 */ /* 0x000fe20000000032 */
[----:B------:R-:W3:Y:S01]  /*1ba0*/  @!P0 LDG.E.U16 R59, desc[UR30][R8.64] ;  /* 0x0000001e083b8981 */ /* 0x000ee2000c1e1500 */
[----:B------:R-:W-:-:S03]  /*1bb0*/  ISETP.GE.AND P0, PT, R14, UR17, PT ;  /* 0x000000110e007c0c */ /* 0x000fc6000bf06270 */
[----:B------:R-:W4:Y:S01]  /*1bc0*/  @!P1 LDG.E.U16 R52, desc[UR30][R8.64+0xc0] ;  /* 0x0000c01e08349981 */ /* 0x000f22000c1e1500 */
[----:B------:R-:W-:-:S03]  /*1bd0*/  ISETP.GE.AND P1, PT, R17, UR17, PT ;  /* 0x0000001111007c0c */ /* 0x000fc6000bf26270 */
[----:B------:R-:W5:Y:S01]  /*1be0*/  @!P2 LDG.E.U16 R51, desc[UR30][R8.64+0x80] ;  /* 0x0000801e0833a981 */ /* 0x000f62000c1e1500 */
[----:B------:R-:W-:-:S03]  /*1bf0*/  ISETP.GE.AND P2, PT, R16, UR17, PT ;  /* 0x0000001110007c0c */ /* 0x000fc6000bf46270 */
[----:B------:R-:W4:Y:S04]  /*1c00*/  @!P3 LDG.E.U16 R50, desc[UR30][R8.64+0x40] ;  /* 0x0000401e0832b981 */ /* 0x000f28000c1e1500 */
[----:B------:R-:W5:Y:S01]  /*1c10*/  @!P0 LDG.E.U16 R53, desc[UR30][R8.64+0x100] ;  /* 0x0001001e08358981 */ /* 0x000f62000c1e1500 */
[----:B------:R-:W-:Y:S02]  /*1c20*/  ISETP.GE.AND P0, PT, R18, UR17, PT ;  /* 0x0000001112007c0c */ /* 0x000fe4000bf06270 */
[----:B------:R-:W-:Y:S01]  /*1c30*/  ISETP.GE.AND P3, PT, R15, UR17, PT ;  /* 0x000000110f007c0c */ /* 0x000fe2000bf66270 */
[----:B------:R-:W5:Y:S01]  /*1c40*/  @!P4 LDG.E.U16 R68, desc[UR30][R8.64+0x340] ;  /* 0x0003401e0844c981 */ /* 0x000f62000c1e1500 */
[----:B-1----:R-:W-:Y:S02]  /*1c50*/  PRMT R56, RZ, 0x7610, R56 ;  /* 0x00007610ff387816 */ /* 0x002fe40000000038 */
[----:B------:R-:W-:Y:S01]  /*1c60*/  PRMT R57, RZ, 0x7610, R57 ;  /* 0x00007610ff397816 */ /* 0x000fe20000000039 */
[----:B------:R-:W5:Y:S01]  /*1c70*/  @!P5 LDG.E.U16 R73, desc[UR30][R8.64+0x380] ;  /* 0x0003801e0849d981 */ /* 0x000f62000c1e1500 */
[----:B------:R-:W-:-:S02]  /*1c80*/  PRMT R54, RZ, 0x7610, R54 ;  /* 0x00007610ff367816 */ /* 0x000fc40000000036 */
[----:B------:R-:W-:Y:S01]  /*1c90*/  PRMT R55, RZ, 0x7610, R55 ;  /* 0x00007610ff377816 */ /* 0x000fe20000000037 */
[----:B------:R-:W5:Y:S04]  /*1ca0*/  @!P6 LDG.E.U16 R70, desc[UR30][R8.64+0x3c0] ;  /* 0x0003c01e0846e981 */ /* 0x000f68000c1e1500 */
        /* <DEDUP_REMOVED lines=8> */
[----:B--2---:R-:W-:Y:S01]  /*1d30*/  PRMT R58, RZ, 0x7610, R58 ;  /* 0x00007610ff3a7816 */ /* 0x004fe2000000003a */
[----:B------:R-:W2:Y:S04]  /*1d40*/  @!P0 LDG.E.U16 R67, desc[UR30][R8.64+0x240] ;  /* 0x0002401e08438981 */ /* 0x000ea8000c1e1500 */
[----:B------:R-:W2:Y:S04]  /*1d50*/  @!P1 LDG.E.U16 R69, desc[UR30][R8.64+0x280] ;  /* 0x0002801e08459981 */ /* 0x000ea8000c1e1500 */
[----:B------:R-:W2:Y:S04]  /*1d60*/  @!P2 LDG.E.U16 R58, desc[UR30][R8.64+0x2c0] ;  /* 0x0002c01e083aa981 */ /* 0x000ea8000c1e1500 */
[----:B------:R-:W2:Y:S01]  /*1d70*/  @!P3 LDG.E.U16 R71, desc[UR30][R8.64+0x300] ;  /* 0x0003001e0847b981 */ /* 0x000ea2000c1e1500 */
        /* <DEDUP_REMOVED lines=13> */
[----:B------:R-:W-:Y:S01]  /*1e50*/  PRMT R78, RZ, 0x7610, R78 ;  /* 0x00007610ff4e7816 */ /* 0x000fe2000000004e */
[----:B---3--:R-:W-:Y:S04]  /*1e60*/  STS.U16 [R152], R59 ;  /* 0x0000003b98007388 */ /* 0x008fe80000000400 */
[----:B----4-:R-:W-:Y:S04]  /*1e70*/  STS.U16 [R151+0x40], R50 ;  /* 0x0000403297007388 */ /* 0x010fe80000000400 */
[----:B-----5:R-:W-:Y:S04]  /*1e80*/  STS.U16 [R150+0x80], R51 ;  /* 0x0000803396007388 */ /* 0x020fe80000000400 */
[----:B------:R-:W-:Y:S04]  /*1e90*/  STS.U16 [R148+0xc0], R52 ;  /* 0x0000c03494007388 */ /* 0x000fe80000000400 */
[----:B------:R-:W-:Y:S04]  /*1ea0*/  STS.U16 [R146+0x100], R53 ;  /* 0x0001003592007388 */ /* 0x000fe80000000400 */
[----:B------:R0:W-:Y:S04]  /*1eb0*/  STS.U16 [R144+0x140], R55 ;  /* 0x0001403790007388 */ /* 0x0001e80000000400 */
[----:B------:R-:W-:Y:S04]  /*1ec0*/  STS.U16 [R142+0x180], R54 ;  /* 0x000180368e007388 */ /* 0x000fe80000000400 */
[----:B------:R-:W-:Y:S04]  /*1ed0*/  STS.U16 [R140+0x1c0], R57 ;  /* 0x0001c0398c007388 */ /* 0x000fe80000000400 */
[----:B------:R-:W-:Y:S04]  /*1ee0*/  STS.U16 [R138+0x200], R56 ;  /* 0x000200388a007388 */ /* 0x000fe80000000400 */
[----:B--2---:R1:W-:Y:S04]  /*1ef0*/  STS.U16 [R136+0x240], R67 ;  /* 0x0002404388007388 */ /* 0x0043e80000000400 */
[----:B------:R-:W-:Y:S04]  /*1f00*/  STS.U16 [R250+0x280], R69 ;  /* 0x00028045fa007388 */ /* 0x000fe80000000400 */
[----:B------:R-:W-:Y:S04]  /*1f10*/  STS.U16 [R249+0x2c0], R58 ;  /* 0x0002c03af9007388 */ /* 0x000fe80000000400 */
[----:B------:R-:W-:Y:S04]  /*1f20*/  STS.U16 [R244+0x300], R71 ;  /* 0x00030047f4007388 */ /* 0x000fe80000000400 */
        /* <DEDUP_REMOVED lines=39> */
[----:B------:R-:W-:-:S02]  /*21a0*/  PRMT R58, RZ, 0x7610, R58 ;  /* 0x00007610ff3a7816 */ /* 0x000fc4000000003a */
[----:B------:R-:W-:Y:S01]  /*21b0*/  PRMT R69, RZ, 0x7610, R69 ;  /* 0x00007610ff457816 */ /* 0x000fe20000000045 */
[----:B------:R-:W2:Y:S04]  /*21c0*/  @!P6 LDG.E.U16 R78, desc[UR30][R6.64+0x3c0] ;  /* 0x0003c01e064ee981 */ /* 0x000ea8000c1e1500 */
        /* <DEDUP_REMOVED lines=8> */
[----:B---3--:R-:W-:Y:S02]  /*2250*/  PRMT R73, RZ, 0x7610, R73 ;  /* 0x00007610ff497816 */ /* 0x008fe40000000049 */
[----:B----4-:R-:W-:Y:S01]  /*2260*/  PRMT R70, RZ, 0x7610, R70 ;  /* 0x00007610ff467816 */ /* 0x010fe20000000046 */
[----:B------:R-:W3:Y:S04]  /*2270*/  @!P1 LDG.E.U16 R75, desc[UR30][R6.64+0x280] ;  /* 0x0002801e064b9981 */ /* 0x000ee8000c1e1500 */
[----:B------:R-:W4:Y:S04]  /*2280*/  @!P0 LDG.E.U16 R73, desc[UR30][R6.64+0x240] ;  /* 0x0002401e06498981 */ /* 0x000f28000c1e1500 */
[----:B------:R-:W3:Y:S04]  /*2290*/  @!P2 LDG.E.U16 R70, desc[UR30][R6.64+0x2c0] ;  /* 0x0002c01e0646a981 */ /* 0x000ee8000c1e1500 */
[----:B------:R-:W3:Y:S01]  /*22a0*/  @!P3 LDG.E.U16 R77, desc[UR30][R6.64+0x300] ;  /* 0x0003001e064db981 */ /* 0x000ee2000c1e1500 */
        /* <DEDUP_REMOVED lines=26> */
[----:B----4-:R-:W-:Y:S04]  /*2450*/  STS.U16 [R136+0x240], R73 ;  /* 0x0002404988007388 */ /* 0x010fe80000000400 */
[----:B---3--:R-:W-:Y:S04]  /*2460*/  STS.U16 [R250+0x280], R75 ;  /* 0x0002804bfa007388 */ /* 0x008fe80000000400 */
        /* <DEDUP_REMOVED lines=13> */
[----:B------:R-:W-:Y:S04]  /*2540*/  LDS.U16 R68, [R81+0xe] ;  /* 0x00000e0051447984 */ /* 0x000fe80000000400 */
[----:B------:R-:W5:Y:S04]  /*2550*/  LDS.U16 R69, [R81+0x10] ;  /* 0x0000100051457984 */ /* 0x000f680000000400 */
[----:B------:R-:W5:Y:S04]  /*2560*/  LDS.U16 R70, [R81+0x12] ;  /* 0x0000120051467984 */ /* 0x000f680000000400 */
[----:B------:R-:W-:Y:S04]  /*2570*/  LDS.U16 R71, [R81+0x14] ;  /* 0x0000140051477984 */ /* 0x000fe80000000400 */
[----:B------:R-:W-:Y:S04]  /*2580*/  LDS.U16 R73, [R81+0x16] ;  /* 0x0000160051497984 */ /* 0x000fe80000000400 */
[----:B------:R-:W5:Y:S04]  /*2590*/  LDS.U16 R74, [R81+0x18] ;  /* 0x00001800514a7984 */ /* 0x000f680000000400 */
[----:B------:R-:W5:Y:S04]  /*25a0*/  LDS.U16 R75, [R81+0x1a] ;  /* 0x00001a00514b7984 */ /* 0x000f680000000400 */
[----:B------:R-:W5:Y:S04]  /*25b0*/  LDS.U16 R76, [R81+0x1c] ;  /* 0x00001c00514c7984 */ /* 0x000f680000000400 */
[----:B------:R-:W5:Y:S01]  /*25c0*/  LDS.U16 R77, [R81+0x1e] ;  /* 0x00001e00514d7984 */ /* 0x000f620000000400 */
[----:B------:R-:W-:Y:S01]  /*25d0*/  BAR.SYNC.DEFER_BLOCKING 0x0 ;  /* 0x0000000000007b1d */ /* 0x000fe20000010000 */
[----:B0-----:R-:W-:-:S02]  /*25e0*/  PRMT R79, RZ, 0x7610, R79 ;  /* 0x00007610ff4f7816 */ /* 0x001fc4000000004f */
[----:B-1----:R-:W-:-:S03]  /*25f0*/  PRMT R78, RZ, 0x7610, R78 ;  /* 0x00007610ff4e7816 */ /* 0x002fc6000000004e */
        /* <DEDUP_REMOVED lines=20> */
[----:B------:R-:W-:-:S09]  /*2740*/  ISETP.NE.AND P1, PT, R82, RZ, PT ;  /* 0x000000ff5200720c */ /* 0x000fd20003f25270 */
[----:B------:R-:W5:Y:S01]  /*2750*/  @!P0 LDG.E.U16 R92, desc[UR30][R4.64+0x200] ;  /* 0x0002001e045c8981 */ /* 0x000f62000c1e1500 */
[----:B------:R-:W-:Y:S02]  /*2760*/  ISETP.NE.AND P0, PT, R93, RZ, PT ;  /* 0x000000ff5d00720c */ /* 0x000fe40003f05270 */
[----:B------:R-:W-:Y:S01]  /*2770*/  PRMT R93, RZ, 0x7610, R93 ;  /* 0x00007610ff5d7816 */ /* 0x000fe2000000005d */
[----:B------:R-:W5:Y:S10]  /*2780*/  @!P1 LDG.E.U16 R95, desc[UR30][R4.64+0x280] ;  /* 0x0002801e045f9981 */ /* 0x000f74000c1e1500 */
[----:B------:R0:W5:Y:S01]  /*2790*/  @!P0 LDG.E.U16 R93, desc[UR30][R4.64+0x240] ;  /* 0x0002401e045d8981 */ /* 0x000162000c1e1500 */
[----:B--2---:R-:W-:-:S02]  /*27a0*/  SHF.L.U32 R7, R7, 0x10, RZ ;  /* 0x0000001007077819 */ /* 0x004fc400000006ff */
        /* <DEDUP_REMOVED lines=13> */
[----:B------:R-:W1:Y:S01]  /*2880*/  MUFU.EX2 R5, R5 ;  /* 0x0000000500057308 */ /* 0x000e620000000800 */
[----:B------:R-:W-:-:S07]  /*2890*/  SHF.L.U32 R59, R59, 0x10, RZ ;  /* 0x000000103b3b7819 */ /* 0x000fce00000006ff */
[----:B------:R-:W-:Y:S01]  /*28a0*/  MUFU.RCP R82, R82 ;  /* 0x0000005200527308 */ /* 0x000fe20000001000 */
[----:B------:R-:W-:-:S07]  /*28b0*/  FMUL.FTZ R104, R59, -1.4426950216293334961 ;  /* 0xbfb8aa3b3b687820 */ /* 0x000fce0000410000 */
[----:B------:R-:W2:Y:S01]  /*28c0*/  MUFU.EX2 R102, R102 ;  /* 0x0000006600667308 */ /* 0x000ea20000000800 */
[----:B0-----:R-:W-:Y:S01]  /*28d0*/  FADD.FTZ R4, R4, 1 ;  /* 0x3f80000004047421 */ /* 0x001fe20000010000 */
[----:B-1----:R-:W-:Y:S01]  /*28e0*/  FADD.FTZ R5, R5, 1 ;  /* 0x3f80000005057421 */ /* 0x002fe20000010000 */
[----:B------:R-:W-:Y:S02]  /*28f0*/  SHF.L.U32 R67, R67, 0x10, RZ ;  /* 0x0000001043437819 */ /* 0x000fe400000006ff */
[----:B------:R-:W-:-:S03]  /*2900*/  SHF.L.U32 R85, R85, 0x10, RZ ;  /* 0x0000001055557819 */ /* 0x000fc600000006ff */
[----:B------:R-:W0:Y:S01]  /*2910*/  MUFU.EX2 R104, R104 ;  /* 0x0000006800687308 */ /* 0x000e220000000800 */
[----:B------:R-:W-:Y:S01]  /*2920*/  FMUL.FTZ R106, R67, -1.4426950216293334961 ;  /* 0xbfb8aa3b436a7820 */ /* 0x000fe20000410000 */
[----:B------:R-:W-:Y:S02]  /*2930*/  SHF.L.U32 R69, R69, 0x10, RZ ;  /* 0x0000001045457819 */ /* 0x000fe400000006ff */
[----:B------:R-:W-:-:S04]  /*2940*/  SHF.L.U32 R68, R68, 0x10, RZ ;  /* 0x0000001044447819 */ /* 0x000fc800000006ff */
[----:B------:R-:W1:Y:S01]  /*2950*/  MUFU.EX2 R106, R106 ;  /* 0x0000006a006a7308 */ /* 0x000e620000000800 */
[----:B------:R-:W-:Y:S01]  /*2960*/  FMUL.FTZ R108, R69, -1.4426950216293334961 ;  /* 0xbfb8aa3b456c7820 */ /* 0x000fe20000410000 */
[----:B------:R-:W-:Y:S01]  /*2970*/  FMUL.FTZ R107, R68, -1.4426950216293334961 ;  /* 0xbfb8aa3b446b7820 */ /* 0x000fe20000410000 */
[----:B------:R-:W-:-:S05]  /*2980*/  SHF.L.U32 R70, R70, 0x10, RZ ;  /* 0x0000001046467819 */ /* 0x000fca00000006ff */
[----:B------:R-:W-:Y:S01]  /*2990*/  MUFU.EX2 R108, R108 ;  /* 0x0000006c006c7308 */ /* 0x000fe20000000800 */
[----:B------:R-:W-:Y:S01]  /*29a0*/  FMUL.FTZ R109, R70, -1.4426950216293334961 ;  /* 0xbfb8aa3b466d7820 */ /* 0x000fe20000410000 */
[----:B------:R-:W-:Y:S02]  /*29b0*/  SHF.L.U32 R84, R84, 0x10, RZ ;  /* 0x0000001054547819 */ /* 0x000fe400000006ff */
[----:B------:R-:W-:-:S04]  /*29c0*/  SHF.L.U32 R89, R89, 0x10, RZ ;  /* 0x0000001059597819 */ /* 0x000fc800000006ff */
[----:B------:R-:W3:Y:S01]  /*29d0*/  MUFU.EX2 R107, R107 ;  /* 0x0000006b006b7308 */ /* 0x000ee20000000800 */
[----:B------:R-:W-:-:S07]  /*29e0*/  SHF.L.U32 R97, R97, 0x10, RZ ;  /* 0x0000001061617819 */ /* 0x000fce00000006ff */
[----:B------:R-:W-:Y:S01]  /*29f0*/  MUFU.EX2 R109, R109 ;  /* 0x0000006d006d7308 */ /* 0x000fe20000000800 */
[----:B------:R-:W-:Y:S02]  /*2a00*/  SHF.L.U32 R74, R74, 0x10, RZ ;  /* 0x000000104a4a7819 */ /* 0x000fe400000006ff */
[----:B------:R-:W-:Y:S02]  /*2a10*/  SHF.L.U32 R71, R71, 0x10, RZ ;  /* 0x0000001047477819 */ /* 0x000fe400000006ff */
[----:B------:R-:W-:Y:S01]  /*2a20*/  SHF.L.U32 R99, R99, 0x10, RZ ;  /* 0x0000001063637819 */ /* 0x000fe200000006ff */
[----:B------:R-:W-:Y:S01]  /*2a30*/  FMUL.FTZ R112, R74, -1.4426950216293334961 ;  /* 0xbfb8aa3b4a707820 */ /* 0x000fe20000410000 */
[----:B------:R-:W-:Y:S01]  /*2a40*/  SHF.L.U32 R101, R101, 0x10, RZ ;  /* 0x0000001065657819 */ /* 0x000fe200000006ff */
[----:B------:R-:W-:Y:S01]  /*2a50*/  FMUL.FTZ R110, R71, -1.4426950216293334961 ;  /* 0xbfb8aa3b476e7820 */ /* 0x000fe20000410000 */
[----:B------:R-:W-:Y:S02]  /*2a60*/  SHF.L.U32 R73, R73, 0x10, RZ ;  /* 0x0000001049497819 */ /* 0x000fe400000006ff */
[----:B------:R-:W-:Y:S01]  /*2a70*/  SHF.L.U32 R75, R75, 0x10, RZ ;  /* 0x000000104b4b7819 */ /* 0x000fe200000006ff */
[----:B------:R-:W-:Y:S01]  /*2a80*/  MUFU.EX2 R112, R112 ;  /* 0x0000007000707308 */ /* 0x000fe20000000800 */
[----:B------:R-:W-:-:S02]  /*2a90*/  SHF.L.U32 R76, R76, 0x10, RZ ;  /* 0x000000104c4c7819 */ /* 0x000fc400000006ff */
[----:B------:R-:W-:Y:S01]  /*2aa0*/  SHF.L.U32 R77, R77, 0x10, RZ ;  /* 0x000000104d4d7819 */ /* 0x000fe200000006ff */
[----:B------:R-:W-:Y:S01]  /*2ab0*/  FMUL.FTZ R111, R73, -1.4426950216293334961 ;  /* 0xbfb8aa3b496f7820 */ /* 0x000fe20000410000 */
[----:B------:R-:W-:Y:S01]  /*2ac0*/  FMUL.FTZ R113, R75, -1.4426950216293334961 ;  /* 0xbfb8aa3b4b717820 */ /* 0x000fe20000410000 */
[----:B------:R-:W-:Y:S02]  /*2ad0*/  FMUL.FTZ R114, R76, -1.4426950216293334961 ;  /* 0xbfb8aa3b4c727820 */ /* 0x000fe40000410000 */
[----:B------:R-:W-:Y:S01]  /*2ae0*/  MUFU.EX2 R110, R110 ;  /* 0x0000006e006e7308 */ /* 0x000fe20000000800 */
[----:B------:R-:W-:Y:S01]  /*2af0*/  FMUL.FTZ R115, R77, -1.4426950216293334961 ;  /* 0xbfb8aa3b4d737820 */ /* 0x000fe20000410000 */
[----:B------:R-:W-:Y:S04]  /*2b00*/  STS.U16 [R152], R80 ;  /* 0x0000005098007388 */ /* 0x000fe80000000400 */
[----:B------:R-:W-:Y:S04]  /*2b10*/  STS.U16 [R151+0x40], R78 ;  /* 0x0000404e97007388 */ /* 0x000fe80000000400 */
[----:B------:R-:W-:Y:S04]  /*2b20*/  STS.U16 [R150+0x80], R79 ;  /* 0x0000804f96007388 */ /* 0x000fe80000000400 */
[----:B------:R-:W-:Y:S04]  /*2b30*/  STS.U16 [R148+0xc0], R86 ;  /* 0x0000c05694007388 */ /* 0x000fe80000000400 */
[----:B------:R4:W-:Y:S04]  /*2b40*/  STS.U16 [R146+0x100], R87 ;  /* 0x0001005792007388 */ /* 0x0009e80000000400 */
        /* <DEDUP_REMOVED lines=9> */
[----:B------:R-:W-:Y:S04]  /*2be0*/  STS.U16 [R242+0x380], R105 ;  /* 0x00038069f2007388 */ /* 0x000fe80000000400 */
[----:B------:R3:W-:Y:S01]  /*2bf0*/  STS.U16 [R241+0x3c0], R98 ;  /* 0x0003c062f1007388 */ /* 0x0007e20000000400 */
[----:B------:R-:W-:-:S03]  /*2c00*/  NOP ;  /* 0x0000000000007918 */ /* 0x000fc60000000000 */
[----:B------:R-:W3:Y:S01]  /*2c10*/  LDS.U16 R78, [R81] ;  /* 0x00000000514e7984 */ /* 0x000ee20000000400 */
[----:B----4-:R-:W-:-:S03]  /*2c20*/  FADD.FTZ R87, R100, 1 ;  /* 0x3f80000064577421 */ /* 0x010fc60000010000 */
[----:B------:R-:W4:Y:S04]  /*2c30*/  LDS.U16 R79, [R81+0x2] ;  /* 0x00000200514f7984 */ /* 0x000f280000000400 */
[----:B------:R-:W4:Y:S01]  /*2c40*/  LDS.U16 R80, [R81+0x4] ;  /* 0x0000040051507984 */ /* 0x000f220000000400 */
[----:B------:R-:W3:Y:S03]  /*2c50*/  MUFU.RCP R87, R87 ;  /* 0x0000005700577308 */ /* 0x000ee60000001000 */
[----:B------:R-:W4:Y:S04]  /*2c60*/  LDS.U16 R92, [R81+0x6] ;  /* 0x00000600515c7984 */ /* 0x000f280000000400 */
[----:B------:R-:W4:Y:S01]  /*2c70*/  LDS.U16 R94, [R81+0x8] ;  /* 0x00000800515e7984 */ /* 0x000f220000000400 */
[----:B-----5:R5:W-:Y:S03]  /*2c80*/  MUFU.RCP R91, R4 ;  /* 0x00000004005b7308 */ /* 0x020be60000001000 */
[----:B------:R-:W4:Y:S01]  /*2c90*/  LDS.U16 R96, [R81+0xa] ;  /* 0x00000a0051607984 */ /* 0x000f220000000400 */
[----:B--2---:R-:W-:-:S04]  /*2ca0*/  FADD.FTZ R86, R102, 1 ;  /* 0x3f80000066567421 */ /* 0x004fc80000010000 */
[----:B0-----:R0:W-:Y:S01]  /*2cb0*/  MUFU.RCP R93, R5 ;  /* 0x00000005005d7308 */ /* 0x0011e20000001000 */
[----:B-----5:R-:W-:Y:S01]  /*2cc0*/  FADD.FTZ R4, -R82, 1 ;  /* 0x3f80000052047421 */ /* 0x020fe20000010100 */
[----:B------:R-:W-:Y:S01]  /*2cd0*/  FADD.FTZ R88, R104, 1 ;  /* 0x3f80000068587421 */ /* 0x000fe20000010000 */
[----:B-1----:R-:W-:Y:S01]  /*2ce0*/  FADD.FTZ R90, R106, 1 ;  /* 0x3f8000006a5a7421 */ /* 0x002fe20000010000 */
[----:B---3--:R-:W-:Y:S01]  /*2cf0*/  FADD.FTZ R95, R107, 1 ;  /* 0x3f8000006b5f7421 */ /* 0x008fe20000010000 */
[----:B------:R-:W-:Y:S01]  /*2d00*/  FFMA.FTZ R98, R7, R4, 1 ;  /* 0x3f80000007627423 */ /* 0x000fe20000010004 */
[----:B------:R-:W-:Y:S01]  /*2d10*/  LDS.U16 R116, [R81+0x18] ;  /* 0x0000180051747984 */ /* 0x000fe20000000400 */
[----:B0-----:R-:W-:-:S03]  /*2d20*/  FADD.FTZ R5, -R87, 1 ;  /* 0x3f80000057057421 */ /* 0x001fc60000010100 */
[----:B------:R-:W0:Y:S01]  /*2d30*/  LDS.U16 R4, [R81+0xc] ;  /* 0x00000c0051047984 */ /* 0x000e220000000400 */
[----:B------:R-:W-:Y:S08]  /*2d40*/  MUFU.EX2 R111, R111 ;  /* 0x0000006f006f7308 */ /* 0x000ff00000000800 */
[----:B------:R-:W-:Y:S01]  /*2d50*/  MUFU.EX2 R113, R113 ;  /* 0x0000007100717308 */ /* 0x000fe20000000800 */
[----:B------:R-:W-:Y:S01]  /*2d60*/  SHF.L.U32 R78, R78, 0x10, RZ ;  /* 0x000000104e4e7819 */ /* 0x000fe200000006ff */
[----:B------:R-:W-:-:S06]  /*2d70*/  FFMA.FTZ R103, R6, R5, 1 ;  /* 0x3f80000006677423 */ /* 0x000fcc0000010005 */
[----:B------:R-:W-:Y:S01]  /*2d80*/  MUFU.EX2 R118, R114 ;  /* 0x0000007200767308 */ /* 0x000fe20000000800 */
[----:B------:R-:W-:Y:S01]  /*2d90*/  FMUL.FTZ R5, R85, R78 ;  /* 0x0000004e55057220 */ /* 0x000fe20000410000 */
[----:B------:R-:W-:Y:S01]  /*2da0*/  FADD.FTZ R110, R110, 1 ;  /* 0x3f8000006e6e7421 */ /* 0x000fe20000010000 */
[----:B------:R-:W-:Y:S02]  /*2db0*/  LDS.U16 R120, [R81+0x1e] ;  /* 0x00001e0051787984 */ /* 0x000fe40000000400 */
[----:B------:R-:W-:-:S03]  /*2dc0*/  FMUL.FTZ R5, R82, R5 ;  /* 0x0000000552057220 */ /* 0x000fc60000410000 */
[----:B------:R-:W1:Y:S01]  /*2dd0*/  MUFU.RCP R86, R86 ;  /* 0x0000005600567308 */ /* 0x000e620000001000 */
[----:B------:R-:W-:Y:S01]  /*2de0*/  FMUL.FTZ R117, R5, R98 ;  /* 0x0000006205757220 */ /* 0x000fe20000410000 */
[----:B----4-:R-:W-:Y:S01]  /*2df0*/  SHF.L.U32 R79, R79, 0x10, RZ ;  /* 0x000000104f4f7819 */ /* 0x010fe200000006ff */
[----:B------:R-:W2:Y:S01]  /*2e00*/  LDS.U16 R5, [R81+0xe] ;  /* 0x00000e0051057984 */ /* 0x000ea20000000400 */
[----:B------:R-:W-:-:S04]  /*2e10*/  SHF.L.U32 R80, R80, 0x10, RZ ;  /* 0x0000001050507819 */ /* 0x000fc800000006ff */
[----:B------:R-:W3:Y:S01]  /*2e20*/  MUFU.RCP R88, R88 ;  /* 0x0000005800587308 */ /* 0x000ee20000001000 */
[----:B------:R-:W-:Y:S01]  /*2e30*/  FMUL.FTZ R100, R84, R79 ;  /* 0x0000004f54647220 */ /* 0x000fe20000410000 */
[----:B------:R-:W-:Y:S01]  /*2e40*/  FMUL.FTZ R105, R89, R80 ;  /* 0x0000005059697220 */ /* 0x000fe20000410000 */
[----:B------:R-:W-:Y:S01]  /*2e50*/  SHF.L.U32 R92, R92, 0x10, RZ ;  /* 0x000000105c5c7819 */ /* 0x000fe200000006ff */
[----:B------:R-:W-:Y:S01]  /*2e60*/  FADD.FTZ R104, R108, 1 ;  /* 0x3f8000006c687421 */ /* 0x000fe20000010000 */
[----:B------:R-:W-:Y:S01]  /*2e70*/  FMUL.FTZ R100, R87, R100 ;  /* 0x0000006457647220 */ /* 0x000fe20000410000 */
[----:B------:R-:W-:Y:S01]  /*2e80*/  SHF.L.U32 R94, R94, 0x10, RZ ;  /* 0x000000105e5e7819 */ /* 0x000fe200000006ff */
[----:B------:R-:W4:Y:S01]  /*2e90*/  LDS.U16 R108, [R81+0x10] ;  /* 0x00001000516c7984 */ /* 0x000f220000000400 */
[C---:B-1----:R-:W-:Y:S01]  /*2ea0*/  FADD.FTZ R102, -R86.reuse, 1 ;  /* 0x3f80000056667421 */ /* 0x042fe20000010100 */
[----:B------:R-:W-:Y:S01]  /*2eb0*/  FMUL.FTZ R105, R86, R105 ;  /* 0x0000006956697220 */ /* 0x000fe20000410000 */
[----:B------:R-:W1:Y:S01]  /*2ec0*/  MUFU.RCP R90, R90 ;  /* 0x0000005a005a7308 */ /* 0x000e620000001000 */
[----:B------:R-:W-:Y:S01]  /*2ed0*/  SHF.L.U32 R96, R96, 0x10, RZ ;  /* 0x0000001060607819 */ /* 0x000fe200000006ff */
[----:B------:R-:W-:Y:S01]  /*2ee0*/  FFMA.FTZ R102, R55, R102, 1 ;  /* 0x3f80000037667423 */ /* 0x000fe20000010066 */
[----:B------:R-:W-:Y:S01]  /*2ef0*/  FMUL.FTZ R122, R100, R103 ;  /* 0x00000067647a7220 */ /* 0x000fe20000410000 */
[----:B------:R-:W-:Y:S01]  /*2f00*/  FMUL.FTZ R100, R97, R92 ;  /* 0x0000005c61647220 */ /* 0x000fe20000410000 */
[----:B------:R-:W-:Y:S01]  /*2f10*/  FADD.FTZ R107, -R93, 1 ;  /* 0x3f8000005d6b7421 */ /* 0x000fe20000010100 */
[----:B------:R-:W-:Y:S01]  /*2f20*/  FMUL.FTZ R121, R105, R102 ;  /* 0x0000006669797220 */ /* 0x000fe20000410000 */
[C---:B------:R-:W-:Y:S01]  /*2f30*/  FADD.FTZ R105, -R91.reuse, 1 ;  /* 0x3f8000005b697421 */ /* 0x040fe20000010100 */
[----:B------:R3:W-:Y:S01]  /*2f40*/  MUFU.RCP R98, R104 ;  /* 0x0000006800627308 */ /* 0x0007e20000001000 */
[----:B------:R-:W-:Y:S01]  /*2f50*/  FMUL.FTZ R100, R91, R100 ;  /* 0x000000645b647220 */ /* 0x000fe20000410000 */
[----:B------:R-:W-:Y:S01]  /*2f60*/  FMUL.FTZ R102, R99, R94 ;  /* 0x0000005e63667220 */ /* 0x000fe20000410000 */
[----:B------:R-:W-:Y:S01]  /*2f70*/  FFMA.FTZ R105, R56, R105, 1 ;  /* 0x3f80000038697423 */ /* 0x000fe20000010069 */
[----:B------:R-:W-:Y:S01]  /*2f80*/  FADD.FTZ R103, R109, 1 ;  /* 0x3f8000006d677421 */ /* 0x000fe20000010000 */
[----:B------:R-:W-:Y:S01]  /*2f90*/  LDS.U16 R114, [R81+0x14] ;  /* 0x0000140051727984 */ /* 0x000fe20000000400 */
[----:B---3--:R-:W-:-:S02]  /*2fa0*/  FADD.FTZ R104, -R88, 1 ;  /* 0x3f80000058687421 */ /* 0x008fc40000010100 */
[----:B------:R-:W3:Y:S01]  /*2fb0*/  MUFU.RCP R95, R95 ;  /* 0x0000005f005f7308 */ /* 0x000ee20000001000 */
[----:B------:R-:W-:Y:S01]  /*2fc0*/  FMUL.FTZ R124, R100, R105 ;  /* 0x00000069647c7220 */ /* 0x000fe20000410000 */
[----:B------:R-:W-:Y:S01]  /*2fd0*/  FFMA.FTZ R107, R58, R107, 1 ;  /* 0x3f8000003a6b7423 */ /* 0x000fe2000001006b */
[----:B------:R-:W-:Y:S01]  /*2fe0*/  FFMA.FTZ R106, R59, R104, 1 ;  /* 0x3f8000003b6a7423 */ /* 0x000fe20000010068 */
[----:B------:R-:W-:Y:S01]  /*2ff0*/  FMUL.FTZ R109, R101, R96 ;  /* 0x00000060656d7220 */ /* 0x000fe20000410000 */
[----:B------:R-:W-:Y:S01]  /*3000*/  FMUL.FTZ R104, R93, R102 ;  /* 0x000000665d687220 */ /* 0x000fe20000410000 */
[----:B------:R-:W-:Y:S02]  /*3010*/  SHF.L.U32 R100, R83, 0x10, RZ ;  /* 0x0000001053647819 */ /* 0x000fe400000006ff */
[----:B0-----:R-:W-:Y:S01]  /*3020*/  SHF.L.U32 R83, R4, 0x10, RZ ;  /* 0x0000001004537819 */ /* 0x001fe200000006ff */
[----:B------:R-:W-:Y:S01]  /*3030*/  FMUL.FTZ R109, R88, R109 ;  /* 0x0000006d586d7220 */ /* 0x000fe20000410000 */
[----:B------:R-:W-:Y:S01]  /*3040*/  FMUL.FTZ R123, R104, R107 ;  /* 0x0000006b687b7220 */ /* 0x000fe20000410000 */
[----:B-1----:R-:W-:Y:S01]  /*3050*/  FADD.FTZ R104, -R90, 1 ;  /* 0x3f8000005a687421 */ /* 0x002fe20000010100 */
[----:B------:R0:W-:Y:S01]  /*3060*/  MUFU.EX2 R119, R115 ;  /* 0x0000007300777308 */ /* 0x0001e20000000800 */
[----:B------:R-:W-:Y:S01]  /*3070*/  FMUL.FTZ R105, R100, R83 ;  /* 0x0000005364697220 */ /* 0x000fe20000410000 */
[----:B------:R-:W-:Y:S01]  /*3080*/  FMUL.FTZ R126, R109, R106 ;  /* 0x0000006a6d7e7220 */ /* 0x000fe20000410000 */
[----:B------:R-:W-:Y:S01]  /*3090*/  FFMA.FTZ R109, R67, R104, 1 ;  /* 0x3f800000436d7423 */ /* 0x000fe20000010068 */
[----:B------:R-:W-:Y:S01]  /*30a0*/  LDS.U16 R4, [R81+0x12] ;  /* 0x0000120051047984 */ /* 0x000fe20000000400 */
[----:B------:R-:W-:Y:S01]  /*30b0*/  FMUL.FTZ R104, R90, R105 ;  /* 0x000000695a687220 */ /* 0x000fe20000410000 */
[----:B------:R-:W-:-:S02]  /*30c0*/  SHF.L.U32 R105, R72, 0x10, RZ ;  /* 0x0000001048697819 */ /* 0x000fc400000006ff */
[----:B0-----:R-:W0:Y:S01]  /*30d0*/  LDS.U16 R115, [R81+0x16] ;  /* 0x0000160051737984 */ /* 0x001e220000000400 */
[----:B--2---:R-:W-:Y:S01]  /*30e0*/  SHF.L.U32 R72, R5, 0x10, RZ ;  /* 0x0000001005487819 */ /* 0x004fe200000006ff */
[----:B------:R-:W-:Y:S01]  /*30f0*/  FADD.FTZ R107, R112, 1 ;  /* 0x3f800000706b7421 */ /* 0x000fe20000010000 */
[----:B---3--:R-:W-:-:S03]  /*3100*/  FADD.FTZ R5, -R95, 1 ;  /* 0x3f8000005f057421 */ /* 0x008fc60000010100 */
[----:B------:R-:W-:Y:S01]  /*3110*/  FMUL.FTZ R112, R105, R72 ;  /* 0x0000004869707220 */ /* 0x000fe20000410000 */
[----:B------:R-:W-:Y:S01]  /*3120*/  FFMA.FTZ R5, R68, R5, 1 ;  /* 0x3f80000044057423 */ /* 0x000fe20000010005 */
[----:B------:R1:W2:Y:S02]  /*3130*/  MUFU.RCP R102, R110 ;  /* 0x0000006e00667308 */ /* 0x0002a40000001000 */
[----:B------:R-:W-:Y:S01]  /*3140*/  FMUL.FTZ R112, R95, R112 ;  /* 0x000000705f707220 */ /* 0x000fe20000410000 */
[----:B------:R-:W-:-:S03]  /*3150*/  FADD.FTZ R106, R111, 1 ;  /* 0x3f8000006f6a7421 */ /* 0x000fc60000010000 */
[----:B------:R-:W-:Y:S02]  /*3160*/  FMUL.FTZ R128, R112, R5 ;  /* 0x0000000570807220 */ /* 0x000fe40000410000 */
[----:B------:R-:W3:Y:S01]  /*3170*/  LDS.U16 R5, [R81+0x1a] ;  /* 0x00001a0051057984 */ /* 0x000ee20000000400 */
[----:B-1----:R-:W-:Y:S01]  /*3180*/  FADD.FTZ R110, R113, 1 ;  /* 0x3f800000716e7421 */ /* 0x002fe20000010000 */
[----:B------:R-:W-:Y:S02]  /*3190*/  FADD.FTZ R113, R118, 1 ;  /* 0x3f80000076717421 */ /* 0x000fe40000010000 */
[----:B------:R-:W1:Y:S01]  /*31a0*/  LDS.U16 R118, [R81+0x1c] ;  /* 0x00001c0051767984 */ /* 0x000e620000000400 */
[----:B------:R-:W5:Y:S01]  /*31b0*/  MUFU.RCP R103, R103 ;  /* 0x0000006700677308 */ /* 0x000f620000001000 */
[----:B------:R-:W-:Y:S01]  /*31c0*/  FMUL.FTZ R125, R104, R109 ;  /* 0x0000006d687d7220 */ /* 0x000fe20000410000 */
[----:B------:R-:W-:Y:S02]  /*31d0*/  SHF.L.U32 R104, R57, 0x10, RZ ;  /* 0x0000001039687819 */ /* 0x000fe400000006ff */
[----:B----4-:R-:W-:-:S04]  /*31e0*/  SHF.L.U32 R57, R108, 0x10, RZ ;  /* 0x000000106c397819 */ /* 0x010fc800000006ff */
[----:B------:R-:W4:Y:S01]  /*31f0*/  MUFU.RCP R106, R106 ;  /* 0x0000006a006a7308 */ /* 0x000f220000001000 */
[----:B------:R-:W-:Y:S01]  /*3200*/  FADD.FTZ R108, -R98, 1 ;  /* 0x3f800000626c7421 */ /* 0x000fe20000010100 */
[----:B------:R-:W-:-:S06]  /*3210*/  FMUL.FTZ R109, R104, R57 ;  /* 0x00000039686d7220 */ /* 0x000fcc0000410000 */
[----:B------:R-:W3:Y:S01]  /*3220*/  MUFU.RCP R107, R107 ;  /* 0x0000006b006b7308 */ /* 0x000ee20000001000 */
[----:B------:R-:W-:Y:S01]  /*3230*/  FFMA.FTZ R108, R69, R108, 1 ;  /* 0x3f800000456c7423 */ /* 0x000fe2000001006c */
[----:B------:R-:W-:Y:S01]  /*3240*/  FMUL.FTZ R109, R98, R109 ;  /* 0x0000006d626d7220 */ /* 0x000fe20000410000 */
[----:B------:R-:W-:Y:S01]  /*3250*/  SHF.L.U32 R112, R52, 0x10, RZ ;  /* 0x0000001034707819 */ /* 0x000fe200000006ff */
[----:B--2---:R-:W-:Y:S01]  /*3260*/  FADD.FTZ R52, -R102, 1 ;  /* 0x3f80000066347421 */ /* 0x004fe20000010100 */
[----:B------:R-:W-:Y:S01]  /*3270*/  SHF.L.U32 R111, R51, 0x10, RZ ;  /* 0x00000010336f7819 */ /* 0x000fe200000006ff */
[----:B------:R-:W-:Y:S01]  /*3280*/  FMUL.FTZ R127, R109, R108 ;  /* 0x0000006c6d7f7220 */ /* 0x000fe20000410000 */
[----:B------:R-:W-:Y:S01]  /*3290*/  SHF.L.U32 R108, R54, 0x10, RZ ;  /* 0x00000010366c7819 */ /* 0x000fe200000006ff */
[----:B-----5:R-:W-:Y:S01]  /*32a0*/  FADD.FTZ R51, -R103, 1 ;  /* 0x3f80000067337421 */ /* 0x020fe20000010100 */
[----:B----4-:R-:W-:Y:S01]  /*32b0*/  FADD.FTZ R54, -R106, 1 ;  /* 0x3f8000006a367421 */ /* 0x010fe20000010100 */
[----:B------:R-:W-:Y:S01]  /*32c0*/  FADD.FTZ R131, R119, 1 ;  /* 0x3f80000077837421 */ /* 0x000fe20000010000 */
[----:B------:R-:W-:Y:S01]  /*32d0*/  SHF.L.U32 R109, R53, 0x10, RZ ;  /* 0x00000010356d7819 */ /* 0x000fe200000006ff */
[----:B------:R-:W-:Y:S01]  /*32e0*/  FFMA.FTZ R119, R70, R51, 1 ;  /* 0x3f80000046777423 */ /* 0x000fe20000010033 */
[----:B0-----:R-:W-:Y:S01]  /*32f0*/  SHF.L.U32 R53, R115, 0x10, RZ ;  /* 0x0000001073357819 */ /* 0x001fe200000006ff */
[----:B------:R-:W-:Y:S01]  /*3300*/  FFMA.FTZ R130, R71, R52, 1 ;  /* 0x3f80000047827423 */ /* 0x000fe20000010034 */
[----:B------:R-:W-:Y:S01]  /*3310*/  FFMA.FTZ R132, R73, R54, 1 ;  /* 0x3f80000049847423 */ /* 0x000fe20000010036 */
[----:B---3--:R-:W-:Y:S01]  /*3320*/  FADD.FTZ R129, -R107, 1 ;  /* 0x3f8000006b817421 */ /* 0x008fe20000010100 */
[----:B------:R-:W-:Y:S01]  /*3330*/  SHF.L.U32 R51, R4, 0x10, RZ ;  /* 0x0000001004337819 */ /* 0x000fe200000006ff */
[----:B------:R0:W-:Y:S01]  /*3340*/  MUFU.RCP R134, R131 ;  /* 0x0000008300867308 */ /* 0x0001e20000001000 */
[----:B------:R-:W-:-:S02]  /*3350*/  SHF.L.U32 R52, R114, 0x10, RZ ;  /* 0x0000001072347819 */ /* 0x000fc400000006ff */
[----:B------:R-:W-:Y:S01]  /*3360*/  SHF.L.U32 R54, R116, 0x10, RZ ;  /* 0x0000001074367819 */ /* 0x000fe200000006ff */
[----:B------:R-:W-:-:S04]  /*3370*/  FMUL.FTZ R4, R108, R51 ;  /* 0x000000336c047220 */ /* 0x000fc80000410000 */
[----:B------:R-:W2:Y:S01]  /*3380*/  MUFU.RCP R110, R110 ;  /* 0x0000006e006e7308 */ /* 0x000ea20000001000 */
[----:B0-----:R-:W-:Y:S01]  /*3390*/  FFMA.FTZ R131, R74, R129, 1 ;  /* 0x3f8000004a837423 */ /* 0x001fe20000010081 */
[----:B------:R-:W-:Y:S01]  /*33a0*/  FMUL.FTZ R129, R112, R53 ;  /* 0x0000003570817220 */ /* 0x000fe20000410000 */
[----:B------:R-:W-:Y:S01]  /*33b0*/  FMUL.FTZ R115, R109, R52 ;  /* 0x000000346d737220 */ /* 0x000fe20000410000 */
[----:B------:R-:W-:-:S04]  /*33c0*/  FMUL.FTZ R114, R111, R54 ;  /* 0x000000366f727220 */ /* 0x000fc80000410000 */
[----:B------:R-:W0:Y:S01]  /*33d0*/  MUFU.RCP R113, R113 ;  /* 0x0000007100717308 */ /* 0x000e220000001000 */
[----:B------:R-:W-:Y:S01]  /*33e0*/  FMUL.FTZ R129, R106, R129 ;  /* 0x000000816a817220 */ /* 0x000fe20000410000 */
        /* <DEDUP_REMOVED lines=8> */
[----:B------:R-:W-:Y:S01]  /*3470*/  FMUL.FTZ R131, R114, R131 ;  /* 0x0000008372837220 */ /* 0x000fe20000410000 */
[----:B------:R-:W-:-:S02]  /*3480*/  SHF.L.U32 R117, R50, 0x10, RZ ;  /* 0x0000001032757819 */ /* 0x000fc400000006ff */
[----:B------:R-:W-:Y:S02]  /*3490*/  SHF.L.U32 R119, R9, 0x10, RZ ;  /* 0x0000001009777819 */ /* 0x000fe400000006ff */
[----:B------:R-:W-:Y:S02]  /*34a0*/  SHF.L.U32 R116, R8, 0x10, RZ ;  /* 0x0000001008747819 */ /* 0x000fe400000006ff */
[----:B------:R-:W-:Y:S02]  /*34b0*/  SHF.L.U32 R50, R5, 0x10, RZ ;  /* 0x0000001005327819 */ /* 0x000fe400000006ff */
[----:B-1----:R-:W-:Y:S02]  /*34c0*/  SHF.L.U32 R114, R118, 0x10, RZ ;  /* 0x0000001076727819 */ /* 0x002fe400000006ff */
[----:B------:R-:W-:Y:S01]  /*34d0*/  SHF.L.U32 R115, R120, 0x10, RZ ;  /* 0x0000001078737819 */ /* 0x000fe200000006ff */
[----:B--2---:R-:W-:Y:S01]  /*34e0*/  FADD.FTZ R8, -R110, 1 ;  /* 0x3f8000006e087421 */ /* 0x004fe20000010100 */
        /* <DEDUP_REMOVED lines=29> */
[----:B------:R-:W-:-:S02]  /*36c0*/  PRMT R126, R9, 0x7610, R126 ;  /* 0x00007610097e7816 */ /* 0x000fc4000000007e */
[----:B------:R-:W-:Y:S01]  /*36d0*/  PRMT R128, R9, 0x7632, R128 ;  /* 0x0000763209807816 */ /* 0x000fe20000000080 */
[----:B------:R2:W-:Y:S01]  /*36e0*/  STS.U16 [R81+0xa], R120 ;  /* 0x00000a7851007388 */ /* 0x0005e20000000400 */
[----:B0-----:R-:W-:Y:S02]  /*36f0*/  PRMT R5, R125, 0x7632, R5 ;  /* 0x000076327d057816 */ /* 0x001fe40000000005 */
[----:B-1----:R-:W-:Y:S01]  /*3700*/  PRMT R118, R129, 0x7632, R118 ;  /* 0x0000763281767816 */ /* 0x002fe20000000076 */
[----:B------:R-:W-:Y:S01]  /*3710*/  STS.U16 [R81], R132 ;  /* 0x0000008451007388 */ /* 0x000fe20000000400 */
[----:B--2---:R-:W-:-:S03]  /*3720*/  MOV R120, UR17 ;  /* 0x0000001100787c02 */ /* 0x004fc60008000f00 */
[----:B------:R-:W-:Y:S01]  /*3730*/  STS.U16 [R81+0x4], R121 ;  /* 0x0000047951007388 */ /* 0x000fe20000000400 */
[----:B------:R-:W-:-:S03]  /*3740*/  UIMAD.WIDE.U32 UR12, UR37, UR14, UR8 ;  /* 0x0000000e250c72a5 */ /* 0x000fc6000f8e0008 */
[----:B------:R-:W-:Y:S04]  /*3750*/  STL [R1+0x24], R152 ;  /* 0x0000249801007387 */ /* 0x000fe80000100800 */
        /* <DEDUP_REMOVED lines=10> */
[----:B------:R-:W-:Y:S01]  /*3800*/  STS.U16 [R81+0x1e], R128 ;  /* 0x00001e8051007388 */ /* 0x000fe20000000400 */
[----:B------:R-:W-:-:S03]  /*3810*/  NOP ;  /* 0x0000000000007918 */ /* 0x000fc60000000000 */
[----:B------:R-:W-:Y:S01]  /*3820*/  LDS.U16 R9, [R152] ;  /* 0x0000000098097984 */ /* 0x000fe20000000400 */
[----:B------:R-:W-:Y:S01]  /*3830*/  FMUL.FTZ R82, R7, R82 ;  /* 0x0000005207527220 */ /* 0x000fe20000410000 */
[----:B------:R-:W-:Y:S01]  /*3840*/  FMUL.FTZ R87, R6, R87 ;  /* 0x0000005706577220 */ /* 0x000fe20000410000 */
[----:B------:R-:W-:Y:S01]  /*3850*/  FMUL.FTZ R55, R55, R86 ;  /* 0x0000005637377220 */ /* 0x000fe20000410000 */
[----:B------:R-:W-:Y:S01]  /*3860*/  LDS.U16 R121, [R151+0x40] ;  /* 0x0000400097797984 */ /* 0x000fe20000000400 */
        /* <DEDUP_REMOVED lines=17> */
[----:B------:R-:W2:Y:S02]  /*3980*/  LDCU UR17, c[0x0][0x38c] ;  /* 0x00007180ff1177ac */ /* 0x000ea40008000800 */
        /* <DEDUP_REMOVED lines=12> */
[----:B------:R-:W-:-:S05]  /*3a50*/  UIMAD UR13, UR37, UR15, UR13 ;  /* 0x0000000f250d72a4 */ /* 0x000fca000f8e020d */
[----:B------:R-:W3:Y:S01]  /*3a60*/  LDCU.64 UR14, c[0x0][0x558] ;  /* 0x0000ab00ff0e77ac */ /* 0x000ee20008000a00 */
[----:B------:R-:W4:Y:S01]  /*3a70*/  LDS R8, [UR16+0x1080] ;  /* 0x00108010ff087984 */ /* 0x000f220008000800 */
[----:B------:R-:W-:-:S04]  /*3a80*/  UIMAD.WIDE.U32 UR12, UR36, UR18, UR12 ;  /* 0x00000012240c72a5 */ /* 0x000fc8000f8e000c */
[----:B------:R-:W-:Y:S02]  /*3a90*/  UIMAD UR13, UR36, UR19, UR13 ;  /* 0x00000013240d72a4 */ /* 0x000fe4000f8e020d */
[----:B0-----:R-:W-:Y:S01]  /*3aa0*/  IADD3 R5, P1, PT, R3, UR12, RZ ;  /* 0x0000000c03057c10 */ /* 0x001fe2000ff3e0ff */
[----:B------:R-:W0:Y:S03]  /*3ab0*/  LDCU.64 UR18, c[0x0][0x490] ;  /* 0x00009200ff1277ac */ /* 0x000e260008000a00 */
[----:B-1----:R-:W-:Y:S02]  /*3ac0*/  IADD3.X R118, PT, PT, RZ, UR13, RZ, P1, !PT ;  /* 0x0000000dff767c10 */ /* 0x002fe40008ffe4ff */
        /* <DEDUP_REMOVED lines=61> */
[----:B--23--:R-:W-:Y:S06]  /*3ea0*/  BRA.U !UP0, `(.L_x_1623) ;  /* 0x0000000508b87547 */ /* 0x00cfec000b800000 */
        /* <DEDUP_REMOVED lines=20> */
[----:B------:R-:W0:Y:S01]  /*3ff0*/  LDCU.128 UR12, c[0x0][0x430] ;  /* 0x00008600ff0c77ac */ /* 0x000e220008000c00 */
[----:B------:R-:W-:-:S02]  /*4000*/  PRMT R5, R78, 0x7632, R5 ;  /* 0x000076324e057816 */ /* 0x000fc40000000005 */
[----:B------:R-:W-:Y:S01]  /*4010*/  PRMT R56, R58, 0x7632, R56 ;  /* 0x000076323a387816 */ /* 0x000fe20000000038 */
[----:B------:R-:W-:Y:S01]  /*4020*/  STS.U16 [R81+0x8], R58 ;  /* 0x0000083a51007388 */ /* 0x000fe20000000400 */
[----:B------:R-:W-:Y:S02]  /*4030*/  F2FP.BF16.F32.PACK_AB R72, R72, R83 ;  /* 0x000000534848723e */ /* 0x000fe400000010ff */
[----:B------:R-:W-:Y:S01]  /*4040*/  F2FP.BF16.F32.PACK_AB R4, R4, R57 ;  /* 0x000000390404723e */ /* 0x000fe200000010ff */
[----:B------:R1:W-:Y:S01]  /*4050*/  STS.U16 [R81+0x2], R5 ;  /* 0x0000020551007388 */ /* 0x0003e20000000400 */
[----:B------:R-:W-:Y:S02]  /*4060*/  F2FP.BF16.F32.PACK_AB R52, R53, R52 ;  /* 0x000000343534723e */ /* 0x000fe400000010ff */
[----:B------:R-:W-:Y:S01]  /*4070*/  F2FP.BF16.F32.PACK_AB R54, R75, R54 ;  /* 0x000000364b36723e */ /* 0x000fe200000010ff */
[----:B------:R2:W-:Y:S01]  /*4080*/  STS.U16 [R81+0xa], R56 ;  /* 0x00000a3851007388 */ /* 0x0005e20000000400 */
[----:B------:R-:W-:-:S02]  /*4090*/  F2FP.BF16.F32.PACK_AB R50, R50, R113 ;  /* 0x000000713232723e */ /* 0x000fc400000010ff */
[----:B------:R-:W-:Y:S01]  /*40a0*/  PRMT R51, R55, 0x7632, R51 ;  /* 0x0000763237337816 */ /* 0x000fe20000000033 */
[----:B------:R3:W-:Y:S01]  /*40b0*/  STS.U16 [R81+0xc], R72 ;  /* 0x00000c4851007388 */ /* 0x0007e20000000400 */
[----:B------:R-:W-:Y:S01]  /*40c0*/  PRMT R53, R4, 0x7632, R53 ;  /* 0x0000763204357816 */ /* 0x000fe20000000035 */
[----:B0-----:R-:W-:Y:S01]  /*40d0*/  UIMAD.WIDE.U32 UR8, UR37, UR12, UR8 ;  /* 0x0000000c250872a5 */ /* 0x001fe2000f8e0008 */
[----:B-1----:R-:W-:Y:S01]  /*40e0*/  PRMT R5, R72, 0x7632, R5 ;  /* 0x0000763248057816 */ /* 0x002fe20000000005 */
[----:B------:R-:W-:Y:S01]  /*40f0*/  STS.U16 [R81], R78 ;  /* 0x0000004e51007388 */ /* 0x000fe20000000400 */
[----:B------:R-:W-:Y:S01]  /*4100*/  PRMT R58, R54, 0x7632, R58 ;  /* 0x00007632363a7816 */ /* 0x000fe2000000003a */
[----:B------:R-:W-:Y:S01]  /*4110*/  UIMAD UR9, UR37, UR13, UR9 ;  /* 0x0000000d250972a4 */ /* 0x000fe2000f8e0209 */
[----:B--2---:R-:W-:Y:S01]  /*4120*/  PRMT R56, R52, 0x7632, R56 ;  /* 0x0000763234387816 */ /* 0x004fe20000000038 */
[----:B------:R-:W-:Y:S01]  /*4130*/  STS.U16 [R81+0x4], R55 ;  /* 0x0000043751007388 */ /* 0x000fe20000000400 */
[----:B---3--:R-:W-:Y:S01]  /*4140*/  PRMT R72, R50, 0x7632, R72 ;  /* 0x0000763232487816 */ /* 0x008fe20000000048 */
[----:B------:R-:W-:-:S02]  /*4150*/  UIMAD.WIDE.U32 UR8, UR36, UR14, UR8 ;  /* 0x0000000e240872a5 */ /* 0x000fc4000f8e0008 */
[----:B------:R-:W-:Y:S02]  /*4160*/  STS.U16 [R81+0x6], R51 ;  /* 0x0000063351007388 */ /* 0x000fe40000000400 */
[----:B------:R-:W-:Y:S02]  /*4170*/  UIMAD UR15, UR36, UR15, UR9 ;  /* 0x0000000f240f72a4 */ /* 0x000fe4000f8e0209 */
[----:B------:R0:W-:Y:S04]  /*4180*/  STS.U16 [R81+0xe], R5 ;  /* 0x00000e0551007388 */ /* 0x0001e80000000400 */
[----:B------:R-:W-:Y:S04]  /*4190*/  STS.U16 [R81+0x10], R4 ;  /* 0x0000100451007388 */ /* 0x000fe80000000400 */
[----:B------:R-:W-:Y:S01]  /*41a0*/  STS.U16 [R81+0x12], R53 ;  /* 0x0000123551007388 */ /* 0x000fe20000000400 */
[----:B0-----:R-:W-:-:S03]  /*41b0*/  IADD3 R5, P1, PT, R3, UR8, RZ ;  /* 0x0000000803057c10 */ /* 0x001fc6000ff3e0ff */
[----:B------:R0:W-:Y:S04]  /*41c0*/  STS.U16 [R81+0x14], R52 ;  /* 0x0000143451007388 */ /* 0x0001e80000000400 */
[----:B------:R-:W-:Y:S04]  /*41d0*/  STS.U16 [R81+0x16], R56 ;  /* 0x0000163851007388 */ /* 0x000fe80000000400 */
[----:B------:R-:W-:Y:S01]  /*41e0*/  STS.U16 [R81+0x18], R54 ;  /* 0x0000183651007388 */ /* 0x000fe20000000400 */
[----:B0-----:R-:W-:-:S03]  /*41f0*/  IADD3.X R52, PT, PT, RZ, UR15, RZ, P1, !PT ;  /* 0x0000000fff347c10 */ /* 0x001fc60008ffe4ff */
[----:B------:R-:W-:Y:S01]  /*4200*/  STS.U16 [R81+0x1a], R58 ;  /* 0x00001a3a51007388 */ /* 0x000fe20000000400 */
[----:B------:R-:W-:-:S03]  /*4210*/  LEA R4, P1, R5, UR18, 0x1 ;  /* 0x0000001205047c11 */ /* 0x000fc6000f8208ff */
        /* <DEDUP_REMOVED lines=55> */
.L_x_1623:
[----:B------:R-:W2:Y:S01]  /*4590*/  LDL.LU R3, [R1+0x2c] ;  /* 0x00002c0001037983 */ /* 0x000ea20000300800 */
[----:B------:R-:W-:Y:S01]  /*45a0*/  SHF.L.U32 R49, R49, 0x10, RZ ;  /* 0x0000001031317819 */ /* 0x000fe200000006ff */
[----:B------:R-:W-:Y:S01]  /*45b0*/  UISETP.GE.AND UP0, UPT, UR17, 0x1, UPT ;  /* 0x000000011100788c */ /* 0x000fe2000bf06270 */
[----:B------:R-:W-:Y:S01]  /*45c0*/  SHF.L.U32 R48, R48, 0x10, RZ ;  /* 0x0000001030307819 */ /* 0x000fe200000006ff */
[----:B------:R-:W-:Y:S01]  /*45d0*/  HFMA2 R80, -RZ, RZ, 0, 0 ;  /* 0x00000000ff507431 */ /* 0x000fe200000001ff */
[----:B------:R-:W-:Y:S02]  /*45e0*/  SHF.L.U32 R47, R47, 0x10, RZ ;  /* 0x000000102f2f7819 */ /* 0x000fe400000006ff */
[----:B------:R-:W-:Y:S02]  /*45f0*/  CS2R R184, SRZ ;  /* 0x0000000000b87805 */ /* 0x000fe4000001ff00 */
[----:B------:R-:W-:Y:S02]  /*4600*/  SHF.L.U32 R46, R46, 0x10, RZ ;  /* 0x000000102e2e7819 */ /* 0x000fe400000006ff */
[----:B------:R-:W-:-:S02]  /*4610*/  CS2R R182, SRZ ;  /* 0x0000000000b67805 */ /* 0x000fc4000001ff00 */
[----:B------:R-:W-:Y:S02]  /*4620*/  SHF.L.U32 R45, R45, 0x10, RZ ;  /* 0x000000102d2d7819 */ /* 0x000fe400000006ff */
[----:B0-----:R-:W-:Y:S02]  /*4630*/  CS2R R58, SRZ ;  /* 0x00000000003a7805 */ /* 0x001fe4000001ff00 */
[----:B------:R-:W-:Y:S02]  /*4640*/  SHF.L.U32 R44, R44, 0x10, RZ ;  /* 0x000000102c2c7819 */ /* 0x000fe400000006ff */
[----:B------:R-:W-:Y:S02]  /*4650*/  CS2R R56, SRZ ;  /* 0x0000000000387805 */ /* 0x000fe4000001ff00 */
[----:B------:R-:W-:Y:S02]  /*4660*/  SHF.L.U32 R43, R43, 0x10, RZ ;  /* 0x000000102b2b7819 */ /* 0x000fe400000006ff */
[----:B------:R-:W-:-:S02]  /*4670*/  CS2R R54, SRZ ;  /* 0x0000000000367805 */ /* 0x000fc4000001ff00 */
        /* <DEDUP_REMOVED lines=50> */
[----:B------:R-:W-:Y:S01]  /*49a0*/  MOV R181, RZ ;  /* 0x000000ff00b57202 */ /* 0x000fe20000000f00 */
        /* <DEDUP_REMOVED lines=32> */
[----:B------:R-:W-:Y:S01]  /*4bb0*/  UISETP.NE.AND UP0, UPT, UR20, 0x1, UPT ;  /* 0x000000011400788c */ /* 0x000fe2000bf05270 */
[----:B------:R-:W-:Y:S01]  /*4bc0*/  LOP3.LUT R3, R3, 0x7c1f, R190, 0xc8, !PT ;  /* 0x00007c1f03037812 */ /* 0x000fe200078ec8be */
        /* <DEDUP_REMOVED lines=12> */
[----:B-1----:R-:W-:Y:S01]  /*4c90*/  UIMAD.WIDE.U32 UR12, UR36, UR8, URZ ;  /* 0x00000008240c72a5 */ /* 0x002fe2000f8e00ff */
[----:B------:R-:W-:Y:S01]  /*4ca0*/  FADD.FTZ R7, R67, R67 ;  /* 0x0000004343077221 */ /* 0x000fe20000010000 */
[----:B------:R-:W-:Y:S01]  /*4cb0*/  USHF.L.U32 UR8, UR20, 0xc, URZ ;  /* 0x0000000c14087899 */ /* 0x000fe200080006ff */
[----:B------:R-:W-:Y:S01]  /*4cc0*/  FADD.FTZ R6, R74, R74 ;  /* 0x0000004a4a067221 */ /* 0x000fe20000010000 */
[----:B------:R-:W-:Y:S01]  /*4cd0*/  FADD.FTZ R5, R69, R69 ;  /* 0x0000004545057221 */ /* 0x000fe20000010000 */
[----:B------:R-:W-:Y:S01]  /*4ce0*/  FADD.FTZ R4, R76, R76 ;  /* 0x0000004c4c047221 */ /* 0x000fe20000010000 */
[----:B------:R-:W-:Y:S01]  /*4cf0*/  ULEA UR8, UR29, -UR8, 0x1 ;  /* 0x800000081d087291 */ /* 0x000fe2000f8e08ff */
[----:B------:R-:W-:Y:S01]  /*4d00*/  MOV R80, RZ ;  /* 0x000000ff00507202 */ /* 0x000fe20000000f00 */
[----:B------:R-:W-:Y:S01]  /*4d10*/  UIMAD UR9, UR36, UR9, UR13 ;  /* 0x00000009240972a4 */ /* 0x000fe2000f8e020d */
[----:B------:R-:W-:Y:S01]  /*4d20*/  LOP3.LUT R82, R190, 0x1f, RZ, 0xc0, !PT ;  /* 0x0000001fbe527812 */ /* 0x000fe200078ec0ff */
[----:B------:R-:W-:Y:S01]  /*4d30*/  UIADD3 UR15, UPT, UPT, UR8, 0x1000, URZ ;  /* 0x00001000080f7890 */ /* 0x000fe2000fffe0ff */
[----:B------:R-:W0:Y:S05]  /*4d40*/  LDCU UR37, c[0x0][0x394] ;  /* 0x00007280ff2577ac */ /* 0x000e2a0008000800 */
[----:B------:R-:W-:Y:S01]  /*4d50*/  ISETP.GE.AND P0, PT, R3, UR15, PT ;  /* 0x0000000f03007c0c */ /* 0x000fe2000bf06270 */
[----:B------:R-:W-:Y:S01]  /*4d60*/  FADD.FTZ R3, R71, R71 ;  /* 0x0000004747037221 */ /* 0x000fe20000010000 */
[----:B------:R-:W1:Y:S01]  /*4d70*/  LDCU UR48, c[0x0][0x38c] ;  /* 0x00007180ff3077ac */ /* 0x000e620008000800 */
[----:B------:R-:W2:Y:S01]  /*4d80*/  LDCU UR14, c[0x0][0x388] ;  /* 0x00007100ff0e77ac */ /* 0x000ea20008000800 */
[----:B------:R-:W3:Y:S09]  /*4d90*/  LDCU.64 UR34, c[0x0][0x3a8] ;  /* 0x00007500ff2277ac */ /* 0x000ef20008000a00 */
[----:B------:R-:W-:Y:S01]  /*4da0*/  @P0 LOP3.LUT R2, R2, 0x4, RZ, 0xfc, !PT ;  /* 0x0000000402020812 */ /* 0x000fe200078efcff */
[----:B------:R-:W4:Y:S01]  /*4db0*/  LDCU.64 UR32, c[0x0][0x440] ;  /* 0x00008800ff2077ac */ /* 0x000f220008000a00 */
[----:B------:R-:W0:Y:S01]  /*4dc0*/  LDCU.64 UR38, c[0x0][0x450] ;  /* 0x00008a00ff2677ac */ /* 0x000e220008000a00 */
[----:B------:R-:W0:Y:S01]  /*4dd0*/  LDCU.64 UR40, c[0x0][0x3e0] ;  /* 0x00007c00ff2877ac */ /* 0x000e220008000a00 */
[----:B------:R-:W0:Y:S01]  /*4de0*/  LDCU.64 UR42, c[0x0][0x3d8] ;  /* 0x00007b00ff2a77ac */ /* 0x000e220008000a00 */
[----:B------:R-:W0:Y:S01]  /*4df0*/  LDCU.64 UR44, c[0x0][0x4d0] ;  /* 0x00009a00ff2c77ac */ /* 0x000e220008000a00 */
[----:B------:R-:W0:Y:S01]  /*4e00*/  LDCU.64 UR46, c[0x0][0x3c0] ;  /* 0x00007800ff2e77ac */ /* 0x000e220008000a00 */
[----:B-1----:R-:W-:-:S05]  /*4e10*/  UMOV UR8, URZ ;  /* 0x000000ff00087c82 */ /* 0x002fca0008000000 */
.L_x_1722:
[----:B------:R-:W-:Y:S01]  /*4e20*/  SHF.L.U32 R100, R190, 0x5, RZ ;  /* 0x00000005be647819 */ /* 0x000fe200000006ff */
[----:B------:R-:W-:Y:S01]  /*4e30*/  HFMA2 R63, -RZ, RZ, 0, 0 ;  /* 0x00000000ff3f7431 */ /* 0x000fe200000001ff */
[----:B0-----:R-:W-:Y:S02]  /*4e40*/  MOV R65, UR46 ;  /* 0x0000002e00417c02 */ /* 0x001fe40008000f00 */
[----:B------:R-:W-:Y:S02]  /*4e50*/  LOP3.LUT R62, R82, 0x7c00, R100, 0xf8, !PT ;  /* 0x00007c00523e7812 */ /* 0x000fe400078ef864 */
[----:B------:R-:W-:Y:S02]  /*4e60*/  MOV R61, UR47 ;  /* 0x0000002f003d7c02 */ /* 0x000fe40008000f00 */
[C---:B------:R-:W-:Y:S02]  /*4e70*/  LOP3.LUT R60, R62.reuse, 0x20, RZ, 0xfc, !PT ;  /* 0x000000203e3c7812 */ /* 0x040fe400078efcff */
[----:B------:R-:W-:Y:S01]  /*4e80*/  LOP3.LUT R66, R62, 0x40, RZ, 0xfc, !PT ;  /* 0x000000403e427812 */ /* 0x000fe200078efcff */
[----:B------:R-:W-:Y:S01]  /*4e90*/  IMAD.WIDE.U32 R64, R65, UR8, R62 ;  /* 0x0000000841407c25 */ /* 0x000fe2000f8e003e */
[----:B------:R-:W-:-:S02]  /*4ea0*/  ISETP.GE.AND P3, PT, R60, UR15, PT ;  /* 0x0000000f3c007c0c */ /* 0x000fc4000bf66270 */
[----:B------:R-:W-:Y:S01]  /*4eb0*/  ISETP.GE.AND P4, PT, R66, UR15, PT ;  /* 0x0000000f42007c0c */ /* 0x000fe2000bf86270 */
[----:B------:R-:W-:Y:S01]  /*4ec0*/  IMAD R61, R61, UR8, R65 ;  /* 0x000000083d3d7c24 */ /* 0x000fe2000f8e0241 */
[C---:B------:R-:W-:Y:S02]  /*4ed0*/  LOP3.LUT R63, R62.reuse, 0x60, RZ, 0xfc, !PT ;  /* 0x000000603e3f7812 */ /* 0x040fe400078efcff */
[----:B------:R-:W-:Y:S02]  /*4ee0*/  LOP3.LUT R66, R62, 0x80, RZ, 0xfc, !PT ;  /* 0x000000803e427812 */ /* 0x000fe400078efcff */
[----:B------:R-:W-:Y:S02]  /*4ef0*/  LEA R60, P2, R64, UR27, 0x1 ;  /* 0x0000001b403c7c11 */ /* 0x000fe4000f8408ff */
[----:B------:R-:W-:Y:S02]  /*4f00*/  ISETP.GE.AND P5, PT, R63, UR15, PT ;  /* 0x0000000f3f007c0c */ /* 0x000fe4000bfa6270 */
[----:B------:R-:W-:-:S02]  /*4f10*/  ISETP.GE.AND P0, PT, R66, UR15, PT ;  /* 0x0000000f42007c0c */ /* 0x000fc4000bf06270 */
[----:B------:R-:W-:Y:S02]  /*4f20*/  PRMT R66, RZ, 0x7610, R66 ;  /* 0x00007610ff427816 */ /* 0x000fe40000000042 */
[----:B------:R-:W-:Y:S02]  /*4f30*/  LEA.HI.X R61, R64, UR28, R61, 0x1, P2 ;  /* 0x0000001c403d7c11 */ /* 0x000fe400090f0c3d */
[C---:B------:R-:W-:Y:S02]  /*4f40*/  LOP3.LUT R63, R62.reuse, 0xc0, RZ, 0xfc, !PT ;  /* 0x000000c03e3f7812 */ /* 0x040fe400078efcff */
[----:B------:R-:W-:Y:S01]  /*4f50*/  LOP3.LUT R65, R62, 0xa0, RZ, 0xfc, !PT ;  /* 0x000000a03e417812 */ /* 0x000fe200078efcff */
[----:B------:R-:W5:Y:S01]  /*4f60*/  @!P3 LDG.E.U16 R66, desc[UR30][R60.64+0x40] ;  /* 0x0000401e3c42b981 */ /* 0x000f62000c1e1500 */
[----:B--2---:R-:W-:Y:S02]  /*4f70*/  PRMT R68, RZ, 0x7610, R68 ;  /* 0x00007610ff447816 */ /* 0x004fe40000000044 */
[----:B------:R-:W-:-:S02]  /*4f80*/  PRMT R67, RZ, 0x7610, R67 ;  /* 0x00007610ff437816 */ /* 0x000fc40000000043 */
[----:B------:R-:W-:Y:S02]  /*4f90*/  ISETP.GE.AND P3, PT, R63, UR15, PT ;  /* 0x0000000f3f007c0c */ /* 0x000fe4000bf66270 */
[C---:B------:R-:W-:Y:S01]  /*4fa0*/  LOP3.LUT R63, R62.reuse, 0x100, RZ, 0xfc, !PT ;  /* 0x000001003e3f7812 */ /* 0x040fe200078efcff */
[----:B------:R-:W2:Y:S01]  /*4fb0*/  @!P5 LDG.E.U16 R68, desc[UR30][R60.64+0xc0] ;  /* 0x0000c01e3c44d981 */ /* 0x000ea2000c1e1500 */
[----:B------:R-:W-:Y:S02]  /*4fc0*/  ISETP.GE.AND P2, PT, R65, UR15, PT ;  /* 0x0000000f41007c0c */ /* 0x000fe4000bf46270 */
[----:B------:R-:W-:Y:S01]  /*4fd0*/  LOP3.LUT R64, R62, 0xe0, RZ, 0xfc, !PT ;  /* 0x000000e03e407812 */ /* 0x000fe200078efcff */
[----:B------:R-:W2:Y:S01]  /*4fe0*/  @!P4 LDG.E.U16 R67, desc[UR30][R60.64+0x80] ;  /* 0x0000801e3c43c981 */ /* 0x000ea2000c1e1500 */
[----:B------:R-:W-:Y:S02]  /*4ff0*/  PRMT R69, RZ, 0x7610, R69 ;  /* 0x00007610ff457816 */ /* 0x000fe40000000045 */
[----:B------:R-:W-:-:S02]  /*5000*/  ISETP.GE.AND P5, PT, R63, UR15, PT ;  /* 0x0000000f3f007c0c */ /* 0x000fc4000bfa6270 */
[----:B------:R-:W-:Y:S02]  /*5010*/  ISETP.GE.AND P4, PT, R64, UR15, PT ;  /* 0x0000000f40007c0c */ /* 0x000fe4000bf86270 */
[C---:B------:R-:W-:Y:S01]  /*5020*/  LOP3.LUT R63, R62.reuse, 0x120, RZ, 0xfc, !PT ;  /* 0x000001203e3f7812 */ /* 0x040fe200078efcff */
[----:B------:R-:W2:Y:S01]  /*5030*/  @!P0 LDG.E.U16 R69, desc[UR30][R60.64+0x100] ;  /* 0x0001001e3c458981 */ /* 0x000ea2000c1e1500 */
[----:B------:R-:W-:Y:S02]  /*5040*/  PRMT R71, RZ, 0x7610, R71 ;  /* 0x00007610ff477816 */ /* 0x000fe40000000047 */
        /* <DEDUP_REMOVED lines=8> */
[----:B------:R-:W-:Y:S02]  /*50d0*/  ISETP.GE.AND P2, PT, R64, UR15, PT ;  /* 0x0000000f40007c0c */ /* 0x000fe4000bf46270 */
[----:B------:R-:W-:Y:S01]  /*50e0*/  LOP3.LUT R63, R62, 0x180, RZ, 0xfc, !PT ;  /* 0x000001803e3f7812 */ /* 0x000fe200078efcff */
[----:B------:R-:W2:Y:S01]  /*50f0*/  @!P4 LDG.E.U16 R72, desc[UR30][R60.64+0x1c0] ;  /* 0x0001c01e3c48c981 */ /* 0x000ea2000c1e1500 */
[----:B------:R-:W-:Y:S02]  /*5100*/  PRMT R74, RZ, 0x7610, R74 ;  /* 0x00007610ff4a7816 */ /* 0x000fe4000000004a */
        /* <DEDUP_REMOVED lines=31> */
[----:B------:R-:W-:Y:S02]  /*5300*/  PRMT R84, RZ, 0x7610, R84 ;  /* 0x00007610ff547816 */ /* 0x000fe40000000054 */
[----:B------:R-:W-:-:S02]  /*5310*/  ISETP.GE.AND P2, PT, R63, UR15, PT ;  /* 0x0000000f3f007c0c */ /* 0x000fc4000bf46270 */
[----:B------:R-:W-:Y:S01]  /*5320*/  ISETP.GE.AND P0, PT, R64, UR15, PT ;  /* 0x0000000f40007c0c */ /* 0x000fe2000bf06270 */
[----:B------:R-:W2:Y:S01]  /*5330*/  @!P4 LDG.E.U16 R85, desc[UR30][R60.64+0x440] ;  /* 0x0004401e3c55c981 */ /* 0x000ea2000c1e1500 */
[C---:B------:R-:W-:Y:S02]  /*5340*/  LOP3.LUT R63, R62.reuse, 0x2c0, RZ, 0xfc, !PT ;  /* 0x000002c03e3f7812 */ /* 0x040fe400078efcff */
[----:B------:R-:W-:Y:S01]  /*5350*/  LOP3.LUT R64, R62, 0x2a0, RZ, 0xfc, !PT ;  /* 0x000002a03e407812 */ /* 0x000fe200078efcff */
[----:B------:R-:W2:Y:S01]  /*5360*/  @!P3 LDG.E.U16 R84, desc[UR30][R60.64+0x400] ;  /* 0x0004001e3c54b981 */ /* 0x000ea2000c1e1500 */
[----:B------:R-:W-:Y:S02]  /*5370*/  PRMT R86, RZ, 0x7610, R86 ;  /* 0x00007610ff567816 */ /* 0x000fe40000000056 */
[----:B------:R-:W-:Y:S02]  /*5380*/  LOP3.LUT P6, RZ, R2, 0x4, RZ, 0xc0, !PT ;  /* 0x0000000402ff7812 */ /* 0x000fe400078cc0ff */
[----:B------:R-:W-:-:S02]  /*5390*/  ISETP.GE.AND P4, PT, R63, UR15, PT ;  /* 0x0000000f3f007c0c */ /* 0x000fc4000bf86270 */
[----:B------:R-:W-:Y:S01]  /*53a0*/  ISETP.GE.AND P3, PT, R64, UR15, PT ;  /* 0x0000000f40007c0c */ /* 0x000fe2000bf66270 */
[----:B------:R-:W2:Y:S01]  /*53b0*/  @!P5 LDG.E.U16 R86, desc[UR30][R60.64+0x480] ;  /* 0x0004801e3c56d981 */ /* 0x000ea2000c1e1500 */
[C---:B------:R-:W-:Y:S02]  /*53c0*/  LOP3.LUT R63, R62.reuse, 0x2e0, RZ, 0xfc, !PT ;  /* 0x000002e03e3f7812 */ /* 0x040fe400078efcff */
[----:B------:R-:W-:Y:S02]  /*53d0*/  PRMT R88, RZ, 0x7610, R88 ;  /* 0x00007610ff587816 */ /* 0x000fe40000000058 */
[----:B------:R-:W-:Y:S02]  /*53e0*/  ISETP.GE.AND P5, PT, R63, UR15, PT ;  /* 0x0000000f3f007c0c */ /* 0x000fe4000bfa6270 */
[----:B------:R-:W-:Y:S02]  /*53f0*/  LOP3.LUT R63, R62, 0x320, RZ, 0xfc, !PT ;  /* 0x000003203e3f7812 */ /* 0x000fe400078efcff */
[----:B------:R-:W-:Y:S01]  /*5400*/  PRMT R65, RZ, 0x7610, R65 ;  /* 0x00007610ff417816 */ /* 0x000fe20000000041 */
[----:B------:R-:W2:Y:S01]  /*5410*/  @!P2 LDG.E.U16 R88, desc[UR30][R60.64+0x500] ;  /* 0x0005001e3c58a981 */ /* 0x000ea2000c1e1500 */
[----:B------:R-:W-:-:S02]  /*5420*/  PRMT R87, RZ, 0x7610, R87 ;  /* 0x00007610ff577816 */ /* 0x000fc40000000057 */
[----:B------:R-:W-:Y:S02]  /*5430*/  PRMT R89, RZ, 0x7610, R89 ;  /* 0x00007610ff597816 */ /* 0x000fe40000000059 */
[----:B------:R-:W-:Y:S01]  /*5440*/  ISETP.GE.AND P2, PT, R63, UR15, PT ;  /* 0x0000000f3f007c0c */ /* 0x000fe2000bf46270 */
[----:B------:R-:W5:Y:S01]  /*5450*/  @!P6 LDG.E.U16 R65, desc[UR30][R60.64] ;  /* 0x0000001e3c41e981 */ /* 0x000f62000c1e1500 */
[C---:B------:R-:W-:Y:S02]  /*5460*/  LOP3.LUT R64, R62.reuse, 0x300, RZ, 0xfc, !PT ;  /* 0x000003003e407812 */ /* 0x040fe400078efcff */
[----:B------:R-:W-:Y:S01]  /*5470*/  LOP3.LUT R63, R62, 0x340, RZ, 0xfc, !PT ;  /* 0x000003403e3f7812 */ /* 0x000fe200078efcff */
[----:B------:R-:W2:Y:S01]  /*5480*/  @!P0 LDG.E.U16 R87, desc[UR30][R60.64+0x4c0] ;  /* 0x0004c01e3c578981 */ /* 0x000ea2000c1e1500 */
[----:B------:R-:W-:Y:S02]  /*5490*/  PRMT R91, RZ, 0x7610, R91 ;  /* 0x00007610ff5b7816 */ /* 0x000fe4000000005b */
[----:B------:R-:W-:Y:S01]  /*54a0*/  ISETP.GE.AND P0, PT, R64, UR15, PT ;  /* 0x0000000f40007c0c */ /* 0x000fe2000bf06270 */
[----:B------:R-:W2:Y:S01]  /*54b0*/  @!P3 LDG.E.U16 R89, desc[UR30][R60.64+0x540] ;  /* 0x0005401e3c59b981 */ /* 0x000ea2000c1e1500 */
        /* <DEDUP_REMOVED lines=11> */
[----:B------:R-:W-:Y:S02]  /*5570*/  LOP3.LUT R62, R62, 0x3c0, RZ, 0xfc, !PT ;  /* 0x000003c03e3e7812 */ /* 0x000fe400078efcff */
[----:B------:R-:W-:Y:S02]  /*5580*/  PRMT R94, RZ, 0x7610, R94 ;  /* 0x00007610ff5e7816 */ /* 0x000fe4000000005e */
[----:B------:R-:W-:Y:S01]  /*5590*/  ISETP.GE.AND P2, PT, R62, UR15, PT ;  /* 0x0000000f3e007c0c */ /* 0x000fe2000bf46270 */
[----:B------:R-:W2:Y:S01]  /*55a0*/  @!P0 LDG.E.U16 R92, desc[UR30][R60.64+0x600] ;  /* 0x0006001e3c5c8981 */ /* 0x000ea2000c1e1500 */
[----:B------:R-:W-:Y:S02]  /*55b0*/  ISETP.GE.AND P4, PT, R64, UR15, PT ;  /* 0x0000000f40007c0c */ /* 0x000fe4000bf86270 */
[----:B------:R-:W-:Y:S01]  /*55c0*/  LOP3.LUT R62, R100, 0x3e0, R82, 0xfe, !PT ;  /* 0x000003e0643e7812 */ /* 0x000fe200078efe52 */
        /* <DEDUP_REMOVED lines=22> */
[----:B------:R-:W1:Y:S01]  /*5730*/  S2UR UR17, SR_CgaCtaId ;  /* 0x00000000001179c3 */ /* 0x000e620000008800 */
        /* <DEDUP_REMOVED lines=8> */
[----:B-1----:R-:W-:Y:S01]  /*57c0*/  ULEA UR16, UR17, UR16, 0x18 ;  /* 0x0000001011107291 */ /* 0x002fe2000f8ec0ff */
        /* <DEDUP_REMOVED lines=90> */
[----:B-1----:R-:W-:-:S03]  /*5d70*/  LEA R66, R119, UR16, 0x1 ;  /* 0x0000001077427c11 */ /* 0x002fc6000f8e08ff */
[----:B------:R-:W-:Y:S01]  /*5d80*/  STS.U16 [R100+0x100], R69 ;  /* 0x0001004564007388 */ /* 0x000fe20000000400 */
[----:B--2---:R-:W-:-:S03]  /*5d90*/  LEA R102, R123, UR16, 0x1 ;  /* 0x000000107b667c11 */ /* 0x004fc6000f8e08ff */
[----:B------:R1:W-:Y:S04]  /*5da0*/  STS.U16 [R109+0x140], R70 ;  /* 0x000140466d007388 */ /* 0x0003e80000000400 */
[----:B------:R-:W-:Y:S01]  /*5db0*/  STS.U16 [R104+0x180], R71 ;  /* 0x0001804768007388 */ /* 0x000fe20000000400 */
[----:B0-----:R-:W-:-:S03]  /*5dc0*/  LEA R68, R127, UR16, 0x1 ;  /* 0x000000107f447c11 */ /* 0x001fc6000f8e08ff */
[----:B------:R0:W-:Y:S01]  /*5dd0*/  STS.U16 [R113+0x1c0], R72 ;  /* 0x0001c04871007388 */ /* 0x0001e20000000400 */
[----:B-1----:R-:W-:-:S03]  /*5de0*/  LEA R70, R129, UR16, 0x1 ;  /* 0x0000001081467c11 */ /* 0x002fc6000f8e08ff */
[----:B------:R1:W-:Y:S04]  /*5df0*/  STS.U16 [R60+0x200], R73 ;  /* 0x000200493c007388 */ /* 0x0003e80000000400 */
[----:B------:R-:W-:Y:S01]  /*5e00*/  STS.U16 [R117+0x240], R74 ;  /* 0x0002404a75007388 */ /* 0x000fe20000000400 */
[----:B0-----:R-:W-:-:S03]  /*5e10*/  LEA R72, R133, UR16, 0x1 ;  /* 0x0000001085487c11 */ /* 0x001fc6000f8e08ff */
[----:B------:R0:W-:Y:S04]  /*5e20*/  STS.U16 [R66+0x280], R75 ;  /* 0x0002804b42007388 */ /* 0x0001e80000000400 */
[----:B------:R-:W-:Y:S01]  /*5e30*/  STS.U16 [R121+0x2c0], R76 ;  /* 0x0002c04c79007388 */ /* 0x000fe20000000400 */
[----:B-1----:R-:W-:-:S03]  /*5e40*/  LEA R60, R137, UR16, 0x1 ;  /* 0x00000010893c7c11 */ /* 0x002fc6000f8e08ff */
        /* <DEDUP_REMOVED lines=8> */
[----:B-1----:R-:W-:-:S03]  /*5ed0*/  LEA R70, R149, UR16, 0x1 ;  /* 0x0000001095467c11 */ /* 0x002fc6000f8e08ff */
[----:B------:R-:W-:Y:S04]  /*5ee0*/  STS.U16 [R135+0x480], R86 ;  /* 0x0004805687007388 */ /* 0x000fe80000000400 */
[----:B------:R-:W-:Y:S04]  /*5ef0*/  STS.U16 [R60+0x4c0], R87 ;  /* 0x0004c0573c007388 */ /* 0x000fe80000000400 */
[----:B------:R-:W-:Y:S04]  /*5f00*/  STS.U16 [R139+0x500], R88 ;  /* 0x000500588b007388 */ /* 0x000fe80000000400 */
[----:B------:R1:W-:Y:S04]  /*5f10*/  STS.U16 [R66+0x540], R89 ;  /* 0x0005405942007388 */ /* 0x0003e80000000400 */
[----:B------:R-:W-:Y:S01]  /*5f20*/  STS.U16 [R143+0x580], R90 ;  /* 0x0005805a8f007388 */ /* 0x000fe20000000400 */
[----:B0-----:R-:W-:-:S03]  /*5f30*/  LEA R72, R161, UR16, 0x1 ;  /* 0x00000010a1487c11 */ /* 0x001fc6000f8e08ff */
[----:B------:R0:W-:Y:S01]  /*5f40*/  STS.U16 [R68+0x5c0], R91 ;  /* 0x0005c05b44007388 */ /* 0x0001e20000000400 */
[----:B-1----:R-:W-:-:S03]  /*5f50*/  LEA R66, R153, UR16, 0x1 ;  /* 0x0000001099427c11 */ /* 0x002fc6000f8e08ff */
        /* <DEDUP_REMOVED lines=11> */
[----:B------:R-:W4:Y:S01]  /*6010*/  LDG.E.64 R60, desc[UR30][R60.64] ;  /* 0x0000001e3c3c7981 */ /* 0x000f22000c1e1b00 */
        /* <DEDUP_REMOVED lines=19> */
[----:B-1----:R0:W-:Y:S02]  /*6150*/  MUFU.COS R68, R71 ;  /* 0x0000004700447308 */ /* 0x0021e40000000000 */
[----:B0-----:R-:W-:Y:S01]  /*6160*/  FMUL.RZ R71, R65, 0.15915493667125701904 ;  /* 0x3e22f98341477820 */ /* 0x001fe2000040c000 */
[----:B------:R-:W-:-:S05]  /*6170*/  FMUL.FTZ R65, R26, UR18 ;  /* 0x000000121a417c20 */ /* 0x000fca0008410000 */
[----:B------:R-:W-:Y:S08]  /*6180*/  MUFU.SIN R164, R73 ;  /* 0x0000004900a47308 */ /* 0x000ff00000000400 */
[----:B------:R0:W-:Y:S02]  /*6190*/  MUFU.COS R70, R73 ;  /* 0x0000004900467308 */ /* 0x0001e40000000000 */
[----:B0-----:R-:W-:Y:S01]  /*61a0*/  FMUL.RZ R73, R65, 0.15915493667125701904 ;  /* 0x3e22f98341497820 */ /* 0x001fe2000040c000 */
[----:B------:R-:W-:-:S05]  /*61b0*/  FMUL.FTZ R65, R25, UR18 ;  /* 0x0000001219417c20 */ /* 0x000fca0008410000 */
[----:B------:R-:W-:Y:S08]  /*61c0*/  MUFU.SIN R162, R67 ;  /* 0x0000004300a27308 */ /* 0x000ff00000000400 */
[----:B--2---:R0:W-:Y:S02]  /*61d0*/  MUFU.COS R72, R67 ;  /* 0x0000004300487308 */ /* 0x0041e40000000000 */
        /* <DEDUP_REMOVED lines=35> */
[----:B------:R-:W1:Y:S01]  /*6410*/  MUFU.EX2 R67, R67 ;  /* 0x0000004300437308 */ /* 0x000e620000000800 */
        /* <DEDUP_REMOVED lines=9> */
[C---:B-1----:R-:W-:Y:S01]  /*64b0*/  FMUL.FTZ R167, R67.reuse, R68 ;  /* 0x0000004443a77220 */ /* 0x042fe20000410000 */
        /* <DEDUP_REMOVED lines=9> */
[----:B------:R-:W1:Y:S08]  /*6550*/  MUFU.EX2 R83, R83 ;  /* 0x0000005300537308 */ /* 0x000e700000000800 */
[----:B------:R-:W2:Y:S08]  /*6560*/  MUFU.EX2 R85, R85 ;  /* 0x0000005500557308 */ /* 0x000eb00000000800 */
[----:B------:R-:W3:Y:S08]  /*6570*/  MUFU.EX2 R87, R87 ;  /* 0x0000005700577308 */ /* 0x000ef00000000800 */
[----:B------:R-:W5:Y:S08]  /*6580*/  MUFU.EX2 R89, R89 ;  /* 0x0000005900597308 */ /* 0x000f700000000800 */
[----:B------:R-:W4:Y:S08]  /*6590*/  MUFU.EX2 R65, R65 ;  /* 0x0000004100417308 */ /* 0x000f300000000800 */
[----:B------:R-:W4:Y:S08]  /*65a0*/  MUFU.EX2 R66, R66 ;  /* 0x0000004200427308 */ /* 0x000f300000000800 */
[----:B------:R-:W4:Y:S01]  /*65b0*/  MUFU.EX2 R67, R67 ;  /* 0x0000004300437308 */ /* 0x000f220000000800 */
[----:B------:R-:W-:-:S04]  /*65c0*/  LEA.HI.SX32 R64, R64, R64, 0x1b ;  /* 0x0000004040407211 */ /* 0x000fc800078fdaff */
[----:B------:R-:W-:Y:S01]  /*65d0*/  LEA R64, R64, UR16, 0x1 ;  /* 0x0000001040407c11 */ /* 0x000fe2000f8e08ff */
[----:B0-----:R-:W-:Y:S01]  /*65e0*/  FMUL.FTZ R155, R79, R84 ;  /* 0x000000544f9b7220 */ /* 0x001fe20000410000 */
[C---:B-1----:R-:W-:Y:S01]  /*65f0*/  FMUL.FTZ R153, R83.reuse, R86 ;  /* 0x0000005653997220 */ /* 0x042fe20000410000 */
[----:B------:R-:W-:Y:S01]  /*6600*/  FMUL.FTZ R152, R83, R152 ;  /* 0x0000009853987220 */ /* 0x000fe20000410000 */
[C---:B--2---:R-:W-:Y:S01]  /*6610*/  FMUL.FTZ R151, R85.reuse, R88 ;  /* 0x0000005855977220 */ /* 0x044fe20000410000 */
[----:B------:R-:W-:Y:S01]  /*6620*/  FMUL.FTZ R150, R85, R150 ;  /* 0x0000009655967220 */ /* 0x000fe20000410000 */
[C---:B---3--:R-:W-:Y:S01]  /*6630*/  FMUL.FTZ R149, R87.reuse, R90 ;  /* 0x0000005a57957220 */ /* 0x048fe20000410000 */
[----:B------:R-:W-:Y:S01]  /*6640*/  FMUL.FTZ R148, R87, R148 ;  /* 0x0000009457947220 */ /* 0x000fe20000410000 */
[C---:B-----5:R-:W-:Y:S01]  /*6650*/  FMUL.FTZ R147, R89.reuse, R92 ;  /* 0x0000005c59937220 */ /* 0x060fe20000410000 */
[----:B------:R-:W-:Y:S01]  /*6660*/  FMUL.FTZ R146, R89, R146 ;  /* 0x0000009259927220 */ /* 0x000fe20000410000 */
[----:B----4-:R-:W-:Y:S01]  /*6670*/  FMUL.FTZ R145, R65, R94 ;  /* 0x0000005e41917220 */ /* 0x010fe20000410000 */
        /* <DEDUP_REMOVED lines=152> */
.L_x_1626:
[----:B------:R-:W-:-:S06]  /*7000*/  LEA R106, R190, UR16, 0x3 ;  /* 0x00000010be6a7c11 */ /* 0x000fcc000f8e18ff */
[----:B------:R-:W0:Y:S02]  /*7010*/  LDS.64 R106, [R106+0x8788] ;  /* 0x008788006a6a7984 */ /* 0x000e240000000a00 */
.L_x_1627:
[----:B------:R-:W-:Y:S05]  /*7020*/  BSYNC.RECONVERGENT B0 ;  /* 0x0000000000007941 */ /* 0x000fea0003800200 */
.L_x_1625:
[----:B------:R-:W2:Y:S01]  /*7030*/  @P1 LDC R64, c[0x0][0x38c] ;  /* 0x0000e300ff401b82 */ /* 0x000ea20000000800 */
[C---:B------:R-:W-:Y:S01]  /*7040*/  FMUL.FTZ R191, R33.reuse, R102 ;  /* 0x0000006621bf7220 */ /* 0x040fe20000410000 */
[----:B------:R-:W-:Y:S01]  /*7050*/  MOV R61, UR20 ;  /* 0x00000014003d7c02 */ /* 0x000fe20008000f00 */
[----:B------:R-:W-:Y:S01]  /*7060*/  FMUL.FTZ R192, R33, R103 ;  /* 0x0000006721c07220 */ /* 0x000fe20000410000 */
[----:B------:R-:W-:Y:S02]  /*7070*/  HFMA2 R65, -RZ, RZ, 0, 9.5367431640625e-07 ;  /* 0x00000010ff417431 */ /* 0x000fe400000001ff */
[----:B------:R-:W-:Y:S01]  /*7080*/  FMUL.FTZ R67, R49, R191 ;  /* 0x000000bf31437220 */ /* 0x000fe20000410000 */
[----:B------:R-:W-:Y:S01]  /*7090*/  @P1 IADD3 R61, PT, PT, R61, -0x2, RZ ;  /* 0xfffffffe3d3d1810 */ /* 0x000fe20007ffe0ff */
[----:B------:R-:W-:Y:S01]  /*70a0*/  FMUL.FTZ R66, R49, R192 ;  /* 0x000000c031427220 */ /* 0x000fe20000410000 */
[----:B------:R-:W-:Y:S01]  /*70b0*/  MOV R60, 0x3f800000 ;  /* 0x3f800000003c7802 */ /* 0x000fe20000000f00 */
[----:B------:R-:W-:Y:S01]  /*70c0*/  FMUL.FTZ R68, R168, R67 ;  /* 0x00000043a8447220 */ /* 0x000fe20000410000 */
[----:B------:R-:W-:Y:S01]  /*70d0*/  FMUL.FTZ R194, R32, R101 ;  /* 0x0000006520c27220 */ /* 0x000fe20000410000 */
[-C--:B------:R-:W-:Y:S01]  /*70e0*/  FMUL.FTZ R70, R168, R66.reuse ;  /* 0x00000042a8467220 */ /* 0x080fe20000410000 */
[----:B------:R-:W-:Y:S01]  /*70f0*/  CS2R R62, SRZ ;  /* 0x00000000003e7805 */ /* 0x000fe2000001ff00 */
[C---:B------:R-:W-:Y:S01]  /*7100*/  FFMA.FTZ R69, R169.reuse, R66, -R68 ;  /* 0x00000042a9457223 */ /* 0x040fe20000010844 */
[----:B------:R-:W-:Y:S01]  /*7110*/  FMUL.FTZ R193, R32, R100 ;  /* 0x0000006420c17220 */ /* 0x000fe20000410000 */
[----:B------:R-:W-:-:S02]  /*7120*/  FFMA.FTZ R67, R169, R67, R70 ;  /* 0x00000043a9437223 */ /* 0x000fc40000010046 */
[C---:B------:R-:W-:Y:S01]  /*7130*/  FFMA.FTZ R69, R48.reuse, R194, R69 ;  /* 0x000000c230457223 */ /* 0x040fe20000010045 */
[----:B--2---:R-:W-:Y:S02]  /*7140*/  @P1 IMAD R64, R61, R64, UR8 ;  /* 0x000000083d401e24 */ /* 0x004fe4000f8e0240 */
[----:B------:R-:W-:Y:S02]  /*7150*/  HFMA2 R61, -RZ, RZ, 0, 0 ;  /* 0x00000000ff3d7431 */ /* 0x000fe400000001ff */
[----:B------:R-:W-:Y:S01]  /*7160*/  FFMA.FTZ R67, R48, R193, R67 ;  /* 0x000000c130437223 */ /* 0x000fe20000010043 */
[----:B------:R-:W-:-:S04]  /*7170*/  @P1 IMAD.WIDE R64, R64, R65, UR4 ;  /* 0x0000000440401e25 */ /* 0x000fc8000f8e0241 */
[----:B------:R-:W-:Y:S01]  /*7180*/  FMUL.FTZ R66, R166, R69 ;  /* 0x00000045a6427220 */ /* 0x000fe20000410000 */
[----:B------:R-:W-:-:S03]  /*7190*/  FMUL.FTZ R195, R31, R98 ;  /* 0x000000621fc37220 */ /* 0x000fc60000410000 */
[----:B------:R-:W-:Y:S01]  /*71a0*/  FFMA.FTZ R66, R167, R67, R66 ;  /* 0x00000043a7427223 */ /* 0x000fe20000010042 */
[----:B------:R2:W5:Y:S01]  /*71b0*/  @P1 LDG.E.128 R60, desc[UR30][R64.64] ;  /* 0x0000001e403c1981 */ /* 0x000562000c1e1d00 */
[----:B------:R-:W-:Y:S02]  /*71c0*/  FMUL.FTZ R196, R31, R99 ;  /* 0x000000631fc47220 */ /* 0x000fe40000410000 */
[----:B------:R-:W-:Y:S01]  /*71d0*/  FFMA.FTZ R66, R47, R195, R66 ;  /* 0x000000c32f427223 */ /* 0x000fe20000010042 */
[C---:B------:R-:W-:Y:S01]  /*71e0*/  FMUL.FTZ R198, R30.reuse, R97 ;  /* 0x000000611ec67220 */ /* 0x040fe20000410000 */
[----:B------:R-:W-:Y:S01]  /*71f0*/  FMUL.FTZ R197, R30, R96 ;  /* 0x000000601ec57220 */ /* 0x000fe20000410000 */
[C---:B------:R-:W-:Y:S01]  /*7200*/  FMUL.FTZ R200, R29.reuse, R95 ;  /* 0x0000005f1dc87220 */ /* 0x040fe20000410000 */
[----:B------:R-:W-:Y:S01]  /*7210*/  FMUL.FTZ R199, R29, R94 ;  /* 0x0000005e1dc77220 */ /* 0x000fe20000410000 */
[C---:B------:R-:W-:Y:S01]  /*7220*/  FMUL.FTZ R201, R28.reuse, R92 ;  /* 0x0000005c1cc97220 */ /* 0x040fe20000410000 */
[----:B------:R-:W-:Y:S01]  /*7230*/  FMUL.FTZ R202, R28, R93 ;  /* 0x0000005d1cca7220 */ /* 0x000fe20000410000 */
[C---:B------:R-:W-:Y:S01]  /*7240*/  FMUL.FTZ R204, R27.reuse, R91 ;  /* 0x0000005b1bcc7220 */ /* 0x040fe20000410000 */
[----:B--2---:R-:W-:Y:S01]  /*7250*/  FMUL.FTZ R64, R166, R67 ;  /* 0x00000043a6407220 */ /* 0x004fe20000410000 */
[----:B------:R-:W-:Y:S01]  /*7260*/  FMUL.FTZ R203, R27, R90 ;  /* 0x0000005a1bcb7220 */ /* 0x000fe20000410000 */
[C---:B------:R-:W-:Y:S01]  /*7270*/  FMUL.FTZ R205, R26.reuse, R88 ;  /* 0x000000581acd7220 */ /* 0x040fe20000410000 */
[----:B------:R-:W-:Y:S01]  /*7280*/  FMUL.FTZ R206, R26, R89 ;  /* 0x000000591ace7220 */ /* 0x000fe20000410000 */
[----:B------:R-:W-:Y:S01]  /*7290*/  FFMA.FTZ R69, R167, R69, -R64 ;  /* 0x00000045a7457223 */ /* 0x000fe20000010840 */
[----:B------:R-:W-:Y:S01]  /*72a0*/  FMUL.FTZ R64, R164, R66 ;  /* 0x00000042a4407220 */ /* 0x000fe20000410000 */
[C---:B------:R-:W-:Y:S01]  /*72b0*/  FMUL.FTZ R207, R25.reuse, R86 ;  /* 0x0000005619cf7220 */ /* 0x040fe20000410000 */
[----:B------:R-:W-:Y:S01]  /*72c0*/  FMUL.FTZ R208, R25, R87 ;  /* 0x0000005719d07220 */ /* 0x000fe20000410000 */
[----:B------:R-:W-:Y:S01]  /*72d0*/  FFMA.FTZ R69, R47, R196, R69 ;  /* 0x000000c42f457223 */ /* 0x000fe20000010045 */
[C---:B------:R-:W-:Y:S01]  /*72e0*/  FMUL.FTZ R209, R24.reuse, R84 ;  /* 0x0000005418d17220 */ /* 0x040fe20000410000 */
[----:B------:R-:W-:Y:S01]  /*72f0*/  FMUL.FTZ R210, R24, R85 ;  /* 0x0000005518d27220 */ /* 0x000fe20000410000 */
[----:B------:R-:W-:Y:S01]  /*7300*/  FMUL.FTZ R211, R23, R104 ;  /* 0x0000006817d37220 */ /* 0x000fe20000410000 */
[-C--:B------:R-:W-:Y:S01]  /*7310*/  FMUL.FTZ R65, R164, R69.reuse ;  /* 0x00000045a4417220 */ /* 0x080fe20000410000 */
[----:B------:R-:W-:Y:S01]  /*7320*/  FFMA.FTZ R69, R165, R69, -R64 ;  /* 0x00000045a5457223 */ /* 0x000fe20000010840 */
[----:B------:R-:W-:Y:S01]  /*7330*/  FMUL.FTZ R64, R122, R168 ;  /* 0x000000a87a407220 */ /* 0x000fe20000410000 */
[----:B------:R-:W-:Y:S01]  /*7340*/  FMUL.FTZ R212, R23, R83 ;  /* 0x0000005317d47220 */ /* 0x000fe20000410000 */
[----:B------:R-:W-:Y:S01]  /*7350*/  FFMA.FTZ R65, R165, R66, R65 ;  /* 0x00000042a5417223 */ /* 0x000fe20000010041 */
[----:B------:R-:W-:Y:S01]  /*7360*/  FFMA.FTZ R69, R46, R198, R69 ;  /* 0x000000c62e457223 */ /* 0x000fe20000010045 */
[C---:B------:R-:W-:Y:S01]  /*7370*/  FFMA.FTZ R64, R123.reuse, R169, R64 ;  /* 0x000000a97b407223 */ /* 0x040fe20000010040 */
[----:B------:R-:W-:Y:S01]  /*7380*/  FMUL.FTZ R213, R22, R172 ;  /* 0x000000ac16d57220 */ /* 0x000fe20000410000 */
[----:B------:R-:W-:Y:S01]  /*7390*/  FFMA.FTZ R66, R46, R197, R65 ;  /* 0x000000c52e427223 */ /* 0x000fe20000010041 */
[----:B------:R-:W-:Y:S01]  /*73a0*/  FMUL.FTZ R65, R123, R168 ;  /* 0x000000a87b417220 */ /* 0x000fe20000410000 */
[----:B------:R-:W-:Y:S01]  /*73b0*/  FMUL.FTZ R67, R162, R69 ;  /* 0x00000045a2437220 */ /* 0x000fe20000410000 */
[----:B------:R-:W-:Y:S01]  /*73c0*/  FMUL.FTZ R214, R22, R171 ;  /* 0x000000ab16d67220 */ /* 0x000fe20000410000 */
[-C--:B------:R-:W-:Y:S01]  /*73d0*/  FMUL.FTZ R68, R162, R66.reuse ;  /* 0x00000042a2447220 */ /* 0x080fe20000410000 */
[----:B------:R-:W-:Y:S01]  /*73e0*/  FFMA.FTZ R65, R122, R169, -R65 ;  /* 0x000000a97a417223 */ /* 0x000fe20000010841 */
[C---:B------:R-:W-:Y:S01]  /*73f0*/  FFMA.FTZ R70, R163.reuse, R66, R67 ;  /* 0x00000042a3467223 */ /* 0x040fe20000010043 */
[C---:B------:R-:W-:Y:S01]  /*7400*/  FMUL.FTZ R66, R166.reuse, R64 ;  /* 0x00000040a6427220 */ /* 0x040fe20000410000 */
[----:B------:R-:W-:Y:S01]  /*7410*/  FFMA.FTZ R69, R163, R69, -R68 ;  /* 0x00000045a3457223 */ /* 0x000fe20000010844 */
[----:B------:R-:W-:Y:S01]  /*7420*/  FMUL.FTZ R68, R166, R65 ;  /* 0x00000041a6447220 */ /* 0x000fe20000410000 */
[----:B------:R-:W-:Y:S01]  /*7430*/  FFMA.FTZ R70, R45, R199, R70 ;  /* 0x000000c72d467223 */ /* 0x000fe20000010046 */
[----:B------:R-:W-:Y:S01]  /*7440*/  FFMA.FTZ R66, R167, R65, -R66 ;  /* 0x00000041a7427223 */ /* 0x000fe20000010842 */
[----:B------:R-:W-:Y:S01]  /*7450*/  FFMA.FTZ R69, R45, R200, R69 ;  /* 0x000000c82d457223 */ /* 0x000fe20000010045 */
[----:B------:R-:W-:Y:S01]  /*7460*/  FFMA.FTZ R68, R167, R64, R68 ;  /* 0x00000040a7447223 */ /* 0x000fe20000010044 */
[----:B------:R-:W-:Y:S01]  /*7470*/  FMUL.FTZ R72, R160, R70 ;  /* 0x00000046a0487220 */ /* 0x000fe20000410000 */
[----:B------:R-:W-:Y:S01]  /*7480*/  FMUL.FTZ R65, R164, R66 ;  /* 0x00000042a4417220 */ /* 0x000fe20000410000 */
[-C--:B------:R-:W-:Y:S01]  /*7490*/  FMUL.FTZ R67, R160, R69.reuse ;  /* 0x00000045a0437220 */ /* 0x080fe20000410000 */
[-C--:B------:R-:W-:Y:S01]  /*74a0*/  FMUL.FTZ R64, R164, R68.reuse ;  /* 0x00000044a4407220 */ /* 0x080fe20000410000 */
[----:B------:R-:W-:Y:S01]  /*74b0*/  FFMA.FTZ R69, R161, R69, -R72 ;  /* 0x00000045a1457223 */ /* 0x000fe20000010848 */
[----:B------:R-:W-:Y:S01]  /*74c0*/  FFMA.FTZ R65, R165, R68, R65 ;  /* 0x00000044a5417223 */ /* 0x000fe20000010041 */
[----:B------:R-:W-:Y:S01]  /*74d0*/  FFMA.FTZ R71, R161, R70, R67 ;  /* 0x00000046a1477223 */ /* 0x000fe20000010043 */
[----:B------:R-:W-:Y:S01]  /*74e0*/  FFMA.FTZ R64, R165, R66, -R64 ;  /* 0x00000042a5407223 */ /* 0x000fe20000010840 */
[----:B------:R-:W-:Y:S01]  /*74f0*/  FFMA.FTZ R69, R44, R202, R69 ;  /* 0x000000ca2c457223 */ /* 0x000fe20000010045 */
[----:B------:R-:W-:Y:S01]  /*7500*/  FMUL.FTZ R67, R162, R65 ;  /* 0x00000041a2437220 */ /* 0x000fe20000410000 */
[----:B------:R-:W-:Y:S01]  /*7510*/  FFMA.FTZ R71, R44, R201, R71 ;  /* 0x000000c92c477223 */ /* 0x000fe20000010047 */
[-C--:B------:R-:W-:Y:S01]  /*7520*/  FMUL.FTZ R66, R162, R64.reuse ;  /* 0x00000040a2427220 */ /* 0x080fe20000410000 */
[C---:B------:R-:W-:Y:S01]  /*7530*/  FMUL.FTZ R70, R158.reuse, R69 ;  /* 0x000000459e467220 */ /* 0x040fe20000410000 */
[C---:B------:R-:W-:Y:S01]  /*7540*/  FFMA.FTZ R67, R163.reuse, R64, -R67 ;  /* 0x00000040a3437223 */ /* 0x040fe20000010843 */
[----:B------:R-:W-:Y:S01]  /*7550*/  FMUL.FTZ R68, R158, R71 ;  /* 0x000000479e447220 */ /* 0x000fe20000410000 */
[----:B------:R-:W-:Y:S01]  /*7560*/  FFMA.FTZ R66, R163, R65, R66 ;  /* 0x00000041a3427223 */ /* 0x000fe20000010042 */
[C---:B------:R-:W-:Y:S01]  /*7570*/  FFMA.FTZ R70, R159.reuse, R71, R70 ;  /* 0x000000479f467223 */ /* 0x040fe20000010046 */
[C---:B------:R-:W-:Y:S01]  /*7580*/  FMUL.FTZ R65, R160.reuse, R67 ;  /* 0x00000043a0417220 */ /* 0x040fe20000410000 */
[----:B------:R-:W-:Y:S01]  /*7590*/  FFMA.FTZ R69, R159, R69, -R68 ;  /* 0x000000459f457223 */ /* 0x000fe20000010844 */
[-C--:B------:R-:W-:Y:S01]  /*75a0*/  FMUL.FTZ R64, R160, R66.reuse ;  /* 0x00000042a0407220 */ /* 0x080fe20000410000 */
[----:B------:R-:W-:Y:S01]  /*75b0*/  FFMA.FTZ R70, R43, R203, R70 ;  /* 0x000000cb2b467223 */ /* 0x000fe20000010046 */
[----:B------:R-:W-:Y:S01]  /*75c0*/  FFMA.FTZ R65, R161, R66, R65 ;  /* 0x00000042a1417223 */ /* 0x000fe20000010041 */
[----:B------:R-:W-:Y:S01]  /*75d0*/  FFMA.FTZ R69, R43, R204, R69 ;  /* 0x000000cc2b457223 */ /* 0x000fe20000010045 */
[----:B------:R-:W-:Y:S01]  /*75e0*/  FFMA.FTZ R64, R161, R67, -R64 ;  /* 0x00000043a1407223 */ /* 0x000fe20000010840 */
[----:B------:R-:W-:Y:S01]  /*75f0*/  FMUL.FTZ R68, R156, R70 ;  /* 0x000000469c447220 */ /* 0x000fe20000410000 */
[----:B------:R-:W-:Y:S01]  /*7600*/  FMUL.FTZ R67, R158, R65 ;  /* 0x000000419e437220 */ /* 0x000fe20000410000 */
[-C--:B------:R-:W-:Y:S01]  /*7610*/  FMUL.FTZ R71, R156, R69.reuse ;  /* 0x000000459c477220 */ /* 0x080fe20000410000 */
[-C--:B------:R-:W-:Y:S01]  /*7620*/  FMUL.FTZ R66, R158, R64.reuse ;  /* 0x000000409e427220 */ /* 0x080fe20000410000 */
[----:B------:R-:W-:Y:S01]  /*7630*/  FFMA.FTZ R69, R157, R69, -R68 ;  /* 0x000000459d457223 */ /* 0x000fe20000010844 */
[----:B------:R-:W-:Y:S01]  /*7640*/  FFMA.FTZ R67, R159, R64, -R67 ;  /* 0x000000409f437223 */ /* 0x000fe20000010843 */
[----:B------:R-:W-:Y:S01]  /*7650*/  FFMA.FTZ R71, R157, R70, R71 ;  /* 0x000000469d477223 */ /* 0x000fe20000010047 */
[----:B------:R-:W-:Y:S01]  /*7660*/  FFMA.FTZ R66, R159, R65, R66 ;  /* 0x000000419f427223 */ /* 0x000fe20000010042 */
[----:B------:R-:W-:Y:S01]  /*7670*/  FFMA.FTZ R69, R42, R206, R69 ;  /* 0x000000ce2a457223 */ /* 0x000fe20000010045 */
[----:B------:R-:W-:Y:S01]  /*7680*/  FMUL.FTZ R65, R156, R67 ;  /* 0x000000439c417220 */ /* 0x000fe20000410000 */
[----:B------:R-:W-:Y:S01]  /*7690*/  FFMA.FTZ R71, R42, R205, R71 ;  /* 0x000000cd2a477223 */ /* 0x000fe20000010047 */
[-C--:B------:R-:W-:Y:S01]  /*76a0*/  FMUL.FTZ R64, R156, R66.reuse ;  /* 0x000000429c407220 */ /* 0x080fe20000410000 */
[C---:B------:R-:W-:Y:S01]  /*76b0*/  FMUL.FTZ R68, R154.reuse, R69 ;  /* 0x000000459a447220 */ /* 0x040fe20000410000 */
[----:B------:R-:W-:Y:S01]  /*76c0*/  FFMA.FTZ R65, R157, R66, R65 ;  /* 0x000000429d417223 */ /* 0x000fe20000010041 */
[----:B------:R-:W-:Y:S01]  /*76d0*/  FMUL.FTZ R215, R21, R174 ;  /* 0x000000ae15d77220 */ /* 0x000fe20000410000 */
[----:B------:R-:W-:Y:S01]  /*76e0*/  FFMA.FTZ R64, R157, R67, -R64 ;  /* 0x000000439d407223 */ /* 0x000fe20000010840 */
[----:B------:R-:W-:Y:S01]  /*76f0*/  FFMA.FTZ R68, R155, R71, R68 ;  /* 0x000000479b447223 */ /* 0x000fe20000010044 */
[C---:B------:R-:W-:Y:S01]  /*7700*/  FMUL.FTZ R67, R154.reuse, R65 ;  /* 0x000000419a437220 */ /* 0x040fe20000410000 */
[----:B------:R-:W-:Y:S01]  /*7710*/  FMUL.FTZ R216, R21, R173 ;  /* 0x000000ad15d87220 */ /* 0x000fe20000410000 */
[CC--:B------:R-:W-:Y:S01]  /*7720*/  FMUL.FTZ R66, R154.reuse, R64.reuse ;  /* 0x000000409a427220 */ /* 0x0c0fe20000410000 */
[----:B------:R-:W-:Y:S01]  /*7730*/  FFMA.FTZ R68, R41, R207, R68 ;  /* 0x000000cf29447223 */ /* 0x000fe20000010044 */
[C---:B------:R-:W-:Y:S01]  /*7740*/  FFMA.FTZ R67, R155.reuse, R64, -R67 ;  /* 0x000000409b437223 */ /* 0x040fe20000010843 */
[----:B------:R-:W-:Y:S01]  /*7750*/  FMUL.FTZ R64, R154, R71 ;  /* 0x000000479a407220 */ /* 0x000fe20000410000 */
[C---:B------:R-:W-:Y:S01]  /*7760*/  FFMA.FTZ R66, R155.reuse, R65, R66 ;  /* 0x000000419b427223 */ /* 0x040fe20000010042 */
[----:B------:R-:W-:Y:S01]  /*7770*/  FMUL.FTZ R217, R20, R176 ;  /* 0x000000b014d97220 */ /* 0x000fe20000410000 */
[C---:B------:R-:W-:Y:S01]  /*7780*/  FMUL.FTZ R65, R152.reuse, R67 ;  /* 0x0000004398417220 */ /* 0x040fe20000410000 */
[----:B------:R-:W-:Y:S01]  /*7790*/  FFMA.FTZ R69, R155, R69, -R64 ;  /* 0x000000459b457223 */ /* 0x000fe20000010840 */
[-C--:B------:R-:W-:Y:S01]  /*77a0*/  FMUL.FTZ R70, R152, R66.reuse ;  /* 0x0000004298467220 */ /* 0x080fe20000410000 */
[----:B------:R-:W-:Y:S01]  /*77b0*/  FMUL.FTZ R218, R20, R175 ;  /* 0x000000af14da7220 */ /* 0x000fe20000410000 */
[----:B------:R-:W-:Y:S01]  /*77c0*/  FFMA.FTZ R65, R153, R66, R65 ;  /* 0x0000004299417223 */ /* 0x000fe20000010041 */
[----:B------:R-:W-:Y:S01]  /*77d0*/  FFMA.FTZ R69, R41, R208, R69 ;  /* 0x000000d029457223 */ /* 0x000fe20000010045 */
[----:B------:R-:W-:Y:S01]  /*77e0*/  FFMA.FTZ R70, R153, R67, -R70 ;  /* 0x0000004399467223 */ /* 0x000fe20000010846 */
[C---:B------:R-:W-:Y:S01]  /*77f0*/  FMUL.FTZ R219, R19.reuse, R178 ;  /* 0x000000b213db7220 */ /* 0x040fe20000410000 */
[C---:B------:R-:W-:Y:S01]  /*7800*/  FMUL.FTZ R67, R150.reuse, R65 ;  /* 0x0000004196437220 */ /* 0x040fe20000410000 */
[----:B------:R-:W-:Y:S01]  /*7810*/  FMUL.FTZ R220, R19, R177 ;  /* 0x000000b113dc7220 */ /* 0x000fe20000410000 */
[-C--:B------:R-:W-:Y:S01]  /*7820*/  FMUL.FTZ R64, R150, R70.reuse ;  /* 0x0000004696407220 */ /* 0x080fe20000410000 */
[C---:B------:R-:W-:Y:S01]  /*7830*/  ISETP.GT.U32.AND P2, PT, R190.reuse, 0x1f, PT ;  /* 0x0000001fbe00780c */ /* 0x040fe20003f44070 */
[C---:B------:R-:W-:Y:S01]  /*7840*/  FFMA.FTZ R67, R151.reuse, R70, -R67 ;  /* 0x0000004697437223 */ /* 0x040fe20000010843 */
[----:B------:R-:W-:Y:S01]  /*7850*/  LEA.HI R189, R190, R190, RZ, 0x1e ;  /* 0x000000bebebd7211 */ /* 0x000fe200078ff0ff */
        /* <DEDUP_REMOVED lines=13> */
[----:B------:R-:W-:Y:S01]  /*7930*/  FMUL.FTZ R66, R150, R69 ;  /* 0x0000004596427220 */ /* 0x000fe20000410000 */
[C---:B------:R-:W-:Y:S01]  /*7940*/  FFMA.FTZ R67, R147.reuse, R70, -R67 ;  /* 0x0000004693437223 */ /* 0x040fe20000010843 */
[----:B------:R-:W-:Y:S01]  /*7950*/  FMUL.FTZ R221, R18, R180 ;  /* 0x000000b412dd7220 */ /* 0x000fe20000410000 */
[----:B------:R-:W-:Y:S01]  /*7960*/  FFMA.FTZ R71, R147, R71, R64 ;  /* 0x0000004793477223 */ /* 0x000fe20000010040 */
[----:B------:R-:W-:Y:S01]  /*7970*/  FMUL.FTZ R64, R150, R65 ;  /* 0x0000004196407220 */ /* 0x000fe20000410000 */
[C---:B------:R-:W-:Y:S01]  /*7980*/  FMUL.FTZ R70, R144.reuse, R67 ;  /* 0x0000004390467220 */ /* 0x040fe20000410000 */
[C---:B------:R-:W-:Y:S01]  /*7990*/  FFMA.FTZ R66, R151.reuse, R65, R66 ;  /* 0x0000004197427223 */ /* 0x040fe20000010042 */
[----:B------:R-:W-:Y:S01]  /*79a0*/  FMUL.FTZ R68, R144, R71 ;  /* 0x0000004790447220 */ /* 0x000fe20000410000 */
[----:B------:R-:W-:Y:S01]  /*79b0*/  FFMA.FTZ R69, R151, R69, -R64 ;  /* 0x0000004597457223 */ /* 0x000fe20000010840 */
[----:B------:R-:W-:Y:S01]  /*79c0*/  FFMA.FTZ R70, R145, R71, R70 ;  /* 0x0000004791467223 */ /* 0x000fe20000010046 */
[----:B------:R-:W-:Y:S01]  /*79d0*/  FFMA.FTZ R66, R39, R211, R66 ;  /* 0x000000d327427223 */ /* 0x000fe20000010042 */
[----:B------:R-:W-:Y:S01]  /*79e0*/  FFMA.FTZ R68, R145, R67, -R68 ;  /* 0x0000004391447223 */ /* 0x000fe20000010844 */
[----:B------:R-:W-:Y:S01]  /*79f0*/  FFMA.FTZ R69, R39, R212, R69 ;  /* 0x000000d427457223 */ /* 0x000fe20000010045 */
[----:B------:R-:W-:Y:S01]  /*7a00*/  FMUL.FTZ R64, R142, R70 ;  /* 0x000000468e407220 */ /* 0x000fe20000410000 */
[----:B------:R-:W-:Y:S01]  /*7a10*/  FMUL.FTZ R222, R18, R179 ;  /* 0x000000b312de7220 */ /* 0x000fe20000410000 */
[-C--:B------:R-:W-:Y:S01]  /*7a20*/  FMUL.FTZ R65, R142, R68.reuse ;  /* 0x000000448e417220 */ /* 0x080fe20000410000 */
[CC--:B------:R-:W-:Y:S01]  /*7a30*/  FMUL.FTZ R67, R148.reuse, R69.reuse ;  /* 0x0000004594437220 */ /* 0x0c0fe20000410000 */
[C---:B------:R-:W-:Y:S01]  /*7a40*/  FFMA.FTZ R64, R143.reuse, R68, -R64 ;  /* 0x000000448f407223 */ /* 0x040fe20000010840 */
[----:B------:R-:W-:Y:S01]  /*7a50*/  FMUL.FTZ R68, R148, R66 ;  /* 0x0000004294447220 */ /* 0x000fe20000410000 */
[----:B------:R-:W-:Y:S01]  /*7a60*/  FFMA.FTZ R65, R143, R70, R65 ;  /* 0x000000468f417223 */ /* 0x000fe20000010041 */
[----:B------:R-:W-:Y:S01]  /*7a70*/  FFMA.FTZ R67, R149, R66, R67 ;  /* 0x0000004295437223 */ /* 0x000fe20000010043 */
[----:B------:R-:W-:Y:S01]  /*7a80*/  LEA R189, R189, UR16, 0x4 ;  /* 0x00000010bdbd7c11 */ /* 0x000fe2000f8e20ff */
[----:B------:R-:W-:Y:S01]  /*7a90*/  FFMA.FTZ R69, R149, R69, -R68 ;  /* 0x0000004595457223 */ /* 0x000fe20000010844 */
[----:B------:R-:W-:Y:S01]  /*7aa0*/  LOP3.LUT R2, R2, 0xfffffffd, RZ, 0xc0, !PT ;  /* 0xfffffffd02027812 */ /* 0x000fe200078ec0ff */
[----:B------:R-:W-:-:S02]  /*7ab0*/  FFMA.FTZ R67, R38, R213, R67 ;  /* 0x000000d526437223 */ /* 0x000fc40000010043 */
[----:B------:R-:W-:Y:S01]  /*7ac0*/  FFMA.FTZ R69, R38, R214, R69 ;  /* 0x000000d626457223 */ /* 0x000fe20000010045 */
[----:B------:R-:W-:Y:S01]  /*7ad0*/  @P2 LOP3.LUT R2, R2, 0x2, RZ, 0xfc, !PT ;  /* 0x0000000202022812 */ /* 0x000fe200078efcff */
[C---:B------:R-:W-:Y:S02]  /*7ae0*/  FMUL.FTZ R66, R146.reuse, R67 ;  /* 0x0000004392427220 */ /* 0x040fe40000410000 */
[-C--:B------:R-:W-:Y:S02]  /*7af0*/  FMUL.FTZ R68, R146, R69.reuse ;  /* 0x0000004592447220 */ /* 0x080fe40000410000 */
[C---:B------:R-:W-:Y:S02]  /*7b00*/  FFMA.FTZ R69, R147.reuse, R69, -R66 ;  /* 0x0000004593457223 */ /* 0x040fe40000010842 */
[----:B------:R-:W-:Y:S02]  /*7b10*/  FFMA.FTZ R68, R147, R67, R68 ;  /* 0x0000004393447223 */ /* 0x000fe40000010044 */
[----:B------:R-:W-:-:S02]  /*7b20*/  FFMA.FTZ R69, R37, R216, R69 ;  /* 0x000000d825457223 */ /* 0x000fc40000010045 */
[----:B------:R-:W-:Y:S02]  /*7b30*/  FFMA.FTZ R68, R37, R215, R68 ;  /* 0x000000d725447223 */ /* 0x000fe40000010044 */
[CC--:B------:R-:W-:Y:S02]  /*7b40*/  FMUL.FTZ R67, R144.reuse, R69.reuse ;  /* 0x0000004590437220 */ /* 0x0c0fe40000410000 */
[-C--:B------:R-:W-:Y:S02]  /*7b50*/  FMUL.FTZ R66, R144, R68.reuse ;  /* 0x0000004490427220 */ /* 0x080fe40000410000 */
[C---:B------:R-:W-:Y:S02]  /*7b60*/  FFMA.FTZ R67, R145.reuse, R68, R67 ;  /* 0x0000004491437223 */ /* 0x040fe40000010043 */
[----:B------:R-:W-:Y:S02]  /*7b70*/  FFMA.FTZ R69, R145, R69, -R66 ;  /* 0x0000004591457223 */ /* 0x000fe40000010842 */
[----:B------:R-:W-:-:S02]  /*7b80*/  FFMA.FTZ R67, R36, R217, R67 ;  /* 0x000000d924437223 */ /* 0x000fc40000010043 */
[----:B------:R-:W-:Y:S02]  /*7b90*/  FFMA.FTZ R69, R36, R218, R69 ;  /* 0x000000da24457223 */ /* 0x000fe40000010045 */
[C---:B------:R-:W-:Y:S02]  /*7ba0*/  FMUL.FTZ R66, R142.reuse, R67 ;  /* 0x000000438e427220 */ /* 0x040fe40000410000 */
[-C--:B------:R-:W-:Y:S02]  /*7bb0*/  FMUL.FTZ R68, R142, R69.reuse ;  /* 0x000000458e447220 */ /* 0x080fe40000410000 */
[C---:B------:R-:W-:Y:S02]  /*7bc0*/  FFMA.FTZ R69, R143.reuse, R69, -R66 ;  /* 0x000000458f457223 */ /* 0x040fe40000010842 */
[----:B------:R-:W-:Y:S02]  /*7bd0*/  FFMA.FTZ R68, R143, R67, R68 ;  /* 0x000000438f447223 */ /* 0x000fe40000010044 */
[----:B------:R-:W-:-:S02]  /*7be0*/  FFMA.FTZ R69, R35, R220, R69 ;  /* 0x000000dc23457223 */ /* 0x000fc40000010045 */
[----:B------:R-:W-:Y:S02]  /*7bf0*/  FFMA.FTZ R68, R35, R219, R68 ;  /* 0x000000db23447223 */ /* 0x000fe40000010044 */
[C---:B------:R-:W-:Y:S02]  /*7c00*/  FMUL.FTZ R67, R140.reuse, R69 ;  /* 0x000000458c437220 */ /* 0x040fe40000410000 */
[CC--:B------:R-:W-:Y:S02]  /*7c10*/  FMUL.FTZ R66, R140.reuse, R68.reuse ;  /* 0x000000448c427220 */ /* 0x0c0fe40000410000 */
[C---:B------:R-:W-:Y:S01]  /*7c20*/  FFMA.FTZ R71, R141.reuse, R68, R67 ;  /* 0x000000448d477223 */ /* 0x040fe20000010043 */
[C---:B------:R-:W-:Y:S01]  /*7c30*/  FMUL.FTZ R67, R140.reuse, R65 ;  /* 0x000000418c437220 */ /* 0x040fe20000410000 */
[C---:B------:R-:W-:Y:S01]  /*7c40*/  FFMA.FTZ R69, R141.reuse, R69, -R66 ;  /* 0x000000458d457223 */ /* 0x040fe20000010842 */
[-C--:B------:R-:W-:Y:S02]  /*7c50*/  FMUL.FTZ R66, R140, R64.reuse ;  /* 0x000000408c427220 */ /* 0x080fe40000410000 */
[C---:B------:R-:W-:Y:S01]  /*7c60*/  FFMA.FTZ R64, R141.reuse, R64, -R67 ;  /* 0x000000408d407223 */ /* 0x040fe20000010843 */
[C---:B------:R-:W-:Y:S01]  /*7c70*/  FFMA.FTZ R67, R34.reuse, R221, R71 ;  /* 0x000000dd22437223 */ /* 0x040fe20000010047 */
        /* <DEDUP_REMOVED lines=111> */
.L_x_1750:
        /* <DEDUP_REMOVED lines=13> */
.L_x_1753:
[----:B------:R-:W-:-:S03]  /*8440*/  UMOV UR17, 0xffffffff ;  /* 0xffffffff00117882 */ /* 0x000fc60000000000 */
[----:B------:R-:W-:Y:S05]  /*8450*/  BRA.DIV UR17, `(.L_x_1631) ;  /* 0x0000008211087947 */ /* 0x000fea000b800000 */
.L_x_1756:
[----:B------:R-:W-:-:S03]  /*8460*/  UMOV UR17, 0xffffffff ;  /* 0xffffffff00117882 */ /* 0x000fc60000000000 */
[----:B------:R-:W-:Y:S05]  /*8470*/  BRA.DIV UR17, `(.L_x_1632) ;  /* 0x0000008211287947 */ /* 0x000fea000b800000 */
.L_x_1759:
[----:B------:R-:W-:-:S03]  /*8480*/  UMOV UR17, 0xffffffff ;  /* 0xffffffff00117882 */ /* 0x000fc60000000000 */
[----:B------:R-:W-:Y:S05]  /*8490*/  BRA.DIV UR17, `(.L_x_1633) ;  /* 0x0000008211487947 */ /* 0x000fea000b800000 */
.L_x_1762:
        /* <DEDUP_REMOVED lines=10> */
.L_x_1772:
        /* <DEDUP_REMOVED lines=23> */
[----:B------:R-:W-:-:S02]  /*86b0*/  FMUL.FTZ R65, R69, R63 ;  /* 0x0000003f45417220 */ /* 0x000fc40000410000 */
[C---:B------:R-:W-:Y:S01]  /*86c0*/  FMUL.FTZ R67, R69.reuse, R61 ;  /* 0x0000003d45437220 */ /* 0x040fe20000410000 */
[C---:B------:R-:W-:Y:S01]  /*86d0*/  FFMA.FTZ R66, R68.reuse, R63, R64 ;  /* 0x0000003f44427223 */ /* 0x040fe20000010040 */
[----:B------:R-:W-:Y:S01]  /*86e0*/  FFMA.FTZ R65, R68, R62, -R65 ;  /* 0x0000003e44417223 */ /* 0x000fe20000010841 */
[----:B------:R0:W-:Y:S01]  /*86f0*/  STS.128 [R190+0x6380], R60 ;  /* 0x0063803cbe007388 */ /* 0x0001e20000000c00 */
[-C--:B------:R-:W-:Y:S01]  /*8700*/  FMUL.FTZ R64, R69, R60.reuse ;  /* 0x0000003c45407220 */ /* 0x080fe20000410000 */
[----:B0-----:R-:W-:Y:S01]  /*8710*/  FADD.FTZ R63, R71, R66 ;  /* 0x00000042473f7221 */ /* 0x001fe20000010000 */
[----:B------:R-:W-:Y:S02]  /*8720*/  FADD.FTZ R62, R70, R65 ;  /* 0x00000041463e7221 */ /* 0x000fe40000010000 */
[C---:B------:R-:W-:Y:S01]  /*8730*/  FFMA.FTZ R61, R68.reuse, R61, R64 ;  /* 0x0000003d443d7223 */ /* 0x040fe20000010040 */
[----:B------:R-:W-:Y:S01]  /*8740*/  FFMA.FTZ R60, R68, R60, -R67 ;  /* 0x0000003c443c7223 */ /* 0x000fe20000010843 */
        /* <DEDUP_REMOVED lines=12> */
.L_x_1628:
        /* <DEDUP_REMOVED lines=146> */
[-C--:B------:R-:W-:Y:S01]  /*9130*/  FMUL.FTZ R62, R166, R63.reuse ;  /* 0x0000003fa63e7220 */ /* 0x080fe20000410000 */
[----:B------:R-:W-:Y:S01]  /*9140*/  FADD.FTZ R67, R120, R67 ;  /* 0x0000004378437221 */ /* 0x000fe20000010000 */
[----:B------:R-:W-:Y:S01]  /*9150*/  FADD.FTZ R61, R138, R61 ;  /* 0x0000003d8a3d7221 */ /* 0x000fe20000010000 */
[C---:B------:R-:W-:Y:S01]  /*9160*/  FFMA.FTZ R66, R167.reuse, R63, -R66 ;  /* 0x0000003fa7427223 */ /* 0x040fe20000010842 */
[----:B------:R-:W-:Y:S01]  /*9170*/  FFMA.FTZ R60, R167, R60, R62 ;  /* 0x0000003ca73c7223 */ /* 0x000fe2000001003e */
[C---:B------:R-:W-:Y:S01]  /*9180*/  FMUL.FTZ R62, R168.reuse, R67 ;  /* 0x00000043a83e7220 */ /* 0x040fe20000410000 */
[----:B------:R-:W-:-:S03]  /*9190*/  FMUL.FTZ R70, R168, R61 ;  /* 0x0000003da8467220 */ /* 0x000fc60000410000 */
[C---:B------:R-:W-:Y:S01]  /*91a0*/  FFMA.FTZ R68, R169.reuse, R61, R62 ;  /* 0x0000003da9447223 */ /* 0x040fe2000001003e */
[----:B------:R-:W-:Y:S01]  /*91b0*/  FFMA.FTZ R70, R169, R67, -R70 ;  /* 0x00000043a9467223 */ /* 0x000fe20000010846 */
[C---:B------:R-:W-:Y:S01]  /*91c0*/  FMUL.FTZ R61, R168.reuse, R60 ;  /* 0x0000003ca83d7220 */ /* 0x040fe20000410000 */
[-C--:B------:R-:W-:Y:S01]  /*91d0*/  FMUL.FTZ R62, R168, R66.reuse ;  /* 0x00000042a83e7220 */ /* 0x080fe20000410000 */
[----:B------:R-:W-:Y:S01]  /*91e0*/  VOTEU.ALL UP0, P0 ;  /* 0x0000000000ff7886 */ /* 0x000fe20000000000 */
[----:B------:R-:W-:Y:S01]  /*91f0*/  FADD.FTZ R63, R121, R70 ;  /* 0x00000046793f7221 */ /* 0x000fe20000010000 */
[C---:B------:R-:W-:Y:S01]  /*9200*/  FFMA.FTZ R61, R169.reuse, R66, -R61 ;  /* 0x00000042a93d7223 */ /* 0x040fe2000001083d */
[----:B------:R-:W-:Y:S01]  /*9210*/  FFMA.FTZ R60, R169, R60, R62 ;  /* 0x0000003ca93c7223 */ /* 0x000fe2000001003e */
[----:B------:R-:W-:Y:S01]  /*9220*/  FADD.FTZ R62, R139, R68 ;  /* 0x000000448b3e7221 */ /* 0x000fe20000010000 */
        /* <DEDUP_REMOVED lines=10> */
[-C--:B------:R-:W-:Y:S01]  /*92d0*/  FFMA.FTZ R65, R169, R192.reuse, -R64 ;  /* 0x000000c0a9417223 */ /* 0x080fe20000010840 */
[----:B------:R-:W-:-:S03]  /*92e0*/  FMUL.FTZ R64, R168, R192 ;  /* 0x000000c0a8407220 */ /* 0x000fc60000410000 */
[----:B------:R-:W-:Y:S01]  /*92f0*/  FFMA.FTZ R194, R48, R194, R65 ;  /* 0x000000c230c27223 */ /* 0x000fe20000010041 */
[----:B------:R-:W-:-:S03]  /*9300*/  FFMA.FTZ R64, R169, R191, R64 ;  /* 0x000000bfa9407223 */ /* 0x000fc60000010040 */
[----:B--2---:R-:W-:Y:S01]  /*9310*/  FMUL.FTZ R60, R166, R194 ;  /* 0x000000c2a63c7220 */ /* 0x004fe20000410000 */
[----:B------:R-:W-:-:S04]  /*9320*/  FFMA.FTZ R193, R48, R193, R64 ;  /* 0x000000c130c17223 */ /* 0x000fc80000010040 */
[-C--:B------:R-:W-:Y:S01]  /*9330*/  FFMA.FTZ R60, R167, R193.reuse, R60 ;  /* 0x000000c1a73c7223 */ /* 0x080fe2000001003c */
[----:B------:R-:W-:-:S03]  /*9340*/  FMUL.FTZ R61, R166, R193 ;  /* 0x000000c1a63d7220 */ /* 0x000fc60000410000 */
[----:B------:R-:W-:Y:S01]  /*9350*/  FFMA.FTZ R195, R47, R195, R60 ;  /* 0x000000c32fc37223 */ /* 0x000fe2000001003c */
[----:B------:R-:W-:-:S03]  /*9360*/  FFMA.FTZ R61, R167, R194, -R61 ;  /* 0x000000c2a73d7223 */ /* 0x000fc6000001083d */
[----:B------:R-:W-:Y:S01]  /*9370*/  FMUL.FTZ R60, R164, R195 ;  /* 0x000000c3a43c7220 */ /* 0x000fe20000410000 */
[----:B------:R-:W-:-:S04]  /*9380*/  FFMA.FTZ R196, R47, R196, R61 ;  /* 0x000000c42fc47223 */ /* 0x000fc8000001003d */
        /* <DEDUP_REMOVED lines=123> */
.L_x_1777:
        /* <DEDUP_REMOVED lines=14> */
.L_x_1638:
[----:B------:R-:W-:Y:S05]  /*9c20*/  BSYNC.RECONVERGENT B0 ;  /* 0x0000000000007941 */ /* 0x000fea0003800200 */
.L_x_1637:
[----:B------:R-:W-:Y:S01]  /*9c30*/  UMOV UR17, 0xffffffff ;  /* 0xffffffff00117882 */ /* 0x000fe20000000000 */
[----:B------:R-:W-:Y:S02]  /*9c40*/  ISETP.GT.U32.AND P2, PT, R82, 0x1d, PT ;  /* 0x0000001d5200780c */ /* 0x000fe40003f44070 */
[----:B------:R-:W-:Y:S11]  /*9c50*/  BRA.DIV UR17, `(.L_x_1639) ;  /* 0x0000006e11ac7947 */ /* 0x000ff6000b800000 */
[----:B-1----:R1:W0:Y:S04]  /*9c60*/  SHFL.DOWN PT, R77, R245, 0x2, 0x1f ;  /* 0x08401f00f54d7f89 */ /* 0x00222800000e0000 */
[----:B--2---:R1:W2:Y:S04]  /*9c70*/  SHFL.DOWN PT, R78, R246, 0x2, 0x1f ;  /* 0x08401f00f64e7f89 */ /* 0x0042a800000e0000 */
[----:B---3--:R1:W3:Y:S04]  /*9c80*/  SHFL.DOWN PT, R123, R247, 0x2, 0x1f ;  /* 0x08401f00f77b7f89 */ /* 0x0082e800000e0000 */
[----:B------:R1:W0:Y:S02]  /*9c90*/  SHFL.DOWN PT, R79, R248, 0x2, 0x1f ;  /* 0x08401f00f84f7f89 */ /* 0x00022400000e0000 */
.L_x_1783:
        /* <DEDUP_REMOVED lines=14> */
.L_x_1641:
[----:B------:R-:W-:Y:S05]  /*9d80*/  BSYNC.RECONVERGENT B0 ;  /* 0x0000000000007941 */ /* 0x000fea0003800200 */
.L_x_1640:
[----:B------:R-:W-:Y:S01]  /*9d90*/  UMOV UR17, 0xffffffff ;  /* 0xffffffff00117882 */ /* 0x000fe20000000000 */
[----:B------:R-:W-:Y:S02]  /*9da0*/  ISETP.GT.U32.AND P2, PT, R82, 0x1b, PT ;  /* 0x0000001b5200780c */ /* 0x000fe40003f44070 */
[----:B------:R-:W-:Y:S11]  /*9db0*/  BRA.DIV UR17, `(.L_x_1642) ;  /* 0x0000006e11c87947 */ /* 0x000ff6000b800000 */
[----:B0-----:R0:W0:Y:S04]  /*9dc0*/  SHFL.DOWN PT, R77, R245, 0x4, 0x1f ;  /* 0x08801f00f54d7f89 */ /* 0x00102800000e0000 */
[----:B--2---:R2:W0:Y:S04]  /*9dd0*/  SHFL.DOWN PT, R78, R246, 0x4, 0x1f ;  /* 0x08801f00f64e7f89 */ /* 0x00442800000e0000 */
[----:B---3--:R2:W3:Y:S04]  /*9de0*/  SHFL.DOWN PT, R123, R247, 0x4, 0x1f ;  /* 0x08801f00f77b7f89 */ /* 0x0084e800000e0000 */
[----:B------:R2:W0:Y:S02]  /*9df0*/  SHFL.DOWN PT, R79, R248, 0x4, 0x1f ;  /* 0x08801f00f84f7f89 */ /* 0x00042400000e0000 */
.L_x_1789:
        /* <DEDUP_REMOVED lines=14> */
.L_x_1644:
[----:B------:R-:W-:Y:S05]  /*9ee0*/  BSYNC.RECONVERGENT B0 ;  /* 0x0000000000007941 */ /* 0x000fea0003800200 */
.L_x_1643:
[----:B------:R-:W-:Y:S01]  /*9ef0*/  UMOV UR17, 0xffffffff ;  /* 0xffffffff00117882 */ /* 0x000fe20000000000 */
[----:B------:R-:W-:Y:S02]  /*9f00*/  ISETP.GT.U32.AND P2, PT, R82, 0x17, PT ;  /* 0x000000175200780c */ /* 0x000fe40003f44070 */
[----:B------:R-:W-:Y:S11]  /*9f10*/  BRA.DIV UR17, `(.L_x_1645) ;  /* 0x0000006e11e47947 */ /* 0x000ff6000b800000 */
[----:B0-----:R0:W0:Y:S04]  /*9f20*/  SHFL.DOWN PT, R77, R245, 0x8, 0x1f ;  /* 0x09001f00f54d7f89 */ /* 0x00102800000e0000 */
[----:B------:R0:W0:Y:S04]  /*9f30*/  SHFL.DOWN PT, R78, R246, 0x8, 0x1f ;  /* 0x09001f00f64e7f89 */ /* 0x00002800000e0000 */
[----:B---3--:R3:W0:Y:S04]  /*9f40*/  SHFL.DOWN PT, R123, R247, 0x8, 0x1f ;  /* 0x09001f00f77b7f89 */ /* 0x00862800000e0000 */
[----:B------:R3:W0:Y:S02]  /*9f50*/  SHFL.DOWN PT, R79, R248, 0x8, 0x1f ;  /* 0x09001f00f84f7f89 */ /* 0x00062400000e0000 */
.L_x_1795:
        /* <DEDUP_REMOVED lines=14> */
.L_x_1647:
[----:B------:R-:W-:Y:S05]  /*a040*/  BSYNC.RECONVERGENT B0 ;  /* 0x0000000000007941 */ /* 0x000fea0003800200 */
.L_x_1646:
[----:B------:R-:W-:Y:S01]  /*a050*/  UMOV UR17, 0xffffffff ;  /* 0xffffffff00117882 */ /* 0x000fe20000000000 */
[----:B------:R-:W-:Y:S02]  /*a060*/  ISETP.GT.U32.AND P2, PT, R82, 0xf, PT ;  /* 0x0000000f5200780c */ /* 0x000fe40003f44070 */
[----:B------:R-:W-:Y:S11]  /*a070*/  BRA.DIV UR17, `(.L_x_1648) ;  /* 0x0000007211007947 */ /* 0x000ff6000b800000 */
[----:B0-----:R0:W0:Y:S04]  /*a080*/  SHFL.DOWN PT, R77, R245, 0x10, 0x1f ;  /* 0x0a001f00f54d7f89 */ /* 0x00102800000e0000 */
[----:B------:R0:W0:Y:S04]  /*a090*/  SHFL.DOWN PT, R78, R246, 0x10, 0x1f ;  /* 0x0a001f00f64e7f89 */ /* 0x00002800000e0000 */
[----:B------:R0:W0:Y:S04]  /*a0a0*/  SHFL.DOWN PT, R123, R247, 0x10, 0x1f ;  /* 0x0a001f00f77b7f89 */ /* 0x00002800000e0000 */
[----:B------:R0:W0:Y:S02]  /*a0b0*/  SHFL.DOWN PT, R79, R248, 0x10, 0x1f ;  /* 0x0a001f00f84f7f89 */ /* 0x00002400000e0000 */
.L_x_1801:
        /* <DEDUP_REMOVED lines=14> */
.L_x_1650:
[----:B------:R-:W-:Y:S05]  /*a1a0*/  BSYNC.RECONVERGENT B0 ;  /* 0x0000000000007941 */ /* 0x000fea0003800200 */
.L_x_1649:
        /* <DEDUP_REMOVED lines=25> */
.L_x_1815:
        /* <DEDUP_REMOVED lines=13> */
.L_x_1653:
[----:B------:R-:W-:Y:S05]  /*a410*/  BSYNC.RECONVERGENT B0 ;  /* 0x0000000000007941 */ /* 0x000fea0003800200 */
.L_x_1652:
        /* <DEDUP_REMOVED lines=14> */
[C---:B------:R-:W-:Y:S01]  /*a500*/  FFMA.FTZ R64, R68.reuse, R76, -R64 ;  /* 0x0000004c44407223 */ /* 0x040fe20000010840 */
        /* <DEDUP_REMOVED lines=9> */
[----:B------:R-:W-:-:S03]  /*a5a0*/  FFMA.FTZ R65, R68, R77, R65 ;  /* 0x0000004d44417223 */ /* 0x000fc60000010041 */
        /* <DEDUP_REMOVED lines=13> */
.L_x_1635:
[----:B------:R-:W-:Y:S05]  /*a680*/  WARPSYNC.ALL ;  /* 0x0000000000007948 */ /* 0x000fea0003800000 */
[----:B------:R-:W-:Y:S01]  /*a690*/  ISETP.NE.AND P0, PT, R190, RZ, PT ;  /* 0x000000ffbe00720c */ /* 0x000fe20003f05270 */
[----:B------:R-:W-:Y:S01]  /*a6a0*/  BAR.SYNC.DEFER_BLOCKING 0x0 ;  /* 0x0000000000007b1d */ /* 0x000fe20000010000 */
[----:B0-----:R-:W-:Y:S01]  /*a6b0*/  MOV R67, UR44 ;  /* 0x0000002c00437c02 */ /* 0x001fe20008000f00 */
[----:B------:R-:W-:Y:S01]  /*a6c0*/  FFMA.FTZ R68, R0, -R191, RZ ;  /* 0x800000bf00447223 */ /* 0x000fe200000100ff */
[----:B------:R-:W-:Y:S01]  /*a6d0*/  FMUL.FTZ R69, R32, R48 ;  /* 0x0000003020457220 */ /* 0x000fe20000410000 */
[----:B------:R-:W-:Y:S01]  /*a6e0*/  FMUL.FTZ R71, R29, R45 ;  /* 0x0000002d1d477220 */ /* 0x000fe20000410000 */
[----:B------:R-:W-:-:S07]  /*a6f0*/  FMUL.FTZ R77, R23, R39 ;  /* 0x00000027174d7220 */ /* 0x000fce0000410000 */
[----:B------:R-:W-:Y:S01]  /*a700*/  VOTEU.ALL UP0, P0 ;  /* 0x0000000000ff7886 */ /* 0x000fe20000000000 */
[----:B------:R-:W-:Y:S01]  /*a710*/  FFMA.FTZ R68, R17, -R193, R68 ;  /* 0x800000c111447223 */ /* 0x000fe20000010044 */
[----:B------:R-:W-:Y:S01]  /*a720*/  FFMA.FTZ R193, R100, -R69, R193 ;  /* 0x8000004564c17223 */ /* 0x000fe200000100c1 */
[----:B------:R-:W-:Y:S01]  /*a730*/  FMUL.FTZ R78, R22, R38 ;  /* 0x00000026164e7220 */ /* 0x000fe20000410000 */
[----:B------:R-:W-:Y:S01]  /*a740*/  FMUL.FTZ R123, R18, R34 ;  /* 0x00000022127b7220 */ /* 0x000fe20000410000 */
[----:B------:R-:W-:Y:S01]  /*a750*/  @!UP0 ULEA UR17, UR8, UR16, 0x4 ;  /* 0x0000001008118291 */ /* 0x000fe2000f8e20ff */
[----:B------:R-:W-:Y:S01]  /*a760*/  FFMA.FTZ R70, R16, -R195, R68 ;  /* 0x800000c310467223 */ /* 0x000fe20000010044 */
[----:B------:R-:W-:Y:S01]  /*a770*/  FMUL.FTZ R68, R30, R46 ;  /* 0x0000002e1e447220 */ /* 0x000fe20000410000 */
[----:B------:R-:W-:Y:S02]  /*a780*/  BSSY.RECONVERGENT B0, `(.L_x_1654) ;  /* 0x00001d4000007945 */ /* 0x000fe40003800200 */
[----:B------:R-:W-:Y:S01]  /*a790*/  FFMA.FTZ R70, R15, -R197, R70 ;  /* 0x800000c50f467223 */ /* 0x000fe20000010046 */
[----:B------:R0:W1:Y:S04]  /*a7a0*/  LDS.64 R60, [R189+0x6d88] ;  /* 0x006d8800bd3c7984 */ /* 0x0000680000000a00 */
[----:B------:R2:W-:Y:S01]  /*a7b0*/  @!P0 STS.128 [UR17+0x8b80], R72 ;  /* 0x008b8048ff008988 */ /* 0x0005e20008000c11 */
[----:B------:R-:W-:Y:S01]  /*a7c0*/  ULEA UR17, UR20, 0xfffff000, 0xc ;  /* 0xfffff00014117891 */ /* 0x000fe2000f8e60ff */
[----:B0-----:R-:W-:-:S03]  /*a7d0*/  IADD3 R189, PT, PT, R190, 0x100, RZ ;  /* 0x00000100bebd7810 */ /* 0x001fc60007ffe0ff */
[----:B------:R-:W-:Y:S02]  /*a7e0*/  USHF.R.S32.HI UR29, URZ, 0x1f, UR17 ;  /* 0x0000001fff1d7899 */ /* 0x000fe40008011411 */
[----:B------:R-:W-:-:S04]  /*a7f0*/  LOP3.LUT R62, R190, UR17, RZ, 0xfc, !PT ;  /* 0x00000011be3e7c12 */ /* 0x000fc8000f8efcff */
[----:B------:R-:W-:Y:S01]  /*a800*/  MOV R63, UR29 ;  /* 0x0000001d003f7c02 */ /* 0x000fe20008000f00 */
[----:B------:R-:W-:Y:S01]  /*a810*/  UMOV UR29, UR14 ;  /* 0x0000000e001d7c82 */ /* 0x000fe20008000000 */
[----:B--2---:R-:W-:Y:S01]  /*a820*/  FFMA.FTZ R72, R14, -R199, R70 ;  /* 0x800000c70e487223 */ /* 0x004fe20000010046 */
[----:B------:R-:W-:Y:S01]  /*a830*/  FMUL.FTZ R73, R27, R43 ;  /* 0x0000002b1b497220 */ /* 0x000fe20000410000 */
[----:B------:R-:W-:Y:S01]  /*a840*/  IMAD.WIDE.U32 R66, R67, UR8, R62 ;  /* 0x0000000843427c25 */ /* 0x000fe2000f8e003e */
[----:B------:R-:W-:-:S03]  /*a850*/  MOV R63, UR45 ;  /* 0x0000002d003f7c02 */ /* 0x000fc60008000f00 */
[----:B------:R-:W-:Y:S01]  /*a860*/  FFMA.FTZ R72, R13, -R201, R72 ;  /* 0x800000c90d487223 */ /* 0x000fe20000010048 */
[----:B------:R-:W-:Y:S01]  /*a870*/  FMUL.FTZ R75, R25, R41 ;  /* 0x00000029194b7220 */ /* 0x000fe20000410000 */
[----:B------:R-:W-:Y:S01]  /*a880*/  FMUL.FTZ R70, R28, R44 ;  /* 0x0000002c1c467220 */ /* 0x000fe20000410000 */
[----:B------:R-:W-:Y:S01]  /*a890*/  LEA R64, P2, R66, UR10, 0x2 ;  /* 0x0000000a42407c11 */ /* 0x000fe2000f8410ff */
[----:B------:R-:W-:Y:S02]  /*a8a0*/  IMAD R63, R63, UR8, R67 ;  /* 0x000000083f3f7c24 */ /* 0x000fe4000f8e0243 */
[----:B------:R-:W-:Y:S01]  /*a8b0*/  FFMA.FTZ R74, R12, -R203, R72 ;  /* 0x800000cb0c4a7223 */ /* 0x000fe20000010048 */
[----:B------:R-:W-:Y:S02]  /*a8c0*/  FMUL.FTZ R72, R26, R42 ;  /* 0x0000002a1a487220 */ /* 0x000fe40000410000 */
[----:B------:R-:W-:Y:S01]  /*a8d0*/  LEA.HI.X R65, R66, UR11, R63, 0x2, P2 ;  /* 0x0000000b42417c11 */ /* 0x000fe200090f143f */
[----:B------:R-:W-:-:S04]  /*a8e0*/  FFMA.FTZ R74, R11, -R205, R74 ;  /* 0x800000cd0b4a7223 */ /* 0x000fc8000001004a */
[----:B------:R-:W-:Y:S01]  /*a8f0*/  FFMA.FTZ R76, R10, -R207, R74 ;  /* 0x800000cf0a4c7223 */ /* 0x000fe2000001004a */
[----:B------:R-:W-:Y:S01]  /*a900*/  FMUL.FTZ R74, R24, R40 ;  /* 0x00000028184a7220 */ /* 0x000fe20000410000 */
[-C--:B-1----:R-:W-:Y:S01]  /*a910*/  FMUL.FTZ R63, R61, R107.reuse ;  /* 0x0000006b3d3f7220 */ /* 0x082fe20000410000 */
[C---:B------:R-:W-:Y:S01]  /*a920*/  FMUL.FTZ R66, R60.reuse, R107 ;  /* 0x0000006b3c427220 */ /* 0x040fe20000410000 */
[----:B------:R-:W-:Y:S02]  /*a930*/  FFMA.FTZ R76, R9, -R209, R76 ;  /* 0x800000d1094c7223 */ /* 0x000fe4000001004c */
[----:B------:R-:W-:Y:S01]  /*a940*/  FFMA.FTZ R63, R60, R106, R63 ;  /* 0x0000006a3c3f7223 */ /* 0x000fe2000001003f */
[----:B------:R-:W-:Y:S01]  /*a950*/  FFMA.FTZ R60, R0, R192, RZ ;  /* 0x000000c0003c7223 */ /* 0x000fe200000100ff */
[----:B------:R-:W-:Y:S01]  /*a960*/  FFMA.FTZ R61, R61, R106, -R66 ;  /* 0x0000006a3d3d7223 */ /* 0x000fe20000010842 */
[----:B------:R-:W-:Y:S01]  /*a970*/  FFMA.FTZ R76, R8, -R211, R76 ;  /* 0x800000d3084c7223 */ /* 0x000fe2000001004c */
[----:B------:R-:W-:Y:S01]  /*a980*/  FADD.FTZ R63, R124, R63 ;  /* 0x0000003f7c3f7221 */ /* 0x000fe20000010000 */
[----:B------:R-:W-:Y:S01]  /*a990*/  FFMA.FTZ R67, R17, R194, R60 ;  /* 0x000000c211437223 */ /* 0x000fe2000001003c */
[----:B------:R-:W-:Y:S01]  /*a9a0*/  FFMA.FTZ R194, -R101, R69, R194 ;  /* 0x0000004565c27223 */ /* 0x000fe200000101c2 */
[----:B------:R-:W-:Y:S01]  /*a9b0*/  FMUL.FTZ R69, R31, R47 ;  /* 0x0000002f1f457220 */ /* 0x000fe20000410000 */
[----:B------:R-:W-:Y:S01]  /*a9c0*/  FADD.FTZ R107, R170, R61 ;  /* 0x0000003daa6b7221 */ /* 0x000fe20000010000 */
[----:B------:R-:W-:Y:S01]  /*a9d0*/  FFMA.FTZ R60, R16, R196, R67 ;  /* 0x000000c4103c7223 */ /* 0x000fe20000010043 */
[----:B------:R-:W-:Y:S01]  /*a9e0*/  FFMA.FTZ R106, R7, -R213, R76 ;  /* 0x800000d5076a7223 */ /* 0x000fe2000001004c */
[-C--:B------:R-:W-:Y:S01]  /*a9f0*/  FFMA.FTZ R196, -R99, R69.reuse, R196 ;  /* 0x0000004563c47223 */ /* 0x080fe200000101c4 */
[----:B------:R-:W-:Y:S01]  /*aa00*/  FFMA.FTZ R67, R98, -R69, R195 ;  /* 0x8000004562437223 */ /* 0x000fe200000100c3 */
[----:B------:R-:W-:Y:S01]  /*aa10*/  FFMA.FTZ R69, R15, R198, R60 ;  /* 0x000000c60f457223 */ /* 0x000fe2000001003c */
[C---:B------:R-:W-:Y:S01]  /*aa20*/  FMUL.FTZ R76, R140.reuse, R63 ;  /* 0x0000003f8c4c7220 */ /* 0x040fe20000410000 */
[----:B------:R-:W-:Y:S01]  /*aa30*/  FMUL.FTZ R140, R140, R107 ;  /* 0x0000006b8c8c7220 */ /* 0x000fe20000410000 */
[----:B------:R-:W-:Y:S01]  /*aa40*/  FFMA.FTZ R124, R6, -R215, R106 ;  /* 0x800000d7067c7223 */ /* 0x000fe2000001006a */
[----:B------:R-:W-:Y:S01]  /*aa50*/  FFMA.FTZ R60, R14, R200, R69 ;  /* 0x000000c80e3c7223 */ /* 0x000fe20000010045 */
[-C--:B------:R-:W-:Y:S01]  /*aa60*/  FFMA.FTZ R200, -R95, R71.reuse, R200 ;  /* 0x000000475fc87223 */ /* 0x080fe200000101c8 */
[----:B------:R-:W-:Y:S01]  /*aa70*/  FFMA.FTZ R69, R94, -R71, R199 ;  /* 0x800000475e457223 */ /* 0x000fe200000100c7 */
[----:B------:R-:W-:Y:S01]  /*aa80*/  FMUL.FTZ R61, R21, R37 ;  /* 0x00000025153d7220 */ /* 0x000fe20000410000 */
[----:B------:R-:W-:Y:S01]  /*aa90*/  FFMA.FTZ R71, R13, R202, R60 ;  /* 0x000000ca0d477223 */ /* 0x000fe2000001003c */
[----:B------:R-:W-:Y:S01]  /*aaa0*/  FMUL.FTZ R66, R33, R49 ;  /* 0x0000003121427220 */ /* 0x000fe20000410000 */
[-C--:B------:R-:W-:Y:S01]  /*aab0*/  FFMA.FTZ R198, -R97, R68.reuse, R198 ;  /* 0x0000004461c67223 */ /* 0x080fe200000101c6 */
[----:B------:R-:W-:Y:S01]  /*aac0*/  FFMA.FTZ R68, R96, -R68, R197 ;  /* 0x8000004460447223 */ /* 0x000fe200000100c5 */
[----:B------:R-:W-:Y:S01]  /*aad0*/  FFMA.FTZ R60, R12, R204, R71 ;  /* 0x000000cc0c3c7223 */ /* 0x000fe20000010047 */
[-C--:B------:R-:W-:Y:S01]  /*aae0*/  FFMA.FTZ R204, -R91, R73.reuse, R204 ;  /* 0x000000495bcc7223 */ /* 0x080fe200000101cc */
[----:B------:R-:W-:Y:S01]  /*aaf0*/  FFMA.FTZ R71, R90, -R73, R203 ;  /* 0x800000495a477223 */ /* 0x000fe200000100cb */
        /* <DEDUP_REMOVED lines=8> */
[----:B------:R-:W-:Y:S01]  /*ab80*/  FFMA.FTZ R202, -R93, R70, R202 ;  /* 0x000000465dca7223 */ /* 0x000fe200000101ca */
[----:B------:R-:W-:Y:S01]  /*ab90*/  FFMA.FTZ R75, R9, R210, R60 ;  /* 0x000000d2094b7223 */ /* 0x000fe2000001003c */
[-C--:B------:R-:W-:Y:S01]  /*aba0*/  FFMA.FTZ R210, -R85, R74.reuse, R210 ;  /* 0x0000004a55d27223 */ /* 0x080fe200000101d2 */
[----:B------:R-:W-:Y:S01]  /*abb0*/  FFMA.FTZ R74, R84, -R74, R209 ;  /* 0x8000004a544a7223 */ /* 0x000fe200000100d1 */
[----:B------:R-:W-:Y:S01]  /*abc0*/  FFMA.FTZ R70, R92, -R70, R201 ;  /* 0x800000465c467223 */ /* 0x000fe200000100c9 */
[----:B------:R-:W-:Y:S01]  /*abd0*/  FFMA.FTZ R60, R8, R212, R75 ;  /* 0x000000d4083c7223 */ /* 0x000fe2000001004b */
[-C--:B------:R-:W-:Y:S01]  /*abe0*/  FFMA.FTZ R212, -R83, R77.reuse, R212 ;  /* 0x0000004d53d47223 */ /* 0x080fe200000101d4 */
[----:B------:R-:W-:-:S02]  /*abf0*/  FFMA.FTZ R75, R104, -R77, R211 ;  /* 0x8000004d684b7223 */ /* 0x000fc400000100d3 */
[----:B------:R-:W-:Y:S01]  /*ac00*/  FFMA.FTZ R77, R7, R214, R60 ;  /* 0x000000d6074d7223 */ /* 0x000fe2000001003c */
[-C--:B------:R-:W-:Y:S01]  /*ac10*/  FFMA.FTZ R214, -R171, R78.reuse, R214 ;  /* 0x0000004eabd67223 */ /* 0x080fe200000101d6 */
[----:B------:R-:W-:Y:S01]  /*ac20*/  FFMA.FTZ R60, R172, -R78, R213 ;  /* 0x8000004eac3c7223 */ /* 0x000fe200000100d5 */
[C---:B------:R-:W-:Y:S01]  /*ac30*/  FFMA.FTZ R78, R141.reuse, R107, -R76 ;  /* 0x0000006b8d4e7223 */ /* 0x040fe2000001084c */
[----:B------:R-:W-:Y:S01]  /*ac40*/  FFMA.FTZ R76, R141, R63, R140 ;  /* 0x0000003f8d4c7223 */ /* 0x000fe2000001008c */
[----:B------:R-:W-:Y:S01]  /*ac50*/  FFMA.FTZ R122, R6, R216, R77 ;  /* 0x000000d8067a7223 */ /* 0x000fe2000001004d */
[----:B------:R-:W-:Y:S01]  /*ac60*/  FMUL.FTZ R140, R63, UR18 ;  /* 0x000000123f8c7c20 */ /* 0x000fe20008410000 */
[----:B------:R-:W-:Y:S01]  /*ac70*/  FADD.FTZ R105, R105, R78 ;  /* 0x0000004e69697221 */ /* 0x000fe20000010000 */
[----:B------:R-:W-:Y:S01]  /*ac80*/  FADD.FTZ R76, R125, R76 ;  /* 0x0000004c7d4c7221 */ /* 0x000fe20000010000 */
[----:B------:R-:W-:Y:S01]  /*ac90*/  FFMA.FTZ R79, R5, R218, R122 ;  /* 0x000000da054f7223 */ /* 0x000fe2000001007a */
[----:B------:R-:W-:-:S02]  /*aca0*/  HFMA2 R125, -RZ, RZ, 0, 7.8678131103515625e-06 ;  /* 0x00000084ff7d7431 */ /* 0x000fc400000001ff */
[C---:B------:R-:W-:Y:S01]  /*acb0*/  FMUL.FTZ R78, R142.reuse, R105 ;  /* 0x000000698e4e7220 */ /* 0x040fe20000410000 */
[-C--:B------:R-:W-:Y:S01]  /*acc0*/  FMUL.FTZ R142, R142, R76.reuse ;  /* 0x0000004c8e8e7220 */ /* 0x080fe20000410000 */
[C---:B------:R-:W-:Y:S01]  /*acd0*/  FMUL.FTZ R141, R19.reuse, R35 ;  /* 0x00000023138d7220 */ /* 0x040fe20000410000 */
[-C--:B------:R-:W-:Y:S01]  /*ace0*/  FMUL.FTZ R170, R19, R105.reuse ;  /* 0x0000006913aa7220 */ /* 0x080fe20000410000 */
[C---:B------:R-:W-:Y:S01]  /*acf0*/  FFMA.FTZ R77, R143.reuse, R76, R78 ;  /* 0x0000004c8f4d7223 */ /* 0x040fe2000001004e */
[----:B------:R-:W-:Y:S01]  /*ad00*/  FFMA.FTZ R143, R143, R105, -R142 ;  /* 0x000000698f8f7223 */ /* 0x000fe2000001088e */
[C---:B------:R-:W-:Y:S01]  /*ad10*/  FFMA.FTZ R142, R180.reuse, -R123, R221 ;  /* 0x8000007bb48e7223 */ /* 0x040fe200000100dd */
[----:B------:R-:W-:Y:S01]  /*ad20*/  FMUL.FTZ R180, R180, R107 ;  /* 0x0000006bb4b47220 */ /* 0x000fe20000410000 */
[----:B------:R-:W-:Y:S01]  /*ad30*/  FADD.FTZ R126, R126, R77 ;  /* 0x0000004d7e7e7221 */ /* 0x000fe20000010000 */
[----:B------:R-:W-:Y:S01]  /*ad40*/  FADD.FTZ R77, R108, R143 ;  /* 0x0000008f6c4d7221 */ /* 0x000fe20000010000 */
[----:B------:R-:W-:Y:S01]  /*ad50*/  FFMA.FTZ R108, R5, -R217, R124 ;  /* 0x800000d9056c7223 */ /* 0x000fe2000001007c */
[----:B------:R-:W-:Y:S01]  /*ad60*/  FMUL.FTZ R143, R18, R107 ;  /* 0x0000006b128f7220 */ /* 0x000fe20000410000 */
[----:B------:R-:W-:-:S02]  /*ad70*/  IMAD R125, R190, R125, UR16 ;  /* 0x00000010be7d7e24 */ /* 0x000fc4000f8e027d */
[C---:B------:R-:W-:Y:S01]  /*ad80*/  FMUL.FTZ R106, R144.reuse, R77 ;  /* 0x0000004d906a7220 */ /* 0x040fe20000410000 */
[----:B------:R-:W-:Y:S01]  /*ad90*/  FMUL.FTZ R144, R144, R126 ;  /* 0x0000007e90907220 */ /* 0x000fe20000410000 */
[----:B------:R-:W-:Y:S01]  /*ada0*/  FMUL.FTZ R78, R20, R36 ;  /* 0x00000024144e7220 */ /* 0x000fe20000410000 */
        /* <DEDUP_REMOVED lines=8> */
[----:B------:R-:W-:Y:S01]  /*ae30*/  FMUL.FTZ R144, R142, R143 ;  /* 0x0000008f8e907220 */ /* 0x000fe20000410000 */
[----:B------:R-:W-:Y:S01]  /*ae40*/  FFMA.FTZ R220, -R177, R141, R220 ;  /* 0x0000008db1dc7223 */ /* 0x000fe200000101dc */
[C---:B------:R-:W-:Y:S01]  /*ae50*/  FMUL.FTZ R122, R146.reuse, R109 ;  /* 0x0000006d927a7220 */ /* 0x040fe20000410000 */
[-C--:B------:R-:W-:Y:S01]  /*ae60*/  FMUL.FTZ R146, R146, R124.reuse ;  /* 0x0000007c92927220 */ /* 0x080fe20000410000 */
[C---:B------:R-:W-:Y:S01]  /*ae70*/  FFMA.FTZ R141, R178.reuse, -R141, R219 ;  /* 0x8000008db28d7223 */ /* 0x040fe200000100db */
[----:B------:R-:W-:Y:S01]  /*ae80*/  FMUL.FTZ R178, R178, R105 ;  /* 0x00000069b2b27220 */ /* 0x000fe20000410000 */
[----:B------:R-:W-:Y:S01]  /*ae90*/  FFMA.FTZ R127, R147, R124, R122 ;  /* 0x0000007c937f7223 */ /* 0x000fe2000001007a */
[C---:B------:R-:W-:Y:S01]  /*aea0*/  FMUL.FTZ R122, R107.reuse, UR18 ;  /* 0x000000126b7a7c20 */ /* 0x040fe20008410000 */
[----:B------:R-:W-:Y:S01]  /*aeb0*/  FFMA.FTZ R107, R107, UR19, -R140 ;  /* 0x000000136b6b7c23 */ /* 0x000fe2000801088c */
[----:B------:R-:W-:Y:S01]  /*aec0*/  FFMA.FTZ R147, R147, R109, -R146 ;  /* 0x0000006d93937223 */ /* 0x000fe20000010892 */
[----:B------:R-:W-:Y:S01]  /*aed0*/  FADD.FTZ R128, R128, R127 ;  /* 0x0000007f80807221 */ /* 0x000fe20000010000 */
[----:B------:R-:W-:Y:S01]  /*aee0*/  FFMA.FTZ R122, R63, UR19, R122 ;  /* 0x000000133f7a7c23 */ /* 0x000fe2000801007a */
[----:B------:R-:W-:Y:S01]  /*aef0*/  FMUL.FTZ R63, R18, R63 ;  /* 0x0000003f123f7220 */ /* 0x000fe20000410000 */
[----:B------:R-:W-:Y:S01]  /*af00*/  FMUL.FTZ R140, R142, R107 ;  /* 0x0000006b8e8c7220 */ /* 0x000fe20000410000 */
[----:B------:R-:W-:Y:S01]  /*af10*/  FMUL.FTZ R180, R34, R143 ;  /* 0x0000008f22b47220 */ /* 0x000fe20000410000 */
[----:B------:R-:W-:Y:S01]  /*af20*/  FFMA.FTZ R218, -R175, R78, R218 ;  /* 0x0000004eafda7223 */ /* 0x000fe200000101da */
[-C--:B------:R-:W-:Y:S01]  /*af30*/  FMUL.FTZ R142, R142, R63.reuse ;  /* 0x0000003f8e8e7220 */ /* 0x080fe20000410000 */
[CC--:B------:R-:W-:Y:S01]  /*af40*/  FFMA.FTZ R123, R79.reuse, R63.reuse, R144 ;  /* 0x0000003f4f7b7223 */ /* 0x0c0fe20000010090 */
[----:B------:R-:W-:Y:S01]  /*af50*/  FMUL.FTZ R146, R34, R63 ;  /* 0x0000003f22927220 */ /* 0x000fe20000410000 */
[----:B------:R-:W-:Y:S01]  /*af60*/  FADD.FTZ R63, R110, R147 ;  /* 0x000000936e3f7221 */ /* 0x000fe20000010000 */
[----:B------:R-:W-:Y:S01]  /*af70*/  FFMA.FTZ R107, R79, R143, -R142 ;  /* 0x0000008f4f6b7223 */ /* 0x000fe2000001088e */
[----:B------:R-:W-:Y:S01]  /*af80*/  FMUL.FTZ R144, R76, UR18 ;  /* 0x000000124c907c20 */ /* 0x000fe20008410000 */
[----:B------:R-:W-:Y:S01]  /*af90*/  FMUL.FTZ R143, R141, R170 ;  /* 0x000000aa8d8f7220 */ /* 0x000fe20000410000 */
[CC--:B------:R-:W-:Y:S01]  /*afa0*/  FMUL.FTZ R110, R148.reuse, R63.reuse ;  /* 0x0000003f946e7220 */ /* 0x0c0fe20000410000 */
[-C--:B------:R-:W-:Y:S01]  /*afb0*/  FMUL.FTZ R148, R148, R128.reuse ;  /* 0x0000008094947220 */ /* 0x080fe20000410000 */
[----:B------:R0:W-:Y:S01]  /*afc0*/  STS [R125+0x2178], R146 ;  /* 0x002178927d007388 */ /* 0x0001e20000000800 */
[----:B------:R-:W-:Y:S01]  /*afd0*/  FFMA.FTZ R144, R105, UR19, -R144 ;  /* 0x0000001369907c23 */ /* 0x000fe20008010890 */
[C---:B------:R-:W-:Y:S01]  /*afe0*/  FFMA.FTZ R142, R149.reuse, R128, R110 ;  /* 0x00000080958e7223 */ /* 0x040fe2000001006e */
[----:B------:R-:W-:Y:S01]  /*aff0*/  FFMA.FTZ R148, R149, R63, -R148 ;  /* 0x0000003f95947223 */ /* 0x000fe20000010894 */
[----:B------:R-:W-:Y:S01]  /*b000*/  FFMA.FTZ R110, R177, R76, R178 ;  /* 0x0000004cb16e7223 */ /* 0x000fe200000100b2 */
[----:B------:R-:W-:Y:S01]  /*b010*/  FFMA.FTZ R78, R176, -R78, R217 ;  /* 0x8000004eb04e7223 */ /* 0x000fe200000100d9 */
[----:B------:R-:W-:Y:S01]  /*b020*/  FADD.FTZ R142, R129, R142 ;  /* 0x0000008e818e7221 */ /* 0x000fe20000010000 */
[----:B------:R-:W-:Y:S01]  /*b030*/  FMUL.FTZ R129, R105, UR18 ;  /* 0x0000001269817c20 */ /* 0x000fe20008410000 */
[----:B------:R-:W-:Y:S01]  /*b040*/  FADD.FTZ R127, R111, R148 ;  /* 0x000000946f7f7221 */ /* 0x000fe20000010000 */
[----:B------:R-:W-:Y:S01]  /*b050*/  FMUL.FTZ R111, R141, R144 ;  /* 0x000000908d6f7220 */ /* 0x000fe20000410000 */
[----:B0-----:R-:W-:Y:S01]  /*b060*/  FMUL.FTZ R146, R19, R76 ;  /* 0x0000004c13927220 */ /* 0x001fe20000410000 */
[----:B------:R-:W-:Y:S01]  /*b070*/  FFMA.FTZ R105, R76, UR19, R129 ;  /* 0x000000134c697c23 */ /* 0x000fe20008010081 */
[C---:B------:R-:W-:Y:S01]  /*b080*/  FMUL.FTZ R76, R150.reuse, R142 ;  /* 0x0000008e964c7220 */ /* 0x040fe20000410000 */
[-C--:B------:R-:W-:Y:S01]  /*b090*/  FMUL.FTZ R129, R150, R127.reuse ;  /* 0x0000007f96817220 */ /* 0x080fe20000410000 */
[-C--:B------:R-:W-:Y:S01]  /*b0a0*/  FMUL.FTZ R145, R141, R146.reuse ;  /* 0x000000928d917220 */ /* 0x080fe20000410000 */
[----:B------:R-:W-:Y:S01]  /*b0b0*/  FMUL.FTZ R148, R35, R146 ;  /* 0x0000009223947220 */ /* 0x000fe20000410000 */
[C---:B------:R-:W-:Y:S01]  /*b0c0*/  FFMA.FTZ R141, R151.reuse, R127, -R76 ;  /* 0x0000007f978d7223 */ /* 0x040fe2000001084c */
[----:B------:R-:W-:Y:S01]  /*b0d0*/  FFMA.FTZ R151, R151, R142, R129 ;  /* 0x0000008e97977223 */ /* 0x000fe20000010081 */
[----:B------:R-:W-:Y:S01]  /*b0e0*/  FFMA.FTZ R76, R220, R146, R143 ;  /* 0x00000092dc4c7223 */ /* 0x000fe2000001008f */
[----:B------:R-:W-:Y:S01]  /*b0f0*/  FMUL.FTZ R146, R126, UR18 ;  /* 0x000000127e927c20 */ /* 0x000fe20008410000 */
[----:B------:R-:W-:Y:S01]  /*b100*/  FADD.FTZ R129, R112, R141 ;  /* 0x0000008d70817221 */ /* 0x000fe20000010000 */
[----:B------:R-:W-:Y:S01]  /*b110*/  FADD.FTZ R130, R130, R151 ;  /* 0x0000009782827221 */ /* 0x000fe20000010000 */
[----:B------:R-:W-:Y:S01]  /*b120*/  FMUL.FTZ R176, R176, R77 ;  /* 0x0000004db0b07220 */ /* 0x000fe20000410000 */
[----:B------:R-:W-:Y:S01]  /*b130*/  FFMA.FTZ R141, R77, UR19, -R146 ;  /* 0x000000134d8d7c23 */ /* 0x000fe20008010892 */
[C---:B------:R-:W-:Y:S01]  /*b140*/  FMUL.FTZ R144, R152.reuse, R129 ;  /* 0x0000008198907220 */ /* 0x040fe20000410000 */
[----:B------:R-:W-:Y:S01]  /*b150*/  FMUL.FTZ R152, R152, R130 ;  /* 0x0000008298987220 */ /* 0x000fe20000410000 */
[----:B------:R-:W-:Y:S01]  /*b160*/  FFMA.FTZ R112, R220, R170, -R145 ;  /* 0x000000aadc707223 */ /* 0x000fe20000010891 */
[C---:B------:R-:W-:Y:S01]  /*b170*/  FMUL.FTZ R147, R20.reuse, R77 ;  /* 0x0000004d14937220 */ /* 0x040fe20000410000 */
[C---:B------:R-:W-:Y:S01]  /*b180*/  FFMA.FTZ R144, R153.reuse, R130, R144 ;  /* 0x0000008299907223 */ /* 0x040fe20000010090 */
[----:B------:R-:W-:Y:S01]  /*b190*/  FFMA.FTZ R152, R153, R129, -R152 ;  /* 0x0000008199987223 */ /* 0x000fe20000010898 */
[-C--:B------:R-:W-:Y:S01]  /*b1a0*/  FFMA.FTZ R175, R175, R126.reuse, R176 ;  /* 0x0000007eafaf7223 */ /* 0x080fe200000100b0 */
[----:B------:R-:W-:Y:S01]  /*b1b0*/  FMUL.FTZ R145, R20, R126 ;  /* 0x0000007e14917220 */ /* 0x000fe20000410000 */
[----:B------:R-:W-:Y:S01]  /*b1c0*/  FADD.FTZ R144, R131, R144 ;  /* 0x0000009083907221 */ /* 0x000fe20000010000 */
[----:B------:R-:W-:Y:S01]  /*b1d0*/  FMUL.FTZ R131, R77, UR18 ;  /* 0x000000124d837c20 */ /* 0x000fe20008410000 */
[----:B------:R-:W-:Y:S01]  /*b1e0*/  FADD.FTZ R113, R113, R152 ;  /* 0x0000009871717221 */ /* 0x000fe20000010000 */
[----:B------:R0:W-:Y:S01]  /*b1f0*/  STS [R125+0x2170], R148 ;  /* 0x002170947d007388 */ /* 0x0001e20000000800 */
[----:B------:R-:W-:Y:S01]  /*b200*/  FMUL.FTZ R150, R36, R145 ;  /* 0x0000009124967220 */ /* 0x000fe20000410000 */
[----:B------:R-:W-:Y:S01]  /*b210*/  FFMA.FTZ R77, R126, UR19, R131 ;  /* 0x000000137e4d7c23 */ /* 0x000fe20008010083 */
[-C--:B------:R-:W-:Y:S01]  /*b220*/  FMUL.FTZ R126, R154, R144.reuse ;  /* 0x000000909a7e7220 */ /* 0x080fe20000410000 */
[----:B------:R-:W-:Y:S01]  /*b230*/  FMUL.FTZ R131, R78, R141 ;  /* 0x0000008d4e837220 */ /* 0x000fe20000410000 */
[----:B------:R-:W-:Y:S01]  /*b240*/  FMUL.FTZ R141, R154, R113 ;  /* 0x000000719a8d7220 */ /* 0x000fe20000410000 */
[----:B------:R-:W-:Y:S01]  /*b250*/  FFMA.FTZ R61, R174, -R61, R215 ;  /* 0x8000003dae3d7223 */ /* 0x000fe200000100d7 */
[----:B------:R-:W-:Y:S01]  /*b260*/  FFMA.FTZ R143, R155, R113, -R126 ;  /* 0x000000719b8f7223 */ /* 0x000fe2000001087e */
[-C--:B------:R-:W-:Y:S01]  /*b270*/  FMUL.FTZ R152, R21, R109.reuse ;  /* 0x0000006d15987220 */ /* 0x080fe20000410000 */
[----:B------:R-:W-:Y:S01]  /*b280*/  FFMA.FTZ R155, R155, R144, R141 ;  /* 0x000000909b9b7223 */ /* 0x000fe2000001008d */
[----:B0-----:R-:W-:Y:S01]  /*b290*/  FMUL.FTZ R148, R124, UR18 ;  /* 0x000000127c947c20 */ /* 0x001fe20008410000 */
[----:B------:R-:W-:Y:S01]  /*b2a0*/  FADD.FTZ R141, R114, R143 ;  /* 0x0000008f728d7221 */ /* 0x000fe20000010000 */
[----:B------:R-:W-:Y:S01]  /*b2b0*/  FMUL.FTZ R114, R174, R109 ;  /* 0x0000006dae727220 */ /* 0x000fe20000410000 */
[----:B------:R-:W-:Y:S01]  /*b2c0*/  FADD.FTZ R132, R132, R155 ;  /* 0x0000009b84847221 */ /* 0x000fe20000010000 */
[----:B------:R-:W-:Y:S01]  /*b2d0*/  FMUL.FTZ R143, R109, UR18 ;  /* 0x000000126d8f7c20 */ /* 0x000fe20008410000 */
[----:B------:R-:W-:Y:S01]  /*b2e0*/  FMUL.FTZ R146, R156, R141 ;  /* 0x0000008d9c927220 */ /* 0x000fe20000410000 */
[----:B------:R-:W-:Y:S01]  /*b2f0*/  FMUL.FTZ R151, R78, R145 ;  /* 0x000000914e977220 */ /* 0x000fe20000410000 */
[-C--:B------:R-:W-:Y:S01]  /*b300*/  FMUL.FTZ R156, R156, R132.reuse ;  /* 0x000000849c9c7220 */ /* 0x080fe20000410000 */
[----:B------:R0:W-:Y:S01]  /*b310*/  STS [R125+0x2168], R150 ;  /* 0x002168967d007388 */ /* 0x0001e20000000800 */
[----:B------:R-:W-:Y:S01]  /*b320*/  FFMA.FTZ R146, R157, R132, R146 ;  /* 0x000000849d927223 */ /* 0x000fe20000010092 */
[----:B------:R-:W-:Y:S01]  /*b330*/  FFMA.FTZ R148, R109, UR19, -R148 ;  /* 0x000000136d947c23 */ /* 0x000fe20008010894 */
[----:B------:R-:W-:Y:S01]  /*b340*/  FFMA.FTZ R156, R157, R141, -R156 ;  /* 0x0000008d9d9c7223 */ /* 0x000fe2000001089c */
[----:B------:R-:W-:Y:S01]  /*b350*/  FFMA.FTZ R114, R173, R124, R114 ;  /* 0x0000007cad727223 */ /* 0x000fe20000010072 */
[----:B------:R-:W-:Y:S01]  /*b360*/  FADD.FTZ R146, R133, R146 ;  /* 0x0000009285927221 */ /* 0x000fe20000010000 */
[----:B------:R-:W-:Y:S01]  /*b370*/  FFMA.FTZ R109, R124, UR19, R143 ;  /* 0x000000137c6d7c23 */ /* 0x000fe2000801008f */
[----:B------:R-:W-:Y:S01]  /*b380*/  FADD.FTZ R115, R115, R156 ;  /* 0x0000009c73737221 */ /* 0x000fe20000010000 */
[----:B------:R-:W-:Y:S01]  /*b390*/  FMUL.FTZ R143, R61, R152 ;  /* 0x000000983d8f7220 */ /* 0x000fe20000410000 */
[----:B------:R-:W-:Y:S01]  /*b3a0*/  FMUL.FTZ R149, R78, R147 ;  /* 0x000000934e957220 */ /* 0x000fe20000410000 */
[----:B0-----:R-:W-:Y:S01]  /*b3b0*/  FMUL.FTZ R150, R21, R124 ;  /* 0x0000007c15967220 */ /* 0x001fe20000410000 */
[C---:B------:R-:W-:Y:S01]  /*b3c0*/  FMUL.FTZ R124, R158.reuse, R115 ;  /* 0x000000739e7c7220 */ /* 0x040fe20000410000 */
[----:B------:R-:W-:Y:S01]  /*b3d0*/  FMUL.FTZ R158, R158, R146 ;  /* 0x000000929e9e7220 */ /* 0x000fe20000410000 */
[-C--:B------:R-:W-:Y:S01]  /*b3e0*/  FFMA.FTZ R126, R218, R147.reuse, -R151 ;  /* 0x00000093da7e7223 */ /* 0x080fe20000010897 */
[----:B------:R-:W-:Y:S01]  /*b3f0*/  FMUL.FTZ R154, R36, R147 ;  /* 0x00000093249a7220 */ /* 0x000fe20000410000 */
[C---:B------:R-:W-:Y:S01]  /*b400*/  FMUL.FTZ R133, R61.reuse, R148 ;  /* 0x000000943d857220 */ /* 0x040fe20000410000 */
[-C--:B------:R-:W-:Y:S01]  /*b410*/  FMUL.FTZ R147, R61, R150.reuse ;  /* 0x000000963d937220 */ /* 0x080fe20000410000 */
[----:B------:R-:W-:Y:S01]  /*b420*/  FFMA.FTZ R61, R216, R150, R143 ;  /* 0x00000096d83d7223 */ /* 0x000fe2000001008f */
[C---:B------:R-:W-:Y:S01]  /*b430*/  FFMA.FTZ R143, R159.reuse, R115, -R158 ;  /* 0x000000739f8f7223 */ /* 0x040fe2000001089e */
[----:B------:R-:W-:Y:S01]  /*b440*/  FFMA.FTZ R78, R218, R145, R149 ;  /* 0x00000091da4e7223 */ /* 0x000fe20000010095 */
[----:B------:R-:W-:Y:S01]  /*b450*/  FFMA.FTZ R145, R159, R146, R124 ;  /* 0x000000929f917223 */ /* 0x000fe2000001007c */
[----:B------:R-:W-:Y:S01]  /*b460*/  FMUL.FTZ R148, R128, UR18 ;  /* 0x0000001280947c20 */ /* 0x000fe20008410000 */
[----:B------:R-:W-:Y:S01]  /*b470*/  FADD.FTZ R143, R116, R143 ;  /* 0x0000008f748f7221 */ /* 0x000fe20000010000 */
[----:B------:R-:W-:Y:S01]  /*b480*/  FMUL.FTZ R172, R172, R63 ;  /* 0x0000003facac7220 */ /* 0x000fe20000410000 */
[----:B------:R-:W-:Y:S01]  /*b490*/  FADD.FTZ R134, R134, R145 ;  /* 0x0000009186867221 */ /* 0x000fe20000010000 */
[----:B------:R-:W-:Y:S01]  /*b4a0*/  FMUL.FTZ R145, R63, UR18 ;  /* 0x000000123f917c20 */ /* 0x000fe20008410000 */
[----:B------:R-:W-:Y:S01]  /*b4b0*/  FMUL.FTZ R116, R160, R143 ;  /* 0x0000008fa0747220 */ /* 0x000fe20000410000 */
[----:B------:R-:W-:Y:S01]  /*b4c0*/  FMUL.FTZ R149, R22, R63 ;  /* 0x0000003f16957220 */ /* 0x000fe20000410000 */
[----:B------:R-:W-:Y:S01]  /*b4d0*/  FMUL.FTZ R160, R160, R134 ;  /* 0x00000086a0a07220 */ /* 0x000fe20000410000 */
[----:B------:R-:W-:Y:S01]  /*b4e0*/  FFMA.FTZ R124, R216, R152, -R147 ;  /* 0x00000098d87c7223 */ /* 0x000fe20000010893 */
[----:B------:R-:W-:Y:S01]  /*b4f0*/  FFMA.FTZ R116, R161, R134, R116 ;  /* 0x00000086a1747223 */ /* 0x000fe20000010074 */
[----:B------:R-:W-:Y:S01]  /*b500*/  FMUL.FTZ R152, R37, R152 ;  /* 0x0000009825987220 */ /* 0x000fe20000410000 */
[----:B------:R-:W-:Y:S01]  /*b510*/  FFMA.FTZ R160, R161, R143, -R160 ;  /* 0x0000008fa1a07223 */ /* 0x000fe200000108a0 */
[----:B------:R-:W-:Y:S01]  /*b520*/  FFMA.FTZ R147, R63, UR19, -R148 ;  /* 0x000000133f937c23 */ /* 0x000fe20008010894 */
[----:B------:R-:W-:Y:S01]  /*b530*/  FADD.FTZ R116, R135, R116 ;  /* 0x0000007487747221 */ /* 0x000fe20000010000 */
[----:B------:R-:W-:Y:S01]  /*b540*/  FFMA.FTZ R135, R128, UR19, R145 ;  /* 0x0000001380877c23 */ /* 0x000fe20008010091 */
[-C--:B------:R-:W-:Y:S01]  /*b550*/  FFMA.FTZ R171, R171, R128.reuse, R172 ;  /* 0x00000080abab7223 */ /* 0x080fe200000100ac */
[----:B------:R-:W-:Y:S01]  /*b560*/  FMUL.FTZ R145, R22, R128 ;  /* 0x0000008016917220 */ /* 0x000fe20000410000 */
[C---:B------:R-:W-:Y:S01]  /*b570*/  FMUL.FTZ R63, R60.reuse, R149 ;  /* 0x000000953c3f7220 */ /* 0x040fe20000410000 */
[----:B------:R-:W-:Y:S01]  /*b580*/  FADD.FTZ R128, R117, R160 ;  /* 0x000000a075807221 */ /* 0x000fe20000010000 */
[----:B------:R0:W-:Y:S01]  /*b590*/  STS [R125+0x2164], R152 ;  /* 0x002164987d007388 */ /* 0x0001e20000000800 */
[C---:B------:R-:W-:Y:S01]  /*b5a0*/  FMUL.FTZ R117, R60.reuse, R147 ;  /* 0x000000933c757220 */ /* 0x040fe20000410000 */
[-C--:B------:R-:W-:Y:S01]  /*b5b0*/  FMUL.FTZ R60, R60, R145.reuse ;  /* 0x000000913c3c7220 */ /* 0x080fe20000410000 */
[----:B------:R-:W-:Y:S01]  /*b5c0*/  FFMA.FTZ R63, R214, R145, R63 ;  /* 0x00000091d63f7223 */ /* 0x000fe2000001003f */
[----:B------:R-:W-:Y:S01]  /*b5d0*/  FMUL.FTZ R148, R162, R116 ;  /* 0x00000074a2947220 */ /* 0x000fe20000410000 */
[----:B------:R-:W-:Y:S01]  /*b5e0*/  FMUL.FTZ R150, R37, R150 ;  /* 0x0000009625967220 */ /* 0x000fe20000410000 */
[----:B------:R1:W-:Y:S01]  /*b5f0*/  STS [R125+0x216c], R154 ;  /* 0x00216c9a7d007388 */ /* 0x0003e20000000800 */
[----:B------:R-:W-:Y:S01]  /*b600*/  FFMA.FTZ R60, R214, R149, -R60 ;  /* 0x00000095d63c7223 */ /* 0x000fe2000001083c */
[----:B------:R-:W-:Y:S01]  /*b610*/  FFMA.FTZ R147, R163, R128, -R148 ;  /* 0x00000080a3937223 */ /* 0x000fe20000010894 */
[----:B------:R-:W-:Y:S01]  /*b620*/  FMUL.FTZ R148, R23, R142 ;  /* 0x0000008e17947220 */ /* 0x000fe20000410000 */
[----:B0-----:R-:W-:Y:S01]  /*b630*/  FMUL.FTZ R152, R38, R145 ;  /* 0x0000009126987220 */ /* 0x001fe20000410000 */
[----:B------:R-:W-:Y:S01]  /*b640*/  FMUL.FTZ R145, R162, R128 ;  /* 0x00000080a2917220 */ /* 0x000fe20000410000 */
[----:B------:R0:W-:Y:S01]  /*b650*/  STS [R125+0x2160], R150 ;  /* 0x002160967d007388 */ /* 0x0001e20000000800 */
[C---:B------:R-:W-:Y:S01]  /*b660*/  FMUL.FTZ R153, R24.reuse, R129 ;  /* 0x0000008118997220 */ /* 0x040fe20000410000 */
[----:B------:R-:W-:Y:S01]  /*b670*/  FMUL.FTZ R151, R24, R130 ;  /* 0x0000008218977220 */ /* 0x000fe20000410000 */
[----:B------:R-:W-:Y:S01]  /*b680*/  FFMA.FTZ R163, R163, R116, R145 ;  /* 0x00000074a3a37223 */ /* 0x000fe20000010091 */
[----:B------:R-:W-:Y:S01]  /*b690*/  FADD.FTZ R145, R118, R147 ;  /* 0x0000009376917221 */ /* 0x000fe20000010000 */
[----:B-1----:R-:W-:Y:S01]  /*b6a0*/  FMUL.FTZ R154, R38, R149 ;  /* 0x00000095269a7220 */ /* 0x002fe20000410000 */
[----:B------:R-:W-:Y:S01]  /*b6b0*/  FMUL.FTZ R149, R75, R148 ;  /* 0x000000944b957220 */ /* 0x000fe20000410000 */
[----:B------:R-:W-:Y:S01]  /*b6c0*/  FADD.FTZ R136, R136, R163 ;  /* 0x000000a388887221 */ /* 0x000fe20000010000 */
[C---:B------:R-:W-:Y:S01]  /*b6d0*/  FMUL.FTZ R118, R164.reuse, R145 ;  /* 0x00000091a4767220 */ /* 0x040fe20000410000 */
[----:B------:R1:W-:Y:S01]  /*b6e0*/  STS [R125+0x2158], R152 ;  /* 0x002158987d007388 */ /* 0x0003e20000000800 */
[----:B0-----:R-:W-:Y:S01]  /*b6f0*/  FMUL.FTZ R150, R23, R127 ;  /* 0x0000007f17967220 */ /* 0x001fe20000410000 */
[-C--:B------:R-:W-:Y:S01]  /*b700*/  FMUL.FTZ R164, R164, R136.reuse ;  /* 0x00000088a4a47220 */ /* 0x080fe20000410000 */
[----:B------:R-:W-:Y:S01]  /*b710*/  FFMA.FTZ R118, R165, R136, R118 ;  /* 0x00000088a5767223 */ /* 0x000fe20000010076 */
[----:B------:R0:W-:Y:S01]  /*b720*/  STS [R125+0x215c], R154 ;  /* 0x00215c9a7d007388 */ /* 0x0001e20000000800 */
[-C--:B------:R-:W-:Y:S01]  /*b730*/  FMUL.FTZ R147, R75, R150.reuse ;  /* 0x000000964b937220 */ /* 0x080fe20000410000 */
[----:B------:R-:W-:Y:S01]  /*b740*/  FFMA.FTZ R164, R165, R145, -R164 ;  /* 0x00000091a5a47223 */ /* 0x000fe200000108a4 */
[----:B------:R-:W-:Y:S01]  /*b750*/  FADD.FTZ R118, R137, R118 ;  /* 0x0000007689767221 */ /* 0x000fe20000010000 */
[----:B------:R-:W-:Y:S01]  /*b760*/  FMUL.FTZ R156, R39, R150 ;  /* 0x00000096279c7220 */ /* 0x000fe20000410000 */
[CC--:B------:R-:W-:Y:S01]  /*b770*/  FFMA.FTZ R147, R212.reuse, R148.reuse, R147 ;  /* 0x00000094d4937223 */ /* 0x0c0fe20000010093 */
[----:B------:R-:W-:Y:S01]  /*b780*/  FADD.FTZ R119, R119, R164 ;  /* 0x000000a477777221 */ /* 0x000fe20000010000 */
[----:B-1----:R-:W-:Y:S01]  /*b790*/  FMUL.FTZ R152, R39, R148 ;  /* 0x0000009427987220 */ /* 0x002fe20000410000 */
[----:B------:R-:W-:Y:S01]  /*b7a0*/  FFMA.FTZ R148, R212, R150, -R149 ;  /* 0x00000096d4947223 */ /* 0x000fe20000010895 */
[----:B------:R1:W-:Y:S01]  /*b7b0*/  STS [R125+0x2154], R156 ;  /* 0x0021549c7d007388 */ /* 0x0003e20000000800 */
[C---:B------:R-:W-:Y:S01]  /*b7c0*/  FMUL.FTZ R150, R166.reuse, R119 ;  /* 0x00000077a6967220 */ /* 0x040fe20000410000 */
[-C--:B------:R-:W-:Y:S01]  /*b7d0*/  FMUL.FTZ R166, R166, R118.reuse ;  /* 0x00000076a6a67220 */ /* 0x080fe20000410000 */
[----:B------:R-:W-:Y:S01]  /*b7e0*/  FMUL.FTZ R149, R74, R153 ;  /* 0x000000994a957220 */ /* 0x000fe20000410000 */
[----:B0-----:R-:W-:Y:S01]  /*b7f0*/  FMUL.FTZ R154, R40, R151 ;  /* 0x00000097289a7220 */ /* 0x001fe20000410000 */
[C---:B------:R-:W-:Y:S01]  /*b800*/  FFMA.FTZ R137, R167.reuse, R118, R150 ;  /* 0x00000076a7897223 */ /* 0x040fe20000010096 */
[----:B------:R-:W-:Y:S01]  /*b810*/  FFMA.FTZ R167, R167, R119, -R166 ;  /* 0x00000077a7a77223 */ /* 0x000fe200000108a6 */
[----:B------:R0:W-:Y:S01]  /*b820*/  STS [R125+0x2150], R152 ;  /* 0x002150987d007388 */ /* 0x0001e20000000800 */
[----:B------:R-:W-:Y:S01]  /*b830*/  FMUL.FTZ R155, R74, R151 ;  /* 0x000000974a9b7220 */ /* 0x000fe20000410000 */
[----:B------:R-:W-:Y:S01]  /*b840*/  FADD.FTZ R138, R138, R137 ;  /* 0x000000898a8a7221 */ /* 0x000fe20000010000 */
[----:B------:R-:W-:Y:S01]  /*b850*/  FADD.FTZ R137, R120, R167 ;  /* 0x000000a778897221 */ /* 0x000fe20000010000 */
[----:B-1----:R-:W-:Y:S01]  /*b860*/  FMUL.FTZ R156, R25, R113 ;  /* 0x00000071199c7220 */ /* 0x002fe20000410000 */
[----:B------:R-:W-:Y:S01]  /*b870*/  FFMA.FTZ R149, R210, R151, R149 ;  /* 0x00000097d2957223 */ /* 0x000fe20000010095 */
[----:B------:R1:W-:Y:S01]  /*b880*/  STS [R125+0x2148], R154 ;  /* 0x0021489a7d007388 */ /* 0x0003e20000000800 */
[CC--:B------:R-:W-:Y:S01]  /*b890*/  FMUL.FTZ R120, R168.reuse, R137.reuse ;  /* 0x00000089a8787220 */ /* 0x0c0fe20000410000 */
[----:B------:R-:W-:Y:S01]  /*b8a0*/  FMUL.FTZ R168, R168, R138 ;  /* 0x0000008aa8a87220 */ /* 0x000fe20000410000 */
[----:B------:R-:W-:Y:S01]  /*b8b0*/  FMUL.FTZ R151, R73, R156 ;  /* 0x0000009c49977220 */ /* 0x000fe20000410000 */
[----:B0-----:R-:W-:Y:S01]  /*b8c0*/  FMUL.FTZ R152, R25, R144 ;  /* 0x0000009019987220 */ /* 0x001fe20000410000 */
[C---:B------:R-:W-:Y:S01]  /*b8d0*/  FFMA.FTZ R120, R169.reuse, R138, R120 ;  /* 0x0000008aa9787223 */ /* 0x040fe20000010078 */
[----:B------:R-:W-:Y:S01]  /*b8e0*/  FFMA.FTZ R168, R169, R137, -R168 ;  /* 0x00000089a9a87223 */ /* 0x000fe200000108a8 */
[-C--:B------:R-:W-:Y:S01]  /*b8f0*/  FMUL.FTZ R158, R40, R153.reuse ;  /* 0x00000099289e7220 */ /* 0x080fe20000410000 */
[-C--:B------:R-:W-:Y:S01]  /*b900*/  FMUL.FTZ R160, R41, R152.reuse ;  /* 0x0000009829a07220 */ /* 0x080fe20000410000 */
[----:B------:R-:W-:Y:S01]  /*b910*/  FADD.FTZ R120, R139, R120 ;  /* 0x000000788b787221 */ /* 0x000fe20000010000 */
[----:B------:R-:W-:Y:S01]  /*b920*/  FADD.FTZ R121, R121, R168 ;  /* 0x000000a879797221 */ /* 0x000fe20000010000 */
[-C--:B------:R-:W-:Y:S01]  /*b930*/  FMUL.FTZ R139, R73, R152.reuse ;  /* 0x00000098498b7220 */ /* 0x080fe20000410000 */
[----:B-1----:R-:W-:Y:S01]  /*b940*/  FFMA.FTZ R154, R208, R152, R151 ;  /* 0x00000098d09a7223 */ /* 0x002fe20000010097 */
[----:B------:R-:W-:Y:S01]  /*b950*/  FFMA.FTZ R150, R210, R153, -R155 ;  /* 0x00000099d2967223 */ /* 0x000fe2000001089b */
[C---:B------:R-:W-:Y:S01]  /*b960*/  FMUL.FTZ R151, R33.reuse, R121 ;  /* 0x0000007921977220 */ /* 0x040fe20000410000 */
[----:B------:R-:W-:Y:S01]  /*b970*/  FFMA.FTZ R152, R208, R156, -R139 ;  /* 0x0000009cd0987223 */ /* 0x000fe2000001088b */
[----:B------:R-:W-:Y:S01]  /*b980*/  FMUL.FTZ R155, R32, R137 ;  /* 0x00000089209b7220 */ /* 0x000fe20000410000 */
[----:B------:R-:W-:Y:S01]  /*b990*/  FMUL.FTZ R153, R33, R120 ;  /* 0x0000007821997220 */ /* 0x000fe20000410000 */
[----:B------:R-:W-:Y:S01]  /*b9a0*/  FMUL.FTZ R139, R66, R151 ;  /* 0x00000097428b7220 */ /* 0x000fe20000410000 */
[----:B------:R-:W-:Y:S01]  /*b9b0*/  FMUL.FTZ R157, R32, R138 ;  /* 0x0000008a209d7220 */ /* 0x000fe20000410000 */
[----:B------:R-:W-:Y:S01]  /*b9c0*/  FMUL.FTZ R159, R193, R155 ;  /* 0x0000009bc19f7220 */ /* 0x000fe20000410000 */
[----:B------:R-:W-:Y:S01]  /*b9d0*/  FMUL.FTZ R164, R41, R156 ;  /* 0x0000009c29a47220 */ /* 0x000fe20000410000 */
[----:B------:R-:W-:Y:S01]  /*b9e0*/  FFMA.FTZ R139, R192, R153, R139 ;  /* 0x00000099c08b7223 */ /* 0x000fe2000001008b */
[----:B------:R-:W-:Y:S01]  /*b9f0*/  FMUL.FTZ R167, R26, R132 ;  /* 0x000000841aa77220 */ /* 0x000fe20000410000 */
[----:B------:R-:W-:Y:S01]  /*ba00*/  FFMA.FTZ R156, R194, R157, R159 ;  /* 0x0000009dc29c7223 */ /* 0x000fe2000001009f */
[----:B------:R0:W-:Y:S01]  /*ba10*/  STS [R125+0x214c], R158 ;  /* 0x00214c9e7d007388 */ /* 0x0001e20000000800 */
[----:B------:R-:W-:Y:S01]  /*ba20*/  FADD.FTZ R139, RZ, R139 ;  /* 0x0000008bff8b7221 */ /* 0x000fe20000010000 */
[----:B------:R-:W-:Y:S01]  /*ba30*/  FMUL.FTZ R162, R42, R167 ;  /* 0x000000a72aa27220 */ /* 0x000fe20000410000 */
[----:B------:R-:W-:Y:S01]  /*ba40*/  FMUL.FTZ R159, R193, R157 ;  /* 0x0000009dc19f7220 */ /* 0x000fe20000410000 */
[----:B------:R-:W-:Y:S01]  /*ba50*/  FMUL.FTZ R169, R26, R141 ;  /* 0x0000008d1aa97220 */ /* 0x000fe20000410000 */
[----:B------:R-:W-:Y:S01]  /*ba60*/  FADD.FTZ R161, R139, R156 ;  /* 0x0000009c8ba17221 */ /* 0x000fe20000010000 */
[----:B------:R-:W-:Y:S01]  /*ba70*/  FMUL.FTZ R139, R66, R153 ;  /* 0x00000099428b7220 */ /* 0x000fe20000410000 */
[C---:B------:R-:W-:Y:S01]  /*ba80*/  FMUL.FTZ R156, R31.reuse, R119 ;  /* 0x000000771f9c7220 */ /* 0x040fe20000410000 */
[----:B------:R1:W-:Y:S01]  /*ba90*/  STS [R125+0x2140], R160 ;  /* 0x002140a07d007388 */ /* 0x0003e20000000800 */
[----:B------:R-:W-:Y:S01]  /*baa0*/  FMUL.FTZ R172, R42, R169 ;  /* 0x000000a92aac7220 */ /* 0x000fe20000410000 */
[----:B------:R-:W-:Y:S01]  /*bab0*/  FFMA.FTZ R139, R192, R151, -R139 ;  /* 0x00000097c08b7223 */ /* 0x000fe2000001088b */
[----:B0-----:R-:W-:Y:S01]  /*bac0*/  FMUL.FTZ R158, R31, R118 ;  /* 0x000000761f9e7220 */ /* 0x001fe20000410000 */
[----:B------:R-:W-:Y:S01]  /*bad0*/  FMUL.FTZ R163, R67, R156 ;  /* 0x0000009c43a37220 */ /* 0x000fe20000410000 */
[----:B------:R0:W-:Y:S01]  /*bae0*/  STS [R125+0x2138], R162 ;  /* 0x002138a27d007388 */ /* 0x0001e20000000800 */
[----:B------:R-:W-:Y:S01]  /*baf0*/  FADD.FTZ R139, RZ, R139 ;  /* 0x0000008bff8b7221 */ /* 0x000fe20000010000 */
[----:B------:R-:W-:Y:S01]  /*bb00*/  FMUL.FTZ R170, R35, R170 ;  /* 0x000000aa23aa7220 */ /* 0x000fe20000410000 */
[----:B------:R-:W-:Y:S01]  /*bb10*/  FFMA.FTZ R108, R4, -R219, R108 ;  /* 0x800000db046c7223 */ /* 0x000fe2000001006c */
[----:B------:R2:W-:Y:S01]  /*bb20*/  STS [R125+0x2144], R164 ;  /* 0x002144a47d007388 */ /* 0x0005e20000000800 */
[----:B-1----:R-:W-:Y:S01]  /*bb30*/  FFMA.FTZ R160, R194, R155, -R159 ;  /* 0x0000009bc2a07223 */ /* 0x002fe2000001089f */
[----:B------:R-:W-:-:S02]  /*bb40*/  FMUL.FTZ R159, R67, R158 ;  /* 0x0000009e439f7220 */ /* 0x000fc40000410000 */
[----:B------:R1:W-:Y:S01]  /*bb50*/  STS [R125+0x2174], R170 ;  /* 0x002174aa7d007388 */ /* 0x0003e20000000800 */
[----:B------:R-:W-:Y:S01]  /*bb60*/  FADD.FTZ R139, R139, R160 ;  /* 0x000000a08b8b7221 */ /* 0x000fe20000010000 */
[----:B0-----:R-:W-:Y:S01]  /*bb70*/  FFMA.FTZ R162, R196, R158, R163 ;  /* 0x0000009ec4a27223 */ /* 0x001fe200000100a3 */
[----:B------:R-:W-:Y:S01]  /*bb80*/  FMUL.FTZ R163, R72, R169 ;  /* 0x000000a948a37220 */ /* 0x000fe20000410000 */
[----:B------:R-:W-:Y:S01]  /*bb90*/  FFMA.FTZ R160, R196, R156, -R159 ;  /* 0x0000009cc4a07223 */ /* 0x000fe2000001089f */
[----:B------:R0:W-:Y:S01]  /*bba0*/  STS [R125+0x213c], R172 ;  /* 0x00213cac7d007388 */ /* 0x0001e20000000800 */
[----:B------:R-:W-:Y:S01]  /*bbb0*/  FADD.FTZ R165, R161, R162 ;  /* 0x000000a2a1a57221 */ /* 0x000fe20000010000 */
[-C--:B------:R-:W-:Y:S01]  /*bbc0*/  FFMA.FTZ R159, R206, R167.reuse, R163 ;  /* 0x000000a7ce9f7223 */ /* 0x080fe200000100a3 */
[----:B------:R-:W-:Y:S01]  /*bbd0*/  FMUL.FTZ R167, R72, R167 ;  /* 0x000000a748a77220 */ /* 0x000fe20000410000 */
[C---:B------:R-:W-:Y:S01]  /*bbe0*/  FMUL.FTZ R161, R30.reuse, R145 ;  /* 0x000000911ea17220 */ /* 0x040fe20000410000 */
[----:B------:R-:W-:Y:S01]  /*bbf0*/  FMUL.FTZ R163, R30, R136 ;  /* 0x000000881ea37220 */ /* 0x000fe20000410000 */
[----:B------:R-:W-:Y:S01]  /*bc00*/  FADD.FTZ R139, R139, R160 ;  /* 0x000000a08b8b7221 */ /* 0x000fe20000010000 */
[----:B------:R-:W-:Y:S01]  /*bc10*/  FFMA.FTZ R160, R206, R169, -R167 ;  /* 0x000000a9cea07223 */ /* 0x000fe200000108a7 */
[C---:B------:R-:W-:Y:S01]  /*bc20*/  FMUL.FTZ R167, R68.reuse, R161 ;  /* 0x000000a144a77220 */ /* 0x040fe20000410000 */
[-C--:B------:R-:W-:Y:S01]  /*bc30*/  FMUL.FTZ R168, R68, R163.reuse ;  /* 0x000000a344a87220 */ /* 0x080fe20000410000 */
[C---:B------:R-:W-:Y:S01]  /*bc40*/  FMUL.FTZ R162, R29.reuse, R128 ;  /* 0x000000801da27220 */ /* 0x040fe20000410000 */
[----:B--2---:R-:W-:Y:S01]  /*bc50*/  FMUL.FTZ R164, R29, R116 ;  /* 0x000000741da47220 */ /* 0x004fe20000410000 */
[C---:B------:R-:W-:Y:S01]  /*bc60*/  FFMA.FTZ R166, R198.reuse, R163, R167 ;  /* 0x000000a3c6a67223 */ /* 0x040fe200000100a7 */
[----:B------:R-:W-:Y:S01]  /*bc70*/  FFMA.FTZ R168, R198, R161, -R168 ;  /* 0x000000a1c6a87223 */ /* 0x000fe200000108a8 */
[----:B------:R-:W-:Y:S01]  /*bc80*/  FMUL.FTZ R167, R69, R162 ;  /* 0x000000a245a77220 */ /* 0x000fe20000410000 */
[----:B------:R-:W-:Y:S01]  /*bc90*/  FMUL.FTZ R169, R28, R134 ;  /* 0x000000861ca97220 */ /* 0x000fe20000410000 */
[----:B------:R-:W-:Y:S01]  /*bca0*/  FADD.FTZ R165, R165, R166 ;  /* 0x000000a6a5a57221 */ /* 0x000fe20000010000 */
[----:B------:R-:W-:Y:S01]  /*bcb0*/  FADD.FTZ R168, R139, R168 ;  /* 0x000000a88ba87221 */ /* 0x000fe20000010000 */
[-C--:B------:R-:W-:Y:S01]  /*bcc0*/  FFMA.FTZ R166, R200, R164.reuse, R167 ;  /* 0x000000a4c8a67223 */ /* 0x080fe200000100a7 */
[----:B------:R-:W-:Y:S01]  /*bcd0*/  FMUL.FTZ R139, R28, R143 ;  /* 0x0000008f1c8b7220 */ /* 0x000fe20000410000 */
[----:B------:R-:W-:Y:S01]  /*bce0*/  FMUL.FTZ R167, R69, R164 ;  /* 0x000000a445a77220 */ /* 0x000fe20000410000 */
[C---:B-1----:R-:W-:Y:S01]  /*bcf0*/  FMUL.FTZ R170, R70.reuse, R169 ;  /* 0x000000a946aa7220 */ /* 0x042fe20000410000 */
[----:B------:R-:W-:Y:S01]  /*bd00*/  FADD.FTZ R165, R165, R166 ;  /* 0x000000a6a5a57221 */ /* 0x000fe20000010000 */
[-C--:B------:R-:W-:Y:S01]  /*bd10*/  FMUL.FTZ R173, R70, R139.reuse ;  /* 0x0000008b46ad7220 */ /* 0x080fe20000410000 */
[----:B------:R-:W-:Y:S01]  /*bd20*/  FFMA.FTZ R167, R200, R162, -R167 ;  /* 0x000000a2c8a77223 */ /* 0x000fe200000108a7 */
[C---:B------:R-:W-:Y:S01]  /*bd30*/  FFMA.FTZ R170, R202.reuse, R139, -R170 ;  /* 0x0000008bcaaa7223 */ /* 0x040fe200000108aa */
[----:B------:R-:W-:Y:S01]  /*bd40*/  FMUL.FTZ R164, R45, R164 ;  /* 0x000000a42da47220 */ /* 0x000fe20000410000 */
[----:B------:R-:W-:Y:S01]  /*bd50*/  FFMA.FTZ R166, R202, R169, R173 ;  /* 0x000000a9caa67223 */ /* 0x000fe200000100ad */
[----:B------:R-:W-:Y:S01]  /*bd60*/  FADD.FTZ R167, R168, R167 ;  /* 0x000000a7a8a77221 */ /* 0x000fe20000010000 */
[----:B------:R-:W-:Y:S01]  /*bd70*/  FMUL.FTZ R168, R27, R115 ;  /* 0x000000731ba87220 */ /* 0x000fe20000410000 */
[----:B------:R-:W-:Y:S01]  /*bd80*/  FMUL.FTZ R158, R47, R158 ;  /* 0x0000009e2f9e7220 */ /* 0x000fe20000410000 */
[----:B------:R-:W-:Y:S01]  /*bd90*/  FADD.FTZ R165, R165, R166 ;  /* 0x000000a6a5a57221 */ /* 0x000fe20000010000 */
[----:B------:R-:W-:Y:S01]  /*bda0*/  FMUL.FTZ R166, R27, R146 ;  /* 0x000000921ba67220 */ /* 0x000fe20000410000 */
[----:B------:R-:W-:Y:S01]  /*bdb0*/  FMUL.FTZ R173, R71, R168 ;  /* 0x000000a847ad7220 */ /* 0x000fe20000410000 */
[----:B------:R-:W-:Y:S01]  /*bdc0*/  FADD.FTZ R167, R167, R170 ;  /* 0x000000aaa7a77221 */ /* 0x000fe20000010000 */
[----:B------:R-:W-:Y:S01]  /*bdd0*/  FMUL.FTZ R170, R44, R139 ;  /* 0x0000008b2caa7220 */ /* 0x000fe20000410000 */
[-C--:B------:R-:W-:Y:S01]  /*bde0*/  FMUL.FTZ R174, R43, R166.reuse ;  /* 0x000000a62bae7220 */ /* 0x080fe20000410000 */
[CC--:B0-----:R-:W-:Y:S01]  /*bdf0*/  FFMA.FTZ R172, R204.reuse, R166.reuse, R173 ;  /* 0x000000a6ccac7223 */ /* 0x0c1fe200000100ad */
[----:B------:R-:W-:Y:S01]  /*be00*/  FMUL.FTZ R173, R71, R166 ;  /* 0x000000a647ad7220 */ /* 0x000fe20000410000 */
[----:B------:R-:W-:Y:S01]  /*be10*/  FMUL.FTZ R176, R43, R168 ;  /* 0x000000a82bb07220 */ /* 0x000fe20000410000 */
[----:B------:R-:W-:Y:S01]  /*be20*/  FMUL.FTZ R156, R47, R156 ;  /* 0x0000009c2f9c7220 */ /* 0x000fe20000410000 */
[----:B------:R-:W-:Y:S01]  /*be30*/  FADD.FTZ R172, R165, R172 ;  /* 0x000000aca5ac7221 */ /* 0x000fe20000010000 */
[----:B------:R-:W-:Y:S01]  /*be40*/  FFMA.FTZ R166, R204, R168, -R173 ;  /* 0x000000a8cca67223 */ /* 0x000fe200000108ad */
[----:B------:R-:W-:Y:S01]  /*be50*/  MOV R173, UR29 ;  /* 0x0000001d00ad7c02 */ /* 0x000fe20008000f00 */
[----:B------:R-:W-:Y:S01]  /*be60*/  FMUL.FTZ R168, R44, R169 ;  /* 0x000000a92ca87220 */ /* 0x000fe20000410000 */
[----:B------:R-:W-:Y:S01]  /*be70*/  FADD.FTZ R159, R172, R159 ;  /* 0x0000009fac9f7221 */ /* 0x000fe20000010000 */
[----:B------:R-:W-:Y:S01]  /*be80*/  FADD.FTZ R167, R167, R166 ;  /* 0x000000a6a7a77221 */ /* 0x000fe20000010000 */
[----:B------:R-:W-:Y:S01]  /*be90*/  LEA R139, R173, -R62, 0x1 ;  /* 0x8000003ead8b7211 */ /* 0x000fe200078e08ff */
[----:B------:R-:W-:Y:S01]  /*bea0*/  FMUL.FTZ R166, R45, R162 ;  /* 0x000000a22da67220 */ /* 0x000fe20000410000 */
[----:B------:R-:W-:Y:S01]  /*beb0*/  FADD.FTZ R154, R159, R154 ;  /* 0x0000009a9f9a7221 */ /* 0x000fe20000010000 */
[----:B------:R-:W-:Y:S01]  /*bec0*/  FADD.FTZ R167, R167, R160 ;  /* 0x000000a0a7a77221 */ /* 0x000fe20000010000 */
[C---:B------:R-:W-:Y:S01]  /*bed0*/  FMUL.FTZ R162, R46.reuse, R163 ;  /* 0x000000a32ea27220 */ /* 0x040fe20000410000 */
[----:B------:R-:W-:Y:S01]  /*bee0*/  FMUL.FTZ R160, R46, R161 ;  /* 0x000000a12ea07220 */ /* 0x000fe20000410000 */
[----:B------:R-:W-:Y:S01]  /*bef0*/  FADD.FTZ R154, R154, R149 ;  /* 0x000000959a9a7221 */ /* 0x000fe20000010000 */
[----:B------:R-:W-:Y:S01]  /*bf00*/  FADD.FTZ R167, R167, R152 ;  /* 0x00000098a7a77221 */ /* 0x000fe20000010000 */
[----:B------:R-:W-:Y:S01]  /*bf10*/  FMUL.FTZ R62, R48, R157 ;  /* 0x0000009d303e7220 */ /* 0x000fe20000410000 */
[----:B------:R-:W-:Y:S01]  /*bf20*/  STS [R125+0x217c], R180 ;  /* 0x00217cb47d007388 */ /* 0x000fe20000000800 */
[----:B------:R-:W-:Y:S01]  /*bf30*/  FADD.FTZ R154, R154, R147 ;  /* 0x000000939a9a7221 */ /* 0x000fe20000010000 */
[----:B------:R-:W-:Y:S01]  /*bf40*/  FADD.FTZ R167, R167, R150 ;  /* 0x00000096a7a77221 */ /* 0x000fe20000010000 */
[----:B------:R-:W-:Y:S01]  /*bf50*/  ISETP.GE.AND P2, PT, R139, 0x1, PT ;  /* 0x000000018b00780c */ /* 0x000fe20003f46270 */
[----:B------:R-:W-:Y:S01]  /*bf60*/  STS [R125+0x2130], R174 ;  /* 0x002130ae7d007388 */ /* 0x000fe20000000800 */
[----:B------:R-:W-:Y:S01]  /*bf70*/  FADD.FTZ R154, R154, R63 ;  /* 0x0000003f9a9a7221 */ /* 0x000fe20000010000 */
[----:B------:R-:W-:Y:S01]  /*bf80*/  FADD.FTZ R167, R167, R148 ;  /* 0x00000094a7a77221 */ /* 0x000fe20000010000 */
[----:B------:R-:W-:Y:S01]  /*bf90*/  FMUL.FTZ R148, R49, R153 ;  /* 0x0000009931947220 */ /* 0x000fe20000410000 */
        /* <DEDUP_REMOVED lines=10> */
[----:B------:R-:W-:Y:S01]  /*c040*/  IADD3 R61, PT, PT, R190, 0x80, RZ ;  /* 0x00000080be3d7810 */ /* 0x000fe20007ffe0ff */
[----:B------:R-:W-:Y:S01]  /*c050*/  FADD.FTZ R167, R167, R126 ;  /* 0x0000007ea7a77221 */ /* 0x000fe20000010000 */
[----:B------:R-:W-:Y:S01]  /*c060*/  STS [R125+0x2120], R164 ;  /* 0x002120a47d007388 */ /* 0x000fe20000000800 */
[----:B------:R-:W-:Y:S01]  /*c070*/  FFMA.FTZ R63, R3, -R221, R108 ;  /* 0x800000dd033f7223 */ /* 0x000fe2000001006c */
[----:B------:R-:W-:Y:S01]  /*c080*/  LEA.HI R78, R61, R190, RZ, 0x1b ;  /* 0x000000be3d4e7211 */ /* 0x000fe200078fd8ff */
[----:B------:R-:W-:Y:S01]  /*c090*/  FADD.FTZ R126, R167, R112 ;  /* 0x00000070a77e7221 */ /* 0x000fe20000010000 */
[----:B------:R-:W-:Y:S01]  /*c0a0*/  STS [R125+0x2124], R166 ;  /* 0x002124a67d007388 */ /* 0x000fe20000000800 */
[----:B------:R-:W-:Y:S01]  /*c0b0*/  FMUL.FTZ R112, R104, R127 ;  /* 0x0000007f68707220 */ /* 0x000fe20000410000 */
[----:B------:R-:W-:Y:S01]  /*c0c0*/  LEA R78, R78, UR16, 0x2 ;  /* 0x000000104e4e7c11 */ /* 0x000fe2000f8e10ff */
[----:B------:R-:W-:Y:S01]  /*c0d0*/  FMUL.FTZ R173, R127, UR18 ;  /* 0x000000127fad7c20 */ /* 0x000fe20008410000 */
        /* <DEDUP_REMOVED lines=13> */
[----:B------:R-:W-:Y:S01]  /*c1b0*/  IADD3 R61, PT, PT, R190, 0x180, RZ ;  /* 0x00000180be3d7810 */ /* 0x000fe20007ffe0ff */
[----:B------:R-:W-:Y:S01]  /*c1c0*/  FFMA.FTZ R173, R142, UR19, R173 ;  /* 0x000000138ead7c23 */ /* 0x000fe200080100ad */
[----:B------:R-:W-:Y:S01]  /*c1d0*/  ISETP.GE.AND P3, PT, R139, 0x81, PT ;  /* 0x000000818b00780c */ /* 0x000fe20003f66270 */
[----:B------:R0:W-:Y:S01]  /*c1e0*/  STS [R125+0x2108], R62 ;  /* 0x0021083e7d007388 */ /* 0x0001e20000000800 */
[----:B------:R-:W-:Y:S01]  /*c1f0*/  FFMA.FTZ R167, R130, UR19, R167 ;  /* 0x0000001382a77c23 */ /* 0x000fe200080100a7 */
[----:B------:R-:W-:Y:S01]  /*c200*/  FFMA.FTZ R108, R113, UR19, -R108 ;  /* 0x00000013716c7c23 */ /* 0x000fe2000801086c */
[----:B------:R-:W-:Y:S01]  /*c210*/  FFMA.FTZ R165, R144, UR19, R165 ;  /* 0x0000001390a57c23 */ /* 0x000fe200080100a5 */
[----:B------:R1:W-:Y:S01]  /*c220*/  STS [R125+0x210c], R60 ;  /* 0x00210c3c7d007388 */ /* 0x0003e20000000800 */
[----:B------:R-:W-:Y:S01]  /*c230*/  FFMA.FTZ R161, R132, UR19, R161 ;  /* 0x0000001384a17c23 */ /* 0x000fe200080100a1 */
[----:B------:R-:W-:Y:S01]  /*c240*/  FFMA.FTZ R159, R146, UR19, R159 ;  /* 0x00000013929f7c23 */ /* 0x000fe2000801009f */
[----:B------:R-:W-:Y:S01]  /*c250*/  FFMA.FTZ R155, R134, UR19, R155 ;  /* 0x00000013869b7c23 */ /* 0x000fe2000801009b */
[----:B------:R2:W-:Y:S01]  /*c260*/  STS [R125+0x2100], R148 ;  /* 0x002100947d007388 */ /* 0x0005e20000000800 */
[----:B------:R-:W-:Y:S01]  /*c270*/  FFMA.FTZ R151, R116, UR19, R151 ;  /* 0x0000001374977c23 */ /* 0x000fe20008010097 */
[----:B0-----:R-:W-:Y:S01]  /*c280*/  FFMA.FTZ R62, R3, R222, R106 ;  /* 0x000000de033e7223 */ /* 0x001fe2000001006a */
[----:B------:R-:W-:Y:S01]  /*c290*/  FMUL.FTZ R106, R146, UR18 ;  /* 0x00000012926a7c20 */ /* 0x000fe20008410000 */
[----:B------:R0:W-:Y:S01]  /*c2a0*/  STS [R125+0x2104], R124 ;  /* 0x0021047c7d007388 */ /* 0x0001e20000000800 */
[----:B------:R-:W-:Y:S01]  /*c2b0*/  FFMA.FTZ R149, R136, UR19, R149 ;  /* 0x0000001388957c23 */ /* 0x000fe20008010095 */
[----:B-1----:R-:W-:Y:S01]  /*c2c0*/  FADD.FTZ R60, R76, R123 ;  /* 0x0000007b4c3c7221 */ /* 0x002fe20000010000 */
[----:B------:R-:W-:Y:S01]  /*c2d0*/  FMUL.FTZ R76, R130, UR18 ;  /* 0x00000012824c7c20 */ /* 0x000fe20008410000 */
[----:B------:R-:W-:Y:S01]  /*c2e0*/  BAR.SYNC.DEFER_BLOCKING 0x0 ;  /* 0x0000000000007b1d */ /* 0x000fe20000010000 */
[----:B------:R-:W-:Y:S01]  /*c2f0*/  FMUL.FTZ R123, R116, UR18 ;  /* 0x00000012747b7c20 */ /* 0x000fe20008410000 */
[----:B--2---:R-:W-:Y:S01]  /*c300*/  FMUL.FTZ R148, R120, UR18 ;  /* 0x0000001278947c20 */ /* 0x004fe20008410000 */
[----:B------:R-:W-:Y:S01]  /*c310*/  FFMA.FTZ R169, R129, UR19, -R76 ;  /* 0x0000001381a97c23 */ /* 0x000fe2000801084c */
[----:B------:R-:W-:Y:S01]  /*c320*/  FMUL.FTZ R76, R132, UR18 ;  /* 0x00000012844c7c20 */ /* 0x000fe20008410000 */
[----:B------:R-:W-:Y:S01]  /*c330*/  FFMA.FTZ R104, R128, UR19, -R123 ;  /* 0x0000001380687c23 */ /* 0x000fe2000801087b */
[----:B0-----:R-:W-:Y:S01]  /*c340*/  FMUL.FTZ R124, R142, UR18 ;  /* 0x000000128e7c7c20 */ /* 0x001fe20008410000 */
[----:B------:R-:W-:Y:S01]  /*c350*/  FMUL.FTZ R123, R137, UR18 ;  /* 0x00000012897b7c20 */ /* 0x000fe20008410000 */
[----:B------:R-:W-:Y:S01]  /*c360*/  FFMA.FTZ R163, R141, UR19, -R76 ;  /* 0x000000138da37c23 */ /* 0x000fe2000801084c */
[----:B------:R-:W-:Y:S01]  /*c370*/  FMUL.FTZ R76, R134, UR18 ;  /* 0x00000012864c7c20 */ /* 0x000fe20008410000 */
[----:B------:R-:W-:Y:S01]  /*c380*/  FMUL.FTZ R125, R121, UR18 ;  /* 0x00000012797d7c20 */ /* 0x000fe20008410000 */
[----:B------:R-:W-:Y:S01]  /*c390*/  FFMA.FTZ R124, R127, UR19, -R124 ;  /* 0x000000137f7c7c23 */ /* 0x000fe2000801087c */
[----:B------:R-:W-:Y:S01]  /*c3a0*/  FFMA.FTZ R106, R115, UR19, -R106 ;  /* 0x00000013736a7c23 */ /* 0x000fe2000801086a */
[----:B------:R-:W-:Y:S01]  /*c3b0*/  FFMA.FTZ R157, R143, UR19, -R76 ;  /* 0x000000138f9d7c23 */ /* 0x000fe2000801084c */
[----:B------:R-:W-:Y:S01]  /*c3c0*/  FMUL.FTZ R76, R136, UR18 ;  /* 0x00000012884c7c20 */ /* 0x000fe20008410000 */
[----:B------:R-:W-:Y:S01]  /*c3d0*/  FFMA.FTZ R147, R118, UR19, R147 ;  /* 0x0000001376937c23 */ /* 0x000fe20008010093 */
[C---:B------:R-:W-:Y:S01]  /*c3e0*/  FFMA.FTZ R123, R138.reuse, UR19, R123 ;  /* 0x000000138a7b7c23 */ /* 0x040fe2000801007b */
[----:B------:R-:W-:Y:S01]  /*c3f0*/  FFMA.FTZ R127, R121, UR19, -R148 ;  /* 0x00000013797f7c23 */ /* 0x000fe20008010894 */
[----:B------:R-:W-:Y:S01]  /*c400*/  FFMA.FTZ R153, R145, UR19, -R76 ;  /* 0x0000001391997c23 */ /* 0x000fe2000801084c */
[----:B------:R-:W-:Y:S01]  /*c410*/  FMUL.FTZ R76, R138, UR18 ;  /* 0x000000128a4c7c20 */ /* 0x000fe20008410000 */
[----:B------:R-:W-:-:S03]  /*c420*/  FFMA.FTZ R125, R120, UR19, R125 ;  /* 0x00000013787d7c23 */ /* 0x000fc6000801007d */
[----:B------:R-:W-:Y:S01]  /*c430*/  FFMA.FTZ R76, R137, UR19, -R76 ;  /* 0x00000013894c7c23 */ /* 0x000fe2000801084c */
[----:B------:R0:W1:Y:S02]  /*c440*/  LDS R177, [R78+0x2300] ;  /* 0x002300004eb17984 */ /* 0x0000640000000800 */
[----:B0-----:R-:W-:-:S04]  /*c450*/  FMUL.FTZ R78, R118, UR18 ;  /* 0x00000012764e7c20 */ /* 0x001fc80008410000 */
[----:B------:R-:W-:Y:S01]  /*c460*/  FFMA.FTZ R78, R119, UR19, -R78 ;  /* 0x00000013774e7c23 */ /* 0x000fe2000801084e */
[----:B------:R-:W-:Y:S06]  /*c470*/  @!P2 BRA `(.L_x_1655) ;  /* 0x000000000010a947 */ /* 0x000fec0003800000 */
[----:B------:R-:W-:-:S04]  /*c480*/  LEA.HI R148, R190, R190, RZ, 0x1b ;  /* 0x000000bebe947211 */ /* 0x000fc800078fd8ff */
[----:B------:R-:W-:-:S05]  /*c490*/  LEA R148, R148, UR16, 0x2 ;  /* 0x0000001094947c11 */ /* 0x000fca000f8e10ff */
[----:B------:R-:W0:Y:S04]  /*c4a0*/  LDS R191, [R148+0x2100] ;  /* 0x0021000094bf7984 */ /* 0x000e280000000800 */
[----:B0-----:R0:W-:Y:S02]  /*c4b0*/  REDG.E.ADD.F32.FTZ.RN.STRONG.GPU desc[UR30][R64.64], R191 ;  /* 0x000000bf400079a6 */ /* 0x0011e4000c12f31e */
.L_x_1655:
[----:B------:R-:W-:Y:S05]  /*c4c0*/  BSYNC.RECONVERGENT B0 ;  /* 0x0000000000007941 */ /* 0x000fea0003800200 */
.L_x_1654:
[----:B------:R-:W-:Y:S04]  /*c4d0*/  BSSY.RECONVERGENT B0, `(.L_x_1656) ;  /* 0x0000003000007945 */ /* 0x000fe80003800200 */
[----:B------:R-:W-:Y:S05]  /*c4e0*/  @!P3 BRA `(.L_x_1657) ;  /* 0x000000000004b947 */ /* 0x000fea0003800000 */
[----:B-1----:R2:W-:Y:S02]  /*c4f0*/  REDG.E.ADD.F32.FTZ.RN.STRONG.GPU desc[UR30][R64.64+0x200], R177 ;  /* 0x000200b1400079a6 */ /* 0x0025e4000c12f31e */
.L_x_1657:
[----:B------:R-:W-:Y:S05]  /*c500*/  BSYNC.RECONVERGENT B0 ;  /* 0x0000000000007941 */ /* 0x000fea0003800200 */
.L_x_1656:
[-C--:B------:R-:W-:Y:S01]  /*c510*/  LEA.HI R189, R189, R190.reuse, RZ, 0x1b ;  /* 0x000000bebdbd7211 */ /* 0x080fe200078fd8ff */
[----:B------:R-:W-:Y:S01]  /*c520*/  BSSY.RECONVERGENT B0, `(.L_x_1658) ;  /* 0x000000f000007945 */ /* 0x000fe20003800200 */
[----:B------:R-:W-:Y:S02]  /*c530*/  LEA.HI R61, R61, R190, RZ, 0x1b ;  /* 0x000000be3d3d7211 */ /* 0x000fe400078fd8ff */
[----:B------:R-:W-:Y:S02]  /*c540*/  LEA R189, R189, UR16, 0x2 ;  /* 0x00000010bdbd7c11 */ /* 0x000fe4000f8e10ff */
[----:B------:R-:W-:Y:S02]  /*c550*/  LEA R150, R61, UR16, 0x2 ;  /* 0x000000103d967c11 */ /* 0x000fe4000f8e10ff */
[----:B------:R-:W-:Y:S01]  /*c560*/  ISETP.GE.AND P6, PT, R139, 0x101, PT ;  /* 0x000001018b00780c */ /* 0x000fe20003fc6270 */
[----:B------:R0:W0:Y:S01]  /*c570*/  LDS R61, [R189+0x2500] ;  /* 0x00250000bd3d7984 */ /* 0x0000220000000800 */
[----:B------:R-:W-:-:S02]  /*c580*/  IADD3 R148, PT, PT, R190, 0x200, RZ ;  /* 0x00000200be947810 */ /* 0x000fc40007ffe0ff */
[----:B-12---:R-:W-:Y:S02]  /*c590*/  IADD3 R177, PT, PT, R190, 0x280, RZ ;  /* 0x00000280beb17810 */ /* 0x006fe40007ffe0ff */
[----:B------:R-:W-:Y:S02]  /*c5a0*/  LEA.HI R148, R148, R190, RZ, 0x1b ;  /* 0x000000be94947211 */ /* 0x000fe400078fd8ff */
[C---:B------:R-:W-:Y:S02]  /*c5b0*/  ISETP.GE.AND P2, PT, R139.reuse, 0x181, PT ;  /* 0x000001818b00780c */ /* 0x040fe40003f46270 */
[C---:B------:R-:W-:Y:S02]  /*c5c0*/  ISETP.GE.AND P3, PT, R139.reuse, 0x201, PT ;  /* 0x000002018b00780c */ /* 0x040fe40003f66270 */
[C---:B------:R-:W-:Y:S02]  /*c5d0*/  ISETP.GE.AND P4, PT, R139.reuse, 0x281, PT ;  /* 0x000002818b00780c */ /* 0x040fe40003f86270 */
[----:B------:R-:W-:Y:S01]  /*c5e0*/  ISETP.GE.AND P5, PT, R139, 0x301, PT ;  /* 0x000003018b00780c */ /* 0x000fe20003fa6270 */
[----:B------:R-:W-:-:S12]  /*c5f0*/  @!P6 BRA `(.L_x_1659) ;  /* 0x000000000004e947 */ /* 0x000fd80003800000 */
[----:B0-----:R1:W-:Y:S02]  /*c600*/  REDG.E.ADD.F32.FTZ.RN.STRONG.GPU desc[UR30][R64.64+0x400], R61 ;  /* 0x0004003d400079a6 */ /* 0x0013e4000c12f31e */
.L_x_1659:
[----:B------:R-:W-:Y:S05]  /*c610*/  BSYNC.RECONVERGENT B0 ;  /* 0x0000000000007941 */ /* 0x000fea0003800200 */
.L_x_1658:
[----:B01----:R0:W1:Y:S01]  /*c620*/  LDS R61, [R150+0x2700] ;  /* 0x00270000963d7984 */ /* 0x0030620000000800 */
[----:B------:R-:W-:Y:S01]  /*c630*/  BSSY.RECONVERGENT B0, `(.L_x_1660) ;  /* 0x0000006000007945 */ /* 0x000fe20003800200 */
[----:B------:R-:W-:Y:S02]  /*c640*/  IADD3 R189, PT, PT, R190, 0x300, RZ ;  /* 0x00000300bebd7810 */ /* 0x000fe40007ffe0ff */
[----:B------:R-:W-:Y:S02]  /*c650*/  LEA R148, R148, UR16, 0x2 ;  /* 0x0000001094947c11 */ /* 0x000fe4000f8e10ff */
[----:B------:R-:W-:Y:S01]  /*c660*/  LEA.HI R177, R177, R190, RZ, 0x1b ;  /* 0x000000beb1b17211 */ /* 0x000fe200078fd8ff */
[----:B------:R-:W-:Y:S06]  /*c670*/  @!P2 BRA `(.L_x_1661) ;  /* 0x000000000004a947 */ /* 0x000fec0003800000 */
[----:B-1----:R2:W-:Y:S02]  /*c680*/  REDG.E.ADD.F32.FTZ.RN.STRONG.GPU desc[UR30][R64.64+0x600], R61 ;  /* 0x0006003d400079a6 */ /* 0x0025e4000c12f31e */
.L_x_1661:
[----:B------:R-:W-:Y:S05]  /*c690*/  BSYNC.RECONVERGENT B0 ;  /* 0x0000000000007941 */ /* 0x000fea0003800200 */
.L_x_1660:
[----:B-12---:R1:W2:Y:S01]  /*c6a0*/  LDS R61, [R148+0x2900] ;  /* 0x00290000943d7984 */ /* 0x0062a20000000800 */
[----:B------:R-:W-:Y:S01]  /*c6b0*/  BSSY.RECONVERGENT B0, `(.L_x_1662) ;  /* 0x0000005000007945 */ /* 0x000fe20003800200 */
[----:B------:R-:W-:Y:S02]  /*c6c0*/  LEA.HI R189, R189, R190, RZ, 0x1b ;  /* 0x000000bebdbd7211 */ /* 0x000fe400078fd8ff */
[----:B------:R-:W-:Y:S01]  /*c6d0*/  LEA R177, R177, UR16, 0x2 ;  /* 0x00000010b1b17c11 */ /* 0x000fe2000f8e10ff */
[----:B------:R-:W-:Y:S06]  /*c6e0*/  @!P3 BRA `(.L_x_1663) ;  /* 0x000000000004b947 */ /* 0x000fec0003800000 */
[----:B--2---:R2:W-:Y:S02]  /*c6f0*/  REDG.E.ADD.F32.FTZ.RN.STRONG.GPU desc[UR30][R64.64+0x800], R61 ;  /* 0x0008003d400079a6 */ /* 0x0045e4000c12f31e */
.L_x_1663:
[----:B------:R-:W-:Y:S05]  /*c700*/  BSYNC.RECONVERGENT B0 ;  /* 0x0000000000007941 */ /* 0x000fea0003800200 */
.L_x_1662:
[----:B--2---:R2:W0:Y:S01]  /*c710*/  LDS R61, [R177+0x2b00] ;  /* 0x002b0000b13d7984 */ /* 0x0044220000000800 */
[----:B------:R-:W-:Y:S01]  /*c720*/  BSSY.RECONVERGENT B0, `(.L_x_1664) ;  /* 0x0000004000007945 */ /* 0x000fe20003800200 */
[----:B-1----:R-:W-:-:S03]  /*c730*/  LEA R148, R189, UR16, 0x2 ;  /* 0x00000010bd947c11 */ /* 0x002fc6000f8e10ff */
[----:B------:R-:W-:Y:S05]  /*c740*/  @!P4 BRA `(.L_x_1665) ;  /* 0x000000000004c947 */ /* 0x000fea0003800000 */
[----:B0-----:R1:W-:Y:S02]  /*c750*/  REDG.E.ADD.F32.FTZ.RN.STRONG.GPU desc[UR30][R64.64+0xa00], R61 ;  /* 0x000a003d400079a6 */ /* 0x0013e4000c12f31e */
.L_x_1665:
[----:B------:R-:W-:Y:S05]  /*c760*/  BSYNC.RECONVERGENT B0 ;  /* 0x0000000000007941 */ /* 0x000fea0003800200 */
.L_x_1664:
[----:B01----:R0:W1:Y:S01]  /*c770*/  LDS R61, [R148+0x2d00] ;  /* 0x002d0000943d7984 */ /* 0x0030620000000800 */
[----:B------:R-:W-:Y:S01]  /*c780*/  BSSY.RECONVERGENT B0, `(.L_x_1666) ;  /* 0x0000005000007945 */ /* 0x000fe20003800200 */
[C---:B--2---:R-:W-:Y:S02]  /*c790*/  IADD3 R177, PT, PT, R190.reuse, 0x380, RZ ;  /* 0x00000380beb17810 */ /* 0x044fe40007ffe0ff */
[----:B------:R-:W-:Y:S01]  /*c7a0*/  LOP3.LUT R189, R190, 0x400, RZ, 0xfc, !PT ;  /* 0x00000400bebd7812 */ /* 0x000fe200078efcff */
[----:B------:R-:W-:Y:S06]  /*c7b0*/  @!P5 BRA `(.L_x_1667) ;  /* 0x000000000004d947 */ /* 0x000fec0003800000 */
[----:B-1----:R2:W-:Y:S02]  /*c7c0*/  REDG.E.ADD.F32.FTZ.RN.STRONG.GPU desc[UR30][R64.64+0xc00], R61 ;  /* 0x000c003d400079a6 */ /* 0x0025e4000c12f31e */
.L_x_1667:
[----:B------:R-:W-:Y:S05]  /*c7d0*/  BSYNC.RECONVERGENT B0 ;  /* 0x0000000000007941 */ /* 0x000fea0003800200 */
.L_x_1666:
[----:B-12---:R-:W-:Y:S01]  /*c7e0*/  IADD3 R61, PT, PT, R190, 0x480, RZ ;  /* 0x00000480be3d7810 */ /* 0x006fe20007ffe0ff */
        /* <DEDUP_REMOVED lines=15> */
.L_x_1669:
[----:B------:R-:W-:Y:S05]  /*c8e0*/  BSYNC.RECONVERGENT B0 ;  /* 0x0000000000007941 */ /* 0x000fea0003800200 */
.L_x_1668:
[----:B01----:R0:W1:Y:S01]  /*c8f0*/  LDS R61, [R189+0x3100] ;  /* 0x00310000bd3d7984 */ /* 0x0030620000000800 */
[----:B------:R-:W-:Y:S01]  /*c900*/  BSSY.RECONVERGENT B0, `(.L_x_1670) ;  /* 0x0000006000007945 */ /* 0x000fe20003800200 */
[----:B------:R-:W-:Y:S02]  /*c910*/  IADD3 R177, PT, PT, R190, 0x580, RZ ;  /* 0x00000580beb17810 */ /* 0x000fe40007ffe0ff */
[----:B------:R-:W-:Y:S02]  /*c920*/  LEA.HI R191, R191, R190, RZ, 0x1b ;  /* 0x000000bebfbf7211 */ /* 0x000fe400078fd8ff */
[----:B------:R-:W-:Y:S01]  /*c930*/  LEA R148, R148, UR16, 0x2 ;  /* 0x0000001094947c11 */ /* 0x000fe2000f8e10ff */
[----:B------:R-:W-:Y:S06]  /*c940*/  @!P2 BRA `(.L_x_1671) ;  /* 0x000000000004a947 */ /* 0x000fec0003800000 */
[----:B-1----:R2:W-:Y:S02]  /*c950*/  REDG.E.ADD.F32.FTZ.RN.STRONG.GPU desc[UR30][R64.64+0x1000], R61 ;  /* 0x0010003d400079a6 */ /* 0x0025e4000c12f31e */
.L_x_1671:
[----:B------:R-:W-:Y:S05]  /*c960*/  BSYNC.RECONVERGENT B0 ;  /* 0x0000000000007941 */ /* 0x000fea0003800200 */
.L_x_1670:
[----:B-12---:R1:W2:Y:S01]  /*c970*/  LDS R61, [R148+0x3300] ;  /* 0x00330000943d7984 */ /* 0x0062a20000000800 */
[----:B------:R-:W-:Y:S01]  /*c980*/  BSSY.RECONVERGENT B0, `(.L_x_1672) ;  /* 0x0000005000007945 */ /* 0x000fe20003800200 */
[----:B------:R-:W-:Y:S02]  /*c990*/  LEA.HI R177, R177, R190, RZ, 0x1b ;  /* 0x000000beb1b17211 */ /* 0x000fe400078fd8ff */
[----:B------:R-:W-:Y:S01]  /*c9a0*/  LEA R191, R191, UR16, 0x2 ;  /* 0x00000010bfbf7c11 */ /* 0x000fe2000f8e10ff */
[----:B------:R-:W-:Y:S06]  /*c9b0*/  @!P3 BRA `(.L_x_1673) ;  /* 0x000000000004b947 */ /* 0x000fec0003800000 */
[----:B--2---:R2:W-:Y:S02]  /*c9c0*/  REDG.E.ADD.F32.FTZ.RN.STRONG.GPU desc[UR30][R64.64+0x1200], R61 ;  /* 0x0012003d400079a6 */ /* 0x0045e4000c12f31e */
.L_x_1673:
[----:B------:R-:W-:Y:S05]  /*c9d0*/  BSYNC.RECONVERGENT B0 ;  /* 0x0000000000007941 */ /* 0x000fea0003800200 */
.L_x_1672:
[----:B--2---:R2:W0:Y:S01]  /*c9e0*/  LDS R61, [R191+0x3500] ;  /* 0x00350000bf3d7984 */ /* 0x0044220000000800 */
[----:B------:R-:W-:Y:S01]  /*c9f0*/  BSSY.RECONVERGENT B0, `(.L_x_1674) ;  /* 0x0000004000007945 */ /* 0x000fe20003800200 */
[----:B-1----:R-:W-:-:S03]  /*ca00*/  LEA R148, R177, UR16, 0x2 ;  /* 0x00000010b1947c11 */ /* 0x002fc6000f8e10ff */
[----:B------:R-:W-:Y:S05]  /*ca10*/  @!P4 BRA `(.L_x_1675) ;  /* 0x000000000004c947 */ /* 0x000fea0003800000 */
[----:B0-----:R1:W-:Y:S02]  /*ca20*/  REDG.E.ADD.F32.FTZ.RN.STRONG.GPU desc[UR30][R64.64+0x1400], R61 ;  /* 0x0014003d400079a6 */ /* 0x0013e4000c12f31e */
.L_x_1675:
[----:B------:R-:W-:Y:S05]  /*ca30*/  BSYNC.RECONVERGENT B0 ;  /* 0x0000000000007941 */ /* 0x000fea0003800200 */
.L_x_1674:
[----:B01----:R0:W1:Y:S01]  /*ca40*/  LDS R61, [R148+0x3700] ;  /* 0x00370000943d7984 */ /* 0x0030620000000800 */
[----:B------:R-:W-:Y:S01]  /*ca50*/  BSSY.RECONVERGENT B0, `(.L_x_1676) ;  /* 0x0000005000007945 */ /* 0x000fe20003800200 */
[C---:B------:R-:W-:Y:S02]  /*ca60*/  IADD3 R177, PT, PT, R190.reuse, 0x600, RZ ;  /* 0x00000600beb17810 */ /* 0x040fe40007ffe0ff */
[----:B------:R-:W-:Y:S01]  /*ca70*/  IADD3 R189, PT, PT, R190, 0x680, RZ ;  /* 0x00000680bebd7810 */ /* 0x000fe20007ffe0ff */
[----:B------:R-:W-:Y:S06]  /*ca80*/  @!P5 BRA `(.L_x_1677) ;  /* 0x000000000004d947 */ /* 0x000fec0003800000 */
[----:B-1----:R1:W-:Y:S02]  /*ca90*/  REDG.E.ADD.F32.FTZ.RN.STRONG.GPU desc[UR30][R64.64+0x1600], R61 ;  /* 0x0016003d400079a6 */ /* 0x0023e4000c12f31e */
.L_x_1677:
[----:B------:R-:W-:Y:S05]  /*caa0*/  BSYNC.RECONVERGENT B0 ;  /* 0x0000000000007941 */ /* 0x000fea0003800200 */
.L_x_1676:
        /* <DEDUP_REMOVED lines=16> */
.L_x_1679:
[----:B------:R-:W-:Y:S05]  /*cbb0*/  BSYNC.RECONVERGENT B0 ;  /* 0x0000000000007941 */ /* 0x000fea0003800200 */
.L_x_1678:
[----:B01----:R0:W1:Y:S01]  /*cbc0*/  LDS R61, [R189+0x3b00] ;  /* 0x003b0000bd3d7984 */ /* 0x0030620000000800 */
[----:B------:R-:W-:Y:S01]  /*cbd0*/  BSSY.RECONVERGENT B0, `(.L_x_1680) ;  /* 0x0000006000007945 */ /* 0x000fe20003800200 */
[----:B------:R-:W-:Y:S02]  /*cbe0*/  LOP3.LUT R177, R190, 0x800, RZ, 0xfc, !PT ;  /* 0x00000800beb17812 */ /* 0x000fe400078efcff */
[----:B------:R-:W-:Y:S02]  /*cbf0*/  LEA.HI R191, R191, R190, RZ, 0x1b ;  /* 0x000000bebfbf7211 */ /* 0x000fe400078fd8ff */
[----:B------:R-:W-:Y:S01]  /*cc00*/  LEA R148, R148, UR16, 0x2 ;  /* 0x0000001094947c11 */ /* 0x000fe2000f8e10ff */
[----:B------:R-:W-:Y:S06]  /*cc10*/  @!P2 BRA `(.L_x_1681) ;  /* 0x000000000004a947 */ /* 0x000fec0003800000 */
[----:B-1----:R2:W-:Y:S02]  /*cc20*/  REDG.E.ADD.F32.FTZ.RN.STRONG.GPU desc[UR30][R64.64+0x1a00], R61 ;  /* 0x001a003d400079a6 */ /* 0x0025e4000c12f31e */
.L_x_1681:
[----:B------:R-:W-:Y:S05]  /*cc30*/  BSYNC.RECONVERGENT B0 ;  /* 0x0000000000007941 */ /* 0x000fea0003800200 */
.L_x_1680:
[----:B-12---:R1:W2:Y:S01]  /*cc40*/  LDS R61, [R148+0x3d00] ;  /* 0x003d0000943d7984 */ /* 0x0062a20000000800 */
[----:B------:R-:W-:Y:S01]  /*cc50*/  BSSY.RECONVERGENT B0, `(.L_x_1682) ;  /* 0x0000005000007945 */ /* 0x000fe20003800200 */
[----:B------:R-:W-:Y:S02]  /*cc60*/  LEA.HI R177, R177, R190, RZ, 0x1b ;  /* 0x000000beb1b17211 */ /* 0x000fe400078fd8ff */
[----:B------:R-:W-:Y:S01]  /*cc70*/  LEA R191, R191, UR16, 0x2 ;  /* 0x00000010bfbf7c11 */ /* 0x000fe2000f8e10ff */
[----:B------:R-:W-:Y:S06]  /*cc80*/  @!P3 BRA `(.L_x_1683) ;  /* 0x000000000004b947 */ /* 0x000fec0003800000 */
[----:B--2---:R2:W-:Y:S02]  /*cc90*/  REDG.E.ADD.F32.FTZ.RN.STRONG.GPU desc[UR30][R64.64+0x1c00], R61 ;  /* 0x001c003d400079a6 */ /* 0x0045e4000c12f31e */
.L_x_1683:
[----:B------:R-:W-:Y:S05]  /*cca0*/  BSYNC.RECONVERGENT B0 ;  /* 0x0000000000007941 */ /* 0x000fea0003800200 */
.L_x_1682:
[----:B--2---:R2:W0:Y:S01]  /*ccb0*/  LDS R61, [R191+0x3f00] ;  /* 0x003f0000bf3d7984 */ /* 0x0044220000000800 */
[----:B------:R-:W-:Y:S01]  /*ccc0*/  BSSY.RECONVERGENT B0, `(.L_x_1684) ;  /* 0x0000004000007945 */ /* 0x000fe20003800200 */
[----:B-1----:R-:W-:-:S03]  /*ccd0*/  LEA R148, R177, UR16, 0x2 ;  /* 0x00000010b1947c11 */ /* 0x002fc6000f8e10ff */
[----:B------:R-:W-:Y:S05]  /*cce0*/  @!P4 BRA `(.L_x_1685) ;  /* 0x000000000004c947 */ /* 0x000fea0003800000 */
[----:B0-----:R1:W-:Y:S02]  /*ccf0*/  REDG.E.ADD.F32.FTZ.RN.STRONG.GPU desc[UR30][R64.64+0x1e00], R61 ;  /* 0x001e003d400079a6 */ /* 0x0013e4000c12f31e */
.L_x_1685:
[----:B------:R-:W-:Y:S05]  /*cd00*/  BSYNC.RECONVERGENT B0 ;  /* 0x0000000000007941 */ /* 0x000fea0003800200 */
.L_x_1684:
[----:B01----:R0:W1:Y:S01]  /*cd10*/  LDS R61, [R148+0x4100] ;  /* 0x00410000943d7984 */ /* 0x0030620000000800 */
[----:B------:R-:W-:Y:S01]  /*cd20*/  BSSY.RECONVERGENT B0, `(.L_x_1686) ;  /* 0x0000005000007945 */ /* 0x000fe20003800200 */
[C---:B------:R-:W-:Y:S02]  /*cd30*/  IADD3 R177, PT, PT, R190.reuse, 0x880, RZ ;  /* 0x00000880beb17810 */ /* 0x040fe40007ffe0ff */
[----:B------:R-:W-:Y:S01]  /*cd40*/  IADD3 R189, PT, PT, R190, 0x900, RZ ;  /* 0x00000900bebd7810 */ /* 0x000fe20007ffe0ff */
[----:B------:R-:W-:Y:S06]  /*cd50*/  @!P5 BRA `(.L_x_1687) ;  /* 0x000000000004d947 */ /* 0x000fec0003800000 */
[----:B-1----:R1:W-:Y:S02]  /*cd60*/  REDG.E.ADD.F32.FTZ.RN.STRONG.GPU desc[UR30][R64.64+0x2000], R61 ;  /* 0x0020003d400079a6 */ /* 0x0023e4000c12f31e */
.L_x_1687:
[----:B------:R-:W-:Y:S05]  /*cd70*/  BSYNC.RECONVERGENT B0 ;  /* 0x0000000000007941 */ /* 0x000fea0003800200 */
.L_x_1686:
        /* <DEDUP_REMOVED lines=16> */
.L_x_1689:
[----:B------:R-:W-:Y:S05]  /*ce80*/  BSYNC.RECONVERGENT B0 ;  /* 0x0000000000007941 */ /* 0x000fea0003800200 */
.L_x_1688:
[----:B01----:R0:W1:Y:S01]  /*ce90*/  LDS R61, [R189+0x4500] ;  /* 0x00450000bd3d7984 */ /* 0x0030620000000800 */
[----:B------:R-:W-:Y:S01]  /*cea0*/  BSSY.RECONVERGENT B0, `(.L_x_1690) ;  /* 0x0000006000007945 */ /* 0x000fe20003800200 */
[----:B------:R-:W-:Y:S02]  /*ceb0*/  IADD3 R177, PT, PT, R190, 0xa80, RZ ;  /* 0x00000a80beb17810 */ /* 0x000fe40007ffe0ff */
[----:B------:R-:W-:Y:S02]  /*cec0*/  LEA.HI R191, R191, R190, RZ, 0x1b ;  /* 0x000000bebfbf7211 */ /* 0x000fe400078fd8ff */
[----:B------:R-:W-:Y:S01]  /*ced0*/  LEA R148, R148, UR16, 0x2 ;  /* 0x0000001094947c11 */ /* 0x000fe2000f8e10ff */
[----:B------:R-:W-:Y:S06]  /*cee0*/  @!P2 BRA `(.L_x_1691) ;  /* 0x000000000004a947 */ /* 0x000fec0003800000 */
[----:B-1----:R2:W-:Y:S02]  /*cef0*/  REDG.E.ADD.F32.FTZ.RN.STRONG.GPU desc[UR30][R64.64+0x2400], R61 ;  /* 0x0024003d400079a6 */ /* 0x0025e4000c12f31e */
.L_x_1691:
[----:B------:R-:W-:Y:S05]  /*cf00*/  BSYNC.RECONVERGENT B0 ;  /* 0x0000000000007941 */ /* 0x000fea0003800200 */
.L_x_1690:
[----:B-12---:R1:W2:Y:S01]  /*cf10*/  LDS R61, [R148+0x4700] ;  /* 0x00470000943d7984 */ /* 0x0062a20000000800 */
[----:B------:R-:W-:Y:S01]  /*cf20*/  BSSY.RECONVERGENT B0, `(.L_x_1692) ;  /* 0x0000005000007945 */ /* 0x000fe20003800200 */
[----:B------:R-:W-:Y:S02]  /*cf30*/  LEA.HI R177, R177, R190, RZ, 0x1b ;  /* 0x000000beb1b17211 */ /* 0x000fe400078fd8ff */
[----:B------:R-:W-:Y:S01]  /*cf40*/  LEA R191, R191, UR16, 0x2 ;  /* 0x00000010bfbf7c11 */ /* 0x000fe2000f8e10ff */
[----:B------:R-:W-:Y:S06]  /*cf50*/  @!P3 BRA `(.L_x_1693) ;  /* 0x000000000004b947 */ /* 0x000fec0003800000 */
[----:B--2---:R2:W-:Y:S02]  /*cf60*/  REDG.E.ADD.F32.FTZ.RN.STRONG.GPU desc[UR30][R64.64+0x2600], R61 ;  /* 0x0026003d400079a6 */ /* 0x0045e4000c12f31e */
.L_x_1693:
[----:B------:R-:W-:Y:S05]  /*cf70*/  BSYNC.RECONVERGENT B0 ;  /* 0x0000000000007941 */ /* 0x000fea0003800200 */
.L_x_1692:
[----:B--2---:R2:W0:Y:S01]  /*cf80*/  LDS R61, [R191+0x4900] ;  /* 0x00490000bf3d7984 */ /* 0x0044220000000800 */
[----:B------:R-:W-:Y:S01]  /*cf90*/  BSSY.RECONVERGENT B0, `(.L_x_1694) ;  /* 0x0000004000007945 */ /* 0x000fe20003800200 */
[----:B-1----:R-:W-:-:S03]  /*cfa0*/  LEA R148, R177, UR16, 0x2 ;  /* 0x00000010b1947c11 */ /* 0x002fc6000f8e10ff */
[----:B------:R-:W-:Y:S05]  /*cfb0*/  @!P4 BRA `(.L_x_1695) ;  /* 0x000000000004c947 */ /* 0x000fea0003800000 */
[----:B0-----:R1:W-:Y:S02]  /*cfc0*/  REDG.E.ADD.F32.FTZ.RN.STRONG.GPU desc[UR30][R64.64+0x2800], R61 ;  /* 0x0028003d400079a6 */ /* 0x0013e4000c12f31e */
.L_x_1695:
[----:B------:R-:W-:Y:S05]  /*cfd0*/  BSYNC.RECONVERGENT B0 ;  /* 0x0000000000007941 */ /* 0x000fea0003800200 */
.L_x_1694:
[----:B01----:R0:W1:Y:S01]  /*cfe0*/  LDS R61, [R148+0x4b00] ;  /* 0x004b0000943d7984 */ /* 0x0030620000000800 */
[----:B------:R-:W-:Y:S01]  /*cff0*/  BSSY.RECONVERGENT B0, `(.L_x_1696) ;  /* 0x0000005000007945 */ /* 0x000fe20003800200 */
[C---:B------:R-:W-:Y:S02]  /*d000*/  IADD3 R177, PT, PT, R190.reuse, 0xb00, RZ ;  /* 0x00000b00beb17810 */ /* 0x040fe40007ffe0ff */
[----:B------:R-:W-:Y:S01]  /*d010*/  IADD3 R189, PT, PT, R190, 0xb80, RZ ;  /* 0x00000b80bebd7810 */ /* 0x000fe20007ffe0ff */
[----:B------:R-:W-:Y:S06]  /*d020*/  @!P5 BRA `(.L_x_1697) ;  /* 0x000000000004d947 */ /* 0x000fec0003800000 */
[----:B-1----:R1:W-:Y:S02]  /*d030*/  REDG.E.ADD.F32.FTZ.RN.STRONG.GPU desc[UR30][R64.64+0x2a00], R61 ;  /* 0x002a003d400079a6 */ /* 0x0023e4000c12f31e */
.L_x_1697:
[----:B------:R-:W-:Y:S05]  /*d040*/  BSYNC.RECONVERGENT B0 ;  /* 0x0000000000007941 */ /* 0x000fea0003800200 */
.L_x_1696:
        /* <DEDUP_REMOVED lines=16> */
.L_x_1699:
[----:B------:R-:W-:Y:S05]  /*d150*/  BSYNC.RECONVERGENT B0 ;  /* 0x0000000000007941 */ /* 0x000fea0003800200 */
.L_x_1698:
[----:B01----:R0:W1:Y:S01]  /*d160*/  LDS R61, [R189+0x4f00] ;  /* 0x004f0000bd3d7984 */ /* 0x0030620000000800 */
[----:B------:R-:W-:Y:S01]  /*d170*/  BSSY.RECONVERGENT B0, `(.L_x_1700) ;  /* 0x0000006000007945 */ /* 0x000fe20003800200 */
[----:B------:R-:W-:Y:S02]  /*d180*/  IADD3 R177, PT, PT, R190, 0xd00, RZ ;  /* 0x00000d00beb17810 */ /* 0x000fe40007ffe0ff */
[----:B------:R-:W-:Y:S02]  /*d190*/  LEA.HI R191, R191, R190, RZ, 0x1b ;  /* 0x000000bebfbf7211 */ /* 0x000fe400078fd8ff */
[----:B------:R-:W-:Y:S01]  /*d1a0*/  LEA R148, R148, UR16, 0x2 ;  /* 0x0000001094947c11 */ /* 0x000fe2000f8e10ff */
[----:B------:R-:W-:Y:S06]  /*d1b0*/  @!P2 BRA `(.L_x_1701) ;  /* 0x000000000004a947 */ /* 0x000fec0003800000 */
[----:B-1----:R2:W-:Y:S02]  /*d1c0*/  REDG.E.ADD.F32.FTZ.RN.STRONG.GPU desc[UR30][R64.64+0x2e00], R61 ;  /* 0x002e003d400079a6 */ /* 0x0025e4000c12f31e */
.L_x_1701:
[----:B------:R-:W-:Y:S05]  /*d1d0*/  BSYNC.RECONVERGENT B0 ;  /* 0x0000000000007941 */ /* 0x000fea0003800200 */
.L_x_1700:
[----:B-12---:R1:W2:Y:S01]  /*d1e0*/  LDS R61, [R148+0x5100] ;  /* 0x00510000943d7984 */ /* 0x0062a20000000800 */
[----:B------:R-:W-:Y:S01]  /*d1f0*/  BSSY.RECONVERGENT B0, `(.L_x_1702) ;  /* 0x0000005000007945 */ /* 0x000fe20003800200 */
[----:B------:R-:W-:Y:S02]  /*d200*/  LEA.HI R177, R177, R190, RZ, 0x1b ;  /* 0x000000beb1b17211 */ /* 0x000fe400078fd8ff */
[----:B------:R-:W-:Y:S01]  /*d210*/  LEA R191, R191, UR16, 0x2 ;  /* 0x00000010bfbf7c11 */ /* 0x000fe2000f8e10ff */
[----:B------:R-:W-:Y:S06]  /*d220*/  @!P3 BRA `(.L_x_1703) ;  /* 0x000000000004b947 */ /* 0x000fec0003800000 */
[----:B--2---:R2:W-:Y:S02]  /*d230*/  REDG.E.ADD.F32.FTZ.RN.STRONG.GPU desc[UR30][R64.64+0x3000], R61 ;  /* 0x0030003d400079a6 */ /* 0x0045e4000c12f31e */
.L_x_1703:
[----:B------:R-:W-:Y:S05]  /*d240*/  BSYNC.RECONVERGENT B0 ;  /* 0x0000000000007941 */ /* 0x000fea0003800200 */
.L_x_1702:
[----:B--2---:R2:W0:Y:S01]  /*d250*/  LDS R61, [R191+0x5300] ;  /* 0x00530000bf3d7984 */ /* 0x0044220000000800 */
[----:B------:R-:W-:Y:S01]  /*d260*/  BSSY.RECONVERGENT B0, `(.L_x_1704) ;  /* 0x0000004000007945 */ /* 0x000fe20003800200 */
[----:B-1----:R-:W-:-:S03]  /*d270*/  LEA R148, R177, UR16, 0x2 ;  /* 0x00000010b1947c11 */ /* 0x002fc6000f8e10ff */
[----:B------:R-:W-:Y:S05]  /*d280*/  @!P4 BRA `(.L_x_1705) ;  /* 0x000000000004c947 */ /* 0x000fea0003800000 */
[----:B0-----:R1:W-:Y:S02]  /*d290*/  REDG.E.ADD.F32.FTZ.RN.STRONG.GPU desc[UR30][R64.64+0x3200], R61 ;  /* 0x0032003d400079a6 */ /* 0x0013e4000c12f31e */
.L_x_1705:
[----:B------:R-:W-:Y:S05]  /*d2a0*/  BSYNC.RECONVERGENT B0 ;  /* 0x0000000000007941 */ /* 0x000fea0003800200 */
.L_x_1704:
[----:B01----:R0:W1:Y:S01]  /*d2b0*/  LDS R61, [R148+0x5500] ;  /* 0x00550000943d7984 */ /* 0x0030620000000800 */
[----:B------:R-:W-:Y:S01]  /*d2c0*/  BSSY.RECONVERGENT B0, `(.L_x_1706) ;  /* 0x0000005000007945 */ /* 0x000fe20003800200 */
[C---:B------:R-:W-:Y:S02]  /*d2d0*/  IADD3 R177, PT, PT, R190.reuse, 0xd80, RZ ;  /* 0x00000d80beb17810 */ /* 0x040fe40007ffe0ff */
[----:B------:R-:W-:Y:S01]  /*d2e0*/  IADD3 R189, PT, PT, R190, 0xe00, RZ ;  /* 0x00000e00bebd7810 */ /* 0x000fe20007ffe0ff */
[----:B------:R-:W-:Y:S06]  /*d2f0*/  @!P5 BRA `(.L_x_1707) ;  /* 0x000000000004d947 */ /* 0x000fec0003800000 */
[----:B-1----:R1:W-:Y:S02]  /*d300*/  REDG.E.ADD.F32.FTZ.RN.STRONG.GPU desc[UR30][R64.64+0x3400], R61 ;  /* 0x0034003d400079a6 */ /* 0x0023e4000c12f31e */
.L_x_1707:
[----:B------:R-:W-:Y:S05]  /*d310*/  BSYNC.RECONVERGENT B0 ;  /* 0x0000000000007941 */ /* 0x000fea0003800200 */
.L_x_1706:
        /* <DEDUP_REMOVED lines=16> */
.L_x_1709:
[----:B------:R-:W-:Y:S05]  /*d420*/  BSYNC.RECONVERGENT B0 ;  /* 0x0000000000007941 */ /* 0x000fea0003800200 */
.L_x_1708:
[----:B01----:R0:W1:Y:S01]  /*d430*/  LDS R61, [R189+0x5900] ;  /* 0x00590000bd3d7984 */ /* 0x0030620000000800 */
[----:B------:R-:W-:Y:S01]  /*d440*/  BSSY.RECONVERGENT B0, `(.L_x_1710) ;  /* 0x0000006000007945 */ /* 0x000fe20003800200 */
[----:B------:R-:W-:Y:S02]  /*d450*/  IADD3 R139, PT, PT, R190, 0xf80, RZ ;  /* 0x00000f80be8b7810 */ /* 0x000fe40007ffe0ff */
[----:B------:R-:W-:Y:S02]  /*d460*/  LEA.HI R191, R191, R190, RZ, 0x1b ;  /* 0x000000bebfbf7211 */ /* 0x000fe400078fd8ff */
[----:B------:R-:W-:Y:S01]  /*d470*/  LEA R148, R148, UR16, 0x2 ;  /* 0x0000001094947c11 */ /* 0x000fe2000f8e10ff */
[----:B------:R-:W-:Y:S06]  /*d480*/  @!P2 BRA `(.L_x_1711) ;  /* 0x000000000004a947 */ /* 0x000fec0003800000 */
[----:B-1----:R2:W-:Y:S02]  /*d490*/  REDG.E.ADD.F32.FTZ.RN.STRONG.GPU desc[UR30][R64.64+0x3800], R61 ;  /* 0x0038003d400079a6 */ /* 0x0025e4000c12f31e */
.L_x_1711:
[----:B------:R-:W-:Y:S05]  /*d4a0*/  BSYNC.RECONVERGENT B0 ;  /* 0x0000000000007941 */ /* 0x000fea0003800200 */
.L_x_1710:
[----:B-12---:R1:W2:Y:S01]  /*d4b0*/  LDS R61, [R148+0x5b00] ;  /* 0x005b0000943d7984 */ /* 0x0062a20000000800 */
[----:B------:R-:W-:Y:S01]  /*d4c0*/  BSSY.RECONVERGENT B0, `(.L_x_1712) ;  /* 0x0000005000007945 */ /* 0x000fe20003800200 */
[----:B------:R-:W-:Y:S02]  /*d4d0*/  LEA.HI R139, R139, R190, RZ, 0x1b ;  /* 0x000000be8b8b7211 */ /* 0x000fe400078fd8ff */
[----:B------:R-:W-:Y:S01]  /*d4e0*/  LEA R191, R191, UR16, 0x2 ;  /* 0x00000010bfbf7c11 */ /* 0x000fe2000f8e10ff */
[----:B------:R-:W-:Y:S06]  /*d4f0*/  @!P3 BRA `(.L_x_1713) ;  /* 0x000000000004b947 */ /* 0x000fec0003800000 */
[----:B--2---:R2:W-:Y:S02]  /*d500*/  REDG.E.ADD.F32.FTZ.RN.STRONG.GPU desc[UR30][R64.64+0x3a00], R61 ;  /* 0x003a003d400079a6 */ /* 0x0045e4000c12f31e */
.L_x_1713:
[----:B------:R-:W-:Y:S05]  /*d510*/  BSYNC.RECONVERGENT B0 ;  /* 0x0000000000007941 */ /* 0x000fea0003800200 */
.L_x_1712:
[----:B--2---:R2:W0:Y:S01]  /*d520*/  LDS R61, [R191+0x5d00] ;  /* 0x005d0000bf3d7984 */ /* 0x0044220000000800 */
[----:B------:R-:W-:Y:S01]  /*d530*/  BSSY.RECONVERGENT B0, `(.L_x_1714) ;  /* 0x0000004000007945 */ /* 0x000fe20003800200 */
[----:B------:R-:W-:-:S03]  /*d540*/  LEA R139, R139, UR16, 0x2 ;  /* 0x000000108b8b7c11 */ /* 0x000fc6000f8e10ff */
[----:B------:R-:W-:Y:S05]  /*d550*/  @!P4 BRA `(.L_x_1715) ;  /* 0x000000000004c947 */ /* 0x000fea0003800000 */
[----:B0-----:R0:W-:Y:S02]  /*d560*/  REDG.E.ADD.F32.FTZ.RN.STRONG.GPU desc[UR30][R64.64+0x3c00], R61 ;  /* 0x003c003d400079a6 */ /* 0x0011e4000c12f31e */
.L_x_1715:
[----:B------:R-:W-:Y:S05]  /*d570*/  BSYNC.RECONVERGENT B0 ;  /* 0x0000000000007941 */ /* 0x000fea0003800200 */
.L_x_1714:
[----:B0-----:R-:W-:Y:S01]  /*d580*/  FADD.FTZ R61, R126, R107 ;  /* 0x0000006b7e3d7221 */ /* 0x001fe20000010000 */
[----:B------:R-:W-:Y:S01]  /*d590*/  BSSY.RECONVERGENT B0, `(.L_x_1716) ;  /* 0x0000004000007945 */ /* 0x000fe20003800200 */
[----:B------:R0:W0:Y:S03]  /*d5a0*/  LDS R107, [R139+0x5f00] ;  /* 0x005f00008b6b7984 */ /* 0x0000260000000800 */
[----:B------:R-:W-:Y:S05]  /*d5b0*/  @!P5 BRA `(.L_x_1717) ;  /* 0x000000000004d947 */ /* 0x000fea0003800000 */
[----:B0-----:R0:W-:Y:S02]  /*d5c0*/  REDG.E.ADD.F32.FTZ.RN.STRONG.GPU desc[UR30][R64.64+0x3e00], R107 ;  /* 0x003e006b400079a6 */ /* 0x0011e4000c12f31e */
.L_x_1717:
[----:B------:R-:W-:Y:S05]  /*d5d0*/  BSYNC.RECONVERGENT B0 ;  /* 0x0000000000007941 */ /* 0x000fea0003800200 */
.L_x_1716:
[----:B0-----:R-:W0:Y:S01]  /*d5e0*/  SHFL.DOWN PT, R65, R60, 0x1, 0x1f ;  /* 0x08201f003c417f89 */ /* 0x001e2200000e0000 */
[----:B------:R-:W-:Y:S01]  /*d5f0*/  ISETP.GT.AND P2, PT, R240, 0x1e, PT ;  /* 0x0000001ef000780c */ /* 0x000fe20003f44270 */
[----:B------:R-:W-:Y:S01]  /*d600*/  FFMA.FTZ R77, R218, R77, R131 ;  /* 0x0000004dda4d7223 */ /* 0x000fe20000010083 */
[----:B------:R-:W-:Y:S01]  /*d610*/  FFMA.FTZ R220, R220, R105, R111 ;  /* 0x00000069dcdc7223 */ /* 0x000fe2000001006f */
[----:B------:R-:W5:Y:S01]  /*d620*/  SHFL.DOWN PT, R64, R61, 0x1, 0x1f ;  /* 0x08201f003d407f89 */ /* 0x000f6200000e0000 */
[----:B------:R-:W-:Y:S01]  /*d630*/  FFMA.FTZ R216, R216, R109, R133 ;  /* 0x0000006dd8d87223 */ /* 0x000fe20000010085 */
[----:B------:R-:W-:Y:S01]  /*d640*/  FFMA.FTZ R77, R36, R175, R77 ;  /* 0x000000af244d7223 */ /* 0x000fe2000001004d */
[-C--:B------:R-:W-:Y:S01]  /*d650*/  FFMA.FTZ R187, R19, R110.reuse, R187 ;  /* 0x0000006e13bb7223 */ /* 0x080fe200000100bb */
[----:B------:R-:W1:Y:S01]  /*d660*/  SHFL.DOWN PT, R107, R62, 0x1, 0x1f ;  /* 0x08201f003e6b7f89 */ /* 0x000e6200000e0000 */
[----:B------:R-:W-:Y:S01]  /*d670*/  FFMA.FTZ R220, R35, R110, R220 ;  /* 0x0000006e23dc7223 */ /* 0x000fe200000100dc */
[----:B------:R-:W-:Y:S01]  /*d680*/  FADD.FTZ R184, R77, R184 ;  /* 0x000000b84db87221 */ /* 0x000fe20000010000 */
[-C--:B------:R-:W-:Y:S01]  /*d690*/  FFMA.FTZ R223, R21, R114.reuse, R223 ;  /* 0x0000007215df7223 */ /* 0x080fe200000100df */
[----:B------:R-:W2:Y:S01]  /*d6a0*/  SHFL.DOWN PT, R126, R63, 0x1, 0x1f ;  /* 0x08201f003f7e7f89 */ /* 0x000ea200000e0000 */
[----:B------:R-:W-:Y:S01]  /*d6b0*/  FFMA.FTZ R216, R37, R114, R216 ;  /* 0x0000007225d87223 */ /* 0x000fe200000100d8 */
[----:B------:R-:W-:Y:S01]  /*d6c0*/  FMUL.FTZ R75, R75, R124 ;  /* 0x0000007c4b4b7220 */ /* 0x000fe20000410000 */
[----:B------:R-:W-:Y:S01]  /*d6d0*/  FMUL.FTZ R84, R84, R129 ;  /* 0x0000008154547220 */ /* 0x000fe20000410000 */
[----:B------:R-:W-:Y:S01]  /*d6e0*/  FMUL.FTZ R73, R73, R108 ;  /* 0x0000006c49497220 */ /* 0x000fe20000410000 */
[----:B------:R-:W-:Y:S01]  /*d6f0*/  FMUL.FTZ R169, R74, R169 ;  /* 0x000000a94aa97220 */ /* 0x000fe20000410000 */
[----:B------:R-:W-:Y:S01]  /*d700*/  FFMA.FTZ R212, R212, R173, R75 ;  /* 0x000000add4d47223 */ /* 0x000fe2000001004b */
[----:B------:R-:W-:Y:S01]  /*d710*/  FFMA.FTZ R85, R85, R130, R84 ;  /* 0x0000008255557223 */ /* 0x000fe20000010054 */
[----:B------:R-:W-:Y:S01]  /*d720*/  FFMA.FTZ R208, R208, R165, R73 ;  /* 0x000000a5d0d07223 */ /* 0x000fe20000010049 */
[----:B------:R-:W-:Y:S01]  /*d730*/  FMUL.FTZ R71, R71, R106 ;  /* 0x0000006a47477220 */ /* 0x000fe20000410000 */
[----:B------:R-:W-:Y:S01]  /*d740*/  FMUL.FTZ R163, R72, R163 ;  /* 0x000000a348a37220 */ /* 0x000fe20000410000 */
[----:B------:R-:W-:Y:S01]  /*d750*/  FMUL.FTZ R157, R70, R157 ;  /* 0x0000009d469d7220 */ /* 0x000fe20000410000 */
[----:B0-----:R-:W-:Y:S01]  /*d760*/  @!P2 FADD.FTZ R60, R60, R65 ;  /* 0x000000413c3ca221 */ /* 0x001fe20000010000 */
[----:B------:R-:W-:Y:S01]  /*d770*/  FFMA.FTZ R204, R204, R159, R71 ;  /* 0x0000009fcccc7223 */ /* 0x000fe20000010047 */
[----:B------:R-:W-:Y:S01]  /*d780*/  FMUL.FTZ R86, R86, R113 ;  /* 0x0000007156567220 */ /* 0x000fe20000410000 */
[----:B------:R-:W-:Y:S01]  /*d790*/  FFMA.FTZ R167, R210, R167, R169 ;  /* 0x000000a7d2a77223 */ /* 0x000fe200000100a9 */
[----:B-----5:R-:W-:Y:S01]  /*d7a0*/  @!P2 FADD.FTZ R61, R61, R64 ;  /* 0x000000403d3da221 */ /* 0x020fe20000010000 */
[----:B------:R-:W0:Y:S01]  /*d7b0*/  SHFL.DOWN PT, R65, R60, 0x2, 0x1f ;  /* 0x08401f003c417f89 */ /* 0x000e2200000e0000 */
[----:B------:R-:W-:Y:S01]  /*d7c0*/  FFMA.FTZ R86, R87, R144, R86 ;  /* 0x0000009057567223 */ /* 0x000fe20000010056 */
[----:B------:R-:W-:Y:S01]  /*d7d0*/  FMUL.FTZ R88, R88, R141 ;  /* 0x0000008d58587220 */ /* 0x000fe20000410000 */
[----:B-1----:R-:W-:Y:S01]  /*d7e0*/  @!P2 FADD.FTZ R62, R62, R107 ;  /* 0x0000006b3e3ea221 */ /* 0x002fe20000010000 */
[----:B------:R-:W1:Y:S01]  /*d7f0*/  SHFL.DOWN PT, R110, R61, 0x2, 0x1f ;  /* 0x08401f003d6e7f89 */ /* 0x000e6200000e0000 */
[----:B------:R-:W-:Y:S01]  /*d800*/  FMUL.FTZ R90, R90, R115 ;  /* 0x000000735a5a7220 */ /* 0x000fe20000410000 */
        /* <DEDUP_REMOVED lines=8> */
[----:B------:R-:W-:Y:S01]  /*d890*/  FMUL.FTZ R92, R92, R143 ;  /* 0x0000008f5c5c7220 */ /* 0x000fe20000410000 */
[----:B------:R-:W-:Y:S01]  /*d8a0*/  FMUL.FTZ R94, R94, R128 ;  /* 0x000000805e5e7220 */ /* 0x000fe20000410000 */
[----:B------:R-:W-:Y:S01]  /*d8b0*/  FMUL.FTZ R69, R69, R104 ;  /* 0x0000006845457220 */ /* 0x000fe20000410000 */
[----:B------:R-:W-:Y:S01]  /*d8c0*/  FADD.FTZ R59, R64, R59 ;  /* 0x0000003b403b7221 */ /* 0x000fe20000010000 */
[----:B------:R-:W-:Y:S01]  /*d8d0*/  ISETP.GT.AND P3, PT, R240, 0xf, PT ;  /* 0x0000000ff000780c */ /* 0x000fe20003f64270 */
[----:B------:R-:W-:Y:S01]  /*d8e0*/  FFMA.FTZ R64, R42, R89, R161 ;  /* 0x000000592a407223 */ /* 0x000fe200000100a1 */
[----:B------:R-:W-:Y:S01]  /*d8f0*/  FFMA.FTZ R93, R93, R134, R92 ;  /* 0x000000865d5d7223 */ /* 0x000fe2000001005c */
[----:B------:R-:W-:Y:S01]  /*d900*/  FFMA.FTZ R155, R202, R155, R157 ;  /* 0x0000009bca9b7223 */ /* 0x000fe2000001009d */
[----:B------:R-:W-:Y:S01]  /*d910*/  FFMA.FTZ R94, R95, R116, R94 ;  /* 0x000000745f5e7223 */ /* 0x000fe2000001005e */
[----:B------:R-:W-:Y:S01]  /*d920*/  FFMA.FTZ R200, R200, R151, R69 ;  /* 0x00000097c8c87223 */ /* 0x000fe20000010045 */
[----:B0-----:R-:W-:Y:S01]  /*d930*/  @!P2 FADD.FTZ R60, R60, R65 ;  /* 0x000000413c3ca221 */ /* 0x001fe20000010000 */
[----:B------:R-:W-:Y:S01]  /*d940*/  FFMA.FTZ R65, R41, R86, R208 ;  /* 0x0000005629417223 */ /* 0x000fe200000100d0 */
[----:B------:R-:W-:Y:S01]  /*d950*/  FMUL.FTZ R96, R96, R145 ;  /* 0x0000009160607220 */ /* 0x000fe20000410000 */
[----:B------:R-:W-:Y:S01]  /*d960*/  FMUL.FTZ R153, R68, R153 ;  /* 0x0000009944997220 */ /* 0x000fe20000410000 */
[----:B-1----:R-:W-:Y:S01]  /*d970*/  @!P2 FADD.FTZ R61, R61, R110 ;  /* 0x0000006e3d3da221 */ /* 0x002fe20000010000 */
[----:B------:R-:W0:Y:S01]  /*d980*/  SHFL.DOWN PT, R73, R60, 0x4, 0x1f ;  /* 0x08801f003c497f89 */ /* 0x000e2200000e0000 */
[----:B------:R-:W-:Y:S01]  /*d990*/  FADD.FTZ R58, R65, R58 ;  /* 0x0000003a413a7221 */ /* 0x000fe20000010000 */
        /* <DEDUP_REMOVED lines=9> */
[----:B------:R-:W-:Y:S01]  /*da30*/  FFMA.FTZ R65, R45, R94, R200 ;  /* 0x0000005e2d417223 */ /* 0x000fe200000100c8 */
[----:B------:R-:W5:Y:S01]  /*da40*/  SHFL.DOWN PT, R84, R63, 0x4, 0x1f ;  /* 0x08801f003f547f89 */ /* 0x000f6200000e0000 */
[----:B------:R-:W-:Y:S01]  /*da50*/  FMUL.FTZ R67, R67, R78 ;  /* 0x0000004e43437220 */ /* 0x000fe20000410000 */
[----:B------:R-:W-:Y:S01]  /*da60*/  FFMA.FTZ R79, R79, R122, R140 ;  /* 0x0000007a4f4f7223 */ /* 0x000fe2000001008c */
[----:B------:R-:W-:Y:S01]  /*da70*/  FFMA.FTZ R117, R214, R135, R117 ;  /* 0x00000087d6757223 */ /* 0x000fe20000010075 */
[----:B------:R-:W-:Y:S01]  /*da80*/  FFMA.FTZ R112, R83, R142, R112 ;  /* 0x0000008e53707223 */ /* 0x000fe20000010070 */
[----:B------:R-:W-:Y:S01]  /*da90*/  FFMA.FTZ R97, R97, R136, R96 ;  /* 0x0000008861617223 */ /* 0x000fe20000010060 */
[----:B------:R-:W-:Y:S01]  /*daa0*/  FFMA.FTZ R149, R198, R149, R153 ;  /* 0x00000095c6957223 */ /* 0x000fe20000010099 */
[----:B------:R-:W-:Y:S01]  /*dab0*/  FADD.FTZ R55, R64, R55 ;  /* 0x0000003740377221 */ /* 0x000fe20000010000 */
[----:B------:R-:W-:Y:S01]  /*dac0*/  FFMA.FTZ R79, R34, R179, R79 ;  /* 0x000000b3224f7223 */ /* 0x000fe2000001004f */
[----:B------:R-:W-:Y:S01]  /*dad0*/  FFMA.FTZ R117, R38, R171, R117 ;  /* 0x000000ab26757223 */ /* 0x000fe20000010075 */
[-C--:B------:R-:W-:Y:S01]  /*dae0*/  FFMA.FTZ R212, R39, R112.reuse, R212 ;  /* 0x0000007027d47223 */ /* 0x080fe200000100d4 */
[----:B------:R-:W-:Y:S01]  /*daf0*/  FMUL.FTZ R98, R98, R119 ;  /* 0x0000007762627220 */ /* 0x000fe20000410000 */
[----:B0-----:R-:W-:Y:S01]  /*db00*/  @!P2 FADD.FTZ R60, R60, R73 ;  /* 0x000000493c3ca221 */ /* 0x001fe20000010000 */
[----:B------:R-:W-:Y:S01]  /*db10*/  FFMA.FTZ R64, R46, R97, R149 ;  /* 0x000000612e407223 */ /* 0x000fe20000010095 */
[----:B------:R-:W-:Y:S01]  /*db20*/  FADD.FTZ R54, R65, R54 ;  /* 0x0000003641367221 */ /* 0x000fe20000010000 */
[----:B------:R-:W-:Y:S01]  /*db30*/  FFMA.FTZ R196, R196, R147, R67 ;  /* 0x00000093c4c47223 */ /* 0x000fe20000010043 */
[----:B-1----:R-:W-:Y:S01]  /*db40*/  @!P2 FADD.FTZ R61, R61, R74 ;  /* 0x0000004a3d3da221 */ /* 0x002fe20000010000 */
[----:B------:R-:W0:Y:S01]  /*db50*/  SHFL.DOWN PT, R71, R60, 0x8, 0x1f ;  /* 0x09001f003c477f89 */ /* 0x000e2200000e0000 */
[----:B------:R-:W-:Y:S01]  /*db60*/  BSSY.RECONVERGENT B0, `(.L_x_1718) ;  /* 0x000002a000007945 */ /* 0x000fe20003800200 */
[----:B------:R-:W-:Y:S01]  /*db70*/  FFMA.FTZ R186, R18, R179, R186 ;  /* 0x000000b312ba7223 */ /* 0x000fe200000100ba */
[----:B--2---:R-:W-:Y:S01]  /*db80*/  @!P2 FADD.FTZ R62, R62, R75 ;  /* 0x0000004b3e3ea221 */ /* 0x004fe20000010000 */
[----:B------:R-:W1:Y:S01]  /*db90*/  SHFL.DOWN PT, R70, R61, 0x8, 0x1f ;  /* 0x09001f003d467f89 */ /* 0x000e6200000e0000 */
[----:B------:R-:W-:Y:S01]  /*dba0*/  FADD.FTZ R80, R79, R80 ;  /* 0x000000504f507221 */ /* 0x000fe20000010000 */
[----:B------:R-:W-:Y:S01]  /*dbb0*/  FFMA.FTZ R188, R20, R175, R188 ;  /* 0x000000af14bc7223 */ /* 0x000fe200000100bc */
[----:B-----5:R-:W-:Y:S01]  /*dbc0*/  @!P2 FADD.FTZ R63, R63, R84 ;  /* 0x000000543f3fa221 */ /* 0x020fe20000010000 */
[----:B------:R-:W2:Y:S01]  /*dbd0*/  SHFL.DOWN PT, R73, R62, 0x8, 0x1f ;  /* 0x09001f003e497f89 */ /* 0x000ea200000e0000 */
[----:B------:R-:W-:Y:S01]  /*dbe0*/  ISETP.GT.AND P2, PT, R240, 0x17, PT ;  /* 0x00000017f000780c */ /* 0x000fe20003f44270 */
[----:B------:R-:W-:Y:S01]  /*dbf0*/  FADD.FTZ R185, R220, R185 ;  /* 0x000000b9dcb97221 */ /* 0x000fe20000010000 */
[----:B------:R-:W-:Y:S01]  /*dc00*/  FFMA.FTZ R224, R22, R171, R224 ;  /* 0x000000ab16e07223 */ /* 0x000fe200000100e0 */
[----:B------:R-:W5:Y:S01]  /*dc10*/  SHFL.DOWN PT, R72, R63, 0x8, 0x1f ;  /* 0x09001f003f487f89 */ /* 0x000f6200000e0000 */
[----:B------:R-:W-:Y:S01]  /*dc20*/  FADD.FTZ R183, R216, R183 ;  /* 0x000000b7d8b77221 */ /* 0x000fe20000010000 */
[----:B------:R-:W-:Y:S01]  /*dc30*/  FADD.FTZ R182, R117, R182 ;  /* 0x000000b675b67221 */ /* 0x000fe20000010000 */
[----:B------:R-:W-:Y:S01]  /*dc40*/  FFMA.FTZ R226, R23, R112, R226 ;  /* 0x0000007017e27223 */ /* 0x000fe200000100e2 */
[----:B------:R-:W-:Y:S01]  /*dc50*/  FADD.FTZ R181, R212, R181 ;  /* 0x000000b5d4b57221 */ /* 0x000fe20000010000 */
        /* <DEDUP_REMOVED lines=9> */
[----:B------:R-:W-:Y:S01]  /*dcf0*/  FADD.FTZ R53, R64, R53 ;  /* 0x0000003540357221 */ /* 0x000fe20000010000 */
[----:B-1----:R-:W-:-:S02]  /*dd00*/  @!P2 FADD.FTZ R61, R61, R70 ;  /* 0x000000463d3da221 */ /* 0x002fc40000010000 */
        /* <DEDUP_REMOVED lines=15> */
.L_x_1719:
[----:B------:R-:W-:Y:S05]  /*de00*/  BSYNC.RECONVERGENT B0 ;  /* 0x0000000000007941 */ /* 0x000fea0003800200 */
.L_x_1718:
        /* <DEDUP_REMOVED lines=46> */
.L_x_1721:
[----:B------:R-:W-:Y:S05]  /*e0f0*/  BSYNC.RECONVERGENT B0 ;  /* 0x0000000000007941 */ /* 0x000fea0003800200 */
.L_x_1720:
[----:B------:R-:W-:-:S04]  /*e100*/  UIADD3 UR8, UPT, UPT, UR8, 0x1, URZ ;  /* 0x0000000108087890 */ /* 0x000fc8000fffe0ff */
[----:B------:R-:W-:-:S09]  /*e110*/  UISETP.GE.AND UP0, UPT, UR8, UR48, UPT ;  /* 0x000000300800728c */ /* 0x000fd2000bf06270 */
[----:B------:R-:W-:Y:S05]  /*e120*/  BRA.U !UP0, `(.L_x_1722) ;  /* 0xffffff6d083c7547 */ /* 0x000fea000b83ffff */
.L_x_1624:
[----:B------:R-:W5:Y:S01]  /*e130*/  LDL.LU R79, [R1+0x24] ;  /* 0x00002400014f7983 */ /* 0x000f620000300800 */
[----:B------:R-:W-:Y:S01]  /*e140*/  F2FP.BF16.F32.PACK_AB R238, R238, R239 ;  /* 0x000000efeeee723e */ /* 0x000fe200000010ff */
[----:B------:R-:W-:Y:S01]  /*e150*/  BAR.SYNC.DEFER_BLOCKING 0x0 ;  /* 0x0000000000007b1d */ /* 0x000fe20000010000 */
[----:B------:R-:W-:Y:S02]  /*e160*/  F2FP.BF16.F32.PACK_AB R233, R233, R237 ;  /* 0x000000ede9e9723e */ /* 0x000fe400000010ff */
[----:B------:R-:W-:Y:S02]  /*e170*/  F2FP.BF16.F32.PACK_AB R231, R231, R232 ;  /* 0x000000e8e7e7723e */ /* 0x000fe400000010ff */
[----:B------:R-:W-:Y:S01]  /*e180*/  F2FP.BF16.F32.PACK_AB R229, R229, R230 ;  /* 0x000000e6e5e5723e */ /* 0x000fe200000010ff */
[----:B------:R-:W-:Y:S01]  /*e190*/  UIMAD UR29, UR20, -0x800, UR29 ;  /* 0xfffff800141d78a4 */ /* 0x000fe2000f8e021d */
[----:B------:R-:W3:Y:S01]  /*e1a0*/  LDL.LU R78, [R1+0x20] ;  /* 0x00002000014e7983 */ /* 0x000ee20000300800 */
[----:B------:R-:W-:-:S02]  /*e1b0*/  F2FP.BF16.F32.PACK_AB R227, R227, R228 ;  /* 0x000000e4e3e3723e */ /* 0x000fc400000010ff */
[----:B------:R-:W-:Y:S01]  /*e1c0*/  F2FP.BF16.F32.PACK_AB R224, R224, R226 ;  /* 0x000000e2e0e0723e */ /* 0x000fe200000010ff */
[----:B------:R-:W4:Y:S01]  /*e1d0*/  LDL.LU R76, [R1+0x1c] ;  /* 0x00001c00014c7983 */ /* 0x000f220000300800 */
[----:B------:R-:W-:Y:S02]  /*e1e0*/  F2FP.BF16.F32.PACK_AB R188, R188, R223 ;  /* 0x000000dfbcbc723e */ /* 0x000fe400000010ff */
[----:B------:R-:W-:Y:S01]  /*e1f0*/  F2FP.BF16.F32.PACK_AB R186, R186, R187 ;  /* 0x000000bbbaba723e */ /* 0x000fe200000010ff */
[----:B0-----:R-:W4:Y:S01]  /*e200*/  LDL.LU R74, [R1+0x18] ;  /* 0x00001800014a7983 */ /* 0x001f220000300800 */
[----:B------:R-:W0:Y:S01]  /*e210*/  S2UR UR34, SR_CTAID.X ;  /* 0x00000000002279c3 */ /* 0x000e220000002500 */
[----:B------:R-:W0:Y:S02]  /*e220*/  LDCU.64 UR18, c[0x0][0x4f8] ;  /* 0x00009f00ff1277ac */ /* 0x000e240008000a00 */
[----:B------:R-:W4:Y:S01]  /*e230*/  LDL.LU R72, [R1+0x14] ;  /* 0x0000140001487983 */ /* 0x000f220000300800 */
[----:B------:R-:W1:Y:S03]  /*e240*/  LDCU.64 UR32, c[0x0][0x500] ;  /* 0x0000a000ff2077ac */ /* 0x000e660008000a00 */
[----:B------:R-:W4:Y:S04]  /*e250*/  LDL.LU R70, [R1+0x10] ;  /* 0x0000100001467983 */ /* 0x000f280000300800 */
[----:B--2---:R-:W2:Y:S04]  /*e260*/  LDL.LU R68, [R1+0xc] ;  /* 0x00000c0001447983 */ /* 0x004ea80000300800 */
[----:B------:R-:W2:Y:S04]  /*e270*/  LDL.LU R66, [R1+0x8] ;  /* 0x0000080001427983 */ /* 0x000ea80000300800 */
[----:B------:R-:W2:Y:S04]  /*e280*/  LDL.LU R64, [R1+0x4] ;  /* 0x0000040001407983 */ /* 0x000ea80000300800 */
[----:B------:R-:W2:Y:S04]  /*e290*/  LDL.LU R62, [R1] ;  /* 0x00000000013e7983 */ /* 0x000ea80000300800 */
[----:B------:R-:W2:Y:S01]  /*e2a0*/  LDL.LU R60, [R1+0x28] ;  /* 0x00002800013c7983 */ /* 0x000ea20000300800 */
[----:B------:R-:W-:Y:S01]  /*e2b0*/  PRMT R0, R238, 0x7632, R0 ;  /* 0x00007632ee007816 */ /* 0x000fe20000000000 */
[----:B------:R-:W-:Y:S01]  /*e2c0*/  UIADD3 UR29, UPT, UPT, UR29, 0x800, URZ ;  /* 0x000008001d1d7890 */ /* 0x000fe2000fffe0ff */
[----:B------:R-:W-:Y:S01]  /*e2d0*/  PRMT R3, R233, 0x7632, R3 ;  /* 0x00007632e9037816 */ /* 0x000fe20000000003 */
[----:B------:R-:W-:Y:S01]  /*e2e0*/  STS.U16 [R81], R238 ;  /* 0x000000ee51007388 */ /* 0x000fe20000000400 */
[----:B------:R-:W-:Y:S01]  /*e2f0*/  PRMT R4, R231, 0x7632, R4 ;  /* 0x00007632e7047816 */ /* 0x000fe20000000004 */
[----:B------:R-:W1:Y:S01]  /*e300*/  S2UR UR12, SR_CTAID.Y ;  /* 0x00000000000c79c3 */ /* 0x000e620000002600 */
[----:B------:R-:W-:Y:S01]  /*e310*/  PRMT R5, R227, 0x7632, R5 ;  /* 0x00007632e3057816 */ /* 0x000fe20000000005 */
[----:B------:R0:W-:Y:S01]  /*e320*/  STS.U16 [R81+0x2], R0 ;  /* 0x0000020051007388 */ /* 0x0001e20000000400 */
[----:B------:R-:W-:Y:S01]  /*e330*/  MOV R10, UR29 ;  /* 0x0000001d000a7c02 */ /* 0x000fe20008000f00 */
[----:B------:R-:W-:Y:S01]  /*e340*/  ULEA UR8, UR20, 0xfffff800, 0xb ;  /* 0xfffff80014087891 */ /* 0x000fe2000f8e58ff */
[----:B------:R-:W-:Y:S01]  /*e350*/  SHF.L.U32 R29, R190, 0x4, RZ ;  /* 0x00000004be1d7819 */ /* 0x000fe200000006ff */
[----:B------:R0:W-:Y:S01]  /*e360*/  STS.U16 [R81+0x6], R3 ;  /* 0x0000060351007388 */ /* 0x0001e20000000400 */
[----:B------:R-:W-:Y:S01]  /*e370*/  UMOV UR9, URZ ;  /* 0x000000ff00097c82 */ /* 0x000fe20008000000 */
[----:B------:R-:W-:-:S02]  /*e380*/  UIADD3 UR27, UP0, UPT, UR27, -0x2000, URZ ;  /* 0xffffe0001b1b7890 */ /* 0x000fc4000ff1e0ff */
[----:B------:R1:W-:Y:S01]  /*e390*/  STS.U16 [R81+0xa], R4 ;  /* 0x00000a0451007388 */ /* 0x0003e20000000400 */
[----:B0-----:R-:W-:Y:S01]  /*e3a0*/  UIMAD.WIDE.U32 UR14, UR34, UR18, UR8 ;  /* 0x00000012220e72a5 */ /* 0x001fe2000f8e0008 */
[----:B------:R-:W-:Y:S01]  /*e3b0*/  PRMT R0, R229, 0x7632, R0 ;  /* 0x00007632e5007816 */ /* 0x000fe20000000000 */
[----:B------:R-:W-:Y:S01]  /*e3c0*/  UIADD3.X UR28, UPT, UPT, UR28, -0x1, URZ, UP0, !UPT ;  /* 0xffffffff1c1c7890 */ /* 0x000fe200087fe4ff */
[----:B------:R-:W-:Y:S01]  /*e3d0*/  STS.U16 [R81+0x4], R233 ;  /* 0x000004e951007388 */ /* 0x000fe20000000400 */
[----:B------:R-:W-:Y:S01]  /*e3e0*/  UIMAD UR15, UR34, UR19, UR15 ;  /* 0x00000013220f72a4 */ /* 0x000fe2000f8e020f */
[----:B------:R-:W-:Y:S01]  /*e3f0*/  PRMT R3, R224, 0x7632, R3 ;  /* 0x00007632e0037816 */ /* 0x000fe20000000003 */
[----:B------:R-:W0:Y:S01]  /*e400*/  LDCU.64 UR18, c[0x0][0x550] ;  /* 0x0000aa00ff1277ac */ /* 0x000e220008000a00 */
[----:B------:R0:W-:Y:S01]  /*e410*/  STS.U16 [R81+0xe], R0 ;  /* 0x00000e0051007388 */ /* 0x0001e20000000400 */
[----:B-1----:R-:W-:Y:S01]  /*e420*/  PRMT R4, R186, 0x7632, R4 ;  /* 0x00007632ba047816 */ /* 0x002fe20000000004 */
[----:B------:R-:W-:-:S02]  /*e430*/  UISETP.GT.AND UP0, UPT, UR20, 0x1, UPT ;  /* 0x000000011400788c */ /* 0x000fc4000bf04270 */
[----:B------:R-:W-:Y:S01]  /*e440*/  STS.U16 [R81+0x8], R231 ;  /* 0x000008e751007388 */ /* 0x000fe20000000400 */
[----:B------:R-:W-:Y:S02]  /*e450*/  UIADD3 UR21, UP1, UPT, UR21, -0x1000, URZ ;  /* 0xfffff00015157890 */ /* 0x000fe4000ff3e0ff */
[----:B------:R-:W-:Y:S01]  /*e460*/  UIMAD UR13, UR12, UR33, URZ ;  /* 0x000000210c0d72a4 */ /* 0x000fe2000f8e02ff */
[----:B------:R-:W-:Y:S01]  /*e470*/  STS.U16 [R81+0xc], R229 ;  /* 0x00000ce551007388 */ /* 0x000fe20000000400 */
[----:B------:R-:W-:Y:S01]  /*e480*/  UIMAD.WIDE.U32 UR14, UR12, UR32, UR14 ;  /* 0x000000200c0e72a5 */ /* 0x000fe2000f8e000e */
[----:B0-----:R-:W-:Y:S01]  /*e490*/  PRMT R0, R188, 0x7632, R0 ;  /* 0x00007632bc007816 */ /* 0x001fe20000000000 */
[----:B------:R-:W-:Y:S01]  /*e4a0*/  UIADD3 UR23, UP2, UPT, UR23, -0x1000, URZ ;  /* 0xfffff00017177890 */ /* 0x000fe2000ff5e0ff */
[----:B------:R-:W-:Y:S01]  /*e4b0*/  STS.U16 [R81+0x10], R227 ;  /* 0x000010e351007388 */ /* 0x000fe20000000400 */
[----:B------:R-:W-:Y:S01]  /*e4c0*/  MOV R8, UR13 ;  /* 0x0000000d00087c02 */ /* 0x000fe20008000f00 */
[----:B------:R-:W-:-:S02]  /*e4d0*/  UIADD3 UR25, UP3, UPT, UR25, -0x1000, URZ ;  /* 0xfffff00019197890 */ /* 0x000fc4000ff7e0ff */
[----:B------:R-:W-:Y:S01]  /*e4e0*/  STS.U16 [R81+0x12], R5 ;  /* 0x0000120551007388 */ /* 0x000fe20000000400 */
[----:B------:R-:W-:Y:S02]  /*e4f0*/  UIADD3.X UR22, UPT, UPT, UR22, -0x1, URZ, UP1, !UPT ;  /* 0xffffffff16167890 */ /* 0x000fe40008ffe4ff */
[----:B------:R-:W-:Y:S01]  /*e500*/  UIADD3.X UR24, UPT, UPT, UR24, -0x1, URZ, UP2, !UPT ;  /* 0xffffffff18187890 */ /* 0x000fe200097fe4ff */
[----:B------:R-:W-:Y:S01]  /*e510*/  STS.U16 [R81+0x14], R224 ;  /* 0x000014e051007388 */ /* 0x000fe20000000400 */
[----:B------:R-:W-:-:S03]  /*e520*/  UIADD3.X UR26, UPT, UPT, UR26, -0x1, URZ, UP3, !UPT ;  /* 0xffffffff1a1a7890 */ /* 0x000fc60009ffe4ff */
[----:B------:R-:W-:Y:S04]  /*e530*/  STS.U16 [R81+0x16], R3 ;  /* 0x0000160351007388 */ /* 0x000fe80000000400 */
[----:B------:R-:W-:Y:S04]  /*e540*/  STS.U16 [R81+0x18], R188 ;  /* 0x000018bc51007388 */ /* 0x000fe80000000400 */
[----:B------:R0:W-:Y:S04]  /*e550*/  STS.U16 [R81+0x1a], R0 ;  /* 0x00001a0051007388 */ /* 0x0001e80000000400 */
        /* <DEDUP_REMOVED lines=8> */
[C---:B------:R-:W-:Y:S02]  /*e5e0*/  IADD3 R5, P1, PT, R29.reuse, UR14, RZ ;  /* 0x0000000e1d057c10 */ /* 0x040fe4000ff3e0ff */
[----:B------:R-:W-:Y:S01]  /*e5f0*/  LOP3.LUT R39, R29, 0x20, RZ, 0xfc, !PT ;  /* 0x000000201d277812 */ /* 0x000fe200078efcff */
[----:B------:R-:W-:Y:S01]  /*e600*/  LDS.U16 R33, [R243+0x340] ;  /* 0x00034000f3217984 */ /* 0x000fe20000000400 */
[----:B------:R-:W-:Y:S01]  /*e610*/  IADD3.X R8, PT, PT, R8, UR15, RZ, P1, !PT ;  /* 0x0000000f08087c10 */ /* 0x000fe20008ffe4ff */
[----:B------:R-:W0:Y:S01]  /*e620*/  LDCU.64 UR14, c[0x0][0x518] ;  /* 0x0000a300ff0e77ac */ /* 0x000e220008000a00 */
[----:B-1----:R-:W-:Y:S01]  /*e630*/  LEA R4, P1, R5, UR18, 0x1 ;  /* 0x0000001205047c11 */ /* 0x002fe2000f8208ff */
[----:B------:R-:W-:Y:S01]  /*e640*/  LDS.U16 R35, [R242+0x380] ;  /* 0x00038000f2237984 */ /* 0x000fe20000000400 */
[----:B------:R-:W-:Y:S02]  /*e650*/  LOP3.LUT R41, R29, 0x40, RZ, 0xfc, !PT ;  /* 0x000000401d297812 */ /* 0x000fe400078efcff */
[----:B------:R-:W-:Y:S01]  /*e660*/  LEA.HI.X R5, R5, UR19, R8, 0x1, P1 ;  /* 0x0000001305057c11 */ /* 0x000fe200088f0c08 */
[----:B------:R-:W-:Y:S01]  /*e670*/  LDS.U16 R37, [R241+0x3c0] ;  /* 0x0003c000f1257984 */ /* 0x000fe20000000400 */
[----:B------:R-:W-:-:S02]  /*e680*/  LOP3.LUT R43, R29, 0x60, RZ, 0xfc, !PT ;  /* 0x000000601d2b7812 */ /* 0x000fc400078efcff */
[C---:B------:R-:W-:Y:S02]  /*e690*/  LOP3.LUT R45, R29.reuse, 0x80, RZ, 0xfc, !PT ;  /* 0x000000801d2d7812 */ /* 0x040fe400078efcff */
[C---:B------:R-:W-:Y:S02]  /*e6a0*/  LOP3.LUT R47, R29.reuse, 0xa0, RZ, 0xfc, !PT ;  /* 0x000000a01d2f7812 */ /* 0x040fe400078efcff */
[C---:B------:R-:W-:Y:S02]  /*e6b0*/  LOP3.LUT R49, R29.reuse, 0xc0, RZ, 0xfc, !PT ;  /* 0x000000c01d317812 */ /* 0x040fe400078efcff */
[C---:B------:R-:W-:Y:S02]  /*e6c0*/  LOP3.LUT R61, R29.reuse, 0xe0, RZ, 0xfc, !PT ;  /* 0x000000e01d3d7812 */ /* 0x040fe400078efcff */
[C---:B------:R-:W-:Y:S01]  /*e6d0*/  LOP3.LUT R63, R29.reuse, 0x100, RZ, 0xfc, !PT ;  /* 0x000001001d3f7812 */ /* 0x040fe200078efcff */
[----:B0-----:R-:W-:Y:S01]  /*e6e0*/  UIMAD.WIDE.U32 UR8, UR34, UR14, UR8 ;  /* 0x0000000e220872a5 */ /* 0x001fe2000f8e0008 */
[----:B------:R-:W-:-:S02]  /*e6f0*/  LOP3.LUT R65, R29, 0x120, RZ, 0xfc, !PT ;  /* 0x000001201d417812 */ /* 0x000fc400078efcff */
[C---:B------:R-:W-:Y:S01]  /*e700*/  LOP3.LUT R67, R29.reuse, 0x140, RZ, 0xfc, !PT ;  /* 0x000001401d437812 */ /* 0x040fe200078efcff */
[----:B------:R-:W-:Y:S01]  /*e710*/  UIMAD UR9, UR34, UR15, UR9 ;  /* 0x0000000f220972a4 */ /* 0x000fe2000f8e0209 */
[C---:B------:R-:W-:Y:S01]  /*e720*/  LOP3.LUT R69, R29.reuse, 0x160, RZ, 0xfc, !PT ;  /* 0x000001601d457812 */ /* 0x040fe200078efcff */
[----:B------:R-:W0:Y:S01]  /*e730*/  LDCU.64 UR14, c[0x0][0x560] ;  /* 0x0000ac00ff0e77ac */ /* 0x000e220008000a00 */
[C---:B------:R-:W-:Y:S02]  /*e740*/  LOP3.LUT R71, R29.reuse, 0x180, RZ, 0xfc, !PT ;  /* 0x000001801d477812 */ /* 0x040fe400078efcff */
[C---:B------:R-:W-:Y:S02]  /*e750*/  LOP3.LUT R73, R29.reuse, 0x1a0, RZ, 0xfc, !PT ;  /* 0x000001a01d497812 */ /* 0x040fe400078efcff */
[C---:B------:R-:W-:Y:S02]  /*e760*/  LOP3.LUT R75, R29.reuse, 0x1c0, RZ, 0xfc, !PT ;  /* 0x000001c01d4b7812 */ /* 0x040fe400078efcff */
[C---:B------:R-:W-:Y:S01]  /*e770*/  LOP3.LUT R77, R29.reuse, 0x1e0, RZ, 0xfc, !PT ;  /* 0x000001e01d4d7812 */ /* 0x040fe200078efcff */
        /* <DEDUP_REMOVED lines=30> */
[----:B------:R-:W-:Y:S01]  /*e960*/  FADD.FTZ R50, R50, R60 ;  /* 0x0000003c32327221 */ /* 0x000fe20000010000 */
[----:B--2---:R-:W-:Y:S01]  /*e970*/  PRMT R7, R3, 0x7632, R7 ;  /* 0x0000763203077816 */ /* 0x004fe20000000007 */
        /* <DEDUP_REMOVED lines=90> */
[----:B-1----:R-:W-:Y:S01]  /*ef20*/  IADD3 R5, P0, PT, R29, UR8, RZ ;  /* 0x000000081d057c10 */ /* 0x002fe2000ff1e0ff */
[----:B------:R-:W-:-:S03]  /*ef30*/  UIADD3 UR8, UPT, UPT, UR20, -0x1, URZ ;  /* 0xffffffff14087890 */ /* 0x000fc6000fffe0ff */
[----:B--2---:R-:W-:Y:S02]  /*ef40*/  IADD3.X R8, PT, PT, RZ, UR9, RZ, P0, !PT ;  /* 0x00000009ff087c10 */ /* 0x004fe400087fe4ff */
        /* <DEDUP_REMOVED lines=38> */
.L_x_1622:
        /* <DEDUP_REMOVED lines=45> */
.L_x_1725:
[----:B------:R-:W-:Y:S05]  /*f480*/  BSYNC.RECONVERGENT B0 ;  /* 0x0000000000007941 */ /* 0x000fea0003800200 */
.L_x_1724:
        /* <DEDUP_REMOVED lines=43> */
.L_x_1727:
[----:B------:R-:W-:Y:S05]  /*f740*/  BSYNC.RECONVERGENT B0 ;  /* 0x0000000000007941 */ /* 0x000fea0003800200 */
.L_x_1726:
        /* <DEDUP_REMOVED lines=11> */
[----:B------:R-:W3:Y:S02]  /*f800*/  LDCU.64 UR20, c[0x0][0x4f0] ;  /* 0x00009e00ff1477ac */ /* 0x000ee40008000a00 */
[----:B------:R-:W-:Y:S01]  /*f810*/  UMOV UR9, 0x400 ;  /* 0x0000040000097882 */ /* 0x000fe20000000000 */
[----:B------:R-:W0:Y:S01]  /*f820*/  LDCU.64 UR22, c[0x0][0x540] ;  /* 0x0000a800ff1677ac */ /* 0x000e220008000a00 */
[----:B------:R-:W-:-:S02]  /*f830*/  UIMAD UR12, UR12, UR11, UR7 ;  /* 0x0000000b0c0c72a4 */ /* 0x000fc4000f8e0207 */
[----:B----4-:R-:W-:-:S12]  /*f840*/  ULEA UR9, UR13, UR9, 0x18 ;  /* 0x000000090d097291 */ /* 0x010fd8000f8ec0ff */
.L_x_1729:
[----:B------:R-:W-:Y:S02]  /*f850*/  LEA R0, R11, UR9, 0x3 ;  /* 0x000000090b007c11 */ /* 0x000fe4000f8e18ff */
[----:B012-4-:R-:W-:Y:S02]  /*f860*/  MOV R3, UR7 ;  /* 0x0000000700037c02 */ /* 0x017fe40008000f00 */
        /* <DEDUP_REMOVED lines=30> */
.L_x_1728:
[----:B------:R-:W-:Y:S05]  /*fa50*/  EXIT ;  /* 0x000000000000794d */ /* 0x000fea0003800000 */
.L_x_1629:
[----:B------:R-:W-:Y:S01]  /*fa60*/  HFMA2 R77, -RZ, RZ, 0, 5.9604644775390625e-08 ;  /* 0x00000001ff4d7431 */ /* 0x000fe200000001ff */
[----:B------:R-:W-:Y:S02]  /*fa70*/  MOV R246, R234 ;  /* 0x000000ea00f67202 */ /* 0x000fe40000000f00 */
[----:B------:R-:W-:Y:S02]  /*fa80*/  MOV R76, RZ ;  /* 0x000000ff004c7202 */ /* 0x000fe40000000f00 */
[----:B------:R-:W-:-:S07]  /*fa90*/  MOV R79, 0xffffffff ;  /* 0xffffffff004f7802 */ /* 0x000fce0000000f00 */
[----:B01---5:R-:W-:Y:S05]  /*faa0*/  WARPSYNC.COLLECTIVE R79, `(.L_x_1730) ;  /* 0x000000004f087348 */ /* 0x023fea0003c00000 */
[----:B------:R2:W3:Y:S02]  /*fab0*/  SHFL.UP P6, R248, R246, R77, R76 ;  /* 0x0400004df6f87389 */ /* 0x0004e400000c004c */
[----:B0123-5:R-:W-:Y:S05]  /*fac0*/  ENDCOLLECTIVE ;  /* 0x000000000000791b */ /* 0x02ffea0003800000 */
.L_x_1730:
[----:B------:R-:W-:Y:S02]  /*fad0*/  MOV R246, R235 ;  /* 0x000000eb00f67202 */ /* 0x000fe40000000f00 */
[----:B------:R-:W-:-:S07]  /*fae0*/  MOV R78, R248 ;  /* 0x000000f8004e7202 */ /* 0x000fce0000000f00 */
[----:B------:R-:W-:Y:S05]  /*faf0*/  WARPSYNC.COLLECTIVE R79, `(.L_x_1731) ;  /* 0x000000004f087348 */ /* 0x000fea0003c00000 */
[----:B------:R0:W1:Y:S02]  /*fb00*/  SHFL.UP P6, R248, R246, R77, R76 ;  /* 0x0400004df6f87389 */ /* 0x00006400000c004c */
[----:B01----:R-:W-:Y:S05]  /*fb10*/  ENDCOLLECTIVE ;  /* 0x000000000000791b */ /* 0x003fea0003800000 */
.L_x_1731:
[----:B------:R-:W-:Y:S02]  /*fb20*/  MOV R246, R236 ;  /* 0x000000ec00f67202 */ /* 0x000fe40000000f00 */
[----:B------:R-:W-:-:S07]  /*fb30*/  MOV R225, R248 ;  /* 0x000000f800e17202 */ /* 0x000fce0000000f00 */
[----:B------:R-:W-:Y:S05]  /*fb40*/  WARPSYNC.COLLECTIVE R79, `(.L_x_1732) ;  /* 0x000000004f087348 */ /* 0x000fea0003c00000 */
[----:B------:R0:W1:Y:S02]  /*fb50*/  SHFL.UP P6, R248, R246, R77, R76 ;  /* 0x0400004df6f87389 */ /* 0x00006400000c004c */
[----:B01----:R-:W-:Y:S05]  /*fb60*/  ENDCOLLECTIVE ;  /* 0x000000000000791b */ /* 0x003fea0003800000 */
.L_x_1732:
[----:B------:R-:W-:Y:S02]  /*fb70*/  MOV R246, R245 ;  /* 0x000000f500f67202 */ /* 0x000fe40000000f00 */
[----:B------:R-:W-:-:S07]  /*fb80*/  MOV R247, R248 ;  /* 0x000000f800f77202 */ /* 0x000fce0000000f00 */
[----:B------:R-:W-:Y:S05]  /*fb90*/  WARPSYNC.COLLECTIVE R79, `(.L_x_1733) ;  /* 0x000000004f087348 */ /* 0x000fea0003c00000 */
[----:B------:R0:W1:Y:S02]  /*fba0*/  SHFL.UP P6, R248, R246, R77, R76 ;  /* 0x0400004df6f87389 */ /* 0x00006400000c004c */
[----:B01----:R-:W-:Y:S05]  /*fbb0*/  ENDCOLLECTIVE ;  /* 0x000000000000791b */ /* 0x003fea0003800000 */
.L_x_1733:
        /* <DEDUP_REMOVED lines=17> */
.L_x_1734:
[----:B------:R-:W-:Y:S02]  /*fcd0*/  MOV R246, R235 ;  /* 0x000000eb00f67202 */ /* 0x000fe40000000f00 */
[----:B------:R-:W-:-:S07]  /*fce0*/  MOV R78, R248 ;  /* 0x000000f8004e7202 */ /* 0x000fce0000000f00 */
[----:B------:R-:W-:Y:S05]  /*fcf0*/  WARPSYNC.COLLECTIVE R79, `(.L_x_1735) ;  /* 0x000000004f087348 */ /* 0x000fea0003c00000 */
[----:B------:R0:W1:Y:S02]  /*fd00*/  SHFL.UP P6, R248, R246, R77, R76 ;  /* 0x0400004df6f87389 */ /* 0x00006400000c004c */
[----:B01----:R-:W-:Y:S05]  /*fd10*/  ENDCOLLECTIVE ;  /* 0x000000000000791b */ /* 0x003fea0003800000 */
.L_x_1735:
[----:B------:R-:W-:Y:S02]  /*fd20*/  MOV R246, R236 ;  /* 0x000000ec00f67202 */ /* 0x000fe40000000f00 */
[----:B------:R-:W-:-:S07]  /*fd30*/  MOV R225, R248 ;  /* 0x000000f800e17202 */ /* 0x000fce0000000f00 */
[----:B------:R-:W-:Y:S05]  /*fd40*/  WARPSYNC.COLLECTIVE R79, `(.L_x_1736) ;  /* 0x000000004f087348 */ /* 0x000fea0003c00000 */
[----:B------:R0:W1:Y:S02]  /*fd50*/  SHFL.UP P6, R248, R246, R77, R76 ;  /* 0x0400004df6f87389 */ /* 0x00006400000c004c */
[----:B01----:R-:W-:Y:S05]  /*fd60*/  ENDCOLLECTIVE ;  /* 0x000000000000791b */ /* 0x003fea0003800000 */
.L_x_1736:
[----:B------:R-:W-:Y:S02]  /*fd70*/  MOV R246, R245 ;  /* 0x000000f500f67202 */ /* 0x000fe40000000f00 */
[----:B------:R-:W-:-:S07]  /*fd80*/  MOV R247, R248 ;  /* 0x000000f800f77202 */ /* 0x000fce0000000f00 */
[----:B------:R-:W-:Y:S05]  /*fd90*/  WARPSYNC.COLLECTIVE R79, `(.L_x_1737) ;  /* 0x000000004f087348 */ /* 0x000fea0003c00000 */
[----:B------:R0:W1:Y:S02]  /*fda0*/  SHFL.UP P6, R248, R246, R77, R76 ;  /* 0x0400004df6f87389 */ /* 0x00006400000c004c */
[----:B01----:R-:W-:Y:S05]  /*fdb0*/  ENDCOLLECTIVE ;  /* 0x000000000000791b */ /* 0x003fea0003800000 */
.L_x_1737:
        /* <DEDUP_REMOVED lines=17> */
.L_x_1738:
[----:B------:R-:W-:Y:S02]  /*fed0*/  MOV R246, R235 ;  /* 0x000000eb00f67202 */ /* 0x000fe40000000f00 */
[----:B------:R-:W-:-:S07]  /*fee0*/  MOV R78, R248 ;  /* 0x000000f8004e7202 */ /* 0x000fce0000000f00 */
[----:B------:R-:W-:Y:S05]  /*fef0*/  WARPSYNC.COLLECTIVE R79, `(.L_x_1739) ;  /* 0x000000004f087348 */ /* 0x000fea0003c00000 */
[----:B------:R0:W1:Y:S02]  /*ff00*/  SHFL.UP P6, R248, R246, R77, R76 ;  /* 0x0400004df6f87389 */ /* 0x00006400000c004c */
[----:B01----:R-:W-:Y:S05]  /*ff10*/  ENDCOLLECTIVE ;  /* 0x000000000000791b */ /* 0x003fea0003800000 */
.L_x_1739:
[----:B------:R-:W-:Y:S02]  /*ff20*/  MOV R246, R236 ;  /* 0x000000ec00f67202 */ /* 0x000fe40000000f00 */
[----:B------:R-:W-:-:S07]  /*ff30*/  MOV R225, R248 ;  /* 0x000000f800e17202 */ /* 0x000fce0000000f00 */
[----:B------:R-:W-:Y:S05]  /*ff40*/  WARPSYNC.COLLECTIVE R79, `(.L_x_1740) ;  /* 0x000000004f087348 */ /* 0x000fea0003c00000 */
[----:B------:R0:W1:Y:S02]  /*ff50*/  SHFL.UP P6, R248, R246, R77, R76 ;  /* 0x0400004df6f87389 */ /* 0x00006400000c004c */
[----:B01----:R-:W-:Y:S05]  /*ff60*/  ENDCOLLECTIVE ;  /* 0x000000000000791b */ /* 0x003fea0003800000 */
.L_x_1740:
[----:B------:R-:W-:Y:S02]  /*ff70*/  MOV R246, R245 ;  /* 0x000000f500f67202 */ /* 0x000fe40000000f00 */
[----:B------:R-:W-:-:S07]  /*ff80*/  MOV R247, R248 ;  /* 0x000000f800f77202 */ /* 0x000fce0000000f00 */
[----:B------:R-:W-:Y:S05]  /*ff90*/  WARPSYNC.COLLECTIVE R79, `(.L_x_1741) ;  /* 0x000000004f087348 */ /* 0x000fea0003c00000 */
[----:B------:R0:W1:Y:S02]  /*ffa0*/  SHFL.UP P6, R248, R246, R77, R76 ;  /* 0x0400004df6f87389 */ /* 0x00006400000c004c */
[----:B01----:R-:W-:Y:S05]  /*ffb0*/  ENDCOLLECTIVE ;  /* 0x000000000000791b */ /* 0x003fea0003800000 */
.L_x_1741:
        /* <DEDUP_REMOVED lines=17> */
.L_x_1742:
[----:B------:R-:W-:Y:S02]  /*100d0*/  MOV R246, R235 ;  /* 0x000000eb00f67202 */ /* 0x000fe40000000f00 */
[----:B------:R-:W-:-:S07]  /*100e0*/  MOV R78, R248 ;  /* 0x000000f8004e7202 */ /* 0x000fce0000000f00 */
[----:B------:R-:W-:Y:S05]  /*100f0*/  WARPSYNC.COLLECTIVE R79, `(.L_x_1743) ;  /* 0x000000004f087348 */ /* 0x000fea0003c00000 */
[----:B------:R0:W1:Y:S02]  /*10100*/  SHFL.UP P6, R248, R246, R77, R76 ;  /* 0x0400004df6f87389 */ /* 0x00006400000c004c */
[----:B01----:R-:W-:Y:S05]  /*10110*/  ENDCOLLECTIVE ;  /* 0x000000000000791b */ /* 0x003fea0003800000 */
.L_x_1743:
[----:B------:R-:W-:Y:S02]  /*10120*/  MOV R246, R236 ;  /* 0x000000ec00f67202 */ /* 0x000fe40000000f00 */
[----:B------:R-:W-:-:S07]  /*10130*/  MOV R225, R248 ;  /* 0x000000f800e17202 */ /* 0x000fce0000000f00 */
[----:B------:R-:W-:Y:S05]  /*10140*/  WARPSYNC.COLLECTIVE R79, `(.L_x_1744) ;  /* 0x000000004f087348 */ /* 0x000fea0003c00000 */
[----:B------:R0:W1:Y:S02]  /*10150*/  SHFL.UP P6, R248, R246, R77, R76 ;  /* 0x0400004df6f87389 */ /* 0x00006400000c004c */
[----:B01----:R-:W-:Y:S05]  /*10160*/  ENDCOLLECTIVE ;  /* 0x000000000000791b */ /* 0x003fea0003800000 */
.L_x_1744:
[----:B------:R-:W-:Y:S02]  /*10170*/  MOV R246, R245 ;  /* 0x000000f500f67202 */ /* 0x000fe40000000f00 */
[----:B------:R-:W-:-:S07]  /*10180*/  MOV R247, R248 ;  /* 0x000000f800f77202 */ /* 0x000fce0000000f00 */
[----:B------:R-:W-:Y:S05]  /*10190*/  WARPSYNC.COLLECTIVE R79, `(.L_x_1745) ;  /* 0x000000004f087348 */ /* 0x000fea0003c00000 */
[----:B------:R0:W1:Y:S02]  /*101a0*/  SHFL.UP P6, R248, R246, R77, R76 ;  /* 0x0400004df6f87389 */ /* 0x00006400000c004c */
[----:B01----:R-:W-:Y:S05]  /*101b0*/  ENDCOLLECTIVE ;  /* 0x000000000000791b */ /* 0x003fea0003800000 */
.L_x_1745:
        /* <DEDUP_REMOVED lines=17> */
.L_x_1746:
[----:B------:R-:W-:Y:S02]  /*102d0*/  MOV R246, R235 ;  /* 0x000000eb00f67202 */ /* 0x000fe40000000f00 */
[----:B------:R-:W-:-:S07]  /*102e0*/  MOV R78, R248 ;  /* 0x000000f8004e7202 */ /* 0x000fce0000000f00 */
[----:B------:R-:W-:Y:S05]  /*102f0*/  WARPSYNC.COLLECTIVE R79, `(.L_x_1747) ;  /* 0x000000004f087348 */ /* 0x000fea0003c00000 */
[----:B------:R0:W1:Y:S02]  /*10300*/  SHFL.UP P6, R248, R246, R77, R76 ;  /* 0x0400004df6f87389 */ /* 0x00006400000c004c */
[----:B01----:R-:W-:Y:S05]  /*10310*/  ENDCOLLECTIVE ;  /* 0x000000000000791b */ /* 0x003fea0003800000 */
.L_x_1747:
[----:B------:R-:W-:Y:S02]  /*10320*/  MOV R246, R236 ;  /* 0x000000ec00f67202 */ /* 0x000fe40000000f00 */
[----:B------:R-:W-:-:S07]  /*10330*/  MOV R225, R248 ;  /* 0x000000f800e17202 */ /* 0x000fce0000000f00 */
[----:B------:R-:W-:Y:S05]  /*10340*/  WARPSYNC.COLLECTIVE R79, `(.L_x_1748) ;  /* 0x000000004f087348 */ /* 0x000fea0003c00000 */
[----:B------:R0:W1:Y:S02]  /*10350*/  SHFL.UP P6, R248, R246, R77, R76 ;  /* 0x0400004df6f87389 */ /* 0x00006400000c004c */
[----:B01----:R-:W-:Y:S05]  /*10360*/  ENDCOLLECTIVE ;  /* 0x000000000000791b */ /* 0x003fea0003800000 */
.L_x_1748:
[----:B------:R-:W-:Y:S02]  /*10370*/  MOV R246, R245 ;  /* 0x000000f500f67202 */ /* 0x000fe40000000f00 */
[----:B------:R-:W-:-:S07]  /*10380*/  MOV R247, R248 ;  /* 0x000000f800f77202 */ /* 0x000fce0000000f00 */
[----:B------:R-:W-:Y:S05]  /*10390*/  WARPSYNC.COLLECTIVE R79, `(.L_x_1749) ;  /* 0x000000004f087348 */ /* 0x000fea0003c00000 */
[----:B------:R0:W1:Y:S02]  /*103a0*/  SHFL.UP P6, R248, R246, R77, R76 ;  /* 0x0400004df6f87389 */ /* 0x00006400000c004c */
[----:B01----:R-:W-:Y:S05]  /*103b0*/  ENDCOLLECTIVE ;  /* 0x000000000000791b */ /* 0x003fea0003800000 */
.L_x_1749:
[----:B------:R-:W-:Y:S01]  /*103c0*/  MOV R76, R248 ;  /* 0x000000f8004c7202 */ /* 0x000fe20000000f00 */
[----:B------:R-:W-:Y:S06]  /*103d0*/  BRA `(.L_x_1750) ;  /* 0xffffff7c00e47947 */ /* 0x000fec000383ffff */
.L_x_1630:
        /* <DEDUP_REMOVED lines=8> */
.L_x_1752:
[----:B------:R-:W-:Y:S05]  /*10460*/  BSYNC B0 ;  /* 0x0000000000007941 */ /* 0x000fea0003800000 */
.L_x_1751:
[----:B------:R-:W-:Y:S05]  /*10470*/  BRA `(.L_x_1753) ;  /* 0xffffff7c00f07947 */ /* 0x000fea000383ffff */
.L_x_1631:
        /* <DEDUP_REMOVED lines=8> */
.L_x_1755:
[----:B------:R-:W-:Y:S05]  /*10500*/  BSYNC B0 ;  /* 0x0000000000007941 */ /* 0x000fea0003800000 */
.L_x_1754:
[----:B------:R-:W-:Y:S05]  /*10510*/  BRA `(.L_x_1756) ;  /* 0xffffff7c00d07947 */ /* 0x000fea000383ffff */
.L_x_1632:
        /* <DEDUP_REMOVED lines=8> */
.L_x_1758:
[----:B------:R-:W-:Y:S05]  /*105a0*/  BSYNC B0 ;  /* 0x0000000000007941 */ /* 0x000fea0003800000 */
.L_x_1757:
[----:B------:R-:W-:Y:S05]  /*105b0*/  BRA `(.L_x_1759) ;  /* 0xffffff7c00b07947 */ /* 0x000fea000383ffff */
.L_x_1633:
        /* <DEDUP_REMOVED lines=8> */
.L_x_1761:
[----:B------:R-:W-:Y:S05]  /*10640*/  BSYNC B0 ;  /* 0x0000000000007941 */ /* 0x000fea0003800000 */
.L_x_1760:
[----:B------:R-:W-:Y:S05]  /*10650*/  BRA `(.L_x_1762) ;  /* 0xffffff7c00907947 */ /* 0x000fea000383ffff */
.L_x_1634:
        /* <DEDUP_REMOVED lines=8> */
.L_x_1764:
[----:B------:R-:W-:Y:S05]  /*106e0*/  BSYNC B0 ;  /* 0x0000000000007941 */ /* 0x000fea0003800000 */
.L_x_1763:
        /* <DEDUP_REMOVED lines=9> */
.L_x_1765:
[----:B------:R-:W-:Y:S02]  /*10780*/  MOV R246, R236 ;  /* 0x000000ec00f67202 */ /* 0x000fe40000000f00 */
[----:B------:R-:W-:-:S07]  /*10790*/  MOV R235, R248 ;  /* 0x000000f800eb7202 */ /* 0x000fce0000000f00 */
[----:B------:R-:W-:Y:S05]  /*107a0*/  WARPSYNC.COLLECTIVE R79, `(.L_x_1766) ;  /* 0x000000004f087348 */ /* 0x000fea0003c00000 */
[----:B------:R0:W1:Y:S02]  /*107b0*/  SHFL.UP P6, R248, R246, R77, R76 ;  /* 0x0400004df6f87389 */ /* 0x00006400000c004c */
[----:B01----:R-:W-:Y:S05]  /*107c0*/  ENDCOLLECTIVE ;  /* 0x000000000000791b */ /* 0x003fea0003800000 */
.L_x_1766:
[----:B------:R-:W-:Y:S02]  /*107d0*/  MOV R246, R245 ;  /* 0x000000f500f67202 */ /* 0x000fe40000000f00 */
[----:B------:R-:W-:-:S07]  /*107e0*/  MOV R236, R248 ;  /* 0x000000f800ec7202 */ /* 0x000fce0000000f00 */
[----:B------:R-:W-:Y:S05]  /*107f0*/  WARPSYNC.COLLECTIVE R79, `(.L_x_1767) ;  /* 0x000000004f087348 */ /* 0x000fea0003c00000 */
[----:B------:R0:W1:Y:S02]  /*10800*/  SHFL.UP P6, R248, R246, R77, R76 ;  /* 0x0400004df6f87389 */ /* 0x00006400000c004c */
[----:B01----:R-:W-:Y:S05]  /*10810*/  ENDCOLLECTIVE ;  /* 0x000000000000791b */ /* 0x003fea0003800000 */
.L_x_1767:
[----:B------:R-:W-:Y:S01]  /*10820*/  HFMA2 R77, -RZ, RZ, 0, 0 ;  /* 0x00000000ff4d7431 */ /* 0x000fe200000001ff */
[----:B------:R-:W-:-:S07]  /*10830*/  MOV R76, 0x1f ;  /* 0x0000001f004c7802 */ /* 0x000fce0000000f00 */
[----:B------:R-:W-:Y:S05]  /*10840*/  WARPSYNC.COLLECTIVE R79, `(.L_x_1768) ;  /* 0x000000004f087348 */ /* 0x000fea0003c00000 */
[----:B------:R0:W1:Y:S02]  /*10850*/  SHFL.IDX P3, R225, R78, R77, R76 ;  /* 0x0000004d4ee17389 */ /* 0x000064000006004c */
[----:B01----:R-:W-:Y:S05]  /*10860*/  ENDCOLLECTIVE ;  /* 0x000000000000791b */ /* 0x003fea0003800000 */
.L_x_1768:
[----:B------:R-:W-:Y:S02]  /*10870*/  MOV R245, R248 ;  /* 0x000000f800f57202 */ /* 0x000fe40000000f00 */
[----:B------:R-:W-:Y:S02]  /*10880*/  MOV R78, R61 ;  /* 0x0000003d004e7202 */ /* 0x000fe40000000f00 */
[----:B------:R-:W-:-:S07]  /*10890*/  MOV R60, R225 ;  /* 0x000000e1003c7202 */ /* 0x000fce0000000f00 */
[----:B------:R-:W-:Y:S05]  /*108a0*/  WARPSYNC.COLLECTIVE R79, `(.L_x_1769) ;  /* 0x000000004f087348 */ /* 0x000fea0003c00000 */
[----:B------:R0:W1:Y:S02]  /*108b0*/  SHFL.IDX P3, R225, R78, R77, R76 ;  /* 0x0000004d4ee17389 */ /* 0x000064000006004c */
[----:B01----:R-:W-:Y:S05]  /*108c0*/  ENDCOLLECTIVE ;  /* 0x000000000000791b */ /* 0x003fea0003800000 */
.L_x_1769:
[----:B------:R-:W-:Y:S02]  /*108d0*/  MOV R78, R62 ;  /* 0x0000003e004e7202 */ /* 0x000fe40000000f00 */
[----:B------:R-:W-:-:S07]  /*108e0*/  MOV R61, R225 ;  /* 0x000000e1003d7202 */ /* 0x000fce0000000f00 */
[----:B------:R-:W-:Y:S05]  /*108f0*/  WARPSYNC.COLLECTIVE R79, `(.L_x_1770) ;  /* 0x000000004f087348 */ /* 0x000fea0003c00000 */
[----:B------:R0:W1:Y:S02]  /*10900*/  SHFL.IDX P3, R225, R78, R77, R76 ;  /* 0x0000004d4ee17389 */ /* 0x000064000006004c */
[----:B01----:R-:W-:Y:S05]  /*10910*/  ENDCOLLECTIVE ;  /* 0x000000000000791b */ /* 0x003fea0003800000 */
.L_x_1770:
[----:B------:R-:W-:Y:S02]  /*10920*/  MOV R78, R63 ;  /* 0x0000003f004e7202 */ /* 0x000fe40000000f00 */
[----:B------:R-:W-:-:S07]  /*10930*/  MOV R62, R225 ;  /* 0x000000e1003e7202 */ /* 0x000fce0000000f00 */
[----:B------:R-:W-:Y:S05]  /*10940*/  WARPSYNC.COLLECTIVE R79, `(.L_x_1771) ;  /* 0x000000004f087348 */ /* 0x000fea0003c00000 */
[----:B------:R0:W1:Y:S02]  /*10950*/  SHFL.IDX P3, R225, R78, R77, R76 ;  /* 0x0000004d4ee17389 */ /* 0x000064000006004c */
[----:B01----:R-:W-:Y:S05]  /*10960*/  ENDCOLLECTIVE ;  /* 0x000000000000791b */ /* 0x003fea0003800000 */
.L_x_1771:
[----:B------:R-:W-:Y:S01]  /*10970*/  MOV R63, R225 ;  /* 0x000000e1003f7202 */ /* 0x000fe20000000f00 */
[----:B------:R-:W-:Y:S06]  /*10980*/  BRA `(.L_x_1772) ;  /* 0xffffff7800ec7947 */ /* 0x000fec000383ffff */
.L_x_1636:
[----:B------:R-:W-:Y:S01]  /*10990*/  HFMA2 R251, -RZ, RZ, 0, 5.9604644775390625e-08 ;  /* 0x00000001fffb7431 */ /* 0x000fe200000001ff */
[----:B------:R-:W-:Y:S02]  /*109a0*/  MOV R252, R245 ;  /* 0x000000f500fc7202 */ /* 0x000fe40000000f00 */
[----:B------:R-:W-:Y:S02]  /*109b0*/  MOV R76, 0x1f ;  /* 0x0000001f004c7802 */ /* 0x000fe40000000f00 */
[----:B------:R-:W-:-:S07]  /*109c0*/  MOV R79, 0xffffffff ;  /* 0xffffffff004f7802 */ /* 0x000fce0000000f00 */
[----:B------:R-:W-:Y:S05]  /*109d0*/  WARPSYNC.COLLECTIVE R79, `(.L_x_1773) ;  /* 0x000000004f087348 */ /* 0x000fea0003c00000 */
[----:B------:R0:W1:Y:S02]  /*109e0*/  SHFL.DOWN P0, R225, R252, R251, R76 ;  /* 0x080000fbfce17389 */ /* 0x000064000000004c */
[----:B01----:R-:W-:Y:S05]  /*109f0*/  ENDCOLLECTIVE ;  /* 0x000000000000791b */ /* 0x003fea0003800000 */
.L_x_1773:
[----:B------:R-:W-:Y:S02]  /*10a00*/  MOV R252, R246 ;  /* 0x000000f600fc7202 */ /* 0x000fe40000000f00 */
[----:B------:R-:W-:-:S07]  /*10a10*/  MOV R77, R225 ;  /* 0x000000e1004d7202 */ /* 0x000fce0000000f00 */
[----:B------:R-:W-:Y:S05]  /*10a20*/  WARPSYNC.COLLECTIVE R79, `(.L_x_1774) ;  /* 0x000000004f087348 */ /* 0x000fea0003c00000 */
[----:B------:R0:W1:Y:S02]  /*10a30*/  SHFL.DOWN P0, R225, R252, R251, R76 ;  /* 0x080000fbfce17389 */ /* 0x000064000000004c */
[----:B01----:R-:W-:Y:S05]  /*10a40*/  ENDCOLLECTIVE ;  /* 0x000000000000791b */ /* 0x003fea0003800000 */
.L_x_1774:
[----:B------:R-:W-:Y:S02]  /*10a50*/  MOV R252, R247 ;  /* 0x000000f700fc7202 */ /* 0x000fe40000000f00 */
[----:B------:R-:W-:-:S07]  /*10a60*/  MOV R78, R225 ;  /* 0x000000e1004e7202 */ /* 0x000fce0000000f00 */
[----:B------:R-:W-:Y:S05]  /*10a70*/  WARPSYNC.COLLECTIVE R79, `(.L_x_1775) ;  /* 0x000000004f087348 */ /* 0x000fea0003c00000 */
[----:B------:R0:W1:Y:S02]  /*10a80*/  SHFL.DOWN P0, R225, R252, R251, R76 ;  /* 0x080000fbfce17389 */ /* 0x000064000000004c */
[----:B01----:R-:W-:Y:S05]  /*10a90*/  ENDCOLLECTIVE ;  /* 0x000000000000791b */ /* 0x003fea0003800000 */
.L_x_1775:
[----:B------:R-:W-:Y:S02]  /*10aa0*/  MOV R252, R248 ;  /* 0x000000f800fc7202 */ /* 0x000fe40000000f00 */
[----:B------:R-:W-:-:S07]  /*10ab0*/  MOV R123, R225 ;  /* 0x000000e1007b7202 */ /* 0x000fce0000000f00 */
[----:B------:R-:W-:Y:S05]  /*10ac0*/  WARPSYNC.COLLECTIVE R79, `(.L_x_1776) ;  /* 0x000000004f087348 */ /* 0x000fea0003c00000 */
[----:B------:R0:W1:Y:S02]  /*10ad0*/  SHFL.DOWN P0, R225, R252, R251, R76 ;  /* 0x080000fbfce17389 */ /* 0x000064000000004c */
[----:B01----:R-:W-:Y:S05]  /*10ae0*/  ENDCOLLECTIVE ;  /* 0x000000000000791b */ /* 0x003fea0003800000 */
.L_x_1776:
[----:B------:R-:W-:Y:S01]  /*10af0*/  MOV R76, R225 ;  /* 0x000000e1004c7202 */ /* 0x000fe20000000f00 */
[----:B------:R-:W-:Y:S06]  /*10b00*/  BRA `(.L_x_1777) ;  /* 0xffffff90000c7947 */ /* 0x000fec000383ffff */
.L_x_1639:
        /* <DEDUP_REMOVED lines=8> */
.L_x_1779:
[----:B------:R-:W-:Y:S05]  /*10b90*/  BSYNC B0 ;  /* 0x0000000000007941 */ /* 0x000fea0003800000 */
.L_x_1778:
        /* <DEDUP_REMOVED lines=8> */
.L_x_1780:
[----:B------:R-:W-:Y:S02]  /*10c20*/  MOV R252, R247 ;  /* 0x000000f700fc7202 */ /* 0x000fe40000000f00 */
[----:B------:R-:W-:-:S07]  /*10c30*/  MOV R78, R225 ;  /* 0x000000e1004e7202 */ /* 0x000fce0000000f00 */
[----:B------:R-:W-:Y:S05]  /*10c40*/  WARPSYNC.COLLECTIVE R79, `(.L_x_1781) ;  /* 0x000000004f087348 */ /* 0x000fea0003c00000 */
[----:B------:R0:W1:Y:S02]  /*10c50*/  SHFL.DOWN P0, R225, R252, R251, R76 ;  /* 0x080000fbfce17389 */ /* 0x000064000000004c */
[----:B01----:R-:W-:Y:S05]  /*10c60*/  ENDCOLLECTIVE ;  /* 0x000000000000791b */ /* 0x003fea0003800000 */
.L_x_1781:
[----:B------:R-:W-:Y:S02]  /*10c70*/  MOV R252, R248 ;  /* 0x000000f800fc7202 */ /* 0x000fe40000000f00 */
[----:B------:R-:W-:-:S07]  /*10c80*/  MOV R123, R225 ;  /* 0x000000e1007b7202 */ /* 0x000fce0000000f00 */
[----:B------:R-:W-:Y:S05]  /*10c90*/  WARPSYNC.COLLECTIVE R79, `(.L_x_1782) ;  /* 0x000000004f087348 */ /* 0x000fea0003c00000 */
[----:B------:R0:W1:Y:S02]  /*10ca0*/  SHFL.DOWN P0, R225, R252, R251, R76 ;  /* 0x080000fbfce17389 */ /* 0x000064000000004c */
[----:B01----:R-:W-:Y:S05]  /*10cb0*/  ENDCOLLECTIVE ;  /* 0x000000000000791b */ /* 0x003fea0003800000 */
.L_x_1782:
[----:B------:R-:W-:Y:S01]  /*10cc0*/  MOV R79, R225 ;  /* 0x000000e1004f7202 */ /* 0x000fe20000000f00 */
[----:B------:R-:W-:Y:S06]  /*10cd0*/  BRA `(.L_x_1783) ;  /* 0xffffff8c00f07947 */ /* 0x000fec000383ffff */
.L_x_1642:
        /* <DEDUP_REMOVED lines=8> */
.L_x_1785:
[----:B------:R-:W-:Y:S05]  /*10d60*/  BSYNC B0 ;  /* 0x0000000000007941 */ /* 0x000fea0003800000 */
.L_x_1784:
        /* <DEDUP_REMOVED lines=8> */
.L_x_1786:
[----:B------:R-:W-:Y:S02]  /*10df0*/  MOV R252, R247 ;  /* 0x000000f700fc7202 */ /* 0x000fe40000000f00 */
[----:B------:R-:W-:-:S07]  /*10e00*/  MOV R78, R225 ;  /* 0x000000e1004e7202 */ /* 0x000fce0000000f00 */
[----:B------:R-:W-:Y:S05]  /*10e10*/  WARPSYNC.COLLECTIVE R79, `(.L_x_1787) ;  /* 0x000000004f087348 */ /* 0x000fea0003c00000 */
[----:B------:R0:W1:Y:S02]  /*10e20*/  SHFL.DOWN P0, R225, R252, R251, R76 ;  /* 0x080000fbfce17389 */ /* 0x000064000000004c */
[----:B01----:R-:W-:Y:S05]  /*10e30*/  ENDCOLLECTIVE ;  /* 0x000000000000791b */ /* 0x003fea0003800000 */
.L_x_1787:
[----:B------:R-:W-:Y:S02]  /*10e40*/  MOV R252, R248 ;  /* 0x000000f800fc7202 */ /* 0x000fe40000000f00 */
[----:B------:R-:W-:-:S07]  /*10e50*/  MOV R123, R225 ;  /* 0x000000e1007b7202 */ /* 0x000fce0000000f00 */
[----:B------:R-:W-:Y:S05]  /*10e60*/  WARPSYNC.COLLECTIVE R79, `(.L_x_1788) ;  /* 0x000000004f087348 */ /* 0x000fea0003c00000 */
[----:B------:R0:W1:Y:S02]  /*10e70*/  SHFL.DOWN P0, R225, R252, R251, R76 ;  /* 0x080000fbfce17389 */ /* 0x000064000000004c */
[----:B01----:R-:W-:Y:S05]  /*10e80*/  ENDCOLLECTIVE ;  /* 0x000000000000791b */ /* 0x003fea0003800000 */
.L_x_1788:
[----:B------:R-:W-:Y:S01]  /*10e90*/  MOV R79, R225 ;  /* 0x000000e1004f7202 */ /* 0x000fe20000000f00 */
[----:B------:R-:W-:Y:S06]  /*10ea0*/  BRA `(.L_x_1789) ;  /* 0xffffff8c00d47947 */ /* 0x000fec000383ffff */
.L_x_1645:
        /* <DEDUP_REMOVED lines=8> */
.L_x_1791:
[----:B------:R-:W-:Y:S05]  /*10f30*/  BSYNC B0 ;  /* 0x0000000000007941 */ /* 0x000fea0003800000 */
.L_x_1790:
        /* <DEDUP_REMOVED lines=8> */
.L_x_1792:
[----:B------:R-:W-:Y:S02]  /*10fc0*/  MOV R252, R247 ;  /* 0x000000f700fc7202 */ /* 0x000fe40000000f00 */
[----:B------:R-:W-:-:S07]  /*10fd0*/  MOV R78, R225 ;  /* 0x000000e1004e7202 */ /* 0x000fce0000000f00 */
[----:B------:R-:W-:Y:S05]  /*10fe0*/  WARPSYNC.COLLECTIVE R79, `(.L_x_1793) ;  /* 0x000000004f087348 */ /* 0x000fea0003c00000 */
[----:B------:R0:W1:Y:S02]  /*10ff0*/  SHFL.DOWN P0, R225, R252, R251, R76 ;  /* 0x080000fbfce17389 */ /* 0x000064000000004c */
[----:B01----:R-:W-:Y:S05]  /*11000*/  ENDCOLLECTIVE ;  /* 0x000000000000791b */ /* 0x003fea0003800000 */
.L_x_1793:
[----:B------:R-:W-:Y:S02]  /*11010*/  MOV R252, R248 ;  /* 0x000000f800fc7202 */ /* 0x000fe40000000f00 */
[----:B------:R-:W-:-:S07]  /*11020*/  MOV R123, R225 ;  /* 0x000000e1007b7202 */ /* 0x000fce0000000f00 */
[----:B------:R-:W-:Y:S05]  /*11030*/  WARPSYNC.COLLECTIVE R79, `(.L_x_1794) ;  /* 0x000000004f087348 */ /* 0x000fea0003c00000 */
[----:B------:R0:W1:Y:S02]  /*11040*/  SHFL.DOWN P0, R225, R252, R251, R76 ;  /* 0x080000fbfce17389 */ /* 0x000064000000004c */
[----:B01----:R-:W-:Y:S05]  /*11050*/  ENDCOLLECTIVE ;  /* 0x000000000000791b */ /* 0x003fea0003800000 */
.L_x_1794:
[----:B------:R-:W-:Y:S01]  /*11060*/  MOV R79, R225 ;  /* 0x000000e1004f7202 */ /* 0x000fe20000000f00 */
[----:B------:R-:W-:Y:S06]  /*11070*/  BRA `(.L_x_1795) ;  /* 0xffffff8c00b87947 */ /* 0x000fec000383ffff */
.L_x_1648:
        /* <DEDUP_REMOVED lines=8> */
.L_x_1797:
[----:B------:R-:W-:Y:S05]  /*11100*/  BSYNC B0 ;  /* 0x0000000000007941 */ /* 0x000fea0003800000 */
.L_x_1796:
        /* <DEDUP_REMOVED lines=8> */
.L_x_1798:
[----:B------:R-:W-:Y:S02]  /*11190*/  MOV R252, R247 ;  /* 0x000000f700fc7202 */ /* 0x000fe40000000f00 */
[----:B------:R-:W-:-:S07]  /*111a0*/  MOV R78, R225 ;  /* 0x000000e1004e7202 */ /* 0x000fce0000000f00 */
[----:B------:R-:W-:Y:S05]  /*111b0*/  WARPSYNC.COLLECTIVE R79, `(.L_x_1799) ;  /* 0x000000004f087348 */ /* 0x000fea0003c00000 */
[----:B------:R0:W1:Y:S02]  /*111c0*/  SHFL.DOWN P0, R225, R252, R251, R76 ;  /* 0x080000fbfce17389 */ /* 0x000064000000004c */
[----:B01----:R-:W-:Y:S05]  /*111d0*/  ENDCOLLECTIVE ;  /* 0x000000000000791b */ /* 0x003fea0003800000 */
.L_x_1799:
[----:B------:R-:W-:Y:S02]  /*111e0*/  MOV R252, R248 ;  /* 0x000000f800fc7202 */ /* 0x000fe40000000f00 */
[----:B------:R-:W-:-:S07]  /*111f0*/  MOV R123, R225 ;  /* 0x000000e1007b7202 */ /* 0x000fce0000000f00 */
[----:B------:R-:W-:Y:S05]  /*11200*/  WARPSYNC.COLLECTIVE R79, `(.L_x_1800) ;  /* 0x000000004f087348 */ /* 0x000fea0003c00000 */
[----:B------:R0:W1:Y:S02]  /*11210*/  SHFL.DOWN P0, R225, R252, R251, R76 ;  /* 0x080000fbfce17389 */ /* 0x000064000000004c */
[----:B01----:R-:W-:Y:S05]  /*11220*/  ENDCOLLECTIVE ;  /* 0x000000000000791b */ /* 0x003fea0003800000 */
.L_x_1800:
[----:B------:R-:W-:Y:S01]  /*11230*/  MOV R79, R225 ;  /* 0x000000e1004f7202 */ /* 0x000fe20000000f00 */
[----:B------:R-:W-:Y:S06]  /*11240*/  BRA `(.L_x_1801) ;  /* 0xffffff8c009c7947 */ /* 0x000fec000383ffff */
.L_x_1651:
        /* <DEDUP_REMOVED lines=8> */
.L_x_1803:
[----:B------:R-:W-:Y:S05]  /*112d0*/  BSYNC B0 ;  /* 0x0000000000007941 */ /* 0x000fea0003800000 */
.L_x_1802:
        /* <DEDUP_REMOVED lines=10> */
.L_x_1804:
[----:B------:R-:W-:Y:S02]  /*11380*/  MOV R78, R247 ;  /* 0x000000f7004e7202 */ /* 0x000fe40000000f00 */
[----:B------:R-:W-:-:S07]  /*11390*/  MOV R234, R225 ;  /* 0x000000e100ea7202 */ /* 0x000fce0000000f00 */
[----:B------:R-:W-:Y:S05]  /*113a0*/  WARPSYNC.COLLECTIVE R79, `(.L_x_1805) ;  /* 0x000000004f087348 */ /* 0x000fea0003c00000 */
[----:B------:R0:W1:Y:S02]  /*113b0*/  SHFL.IDX P3, R225, R78, R77, R76 ;  /* 0x0000004d4ee17389 */ /* 0x000064000006004c */
[----:B01----:R-:W-:Y:S05]  /*113c0*/  ENDCOLLECTIVE ;  /* 0x000000000000791b */ /* 0x003fea0003800000 */
.L_x_1805:
        /* <DEDUP_REMOVED lines=16> */
.L_x_1806:
[----:B------:R-:W-:Y:S01]  /*114d0*/  MOV R78, R72 ;  /* 0x00000048004e7202 */ /* 0x000fe20000000f00 */
[----:B------:R-:W-:-:S07]  /*114e0*/  FADD.FTZ R236, R225, R236 ;  /* 0x000000ece1ec7221 */ /* 0x000fce0000010000 */
[----:B------:R-:W-:Y:S05]  /*114f0*/  WARPSYNC.COLLECTIVE R79, `(.L_x_1807) ;  /* 0x000000004f087348 */ /* 0x000fea0003c00000 */
[----:B------:R0:W1:Y:S02]  /*11500*/  SHFL.DOWN P0, R225, R252, R251, R76 ;  /* 0x080000fbfce17389 */ /* 0x000064000000004c */
[----:B01----:R-:W-:Y:S05]  /*11510*/  ENDCOLLECTIVE ;  /* 0x000000000000791b */ /* 0x003fea0003800000 */
.L_x_1807:
[----:B------:R-:W-:Y:S02]  /*11520*/  MOV R252, R246 ;  /* 0x000000f600fc7202 */ /* 0x000fe40000000f00 */
[----:B------:R-:W-:-:S07]  /*11530*/  MOV R245, R225 ;  /* 0x000000e100f57202 */ /* 0x000fce0000000f00 */
[----:B------:R-:W-:Y:S05]  /*11540*/  WARPSYNC.COLLECTIVE R79, `(.L_x_1808) ;  /* 0x000000004f087348 */ /* 0x000fea0003c00000 */
[----:B------:R0:W1:Y:S02]  /*11550*/  SHFL.DOWN P0, R225, R252, R251, R76 ;  /* 0x080000fbfce17389 */ /* 0x000064000000004c */
[----:B01----:R-:W-:Y:S05]  /*11560*/  ENDCOLLECTIVE ;  /* 0x000000000000791b */ /* 0x003fea0003800000 */
.L_x_1808:
[----:B------:R-:W-:Y:S02]  /*11570*/  MOV R252, R247 ;  /* 0x000000f700fc7202 */ /* 0x000fe40000000f00 */
[----:B------:R-:W-:-:S07]  /*11580*/  MOV R246, R225 ;  /* 0x000000e100f67202 */ /* 0x000fce0000000f00 */
[----:B------:R-:W-:Y:S05]  /*11590*/  WARPSYNC.COLLECTIVE R79, `(.L_x_1809) ;  /* 0x000000004f087348 */ /* 0x000fea0003c00000 */
[----:B------:R0:W1:Y:S02]  /*115a0*/  SHFL.DOWN P0, R225, R252, R251, R76 ;  /* 0x080000fbfce17389 */ /* 0x000064000000004c */
[----:B01----:R-:W-:Y:S05]  /*115b0*/  ENDCOLLECTIVE ;  /* 0x000000000000791b */ /* 0x003fea0003800000 */
.L_x_1809:
[----:B------:R-:W-:Y:S02]  /*115c0*/  MOV R252, R248 ;  /* 0x000000f800fc7202 */ /* 0x000fe40000000f00 */
[----:B------:R-:W-:-:S07]  /*115d0*/  MOV R247, R225 ;  /* 0x000000e100f77202 */ /* 0x000fce0000000f00 */
[----:B------:R-:W-:Y:S05]  /*115e0*/  WARPSYNC.COLLECTIVE R79, `(.L_x_1810) ;  /* 0x000000004f087348 */ /* 0x000fea0003c00000 */
[----:B------:R0:W1:Y:S02]  /*115f0*/  SHFL.DOWN P0, R225, R252, R251, R76 ;  /* 0x080000fbfce17389 */ /* 0x000064000000004c */
[----:B01----:R-:W-:Y:S05]  /*11600*/  ENDCOLLECTIVE ;  /* 0x000000000000791b */ /* 0x003fea0003800000 */
.L_x_1810:
[----:B------:R-:W-:-:S07]  /*11610*/  MOV R248, R225 ;  /* 0x000000e100f87202 */ /* 0x000fce0000000f00 */
[----:B------:R-:W-:Y:S05]  /*11620*/  WARPSYNC.COLLECTIVE R79, `(.L_x_1811) ;  /* 0x000000004f087348 */ /* 0x000fea0003c00000 */
[----:B------:R0:W1:Y:S02]  /*11630*/  SHFL.IDX P3, R225, R78, R77, R76 ;  /* 0x0000004d4ee17389 */ /* 0x000064000006004c */
[----:B01----:R-:W-:Y:S05]  /*11640*/  ENDCOLLECTIVE ;  /* 0x000000000000791b */ /* 0x003fea0003800000 */
.L_x_1811:
[----:B------:R-:W-:Y:S02]  /*11650*/  MOV R78, R73 ;  /* 0x00000049004e7202 */ /* 0x000fe40000000f00 */
[----:B------:R-:W-:-:S07]  /*11660*/  MOV R72, R225 ;  /* 0x000000e100487202 */ /* 0x000fce0000000f00 */
[----:B------:R-:W-:Y:S05]  /*11670*/  WARPSYNC.COLLECTIVE R79, `(.L_x_1812) ;  /* 0x000000004f087348 */ /* 0x000fea0003c00000 */
[----:B------:R0:W1:Y:S02]  /*11680*/  SHFL.IDX P3, R225, R78, R77, R76 ;  /* 0x0000004d4ee17389 */ /* 0x000064000006004c */
[----:B01----:R-:W-:Y:S05]  /*11690*/  ENDCOLLECTIVE ;  /* 0x000000000000791b */ /* 0x003fea0003800000 */
.L_x_1812:
[----:B------:R-:W-:Y:S02]  /*116a0*/  MOV R78, R74 ;  /* 0x0000004a004e7202 */ /* 0x000fe40000000f00 */
[----:B------:R-:W-:-:S07]  /*116b0*/  MOV R73, R225 ;  /* 0x000000e100497202 */ /* 0x000fce0000000f00 */
[----:B------:R-:W-:Y:S05]  /*116c0*/  WARPSYNC.COLLECTIVE R79, `(.L_x_1813) ;  /* 0x000000004f087348 */ /* 0x000fea0003c00000 */
[----:B------:R0:W1:Y:S02]  /*116d0*/  SHFL.IDX P3, R225, R78, R77, R76 ;  /* 0x0000004d4ee17389 */ /* 0x000064000006004c */
[----:B01----:R-:W-:Y:S05]  /*116e0*/  ENDCOLLECTIVE ;  /* 0x000000000000791b */ /* 0x003fea0003800000 */
.L_x_1813:
[----:B------:R-:W-:Y:S02]  /*116f0*/  MOV R78, R75 ;  /* 0x0000004b004e7202 */ /* 0x000fe40000000f00 */
[----:B------:R-:W-:-:S07]  /*11700*/  MOV R74, R225 ;  /* 0x000000e1004a7202 */ /* 0x000fce0000000f00 */
[----:B------:R-:W-:Y:S05]  /*11710*/  WARPSYNC.COLLECTIVE R79, `(.L_x_1814) ;  /* 0x000000004f087348 */ /* 0x000fea0003c00000 */
[----:B------:R0:W1:Y:S02]  /*11720*/  SHFL.IDX P3, R225, R78, R77, R76 ;  /* 0x0000004d4ee17389 */ /* 0x000064000006004c */
[----:B01----:R-:W-:Y:S05]  /*11730*/  ENDCOLLECTIVE ;  /* 0x000000000000791b */ /* 0x003fea0003800000 */
.L_x_1814:
[----:B------:R-:W-:Y:S01]  /*11740*/  MOV R75, R225 ;  /* 0x000000e1004b7202 */ /* 0x000fe20000000f00 */
[----:B------:R-:W-:Y:S06]  /*11750*/  BRA `(.L_x_1815) ;  /* 0xffffff8800f87947 */ /* 0x000fec000383ffff */
.L_x_1816:
        /* <DEDUP_REMOVED lines=10> */
.L_x_18673:


//--------------------- .text._Z25selective_scan_bwd_kernelI32Selective_Scan_bwd_kernel_traitsILi128ELi16ELb0ELb1ELb0ELb1ELb0EN3c108BFloat16ENS1_7complexIfEEEEv12SSMParamsBwd --------------------------
	.section	.text._Z25selective_scan_bwd_kernelI32Selective_Scan_bwd_kernel_traitsILi128ELi16ELb0ELb1ELb0ELb1ELb0EN3c108BFloat16ENS1_7complexIfEEEEv12SSMParamsBwd,"ax",@progbits
	.align	128
        .global         _Z25selective_scan_bwd_kernelI32Selective_Scan_bwd_kernel_traitsILi128ELi16ELb0ELb1ELb0ELb1ELb0EN3c108BFloat16ENS1_7complexIfEEEEv12SSMParamsBwd
        .type           _Z25selective_scan_bwd_kernelI32Selective_Scan_bwd_kernel_traitsILi128ELi16ELb0ELb1ELb0ELb1ELb0EN3c108BFloat16ENS1_7complexIfEEEEv12SSMParamsBwd,@function
        .size           _Z25selective_scan_bwd_kernelI32Selective_Scan_bwd_kernel_traitsILi128ELi16ELb0ELb1ELb0ELb1ELb0EN3c108BFloat16ENS1_7complexIfEEEEv12SSMParamsBwd,(.L_x_18674 - _Z25selective_scan_bwd_kernelI32Selective_Scan_bwd_kernel_traitsILi128ELi16ELb0ELb1ELb0ELb1ELb0EN3c108BFloat16ENS1_7complexIfEEEEv12SSMParamsBwd)
        .other          _Z25selective_scan_bwd_kernelI32Selective_Scan_bwd_kernel_traitsILi128ELi16ELb0ELb1ELb0ELb1ELb0EN3c108BFloat16ENS1_7complexIfEEEEv12SSMParamsBwd,@"STO_CUDA_ENTRY STV_DEFAULT"
_Z25selective_scan_bwd_kernelI32Selective_Scan_bwd_kernel_traitsILi128ELi16ELb0ELb1ELb0ELb1ELb0EN3c108BFloat16ENS1_7complexIfEEEEv12SSMParamsBwd:
.text._Z25selective_scan_bwd_kernelI32Selective_Scan_bwd_kernel_traitsILi128ELi16ELb0ELb1ELb0ELb1ELb0EN3c108BFloat16ENS1_7complexIfEEEEv12SSMParamsBwd:
        /* <DEDUP_REMOVED lines=48> */
[----:B------:R-:W-:-:S02]  /*0300*/  UIMAD UR7, UR8, UR19, UR11 ;  /* 0x00000013080772a4 */ /* 0x000fc4000f8e020b */
[----:B------:R-:W-:Y:S02]  /*0310*/  UIADD3 UR11, UP0, UPT, UR24, UR4, URZ ;  /* 0x00000004180b7290 */ /* 0x000fe4000ff1e0ff */
[----:B------:R-:W-:Y:S01]  /*0320*/  UIADD3 UR17, UP2, UPT, UR24, UR10, URZ ;  /* 0x0000000a18117290 */ /* 0x000fe2000ff5e0ff */
[----:B------:R-:W-:Y:S01]  /*0330*/  UMOV UR4, URZ ;  /* 0x000000ff00047c82 */ /* 0x000fe20008000000 */
[----:B------:R-:W-:Y:S02]  /*0340*/  UIADD3.X UR9, UPT, UPT, UR25, UR9, URZ, UP0, !UPT ;  /* 0x0000000919097290 */ /* 0x000fe400087fe4ff */
[----:B------:R-:W-:Y:S01]  /*0350*/  UIADD3.X UR7, UPT, UPT, UR25, UR7, URZ, UP2, !UPT ;  /* 0x0000000719077290 */ /* 0x000fe200097fe4ff */
[----:B---3--:R-:W-:Y:S01]  /*0360*/  IADD3 R2, PT, PT, R0, 0xffffffe, RZ ;  /* 0x0ffffffe00027810 */ /* 0x008fe20007ffe0ff */
[----:B------:R-:W3:Y:S01]  /*0370*/  LDCU.64 UR18, c[0x0][0x3b0] ;  /* 0x00007600ff1277ac */ /* 0x000ee20008000a00 */
[----:B------:R-:W-:Y:S01]  /*0380*/  MOV R0, UR8 ;  /* 0x0000000800007c02 */ /* 0x000fe20008000f00 */
[----:B0-----:R-:W-:-:S03]  /*0390*/  ULEA UR10, UP1, UR11, UR12, 0x1 ;  /* 0x0000000c0b0a7291 */ /* 0x001fc6000f8208ff */
[----:B------:R-:W0:Y:S01]  /*03a0*/  F2I.FTZ.U32.TRUNC.NTZ R2, R2 ;  /* 0x0000000200027305 */ /* 0x000e22000021f000 */
[----:B------:R-:W-:Y:S01]  /*03b0*/  IABS R0, R0 ;  /* 0x0000000000007213 */ /* 0x000fe20000000000 */
[----:B------:R-:W-:-:S03]  /*03c0*/  ULEA.HI.X UR11, UR11, UR13, UR9, 0x1, UP1 ;  /* 0x0000000d0b0b7291 */ /* 0x000fc600088f0c09 */
[----:B------:R-:W-:Y:S01]  /*03d0*/  R2UR UR29, R0 ;  /* 0x00000000001d72ca */ /* 0x000fe200000e0000 */
[----:B------:R-:W-:Y:S02]  /*03e0*/  UISETP.NE.AND UP1, UPT, UR30, URZ, UPT ;  /* 0x000000ff1e00728c */ /* 0x000fe4000bf25270 */
[----:B---3--:R-:W-:Y:S01]  /*03f0*/  UIMAD.WIDE.U32 UR12, UR6, UR18, URZ ;  /* 0x00000012060c72a5 */ /* 0x008fe2000f8e00ff */
[----:B0-----:R-:W-:-:S03]  /*0400*/  R2UR UR5, R2 ;  /* 0x00000000020572ca */ /* 0x001fc600000e0000 */
[----:B------:R-:W-:-:S10]  /*0410*/  UIMAD UR13, UR6, UR19, UR13 ;  /* 0x00000013060d72a4 */ /* 0x000fd4000f8e020d */
[----:B------:R-:W-:-:S04]  /*0420*/  UIADD3 UR16, UPT, UPT, URZ, -UR5, URZ ;  /* 0x80000005ff107290 */ /* 0x000fc8000fffe0ff */
[----:B------:R-:W-:-:S04]  /*0430*/  UIMAD UR16, UR16, UR31, URZ ;  /* 0x0000001f101072a4 */ /* 0x000fc8000f8e02ff */
[----:B------:R-:W-:Y:S02]  /*0440*/  UIMAD.WIDE.U32 UR4, UR5, UR16, UR4 ;  /* 0x00000010050472a5 */ /* 0x000fe4000f8e0004 */
[----:B------:R-:W-:Y:S02]  /*0450*/  ULEA UR16, UP3, UR17, UR14, 0x1 ;  /* 0x0000000e11107291 */ /* 0x000fe4000f8608ff */
[----:B------:R-:W-:Y:S02]  /*0460*/  UIMAD.WIDE.U32 UR4, UR5, UR29, URZ ;  /* 0x0000001d050472a5 */ /* 0x000fe4000f8e00ff */
[----:B------:R-:W-:Y:S02]  /*0470*/  ULEA.HI.X UR17, UR17, UR15, UR7, 0x1, UP3 ;  /* 0x0000000f11117291 */ /* 0x000fe400098f0c07 */
[----:B--2---:R-:W-:Y:S02]  /*0480*/  USHF.R.U64 UR14, UR20, 0x1, UR21 ;  /* 0x00000001140e7899 */ /* 0x004fe40008001215 */
[----:B------:R-:W-:Y:S01]  /*0490*/  USHF.R.U32.HI UR15, URZ, 0x1, UR21 ;  /* 0x00000001ff0f7899 */ /* 0x000fe20008011615 */
[----:B------:R-:W-:Y:S01]  /*04a0*/  UMOV UR7, UR5 ;  /* 0x0000000500077c82 */ /* 0x000fe20008000000 */
[----:B------:R-:W-:-:S02]  /*04b0*/  UIMAD.WIDE.U32 UR4, UR6, UR22, URZ ;  /* 0x00000016060472a5 */ /* 0x000fc4000f8e00ff */
[----:B------:R-:W-:Y:S02]  /*04c0*/  UIADD3 UR9, UPT, UPT, -UR7, URZ, URZ ;  /* 0x000000ff07097290 */ /* 0x000fe4000fffe1ff */
[----:B------:R-:W-:Y:S02]  /*04d0*/  UIMAD UR5, UR6, UR23, UR5 ;  /* 0x00000017060572a4 */ /* 0x000fe4000f8e0205 */
[----:B------:R-:W-:Y:S02]  /*04e0*/  UIMAD UR9, UR31, UR9, UR29 ;  /* 0x000000091f0972a4 */ /* 0x000fe4000f8e021d */
[----:B------:R-:W-:Y:S02]  /*04f0*/  UIMAD.WIDE.U32 UR4, UR8, UR32, UR4 ;  /* 0x00000020080472a5 */ /* 0x000fe4000f8e0004 */
[----:B------:R-:W-:Y:S02]  /*0500*/  UISETP.GT.U32.AND UP2, UPT, UR31, UR9, UPT ;  /* 0x000000091f00728c */ /* 0x000fe4000bf44070 */
[----:B------:R-:W-:Y:S01]  /*0510*/  UIMAD UR19, UR8, UR33, UR5 ;  /* 0x00000021081372a4 */ /* 0x000fe2000f8e0205 */
[----:B------:R-:W0:Y:S01]  /*0520*/  LDCU.64 UR32, c[0x0][0x528] ;  /* 0x0000a500ff2077ac */ /* 0x000e220008000a00 */
[----:B------:R-:W-:Y:S01]  /*0530*/  ULOP3.LUT UR5, UR8, UR30, URZ, 0x3c, !UPT ;  /* 0x0000001e08057292 */ /* 0x000fe2000f8e3cff */
[----:B------:R-:W2:Y:S06]  /*0540*/  LDCU.64 UR20, c[0x0][0x3c8] ;  /* 0x00007900ff1477ac */ /* 0x000eac0008000a00 */
[----:B------:R-:W-:-:S02]  /*0550*/  @!UP2 UIADD3 UR9, UPT, UPT, UR9, -UR31, URZ ;  /* 0x8000001f0909a290 */ /* 0x000fc4000fffe0ff */
[----:B------:R-:W-:Y:S02]  /*0560*/  @!UP2 UIADD3 UR7, UPT, UPT, UR7, 0x1, URZ ;  /* 0x000000010707a890 */ /* 0x000fe4000fffe0ff */
[----:B------:R-:W-:Y:S02]  /*0570*/  UISETP.GE.U32.AND UP0, UPT, UR9, UR31, UPT ;  /* 0x0000001f0900728c */ /* 0x000fe4000bf06070 */
[----:B------:R-:W-:Y:S01]  /*0580*/  UISETP.GE.AND UP2, UPT, UR5, URZ, UPT ;  /* 0x000000ff0500728c */ /* 0x000fe2000bf46270 */
[----:B------:R-:W3:Y:S01]  /*0590*/  LDCU.64 UR22, c[0x0][0x4c0] ;  /* 0x00009800ff1677ac */ /* 0x000ee20008000a00 */
[----:B------:R-:W-:Y:S02]  /*05a0*/  UIADD3 UR4, UP3, UPT, UR24, UR4, URZ ;  /* 0x0000000418047290 */ /* 0x000fe4000ff7e0ff */
[----:B------:R-:W-:-:S05]  /*05b0*/  UIMAD UR15, UR15, UR6, URZ ;  /* 0x000000060f0f72a4 */ /* 0x000fca000f8e02ff */
[----:B------:R-:W-:Y:S02]  /*05c0*/  @UP0 UIADD3 UR7, UPT, UPT, UR7, 0x1, URZ ;  /* 0x0000000107070890 */ /* 0x000fe4000fffe0ff */
[----:B------:R-:W-:Y:S02]  /*05d0*/  UIADD3.X UR19, UPT, UPT, UR25, UR19, URZ, UP3, !UPT ;  /* 0x0000001319137290 */ /* 0x000fe40009ffe4ff */
[----:B------:R-:W-:Y:S02]  /*05e0*/  @!UP2 UIADD3 UR7, UPT, UPT, -UR7, URZ, URZ ;  /* 0x000000ff0707a290 */ /* 0x000fe4000fffe1ff */
[----:B0-----:R-:W-:Y:S02]  /*05f0*/  ULEA UR18, UP2, UR4, UR32, 0x1 ;  /* 0x0000002004127291 */ /* 0x001fe4000f8408ff */
[----:B------:R-:W-:Y:S02]  /*0600*/  UISETP.NE.U32.AND UP0, UPT, UR34, URZ, UPT ;  /* 0x000000ff2200728c */ /* 0x000fe4000bf05070 */
[----:B------:R-:W-:-:S02]  /*0610*/  @!UP1 ULOP3.LUT UR7, URZ, UR30, URZ, 0x33, !UPT ;  /* 0x0000001eff079292 */ /* 0x000fc4000f8e33ff */
[----:B------:R-:W-:Y:S02]  /*0620*/  ULEA.HI.X UR19, UR4, UR33, UR19, 0x1, UP2 ;  /* 0x0000002104137291 */ /* 0x000fe400090f0c13 */
[----:B------:R-:W-:Y:S02]  /*0630*/  UISETP.NE.AND.EX UP0, UPT, UR35, URZ, UPT, UP0 ;  /* 0x000000ff2300728c */ /* 0x000fe4000bf05300 */
[----:B------:R-:W-:Y:S02]  /*0640*/  USHF.R.S32.HI UR4, URZ, 0x1f, UR7 ;  /* 0x0000001fff047899 */ /* 0x000fe40008011407 */
[----:B--2---:R-:W-:Y:S02]  /*0650*/  UIMAD.WIDE.U32 UR12, UR7, UR20, UR12 ;  /* 0x00000014070c72a5 */ /* 0x004fe4000f8e000c */
[----:B------:R-:W-:Y:S02]  /*0660*/  UIMAD UR5, UR4, UR20, URZ ;  /* 0x00000014040572a4 */ /* 0x000fe4000f8e02ff */
[----:B---3--:R-:W-:-:S02]  /*0670*/  UIMAD UR20, UR4, UR22, URZ ;  /* 0x00000016041472a4 */ /* 0x008fc4000f8e02ff */
[----:B------:R-:W-:Y:S02]  /*0680*/  UIMAD UR9, UR7, UR21, UR5 ;  /* 0x00000015070972a4 */ /* 0x000fe4000f8e0205 */
[----:B------:R-:W-:Y:S02]  /*0690*/  UIMAD.WIDE.U32 UR4, UR7, UR22, URZ ;  /* 0x00000016070472a5 */ /* 0x000fe4000f8e00ff */
[----:B------:R-:W-:Y:S01]  /*06a0*/  UIMAD UR22, UR7, UR23, UR20 ;  /* 0x00000017071672a4 */ /* 0x000fe2000f8e0214 */
[----:B------:R-:W0:Y:S01]  /*06b0*/  @UP0 LDCU UR23, c[0x0][0x384] ;  /* 0x00007080ff1707ac */ /* 0x000e220008000800 */
[----:B------:R-:W2:Y:S01]  /*06c0*/  LDCU.64 UR24, c[0x0][0x538] ;  /* 0x0000a700ff1877ac */ /* 0x000ea20008000a00 */
[----:B------:R-:W3:Y:S01]  /*06d0*/  @UP0 LDCU UR29, c[0x0][0x38c] ;  /* 0x00007180ff1d07ac */ /* 0x000ee20008000800 */
[----:B------:R-:W4:Y:S01]  /*06e0*/  LDCU.64 UR30, c[0x0][0x448] ;  /* 0x00008900ff1e77ac */ /* 0x000f220008000a00 */
[----:B------:R-:W-:Y:S01]  /*06f0*/  ULEA UR7, UR28, 0xfffff000, 0xc ;  /* 0xfffff0001c077891 */ /* 0x000fe2000f8e60ff */
[----:B------:R-:W5:Y:S03]  /*0700*/  @UP0 LDCU.64 UR32, c[0x0][0x480] ;  /* 0x00009000ff2007ac */ /* 0x000f660008000a00 */
[----:B------:R-:W-:-:S02]  /*0710*/  UIADD3 UR21, UP1, UPT, UR7, UR12, URZ ;  /* 0x0000000c07157290 */ /* 0x000fc4000ff3e0ff */
[----:B------:R-:W-:Y:S02]  /*0720*/  UIADD3 UR9, UPT, UPT, UR13, UR9, URZ ;  /* 0x000000090d097290 */ /* 0x000fe4000fffe0ff */
        /* <DEDUP_REMOVED lines=30> */
.L_x_1949:
        /* <DEDUP_REMOVED lines=26> */
[----:B------:R-:W-:Y:S02]  /*0ab0*/  LOP3.LUT R6, R31, 0x80, RZ, 0xfc, !PT ;  /* 0x000000801f067812 */ /* 0x000fe400078efcff */
[----:B------:R-:W-:-:S02]  /*0ac0*/  ISETP.GE.AND P0, PT, R27, UR8, PT ;  /* 0x000000081b007c0c */ /* 0x000fc4000bf06270 */
[C---:B------:R-:W-:Y:S02]  /*0ad0*/  SHF.L.U32 R4, R31.reuse, 0x1, RZ ;  /* 0x000000011f047819 */ /* 0x040fe400000006ff */
[----:B------:R-:W-:Y:S01]  /*0ae0*/  ISETP.GE.AND P4, PT, R6, UR8, PT ;  /* 0x0000000806007c0c */ /* 0x000fe2000bf86270 */
[----:B------:R-:W-:Y:S01]  /*0af0*/  BAR.SYNC.DEFER_BLOCKING 0x0 ;  /* 0x0000000000007b1d */ /* 0x000fe20000010000 */
[----:B------:R-:W-:Y:S02]  /*0b00*/  LOP3.LUT R5, R31, 0x60, RZ, 0xfc, !PT ;  /* 0x000000601f057812 */ /* 0x000fe400078efcff */
[----:B------:R-:W-:Y:S02]  /*0b10*/  P2R R60, PR, RZ, 0x1 ;  /* 0x00000001ff3c7803 */ /* 0x000fe40000000000 */
[C---:B------:R-:W-:Y:S02]  /*0b20*/  IADD3 R6, P1, PT, R4.reuse, UR16, RZ ;  /* 0x0000001004067c10 */ /* 0x040fe4000ff3e0ff */
[----:B------:R-:W-:-:S02]  /*0b30*/  IADD3 R4, P0, PT, R4, UR18, RZ ;  /* 0x0000001204047c10 */ /* 0x000fc4000ff1e0ff */
[C---:B------:R-:W-:Y:S02]  /*0b40*/  LOP3.LUT R16, R31.reuse, 0xe0, RZ, 0xfc, !PT ;  /* 0x000000e01f107812 */ /* 0x040fe400078efcff */
[----:B------:R-:W-:Y:S02]  /*0b50*/  LOP3.LUT R3, R31, 0x40, RZ, 0xfc, !PT ;  /* 0x000000401f037812 */ /* 0x000fe400078efcff */
[----:B------:R-:W-:Y:S02]  /*0b60*/  ISETP.GE.AND P5, PT, R5, UR8, PT ;  /* 0x0000000805007c0c */ /* 0x000fe4000bfa6270 */
[----:B------:R-:W-:Y:S02]  /*0b70*/  IADD3.X R5, PT, PT, RZ, UR19, RZ, P0, !PT ;  /* 0x00000013ff057c10 */ /* 0x000fe400087fe4ff */
[----:B------:R-:W-:Y:S02]  /*0b80*/  IADD3.X R7, PT, PT, RZ, UR17, RZ, P1, !PT ;  /* 0x00000011ff077c10 */ /* 0x000fe40008ffe4ff */
[----:B------:R-:W-:-:S02]  /*0b90*/  ISETP.GE.AND P0, PT, R16, UR8, PT ;  /* 0x0000000810007c0c */ /* 0x000fc4000bf06270 */
[----:B------:R-:W-:Y:S02]  /*0ba0*/  ISETP.NE.AND P1, PT, R59, RZ, PT ;  /* 0x000000ff3b00720c */ /* 0x000fe40003f25270 */
[----:B------:R-:W-:Y:S01]  /*0bb0*/  ISETP.GE.AND P6, PT, R3, UR8, PT ;  /* 0x0000000803007c0c */ /* 0x000fe2000bfc6270 */
[----:B------:R-:W2:Y:S01]  /*0bc0*/  @!P4 LDG.E.U16 R13, desc[UR26][R8.64+0x100] ;  /* 0x0001001a080dc981 */ /* 0x000ea2000c1e1500 */
[C---:B------:R-:W-:Y:S02]  /*0bd0*/  LOP3.LUT R3, R31.reuse, 0xa0, RZ, 0xfc, !PT ;  /* 0x000000a01f037812 */ /* 0x040fe400078efcff */
[----:B------:R-:W-:Y:S01]  /*0be0*/  LOP3.LUT R18, R31, 0x100, RZ, 0xfc, !PT ;  /* 0x000001001f127812 */ /* 0x000fe200078efcff */
[----:B------:R-:W3:Y:S01]  /*0bf0*/  @!P5 LDG.E.U16 R12, desc[UR26][R8.64+0xc0] ;  /* 0x0000c01a080cd981 */ /* 0x000ee2000c1e1500 */
[----:B------:R-:W-:Y:S02]  /*0c00*/  ISETP.GE.AND P3, PT, R3, UR8, PT ;  /* 0x0000000803007c0c */ /* 0x000fe4000bf66270 */
[----:B------:R-:W-:Y:S01]  /*0c10*/  PRMT R3, RZ, 0x7610, R3 ;  /* 0x00007610ff037816 */ /* 0x000fe20000000003 */
[----:B------:R-:W4:Y:S01]  /*0c20*/  @!P0 LDG.E.U16 R17, desc[UR26][R8.64+0x1c0] ;  /* 0x0001c01a08118981 */ /* 0x000f22000c1e1500 */
[----:B------:R-:W-:-:S02]  /*0c30*/  LOP3.LUT R10, R31, 0xc0, RZ, 0xfc, !PT ;  /* 0x000000c01f0a7812 */ /* 0x000fc400078efcff */
[----:B------:R-:W-:Y:S01]  /*0c40*/  P2R R66, PR, RZ, 0x1 ;  /* 0x00000001ff427803 */ /* 0x000fe20000000000 */
[----:B------:R-:W5:Y:S01]  /*0c50*/  @!P6 LDG.E.U16 R11, desc[UR26][R8.64+0x80] ;  /* 0x0000801a080be981 */ /* 0x000f62000c1e1500 */
[----:B------:R-:W-:Y:S02]  /*0c60*/  ISETP.GE.AND P0, PT, R18, UR8, PT ;  /* 0x0000000812007c0c */ /* 0x000fe4000bf06270 */
[----:B------:R-:W-:Y:S01]  /*0c70*/  ISETP.GE.AND P2, PT, R10, UR8, PT ;  /* 0x000000080a007c0c */ /* 0x000fe2000bf46270 */
[----:B------:R-:W2:Y:S01]  /*0c80*/  @!P1 LDG.E.U16 R3, desc[UR26][R8.64] ;  /* 0x0000001a08039981 */ /* 0x000ea2000c1e1500 */
[----:B------:R-:W-:Y:S02]  /*0c90*/  ISETP.GE.AND P1, PT, R27, UR8, PT ;  /* 0x000000081b007c0c */ /* 0x000fe4000bf26270 */
[----:B------:R-:W-:Y:S01]  /*0ca0*/  PRMT R10, RZ, 0x7610, R10 ;  /* 0x00007610ff0a7816 */ /* 0x000fe2000000000a */
[----:B------:R-:W4:Y:S01]  /*0cb0*/  @!P3 LDG.E.U16 R14, desc[UR26][R8.64+0x140] ;  /* 0x0001401a080eb981 */ /* 0x000f22000c1e1500 */
[----:B------:R-:W-:-:S02]  /*0cc0*/  LOP3.LUT R20, R31, 0x120, RZ, 0xfc, !PT ;  /* 0x000001201f147812 */ /* 0x000fc400078efcff */
[C---:B------:R-:W-:Y:S02]  /*0cd0*/  LOP3.LUT R22, R31.reuse, 0x140, RZ, 0xfc, !PT ;  /* 0x000001401f167812 */ /* 0x040fe400078efcff */
[C---:B------:R-:W-:Y:S01]  /*0ce0*/  LOP3.LUT R24, R31.reuse, 0x160, RZ, 0xfc, !PT ;  /* 0x000001601f187812 */ /* 0x040fe200078efcff */
[----:B------:R-:W4:Y:S01]  /*0cf0*/  @!P0 LDG.E.U16 R19, desc[UR26][R8.64+0x200] ;  /* 0x0002001a08138981 */ /* 0x000f22000c1e1500 */
[C---:B------:R-:W-:Y:S02]  /*0d00*/  LOP3.LUT R26, R31.reuse, 0x180, RZ, 0xfc, !PT ;  /* 0x000001801f1a7812 */ /* 0x040fe400078efcff */
[----:B------:R-:W-:Y:S01]  /*0d10*/  P2R R67, PR, RZ, 0x1 ;  /* 0x00000001ff437803 */ /* 0x000fe20000000000 */
[----:B------:R-:W3:Y:S01]  /*0d20*/  @!P1 LDG.E.U16 R10, desc[UR26][R8.64+0x40] ;  /* 0x0000401a080a9981 */ /* 0x000ee2000c1e1500 */
[----:B------:R-:W-:Y:S02]  /*0d30*/  LOP3.LUT R27, R31, 0x1a0, RZ, 0xfc, !PT ;  /* 0x000001a01f1b7812 */ /* 0x000fe400078efcff */
[----:B------:R-:W-:Y:S01]  /*0d40*/  ISETP.GE.AND P0, PT, R20, UR8, PT ;  /* 0x0000000814007c0c */ /* 0x000fe2000bf06270 */
[----:B------:R-:W4:Y:S01]  /*0d50*/  @!P2 LDG.E.U16 R15, desc[UR26][R8.64+0x180] ;  /* 0x0001801a080fa981 */ /* 0x000f22000c1e1500 */
[----:B------:R-:W-:-:S02]  /*0d60*/  P2R R65, PR, RZ, 0x4 ;  /* 0x00000004ff417803 */ /* 0x000fc40000000000 */
[C---:B------:R-:W-:Y:S02]  /*0d70*/  LOP3.LUT R30, R31.reuse, 0x1c0, RZ, 0xfc, !PT ;  /* 0x000001c01f1e7812 */ /* 0x040fe400078efcff */
[----:B------:R-:W-:Y:S02]  /*0d80*/  ISETP.GE.AND P1, PT, R22, UR8, PT ;  /* 0x0000000816007c0c */ /* 0x000fe4000bf26270 */
[----:B------:R-:W-:Y:S02]  /*0d90*/  P2R R64, PR, RZ, 0x8 ;  /* 0x00000008ff407803 */ /* 0x000fe40000000000 */
[----:B------:R-:W-:Y:S02]  /*0da0*/  LOP3.LUT R31, R31, 0x1e0, RZ, 0xfc, !PT ;  /* 0x000001e01f1f7812 */ /* 0x000fe400078efcff */
[----:B------:R-:W-:Y:S01]  /*0db0*/  ISETP.GE.AND P2, PT, R24, UR8, PT ;  /* 0x0000000818007c0c */ /* 0x000fe2000bf46270 */
[----:B------:R-:W4:Y:S01]  /*0dc0*/  @!P0 LDG.E.U16 R21, desc[UR26][R8.64+0x240] ;  /* 0x0002401a08158981 */ /* 0x000f22000c1e1500 */
[----:B------:R-:W-:-:S02]  /*0dd0*/  P2R R63, PR, RZ, 0x10 ;  /* 0x00000010ff3f7803 */ /* 0x000fc40000000000 */
[----:B------:R-:W-:Y:S02]  /*0de0*/  ISETP.GE.AND P3, PT, R26, UR8, PT ;  /* 0x000000081a007c0c */ /* 0x000fe4000bf66270 */
[----:B------:R-:W-:Y:S01]  /*0df0*/  P2R R62, PR, RZ, 0x20 ;  /* 0x00000020ff3e7803 */ /* 0x000fe20000000000 */
[----:B------:R-:W4:Y:S01]  /*0e00*/  @!P1 LDG.E.U16 R23, desc[UR26][R8.64+0x280] ;  /* 0x0002801a08179981 */ /* 0x000f22000c1e1500 */
[----:B------:R-:W-:Y:S02]  /*0e10*/  ISETP.GE.AND P4, PT, R27, UR8, PT ;  /* 0x000000081b007c0c */ /* 0x000fe4000bf86270 */
[----:B------:R-:W-:Y:S02]  /*0e20*/  P2R R61, PR, RZ, 0x40 ;  /* 0x00000040ff3d7803 */ /* 0x000fe40000000000 */
[----:B------:R-:W-:Y:S01]  /*0e30*/  ISETP.GE.AND P5, PT, R30, UR8, PT ;  /* 0x000000081e007c0c */ /* 0x000fe2000bfa6270 */
[----:B------:R-:W4:Y:S01]  /*0e40*/  @!P2 LDG.E.U16 R25, desc[UR26][R8.64+0x2c0] ;  /* 0x0002c01a0819a981 */ /* 0x000f22000c1e1500 */
[----:B------:R-:W-:-:S02]  /*0e50*/  ISETP.GE.AND P6, PT, R31, UR8, PT ;  /* 0x000000081f007c0c */ /* 0x000fc4000bfc6270 */
[----:B------:R-:W-:Y:S01]  /*0e60*/  PRMT R33, RZ, 0x7610, R33 ;  /* 0x00007610ff217816 */ /* 0x000fe20000000021 */
        /* <DEDUP_REMOVED lines=16> */
[C---:B------:R-:W-:Y:S02]  /*0f70*/  LEA.HI.SX32 R18, R16.reuse, R16, 0x1b ;  /* 0x0000001010127211 */ /* 0x040fe400078fdaff */
[C---:B------:R-:W-:Y:S02]  /*0f80*/  IADD3 R35, PT, PT, R16.reuse, 0x60, RZ ;  /* 0x0000006010237810 */ /* 0x040fe40007ffe0ff */
[C---:B------:R-:W-:Y:S02]  /*0f90*/  IADD3 R37, PT, PT, R16.reuse, 0x80, RZ ;  /* 0x0000008010257810 */ /* 0x040fe40007ffe0ff */
[----:B------:R-:W-:-:S02]  /*0fa0*/  IADD3 R9, PT, PT, R16, 0xa0, RZ ;  /* 0x000000a010097810 */ /* 0x000fc40007ffe0ff */
[-C--:B------:R-:W-:Y:S02]  /*0fb0*/  LEA.HI.SX32 R27, R27, R16.reuse, 0x1b ;  /* 0x000000101b1b7211 */ /* 0x080fe400078fdaff */
[C---:B------:R-:W-:Y:S02]  /*0fc0*/  IADD3 R39, PT, PT, R16.reuse, 0xc0, RZ ;  /* 0x000000c010277810 */ /* 0x040fe40007ffe0ff */
[-C--:B------:R-:W-:Y:S02]  /*0fd0*/  LEA.HI.SX32 R31, R31, R16.reuse, 0x1b ;  /* 0x000000101f1f7211 */ /* 0x080fe400078fdaff */
[----:B------:R-:W-:Y:S02]  /*0fe0*/  IADD3 R41, PT, PT, R16, 0xe0, RZ ;  /* 0x000000e010297810 */ /* 0x000fe40007ffe0ff */
[----:B------:R-:W-:Y:S02]  /*0ff0*/  LEA R78, R18, UR22, 0x1 ;  /* 0x00000016124e7c11 */ /* 0x000fe4000f8e08ff */
        /* <DEDUP_REMOVED lines=25> */
[----:B------:R-:W-:Y:S02]  /*1190*/  P2R R52, PR, RZ, 0x1 ;  /* 0x00000001ff347803 */ /* 0x000fe40000000000 */
[-C--:B------:R-:W-:Y:S02]  /*11a0*/  LEA.HI.SX32 R51, R51, R16.reuse, 0x1b ;  /* 0x0000001033337211 */ /* 0x080fe400078fdaff */
[----:B------:R-:W-:Y:S02]  /*11b0*/  LEA R70, R43, UR22, 0x1 ;  /* 0x000000162b467c11 */ /* 0x000fe4000f8e08ff */
[----:B------:R-:W-:Y:S02]  /*11c0*/  ISETP.NE.AND P0, PT, R64, RZ, PT ;  /* 0x000000ff4000720c */ /* 0x000fe40003f05270 */
[----:B------:R-:W-:Y:S02]  /*11d0*/  LEA.HI.SX32 R53, R53, R16, 0x1b ;  /* 0x0000001035357211 */ /* 0x000fe400078fdaff */
[----:B------:R-:W-:-:S02]  /*11e0*/  LEA R69, R45, UR22, 0x1 ;  /* 0x000000162d457c11 */ /* 0x000fc4000f8e08ff */
[-C--:B------:R-:W-:Y:S02]  /*11f0*/  LEA.HI.SX32 R55, R55, R16.reuse, 0x1b ;  /* 0x0000001037377211 */ /* 0x080fe400078fdaff */
[----:B------:R-:W-:Y:S02]  /*1200*/  LEA R68, R47, UR22, 0x1 ;  /* 0x000000162f447c11 */ /* 0x000fe4000f8e08ff */
[----:B------:R-:W-:Y:S02]  /*1210*/  LEA.HI.SX32 R57, R57, R16, 0x1b ;  /* 0x0000001039397211 */ /* 0x000fe400078fdaff */
[----:B------:R-:W-:Y:S02]  /*1220*/  LEA R250, R49, UR22, 0x1 ;  /* 0x0000001631fa7c11 */ /* 0x000fe4000f8e08ff */
[----:B------:R-:W-:Y:S02]  /*1230*/  LEA R249, R51, UR22, 0x1 ;  /* 0x0000001633f97c11 */ /* 0x000fe4000f8e08ff */
[----:B------:R-:W-:-:S02]  /*1240*/  P2R R50, PR, RZ, 0x1 ;  /* 0x00000001ff327803 */ /* 0x000fc40000000000 */
[----:B------:R-:W-:Y:S02]  /*1250*/  LEA R244, R53, UR22, 0x1 ;  /* 0x0000001635f47c11 */ /* 0x000fe4000f8e08ff */
[----:B------:R-:W-:Y:S02]  /*1260*/  ISETP.NE.AND P0, PT, R63, RZ, PT ;  /* 0x000000ff3f00720c */ /* 0x000fe40003f05270 */
        /* <DEDUP_REMOVED lines=12> */
[----:B--2---:R0:W-:Y:S02]  /*1330*/  STS.U16 [R78], R3 ;  /* 0x000000034e007388 */ /* 0x0041e40000000400 */
[----:B0-----:R-:W-:Y:S02]  /*1340*/  IADD3 R3, PT, PT, R81, R241, RZ ;  /* 0x000000f151037210 */ /* 0x001fe40007ffe0ff */
[----:B---3--:R0:W-:Y:S02]  /*1350*/  STS.U16 [R77+0x40], R10 ;  /* 0x0000400a4d007388 */ /* 0x0081e40000000400 */
[----:B------:R-:W-:-:S02]  /*1360*/  SHF.L.U32 R3, R3, 0x4, RZ ;  /* 0x0000000403037819 */ /* 0x000fc400000006ff */
[----:B-----5:R1:W-:Y:S04]  /*1370*/  STS.U16 [R76+0x80], R11 ;  /* 0x0000800b4c007388 */ /* 0x0203e80000000400 */
[----:B------:R2:W-:Y:S04]  /*1380*/  STS.U16 [R75+0xc0], R12 ;  /* 0x0000c00c4b007388 */ /* 0x0005e80000000400 */
[----:B------:R3:W-:Y:S01]  /*1390*/  STS.U16 [R74+0x100], R13 ;  /* 0x0001000d4a007388 */ /* 0x0007e20000000400 */
[----:B------:R-:W-:-:S03]  /*13a0*/  LEA.HI.SX32 R80, R3, R3, 0x1b ;  /* 0x0000000303507211 */ /* 0x000fc600078fdaff */
[----:B----4-:R4:W-:Y:S04]  /*13b0*/  STS.U16 [R73+0x140], R14 ;  /* 0x0001400e49007388 */ /* 0x0109e80000000400 */
[----:B------:R5:W-:Y:S04]  /*13c0*/  STS.U16 [R72+0x180], R15 ;  /* 0x0001800f48007388 */ /* 0x000be80000000400 */
[----:B------:R5:W-:Y:S04]  /*13d0*/  STS.U16 [R71+0x1c0], R17 ;  /* 0x0001c01147007388 */ /* 0x000be80000000400 */
[----:B------:R-:W-:Y:S01]  /*13e0*/  STS.U16 [R70+0x200], R19 ;  /* 0x0002001346007388 */ /* 0x000fe20000000400 */
[----:B------:R-:W-:-:S03]  /*13f0*/  LEA R80, R80, UR22, 0x1 ;  /* 0x0000001650507c11 */ /* 0x000fc6000f8e08ff */
        /* <DEDUP_REMOVED lines=27> */
[----:B------:R-:W-:-:S13]  /*15b0*/  ISETP.NE.AND P0, PT, R36, RZ, PT ;  /* 0x000000ff2400720c */ /* 0x000fda0003f05270 */
        /* <DEDUP_REMOVED lines=57> */
[----:B--2---:R2:W-:Y:S04]  /*1950*/  STS.U16 [R75+0xc0], R11 ;  /* 0x0000c00b4b007388 */ /* 0x0045e80000000400 */
[----:B---3--:R3:W-:Y:S04]  /*1960*/  STS.U16 [R74+0x100], R12 ;  /* 0x0001000c4a007388 */ /* 0x0087e80000000400 */
[----:B----4-:R4:W-:Y:S04]  /*1970*/  STS.U16 [R73+0x140], R13 ;  /* 0x0001400d49007388 */ /* 0x0109e80000000400 */
        /* <DEDUP_REMOVED lines=18> */
[----:B------:R-:W2:Y:S04]  /*1aa0*/  LDS.U16 R22, [R80+0xe] ;  /* 0x00000e0050167984 */ /* 0x000ea80000000400 */
[----:B------:R-:W2:Y:S04]  /*1ab0*/  LDS.U16 R61, [R80+0x10] ;  /* 0x00001000503d7984 */ /* 0x000ea80000000400 */
[----:B------:R-:W2:Y:S04]  /*1ac0*/  LDS.U16 R23, [R80+0x12] ;  /* 0x0000120050177984 */ /* 0x000ea80000000400 */
[----:B------:R-:W2:Y:S04]  /*1ad0*/  LDS.U16 R62, [R80+0x14] ;  /* 0x00001400503e7984 */ /* 0x000ea80000000400 */
[----:B------:R-:W2:Y:S04]  /*1ae0*/  LDS.U16 R64, [R80+0x16] ;  /* 0x0000160050407984 */ /* 0x000ea80000000400 */
[----:B------:R-:W3:Y:S04]  /*1af0*/  LDS.U16 R20, [R80+0x18] ;  /* 0x0000180050147984 */ /* 0x000ee80000000400 */
[----:B------:R-:W3:Y:S04]  /*1b00*/  LDS.U16 R7, [R80+0x1a] ;  /* 0x00001a0050077984 */ /* 0x000ee80000000400 */
[----:B------:R-:W3:Y:S04]  /*1b10*/  LDS.U16 R6, [R80+0x1c] ;  /* 0x00001c0050067984 */ /* 0x000ee80000000400 */
[----:B------:R-:W4:Y:S01]  /*1b20*/  LDS.U16 R3, [R80+0x1e] ;  /* 0x00001e0050037984 */ /* 0x000f220000000400 */
[----:B0-----:R-:W-:Y:S01]  /*1b30*/  PRMT R8, RZ, 0x7610, R8 ;  /* 0x00007610ff087816 */ /* 0x001fe20000000008 */
[----:B------:R-:W-:Y:S01]  /*1b40*/  BAR.SYNC.DEFER_BLOCKING 0x0 ;  /* 0x0000000000007b1d */ /* 0x000fe20000010000 */
[----:B-1----:R-:W-:-:S05]  /*1b50*/  PRMT R9, RZ, 0x7610, R9 ;  /* 0x00007610ff097816 */ /* 0x002fca0000000009 */
        /* <DEDUP_REMOVED lines=39> */
[----:B------:R-:W-:Y:S04]  /*1dd0*/  STL [R1+0x28], R78 ;  /* 0x0000284e01007387 */ /* 0x000fe80000100800 */
[----:B------:R-:W-:Y:S04]  /*1de0*/  STL [R1+0x24], R77 ;  /* 0x0000244d01007387 */ /* 0x000fe80000100800 */
[----:B------:R-:W-:Y:S01]  /*1df0*/  STL [R1+0x20], R76 ;  /* 0x0000204c01007387 */ /* 0x000fe20000100800 */
[----:B0-----:R-:W-:-:S03]  /*1e00*/  PRMT R4, RZ, 0x7610, R4 ;  /* 0x00007610ff047816 */ /* 0x001fc60000000004 */
        /* <DEDUP_REMOVED lines=8> */
[----:B------:R-:W-:Y:S01]  /*1e90*/  STL.S16 [R1+0x2c], R4 ;  /* 0x00002c0401007387 */ /* 0x000fe20000100600 */
        /* <DEDUP_REMOVED lines=20> */
[----:B------:R-:W-:Y:S02]  /*1fe0*/  MOV R181, RZ ;  /* 0x000000ff00b57202 */ /* 0x000fe40000000f00 */
[----:B------:R-:W-:Y:S02]  /*1ff0*/  FSETP.GTU.FTZ.AND P1, PT, R55, 20, PT ;  /* 0x41a000003700780b */ /* 0x000fe40003f3c000 */
[----:B------:R-:W-:-:S02]  /*2000*/  FSETP.GTU.FTZ.AND P2, PT, R54, 20, PT ;  /* 0x41a000003600780b */ /* 0x000fc40003f5c000 */
[----:B------:R-:W-:Y:S02]  /*2010*/  FSETP.GTU.FTZ.AND P3, PT, R53, 20, PT ;  /* 0x41a000003500780b */ /* 0x000fe40003f7c000 */
[----:B------:R-:W-:Y:S02]  /*2020*/  FSETP.GTU.FTZ.AND P4, PT, R52, 20, PT ;  /* 0x41a000003400780b */ /* 0x000fe40003f9c000 */
[----:B------:R-:W-:Y:S02]  /*2030*/  FSETP.GTU.FTZ.AND P5, PT, R51, 20, PT ;  /* 0x41a000003300780b */ /* 0x000fe40003fbc000 */
[----:B------:R-:W-:Y:S01]  /*2040*/  MOV R50, RZ ;  /* 0x000000ff00327202 */ /* 0x000fe20000000f00 */
[----:B------:R-:W-:Y:S04]  /*2050*/  STS.U16 [R78], R8 ;  /* 0x000000084e007388 */ /* 0x000fe80000000400 */
        /* <DEDUP_REMOVED lines=16> */
[----:B------:R2:W3:Y:S04]  /*2160*/  LDS.U16 R65, [R80] ;  /* 0x0000000050417984 */ /* 0x0004e80000000400 */
[----:B------:R2:W4:Y:S04]  /*2170*/  LDS.U16 R63, [R80+0x2] ;  /* 0x00000200503f7984 */ /* 0x0005280000000400 */
[----:B------:R2:W0:Y:S04]  /*2180*/  LDS.U16 R60, [R80+0x4] ;  /* 0x00000400503c7984 */ /* 0x0004280000000400 */
[----:B------:R2:W0:Y:S04]  /*2190*/  LDS.U16 R18, [R80+0x6] ;  /* 0x0000060050127984 */ /* 0x0004280000000400 */
[----:B------:R2:W0:Y:S04]  /*21a0*/  LDS.U16 R17, [R80+0x8] ;  /* 0x0000080050117984 */ /* 0x0004280000000400 */
[----:B------:R2:W0:Y:S04]  /*21b0*/  LDS.U16 R16, [R80+0xa] ;  /* 0x00000a0050107984 */ /* 0x0004280000000400 */
        /* <DEDUP_REMOVED lines=9> */
[----:B------:R2:W2:Y:S01]  /*2250*/  LDS.U16 R4, [R80+0x1e] ;  /* 0x00001e0050047984 */ /* 0x0004a20000000400 */
[----:B0-----:R-:W-:Y:S01]  /*2260*/  HFMA2 R47, -RZ, RZ, 0, 0 ;  /* 0x00000000ff2f7431 */ /* 0x001fe200000001ff */
[----:B-1----:R-:W-:Y:S01]  /*2270*/  CS2R R48, SRZ ;  /* 0x0000000000307805 */ /* 0x002fe2000001ff00 */
[----:B------:R-:W-:Y:S01]  /*2280*/  FADD.FTZ R46, R44, UR6 ;  /* 0x000000062c2e7e21 */ /* 0x000fe20008010000 */
[----:B---34-:R-:W-:Y:S06]  /*2290*/  @P0 BRA `(.L_x_1819) ;  /* 0x0000000000780947 */ /* 0x018fec0003800000 */
[----:B------:R-:W-:Y:S01]  /*22a0*/  FMUL.FTZ R56, R56, 1.4426950216293334961 ;  /* 0x3fb8aa3b38387820 */ /* 0x000fe20000410000 */
[----:B------:R-:W-:Y:S02]  /*22b0*/  MOV R36, 0x3e800000 ;  /* 0x3e80000000247802 */ /* 0x000fe40000000f00 */
[----:B------:R-:W-:Y:S01]  /*22c0*/  MOV R44, 0x3d39bf78 ;  /* 0x3d39bf78002c7802 */ /* 0x000fe20000000f00 */
        /* <DEDUP_REMOVED lines=27> */
.L_x_1819:
[----:B------:R-:W-:Y:S05]  /*2480*/  BSYNC.RECONVERGENT B0 ;  /* 0x0000000000007941 */ /* 0x000fea0003800200 */
.L_x_1818:
        /* <DEDUP_REMOVED lines=38> */
.L_x_1821:
[----:B------:R-:W-:Y:S05]  /*26f0*/  BSYNC.RECONVERGENT B0 ;  /* 0x0000000000007941 */ /* 0x000fea0003800200 */
.L_x_1820:
        /* <DEDUP_REMOVED lines=39> */
.L_x_1823:
[----:B------:R-:W-:Y:S05]  /*2970*/  BSYNC.RECONVERGENT B0 ;  /* 0x0000000000007941 */ /* 0x000fea0003800200 */
.L_x_1822:
        /* <DEDUP_REMOVED lines=39> */
.L_x_1825:
[----:B------:R-:W-:Y:S05]  /*2bf0*/  BSYNC.RECONVERGENT B0 ;  /* 0x0000000000007941 */ /* 0x000fea0003800200 */
.L_x_1824:
        /* <DEDUP_REMOVED lines=39> */
.L_x_1827:
[----:B------:R-:W-:Y:S05]  /*2e70*/  BSYNC.RECONVERGENT B0 ;  /* 0x0000000000007941 */ /* 0x000fea0003800200 */
.L_x_1826:
[----:B------:R-:W-:Y:S01]  /*2e80*/  BSSY.RECONVERGENT B0, `(.L_x_1828) ;  /* 0x0000027000007945 */ /* 0x000fe20003800200 */
[----:B------:R-:W-:Y:S01]  /*2e90*/  FSETP.GTU.FTZ.AND P4, PT, R27, 20, PT ;  /* 0x41a000001b00780b */ /* 0x000fe20003f9c000 */
[----:B------:R-:W-:Y:S01]  /*2ea0*/  FADD.FTZ R23, R64, UR6 ;  /* 0x0000000640177e21 */ /* 0x000fe20008010000 */
[----:B------:R-:W-:Y:S02]  /*2eb0*/  SHF.L.U32 R26, R26, 0x10, RZ ;  /* 0x000000101a1a7819 */ /* 0x000fe400000006ff */
        /* <DEDUP_REMOVED lines=35> */
.L_x_1829:
[----:B------:R-:W-:Y:S05]  /*30f0*/  BSYNC.RECONVERGENT B0 ;  /* 0x0000000000007941 */ /* 0x000fea0003800200 */
.L_x_1828:
[----:B------:R-:W3:Y:S01]  /*3100*/  LDL.LU R20, [R1+0x34] ;  /* 0x0000340001147983 */ /* 0x000ee20000300800 */
[----:B------:R-:W-:Y:S01]  /*3110*/  SHF.L.U32 R63, R63, 0x10, RZ ;  /* 0x000000103f3f7819 */ /* 0x000fe200000006ff */
[----:B------:R-:W-:Y:S01]  /*3120*/  BSSY.RECONVERGENT B0, `(.L_x_1830) ;  /* 0x0000026000007945 */ /* 0x000fe20003800200 */
[----:B------:R-:W-:Y:S01]  /*3130*/  FSETP.GTU.FTZ.AND P5, PT, R23, 20, PT ;  /* 0x41a000001700780b */ /* 0x000fe20003fbc000 */
[----:B------:R-:W-:Y:S01]  /*3140*/  FADD.FTZ R22, R62, UR6 ;  /* 0x000000063e167e21 */ /* 0x000fe20008010000 */
[----:B------:R-:W-:Y:S02]  /*3150*/  SHF.L.U32 R64, R7, 0x10, RZ ;  /* 0x0000001007407819 */ /* 0x000fe400000006ff */
[----:B------:R-:W-:Y:S01]  /*3160*/  SHF.L.U32 R60, R60, 0x10, RZ ;  /* 0x000000103c3c7819 */ /* 0x000fe200000006ff */
[----:B---3--:R-:W-:-:S04]  /*3170*/  FFMA.FTZ R20, R61, R42, R20 ;  /* 0x0000002a3d147223 */ /* 0x008fc80000010014 */
        /* <DEDUP_REMOVED lines=32> */
.L_x_1831:
[----:B------:R-:W-:Y:S05]  /*3380*/  BSYNC.RECONVERGENT B0 ;  /* 0x0000000000007941 */ /* 0x000fea0003800200 */
.L_x_1830:
[----:B------:R-:W-:Y:S01]  /*3390*/  SHF.L.U32 R7, R18, 0x10, RZ ;  /* 0x0000001012077819 */ /* 0x000fe200000006ff */
[----:B------:R-:W-:Y:S01]  /*33a0*/  FFMA.FTZ R18, R60, R39, R65 ;  /* 0x000000273c127223 */ /* 0x000fe20000010041 */
[----:B------:R-:W-:Y:S01]  /*33b0*/  BSSY.RECONVERGENT B0, `(.L_x_1832) ;  /* 0x0000025000007945 */ /* 0x000fe20003800200 */
[----:B------:R-:W-:Y:S01]  /*33c0*/  SHF.L.U32 R66, R6, 0x10, RZ ;  /* 0x0000001006427819 */ /* 0x000fe200000006ff */
[----:B------:R-:W-:Y:S01]  /*33d0*/  FADD.FTZ R21, R64, UR6 ;  /* 0x0000000640157e21 */ /* 0x000fe20008010000 */
[----:B------:R-:W-:Y:S01]  /*33e0*/  FSETP.GTU.FTZ.AND P0, PT, R22, 20, PT ;  /* 0x41a000001600780b */ /* 0x000fe20003f1c000 */
[----:B------:R-:W-:Y:S01]  /*33f0*/  FFMA.FTZ R67, R7, R38, R18 ;  /* 0x0000002607437223 */ /* 0x000fe20000010012 */
[----:B------:R-:W-:Y:S01]  /*3400*/  SHF.L.U32 R6, R17, 0x10, RZ ;  /* 0x0000001011067819 */ /* 0x000fe200000006ff */
[----:B------:R-:W-:Y:S10]  /*3410*/  @P1 BRA `(.L_x_1833) ;  /* 0x0000000000781947 */ /* 0x000ff40003800000 */
        /* <DEDUP_REMOVED lines=30> */
.L_x_1833:
[----:B------:R-:W-:Y:S05]  /*3600*/  BSYNC.RECONVERGENT B0 ;  /* 0x0000000000007941 */ /* 0x000fea0003800200 */
.L_x_1832:
[----:B------:R-:W-:Y:S01]  /*3610*/  SHF.L.U32 R62, R16, 0x10, RZ ;  /* 0x00000010103e7819 */ /* 0x000fe200000006ff */
[----:B------:R-:W-:Y:S01]  /*3620*/  FFMA.FTZ R67, R6, R37, R67 ;  /* 0x0000002506437223 */ /* 0x000fe20000010043 */
[----:B------:R-:W-:Y:S01]  /*3630*/  BSSY.RECONVERGENT B0, `(.L_x_1834) ;  /* 0x0000025000007945 */ /* 0x000fe20003800200 */
[----:B------:R-:W-:Y:S01]  /*3640*/  SHF.L.U32 R18, R3, 0x10, RZ ;  /* 0x0000001003127819 */ /* 0x000fe200000006ff */
[----:B------:R-:W-:Y:S01]  /*3650*/  FADD.FTZ R20, R66, UR6 ;  /* 0x0000000642147e21 */ /* 0x000fe20008010000 */
[----:B------:R-:W-:Y:S01]  /*3660*/  FSETP.GTU.FTZ.AND P1, PT, R21, 20, PT ;  /* 0x41a000001500780b */ /* 0x000fe20003f3c000 */
[----:B------:R-:W-:Y:S01]  /*3670*/  FFMA.FTZ R66, R62, R35, R67 ;  /* 0x000000233e427223 */ /* 0x000fe20000010043 */
[----:B--2---:R-:W-:Y:S01]  /*3680*/  SHF.L.U32 R3, R15, 0x10, RZ ;  /* 0x000000100f037819 */ /* 0x004fe200000006ff */
        /* <DEDUP_REMOVED lines=31> */
.L_x_1835:
[----:B------:R-:W-:Y:S05]  /*3880*/  BSYNC.RECONVERGENT B0 ;  /* 0x0000000000007941 */ /* 0x000fea0003800200 */
.L_x_1834:
        /* <DEDUP_REMOVED lines=39> */
.L_x_1837:
[----:B------:R-:W-:Y:S05]  /*3b00*/  BSYNC.RECONVERGENT B0 ;  /* 0x0000000000007941 */ /* 0x000fea0003800200 */
.L_x_1836:
[----:B------:R-:W-:Y:S01]  /*3b10*/  SHF.L.U32 R67, R12, 0x10, RZ ;  /* 0x000000100c437819 */ /* 0x000fe200000006ff */
[----:B------:R-:W-:Y:S01]  /*3b20*/  FFMA.FTZ R16, R65, R32, R16 ;  /* 0x0000002041107223 */ /* 0x000fe20000010010 */
[----:B------:R-:W-:Y:S01]  /*3b30*/  SHF.L.U32 R66, R11, 0x10, RZ ;  /* 0x000000100b427819 */ /* 0x000fe200000006ff */
[----:B------:R-:W-:Y:S01]  /*3b40*/  BSSY.RECONVERGENT B0, `(.L_x_1838) ;  /* 0x0000029000007945 */ /* 0x000fe20003800200 */
[----:B------:R-:W-:Y:S01]  /*3b50*/  SHF.L.U32 R71, R9, 0x10, RZ ;  /* 0x0000001009477819 */ /* 0x000fe200000006ff */
[----:B------:R-:W-:Y:S01]  /*3b60*/  FFMA.FTZ R9, R67, R30, R16 ;  /* 0x0000001e43097223 */ /* 0x000fe20000010010 */
[----:B------:R-:W-:Y:S01]  /*3b70*/  SHF.L.U32 R69, R10, 0x10, RZ ;  /* 0x000000100a457819 */ /* 0x000fe200000006ff */
[----:B------:R-:W-:Y:S01]  /*3b80*/  FMUL.FTZ R240, R61, UR7 ;  /* 0x000000073df07c20 */ /* 0x000fe20008410000 */
[----:B------:R-:W-:Y:S01]  /*3b90*/  FSETP.GTU.FTZ.AND P3, PT, R18, 20, PT ;  /* 0x41a000001200780b */ /* 0x000fe20003f7c000 */
        /* <DEDUP_REMOVED lines=35> */
.L_x_1839:
[----:B------:R-:W-:Y:S05]  /*3dd0*/  BSYNC.RECONVERGENT B0 ;  /* 0x0000000000007941 */ /* 0x000fea0003800200 */
.L_x_1838:
        /* <DEDUP_REMOVED lines=32> */
.L_x_1841:
[----:B------:R-:W-:Y:S05]  /*3fe0*/  BSYNC.RECONVERGENT B0 ;  /* 0x0000000000007941 */ /* 0x000fea0003800200 */
.L_x_1840:
        /* <DEDUP_REMOVED lines=32> */
.L_x_1843:
[----:B------:R-:W-:Y:S05]  /*41f0*/  BSYNC.RECONVERGENT B0 ;  /* 0x0000000000007941 */ /* 0x000fea0003800200 */
.L_x_1842:
        /* <DEDUP_REMOVED lines=32> */
.L_x_1845:
[----:B------:R-:W-:Y:S05]  /*4400*/  BSYNC.RECONVERGENT B0 ;  /* 0x0000000000007941 */ /* 0x000fea0003800200 */
.L_x_1844:
        /* <DEDUP_REMOVED lines=32> */
.L_x_1847:
[----:B------:R-:W-:Y:S05]  /*4610*/  BSYNC.RECONVERGENT B0 ;  /* 0x0000000000007941 */ /* 0x000fea0003800200 */
.L_x_1846:
        /* <DEDUP_REMOVED lines=32> */
.L_x_1849:
[----:B------:R-:W-:Y:S05]  /*4820*/  BSYNC.RECONVERGENT B0 ;  /* 0x0000000000007941 */ /* 0x000fea0003800200 */
.L_x_1848:
        /* <DEDUP_REMOVED lines=25> */
[----:B------:R-:W-:Y:S01]  /*49c0*/  USHF.L.U32 UR8, UR13, 0xc, URZ ;  /* 0x0000000c0d087899 */ /* 0x000fe200080006ff */
[----:B------:R-:W1:Y:S01]  /*49d0*/  S2UR UR44, SR_CTAID.Y ;  /* 0x00000000002c79c3 */ /* 0x000e620000002600 */
[----:B0-----:R-:W-:Y:S01]  /*49e0*/  SHF.L.U32 R4, R190, 0x5, RZ ;  /* 0x00000005be047819 */ /* 0x001fe200000006ff */
[----:B------:R-:W1:Y:S01]  /*49f0*/  LDCU.64 UR22, c[0x0][0x3a0] ;  /* 0x00007400ff1677ac */ /* 0x000e620008000a00 */
[----:B------:R-:W-:Y:S01]  /*4a00*/  FADD.FTZ R12, R3, R3 ;  /* 0x00000003030c7221 */ /* 0x000fe20000010000 */
[----:B------:R-:W-:Y:S01]  /*4a10*/  LOP3.LUT R2, R2, 0xfffffffb, RZ, 0xc0, !PT ;  /* 0xfffffffb02027812 */ /* 0x000fe200078ec0ff */
[----:B------:R-:W-:Y:S01]  /*4a20*/  HFMA2 R59, -RZ, RZ, 0, 0 ;  /* 0x00000000ff3b7431 */ /* 0x000fe200000001ff */
[----:B------:R-:W-:Y:S01]  /*4a30*/  ULEA UR8, UR28, -UR8, 0x1 ;  /* 0x800000081c087291 */ /* 0x000fe2000f8e08ff */
[----:B------:R-:W-:Y:S01]  /*4a40*/  LOP3.LUT R3, R4, 0x7c1f, R190, 0xc8, !PT ;  /* 0x00007c1f04037812 */ /* 0x000fe200078ec8be */
[----:B------:R-:W-:Y:S01]  /*4a50*/  UISETP.NE.AND UP0, UPT, UR13, 0x1, UPT ;  /* 0x000000010d00788c */ /* 0x000fe2000bf05270 */
[----:B------:R-:W-:Y:S01]  /*4a60*/  FADD.FTZ R15, R7, R7 ;  /* 0x00000007070f7221 */ /* 0x000fe20000010000 */
[----:B------:R-:W-:Y:S01]  /*4a70*/  UIADD3 UR25, UPT, UPT, UR8, 0x1000, URZ ;  /* 0x0000100008197890 */ /* 0x000fe2000fffe0ff */
[----:B------:R-:W-:Y:S01]  /*4a80*/  FADD.FTZ R14, R6, R6 ;  /* 0x00000006060e7221 */ /* 0x000fe20000010000 */
[----:B------:R-:W-:Y:S01]  /*4a90*/  FADD.FTZ R17, R63, R63 ;  /* 0x0000003f3f117221 */ /* 0x000fe20000010000 */
[----:B------:R-:W-:Y:S01]  /*4aa0*/  FADD.FTZ R16, R60, R60 ;  /* 0x0000003c3c107221 */ /* 0x000fe20000010000 */
[----:B------:R-:W-:Y:S01]  /*4ab0*/  PLOP3.LUT P1, PT, PT, PT, UP0, 0x80, 0x8 ;  /* 0x000000000008781c */ /* 0x000fe20003f2f008 */
[----:B------:R-:W-:Y:S01]  /*4ac0*/  FADD.FTZ R13, R62, R62 ;  /* 0x0000003e3e0d7221 */ /* 0x000fe20000010000 */
[----:B------:R-:W-:Y:S01]  /*4ad0*/  ISETP.GE.AND P0, PT, R3, UR25, PT ;  /* 0x0000001903007c0c */ /* 0x000fe2000bf06270 */
[----:B------:R-:W-:Y:S01]  /*4ae0*/  FADD.FTZ R11, R64, R64 ;  /* 0x00000040400b7221 */ /* 0x000fe20000010000 */
[----:B------:R-:W-:Y:S01]  /*4af0*/  ISETP.EQ.AND P1, PT, R0, RZ, P1 ;  /* 0x000000ff0000720c */ /* 0x000fe20000f22270 */
[----:B------:R-:W-:Y:S01]  /*4b00*/  FADD.FTZ R0, R61, R61 ;  /* 0x0000003d3d007221 */ /* 0x000fe20000010000 */
[----:B------:R-:W-:Y:S01]  /*4b10*/  FADD.FTZ R10, R65, R65 ;  /* 0x00000041410a7221 */ /* 0x000fe20000010000 */
[----:B------:R-:W-:Y:S01]  /*4b20*/  FADD.FTZ R9, R67, R67 ;  /* 0x0000004343097221 */ /* 0x000fe20000010000 */
[----:B------:R-:W-:Y:S01]  /*4b30*/  FADD.FTZ R8, R66, R66 ;  /* 0x0000004242087221 */ /* 0x000fe20000010000 */
[----:B------:R-:W-:Y:S01]  /*4b40*/  FADD.FTZ R7, R69, R69 ;  /* 0x0000004545077221 */ /* 0x000fe20000010000 */
[----:B-1----:R-:W-:Y:S01]  /*4b50*/  UIMAD.WIDE.U32 UR10, UR44, UR22, URZ ;  /* 0x000000162c0a72a5 */ /* 0x002fe2000f8e00ff */
[----:B------:R-:W-:Y:S01]  /*4b60*/  FADD.FTZ R6, R71, R71 ;  /* 0x0000004747067221 */ /* 0x000fe20000010000 */
[----:B------:R-:W-:Y:S01]  /*4b70*/  FADD.FTZ R5, R68, R68 ;  /* 0x0000004444057221 */ /* 0x000fe20000010000 */
[----:B------:R-:W-:Y:S01]  /*4b80*/  FADD.FTZ R4, R73, R73 ;  /* 0x0000004949047221 */ /* 0x000fe20000010000 */
[----:B------:R-:W-:Y:S01]  /*4b90*/  FADD.FTZ R3, R70, R70 ;  /* 0x0000004646037221 */ /* 0x000fe20000010000 */
[----:B------:R-:W-:Y:S01]  /*4ba0*/  @P0 LOP3.LUT R2, R2, 0x4, RZ, 0xfc, !PT ;  /* 0x0000000402020812 */ /* 0x000fe200078efcff */
[----:B------:R-:W-:Y:S01]  /*4bb0*/  UIMAD UR23, UR44, UR23, UR11 ;  /* 0x000000172c1772a4 */ /* 0x000fe2000f8e020b */
[----:B------:R-:W-:Y:S01]  /*4bc0*/  LOP3.LUT R82, R190, 0x1f, RZ, 0xc0, !PT ;  /* 0x0000001fbe527812 */ /* 0x000fe200078ec0ff */
        /* <DEDUP_REMOVED lines=11> */
.L_x_1948:
[----:B------:R-:W-:Y:S02]  /*4c80*/  SHF.L.U32 R61, R190, 0x5, RZ ;  /* 0x00000005be3d7819 */ /* 0x000fe400000006ff */
[----:B0-----:R-:W-:Y:S02]  /*4c90*/  MOV R63, UR42 ;  /* 0x0000002a003f7c02 */ /* 0x001fe40008000f00 */
[C---:B------:R-:W-:Y:S02]  /*4ca0*/  LOP3.LUT R60, R61.reuse, 0x7c1f, R190, 0xc8, !PT ;  /* 0x00007c1f3d3c7812 */ /* 0x040fe400078ec8be */
[----:B------:R-:W-:Y:S02]  /*4cb0*/  LOP3.LUT R64, R82, 0x7c00, R61, 0xf8, !PT ;  /* 0x00007c0052407812 */ /* 0x000fe400078ef83d */
[----:B------:R-:W-:Y:S02]  /*4cc0*/  LOP3.LUT R66, R61, 0x3e0, R82, 0xfe, !PT ;  /* 0x000003e03d427812 */ /* 0x000fe400078efe52 */
[----:B------:R-:W-:-:S02]  /*4cd0*/  MOV R61, RZ ;  /* 0x000000ff003d7202 */ /* 0x000fc40000000f00 */
[----:B-1----:R-:W-:Y:S02]  /*4ce0*/  LOP3.LUT R65, R64, 0x20, RZ, 0xfc, !PT ;  /* 0x0000002040417812 */ /* 0x002fe400078efcff */
[----:B------:R-:W-:Y:S01]  /*4cf0*/  ISETP.GE.AND P0, PT, R66, UR25, PT ;  /* 0x0000001942007c0c */ /* 0x000fe2000bf06270 */
[----:B------:R-:W-:Y:S01]  /*4d00*/  IMAD.WIDE.U32 R62, R63, UR8, R60 ;  /* 0x000000083f3e7c25 */ /* 0x000fe2000f8e003c */
[----:B------:R-:W-:Y:S02]  /*4d10*/  MOV R61, UR43 ;  /* 0x0000002b003d7c02 */ /* 0x000fe40008000f00 */
[----:B------:R-:W-:Y:S02]  /*4d20*/  ISETP.GE.AND P5, PT, R65, UR25, PT ;  /* 0x0000001941007c0c */ /* 0x000fe4000bfa6270 */
[C---:B------:R-:W-:Y:S01]  /*4d30*/  LOP3.LUT R65, R64.reuse, 0x40, RZ, 0xfc, !PT ;  /* 0x0000004040417812 */ /* 0x040fe200078efcff */
[----:B------:R-:W-:Y:S01]  /*4d40*/  IMAD R61, R61, UR8, R63 ;  /* 0x000000083d3d7c24 */ /* 0x000fe2000f8e023f */
[----:B------:R-:W-:-:S02]  /*4d50*/  LOP3.LUT R66, R64, 0x60, RZ, 0xfc, !PT ;  /* 0x0000006040427812 */ /* 0x000fc400078efcff */
[----:B------:R-:W-:Y:S02]  /*4d60*/  LEA R60, P4, R62, UR20, 0x1 ;  /* 0x000000143e3c7c11 */ /* 0x000fe4000f8808ff */
[----:B------:R-:W-:Y:S02]  /*4d70*/  ISETP.GE.AND P2, PT, R65, UR25, PT ;  /* 0x0000001941007c0c */ /* 0x000fe4000bf46270 */
[----:B------:R-:W-:Y:S02]  /*4d80*/  ISETP.GE.AND P3, PT, R66, UR25, PT ;  /* 0x0000001942007c0c */ /* 0x000fe4000bf66270 */
[----:B------:R-:W-:Y:S02]  /*4d90*/  LOP3.LUT R63, R64, 0x80, RZ, 0xfc, !PT ;  /* 0x00000080403f7812 */ /* 0x000fe400078efcff */
[----:B------:R-:W-:Y:S02]  /*4da0*/  PRMT R66, RZ, 0x7610, R66 ;  /* 0x00007610ff427816 */ /* 0x000fe40000000042 */
[----:B------:R-:W-:-:S02]  /*4db0*/  LEA.HI.X R61, R62, UR21, R61, 0x1, P4 ;  /* 0x000000153e3d7c11 */ /* 0x000fc4000a0f0c3d */
[----:B------:R-:W-:Y:S02]  /*4dc0*/  ISETP.GE.AND P4, PT, R63, UR25, PT ;  /* 0x000000193f007c0c */ /* 0x000fe4000bf86270 */
        /* <DEDUP_REMOVED lines=331> */
[C---:B------:R-:W-:Y:S01]  /*6280*/  FMUL.FTZ R79, R62.reuse, R36 ;  /* 0x000000243e4f7220 */ /* 0x040fe20000410000 */
[C---:B------:R-:W-:Y:S01]  /*6290*/  FMUL.FTZ R83, R62.reuse, R31 ;  /* 0x0000001f3e537220 */ /* 0x040fe20000410000 */
[C---:B------:R-:W-:Y:S01]  /*62a0*/  FMUL.FTZ R85, R62.reuse, R27 ;  /* 0x0000001b3e557220 */ /* 0x040fe20000410000 */
[C---:B------:R-:W-:Y:S01]  /*62b0*/  FMUL.FTZ R87, R62.reuse, R23 ;  /* 0x000000173e577220 */ /* 0x040fe20000410000 */
[C---:B------:R-:W-:Y:S01]  /*62c0*/  FMUL.FTZ R89, R62.reuse, R22 ;  /* 0x000000163e597220 */ /* 0x040fe20000410000 */
[C---:B0-----:R-:W-:Y:S01]  /*62d0*/  FMUL.FTZ R167, R65.reuse, R66 ;  /* 0x0000004241a77220 */ /* 0x041fe20000410000 */
[----:B------:R-:W-:Y:S01]  /*62e0*/  FMUL.FTZ R166, R65, R166 ;  /* 0x000000a641a67220 */ /* 0x000fe20000410000 */
[C---:B------:R-:W-:Y:S01]  /*62f0*/  FMUL.FTZ R65, R62.reuse, R21 ;  /* 0x000000153e417220 */ /* 0x040fe20000410000 */
[C---:B------:R-:W-:Y:S01]  /*6300*/  FMUL.FTZ R66, R62.reuse, R20 ;  /* 0x000000143e427220 */ /* 0x040fe20000410000 */
        /* <DEDUP_REMOVED lines=65> */
[C---:B------:R-:W-:Y:S01]  /*6720*/  FMUL.FTZ R73, R62.reuse, R51 ;  /* 0x000000333e497220 */ /* 0x040fe20000410000 */
[----:B------:R-:W-:-:S02]  /*6730*/  FMUL.FTZ R77, R62, R41 ;  /* 0x000000293e4d7220 */ /* 0x000fc40000410000 */
[----:B------:R-:W-:-:S03]  /*6740*/  UIADD3 UR28, UPT, UPT, UR48, -0x100, URZ ;  /* 0xffffff00301c7890 */ /* 0x000fc6000fffe0ff */
[----:B------:R2:W-:Y:S01]  /*6750*/  MUFU.COS R141, R71 ;  /* 0x00000047008d7308 */ /* 0x0005e20000000000 */
[----:B0-----:R-:W-:-:S07]  /*6760*/  FMUL.FTZ R69, R62, R53 ;  /* 0x000000353e457220 */ /* 0x001fce0000410000 */
[----:B------:R0:W-:Y:S01]  /*6770*/  MUFU.SIN R138, R75 ;  /* 0x0000004b008a7308 */ /* 0x0001e20000000400 */
[C---:B--2---:R-:W-:Y:S01]  /*6780*/  FMUL.FTZ R71, R62.reuse, R52 ;  /* 0x000000343e477220 */ /* 0x044fe20000410000 */
[----:B------:R-:W-:Y:S01]  /*6790*/  ULOP3.LUT UR28, UR28, 0x100, URZ, 0xc0, !UPT ;  /* 0x000001001c1c7892 */ /* 0x000fe2000f8ec0ff */
[C---:B0-----:R-:W-:Y:S01]  /*67a0*/  FMUL.FTZ R75, R62.reuse, R46 ;  /* 0x0000002e3e4b7220 */ /* 0x041fe20000410000 */
        /* <DEDUP_REMOVED lines=107> */
.L_x_1852:
[----:B------:R-:W-:-:S06]  /*6e60*/  LEA R106, R190, UR22, 0x3 ;  /* 0x00000016be6a7c11 */ /* 0x000fcc000f8e18ff */
[----:B------:R-:W0:Y:S02]  /*6e70*/  LDS.64 R106, [R106+0x8788] ;  /* 0x008788006a6a7984 */ /* 0x000e240000000a00 */
.L_x_1853:
[----:B------:R-:W-:Y:S05]  /*6e80*/  BSYNC.RECONVERGENT B0 ;  /* 0x0000000000007941 */ /* 0x000fea0003800200 */
.L_x_1851:
[----:B------:R-:W2:Y:S01]  /*6e90*/  @P1 LDC R64, c[0x0][0x38c] ;  /* 0x0000e300ff401b82 */ /* 0x000ea20000000800 */
[----:B------:R-:W-:Y:S01]  /*6ea0*/  MOV R61, UR13 ;  /* 0x0000000d003d7c02 */ /* 0x000fe20008000f00 */
[-C--:B------:R-:W-:Y:S01]  /*6eb0*/  FMUL.FTZ R191, R101, R56.reuse ;  /* 0x0000003865bf7220 */ /* 0x080fe20000410000 */
[----:B------:R-:W-:Y:S01]  /*6ec0*/  HFMA2 R65, -RZ, RZ, 0, 9.5367431640625e-07 ;  /* 0x00000010ff417431 */ /* 0x000fe200000001ff */
[----:B------:R-:W-:Y:S02]  /*6ed0*/  MOV R60, 0x3f800000 ;  /* 0x3f800000003c7802 */ /* 0x000fe40000000f00 */
[----:B------:R-:W-:Y:S02]  /*6ee0*/  CS2R R62, SRZ ;  /* 0x00000000003e7805 */ /* 0x000fe4000001ff00 */
[----:B------:R-:W-:Y:S01]  /*6ef0*/  @P1 IADD3 R61, PT, PT, R61, -0x2, RZ ;  /* 0xfffffffe3d3d1810 */ /* 0x000fe20007ffe0ff */
[----:B------:R-:W-:Y:S01]  /*6f00*/  FMUL.FTZ R192, R102, R56 ;  /* 0x0000003866c07220 */ /* 0x000fe20000410000 */
[----:B------:R-:W-:Y:S01]  /*6f10*/  FMUL.FTZ R68, R42, R191 ;  /* 0x000000bf2a447220 */ /* 0x000fe20000410000 */
[----:B------:R-:W-:-:S02]  /*6f20*/  FMUL.FTZ R66, R122, R166 ;  /* 0x000000a67a427220 */ /* 0x000fc40000410000 */
[----:B------:R-:W-:Y:S01]  /*6f30*/  FMUL.FTZ R67, R42, R192 ;  /* 0x000000c02a437220 */ /* 0x000fe20000410000 */
[C---:B------:R-:W-:Y:S01]  /*6f40*/  FMUL.FTZ R70, R166.reuse, R68 ;  /* 0x00000044a6467220 */ /* 0x040fe20000410000 */
[----:B------:R-:W-:Y:S02]  /*6f50*/  FFMA.FTZ R66, R123, R167, R66 ;  /* 0x000000a77b427223 */ /* 0x000fe40000010042 */
[-C--:B------:R-:W-:Y:S01]  /*6f60*/  FMUL.FTZ R71, R166, R67.reuse ;  /* 0x00000043a6477220 */ /* 0x080fe20000410000 */
[----:B------:R-:W-:Y:S01]  /*6f70*/  FFMA.FTZ R69, R167, R67, -R70 ;  /* 0x00000043a7457223 */ /* 0x000fe20000010846 */
[----:B--2---:R-:W-:Y:S02]  /*6f80*/  @P1 IMAD R64, R61, R64, UR8 ;  /* 0x000000083d401e24 */ /* 0x004fe4000f8e0240 */
[----:B------:R-:W-:Y:S02]  /*6f90*/  HFMA2 R61, -RZ, RZ, 0, 0 ;  /* 0x00000000ff3d7431 */ /* 0x000fe400000001ff */
[----:B------:R-:W-:Y:S01]  /*6fa0*/  FMUL.FTZ R67, R123, R166 ;  /* 0x000000a67b437220 */ /* 0x000fe20000410000 */
[----:B------:R-:W-:-:S04]  /*6fb0*/  @P1 IMAD.WIDE R64, R64, R65, UR4 ;  /* 0x0000000440401e25 */ /* 0x000fc8000f8e0241 */
[----:B------:R-:W-:Y:S01]  /*6fc0*/  FFMA.FTZ R67, R122, R167, -R67 ;  /* 0x000000a77a437223 */ /* 0x000fe20000010843 */
[----:B------:R2:W5:Y:S01]  /*6fd0*/  @P1 LDG.E.128 R60, desc[UR26][R64.64] ;  /* 0x0000001a403c1981 */ /* 0x000562000c1e1d00 */
[-C--:B------:R-:W-:Y:S01]  /*6fe0*/  FMUL.FTZ R193, R100, R55.reuse ;  /* 0x0000003764c17220 */ /* 0x080fe20000410000 */
[----:B------:R-:W-:Y:S01]  /*6ff0*/  FFMA.FTZ R71, R167, R68, R71 ;  /* 0x00000044a7477223 */ /* 0x000fe20000010047 */
[----:B------:R-:W-:Y:S01]  /*7000*/  FMUL.FTZ R194, R99, R55 ;  /* 0x0000003763c27220 */ /* 0x000fe20000410000 */
[-C--:B------:R-:W-:Y:S01]  /*7010*/  FMUL.FTZ R195, R97, R54.reuse ;  /* 0x0000003661c37220 */ /* 0x080fe20000410000 */
[----:B------:R-:W-:Y:S01]  /*7020*/  FFMA.FTZ R69, R40, R193, R69 ;  /* 0x000000c128457223 */ /* 0x000fe20000010045 */
[----:B------:R-:W-:Y:S01]  /*7030*/  FMUL.FTZ R196, R98, R54 ;  /* 0x0000003662c47220 */ /* 0x000fe20000410000 */
[----:B------:R-:W-:Y:S01]  /*7040*/  FFMA.FTZ R71, R40, R194, R71 ;  /* 0x000000c228477223 */ /* 0x000fe20000010047 */
[----:B------:R-:W-:Y:S01]  /*7050*/  FMUL.FTZ R197, R96, R53 ;  /* 0x0000003560c57220 */ /* 0x000fe20000410000 */
[C---:B------:R-:W-:Y:S01]  /*7060*/  FMUL.FTZ R68, R164.reuse, R69 ;  /* 0x00000045a4447220 */ /* 0x040fe20000410000 */
[CC--:B--2---:R-:W-:Y:S01]  /*7070*/  FMUL.FTZ R64, R164.reuse, R66.reuse ;  /* 0x00000042a4407220 */ /* 0x0c4fe20000410000 */
[C---:B------:R-:W-:Y:S01]  /*7080*/  FMUL.FTZ R65, R164.reuse, R67 ;  /* 0x00000043a4417220 */ /* 0x040fe20000410000 */
[----:B------:R-:W-:Y:S01]  /*7090*/  FMUL.FTZ R198, R95, R53 ;  /* 0x000000355fc67220 */ /* 0x000fe20000410000 */
[C---:B------:R-:W-:Y:S01]  /*70a0*/  FFMA.FTZ R68, R165.reuse, R71, R68 ;  /* 0x00000047a5447223 */ /* 0x040fe20000010044 */
[C---:B------:R-:W-:Y:S01]  /*70b0*/  FFMA.FTZ R64, R165.reuse, R67, -R64 ;  /* 0x00000043a5407223 */ /* 0x040fe20000010840 */
[----:B------:R-:W-:Y:S01]  /*70c0*/  FFMA.FTZ R65, R165, R66, R65 ;  /* 0x00000042a5417223 */ /* 0x000fe20000010041 */
[----:B------:R-:W-:Y:S01]  /*70d0*/  FMUL.FTZ R66, R164, R71 ;  /* 0x00000047a4427220 */ /* 0x000fe20000410000 */
[----:B------:R-:W-:Y:S01]  /*70e0*/  FFMA.FTZ R68, R39, R195, R68 ;  /* 0x000000c327447223 */ /* 0x000fe20000010044 */
[----:B------:R-:W-:Y:S01]  /*70f0*/  FMUL.FTZ R70, R162, R64 ;  /* 0x00000040a2467220 */ /* 0x000fe20000410000 */
[-C--:B------:R-:W-:Y:S01]  /*7100*/  FMUL.FTZ R200, R94, R52.reuse ;  /* 0x000000345ec87220 */ /* 0x080fe20000410000 */
[----:B------:R-:W-:Y:S01]  /*7110*/  FFMA.FTZ R69, R165, R69, -R66 ;  /* 0x00000045a5457223 */ /* 0x000fe20000010842 */
        /* <DEDUP_REMOVED lines=18> */
[----:B------:R-:W-:Y:S01]  /*7240*/  FMUL.FTZ R64, R158, R72 ;  /* 0x000000489e407220 */ /* 0x000fe20000410000 */
[----:B------:R-:W-:Y:S01]  /*7250*/  FMUL.FTZ R203, R89, R46 ;  /* 0x0000002e59cb7220 */ /* 0x000fe20000410000 */
[C---:B------:R-:W-:Y:S01]  /*7260*/  FFMA.FTZ R71, R159.reuse, R72, R71 ;  /* 0x000000489f477223 */ /* 0x040fe20000010047 */
[----:B------:R-:W-:Y:S01]  /*7270*/  FMUL.FTZ R204, R90, R46 ;  /* 0x0000002e5acc7220 */ /* 0x000fe20000410000 */
[----:B------:R-:W-:Y:S01]  /*7280*/  FFMA.FTZ R67, R159, R66, -R64 ;  /* 0x000000429f437223 */ /* 0x000fe20000010840 */
[----:B------:R-:W-:Y:S01]  /*7290*/  FMUL.FTZ R64, R160, R69 ;  /* 0x00000045a0407220 */ /* 0x000fe20000410000 */
[-C--:B------:R-:W-:Y:S01]  /*72a0*/  FMUL.FTZ R205, R88, R41.reuse ;  /* 0x0000002958cd7220 */ /* 0x080fe20000410000 */
[----:B------:R-:W-:Y:S01]  /*72b0*/  FMUL.FTZ R206, R87, R41 ;  /* 0x0000002957ce7220 */ /* 0x000fe20000410000 */
[----:B------:R-:W-:Y:S01]  /*72c0*/  FMUL.FTZ R68, R156, R67 ;  /* 0x000000439c447220 */ /* 0x000fe20000410000 */
[-C--:B------:R-:W-:Y:S01]  /*72d0*/  FFMA.FTZ R66, R161, R65.reuse, R64 ;  /* 0x00000041a1427223 */ /* 0x080fe20000010040 */
[----:B------:R-:W-:Y:S01]  /*72e0*/  FMUL.FTZ R64, R160, R65 ;  /* 0x00000041a0407220 */ /* 0x000fe20000410000 */
[----:B------:R-:W-:Y:S01]  /*72f0*/  FMUL.FTZ R207, R85, R36 ;  /* 0x0000002455cf7220 */ /* 0x000fe20000410000 */
[-C--:B------:R-:W-:Y:S01]  /*7300*/  FFMA.FTZ R70, R157, R71.reuse, R68 ;  /* 0x000000479d467223 */ /* 0x080fe20000010044 */
[----:B------:R-:W-:Y:S01]  /*7310*/  FMUL.FTZ R68, R156, R71 ;  /* 0x000000479c447220 */ /* 0x000fe20000410000 */
[----:B------:R-:W-:Y:S01]  /*7320*/  FFMA.FTZ R69, R161, R69, -R64 ;  /* 0x00000045a1457223 */ /* 0x000fe20000010840 */
[----:B------:R-:W-:Y:S01]  /*7330*/  FFMA.FTZ R66, R37, R199, R66 ;  /* 0x000000c725427223 */ /* 0x000fe20000010042 */
[----:B------:R-:W-:Y:S01]  /*7340*/  FMUL.FTZ R72, R154, R70 ;  /* 0x000000469a487220 */ /* 0x000fe20000410000 */
[----:B------:R-:W-:Y:S01]  /*7350*/  FFMA.FTZ R68, R157, R67, -R68 ;  /* 0x000000439d447223 */ /* 0x000fe20000010844 */
[----:B------:R-:W-:Y:S01]  /*7360*/  FFMA.FTZ R69, R37, R200, R69 ;  /* 0x000000c825457223 */ /* 0x000fe20000010045 */
        /* <DEDUP_REMOVED lines=8> */
[C---:B------:R-:W-:Y:S01]  /*73f0*/  FMUL.FTZ R68, R152.reuse, R72 ;  /* 0x0000004898447220 */ /* 0x040fe20000410000 */
[C---:B------:R-:W-:Y:S01]  /*7400*/  FFMA.FTZ R64, R35.reuse, R201, R64 ;  /* 0x000000c923407223 */ /* 0x040fe20000010040 */
[-C--:B------:R-:W-:Y:S01]  /*7410*/  FMUL.FTZ R66, R152, R67.reuse ;  /* 0x0000004398427220 */ /* 0x080fe20000410000 */
[----:B------:R-:W-:Y:S01]  /*7420*/  FFMA.FTZ R65, R35, R202, R65 ;  /* 0x000000ca23417223 */ /* 0x000fe20000010041 */
[----:B------:R-:W-:Y:S01]  /*7430*/  FFMA.FTZ R68, R153, R67, R68 ;  /* 0x0000004399447223 */ /* 0x000fe20000010044 */
[-C--:B------:R-:W-:Y:S01]  /*7440*/  FMUL.FTZ R209, R83, R31.reuse ;  /* 0x0000001f53d17220 */ /* 0x080fe20000410000 */
[----:B------:R-:W-:Y:S01]  /*7450*/  FFMA.FTZ R72, R153, R72, -R66 ;  /* 0x0000004899487223 */ /* 0x000fe20000010842 */
[----:B------:R-:W-:Y:S01]  /*7460*/  FMUL.FTZ R66, R156, R64 ;  /* 0x000000409c427220 */ /* 0x000fe20000410000 */
[----:B------:R-:W-:Y:S01]  /*7470*/  FMUL.FTZ R210, R84, R31 ;  /* 0x0000001f54d27220 */ /* 0x000fe20000410000 */
        /* <DEDUP_REMOVED lines=15> */
[----:B------:R-:W-:Y:S01]  /*7570*/  FFMA.FTZ R68, R149, R68, -R66 ;  /* 0x0000004495447223 */ /* 0x000fe20000010842 */
[-C--:B------:R-:W-:Y:S01]  /*7580*/  FMUL.FTZ R66, R154, R65.reuse ;  /* 0x000000419a427220 */ /* 0x080fe20000410000 */
[----:B------:R-:W-:Y:S01]  /*7590*/  FFMA.FTZ R64, R155, R65, -R64 ;  /* 0x000000419b407223 */ /* 0x000fe20000010840 */
[----:B------:R-:W-:Y:S01]  /*75a0*/  FFMA.FTZ R69, R149, R70, R69 ;  /* 0x0000004695457223 */ /* 0x000fe20000010045 */
[C---:B------:R-:W-:Y:S01]  /*75b0*/  FMUL.FTZ R70, R146.reuse, R68 ;  /* 0x0000004492467220 */ /* 0x040fe20000410000 */
[----:B------:R-:W-:Y:S01]  /*75c0*/  FFMA.FTZ R67, R155, R67, R66 ;  /* 0x000000439b437223 */ /* 0x000fe20000010042 */
[----:B------:R-:W-:Y:S01]  /*75d0*/  FFMA.FTZ R64, R33, R205, R64 ;  /* 0x000000cd21407223 */ /* 0x000fe20000010040 */
[-C--:B------:R-:W-:Y:S01]  /*75e0*/  FMUL.FTZ R65, R146, R69.reuse ;  /* 0x0000004592417220 */ /* 0x080fe20000410000 */
[----:B------:R-:W-:Y:S01]  /*75f0*/  FFMA.FTZ R70, R147, R69, R70 ;  /* 0x0000004593467223 */ /* 0x000fe20000010046 */
[----:B------:R-:W-:Y:S01]  /*7600*/  FFMA.FTZ R67, R33, R206, R67 ;  /* 0x000000ce21437223 */ /* 0x000fe20000010043 */
[----:B------:R-:W-:Y:S01]  /*7610*/  FMUL.FTZ R66, R152, R64 ;  /* 0x0000004098427220 */ /* 0x000fe20000410000 */
[----:B------:R-:W-:Y:S01]  /*7620*/  FFMA.FTZ R65, R147, R68, -R65 ;  /* 0x0000004493417223 */ /* 0x000fe20000010841 */
[----:B------:R-:W-:Y:S01]  /*7630*/  FMUL.FTZ R68, R144, R70 ;  /* 0x0000004690447220 */ /* 0x000fe20000410000 */
[----:B------:R-:W-:Y:S01]  /*7640*/  FMUL.FTZ R214, R171, R23 ;  /* 0x00000017abd67220 */ /* 0x000fe20000410000 */
[----:B------:R-:W-:Y:S01]  /*7650*/  FMUL.FTZ R215, R174, R22 ;  /* 0x00000016aed77220 */ /* 0x000fe20000410000 */
[-C--:B------:R-:W-:Y:S01]  /*7660*/  FMUL.FTZ R69, R144, R65.reuse ;  /* 0x0000004190457220 */ /* 0x080fe20000410000 */
[----:B------:R-:W-:Y:S01]  /*7670*/  FFMA.FTZ R68, R145, R65, -R68 ;  /* 0x0000004191447223 */ /* 0x000fe20000010844 */
[-C--:B------:R-:W-:Y:S01]  /*7680*/  FMUL.FTZ R65, R152, R67.reuse ;  /* 0x0000004398417220 */ /* 0x080fe20000410000 */
[----:B------:R-:W-:Y:S01]  /*7690*/  FFMA.FTZ R67, R153, R67, R66 ;  /* 0x0000004399437223 */ /* 0x000fe20000010042 */
[----:B------:R-:W-:Y:S01]  /*76a0*/  FFMA.FTZ R69, R145, R70, R69 ;  /* 0x0000004691457223 */ /* 0x000fe20000010045 */
[----:B------:R-:W-:Y:S01]  /*76b0*/  FMUL.FTZ R66, R142, R68 ;  /* 0x000000448e427220 */ /* 0x000fe20000410000 */
[----:B------:R-:W-:Y:S01]  /*76c0*/  FFMA.FTZ R65, R153, R64, -R65 ;  /* 0x0000004099417223 */ /* 0x000fe20000010841 */
[----:B------:R-:W-:Y:S01]  /*76d0*/  FFMA.FTZ R67, R32, R207, R67 ;  /* 0x000000cf20437223 */ /* 0x000fe20000010043 */
[-C--:B------:R-:W-:Y:S01]  /*76e0*/  FMUL.FTZ R64, R142, R69.reuse ;  /* 0x000000458e407220 */ /* 0x080fe20000410000 */
[----:B------:R-:W-:Y:S01]  /*76f0*/  FFMA.FTZ R69, R143, R69, R66 ;  /* 0x000000458f457223 */ /* 0x000fe20000010042 */
[----:B------:R-:W-:Y:S01]  /*7700*/  FFMA.FTZ R65, R32, R208, R65 ;  /* 0x000000d020417223 */ /* 0x000fe20000010041 */
[----:B------:R-:W-:Y:S01]  /*7710*/  FMUL.FTZ R216, R173, R22 ;  /* 0x00000016add87220 */ /* 0x000fe20000410000 */
[----:B------:R-:W-:Y:S01]  /*7720*/  FFMA.FTZ R68, R143, R68, -R64 ;  /* 0x000000448f447223 */ /* 0x000fe20000010840 */
[C---:B------:R-:W-:Y:S01]  /*7730*/  FMUL.FTZ R64, R150.reuse, R67 ;  /* 0x0000004396407220 */ /* 0x040fe20000410000 */
[----:B------:R-:W-:Y:S01]  /*7740*/  FMUL.FTZ R66, R150, R65 ;  /* 0x0000004196427220 */ /* 0x000fe20000410000 */
[-C--:B------:R-:W-:Y:S01]  /*7750*/  FMUL.FTZ R217, R176, R21.reuse ;  /* 0x00000015b0d97220 */ /* 0x080fe20000410000 */
[----:B------:R-:W-:Y:S01]  /*7760*/  FMUL.FTZ R218, R175, R21 ;  /* 0x00000015afda7220 */ /* 0x000fe20000410000 */
[C---:B------:R-:W-:Y:S01]  /*7770*/  FFMA.FTZ R65, R151.reuse, R65, -R64 ;  /* 0x0000004197417223 */ /* 0x040fe20000010840 */
[----:B------:R-:W-:Y:S01]  /*7780*/  FMUL.FTZ R64, R140, R69 ;  /* 0x000000458c407220 */ /* 0x000fe20000410000 */
[----:B------:R-:W-:Y:S01]  /*7790*/  FFMA.FTZ R67, R151, R67, R66 ;  /* 0x0000004397437223 */ /* 0x000fe20000010042 */
[----:B------:R-:W-:Y:S01]  /*77a0*/  FMUL.FTZ R219, R178, R20 ;  /* 0x00000014b2db7220 */ /* 0x000fe20000410000 */
[----:B------:R-:W-:Y:S01]  /*77b0*/  FFMA.FTZ R66, R30, R210, R65 ;  /* 0x000000d21e427223 */ /* 0x000fe20000010041 */
[-C--:B------:R-:W-:Y:S01]  /*77c0*/  FFMA.FTZ R64, R141, R68.reuse, -R64 ;  /* 0x000000448d407223 */ /* 0x080fe20000010840 */
[----:B------:R-:W-:Y:S01]  /*77d0*/  FMUL.FTZ R68, R140, R68 ;  /* 0x000000448c447220 */ /* 0x000fe20000410000 */
[----:B------:R-:W-:Y:S01]  /*77e0*/  FFMA.FTZ R67, R30, R209, R67 ;  /* 0x000000d11e437223 */ /* 0x000fe20000010043 */
[C---:B------:R-:W-:Y:S01]  /*77f0*/  FMUL.FTZ R70, R148.reuse, R66 ;  /* 0x0000004294467220 */ /* 0x040fe20000410000 */
[----:B------:R-:W-:Y:S01]  /*7800*/  FMUL.FTZ R220, R177, R20 ;  /* 0x00000014b1dc7220 */ /* 0x000fe20000410000 */
[----:B------:R-:W-:Y:S01]  /*7810*/  FFMA.FTZ R65, R141, R69, R68 ;  /* 0x000000458d417223 */ /* 0x000fe20000010044 */
[-C--:B------:R-:W-:Y:S01]  /*7820*/  FMUL.FTZ R68, R148, R67.reuse ;  /* 0x0000004394447220 */ /* 0x080fe20000410000 */
[C---:B------:R-:W-:Y:S01]  /*7830*/  FFMA.FTZ R70, R149.reuse, R67, R70 ;  /* 0x0000004395467223 */ /* 0x040fe20000010046 */
[----:B------:R-:W-:Y:S01]  /*7840*/  ISETP.GT.U32.AND P2, PT, R190, 0x1f, PT ;  /* 0x0000001fbe00780c */ /* 0x000fe20003f44070 */
[----:B------:R-:W-:Y:S01]  /*7850*/  FMUL.FTZ R221, R180, R18 ;  /* 0x00000012b4dd7220 */ /* 0x000fe20000410000 */
[----:B------:R-:W-:Y:S01]  /*7860*/  FFMA.FTZ R69, R149, R66, -R68 ;  /* 0x0000004295457223 */ /* 0x000fe20000010844 */
[----:B------:R-:W-:Y:S01]  /*7870*/  FFMA.FTZ R70, R29, R211, R70 ;  /* 0x000000d31d467223 */ /* 0x000fe20000010046 */
[----:B------:R-:W-:Y:S01]  /*7880*/  LEA.HI R189, R190, R190, RZ, 0x1e ;  /* 0x000000bebebd7211 */ /* 0x000fe200078ff0ff */
[----:B------:R-:W-:Y:S01]  /*7890*/  FMUL.FTZ R222, R179, R18 ;  /* 0x00000012b3de7220 */ /* 0x000fe20000410000 */
[----:B------:R-:W-:Y:S01]  /*78a0*/  FFMA.FTZ R69, R29, R212, R69 ;  /* 0x000000d41d457223 */ /* 0x000fe20000010045 */
[----:B------:R-:W-:Y:S01]  /*78b0*/  FMUL.FTZ R66, R146, R70 ;  /* 0x0000004692427220 */ /* 0x000fe20000410000 */
[----:B------:R-:W-:-:S02]  /*78c0*/  LEA R189, R189, UR22, 0x4 ;  /* 0x00000016bdbd7c11 */ /* 0x000fc4000f8e20ff */
[-C--:B------:R-:W-:Y:S01]  /*78d0*/  FMUL.FTZ R67, R146, R69.reuse ;  /* 0x0000004592437220 */ /* 0x080fe20000410000 */
[C---:B------:R-:W-:Y:S01]  /*78e0*/  FFMA.FTZ R69, R147.reuse, R69, -R66 ;  /* 0x0000004593457223 */ /* 0x040fe20000010842 */
[----:B------:R-:W-:Y:S02]  /*78f0*/  LOP3.LUT R2, R2, 0xfffffffd, RZ, 0xc0, !PT ;  /* 0xfffffffd02027812 */ /* 0x000fe400078ec0ff */
[----:B------:R-:W-:Y:S01]  /*7900*/  FFMA.FTZ R67, R147, R70, R67 ;  /* 0x0000004693437223 */ /* 0x000fe20000010043 */
[----:B------:R-:W-:Y:S01]  /*7910*/  FFMA.FTZ R69, R28, R214, R69 ;  /* 0x000000d61c457223 */ /* 0x000fe20000010045 */
[----:B------:R-:W-:Y:S02]  /*7920*/  @P2 LOP3.LUT R2, R2, 0x2, RZ, 0xfc, !PT ;  /* 0x0000000202022812 */ /* 0x000fe400078efcff */
        /* <DEDUP_REMOVED lines=20> */
[CC--:B------:R-:W-:Y:S01]  /*7a70*/  FMUL.FTZ R68, R138.reuse, R69.reuse ;  /* 0x000000458a447220 */ /* 0x0c0fe20000410000 */
[C---:B------:R-:W-:Y:S01]  /*7a80*/  FFMA.FTZ R69, R139.reuse, R69, -R66 ;  /* 0x000000458b457223 */ /* 0x040fe20000010842 */
[C---:B------:R-:W-:Y:S02]  /*7a90*/  FMUL.FTZ R66, R138.reuse, R64 ;  /* 0x000000408a427220 */ /* 0x040fe40000410000 */
[C---:B------:R-:W-:Y:S01]  /*7aa0*/  FFMA.FTZ R68, R139.reuse, R67, R68 ;  /* 0x000000438b447223 */ /* 0x040fe20000010044 */
[-C--:B------:R-:W-:Y:S01]  /*7ab0*/  FMUL.FTZ R67, R138, R65.reuse ;  /* 0x000000418a437220 */ /* 0x080fe20000410000 */
[----:B------:R-:W-:Y:S01]  /*7ac0*/  FFMA.FTZ R65, R139, R65, R66 ;  /* 0x000000418b417223 */ /* 0x000fe20000010042 */
[----:B------:R-:W-:Y:S02]  /*7ad0*/  FFMA.FTZ R66, R19, R222, R69 ;  /* 0x000000de13427223 */ /* 0x000fe40000010045 */
[----:B------:R-:W-:Y:S01]  /*7ae0*/  FFMA.FTZ R64, R139, R64, -R67 ;  /* 0x000000408b407223 */ /* 0x000fe20000010843 */
[----:B------:R-:W-:-:S05]  /*7af0*/  FFMA.FTZ R67, R19, R221, R68 ;  /* 0x000000dd13437223 */ /* 0x000fca0000010044 */
[----:B------:R2:W-:Y:S01]  /*7b00*/  STS.128 [R189+0x6370], R64 ;  /* 0x00637040bd007388 */ /* 0x0005e20000000c00 */
[----:B------:R-:W-:Y:S06]  /*7b10*/  BAR.SYNC.DEFER_BLOCKING 0x0 ;  /* 0x0000000000007b1d */ /* 0x000fec0000010000 */
[----:B------:R-:W-:Y:S05]  /*7b20*/  @P2 BRA `(.L_x_1854) ;  /* 0x0000000800d02947 */ /* 0x000fea0003800000 */
[----:B------:R-:W3:Y:S01]  /*7b30*/  S2R R190, SR_TID.X ;  /* 0x0000000000be7919 */ /* 0x000ee20000002100 */
[----:B--2---:R-:W-:Y:S01]  /*7b40*/  MOV R65, 0x50 ;  /* 0x0000005000417802 */ /* 0x004fe20000000f00 */
[----:B------:R-:W-:Y:S01]  /*7b50*/  UMOV UR28, 0xffffffff ;  /* 0xffffffff001c7882 */ /* 0x000fe20000000000 */
[C---:B------:R-:W-:Y:S02]  /*7b60*/  ISETP.GE.AND P4, PT, R241.reuse, 0x10, PT ;  /* 0x00000010f100780c */ /* 0x040fe40003f86270 */
        /* <DEDUP_REMOVED lines=102> */
.L_x_1976:
        /* <DEDUP_REMOVED lines=13> */
.L_x_1979:
[----:B------:R-:W-:-:S03]  /*82a0*/  UMOV UR28, 0xffffffff ;  /* 0xffffffff001c7882 */ /* 0x000fc60000000000 */
[----:B------:R-:W-:Y:S05]  /*82b0*/  BRA.DIV UR28, `(.L_x_1857) ;  /* 0x0000008e1c647947 */ /* 0x000fea000b800000 */
.L_x_1982:
[----:B------:R-:W-:-:S03]  /*82c0*/  UMOV UR28, 0xffffffff ;  /* 0xffffffff001c7882 */ /* 0x000fc60000000000 */
[----:B------:R-:W-:Y:S05]  /*82d0*/  BRA.DIV UR28, `(.L_x_1858) ;  /* 0x0000008e1c847947 */ /* 0x000fea000b800000 */
.L_x_1985:
[----:B------:R-:W-:-:S03]  /*82e0*/  UMOV UR28, 0xffffffff ;  /* 0xffffffff001c7882 */ /* 0x000fc60000000000 */
[----:B------:R-:W-:Y:S05]  /*82f0*/  BRA.DIV UR28, `(.L_x_1859) ;  /* 0x0000008e1ca47947 */ /* 0x000fea000b800000 */
.L_x_1988:
        /* <DEDUP_REMOVED lines=10> */
.L_x_1998:
[C---:B0---4-:R-:W-:Y:S01]  /*83a0*/  FMUL.FTZ R78, R235.reuse, R63 ;  /* 0x0000003feb4e7220 */ /* 0x051fe20000410000 */
[C---:B------:R-:W-:Y:S01]  /*83b0*/  FMUL.FTZ R76, R234.reuse, R61 ;  /* 0x0000003dea4c7220 */ /* 0x040fe20000410000 */
[C---:B------:R-:W-:Y:S02]  /*83c0*/  FMUL.FTZ R77, R234.reuse, R63 ;  /* 0x0000003fea4d7220 */ /* 0x040fe40000410000 */
[----:B---3--:R-:W-:Y:S01]  /*83d0*/  FFMA.FTZ R78, R234, R62, -R78 ;  /* 0x0000003eea4e7223 */ /* 0x008fe2000001084e */
[C---:B------:R-:W-:Y:S01]  /*83e0*/  FFMA.FTZ R76, R235.reuse, R60, R76 ;  /* 0x0000003ceb4c7223 */ /* 0x040fe2000001004c */
[C---:B------:R-:W-:Y:S01]  /*83f0*/  FFMA.FTZ R77, R235.reuse, R62, R77 ;  /* 0x0000003eeb4d7223 */ /* 0x040fe2000001004d */
[----:B------:R-:W-:Y:S01]  /*8400*/  FMUL.FTZ R235, R235, R61 ;  /* 0x0000003debeb7220 */ /* 0x000fe20000410000 */
[----:B------:R-:W-:Y:S02]  /*8410*/  @P0 FADD.FTZ R62, R236, R78 ;  /* 0x0000004eec3e0221 */ /* 0x000fe40000010000 */
[----:B------:R-:W-:Y:S01]  /*8420*/  @P0 FADD.FTZ R63, R245, R77 ;  /* 0x0000004df53f0221 */ /* 0x000fe20000010000 */
[----:B------:R-:W-:Y:S01]  /*8430*/  @P0 FFMA.FTZ R60, R234, R60, -R235 ;  /* 0x0000003cea3c0223 */ /* 0x000fe200000108eb */
[----:B------:R-:W-:Y:S01]  /*8440*/  FSEL R61, R61, R76, !P0 ;  /* 0x0000004c3d3d7208 */ /* 0x000fe20004000000 */
[C---:B------:R-:W-:Y:S01]  /*8450*/  FMUL.FTZ R76, R65.reuse, R62 ;  /* 0x0000003e414c7220 */ /* 0x040fe20000410000 */
[----:B------:R-:W-:-:S03]  /*8460*/  FMUL.FTZ R77, R65, R63 ;  /* 0x0000003f414d7220 */ /* 0x000fc60000410000 */
[----:B------:R0:W-:Y:S02]  /*8470*/  STS.128 [R190+0x6370], R60 ;  /* 0x0063703cbe007388 */ /* 0x0001e40000000c00 */
[C---:B0-----:R-:W-:Y:S01]  /*8480*/  FFMA.FTZ R63, R64.reuse, R63, R76 ;  /* 0x0000003f403f7223 */ /* 0x041fe2000001004c */
[----:B------:R-:W-:Y:S01]  /*8490*/  FFMA.FTZ R62, R64, R62, -R77 ;  /* 0x0000003e403e7223 */ /* 0x000fe2000001084d */
[CC--:B------:R-:W-:Y:S01]  /*84a0*/  FMUL.FTZ R76, R65.reuse, R61.reuse ;  /* 0x0000003d414c7220 */ /* 0x0c0fe20000410000 */
[-C--:B------:R-:W-:Y:S01]  /*84b0*/  FMUL.FTZ R65, R65, R60.reuse ;  /* 0x0000003c41417220 */ /* 0x080fe20000410000 */
[----:B------:R-:W-:Y:S01]  /*84c0*/  FADD.FTZ R63, R67, R63 ;  /* 0x0000003f433f7221 */ /* 0x000fe20000010000 */
[----:B------:R-:W-:Y:S01]  /*84d0*/  FADD.FTZ R62, R66, R62 ;  /* 0x0000003e423e7221 */ /* 0x000fe20000010000 */
[C---:B------:R-:W-:Y:S01]  /*84e0*/  FFMA.FTZ R60, R64.reuse, R60, -R76 ;  /* 0x0000003c403c7223 */ /* 0x040fe2000001084c */
[----:B------:R-:W-:Y:S01]  /*84f0*/  FFMA.FTZ R61, R64, R61, R65 ;  /* 0x0000003d403d7223 */ /* 0x000fe20000010041 */
        /* <DEDUP_REMOVED lines=15> */
[C---:B------:R-:W-:Y:S01]  /*85f0*/  FFMA.FTZ R65, R72.reuse, R62, -R65 ;  /* 0x0000003e48417223 */ /* 0x040fe20000010841 */
[-C--:B------:R-:W-:Y:S01]  /*8600*/  FMUL.FTZ R64, R73, R60.reuse ;  /* 0x0000003c49407220 */ /* 0x080fe20000410000 */
[----:B------:R0:W-:Y:S02]  /*8610*/  STS.128 [R190+0x6390], R60 ;  /* 0x0063903cbe007388 */ /* 0x0001e40000000c00 */
[C---:B0-----:R-:W-:Y:S01]  /*8620*/  FFMA.FTZ R60, R72.reuse, R60, -R67 ;  /* 0x0000003c483c7223 */ /* 0x041fe20000010843 */
[----:B------:R-:W-:Y:S01]  /*8630*/  FFMA.FTZ R61, R72, R61, R64 ;  /* 0x0000003d483d7223 */ /* 0x000fe20000010040 */
[----:B------:R-:W-:Y:S01]  /*8640*/  FADD.FTZ R62, R74, R65 ;  /* 0x000000414a3e7221 */ /* 0x000fe20000010000 */
[----:B------:R-:W-:-:S05]  /*8650*/  FADD.FTZ R63, R75, R66 ;  /* 0x000000424b3f7221 */ /* 0x000fca0000010000 */
[----:B------:R3:W-:Y:S02]  /*8660*/  STS.128 [R190+0x63a0], R60 ;  /* 0x0063a03cbe007388 */ /* 0x0007e40000000c00 */
.L_x_1854:
        /* <DEDUP_REMOVED lines=37> */
[----:B------:R-:W-:Y:S01]  /*88c0*/  FFMA.FTZ R63, R143, R64, -R63 ;  /* 0x000000408f3f7223 */ /* 0x000fe2000001083f */
[C---:B------:R-:W-:Y:S01]  /*88d0*/  FMUL.FTZ R64, R144.reuse, R66 ;  /* 0x0000004290407220 */ /* 0x040fe20000410000 */
[----:B------:R-:W-:-:S03]  /*88e0*/  FMUL.FTZ R61, R144, R62 ;  /* 0x0000003e903d7220 */ /* 0x000fc60000410000 */
[C---:B------:R-:W-:Y:S01]  /*88f0*/  FFMA.FTZ R65, R145.reuse, R62, R64 ;  /* 0x0000003e91417223 */ /* 0x040fe20000010040 */
[C---:B------:R-:W-:Y:S01]  /*8900*/  FFMA.FTZ R67, R145.reuse, R66, -R61 ;  /* 0x0000004291437223 */ /* 0x040fe2000001083d */
[CC--:B------:R-:W-:Y:S01]  /*8910*/  FMUL.FTZ R62, R144.reuse, R60.reuse ;  /* 0x0000003c903e7220 */ /* 0x0c0fe20000410000 */
[-C--:B------:R-:W-:Y:S01]  /*8920*/  FMUL.FTZ R61, R144, R63.reuse ;  /* 0x0000003f903d7220 */ /* 0x080fe20000410000 */
[----:B------:R-:W-:Y:S01]  /*8930*/  FADD.FTZ R65, R126, R65 ;  /* 0x000000417e417221 */ /* 0x000fe20000010000 */
[----:B------:R-:W-:Y:S01]  /*8940*/  FADD.FTZ R67, R108, R67 ;  /* 0x000000436c437221 */ /* 0x000fe20000010000 */
[C---:B------:R-:W-:Y:S01]  /*8950*/  FFMA.FTZ R62, R145.reuse, R63, -R62 ;  /* 0x0000003f913e7223 */ /* 0x040fe2000001083e */
[----:B------:R-:W-:Y:S01]  /*8960*/  FFMA.FTZ R60, R145, R60, R61 ;  /* 0x0000003c913c7223 */ /* 0x000fe2000001003d */
[C---:B------:R-:W-:Y:S01]  /*8970*/  FMUL.FTZ R66, R146.reuse, R65 ;  /* 0x0000004192427220 */ /* 0x040fe20000410000 */
[CC--:B------:R-:W-:Y:S01]  /*8980*/  FMUL.FTZ R64, R146.reuse, R67.reuse ;  /* 0x0000004392407220 */ /* 0x0c0fe20000410000 */
[C---:B------:R-:W-:Y:S01]  /*8990*/  FMUL.FTZ R61, R146.reuse, R62 ;  /* 0x0000003e923d7220 */ /* 0x040fe20000410000 */
[-C--:B------:R-:W-:Y:S01]  /*89a0*/  FMUL.FTZ R63, R146, R60.reuse ;  /* 0x0000003c923f7220 */ /* 0x080fe20000410000 */
[C---:B------:R-:W-:Y:S01]  /*89b0*/  FFMA.FTZ R66, R147.reuse, R67, -R66 ;  /* 0x0000004393427223 */ /* 0x040fe20000010842 */
[C---:B------:R-:W-:Y:S01]  /*89c0*/  FFMA.FTZ R64, R147.reuse, R65, R64 ;  /* 0x0000004193407223 */ /* 0x040fe20000010040 */
[C---:B------:R-:W-:Y:S01]  /*89d0*/  FFMA.FTZ R60, R147.reuse, R60, R61 ;  /* 0x0000003c933c7223 */ /* 0x040fe2000001003d */
[----:B------:R-:W-:Y:S01]  /*89e0*/  FFMA.FTZ R63, R147, R62, -R63 ;  /* 0x0000003e933f7223 */ /* 0x000fe2000001083f */
[----:B------:R-:W-:Y:S01]  /*89f0*/  FADD.FTZ R66, R109, R66 ;  /* 0x000000426d427221 */ /* 0x000fe20000010000 */
[----:B------:R-:W-:-:S03]  /*8a00*/  FADD.FTZ R64, R127, R64 ;  /* 0x000000407f407221 */ /* 0x000fc60000010000 */
        /* <DEDUP_REMOVED lines=84> */
[----:B------:R-:W-:Y:S01]  /*8f50*/  MOV R62, UR45 ;  /* 0x0000002d003e7c02 */ /* 0x000fe20008000f00 */
[----:B------:R-:W0:Y:S01]  /*8f60*/  LDS.64 R64, [R189+0x6378] ;  /* 0x00637800bd407984 */ /* 0x000e220000000a00 */
[-C--:B------:R-:W-:Y:S01]  /*8f70*/  FMUL.FTZ R66, R164, R60.reuse ;  /* 0x0000003ca4427220 */ /* 0x080fe20000410000 */
[----:B------:R-:W-:Y:S01]  /*8f80*/  FADD.FTZ R63, R136, R63 ;  /* 0x0000003f883f7221 */ /* 0x000fe20000010000 */
[----:B------:R-:W-:Y:S01]  /*8f90*/  ISETP.LE.OR P0, PT, R62, UR13, P0 ;  /* 0x0000000d3e007c0c */ /* 0x000fe20008703670 */
        /* <DEDUP_REMOVED lines=10> */
[----:B------:R-:W-:Y:S01]  /*9040*/  VOTEU.ALL UP0, P0 ;  /* 0x0000000000ff7886 */ /* 0x000fe20000000000 */
[----:B------:R-:W-:Y:S01]  /*9050*/  FFMA.FTZ R61, R167, R61, -R66 ;  /* 0x0000003da73d7223 */ /* 0x000fe20000010842 */
[----:B------:R-:W-:Y:S01]  /*9060*/  FADD.FTZ R63, R119, R70 ;  /* 0x00000046773f7221 */ /* 0x000fe20000010000 */
        /* <DEDUP_REMOVED lines=15> */
[----:B--2---:R-:W-:-:S03]  /*9160*/  FFMA.FTZ R61, R167, R191, R64 ;  /* 0x000000bfa73d7223 */ /* 0x004fc60000010040 */
[----:B------:R-:W-:Y:S01]  /*9170*/  FMUL.FTZ R60, R164, R193 ;  /* 0x000000c1a43c7220 */ /* 0x000fe20000410000 */
[----:B------:R-:W-:-:S04]  /*9180*/  FFMA.FTZ R194, R40, R194, R61 ;  /* 0x000000c228c27223 */ /* 0x000fc8000001003d */
[----:B------:R-:W-:-:S04]  /*9190*/  FFMA.FTZ R60, R165, R194, R60 ;  /* 0x000000c2a53c7223 */ /* 0x000fc8000001003c */
[----:B------:R-:W-:Y:S01]  /*91a0*/  FFMA.FTZ R195, R39, R195, R60 ;  /* 0x000000c327c37223 */ /* 0x000fe2000001003c */
[----:B------:R-:W-:-:S04]  /*91b0*/  FMUL.FTZ R60, R164, R194 ;  /* 0x000000c2a43c7220 */ /* 0x000fc80000410000 */
[----:B------:R-:W-:Y:S01]  /*91c0*/  FFMA.FTZ R61, R165, R193, -R60 ;  /* 0x000000c1a53d7223 */ /* 0x000fe2000001083c */
[----:B------:R-:W-:-:S03]  /*91d0*/  FMUL.FTZ R60, R162, R195 ;  /* 0x000000c3a23c7220 */ /* 0x000fc60000410000 */
[----:B------:R-:W-:-:S04]  /*91e0*/  FFMA.FTZ R196, R39, R196, R61 ;  /* 0x000000c427c47223 */ /* 0x000fc8000001003d */
[-C--:B------:R-:W-:Y:S01]  /*91f0*/  FFMA.FTZ R61, R163, R196.reuse, -R60 ;  /* 0x000000c4a33d7223 */ /* 0x080fe2000001083c */
[----:B------:R-:W-:-:S03]  /*9200*/  FMUL.FTZ R60, R162, R196 ;  /* 0x000000c4a23c7220 */ /* 0x000fc60000410000 */
[----:B------:R-:W-:Y:S01]  /*9210*/  FFMA.FTZ R197, R38, R197, R61 ;  /* 0x000000c526c57223 */ /* 0x000fe2000001003d */
[----:B------:R-:W-:-:S03]  /*9220*/  FFMA.FTZ R61, R163, R195, R60 ;  /* 0x000000c3a33d7223 */ /* 0x000fc6000001003c */
        /* <DEDUP_REMOVED lines=8> */
[----:B------:R-:W-:-:S04]  /*92b0*/  FFMA.FTZ R60, R159, R200, -R60 ;  /* 0x000000c89f3c7223 */ /* 0x000fc8000001083c */
[----:B------:R-:W-:Y:S01]  /*92c0*/  FFMA.FTZ R201, R35, R201, R60 ;  /* 0x000000c923c97223 */ /* 0x000fe2000001003c */
[----:B------:R-:W-:-:S04]  /*92d0*/  FMUL.FTZ R60, R158, R200 ;  /* 0x000000c89e3c7220 */ /* 0x000fc80000410000 */
[----:B------:R-:W-:Y:S01]  /*92e0*/  FFMA.FTZ R61, R159, R199, R60 ;  /* 0x000000c79f3d7223 */ /* 0x000fe2000001003c */
[----:B------:R-:W-:-:S03]  /*92f0*/  FMUL.FTZ R60, R156, R201 ;  /* 0x000000c99c3c7220 */ /* 0x000fc60000410000 */
[----:B------:R-:W-:-:S04]  /*9300*/  FFMA.FTZ R202, R35, R202, R61 ;  /* 0x000000ca23ca7223 */ /* 0x000fc8000001003d */
[-C--:B------:R-:W-:Y:S01]  /*9310*/  FFMA.FTZ R61, R157, R202.reuse, R60 ;  /* 0x000000ca9d3d7223 */ /* 0x080fe2000001003c */
[----:B------:R-:W-:-:S03]  /*9320*/  FMUL.FTZ R60, R156, R202 ;  /* 0x000000ca9c3c7220 */ /* 0x000fc60000410000 */
[----:B------:R-:W-:Y:S01]  /*9330*/  FFMA.FTZ R203, R34, R203, R61 ;  /* 0x000000cb22cb7223 */ /* 0x000fe2000001003d */
[----:B------:R-:W-:-:S03]  /*9340*/  FFMA.FTZ R61, R157, R201, -R60 ;  /* 0x000000c99d3d7223 */ /* 0x000fc6000001083c */
[----:B------:R-:W-:Y:S01]  /*9350*/  FMUL.FTZ R60, R154, R203 ;  /* 0x000000cb9a3c7220 */ /* 0x000fe20000410000 */
        /* <DEDUP_REMOVED lines=30> */
[----:B------:R-:W-:-:S04]  /*9540*/  FMUL.FTZ R60, R144, R214 ;  /* 0x000000d6903c7220 */ /* 0x000fc80000410000 */
[----:B------:R-:W-:-:S04]  /*9550*/  FFMA.FTZ R61, R145, R213, R60 ;  /* 0x000000d5913d7223 */ /* 0x000fc8000001003c */
[----:B------:R-:W-:Y:S01]  /*9560*/  FFMA.FTZ R215, R26, R215, R61 ;  /* 0x000000d71ad77223 */ /* 0x000fe2000001003d */
[----:B------:R-:W-:-:S03]  /*9570*/  FMUL.FTZ R61, R144, R213 ;  /* 0x000000d5903d7220 */ /* 0x000fc60000410000 */
[----:B------:R-:W-:Y:S01]  /*9580*/  FMUL.FTZ R60, R142, R215 ;  /* 0x000000d78e3c7220 */ /* 0x000fe20000410000 */
[----:B------:R-:W-:-:S04]  /*9590*/  FFMA.FTZ R61, R145, R214, -R61 ;  /* 0x000000d6913d7223 */ /* 0x000fc8000001083d */
[----:B------:R-:W-:-:S04]  /*95a0*/  FFMA.FTZ R216, R26, R216, R61 ;  /* 0x000000d81ad87223 */ /* 0x000fc8000001003d */
        /* <DEDUP_REMOVED lines=63> */
.L_x_2003:
        /* <DEDUP_REMOVED lines=14> */
.L_x_1864:
[----:B------:R-:W-:Y:S05]  /*9a80*/  BSYNC.RECONVERGENT B0 ;  /* 0x0000000000007941 */ /* 0x000fea0003800200 */
.L_x_1863:
[----:B------:R-:W-:Y:S01]  /*9a90*/  UMOV UR28, 0xffffffff ;  /* 0xffffffff001c7882 */ /* 0x000fe20000000000 */
[----:B------:R-:W-:Y:S02]  /*9aa0*/  ISETP.GT.U32.AND P2, PT, R82, 0x1d, PT ;  /* 0x0000001d5200780c */ /* 0x000fe40003f44070 */
[----:B------:R-:W-:Y:S11]  /*9ab0*/  BRA.DIV UR28, `(.L_x_1865) ;  /* 0x0000007e1c087947 */ /* 0x000ff6000b800000 */
[----:B-1----:R1:W0:Y:S04]  /*9ac0*/  SHFL.DOWN PT, R77, R245, 0x2, 0x1f ;  /* 0x08401f00f54d7f89 */ /* 0x00222800000e0000 */
[----:B--2---:R1:W2:Y:S04]  /*9ad0*/  SHFL.DOWN PT, R78, R246, 0x2, 0x1f ;  /* 0x08401f00f64e7f89 */ /* 0x0042a800000e0000 */
[----:B---3--:R1:W3:Y:S04]  /*9ae0*/  SHFL.DOWN PT, R123, R247, 0x2, 0x1f ;  /* 0x08401f00f77b7f89 */ /* 0x0082e800000e0000 */
[----:B------:R1:W0:Y:S02]  /*9af0*/  SHFL.DOWN PT, R79, R248, 0x2, 0x1f ;  /* 0x08401f00f84f7f89 */ /* 0x00022400000e0000 */
.L_x_2009:
        /* <DEDUP_REMOVED lines=14> */
.L_x_1867:
[----:B------:R-:W-:Y:S05]  /*9be0*/  BSYNC.RECONVERGENT B0 ;  /* 0x0000000000007941 */ /* 0x000fea0003800200 */
.L_x_1866:
[----:B------:R-:W-:Y:S01]  /*9bf0*/  UMOV UR28, 0xffffffff ;  /* 0xffffffff001c7882 */ /* 0x000fe20000000000 */
[----:B------:R-:W-:Y:S02]  /*9c00*/  ISETP.GT.U32.AND P2, PT, R82, 0x1b, PT ;  /* 0x0000001b5200780c */ /* 0x000fe40003f44070 */
[----:B------:R-:W-:Y:S11]  /*9c10*/  BRA.DIV UR28, `(.L_x_1868) ;  /* 0x0000007e1c247947 */ /* 0x000ff6000b800000 */
[----:B0-----:R0:W0:Y:S04]  /*9c20*/  SHFL.DOWN PT, R77, R245, 0x4, 0x1f ;  /* 0x08801f00f54d7f89 */ /* 0x00102800000e0000 */
[----:B--2---:R2:W0:Y:S04]  /*9c30*/  SHFL.DOWN PT, R78, R246, 0x4, 0x1f ;  /* 0x08801f00f64e7f89 */ /* 0x00442800000e0000 */
[----:B---3--:R2:W3:Y:S04]  /*9c40*/  SHFL.DOWN PT, R123, R247, 0x4, 0x1f ;  /* 0x08801f00f77b7f89 */ /* 0x0084e800000e0000 */
[----:B------:R2:W0:Y:S02]  /*9c50*/  SHFL.DOWN PT, R79, R248, 0x4, 0x1f ;  /* 0x08801f00f84f7f89 */ /* 0x00042400000e0000 */
.L_x_2015:
        /* <DEDUP_REMOVED lines=14> */
.L_x_1870:
[----:B------:R-:W-:Y:S05]  /*9d40*/  BSYNC.RECONVERGENT B0 ;  /* 0x0000000000007941 */ /* 0x000fea0003800200 */
.L_x_1869:
[----:B------:R-:W-:Y:S01]  /*9d50*/  UMOV UR28, 0xffffffff ;  /* 0xffffffff001c7882 */ /* 0x000fe20000000000 */
[----:B------:R-:W-:Y:S02]  /*9d60*/  ISETP.GT.U32.AND P2, PT, R82, 0x17, PT ;  /* 0x000000175200780c */ /* 0x000fe40003f44070 */
[----:B------:R-:W-:Y:S11]  /*9d70*/  BRA.DIV UR28, `(.L_x_1871) ;  /* 0x0000007e1c407947 */ /* 0x000ff6000b800000 */
[----:B0-----:R0:W0:Y:S04]  /*9d80*/  SHFL.DOWN PT, R77, R245, 0x8, 0x1f ;  /* 0x09001f00f54d7f89 */ /* 0x00102800000e0000 */
[----:B------:R0:W0:Y:S04]  /*9d90*/  SHFL.DOWN PT, R78, R246, 0x8, 0x1f ;  /* 0x09001f00f64e7f89 */ /* 0x00002800000e0000 */
[----:B---3--:R3:W0:Y:S04]  /*9da0*/  SHFL.DOWN PT, R123, R247, 0x8, 0x1f ;  /* 0x09001f00f77b7f89 */ /* 0x00862800000e0000 */
[----:B------:R3:W0:Y:S02]  /*9db0*/  SHFL.DOWN PT, R79, R248, 0x8, 0x1f ;  /* 0x09001f00f84f7f89 */ /* 0x00062400000e0000 */
.L_x_2021:
        /* <DEDUP_REMOVED lines=14> */
.L_x_1873:
[----:B------:R-:W-:Y:S05]  /*9ea0*/  BSYNC.RECONVERGENT B0 ;  /* 0x0000000000007941 */ /* 0x000fea0003800200 */
.L_x_1872:
[----:B------:R-:W-:Y:S01]  /*9eb0*/  UMOV UR28, 0xffffffff ;  /* 0xffffffff001c7882 */ /* 0x000fe20000000000 */
[----:B------:R-:W-:Y:S02]  /*9ec0*/  ISETP.GT.U32.AND P2, PT, R82, 0xf, PT ;  /* 0x0000000f5200780c */ /* 0x000fe40003f44070 */
[----:B------:R-:W-:Y:S11]  /*9ed0*/  BRA.DIV UR28, `(.L_x_1874) ;  /* 0x0000007e1c5c7947 */ /* 0x000ff6000b800000 */
[----:B0-----:R0:W0:Y:S04]  /*9ee0*/  SHFL.DOWN PT, R77, R245, 0x10, 0x1f ;  /* 0x0a001f00f54d7f89 */ /* 0x00102800000e0000 */
[----:B------:R0:W0:Y:S04]  /*9ef0*/  SHFL.DOWN PT, R78, R246, 0x10, 0x1f ;  /* 0x0a001f00f64e7f89 */ /* 0x00002800000e0000 */
[----:B------:R0:W0:Y:S04]  /*9f00*/  SHFL.DOWN PT, R123, R247, 0x10, 0x1f ;  /* 0x0a001f00f77b7f89 */ /* 0x00002800000e0000 */
[----:B------:R0:W0:Y:S02]  /*9f10*/  SHFL.DOWN PT, R79, R248, 0x10, 0x1f ;  /* 0x0a001f00f84f7f89 */ /* 0x00002400000e0000 */
.L_x_2027:
        /* <DEDUP_REMOVED lines=14> */
.L_x_1876:
[----:B------:R-:W-:Y:S05]  /*a000*/  BSYNC.RECONVERGENT B0 ;  /* 0x0000000000007941 */ /* 0x000fea0003800200 */
.L_x_1875:
        /* <DEDUP_REMOVED lines=25> */
.L_x_2041:
        /* <DEDUP_REMOVED lines=13> */
.L_x_1879:
[----:B------:R-:W-:Y:S05]  /*a270*/  BSYNC.RECONVERGENT B0 ;  /* 0x0000000000007941 */ /* 0x000fea0003800200 */
.L_x_1878:
        /* <DEDUP_REMOVED lines=38> */
.L_x_1861:
[----:B------:R-:W-:Y:S05]  /*a4e0*/  WARPSYNC.ALL ;  /* 0x0000000000007948 */ /* 0x000fea0003800000 */
[----:B------:R-:W-:Y:S01]  /*a4f0*/  ISETP.NE.AND P0, PT, R190, RZ, PT ;  /* 0x000000ffbe00720c */ /* 0x000fe20003f05270 */
[----:B------:R-:W-:Y:S01]  /*a500*/  BAR.SYNC.DEFER_BLOCKING 0x0 ;  /* 0x0000000000007b1d */ /* 0x000fe20000010000 */
[----:B0-----:R-:W-:Y:S01]  /*a510*/  MOV R67, UR40 ;  /* 0x0000002800437c02 */ /* 0x001fe20008000f00 */
[----:B------:R-:W-:Y:S01]  /*a520*/  FMUL.FTZ R68, R40, R55 ;  /* 0x0000003728447220 */ /* 0x000fe20000410000 */
[----:B------:R-:W-:Y:S01]  /*a530*/  FMUL.FTZ R69, R39, R54 ;  /* 0x0000003627457220 */ /* 0x000fe20000410000 */
[----:B------:R-:W-:-:S08]  /*a540*/  FMUL.FTZ R70, R37, R52 ;  /* 0x0000003425467220 */ /* 0x000fd00000410000 */
[----:B------:R-:W-:Y:S01]  /*a550*/  VOTEU.ALL UP0, P0 ;  /* 0x0000000000ff7886 */ /* 0x000fe20000000000 */
[----:B------:R-:W-:Y:S04]  /*a560*/  BSSY.RECONVERGENT B0, `(.L_x_1880) ;  /* 0x00001de000007945 */ /* 0x000fe80003800200 */
[----:B------:R-:W-:Y:S01]  /*a570*/  @!UP0 ULEA UR28, UR8, UR22, 0x4 ;  /* 0x00000016081c8291 */ /* 0x000fe2000f8e20ff */
[----:B------:R-:W0:Y:S08]  /*a580*/  LDS.64 R60, [R189+0x6d88] ;  /* 0x006d8800bd3c7984 */ /* 0x000e300000000a00 */
        /* <DEDUP_REMOVED lines=15> */
[----:B------:R-:W-:Y:S01]  /*a680*/  FFMA.FTZ R61, R61, R106, -R66 ;  /* 0x0000006a3d3d7223 */ /* 0x000fe20000010842 */
[----:B------:R-:W-:Y:S01]  /*a690*/  FMUL.FTZ R66, R42, R56 ;  /* 0x000000382a427220 */ /* 0x000fe20000410000 */
[----:B------:R-:W-:Y:S01]  /*a6a0*/  FFMA.FTZ R63, R60, R106, R63 ;  /* 0x0000006a3c3f7223 */ /* 0x000fe2000001003f */
[----:B------:R-:W-:Y:S01]  /*a6b0*/  FFMA.FTZ R60, R0, R192, RZ ;  /* 0x000000c0003c7223 */ /* 0x000fe200000100ff */
[----:B------:R-:W-:Y:S01]  /*a6c0*/  FADD.FTZ R61, R168, R61 ;  /* 0x0000003da83d7221 */ /* 0x000fe20000010000 */
[-C--:B------:R-:W-:Y:S01]  /*a6d0*/  FFMA.FTZ R192, -R102, R66.reuse, R192 ;  /* 0x0000004266c07223 */ /* 0x080fe200000101c0 */
[----:B------:R-:W-:Y:S01]  /*a6e0*/  FFMA.FTZ R66, R101, -R66, R191 ;  /* 0x8000004265427223 */ /* 0x000fe200000100bf */
[----:B------:R-:W-:Y:S01]  /*a6f0*/  FFMA.FTZ R191, R0, -R191, RZ ;  /* 0x800000bf00bf7223 */ /* 0x000fe200000100ff */
[C---:B------:R-:W-:Y:S01]  /*a700*/  FFMA.FTZ R67, R17.reuse, R193, R60 ;  /* 0x000000c111437223 */ /* 0x040fe2000001003c */
[----:B------:R-:W-:Y:S01]  /*a710*/  FFMA.FTZ R193, -R100, R68, R193 ;  /* 0x0000004464c17223 */ /* 0x000fe200000101c1 */
[----:B------:R-:W-:Y:S01]  /*a720*/  FADD.FTZ R63, R120, R63 ;  /* 0x0000003f783f7221 */ /* 0x000fe20000010000 */
[----:B------:R-:W-:Y:S01]  /*a730*/  FFMA.FTZ R60, R17, -R194, R191 ;  /* 0x800000c2113c7223 */ /* 0x000fe200000100bf */
[----:B------:R-:W-:Y:S01]  /*a740*/  FFMA.FTZ R194, R99, -R68, R194 ;  /* 0x8000004463c27223 */ /* 0x000fe200000100c2 */
[C---:B------:R-:W-:Y:S01]  /*a750*/  FFMA.FTZ R68, R16.reuse, R196, R67 ;  /* 0x000000c410447223 */ /* 0x040fe20000010043 */
[----:B------:R-:W-:Y:S01]  /*a760*/  FFMA.FTZ R67, R97, -R69, R195 ;  /* 0x8000004561437223 */ /* 0x000fe200000100c3 */
[----:B------:R-:W-:Y:S01]  /*a770*/  FFMA.FTZ R195, R16, -R195, R60 ;  /* 0x800000c310c37223 */ /* 0x000fe2000001003c */
[----:B------:R-:W-:Y:S01]  /*a780*/  FFMA.FTZ R196, -R98, R69, R196 ;  /* 0x0000004562c47223 */ /* 0x000fe200000101c4 */
[----:B------:R-:W-:Y:S01]  /*a790*/  FMUL.FTZ R60, R38, R53 ;  /* 0x00000035263c7220 */ /* 0x000fe20000410000 */
[----:B------:R-:W-:Y:S01]  /*a7a0*/  FFMA.FTZ R69, R15, R197, R68 ;  /* 0x000000c50f457223 */ /* 0x000fe20000010044 */
[C---:B------:R-:W-:Y:S01]  /*a7b0*/  FMUL.FTZ R78, R138.reuse, R63 ;  /* 0x0000003f8a4e7220 */ /* 0x040fe20000410000 */
[-C--:B------:R-:W-:Y:S01]  /*a7c0*/  FMUL.FTZ R138, R138, R61.reuse ;  /* 0x0000003d8a8a7220 */ /* 0x080fe20000410000 */
[-C--:B------:R-:W-:Y:S01]  /*a7d0*/  FFMA.FTZ R197, -R96, R60.reuse, R197 ;  /* 0x0000003c60c57223 */ /* 0x080fe200000101c5 */
[----:B------:R-:W-:Y:S01]  /*a7e0*/  FFMA.FTZ R68, R95, -R60, R198 ;  /* 0x8000003c5f447223 */ /* 0x000fe200000100c6 */
[----:B------:R-:W-:Y:S01]  /*a7f0*/  FFMA.FTZ R60, R14, R200, R69 ;  /* 0x000000c80e3c7223 */ /* 0x000fe20000010045 */
[C---:B------:R-:W-:Y:S01]  /*a800*/  FFMA.FTZ R78, R139.reuse, R61, -R78 ;  /* 0x0000003d8b4e7223 */ /* 0x040fe2000001084e */
[----:B------:R-:W-:Y:S01]  /*a810*/  FFMA.FTZ R138, R139, R63, R138 ;  /* 0x0000003f8b8a7223 */ /* 0x000fe2000001008a */
[----:B------:R-:W-:Y:S01]  /*a820*/  FMUL.FTZ R120, R180, R61 ;  /* 0x0000003db4787220 */ /* 0x000fe20000410000 */
[----:B------:R-:W-:Y:S01]  /*a830*/  FFMA.FTZ R71, R13, R201, R60 ;  /* 0x000000c90d477223 */ /* 0x000fe2000001003c */
[----:B------:R-:W-:Y:S01]  /*a840*/  FADD.FTZ R103, R103, R78 ;  /* 0x0000004e67677221 */ /* 0x000fe20000010000 */
[----:B------:R-:W-:Y:S01]  /*a850*/  FADD.FTZ R121, R121, R138 ;  /* 0x0000008a79797221 */ /* 0x000fe20000010000 */
[----:B------:R-:W-:Y:S01]  /*a860*/  FMUL.FTZ R138, R63, UR29 ;  /* 0x0000001d3f8a7c20 */ /* 0x000fe20008410000 */
[----:B------:R-:W-:Y:S01]  /*a870*/  FFMA.FTZ R60, R12, R204, R71 ;  /* 0x000000cc0c3c7223 */ /* 0x000fe20000010047 */
[C---:B------:R-:W-:Y:S01]  /*a880*/  FMUL.FTZ R78, R140.reuse, R103 ;  /* 0x000000678c4e7220 */ /* 0x040fe20000410000 */
[----:B------:R-:W-:Y:S01]  /*a890*/  FMUL.FTZ R140, R140, R121 ;  /* 0x000000798c8c7220 */ /* 0x000fe20000410000 */
[----:B------:R-:W-:Y:S01]  /*a8a0*/  FFMA.FTZ R139, R61, UR47, -R138 ;  /* 0x0000002f3d8b7c23 */ /* 0x000fe2000801088a */
[----:B------:R-:W-:Y:S01]  /*a8b0*/  FFMA.FTZ R73, R11, R205, R60 ;  /* 0x000000cd0b497223 */ /* 0x000fe2000001003c */
[C---:B------:R-:W-:Y:S01]  /*a8c0*/  FFMA.FTZ R79, R141.reuse, R121, R78 ;  /* 0x000000798d4f7223 */ /* 0x040fe2000001004e */
[----:B------:R-:W-:Y:S01]  /*a8d0*/  FFMA.FTZ R107, R141, R103, -R140 ;  /* 0x000000678d6b7223 */ /* 0x000fe2000001088c */
[----:B------:R-:W-:Y:S01]  /*a8e0*/  FMUL.FTZ R141, R61, R18 ;  /* 0x000000123d8d7220 */ /* 0x000fe20000410000 */
[----:B------:R-:W-:Y:S01]  /*a8f0*/  FFMA.FTZ R60, R10, R208, R73 ;  /* 0x000000d00a3c7223 */ /* 0x000fe20000010049 */
[----:B------:R-:W-:Y:S01]  /*a900*/  FADD.FTZ R124, R124, R79 ;  /* 0x0000004f7c7c7221 */ /* 0x000fe20000010000 */
[----:B------:R-:W-:Y:S01]  /*a910*/  FADD.FTZ R107, R104, R107 ;  /* 0x0000006b686b7221 */ /* 0x000fe20000010000 */
[----:B------:R-:W-:Y:S01]  /*a920*/  FFMA.FTZ R120, R179, R63, R120 ;  /* 0x0000003fb3787223 */ /* 0x000fe20000010078 */
[----:B------:R-:W-:Y:S01]  /*a930*/  FFMA.FTZ R75, R9, R210, R60 ;  /* 0x000000d2094b7223 */ /* 0x000fe2000001003c */
[----:B------:R-:W-:Y:S01]  /*a940*/  FMUL.FTZ R104, R142, R124 ;  /* 0x0000007c8e687220 */ /* 0x000fe20000410000 */
[----:B------:R-:W-:Y:S01]  /*a950*/  FMUL.FTZ R79, R24, R20 ;  /* 0x00000014184f7220 */ /* 0x000fe20000410000 */
[----:B------:R-:W-:Y:S01]  /*a960*/  FMUL.FTZ R60, R29, R27 ;  /* 0x0000001b1d3c7220 */ /* 0x000fe20000410000 */
[----:B------:R-:W-:Y:S01]  /*a970*/  FFMA.FTZ R76, R8, R212, R75 ;  /* 0x000000d4084c7223 */ /* 0x000fe2000001004b */
[----:B------:R-:W-:Y:S01]  /*a980*/  FFMA.FTZ R104, R143, R107, -R104 ;  /* 0x0000006b8f687223 */ /* 0x000fe20000010868 */
[----:B------:R-:W-:Y:S01]  /*a990*/  FMUL.FTZ R75, R28, R23 ;  /* 0x000000171c4b7220 */ /* 0x000fe20000410000 */
[----:B------:R-:W-:Y:S01]  /*a9a0*/  FFMA.FTZ R212, -R169, R60, R212 ;  /* 0x0000003ca9d47223 */ /* 0x000fe200000101d4 */
[----:B------:R-:W-:Y:S01]  /*a9b0*/  FFMA.FTZ R77, R7, R214, R76 ;  /* 0x000000d6074d7223 */ /* 0x000fe2000001004c */
[----:B------:R-:W-:Y:S01]  /*a9c0*/  FADD.FTZ R105, R105, R104 ;  /* 0x0000006869697221 */ /* 0x000fe20000010000 */
[----:B------:R-:W-:Y:S01]  /*a9d0*/  FMUL.FTZ R104, R19, R18 ;  /* 0x0000001213687220 */ /* 0x000fe20000410000 */
[----:B------:R-:W-:Y:S01]  /*a9e0*/  FMUL.FTZ R76, R26, R22 ;  /* 0x000000161a4c7220 */ /* 0x000fe20000410000 */
[----:B------:R-:W-:Y:S01]  /*a9f0*/  FFMA.FTZ R106, R6, R216, R77 ;  /* 0x000000d8066a7223 */ /* 0x000fe2000001004d */
[----:B------:R-:W-:Y:S01]  /*aa00*/  FMUL.FTZ R77, R25, R21 ;  /* 0x00000015194d7220 */ /* 0x000fe20000410000 */
[-C--:B------:R-:W-:Y:S01]  /*aa10*/  FFMA.FTZ R180, R180, -R104.reuse, R221 ;  /* 0x80000068b4b47223 */ /* 0x080fe200000100dd */
[----:B------:R-:W-:Y:S01]  /*aa20*/  FFMA.FTZ R104, -R179, R104, R222 ;  /* 0x00000068b3687223 */ /* 0x000fe200000101de */
[----:B------:R-:W-:Y:S01]  /*aa30*/  FFMA.FTZ R123, R5, R218, R106 ;  /* 0x000000da057b7223 */ /* 0x000fe2000001006a */
[-C--:B------:R-:W-:Y:S01]  /*aa40*/  FFMA.FTZ R218, -R175, R77.reuse, R218 ;  /* 0x0000004dafda7223 */ /* 0x080fe200000101da */
[C---:B------:R-:W-:Y:S01]  /*aa50*/  FFMA.FTZ R77, R176.reuse, -R77, R217 ;  /* 0x8000004db04d7223 */ /* 0x040fe200000100d9 */
[-C--:B------:R-:W-:Y:S01]  /*aa60*/  FMUL.FTZ R176, R176, R107.reuse ;  /* 0x0000006bb0b07220 */ /* 0x080fe20000410000 */
[----:B------:R-:W-:Y:S01]  /*aa70*/  FFMA.FTZ R78, R4, R220, R123 ;  /* 0x000000dc044e7223 */ /* 0x000fe2000001007b */
[----:B------:R-:W-:Y:S01]  /*aa80*/  FMUL.FTZ R123, R142, R107 ;  /* 0x0000006b8e7b7220 */ /* 0x000fe20000410000 */
[-C--:B------:R-:W-:Y:S01]  /*aa90*/  FFMA.FTZ R220, -R177, R79.reuse, R220 ;  /* 0x0000004fb1dc7223 */ /* 0x080fe200000101dc */
[C---:B------:R-:W-:Y:S01]  /*aaa0*/  FFMA.FTZ R79, R178.reuse, -R79, R219 ;  /* 0x8000004fb24f7223 */ /* 0x040fe200000100db */
[----:B------:R-:W-:Y:S01]  /*aab0*/  FMUL.FTZ R178, R178, R103 ;  /* 0x00000067b2b27220 */ /* 0x000fe20000410000 */
[----:B------:R-:W-:Y:S01]  /*aac0*/  FFMA.FTZ R122, R143, R124, R123 ;  /* 0x0000007c8f7a7223 */ /* 0x000fe2000001007b */
[----:B------:R-:W-:-:S02]  /*aad0*/  HFMA2 R143, -RZ, RZ, 0, 7.8678131103515625e-06 ;  /* 0x00000084ff8f7431 */ /* 0x000fc400000001ff */
[-C--:B------:R-:W-:Y:S01]  /*aae0*/  FFMA.FTZ R216, -R173, R76.reuse, R216 ;  /* 0x0000004cadd87223 */ /* 0x080fe200000101d8 */
[----:B------:R-:W-:Y:S01]  /*aaf0*/  FFMA.FTZ R177, R177, R121, R178 ;  /* 0x00000079b1b17223 */ /* 0x000fe200000100b2 */
[----:B------:R-:W-:Y:S01]  /*ab00*/  FADD.FTZ R125, R125, R122 ;  /* 0x0000007a7d7d7221 */ /* 0x000fe20000010000 */
[-C--:B------:R-:W-:Y:S01]  /*ab10*/  FMUL.FTZ R122, R144, R105.reuse ;  /* 0x00000069907a7220 */ /* 0x080fe20000410000 */
[C---:B------:R-:W-:Y:S01]  /*ab20*/  FFMA.FTZ R76, R174.reuse, -R76, R215 ;  /* 0x8000004cae4c7223 */ /* 0x040fe200000100d7 */
[----:B------:R-:W-:Y:S01]  /*ab30*/  FMUL.FTZ R174, R174, R105 ;  /* 0x00000069aeae7220 */ /* 0x000fe20000410000 */
[-C--:B------:R-:W-:Y:S01]  /*ab40*/  FMUL.FTZ R144, R144, R125.reuse ;  /* 0x0000007d90907220 */ /* 0x080fe20000410000 */
[----:B------:R-:W-:Y:S01]  /*ab50*/  FFMA.FTZ R123, R145, R125, R122 ;  /* 0x0000007d917b7223 */ /* 0x000fe2000001007a */
[----:B------:R-:W-:Y:S01]  /*ab60*/  FMUL.FTZ R122, R61, UR29 ;  /* 0x0000001d3d7a7c20 */ /* 0x000fe20008410000 */
[----:B------:R-:W-:Y:S01]  /*ab70*/  FMUL.FTZ R61, R63, R18 ;  /* 0x000000123f3d7220 */ /* 0x000fe20000410000 */
[----:B------:R-:W-:Y:S01]  /*ab80*/  FFMA.FTZ R145, R145, R105, -R144 ;  /* 0x0000006991917223 */ /* 0x000fe20000010890 */
[----:B------:R-:W-:Y:S01]  /*ab90*/  FADD.FTZ R126, R126, R123 ;  /* 0x0000007b7e7e7221 */ /* 0x000fe20000010000 */
[----:B------:R-:W-:Y:S01]  /*aba0*/  FFMA.FTZ R123, R63, UR47, R122 ;  /* 0x0000002f3f7b7c23 */ /* 0x000fe2000801007a */
[----:B------:R-:W-:Y:S01]  /*abb0*/  FMUL.FTZ R63, R180, R141 ;  /* 0x0000008db43f7220 */ /* 0x000fe20000410000 */
[----:B------:R-:W-:Y:S01]  /*abc0*/  FADD.FTZ R108, R108, R145 ;  /* 0x000000916c6c7221 */ /* 0x000fe20000010000 */
[----:B------:R-:W-:-:S02]  /*abd0*/  IMAD R138, R190, R143, UR22 ;  /* 0x00000016be8a7e24 */ /* 0x000fc4000f8e028f */
[-C--:B------:R-:W-:Y:S01]  /*abe0*/  FMUL.FTZ R145, R19, R61.reuse ;  /* 0x0000003d13917220 */ /* 0x080fe20000410000 */
[-C--:B------:R-:W-:Y:S01]  /*abf0*/  FMUL.FTZ R143, R180, R61.reuse ;  /* 0x0000003db48f7220 */ /* 0x080fe20000410000 */
[----:B------:R-:W-:Y:S01]  /*ac00*/  FFMA.FTZ R61, R104, R61, R63 ;  /* 0x0000003d683d7223 */ /* 0x000fe2000001003f */
[C---:B------:R-:W-:Y:S01]  /*ac10*/  FMUL.FTZ R63, R146.reuse, R126 ;  /* 0x0000007e923f7220 */ /* 0x040fe20000410000 */
[-C--:B------:R-:W-:Y:S01]  /*ac20*/  FMUL.FTZ R122, R146, R108.reuse ;  /* 0x0000006c927a7220 */ /* 0x080fe20000410000 */
[----:B------:R-:W-:Y:S01]  /*ac30*/  FMUL.FTZ R146, R121, UR29 ;  /* 0x0000001d79927c20 */ /* 0x000fe20008410000 */
[----:B------:R-:W-:Y:S01]  /*ac40*/  FMUL.FTZ R144, R103, UR29 ;  /* 0x0000001d67907c20 */ /* 0x000fe20008410000 */
[C---:B------:R-:W-:Y:S01]  /*ac50*/  FFMA.FTZ R142, R147.reuse, R108, -R63 ;  /* 0x0000006c938e7223 */ /* 0x040fe2000001083f */
[----:B------:R-:W-:Y:S01]  /*ac60*/  FFMA.FTZ R140, R147, R126, R122 ;  /* 0x0000007e938c7223 */ /* 0x000fe2000001007a */
[-C--:B------:R-:W-:Y:S01]  /*ac70*/  FFMA.FTZ R122, R104, R141.reuse, -R143 ;  /* 0x0000008d687a7223 */ /* 0x080fe2000001088f */
[----:B------:R-:W-:Y:S01]  /*ac80*/  FMUL.FTZ R141, R19, R141 ;  /* 0x0000008d138d7220 */ /* 0x000fe20000410000 */
[----:B------:R-:W-:Y:S01]  /*ac90*/  FADD.FTZ R109, R109, R142 ;  /* 0x0000008e6d6d7221 */ /* 0x000fe20000010000 */
[----:B------:R-:W-:Y:S01]  /*aca0*/  FADD.FTZ R140, R127, R140 ;  /* 0x0000008c7f8c7221 */ /* 0x000fe20000010000 */
[C---:B------:R-:W-:Y:S01]  /*acb0*/  FFMA.FTZ R146, R103.reuse, UR47, -R146 ;  /* 0x0000002f67927c23 */ /* 0x040fe20008010892 */
[----:B------:R-:W-:Y:S01]  /*acc0*/  FMUL.FTZ R143, R103, R20 ;  /* 0x00000014678f7220 */ /* 0x000fe20000410000 */
[CC--:B------:R-:W-:Y:S01]  /*acd0*/  FMUL.FTZ R142, R148.reuse, R109.reuse ;  /* 0x0000006d948e7220 */ /* 0x0c0fe20000410000 */
[-C--:B------:R-:W-:Y:S01]  /*ace0*/  FMUL.FTZ R148, R148, R140.reuse ;  /* 0x0000008c94947220 */ /* 0x080fe20000410000 */
[----:B------:R0:W-:Y:S01]  /*acf0*/  STS [R138+0x217c], R141 ;  /* 0x00217c8d8a007388 */ /* 0x0001e20000000800 */
[----:B------:R-:W-:Y:S01]  /*ad00*/  FFMA.FTZ R103, R121, UR47, R144 ;  /* 0x0000002f79677c23 */ /* 0x000fe20008010090 */
[C---:B------:R-:W-:Y:S01]  /*ad10*/  FFMA.FTZ R127, R149.reuse, R140, R142 ;  /* 0x0000008c957f7223 */ /* 0x040fe2000001008e */
[----:B------:R-:W-:Y:S01]  /*ad20*/  FFMA.FTZ R149, R149, R109, -R148 ;  /* 0x0000006d95957223 */ /* 0x000fe20000010894 */
[----:B------:R-:W-:Y:S01]  /*ad30*/  FMUL.FTZ R63, R79, R143 ;  /* 0x0000008f4f3f7220 */ /* 0x000fe20000410000 */
[----:B------:R-:W-:Y:S01]  /*ad40*/  FMUL.FTZ R148, R124, UR29 ;  /* 0x0000001d7c947c20 */ /* 0x000fe20008410000 */
[----:B------:R-:W-:Y:S01]  /*ad50*/  FADD.FTZ R128, R128, R127 ;  /* 0x0000007f80807221 */ /* 0x000fe20000010000 */
[----:B------:R-:W-:Y:S01]  /*ad60*/  FADD.FTZ R110, R110, R149 ;  /* 0x000000956e6e7221 */ /* 0x000fe20000010000 */
[----:B------:R1:W-:Y:S01]  /*ad70*/  STS [R138+0x2178], R145 ;  /* 0x002178918a007388 */ /* 0x0003e20000000800 */
[----:B------:R-:W-:Y:S01]  /*ad80*/  FFMA.FTZ R148, R107, UR47, -R148 ;  /* 0x0000002f6b947c23 */ /* 0x000fe20008010894 */
[----:B0-----:R-:W-:Y:S01]  /*ad90*/  FMUL.FTZ R141, R121, R20 ;  /* 0x00000014798d7220 */ /* 0x001fe20000410000 */
[----:B------:R-:W-:Y:S01]  /*ada0*/  FMUL.FTZ R121, R79, R146 ;  /* 0x000000924f797220 */ /* 0x000fe20000410000 */
[----:B------:R-:W-:Y:S01]  /*adb0*/  FMUL.FTZ R127, R150, R128 ;  /* 0x00000080967f7220 */ /* 0x000fe20000410000 */
[----:B------:R-:W-:Y:S01]  /*adc0*/  FFMA.FTZ R173, R173, R125, R174 ;  /* 0x0000007dadad7223 */ /* 0x000fe200000100ae */
[-C--:B------:R-:W-:Y:S01]  /*add0*/  FMUL.FTZ R142, R79, R141.reuse ;  /* 0x0000008d4f8e7220 */ /* 0x080fe20000410000 */
[C---:B------:R-:W-:Y:S01]  /*ade0*/  FFMA.FTZ R63, R220.reuse, R141, R63 ;  /* 0x0000008ddc3f7223 */ /* 0x040fe2000001003f */
[-C--:B------:R-:W-:Y:S01]  /*adf0*/  FFMA.FTZ R146, R151, R110.reuse, -R127 ;  /* 0x0000006e97927223 */ /* 0x080fe2000001087f */
[C---:B------:R-:W-:Y:S01]  /*ae00*/  FMUL.FTZ R127, R107.reuse, UR29 ;  /* 0x0000001d6b7f7c20 */ /* 0x040fe20008410000 */
[----:B------:R-:W-:Y:S01]  /*ae10*/  FFMA.FTZ R79, R220, R143, -R142 ;  /* 0x0000008fdc4f7223 */ /* 0x000fe2000001088e */
[----:B------:R-:W-:Y:S01]  /*ae20*/  FMUL.FTZ R142, R150, R110 ;  /* 0x0000006e968e7220 */ /* 0x000fe20000410000 */
[----:B------:R-:W-:Y:S01]  /*ae30*/  FMUL.FTZ R141, R24, R141 ;  /* 0x0000008d188d7220 */ /* 0x000fe20000410000 */
[----:B------:R-:W-:Y:S01]  /*ae40*/  FMUL.FTZ R150, R107, R21 ;  /* 0x000000156b967220 */ /* 0x000fe20000410000 */
[----:B------:R-:W-:Y:S01]  /*ae50*/  FADD.FTZ R111, R111, R146 ;  /* 0x000000926f6f7221 */ /* 0x000fe20000010000 */
[----:B------:R-:W-:Y:S01]  /*ae60*/  FFMA.FTZ R144, R151, R128, R142 ;  /* 0x0000008097907223 */ /* 0x000fe2000001008e */
[----:B------:R-:W-:Y:S01]  /*ae70*/  FFMA.FTZ R142, R175, R124, R176 ;  /* 0x0000007caf8e7223 */ /* 0x000fe200000100b0 */
[----:B------:R-:W-:Y:S01]  /*ae80*/  FFMA.FTZ R107, R124, UR47, R127 ;  /* 0x0000002f7c6b7c23 */ /* 0x000fe2000801007f */
[----:B------:R-:W-:Y:S01]  /*ae90*/  FMUL.FTZ R143, R24, R143 ;  /* 0x0000008f188f7220 */ /* 0x000fe20000410000 */
[----:B------:R-:W-:Y:S01]  /*aea0*/  FADD.FTZ R129, R129, R144 ;  /* 0x0000009081817221 */ /* 0x000fe20000010000 */
[----:B------:R-:W-:Y:S01]  /*aeb0*/  FMUL.FTZ R144, R124, R21 ;  /* 0x000000157c907220 */ /* 0x000fe20000410000 */
[----:B------:R0:W-:Y:S01]  /*aec0*/  STS [R138+0x2170], R141 ;  /* 0x0021708d8a007388 */ /* 0x0001e20000000800 */
[C---:B------:R-:W-:Y:S01]  /*aed0*/  FMUL.FTZ R127, R77.reuse, R148 ;  /* 0x000000944d7f7220 */ /* 0x040fe20000410000 */
[C---:B------:R-:W-:Y:S01]  /*aee0*/  FMUL.FTZ R124, R152.reuse, R129 ;  /* 0x00000081987c7220 */ /* 0x040fe20000410000 */
[----:B------:R-:W-:Y:S01]  /*aef0*/  FMUL.FTZ R152, R152, R111 ;  /* 0x0000006f98987220 */ /* 0x000fe20000410000 */
[----:B------:R2:W-:Y:S01]  /*af00*/  STS [R138+0x2174], R143 ;  /* 0x0021748f8a007388 */ /* 0x0005e20000000800 */
[----:B-1----:R-:W-:Y:S01]  /*af10*/  FMUL.FTZ R145, R77, R144 ;  /* 0x000000904d917220 */ /* 0x002fe20000410000 */
[----:B------:R-:W-:Y:S01]  /*af20*/  FMUL.FTZ R148, R125, UR29 ;  /* 0x0000001d7d947c20 */ /* 0x000fe20008410000 */
[-C--:B------:R-:W-:Y:S01]  /*af30*/  FMUL.FTZ R147, R25, R150.reuse ;  /* 0x0000009619937220 */ /* 0x080fe20000410000 */
[-C--:B------:R-:W-:Y:S01]  /*af40*/  FFMA.FTZ R214, -R171, R75.reuse, R214 ;  /* 0x0000004babd67223 */ /* 0x080fe200000101d6 */
[----:B------:R-:W-:Y:S01]  /*af50*/  FFMA.FTZ R75, R172, -R75, R213 ;  /* 0x8000004bac4b7223 */ /* 0x000fe200000100d5 */
[C---:B0-----:R-:W-:Y:S01]  /*af60*/  FFMA.FTZ R141, R153.reuse, R111, -R124 ;  /* 0x0000006f998d7223 */ /* 0x041fe2000001087c */
[----:B------:R-:W-:Y:S01]  /*af70*/  FFMA.FTZ R153, R153, R129, R152 ;  /* 0x0000008199997223 */ /* 0x000fe20000010098 */
[----:B------:R-:W-:Y:S01]  /*af80*/  FFMA.FTZ R124, R218, R150, -R145 ;  /* 0x00000096da7c7223 */ /* 0x000fe20000010891 */
[----:B------:R-:W-:Y:S01]  /*af90*/  FMUL.FTZ R145, R105, R22 ;  /* 0x0000001669917220 */ /* 0x000fe20000410000 */
[----:B--2---:R-:W-:Y:S01]  /*afa0*/  FMUL.FTZ R143, R77, R150 ;  /* 0x000000964d8f7220 */ /* 0x004fe20000410000 */
[----:B------:R-:W-:Y:S01]  /*afb0*/  FADD.FTZ R112, R112, R141 ;  /* 0x0000008d70707221 */ /* 0x000fe20000010000 */
[----:B------:R-:W-:Y:S01]  /*afc0*/  FADD.FTZ R130, R130, R153 ;  /* 0x0000009982827221 */ /* 0x000fe20000010000 */
[----:B------:R0:W-:Y:S01]  /*afd0*/  STS [R138+0x216c], R147 ;  /* 0x00216c938a007388 */ /* 0x0001e20000000800 */
[-C--:B------:R-:W-:Y:S01]  /*afe0*/  FFMA.FTZ R77, R218, R144.reuse, R143 ;  /* 0x00000090da4d7223 */ /* 0x080fe2000001008f */
[----:B------:R-:W-:Y:S01]  /*aff0*/  FMUL.FTZ R143, R25, R144 ;  /* 0x00000090198f7220 */ /* 0x000fe20000410000 */
[C---:B------:R-:W-:Y:S01]  /*b000*/  FMUL.FTZ R144, R154.reuse, R112 ;  /* 0x000000709a907220 */ /* 0x040fe20000410000 */
[----:B------:R-:W-:Y:S01]  /*b010*/  FMUL.FTZ R141, R154, R130 ;  /* 0x000000829a8d7220 */ /* 0x000fe20000410000 */
[-C--:B------:R-:W-:Y:S01]  /*b020*/  FMUL.FTZ R151, R26, R145.reuse ;  /* 0x000000911a977220 */ /* 0x080fe20000410000 */
[----:B------:R-:W-:Y:S01]  /*b030*/  FMUL.FTZ R172, R172, R108 ;  /* 0x0000006cacac7220 */ /* 0x000fe20000410000 */
[C---:B------:R-:W-:Y:S01]  /*b040*/  FFMA.FTZ R144, R155.reuse, R130, R144 ;  /* 0x000000829b907223 */ /* 0x040fe20000010090 */
[----:B------:R-:W-:Y:S01]  /*b050*/  FFMA.FTZ R146, R155, R112, -R141 ;  /* 0x000000709b927223 */ /* 0x000fe2000001088d */
[----:B------:R-:W-:Y:S01]  /*b060*/  FFMA.FTZ R141, R105, UR47, -R148 ;  /* 0x0000002f698d7c23 */ /* 0x000fe20008010894 */
[----:B------:R1:W-:Y:S01]  /*b070*/  STS [R138+0x2168], R143 ;  /* 0x0021688f8a007388 */ /* 0x0003e20000000800 */
[----:B------:R-:W-:Y:S01]  /*b080*/  FADD.FTZ R131, R131, R144 ;  /* 0x0000009083837221 */ /* 0x000fe20000010000 */
[----:B------:R-:W-:Y:S01]  /*b090*/  FMUL.FTZ R144, R105, UR29 ;  /* 0x0000001d69907c20 */ /* 0x000fe20008410000 */
[----:B------:R-:W-:Y:S01]  /*b0a0*/  FADD.FTZ R113, R113, R146 ;  /* 0x0000009271717221 */ /* 0x000fe20000010000 */
[----:B0-----:R-:W-:Y:S01]  /*b0b0*/  FMUL.FTZ R147, R76, R145 ;  /* 0x000000914c937220 */ /* 0x001fe20000410000 */
[----:B------:R0:W-:Y:S01]  /*b0c0*/  STS [R138+0x2164], R151 ;  /* 0x002164978a007388 */ /* 0x0001e20000000800 */
[----:B------:R-:W-:Y:S01]  /*b0d0*/  FFMA.FTZ R105, R125, UR47, R144 ;  /* 0x0000002f7d697c23 */ /* 0x000fe20008010090 */
[C---:B------:R-:W-:Y:S01]  /*b0e0*/  FMUL.FTZ R144, R156.reuse, R131 ;  /* 0x000000839c907220 */ /* 0x040fe20000410000 */
[----:B------:R-:W-:Y:S01]  /*b0f0*/  FMUL.FTZ R156, R156, R113 ;  /* 0x000000719c9c7220 */ /* 0x000fe20000410000 */
[----:B------:R-:W-:Y:S01]  /*b100*/  FFMA.FTZ R171, R171, R126, R172 ;  /* 0x0000007eabab7223 */ /* 0x000fe200000100ac */
[----:B-1----:R-:W-:Y:S01]  /*b110*/  FMUL.FTZ R143, R125, R22 ;  /* 0x000000167d8f7220 */ /* 0x002fe20000410000 */
[C---:B------:R-:W-:Y:S01]  /*b120*/  FMUL.FTZ R125, R76.reuse, R141 ;  /* 0x0000008d4c7d7220 */ /* 0x040fe20000410000 */
[C---:B------:R-:W-:Y:S01]  /*b130*/  FFMA.FTZ R141, R157.reuse, R113, -R144 ;  /* 0x000000719d8d7223 */ /* 0x040fe20000010890 */
[----:B------:R-:W-:Y:S01]  /*b140*/  FFMA.FTZ R157, R157, R131, R156 ;  /* 0x000000839d9d7223 */ /* 0x000fe2000001009c */
[-C--:B------:R-:W-:Y:S01]  /*b150*/  FMUL.FTZ R149, R76, R143.reuse ;  /* 0x0000008f4c957220 */ /* 0x080fe20000410000 */
[-C--:B------:R-:W-:Y:S01]  /*b160*/  FFMA.FTZ R76, R216, R143.reuse, R147 ;  /* 0x0000008fd84c7223 */ /* 0x080fe20000010093 */
[----:B------:R-:W-:Y:S01]  /*b170*/  FADD.FTZ R114, R114, R141 ;  /* 0x0000008d72727221 */ /* 0x000fe20000010000 */
[----:B------:R-:W-:Y:S01]  /*b180*/  FADD.FTZ R132, R132, R157 ;  /* 0x0000009d84847221 */ /* 0x000fe20000010000 */
[----:B------:R-:W-:Y:S01]  /*b190*/  FMUL.FTZ R147, R26, R143 ;  /* 0x0000008f1a937220 */ /* 0x000fe20000410000 */
[----:B------:R-:W-:Y:S01]  /*b1a0*/  FFMA.FTZ R141, R216, R145, -R149 ;  /* 0x00000091d88d7223 */ /* 0x000fe20000010895 */
[C---:B------:R-:W-:Y:S01]  /*b1b0*/  FMUL.FTZ R144, R158.reuse, R114 ;  /* 0x000000729e907220 */ /* 0x040fe20000410000 */
[-C--:B------:R-:W-:Y:S01]  /*b1c0*/  FMUL.FTZ R143, R158, R132.reuse ;  /* 0x000000849e8f7220 */ /* 0x080fe20000410000 */
[----:B------:R-:W-:Y:S01]  /*b1d0*/  FMUL.FTZ R145, R126, UR29 ;  /* 0x0000001d7e917c20 */ /* 0x000fe20008410000 */
[----:B------:R1:W-:Y:S01]  /*b1e0*/  STS [R138+0x2160], R147 ;  /* 0x002160938a007388 */ /* 0x0003e20000000800 */
[C---:B------:R-:W-:Y:S01]  /*b1f0*/  FFMA.FTZ R144, R159.reuse, R132, R144 ;  /* 0x000000849f907223 */ /* 0x040fe20000010090 */
[----:B------:R-:W-:Y:S01]  /*b200*/  FFMA.FTZ R146, R159, R114, -R143 ;  /* 0x000000729f927223 */ /* 0x000fe2000001088f */
[C---:B------:R-:W-:Y:S01]  /*b210*/  FMUL.FTZ R143, R108.reuse, UR29 ;  /* 0x0000001d6c8f7c20 */ /* 0x040fe20008410000 */
[C---:B------:R-:W-:Y:S01]  /*b220*/  FMUL.FTZ R149, R108.reuse, R23 ;  /* 0x000000176c957220 */ /* 0x040fe20000410000 */
[----:B------:R-:W-:Y:S01]  /*b230*/  FADD.FTZ R133, R133, R144 ;  /* 0x0000009085857221 */ /* 0x000fe20000010000 */
[----:B------:R-:W-:Y:S01]  /*b240*/  FADD.FTZ R115, R115, R146 ;  /* 0x0000009273737221 */ /* 0x000fe20000010000 */
[----:B------:R-:W-:Y:S01]  /*b250*/  FFMA.FTZ R144, R108, UR47, -R145 ;  /* 0x0000002f6c907c23 */ /* 0x000fe20008010891 */
[C---:B0-----:R-:W-:Y:S01]  /*b260*/  FMUL.FTZ R151, R75.reuse, R149 ;  /* 0x000000954b977220 */ /* 0x041fe20000410000 */
[C---:B------:R-:W-:Y:S01]  /*b270*/  FFMA.FTZ R143, R126.reuse, UR47, R143 ;  /* 0x0000002f7e8f7c23 */ /* 0x040fe2000801008f */
[----:B-1----:R-:W-:Y:S01]  /*b280*/  FMUL.FTZ R147, R126, R23 ;  /* 0x000000177e937220 */ /* 0x002fe20000410000 */
[C---:B------:R-:W-:Y:S01]  /*b290*/  FMUL.FTZ R108, R160.reuse, R115 ;  /* 0x00000073a06c7220 */ /* 0x040fe20000410000 */
[C---:B------:R-:W-:Y:S01]  /*b2a0*/  FMUL.FTZ R145, R75.reuse, R144 ;  /* 0x000000904b917220 */ /* 0x040fe20000410000 */
[----:B------:R-:W-:Y:S01]  /*b2b0*/  FMUL.FTZ R160, R160, R133 ;  /* 0x00000085a0a07220 */ /* 0x000fe20000410000 */
[----:B------:R-:W-:Y:S01]  /*b2c0*/  FMUL.FTZ R153, R75, R147 ;  /* 0x000000934b997220 */ /* 0x000fe20000410000 */
[C---:B------:R-:W-:Y:S01]  /*b2d0*/  FFMA.FTZ R75, R161.reuse, R133, R108 ;  /* 0x00000085a14b7223 */ /* 0x040fe2000001006c */
[C---:B------:R-:W-:Y:S01]  /*b2e0*/  FFMA.FTZ R126, R214.reuse, R147, R151 ;  /* 0x00000093d67e7223 */ /* 0x040fe20000010097 */
[----:B------:R-:W-:Y:S01]  /*b2f0*/  FFMA.FTZ R161, R161, R115, -R160 ;  /* 0x00000073a1a17223 */ /* 0x000fe200000108a0 */
[----:B------:R-:W-:Y:S01]  /*b300*/  FFMA.FTZ R144, R214, R149, -R153 ;  /* 0x00000095d6907223 */ /* 0x000fe20000010899 */
[----:B------:R-:W-:Y:S01]  /*b310*/  FADD.FTZ R134, R134, R75 ;  /* 0x0000004b86867221 */ /* 0x000fe20000010000 */
[----:B------:R-:W-:Y:S01]  /*b320*/  FMUL.FTZ R147, R28, R147 ;  /* 0x000000931c937220 */ /* 0x000fe20000410000 */
[----:B------:R-:W-:Y:S01]  /*b330*/  FADD.FTZ R116, R116, R161 ;  /* 0x000000a174747221 */ /* 0x000fe20000010000 */
[----:B------:R-:W-:Y:S01]  /*b340*/  FMUL.FTZ R149, R28, R149 ;  /* 0x000000951c957220 */ /* 0x000fe20000410000 */
[----:B------:R-:W-:Y:S01]  /*b350*/  FMUL.FTZ R75, R162, R134 ;  /* 0x00000086a24b7220 */ /* 0x000fe20000410000 */
[----:B------:R-:W-:Y:S01]  /*b360*/  FMUL.FTZ R108, R170, R109 ;  /* 0x0000006daa6c7220 */ /* 0x000fe20000410000 */
[-C--:B------:R-:W-:Y:S01]  /*b370*/  FMUL.FTZ R146, R162, R116.reuse ;  /* 0x00000074a2927220 */ /* 0x080fe20000410000 */
[----:B------:R-:W-:Y:S01]  /*b380*/  FMUL.FTZ R150, R140, UR29 ;  /* 0x0000001d8c967c20 */ /* 0x000fe20008410000 */
[----:B------:R-:W-:Y:S01]  /*b390*/  FFMA.FTZ R148, R163, R116, -R75 ;  /* 0x00000074a3947223 */ /* 0x000fe2000001084b */
[----:B------:R-:W-:Y:S01]  /*b3a0*/  FMUL.FTZ R75, R109, UR29 ;  /* 0x0000001d6d4b7c20 */ /* 0x000fe20008410000 */
[----:B------:R-:W-:Y:S01]  /*b3b0*/  FFMA.FTZ R146, R163, R134, R146 ;  /* 0x00000086a3927223 */ /* 0x000fe20000010092 */
[----:B------:R0:W-:Y:S01]  /*b3c0*/  STS [R138+0x2158], R147 ;  /* 0x002158938a007388 */ /* 0x0001e20000000800 */
[----:B------:R-:W-:Y:S01]  /*b3d0*/  FADD.FTZ R117, R117, R148 ;  /* 0x0000009475757221 */ /* 0x000fe20000010000 */
[----:B------:R-:W-:Y:S01]  /*b3e0*/  FFMA.FTZ R60, R170, -R60, R211 ;  /* 0x8000003caa3c7223 */ /* 0x000fe200000100d3 */
[----:B------:R-:W-:Y:S01]  /*b3f0*/  FFMA.FTZ R108, R169, R140, R108 ;  /* 0x0000008ca96c7223 */ /* 0x000fe2000001006c */
[----:B------:R1:W-:Y:S01]  /*b400*/  STS [R138+0x215c], R149 ;  /* 0x00215c958a007388 */ /* 0x0003e20000000800 */
[----:B------:R-:W-:Y:S01]  /*b410*/  FFMA.FTZ R75, R140, UR47, R75 ;  /* 0x0000002f8c4b7c23 */ /* 0x000fe2000801004b */
[----:B------:R-:W-:Y:S01]  /*b420*/  FADD.FTZ R135, R135, R146 ;  /* 0x0000009287877221 */ /* 0x000fe20000010000 */
[----:B------:R-:W-:Y:S01]  /*b430*/  FMUL.FTZ R151, R109, R27 ;  /* 0x0000001b6d977220 */ /* 0x000fe20000410000 */
[-C--:B------:R-:W-:Y:S01]  /*b440*/  FFMA.FTZ R208, -R86, R74.reuse, R208 ;  /* 0x0000004a56d07223 */ /* 0x080fe200000101d0 */
[----:B------:R-:W-:Y:S01]  /*b450*/  FFMA.FTZ R73, R85, -R74, R207 ;  /* 0x8000004a55497223 */ /* 0x000fe200000100cf */
[----:B0-----:R-:W-:Y:S01]  /*b460*/  FFMA.FTZ R147, R109, UR47, -R150 ;  /* 0x0000002f6d937c23 */ /* 0x001fe20008010896 */
        /* <DEDUP_REMOVED lines=8> */
[C---:B------:R-:W-:Y:S01]  /*b4f0*/  FFMA.FTZ R147, R165.reuse, R135, R140 ;  /* 0x00000087a5937223 */ /* 0x040fe2000001008c */
[----:B------:R-:W-:Y:S01]  /*b500*/  FFMA.FTZ R60, R212, R149, R153 ;  /* 0x00000095d43c7223 */ /* 0x000fe20000010099 */
[----:B------:R-:W-:Y:S01]  /*b510*/  FFMA.FTZ R165, R165, R117, -R164 ;  /* 0x00000075a5a57223 */ /* 0x000fe200000108a4 */
[----:B------:R-:W-:Y:S01]  /*b520*/  FMUL.FTZ R149, R29, R149 ;  /* 0x000000951d957220 */ /* 0x000fe20000410000 */
[----:B------:R-:W-:Y:S01]  /*b530*/  FADD.FTZ R136, R136, R147 ;  /* 0x0000009388887221 */ /* 0x000fe20000010000 */
[----:B------:R-:W-:Y:S01]  /*b540*/  FFMA.FTZ R210, -R84, R74, R210 ;  /* 0x0000004a54d27223 */ /* 0x000fe200000101d2 */
[----:B------:R-:W-:Y:S01]  /*b550*/  FADD.FTZ R118, R118, R165 ;  /* 0x000000a576767221 */ /* 0x000fe20000010000 */
[----:B------:R-:W-:Y:S01]  /*b560*/  FFMA.FTZ R146, R212, R151, -R146 ;  /* 0x00000097d4927223 */ /* 0x000fe20000010892 */
[----:B------:R-:W-:Y:S01]  /*b570*/  FMUL.FTZ R140, R166, R136 ;  /* 0x00000088a68c7220 */ /* 0x000fe20000410000 */
[----:B------:R0:W-:Y:S01]  /*b580*/  STS [R138+0x2150], R149 ;  /* 0x002150958a007388 */ /* 0x0001e20000000800 */
[----:B------:R-:W-:Y:S01]  /*b590*/  FFMA.FTZ R74, R83, -R74, R209 ;  /* 0x8000004a534a7223 */ /* 0x000fe200000100d1 */
[-C--:B------:R-:W-:Y:S01]  /*b5a0*/  FMUL.FTZ R153, R110, R31.reuse ;  /* 0x0000001f6e997220 */ /* 0x080fe20000410000 */
[-C--:B------:R-:W-:Y:S01]  /*b5b0*/  FFMA.FTZ R150, R167, R118.reuse, -R140 ;  /* 0x00000076a7967223 */ /* 0x080fe2000001088c */
[----:B------:R-:W-:Y:S01]  /*b5c0*/  FMUL.FTZ R151, R128, R31 ;  /* 0x0000001f80977220 */ /* 0x000fe20000410000 */
[----:B------:R1:W-:Y:S01]  /*b5d0*/  STS [R138+0x2154], R157 ;  /* 0x0021549d8a007388 */ /* 0x0003e20000000800 */
[C---:B------:R-:W-:Y:S01]  /*b5e0*/  FMUL.FTZ R147, R74.reuse, R153 ;  /* 0x000000994a937220 */ /* 0x040fe20000410000 */
[----:B------:R-:W-:Y:S01]  /*b5f0*/  FADD.FTZ R119, R119, R150 ;  /* 0x0000009677777221 */ /* 0x000fe20000010000 */
[-C--:B------:R-:W-:Y:S01]  /*b600*/  FMUL.FTZ R155, R74, R151.reuse ;  /* 0x000000974a9b7220 */ /* 0x080fe20000410000 */
[-C--:B------:R-:W-:Y:S01]  /*b610*/  FMUL.FTZ R159, R30, R151.reuse ;  /* 0x000000971e9f7220 */ /* 0x080fe20000410000 */
[----:B0-----:R-:W-:Y:S01]  /*b620*/  FMUL.FTZ R149, R166, R118 ;  /* 0x00000076a6957220 */ /* 0x001fe20000410000 */
[----:B------:R-:W-:Y:S01]  /*b630*/  FFMA.FTZ R147, R210, R151, R147 ;  /* 0x00000097d2937223 */ /* 0x000fe20000010093 */
[-C--:B------:R-:W-:Y:S01]  /*b640*/  FMUL.FTZ R161, R30, R153.reuse ;  /* 0x000000991ea17220 */ /* 0x080fe20000410000 */
[----:B------:R-:W-:Y:S01]  /*b650*/  FFMA.FTZ R148, R210, R153, -R155 ;  /* 0x00000099d2947223 */ /* 0x000fe2000001089b */
[----:B------:R-:W-:Y:S01]  /*b660*/  FFMA.FTZ R140, R167, R136, R149 ;  /* 0x00000088a78c7223 */ /* 0x000fe20000010095 */
[-C--:B------:R-:W-:Y:S01]  /*b670*/  FMUL.FTZ R149, R119, R56.reuse ;  /* 0x0000003877957220 */ /* 0x080fe20000410000 */
[-C--:B------:R-:W-:Y:S01]  /*b680*/  FMUL.FTZ R153, R118, R55.reuse ;  /* 0x0000003776997220 */ /* 0x080fe20000410000 */
[----:B------:R-:W-:Y:S01]  /*b690*/  FMUL.FTZ R155, R136, R55 ;  /* 0x00000037889b7220 */ /* 0x000fe20000410000 */
[----:B------:R-:W-:Y:S01]  /*b6a0*/  FADD.FTZ R137, R137, R140 ;  /* 0x0000008c89897221 */ /* 0x000fe20000010000 */
[----:B-1----:R-:W-:Y:S01]  /*b6b0*/  FMUL.FTZ R157, R66, R149 ;  /* 0x00000095429d7220 */ /* 0x002fe20000410000 */
[C---:B------:R-:W-:Y:S01]  /*b6c0*/  FMUL.FTZ R150, R194.reuse, R153 ;  /* 0x00000099c2967220 */ /* 0x040fe20000410000 */
[-C--:B------:R-:W-:Y:S01]  /*b6d0*/  FMUL.FTZ R152, R194, R155.reuse ;  /* 0x0000009bc2987220 */ /* 0x080fe20000410000 */
[----:B------:R-:W-:Y:S01]  /*b6e0*/  FMUL.FTZ R151, R137, R56 ;  /* 0x0000003889977220 */ /* 0x000fe20000410000 */
[----:B------:R-:W-:Y:S01]  /*b6f0*/  FMUL.FTZ R165, R111, R36 ;  /* 0x000000246fa57220 */ /* 0x000fe20000410000 */
[----:B------:R-:W-:Y:S01]  /*b700*/  FFMA.FTZ R150, R193, R155, R150 ;  /* 0x0000009bc1967223 */ /* 0x000fe20000010096 */
[----:B------:R0:W-:Y:S01]  /*b710*/  STS [R138+0x2148], R159 ;  /* 0x0021489f8a007388 */ /* 0x0001e20000000800 */
[-C--:B------:R-:W-:Y:S01]  /*b720*/  FMUL.FTZ R140, R66, R151.reuse ;  /* 0x00000097428c7220 */ /* 0x080fe20000410000 */
[C---:B------:R-:W-:Y:S01]  /*b730*/  FFMA.FTZ R157, R192.reuse, R151, R157 ;  /* 0x00000097c09d7223 */ /* 0x040fe2000001009d */
[-C--:B------:R-:W-:Y:S01]  /*b740*/  FFMA.FTZ R69, R93, -R70.reuse, R199 ;  /* 0x800000465d457223 */ /* 0x080fe200000100c7 */
[----:B------:R1:W-:Y:S01]  /*b750*/  STS [R138+0x214c], R161 ;  /* 0x00214ca18a007388 */ /* 0x0003e20000000800 */
[----:B------:R-:W-:Y:S01]  /*b760*/  FFMA.FTZ R140, R192, R149, -R140 ;  /* 0x00000095c08c7223 */ /* 0x000fe2000001088c */
[----:B------:R-:W-:Y:S01]  /*b770*/  FADD.FTZ R157, RZ, R157 ;  /* 0x0000009dff9d7221 */ /* 0x000fe20000010000 */
[----:B------:R-:W-:Y:S01]  /*b780*/  FFMA.FTZ R200, -R94, R70, R200 ;  /* 0x000000465ec87223 */ /* 0x000fe200000101c8 */
[----:B------:R-:W-:Y:S01]  /*b790*/  FMUL.FTZ R169, R32, R165 ;  /* 0x000000a520a97220 */ /* 0x000fe20000410000 */
[----:B------:R-:W-:Y:S01]  /*b7a0*/  FADD.FTZ R140, RZ, R140 ;  /* 0x0000008cff8c7221 */ /* 0x000fe20000010000 */
[----:B0-----:R-:W-:Y:S01]  /*b7b0*/  FFMA.FTZ R159, R193, R153, -R152 ;  /* 0x00000099c19f7223 */ /* 0x001fe20000010898 */
[----:B------:R-:W-:Y:S01]  /*b7c0*/  FADD.FTZ R158, R157, R150 ;  /* 0x000000969d9e7221 */ /* 0x000fe20000010000 */
[----:B------:R-:W-:Y:S01]  /*b7d0*/  FMUL.FTZ R157, R73, R165 ;  /* 0x000000a5499d7220 */ /* 0x000fe20000410000 */
[----:B------:R-:W-:Y:S01]  /*b7e0*/  FMUL.FTZ R150, R117, R54 ;  /* 0x0000003675967220 */ /* 0x000fe20000410000 */
[----:B-1----:R-:W-:Y:S01]  /*b7f0*/  FMUL.FTZ R161, R129, R36 ;  /* 0x0000002481a17220 */ /* 0x002fe20000410000 */
[----:B------:R-:W-:Y:S01]  /*b800*/  FADD.FTZ R140, R140, R159 ;  /* 0x0000009f8c8c7221 */ /* 0x000fe20000010000 */
[----:B------:R-:W-:Y:S01]  /*b810*/  FMUL.FTZ R152, R135, R54 ;  /* 0x0000003687987220 */ /* 0x000fe20000410000 */
[----:B------:R-:W-:Y:S01]  /*b820*/  FMUL.FTZ R70, R35, R51 ;  /* 0x0000003323467220 */ /* 0x000fe20000410000 */
[-C--:B------:R-:W-:Y:S01]  /*b830*/  FMUL.FTZ R159, R73, R161.reuse ;  /* 0x000000a1499f7220 */ /* 0x080fe20000410000 */
[-C--:B------:R-:W-:Y:S01]  /*b840*/  FFMA.FTZ R156, R208, R161.reuse, R157 ;  /* 0x000000a1d09c7223 */ /* 0x080fe2000001009d */
[----:B------:R-:W-:Y:S01]  /*b850*/  FMUL.FTZ R167, R32, R161 ;  /* 0x000000a120a77220 */ /* 0x000fe20000410000 */
[C---:B------:R-:W-:Y:S01]  /*b860*/  FMUL.FTZ R161, R67.reuse, R150 ;  /* 0x0000009643a17220 */ /* 0x040fe20000410000 */
[----:B------:R-:W-:Y:S01]  /*b870*/  FMUL.FTZ R157, R116, R53 ;  /* 0x00000035749d7220 */ /* 0x000fe20000410000 */
[----:B------:R-:W-:Y:S01]  /*b880*/  FFMA.FTZ R154, R208, R165, -R159 ;  /* 0x000000a5d09a7223 */ /* 0x000fe2000001089f */
[----:B------:R-:W-:Y:S01]  /*b890*/  FMUL.FTZ R159, R134, R53 ;  /* 0x00000035869f7220 */ /* 0x000fe20000410000 */
[-C--:B------:R-:W-:Y:S01]  /*b8a0*/  FFMA.FTZ R161, R196, R152.reuse, R161 ;  /* 0x00000098c4a17223 */ /* 0x080fe200000100a1 */
[C---:B------:R-:W-:Y:S01]  /*b8b0*/  FMUL.FTZ R160, R68.reuse, R157 ;  /* 0x0000009d44a07220 */ /* 0x040fe20000410000 */
[----:B------:R-:W-:Y:S01]  /*b8c0*/  FMUL.FTZ R163, R67, R152 ;  /* 0x0000009843a37220 */ /* 0x000fe20000410000 */
[-C--:B------:R-:W-:Y:S01]  /*b8d0*/  FMUL.FTZ R164, R68, R159.reuse ;  /* 0x0000009f44a47220 */ /* 0x080fe20000410000 */
[----:B------:R-:W-:Y:S01]  /*b8e0*/  FADD.FTZ R158, R158, R161 ;  /* 0x000000a19e9e7221 */ /* 0x000fe20000010000 */
[----:B------:R-:W-:Y:S01]  /*b8f0*/  FFMA.FTZ R161, R197, R159, R160 ;  /* 0x0000009fc5a17223 */ /* 0x000fe200000100a0 */
[----:B------:R-:W-:Y:S01]  /*b900*/  FFMA.FTZ R163, R196, R150, -R163 ;  /* 0x00000096c4a37223 */ /* 0x000fe200000108a3 */
[----:B------:R-:W-:Y:S01]  /*b910*/  FFMA.FTZ R201, -R92, R70, R201 ;  /* 0x000000465cc97223 */ /* 0x000fe200000101c9 */
[----:B------:R0:W-:Y:S01]  /*b920*/  STS [R138+0x2140], R167 ;  /* 0x002140a78a007388 */ /* 0x0001e20000000800 */
[----:B------:R-:W-:Y:S01]  /*b930*/  FADD.FTZ R161, R158, R161 ;  /* 0x000000a19ea17221 */ /* 0x000fe20000010000 */
[-C--:B------:R-:W-:Y:S01]  /*b940*/  FMUL.FTZ R158, R115, R52.reuse ;  /* 0x00000034739e7220 */ /* 0x080fe20000410000 */
[----:B------:R-:W-:Y:S01]  /*b950*/  FADD.FTZ R163, R140, R163 ;  /* 0x000000a38ca37221 */ /* 0x000fe20000010000 */
[----:B------:R-:W-:Y:S01]  /*b960*/  FMUL.FTZ R140, R133, R52 ;  /* 0x00000034858c7220 */ /* 0x000fe20000410000 */
[----:B------:R-:W-:Y:S01]  /*b970*/  FFMA.FTZ R164, R197, R157, -R164 ;  /* 0x0000009dc5a47223 */ /* 0x000fe200000108a4 */
[----:B------:R-:W-:Y:S01]  /*b980*/  FMUL.FTZ R165, R69, R158 ;  /* 0x0000009e45a57220 */ /* 0x000fe20000410000 */
[----:B------:R-:W-:Y:S01]  /*b990*/  FFMA.FTZ R70, R91, -R70, R202 ;  /* 0x800000465b467223 */ /* 0x000fe200000100ca */
[-C--:B------:R-:W-:Y:S01]  /*b9a0*/  FMUL.FTZ R162, R132, R51.reuse ;  /* 0x0000003384a27220 */ /* 0x080fe20000410000 */
[----:B------:R-:W-:Y:S01]  /*b9b0*/  FMUL.FTZ R160, R114, R51 ;  /* 0x0000003372a07220 */ /* 0x000fe20000410000 */
[-C--:B------:R-:W-:Y:S01]  /*b9c0*/  FFMA.FTZ R166, R200, R140.reuse, R165 ;  /* 0x0000008cc8a67223 */ /* 0x080fe200000100a5 */
[----:B0-----:R-:W-:Y:S01]  /*b9d0*/  FMUL.FTZ R167, R69, R140 ;  /* 0x0000008c45a77220 */ /* 0x001fe20000410000 */
[-C--:B------:R-:W-:Y:S01]  /*b9e0*/  FFMA.FTZ R204, -R90, R72.reuse, R204 ;  /* 0x000000485acc7223 */ /* 0x080fe200000101cc */
[----:B------:R-:W-:Y:S01]  /*b9f0*/  FFMA.FTZ R71, R89, -R72, R203 ;  /* 0x8000004859477223 */ /* 0x000fe200000100cb */
[----:B------:R-:W-:Y:S01]  /*ba00*/  FADD.FTZ R163, R163, R164 ;  /* 0x000000a4a3a37221 */ /* 0x000fe20000010000 */
[----:B------:R-:W-:Y:S01]  /*ba10*/  FADD.FTZ R161, R161, R166 ;  /* 0x000000a6a1a17221 */ /* 0x000fe20000010000 */
[-C--:B------:R-:W-:Y:S01]  /*ba20*/  FMUL.FTZ R72, R33, R41.reuse ;  /* 0x0000002921487220 */ /* 0x080fe20000410000 */
[----:B------:R-:W-:Y:S01]  /*ba30*/  FFMA.FTZ R164, R200, R158, -R167 ;  /* 0x0000009ec8a47223 */ /* 0x000fe200000108a7 */
[C---:B------:R-:W-:Y:S01]  /*ba40*/  FMUL.FTZ R166, R70.reuse, R162 ;  /* 0x000000a246a67220 */ /* 0x040fe20000410000 */
[----:B------:R-:W-:Y:S01]  /*ba50*/  FMUL.FTZ R168, R70, R160 ;  /* 0x000000a046a87220 */ /* 0x000fe20000410000 */
[----:B------:R-:W-:Y:S01]  /*ba60*/  FMUL.FTZ R167, R113, R46 ;  /* 0x0000002e71a77220 */ /* 0x000fe20000410000 */
[----:B------:R-:W-:Y:S01]  /*ba70*/  FFMA.FTZ R205, -R88, R72, R205 ;  /* 0x0000004858cd7223 */ /* 0x000fe200000101cd */
[----:B------:R0:W-:Y:S01]  /*ba80*/  STS [R138+0x2144], R169 ;  /* 0x002144a98a007388 */ /* 0x0001e20000000800 */
[----:B------:R-:W-:Y:S01]  /*ba90*/  FADD.FTZ R163, R163, R164 ;  /* 0x000000a4a3a37221 */ /* 0x000fe20000010000 */
[----:B------:R-:W-:Y:S01]  /*baa0*/  FFMA.FTZ R166, R201, R160, -R166 ;  /* 0x000000a0c9a67223 */ /* 0x000fe200000108a6 */
[----:B------:R-:W-:Y:S01]  /*bab0*/  FFMA.FTZ R72, R87, -R72, R206 ;  /* 0x8000004857487223 */ /* 0x000fe200000100ce */
[----:B------:R-:W-:Y:S01]  /*bac0*/  FFMA.FTZ R168, R201, R162, R168 ;  /* 0x000000a2c9a87223 */ /* 0x000fe200000100a8 */
[-C--:B------:R-:W-:Y:S01]  /*bad0*/  FMUL.FTZ R170, R112, R41.reuse ;  /* 0x0000002970aa7220 */ /* 0x080fe20000410000 */
[----:B------:R-:W-:Y:S01]  /*bae0*/  FMUL.FTZ R165, R131, R46 ;  /* 0x0000002e83a57220 */ /* 0x000fe20000410000 */
[----:B------:R-:W-:Y:S01]  /*baf0*/  FADD.FTZ R163, R163, R166 ;  /* 0x000000a6a3a37221 */ /* 0x000fe20000010000 */
[----:B------:R-:W-:Y:S01]  /*bb00*/  FMUL.FTZ R164, R130, R41 ;  /* 0x0000002982a47220 */ /* 0x000fe20000410000 */
[----:B------:R-:W-:Y:S01]  /*bb10*/  FADD.FTZ R168, R161, R168 ;  /* 0x000000a8a1a87221 */ /* 0x000fe20000010000 */
[----:B0-----:R-:W-:Y:S01]  /*bb20*/  FMUL.FTZ R169, R71, R167 ;  /* 0x000000a747a97220 */ /* 0x001fe20000410000 */
[----:B------:R-:W-:Y:S01]  /*bb30*/  FMUL.FTZ R166, R72, R170 ;  /* 0x000000aa48a67220 */ /* 0x000fe20000410000 */
[-C--:B------:R-:W-:Y:S01]  /*bb40*/  FMUL.FTZ R175, R34, R165.reuse ;  /* 0x000000a522af7220 */ /* 0x080fe20000410000 */
[----:B------:R-:W-:Y:S01]  /*bb50*/  FFMA.FTZ R198, R15, -R198, R195 ;  /* 0x800000c60fc67223 */ /* 0x000fe200000100c3 */
[-C--:B------:R-:W-:Y:S01]  /*bb60*/  FFMA.FTZ R169, R204, R165.reuse, R169 ;  /* 0x000000a5cca97223 */ /* 0x080fe200000100a9 */
[-C--:B------:R-:W-:Y:S01]  /*bb70*/  FFMA.FTZ R189, R205, R164.reuse, R166 ;  /* 0x000000a4cdbd7223 */ /* 0x080fe200000100a6 */
[----:B------:R-:W-:Y:S01]  /*bb80*/  FMUL.FTZ R165, R71, R165 ;  /* 0x000000a547a57220 */ /* 0x000fe20000410000 */
[-C--:B------:R-:W-:Y:S01]  /*bb90*/  FMUL.FTZ R179, R33, R164.reuse ;  /* 0x000000a421b37220 */ /* 0x080fe20000410000 */
[----:B------:R-:W-:Y:S01]  /*bba0*/  FADD.FTZ R168, R168, R169 ;  /* 0x000000a9a8a87221 */ /* 0x000fe20000010000 */
[----:B------:R-:W-:Y:S01]  /*bbb0*/  FMUL.FTZ R161, R72, R164 ;  /* 0x000000a448a17220 */ /* 0x000fe20000410000 */
[----:B------:R-:W-:Y:S01]  /*bbc0*/  FFMA.FTZ R164, R204, R167, -R165 ;  /* 0x000000a7cca47223 */ /* 0x000fe200000108a5 */
[----:B------:R-:W-:Y:S01]  /*bbd0*/  FMUL.FTZ R165, R37, R140 ;  /* 0x0000008c25a57220 */ /* 0x000fe20000410000 */
[----:B------:R-:W-:Y:S01]  /*bbe0*/  FADD.FTZ R189, R168, R189 ;  /* 0x000000bda8bd7221 */ /* 0x000fe20000010000 */
[----:B------:R-:W-:Y:S01]  /*bbf0*/  FFMA.FTZ R199, R14, -R199, R198 ;  /* 0x800000c70ec77223 */ /* 0x000fe200000100c6 */
[----:B------:R-:W-:Y:S01]  /*bc00*/  FFMA.FTZ R161, R205, R170, -R161 ;  /* 0x000000aacda17223 */ /* 0x000fe200000108a1 */
[----:B------:R-:W-:Y:S01]  /*bc10*/  FADD.FTZ R164, R163, R164 ;  /* 0x000000a4a3a47221 */ /* 0x000fe20000010000 */
[----:B------:R-:W-:Y:S01]  /*bc20*/  FADD.FTZ R156, R189, R156 ;  /* 0x0000009cbd9c7221 */ /* 0x000fe20000010000 */
[----:B------:R-:W-:Y:S01]  /*bc30*/  FFMA.FTZ R202, R13, -R202, R199 ;  /* 0x800000ca0dca7223 */ /* 0x000fe200000100c7 */
[----:B------:R0:W-:Y:S01]  /*bc40*/  STS [R138+0x2120], R165 ;  /* 0x002120a58a007388 */ /* 0x0001e20000000800 */
[----:B------:R-:W-:Y:S01]  /*bc50*/  FMUL.FTZ R191, R33, R170 ;  /* 0x000000aa21bf7220 */ /* 0x000fe20000410000 */
[----:B------:R-:W-:Y:S01]  /*bc60*/  FMUL.FTZ R169, R35, R160 ;  /* 0x000000a023a97220 */ /* 0x000fe20000410000 */
[----:B------:R-:W-:Y:S01]  /*bc70*/  FFMA.FTZ R203, R12, -R203, R202 ;  /* 0x800000cb0ccb7223 */ /* 0x000fe200000100ca */
[----:B------:R1:W-:Y:S01]  /*bc80*/  STS [R138+0x2130], R175 ;  /* 0x002130af8a007388 */ /* 0x0003e20000000800 */
[----:B------:R-:W-:Y:S01]  /*bc90*/  FMUL.FTZ R163, R37, R158 ;  /* 0x0000009e25a37220 */ /* 0x000fe20000410000 */
[----:B------:R-:W-:Y:S01]  /*bca0*/  FMUL.FTZ R159, R38, R159 ;  /* 0x0000009f269f7220 */ /* 0x000fe20000410000 */
[----:B------:R-:W-:Y:S01]  /*bcb0*/  FFMA.FTZ R206, R11, -R206, R203 ;  /* 0x800000ce0bce7223 */ /* 0x000fe200000100cb */
[----:B------:R2:W-:Y:S01]  /*bcc0*/  STS [R138+0x2138], R179 ;  /* 0x002138b38a007388 */ /* 0x0005e20000000800 */
[----:B------:R-:W-:Y:S01]  /*bcd0*/  FMUL.FTZ R155, R40, R155 ;  /* 0x0000009b289b7220 */ /* 0x000fe20000410000 */
[----:B0-----:R-:W-:Y:S01]  /*bce0*/  FADD.FTZ R165, R156, R147 ;  /* 0x000000939ca57221 */ /* 0x001fe20000010000 */
[----:B------:R-:W-:Y:S01]  /*bcf0*/  FFMA.FTZ R206, R10, -R207, R206 ;  /* 0x800000cf0ace7223 */ /* 0x000fe200000100ce */
[----:B------:R-:W-:Y:S01]  /*bd00*/  FMUL.FTZ R147, R39, R152 ;  /* 0x0000009827937220 */ /* 0x000fe20000410000 */
[----:B------:R-:W-:Y:S01]  /*bd10*/  FMUL.FTZ R153, R40, R153 ;  /* 0x0000009928997220 */ /* 0x000fe20000410000 */
[----:B------:R-:W-:Y:S01]  /*bd20*/  FADD.FTZ R165, R165, R60 ;  /* 0x0000003ca5a57221 */ /* 0x000fe20000010000 */
[----:B-1----:R-:W-:Y:S01]  /*bd30*/  FADD.FTZ R175, R164, R161 ;  /* 0x000000a1a4af7221 */ /* 0x002fe20000010000 */
[----:B------:R-:W-:Y:S01]  /*bd40*/  FMUL.FTZ R161, R38, R157 ;  /* 0x0000009d26a17220 */ /* 0x000fe20000410000 */
[----:B------:R-:W-:Y:S01]  /*bd50*/  FMUL.FTZ R157, R39, R150 ;  /* 0x00000096279d7220 */ /* 0x000fe20000410000 */
[----:B------:R-:W-:Y:S01]  /*bd60*/  FADD.FTZ R165, R165, R126 ;  /* 0x0000007ea5a57221 */ /* 0x000fe20000010000 */
[----:B--2---:R-:W-:Y:S01]  /*bd70*/  FMUL.FTZ R179, R34, R167 ;  /* 0x000000a722b37220 */ /* 0x004fe20000410000 */
[----:B------:R-:W-:Y:S01]  /*bd80*/  FADD.FTZ R175, R175, R154 ;  /* 0x0000009aafaf7221 */ /* 0x000fe20000010000 */
[----:B------:R-:W-:Y:S01]  /*bd90*/  FMUL.FTZ R167, R35, R162 ;  /* 0x000000a223a77220 */ /* 0x000fe20000410000 */
[----:B------:R-:W-:Y:S01]  /*bda0*/  FADD.FTZ R76, R165, R76 ;  /* 0x0000004ca54c7221 */ /* 0x000fe20000010000 */
[C---:B------:R-:W-:Y:S01]  /*bdb0*/  FMUL.FTZ R151, R42.reuse, R151 ;  /* 0x000000972a977220 */ /* 0x040fe20000410000 */
[----:B------:R-:W-:Y:S01]  /*bdc0*/  FMUL.FTZ R149, R42, R149 ;  /* 0x000000952a957220 */ /* 0x000fe20000410000 */
[----:B------:R-:W-:Y:S01]  /*bdd0*/  FFMA.FTZ R206, R9, -R209, R206 ;  /* 0x800000d109ce7223 */ /* 0x000fe200000100ce */
[----:B------:R-:W-:Y:S01]  /*bde0*/  FADD.FTZ R76, R76, R77 ;  /* 0x0000004d4c4c7221 */ /* 0x000fe20000010000 */
[----:B------:R-:W-:Y:S01]  /*bdf0*/  FADD.FTZ R175, R175, R148 ;  /* 0x00000094afaf7221 */ /* 0x000fe20000010000 */
[----:B------:R-:W-:Y:S01]  /*be00*/  STS [R138+0x213c], R191 ;  /* 0x00213cbf8a007388 */ /* 0x000fe20000000800 */
[----:B------:R-:W-:Y:S01]  /*be10*/  FFMA.FTZ R206, R8, -R211, R206 ;  /* 0x800000d308ce7223 */ /* 0x000fe200000100ce */
[----:B------:R-:W-:Y:S01]  /*be20*/  FADD.FTZ R76, R76, R63 ;  /* 0x0000003f4c4c7221 */ /* 0x000fe20000010000 */
[----:B------:R-:W-:Y:S01]  /*be30*/  FADD.FTZ R175, R175, R146 ;  /* 0x00000092afaf7221 */ /* 0x000fe20000010000 */
[----:B------:R-:W-:Y:S01]  /*be40*/  STS [R138+0x2134], R179 ;  /* 0x002134b38a007388 */ /* 0x000fe20000000800 */
[----:B------:R-:W-:Y:S01]  /*be50*/  MOV R195, UR28 ;  /* 0x0000001c00c37c02 */ /* 0x000fe20008000f00 */
[----:B------:R-:W-:Y:S01]  /*be60*/  FFMA.FTZ R206, R7, -R213, R206 ;  /* 0x800000d507ce7223 */ /* 0x000fe200000100ce */
[----:B------:R-:W-:Y:S01]  /*be70*/  FADD.FTZ R60, R76, R61 ;  /* 0x0000003d4c3c7221 */ /* 0x000fe20000010000 */
[----:B------:R-:W-:Y:S01]  /*be80*/  STS [R138+0x2128], R167 ;  /* 0x002128a78a007388 */ /* 0x000fe20000000800 */
[----:B------:R-:W-:Y:S01]  /*be90*/  FADD.FTZ R144, R175, R144 ;  /* 0x00000090af907221 */ /* 0x000fe20000010000 */
[----:B------:R-:W-:Y:S01]  /*bea0*/  FMUL.FTZ R76, R111, UR29 ;  /* 0x0000001d6f4c7c20 */ /* 0x000fe20008410000 */
[----:B------:R-:W-:Y:S01]  /*beb0*/  LEA R140, R195, -R62, 0x1 ;  /* 0x8000003ec38c7211 */ /* 0x000fe200078e08ff */
[----:B------:R-:W-:Y:S01]  /*bec0*/  STS [R138+0x212c], R169 ;  /* 0x00212ca98a007388 */ /* 0x000fe20000000800 */
[----:B------:R-:W-:Y:S01]  /*bed0*/  FMUL.FTZ R61, R112, UR29 ;  /* 0x0000001d703d7c20 */ /* 0x000fe20008410000 */
[----:B------:R-:W-:Y:S01]  /*bee0*/  FFMA.FTZ R206, R6, -R215, R206 ;  /* 0x800000d706ce7223 */ /* 0x000fe200000100ce */
[----:B------:R-:W-:Y:S01]  /*bef0*/  FADD.FTZ R141, R144, R141 ;  /* 0x0000008d908d7221 */ /* 0x000fe20000010000 */
[----:B------:R-:W-:Y:S01]  /*bf00*/  STS [R138+0x2124], R163 ;  /* 0x002124a38a007388 */ /* 0x000fe20000000800 */
[----:B------:R-:W-:Y:S01]  /*bf10*/  ISETP.GE.AND P2, PT, R140, 0x1, PT ;  /* 0x000000018c00780c */ /* 0x000fe20003f46270 */
[----:B------:R-:W-:Y:S01]  /*bf20*/  FFMA.FTZ R144, R130, UR47, R61 ;  /* 0x0000002f82907c23 */ /* 0x000fe2000801003d */
[----:B------:R-:W-:Y:S01]  /*bf30*/  FFMA.FTZ R106, R5, -R217, R206 ;  /* 0x800000d9056a7223 */ /* 0x000fe200000100ce */
[----:B------:R0:W-:Y:S01]  /*bf40*/  STS [R138+0x2118], R159 ;  /* 0x0021189f8a007388 */ /* 0x0001e20000000800 */
[----:B------:R-:W-:Y:S01]  /*bf50*/  IADD3 R77, PT, PT, R190, 0x80, RZ ;  /* 0x00000080be4d7810 */ /* 0x000fe20007ffe0ff */
[----:B------:R-:W-:Y:S01]  /*bf60*/  FMUL.FTZ R61, R114, UR29 ;  /* 0x0000001d723d7c20 */ /* 0x000fe20008410000 */
[----:B------:R-:W-:Y:S01]  /*bf70*/  FFMA.FTZ R106, R4, -R219, R106 ;  /* 0x800000db046a7223 */ /* 0x000fe2000001006a */
[----:B------:R1:W-:Y:S01]  /*bf80*/  STS [R138+0x211c], R161 ;  /* 0x00211ca18a007388 */ /* 0x0003e20000000800 */
[----:B------:R-:W-:Y:S01]  /*bf90*/  LEA.HI R77, R77, R190, RZ, 0x1b ;  /* 0x000000be4d4d7211 */ /* 0x000fe200078fd8ff */
[----:B------:R-:W-:Y:S01]  /*bfa0*/  FFMA.FTZ R126, R132, UR47, R61 ;  /* 0x0000002f847e7c23 */ /* 0x000fe2000801003d */
[----:B------:R-:W-:Y:S01]  /*bfb0*/  FADD.FTZ R124, R141, R124 ;  /* 0x0000007c8d7c7221 */ /* 0x000fe20000010000 */
[----:B------:R-:W-:Y:S01]  /*bfc0*/  STS [R138+0x2110], R147 ;  /* 0x002110938a007388 */ /* 0x000fe20000000800 */
[----:B------:R-:W-:Y:S01]  /*bfd0*/  FMUL.FTZ R61, R116, UR29 ;  /* 0x0000001d743d7c20 */ /* 0x000fe20008410000 */
[----:B0-----:R-:W-:Y:S01]  /*bfe0*/  FFMA.FTZ R159, R129, UR47, R76 ;  /* 0x0000002f819f7c23 */ /* 0x001fe2000801004c */
[----:B------:R-:W-:Y:S01]  /*bff0*/  FMUL.FTZ R76, R113, UR29 ;  /* 0x0000001d714c7c20 */ /* 0x000fe20008410000 */
[----:B------:R0:W-:Y:S01]  /*c000*/  STS [R138+0x2114], R157 ;  /* 0x0021149d8a007388 */ /* 0x0001e20000000800 */
[----:B------:R-:W-:Y:S01]  /*c010*/  FFMA.FTZ R63, R3, -R221, R106 ;  /* 0x800000dd033f7223 */ /* 0x000fe2000001006a */
[----:B------:R-:W-:Y:S01]  /*c020*/  LEA R77, R77, UR22, 0x2 ;  /* 0x000000164d4d7c11 */ /* 0x000fe2000f8e10ff */
[----:B------:R-:W-:Y:S01]  /*c030*/  FADD.FTZ R165, R124, R79 ;  /* 0x0000004f7ca57221 */ /* 0x000fe20000010000 */
[----:B------:R2:W-:Y:S01]  /*c040*/  STS [R138+0x2108], R155 ;  /* 0x0021089b8a007388 */ /* 0x0005e20000000800 */
[----:B------:R-:W-:Y:S01]  /*c050*/  FFMA.FTZ R62, R3, R222, R78 ;  /* 0x000000de033e7223 */ /* 0x000fe2000001004e */
[----:B------:R-:W-:Y:S01]  /*c060*/  FFMA.FTZ R106, R134, UR47, R61 ;  /* 0x0000002f866a7c23 */ /* 0x000fe2000801003d */
[----:B------:R-:W-:Y:S01]  /*c070*/  FMUL.FTZ R163, R128, UR29 ;  /* 0x0000001d80a37c20 */ /* 0x000fe20008410000 */
[----:B------:R5:W-:Y:S01]  /*c080*/  STS [R138+0x210c], R153 ;  /* 0x00210c998a007388 */ /* 0x000be20000000800 */
[----:B-1----:R-:W-:Y:S01]  /*c090*/  FMUL.FTZ R161, R110, UR29 ;  /* 0x0000001d6ea17c20 */ /* 0x002fe20008410000 */
[----:B------:R-:W-:Y:S01]  /*c0a0*/  FMUL.FTZ R146, R129, UR29 ;  /* 0x0000001d81927c20 */ /* 0x000fe20008410000 */
[----:B0-----:R-:W-:Y:S01]  /*c0b0*/  FMUL.FTZ R157, R130, UR29 ;  /* 0x0000001d829d7c20 */ /* 0x001fe20008410000 */
[----:B------:R0:W-:Y:S01]  /*c0c0*/  STS [R138+0x2100], R151 ;  /* 0x002100978a007388 */ /* 0x0001e20000000800 */
[----:B------:R-:W-:Y:S01]  /*c0d0*/  FMUL.FTZ R124, R133, UR29 ;  /* 0x0000001d857c7c20 */ /* 0x000fe20008410000 */
[----:B--2---:R-:W-:Y:S01]  /*c0e0*/  FFMA.FTZ R155, R131, UR47, R76 ;  /* 0x0000002f839b7c23 */ /* 0x004fe2000801004c */
[----:B------:R-:W-:Y:S01]  /*c0f0*/  FMUL.FTZ R76, R115, UR29 ;  /* 0x0000001d734c7c20 */ /* 0x000fe20008410000 */
[----:B------:R1:W-:Y:S01]  /*c100*/  STS [R138+0x2104], R149 ;  /* 0x002104958a007388 */ /* 0x0003e20000000800 */
[----:B------:R-:W-:Y:S01]  /*c110*/  FMUL.FTZ R78, R135, UR29 ;  /* 0x0000001d874e7c20 */ /* 0x000fe20008410000 */
[----:B-----5:R-:W-:Y:S01]  /*c120*/  FMUL.FTZ R153, R132, UR29 ;  /* 0x0000001d84997c20 */ /* 0x020fe20008410000 */
[----:B------:R-:W-:Y:S01]  /*c130*/  FMUL.FTZ R79, R136, UR29 ;  /* 0x0000001d884f7c20 */ /* 0x000fe20008410000 */
[----:B------:R-:W-:Y:S01]  /*c140*/  BAR.SYNC.DEFER_BLOCKING 0x0 ;  /* 0x0000000000007b1d */ /* 0x000fe20000010000 */
[----:B------:R-:W-:Y:S01]  /*c150*/  FMUL.FTZ R61, R118, UR29 ;  /* 0x0000001d763d7c20 */ /* 0x000fe20008410000 */
[----:B0-----:R-:W-:Y:S01]  /*c160*/  FMUL.FTZ R151, R134, UR29 ;  /* 0x0000001d86977c20 */ /* 0x001fe20008410000 */
[----:B------:R-:W-:Y:S01]  /*c170*/  FMUL.FTZ R150, R137, UR29 ;  /* 0x0000001d89967c20 */ /* 0x000fe20008410000 */
[----:B------:R-:W-:Y:S01]  /*c180*/  FMUL.FTZ R148, R119, UR29 ;  /* 0x0000001d77947c20 */ /* 0x000fe20008410000 */
[----:B------:R-:W-:Y:S01]  /*c190*/  FMUL.FTZ R139, R180, R139 ;  /* 0x0000008bb48b7220 */ /* 0x000fe20000410000 */
[----:B-1----:R-:W-:Y:S01]  /*c1a0*/  FFMA.FTZ R149, R133, UR47, R76 ;  /* 0x0000002f85957c23 */ /* 0x002fe2000801004c */
[----:B------:R-:W-:Y:S01]  /*c1b0*/  FMUL.FTZ R76, R117, UR29 ;  /* 0x0000001d754c7c20 */ /* 0x000fe20008410000 */
[----:B------:R-:W-:Y:S01]  /*c1c0*/  FMUL.FTZ R138, R131, UR29 ;  /* 0x0000001d838a7c20 */ /* 0x000fe20008410000 */
[----:B------:R-:W-:Y:S01]  /*c1d0*/  IADD3 R169, PT, PT, R190, 0x100, RZ ;  /* 0x00000100bea97810 */ /* 0x000fe20007ffe0ff */
[----:B------:R-:W-:Y:S01]  /*c1e0*/  FFMA.FTZ R163, R110, UR47, -R163 ;  /* 0x0000002f6ea37c23 */ /* 0x000fe200080108a3 */
[----:B------:R-:W-:Y:S01]  /*c1f0*/  FFMA.FTZ R147, R135, UR47, R76 ;  /* 0x0000002f87937c23 */ /* 0x000fe2000801004c */
[----:B------:R-:W-:Y:S01]  /*c200*/  IADD3 R175, PT, PT, R190, 0x180, RZ ;  /* 0x00000180beaf7810 */ /* 0x000fe20007ffe0ff */
[----:B------:R-:W-:Y:S01]  /*c210*/  FFMA.FTZ R161, R128, UR47, R161 ;  /* 0x0000002f80a17c23 */ /* 0x000fe200080100a1 */
[----:B------:R-:W-:Y:S01]  /*c220*/  ISETP.GE.AND P3, PT, R140, 0x81, PT ;  /* 0x000000818c00780c */ /* 0x000fe20003f66270 */
[----:B------:R-:W-:Y:S01]  /*c230*/  FFMA.FTZ R146, R111, UR47, -R146 ;  /* 0x0000002f6f927c23 */ /* 0x000fe20008010892 */
[----:B------:R-:W-:Y:S01]  /*c240*/  FFMA.FTZ R157, R112, UR47, -R157 ;  /* 0x0000002f709d7c23 */ /* 0x000fe2000801089d */
[----:B------:R-:W-:Y:S01]  /*c250*/  FFMA.FTZ R138, R113, UR47, -R138 ;  /* 0x0000002f718a7c23 */ /* 0x000fe2000801088a */
[----:B------:R-:W-:Y:S01]  /*c260*/  FFMA.FTZ R153, R114, UR47, -R153 ;  /* 0x0000002f72997c23 */ /* 0x000fe20008010899 */
[----:B------:R-:W-:Y:S01]  /*c270*/  FFMA.FTZ R124, R115, UR47, -R124 ;  /* 0x0000002f737c7c23 */ /* 0x000fe2000801087c */
[----:B------:R-:W-:Y:S01]  /*c280*/  FFMA.FTZ R151, R116, UR47, -R151 ;  /* 0x0000002f74977c23 */ /* 0x000fe20008010897 */
[----:B------:R-:W-:Y:S01]  /*c290*/  FFMA.FTZ R78, R117, UR47, -R78 ;  /* 0x0000002f754e7c23 */ /* 0x000fe2000801084e */
[----:B------:R-:W-:Y:S01]  /*c2a0*/  FFMA.FTZ R79, R118, UR47, -R79 ;  /* 0x0000002f764f7c23 */ /* 0x000fe2000801084f */
[----:B------:R-:W-:Y:S01]  /*c2b0*/  FFMA.FTZ R76, R136, UR47, R61 ;  /* 0x0000002f884c7c23 */ /* 0x000fe2000801003d */
[----:B------:R0:W1:Y:S01]  /*c2c0*/  LDS R167, [R77+0x2300] ;  /* 0x002300004da77984 */ /* 0x0000620000000800 */
[----:B------:R-:W-:Y:S01]  /*c2d0*/  FFMA.FTZ R141, R119, UR47, -R150 ;  /* 0x0000002f778d7c23 */ /* 0x000fe20008010896 */
[----:B0-----:R-:W-:Y:S01]  /*c2e0*/  FFMA.FTZ R77, R137, UR47, R148 ;  /* 0x0000002f894d7c23 */ /* 0x001fe20008010094 */
[----:B------:R-:W-:Y:S06]  /*c2f0*/  @!P2 BRA `(.L_x_1881) ;  /* 0x000000000010a947 */ /* 0x000fec0003800000 */
[----:B------:R-:W-:-:S04]  /*c300*/  LEA.HI R61, R190, R190, RZ, 0x1b ;  /* 0x000000bebe3d7211 */ /* 0x000fc800078fd8ff */
[----:B------:R-:W-:-:S06]  /*c310*/  LEA R61, R61, UR22, 0x2 ;  /* 0x000000163d3d7c11 */ /* 0x000fcc000f8e10ff */
[----:B------:R-:W0:Y:S04]  /*c320*/  LDS R61, [R61+0x2100] ;  /* 0x002100003d3d7984 */ /* 0x000e280000000800 */
[----:B0-----:R0:W-:Y:S02]  /*c330*/  REDG.E.ADD.F32.FTZ.RN.STRONG.GPU desc[UR26][R64.64], R61 ;  /* 0x0000003d400079a6 */ /* 0x0011e4000c12f31a */
.L_x_1881:
[----:B------:R-:W-:Y:S05]  /*c340*/  BSYNC.RECONVERGENT B0 ;  /* 0x0000000000007941 */ /* 0x000fea0003800200 */
.L_x_1880:
[----:B------:R-:W-:Y:S04]  /*c350*/  BSSY.RECONVERGENT B0, `(.L_x_1882) ;  /* 0x0000003000007945 */ /* 0x000fe80003800200 */
[----:B------:R-:W-:Y:S05]  /*c360*/  @!P3 BRA `(.L_x_1883) ;  /* 0x000000000004b947 */ /* 0x000fea0003800000 */
[----:B-1----:R2:W-:Y:S02]  /*c370*/  REDG.E.ADD.F32.FTZ.RN.STRONG.GPU desc[UR26][R64.64+0x200], R167 ;  /* 0x000200a7400079a6 */ /* 0x0025e4000c12f31a */
.L_x_1883:
[----:B------:R-:W-:Y:S05]  /*c380*/  BSYNC.RECONVERGENT B0 ;  /* 0x0000000000007941 */ /* 0x000fea0003800200 */
.L_x_1882:
[----:B0-----:R-:W-:Y:S01]  /*c390*/  IADD3 R61, PT, PT, R190, 0x200, RZ ;  /* 0x00000200be3d7810 */ /* 0x001fe20007ffe0ff */
[----:B------:R-:W-:Y:S01]  /*c3a0*/  BSSY.RECONVERGENT B0, `(.L_x_1884) ;  /* 0x000000f000007945 */ /* 0x000fe20003800200 */
[-C--:B------:R-:W-:Y:S02]  /*c3b0*/  LEA.HI R169, R169, R190.reuse, RZ, 0x1b ;  /* 0x000000bea9a97211 */ /* 0x080fe400078fd8ff */
[-C--:B------:R-:W-:Y:S02]  /*c3c0*/  LEA.HI R148, R61, R190.reuse, RZ, 0x1b ;  /* 0x000000be3d947211 */ /* 0x080fe400078fd8ff */
[----:B------:R-:W-:Y:S02]  /*c3d0*/  LEA R61, R169, UR22, 0x2 ;  /* 0x00000016a93d7c11 */ /* 0x000fe4000f8e10ff */
[----:B------:R-:W-:Y:S02]  /*c3e0*/  ISETP.GE.AND P6, PT, R140, 0x101, PT ;  /* 0x000001018c00780c */ /* 0x000fe40003fc6270 */
[----:B------:R-:W-:-:S02]  /*c3f0*/  LEA.HI R175, R175, R190, RZ, 0x1b ;  /* 0x000000beafaf7211 */ /* 0x000fc400078fd8ff */
[----:B------:R-:W0:Y:S01]  /*c400*/  LDS R61, [R61+0x2500] ;  /* 0x002500003d3d7984 */ /* 0x000e220000000800 */
[----:B-12---:R-:W-:Y:S02]  /*c410*/  IADD3 R167, PT, PT, R190, 0x280, RZ ;  /* 0x00000280bea77810 */ /* 0x006fe40007ffe0ff */
[----:B------:R-:W-:Y:S02]  /*c420*/  LEA R175, R175, UR22, 0x2 ;  /* 0x00000016afaf7c11 */ /* 0x000fe4000f8e10ff */
[C---:B------:R-:W-:Y:S02]  /*c430*/  ISETP.GE.AND P2, PT, R140.reuse, 0x181, PT ;  /* 0x000001818c00780c */ /* 0x040fe40003f46270 */
[C---:B------:R-:W-:Y:S02]  /*c440*/  ISETP.GE.AND P3, PT, R140.reuse, 0x201, PT ;  /* 0x000002018c00780c */ /* 0x040fe40003f66270 */
[C---:B------:R-:W-:Y:S02]  /*c450*/  ISETP.GE.AND P4, PT, R140.reuse, 0x281, PT ;  /* 0x000002818c00780c */ /* 0x040fe40003f86270 */
[----:B------:R-:W-:Y:S01]  /*c460*/  ISETP.GE.AND P5, PT, R140, 0x301, PT ;  /* 0x000003018c00780c */ /* 0x000fe20003fa6270 */
[----:B------:R-:W-:-:S12]  /*c470*/  @!P6 BRA `(.L_x_1885) ;  /* 0x000000000004e947 */ /* 0x000fd80003800000 */
[----:B0-----:R1:W-:Y:S02]  /*c480*/  REDG.E.ADD.F32.FTZ.RN.STRONG.GPU desc[UR26][R64.64+0x400], R61 ;  /* 0x0004003d400079a6 */ /* 0x0013e4000c12f31a */
.L_x_1885:
[----:B------:R-:W-:Y:S05]  /*c490*/  BSYNC.RECONVERGENT B0 ;  /* 0x0000000000007941 */ /* 0x000fea0003800200 */
.L_x_1884:
[----:B01----:R0:W1:Y:S01]  /*c4a0*/  LDS R61, [R175+0x2700] ;  /* 0x00270000af3d7984 */ /* 0x0030620000000800 */
[----:B------:R-:W-:Y:S01]  /*c4b0*/  BSSY.RECONVERGENT B0, `(.L_x_1886) ;  /* 0x0000006000007945 */ /* 0x000fe20003800200 */
[----:B------:R-:W-:Y:S02]  /*c4c0*/  IADD3 R169, PT, PT, R190, 0x300, RZ ;  /* 0x00000300bea97810 */ /* 0x000fe40007ffe0ff */
[----:B------:R-:W-:Y:S02]  /*c4d0*/  LEA R148, R148, UR22, 0x2 ;  /* 0x0000001694947c11 */ /* 0x000fe4000f8e10ff */
[----:B------:R-:W-:Y:S01]  /*c4e0*/  LEA.HI R167, R167, R190, RZ, 0x1b ;  /* 0x000000bea7a77211 */ /* 0x000fe200078fd8ff */
[----:B------:R-:W-:Y:S06]  /*c4f0*/  @!P2 BRA `(.L_x_1887) ;  /* 0x000000000004a947 */ /* 0x000fec0003800000 */
[----:B-1----:R2:W-:Y:S02]  /*c500*/  REDG.E.ADD.F32.FTZ.RN.STRONG.GPU desc[UR26][R64.64+0x600], R61 ;  /* 0x0006003d400079a6 */ /* 0x0025e4000c12f31a */
.L_x_1887:
[----:B------:R-:W-:Y:S05]  /*c510*/  BSYNC.RECONVERGENT B0 ;  /* 0x0000000000007941 */ /* 0x000fea0003800200 */
.L_x_1886:
[----:B-12---:R1:W2:Y:S01]  /*c520*/  LDS R61, [R148+0x2900] ;  /* 0x00290000943d7984 */ /* 0x0062a20000000800 */
[----:B------:R-:W-:Y:S01]  /*c530*/  BSSY.RECONVERGENT B0, `(.L_x_1888) ;  /* 0x0000005000007945 */ /* 0x000fe20003800200 */
[----:B------:R-:W-:Y:S02]  /*c540*/  LEA.HI R169, R169, R190, RZ, 0x1b ;  /* 0x000000bea9a97211 */ /* 0x000fe400078fd8ff */
[----:B------:R-:W-:Y:S01]  /*c550*/  LEA R167, R167, UR22, 0x2 ;  /* 0x00000016a7a77c11 */ /* 0x000fe2000f8e10ff */
[----:B------:R-:W-:Y:S06]  /*c560*/  @!P3 BRA `(.L_x_1889) ;  /* 0x000000000004b947 */ /* 0x000fec0003800000 */
[----:B--2---:R2:W-:Y:S02]  /*c570*/  REDG.E.ADD.F32.FTZ.RN.STRONG.GPU desc[UR26][R64.64+0x800], R61 ;  /* 0x0008003d400079a6 */ /* 0x0045e4000c12f31a */
.L_x_1889:
[----:B------:R-:W-:Y:S05]  /*c580*/  BSYNC.RECONVERGENT B0 ;  /* 0x0000000000007941 */ /* 0x000fea0003800200 */
.L_x_1888:
[----:B--2---:R2:W0:Y:S01]  /*c590*/  LDS R61, [R167+0x2b00] ;  /* 0x002b0000a73d7984 */ /* 0x0044220000000800 */
[----:B------:R-:W-:Y:S01]  /*c5a0*/  BSSY.RECONVERGENT B0, `(.L_x_1890) ;  /* 0x0000004000007945 */ /* 0x000fe20003800200 */
[----:B-1----:R-:W-:-:S03]  /*c5b0*/  LEA R148, R169, UR22, 0x2 ;  /* 0x00000016a9947c11 */ /* 0x002fc6000f8e10ff */
[----:B------:R-:W-:Y:S05]  /*c5c0*/  @!P4 BRA `(.L_x_1891) ;  /* 0x000000000004c947 */ /* 0x000fea0003800000 */
[----:B0-----:R1:W-:Y:S02]  /*c5d0*/  REDG.E.ADD.F32.FTZ.RN.STRONG.GPU desc[UR26][R64.64+0xa00], R61 ;  /* 0x000a003d400079a6 */ /* 0x0013e4000c12f31a */
.L_x_1891:
[----:B------:R-:W-:Y:S05]  /*c5e0*/  BSYNC.RECONVERGENT B0 ;  /* 0x0000000000007941 */ /* 0x000fea0003800200 */
.L_x_1890:
[----:B01----:R0:W1:Y:S01]  /*c5f0*/  LDS R61, [R148+0x2d00] ;  /* 0x002d0000943d7984 */ /* 0x0030620000000800 */
[----:B------:R-:W-:Y:S01]  /*c600*/  BSSY.RECONVERGENT B0, `(.L_x_1892) ;  /* 0x0000005000007945 */ /* 0x000fe20003800200 */
[C---:B--2---:R-:W-:Y:S02]  /*c610*/  IADD3 R167, PT, PT, R190.reuse, 0x380, RZ ;  /* 0x00000380bea77810 */ /* 0x044fe40007ffe0ff */
[----:B------:R-:W-:Y:S01]  /*c620*/  LOP3.LUT R169, R190, 0x400, RZ, 0xfc, !PT ;  /* 0x00000400bea97812 */ /* 0x000fe200078efcff */
[----:B------:R-:W-:Y:S06]  /*c630*/  @!P5 BRA `(.L_x_1893) ;  /* 0x000000000004d947 */ /* 0x000fec0003800000 */
[----:B-1----:R2:W-:Y:S02]  /*c640*/  REDG.E.ADD.F32.FTZ.RN.STRONG.GPU desc[UR26][R64.64+0xc00], R61 ;  /* 0x000c003d400079a6 */ /* 0x0025e4000c12f31a */
.L_x_1893:
[----:B------:R-:W-:Y:S05]  /*c650*/  BSYNC.RECONVERGENT B0 ;  /* 0x0000000000007941 */ /* 0x000fea0003800200 */
.L_x_1892:
        /* <DEDUP_REMOVED lines=16> */
.L_x_1895:
[----:B------:R-:W-:Y:S05]  /*c760*/  BSYNC.RECONVERGENT B0 ;  /* 0x0000000000007941 */ /* 0x000fea0003800200 */
.L_x_1894:
[----:B01----:R0:W1:Y:S01]  /*c770*/  LDS R61, [R169+0x3100] ;  /* 0x00310000a93d7984 */ /* 0x0030620000000800 */
[----:B------:R-:W-:Y:S01]  /*c780*/  BSSY.RECONVERGENT B0, `(.L_x_1896) ;  /* 0x0000006000007945 */ /* 0x000fe20003800200 */
[----:B------:R-:W-:Y:S02]  /*c790*/  IADD3 R167, PT, PT, R190, 0x580, RZ ;  /* 0x00000580bea77810 */ /* 0x000fe40007ffe0ff */
[----:B------:R-:W-:Y:S02]  /*c7a0*/  LEA.HI R175, R175, R190, RZ, 0x1b ;  /* 0x000000beafaf7211 */ /* 0x000fe400078fd8ff */
[----:B------:R-:W-:Y:S01]  /*c7b0*/  LEA R148, R148, UR22, 0x2 ;  /* 0x0000001694947c11 */ /* 0x000fe2000f8e10ff */
[----:B------:R-:W-:Y:S06]  /*c7c0*/  @!P2 BRA `(.L_x_1897) ;  /* 0x000000000004a947 */ /* 0x000fec0003800000 */
[----:B-1----:R2:W-:Y:S02]  /*c7d0*/  REDG.E.ADD.F32.FTZ.RN.STRONG.GPU desc[UR26][R64.64+0x1000], R61 ;  /* 0x0010003d400079a6 */ /* 0x0025e4000c12f31a */
.L_x_1897:
[----:B------:R-:W-:Y:S05]  /*c7e0*/  BSYNC.RECONVERGENT B0 ;  /* 0x0000000000007941 */ /* 0x000fea0003800200 */
.L_x_1896:
[----:B-12---:R1:W2:Y:S01]  /*c7f0*/  LDS R61, [R148+0x3300] ;  /* 0x00330000943d7984 */ /* 0x0062a20000000800 */
[----:B------:R-:W-:Y:S01]  /*c800*/  BSSY.RECONVERGENT B0, `(.L_x_1898) ;  /* 0x0000005000007945 */ /* 0x000fe20003800200 */
[----:B------:R-:W-:Y:S02]  /*c810*/  LEA.HI R167, R167, R190, RZ, 0x1b ;  /* 0x000000bea7a77211 */ /* 0x000fe400078fd8ff */
[----:B------:R-:W-:Y:S01]  /*c820*/  LEA R175, R175, UR22, 0x2 ;  /* 0x00000016afaf7c11 */ /* 0x000fe2000f8e10ff */
[----:B------:R-:W-:Y:S06]  /*c830*/  @!P3 BRA `(.L_x_1899) ;  /* 0x000000000004b947 */ /* 0x000fec0003800000 */
[----:B--2---:R2:W-:Y:S02]  /*c840*/  REDG.E.ADD.F32.FTZ.RN.STRONG.GPU desc[UR26][R64.64+0x1200], R61 ;  /* 0x0012003d400079a6 */ /* 0x0045e4000c12f31a */
.L_x_1899:
[----:B------:R-:W-:Y:S05]  /*c850*/  BSYNC.RECONVERGENT B0 ;  /* 0x0000000000007941 */ /* 0x000fea0003800200 */
.L_x_1898:
[----:B--2---:R2:W0:Y:S01]  /*c860*/  LDS R61, [R175+0x3500] ;  /* 0x00350000af3d7984 */ /* 0x0044220000000800 */
[----:B------:R-:W-:Y:S01]  /*c870*/  BSSY.RECONVERGENT B0, `(.L_x_1900) ;  /* 0x0000004000007945 */ /* 0x000fe20003800200 */
[----:B-1----:R-:W-:-:S03]  /*c880*/  LEA R148, R167, UR22, 0x2 ;  /* 0x00000016a7947c11 */ /* 0x002fc6000f8e10ff */
[----:B------:R-:W-:Y:S05]  /*c890*/  @!P4 BRA `(.L_x_1901) ;  /* 0x000000000004c947 */ /* 0x000fea0003800000 */
[----:B0-----:R1:W-:Y:S02]  /*c8a0*/  REDG.E.ADD.F32.FTZ.RN.STRONG.GPU desc[UR26][R64.64+0x1400], R61 ;  /* 0x0014003d400079a6 */ /* 0x0013e4000c12f31a */
.L_x_1901:
[----:B------:R-:W-:Y:S05]  /*c8b0*/  BSYNC.RECONVERGENT B0 ;  /* 0x0000000000007941 */ /* 0x000fea0003800200 */
.L_x_1900:
[----:B01----:R0:W1:Y:S01]  /*c8c0*/  LDS R61, [R148+0x3700] ;  /* 0x00370000943d7984 */ /* 0x0030620000000800 */
[----:B------:R-:W-:Y:S01]  /*c8d0*/  BSSY.RECONVERGENT B0, `(.L_x_1902) ;  /* 0x0000005000007945 */ /* 0x000fe20003800200 */
[C---:B------:R-:W-:Y:S02]  /*c8e0*/  IADD3 R167, PT, PT, R190.reuse, 0x600, RZ ;  /* 0x00000600bea77810 */ /* 0x040fe40007ffe0ff */
[----:B------:R-:W-:Y:S01]  /*c8f0*/  IADD3 R169, PT, PT, R190, 0x680, RZ ;  /* 0x00000680bea97810 */ /* 0x000fe20007ffe0ff */
[----:B------:R-:W-:Y:S06]  /*c900*/  @!P5 BRA `(.L_x_1903) ;  /* 0x000000000004d947 */ /* 0x000fec0003800000 */
[----:B-1----:R1:W-:Y:S02]  /*c910*/  REDG.E.ADD.F32.FTZ.RN.STRONG.GPU desc[UR26][R64.64+0x1600], R61 ;  /* 0x0016003d400079a6 */ /* 0x0023e4000c12f31a */
.L_x_1903:
[----:B------:R-:W-:Y:S05]  /*c920*/  BSYNC.RECONVERGENT B0 ;  /* 0x0000000000007941 */ /* 0x000fea0003800200 */
.L_x_1902:
        /* <DEDUP_REMOVED lines=16> */
.L_x_1905:
[----:B------:R-:W-:Y:S05]  /*ca30*/  BSYNC.RECONVERGENT B0 ;  /* 0x0000000000007941 */ /* 0x000fea0003800200 */
.L_x_1904:
[----:B01----:R0:W1:Y:S01]  /*ca40*/  LDS R61, [R169+0x3b00] ;  /* 0x003b0000a93d7984 */ /* 0x0030620000000800 */
[----:B------:R-:W-:Y:S01]  /*ca50*/  BSSY.RECONVERGENT B0, `(.L_x_1906) ;  /* 0x0000006000007945 */ /* 0x000fe20003800200 */
[----:B------:R-:W-:Y:S02]  /*ca60*/  LOP3.LUT R167, R190, 0x800, RZ, 0xfc, !PT ;  /* 0x00000800bea77812 */ /* 0x000fe400078efcff */
[----:B------:R-:W-:Y:S02]  /*ca70*/  LEA.HI R175, R175, R190, RZ, 0x1b ;  /* 0x000000beafaf7211 */ /* 0x000fe400078fd8ff */
[----:B------:R-:W-:Y:S01]  /*ca80*/  LEA R148, R148, UR22, 0x2 ;  /* 0x0000001694947c11 */ /* 0x000fe2000f8e10ff */
[----:B------:R-:W-:Y:S06]  /*ca90*/  @!P2 BRA `(.L_x_1907) ;  /* 0x000000000004a947 */ /* 0x000fec0003800000 */
[----:B-1----:R2:W-:Y:S02]  /*caa0*/  REDG.E.ADD.F32.FTZ.RN.STRONG.GPU desc[UR26][R64.64+0x1a00], R61 ;  /* 0x001a003d400079a6 */ /* 0x0025e4000c12f31a */
.L_x_1907:
[----:B------:R-:W-:Y:S05]  /*cab0*/  BSYNC.RECONVERGENT B0 ;  /* 0x0000000000007941 */ /* 0x000fea0003800200 */
.L_x_1906:
[----:B-12---:R1:W2:Y:S01]  /*cac0*/  LDS R61, [R148+0x3d00] ;  /* 0x003d0000943d7984 */ /* 0x0062a20000000800 */
[----:B------:R-:W-:Y:S01]  /*cad0*/  BSSY.RECONVERGENT B0, `(.L_x_1908) ;  /* 0x0000005000007945 */ /* 0x000fe20003800200 */
[----:B------:R-:W-:Y:S02]  /*cae0*/  LEA.HI R167, R167, R190, RZ, 0x1b ;  /* 0x000000bea7a77211 */ /* 0x000fe400078fd8ff */
[----:B------:R-:W-:Y:S01]  /*caf0*/  LEA R175, R175, UR22, 0x2 ;  /* 0x00000016afaf7c11 */ /* 0x000fe2000f8e10ff */
[----:B------:R-:W-:Y:S06]  /*cb00*/  @!P3 BRA `(.L_x_1909) ;  /* 0x000000000004b947 */ /* 0x000fec0003800000 */
[----:B--2---:R2:W-:Y:S02]  /*cb10*/  REDG.E.ADD.F32.FTZ.RN.STRONG.GPU desc[UR26][R64.64+0x1c00], R61 ;  /* 0x001c003d400079a6 */ /* 0x0045e4000c12f31a */
.L_x_1909:
[----:B------:R-:W-:Y:S05]  /*cb20*/  BSYNC.RECONVERGENT B0 ;  /* 0x0000000000007941 */ /* 0x000fea0003800200 */
.L_x_1908:
[----:B--2---:R2:W0:Y:S01]  /*cb30*/  LDS R61, [R175+0x3f00] ;  /* 0x003f0000af3d7984 */ /* 0x0044220000000800 */
[----:B------:R-:W-:Y:S01]  /*cb40*/  BSSY.RECONVERGENT B0, `(.L_x_1910) ;  /* 0x0000004000007945 */ /* 0x000fe20003800200 */
[----:B-1----:R-:W-:-:S03]  /*cb50*/  LEA R148, R167, UR22, 0x2 ;  /* 0x00000016a7947c11 */ /* 0x002fc6000f8e10ff */
[----:B------:R-:W-:Y:S05]  /*cb60*/  @!P4 BRA `(.L_x_1911) ;  /* 0x000000000004c947 */ /* 0x000fea0003800000 */
[----:B0-----:R1:W-:Y:S02]  /*cb70*/  REDG.E.ADD.F32.FTZ.RN.STRONG.GPU desc[UR26][R64.64+0x1e00], R61 ;  /* 0x001e003d400079a6 */ /* 0x0013e4000c12f31a */
.L_x_1911:
[----:B------:R-:W-:Y:S05]  /*cb80*/  BSYNC.RECONVERGENT B0 ;  /* 0x0000000000007941 */ /* 0x000fea0003800200 */
.L_x_1910:
[----:B01----:R0:W1:Y:S01]  /*cb90*/  LDS R61, [R148+0x4100] ;  /* 0x00410000943d7984 */ /* 0x0030620000000800 */
[----:B------:R-:W-:Y:S01]  /*cba0*/  BSSY.RECONVERGENT B0, `(.L_x_1912) ;  /* 0x0000005000007945 */ /* 0x000fe20003800200 */
[C---:B------:R-:W-:Y:S02]  /*cbb0*/  IADD3 R167, PT, PT, R190.reuse, 0x880, RZ ;  /* 0x00000880bea77810 */ /* 0x040fe40007ffe0ff */
[----:B------:R-:W-:Y:S01]  /*cbc0*/  IADD3 R169, PT, PT, R190, 0x900, RZ ;  /* 0x00000900bea97810 */ /* 0x000fe20007ffe0ff */
[----:B------:R-:W-:Y:S06]  /*cbd0*/  @!P5 BRA `(.L_x_1913) ;  /* 0x000000000004d947 */ /* 0x000fec0003800000 */
[----:B-1----:R1:W-:Y:S02]  /*cbe0*/  REDG.E.ADD.F32.FTZ.RN.STRONG.GPU desc[UR26][R64.64+0x2000], R61 ;  /* 0x0020003d400079a6 */ /* 0x0023e4000c12f31a */
.L_x_1913:
[----:B------:R-:W-:Y:S05]  /*cbf0*/  BSYNC.RECONVERGENT B0 ;  /* 0x0000000000007941 */ /* 0x000fea0003800200 */
.L_x_1912:
        /* <DEDUP_REMOVED lines=16> */
.L_x_1915:
[----:B------:R-:W-:Y:S05]  /*cd00*/  BSYNC.RECONVERGENT B0 ;  /* 0x0000000000007941 */ /* 0x000fea0003800200 */
.L_x_1914:
[----:B01----:R0:W1:Y:S01]  /*cd10*/  LDS R61, [R169+0x4500] ;  /* 0x00450000a93d7984 */ /* 0x0030620000000800 */
[----:B------:R-:W-:Y:S01]  /*cd20*/  BSSY.RECONVERGENT B0, `(.L_x_1916) ;  /* 0x0000006000007945 */ /* 0x000fe20003800200 */
[----:B------:R-:W-:Y:S02]  /*cd30*/  IADD3 R167, PT, PT, R190, 0xa80, RZ ;  /* 0x00000a80bea77810 */ /* 0x000fe40007ffe0ff */
[----:B------:R-:W-:Y:S02]  /*cd40*/  LEA.HI R175, R175, R190, RZ, 0x1b ;  /* 0x000000beafaf7211 */ /* 0x000fe400078fd8ff */
[----:B------:R-:W-:Y:S01]  /*cd50*/  LEA R148, R148, UR22, 0x2 ;  /* 0x0000001694947c11 */ /* 0x000fe2000f8e10ff */
[----:B------:R-:W-:Y:S06]  /*cd60*/  @!P2 BRA `(.L_x_1917) ;  /* 0x000000000004a947 */ /* 0x000fec0003800000 */
[----:B-1----:R2:W-:Y:S02]  /*cd70*/  REDG.E.ADD.F32.FTZ.RN.STRONG.GPU desc[UR26][R64.64+0x2400], R61 ;  /* 0x0024003d400079a6 */ /* 0x0025e4000c12f31a */
.L_x_1917:
[----:B------:R-:W-:Y:S05]  /*cd80*/  BSYNC.RECONVERGENT B0 ;  /* 0x0000000000007941 */ /* 0x000fea0003800200 */
.L_x_1916:
[----:B-12---:R1:W2:Y:S01]  /*cd90*/  LDS R61, [R148+0x4700] ;  /* 0x00470000943d7984 */ /* 0x0062a20000000800 */
[----:B------:R-:W-:Y:S01]  /*cda0*/  BSSY.RECONVERGENT B0, `(.L_x_1918) ;  /* 0x0000005000007945 */ /* 0x000fe20003800200 */
[----:B------:R-:W-:Y:S02]  /*cdb0*/  LEA.HI R167, R167, R190, RZ, 0x1b ;  /* 0x000000bea7a77211 */ /* 0x000fe400078fd8ff */
[----:B------:R-:W-:Y:S01]  /*cdc0*/  LEA R175, R175, UR22, 0x2 ;  /* 0x00000016afaf7c11 */ /* 0x000fe2000f8e10ff */
[----:B------:R-:W-:Y:S06]  /*cdd0*/  @!P3 BRA `(.L_x_1919) ;  /* 0x000000000004b947 */ /* 0x000fec0003800000 */
[----:B--2---:R2:W-:Y:S02]  /*cde0*/  REDG.E.ADD.F32.FTZ.RN.STRONG.GPU desc[UR26][R64.64+0x2600], R61 ;  /* 0x0026003d400079a6 */ /* 0x0045e4000c12f31a */
.L_x_1919:
[----:B------:R-:W-:Y:S05]  /*cdf0*/  BSYNC.RECONVERGENT B0 ;  /* 0x0000000000007941 */ /* 0x000fea0003800200 */
.L_x_1918:
[----:B--2---:R2:W0:Y:S01]  /*ce00*/  LDS R61, [R175+0x4900] ;  /* 0x00490000af3d7984 */ /* 0x0044220000000800 */
[----:B------:R-:W-:Y:S01]  /*ce10*/  BSSY.RECONVERGENT B0, `(.L_x_1920) ;  /* 0x0000004000007945 */ /* 0x000fe20003800200 */
[----:B-1----:R-:W-:-:S03]  /*ce20*/  LEA R148, R167, UR22, 0x2 ;  /* 0x00000016a7947c11 */ /* 0x002fc6000f8e10ff */
[----:B------:R-:W-:Y:S05]  /*ce30*/  @!P4 BRA `(.L_x_1921) ;  /* 0x000000000004c947 */ /* 0x000fea0003800000 */
[----:B0-----:R1:W-:Y:S02]  /*ce40*/  REDG.E.ADD.F32.FTZ.RN.STRONG.GPU desc[UR26][R64.64+0x2800], R61 ;  /* 0x0028003d400079a6 */ /* 0x0013e4000c12f31a */
.L_x_1921:
[----:B------:R-:W-:Y:S05]  /*ce50*/  BSYNC.RECONVERGENT B0 ;  /* 0x0000000000007941 */ /* 0x000fea0003800200 */
.L_x_1920:
[----:B01----:R0:W1:Y:S01]  /*ce60*/  LDS R61, [R148+0x4b00] ;  /* 0x004b0000943d7984 */ /* 0x0030620000000800 */
[----:B------:R-:W-:Y:S01]  /*ce70*/  BSSY.RECONVERGENT B0, `(.L_x_1922) ;  /* 0x0000005000007945 */ /* 0x000fe20003800200 */
[C---:B------:R-:W-:Y:S02]  /*ce80*/  IADD3 R167, PT, PT, R190.reuse, 0xb00, RZ ;  /* 0x00000b00bea77810 */ /* 0x040fe40007ffe0ff */
[----:B------:R-:W-:Y:S01]  /*ce90*/  IADD3 R169, PT, PT, R190, 0xb80, RZ ;  /* 0x00000b80bea97810 */ /* 0x000fe20007ffe0ff */
[----:B------:R-:W-:Y:S06]  /*cea0*/  @!P5 BRA `(.L_x_1923) ;  /* 0x000000000004d947 */ /* 0x000fec0003800000 */
[----:B-1----:R1:W-:Y:S02]  /*ceb0*/  REDG.E.ADD.F32.FTZ.RN.STRONG.GPU desc[UR26][R64.64+0x2a00], R61 ;  /* 0x002a003d400079a6 */ /* 0x0023e4000c12f31a */
.L_x_1923:
[----:B------:R-:W-:Y:S05]  /*cec0*/  BSYNC.RECONVERGENT B0 ;  /* 0x0000000000007941 */ /* 0x000fea0003800200 */
.L_x_1922:
        /* <DEDUP_REMOVED lines=16> */
.L_x_1925:
[----:B------:R-:W-:Y:S05]  /*cfd0*/  BSYNC.RECONVERGENT B0 ;  /* 0x0000000000007941 */ /* 0x000fea0003800200 */
.L_x_1924:
[----:B01----:R0:W1:Y:S01]  /*cfe0*/  LDS R61, [R169+0x4f00] ;  /* 0x004f0000a93d7984 */ /* 0x0030620000000800 */
[----:B------:R-:W-:Y:S01]  /*cff0*/  BSSY.RECONVERGENT B0, `(.L_x_1926) ;  /* 0x0000006000007945 */ /* 0x000fe20003800200 */
[----:B------:R-:W-:Y:S02]  /*d000*/  IADD3 R167, PT, PT, R190, 0xd00, RZ ;  /* 0x00000d00bea77810 */ /* 0x000fe40007ffe0ff */
[----:B------:R-:W-:Y:S02]  /*d010*/  LEA.HI R175, R175, R190, RZ, 0x1b ;  /* 0x000000beafaf7211 */ /* 0x000fe400078fd8ff */
[----:B------:R-:W-:Y:S01]  /*d020*/  LEA R148, R148, UR22, 0x2 ;  /* 0x0000001694947c11 */ /* 0x000fe2000f8e10ff */
[----:B------:R-:W-:Y:S06]  /*d030*/  @!P2 BRA `(.L_x_1927) ;  /* 0x000000000004a947 */ /* 0x000fec0003800000 */
[----:B-1----:R2:W-:Y:S02]  /*d040*/  REDG.E.ADD.F32.FTZ.RN.STRONG.GPU desc[UR26][R64.64+0x2e00], R61 ;  /* 0x002e003d400079a6 */ /* 0x0025e4000c12f31a */
.L_x_1927:
[----:B------:R-:W-:Y:S05]  /*d050*/  BSYNC.RECONVERGENT B0 ;  /* 0x0000000000007941 */ /* 0x000fea0003800200 */
.L_x_1926:
[----:B-12---:R1:W2:Y:S01]  /*d060*/  LDS R61, [R148+0x5100] ;  /* 0x00510000943d7984 */ /* 0x0062a20000000800 */
[----:B------:R-:W-:Y:S01]  /*d070*/  BSSY.RECONVERGENT B0, `(.L_x_1928) ;  /* 0x0000005000007945 */ /* 0x000fe20003800200 */
[----:B------:R-:W-:Y:S02]  /*d080*/  LEA.HI R167, R167, R190, RZ, 0x1b ;  /* 0x000000bea7a77211 */ /* 0x000fe400078fd8ff */
[----:B------:R-:W-:Y:S01]  /*d090*/  LEA R175, R175, UR22, 0x2 ;  /* 0x00000016afaf7c11 */ /* 0x000fe2000f8e10ff */
[----:B------:R-:W-:Y:S06]  /*d0a0*/  @!P3 BRA `(.L_x_1929) ;  /* 0x000000000004b947 */ /* 0x000fec0003800000 */
[----:B--2---:R2:W-:Y:S02]  /*d0b0*/  REDG.E.ADD.F32.FTZ.RN.STRONG.GPU desc[UR26][R64.64+0x3000], R61 ;  /* 0x0030003d400079a6 */ /* 0x0045e4000c12f31a */
.L_x_1929:
[----:B------:R-:W-:Y:S05]  /*d0c0*/  BSYNC.RECONVERGENT B0 ;  /* 0x0000000000007941 */ /* 0x000fea0003800200 */
.L_x_1928:
[----:B--2---:R2:W0:Y:S01]  /*d0d0*/  LDS R61, [R175+0x5300] ;  /* 0x00530000af3d7984 */ /* 0x0044220000000800 */
[----:B------:R-:W-:Y:S01]  /*d0e0*/  BSSY.RECONVERGENT B0, `(.L_x_1930) ;  /* 0x0000004000007945 */ /* 0x000fe20003800200 */
[----:B-1----:R-:W-:-:S03]  /*d0f0*/  LEA R148, R167, UR22, 0x2 ;  /* 0x00000016a7947c11 */ /* 0x002fc6000f8e10ff */
[----:B------:R-:W-:Y:S05]  /*d100*/  @!P4 BRA `(.L_x_1931) ;  /* 0x000000000004c947 */ /* 0x000fea0003800000 */
[----:B0-----:R1:W-:Y:S02]  /*d110*/  REDG.E.ADD.F32.FTZ.RN.STRONG.GPU desc[UR26][R64.64+0x3200], R61 ;  /* 0x0032003d400079a6 */ /* 0x0013e4000c12f31a */
.L_x_1931:
[----:B------:R-:W-:Y:S05]  /*d120*/  BSYNC.RECONVERGENT B0 ;  /* 0x0000000000007941 */ /* 0x000fea0003800200 */
.L_x_1930:
[----:B01----:R0:W1:Y:S01]  /*d130*/  LDS R61, [R148+0x5500] ;  /* 0x00550000943d7984 */ /* 0x0030620000000800 */
[----:B------:R-:W-:Y:S01]  /*d140*/  BSSY.RECONVERGENT B0, `(.L_x_1932) ;  /* 0x0000005000007945 */ /* 0x000fe20003800200 */
[C---:B------:R-:W-:Y:S02]  /*d150*/  IADD3 R167, PT, PT, R190.reuse, 0xd80, RZ ;  /* 0x00000d80bea77810 */ /* 0x040fe40007ffe0ff */
[----:B------:R-:W-:Y:S01]  /*d160*/  IADD3 R169, PT, PT, R190, 0xe00, RZ ;  /* 0x00000e00bea97810 */ /* 0x000fe20007ffe0ff */
[----:B------:R-:W-:Y:S06]  /*d170*/  @!P5 BRA `(.L_x_1933) ;  /* 0x000000000004d947 */ /* 0x000fec0003800000 */
[----:B-1----:R1:W-:Y:S02]  /*d180*/  REDG.E.ADD.F32.FTZ.RN.STRONG.GPU desc[UR26][R64.64+0x3400], R61 ;  /* 0x0034003d400079a6 */ /* 0x0023e4000c12f31a */
.L_x_1933:
[----:B------:R-:W-:Y:S05]  /*d190*/  BSYNC.RECONVERGENT B0 ;  /* 0x0000000000007941 */ /* 0x000fea0003800200 */
.L_x_1932:
        /* <DEDUP_REMOVED lines=16> */
.L_x_1935:
[----:B------:R-:W-:Y:S05]  /*d2a0*/  BSYNC.RECONVERGENT B0 ;  /* 0x0000000000007941 */ /* 0x000fea0003800200 */
.L_x_1934:
[----:B01----:R0:W1:Y:S01]  /*d2b0*/  LDS R61, [R169+0x5900] ;  /* 0x00590000a93d7984 */ /* 0x0030620000000800 */
[----:B------:R-:W-:Y:S01]  /*d2c0*/  BSSY.RECONVERGENT B0, `(.L_x_1936) ;  /* 0x0000006000007945 */ /* 0x000fe20003800200 */
[----:B------:R-:W-:Y:S02]  /*d2d0*/  IADD3 R167, PT, PT, R190, 0xf80, RZ ;  /* 0x00000f80bea77810 */ /* 0x000fe40007ffe0ff */
[----:B------:R-:W-:Y:S02]  /*d2e0*/  LEA.HI R175, R175, R190, RZ, 0x1b ;  /* 0x000000beafaf7211 */ /* 0x000fe400078fd8ff */
[----:B------:R-:W-:Y:S01]  /*d2f0*/  LEA R148, R148, UR22, 0x2 ;  /* 0x0000001694947c11 */ /* 0x000fe2000f8e10ff */
[----:B------:R-:W-:Y:S06]  /*d300*/  @!P2 BRA `(.L_x_1937) ;  /* 0x000000000004a947 */ /* 0x000fec0003800000 */
[----:B-1----:R2:W-:Y:S02]  /*d310*/  REDG.E.ADD.F32.FTZ.RN.STRONG.GPU desc[UR26][R64.64+0x3800], R61 ;  /* 0x0038003d400079a6 */ /* 0x0025e4000c12f31a */
.L_x_1937:
[----:B------:R-:W-:Y:S05]  /*d320*/  BSYNC.RECONVERGENT B0 ;  /* 0x0000000000007941 */ /* 0x000fea0003800200 */
.L_x_1936:
[----:B-12---:R1:W2:Y:S01]  /*d330*/  LDS R61, [R148+0x5b00] ;  /* 0x005b0000943d7984 */ /* 0x0062a20000000800 */
[----:B------:R-:W-:Y:S01]  /*d340*/  BSSY.RECONVERGENT B0, `(.L_x_1938) ;  /* 0x0000005000007945 */ /* 0x000fe20003800200 */
[----:B------:R-:W-:Y:S02]  /*d350*/  LEA.HI R167, R167, R190, RZ, 0x1b ;  /* 0x000000bea7a77211 */ /* 0x000fe400078fd8ff */
[----:B------:R-:W-:Y:S01]  /*d360*/  LEA R175, R175, UR22, 0x2 ;  /* 0x00000016afaf7c11 */ /* 0x000fe2000f8e10ff */
[----:B------:R-:W-:Y:S06]  /*d370*/  @!P3 BRA `(.L_x_1939) ;  /* 0x000000000004b947 */ /* 0x000fec0003800000 */
[----:B--2---:R2:W-:Y:S02]  /*d380*/  REDG.E.ADD.F32.FTZ.RN.STRONG.GPU desc[UR26][R64.64+0x3a00], R61 ;  /* 0x003a003d400079a6 */ /* 0x0045e4000c12f31a */
.L_x_1939:
[----:B------:R-:W-:Y:S05]  /*d390*/  BSYNC.RECONVERGENT B0 ;  /* 0x0000000000007941 */ /* 0x000fea0003800200 */
.L_x_1938:
[----:B--2---:R2:W0:Y:S01]  /*d3a0*/  LDS R61, [R175+0x5d00] ;  /* 0x005d0000af3d7984 */ /* 0x0044220000000800 */
[----:B------:R-:W-:Y:S01]  /*d3b0*/  BSSY.RECONVERGENT B0, `(.L_x_1940) ;  /* 0x0000004000007945 */ /* 0x000fe20003800200 */
[----:B------:R-:W-:-:S03]  /*d3c0*/  LEA R167, R167, UR22, 0x2 ;  /* 0x00000016a7a77c11 */ /* 0x000fc6000f8e10ff */
[----:B------:R-:W-:Y:S05]  /*d3d0*/  @!P4 BRA `(.L_x_1941) ;  /* 0x000000000004c947 */ /* 0x000fea0003800000 */
[----:B0-----:R0:W-:Y:S02]  /*d3e0*/  REDG.E.ADD.F32.FTZ.RN.STRONG.GPU desc[UR26][R64.64+0x3c00], R61 ;  /* 0x003c003d400079a6 */ /* 0x0011e4000c12f31a */
.L_x_1941:
[----:B------:R-:W-:Y:S05]  /*d3f0*/  BSYNC.RECONVERGENT B0 ;  /* 0x0000000000007941 */ /* 0x000fea0003800200 */
.L_x_1940:
[----:B0-----:R-:W-:Y:S01]  /*d400*/  FADD.FTZ R61, R165, R122 ;  /* 0x0000007aa53d7221 */ /* 0x001fe20000010000 */
[----:B------:R-:W-:Y:S01]  /*d410*/  BSSY.RECONVERGENT B0, `(.L_x_1942) ;  /* 0x0000004000007945 */ /* 0x000fe20003800200 */
[----:B------:R0:W0:Y:S03]  /*d420*/  LDS R165, [R167+0x5f00] ;  /* 0x005f0000a7a57984 */ /* 0x0000260000000800 */
[----:B------:R-:W-:Y:S05]  /*d430*/  @!P5 BRA `(.L_x_1943) ;  /* 0x000000000004d947 */ /* 0x000fea0003800000 */
[----:B0-----:R0:W-:Y:S02]  /*d440*/  REDG.E.ADD.F32.FTZ.RN.STRONG.GPU desc[UR26][R64.64+0x3e00], R165 ;  /* 0x003e00a5400079a6 */ /* 0x0011e4000c12f31a */
.L_x_1943:
[----:B------:R-:W-:Y:S05]  /*d450*/  BSYNC.RECONVERGENT B0 ;  /* 0x0000000000007941 */ /* 0x000fea0003800200 */
.L_x_1942:
[----:B0-----:R-:W0:Y:S01]  /*d460*/  SHFL.DOWN PT, R65, R60, 0x1, 0x1f ;  /* 0x08201f003c417f89 */ /* 0x001e2200000e0000 */
[----:B------:R-:W-:Y:S01]  /*d470*/  ISETP.GT.AND P2, PT, R241, 0x1e, PT ;  /* 0x0000001ef100780c */ /* 0x000fe20003f44270 */
[----:B------:R-:W-:Y:S01]  /*d480*/  FFMA.FTZ R104, R104, R123, R139 ;  /* 0x0000007b68687223 */ /* 0x000fe2000001008b */
[----:B------:R-:W-:Y:S01]  /*d490*/  FFMA.FTZ R103, R220, R103, R121 ;  /* 0x00000067dc677223 */ /* 0x000fe20000010079 */
[----:B------:R-:W5:Y:S01]  /*d4a0*/  SHFL.DOWN PT, R64, R61, 0x1, 0x1f ;  /* 0x08201f003d407f89 */ /* 0x000f6200000e0000 */
[----:B------:R-:W-:Y:S01]  /*d4b0*/  FFMA.FTZ R187, R120, R18, R187 ;  /* 0x0000001278bb7223 */ /* 0x000fe200000100bb */
[----:B------:R-:W-:Y:S01]  /*d4c0*/  FFMA.FTZ R104, R19, R120, R104 ;  /* 0x0000007813687223 */ /* 0x000fe20000010068 */
[----:B------:R-:W-:Y:S01]  /*d4d0*/  FFMA.FTZ R103, R24, R177, R103 ;  /* 0x000000b118677223 */ /* 0x000fe20000010067 */
[----:B------:R-:W1:Y:S01]  /*d4e0*/  SHFL.DOWN PT, R165, R62, 0x1, 0x1f ;  /* 0x08201f003ea57f89 */ /* 0x000e6200000e0000 */
[----:B------:R-:W-:Y:S01]  /*d4f0*/  FFMA.FTZ R218, R218, R107, R127 ;  /* 0x0000006bdada7223 */ /* 0x000fe2000001007f */
[----:B------:R-:W-:Y:S01]  /*d500*/  FADD.FTZ R59, R104, R59 ;  /* 0x0000003b683b7221 */ /* 0x000fe20000010000 */
[----:B------:R-:W-:Y:S01]  /*d510*/  FADD.FTZ R186, R103, R186 ;  /* 0x000000ba67ba7221 */ /* 0x000fe20000010000 */
[----:B------:R-:W2:Y:S01]  /*d520*/  SHFL.DOWN PT, R122, R63, 0x1, 0x1f ;  /* 0x08201f003f7a7f89 */ /* 0x000ea200000e0000 */
[----:B------:R-:W-:Y:S01]  /*d530*/  FFMA.FTZ R212, R212, R75, R109 ;  /* 0x0000004bd4d47223 */ /* 0x000fe2000001006d */
[----:B------:R-:W-:Y:S01]  /*d540*/  FMUL.FTZ R83, R83, R110 ;  /* 0x0000006e53537220 */ /* 0x000fe20000410000 */
[----:B------:R-:W-:Y:S01]  /*d550*/  FMUL.FTZ R163, R74, R163 ;  /* 0x000000a34aa37220 */ /* 0x000fe20000410000 */
[----:B------:R-:W-:Y:S01]  /*d560*/  FFMA.FTZ R143, R214, R143, R145 ;  /* 0x0000008fd68f7223 */ /* 0x000fe20000010091 */
[----:B------:R-:W-:Y:S01]  /*d570*/  FMUL.FTZ R85, R85, R111 ;  /* 0x0000006f55557220 */ /* 0x000fe20000410000 */
[----:B------:R-:W-:Y:S01]  /*d580*/  FFMA.FTZ R83, R84, R128, R83 ;  /* 0x0000008054537223 */ /* 0x000fe20000010053 */
[----:B------:R-:W-:Y:S01]  /*d590*/  FMUL.FTZ R73, R73, R146 ;  /* 0x0000009249497220 */ /* 0x000fe20000410000 */
[----:B------:R-:W-:Y:S01]  /*d5a0*/  FMUL.FTZ R87, R87, R112 ;  /* 0x0000007057577220 */ /* 0x000fe20000410000 */
[----:B------:R-:W-:Y:S01]  /*d5b0*/  FMUL.FTZ R72, R72, R157 ;  /* 0x0000009d48487220 */ /* 0x000fe20000410000 */
[----:B------:R-:W-:Y:S01]  /*d5c0*/  FFMA.FTZ R161, R210, R161, R163 ;  /* 0x000000a1d2a17223 */ /* 0x000fe200000100a3 */
[----:B------:R-:W-:Y:S01]  /*d5d0*/  FFMA.FTZ R86, R86, R129, R85 ;  /* 0x0000008156567223 */ /* 0x000fe20000010055 */
[----:B0-----:R-:W-:Y:S01]  /*d5e0*/  @!P2 FADD.FTZ R60, R60, R65 ;  /* 0x000000413c3ca221 */ /* 0x001fe20000010000 */
[----:B------:R-:W-:Y:S01]  /*d5f0*/  FFMA.FTZ R65, R29, R108, R212 ;  /* 0x0000006c1d417223 */ /* 0x000fe200000100d4 */
[----:B------:R-:W-:Y:S01]  /*d600*/  FFMA.FTZ R73, R208, R159, R73 ;  /* 0x0000009fd0497223 */ /* 0x000fe20000010049 */
[----:B------:R-:W-:Y:S01]  /*d610*/  FFMA.FTZ R87, R88, R130, R87 ;  /* 0x0000008258577223 */ /* 0x000fe20000010057 */
[----:B-----5:R-:W-:Y:S01]  /*d620*/  @!P2 FADD.FTZ R61, R61, R64 ;  /* 0x000000403d3da221 */ /* 0x020fe20000010000 */
[----:B------:R-:W0:Y:S01]  /*d630*/  SHFL.DOWN PT, R103, R60, 0x2, 0x1f ;  /* 0x08401f003c677f89 */ /* 0x000e2200000e0000 */
[----:B------:R-:W-:Y:S01]  /*d640*/  FADD.FTZ R182, R65, R182 ;  /* 0x000000b641b67221 */ /* 0x000fe20000010000 */
[----:B------:R-:W-:Y:S01]  /*d650*/  FFMA.FTZ R64, R28, R171, R143 ;  /* 0x000000ab1c407223 */ /* 0x000fe2000001008f */
[----:B-1----:R-:W-:Y:S01]  /*d660*/  @!P2 FADD.FTZ R62, R62, R165 ;  /* 0x000000a53e3ea221 */ /* 0x002fe20000010000 */
[----:B------:R-:W1:Y:S01]  /*d670*/  SHFL.DOWN PT, R104, R61, 0x2, 0x1f ;  /* 0x08401f003d687f89 */ /* 0x000e6200000e0000 */
[----:B------:R-:W-:Y:S01]  /*d680*/  FFMA.FTZ R72, R205, R144, R72 ;  /* 0x00000090cd487223 */ /* 0x000fe20000010048 */
[----:B------:R-:W-:Y:S01]  /*d690*/  FADD.FTZ R183, R64, R183 ;  /* 0x000000b740b77221 */ /* 0x000fe20000010000 */
[----:B--2---:R-:W-:Y:S01]  /*d6a0*/  @!P2 FADD.FTZ R63, R63, R122 ;  /* 0x0000007a3f3fa221 */ /* 0x004fe20000010000 */
[----:B------:R-:W2:Y:S01]  /*d6b0*/  SHFL.DOWN PT, R107, R62, 0x2, 0x1f ;  /* 0x08401f003e6b7f89 */ /* 0x000ea200000e0000 */
[----:B------:R-:W-:Y:S01]  /*d6c0*/  ISETP.GT.AND P2, PT, R241, 0x1d, PT ;  /* 0x0000001df100780c */ /* 0x000fe20003f44270 */
[----:B------:R-:W-:Y:S01]  /*d6d0*/  FFMA.FTZ R64, R30, R83, R161 ;  /* 0x000000531e407223 */ /* 0x000fe200000100a1 */
[----:B------:R-:W-:Y:S01]  /*d6e0*/  FFMA.FTZ R73, R32, R86, R73 ;  /* 0x0000005620497223 */ /* 0x000fe20000010049 */
[----:B------:R-:W5:Y:S01]  /*d6f0*/  SHFL.DOWN PT, R120, R63, 0x2, 0x1f ;  /* 0x08401f003f787f89 */ /* 0x000f6200000e0000 */
[----:B------:R-:W-:Y:S01]  /*d700*/  FFMA.FTZ R72, R33, R87, R72 ;  /* 0x0000005721487223 */ /* 0x000fe20000010048 */
[----:B------:R-:W-:Y:S01]  /*d710*/  FADD.FTZ R181, R64, R181 ;  /* 0x000000b540b57221 */ /* 0x000fe20000010000 */
[----:B------:R-:W-:Y:S01]  /*d720*/  FADD.FTZ R58, R73, R58 ;  /* 0x0000003a493a7221 */ /* 0x000fe20000010000 */
[----:B------:R-:W-:Y:S01]  /*d730*/  FMUL.FTZ R91, R91, R114 ;  /* 0x000000725b5b7220 */ /* 0x000fe20000410000 */
[----:B------:R-:W-:Y:S01]  /*d740*/  FADD.FTZ R57, R72, R57 ;  /* 0x0000003948397221 */ /* 0x000fe20000010000 */
[----:B------:R-:W-:Y:S01]  /*d750*/  FMUL.FTZ R70, R70, R153 ;  /* 0x0000009946467220 */ /* 0x000fe20000410000 */
[----:B------:R-:W-:Y:S01]  /*d760*/  FMUL.FTZ R93, R93, R115 ;  /* 0x000000735d5d7220 */ /* 0x000fe20000410000 */
[----:B------:R-:W-:Y:S01]  /*d770*/  FMUL.FTZ R69, R69, R124 ;  /* 0x0000007c45457220 */ /* 0x000fe20000410000 */
[----:B------:R-:W-:Y:S01]  /*d780*/  ISETP.GT.AND P3, PT, R241, 0xf, PT ;  /* 0x0000000ff100780c */ /* 0x000fe20003f64270 */
[----:B------:R-:W-:Y:S01]  /*d790*/  FFMA.FTZ R91, R92, R132, R91 ;  /* 0x000000845c5b7223 */ /* 0x000fe2000001005b */
[----:B------:R-:W-:Y:S01]  /*d7a0*/  FFMA.FTZ R70, R201, R126, R70 ;  /* 0x0000007ec9467223 */ /* 0x000fe20000010046 */
[----:B0-----:R-:W-:Y:S01]  /*d7b0*/  @!P2 FADD.FTZ R60, R60, R103 ;  /* 0x000000673c3ca221 */ /* 0x001fe20000010000 */
[----:B------:R-:W-:Y:S01]  /*d7c0*/  FFMA.FTZ R94, R94, R133, R93 ;  /* 0x000000855e5e7223 */ /* 0x000fe2000001005d */
[----:B------:R-:W-:Y:S01]  /*d7d0*/  FMUL.FTZ R95, R95, R116 ;  /* 0x000000745f5f7220 */ /* 0x000fe20000410000 */
[----:B------:R-:W-:Y:S01]  /*d7e0*/  FFMA.FTZ R200, R200, R149, R69 ;  /* 0x00000095c8c87223 */ /* 0x000fe20000010045 */
[----:B-1----:R-:W-:Y:S01]  /*d7f0*/  @!P2 FADD.FTZ R61, R61, R104 ;  /* 0x000000683d3da221 */ /* 0x002fe20000010000 */
[----:B------:R-:W0:Y:S01]  /*d800*/  SHFL.DOWN PT, R65, R60, 0x4, 0x1f ;  /* 0x08801f003c417f89 */ /* 0x000e2200000e0000 */
[----:B------:R-:W-:Y:S01]  /*d810*/  FMUL.FTZ R89, R89, R113 ;  /* 0x0000007159597220 */ /* 0x000fe20000410000 */
[----:B------:R-:W-:Y:S01]  /*d820*/  FMUL.FTZ R71, R71, R138 ;  /* 0x0000008a47477220 */ /* 0x000fe20000410000 */
[----:B--2---:R-:W-:Y:S01]  /*d830*/  @!P2 FADD.FTZ R62, R62, R107 ;  /* 0x0000006b3e3ea221 */ /* 0x004fe20000010000 */
[----:B------:R-:W1:Y:S01]  /*d840*/  SHFL.DOWN PT, R74, R61, 0x4, 0x1f ;  /* 0x08801f003d4a7f89 */ /* 0x000e6200000e0000 */
[----:B------:R-:W-:Y:S01]  /*d850*/  FMUL.FTZ R68, R68, R151 ;  /* 0x0000009744447220 */ /* 0x000fe20000410000 */
[----:B------:R-:W-:Y:S01]  /*d860*/  FFMA.FTZ R70, R35, R91, R70 ;  /* 0x0000005b23467223 */ /* 0x000fe20000010046 */
[----:B-----5:R-:W-:Y:S01]  /*d870*/  @!P2 FADD.FTZ R63, R63, R120 ;  /* 0x000000783f3fa221 */ /* 0x020fe20000010000 */
[----:B------:R-:W2:Y:S01]  /*d880*/  SHFL.DOWN PT, R75, R62, 0x4, 0x1f ;  /* 0x08801f003e4b7f89 */ /* 0x000ea200000e0000 */
[----:B------:R-:W-:Y:S01]  /*d890*/  ISETP.GT.AND P2, PT, R241, 0x1b, PT ;  /* 0x0000001bf100780c */ /* 0x000fe20003f44270 */
[----:B------:R-:W-:Y:S01]  /*d8a0*/  FFMA.FTZ R96, R96, R134, R95 ;  /* 0x0000008660607223 */ /* 0x000fe2000001005f */
[----:B------:R-:W-:Y:S01]  /*d8b0*/  FMUL.FTZ R67, R67, R78 ;  /* 0x0000004e43437220 */ /* 0x000fe20000410000 */
        /* <DEDUP_REMOVED lines=9> */
[----:B------:R-:W-:Y:S01]  /*d950*/  FADD.FTZ R49, R70, R49 ;  /* 0x0000003146317221 */ /* 0x000fe20000010000 */
[----:B------:R-:W-:Y:S01]  /*d960*/  FMUL.FTZ R97, R97, R117 ;  /* 0x0000007561617220 */ /* 0x000fe20000410000 */
[----:B------:R-:W-:Y:S01]  /*d970*/  FFMA.FTZ R96, R38, R96, R197 ;  /* 0x0000006026607223 */ /* 0x000fe200000100c5 */
[----:B0-----:R-:W-:Y:S01]  /*d980*/  @!P2 FADD.FTZ R60, R60, R65 ;  /* 0x000000413c3ca221 */ /* 0x001fe20000010000 */
[----:B------:R-:W-:Y:S01]  /*d990*/  FFMA.FTZ R65, R37, R94, R200 ;  /* 0x0000005e25417223 */ /* 0x000fe200000100c8 */
[----:B------:R-:W-:Y:S01]  /*d9a0*/  FFMA.FTZ R196, R196, R147, R67 ;  /* 0x00000093c4c47223 */ /* 0x000fe20000010043 */
[----:B------:R-:W-:Y:S01]  /*d9b0*/  BSSY.RECONVERGENT B0, `(.L_x_1944) ;  /* 0x000002b000007945 */ /* 0x000fe20003800200 */
[----:B-1----:R-:W-:Y:S01]  /*d9c0*/  @!P2 FADD.FTZ R61, R61, R74 ;  /* 0x0000004a3d3da221 */ /* 0x002fe20000010000 */
[----:B------:R-:W0:Y:S01]  /*d9d0*/  SHFL.DOWN PT, R73, R60, 0x8, 0x1f ;  /* 0x09001f003c497f89 */ /* 0x000e2200000e0000 */
[----:B------:R-:W-:Y:S01]  /*d9e0*/  FADD.FTZ R48, R65, R48 ;  /* 0x0000003041307221 */ /* 0x000fe20000010000 */
        /* <DEDUP_REMOVED lines=12> */
[----:B------:R-:W-:Y:S01]  /*dab0*/  FFMA.FTZ R227, R108, R27, R227 ;  /* 0x0000001b6ce37223 */ /* 0x000fe200000100e3 */
        /* <DEDUP_REMOVED lines=8> */
[----:B------:R-:W-:Y:S01]  /*db40*/  FADD.FTZ R47, R96, R47 ;  /* 0x0000002f602f7221 */ /* 0x000fe20000010000 */
        /* <DEDUP_REMOVED lines=17> */
.L_x_1945:
[----:B------:R-:W-:Y:S05]  /*dc60*/  BSYNC.RECONVERGENT B0 ;  /* 0x0000000000007941 */ /* 0x000fea0003800200 */
.L_x_1944:
        /* <DEDUP_REMOVED lines=8> */
[----:B------:R-:W-:Y:S01]  /*dcf0*/  FFMA.FTZ R196, R39, R97, R196 ;  /* 0x0000006127c47223 */ /* 0x000fe200000100c4 */
[----:B------:R-:W-:Y:S01]  /*dd00*/  FFMA.FTZ R193, R40, R100, R193 ;  /* 0x0000006428c17223 */ /* 0x000fe200000100c1 */
[----:B------:R-:W-:Y:S01]  /*dd10*/  BAR.SYNC.DEFER_BLOCKING 0x0 ;  /* 0x0000000000007b1d */ /* 0x000fe20000010000 */
[----:B0-----:R-:W-:Y:S01]  /*dd20*/  FFMA.FTZ R64, R42, R101, R77 ;  /* 0x000000652a407223 */ /* 0x001fe2000001004d */
        /* <DEDUP_REMOVED lines=9> */
[----:B-1----:R-:W0:Y:S01]  /*ddc0*/  LDS.128 R64, [UR22+0x6320] ;  /* 0x00632016ff407984 */ /* 0x002e220008000c00 */
        /* <DEDUP_REMOVED lines=24> */
.L_x_1947:
[----:B------:R-:W-:Y:S05]  /*df50*/  BSYNC.RECONVERGENT B0 ;  /* 0x0000000000007941 */ /* 0x000fea0003800200 */
.L_x_1946:
[----:B------:R-:W-:-:S04]  /*df60*/  UIADD3 UR8, UPT, UPT, UR8, 0x1, URZ ;  /* 0x0000000108087890 */ /* 0x000fc8000fffe0ff */
[----:B------:R-:W-:-:S09]  /*df70*/  UISETP.GE.AND UP0, UPT, UR8, UR46, UPT ;  /* 0x0000002e0800728c */ /* 0x000fd2000bf06270 */
[----:B------:R-:W-:Y:S05]  /*df80*/  BRA.U !UP0, `(.L_x_1948) ;  /* 0xffffff6d083c7547 */ /* 0x000fea000b83ffff */
.L_x_1850:
[----:B------:R1:W5:Y:S01]  /*df90*/  LDL.LU R61, [R1+0x2c] ;  /* 0x00002c00013d7983 */ /* 0x0003620000300800 */
[C---:B------:R-:W-:Y:S01]  /*dfa0*/  SHF.L.U32 R3, R190.reuse, 0x4, RZ ;  /* 0x00000004be037819 */ /* 0x040fe200000006ff */
[----:B------:R-:W-:Y:S01]  /*dfb0*/  ULEA UR24, UR13, 0xfffff800, 0xb ;  /* 0xfffff8000d187891 */ /* 0x000fe2000f8e58ff */
[----:B------:R-:W-:Y:S01]  /*dfc0*/  LOP3.LUT R0, R190, 0x1f, RZ, 0xc0, !PT ;  /* 0x0000001fbe007812 */ /* 0x000fe200078ec0ff */
[----:B0-----:R-:W3:Y:S01]  /*dfd0*/  LDL.LU R74, [R1+0x28] ;  /* 0x00002800014a7983 */ /* 0x001ee20000300800 */
[----:B------:R-:W-:Y:S01]  /*dfe0*/  MOV R4, UR16 ;  /* 0x0000001000047c02 */ /* 0x000fe20008000f00 */
[----:B------:R-:W-:Y:S01]  /*dff0*/  UIADD3 UR8, UPT, UPT, -UR24, UR28, URZ ;  /* 0x0000001c18087290 */ /* 0x000fe2000fffe1ff */
[----:B------:R-:W-:Y:S01]  /*e000*/  LOP3.LUT R3, R0, 0x3e00, R3, 0xf8, !PT ;  /* 0x00003e0000037812 */ /* 0x000fe200078ef803 */
        /* <DEDUP_REMOVED lines=22> */
[C---:B------:R-:W-:Y:S01]  /*e170*/  LOP3.LUT R17, R3.reuse, 0x40, RZ, 0xfc, !PT ;  /* 0x0000004003117812 */ /* 0x040fe200078efcff */
[C---:B------:R-:W-:Y:S01]  /*e180*/  IMAD.WIDE.U32 R20, R3.reuse, 0x2, R4 ;  /* 0x0000000203147825 */ /* 0x040fe200078e0004 */
[C---:B------:R-:W-:Y:S01]  /*e190*/  LOP3.LUT R15, R3.reuse, 0x60, RZ, 0xfc, !PT ;  /* 0x00000060030f7812 */ /* 0x040fe200078efcff */
[----:B------:R-:W4:Y:S01]  /*e1a0*/  LDL.LU R71, [R1+0x1c] ;  /* 0x00001c0001477983 */ /* 0x000f220000300800 */
[----:B------:R-:W-:-:S02]  /*e1b0*/  LOP3.LUT R16, R3, 0x80, RZ, 0xfc, !PT ;  /* 0x0000008003107812 */ /* 0x000fc400078efcff */
[----:B------:R-:W-:Y:S01]  /*e1c0*/  F2FP.BF16.F32.PACK_AB R239, R239, R240 ;  /* 0x000000f0efef723e */ /* 0x000fe200000010ff */
[----:B------:R-:W4:Y:S01]  /*e1d0*/  LDL.LU R70, [R1+0x18] ;  /* 0x0000180001467983 */ /* 0x000f220000300800 */
[----:B------:R-:W-:Y:S02]  /*e1e0*/  LOP3.LUT R4, R3, 0xa0, RZ, 0xfc, !PT ;  /* 0x000000a003047812 */ /* 0x000fe400078efcff */
[----:B------:R-:W-:Y:S01]  /*e1f0*/  F2FP.BF16.F32.PACK_AB R237, R237, R238 ;  /* 0x000000eeeded723e */ /* 0x000fe200000010ff */
[----:B------:R-:W4:Y:S01]  /*e200*/  LDL.LU R69, [R1+0x14] ;  /* 0x0000140001457983 */ /* 0x000f220000300800 */
[----:B------:R-:W-:Y:S02]  /*e210*/  LOP3.LUT R14, R3, 0xc0, RZ, 0xfc, !PT ;  /* 0x000000c0030e7812 */ /* 0x000fe400078efcff */
[----:B------:R-:W-:Y:S01]  /*e220*/  F2FP.BF16.F32.PACK_AB R228, R228, R229 ;  /* 0x000000e5e4e4723e */ /* 0x000fe200000010ff */
[----:B--2---:R-:W2:Y:S01]  /*e230*/  LDL.LU R68, [R1+0x10] ;  /* 0x0000100001447983 */ /* 0x004ea20000300800 */
[----:B------:R-:W-:-:S02]  /*e240*/  ISETP.GE.AND P0, PT, R17, UR8, PT ;  /* 0x0000000811007c0c */ /* 0x000fc4000bf06270 */
[----:B------:R-:W-:Y:S01]  /*e250*/  F2FP.BF16.F32.PACK_AB R226, R226, R227 ;  /* 0x000000e3e2e2723e */ /* 0x000fe200000010ff */
[----:B------:R-:W3:Y:S01]  /*e260*/  @!P2 LDG.E.U16 R19, desc[UR26][R20.64] ;  /* 0x0000001a1413a981 */ /* 0x000ee2000c1e1500 */
[----:B------:R-:W-:Y:S02]  /*e270*/  LOP3.LUT R13, R3, 0xe0, RZ, 0xfc, !PT ;  /* 0x000000e0030d7812 */ /* 0x000fe400078efcff */
[----:B------:R-:W-:Y:S01]  /*e280*/  F2FP.BF16.F32.PACK_AB R232, R232, R233 ;  /* 0x000000e9e8e8723e */ /* 0x000fe200000010ff */
[----:B------:R-:W4:Y:S01]  /*e290*/  @!P1 LDG.E.U16 R22, desc[UR26][R20.64+0x40] ;  /* 0x0000401a14169981 */ /* 0x000f22000c1e1500 */
[----:B------:R-:W-:Y:S02]  /*e2a0*/  ISETP.GE.AND P4, PT, R15, UR8, PT ;  /* 0x000000080f007c0c */ /* 0x000fe4000bf86270 */
[----:B------:R-:W-:Y:S01]  /*e2b0*/  F2FP.BF16.F32.PACK_AB R230, R230, R231 ;  /* 0x000000e7e6e6723e */ /* 0x000fe200000010ff */
[----:B------:R-:W2:Y:S01]  /*e2c0*/  LDL.LU R66, [R1+0xc] ;  /* 0x00000c0001427983 */ /* 0x000ea20000300800 */
[----:B------:R-:W-:-:S02]  /*e2d0*/  LOP3.LUT R12, R3, 0x100, RZ, 0xfc, !PT ;  /* 0x00000100030c7812 */ /* 0x000fc400078efcff */
[----:B------:R-:W-:Y:S01]  /*e2e0*/  F2FP.BF16.F32.PACK_AB R223, R223, R224 ;  /* 0x000000e0dfdf723e */ /* 0x000fe200000010ff */
[----:B------:R-:W2:Y:S01]  /*e2f0*/  @!P0 LDG.E.U16 R23, desc[UR26][R20.64+0x80] ;  /* 0x0000801a14178981 */ /* 0x000ea2000c1e1500 */
[----:B------:R-:W-:Y:S02]  /*e300*/  ISETP.GE.AND P6, PT, R16, UR8, PT ;  /* 0x0000000810007c0c */ /* 0x000fe4000bfc6270 */
[----:B------:R-:W-:Y:S01]  /*e310*/  F2FP.BF16.F32.PACK_AB R187, R187, R188 ;  /* 0x000000bcbbbb723e */ /* 0x000fe200000010ff */
[----:B------:R-:W2:Y:S01]  /*e320*/  LDL.LU R64, [R1+0x8] ;  /* 0x0000080001407983 */ /* 0x000ea20000300800 */
[----:B------:R-:W-:Y:S01]  /*e330*/  ISETP.GE.AND P5, PT, R4, UR8, PT ;  /* 0x0000000804007c0c */ /* 0x000fe2000bfa6270 */
[----:B------:R-:W0:Y:S01]  /*e340*/  S2UR UR32, SR_CTAID.X ;  /* 0x00000000002079c3 */ /* 0x000e220000002500 */
[----:B------:R-:W-:Y:S01]  /*e350*/  ISETP.GE.AND P3, PT, R14, UR8, PT ;  /* 0x000000080e007c0c */ /* 0x000fe2000bf66270 */
[----:B------:R-:W2:Y:S01]  /*e360*/  @!P4 LDG.E.U16 R24, desc[UR26][R20.64+0xc0] ;  /* 0x0000c01a1418c981 */ /* 0x000ea2000c1e1500 */
[----:B------:R-:W-:Y:S01]  /*e370*/  ISETP.GE.AND P2, PT, R13, UR8, PT ;  /* 0x000000080d007c0c */ /* 0x000fe2000bf46270 */
[----:B------:R-:W0:Y:S01]  /*e380*/  LDCU.64 UR28, c[0x0][0x4f8] ;  /* 0x00009f00ff1c77ac */ /* 0x000e220008000a00 */
[----:B------:R-:W-:Y:S01]  /*e390*/  ISETP.GE.AND P1, PT, R12, UR8, PT ;  /* 0x000000080c007c0c */ /* 0x000fe2000bf26270 */
[----:B------:R-:W2:Y:S01]  /*e3a0*/  LDL.LU R62, [R1+0x4] ;  /* 0x00000400013e7983 */ /* 0x000ea20000300800 */
[C---:B------:R-:W-:Y:S01]  /*e3b0*/  LOP3.LUT R11, R3.reuse, 0x120, RZ, 0xfc, !PT ;  /* 0x00000120030b7812 */ /* 0x040fe200078efcff */
[----:B------:R-:W0:Y:S01]  /*e3c0*/  LDCU.64 UR30, c[0x0][0x500] ;  /* 0x0000a000ff1e77ac */ /* 0x000e220008000a00 */
[C---:B------:R-:W-:Y:S01]  /*e3d0*/  LOP3.LUT R10, R3.reuse, 0x140, RZ, 0xfc, !PT ;  /* 0x00000140030a7812 */ /* 0x040fe200078efcff */
[----:B------:R-:W2:Y:S01]  /*e3e0*/  @!P6 LDG.E.U16 R25, desc[UR26][R20.64+0x100] ;  /* 0x0001001a1419e981 */ /* 0x000ea2000c1e1500 */
[----:B------:R-:W-:-:S02]  /*e3f0*/  LOP3.LUT R9, R3, 0x160, RZ, 0xfc, !PT ;  /* 0x0000016003097812 */ /* 0x000fc400078efcff */
[C---:B------:R-:W-:Y:S01]  /*e400*/  LOP3.LUT R8, R3.reuse, 0x180, RZ, 0xfc, !PT ;  /* 0x0000018003087812 */ /* 0x040fe200078efcff */
[----:B------:R-:W2:Y:S01]  /*e410*/  @!P5 LDG.E.U16 R26, desc[UR26][R20.64+0x140] ;  /* 0x0001401a141ad981 */ /* 0x000ea2000c1e1500 */
[----:B------:R-:W-:Y:S02]  /*e420*/  LOP3.LUT R7, R3, 0x1a0, RZ, 0xfc, !PT ;  /* 0x000001a003077812 */ /* 0x000fe400078efcff */
[----:B------:R-:W-:Y:S01]  /*e430*/  ISETP.GE.AND P0, PT, R11, UR8, PT ;  /* 0x000000080b007c0c */ /* 0x000fe2000bf06270 */
        /* <DEDUP_REMOVED lines=34> */
[----:B-----5:R-:W-:Y:S01]  /*e660*/  STS.U16 [R242+0x3c0], R61 ;  /* 0x0003c03df2007388 */ /* 0x020fe20000000400 */
        /* <DEDUP_REMOVED lines=24> */
[----:B------:R-:W1:Y:S01]  /*e7f0*/  @!P4 MUFU.EX2 R25, R25 ;  /* 0x000000190019c308 */ /* 0x000e620000000800 */
[----:B------:R-:W-:Y:S04]  /*e800*/  @!P1 STL [R1+0x2c], R61 ;  /* 0x00002c3d01009387 */ /* 0x000fe80000100800 */
[----:B------:R-:W5:Y:S03]  /*e810*/  LDL.LU R34, [R1+0x30] ;  /* 0x0000300001227983 */ /* 0x000f660000300800 */
[----:B------:R-:W0:Y:S02]  /*e820*/  @!P5 MUFU.EX2 R26, R26 ;  /* 0x0000001a001ad308 */ /* 0x000e240000000800 */
[----:B------:R-:W-:-:S06]  /*e830*/  @!P6 FMUL.FTZ R27, R27, -1.4426950216293334961 ;  /* 0xbfb8aa3b1b1be820 */ /* 0x000fcc0000410000 */
[----:B------:R-:W4:Y:S01]  /*e840*/  @!P6 MUFU.EX2 R27, R27 ;  /* 0x0000001b001be308 */ /* 0x000f220000000800 */
[----:B-1----:R-:W-:Y:S01]  /*e850*/  @!P4 FADD.FTZ R25, R25, 1 ;  /* 0x3f8000001919c421 */ /* 0x002fe20000010000 */
[----:B--2---:R-:W-:-:S06]  /*e860*/  SHF.L.U32 R19, R19, 0x10, RZ ;  /* 0x0000001013137819 */ /* 0x004fcc00000006ff */
[----:B------:R-:W1:Y:S01]  /*e870*/  @!P4 MUFU.RCP R30, R25 ;  /* 0x00000019001ec308 */ /* 0x000e620000001000 */
[----:B0-----:R-:W-:Y:S01]  /*e880*/  @!P5 FADD.FTZ R26, R26, 1 ;  /* 0x3f8000001a1ad421 */ /* 0x001fe20000010000 */
[----:B------:R-:W-:Y:S01]  /*e890*/  FADD.FTZ R19, R19, UR6 ;  /* 0x0000000613137e21 */ /* 0x000fe20008010000 */
[----:B---3--:R-:W-:-:S05]  /*e8a0*/  SHF.L.U32 R20, R20, 0x10, RZ ;  /* 0x0000001014147819 */ /* 0x008fca00000006ff */
[----:B------:R0:W2:Y:S01]  /*e8b0*/  @!P5 MUFU.RCP R29, R26 ;  /* 0x0000001a001dd308 */ /* 0x0000a20000001000 */
[----:B----4-:R-:W-:Y:S01]  /*e8c0*/  SHF.L.U32 R22, R22, 0x10, RZ ;  /* 0x0000001016167819 */ /* 0x010fe200000006ff */
[----:B------:R-:W-:Y:S01]  /*e8d0*/  @!P6 FADD.FTZ R27, R27, 1 ;  /* 0x3f8000001b1be421 */ /* 0x000fe20000010000 */
[----:B------:R-:W-:Y:S01]  /*e8e0*/  FSETP.GTU.FTZ.AND P1, PT, R19, 20, PT ;  /* 0x41a000001300780b */ /* 0x000fe20003f3c000 */
[----:B------:R-:W-:Y:S01]  /*e8f0*/  FADD.FTZ R20, R20, UR6 ;  /* 0x0000000614147e21 */ /* 0x000fe20008010000 */
[----:B-----5:R-:W-:Y:S02]  /*e900*/  SHF.L.U32 R21, R21, 0x10, RZ ;  /* 0x0000001015157819 */ /* 0x020fe400000006ff */
[----:B------:R-:W-:Y:S01]  /*e910*/  SHF.L.U32 R23, R23, 0x10, RZ ;  /* 0x0000001017177819 */ /* 0x000fe200000006ff */
[----:B0-----:R-:W-:Y:S01]  /*e920*/  FADD.FTZ R26, R22, UR6 ;  /* 0x00000006161a7e21 */ /* 0x001fe20008010000 */
[----:B------:R0:W3:Y:S01]  /*e930*/  @!P6 MUFU.RCP R32, R27 ;  /* 0x0000001b0020e308 */ /* 0x0000e20000001000 */
[----:B-1----:R-:W-:Y:S01]  /*e940*/  @!P4 FMUL.FTZ R43, R43, R30 ;  /* 0x0000001e2b2bc220 */ /* 0x002fe20000410000 */
[----:B------:R-:W-:Y:S01]  /*e950*/  FADD.FTZ R25, R21, UR6 ;  /* 0x0000000615197e21 */ /* 0x000fe20008010000 */
[----:B------:R-:W-:-:S02]  /*e960*/  FSETP.GTU.FTZ.AND P2, PT, R20, 20, PT ;  /* 0x41a000001400780b */ /* 0x000fc40003f5c000 */
[----:B------:R-:W-:Y:S01]  /*e970*/  FSETP.GTU.FTZ.AND P4, PT, R26, 20, PT ;  /* 0x41a000001a00780b */ /* 0x000fe20003f9c000 */
[----:B0-----:R-:W-:Y:S01]  /*e980*/  FADD.FTZ R27, R23, UR6 ;  /* 0x00000006171b7e21 */ /* 0x001fe20008010000 */
[----:B--2---:R-:W-:Y:S01]  /*e990*/  @!P5 FMUL.FTZ R44, R44, R29 ;  /* 0x0000001d2c2cd220 */ /* 0x004fe20000410000 */
[----:B------:R-:W-:-:S03]  /*e9a0*/  FSETP.GTU.FTZ.AND P3, PT, R25, 20, PT ;  /* 0x41a000001900780b */ /* 0x000fc60003f7c000 */
[----:B------:R-:W-:Y:S01]  /*e9b0*/  FSETP.GTU.FTZ.AND P5, PT, R27, 20, PT ;  /* 0x41a000001b00780b */ /* 0x000fe20003fbc000 */
[----:B------:R-:W-:Y:S01]  /*e9c0*/  @!P1 FMUL.FTZ R19, R19, -1.4426950216293334961 ;  /* 0xbfb8aa3b13139820 */ /* 0x000fe20000410000 */
[----:B------:R-:W-:-:S03]  /*e9d0*/  SHF.L.U32 R24, R24, 0x10, RZ ;  /* 0x0000001018187819 */ /* 0x000fc600000006ff */
[----:B------:R-:W-:Y:S02]  /*e9e0*/  @!P2 FMUL.FTZ R20, R20, -1.4426950216293334961 ;  /* 0xbfb8aa3b1414a820 */ /* 0x000fe40000410000 */
[----:B------:R-:W-:Y:S01]  /*e9f0*/  @!P4 FMUL.FTZ R23, R26, -1.4426950216293334961 ;  /* 0xbfb8aa3b1a17c820 */ /* 0x000fe20000410000 */
[----:B------:R-:W-:Y:S01]  /*ea00*/  FSETP.GTU.FTZ.AND P0, PT, R28, 20, PT ;  /* 0x41a000001c00780b */ /* 0x000fe20003f1c000 */
[----:B------:R-:W0:Y:S01]  /*ea10*/  @!P1 MUFU.EX2 R19, R19 ;  /* 0x0000001300139308 */ /* 0x000e220000000800 */
[----:B------:R-:W-:Y:S01]  /*ea20*/  FADD.FTZ R29, R24, UR6 ;  /* 0x00000006181d7e21 */ /* 0x000fe20008010000 */
[----:B------:R-:W-:Y:S02]  /*ea30*/  @!P3 FMUL.FTZ R22, R25, -1.4426950216293334961 ;  /* 0xbfb8aa3b1916b820 */ /* 0x000fe40000410000 */
[----:B------:R-:W-:-:S04]  /*ea40*/  @!P5 FMUL.FTZ R24, R27, -1.4426950216293334961 ;  /* 0xbfb8aa3b1b18d820 */ /* 0x000fc80000410000 */
[----:B------:R0:W1:Y:S01]  /*ea50*/  @!P2 MUFU.EX2 R21, R20 ;  /* 0x000000140015a308 */ /* 0x0000620000000800 */
[----:B---3--:R-:W-:Y:S01]  /*ea60*/  @!P6 FMUL.FTZ R45, R45, R32 ;  /* 0x000000202d2de220 */ /* 0x008fe20000410000 */
[----:B------:R-:W-:-:S06]  /*ea70*/  FSETP.GTU.FTZ.AND P6, PT, R29, 20, PT ;  /* 0x41a000001d00780b */ /* 0x000fcc0003fdc000 */
[----:B------:R-:W2:Y:S01]  /*ea80*/  @!P4 MUFU.EX2 R23, R23 ;  /* 0x000000170017c308 */ /* 0x000ea20000000800 */
[----:B------:R-:W-:-:S07]  /*ea90*/  @!P0 FMUL.FTZ R28, R28, -1.4426950216293334961 ;  /* 0xbfb8aa3b1c1c8820 */ /* 0x000fce0000410000 */
[----:B------:R-:W3:Y:S01]  /*eaa0*/  @!P3 MUFU.EX2 R22, R22 ;  /* 0x000000160016b308 */ /* 0x000ee20000000800 */
[----:B0-----:R-:W-:Y:S02]  /*eab0*/  @!P1 FADD.FTZ R20, R19, 1 ;  /* 0x3f80000013149421 */ /* 0x001fe40000010000 */
[----:B------:R-:W0:Y:S05]  /*eac0*/  LDS.U16 R19, [R80+0x14] ;  /* 0x0000140050137984 */ /* 0x000e2a0000000400 */
[----:B------:R-:W4:Y:S01]  /*ead0*/  @!P5 MUFU.EX2 R24, R24 ;  /* 0x000000180018d308 */ /* 0x000f220000000800 */
[----:B-1----:R-:W-:Y:S01]  /*eae0*/  @!P2 FADD.FTZ R21, R21, 1 ;  /* 0x3f8000001515a421 */ /* 0x002fe20000010000 */
[----:B--2---:R-:W-:Y:S01]  /*eaf0*/  @!P4 FADD.FTZ R23, R23, 1 ;  /* 0x3f8000001717c421 */ /* 0x004fe20000010000 */
[----:B------:R-:W-:-:S05]  /*eb00*/  @!P6 FMUL.FTZ R25, R29, -1.4426950216293334961 ;  /* 0xbfb8aa3b1d19e820 */ /* 0x000fca0000410000 */
[----:B------:R-:W1:Y:S01]  /*eb10*/  @!P0 MUFU.EX2 R28, R28 ;  /* 0x0000001c001c8308 */ /* 0x000e620000000800 */
[----:B---3--:R-:W-:-:S07]  /*eb20*/  @!P3 FADD.FTZ R22, R22, 1 ;  /* 0x3f8000001616b421 */ /* 0x008fce0000010000 */
[----:B------:R2:W-:Y:S01]  /*eb30*/  @!P1 MUFU.RCP R27, R20 ;  /* 0x00000014001b9308 */ /* 0x0005e20000001000 */
[----:B----4-:R-:W-:Y:S01]  /*eb40*/  @!P5 FADD.FTZ R24, R24, 1 ;  /* 0x3f8000001818d421 */ /* 0x010fe20000010000 */
[----:B--2---:R-:W2:Y:S06]  /*eb50*/  LDS.U16 R20, [R80+0x16] ;  /* 0x0000160050147984 */ /* 0x004eac0000000400 */
[----:B------:R3:W-:Y:S08]  /*eb60*/  @!P2 MUFU.RCP R26, R21 ;  /* 0x00000015001aa308 */ /* 0x0007f00000001000 */
[----:B------:R4:W-:Y:S01]  /*eb70*/  @!P4 MUFU.RCP R30, R23 ;  /* 0x00000017001ec308 */ /* 0x0009e20000001000 */
[----:B---3--:R-:W3:Y:S07]  /*eb80*/  LDS.U16 R21, [R80+0x18] ;  /* 0x0000180050157984 */ /* 0x008eee0000000400 */
[----:B------:R-:W5:Y:S01]  /*eb90*/  @!P6 MUFU.EX2 R25, R25 ;  /* 0x000000190019e308 */ /* 0x000f620000000800 */
[----:B----4-:R-:W4:Y:S01]  /*eba0*/  LDS.U16 R23, [R80+0x1c] ;  /* 0x00001c0050177984 */ /* 0x010f220000000400 */
[----:B-1----:R-:W-:-:S06]  /*ebb0*/  @!P0 FADD.FTZ R28, R28, 1 ;  /* 0x3f8000001c1c8421 */ /* 0x002fcc0000010000 */
[----:B------:R1:W-:Y:S08]  /*ebc0*/  @!P3 MUFU.RCP R29, R22 ;  /* 0x00000016001db308 */ /* 0x0003f00000001000 */
[----:B------:R0:W-:Y:S01]  /*ebd0*/  @!P5 MUFU.RCP R31, R24 ;  /* 0x00000018001fd308 */ /* 0x0001e20000001000 */
[----:B-1----:R-:W1:Y:S04]  /*ebe0*/  LDS.U16 R22, [R80+0x1a] ;  /* 0x00001a0050167984 */ /* 0x002e680000000400 */
[----:B0-----:R-:W0:Y:S01]  /*ebf0*/  LDS.U16 R24, [R80+0x1e] ;  /* 0x00001e0050187984 */ /* 0x001e220000000400 */
[----:B------:R-:W-:Y:S01]  /*ec00*/  BAR.SYNC.DEFER_BLOCKING 0x0 ;  /* 0x0000000000007b1d */ /* 0x000fe20000010000 */
[----:B-----5:R-:W-:-:S05]  /*ec10*/  @!P6 FADD.FTZ R25, R25, 1 ;  /* 0x3f8000001919e421 */ /* 0x020fca0000010000 */
[----:B------:R-:W5:Y:S01]  /*ec20*/  @!P0 MUFU.RCP R28, R28 ;  /* 0x0000001c001c8308 */ /* 0x000f620000001000 */
[----:B------:R-:W-:-:S07]  /*ec30*/  PRMT R40, R239, 0x7632, R40 ;  /* 0x00007632ef287816 */ /* 0x000fce0000000028 */
[----:B------:R2:W3:Y:S01]  /*ec40*/  @!P6 MUFU.RCP R32, R25 ;  /* 0x000000190020e308 */ /* 0x0004e20000001000 */
[----:B------:R-:W-:Y:S02]  /*ec50*/  SHF.L.U32 R19, R19, 0x10, RZ ;  /* 0x0000001013137819 */ /* 0x000fe400000006ff */
[----:B--2---:R-:W-:Y:S01]  /*ec60*/  PRMT R25, R237, 0x7632, R25 ;  /* 0x00007632ed197816 */ /* 0x004fe20000000019 */
[----:B------:R2:W-:Y:S01]  /*ec70*/  STS.U16 [R80+0x2], R40 ;  /* 0x0000022850007388 */ /* 0x0005e20000000400 */
[----:B-----5:R-:W-:Y:S01]  /*ec80*/  @!P0 FMUL.FTZ R47, R47, R28 ;  /* 0x0000001c2f2f8220 */ /* 0x020fe20000410000 */
[----:B------:R-:W-:Y:S02]  /*ec90*/  ISETP.NE.AND P0, PT, R190, RZ, PT ;  /* 0x000000ffbe00720c */ /* 0x000fe40003f05270 */
[----:B------:R5:W-:Y:S01]  /*eca0*/  STS.U16 [R80+0x6], R25 ;  /* 0x0000061950007388 */ /* 0x000be20000000400 */
[----:B------:R-:W-:Y:S01]  /*ecb0*/  FADD.FTZ R19, R19, UR6 ;  /* 0x0000000613137e21 */ /* 0x000fe20008010000 */
[----:B------:R-:W-:-:S02]  /*ecc0*/  SHF.L.U32 R20, R20, 0x10, RZ ;  /* 0x0000001014147819 */ /* 0x000fc400000006ff */
[----:B--2---:R-:W-:Y:S02]  /*ecd0*/  PRMT R40, R228, 0x7632, R40 ;  /* 0x00007632e4287816 */ /* 0x004fe40000000028 */
[----:B-----5:R-:W-:Y:S01]  /*ece0*/  PRMT R25, R226, 0x7632, R25 ;  /* 0x00007632e2197816 */ /* 0x020fe20000000019 */
[----:B------:R-:W-:Y:S01]  /*ecf0*/  @!P1 FMUL.FTZ R48, R48, R27 ;  /* 0x0000001b30309220 */ /* 0x000fe20000410000 */
[----:B------:R-:W-:Y:S01]  /*ed00*/  @!P2 FMUL.FTZ R49, R49, R26 ;  /* 0x0000001a3131a220 */ /* 0x000fe20000410000 */
[----:B------:R2:W-:Y:S01]  /*ed10*/  STS.U16 [R80+0x12], R40 ;  /* 0x0000122850007388 */ /* 0x0005e20000000400 */
[----:B------:R-:W-:Y:S02]  /*ed20*/  PRMT R26, R232, 0x7632, R26 ;  /* 0x00007632e81a7816 */ /* 0x000fe4000000001a */
[----:B------:R-:W-:Y:S01]  /*ed30*/  PRMT R27, R230, 0x7632, R27 ;  /* 0x00007632e61b7816 */ /* 0x000fe2000000001b */
[----:B------:R5:W-:Y:S01]  /*ed40*/  STS.U16 [R80+0x16], R25 ;  /* 0x0000161950007388 */ /* 0x000be20000000400 */
[----:B------:R-:W-:Y:S01]  /*ed50*/  @!P4 FMUL.FTZ R57, R57, R30 ;  /* 0x0000001e3939c220 */ /* 0x000fe20000410000 */
[----:B---3--:R-:W-:Y:S01]  /*ed60*/  @!P6 FMUL.FTZ R181, R181, R32 ;  /* 0x00000020b5b5e220 */ /* 0x008fe20000410000 */
[----:B------:R-:W-:-:S02]  /*ed70*/  SHF.L.U32 R21, R21, 0x10, RZ ;  /* 0x0000001015157819 */ /* 0x000fc400000006ff */
[----:B--2---:R-:W-:Y:S01]  /*ed80*/  PRMT R40, R223, 0x7632, R40 ;  /* 0x00007632df287816 */ /* 0x004fe20000000028 */
[----:B------:R-:W-:Y:S01]  /*ed90*/  FADD.FTZ R20, R20, UR6 ;  /* 0x0000000614147e21 */ /* 0x000fe20008010000 */
[----:B-----5:R-:W-:Y:S02]  /*eda0*/  PRMT R25, R187, 0x7632, R25 ;  /* 0x00007632bb197816 */ /* 0x020fe40000000019 */
[----:B------:R-:W-:Y:S02]  /*edb0*/  FSETP.GTU.FTZ.AND P6, PT, R19, 20, PT ;  /* 0x41a000001300780b */ /* 0x000fe40003fdc000 */
[----:B----4-:R-:W-:Y:S02]  /*edc0*/  SHF.L.U32 R23, R23, 0x10, RZ ;  /* 0x0000001017177819 */ /* 0x010fe400000006ff */
[----:B------:R-:W-:Y:S01]  /*edd0*/  MOV R30, UR8 ;  /* 0x00000008001e7c02 */ /* 0x000fe20008000f00 */
[----:B------:R-:W-:Y:S01]  /*ede0*/  STS.U16 [R80], R239 ;  /* 0x000000ef50007388 */ /* 0x000fe20000000400 */
[----:B------:R-:W-:Y:S01]  /*edf0*/  @!P3 FMUL.FTZ R50, R50, R29 ;  /* 0x0000001d3232b220 */ /* 0x000fe20000410000 */
[----:B------:R-:W-:-:S02]  /*ee00*/  @!P5 FMUL.FTZ R58, R58, R31 ;  /* 0x0000001f3a3ad220 */ /* 0x000fc40000410000 */
[----:B------:R-:W-:Y:S01]  /*ee10*/  STS.U16 [R80+0x4], R237 ;  /* 0x000004ed50007388 */ /* 0x000fe20000000400 */
[----:B------:R-:W-:-:S03]  /*ee20*/  FADD.FTZ R21, R21, UR6 ;  /* 0x0000000615157e21 */ /* 0x000fc60008010000 */
[----:B------:R-:W-:Y:S01]  /*ee30*/  STS.U16 [R80+0x8], R232 ;  /* 0x000008e850007388 */ /* 0x000fe20000000400 */
[----:B------:R-:W-:-:S03]  /*ee40*/  FSETP.GTU.FTZ.AND P3, PT, R20, 20, PT ;  /* 0x41a000001400780b */ /* 0x000fc60003f7c000 */
[----:B------:R-:W-:Y:S01]  /*ee50*/  STS.U16 [R80+0xa], R26 ;  /* 0x00000a1a50007388 */ /* 0x000fe20000000400 */
[----:B------:R-:W-:-:S03]  /*ee60*/  FADD.FTZ R23, R23, UR6 ;  /* 0x0000000617177e21 */ /* 0x000fc60008010000 */
        /* <DEDUP_REMOVED lines=26> */
[----:B------:R-:W-:Y:S01]  /*f010*/  FSETP.GTU.FTZ.AND P2, PT, R21, 20, PT ;  /* 0x41a000001500780b */ /* 0x000fe20003f5c000 */
[----:B------:R-:W-:Y:S01]  /*f020*/  BAR.SYNC.DEFER_BLOCKING 0x0 ;  /* 0x0000000000007b1d */ /* 0x000fe20000010000 */
[----:B------:R-:W-:Y:S01]  /*f030*/  FSETP.GTU.FTZ.AND P1, PT, R23, 20, PT ;  /* 0x41a000001700780b */ /* 0x000fe20003f3c000 */
[----:B------:R-:W-:Y:S01]  /*f040*/  @!P6 FMUL.FTZ R19, R19, -1.4426950216293334961 ;  /* 0xbfb8aa3b1313e820 */ /* 0x000fe20000410000 */
[----:B-1----:R-:W-:-:S02]  /*f050*/  SHF.L.U32 R22, R22, 0x10, RZ ;  /* 0x0000001016167819 */ /* 0x002fc400000006ff */
[----:B0-----:R-:W-:Y:S01]  /*f060*/  SHF.L.U32 R24, R24, 0x10, RZ ;  /* 0x0000001018187819 */ /* 0x001fe200000006ff */
[----:B------:R-:W-:Y:S02]  /*f070*/  @!P3 FMUL.FTZ R20, R20, -1.4426950216293334961 ;  /* 0xbfb8aa3b1414b820 */ /* 0x000fe40000410000 */
[----:B------:R-:W0:Y:S01]  /*f080*/  @!P6 MUFU.EX2 R19, R19 ;  /* 0x000000130013e308 */ /* 0x000e220000000800 */
[----:B------:R-:W-:Y:S01]  /*f090*/  FADD.FTZ R22, R22, UR6 ;  /* 0x0000000616167e21 */ /* 0x000fe20008010000 */
[----:B------:R-:W-:Y:S02]  /*f0a0*/  FADD.FTZ R24, R24, UR6 ;  /* 0x0000000618187e21 */ /* 0x000fe40008010000 */
[----:B------:R-:W-:Y:S02]  /*f0b0*/  @!P2 FMUL.FTZ R21, R21, -1.4426950216293334961 ;  /* 0xbfb8aa3b1515a820 */ /* 0x000fe40000410000 */
[----:B------:R-:W-:Y:S01]  /*f0c0*/  @!P1 FMUL.FTZ R23, R23, -1.4426950216293334961 ;  /* 0xbfb8aa3b17179820 */ /* 0x000fe20000410000 */
[----:B------:R-:W-:Y:S01]  /*f0d0*/  FSETP.GTU.FTZ.AND P5, PT, R22, 20, PT ;  /* 0x41a000001600780b */ /* 0x000fe20003fbc000 */
[----:B------:R-:W1:Y:S01]  /*f0e0*/  @!P3 MUFU.EX2 R20, R20 ;  /* 0x000000140014b308 */ /* 0x000e620000000800 */
[----:B------:R-:W-:Y:S01]  /*f0f0*/  FSETP.GTU.FTZ.AND P4, PT, R24, 20, PT ;  /* 0x41a000001800780b */ /* 0x000fe20003f9c000 */
[----:B------:R-:W2:Y:S06]  /*f100*/  S2UR UR8, SR_CTAID.Y ;  /* 0x00000000000879c3 */ /* 0x000eac0000002600 */
[----:B------:R-:W3:Y:S01]  /*f110*/  @!P2 MUFU.EX2 R21, R21 ;  /* 0x000000150015a308 */ /* 0x000ee20000000800 */
[----:B------:R-:W4:Y:S07]  /*f120*/  LDS R26, [UR22+0x1080] ;  /* 0x00108016ff1a7984 */ /* 0x000f2e0008000800 */
[----:B------:R-:W5:Y:S01]  /*f130*/  @!P1 MUFU.EX2 R23, R23 ;  /* 0x0000001700179308 */ /* 0x000f620000000800 */
[----:B0-----:R-:W-:Y:S01]  /*f140*/  @!P6 FADD.FTZ R19, R19, 1 ;  /* 0x3f8000001313e421 */ /* 0x001fe20000010000 */
[----:B------:R-:W-:Y:S01]  /*f150*/  @!P5 FMUL.FTZ R22, R22, -1.4426950216293334961 ;  /* 0xbfb8aa3b1616d820 */ /* 0x000fe20000410000 */
[----:B------:R-:W-:Y:S01]  /*f160*/  @!P4 FMUL.FTZ R24, R24, -1.4426950216293334961 ;  /* 0xbfb8aa3b1818c820 */ /* 0x000fe20000410000 */
[----:B------:R-:W-:Y:S01]  /*f170*/  USHF.R.S32.HI UR25, URZ, 0x1f, UR24 ;  /* 0x0000001fff197899 */ /* 0x000fe20008011418 */
[----:B-1----:R-:W-:-:S03]  /*f180*/  @!P3 FADD.FTZ R20, R20, 1 ;  /* 0x3f8000001414b421 */ /* 0x002fc60000010000 */
[----:B------:R-:W0:Y:S01]  /*f190*/  @!P6 MUFU.RCP R19, R19 ;  /* 0x000000130013e308 */ /* 0x000e220000001000 */
[----:B------:R-:W-:Y:S01]  /*f1a0*/  UIMAD.WIDE.U32 UR10, UR32, UR28, UR24 ;  /* 0x0000001c200a72a5 */ /* 0x000fe2000f8e0018 */
[----:B---3--:R-:W-:-:S03]  /*f1b0*/  @!P2 FADD.FTZ R21, R21, 1 ;  /* 0x3f8000001515a421 */ /* 0x008fc60000010000 */
[----:B------:R-:W-:Y:S01]  /*f1c0*/  UIMAD UR11, UR32, UR29, UR11 ;  /* 0x0000001d200b72a4 */ /* 0x000fe2000f8e020b */
[----:B------:R-:W1:Y:S02]  /*f1d0*/  LDCU.64 UR28, c[0x0][0x550] ;  /* 0x0000aa00ff1c77ac */ /* 0x000e640008000a00 */
[----:B------:R-:W3:Y:S01]  /*f1e0*/  @!P5 MUFU.EX2 R22, R22 ;  /* 0x000000160016d308 */ /* 0x000ee20000000800 */
[----:B-----5:R-:W-:-:S07]  /*f1f0*/  @!P1 FADD.FTZ R23, R23, 1 ;  /* 0x3f80000017179421 */ /* 0x020fce0000010000 */
[----:B------:R-:W5:Y:S01]  /*f200*/  @!P4 MUFU.EX2 R24, R24 ;  /* 0x000000180018c308 */ /* 0x000f620000000800 */
[----:B--2---:R-:W-:-:S07]  /*f210*/  UIMAD UR23, UR8, UR31, URZ ;  /* 0x0000001f081772a4 */ /* 0x004fce000f8e02ff */
[----:B------:R-:W2:Y:S01]  /*f220*/  @!P3 MUFU.RCP R20, R20 ;  /* 0x000000140014b308 */ /* 0x000ea20000001000 */
[----:B------:R-:W-:-:S07]  /*f230*/  UIMAD.WIDE.U32 UR10, UR8, UR30, UR10 ;  /* 0x0000001e080a72a5 */ /* 0x000fce000f8e000a */
[----:B------:R-:W4:Y:S01]  /*f240*/  @!P2 MUFU.RCP R21, R21 ;  /* 0x000000150015a308 */ /* 0x000f220000001000 */
[----:B0-----:R-:W-:-:S07]  /*f250*/  @!P6 FMUL.FTZ R182, R182, R19 ;  /* 0x00000013b6b6e220 */ /* 0x001fce0000410000 */
[----:B------:R-:W0:Y:S01]  /*f260*/  @!P1 MUFU.RCP R23, R23 ;  /* 0x0000001700179308 */ /* 0x000e220000001000 */
[----:B---3--:R-:W-:Y:S01]  /*f270*/  @!P5 FADD.FTZ R22, R22, 1 ;  /* 0x3f8000001616d421 */ /* 0x008fe20000010000 */
[----:B-----5:R-:W-:Y:S01]  /*f280*/  @!P4 FADD.FTZ R24, R24, 1 ;  /* 0x3f8000001818c421 */ /* 0x020fe20000010000 */
[----:B------:R-:W-:Y:S02]  /*f290*/  MOV R28, UR23 ;  /* 0x00000017001c7c02 */ /* 0x000fe40008000f00 */
[----:B------:R-:W-:Y:S01]  /*f2a0*/  IADD3 R19, P6, PT, R3, UR10, RZ ;  /* 0x0000000a03137c10 */ /* 0x000fe2000ffde0ff */
[----:B--2---:R-:W-:-:S03]  /*f2b0*/  @!P3 FMUL.FTZ R183, R183, R20 ;  /* 0x00000014b7b7b220 */ /* 0x004fc60000410000 */
[----:B------:R-:W-:Y:S01]  /*f2c0*/  IADD3.X R28, PT, PT, R28, UR11, RZ, P6, !PT ;  /* 0x0000000b1c1c7c10 */ /* 0x000fe2000b7fe4ff */
[----:B------:R-:W2:Y:S01]  /*f2d0*/  @!P5 MUFU.RCP R22, R22 ;  /* 0x000000160016d308 */ /* 0x000ea20000001000 */
[----:B-1----:R-:W-:Y:S01]  /*f2e0*/  LEA R20, P6, R19, UR28, 0x1 ;  /* 0x0000001c13147c11 */ /* 0x002fe2000f8c08ff */
[----:B----4-:R-:W-:Y:S01]  /*f2f0*/  @!P2 FMUL.FTZ R184, R184, R21 ;  /* 0x00000015b8b8a220 */ /* 0x010fe20000410000 */
[----:B------:R-:W-:Y:S01]  /*f300*/  ISETP.GE.AND P2, PT, R3, R26, PT ;  /* 0x0000001a0300720c */ /* 0x000fe20003f46270 */
[----:B------:R-:W1:Y:S01]  /*f310*/  LDCU.64 UR10, c[0x0][0x518] ;  /* 0x0000a300ff0a77ac */ /* 0x000e620008000a00 */
[----:B------:R-:W-:-:S03]  /*f320*/  LEA.HI.X R21, R19, UR29, R28, 0x1, P6 ;  /* 0x0000001d13157c11 */ /* 0x000fc6000b0f0c1c */
[----:B------:R-:W3:Y:S01]  /*f330*/  @!P4 MUFU.RCP R24, R24 ;  /* 0x000000180018c308 */ /* 0x000ee20000001000 */
[----:B0-----:R-:W-:Y:S01]  /*f340*/  @!P1 FMUL.FTZ R186, R186, R23 ;  /* 0x00000017baba9220 */ /* 0x001fe20000410000 */
[-C--:B------:R-:W-:Y:S01]  /*f350*/  ISETP.GE.AND P3, PT, R18, R26.reuse, PT ;  /* 0x0000001a1200720c */ /* 0x080fe20003f66270 */
[----:B------:R-:W0:Y:S01]  /*f360*/  LDCU.64 UR28, c[0x0][0x560] ;  /* 0x0000ac00ff1c77ac */ /* 0x000e220008000a00 */
[-C--:B------:R-:W-:Y:S02]  /*f370*/  ISETP.GE.AND P6, PT, R17, R26.reuse, PT ;  /* 0x0000001a1100720c */ /* 0x080fe40003fc6270 */
[----:B------:R-:W-:Y:S02]  /*f380*/  ISETP.GE.AND P1, PT, R15, R26, PT ;  /* 0x0000001a0f00720c */ /* 0x000fe40003f26270 */
[----:B------:R-:W-:Y:S01]  /*f390*/  @!P2 STG.E.U16 desc[UR26][R20.64], R25 ;  /* 0x000000191400a986 */ /* 0x000fe2000c10151a */
[----:B--2---:R-:W-:Y:S01]  /*f3a0*/  @!P5 FMUL.FTZ R185, R185, R22 ;  /* 0x00000016b9b9d220 */ /* 0x004fe20000410000 */
[----:B------:R-:W-:-:S02]  /*f3b0*/  ISETP.GE.AND P2, PT, R16, R26, PT ;  /* 0x0000001a1000720c */ /* 0x000fc40003f46270 */
[----:B------:R-:W-:-:S03]  /*f3c0*/  ISETP.GE.AND P5, PT, R13, R26, PT ;  /* 0x0000001a0d00720c */ /* 0x000fc60003fa6270 */
        /* <DEDUP_REMOVED lines=47> */
[----:B------:R2:W-:Y:S04]  /*f6c0*/  STS.U16 [R80+0x6], R24 ;  /* 0x0000061850007388 */ /* 0x0005e80000000400 */
        /* <DEDUP_REMOVED lines=37> */
[----:B------:R-:W4:Y:S01]  /*f920*/  LDCU.64 UR22, c[0x0][0x520] ;  /* 0x0000a400ff1677ac */ /* 0x000f220008000a00 */
[----:B------:R-:W-:Y:S01]  /*f930*/  FADD.FTZ R44, R43, R44 ;  /* 0x0000002c2b2c7221 */ /* 0x000fe20000010000 */
[----:B-1----:R-:W-:-:S03]  /*f940*/  UIMAD.WIDE.U32 UR24, UR32, UR10, UR24 ;  /* 0x0000000a201872a5 */ /* 0x002fc6000f8e0018 */
[----:B------:R-:W-:-:S04]  /*f950*/  FADD.FTZ R44, R44, R45 ;  /* 0x0000002d2c2c7221 */ /* 0x000fc80000010000 */
[----:B------:R-:W-:Y:S01]  /*f960*/  FADD.FTZ R47, R44, R47 ;  /* 0x0000002f2c2f7221 */ /* 0x000fe20000010000 */
[----:B------:R-:W-:Y:S01]  /*f970*/  UIMAD UR11, UR32, UR11, UR25 ;  /* 0x0000000b200b72a4 */ /* 0x000fe2000f8e0219 */
[----:B------:R-:W-:Y:S02]  /*f980*/  UMOV UR10, UR24 ;  /* 0x00000018000a7c82 */ /* 0x000fe40008000000 */
[----:B------:R-:W-:Y:S01]  /*f990*/  FADD.FTZ R48, R47, R48 ;  /* 0x000000302f307221 */ /* 0x000fe20000010000 */
[----:B----4-:R-:W-:-:S03]  /*f9a0*/  UIMAD.WIDE.U32 UR10, UR8, UR22, UR10 ;  /* 0x00000016080a72a5 */ /* 0x010fc6000f8e000a */
[----:B------:R-:W-:Y:S01]  /*f9b0*/  FADD.FTZ R49, R48, R49 ;  /* 0x0000003130317221 */ /* 0x000fe20000010000 */
[----:B------:R-:W-:-:S03]  /*f9c0*/  UIMAD UR11, UR8, UR23, UR11 ;  /* 0x00000017080b72a4 */ /* 0x000fc6000f8e020b */
[----:B------:R-:W-:Y:S01]  /*f9d0*/  FADD.FTZ R50, R49, R50 ;  /* 0x0000003231327221 */ /* 0x000fe20000010000 */
[----:B--2---:R-:W-:-:S03]  /*f9e0*/  IADD3 R19, P0, PT, R3, UR10, RZ ;  /* 0x0000000a03137c10 */ /* 0x004fc6000ff1e0ff */
[----:B------:R-:W-:Y:S01]  /*f9f0*/  FADD.FTZ R57, R50, R57 ;  /* 0x0000003932397221 */ /* 0x000fe20000010000 */
[----:B------:R-:W-:-:S03]  /*fa00*/  IADD3.X R22, PT, PT, RZ, UR11, RZ, P0, !PT ;  /* 0x0000000bff167c10 */ /* 0x000fc600087fe4ff */
[----:B------:R-:W-:Y:S01]  /*fa10*/  FADD.FTZ R58, R57, R58 ;  /* 0x0000003a393a7221 */ /* 0x000fe20000010000 */
[-C--:B---3--:R-:W-:Y:S02]  /*fa20*/  ISETP.GE.AND P2, PT, R3, R20.reuse, PT ;  /* 0x000000140300720c */ /* 0x088fe40003f46270 */
[----:B------:R-:W-:Y:S02]  /*fa30*/  ISETP.GE.AND P1, PT, R18, R20, PT ;  /* 0x000000141200720c */ /* 0x000fe40003f26270 */
[----:B0-----:R-:W-:-:S04]  /*fa40*/  LEA R18, P3, R19, UR28, 0x1 ;  /* 0x0000001c13127c11 */ /* 0x001fc8000f8608ff */
[----:B------:R-:W-:Y:S01]  /*fa50*/  LEA.HI.X R19, R19, UR29, R22, 0x1, P3 ;  /* 0x0000001d13137c11 */ /* 0x000fe200098f0c16 */
[----:B------:R-:W-:Y:S01]  /*fa60*/  FADD.FTZ R181, R58, R181 ;  /* 0x000000b53ab57221 */ /* 0x000fe20000010000 */
[-C--:B------:R-:W-:Y:S02]  /*fa70*/  ISETP.GE.AND P0, PT, R17, R20.reuse, PT ;  /* 0x000000141100720c */ /* 0x080fe40003f06270 */
[-C--:B------:R-:W-:Y:S01]  /*fa80*/  ISETP.GE.AND P4, PT, R15, R20.reuse, PT ;  /* 0x000000140f00720c */ /* 0x080fe20003f86270 */
[----:B------:R0:W-:Y:S01]  /*fa90*/  @!P2 STG.E.U16 desc[UR26][R18.64], R21 ;  /* 0x000000151200a986 */ /* 0x0001e2000c10151a */
[-C--:B------:R-:W-:Y:S02]  /*faa0*/  ISETP.GE.AND P6, PT, R16, R20.reuse, PT ;  /* 0x000000141000720c */ /* 0x080fe40003fc6270 */
[-C--:B------:R-:W-:Y:S01]  /*fab0*/  ISETP.GE.AND P5, PT, R4, R20.reuse, PT ;  /* 0x000000140400720c */ /* 0x080fe20003fa6270 */
[----:B------:R0:W-:Y:S01]  /*fac0*/  @!P1 STG.E.U16 desc[UR26][R18.64+0x40], R23 ;  /* 0x0000401712009986 */ /* 0x0001e2000c10151a */
[----:B------:R-:W-:-:S02]  /*fad0*/  ISETP.GE.AND P3, PT, R14, R20, PT ;  /* 0x000000140e00720c */ /* 0x000fc40003f66270 */
[-C--:B------:R-:W-:Y:S02]  /*fae0*/  ISETP.GE.AND P2, PT, R13, R20.reuse, PT ;  /* 0x000000140d00720c */ /* 0x080fe40003f46270 */
        /* <DEDUP_REMOVED lines=41> */
.L_x_1817:
        /* <DEDUP_REMOVED lines=9> */
[----:B------:R-:W0:Y:S02]  /*fe10*/  S2R R6, SR_TID.X ;  /* 0x0000000000067919 */ /* 0x000e240000002100 */
[----:B--2---:R-:W2:Y:S02]  /*fe20*/  SHFL.DOWN P0, R0, R4, 0x1, 0x1f ;  /* 0x08201f0004007f89 */ /* 0x004ea40000000000 */
[----:B--2---:R-:W-:Y:S02]  /*fe30*/  @P0 FADD R0, R0, R4 ;  /* 0x0000000400000221 */ /* 0x004fe40000000000 */
[----:B------:R-:W2:Y:S03]  /*fe40*/  S2R R4, SR_LANEID ;  /* 0x0000000000047919 */ /* 0x000ea60000000000 */
[----:B------:R-:W3:Y:S02]  /*fe50*/  SHFL.DOWN P0, R3, R0, 0x2, 0x1f ;  /* 0x08401f0000037f89 */ /* 0x000ee40000000000 */
[----:B---3--:R-:W-:Y:S01]  /*fe60*/  @P0 FADD R3, R0, R3 ;  /* 0x0000000300030221 */ /* 0x008fe20000000000 */
[----:B--2---:R-:W-:-:S04]  /*fe70*/  ISETP.NE.AND P1, PT, R4, RZ, PT ;  /* 0x000000ff0400720c */ /* 0x004fc80003f25270 */
[----:B------:R-:W2:Y:S09]  /*fe80*/  SHFL.DOWN P0, R2, R3, 0x4, 0x1f ;  /* 0x08801f0003027f89 */ /* 0x000eb20000000000 */
[----:B------:R-:W3:Y:S01]  /*fe90*/  @!P1 S2R R8, SR_CgaCtaId ;  /* 0x0000000000089919 */ /* 0x000ee20000008800 */
[----:B------:R-:W-:-:S02]  /*fea0*/  @!P1 MOV R7, 0x400 ;  /* 0x0000040000079802 */ /* 0x000fc40000000f00 */
[----:B0-----:R-:W-:-:S04]  /*feb0*/  @!P1 SHF.R.U32.HI R0, RZ, 0x3, R6 ;  /* 0x00000003ff009819 */ /* 0x001fc80000011606 */
[----:B------:R-:W-:Y:S01]  /*fec0*/  @!P1 LOP3.LUT R0, R0, 0x7c, RZ, 0xc0, !PT ;  /* 0x0000007c00009812 */ /* 0x000fe200078ec0ff */
[----:B--2---:R-:W-:-:S05]  /*fed0*/  @P0 FADD R2, R3, R2 ;  /* 0x0000000203020221 */ /* 0x004fca0000000000 */
        /* <DEDUP_REMOVED lines=23> */
.L_x_1951:
[----:B------:R-:W-:Y:S05]  /*10050*/  BSYNC.RECONVERGENT B0 ;  /* 0x0000000000007941 */ /* 0x000fea0003800200 */
.L_x_1950:
        /* <DEDUP_REMOVED lines=43> */
.L_x_1953:
[----:B------:R-:W-:Y:S05]  /*10310*/  BSYNC.RECONVERGENT B0 ;  /* 0x0000000000007941 */ /* 0x000fea0003800200 */
.L_x_1952:
        /* <DEDUP_REMOVED lines=12> */
[----:B------:R-:W4:Y:S01]  /*103e0*/  LDCU.64 UR20, c[0x0][0x4f0] ;  /* 0x00009e00ff1477ac */ /* 0x000f220008000a00 */
[----:B------:R-:W0:Y:S01]  /*103f0*/  LDCU.64 UR22, c[0x0][0x540] ;  /* 0x0000a800ff1677ac */ /* 0x000e220008000a00 */
[----:B------:R-:W-:-:S02]  /*10400*/  UIMAD UR8, UR8, UR13, UR7 ;  /* 0x0000000d080872a4 */ /* 0x000fc4000f8e0207 */
[----:B---3--:R-:W-:-:S12]  /*10410*/  ULEA UR10, UR14, UR10, 0x18 ;  /* 0x0000000a0e0a7291 */ /* 0x008fd8000f8ec0ff */
.L_x_1955:
[----:B------:R-:W-:Y:S02]  /*10420*/  LEA R0, R11, UR10, 0x3 ;  /* 0x0000000a0b007c11 */ /* 0x000fe4000f8e18ff */
[----:B0123--:R-:W-:Y:S02]  /*10430*/  MOV R3, UR7 ;  /* 0x0000000700037c02 */ /* 0x00ffe40008000f00 */
        /* <DEDUP_REMOVED lines=8> */
[----:B----4-:R-:W-:Y:S01]  /*104c0*/  IMAD R10, R3, UR20, RZ ;  /* 0x00000014030a7c24 */ /* 0x010fe2000f8e02ff */
        /* <DEDUP_REMOVED lines=21> */
.L_x_1954:
[----:B------:R-:W-:Y:S05]  /*10620*/  EXIT ;  /* 0x000000000000794d */ /* 0x000fea0003800000 */
.L_x_1855:
[----:B------:R-:W-:Y:S01]  /*10630*/  HFMA2 R77, -RZ, RZ, 0, 5.9604644775390625e-08 ;  /* 0x00000001ff4d7431 */ /* 0x000fe200000001ff */
[----:B------:R-:W-:Y:S02]  /*10640*/  MOV R246, R234 ;  /* 0x000000ea00f67202 */ /* 0x000fe40000000f00 */
[----:B------:R-:W-:Y:S02]  /*10650*/  MOV R76, RZ ;  /* 0x000000ff004c7202 */ /* 0x000fe40000000f00 */
[----:B------:R-:W-:-:S07]  /*10660*/  MOV R79, 0xffffffff ;  /* 0xffffffff004f7802 */ /* 0x000fce0000000f00 */
[----:B01---5:R-:W-:Y:S05]  /*10670*/  WARPSYNC.COLLECTIVE R79, `(.L_x_1956) ;  /* 0x000000004f087348 */ /* 0x023fea0003c00000 */
[----:B------:R2:W3:Y:S02]  /*10680*/  SHFL.UP P6, R248, R246, R77, R76 ;  /* 0x0400004df6f87389 */ /* 0x0004e400000c004c */
[----:B0123-5:R-:W-:Y:S05]  /*10690*/  ENDCOLLECTIVE ;  /* 0x000000000000791b */ /* 0x02ffea0003800000 */
.L_x_1956:
[----:B------:R-:W-:Y:S02]  /*106a0*/  MOV R246, R235 ;  /* 0x000000eb00f67202 */ /* 0x000fe40000000f00 */
[----:B------:R-:W-:-:S07]  /*106b0*/  MOV R78, R248 ;  /* 0x000000f8004e7202 */ /* 0x000fce0000000f00 */
[----:B------:R-:W-:Y:S05]  /*106c0*/  WARPSYNC.COLLECTIVE R79, `(.L_x_1957) ;  /* 0x000000004f087348 */ /* 0x000fea0003c00000 */
[----:B------:R0:W1:Y:S02]  /*106d0*/  SHFL.UP P6, R248, R246, R77, R76 ;  /* 0x0400004df6f87389 */ /* 0x00006400000c004c */
[----:B01----:R-:W-:Y:S05]  /*106e0*/  ENDCOLLECTIVE ;  /* 0x000000000000791b */ /* 0x003fea0003800000 */
.L_x_1957:
[----:B------:R-:W-:Y:S02]  /*106f0*/  MOV R246, R236 ;  /* 0x000000ec00f67202 */ /* 0x000fe40000000f00 */
[----:B------:R-:W-:-:S07]  /*10700*/  MOV R225, R248 ;  /* 0x000000f800e17202 */ /* 0x000fce0000000f00 */
[----:B------:R-:W-:Y:S05]  /*10710*/  WARPSYNC.COLLECTIVE R79, `(.L_x_1958) ;  /* 0x000000004f087348 */ /* 0x000fea0003c00000 */
[----:B------:R0:W1:Y:S02]  /*10720*/  SHFL.UP P6, R248, R246, R77, R76 ;  /* 0x0400004df6f87389 */ /* 0x00006400000c004c */
[----:B01----:R-:W-:Y:S05]  /*10730*/  ENDCOLLECTIVE ;  /* 0x000000000000791b */ /* 0x003fea0003800000 */
.L_x_1958:
[----:B------:R-:W-:Y:S02]  /*10740*/  MOV R246, R245 ;  /* 0x000000f500f67202 */ /* 0x000fe40000000f00 */
[----:B------:R-:W-:-:S07]  /*10750*/  MOV R247, R248 ;  /* 0x000000f800f77202 */ /* 0x000fce0000000f00 */
[----:B------:R-:W-:Y:S05]  /*10760*/  WARPSYNC.COLLECTIVE R79, `(.L_x_1959) ;  /* 0x000000004f087348 */ /* 0x000fea0003c00000 */
[----:B------:R0:W1:Y:S02]  /*10770*/  SHFL.UP P6, R248, R246, R77, R76 ;  /* 0x0400004df6f87389 */ /* 0x00006400000c004c */
[----:B01----:R-:W-:Y:S05]  /*10780*/  ENDCOLLECTIVE ;  /* 0x000000000000791b */ /* 0x003fea0003800000 */
.L_x_1959:
        /* <DEDUP_REMOVED lines=17> */
.L_x_1960:
[----:B------:R-:W-:Y:S02]  /*108a0*/  MOV R246, R235 ;  /* 0x000000eb00f67202 */ /* 0x000fe40000000f00 */
[----:B------:R-:W-:-:S07]  /*108b0*/  MOV R78, R248 ;  /* 0x000000f8004e7202 */ /* 0x000fce0000000f00 */
[----:B------:R-:W-:Y:S05]  /*108c0*/  WARPSYNC.COLLECTIVE R79, `(.L_x_1961) ;  /* 0x000000004f087348 */ /* 0x000fea0003c00000 */
[----:B------:R0:W1:Y:S02]  /*108d0*/  SHFL.UP P6, R248, R246, R77, R76 ;  /* 0x0400004df6f87389 */ /* 0x00006400000c004c */
[----:B01----:R-:W-:Y:S05]  /*108e0*/  ENDCOLLECTIVE ;  /* 0x000000000000791b */ /* 0x003fea0003800000 */
.L_x_1961:
[----:B------:R-:W-:Y:S02]  /*108f0*/  MOV R246, R236 ;  /* 0x000000ec00f67202 */ /* 0x000fe40000000f00 */
[----:B------:R-:W-:-:S07]  /*10900*/  MOV R225, R248 ;  /* 0x000000f800e17202 */ /* 0x000fce0000000f00 */
[----:B------:R-:W-:Y:S05]  /*10910*/  WARPSYNC.COLLECTIVE R79, `(.L_x_1962) ;  /* 0x000000004f087348 */ /* 0x000fea0003c00000 */
[----:B------:R0:W1:Y:S02]  /*10920*/  SHFL.UP P6, R248, R246, R77, R76 ;  /* 0x0400004df6f87389 */ /* 0x00006400000c004c */
[----:B01----:R-:W-:Y:S05]  /*10930*/  ENDCOLLECTIVE ;  /* 0x000000000000791b */ /* 0x003fea0003800000 */
.L_x_1962:
[----:B------:R-:W-:Y:S02]  /*10940*/  MOV R246, R245 ;  /* 0x000000f500f67202 */ /* 0x000fe40000000f00 */
[----:B------:R-:W-:-:S07]  /*10950*/  MOV R247, R248 ;  /* 0x000000f800f77202 */ /* 0x000fce0000000f00 */
[----:B------:R-:W-:Y:S05]  /*10960*/  WARPSYNC.COLLECTIVE R79, `(.L_x_1963) ;  /* 0x000000004f087348 */ /* 0x000fea0003c00000 */
[----:B------:R0:W1:Y:S02]  /*10970*/  SHFL.UP P6, R248, R246, R77, R76 ;  /* 0x0400004df6f87389 */ /* 0x00006400000c004c */
[----:B01----:R-:W-:Y:S05]  /*10980*/  ENDCOLLECTIVE ;  /* 0x000000000000791b */ /* 0x003fea0003800000 */
.L_x_1963:
        /* <DEDUP_REMOVED lines=17> */
.L_x_1964:
[----:B------:R-:W-:Y:S02]  /*10aa0*/  MOV R246, R235 ;  /* 0x000000eb00f67202 */ /* 0x000fe40000000f00 */
[----:B------:R-:W-:-:S07]  /*10ab0*/  MOV R78, R248 ;  /* 0x000000f8004e7202 */ /* 0x000fce0000000f00 */
[----:B------:R-:W-:Y:S05]  /*10ac0*/  WARPSYNC.COLLECTIVE R79, `(.L_x_1965) ;  /* 0x000000004f087348 */ /* 0x000fea0003c00000 */
[----:B------:R0:W1:Y:S02]  /*10ad0*/  SHFL.UP P6, R248, R246, R77, R76 ;  /* 0x0400004df6f87389 */ /* 0x00006400000c004c */
[----:B01----:R-:W-:Y:S05]  /*10ae0*/  ENDCOLLECTIVE ;  /* 0x000000000000791b */ /* 0x003fea0003800000 */
.L_x_1965:
[----:B------:R-:W-:Y:S02]  /*10af0*/  MOV R246, R236 ;  /* 0x000000ec00f67202 */ /* 0x000fe40000000f00 */
[----:B------:R-:W-:-:S07]  /*10b00*/  MOV R225, R248 ;  /* 0x000000f800e17202 */ /* 0x000fce0000000f00 */
[----:B------:R-:W-:Y:S05]  /*10b10*/  WARPSYNC.COLLECTIVE R79, `(.L_x_1966) ;  /* 0x000000004f087348 */ /* 0x000fea0003c00000 */
[----:B------:R0:W1:Y:S02]  /*10b20*/  SHFL.UP P6, R248, R246, R77, R76 ;  /* 0x0400004df6f87389 */ /* 0x00006400000c004c */
[----:B01----:R-:W-:Y:S05]  /*10b30*/  ENDCOLLECTIVE ;  /* 0x000000000000791b */ /* 0x003fea0003800000 */
.L_x_1966:
[----:B------:R-:W-:Y:S02]  /*10b40*/  MOV R246, R245 ;  /* 0x000000f500f67202 */ /* 0x000fe40000000f00 */
[----:B------:R-:W-:-:S07]  /*10b50*/  MOV R247, R248 ;  /* 0x000000f800f77202 */ /* 0x000fce0000000f00 */
[----:B------:R-:W-:Y:S05]  /*10b60*/  WARPSYNC.COLLECTIVE R79, `(.L_x_1967) ;  /* 0x000000004f087348 */ /* 0x000fea0003c00000 */
[----:B------:R0:W1:Y:S02]  /*10b70*/  SHFL.UP P6, R248, R246, R77, R76 ;  /* 0x0400004df6f87389 */ /* 0x00006400000c004c */
[----:B01----:R-:W-:Y:S05]  /*10b80*/  ENDCOLLECTIVE ;  /* 0x000000000000791b */ /* 0x003fea0003800000 */
.L_x_1967:
        /* <DEDUP_REMOVED lines=17> */
.L_x_1968:
[----:B------:R-:W-:Y:S02]  /*10ca0*/  MOV R246, R235 ;  /* 0x000000eb00f67202 */ /* 0x000fe40000000f00 */
[----:B------:R-:W-:-:S07]  /*10cb0*/  MOV R78, R248 ;  /* 0x000000f8004e7202 */ /* 0x000fce0000000f00 */
[----:B------:R-:W-:Y:S05]  /*10cc0*/  WARPSYNC.COLLECTIVE R79, `(.L_x_1969) ;  /* 0x000000004f087348 */ /* 0x000fea0003c00000 */
[----:B------:R0:W1:Y:S02]  /*10cd0*/  SHFL.UP P6, R248, R246, R77, R76 ;  /* 0x0400004df6f87389 */ /* 0x00006400000c004c */
[----:B01----:R-:W-:Y:S05]  /*10ce0*/  ENDCOLLECTIVE ;  /* 0x000000000000791b */ /* 0x003fea0003800000 */
.L_x_1969:
[----:B------:R-:W-:Y:S02]  /*10cf0*/  MOV R246, R236 ;  /* 0x000000ec00f67202 */ /* 0x000fe40000000f00 */
[----:B------:R-:W-:-:S07]  /*10d00*/  MOV R225, R248 ;  /* 0x000000f800e17202 */ /* 0x000fce0000000f00 */
[----:B------:R-:W-:Y:S05]  /*10d10*/  WARPSYNC.COLLECTIVE R79, `(.L_x_1970) ;  /* 0x000000004f087348 */ /* 0x000fea0003c00000 */
[----:B------:R0:W1:Y:S02]  /*10d20*/  SHFL.UP P6, R248, R246, R77, R76 ;  /* 0x0400004df6f87389 */ /* 0x00006400000c004c */
[----:B01----:R-:W-:Y:S05]  /*10d30*/  ENDCOLLECTIVE ;  /* 0x000000000000791b */ /* 0x003fea0003800000 */
.L_x_1970:
[----:B------:R-:W-:Y:S02]  /*10d40*/  MOV R246, R245 ;  /* 0x000000f500f67202 */ /* 0x000fe40000000f00 */
[----:B------:R-:W-:-:S07]  /*10d50*/  MOV R247, R248 ;  /* 0x000000f800f77202 */ /* 0x000fce0000000f00 */
[----:B------:R-:W-:Y:S05]  /*10d60*/  WARPSYNC.COLLECTIVE R79, `(.L_x_1971) ;  /* 0x000000004f087348 */ /* 0x000fea0003c00000 */
[----:B------:R0:W1:Y:S02]  /*10d70*/  SHFL.UP P6, R248, R246, R77, R76 ;  /* 0x0400004df6f87389 */ /* 0x00006400000c004c */
[----:B01----:R-:W-:Y:S05]  /*10d80*/  ENDCOLLECTIVE ;  /* 0x000000000000791b */ /* 0x003fea0003800000 */
.L_x_1971:
        /* <DEDUP_REMOVED lines=17> */
.L_x_1972:
[----:B------:R-:W-:Y:S02]  /*10ea0*/  MOV R246, R235 ;  /* 0x000000eb00f67202 */ /* 0x000fe40000000f00 */
[----:B------:R-:W-:-:S07]  /*10eb0*/  MOV R78, R248 ;  /* 0x000000f8004e7202 */ /* 0x000fce0000000f00 */
[----:B------:R-:W-:Y:S05]  /*10ec0*/  WARPSYNC.COLLECTIVE R79, `(.L_x_1973) ;  /* 0x000000004f087348 */ /* 0x000fea0003c00000 */
[----:B------:R0:W1:Y:S02]  /*10ed0*/  SHFL.UP P6, R248, R246, R77, R76 ;  /* 0x0400004df6f87389 */ /* 0x00006400000c004c */
[----:B01----:R-:W-:Y:S05]  /*10ee0*/  ENDCOLLECTIVE ;  /* 0x000000000000791b */ /* 0x003fea0003800000 */
.L_x_1973:
[----:B------:R-:W-:Y:S02]  /*10ef0*/  MOV R246, R236 ;  /* 0x000000ec00f67202 */ /* 0x000fe40000000f00 */
[----:B------:R-:W-:-:S07]  /*10f00*/  MOV R225, R248 ;  /* 0x000000f800e17202 */ /* 0x000fce0000000f00 */
[----:B------:R-:W-:Y:S05]  /*10f10*/  WARPSYNC.COLLECTIVE R79, `(.L_x_1974) ;  /* 0x000000004f087348 */ /* 0x000fea0003c00000 */
[----:B------:R0:W1:Y:S02]  /*10f20*/  SHFL.UP P6, R248, R246, R77, R76 ;  /* 0x0400004df6f87389 */ /* 0x00006400000c004c */
[----:B01----:R-:W-:Y:S05]  /*10f30*/  ENDCOLLECTIVE ;  /* 0x000000000000791b */ /* 0x003fea0003800000 */
.L_x_1974:
[----:B------:R-:W-:Y:S02]  /*10f40*/  MOV R246, R245 ;  /* 0x000000f500f67202 */ /* 0x000fe40000000f00 */
[----:B------:R-:W-:-:S07]  /*10f50*/  MOV R247, R248 ;  /* 0x000000f800f77202 */ /* 0x000fce0000000f00 */
[----:B------:R-:W-:Y:S05]  /*10f60*/  WARPSYNC.COLLECTIVE R79, `(.L_x_1975) ;  /* 0x000000004f087348 */ /* 0x000fea0003c00000 */
[----:B------:R0:W1:Y:S02]  /*10f70*/  SHFL.UP P6, R248, R246, R77, R76 ;  /* 0x0400004df6f87389 */ /* 0x00006400000c004c */
[----:B01----:R-:W-:Y:S05]  /*10f80*/  ENDCOLLECTIVE ;  /* 0x000000000000791b */ /* 0x003fea0003800000 */
.L_x_1975:
[----:B------:R-:W-:Y:S01]  /*10f90*/  MOV R76, R248 ;  /* 0x000000f8004c7202 */ /* 0x000fe20000000f00 */
[----:B------:R-:W-:Y:S06]  /*10fa0*/  BRA `(.L_x_1976) ;  /* 0xffffff7000887947 */ /* 0x000fec000383ffff */
.L_x_1856:
        /* <DEDUP_REMOVED lines=8> */
.L_x_1978:
[----:B------:R-:W-:Y:S05]  /*11030*/  BSYNC B0 ;  /* 0x0000000000007941 */ /* 0x000fea0003800000 */
.L_x_1977:
[----:B------:R-:W-:Y:S05]  /*11040*/  BRA `(.L_x_1979) ;  /* 0xffffff7000947947 */ /* 0x000fea000383ffff */
.L_x_1857:
        /* <DEDUP_REMOVED lines=8> */
.L_x_1981:
[----:B------:R-:W-:Y:S05]  /*110d0*/  BSYNC B0 ;  /* 0x0000000000007941 */ /* 0x000fea0003800000 */
.L_x_1980:
[----:B------:R-:W-:Y:S05]  /*110e0*/  BRA `(.L_x_1982) ;  /* 0xffffff7000747947 */ /* 0x000fea000383ffff */
.L_x_1858:
        /* <DEDUP_REMOVED lines=8> */
.L_x_1984:
[----:B------:R-:W-:Y:S05]  /*11170*/  BSYNC B0 ;  /* 0x0000000000007941 */ /* 0x000fea0003800000 */
.L_x_1983:
[----:B------:R-:W-:Y:S05]  /*11180*/  BRA `(.L_x_1985) ;  /* 0xffffff7000547947 */ /* 0x000fea000383ffff */
.L_x_1859:
        /* <DEDUP_REMOVED lines=8> */
.L_x_1987:
[----:B------:R-:W-:Y:S05]  /*11210*/  BSYNC B0 ;  /* 0x0000000000007941 */ /* 0x000fea0003800000 */
.L_x_1986:
[----:B------:R-:W-:Y:S05]  /*11220*/  BRA `(.L_x_1988) ;  /* 0xffffff7000347947 */ /* 0x000fea000383ffff */
.L_x_1860:
        /* <DEDUP_REMOVED lines=8> */
.L_x_1990:
[----:B------:R-:W-:Y:S05]  /*112b0*/  BSYNC B0 ;  /* 0x0000000000007941 */ /* 0x000fea0003800000 */
.L_x_1989:
        /* <DEDUP_REMOVED lines=9> */
.L_x_1991:
[----:B------:R-:W-:Y:S02]  /*11350*/  MOV R246, R236 ;  /* 0x000000ec00f67202 */ /* 0x000fe40000000f00 */
[----:B------:R-:W-:-:S07]  /*11360*/  MOV R235, R248 ;  /* 0x000000f800eb7202 */ /* 0x000fce0000000f00 */
[----:B------:R-:W-:Y:S05]  /*11370*/  WARPSYNC.COLLECTIVE R79, `(.L_x_1992) ;  /* 0x000000004f087348 */ /* 0x000fea0003c00000 */
[----:B------:R0:W1:Y:S02]  /*11380*/  SHFL.UP P6, R248, R246, R77, R76 ;  /* 0x0400004df6f87389 */ /* 0x00006400000c004c */
[----:B01----:R-:W-:Y:S05]  /*11390*/  ENDCOLLECTIVE ;  /* 0x000000000000791b */ /* 0x003fea0003800000 */
.L_x_1992:
[----:B------:R-:W-:Y:S02]  /*113a0*/  MOV R246, R245 ;  /* 0x000000f500f67202 */ /* 0x000fe40000000f00 */
[----:B------:R-:W-:-:S07]  /*113b0*/  MOV R236, R248 ;  /* 0x000000f800ec7202 */ /* 0x000fce0000000f00 */
[----:B------:R-:W-:Y:S05]  /*113c0*/  WARPSYNC.COLLECTIVE R79, `(.L_x_1993) ;  /* 0x000000004f087348 */ /* 0x000fea0003c00000 */
[----:B------:R0:W1:Y:S02]  /*113d0*/  SHFL.UP P6, R248, R246, R77, R76 ;  /* 0x0400004df6f87389 */ /* 0x00006400000c004c */
[----:B01----:R-:W-:Y:S05]  /*113e0*/  ENDCOLLECTIVE ;  /* 0x000000000000791b */ /* 0x003fea0003800000 */
.L_x_1993:
[----:B------:R-:W-:Y:S01]  /*113f0*/  HFMA2 R77, -RZ, RZ, 0, 0 ;  /* 0x00000000ff4d7431 */ /* 0x000fe200000001ff */
[----:B------:R-:W-:-:S07]  /*11400*/  MOV R76, 0x1f ;  /* 0x0000001f004c7802 */ /* 0x000fce0000000f00 */
[----:B------:R-:W-:Y:S05]  /*11410*/  WARPSYNC.COLLECTIVE R79, `(.L_x_1994) ;  /* 0x000000004f087348 */ /* 0x000fea0003c00000 */
[----:B------:R0:W1:Y:S02]  /*11420*/  SHFL.IDX P3, R225, R78, R77, R76 ;  /* 0x0000004d4ee17389 */ /* 0x000064000006004c */
[----:B01----:R-:W-:Y:S05]  /*11430*/  ENDCOLLECTIVE ;  /* 0x000000000000791b */ /* 0x003fea0003800000 */
.L_x_1994:
[----:B------:R-:W-:Y:S02]  /*11440*/  MOV R245, R248 ;  /* 0x000000f800f57202 */ /* 0x000fe40000000f00 */
[----:B------:R-:W-:Y:S02]  /*11450*/  MOV R78, R61 ;  /* 0x0000003d004e7202 */ /* 0x000fe40000000f00 */
[----:B------:R-:W-:-:S07]  /*11460*/  MOV R60, R225 ;  /* 0x000000e1003c7202 */ /* 0x000fce0000000f00 */
[----:B------:R-:W-:Y:S05]  /*11470*/  WARPSYNC.COLLECTIVE R79, `(.L_x_1995) ;  /* 0x000000004f087348 */ /* 0x000fea0003c00000 */
[----:B------:R0:W1:Y:S02]  /*11480*/  SHFL.IDX P3, R225, R78, R77, R76 ;  /* 0x0000004d4ee17389 */ /* 0x000064000006004c */
[----:B01----:R-:W-:Y:S05]  /*11490*/  ENDCOLLECTIVE ;  /* 0x000000000000791b */ /* 0x003fea0003800000 */
.L_x_1995:
[----:B------:R-:W-:Y:S02]  /*114a0*/  MOV R78, R62 ;  /* 0x0000003e004e7202 */ /* 0x000fe40000000f00 */
[----:B------:R-:W-:-:S07]  /*114b0*/  MOV R61, R225 ;  /* 0x000000e1003d7202 */ /* 0x000fce0000000f00 */
[----:B------:R-:W-:Y:S05]  /*114c0*/  WARPSYNC.COLLECTIVE R79, `(.L_x_1996) ;  /* 0x000000004f087348 */ /* 0x000fea0003c00000 */
[----:B------:R0:W1:Y:S02]  /*114d0*/  SHFL.IDX P3, R225, R78, R77, R76 ;  /* 0x0000004d4ee17389 */ /* 0x000064000006004c */
[----:B01----:R-:W-:Y:S05]  /*114e0*/  ENDCOLLECTIVE ;  /* 0x000000000000791b */ /* 0x003fea0003800000 */
.L_x_1996:
[----:B------:R-:W-:Y:S02]  /*114f0*/  MOV R78, R63 ;  /* 0x0000003f004e7202 */ /* 0x000fe40000000f00 */
[----:B------:R-:W-:-:S07]  /*11500*/  MOV R62, R225 ;  /* 0x000000e1003e7202 */ /* 0x000fce0000000f00 */
[----:B------:R-:W-:Y:S05]  /*11510*/  WARPSYNC.COLLECTIVE R79, `(.L_x_1997) ;  /* 0x000000004f087348 */ /* 0x000fea0003c00000 */
[----:B------:R0:W1:Y:S02]  /*11520*/  SHFL.IDX P3, R225, R78, R77, R76 ;  /* 0x0000004d4ee17389 */ /* 0x000064000006004c */
[----:B01----:R-:W-:Y:S05]  /*11530*/  ENDCOLLECTIVE ;  /* 0x000000000000791b */ /* 0x003fea0003800000 */
.L_x_1997:
[----:B------:R-:W-:Y:S01]  /*11540*/  MOV R63, R225 ;  /* 0x000000e1003f7202 */ /* 0x000fe20000000f00 */
[----:B------:R-:W-:Y:S06]  /*11550*/  BRA `(.L_x_1998) ;  /* 0xffffff6c00907947 */ /* 0x000fec000383ffff */
.L_x_1862:
[----:B------:R-:W-:Y:S01]  /*11560*/  HFMA2 R251, -RZ, RZ, 0, 5.9604644775390625e-08 ;  /* 0x00000001fffb7431 */ /* 0x000fe200000001ff */
[----:B------:R-:W-:Y:S02]  /*11570*/  MOV R252, R245 ;  /* 0x000000f500fc7202 */ /* 0x000fe40000000f00 */
[----:B------:R-:W-:Y:S02]  /*11580*/  MOV R76, 0x1f ;  /* 0x0000001f004c7802 */ /* 0x000fe40000000f00 */
[----:B------:R-:W-:-:S07]  /*11590*/  MOV R79, 0xffffffff ;  /* 0xffffffff004f7802 */ /* 0x000fce0000000f00 */
[----:B------:R-:W-:Y:S05]  /*115a0*/  WARPSYNC.COLLECTIVE R79, `(.L_x_1999) ;  /* 0x000000004f087348 */ /* 0x000fea0003c00000 */
[----:B------:R0:W1:Y:S02]  /*115b0*/  SHFL.DOWN P0, R225, R252, R251, R76 ;  /* 0x080000fbfce17389 */ /* 0x000064000000004c */
[----:B01----:R-:W-:Y:S05]  /*115c0*/  ENDCOLLECTIVE ;  /* 0x000000000000791b */ /* 0x003fea0003800000 */
.L_x_1999:
[----:B------:R-:W-:Y:S02]  /*115d0*/  MOV R252, R246 ;  /* 0x000000f600fc7202 */ /* 0x000fe40000000f00 */
[----:B------:R-:W-:-:S07]  /*115e0*/  MOV R77, R225 ;  /* 0x000000e1004d7202 */ /* 0x000fce0000000f00 */
[----:B------:R-:W-:Y:S05]  /*115f0*/  WARPSYNC.COLLECTIVE R79, `(.L_x_2000) ;  /* 0x000000004f087348 */ /* 0x000fea0003c00000 */
[----:B------:R0:W1:Y:S02]  /*11600*/  SHFL.DOWN P0, R225, R252, R251, R76 ;  /* 0x080000fbfce17389 */ /* 0x000064000000004c */
[----:B01----:R-:W-:Y:S05]  /*11610*/  ENDCOLLECTIVE ;  /* 0x000000000000791b */ /* 0x003fea0003800000 */
.L_x_2000:
[----:B------:R-:W-:Y:S02]  /*11620*/  MOV R252, R247 ;  /* 0x000000f700fc7202 */ /* 0x000fe40000000f00 */
[----:B------:R-:W-:-:S07]  /*11630*/  MOV R78, R225 ;  /* 0x000000e1004e7202 */ /* 0x000fce0000000f00 */
[----:B------:R-:W-:Y:S05]  /*11640*/  WARPSYNC.COLLECTIVE R79, `(.L_x_2001) ;  /* 0x000000004f087348 */ /* 0x000fea0003c00000 */
[----:B------:R0:W1:Y:S02]  /*11650*/  SHFL.DOWN P0, R225, R252, R251, R76 ;  /* 0x080000fbfce17389 */ /* 0x000064000000004c */
[----:B01----:R-:W-:Y:S05]  /*11660*/  ENDCOLLECTIVE ;  /* 0x000000000000791b */ /* 0x003fea0003800000 */
.L_x_2001:
[----:B------:R-:W-:Y:S02]  /*11670*/  MOV R252, R248 ;  /* 0x000000f800fc7202 */ /* 0x000fe40000000f00 */
[----:B------:R-:W-:-:S07]  /*11680*/  MOV R123, R225 ;  /* 0x000000e1007b7202 */ /* 0x000fce0000000f00 */
[----:B------:R-:W-:Y:S05]  /*11690*/  WARPSYNC.COLLECTIVE R79, `(.L_x_2002) ;  /* 0x000000004f087348 */ /* 0x000fea0003c00000 */
[----:B------:R0:W1:Y:S02]  /*116a0*/  SHFL.DOWN P0, R225, R252, R251, R76 ;  /* 0x080000fbfce17389 */ /* 0x000064000000004c */
[----:B01----:R-:W-:Y:S05]  /*116b0*/  ENDCOLLECTIVE ;  /* 0x000000000000791b */ /* 0x003fea0003800000 */
.L_x_2002:
[----:B------:R-:W-:Y:S01]  /*116c0*/  MOV R76, R225 ;  /* 0x000000e1004c7202 */ /* 0x000fe20000000f00 */
[----:B------:R-:W-:Y:S06]  /*116d0*/  BRA `(.L_x_2003) ;  /* 0xffffff8000b07947 */ /* 0x000fec000383ffff */
.L_x_1865:
        /* <DEDUP_REMOVED lines=8> */
.L_x_2005:
[----:B------:R-:W-:Y:S05]  /*11760*/  BSYNC B0 ;  /* 0x0000000000007941 */ /* 0x000fea0003800000 */
.L_x_2004:
        /* <DEDUP_REMOVED lines=8> */
.L_x_2006:
[----:B------:R-:W-:Y:S02]  /*117f0*/  MOV R252, R247 ;  /* 0x000000f700fc7202 */ /* 0x000fe40000000f00 */
[----:B------:R-:W-:-:S07]  /*11800*/  MOV R78, R225 ;  /* 0x000000e1004e7202 */ /* 0x000fce0000000f00 */
[----:B------:R-:W-:Y:S05]  /*11810*/  WARPSYNC.COLLECTIVE R79, `(.L_x_2007) ;  /* 0x000000004f087348 */ /* 0x000fea0003c00000 */
[----:B------:R0:W1:Y:S02]  /*11820*/  SHFL.DOWN P0, R225, R252, R251, R76 ;  /* 0x080000fbfce17389 */ /* 0x000064000000004c */
[----:B01----:R-:W-:Y:S05]  /*11830*/  ENDCOLLECTIVE ;  /* 0x000000000000791b */ /* 0x003fea0003800000 */
.L_x_2007:
[----:B------:R-:W-:Y:S02]  /*11840*/  MOV R252, R248 ;  /* 0x000000f800fc7202 */ /* 0x000fe40000000f00 */
[----:B------:R-:W-:-:S07]  /*11850*/  MOV R123, R225 ;  /* 0x000000e1007b7202 */ /* 0x000fce0000000f00 */
[----:B------:R-:W-:Y:S05]  /*11860*/  WARPSYNC.COLLECTIVE R79, `(.L_x_2008) ;  /* 0x000000004f087348 */ /* 0x000fea0003c00000 */
[----:B------:R0:W1:Y:S02]  /*11870*/  SHFL.DOWN P0, R225, R252, R251, R76 ;  /* 0x080000fbfce17389 */ /* 0x000064000000004c */
[----:B01----:R-:W-:Y:S05]  /*11880*/  ENDCOLLECTIVE ;  /* 0x000000000000791b */ /* 0x003fea0003800000 */
.L_x_2008:
[----:B------:R-:W-:Y:S01]  /*11890*/  MOV R79, R225 ;  /* 0x000000e1004f7202 */ /* 0x000fe20000000f00 */
[----:B------:R-:W-:Y:S06]  /*118a0*/  BRA `(.L_x_2009) ;  /* 0xffffff8000947947 */ /* 0x000fec000383ffff */
.L_x_1868:
        /* <DEDUP_REMOVED lines=8> */
.L_x_2011:
[----:B------:R-:W-:Y:S05]  /*11930*/  BSYNC B0 ;  /* 0x0000000000007941 */ /* 0x000fea0003800000 */
.L_x_2010:
        /* <DEDUP_REMOVED lines=8> */
.L_x_2012:
[----:B------:R-:W-:Y:S02]  /*119c0*/  MOV R252, R247 ;  /* 0x000000f700fc7202 */ /* 0x000fe40000000f00 */
[----:B------:R-:W-:-:S07]  /*119d0*/  MOV R78, R225 ;  /* 0x000000e1004e7202 */ /* 0x000fce0000000f00 */
[----:B------:R-:W-:Y:S05]  /*119e0*/  WARPSYNC.COLLECTIVE R79, `(.L_x_2013) ;  /* 0x000000004f087348 */ /* 0x000fea0003c00000 */
[----:B------:R0:W1:Y:S02]  /*119f0*/  SHFL.DOWN P0, R225, R252, R251, R76 ;  /* 0x080000fbfce17389 */ /* 0x000064000000004c */
[----:B01----:R-:W-:Y:S05]  /*11a00*/  ENDCOLLECTIVE ;  /* 0x000000000000791b */ /* 0x003fea0003800000 */
.L_x_2013:
[----:B------:R-:W-:Y:S02]  /*11a10*/  MOV R252, R248 ;  /* 0x000000f800fc7202 */ /* 0x000fe40000000f00 */
[----:B------:R-:W-:-:S07]  /*11a20*/  MOV R123, R225 ;  /* 0x000000e1007b7202 */ /* 0x000fce0000000f00 */
[----:B------:R-:W-:Y:S05]  /*11a30*/  WARPSYNC.COLLECTIVE R79, `(.L_x_2014) ;  /* 0x000000004f087348 */ /* 0x000fea0003c00000 */
[----:B------:R0:W1:Y:S02]  /*11a40*/  SHFL.DOWN P0, R225, R252, R251, R76 ;  /* 0x080000fbfce17389 */ /* 0x000064000000004c */
[----:B01----:R-:W-:Y:S05]  /*11a50*/  ENDCOLLECTIVE ;  /* 0x000000000000791b */ /* 0x003fea0003800000 */
.L_x_2014:
[----:B------:R-:W-:Y:S01]  /*11a60*/  MOV R79, R225 ;  /* 0x000000e1004f7202 */ /* 0x000fe20000000f00 */
[----:B------:R-:W-:Y:S06]  /*11a70*/  BRA `(.L_x_2015) ;  /* 0xffffff8000787947 */ /* 0x000fec000383ffff */
.L_x_1871:
        /* <DEDUP_REMOVED lines=8> */
.L_x_2017:
[----:B------:R-:W-:Y:S05]  /*11b00*/  BSYNC B0 ;  /* 0x0000000000007941 */ /* 0x000fea0003800000 */
.L_x_2016:
        /* <DEDUP_REMOVED lines=8> */
.L_x_2018:
[----:B------:R-:W-:Y:S02]  /*11b90*/  MOV R252, R247 ;  /* 0x000000f700fc7202 */ /* 0x000fe40000000f00 */
[----:B------:R-:W-:-:S07]  /*11ba0*/  MOV R78, R225 ;  /* 0x000000e1004e7202 */ /* 0x000fce0000000f00 */
[----:B------:R-:W-:Y:S05]  /*11bb0*/  WARPSYNC.COLLECTIVE R79, `(.L_x_2019) ;  /* 0x000000004f087348 */ /* 0x000fea0003c00000 */
[----:B------:R0:W1:Y:S02]  /*11bc0*/  SHFL.DOWN P0, R225, R252, R251, R76 ;  /* 0x080000fbfce17389 */ /* 0x000064000000004c */
[----:B01----:R-:W-:Y:S05]  /*11bd0*/  ENDCOLLECTIVE ;  /* 0x000000000000791b */ /* 0x003fea0003800000 */
.L_x_2019:
[----:B------:R-:W-:Y:S02]  /*11be0*/  MOV R252, R248 ;  /* 0x000000f800fc7202 */ /* 0x000fe40000000f00 */
[----:B------:R-:W-:-:S07]  /*11bf0*/  MOV R123, R225 ;  /* 0x000000e1007b7202 */ /* 0x000fce0000000f00 */
[----:B------:R-:W-:Y:S05]  /*11c00*/  WARPSYNC.COLLECTIVE R79, `(.L_x_2020) ;  /* 0x000000004f087348 */ /* 0x000fea0003c00000 */
[----:B------:R0:W1:Y:S02]  /*11c10*/  SHFL.DOWN P0, R225, R252, R251, R76 ;  /* 0x080000fbfce17389 */ /* 0x000064000000004c */
[----:B01----:R-:W-:Y:S05]  /*11c20*/  ENDCOLLECTIVE ;  /* 0x000000000000791b */ /* 0x003fea0003800000 */
.L_x_2020:
[----:B------:R-:W-:Y:S01]  /*11c30*/  MOV R79, R225 ;  /* 0x000000e1004f7202 */ /* 0x000fe20000000f00 */
[----:B------:R-:W-:Y:S06]  /*11c40*/  BRA `(.L_x_2021) ;  /* 0xffffff80005c7947 */ /* 0x000fec000383ffff */
.L_x_1874:
        /* <DEDUP_REMOVED lines=8> */
.L_x_2023:
[----:B------:R-:W-:Y:S05]  /*11cd0*/  BSYNC B0 ;  /* 0x0000000000007941 */ /* 0x000fea0003800000 */
.L_x_2022:
        /* <DEDUP_REMOVED lines=8> */
.L_x_2024:
[----:B------:R-:W-:Y:S02]  /*11d60*/  MOV R252, R247 ;  /* 0x000000f700fc7202 */ /* 0x000fe40000000f00 */
[----:B------:R-:W-:-:S07]  /*11d70*/  MOV R78, R225 ;  /* 0x000000e1004e7202 */ /* 0x000fce0000000f00 */
[----:B------:R-:W-:Y:S05]  /*11d80*/  WARPSYNC.COLLECTIVE R79, `(.L_x_2025) ;  /* 0x000000004f087348 */ /* 0x000fea0003c00000 */
[----:B------:R0:W1:Y:S02]  /*11d90*/  SHFL.DOWN P0, R225, R252, R251, R76 ;  /* 0x080000fbfce17389 */ /* 0x000064000000004c */
[----:B01----:R-:W-:Y:S05]  /*11da0*/  ENDCOLLECTIVE ;  /* 0x000000000000791b */ /* 0x003fea0003800000 */
.L_x_2025:
[----:B------:R-:W-:Y:S02]  /*11db0*/  MOV R252, R248 ;  /* 0x000000f800fc7202 */ /* 0x000fe40000000f00 */
[----:B------:R-:W-:-:S07]  /*11dc0*/  MOV R123, R225 ;  /* 0x000000e1007b7202 */ /* 0x000fce0000000f00 */
[----:B------:R-:W-:Y:S05]  /*11dd0*/  WARPSYNC.COLLECTIVE R79, `(.L_x_2026) ;  /* 0x000000004f087348 */ /* 0x000fea0003c00000 */
[----:B------:R0:W1:Y:S02]  /*11de0*/  SHFL.DOWN P0, R225, R252, R251, R76 ;  /* 0x080000fbfce17389 */ /* 0x000064000000004c */
[----:B01----:R-:W-:Y:S05]  /*11df0*/  ENDCOLLECTIVE ;  /* 0x000000000000791b */ /* 0x003fea0003800000 */
.L_x_2026:
[----:B------:R-:W-:Y:S01]  /*11e00*/  MOV R79, R225 ;  /* 0x000000e1004f7202 */ /* 0x000fe20000000f00 */
[----:B------:R-:W-:Y:S06]  /*11e10*/  BRA `(.L_x_2027) ;  /* 0xffffff8000407947 */ /* 0x000fec000383ffff */
.L_x_1877:
        /* <DEDUP_REMOVED lines=8> */
.L_x_2029:
[----:B------:R-:W-:Y:S05]  /*11ea0*/  BSYNC B0 ;  /* 0x0000000000007941 */ /* 0x000fea0003800000 */
.L_x_2028:
        /* <DEDUP_REMOVED lines=10> */
.L_x_2030:
[----:B------:R-:W-:Y:S02]  /*11f50*/  MOV R78, R247 ;  /* 0x000000f7004e7202 */ /* 0x000fe40000000f00 */
[----:B------:R-:W-:-:S07]  /*11f60*/  MOV R234, R225 ;  /* 0x000000e100ea7202 */ /* 0x000fce0000000f00 */
[----:B------:R-:W-:Y:S05]  /*11f70*/  WARPSYNC.COLLECTIVE R79, `(.L_x_2031) ;  /* 0x000000004f087348 */ /* 0x000fea0003c00000 */
[----:B------:R0:W1:Y:S02]  /*11f80*/  SHFL.IDX P3, R225, R78, R77, R76 ;  /* 0x0000004d4ee17389 */ /* 0x000064000006004c */
[----:B01----:R-:W-:Y:S05]  /*11f90*/  ENDCOLLECTIVE ;  /* 0x000000000000791b */ /* 0x003fea0003800000 */
.L_x_2031:
        /* <DEDUP_REMOVED lines=16> */
.L_x_2032:
[----:B------:R-:W-:Y:S01]  /*120a0*/  MOV R78, R72 ;  /* 0x00000048004e7202 */ /* 0x000fe20000000f00 */
[----:B------:R-:W-:-:S07]  /*120b0*/  FADD.FTZ R236, R225, R236 ;  /* 0x000000ece1ec7221 */ /* 0x000fce0000010000 */
[----:B------:R-:W-:Y:S05]  /*120c0*/  WARPSYNC.COLLECTIVE R79, `(.L_x_2033) ;  /* 0x000000004f087348 */ /* 0x000fea0003c00000 */
[----:B------:R0:W1:Y:S02]  /*120d0*/  SHFL.DOWN P0, R225, R252, R251, R76 ;  /* 0x080000fbfce17389 */ /* 0x000064000000004c */
[----:B01----:R-:W-:Y:S05]  /*120e0*/  ENDCOLLECTIVE ;  /* 0x000000000000791b */ /* 0x003fea0003800000 */
.L_x_2033:
[----:B------:R-:W-:Y:S02]  /*120f0*/  MOV R252, R246 ;  /* 0x000000f600fc7202 */ /* 0x000fe40000000f00 */
[----:B------:R-:W-:-:S07]  /*12100*/  MOV R245, R225 ;  /* 0x000000e100f57202 */ /* 0x000fce0000000f00 */
[----:B------:R-:W-:Y:S05]  /*12110*/  WARPSYNC.COLLECTIVE R79, `(.L_x_2034) ;  /* 0x000000004f087348 */ /* 0x000fea0003c00000 */
[----:B------:R0:W1:Y:S02]  /*12120*/  SHFL.DOWN P0, R225, R252, R251, R76 ;  /* 0x080000fbfce17389 */ /* 0x000064000000004c */
[----:B01----:R-:W-:Y:S05]  /*12130*/  ENDCOLLECTIVE ;  /* 0x000000000000791b */ /* 0x003fea0003800000 */
.L_x_2034:
[----:B------:R-:W-:Y:S02]  /*12140*/  MOV R252, R247 ;  /* 0x000000f700fc7202 */ /* 0x000fe40000000f00 */
[----:B------:R-:W-:-:S07]  /*12150*/  MOV R246, R225 ;  /* 0x000000e100f67202 */ /* 0x000fce0000000f00 */
[----:B------:R-:W-:Y:S05]  /*12160*/  WARPSYNC.COLLECTIVE R79, `(.L_x_2035) ;  /* 0x000000004f087348 */ /* 0x000fea0003c00000 */
[----:B------:R0:W1:Y:S02]  /*12170*/  SHFL.DOWN P0, R225, R252, R251, R76 ;  /* 0x080000fbfce17389 */ /* 0x000064000000004c */
[----:B01----:R-:W-:Y:S05]  /*12180*/  ENDCOLLECTIVE ;  /* 0x000000000000791b */ /* 0x003fea0003800000 */
.L_x_2035:
[----:B------:R-:W-:Y:S02]  /*12190*/  MOV R252, R248 ;  /* 0x000000f800fc7202 */ /* 0x000fe40000000f00 */
[----:B------:R-:W-:-:S07]  /*121a0*/  MOV R247, R225 ;  /* 0x000000e100f77202 */ /* 0x000fce0000000f00 */
[----:B------:R-:W-:Y:S05]  /*121b0*/  WARPSYNC.COLLECTIVE R79, `(.L_x_2036) ;  /* 0x000000004f087348 */ /* 0x000fea0003c00000 */
[----:B------:R0:W1:Y:S02]  /*121c0*/  SHFL.DOWN P0, R225, R252, R251, R76 ;  /* 0x080000fbfce17389 */ /* 0x000064000000004c */
[----:B01----:R-:W-:Y:S05]  /*121d0*/  ENDCOLLECTIVE ;  /* 0x000000000000791b */ /* 0x003fea0003800000 */
.L_x_2036:
[----:B------:R-:W-:-:S07]  /*121e0*/  MOV R248, R225 ;  /* 0x000000e100f87202 */ /* 0x000fce0000000f00 */
[----:B------:R-:W-:Y:S05]  /*121f0*/  WARPSYNC.COLLECTIVE R79, `(.L_x_2037) ;  /* 0x000000004f087348 */ /* 0x000fea0003c00000 */
[----:B------:R0:W1:Y:S02]  /*12200*/  SHFL.IDX P3, R225, R78, R77, R76 ;  /* 0x0000004d4ee17389 */ /* 0x000064000006004c */
[----:B01----:R-:W-:Y:S05]  /*12210*/  ENDCOLLECTIVE ;  /* 0x000000000000791b */ /* 0x003fea0003800000 */
.L_x_2037:
[----:B------:R-:W-:Y:S02]  /*12220*/  MOV R78, R73 ;  /* 0x00000049004e7202 */ /* 0x000fe40000000f00 */
[----:B------:R-:W-:-:S07]  /*12230*/  MOV R72, R225 ;  /* 0x000000e100487202 */ /* 0x000fce0000000f00 */
[----:B------:R-:W-:Y:S05]  /*12240*/  WARPSYNC.COLLECTIVE R79, `(.L_x_2038) ;  /* 0x000000004f087348 */ /* 0x000fea0003c00000 */
[----:B------:R0:W1:Y:S02]  /*12250*/  SHFL.IDX P3, R225, R78, R77, R76 ;  /* 0x0000004d4ee17389 */ /* 0x000064000006004c */
[----:B01----:R-:W-:Y:S05]  /*12260*/  ENDCOLLECTIVE ;  /* 0x000000000000791b */ /* 0x003fea0003800000 */
.L_x_2038:
[----:B------:R-:W-:Y:S02]  /*12270*/  MOV R78, R74 ;  /* 0x0000004a004e7202 */ /* 0x000fe40000000f00 */
[----:B------:R-:W-:-:S07]  /*12280*/  MOV R73, R225 ;  /* 0x000000e100497202 */ /* 0x000fce0000000f00 */
[----:B------:R-:W-:Y:S05]  /*12290*/  WARPSYNC.COLLECTIVE R79, `(.L_x_2039) ;  /* 0x000000004f087348 */ /* 0x000fea0003c00000 */
[----:B------:R0:W1:Y:S02]  /*122a0*/  SHFL.IDX P3, R225, R78, R77, R76 ;  /* 0x0000004d4ee17389 */ /* 0x000064000006004c */
[----:B01----:R-:W-:Y:S05]  /*122b0*/  ENDCOLLECTIVE ;  /* 0x000000000000791b */ /* 0x003fea0003800000 */
.L_x_2039:
[----:B------:R-:W-:Y:S02]  /*122c0*/  MOV R78, R75 ;  /* 0x0000004b004e7202 */ /* 0x000fe40000000f00 */
[----:B------:R-:W-:-:S07]  /*122d0*/  MOV R74, R225 ;  /* 0x000000e1004a7202 */ /* 0x000fce0000000f00 */
[----:B------:R-:W-:Y:S05]  /*122e0*/  WARPSYNC.COLLECTIVE R79, `(.L_x_2040) ;  /* 0x000000004f087348 */ /* 0x000fea0003c00000 */
[----:B------:R0:W1:Y:S02]  /*122f0*/  SHFL.IDX P3, R225, R78, R77, R76 ;  /* 0x0000004d4ee17389 */ /* 0x000064000006004c */
[----:B01----:R-:W-:Y:S05]  /*12300*/  ENDCOLLECTIVE ;  /* 0x000000000000791b */ /* 0x003fea0003800000 */
.L_x_2040:
[----:B------:R-:W-:Y:S01]  /*12310*/  MOV R75, R225 ;  /* 0x000000e1004b7202 */ /* 0x000fe20000000f00 */
[----:B------:R-:W-:Y:S06]  /*12320*/  BRA `(.L_x_2041) ;  /* 0xffffff7c009c7947 */ /* 0x000fec000383ffff */
.L_x_2042:
        /* <DEDUP_REMOVED lines=13> */
.L_x_18674:


//--------------------- .text._Z25selective_scan_bwd_kernelI32Selective_Scan_bwd_kernel_traitsILi128ELi16ELb0ELb1ELb0ELb1ELb1EN3c108BFloat16ENS1_7complexIfEEEEv12SSMParamsBwd --------------------------
	.section	.text._Z25selective_scan_bwd_kernelI32Selective_Scan_bwd_kernel_traitsILi128ELi16ELb0ELb1ELb0ELb1ELb1EN3c108BFloat16ENS1_7complexIfEEEEv12SSMParamsBwd,"ax",@progbits
	.align	128
        .global         _Z25selective_scan_bwd_kernelI32Selective_Scan_bwd_kernel_traitsILi128ELi16ELb0ELb1ELb0ELb1ELb1EN3c108BFloat16ENS1_7complexIfEEEEv12SSMParamsBwd
        .type           _Z25selective_scan_bwd_kernelI32Selective_Scan_bwd_kernel_traitsILi128ELi16ELb0ELb1ELb0ELb1ELb1EN3c108BFloat16ENS1_7complexIfEEEEv12SSMParamsBwd,@function
        .size           _Z25selective_scan_bwd_kernelI32Selective_Scan_bwd_kernel_traitsILi128ELi16ELb0ELb1ELb0ELb1ELb1EN3c108BFloat16ENS1_7complexIfEEEEv12SSMParamsBwd,(.L_x_18675 - _Z25selective_scan_bwd_kernelI32Selective_Scan_bwd_kernel_traitsILi128ELi16ELb0ELb1ELb0ELb1ELb1EN3c108BFloat16ENS1_7complexIfEEEEv12SSMParamsBwd)
        .other          _Z25selective_scan_bwd_kernelI32Selective_Scan_bwd_kernel_traitsILi128ELi16ELb0ELb1ELb0ELb1ELb1EN3c108BFloat16ENS1_7complexIfEEEEv12SSMParamsBwd,@"STO_CUDA_ENTRY STV_DEFAULT"
_Z25selective_scan_bwd_kernelI32Selective_Scan_bwd_kernel_traitsILi128ELi16ELb0ELb1ELb0ELb1ELb1EN3c108BFloat16ENS1_7complexIfEEEEv12SSMParamsBwd:
.text._Z25selective_scan_bwd_kernelI32Selective_Scan_bwd_kernel_traitsILi128ELi16ELb0ELb1ELb0ELb1ELb1EN3c108BFloat16ENS1_7complexIfEEEEv12SSMParamsBwd:
        /* <DEDUP_REMOVED lines=142> */
.L_x_2176:
        /* <DEDUP_REMOVED lines=142> */
[-C--:B------:R-:W-:Y:S02]  /*11c0*/  LEA.HI.SX32 R68, R68, R41.reuse, 0x1b ;  /* 0x0000002944447211 */ /* 0x080fe400078fdaff */
[----:B------:R-:W-:Y:S02]  /*11d0*/  LEA R250, R60, UR25, 0x1 ;  /* 0x000000193cfa7c11 */ /* 0x000fe4000f8e08ff */
[----:B------:R-:W-:Y:S02]  /*11e0*/  LEA.HI.SX32 R70, R70, R41, 0x1b ;  /* 0x0000002946467211 */ /* 0x000fe400078fdaff */
[----:B------:R-:W-:Y:S02]  /*11f0*/  LEA R249, R62, UR25, 0x1 ;  /* 0x000000193ef97c11 */ /* 0x000fe4000f8e08ff */
[----:B------:R-:W-:-:S02]  /*1200*/  LEA R244, R64, UR25, 0x1 ;  /* 0x0000001940f47c11 */ /* 0x000fc4000f8e08ff */
[----:B------:R-:W-:Y:S02]  /*1210*/  P2R R57, PR, RZ, 0x40 ;  /* 0x00000040ff397803 */ /* 0x000fe40000000000 */
[----:B------:R-:W-:Y:S02]  /*1220*/  LEA R243, R66, UR25, 0x1 ;  /* 0x0000001942f37c11 */ /* 0x000fe4000f8e08ff */
[----:B------:R-:W-:Y:S02]  /*1230*/  ISETP.NE.AND P6, PT, R69, RZ, PT ;  /* 0x000000ff4500720c */ /* 0x000fe40003fc5270 */
        /* <DEDUP_REMOVED lines=9> */
[----:B------:R-:W-:Y:S01]  /*12d0*/  ISETP.NE.AND P6, PT, R75, RZ, PT ;  /* 0x000000ff4b00720c */ /* 0x000fe20003fc5270 */
[----:B--2---:R0:W-:Y:S02]  /*12e0*/  STS.U16 [R151], R23 ;  /* 0x0000001797007388 */ /* 0x0041e40000000400 */
[----:B0-----:R-:W-:-:S04]  /*12f0*/  LOP3.LUT R23, R190, 0x3e0, RZ, 0xc0, !PT ;  /* 0x000003e0be177812 */ /* 0x001fc800078ec0ff */
[----:B------:R-:W-:-:S04]  /*1300*/  IADD3 R23, PT, PT, R23, R240, RZ ;  /* 0x000000f017177210 */ /* 0x000fc80007ffe0ff */
[----:B------:R-:W-:-:S04]  /*1310*/  SHF.L.U32 R23, R23, 0x4, RZ ;  /* 0x0000000417177819 */ /* 0x000fc800000006ff */
[----:B------:R-:W-:-:S04]  /*1320*/  LEA.HI.SX32 R81, R23, R23, 0x1b ;  /* 0x0000001717517211 */ /* 0x000fc800078fdaff */
[----:B------:R-:W-:Y:S01]  /*1330*/  LEA R81, R81, UR25, 0x1 ;  /* 0x0000001951517c11 */ /* 0x000fe2000f8e08ff */
[----:B----4-:R-:W-:Y:S04]  /*1340*/  STS.U16 [R150+0x40], R26 ;  /* 0x0000401a96007388 */ /* 0x010fe80000000400 */
[----:B------:R0:W-:Y:S04]  /*1350*/  STS.U16 [R149+0x80], R27 ;  /* 0x0000801b95007388 */ /* 0x0001e80000000400 */
[----:B-----5:R1:W-:Y:S04]  /*1360*/  STS.U16 [R148+0xc0], R28 ;  /* 0x0000c01c94007388 */ /* 0x0203e80000000400 */
[----:B---3--:R-:W-:Y:S04]  /*1370*/  STS.U16 [R147+0x100], R29 ;  /* 0x0001001d93007388 */ /* 0x008fe80000000400 */
[----:B------:R2:W-:Y:S04]  /*1380*/  STS.U16 [R146+0x140], R30 ;  /* 0x0001401e92007388 */ /* 0x0005e80000000400 */
        /* <DEDUP_REMOVED lines=27> */
[----:B------:R-:W-:Y:S01]  /*1540*/  PRMT R25, RZ, 0x7610, R25 ;  /* 0x00007610ff197816 */ /* 0x000fe20000000019 */
        /* <DEDUP_REMOVED lines=94> */
[----:B------:R-:W3:Y:S04]  /*1b30*/  LDS.U16 R45, [R81+0x1a] ;  /* 0x00001a00512d7984 */ /* 0x000ee80000000400 */
[----:B------:R-:W4:Y:S04]  /*1b40*/  LDS.U16 R46, [R81+0x1c] ;  /* 0x00001c00512e7984 */ /* 0x000f280000000400 */
        /* <DEDUP_REMOVED lines=38> */
[----:B------:R-:W-:Y:S01]  /*1db0*/  STL [R1+0x24], R151 ;  /* 0x0000249701007387 */ /* 0x000fe20000100800 */
[----:B--2---:R-:W-:-:S03]  /*1dc0*/  SHF.L.U32 R6, R6, 0x10, RZ ;  /* 0x0000001006067819 */ /* 0x004fc600000006ff */
[----:B------:R-:W-:Y:S04]  /*1dd0*/  STL [R1+0x20], R150 ;  /* 0x0000209601007387 */ /* 0x000fe80000100800 */
[----:B------:R-:W-:Y:S04]  /*1de0*/  STL [R1+0x1c], R149 ;  /* 0x00001c9501007387 */ /* 0x000fe80000100800 */
[----:B------:R-:W-:Y:S04]  /*1df0*/  STL [R1+0x18], R148 ;  /* 0x0000189401007387 */ /* 0x000fe80000100800 */
[----:B------:R-:W-:Y:S04]  /*1e00*/  STL [R1+0x14], R147 ;  /* 0x0000149301007387 */ /* 0x000fe80000100800 */
[----:B------:R-:W-:Y:S01]  /*1e10*/  STL [R1+0x10], R146 ;  /* 0x0000109201007387 */ /* 0x000fe20000100800 */
[----:B------:R-:W-:-:S03]  /*1e20*/  FADD.FTZ R80, R6, UR7 ;  /* 0x0000000706507e21 */ /* 0x000fc60008010000 */
[----:B------:R-:W-:Y:S04]  /*1e30*/  STL [R1+0xc], R144 ;  /* 0x00000c9001007387 */ /* 0x000fe80000100800 */
[----:B------:R-:W-:Y:S04]  /*1e40*/  STL [R1+0x8], R142 ;  /* 0x0000088e01007387 */ /* 0x000fe80000100800 */
[----:B------:R-:W-:Y:S04]  /*1e50*/  STL [R1+0x4], R140 ;  /* 0x0000048c01007387 */ /* 0x000fe80000100800 */
[----:B------:R-:W-:Y:S01]  /*1e60*/  STL [R1], R138 ;  /* 0x0000008a01007387 */ /* 0x000fe20000100800 */
[----:B------:R-:W-:-:S02]  /*1e70*/  P2R R82, PR, RZ, 0x20 ;  /* 0x00000020ff527803 */ /* 0x000fc40000000000 */
[----:B------:R-:W-:Y:S02]  /*1e80*/  FSETP.GTU.FTZ.AND P5, PT, R80, 20, PT ;  /* 0x41a000005000780b */ /* 0x000fe40003fbc000 */
[----:B---3--:R-:W-:Y:S02]  /*1e90*/  SHF.L.U32 R45, R45, 0x10, RZ ;  /* 0x000000102d2d7819 */ /* 0x008fe400000006ff */
        /* <DEDUP_REMOVED lines=12> */
[----:B----4-:R-:W-:Y:S02]  /*1f60*/  SHF.L.U32 R46, R46, 0x10, RZ ;  /* 0x000000102e2e7819 */ /* 0x010fe400000006ff */
[----:B-----5:R-:W-:Y:S01]  /*1f70*/  SHF.L.U32 R4, R47, 0x10, RZ ;  /* 0x000000102f047819 */ /* 0x020fe200000006ff */
[----:B------:R-:W-:Y:S01]  /*1f80*/  BSSY.RECONVERGENT B0, `(.L_x_2044) ;  /* 0x0000040000007945 */ /* 0x000fe20003800200 */
[----:B------:R-:W-:Y:S01]  /*1f90*/  FADD.FTZ R47, R45, UR7 ;  /* 0x000000072d2f7e21 */ /* 0x000fe20008010000 */
[----:B------:R-:W-:Y:S02]  /*1fa0*/  FADD.FTZ R46, R46, UR7 ;  /* 0x000000072e2e7e21 */ /* 0x000fe40008010000 */
[----:B------:R-:W-:Y:S01]  /*1fb0*/  FADD.FTZ R45, R4, UR7 ;  /* 0x00000007042d7e21 */ /* 0x000fe20008010000 */
[----:B------:R-:W-:Y:S04]  /*1fc0*/  STS.U16 [R151], R49 ;  /* 0x0000003197007388 */ /* 0x000fe80000000400 */
[----:B------:R-:W-:Y:S04]  /*1fd0*/  STS.U16 [R150+0x40], R51 ;  /* 0x0000403396007388 */ /* 0x000fe80000000400 */
[----:B------:R-:W-:Y:S04]  /*1fe0*/  STS.U16 [R149+0x80], R52 ;  /* 0x0000803495007388 */ /* 0x000fe80000000400 */
[----:B------:R-:W-:Y:S04]  /*1ff0*/  STS.U16 [R148+0xc0], R53 ;  /* 0x0000c03594007388 */ /* 0x000fe80000000400 */
[----:B------:R0:W-:Y:S04]  /*2000*/  STS.U16 [R147+0x100], R54 ;  /* 0x0001003693007388 */ /* 0x0001e80000000400 */
[----:B------:R1:W-:Y:S01]  /*2010*/  STS.U16 [R146+0x140], R55 ;  /* 0x0001403792007388 */ /* 0x0003e20000000400 */
[----:B0-----:R-:W-:-:S03]  /*2020*/  FADD.FTZ R54, R31, UR7 ;  /* 0x000000071f367e21 */ /* 0x001fc60008010000 */
[----:B------:R0:W-:Y:S01]  /*2030*/  STS.U16 [R144+0x180], R56 ;  /* 0x0001803890007388 */ /* 0x0001e20000000400 */
[----:B-1----:R-:W-:Y:S01]  /*2040*/  FADD.FTZ R55, R30, UR7 ;  /* 0x000000071e377e21 */ /* 0x002fe20008010000 */
[----:B------:R-:W-:Y:S02]  /*2050*/  FADD.FTZ R53, R33, UR7 ;  /* 0x0000000721357e21 */ /* 0x000fe40008010000 */
[----:B------:R1:W-:Y:S01]  /*2060*/  STS.U16 [R142+0x1c0], R57 ;  /* 0x0001c0398e007388 */ /* 0x0003e20000000400 */
[----:B0-----:R-:W-:Y:S01]  /*2070*/  FADD.FTZ R56, R28, UR7 ;  /* 0x000000071c387e21 */ /* 0x001fe20008010000 */
[----:B------:R-:W-:Y:S01]  /*2080*/  FADD.FTZ R52, R34, UR7 ;  /* 0x0000000722347e21 */ /* 0x000fe20008010000 */
[----:B------:R-:W-:Y:S01]  /*2090*/  FADD.FTZ R51, R36, UR7 ;  /* 0x0000000724337e21 */ /* 0x000fe20008010000 */
[----:B------:R-:W-:Y:S01]  /*20a0*/  FADD.FTZ R49, R39, UR7 ;  /* 0x0000000727317e21 */ /* 0x000fe20008010000 */
[----:B------:R-:W-:Y:S01]  /*20b0*/  STS.U16 [R140+0x200], R48 ;  /* 0x000200308c007388 */ /* 0x000fe20000000400 */
[----:B-1----:R-:W-:-:S03]  /*20c0*/  FADD.FTZ R57, R27, UR7 ;  /* 0x000000071b397e21 */ /* 0x002fc60008010000 */
[----:B------:R-:W-:Y:S04]  /*20d0*/  STS.U16 [R138+0x240], R58 ;  /* 0x0002403a8a007388 */ /* 0x000fe80000000400 */
[----:B------:R0:W-:Y:S04]  /*20e0*/  STS.U16 [R250+0x280], R59 ;  /* 0x0002803bfa007388 */ /* 0x0001e80000000400 */
[----:B------:R1:W-:Y:S04]  /*20f0*/  STS.U16 [R249+0x2c0], R50 ;  /* 0x0002c032f9007388 */ /* 0x0003e80000000400 */
[----:B------:R2:W-:Y:S04]  /*2100*/  STS.U16 [R244+0x300], R65 ;  /* 0x00030041f4007388 */ /* 0x0005e80000000400 */
[----:B------:R2:W-:Y:S04]  /*2110*/  STS.U16 [R243+0x340], R66 ;  /* 0x00034042f3007388 */ /* 0x0005e80000000400 */
[----:B------:R2:W-:Y:S04]  /*2120*/  STS.U16 [R242+0x380], R67 ;  /* 0x00038043f2007388 */ /* 0x0005e80000000400 */
[----:B------:R2:W-:Y:S01]  /*2130*/  STS.U16 [R241+0x3c0], R68 ;  /* 0x0003c044f1007388 */ /* 0x0005e20000000400 */
[----:B0-----:R-:W-:Y:S01]  /*2140*/  FADD.FTZ R59, R7, UR7 ;  /* 0x00000007073b7e21 */ /* 0x001fe20008010000 */
[----:B------:R-:W-:Y:S01]  /*2150*/  FADD.FTZ R58, R25, UR7 ;  /* 0x00000007193a7e21 */ /* 0x000fe20008010000 */
[----:B-1----:R-:W-:Y:S01]  /*2160*/  FADD.FTZ R50, R37, UR7 ;  /* 0x0000000725327e21 */ /* 0x002fe20008010000 */
[----:B------:R-:W-:Y:S01]  /*2170*/  FADD.FTZ R48, R43, UR7 ;  /* 0x000000072b307e21 */ /* 0x000fe20008010000 */
[----:B------:R-:W-:Y:S01]  /*2180*/  NOP ;  /* 0x0000000000007918 */ /* 0x000fe20000000000 */
        /* <DEDUP_REMOVED lines=31> */
.L_x_2045:
[----:B------:R-:W-:Y:S05]  /*2380*/  BSYNC.RECONVERGENT B0 ;  /* 0x0000000000007941 */ /* 0x000fea0003800200 */
.L_x_2044:
[----:B------:R-:W-:Y:S01]  /*2390*/  FSETP.GTU.FTZ.AND P5, PT, R59, 20, PT ;  /* 0x41a000003b00780b */ /* 0x000fe20003fbc000 */
[----:B------:R-:W-:-:S12]  /*23a0*/  BSSY.RECONVERGENT B0, `(.L_x_2046) ;  /* 0x0000020000007945 */ /* 0x000fd80003800200 */
        /* <DEDUP_REMOVED lines=31> */
.L_x_2047:
[----:B------:R-:W-:Y:S05]  /*25a0*/  BSYNC.RECONVERGENT B0 ;  /* 0x0000000000007941 */ /* 0x000fea0003800200 */
.L_x_2046:
        /* <DEDUP_REMOVED lines=33> */
.L_x_2049:
[----:B------:R-:W-:Y:S05]  /*27c0*/  BSYNC.RECONVERGENT B0 ;  /* 0x0000000000007941 */ /* 0x000fea0003800200 */
.L_x_2048:
        /* <DEDUP_REMOVED lines=33> */
.L_x_2051:
[----:B------:R-:W-:Y:S05]  /*29e0*/  BSYNC.RECONVERGENT B0 ;  /* 0x0000000000007941 */ /* 0x000fea0003800200 */
.L_x_2050:
        /* <DEDUP_REMOVED lines=33> */
.L_x_2053:
[----:B------:R-:W-:Y:S05]  /*2c00*/  BSYNC.RECONVERGENT B0 ;  /* 0x0000000000007941 */ /* 0x000fea0003800200 */
.L_x_2052:
        /* <DEDUP_REMOVED lines=33> */
.L_x_2055:
[----:B------:R-:W-:Y:S05]  /*2e20*/  BSYNC.RECONVERGENT B0 ;  /* 0x0000000000007941 */ /* 0x000fea0003800200 */
.L_x_2054:
        /* <DEDUP_REMOVED lines=33> */
.L_x_2057:
[----:B------:R-:W-:Y:S05]  /*3040*/  BSYNC.RECONVERGENT B0 ;  /* 0x0000000000007941 */ /* 0x000fea0003800200 */
.L_x_2056:
        /* <DEDUP_REMOVED lines=33> */
.L_x_2059:
[----:B------:R-:W-:Y:S05]  /*3260*/  BSYNC.RECONVERGENT B0 ;  /* 0x0000000000007941 */ /* 0x000fea0003800200 */
.L_x_2058:
        /* <DEDUP_REMOVED lines=33> */
.L_x_2061:
[----:B------:R-:W-:Y:S05]  /*3480*/  BSYNC.RECONVERGENT B0 ;  /* 0x0000000000007941 */ /* 0x000fea0003800200 */
.L_x_2060:
        /* <DEDUP_REMOVED lines=33> */
.L_x_2063:
[----:B------:R-:W-:Y:S05]  /*36a0*/  BSYNC.RECONVERGENT B0 ;  /* 0x0000000000007941 */ /* 0x000fea0003800200 */
.L_x_2062:
        /* <DEDUP_REMOVED lines=33> */
.L_x_2065:
[----:B------:R-:W-:Y:S05]  /*38c0*/  BSYNC.RECONVERGENT B0 ;  /* 0x0000000000007941 */ /* 0x000fea0003800200 */
.L_x_2064:
        /* <DEDUP_REMOVED lines=33> */
.L_x_2067:
[----:B------:R-:W-:Y:S05]  /*3ae0*/  BSYNC.RECONVERGENT B0 ;  /* 0x0000000000007941 */ /* 0x000fea0003800200 */
.L_x_2066:
        /* <DEDUP_REMOVED lines=33> */
.L_x_2069:
[----:B------:R-:W-:Y:S05]  /*3d00*/  BSYNC.RECONVERGENT B0 ;  /* 0x0000000000007941 */ /* 0x000fea0003800200 */
.L_x_2068:
        /* <DEDUP_REMOVED lines=33> */
.L_x_2071:
[----:B------:R-:W-:Y:S05]  /*3f20*/  BSYNC.RECONVERGENT B0 ;  /* 0x0000000000007941 */ /* 0x000fea0003800200 */
.L_x_2070:
        /* <DEDUP_REMOVED lines=33> */
.L_x_2073:
[----:B------:R-:W-:Y:S05]  /*4140*/  BSYNC.RECONVERGENT B0 ;  /* 0x0000000000007941 */ /* 0x000fea0003800200 */
.L_x_2072:
        /* <DEDUP_REMOVED lines=33> */
.L_x_2075:
[----:B------:R-:W-:Y:S05]  /*4360*/  BSYNC.RECONVERGENT B0 ;  /* 0x0000000000007941 */ /* 0x000fea0003800200 */
.L_x_2074:
[----:B------:R-:W0:Y:S01]  /*4370*/  S2UR UR33, SR_CTAID.X ;  /* 0x00000000002179c3 */ /* 0x000e220000002500 */
[----:B------:R-:W0:Y:S01]  /*4380*/  LDCU.128 UR12, c[0x0][0x410] ;  /* 0x00008200ff0c77ac */ /* 0x000e220008000c00 */
[----:B------:R-:W-:Y:S01]  /*4390*/  P2R R101, PR, RZ, 0x1 ;  /* 0x00000001ff657803 */ /* 0x000fe20000000000 */
[----:B------:R-:W1:Y:S01]  /*43a0*/  LDS.U16 R83, [R81] ;  /* 0x0000000051537984 */ /* 0x000e620000000400 */
[----:B------:R-:W-:Y:S01]  /*43b0*/  ISETP.NE.AND P0, PT, R69, RZ, PT ;  /* 0x000000ff4500720c */ /* 0x000fe20003f05270 */
[----:B------:R-:W-:Y:S01]  /*43c0*/  UMOV UR8, UR27 ;  /* 0x0000001b00087c82 */ /* 0x000fe20008000000 */
[----:B------:R-:W-:Y:S01]  /*43d0*/  UMOV UR9, URZ ;  /* 0x000000ff00097c82 */ /* 0x000fe20008000000 */
[----:B------:R-:W-:Y:S01]  /*43e0*/  LDS.U16 R86, [R81+0x2] ;  /* 0x0000020051567984 */ /* 0x000fe20000000400 */
[----:B------:R-:W3:Y:S01]  /*43f0*/  S2UR UR32, SR_CTAID.Y ;  /* 0x00000000002079c3 */ /* 0x000ee20000002600 */
        /* <DEDUP_REMOVED lines=11> */
[----:B0-----:R-:W-:Y:S01]  /*44b0*/  UIMAD.WIDE.U32 UR30, UR33, UR12, UR8 ;  /* 0x0000000c211e72a5 */ /* 0x001fe2000f8e0008 */
[----:B------:R-:W-:Y:S01]  /*44c0*/  LDS.U16 R97, [R81+0xa] ;  /* 0x00000a0051617984 */ /* 0x000fe20000000400 */
[----:B--2---:R-:W-:-:S02]  /*44d0*/  PRMT R65, RZ, 0x7610, R65 ;  /* 0x00007610ff417816 */ /* 0x004fc40000000041 */
[----:B------:R-:W-:Y:S01]  /*44e0*/  UIMAD UR13, UR33, UR13, UR31 ;  /* 0x0000000d210d72a4 */ /* 0x000fe2000f8e021f */
[----:B------:R-:W-:Y:S01]  /*44f0*/  LDS.U16 R34, [R81+0xe] ;  /* 0x00000e0051227984 */ /* 0x000fe20000000400 */
[----:B------:R-:W-:Y:S01]  /*4500*/  P2R R94, PR, RZ, 0x1 ;  /* 0x00000001ff5e7803 */ /* 0x000fe20000000000 */
[----:B------:R-:W-:Y:S01]  /*4510*/  UMOV UR12, UR30 ;  /* 0x0000001e000c7c82 */ /* 0x000fe20008000000 */
[----:B------:R-:W-:Y:S01]  /*4520*/  ISETP.NE.AND P0, PT, R75, RZ, PT ;  /* 0x000000ff4b00720c */ /* 0x000fe20003f05270 */
[----:B---3--:R-:W-:Y:S01]  /*4530*/  UIMAD.WIDE.U32 UR12, UR32, UR14, UR12 ;  /* 0x0000000e200c72a5 */ /* 0x008fe2000f8e000c */
[----:B------:R-:W-:Y:S01]  /*4540*/  LDS.U16 R33, [R81+0x10] ;  /* 0x0000100051217984 */ /* 0x000fe20000000400 */
[----:B------:R-:W-:Y:S02]  /*4550*/  PRMT R66, RZ, 0x7610, R66 ;  /* 0x00007610ff427816 */ /* 0x000fe40000000042 */
[----:B------:R-:W-:Y:S01]  /*4560*/  UIMAD UR15, UR32, UR15, UR13 ;  /* 0x0000000f200f72a4 */ /* 0x000fe2000f8e020d */
[----:B------:R-:W-:Y:S01]  /*4570*/  LDS.U16 R31, [R81+0x12] ;  /* 0x00001200511f7984 */ /* 0x000fe20000000400 */
[----:B------:R-:W-:-:S02]  /*4580*/  IADD3 R4, P5, PT, R22, UR12, RZ ;  /* 0x0000000c16047c10 */ /* 0x000fc4000ffbe0ff */
[----:B------:R-:W-:Y:S01]  /*4590*/  P2R R102, PR, RZ, 0x2 ;  /* 0x00000002ff667803 */ /* 0x000fe20000000000 */
[----:B------:R-:W-:Y:S01]  /*45a0*/  LDS.U16 R30, [R81+0x14] ;  /* 0x00001400511e7984 */ /* 0x000fe20000000400 */
[----:B------:R-:W-:Y:S02]  /*45b0*/  IADD3.X R7, PT, PT, RZ, UR15, RZ, P5, !PT ;  /* 0x0000000fff077c10 */ /* 0x000fe4000affe4ff */
[----:B------:R-:W-:Y:S01]  /*45c0*/  ISETP.NE.AND P1, PT, R76, RZ, PT ;  /* 0x000000ff4c00720c */ /* 0x000fe20003f25270 */
[----:B------:R-:W-:Y:S01]  /*45d0*/  LDS.U16 R28, [R81+0x16] ;  /* 0x00001600511c7984 */ /* 0x000fe20000000400 */
[----:B------:R-:W-:Y:S01]  /*45e0*/  P2R R103, PR, RZ, 0x4 ;  /* 0x00000004ff677803 */ /* 0x000fe20000000000 */
[----:B------:R-:W0:Y:S01]  /*45f0*/  LDCU.128 UR12, c[0x0][0x420] ;  /* 0x00008400ff0c77ac */ /* 0x000e220008000c00 */
[----:B------:R-:W-:Y:S01]  /*4600*/  ISETP.NE.AND P2, PT, R77, RZ, PT ;  /* 0x000000ff4d00720c */ /* 0x000fe20003f45270 */
[----:B------:R-:W-:Y:S01]  /*4610*/  LDS.U16 R27, [R81+0x18] ;  /* 0x00001800511b7984 */ /* 0x000fe20000000400 */
[----:B------:R-:W-:-:S02]  /*4620*/  P2R R104, PR, RZ, 0x8 ;  /* 0x00000008ff687803 */ /* 0x000fc40000000000 */
[----:B------:R-:W-:Y:S01]  /*4630*/  ISETP.NE.AND P3, PT, R78, RZ, PT ;  /* 0x000000ff4e00720c */ /* 0x000fe20003f65270 */
[----:B------:R-:W-:Y:S01]  /*4640*/  LDS.U16 R25, [R81+0x1a] ;  /* 0x00001a0051197984 */ /* 0x000fe20000000400 */
[----:B------:R-:W-:Y:S02]  /*4650*/  P2R R105, PR, RZ, 0x10 ;  /* 0x00000010ff697803 */ /* 0x000fe40000000000 */
[----:B------:R-:W-:Y:S02]  /*4660*/  ISETP.NE.AND P4, PT, R79, RZ, PT ;  /* 0x000000ff4f00720c */ /* 0x000fe40003f85270 */
[----:B------:R-:W-:Y:S02]  /*4670*/  PRMT R67, RZ, 0x7610, R67 ;  /* 0x00007610ff437816 */ /* 0x000fe40000000043 */
[----:B------:R-:W-:Y:S02]  /*4680*/  PRMT R68, RZ, 0x7610, R68 ;  /* 0x00007610ff447816 */ /* 0x000fe40000000044 */
[----:B------:R-:W-:-:S02]  /*4690*/  ISETP.NE.AND P6, PT, R82, RZ, PT ;  /* 0x000000ff5200720c */ /* 0x000fc40003fc5270 */
[----:B------:R-:W-:Y:S01]  /*46a0*/  PRMT R70, RZ, 0x7610, R70 ;  /* 0x00007610ff467816 */ /* 0x000fe20000000046 */
[----:B0-----:R-:W-:Y:S01]  /*46b0*/  UIMAD.WIDE.U32 UR30, UR33, UR12, UR8 ;  /* 0x0000000c211e72a5 */ /* 0x001fe2000f8e0008 */
        /* <DEDUP_REMOVED lines=9> */
[----:B------:R-:W-:-:S02]  /*4750*/  PRMT R91, RZ, 0x7610, R91 ;  /* 0x00007610ff5b7816 */ /* 0x000fc4000000005b */
[----:B------:R-:W-:Y:S01]  /*4760*/  PRMT R90, RZ, 0x7610, R90 ;  /* 0x00007610ff5a7816 */ /* 0x000fe2000000005a */
[----:B------:R-:W-:Y:S01]  /*4770*/  UIMAD UR15, UR32, UR15, UR13 ;  /* 0x0000000f200f72a4 */ /* 0x000fe2000f8e020d */
[----:B------:R-:W-:Y:S02]  /*4780*/  IADD3 R5, P5, PT, R22, UR12, RZ ;  /* 0x0000000c16057c10 */ /* 0x000fe4000ffbe0ff */
[----:B------:R-:W-:Y:S02]  /*4790*/  PRMT R93, RZ, 0x7610, R93 ;  /* 0x00007610ff5d7816 */ /* 0x000fe4000000005d */
[----:B------:R-:W2:Y:S01]  /*47a0*/  LDCU.64 UR12, c[0x0][0x488] ;  /* 0x00009100ff0c77ac */ /* 0x000ea20008000a00 */
[----:B------:R-:W-:Y:S02]  /*47b0*/  IADD3.X R6, PT, PT, RZ, UR15, RZ, P5, !PT ;  /* 0x0000000fff067c10 */ /* 0x000fe4000affe4ff */
[----:B------:R-:W-:Y:S02]  /*47c0*/  PRMT R92, RZ, 0x7610, R92 ;  /* 0x00007610ff5c7816 */ /* 0x000fe4000000005c */
[----:B-1----:R-:W-:Y:S01]  /*47d0*/  SHF.L.U32 R83, R83, 0x10, RZ ;  /* 0x0000001053537819 */ /* 0x002fe200000006ff */
[----:B------:R-:W1:Y:S01]  /*47e0*/  LDCU.64 UR14, c[0x0][0x508] ;  /* 0x0000a100ff0e77ac */ /* 0x000e620008000a00 */
        /* <DEDUP_REMOVED lines=8> */
[----:B------:R-:W-:Y:S01]  /*4870*/  LDS.U16 R73, [R81+0xc] ;  /* 0x00000c0051497984 */ /* 0x000fe20000000400 */
        /* <DEDUP_REMOVED lines=60> */
[----:B------:R0:W-:Y:S01]  /*4c40*/  STS.U16 [R241+0x3c0], R92 ;  /* 0x0003c05cf1007388 */ /* 0x0001e20000000400 */
[----:B------:R-:W-:-:S03]  /*4c50*/  NOP ;  /* 0x0000000000007918 */ /* 0x000fc60000000000 */
[----:B------:R-:W1:Y:S04]  /*4c60*/  LDS.U16 R37, [R81] ;  /* 0x0000000051257984 */ /* 0x000e680000000400 */
[----:B------:R-:W1:Y:S04]  /*4c70*/  LDS.U16 R36, [R81+0x2] ;  /* 0x0000020051247984 */ /* 0x000e680000000400 */
[----:B------:R-:W-:Y:S04]  /*4c80*/  LDS.U16 R39, [R81+0x4] ;  /* 0x0000040051277984 */ /* 0x000fe80000000400 */
[----:B------:R-:W1:Y:S04]  /*4c90*/  LDS.U16 R43, [R81+0x6] ;  /* 0x00000600512b7984 */ /* 0x000e680000000400 */
[----:B------:R-:W1:Y:S04]  /*4ca0*/  LDS.U16 R65, [R81+0x8] ;  /* 0x0000080051417984 */ /* 0x000e680000000400 */
[----:B------:R-:W1:Y:S04]  /*4cb0*/  LDS.U16 R66, [R81+0xa] ;  /* 0x00000a0051427984 */ /* 0x000e680000000400 */
[----:B------:R-:W1:Y:S04]  /*4cc0*/  LDS.U16 R67, [R81+0xc] ;  /* 0x00000c0051437984 */ /* 0x000e680000000400 */
[----:B------:R-:W1:Y:S04]  /*4cd0*/  LDS.U16 R68, [R81+0xe] ;  /* 0x00000e0051447984 */ /* 0x000e680000000400 */
[----:B------:R-:W1:Y:S04]  /*4ce0*/  LDS.U16 R69, [R81+0x10] ;  /* 0x0000100051457984 */ /* 0x000e680000000400 */
[----:B------:R-:W-:Y:S04]  /*4cf0*/  LDS.U16 R70, [R81+0x12] ;  /* 0x0000120051467984 */ /* 0x000fe80000000400 */
[----:B------:R-:W1:Y:S04]  /*4d00*/  LDS.U16 R71, [R81+0x14] ;  /* 0x0000140051477984 */ /* 0x000e680000000400 */
[----:B------:R-:W-:Y:S04]  /*4d10*/  LDS.U16 R72, [R81+0x16] ;  /* 0x0000160051487984 */ /* 0x000fe80000000400 */
[----:B------:R-:W1:Y:S04]  /*4d20*/  LDS.U16 R74, [R81+0x18] ;  /* 0x00001800514a7984 */ /* 0x000e680000000400 */
[----:B------:R-:W-:Y:S04]  /*4d30*/  LDS.U16 R75, [R81+0x1a] ;  /* 0x00001a00514b7984 */ /* 0x000fe80000000400 */
[----:B------:R-:W-:Y:S04]  /*4d40*/  LDS.U16 R76, [R81+0x1c] ;  /* 0x00001c00514c7984 */ /* 0x000fe80000000400 */
[----:B------:R-:W-:Y:S01]  /*4d50*/  LDS.U16 R77, [R81+0x1e] ;  /* 0x00001e00514d7984 */ /* 0x000fe20000000400 */
[----:B------:R-:W-:Y:S01]  /*4d60*/  BAR.SYNC.DEFER_BLOCKING 0x0 ;  /* 0x0000000000007b1d */ /* 0x000fe20000010000 */
[----:B--2---:R-:W-:-:S05]  /*4d70*/  PRMT R82, RZ, 0x7610, R82 ;  /* 0x00007610ff527816 */ /* 0x004fca0000000052 */
        /* <DEDUP_REMOVED lines=39> */
[----:B-1----:R-:W-:-:S02]  /*4ff0*/  SHF.L.U32 R37, R37, 0x10, RZ ;  /* 0x0000001025257819 */ /* 0x002fc400000006ff */
[----:B------:R-:W-:-:S03]  /*5000*/  SHF.L.U32 R36, R36, 0x10, RZ ;  /* 0x0000001024247819 */ /* 0x000fc600000006ff */
[----:B------:R-:W-:Y:S02]  /*5010*/  FMUL.FTZ R84, R37, -1.4426950216293334961 ;  /* 0xbfb8aa3b25547820 */ /* 0x000fe40000410000 */
[----:B------:R-:W-:-:S04]  /*5020*/  FMUL.FTZ R103, R36, -1.4426950216293334961 ;  /* 0xbfb8aa3b24677820 */ /* 0x000fc80000410000 */
[----:B------:R-:W1:Y:S01]  /*5030*/  MUFU.EX2 R84, R84 ;  /* 0x0000005400547308 */ /* 0x000e620000000800 */
[----:B------:R-:W-:-:S07]  /*5040*/  SHF.L.U32 R43, R43, 0x10, RZ ;  /* 0x000000102b2b7819 */ /* 0x000fce00000006ff */
[----:B------:R-:W-:Y:S01]  /*5050*/  MUFU.EX2 R103, R103 ;  /* 0x0000006700677308 */ /* 0x000fe20000000800 */
[----:B------:R-:W-:Y:S01]  /*5060*/  SHF.L.U32 R65, R65, 0x10, RZ ;  /* 0x0000001041417819 */ /* 0x000fe200000006ff */
        /* <DEDUP_REMOVED lines=9> */
[----:B------:R-:W5:Y:S01]  /*5100*/  MUFU.EX2 R104, R104 ;  /* 0x0000006800687308 */ /* 0x000f620000000800 */
[----:B0-----:R-:W-:Y:S01]  /*5110*/  FADD.FTZ R4, R4, 1 ;  /* 0x3f80000004047421 */ /* 0x001fe20000010000 */
[----:B-1----:R-:W-:Y:S01]  /*5120*/  FADD.FTZ R5, R5, 1 ;  /* 0x3f80000005057421 */ /* 0x002fe20000010000 */
[----:B------:R-:W-:Y:S01]  /*5130*/  SHF.L.U32 R67, R67, 0x10, RZ ;  /* 0x0000001043437819 */ /* 0x000fe200000006ff */
[----:B------:R-:W-:-:S04]  /*5140*/  FMUL.FTZ R105, R66, -1.4426950216293334961 ;  /* 0xbfb8aa3b42697820 */ /* 0x000fc80000410000 */
[----:B------:R-:W-:Y:S02]  /*5150*/  FMUL.FTZ R106, R67, -1.4426950216293334961 ;  /* 0xbfb8aa3b436a7820 */ /* 0x000fe40000410000 */
[----:B------:R-:W0:Y:S01]  /*5160*/  MUFU.EX2 R105, R105 ;  /* 0x0000006900697308 */ /* 0x000e220000000800 */
[----:B------:R-:W-:Y:S02]  /*5170*/  SHF.L.U32 R68, R68, 0x10, RZ ;  /* 0x0000001044447819 */ /* 0x000fe400000006ff */
[----:B------:R-:W-:-:S05]  /*5180*/  SHF.L.U32 R69, R69, 0x10, RZ ;  /* 0x0000001045457819 */ /* 0x000fca00000006ff */
[----:B------:R-:W1:Y:S01]  /*5190*/  MUFU.EX2 R106, R106 ;  /* 0x0000006a006a7308 */ /* 0x000e620000000800 */
[----:B------:R-:W-:Y:S01]  /*51a0*/  FMUL.FTZ R107, R68, -1.4426950216293334961 ;  /* 0xbfb8aa3b446b7820 */ /* 0x000fe20000410000 */
[----:B------:R-:W-:Y:S01]  /*51b0*/  FMUL.FTZ R108, R69, -1.4426950216293334961 ;  /* 0xbfb8aa3b456c7820 */ /* 0x000fe20000410000 */
[----:B------:R-:W-:Y:S02]  /*51c0*/  SHF.L.U32 R71, R71, 0x10, RZ ;  /* 0x0000001047477819 */ /* 0x000fe400000006ff */
[----:B------:R-:W-:Y:S02]  /*51d0*/  SHF.L.U32 R86, R86, 0x10, RZ ;  /* 0x0000001056567819 */ /* 0x000fe400000006ff */
[----:B------:R-:W-:Y:S01]  /*51e0*/  SHF.L.U32 R85, R85, 0x10, RZ ;  /* 0x0000001055557819 */ /* 0x000fe200000006ff */
[----:B------:R-:W-:Y:S01]  /*51f0*/  MUFU.EX2 R107, R107 ;  /* 0x0000006b006b7308 */ /* 0x000fe20000000800 */
[----:B------:R-:W-:Y:S01]  /*5200*/  SHF.L.U32 R70, R70, 0x10, RZ ;  /* 0x0000001046467819 */ /* 0x000fe200000006ff */
[----:B------:R-:W-:Y:S01]  /*5210*/  FMUL.FTZ R110, R71, -1.4426950216293334961 ;  /* 0xbfb8aa3b476e7820 */ /* 0x000fe20000410000 */
[----:B--2---:R-:W-:Y:S04]  /*5220*/  STS.U16 [R151], R78 ;  /* 0x0000004e97007388 */ /* 0x004fe80000000400 */
[----:B------:R-:W-:Y:S04]  /*5230*/  STS.U16 [R150+0x40], R79 ;  /* 0x0000404f96007388 */ /* 0x000fe80000000400 */
[----:B---3--:R-:W-:Y:S04]  /*5240*/  STS.U16 [R149+0x80], R82 ;  /* 0x0000805295007388 */ /* 0x008fe80000000400 */
[----:B----4-:R2:W-:Y:S04]  /*5250*/  STS.U16 [R148+0xc0], R87 ;  /* 0x0000c05794007388 */ /* 0x0105e80000000400 */
[----:B------:R-:W-:Y:S04]  /*5260*/  STS.U16 [R147+0x100], R88 ;  /* 0x0001005893007388 */ /* 0x000fe80000000400 */
[----:B-----5:R-:W-:Y:S04]  /*5270*/  STS.U16 [R146+0x140], R89 ;  /* 0x0001405992007388 */ /* 0x020fe80000000400 */
[----:B------:R3:W-:Y:S04]  /*5280*/  STS.U16 [R144+0x180], R90 ;  /* 0x0001805a90007388 */ /* 0x0007e80000000400 */
[----:B------:R-:W-:Y:S04]  /*5290*/  STS.U16 [R142+0x1c0], R91 ;  /* 0x0001c05b8e007388 */ /* 0x000fe80000000400 */
[----:B------:R4:W-:Y:S04]  /*52a0*/  STS.U16 [R140+0x200], R92 ;  /* 0x0002005c8c007388 */ /* 0x0009e80000000400 */
[----:B------:R-:W-:Y:S04]  /*52b0*/  STS.U16 [R138+0x240], R93 ;  /* 0x0002405d8a007388 */ /* 0x000fe80000000400 */
[----:B------:R-:W-:Y:S04]  /*52c0*/  STS.U16 [R250+0x280], R95 ;  /* 0x0002805ffa007388 */ /* 0x000fe80000000400 */
[----:B------:R1:W-:Y:S04]  /*52d0*/  STS.U16 [R249+0x2c0], R94 ;  /* 0x0002c05ef9007388 */ /* 0x0003e80000000400 */
[----:B------:R-:W-:Y:S04]  /*52e0*/  STS.U16 [R244+0x300], R99 ;  /* 0x00030063f4007388 */ /* 0x000fe80000000400 */
[----:B------:R-:W-:Y:S04]  /*52f0*/  STS.U16 [R243+0x340], R96 ;  /* 0x00034060f3007388 */ /* 0x000fe80000000400 */
[----:B------:R-:W-:Y:S04]  /*5300*/  STS.U16 [R242+0x380], R101 ;  /* 0x00038065f2007388 */ /* 0x000fe80000000400 */
[----:B------:R5:W-:Y:S01]  /*5310*/  STS.U16 [R241+0x3c0], R102 ;  /* 0x0003c066f1007388 */ /* 0x000be20000000400 */
[----:B------:R-:W-:-:S03]  /*5320*/  NOP ;  /* 0x0000000000007918 */ /* 0x000fc60000000000 */
[----:B------:R-:W5:Y:S01]  /*5330*/  LDS.U16 R78, [R81] ;  /* 0x00000000514e7984 */ /* 0x000f620000000400 */
[----:B--2---:R-:W-:-:S03]  /*5340*/  FADD.FTZ R87, R103, 1 ;  /* 0x3f80000067577421 */ /* 0x004fc60000010000 */
[----:B------:R-:W2:Y:S04]  /*5350*/  LDS.U16 R79, [R81+0x2] ;  /* 0x00000200514f7984 */ /* 0x000ea80000000400 */
[----:B------:R-:W2:Y:S01]  /*5360*/  LDS.U16 R82, [R81+0x4] ;  /* 0x0000040051527984 */ /* 0x000ea20000000400 */
[----:B------:R-:W5:Y:S03]  /*5370*/  MUFU.RCP R87, R87 ;  /* 0x0000005700577308 */ /* 0x000f660000001000 */
[----:B------:R-:W2:Y:S04]  /*5380*/  LDS.U16 R91, [R81+0x6] ;  /* 0x00000600515b7984 */ /* 0x000ea80000000400 */
[----:B------:R-:W2:Y:S01]  /*5390*/  LDS.U16 R93, [R81+0x8] ;  /* 0x00000800515d7984 */ /* 0x000ea20000000400 */
[----:B---3--:R3:W-:Y:S03]  /*53a0*/  MUFU.RCP R90, R4 ;  /* 0x00000004005a7308 */ /* 0x0087e60000001000 */
[----:B------:R-:W2:Y:S01]  /*53b0*/  LDS.U16 R96, [R81+0xa] ;  /* 0x00000a0051607984 */ /* 0x000ea20000000400 */
[----:B------:R-:W-:-:S04]  /*53c0*/  FADD.FTZ R88, R104, 1 ;  /* 0x3f80000068587421 */ /* 0x000fc80000010000 */
[----:B----4-:R4:W-:Y:S01]  /*53d0*/  MUFU.RCP R92, R5 ;  /* 0x00000005005c7308 */ /* 0x0109e20000001000 */
[----:B---3--:R-:W-:Y:S01]  /*53e0*/  FADD.FTZ R4, -R84, 1 ;  /* 0x3f80000054047421 */ /* 0x008fe20000010100 */
[----:B0-----:R-:W-:Y:S01]  /*53f0*/  FADD.FTZ R89, R105, 1 ;  /* 0x3f80000069597421 */ /* 0x001fe20000010000 */
[----:B-1----:R-:W-:Y:S01]  /*5400*/  FADD.FTZ R94, R106, 1 ;  /* 0x3f8000006a5e7421 */ /* 0x002fe20000010000 */
[----:B------:R-:W-:Y:S01]  /*5410*/  SHF.L.U32 R74, R74, 0x10, RZ ;  /* 0x000000104a4a7819 */ /* 0x000fe200000006ff */
[----:B-----5:R-:W-:-:S03]  /*5420*/  FFMA.FTZ R102, R37, R4, 1 ;  /* 0x3f80000025667423 */ /* 0x020fc60000010004 */
[----:B------:R-:W-:Y:S01]  /*5430*/  MUFU.EX2 R108, R108 ;  /* 0x0000006c006c7308 */ /* 0x000fe20000000800 */
[----:B----4-:R-:W-:Y:S01]  /*5440*/  FADD.FTZ R5, -R87, 1 ;  /* 0x3f80000057057421 */ /* 0x010fe20000010100 */
[----:B------:R-:W0:Y:S01]  /*5450*/  LDS.U16 R4, [R81+0xc] ;  /* 0x00000c0051047984 */ /* 0x000e220000000400 */
[----:B------:R-:W-:Y:S01]  /*5460*/  FMUL.FTZ R109, R70, -1.4426950216293334961 ;  /* 0xbfb8aa3b466d7820 */ /* 0x000fe20000410000 */
[----:B------:R-:W-:Y:S02]  /*5470*/  SHF.L.U32 R98, R98, 0x10, RZ ;  /* 0x0000001062627819 */ /* 0x000fe400000006ff */
[----:B------:R-:W-:Y:S02]  /*5480*/  SHF.L.U32 R72, R72, 0x10, RZ ;  /* 0x0000001048487819 */ /* 0x000fe400000006ff */
[----:B------:R-:W-:Y:S01]  /*5490*/  MUFU.EX2 R110, R110 ;  /* 0x0000006e006e7308 */ /* 0x000fe20000000800 */
[----:B------:R-:W-:Y:S01]  /*54a0*/  SHF.L.U32 R78, R78, 0x10, RZ ;  /* 0x000000104e4e7819 */ /* 0x000fe200000006ff */
[----:B------:R-:W-:Y:S01]  /*54b0*/  FFMA.FTZ R99, R36, R5, 1 ;  /* 0x3f80000024637423 */ /* 0x000fe20000010005 */
[----:B------:R-:W-:Y:S01]  /*54c0*/  SHF.L.U32 R100, R100, 0x10, RZ ;  /* 0x0000001064647819 */ /* 0x000fe200000006ff */
[----:B------:R-:W-:Y:S01]  /*54d0*/  FADD.FTZ R95, R107, 1 ;  /* 0x3f8000006b5f7421 */ /* 0x000fe20000010000 */
[----:B------:R-:W-:Y:S01]  /*54e0*/  SHF.L.U32 R77, R77, 0x10, RZ ;  /* 0x000000104d4d7819 */ /* 0x000fe200000006ff */
[----:B------:R-:W-:Y:S01]  /*54f0*/  FMUL.FTZ R5, R83, R78 ;  /* 0x0000004e53057220 */ /* 0x000fe20000410000 */
[----:B------:R-:W-:Y:S01]  /*5500*/  SHF.L.U32 R97, R97, 0x10, RZ ;  /* 0x0000001061617819 */ /* 0x000fe200000006ff */
[----:B------:R-:W1:Y:S01]  /*5510*/  MUFU.RCP R88, R88 ;  /* 0x0000005800587308 */ /* 0x000e620000001000 */
[----:B--2---:R-:W-:Y:S01]  /*5520*/  SHF.L.U32 R79, R79, 0x10, RZ ;  /* 0x000000104f4f7819 */ /* 0x004fe200000006ff */
[----:B------:R-:W-:Y:S01]  /*5530*/  FMUL.FTZ R5, R84, R5 ;  /* 0x0000000554057220 */ /* 0x000fe20000410000 */
[----:B------:R-:W-:Y:S01]  /*5540*/  SHF.L.U32 R82, R82, 0x10, RZ ;  /* 0x0000001052527819 */ /* 0x000fe200000006ff */
[----:B------:R-:W-:Y:S01]  /*5550*/  FMUL.FTZ R113, R74, -1.4426950216293334961 ;  /* 0xbfb8aa3b4a717820 */ /* 0x000fe20000410000 */
[----:B------:R-:W-:Y:S01]  /*5560*/  SHF.L.U32 R91, R91, 0x10, RZ ;  /* 0x000000105b5b7819 */ /* 0x000fe200000006ff */
[----:B------:R-:W-:Y:S01]  /*5570*/  FMUL.FTZ R118, R5, R102 ;  /* 0x0000006605767220 */ /* 0x000fe20000410000 */
[----:B------:R-:W-:Y:S01]  /*5580*/  SHF.L.U32 R76, R76, 0x10, RZ ;  /* 0x000000104c4c7819 */ /* 0x000fe200000006ff */
[----:B------:R-:W2:Y:S01]  /*5590*/  LDS.U16 R5, [R81+0xe] ;  /* 0x00000e0051057984 */ /* 0x000ea20000000400 */
[----:B------:R-:W-:Y:S01]  /*55a0*/  FMUL.FTZ R104, R86, R79 ;  /* 0x0000004f56687220 */ /* 0x000fe20000410000 */
[----:B------:R-:W-:Y:S01]  /*55b0*/  FMUL.FTZ R101, R85, R82 ;  /* 0x0000005255657220 */ /* 0x000fe20000410000 */
[----:B------:R-:W3:Y:S01]  /*55c0*/  MUFU.RCP R89, R89 ;  /* 0x0000005900597308 */ /* 0x000ee20000001000 */
[----:B------:R-:W-:Y:S01]  /*55d0*/  SHF.L.U32 R93, R93, 0x10, RZ ;  /* 0x000000105d5d7819 */ /* 0x000fe200000006ff */
[----:B------:R-:W-:Y:S01]  /*55e0*/  FMUL.FTZ R104, R87, R104 ;  /* 0x0000006857687220 */ /* 0x000fe20000410000 */
[----:B------:R-:W-:Y:S01]  /*55f0*/  FMUL.FTZ R111, R72, -1.4426950216293334961 ;  /* 0xbfb8aa3b486f7820 */ /* 0x000fe20000410000 */
[----:B------:R-:W-:Y:S01]  /*5600*/  LDS.U16 R116, [R81+0x18] ;  /* 0x0000180051747984 */ /* 0x000fe20000000400 */
[C---:B-1----:R-:W-:Y:S01]  /*5610*/  FADD.FTZ R106, -R88.reuse, 1 ;  /* 0x3f800000586a7421 */ /* 0x042fe20000010100 */
[----:B------:R-:W-:-:S02]  /*5620*/  FMUL.FTZ R101, R88, R101 ;  /* 0x0000006558657220 */ /* 0x000fc40000410000 */
[----:B------:R-:W-:Y:S01]  /*5630*/  MUFU.RCP R94, R94 ;  /* 0x0000005e005e7308 */ /* 0x000fe20000001000 */
[----:B------:R-:W-:Y:S01]  /*5640*/  FADD.FTZ R108, R108, 1 ;  /* 0x3f8000006c6c7421 */ /* 0x000fe20000010000 */
[----:B------:R-:W-:Y:S01]  /*5650*/  FFMA.FTZ R106, R39, R106, 1 ;  /* 0x3f800000276a7423 */ /* 0x000fe2000001006a */
[----:B------:R-:W-:Y:S01]  /*5660*/  FMUL.FTZ R121, R104, R99 ;  /* 0x0000006368797220 */ /* 0x000fe20000410000 */
[----:B------:R-:W-:Y:S01]  /*5670*/  FADD.FTZ R104, -R90, 1 ;  /* 0x3f8000005a687421 */ /* 0x000fe20000010100 */
[----:B------:R-:W1:Y:S01]  /*5680*/  LDS.U16 R107, [R81+0x10] ;  /* 0x00001000516b7984 */ /* 0x000e620000000400 */
[----:B------:R-:W-:Y:S01]  /*5690*/  FMUL.FTZ R120, R101, R106 ;  /* 0x0000006a65787220 */ /* 0x000fe20000410000 */
[----:B------:R-:W-:Y:S01]  /*56a0*/  FMUL.FTZ R101, R98, R91 ;  /* 0x0000005b62657220 */ /* 0x000fe20000410000 */
[----:B------:R-:W4:Y:S01]  /*56b0*/  MUFU.EX2 R109, R109 ;  /* 0x0000006d006d7308 */ /* 0x000f220000000800 */
[----:B------:R-:W-:Y:S01]  /*56c0*/  FFMA.FTZ R104, R43, R104, 1 ;  /* 0x3f8000002b687423 */ /* 0x000fe20000010068 */
[----:B------:R-:W-:Y:S01]  /*56d0*/  FADD.FTZ R106, -R92, 1 ;  /* 0x3f8000005c6a7421 */ /* 0x000fe20000010100 */
[----:B------:R-:W-:Y:S01]  /*56e0*/  FMUL.FTZ R101, R90, R101 ;  /* 0x000000655a657220 */ /* 0x000fe20000410000 */
[----:B------:R-:W-:Y:S01]  /*56f0*/  SHF.L.U32 R96, R96, 0x10, RZ ;  /* 0x0000001060607819 */ /* 0x000fe200000006ff */
[----:B------:R-:W-:Y:S01]  /*5700*/  FMUL.FTZ R103, R100, R93 ;  /* 0x0000005d64677220 */ /* 0x000fe20000410000 */
[----:B------:R-:W-:Y:S01]  /*5710*/  SHF.L.U32 R75, R75, 0x10, RZ ;  /* 0x000000104b4b7819 */ /* 0x000fe200000006ff */
[----:B------:R-:W-:Y:S01]  /*5720*/  LDS.U16 R119, [R81+0x1e] ;  /* 0x00001e0051777984 */ /* 0x000fe20000000400 */
[----:B------:R-:W5:Y:S01]  /*5730*/  MUFU.EX2 R113, R113 ;  /* 0x0000007100717308 */ /* 0x000f620000000800 */
[----:B------:R-:W-:Y:S01]  /*5740*/  FMUL.FTZ R123, R101, R104 ;  /* 0x00000068657b7220 */ /* 0x000fe20000410000 */
[----:B---3--:R-:W-:Y:S01]  /*5750*/  FADD.FTZ R105, -R89, 1 ;  /* 0x3f80000059697421 */ /* 0x008fe20000010100 */
[----:B------:R-:W-:Y:S01]  /*5760*/  FMUL.FTZ R103, R92, R103 ;  /* 0x000000675c677220 */ /* 0x000fe20000410000 */
[----:B------:R-:W-:-:S04]  /*5770*/  SHF.L.U32 R104, R73, 0x10, RZ ;  /* 0x0000001049687819 */ /* 0x000fc800000006ff */
[----:B------:R3:W-:Y:S01]  /*5780*/  MUFU.EX2 R112, R111 ;  /* 0x0000006f00707308 */ /* 0x0007e20000000800 */
[----:B0-----:R-:W-:Y:S01]  /*5790*/  SHF.L.U32 R73, R4, 0x10, RZ ;  /* 0x0000001004497819 */ /* 0x001fe200000006ff */
[----:B------:R-:W-:-:S06]  /*57a0*/  FMUL.FTZ R115, R76, -1.4426950216293334961 ;  /* 0xbfb8aa3b4c737820 */ /* 0x000fcc0000410000 */
[----:B------:R-:W0:Y:S01]  /*57b0*/  MUFU.RCP R95, R95 ;  /* 0x0000005f005f7308 */ /* 0x000e220000001000 */
[----:B---3--:R-:W-:-:S07]  /*57c0*/  FMUL.FTZ R111, R77, -1.4426950216293334961 ;  /* 0xbfb8aa3b4d6f7820 */ /* 0x008fce0000410000 */
[----:B------:R3:W-:Y:S01]  /*57d0*/  MUFU.RCP R102, R108 ;  /* 0x0000006c00667308 */ /* 0x0007e20000001000 */
[----:B------:R-:W-:Y:S01]  /*57e0*/  FMUL.FTZ R101, R104, R73 ;  /* 0x0000004968657220 */ /* 0x000fe20000410000 */
[----:B----4-:R-:W-:Y:S01]  /*57f0*/  FADD.FTZ R99, R109, 1 ;  /* 0x3f8000006d637421 */ /* 0x010fe20000010000 */
[----:B------:R-:W-:Y:S01]  /*5800*/  LDS.U16 R4, [R81+0x12] ;  /* 0x0000120051047984 */ /* 0x000fe20000000400 */
[----:B---3--:R-:W-:Y:S01]  /*5810*/  FFMA.FTZ R108, R65, R106, 1 ;  /* 0x3f800000416c7423 */ /* 0x008fe2000001006a */
[----:B------:R-:W-:-:S03]  /*5820*/  FMUL.FTZ R106, R97, R96 ;  /* 0x00000060616a7220 */ /* 0x000fc60000410000 */
[----:B------:R3:W-:Y:S01]  /*5830*/  MUFU.EX2 R128, R111 ;  /* 0x0000006f00807308 */ /* 0x0007e20000000800 */
[----:B------:R-:W-:Y:S01]  /*5840*/  FMUL.FTZ R122, R103, R108 ;  /* 0x0000006c677a7220 */ /* 0x000fe20000410000 */
[----:B------:R-:W-:Y:S01]  /*5850*/  FADD.FTZ R108, -R94, 1 ;  /* 0x3f8000005e6c7421 */ /* 0x000fe20000010100 */
[----:B---3--:R-:W-:Y:S01]  /*5860*/  FADD.FTZ R111, R110, 1 ;  /* 0x3f8000006e6f7421 */ /* 0x008fe20000010000 */
[----:B------:R-:W-:Y:S01]  /*5870*/  FFMA.FTZ R110, R66, R105, 1 ;  /* 0x3f800000426e7423 */ /* 0x000fe20000010069 */
[----:B------:R-:W-:-:S03]  /*5880*/  FMUL.FTZ R105, R89, R106 ;  /* 0x0000006a59697220 */ /* 0x000fc60000410000 */
[----:B------:R3:W4:Y:S01]  /*5890*/  MUFU.EX2 R117, R115 ;  /* 0x0000007300757308 */ /* 0x0007220000000800 */
[----:B------:R-:W-:Y:S01]  /*58a0*/  FFMA.FTZ R109, R67, R108, 1 ;  /* 0x3f800000436d7423 */ /* 0x000fe2000001006c */
[----:B------:R-:W-:Y:S01]  /*58b0*/  FMUL.FTZ R108, R94, R101 ;  /* 0x000000655e6c7220 */ /* 0x000fe20000410000 */
[----:B------:R-:W-:Y:S01]  /*58c0*/  FMUL.FTZ R125, R105, R110 ;  /* 0x0000006e697d7220 */ /* 0x000fe20000410000 */
[----:B-----5:R-:W-:Y:S01]  /*58d0*/  FADD.FTZ R105, R113, 1 ;  /* 0x3f80000071697421 */ /* 0x020fe20000010000 */
[----:B------:R-:W-:Y:S01]  /*58e0*/  SHF.L.U32 R101, R34, 0x10, RZ ;  /* 0x0000001022657819 */ /* 0x000fe200000006ff */
[----:B------:R-:W5:Y:S01]  /*58f0*/  LDS.U16 R113, [R81+0x14] ;  /* 0x0000140051717984 */ /* 0x000f620000000400 */
[----:B--2---:R-:W-:-:S03]  /*5900*/  SHF.L.U32 R34, R5, 0x10, RZ ;  /* 0x0000001005227819 */ /* 0x004fc600000006ff */
[----:B---3--:R-:W2:Y:S01]  /*5910*/  LDS.U16 R115, [R81+0x16] ;  /* 0x0000160051737984 */ /* 0x008ea20000000400 */
[----:B0-----:R-:W-:Y:S01]  /*5920*/  FADD.FTZ R5, -R95, 1 ;  /* 0x3f8000005f057421 */ /* 0x001fe20000010100 */
[----:B------:R-:W-:-:S03]  /*5930*/  FMUL.FTZ R110, R101, R34 ;  /* 0x00000022656e7220 */ /* 0x000fc60000410000 */
[----:B------:R-:W-:Y:S01]  /*5940*/  FFMA.FTZ R5, R68, R5, 1 ;  /* 0x3f80000044057423 */ /* 0x000fe20000010005 */
[----:B------:R-:W-:Y:S01]  /*5950*/  FMUL.FTZ R110, R95, R110 ;  /* 0x0000006e5f6e7220 */ /* 0x000fe20000410000 */
[----:B------:R4:W0:Y:S01]  /*5960*/  MUFU.RCP R106, R111 ;  /* 0x0000006f006a7308 */ /* 0x0008220000001000 */
[----:B------:R-:W-:Y:S02]  /*5970*/  FMUL.FTZ R114, R75, -1.4426950216293334961 ;  /* 0xbfb8aa3b4b727820 */ /* 0x000fe40000410000 */
[----:B------:R-:W-:Y:S01]  /*5980*/  FMUL.FTZ R127, R110, R5 ;  /* 0x000000056e7f7220 */ /* 0x000fe20000410000 */
[----:B------:R-:W-:Y:S01]  /*5990*/  FADD.FTZ R103, R112, 1 ;  /* 0x3f80000070677421 */ /* 0x000fe20000010000 */
[----:B------:R-:W3:Y:S01]  /*59a0*/  LDS.U16 R5, [R81+0x1a] ;  /* 0x00001a0051057984 */ /* 0x000ee20000000400 */
[----:B----4-:R-:W-:-:S03]  /*59b0*/  FADD.FTZ R111, R117, 1 ;  /* 0x3f800000756f7421 */ /* 0x010fc60000010000 */
[----:B------:R-:W4:Y:S01]  /*59c0*/  LDS.U16 R117, [R81+0x1c] ;  /* 0x00001c0051757984 */ /* 0x000f220000000400 */
[----:B------:R-:W5:Y:S01]  /*59d0*/  MUFU.EX2 R114, R114 ;  /* 0x0000007200727308 */ /* 0x000f620000000800 */
[----:B------:R-:W-:Y:S01]  /*59e0*/  FMUL.FTZ R124, R108, R109 ;  /* 0x0000006d6c7c7220 */ /* 0x000fe20000410000 */
[----:B------:R-:W-:Y:S02]  /*59f0*/  SHF.L.U32 R108, R33, 0x10, RZ ;  /* 0x00000010216c7819 */ /* 0x000fe400000006ff */
[----:B-1----:R-:W-:-:S04]  /*5a00*/  SHF.L.U32 R33, R107, 0x10, RZ ;  /* 0x000000106b217819 */ /* 0x002fc800000006ff */
[----:B------:R-:W1:Y:S01]  /*5a10*/  MUFU.RCP R103, R103 ;  /* 0x0000006700677308 */ /* 0x000e620000001000 */
[----:B------:R-:W-:Y:S01]  /*5a20*/  FADD.FTZ R112, -R102, 1 ;  /* 0x3f80000066707421 */ /* 0x000fe20000010100 */
[----:B------:R-:W-:-:S06]  /*5a30*/  FMUL.FTZ R107, R108, R33 ;  /* 0x000000216c6b7220 */ /* 0x000fcc0000410000 */
[----:B------:R-:W3:Y:S01]  /*5a40*/  MUFU.RCP R99, R99 ;  /* 0x0000006300637308 */ /* 0x000ee20000001000 */
[----:B------:R-:W-:Y:S01]  /*5a50*/  FFMA.FTZ R112, R69, R112, 1 ;  /* 0x3f80000045707423 */ /* 0x000fe20000010070 */
[----:B------:R-:W-:Y:S01]  /*5a60*/  FMUL.FTZ R107, R102, R107 ;  /* 0x0000006b666b7220 */ /* 0x000fe20000410000 */
[----:B------:R-:W-:Y:S01]  /*5a70*/  SHF.L.U32 R109, R28, 0x10, RZ ;  /* 0x000000101c6d7819 */ /* 0x000fe200000006ff */
[----:B0-----:R-:W-:Y:S01]  /*5a80*/  FADD.FTZ R28, -R106, 1 ;  /* 0x3f8000006a1c7421 */ /* 0x001fe20000010100 */
[----:B-----5:R-:W-:Y:S01]  /*5a90*/  FADD.FTZ R114, R114, 1 ;  /* 0x3f80000072727421 */ /* 0x020fe20000010000 */
[----:B------:R-:W-:Y:S01]  /*5aa0*/  FMUL.FTZ R126, R107, R112 ;  /* 0x000000706b7e7220 */ /* 0x000fe20000410000 */
[----:B------:R-:W-:Y:S01]  /*5ab0*/  SHF.L.U32 R110, R31, 0x10, RZ ;  /* 0x000000101f6e7819 */ /* 0x000fe200000006ff */
[----:B------:R-:W-:Y:S01]  /*5ac0*/  FADD.FTZ R130, R128, 1 ;  /* 0x3f80000080827421 */ /* 0x000fe20000010000 */
[----:B------:R-:W-:Y:S01]  /*5ad0*/  SHF.L.U32 R107, R30, 0x10, RZ ;  /* 0x000000101e6b7819 */ /* 0x000fe200000006ff */
[----:B-1----:R-:W-:Y:S01]  /*5ae0*/  FADD.FTZ R31, -R103, 1 ;  /* 0x3f800000671f7421 */ /* 0x002fe20000010100 */
[----:B------:R-:W-:Y:S01]  /*5af0*/  FFMA.FTZ R128, R71, R28, 1 ;  /* 0x3f80000047807423 */ /* 0x000fe2000001001c */
[----:B------:R-:W-:-:S02]  /*5b00*/  SHF.L.U32 R112, R27, 0x10, RZ ;  /* 0x000000101b707819 */ /* 0x000fc400000006ff */
[----:B------:R-:W-:Y:S02]  /*5b10*/  SHF.L.U32 R28, R113, 0x10, RZ ;  /* 0x00000010711c7819 */ /* 0x000fe400000006ff */
[----:B--2---:R-:W-:Y:S01]  /*5b20*/  SHF.L.U32 R30, R115, 0x10, RZ ;  /* 0x00000010731e7819 */ /* 0x004fe200000006ff */
[----:B---3--:R-:W-:Y:S01]  /*5b30*/  FADD.FTZ R27, -R99, 1 ;  /* 0x3f800000631b7421 */ /* 0x008fe20000010100 */
[----:B------:R-:W0:Y:S01]  /*5b40*/  MUFU.RCP R105, R105 ;  /* 0x0000006900697308 */ /* 0x000e220000001000 */
[----:B------:R-:W-:Y:S01]  /*5b50*/  FFMA.FTZ R131, R72, R31, 1 ;  /* 0x3f80000048837423 */ /* 0x000fe2000001001f */
[----:B------:R-:W-:Y:S01]  /*5b60*/  SHF.L.U32 R31, R116, 0x10, RZ ;  /* 0x00000010741f7819 */ /* 0x000fe200000006ff */
[----:B------:R-:W-:Y:S01]  /*5b70*/  FFMA.FTZ R129, R70, R27, 1 ;  /* 0x3f80000046817423 */ /* 0x000fe2000001001b */
[----:B------:R-:W-:Y:S01]  /*5b80*/  FMUL.FTZ R113, R107, R28 ;  /* 0x0000001c6b717220 */ /* 0x000fe20000410000 */
[----:B------:R-:W-:-:S03]  /*5b90*/  FMUL.FTZ R116, R109, R30 ;  /* 0x0000001e6d747220 */ /* 0x000fc60000410000 */
[----:B------:R-:W1:Y:S01]  /*5ba0*/  MUFU.RCP R114, R114 ;  /* 0x0000007200727308 */ /* 0x000e620000001000 */
[----:B------:R-:W-:Y:S01]  /*5bb0*/  SHF.L.U32 R27, R4, 0x10, RZ ;  /* 0x00000010041b7819 */ /* 0x000fe200000006ff */
[----:B------:R-:W-:-:S06]  /*5bc0*/  FMUL.FTZ R113, R106, R113 ;  /* 0x000000716a717220 */ /* 0x000fcc0000410000 */
[----:B------:R-:W2:Y:S01]  /*5bd0*/  MUFU.RCP R111, R111 ;  /* 0x0000006f006f7308 */ /* 0x000ea20000001000 */
[----:B------:R-:W-:-:S07]  /*5be0*/  FMUL.FTZ R116, R103, R116 ;  /* 0x0000007467747220 */ /* 0x000fce0000410000 */
[----:B------:R3:W5:Y:S01]  /*5bf0*/  MUFU.RCP R134, R130 ;  /* 0x0000008200867308 */ /* 0x0007620000001000 */
[----:B------:R-:W-:Y:S01]  /*5c00*/  FMUL.FTZ R4, R110, R27 ;  /* 0x0000001b6e047220 */ /* 0x000fe20000410000 */
[----:B------:R-:W-:Y:S01]  /*5c10*/  FMUL.FTZ R128, R113, R128 ;  /* 0x0000008071807220 */ /* 0x000fe20000410000 */
[----:B------:R-:W-:Y:S01]  /*5c20*/  FMUL.FTZ R131, R116, R131 ;  /* 0x0000008374837220 */ /* 0x000fe20000410000 */
[----:B------:R-:W-:Y:S01]  /*5c30*/  F2FP.BF16.F32.PACK_AB R121, R121, R118 ;  /* 0x000000767979723e */ /* 0x000fe200000010ff */
[----:B------:R-:W-:Y:S01]  /*5c40*/  BAR.SYNC.DEFER_BLOCKING 0x0 ;  /* 0x0000000000007b1d */ /* 0x000fe20000010000 */
[----:B------:R-:W-:Y:S01]  /*5c50*/  SHF.L.U32 R113, R25, 0x10, RZ ;  /* 0x0000001019717819 */ /* 0x000fe200000006ff */
[----:B------:R-:W-:Y:S01]  /*5c60*/  FMUL.FTZ R4, R99, R4 ;  /* 0x0000000463047220 */ /* 0x000fe20000410000 */
[----:B------:R-:W-:Y:S02]  /*5c70*/  SHF.L.U32 R116, R7, 0x10, RZ ;  /* 0x0000001007747819 */ /* 0x000fe400000006ff */
[----:B------:R-:W-:-:S02]  /*5c80*/  SHF.L.U32 R118, R6, 0x10, RZ ;  /* 0x0000001006767819 */ /* 0x000fc400000006ff */
[----:B------:R-:W-:Y:S02]  /*5c90*/  SHF.L.U32 R6, R5, 0x10, RZ ;  /* 0x0000001005067819 */ /* 0x000fe400000006ff */
[----:B----4-:R-:W-:Y:S02]  /*5ca0*/  SHF.L.U32 R7, R117, 0x10, RZ ;  /* 0x0000001075077819 */ /* 0x010fe400000006ff */
[----:B------:R-:W-:Y:S01]  /*5cb0*/  SHF.L.U32 R25, R119, 0x10, RZ ;  /* 0x0000001077197819 */ /* 0x000fe200000006ff */
[----:B------:R-:W-:Y:S01]  /*5cc0*/  FMUL.FTZ R129, R4, R129 ;  /* 0x0000008104817220 */ /* 0x000fe20000410000 */
[----:B0-----:R-:W-:Y:S01]  /*5cd0*/  FADD.FTZ R133, -R105, 1 ;  /* 0x3f80000069857421 */ /* 0x001fe20000010100 */
[----:B---3--:R-:W-:Y:S01]  /*5ce0*/  FMUL.FTZ R130, R112, R31 ;  /* 0x0000001f70827220 */ /* 0x008fe20000410000 */
[----:B-1----:R-:W-:Y:S01]  /*5cf0*/  FADD.FTZ R4, -R114, 1 ;  /* 0x3f80000072047421 */ /* 0x002fe20000010100 */
[----:B--2---:R-:W-:Y:S01]  /*5d00*/  FADD.FTZ R115, -R111, 1 ;  /* 0x3f8000006f737421 */ /* 0x004fe20000010100 */
[----:B-----5:R-:W-:Y:S01]  /*5d10*/  FADD.FTZ R136, -R134, 1 ;  /* 0x3f80000086887421 */ /* 0x020fe20000010100 */
[----:B------:R-:W-:Y:S01]  /*5d20*/  FMUL.FTZ R5, R113, R6 ;  /* 0x0000000671057220 */ /* 0x000fe20000410000 */
[----:B------:R-:W-:Y:S01]  /*5d30*/  FMUL.FTZ R132, R116, R7 ;  /* 0x0000000774847220 */ /* 0x000fe20000410000 */
[----:B------:R-:W-:Y:S01]  /*5d40*/  FMUL.FTZ R117, R118, R25 ;  /* 0x0000001976757220 */ /* 0x000fe20000410000 */
[----:B------:R-:W-:Y:S01]  /*5d50*/  FFMA.FTZ R133, R74, R133, 1 ;  /* 0x3f8000004a857423 */ /* 0x000fe20000010085 */
        /* <DEDUP_REMOVED lines=20> */
[----:B------:R-:W-:Y:S01]  /*5ea0*/  F2FP.BF16.F32.PACK_AB R115, R136, R115 ;  /* 0x000000738873723e */ /* 0x000fe200000010ff */
[----:B------:R0:W-:Y:S01]  /*5eb0*/  STS.U16 [R81], R121 ;  /* 0x0000007951007388 */ /* 0x0001e20000000400 */
        /* <DEDUP_REMOVED lines=8> */
[----:B--2---:R-:W-:-:S03]  /*5f40*/  PRMT R120, R5, 0x7632, R120 ;  /* 0x0000763205787816 */ /* 0x004fc60000000078 */
[----:B------:R2:W-:Y:S01]  /*5f50*/  STS.U16 [R81+0xc], R124 ;  /* 0x00000c7c51007388 */ /* 0x0005e20000000400 */
[----:B0-----:R-:W-:Y:S02]  /*5f60*/  PRMT R122, R115, 0x7610, R122 ;  /* 0x00007610737a7816 */ /* 0x001fe4000000007a */
[----:B-1----:R-:W-:Y:S01]  /*5f70*/  PRMT R119, R128, 0x7632, R119 ;  /* 0x0000763280777816 */ /* 0x002fe20000000077 */
[----:B------:R-:W-:Y:S01]  /*5f80*/  STS.U16 [R81+0x6], R117 ;  /* 0x0000067551007388 */ /* 0x000fe20000000400 */
[----:B--2---:R-:W-:-:S03]  /*5f90*/  MOV R124, UR34 ;  /* 0x00000022007c7c02 */ /* 0x004fc60008000f00 */
        /* <DEDUP_REMOVED lines=128> */
[----:B------:R-:W-:Y:S02]  /*67a0*/  F2FP.BF16.F32.PACK_AB R34, R34, R73 ;  /* 0x000000492222723e */ /* 0x000fe400000010ff */
[----:B------:R-:W-:Y:S01]  /*67b0*/  F2FP.BF16.F32.PACK_AB R89, R89, R92 ;  /* 0x0000005c5959723e */ /* 0x000fe200000010ff */
[----:B------:R1:W-:Y:S01]  /*67c0*/  STS.U16 [R81+0x2], R5 ;  /* 0x0000020551007388 */ /* 0x0003e20000000400 */
[----:B------:R-:W-:Y:S02]  /*67d0*/  F2FP.BF16.F32.PACK_AB R33, R78, R33 ;  /* 0x000000214e21723e */ /* 0x000fe400000010ff */
[----:B------:R-:W-:Y:S01]  /*67e0*/  F2FP.BF16.F32.PACK_AB R28, R103, R28 ;  /* 0x0000001c671c723e */ /* 0x000fe200000010ff */
[----:B------:R2:W-:Y:S01]  /*67f0*/  STS.U16 [R81], R36 ;  /* 0x0000002451007388 */ /* 0x0005e20000000400 */
[----:B------:R-:W-:Y:S02]  /*6800*/  F2FP.BF16.F32.PACK_AB R6, R6, R31 ;  /* 0x0000001f0606723e */ /* 0x000fe400000010ff */
[----:B------:R-:W-:Y:S01]  /*6810*/  F2FP.BF16.F32.PACK_AB R7, R134, R7 ;  /* 0x000000078607723e */ /* 0x000fe200000010ff */
[----:B------:R3:W-:Y:S01]  /*6820*/  STS.U16 [R81+0x4], R4 ;  /* 0x0000040451007388 */ /* 0x0007e20000000400 */
[----:B------:R-:W-:-:S02]  /*6830*/  PRMT R25, R4, 0x7632, R25 ;  /* 0x0000763204197816 */ /* 0x000fc40000000019 */
[----:B-1----:R-:W-:Y:S01]  /*6840*/  PRMT R5, R34, 0x7632, R5 ;  /* 0x0000763222057816 */ /* 0x002fe20000000005 */
[----:B------:R1:W-:Y:S01]  /*6850*/  STS.U16 [R81+0xc], R34 ;  /* 0x00000c2251007388 */ /* 0x0003e20000000400 */
[----:B------:R-:W-:Y:S01]  /*6860*/  PRMT R27, R89, 0x7632, R27 ;  /* 0x00007632591b7816 */ /* 0x000fe2000000001b */
[----:B0-----:R-:W-:Y:S01]  /*6870*/  UIMAD.WIDE.U32 UR8, UR33, UR12, UR8 ;  /* 0x0000000c210872a5 */ /* 0x001fe2000f8e0008 */
[----:B------:R-:W-:Y:S01]  /*6880*/  PRMT R30, R33, 0x7632, R30 ;  /* 0x00007632211e7816 */ /* 0x000fe2000000001e */
[----:B------:R-:W-:Y:S01]  /*6890*/  STS.U16 [R81+0x6], R25 ;  /* 0x0000061951007388 */ /* 0x000fe20000000400 */
[----:B--2---:R-:W-:Y:S01]  /*68a0*/  PRMT R36, R6, 0x7632, R36 ;  /* 0x0000763206247816 */ /* 0x004fe20000000024 */
        /* <DEDUP_REMOVED lines=8> */
[----:B------:R0:W-:Y:S04]  /*6930*/  STS.U16 [R81+0xe], R5 ;  /* 0x00000e0551007388 */ /* 0x0001e80000000400 */
[----:B------:R-:W-:Y:S04]  /*6940*/  STS.U16 [R81+0x10], R33 ;  /* 0x0000102151007388 */ /* 0x000fe80000000400 */
[----:B------:R-:W-:Y:S01]  /*6950*/  STS.U16 [R81+0x12], R30 ;  /* 0x0000121e51007388 */ /* 0x000fe20000000400 */
[----:B0-----:R-:W-:-:S03]  /*6960*/  IADD3 R5, P1, PT, R22, UR8, RZ ;  /* 0x0000000816057c10 */ /* 0x001fc6000ff3e0ff */
        /* <DEDUP_REMOVED lines=61> */
.L_x_2076:
[----:B------:R-:W2:Y:S01]  /*6d40*/  LDL.LU R3, [R1+0x30] ;  /* 0x0000300001037983 */ /* 0x000ea20000300800 */
[----:B0-----:R-:W-:Y:S01]  /*6d50*/  PRMT R4, RZ, 0x7610, R4 ;  /* 0x00007610ff047816 */ /* 0x001fe20000000004 */
        /* <DEDUP_REMOVED lines=15> */
[----:B------:R-:W-:Y:S02]  /*6e50*/  SHF.L.U32 R26, R26, 0x10, RZ ;  /* 0x000000101a1a7819 */ /* 0x000fe400000006ff */
[----:B------:R-:W-:Y:S02]  /*6e60*/  CS2R R36, SRZ ;  /* 0x0000000000247805 */ /* 0x000fe4000001ff00 */
[----:B------:R-:W-:Y:S01]  /*6e70*/  SHF.L.U32 R24, R24, 0x10, RZ ;  /* 0x0000001018187819 */ /* 0x000fe200000006ff */
[----:B0-----:R-:W-:Y:S01]  /*6e80*/  UISETP.GE.AND UP0, UPT, UR8, 0x1, UPT ;  /* 0x000000010800788c */ /* 0x001fe2000bf06270 */
[----:B------:R-:W-:-:S02]  /*6e90*/  SHF.L.U32 R23, R23, 0x10, RZ ;  /* 0x0000001017177819 */ /* 0x000fc400000006ff */
        /* <DEDUP_REMOVED lines=88> */
.L_x_2175:
        /* <DEDUP_REMOVED lines=392> */
[----:B------:R-:W0:Y:S01]  /*8ca0*/  LDS.U16 R103, [R64] ;  /* 0x0000000040677984 */ /* 0x000e220000000400 */
[----:B------:R-:W-:-:S03]  /*8cb0*/  UIADD3 UR26, UPT, UPT, UR16, -0x1, URZ ;  /* 0xffffffff101a7890 */ /* 0x000fc6000fffe0ff */
        /* <DEDUP_REMOVED lines=32> */
[----:B------:R-:W-:Y:S01]  /*8ec0*/  ULEA.HI UR27, UR26, UR26, URZ, 0x1 ;  /* 0x0000001a1a1b7291 */ /* 0x000fe2000f8f08ff */
[C---:B------:R-:W-:Y:S01]  /*8ed0*/  FMUL.FTZ R73, R62.reuse, R55 ;  /* 0x000000373e497220 */ /* 0x040fe20000410000 */
[----:B------:R-:W-:-:S02]  /*8ee0*/  FMUL.FTZ R77, R62, R53 ;  /* 0x000000353e4d7220 */ /* 0x000fc40000410000 */
[----:B------:R-:W-:-:S03]  /*8ef0*/  ULOP3.LUT UR27, UR27, 0xfffffe, URZ, 0xc0, !UPT ;  /* 0x00fffffe1b1b7892 */ /* 0x000fc6000f8ec0ff */
[----:B------:R2:W-:Y:S01]  /*8f00*/  MUFU.COS R143, R71 ;  /* 0x00000047008f7308 */ /* 0x0005e20000000000 */
[----:B0-----:R-:W-:-:S07]  /*8f10*/  FMUL.FTZ R69, R62, R57 ;  /* 0x000000393e457220 */ /* 0x001fce0000410000 */
[----:B------:R0:W-:Y:S01]  /*8f20*/  MUFU.SIN R140, R75 ;  /* 0x0000004b008c7308 */ /* 0x0001e20000000400 */
[C---:B--2---:R-:W-:Y:S01]  /*8f30*/  FMUL.FTZ R71, R62.reuse, R56 ;  /* 0x000000383e477220 */ /* 0x044fe20000410000 */
[----:B------:R-:W-:Y:S01]  /*8f40*/  UIADD3 UR26, UPT, UPT, UR26, -UR27, URZ ;  /* 0x8000001b1a1a7290 */ /* 0x000fe2000fffe0ff */
[C---:B0-----:R-:W-:Y:S01]  /*8f50*/  FMUL.FTZ R75, R62.reuse, R54 ;  /* 0x000000363e4b7220 */ /* 0x041fe20000410000 */
[----:B------:R-:W-:Y:S02]  /*8f60*/  FMUL.FTZ R62, R62, R80 ;  /* 0x000000503e3e7220 */ /* 0x000fe40000410000 */
[----:B------:R-:W-:-:S04]  /*8f70*/  ULEA UR26, UR26, UR8, 0x8 ;  /* 0x000000081a1a7291 */ /* 0x000fc8000f8e40ff */
        /* <DEDUP_REMOVED lines=106> */
.L_x_2079:
[----:B------:R-:W-:-:S06]  /*9620*/  LEA R106, R190, UR25, 0x3 ;  /* 0x00000019be6a7c11 */ /* 0x000fcc000f8e18ff */
[----:B------:R-:W0:Y:S02]  /*9630*/  LDS.64 R106, [R106+0x8788] ;  /* 0x008788006a6a7984 */ /* 0x000e240000000a00 */
.L_x_2080:
[----:B------:R-:W-:Y:S05]  /*9640*/  BSYNC.RECONVERGENT B0 ;  /* 0x0000000000007941 */ /* 0x000fea0003800200 */
.L_x_2078:
        /* <DEDUP_REMOVED lines=20> */
[----:B------:R-:W-:Y:S01]  /*9790*/  FMUL.FTZ R194, R101, R59 ;  /* 0x0000003b65c27220 */ /* 0x000fe20000410000 */
[----:B------:R2:W5:Y:S01]  /*97a0*/  @P1 LDG.E.128 R60, desc[UR28][R64.64] ;  /* 0x0000001c403c1981 */ /* 0x000562000c1e1d00 */
[C---:B------:R-:W-:Y:S02]  /*97b0*/  FFMA.FTZ R71, R42.reuse, R193, R71 ;  /* 0x000000c12a477223 */ /* 0x040fe40000010047 */
[----:B------:R-:W-:Y:S01]  /*97c0*/  FFMA.FTZ R69, R42, R194, R69 ;  /* 0x000000c22a457223 */ /* 0x000fe20000010045 */
[-C--:B------:R-:W-:Y:S01]  /*97d0*/  FMUL.FTZ R195, R99, R58.reuse ;  /* 0x0000003a63c37220 */ /* 0x080fe20000410000 */
[----:B------:R-:W-:Y:S01]  /*97e0*/  FMUL.FTZ R196, R98, R58 ;  /* 0x0000003a62c47220 */ /* 0x000fe20000410000 */
[C---:B------:R-:W-:Y:S01]  /*97f0*/  FMUL.FTZ R66, R166.reuse, R71 ;  /* 0x00000047a6427220 */ /* 0x040fe20000410000 */
[----:B------:R-:W-:Y:S01]  /*9800*/  FMUL.FTZ R68, R166, R69 ;  /* 0x00000045a6447220 */ /* 0x000fe20000410000 */
[-C--:B------:R-:W-:Y:S01]  /*9810*/  FMUL.FTZ R197, R96, R57.reuse ;  /* 0x0000003960c57220 */ /* 0x080fe20000410000 */
[----:B------:R-:W-:Y:S01]  /*9820*/  FMUL.FTZ R198, R97, R57 ;  /* 0x0000003961c67220 */ /* 0x000fe20000410000 */
[C---:B------:R-:W-:Y:S01]  /*9830*/  FFMA.FTZ R66, R167.reuse, R69, -R66 ;  /* 0x00000045a7427223 */ /* 0x040fe20000010842 */
[----:B--2---:R-:W-:Y:S01]  /*9840*/  FMUL.FTZ R64, R122, R168 ;  /* 0x000000a87a407220 */ /* 0x004fe20000410000 */
[----:B------:R-:W-:Y:S01]  /*9850*/  FMUL.FTZ R65, R166, R67 ;  /* 0x00000043a6417220 */ /* 0x000fe20000410000 */
[----:B------:R-:W-:Y:S01]  /*9860*/  FFMA.FTZ R71, R167, R71, R68 ;  /* 0x00000047a7477223 */ /* 0x000fe20000010044 */
[----:B------:R-:W-:Y:S01]  /*9870*/  FFMA.FTZ R66, R41, R195, R66 ;  /* 0x000000c329427223 */ /* 0x000fe20000010042 */
[----:B------:R-:W-:Y:S01]  /*9880*/  FFMA.FTZ R64, R123, R169, R64 ;  /* 0x000000a97b407223 */ /* 0x000fe20000010040 */
[----:B------:R-:W-:Y:S01]  /*9890*/  FMUL.FTZ R199, R95, R56 ;  /* 0x000000385fc77220 */ /* 0x000fe20000410000 */
[----:B------:R-:W-:Y:S01]  /*98a0*/  FFMA.FTZ R71, R41, R196, R71 ;  /* 0x000000c429477223 */ /* 0x000fe20000010047 */
[----:B------:R-:W-:Y:S01]  /*98b0*/  FMUL.FTZ R72, R164, R66 ;  /* 0x00000042a4487220 */ /* 0x000fe20000410000 */
        /* <DEDUP_REMOVED lines=21> */
[C---:B------:R-:W-:Y:S01]  /*9a10*/  FFMA.FTZ R64, R163.reuse, R68, -R64 ;  /* 0x00000044a3407223 */ /* 0x040fe20000010840 */
[----:B------:R-:W-:Y:S01]  /*9a20*/  FMUL.FTZ R66, R162, R67 ;  /* 0x00000043a2427220 */ /* 0x000fe20000410000 */
[----:B------:R-:W-:Y:S01]  /*9a30*/  FMUL.FTZ R204, R90, R54 ;  /* 0x000000365acc7220 */ /* 0x000fe20000410000 */
[----:B------:R-:W-:Y:S01]  /*9a40*/  FFMA.FTZ R69, R38, R199, R69 ;  /* 0x000000c726457223 */ /* 0x000fe20000010045 */
[----:B------:R-:W-:Y:S01]  /*9a50*/  FMUL.FTZ R68, R160, R64 ;  /* 0x00000040a0447220 */ /* 0x000fe20000410000 */
[----:B------:R-:W-:Y:S01]  /*9a60*/  FFMA.FTZ R71, R163, R71, R66 ;  /* 0x00000047a3477223 */ /* 0x000fe20000010042 */
[----:B------:R-:W-:Y:S01]  /*9a70*/  FMUL.FTZ R205, R88, R53 ;  /* 0x0000003558cd7220 */ /* 0x000fe20000410000 */
[C---:B------:R-:W-:Y:S01]  /*9a80*/  FMUL.FTZ R66, R160.reuse, R69 ;  /* 0x00000045a0427220 */ /* 0x040fe20000410000 */
[-C--:B------:R-:W-:Y:S01]  /*9a90*/  FFMA.FTZ R67, R161, R65.reuse, R68 ;  /* 0x00000041a1437223 */ /* 0x080fe20000010044 */
[----:B------:R-:W-:Y:S01]  /*9aa0*/  FMUL.FTZ R68, R160, R65 ;  /* 0x00000041a0447220 */ /* 0x000fe20000410000 */
[----:B------:R-:W-:Y:S01]  /*9ab0*/  FFMA.FTZ R71, R38, R200, R71 ;  /* 0x000000c826477223 */ /* 0x000fe20000010047 */
[----:B------:R-:W-:Y:S01]  /*9ac0*/  FMUL.FTZ R206, R89, R53 ;  /* 0x0000003559ce7220 */ /* 0x000fe20000410000 */
[----:B------:R-:W-:Y:S01]  /*9ad0*/  FMUL.FTZ R207, R87, R52 ;  /* 0x0000003457cf7220 */ /* 0x000fe20000410000 */
[C---:B------:R-:W-:Y:S01]  /*9ae0*/  FFMA.FTZ R68, R161.reuse, R64, -R68 ;  /* 0x00000040a1447223 */ /* 0x040fe20000010844 */
[----:B------:R-:W-:Y:S01]  /*9af0*/  FMUL.FTZ R64, R158, R67 ;  /* 0x000000439e407220 */ /* 0x000fe20000410000 */
[-C--:B------:R-:W-:Y:S01]  /*9b00*/  FFMA.FTZ R66, R161, R71.reuse, R66 ;  /* 0x00000047a1427223 */ /* 0x080fe20000010042 */
[----:B------:R-:W-:Y:S01]  /*9b10*/  FMUL.FTZ R208, R86, R52 ;  /* 0x0000003456d07220 */ /* 0x000fe20000410000 */
[-C--:B------:R-:W-:Y:S01]  /*9b20*/  FMUL.FTZ R70, R158, R68.reuse ;  /* 0x000000449e467220 */ /* 0x080fe20000410000 */
[----:B------:R-:W-:Y:S01]  /*9b30*/  FFMA.FTZ R68, R159, R68, -R64 ;  /* 0x000000449f447223 */ /* 0x000fe20000010840 */
[----:B------:R-:W-:Y:S01]  /*9b40*/  FMUL.FTZ R64, R160, R71 ;  /* 0x00000047a0407220 */ /* 0x000fe20000410000 */
[----:B------:R-:W-:Y:S01]  /*9b50*/  FFMA.FTZ R66, R35, R201, R66 ;  /* 0x000000c923427223 */ /* 0x000fe20000010042 */
[----:B------:R-:W-:Y:S01]  /*9b60*/  FFMA.FTZ R70, R159, R67, R70 ;  /* 0x000000439f467223 */ /* 0x000fe20000010046 */
[----:B------:R-:W-:Y:S01]  /*9b70*/  FMUL.FTZ R65, R156, R68 ;  /* 0x000000449c417220 */ /* 0x000fe20000410000 */
[----:B------:R-:W-:Y:S01]  /*9b80*/  FFMA.FTZ R69, R161, R69, -R64 ;  /* 0x00000045a1457223 */ /* 0x000fe20000010840 */
[-C--:B------:R-:W-:Y:S01]  /*9b90*/  FMUL.FTZ R209, R84, R51.reuse ;  /* 0x0000003354d17220 */ /* 0x080fe20000410000 */
[-C--:B------:R-:W-:Y:S01]  /*9ba0*/  FMUL.FTZ R64, R156, R70.reuse ;  /* 0x000000469c407220 */ /* 0x080fe20000410000 */
[----:B------:R-:W-:Y:S01]  /*9bb0*/  FFMA.FTZ R70, R157, R70, R65 ;  /* 0x000000469d467223 */ /* 0x000fe20000010041 */
[----:B------:R-:W-:Y:S01]  /*9bc0*/  FFMA.FTZ R69, R35, R202, R69 ;  /* 0x000000ca23457223 */ /* 0x000fe20000010045 */
[----:B------:R-:W-:Y:S01]  /*9bd0*/  FMUL.FTZ R210, R85, R51 ;  /* 0x0000003355d27220 */ /* 0x000fe20000410000 */
[----:B------:R-:W-:Y:S01]  /*9be0*/  FFMA.FTZ R68, R157, R68, -R64 ;  /* 0x000000449d447223 */ /* 0x000fe20000010840 */
[----:B------:R-:W-:Y:S01]  /*9bf0*/  FMUL.FTZ R64, R158, R66 ;  /* 0x000000429e407220 */ /* 0x000fe20000410000 */
[-C--:B------:R-:W-:Y:S01]  /*9c00*/  FMUL.FTZ R211, R104, R50.reuse ;  /* 0x0000003268d37220 */ /* 0x080fe20000410000 */
[----:B------:R-:W-:Y:S01]  /*9c10*/  FMUL.FTZ R212, R83, R50 ;  /* 0x0000003253d47220 */ /* 0x000fe20000410000 */
[----:B------:R-:W-:Y:S01]  /*9c20*/  FMUL.FTZ R72, R154, R68 ;  /* 0x000000449a487220 */ /* 0x000fe20000410000 */
[-C--:B------:R-:W-:Y:S01]  /*9c30*/  FFMA.FTZ R65, R159, R69.reuse, -R64 ;  /* 0x000000459f417223 */ /* 0x080fe20000010840 */
[----:B------:R-:W-:Y:S01]  /*9c40*/  FMUL.FTZ R64, R158, R69 ;  /* 0x000000459e407220 */ /* 0x000fe20000410000 */
[----:B------:R-:W-:Y:S01]  /*9c50*/  FMUL.FTZ R214, R171, R49 ;  /* 0x00000031abd67220 */ /* 0x000fe20000410000 */
[-C--:B------:R-:W-:Y:S01]  /*9c60*/  FFMA.FTZ R72, R155, R70.reuse, R72 ;  /* 0x000000469b487223 */ /* 0x080fe20000010048 */
[----:B------:R-:W-:Y:S01]  /*9c70*/  FMUL.FTZ R70, R154, R70 ;  /* 0x000000469a467220 */ /* 0x000fe20000410000 */
[----:B------:R-:W-:Y:S01]  /*9c80*/  FFMA.FTZ R67, R159, R66, R64 ;  /* 0x000000429f437223 */ /* 0x000fe20000010040 */
        /* <DEDUP_REMOVED lines=9> */
[----:B------:R-:W-:Y:S01]  /*9d20*/  FFMA.FTZ R66, R157, R67, R66 ;  /* 0x000000439d427223 */ /* 0x000fe20000010042 */
[----:B------:R-:W-:Y:S01]  /*9d30*/  FFMA.FTZ R69, R153, R72, R69 ;  /* 0x0000004899457223 */ /* 0x000fe20000010045 */
[C---:B------:R-:W-:Y:S01]  /*9d40*/  FMUL.FTZ R68, R150.reuse, R70 ;  /* 0x0000004696447220 */ /* 0x040fe20000410000 */
[----:B------:R-:W-:Y:S01]  /*9d50*/  FFMA.FTZ R65, R157, R65, -R64 ;  /* 0x000000419d417223 */ /* 0x000fe20000010840 */
        /* <DEDUP_REMOVED lines=37> */
[----:B------:R-:W-:Y:S01]  /*9fb0*/  ISETP.GT.U32.AND P2, PT, R190, 0x1f, PT ;  /* 0x0000001fbe00780c */ /* 0x000fe20003f44070 */
[----:B------:R-:W-:Y:S01]  /*9fc0*/  FMUL.FTZ R221, R180, R45 ;  /* 0x0000002db4dd7220 */ /* 0x000fe20000410000 */
[C---:B------:R-:W-:Y:S01]  /*9fd0*/  FFMA.FTZ R67, R151.reuse, R67, -R64 ;  /* 0x0000004397437223 */ /* 0x040fe20000010840 */
[----:B------:R-:W-:Y:S01]  /*9fe0*/  FMUL.FTZ R64, R142, R69 ;  /* 0x000000458e407220 */ /* 0x000fe20000410000 */
[----:B------:R-:W-:Y:S01]  /*9ff0*/  FFMA.FTZ R66, R151, R65, R66 ;  /* 0x0000004197427223 */ /* 0x000fe20000010042 */
[----:B------:R-:W-:Y:S01]  /*a000*/  LEA.HI R189, R190, R190, RZ, 0x1e ;  /* 0x000000bebebd7211 */ /* 0x000fe200078ff0ff */
[----:B------:R-:W-:Y:S01]  /*a010*/  FFMA.FTZ R67, R23, R212, R67 ;  /* 0x000000d417437223 */ /* 0x000fe20000010043 */
[-C--:B------:R-:W-:Y:S01]  /*a020*/  FFMA.FTZ R64, R143, R68.reuse, -R64 ;  /* 0x000000448f407223 */ /* 0x080fe20000010840 */
[----:B------:R-:W-:Y:S01]  /*a030*/  FMUL.FTZ R68, R142, R68 ;  /* 0x000000448e447220 */ /* 0x000fe20000410000 */
[----:B------:R-:W-:Y:S01]  /*a040*/  FFMA.FTZ R66, R23, R211, R66 ;  /* 0x000000d317427223 */ /* 0x000fe20000010042 */
[----:B------:R-:W-:Y:S01]  /*a050*/  FMUL.FTZ R222, R179, R45 ;  /* 0x0000002db3de7220 */ /* 0x000fe20000410000 */
[----:B------:R-:W-:Y:S01]  /*a060*/  LEA R189, R189, UR25, 0x4 ;  /* 0x00000019bdbd7c11 */ /* 0x000fe2000f8e20ff */
[----:B------:R-:W-:Y:S01]  /*a070*/  FFMA.FTZ R65, R143, R69, R68 ;  /* 0x000000458f417223 */ /* 0x000fe20000010044 */
[C---:B------:R-:W-:Y:S01]  /*a080*/  FMUL.FTZ R68, R148.reuse, R66 ;  /* 0x0000004294447220 */ /* 0x040fe20000410000 */
[----:B------:R-:W-:Y:S01]  /*a090*/  FMUL.FTZ R69, R148, R67 ;  /* 0x0000004394457220 */ /* 0x000fe20000410000 */
[----:B------:R-:W-:-:S02]  /*a0a0*/  LOP3.LUT R2, R2, 0xfffffffd, RZ, 0xc0, !PT ;  /* 0xfffffffd02027812 */ /* 0x000fc400078ec0ff */
[C---:B------:R-:W-:Y:S01]  /*a0b0*/  FFMA.FTZ R67, R149.reuse, R67, -R68 ;  /* 0x0000004395437223 */ /* 0x040fe20000010844 */
[----:B------:R-:W-:Y:S01]  /*a0c0*/  FFMA.FTZ R69, R149, R66, R69 ;  /* 0x0000004295457223 */ /* 0x000fe20000010045 */
[----:B------:R-:W-:Y:S02]  /*a0d0*/  @P2 LOP3.LUT R2, R2, 0x2, RZ, 0xfc, !PT ;  /* 0x0000000202022812 */ /* 0x000fe400078efcff */
[C---:B------:R-:W-:Y:S01]  /*a0e0*/  FFMA.FTZ R67, R22.reuse, R214, R67 ;  /* 0x000000d616437223 */ /* 0x040fe20000010043 */
[----:B------:R-:W-:-:S03]  /*a0f0*/  FFMA.FTZ R69, R22, R213, R69 ;  /* 0x000000d516457223 */ /* 0x000fc60000010045 */
[C---:B------:R-:W-:Y:S01]  /*a100*/  FMUL.FTZ R68, R146.reuse, R67 ;  /* 0x0000004392447220 */ /* 0x040fe20000410000 */
[----:B------:R-:W-:-:S03]  /*a110*/  FMUL.FTZ R66, R146, R69 ;  /* 0x0000004592427220 */ /* 0x000fc60000410000 */
[C---:B------:R-:W-:Y:S01]  /*a120*/  FFMA.FTZ R68, R147.reuse, R69, R68 ;  /* 0x0000004593447223 */ /* 0x040fe20000010044 */
[----:B------:R-:W-:-:S03]  /*a130*/  FFMA.FTZ R67, R147, R67, -R66 ;  /* 0x0000004393437223 */ /* 0x000fc60000010842 */
[C---:B------:R-:W-:Y:S01]  /*a140*/  FFMA.FTZ R68, R21.reuse, R215, R68 ;  /* 0x000000d715447223 */ /* 0x040fe20000010044 */
[----:B------:R-:W-:-:S03]  /*a150*/  FFMA.FTZ R67, R21, R216, R67 ;  /* 0x000000d815437223 */ /* 0x000fc60000010043 */
[C---:B------:R-:W-:Y:S01]  /*a160*/  FMUL.FTZ R66, R144.reuse, R68 ;  /* 0x0000004490427220 */ /* 0x040fe20000410000 */
[----:B------:R-:W-:-:S03]  /*a170*/  FMUL.FTZ R69, R144, R67 ;  /* 0x0000004390457220 */ /* 0x000fc60000410000 */
[C---:B------:R-:W-:Y:S01]  /*a180*/  FFMA.FTZ R67, R145.reuse, R67, -R66 ;  /* 0x0000004391437223 */ /* 0x040fe20000010842 */
[----:B------:R-:W-:-:S03]  /*a190*/  FFMA.FTZ R69, R145, R68, R69 ;  /* 0x0000004491457223 */ /* 0x000fc60000010045 */
        /* <DEDUP_REMOVED lines=11> */
[CC--:B------:R-:W-:Y:S01]  /*a250*/  FMUL.FTZ R67, R140.reuse, R65.reuse ;  /* 0x000000418c437220 */ /* 0x0c0fe20000410000 */
[----:B------:R-:W-:Y:S01]  /*a260*/  FMUL.FTZ R66, R140, R64 ;  /* 0x000000408c427220 */ /* 0x000fe20000410000 */
[C---:B------:R-:W-:Y:S02]  /*a270*/  FFMA.FTZ R71, R141.reuse, R68, R71 ;  /* 0x000000448d477223 */ /* 0x040fe40000010047 */
[C---:B------:R-:W-:Y:S01]  /*a280*/  FFMA.FTZ R64, R141.reuse, R64, -R67 ;  /* 0x000000408d407223 */ /* 0x040fe20000010843 */
[----:B------:R-:W-:Y:S01]  /*a290*/  FFMA.FTZ R65, R141, R65, R66 ;  /* 0x000000418d417223 */ /* 0x000fe20000010042 */
[C---:B------:R-:W-:Y:S01]  /*a2a0*/  FFMA.FTZ R67, R18.reuse, R221, R71 ;  /* 0x000000dd12437223 */ /* 0x040fe20000010047 */
        /* <DEDUP_REMOVED lines=110> */
.L_x_2203:
        /* <DEDUP_REMOVED lines=13> */
.L_x_2206:
[----:B------:R-:W-:-:S03]  /*aa60*/  UMOV UR26, 0xffffffff ;  /* 0xffffffff001a7882 */ /* 0x000fc60000000000 */
[----:B------:R-:W-:Y:S05]  /*aa70*/  BRA.DIV UR26, `(.L_x_2084) ;  /* 0x0000008e1a587947 */ /* 0x000fea000b800000 */
.L_x_2209:
[----:B------:R-:W-:-:S03]  /*aa80*/  UMOV UR26, 0xffffffff ;  /* 0xffffffff001a7882 */ /* 0x000fc60000000000 */
[----:B------:R-:W-:Y:S05]  /*aa90*/  BRA.DIV UR26, `(.L_x_2085) ;  /* 0x0000008e1a787947 */ /* 0x000fea000b800000 */
.L_x_2212:
[----:B------:R-:W-:-:S03]  /*aaa0*/  UMOV UR26, 0xffffffff ;  /* 0xffffffff001a7882 */ /* 0x000fc60000000000 */
[----:B------:R-:W-:Y:S05]  /*aab0*/  BRA.DIV UR26, `(.L_x_2086) ;  /* 0x0000008e1a987947 */ /* 0x000fea000b800000 */
.L_x_2215:
        /* <DEDUP_REMOVED lines=10> */
.L_x_2225:
        /* <DEDUP_REMOVED lines=45> */
.L_x_2081:
        /* <DEDUP_REMOVED lines=189> */
[----:B------:R-:W-:-:S04]  /*ba00*/  FMUL.FTZ R60, R162, R198 ;  /* 0x000000c6a23c7220 */ /* 0x000fc80000410000 */
[----:B------:R-:W-:-:S04]  /*ba10*/  FFMA.FTZ R61, R163, R197, R60 ;  /* 0x000000c5a33d7223 */ /* 0x000fc8000001003c */
[----:B------:R-:W-:Y:S01]  /*ba20*/  FFMA.FTZ R200, R38, R200, R61 ;  /* 0x000000c826c87223 */ /* 0x000fe2000001003d */
[----:B------:R-:W-:-:S04]  /*ba30*/  FMUL.FTZ R61, R162, R197 ;  /* 0x000000c5a23d7220 */ /* 0x000fc80000410000 */
[----:B------:R-:W-:-:S04]  /*ba40*/  FFMA.FTZ R60, R163, R198, -R61 ;  /* 0x000000c6a33c7223 */ /* 0x000fc8000001083d */
[----:B------:R-:W-:Y:S01]  /*ba50*/  FFMA.FTZ R199, R38, R199, R60 ;  /* 0x000000c726c77223 */ /* 0x000fe2000001003c */
[----:B------:R-:W-:-:S03]  /*ba60*/  FMUL.FTZ R60, R160, R200 ;  /* 0x000000c8a03c7220 */ /* 0x000fc60000410000 */
[-C--:B------:R-:W-:Y:S01]  /*ba70*/  FMUL.FTZ R61, R160, R199.reuse ;  /* 0x000000c7a03d7220 */ /* 0x080fe20000410000 */
[----:B------:R-:W-:-:S04]  /*ba80*/  FFMA.FTZ R60, R161, R199, -R60 ;  /* 0x000000c7a13c7223 */ /* 0x000fc8000001083c */
[----:B------:R-:W-:Y:S01]  /*ba90*/  FFMA.FTZ R202, R35, R202, R60 ;  /* 0x000000ca23ca7223 */ /* 0x000fe2000001003c */
        /* <DEDUP_REMOVED lines=108> */
.L_x_2230:
        /* <DEDUP_REMOVED lines=14> */
.L_x_2091:
[----:B------:R-:W-:Y:S05]  /*c240*/  BSYNC.RECONVERGENT B0 ;  /* 0x0000000000007941 */ /* 0x000fea0003800200 */
.L_x_2090:
[----:B------:R-:W-:Y:S01]  /*c250*/  UMOV UR26, 0xffffffff ;  /* 0xffffffff001a7882 */ /* 0x000fe20000000000 */
[----:B------:R-:W-:Y:S02]  /*c260*/  ISETP.GT.U32.AND P2, PT, R82, 0x1d, PT ;  /* 0x0000001d5200780c */ /* 0x000fe40003f44070 */
[----:B------:R-:W-:Y:S11]  /*c270*/  BRA.DIV UR26, `(.L_x_2092) ;  /* 0x0000007a1afc7947 */ /* 0x000ff6000b800000 */
[----:B-1----:R1:W0:Y:S04]  /*c280*/  SHFL.DOWN PT, R77, R245, 0x2, 0x1f ;  /* 0x08401f00f54d7f89 */ /* 0x00222800000e0000 */
[----:B--2---:R1:W2:Y:S04]  /*c290*/  SHFL.DOWN PT, R78, R246, 0x2, 0x1f ;  /* 0x08401f00f64e7f89 */ /* 0x0042a800000e0000 */
[----:B---3--:R1:W3:Y:S04]  /*c2a0*/  SHFL.DOWN PT, R123, R247, 0x2, 0x1f ;  /* 0x08401f00f77b7f89 */ /* 0x0082e800000e0000 */
[----:B------:R1:W0:Y:S02]  /*c2b0*/  SHFL.DOWN PT, R79, R248, 0x2, 0x1f ;  /* 0x08401f00f84f7f89 */ /* 0x00022400000e0000 */
.L_x_2236:
        /* <DEDUP_REMOVED lines=14> */
.L_x_2094:
[----:B------:R-:W-:Y:S05]  /*c3a0*/  BSYNC.RECONVERGENT B0 ;  /* 0x0000000000007941 */ /* 0x000fea0003800200 */
.L_x_2093:
[----:B------:R-:W-:Y:S01]  /*c3b0*/  UMOV UR26, 0xffffffff ;  /* 0xffffffff001a7882 */ /* 0x000fe20000000000 */
[----:B------:R-:W-:Y:S02]  /*c3c0*/  ISETP.GT.U32.AND P2, PT, R82, 0x1b, PT ;  /* 0x0000001b5200780c */ /* 0x000fe40003f44070 */
[----:B------:R-:W-:Y:S11]  /*c3d0*/  BRA.DIV UR26, `(.L_x_2095) ;  /* 0x0000007e1a187947 */ /* 0x000ff6000b800000 */
[----:B0-----:R0:W0:Y:S04]  /*c3e0*/  SHFL.DOWN PT, R77, R245, 0x4, 0x1f ;  /* 0x08801f00f54d7f89 */ /* 0x00102800000e0000 */
[----:B--2---:R2:W0:Y:S04]  /*c3f0*/  SHFL.DOWN PT, R78, R246, 0x4, 0x1f ;  /* 0x08801f00f64e7f89 */ /* 0x00442800000e0000 */
[----:B---3--:R2:W3:Y:S04]  /*c400*/  SHFL.DOWN PT, R123, R247, 0x4, 0x1f ;  /* 0x08801f00f77b7f89 */ /* 0x0084e800000e0000 */
[----:B------:R2:W0:Y:S02]  /*c410*/  SHFL.DOWN PT, R79, R248, 0x4, 0x1f ;  /* 0x08801f00f84f7f89 */ /* 0x00042400000e0000 */
.L_x_2242:
        /* <DEDUP_REMOVED lines=14> */
.L_x_2097:
[----:B------:R-:W-:Y:S05]  /*c500*/  BSYNC.RECONVERGENT B0 ;  /* 0x0000000000007941 */ /* 0x000fea0003800200 */
.L_x_2096:
[----:B------:R-:W-:Y:S01]  /*c510*/  UMOV UR26, 0xffffffff ;  /* 0xffffffff001a7882 */ /* 0x000fe20000000000 */
[----:B------:R-:W-:Y:S02]  /*c520*/  ISETP.GT.U32.AND P2, PT, R82, 0x17, PT ;  /* 0x000000175200780c */ /* 0x000fe40003f44070 */
[----:B------:R-:W-:Y:S11]  /*c530*/  BRA.DIV UR26, `(.L_x_2098) ;  /* 0x0000007e1a347947 */ /* 0x000ff6000b800000 */
[----:B0-----:R0:W0:Y:S04]  /*c540*/  SHFL.DOWN PT, R77, R245, 0x8, 0x1f ;  /* 0x09001f00f54d7f89 */ /* 0x00102800000e0000 */
[----:B------:R0:W0:Y:S04]  /*c550*/  SHFL.DOWN PT, R78, R246, 0x8, 0x1f ;  /* 0x09001f00f64e7f89 */ /* 0x00002800000e0000 */
[----:B---3--:R3:W0:Y:S04]  /*c560*/  SHFL.DOWN PT, R123, R247, 0x8, 0x1f ;  /* 0x09001f00f77b7f89 */ /* 0x00862800000e0000 */
[----:B------:R3:W0:Y:S02]  /*c570*/  SHFL.DOWN PT, R79, R248, 0x8, 0x1f ;  /* 0x09001f00f84f7f89 */ /* 0x00062400000e0000 */
.L_x_2248:
        /* <DEDUP_REMOVED lines=14> */
.L_x_2100:
[----:B------:R-:W-:Y:S05]  /*c660*/  BSYNC.RECONVERGENT B0 ;  /* 0x0000000000007941 */ /* 0x000fea0003800200 */
.L_x_2099:
[----:B------:R-:W-:Y:S01]  /*c670*/  UMOV UR26, 0xffffffff ;  /* 0xffffffff001a7882 */ /* 0x000fe20000000000 */
[----:B------:R-:W-:Y:S02]  /*c680*/  ISETP.GT.U32.AND P2, PT, R82, 0xf, PT ;  /* 0x0000000f5200780c */ /* 0x000fe40003f44070 */
[----:B------:R-:W-:Y:S11]  /*c690*/  BRA.DIV UR26, `(.L_x_2101) ;  /* 0x0000007e1a507947 */ /* 0x000ff6000b800000 */
[----:B0-----:R0:W0:Y:S04]  /*c6a0*/  SHFL.DOWN PT, R77, R245, 0x10, 0x1f ;  /* 0x0a001f00f54d7f89 */ /* 0x00102800000e0000 */
[----:B------:R0:W0:Y:S04]  /*c6b0*/  SHFL.DOWN PT, R78, R246, 0x10, 0x1f ;  /* 0x0a001f00f64e7f89 */ /* 0x00002800000e0000 */
[----:B------:R0:W0:Y:S04]  /*c6c0*/  SHFL.DOWN PT, R123, R247, 0x10, 0x1f ;  /* 0x0a001f00f77b7f89 */ /* 0x00002800000e0000 */
[----:B------:R0:W0:Y:S02]  /*c6d0*/  SHFL.DOWN PT, R79, R248, 0x10, 0x1f ;  /* 0x0a001f00f84f7f89 */ /* 0x00002400000e0000 */
.L_x_2254:
        /* <DEDUP_REMOVED lines=14> */
.L_x_2103:
[----:B------:R-:W-:Y:S05]  /*c7c0*/  BSYNC.RECONVERGENT B0 ;  /* 0x0000000000007941 */ /* 0x000fea0003800200 */
.L_x_2102:
        /* <DEDUP_REMOVED lines=25> */
.L_x_2268:
        /* <DEDUP_REMOVED lines=13> */
.L_x_2106:
[----:B------:R-:W-:Y:S05]  /*ca30*/  BSYNC.RECONVERGENT B0 ;  /* 0x0000000000007941 */ /* 0x000fea0003800200 */
.L_x_2105:
        /* <DEDUP_REMOVED lines=38> */
.L_x_2088:
        /* <DEDUP_REMOVED lines=85> */
[----:B------:R-:W-:Y:S01]  /*d1f0*/  FMUL.FTZ R76, R144, R108 ;  /* 0x0000006c904c7220 */ /* 0x000fe20000410000 */
        /* <DEDUP_REMOVED lines=11> */
[----:B------:R-:W-:Y:S01]  /*d2b0*/  FMUL.FTZ R146, R146, R127 ;  /* 0x0000007f92927220 */ /* 0x000fe20000410000 */
        /* <DEDUP_REMOVED lines=11> */
[C---:B------:R-:W-:Y:S01]  /*d370*/  FMUL.FTZ R110, R148.reuse, R79 ;  /* 0x0000004f946e7220 */ /* 0x040fe20000410000 */
[-C--:B------:R-:W-:Y:S01]  /*d380*/  FMUL.FTZ R148, R148, R128.reuse ;  /* 0x0000008094947220 */ /* 0x080fe20000410000 */
[----:B------:R-:W-:Y:S01]  /*d390*/  FFMA.FTZ R141, R61, UR48, -R122 ;  /* 0x000000303d8d7c23 */ /* 0x000fe2000801087a */
[C---:B------:R-:W-:Y:S01]  /*d3a0*/  FMUL.FTZ R61, R124.reuse, R45 ;  /* 0x0000002d7c3d7220 */ /* 0x040fe20000410000 */
        /* <DEDUP_REMOVED lines=15> */
[----:B------:R-:W-:Y:S01]  /*d4a0*/  FMUL.FTZ R178, R178, R105 ;  /* 0x00000069b2b27220 */ /* 0x000fe20000410000 */
[C---:B------:R-:W-:Y:S01]  /*d4b0*/  FMUL.FTZ R145, R105.reuse, R46 ;  /* 0x0000002e69917220 */ /* 0x040fe20000410000 */
        /* <DEDUP_REMOVED lines=8> */
[----:B------:R-:W-:Y:S01]  /*d540*/  FFMA.FTZ R124, R177, R125, R178 ;  /* 0x0000007db17c7223 */ /* 0x000fe200000100b2 */
        /* <DEDUP_REMOVED lines=21> */
[----:B------:R-:W-:Y:S01]  /*d6a0*/  FMUL.FTZ R176, R176, R108 ;  /* 0x0000006cb0b07220 */ /* 0x000fe20000410000 */
[----:B------:R-:W-:Y:S01]  /*d6b0*/  FMUL.FTZ R151, R108, R47 ;  /* 0x0000002f6c977220 */ /* 0x000fe20000410000 */
[----:B------:R-:W-:Y:S01]  /*d6c0*/  FADD.FTZ R132, R132, R143 ;  /* 0x0000008f84847221 */ /* 0x000fe20000010000 */
[----:B------:R-:W-:Y:S01]  /*d6d0*/  FFMA.FTZ R143, R126, UR48, R145 ;  /* 0x000000307e8f7c23 */ /* 0x000fe20008010091 */
[----:B------:R-:W-:Y:S01]  /*d6e0*/  FADD.FTZ R114, R114, R155 ;  /* 0x0000009b72727221 */ /* 0x000fe20000010000 */
[----:B------:R-:W-:Y:S01]  /*d6f0*/  FMUL.FTZ R145, R76, R147 ;  /* 0x000000934c917220 */ /* 0x000fe20000410000 */
[----:B------:R-:W-:Y:S01]  /*d700*/  FMUL.FTZ R147, R156, R132 ;  /* 0x000000849c937220 */ /* 0x000fe20000410000 */
        /* <DEDUP_REMOVED lines=26> */
[C---:B------:R-:W-:Y:S01]  /*d8b0*/  FMUL.FTZ R153, R76.reuse, R151 ;  /* 0x000000974c997220 */ /* 0x040fe20000410000 */
[-C--:B0-----:R-:W-:Y:S01]  /*d8c0*/  FMUL.FTZ R148, R109, R48.reuse ;  /* 0x000000306d947220 */ /* 0x081fe20000410000 */
[C---:B------:R-:W-:Y:S01]  /*d8d0*/  FFMA.FTZ R109, R127.reuse, UR48, R144 ;  /* 0x000000307f6d7c23 */ /* 0x040fe20008010090 */
        /* <DEDUP_REMOVED lines=26> */
[-C--:B------:R-:W-:Y:S01]  /*da80*/  FMUL.FTZ R153, R79, R49.reuse ;  /* 0x000000314f997220 */ /* 0x080fe20000410000 */
[----:B------:R-:W-:Y:S01]  /*da90*/  FFMA.FTZ R75, R216, R148, -R75 ;  /* 0x00000094d84b7223 */ /* 0x000fe2000001084b */
[----:B------:R-:W-:Y:S01]  /*daa0*/  FADD.FTZ R136, R136, R149 ;  /* 0x0000009588887221 */ /* 0x000fe20000010000 */
[----:B------:R-:W-:Y:S01]  /*dab0*/  FADD.FTZ R118, R118, R163 ;  /* 0x000000a376767221 */ /* 0x000fe20000010000 */
[----:B------:R-:W-:Y:S01]  /*dac0*/  FFMA.FTZ R171, R171, R128, R172 ;  /* 0x00000080abab7223 */ /* 0x000fe200000100ac */
[C---:B------:R-:W-:Y:S01]  /*dad0*/  FFMA.FTZ R79, R128.reuse, UR48, R147 ;  /* 0x00000030804f7c23 */ /* 0x040fe20008010093 */
        /* <DEDUP_REMOVED lines=18> */
[C---:B0-----:R-:W-:Y:S01]  /*dc00*/  FMUL.FTZ R148, R129.reuse, UR47 ;  /* 0x0000002f81947c20 */ /* 0x041fe20008410000 */
[----:B------:R-:W-:Y:S01]  /*dc10*/  FFMA.FTZ R144, R214, R153, -R157 ;  /* 0x00000099d6907223 */ /* 0x000fe2000001089d */
[-C--:B------:R-:W-:Y:S01]  /*dc20*/  FMUL.FTZ R153, R129, R50.reuse ;  /* 0x0000003281997220 */ /* 0x080fe20000410000 */
[C---:B------:R-:W-:Y:S01]  /*dc30*/  FMUL.FTZ R155, R111.reuse, R50 ;  /* 0x000000326f9b7220 */ /* 0x040fe20000410000 */
[----:B-1----:R-:W-:Y:S01]  /*dc40*/  FMUL.FTZ R150, R22, R151 ;  /* 0x0000009716967220 */ /* 0x002fe20000410000 */
[----:B------:R-:W-:Y:S01]  /*dc50*/  FFMA.FTZ R151, R111, UR48, -R148 ;  /* 0x000000306f977c23 */ /* 0x000fe20008010894 */
[C---:B------:R-:W-:Y:S01]  /*dc60*/  FMUL.FTZ R146, R60.reuse, R153 ;  /* 0x000000993c927220 */ /* 0x040fe20000410000 */
[----:B------:R-:W-:Y:S01]  /*dc70*/  STS [R123+0x215c], R152 ;  /* 0x00215c987b007388 */ /* 0x000fe20000000800 */
[C---:B------:R-:W-:Y:S01]  /*dc80*/  FMUL.FTZ R157, R60.reuse, R155 ;  /* 0x0000009b3c9d7220 */ /* 0x040fe20000410000 */
[----:B------:R-:W-:Y:S01]  /*dc90*/  FMUL.FTZ R119, R60, R151 ;  /* 0x000000973c777220 */ /* 0x000fe20000410000 */
[C---:B------:R-:W-:Y:S01]  /*dca0*/  FFMA.FTZ R151, R167.reuse, R137, R128 ;  /* 0x00000089a7977223 */ /* 0x040fe20000010080 */
[----:B------:R-:W-:Y:S01]  /*dcb0*/  FFMA.FTZ R167, R167, R149, -R166 ;  /* 0x00000095a7a77223 */ /* 0x000fe200000108a6 */
[----:B------:R0:W-:Y:S01]  /*dcc0*/  STS [R123+0x2158], R150 ;  /* 0x002158967b007388 */ /* 0x0001e20000000800 */
[----:B------:R-:W-:Y:S01]  /*dcd0*/  FFMA.FTZ R146, R212, R155, -R146 ;  /* 0x0000009bd4927223 */ /* 0x000fe20000010892 */
[----:B------:R-:W-:Y:S01]  /*dce0*/  FADD.FTZ R138, R138, R151 ;  /* 0x000000978a8a7221 */ /* 0x000fe20000010000 */
[----:B------:R-:W-:Y:S01]  /*dcf0*/  FADD.FTZ R120, R120, R167 ;  /* 0x000000a778787221 */ /* 0x000fe20000010000 */
[----:B------:R-:W-:Y:S01]  /*dd00*/  FFMA.FTZ R74, R84, -R74, R209 ;  /* 0x8000004a544a7223 */ /* 0x000fe200000100d1 */
[CC--:B------:R-:W-:Y:S01]  /*dd10*/  FMUL.FTZ R148, R23.reuse, R153.reuse ;  /* 0x0000009917947220 */ /* 0x0c0fe20000410000 */
[C---:B------:R-:W-:Y:S01]  /*dd20*/  FMUL.FTZ R128, R168.reuse, R138 ;  /* 0x0000008aa8807220 */ /* 0x040fe20000410000 */
[-C--:B------:R-:W-:Y:S01]  /*dd30*/  FMUL.FTZ R151, R168, R120.reuse ;  /* 0x00000078a8977220 */ /* 0x080fe20000410000 */
[----:B------:R-:W-:Y:S01]  /*dd40*/  FFMA.FTZ R60, R212, R153, R157 ;  /* 0x00000099d43c7223 */ /* 0x000fe2000001009d */
[----:B------:R-:W-:Y:S01]  /*dd50*/  FMUL.FTZ R153, R130, R51 ;  /* 0x0000003382997220 */ /* 0x000fe20000410000 */
[----:B0-----:R-:W-:Y:S01]  /*dd60*/  FMUL.FTZ R150, R23, R155 ;  /* 0x0000009b17967220 */ /* 0x001fe20000410000 */
[----:B------:R-:W-:Y:S01]  /*dd70*/  FMUL.FTZ R155, R112, R51 ;  /* 0x00000033709b7220 */ /* 0x000fe20000410000 */
[C---:B------:R-:W-:Y:S01]  /*dd80*/  FFMA.FTZ R152, R169.reuse, R120, -R128 ;  /* 0x00000078a9987223 */ /* 0x040fe20000010880 */
[----:B------:R-:W-:Y:S01]  /*dd90*/  FFMA.FTZ R128, R169, R138, R151 ;  /* 0x0000008aa9807223 */ /* 0x000fe20000010097 */
[----:B------:R0:W-:Y:S01]  /*dda0*/  STS [R123+0x2150], R148 ;  /* 0x002150947b007388 */ /* 0x0001e20000000800 */
[C---:B------:R-:W-:Y:S01]  /*ddb0*/  FMUL.FTZ R157, R74.reuse, R155 ;  /* 0x0000009b4a9d7220 */ /* 0x040fe20000410000 */
[-C--:B------:R-:W-:Y:S01]  /*ddc0*/  FMUL.FTZ R159, R74, R153.reuse ;  /* 0x000000994a9f7220 */ /* 0x080fe20000410000 */
[----:B------:R-:W-:Y:S01]  /*ddd0*/  FADD.FTZ R139, R139, R128 ;  /* 0x000000808b8b7221 */ /* 0x000fe20000010000 */
[C---:B------:R-:W-:Y:S01]  /*dde0*/  FMUL.FTZ R154, R24.reuse, R153 ;  /* 0x00000099189a7220 */ /* 0x040fe20000410000 */
[----:B------:R-:W-:Y:S01]  /*ddf0*/  FADD.FTZ R121, R121, R152 ;  /* 0x0000009879797221 */ /* 0x000fe20000010000 */
[----:B------:R1:W-:Y:S01]  /*de00*/  STS [R123+0x2154], R150 ;  /* 0x002154967b007388 */ /* 0x0003e20000000800 */
[----:B------:R-:W-:Y:S01]  /*de10*/  FMUL.FTZ R156, R24, R155 ;  /* 0x0000009b189c7220 */ /* 0x000fe20000410000 */
[----:B------:R-:W-:Y:S01]  /*de20*/  FMUL.FTZ R164, R113, R52 ;  /* 0x0000003471a47220 */ /* 0x000fe20000410000 */
[-C--:B------:R-:W-:Y:S01]  /*de30*/  FMUL.FTZ R151, R121, R80.reuse ;  /* 0x0000005079977220 */ /* 0x080fe20000410000 */
[----:B0-----:R-:W-:Y:S01]  /*de40*/  FFMA.FTZ R148, R210, R153, R157 ;  /* 0x00000099d2947223 */ /* 0x001fe2000001009d */
[----:B------:R-:W-:Y:S01]  /*de50*/  FMUL.FTZ R153, R139, R80 ;  /* 0x000000508b997220 */ /* 0x000fe20000410000 */
[----:B------:R-:W-:Y:S01]  /*de60*/  FMUL.FTZ R157, R138, R59 ;  /* 0x0000003b8a9d7220 */ /* 0x000fe20000410000 */
[----:B------:R0:W-:Y:S01]  /*de70*/  STS [R123+0x2148], R154 ;  /* 0x0021489a7b007388 */ /* 0x0001e20000000800 */
[C---:B------:R-:W-:Y:S01]  /*de80*/  FMUL.FTZ R128, R66.reuse, R151 ;  /* 0x0000009742807220 */ /* 0x040fe20000410000 */
[----:B------:R-:W-:Y:S01]  /*de90*/  FMUL.FTZ R152, R66, R153 ;  /* 0x0000009942987220 */ /* 0x000fe20000410000 */
[----:B-1----:R-:W-:Y:S01]  /*dea0*/  FFMA.FTZ R150, R210, R155, -R159 ;  /* 0x0000009bd2967223 */ /* 0x002fe2000001089f */
[----:B------:R-:W-:Y:S01]  /*deb0*/  FMUL.FTZ R155, R120, R59 ;  /* 0x0000003b789b7220 */ /* 0x000fe20000410000 */
[C---:B------:R-:W-:Y:S01]  /*dec0*/  FFMA.FTZ R128, R191.reuse, R153, R128 ;  /* 0x00000099bf807223 */ /* 0x040fe20000010080 */
[----:B------:R-:W-:Y:S01]  /*ded0*/  FFMA.FTZ R152, R191, R151, -R152 ;  /* 0x00000097bf987223 */ /* 0x000fe20000010898 */
[----:B------:R-:W-:Y:S01]  /*dee0*/  FMUL.FTZ R158, R73, R164 ;  /* 0x000000a4499e7220 */ /* 0x000fe20000410000 */
[C---:B------:R-:W-:Y:S01]  /*def0*/  FMUL.FTZ R159, R193.reuse, R155 ;  /* 0x0000009bc19f7220 */ /* 0x040fe20000410000 */
[----:B------:R-:W-:Y:S01]  /*df00*/  FADD.FTZ R128, RZ, R128 ;  /* 0x00000080ff807221 */ /* 0x000fe20000010000 */
[-C--:B0-----:R-:W-:Y:S01]  /*df10*/  FMUL.FTZ R154, R193, R157.reuse ;  /* 0x0000009dc19a7220 */ /* 0x081fe20000410000 */
[----:B------:R-:W-:Y:S01]  /*df20*/  FADD.FTZ R152, RZ, R152 ;  /* 0x00000098ff987221 */ /* 0x000fe20000010000 */
[C---:B------:R-:W-:Y:S01]  /*df30*/  FFMA.FTZ R159, R194.reuse, R157, R159 ;  /* 0x0000009dc29f7223 */ /* 0x040fe2000001009f */
[----:B------:R0:W-:Y:S01]  /*df40*/  STS [R123+0x214c], R156 ;  /* 0x00214c9c7b007388 */ /* 0x0001e20000000800 */
[----:B------:R-:W-:Y:S01]  /*df50*/  FFMA.FTZ R161, R194, R155, -R154 ;  /* 0x0000009bc2a17223 */ /* 0x000fe2000001089a */
[----:B------:R-:W-:Y:S01]  /*df60*/  FMUL.FTZ R154, R131, R52 ;  /* 0x00000034839a7220 */ /* 0x000fe20000410000 */
[----:B------:R-:W-:Y:S01]  /*df70*/  FADD.FTZ R128, R128, R159 ;  /* 0x0000009f80807221 */ /* 0x000fe20000010000 */
[-C--:B------:R-:W-:Y:S01]  /*df80*/  FMUL.FTZ R159, R118, R57.reuse ;  /* 0x00000039769f7220 */ /* 0x080fe20000410000 */
[----:B------:R-:W-:Y:S01]  /*df90*/  FADD.FTZ R160, R152, R161 ;  /* 0x000000a198a07221 */ /* 0x000fe20000010000 */
[----:B------:R-:W-:Y:S01]  /*dfa0*/  FMUL.FTZ R152, R149, R58 ;  /* 0x0000003a95987220 */ /* 0x000fe20000410000 */
[-C--:B------:R-:W-:Y:S01]  /*dfb0*/  FFMA.FTZ R158, R207, R154.reuse, R158 ;  /* 0x0000009acf9e7223 */ /* 0x080fe2000001009e */
[-C--:B------:R-:W-:Y:S01]  /*dfc0*/  FMUL.FTZ R168, R26, R154.reuse ;  /* 0x0000009a1aa87220 */ /* 0x080fe20000410000 */
[----:B------:R-:W-:Y:S01]  /*dfd0*/  FMUL.FTZ R161, R136, R57 ;  /* 0x0000003988a17220 */ /* 0x000fe20000410000 */
[----:B0-----:R-:W-:Y:S01]  /*dfe0*/  FMUL.FTZ R156, R73, R154 ;  /* 0x0000009a499c7220 */ /* 0x001fe20000410000 */
        /* <DEDUP_REMOVED lines=15> */
[-C--:B------:R-:W-:Y:S01]  /*e0e0*/  FMUL.FTZ R160, R117, R56.reuse ;  /* 0x0000003875a07220 */ /* 0x080fe20000410000 */
[----:B------:R-:W-:Y:S01]  /*e0f0*/  FMUL.FTZ R128, R135, R56 ;  /* 0x0000003887807220 */ /* 0x000fe20000410000 */
[----:B------:R-:W-:Y:S01]  /*e100*/  FMUL.FTZ R163, R116, R55 ;  /* 0x0000003774a37220 */ /* 0x000fe20000410000 */
[----:B------:R-:W-:Y:S01]  /*e110*/  FFMA.FTZ R167, R198, R159, -R167 ;  /* 0x0000009fc6a77223 */ /* 0x000fe200000108a7 */
[C---:B------:R-:W-:Y:S01]  /*e120*/  FMUL.FTZ R166, R69.reuse, R160 ;  /* 0x000000a045a67220 */ /* 0x040fe20000410000 */
        /* <DEDUP_REMOVED lines=18> */
[-C--:B0-----:R-:W-:Y:S01]  /*e250*/  FMUL.FTZ R168, R115, R54.reuse ;  /* 0x0000003673a87220 */ /* 0x081fe20000410000 */
[-C--:B------:R-:W-:Y:S01]  /*e260*/  FMUL.FTZ R173, R114, R53.reuse ;  /* 0x0000003572ad7220 */ /* 0x080fe20000410000 */
[----:B------:R-:W-:Y:S01]  /*e270*/  FMUL.FTZ R166, R133, R54 ;  /* 0x0000003685a67220 */ /* 0x000fe20000410000 */
[----:B------:R-:W-:Y:S01]  /*e280*/  FADD.FTZ R177, R164, R177 ;  /* 0x000000b1a4b17221 */ /* 0x000fe20000010000 */
[----:B------:R-:W-:Y:S01]  /*e290*/  FADD.FTZ R164, R162, R167 ;  /* 0x000000a7a2a47221 */ /* 0x000fe20000010000 */
[----:B------:R-:W-:Y:S01]  /*e2a0*/  FMUL.FTZ R169, R132, R53 ;  /* 0x0000003584a97220 */ /* 0x000fe20000410000 */
[----:B-1----:R-:W-:Y:S01]  /*e2b0*/  FMUL.FTZ R170, R71, R168 ;  /* 0x000000a847aa7220 */ /* 0x002fe20000410000 */
[----:B------:R-:W-:Y:S01]  /*e2c0*/  FMUL.FTZ R167, R72, R173 ;  /* 0x000000ad48a77220 */ /* 0x000fe20000410000 */
        /* <DEDUP_REMOVED lines=17> */
[----:B------:R0:W-:Y:S01]  /*e3e0*/  STS [R123+0x2138], R174 ;  /* 0x002138ae7b007388 */ /* 0x0001e20000000800 */
[----:B------:R-:W-:Y:S01]  /*e3f0*/  FADD.FTZ R177, R177, R148 ;  /* 0x00000094b1b17221 */ /* 0x000fe20000010000 */
[----:B------:R-:W-:Y:S01]  /*e400*/  FADD.FTZ R167, R167, R156 ;  /* 0x0000009ca7a77221 */ /* 0x000fe20000010000 */
[----:B------:R-:W-:Y:S01]  /*e410*/  FFMA.FTZ R204, R12, -R204, R201 ;  /* 0x800000cc0ccc7223 */ /* 0x000fe200000100c9 */
[----:B------:R-:W-:Y:S01]  /*e420*/  FMUL.FTZ R166, R38, R128 ;  /* 0x0000008026a67220 */ /* 0x000fe20000410000 */
[----:B------:R-:W-:Y:S01]  /*e430*/  FADD.FTZ R148, R177, R60 ;  /* 0x0000003cb1947221 */ /* 0x000fe20000010000 */
[----:B------:R-:W-:Y:S01]  /*e440*/  FADD.FTZ R167, R167, R150 ;  /* 0x00000096a7a77221 */ /* 0x000fe20000010000 */
[----:B------:R-:W-:Y:S01]  /*e450*/  FFMA.FTZ R205, R11, -R205, R204 ;  /* 0x800000cd0bcd7223 */ /* 0x000fe200000100cc */
[----:B------:R-:W-:Y:S01]  /*e460*/  LEA R128, R169, -R62, 0x1 ;  /* 0x8000003ea9807211 */ /* 0x000fe200078e08ff */
[----:B------:R-:W-:Y:S01]  /*e470*/  FADD.FTZ R63, R148, R63 ;  /* 0x0000003f943f7221 */ /* 0x000fe20000010000 */
[----:B------:R-:W-:Y:S01]  /*e480*/  FADD.FTZ R167, R167, R146 ;  /* 0x00000092a7a77221 */ /* 0x000fe20000010000 */
[----:B0-----:R-:W-:Y:S01]  /*e490*/  FMUL.FTZ R174, R32, R168 ;  /* 0x000000a820ae7220 */ /* 0x001fe20000410000 */
[----:B------:R-:W-:Y:S01]  /*e4a0*/  FMUL.FTZ R164, R38, R160 ;  /* 0x000000a026a47220 */ /* 0x000fe20000410000 */
[----:B------:R-:W-:Y:S01]  /*e4b0*/  FADD.FTZ R63, R63, R142 ;  /* 0x0000008e3f3f7221 */ /* 0x000fe20000010000 */
[----:B------:R-:W-:Y:S01]  /*e4c0*/  FADD.FTZ R144, R167, R144 ;  /* 0x00000090a7907221 */ /* 0x000fe20000010000 */
[----:B------:R-:W-:Y:S01]  /*e4d0*/  FMUL.FTZ R178, R29, R173 ;  /* 0x000000ad1db27220 */ /* 0x000fe20000410000 */
[C---:B------:R-:W-:Y:S01]  /*e4e0*/  FMUL.FTZ R168, R35.reuse, R165 ;  /* 0x000000a523a87220 */ /* 0x040fe20000410000 */
[----:B------:R-:W-:Y:S01]  /*e4f0*/  FMUL.FTZ R170, R35, R163 ;  /* 0x000000a323aa7220 */ /* 0x000fe20000410000 */
[----:B------:R-:W-:Y:S01]  /*e500*/  FADD.FTZ R75, R144, R75 ;  /* 0x0000004b904b7221 */ /* 0x000fe20000010000 */
[C---:B------:R-:W-:Y:S01]  /*e510*/  FMUL.FTZ R62, R40.reuse, R161 ;  /* 0x000000a1283e7220 */ /* 0x040fe20000410000 */
[----:B------:R-:W-:Y:S01]  /*e520*/  FMUL.FTZ R160, R40, R159 ;  /* 0x0000009f28a07220 */ /* 0x000fe20000410000 */
[C---:B------:R-:W-:Y:S01]  /*e530*/  FMUL.FTZ R154, R41.reuse, R154 ;  /* 0x0000009a299a7220 */ /* 0x040fe20000410000 */
[----:B------:R-:W-:Y:S01]  /*e540*/  FMUL.FTZ R152, R41, R152 ;  /* 0x0000009829987220 */ /* 0x000fe20000410000 */
[C---:B------:R-:W-:Y:S01]  /*e550*/  FMUL.FTZ R60, R42.reuse, R157 ;  /* 0x0000009d2a3c7220 */ /* 0x040fe20000410000 */
[----:B------:R-:W-:Y:S01]  /*e560*/  FMUL.FTZ R146, R42, R155 ;  /* 0x0000009b2a927220 */ /* 0x000fe20000410000 */
[C---:B------:R-:W-:Y:S01]  /*e570*/  FMUL.FTZ R142, R44.reuse, R153 ;  /* 0x000000992c8e7220 */ /* 0x040fe20000410000 */
[----:B------:R-:W-:Y:S01]  /*e580*/  FMUL.FTZ R144, R44, R151 ;  /* 0x000000972c907220 */ /* 0x000fe20000410000 */
[----:B------:R-:W-:Y:S01]  /*e590*/  FFMA.FTZ R208, R10, -R208, R205 ;  /* 0x800000d00ad07223 */ /* 0x000fe200000100cd */
[----:B------:R-:W-:Y:S01]  /*e5a0*/  STS [R123+0x213c], R178 ;  /* 0x00213cb27b007388 */ /* 0x000fe20000000800 */
[----:B------:R-:W-:Y:S01]  /*e5b0*/  FADD.FTZ R126, R75, R126 ;  /* 0x0000007e4b7e7221 */ /* 0x000fe20000010000 */
[----:B------:R-:W-:Y:S01]  /*e5c0*/  IADD3 R75, PT, PT, R190, 0x80, RZ ;  /* 0x00000080be4b7810 */ /* 0x000fe20007ffe0ff */
[----:B------:R-:W-:Y:S01]  /*e5d0*/  FFMA.FTZ R208, R9, -R209, R208 ;  /* 0x800000d109d07223 */ /* 0x000fe200000100d0 */
[----:B------:R-:W-:Y:S01]  /*e5e0*/  STS [R123+0x2130], R172 ;  /* 0x002130ac7b007388 */ /* 0x000fe20000000800 */
[----:B------:R-:W-:Y:S01]  /*e5f0*/  ISETP.GE.AND P2, PT, R128, 0x1, PT ;  /* 0x000000018000780c */ /* 0x000fe20003f46270 */
[----:B------:R-:W-:Y:S01]  /*e600*/  FADD.FTZ R63, R63, R76 ;  /* 0x0000004c3f3f7221 */ /* 0x000fe20000010000 */
[----:B------:R-:W-:Y:S01]  /*e610*/  FFMA.FTZ R208, R8, -R211, R208 ;  /* 0x800000d308d07223 */ /* 0x000fe200000100d0 */
[----:B------:R-:W-:Y:S01]  /*e620*/  STS [R123+0x2134], R174 ;  /* 0x002134ae7b007388 */ /* 0x000fe20000000800 */
[----:B------:R-:W-:Y:S01]  /*e630*/  LEA.HI R75, R75, R190, RZ, 0x1b ;  /* 0x000000be4b4b7211 */ /* 0x000fe200078fd8ff */
[----:B------:R-:W-:Y:S01]  /*e640*/  FADD.FTZ R140, R63, R140 ;  /* 0x0000008c3f8c7221 */ /* 0x000fe20000010000 */
[----:B------:R-:W-:Y:S01]  /*e650*/  FFMA.FTZ R208, R7, -R213, R208 ;  /* 0x800000d507d07223 */ /* 0x000fe200000100d0 */
[----:B------:R-:W-:Y:S01]  /*e660*/  STS [R123+0x2128], R168 ;  /* 0x002128a87b007388 */ /* 0x000fe20000000800 */
[----:B------:R-:W-:Y:S01]  /*e670*/  LEA R75, R75, UR25, 0x2 ;  /* 0x000000194b4b7c11 */ /* 0x000fe2000f8e10ff */
        /* <DEDUP_REMOVED lines=14> */
[----:B------:R0:W-:Y:S01]  /*e760*/  STS [R123+0x2118], R62 ;  /* 0x0021183e7b007388 */ /* 0x0001e20000000800 */
[----:B------:R-:W-:Y:S01]  /*e770*/  FMUL.FTZ R104, R137, UR47 ;  /* 0x0000002f89687c20 */ /* 0x000fe20008410000 */
[----:B------:R-:W-:Y:S01]  /*e780*/  FMUL.FTZ R106, R149, UR47 ;  /* 0x0000002f956a7c20 */ /* 0x000fe20008410000 */
[----:B------:R-:W-:Y:S01]  /*e790*/  FMUL.FTZ R156, R139, UR47 ;  /* 0x0000002f8b9c7c20 */ /* 0x000fe20008410000 */
[----:B------:R-:W-:Y:S01]  /*e7a0*/  STS [R123+0x211c], R160 ;  /* 0x00211ca07b007388 */ /* 0x000fe20000000800 */
[----:B------:R-:W-:Y:S01]  /*e7b0*/  FMUL.FTZ R76, R121, UR47 ;  /* 0x0000002f794c7c20 */ /* 0x000fe20008410000 */
[----:B------:R-:W-:Y:S01]  /*e7c0*/  IADD3 R163, PT, PT, R190, 0x100, RZ ;  /* 0x00000100bea37810 */ /* 0x000fe20007ffe0ff */
[----:B------:R-:W-:Y:S01]  /*e7d0*/  FFMA.FTZ R159, R112, UR48, -R159 ;  /* 0x00000030709f7c23 */ /* 0x000fe2000801089f */
[----:B------:R1:W-:Y:S01]  /*e7e0*/  STS [R123+0x2110], R154 ;  /* 0x0021109a7b007388 */ /* 0x0003e20000000800 */
[----:B------:R-:W-:Y:S01]  /*e7f0*/  IADD3 R165, PT, PT, R190, 0x180, RZ ;  /* 0x00000180bea57810 */ /* 0x000fe20007ffe0ff */
[----:B0-----:R-:W-:Y:S01]  /*e800*/  FFMA.FTZ R62, R3, R222, R78 ;  /* 0x000000de033e7223 */ /* 0x001fe2000001004e */
[----:B------:R-:W-:Y:S01]  /*e810*/  ISETP.GE.AND P3, PT, R128, 0x81, PT ;  /* 0x000000818000780c */ /* 0x000fe20003f66270 */
[----:B------:R0:W-:Y:S01]  /*e820*/  STS [R123+0x2114], R152 ;  /* 0x002114987b007388 */ /* 0x0001e20000000800 */
[----:B------:R-:W-:Y:S01]  /*e830*/  FFMA.FTZ R157, R130, UR48, R157 ;  /* 0x00000030829d7c23 */ /* 0x000fe2000801009d */
[----:B------:R-:W-:Y:S01]  /*e840*/  FFMA.FTZ R148, R113, UR48, -R148 ;  /* 0x0000003071947c23 */ /* 0x000fe20008010894 */
[----:B------:R-:W-:Y:S01]  /*e850*/  FFMA.FTZ R155, R114, UR48, -R155 ;  /* 0x00000030729b7c23 */ /* 0x000fe2000801089b */
[----:B------:R2:W-:Y:S01]  /*e860*/  STS [R123+0x2108], R60 ;  /* 0x0021083c7b007388 */ /* 0x0005e20000000800 */
[----:B------:R-:W-:Y:S01]  /*e870*/  FFMA.FTZ R153, R132, UR48, R153 ;  /* 0x0000003084997c23 */ /* 0x000fe20008010099 */
[----:B-1----:R-:W-:Y:S01]  /*e880*/  FADD.FTZ R154, R126, R141 ;  /* 0x0000008d7e9a7221 */ /* 0x002fe20000010000 */
[----:B------:R-:W-:Y:S01]  /*e890*/  FMUL.FTZ R141, R116, UR47 ;  /* 0x0000002f748d7c20 */ /* 0x000fe20008410000 */
[----:B------:R1:W-:Y:S01]  /*e8a0*/  STS [R123+0x210c], R146 ;  /* 0x00210c927b007388 */ /* 0x0003e20000000800 */
[----:B------:R-:W-:Y:S01]  /*e8b0*/  FMUL.FTZ R126, R117, UR47 ;  /* 0x0000002f757e7c20 */ /* 0x000fe20008410000 */
[----:B0-----:R-:W-:Y:S01]  /*e8c0*/  FMUL.FTZ R152, R111, UR47 ;  /* 0x0000002f6f987c20 */ /* 0x001fe20008410000 */
[----:B------:R-:W-:Y:S01]  /*e8d0*/  FMUL.FTZ R111, R118, UR47 ;  /* 0x0000002f766f7c20 */ /* 0x000fe20008410000 */
[----:B------:R0:W-:Y:S01]  /*e8e0*/  STS [R123+0x2100], R142 ;  /* 0x0021008e7b007388 */ /* 0x0001e20000000800 */
[----:B------:R-:W-:Y:S01]  /*e8f0*/  FFMA.FTZ R151, R116, UR48, -R151 ;  /* 0x0000003074977c23 */ /* 0x000fe20008010897 */
[----:B--2---:R-:W-:Y:S01]  /*e900*/  FADD.FTZ R60, R140, R107 ;  /* 0x0000006b8c3c7221 */ /* 0x004fe20000010000 */
[----:B------:R-:W-:Y:S01]  /*e910*/  FMUL.FTZ R107, R138, UR47 ;  /* 0x0000002f8a6b7c20 */ /* 0x000fe20008410000 */
[----:B------:R2:W-:Y:S01]  /*e920*/  STS [R123+0x2104], R144 ;  /* 0x002104907b007388 */ /* 0x0005e20000000800 */
[----:B------:R-:W-:Y:S01]  /*e930*/  FMUL.FTZ R140, R135, UR47 ;  /* 0x0000002f878c7c20 */ /* 0x000fe20008410000 */
[----:B-1----:R-:W-:Y:S01]  /*e940*/  FMUL.FTZ R146, R113, UR47 ;  /* 0x0000002f71927c20 */ /* 0x002fe20008410000 */
[----:B------:R-:W-:Y:S01]  /*e950*/  FFMA.FTZ R78, R120, UR48, -R107 ;  /* 0x00000030784e7c23 */ /* 0x000fe2000801086b */
[----:B------:R-:W-:Y:S01]  /*e960*/  BAR.SYNC.DEFER_BLOCKING 0x0 ;  /* 0x0000000000007b1d */ /* 0x000fe20000010000 */
[----:B------:R-:W-:Y:S01]  /*e970*/  FFMA.FTZ R152, R129, UR48, R152 ;  /* 0x0000003081987c23 */ /* 0x000fe20008010098 */
[----:B0-----:R-:W-:Y:S01]  /*e980*/  FMUL.FTZ R142, R115, UR47 ;  /* 0x0000002f738e7c20 */ /* 0x001fe20008410000 */
[----:B------:R-:W-:Y:S01]  /*e990*/  FFMA.FTZ R146, R131, UR48, R146 ;  /* 0x0000003083927c23 */ /* 0x000fe20008010092 */
[----:B------:R-:W-:Y:S01]  /*e9a0*/  FFMA.FTZ R141, R134, UR48, R141 ;  /* 0x00000030868d7c23 */ /* 0x000fe2000801008d */
[----:B------:R-:W-:Y:S01]  /*e9b0*/  FFMA.FTZ R140, R117, UR48, -R140 ;  /* 0x00000030758c7c23 */ /* 0x000fe2000801088c */
[C---:B--2---:R-:W-:Y:S01]  /*e9c0*/  FMUL.FTZ R144, R133.reuse, UR47 ;  /* 0x0000002f85907c20 */ /* 0x044fe20008410000 */
[----:B------:R-:W-:Y:S01]  /*e9d0*/  FMUL.FTZ R123, R136, UR47 ;  /* 0x0000002f887b7c20 */ /* 0x000fe20008410000 */
[----:B------:R-:W-:Y:S01]  /*e9e0*/  FFMA.FTZ R142, R133, UR48, R142 ;  /* 0x00000030858e7c23 */ /* 0x000fe2000801008e */
[----:B------:R-:W-:Y:S01]  /*e9f0*/  FFMA.FTZ R126, R135, UR48, R126 ;  /* 0x00000030877e7c23 */ /* 0x000fe2000801007e */
[----:B------:R-:W-:Y:S01]  /*ea00*/  FFMA.FTZ R144, R115, UR48, -R144 ;  /* 0x0000003073907c23 */ /* 0x000fe20008010890 */
        /* <DEDUP_REMOVED lines=14> */
.L_x_2108:
[----:B------:R-:W-:Y:S05]  /*eaf0*/  BSYNC.RECONVERGENT B0 ;  /* 0x0000000000007941 */ /* 0x000fea0003800200 */
.L_x_2107:
[----:B------:R-:W-:Y:S04]  /*eb00*/  BSSY.RECONVERGENT B0, `(.L_x_2109) ;  /* 0x0000003000007945 */ /* 0x000fe80003800200 */
[----:B------:R-:W-:Y:S05]  /*eb10*/  @!P3 BRA `(.L_x_2110) ;  /* 0x000000000004b947 */ /* 0x000fea0003800000 */
[----:B-1----:R2:W-:Y:S02]  /*eb20*/  REDG.E.ADD.F32.FTZ.RN.STRONG.GPU desc[UR28][R64.64+0x200], R161 ;  /* 0x000200a1400079a6 */ /* 0x0025e4000c12f31c */
.L_x_2110:
[----:B------:R-:W-:Y:S05]  /*eb30*/  BSYNC.RECONVERGENT B0 ;  /* 0x0000000000007941 */ /* 0x000fea0003800200 */
.L_x_2109:
        /* <DEDUP_REMOVED lines=16> */
.L_x_2112:
[----:B------:R-:W-:Y:S05]  /*ec40*/  BSYNC.RECONVERGENT B0 ;  /* 0x0000000000007941 */ /* 0x000fea0003800200 */
.L_x_2111:
[----:B01----:R0:W1:Y:S01]  /*ec50*/  LDS R161, [R165+0x2700] ;  /* 0x00270000a5a17984 */ /* 0x0030620000000800 */
[----:B------:R-:W-:Y:S01]  /*ec60*/  BSSY.RECONVERGENT B0, `(.L_x_2113) ;  /* 0x0000006000007945 */ /* 0x000fe20003800200 */
[----:B------:R-:W-:Y:S02]  /*ec70*/  IADD3 R163, PT, PT, R190, 0x300, RZ ;  /* 0x00000300bea37810 */ /* 0x000fe40007ffe0ff */
[----:B------:R-:W-:Y:S02]  /*ec80*/  LEA R156, R156, UR25, 0x2 ;  /* 0x000000199c9c7c11 */ /* 0x000fe4000f8e10ff */
[----:B------:R-:W-:Y:S01]  /*ec90*/  LEA.HI R167, R167, R190, RZ, 0x1b ;  /* 0x000000bea7a77211 */ /* 0x000fe200078fd8ff */
[----:B------:R-:W-:Y:S06]  /*eca0*/  @!P2 BRA `(.L_x_2114) ;  /* 0x000000000004a947 */ /* 0x000fec0003800000 */
[----:B-1----:R2:W-:Y:S02]  /*ecb0*/  REDG.E.ADD.F32.FTZ.RN.STRONG.GPU desc[UR28][R64.64+0x600], R161 ;  /* 0x000600a1400079a6 */ /* 0x0025e4000c12f31c */
.L_x_2114:
[----:B------:R-:W-:Y:S05]  /*ecc0*/  BSYNC.RECONVERGENT B0 ;  /* 0x0000000000007941 */ /* 0x000fea0003800200 */
.L_x_2113:
[----:B-12---:R1:W2:Y:S01]  /*ecd0*/  LDS R161, [R156+0x2900] ;  /* 0x002900009ca17984 */ /* 0x0062a20000000800 */
[----:B------:R-:W-:Y:S01]  /*ece0*/  BSSY.RECONVERGENT B0, `(.L_x_2115) ;  /* 0x0000005000007945 */ /* 0x000fe20003800200 */
[----:B------:R-:W-:Y:S02]  /*ecf0*/  LEA.HI R163, R163, R190, RZ, 0x1b ;  /* 0x000000bea3a37211 */ /* 0x000fe400078fd8ff */
[----:B------:R-:W-:Y:S01]  /*ed00*/  LEA R167, R167, UR25, 0x2 ;  /* 0x00000019a7a77c11 */ /* 0x000fe2000f8e10ff */
[----:B------:R-:W-:Y:S06]  /*ed10*/  @!P3 BRA `(.L_x_2116) ;  /* 0x000000000004b947 */ /* 0x000fec0003800000 */
[----:B--2---:R2:W-:Y:S02]  /*ed20*/  REDG.E.ADD.F32.FTZ.RN.STRONG.GPU desc[UR28][R64.64+0x800], R161 ;  /* 0x000800a1400079a6 */ /* 0x0045e4000c12f31c */
.L_x_2116:
[----:B------:R-:W-:Y:S05]  /*ed30*/  BSYNC.RECONVERGENT B0 ;  /* 0x0000000000007941 */ /* 0x000fea0003800200 */
.L_x_2115:
[----:B--2---:R2:W0:Y:S01]  /*ed40*/  LDS R161, [R167+0x2b00] ;  /* 0x002b0000a7a17984 */ /* 0x0044220000000800 */
[----:B------:R-:W-:Y:S01]  /*ed50*/  BSSY.RECONVERGENT B0, `(.L_x_2117) ;  /* 0x0000004000007945 */ /* 0x000fe20003800200 */
[----:B-1----:R-:W-:-:S03]  /*ed60*/  LEA R156, R163, UR25, 0x2 ;  /* 0x00000019a39c7c11 */ /* 0x002fc6000f8e10ff */
[----:B------:R-:W-:Y:S05]  /*ed70*/  @!P4 BRA `(.L_x_2118) ;  /* 0x000000000004c947 */ /* 0x000fea0003800000 */
[----:B0-----:R1:W-:Y:S02]  /*ed80*/  REDG.E.ADD.F32.FTZ.RN.STRONG.GPU desc[UR28][R64.64+0xa00], R161 ;  /* 0x000a00a1400079a6 */ /* 0x0013e4000c12f31c */
.L_x_2118:
[----:B------:R-:W-:Y:S05]  /*ed90*/  BSYNC.RECONVERGENT B0 ;  /* 0x0000000000007941 */ /* 0x000fea0003800200 */
.L_x_2117:
[----:B01----:R0:W1:Y:S01]  /*eda0*/  LDS R161, [R156+0x2d00] ;  /* 0x002d00009ca17984 */ /* 0x0030620000000800 */
[----:B------:R-:W-:Y:S01]  /*edb0*/  BSSY.RECONVERGENT B0, `(.L_x_2119) ;  /* 0x0000005000007945 */ /* 0x000fe20003800200 */
[C---:B------:R-:W-:Y:S02]  /*edc0*/  IADD3 R163, PT, PT, R190.reuse, 0x380, RZ ;  /* 0x00000380bea37810 */ /* 0x040fe40007ffe0ff */
[----:B------:R-:W-:Y:S01]  /*edd0*/  LOP3.LUT R165, R190, 0x400, RZ, 0xfc, !PT ;  /* 0x00000400bea57812 */ /* 0x000fe200078efcff */
[----:B------:R-:W-:Y:S06]  /*ede0*/  @!P5 BRA `(.L_x_2120) ;  /* 0x000000000004d947 */ /* 0x000fec0003800000 */
[----:B-1----:R1:W-:Y:S02]  /*edf0*/  REDG.E.ADD.F32.FTZ.RN.STRONG.GPU desc[UR28][R64.64+0xc00], R161 ;  /* 0x000c00a1400079a6 */ /* 0x0023e4000c12f31c */
.L_x_2120:
[----:B------:R-:W-:Y:S05]  /*ee00*/  BSYNC.RECONVERGENT B0 ;  /* 0x0000000000007941 */ /* 0x000fea0003800200 */
.L_x_2119:
        /* <DEDUP_REMOVED lines=16> */
.L_x_2122:
[----:B------:R-:W-:Y:S05]  /*ef10*/  BSYNC.RECONVERGENT B0 ;  /* 0x0000000000007941 */ /* 0x000fea0003800200 */
.L_x_2121:
[----:B01----:R0:W1:Y:S01]  /*ef20*/  LDS R161, [R165+0x3100] ;  /* 0x00310000a5a17984 */ /* 0x0030620000000800 */
[----:B------:R-:W-:Y:S01]  /*ef30*/  BSSY.RECONVERGENT B0, `(.L_x_2123) ;  /* 0x0000006000007945 */ /* 0x000fe20003800200 */
[----:B------:R-:W-:Y:S02]  /*ef40*/  IADD3 R163, PT, PT, R190, 0x580, RZ ;  /* 0x00000580bea37810 */ /* 0x000fe40007ffe0ff */
[----:B------:R-:W-:Y:S02]  /*ef50*/  LEA.HI R167, R167, R190, RZ, 0x1b ;  /* 0x000000bea7a77211 */ /* 0x000fe400078fd8ff */
[----:B------:R-:W-:Y:S01]  /*ef60*/  LEA R156, R156, UR25, 0x2 ;  /* 0x000000199c9c7c11 */ /* 0x000fe2000f8e10ff */
[----:B------:R-:W-:Y:S06]  /*ef70*/  @!P2 BRA `(.L_x_2124) ;  /* 0x000000000004a947 */ /* 0x000fec0003800000 */
[----:B-1----:R2:W-:Y:S02]  /*ef80*/  REDG.E.ADD.F32.FTZ.RN.STRONG.GPU desc[UR28][R64.64+0x1000], R161 ;  /* 0x001000a1400079a6 */ /* 0x0025e4000c12f31c */
.L_x_2124:
[----:B------:R-:W-:Y:S05]  /*ef90*/  BSYNC.RECONVERGENT B0 ;  /* 0x0000000000007941 */ /* 0x000fea0003800200 */
.L_x_2123:
[----:B-12---:R1:W2:Y:S01]  /*efa0*/  LDS R161, [R156+0x3300] ;  /* 0x003300009ca17984 */ /* 0x0062a20000000800 */
[----:B------:R-:W-:Y:S01]  /*efb0*/  BSSY.RECONVERGENT B0, `(.L_x_2125) ;  /* 0x0000005000007945 */ /* 0x000fe20003800200 */
[----:B------:R-:W-:Y:S02]  /*efc0*/  LEA.HI R163, R163, R190, RZ, 0x1b ;  /* 0x000000bea3a37211 */ /* 0x000fe400078fd8ff */
[----:B------:R-:W-:Y:S01]  /*efd0*/  LEA R167, R167, UR25, 0x2 ;  /* 0x00000019a7a77c11 */ /* 0x000fe2000f8e10ff */
[----:B------:R-:W-:Y:S06]  /*efe0*/  @!P3 BRA `(.L_x_2126) ;  /* 0x000000000004b947 */ /* 0x000fec0003800000 */
[----:B--2---:R2:W-:Y:S02]  /*eff0*/  REDG.E.ADD.F32.FTZ.RN.STRONG.GPU desc[UR28][R64.64+0x1200], R161 ;  /* 0x001200a1400079a6 */ /* 0x0045e4000c12f31c */
.L_x_2126:
[----:B------:R-:W-:Y:S05]  /*f000*/  BSYNC.RECONVERGENT B0 ;  /* 0x0000000000007941 */ /* 0x000fea0003800200 */
.L_x_2125:
[----:B--2---:R2:W0:Y:S01]  /*f010*/  LDS R161, [R167+0x3500] ;  /* 0x00350000a7a17984 */ /* 0x0044220000000800 */
[----:B------:R-:W-:Y:S01]  /*f020*/  BSSY.RECONVERGENT B0, `(.L_x_2127) ;  /* 0x0000004000007945 */ /* 0x000fe20003800200 */
[----:B-1----:R-:W-:-:S03]  /*f030*/  LEA R156, R163, UR25, 0x2 ;  /* 0x00000019a39c7c11 */ /* 0x002fc6000f8e10ff */
[----:B------:R-:W-:Y:S05]  /*f040*/  @!P4 BRA `(.L_x_2128) ;  /* 0x000000000004c947 */ /* 0x000fea0003800000 */
[----:B0-----:R1:W-:Y:S02]  /*f050*/  REDG.E.ADD.F32.FTZ.RN.STRONG.GPU desc[UR28][R64.64+0x1400], R161 ;  /* 0x001400a1400079a6 */ /* 0x0013e4000c12f31c */
.L_x_2128:
[----:B------:R-:W-:Y:S05]  /*f060*/  BSYNC.RECONVERGENT B0 ;  /* 0x0000000000007941 */ /* 0x000fea0003800200 */
.L_x_2127:
[----:B01----:R0:W1:Y:S01]  /*f070*/  LDS R161, [R156+0x3700] ;  /* 0x003700009ca17984 */ /* 0x0030620000000800 */
[----:B------:R-:W-:Y:S01]  /*f080*/  BSSY.RECONVERGENT B0, `(.L_x_2129) ;  /* 0x0000005000007945 */ /* 0x000fe20003800200 */
[C---:B------:R-:W-:Y:S02]  /*f090*/  IADD3 R163, PT, PT, R190.reuse, 0x600, RZ ;  /* 0x00000600bea37810 */ /* 0x040fe40007ffe0ff */
[----:B------:R-:W-:Y:S01]  /*f0a0*/  IADD3 R165, PT, PT, R190, 0x680, RZ ;  /* 0x00000680bea57810 */ /* 0x000fe20007ffe0ff */
[----:B------:R-:W-:Y:S06]  /*f0b0*/  @!P5 BRA `(.L_x_2130) ;  /* 0x000000000004d947 */ /* 0x000fec0003800000 */
[----:B-1----:R1:W-:Y:S02]  /*f0c0*/  REDG.E.ADD.F32.FTZ.RN.STRONG.GPU desc[UR28][R64.64+0x1600], R161 ;  /* 0x001600a1400079a6 */ /* 0x0023e4000c12f31c */
.L_x_2130:
[----:B------:R-:W-:Y:S05]  /*f0d0*/  BSYNC.RECONVERGENT B0 ;  /* 0x0000000000007941 */ /* 0x000fea0003800200 */
.L_x_2129:
        /* <DEDUP_REMOVED lines=16> */
.L_x_2132:
[----:B------:R-:W-:Y:S05]  /*f1e0*/  BSYNC.RECONVERGENT B0 ;  /* 0x0000000000007941 */ /* 0x000fea0003800200 */
.L_x_2131:
[----:B01----:R0:W1:Y:S01]  /*f1f0*/  LDS R161, [R165+0x3b00] ;  /* 0x003b0000a5a17984 */ /* 0x0030620000000800 */
[----:B------:R-:W-:Y:S01]  /*f200*/  BSSY.RECONVERGENT B0, `(.L_x_2133) ;  /* 0x0000006000007945 */ /* 0x000fe20003800200 */
[----:B------:R-:W-:Y:S02]  /*f210*/  LOP3.LUT R163, R190, 0x800, RZ, 0xfc, !PT ;  /* 0x00000800bea37812 */ /* 0x000fe400078efcff */
[----:B------:R-:W-:Y:S02]  /*f220*/  LEA.HI R167, R167, R190, RZ, 0x1b ;  /* 0x000000bea7a77211 */ /* 0x000fe400078fd8ff */
[----:B------:R-:W-:Y:S01]  /*f230*/  LEA R156, R156, UR25, 0x2 ;  /* 0x000000199c9c7c11 */ /* 0x000fe2000f8e10ff */
[----:B------:R-:W-:Y:S06]  /*f240*/  @!P2 BRA `(.L_x_2134) ;  /* 0x000000000004a947 */ /* 0x000fec0003800000 */
[----:B-1----:R2:W-:Y:S02]  /*f250*/  REDG.E.ADD.F32.FTZ.RN.STRONG.GPU desc[UR28][R64.64+0x1a00], R161 ;  /* 0x001a00a1400079a6 */ /* 0x0025e4000c12f31c */
.L_x_2134:
[----:B------:R-:W-:Y:S05]  /*f260*/  BSYNC.RECONVERGENT B0 ;  /* 0x0000000000007941 */ /* 0x000fea0003800200 */
.L_x_2133:
[----:B-12---:R1:W2:Y:S01]  /*f270*/  LDS R161, [R156+0x3d00] ;  /* 0x003d00009ca17984 */ /* 0x0062a20000000800 */
[----:B------:R-:W-:Y:S01]  /*f280*/  BSSY.RECONVERGENT B0, `(.L_x_2135) ;  /* 0x0000005000007945 */ /* 0x000fe20003800200 */
[----:B------:R-:W-:Y:S02]  /*f290*/  LEA.HI R163, R163, R190, RZ, 0x1b ;  /* 0x000000bea3a37211 */ /* 0x000fe400078fd8ff */
[----:B------:R-:W-:Y:S01]  /*f2a0*/  LEA R167, R167, UR25, 0x2 ;  /* 0x00000019a7a77c11 */ /* 0x000fe2000f8e10ff */
[----:B------:R-:W-:Y:S06]  /*f2b0*/  @!P3 BRA `(.L_x_2136) ;  /* 0x000000000004b947 */ /* 0x000fec0003800000 */
[----:B--2---:R2:W-:Y:S02]  /*f2c0*/  REDG.E.ADD.F32.FTZ.RN.STRONG.GPU desc[UR28][R64.64+0x1c00], R161 ;  /* 0x001c00a1400079a6 */ /* 0x0045e4000c12f31c */
.L_x_2136:
[----:B------:R-:W-:Y:S05]  /*f2d0*/  BSYNC.RECONVERGENT B0 ;  /* 0x0000000000007941 */ /* 0x000fea0003800200 */
.L_x_2135:
[----:B--2---:R2:W0:Y:S01]  /*f2e0*/  LDS R161, [R167+0x3f00] ;  /* 0x003f0000a7a17984 */ /* 0x0044220000000800 */
[----:B------:R-:W-:Y:S01]  /*f2f0*/  BSSY.RECONVERGENT B0, `(.L_x_2137) ;  /* 0x0000004000007945 */ /* 0x000fe20003800200 */
[----:B-1----:R-:W-:-:S03]  /*f300*/  LEA R156, R163, UR25, 0x2 ;  /* 0x00000019a39c7c11 */ /* 0x002fc6000f8e10ff */
[----:B------:R-:W-:Y:S05]  /*f310*/  @!P4 BRA `(.L_x_2138) ;  /* 0x000000000004c947 */ /* 0x000fea0003800000 */
[----:B0-----:R1:W-:Y:S02]  /*f320*/  REDG.E.ADD.F32.FTZ.RN.STRONG.GPU desc[UR28][R64.64+0x1e00], R161 ;  /* 0x001e00a1400079a6 */ /* 0x0013e4000c12f31c */
.L_x_2138:
[----:B------:R-:W-:Y:S05]  /*f330*/  BSYNC.RECONVERGENT B0 ;  /* 0x0000000000007941 */ /* 0x000fea0003800200 */
.L_x_2137:
[----:B01----:R0:W1:Y:S01]  /*f340*/  LDS R161, [R156+0x4100] ;  /* 0x004100009ca17984 */ /* 0x0030620000000800 */
[----:B------:R-:W-:Y:S01]  /*f350*/  BSSY.RECONVERGENT B0, `(.L_x_2139) ;  /* 0x0000005000007945 */ /* 0x000fe20003800200 */
[C---:B------:R-:W-:Y:S02]  /*f360*/  IADD3 R163, PT, PT, R190.reuse, 0x880, RZ ;  /* 0x00000880bea37810 */ /* 0x040fe40007ffe0ff */
[----:B------:R-:W-:Y:S01]  /*f370*/  IADD3 R165, PT, PT, R190, 0x900, RZ ;  /* 0x00000900bea57810 */ /* 0x000fe20007ffe0ff */
[----:B------:R-:W-:Y:S06]  /*f380*/  @!P5 BRA `(.L_x_2140) ;  /* 0x000000000004d947 */ /* 0x000fec0003800000 */
[----:B-1----:R1:W-:Y:S02]  /*f390*/  REDG.E.ADD.F32.FTZ.RN.STRONG.GPU desc[UR28][R64.64+0x2000], R161 ;  /* 0x002000a1400079a6 */ /* 0x0023e4000c12f31c */
.L_x_2140:
[----:B------:R-:W-:Y:S05]  /*f3a0*/  BSYNC.RECONVERGENT B0 ;  /* 0x0000000000007941 */ /* 0x000fea0003800200 */
.L_x_2139:
        /* <DEDUP_REMOVED lines=16> */
.L_x_2142:
[----:B------:R-:W-:Y:S05]  /*f4b0*/  BSYNC.RECONVERGENT B0 ;  /* 0x0000000000007941 */ /* 0x000fea0003800200 */
.L_x_2141:
[----:B01----:R0:W1:Y:S01]  /*f4c0*/  LDS R161, [R165+0x4500] ;  /* 0x00450000a5a17984 */ /* 0x0030620000000800 */
[----:B------:R-:W-:Y:S01]  /*f4d0*/  BSSY.RECONVERGENT B0, `(.L_x_2143) ;  /* 0x0000006000007945 */ /* 0x000fe20003800200 */
[----:B------:R-:W-:Y:S02]  /*f4e0*/  IADD3 R163, PT, PT, R190, 0xa80, RZ ;  /* 0x00000a80bea37810 */ /* 0x000fe40007ffe0ff */
[----:B------:R-:W-:Y:S02]  /*f4f0*/  LEA.HI R167, R167, R190, RZ, 0x1b ;  /* 0x000000bea7a77211 */ /* 0x000fe400078fd8ff */
[----:B------:R-:W-:Y:S01]  /*f500*/  LEA R156, R156, UR25, 0x2 ;  /* 0x000000199c9c7c11 */ /* 0x000fe2000f8e10ff */
[----:B------:R-:W-:Y:S06]  /*f510*/  @!P2 BRA `(.L_x_2144) ;  /* 0x000000000004a947 */ /* 0x000fec0003800000 */
[----:B-1----:R2:W-:Y:S02]  /*f520*/  REDG.E.ADD.F32.FTZ.RN.STRONG.GPU desc[UR28][R64.64+0x2400], R161 ;  /* 0x002400a1400079a6 */ /* 0x0025e4000c12f31c */
.L_x_2144:
[----:B------:R-:W-:Y:S05]  /*f530*/  BSYNC.RECONVERGENT B0 ;  /* 0x0000000000007941 */ /* 0x000fea0003800200 */
.L_x_2143:
[----:B-12---:R1:W2:Y:S01]  /*f540*/  LDS R161, [R156+0x4700] ;  /* 0x004700009ca17984 */ /* 0x0062a20000000800 */
[----:B------:R-:W-:Y:S01]  /*f550*/  BSSY.RECONVERGENT B0, `(.L_x_2145) ;  /* 0x0000005000007945 */ /* 0x000fe20003800200 */
[----:B------:R-:W-:Y:S02]  /*f560*/  LEA.HI R163, R163, R190, RZ, 0x1b ;  /* 0x000000bea3a37211 */ /* 0x000fe400078fd8ff */
[----:B------:R-:W-:Y:S01]  /*f570*/  LEA R167, R167, UR25, 0x2 ;  /* 0x00000019a7a77c11 */ /* 0x000fe2000f8e10ff */
[----:B------:R-:W-:Y:S06]  /*f580*/  @!P3 BRA `(.L_x_2146) ;  /* 0x000000000004b947 */ /* 0x000fec0003800000 */
[----:B--2---:R2:W-:Y:S02]  /*f590*/  REDG.E.ADD.F32.FTZ.RN.STRONG.GPU desc[UR28][R64.64+0x2600], R161 ;  /* 0x002600a1400079a6 */ /* 0x0045e4000c12f31c */
.L_x_2146:
[----:B------:R-:W-:Y:S05]  /*f5a0*/  BSYNC.RECONVERGENT B0 ;  /* 0x0000000000007941 */ /* 0x000fea0003800200 */
.L_x_2145:
[----:B--2---:R2:W0:Y:S01]  /*f5b0*/  LDS R161, [R167+0x4900] ;  /* 0x00490000a7a17984 */ /* 0x0044220000000800 */
[----:B------:R-:W-:Y:S01]  /*f5c0*/  BSSY.RECONVERGENT B0, `(.L_x_2147) ;  /* 0x0000004000007945 */ /* 0x000fe20003800200 */
[----:B-1----:R-:W-:-:S03]  /*f5d0*/  LEA R156, R163, UR25, 0x2 ;  /* 0x00000019a39c7c11 */ /* 0x002fc6000f8e10ff */
[----:B------:R-:W-:Y:S05]  /*f5e0*/  @!P4 BRA `(.L_x_2148) ;  /* 0x000000000004c947 */ /* 0x000fea0003800000 */
[----:B0-----:R1:W-:Y:S02]  /*f5f0*/  REDG.E.ADD.F32.FTZ.RN.STRONG.GPU desc[UR28][R64.64+0x2800], R161 ;  /* 0x002800a1400079a6 */ /* 0x0013e4000c12f31c */
.L_x_2148:
[----:B------:R-:W-:Y:S05]  /*f600*/  BSYNC.RECONVERGENT B0 ;  /* 0x0000000000007941 */ /* 0x000fea0003800200 */
.L_x_2147:
[----:B01----:R0:W1:Y:S01]  /*f610*/  LDS R161, [R156+0x4b00] ;  /* 0x004b00009ca17984 */ /* 0x0030620000000800 */
[----:B------:R-:W-:Y:S01]  /*f620*/  BSSY.RECONVERGENT B0, `(.L_x_2149) ;  /* 0x0000005000007945 */ /* 0x000fe20003800200 */
[C---:B------:R-:W-:Y:S02]  /*f630*/  IADD3 R163, PT, PT, R190.reuse, 0xb00, RZ ;  /* 0x00000b00bea37810 */ /* 0x040fe40007ffe0ff */
[----:B------:R-:W-:Y:S01]  /*f640*/  IADD3 R165, PT, PT, R190, 0xb80, RZ ;  /* 0x00000b80bea57810 */ /* 0x000fe20007ffe0ff */
[----:B------:R-:W-:Y:S06]  /*f650*/  @!P5 BRA `(.L_x_2150) ;  /* 0x000000000004d947 */ /* 0x000fec0003800000 */
[----:B-1----:R1:W-:Y:S02]  /*f660*/  REDG.E.ADD.F32.FTZ.RN.STRONG.GPU desc[UR28][R64.64+0x2a00], R161 ;  /* 0x002a00a1400079a6 */ /* 0x0023e4000c12f31c */
.L_x_2150:
[----:B------:R-:W-:Y:S05]  /*f670*/  BSYNC.RECONVERGENT B0 ;  /* 0x0000000000007941 */ /* 0x000fea0003800200 */
.L_x_2149:
        /* <DEDUP_REMOVED lines=16> */
.L_x_2152:
[----:B------:R-:W-:Y:S05]  /*f780*/  BSYNC.RECONVERGENT B0 ;  /* 0x0000000000007941 */ /* 0x000fea0003800200 */
.L_x_2151:
[----:B01----:R0:W1:Y:S01]  /*f790*/  LDS R161, [R165+0x4f00] ;  /* 0x004f0000a5a17984 */ /* 0x0030620000000800 */
[----:B------:R-:W-:Y:S01]  /*f7a0*/  BSSY.RECONVERGENT B0, `(.L_x_2153) ;  /* 0x0000006000007945 */ /* 0x000fe20003800200 */
[----:B------:R-:W-:Y:S02]  /*f7b0*/  IADD3 R163, PT, PT, R190, 0xd00, RZ ;  /* 0x00000d00bea37810 */ /* 0x000fe40007ffe0ff */
[----:B------:R-:W-:Y:S02]  /*f7c0*/  LEA.HI R167, R167, R190, RZ, 0x1b ;  /* 0x000000bea7a77211 */ /* 0x000fe400078fd8ff */
[----:B------:R-:W-:Y:S01]  /*f7d0*/  LEA R156, R156, UR25, 0x2 ;  /* 0x000000199c9c7c11 */ /* 0x000fe2000f8e10ff */
[----:B------:R-:W-:Y:S06]  /*f7e0*/  @!P2 BRA `(.L_x_2154) ;  /* 0x000000000004a947 */ /* 0x000fec0003800000 */
[----:B-1----:R2:W-:Y:S02]  /*f7f0*/  REDG.E.ADD.F32.FTZ.RN.STRONG.GPU desc[UR28][R64.64+0x2e00], R161 ;  /* 0x002e00a1400079a6 */ /* 0x0025e4000c12f31c */
.L_x_2154:
[----:B------:R-:W-:Y:S05]  /*f800*/  BSYNC.RECONVERGENT B0 ;  /* 0x0000000000007941 */ /* 0x000fea0003800200 */
.L_x_2153:
[----:B-12---:R1:W2:Y:S01]  /*f810*/  LDS R161, [R156+0x5100] ;  /* 0x005100009ca17984 */ /* 0x0062a20000000800 */
[----:B------:R-:W-:Y:S01]  /*f820*/  BSSY.RECONVERGENT B0, `(.L_x_2155) ;  /* 0x0000005000007945 */ /* 0x000fe20003800200 */
[----:B------:R-:W-:Y:S02]  /*f830*/  LEA.HI R163, R163, R190, RZ, 0x1b ;  /* 0x000000bea3a37211 */ /* 0x000fe400078fd8ff */
[----:B------:R-:W-:Y:S01]  /*f840*/  LEA R167, R167, UR25, 0x2 ;  /* 0x00000019a7a77c11 */ /* 0x000fe2000f8e10ff */
[----:B------:R-:W-:Y:S06]  /*f850*/  @!P3 BRA `(.L_x_2156) ;  /* 0x000000000004b947 */ /* 0x000fec0003800000 */
[----:B--2---:R2:W-:Y:S02]  /*f860*/  REDG.E.ADD.F32.FTZ.RN.STRONG.GPU desc[UR28][R64.64+0x3000], R161 ;  /* 0x003000a1400079a6 */ /* 0x0045e4000c12f31c */
.L_x_2156:
[----:B------:R-:W-:Y:S05]  /*f870*/  BSYNC.RECONVERGENT B0 ;  /* 0x0000000000007941 */ /* 0x000fea0003800200 */
.L_x_2155:
[----:B--2---:R2:W0:Y:S01]  /*f880*/  LDS R161, [R167+0x5300] ;  /* 0x00530000a7a17984 */ /* 0x0044220000000800 */
[----:B------:R-:W-:Y:S01]  /*f890*/  BSSY.RECONVERGENT B0, `(.L_x_2157) ;  /* 0x0000004000007945 */ /* 0x000fe20003800200 */
[----:B-1----:R-:W-:-:S03]  /*f8a0*/  LEA R156, R163, UR25, 0x2 ;  /* 0x00000019a39c7c11 */ /* 0x002fc6000f8e10ff */
[----:B------:R-:W-:Y:S05]  /*f8b0*/  @!P4 BRA `(.L_x_2158) ;  /* 0x000000000004c947 */ /* 0x000fea0003800000 */
[----:B0-----:R1:W-:Y:S02]  /*f8c0*/  REDG.E.ADD.F32.FTZ.RN.STRONG.GPU desc[UR28][R64.64+0x3200], R161 ;  /* 0x003200a1400079a6 */ /* 0x0013e4000c12f31c */
.L_x_2158:
[----:B------:R-:W-:Y:S05]  /*f8d0*/  BSYNC.RECONVERGENT B0 ;  /* 0x0000000000007941 */ /* 0x000fea0003800200 */
.L_x_2157:
[----:B01----:R0:W1:Y:S01]  /*f8e0*/  LDS R161, [R156+0x5500] ;  /* 0x005500009ca17984 */ /* 0x0030620000000800 */
[----:B------:R-:W-:Y:S01]  /*f8f0*/  BSSY.RECONVERGENT B0, `(.L_x_2159) ;  /* 0x0000005000007945 */ /* 0x000fe20003800200 */
[C---:B------:R-:W-:Y:S02]  /*f900*/  IADD3 R163, PT, PT, R190.reuse, 0xd80, RZ ;  /* 0x00000d80bea37810 */ /* 0x040fe40007ffe0ff */
[----:B------:R-:W-:Y:S01]  /*f910*/  IADD3 R165, PT, PT, R190, 0xe00, RZ ;  /* 0x00000e00bea57810 */ /* 0x000fe20007ffe0ff */
[----:B------:R-:W-:Y:S06]  /*f920*/  @!P5 BRA `(.L_x_2160) ;  /* 0x000000000004d947 */ /* 0x000fec0003800000 */
[----:B-1----:R1:W-:Y:S02]  /*f930*/  REDG.E.ADD.F32.FTZ.RN.STRONG.GPU desc[UR28][R64.64+0x3400], R161 ;  /* 0x003400a1400079a6 */ /* 0x0023e4000c12f31c */
.L_x_2160:
[----:B------:R-:W-:Y:S05]  /*f940*/  BSYNC.RECONVERGENT B0 ;  /* 0x0000000000007941 */ /* 0x000fea0003800200 */
.L_x_2159:
        /* <DEDUP_REMOVED lines=16> */
.L_x_2162:
[----:B------:R-:W-:Y:S05]  /*fa50*/  BSYNC.RECONVERGENT B0 ;  /* 0x0000000000007941 */ /* 0x000fea0003800200 */
.L_x_2161:
[----:B01----:R0:W1:Y:S01]  /*fa60*/  LDS R161, [R165+0x5900] ;  /* 0x00590000a5a17984 */ /* 0x0030620000000800 */
[----:B------:R-:W-:Y:S01]  /*fa70*/  BSSY.RECONVERGENT B0, `(.L_x_2163) ;  /* 0x0000006000007945 */ /* 0x000fe20003800200 */
[----:B------:R-:W-:Y:S02]  /*fa80*/  IADD3 R163, PT, PT, R190, 0xf80, RZ ;  /* 0x00000f80bea37810 */ /* 0x000fe40007ffe0ff */
[----:B------:R-:W-:Y:S02]  /*fa90*/  LEA.HI R167, R167, R190, RZ, 0x1b ;  /* 0x000000bea7a77211 */ /* 0x000fe400078fd8ff */
[----:B------:R-:W-:Y:S01]  /*faa0*/  LEA R156, R156, UR25, 0x2 ;  /* 0x000000199c9c7c11 */ /* 0x000fe2000f8e10ff */
[----:B------:R-:W-:Y:S06]  /*fab0*/  @!P2 BRA `(.L_x_2164) ;  /* 0x000000000004a947 */ /* 0x000fec0003800000 */
[----:B-1----:R2:W-:Y:S02]  /*fac0*/  REDG.E.ADD.F32.FTZ.RN.STRONG.GPU desc[UR28][R64.64+0x3800], R161 ;  /* 0x003800a1400079a6 */ /* 0x0025e4000c12f31c */
.L_x_2164:
[----:B------:R-:W-:Y:S05]  /*fad0*/  BSYNC.RECONVERGENT B0 ;  /* 0x0000000000007941 */ /* 0x000fea0003800200 */
.L_x_2163:
[----:B-12---:R1:W2:Y:S01]  /*fae0*/  LDS R161, [R156+0x5b00] ;  /* 0x005b00009ca17984 */ /* 0x0062a20000000800 */
[----:B------:R-:W-:Y:S01]  /*faf0*/  BSSY.RECONVERGENT B0, `(.L_x_2165) ;  /* 0x0000005000007945 */ /* 0x000fe20003800200 */
[----:B------:R-:W-:Y:S02]  /*fb00*/  LEA.HI R163, R163, R190, RZ, 0x1b ;  /* 0x000000bea3a37211 */ /* 0x000fe400078fd8ff */
[----:B------:R-:W-:Y:S01]  /*fb10*/  LEA R167, R167, UR25, 0x2 ;  /* 0x00000019a7a77c11 */ /* 0x000fe2000f8e10ff */
[----:B------:R-:W-:Y:S06]  /*fb20*/  @!P3 BRA `(.L_x_2166) ;  /* 0x000000000004b947 */ /* 0x000fec0003800000 */
[----:B--2---:R2:W-:Y:S02]  /*fb30*/  REDG.E.ADD.F32.FTZ.RN.STRONG.GPU desc[UR28][R64.64+0x3a00], R161 ;  /* 0x003a00a1400079a6 */ /* 0x0045e4000c12f31c */
.L_x_2166:
[----:B------:R-:W-:Y:S05]  /*fb40*/  BSYNC.RECONVERGENT B0 ;  /* 0x0000000000007941 */ /* 0x000fea0003800200 */
.L_x_2165:
[----:B--2---:R2:W0:Y:S01]  /*fb50*/  LDS R161, [R167+0x5d00] ;  /* 0x005d0000a7a17984 */ /* 0x0044220000000800 */
[----:B------:R-:W-:Y:S01]  /*fb60*/  BSSY.RECONVERGENT B0, `(.L_x_2167) ;  /* 0x0000004000007945 */ /* 0x000fe20003800200 */
[----:B------:R-:W-:-:S03]  /*fb70*/  LEA R163, R163, UR25, 0x2 ;  /* 0x00000019a3a37c11 */ /* 0x000fc6000f8e10ff */
[----:B------:R-:W-:Y:S05]  /*fb80*/  @!P4 BRA `(.L_x_2168) ;  /* 0x000000000004c947 */ /* 0x000fea0003800000 */
[----:B0-----:R0:W-:Y:S02]  /*fb90*/  REDG.E.ADD.F32.FTZ.RN.STRONG.GPU desc[UR28][R64.64+0x3c00], R161 ;  /* 0x003c00a1400079a6 */ /* 0x0011e4000c12f31c */
.L_x_2168:
[----:B------:R-:W-:Y:S05]  /*fba0*/  BSYNC.RECONVERGENT B0 ;  /* 0x0000000000007941 */ /* 0x000fea0003800200 */
.L_x_2167:
[----:B0-----:R0:W0:Y:S01]  /*fbb0*/  LDS R161, [R163+0x5f00] ;  /* 0x005f0000a3a17984 */ /* 0x0010220000000800 */
[----:B------:R-:W-:Y:S01]  /*fbc0*/  BSSY.RECONVERGENT B0, `(.L_x_2169) ;  /* 0x0000004000007945 */ /* 0x000fe20003800200 */
[----:B------:R-:W-:-:S03]  /*fbd0*/  FADD.FTZ R61, R154, R61 ;  /* 0x0000003d9a3d7221 */ /* 0x000fc60000010000 */
[----:B------:R-:W-:Y:S05]  /*fbe0*/  @!P5 BRA `(.L_x_2170) ;  /* 0x000000000004d947 */ /* 0x000fea0003800000 */
[----:B0-----:R0:W-:Y:S02]  /*fbf0*/  REDG.E.ADD.F32.FTZ.RN.STRONG.GPU desc[UR28][R64.64+0x3e00], R161 ;  /* 0x003e00a1400079a6 */ /* 0x0011e4000c12f31c */
.L_x_2170:
[----:B------:R-:W-:Y:S05]  /*fc00*/  BSYNC.RECONVERGENT B0 ;  /* 0x0000000000007941 */ /* 0x000fea0003800200 */
.L_x_2169:
        /* <DEDUP_REMOVED lines=14> */
[----:B------:R-:W-:Y:S01]  /*fcf0*/  FFMA.FTZ R87, R87, R131, R86 ;  /* 0x0000008357577223 */ /* 0x000fe20000010056 */
[----:B------:R-:W-:Y:S01]  /*fd00*/  FMUL.FTZ R88, R88, R114 ;  /* 0x0000007258587220 */ /* 0x000fe20000410000 */
[----:B------:R-:W-:Y:S01]  /*fd10*/  FMUL.FTZ R155, R72, R155 ;  /* 0x0000009b489b7220 */ /* 0x000fe20000410000 */
[----:B------:R-:W-:Y:S01]  /*fd20*/  FMUL.FTZ R144, R71, R144 ;  /* 0x0000009047907220 */ /* 0x000fe20000410000 */
[----:B------:R-:W-:Y:S01]  /*fd30*/  FMUL.FTZ R151, R70, R151 ;  /* 0x0000009746977220 */ /* 0x000fe20000410000 */
[----:B------:R-:W-:Y:S01]  /*fd40*/  FFMA.FTZ R88, R89, R132, R88 ;  /* 0x0000008459587223 */ /* 0x000fe20000010058 */
[----:B------:R-:W-:Y:S01]  /*fd50*/  FFMA.FTZ R206, R206, R153, R155 ;  /* 0x00000099cece7223 */ /* 0x000fe2000001009b */
[----:B------:R-:W-:Y:S01]  /*fd60*/  ISETP.GT.AND P3, PT, R240, 0xf, PT ;  /* 0x0000000ff000780c */ /* 0x000fe20003f64270 */
[----:B------:R-:W-:Y:S01]  /*fd70*/  FMUL.FTZ R84, R84, R112 ;  /* 0x0000007054547220 */ /* 0x000fe20000410000 */
[----:B------:R-:W-:Y:S01]  /*fd80*/  FFMA.FTZ R207, R207, R146, R148 ;  /* 0x00000092cfcf7223 */ /* 0x000fe20000010094 */
[----:B0-----:R-:W-:Y:S01]  /*fd90*/  @!P2 FADD.FTZ R60, R60, R65 ;  /* 0x000000413c3ca221 */ /* 0x001fe20000010000 */
[----:B------:R-:W-:Y:S01]  /*fda0*/  FMUL.FTZ R90, R90, R115 ;  /* 0x000000735a5a7220 */ /* 0x000fe20000410000 */
[----:B------:R-:W-:Y:S01]  /*fdb0*/  FMUL.FTZ R92, R92, R116 ;  /* 0x000000745c5c7220 */ /* 0x000fe20000410000 */
[----:B------:R-:W-:Y:S01]  /*fdc0*/  FMUL.FTZ R94, R94, R117 ;  /* 0x000000755e5e7220 */ /* 0x000fe20000410000 */
[----:B-----5:R-:W-:Y:S01]  /*fdd0*/  @!P2 FADD.FTZ R61, R61, R128 ;  /* 0x000000803d3da221 */ /* 0x020fe20000010000 */
[----:B------:R-:W0:Y:S01]  /*fde0*/  SHFL.DOWN PT, R65, R60, 0x2, 0x1f ;  /* 0x08401f003c417f89 */ /* 0x000e2200000e0000 */
[----:B------:R-:W-:Y:S01]  /*fdf0*/  FMUL.FTZ R140, R69, R140 ;  /* 0x0000008c458c7220 */ /* 0x000fe20000410000 */
        /* <DEDUP_REMOVED lines=28> */
[----:B------:R-:W-:Y:S01]  /*ffc0*/  FADD.FTZ R36, R65, R36 ;  /* 0x0000002441247221 */ /* 0x000fe20000010000 */
[----:B------:R-:W-:Y:S01]  /*ffd0*/  FFMA.FTZ R64, R26, R87, R207 ;  /* 0x000000571a407223 */ /* 0x000fe200000100cf */
[----:B--2---:R-:W-:Y:S01]  /*ffe0*/  @!P2 FADD.FTZ R62, R62, R77 ;  /* 0x0000004d3e3ea221 */ /* 0x004fe20000010000 */
[----:B------:R-:W1:Y:S01]  /*fff0*/  SHFL.DOWN PT, R74, R61, 0x4, 0x1f ;  /* 0x08801f003d4a7f89 */ /* 0x000e6200000e0000 */
[----:B------:R-:W-:Y:S01]  /*10000*/  FFMA.FTZ R220, R19, R124, R220 ;  /* 0x0000007c13dc7223 */ /* 0x000fe200000100dc */
[----:B------:R-:W-:Y:S01]  /*10010*/  FADD.FTZ R37, R64, R37 ;  /* 0x0000002540257221 */ /* 0x000fe20000010000 */
        /* <DEDUP_REMOVED lines=11> */
[----:B------:R-:W-:Y:S01]  /*100d0*/  FMUL.FTZ R98, R98, R149 ;  /* 0x0000009562627220 */ /* 0x000fe20000410000 */
[----:B------:R-:W-:Y:S01]  /*100e0*/  FFMA.FTZ R111, R40, R96, R111 ;  /* 0x00000060286f7223 */ /* 0x000fe2000001006f */
[----:B------:R-:W-:Y:S01]  /*100f0*/  FMUL.FTZ R104, R67, R104 ;  /* 0x0000006843687220 */ /* 0x000fe20000410000 */
[----:B------:R-:W-:Y:S01]  /*10100*/  BSSY.RECONVERGENT B0, `(.L_x_2171) ;  /* 0x0000032000007945 */ /* 0x000fe20003800200 */
[----:B------:R-:W-:Y:S01]  /*10110*/  FFMA.FTZ R186, R179, R45, R186 ;  /* 0x0000002db3ba7223 */ /* 0x000fe200000100ba */
[----:B------:R-:W-:Y:S01]  /*10120*/  FFMA.FTZ R187, R124, R46, R187 ;  /* 0x0000002e7cbb7223 */ /* 0x000fe200000100bb */
[----:B0-----:R-:W-:Y:S01]  /*10130*/  @!P2 FADD.FTZ R60, R60, R73 ;  /* 0x000000493c3ca221 */ /* 0x001fe20000010000 */
[----:B------:R-:W-:Y:S01]  /*10140*/  FFMA.FTZ R188, R175, R47, R188 ;  /* 0x0000002fafbc7223 */ /* 0x000fe200000100bc */
[----:B------:R-:W-:Y:S01]  /*10150*/  FADD.FTZ R185, R220, R185 ;  /* 0x000000b9dcb97221 */ /* 0x000fe20000010000 */
[----:B------:R-:W-:Y:S01]  /*10160*/  FADD.FTZ R184, R143, R184 ;  /* 0x000000b88fb87221 */ /* 0x000fe20000010000 */
[----:B-1----:R-:W-:Y:S01]  /*10170*/  @!P2 FADD.FTZ R61, R61, R74 ;  /* 0x0000004a3d3da221 */ /* 0x002fe20000010000 */
[----:B------:R-:W0:Y:S01]  /*10180*/  SHFL.DOWN PT, R65, R60, 0x8, 0x1f ;  /* 0x09001f003c417f89 */ /* 0x000e2200000e0000 */
[----:B------:R-:W-:Y:S01]  /*10190*/  FFMA.FTZ R224, R171, R49, R224 ;  /* 0x00000031abe07223 */ /* 0x000fe200000100e0 */
[----:B------:R-:W-:Y:S01]  /*101a0*/  FADD.FTZ R183, R216, R183 ;  /* 0x000000b7d8b77221 */ /* 0x000fe20000010000 */
        /* <DEDUP_REMOVED lines=14> */
[----:B------:R-:W-:Y:S01]  /*10290*/  FADD.FTZ R34, R203, R34 ;  /* 0x00000022cb227221 */ /* 0x000fe20000010000 */
[----:B------:R-:W-:Y:S01]  /*102a0*/  FADD.FTZ R33, R202, R33 ;  /* 0x00000021ca217221 */ /* 0x000fe20000010000 */
[----:B------:R-:W-:Y:S01]  /*102b0*/  FFMA.FTZ R232, R95, R56, R232 ;  /* 0x000000385fe87223 */ /* 0x000fe200000100e8 */
[----:B------:R-:W-:Y:S01]  /*102c0*/  FFMA.FTZ R233, R96, R57, R233 ;  /* 0x0000003960e97223 */ /* 0x000fe200000100e9 */
        /* <DEDUP_REMOVED lines=21> */
.L_x_2172:
[----:B------:R-:W-:Y:S05]  /*10420*/  BSYNC.RECONVERGENT B0 ;  /* 0x0000000000007941 */ /* 0x000fea0003800200 */
.L_x_2171:
        /* <DEDUP_REMOVED lines=8> */
[----:B-1----:R-:W-:Y:S01]  /*104b0*/  FFMA.FTZ R65, R41, R98, R104 ;  /* 0x0000006229417223 */ /* 0x002fe20000010068 */
        /* <DEDUP_REMOVED lines=37> */
.L_x_2174:
[----:B------:R-:W-:Y:S05]  /*10710*/  BSYNC.RECONVERGENT B0 ;  /* 0x0000000000007941 */ /* 0x000fea0003800200 */
.L_x_2173:
[----:B------:R-:W-:-:S04]  /*10720*/  UIADD3 UR8, UPT, UPT, UR8, 0x1, URZ ;  /* 0x0000000108087890 */ /* 0x000fc8000fffe0ff */
[----:B------:R-:W-:-:S09]  /*10730*/  UISETP.GE.AND UP0, UPT, UR8, UR46, UPT ;  /* 0x0000002e0800728c */ /* 0x000fd2000bf06270 */
[----:B------:R-:W-:Y:S05]  /*10740*/  BRA.U !UP0, `(.L_x_2175) ;  /* 0xffffff6d08347547 */ /* 0x000fea000b83ffff */
.L_x_2077:
[----:B------:R1:W5:Y:S01]  /*10750*/  LDL.LU R61, [R1+0x28] ;  /* 0x00002800013d7983 */ /* 0x0003620000300800 */
[C---:B------:R-:W-:Y:S01]  /*10760*/  LOP3.LUT R0, R190.reuse, 0x1f, RZ, 0xc0, !PT ;  /* 0x0000001fbe007812 */ /* 0x040fe200078ec0ff */
[----:B------:R-:W-:Y:S01]  /*10770*/  ULEA UR8, UR16, 0xfffff800, 0xb ;  /* 0xfffff80010087891 */ /* 0x000fe2000f8e58ff */
[----:B0-----:R-:W-:Y:S01]  /*10780*/  SHF.L.U32 R3, R190, 0x4, RZ ;  /* 0x00000004be037819 */ /* 0x001fe200000006ff */
[----:B------:R-:W3:Y:S01]  /*10790*/  LDL.LU R75, [R1+0x24] ;  /* 0x00002400014b7983 */ /* 0x000ee20000300800 */
        /* <DEDUP_REMOVED lines=35> */
[----:B--2---:R-:W2:Y:S01]  /*109d0*/  LDL.LU R68, [R1+0x10] ;  /* 0x0000100001447983 */ /* 0x004ea20000300800 */
[C---:B------:R-:W-:Y:S02]  /*109e0*/  LOP3.LUT R16, R3.reuse, 0x80, RZ, 0xfc, !PT ;  /* 0x0000008003107812 */ /* 0x040fe400078efcff */
[----:B------:R-:W-:Y:S01]  /*109f0*/  F2FP.BF16.F32.PACK_AB R224, R224, R226 ;  /* 0x000000e2e0e0723e */ /* 0x000fe200000010ff */
[----:B------:R-:W2:Y:S01]  /*10a00*/  LDL.LU R66, [R1+0xc] ;  /* 0x00000c0001427983 */ /* 0x000ea20000300800 */
[----:B------:R-:W-:-:S02]  /*10a10*/  LOP3.LUT R4, R3, 0xa0, RZ, 0xfc, !PT ;  /* 0x000000a003047812 */ /* 0x000fc400078efcff */
[----:B------:R-:W-:Y:S01]  /*10a20*/  F2FP.BF16.F32.PACK_AB R231, R231, R232 ;  /* 0x000000e8e7e7723e */ /* 0x000fe200000010ff */
[----:B------:R-:W3:Y:S01]  /*10a30*/  @!P2 LDG.E.U16 R19, desc[UR28][R20.64] ;  /* 0x0000001c1413a981 */ /* 0x000ee2000c1e1500 */
[----:B------:R-:W-:Y:S02]  /*10a40*/  LOP3.LUT R14, R3, 0xc0, RZ, 0xfc, !PT ;  /* 0x000000c0030e7812 */ /* 0x000fe400078efcff */
[----:B------:R-:W-:Y:S01]  /*10a50*/  F2FP.BF16.F32.PACK_AB R229, R229, R230 ;  /* 0x000000e6e5e5723e */ /* 0x000fe200000010ff */
[----:B------:R-:W4:Y:S01]  /*10a60*/  @!P3 LDG.E.U16 R22, desc[UR28][R20.64+0x40] ;  /* 0x0000401c1416b981 */ /* 0x000f22000c1e1500 */
[C---:B------:R-:W-:Y:S02]  /*10a70*/  LOP3.LUT R13, R3.reuse, 0xe0, RZ, 0xfc, !PT ;  /* 0x000000e0030d7812 */ /* 0x040fe400078efcff */
[----:B------:R-:W-:Y:S01]  /*10a80*/  F2FP.BF16.F32.PACK_AB R188, R188, R223 ;  /* 0x000000dfbcbc723e */ /* 0x000fe200000010ff */
[----:B------:R-:W2:Y:S01]  /*10a90*/  @!P4 LDG.E.U16 R23, desc[UR28][R20.64+0x80] ;  /* 0x0000801c1417c981 */ /* 0x000ea2000c1e1500 */
[----:B------:R-:W-:-:S02]  /*10aa0*/  LOP3.LUT R12, R3, 0x100, RZ, 0xfc, !PT ;  /* 0x00000100030c7812 */ /* 0x000fc400078efcff */
[----:B------:R-:W-:Y:S01]  /*10ab0*/  F2FP.BF16.F32.PACK_AB R186, R186, R187 ;  /* 0x000000bbbaba723e */ /* 0x000fe200000010ff */
[----:B------:R-:W2:Y:S01]  /*10ac0*/  @!P5 LDG.E.U16 R24, desc[UR28][R20.64+0xc0] ;  /* 0x0000c01c1418d981 */ /* 0x000ea2000c1e1500 */
[----:B------:R-:W-:Y:S01]  /*10ad0*/  ISETP.GE.AND P6, PT, R16, UR9, PT ;  /* 0x0000000910007c0c */ /* 0x000fe2000bfc6270 */
[----:B------:R-:W0:Y:S01]  /*10ae0*/  S2UR UR32, SR_CTAID.X ;  /* 0x00000000002079c3 */ /* 0x000e220000002500 */
[----:B------:R-:W-:Y:S01]  /*10af0*/  LOP3.LUT R11, R3, 0x120, RZ, 0xfc, !PT ;  /* 0x00000120030b7812 */ /* 0x000fe200078efcff */
[----:B------:R-:W2:Y:S01]  /*10b00*/  LDL.LU R64, [R1+0x8] ;  /* 0x0000080001407983 */ /* 0x000ea20000300800 */
[----:B------:R-:W-:Y:S01]  /*10b10*/  ISETP.GE.AND P1, PT, R4, UR9, PT ;  /* 0x0000000904007c0c */ /* 0x000fe2000bf26270 */
[----:B------:R-:W0:Y:S01]  /*10b20*/  LDCU.64 UR26, c[0x0][0x4f8] ;  /* 0x00009f00ff1a77ac */ /* 0x000e220008000a00 */
[----:B------:R-:W-:Y:S01]  /*10b30*/  ISETP.GE.AND P2, PT, R14, UR9, PT ;  /* 0x000000090e007c0c */ /* 0x000fe2000bf46270 */
[----:B------:R-:W2:Y:S01]  /*10b40*/  LDL.LU R62, [R1+0x4] ;  /* 0x00000400013e7983 */ /* 0x000ea20000300800 */
[----:B------:R-:W-:Y:S01]  /*10b50*/  ISETP.GE.AND P3, PT, R13, UR9, PT ;  /* 0x000000090d007c0c */ /* 0x000fe2000bf66270 */
[----:B------:R-:W1:Y:S01]  /*10b60*/  S2UR UR12, SR_CTAID.Y ;  /* 0x00000000000c79c3 */ /* 0x000e620000002600 */
[----:B------:R-:W-:Y:S01]  /*10b70*/  ISETP.GE.AND P4, PT, R12, UR9, PT ;  /* 0x000000090c007c0c */ /* 0x000fe2000bf86270 */
[----:B------:R-:W2:Y:S01]  /*10b80*/  LDL.LU R60, [R1] ;  /* 0x00000000013c7983 */ /* 0x000ea20000300800 */
[----:B------:R-:W-:Y:S01]  /*10b90*/  ISETP.GE.AND P5, PT, R11, UR9, PT ;  /* 0x000000090b007c0c */ /* 0x000fe2000bfa6270 */
[----:B------:R-:W1:Y:S01]  /*10ba0*/  LDCU.64 UR30, c[0x0][0x500] ;  /* 0x0000a000ff1e77ac */ /* 0x000e620008000a00 */
[C---:B------:R-:W-:Y:S01]  /*10bb0*/  LOP3.LUT R10, R3.reuse, 0x140, RZ, 0xfc, !PT ;  /* 0x00000140030a7812 */ /* 0x040fe200078efcff */
[----:B------:R-:W2:Y:S01]  /*10bc0*/  @!P6 LDG.E.U16 R26, desc[UR28][R20.64+0x100] ;  /* 0x0001001c141ae981 */ /* 0x000ea2000c1e1500 */
[----:B------:R-:W-:-:S02]  /*10bd0*/  LOP3.LUT R9, R3, 0x160, RZ, 0xfc, !PT ;  /* 0x0000016003097812 */ /* 0x000fc400078efcff */
[C---:B------:R-:W-:Y:S01]  /*10be0*/  LOP3.LUT R8, R3.reuse, 0x180, RZ, 0xfc, !PT ;  /* 0x0000018003087812 */ /* 0x040fe200078efcff */
[----:B------:R-:W2:Y:S01]  /*10bf0*/  @!P1 LDG.E.U16 R29, desc[UR28][R20.64+0x140] ;  /* 0x0001401c141d9981 */ /* 0x000ea2000c1e1500 */
[C---:B------:R-:W-:Y:S02]  /*10c00*/  LOP3.LUT R7, R3.reuse, 0x1a0, RZ, 0xfc, !PT ;  /* 0x000001a003077812 */ /* 0x040fe400078efcff */
[C---:B------:R-:W-:Y:S01]  /*10c10*/  LOP3.LUT R6, R3.reuse, 0x1c0, RZ, 0xfc, !PT ;  /* 0x000001c003067812 */ /* 0x040fe200078efcff */
[----:B------:R-:W2:Y:S01]  /*10c20*/  @!P2 LDG.E.U16 R32, desc[UR28][R20.64+0x180] ;  /* 0x0001801c1420a981 */ /* 0x000ea2000c1e1500 */
[----:B------:R-:W-:Y:S02]  /*10c30*/  ISETP.GE.AND P6, PT, R10, UR9, PT ;  /* 0x000000090a007c0c */ /* 0x000fe4000bfc6270 */
[----:B------:R-:W-:Y:S01]  /*10c40*/  LOP3.LUT R5, R3, 0x1e0, RZ, 0xfc, !PT ;  /* 0x000001e003057812 */ /* 0x000fe200078efcff */
[----:B------:R-:W2:Y:S01]  /*10c50*/  @!P3 LDG.E.U16 R35, desc[UR28][R20.64+0x1c0] ;  /* 0x0001c01c1423b981 */ /* 0x000ea2000c1e1500 */
[----:B------:R-:W-:-:S02]  /*10c60*/  ISETP.GE.AND P1, PT, R9, UR9, PT ;  /* 0x0000000909007c0c */ /* 0x000fc4000bf26270 */
[----:B------:R-:W-:Y:S01]  /*10c70*/  ISETP.GE.AND P2, PT, R8, UR9, PT ;  /* 0x0000000908007c0c */ /* 0x000fe2000bf46270 */
[----:B------:R-:W2:Y:S01]  /*10c80*/  @!P4 LDG.E.U16 R38, desc[UR28][R20.64+0x200] ;  /* 0x0002001c1426c981 */ /* 0x000ea2000c1e1500 */
[----:B------:R-:W-:Y:S02]  /*10c90*/  ISETP.GE.AND P3, PT, R7, UR9, PT ;  /* 0x0000000907007c0c */ /* 0x000fe4000bf66270 */
[----:B------:R-:W-:Y:S01]  /*10ca0*/  ISETP.GE.AND P4, PT, R6, UR9, PT ;  /* 0x0000000906007c0c */ /* 0x000fe2000bf86270 */
[----:B------:R-:W2:Y:S01]  /*10cb0*/  @!P5 LDG.E.U16 R40, desc[UR28][R20.64+0x240] ;  /* 0x0002401c1428d981 */ /* 0x000ea2000c1e1500 */
[----:B------:R-:W-:-:S03]  /*10cc0*/  ISETP.GE.AND P5, PT, R5, UR9, PT ;  /* 0x0000000905007c0c */ /* 0x000fc6000bfa6270 */
        /* <DEDUP_REMOVED lines=29> */
[----:B--2---:R-:W2:Y:S01]  /*10ea0*/  LDL.LU R44, [R1+0x2c] ;  /* 0x00002c00012c7983 */ /* 0x004ea20000300800 */
[----:B---3--:R-:W-:-:S02]  /*10eb0*/  SHF.L.U32 R19, R19, 0x10, RZ ;  /* 0x0000001013137819 */ /* 0x008fc400000006ff */
[----:B----4-:R-:W-:-:S03]  /*10ec0*/  SHF.L.U32 R20, R20, 0x10, RZ ;  /* 0x0000001014147819 */ /* 0x010fc600000006ff */
[----:B------:R-:W-:Y:S02]  /*10ed0*/  FADD.FTZ R24, R19, UR7 ;  /* 0x0000000713187e21 */ /* 0x000fe40008010000 */
[----:B------:R-:W-:Y:S01]  /*10ee0*/  LDS.U16 R19, [R81+0x8] ;  /* 0x0000080051137984 */ /* 0x000fe20000000400 */
[----:B-----5:R-:W-:Y:S01]  /*10ef0*/  SHF.L.U32 R21, R21, 0x10, RZ ;  /* 0x0000001015157819 */ /* 0x020fe200000006ff */
[----:B------:R-:W-:Y:S01]  /*10f00*/  FADD.FTZ R29, R20, UR7 ;  /* 0x00000007141d7e21 */ /* 0x000fe20008010000 */
[----:B------:R-:W-:Y:S01]  /*10f10*/  FSETP.GTU.FTZ.AND P5, PT, R24, 20, PT ;  /* 0x41a000001800780b */ /* 0x000fe20003fbc000 */
[----:B------:R-:W-:Y:S02]  /*10f20*/  LDS.U16 R20, [R81+0xa] ;  /* 0x00000a0051147984 */ /* 0x000fe40000000400 */
[----:B------:R-:W-:Y:S01]  /*10f30*/  FADD.FTZ R32, R21, UR7 ;  /* 0x0000000715207e21 */ /* 0x000fe20008010000 */
[----:B------:R-:W-:Y:S01]  /*10f40*/  FSETP.GTU.FTZ.AND P6, PT, R29, 20, PT ;  /* 0x41a000001d00780b */ /* 0x000fe20003fdc000 */
[----:B------:R-:W-:Y:S01]  /*10f50*/  LDS.U16 R21, [R81+0xc] ;  /* 0x00000c0051157984 */ /* 0x000fe20000000400 */
[----:B0-----:R-:W-:-:S02]  /*10f60*/  SHF.L.U32 R22, R22, 0x10, RZ ;  /* 0x0000001016167819 */ /* 0x001fc400000006ff */
[----:B------:R-:W-:-:S03]  /*10f70*/  FSETP.GTU.FTZ.AND P1, PT, R32, 20, PT ;  /* 0x41a000002000780b */ /* 0x000fc60003f3c000 */
[----:B------:R-:W-:Y:S02]  /*10f80*/  FADD.FTZ R35, R22, UR7 ;  /* 0x0000000716237e21 */ /* 0x000fe40008010000 */
[----:B------:R-:W-:Y:S01]  /*10f90*/  @!P5 FMUL.FTZ R24, R24, -1.4426950216293334961 ;  /* 0xbfb8aa3b1818d820 */ /* 0x000fe20000410000 */
[----:B------:R-:W0:Y:S03]  /*10fa0*/  LDS.U16 R22, [R81+0xe] ;  /* 0x00000e0051167984 */ /* 0x000e260000000400 */
[----:B------:R3:W4:Y:S01]  /*10fb0*/  @!P5 MUFU.EX2 R26, R24 ;  /* 0x00000018001ad308 */ /* 0x0007220000000800 */
[----:B------:R-:W-:-:S03]  /*10fc0*/  @!P6 FMUL.FTZ R29, R29, -1.4426950216293334961 ;  /* 0xbfb8aa3b1d1de820 */ /* 0x000fc60000410000 */
[----:B------:R-:W-:Y:S01]  /*10fd0*/  @!P1 FMUL.FTZ R32, R32, -1.4426950216293334961 ;  /* 0xbfb8aa3b20209820 */ /* 0x000fe20000410000 */
[----:B------:R-:W-:-:S03]  /*10fe0*/  FSETP.GTU.FTZ.AND P2, PT, R35, 20, PT ;  /* 0x41a000002300780b */ /* 0x000fc60003f5c000 */
[----:B------:R-:W5:Y:S01]  /*10ff0*/  @!P6 MUFU.EX2 R29, R29 ;  /* 0x0000001d001de308 */ /* 0x000f620000000800 */
[----:B---3--:R-:W3:Y:S07]  /*11000*/  LDS.U16 R24, [R81+0x12] ;  /* 0x0000120051187984 */ /* 0x008eee0000000400 */
[----:B------:R-:W1:Y:S01]  /*11010*/  @!P1 MUFU.EX2 R32, R32 ;  /* 0x0000002000209308 */ /* 0x000e620000000800 */
[----:B----4-:R-:W-:Y:S01]  /*11020*/  @!P5 FADD.FTZ R26, R26, 1 ;  /* 0x3f8000001a1ad421 */ /* 0x010fe20000010000 */
[----:B------:R-:W-:-:S06]  /*11030*/  @!P2 FMUL.FTZ R35, R35, -1.4426950216293334961 ;  /* 0xbfb8aa3b2323a820 */ /* 0x000fcc0000410000 */
[----:B------:R-:W4:Y:S01]  /*11040*/  @!P5 MUFU.RCP R26, R26 ;  /* 0x0000001a001ad308 */ /* 0x000f220000001000 */
[----:B-----5:R-:W-:-:S07]  /*11050*/  @!P6 FADD.FTZ R29, R29, 1 ;  /* 0x3f8000001d1de421 */ /* 0x020fce0000010000 */
[----:B------:R-:W5:Y:S01]  /*11060*/  @!P2 MUFU.EX2 R35, R35 ;  /* 0x000000230023a308 */ /* 0x000f620000000800 */
[----:B-1----:R-:W-:-:S07]  /*11070*/  @!P1 FADD.FTZ R32, R32, 1 ;  /* 0x3f80000020209421 */ /* 0x002fce0000010000 */
[----:B------:R-:W1:Y:S01]  /*11080*/  @!P6 MUFU.RCP R38, R29 ;  /* 0x0000001d0026e308 */ /* 0x000e620000001000 */
[----:B0-----:R-:W-:-:S07]  /*11090*/  SHF.L.U32 R22, R22, 0x10, RZ ;  /* 0x0000001016167819 */ /* 0x001fce00000006ff */
[----:B------:R0:W3:Y:S01]  /*110a0*/  @!P1 MUFU.RCP R41, R32 ;  /* 0x0000002000299308 */ /* 0x0000e20000001000 */
[----:B------:R-:W-:Y:S01]  /*110b0*/  SHF.L.U32 R23, R23, 0x10, RZ ;  /* 0x0000001017177819 */ /* 0x000fe200000006ff */
[----:B----4-:R-:W-:Y:S01]  /*110c0*/  @!P5 FMUL.FTZ R25, R25, R26 ;  /* 0x0000001a1919d220 */ /* 0x010fe20000410000 */
[----:B------:R-:W-:Y:S01]  /*110d0*/  FADD.FTZ R26, R22, UR7 ;  /* 0x00000007161a7e21 */ /* 0x000fe20008010000 */
[----:B-----5:R-:W-:Y:S02]  /*110e0*/  @!P2 FADD.FTZ R35, R35, 1 ;  /* 0x3f8000002323a421 */ /* 0x020fe40000010000 */
[----:B0-----:R-:W-:Y:S01]  /*110f0*/  FADD.FTZ R32, R23, UR7 ;  /* 0x0000000717207e21 */ /* 0x001fe20008010000 */
[----:B-1----:R-:W-:Y:S01]  /*11100*/  @!P6 FMUL.FTZ R27, R27, R38 ;  /* 0x000000261b1be220 */ /* 0x002fe20000410000 */
[----:B------:R-:W-:Y:S02]  /*11110*/  FSETP.GTU.FTZ.AND P6, PT, R26, 20, PT ;  /* 0x41a000001a00780b */ /* 0x000fe40003fdc000 */
[----:B------:R-:W-:Y:S01]  /*11120*/  SHF.L.U32 R19, R19, 0x10, RZ ;  /* 0x0000001013137819 */ /* 0x000fe200000006ff */
[----:B------:R-:W0:Y:S01]  /*11130*/  @!P2 MUFU.RCP R35, R35 ;  /* 0x000000230023a308 */ /* 0x000e220000001000 */
[----:B---3--:R-:W-:Y:S01]  /*11140*/  @!P1 FMUL.FTZ R28, R28, R41 ;  /* 0x000000291c1c9220 */ /* 0x008fe20000410000 */
[----:B------:R-:W-:-:S02]  /*11150*/  FSETP.GTU.FTZ.AND P1, PT, R32, 20, PT ;  /* 0x41a000002000780b */ /* 0x000fc40003f3c000 */
[----:B------:R-:W-:Y:S01]  /*11160*/  FADD.FTZ R19, R19, UR7 ;  /* 0x0000000713137e21 */ /* 0x000fe20008010000 */
[----:B------:R-:W-:Y:S02]  /*11170*/  SHF.L.U32 R20, R20, 0x10, RZ ;  /* 0x0000001014147819 */ /* 0x000fe400000006ff */
[----:B------:R-:W-:Y:S02]  /*11180*/  SHF.L.U32 R24, R24, 0x10, RZ ;  /* 0x0000001018187819 */ /* 0x000fe400000006ff */
[----:B------:R-:W-:Y:S01]  /*11190*/  SHF.L.U32 R21, R21, 0x10, RZ ;  /* 0x0000001015157819 */ /* 0x000fe200000006ff */
[----:B------:R-:W-:Y:S01]  /*111a0*/  @!P6 FMUL.FTZ R23, R26, -1.4426950216293334961 ;  /* 0xbfb8aa3b1a17e820 */ /* 0x000fe20000410000 */
[----:B------:R-:W-:Y:S01]  /*111b0*/  FSETP.GTU.FTZ.AND P3, PT, R19, 20, PT ;  /* 0x41a000001300780b */ /* 0x000fe20003f7c000 */
[----:B------:R-:W-:Y:S01]  /*111c0*/  FADD.FTZ R20, R20, UR7 ;  /* 0x0000000714147e21 */ /* 0x000fe20008010000 */
[----:B------:R-:W-:Y:S01]  /*111d0*/  FADD.FTZ R38, R24, UR7 ;  /* 0x0000000718267e21 */ /* 0x000fe20008010000 */
[----:B------:R-:W-:Y:S01]  /*111e0*/  FADD.FTZ R29, R21, UR7 ;  /* 0x00000007151d7e21 */ /* 0x000fe20008010000 */
[----:B------:R-:W-:Y:S01]  /*111f0*/  @!P1 FMUL.FTZ R24, R32, -1.4426950216293334961 ;  /* 0xbfb8aa3b20189820 */ /* 0x000fe20000410000 */
[----:B------:R-:W1:Y:S01]  /*11200*/  @!P6 MUFU.EX2 R23, R23 ;  /* 0x000000170017e308 */ /* 0x000e620000000800 */
[----:B------:R-:W-:Y:S01]  /*11210*/  FSETP.GTU.FTZ.AND P4, PT, R20, 20, PT ;  /* 0x41a000001400780b */ /* 0x000fe20003f9c000 */
[----:B0-----:R-:W-:Y:S01]  /*11220*/  @!P2 FMUL.FTZ R30, R30, R35 ;  /* 0x000000231e1ea220 */ /* 0x001fe20000410000 */
[----:B------:R-:W-:-:S02]  /*11230*/  FSETP.GTU.FTZ.AND P5, PT, R29, 20, PT ;  /* 0x41a000001d00780b */ /* 0x000fc40003fbc000 */
[----:B------:R-:W-:-:S03]  /*11240*/  FSETP.GTU.FTZ.AND P2, PT, R38, 20, PT ;  /* 0x41a000002600780b */ /* 0x000fc60003f5c000 */
[----:B------:R-:W0:Y:S01]  /*11250*/  @!P1 MUFU.EX2 R24, R24 ;  /* 0x0000001800189308 */ /* 0x000e220000000800 */
[----:B------:R-:W-:-:S05]  /*11260*/  @!P3 FMUL.FTZ R19, R19, -1.4426950216293334961 ;  /* 0xbfb8aa3b1313b820 */ /* 0x000fca0000410000 */
[----:B------:R-:W-:Y:S02]  /*11270*/  @!P4 FMUL.FTZ R20, R20, -1.4426950216293334961 ;  /* 0xbfb8aa3b1414c820 */ /* 0x000fe40000410000 */
[----:B------:R-:W3:Y:S01]  /*11280*/  @!P3 MUFU.EX2 R19, R19 ;  /* 0x000000130013b308 */ /* 0x000ee20000000800 */
[----:B------:R-:W-:Y:S01]  /*11290*/  @!P5 FMUL.FTZ R22, R29, -1.4426950216293334961 ;  /* 0xbfb8aa3b1d16d820 */ /* 0x000fe20000410000 */
[----:B------:R-:W-:Y:S01]  /*112a0*/  @!P2 FMUL.FTZ R26, R38, -1.4426950216293334961 ;  /* 0xbfb8aa3b261aa820 */ /* 0x000fe20000410000 */
[----:B-1----:R-:W-:-:S05]  /*112b0*/  @!P6 FADD.FTZ R23, R23, 1 ;  /* 0x3f8000001717e421 */ /* 0x002fca0000010000 */
[----:B------:R3:W1:Y:S01]  /*112c0*/  @!P4 MUFU.EX2 R21, R20 ;  /* 0x000000140015c308 */ /* 0x0006620000000800 */
[----:B0-----:R-:W-:-:S07]  /*112d0*/  @!P1 FADD.FTZ R24, R24, 1 ;  /* 0x3f80000018189421 */ /* 0x001fce0000010000 */
[----:B------:R-:W0:Y:S01]  /*112e0*/  @!P5 MUFU.EX2 R22, R22 ;  /* 0x000000160016d308 */ /* 0x000e220000000800 */
[----:B---3--:R-:W-:Y:S02]  /*112f0*/  @!P3 FADD.FTZ R20, R19, 1 ;  /* 0x3f8000001314b421 */ /* 0x008fe40000010000 */
[----:B------:R-:W3:Y:S05]  /*11300*/  LDS.U16 R19, [R81+0x14] ;  /* 0x0000140051137984 */ /* 0x000eea0000000400 */
[----:B------:R-:W4:Y:S08]  /*11310*/  @!P2 MUFU.EX2 R26, R26 ;  /* 0x0000001a001aa308 */ /* 0x000f300000000800 */
[----:B------:R-:W5:Y:S08]  /*11320*/  @!P6 MUFU.RCP R23, R23 ;  /* 0x000000170017e308 */ /* 0x000f700000001000 */
[----:B------:R-:W3:Y:S01]  /*11330*/  @!P1 MUFU.RCP R24, R24 ;  /* 0x0000001800189308 */ /* 0x000ee20000001000 */
[----:B-1----:R-:W-:Y:S01]  /*11340*/  @!P4 FADD.FTZ R21, R21, 1 ;  /* 0x3f8000001515c421 */ /* 0x002fe20000010000 */
[----:B0-----:R-:W-:Y:S01]  /*11350*/  @!P5 FADD.FTZ R22, R22, 1 ;  /* 0x3f8000001616d421 */ /* 0x001fe20000010000 */
[----:B----4-:R-:W-:-:S05]  /*11360*/  @!P2 FADD.FTZ R26, R26, 1 ;  /* 0x3f8000001a1aa421 */ /* 0x010fca0000010000 */
[----:B------:R0:W-:Y:S01]  /*11370*/  @!P3 MUFU.RCP R32, R20 ;  /* 0x000000140020b308 */ /* 0x0001e20000001000 */
[----:B-----5:R-:W-:Y:S02]  /*11380*/  @!P6 FMUL.FTZ R36, R36, R23 ;  /* 0x000000172424e220 */ /* 0x020fe40000410000 */
[----:B------:R-:W-:Y:S05]  /*11390*/  LDS.U16 R23, [R81+0x1c] ;  /* 0x00001c0051177984 */ /* 0x000fea0000000400 */
[----:B------:R1:W-:Y:S01]  /*113a0*/  @!P4 MUFU.RCP R38, R21 ;  /* 0x000000150026c308 */ /* 0x0003e20000001000 */
[----:B0-----:R-:W0:Y:S01]  /*113b0*/  LDS.U16 R20, [R81+0x16] ;  /* 0x0000160051147984 */ /* 0x001e220000000400 */
[----:B---3--:R-:W-:-:S03]  /*113c0*/  @!P1 FMUL.FTZ R37, R37, R24 ;  /* 0x0000001825259220 */ /* 0x008fc60000410000 */
[----:B------:R-:W-:Y:S04]  /*113d0*/  LDS.U16 R24, [R81+0x1e] ;  /* 0x00001e0051187984 */ /* 0x000fe80000000400 */
[----:B-1----:R-:W1:Y:S01]  /*113e0*/  LDS.U16 R21, [R81+0x18] ;  /* 0x0000180051157984 */ /* 0x002e620000000400 */
[----:B------:R3:W4:Y:S03]  /*113f0*/  @!P5 MUFU.RCP R29, R22 ;  /* 0x00000016001dd308 */ /* 0x0007260000001000 */
[----:B---3--:R-:W3:Y:S05]  /*11400*/  LDS.U16 R22, [R81+0x1a] ;  /* 0x00001a0051167984 */ /* 0x008eea0000000400 */
[----:B------:R-:W5:Y:S01]  /*11410*/  @!P2 MUFU.RCP R26, R26 ;  /* 0x0000001a001aa308 */ /* 0x000f620000001000 */
[----:B------:R-:W-:Y:S01]  /*11420*/  BAR.SYNC.DEFER_BLOCKING 0x0 ;  /* 0x0000000000007b1d */ /* 0x000fe20000010000 */
[----:B----4-:R-:W-:Y:S01]  /*11430*/  @!P5 FMUL.FTZ R34, R34, R29 ;  /* 0x0000001d2222d220 */ /* 0x010fe20000410000 */
[----:B------:R-:W-:Y:S01]  /*11440*/  PRMT R29, R233, 0x7632, R29 ;  /* 0x00007632e91d7816 */ /* 0x000fe2000000001d */
[----:B-----5:R-:W-:Y:S01]  /*11450*/  @!P2 FMUL.FTZ R39, R39, R26 ;  /* 0x0000001a2727a220 */ /* 0x020fe20000410000 */
[----:B------:R-:W-:-:S02]  /*11460*/  PRMT R26, R238, 0x7632, R26 ;  /* 0x00007632ee1a7816 */ /* 0x000fc4000000001a */
[----:B------:R-:W-:Y:S01]  /*11470*/  SHF.L.U32 R19, R19, 0x10, RZ ;  /* 0x0000001013137819 */ /* 0x000fe200000006ff */
[----:B------:R-:W-:Y:S02]  /*11480*/  @!P3 FMUL.FTZ R31, R31, R32 ;  /* 0x000000201f1fb220 */ /* 0x000fe40000410000 */
[----:B------:R4:W-:Y:S04]  /*11490*/  STS.U16 [R81+0x2], R26 ;  /* 0x0000021a51007388 */ /* 0x0009e80000000400 */
[----:B------:R5:W-:Y:S01]  /*114a0*/  STS.U16 [R81+0x6], R29 ;  /* 0x0000061d51007388 */ /* 0x000be20000000400 */
[----:B----4-:R-:W-:Y:S02]  /*114b0*/  PRMT R26, R227, 0x7632, R26 ;  /* 0x00007632e31a7816 */ /* 0x010fe4000000001a */
[----:B-----5:R-:W-:-:S03]  /*114c0*/  PRMT R29, R224, 0x7632, R29 ;  /* 0x00007632e01d7816 */ /* 0x020fc6000000001d */
[----:B------:R4:W-:Y:S01]  /*114d0*/  STS.U16 [R81+0x12], R26 ;  /* 0x0000121a51007388 */ /* 0x0009e20000000400 */
[----:B------:R-:W-:Y:S01]  /*114e0*/  PRMT R32, R231, 0x7632, R32 ;  /* 0x00007632e7207816 */ /* 0x000fe20000000020 */
[----:B------:R-:W-:Y:S01]  /*114f0*/  FADD.FTZ R19, R19, UR7 ;  /* 0x0000000713137e21 */ /* 0x000fe20008010000 */
[----:B------:R-:W-:Y:S01]  /*11500*/  PRMT R35, R229, 0x7632, R35 ;  /* 0x00007632e5237816 */ /* 0x000fe20000000023 */
[----:B------:R5:W-:Y:S01]  /*11510*/  STS.U16 [R81+0x16], R29 ;  /* 0x0000161d51007388 */ /* 0x000be20000000400 */
[----:B------:R-:W-:Y:S02]  /*11520*/  MOV R42, UR9 ;  /* 0x00000009002a7c02 */ /* 0x000fe40008000f00 */
[----:B----4-:R-:W-:Y:S02]  /*11530*/  PRMT R26, R188, 0x7632, R26 ;  /* 0x00007632bc1a7816 */ /* 0x010fe4000000001a */
[----:B-----5:R-:W-:Y:S01]  /*11540*/  PRMT R29, R186, 0x7632, R29 ;  /* 0x00007632ba1d7816 */ /* 0x020fe2000000001d */
[----:B------:R-:W-:Y:S01]  /*11550*/  STS.U16 [R81], R238 ;  /* 0x000000ee51007388 */ /* 0x000fe20000000400 */
[----:B0-----:R-:W-:-:S02]  /*11560*/  SHF.L.U32 R20, R20, 0x10, RZ ;  /* 0x0000001014147819 */ /* 0x001fc400000006ff */
[----:B------:R-:W-:Y:S01]  /*11570*/  FSETP.GTU.FTZ.AND P6, PT, R19, 20, PT ;  /* 0x41a000001300780b */ /* 0x000fe20003fdc000 */
[----:B------:R-:W-:Y:S01]  /*11580*/  STS.U16 [R81+0x4], R233 ;  /* 0x000004e951007388 */ /* 0x000fe20000000400 */
[----:B-1----:R-:W-:Y:S02]  /*11590*/  SHF.L.U32 R21, R21, 0x10, RZ ;  /* 0x0000001015157819 */ /* 0x002fe400000006ff */
[----:B------:R-:W-:Y:S01]  /*115a0*/  SHF.L.U32 R23, R23, 0x10, RZ ;  /* 0x0000001017177819 */ /* 0x000fe200000006ff */
        /* <DEDUP_REMOVED lines=12> */
[----:B------:R-:W-:-:S03]  /*11670*/  FADD.FTZ R20, R20, UR7 ;  /* 0x0000000714147e21 */ /* 0x000fc60008010000 */
        /* <DEDUP_REMOVED lines=19> */
[----:B------:R-:W-:-:S02]  /*117b0*/  FSETP.GTU.FTZ.AND P3, PT, R20, 20, PT ;  /* 0x41a000001400780b */ /* 0x000fc40003f7c000 */
[----:B------:R-:W-:Y:S02]  /*117c0*/  FSETP.GTU.FTZ.AND P2, PT, R21, 20, PT ;  /* 0x41a000001500780b */ /* 0x000fe40003f5c000 */
[----:B------:R-:W-:Y:S02]  /*117d0*/  FSETP.GTU.FTZ.AND P1, PT, R23, 20, PT ;  /* 0x41a000001700780b */ /* 0x000fe40003f3c000 */
[----:B---3--:R-:W-:Y:S01]  /*117e0*/  SHF.L.U32 R22, R22, 0x10, RZ ;  /* 0x0000001016167819 */ /* 0x008fe200000006ff */
[----:B------:R-:W-:Y:S01]  /*117f0*/  @!P6 FMUL.FTZ R19, R19, -1.4426950216293334961 ;  /* 0xbfb8aa3b1313e820 */ /* 0x000fe20000410000 */
[----:B------:R-:W-:-:S03]  /*11800*/  SHF.L.U32 R24, R24, 0x10, RZ ;  /* 0x0000001018187819 */ /* 0x000fc600000006ff */
[----:B------:R-:W-:Y:S02]  /*11810*/  FADD.FTZ R22, R22, UR7 ;  /* 0x0000000716167e21 */ /* 0x000fe40008010000 */
[----:B------:R-:W-:Y:S01]  /*11820*/  FADD.FTZ R24, R24, UR7 ;  /* 0x0000000718187e21 */ /* 0x000fe20008010000 */
[----:B------:R-:W1:Y:S01]  /*11830*/  @!P6 MUFU.EX2 R19, R19 ;  /* 0x000000130013e308 */ /* 0x000e620000000800 */
[----:B------:R-:W-:Y:S01]  /*11840*/  @!P4 FMUL.FTZ R33, R33, R38 ;  /* 0x000000262121c220 */ /* 0x000fe20000410000 */
[----:B------:R-:W-:Y:S01]  /*11850*/  FSETP.GTU.FTZ.AND P5, PT, R22, 20, PT ;  /* 0x41a000001600780b */ /* 0x000fe20003fbc000 */
[----:B------:R-:W-:Y:S01]  /*11860*/  @!P3 FMUL.FTZ R20, R20, -1.4426950216293334961 ;  /* 0xbfb8aa3b1414b820 */ /* 0x000fe20000410000 */
[----:B------:R-:W-:Y:S01]  /*11870*/  FSETP.GTU.FTZ.AND P4, PT, R24, 20, PT ;  /* 0x41a000001800780b */ /* 0x000fe20003f9c000 */
[----:B------:R-:W-:Y:S01]  /*11880*/  @!P2 FMUL.FTZ R21, R21, -1.4426950216293334961 ;  /* 0xbfb8aa3b1515a820 */ /* 0x000fe20000410000 */
[----:B------:R-:W-:Y:S01]  /*11890*/  @!P1 FMUL.FTZ R23, R23, -1.4426950216293334961 ;  /* 0xbfb8aa3b17179820 */ /* 0x000fe20000410000 */
[----:B------:R-:W3:Y:S02]  /*118a0*/  LDS R26, [UR25+0x1080] ;  /* 0x00108019ff1a7984 */ /* 0x000ee40008000800 */
[----:B------:R-:W4:Y:S08]  /*118b0*/  @!P3 MUFU.EX2 R20, R20 ;  /* 0x000000140014b308 */ /* 0x000f300000000800 */
[----:B------:R-:W5:Y:S01]  /*118c0*/  @!P2 MUFU.EX2 R21, R21 ;  /* 0x000000150015a308 */ /* 0x000f620000000800 */
[----:B------:R-:W-:Y:S01]  /*118d0*/  @!P5 FMUL.FTZ R22, R22, -1.4426950216293334961 ;  /* 0xbfb8aa3b1616d820 */ /* 0x000fe20000410000 */
[----:B------:R-:W-:-:S06]  /*118e0*/  @!P4 FMUL.FTZ R24, R24, -1.4426950216293334961 ;  /* 0xbfb8aa3b1818c820 */ /* 0x000fcc0000410000 */
[----:B------:R-:W2:Y:S01]  /*118f0*/  @!P1 MUFU.EX2 R23, R23 ;  /* 0x0000001700179308 */ /* 0x000ea20000000800 */
[----:B-1----:R-:W-:Y:S01]  /*11900*/  @!P6 FADD.FTZ R19, R19, 1 ;  /* 0x3f8000001313e421 */ /* 0x002fe20000010000 */
[----:B------:R-:W-:Y:S02]  /*11910*/  UMOV UR9, URZ ;  /* 0x000000ff00097c82 */ /* 0x000fe40008000000 */
[----:B------:R-:W-:-:S04]  /*11920*/  UIMAD.WIDE.U32 UR14, UR32, UR26, UR8 ;  /* 0x0000001a200e72a5 */ /* 0x000fc8000f8e0008 */
[----:B------:R-:W1:Y:S01]  /*11930*/  @!P5 MUFU.EX2 R22, R22 ;  /* 0x000000160016d308 */ /* 0x000e620000000800 */
[----:B------:R-:W-:Y:S01]  /*11940*/  UIMAD UR15, UR32, UR27, UR15 ;  /* 0x0000001b200f72a4 */ /* 0x000fe2000f8e020f */
[----:B----4-:R-:W-:Y:S01]  /*11950*/  @!P3 FADD.FTZ R20, R20, 1 ;  /* 0x3f8000001414b421 */ /* 0x010fe20000010000 */
[----:B------:R-:W4:Y:S05]  /*11960*/  LDCU.64 UR26, c[0x0][0x550] ;  /* 0x0000aa00ff1a77ac */ /* 0x000f2a0008000a00 */
[----:B0-----:R-:W0:Y:S01]  /*11970*/  @!P6 MUFU.RCP R32, R19 ;  /* 0x000000130020e308 */ /* 0x001e220000001000 */
[----:B-----5:R-:W-:Y:S01]  /*11980*/  @!P2 FADD.FTZ R21, R21, 1 ;  /* 0x3f8000001515a421 */ /* 0x020fe20000010000 */
[----:B--2---:R-:W-:-:S06]  /*11990*/  @!P1 FADD.FTZ R23, R23, 1 ;  /* 0x3f80000017179421 */ /* 0x004fcc0000010000 */
[----:B------:R-:W2:Y:S01]  /*119a0*/  @!P4 MUFU.EX2 R24, R24 ;  /* 0x000000180018c308 */ /* 0x000ea20000000800 */
[----:B------:R-:W-:Y:S02]  /*119b0*/  UIMAD UR13, UR12, UR31, URZ ;  /* 0x0000001f0c0d72a4 */ /* 0x000fe4000f8e02ff */
[----:B------:R-:W-:-:S05]  /*119c0*/  UIMAD.WIDE.U32 UR14, UR12, UR30, UR14 ;  /* 0x0000001e0c0e72a5 */ /* 0x000fca000f8e000e */
[----:B------:R5:W3:Y:S01]  /*119d0*/  @!P3 MUFU.RCP R71, R20 ;  /* 0x000000140047b308 */ /* 0x000ae20000001000 */
[----:B-1----:R-:W-:-:S07]  /*119e0*/  @!P5 FADD.FTZ R22, R22, 1 ;  /* 0x3f8000001616d421 */ /* 0x002fce0000010000 */
[----:B------:R1:W4:Y:S01]  /*119f0*/  @!P2 MUFU.RCP R38, R21 ;  /* 0x000000150026a308 */ /* 0x0003220000001000 */
[----:B0-----:R-:W-:-:S07]  /*11a00*/  @!P6 FMUL.FTZ R181, R181, R32 ;  /* 0x00000020b5b5e220 */ /* 0x001fce0000410000 */
[----:B------:R-:W0:Y:S01]  /*11a10*/  @!P1 MUFU.RCP R40, R23 ;  /* 0x0000001700289308 */ /* 0x000e220000001000 */
[----:B--2---:R-:W-:Y:S01]  /*11a20*/  @!P4 FADD.FTZ R24, R24, 1 ;  /* 0x3f8000001818c421 */ /* 0x004fe20000010000 */
[----:B-----5:R-:W-:Y:S02]  /*11a30*/  MOV R20, UR13 ;  /* 0x0000000d00147c02 */ /* 0x020fe40008000f00 */
[----:B-1----:R-:W-:-:S04]  /*11a40*/  IADD3 R21, P6, PT, R3, UR14, RZ ;  /* 0x0000000e03157c10 */ /* 0x002fc8000ffde0ff */
[----:B------:R1:W2:Y:S01]  /*11a50*/  @!P5 MUFU.RCP R19, R22 ;  /* 0x000000160013d308 */ /* 0x0002a20000001000 */
[----:B---3--:R-:W-:Y:S01]  /*11a60*/  @!P3 FMUL.FTZ R182, R182, R71 ;  /* 0x00000047b6b6b220 */ /* 0x008fe20000410000 */
[----:B----4-:R-:W-:Y:S01]  /*11a70*/  @!P2 FMUL.FTZ R183, R183, R38 ;  /* 0x00000026b7b7a220 */ /* 0x010fe20000410000 */
[----:B------:R-:W-:Y:S02]  /*11a80*/  ISETP.GE.AND P2, PT, R3, R26, PT ;  /* 0x0000001a0300720c */ /* 0x000fe40003f46270 */
[----:B-1----:R-:W-:-:S03]  /*11a90*/  IADD3.X R22, PT, PT, R20, UR15, RZ, P6, !PT ;  /* 0x0000000f14167c10 */ /* 0x002fc6000b7fe4ff */
[----:B------:R-:W1:Y:S01]  /*11aa0*/  @!P4 MUFU.RCP R24, R24 ;  /* 0x000000180018c308 */ /* 0x000e620000001000 */
[----:B------:R-:W-:Y:S01]  /*11ab0*/  LEA R20, P6, R21, UR26, 0x1 ;  /* 0x0000001a15147c11 */ /* 0x000fe2000f8c08ff */
[----:B0-----:R-:W-:Y:S01]  /*11ac0*/  @!P1 FMUL.FTZ R185, R185, R40 ;  /* 0x00000028b9b99220 */ /* 0x001fe20000410000 */
[-C--:B------:R-:W-:Y:S01]  /*11ad0*/  ISETP.GE.AND P3, PT, R18, R26.reuse, PT ;  /* 0x0000001a1200720c */ /* 0x080fe20003f66270 */
[----:B------:R-:W0:Y:S01]  /*11ae0*/  LDCU.64 UR14, c[0x0][0x518] ;  /* 0x0000a300ff0e77ac */ /* 0x000e220008000a00 */
[----:B------:R-:W-:Y:S02]  /*11af0*/  LEA.HI.X R21, R21, UR27, R22, 0x1, P6 ;  /* 0x0000001b15157c11 */ /* 0x000fe4000b0f0c16 */
[-C--:B------:R-:W-:Y:S01]  /*11b00*/  ISETP.GE.AND P6, PT, R17, R26.reuse, PT ;  /* 0x0000001a1100720c */ /* 0x080fe20003fc6270 */
[----:B--2---:R-:W-:Y:S01]  /*11b10*/  @!P5 FMUL.FTZ R184, R184, R19 ;  /* 0x00000013b8b8d220 */ /* 0x004fe20000410000 */
[-C--:B------:R-:W-:Y:S01]  /*11b20*/  ISETP.GE.AND P1, PT, R15, R26.reuse, PT ;  /* 0x0000001a0f00720c */ /* 0x080fe20003f26270 */
[----:B------:R-:W-:Y:S01]  /*11b30*/  @!P2 STG.E.U16 desc[UR28][R20.64], R29 ;  /* 0x0000001d1400a986 */ /* 0x000fe2000c10151c */
[-C--:B------:R-:W-:Y:S01]  /*11b40*/  ISETP.GE.AND P2, PT, R16, R26.reuse, PT ;  /* 0x0000001a1000720c */ /* 0x080fe20003f46270 */
[----:B------:R-:W2:Y:S01]  /*11b50*/  LDCU.64 UR26, c[0x0][0x520] ;  /* 0x0000a400ff1a77ac */ /* 0x000ea20008000a00 */
[----:B------:R-:W-:-:S03]  /*11b60*/  ISETP.GE.AND P5, PT, R13, R26, PT ;  /* 0x0000001a0d00720c */ /* 0x000fc60003fa6270 */
[----:B------:R-:W-:Y:S01]  /*11b70*/  @!P3 STG.E.U16 desc[UR28][R20.64+0x40], R35 ;  /* 0x000040231400b986 */ /* 0x000fe2000c10151c */
[----:B-1----:R-:W-:Y:S01]  /*11b80*/  @!P4 FMUL.FTZ R43, R43, R24 ;  /* 0x000000182b2bc220 */ /* 0x002fe20000410000 */
[-C--:B------:R-:W-:Y:S02]  /*11b90*/  ISETP.GE.AND P3, PT, R4, R26.reuse, PT ;  /* 0x0000001a0400720c */ /* 0x080fe40003f66270 */
        /* <DEDUP_REMOVED lines=28> */
[----:B-1----:R-:W-:Y:S02]  /*11d60*/  F2FP.BF16.F32.PACK_AB R21, R30, R28 ;  /* 0x0000001c1e15723e */ /* 0x002fe400000010ff */
        /* <DEDUP_REMOVED lines=12> */
[C---:B-1----:R-:W-:Y:S02]  /*11e30*/  PRMT R22, R19.reuse, 0x7610, R22 ;  /* 0x0000761013167816 */ /* 0x042fe40000000016 */
[----:B---3--:R-:W-:Y:S02]  /*11e40*/  PRMT R23, R19, 0x7632, R23 ;  /* 0x0000763213177816 */ /* 0x008fe40000000017 */
[----:B------:R-:W-:Y:S01]  /*11e50*/  F2FP.BF16.F32.PACK_AB R19, R184, R183 ;  /* 0x000000b7b813723e */ /* 0x000fe200000010ff */
[----:B------:R1:W-:Y:S04]  /*11e60*/  STS.U16 [R81+0x4], R24 ;  /* 0x0000041851007388 */ /* 0x0003e80000000400 */
[----:B------:R3:W-:Y:S04]  /*11e70*/  STS.U16 [R81+0x6], R26 ;  /* 0x0000061a51007388 */ /* 0x0007e80000000400 */
[----:B------:R4:W-:Y:S01]  /*11e80*/  STS.U16 [R81+0xc], R22 ;  /* 0x00000c1651007388 */ /* 0x0009e20000000400 */
[----:B-1----:R-:W-:-:S02]  /*11e90*/  PRMT R24, R21, 0x7632, R24 ;  /* 0x0000763215187816 */ /* 0x002fc40000000018 */
        /* <DEDUP_REMOVED lines=32> */
[----:B-1----:R-:W-:Y:S01]  /*120a0*/  FADD.FTZ R20, R25, R44 ;  /* 0x0000002c19147221 */ /* 0x002fe20000010000 */
[----:B0-----:R-:W-:-:S04]  /*120b0*/  UIMAD.WIDE.U32 UR8, UR32, UR14, UR8 ;  /* 0x0000000e200872a5 */ /* 0x001fc8000f8e0008 */
[----:B------:R-:W0:Y:S01]  /*120c0*/  LDS R22, [UR25+0x1080] ;  /* 0x00108019ff167984 */ /* 0x000e220008000800 */
[----:B------:R-:W-:Y:S01]  /*120d0*/  FADD.FTZ R27, R20, R27 ;  /* 0x0000001b141b7221 */ /* 0x000fe20000010000 */
[----:B------:R-:W-:Y:S01]  /*120e0*/  UIMAD UR9, UR32, UR15, UR9 ;  /* 0x0000000f200972a4 */ /* 0x000fe2000f8e0209 */
[----:B------:R-:W1:Y:S02]  /*120f0*/  LDCU.64 UR14, c[0x0][0x560] ;  /* 0x0000ac00ff0e77ac */ /* 0x000e640008000a00 */
[----:B------:R-:W-:-:S04]  /*12100*/  FADD.FTZ R27, R27, R28 ;  /* 0x0000001c1b1b7221 */ /* 0x000fc80000010000 */
[----:B------:R-:W-:Y:S01]  /*12110*/  FADD.FTZ R30, R27, R30 ;  /* 0x0000001e1b1e7221 */ /* 0x000fe20000010000 */
[----:B--2---:R-:W-:-:S03]  /*12120*/  UIMAD.WIDE.U32 UR8, UR12, UR26, UR8 ;  /* 0x0000001a0c0872a5 */ /* 0x004fc6000f8e0008 */
[----:B------:R-:W-:Y:S01]  /*12130*/  FADD.FTZ R30, R30, R31 ;  /* 0x0000001f1e1e7221 */ /* 0x000fe20000010000 */
[----:B------:R-:W-:-:S03]  /*12140*/  UIMAD UR9, UR12, UR27, UR9 ;  /* 0x0000001b0c0972a4 */ /* 0x000fc6000f8e0209 */
[----:B------:R-:W-:Y:S01]  /*12150*/  FADD.FTZ R33, R30, R33 ;  /* 0x000000211e217221 */ /* 0x000fe20000010000 */
[----:B------:R-:W-:-:S03]  /*12160*/  IADD3 R19, P0, PT, R3, UR8, RZ ;  /* 0x0000000803137c10 */ /* 0x000fc6000ff1e0ff */
[----:B------:R-:W-:Y:S01]  /*12170*/  FADD.FTZ R33, R33, R34 ;  /* 0x0000002221217221 */ /* 0x000fe20000010000 */
[----:B------:R-:W-:-:S03]  /*12180*/  IADD3.X R20, PT, PT, RZ, UR9, RZ, P0, !PT ;  /* 0x00000009ff147c10 */ /* 0x000fc600087fe4ff */
[----:B------:R-:W-:-:S04]  /*12190*/  FADD.FTZ R36, R33, R36 ;  /* 0x0000002421247221 */ /* 0x000fc80000010000 */
[----:B------:R-:W-:Y:S01]  /*121a0*/  FADD.FTZ R36, R36, R37 ;  /* 0x0000002524247221 */ /* 0x000fe20000010000 */
[-C--:B0-----:R-:W-:Y:S02]  /*121b0*/  ISETP.GE.AND P2, PT, R3, R22.reuse, PT ;  /* 0x000000160300720c */ /* 0x081fe40003f46270 */
[----:B------:R-:W-:Y:S02]  /*121c0*/  ISETP.GE.AND P1, PT, R18, R22, PT ;  /* 0x000000161200720c */ /* 0x000fe40003f26270 */
[----:B-1----:R-:W-:-:S04]  /*121d0*/  LEA R18, P3, R19, UR14, 0x1 ;  /* 0x0000000e13127c11 */ /* 0x002fc8000f8608ff */
        /* <DEDUP_REMOVED lines=51> */
.L_x_2043:
        /* <DEDUP_REMOVED lines=45> */
.L_x_2178:
[----:B------:R-:W-:Y:S05]  /*127e0*/  BSYNC.RECONVERGENT B0 ;  /* 0x0000000000007941 */ /* 0x000fea0003800200 */
.L_x_2177:
        /* <DEDUP_REMOVED lines=43> */
.L_x_2180:
[----:B------:R-:W-:Y:S05]  /*12aa0*/  BSYNC.RECONVERGENT B0 ;  /* 0x0000000000007941 */ /* 0x000fea0003800200 */
.L_x_2179:
        /* <DEDUP_REMOVED lines=16> */
.L_x_2182:
        /* <DEDUP_REMOVED lines=32> */
.L_x_2181:
[----:B------:R-:W-:Y:S05]  /*12db0*/  EXIT ;  /* 0x000000000000794d */ /* 0x000fea0003800000 */
.L_x_2082:
[----:B------:R-:W-:Y:S01]  /*12dc0*/  HFMA2 R77, -RZ, RZ, 0, 5.9604644775390625e-08 ;  /* 0x00000001ff4d7431 */ /* 0x000fe200000001ff */
[----:B------:R-:W-:Y:S02]  /*12dd0*/  MOV R246, R234 ;  /* 0x000000ea00f67202 */ /* 0x000fe40000000f00 */
[----:B------:R-:W-:Y:S02]  /*12de0*/  MOV R76, RZ ;  /* 0x000000ff004c7202 */ /* 0x000fe40000000f00 */
[----:B------:R-:W-:-:S07]  /*12df0*/  MOV R79, 0xffffffff ;  /* 0xffffffff004f7802 */ /* 0x000fce0000000f00 */
[----:B01---5:R-:W-:Y:S05]  /*12e00*/  WARPSYNC.COLLECTIVE R79, `(.L_x_2183) ;  /* 0x000000004f087348 */ /* 0x023fea0003c00000 */
[----:B------:R2:W3:Y:S02]  /*12e10*/  SHFL.UP P6, R248, R246, R77, R76 ;  /* 0x0400004df6f87389 */ /* 0x0004e400000c004c */
[----:B0123-5:R-:W-:Y:S05]  /*12e20*/  ENDCOLLECTIVE ;  /* 0x000000000000791b */ /* 0x02ffea0003800000 */
.L_x_2183:
[----:B------:R-:W-:Y:S02]  /*12e30*/  MOV R246, R235 ;  /* 0x000000eb00f67202 */ /* 0x000fe40000000f00 */
[----:B------:R-:W-:-:S07]  /*12e40*/  MOV R78, R248 ;  /* 0x000000f8004e7202 */ /* 0x000fce0000000f00 */
[----:B------:R-:W-:Y:S05]  /*12e50*/  WARPSYNC.COLLECTIVE R79, `(.L_x_2184) ;  /* 0x000000004f087348 */ /* 0x000fea0003c00000 */
[----:B------:R0:W1:Y:S02]  /*12e60*/  SHFL.UP P6, R248, R246, R77, R76 ;  /* 0x0400004df6f87389 */ /* 0x00006400000c004c */
[----:B01----:R-:W-:Y:S05]  /*12e70*/  ENDCOLLECTIVE ;  /* 0x000000000000791b */ /* 0x003fea0003800000 */
.L_x_2184:
[----:B------:R-:W-:Y:S02]  /*12e80*/  MOV R246, R236 ;  /* 0x000000ec00f67202 */ /* 0x000fe40000000f00 */
[----:B------:R-:W-:-:S07]  /*12e90*/  MOV R225, R248 ;  /* 0x000000f800e17202 */ /* 0x000fce0000000f00 */
[----:B------:R-:W-:Y:S05]  /*12ea0*/  WARPSYNC.COLLECTIVE R79, `(.L_x_2185) ;  /* 0x000000004f087348 */ /* 0x000fea0003c00000 */
[----:B------:R0:W1:Y:S02]  /*12eb0*/  SHFL.UP P6, R248, R246, R77, R76 ;  /* 0x0400004df6f87389 */ /* 0x00006400000c004c */
[----:B01----:R-:W-:Y:S05]  /*12ec0*/  ENDCOLLECTIVE ;  /* 0x000000000000791b */ /* 0x003fea0003800000 */
.L_x_2185:
[----:B------:R-:W-:Y:S02]  /*12ed0*/  MOV R246, R245 ;  /* 0x000000f500f67202 */ /* 0x000fe40000000f00 */
[----:B------:R-:W-:-:S07]  /*12ee0*/  MOV R247, R248 ;  /* 0x000000f800f77202 */ /* 0x000fce0000000f00 */
[----:B------:R-:W-:Y:S05]  /*12ef0*/  WARPSYNC.COLLECTIVE R79, `(.L_x_2186) ;  /* 0x000000004f087348 */ /* 0x000fea0003c00000 */
[----:B------:R0:W1:Y:S02]  /*12f00*/  SHFL.UP P6, R248, R246, R77, R76 ;  /* 0x0400004df6f87389 */ /* 0x00006400000c004c */
[----:B01----:R-:W-:Y:S05]  /*12f10*/  ENDCOLLECTIVE ;  /* 0x000000000000791b */ /* 0x003fea0003800000 */
.L_x_2186:
        /* <DEDUP_REMOVED lines=17> */
.L_x_2187:
[----:B------:R-:W-:Y:S02]  /*13030*/  MOV R246, R235 ;  /* 0x000000eb00f67202 */ /* 0x000fe40000000f00 */
[----:B------:R-:W-:-:S07]  /*13040*/  MOV R78, R248 ;  /* 0x000000f8004e7202 */ /* 0x000fce0000000f00 */
[----:B------:R-:W-:Y:S05]  /*13050*/  WARPSYNC.COLLECTIVE R79, `(.L_x_2188) ;  /* 0x000000004f087348 */ /* 0x000fea0003c00000 */
[----:B------:R0:W1:Y:S02]  /*13060*/  SHFL.UP P6, R248, R246, R77, R76 ;  /* 0x0400004df6f87389 */ /* 0x00006400000c004c */
[----:B01----:R-:W-:Y:S05]  /*13070*/  ENDCOLLECTIVE ;  /* 0x000000000000791b */ /* 0x003fea0003800000 */
.L_x_2188:
[----:B------:R-:W-:Y:S02]  /*13080*/  MOV R246, R236 ;  /* 0x000000ec00f67202 */ /* 0x000fe40000000f00 */
[----:B------:R-:W-:-:S07]  /*13090*/  MOV R225, R248 ;  /* 0x000000f800e17202 */ /* 0x000fce0000000f00 */
[----:B------:R-:W-:Y:S05]  /*130a0*/  WARPSYNC.COLLECTIVE R79, `(.L_x_2189) ;  /* 0x000000004f087348 */ /* 0x000fea0003c00000 */
[----:B------:R0:W1:Y:S02]  /*130b0*/  SHFL.UP P6, R248, R246, R77, R76 ;  /* 0x0400004df6f87389 */ /* 0x00006400000c004c */
[----:B01----:R-:W-:Y:S05]  /*130c0*/  ENDCOLLECTIVE ;  /* 0x000000000000791b */ /* 0x003fea0003800000 */
.L_x_2189:
[----:B------:R-:W-:Y:S02]  /*130d0*/  MOV R246, R245 ;  /* 0x000000f500f67202 */ /* 0x000fe40000000f00 */
[----:B------:R-:W-:-:S07]  /*130e0*/  MOV R247, R248 ;  /* 0x000000f800f77202 */ /* 0x000fce0000000f00 */
[----:B------:R-:W-:Y:S05]  /*130f0*/  WARPSYNC.COLLECTIVE R79, `(.L_x_2190) ;  /* 0x000000004f087348 */ /* 0x000fea0003c00000 */
[----:B------:R0:W1:Y:S02]  /*13100*/  SHFL.UP P6, R248, R246, R77, R76 ;  /* 0x0400004df6f87389 */ /* 0x00006400000c004c */
[----:B01----:R-:W-:Y:S05]  /*13110*/  ENDCOLLECTIVE ;  /* 0x000000000000791b */ /* 0x003fea0003800000 */
.L_x_2190:
        /* <DEDUP_REMOVED lines=17> */
.L_x_2191:
[----:B------:R-:W-:Y:S02]  /*13230*/  MOV R246, R235 ;  /* 0x000000eb00f67202 */ /* 0x000fe40000000f00 */
[----:B------:R-:W-:-:S07]  /*13240*/  MOV R78, R248 ;  /* 0x000000f8004e7202 */ /* 0x000fce0000000f00 */
[----:B------:R-:W-:Y:S05]  /*13250*/  WARPSYNC.COLLECTIVE R79, `(.L_x_2192) ;  /* 0x000000004f087348 */ /* 0x000fea0003c00000 */
[----:B------:R0:W1:Y:S02]  /*13260*/  SHFL.UP P6, R248, R246, R77, R76 ;  /* 0x0400004df6f87389 */ /* 0x00006400000c004c */
[----:B01----:R-:W-:Y:S05]  /*13270*/  ENDCOLLECTIVE ;  /* 0x000000000000791b */ /* 0x003fea0003800000 */
.L_x_2192:
[----:B------:R-:W-:Y:S02]  /*13280*/  MOV R246, R236 ;  /* 0x000000ec00f67202 */ /* 0x000fe40000000f00 */
[----:B------:R-:W-:-:S07]  /*13290*/  MOV R225, R248 ;  /* 0x000000f800e17202 */ /* 0x000fce0000000f00 */
[----:B------:R-:W-:Y:S05]  /*132a0*/  WARPSYNC.COLLECTIVE R79, `(.L_x_2193) ;  /* 0x000000004f087348 */ /* 0x000fea0003c00000 */
[----:B------:R0:W1:Y:S02]  /*132b0*/  SHFL.UP P6, R248, R246, R77, R76 ;  /* 0x0400004df6f87389 */ /* 0x00006400000c004c */
[----:B01----:R-:W-:Y:S05]  /*132c0*/  ENDCOLLECTIVE ;  /* 0x000000000000791b */ /* 0x003fea0003800000 */
.L_x_2193:
[----:B------:R-:W-:Y:S02]  /*132d0*/  MOV R246, R245 ;  /* 0x000000f500f67202 */ /* 0x000fe40000000f00 */
[----:B------:R-:W-:-:S07]  /*132e0*/  MOV R247, R248 ;  /* 0x000000f800f77202 */ /* 0x000fce0000000f00 */
[----:B------:R-:W-:Y:S05]  /*132f0*/  WARPSYNC.COLLECTIVE R79, `(.L_x_2194) ;  /* 0x000000004f087348 */ /* 0x000fea0003c00000 */
[----:B------:R0:W1:Y:S02]  /*13300*/  SHFL.UP P6, R248, R246, R77, R76 ;  /* 0x0400004df6f87389 */ /* 0x00006400000c004c */
[----:B01----:R-:W-:Y:S05]  /*13310*/  ENDCOLLECTIVE ;  /* 0x000000000000791b */ /* 0x003fea0003800000 */
.L_x_2194:
        /* <DEDUP_REMOVED lines=17> */
.L_x_2195:
[----:B------:R-:W-:Y:S02]  /*13430*/  MOV R246, R235 ;  /* 0x000000eb00f67202 */ /* 0x000fe40000000f00 */
[----:B------:R-:W-:-:S07]  /*13440*/  MOV R78, R248 ;  /* 0x000000f8004e7202 */ /* 0x000fce0000000f00 */
[----:B------:R-:W-:Y:S05]  /*13450*/  WARPSYNC.COLLECTIVE R79, `(.L_x_2196) ;  /* 0x000000004f087348 */ /* 0x000fea0003c00000 */
[----:B------:R0:W1:Y:S02]  /*13460*/  SHFL.UP P6, R248, R246, R77, R76 ;  /* 0x0400004df6f87389 */ /* 0x00006400000c004c */
[----:B01----:R-:W-:Y:S05]  /*13470*/  ENDCOLLECTIVE ;  /* 0x000000000000791b */ /* 0x003fea0003800000 */
.L_x_2196:
[----:B------:R-:W-:Y:S02]  /*13480*/  MOV R246, R236 ;  /* 0x000000ec00f67202 */ /* 0x000fe40000000f00 */
[----:B------:R-:W-:-:S07]  /*13490*/  MOV R225, R248 ;  /* 0x000000f800e17202 */ /* 0x000fce0000000f00 */
[----:B------:R-:W-:Y:S05]  /*134a0*/  WARPSYNC.COLLECTIVE R79, `(.L_x_2197) ;  /* 0x000000004f087348 */ /* 0x000fea0003c00000 */
[----:B------:R0:W1:Y:S02]  /*134b0*/  SHFL.UP P6, R248, R246, R77, R76 ;  /* 0x0400004df6f87389 */ /* 0x00006400000c004c */
[----:B01----:R-:W-:Y:S05]  /*134c0*/  ENDCOLLECTIVE ;  /* 0x000000000000791b */ /* 0x003fea0003800000 */
.L_x_2197:
[----:B------:R-:W-:Y:S02]  /*134d0*/  MOV R246, R245 ;  /* 0x000000f500f67202 */ /* 0x000fe40000000f00 */
[----:B------:R-:W-:-:S07]  /*134e0*/  MOV R247, R248 ;  /* 0x000000f800f77202 */ /* 0x000fce0000000f00 */
[----:B------:R-:W-:Y:S05]  /*134f0*/  WARPSYNC.COLLECTIVE R79, `(.L_x_2198) ;  /* 0x000000004f087348 */ /* 0x000fea0003c00000 */
[----:B------:R0:W1:Y:S02]  /*13500*/  SHFL.UP P6, R248, R246, R77, R76 ;  /* 0x0400004df6f87389 */ /* 0x00006400000c004c */
[----:B01----:R-:W-:Y:S05]  /*13510*/  ENDCOLLECTIVE ;  /* 0x000000000000791b */ /* 0x003fea0003800000 */
.L_x_2198:
        /* <DEDUP_REMOVED lines=17> */
.L_x_2199:
[----:B------:R-:W-:Y:S02]  /*13630*/  MOV R246, R235 ;  /* 0x000000eb00f67202 */ /* 0x000fe40000000f00 */
[----:B------:R-:W-:-:S07]  /*13640*/  MOV R78, R248 ;  /* 0x000000f8004e7202 */ /* 0x000fce0000000f00 */
[----:B------:R-:W-:Y:S05]  /*13650*/  WARPSYNC.COLLECTIVE R79, `(.L_x_2200) ;  /* 0x000000004f087348 */ /* 0x000fea0003c00000 */
[----:B------:R0:W1:Y:S02]  /*13660*/  SHFL.UP P6, R248, R246, R77, R76 ;  /* 0x0400004df6f87389 */ /* 0x00006400000c004c */
[----:B01----:R-:W-:Y:S05]  /*13670*/  ENDCOLLECTIVE ;  /* 0x000000000000791b */ /* 0x003fea0003800000 */
.L_x_2200:
[----:B------:R-:W-:Y:S02]  /*13680*/  MOV R246, R236 ;  /* 0x000000ec00f67202 */ /* 0x000fe40000000f00 */
[----:B------:R-:W-:-:S07]  /*13690*/  MOV R225, R248 ;  /* 0x000000f800e17202 */ /* 0x000fce0000000f00 */
[----:B------:R-:W-:Y:S05]  /*136a0*/  WARPSYNC.COLLECTIVE R79, `(.L_x_2201) ;  /* 0x000000004f087348 */ /* 0x000fea0003c00000 */
[----:B------:R0:W1:Y:S02]  /*136b0*/  SHFL.UP P6, R248, R246, R77, R76 ;  /* 0x0400004df6f87389 */ /* 0x00006400000c004c */
[----:B01----:R-:W-:Y:S05]  /*136c0*/  ENDCOLLECTIVE ;  /* 0x000000000000791b */ /* 0x003fea0003800000 */
.L_x_2201:
[----:B------:R-:W-:Y:S02]  /*136d0*/  MOV R246, R245 ;  /* 0x000000f500f67202 */ /* 0x000fe40000000f00 */
[----:B------:R-:W-:-:S07]  /*136e0*/  MOV R247, R248 ;  /* 0x000000f800f77202 */ /* 0x000fce0000000f00 */
[----:B------:R-:W-:Y:S05]  /*136f0*/  WARPSYNC.COLLECTIVE R79, `(.L_x_2202) ;  /* 0x000000004f087348 */ /* 0x000fea0003c00000 */
[----:B------:R0:W1:Y:S02]  /*13700*/  SHFL.UP P6, R248, R246, R77, R76 ;  /* 0x0400004df6f87389 */ /* 0x00006400000c004c */
[----:B01----:R-:W-:Y:S05]  /*13710*/  ENDCOLLECTIVE ;  /* 0x000000000000791b */ /* 0x003fea0003800000 */
.L_x_2202:
[----:B------:R-:W-:Y:S01]  /*13720*/  MOV R76, R248 ;  /* 0x000000f8004c7202 */ /* 0x000fe20000000f00 */
[----:B------:R-:W-:Y:S06]  /*13730*/  BRA `(.L_x_2203) ;  /* 0xffffff7000947947 */ /* 0x000fec000383ffff */
.L_x_2083:
        /* <DEDUP_REMOVED lines=8> */
.L_x_2205:
[----:B------:R-:W-:Y:S05]  /*137c0*/  BSYNC B0 ;  /* 0x0000000000007941 */ /* 0x000fea0003800000 */
.L_x_2204:
[----:B------:R-:W-:Y:S05]  /*137d0*/  BRA `(.L_x_2206) ;  /* 0xffffff7000a07947 */ /* 0x000fea000383ffff */
.L_x_2084:
        /* <DEDUP_REMOVED lines=8> */
.L_x_2208:
[----:B------:R-:W-:Y:S05]  /*13860*/  BSYNC B0 ;  /* 0x0000000000007941 */ /* 0x000fea0003800000 */
.L_x_2207:
[----:B------:R-:W-:Y:S05]  /*13870*/  BRA `(.L_x_2209) ;  /* 0xffffff7000807947 */ /* 0x000fea000383ffff */
.L_x_2085:
        /* <DEDUP_REMOVED lines=8> */
.L_x_2211:
[----:B------:R-:W-:Y:S05]  /*13900*/  BSYNC B0 ;  /* 0x0000000000007941 */ /* 0x000fea0003800000 */
.L_x_2210:
[----:B------:R-:W-:Y:S05]  /*13910*/  BRA `(.L_x_2212) ;  /* 0xffffff7000607947 */ /* 0x000fea000383ffff */
.L_x_2086:
        /* <DEDUP_REMOVED lines=8> */
.L_x_2214:
[----:B------:R-:W-:Y:S05]  /*139a0*/  BSYNC B0 ;  /* 0x0000000000007941 */ /* 0x000fea0003800000 */
.L_x_2213:
[----:B------:R-:W-:Y:S05]  /*139b0*/  BRA `(.L_x_2215) ;  /* 0xffffff7000407947 */ /* 0x000fea000383ffff */
.L_x_2087:
        /* <DEDUP_REMOVED lines=8> */
.L_x_2217:
[----:B------:R-:W-:Y:S05]  /*13a40*/  BSYNC B0 ;  /* 0x0000000000007941 */ /* 0x000fea0003800000 */
.L_x_2216:
        /* <DEDUP_REMOVED lines=9> */
.L_x_2218:
[----:B------:R-:W-:Y:S02]  /*13ae0*/  MOV R246, R236 ;  /* 0x000000ec00f67202 */ /* 0x000fe40000000f00 */
[----:B------:R-:W-:-:S07]  /*13af0*/  MOV R235, R248 ;  /* 0x000000f800eb7202 */ /* 0x000fce0000000f00 */
[----:B------:R-:W-:Y:S05]  /*13b00*/  WARPSYNC.COLLECTIVE R79, `(.L_x_2219) ;  /* 0x000000004f087348 */ /* 0x000fea0003c00000 */
[----:B------:R0:W1:Y:S02]  /*13b10*/  SHFL.UP P6, R248, R246, R77, R76 ;  /* 0x0400004df6f87389 */ /* 0x00006400000c004c */
[----:B01----:R-:W-:Y:S05]  /*13b20*/  ENDCOLLECTIVE ;  /* 0x000000000000791b */ /* 0x003fea0003800000 */
.L_x_2219:
[----:B------:R-:W-:Y:S02]  /*13b30*/  MOV R246, R245 ;  /* 0x000000f500f67202 */ /* 0x000fe40000000f00 */
[----:B------:R-:W-:-:S07]  /*13b40*/  MOV R236, R248 ;  /* 0x000000f800ec7202 */ /* 0x000fce0000000f00 */
[----:B------:R-:W-:Y:S05]  /*13b50*/  WARPSYNC.COLLECTIVE R79, `(.L_x_2220) ;  /* 0x000000004f087348 */ /* 0x000fea0003c00000 */
[----:B------:R0:W1:Y:S02]  /*13b60*/  SHFL.UP P6, R248, R246, R77, R76 ;  /* 0x0400004df6f87389 */ /* 0x00006400000c004c */
[----:B01----:R-:W-:Y:S05]  /*13b70*/  ENDCOLLECTIVE ;  /* 0x000000000000791b */ /* 0x003fea0003800000 */
.L_x_2220:
[----:B------:R-:W-:Y:S01]  /*13b80*/  HFMA2 R77, -RZ, RZ, 0, 0 ;  /* 0x00000000ff4d7431 */ /* 0x000fe200000001ff */
[----:B------:R-:W-:-:S07]  /*13b90*/  MOV R76, 0x1f ;  /* 0x0000001f004c7802 */ /* 0x000fce0000000f00 */
[----:B------:R-:W-:Y:S05]  /*13ba0*/  WARPSYNC.COLLECTIVE R79, `(.L_x_2221) ;  /* 0x000000004f087348 */ /* 0x000fea0003c00000 */
[----:B------:R0:W1:Y:S02]  /*13bb0*/  SHFL.IDX P3, R225, R78, R77, R76 ;  /* 0x0000004d4ee17389 */ /* 0x000064000006004c */
[----:B01----:R-:W-:Y:S05]  /*13bc0*/  ENDCOLLECTIVE ;  /* 0x000000000000791b */ /* 0x003fea0003800000 */
.L_x_2221:
[----:B------:R-:W-:Y:S02]  /*13bd0*/  MOV R245, R248 ;  /* 0x000000f800f57202 */ /* 0x000fe40000000f00 */
[----:B------:R-:W-:Y:S02]  /*13be0*/  MOV R78, R61 ;  /* 0x0000003d004e7202 */ /* 0x000fe40000000f00 */
[----:B------:R-:W-:-:S07]  /*13bf0*/  MOV R60, R225 ;  /* 0x000000e1003c7202 */ /* 0x000fce0000000f00 */
[----:B------:R-:W-:Y:S05]  /*13c00*/  WARPSYNC.COLLECTIVE R79, `(.L_x_2222) ;  /* 0x000000004f087348 */ /* 0x000fea0003c00000 */
[----:B------:R0:W1:Y:S02]  /*13c10*/  SHFL.IDX P3, R225, R78, R77, R76 ;  /* 0x0000004d4ee17389 */ /* 0x000064000006004c */
[----:B01----:R-:W-:Y:S05]  /*13c20*/  ENDCOLLECTIVE ;  /* 0x000000000000791b */ /* 0x003fea0003800000 */
.L_x_2222:
[----:B------:R-:W-:Y:S02]  /*13c30*/  MOV R78, R62 ;  /* 0x0000003e004e7202 */ /* 0x000fe40000000f00 */
[----:B------:R-:W-:-:S07]  /*13c40*/  MOV R61, R225 ;  /* 0x000000e1003d7202 */ /* 0x000fce0000000f00 */
[----:B------:R-:W-:Y:S05]  /*13c50*/  WARPSYNC.COLLECTIVE R79, `(.L_x_2223) ;  /* 0x000000004f087348 */ /* 0x000fea0003c00000 */
[----:B------:R0:W1:Y:S02]  /*13c60*/  SHFL.IDX P3, R225, R78, R77, R76 ;  /* 0x0000004d4ee17389 */ /* 0x000064000006004c */
[----:B01----:R-:W-:Y:S05]  /*13c70*/  ENDCOLLECTIVE ;  /* 0x000000000000791b */ /* 0x003fea0003800000 */
.L_x_2223:
[----:B------:R-:W-:Y:S02]  /*13c80*/  MOV R78, R63 ;  /* 0x0000003f004e7202 */ /* 0x000fe40000000f00 */
[----:B------:R-:W-:-:S07]  /*13c90*/  MOV R62, R225 ;  /* 0x000000e1003e7202 */ /* 0x000fce0000000f00 */
[----:B------:R-:W-:Y:S05]  /*13ca0*/  WARPSYNC.COLLECTIVE R79, `(.L_x_2224) ;  /* 0x000000004f087348 */ /* 0x000fea0003c00000 */
[----:B------:R0:W1:Y:S02]  /*13cb0*/  SHFL.IDX P3, R225, R78, R77, R76 ;  /* 0x0000004d4ee17389 */ /* 0x000064000006004c */
[----:B01----:R-:W-:Y:S05]  /*13cc0*/  ENDCOLLECTIVE ;  /* 0x000000000000791b */ /* 0x003fea0003800000 */
.L_x_2224:
[----:B------:R-:W-:Y:S01]  /*13cd0*/  MOV R63, R225 ;  /* 0x000000e1003f7202 */ /* 0x000fe20000000f00 */
[----:B------:R-:W-:Y:S06]  /*13ce0*/  BRA `(.L_x_2225) ;  /* 0xffffff6c009c7947 */ /* 0x000fec000383ffff */
.L_x_2089:
[----:B------:R-:W-:Y:S01]  /*13cf0*/  HFMA2 R251, -RZ, RZ, 0, 5.9604644775390625e-08 ;  /* 0x00000001fffb7431 */ /* 0x000fe200000001ff */
[----:B------:R-:W-:Y:S02]  /*13d00*/  MOV R252, R245 ;  /* 0x000000f500fc7202 */ /* 0x000fe40000000f00 */
[----:B------:R-:W-:Y:S02]  /*13d10*/  MOV R76, 0x1f ;  /* 0x0000001f004c7802 */ /* 0x000fe40000000f00 */
[----:B------:R-:W-:-:S07]  /*13d20*/  MOV R79, 0xffffffff ;  /* 0xffffffff004f7802 */ /* 0x000fce0000000f00 */
[----:B------:R-:W-:Y:S05]  /*13d30*/  WARPSYNC.COLLECTIVE R79, `(.L_x_2226) ;  /* 0x000000004f087348 */ /* 0x000fea0003c00000 */
[----:B------:R0:W1:Y:S02]  /*13d40*/  SHFL.DOWN P0, R225, R252, R251, R76 ;  /* 0x080000fbfce17389 */ /* 0x000064000000004c */
[----:B01----:R-:W-:Y:S05]  /*13d50*/  ENDCOLLECTIVE ;  /* 0x000000000000791b */ /* 0x003fea0003800000 */
.L_x_2226:
[----:B------:R-:W-:Y:S02]  /*13d60*/  MOV R252, R246 ;  /* 0x000000f600fc7202 */ /* 0x000fe40000000f00 */
[----:B------:R-:W-:-:S07]  /*13d70*/  MOV R77, R225 ;  /* 0x000000e1004d7202 */ /* 0x000fce0000000f00 */
[----:B------:R-:W-:Y:S05]  /*13d80*/  WARPSYNC.COLLECTIVE R79, `(.L_x_2227) ;  /* 0x000000004f087348 */ /* 0x000fea0003c00000 */
[----:B------:R0:W1:Y:S02]  /*13d90*/  SHFL.DOWN P0, R225, R252, R251, R76 ;  /* 0x080000fbfce17389 */ /* 0x000064000000004c */
[----:B01----:R-:W-:Y:S05]  /*13da0*/  ENDCOLLECTIVE ;  /* 0x000000000000791b */ /* 0x003fea0003800000 */
.L_x_2227:
[----:B------:R-:W-:Y:S02]  /*13db0*/  MOV R252, R247 ;  /* 0x000000f700fc7202 */ /* 0x000fe40000000f00 */
[----:B------:R-:W-:-:S07]  /*13dc0*/  MOV R78, R225 ;  /* 0x000000e1004e7202 */ /* 0x000fce0000000f00 */
[----:B------:R-:W-:Y:S05]  /*13dd0*/  WARPSYNC.COLLECTIVE R79, `(.L_x_2228) ;  /* 0x000000004f087348 */ /* 0x000fea0003c00000 */
[----:B------:R0:W1:Y:S02]  /*13de0*/  SHFL.DOWN P0, R225, R252, R251, R76 ;  /* 0x080000fbfce17389 */ /* 0x000064000000004c */
[----:B01----:R-:W-:Y:S05]  /*13df0*/  ENDCOLLECTIVE ;  /* 0x000000000000791b */ /* 0x003fea0003800000 */
.L_x_2228:
[----:B------:R-:W-:Y:S02]  /*13e00*/  MOV R252, R248 ;  /* 0x000000f800fc7202 */ /* 0x000fe40000000f00 */
[----:B------:R-:W-:-:S07]  /*13e10*/  MOV R123, R225 ;  /* 0x000000e1007b7202 */ /* 0x000fce0000000f00 */
[----:B------:R-:W-:Y:S05]  /*13e20*/  WARPSYNC.COLLECTIVE R79, `(.L_x_2229) ;  /* 0x000000004f087348 */ /* 0x000fea0003c00000 */
[----:B------:R0:W1:Y:S02]  /*13e30*/  SHFL.DOWN P0, R225, R252, R251, R76 ;  /* 0x080000fbfce17389 */ /* 0x000064000000004c */
[----:B01----:R-:W-:Y:S05]  /*13e40*/  ENDCOLLECTIVE ;  /* 0x000000000000791b */ /* 0x003fea0003800000 */
.L_x_2229:
[----:B------:R-:W-:Y:S01]  /*13e50*/  MOV R76, R225 ;  /* 0x000000e1004c7202 */ /* 0x000fe20000000f00 */
[----:B------:R-:W-:Y:S06]  /*13e60*/  BRA `(.L_x_2230) ;  /* 0xffffff8000bc7947 */ /* 0x000fec000383ffff */
.L_x_2092:
        /* <DEDUP_REMOVED lines=8> */
.L_x_2232:
[----:B------:R-:W-:Y:S05]  /*13ef0*/  BSYNC B0 ;  /* 0x0000000000007941 */ /* 0x000fea0003800000 */
.L_x_2231:
        /* <DEDUP_REMOVED lines=8> */
.L_x_2233:
[----:B------:R-:W-:Y:S02]  /*13f80*/  MOV R252, R247 ;  /* 0x000000f700fc7202 */ /* 0x000fe40000000f00 */
[----:B------:R-:W-:-:S07]  /*13f90*/  MOV R78, R225 ;  /* 0x000000e1004e7202 */ /* 0x000fce0000000f00 */
[----:B------:R-:W-:Y:S05]  /*13fa0*/  WARPSYNC.COLLECTIVE R79, `(.L_x_2234) ;  /* 0x000000004f087348 */ /* 0x000fea0003c00000 */
[----:B------:R0:W1:Y:S02]  /*13fb0*/  SHFL.DOWN P0, R225, R252, R251, R76 ;  /* 0x080000fbfce17389 */ /* 0x000064000000004c */
[----:B01----:R-:W-:Y:S05]  /*13fc0*/  ENDCOLLECTIVE ;  /* 0x000000000000791b */ /* 0x003fea0003800000 */
.L_x_2234:
[----:B------:R-:W-:Y:S02]  /*13fd0*/  MOV R252, R248 ;  /* 0x000000f800fc7202 */ /* 0x000fe40000000f00 */
[----:B------:R-:W-:-:S07]  /*13fe0*/  MOV R123, R225 ;  /* 0x000000e1007b7202 */ /* 0x000fce0000000f00 */
[----:B------:R-:W-:Y:S05]  /*13ff0*/  WARPSYNC.COLLECTIVE R79, `(.L_x_2235) ;  /* 0x000000004f087348 */ /* 0x000fea0003c00000 */
[----:B------:R0:W1:Y:S02]  /*14000*/  SHFL.DOWN P0, R225, R252, R251, R76 ;  /* 0x080000fbfce17389 */ /* 0x000064000000004c */
[----:B01----:R-:W-:Y:S05]  /*14010*/  ENDCOLLECTIVE ;  /* 0x000000000000791b */ /* 0x003fea0003800000 */
.L_x_2235:
[----:B------:R-:W-:Y:S01]  /*14020*/  MOV R79, R225 ;  /* 0x000000e1004f7202 */ /* 0x000fe20000000f00 */
[----:B------:R-:W-:Y:S06]  /*14030*/  BRA `(.L_x_2236) ;  /* 0xffffff8000a07947 */ /* 0x000fec000383ffff */
.L_x_2095:
        /* <DEDUP_REMOVED lines=8> */
.L_x_2238:
[----:B------:R-:W-:Y:S05]  /*140c0*/  BSYNC B0 ;  /* 0x0000000000007941 */ /* 0x000fea0003800000 */
.L_x_2237:
        /* <DEDUP_REMOVED lines=8> */
.L_x_2239:
[----:B------:R-:W-:Y:S02]  /*14150*/  MOV R252, R247 ;  /* 0x000000f700fc7202 */ /* 0x000fe40000000f00 */
[----:B------:R-:W-:-:S07]  /*14160*/  MOV R78, R225 ;  /* 0x000000e1004e7202 */ /* 0x000fce0000000f00 */
[----:B------:R-:W-:Y:S05]  /*14170*/  WARPSYNC.COLLECTIVE R79, `(.L_x_2240) ;  /* 0x000000004f087348 */ /* 0x000fea0003c00000 */
[----:B------:R0:W1:Y:S02]  /*14180*/  SHFL.DOWN P0, R225, R252, R251, R76 ;  /* 0x080000fbfce17389 */ /* 0x000064000000004c */
[----:B01----:R-:W-:Y:S05]  /*14190*/  ENDCOLLECTIVE ;  /* 0x000000000000791b */ /* 0x003fea0003800000 */
.L_x_2240:
[----:B------:R-:W-:Y:S02]  /*141a0*/  MOV R252, R248 ;  /* 0x000000f800fc7202 */ /* 0x000fe40000000f00 */
[----:B------:R-:W-:-:S07]  /*141b0*/  MOV R123, R225 ;  /* 0x000000e1007b7202 */ /* 0x000fce0000000f00 */
[----:B------:R-:W-:Y:S05]  /*141c0*/  WARPSYNC.COLLECTIVE R79, `(.L_x_2241) ;  /* 0x000000004f087348 */ /* 0x000fea0003c00000 */
[----:B------:R0:W1:Y:S02]  /*141d0*/  SHFL.DOWN P0, R225, R252, R251, R76 ;  /* 0x080000fbfce17389 */ /* 0x000064000000004c */
[----:B01----:R-:W-:Y:S05]  /*141e0*/  ENDCOLLECTIVE ;  /* 0x000000000000791b */ /* 0x003fea0003800000 */
.L_x_2241:
[----:B------:R-:W-:Y:S01]  /*141f0*/  MOV R79, R225 ;  /* 0x000000e1004f7202 */ /* 0x000fe20000000f00 */
[----:B------:R-:W-:Y:S06]  /*14200*/  BRA `(.L_x_2242) ;  /* 0xffffff8000847947 */ /* 0x000fec000383ffff */
.L_x_2098:
        /* <DEDUP_REMOVED lines=8> */
.L_x_2244:
[----:B------:R-:W-:Y:S05]  /*14290*/  BSYNC B0 ;  /* 0x0000000000007941 */ /* 0x000fea0003800000 */
.L_x_2243:
        /* <DEDUP_REMOVED lines=8> */
.L_x_2245:
[----:B------:R-:W-:Y:S02]  /*14320*/  MOV R252, R247 ;  /* 0x000000f700fc7202 */ /* 0x000fe40000000f00 */
[----:B------:R-:W-:-:S07]  /*14330*/  MOV R78, R225 ;  /* 0x000000e1004e7202 */ /* 0x000fce0000000f00 */
[----:B------:R-:W-:Y:S05]  /*14340*/  WARPSYNC.COLLECTIVE R79, `(.L_x_2246) ;  /* 0x000000004f087348 */ /* 0x000fea0003c00000 */
[----:B------:R0:W1:Y:S02]  /*14350*/  SHFL.DOWN P0, R225, R252, R251, R76 ;  /* 0x080000fbfce17389 */ /* 0x000064000000004c */
[----:B01----:R-:W-:Y:S05]  /*14360*/  ENDCOLLECTIVE ;  /* 0x000000000000791b */ /* 0x003fea0003800000 */
.L_x_2246:
[----:B------:R-:W-:Y:S02]  /*14370*/  MOV R252, R248 ;  /* 0x000000f800fc7202 */ /* 0x000fe40000000f00 */
[----:B------:R-:W-:-:S07]  /*14380*/  MOV R123, R225 ;  /* 0x000000e1007b7202 */ /* 0x000fce0000000f00 */
[----:B------:R-:W-:Y:S05]  /*14390*/  WARPSYNC.COLLECTIVE R79, `(.L_x_2247) ;  /* 0x000000004f087348 */ /* 0x000fea0003c00000 */
[----:B------:R0:W1:Y:S02]  /*143a0*/  SHFL.DOWN P0, R225, R252, R251, R76 ;  /* 0x080000fbfce17389 */ /* 0x000064000000004c */
[----:B01----:R-:W-:Y:S05]  /*143b0*/  ENDCOLLECTIVE ;  /* 0x000000000000791b */ /* 0x003fea0003800000 */
.L_x_2247:
[----:B------:R-:W-:Y:S01]  /*143c0*/  MOV R79, R225 ;  /* 0x000000e1004f7202 */ /* 0x000fe20000000f00 */
[----:B------:R-:W-:Y:S06]  /*143d0*/  BRA `(.L_x_2248) ;  /* 0xffffff8000687947 */ /* 0x000fec000383ffff */
.L_x_2101:
        /* <DEDUP_REMOVED lines=8> */
.L_x_2250:
[----:B------:R-:W-:Y:S05]  /*14460*/  BSYNC B0 ;  /* 0x0000000000007941 */ /* 0x000fea0003800000 */
.L_x_2249:
        /* <DEDUP_REMOVED lines=8> */
.L_x_2251:
[----:B------:R-:W-:Y:S02]  /*144f0*/  MOV R252, R247 ;  /* 0x000000f700fc7202 */ /* 0x000fe40000000f00 */
[----:B------:R-:W-:-:S07]  /*14500*/  MOV R78, R225 ;  /* 0x000000e1004e7202 */ /* 0x000fce0000000f00 */
[----:B------:R-:W-:Y:S05]  /*14510*/  WARPSYNC.COLLECTIVE R79, `(.L_x_2252) ;  /* 0x000000004f087348 */ /* 0x000fea0003c00000 */
[----:B------:R0:W1:Y:S02]  /*14520*/  SHFL.DOWN P0, R225, R252, R251, R76 ;  /* 0x080000fbfce17389 */ /* 0x000064000000004c */
[----:B01----:R-:W-:Y:S05]  /*14530*/  ENDCOLLECTIVE ;  /* 0x000000000000791b */ /* 0x003fea0003800000 */
.L_x_2252:
[----:B------:R-:W-:Y:S02]  /*14540*/  MOV R252, R248 ;  /* 0x000000f800fc7202 */ /* 0x000fe40000000f00 */
[----:B------:R-:W-:-:S07]  /*14550*/  MOV R123, R225 ;  /* 0x000000e1007b7202 */ /* 0x000fce0000000f00 */
[----:B------:R-:W-:Y:S05]  /*14560*/  WARPSYNC.COLLECTIVE R79, `(.L_x_2253) ;  /* 0x000000004f087348 */ /* 0x000fea0003c00000 */
[----:B------:R0:W1:Y:S02]  /*14570*/  SHFL.DOWN P0, R225, R252, R251, R76 ;  /* 0x080000fbfce17389 */ /* 0x000064000000004c */
[----:B01----:R-:W-:Y:S05]  /*14580*/  ENDCOLLECTIVE ;  /* 0x000000000000791b */ /* 0x003fea0003800000 */
.L_x_2253:
[----:B------:R-:W-:Y:S01]  /*14590*/  MOV R79, R225 ;  /* 0x000000e1004f7202 */ /* 0x000fe20000000f00 */
[----:B------:R-:W-:Y:S06]  /*145a0*/  BRA `(.L_x_2254) ;  /* 0xffffff80004c7947 */ /* 0x000fec000383ffff */
.L_x_2104:
        /* <DEDUP_REMOVED lines=8> */
.L_x_2256:
[----:B------:R-:W-:Y:S05]  /*14630*/  BSYNC B0 ;  /* 0x0000000000007941 */ /* 0x000fea0003800000 */
.L_x_2255:
        /* <DEDUP_REMOVED lines=10> */
.L_x_2257:
[----:B------:R-:W-:Y:S02]  /*146e0*/  MOV R78, R247 ;  /* 0x000000f7004e7202 */ /* 0x000fe40000000f00 */
[----:B------:R-:W-:-:S07]  /*146f0*/  MOV R234, R225 ;  /* 0x000000e100ea7202 */ /* 0x000fce0000000f00 */
[----:B------:R-:W-:Y:S05]  /*14700*/  WARPSYNC.COLLECTIVE R79, `(.L_x_2258) ;  /* 0x000000004f087348 */ /* 0x000fea0003c00000 */
[----:B------:R0:W1:Y:S02]  /*14710*/  SHFL.IDX P3, R225, R78, R77, R76 ;  /* 0x0000004d4ee17389 */ /* 0x000064000006004c */
[----:B01----:R-:W-:Y:S05]  /*14720*/  ENDCOLLECTIVE ;  /* 0x000000000000791b */ /* 0x003fea0003800000 */
.L_x_2258:
        /* <DEDUP_REMOVED lines=16> */
.L_x_2259:
[----:B------:R-:W-:Y:S01]  /*14830*/  MOV R78, R72 ;  /* 0x00000048004e7202 */ /* 0x000fe20000000f00 */
[----:B------:R-:W-:-:S07]  /*14840*/  FADD.FTZ R236, R225, R236 ;  /* 0x000000ece1ec7221 */ /* 0x000fce0000010000 */
[----:B------:R-:W-:Y:S05]  /*14850*/  WARPSYNC.COLLECTIVE R79, `(.L_x_2260) ;  /* 0x000000004f087348 */ /* 0x000fea0003c00000 */
[----:B------:R0:W1:Y:S02]  /*14860*/  SHFL.DOWN P0, R225, R252, R251, R76 ;  /* 0x080000fbfce17389 */ /* 0x000064000000004c */
[----:B01----:R-:W-:Y:S05]  /*14870*/  ENDCOLLECTIVE ;  /* 0x000000000000791b */ /* 0x003fea0003800000 */
.L_x_2260:
[----:B------:R-:W-:Y:S02]  /*14880*/  MOV R252, R246 ;  /* 0x000000f600fc7202 */ /* 0x000fe40000000f00 */
[----:B------:R-:W-:-:S07]  /*14890*/  MOV R245, R225 ;  /* 0x000000e100f57202 */ /* 0x000fce0000000f00 */
[----:B------:R-:W-:Y:S05]  /*148a0*/  WARPSYNC.COLLECTIVE R79, `(.L_x_2261) ;  /* 0x000000004f087348 */ /* 0x000fea0003c00000 */
[----:B------:R0:W1:Y:S02]  /*148b0*/  SHFL.DOWN P0, R225, R252, R251, R76 ;  /* 0x080000fbfce17389 */ /* 0x000064000000004c */
[----:B01----:R-:W-:Y:S05]  /*148c0*/  ENDCOLLECTIVE ;  /* 0x000000000000791b */ /* 0x003fea0003800000 */
.L_x_2261:
[----:B------:R-:W-:Y:S02]  /*148d0*/  MOV R252, R247 ;  /* 0x000000f700fc7202 */ /* 0x000fe40000000f00 */
[----:B------:R-:W-:-:S07]  /*148e0*/  MOV R246, R225 ;  /* 0x000000e100f67202 */ /* 0x000fce0000000f00 */
[----:B------:R-:W-:Y:S05]  /*148f0*/  WARPSYNC.COLLECTIVE R79, `(.L_x_2262) ;  /* 0x000000004f087348 */ /* 0x000fea0003c00000 */
[----:B------:R0:W1:Y:S02]  /*14900*/  SHFL.DOWN P0, R225, R252, R251, R76 ;  /* 0x080000fbfce17389 */ /* 0x000064000000004c */
[----:B01----:R-:W-:Y:S05]  /*14910*/  ENDCOLLECTIVE ;  /* 0x000000000000791b */ /* 0x003fea0003800000 */
.L_x_2262:
[----:B------:R-:W-:Y:S02]  /*14920*/  MOV R252, R248 ;  /* 0x000000f800fc7202 */ /* 0x000fe40000000f00 */
[----:B------:R-:W-:-:S07]  /*14930*/  MOV R247, R225 ;  /* 0x000000e100f77202 */ /* 0x000fce0000000f00 */
[----:B------:R-:W-:Y:S05]  /*14940*/  WARPSYNC.COLLECTIVE R79, `(.L_x_2263) ;  /* 0x000000004f087348 */ /* 0x000fea0003c00000 */
[----:B------:R0:W1:Y:S02]  /*14950*/  SHFL.DOWN P0, R225, R252, R251, R76 ;  /* 0x080000fbfce17389 */ /* 0x000064000000004c */
[----:B01----:R-:W-:Y:S05]  /*14960*/  ENDCOLLECTIVE ;  /* 0x000000000000791b */ /* 0x003fea0003800000 */
.L_x_2263:
[----:B------:R-:W-:-:S07]  /*14970*/  MOV R248, R225 ;  /* 0x000000e100f87202 */ /* 0x000fce0000000f00 */
[----:B------:R-:W-:Y:S05]  /*14980*/  WARPSYNC.COLLECTIVE R79, `(.L_x_2264) ;  /* 0x000000004f087348 */ /* 0x000fea0003c00000 */
[----:B------:R0:W1:Y:S02]  /*14990*/  SHFL.IDX P3, R225, R78, R77, R76 ;  /* 0x0000004d4ee17389 */ /* 0x000064000006004c */
[----:B01----:R-:W-:Y:S05]  /*149a0*/  ENDCOLLECTIVE ;  /* 0x000000000000791b */ /* 0x003fea0003800000 */
.L_x_2264:
[----:B------:R-:W-:Y:S02]  /*149b0*/  MOV R78, R73 ;  /* 0x00000049004e7202 */ /* 0x000fe40000000f00 */
[----:B------:R-:W-:-:S07]  /*149c0*/  MOV R72, R225 ;  /* 0x000000e100487202 */ /* 0x000fce0000000f00 */
[----:B------:R-:W-:Y:S05]  /*149d0*/  WARPSYNC.COLLECTIVE R79, `(.L_x_2265) ;  /* 0x000000004f087348 */ /* 0x000fea0003c00000 */
[----:B------:R0:W1:Y:S02]  /*149e0*/  SHFL.IDX P3, R225, R78, R77, R76 ;  /* 0x0000004d4ee17389 */ /* 0x000064000006004c */
[----:B01----:R-:W-:Y:S05]  /*149f0*/  ENDCOLLECTIVE ;  /* 0x000000000000791b */ /* 0x003fea0003800000 */
.L_x_2265:
[----:B------:R-:W-:Y:S02]  /*14a00*/  MOV R78, R74 ;  /* 0x0000004a004e7202 */ /* 0x000fe40000000f00 */
[----:B------:R-:W-:-:S07]  /*14a10*/  MOV R73, R225 ;  /* 0x000000e100497202 */ /* 0x000fce0000000f00 */
[----:B------:R-:W-:Y:S05]  /*14a20*/  WARPSYNC.COLLECTIVE R79, `(.L_x_2266) ;  /* 0x000000004f087348 */ /* 0x000fea0003c00000 */
[----:B------:R0:W1:Y:S02]  /*14a30*/  SHFL.IDX P3, R225, R78, R77, R76 ;  /* 0x0000004d4ee17389 */ /* 0x000064000006004c */
[----:B01----:R-:W-:Y:S05]  /*14a40*/  ENDCOLLECTIVE ;  /* 0x000000000000791b */ /* 0x003fea0003800000 */
.L_x_2266:
[----:B------:R-:W-:Y:S02]  /*14a50*/  MOV R78, R75 ;  /* 0x0000004b004e7202 */ /* 0x000fe40000000f00 */
[----:B------:R-:W-:-:S07]  /*14a60*/  MOV R74, R225 ;  /* 0x000000e1004a7202 */ /* 0x000fce0000000f00 */
[----:B------:R-:W-:Y:S05]  /*14a70*/  WARPSYNC.COLLECTIVE R79, `(.L_x_2267) ;  /* 0x000000004f087348 */ /* 0x000fea0003c00000 */
[----:B------:R0:W1:Y:S02]  /*14a80*/  SHFL.IDX P3, R225, R78, R77, R76 ;  /* 0x0000004d4ee17389 */ /* 0x000064000006004c */
[----:B01----:R-:W-:Y:S05]  /*14a90*/  ENDCOLLECTIVE ;  /* 0x000000000000791b */ /* 0x003fea0003800000 */
.L_x_2267:
[----:B------:R-:W-:Y:S01]  /*14aa0*/  MOV R75, R225 ;  /* 0x000000e1004b7202 */ /* 0x000fe20000000f00 */
[----:B------:R-:W-:Y:S06]  /*14ab0*/  BRA `(.L_x_2268) ;  /* 0xffffff7c00a87947 */ /* 0x000fec000383ffff */
.L_x_2269:
        /* <DEDUP_REMOVED lines=12> */
.L_x_18675:


//--------------------- .text._Z25selective_scan_bwd_kernelI32Selective_Scan_bwd_kernel_traitsILi128ELi16ELb0ELb1ELb1ELb0ELb0EN3c108BFloat16ENS1_7complexIfEEEEv12SSMParamsBwd --------------------------
	.section	.text._Z25selective_scan_bwd_kernelI32Selective_Scan_bwd_kernel_traitsILi128ELi16ELb0ELb1ELb1ELb0ELb0EN3c108BFloat16ENS1_7complexIfEEEEv12SSMParamsBwd,"ax",@progbits
	.align	128
        .global         _Z25selective_scan_bwd_kernelI32Selective_Scan_bwd_kernel_traitsILi128ELi16ELb0ELb1ELb1ELb0ELb0EN3c108BFloat16ENS1_7complexIfEEEEv12SSMParamsBwd
        .type           _Z25selective_scan_bwd_kernelI32Selective_Scan_bwd_kernel_traitsILi128ELi16ELb0ELb1ELb1ELb0ELb0EN3c108BFloat16ENS1_7complexIfEEEEv12SSMParamsBwd,@function
        .size           _Z25selective_scan_bwd_kernelI32Selective_Scan_bwd_kernel_traitsILi128ELi16ELb0ELb1ELb1ELb0ELb0EN3c108BFloat16ENS1_7complexIfEEEEv12SSMParamsBwd,(.L_x_18676 - _Z25selective_scan_bwd_kernelI32Selective_Scan_bwd_kernel_traitsILi128ELi16ELb0ELb1ELb1ELb0ELb0EN3c108BFloat16ENS1_7complexIfEEEEv12SSMParamsBwd)
        .other          _Z25selective_scan_bwd_kernelI32Selective_Scan_bwd_kernel_traitsILi128ELi16ELb0ELb1ELb1ELb0ELb0EN3c108BFloat16ENS1_7complexIfEEEEv12SSMParamsBwd,@"STO_CUDA_ENTRY STV_DEFAULT"
_Z25selective_scan_bwd_kernelI32Selective_Scan_bwd_kernel_traitsILi128ELi16ELb0ELb1ELb1ELb0ELb0EN3c108BFloat16ENS1_7complexIfEEEEv12SSMParamsBwd:
.text._Z25selective_scan_bwd_kernelI32Selective_Scan_bwd_kernel_traitsILi128ELi16ELb0ELb1ELb1ELb0ELb0EN3c108BFloat16ENS1_7complexIfEEEEv12SSMParamsBwd:
        /* <DEDUP_REMOVED lines=21> */
[----:B------:R-:W2:Y:S01]  /*0150*/  LDCU.128 UR12, c[0x0][0x460] ;  /* 0x00008c00ff0c77ac */ /* 0x000ea20008000c00 */
[----:B------:R-:W-:Y:S02]  /*0160*/  MOV R4, UR6 ;  /* 0x0000000600047c02 */ /* 0x000fe40008000f00 */
[----:B------:R-:W-:Y:S01]  /*0170*/  MOV R3, UR5 ;  /* 0x0000000500037c02 */ /* 0x000fe20008000f00 */
[----:B------:R-:W2:Y:S01]  /*0180*/  LDCU.64 UR38, c[0x0][0x3d0] ;  /* 0x00007a00ff2677ac */ /* 0x000ea20008000a00 */
[----:B------:R-:W-:Y:S01]  /*0190*/  MOV R5, UR7 ;  /* 0x0000000700057c02 */ /* 0x000fe20008000f00 */
[----:B------:R-:W2:Y:S03]  /*01a0*/  LDCU.64 UR24, c[0x0][0x498] ;  /* 0x00009300ff1877ac */ /* 0x000ea60008000a00 */
[----:B---3--:R3:W3:Y:S01]  /*01b0*/  @P0 LDG.E R3, desc[UR26][R2.64] ;  /* 0x0000001a02030981 */ /* 0x0086e2000c1e1900 */
[----:B------:R-:W3:Y:S03]  /*01c0*/  LDCU.64 UR36, c[0x0][0x3b0] ;  /* 0x00007600ff2477ac */ /* 0x000ee60008000a00 */
[----:B------:R-:W3:Y:S01]  /*01d0*/  @P1 LDG.E R4, desc[UR26][R4.64] ;  /* 0x0000001a04041981 */ /* 0x000ee2000c1e1900 */
        /* <DEDUP_REMOVED lines=9> */
[----:B------:R-:W2:Y:S01]  /*0270*/  I2F.RP R0, UR20 ;  /* 0x0000001400007d06 */ /* 0x000ea20008209400 */
[----:B-----5:R-:W-:Y:S02]  /*0280*/  UIMAD.WIDE.U32 UR4, UR6, UR16, URZ ;  /* 0x00000010060472a5 */ /* 0x020fe4000f8e00ff */
[----:B0-----:R-:W-:Y:S02]  /*0290*/  UIMAD.WIDE.U32 UR10, UR6, UR28, URZ ;  /* 0x0000001c060a72a5 */ /* 0x001fe4000f8e00ff */
[----:B------:R-:W-:Y:S02]  /*02a0*/  UIMAD UR5, UR6, UR17, UR5 ;  /* 0x00000011060572a4 */ /* 0x000fe4000f8e0205 */
[----:B------:R-:W-:Y:S02]  /*02b0*/  UIMAD UR11, UR6, UR29, UR11 ;  /* 0x0000001d060b72a4 */ /* 0x000fe4000f8e020b */
[----:B------:R-:W-:Y:S02]  /*02c0*/  UIMAD.WIDE.U32 UR4, UR8, UR18, UR4 ;  /* 0x00000012080472a5 */ /* 0x000fe4000f8e0004 */
[----:B------:R-:W-:Y:S01]  /*02d0*/  UIMAD.WIDE.U32 UR10, UR8, UR30, UR10 ;  /* 0x0000001e080a72a5 */ /* 0x000fe2000f8e000a */
[----:B--2---:R-:W3:Y:S01]  /*02e0*/  MUFU.RCP R0, R0 ;  /* 0x0000000000007308 */ /* 0x004ee20000001000 */
[----:B------:R-:W-:-:S02]  /*02f0*/  UIMAD UR7, UR8, UR19, UR5 ;  /* 0x00000013080772a4 */ /* 0x000fc4000f8e0205 */
[----:B------:R-:W-:Y:S02]  /*0300*/  UIMAD UR16, UR8, UR31, UR11 ;  /* 0x0000001f081072a4 */ /* 0x000fe4000f8e020b */
[----:B------:R-:W-:Y:S02]  /*0310*/  UIADD3 UR11, UP0, UPT, UR22, UR4, URZ ;  /* 0x00000004160b7290 */ /* 0x000fe4000ff1e0ff */
[----:B------:R-:W-:Y:S02]  /*0320*/  UIADD3 UR4, UP2, UPT, UR22, UR10, URZ ;  /* 0x0000000a16047290 */ /* 0x000fe4000ff5e0ff */
[----:B------:R-:W-:Y:S02]  /*0330*/  ULEA UR10, UP1, UR11, UR12, 0x1 ;  /* 0x0000000c0b0a7291 */ /* 0x000fe4000f8208ff */
[----:B------:R-:W-:Y:S02]  /*0340*/  UIADD3.X UR7, UPT, UPT, UR23, UR7, URZ, UP0, !UPT ;  /* 0x0000000717077290 */ /* 0x000fe400087fe4ff */
[----:B------:R-:W-:-:S02]  /*0350*/  ULEA UR9, UP3, UR4, UR14, 0x1 ;  /* 0x0000000e04097291 */ /* 0x000fc4000f8608ff */
[----:B------:R-:W-:Y:S01]  /*0360*/  ULEA.HI.X UR11, UR11, UR13, UR7, 0x1, UP1 ;  /* 0x0000000d0b0b7291 */ /* 0x000fe200088f0c07 */
[----:B---3--:R-:W-:Y:S01]  /*0370*/  IADD3 R2, PT, PT, R0, 0xffffffe, RZ ;  /* 0x0ffffffe00027810 */ /* 0x008fe20007ffe0ff */
[----:B------:R-:W-:Y:S01]  /*0380*/  UIADD3.X UR12, UPT, UPT, UR23, UR16, URZ, UP2, !UPT ;  /* 0x00000010170c7290 */ /* 0x000fe200097fe4ff */
[----:B------:R-:W-:Y:S01]  /*0390*/  MOV R0, UR8 ;  /* 0x0000000800007c02 */ /* 0x000fe20008000f00 */
[----:B------:R-:W0:Y:S03]  /*03a0*/  LDCU.64 UR16, c[0x0][0x4b8] ;  /* 0x00009700ff1077ac */ /* 0x000e260008000a00 */
[----:B------:R-:W2:Y:S01]  /*03b0*/  F2I.FTZ.U32.TRUNC.NTZ R2, R2 ;  /* 0x0000000200027305 */ /* 0x000ea2000021f000 */
[----:B------:R-:W-:Y:S01]  /*03c0*/  IABS R0, R0 ;  /* 0x0000000000007213 */ /* 0x000fe20000000000 */
[----:B------:R-:W-:Y:S01]  /*03d0*/  ULEA.HI.X UR12, UR4, UR15, UR12, 0x1, UP3 ;  /* 0x0000000f040c7291 */ /* 0x000fe200098f0c0c */
[----:B------:R-:W3:Y:S02]  /*03e0*/  LDCU.64 UR30, c[0x0][0x4d8] ;  /* 0x00009b00ff1e77ac */ /* 0x000ee40008000a00 */
[----:B------:R-:W-:Y:S01]  /*03f0*/  R2UR UR13, R0 ;  /* 0x00000000000d72ca */ /* 0x000fe200000e0000 */
[----:B------:R-:W-:Y:S01]  /*0400*/  UMOV UR4, URZ ;  /* 0x000000ff00047c82 */ /* 0x000fe20008000000 */
[----:B------:R-:W5:Y:S01]  /*0410*/  LDCU.64 UR28, c[0x0][0x4a0] ;  /* 0x00009400ff1c77ac */ /* 0x000f620008000a00 */
[----:B--2---:R-:W-:Y:S01]  /*0420*/  R2UR UR5, R2 ;  /* 0x00000000020572ca */ /* 0x004fe200000e0000 */
[----:B0-----:R-:W-:-:S02]  /*0430*/  USHF.R.U64 UR15, UR16, 0x1, UR17 ;  /* 0x00000001100f7899 */ /* 0x001fc40008001211 */
[----:B------:R-:W-:Y:S02]  /*0440*/  USHF.R.U32.HI UR16, URZ, 0x1, UR17 ;  /* 0x00000001ff107899 */ /* 0x000fe40008011611 */
[----:B---3--:R-:W-:Y:S02]  /*0450*/  USHF.R.U32.HI UR17, URZ, 0x1, UR31 ;  /* 0x00000001ff117899 */ /* 0x008fe4000801161f */
[----:B------:R-:W-:-:S06]  /*0460*/  UIMAD UR16, UR16, UR6, URZ ;  /* 0x00000006101072a4 */ /* 0x000fcc000f8e02ff */
[----:B------:R-:W-:-:S04]  /*0470*/  UIADD3 UR7, UPT, UPT, URZ, -UR5, URZ ;  /* 0x80000005ff077290 */ /* 0x000fc8000fffe0ff */
[----:B------:R-:W-:-:S04]  /*0480*/  UIMAD UR7, UR7, UR20, URZ ;  /* 0x00000014070772a4 */ /* 0x000fc8000f8e02ff */
[----:B------:R-:W-:Y:S02]  /*0490*/  UIMAD.WIDE.U32 UR4, UR5, UR7, UR4 ;  /* 0x00000007050472a5 */ /* 0x000fe4000f8e0004 */
[----:B------:R-:W-:Y:S02]  /*04a0*/  USHF.R.U64 UR7, UR30, 0x1, UR31 ;  /* 0x000000011e077899 */ /* 0x000fe4000800121f */
[----:B------:R-:W-:Y:S02]  /*04b0*/  UIMAD.WIDE.U32 UR18, UR5, UR13, URZ ;  /* 0x0000000d051272a5 */ /* 0x000fe4000f8e00ff */
[----:B------:R-:W-:Y:S02]  /*04c0*/  UIMAD.WIDE.U32 UR4, UR6, UR24, URZ ;  /* 0x00000018060472a5 */ /* 0x000fe4000f8e00ff */
[----:B------:R-:W-:Y:S02]  /*04d0*/  UIMAD.WIDE.U32 UR30, UR6, UR36, URZ ;  /* 0x00000024061e72a5 */ /* 0x000fe4000f8e00ff */
[----:B------:R-:W-:Y:S01]  /*04e0*/  UIMAD UR5, UR6, UR25, UR5 ;  /* 0x00000019060572a4 */ /* 0x000fe2000f8e0205 */
[----:B------:R-:W-:Y:S01]  /*04f0*/  UMOV UR32, UR19 ;  /* 0x0000001300207c82 */ /* 0x000fe20008000000 */
[----:B------:R-:W-:-:S02]  /*0500*/  UIMAD.WIDE.U32 UR18, UR6, UR38, URZ ;  /* 0x00000026061272a5 */ /* 0x000fc4000f8e00ff */
[----:B------:R-:W-:Y:S02]  /*0510*/  UIADD3 UR14, UPT, UPT, -UR32, URZ, URZ ;  /* 0x000000ff200e7290 */ /* 0x000fe4000fffe1ff */
[----:B------:R-:W-:Y:S02]  /*0520*/  UIMAD UR19, UR6, UR39, UR19 ;  /* 0x00000027061372a4 */ /* 0x000fe4000f8e0213 */
[----:B------:R-:W-:Y:S01]  /*0530*/  UIMAD UR13, UR20, UR14, UR13 ;  /* 0x0000000e140d72a4 */ /* 0x000fe2000f8e020d */
[----:B------:R-:W0:Y:S03]  /*0540*/  LDCU.64 UR38, c[0x0][0x528] ;  /* 0x0000a500ff2677ac */ /* 0x000e260008000a00 */
[----:B------:R-:W-:Y:S01]  /*0550*/  UISETP.GT.U32.AND UP1, UPT, UR20, UR13, UPT ;  /* 0x0000000d1400728c */ /* 0x000fe2000bf24070 */
[----:B------:R-:W2:Y:S01]  /*0560*/  LDCU.64 UR24, c[0x0][0x4c0] ;  /* 0x00009800ff1877ac */ /* 0x000ea20008000a00 */
[----:B-----5:R-:W-:-:S02]  /*0570*/  UIMAD.WIDE.U32 UR4, UR8, UR28, UR4 ;  /* 0x0000001c080472a5 */ /* 0x020fc4000f8e0004 */
[----:B------:R-:W-:Y:S02]  /*0580*/  UIMAD UR31, UR6, UR37, UR31 ;  /* 0x00000025061f72a4 */ /* 0x000fe4000f8e021f */
[----:B------:R-:W-:-:S05]  /*0590*/  UIMAD UR5, UR8, UR29, UR5 ;  /* 0x0000001d080572a4 */ /* 0x000fca000f8e0205 */
[----:B------:R-:W-:Y:S02]  /*05a0*/  @!UP1 UIADD3 UR13, UPT, UPT, UR13, -UR20, URZ ;  /* 0x800000140d0d9290 */ /* 0x000fe4000fffe0ff */
[----:B------:R-:W-:Y:S02]  /*05b0*/  @!UP1 UIADD3 UR32, UPT, UPT, UR32, 0x1, URZ ;  /* 0x0000000120209890 */ /* 0x000fe4000fffe0ff */
[----:B------:R-:W-:Y:S02]  /*05c0*/  UISETP.GE.U32.AND UP0, UPT, UR13, UR20, UPT ;  /* 0x000000140d00728c */ /* 0x000fe4000bf06070 */
[----:B------:R-:W-:Y:S02]  /*05d0*/  ULOP3.LUT UR13, UR8, UR34, URZ, 0x3c, !UPT ;  /* 0x00000022080d7292 */ /* 0x000fe4000f8e3cff */
[----:B------:R-:W-:Y:S02]  /*05e0*/  UISETP.NE.AND UP1, UPT, UR34, URZ, UPT ;  /* 0x000000ff2200728c */ /* 0x000fe4000bf25270 */
[----:B------:R-:W-:Y:S01]  /*05f0*/  UISETP.GE.AND UP2, UPT, UR13, URZ, UPT ;  /* 0x000000ff0d00728c */ /* 0x000fe2000bf46270 */
[----:B------:R-:W3:Y:S04]  /*0600*/  LDCU.64 UR20, c[0x0][0x3e8] ;  /* 0x00007d00ff1477ac */ /* 0x000ee80008000a00 */
[----:B------:R-:W-:Y:S01]  /*0610*/  @UP0 UIADD3 UR32, UPT, UPT, UR32, 0x1, URZ ;  /* 0x0000000120200890 */ /* 0x000fe2000fffe0ff */
[----:B------:R-:W5:Y:S05]  /*0620*/  LDCU.64 UR28, c[0x0][0x3c8] ;  /* 0x00007900ff1c77ac */ /* 0x000f6a0008000a00 */
[----:B------:R-:W-:-:S02]  /*0630*/  @!UP2 UIADD3 UR32, UPT, UPT, -UR32, URZ, URZ ;  /* 0x000000ff2020a290 */ /* 0x000fc4000fffe1ff */
[----:B------:R-:W-:Y:S02]  /*0640*/  @!UP1 ULOP3.LUT UR32, URZ, UR34, URZ, 0x33, !UPT ;  /* 0x00000022ff209292 */ /* 0x000fe4000f8e33ff */
[----:B------:R-:W-:Y:S02]  /*0650*/  UIADD3 UR4, UP2, UPT, UR22, UR4, URZ ;  /* 0x0000000416047290 */ /* 0x000fe4000ff5e0ff */
[----:B------:R-:W-:Y:S02]  /*0660*/  USHF.R.S32.HI UR37, URZ, 0x1f, UR32 ;  /* 0x0000001fff257899 */ /* 0x000fe40008011420 */
[----:B----4-:R-:W-:Y:S02]  /*0670*/  UISETP.NE.U32.AND UP0, UPT, UR40, URZ, UPT ;  /* 0x000000ff2800728c */ /* 0x010fe4000bf05070 */
[----:B------:R-:W-:Y:S02]  /*0680*/  UIADD3.X UR13, UPT, UPT, UR23, UR5, URZ, UP2, !UPT ;  /* 0x00000005170d7290 */ /* 0x000fe400097fe4ff */
[----:B0-----:R-:W-:-:S02]  /*0690*/  ULEA UR14, UP1, UR4, UR38, 0x1 ;  /* 0x00000026040e7291 */ /* 0x001fc4000f8208ff */
[----:B--2---:R-:W-:Y:S02]  /*06a0*/  UIMAD UR34, UR37, UR24, URZ ;  /* 0x00000018252272a4 */ /* 0x004fe4000f8e02ff */
[----:B------:R-:W-:Y:S02]  /*06b0*/  UISETP.NE.AND.EX UP0, UPT, UR41, URZ, UPT, UP0 ;  /* 0x000000ff2900728c */ /* 0x000fe4000bf05300 */
[----:B------:R-:W-:Y:S01]  /*06c0*/  ULEA.HI.X UR13, UR4, UR39, UR13, 0x1, UP1 ;  /* 0x00000027040d7291 */ /* 0x000fe200088f0c0d */
[----:B------:R-:W0:Y:S01]  /*06d0*/  LDCU.64 UR22, c[0x0][0x4e0] ;  /* 0x00009c00ff1677ac */ /* 0x000e220008000a00 */
[----:B------:R-:W-:Y:S02]  /*06e0*/  UIMAD.WIDE.U32 UR4, UR32, UR24, URZ ;  /* 0x00000018200472a5 */ /* 0x000fe4000f8e00ff */
[----:B------:R-:W-:Y:S01]  /*06f0*/  UIMAD UR41, UR32, UR25, UR34 ;  /* 0x00000019202972a4 */ /* 0x000fe2000f8e0222 */
[----:B------:R-:W2:Y:S01]  /*0700*/  LDCU.64 UR24, c[0x0][0x448] ;  /* 0x00008900ff1877ac */ /* 0x000ea20008000a00 */
[----:B---3--:R-:W-:-:S02]  /*0710*/  UIMAD UR36, UR37, UR20, URZ ;  /* 0x00000014252472a4 */ /* 0x008fc4000f8e02ff */
[----:B-----5:R-:W-:Y:S02]  /*0720*/  UIMAD.WIDE.U32 UR30, UR32, UR28, UR30 ;  /* 0x0000001c201e72a5 */ /* 0x020fe4000f8e001e */
[----:B------:R-:W-:Y:S02]  /*0730*/  UIMAD UR40, UR32, UR21, UR36 ;  /* 0x00000015202872a4 */ /* 0x000fe4000f8e0224 */
[----:B------:R-:W-:Y:S02]  /*0740*/  ULEA UR36, UR33, 0xfffff000, 0xc ;  /* 0xfffff00021247891 */ /* 0x000fe4000f8e60ff */
[----:B------:R-:W-:Y:S02]  /*0750*/  UIMAD UR34, UR37, UR28, URZ ;  /* 0x0000001c252272a4 */ /* 0x000fe4000f8e02ff */
[----:B------:R-:W-:Y:S02]  /*0760*/  UIADD3 UR30, UP1, UPT, UR36, UR30, URZ ;  /* 0x0000001e241e7290 */ /* 0x000fe4000ff3e0ff */
[----:B------:R-:W-:-:S02]  /*0770*/  UIMAD UR39, UR32, UR29, UR34 ;  /* 0x0000001d202772a4 */ /* 0x000fc4000f8e0222 */
[----:B------:R-:W-:Y:S02]  /*0780*/  UIMAD.WIDE.U32 UR34, UR32, UR20, UR18 ;  /* 0x00000014202272a5 */ /* 0x000fe4000f8e0012 */
[----:B0-----:R-:W-:Y:S02]  /*0790*/  UIMAD.WIDE.U32 UR18, UR32, UR22, URZ ;  /* 0x00000016201272a5 */ /* 0x001fe4000f8e00ff */
[----:B------:R-:W-:Y:S02]  /*07a0*/  UIMAD UR37, UR37, UR22, URZ ;  /* 0x00000016252572a4 */ /* 0x000fe4000f8e02ff */
[----:B--2---:R-:W-:Y:S02]  /*07b0*/  ULEA UR22, UP2, UR30, UR24, 0x1 ;  /* 0x000000181e167291 */ /* 0x004fe4000f8408ff */
[----:B------:R-:W-:Y:S02]  /*07c0*/  USHF.R.S32.HI UR38, URZ, 0x1f, UR36 ;  /* 0x0000001fff267899 */ /* 0x000fe40008011424 */
[----:B------:R-:W-:Y:S01]  /*07d0*/  UIADD3 UR24, UPT, UPT, UR31, UR39, URZ ;  /* 0x000000271f187290 */ /* 0x000fe2000fffe0ff */
[----:B------:R-:W0:Y:S03]  /*07e0*/  LDCU.64 UR20, c[0x0][0x538] ;  /* 0x0000a700ff1477ac */ /* 0x000e260008000a00 */
[----:B------:R-:W-:-:S02]  /*07f0*/  UIADD3.X UR24, UPT, UPT, UR38, UR24, URZ, UP1, !UPT ;  /* 0x0000001826187290 */ /* 0x000fc40008ffe4ff */
[----:B------:R-:W-:Y:S02]  /*0800*/  UIMAD UR37, UR32, UR23, UR37 ;  /* 0x00000017202572a4 */ /* 0x000fe4000f8e0225 */
[----:B------:R-:W-:Y:S01]  /*0810*/  ULEA.HI.X UR23, UR30, UR25, UR24, 0x1, UP2 ;  /* 0x000000191e177291 */ /* 0x000fe200090f0c18 */
[----:B------:R-:W2:Y:S01]  /*0820*/  @UP0 LDCU UR30, c[0x0][0x384] ;  /* 0x00007080ff1e07ac */ /* 0x000ea20008000800 */
[----:B------:R-:W-:-:S05]  /*0830*/  UIADD3 UR5, UPT, UPT, UR5, UR41, URZ ;  /* 0x0000002905057290 */ /* 0x000fca000fffe0ff */
[----:B------:R-:W3:Y:S01]  /*0840*/  LDCU.64 UR24, c[0x0][0x540] ;  /* 0x0000a800ff1877ac */ /* 0x000ee20008000a00 */
[----:B------:R-:W4:Y:S01]  /*0850*/  @UP0 LDCU UR31, c[0x0][0x38c] ;  /* 0x00007180ff1f07ac */ /* 0x000f220008000800 */
[----:B------:R-:W-:Y:S02]  /*0860*/  UIMAD.WIDE.U32 UR4, UR6, UR15, UR4 ;  /* 0x0000000f060472a5 */ /* 0x000fe4000f8e0004 */
[----:B------:R-:W-:Y:S02]  /*0870*/  UIADD3 UR36, UP3, UPT, UR36, UR34, URZ ;  /* 0x0000002224247290 */ /* 0x000fe4000ff7e0ff */
[----:B------:R-:W-:Y:S01]  /*0880*/  UIADD3 UR40, UPT, UPT, UR35, UR40, URZ ;  /* 0x0000002823287290 */ /* 0x000fe2000fffe0ff */
[----:B------:R-:W5:Y:S01]  /*0890*/  @UP0 LDCU.64 UR34, c[0x0][0x480] ;  /* 0x00009000ff2207ac */ /* 0x000f620008000a00 */
[----:B------:R-:W-:Y:S02]  /*08a0*/  UIADD3 UR16, UPT, UPT, UR5, UR16, URZ ;  /* 0x0000001005107290 */ /* 0x000fe4000fffe0ff */
[----:B0-----:R-:W-:-:S02]  /*08b0*/  ULEA UR15, UP1, UR4, UR20, 0x3 ;  /* 0x00000014040f7291 */ /* 0x001fc4000f8218ff */
[----:B------:R-:W-:Y:S02]  /*08c0*/  UIADD3 UR19, UPT, UPT, UR19, UR37, URZ ;  /* 0x0000002513137290 */ /* 0x000fe4000fffe0ff */
[----:B------:R-:W-:Y:S02]  /*08d0*/  ULEA.HI.X UR16, UR4, UR21, UR16, 0x3, UP1 ;  /* 0x0000001504107291 */ /* 0x000fe400088f1c10 */
[----:B------:R-:W-:Y:S02]  /*08e0*/  UIMAD UR5, UR17, UR6, URZ ;  /* 0x00000006110572a4 */ /* 0x000fe4000f8e02ff */
[----:B--2---:R-:W-:Y:S02]  /*08f0*/  @UP0 UIMAD UR4, UR6, UR30, UR8 ;  /* 0x0000001e060402a4 */ /* 0x004fe4000f8e0208 */
[----:B------:R-:W-:Y:S02]  /*0900*/  UIMAD.WIDE.U32 UR18, UR6, UR7, UR18 ;  /* 0x00000007061272a5 */ /* 0x000fe4000f8e0012 */
[----:B------:R-:W-:-:S02]  /*0910*/  @UP0 UIMAD UR4, UR4, UR33, URZ ;  /* 0x00000021040402a4 */ /* 0x000fc4000f8e02ff */
[----:B------:R-:W-:Y:S01]  /*0920*/  UIADD3 UR5, UPT, UPT, UR19, UR5, URZ ;  /* 0x0000000513057290 */ /* 0x000fe2000fffe0ff */
[----:B------:R-:W0:Y:S01]  /*0930*/  LDCU.64 UR28, c[0x0][0x450] ;  /* 0x00008a00ff1c77ac */ /* 0x000e220008000a00 */
[----:B---3--:R-:W-:Y:S02]  /*0940*/  ULEA UR17, UP1, UR18, UR24, 0x3 ;  /* 0x0000001812117291 */ /* 0x008fe4000f8218ff */
[----:B----4-:R-:W-:Y:S02]  /*0950*/  @UP0 UIMAD UR19, UR4, UR31, URZ ;  /* 0x0000001f041302a4 */ /* 0x010fe4000f8e02ff */
[----:B------:R-:W-:Y:S01]  /*0960*/  ULEA.HI.X UR18, UR18, UR25, UR5, 0x3, UP1 ;  /* 0x0000001912127291 */ /* 0x000fe200088f1c05 */
[----:B------:R-:W-:Y:S02]  /*0970*/  UMOV UR4, URZ ;  /* 0x000000ff00047c82 */ /* 0x000fe40008000000 */
[----:B------:R-:W-:Y:S01]  /*0980*/  UMOV UR5, URZ ;  /* 0x000000ff00057c82 */ /* 0x000fe20008000000 */
[----:B-----5:R-:W-:-:S02]  /*0990*/  @UP0 UIMAD.WIDE UR4, UR19, 0x10, UR34 ;  /* 0x00000010130408a5 */ /* 0x020fc4000f8e0222 */
[----:B------:R-:W-:Y:S01]  /*09a0*/  UISETP.GE.AND UP0, UPT, UR33, 0x1, UPT ;  /* 0x000000012100788c */ /* 0x000fe2000bf06270 */
[----:B------:R-:W-:Y:S01]  /*09b0*/  UMOV UR7, URZ ;  /* 0x000000ff00077c82 */ /* 0x000fe20008000000 */
[----:B------:R-:W-:Y:S01]  /*09c0*/  UMOV UR6, URZ ;  /* 0x000000ff00067c82 */ /* 0x000fe20008000000 */
[----:B0-----:R-:W-:Y:S02]  /*09d0*/  ULEA UR28, UP4, UR36, UR28, 0x1 ;  /* 0x0000001c241c7291 */ /* 0x001fe4000f8808ff */
[----:B------:R-:W-:-:S04]  /*09e0*/  UIADD3.X UR38, UPT, UPT, UR38, UR40, URZ, UP3, !UPT ;  /* 0x0000002826267290 */ /* 0x000fc80009ffe4ff */
[----:B------:R-:W-:Y:S01]  /*09f0*/  ULEA.HI.X UR29, UR36, UR29, UR38, 0x1, UP4 ;  /* 0x0000001d241d7291 */ /* 0x000fe2000a0f0c26 */
[----:B------:R-:W-:Y:S02]  /*0a00*/  @P0 R2UR UR7, R3 ;  /* 0x00000000030702ca */ /* 0x000fe400000e0000 */
[----:B------:R-:W-:Y:S01]  /*0a10*/  @P1 R2UR UR6, R4 ;  /* 0x00000000040612ca */ /* 0x000fe200000e0000 */
[----:B-1----:R-:W-:-:S14]  /*0a20*/  BRA.U !UP0, `(.L_x_2270) ;  /* 0x000000d508907547 */ /* 0x002fdc000b800000 */
[----:B------:R-:W0:Y:S01]  /*0a30*/  S2R R9, SR_TID.X ;  /* 0x0000000000097919 */ /* 0x000e220000002100 */
[----:B------:R-:W1:Y:S01]  /*0a40*/  LDCU UR19, c[0x0][0x394] ;  /* 0x00007280ff1377ac */ /* 0x000e620008000800 */
[----:B------:R2:W-:Y:S01]  /*0a50*/  STL [R1+0x2c], RZ ;  /* 0x00002cff01007387 */ /* 0x0005e20000100800 */
[----:B------:R-:W-:Y:S01]  /*0a60*/  UMOV UR20, UR10 ;  /* 0x0000000a00147c82 */ /* 0x000fe20008000000 */
[----:B------:R-:W-:Y:S01]  /*0a70*/  UMOV UR21, UR11 ;  /* 0x0000000b00157c82 */ /* 0x000fe20008000000 */
[----:B------:R-:W-:Y:S01]  /*0a80*/  UMOV UR24, UR28 ;  /* 0x0000001c00187c82 */ /* 0x000fe20008000000 */
[----:B------:R2:W-:Y:S01]  /*0a90*/  STL [R1+0x30], RZ ;  /* 0x000030ff01007387 */ /* 0x0005e20000100800 */
[----:B------:R-:W-:Y:S01]  /*0aa0*/  UMOV UR25, UR29 ;  /* 0x0000001d00197c82 */ /* 0x000fe20008000000 */
[C---:B0-----:R-:W-:Y:S02]  /*0ab0*/  SHF.L.U32 R3, R9.reuse, 0x4, RZ ;  /* 0x0000000409037819 */ /* 0x041fe400000006ff */
[----:B------:R-:W-:-:S02]  /*0ac0*/  LOP3.LUT R0, R9, 0x1f, RZ, 0xc0, !PT ;  /* 0x0000001f09007812 */ /* 0x000fc400078ec0ff */
[----:B------:R-:W-:Y:S02]  /*0ad0*/  LOP3.LUT R9, R9, 0x3e0, RZ, 0xc0, !PT ;  /* 0x000003e009097812 */ /* 0x000fe400078ec0ff */
[----:B-12---:R-:W-:-:S07]  /*0ae0*/  LOP3.LUT R5, R0, 0x3e00, R3, 0xf8, !PT ;  /* 0x00003e0000057812 */ /* 0x006fce00078ef803 */
.L_x_2368:
        /* <DEDUP_REMOVED lines=317> */
[----:B------:R-:W-:Y:S02]  /*1ec0*/  PRMT R42, RZ, 0x7610, R42 ;  /* 0x00007610ff2a7816 */ /* 0x000fe4000000002a */
[----:B------:R-:W-:Y:S02]  /*1ed0*/  PRMT R47, RZ, 0x7610, R47 ;  /* 0x00007610ff2f7816 */ /* 0x000fe4000000002f */
[----:B------:R-:W-:Y:S02]  /*1ee0*/  PRMT R49, RZ, 0x7610, R49 ;  /* 0x00007610ff317816 */ /* 0x000fe40000000031 */
[----:B------:R-:W-:Y:S02]  /*1ef0*/  PRMT R48, RZ, 0x7610, R48 ;  /* 0x00007610ff307816 */ /* 0x000fe40000000030 */
[----:B------:R-:W-:Y:S01]  /*1f00*/  PRMT R50, RZ, 0x7610, R50 ;  /* 0x00007610ff327816 */ /* 0x000fe20000000032 */
[----:B------:R-:W2:Y:S04]  /*1f10*/  @!P1 LDG.E.U16 R47, desc[UR26][R2.64+0x280] ;  /* 0x0002801a022f9981 */ /* 0x000ea8000c1e1500 */
[----:B------:R-:W2:Y:S01]  /*1f20*/  @!P0 LDG.E.U16 R41, desc[UR26][R2.64+0x200] ;  /* 0x0002001a02298981 */ /* 0x000ea2000c1e1500 */
[----:B------:R-:W-:-:S02]  /*1f30*/  ISETP.NE.AND P0, PT, R51, RZ, PT ;  /* 0x000000ff3300720c */ /* 0x000fc40003f05270 */
[----:B------:R-:W-:Y:S01]  /*1f40*/  PRMT R51, RZ, 0x7610, R51 ;  /* 0x00007610ff337816 */ /* 0x000fe20000000033 */
[----:B------:R-:W2:Y:S01]  /*1f50*/  @!P2 LDG.E.U16 R49, desc[UR26][R2.64+0x2c0] ;  /* 0x0002c01a0231a981 */ /* 0x000ea2000c1e1500 */
[----:B------:R-:W-:-:S03]  /*1f60*/  PRMT R53, RZ, 0x7610, R53 ;  /* 0x00007610ff357816 */ /* 0x000fc60000000035 */
[----:B------:R-:W2:Y:S04]  /*1f70*/  @!P3 LDG.E.U16 R48, desc[UR26][R2.64+0x300] ;  /* 0x0003001a0230b981 */ /* 0x000ea8000c1e1500 */
[----:B------:R-:W2:Y:S04]  /*1f80*/  @!P4 LDG.E.U16 R51, desc[UR26][R2.64+0x340] ;  /* 0x0003401a0233c981 */ /* 0x000ea8000c1e1500 */
[----:B------:R-:W2:Y:S04]  /*1f90*/  @!P0 LDG.E.U16 R42, desc[UR26][R2.64+0x240] ;  /* 0x0002401a022a8981 */ /* 0x000ea8000c1e1500 */
[----:B------:R-:W2:Y:S04]  /*1fa0*/  @!P5 LDG.E.U16 R50, desc[UR26][R2.64+0x380] ;  /* 0x0003801a0232d981 */ /* 0x000ea8000c1e1500 */
[----:B------:R-:W2:Y:S04]  /*1fb0*/  @!P6 LDG.E.U16 R53, desc[UR26][R2.64+0x3c0] ;  /* 0x0003c01a0235e981 */ /* 0x000ea8000c1e1500 */
        /* <DEDUP_REMOVED lines=11> */
[----:B------:R-:W2:Y:S01]  /*2070*/  LDL.LU R62, [R1+0x30] ;  /* 0x00003000013e7983 */ /* 0x000ea20000300800 */
        /* <DEDUP_REMOVED lines=63> */
[----:B------:R-:W-:Y:S01]  /*2470*/  SHF.L.U32 R69, R55, 0x10, RZ ;  /* 0x0000001037457819 */ /* 0x000fe200000006ff */
[----:B------:R-:W-:Y:S01]  /*2480*/  FFMA.FTZ R48, R66, R23, R47 ;  /* 0x0000001742307223 */ /* 0x000fe2000001002f */
[----:B------:R-:W-:Y:S02]  /*2490*/  SHF.L.U32 R21, R21, 0x10, RZ ;  /* 0x0000001015157819 */ /* 0x000fe400000006ff */
[----:B0-----:R-:W-:Y:S01]  /*24a0*/  SHF.L.U32 R68, R56, 0x10, RZ ;  /* 0x0000001038447819 */ /* 0x001fe200000006ff */
[----:B------:R-:W-:Y:S01]  /*24b0*/  FFMA.FTZ R47, R69, R22, R48 ;  /* 0x00000016452f7223 */ /* 0x000fe20000010030 */
[----:B------:R-:W-:Y:S02]  /*24c0*/  SHF.L.U32 R20, R20, 0x10, RZ ;  /* 0x0000001014147819 */ /* 0x000fe400000006ff */
[----:B-1----:R-:W-:-:S02]  /*24d0*/  SHF.L.U32 R71, R57, 0x10, RZ ;  /* 0x0000001039477819 */ /* 0x002fc400000006ff */
[----:B--2---:R-:W-:Y:S01]  /*24e0*/  SHF.L.U32 R76, R2, 0x10, RZ ;  /* 0x00000010024c7819 */ /* 0x004fe200000006ff */
[----:B------:R-:W-:Y:S01]  /*24f0*/  FFMA.FTZ R2, R68, R21, R47 ;  /* 0x0000001544027223 */ /* 0x000fe2000001002f */
[----:B------:R-:W-:Y:S02]  /*2500*/  SHF.L.U32 R19, R19, 0x10, RZ ;  /* 0x0000001013137819 */ /* 0x000fe400000006ff */
        /* <DEDUP_REMOVED lines=10> */
[----:B------:R-:W-:Y:S02]  /*25b0*/  HFMA2 R42, -RZ, RZ, 0, 0 ;  /* 0x00000000ff2a7431 */ /* 0x000fe400000001ff */
[----:B------:R-:W-:Y:S01]  /*25c0*/  HFMA2 R178, -RZ, RZ, 0, 0 ;  /* 0x00000000ffb27431 */ /* 0x000fe200000001ff */
[----:B------:R-:W-:Y:S02]  /*25d0*/  CS2R R184, SRZ ;  /* 0x0000000000b87805 */ /* 0x000fe4000001ff00 */
[----:B------:R-:W-:Y:S02]  /*25e0*/  CS2R R182, SRZ ;  /* 0x0000000000b67805 */ /* 0x000fe4000001ff00 */
[----:B------:R-:W-:Y:S02]  /*25f0*/  MOV R181, RZ ;  /* 0x000000ff00b57202 */ /* 0x000fe40000000f00 */
[----:B------:R-:W-:-:S02]  /*2600*/  CS2R R40, SRZ ;  /* 0x0000000000287805 */ /* 0x000fc4000001ff00 */
[----:B------:R-:W-:Y:S02]  /*2610*/  CS2R R38, SRZ ;  /* 0x0000000000267805 */ /* 0x000fe4000001ff00 */
[----:B------:R-:W-:Y:S02]  /*2620*/  CS2R R36, SRZ ;  /* 0x0000000000247805 */ /* 0x000fe4000001ff00 */
[----:B------:R-:W-:Y:S02]  /*2630*/  CS2R R34, SRZ ;  /* 0x0000000000227805 */ /* 0x000fe4000001ff00 */
        /* <DEDUP_REMOVED lines=24> */
[----:B------:R-:W-:Y:S01]  /*27c0*/  UISETP.NE.AND UP0, UPT, UR19, 0x1, UPT ;  /* 0x000000011300788c */ /* 0x000fe2000bf05270 */
[----:B------:R-:W-:Y:S01]  /*27d0*/  LOP3.LUT R240, R241, 0x7c1f, R189, 0xc8, !PT ;  /* 0x00007c1ff1f07812 */ /* 0x000fe200078ec8bd */
        /* <DEDUP_REMOVED lines=17> */
[----:B0-----:R-:W-:Y:S01]  /*28f0*/  UIMAD.WIDE.U32 UR10, UR8, UR28, URZ ;  /* 0x0000001c080a72a5 */ /* 0x001fe2000f8e00ff */
[----:B------:R-:W-:Y:S01]  /*2900*/  SHF.L.U32 R57, R9, 0x10, RZ ;  /* 0x0000001009397819 */ /* 0x000fe200000006ff */
[----:B------:R-:W-:Y:S01]  /*2910*/  FADD.FTZ R9, R64, R64 ;  /* 0x0000004040097221 */ /* 0x000fe20000010000 */
[----:B------:R-:W-:Y:S01]  /*2920*/  SHF.L.U32 R58, R14, 0x10, RZ ;  /* 0x000000100e3a7819 */ /* 0x000fe200000006ff */
[----:B------:R-:W-:Y:S01]  /*2930*/  UIMAD UR29, UR8, UR29, UR11 ;  /* 0x0000001d081d72a4 */ /* 0x000fe2000f8e020b */
[----:B------:R-:W-:Y:S01]  /*2940*/  SHF.L.U32 R59, R15, 0x10, RZ ;  /* 0x000000100f3b7819 */ /* 0x000fe200000006ff */
[----:B------:R-:W-:Y:S01]  /*2950*/  USHF.L.U32 UR8, UR19, 0xc, URZ ;  /* 0x0000000c13087899 */ /* 0x000fe200080006ff */
[----:B------:R-:W-:Y:S01]  /*2960*/  PLOP3.LUT P0, PT, PT, PT, UP0, 0x80, 0x8 ;  /* 0x000000000008781c */ /* 0x000fe20003f0f008 */
[----:B------:R-:W-:Y:S01]  /*2970*/  FADD.FTZ R14, R3, R3 ;  /* 0x00000003030e7221 */ /* 0x000fe20000010000 */
[----:B------:R-:W-:Y:S01]  /*2980*/  SHF.L.U32 R70, R16, 0x10, RZ ;  /* 0x0000001010467819 */ /* 0x000fe200000006ff */
[----:B------:R-:W-:Y:S01]  /*2990*/  ULEA UR8, UR32, -UR8, 0x1 ;  /* 0x8000000820087291 */ /* 0x000fe2000f8e08ff */
[----:B------:R-:W-:Y:S01]  /*29a0*/  SHF.L.U32 R73, R44, 0x10, RZ ;  /* 0x000000102c497819 */ /* 0x000fe200000006ff */
[----:B------:R-:W-:Y:S01]  /*29b0*/  FADD.FTZ R44, R47, UR6 ;  /* 0x000000062f2c7e21 */ /* 0x000fe20008010000 */
[----:B------:R-:W-:Y:S01]  /*29c0*/  SHF.L.U32 R74, R45, 0x10, RZ ;  /* 0x000000102d4a7819 */ /* 0x000fe200000006ff */
[----:B------:R-:W-:Y:S01]  /*29d0*/  UIADD3 UR31, UPT, UPT, UR8, 0x1000, URZ ;  /* 0x00001000081f7890 */ /* 0x000fe2000fffe0ff */
[----:B------:R-:W-:Y:S01]  /*29e0*/  SHF.L.U32 R77, R46, 0x10, RZ ;  /* 0x000000102e4d7819 */ /* 0x000fe200000006ff */
[----:B------:R-:W-:Y:S01]  /*29f0*/  FADD.FTZ R45, R48, UR6 ;  /* 0x00000006302d7e21 */ /* 0x000fe20008010000 */
[----:B------:R-:W-:Y:S01]  /*2a00*/  LOP3.LUT R80, R80, 0xfbffffff, RZ, 0xc0, !PT ;  /* 0xfbffffff50507812 */ /* 0x000fe200078ec0ff */
[----:B------:R-:W-:Y:S01]  /*2a10*/  FADD.FTZ R46, R49, UR6 ;  /* 0x00000006312e7e21 */ /* 0x000fe20008010000 */
[----:B------:R-:W-:Y:S01]  /*2a20*/  FADD.FTZ R47, R50, UR6 ;  /* 0x00000006322f7e21 */ /* 0x000fe20008010000 */
[----:B------:R-:W-:Y:S01]  /*2a30*/  ISETP.GE.AND P1, PT, R240, UR31, PT ;  /* 0x0000001ff0007c0c */ /* 0x000fe2000bf26270 */
[----:B------:R-:W-:Y:S01]  /*2a40*/  FADD.FTZ R48, R51, UR6 ;  /* 0x0000000633307e21 */ /* 0x000fe20008010000 */
[----:B------:R-:W-:Y:S01]  /*2a50*/  FADD.FTZ R49, R53, UR6 ;  /* 0x0000000635317e21 */ /* 0x000fe20008010000 */
[----:B------:R-:W-:Y:S01]  /*2a60*/  FADD.FTZ R50, R54, UR6 ;  /* 0x0000000636327e21 */ /* 0x000fe20008010000 */
[----:B------:R-:W-:Y:S01]  /*2a70*/  FADD.FTZ R51, R55, UR6 ;  /* 0x0000000637337e21 */ /* 0x000fe20008010000 */
[----:B------:R-:W-:Y:S01]  /*2a80*/  ISETP.EQ.AND P0, PT, R0, RZ, P0 ;  /* 0x000000ff0000720c */ /* 0x000fe20000702270 */
[----:B------:R-:W-:Y:S01]  /*2a90*/  FADD.FTZ R52, R56, UR6 ;  /* 0x0000000638347e21 */ /* 0x000fe20008010000 */
[----:B------:R-:W-:Y:S01]  /*2aa0*/  FADD.FTZ R53, R57, UR6 ;  /* 0x0000000639357e21 */ /* 0x000fe20008010000 */
[----:B------:R-:W-:Y:S01]  /*2ab0*/  FADD.FTZ R54, R58, UR6 ;  /* 0x000000063a367e21 */ /* 0x000fe20008010000 */
[----:B------:R-:W-:Y:S01]  /*2ac0*/  FADD.FTZ R55, R59, UR6 ;  /* 0x000000063b377e21 */ /* 0x000fe20008010000 */
        /* <DEDUP_REMOVED lines=8> */
[----:B------:R-:W-:Y:S01]  /*2b50*/  @P1 LOP3.LUT R80, R80, 0x4000000, RZ, 0xfc, !PT ;  /* 0x0400000050501812 */ /* 0x000fe200078efcff */
        /* <DEDUP_REMOVED lines=11> */
[----:B------:R-:W-:-:S05]  /*2c10*/  UMOV UR8, URZ ;  /* 0x000000ff00087c82 */ /* 0x000fca0008000000 */
.L_x_2367:
[----:B------:R-:W-:Y:S01]  /*2c20*/  HFMA2 R61, -RZ, RZ, 0, 0 ;  /* 0x00000000ff3d7431 */ /* 0x000fe200000001ff */
[----:B0-----:R-:W-:Y:S02]  /*2c30*/  LOP3.LUT R68, R177, 0x7c00, R241, 0xf8, !PT ;  /* 0x00007c00b1447812 */ /* 0x001fe400078ef8f1 */
[----:B0-----:R-:W-:Y:S02]  /*2c40*/  MOV R65, UR42 ;  /* 0x0000002a00417c02 */ /* 0x001fe40008000f00 */
[----:B------:R-:W-:Y:S02]  /*2c50*/  MOV R60, R240 ;  /* 0x000000f0003c7202 */ /* 0x000fe40000000f00 */
[----:B------:R-:W-:Y:S02]  /*2c60*/  LOP3.LUT R156, R68, 0x20, RZ, 0xfc, !PT ;  /* 0x00000020449c7812 */ /* 0x000fe400078efcff */
[----:B------:R-:W-:Y:S01]  /*2c70*/  MOV R63, UR43 ;  /* 0x0000002b003f7c02 */ /* 0x000fe20008000f00 */
[----:B------:R-:W-:Y:S01]  /*2c80*/  IMAD.WIDE.U32 R64, R65, UR8, R60 ;  /* 0x0000000841407c25 */ /* 0x000fe2000f8e003c */
[----:B------:R-:W-:-:S02]  /*2c90*/  P2R R110, PR, RZ, 0x1 ;  /* 0x00000001ff6e7803 */ /* 0x000fc40000000000 */
[----:B------:R-:W-:Y:S01]  /*2ca0*/  ISETP.GE.AND P0, PT, R156, UR31, PT ;  /* 0x0000001f9c007c0c */ /* 0x000fe2000bf06270 */
[----:B------:R-:W-:Y:S01]  /*2cb0*/  IMAD R63, R63, UR8, R65 ;  /* 0x000000083f3f7c24 */ /* 0x000fe2000f8e0241 */
[C---:B------:R-:W-:Y:S02]  /*2cc0*/  LEA R62, P2, R64.reuse, UR22, 0x1 ;  /* 0x00000016403e7c11 */ /* 0x040fe4000f8408ff */
[----:B------:R-:W-:Y:S02]  /*2cd0*/  PRMT R72, RZ, 0x7610, R72 ;  /* 0x00007610ff487816 */ /* 0x000fe40000000048 */
[----:B------:R-:W-:Y:S02]  /*2ce0*/  LEA.HI.X R63, R64, UR23, R63, 0x1, P2 ;  /* 0x00000017403f7c11 */ /* 0x000fe400090f0c3f */
[----:B------:R-:W-:Y:S02]  /*2cf0*/  LOP3.LUT R159, R68, 0xc0, RZ, 0xfc, !PT ;  /* 0x000000c0449f7812 */ /* 0x000fe400078efcff */
[----:B------:R-:W-:-:S02]  /*2d00*/  PRMT R77, RZ, 0x7610, R77 ;  /* 0x00007610ff4d7816 */ /* 0x000fc4000000004d */
[C---:B------:R-:W-:Y:S01]  /*2d10*/  LOP3.LUT R158, R68.reuse, 0xe0, RZ, 0xfc, !PT ;  /* 0x000000e0449e7812 */ /* 0x040fe200078efcff */
[----:B------:R-:W5:Y:S01]  /*2d20*/  @!P0 LDG.E.U16 R72, desc[UR26][R62.64+0x40] ;  /* 0x0000401a3e488981 */ /* 0x000f62000c1e1500 */
[----:B------:R-:W-:Y:S02]  /*2d30*/  ISETP.GE.AND P0, PT, R159, UR31, PT ;  /* 0x0000001f9f007c0c */ /* 0x000fe4000bf06270 */
[----:B------:R-:W-:Y:S02]  /*2d40*/  PRMT R108, RZ, 0x7610, R108 ;  /* 0x00007610ff6c7816 */ /* 0x000fe4000000006c */
[C---:B------:R-:W-:Y:S02]  /*2d50*/  LOP3.LUT R155, R68.reuse, 0x100, RZ, 0xfc, !PT ;  /* 0x00000100449b7812 */ /* 0x040fe400078efcff */
[----:B------:R-:W-:Y:S02]  /*2d60*/  PRMT R105, RZ, 0x7610, R105 ;  /* 0x00007610ff697816 */ /* 0x000fe40000000069 */
[----:B------:R-:W-:-:S02]  /*2d70*/  LOP3.LUT R145, R68, 0x120, RZ, 0xfc, !PT ;  /* 0x0000012044917812 */ /* 0x000fc400078efcff */
[----:B------:R-:W-:Y:S02]  /*2d80*/  PRMT R104, RZ, 0x7610, R104 ;  /* 0x00007610ff687816 */ /* 0x000fe40000000068 */
[----:B------:R-:W-:Y:S01]  /*2d90*/  LOP3.LUT R143, R68, 0x140, RZ, 0xfc, !PT ;  /* 0x00000140448f7812 */ /* 0x000fe200078efcff */
[----:B--2---:R-:W2:Y:S01]  /*2da0*/  @!P0 LDG.E.U16 R77, desc[UR26][R62.64+0x180] ;  /* 0x0001801a3e4d8981 */ /* 0x004ea2000c1e1500 */
[----:B------:R-:W-:Y:S02]  /*2db0*/  ISETP.GE.AND P0, PT, R158, UR31, PT ;  /* 0x0000001f9e007c0c */ /* 0x000fe4000bf06270 */
[----:B------:R-:W-:Y:S02]  /*2dc0*/  PRMT R103, RZ, 0x7610, R103 ;  /* 0x00007610ff677816 */ /* 0x000fe40000000067 */
[----:B------:R-:W-:Y:S02]  /*2dd0*/  LOP3.LUT R142, R68, 0x160, RZ, 0xfc, !PT ;  /* 0x00000160448e7812 */ /* 0x000fe400078efcff */
[----:B------:R-:W-:-:S02]  /*2de0*/  PRMT R102, RZ, 0x7610, R102 ;  /* 0x00007610ff667816 */ /* 0x000fc40000000066 */
[C---:B------:R-:W-:Y:S02]  /*2df0*/  LOP3.LUT R141, R68.reuse, 0x180, RZ, 0xfc, !PT ;  /* 0x00000180448d7812 */ /* 0x040fe400078efcff */
[----:B------:R-:W-:Y:S02]  /*2e00*/  PRMT R95, RZ, 0x7610, R95 ;  /* 0x00007610ff5f7816 */ /* 0x000fe4000000005f */
[C---:B------:R-:W-:Y:S01]  /*2e10*/  LOP3.LUT R140, R68.reuse, 0x1a0, RZ, 0xfc, !PT ;  /* 0x000001a0448c7812 */ /* 0x040fe200078efcff */
[----:B------:R-:W2:Y:S01]  /*2e20*/  @!P0 LDG.E.U16 R108, desc[UR26][R62.64+0x1c0] ;  /* 0x0001c01a3e6c8981 */ /* 0x000ea2000c1e1500 */
[----:B------:R-:W-:Y:S02]  /*2e30*/  ISETP.GE.AND P0, PT, R155, UR31, PT ;  /* 0x0000001f9b007c0c */ /* 0x000fe4000bf06270 */
[----:B------:R-:W-:Y:S02]  /*2e40*/  PRMT R100, RZ, 0x7610, R100 ;  /* 0x00007610ff647816 */ /* 0x000fe40000000064 */
[----:B------:R-:W-:-:S02]  /*2e50*/  LOP3.LUT R139, R68, 0x1c0, RZ, 0xfc, !PT ;  /* 0x000001c0448b7812 */ /* 0x000fc400078efcff */
[----:B------:R-:W-:Y:S02]  /*2e60*/  PRMT R101, RZ, 0x7610, R101 ;  /* 0x00007610ff657816 */ /* 0x000fe40000000065 */
[C---:B------:R-:W-:Y:S02]  /*2e70*/  LOP3.LUT R138, R68.reuse, 0x1e0, RZ, 0xfc, !PT ;  /* 0x000001e0448a7812 */ /* 0x040fe400078efcff */
[----:B------:R-:W-:Y:S02]  /*2e80*/  PRMT R98, RZ, 0x7610, R98 ;  /* 0x00007610ff627816 */ /* 0x000fe40000000062 */
[----:B------:R-:W-:Y:S01]  /*2e90*/  LOP3.LUT R137, R68, 0x200, RZ, 0xfc, !PT ;  /* 0x0000020044897812 */ /* 0x000fe200078efcff */
[----:B------:R-:W2:Y:S01]  /*2ea0*/  @!P0 LDG.E.U16 R105, desc[UR26][R62.64+0x200] ;  /* 0x0002001a3e698981 */ /* 0x000ea2000c1e1500 */
[----:B------:R-:W-:Y:S02]  /*2eb0*/  ISETP.GE.AND P0, PT, R145, UR31, PT ;  /* 0x0000001f91007c0c */ /* 0x000fe4000bf06270 */
[----:B------:R-:W-:-:S02]  /*2ec0*/  PRMT R97, RZ, 0x7610, R97 ;  /* 0x00007610ff617816 */ /* 0x000fc40000000061 */
[C---:B------:R-:W-:Y:S02]  /*2ed0*/  LOP3.LUT R136, R68.reuse, 0x220, RZ, 0xfc, !PT ;  /* 0x0000022044887812 */ /* 0x040fe400078efcff */
[----:B------:R-:W-:Y:S02]  /*2ee0*/  PRMT R92, RZ, 0x7610, R92 ;  /* 0x00007610ff5c7816 */ /* 0x000fe4000000005c */
[C---:B------:R-:W-:Y:S02]  /*2ef0*/  LOP3.LUT R134, R68.reuse, 0x240, RZ, 0xfc, !PT ;  /* 0x0000024044867812 */ /* 0x040fe400078efcff */
[----:B------:R-:W-:Y:S02]  /*2f00*/  PRMT R93, RZ, 0x7610, R93 ;  /* 0x00007610ff5d7816 */ /* 0x000fe4000000005d */
[----:B------:R-:W-:Y:S01]  /*2f10*/  LOP3.LUT R132, R68, 0x260, RZ, 0xfc, !PT ;  /* 0x0000026044847812 */ /* 0x000fe200078efcff */
[----:B------:R-:W2:Y:S01]  /*2f20*/  @!P0 LDG.E.U16 R104, desc[UR26][R62.64+0x240] ;  /* 0x0002401a3e688981 */ /* 0x000ea2000c1e1500 */
[----:B------:R-:W-:-:S02]  /*2f30*/  ISETP.GE.AND P0, PT, R143, UR31, PT ;  /* 0x0000001f8f007c0c */ /* 0x000fc4000bf06270 */
[----:B------:R-:W-:Y:S02]  /*2f40*/  PRMT R96, RZ, 0x7610, R96 ;  /* 0x00007610ff607816 */ /* 0x000fe40000000060 */
        /* <DEDUP_REMOVED lines=9> */
[C---:B------:R-:W-:Y:S02]  /*2fe0*/  LOP3.LUT R160, R68.reuse, 0x40, RZ, 0xfc, !PT ;  /* 0x0000004044a07812 */ /* 0x040fe400078efcff */
[C---:B------:R-:W-:Y:S02]  /*2ff0*/  LOP3.LUT R157, R68.reuse, 0x60, RZ, 0xfc, !PT ;  /* 0x00000060449d7812 */ /* 0x040fe400078efcff */
[----:B------:R-:W-:Y:S02]  /*3000*/  LOP3.LUT R146, R68, 0x80, RZ, 0xfc, !PT ;  /* 0x0000008044927812 */ /* 0x000fe400078efcff */
[----:B------:R-:W-:Y:S01]  /*3010*/  LOP3.LUT P2, RZ, R80, 0x4000000, RZ, 0xc0, !PT ;  /* 0x0400000050ff7812 */ /* 0x000fe2000784c0ff */
[----:B------:R-:W2:Y:S01]  /*3020*/  @!P0 LDG.E.U16 R102, desc[UR26][R62.64+0x2c0] ;  /* 0x0002c01a3e668981 */ /* 0x000ea2000c1e1500 */
[----:B------:R-:W-:-:S02]  /*3030*/  ISETP.GE.AND P0, PT, R141, UR31, PT ;  /* 0x0000001f8d007c0c */ /* 0x000fc4000bf06270 */
[----:B------:R-:W-:Y:S02]  /*3040*/  LOP3.LUT R144, R68, 0xa0, RZ, 0xfc, !PT ;  /* 0x000000a044907812 */ /* 0x000fe400078efcff */
[----:B------:R-:W-:Y:S02]  /*3050*/  ISETP.GE.AND P6, PT, R160, UR31, PT ;  /* 0x0000001fa0007c0c */ /* 0x000fe4000bfc6270 */
[----:B------:R-:W-:Y:S02]  /*3060*/  ISETP.GE.AND P5, PT, R157, UR31, PT ;  /* 0x0000001f9d007c0c */ /* 0x000fe4000bfa6270 */
[----:B------:R-:W-:Y:S02]  /*3070*/  ISETP.GE.AND P4, PT, R146, UR31, PT ;  /* 0x0000001f92007c0c */ /* 0x000fe4000bf86270 */
[----:B------:R-:W-:Y:S02]  /*3080*/  PRMT R90, RZ, 0x7610, R90 ;  /* 0x00007610ff5a7816 */ /* 0x000fe4000000005a */
[----:B------:R-:W-:Y:S01]  /*3090*/  ISETP.GE.AND P3, PT, R144, UR31, PT ;  /* 0x0000001f90007c0c */ /* 0x000fe2000bf66270 */
[----:B------:R-:W2:Y:S01]  /*30a0*/  @!P0 LDG.E.U16 R95, desc[UR26][R62.64+0x300] ;  /* 0x0003001a3e5f8981 */ /* 0x000ea2000c1e1500 */
[----:B------:R-:W-:-:S02]  /*30b0*/  ISETP.GE.AND P0, PT, R140, UR31, PT ;  /* 0x0000001f8c007c0c */ /* 0x000fc4000bf06270 */
[----:B------:R-:W-:Y:S02]  /*30c0*/  MOV R67, UR44 ;  /* 0x0000002c00437c02 */ /* 0x000fe40008000f00 */
[----:B-1----:R-:W-:Y:S02]  /*30d0*/  PRMT R71, RZ, 0x7610, R71 ;  /* 0x00007610ff477816 */ /* 0x002fe40000000047 */
[----:B------:R-:W-:Y:S01]  /*30e0*/  LOP3.LUT R120, R68, 0x300, RZ, 0xfc, !PT ;  /* 0x0000030044787812 */ /* 0x000fe200078efcff */
[----:B------:R-:W-:Y:S01]  /*30f0*/  IMAD.WIDE.U32 R66, R67, UR8, R60 ;  /* 0x0000000843427c25 */ /* 0x000fe2000f8e003c */
[----:B------:R-:W-:Y:S02]  /*3100*/  PRMT R107, RZ, 0x7610, R107 ;  /* 0x00007610ff6b7816 */ /* 0x000fe4000000006b */
[----:B------:R-:W-:Y:S01]  /*3110*/  PRMT R78, RZ, 0x7610, R78 ;  /* 0x00007610ff4e7816 */ /* 0x000fe2000000004e */
[----:B------:R-:W5:Y:S01]  /*3120*/  @!P2 LDG.E.U16 R71, desc[UR26][R62.64] ;  /* 0x0000001a3e47a981 */ /* 0x000f62000c1e1500 */
[----:B------:R-:W-:-:S02]  /*3130*/  PRMT R79, RZ, 0x7610, R79 ;  /* 0x00007610ff4f7816 */ /* 0x000fc4000000004f */
[----:B------:R-:W-:Y:S01]  /*3140*/  MOV R61, UR45 ;  /* 0x0000002d003d7c02 */ /* 0x000fe20008000f00 */
[----:B------:R-:W2:Y:S01]  /*3150*/  @!P0 LDG.E.U16 R100, desc[UR26][R62.64+0x340] ;  /* 0x0003401a3e648981 */ /* 0x000ea2000c1e1500 */
[----:B------:R-:W-:Y:S02]  /*3160*/  ISETP.GE.AND P0, PT, R139, UR31, PT ;  /* 0x0000001f8b007c0c */ /* 0x000fe4000bf06270 */
[----:B------:R-:W-:Y:S01]  /*3170*/  PRMT R76, RZ, 0x7610, R76 ;  /* 0x00007610ff4c7816 */ /* 0x000fe2000000004c */
[----:B------:R-:W2:Y:S01]  /*3180*/  @!P6 LDG.E.U16 R107, desc[UR26][R62.64+0x80] ;  /* 0x0000801a3e6be981 */ /* 0x000ea2000c1e1500 */
[----:B------:R-:W-:Y:S01]  /*3190*/  IMAD R61, R61, UR8, R67 ;  /* 0x000000083d3d7c24 */ /* 0x000fe2000f8e0243 */
[----:B------:R-:W-:Y:S02]  /*31a0*/  LEA R60, P1, R66, UR24, 0x1 ;  /* 0x00000018423c7c11 */ /* 0x000fe4000f8208ff */
[----:B------:R-:W2:Y:S01]  /*31b0*/  @!P5 LDG.E.U16 R78, desc[UR26][R62.64+0xc0] ;  /* 0x0000c01a3e4ed981 */ /* 0x000ea2000c1e1500 */
[----:B------:R-:W-:-:S02]  /*31c0*/  PRMT R89, RZ, 0x7610, R89 ;  /* 0x00007610ff597816 */ /* 0x000fc40000000059 */
[----:B------:R-:W-:Y:S01]  /*31d0*/  LOP3.LUT R64, R68, 0x320, RZ, 0xfc, !PT ;  /* 0x0000032044407812 */ /* 0x000fe200078efcff */
[----:B------:R-:W2:Y:S01]  /*31e0*/  @!P4 LDG.E.U16 R79, desc[UR26][R62.64+0x100] ;  /* 0x0001001a3e4fc981 */ /* 0x000ea2000c1e1500 */
[----:B------:R-:W-:Y:S02]  /*31f0*/  LEA.HI.X R61, R66, UR25, R61, 0x1, P1 ;  /* 0x00000019423d7c11 */ /* 0x000fe400088f0c3d */
[----:B------:R-:W-:Y:S01]  /*3200*/  LOP3.LUT R65, R68, 0x340, RZ, 0xfc, !PT ;  /* 0x0000034044417812 */ /* 0x000fe200078efcff */
[----:B------:R-:W2:Y:S01]  /*3210*/  @!P0 LDG.E.U16 R101, desc[UR26][R62.64+0x380] ;  /* 0x0003801a3e658981 */ /* 0x000ea2000c1e1500 */
[----:B------:R-:W-:Y:S02]  /*3220*/  ISETP.GE.AND P0, PT, R138, UR31, PT ;  /* 0x0000001f8a007c0c */ /* 0x000fe4000bf06270 */
[C---:B------:R-:W-:Y:S01]  /*3230*/  LOP3.LUT R66, R68.reuse, 0x360, RZ, 0xfc, !PT ;  /* 0x0000036044427812 */ /* 0x040fe200078efcff */
[----:B------:R-:W2:Y:S01]  /*3240*/  @!P3 LDG.E.U16 R76, desc[UR26][R62.64+0x140] ;  /* 0x0001401a3e4cb981 */ /* 0x000ea2000c1e1500 */
[----:B------:R-:W-:-:S02]  /*3250*/  LOP3.LUT R67, R68, 0x380, RZ, 0xfc, !PT ;  /* 0x0000038044437812 */ /* 0x000fc400078efcff */
[C---:B------:R-:W-:Y:S02]  /*3260*/  LOP3.LUT R69, R68.reuse, 0x3a0, RZ, 0xfc, !PT ;  /* 0x000003a044457812 */ /* 0x040fe400078efcff */
[----:B------:R-:W-:Y:S02]  /*3270*/  LOP3.LUT R68, R68, 0x3c0, RZ, 0xfc, !PT ;  /* 0x000003c044447812 */ /* 0x000fe400078efcff */
[----:B------:R-:W-:Y:S02]  /*3280*/  LOP3.LUT R70, R241, 0x3e0, R177, 0xfe, !PT ;  /* 0x000003e0f1467812 */ /* 0x000fe400078efeb1 */
[----:B------:R-:W-:Y:S01]  /*3290*/  PRMT R88, RZ, 0x7610, R88 ;  /* 0x00007610ff587816 */ /* 0x000fe20000000058 */
[----:B------:R-:W2:Y:S01]  /*32a0*/  @!P0 LDG.E.U16 R98, desc[UR26][R62.64+0x3c0] ;  /* 0x0003c01a3e628981 */ /* 0x000ea2000c1e1500 */
[----:B------:R-:W-:Y:S02]  /*32b0*/  ISETP.GE.AND P0, PT, R137, UR31, PT ;  /* 0x0000001f89007c0c */ /* 0x000fe4000bf06270 */
[----:B------:R-:W-:-:S02]  /*32c0*/  PRMT R86, RZ, 0x7610, R86 ;  /* 0x00007610ff567816 */ /* 0x000fc40000000056 */
[----:B------:R-:W-:Y:S02]  /*32d0*/  PRMT R81, RZ, 0x7610, R81 ;  /* 0x00007610ff517816 */ /* 0x000fe40000000051 */
[----:B------:R-:W-:Y:S02]  /*32e0*/  PRMT R84, RZ, 0x7610, R84 ;  /* 0x00007610ff547816 */ /* 0x000fe40000000054 */
[----:B------:R-:W-:Y:S02]  /*32f0*/  PRMT R82, RZ, 0x7610, R82 ;  /* 0x00007610ff527816 */ /* 0x000fe40000000052 */
[----:B------:R-:W-:Y:S02]  /*3300*/  PRMT R85, RZ, 0x7610, R85 ;  /* 0x00007610ff557816 */ /* 0x000fe40000000055 */
[----:B------:R-:W-:Y:S01]  /*3310*/  PRMT R83, RZ, 0x7610, R83 ;  /* 0x00007610ff537816 */ /* 0x000fe20000000053 */
[----:B------:R-:W2:Y:S01]  /*3320*/  @!P0 LDG.E.U16 R97, desc[UR26][R62.64+0x400] ;  /* 0x0004001a3e618981 */ /* 0x000ea2000c1e1500 */
[----:B------:R-:W-:-:S13]  /*3330*/  ISETP.GE.AND P0, PT, R136, UR31, PT ;  /* 0x0000001f88007c0c */ /* 0x000fda000bf06270 */
        /* <DEDUP_REMOVED lines=13> */
[----:B------:R-:W-:Y:S02]  /*3410*/  ISETP.GE.AND P0, PT, R120, UR31, PT ;  /* 0x0000001f78007c0c */ /* 0x000fe4000bf06270 */
[----:B------:R-:W-:Y:S02]  /*3420*/  ISETP.GE.AND P1, PT, R65, UR31, PT ;  /* 0x0000001f41007c0c */ /* 0x000fe4000bf26270 */
[----:B------:R-:W-:Y:S02]  /*3430*/  ISETP.GE.AND P2, PT, R66, UR31, PT ;  /* 0x0000001f42007c0c */ /* 0x000fe4000bf46270 */
[----:B------:R-:W-:Y:S02]  /*3440*/  ISETP.GE.AND P3, PT, R67, UR31, PT ;  /* 0x0000001f43007c0c */ /* 0x000fe4000bf66270 */
[----:B------:R-:W-:-:S05]  /*3450*/  ISETP.GE.AND P4, PT, R69, UR31, PT ;  /* 0x0000001f45007c0c */ /* 0x000fca000bf86270 */
        /* <DEDUP_REMOVED lines=16> */
[----:B0-----:R-:W-:-:S04]  /*3560*/  MOV R62, UR49 ;  /* 0x00000031003e7c02 */ /* 0x001fc80008000f00 */
[----:B------:R-:W-:-:S06]  /*3570*/  MOV R63, UR32 ;  /* 0x00000020003f7c02 */ /* 0x000fcc0008000f00 */
[----:B------:R-:W3:Y:S01]  /*3580*/  LDG.E.64 R62, desc[UR26][R62.64] ;  /* 0x0000001a3e3e7981 */ /* 0x000ee2000c1e1b00 */
[----:B------:R-:W0:Y:S01]  /*3590*/  S2UR UR46, SR_CgaCtaId ;  /* 0x00000000002e79c3 */ /* 0x000e220000008800 */
[----:B------:R-:W-:-:S04]  /*35a0*/  LOP3.LUT R66, R189, 0x3e0, RZ, 0xc0, !PT ;  /* 0x000003e0bd427812 */ /* 0x000fc800078ec0ff */
[----:B------:R-:W-:Y:S01]  /*35b0*/  IADD3 R99, PT, PT, R66, R239, RZ ;  /* 0x000000ef42637210 */ /* 0x000fe20007ffe0ff */
[----:B------:R-:W-:-:S04]  /*35c0*/  UMOV UR33, 0x400 ;  /* 0x0000040000217882 */ /* 0x000fc80000000000 */
[----:B------:R-:W-:-:S05]  /*35d0*/  IMAD R66, R66, 0x1f, R99 ;  /* 0x0000001f42427824 */ /* 0x000fca00078e0263 */
[C---:B------:R-:W-:Y:S02]  /*35e0*/  IADD3 R65, PT, PT, R66.reuse, 0x20, RZ ;  /* 0x0000002042417810 */ /* 0x040fe40007ffe0ff */
[C---:B------:R-:W-:Y:S02]  /*35f0*/  IADD3 R67, PT, PT, R66.reuse, 0x40, RZ ;  /* 0x0000004042437810 */ /* 0x040fe40007ffe0ff */
[C---:B------:R-:W-:Y:S02]  /*3600*/  IADD3 R69, PT, PT, R66.reuse, 0x60, RZ ;  /* 0x0000006042457810 */ /* 0x040fe40007ffe0ff */
[C---:B------:R-:W-:Y:S01]  /*3610*/  IADD3 R73, PT, PT, R66.reuse, 0x80, RZ ;  /* 0x0000008042497810 */ /* 0x040fe20007ffe0ff */
[----:B0-----:R-:W-:Y:S01]  /*3620*/  ULEA UR28, UR46, UR33, 0x18 ;  /* 0x000000212e1c7291 */ /* 0x001fe2000f8ec0ff */
[C---:B------:R-:W-:Y:S02]  /*3630*/  LEA.HI.SX32 R64, R66.reuse, R66, 0x1b ;  /* 0x0000004242407211 */ /* 0x040fe400078fdaff */
        /* <DEDUP_REMOVED lines=26> */
[----:B------:R-:W-:Y:S02]  /*37e0*/  IADD3 R175, PT, PT, R66, 0x3e0, RZ ;  /* 0x000003e042af7810 */ /* 0x000fe40007ffe0ff */
[-C--:B------:R-:W-:Y:S02]  /*37f0*/  LEA.HI.SX32 R65, R65, R66.reuse, 0x1b ;  /* 0x0000004241417211 */ /* 0x080fe400078fdaff */
[-C--:B------:R-:W-:Y:S02]  /*3800*/  LEA.HI.SX32 R67, R67, R66.reuse, 0x1b ;  /* 0x0000004243437211 */ /* 0x080fe400078fdaff */
[-C--:B------:R-:W-:Y:S02]  /*3810*/  LEA.HI.SX32 R69, R69, R66.reuse, 0x1b ;  /* 0x0000004245457211 */ /* 0x080fe400078fdaff */
[----:B------:R-:W-:-:S02]  /*3820*/  LEA.HI.SX32 R68, R73, R66, 0x1b ;  /* 0x0000004249447211 */ /* 0x000fc400078fdaff */
[----:B------:R-:W-:Y:S02]  /*3830*/  LEA R64, R64, UR28, 0x1 ;  /* 0x0000001c40407c11 */ /* 0x000fe4000f8e08ff */
        /* <DEDUP_REMOVED lines=24> */
[----:B------:R-:W-:Y:S02]  /*39c0*/  LEA R65, R65, UR28, 0x1 ;  /* 0x0000001c41417c11 */ /* 0x000fe4000f8e08ff */
[-C--:B------:R-:W-:Y:S02]  /*39d0*/  LEA.HI.SX32 R171, R171, R66.reuse, 0x1b ;  /* 0x00000042abab7211 */ /* 0x080fe400078fdaff */
[-C--:B------:R-:W-:Y:S02]  /*39e0*/  LEA.HI.SX32 R152, R173, R66.reuse, 0x1b ;  /* 0x00000042ad987211 */ /* 0x080fe400078fdaff */
[----:B------:R-:W-:Y:S02]  /*39f0*/  LEA.HI.SX32 R150, R175, R66, 0x1b ;  /* 0x00000042af967211 */ /* 0x000fe400078fdaff */
[----:B------:R-:W-:-:S02]  /*3a00*/  LEA R66, R67, UR28, 0x1 ;  /* 0x0000001c43427c11 */ /* 0x000fc4000f8e08ff */
[----:B------:R-:W-:Y:S01]  /*3a10*/  LEA R67, R69, UR28, 0x1 ;  /* 0x0000001c45437c11 */ /* 0x000fe2000f8e08ff */
[----:B-----5:R0:W-:Y:S01]  /*3a20*/  STS.U16 [R64], R71 ;  /* 0x0000004740007388 */ /* 0x0201e20000000400 */
[----:B------:R-:W-:Y:S02]  /*3a30*/  LEA R68, R68, UR28, 0x1 ;  /* 0x0000001c44447c11 */ /* 0x000fe4000f8e08ff */
[----:B------:R-:W-:Y:S01]  /*3a40*/  LEA R69, R75, UR28, 0x1 ;  /* 0x0000001c4b457c11 */ /* 0x000fe2000f8e08ff */
[----:B------:R4:W-:Y:S01]  /*3a50*/  STS.U16 [R65+0x40], R72 ;  /* 0x0000404841007388 */ /* 0x0009e20000000400 */
[----:B------:R-:W-:-:S03]  /*3a60*/  LEA R70, R70, UR28, 0x1 ;  /* 0x0000001c46467c11 */ /* 0x000fc6000f8e08ff */
[----:B--2---:R-:W-:Y:S01]  /*3a70*/  STS.U16 [R66+0x80], R107 ;  /* 0x0000806b42007388 */ /* 0x004fe20000000400 */
[----:B0-----:R-:W-:-:S03]  /*3a80*/  LEA R71, R111, UR28, 0x1 ;  /* 0x0000001c6f477c11 */ /* 0x001fc6000f8e08ff */
[----:B------:R0:W-:Y:S01]  /*3a90*/  STS.U16 [R67+0xc0], R78 ;  /* 0x0000c04e43007388 */ /* 0x0001e20000000400 */
[----:B------:R-:W-:Y:S02]  /*3aa0*/  LEA R73, R73, UR28, 0x1 ;  /* 0x0000001c49497c11 */ /* 0x000fe4000f8e08ff */
[----:B----4-:R-:W-:Y:S01]  /*3ab0*/  LEA R72, R113, UR28, 0x1 ;  /* 0x0000001c71487c11 */ /* 0x010fe2000f8e08ff */
[----:B------:R-:W-:Y:S01]  /*3ac0*/  STS.U16 [R68+0x100], R79 ;  /* 0x0001004f44007388 */ /* 0x000fe20000000400 */
[----:B------:R-:W-:Y:S02]  /*3ad0*/  LEA R74, R74, UR28, 0x1 ;  /* 0x0000001c4a4a7c11 */ /* 0x000fe4000f8e08ff */
[----:B------:R-:W-:Y:S01]  /*3ae0*/  LEA R75, R119, UR28, 0x1 ;  /* 0x0000001c774b7c11 */ /* 0x000fe2000f8e08ff */
[----:B------:R2:W-:Y:S04]  /*3af0*/  STS.U16 [R69+0x140], R76 ;  /* 0x0001404c45007388 */ /* 0x0005e80000000400 */
[----:B------:R4:W-:Y:S01]  /*3b00*/  STS.U16 [R70+0x180], R77 ;  /* 0x0001804d46007388 */ /* 0x0009e20000000400 */
[----:B0-----:R-:W-:-:S03]  /*3b10*/  LEA R78, R125, UR28, 0x1 ;  /* 0x0000001c7d4e7c11 */ /* 0x001fc6000f8e08ff */
[----:B------:R-:W-:Y:S01]  /*3b20*/  STS.U16 [R71+0x1c0], R108 ;  /* 0x0001c06c47007388 */ /* 0x000fe20000000400 */
[----:B--2---:R-:W-:-:S03]  /*3b30*/  LEA R76, R121, UR28, 0x1 ;  /* 0x0000001c794c7c11 */ /* 0x004fc6000f8e08ff */
[----:B------:R-:W-:Y:S01]  /*3b40*/  STS.U16 [R72+0x200], R105 ;  /* 0x0002006948007388 */ /* 0x000fe20000000400 */
[----:B----4-:R-:W-:-:S03]  /*3b50*/  LEA R77, R123, UR28, 0x1 ;  /* 0x0000001c7b4d7c11 */ /* 0x010fc6000f8e08ff */
[----:B------:R-:W-:Y:S01]  /*3b60*/  STS.U16 [R73+0x240], R104 ;  /* 0x0002406849007388 */ /* 0x000fe20000000400 */
[----:B------:R-:W-:Y:S02]  /*3b70*/  LEA R79, R127, UR28, 0x1 ;  /* 0x0000001c7f4f7c11 */ /* 0x000fe4000f8e08ff */
[----:B------:R-:W-:Y:S01]  /*3b80*/  LEA R106, R106, UR28, 0x1 ;  /* 0x0000001c6a6a7c11 */ /* 0x000fe2000f8e08ff */
[----:B------:R-:W-:Y:S01]  /*3b90*/  STS.U16 [R74+0x280], R103 ;  /* 0x000280674a007388 */ /* 0x000fe20000000400 */
[----:B------:R-:W-:-:S03]  /*3ba0*/  LEA R107, R131, UR28, 0x1 ;  /* 0x0000001c836b7c11 */ /* 0x000fc6000f8e08ff */
        /* <DEDUP_REMOVED lines=13> */
[----:B------:R-:W-:Y:S02]  /*3c80*/  P2R R112, PR, RZ, 0x1 ;  /* 0x00000001ff707803 */ /* 0x000fe40000000000 */
[----:B------:R-:W-:Y:S01]  /*3c90*/  LEA R148, R148, UR28, 0x1 ;  /* 0x0000001c94947c11 */ /* 0x000fe2000f8e08ff */
[----:B------:R-:W-:Y:S01]  /*3ca0*/  STS.U16 [R116+0x480], R93 ;  /* 0x0004805d74007388 */ /* 0x000fe20000000400 */
[----:B------:R-:W-:Y:S02]  /*3cb0*/  LEA R147, R147, UR28, 0x1 ;  /* 0x0000001c93937c11 */ /* 0x000fe4000f8e08ff */
[----:B------:R-:W-:Y:S01]  /*3cc0*/  ISETP.GE.AND P0, PT, R240, UR31, PT ;  /* 0x0000001ff0007c0c */ /* 0x000fe2000bf06270 */
        /* <DEDUP_REMOVED lines=11> */
[----:B------:R-:W-:Y:S02]  /*3d80*/  LEA R150, R150, UR28, 0x1 ;  /* 0x0000001c96967c11 */ /* 0x000fe4000f8e08ff */
[----:B------:R-:W-:Y:S02]  /*3d90*/  PRMT R179, RZ, 0x7610, R179 ;  /* 0x00007610ffb37816 */ /* 0x000fe400000000b3 */
[----:B------:R-:W-:Y:S01]  /*3da0*/  P2R R124, PR, RZ, 0x2 ;  /* 0x00000002ff7c7803 */ /* 0x000fe20000000000 */
[----:B------:R-:W-:Y:S04]  /*3db0*/  STS.U16 [R147+0x640], R88 ;  /* 0x0006405893007388 */ /* 0x000fe80000000400 */
[----:B------:R0:W-:Y:S04]  /*3dc0*/  STS.U16 [R123+0x680], R86 ;  /* 0x000680567b007388 */ /* 0x0001e80000000400 */
[----:B------:R-:W-:Y:S04]  /*3dd0*/  STS.U16 [R154+0x6c0], R81 ;  /* 0x0006c0519a007388 */ /* 0x000fe80000000400 */
[----:B------:R-:W-:Y:S04]  /*3de0*/  STS.U16 [R151+0x700], R84 ;  /* 0x0007005497007388 */ /* 0x000fe80000000400 */
[----:B------:R-:W-:Y:S04]  /*3df0*/  STS.U16 [R153+0x740], R82 ;  /* 0x0007405299007388 */ /* 0x000fe80000000400 */
[----:B------:R2:W-:Y:S04]  /*3e00*/  STS.U16 [R152+0x780], R85 ;  /* 0x0007805598007388 */ /* 0x0005e80000000400 */
[----:B------:R4:W-:Y:S01]  /*3e10*/  STS.U16 [R150+0x7c0], R83 ;  /* 0x0007c05396007388 */ /* 0x0009e20000000400 */
[----:B------:R-:W-:-:S03]  /*3e20*/  NOP ;  /* 0x0000000000007918 */ /* 0x000fc60000000000 */
[----:B------:R-:W5:Y:S01]  /*3e30*/  @!P0 LDG.E.U16 R179, desc[UR26][R60.64] ;  /* 0x0000001a3cb38981 */ /* 0x000f62000c1e1500 */
[----:B------:R-:W-:Y:S02]  /*3e40*/  ISETP.GE.AND P0, PT, R160, UR31, PT ;  /* 0x0000001fa0007c0c */ /* 0x000fe4000bf06270 */
[----:B------:R-:W-:Y:S02]  /*3e50*/  ISETP.GE.AND P1, PT, R156, UR31, PT ;  /* 0x0000001f9c007c0c */ /* 0x000fe4000bf26270 */
[----:B------:R-:W-:Y:S02]  /*3e60*/  PRMT R175, RZ, 0x7610, R175 ;  /* 0x00007610ffaf7816 */ /* 0x000fe400000000af */
[----:B------:R-:W-:-:S07]  /*3e70*/  PRMT R192, RZ, 0x7610, R192 ;  /* 0x00007610ffc07816 */ /* 0x000fce00000000c0 */
[----:B------:R-:W5:Y:S01]  /*3e80*/  @!P0 LDG.E.U16 R175, desc[UR26][R60.64+0x80] ;  /* 0x0000801a3caf8981 */ /* 0x000f62000c1e1500 */
[----:B------:R-:W-:-:S03]  /*3e90*/  ISETP.GE.AND P0, PT, R146, UR31, PT ;  /* 0x0000001f92007c0c */ /* 0x000fc6000bf06270 */
[----:B------:R-:W5:Y:S01]  /*3ea0*/  @!P1 LDG.E.U16 R192, desc[UR26][R60.64+0x40] ;  /* 0x0000401a3cc09981 */ /* 0x000f62000c1e1500 */
[----:B------:R-:W-:Y:S02]  /*3eb0*/  ISETP.GE.AND P1, PT, R157, UR31, PT ;  /* 0x0000001f9d007c0c */ /* 0x000fe4000bf26270 */
[----:B------:R-:W-:Y:S02]  /*3ec0*/  PRMT R173, RZ, 0x7610, R173 ;  /* 0x00007610ffad7816 */ /* 0x000fe400000000ad */
[----:B------:R-:W-:-:S05]  /*3ed0*/  PRMT R190, RZ, 0x7610, R190 ;  /* 0x00007610ffbe7816 */ /* 0x000fca00000000be */
        /* <DEDUP_REMOVED lines=58> */
[----:B---3--:R-:W-:Y:S02]  /*4280*/  R2UR UR33, R63 ;  /* 0x000000003f2172ca */ /* 0x008fe400000e0000 */
[----:B------:R-:W-:Y:S02]  /*4290*/  PRMT R155, RZ, 0x7610, R155 ;  /* 0x00007610ff9b7816 */ /* 0x000fe4000000009b */
[----:B------:R-:W-:-:S04]  /*42a0*/  PRMT R164, RZ, 0x7610, R164 ;  /* 0x00007610ffa47816 */ /* 0x000fc800000000a4 */
[----:B------:R-:W3:Y:S01]  /*42b0*/  @!P0 LDG.E.U16 R155, desc[UR26][R60.64+0x600] ;  /* 0x0006001a3c9b8981 */ /* 0x000ee2000c1e1500 */
[----:B------:R-:W-:-:S03]  /*42c0*/  ISETP.NE.AND P0, PT, R112, RZ, PT ;  /* 0x000000ff7000720c */ /* 0x000fc60003f05270 */
[----:B------:R-:W3:Y:S01]  /*42d0*/  @!P1 LDG.E.U16 R164, desc[UR26][R60.64+0x5c0] ;  /* 0x0005c01a3ca49981 */ /* 0x000ee2000c1e1500 */
[----:B------:R-:W-:Y:S01]  /*42e0*/  ISETP.NE.AND P1, PT, R124, RZ, PT ;  /* 0x000000ff7c00720c */ /* 0x000fe20003f25270 */
[----:B------:R-:W-:Y:S01]  /*42f0*/  FMUL.FTZ R63, R45, UR33 ;  /* 0x000000212d3f7c20 */ /* 0x000fe20008410000 */
[----:B------:R-:W-:-:S03]  /*4300*/  PRMT R158, RZ, 0x7610, R158 ;  /* 0x00007610ff9e7816 */ /* 0x000fc6000000009e */
[----:B0-----:R-:W-:Y:S01]  /*4310*/  FMUL.RZ R86, R63, 0.15915493667125701904 ;  /* 0x3e22f9833f567820 */ /* 0x001fe2000040c000 */
[----:B------:R-:W-:Y:S01]  /*4320*/  FMUL.FTZ R63, R46, UR33 ;  /* 0x000000212e3f7c20 */ /* 0x000fe20008410000 */
[----:B------:R-:W-:Y:S02]  /*4330*/  PRMT R156, RZ, 0x7610, R156 ;  /* 0x00007610ff9c7816 */ /* 0x000fe4000000009c */
[----:B------:R-:W-:Y:S01]  /*4340*/  PRMT R195, RZ, 0x7610, R195 ;  /* 0x00007610ffc37816 */ /* 0x000fe200000000c3 */
[----:B------:R-:W-:Y:S01]  /*4350*/  FMUL.RZ R89, R63, 0.15915493667125701904 ;  /* 0x3e22f9833f597820 */ /* 0x000fe2000040c000 */
[----:B------:R-:W-:Y:S01]  /*4360*/  PRMT R194, RZ, 0x7610, R194 ;  /* 0x00007610ffc27816 */ /* 0x000fe200000000c2 */
[----:B------:R-:W3:Y:S01]  /*4370*/  @!P0 LDG.E.U16 R158, desc[UR26][R60.64+0x640] ;  /* 0x0006401a3c9e8981 */ /* 0x000ee2000c1e1500 */
[----:B------:R-:W-:Y:S02]  /*4380*/  PRMT R196, RZ, 0x7610, R196 ;  /* 0x00007610ffc47816 */ /* 0x000fe400000000c4 */
        /* <DEDUP_REMOVED lines=8> */
[----:B--2---:R-:W-:-:S04]  /*4410*/  FMUL.FTZ R85, R47, UR33 ;  /* 0x000000212f557c20 */ /* 0x004fc80008410000 */
[----:B------:R-:W-:Y:S01]  /*4420*/  FMUL.RZ R91, R85, 0.15915493667125701904 ;  /* 0x3e22f983555b7820 */ /* 0x000fe2000040c000 */
[----:B0-----:R-:W-:Y:S01]  /*4430*/  FMUL.FTZ R60, R50, UR33 ;  /* 0x00000021323c7c20 */ /* 0x001fe20008410000 */
[----:B------:R-:W-:Y:S03]  /*4440*/  MUFU.SIN R82, R86 ;  /* 0x0000005600527308 */ /* 0x000fe60000000400 */
[----:B------:R-:W-:-:S05]  /*4450*/  FMUL.RZ R61, R60, 0.15915493667125701904 ;  /* 0x3e22f9833c3d7820 */ /* 0x000fca000040c000 */
[----:B------:R-:W-:Y:S01]  /*4460*/  MUFU.COS R81, R86 ;  /* 0x0000005600517308 */ /* 0x000fe20000000000 */
[----:B------:R-:W-:Y:S02]  /*4470*/  ISETP.NE.AND P0, PT, R110, RZ, PT ;  /* 0x000000ff6e00720c */ /* 0x000fe40003f05270 */
[----:B------:R-:W-:-:S05]  /*4480*/  R2UR UR46, R62 ;  /* 0x000000003e2e72ca */ /* 0x000fca00000e0000 */
[----:B------:R-:W-:Y:S08]  /*4490*/  MUFU.SIN R86, R91 ;  /* 0x0000005b00567308 */ /* 0x000ff00000000400 */
[----:B------:R-:W-:Y:S08]  /*44a0*/  MUFU.COS R85, R91 ;  /* 0x0000005b00557308 */ /* 0x000ff00000000000 */
[----:B------:R-:W-:Y:S08]  /*44b0*/  MUFU.SIN R92, R61 ;  /* 0x0000003d005c7308 */ /* 0x000ff00000000400 */
[----:B------:R0:W-:Y:S01]  /*44c0*/  MUFU.COS R91, R61 ;  /* 0x0000003d005b7308 */ /* 0x0001e20000000000 */
[----:B------:R-:W-:Y:S01]  /*44d0*/  FMUL.FTZ R60, R51, UR33 ;  /* 0x00000021333c7c20 */ /* 0x000fe20008410000 */
[----:B0-----:R-:W-:-:S04]  /*44e0*/  FMUL.FTZ R61, R55, UR33 ;  /* 0x00000021373d7c20 */ /* 0x001fc80008410000 */
[----:B------:R-:W-:Y:S01]  /*44f0*/  FMUL.RZ R110, R61, 0.15915493667125701904 ;  /* 0x3e22f9833d6e7820 */ /* 0x000fe2000040c000 */
[----:B------:R-:W-:Y:S01]  /*4500*/  FMUL.FTZ R61, R56, UR33 ;  /* 0x00000021383d7c20 */ /* 0x000fe20008410000 */
[----:B------:R-:W-:-:S03]  /*4510*/  FMUL.RZ R101, R60, 0.15915493667125701904 ;  /* 0x3e22f9833c657820 */ /* 0x000fc6000040c000 */
[----:B------:R-:W-:Y:S01]  /*4520*/  FMUL.RZ R111, R61, 0.15915493667125701904 ;  /* 0x3e22f9833d6f7820 */ /* 0x000fe2000040c000 */
[----:B------:R-:W-:Y:S01]  /*4530*/  FMUL.FTZ R61, R57, UR33 ;  /* 0x00000021393d7c20 */ /* 0x000fe20008410000 */
[----:B------:R-:W-:Y:S01]  /*4540*/  FMUL.FTZ R60, R52, UR33 ;  /* 0x00000021343c7c20 */ /* 0x000fe20008410000 */
[----:B------:R-:W-:Y:S02]  /*4550*/  MOV R197, UR46 ;  /* 0x0000002e00c57c02 */ /* 0x000fe40008000f00 */
[----:B------:R-:W-:Y:S01]  /*4560*/  FMUL.RZ R112, R61, 0.15915493667125701904 ;  /* 0x3e22f9833d707820 */ /* 0x000fe2000040c000 */
[----:B------:R-:W-:Y:S01]  /*4570*/  FMUL.FTZ R61, R58, UR33 ;  /* 0x000000213a3d7c20 */ /* 0x000fe20008410000 */
[----:B------:R-:W-:Y:S01]  /*4580*/  FMUL.RZ R103, R60, 0.15915493667125701904 ;  /* 0x3e22f9833c677820 */ /* 0x000fe2000040c000 */
[----:B------:R-:W-:Y:S02]  /*4590*/  FMUL.FTZ R60, R53, UR33 ;  /* 0x00000021353c7c20 */ /* 0x000fe40008410000 */
[----:B------:R-:W-:Y:S01]  /*45a0*/  FMUL.RZ R118, R61, 0.15915493667125701904 ;  /* 0x3e22f9833d767820 */ /* 0x000fe2000040c000 */
[----:B------:R-:W-:Y:S01]  /*45b0*/  FMUL.FTZ R61, R59, UR33 ;  /* 0x000000213b3d7c20 */ /* 0x000fe20008410000 */
[----:B------:R-:W-:Y:S01]  /*45c0*/  FMUL.FTZ R197, R197, 1.4426950216293334961 ;  /* 0x3fb8aa3bc5c57820 */ /* 0x000fe20000410000 */
[----:B------:R-:W-:-:S02]  /*45d0*/  FMUL.RZ R105, R60, 0.15915493667125701904 ;  /* 0x3e22f9833c697820 */ /* 0x000fc4000040c000 */
[----:B------:R-:W-:Y:S01]  /*45e0*/  FMUL.RZ R130, R61, 0.15915493667125701904 ;  /* 0x3e22f9833d827820 */ /* 0x000fe2000040c000 */
[-C--:B------:R-:W-:Y:S01]  /*45f0*/  FMUL.FTZ R61, R45, R197.reuse ;  /* 0x000000c52d3d7220 */ /* 0x080fe20000410000 */
[----:B------:R-:W-:Y:S01]  /*4600*/  MUFU.SIN R98, R105 ;  /* 0x0000006900627308 */ /* 0x000fe20000000400 */
[C---:B------:R-:W-:Y:S01]  /*4610*/  FMUL.FTZ R87, R48.reuse, UR33 ;  /* 0x0000002130577c20 */ /* 0x040fe20008410000 */
[----:B------:R-:W-:-:S06]  /*4620*/  FMUL.FTZ R117, R48, R197 ;  /* 0x000000c530757220 */ /* 0x000fcc0000410000 */
[----:B------:R-:W-:Y:S01]  /*4630*/  MUFU.COS R97, R105 ;  /* 0x0000006900617308 */ /* 0x000fe20000000000 */
[----:B------:R-:W-:-:S07]  /*4640*/  FMUL.RZ R93, R87, 0.15915493667125701904 ;  /* 0x3e22f983575d7820 */ /* 0x000fce000040c000 */
[----:B------:R-:W-:Y:S08]  /*4650*/  MUFU.SIN R108, R112 ;  /* 0x00000070006c7308 */ /* 0x000ff00000000400 */
[----:B------:R0:W-:Y:S01]  /*4660*/  MUFU.COS R105, R112 ;  /* 0x0000007000697308 */ /* 0x0001e20000000000 */
[----:B------:R-:W-:Y:S01]  /*4670*/  FMUL.FTZ R60, R54, UR33 ;  /* 0x00000021363c7c20 */ /* 0x000fe20008410000 */
[----:B0-----:R-:W-:-:S06]  /*4680*/  FMUL.FTZ R112, R47, R197 ;  /* 0x000000c52f707220 */ /* 0x001fcc0000410000 */
[----:B------:R-:W0:Y:S01]  /*4690*/  MUFU.EX2 R61, R61 ;  /* 0x0000003d003d7308 */ /* 0x000e220000000800 */
[----:B------:R-:W-:Y:S01]  /*46a0*/  FMUL.FTZ R62, R46, R197 ;  /* 0x000000c52e3e7220 */ /* 0x000fe20000410000 */
[----:B------:R-:W-:-:S06]  /*46b0*/  FMUL.RZ R109, R60, 0.15915493667125701904 ;  /* 0x3e22f9833c6d7820 */ /* 0x000fcc000040c000 */
[----:B------:R-:W2:Y:S08]  /*46c0*/  MUFU.EX2 R112, R112 ;  /* 0x0000007000707308 */ /* 0x000eb00000000800 */
[----:B------:R-:W-:Y:S08]  /*46d0*/  MUFU.SIN R88, R93 ;  /* 0x0000005d00587308 */ /* 0x000ff00000000400 */
[----:B------:R-:W-:Y:S08]  /*46e0*/  MUFU.COS R87, R93 ;  /* 0x0000005d00577308 */ /* 0x000ff00000000000 */
[----:B------:R-:W1:Y:S08]  /*46f0*/  MUFU.EX2 R117, R117 ;  /* 0x0000007500757308 */ /* 0x000e700000000800 */
[----:B------:R-:W-:Y:S08]  /*4700*/  MUFU.SIN R84, R89 ;  /* 0x0000005900547308 */ /* 0x000ff00000000400 */
[----:B----4-:R4:W-:Y:S01]  /*4710*/  MUFU.COS R83, R89 ;  /* 0x0000005900537308 */ /* 0x0109e20000000000 */
[-C--:B------:R-:W-:Y:S01]  /*4720*/  FMUL.FTZ R119, R50, R197.reuse ;  /* 0x000000c532777220 */ /* 0x080fe20000410000 */
[----:B------:R-:W-:Y:S01]  /*4730*/  FMUL.FTZ R120, R51, R197 ;  /* 0x000000c533787220 */ /* 0x000fe20000410000 */
[----:B----4-:R-:W-:-:S05]  /*4740*/  FMUL.FTZ R89, R49, UR33 ;  /* 0x0000002131597c20 */ /* 0x010fca0008410000 */
[----:B------:R-:W-:Y:S01]  /*4750*/  MUFU.SIN R94, R101 ;  /* 0x00000065005e7308 */ /* 0x000fe20000000400 */
[----:B------:R-:W-:Y:S01]  /*4760*/  FMUL.RZ R95, R89, 0.15915493667125701904 ;  /* 0x3e22f983595f7820 */ /* 0x000fe2000040c000 */
[-C--:B------:R-:W-:Y:S01]  /*4770*/  FMUL.FTZ R121, R52, R197.reuse ;  /* 0x000000c534797220 */ /* 0x080fe20000410000 */
[----:B------:R-:W-:-:S05]  /*4780*/  FMUL.FTZ R124, R53, R197 ;  /* 0x000000c5357c7220 */ /* 0x000fca0000410000 */
[----:B------:R-:W-:Y:S01]  /*4790*/  MUFU.COS R93, R101 ;  /* 0x00000065005d7308 */ /* 0x000fe20000000000 */
[-C--:B------:R-:W-:Y:S01]  /*47a0*/  FMUL.FTZ R125, R54, R197.reuse ;  /* 0x000000c5367d7220 */ /* 0x080fe20000410000 */
[-C--:B------:R-:W-:Y:S01]  /*47b0*/  FMUL.FTZ R126, R55, R197.reuse ;  /* 0x000000c5377e7220 */ /* 0x080fe20000410000 */
[-C--:B------:R-:W-:Y:S01]  /*47c0*/  FMUL.FTZ R127, R56, R197.reuse ;  /* 0x000000c5387f7220 */ /* 0x080fe20000410000 */
[-C--:B------:R-:W-:Y:S01]  /*47d0*/  FMUL.FTZ R128, R57, R197.reuse ;  /* 0x000000c539807220 */ /* 0x080fe20000410000 */
[----:B------:R-:W-:-:S03]  /*47e0*/  FMUL.FTZ R129, R58, R197 ;  /* 0x000000c53a817220 */ /* 0x000fc60000410000 */
[----:B------:R-:W4:Y:S01]  /*47f0*/  MUFU.EX2 R62, R62 ;  /* 0x0000003e003e7308 */ /* 0x000f220000000800 */
[C---:B0-----:R-:W-:Y:S01]  /*4800*/  FMUL.FTZ R81, R61.reuse, R81 ;  /* 0x000000513d517220 */ /* 0x041fe20000410000 */
[----:B------:R-:W-:Y:S01]  /*4810*/  FMUL.FTZ R82, R61, R82 ;  /* 0x000000523d527220 */ /* 0x000fe20000410000 */
[----:B------:R-:W-:-:S05]  /*4820*/  FMUL.FTZ R61, R59, R197 ;  /* 0x000000c53b3d7220 */ /* 0x000fca0000410000 */
[----:B------:R-:W-:Y:S01]  /*4830*/  MUFU.SIN R100, R109 ;  /* 0x0000006d00647308 */ /* 0x000fe20000000400 */
[C---:B--2---:R-:W-:Y:S01]  /*4840*/  FMUL.FTZ R85, R112.reuse, R85 ;  /* 0x0000005570557220 */ /* 0x044fe20000410000 */
[----:B------:R-:W-:-:S06]  /*4850*/  FMUL.FTZ R86, R112, R86 ;  /* 0x0000005670567220 */ /* 0x000fcc0000410000 */
[----:B------:R-:W-:Y:S01]  /*4860*/  MUFU.COS R60, R109 ;  /* 0x0000006d003c7308 */ /* 0x000fe20000000000 */
[----:B-1----:R-:W-:-:S07]  /*4870*/  FMUL.FTZ R87, R117, R87 ;  /* 0x0000005775577220 */ /* 0x002fce0000410000 */
[----:B------:R-:W-:Y:S01]  /*4880*/  MUFU.SIN R102, R110 ;  /* 0x0000006e00667308 */ /* 0x000fe20000000400 */
[----:B------:R-:W-:-:S07]  /*4890*/  FMUL.FTZ R88, R117, R88 ;  /* 0x0000005875587220 */ /* 0x000fce0000410000 */
[----:B------:R-:W-:Y:S08]  /*48a0*/  MUFU.COS R101, R110 ;  /* 0x0000006e00657308 */ /* 0x000ff00000000000 */
[----:B------:R-:W-:Y:S08]  /*48b0*/  MUFU.SIN R110, R118 ;  /* 0x00000076006e7308 */ /* 0x000ff00000000400 */
[----:B------:R0:W-:Y:S02]  /*48c0*/  MUFU.COS R109, R118 ;  /* 0x00000076006d7308 */ /* 0x0001e40000000000 */
[----:B0-----:R-:W-:-:S06]  /*48d0*/  FMUL.FTZ R118, R49, R197 ;  /* 0x000000c531767220 */ /* 0x001fcc0000410000 */
[----:B------:R-:W-:Y:S08]  /*48e0*/  MUFU.SIN R90, R95 ;  /* 0x0000005f005a7308 */ /* 0x000ff00000000400 */
[----:B------:R-:W-:Y:S08]  /*48f0*/  MUFU.COS R89, R95 ;  /* 0x0000005f00597308 */ /* 0x000ff00000000000 */
[----:B------:R-:W-:Y:S08]  /*4900*/  MUFU.SIN R96, R103 ;  /* 0x0000006700607308 */ /* 0x000ff00000000400 */
[----:B------:R-:W-:Y:S08]  /*4910*/  MUFU.COS R95, R103 ;  /* 0x00000067005f7308 */ /* 0x000ff00000000000 */
[----:B------:R-:W-:Y:S08]  /*4920*/  MUFU.SIN R104, R111 ;  /* 0x0000006f00687308 */ /* 0x000ff00000000400 */
[----:B------:R-:W-:Y:S08]  /*4930*/  MUFU.COS R103, R111 ;  /* 0x0000006f00677308 */ /* 0x000ff00000000000 */
[----:B------:R-:W-:Y:S08]  /*4940*/  MUFU.COS R111, R130 ;  /* 0x00000082006f7308 */ /* 0x000ff00000000000 */
[----:B------:R0:W1:Y:S08]  /*4950*/  MUFU.EX2 R112, R61 ;  /* 0x0000003d00707308 */ /* 0x0000700000000800 */
[----:B------:R-:W2:Y:S01]  /*4960*/  MUFU.EX2 R118, R118 ;  /* 0x0000007600767308 */ /* 0x000ea20000000800 */
[----:B0-----:R-:W-:-:S07]  /*4970*/  SHF.L.U32 R61, R99, 0x5, RZ ;  /* 0x00000005633d7819 */ /* 0x001fce00000006ff */
[----:B------:R-:W0:Y:S08]  /*4980*/  MUFU.EX2 R119, R119 ;  /* 0x0000007700777308 */ /* 0x000e300000000800 */
[----:B------:R-:W5:Y:S08]  /*4990*/  MUFU.EX2 R120, R120 ;  /* 0x0000007800787308 */ /* 0x000f700000000800 */
[----:B------:R-:W3:Y:S08]  /*49a0*/  MUFU.EX2 R121, R121 ;  /* 0x0000007900797308 */ /* 0x000ef00000000800 */
[----:B------:R-:W3:Y:S08]  /*49b0*/  MUFU.EX2 R124, R124 ;  /* 0x0000007c007c7308 */ /* 0x000ef00000000800 */
[----:B------:R-:W3:Y:S08]  /*49c0*/  MUFU.EX2 R125, R125 ;  /* 0x0000007d007d7308 */ /* 0x000ef00000000800 */
[----:B------:R-:W3:Y:S08]  /*49d0*/  MUFU.EX2 R126, R126 ;  /* 0x0000007e007e7308 */ /* 0x000ef00000000800 */
[----:B------:R-:W3:Y:S08]  /*49e0*/  MUFU.EX2 R127, R127 ;  /* 0x0000007f007f7308 */ /* 0x000ef00000000800 */
[----:B------:R-:W3:Y:S08]  /*49f0*/  MUFU.EX2 R128, R128 ;  /* 0x0000008000807308 */ /* 0x000ef00000000800 */
[----:B------:R-:W3:Y:S08]  /*4a00*/  MUFU.EX2 R129, R129 ;  /* 0x0000008100817308 */ /* 0x000ef00000000800 */
[----:B------:R-:W3:Y:S01]  /*4a10*/  MUFU.SIN R117, R130 ;  /* 0x0000008200757308 */ /* 0x000ee20000000400 */
[C---:B----4-:R-:W-:Y:S01]  /*4a20*/  FMUL.FTZ R83, R62.reuse, R83 ;  /* 0x000000533e537220 */ /* 0x050fe20000410000 */
[----:B------:R-:W-:Y:S01]  /*4a30*/  FMUL.FTZ R84, R62, R84 ;  /* 0x000000543e547220 */ /* 0x000fe20000410000 */
[----:B------:R-:W-:Y:S01]  /*4a40*/  LEA.HI.SX32 R62, R61, R61, 0x1b ;  /* 0x0000003d3d3e7211 */ /* 0x000fe200078fdaff */
[----:B-1----:R-:W-:-:S03]  /*4a50*/  FMUL.FTZ R111, R112, R111 ;  /* 0x0000006f706f7220 */ /* 0x002fc60000410000 */
[----:B------:R-:W-:Y:S01]  /*4a60*/  LEA R62, R62, UR28, 0x1 ;  /* 0x0000001c3e3e7c11 */ /* 0x000fe2000f8e08ff */
[C---:B--2---:R-:W-:Y:S01]  /*4a70*/  FMUL.FTZ R89, R118.reuse, R89 ;  /* 0x0000005976597220 */ /* 0x044fe20000410000 */
[----:B------:R-:W-:Y:S01]  /*4a80*/  FMUL.FTZ R90, R118, R90 ;  /* 0x0000005a765a7220 */ /* 0x000fe20000410000 */
[C---:B0-----:R-:W-:Y:S01]  /*4a90*/  FMUL.FTZ R91, R119.reuse, R91 ;  /* 0x0000005b775b7220 */ /* 0x041fe20000410000 */
[----:B------:R-:W-:Y:S01]  /*4aa0*/  FMUL.FTZ R92, R119, R92 ;  /* 0x0000005c775c7220 */ /* 0x000fe20000410000 */
[C---:B-----5:R-:W-:Y:S01]  /*4ab0*/  FMUL.FTZ R93, R120.reuse, R93 ;  /* 0x0000005d785d7220 */ /* 0x060fe20000410000 */
[----:B------:R-:W-:Y:S01]  /*4ac0*/  FMUL.FTZ R94, R120, R94 ;  /* 0x0000005e785e7220 */ /* 0x000fe20000410000 */
[C---:B---3--:R-:W-:Y:S01]  /*4ad0*/  FMUL.FTZ R95, R121.reuse, R95 ;  /* 0x0000005f795f7220 */ /* 0x048fe20000410000 */
[----:B------:R-:W-:Y:S01]  /*4ae0*/  FMUL.FTZ R96, R121, R96 ;  /* 0x0000006079607220 */ /* 0x000fe20000410000 */
        /* <DEDUP_REMOVED lines=12> */
[----:B------:R-:W-:Y:S01]  /*4bb0*/  FMUL.FTZ R112, R112, R117 ;  /* 0x0000007570707220 */ /* 0x000fe20000410000 */
        /* <DEDUP_REMOVED lines=32> */
[----:B------:R0:W-:Y:S04]  /*4dc0*/  STS.U16 [R64+0x2100], R179 ;  /* 0x002100b340007388 */ /* 0x0001e80000000400 */
[----:B------:R-:W-:Y:S04]  /*4dd0*/  STS.U16 [R65+0x2140], R192 ;  /* 0x002140c041007388 */ /* 0x000fe80000000400 */
[----:B------:R1:W-:Y:S04]  /*4de0*/  STS.U16 [R66+0x2180], R175 ;  /* 0x002180af42007388 */ /* 0x0003e80000000400 */
[----:B------:R-:W-:Y:S04]  /*4df0*/  STS.U16 [R67+0x21c0], R190 ;  /* 0x0021c0be43007388 */ /* 0x000fe80000000400 */
[----:B------:R-:W-:Y:S01]  /*4e00*/  STS.U16 [R68+0x2200], R173 ;  /* 0x002200ad44007388 */ /* 0x000fe20000000400 */
[----:B------:R-:W-:-:S03]  /*4e10*/  FMUL.FTZ R200, R44, UR33 ;  /* 0x000000212cc87c20 */ /* 0x000fc60008410000 */
[----:B------:R-:W-:Y:S01]  /*4e20*/  STS.U16 [R69+0x2240], R180 ;  /* 0x002240b445007388 */ /* 0x000fe20000000400 */
[----:B------:R-:W-:-:S03]  /*4e30*/  USHF.L.U32 UR49, UR19, 0x8, URZ ;  /* 0x0000000813317899 */ /* 0x000fc600080006ff */
[----:B------:R-:W-:Y:S01]  /*4e40*/  STS.U16 [R70+0x2280], R171 ;  /* 0x002280ab46007388 */ /* 0x000fe20000000400 */
[----:B------:R-:W-:-:S03]  /*4e50*/  FMUL.FTZ R197, R44, R197 ;  /* 0x000000c52cc57220 */ /* 0x000fc60000410000 */
[----:B------:R-:W-:Y:S04]  /*4e60*/  STS.U16 [R71+0x22c0], R176 ;  /* 0x0022c0b047007388 */ /* 0x000fe80000000400 */
[----:B------:R-:W-:Y:S01]  /*4e70*/  STS.U16 [R72+0x2300], R169 ;  /* 0x002300a948007388 */ /* 0x000fe20000000400 */
[----:B------:R-:W-:-:S03]  /*4e80*/  FMUL.RZ R200, R200, 0.15915493667125701904 ;  /* 0x3e22f983c8c87820 */ /* 0x000fc6000040c000 */
[----:B------:R-:W-:Y:S01]  /*4e90*/  STS.U16 [R73+0x2340], R174 ;  /* 0x002340ae49007388 */ /* 0x000fe20000000400 */
[----:B------:R-:W-:-:S03]  /*4ea0*/  UIADD3 UR32, UPT, UPT, UR49, -0x100, URZ ;  /* 0xffffff0031207890 */ /* 0x000fc6000fffe0ff */
[----:B------:R-:W-:Y:S04]  /*4eb0*/  STS.U16 [R74+0x2380], R167 ;  /* 0x002380a74a007388 */ /* 0x000fe80000000400 */
[----:B------:R-:W-:Y:S04]  /*4ec0*/  STS.U16 [R75+0x23c0], R172 ;  /* 0x0023c0ac4b007388 */ /* 0x000fe80000000400 */
[----:B------:R-:W-:Y:S01]  /*4ed0*/  STS.U16 [R76+0x2400], R165 ;  /* 0x002400a54c007388 */ /* 0x000fe20000000400 */
[----:B------:R-:W-:Y:S03]  /*4ee0*/  MUFU.EX2 R197, R197 ;  /* 0x000000c500c57308 */ /* 0x000fe60000000800 */
[----:B------:R-:W-:Y:S01]  /*4ef0*/  STS.U16 [R77+0x2440], R170 ;  /* 0x002440aa4d007388 */ /* 0x000fe20000000400 */
[----:B------:R-:W-:-:S03]  /*4f00*/  ULOP3.LUT UR32, UR32, 0x100, URZ, 0xc0, !UPT ;  /* 0x0000010020207892 */ /* 0x000fc6000f8ec0ff */
[----:B------:R-:W-:Y:S01]  /*4f10*/  STS.U16 [R78+0x2480], R163 ;  /* 0x002480a34e007388 */ /* 0x000fe20000000400 */
[----:B0-----:R-:W0:Y:S03]  /*4f20*/  MUFU.SIN R64, R200 ;  /* 0x000000c800407308 */ /* 0x001e260000000400 */
[----:B------:R-:W-:Y:S04]  /*4f30*/  STS.U16 [R79+0x24c0], R166 ;  /* 0x0024c0a64f007388 */ /* 0x000fe80000000400 */
[----:B------:R-:W-:Y:S01]  /*4f40*/  STS.U16 [R106+0x2500], R191 ;  /* 0x002500bf6a007388 */ /* 0x000fe20000000400 */
[----:B-1----:R-:W1:Y:S03]  /*4f50*/  MUFU.COS R66, R200 ;  /* 0x000000c800427308 */ /* 0x002e660000000000 */
[----:B------:R-:W-:Y:S01]  /*4f60*/  STS.U16 [R107+0x2540], R168 ;  /* 0x002540a86b007388 */ /* 0x000fe20000000400 */
[----:B------:R-:W-:-:S03]  /*4f70*/  UIADD3 UR32, UPT, UPT, UR32, UR8, URZ ;  /* 0x0000000820207290 */ /* 0x000fc6000fffe0ff */
[----:B------:R-:W-:Y:S04]  /*4f80*/  STS.U16 [R116+0x2580], R161 ;  /* 0x002580a174007388 */ /* 0x000fe80000000400 */
[----:B------:R-:W-:Y:S04]  /*4f90*/  STS.U16 [R115+0x25c0], R162 ;  /* 0x0025c0a273007388 */ /* 0x000fe80000000400 */
[----:B------:R-:W-:Y:S04]  /*4fa0*/  STS.U16 [R114+0x2600], R159 ;  /* 0x0026009f72007388 */ /* 0x000fe80000000400 */
[----:B------:R-:W-:Y:S04]  /*4fb0*/  STS.U16 [R113+0x2640], R160 ;  /* 0x002640a071007388 */ /* 0x000fe80000000400 */
[----:B------:R-:W-:Y:S01]  /*4fc0*/  STS.U16 [R122+0x2680], R157 ;  /* 0x0026809d7a007388 */ /* 0x000fe20000000400 */
[----:B------:R-:W-:-:S03]  /*4fd0*/  ISETP.NE.AND P1, PT, R189, RZ, PT ;  /* 0x000000ffbd00720c */ /* 0x000fc60003f25270 */
[----:B------:R-:W-:Y:S01]  /*4fe0*/  STS.U16 [R149+0x26c0], R164 ;  /* 0x0026c0a495007388 */ /* 0x000fe20000000400 */
[----:B------:R-:W-:-:S03]  /*4ff0*/  IADD3 R201, PT, PT, R189, 0x200, RZ ;  /* 0x00000200bdc97810 */ /* 0x000fc60007ffe0ff */
[----:B------:R-:W-:Y:S01]  /*5000*/  STS.U16 [R148+0x2700], R155 ;  /* 0x0027009b94007388 */ /* 0x000fe20000000400 */
[----:B------:R-:W-:-:S03]  /*5010*/  MOV R65, UR32 ;  /* 0x0000002000417c02 */ /* 0x000fc60008000f00 */
[----:B------:R-:W-:Y:S04]  /*5020*/  STS.U16 [R147+0x2740], R158 ;  /* 0x0027409e93007388 */ /* 0x000fe80000000400 */
[----:B------:R0:W-:Y:S01]  /*5030*/  STS.U16 [R123+0x2780], R156 ;  /* 0x0027809c7b007388 */ /* 0x0001e20000000400 */
[----:B------:R-:W-:-:S03]  /*5040*/  SEL R65, R65, R201, !P1 ;  /* 0x000000c941417207 */ /* 0x000fc60004800000 */
[----:B------:R-:W-:Y:S04]  /*5050*/  STS.U16 [R154+0x27c0], R195 ;  /* 0x0027c0c39a007388 */ /* 0x000fe80000000400 */
[----:B------:R-:W-:Y:S04]  /*5060*/  STS.U16 [R151+0x2800], R194 ;  /* 0x002800c297007388 */ /* 0x000fe80000000400 */
[----:B------:R-:W-:Y:S01]  /*5070*/  STS.U16 [R153+0x2840], R196 ;  /* 0x002840c499007388 */ /* 0x000fe20000000400 */
[----:B0-----:R-:W-:-:S03]  /*5080*/  FMUL.FTZ R123, R197, R64 ;  /* 0x00000040c57b7220 */ /* 0x001fc60000410000 */
[----:B------:R-:W-:Y:S04]  /*5090*/  STS.U16 [R152+0x2880], R63 ;  /* 0x0028803f98007388 */ /* 0x000fe80000000400 */
[----:B------:R-:W-:Y:S01]  /*50a0*/  STS.U16 [R150+0x28c0], R193 ;  /* 0x0028c0c196007388 */ /* 0x000fe20000000400 */
[----:B------:R-:W-:-:S03]  /*50b0*/  NOP ;  /* 0x0000000000007918 */ /* 0x000fc60000000000 */
[----:B------:R-:W0:Y:S01]  /*50c0*/  LDS.U16 R154, [R62+0x2116] ;  /* 0x002116003e9a7984 */ /* 0x000e220000000400 */
[----:B-1----:R-:W-:Y:S01]  /*50d0*/  FMUL.FTZ R122, R197, R66 ;  /* 0x00000042c57a7220 */ /* 0x002fe20000410000 */
[----:B------:R-:W-:Y:S02]  /*50e0*/  LEA R160, R65, UR28, 0x3 ;  /* 0x0000001c41a07c11 */ /* 0x000fe4000f8e18ff */
        /* <DEDUP_REMOVED lines=31> */
[----:B------:R-:W-:-:S02]  /*52e0*/  ISETP.NE.AND P2, PT, R189, 0x7f, PT ;  /* 0x0000007fbd00780c */ /* 0x000fc40003f45270 */
[----:B0-----:R-:W-:Y:S01]  /*52f0*/  SHF.L.U32 R162, R154, 0x10, RZ ;  /* 0x000000109aa27819 */ /* 0x001fe200000006ff */
[----:B------:R5:W-:Y:S01]  /*5300*/  STS.64 [R160+0xda80], R122 ;  /* 0x00da807aa0007388 */ /* 0x000be20000000a00 */
[----:B-1----:R-:W-:Y:S02]  /*5310*/  SHF.L.U32 R170, R63, 0x10, RZ ;  /* 0x000000103faa7819 */ /* 0x002fe400000006ff */
[----:B------:R-:W-:Y:S02]  /*5320*/  SHF.L.U32 R115, R61, 0x10, RZ ;  /* 0x000000103d737819 */ /* 0x000fe400000006ff */
[----:B------:R-:W-:Y:S02]  /*5330*/  SHF.L.U32 R116, R60, 0x10, RZ ;  /* 0x000000103c747819 */ /* 0x000fe400000006ff */
[----:B--2---:R-:W-:Y:S02]  /*5340*/  SHF.L.U32 R161, R148, 0x10, RZ ;  /* 0x0000001094a17819 */ /* 0x004fe400000006ff */
[----:B---3--:R-:W-:-:S02]  /*5350*/  SHF.L.U32 R163, R151, 0x10, RZ ;  /* 0x0000001097a37819 */ /* 0x008fc400000006ff */
[----:B----4-:R-:W-:Y:S02]  /*5360*/  SHF.L.U32 R165, R152, 0x10, RZ ;  /* 0x0000001098a57819 */ /* 0x010fe400000006ff */
[----:B-----5:R-:W-:Y:S02]  /*5370*/  SHF.L.U32 R160, R153, 0x10, RZ ;  /* 0x0000001099a07819 */ /* 0x020fe400000006ff */
        /* <DEDUP_REMOVED lines=26> */
[C---:B------:R-:W-:Y:S01]  /*5520*/  FMUL.FTZ R158, R11.reuse, -R162 ;  /* 0x800000a20b9e7220 */ /* 0x040fe20000410000 */
[----:B------:R-:W-:Y:S01]  /*5530*/  BSSY.RECONVERGENT B0, `(.L_x_2272) ;  /* 0x000004b000007945 */ /* 0x000fe20003800200 */
[----:B------:R-:W-:Y:S01]  /*5540*/  FMUL.FTZ R152, R14, -R161 ;  /* 0x800000a10e987220 */ /* 0x000fe20000410000 */
[C---:B------:R-:W-:Y:S01]  /*5550*/  FMUL.FTZ R155, R12.reuse, R163 ;  /* 0x000000a30c9b7220 */ /* 0x040fe20000410000 */
[----:B------:R-:W-:Y:S01]  /*5560*/  FMUL.FTZ R156, R12, -R165 ;  /* 0x800000a50c9c7220 */ /* 0x000fe20000410000 */
[----:B------:R-:W-:Y:S01]  /*5570*/  FMUL.FTZ R157, R11, R160 ;  /* 0x000000a00b9d7220 */ /* 0x000fe20000410000 */
[C---:B------:R-:W-:Y:S01]  /*5580*/  FMUL.FTZ R162, R9.reuse, -R166 ;  /* 0x800000a609a27220 */ /* 0x040fe20000410000 */
[C---:B------:R-:W-:Y:S01]  /*5590*/  FMUL.FTZ R159, R10.reuse, R167 ;  /* 0x000000a70a9f7220 */ /* 0x040fe20000410000 */
[----:B------:R-:W-:Y:S01]  /*55a0*/  FMUL.FTZ R160, R10, -R169 ;  /* 0x800000a90aa07220 */ /* 0x000fe20000410000 */
[----:B------:R-:W-:Y:S01]  /*55b0*/  FMUL.FTZ R161, R9, R164 ;  /* 0x000000a409a17220 */ /* 0x000fe20000410000 */
[----:B------:R-:W-:Y:S01]  /*55c0*/  FMUL.FTZ R163, R8, R171 ;  /* 0x000000ab08a37220 */ /* 0x000fe20000410000 */
[C---:B------:R-:W-:Y:S01]  /*55d0*/  FMUL.FTZ R165, R7.reuse, R168 ;  /* 0x000000a807a57220 */ /* 0x040fe20000410000 */
[----:B------:R-:W-:Y:S01]  /*55e0*/  FMUL.FTZ R166, R7, -R170 ;  /* 0x800000aa07a67220 */ /* 0x000fe20000410000 */
[----:B------:R-:W-:Y:S01]  /*55f0*/  SHF.L.U32 R113, R199, 0x10, RZ ;  /* 0x00000010c7717819 */ /* 0x000fe200000006ff */
[----:B------:R-:W-:Y:S01]  /*5600*/  FMUL.FTZ R147, R16, R61 ;  /* 0x0000003d10937220 */ /* 0x000fe20000410000 */
[----:B------:R-:W-:Y:S01]  /*5610*/  SHF.L.U32 R114, R198, 0x10, RZ ;  /* 0x00000010c6727819 */ /* 0x000fe200000006ff */
[----:B------:R-:W-:Y:S01]  /*5620*/  FMUL.FTZ R148, R16, -R79 ;  /* 0x8000004f10947220 */ /* 0x000fe20000410000 */
[----:B------:R-:W-:Y:S01]  /*5630*/  SHF.L.U32 R117, R117, 0x10, RZ ;  /* 0x0000001075757819 */ /* 0x000fe200000006ff */
[C---:B------:R-:W-:Y:S01]  /*5640*/  FMUL.FTZ R149, R15.reuse, R106 ;  /* 0x0000006a0f957220 */ /* 0x040fe20000410000 */
[----:B------:R-:W-:Y:S01]  /*5650*/  SHF.L.U32 R118, R118, 0x10, RZ ;  /* 0x0000001076767819 */ /* 0x000fe200000006ff */
[----:B------:R-:W-:Y:S01]  /*5660*/  FMUL.FTZ R150, R15, -R60 ;  /* 0x8000003c0f967220 */ /* 0x000fe20000410000 */
[----:B------:R-:W-:Y:S01]  /*5670*/  SHF.L.U32 R119, R119, 0x10, RZ ;  /* 0x0000001077777819 */ /* 0x000fe200000006ff */
[----:B------:R-:W-:Y:S01]  /*5680*/  FMUL.FTZ R151, R14, R107 ;  /* 0x0000006b0e977220 */ /* 0x000fe20000410000 */
[----:B------:R-:W-:Y:S01]  /*5690*/  SHF.L.U32 R120, R120, 0x10, RZ ;  /* 0x0000001078787819 */ /* 0x000fe200000006ff */
[----:B------:R-:W-:Y:S01]  /*56a0*/  FMUL.FTZ R153, R13, R62 ;  /* 0x0000003e0d997220 */ /* 0x000fe20000410000 */
[----:B------:R-:W-:Y:S01]  /*56b0*/  SHF.L.U32 R121, R121, 0x10, RZ ;  /* 0x0000001079797819 */ /* 0x000fe200000006ff */
[----:B------:R-:W-:Y:S01]  /*56c0*/  FMUL.FTZ R154, R13, -R78 ;  /* 0x8000004e0d9a7220 */ /* 0x000fe20000410000 */
[----:B------:R-:W-:Y:S01]  /*56d0*/  SHF.L.U32 R124, R124, 0x10, RZ ;  /* 0x000000107c7c7819 */ /* 0x000fe200000006ff */
        /* <DEDUP_REMOVED lines=22> */
[----:B------:R-:W-:Y:S01]  /*5840*/  FMUL.FTZ R179, R0, R179 ;  /* 0x000000b300b37220 */ /* 0x000fe20000410000 */
        /* <DEDUP_REMOVED lines=12> */
[----:B------:R-:W-:Y:S06]  /*5910*/  BAR.SYNC.DEFER_BLOCKING 0x0 ;  /* 0x0000000000007b1d */ /* 0x000fec0000010000 */
[----:B------:R-:W-:Y:S05]  /*5920*/  @P2 BRA `(.L_x_2273) ;  /* 0x0000000000242947 */ /* 0x000fea0003800000 */
        /* <DEDUP_REMOVED lines=9> */
.L_x_2273:
[----:B------:R-:W-:-:S06]  /*59c0*/  LEA R106, R189, UR28, 0x3 ;  /* 0x0000001cbd6a7c11 */ /* 0x000fcc000f8e18ff */
[----:B------:R-:W0:Y:S02]  /*59d0*/  LDS.64 R106, [R106+0xea88] ;  /* 0x00ea88006a6a7984 */ /* 0x000e240000000a00 */
.L_x_2274:
[----:B------:R-:W-:Y:S05]  /*59e0*/  BSYNC.RECONVERGENT B0 ;  /* 0x0000000000007941 */ /* 0x000fea0003800200 */
.L_x_2272:
        /* <DEDUP_REMOVED lines=10> */
[C---:B------:R-:W-:Y:S01]  /*5a90*/  FMUL.FTZ R68, R82.reuse, R66 ;  /* 0x0000004252447220 */ /* 0x040fe20000410000 */
[----:B------:R-:W-:Y:S02]  /*5aa0*/  FMUL.FTZ R219, R45, R116 ;  /* 0x000000742ddb7220 */ /* 0x000fe40000410000 */
[-C--:B------:R-:W-:Y:S01]  /*5ab0*/  FMUL.FTZ R69, R82, R67.reuse ;  /* 0x0000004352457220 */ /* 0x080fe20000410000 */
[----:B------:R-:W-:Y:S01]  /*5ac0*/  FFMA.FTZ R68, R81, R67, R68 ;  /* 0x0000004351447223 */ /* 0x000fe20000010044 */
[----:B--2---:R-:W-:Y:S02]  /*5ad0*/  @P0 IMAD R64, R61, R64, UR8 ;  /* 0x000000083d400e24 */ /* 0x004fe4000f8e0240 */
[----:B------:R-:W-:Y:S02]  /*5ae0*/  HFMA2 R61, -RZ, RZ, 0, 0 ;  /* 0x00000000ff3d7431 */ /* 0x000fe400000001ff */
[----:B------:R-:W-:Y:S01]  /*5af0*/  FMUL.FTZ R67, R123, R82 ;  /* 0x000000527b437220 */ /* 0x000fe20000410000 */
[----:B------:R-:W-:-:S04]  /*5b00*/  @P0 IMAD.WIDE R64, R64, R65, UR4 ;  /* 0x0000000440400e25 */ /* 0x000fc8000f8e0241 */
[----:B------:R-:W-:Y:S01]  /*5b10*/  FFMA.FTZ R69, R81, R66, -R69 ;  /* 0x0000004251457223 */ /* 0x000fe20000010845 */
[----:B------:R-:W-:Y:S01]  /*5b20*/  FMUL.FTZ R218, R45, R115 ;  /* 0x000000732dda7220 */ /* 0x000fe20000410000 */
[C---:B------:R-:W-:Y:S01]  /*5b30*/  FFMA.FTZ R68, R31.reuse, R219, R68 ;  /* 0x000000db1f447223 */ /* 0x040fe20000010044 */
[----:B------:R-:W-:Y:S01]  /*5b40*/  FFMA.FTZ R67, R122, R81, -R67 ;  /* 0x000000517a437223 */ /* 0x000fe20000010843 */
[----:B------:R2:W5:Y:S01]  /*5b50*/  @P0 LDG.E.128 R60, desc[UR26][R64.64] ;  /* 0x0000001a403c0981 */ /* 0x000562000c1e1d00 */
[----:B------:R-:W-:Y:S01]  /*5b60*/  FFMA.FTZ R69, R31, R218, R69 ;  /* 0x000000da1f457223 */ /* 0x000fe20000010045 */
[----:B------:R-:W-:Y:S01]  /*5b70*/  FMUL.FTZ R66, R84, R68 ;  /* 0x0000004454427220 */ /* 0x000fe20000410000 */
[C---:B------:R-:W-:Y:S01]  /*5b80*/  FMUL.FTZ R217, R46.reuse, R117 ;  /* 0x000000752ed97220 */ /* 0x040fe20000410000 */
[----:B------:R-:W-:Y:S01]  /*5b90*/  FMUL.FTZ R216, R46, R118 ;  /* 0x000000762ed87220 */ /* 0x000fe20000410000 */
[----:B------:R-:W-:Y:S01]  /*5ba0*/  FMUL.FTZ R215, R47, R120 ;  /* 0x000000782fd77220 */ /* 0x000fe20000410000 */
[-C--:B------:R-:W-:Y:S01]  /*5bb0*/  FFMA.FTZ R71, R83, R69.reuse, -R66 ;  /* 0x0000004553477223 */ /* 0x080fe20000010842 */
[----:B------:R-:W-:Y:S01]  /*5bc0*/  FMUL.FTZ R69, R84, R69 ;  /* 0x0000004554457220 */ /* 0x000fe20000410000 */
[----:B------:R-:W-:Y:S01]  /*5bd0*/  FMUL.FTZ R214, R47, R119 ;  /* 0x000000772fd67220 */ /* 0x000fe20000410000 */
[----:B------:R-:W-:Y:S01]  /*5be0*/  FMUL.FTZ R213, R48, R121 ;  /* 0x0000007930d57220 */ /* 0x000fe20000410000 */
        /* <DEDUP_REMOVED lines=8> */
[-C--:B------:R-:W-:Y:S01]  /*5c70*/  FFMA.FTZ R65, R83, R64.reuse, R65 ;  /* 0x0000004053417223 */ /* 0x080fe20000010041 */
[----:B------:R-:W-:Y:S01]  /*5c80*/  FMUL.FTZ R64, R84, R64 ;  /* 0x0000004054407220 */ /* 0x000fe20000410000 */
[----:B------:R-:W-:Y:S01]  /*5c90*/  FMUL.FTZ R211, R49, R126 ;  /* 0x0000007e31d37220 */ /* 0x000fe20000410000 */
[----:B------:R-:W-:Y:S01]  /*5ca0*/  FFMA.FTZ R70, R85, R69, R70 ;  /* 0x0000004555467223 */ /* 0x000fe20000010046 */
[----:B------:R-:W-:Y:S01]  /*5cb0*/  FMUL.FTZ R66, R86, R65 ;  /* 0x0000004156427220 */ /* 0x000fe20000410000 */
[----:B------:R-:W-:Y:S01]  /*5cc0*/  FFMA.FTZ R64, R83, R67, -R64 ;  /* 0x0000004353407223 */ /* 0x000fe20000010840 */
[----:B------:R-:W-:Y:S01]  /*5cd0*/  FMUL.FTZ R210, R49, R125 ;  /* 0x0000007d31d27220 */ /* 0x000fe20000410000 */
[----:B------:R-:W-:Y:S01]  /*5ce0*/  FFMA.FTZ R70, R29, R215, R70 ;  /* 0x000000d71d467223 */ /* 0x000fe20000010046 */
[----:B------:R-:W-:Y:S01]  /*5cf0*/  FMUL.FTZ R209, R50, R127 ;  /* 0x0000007f32d17220 */ /* 0x000fe20000410000 */
[CC--:B------:R-:W-:Y:S01]  /*5d00*/  FMUL.FTZ R68, R86.reuse, R64.reuse ;  /* 0x0000004056447220 */ /* 0x0c0fe20000410000 */
[C---:B------:R-:W-:Y:S01]  /*5d10*/  FFMA.FTZ R66, R85.reuse, R64, -R66 ;  /* 0x0000004055427223 */ /* 0x040fe20000010842 */
[----:B------:R-:W-:Y:S01]  /*5d20*/  FMUL.FTZ R64, R86, R69 ;  /* 0x0000004556407220 */ /* 0x000fe20000410000 */
[----:B------:R-:W-:Y:S01]  /*5d30*/  FMUL.FTZ R208, R50, R128 ;  /* 0x0000008032d07220 */ /* 0x000fe20000410000 */
[C---:B------:R-:W-:Y:S01]  /*5d40*/  FFMA.FTZ R68, R85.reuse, R65, R68 ;  /* 0x0000004155447223 */ /* 0x040fe20000010044 */
[C---:B------:R-:W-:Y:S01]  /*5d50*/  FMUL.FTZ R65, R88.reuse, R66 ;  /* 0x0000004258417220 */ /* 0x040fe20000410000 */
[----:B------:R-:W-:Y:S01]  /*5d60*/  FFMA.FTZ R71, R85, R71, -R64 ;  /* 0x0000004755477223 */ /* 0x000fe20000010840 */
[----:B------:R-:W-:Y:S01]  /*5d70*/  FMUL.FTZ R207, R51, R130 ;  /* 0x0000008233cf7220 */ /* 0x000fe20000410000 */
[CC--:B------:R-:W-:Y:S01]  /*5d80*/  FMUL.FTZ R64, R88.reuse, R68.reuse ;  /* 0x0000004458407220 */ /* 0x0c0fe20000410000 */
[----:B------:R-:W-:Y:S01]  /*5d90*/  FFMA.FTZ R65, R87, R68, R65 ;  /* 0x0000004457417223 */ /* 0x000fe20000010041 */
[----:B------:R-:W-:Y:S01]  /*5da0*/  FFMA.FTZ R71, R29, R214, R71 ;  /* 0x000000d61d477223 */ /* 0x000fe20000010047 */
[----:B------:R-:W-:Y:S01]  /*5db0*/  FMUL.FTZ R206, R51, R129 ;  /* 0x0000008133ce7220 */ /* 0x000fe20000410000 */
[C---:B------:R-:W-:Y:S01]  /*5dc0*/  FFMA.FTZ R64, R87.reuse, R66, -R64 ;  /* 0x0000004257407223 */ /* 0x040fe20000010840 */
[----:B------:R-:W-:Y:S01]  /*5dd0*/  FMUL.FTZ R66, R88, R70 ;  /* 0x0000004658427220 */ /* 0x000fe20000410000 */
[C---:B------:R-:W-:Y:S01]  /*5de0*/  FMUL.FTZ R205, R52.reuse, R131 ;  /* 0x0000008334cd7220 */ /* 0x040fe20000410000 */
        /* <DEDUP_REMOVED lines=11> */
[----:B------:R-:W-:Y:S01]  /*5ea0*/  FMUL.FTZ R64, R92, R69 ;  /* 0x000000455c407220 */ /* 0x000fe20000410000 */
[----:B------:R-:W-:Y:S01]  /*5eb0*/  FFMA.FTZ R65, R28, R212, R65 ;  /* 0x000000d41c417223 */ /* 0x000fe20000010041 */
        /* <DEDUP_REMOVED lines=70> */
[----:B------:R-:W-:Y:S01]  /*6320*/  ISETP.GT.U32.AND P2, PT, R189, 0x1f, PT ;  /* 0x0000001fbd00780c */ /* 0x000fe20003f44070 */
[----:B------:R-:W-:Y:S01]  /*6330*/  FFMA.FTZ R68, R105, R68, -R64 ;  /* 0x0000004469447223 */ /* 0x000fe20000010840 */
[C---:B------:R-:W-:Y:S01]  /*6340*/  FMUL.FTZ R64, R100.reuse, R66 ;  /* 0x0000004264407220 */ /* 0x040fe20000410000 */
[----:B------:R-:W-:Y:S01]  /*6350*/  FMUL.FTZ R65, R100, R67 ;  /* 0x0000004364417220 */ /* 0x000fe20000410000 */
[----:B------:R-:W-:Y:S01]  /*6360*/  LEA.HI R221, R189, R189, RZ, 0x1e ;  /* 0x000000bdbddd7211 */ /* 0x000fe200078ff0ff */
        /* <DEDUP_REMOVED lines=10> */
[----:B------:R-:W-:Y:S01]  /*6410*/  LEA R221, R221, UR28, 0x4 ;  /* 0x0000001cdddd7c11 */ /* 0x000fe2000f8e20ff */
[----:B------:R-:W-:Y:S01]  /*6420*/  FFMA.FTZ R65, R109, R70, R68 ;  /* 0x000000466d417223 */ /* 0x000fe20000010044 */
[-C--:B------:R-:W-:Y:S01]  /*6430*/  FMUL.FTZ R68, R102, R66.reuse ;  /* 0x0000004266447220 */ /* 0x080fe20000410000 */
[----:B------:R-:W-:Y:S01]  /*6440*/  FFMA.FTZ R66, R101, R66, R69 ;  /* 0x0000004265427223 */ /* 0x000fe20000010045 */
[----:B------:R-:W-:-:S02]  /*6450*/  LOP3.LUT R80, R80, 0xfffffffd, RZ, 0xc0, !PT ;  /* 0xfffffffd50507812 */ /* 0x000fc400078ec0ff */
[----:B------:R-:W-:Y:S01]  /*6460*/  FFMA.FTZ R67, R101, R67, -R68 ;  /* 0x0000004365437223 */ /* 0x000fe20000010844 */
[C---:B------:R-:W-:Y:S01]  /*6470*/  FFMA.FTZ R66, R21.reuse, R199, R66 ;  /* 0x000000c715427223 */ /* 0x040fe20000010042 */
[----:B------:R-:W-:Y:S02]  /*6480*/  @P2 LOP3.LUT R80, R80, 0x2, RZ, 0xfc, !PT ;  /* 0x0000000250502812 */ /* 0x000fe400078efcff */
        /* <DEDUP_REMOVED lines=20> */
[----:B------:R-:W-:-:S04]  /*65d0*/  FMUL.FTZ R68, R112, R66 ;  /* 0x0000004270447220 */ /* 0x000fc80000410000 */
[C---:B------:R-:W-:Y:S01]  /*65e0*/  FFMA.FTZ R69, R111.reuse, R67, -R68 ;  /* 0x000000436f457223 */ /* 0x040fe20000010844 */
[----:B------:R-:W-:Y:S01]  /*65f0*/  FFMA.FTZ R68, R111, R66, R71 ;  /* 0x000000426f447223 */ /* 0x000fe20000010047 */
[C---:B------:R-:W-:Y:S01]  /*6600*/  FMUL.FTZ R67, R112.reuse, R65 ;  /* 0x0000004170437220 */ /* 0x040fe20000410000 */
[----:B------:R-:W-:-:S03]  /*6610*/  FMUL.FTZ R66, R112, R64 ;  /* 0x0000004070427220 */ /* 0x000fc60000410000 */
        /* <DEDUP_REMOVED lines=113> */
.L_x_2394:
        /* <DEDUP_REMOVED lines=13> */
.L_x_2397:
[----:B------:R-:W-:-:S03]  /*6e00*/  UMOV UR32, 0xffffffff ;  /* 0xffffffff00207882 */ /* 0x000fc60000000000 */
[----:B------:R-:W-:Y:S05]  /*6e10*/  BRA.DIV UR32, `(.L_x_2278) ;  /* 0x0000008220fc7947 */ /* 0x000fea000b800000 */
.L_x_2400:
[----:B------:R-:W-:-:S03]  /*6e20*/  UMOV UR32, 0xffffffff ;  /* 0xffffffff00207882 */ /* 0x000fc60000000000 */
[----:B------:R-:W-:Y:S05]  /*6e30*/  BRA.DIV UR32, `(.L_x_2279) ;  /* 0x00000086201c7947 */ /* 0x000fea000b800000 */
.L_x_2403:
[----:B------:R-:W-:-:S03]  /*6e40*/  UMOV UR32, 0xffffffff ;  /* 0xffffffff00207882 */ /* 0x000fc60000000000 */
[----:B------:R-:W-:Y:S05]  /*6e50*/  BRA.DIV UR32, `(.L_x_2280) ;  /* 0x00000086203c7947 */ /* 0x000fea000b800000 */
.L_x_2406:
        /* <DEDUP_REMOVED lines=10> */
.L_x_2416:
        /* <DEDUP_REMOVED lines=45> */
.L_x_2275:
[----:B---3--:R-:W3:Y:S01]  /*71d0*/  S2R R189, SR_TID.X ;  /* 0x0000000000bd7919 */ /* 0x008ee20000002100 */
[----:B------:R-:W-:Y:S05]  /*71e0*/  WARPSYNC.ALL ;  /* 0x0000000000007948 */ /* 0x000fea0003800000 */
[----:B---3--:R-:W-:Y:S01]  /*71f0*/  LOP3.LUT P1, RZ, R189, 0x1f, RZ, 0xc0, !PT ;  /* 0x0000001fbdff7812 */ /* 0x008fe2000782c0ff */
[C---:B-----5:R-:W-:Y:S01]  /*7200*/  FMUL.FTZ R60, R112.reuse, R180 ;  /* 0x000000b4703c7220 */ /* 0x060fe20000410000 */
[----:B------:R-:W-:Y:S01]  /*7210*/  FMUL.FTZ R62, R112, R179 ;  /* 0x000000b3703e7220 */ /* 0x000fe20000410000 */
[----:B------:R-:W-:Y:S01]  /*7220*/  BAR.SYNC.DEFER_BLOCKING 0x0 ;  /* 0x0000000000007b1d */ /* 0x000fe20000010000 */
[----:B------:R-:W-:-:S02]  /*7230*/  HFMA2 R72, -RZ, RZ, 1.875, 0 ;  /* 0x3f800000ff487431 */ /* 0x000fc400000001ff */
[C---:B------:R-:W-:Y:S01]  /*7240*/  FFMA.FTZ R60, R111.reuse, R179, R60 ;  /* 0x000000b36f3c7223 */ /* 0x040fe2000001003c */
[----:B------:R-:W-:Y:S01]  /*7250*/  FFMA.FTZ R61, R111, R180, -R62 ;  /* 0x000000b46f3d7223 */ /* 0x000fe2000001083e */
[----:B------:R-:W-:Y:S02]  /*7260*/  CS2R R74, SRZ ;  /* 0x00000000004a7805 */ /* 0x000fe4000001ff00 */
[----:B------:R-:W-:Y:S01]  /*7270*/  MOV R73, RZ ;  /* 0x000000ff00497202 */ /* 0x000fe20000000f00 */
[----:B------:R-:W-:Y:S01]  /*7280*/  FADD.FTZ R60, R175, R60 ;  /* 0x0000003caf3c7221 */ /* 0x000fe20000010000 */
[----:B------:R-:W-:Y:S01]  /*7290*/  FADD.FTZ R61, R176, R61 ;  /* 0x0000003db03d7221 */ /* 0x000fe20000010000 */
[----:B------:R-:W-:Y:S02]  /*72a0*/  ISETP.GT.U32.AND P2, PT, R189, 0x1f, PT ;  /* 0x0000001fbd00780c */ /* 0x000fe40003f44070 */
[C---:B--2---:R-:W-:Y:S01]  /*72b0*/  FMUL.FTZ R64, R110.reuse, R60 ;  /* 0x0000003c6e407220 */ /* 0x044fe20000410000 */
[----:B------:R-:W-:-:S03]  /*72c0*/  FMUL.FTZ R62, R110, R61 ;  /* 0x0000003d6e3e7220 */ /* 0x000fc60000410000 */
[----:B------:R-:W-:Y:S01]  /*72d0*/  FFMA.FTZ R63, R109, R61, -R64 ;  /* 0x0000003d6d3f7223 */ /* 0x000fe20000010840 */
[-C--:B01----:R-:W-:Y:S01]  /*72e0*/  FMUL.FTZ R61, R111, R107.reuse ;  /* 0x0000006b6f3d7220 */ /* 0x083fe20000410000 */
[----:B------:R-:W-:Y:S01]  /*72f0*/  FFMA.FTZ R66, R109, R60, R62 ;  /* 0x0000003c6d427223 */ /* 0x000fe2000001003e */
[----:B------:R-:W-:Y:S01]  /*7300*/  FMUL.FTZ R60, R112, R107 ;  /* 0x0000006b703c7220 */ /* 0x000fe20000410000 */
[----:B------:R-:W-:Y:S01]  /*7310*/  FADD.FTZ R63, R174, R63 ;  /* 0x0000003fae3f7221 */ /* 0x000fe20000010000 */
[-C--:B------:R-:W-:Y:S01]  /*7320*/  FFMA.FTZ R61, -R112, R106.reuse, -R61 ;  /* 0x0000006a703d7223 */ /* 0x080fe2000001093d */
[----:B------:R-:W-:Y:S01]  /*7330*/  FADD.FTZ R66, R173, R66 ;  /* 0x00000042ad427221 */ /* 0x000fe20000010000 */
[----:B------:R-:W-:Y:S02]  /*7340*/  FFMA.FTZ R60, R111, R106, -R60 ;  /* 0x0000006a6f3c7223 */ /* 0x000fe4000001083c */
[----:B------:R-:W-:Y:S01]  /*7350*/  FMUL.FTZ R62, R110, R61 ;  /* 0x0000003d6e3e7220 */ /* 0x000fe20000410000 */
[----:B------:R-:W-:Y:S01]  /*7360*/  FMUL.FTZ R68, R108, R66 ;  /* 0x000000426c447220 */ /* 0x000fe20000410000 */
[----:B------:R-:W-:-:S02]  /*7370*/  FMUL.FTZ R64, R110, R60 ;  /* 0x0000003c6e407220 */ /* 0x000fc40000410000 */
[C---:B------:R-:W-:Y:S01]  /*7380*/  FFMA.FTZ R62, R109.reuse, R60, R62 ;  /* 0x0000003c6d3e7223 */ /* 0x040fe2000001003e */
[C---:B------:R-:W-:Y:S01]  /*7390*/  FMUL.FTZ R60, R108.reuse, R63 ;  /* 0x0000003f6c3c7220 */ /* 0x040fe20000410000 */
[----:B------:R-:W-:Y:S01]  /*73a0*/  FFMA.FTZ R64, R109, R61, -R64 ;  /* 0x0000003d6d407223 */ /* 0x000fe20000010840 */
[C---:B------:R-:W-:Y:S01]  /*73b0*/  FFMA.FTZ R65, R105.reuse, R63, -R68 ;  /* 0x0000003f69417223 */ /* 0x040fe20000010844 */
[C---:B------:R-:W-:Y:S01]  /*73c0*/  FMUL.FTZ R63, R108.reuse, R62 ;  /* 0x0000003e6c3f7220 */ /* 0x040fe20000410000 */
[C---:B------:R-:W-:Y:S01]  /*73d0*/  FFMA.FTZ R60, R105.reuse, R66, R60 ;  /* 0x00000042693c7223 */ /* 0x040fe2000001003c */
[-C--:B------:R-:W-:Y:S01]  /*73e0*/  FMUL.FTZ R61, R108, R64.reuse ;  /* 0x000000406c3d7220 */ /* 0x080fe20000410000 */
[----:B------:R-:W-:Y:S01]  /*73f0*/  FADD.FTZ R65, R172, R65 ;  /* 0x00000041ac417221 */ /* 0x000fe20000010000 */
[----:B------:R-:W-:Y:S01]  /*7400*/  FFMA.FTZ R63, R105, R64, -R63 ;  /* 0x00000040693f7223 */ /* 0x000fe2000001083f */
[----:B------:R-:W-:Y:S01]  /*7410*/  FADD.FTZ R60, R171, R60 ;  /* 0x0000003cab3c7221 */ /* 0x000fe20000010000 */
[----:B------:R-:W-:Y:S01]  /*7420*/  FFMA.FTZ R61, R105, R62, R61 ;  /* 0x0000003e693d7223 */ /* 0x000fe2000001003d */
[----:B------:R-:W-:-:S02]  /*7430*/  FMUL.FTZ R62, R104, R65 ;  /* 0x00000041683e7220 */ /* 0x000fc40000410000 */
[CC--:B------:R-:W-:Y:S02]  /*7440*/  FMUL.FTZ R66, R104.reuse, R60.reuse ;  /* 0x0000003c68427220 */ /* 0x0c0fe40000410000 */
[C---:B------:R-:W-:Y:S01]  /*7450*/  FFMA.FTZ R64, R103.reuse, R60, R62 ;  /* 0x0000003c67407223 */ /* 0x040fe2000001003e */
[C---:B------:R-:W-:Y:S01]  /*7460*/  FMUL.FTZ R60, R104.reuse, R63 ;  /* 0x0000003f683c7220 */ /* 0x040fe20000410000 */
[----:B------:R-:W-:Y:S01]  /*7470*/  FFMA.FTZ R65, R103, R65, -R66 ;  /* 0x0000004167417223 */ /* 0x000fe20000010842 */
[-C--:B------:R-:W-:Y:S01]  /*7480*/  FMUL.FTZ R62, R104, R61.reuse ;  /* 0x0000003d683e7220 */ /* 0x080fe20000410000 */
[----:B------:R-:W-:Y:S01]  /*7490*/  FADD.FTZ R64, R169, R64 ;  /* 0x00000040a9407221 */ /* 0x000fe20000010000 */
[C---:B------:R-:W-:Y:S01]  /*74a0*/  FFMA.FTZ R60, R103.reuse, R61, R60 ;  /* 0x0000003d673c7223 */ /* 0x040fe2000001003c */
[----:B------:R-:W-:Y:S01]  /*74b0*/  FADD.FTZ R65, R170, R65 ;  /* 0x00000041aa417221 */ /* 0x000fe20000010000 */
[----:B------:R-:W-:Y:S01]  /*74c0*/  FFMA.FTZ R62, R103, R63, -R62 ;  /* 0x0000003f673e7223 */ /* 0x000fe2000001083e */
[C---:B------:R-:W-:Y:S01]  /*74d0*/  FMUL.FTZ R68, R102.reuse, R64 ;  /* 0x0000004066447220 */ /* 0x040fe20000410000 */
[C---:B------:R-:W-:Y:S01]  /*74e0*/  FMUL.FTZ R63, R102.reuse, R60 ;  /* 0x0000003c663f7220 */ /* 0x040fe20000410000 */
[CC--:B------:R-:W-:Y:S01]  /*74f0*/  FMUL.FTZ R66, R102.reuse, R65.reuse ;  /* 0x0000004166427220 */ /* 0x0c0fe20000410000 */
[-C--:B------:R-:W-:Y:S01]  /*7500*/  FMUL.FTZ R61, R102, R62.reuse ;  /* 0x0000003e663d7220 */ /* 0x080fe20000410000 */
[C---:B------:R-:W-:Y:S01]  /*7510*/  FFMA.FTZ R65, R101.reuse, R65, -R68 ;  /* 0x0000004165417223 */ /* 0x040fe20000010844 */
[C---:B------:R-:W-:Y:S01]  /*7520*/  FFMA.FTZ R63, R101.reuse, R62, -R63 ;  /* 0x0000003e653f7223 */ /* 0x040fe2000001083f */
[C---:B------:R-:W-:Y:S01]  /*7530*/  FFMA.FTZ R66, R101.reuse, R64, R66 ;  /* 0x0000004065427223 */ /* 0x040fe20000010042 */
[----:B------:R-:W-:Y:S01]  /*7540*/  FFMA.FTZ R61, R101, R60, R61 ;  /* 0x0000003c653d7223 */ /* 0x000fe2000001003d */
[----:B------:R-:W-:-:S02]  /*7550*/  FADD.FTZ R65, R168, R65 ;  /* 0x00000041a8417221 */ /* 0x000fc40000010000 */
[----:B------:R-:W-:Y:S02]  /*7560*/  FADD.FTZ R66, R167, R66 ;  /* 0x00000042a7427221 */ /* 0x000fe40000010000 */
[C---:B------:R-:W-:Y:S02]  /*7570*/  FMUL.FTZ R60, R100.reuse, R65 ;  /* 0x00000041643c7220 */ /* 0x040fe40000410000 */
        /* <DEDUP_REMOVED lines=72> */
[----:B------:R-:W-:Y:S01]  /*7a00*/  FMUL.FTZ R61, R86, R62 ;  /* 0x0000003e563d7220 */ /* 0x000fe20000410000 */
[----:B------:R-:W-:-:S02]  /*7a10*/  FFMA.FTZ R65, R85, R65, -R68 ;  /* 0x0000004155417223 */ /* 0x000fc40000010844 */
[C---:B------:R-:W-:Y:S01]  /*7a20*/  FFMA.FTZ R66, R85.reuse, R64, R66 ;  /* 0x0000004055427223 */ /* 0x040fe20000010042 */
[C---:B------:R-:W-:Y:S01]  /*7a30*/  FFMA.FTZ R60, R85.reuse, R60, R61 ;  /* 0x0000003c553c7223 */ /* 0x040fe2000001003d */
[----:B------:R-:W-:Y:S01]  /*7a40*/  FADD.FTZ R65, R152, R65 ;  /* 0x0000004198417221 */ /* 0x000fe20000010000 */
[----:B------:R-:W-:Y:S01]  /*7a50*/  FFMA.FTZ R61, R85, R62, -R63 ;  /* 0x0000003e553d7223 */ /* 0x000fe2000001083f */
[----:B------:R-:W-:Y:S02]  /*7a60*/  FADD.FTZ R66, R151, R66 ;  /* 0x0000004297427221 */ /* 0x000fe40000010000 */
[CC--:B------:R-:W-:Y:S02]  /*7a70*/  FMUL.FTZ R62, R84.reuse, R65.reuse ;  /* 0x00000041543e7220 */ /* 0x0c0fe40000410000 */
[CC--:B------:R-:W-:Y:S02]  /*7a80*/  FMUL.FTZ R64, R84.reuse, R66.reuse ;  /* 0x0000004254407220 */ /* 0x0c0fe40000410000 */
[C---:B------:R-:W-:Y:S01]  /*7a90*/  FFMA.FTZ R68, R83.reuse, R66, R62 ;  /* 0x0000004253447223 */ /* 0x040fe2000001003e */
[----:B------:R-:W-:Y:S01]  /*7aa0*/  MOV R62, UR47 ;  /* 0x0000002f003e7c02 */ /* 0x000fe20008000f00 */
[----:B------:R-:W-:Y:S01]  /*7ab0*/  FFMA.FTZ R63, R83, R65, -R64 ;  /* 0x00000041533f7223 */ /* 0x000fe20000010840 */
        /* <DEDUP_REMOVED lines=11> */
[C---:B------:R-:W-:Y:S01]  /*7b70*/  FFMA.FTZ R63, R81.reuse, R63, -R66 ;  /* 0x0000003f513f7223 */ /* 0x040fe20000010842 */
[CC--:B------:R-:W-:Y:S01]  /*7b80*/  FMUL.FTZ R62, R82.reuse, R61.reuse ;  /* 0x0000003d523e7220 */ /* 0x0c0fe20000410000 */
[----:B------:R-:W-:Y:S01]  /*7b90*/  VOTEU.ALL UP0, P1 ;  /* 0x0000000000ff7886 */ /* 0x000fe20000800000 */
[-C--:B------:R-:W-:Y:S01]  /*7ba0*/  FMUL.FTZ R66, R82, R60.reuse ;  /* 0x0000003c52427220 */ /* 0x080fe20000410000 */
[----:B------:R-:W-:Y:S01]  /*7bb0*/  FADD.FTZ R63, R148, R63 ;  /* 0x0000003f943f7221 */ /* 0x000fe20000010000 */
[----:B------:R-:W-:Y:S01]  /*7bc0*/  FFMA.FTZ R60, R81, R60, R62 ;  /* 0x0000003c513c7223 */ /* 0x000fe2000001003e */
[----:B------:R-:W-:Y:S01]  /*7bd0*/  FADD.FTZ R62, R147, R68 ;  /* 0x00000044933e7221 */ /* 0x000fe20000010000 */
[----:B------:R-:W-:Y:S01]  /*7be0*/  @!UP0 ULEA UR32, UR8, UR28, 0x4 ;  /* 0x0000001c08208291 */ /* 0x000fe2000f8e20ff */
[----:B------:R-:W-:-:S08]  /*7bf0*/  FFMA.FTZ R61, R81, R61, -R66 ;  /* 0x0000003d513d7223 */ /* 0x000fd00000010842 */
        /* <DEDUP_REMOVED lines=11> */
[----:B--2---:R-:W-:-:S03]  /*7cb0*/  FFMA.FTZ R60, R81, R222, R65 ;  /* 0x000000de513c7223 */ /* 0x004fc60000010041 */
[C---:B------:R-:W-:Y:S01]  /*7cc0*/  FFMA.FTZ R218, R31.reuse, R218, R64 ;  /* 0x000000da1fda7223 */ /* 0x040fe20000010040 */
[----:B------:R-:W-:-:S03]  /*7cd0*/  FFMA.FTZ R219, R31, R219, R60 ;  /* 0x000000db1fdb7223 */ /* 0x000fc6000001003c */
        /* <DEDUP_REMOVED lines=130> */
.L_x_2421:
        /* <DEDUP_REMOVED lines=14> */
.L_x_2285:
[----:B------:R-:W-:Y:S05]  /*85e0*/  BSYNC.RECONVERGENT B0 ;  /* 0x0000000000007941 */ /* 0x000fea0003800200 */
.L_x_2284:
[----:B------:R-:W-:Y:S01]  /*85f0*/  UMOV UR32, 0xffffffff ;  /* 0xffffffff00207882 */ /* 0x000fe20000000000 */
[----:B------:R-:W-:Y:S02]  /*8600*/  ISETP.GT.U32.AND P2, PT, R177, 0x1d, PT ;  /* 0x0000001db100780c */ /* 0x000fe40003f44070 */
[----:B------:R-:W-:Y:S11]  /*8610*/  BRA.DIV UR32, `(.L_x_2286) ;  /* 0x0000007220a07947 */ /* 0x000ff6000b800000 */
[----:B-1----:R1:W0:Y:S04]  /*8620*/  SHFL.DOWN PT, R77, R245, 0x2, 0x1f ;  /* 0x08401f00f54d7f89 */ /* 0x00222800000e0000 */
[----:B--2---:R1:W2:Y:S04]  /*8630*/  SHFL.DOWN PT, R78, R246, 0x2, 0x1f ;  /* 0x08401f00f64e7f89 */ /* 0x0042a800000e0000 */
[----:B---3--:R1:W3:Y:S04]  /*8640*/  SHFL.DOWN PT, R123, R247, 0x2, 0x1f ;  /* 0x08401f00f77b7f89 */ /* 0x0082e800000e0000 */
[----:B------:R1:W0:Y:S02]  /*8650*/  SHFL.DOWN PT, R79, R248, 0x2, 0x1f ;  /* 0x08401f00f84f7f89 */ /* 0x00022400000e0000 */
.L_x_2427:
        /* <DEDUP_REMOVED lines=14> */
.L_x_2288:
[----:B------:R-:W-:Y:S05]  /*8740*/  BSYNC.RECONVERGENT B0 ;  /* 0x0000000000007941 */ /* 0x000fea0003800200 */
.L_x_2287:
[----:B------:R-:W-:Y:S01]  /*8750*/  UMOV UR32, 0xffffffff ;  /* 0xffffffff00207882 */ /* 0x000fe20000000000 */
[----:B------:R-:W-:Y:S02]  /*8760*/  ISETP.GT.U32.AND P2, PT, R177, 0x1b, PT ;  /* 0x0000001bb100780c */ /* 0x000fe40003f44070 */
[----:B------:R-:W-:Y:S11]  /*8770*/  BRA.DIV UR32, `(.L_x_2289) ;  /* 0x0000007220bc7947 */ /* 0x000ff6000b800000 */
[----:B0-----:R0:W0:Y:S04]  /*8780*/  SHFL.DOWN PT, R77, R245, 0x4, 0x1f ;  /* 0x08801f00f54d7f89 */ /* 0x00102800000e0000 */
[----:B--2---:R2:W0:Y:S04]  /*8790*/  SHFL.DOWN PT, R78, R246, 0x4, 0x1f ;  /* 0x08801f00f64e7f89 */ /* 0x00442800000e0000 */
[----:B---3--:R2:W3:Y:S04]  /*87a0*/  SHFL.DOWN PT, R123, R247, 0x4, 0x1f ;  /* 0x08801f00f77b7f89 */ /* 0x0084e800000e0000 */
[----:B------:R2:W0:Y:S02]  /*87b0*/  SHFL.DOWN PT, R79, R248, 0x4, 0x1f ;  /* 0x08801f00f84f7f89 */ /* 0x00042400000e0000 */
.L_x_2433:
        /* <DEDUP_REMOVED lines=14> */
.L_x_2291:
[----:B------:R-:W-:Y:S05]  /*88a0*/  BSYNC.RECONVERGENT B0 ;  /* 0x0000000000007941 */ /* 0x000fea0003800200 */
.L_x_2290:
[----:B------:R-:W-:Y:S01]  /*88b0*/  UMOV UR32, 0xffffffff ;  /* 0xffffffff00207882 */ /* 0x000fe20000000000 */
[----:B------:R-:W-:Y:S02]  /*88c0*/  ISETP.GT.U32.AND P2, PT, R177, 0x17, PT ;  /* 0x00000017b100780c */ /* 0x000fe40003f44070 */
[----:B------:R-:W-:Y:S11]  /*88d0*/  BRA.DIV UR32, `(.L_x_2292) ;  /* 0x0000007220d87947 */ /* 0x000ff6000b800000 */
[----:B0-----:R0:W0:Y:S04]  /*88e0*/  SHFL.DOWN PT, R77, R245, 0x8, 0x1f ;  /* 0x09001f00f54d7f89 */ /* 0x00102800000e0000 */
[----:B------:R0:W0:Y:S04]  /*88f0*/  SHFL.DOWN PT, R78, R246, 0x8, 0x1f ;  /* 0x09001f00f64e7f89 */ /* 0x00002800000e0000 */
[----:B---3--:R3:W0:Y:S04]  /*8900*/  SHFL.DOWN PT, R123, R247, 0x8, 0x1f ;  /* 0x09001f00f77b7f89 */ /* 0x00862800000e0000 */
[----:B------:R3:W0:Y:S02]  /*8910*/  SHFL.DOWN PT, R79, R248, 0x8, 0x1f ;  /* 0x09001f00f84f7f89 */ /* 0x00062400000e0000 */
.L_x_2439:
        /* <DEDUP_REMOVED lines=14> */
.L_x_2294:
[----:B------:R-:W-:Y:S05]  /*8a00*/  BSYNC.RECONVERGENT B0 ;  /* 0x0000000000007941 */ /* 0x000fea0003800200 */
.L_x_2293:
[----:B------:R-:W-:Y:S01]  /*8a10*/  UMOV UR32, 0xffffffff ;  /* 0xffffffff00207882 */ /* 0x000fe20000000000 */
[----:B------:R-:W-:Y:S02]  /*8a20*/  ISETP.GT.U32.AND P2, PT, R177, 0xf, PT ;  /* 0x0000000fb100780c */ /* 0x000fe40003f44070 */
[----:B------:R-:W-:Y:S11]  /*8a30*/  BRA.DIV UR32, `(.L_x_2295) ;  /* 0x0000007220f47947 */ /* 0x000ff6000b800000 */
[----:B0-----:R0:W0:Y:S04]  /*8a40*/  SHFL.DOWN PT, R77, R245, 0x10, 0x1f ;  /* 0x0a001f00f54d7f89 */ /* 0x00102800000e0000 */
[----:B------:R0:W0:Y:S04]  /*8a50*/  SHFL.DOWN PT, R78, R246, 0x10, 0x1f ;  /* 0x0a001f00f64e7f89 */ /* 0x00002800000e0000 */
[----:B------:R0:W0:Y:S04]  /*8a60*/  SHFL.DOWN PT, R123, R247, 0x10, 0x1f ;  /* 0x0a001f00f77b7f89 */ /* 0x00002800000e0000 */
[----:B------:R0:W0:Y:S02]  /*8a70*/  SHFL.DOWN PT, R79, R248, 0x10, 0x1f ;  /* 0x0a001f00f84f7f89 */ /* 0x00002400000e0000 */
.L_x_2445:
        /* <DEDUP_REMOVED lines=14> */
.L_x_2297:
[----:B------:R-:W-:Y:S05]  /*8b60*/  BSYNC.RECONVERGENT B0 ;  /* 0x0000000000007941 */ /* 0x000fea0003800200 */
.L_x_2296:
        /* <DEDUP_REMOVED lines=14> */
[-C--:B------:R-:W-:Y:S01]  /*8c50*/  FFMA.FTZ R235, R73, R236.reuse, R235 ;  /* 0x000000ec49eb7223 */ /* 0x080fe200000100eb */
        /* <DEDUP_REMOVED lines=10> */
.L_x_2459:
        /* <DEDUP_REMOVED lines=13> */
.L_x_2300:
[----:B------:R-:W-:Y:S05]  /*8dd0*/  BSYNC.RECONVERGENT B0 ;  /* 0x0000000000007941 */ /* 0x000fea0003800200 */
.L_x_2299:
        /* <DEDUP_REMOVED lines=17> */
[-C--:B------:R-:W-:Y:S01]  /*8ef0*/  FFMA.FTZ R65, R68, R78.reuse, -R65 ;  /* 0x0000004e44417223 */ /* 0x080fe20000010841 */
        /* <DEDUP_REMOVED lines=20> */
.L_x_2282:
[----:B------:R-:W-:Y:S05]  /*9040*/  WARPSYNC.ALL ;  /* 0x0000000000007948 */ /* 0x000fea0003800000 */
[C---:B------:R-:W-:Y:S01]  /*9050*/  ISETP.NE.AND P1, PT, R189.reuse, RZ, PT ;  /* 0x000000ffbd00720c */ /* 0x040fe20003f25270 */
[----:B------:R-:W-:Y:S01]  /*9060*/  BAR.SYNC.DEFER_BLOCKING 0x0 ;  /* 0x0000000000007b1d */ /* 0x000fe20000010000 */
[----:B0-----:R-:W-:Y:S02]  /*9070*/  SHF.R.U32.HI R68, RZ, 0x2, R189 ;  /* 0x00000002ff447819 */ /* 0x001fe400000116bd */
[----:B------:R-:W-:Y:S02]  /*9080*/  IADD3 R221, PT, PT, R189, 0x200, RZ ;  /* 0x00000200bddd7810 */ /* 0x000fe40007ffe0ff */
[----:B------:R-:W-:-:S07]  /*9090*/  IADD3 R60, PT, PT, R68, R189, RZ ;  /* 0x000000bd443c7210 */ /* 0x000fce0007ffe0ff */
[----:B------:R-:W-:Y:S01]  /*90a0*/  VOTEU.ALL UP0, P1 ;  /* 0x0000000000ff7886 */ /* 0x000fe20000800000 */
[----:B------:R-:W-:Y:S01]  /*90b0*/  BSSY.RECONVERGENT B0, `(.L_x_2301) ;  /* 0x00002ba000007945 */ /* 0x000fe20003800200 */
[----:B------:R-:W-:-:S03]  /*90c0*/  LEA R60, R60, UR28, 0x4 ;  /* 0x0000001c3c3c7c11 */ /* 0x000fc6000f8e20ff */
[----:B------:R-:W-:-:S03]  /*90d0*/  @!UP0 ULEA UR32, UR8, UR28, 0x4 ;  /* 0x0000001c08208291 */ /* 0x000fc6000f8e20ff */
[----:B------:R-:W0:Y:S06]  /*90e0*/  LDS.64 R60, [R60+0xd088] ;  /* 0x00d088003c3c7984 */ /* 0x000e2c0000000a00 */
[----:B------:R1:W-:Y:S01]  /*90f0*/  @!P1 STS.128 [UR32+0xee80], R72 ;  /* 0x00ee8048ff009988 */ /* 0x0003e20008000c20 */
[----:B------:R-:W-:-:S04]  /*9100*/  ULEA UR32, UR19, 0xfffff000, 0xc ;  /* 0xfffff00013207891 */ /* 0x000fc8000f8e60ff */
[----:B------:R-:W-:Y:S02]  /*9110*/  USHF.R.S32.HI UR49, URZ, 0x1f, UR32 ;  /* 0x0000001fff317899 */ /* 0x000fe40008011420 */
[----:B------:R-:W-:Y:S01]  /*9120*/  LOP3.LUT R64, R189, UR32, RZ, 0xfc, !PT ;  /* 0x00000020bd407c12 */ /* 0x000fe2000f8efcff */
[----:B------:R-:W-:-:S03]  /*9130*/  UMOV UR32, UR30 ;  /* 0x0000001e00207c82 */ /* 0x000fc60008000000 */
[----:B------:R-:W-:Y:S01]  /*9140*/  MOV R65, UR49 ;  /* 0x0000003100417c02 */ /* 0x000fe20008000f00 */
[----:B------:R-:W-:Y:S01]  /*9150*/  UIADD3 UR49, UPT, UPT, UR28, 0x4200, URZ ;  /* 0x000042001c317890 */ /* 0x000fe2000fffe0ff */
[-C--:B0-----:R-:W-:Y:S01]  /*9160*/  FMUL.FTZ R63, R61, R107.reuse ;  /* 0x0000006b3d3f7220 */ /* 0x081fe20000410000 */
[----:B------:R-:W-:-:S03]  /*9170*/  FMUL.FTZ R62, R60, R107 ;  /* 0x0000006b3c3e7220 */ /* 0x000fc60000410000 */
[-C--:B------:R-:W-:Y:S01]  /*9180*/  FFMA.FTZ R66, R60, R106.reuse, R63 ;  /* 0x0000006a3c427223 */ /* 0x080fe2000001003f */
[----:B------:R-:W-:Y:S01]  /*9190*/  MOV R63, UR38 ;  /* 0x00000026003f7c02 */ /* 0x000fe20008000f00 */
[----:B------:R-:W-:Y:S01]  /*91a0*/  FFMA.FTZ R67, R61, R106, -R62 ;  /* 0x0000006a3d437223 */ /* 0x000fe2000001083e */
[----:B------:R-:W-:Y:S01]  /*91b0*/  MOV R61, UR39 ;  /* 0x00000027003d7c02 */ /* 0x000fe20008000f00 */
[----:B-1----:R-:W-:Y:S02]  /*91c0*/  FADD.FTZ R74, R179, R66 ;  /* 0x00000042b34a7221 */ /* 0x002fe40000010000 */
[----:B------:R-:W-:-:S04]  /*91d0*/  IMAD.WIDE.U32 R62, R63, UR8, R64 ;  /* 0x000000083f3e7c25 */ /* 0x000fc8000f8e0040 */
[----:B------:R-:W-:Y:S01]  /*91e0*/  FADD.FTZ R180, R180, R67 ;  /* 0x00000043b4b47221 */ /* 0x000fe20000010000 */
[----:B------:R-:W-:Y:S01]  /*91f0*/  MOV R67, UR40 ;  /* 0x0000002800437c02 */ /* 0x000fe20008000f00 */
[----:B------:R-:W-:Y:S01]  /*9200*/  IMAD R61, R61, UR8, R63 ;  /* 0x000000083d3d7c24 */ /* 0x000fe2000f8e023f */
[----:B------:R-:W-:Y:S01]  /*9210*/  MOV R63, UR41 ;  /* 0x00000029003f7c02 */ /* 0x000fe20008000f00 */
[----:B------:R-:W-:Y:S02]  /*9220*/  FMUL.FTZ R76, R112, R180 ;  /* 0x000000b4704c7220 */ /* 0x000fe40000410000 */
[----:B------:R-:W-:Y:S01]  /*9230*/  IMAD.WIDE.U32 R66, R67, UR8, R64 ;  /* 0x0000000843427c25 */ /* 0x000fe2000f8e0040 */
[----:B------:R-:W-:-:S03]  /*9240*/  LEA R60, P2, R62, UR15, 0x2 ;  /* 0x0000000f3e3c7c11 */ /* 0x000fc6000f8410ff */
[-C--:B------:R-:W-:Y:S01]  /*9250*/  FMUL.FTZ R65, R112, R74.reuse ;  /* 0x0000004a70417220 */ /* 0x080fe20000410000 */
[----:B------:R-:W-:Y:S01]  /*9260*/  FFMA.FTZ R76, R111, R74, R76 ;  /* 0x0000004a6f4c7223 */ /* 0x000fe2000001004c */
[----:B------:R-:W-:Y:S01]  /*9270*/  IMAD R63, R63, UR8, R67 ;  /* 0x000000083f3f7c24 */ /* 0x000fe2000f8e0243 */
[----:B------:R-:W-:Y:S01]  /*9280*/  LEA.HI.X R61, R62, UR16, R61, 0x2, P2 ;  /* 0x000000103e3d7c11 */ /* 0x000fe200090f143d */
[-C--:B------:R-:W-:Y:S01]  /*9290*/  FMUL.FTZ R67, R146, R180.reuse ;  /* 0x000000b492437220 */ /* 0x080fe20000410000 */
[C---:B------:R-:W-:Y:S01]  /*92a0*/  LEA R62, P2, R66.reuse, UR17, 0x2 ;  /* 0x00000011423e7c11 */ /* 0x040fe2000f8410ff */
[-C--:B------:R-:W-:Y:S01]  /*92b0*/  FFMA.FTZ R65, R111, R180.reuse, -R65 ;  /* 0x000000b46f417223 */ /* 0x080fe20000010841 */
[----:B------:R-:W-:Y:S01]  /*92c0*/  FMUL.FTZ R73, R59, R180 ;  /* 0x000000b43b497220 */ /* 0x000fe20000410000 */
[----:B------:R-:W-:Y:S01]  /*92d0*/  FFMA.FTZ R70, R145, R74, R67 ;  /* 0x0000004a91467223 */ /* 0x000fe20000010043 */
[----:B------:R-:W-:Y:S01]  /*92e0*/  LEA.HI.X R63, R66, UR18, R63, 0x2, P2 ;  /* 0x00000012423f7c11 */ /* 0x000fe200090f143f */
[----:B------:R-:W-:Y:S01]  /*92f0*/  FMUL.FTZ R67, R74, UR33 ;  /* 0x000000214a437c20 */ /* 0x000fe20008410000 */
[----:B------:R-:W-:Y:S01]  /*9300*/  FMUL.FTZ R66, R59, R17 ;  /* 0x000000113b427220 */ /* 0x000fe20000410000 */
[----:B------:R-:W-:Y:S01]  /*9310*/  FADD.FTZ R175, R175, R76 ;  /* 0x0000004cafaf7221 */ /* 0x000fe20000010000 */
[----:B------:R-:W-:Y:S01]  /*9320*/  FFMA.FTZ R186, R59, R70, R186 ;  /* 0x000000463bba7223 */ /* 0x000fe200000100ba */
[----:B------:R-:W-:Y:S01]  /*9330*/  FFMA.FTZ R69, R180, UR46, -R67 ;  /* 0x0000002eb4457c23 */ /* 0x000fe20008010843 */
[-C--:B------:R-:W-:Y:S01]  /*9340*/  FFMA.FTZ R146, R146, -R66.reuse, R191 ;  /* 0x8000004292927223 */ /* 0x080fe200000100bf */
[----:B------:R-:W-:Y:S01]  /*9350*/  FMUL.FTZ R67, R180, UR33 ;  /* 0x00000021b4437c20 */ /* 0x000fe20008410000 */
[----:B------:R-:W-:Y:S01]  /*9360*/  FFMA.FTZ R66, -R145, R66, R190 ;  /* 0x0000004291427223 */ /* 0x000fe200000101be */
[----:B------:R-:W-:Y:S01]  /*9370*/  FMUL.FTZ R106, R17, R73 ;  /* 0x00000049116a7220 */ /* 0x000fe20000410000 */
[----:B------:R-:W-:Y:S01]  /*9380*/  FMUL.FTZ R71, R146, R69 ;  /* 0x0000004592477220 */ /* 0x000fe20000410000 */
[----:B------:R-:W-:Y:S01]  /*9390*/  FFMA.FTZ R67, R74, UR46, R67 ;  /* 0x0000002e4a437c23 */ /* 0x000fe20008010043 */
[----:B------:R-:W-:Y:S01]  /*93a0*/  FADD.FTZ R69, R176, R65 ;  /* 0x00000041b0457221 */ /* 0x000fe20000010000 */
[----:B------:R-:W-:Y:S01]  /*93b0*/  FMUL.FTZ R65, R146, R73 ;  /* 0x0000004992417220 */ /* 0x000fe20000410000 */
[----:B------:R-:W-:Y:S01]  /*93c0*/  FMUL.FTZ R176, R12, R213 ;  /* 0x000000d50cb07220 */ /* 0x000fe20000410000 */
[----:B------:R-:W-:Y:S01]  /*93d0*/  FFMA.FTZ R72, R66, R67, R71 ;  /* 0x0000004342487223 */ /* 0x000fe20000010047 */
[----:B------:R-:W-:Y:S01]  /*93e0*/  FMUL.FTZ R71, R59, R74 ;  /* 0x0000004a3b477220 */ /* 0x000fe20000410000 */
[----:B------:R-:W-:-:S02]  /*93f0*/  HFMA2 R74, -RZ, RZ, 0, 7.8678131103515625e-06 ;  /* 0x00000084ff4a7431 */ /* 0x000fc400000001ff */
[----:B------:R-:W-:Y:S01]  /*9400*/  FMUL.FTZ R76, R144, R69 ;  /* 0x00000045904c7220 */ /* 0x000fe20000410000 */
[C---:B------:R-:W-:Y:S01]  /*9410*/  FFMA.FTZ R75, R17.reuse, R70, R72 ;  /* 0x00000046114b7223 */ /* 0x040fe20000010048 */
[-C--:B------:R-:W-:Y:S01]  /*9420*/  FMUL.FTZ R146, R146, R71.reuse ;  /* 0x0000004792927220 */ /* 0x080fe20000410000 */
[-C--:B------:R-:W-:Y:S01]  /*9430*/  FFMA.FTZ R65, R66, R71.reuse, R65 ;  /* 0x0000004742417223 */ /* 0x080fe20000010041 */
[----:B------:R-:W-:Y:S01]  /*9440*/  FMUL.FTZ R78, R17, R71 ;  /* 0x00000047114e7220 */ /* 0x000fe20000410000 */
[----:B------:R-:W-:Y:S01]  /*9450*/  FMUL.FTZ R70, R175, UR33 ;  /* 0x00000021af467c20 */ /* 0x000fe20008410000 */
[----:B------:R-:W-:Y:S01]  /*9460*/  FMUL.FTZ R71, R58, R18 ;  /* 0x000000123a477220 */ /* 0x000fe20000410000 */
[----:B------:R-:W-:Y:S01]  /*9470*/  FFMA.FTZ R66, R66, R73, -R146 ;  /* 0x0000004942427223 */ /* 0x000fe20000010892 */
[-C--:B------:R-:W-:Y:S01]  /*9480*/  FMUL.FTZ R77, R58, R69.reuse ;  /* 0x000000453a4d7220 */ /* 0x080fe20000410000 */
[----:B------:R-:W-:Y:S02]  /*9490*/  IMAD R67, R189, R74, UR28 ;  /* 0x0000001cbd437e24 */ /* 0x000fe4000f8e024a */
[----:B------:R-:W-:Y:S01]  /*94a0*/  FMUL.FTZ R74, R110, R69 ;  /* 0x000000456e4a7220 */ /* 0x000fe20000410000 */
[C---:B------:R-:W-:Y:S01]  /*94b0*/  FFMA.FTZ R73, R69.reuse, UR46, -R70 ;  /* 0x0000002e45497c23 */ /* 0x040fe20008010846 */
[----:B------:R-:W-:Y:S01]  /*94c0*/  FFMA.FTZ R144, R144, -R71, R193 ;  /* 0x8000004790907223 */ /* 0x000fe200000100c1 */
[----:B------:R-:W-:Y:S01]  /*94d0*/  FMUL.FTZ R70, R69, UR33 ;  /* 0x0000002145467c20 */ /* 0x000fe20008410000 */
[-C--:B------:R-:W-:Y:S01]  /*94e0*/  FFMA.FTZ R74, R109, R175.reuse, R74 ;  /* 0x000000af6d4a7223 */ /* 0x080fe2000001004a */
[----:B------:R-:W-:Y:S01]  /*94f0*/  FMUL.FTZ R110, R110, R175 ;  /* 0x000000af6e6e7220 */ /* 0x000fe20000410000 */
[----:B------:R-:W-:Y:S01]  /*9500*/  FFMA.FTZ R71, -R143, R71, R192 ;  /* 0x000000478f477223 */ /* 0x000fe200000101c0 */
[----:B------:R-:W-:Y:S01]  /*9510*/  FFMA.FTZ R70, R175, UR46, R70 ;  /* 0x0000002eaf467c23 */ /* 0x000fe20008010046 */
[----:B------:R-:W-:Y:S01]  /*9520*/  FADD.FTZ R72, R173, R74 ;  /* 0x0000004aad487221 */ /* 0x000fe20000010000 */
[----:B------:R-:W-:Y:S01]  /*9530*/  FMUL.FTZ R74, R144, R73 ;  /* 0x00000049904a7220 */ /* 0x000fe20000410000 */
[----:B------:R-:W-:Y:S01]  /*9540*/  FFMA.FTZ R143, R143, R175, R76 ;  /* 0x000000af8f8f7223 */ /* 0x000fe2000001004c */
[----:B------:R-:W-:Y:S01]  /*9550*/  FFMA.FTZ R109, R109, R69, -R110 ;  /* 0x000000456d6d7223 */ /* 0x000fe2000001086e */
[----:B------:R-:W-:Y:S01]  /*9560*/  FMUL.FTZ R175, R58, R175 ;  /* 0x000000af3aaf7220 */ /* 0x000fe20000410000 */
[C---:B------:R-:W-:Y:S01]  /*9570*/  FFMA.FTZ R73, R71.reuse, R70, R74 ;  /* 0x0000004647497223 */ /* 0x040fe2000001004a */
[----:B------:R-:W-:Y:S01]  /*9580*/  FMUL.FTZ R70, R144, R77 ;  /* 0x0000004d90467220 */ /* 0x000fe20000410000 */
[----:B------:R-:W-:Y:S01]  /*9590*/  FADD.FTZ R174, R174, R109 ;  /* 0x0000006daeae7221 */ /* 0x000fe20000010000 */
[-C--:B------:R-:W-:Y:S01]  /*95a0*/  FMUL.FTZ R144, R144, R175.reuse ;  /* 0x000000af90907220 */ /* 0x080fe20000410000 */
[----:B------:R0:W-:Y:S01]  /*95b0*/  STS [R67+0x427c], R106 ;  /* 0x00427c6a43007388 */ /* 0x0001e20000000800 */
[C---:B------:R-:W-:Y:S01]  /*95c0*/  FFMA.FTZ R69, R71.reuse, R175, R70 ;  /* 0x000000af47457223 */ /* 0x040fe20000010046 */
[----:B------:R-:W-:Y:S01]  /*95d0*/  FMUL.FTZ R74, R108, R174 ;  /* 0x000000ae6c4a7220 */ /* 0x000fe20000410000 */
[----:B------:R-:W-:Y:S01]  /*95e0*/  FFMA.FTZ R70, R71, R77, -R144 ;  /* 0x0000004d47467223 */ /* 0x000fe20000010890 */
[----:B------:R-:W-:Y:S01]  /*95f0*/  FFMA.FTZ R112, R18, R143, R73 ;  /* 0x0000008f12707223 */ /* 0x000fe20000010049 */
[----:B------:R-:W-:Y:S01]  /*9600*/  FADD.FTZ R42, R75, R42 ;  /* 0x0000002a4b2a7221 */ /* 0x000fe20000010000 */
[-C--:B------:R-:W-:Y:S01]  /*9610*/  FFMA.FTZ R76, R105, R72.reuse, R74 ;  /* 0x00000048694c7223 */ /* 0x080fe2000001004a */
[----:B------:R-:W-:Y:S01]  /*9620*/  FMUL.FTZ R71, R108, R72 ;  /* 0x000000486c477220 */ /* 0x000fe20000410000 */
[----:B------:R-:W-:Y:S01]  /*9630*/  FMUL.FTZ R73, R72, UR33 ;  /* 0x0000002148497c20 */ /* 0x000fe20008410000 */
[----:B------:R-:W-:Y:S01]  /*9640*/  FMUL.FTZ R75, R57, R19 ;  /* 0x00000013394b7220 */ /* 0x000fe20000410000 */
[----:B0-----:R-:W-:Y:S01]  /*9650*/  FMUL.FTZ R106, R18, R77 ;  /* 0x0000004d126a7220 */ /* 0x001fe20000410000 */
[-C--:B------:R-:W-:Y:S01]  /*9660*/  FMUL.FTZ R77, R142, R174.reuse ;  /* 0x000000ae8e4d7220 */ /* 0x080fe20000410000 */
[----:B------:R0:W-:Y:S01]  /*9670*/  STS [R67+0x4278], R78 ;  /* 0x0042784e43007388 */ /* 0x0001e20000000800 */
[----:B------:R-:W-:Y:S01]  /*9680*/  FFMA.FTZ R71, R105, R174, -R71 ;  /* 0x000000ae69477223 */ /* 0x000fe20000010847 */
[----:B------:R-:W-:Y:S01]  /*9690*/  FADD.FTZ R171, R171, R76 ;  /* 0x0000004cabab7221 */ /* 0x000fe20000010000 */
[----:B------:R-:W-:Y:S01]  /*96a0*/  FFMA.FTZ R74, R141, R72, R77 ;  /* 0x000000488d4a7223 */ /* 0x000fe2000001004d */
[C---:B------:R-:W-:Y:S01]  /*96b0*/  FMUL.FTZ R77, R174.reuse, UR33 ;  /* 0x00000021ae4d7c20 */ /* 0x040fe20008410000 */
[----:B------:R-:W-:Y:S01]  /*96c0*/  FFMA.FTZ R79, R174, UR46, -R73 ;  /* 0x0000002eae4f7c23 */ /* 0x000fe20008010849 */
[----:B------:R-:W-:Y:S01]  /*96d0*/  FFMA.FTZ R142, R142, -R75, R195 ;  /* 0x8000004b8e8e7223 */ /* 0x000fe200000100c3 */
[C---:B------:R-:W-:Y:S01]  /*96e0*/  FMUL.FTZ R174, R57.reuse, R174 ;  /* 0x000000ae39ae7220 */ /* 0x040fe20000410000 */
[----:B------:R-:W-:Y:S01]  /*96f0*/  FFMA.FTZ R76, R72, UR46, R77 ;  /* 0x0000002e484c7c23 */ /* 0x000fe2000801004d */
[----:B------:R-:W-:Y:S01]  /*9700*/  FMUL.FTZ R72, R57, R72 ;  /* 0x0000004839487220 */ /* 0x000fe20000410000 */
[----:B0-----:R-:W-:Y:S01]  /*9710*/  FMUL.FTZ R78, R18, R175 ;  /* 0x000000af124e7220 */ /* 0x001fe20000410000 */
[----:B------:R0:W-:Y:S01]  /*9720*/  STS [R67+0x4274], R106 ;  /* 0x0042746a43007388 */ /* 0x0001e20000000800 */
[----:B------:R-:W-:Y:S01]  /*9730*/  FFMA.FTZ R75, -R141, R75, R194 ;  /* 0x0000004b8d4b7223 */ /* 0x000fe200000101c2 */
[-C--:B------:R-:W-:Y:S01]  /*9740*/  FMUL.FTZ R77, R142, R72.reuse ;  /* 0x000000488e4d7220 */ /* 0x080fe20000410000 */
[----:B------:R-:W-:Y:S01]  /*9750*/  FADD.FTZ R73, R172, R71 ;  /* 0x00000047ac497221 */ /* 0x000fe20000010000 */
[----:B------:R1:W-:Y:S01]  /*9760*/  STS [R67+0x4270], R78 ;  /* 0x0042704e43007388 */ /* 0x0003e20000000800 */
[----:B------:R-:W-:Y:S01]  /*9770*/  FMUL.FTZ R108, R19, R72 ;  /* 0x00000048136c7220 */ /* 0x000fe20000410000 */
[----:B------:R-:W-:Y:S01]  /*9780*/  FFMA.FTZ R188, R57, R74, R188 ;  /* 0x0000004a39bc7223 */ /* 0x000fe200000100bc */
[-C--:B------:R-:W-:Y:S01]  /*9790*/  FMUL.FTZ R110, R19, R174.reuse ;  /* 0x000000ae136e7220 */ /* 0x080fe20000410000 */
[----:B------:R-:W-:Y:S01]  /*97a0*/  FADD.FTZ R185, R112, R185 ;  /* 0x000000b970b97221 */ /* 0x000fe20000010000 */
[----:B------:R-:W-:Y:S01]  /*97b0*/  FFMA.FTZ R187, R58, R143, R187 ;  /* 0x0000008f3abb7223 */ /* 0x000fe200000100bb */
[----:B0-----:R-:W-:Y:S01]  /*97c0*/  FMUL.FTZ R106, R142, R174 ;  /* 0x000000ae8e6a7220 */ /* 0x001fe20000410000 */
[----:B------:R0:W-:Y:S01]  /*97d0*/  STS [R67+0x4268], R108 ;  /* 0x0042686c43007388 */ /* 0x0001e20000000800 */
[----:B------:R-:W-:Y:S01]  /*97e0*/  IADD3 R144, PT, PT, R189, 0xb80, RZ ;  /* 0x00000b80bd907810 */ /* 0x000fe20007ffe0ff */
[----:B------:R-:W-:Y:S01]  /*97f0*/  FMUL.FTZ R172, R14, R217 ;  /* 0x000000d90eac7220 */ /* 0x000fe20000410000 */
[----:B-1----:R-:W-:Y:S01]  /*9800*/  FMUL.FTZ R78, R142, R79 ;  /* 0x0000004f8e4e7220 */ /* 0x002fe20000410000 */
[C---:B------:R-:W-:Y:S01]  /*9810*/  FFMA.FTZ R71, R75.reuse, R72, R106 ;  /* 0x000000484b477223 */ /* 0x040fe2000001006a */
[C---:B------:R-:W-:Y:S01]  /*9820*/  FFMA.FTZ R72, R75.reuse, R174, -R77 ;  /* 0x000000ae4b487223 */ /* 0x040fe2000001084d */
[CC--:B------:R-:W-:Y:S01]  /*9830*/  FMUL.FTZ R79, R56.reuse, R73.reuse ;  /* 0x00000049384f7220 */ /* 0x0c0fe20000410000 */
[----:B------:R-:W-:Y:S01]  /*9840*/  FFMA.FTZ R106, R75, R76, R78 ;  /* 0x0000004c4b6a7223 */ /* 0x000fe2000001004e */
[----:B------:R-:W-:Y:S01]  /*9850*/  FMUL.FTZ R75, R56, R20 ;  /* 0x00000014384b7220 */ /* 0x000fe20000410000 */
[-C--:B------:R-:W-:Y:S01]  /*9860*/  FMUL.FTZ R78, R140, R73.reuse ;  /* 0x000000498c4e7220 */ /* 0x080fe20000410000 */
[C---:B------:R-:W-:Y:S01]  /*9870*/  FMUL.FTZ R76, R104.reuse, R73 ;  /* 0x00000049684c7220 */ /* 0x040fe20000410000 */
[----:B------:R-:W-:Y:S01]  /*9880*/  FMUL.FTZ R104, R104, R171 ;  /* 0x000000ab68687220 */ /* 0x000fe20000410000 */
[-C--:B------:R-:W-:Y:S01]  /*9890*/  FFMA.FTZ R140, R140, -R75.reuse, R197 ;  /* 0x8000004b8c8c7223 */ /* 0x080fe200000100c5 */
[C---:B------:R-:W-:Y:S01]  /*98a0*/  FFMA.FTZ R75, -R139.reuse, R75, R196 ;  /* 0x0000004b8b4b7223 */ /* 0x040fe200000101c4 */
[-C--:B------:R-:W-:Y:S01]  /*98b0*/  FFMA.FTZ R139, R139, R171.reuse, R78 ;  /* 0x000000ab8b8b7223 */ /* 0x080fe2000001004e */
[----:B------:R-:W-:Y:S01]  /*98c0*/  FMUL.FTZ R78, R171, UR33 ;  /* 0x00000021ab4e7c20 */ /* 0x000fe20008410000 */
[----:B------:R-:W-:Y:S01]  /*98d0*/  FFMA.FTZ R105, R19, R74, R106 ;  /* 0x0000004a13697223 */ /* 0x000fe2000001006a */
[----:B------:R-:W-:Y:S01]  /*98e0*/  FFMA.FTZ R76, R103, R171, R76 ;  /* 0x000000ab674c7223 */ /* 0x000fe2000001004c */
[C---:B------:R-:W-:Y:S01]  /*98f0*/  FMUL.FTZ R74, R73.reuse, UR33 ;  /* 0x00000021494a7c20 */ /* 0x040fe20008410000 */
[----:B------:R-:W-:Y:S01]  /*9900*/  FFMA.FTZ R77, R73, UR46, -R78 ;  /* 0x0000002e494d7c23 */ /* 0x000fe2000801084e */
[----:B------:R-:W-:Y:S01]  /*9910*/  FFMA.FTZ R103, R103, R73, -R104 ;  /* 0x0000004967677223 */ /* 0x000fe20000010868 */
[----:B------:R-:W-:Y:S01]  /*9920*/  FMUL.FTZ R73, R56, R171 ;  /* 0x000000ab38497220 */ /* 0x000fe20000410000 */
[----:B------:R-:W-:Y:S01]  /*9930*/  FFMA.FTZ R78, R171, UR46, R74 ;  /* 0x0000002eab4e7c23 */ /* 0x000fe2000801004a */
[----:B------:R-:W-:Y:S01]  /*9940*/  FMUL.FTZ R104, R140, R77 ;  /* 0x0000004d8c687220 */ /* 0x000fe20000410000 */
[----:B------:R-:W-:Y:S01]  /*9950*/  FADD.FTZ R170, R170, R103 ;  /* 0x00000067aaaa7221 */ /* 0x000fe20000010000 */
[C---:B------:R-:W-:Y:S01]  /*9960*/  FMUL.FTZ R74, R140.reuse, R79 ;  /* 0x0000004f8c4a7220 */ /* 0x040fe20000410000 */
[-C--:B------:R-:W-:Y:S01]  /*9970*/  FMUL.FTZ R140, R140, R73.reuse ;  /* 0x000000498c8c7220 */ /* 0x080fe20000410000 */
[----:B------:R-:W-:Y:S01]  /*9980*/  FADD.FTZ R76, R169, R76 ;  /* 0x0000004ca94c7221 */ /* 0x000fe20000010000 */
[C---:B------:R-:W-:Y:S01]  /*9990*/  FFMA.FTZ R103, R75.reuse, R78, R104 ;  /* 0x0000004e4b677223 */ /* 0x040fe20000010068 */
[-C--:B------:R-:W-:Y:S01]  /*99a0*/  FMUL.FTZ R106, R20, R73.reuse ;  /* 0x00000049146a7220 */ /* 0x080fe20000410000 */
[C---:B------:R-:W-:Y:S01]  /*99b0*/  FMUL.FTZ R78, R102.reuse, R170 ;  /* 0x000000aa664e7220 */ /* 0x040fe20000410000 */
[C---:B------:R-:W-:Y:S01]  /*99c0*/  FFMA.FTZ R73, R75.reuse, R73, R74 ;  /* 0x000000494b497223 */ /* 0x040fe2000001004a */
[----:B------:R-:W-:Y:S01]  /*99d0*/  FFMA.FTZ R74, R75, R79, -R140 ;  /* 0x0000004f4b4a7223 */ /* 0x000fe2000001088c */
[----:B------:R-:W-:Y:S01]  /*99e0*/  FMUL.FTZ R104, R102, R76 ;  /* 0x0000004c66687220 */ /* 0x000fe20000410000 */
[----:B------:R-:W-:Y:S01]  /*99f0*/  FMUL.FTZ R75, R138, R170 ;  /* 0x000000aa8a4b7220 */ /* 0x000fe20000410000 */
[----:B------:R-:W-:Y:S01]  /*9a00*/  FMUL.FTZ R77, R55, R21 ;  /* 0x00000015374d7220 */ /* 0x000fe20000410000 */
[-C--:B------:R-:W-:Y:S01]  /*9a10*/  FFMA.FTZ R102, R101, R76.reuse, R78 ;  /* 0x0000004c65667223 */ /* 0x080fe2000001004e */
[----:B0-----:R-:W-:Y:S01]  /*9a20*/  FMUL.FTZ R108, R20, R79 ;  /* 0x0000004f146c7220 */ /* 0x001fe20000410000 */
[----:B------:R-:W-:Y:S01]  /*9a30*/  FMUL.FTZ R79, R76, UR33 ;  /* 0x000000214c4f7c20 */ /* 0x000fe20008410000 */
[----:B------:R0:W-:Y:S01]  /*9a40*/  STS [R67+0x4260], R106 ;  /* 0x0042606a43007388 */ /* 0x0001e20000000800 */
[-C--:B------:R-:W-:Y:S01]  /*9a50*/  FFMA.FTZ R78, R137, R76.reuse, R75 ;  /* 0x0000004c894e7223 */ /* 0x080fe2000001004b */
[-C--:B------:R-:W-:Y:S01]  /*9a60*/  FFMA.FTZ R138, R138, -R77.reuse, R199 ;  /* 0x8000004d8a8a7223 */ /* 0x080fe200000100c7 */
[C---:B------:R-:W-:Y:S01]  /*9a70*/  FMUL.FTZ R75, R170.reuse, UR33 ;  /* 0x00000021aa4b7c20 */ /* 0x040fe20008410000 */
[----:B------:R-:W-:Y:S01]  /*9a80*/  FADD.FTZ R167, R167, R102 ;  /* 0x00000066a7a77221 */ /* 0x000fe20000010000 */
[----:B------:R-:W-:Y:S01]  /*9a90*/  FMUL.FTZ R102, R55, R76 ;  /* 0x0000004c37667220 */ /* 0x000fe20000410000 */
[----:B------:R-:W-:Y:S01]  /*9aa0*/  FFMA.FTZ R79, R170, UR46, -R79 ;  /* 0x0000002eaa4f7c23 */ /* 0x000fe2000801084f */
[----:B------:R1:W-:Y:S01]  /*9ab0*/  STS [R67+0x4264], R108 ;  /* 0x0042646c43007388 */ /* 0x0003e20000000800 */
[-C--:B------:R-:W-:Y:S01]  /*9ac0*/  FFMA.FTZ R101, R101, R170.reuse, -R104 ;  /* 0x000000aa65657223 */ /* 0x080fe20000010868 */
[----:B------:R-:W-:Y:S01]  /*9ad0*/  FFMA.FTZ R77, -R137, R77, R198 ;  /* 0x0000004d894d7223 */ /* 0x000fe200000101c6 */
[----:B0-----:R-:W-:Y:S01]  /*9ae0*/  FMUL.FTZ R106, R55, R170 ;  /* 0x000000aa376a7220 */ /* 0x001fe20000410000 */
[----:B------:R-:W-:Y:S01]  /*9af0*/  FFMA.FTZ R104, R76, UR46, R75 ;  /* 0x0000002e4c687c23 */ /* 0x000fe2000801004b */
[C---:B------:R-:W-:Y:S01]  /*9b00*/  FMUL.FTZ R75, R138.reuse, R102 ;  /* 0x000000668a4b7220 */ /* 0x040fe20000410000 */
[----:B------:R-:W-:Y:S01]  /*9b10*/  FADD.FTZ R184, R105, R184 ;  /* 0x000000b869b87221 */ /* 0x000fe20000010000 */
[----:B------:R-:W-:Y:S01]  /*9b20*/  FMUL.FTZ R76, R138, R79 ;  /* 0x0000004f8a4c7220 */ /* 0x000fe20000410000 */
[----:B------:R0:W-:Y:S01]  /*9b30*/  STS [R67+0x426c], R110 ;  /* 0x00426c6e43007388 */ /* 0x0001e20000000800 */
[----:B------:R-:W-:Y:S01]  /*9b40*/  FADD.FTZ R105, R168, R101 ;  /* 0x00000065a8697221 */ /* 0x000fe20000010000 */
[-C--:B-1----:R-:W-:Y:S01]  /*9b50*/  FMUL.FTZ R108, R138, R106.reuse ;  /* 0x0000006a8a6c7220 */ /* 0x082fe20000410000 */
[----:B------:R-:W-:Y:S01]  /*9b60*/  FMUL.FTZ R112, R21, R106 ;  /* 0x0000006a15707220 */ /* 0x000fe20000410000 */
[----:B------:R-:W-:Y:S01]  /*9b70*/  FFMA.FTZ R122, R20, R139, R103 ;  /* 0x0000008b147a7223 */ /* 0x000fe20000010067 */
[----:B------:R-:W-:Y:S01]  /*9b80*/  FFMA.FTZ R225, R55, R78, R225 ;  /* 0x0000004e37e17223 */ /* 0x000fe200000100e1 */
[-C--:B------:R-:W-:Y:S01]  /*9b90*/  FFMA.FTZ R101, R77, R102.reuse, R108 ;  /* 0x000000664d657223 */ /* 0x080fe2000001006c */
[-C--:B------:R-:W-:Y:S01]  /*9ba0*/  FMUL.FTZ R79, R54, R105.reuse ;  /* 0x00000069364f7220 */ /* 0x080fe20000410000 */
[----:B------:R1:W-:Y:S01]  /*9bb0*/  STS [R67+0x425c], R112 ;  /* 0x00425c7043007388 */ /* 0x0003e20000000800 */
[----:B------:R-:W-:Y:S01]  /*9bc0*/  FADD.FTZ R183, R122, R183 ;  /* 0x000000b77ab77221 */ /* 0x000fe20000010000 */
[----:B0-----:R-:W-:Y:S01]  /*9bd0*/  FMUL.FTZ R110, R21, R102 ;  /* 0x00000066156e7220 */ /* 0x001fe20000410000 */
[C---:B------:R-:W-:Y:S01]  /*9be0*/  FFMA.FTZ R102, R77.reuse, R106, -R75 ;  /* 0x0000006a4d667223 */ /* 0x040fe2000001084b */
[----:B------:R-:W-:Y:S01]  /*9bf0*/  FFMA.FTZ R106, R77, R104, R76 ;  /* 0x000000684d6a7223 */ /* 0x000fe2000001004c */
[----:B------:R-:W-:Y:S01]  /*9c00*/  FMUL.FTZ R75, R54, R22 ;  /* 0x00000016364b7220 */ /* 0x000fe20000410000 */
[-C--:B------:R-:W-:Y:S01]  /*9c10*/  FMUL.FTZ R76, R100, R105.reuse ;  /* 0x00000069644c7220 */ /* 0x080fe20000410000 */
[C---:B------:R-:W-:Y:S01]  /*9c20*/  FMUL.FTZ R104, R136.reuse, R105 ;  /* 0x0000006988687220 */ /* 0x040fe20000410000 */
[----:B------:R-:W-:Y:S01]  /*9c30*/  FFMA.FTZ R103, R21, R78, R106 ;  /* 0x0000004e15677223 */ /* 0x000fe2000001006a */
[----:B------:R-:W-:Y:S01]  /*9c40*/  FMUL.FTZ R77, R167, UR33 ;  /* 0x00000021a74d7c20 */ /* 0x000fe20008410000 */
[----:B------:R-:W-:Y:S01]  /*9c50*/  FMUL.FTZ R78, R105, UR33 ;  /* 0x00000021694e7c20 */ /* 0x000fe20008410000 */
[----:B------:R-:W-:Y:S01]  /*9c60*/  FFMA.FTZ R136, R136, -R75, R201 ;  /* 0x8000004b88887223 */ /* 0x000fe200000100c9 */
[-C--:B------:R-:W-:Y:S01]  /*9c70*/  FMUL.FTZ R100, R100, R167.reuse ;  /* 0x000000a764647220 */ /* 0x080fe20000410000 */
[----:B------:R-:W-:Y:S01]  /*9c80*/  FFMA.FTZ R76, R99, R167, R76 ;  /* 0x000000a7634c7223 */ /* 0x000fe2000001004c */
[C---:B------:R-:W-:Y:S01]  /*9c90*/  FFMA.FTZ R75, -R135.reuse, R75, R200 ;  /* 0x0000004b874b7223 */ /* 0x040fe200000101c8 */
[-C--:B------:R-:W-:Y:S01]  /*9ca0*/  FFMA.FTZ R135, R135, R167.reuse, R104 ;  /* 0x000000a787877223 */ /* 0x080fe20000010068 */
[----:B------:R-:W-:Y:S01]  /*9cb0*/  FFMA.FTZ R77, R105, UR46, -R77 ;  /* 0x0000002e694d7c23 */ /* 0x000fe2000801084d */
[----:B------:R-:W-:Y:S01]  /*9cc0*/  FFMA.FTZ R78, R167, UR46, R78 ;  /* 0x0000002ea74e7c23 */ /* 0x000fe2000801004e */
[----:B------:R-:W-:Y:S01]  /*9cd0*/  FMUL.FTZ R167, R54, R167 ;  /* 0x000000a736a77220 */ /* 0x000fe20000410000 */
[----:B------:R-:W-:Y:S01]  /*9ce0*/  FFMA.FTZ R99, R99, R105, -R100 ;  /* 0x0000006963637223 */ /* 0x000fe20000010864 */
[----:B-1----:R-:W-:Y:S01]  /*9cf0*/  FADD.FTZ R112, R165, R76 ;  /* 0x0000004ca5707221 */ /* 0x002fe20000010000 */
[C---:B------:R-:W-:Y:S01]  /*9d00*/  FMUL.FTZ R100, R136.reuse, R79 ;  /* 0x0000004f88647220 */ /* 0x040fe20000410000 */
[C---:B------:R-:W-:Y:S01]  /*9d10*/  FMUL.FTZ R76, R136.reuse, R77 ;  /* 0x0000004d884c7220 */ /* 0x040fe20000410000 */
[----:B------:R-:W-:Y:S01]  /*9d20*/  FMUL.FTZ R136, R136, R167 ;  /* 0x000000a788887220 */ /* 0x000fe20000410000 */
[----:B------:R-:W-:Y:S01]  /*9d30*/  FADD.FTZ R105, R166, R99 ;  /* 0x00000063a6697221 */ /* 0x000fe20000010000 */
[C---:B------:R-:W-:Y:S01]  /*9d40*/  FMUL.FTZ R106, R22.reuse, R79 ;  /* 0x0000004f166a7220 */ /* 0x040fe20000410000 */
[----:B------:R-:W-:Y:S01]  /*9d50*/  FMUL.FTZ R104, R22, R167 ;  /* 0x000000a716687220 */ /* 0x000fe20000410000 */
[C---:B------:R-:W-:Y:S01]  /*9d60*/  FFMA.FTZ R99, R75.reuse, R79, -R136 ;  /* 0x0000004f4b637223 */ /* 0x040fe20000010888 */
[C---:B------:R-:W-:Y:S01]  /*9d70*/  FFMA.FTZ R79, R75.reuse, R78, R76 ;  /* 0x0000004e4b4f7223 */ /* 0x040fe2000001004c */
[CC--:B------:R-:W-:Y:S01]  /*9d80*/  FMUL.FTZ R76, R98.reuse, R105.reuse ;  /* 0x00000069624c7220 */ /* 0x0c0fe20000410000 */
[-C--:B------:R-:W-:Y:S01]  /*9d90*/  FMUL.FTZ R98, R98, R112.reuse ;  /* 0x0000007062627220 */ /* 0x080fe20000410000 */
[----:B------:R-:W-:Y:S01]  /*9da0*/  FMUL.FTZ R78, R134, R105 ;  /* 0x00000069864e7220 */ /* 0x000fe20000410000 */
[----:B------:R-:W-:Y:S01]  /*9db0*/  FFMA.FTZ R100, R75, R167, R100 ;  /* 0x000000a74b647223 */ /* 0x000fe20000010064 */
[CC--:B------:R-:W-:Y:S01]  /*9dc0*/  FFMA.FTZ R76, R97.reuse, R112.reuse, R76 ;  /* 0x00000070614c7223 */ /* 0x0c0fe2000001004c */
[----:B------:R0:W-:Y:S01]  /*9dd0*/  STS [R67+0x4250], R104 ;  /* 0x0042506843007388 */ /* 0x0001e20000000800 */
[----:B------:R-:W-:Y:S01]  /*9de0*/  FFMA.FTZ R97, R97, R105, -R98 ;  /* 0x0000006961617223 */ /* 0x000fe20000010862 */
[----:B------:R-:W-:Y:S01]  /*9df0*/  FMUL.FTZ R75, R53, R23 ;  /* 0x00000017354b7220 */ /* 0x000fe20000410000 */
[----:B------:R-:W-:Y:S01]  /*9e00*/  FADD.FTZ R182, R103, R182 ;  /* 0x000000b667b67221 */ /* 0x000fe20000010000 */
[----:B------:R1:W-:Y:S01]  /*9e10*/  STS [R67+0x4258], R110 ;  /* 0x0042586e43007388 */ /* 0x0003e20000000800 */
[----:B------:R-:W-:Y:S01]  /*9e20*/  FADD.FTZ R103, R164, R97 ;  /* 0x00000061a4677221 */ /* 0x000fe20000010000 */
[----:B------:R-:W-:Y:S01]  /*9e30*/  FFMA.FTZ R134, R134, -R75, R203 ;  /* 0x8000004b86867223 */ /* 0x000fe200000100cb */
[----:B------:R-:W-:Y:S01]  /*9e40*/  FMUL.FTZ R108, R53, R105 ;  /* 0x00000069356c7220 */ /* 0x000fe20000410000 */
[----:B------:R2:W-:Y:S01]  /*9e50*/  STS [R67+0x4254], R106 ;  /* 0x0042546a43007388 */ /* 0x0005e20000000800 */
[----:B------:R-:W-:Y:S01]  /*9e60*/  FADD.FTZ R163, R163, R76 ;  /* 0x0000004ca3a37221 */ /* 0x000fe20000010000 */
[----:B0-----:R-:W-:Y:S01]  /*9e70*/  FFMA.FTZ R104, R133, R112, R78 ;  /* 0x0000007085687223 */ /* 0x001fe2000001004e */
[----:B------:R-:W-:Y:S01]  /*9e80*/  FMUL.FTZ R78, R112, UR33 ;  /* 0x00000021704e7c20 */ /* 0x000fe20008410000 */
[C---:B------:R-:W-:Y:S01]  /*9e90*/  FMUL.FTZ R77, R105.reuse, UR33 ;  /* 0x00000021694d7c20 */ /* 0x040fe20008410000 */
[----:B------:R-:W-:Y:S01]  /*9ea0*/  FMUL.FTZ R76, R96, R103 ;  /* 0x00000067604c7220 */ /* 0x000fe20000410000 */
[----:B-1----:R-:W-:Y:S01]  /*9eb0*/  FFMA.FTZ R110, R22, R135, R79 ;  /* 0x00000087166e7223 */ /* 0x002fe2000001004f */
[----:B------:R-:W-:Y:S01]  /*9ec0*/  FFMA.FTZ R79, R105, UR46, -R78 ;  /* 0x0000002e694f7c23 */ /* 0x000fe2000801084e */
[----:B------:R-:W-:Y:S01]  /*9ed0*/  FMUL.FTZ R98, R134, R108 ;  /* 0x0000006c86627220 */ /* 0x000fe20000410000 */
[----:B------:R-:W-:Y:S01]  /*9ee0*/  FMUL.FTZ R96, R96, R163 ;  /* 0x000000a360607220 */ /* 0x000fe20000410000 */
[----:B--2---:R-:W-:Y:S01]  /*9ef0*/  FMUL.FTZ R106, R53, R112 ;  /* 0x00000070356a7220 */ /* 0x004fe20000410000 */
[----:B------:R-:W-:Y:S01]  /*9f00*/  FFMA.FTZ R75, -R133, R75, R202 ;  /* 0x0000004b854b7223 */ /* 0x000fe200000101ca */
[----:B------:R-:W-:Y:S01]  /*9f10*/  FFMA.FTZ R78, R112, UR46, R77 ;  /* 0x0000002e704e7c23 */ /* 0x000fe2000801004d */
[C---:B------:R-:W-:Y:S01]  /*9f20*/  FFMA.FTZ R76, R95.reuse, R163, R76 ;  /* 0x000000a35f4c7223 */ /* 0x040fe2000001004c */
[CC--:B------:R-:W-:Y:S01]  /*9f30*/  FMUL.FTZ R97, R134.reuse, R106.reuse ;  /* 0x0000006a86617220 */ /* 0x0c0fe20000410000 */
[----:B------:R-:W-:Y:S01]  /*9f40*/  FMUL.FTZ R134, R134, R79 ;  /* 0x0000004f86867220 */ /* 0x000fe20000410000 */
[-C--:B------:R-:W-:Y:S01]  /*9f50*/  FFMA.FTZ R95, R95, R103.reuse, -R96 ;  /* 0x000000675f5f7223 */ /* 0x080fe20000010860 */
[C---:B------:R-:W-:Y:S01]  /*9f60*/  FFMA.FTZ R98, R75.reuse, R106, R98 ;  /* 0x0000006a4b627223 */ /* 0x040fe20000010062 */
[C---:B------:R-:W-:Y:S01]  /*9f70*/  FFMA.FTZ R97, R75.reuse, R108, -R97 ;  /* 0x0000006c4b617223 */ /* 0x040fe20000010861 */
[----:B------:R-:W-:Y:S01]  /*9f80*/  FFMA.FTZ R134, R75, R78, R134 ;  /* 0x0000004e4b867223 */ /* 0x000fe20000010086 */
[----:B------:R-:W-:Y:S01]  /*9f90*/  FMUL.FTZ R75, R52, R24 ;  /* 0x00000018344b7220 */ /* 0x000fe20000410000 */
[----:B------:R-:W-:Y:S01]  /*9fa0*/  FMUL.FTZ R78, R132, R103 ;  /* 0x00000067844e7220 */ /* 0x000fe20000410000 */
[----:B------:R-:W-:Y:S01]  /*9fb0*/  FADD.FTZ R162, R162, R95 ;  /* 0x0000005fa2a27221 */ /* 0x000fe20000010000 */
[----:B------:R-:W-:Y:S01]  /*9fc0*/  FADD.FTZ R76, R161, R76 ;  /* 0x0000004ca14c7221 */ /* 0x000fe20000010000 */
[C---:B------:R-:W-:Y:S01]  /*9fd0*/  FFMA.FTZ R77, -R131.reuse, R75, R205 ;  /* 0x0000004b834d7223 */ /* 0x040fe200000101cd */
[----:B------:R-:W-:Y:S01]  /*9fe0*/  FFMA.FTZ R131, R131, R163, R78 ;  /* 0x000000a383837223 */ /* 0x000fe2000001004e */
[----:B------:R-:W-:Y:S01]  /*9ff0*/  FFMA.FTZ R132, R132, -R75, R204 ;  /* 0x8000004b84847223 */ /* 0x000fe200000100cc */
[C---:B------:R-:W-:Y:S01]  /*a000*/  FMUL.FTZ R78, R94.reuse, R162 ;  /* 0x000000a25e4e7220 */ /* 0x040fe20000410000 */
[-C--:B------:R-:W-:Y:S01]  /*a010*/  FMUL.FTZ R75, R94, R76.reuse ;  /* 0x0000004c5e4b7220 */ /* 0x080fe20000410000 */
[----:B------:R-:W-:Y:S01]  /*a020*/  FMUL.FTZ R79, R163, UR33 ;  /* 0x00000021a34f7c20 */ /* 0x000fe20008410000 */
[----:B------:R-:W-:Y:S01]  /*a030*/  FMUL.FTZ R95, R52, R103 ;  /* 0x00000067345f7220 */ /* 0x000fe20000410000 */
[C---:B------:R-:W-:Y:S01]  /*a040*/  FFMA.FTZ R78, R93.reuse, R76, R78 ;  /* 0x0000004c5d4e7223 */ /* 0x040fe2000001004e */
[----:B------:R-:W-:Y:S01]  /*a050*/  FFMA.FTZ R93, R93, R162, -R75 ;  /* 0x000000a25d5d7223 */ /* 0x000fe2000001084b */
[----:B------:R-:W-:Y:S01]  /*a060*/  FMUL.FTZ R75, R103, UR33 ;  /* 0x00000021674b7c20 */ /* 0x000fe20008410000 */
[----:B------:R-:W-:Y:S01]  /*a070*/  FMUL.FTZ R106, R23, R106 ;  /* 0x0000006a176a7220 */ /* 0x000fe20000410000 */
[----:B------:R-:W-:Y:S01]  /*a080*/  FADD.FTZ R159, R159, R78 ;  /* 0x0000004e9f9f7221 */ /* 0x000fe20000010000 */
[----:B------:R-:W-:Y:S01]  /*a090*/  FADD.FTZ R93, R160, R93 ;  /* 0x0000005da05d7221 */ /* 0x000fe20000010000 */
[-C--:B------:R-:W-:Y:S01]  /*a0a0*/  FFMA.FTZ R227, R53, R104.reuse, R227 ;  /* 0x0000006835e37223 */ /* 0x080fe200000100e3 */
[----:B------:R-:W-:Y:S01]  /*a0b0*/  FFMA.FTZ R105, R23, R104, R134 ;  /* 0x0000006817697223 */ /* 0x000fe20000010086 */
[----:B------:R-:W-:Y:S01]  /*a0c0*/  FFMA.FTZ R79, R103, UR46, -R79 ;  /* 0x0000002e674f7c23 */ /* 0x000fe2000801084f */
[C---:B------:R-:W-:Y:S01]  /*a0d0*/  FMUL.FTZ R78, R92.reuse, R93 ;  /* 0x0000005d5c4e7220 */ /* 0x040fe20000410000 */
[----:B------:R-:W-:Y:S01]  /*a0e0*/  FMUL.FTZ R92, R92, R159 ;  /* 0x0000009f5c5c7220 */ /* 0x000fe20000410000 */
[----:B------:R-:W-:Y:S01]  /*a0f0*/  FFMA.FTZ R94, R163, UR46, R75 ;  /* 0x0000002ea35e7c23 */ /* 0x000fe2000801004b */
[----:B------:R-:W-:Y:S01]  /*a100*/  FMUL.FTZ R75, R52, R163 ;  /* 0x000000a3344b7220 */ /* 0x000fe20000410000 */
[C---:B------:R-:W-:Y:S01]  /*a110*/  FFMA.FTZ R78, R91.reuse, R159, R78 ;  /* 0x0000009f5b4e7223 */ /* 0x040fe2000001004e */
[----:B------:R-:W-:Y:S01]  /*a120*/  FFMA.FTZ R91, R91, R93, -R92 ;  /* 0x0000005d5b5b7223 */ /* 0x000fe2000001085c */
[----:B------:R-:W-:Y:S01]  /*a130*/  FMUL.FTZ R104, R132, R95 ;  /* 0x0000005f84687220 */ /* 0x000fe20000410000 */
[----:B------:R0:W-:Y:S01]  /*a140*/  STS [R67+0x4248], R106 ;  /* 0x0042486a43007388 */ /* 0x0001e20000000800 */
[----:B------:R-:W-:Y:S01]  /*a150*/  FADD.FTZ R92, R157, R78 ;  /* 0x0000004e9d5c7221 */ /* 0x000fe20000010000 */
[----:B------:R-:W-:Y:S01]  /*a160*/  FADD.FTZ R158, R158, R91 ;  /* 0x0000005b9e9e7221 */ /* 0x000fe20000010000 */
[C---:B------:R-:W-:Y:S01]  /*a170*/  FMUL.FTZ R96, R132.reuse, R79 ;  /* 0x0000004f84607220 */ /* 0x040fe20000410000 */
[-C--:B------:R-:W-:Y:S01]  /*a180*/  FMUL.FTZ R132, R132, R75.reuse ;  /* 0x0000004b84847220 */ /* 0x080fe20000410000 */
[C---:B------:R-:W-:Y:S01]  /*a190*/  FFMA.FTZ R103, R77.reuse, R75, R104 ;  /* 0x0000004b4d677223 */ /* 0x040fe20000010068 */
[----:B------:R-:W-:Y:S01]  /*a1a0*/  FMUL.FTZ R78, R90, R158 ;  /* 0x0000009e5a4e7220 */ /* 0x000fe20000410000 */
[C---:B------:R-:W-:Y:S01]  /*a1b0*/  FFMA.FTZ R91, R77.reuse, R94, R96 ;  /* 0x0000005e4d5b7223 */ /* 0x040fe20000010060 */
[----:B------:R-:W-:Y:S01]  /*a1c0*/  FFMA.FTZ R104, R77, R95, -R132 ;  /* 0x0000005f4d687223 */ /* 0x000fe20000010884 */
[----:B------:R-:W-:Y:S01]  /*a1d0*/  FMUL.FTZ R77, R130, R162 ;  /* 0x000000a2824d7220 */ /* 0x000fe20000410000 */
[----:B0-----:R-:W-:Y:S01]  /*a1e0*/  FMUL.FTZ R106, R24, R75 ;  /* 0x0000004b186a7220 */ /* 0x001fe20000410000 */
[-C--:B------:R-:W-:Y:S01]  /*a1f0*/  FMUL.FTZ R75, R90, R92.reuse ;  /* 0x0000005c5a4b7220 */ /* 0x080fe20000410000 */
[----:B------:R-:W-:Y:S01]  /*a200*/  FFMA.FTZ R78, R89, R92, R78 ;  /* 0x0000005c594e7223 */ /* 0x000fe2000001004e */
[----:B------:R-:W-:Y:S01]  /*a210*/  FFMA.FTZ R90, R129, R76, R77 ;  /* 0x0000004c815a7223 */ /* 0x000fe2000001004d */
[----:B------:R-:W-:Y:S01]  /*a220*/  FMUL.FTZ R77, R162, UR33 ;  /* 0x00000021a24d7c20 */ /* 0x000fe20008410000 */
[----:B------:R-:W-:Y:S01]  /*a230*/  FFMA.FTZ R75, R89, R158, -R75 ;  /* 0x0000009e594b7223 */ /* 0x000fe2000001084b */
[----:B------:R-:W-:Y:S01]  /*a240*/  FADD.FTZ R155, R155, R78 ;  /* 0x0000004e9b9b7221 */ /* 0x000fe20000010000 */
[----:B------:R-:W-:Y:S01]  /*a250*/  FMUL.FTZ R89, R76, UR33 ;  /* 0x000000214c597c20 */ /* 0x000fe20008410000 */
[C---:B------:R-:W-:Y:S01]  /*a260*/  FMUL.FTZ R96, R51.reuse, R76 ;  /* 0x0000004c33607220 */ /* 0x040fe20000410000 */
[----:B------:R-:W-:Y:S01]  /*a270*/  FADD.FTZ R75, R156, R75 ;  /* 0x0000004b9c4b7221 */ /* 0x000fe20000010000 */
[C---:B------:R-:W-:Y:S01]  /*a280*/  FMUL.FTZ R79, R51.reuse, R25 ;  /* 0x00000019334f7220 */ /* 0x040fe20000410000 */
[----:B------:R-:W-:Y:S01]  /*a290*/  FFMA.FTZ R89, R162, UR46, -R89 ;  /* 0x0000002ea2597c23 */ /* 0x000fe20008010859 */
[----:B------:R-:W-:Y:S01]  /*a2a0*/  FMUL.FTZ R162, R51, R162 ;  /* 0x000000a233a27220 */ /* 0x000fe20000410000 */
[C---:B------:R-:W-:Y:S01]  /*a2b0*/  FMUL.FTZ R78, R88.reuse, R75 ;  /* 0x0000004b584e7220 */ /* 0x040fe20000410000 */
[----:B------:R-:W-:Y:S01]  /*a2c0*/  FMUL.FTZ R88, R88, R155 ;  /* 0x0000009b58587220 */ /* 0x000fe20000410000 */
[-C--:B------:R-:W-:Y:S01]  /*a2d0*/  FFMA.FTZ R130, R130, -R79.reuse, R207 ;  /* 0x8000004f82827223 */ /* 0x080fe200000100cf */
[----:B------:R-:W-:Y:S01]  /*a2e0*/  FFMA.FTZ R79, -R129, R79, R206 ;  /* 0x0000004f814f7223 */ /* 0x000fe200000101ce */
[C---:B------:R-:W-:Y:S01]  /*a2f0*/  FFMA.FTZ R78, R87.reuse, R155, R78 ;  /* 0x0000009b574e7223 */ /* 0x040fe2000001004e */
[----:B------:R-:W-:Y:S01]  /*a300*/  FFMA.FTZ R87, R87, R75, -R88 ;  /* 0x0000004b57577223 */ /* 0x000fe20000010858 */
[----:B------:R-:W-:Y:S01]  /*a310*/  FFMA.FTZ R88, R76, UR46, R77 ;  /* 0x0000002e4c587c23 */ /* 0x000fe2000801004d */
[----:B------:R-:W-:Y:S01]  /*a320*/  FMUL.FTZ R94, R130, R89 ;  /* 0x00000059825e7220 */ /* 0x000fe20000410000 */
[----:B------:R-:W-:Y:S01]  /*a330*/  FADD.FTZ R76, R153, R78 ;  /* 0x0000004e994c7221 */ /* 0x000fe20000010000 */
[----:B------:R-:W-:Y:S01]  /*a340*/  FADD.FTZ R154, R154, R87 ;  /* 0x000000579a9a7221 */ /* 0x000fe20000010000 */
[----:B------:R-:W-:Y:S01]  /*a350*/  FADD.FTZ R178, R105, R178 ;  /* 0x000000b269b27221 */ /* 0x000fe20000010000 */
[----:B------:R0:W-:Y:S01]  /*a360*/  STS [R67+0x4240], R106 ;  /* 0x0042406a43007388 */ /* 0x0001e20000000800 */
[C---:B------:R-:W-:Y:S01]  /*a370*/  FMUL.FTZ R77, R86.reuse, R76 ;  /* 0x0000004c564d7220 */ /* 0x040fe20000410000 */
[----:B------:R-:W-:Y:S01]  /*a380*/  FMUL.FTZ R78, R86, R154 ;  /* 0x0000009a564e7220 */ /* 0x000fe20000410000 */
[----:B------:R-:W-:Y:S01]  /*a390*/  FMUL.FTZ R86, R50, R26 ;  /* 0x0000001a32567220 */ /* 0x000fe20000410000 */
[----:B------:R-:W-:Y:S01]  /*a3a0*/  FMUL.FTZ R105, R130, R96 ;  /* 0x0000006082697220 */ /* 0x000fe20000410000 */
[C---:B------:R-:W-:Y:S01]  /*a3b0*/  FFMA.FTZ R77, R85.reuse, R154, -R77 ;  /* 0x0000009a554d7223 */ /* 0x040fe2000001084d */
[----:B------:R-:W-:Y:S01]  /*a3c0*/  FFMA.FTZ R78, R85, R76, R78 ;  /* 0x0000004c554e7223 */ /* 0x000fe2000001004e */
[----:B------:R-:W-:Y:S01]  /*a3d0*/  FFMA.FTZ R88, R79, R88, R94 ;  /* 0x000000584f587223 */ /* 0x000fe2000001005e */
[----:B------:R-:W-:Y:S01]  /*a3e0*/  FMUL.FTZ R108, R23, R108 ;  /* 0x0000006c176c7220 */ /* 0x000fe20000410000 */
[----:B------:R-:W-:Y:S01]  /*a3f0*/  FADD.FTZ R77, R152, R77 ;  /* 0x0000004d984d7221 */ /* 0x000fe20000010000 */
[----:B------:R-:W-:Y:S01]  /*a400*/  FADD.FTZ R151, R151, R78 ;  /* 0x0000004e97977221 */ /* 0x000fe20000010000 */
[C---:B------:R-:W-:Y:S01]  /*a410*/  FMUL.FTZ R78, R128.reuse, R93 ;  /* 0x0000005d804e7220 */ /* 0x040fe20000410000 */
[-C--:B------:R-:W-:Y:S01]  /*a420*/  FFMA.FTZ R128, R128, -R86.reuse, R208 ;  /* 0x8000005680807223 */ /* 0x080fe200000100d0 */
[C---:B------:R-:W-:Y:S01]  /*a430*/  FFMA.FTZ R86, -R127.reuse, R86, R209 ;  /* 0x000000567f567223 */ /* 0x040fe200000101d1 */
[----:B0-----:R-:W-:Y:S01]  /*a440*/  FMUL.FTZ R106, R130, R162 ;  /* 0x000000a2826a7220 */ /* 0x001fe20000410000 */
[----:B------:R-:W-:Y:S01]  /*a450*/  FFMA.FTZ R127, R127, R159, R78 ;  /* 0x0000009f7f7f7223 */ /* 0x000fe2000001004e */
[C---:B------:R-:W-:Y:S01]  /*a460*/  FMUL.FTZ R78, R84.reuse, R77 ;  /* 0x0000004d544e7220 */ /* 0x040fe20000410000 */
[-C--:B------:R-:W-:Y:S01]  /*a470*/  FMUL.FTZ R84, R84, R151.reuse ;  /* 0x0000009754547220 */ /* 0x080fe20000410000 */
[C---:B------:R-:W-:Y:S01]  /*a480*/  FFMA.FTZ R106, R79.reuse, R96, R106 ;  /* 0x000000604f6a7223 */ /* 0x040fe2000001006a */
[----:B------:R-:W-:Y:S01]  /*a490*/  FFMA.FTZ R105, R79, R162, -R105 ;  /* 0x000000a24f697223 */ /* 0x000fe20000010869 */
[C---:B------:R-:W-:Y:S01]  /*a4a0*/  FFMA.FTZ R78, R83.reuse, R151, R78 ;  /* 0x00000097534e7223 */ /* 0x040fe2000001004e */
[----:B------:R-:W-:Y:S01]  /*a4b0*/  FFMA.FTZ R83, R83, R77, -R84 ;  /* 0x0000004d53537223 */ /* 0x000fe20000010854 */
[----:B------:R-:W-:Y:S01]  /*a4c0*/  FMUL.FTZ R84, R93, UR33 ;  /* 0x000000215d547c20 */ /* 0x000fe20008410000 */
[----:B------:R-:W-:Y:S01]  /*a4d0*/  FFMA.FTZ R79, R25, R90, R88 ;  /* 0x0000005a194f7223 */ /* 0x000fe20000010058 */
[----:B------:R-:W-:Y:S01]  /*a4e0*/  FADD.FTZ R78, R149, R78 ;  /* 0x0000004e954e7221 */ /* 0x000fe20000010000 */
[----:B------:R-:W-:Y:S01]  /*a4f0*/  FADD.FTZ R150, R150, R83 ;  /* 0x0000005396967221 */ /* 0x000fe20000010000 */
[C---:B------:R-:W-:Y:S01]  /*a500*/  FMUL.FTZ R88, R159.reuse, UR33 ;  /* 0x000000219f587c20 */ /* 0x040fe20008410000 */
[----:B------:R-:W-:Y:S01]  /*a510*/  FFMA.FTZ R123, R159, UR46, R84 ;  /* 0x0000002e9f7b7c23 */ /* 0x000fe20008010054 */
[C---:B------:R-:W-:Y:S01]  /*a520*/  FMUL.FTZ R83, R82.reuse, R78 ;  /* 0x0000004e52537220 */ /* 0x040fe20000410000 */
[----:B------:R0:W-:Y:S01]  /*a530*/  STS [R67+0x424c], R108 ;  /* 0x00424c6c43007388 */ /* 0x0001e20000000800 */
[-C--:B------:R-:W-:Y:S01]  /*a540*/  FMUL.FTZ R84, R82, R150.reuse ;  /* 0x0000009652547220 */ /* 0x080fe20000410000 */
[----:B------:R-:W-:Y:S01]  /*a550*/  FFMA.FTZ R85, R93, UR46, -R88 ;  /* 0x0000002e5d557c23 */ /* 0x000fe20008010858 */
[C---:B------:R-:W-:Y:S01]  /*a560*/  FFMA.FTZ R83, R81.reuse, R150, -R83 ;  /* 0x0000009651537223 */ /* 0x040fe20000010853 */
[----:B------:R-:W-:Y:S01]  /*a570*/  FMUL.FTZ R159, R50, R159 ;  /* 0x0000009f329f7220 */ /* 0x000fe20000410000 */
[----:B------:R-:W-:Y:S01]  /*a580*/  FFMA.FTZ R84, R81, R78, R84 ;  /* 0x0000004e51547223 */ /* 0x000fe20000010054 */
[----:B------:R-:W-:Y:S01]  /*a590*/  FMUL.FTZ R81, R44, R32 ;  /* 0x000000202c517220 */ /* 0x000fe20000410000 */
[----:B------:R-:W-:Y:S01]  /*a5a0*/  FADD.FTZ R87, R148, R83 ;  /* 0x0000005394577221 */ /* 0x000fe20000010000 */
[----:B------:R-:W-:Y:S01]  /*a5b0*/  FMUL.FTZ R129, R128, R85 ;  /* 0x0000005580817220 */ /* 0x000fe20000410000 */
[----:B------:R-:W-:Y:S01]  /*a5c0*/  FMUL.FTZ R88, R26, R159 ;  /* 0x0000009f1a587220 */ /* 0x000fe20000410000 */
[----:B0-----:R-:W-:Y:S01]  /*a5d0*/  FMUL.FTZ R108, R24, R95 ;  /* 0x0000005f186c7220 */ /* 0x001fe20000410000 */
[----:B------:R-:W-:Y:S01]  /*a5e0*/  FMUL.FTZ R93, R50, R93 ;  /* 0x0000005d325d7220 */ /* 0x000fe20000410000 */
[----:B------:R-:W-:Y:S01]  /*a5f0*/  FMUL.FTZ R85, R128, R159 ;  /* 0x0000009f80557220 */ /* 0x000fe20000410000 */
[----:B------:R-:W-:Y:S01]  /*a600*/  FADD.FTZ R147, R147, R84 ;  /* 0x0000005493937221 */ /* 0x000fe20000010000 */
[----:B------:R-:W-:Y:S01]  /*a610*/  FMUL.FTZ R82, R45, R31 ;  /* 0x0000001f2d527220 */ /* 0x000fe20000410000 */
[----:B------:R0:W-:Y:S01]  /*a620*/  STS [R67+0x4244], R108 ;  /* 0x0042446c43007388 */ /* 0x0001e20000000800 */
[----:B------:R-:W-:Y:S01]  /*a630*/  FFMA.FTZ R84, R114, -R81, R222 ;  /* 0x8000005172547223 */ /* 0x000fe200000100de */
[----:B------:R-:W-:Y:S01]  /*a640*/  FMUL.FTZ R109, R44, R87 ;  /* 0x000000572c6d7220 */ /* 0x000fe20000410000 */
[----:B------:R-:W-:Y:S01]  /*a650*/  FADD.FTZ R181, R110, R181 ;  /* 0x000000b56eb57221 */ /* 0x000fe20000010000 */
[----:B------:R1:W-:Y:S01]  /*a660*/  STS [R67+0x4230], R88 ;  /* 0x0042305843007388 */ /* 0x0003e20000000800 */
[----:B------:R-:W-:Y:S01]  /*a670*/  FFMA.FTZ R83, -R115, R82, R218 ;  /* 0x0000005273537223 */ /* 0x000fe200000101da */
[----:B------:R-:W-:Y:S01]  /*a680*/  FFMA.FTZ R229, R51, R90, R229 ;  /* 0x0000005a33e57223 */ /* 0x000fe200000100e5 */
[----:B------:R-:W-:Y:S01]  /*a690*/  FMUL.FTZ R89, R46, R30 ;  /* 0x0000001e2e597220 */ /* 0x000fe20000410000 */
[----:B------:R-:W-:Y:S01]  /*a6a0*/  FFMA.FTZ R82, R116, -R82, R219 ;  /* 0x8000005274527223 */ /* 0x000fe200000100db */
[----:B------:R-:W-:Y:S01]  /*a6b0*/  FMUL.FTZ R111, R44, R147 ;  /* 0x000000932c6f7220 */ /* 0x000fe20000410000 */
[----:B0-----:R-:W-:Y:S01]  /*a6c0*/  FFMA.FTZ R108, R24, R131, R91 ;  /* 0x00000083186c7223 */ /* 0x001fe2000001005b */
[C---:B------:R-:W-:Y:S01]  /*a6d0*/  FMUL.FTZ R110, R45.reuse, R150 ;  /* 0x000000962d6e7220 */ /* 0x040fe20000410000 */
[-C--:B------:R-:W-:Y:S01]  /*a6e0*/  FMUL.FTZ R90, R26, R93.reuse ;  /* 0x0000005d1a5a7220 */ /* 0x080fe20000410000 */
[----:B------:R-:W-:Y:S01]  /*a6f0*/  FMUL.FTZ R112, R45, R78 ;  /* 0x0000004e2d707220 */ /* 0x000fe20000410000 */
[----:B------:R-:W-:Y:S01]  /*a700*/  FADD.FTZ R41, R108, R41 ;  /* 0x000000296c297221 */ /* 0x000fe20000010000 */
[----:B------:R-:W-:Y:S01]  /*a710*/  FFMA.FTZ R108, R86, R93, -R85 ;  /* 0x0000005d566c7223 */ /* 0x000fe20000010855 */
[----:B------:R-:W-:Y:S01]  /*a720*/  FFMA.FTZ R85, -R113, R81, R220 ;  /* 0x0000005171557223 */ /* 0x000fe200000101dc */
[----:B-1----:R-:W-:Y:S01]  /*a730*/  FMUL.FTZ R88, R84, R109 ;  /* 0x0000006d54587220 */ /* 0x002fe20000410000 */
[-C--:B------:R-:W-:Y:S01]  /*a740*/  FFMA.FTZ R81, -R117, R89.reuse, R217 ;  /* 0x0000005975517223 */ /* 0x080fe200000101d9 */
[----:B------:R-:W-:Y:S01]  /*a750*/  FMUL.FTZ R94, R82, R110 ;  /* 0x0000006e525e7220 */ /* 0x000fe20000410000 */
[----:B------:R-:W-:Y:S01]  /*a760*/  FFMA.FTZ R89, R118, -R89, R216 ;  /* 0x8000005976597223 */ /* 0x000fe200000100d8 */
[----:B------:R-:W-:Y:S01]  /*a770*/  FFMA.FTZ R88, R85, R111, R88 ;  /* 0x0000006f55587223 */ /* 0x000fe20000010058 */
[----:B------:R-:W-:Y:S01]  /*a780*/  FMUL.FTZ R122, R46, R77 ;  /* 0x0000004d2e7a7220 */ /* 0x000fe20000410000 */
[----:B------:R0:W-:Y:S01]  /*a790*/  STS [R67+0x4234], R90 ;  /* 0x0042345a43007388 */ /* 0x0001e20000000800 */
[----:B------:R-:W-:Y:S01]  /*a7a0*/  FMUL.FTZ R107, R128, R93 ;  /* 0x0000005d806b7220 */ /* 0x000fe20000410000 */
[----:B------:R-:W-:Y:S01]  /*a7b0*/  FFMA.FTZ R91, R83, R112, R94 ;  /* 0x00000070535b7223 */ /* 0x000fe2000001005e */
[----:B------:R-:W-:Y:S01]  /*a7c0*/  FADD.FTZ R88, RZ, R88 ;  /* 0x00000058ff587221 */ /* 0x000fe20000010000 */
[----:B------:R-:W-:Y:S01]  /*a7d0*/  FMUL.FTZ R128, R46, R151 ;  /* 0x000000972e807220 */ /* 0x000fe20000410000 */
[----:B------:R-:W-:Y:S01]  /*a7e0*/  FMUL.FTZ R94, R89, R122 ;  /* 0x0000007a595e7220 */ /* 0x000fe20000410000 */
[----:B------:R-:W-:Y:S01]  /*a7f0*/  FMUL.FTZ R93, R82, R112 ;  /* 0x00000070525d7220 */ /* 0x000fe20000410000 */
[----:B------:R-:W-:Y:S01]  /*a800*/  FADD.FTZ R88, R88, R91 ;  /* 0x0000005b58587221 */ /* 0x000fe20000010000 */
[----:B------:R-:W-:Y:S01]  /*a810*/  FFMA.FTZ R107, R86, R159, R107 ;  /* 0x0000009f566b7223 */ /* 0x000fe2000001006b */
[----:B------:R-:W-:Y:S01]  /*a820*/  FFMA.FTZ R91, R81, R128, R94 ;  /* 0x00000080515b7223 */ /* 0x000fe2000001005e */
[----:B0-----:R-:W-:Y:S01]  /*a830*/  FMUL.FTZ R90, R84, R111 ;  /* 0x0000006f545a7220 */ /* 0x001fe20000410000 */
[----:B------:R-:W-:Y:S01]  /*a840*/  FFMA.FTZ R143, R86, R123, R129 ;  /* 0x0000007b568f7223 */ /* 0x000fe20000010081 */
[----:B------:R-:W-:Y:S01]  /*a850*/  FMUL.FTZ R86, R47, R29 ;  /* 0x0000001d2f567220 */ /* 0x000fe20000410000 */
[----:B------:R-:W-:Y:S01]  /*a860*/  FFMA.FTZ R93, R83, R110, -R93 ;  /* 0x0000006e535d7223 */ /* 0x000fe2000001085d */
[----:B------:R-:W-:Y:S01]  /*a870*/  FFMA.FTZ R90, R85, R109, -R90 ;  /* 0x0000006d555a7223 */ /* 0x000fe2000001085a */
[----:B------:R-:W-:Y:S01]  /*a880*/  FMUL.FTZ R95, R89, R128 ;  /* 0x00000080595f7220 */ /* 0x000fe20000410000 */
[----:B------:R-:W-:Y:S01]  /*a890*/  FMUL.FTZ R96, R25, R96 ;  /* 0x0000006019607220 */ /* 0x000fe20000410000 */
[----:B------:R-:W-:Y:S01]  /*a8a0*/  FADD.FTZ R91, R88, R91 ;  /* 0x0000005b585b7221 */ /* 0x000fe20000010000 */
[----:B------:R-:W-:Y:S01]  /*a8b0*/  FADD.FTZ R90, RZ, R90 ;  /* 0x0000005aff5a7221 */ /* 0x000fe20000010000 */
[----:B------:R-:W-:Y:S01]  /*a8c0*/  FFMA.FTZ R88, R120, -R86, R215 ;  /* 0x8000005678587223 */ /* 0x000fe200000100d7 */
[----:B------:R-:W-:Y:S01]  /*a8d0*/  FMUL.FTZ R123, R47, R154 ;  /* 0x0000009a2f7b7220 */ /* 0x000fe20000410000 */
[----:B------:R-:W-:Y:S01]  /*a8e0*/  FFMA.FTZ R95, R81, R122, -R95 ;  /* 0x0000007a515f7223 */ /* 0x000fe2000001085f */
[----:B------:R-:W-:Y:S01]  /*a8f0*/  FADD.FTZ R90, R90, R93 ;  /* 0x0000005d5a5a7221 */ /* 0x000fe20000010000 */
[----:B------:R-:W-:Y:S01]  /*a900*/  FMUL.FTZ R129, R47, R76 ;  /* 0x0000004c2f817220 */ /* 0x000fe20000410000 */
[----:B------:R0:W-:Y:S01]  /*a910*/  STS [R67+0x4238], R96 ;  /* 0x0042386043007388 */ /* 0x0001e20000000800 */
[----:B------:R-:W-:Y:S01]  /*a920*/  FFMA.FTZ R86, -R119, R86, R214 ;  /* 0x0000005677567223 */ /* 0x000fe200000101d6 */
[----:B------:R-:W-:Y:S01]  /*a930*/  FMUL.FTZ R93, R88, R123 ;  /* 0x0000007b585d7220 */ /* 0x000fe20000410000 */
[----:B------:R-:W-:Y:S01]  /*a940*/  FADD.FTZ R95, R90, R95 ;  /* 0x0000005f5a5f7221 */ /* 0x000fe20000010000 */
[----:B------:R-:W-:Y:S01]  /*a950*/  FMUL.FTZ R90, R88, R129 ;  /* 0x00000081585a7220 */ /* 0x000fe20000410000 */
[----:B------:R-:W-:Y:S01]  /*a960*/  FFMA.FTZ R228, R52, R131, R228 ;  /* 0x0000008334e47223 */ /* 0x000fe200000100e4 */
[----:B------:R-:W-:Y:S01]  /*a970*/  FMUL.FTZ R131, R126, R158 ;  /* 0x0000009e7e837220 */ /* 0x000fe20000410000 */
[----:B------:R-:W-:Y:S01]  /*a980*/  FFMA.FTZ R94, R86, R129, R93 ;  /* 0x00000081565e7223 */ /* 0x000fe2000001005d */
[----:B------:R-:W-:Y:S01]  /*a990*/  FMUL.FTZ R130, R48, R28 ;  /* 0x0000001c30827220 */ /* 0x000fe20000410000 */
[----:B------:R-:W-:Y:S01]  /*a9a0*/  FMUL.FTZ R133, R92, UR33 ;  /* 0x000000215c857c20 */ /* 0x000fe20008410000 */
[----:B0-----:R-:W-:Y:S01]  /*a9b0*/  FMUL.FTZ R96, R49, R27 ;  /* 0x0000001b31607220 */ /* 0x001fe20000410000 */
[----:B------:R-:W-:Y:S01]  /*a9c0*/  FADD.FTZ R91, R91, R94 ;  /* 0x0000005e5b5b7221 */ /* 0x000fe20000010000 */
[----:B------:R-:W-:Y:S01]  /*a9d0*/  FFMA.FTZ R94, R124, -R130, R212 ;  /* 0x800000827c5e7223 */ /* 0x000fe200000100d4 */
[----:B------:R-:W-:Y:S01]  /*a9e0*/  FMUL.FTZ R93, R158, UR33 ;  /* 0x000000219e5d7c20 */ /* 0x000fe20008410000 */
[-C--:B------:R-:W-:Y:S01]  /*a9f0*/  FFMA.FTZ R134, R126, -R96.reuse, R211 ;  /* 0x800000607e867223 */ /* 0x080fe200000100d3 */
[----:B------:R-:W-:Y:S01]  /*aa00*/  FFMA.FTZ R126, R86, R123, -R90 ;  /* 0x0000007b567e7223 */ /* 0x000fe2000001085a */
[C---:B------:R-:W-:Y:S01]  /*aa10*/  FFMA.FTZ R90, -R125.reuse, R96, R210 ;  /* 0x000000607d5a7223 */ /* 0x040fe200000101d2 */
[----:B------:R-:W-:Y:S01]  /*aa20*/  FFMA.FTZ R96, R125, R92, R131 ;  /* 0x0000005c7d607223 */ /* 0x000fe20000010083 */
[C---:B------:R-:W-:Y:S01]  /*aa30*/  FMUL.FTZ R125, R48.reuse, R155 ;  /* 0x0000009b307d7220 */ /* 0x040fe20000410000 */
[----:B------:R-:W-:Y:S01]  /*aa40*/  FMUL.FTZ R131, R48, R75 ;  /* 0x0000004b30837220 */ /* 0x000fe20000410000 */
[----:B------:R-:W-:Y:S01]  /*aa50*/  FADD.FTZ R126, R95, R126 ;  /* 0x0000007e5f7e7221 */ /* 0x000fe20000010000 */
[----:B------:R-:W-:Y:S01]  /*aa60*/  FFMA.FTZ R95, -R121, R130, R213 ;  /* 0x00000082795f7223 */ /* 0x000fe200000101d5 */
[----:B------:R-:W-:Y:S01]  /*aa70*/  FMUL.FTZ R132, R94, R125 ;  /* 0x0000007d5e847220 */ /* 0x000fe20000410000 */
[C---:B------:R-:W-:Y:S01]  /*aa80*/  FMUL.FTZ R137, R49.reuse, R92 ;  /* 0x0000005c31897220 */ /* 0x040fe20000410000 */
[----:B------:R-:W-:Y:S01]  /*aa90*/  FFMA.FTZ R226, R54, R135, R226 ;  /* 0x0000008736e27223 */ /* 0x000fe200000100e2 */
[----:B------:R-:W-:Y:S01]  /*aaa0*/  FMUL.FTZ R130, R94, R131 ;  /* 0x000000835e827220 */ /* 0x000fe20000410000 */
[----:B------:R-:W-:Y:S01]  /*aab0*/  FFMA.FTZ R224, R56, R139, R224 ;  /* 0x0000008b38e07223 */ /* 0x000fe200000100e0 */
[----:B------:R-:W-:Y:S01]  /*aac0*/  FFMA.FTZ R135, R158, UR46, -R133 ;  /* 0x0000002e9e877c23 */ /* 0x000fe20008010885 */
[----:B------:R-:W-:Y:S01]  /*aad0*/  FFMA.FTZ R93, R92, UR46, R93 ;  /* 0x0000002e5c5d7c23 */ /* 0x000fe2000801005d */
[----:B------:R-:W-:Y:S01]  /*aae0*/  FMUL.FTZ R139, R49, R158 ;  /* 0x0000009e318b7220 */ /* 0x000fe20000410000 */
[C---:B------:R-:W-:Y:S01]  /*aaf0*/  FFMA.FTZ R133, R95.reuse, R131, -R132 ;  /* 0x000000835f857223 */ /* 0x040fe20000010884 */
[----:B------:R-:W-:Y:S01]  /*ab00*/  FMUL.FTZ R92, R134, R137 ;  /* 0x00000089865c7220 */ /* 0x000fe20000410000 */
[----:B------:R-:W-:Y:S01]  /*ab10*/  FFMA.FTZ R130, R95, R125, R130 ;  /* 0x0000007d5f827223 */ /* 0x000fe20000010082 */
[----:B------:R-:W-:Y:S01]  /*ab20*/  FMUL.FTZ R162, R25, R162 ;  /* 0x000000a219a27220 */ /* 0x000fe20000410000 */
[----:B------:R-:W-:Y:S01]  /*ab30*/  FADD.FTZ R126, R126, R133 ;  /* 0x000000857e7e7221 */ /* 0x000fe20000010000 */
[-C--:B------:R-:W-:Y:S01]  /*ab40*/  FFMA.FTZ R141, R90, R139.reuse, -R92 ;  /* 0x0000008b5a8d7223 */ /* 0x080fe2000001085c */
[----:B------:R-:W-:Y:S01]  /*ab50*/  FADD.FTZ R130, R91, R130 ;  /* 0x000000825b827221 */ /* 0x000fe20000010000 */
[----:B------:R-:W-:Y:S01]  /*ab60*/  FMUL.FTZ R91, R134, R139 ;  /* 0x0000008b865b7220 */ /* 0x000fe20000410000 */
[-C--:B------:R-:W-:Y:S01]  /*ab70*/  FMUL.FTZ R132, R27, R137.reuse ;  /* 0x000000891b847220 */ /* 0x080fe20000410000 */
[----:B------:R-:W-:Y:S01]  /*ab80*/  FADD.FTZ R141, R126, R141 ;  /* 0x0000008d7e8d7221 */ /* 0x000fe20000010000 */
[----:B------:R-:W-:Y:S01]  /*ab90*/  FMUL.FTZ R128, R30, R128 ;  /* 0x000000801e807220 */ /* 0x000fe20000410000 */
[----:B------:R-:W-:Y:S01]  /*aba0*/  FFMA.FTZ R133, R90, R137, R91 ;  /* 0x000000895a857223 */ /* 0x000fe2000001005b */
[----:B------:R-:W-:Y:S01]  /*abb0*/  FMUL.FTZ R91, R134, R135 ;  /* 0x00000087865b7220 */ /* 0x000fe20000410000 */
[----:B------:R-:W-:Y:S01]  /*abc0*/  FADD.FTZ R126, R141, R108 ;  /* 0x0000006c8d7e7221 */ /* 0x000fe20000010000 */
        /* <DEDUP_REMOVED lines=10> */
[C---:B------:R-:W-:Y:S01]  /*ac70*/  FMUL.FTZ R112, R31.reuse, R112 ;  /* 0x000000701f707220 */ /* 0x040fe20000410000 */
[----:B------:R-:W-:Y:S01]  /*ac80*/  FADD.FTZ R130, R130, R97 ;  /* 0x0000006182827221 */ /* 0x000fe20000010000 */
[----:B------:R-:W-:Y:S01]  /*ac90*/  FMUL.FTZ R110, R31, R110 ;  /* 0x0000006e1f6e7220 */ /* 0x000fe20000410000 */
[----:B------:R-:W-:Y:S01]  /*aca0*/  FADD.FTZ R103, R106, R103 ;  /* 0x000000676a677221 */ /* 0x000fe20000010000 */
[----:B------:R-:W-:Y:S01]  /*acb0*/  FMUL.FTZ R106, R29, R123 ;  /* 0x0000007b1d6a7220 */ /* 0x000fe20000410000 */
[----:B------:R-:W-:Y:S01]  /*acc0*/  FADD.FTZ R99, R130, R99 ;  /* 0x0000006382637221 */ /* 0x000fe20000010000 */
[----:B------:R-:W-:Y:S01]  /*acd0*/  STS [R67+0x423c], R162 ;  /* 0x00423ca243007388 */ /* 0x000fe20000000800 */
[----:B------:R-:W-:Y:S01]  /*ace0*/  FADD.FTZ R103, R103, R98 ;  /* 0x0000006267677221 */ /* 0x000fe20000010000 */
[----:B------:R-:W-:Y:S01]  /*acf0*/  IADD3 R98, PT, PT, R189, 0x100, RZ ;  /* 0x00000100bd627810 */ /* 0x000fe20007ffe0ff */
[----:B------:R-:W-:Y:S01]  /*ad00*/  FADD.FTZ R99, R99, R102 ;  /* 0x0000006663637221 */ /* 0x000fe20000010000 */
[----:B------:R0:W-:Y:S01]  /*ad10*/  STS [R67+0x4228], R132 ;  /* 0x0042288443007388 */ /* 0x0001e20000000800 */
[----:B------:R-:W-:Y:S01]  /*ad20*/  FADD.FTZ R100, R103, R100 ;  /* 0x0000006467647221 */ /* 0x000fe20000010000 */
[----:B------:R-:W-:Y:S01]  /*ad30*/  IADD3 R102, PT, PT, R189, 0x380, RZ ;  /* 0x00000380bd667810 */ /* 0x000fe20007ffe0ff */
[----:B------:R-:W-:Y:S01]  /*ad40*/  FADD.FTZ R99, R99, R74 ;  /* 0x0000004a63637221 */ /* 0x000fe20000010000 */
[----:B------:R-:W-:Y:S01]  /*ad50*/  FMUL.FTZ R74, R32, R109 ;  /* 0x0000006d204a7220 */ /* 0x000fe20000410000 */
[----:B------:R-:W-:Y:S01]  /*ad60*/  FADD.FTZ R100, R100, R101 ;  /* 0x0000006564647221 */ /* 0x000fe20000010000 */
[----:B------:R-:W-:Y:S01]  /*ad70*/  STS [R67+0x422c], R134 ;  /* 0x00422c8643007388 */ /* 0x000fe20000000800 */
[----:B------:R-:W-:Y:S01]  /*ad80*/  FADD.FTZ R99, R99, R72 ;  /* 0x0000004863637221 */ /* 0x000fe20000010000 */
[----:B------:R-:W-:Y:S01]  /*ad90*/  FMUL.FTZ R72, R32, R111 ;  /* 0x0000006f20487220 */ /* 0x000fe20000410000 */
[----:B------:R-:W-:Y:S01]  /*ada0*/  FADD.FTZ R100, R100, R73 ;  /* 0x0000004964647221 */ /* 0x000fe20000010000 */
[----:B------:R1:W-:Y:S01]  /*adb0*/  STS [R67+0x4220], R108 ;  /* 0x0042206c43007388 */ /* 0x0003e20000000800 */
[----:B------:R-:W-:Y:S01]  /*adc0*/  FADD.FTZ R99, R99, R70 ;  /* 0x0000004663637221 */ /* 0x000fe20000010000 */
[C---:B------:R-:W-:Y:S01]  /*add0*/  IADD3 R70, PT, PT, R189.reuse, 0x80, RZ ;  /* 0x00000080bd467810 */ /* 0x040fe20007ffe0ff */
[----:B------:R-:W-:Y:S01]  /*ade0*/  FADD.FTZ R100, R100, R71 ;  /* 0x0000004764647221 */ /* 0x000fe20000010000 */
[----:B------:R2:W-:Y:S01]  /*adf0*/  STS [R67+0x4224], R126 ;  /* 0x0042247e43007388 */ /* 0x0005e20000000800 */
[C---:B------:R-:W-:Y:S01]  /*ae00*/  LOP3.LUT R130, R189.reuse, 0x800, RZ, 0xfc, !PT ;  /* 0x00000800bd827812 */ /* 0x040fe200078efcff */
[-C--:B------:R-:W-:Y:S01]  /*ae10*/  FFMA.FTZ R230, R50, R127.reuse, R230 ;  /* 0x0000007f32e67223 */ /* 0x080fe200000100e6 */
[----:B------:R-:W-:Y:S01]  /*ae20*/  FADD.FTZ R100, R100, R69 ;  /* 0x0000004564647221 */ /* 0x000fe20000010000 */
[----:B------:R5:W-:Y:S01]  /*ae30*/  STS [R67+0x4218], R104 ;  /* 0x0042186843007388 */ /* 0x000be20000000800 */
[C---:B0-----:R-:W-:Y:S01]  /*ae40*/  IADD3 R132, PT, PT, R189.reuse, 0x880, RZ ;  /* 0x00000880bd847810 */ /* 0x041fe20007ffe0ff */
[----:B------:R-:W-:Y:S01]  /*ae50*/  FFMA.FTZ R92, R26, R127, R143 ;  /* 0x0000007f1a5c7223 */ /* 0x000fe2000001008f */
[----:B------:R-:W-:Y:S01]  /*ae60*/  FADD.FTZ R65, R100, R65 ;  /* 0x0000004164417221 */ /* 0x000fe20000010000 */
[----:B------:R0:W-:Y:S01]  /*ae70*/  STS [R67+0x421c], R106 ;  /* 0x00421c6a43007388 */ /* 0x0001e20000000800 */
[----:B------:R-:W-:Y:S01]  /*ae80*/  IADD3 R100, PT, PT, R189, 0x300, RZ ;  /* 0x00000300bd647810 */ /* 0x000fe20007ffe0ff */
[----:B------:R-:W-:Y:S01]  /*ae90*/  FADD.FTZ R66, R99, R66 ;  /* 0x0000004263427221 */ /* 0x000fe20000010000 */
[C---:B-1----:R-:W-:Y:S01]  /*aea0*/  IADD3 R108, PT, PT, R189.reuse, 0x500, RZ ;  /* 0x00000500bd6c7810 */ /* 0x042fe20007ffe0ff */
[----:B------:R1:W-:Y:S01]  /*aeb0*/  STS [R67+0x4210], R128 ;  /* 0x0042108043007388 */ /* 0x0003e20000000800 */
[----:B--2---:R-:W-:Y:S01]  /*aec0*/  IADD3 R126, PT, PT, R189, 0x700, RZ ;  /* 0x00000700bd7e7810 */ /* 0x004fe20007ffe0ff */
[----:B------:R-:W-:Y:S01]  /*aed0*/  FMUL.FTZ R170, R15, -R219 ;  /* 0x800000db0faa7220 */ /* 0x000fe20000410000 */
[C---:B-----5:R-:W-:Y:S01]  /*aee0*/  LOP3.LUT R104, R189.reuse, 0x400, RZ, 0xfc, !PT ;  /* 0x00000400bd687812 */ /* 0x060fe200078efcff */
[----:B------:R2:W-:Y:S01]  /*aef0*/  STS [R67+0x4214], R122 ;  /* 0x0042147a43007388 */ /* 0x0005e20000000800 */
[----:B------:R-:W-:Y:S01]  /*af00*/  IADD3 R134, PT, PT, R189, 0x900, RZ ;  /* 0x00000900bd867810 */ /* 0x000fe20007ffe0ff */
[----:B------:R-:W-:Y:S01]  /*af10*/  FMUL.FTZ R174, R13, -R215 ;  /* 0x800000d70dae7220 */ /* 0x000fe20000410000 */
[C---:B0-----:R-:W-:Y:S01]  /*af20*/  IADD3 R106, PT, PT, R189.reuse, 0x480, RZ ;  /* 0x00000480bd6a7810 */ /* 0x041fe20007ffe0ff */
[----:B------:R0:W-:Y:S01]  /*af30*/  STS [R67+0x4208], R112 ;  /* 0x0042087043007388 */ /* 0x0001e20000000800 */
[----:B------:R-:W-:Y:S01]  /*af40*/  IADD3 R136, PT, PT, R189, 0x980, RZ ;  /* 0x00000980bd887810 */ /* 0x000fe20007ffe0ff */
[----:B------:R-:W-:Y:S01]  /*af50*/  FMUL.FTZ R198, R5, R198 ;  /* 0x000000c605c67220 */ /* 0x000fe20000410000 */
[C---:B-1----:R-:W-:Y:S01]  /*af60*/  IADD3 R128, PT, PT, R189.reuse, 0x780, RZ ;  /* 0x00000780bd807810 */ /* 0x042fe20007ffe0ff */
[----:B------:R1:W-:Y:S01]  /*af70*/  STS [R67+0x420c], R110 ;  /* 0x00420c6e43007388 */ /* 0x0003e20000000800 */
[C---:B------:R-:W-:Y:S01]  /*af80*/  IADD3 R138, PT, PT, R189.reuse, 0xa00, RZ ;  /* 0x00000a00bd8a7810 */ /* 0x040fe20007ffe0ff */
[C---:B------:R-:W-:Y:S01]  /*af90*/  FMUL.FTZ R220, R16.reuse, R220 ;  /* 0x000000dc10dc7220 */ /* 0x040fe20000410000 */
[C---:B--2---:R-:W-:Y:S01]  /*afa0*/  IADD3 R122, PT, PT, R189.reuse, 0x680, RZ ;  /* 0x00000680bd7a7810 */ /* 0x044fe20007ffe0ff */
[----:B------:R2:W-:Y:S01]  /*afb0*/  STS [R67+0x4200], R72 ;  /* 0x0042004843007388 */ /* 0x0005e20000000800 */
[C---:B------:R-:W-:Y:S01]  /*afc0*/  IADD3 R140, PT, PT, R189.reuse, 0xa80, RZ ;  /* 0x00000a80bd8c7810 */ /* 0x040fe20007ffe0ff */
[----:B------:R-:W-:Y:S01]  /*afd0*/  FMUL.FTZ R222, R16, -R222 ;  /* 0x800000de10de7220 */ /* 0x000fe20000410000 */
[C---:B0-----:R-:W-:Y:S01]  /*afe0*/  IADD3 R112, PT, PT, R189.reuse, 0x600, RZ ;  /* 0x00000600bd707810 */ /* 0x041fe20007ffe0ff */
[----:B------:R0:W-:Y:S01]  /*aff0*/  STS [R67+0x4204], R74 ;  /* 0x0042044a43007388 */ /* 0x0001e20000000800 */
[----:B------:R-:W-:Y:S01]  /*b000*/  IADD3 R142, PT, PT, R189, 0xb00, RZ ;  /* 0x00000b00bd8e7810 */ /* 0x000fe20007ffe0ff */
[----:B------:R-:W-:Y:S01]  /*b010*/  FMUL.FTZ R218, R15, R218 ;  /* 0x000000da0fda7220 */ /* 0x000fe20000410000 */
[C---:B-1----:R-:W-:Y:S01]  /*b020*/  IADD3 R110, PT, PT, R189.reuse, 0x580, RZ ;  /* 0x00000580bd6e7810 */ /* 0x042fe20007ffe0ff */
[----:B------:R-:W-:Y:S01]  /*b030*/  FMUL.FTZ R216, R14, -R216 ;  /* 0x800000d80ed87220 */ /* 0x000fe20000410000 */
[----:B------:R-:W-:Y:S01]  /*b040*/  LOP3.LUT R146, R189, 0xc00, RZ, 0xfc, !PT ;  /* 0x00000c00bd927812 */ /* 0x000fe200078efcff */
[----:B------:R-:W-:Y:S01]  /*b050*/  FMUL.FTZ R214, R13, R214 ;  /* 0x000000d60dd67220 */ /* 0x000fe20000410000 */
[C---:B--2---:R-:W-:Y:S01]  /*b060*/  IADD3 R72, PT, PT, R189.reuse, 0x180, RZ ;  /* 0x00000180bd487810 */ /* 0x044fe20007ffe0ff */
[----:B------:R-:W-:Y:S01]  /*b070*/  FMUL.FTZ R212, R12, -R212 ;  /* 0x800000d40cd47220 */ /* 0x000fe20000410000 */
[----:B------:R-:W-:Y:S01]  /*b080*/  IADD3 R148, PT, PT, R189, 0xc80, RZ ;  /* 0x00000c80bd947810 */ /* 0x000fe20007ffe0ff */
[----:B------:R-:W-:Y:S01]  /*b090*/  FMUL.FTZ R210, R11, R210 ;  /* 0x000000d20bd27220 */ /* 0x000fe20000410000 */
[C---:B0-----:R-:W-:Y:S01]  /*b0a0*/  IADD3 R74, PT, PT, R189.reuse, 0x280, RZ ;  /* 0x00000280bd4a7810 */ /* 0x041fe20007ffe0ff */
[----:B------:R-:W-:Y:S01]  /*b0b0*/  FMUL.FTZ R208, R10, -R208 ;  /* 0x800000d00ad07220 */ /* 0x000fe20000410000 */
[----:B------:R-:W-:Y:S01]  /*b0c0*/  IADD3 R152, PT, PT, R189, 0xd00, RZ ;  /* 0x00000d00bd987810 */ /* 0x000fe20007ffe0ff */
[----:B------:R-:W-:Y:S01]  /*b0d0*/  FMUL.FTZ R206, R9, R206 ;  /* 0x000000ce09ce7220 */ /* 0x000fe20000410000 */
[C---:B------:R-:W-:Y:S01]  /*b0e0*/  IADD3 R156, PT, PT, R189.reuse, 0xd80, RZ ;  /* 0x00000d80bd9c7810 */ /* 0x040fe20007ffe0ff */
[----:B------:R-:W-:Y:S01]  /*b0f0*/  FMUL.FTZ R204, R8, -R204 ;  /* 0x800000cc08cc7220 */ /* 0x000fe20000410000 */
[----:B------:R-:W-:Y:S01]  /*b100*/  IADD3 R158, PT, PT, R189, 0xe00, RZ ;  /* 0x00000e00bd9e7810 */ /* 0x000fe20007ffe0ff */
[----:B------:R-:W-:Y:S01]  /*b110*/  FMUL.FTZ R202, R7, R202 ;  /* 0x000000ca07ca7220 */ /* 0x000fe20000410000 */
[C---:B------:R-:W-:Y:S01]  /*b120*/  IADD3 R160, PT, PT, R189.reuse, 0xe80, RZ ;  /* 0x00000e80bda07810 */ /* 0x040fe20007ffe0ff */
[----:B------:R-:W-:Y:S01]  /*b130*/  FMUL.FTZ R200, R6, R200 ;  /* 0x000000c806c87220 */ /* 0x000fe20000410000 */
[C---:B------:R-:W-:Y:S01]  /*b140*/  IADD3 R162, PT, PT, R189.reuse, 0xf00, RZ ;  /* 0x00000f00bda27810 */ /* 0x040fe20007ffe0ff */
[----:B------:R-:W-:Y:S01]  /*b150*/  FMUL.FTZ R196, R4, R196 ;  /* 0x000000c404c47220 */ /* 0x000fe20000410000 */
[----:B------:R-:W-:Y:S01]  /*b160*/  IADD3 R164, PT, PT, R189, 0xf80, RZ ;  /* 0x00000f80bda47810 */ /* 0x000fe20007ffe0ff */
[----:B------:R-:W-:Y:S01]  /*b170*/  FMUL.FTZ R194, R3, R194 ;  /* 0x000000c203c27220 */ /* 0x000fe20000410000 */
[----:B------:R-:W-:Y:S01]  /*b180*/  LEA.HI R168, R189, R189, RZ, 0x1b ;  /* 0x000000bdbda87211 */ /* 0x000fe200078fd8ff */
[----:B------:R-:W-:Y:S01]  /*b190*/  FMUL.FTZ R180, R3, -R195 ;  /* 0x800000c303b47220 */ /* 0x000fe20000410000 */
[-C--:B------:R-:W-:Y:S01]  /*b1a0*/  LEA.HI R70, R70, R189.reuse, RZ, 0x1b ;  /* 0x000000bd46467211 */ /* 0x080fe200078fd8ff */
[----:B------:R-:W-:Y:S01]  /*b1b0*/  FMUL.FTZ R192, R2, R192 ;  /* 0x000000c002c07220 */ /* 0x000fe20000410000 */
[-C--:B------:R-:W-:Y:S01]  /*b1c0*/  LEA.HI R98, R98, R189.reuse, RZ, 0x1b ;  /* 0x000000bd62627211 */ /* 0x080fe200078fd8ff */
[----:B------:R-:W-:Y:S01]  /*b1d0*/  FMUL.FTZ R190, R0, R190 ;  /* 0x000000be00be7220 */ /* 0x000fe20000410000 */
[-C--:B------:R-:W-:Y:S01]  /*b1e0*/  LEA.HI R72, R72, R189.reuse, RZ, 0x1b ;  /* 0x000000bd48487211 */ /* 0x080fe200078fd8ff */
[----:B------:R-:W-:Y:S01]  /*b1f0*/  FMUL.FTZ R175, R76, UR33 ;  /* 0x000000214caf7c20 */ /* 0x000fe20008410000 */
[----:B------:R-:W-:-:S02]  /*b200*/  LEA.HI R74, R74, R189, RZ, 0x1b ;  /* 0x000000bd4a4a7211 */ /* 0x000fc400078fd8ff */
[-C--:B------:R-:W-:Y:S01]  /*b210*/  LEA.HI R100, R100, R189.reuse, RZ, 0x1b ;  /* 0x000000bd64647211 */ /* 0x080fe200078fd8ff */
[----:B------:R-:W-:Y:S01]  /*b220*/  FFMA.FTZ R175, R154, UR46, -R175 ;  /* 0x0000002e9aaf7c23 */ /* 0x000fe200080108af */
[-C--:B------:R-:W-:Y:S02]  /*b230*/  LEA.HI R102, R102, R189.reuse, RZ, 0x1b ;  /* 0x000000bd66667211 */ /* 0x080fe400078fd8ff */
[-C--:B------:R-:W-:Y:S02]  /*b240*/  LEA.HI R104, R104, R189.reuse, RZ, 0x1b ;  /* 0x000000bd68687211 */ /* 0x080fe400078fd8ff */
[-C--:B------:R-:W-:Y:S02]  /*b250*/  LEA.HI R106, R106, R189.reuse, RZ, 0x1b ;  /* 0x000000bd6a6a7211 */ /* 0x080fe400078fd8ff */
[-C--:B------:R-:W-:Y:S02]  /*b260*/  LEA.HI R108, R108, R189.reuse, RZ, 0x1b ;  /* 0x000000bd6c6c7211 */ /* 0x080fe400078fd8ff */
[----:B------:R-:W-:-:S02]  /*b270*/  LEA.HI R110, R110, R189, RZ, 0x1b ;  /* 0x000000bd6e6e7211 */ /* 0x000fc400078fd8ff */
[-C--:B------:R-:W-:Y:S02]  /*b280*/  LEA.HI R112, R112, R189.reuse, RZ, 0x1b ;  /* 0x000000bd70707211 */ /* 0x080fe400078fd8ff */
        /* <DEDUP_REMOVED lines=19> */
[----:B------:R-:W-:Y:S02]  /*b3c0*/  LEA.HI R129, R164, R189, RZ, 0x1b ;  /* 0x000000bda4817211 */ /* 0x000fe400078fd8ff */
[----:B------:R-:W-:Y:S01]  /*b3d0*/  LEA R169, R168, UR28, 0x2 ;  /* 0x0000001ca8a97c11 */ /* 0x000fe2000f8e10ff */
[----:B------:R-:W-:Y:S01]  /*b3e0*/  BAR.SYNC.DEFER_BLOCKING 0x0 ;  /* 0x0000000000007b1d */ /* 0x000fe20000010000 */
[----:B------:R-:W-:Y:S02]  /*b3f0*/  LEA R164, R70, UR28, 0x2 ;  /* 0x0000001c46a47c11 */ /* 0x000fe4000f8e10ff */
[----:B------:R-:W-:-:S02]  /*b400*/  LEA R162, R98, UR28, 0x2 ;  /* 0x0000001c62a27c11 */ /* 0x000fc4000f8e10ff */
[----:B------:R-:W-:Y:S02]  /*b410*/  LEA R160, R72, UR28, 0x2 ;  /* 0x0000001c48a07c11 */ /* 0x000fe4000f8e10ff */
[----:B------:R-:W-:Y:S02]  /*b420*/  LEA R158, R74, UR28, 0x2 ;  /* 0x0000001c4a9e7c11 */ /* 0x000fe4000f8e10ff */
[----:B------:R-:W-:Y:S02]  /*b430*/  LEA R156, R100, UR28, 0x2 ;  /* 0x0000001c649c7c11 */ /* 0x000fe4000f8e10ff */
[----:B------:R-:W-:Y:S02]  /*b440*/  LEA R152, R102, UR28, 0x2 ;  /* 0x0000001c66987c11 */ /* 0x000fe4000f8e10ff */
[----:B------:R-:W-:Y:S02]  /*b450*/  LEA R148, R104, UR28, 0x2 ;  /* 0x0000001c68947c11 */ /* 0x000fe4000f8e10ff */
[----:B------:R-:W-:-:S02]  /*b460*/  LEA R146, R106, UR28, 0x2 ;  /* 0x0000001c6a927c11 */ /* 0x000fc4000f8e10ff */
[----:B------:R-:W-:Y:S02]  /*b470*/  LEA R144, R108, UR28, 0x2 ;  /* 0x0000001c6c907c11 */ /* 0x000fe4000f8e10ff */
[----:B------:R-:W-:Y:S02]  /*b480*/  LEA R142, R110, UR28, 0x2 ;  /* 0x0000001c6e8e7c11 */ /* 0x000fe4000f8e10ff */
[----:B------:R-:W-:Y:S02]  /*b490*/  LEA R140, R112, UR28, 0x2 ;  /* 0x0000001c708c7c11 */ /* 0x000fe4000f8e10ff */
[----:B------:R-:W-:Y:S01]  /*b4a0*/  LEA R138, R122, UR28, 0x2 ;  /* 0x0000001c7a8a7c11 */ /* 0x000fe2000f8e10ff */
[----:B------:R-:W0:Y:S01]  /*b4b0*/  LDS R169, [R169+0x4200] ;  /* 0x00420000a9a97984 */ /* 0x000e220000000800 */
[----:B------:R-:W-:Y:S02]  /*b4c0*/  LEA R136, R126, UR28, 0x2 ;  /* 0x0000001c7e887c11 */ /* 0x000fe4000f8e10ff */
[----:B------:R-:W-:Y:S01]  /*b4d0*/  LEA R134, R128, UR28, 0x2 ;  /* 0x0000001c80867c11 */ /* 0x000fe2000f8e10ff */
[----:B------:R-:W1:Y:S01]  /*b4e0*/  LDS R167, [R164+0x4400] ;  /* 0x00440000a4a77984 */ /* 0x000e620000000800 */
[----:B------:R-:W-:-:S02]  /*b4f0*/  LEA R132, R130, UR28, 0x2 ;  /* 0x0000001c82847c11 */ /* 0x000fc4000f8e10ff */
[----:B------:R-:W-:Y:S01]  /*b500*/  LEA R166, R166, UR28, 0x2 ;  /* 0x0000001ca6a67c11 */ /* 0x000fe2000f8e10ff */
[----:B------:R-:W2:Y:S01]  /*b510*/  LDS R165, [R162+0x4600] ;  /* 0x00460000a2a57984 */ /* 0x000ea20000000800 */
[----:B------:R-:W-:Y:S02]  /*b520*/  LEA R130, R69, UR28, 0x2 ;  /* 0x0000001c45827c11 */ /* 0x000fe4000f8e10ff */
[----:B------:R-:W-:Y:S01]  /*b530*/  LEA R128, R71, UR28, 0x2 ;  /* 0x0000001c47807c11 */ /* 0x000fe2000f8e10ff */
[----:B------:R-:W0:Y:S01]  /*b540*/  LDS R163, [R160+0x4800] ;  /* 0x00480000a0a37984 */ /* 0x000e220000000800 */
[----:B------:R-:W-:Y:S02]  /*b550*/  LEA R126, R73, UR28, 0x2 ;  /* 0x0000001c497e7c11 */ /* 0x000fe4000f8e10ff */
[----:B------:R-:W-:Y:S01]  /*b560*/  LEA R122, R97, UR28, 0x2 ;  /* 0x0000001c617a7c11 */ /* 0x000fe2000f8e10ff */
[----:B------:R-:W0:Y:S01]  /*b570*/  LDS R161, [R166+0x4a00] ;  /* 0x004a0000a6a17984 */ /* 0x000e220000000800 */
[----:B------:R-:W-:-:S02]  /*b580*/  LEA R112, R99, UR28, 0x2 ;  /* 0x0000001c63707c11 */ /* 0x000fc4000f8e10ff */
[----:B------:R-:W-:Y:S01]  /*b590*/  LEA R110, R101, UR28, 0x2 ;  /* 0x0000001c656e7c11 */ /* 0x000fe2000f8e10ff */
[----:B------:R-:W0:Y:S01]  /*b5a0*/  LDS R159, [R158+0x4c00] ;  /* 0x004c00009e9f7984 */ /* 0x000e220000000800 */
        /* <DEDUP_REMOVED lines=13> */
[----:B------:R-:W-:Y:S01]  /*b680*/  MOV R171, UR32 ;  /* 0x0000002000ab7c02 */ /* 0x000fe20008000f00 */
[----:B------:R-:W0:Y:S01]  /*b690*/  LDS R143, [R144+0x5600] ;  /* 0x00560000908f7984 */ /* 0x000e220000000800 */
[----:B------:R-:W-:-:S02]  /*b6a0*/  LEA R179, R168, UR49, 0x2 ;  /* 0x00000031a8b37c11 */ /* 0x000fc4000f8e10ff */
[----:B------:R-:W-:Y:S01]  /*b6b0*/  LEA R64, R171, -R64, 0x1 ;  /* 0x80000040ab407211 */ /* 0x000fe200078e08ff */
[----:B------:R-:W0:Y:S01]  /*b6c0*/  LDS R141, [R142+0x5800] ;  /* 0x005800008e8d7984 */ /* 0x000e220000000800 */
[----:B------:R-:W-:Y:S02]  /*b6d0*/  FMUL.FTZ R171, R154, UR33 ;  /* 0x000000219aab7c20 */ /* 0x000fe40008410000 */
[C---:B------:R-:W-:Y:S01]  /*b6e0*/  ISETP.GE.AND P2, PT, R64.reuse, 0x1, PT ;  /* 0x000000014000780c */ /* 0x040fe20003f46270 */
[----:B------:R-:W0:Y:S01]  /*b6f0*/  LDS R139, [R140+0x5a00] ;  /* 0x005a00008c8b7984 */ /* 0x000e220000000800 */
[----:B------:R-:W-:Y:S01]  /*b700*/  ISETP.GE.AND P3, PT, R64, 0x81, PT ;  /* 0x000000814000780c */ /* 0x000fe20003f66270 */
[----:B------:R-:W-:Y:S02]  /*b710*/  FFMA.FTZ R171, R76, UR46, R171 ;  /* 0x0000002e4cab7c23 */ /* 0x000fe400080100ab */
[----:B------:R-:W0:Y:S04]  /*b720*/  LDS R137, [R138+0x5c00] ;  /* 0x005c00008a897984 */ /* 0x000e280000000800 */
        /* <DEDUP_REMOVED lines=18> */
[----:B------:R5:W-:Y:S04]  /*b850*/  STS [R67+0x8410], R172 ;  /* 0x008410ac43007388 */ /* 0x000be80000000800 */
[----:B------:R3:W-:Y:S04]  /*b860*/  STS [R67+0x840c], R170 ;  /* 0x00840caa43007388 */ /* 0x0007e80000000800 */
[----:B------:R4:W-:Y:S01]  /*b870*/  STS [R67+0x841c], R174 ;  /* 0x00841cae43007388 */ /* 0x0009e20000000800 */
[----:B-----5:R-:W-:-:S03]  /*b880*/  FMUL.FTZ R172, R10, R209 ;  /* 0x000000d10aac7220 */ /* 0x020fc60000410000 */
[----:B------:R5:W-:Y:S01]  /*b890*/  STS [R67+0x8420], R176 ;  /* 0x008420b043007388 */ /* 0x000be20000000800 */
[----:B---3--:R-:W-:-:S03]  /*b8a0*/  FMUL.FTZ R170, R11, -R211 ;  /* 0x800000d30baa7220 */ /* 0x008fc60000410000 */
[----:B------:R3:W-:Y:S01]  /*b8b0*/  STS [R67+0x8430], R172 ;  /* 0x008430ac43007388 */ /* 0x0007e20000000800 */
[----:B----4-:R-:W-:-:S03]  /*b8c0*/  FMUL.FTZ R174, R9, -R207 ;  /* 0x800000cf09ae7220 */ /* 0x010fc60000410000 */
[----:B------:R4:W-:Y:S01]  /*b8d0*/  STS [R67+0x842c], R170 ;  /* 0x00842caa43007388 */ /* 0x0009e20000000800 */
[----:B-----5:R-:W-:-:S03]  /*b8e0*/  FMUL.FTZ R176, R8, R205 ;  /* 0x000000cd08b07220 */ /* 0x020fc60000410000 */
[----:B------:R5:W-:Y:S01]  /*b8f0*/  STS [R67+0x843c], R174 ;  /* 0x00843cae43007388 */ /* 0x000be20000000800 */
[----:B---3--:R-:W-:-:S03]  /*b900*/  FMUL.FTZ R172, R6, -R201 ;  /* 0x800000c906ac7220 */ /* 0x008fc60000410000 */
[----:B------:R3:W-:Y:S01]  /*b910*/  STS [R67+0x8440], R176 ;  /* 0x008440b043007388 */ /* 0x0007e20000000800 */
[----:B----4-:R-:W-:-:S03]  /*b920*/  FMUL.FTZ R170, R7, -R203 ;  /* 0x800000cb07aa7220 */ /* 0x010fc60000410000 */
[----:B------:R4:W-:Y:S01]  /*b930*/  STS [R67+0x8454], R172 ;  /* 0x008454ac43007388 */ /* 0x0009e20000000800 */
[----:B-----5:R-:W-:-:S03]  /*b940*/  FMUL.FTZ R174, R5, -R199 ;  /* 0x800000c705ae7220 */ /* 0x020fc60000410000 */
[----:B------:R5:W-:Y:S01]  /*b950*/  STS [R67+0x8458], R198 ;  /* 0x008458c643007388 */ /* 0x000be20000000800 */
[----:B---3--:R-:W-:-:S03]  /*b960*/  FMUL.FTZ R176, R4, -R197 ;  /* 0x800000c504b07220 */ /* 0x008fc60000410000 */
[----:B------:R3:W-:Y:S01]  /*b970*/  STS [R67+0x844c], R170 ;  /* 0x00844caa43007388 */ /* 0x0007e20000000800 */
[----:B----4-:R-:W-:-:S03]  /*b980*/  FMUL.FTZ R172, R2, -R193 ;  /* 0x800000c102ac7220 */ /* 0x010fc60000410000 */
[----:B------:R-:W-:Y:S01]  /*b990*/  STS [R67+0x8400], R220 ;  /* 0x008400dc43007388 */ /* 0x000fe20000000800 */
[----:B-----5:R-:W-:-:S03]  /*b9a0*/  FMUL.FTZ R198, R0, -R191 ;  /* 0x800000bf00c67220 */ /* 0x020fc60000410000 */
[----:B------:R-:W-:Y:S01]  /*b9b0*/  STS [R67+0x8404], R222 ;  /* 0x008404de43007388 */ /* 0x000fe20000000800 */
[----:B---3--:R-:W-:-:S03]  /*b9c0*/  FMUL.FTZ R170, R155, UR33 ;  /* 0x000000219baa7c20 */ /* 0x008fc60008410000 */
[----:B------:R-:W-:Y:S01]  /*b9d0*/  STS [R67+0x8408], R218 ;  /* 0x008408da43007388 */ /* 0x000fe20000000800 */
[----:B------:R-:W-:Y:S01]  /*b9e0*/  FFMA.FTZ R173, R75, UR46, -R170 ;  /* 0x0000002e4bad7c23 */ /* 0x000fe200080108aa */
[----:B------:R-:W-:Y:S02]  /*b9f0*/  FMUL.FTZ R170, R77, UR33 ;  /* 0x000000214daa7c20 */ /* 0x000fe40008410000 */
[----:B------:R-:W-:Y:S02]  /*ba00*/  STS [R67+0x8414], R216 ;  /* 0x008414d843007388 */ /* 0x000fe40000000800 */
[----:B------:R-:W-:Y:S02]  /*ba10*/  FFMA.FTZ R170, R151, UR46, R170 ;  /* 0x0000002e97aa7c23 */ /* 0x000fe400080100aa */
[----:B------:R-:W-:Y:S04]  /*ba20*/  STS [R67+0x8418], R214 ;  /* 0x008418d643007388 */ /* 0x000fe80000000800 */
[----:B------:R-:W-:Y:S04]  /*ba30*/  STS [R67+0x8424], R212 ;  /* 0x008424d443007388 */ /* 0x000fe80000000800 */
[----:B------:R-:W-:Y:S04]  /*ba40*/  STS [R67+0x8428], R210 ;  /* 0x008428d243007388 */ /* 0x000fe80000000800 */
[----:B------:R-:W-:Y:S04]  /*ba50*/  STS [R67+0x8434], R208 ;  /* 0x008434d043007388 */ /* 0x000fe80000000800 */
[----:B------:R-:W-:Y:S04]  /*ba60*/  STS [R67+0x8438], R206 ;  /* 0x008438ce43007388 */ /* 0x000fe80000000800 */
[----:B------:R-:W-:Y:S04]  /*ba70*/  STS [R67+0x8444], R204 ;  /* 0x008444cc43007388 */ /* 0x000fe80000000800 */
[----:B------:R-:W-:Y:S04]  /*ba80*/  STS [R67+0x8448], R202 ;  /* 0x008448ca43007388 */ /* 0x000fe80000000800 */
[----:B------:R-:W-:Y:S04]  /*ba90*/  STS [R67+0x8450], R200 ;  /* 0x008450c843007388 */ /* 0x000fe80000000800 */
[----:B------:R3:W-:Y:S04]  /*baa0*/  STS [R67+0x845c], R174 ;  /* 0x00845cae43007388 */ /* 0x0007e80000000800 */
[----:B------:R-:W-:Y:S04]  /*bab0*/  STS [R67+0x8460], R196 ;  /* 0x008460c443007388 */ /* 0x000fe80000000800 */
[----:B------:R4:W-:Y:S01]  /*bac0*/  STS [R67+0x8464], R176 ;  /* 0x008464b043007388 */ /* 0x0009e20000000800 */
[----:B---3--:R-:W-:-:S03]  /*bad0*/  FMUL.FTZ R174, R75, UR33 ;  /* 0x000000214bae7c20 */ /* 0x008fc60008410000 */
[----:B------:R-:W-:Y:S01]  /*bae0*/  STS [R67+0x8468], R194 ;  /* 0x008468c243007388 */ /* 0x000fe20000000800 */
[----:B------:R-:W-:-:S03]  /*baf0*/  FFMA.FTZ R174, R155, UR46, R174 ;  /* 0x0000002e9bae7c23 */ /* 0x000fc600080100ae */
[----:B------:R3:W-:Y:S01]  /*bb00*/  STS [R67+0x846c], R180 ;  /* 0x00846cb443007388 */ /* 0x0007e20000000800 */
[----:B----4-:R-:W-:Y:S01]  /*bb10*/  FMUL.FTZ R176, R124, R75 ;  /* 0x0000004b7cb07220 */ /* 0x010fe20000410000 */
[----:B------:R-:W-:Y:S02]  /*bb20*/  FMUL.FTZ R75, R78, UR33 ;  /* 0x000000214e4b7c20 */ /* 0x000fe40008410000 */
[----:B------:R-:W-:Y:S01]  /*bb30*/  STS [R67+0x8470], R192 ;  /* 0x008470c043007388 */ /* 0x000fe20000000800 */
[----:B------:R-:W-:Y:S01]  /*bb40*/  FMUL.FTZ R124, R87, UR33 ;  /* 0x00000021577c7c20 */ /* 0x000fe20008410000 */
[----:B------:R-:W-:Y:S02]  /*bb50*/  FFMA.FTZ R75, R150, UR46, -R75 ;  /* 0x0000002e964b7c23 */ /* 0x000fe4000801084b */
[----:B------:R4:W-:Y:S01]  /*bb60*/  STS [R67+0x8474], R172 ;  /* 0x008474ac43007388 */ /* 0x0009e20000000800 */
[C---:B------:R-:W-:Y:S01]  /*bb70*/  FFMA.FTZ R124, R147.reuse, UR46, R124 ;  /* 0x0000002e937c7c23 */ /* 0x040fe2000801007c */
[----:B---3--:R-:W-:-:S02]  /*bb80*/  FMUL.FTZ R180, R147, UR33 ;  /* 0x0000002193b47c20 */ /* 0x008fc40008410000 */
[----:B------:R-:W-:Y:S04]  /*bb90*/  STS [R67+0x8478], R190 ;  /* 0x008478be43007388 */ /* 0x000fe80000000800 */
[----:B------:R3:W-:Y:S01]  /*bba0*/  STS [R67+0x847c], R198 ;  /* 0x00847cc643007388 */ /* 0x0007e20000000800 */
[----:B----4-:R-:W-:-:S04]  /*bbb0*/  FMUL.FTZ R172, R151, UR33 ;  /* 0x0000002197ac7c20 */ /* 0x010fc80008410000 */
[----:B------:R-:W-:Y:S01]  /*bbc0*/  FFMA.FTZ R172, R77, UR46, -R172 ;  /* 0x0000002e4dac7c23 */ /* 0x000fe200080108ac */
[----:B---3--:R-:W-:-:S04]  /*bbd0*/  FMUL.FTZ R67, R150, UR33 ;  /* 0x0000002196437c20 */ /* 0x008fc80008410000 */
[----:B------:R-:W-:Y:S01]  /*bbe0*/  FFMA.FTZ R168, R78, UR46, R67 ;  /* 0x0000002e4ea87c23 */ /* 0x000fe20008010043 */
[----:B------:R-:W-:Y:S01]  /*bbf0*/  FFMA.FTZ R67, R87, UR46, -R180 ;  /* 0x0000002e57437c23 */ /* 0x000fe200080108b4 */
[----:B------:R-:W-:Y:S06]  /*bc00*/  BAR.SYNC.DEFER_BLOCKING 0x0 ;  /* 0x0000000000007b1d */ /* 0x000fec0000010000 */
[----:B012---:R-:W-:Y:S05]  /*bc10*/  @!P2 BRA `(.L_x_2302) ;  /* 0x00000000000ca947 */ /* 0x007fea0003800000 */
[----:B------:R-:W0:Y:S04]  /*bc20*/  LDS R179, [R179+0x4200] ;  /* 0x00420000b3b37984 */ /* 0x000e280000000800 */
[----:B------:R1:W-:Y:S04]  /*bc30*/  REDG.E.ADD.F32.FTZ.RN.STRONG.GPU desc[UR26][R60.64], R169 ;  /* 0x000000a93c0079a6 */ /* 0x0003e8000c12f31a */
[----:B0-----:R1:W-:Y:S02]  /*bc40*/  REDG.E.ADD.F32.FTZ.RN.STRONG.GPU desc[UR26][R62.64], R179 ;  /* 0x000000b33e0079a6 */ /* 0x0013e4000c12f31a */
.L_x_2302:
[----:B------:R-:W-:Y:S05]  /*bc50*/  BSYNC.RECONVERGENT B0 ;  /* 0x0000000000007941 */ /* 0x000fea0003800200 */
.L_x_2301:
[----:B-1----:R0:W1:Y:S01]  /*bc60*/  LDS R169, [R164+0x8600] ;  /* 0x00860000a4a97984 */ /* 0x0020620000000800 */
[----:B------:R-:W-:Y:S04]  /*bc70*/  BSSY.RECONVERGENT B0, `(.L_x_2303) ;  /* 0x0000004000007945 */ /* 0x000fe80003800200 */
[----:B------:R-:W-:Y:S05]  /*bc80*/  @!P3 BRA `(.L_x_2304) ;  /* 0x000000000008b947 */ /* 0x000fea0003800000 */
[----:B------:R2:W-:Y:S04]  /*bc90*/  REDG.E.ADD.F32.FTZ.RN.STRONG.GPU desc[UR26][R60.64+0x200], R167 ;  /* 0x000200a73c0079a6 */ /* 0x0005e8000c12f31a */
[----:B-1----:R2:W-:Y:S02]  /*bca0*/  REDG.E.ADD.F32.FTZ.RN.STRONG.GPU desc[UR26][R62.64+0x200], R169 ;  /* 0x000200a93e0079a6 */ /* 0x0025e4000c12f31a */
.L_x_2304:
[----:B------:R-:W-:Y:S05]  /*bcb0*/  BSYNC.RECONVERGENT B0 ;  /* 0x0000000000007941 */ /* 0x000fea0003800200 */
.L_x_2303:
[----:B--2---:R2:W3:Y:S01]  /*bcc0*/  LDS R167, [R162+0x8800] ;  /* 0x00880000a2a77984 */ /* 0x0044e20000000800 */
[C---:B------:R-:W-:Y:S01]  /*bcd0*/  ISETP.GE.AND P6, PT, R64.reuse, 0x101, PT ;  /* 0x000001014000780c */ /* 0x040fe20003fc6270 */
[----:B------:R-:W-:Y:S01]  /*bce0*/  BSSY.RECONVERGENT B0, `(.L_x_2305) ;  /* 0x0000008000007945 */ /* 0x000fe20003800200 */
[C---:B------:R-:W-:Y:S02]  /*bcf0*/  ISETP.GE.AND P2, PT, R64.reuse, 0x181, PT ;  /* 0x000001814000780c */ /* 0x040fe40003f46270 */
[C---:B------:R-:W-:Y:S02]  /*bd00*/  ISETP.GE.AND P3, PT, R64.reuse, 0x201, PT ;  /* 0x000002014000780c */ /* 0x040fe40003f66270 */
[C---:B------:R-:W-:Y:S02]  /*bd10*/  ISETP.GE.AND P4, PT, R64.reuse, 0x281, PT ;  /* 0x000002814000780c */ /* 0x040fe40003f86270 */
[----:B------:R-:W-:-:S05]  /*bd20*/  ISETP.GE.AND P5, PT, R64, 0x301, PT ;  /* 0x000003014000780c */ /* 0x000fca0003fa6270 */
[----:B--2---:R-:W-:Y:S08]  /*bd30*/  @!P6 BRA `(.L_x_2306) ;  /* 0x000000000008e947 */ /* 0x004ff00003800000 */
[----:B------:R2:W-:Y:S04]  /*bd40*/  REDG.E.ADD.F32.FTZ.RN.STRONG.GPU desc[UR26][R60.64+0x400], R165 ;  /* 0x000400a53c0079a6 */ /* 0x0005e8000c12f31a */
[----:B---3--:R2:W-:Y:S02]  /*bd50*/  REDG.E.ADD.F32.FTZ.RN.STRONG.GPU desc[UR26][R62.64+0x400], R167 ;  /* 0x000400a73e0079a6 */ /* 0x0085e4000c12f31a */
.L_x_2306:
[----:B------:R-:W-:Y:S05]  /*bd60*/  BSYNC.RECONVERGENT B0 ;  /* 0x0000000000007941 */ /* 0x000fea0003800200 */
.L_x_2305:
[----:B--2---:R2:W4:Y:S01]  /*bd70*/  LDS R165, [R160+0x8a00] ;  /* 0x008a0000a0a57984 */ /* 0x0045220000000800 */
[----:B------:R-:W-:Y:S04]  /*bd80*/  BSSY.RECONVERGENT B0, `(.L_x_2307) ;  /* 0x0000004000007945 */ /* 0x000fe80003800200 */
[----:B------:R-:W-:Y:S05]  /*bd90*/  @!P2 BRA `(.L_x_2308) ;  /* 0x000000000008a947 */ /* 0x000fea0003800000 */
[----:B------:R0:W-:Y:S04]  /*bda0*/  REDG.E.ADD.F32.FTZ.RN.STRONG.GPU desc[UR26][R60.64+0x600], R163 ;  /* 0x000600a33c0079a6 */ /* 0x0001e8000c12f31a */
[----:B----4-:R0:W-:Y:S02]  /*bdb0*/  REDG.E.ADD.F32.FTZ.RN.STRONG.GPU desc[UR26][R62.64+0x600], R165 ;  /* 0x000600a53e0079a6 */ /* 0x0101e4000c12f31a */
.L_x_2308:
[----:B------:R-:W-:Y:S05]  /*bdc0*/  BSYNC.RECONVERGENT B0 ;  /* 0x0000000000007941 */ /* 0x000fea0003800200 */
.L_x_2307:
[----:B0-----:R0:W0:Y:S01]  /*bdd0*/  LDS R163, [R166+0x8c00] ;  /* 0x008c0000a6a37984 */ /* 0x0010220000000800 */
[----:B------:R-:W-:Y:S04]  /*bde0*/  BSSY.RECONVERGENT B0, `(.L_x_2309) ;  /* 0x0000004000007945 */ /* 0x000fe80003800200 */
[----:B------:R-:W-:Y:S05]  /*bdf0*/  @!P3 BRA `(.L_x_2310) ;  /* 0x000000000008b947 */ /* 0x000fea0003800000 */
[----:B------:R1:W-:Y:S04]  /*be00*/  REDG.E.ADD.F32.FTZ.RN.STRONG.GPU desc[UR26][R60.64+0x800], R161 ;  /* 0x000800a13c0079a6 */ /* 0x0003e8000c12f31a */
[----:B0-----:R0:W-:Y:S02]  /*be10*/  REDG.E.ADD.F32.FTZ.RN.STRONG.GPU desc[UR26][R62.64+0x800], R163 ;  /* 0x000800a33e0079a6 */ /* 0x0011e4000c12f31a */
.L_x_2310:
[----:B------:R-:W-:Y:S05]  /*be20*/  BSYNC.RECONVERGENT B0 ;  /* 0x0000000000007941 */ /* 0x000fea0003800200 */
.L_x_2309:
[----:B-1----:R1:W0:Y:S01]  /*be30*/  LDS R161, [R158+0x8e00] ;  /* 0x008e00009ea17984 */ /* 0x0022220000000800 */
[----:B------:R-:W-:Y:S04]  /*be40*/  BSSY.RECONVERGENT B0, `(.L_x_2311) ;  /* 0x0000004000007945 */ /* 0x000fe80003800200 */
[----:B------:R-:W-:Y:S05]  /*be50*/  @!P4 BRA `(.L_x_2312) ;  /* 0x000000000008c947 */ /* 0x000fea0003800000 */
[----:B------:R1:W-:Y:S04]  /*be60*/  REDG.E.ADD.F32.FTZ.RN.STRONG.GPU desc[UR26][R60.64+0xa00], R159 ;  /* 0x000a009f3c0079a6 */ /* 0x0003e8000c12f31a */
[----:B0-----:R1:W-:Y:S02]  /*be70*/  REDG.E.ADD.F32.FTZ.RN.STRONG.GPU desc[UR26][R62.64+0xa00], R161 ;  /* 0x000a00a13e0079a6 */ /* 0x0013e4000c12f31a */
.L_x_2312:
[----:B------:R-:W-:Y:S05]  /*be80*/  BSYNC.RECONVERGENT B0 ;  /* 0x0000000000007941 */ /* 0x000fea0003800200 */
.L_x_2311:
[----:B-1----:R1:W0:Y:S01]  /*be90*/  LDS R159, [R156+0x9000] ;  /* 0x009000009c9f7984 */ /* 0x0022220000000800 */
[----:B------:R-:W-:Y:S04]  /*bea0*/  BSSY.RECONVERGENT B0, `(.L_x_2313) ;  /* 0x0000004000007945 */ /* 0x000fe80003800200 */
[----:B------:R-:W-:Y:S05]  /*beb0*/  @!P5 BRA `(.L_x_2314) ;  /* 0x000000000008d947 */ /* 0x000fea0003800000 */
[----:B------:R1:W-:Y:S04]  /*bec0*/  REDG.E.ADD.F32.FTZ.RN.STRONG.GPU desc[UR26][R60.64+0xc00], R157 ;  /* 0x000c009d3c0079a6 */ /* 0x0003e8000c12f31a */
[----:B0-----:R1:W-:Y:S02]  /*bed0*/  REDG.E.ADD.F32.FTZ.RN.STRONG.GPU desc[UR26][R62.64+0xc00], R159 ;  /* 0x000c009f3e0079a6 */ /* 0x0013e4000c12f31a */
.L_x_2314:
[----:B------:R-:W-:Y:S05]  /*bee0*/  BSYNC.RECONVERGENT B0 ;  /* 0x0000000000007941 */ /* 0x000fea0003800200 */
.L_x_2313:
[----:B-1----:R1:W0:Y:S01]  /*bef0*/  LDS R157, [R152+0x9200] ;  /* 0x00920000989d7984 */ /* 0x0022220000000800 */
[C---:B------:R-:W-:Y:S01]  /*bf00*/  ISETP.GE.AND P6, PT, R64.reuse, 0x381, PT ;  /* 0x000003814000780c */ /* 0x040fe20003fc6270 */
[----:B------:R-:W-:Y:S01]  /*bf10*/  BSSY.RECONVERGENT B0, `(.L_x_2315) ;  /* 0x0000008000007945 */ /* 0x000fe20003800200 */
[C---:B------:R-:W-:Y:S02]  /*bf20*/  ISETP.GE.AND P2, PT, R64.reuse, 0x401, PT ;  /* 0x000004014000780c */ /* 0x040fe40003f46270 */
[C---:B------:R-:W-:Y:S02]  /*bf30*/  ISETP.GE.AND P3, PT, R64.reuse, 0x481, PT ;  /* 0x000004814000780c */ /* 0x040fe40003f66270 */
[C---:B------:R-:W-:Y:S02]  /*bf40*/  ISETP.GE.AND P4, PT, R64.reuse, 0x501, PT ;  /* 0x000005014000780c */ /* 0x040fe40003f86270 */
[----:B------:R-:W-:-:S05]  /*bf50*/  ISETP.GE.AND P5, PT, R64, 0x581, PT ;  /* 0x000005814000780c */ /* 0x000fca0003fa6270 */
[----:B-1----:R-:W-:Y:S08]  /*bf60*/  @!P6 BRA `(.L_x_2316) ;  /* 0x000000000008e947 */ /* 0x002ff00003800000 */
[----:B------:R1:W-:Y:S04]  /*bf70*/  REDG.E.ADD.F32.FTZ.RN.STRONG.GPU desc[UR26][R60.64+0xe00], R153 ;  /* 0x000e00993c0079a6 */ /* 0x0003e8000c12f31a */
[----:B0-----:R1:W-:Y:S02]  /*bf80*/  REDG.E.ADD.F32.FTZ.RN.STRONG.GPU desc[UR26][R62.64+0xe00], R157 ;  /* 0x000e009d3e0079a6 */ /* 0x0013e4000c12f31a */
.L_x_2316:
[----:B------:R-:W-:Y:S05]  /*bf90*/  BSYNC.RECONVERGENT B0 ;  /* 0x0000000000007941 */ /* 0x000fea0003800200 */
.L_x_2315:
[----:B-1----:R1:W0:Y:S01]  /*bfa0*/  LDS R153, [R148+0x9400] ;  /* 0x0094000094997984 */ /* 0x0022220000000800 */
[----:B------:R-:W-:Y:S04]  /*bfb0*/  BSSY.RECONVERGENT B0, `(.L_x_2317) ;  /* 0x0000004000007945 */ /* 0x000fe80003800200 */
[----:B------:R-:W-:Y:S05]  /*bfc0*/  @!P2 BRA `(.L_x_2318) ;  /* 0x000000000008a947 */ /* 0x000fea0003800000 */
[----:B------:R1:W-:Y:S04]  /*bfd0*/  REDG.E.ADD.F32.FTZ.RN.STRONG.GPU desc[UR26][R60.64+0x1000], R149 ;  /* 0x001000953c0079a6 */ /* 0x0003e8000c12f31a */
[----:B0-----:R1:W-:Y:S02]  /*bfe0*/  REDG.E.ADD.F32.FTZ.RN.STRONG.GPU desc[UR26][R62.64+0x1000], R153 ;  /* 0x001000993e0079a6 */ /* 0x0013e4000c12f31a */
.L_x_2318:
[----:B------:R-:W-:Y:S05]  /*bff0*/  BSYNC.RECONVERGENT B0 ;  /* 0x0000000000007941 */ /* 0x000fea0003800200 */
.L_x_2317:
[----:B-1----:R1:W0:Y:S01]  /*c000*/  LDS R149, [R146+0x9600] ;  /* 0x0096000092957984 */ /* 0x0022220000000800 */
[----:B------:R-:W-:Y:S04]  /*c010*/  BSSY.RECONVERGENT B0, `(.L_x_2319) ;  /* 0x0000004000007945 */ /* 0x000fe80003800200 */
[----:B------:R-:W-:Y:S05]  /*c020*/  @!P3 BRA `(.L_x_2320) ;  /* 0x000000000008b947 */ /* 0x000fea0003800000 */
[----:B------:R1:W-:Y:S04]  /*c030*/  REDG.E.ADD.F32.FTZ.RN.STRONG.GPU desc[UR26][R60.64+0x1200], R145 ;  /* 0x001200913c0079a6 */ /* 0x0003e8000c12f31a */
[----:B0-----:R1:W-:Y:S02]  /*c040*/  REDG.E.ADD.F32.FTZ.RN.STRONG.GPU desc[UR26][R62.64+0x1200], R149 ;  /* 0x001200953e0079a6 */ /* 0x0013e4000c12f31a */
.L_x_2320:
[----:B------:R-:W-:Y:S05]  /*c050*/  BSYNC.RECONVERGENT B0 ;  /* 0x0000000000007941 */ /* 0x000fea0003800200 */
.L_x_2319:
[----:B-1----:R1:W0:Y:S01]  /*c060*/  LDS R145, [R144+0x9800] ;  /* 0x0098000090917984 */ /* 0x0022220000000800 */
[----:B------:R-:W-:Y:S04]  /*c070*/  BSSY.RECONVERGENT B0, `(.L_x_2321) ;  /* 0x0000004000007945 */ /* 0x000fe80003800200 */
[----:B------:R-:W-:Y:S05]  /*c080*/  @!P4 BRA `(.L_x_2322) ;  /* 0x000000000008c947 */ /* 0x000fea0003800000 */
[----:B------:R1:W-:Y:S04]  /*c090*/  REDG.E.ADD.F32.FTZ.RN.STRONG.GPU desc[UR26][R60.64+0x1400], R143 ;  /* 0x0014008f3c0079a6 */ /* 0x0003e8000c12f31a */
[----:B0-----:R1:W-:Y:S02]  /*c0a0*/  REDG.E.ADD.F32.FTZ.RN.STRONG.GPU desc[UR26][R62.64+0x1400], R145 ;  /* 0x001400913e0079a6 */ /* 0x0013e4000c12f31a */
.L_x_2322:
[----:B------:R-:W-:Y:S05]  /*c0b0*/  BSYNC.RECONVERGENT B0 ;  /* 0x0000000000007941 */ /* 0x000fea0003800200 */
.L_x_2321:
[----:B-1----:R1:W0:Y:S01]  /*c0c0*/  LDS R143, [R142+0x9a00] ;  /* 0x009a00008e8f7984 */ /* 0x0022220000000800 */
[----:B------:R-:W-:Y:S04]  /*c0d0*/  BSSY.RECONVERGENT B0, `(.L_x_2323) ;  /* 0x0000004000007945 */ /* 0x000fe80003800200 */
[----:B------:R-:W-:Y:S05]  /*c0e0*/  @!P5 BRA `(.L_x_2324) ;  /* 0x000000000008d947 */ /* 0x000fea0003800000 */
[----:B------:R1:W-:Y:S04]  /*c0f0*/  REDG.E.ADD.F32.FTZ.RN.STRONG.GPU desc[UR26][R60.64+0x1600], R141 ;  /* 0x0016008d3c0079a6 */ /* 0x0003e8000c12f31a */
[----:B0-----:R1:W-:Y:S02]  /*c100*/  REDG.E.ADD.F32.FTZ.RN.STRONG.GPU desc[UR26][R62.64+0x1600], R143 ;  /* 0x0016008f3e0079a6 */ /* 0x0013e4000c12f31a */
.L_x_2324:
[----:B------:R-:W-:Y:S05]  /*c110*/  BSYNC.RECONVERGENT B0 ;  /* 0x0000000000007941 */ /* 0x000fea0003800200 */
.L_x_2323:
        /* <DEDUP_REMOVED lines=10> */
.L_x_2326:
[----:B------:R-:W-:Y:S05]  /*c1c0*/  BSYNC.RECONVERGENT B0 ;  /* 0x0000000000007941 */ /* 0x000fea0003800200 */
.L_x_2325:
[----:B-1----:R1:W0:Y:S01]  /*c1d0*/  LDS R139, [R138+0x9e00] ;  /* 0x009e00008a8b7984 */ /* 0x0022220000000800 */
[----:B------:R-:W-:Y:S04]  /*c1e0*/  BSSY.RECONVERGENT B0, `(.L_x_2327) ;  /* 0x0000004000007945 */ /* 0x000fe80003800200 */
[----:B------:R-:W-:Y:S05]  /*c1f0*/  @!P2 BRA `(.L_x_2328) ;  /* 0x000000000008a947 */ /* 0x000fea0003800000 */
[----:B------:R1:W-:Y:S04]  /*c200*/  REDG.E.ADD.F32.FTZ.RN.STRONG.GPU desc[UR26][R60.64+0x1a00], R137 ;  /* 0x001a00893c0079a6 */ /* 0x0003e8000c12f31a */
[----:B0-----:R1:W-:Y:S02]  /*c210*/  REDG.E.ADD.F32.FTZ.RN.STRONG.GPU desc[UR26][R62.64+0x1a00], R139 ;  /* 0x001a008b3e0079a6 */ /* 0x0013e4000c12f31a */
.L_x_2328:
[----:B------:R-:W-:Y:S05]  /*c220*/  BSYNC.RECONVERGENT B0 ;  /* 0x0000000000007941 */ /* 0x000fea0003800200 */
.L_x_2327:
[----:B-1----:R1:W0:Y:S01]  /*c230*/  LDS R137, [R136+0xa000] ;  /* 0x00a0000088897984 */ /* 0x0022220000000800 */
[----:B------:R-:W-:Y:S04]  /*c240*/  BSSY.RECONVERGENT B0, `(.L_x_2329) ;  /* 0x0000004000007945 */ /* 0x000fe80003800200 */
[----:B------:R-:W-:Y:S05]  /*c250*/  @!P3 BRA `(.L_x_2330) ;  /* 0x000000000008b947 */ /* 0x000fea0003800000 */
[----:B------:R1:W-:Y:S04]  /*c260*/  REDG.E.ADD.F32.FTZ.RN.STRONG.GPU desc[UR26][R60.64+0x1c00], R135 ;  /* 0x001c00873c0079a6 */ /* 0x0003e8000c12f31a */
[----:B0-----:R1:W-:Y:S02]  /*c270*/  REDG.E.ADD.F32.FTZ.RN.STRONG.GPU desc[UR26][R62.64+0x1c00], R137 ;  /* 0x001c00893e0079a6 */ /* 0x0013e4000c12f31a */
.L_x_2330:
[----:B------:R-:W-:Y:S05]  /*c280*/  BSYNC.RECONVERGENT B0 ;  /* 0x0000000000007941 */ /* 0x000fea0003800200 */
.L_x_2329:
[----:B-1----:R1:W0:Y:S01]  /*c290*/  LDS R135, [R134+0xa200] ;  /* 0x00a2000086877984 */ /* 0x0022220000000800 */
[----:B------:R-:W-:Y:S04]  /*c2a0*/  BSSY.RECONVERGENT B0, `(.L_x_2331) ;  /* 0x0000004000007945 */ /* 0x000fe80003800200 */
[----:B------:R-:W-:Y:S05]  /*c2b0*/  @!P4 BRA `(.L_x_2332) ;  /* 0x000000000008c947 */ /* 0x000fea0003800000 */
[----:B------:R1:W-:Y:S04]  /*c2c0*/  REDG.E.ADD.F32.FTZ.RN.STRONG.GPU desc[UR26][R60.64+0x1e00], R133 ;  /* 0x001e00853c0079a6 */ /* 0x0003e8000c12f31a */
[----:B0-----:R1:W-:Y:S02]  /*c2d0*/  REDG.E.ADD.F32.FTZ.RN.STRONG.GPU desc[UR26][R62.64+0x1e00], R135 ;  /* 0x001e00873e0079a6 */ /* 0x0013e4000c12f31a */
.L_x_2332:
[----:B------:R-:W-:Y:S05]  /*c2e0*/  BSYNC.RECONVERGENT B0 ;  /* 0x0000000000007941 */ /* 0x000fea0003800200 */
.L_x_2331:
[----:B-1----:R1:W0:Y:S01]  /*c2f0*/  LDS R133, [R132+0xa400] ;  /* 0x00a4000084857984 */ /* 0x0022220000000800 */
[----:B------:R-:W-:Y:S04]  /*c300*/  BSSY.RECONVERGENT B0, `(.L_x_2333) ;  /* 0x0000004000007945 */ /* 0x000fe80003800200 */
[----:B------:R-:W-:Y:S05]  /*c310*/  @!P5 BRA `(.L_x_2334) ;  /* 0x000000000008d947 */ /* 0x000fea0003800000 */
[----:B------:R1:W-:Y:S04]  /*c320*/  REDG.E.ADD.F32.FTZ.RN.STRONG.GPU desc[UR26][R60.64+0x2000], R131 ;  /* 0x002000833c0079a6 */ /* 0x0003e8000c12f31a */
[----:B0-----:R1:W-:Y:S02]  /*c330*/  REDG.E.ADD.F32.FTZ.RN.STRONG.GPU desc[UR26][R62.64+0x2000], R133 ;  /* 0x002000853e0079a6 */ /* 0x0013e4000c12f31a */
.L_x_2334:
[----:B------:R-:W-:Y:S05]  /*c340*/  BSYNC.RECONVERGENT B0 ;  /* 0x0000000000007941 */ /* 0x000fea0003800200 */
.L_x_2333:
        /* <DEDUP_REMOVED lines=10> */
.L_x_2336:
[----:B------:R-:W-:Y:S05]  /*c3f0*/  BSYNC.RECONVERGENT B0 ;  /* 0x0000000000007941 */ /* 0x000fea0003800200 */
.L_x_2335:
[----:B-1----:R1:W0:Y:S01]  /*c400*/  LDS R129, [R128+0xa800] ;  /* 0x00a8000080817984 */ /* 0x0022220000000800 */
[----:B------:R-:W-:Y:S04]  /*c410*/  BSSY.RECONVERGENT B0, `(.L_x_2337) ;  /* 0x0000004000007945 */ /* 0x000fe80003800200 */
[----:B------:R-:W-:Y:S05]  /*c420*/  @!P2 BRA `(.L_x_2338) ;  /* 0x000000000008a947 */ /* 0x000fea0003800000 */
[----:B------:R1:W-:Y:S04]  /*c430*/  REDG.E.ADD.F32.FTZ.RN.STRONG.GPU desc[UR26][R60.64+0x2400], R127 ;  /* 0x0024007f3c0079a6 */ /* 0x0003e8000c12f31a */
[----:B0-----:R1:W-:Y:S02]  /*c440*/  REDG.E.ADD.F32.FTZ.RN.STRONG.GPU desc[UR26][R62.64+0x2400], R129 ;  /* 0x002400813e0079a6 */ /* 0x0013e4000c12f31a */
.L_x_2338:
[----:B------:R-:W-:Y:S05]  /*c450*/  BSYNC.RECONVERGENT B0 ;  /* 0x0000000000007941 */ /* 0x000fea0003800200 */
.L_x_2337:
[----:B-1----:R1:W0:Y:S01]  /*c460*/  LDS R127, [R126+0xaa00] ;  /* 0x00aa00007e7f7984 */ /* 0x0022220000000800 */
[----:B------:R-:W-:Y:S04]  /*c470*/  BSSY.RECONVERGENT B0, `(.L_x_2339) ;  /* 0x0000004000007945 */ /* 0x000fe80003800200 */
[----:B------:R-:W-:Y:S05]  /*c480*/  @!P3 BRA `(.L_x_2340) ;  /* 0x000000000008b947 */ /* 0x000fea0003800000 */
[----:B------:R1:W-:Y:S04]  /*c490*/  REDG.E.ADD.F32.FTZ.RN.STRONG.GPU desc[UR26][R60.64+0x2600], R125 ;  /* 0x0026007d3c0079a6 */ /* 0x0003e8000c12f31a */
[----:B0-----:R1:W-:Y:S02]  /*c4a0*/  REDG.E.ADD.F32.FTZ.RN.STRONG.GPU desc[UR26][R62.64+0x2600], R127 ;  /* 0x0026007f3e0079a6 */ /* 0x0013e4000c12f31a */
.L_x_2340:
[----:B------:R-:W-:Y:S05]  /*c4b0*/  BSYNC.RECONVERGENT B0 ;  /* 0x0000000000007941 */ /* 0x000fea0003800200 */
.L_x_2339:
[----:B-1----:R1:W0:Y:S01]  /*c4c0*/  LDS R125, [R122+0xac00] ;  /* 0x00ac00007a7d7984 */ /* 0x0022220000000800 */
[----:B------:R-:W-:Y:S04]  /*c4d0*/  BSSY.RECONVERGENT B0, `(.L_x_2341) ;  /* 0x0000004000007945 */ /* 0x000fe80003800200 */
[----:B------:R-:W-:Y:S05]  /*c4e0*/  @!P4 BRA `(.L_x_2342) ;  /* 0x000000000008c947 */ /* 0x000fea0003800000 */
[----:B------:R1:W-:Y:S04]  /*c4f0*/  REDG.E.ADD.F32.FTZ.RN.STRONG.GPU desc[UR26][R60.64+0x2800], R123 ;  /* 0x0028007b3c0079a6 */ /* 0x0003e8000c12f31a */
[----:B0-----:R1:W-:Y:S02]  /*c500*/  REDG.E.ADD.F32.FTZ.RN.STRONG.GPU desc[UR26][R62.64+0x2800], R125 ;  /* 0x0028007d3e0079a6 */ /* 0x0013e4000c12f31a */
.L_x_2342:
[----:B------:R-:W-:Y:S05]  /*c510*/  BSYNC.RECONVERGENT B0 ;  /* 0x0000000000007941 */ /* 0x000fea0003800200 */
.L_x_2341:
[----:B-1----:R1:W0:Y:S01]  /*c520*/  LDS R123, [R112+0xae00] ;  /* 0x00ae0000707b7984 */ /* 0x0022220000000800 */
[----:B------:R-:W-:Y:S04]  /*c530*/  BSSY.RECONVERGENT B0, `(.L_x_2343) ;  /* 0x0000004000007945 */ /* 0x000fe80003800200 */
[----:B------:R-:W-:Y:S05]  /*c540*/  @!P5 BRA `(.L_x_2344) ;  /* 0x000000000008d947 */ /* 0x000fea0003800000 */
[----:B------:R1:W-:Y:S04]  /*c550*/  REDG.E.ADD.F32.FTZ.RN.STRONG.GPU desc[UR26][R60.64+0x2a00], R111 ;  /* 0x002a006f3c0079a6 */ /* 0x0003e8000c12f31a */
[----:B0-----:R1:W-:Y:S02]  /*c560*/  REDG.E.ADD.F32.FTZ.RN.STRONG.GPU desc[UR26][R62.64+0x2a00], R123 ;  /* 0x002a007b3e0079a6 */ /* 0x0013e4000c12f31a */
.L_x_2344:
[----:B------:R-:W-:Y:S05]  /*c570*/  BSYNC.RECONVERGENT B0 ;  /* 0x0000000000007941 */ /* 0x000fea0003800200 */
.L_x_2343:
        /* <DEDUP_REMOVED lines=10> */
.L_x_2346:
[----:B------:R-:W-:Y:S05]  /*c620*/  BSYNC.RECONVERGENT B0 ;  /* 0x0000000000007941 */ /* 0x000fea0003800200 */
.L_x_2345:
[----:B-1----:R1:W0:Y:S01]  /*c630*/  LDS R109, [R108+0xb200] ;  /* 0x00b200006c6d7984 */ /* 0x0022220000000800 */
[----:B------:R-:W-:Y:S04]  /*c640*/  BSSY.RECONVERGENT B0, `(.L_x_2347) ;  /* 0x0000004000007945 */ /* 0x000fe80003800200 */
[----:B------:R-:W-:Y:S05]  /*c650*/  @!P2 BRA `(.L_x_2348) ;  /* 0x000000000008a947 */ /* 0x000fea0003800000 */
[----:B------:R1:W-:Y:S04]  /*c660*/  REDG.E.ADD.F32.FTZ.RN.STRONG.GPU desc[UR26][R60.64+0x2e00], R107 ;  /* 0x002e006b3c0079a6 */ /* 0x0003e8000c12f31a */
[----:B0-----:R1:W-:Y:S02]  /*c670*/  REDG.E.ADD.F32.FTZ.RN.STRONG.GPU desc[UR26][R62.64+0x2e00], R109 ;  /* 0x002e006d3e0079a6 */ /* 0x0013e4000c12f31a */
.L_x_2348:
[----:B------:R-:W-:Y:S05]  /*c680*/  BSYNC.RECONVERGENT B0 ;  /* 0x0000000000007941 */ /* 0x000fea0003800200 */
.L_x_2347:
[----:B-1----:R1:W0:Y:S01]  /*c690*/  LDS R107, [R106+0xb400] ;  /* 0x00b400006a6b7984 */ /* 0x0022220000000800 */
[----:B------:R-:W-:Y:S04]  /*c6a0*/  BSSY.RECONVERGENT B0, `(.L_x_2349) ;  /* 0x0000004000007945 */ /* 0x000fe80003800200 */
[----:B------:R-:W-:Y:S05]  /*c6b0*/  @!P3 BRA `(.L_x_2350) ;  /* 0x000000000008b947 */ /* 0x000fea0003800000 */
[----:B------:R1:W-:Y:S04]  /*c6c0*/  REDG.E.ADD.F32.FTZ.RN.STRONG.GPU desc[UR26][R60.64+0x3000], R105 ;  /* 0x003000693c0079a6 */ /* 0x0003e8000c12f31a */
[----:B0-----:R1:W-:Y:S02]  /*c6d0*/  REDG.E.ADD.F32.FTZ.RN.STRONG.GPU desc[UR26][R62.64+0x3000], R107 ;  /* 0x0030006b3e0079a6 */ /* 0x0013e4000c12f31a */
.L_x_2350:
[----:B------:R-:W-:Y:S05]  /*c6e0*/  BSYNC.RECONVERGENT B0 ;  /* 0x0000000000007941 */ /* 0x000fea0003800200 */
.L_x_2349:
[----:B-1----:R1:W0:Y:S01]  /*c6f0*/  LDS R105, [R104+0xb600] ;  /* 0x00b6000068697984 */ /* 0x0022220000000800 */
[----:B------:R-:W-:Y:S04]  /*c700*/  BSSY.RECONVERGENT B0, `(.L_x_2351) ;  /* 0x0000004000007945 */ /* 0x000fe80003800200 */
[----:B------:R-:W-:Y:S05]  /*c710*/  @!P4 BRA `(.L_x_2352) ;  /* 0x000000000008c947 */ /* 0x000fea0003800000 */
[----:B------:R1:W-:Y:S04]  /*c720*/  REDG.E.ADD.F32.FTZ.RN.STRONG.GPU desc[UR26][R60.64+0x3200], R103 ;  /* 0x003200673c0079a6 */ /* 0x0003e8000c12f31a */
[----:B0-----:R1:W-:Y:S02]  /*c730*/  REDG.E.ADD.F32.FTZ.RN.STRONG.GPU desc[UR26][R62.64+0x3200], R105 ;  /* 0x003200693e0079a6 */ /* 0x0013e4000c12f31a */
.L_x_2352:
[----:B------:R-:W-:Y:S05]  /*c740*/  BSYNC.RECONVERGENT B0 ;  /* 0x0000000000007941 */ /* 0x000fea0003800200 */
.L_x_2351:
[----:B-1----:R1:W0:Y:S01]  /*c750*/  LDS R103, [R102+0xb800] ;  /* 0x00b8000066677984 */ /* 0x0022220000000800 */
[----:B------:R-:W-:Y:S04]  /*c760*/  BSSY.RECONVERGENT B0, `(.L_x_2353) ;  /* 0x0000004000007945 */ /* 0x000fe80003800200 */
[----:B------:R-:W-:Y:S05]  /*c770*/  @!P5 BRA `(.L_x_2354) ;  /* 0x000000000008d947 */ /* 0x000fea0003800000 */
[----:B------:R1:W-:Y:S04]  /*c780*/  REDG.E.ADD.F32.FTZ.RN.STRONG.GPU desc[UR26][R60.64+0x3400], R101 ;  /* 0x003400653c0079a6 */ /* 0x0003e8000c12f31a */
[----:B0-----:R1:W-:Y:S02]  /*c790*/  REDG.E.ADD.F32.FTZ.RN.STRONG.GPU desc[UR26][R62.64+0x3400], R103 ;  /* 0x003400673e0079a6 */ /* 0x0013e4000c12f31a */
.L_x_2354:
[----:B------:R-:W-:Y:S05]  /*c7a0*/  BSYNC.RECONVERGENT B0 ;  /* 0x0000000000007941 */ /* 0x000fea0003800200 */
.L_x_2353:
        /* <DEDUP_REMOVED lines=10> */
.L_x_2356:
[----:B------:R-:W-:Y:S05]  /*c850*/  BSYNC.RECONVERGENT B0 ;  /* 0x0000000000007941 */ /* 0x000fea0003800200 */
.L_x_2355:
[----:B-1----:R1:W0:Y:S01]  /*c860*/  LDS R99, [R98+0xbc00] ;  /* 0x00bc000062637984 */ /* 0x0022220000000800 */
[----:B------:R-:W-:Y:S04]  /*c870*/  BSSY.RECONVERGENT B0, `(.L_x_2357) ;  /* 0x0000004000007945 */ /* 0x000fe80003800200 */
[----:B------:R-:W-:Y:S05]  /*c880*/  @!P2 BRA `(.L_x_2358) ;  /* 0x000000000008a947 */ /* 0x000fea0003800000 */
[----:B------:R1:W-:Y:S04]  /*c890*/  REDG.E.ADD.F32.FTZ.RN.STRONG.GPU desc[UR26][R60.64+0x3800], R97 ;  /* 0x003800613c0079a6 */ /* 0x0003e8000c12f31a */
[----:B0-----:R1:W-:Y:S02]  /*c8a0*/  REDG.E.ADD.F32.FTZ.RN.STRONG.GPU desc[UR26][R62.64+0x3800], R99 ;  /* 0x003800633e0079a6 */ /* 0x0013e4000c12f31a */
.L_x_2358:
[----:B------:R-:W-:Y:S05]  /*c8b0*/  BSYNC.RECONVERGENT B0 ;  /* 0x0000000000007941 */ /* 0x000fea0003800200 */
.L_x_2357:
[----:B-1----:R1:W0:Y:S01]  /*c8c0*/  LDS R97, [R74+0xbe00] ;  /* 0x00be00004a617984 */ /* 0x0022220000000800 */
[----:B------:R-:W-:Y:S04]  /*c8d0*/  BSSY.RECONVERGENT B0, `(.L_x_2359) ;  /* 0x0000004000007945 */ /* 0x000fe80003800200 */
[----:B------:R-:W-:Y:S05]  /*c8e0*/  @!P3 BRA `(.L_x_2360) ;  /* 0x000000000008b947 */ /* 0x000fea0003800000 */
[----:B------:R1:W-:Y:S04]  /*c8f0*/  REDG.E.ADD.F32.FTZ.RN.STRONG.GPU desc[UR26][R60.64+0x3a00], R73 ;  /* 0x003a00493c0079a6 */ /* 0x0003e8000c12f31a */
[----:B0-----:R1:W-:Y:S02]  /*c900*/  REDG.E.ADD.F32.FTZ.RN.STRONG.GPU desc[UR26][R62.64+0x3a00], R97 ;  /* 0x003a00613e0079a6 */ /* 0x0013e4000c12f31a */
.L_x_2360:
[----:B------:R-:W-:Y:S05]  /*c910*/  BSYNC.RECONVERGENT B0 ;  /* 0x0000000000007941 */ /* 0x000fea0003800200 */
.L_x_2359:
[----:B-1----:R1:W0:Y:S01]  /*c920*/  LDS R73, [R72+0xc000] ;  /* 0x00c0000048497984 */ /* 0x0022220000000800 */
[----:B------:R-:W-:Y:S04]  /*c930*/  BSSY.RECONVERGENT B0, `(.L_x_2361) ;  /* 0x0000004000007945 */ /* 0x000fe80003800200 */
[----:B------:R-:W-:Y:S05]  /*c940*/  @!P4 BRA `(.L_x_2362) ;  /* 0x000000000008c947 */ /* 0x000fea0003800000 */
[----:B------:R1:W-:Y:S04]  /*c950*/  REDG.E.ADD.F32.FTZ.RN.STRONG.GPU desc[UR26][R60.64+0x3c00], R71 ;  /* 0x003c00473c0079a6 */ /* 0x0003e8000c12f31a */
[----:B0-----:R1:W-:Y:S02]  /*c960*/  REDG.E.ADD.F32.FTZ.RN.STRONG.GPU desc[UR26][R62.64+0x3c00], R73 ;  /* 0x003c00493e0079a6 */ /* 0x0013e4000c12f31a */
.L_x_2362:
[----:B------:R-:W-:Y:S05]  /*c970*/  BSYNC.RECONVERGENT B0 ;  /* 0x0000000000007941 */ /* 0x000fea0003800200 */
.L_x_2361:
[----:B-1----:R1:W0:Y:S01]  /*c980*/  LDS R71, [R70+0xc200] ;  /* 0x00c2000046477984 */ /* 0x0022220000000800 */
[----:B------:R-:W-:Y:S04]  /*c990*/  BSSY.RECONVERGENT B0, `(.L_x_2363) ;  /* 0x0000004000007945 */ /* 0x000fe80003800200 */
[----:B------:R-:W-:Y:S05]  /*c9a0*/  @!P5 BRA `(.L_x_2364) ;  /* 0x000000000008d947 */ /* 0x000fea0003800000 */
[----:B------:R1:W-:Y:S04]  /*c9b0*/  REDG.E.ADD.F32.FTZ.RN.STRONG.GPU desc[UR26][R60.64+0x3e00], R69 ;  /* 0x003e00453c0079a6 */ /* 0x0003e8000c12f31a */
[----:B0-----:R1:W-:Y:S02]  /*c9c0*/  REDG.E.ADD.F32.FTZ.RN.STRONG.GPU desc[UR26][R62.64+0x3e00], R71 ;  /* 0x003e00473e0079a6 */ /* 0x0013e4000c12f31a */
.L_x_2364:
[----:B------:R-:W-:Y:S05]  /*c9d0*/  BSYNC.RECONVERGENT B0 ;  /* 0x0000000000007941 */ /* 0x000fea0003800200 */
.L_x_2363:
[----:B-1----:R-:W1:Y:S01]  /*c9e0*/  SHFL.DOWN PT, R60, R65, 0x1, 0x1f ;  /* 0x08201f00413c7f89 */ /* 0x002e6200000e0000 */
[----:B------:R-:W-:Y:S01]  /*c9f0*/  ISETP.GT.AND P2, PT, R239, 0x1e, PT ;  /* 0x0000001eef00780c */ /* 0x000fe20003f44270 */
[----:B------:R-:W-:Y:S01]  /*ca00*/  FFMA.FTZ R90, R90, R93, R91 ;  /* 0x0000005d5a5a7223 */ /* 0x000fe2000001005b */
[----:B------:R-:W-:Y:S01]  /*ca10*/  FMUL.FTZ R94, R94, R173 ;  /* 0x000000ad5e5e7220 */ /* 0x000fe20000410000 */
[----:B------:R-:W5:Y:S01]  /*ca20*/  SHFL.DOWN PT, R61, R66, 0x1, 0x1f ;  /* 0x08201f00423d7f89 */ /* 0x000f6200000e0000 */
[----:B------:R-:W-:Y:S01]  /*ca30*/  FMUL.FTZ R120, R120, R154 ;  /* 0x0000009a78787220 */ /* 0x000fe20000410000 */
[----:B------:R-:W-:Y:S01]  /*ca40*/  FMUL.FTZ R175, R88, R175 ;  /* 0x000000af58af7220 */ /* 0x000fe20000410000 */
[----:B------:R-:W-:Y:S01]  /*ca50*/  FFMA.FTZ R121, R121, R155, R176 ;  /* 0x0000009b79797223 */ /* 0x000fe200000100b0 */
[----:B------:R-:W-:Y:S01]  /*ca60*/  FFMA.FTZ R95, R95, R174, R94 ;  /* 0x000000ae5f5f7223 */ /* 0x000fe2000001005e */
[----:B------:R-:W-:Y:S01]  /*ca70*/  FFMA.FTZ R120, R119, R76, R120 ;  /* 0x0000004c77787223 */ /* 0x000fe20000010078 */
[----:B------:R-:W-:Y:S01]  /*ca80*/  FFMA.FTZ R86, R86, R171, R175 ;  /* 0x000000ab56567223 */ /* 0x000fe200000100af */
[----:B------:R-:W-:Y:S01]  /*ca90*/  FMUL.FTZ R118, R118, R77 ;  /* 0x0000004d76767220 */ /* 0x000fe20000410000 */
[----:B------:R-:W-:Y:S01]  /*caa0*/  FMUL.FTZ R172, R89, R172 ;  /* 0x000000ac59ac7220 */ /* 0x000fe20000410000 */
        /* <DEDUP_REMOVED lines=10> */
[----:B------:R-:W-:Y:S01]  /*cb50*/  BSSY.RECONVERGENT B0, `(.L_x_2365) ;  /* 0x0000041000007945 */ /* 0x000fe20003800200 */
[----:B-1----:R-:W-:Y:S01]  /*cb60*/  @!P2 FADD.FTZ R65, R65, R60 ;  /* 0x0000003c4141a221 */ /* 0x002fe20000010000 */
[----:B------:R-:W-:Y:S01]  /*cb70*/  FADD.FTZ R40, R79, R40 ;  /* 0x000000284f287221 */ /* 0x000fe20000010000 */
[----:B------:R-:W-:Y:S01]  /*cb80*/  FADD.FTZ R39, R92, R39 ;  /* 0x000000275c277221 */ /* 0x000fe20000010000 */
[----:B------:R-:W-:Y:S01]  /*cb90*/  FFMA.FTZ R231, R49, R96, R231 ;  /* 0x0000006031e77223 */ /* 0x000fe200000100e7 */
[----:B-----5:R-:W-:Y:S01]  /*cba0*/  @!P2 FADD.FTZ R66, R66, R61 ;  /* 0x0000003d4242a221 */ /* 0x020fe20000010000 */
[----:B------:R-:W1:Y:S01]  /*cbb0*/  SHFL.DOWN PT, R60, R65, 0x2, 0x1f ;  /* 0x08401f00413c7f89 */ /* 0x000e6200000e0000 */
[----:B------:R-:W-:Y:S01]  /*cbc0*/  ISETP.GT.AND P2, PT, R239, 0x1d, PT ;  /* 0x0000001def00780c */ /* 0x000fe20003f44270 */
[----:B------:R-:W-:Y:S01]  /*cbd0*/  FFMA.FTZ R232, R48, R121, R232 ;  /* 0x0000007930e87223 */ /* 0x000fe200000100e8 */
[----:B------:R-:W-:Y:S01]  /*cbe0*/  FFMA.FTZ R233, R47, R120, R233 ;  /* 0x000000782fe97223 */ /* 0x000fe200000100e9 */
[----:B------:R-:W5:Y:S01]  /*cbf0*/  SHFL.DOWN PT, R61, R66, 0x2, 0x1f ;  /* 0x08401f00423d7f89 */ /* 0x000f6200000e0000 */
[----:B------:R-:W-:Y:S01]  /*cc00*/  FFMA.FTZ R234, R46, R117, R234 ;  /* 0x000000752eea7223 */ /* 0x000fe200000100ea */
[----:B------:R-:W-:Y:S01]  /*cc10*/  FFMA.FTZ R237, R45, R116, R237 ;  /* 0x000000742ded7223 */ /* 0x000fe200000100ed */
[----:B------:R-:W-:-:S07]  /*cc20*/  FFMA.FTZ R238, R44, R113, R238 ;  /* 0x000000712cee7223 */ /* 0x000fce00000100ee */
[----:B-1----:R-:W-:Y:S01]  /*cc30*/  @!P2 FADD.FTZ R65, R65, R60 ;  /* 0x0000003c4141a221 */ /* 0x002fe20000010000 */
[----:B-----5:R-:W-:-:S04]  /*cc40*/  @!P2 FADD.FTZ R66, R66, R61 ;  /* 0x0000003d4242a221 */ /* 0x020fc80000010000 */
[----:B------:R-:W1:Y:S01]  /*cc50*/  SHFL.DOWN PT, R60, R65, 0x4, 0x1f ;  /* 0x08801f00413c7f89 */ /* 0x000e6200000e0000 */
[----:B------:R-:W-:-:S03]  /*cc60*/  ISETP.GT.AND P2, PT, R239, 0x1b, PT ;  /* 0x0000001bef00780c */ /* 0x000fc60003f44270 */
[----:B------:R-:W5:Y:S10]  /*cc70*/  SHFL.DOWN PT, R61, R66, 0x4, 0x1f ;  /* 0x08801f00423d7f89 */ /* 0x000f7400000e0000 */
[----:B-1----:R-:W-:Y:S01]  /*cc80*/  @!P2 FADD.FTZ R65, R65, R60 ;  /* 0x0000003c4141a221 */ /* 0x002fe20000010000 */
[----:B-----5:R-:W-:-:S04]  /*cc90*/  @!P2 FADD.FTZ R66, R66, R61 ;  /* 0x0000003d4242a221 */ /* 0x020fc80000010000 */
[----:B------:R-:W1:Y:S01]  /*cca0*/  SHFL.DOWN PT, R60, R65, 0x8, 0x1f ;  /* 0x09001f00413c7f89 */ /* 0x000e6200000e0000 */
[----:B------:R-:W-:-:S03]  /*ccb0*/  ISETP.GT.AND P2, PT, R239, 0x17, PT ;  /* 0x00000017ef00780c */ /* 0x000fc60003f44270 */
[----:B------:R-:W5:Y:S10]  /*ccc0*/  SHFL.DOWN PT, R61, R66, 0x8, 0x1f ;  /* 0x09001f00423d7f89 */ /* 0x000f7400000e0000 */
[----:B-1----:R-:W-:Y:S01]  /*ccd0*/  @!P2 FADD.FTZ R65, R65, R60 ;  /* 0x0000003c4141a221 */ /* 0x002fe20000010000 */
[----:B------:R-:W-:Y:S01]  /*cce0*/  FFMA.FTZ R60, R28, R121, R95 ;  /* 0x000000791c3c7223 */ /* 0x000fe2000001005f */
[----:B-----5:R-:W-:-:S03]  /*ccf0*/  @!P2 FADD.FTZ R66, R66, R61 ;  /* 0x0000003d4242a221 */ /* 0x020fc60000010000 */
[----:B0-----:R-:W0:Y:S01]  /*cd00*/  SHFL.DOWN PT, R62, R65, 0x10, 0x1f ;  /* 0x0a001f00413e7f89 */ /* 0x001e2200000e0000 */
[----:B------:R-:W-:Y:S01]  /*cd10*/  ISETP.NE.AND P2, PT, R239, RZ, PT ;  /* 0x000000ffef00720c */ /* 0x000fe20003f45270 */
[----:B------:R-:W-:Y:S01]  /*cd20*/  FFMA.FTZ R61, R27, R96, R90 ;  /* 0x000000601b3d7223 */ /* 0x000fe2000001005a */
[----:B------:R-:W-:Y:S01]  /*cd30*/  FADD.FTZ R37, R60, R37 ;  /* 0x000000253c257221 */ /* 0x000fe20000010000 */
[----:B------:R-:W1:Y:S01]  /*cd40*/  SHFL.DOWN PT, R69, R66, 0x10, 0x1f ;  /* 0x0a001f0042457f89 */ /* 0x000e6200000e0000 */
[----:B------:R-:W-:Y:S01]  /*cd50*/  FFMA.FTZ R60, R32, R113, R85 ;  /* 0x00000071203c7223 */ /* 0x000fe20000010055 */
[----:B------:R-:W-:Y:S01]  /*cd60*/  FADD.FTZ R38, R61, R38 ;  /* 0x000000263d267221 */ /* 0x000fe20000010000 */
[----:B------:R-:W-:Y:S02]  /*cd70*/  FFMA.FTZ R61, R29, R120, R86 ;  /* 0x000000781d3d7223 */ /* 0x000fe40000010056 */
[----:B------:R-:W-:Y:S02]  /*cd80*/  FADD.FTZ R33, R60, R33 ;  /* 0x000000213c217221 */ /* 0x000fe40000010000 */
[----:B------:R-:W-:Y:S01]  /*cd90*/  FADD.FTZ R36, R61, R36 ;  /* 0x000000243d247221 */ /* 0x000fe20000010000 */
[----:B------:R-:W-:-:S02]  /*cda0*/  FFMA.FTZ R61, R31, R116, R82 ;  /* 0x000000741f3d7223 */ /* 0x000fc40000010052 */
[----:B------:R-:W-:Y:S02]  /*cdb0*/  @!P2 LOP3.LUT R63, R68, 0xf8, RZ, 0xc0, !PT ;  /* 0x000000f8443fa812 */ /* 0x000fe400078ec0ff */
[----:B------:R-:W-:Y:S01]  /*cdc0*/  FADD.FTZ R34, R61, R34 ;  /* 0x000000223d227221 */ /* 0x000fe20000010000 */
[----:B0-----:R-:W-:Y:S01]  /*cdd0*/  FADD.FTZ R68, R65, R62 ;  /* 0x0000003e41447221 */ /* 0x001fe20000010000 */
[----:B------:R-:W-:Y:S01]  /*cde0*/  FFMA.FTZ R62, R30, R117, R81 ;  /* 0x000000751e3e7223 */ /* 0x000fe20000010051 */
[----:B-1----:R-:W-:-:S03]  /*cdf0*/  FADD.FTZ R69, R66, R69 ;  /* 0x0000004542457221 */ /* 0x002fc60000010000 */
[----:B------:R-:W-:Y:S02]  /*ce00*/  FADD.FTZ R35, R62, R35 ;  /* 0x000000233e237221 */ /* 0x000fe40000010000 */
[----:B------:R0:W-:Y:S01]  /*ce10*/  @!P2 STS.64 [R63+UR28+0xc608], R68 ;  /* 0x00c608443f00a988 */ /* 0x0001e20008000a1c */
[----:B------:R-:W-:Y:S06]  /*ce20*/  BAR.SYNC.DEFER_BLOCKING 0x0 ;  /* 0x0000000000007b1d */ /* 0x000fec0000010000 */
[----:B------:R-:W-:Y:S05]  /*ce30*/  @P1 BRA `(.L_x_2366) ;  /* 0x0000000000481947 */ /* 0x000fea0003800000 */
[----:B------:R-:W-:Y:S01]  /*ce40*/  UISETP.NE.AND UP0, UPT, UR19, UR47, UPT ;  /* 0x0000002f1300728c */ /* 0x000fe2000bf05270 */
[----:B0-----:R-:W0:Y:S01]  /*ce50*/  LDS.128 R60, [UR28+0xc610] ;  /* 0x00c6101cff3c7984 */ /* 0x001e220008000c00 */
[----:B------:R-:W-:Y:S01]  /*ce60*/  ULEA UR33, UR8, UR28, 0x3 ;  /* 0x0000001c08217291 */ /* 0x000fe2000f8e18ff */
[----:B------:R-:W-:Y:S02]  /*ce70*/  ISETP.GT.AND P1, PT, R239, 0xf, PT ;  /* 0x0000000fef00780c */ /* 0x000fe40003f24270 */
[----:B------:R-:W1:Y:S01]  /*ce80*/  LDS.64 R70, [UR28+0xc620] ;  /* 0x00c6201cff467984 */ /* 0x000e620008000a00 */
[----:B------:R-:W-:Y:S02]  /*ce90*/  PLOP3.LUT P2, PT, PT, PT, UP0, 0x80, 0x8 ;  /* 0x000000000008781c */ /* 0x000fe40003f4f008 */
[----:B------:R-:W-:Y:S02]  /*cea0*/  FSEL R65, R65, R68, P1 ;  /* 0x0000004441417208 */ /* 0x000fe40000800000 */
[----:B------:R-:W-:-:S09]  /*ceb0*/  FSEL R66, R66, R69, P1 ;  /* 0x0000004542427208 */ /* 0x000fd20000800000 */
[----:B------:R-:W5:Y:S01]  /*cec0*/  @P2 LDS.64 R72, [UR33+0xfe80] ;  /* 0x00fe8021ff482984 */ /* 0x000f620008000a00 */
[----:B0-----:R-:W-:Y:S01]  /*ced0*/  FADD.FTZ R65, R60, R65 ;  /* 0x000000413c417221 */ /* 0x001fe20000010000 */
[----:B------:R-:W-:-:S03]  /*cee0*/  FADD.FTZ R66, R61, R66 ;  /* 0x000000423d427221 */ /* 0x000fc60000010000 */
[----:B------:R-:W-:Y:S01]  /*cef0*/  FADD.FTZ R65, R62, R65 ;  /* 0x000000413e417221 */ /* 0x000fe20000010000 */
[----:B------:R-:W-:-:S03]  /*cf00*/  FADD.FTZ R66, R63, R66 ;  /* 0x000000423f427221 */ /* 0x000fc60000010000 */
[----:B-1----:R-:W-:Y:S01]  /*cf10*/  FADD.FTZ R70, R65, R70 ;  /* 0x0000004641467221 */ /* 0x002fe20000010000 */
[----:B------:R-:W-:-:S03]  /*cf20*/  FADD.FTZ R71, R66, R71 ;  /* 0x0000004742477221 */ /* 0x000fc60000010000 */
[----:B-----5:R-:W-:Y:S01]  /*cf30*/  @P2 FADD.FTZ R70, R70, R72 ;  /* 0x0000004846462221 */ /* 0x020fe20000010000 */
[----:B------:R-:W-:-:S05]  /*cf40*/  @P2 FADD.FTZ R71, R71, R73 ;  /* 0x0000004947472221 */ /* 0x000fca0000010000 */
[----:B------:R1:W-:Y:S02]  /*cf50*/  STS.64 [UR33+0xfe80], R70 ;  /* 0x00fe8046ff007988 */ /* 0x0003e40008000a21 */
.L_x_2366:
[----:B------:R-:W-:Y:S05]  /*cf60*/  BSYNC.RECONVERGENT B0 ;  /* 0x0000000000007941 */ /* 0x000fea0003800200 */
.L_x_2365:
[----:B------:R-:W-:-:S04]  /*cf70*/  UIADD3 UR8, UPT, UPT, UR8, 0x1, URZ ;  /* 0x0000000108087890 */ /* 0x000fc8000fffe0ff */
[----:B------:R-:W-:-:S09]  /*cf80*/  UISETP.GE.AND UP0, UPT, UR8, UR48, UPT ;  /* 0x000000300800728c */ /* 0x000fd2000bf06270 */
[----:B------:R-:W-:Y:S05]  /*cf90*/  BRA.U !UP0, `(.L_x_2367) ;  /* 0xffffff5d08207547 */ /* 0x000fea000b83ffff */
.L_x_2271:
[----:B------:R-:W5:Y:S01]  /*cfa0*/  LDL.LU R83, [R1+0x28] ;  /* 0x0000280001537983 */ /* 0x000f620000300800 */
[----:B------:R-:W-:Y:S01]  /*cfb0*/  BAR.SYNC.DEFER_BLOCKING 0x0 ;  /* 0x0000000000007b1d */ /* 0x000fe20000010000 */
[----:B------:R-:W-:Y:S02]  /*cfc0*/  F2FP.BF16.F32.PACK_AB R237, R237, R238 ;  /* 0x000000eeeded723e */ /* 0x000fe400000010ff */
[----:B------:R-:W-:Y:S02]  /*cfd0*/  F2FP.BF16.F32.PACK_AB R233, R233, R234 ;  /* 0x000000eae9e9723e */ /* 0x000fe400000010ff */
[----:B------:R-:W-:Y:S02]  /*cfe0*/  F2FP.BF16.F32.PACK_AB R231, R231, R232 ;  /* 0x000000e8e7e7723e */ /* 0x000fe400000010ff */
[----:B------:R-:W-:Y:S01]  /*cff0*/  F2FP.BF16.F32.PACK_AB R229, R229, R230 ;  /* 0x000000e6e5e5723e */ /* 0x000fe200000010ff */
[----:B------:R-:W2:Y:S01]  /*d000*/  LDL.LU R82, [R1+0x24] ;  /* 0x0000240001527983 */ /* 0x000ea20000300800 */
[----:B------:R-:W-:Y:S01]  /*d010*/  ULEA UR30, UR19, 0xfffff800, 0xb ;  /* 0xfffff800131e7891 */ /* 0x000fe2000f8e58ff */
[----:B------:R-:W-:-:S02]  /*d020*/  ISETP.NE.AND P0, PT, R189, RZ, PT ;  /* 0x000000ffbd00720c */ /* 0x000fc40003f05270 */
[----:B------:R-:W-:Y:S01]  /*d030*/  F2FP.BF16.F32.PACK_AB R227, R227, R228 ;  /* 0x000000e4e3e3723e */ /* 0x000fe200000010ff */
[----:B------:R-:W3:Y:S01]  /*d040*/  LDL.LU R78, [R1+0x20] ;  /* 0x00002000014e7983 */ /* 0x000ee20000300800 */
[----:B------:R-:W-:Y:S02]  /*d050*/  F2FP.BF16.F32.PACK_AB R225, R225, R226 ;  /* 0x000000e2e1e1723e */ /* 0x000fe400000010ff */
[----:B------:R-:W-:Y:S01]  /*d060*/  F2FP.BF16.F32.PACK_AB R188, R188, R224 ;  /* 0x000000e0bcbc723e */ /* 0x000fe200000010ff */
[----:B------:R-:W4:Y:S01]  /*d070*/  LDL.LU R76, [R1+0x1c] ;  /* 0x00001c00014c7983 */ /* 0x000f220000300800 */
[----:B------:R-:W-:Y:S01]  /*d080*/  F2FP.BF16.F32.PACK_AB R186, R186, R187 ;  /* 0x000000bbbaba723e */ /* 0x000fe200000010ff */
[----:B------:R-:W0:Y:S01]  /*d090*/  S2UR UR36, SR_CTAID.X ;  /* 0x00000000002479c3 */ /* 0x000e220000002500 */
[----:B------:R-:W0:Y:S01]  /*d0a0*/  LDCU.64 UR34, c[0x0][0x500] ;  /* 0x0000a000ff2277ac */ /* 0x000e220008000a00 */
[----:B------:R-:W4:Y:S04]  /*d0b0*/  LDL.LU R74, [R1+0x18] ;  /* 0x00001800014a7983 */ /* 0x000f280000300800 */
[----:B------:R-:W4:Y:S04]  /*d0c0*/  LDL.LU R72, [R1+0x14] ;  /* 0x0000140001487983 */ /* 0x000f280000300800 */
[----:B-1----:R-:W4:Y:S04]  /*d0d0*/  LDL.LU R70, [R1+0x10] ;  /* 0x0000100001467983 */ /* 0x002f280000300800 */
[----:B0-----:R-:W4:Y:S04]  /*d0e0*/  LDL.LU R68, [R1+0xc] ;  /* 0x00000c0001447983 */ /* 0x001f280000300800 */
[----:B------:R-:W4:Y:S04]  /*d0f0*/  LDL.LU R66, [R1+0x8] ;  /* 0x0000080001427983 */ /* 0x000f280000300800 */
[----:B------:R-:W4:Y:S04]  /*d100*/  LDL.LU R64, [R1+0x4] ;  /* 0x0000040001407983 */ /* 0x000f280000300800 */
[----:B------:R-:W4:Y:S04]  /*d110*/  LDL.LU R62, [R1] ;  /* 0x00000000013e7983 */ /* 0x000f280000300800 */
[----:B------:R-:W4:Y:S01]  /*d120*/  LDL.LU R60, [R1+0x2c] ;  /* 0x00002c00013c7983 */ /* 0x000f220000300800 */
        /* <DEDUP_REMOVED lines=10> */
[C---:B------:R-:W-:Y:S01]  /*d1d0*/  SHF.L.U32 R5, R189.reuse, 0x4, RZ ;  /* 0x00000004bd057819 */ /* 0x040fe200000006ff */
[----:B------:R0:W-:Y:S01]  /*d1e0*/  STS.U16 [R43+0x6], R2 ;  /* 0x000006022b007388 */ /* 0x0001e20000000400 */
[----:B------:R-:W0:Y:S01]  /*d1f0*/  S2UR UR8, SR_CTAID.Y ;  /* 0x00000000000879c3 */ /* 0x000e220000002600 */
[----:B------:R-:W-:Y:S01]  /*d200*/  LOP3.LUT R9, R189, 0x3e0, RZ, 0xc0, !PT ;  /* 0x000003e0bd097812 */ /* 0x000fe200078ec0ff */
[----:B------:R-:W-:Y:S01]  /*d210*/  UIADD3 UR22, UP0, UPT, UR22, -0x2000, URZ ;  /* 0xffffe00016167890 */ /* 0x000fe2000ff1e0ff */
        /* <DEDUP_REMOVED lines=17> */
[----:B------:R-:W-:-:S02]  /*d330*/  UIADD3 UR14, UP4, UPT, UR14, -0x1000, URZ ;  /* 0xfffff0000e0e7890 */ /* 0x000fc4000ff9e0ff */
[----:B------:R-:W-:Y:S01]  /*d340*/  STS.U16 [R43+0x10], R227 ;  /* 0x000010e32b007388 */ /* 0x000fe20000000400 */
[----:B------:R-:W-:Y:S02]  /*d350*/  UIMAD UR29, UR8, UR35, URZ ;  /* 0x00000023081d72a4 */ /* 0x000fe4000f8e02ff */
[----:B------:R-:W-:Y:S01]  /*d360*/  UIMAD.WIDE.U32 UR10, UR8, UR34, UR10 ;  /* 0x00000022080a72a5 */ /* 0x000fe2000f8e000a */
[----:B------:R-:W-:Y:S01]  /*d370*/  STS.U16 [R43+0x12], R4 ;  /* 0x000012042b007388 */ /* 0x000fe20000000400 */
[----:B------:R-:W-:Y:S02]  /*d380*/  UIADD3.X UR25, UPT, UPT, UR25, -0x1, URZ, UP1, !UPT ;  /* 0xffffffff19197890 */ /* 0x000fe40008ffe4ff */
[----:B------:R-:W-:Y:S01]  /*d390*/  MOV R6, UR29 ;  /* 0x0000001d00067c02 */ /* 0x000fe20008000f00 */
[----:B------:R-:W-:Y:S01]  /*d3a0*/  STS.U16 [R43+0x14], R225 ;  /* 0x000014e12b007388 */ /* 0x000fe20000000400 */
[----:B------:R-:W-:Y:S02]  /*d3b0*/  UIADD3.X UR21, UPT, UPT, UR21, -0x1, URZ, UP2, !UPT ;  /* 0xffffffff15157890 */ /* 0x000fe400097fe4ff */
[----:B------:R-:W-:Y:S01]  /*d3c0*/  UIADD3.X UR12, UPT, UPT, UR12, -0x1, URZ, UP3, !UPT ;  /* 0xffffffff0c0c7890 */ /* 0x000fe20009ffe4ff */
[----:B------:R-:W-:Y:S01]  /*d3d0*/  STS.U16 [R43+0x16], R2 ;  /* 0x000016022b007388 */ /* 0x000fe20000000400 */
[----:B------:R-:W-:-:S03]  /*d3e0*/  UIADD3.X UR13, UPT, UPT, UR13, -0x1, URZ, UP4, !UPT ;  /* 0xffffffff0d0d7890 */ /* 0x000fc6000a7fe4ff */
[----:B------:R-:W-:Y:S04]  /*d3f0*/  STS.U16 [R43+0x18], R188 ;  /* 0x000018bc2b007388 */ /* 0x000fe80000000400 */
[----:B------:R-:W-:Y:S04]  /*d400*/  STS.U16 [R43+0x1a], R3 ;  /* 0x00001a032b007388 */ /* 0x000fe80000000400 */
        /* <DEDUP_REMOVED lines=14> */
[----:B-1----:R-:W-:Y:S01]  /*d4f0*/  LEA R2, P1, R3, UR32, 0x1 ;  /* 0x0000002003027c11 */ /* 0x002fe2000f8208ff */
[----:B------:R-:W0:Y:S01]  /*d500*/  LDCU.64 UR10, c[0x0][0x518] ;  /* 0x0000a300ff0a77ac */ /* 0x000e220008000a00 */
[----:B------:R-:W-:-:S02]  /*d510*/  IADD3 R55, PT, PT, R8, 0x40, RZ ;  /* 0x0000004008377810 */ /* 0x000fc40007ffe0ff */
[----:B------:R-:W-:Y:S01]  /*d520*/  LEA.HI.X R3, R3, UR33, R6, 0x1, P1 ;  /* 0x0000002103037c11 */ /* 0x000fe200088f0c06 */
[----:B------:R-:W1:Y:S01]  /*d530*/  LDCU.64 UR32, c[0x0][0x560] ;  /* 0x0000ac00ff2077ac */ /* 0x000e620008000a00 */
[C---:B------:R-:W-:Y:S02]  /*d540*/  IADD3 R57, PT, PT, R8.reuse, 0x60, RZ ;  /* 0x0000006008397810 */ /* 0x040fe40007ffe0ff */
[C---:B------:R-:W-:Y:S02]  /*d550*/  IADD3 R59, PT, PT, R8.reuse, 0x80, RZ ;  /* 0x00000080083b7810 */ /* 0x040fe40007ffe0ff */
[C---:B------:R-:W-:Y:S02]  /*d560*/  IADD3 R61, PT, PT, R8.reuse, 0xa0, RZ ;  /* 0x000000a0083d7810 */ /* 0x040fe40007ffe0ff */
[C---:B------:R-:W-:Y:S02]  /*d570*/  IADD3 R63, PT, PT, R8.reuse, 0xc0, RZ ;  /* 0x000000c0083f7810 */ /* 0x040fe40007ffe0ff */
[----:B------:R-:W-:-:S02]  /*d580*/  IADD3 R65, PT, PT, R8, 0xe0, RZ ;  /* 0x000000e008417810 */ /* 0x000fc40007ffe0ff */
[C---:B------:R-:W-:Y:S02]  /*d590*/  IADD3 R67, PT, PT, R8.reuse, 0x100, RZ ;  /* 0x0000010008437810 */ /* 0x040fe40007ffe0ff */
[C---:B------:R-:W-:Y:S01]  /*d5a0*/  IADD3 R69, PT, PT, R8.reuse, 0x120, RZ ;  /* 0x0000012008457810 */ /* 0x040fe20007ffe0ff */
[----:B0-----:R-:W-:Y:S01]  /*d5b0*/  UIMAD.WIDE.U32 UR30, UR36, UR10, UR30 ;  /* 0x0000000a241e72a5 */ /* 0x001fe2000f8e001e */
[C---:B------:R-:W-:Y:S02]  /*d5c0*/  IADD3 R71, PT, PT, R8.reuse, 0x140, RZ ;  /* 0x0000014008477810 */ /* 0x040fe40007ffe0ff */
[C---:B------:R-:W-:Y:S01]  /*d5d0*/  IADD3 R73, PT, PT, R8.reuse, 0x160, RZ ;  /* 0x0000016008497810 */ /* 0x040fe20007ffe0ff */
[----:B------:R-:W-:Y:S01]  /*d5e0*/  UIMAD UR11, UR36, UR11, UR31 ;  /* 0x0000000b240b72a4 */ /* 0x000fe2000f8e021f */
[C---:B------:R-:W-:Y:S02]  /*d5f0*/  IADD3 R75, PT, PT, R8.reuse, 0x180, RZ ;  /* 0x00000180084b7810 */ /* 0x040fe40007ffe0ff */
[C---:B------:R-:W-:Y:S01]  /*d600*/  IADD3 R77, PT, PT, R8.reuse, 0x1a0, RZ ;  /* 0x000001a0084d7810 */ /* 0x040fe20007ffe0ff */
[----:B------:R-:W-:Y:S01]  /*d610*/  UMOV UR10, UR30 ;  /* 0x0000001e000a7c82 */ /* 0x000fe20008000000 */
[----:B------:R-:W-:-:S02]  /*d620*/  IADD3 R79, PT, PT, R8, 0x1c0, RZ ;  /* 0x000001c0084f7810 */ /* 0x000fc40007ffe0ff */
[----:B------:R-:W-:Y:S01]  /*d630*/  IADD3 R81, PT, PT, R8, 0x1e0, RZ ;  /* 0x000001e008517810 */ /* 0x000fe20007ffe0ff */
[----:B-----5:R-:W-:Y:S04]  /*d640*/  LDS.U16 R7, [R83] ;  /* 0x0000000053077984 */ /* 0x020fe80000000400 */
[----:B--2---:R-:W-:Y:S04]  /*d650*/  LDS.U16 R11, [R82+0x40] ;  /* 0x00004000520b7984 */ /* 0x004fe80000000400 */
[----:B---3--:R-:W-:Y:S04]  /*d660*/  LDS.U16 R13, [R78+0x80] ;  /* 0x000080004e0d7984 */ /* 0x008fe80000000400 */
[----:B----4-:R-:W-:Y:S04]  /*d670*/  LDS.U16 R15, [R76+0xc0] ;  /* 0x0000c0004c0f7984 */ /* 0x010fe80000000400 */
        /* <DEDUP_REMOVED lines=55> */
[----:B------:R-:W-:Y:S01]  /*d9f0*/  PRMT R8, R3, 0x7610, R8 ;  /* 0x0000761003087816 */ /* 0x000fe20000000008 */
[----:B------:R-:W-:Y:S01]  /*da00*/  FADD.FTZ R36, R35, R36 ;  /* 0x0000002423247221 */ /* 0x000fe20000010000 */
[----:B------:R-:W-:-:S02]  /*da10*/  PRMT R11, R3, 0x7632, R11 ;  /* 0x00007632030b7816 */ /* 0x000fc4000000000b */
[----:B------:R-:W-:Y:S01]  /*da20*/  F2FP.BF16.F32.PACK_AB R3, R178, R41 ;  /* 0x00000029b203723e */ /* 0x000fe200000010ff */
[----:B------:R-:W-:-:S03]  /*da30*/  FADD.FTZ R37, R36, R37 ;  /* 0x0000002524257221 */ /* 0x000fc60000010000 */
[----:B------:R-:W-:Y:S01]  /*da40*/  PRMT R14, R3, 0x7610, R14 ;  /* 0x00007610030e7816 */ /* 0x000fe2000000000e */
        /* <DEDUP_REMOVED lines=98> */
.L_x_2270:
        /* <DEDUP_REMOVED lines=9> */
[----:B------:R-:W0:Y:S01]  /*e100*/  S2R R4, SR_LANEID ;  /* 0x0000000000047919 */ /* 0x000e220000000000 */
[----:B------:R-:W1:Y:S01]  /*e110*/  S2R R6, SR_TID.X ;  /* 0x0000000000067919 */ /* 0x000e620000002100 */
[----:B0-----:R-:W-:-:S13]  /*e120*/  ISETP.NE.AND P1, PT, R4, RZ, PT ;  /* 0x000000ff0400720c */ /* 0x001fda0003f25270 */
[----:B------:R-:W0:Y:S01]  /*e130*/  @!P1 S2R R8, SR_CgaCtaId ;  /* 0x0000000000089919 */ /* 0x000e220000008800 */
[----:B------:R-:W-:-:S04]  /*e140*/  @!P1 MOV R7, 0x400 ;  /* 0x0000040000079802 */ /* 0x000fc80000000f00 */
[----:B0-----:R-:W-:Y:S01]  /*e150*/  @!P1 LEA R7, R8, R7, 0x18 ;  /* 0x0000000708079211 */ /* 0x001fe200078ec0ff */
[----:B---3--:R-:W0:Y:S02]  /*e160*/  SHFL.DOWN P0, R0, R2, 0x1, 0x1f ;  /* 0x08201f0002007f89 */ /* 0x008e240000000000 */
[----:B0-----:R-:W-:-:S05]  /*e170*/  @P0 FADD R0, R0, R2 ;  /* 0x0000000200000221 */ /* 0x001fca0000000000 */
[----:B------:R-:W0:Y:S02]  /*e180*/  SHFL.DOWN P0, R3, R0, 0x2, 0x1f ;  /* 0x08401f0000037f89 */ /* 0x000e240000000000 */
[----:B0-----:R-:W-:Y:S01]  /*e190*/  @P0 FADD R3, R0, R3 ;  /* 0x0000000300030221 */ /* 0x001fe20000000000 */
[----:B-1----:R-:W-:-:S04]  /*e1a0*/  @!P1 SHF.R.U32.HI R0, RZ, 0x3, R6 ;  /* 0x00000003ff009819 */ /* 0x002fc80000011606 */
        /* <DEDUP_REMOVED lines=25> */
.L_x_2370:
[----:B------:R-:W-:Y:S05]  /*e340*/  BSYNC.RECONVERGENT B0 ;  /* 0x0000000000007941 */ /* 0x000fea0003800200 */
.L_x_2369:
[----:B------:R-:W-:Y:S01]  /*e350*/  UISETP.NE.U32.AND UP0, UPT, UR10, URZ, UPT ;  /* 0x000000ff0a00728c */ /* 0x000fe2000bf05070 */
[----:B--2---:R-:W-:-:S03]  /*e360*/  ISETP.GE.AND P0, PT, R9, UR16, PT ;  /* 0x0000001009007c0c */ /* 0x004fc6000bf06270 */
[----:B------:R-:W-:-:S09]  /*e370*/  UISETP.NE.AND.EX UP0, UPT, UR11, URZ, UPT, UP0 ;  /* 0x000000ff0b00728c */ /* 0x000fd2000bf05300 */
[----:B------:R-:W-:Y:S05]  /*e380*/  BRA.U !UP0, `(.L_x_2371) ;  /* 0x0000000108a07547 */ /* 0x000fea000b800000 */
[----:B01----:R-:W2:Y:S01]  /*e390*/  LDL.LU R2, [R1+0x2c] ;  /* 0x00002c0001027983 */ /* 0x003ea20000300800 */
[----:B------:R-:W-:Y:S01]  /*e3a0*/  BSSY.RECONVERGENT B0, `(.L_x_2371) ;  /* 0x0000026000007945 */ /* 0x000fe20003800200 */
[----:B------:R-:W0:Y:S01]  /*e3b0*/  S2R R4, SR_LANEID ;  /* 0x0000000000047919 */ /* 0x000e220000000000 */
        /* <DEDUP_REMOVED lines=36> */
.L_x_2372:
[----:B------:R-:W-:Y:S05]  /*e600*/  BSYNC.RECONVERGENT B0 ;  /* 0x0000000000007941 */ /* 0x000fea0003800200 */
.L_x_2371:
[----:B------:R-:W-:Y:S05]  /*e610*/  @P0 EXIT ;  /* 0x000000000000094d */ /* 0x000fea0003800000 */
[----:B------:R-:W2:Y:S01]  /*e620*/  S2UR UR9, SR_CgaCtaId ;  /* 0x00000000000979c3 */ /* 0x000ea20000008800 */
[----:B------:R-:W3:Y:S01]  /*e630*/  LDCU.64 UR6, c[0x0][0x4a8] ;  /* 0x00009500ff0677ac */ /* 0x000ee20008000a00 */
[----:B0-----:R-:W-:Y:S01]  /*e640*/  MOV R7, R9 ;  /* 0x0000000900077202 */ /* 0x001fe20000000f00 */
[----:B------:R-:W0:Y:S01]  /*e650*/  LDCU UR10, c[0x0][0x360] ;  /* 0x00006c00ff0a77ac */ /* 0x000e220008000800 */
[----:B------:R-:W4:Y:S01]  /*e660*/  LDCU.64 UR12, c[0x0][0x4b0] ;  /* 0x00009600ff0c77ac */ /* 0x000f220008000a00 */
[----:B------:R-:W0:Y:S01]  /*e670*/  LDCU.64 UR14, c[0x0][0x530] ;  /* 0x0000a600ff0e77ac */ /* 0x000e220008000a00 */
[----:B---3--:R-:W-:-:S03]  /*e680*/  UIMAD.WIDE.U32 UR4, UR8, UR6, URZ ;  /* 0x00000006080472a5 */ /* 0x008fc6000f8e00ff */
[----:B------:R-:W-:Y:S01]  /*e690*/  UMOV UR6, 0x400 ;  /* 0x0000040000067882 */ /* 0x000fe20000000000 */
[----:B------:R-:W-:Y:S02]  /*e6a0*/  UIMAD UR8, UR8, UR7, UR5 ;  /* 0x00000007080872a4 */ /* 0x000fe4000f8e0205 */
[----:B0-2-4-:R-:W-:-:S12]  /*e6b0*/  ULEA UR6, UR9, UR6, 0x18 ;  /* 0x0000000609067291 */ /* 0x015fd8000f8ec0ff */
.L_x_2373:
[C---:B------:R-:W-:Y:S02]  /*e6c0*/  LEA R0, R7.reuse, UR6, 0x3 ;  /* 0x0000000607007c11 */ /* 0x040fe4000f8e18ff */
[----:B------:R-:W-:Y:S02]  /*e6d0*/  SHF.R.S32.HI R4, RZ, 0x1f, R7 ;  /* 0x0000001fff047819 */ /* 0x000fe40000011407 */
[----:B01----:R-:W-:Y:S01]  /*e6e0*/  MOV R2, UR4 ;  /* 0x0000000400027c02 */ /* 0x003fe20008000f00 */
[----:B------:R-:W0:Y:S01]  /*e6f0*/  LDS.64 R8, [R0+0xfe80] ;  /* 0x00fe800000087984 */ /* 0x000e220000000a00 */
[----:B------:R-:W-:Y:S01]  /*e700*/  MOV R5, UR8 ;  /* 0x0000000800057c02 */ /* 0x000fe20008000f00 */
[----:B------:R-:W-:Y:S01]  /*e710*/  IMAD R6, R4, UR12, RZ ;  /* 0x0000000c04067c24 */ /* 0x000fe2000f8e02ff */
[----:B------:R-:W-:Y:S02]  /*e720*/  MOV R4, R2 ;  /* 0x0000000200047202 */ /* 0x000fe40000000f00 */
[----:B------:R-:W-:Y:S01]  /*e730*/  MOV R3, UR5 ;  /* 0x0000000500037c02 */ /* 0x000fe20008000f00 */
[----:B------:R-:W-:-:S02]  /*e740*/  IMAD R3, R7, UR13, R6 ;  /* 0x0000000d07037c24 */ /* 0x000fc4000f8e0206 */
[C---:B------:R-:W-:Y:S01]  /*e750*/  IMAD.WIDE.U32 R4, R7.reuse, UR12, R4 ;  /* 0x0000000c07047c25 */ /* 0x040fe2000f8e0004 */
[----:B------:R-:W-:-:S04]  /*e760*/  IADD3 R7, PT, PT, R7, UR10, RZ ;  /* 0x0000000a07077c10 */ /* 0x000fc8000fffe0ff */
[----:B------:R-:W-:Y:S02]  /*e770*/  IADD3 R3, PT, PT, R5, R3, RZ ;  /* 0x0000000305037210 */ /* 0x000fe40007ffe0ff */
[----:B------:R-:W-:-:S04]  /*e780*/  LEA R2, P0, R4, UR14, 0x3 ;  /* 0x0000000e04027c11 */ /* 0x000fc8000f8018ff */
[----:B------:R-:W-:Y:S02]  /*e790*/  LEA.HI.X R3, R4, UR15, R3, 0x3, P0 ;  /* 0x0000000f04037c11 */ /* 0x000fe400080f1c03 */
[----:B------:R-:W-:-:S03]  /*e7a0*/  ISETP.GE.AND P0, PT, R7, UR16, PT ;  /* 0x0000001007007c0c */ /* 0x000fc6000bf06270 */
[----:B0-----:R0:W-:Y:S04]  /*e7b0*/  REDG.E.ADD.F32.FTZ.RN.STRONG.GPU desc[UR26][R2.64], R8 ;  /* 0x00000008020079a6 */ /* 0x0011e8000c12f31a */
[----:B------:R0:W-:Y:S06]  /*e7c0*/  REDG.E.ADD.F32.FTZ.RN.STRONG.GPU desc[UR26][R2.64+0x4], R9 ;  /* 0x00000409020079a6 */ /* 0x0001ec000c12f31a */
[----:B------:R-:W-:Y:S05]  /*e7d0*/  @!P0 BRA `(.L_x_2373) ;  /* 0xfffffffc00b88947 */ /* 0x000fea000383ffff */
[----:B------:R-:W-:Y:S05]  /*e7e0*/  EXIT ;  /* 0x000000000000794d */ /* 0x000fea0003800000 */
.L_x_2276:
[----:B------:R-:W-:Y:S01]  /*e7f0*/  HFMA2 R77, -RZ, RZ, 0, 5.9604644775390625e-08 ;  /* 0x00000001ff4d7431 */ /* 0x000fe200000001ff */
[----:B------:R-:W-:Y:S02]  /*e800*/  MOV R248, R235 ;  /* 0x000000eb00f87202 */ /* 0x000fe40000000f00 */
[----:B------:R-:W-:Y:S02]  /*e810*/  MOV R76, RZ ;  /* 0x000000ff004c7202 */ /* 0x000fe40000000f00 */
[----:B------:R-:W-:-:S07]  /*e820*/  MOV R79, 0xffffffff ;  /* 0xffffffff004f7802 */ /* 0x000fce0000000f00 */
[----:B01---5:R-:W-:Y:S05]  /*e830*/  WARPSYNC.COLLECTIVE R79, `(.L_x_2374) ;  /* 0x000000004f087348 */ /* 0x023fea0003c00000 */
[----:B------:R2:W3:Y:S02]  /*e840*/  SHFL.UP P6, R251, R248, R77, R76 ;  /* 0x0400004df8fb7389 */ /* 0x0004e400000c004c */
[----:B0123-5:R-:W-:Y:S05]  /*e850*/  ENDCOLLECTIVE ;  /* 0x000000000000791b */ /* 0x02ffea0003800000 */
.L_x_2374:
[----:B------:R-:W-:Y:S02]  /*e860*/  MOV R248, R236 ;  /* 0x000000ec00f87202 */ /* 0x000fe40000000f00 */
[----:B------:R-:W-:-:S07]  /*e870*/  MOV R78, R251 ;  /* 0x000000fb004e7202 */ /* 0x000fce0000000f00 */
[----:B------:R-:W-:Y:S05]  /*e880*/  WARPSYNC.COLLECTIVE R79, `(.L_x_2375) ;  /* 0x000000004f087348 */ /* 0x000fea0003c00000 */
[----:B------:R0:W1:Y:S02]  /*e890*/  SHFL.UP P6, R251, R248, R77, R76 ;  /* 0x0400004df8fb7389 */ /* 0x00006400000c004c */
[----:B01----:R-:W-:Y:S05]  /*e8a0*/  ENDCOLLECTIVE ;  /* 0x000000000000791b */ /* 0x003fea0003800000 */
.L_x_2375:
[----:B------:R-:W-:Y:S02]  /*e8b0*/  MOV R248, R245 ;  /* 0x000000f500f87202 */ /* 0x000fe40000000f00 */
[----:B------:R-:W-:-:S07]  /*e8c0*/  MOV R223, R251 ;  /* 0x000000fb00df7202 */ /* 0x000fce0000000f00 */
[----:B------:R-:W-:Y:S05]  /*e8d0*/  WARPSYNC.COLLECTIVE R79, `(.L_x_2376) ;  /* 0x000000004f087348 */ /* 0x000fea0003c00000 */
[----:B------:R0:W1:Y:S02]  /*e8e0*/  SHFL.UP P6, R251, R248, R77, R76 ;  /* 0x0400004df8fb7389 */ /* 0x00006400000c004c */
[----:B01----:R-:W-:Y:S05]  /*e8f0*/  ENDCOLLECTIVE ;  /* 0x000000000000791b */ /* 0x003fea0003800000 */
.L_x_2376:
[----:B------:R-:W-:Y:S02]  /*e900*/  MOV R248, R246 ;  /* 0x000000f600f87202 */ /* 0x000fe40000000f00 */
[----:B------:R-:W-:-:S07]  /*e910*/  MOV R247, R251 ;  /* 0x000000fb00f77202 */ /* 0x000fce0000000f00 */
[----:B------:R-:W-:Y:S05]  /*e920*/  WARPSYNC.COLLECTIVE R79, `(.L_x_2377) ;  /* 0x000000004f087348 */ /* 0x000fea0003c00000 */
[----:B------:R0:W1:Y:S02]  /*e930*/  SHFL.UP P6, R251, R248, R77, R76 ;  /* 0x0400004df8fb7389 */ /* 0x00006400000c004c */
[----:B01----:R-:W-:Y:S05]  /*e940*/  ENDCOLLECTIVE ;  /* 0x000000000000791b */ /* 0x003fea0003800000 */
.L_x_2377:
        /* <DEDUP_REMOVED lines=17> */
.L_x_2378:
[----:B------:R-:W-:Y:S02]  /*ea60*/  MOV R248, R236 ;  /* 0x000000ec00f87202 */ /* 0x000fe40000000f00 */
[----:B------:R-:W-:-:S07]  /*ea70*/  MOV R78, R251 ;  /* 0x000000fb004e7202 */ /* 0x000fce0000000f00 */
[----:B------:R-:W-:Y:S05]  /*ea80*/  WARPSYNC.COLLECTIVE R79, `(.L_x_2379) ;  /* 0x000000004f087348 */ /* 0x000fea0003c00000 */
[----:B------:R0:W1:Y:S02]  /*ea90*/  SHFL.UP P6, R251, R248, R77, R76 ;  /* 0x0400004df8fb7389 */ /* 0x00006400000c004c */
[----:B01----:R-:W-:Y:S05]  /*eaa0*/  ENDCOLLECTIVE ;  /* 0x000000000000791b */ /* 0x003fea0003800000 */
.L_x_2379:
[----:B------:R-:W-:Y:S02]  /*eab0*/  MOV R248, R245 ;  /* 0x000000f500f87202 */ /* 0x000fe40000000f00 */
[----:B------:R-:W-:-:S07]  /*eac0*/  MOV R223, R251 ;  /* 0x000000fb00df7202 */ /* 0x000fce0000000f00 */
[----:B------:R-:W-:Y:S05]  /*ead0*/  WARPSYNC.COLLECTIVE R79, `(.L_x_2380) ;  /* 0x000000004f087348 */ /* 0x000fea0003c00000 */
[----:B------:R0:W1:Y:S02]  /*eae0*/  SHFL.UP P6, R251, R248, R77, R76 ;  /* 0x0400004df8fb7389 */ /* 0x00006400000c004c */
[----:B01----:R-:W-:Y:S05]  /*eaf0*/  ENDCOLLECTIVE ;  /* 0x000000000000791b */ /* 0x003fea0003800000 */
.L_x_2380:
[----:B------:R-:W-:Y:S02]  /*eb00*/  MOV R248, R246 ;  /* 0x000000f600f87202 */ /* 0x000fe40000000f00 */
[----:B------:R-:W-:-:S07]  /*eb10*/  MOV R247, R251 ;  /* 0x000000fb00f77202 */ /* 0x000fce0000000f00 */
[----:B------:R-:W-:Y:S05]  /*eb20*/  WARPSYNC.COLLECTIVE R79, `(.L_x_2381) ;  /* 0x000000004f087348 */ /* 0x000fea0003c00000 */
[----:B------:R0:W1:Y:S02]  /*eb30*/  SHFL.UP P6, R251, R248, R77, R76 ;  /* 0x0400004df8fb7389 */ /* 0x00006400000c004c */
[----:B01----:R-:W-:Y:S05]  /*eb40*/  ENDCOLLECTIVE ;  /* 0x000000000000791b */ /* 0x003fea0003800000 */
.L_x_2381:
        /* <DEDUP_REMOVED lines=17> */
.L_x_2382:
[----:B------:R-:W-:Y:S02]  /*ec60*/  MOV R248, R236 ;  /* 0x000000ec00f87202 */ /* 0x000fe40000000f00 */
[----:B------:R-:W-:-:S07]  /*ec70*/  MOV R78, R251 ;  /* 0x000000fb004e7202 */ /* 0x000fce0000000f00 */
[----:B------:R-:W-:Y:S05]  /*ec80*/  WARPSYNC.COLLECTIVE R79, `(.L_x_2383) ;  /* 0x000000004f087348 */ /* 0x000fea0003c00000 */
[----:B------:R0:W1:Y:S02]  /*ec90*/  SHFL.UP P6, R251, R248, R77, R76 ;  /* 0x0400004df8fb7389 */ /* 0x00006400000c004c */
[----:B01----:R-:W-:Y:S05]  /*eca0*/  ENDCOLLECTIVE ;  /* 0x000000000000791b */ /* 0x003fea0003800000 */
.L_x_2383:
[----:B------:R-:W-:Y:S02]  /*ecb0*/  MOV R248, R245 ;  /* 0x000000f500f87202 */ /* 0x000fe40000000f00 */
[----:B------:R-:W-:-:S07]  /*ecc0*/  MOV R223, R251 ;  /* 0x000000fb00df7202 */ /* 0x000fce0000000f00 */
[----:B------:R-:W-:Y:S05]  /*ecd0*/  WARPSYNC.COLLECTIVE R79, `(.L_x_2384) ;  /* 0x000000004f087348 */ /* 0x000fea0003c00000 */
[----:B------:R0:W1:Y:S02]  /*ece0*/  SHFL.UP P6, R251, R248, R77, R76 ;  /* 0x0400004df8fb7389 */ /* 0x00006400000c004c */
[----:B01----:R-:W-:Y:S05]  /*ecf0*/  ENDCOLLECTIVE ;  /* 0x000000000000791b */ /* 0x003fea0003800000 */
.L_x_2384:
[----:B------:R-:W-:Y:S02]  /*ed00*/  MOV R248, R246 ;  /* 0x000000f600f87202 */ /* 0x000fe40000000f00 */
[----:B------:R-:W-:-:S07]  /*ed10*/  MOV R247, R251 ;  /* 0x000000fb00f77202 */ /* 0x000fce0000000f00 */
[----:B------:R-:W-:Y:S05]  /*ed20*/  WARPSYNC.COLLECTIVE R79, `(.L_x_2385) ;  /* 0x000000004f087348 */ /* 0x000fea0003c00000 */
[----:B------:R0:W1:Y:S02]  /*ed30*/  SHFL.UP P6, R251, R248, R77, R76 ;  /* 0x0400004df8fb7389 */ /* 0x00006400000c004c */
[----:B01----:R-:W-:Y:S05]  /*ed40*/  ENDCOLLECTIVE ;  /* 0x000000000000791b */ /* 0x003fea0003800000 */
.L_x_2385:
        /* <DEDUP_REMOVED lines=17> */
.L_x_2386:
[----:B------:R-:W-:Y:S02]  /*ee60*/  MOV R248, R236 ;  /* 0x000000ec00f87202 */ /* 0x000fe40000000f00 */
[----:B------:R-:W-:-:S07]  /*ee70*/  MOV R78, R251 ;  /* 0x000000fb004e7202 */ /* 0x000fce0000000f00 */
[----:B------:R-:W-:Y:S05]  /*ee80*/  WARPSYNC.COLLECTIVE R79, `(.L_x_2387) ;  /* 0x000000004f087348 */ /* 0x000fea0003c00000 */
[----:B------:R0:W1:Y:S02]  /*ee90*/  SHFL.UP P6, R251, R248, R77, R76 ;  /* 0x0400004df8fb7389 */ /* 0x00006400000c004c */
[----:B01----:R-:W-:Y:S05]  /*eea0*/  ENDCOLLECTIVE ;  /* 0x000000000000791b */ /* 0x003fea0003800000 */
.L_x_2387:
[----:B------:R-:W-:Y:S02]  /*eeb0*/  MOV R248, R245 ;  /* 0x000000f500f87202 */ /* 0x000fe40000000f00 */
[----:B------:R-:W-:-:S07]  /*eec0*/  MOV R223, R251 ;  /* 0x000000fb00df7202 */ /* 0x000fce0000000f00 */
[----:B------:R-:W-:Y:S05]  /*eed0*/  WARPSYNC.COLLECTIVE R79, `(.L_x_2388) ;  /* 0x000000004f087348 */ /* 0x000fea0003c00000 */
[----:B------:R0:W1:Y:S02]  /*eee0*/  SHFL.UP P6, R251, R248, R77, R76 ;  /* 0x0400004df8fb7389 */ /* 0x00006400000c004c */
[----:B01----:R-:W-:Y:S05]  /*eef0*/  ENDCOLLECTIVE ;  /* 0x000000000000791b */ /* 0x003fea0003800000 */
.L_x_2388:
[----:B------:R-:W-:Y:S02]  /*ef00*/  MOV R248, R246 ;  /* 0x000000f600f87202 */ /* 0x000fe40000000f00 */
[----:B------:R-:W-:-:S07]  /*ef10*/  MOV R247, R251 ;  /* 0x000000fb00f77202 */ /* 0x000fce0000000f00 */
[----:B------:R-:W-:Y:S05]  /*ef20*/  WARPSYNC.COLLECTIVE R79, `(.L_x_2389) ;  /* 0x000000004f087348 */ /* 0x000fea0003c00000 */
[----:B------:R0:W1:Y:S02]  /*ef30*/  SHFL.UP P6, R251, R248, R77, R76 ;  /* 0x0400004df8fb7389 */ /* 0x00006400000c004c */
[----:B01----:R-:W-:Y:S05]  /*ef40*/  ENDCOLLECTIVE ;  /* 0x000000000000791b */ /* 0x003fea0003800000 */
.L_x_2389:
        /* <DEDUP_REMOVED lines=17> */
.L_x_2390:
[----:B------:R-:W-:Y:S02]  /*f060*/  MOV R248, R236 ;  /* 0x000000ec00f87202 */ /* 0x000fe40000000f00 */
[----:B------:R-:W-:-:S07]  /*f070*/  MOV R78, R251 ;  /* 0x000000fb004e7202 */ /* 0x000fce0000000f00 */
[----:B------:R-:W-:Y:S05]  /*f080*/  WARPSYNC.COLLECTIVE R79, `(.L_x_2391) ;  /* 0x000000004f087348 */ /* 0x000fea0003c00000 */
[----:B------:R0:W1:Y:S02]  /*f090*/  SHFL.UP P6, R251, R248, R77, R76 ;  /* 0x0400004df8fb7389 */ /* 0x00006400000c004c */
[----:B01----:R-:W-:Y:S05]  /*f0a0*/  ENDCOLLECTIVE ;  /* 0x000000000000791b */ /* 0x003fea0003800000 */
.L_x_2391:
[----:B------:R-:W-:Y:S02]  /*f0b0*/  MOV R248, R245 ;  /* 0x000000f500f87202 */ /* 0x000fe40000000f00 */
[----:B------:R-:W-:-:S07]  /*f0c0*/  MOV R223, R251 ;  /* 0x000000fb00df7202 */ /* 0x000fce0000000f00 */
[----:B------:R-:W-:Y:S05]  /*f0d0*/  WARPSYNC.COLLECTIVE R79, `(.L_x_2392) ;  /* 0x000000004f087348 */ /* 0x000fea0003c00000 */
[----:B------:R0:W1:Y:S02]  /*f0e0*/  SHFL.UP P6, R251, R248, R77, R76 ;  /* 0x0400004df8fb7389 */ /* 0x00006400000c004c */
[----:B01----:R-:W-:Y:S05]  /*f0f0*/  ENDCOLLECTIVE ;  /* 0x000000000000791b */ /* 0x003fea0003800000 */
.L_x_2392:
[----:B------:R-:W-:Y:S02]  /*f100*/  MOV R248, R246 ;  /* 0x000000f600f87202 */ /* 0x000fe40000000f00 */
[----:B------:R-:W-:-:S07]  /*f110*/  MOV R247, R251 ;  /* 0x000000fb00f77202 */ /* 0x000fce0000000f00 */
[----:B------:R-:W-:Y:S05]  /*f120*/  WARPSYNC.COLLECTIVE R79, `(.L_x_2393) ;  /* 0x000000004f087348 */ /* 0x000fea0003c00000 */
[----:B------:R0:W1:Y:S02]  /*f130*/  SHFL.UP P6, R251, R248, R77, R76 ;  /* 0x0400004df8fb7389 */ /* 0x00006400000c004c */
[----:B01----:R-:W-:Y:S05]  /*f140*/  ENDCOLLECTIVE ;  /* 0x000000000000791b */ /* 0x003fea0003800000 */
.L_x_2393:
[----:B------:R-:W-:Y:S01]  /*f150*/  MOV R76, R251 ;  /* 0x000000fb004c7202 */ /* 0x000fe20000000f00 */
[----:B------:R-:W-:Y:S06]  /*f160*/  BRA `(.L_x_2394) ;  /* 0xffffff7800f07947 */ /* 0x000fec000383ffff */
.L_x_2277:
        /* <DEDUP_REMOVED lines=8> */
.L_x_2396:
[----:B------:R-:W-:Y:S05]  /*f1f0*/  BSYNC B0 ;  /* 0x0000000000007941 */ /* 0x000fea0003800000 */
.L_x_2395:
[----:B------:R-:W-:Y:S05]  /*f200*/  BRA `(.L_x_2397) ;  /* 0xffffff7800fc7947 */ /* 0x000fea000383ffff */
.L_x_2278:
        /* <DEDUP_REMOVED lines=8> */
.L_x_2399:
[----:B------:R-:W-:Y:S05]  /*f290*/  BSYNC B0 ;  /* 0x0000000000007941 */ /* 0x000fea0003800000 */
.L_x_2398:
[----:B------:R-:W-:Y:S05]  /*f2a0*/  BRA `(.L_x_2400) ;  /* 0xffffff7800dc7947 */ /* 0x000fea000383ffff */
.L_x_2279:
        /* <DEDUP_REMOVED lines=8> */
.L_x_2402:
[----:B------:R-:W-:Y:S05]  /*f330*/  BSYNC B0 ;  /* 0x0000000000007941 */ /* 0x000fea0003800000 */
.L_x_2401:
[----:B------:R-:W-:Y:S05]  /*f340*/  BRA `(.L_x_2403) ;  /* 0xffffff7800bc7947 */ /* 0x000fea000383ffff */
.L_x_2280:
        /* <DEDUP_REMOVED lines=8> */
.L_x_2405:
[----:B------:R-:W-:Y:S05]  /*f3d0*/  BSYNC B0 ;  /* 0x0000000000007941 */ /* 0x000fea0003800000 */
.L_x_2404:
[----:B------:R-:W-:Y:S05]  /*f3e0*/  BRA `(.L_x_2406) ;  /* 0xffffff78009c7947 */ /* 0x000fea000383ffff */
.L_x_2281:
        /* <DEDUP_REMOVED lines=8> */
.L_x_2408:
[----:B------:R-:W-:Y:S05]  /*f470*/  BSYNC B0 ;  /* 0x0000000000007941 */ /* 0x000fea0003800000 */
.L_x_2407:
        /* <DEDUP_REMOVED lines=9> */
.L_x_2409:
[----:B------:R-:W-:Y:S02]  /*f510*/  MOV R248, R245 ;  /* 0x000000f500f87202 */ /* 0x000fe40000000f00 */
[----:B------:R-:W-:-:S07]  /*f520*/  MOV R236, R251 ;  /* 0x000000fb00ec7202 */ /* 0x000fce0000000f00 */
[----:B------:R-:W-:Y:S05]  /*f530*/  WARPSYNC.COLLECTIVE R79, `(.L_x_2410) ;  /* 0x000000004f087348 */ /* 0x000fea0003c00000 */
[----:B------:R0:W1:Y:S02]  /*f540*/  SHFL.UP P6, R251, R248, R77, R76 ;  /* 0x0400004df8fb7389 */ /* 0x00006400000c004c */
[----:B01----:R-:W-:Y:S05]  /*f550*/  ENDCOLLECTIVE ;  /* 0x000000000000791b */ /* 0x003fea0003800000 */
.L_x_2410:
[----:B------:R-:W-:Y:S02]  /*f560*/  MOV R248, R246 ;  /* 0x000000f600f87202 */ /* 0x000fe40000000f00 */
[----:B------:R-:W-:-:S07]  /*f570*/  MOV R245, R251 ;  /* 0x000000fb00f57202 */ /* 0x000fce0000000f00 */
[----:B------:R-:W-:Y:S05]  /*f580*/  WARPSYNC.COLLECTIVE R79, `(.L_x_2411) ;  /* 0x000000004f087348 */ /* 0x000fea0003c00000 */
[----:B------:R0:W1:Y:S02]  /*f590*/  SHFL.UP P6, R251, R248, R77, R76 ;  /* 0x0400004df8fb7389 */ /* 0x00006400000c004c */
[----:B01----:R-:W-:Y:S05]  /*f5a0*/  ENDCOLLECTIVE ;  /* 0x000000000000791b */ /* 0x003fea0003800000 */
.L_x_2411:
[----:B------:R-:W-:Y:S01]  /*f5b0*/  HFMA2 R77, -RZ, RZ, 0, 0 ;  /* 0x00000000ff4d7431 */ /* 0x000fe200000001ff */
[----:B------:R-:W-:-:S07]  /*f5c0*/  MOV R76, 0x1f ;  /* 0x0000001f004c7802 */ /* 0x000fce0000000f00 */
[----:B------:R-:W-:Y:S05]  /*f5d0*/  WARPSYNC.COLLECTIVE R79, `(.L_x_2412) ;  /* 0x000000004f087348 */ /* 0x000fea0003c00000 */
[----:B------:R0:W1:Y:S02]  /*f5e0*/  SHFL.IDX P3, R223, R78, R77, R76 ;  /* 0x0000004d4edf7389 */ /* 0x000064000006004c */
[----:B01----:R-:W-:Y:S05]  /*f5f0*/  ENDCOLLECTIVE ;  /* 0x000000000000791b */ /* 0x003fea0003800000 */
.L_x_2412:
[----:B------:R-:W-:Y:S02]  /*f600*/  MOV R246, R251 ;  /* 0x000000fb00f67202 */ /* 0x000fe40000000f00 */
[----:B------:R-:W-:Y:S02]  /*f610*/  MOV R78, R61 ;  /* 0x0000003d004e7202 */ /* 0x000fe40000000f00 */
[----:B------:R-:W-:-:S07]  /*f620*/  MOV R60, R223 ;  /* 0x000000df003c7202 */ /* 0x000fce0000000f00 */
[----:B------:R-:W-:Y:S05]  /*f630*/  WARPSYNC.COLLECTIVE R79, `(.L_x_2413) ;  /* 0x000000004f087348 */ /* 0x000fea0003c00000 */
[----:B------:R0:W1:Y:S02]  /*f640*/  SHFL.IDX P3, R223, R78, R77, R76 ;  /* 0x0000004d4edf7389 */ /* 0x000064000006004c */
[----:B01----:R-:W-:Y:S05]  /*f650*/  ENDCOLLECTIVE ;  /* 0x000000000000791b */ /* 0x003fea0003800000 */
.L_x_2413:
[----:B------:R-:W-:Y:S02]  /*f660*/  MOV R78, R62 ;  /* 0x0000003e004e7202 */ /* 0x000fe40000000f00 */
[----:B------:R-:W-:-:S07]  /*f670*/  MOV R61, R223 ;  /* 0x000000df003d7202 */ /* 0x000fce0000000f00 */
[----:B------:R-:W-:Y:S05]  /*f680*/  WARPSYNC.COLLECTIVE R79, `(.L_x_2414) ;  /* 0x000000004f087348 */ /* 0x000fea0003c00000 */
[----:B------:R0:W1:Y:S02]  /*f690*/  SHFL.IDX P3, R223, R78, R77, R76 ;  /* 0x0000004d4edf7389 */ /* 0x000064000006004c */
[----:B01----:R-:W-:Y:S05]  /*f6a0*/  ENDCOLLECTIVE ;  /* 0x000000000000791b */ /* 0x003fea0003800000 */
.L_x_2414:
[----:B------:R-:W-:Y:S02]  /*f6b0*/  MOV R78, R63 ;  /* 0x0000003f004e7202 */ /* 0x000fe40000000f00 */
[----:B------:R-:W-:-:S07]  /*f6c0*/  MOV R62, R223 ;  /* 0x000000df003e7202 */ /* 0x000fce0000000f00 */
[----:B------:R-:W-:Y:S05]  /*f6d0*/  WARPSYNC.COLLECTIVE R79, `(.L_x_2415) ;  /* 0x000000004f087348 */ /* 0x000fea0003c00000 */
[----:B------:R0:W1:Y:S02]  /*f6e0*/  SHFL.IDX P3, R223, R78, R77, R76 ;  /* 0x0000004d4edf7389 */ /* 0x000064000006004c */
[----:B01----:R-:W-:Y:S05]  /*f6f0*/  ENDCOLLECTIVE ;  /* 0x000000000000791b */ /* 0x003fea0003800000 */
.L_x_2415:
[----:B------:R-:W-:Y:S01]  /*f700*/  MOV R63, R223 ;  /* 0x000000df003f7202 */ /* 0x000fe20000000f00 */
[----:B------:R-:W-:Y:S06]  /*f710*/  BRA `(.L_x_2416) ;  /* 0xffffff7400f87947 */ /* 0x000fec000383ffff */
.L_x_2283:
[----:B------:R-:W-:Y:S01]  /*f720*/  HFMA2 R251, -RZ, RZ, 0, 5.9604644775390625e-08 ;  /* 0x00000001fffb7431 */ /* 0x000fe200000001ff */
[----:B------:R-:W-:Y:S02]  /*f730*/  MOV R252, R245 ;  /* 0x000000f500fc7202 */ /* 0x000fe40000000f00 */
[----:B------:R-:W-:Y:S02]  /*f740*/  MOV R76, 0x1f ;  /* 0x0000001f004c7802 */ /* 0x000fe40000000f00 */
[----:B------:R-:W-:-:S07]  /*f750*/  MOV R79, 0xffffffff ;  /* 0xffffffff004f7802 */ /* 0x000fce0000000f00 */
[----:B------:R-:W-:Y:S05]  /*f760*/  WARPSYNC.COLLECTIVE R79, `(.L_x_2417) ;  /* 0x000000004f087348 */ /* 0x000fea0003c00000 */
[----:B------:R0:W1:Y:S02]  /*f770*/  SHFL.DOWN P1, R223, R252, R251, R76 ;  /* 0x080000fbfcdf7389 */ /* 0x000064000002004c */
[----:B01----:R-:W-:Y:S05]  /*f780*/  ENDCOLLECTIVE ;  /* 0x000000000000791b */ /* 0x003fea0003800000 */
.L_x_2417:
[----:B------:R-:W-:Y:S02]  /*f790*/  MOV R252, R246 ;  /* 0x000000f600fc7202 */ /* 0x000fe40000000f00 */
[----:B------:R-:W-:-:S07]  /*f7a0*/  MOV R77, R223 ;  /* 0x000000df004d7202 */ /* 0x000fce0000000f00 */
[----:B------:R-:W-:Y:S05]  /*f7b0*/  WARPSYNC.COLLECTIVE R79, `(.L_x_2418) ;  /* 0x000000004f087348 */ /* 0x000fea0003c00000 */
[----:B------:R0:W1:Y:S02]  /*f7c0*/  SHFL.DOWN P1, R223, R252, R251, R76 ;  /* 0x080000fbfcdf7389 */ /* 0x000064000002004c */
[----:B01----:R-:W-:Y:S05]  /*f7d0*/  ENDCOLLECTIVE ;  /* 0x000000000000791b */ /* 0x003fea0003800000 */
.L_x_2418:
[----:B------:R-:W-:Y:S02]  /*f7e0*/  MOV R252, R247 ;  /* 0x000000f700fc7202 */ /* 0x000fe40000000f00 */
[----:B------:R-:W-:-:S07]  /*f7f0*/  MOV R78, R223 ;  /* 0x000000df004e7202 */ /* 0x000fce0000000f00 */
[----:B------:R-:W-:Y:S05]  /*f800*/  WARPSYNC.COLLECTIVE R79, `(.L_x_2419) ;  /* 0x000000004f087348 */ /* 0x000fea0003c00000 */
[----:B------:R0:W1:Y:S02]  /*f810*/  SHFL.DOWN P1, R223, R252, R251, R76 ;  /* 0x080000fbfcdf7389 */ /* 0x000064000002004c */
[----:B01----:R-:W-:Y:S05]  /*f820*/  ENDCOLLECTIVE ;  /* 0x000000000000791b */ /* 0x003fea0003800000 */
.L_x_2419:
[----:B------:R-:W-:Y:S02]  /*f830*/  MOV R252, R248 ;  /* 0x000000f800fc7202 */ /* 0x000fe40000000f00 */
[----:B------:R-:W-:-:S07]  /*f840*/  MOV R123, R223 ;  /* 0x000000df007b7202 */ /* 0x000fce0000000f00 */
[----:B------:R-:W-:Y:S05]  /*f850*/  WARPSYNC.COLLECTIVE R79, `(.L_x_2420) ;  /* 0x000000004f087348 */ /* 0x000fea0003c00000 */
[----:B------:R0:W1:Y:S02]  /*f860*/  SHFL.DOWN P1, R223, R252, R251, R76 ;  /* 0x080000fbfcdf7389 */ /* 0x000064000002004c */
[----:B01----:R-:W-:Y:S05]  /*f870*/  ENDCOLLECTIVE ;  /* 0x000000000000791b */ /* 0x003fea0003800000 */
.L_x_2420:
[----:B------:R-:W-:Y:S01]  /*f880*/  MOV R76, R223 ;  /* 0x000000df004c7202 */ /* 0x000fe20000000f00 */
[----:B------:R-:W-:Y:S06]  /*f890*/  BRA `(.L_x_2421) ;  /* 0xffffff8c00187947 */ /* 0x000fec000383ffff */
.L_x_2286:
        /* <DEDUP_REMOVED lines=8> */
.L_x_2423:
[----:B------:R-:W-:Y:S05]  /*f920*/  BSYNC B0 ;  /* 0x0000000000007941 */ /* 0x000fea0003800000 */
.L_x_2422:
        /* <DEDUP_REMOVED lines=8> */
.L_x_2424:
[----:B------:R-:W-:Y:S02]  /*f9b0*/  MOV R252, R247 ;  /* 0x000000f700fc7202 */ /* 0x000fe40000000f00 */
[----:B------:R-:W-:-:S07]  /*f9c0*/  MOV R78, R223 ;  /* 0x000000df004e7202 */ /* 0x000fce0000000f00 */
[----:B------:R-:W-:Y:S05]  /*f9d0*/  WARPSYNC.COLLECTIVE R79, `(.L_x_2425) ;  /* 0x000000004f087348 */ /* 0x000fea0003c00000 */
[----:B------:R0:W1:Y:S02]  /*f9e0*/  SHFL.DOWN P1, R223, R252, R251, R76 ;  /* 0x080000fbfcdf7389 */ /* 0x000064000002004c */
[----:B01----:R-:W-:Y:S05]  /*f9f0*/  ENDCOLLECTIVE ;  /* 0x000000000000791b */ /* 0x003fea0003800000 */
.L_x_2425:
[----:B------:R-:W-:Y:S02]  /*fa00*/  MOV R252, R248 ;  /* 0x000000f800fc7202 */ /* 0x000fe40000000f00 */
[----:B------:R-:W-:-:S07]  /*fa10*/  MOV R123, R223 ;  /* 0x000000df007b7202 */ /* 0x000fce0000000f00 */
[----:B------:R-:W-:Y:S05]  /*fa20*/  WARPSYNC.COLLECTIVE R79, `(.L_x_2426) ;  /* 0x000000004f087348 */ /* 0x000fea0003c00000 */
[----:B------:R0:W1:Y:S02]  /*fa30*/  SHFL.DOWN P1, R223, R252, R251, R76 ;  /* 0x080000fbfcdf7389 */ /* 0x000064000002004c */
[----:B01----:R-:W-:Y:S05]  /*fa40*/  ENDCOLLECTIVE ;  /* 0x000000000000791b */ /* 0x003fea0003800000 */
.L_x_2426:
[----:B------:R-:W-:Y:S01]  /*fa50*/  MOV R79, R223 ;  /* 0x000000df004f7202 */ /* 0x000fe20000000f00 */
[----:B------:R-:W-:Y:S06]  /*fa60*/  BRA `(.L_x_2427) ;  /* 0xffffff8800fc7947 */ /* 0x000fec000383ffff */
.L_x_2289:
        /* <DEDUP_REMOVED lines=8> */
.L_x_2429:
[----:B------:R-:W-:Y:S05]  /*faf0*/  BSYNC B0 ;  /* 0x0000000000007941 */ /* 0x000fea0003800000 */
.L_x_2428:
        /* <DEDUP_REMOVED lines=8> */
.L_x_2430:
[----:B------:R-:W-:Y:S02]  /*fb80*/  MOV R252, R247 ;  /* 0x000000f700fc7202 */ /* 0x000fe40000000f00 */
[----:B------:R-:W-:-:S07]  /*fb90*/  MOV R78, R223 ;  /* 0x000000df004e7202 */ /* 0x000fce0000000f00 */
[----:B------:R-:W-:Y:S05]  /*fba0*/  WARPSYNC.COLLECTIVE R79, `(.L_x_2431) ;  /* 0x000000004f087348 */ /* 0x000fea0003c00000 */
[----:B------:R0:W1:Y:S02]  /*fbb0*/  SHFL.DOWN P1, R223, R252, R251, R76 ;  /* 0x080000fbfcdf7389 */ /* 0x000064000002004c */
[----:B01----:R-:W-:Y:S05]  /*fbc0*/  ENDCOLLECTIVE ;  /* 0x000000000000791b */ /* 0x003fea0003800000 */
.L_x_2431:
[----:B------:R-:W-:Y:S02]  /*fbd0*/  MOV R252, R248 ;  /* 0x000000f800fc7202 */ /* 0x000fe40000000f00 */
[----:B------:R-:W-:-:S07]  /*fbe0*/  MOV R123, R223 ;  /* 0x000000df007b7202 */ /* 0x000fce0000000f00 */
[----:B------:R-:W-:Y:S05]  /*fbf0*/  WARPSYNC.COLLECTIVE R79, `(.L_x_2432) ;  /* 0x000000004f087348 */ /* 0x000fea0003c00000 */
[----:B------:R0:W1:Y:S02]  /*fc00*/  SHFL.DOWN P1, R223, R252, R251, R76 ;  /* 0x080000fbfcdf7389 */ /* 0x000064000002004c */
[----:B01----:R-:W-:Y:S05]  /*fc10*/  ENDCOLLECTIVE ;  /* 0x000000000000791b */ /* 0x003fea0003800000 */
.L_x_2432:
[----:B------:R-:W-:Y:S01]  /*fc20*/  MOV R79, R223 ;  /* 0x000000df004f7202 */ /* 0x000fe20000000f00 */
[----:B------:R-:W-:Y:S06]  /*fc30*/  BRA `(.L_x_2433) ;  /* 0xffffff8800e07947 */ /* 0x000fec000383ffff */
.L_x_2292:
        /* <DEDUP_REMOVED lines=8> */
.L_x_2435:
[----:B------:R-:W-:Y:S05]  /*fcc0*/  BSYNC B0 ;  /* 0x0000000000007941 */ /* 0x000fea0003800000 */
.L_x_2434:
        /* <DEDUP_REMOVED lines=8> */
.L_x_2436:
[----:B------:R-:W-:Y:S02]  /*fd50*/  MOV R252, R247 ;  /* 0x000000f700fc7202 */ /* 0x000fe40000000f00 */
[----:B------:R-:W-:-:S07]  /*fd60*/  MOV R78, R223 ;  /* 0x000000df004e7202 */ /* 0x000fce0000000f00 */
[----:B------:R-:W-:Y:S05]  /*fd70*/  WARPSYNC.COLLECTIVE R79, `(.L_x_2437) ;  /* 0x000000004f087348 */ /* 0x000fea0003c00000 */
[----:B------:R0:W1:Y:S02]  /*fd80*/  SHFL.DOWN P1, R223, R252, R251, R76 ;  /* 0x080000fbfcdf7389 */ /* 0x000064000002004c */
[----:B01----:R-:W-:Y:S05]  /*fd90*/  ENDCOLLECTIVE ;  /* 0x000000000000791b */ /* 0x003fea0003800000 */
.L_x_2437:
[----:B------:R-:W-:Y:S02]  /*fda0*/  MOV R252, R248 ;  /* 0x000000f800fc7202 */ /* 0x000fe40000000f00 */
[----:B------:R-:W-:-:S07]  /*fdb0*/  MOV R123, R223 ;  /* 0x000000df007b7202 */ /* 0x000fce0000000f00 */
[----:B------:R-:W-:Y:S05]  /*fdc0*/  WARPSYNC.COLLECTIVE R79, `(.L_x_2438) ;  /* 0x000000004f087348 */ /* 0x000fea0003c00000 */
[----:B------:R0:W1:Y:S02]  /*fdd0*/  SHFL.DOWN P1, R223, R252, R251, R76 ;  /* 0x080000fbfcdf7389 */ /* 0x000064000002004c */
[----:B01----:R-:W-:Y:S05]  /*fde0*/  ENDCOLLECTIVE ;  /* 0x000000000000791b */ /* 0x003fea0003800000 */
.L_x_2438:
[----:B------:R-:W-:Y:S01]  /*fdf0*/  MOV R79, R223 ;  /* 0x000000df004f7202 */ /* 0x000fe20000000f00 */
[----:B------:R-:W-:Y:S06]  /*fe00*/  BRA `(.L_x_2439) ;  /* 0xffffff8800c47947 */ /* 0x000fec000383ffff */
.L_x_2295:
        /* <DEDUP_REMOVED lines=8> */
.L_x_2441:
[----:B------:R-:W-:Y:S05]  /*fe90*/  BSYNC B0 ;  /* 0x0000000000007941 */ /* 0x000fea0003800000 */
.L_x_2440:
        /* <DEDUP_REMOVED lines=8> */
.L_x_2442:
[----:B------:R-:W-:Y:S02]  /*ff20*/  MOV R252, R247 ;  /* 0x000000f700fc7202 */ /* 0x000fe40000000f00 */
[----:B------:R-:W-:-:S07]  /*ff30*/  MOV R78, R223 ;  /* 0x000000df004e7202 */ /* 0x000fce0000000f00 */
[----:B------:R-:W-:Y:S05]  /*ff40*/  WARPSYNC.COLLECTIVE R79, `(.L_x_2443) ;  /* 0x000000004f087348 */ /* 0x000fea0003c00000 */
[----:B------:R0:W1:Y:S02]  /*ff50*/  SHFL.DOWN P1, R223, R252, R251, R76 ;  /* 0x080000fbfcdf7389 */ /* 0x000064000002004c */
[----:B01----:R-:W-:Y:S05]  /*ff60*/  ENDCOLLECTIVE ;  /* 0x000000000000791b */ /* 0x003fea0003800000 */
.L_x_2443:
[----:B------:R-:W-:Y:S02]  /*ff70*/  MOV R252, R248 ;  /* 0x000000f800fc7202 */ /* 0x000fe40000000f00 */
[----:B------:R-:W-:-:S07]  /*ff80*/  MOV R123, R223 ;  /* 0x000000df007b7202 */ /* 0x000fce0000000f00 */
[----:B------:R-:W-:Y:S05]  /*ff90*/  WARPSYNC.COLLECTIVE R79, `(.L_x_2444) ;  /* 0x000000004f087348 */ /* 0x000fea0003c00000 */
[----:B------:R0:W1:Y:S02]  /*ffa0*/  SHFL.DOWN P1, R223, R252, R251, R76 ;  /* 0x080000fbfcdf7389 */ /* 0x000064000002004c */
[----:B01----:R-:W-:Y:S05]  /*ffb0*/  ENDCOLLECTIVE ;  /* 0x000000000000791b */ /* 0x003fea0003800000 */
.L_x_2444:
[----:B------:R-:W-:Y:S01]  /*ffc0*/  MOV R79, R223 ;  /* 0x000000df004f7202 */ /* 0x000fe20000000f00 */
[----:B------:R-:W-:Y:S06]  /*ffd0*/  BRA `(.L_x_2445) ;  /* 0xffffff8800a87947 */ /* 0x000fec000383ffff */
.L_x_2298:
        /* <DEDUP_REMOVED lines=8> */
.L_x_2447:
[----:B------:R-:W-:Y:S05]  /*10060*/  BSYNC B0 ;  /* 0x0000000000007941 */ /* 0x000fea0003800000 */
.L_x_2446:
        /* <DEDUP_REMOVED lines=10> */
.L_x_2448:
[----:B------:R-:W-:Y:S02]  /*10110*/  MOV R78, R247 ;  /* 0x000000f7004e7202 */ /* 0x000fe40000000f00 */
[----:B------:R-:W-:-:S07]  /*10120*/  MOV R221, R223 ;  /* 0x000000df00dd7202 */ /* 0x000fce0000000f00 */
[----:B------:R-:W-:Y:S05]  /*10130*/  WARPSYNC.COLLECTIVE R79, `(.L_x_2449) ;  /* 0x000000004f087348 */ /* 0x000fea0003c00000 */
[----:B------:R0:W1:Y:S02]  /*10140*/  SHFL.IDX P3, R223, R78, R77, R76 ;  /* 0x0000004d4edf7389 */ /* 0x000064000006004c */
[----:B01----:R-:W-:Y:S05]  /*10150*/  ENDCOLLECTIVE ;  /* 0x000000000000791b */ /* 0x003fea0003800000 */
.L_x_2449:
        /* <DEDUP_REMOVED lines=16> */
.L_x_2450:
[----:B------:R-:W-:Y:S01]  /*10260*/  MOV R78, R72 ;  /* 0x00000048004e7202 */ /* 0x000fe20000000f00 */
[----:B------:R-:W-:-:S07]  /*10270*/  FADD.FTZ R236, R223, R236 ;  /* 0x000000ecdfec7221 */ /* 0x000fce0000010000 */
[----:B------:R-:W-:Y:S05]  /*10280*/  WARPSYNC.COLLECTIVE R79, `(.L_x_2451) ;  /* 0x000000004f087348 */ /* 0x000fea0003c00000 */
[----:B------:R0:W1:Y:S02]  /*10290*/  SHFL.DOWN P1, R223, R252, R251, R76 ;  /* 0x080000fbfcdf7389 */ /* 0x000064000002004c */
[----:B01----:R-:W-:Y:S05]  /*102a0*/  ENDCOLLECTIVE ;  /* 0x000000000000791b */ /* 0x003fea0003800000 */
.L_x_2451:
[----:B------:R-:W-:Y:S02]  /*102b0*/  MOV R252, R246 ;  /* 0x000000f600fc7202 */ /* 0x000fe40000000f00 */
[----:B------:R-:W-:-:S07]  /*102c0*/  MOV R245, R223 ;  /* 0x000000df00f57202 */ /* 0x000fce0000000f00 */
[----:B------:R-:W-:Y:S05]  /*102d0*/  WARPSYNC.COLLECTIVE R79, `(.L_x_2452) ;  /* 0x000000004f087348 */ /* 0x000fea0003c00000 */
[----:B------:R0:W1:Y:S02]  /*102e0*/  SHFL.DOWN P1, R223, R252, R251, R76 ;  /* 0x080000fbfcdf7389 */ /* 0x000064000002004c */
[----:B01----:R-:W-:Y:S05]  /*102f0*/  ENDCOLLECTIVE ;  /* 0x000000000000791b */ /* 0x003fea0003800000 */
.L_x_2452:
[----:B------:R-:W-:Y:S02]  /*10300*/  MOV R252, R247 ;  /* 0x000000f700fc7202 */ /* 0x000fe40000000f00 */
[----:B------:R-:W-:-:S07]  /*10310*/  MOV R246, R223 ;  /* 0x000000df00f67202 */ /* 0x000fce0000000f00 */
[----:B------:R-:W-:Y:S05]  /*10320*/  WARPSYNC.COLLECTIVE R79, `(.L_x_2453) ;  /* 0x000000004f087348 */ /* 0x000fea0003c00000 */
[----:B------:R0:W1:Y:S02]  /*10330*/  SHFL.DOWN P1, R223, R252, R251, R76 ;  /* 0x080000fbfcdf7389 */ /* 0x000064000002004c */
[----:B01----:R-:W-:Y:S05]  /*10340*/  ENDCOLLECTIVE ;  /* 0x000000000000791b */ /* 0x003fea0003800000 */
.L_x_2453:
[----:B------:R-:W-:Y:S02]  /*10350*/  MOV R252, R248 ;  /* 0x000000f800fc7202 */ /* 0x000fe40000000f00 */
[----:B------:R-:W-:-:S07]  /*10360*/  MOV R247, R223 ;  /* 0x000000df00f77202 */ /* 0x000fce0000000f00 */
[----:B------:R-:W-:Y:S05]  /*10370*/  WARPSYNC.COLLECTIVE R79, `(.L_x_2454) ;  /* 0x000000004f087348 */ /* 0x000fea0003c00000 */
[----:B------:R0:W1:Y:S02]  /*10380*/  SHFL.DOWN P1, R223, R252, R251, R76 ;  /* 0x080000fbfcdf7389 */ /* 0x000064000002004c */
[----:B01----:R-:W-:Y:S05]  /*10390*/  ENDCOLLECTIVE ;  /* 0x000000000000791b */ /* 0x003fea0003800000 */
.L_x_2454:
[----:B------:R-:W-:-:S07]  /*103a0*/  MOV R248, R223 ;  /* 0x000000df00f87202 */ /* 0x000fce0000000f00 */
[----:B------:R-:W-:Y:S05]  /*103b0*/  WARPSYNC.COLLECTIVE R79, `(.L_x_2455) ;  /* 0x000000004f087348 */ /* 0x000fea0003c00000 */
[----:B------:R0:W1:Y:S02]  /*103c0*/  SHFL.IDX P3, R223, R78, R77, R76 ;  /* 0x0000004d4edf7389 */ /* 0x000064000006004c */
[----:B01----:R-:W-:Y:S05]  /*103d0*/  ENDCOLLECTIVE ;  /* 0x000000000000791b */ /* 0x003fea0003800000 */
.L_x_2455:
[----:B------:R-:W-:Y:S02]  /*103e0*/  MOV R78, R73 ;  /* 0x00000049004e7202 */ /* 0x000fe40000000f00 */
[----:B------:R-:W-:-:S07]  /*103f0*/  MOV R72, R223 ;  /* 0x000000df00487202 */ /* 0x000fce0000000f00 */
[----:B------:R-:W-:Y:S05]  /*10400*/  WARPSYNC.COLLECTIVE R79, `(.L_x_2456) ;  /* 0x000000004f087348 */ /* 0x000fea0003c00000 */
[----:B------:R0:W1:Y:S02]  /*10410*/  SHFL.IDX P3, R223, R78, R77, R76 ;  /* 0x0000004d4edf7389 */ /* 0x000064000006004c */
[----:B01----:R-:W-:Y:S05]  /*10420*/  ENDCOLLECTIVE ;  /* 0x000000000000791b */ /* 0x003fea0003800000 */
.L_x_2456:
[----:B------:R-:W-:Y:S02]  /*10430*/  MOV R78, R74 ;  /* 0x0000004a004e7202 */ /* 0x000fe40000000f00 */
[----:B------:R-:W-:-:S07]  /*10440*/  MOV R73, R223 ;  /* 0x000000df00497202 */ /* 0x000fce0000000f00 */
[----:B------:R-:W-:Y:S05]  /*10450*/  WARPSYNC.COLLECTIVE R79, `(.L_x_2457) ;  /* 0x000000004f087348 */ /* 0x000fea0003c00000 */
[----:B------:R0:W1:Y:S02]  /*10460*/  SHFL.IDX P3, R223, R78, R77, R76 ;  /* 0x0000004d4edf7389 */ /* 0x000064000006004c */
[----:B01----:R-:W-:Y:S05]  /*10470*/  ENDCOLLECTIVE ;  /* 0x000000000000791b */ /* 0x003fea0003800000 */
.L_x_2457:
[----:B------:R-:W-:Y:S02]  /*10480*/  MOV R78, R75 ;  /* 0x0000004b004e7202 */ /* 0x000fe40000000f00 */
[----:B------:R-:W-:-:S07]  /*10490*/  MOV R74, R223 ;  /* 0x000000df004a7202 */ /* 0x000fce0000000f00 */
[----:B------:R-:W-:Y:S05]  /*104a0*/  WARPSYNC.COLLECTIVE R79, `(.L_x_2458) ;  /* 0x000000004f087348 */ /* 0x000fea0003c00000 */
[----:B------:R0:W1:Y:S02]  /*104b0*/  SHFL.IDX P3, R223, R78, R77, R76 ;  /* 0x0000004d4edf7389 */ /* 0x000064000006004c */
[----:B01----:R-:W-:Y:S05]  /*104c0*/  ENDCOLLECTIVE ;  /* 0x000000000000791b */ /* 0x003fea0003800000 */
.L_x_2458:
[----:B------:R-:W-:Y:S01]  /*104d0*/  MOV R75, R223 ;  /* 0x000000df004b7202 */ /* 0x000fe20000000f00 */
[----:B------:R-:W-:Y:S06]  /*104e0*/  BRA `(.L_x_2459) ;  /* 0xffffff8800047947 */ /* 0x000fec000383ffff */
.L_x_2460:
        /* <DEDUP_REMOVED lines=9> */
.L_x_18676:


//--------------------- .text._Z25selective_scan_bwd_kernelI32Selective_Scan_bwd_kernel_traitsILi128ELi16ELb0ELb1ELb1ELb0ELb1EN3c108BFloat16ENS1_7complexIfEEEEv12SSMParamsBwd --------------------------
	.section	.text._Z25selective_scan_bwd_kernelI32Selective_Scan_bwd_kernel_traitsILi128ELi16ELb0ELb1ELb1ELb0ELb1EN3c108BFloat16ENS1_7complexIfEEEEv12SSMParamsBwd,"ax",@progbits
	.align	128
        .global         _Z25selective_scan_bwd_kernelI32Selective_Scan_bwd_kernel_traitsILi128ELi16ELb0ELb1ELb1ELb0ELb1EN3c108BFloat16ENS1_7complexIfEEEEv12SSMParamsBwd
        .type           _Z25selective_scan_bwd_kernelI32Selective_Scan_bwd_kernel_traitsILi128ELi16ELb0ELb1ELb1ELb0ELb1EN3c108BFloat16ENS1_7complexIfEEEEv12SSMParamsBwd,@function
        .size           _Z25selective_scan_bwd_kernelI32Selective_Scan_bwd_kernel_traitsILi128ELi16ELb0ELb1ELb1ELb0ELb1EN3c108BFloat16ENS1_7complexIfEEEEv12SSMParamsBwd,(.L_x_18677 - _Z25selective_scan_bwd_kernelI32Selective_Scan_bwd_kernel_traitsILi128ELi16ELb0ELb1ELb1ELb0ELb1EN3c108BFloat16ENS1_7complexIfEEEEv12SSMParamsBwd)
        .other          _Z25selective_scan_bwd_kernelI32Selective_Scan_bwd_kernel_traitsILi128ELi16ELb0ELb1ELb1ELb0ELb1EN3c108BFloat16ENS1_7complexIfEEEEv12SSMParamsBwd,@"STO_CUDA_ENTRY STV_DEFAULT"
_Z25selective_scan_bwd_kernelI32Selective_Scan_bwd_kernel_traitsILi128ELi16ELb0ELb1ELb1ELb0ELb1EN3c108BFloat16ENS1_7complexIfEEEEv12SSMParamsBwd:
.text._Z25selective_scan_bwd_kernelI32Selective_Scan_bwd_kernel_traitsILi128ELi16ELb0ELb1ELb1ELb0ELb1EN3c108BFloat16ENS1_7complexIfEEEEv12SSMParamsBwd:
        /* <DEDUP_REMOVED lines=28> */
[----:B------:R-:W5:Y:S03]  /*01c0*/  LDCU.64 UR22, c[0x0][0x4b8] ;  /* 0x00009700ff1677ac */ /* 0x000f660008000a00 */
[----:B------:R-:W3:Y:S01]  /*01d0*/  @P1 LDG.E R4, desc[UR34][R4.64] ;  /* 0x0000002204041981 */ /* 0x000ee2000c1e1900 */
[----:B----4-:R-:W-:Y:S01]  /*01e0*/  MOV R0, UR28 ;  /* 0x0000001c00007c02 */ /* 0x010fe20008000f00 */
[----:B------:R-:W4:Y:S02]  /*01f0*/  S2UR UR6, SR_CTAID.X ;  /* 0x00000000000679c3 */ /* 0x000f240000002500 */
[----:B------:R0:W-:Y:S01]  /*0200*/  STL [R1+0x28], RZ ;  /* 0x000028ff01007387 */ /* 0x0001e20000100800 */
[----:B------:R-:W-:-:S03]  /*0210*/  IABS R0, R0 ;  /* 0x0000000000007213 */ /* 0x000fc60000000000 */
[----:B------:R0:W-:Y:S01]  /*0220*/  STL [R1+0x24], RZ ;  /* 0x000024ff01007387 */ /* 0x0001e20000100800 */
[----:B------:R-:W-:Y:S01]  /*0230*/  R2UR UR21, R0 ;  /* 0x00000000001572ca */ /* 0x000fe200000e0000 */
[----:B-----5:R-:W-:Y:S02]  /*0240*/  USHF.R.U64 UR22, UR22, 0x1, UR23 ;  /* 0x0000000116167899 */ /* 0x020fe40008001217 */
[----:B------:R-:W-:-:S10]  /*0250*/  USHF.R.U32.HI UR23, URZ, 0x1, UR23 ;  /* 0x00000001ff177899 */ /* 0x000fd40008011617 */
[----:B------:R-:W5:Y:S01]  /*0260*/  I2F.RP R0, UR21 ;  /* 0x0000001500007d06 */ /* 0x000f620008209400 */
[----:B----4-:R-:W-:Y:S02]  /*0270*/  UIMAD.WIDE.U32 UR4, UR6, UR16, URZ ;  /* 0x00000010060472a5 */ /* 0x010fe4000f8e00ff */
[----:B0-----:R-:W-:Y:S02]  /*0280*/  UIMAD.WIDE.U32 UR8, UR6, UR24, URZ ;  /* 0x00000018060872a5 */ /* 0x001fe4000f8e00ff */
[----:B------:R-:W-:Y:S02]  /*0290*/  UIMAD UR5, UR6, UR17, UR5 ;  /* 0x00000011060572a4 */ /* 0x000fe4000f8e0205 */
[----:B------:R-:W-:Y:S02]  /*02a0*/  UIMAD UR9, UR6, UR25, UR9 ;  /* 0x00000019060972a4 */ /* 0x000fe4000f8e0209 */
[----:B------:R-:W-:Y:S02]  /*02b0*/  UIMAD.WIDE.U32 UR4, UR10, UR18, UR4 ;  /* 0x000000120a0472a5 */ /* 0x000fe4000f8e0004 */
[----:B-1----:R-:W-:Y:S01]  /*02c0*/  ULEA UR16, UR33, 0xfffff800, 0xb ;  /* 0xfffff80021107891 */ /* 0x002fe2000f8e58ff */
[----:B-----5:R-:W3:Y:S01]  /*02d0*/  MUFU.RCP R0, R0 ;  /* 0x0000000000007308 */ /* 0x020ee20000001000 */
[----:B------:R-:W-:-:S02]  /*02e0*/  UIMAD UR7, UR10, UR19, UR5 ;  /* 0x000000130a0772a4 */ /* 0x000fc4000f8e0205 */
[----:B------:R-:W-:Y:S02]  /*02f0*/  UIMAD.WIDE.U32 UR8, UR10, UR26, UR8 ;  /* 0x0000001a0a0872a5 */ /* 0x000fe4000f8e0008 */
[----:B------:R-:W-:Y:S02]  /*0300*/  UIADD3 UR11, UP0, UPT, UR16, UR4, URZ ;  /* 0x00000004100b7290 */ /* 0x000fe4000ff1e0ff */
[----:B------:R-:W-:Y:S02]  /*0310*/  USHF.R.S32.HI UR17, URZ, 0x1f, UR16 ;  /* 0x0000001fff117899 */ /* 0x000fe40008011410 */
[----:B------:R-:W-:Y:S02]  /*0320*/  UIMAD UR18, UR10, UR27, UR9 ;  /* 0x0000001b0a1272a4 */ /* 0x000fe4000f8e0209 */
[----:B--2---:R-:W-:Y:S02]  /*0330*/  ULEA UR9, UP1, UR11, UR12, 0x1 ;  /* 0x0000000c0b097291 */ /* 0x004fe4000f8208ff */
[----:B------:R-:W-:-:S02]  /*0340*/  UIADD3.X UR7, UPT, UPT, UR17, UR7, URZ, UP0, !UPT ;  /* 0x0000000711077290 */ /* 0x000fc400087fe4ff */
[----:B------:R-:W-:Y:S01]  /*0350*/  UIADD3 UR4, UP2, UPT, UR16, UR8, URZ ;  /* 0x0000000810047290 */ /* 0x000fe2000ff5e0ff */
[----:B---3--:R-:W-:Y:S01]  /*0360*/  IADD3 R2, PT, PT, R0, 0xffffffe, RZ ;  /* 0x0ffffffe00027810 */ /* 0x008fe20007ffe0ff */
[----:B------:R-:W-:Y:S01]  /*0370*/  ULEA.HI.X UR11, UR11, UR13, UR7, 0x1, UP1 ;  /* 0x0000000d0b0b7291 */ /* 0x000fe200088f0c07 */
[----:B------:R-:W-:Y:S01]  /*0380*/  MOV R0, UR10 ;  /* 0x0000000a00007c02 */ /* 0x000fe20008000f00 */
[----:B------:R-:W-:Y:S02]  /*0390*/  ULEA UR8, UP3, UR4, UR14, 0x1 ;  /* 0x0000000e04087291 */ /* 0x000fe4000f8608ff */
[----:B------:R-:W-:Y:S01]  /*03a0*/  UIADD3.X UR12, UPT, UPT, UR17, UR18, URZ, UP2, !UPT ;  /* 0x00000012110c7290 */ /* 0x000fe200097fe4ff */
[----:B------:R-:W0:Y:S01]  /*03b0*/  F2I.FTZ.U32.TRUNC.NTZ R2, R2 ;  /* 0x0000000200027305 */ /* 0x000e22000021f000 */
[----:B------:R-:W-:Y:S01]  /*03c0*/  IABS R0, R0 ;  /* 0x0000000000007213 */ /* 0x000fe20000000000 */
[----:B------:R-:W1:Y:S03]  /*03d0*/  LDCU.64 UR18, c[0x0][0x498] ;  /* 0x00009300ff1277ac */ /* 0x000e660008000a00 */
[----:B------:R-:W-:Y:S01]  /*03e0*/  R2UR UR20, R0 ;  /* 0x00000000001472ca */ /* 0x000fe200000e0000 */
[----:B------:R-:W-:Y:S01]  /*03f0*/  ULEA.HI.X UR12, UR4, UR15, UR12, 0x1, UP3 ;  /* 0x0000000f040c7291 */ /* 0x000fe200098f0c0c */
[----:B------:R-:W2:Y:S02]  /*0400*/  LDCU.64 UR24, c[0x0][0x4a0] ;  /* 0x00009400ff1877ac */ /* 0x000ea40008000a00 */
[----:B------:R-:W-:Y:S01]  /*0410*/  UMOV UR4, URZ ;  /* 0x000000ff00047c82 */ /* 0x000fe20008000000 */
[----:B------:R-:W3:Y:S01]  /*0420*/  LDCU.64 UR26, c[0x0][0x4d8] ;  /* 0x00009b00ff1a77ac */ /* 0x000ee20008000a00 */
[----:B0-----:R-:W-:-:S13]  /*0430*/  R2UR UR5, R2 ;  /* 0x00000000020572ca */ /* 0x001fda00000e0000 */
[----:B------:R-:W-:Y:S02]  /*0440*/  UIADD3 UR7, UPT, UPT, URZ, -UR5, URZ ;  /* 0x80000005ff077290 */ /* 0x000fe4000fffe0ff */
[----:B---3--:R-:W-:Y:S02]  /*0450*/  USHF.R.U32.HI UR13, URZ, 0x1, UR27 ;  /* 0x00000001ff0d7899 */ /* 0x008fe4000801161b */
[----:B------:R-:W-:-:S04]  /*0460*/  UIMAD UR7, UR7, UR21, URZ ;  /* 0x00000015070772a4 */ /* 0x000fc8000f8e02ff */
[----:B------:R-:W-:Y:S02]  /*0470*/  UIMAD.WIDE.U32 UR4, UR5, UR7, UR4 ;  /* 0x00000007050472a5 */ /* 0x000fe4000f8e0004 */
[----:B------:R-:W-:Y:S02]  /*0480*/  USHF.R.U64 UR7, UR26, 0x1, UR27 ;  /* 0x000000011a077899 */ /* 0x000fe4000800121b */
[----:B------:R-:W-:Y:S02]  /*0490*/  UIMAD.WIDE.U32 UR14, UR5, UR20, URZ ;  /* 0x00000014050e72a5 */ /* 0x000fe4000f8e00ff */
[----:B-1----:R-:W-:Y:S02]  /*04a0*/  UIMAD.WIDE.U32 UR4, UR6, UR18, URZ ;  /* 0x00000012060472a5 */ /* 0x002fe4000f8e00ff */
[----:B------:R-:W-:Y:S02]  /*04b0*/  UIMAD.WIDE.U32 UR26, UR6, UR36, URZ ;  /* 0x00000024061a72a5 */ /* 0x000fe4000f8e00ff */
[----:B------:R-:W-:Y:S01]  /*04c0*/  UIMAD UR5, UR6, UR19, UR5 ;  /* 0x00000013060572a4 */ /* 0x000fe2000f8e0205 */
[----:B------:R-:W-:Y:S01]  /*04d0*/  UMOV UR31, UR15 ;  /* 0x0000000f001f7c82 */ /* 0x000fe20008000000 */
[----:B------:R-:W0:Y:S01]  /*04e0*/  LDCU.64 UR18, c[0x0][0x4c0] ;  /* 0x00009800ff1277ac */ /* 0x000e220008000a00 */
[----:B------:R-:W-:-:S02]  /*04f0*/  UIADD3 UR14, UPT, UPT, -UR31, URZ, URZ ;  /* 0x000000ff1f0e7290 */ /* 0x000fc4000fffe1ff */
[----:B--2---:R-:W-:Y:S02]  /*0500*/  UIMAD.WIDE.U32 UR4, UR10, UR24, UR4 ;  /* 0x000000180a0472a5 */ /* 0x004fe4000f8e0004 */
[----:B------:R-:W-:Y:S02]  /*0510*/  UIMAD UR20, UR21, UR14, UR20 ;  /* 0x0000000e151472a4 */ /* 0x000fe4000f8e0214 */
[----:B------:R-:W-:Y:S02]  /*0520*/  UIMAD UR29, UR10, UR25, UR5 ;  /* 0x000000190a1d72a4 */ /* 0x000fe4000f8e0205 */
[----:B------:R-:W-:Y:S02]  /*0530*/  UISETP.GT.U32.AND UP1, UPT, UR21, UR20, UPT ;  /* 0x000000141500728c */ /* 0x000fe4000bf24070 */
[----:B------:R-:W-:Y:S02]  /*0540*/  ULOP3.LUT UR5, UR10, UR28, URZ, 0x3c, !UPT ;  /* 0x0000001c0a057292 */ /* 0x000fe4000f8e3cff */
[----:B------:R-:W-:-:S02]  /*0550*/  UIMAD.WIDE.U32 UR14, UR6, UR38, URZ ;  /* 0x00000026060e72a5 */ /* 0x000fc4000f8e00ff */
[----:B------:R-:W-:Y:S02]  /*0560*/  UISETP.GE.AND UP2, UPT, UR5, URZ, UPT ;  /* 0x000000ff0500728c */ /* 0x000fe4000bf46270 */
[----:B------:R-:W-:Y:S01]  /*0570*/  UIMAD UR15, UR6, UR39, UR15 ;  /* 0x00000027060f72a4 */ /* 0x000fe2000f8e020f */
[----:B------:R-:W1:Y:S02]  /*0580*/  LDCU.64 UR38, c[0x0][0x480] ;  /* 0x00009000ff2677ac */ /* 0x000e640008000a00 */
[----:B------:R-:W-:Y:S02]  /*0590*/  @!UP1 UIADD3 UR20, UPT, UPT, UR20, -UR21, URZ ;  /* 0x8000001514149290 */ /* 0x000fe4000fffe0ff */
[----:B------:R-:W-:Y:S02]  /*05a0*/  @!UP1 UIADD3 UR31, UPT, UPT, UR31, 0x1, URZ ;  /* 0x000000011f1f9890 */ /* 0x000fe4000fffe0ff */
[----:B------:R-:W-:Y:S02]  /*05b0*/  UISETP.GE.U32.AND UP0, UPT, UR20, UR21, UPT ;  /* 0x000000151400728c */ /* 0x000fe4000bf06070 */
[----:B------:R-:W-:Y:S01]  /*05c0*/  UISETP.NE.AND UP1, UPT, UR28, URZ, UPT ;  /* 0x000000ff1c00728c */ /* 0x000fe2000bf25270 */
[----:B------:R-:W2:Y:S01]  /*05d0*/  LDCU.64 UR24, c[0x0][0x3c8] ;  /* 0x00007900ff1877ac */ /* 0x000ea20008000a00 */
[----:B------:R-:W-:Y:S01]  /*05e0*/  UIMAD UR27, UR6, UR37, UR27 ;  /* 0x00000025061b72a4 */ /* 0x000fe2000f8e021b */
[----:B------:R-:W3:Y:S06]  /*05f0*/  LDCU.64 UR36, c[0x0][0x528] ;  /* 0x0000a500ff2477ac */ /* 0x000eec0008000a00 */
[----:B------:R-:W-:Y:S01]  /*0600*/  @UP0 UIADD3 UR31, UPT, UPT, UR31, 0x1, URZ ;  /* 0x000000011f1f0890 */ /* 0x000fe2000fffe0ff */
[----:B------:R-:W4:Y:S03]  /*0610*/  LDCU.64 UR20, c[0x0][0x3e8] ;  /* 0x00007d00ff1477ac */ /* 0x000f260008000a00 */
[----:B------:R-:W-:-:S02]  /*0620*/  @!UP2 UIADD3 UR31, UPT, UPT, -UR31, URZ, URZ ;  /* 0x000000ff1f1fa290 */ /* 0x000fc4000fffe1ff */
[----:B------:R-:W-:Y:S02]  /*0630*/  @!UP1 ULOP3.LUT UR31, URZ, UR28, URZ, 0x33, !UPT ;  /* 0x0000001cff1f9292 */ /* 0x000fe4000f8e33ff */
[----:B------:R-:W-:Y:S02]  /*0640*/  UIADD3 UR4, UP2, UPT, UR16, UR4, URZ ;  /* 0x0000000410047290 */ /* 0x000fe4000ff5e0ff */
[----:B------:R-:W-:Y:S02]  /*0650*/  USHF.R.S32.HI UR32, URZ, 0x1f, UR31 ;  /* 0x0000001fff207899 */ /* 0x000fe4000801141f */
[----:B-1----:R-:W-:Y:S02]  /*0660*/  UISETP.NE.U32.AND UP0, UPT, UR38, URZ, UPT ;  /* 0x000000ff2600728c */ /* 0x002fe4000bf05070 */
[----:B0-----:R-:W-:Y:S02]  /*0670*/  UIMAD UR30, UR32, UR18, URZ ;  /* 0x00000012201e72a4 */ /* 0x001fe4000f8e02ff */
[----:B------:R-:W-:-:S02]  /*0680*/  UIADD3.X UR29, UPT, UPT, UR17, UR29, URZ, UP2, !UPT ;  /* 0x0000001d111d7290 */ /* 0x000fc400097fe4ff */
[----:B------:R-:W-:Y:S01]  /*0690*/  UIMAD UR41, UR31, UR19, UR30 ;  /* 0x000000131f2972a4 */ /* 0x000fe2000f8e021e */
[----:B------:R-:W0:Y:S01]  /*06a0*/  LDCU.64 UR16, c[0x0][0x4e0] ;  /* 0x00009c00ff1077ac */ /* 0x000e220008000a00 */
[----:B--2---:R-:W-:Y:S02]  /*06b0*/  UIMAD UR30, UR32, UR24, URZ ;  /* 0x00000018201e72a4 */ /* 0x004fe4000f8e02ff */
[----:B------:R-:W-:Y:S02]  /*06c0*/  UISETP.NE.AND.EX UP0, UPT, UR39, URZ, UPT, UP0 ;  /* 0x000000ff2700728c */ /* 0x000fe4000bf05300 */
[----:B------:R-:W-:Y:S02]  /*06d0*/  UIMAD.WIDE.U32 UR26, UR31, UR24, UR26 ;  /* 0x000000181f1a72a5 */ /* 0x000fe4000f8e001a */
[----:B------:R-:W-:Y:S01]  /*06e0*/  UIMAD UR39, UR31, UR25, UR30 ;  /* 0x000000191f2772a4 */ /* 0x000fe2000f8e021e */
[----:B------:R-:W1:Y:S01]  /*06f0*/  LDCU.64 UR24, c[0x0][0x450] ;  /* 0x00008a00ff1877ac */ /* 0x000e620008000a00 */
[----:B---3--:R-:W-:-:S02]  /*0700*/  ULEA UR28, UP1, UR4, UR36, 0x1 ;  /* 0x00000024041c7291 */ /* 0x008fc4000f8208ff */
[----:B----4-:R-:W-:Y:S02]  /*0710*/  UIMAD UR30, UR32, UR20, URZ ;  /* 0x00000014201e72a4 */ /* 0x010fe4000f8e02ff */
[----:B------:R-:W-:Y:S02]  /*0720*/  ULEA.HI.X UR29, UR4, UR37, UR29, 0x1, UP1 ;  /* 0x00000025041d7291 */ /* 0x000fe400088f0c1d */
[----:B------:R-:W-:Y:S01]  /*0730*/  UIMAD.WIDE.U32 UR4, UR31, UR18, URZ ;  /* 0x000000121f0472a5 */ /* 0x000fe2000f8e00ff */
[----:B------:R-:W2:Y:S01]  /*0740*/  LDCU.64 UR18, c[0x0][0x448] ;  /* 0x00008900ff1277ac */ /* 0x000ea20008000a00 */
[----:B------:R-:W-:Y:S02]  /*0750*/  UIMAD UR40, UR31, UR21, UR30 ;  /* 0x000000151f2872a4 */ /* 0x000fe4000f8e021e */
[----:B------:R-:W-:Y:S02]  /*0760*/  UIMAD.WIDE.U32 UR36, UR31, UR20, UR14 ;  /* 0x000000141f2472a5 */ /* 0x000fe4000f8e000e */
[----:B------:R-:W-:-:S02]  /*0770*/  ULEA UR30, UR33, 0xfffff000, 0xc ;  /* 0xfffff000211e7891 */ /* 0x000fc4000f8e60ff */
[----:B0-----:R-:W-:Y:S02]  /*0780*/  UIMAD.WIDE.U32 UR14, UR31, UR16, URZ ;  /* 0x000000101f0e72a5 */ /* 0x001fe4000f8e00ff */
[----:B------:R-:W-:Y:S02]  /*0790*/  UIMAD UR42, UR32, UR16, URZ ;  /* 0x00000010202a72a4 */ /* 0x000fe4000f8e02ff */
[----:B------:R-:W-:Y:S02]  /*07a0*/  UIADD3 UR16, UP3, UPT, UR30, UR36, URZ ;  /* 0x000000241e107290 */ /* 0x000fe4000ff7e0ff */
[----:B------:R-:W-:Y:S02]  /*07b0*/  USHF.R.S32.HI UR38, URZ, 0x1f, UR30 ;  /* 0x0000001fff267899 */ /* 0x000fe4000801141e */
[----:B------:R-:W-:Y:S02]  /*07c0*/  UIADD3 UR26, UP1, UPT, UR30, UR26, URZ ;  /* 0x0000001a1e1a7290 */ /* 0x000fe4000ff3e0ff */
[----:B------:R-:W-:-:S02]  /*07d0*/  UIADD3 UR39, UPT, UPT, UR27, UR39, URZ ;  /* 0x000000271b277290 */ /* 0x000fc4000fffe0ff */
[----:B-1----:R-:W-:Y:S02]  /*07e0*/  ULEA UR32, UP4, UR16, UR24, 0x1 ;  /* 0x0000001810207291 */ /* 0x002fe4000f8808ff */
[----:B------:R-:W-:Y:S01]  /*07f0*/  UIADD3.X UR24, UPT, UPT, UR38, UR39, URZ, UP1, !UPT ;  /* 0x0000002726187290 */ /* 0x000fe20008ffe4ff */
[----:B------:R-:W0:Y:S01]  /*0800*/  LDCU.64 UR20, c[0x0][0x538] ;  /* 0x0000a700ff1477ac */ /* 0x000e220008000a00 */
[----:B--2---:R-:W-:Y:S02]  /*0810*/  ULEA UR30, UP2, UR26, UR18, 0x1 ;  /* 0x000000121a1e7291 */ /* 0x004fe4000f8408ff */
[----:B------:R-:W-:Y:S02]  /*0820*/  UIADD3 UR18, UPT, UPT, UR37, UR40, URZ ;  /* 0x0000002825127290 */ /* 0x000fe4000fffe0ff */
[----:B------:R-:W-:Y:S02]  /*0830*/  UIMAD UR42, UR31, UR17, UR42 ;  /* 0x000000111f2a72a4 */ /* 0x000fe4000f8e022a */
[----:B------:R-:W-:-:S03]  /*0840*/  ULEA.HI.X UR31, UR26, UR19, UR24, 0x1, UP2 ;  /* 0x000000131a1f7291 */ /* 0x000fc600090f0c18 */
[----:B------:R-:W1:Y:S01]  /*0850*/  @UP0 LDCU UR24, c[0x0][0x384] ;  /* 0x00007080ff1807ac */ /* 0x000e620008000800 */
[----:B------:R-:W-:Y:S02]  /*0860*/  UIADD3.X UR18, UPT, UPT, UR38, UR18, URZ, UP3, !UPT ;  /* 0x0000001226127290 */ /* 0x000fe40009ffe4ff */
[----:B------:R-:W-:Y:S02]  /*0870*/  UIADD3 UR5, UPT, UPT, UR5, UR41, URZ ;  /* 0x0000002905057290 */ /* 0x000fe4000fffe0ff */
[----:B------:R-:W-:Y:S01]  /*0880*/  ULEA.HI.X UR18, UR16, UR25, UR18, 0x1, UP4 ;  /* 0x0000001910127291 */ /* 0x000fe2000a0f0c12 */
[----:B------:R-:W2:Y:S01]  /*0890*/  LDCU.64 UR16, c[0x0][0x540] ;  /* 0x0000a800ff1077ac */ /* 0x000ea20008000a00 */
[----:B------:R-:W-:Y:S02]  /*08a0*/  UIMAD UR19, UR23, UR6, URZ ;  /* 0x00000006171372a4 */ /* 0x000fe4000f8e02ff */
[----:B------:R-:W-:Y:S01]  /*08b0*/  UIMAD.WIDE.U32 UR22, UR6, UR22, UR4 ;  /* 0x00000016061672a5 */ /* 0x000fe2000f8e0004 */
[----:B------:R-:W3:Y:S03]  /*08c0*/  @UP0 LDCU UR25, c[0x0][0x38c] ;  /* 0x00007180ff1907ac */ /* 0x000ee60008000800 */
[----:B------:R-:W-:Y:S01]  /*08d0*/  UIADD3 UR4, UPT, UPT, UR23, UR19, URZ ;  /* 0x0000001317047290 */ /* 0x000fe2000fffe0ff */
[----:B------:R-:W4:Y:S01]  /*08e0*/  @UP0 LDCU.64 UR26, c[0x0][0x480] ;  /* 0x00009000ff1a07ac */ /* 0x000f220008000a00 */
[----:B0-----:R-:W-:-:S02]  /*08f0*/  ULEA UR20, UP1, UR22, UR20, 0x3 ;  /* 0x0000001416147291 */ /* 0x001fc4000f8218ff */
[----:B------:R-:W-:Y:S02]  /*0900*/  UIADD3 UR5, UPT, UPT, UR15, UR42, URZ ;  /* 0x0000002a0f057290 */ /* 0x000fe4000fffe0ff */
[----:B------:R-:W-:Y:S02]  /*0910*/  ULEA.HI.X UR21, UR22, UR21, UR4, 0x3, UP1 ;  /* 0x0000001516157291 */ /* 0x000fe400088f1c04 */
[----:B------:R-:W-:Y:S02]  /*0920*/  UIMAD UR23, UR13, UR6, URZ ;  /* 0x000000060d1772a4 */ /* 0x000fe4000f8e02ff */
[----:B-1----:R-:W-:Y:S01]  /*0930*/  @UP0 UIMAD UR13, UR6, UR24, UR10 ;  /* 0x00000018060d02a4 */ /* 0x002fe2000f8e020a */
[----:B------:R-:W-:Y:S02]  /*0940*/  UMOV UR4, UR14 ;  /* 0x0000000e00047c82 */ /* 0x000fe40008000000 */
[----:B------:R-:W-:Y:S02]  /*0950*/  UIMAD.WIDE.U32 UR4, UR6, UR7, UR4 ;  /* 0x00000007060472a5 */ /* 0x000fe4000f8e0004 */
[----:B------:R-:W-:-:S02]  /*0960*/  @UP0 UIMAD UR13, UR13, UR33, URZ ;  /* 0x000000210d0d02a4 */ /* 0x000fc4000f8e02ff */
[----:B------:R-:W-:Y:S02]  /*0970*/  UIADD3 UR23, UPT, UPT, UR5, UR23, URZ ;  /* 0x0000001705177290 */ /* 0x000fe4000fffe0ff */
[----:B--2---:R-:W-:Y:S02]  /*0980*/  ULEA UR22, UP1, UR4, UR16, 0x3 ;  /* 0x0000001004167291 */ /* 0x004fe4000f8218ff */
[----:B---3--:R-:W-:Y:S02]  /*0990*/  @UP0 UIMAD UR13, UR13, UR25, URZ ;  /* 0x000000190d0d02a4 */ /* 0x008fe4000f8e02ff */
[----:B------:R-:W-:Y:S01]  /*09a0*/  ULEA.HI.X UR23, UR4, UR17, UR23, 0x3, UP1 ;  /* 0x0000001104177291 */ /* 0x000fe200088f1c17 */
[----:B------:R-:W-:Y:S02]  /*09b0*/  UMOV UR5, URZ ;  /* 0x000000ff00057c82 */ /* 0x000fe40008000000 */
[----:B------:R-:W-:Y:S01]  /*09c0*/  UMOV UR4, URZ ;  /* 0x000000ff00047c82 */ /* 0x000fe20008000000 */
[----:B----4-:R-:W-:-:S02]  /*09d0*/  @UP0 UIMAD.WIDE UR4, UR13, 0x10, UR26 ;  /* 0x000000100d0408a5 */ /* 0x010fc4000f8e021a */
        /* <DEDUP_REMOVED lines=15> */
[----:B------:R-:W-:-:S04]  /*0ad0*/  LOP3.LUT R0, R0, 0x1f, RZ, 0xc0, !PT ;  /* 0x0000001f00007812 */ /* 0x000fc800078ec0ff */
[----:B-12---:R-:W-:-:S07]  /*0ae0*/  LOP3.LUT R5, R0, 0x3e00, R3, 0xf8, !PT ;  /* 0x00003e0000057812 */ /* 0x006fce00078ef803 */
.L_x_2560:
[----:B0-----:R-:W0:Y:S01]  /*0af0*/  S2R R189, SR_TID.X ;  /* 0x0000000000bd7919 */ /* 0x001e220000002100 */
[----:B------:R-:W1:Y:S01]  /*0b00*/  S2UR UR37, SR_CTAID.X ;  /* 0x00000000002579c3 */ /* 0x000e620000002500 */
[----:B------:R-:W1:Y:S01]  /*0b10*/  LDCU.128 UR12, c[0x0][0x410] ;  /* 0x00008200ff0c77ac */ /* 0x000e620008000c00 */
[----:B------:R-:W-:Y:S02]  /*0b20*/  MOV R6, UR25 ;  /* 0x0000001900067c02 */ /* 0x000fe40008000f00 */
[----:B------:R-:W-:Y:S01]  /*0b30*/  MOV R7, UR11 ;  /* 0x0000000b00077c02 */ /* 0x000fe20008000f00 */
[----:B------:R-:W2:Y:S01]  /*0b40*/  LDCU.128 UR16, c[0x0][0x420] ;  /* 0x00008400ff1077ac */ /* 0x000ea20008000c00 */
[----:B------:R-:W-:Y:S02]  /*0b50*/  PRMT R29, RZ, 0x7610, R29 ;  /* 0x00007610ff1d7816 */ /* 0x000fe4000000001d */
[----:B------:R-:W3:Y:S01]  /*0b60*/  S2UR UR36, SR_CTAID.Y ;  /* 0x00000000002479c3 */ /* 0x000ee20000002600 */
[----:B------:R-:W-:Y:S01]  /*0b70*/  USHF.L.U32 UR8, UR24, 0xb, URZ ;  /* 0x0000000b18087899 */ /* 0x000fe200080006ff */
[----:B------:R-:W-:Y:S01]  /*0b80*/  IMAD.WIDE.U32 R26, R5, 0x2, R6 ;  /* 0x00000002051a7825 */ /* 0x000fe200078e0006 */
[----:B------:R-:W-:Y:S01]  /*0b90*/  UMOV UR9, URZ ;  /* 0x000000ff00097c82 */ /* 0x000fe20008000000 */
[----:B------:R-:W4:Y:S01]  /*0ba0*/  LDCU UR10, c[0x0][0x388] ;  /* 0x00007100ff0a77ac */ /* 0x000f220008000800 */
[----:B------:R-:W-:-:S02]  /*0bb0*/  PRMT R35, RZ, 0x7610, R35 ;  /* 0x00007610ff237816 */ /* 0x000fc40000000023 */
[----:B------:R-:W-:Y:S01]  /*0bc0*/  PRMT R28, RZ, 0x7610, R28 ;  /* 0x00007610ff1c7816 */ /* 0x000fe2000000001c */
[----:B------:R-:W-:Y:S01]  /*0bd0*/  UIADD3 UR8, UPT, UPT, UR8, -0x800, URZ ;  /* 0xfffff80008087890 */ /* 0x000fe2000fffe0ff */
[----:B------:R-:W-:Y:S01]  /*0be0*/  PRMT R36, RZ, 0x7610, R36 ;  /* 0x00007610ff247816 */ /* 0x000fe20000000024 */
[----:B------:R-:W5:Y:S01]  /*0bf0*/  LDCU.64 UR42, c[0x0][0x488] ;  /* 0x00009100ff2a77ac */ /* 0x000f620008000a00 */
[----:B------:R-:W-:Y:S02]  /*0c00*/  PRMT R34, RZ, 0x7610, R34 ;  /* 0x00007610ff227816 */ /* 0x000fe40000000022 */
[----:B------:R-:W-:Y:S01]  /*0c10*/  PRMT R33, RZ, 0x7610, R33 ;  /* 0x00007610ff217816 */ /* 0x000fe20000000021 */
[----:B------:R-:W5:Y:S01]  /*0c20*/  LDCU.64 UR44, c[0x0][0x478] ;  /* 0x00008f00ff2c77ac */ /* 0x000f620008000a00 */
[----:B------:R-:W-:Y:S02]  /*0c30*/  PRMT R32, RZ, 0x7610, R32 ;  /* 0x00007610ff207816 */ /* 0x000fe40000000020 */
[----:B------:R-:W-:Y:S01]  /*0c40*/  PRMT R31, RZ, 0x7610, R31 ;  /* 0x00007610ff1f7816 */ /* 0x000fe2000000001f */
[----:B-1----:R-:W-:Y:S01]  /*0c50*/  UIMAD.WIDE.U32 UR38, UR37, UR12, UR8 ;  /* 0x0000000c252672a5 */ /* 0x002fe2000f8e0008 */
[----:B------:R-:W-:Y:S01]  /*0c60*/  PRMT R30, RZ, 0x7610, R30 ;  /* 0x00007610ff1e7816 */ /* 0x000fe2000000001e */
[----:B--2---:R-:W-:Y:S01]  /*0c70*/  UIMAD.WIDE.U32 UR40, UR37, UR16, UR8 ;  /* 0x00000010252872a5 */ /* 0x004fe2000f8e0008 */
[----:B------:R-:W-:Y:S01]  /*0c80*/  PRMT R37, RZ, 0x7610, R37 ;  /* 0x00007610ff257816 */ /* 0x000fe20000000025 */
[----:B------:R-:W-:Y:S01]  /*0c90*/  UIMAD UR13, UR37, UR13, UR39 ;  /* 0x0000000d250d72a4 */ /* 0x000fe2000f8e0227 */
[----:B0-----:R-:W-:Y:S01]  /*0ca0*/  SHF.L.U32 R2, R189, 0x4, RZ ;  /* 0x00000004bd027819 */ /* 0x001fe200000006ff */
[----:B------:R-:W-:Y:S01]  /*0cb0*/  UIMAD UR17, UR37, UR17, UR41 ;  /* 0x00000011251172a4 */ /* 0x000fe2000f8e0229 */
[----:B------:R-:W-:Y:S01]  /*0cc0*/  PRMT R38, RZ, 0x7610, R38 ;  /* 0x00007610ff267816 */ /* 0x000fe20000000026 */
[----:B------:R-:W-:Y:S01]  /*0cd0*/  UMOV UR12, UR38 ;  /* 0x00000026000c7c82 */ /* 0x000fe20008000000 */
[----:B------:R-:W-:Y:S01]  /*0ce0*/  LOP3.LUT R45, R2, 0x3e00, RZ, 0xc0, !PT ;  /* 0x00003e00022d7812 */ /* 0x000fe200078ec0ff */
[----:B---3--:R-:W-:Y:S01]  /*0cf0*/  UIMAD.WIDE.U32 UR12, UR36, UR14, UR12 ;  /* 0x0000000e240c72a5 */ /* 0x008fe2000f8e000c */
[----:B------:R-:W-:Y:S01]  /*0d00*/  PRMT R39, RZ, 0x7610, R39 ;  /* 0x00007610ff277816 */ /* 0x000fe20000000027 */
[----:B------:R-:W-:Y:S01]  /*0d10*/  UMOV UR16, UR40 ;  /* 0x0000002800107c82 */ /* 0x000fe20008000000 */
[C---:B------:R-:W-:Y:S01]  /*0d20*/  LOP3.LUT R10, R45.reuse, R0, RZ, 0xfc, !PT ;  /* 0x000000002d0a7212 */ /* 0x040fe200078efcff */
[----:B------:R-:W-:Y:S01]  /*0d30*/  UIMAD UR15, UR36, UR15, UR13 ;  /* 0x0000000f240f72a4 */ /* 0x000fe2000f8e020d */
[----:B------:R-:W-:Y:S01]  /*0d40*/  LOP3.LUT R25, R45, 0x20, R0, 0xfe, !PT ;  /* 0x000000202d197812 */ /* 0x000fe200078efe00 */
[----:B------:R-:W-:Y:S01]  /*0d50*/  UIMAD.WIDE.U32 UR16, UR36, UR18, UR16 ;  /* 0x00000012241072a5 */ /* 0x000fe2000f8e0010 */
[----:B------:R-:W-:Y:S01]  /*0d60*/  IADD3 R3, P0, PT, R10, UR12, RZ ;  /* 0x0000000c0a037c10 */ /* 0x000fe2000ff1e0ff */
[----:B----4-:R-:W-:Y:S01]  /*0d70*/  UIADD3 UR12, UPT, UPT, -UR8, UR10, URZ ;  /* 0x0000000a080c7290 */ /* 0x010fe2000fffe1ff */
[----:B------:R-:W-:Y:S01]  /*0d80*/  PRMT R40, RZ, 0x7610, R40 ;  /* 0x00007610ff287816 */ /* 0x000fe20000000028 */
[----:B------:R-:W-:Y:S01]  /*0d90*/  UIMAD UR19, UR36, UR19, UR17 ;  /* 0x00000013241372a4 */ /* 0x000fe2000f8e0211 */
[----:B------:R-:W-:-:S02]  /*0da0*/  IADD3.X R12, PT, PT, RZ, UR15, RZ, P0, !PT ;  /* 0x0000000fff0c7c10 */ /* 0x000fc400087fe4ff */
[----:B------:R-:W-:Y:S02]  /*0db0*/  IADD3 R8, P1, PT, R10, UR16, RZ ;  /* 0x000000100a087c10 */ /* 0x000fe4000ff3e0ff */
[----:B-----5:R-:W-:Y:S02]  /*0dc0*/  LEA R2, P0, R3, UR42, 0x1 ;  /* 0x0000002a03027c11 */ /* 0x020fe4000f8008ff */
[----:B------:R-:W-:Y:S02]  /*0dd0*/  PRMT R41, RZ, 0x7610, R41 ;  /* 0x00007610ff297816 */ /* 0x000fe40000000029 */
[----:B------:R-:W-:Y:S02]  /*0de0*/  PRMT R42, RZ, 0x7610, R42 ;  /* 0x00007610ff2a7816 */ /* 0x000fe4000000002a */
[----:B------:R-:W-:Y:S01]  /*0df0*/  PRMT R43, RZ, 0x7610, R43 ;  /* 0x00007610ff2b7816 */ /* 0x000fe2000000002b */
[----:B------:R-:W-:Y:S01]  /*0e00*/  BAR.SYNC.DEFER_BLOCKING 0x0 ;  /* 0x0000000000007b1d */ /* 0x000fe20000010000 */
[----:B------:R-:W-:-:S02]  /*0e10*/  IADD3.X R9, PT, PT, RZ, UR19, RZ, P1, !PT ;  /* 0x00000013ff097c10 */ /* 0x000fc40008ffe4ff */
[----:B------:R-:W-:Y:S02]  /*0e20*/  LEA.HI.X R3, R3, UR43, R12, 0x1, P0 ;  /* 0x0000002b03037c11 */ /* 0x000fe400080f0c0c */
[----:B------:R-:W-:Y:S02]  /*0e30*/  LEA R4, P1, R8, UR44, 0x1 ;  /* 0x0000002c08047c11 */ /* 0x000fe4000f8208ff */
[C---:B------:R-:W-:Y:S02]  /*0e40*/  SHF.L.U32 R6, R10.reuse, 0x1, RZ ;  /* 0x000000010a067819 */ /* 0x040fe400000006ff */
[----:B------:R-:W-:Y:S02]  /*0e50*/  ISETP.GE.AND P2, PT, R5, UR12, PT ;  /* 0x0000000c05007c0c */ /* 0x000fe4000bf46270 */
[C---:B------:R-:W-:Y:S02]  /*0e60*/  LOP3.LUT R16, R10.reuse, 0xe0, RZ, 0xfc, !PT ;  /* 0x000000e00a107812 */ /* 0x040fe400078efcff */
[----:B------:R-:W-:-:S02]  /*0e70*/  LOP3.LUT R17, R10, 0x100, RZ, 0xfc, !PT ;  /* 0x000001000a117812 */ /* 0x000fc400078efcff */
[C---:B------:R-:W-:Y:S02]  /*0e80*/  LOP3.LUT R15, R10.reuse, 0xc0, RZ, 0xfc, !PT ;  /* 0x000000c00a0f7812 */ /* 0x040fe400078efcff */
[C---:B------:R-:W-:Y:S02]  /*0e90*/  LOP3.LUT R14, R10.reuse, 0xa0, RZ, 0xfc, !PT ;  /* 0x000000a00a0e7812 */ /* 0x040fe400078efcff */
[C---:B------:R-:W-:Y:S02]  /*0ea0*/  LOP3.LUT R13, R10.reuse, 0x80, RZ, 0xfc, !PT ;  /* 0x000000800a0d7812 */ /* 0x040fe400078efcff */
[C---:B------:R-:W-:Y:S02]  /*0eb0*/  LOP3.LUT R11, R10.reuse, 0x40, RZ, 0xfc, !PT ;  /* 0x000000400a0b7812 */ /* 0x040fe400078efcff */
[----:B------:R-:W-:Y:S01]  /*0ec0*/  LOP3.LUT R18, R10, 0x120, RZ, 0xfc, !PT ;  /* 0x000001200a127812 */ /* 0x000fe200078efcff */
[----:B------:R-:W2:Y:S01]  /*0ed0*/  @!P2 LDG.E.U16 R28, desc[UR34][R26.64] ;  /* 0x000000221a1ca981 */ /* 0x000ea2000c1e1500 */
[----:B------:R-:W-:-:S02]  /*0ee0*/  ISETP.GE.AND P0, PT, R25, UR12, PT ;  /* 0x0000000c19007c0c */ /* 0x000fc4000bf06270 */
[C---:B------:R-:W-:Y:S02]  /*0ef0*/  LOP3.LUT R19, R10.reuse, 0x140, RZ, 0xfc, !PT ;  /* 0x000001400a137812 */ /* 0x040fe400078efcff */
[C---:B------:R-:W-:Y:S02]  /*0f00*/  LOP3.LUT R20, R10.reuse, 0x160, RZ, 0xfc, !PT ;  /* 0x000001600a147812 */ /* 0x040fe400078efcff */
[C---:B------:R-:W-:Y:S02]  /*0f10*/  LOP3.LUT R21, R10.reuse, 0x180, RZ, 0xfc, !PT ;  /* 0x000001800a157812 */ /* 0x040fe400078efcff */
[C---:B------:R-:W-:Y:S02]  /*0f20*/  LOP3.LUT R22, R10.reuse, 0x1a0, RZ, 0xfc, !PT ;  /* 0x000001a00a167812 */ /* 0x040fe400078efcff */
[C---:B------:R-:W-:Y:S02]  /*0f30*/  LOP3.LUT R23, R10.reuse, 0x1c0, RZ, 0xfc, !PT ;  /* 0x000001c00a177812 */ /* 0x040fe400078efcff */
[----:B------:R-:W-:Y:S01]  /*0f40*/  LOP3.LUT R24, R10, 0x1e0, RZ, 0xfc, !PT ;  /* 0x000001e00a187812 */ /* 0x000fe200078efcff */
[----:B------:R-:W0:Y:S01]  /*0f50*/  S2R R239, SR_LANEID ;  /* 0x0000000000ef7919 */ /* 0x000e220000000000 */
[----:B------:R-:W-:Y:S01]  /*0f60*/  LEA.HI.X R5, R8, UR45, R9, 0x1, P1 ;  /* 0x0000002d08057c11 */ /* 0x000fe200088f0c09 */
[----:B------:R-:W-:Y:S01]  /*0f70*/  UMOV UR16, 0x400 ;  /* 0x0000040000107882 */ /* 0x000fe20000000000 */
[----:B------:R-:W-:Y:S01]  /*0f80*/  P2R R96, PR, RZ, 0x1 ;  /* 0x00000001ff607803 */ /* 0x000fe20000000000 */
[----:B------:R-:W1:Y:S01]  /*0f90*/  LDCU.64 UR14, c[0x0][0x508] ;  /* 0x0000a100ff0e77ac */ /* 0x000e620008000a00 */
[----:B------:R-:W-:-:S02]  /*0fa0*/  IADD3 R8, P0, PT, R6, UR26, RZ ;  /* 0x0000001a06087c10 */ /* 0x000fc4000ff1e0ff */
[----:B------:R-:W-:Y:S01]  /*0fb0*/  P2R R95, PR, RZ, 0x4 ;  /* 0x00000004ff5f7803 */ /* 0x000fe20000000000 */
[----:B------:R-:W3:Y:S01]  /*0fc0*/  LDCU.64 UR18, c[0x0][0x510] ;  /* 0x0000a200ff1277ac */ /* 0x000ee20008000a00 */
[----:B------:R-:W-:Y:S02]  /*0fd0*/  IADD3.X R9, PT, PT, RZ, UR27, RZ, P0, !PT ;  /* 0x0000001bff097c10 */ /* 0x000fe400087fe4ff */
[----:B------:R-:W-:Y:S01]  /*0fe0*/  ISETP.GE.AND P0, PT, R25, UR12, PT ;  /* 0x0000000c19007c0c */ /* 0x000fe2000bf06270 */
[----:B------:R-:W4:-:S12]  /*0ff0*/  LDCU UR17, c[0x0][0x38c] ;  /* 0x00007180ff1177ac */ /* 0x000f180008000800 */
[----:B------:R-:W5:Y:S01]  /*1000*/  @!P0 LDG.E.U16 R29, desc[UR34][R26.64+0x40] ;  /* 0x000040221a1d8981 */ /* 0x000f62000c1e1500 */
[----:B------:R-:W-:Y:S02]  /*1010*/  ISETP.GE.AND P0, PT, R16, UR12, PT ;  /* 0x0000000c10007c0c */ /* 0x000fe4000bf06270 */
[----:B------:R-:W-:Y:S02]  /*1020*/  LOP3.LUT R12, R10, 0x60, RZ, 0xfc, !PT ;  /* 0x000000600a0c7812 */ /* 0x000fe400078efcff */
[----:B------:R-:W-:Y:S02]  /*1030*/  P2R R105, PR, RZ, 0x1 ;  /* 0x00000001ff697803 */ /* 0x000fe40000000000 */
[----:B------:R-:W-:Y:S02]  /*1040*/  ISETP.GE.AND P2, PT, R15, UR12, PT ;  /* 0x0000000c0f007c0c */ /* 0x000fe4000bf46270 */
[----:B------:R-:W-:-:S05]  /*1050*/  ISETP.GE.AND P3, PT, R14, UR12, PT ;  /* 0x0000000c0e007c0c */ /* 0x000fca000bf66270 */
[----:B------:R-:W3:Y:S01]  /*1060*/  @!P0 LDG.E.U16 R35, desc[UR34][R26.64+0x1c0] ;  /* 0x0001c0221a238981 */ /* 0x000ee2000c1e1500 */
[----:B------:R-:W-:Y:S02]  /*1070*/  ISETP.GE.AND P0, PT, R17, UR12, PT ;  /* 0x0000000c11007c0c */ /* 0x000fe4000bf06270 */
[----:B------:R-:W-:Y:S02]  /*1080*/  ISETP.GE.AND P4, PT, R13, UR12, PT ;  /* 0x0000000c0d007c0c */ /* 0x000fe4000bf86270 */
[----:B------:R-:W-:Y:S01]  /*1090*/  ISETP.GE.AND P5, PT, R12, UR12, PT ;  /* 0x0000000c0c007c0c */ /* 0x000fe2000bfa6270 */
[----:B------:R-:W4:Y:S01]  /*10a0*/  @!P2 LDG.E.U16 R34, desc[UR34][R26.64+0x180] ;  /* 0x000180221a22a981 */ /* 0x000f22000c1e1500 */
[----:B------:R-:W-:Y:S02]  /*10b0*/  ISETP.GE.AND P6, PT, R11, UR12, PT ;  /* 0x0000000c0b007c0c */ /* 0x000fe4000bfc6270 */
[----:B------:R-:W-:Y:S01]  /*10c0*/  IADD3 R6, P1, PT, R6, UR28, RZ ;  /* 0x0000001c06067c10 */ /* 0x000fe2000ff3e0ff */
[----:B------:R-:W3:Y:S01]  /*10d0*/  @!P3 LDG.E.U16 R33, desc[UR34][R26.64+0x140] ;  /* 0x000140221a21b981 */ /* 0x000ee2000c1e1500 */
[----:B------:R-:W-:-:S02]  /*10e0*/  P2R R106, PR, RZ, 0x1 ;  /* 0x00000001ff6a7803 */ /* 0x000fc40000000000 */
[----:B------:R-:W-:Y:S01]  /*10f0*/  IADD3.X R7, PT, PT, RZ, UR29, RZ, P1, !PT ;  /* 0x0000001dff077c10 */ /* 0x000fe20008ffe4ff */
[----:B------:R-:W4:Y:S01]  /*1100*/  @!P0 LDG.E.U16 R36, desc[UR34][R26.64+0x200] ;  /* 0x000200221a248981 */ /* 0x000f22000c1e1500 */
[----:B------:R-:W-:Y:S02]  /*1110*/  ISETP.GE.AND P0, PT, R18, UR12, PT ;  /* 0x0000000c12007c0c */ /* 0x000fe4000bf06270 */
[----:B------:R-:W-:Y:S01]  /*1120*/  P2R R104, PR, RZ, 0x4 ;  /* 0x00000004ff687803 */ /* 0x000fe20000000000 */
[----:B------:R-:W3:Y:S01]  /*1130*/  @!P4 LDG.E.U16 R32, desc[UR34][R26.64+0x100] ;  /* 0x000100221a20c981 */ /* 0x000ee2000c1e1500 */
[----:B------:R-:W-:Y:S02]  /*1140*/  ISETP.GE.AND P1, PT, R19, UR12, PT ;  /* 0x0000000c13007c0c */ /* 0x000fe4000bf26270 */
[----:B------:R-:W-:Y:S01]  /*1150*/  P2R R103, PR, RZ, 0x8 ;  /* 0x00000008ff677803 */ /* 0x000fe20000000000 */
[----:B------:R-:W4:Y:S01]  /*1160*/  @!P5 LDG.E.U16 R31, desc[UR34][R26.64+0xc0] ;  /* 0x0000c0221a1fd981 */ /* 0x000f22000c1e1500 */
[----:B------:R-:W-:-:S02]  /*1170*/  ISETP.GE.AND P2, PT, R20, UR12, PT ;  /* 0x0000000c14007c0c */ /* 0x000fc4000bf46270 */
[----:B------:R-:W-:Y:S01]  /*1180*/  P2R R102, PR, RZ, 0x10 ;  /* 0x00000010ff667803 */ /* 0x000fe20000000000 */
[----:B------:R-:W3:Y:S01]  /*1190*/  @!P6 LDG.E.U16 R30, desc[UR34][R26.64+0x80] ;  /* 0x000080221a1ee981 */ /* 0x000ee2000c1e1500 */
[----:B------:R-:W-:Y:S02]  /*11a0*/  ISETP.GE.AND P3, PT, R21, UR12, PT ;  /* 0x0000000c15007c0c */ /* 0x000fe4000bf66270 */
[----:B------:R-:W-:Y:S01]  /*11b0*/  P2R R101, PR, RZ, 0x20 ;  /* 0x00000020ff657803 */ /* 0x000fe20000000000 */
[----:B------:R-:W4:Y:S01]  /*11c0*/  @!P0 LDG.E.U16 R37, desc[UR34][R26.64+0x240] ;  /* 0x000240221a258981 */ /* 0x000f22000c1e1500 */
[----:B------:R-:W-:Y:S02]  /*11d0*/  ISETP.GE.AND P4, PT, R22, UR12, PT ;  /* 0x0000000c16007c0c */ /* 0x000fe4000bf86270 */
[----:B------:R-:W-:Y:S01]  /*11e0*/  P2R R100, PR, RZ, 0x40 ;  /* 0x00000040ff647803 */ /* 0x000fe20000000000 */
[----:B------:R-:W4:Y:S01]  /*11f0*/  @!P1 LDG.E.U16 R38, desc[UR34][R26.64+0x280] ;  /* 0x000280221a269981 */ /* 0x000f22000c1e1500 */
[----:B------:R-:W-:-:S02]  /*1200*/  ISETP.GE.AND P5, PT, R23, UR12, PT ;  /* 0x0000000c17007c0c */ /* 0x000fc4000bfa6270 */
[----:B------:R-:W-:Y:S01]  /*1210*/  ISETP.GE.AND P6, PT, R24, UR12, PT ;  /* 0x0000000c18007c0c */ /* 0x000fe2000bfc6270 */
[----:B------:R-:W4:Y:S04]  /*1220*/  @!P2 LDG.E.U16 R39, desc[UR34][R26.64+0x2c0] ;  /* 0x0002c0221a27a981 */ /* 0x000f28000c1e1500 */
[----:B------:R-:W4:Y:S04]  /*1230*/  @!P3 LDG.E.U16 R40, desc[UR34][R26.64+0x300] ;  /* 0x000300221a28b981 */ /* 0x000f28000c1e1500 */
[----:B------:R-:W4:Y:S04]  /*1240*/  @!P4 LDG.E.U16 R41, desc[UR34][R26.64+0x340] ;  /* 0x000340221a29c981 */ /* 0x000f28000c1e1500 */
[----:B------:R-:W4:Y:S04]  /*1250*/  @!P5 LDG.E.U16 R42, desc[UR34][R26.64+0x380] ;  /* 0x000380221a2ad981 */ /* 0x000f28000c1e1500 */
[----:B------:R1:W4:Y:S01]  /*1260*/  @!P6 LDG.E.U16 R43, desc[UR34][R26.64+0x3c0] ;  /* 0x0003c0221a2be981 */ /* 0x000322000c1e1500 */
[----:B------:R-:W1:Y:S01]  /*1270*/  S2UR UR12, SR_CgaCtaId ;  /* 0x00000000000c79c3 */ /* 0x000e620000008800 */
[----:B0-----:R-:W-:-:S02]  /*1280*/  IADD3 R44, PT, PT, R45, R239, RZ ;  /* 0x000000ef2d2c7210 */ /* 0x001fc40007ffe0ff */
[----:B------:R-:W-:Y:S02]  /*1290*/  P2R R72, PR, RZ, 0x1 ;  /* 0x00000001ff487803 */ /* 0x000fe40000000000 */
[----:B------:R-:W-:Y:S02]  /*12a0*/  IADD3 R47, PT, PT, R44, 0x20, RZ ;  /* 0x000000202c2f7810 */ /* 0x000fe40007ffe0ff */
[----:B------:R-:W-:Y:S02]  /*12b0*/  ISETP.NE.AND P0, PT, R106, RZ, PT ;  /* 0x000000ff6a00720c */ /* 0x000fe40003f05270 */
[C---:B------:R-:W-:Y:S02]  /*12c0*/  IADD3 R49, PT, PT, R44.reuse, 0x40, RZ ;  /* 0x000000402c317810 */ /* 0x040fe40007ffe0ff */
[C---:B------:R-:W-:Y:S02]  /*12d0*/  IADD3 R51, PT, PT, R44.reuse, 0x60, RZ ;  /* 0x000000602c337810 */ /* 0x040fe40007ffe0ff */
[----:B------:R-:W-:-:S02]  /*12e0*/  LEA.HI.SX32 R45, R44, R44, 0x1b ;  /* 0x0000002c2c2d7211 */ /* 0x000fc400078fdaff */
[C---:B------:R-:W-:Y:S02]  /*12f0*/  IADD3 R53, PT, PT, R44.reuse, 0x80, RZ ;  /* 0x000000802c357810 */ /* 0x040fe40007ffe0ff */
[C---:B-1----:R-:W-:Y:S02]  /*1300*/  IADD3 R27, PT, PT, R44.reuse, 0xa0, RZ ;  /* 0x000000a02c1b7810 */ /* 0x042fe40007ffe0ff */
[-C--:B------:R-:W-:Y:S01]  /*1310*/  LEA.HI.SX32 R47, R47, R44.reuse, 0x1b ;  /* 0x0000002c2f2f7211 */ /* 0x080fe200078fdaff */
[----:B------:R-:W-:Y:S01]  /*1320*/  ULEA UR16, UR12, UR16, 0x18 ;  /* 0x000000100c107291 */ /* 0x000fe2000f8ec0ff */
[----:B------:R-:W-:Y:S02]  /*1330*/  P2R R70, PR, RZ, 0x1 ;  /* 0x00000001ff467803 */ /* 0x000fe40000000000 */
[----:B------:R-:W-:Y:S02]  /*1340*/  IADD3 R55, PT, PT, R44, 0xc0, RZ ;  /* 0x000000c02c377810 */ /* 0x000fe40007ffe0ff */
[----:B------:R-:W-:-:S02]  /*1350*/  LEA.HI.SX32 R49, R49, R44, 0x1b ;  /* 0x0000002c31317211 */ /* 0x000fc400078fdaff */
[----:B------:R-:W-:Y:S02]  /*1360*/  ISETP.NE.AND P0, PT, R105, RZ, PT ;  /* 0x000000ff6900720c */ /* 0x000fe40003f05270 */
[C---:B------:R-:W-:Y:S02]  /*1370*/  IADD3 R57, PT, PT, R44.reuse, 0xe0, RZ ;  /* 0x000000e02c397810 */ /* 0x040fe40007ffe0ff */
[-C--:B------:R-:W-:Y:S02]  /*1380*/  LEA.HI.SX32 R51, R51, R44.reuse, 0x1b ;  /* 0x0000002c33337211 */ /* 0x080fe400078fdaff */
[----:B------:R-:W-:Y:S02]  /*1390*/  IADD3 R59, PT, PT, R44, 0x100, RZ ;  /* 0x000001002c3b7810 */ /* 0x000fe40007ffe0ff */
[----:B------:R-:W-:Y:S02]  /*13a0*/  LEA R150, R45, UR16, 0x1 ;  /* 0x000000102d967c11 */ /* 0x000fe4000f8e08ff */
[----:B------:R-:W-:-:S02]  /*13b0*/  LEA.HI.SX32 R53, R53, R44, 0x1b ;  /* 0x0000002c35357211 */ /* 0x000fc400078fdaff */
[C---:B------:R-:W-:Y:S02]  /*13c0*/  IADD3 R61, PT, PT, R44.reuse, 0x120, RZ ;  /* 0x000001202c3d7810 */ /* 0x040fe40007ffe0ff */
[-C--:B------:R-:W-:Y:S02]  /*13d0*/  LEA.HI.SX32 R27, R27, R44.reuse, 0x1b ;  /* 0x0000002c1b1b7211 */ /* 0x080fe400078fdaff */
[----:B------:R-:W-:Y:S02]  /*13e0*/  LEA R149, R47, UR16, 0x1 ;  /* 0x000000102f957c11 */ /* 0x000fe4000f8e08ff */
[----:B------:R-:W-:Y:S02]  /*13f0*/  LOP3.LUT R26, R189, 0x3e0, RZ, 0xc0, !PT ;  /* 0x000003e0bd1a7812 */ /* 0x000fe400078ec0ff */
[----:B------:R-:W-:Y:S02]  /*1400*/  IADD3 R63, PT, PT, R44, 0x140, RZ ;  /* 0x000001402c3f7810 */ /* 0x000fe40007ffe0ff */
[----:B------:R-:W-:-:S02]  /*1410*/  LEA.HI.SX32 R55, R55, R44, 0x1b ;  /* 0x0000002c37377211 */ /* 0x000fc400078fdaff */
[----:B------:R-:W-:Y:S02]  /*1420*/  LEA R148, R49, UR16, 0x1 ;  /* 0x0000001031947c11 */ /* 0x000fe4000f8e08ff */
[----:B------:R-:W-:Y:S02]  /*1430*/  P2R R68, PR, RZ, 0x1 ;  /* 0x00000001ff447803 */ /* 0x000fe40000000000 */
        /* <DEDUP_REMOVED lines=46> */
[----:B-----5:R1:W-:Y:S04]  /*1720*/  STS.U16 [R149+0x40], R29 ;  /* 0x0000401d95007388 */ /* 0x0203e80000000400 */
[----:B---3--:R2:W-:Y:S04]  /*1730*/  STS.U16 [R148+0x80], R30 ;  /* 0x0000801e94007388 */ /* 0x0085e80000000400 */
        /* <DEDUP_REMOVED lines=55> */
[----:B------:R-:W-:Y:S02]  /*1ab0*/  PRMT R53, RZ, 0x7610, R53 ;  /* 0x00007610ff357816 */ /* 0x000fe40000000035 */
        /* <DEDUP_REMOVED lines=34> */
[----:B-----5:R-:W-:Y:S04]  /*1ce0*/  STS.U16 [R150], R27 ;  /* 0x0000001b96007388 */ /* 0x020fe80000000400 */
[----:B------:R-:W-:Y:S04]  /*1cf0*/  STS.U16 [R149+0x40], R28 ;  /* 0x0000401c95007388 */ /* 0x000fe80000000400 */
[----:B--2---:R-:W-:Y:S04]  /*1d00*/  STS.U16 [R148+0x80], R29 ;  /* 0x0000801d94007388 */ /* 0x004fe80000000400 */
[----:B---3--:R-:W-:Y:S04]  /*1d10*/  STS.U16 [R146+0xc0], R30 ;  /* 0x0000c01e92007388 */ /* 0x008fe80000000400 */
[----:B----4-:R-:W-:Y:S04]  /*1d20*/  STS.U16 [R144+0x100], R31 ;  /* 0x0001001f90007388 */ /* 0x010fe80000000400 */
[----:B------:R-:W-:Y:S04]  /*1d30*/  STS.U16 [R142+0x140], R32 ;  /* 0x000140208e007388 */ /* 0x000fe80000000400 */
        /* <DEDUP_REMOVED lines=87> */
[----:B------:R0:W-:Y:S04]  /*22b0*/  STS.U16 [R150], R56 ;  /* 0x0000003896007388 */ /* 0x0001e80000000400 */
[----:B------:R-:W-:Y:S04]  /*22c0*/  STS.U16 [R149+0x40], R49 ;  /* 0x0000403195007388 */ /* 0x000fe80000000400 */
[----:B--2---:R-:W-:Y:S04]  /*22d0*/  STS.U16 [R148+0x80], R50 ;  /* 0x0000803294007388 */ /* 0x004fe80000000400 */
[----:B---3--:R-:W-:Y:S04]  /*22e0*/  STS.U16 [R146+0xc0], R51 ;  /* 0x0000c03392007388 */ /* 0x008fe80000000400 */
[----:B----4-:R-:W-:Y:S04]  /*22f0*/  STS.U16 [R144+0x100], R53 ;  /* 0x0001003590007388 */ /* 0x010fe80000000400 */
[----:B-----5:R-:W-:Y:S04]  /*2300*/  STS.U16 [R142+0x140], R52 ;  /* 0x000140348e007388 */ /* 0x020fe80000000400 */
[----:B------:R1:W-:Y:S04]  /*2310*/  STS.U16 [R140+0x180], R55 ;  /* 0x000180378c007388 */ /* 0x0003e80000000400 */
[----:B------:R2:W-:Y:S04]  /*2320*/  STS.U16 [R138+0x1c0], R54 ;  /* 0x0001c0368a007388 */ /* 0x0005e80000000400 */
[----:B------:R-:W-:Y:S04]  /*2330*/  STS.U16 [R136+0x200], R57 ;  /* 0x0002003988007388 */ /* 0x000fe80000000400 */
[----:B------:R3:W-:Y:S04]  /*2340*/  STS.U16 [R250+0x240], R67 ;  /* 0x00024043fa007388 */ /* 0x0007e80000000400 */
[----:B------:R4:W-:Y:S04]  /*2350*/  STS.U16 [R249+0x280], R58 ;  /* 0x0002803af9007388 */ /* 0x0009e80000000400 */
[----:B------:R5:W-:Y:S04]  /*2360*/  STS.U16 [R244+0x2c0], R69 ;  /* 0x0002c045f4007388 */ /* 0x000be80000000400 */
        /* <DEDUP_REMOVED lines=21> */
[----:B0-----:R-:W-:Y:S01]  /*24c0*/  PRMT R56, RZ, 0x7610, R56 ;  /* 0x00007610ff387816 */ /* 0x001fe20000000038 */
[----:B------:R-:W-:Y:S01]  /*24d0*/  BAR.SYNC.DEFER_BLOCKING 0x0 ;  /* 0x0000000000007b1d */ /* 0x000fe20000010000 */
[----:B-1----:R-:W-:-:S05]  /*24e0*/  PRMT R55, RZ, 0x7610, R55 ;  /* 0x00007610ff377816 */ /* 0x002fca0000000037 */
[----:B------:R-:W5:Y:S01]  /*24f0*/  @!P0 LDG.E.U16 R56, desc[UR34][R2.64] ;  /* 0x0000002202388981 */ /* 0x000f62000c1e1500 */
[----:B------:R-:W-:Y:S02]  /*2500*/  ISETP.NE.AND P0, PT, R82, RZ, PT ;  /* 0x000000ff5200720c */ /* 0x000fe40003f05270 */
[----:B--2---:R-:W-:-:S11]  /*2510*/  PRMT R54, RZ, 0x7610, R54 ;  /* 0x00007610ff367816 */ /* 0x004fd60000000036 */
[----:B------:R-:W2:Y:S01]  /*2520*/  @!P0 LDG.E.U16 R55, desc[UR34][R2.64+0x40] ;  /* 0x0000402202378981 */ /* 0x000ea2000c1e1500 */
[----:B------:R-:W-:-:S13]  /*2530*/  ISETP.NE.AND P0, PT, R83, RZ, PT ;  /* 0x000000ff5300720c */ /* 0x000fda0003f05270 */
        /* <DEDUP_REMOVED lines=53> */
[----:B--2---:R-:W-:Y:S04]  /*2890*/  STS.U16 [R149+0x40], R55 ;  /* 0x0000403795007388 */ /* 0x004fe80000000400 */
[----:B------:R-:W-:Y:S04]  /*28a0*/  STS.U16 [R148+0x80], R54 ;  /* 0x0000803694007388 */ /* 0x000fe80000000400 */
        /* <DEDUP_REMOVED lines=15> */
[----:B------:R-:W1:Y:S04]  /*29a0*/  LDS.U16 R54, [R59+0x2] ;  /* 0x000002003b367984 */ /* 0x000e680000000400 */
[----:B------:R-:W2:Y:S04]  /*29b0*/  LDS.U16 R56, [R59+0x4] ;  /* 0x000004003b387984 */ /* 0x000ea80000000400 */
[----:B------:R-:W-:Y:S04]  /*29c0*/  LDS.U16 R58, [R59+0x6] ;  /* 0x000006003b3a7984 */ /* 0x000fe80000000400 */
[----:B------:R-:W3:Y:S04]  /*29d0*/  LDS.U16 R2, [R59+0x8] ;  /* 0x000008003b027984 */ /* 0x000ee80000000400 */
[----:B------:R-:W4:Y:S04]  /*29e0*/  LDS.U16 R3, [R59+0xa] ;  /* 0x00000a003b037984 */ /* 0x000f280000000400 */
[----:B------:R-:W5:Y:S04]  /*29f0*/  LDS.U16 R67, [R59+0xc] ;  /* 0x00000c003b437984 */ /* 0x000f680000000400 */
[----:B------:R-:W-:Y:S04]  /*2a00*/  LDS.U16 R69, [R59+0xe] ;  /* 0x00000e003b457984 */ /* 0x000fe80000000400 */
[----:B------:R-:W5:Y:S04]  /*2a10*/  LDS.U16 R70, [R59+0x10] ;  /* 0x000010003b467984 */ /* 0x000f680000000400 */
[----:B------:R-:W-:Y:S04]  /*2a20*/  LDS.U16 R71, [R59+0x12] ;  /* 0x000012003b477984 */ /* 0x000fe80000000400 */
[----:B------:R-:W5:Y:S04]  /*2a30*/  LDS.U16 R72, [R59+0x14] ;  /* 0x000014003b487984 */ /* 0x000f680000000400 */
[----:B------:R-:W-:Y:S04]  /*2a40*/  LDS.U16 R73, [R59+0x16] ;  /* 0x000016003b497984 */ /* 0x000fe80000000400 */
[----:B------:R-:W5:Y:S04]  /*2a50*/  LDS.U16 R74, [R59+0x18] ;  /* 0x000018003b4a7984 */ /* 0x000f680000000400 */
[----:B------:R-:W-:Y:S04]  /*2a60*/  LDS.U16 R75, [R59+0x1a] ;  /* 0x00001a003b4b7984 */ /* 0x000fe80000000400 */
[----:B------:R-:W-:Y:S04]  /*2a70*/  LDS.U16 R76, [R59+0x1c] ;  /* 0x00001c003b4c7984 */ /* 0x000fe80000000400 */
[----:B------:R-:W5:Y:S01]  /*2a80*/  LDS.U16 R77, [R59+0x1e] ;  /* 0x00001e003b4d7984 */ /* 0x000f620000000400 */
[----:B------:R-:W-:Y:S01]  /*2a90*/  BAR.SYNC.DEFER_BLOCKING 0x0 ;  /* 0x0000000000007b1d */ /* 0x000fe20000010000 */
[----:B0-----:R-:W-:-:S05]  /*2aa0*/  PRMT R79, RZ, 0x7610, R79 ;  /* 0x00007610ff4f7816 */ /* 0x001fca000000004f */
[----:B------:R-:W5:Y:S01]  /*2ab0*/  @!P0 LDG.E.U16 R82, desc[UR34][R4.64] ;  /* 0x0000002204528981 */ /* 0x000f62000c1e1500 */
[----:B------:R-:W-:Y:S02]  /*2ac0*/  ISETP.NE.AND P0, PT, R83, RZ, PT ;  /* 0x000000ff5300720c */ /* 0x000fe40003f05270 */
[----:B------:R-:W-:-:S11]  /*2ad0*/  PRMT R83, RZ, 0x7610, R83 ;  /* 0x00007610ff537816 */ /* 0x000fd60000000053 */
        /* <DEDUP_REMOVED lines=20> */
[----:B------:R-:W-:-:S09]  /*2c20*/  PRMT R95, RZ, 0x7610, R95 ;  /* 0x00007610ff5f7816 */ /* 0x000fd2000000005f */
        /* <DEDUP_REMOVED lines=14> */
[----:B------:R3:W5:Y:S01]  /*2d10*/  @!P6 LDG.E.U16 R105, desc[UR34][R4.64+0x3c0] ;  /* 0x0003c0220469e981 */ /* 0x000762000c1e1500 */
[----:B-1----:R-:W-:-:S02]  /*2d20*/  SHF.L.U32 R54, R54, 0x10, RZ ;  /* 0x0000001036367819 */ /* 0x002fc400000006ff */
[----:B--2---:R-:W-:-:S03]  /*2d30*/  SHF.L.U32 R56, R56, 0x10, RZ ;  /* 0x0000001038387819 */ /* 0x004fc600000006ff */
[----:B------:R-:W-:Y:S01]  /*2d40*/  FMUL.FTZ R85, R54, -1.4426950216293334961 ;  /* 0xbfb8aa3b36557820 */ /* 0x000fe20000410000 */
[----:B---3--:R-:W-:-:S05]  /*2d50*/  SHF.L.U32 R4, R2, 0x10, RZ ;  /* 0x0000001002047819 */ /* 0x008fca00000006ff */
[----:B------:R-:W0:Y:S01]  /*2d60*/  MUFU.EX2 R85, R85 ;  /* 0x0000005500557308 */ /* 0x000e220000000800 */
[----:B------:R-:W-:Y:S01]  /*2d70*/  FMUL.FTZ R102, R56, -1.4426950216293334961 ;  /* 0xbfb8aa3b38667820 */ /* 0x000fe20000410000 */
[----:B------:R-:W-:Y:S01]  /*2d80*/  FMUL.FTZ R2, R4, -1.4426950216293334961 ;  /* 0xbfb8aa3b04027820 */ /* 0x000fe20000410000 */
[----:B----4-:R-:W-:-:S05]  /*2d90*/  SHF.L.U32 R5, R3, 0x10, RZ ;  /* 0x0000001003057819 */ /* 0x010fca00000006ff */
[----:B------:R-:W-:Y:S01]  /*2da0*/  MUFU.EX2 R102, R102 ;  /* 0x0000006600667308 */ /* 0x000fe20000000800 */
[----:B------:R-:W-:-:S07]  /*2db0*/  FMUL.FTZ R3, R5, -1.4426950216293334961 ;  /* 0xbfb8aa3b05037820 */ /* 0x000fce0000410000 */
[----:B------:R-:W-:Y:S01]  /*2dc0*/  MUFU.EX2 R2, R2 ;  /* 0x0000000200027308 */ /* 0x000fe20000000800 */
[----:B------:R-:W-:Y:S01]  /*2dd0*/  SHF.L.U32 R55, R55, 0x10, RZ ;  /* 0x0000001037377819 */ /* 0x000fe200000006ff */
[----:B0-----:R-:W-:Y:S01]  /*2de0*/  FADD.FTZ R85, R85, 1 ;  /* 0x3f80000055557421 */ /* 0x001fe20000010000 */
[----:B------:R-:W-:Y:S02]  /*2df0*/  SHF.L.U32 R58, R58, 0x10, RZ ;  /* 0x000000103a3a7819 */ /* 0x000fe400000006ff */
[----:B------:R-:W-:-:S03]  /*2e00*/  ISETP.NE.AND P1, PT, R189, RZ, PT ;  /* 0x000000ffbd00720c */ /* 0x000fc60003f25270 */
[----:B------:R-:W0:Y:S01]  /*2e10*/  MUFU.EX2 R3, R3 ;  /* 0x0000000300037308 */ /* 0x000e220000000800 */
[----:B------:R-:W-:Y:S01]  /*2e20*/  FMUL.FTZ R78, R55, -1.4426950216293334961 ;  /* 0xbfb8aa3b374e7820 */ /* 0x000fe20000410000 */
[----:B------:R-:W-:-:S06]  /*2e30*/  FMUL.FTZ R104, R58, -1.4426950216293334961 ;  /* 0xbfb8aa3b3a687820 */ /* 0x000fcc0000410000 */
[----:B------:R-:W-:Y:S01]  /*2e40*/  MUFU.RCP R85, R85 ;  /* 0x0000005500557308 */ /* 0x000fe20000001000 */
[----:B-----5:R-:W-:Y:S02]  /*2e50*/  SHF.L.U32 R67, R67, 0x10, RZ ;  /* 0x0000001043437819 */ /* 0x020fe400000006ff */
[----:B------:R-:W-:-:S05]  /*2e60*/  SHF.L.U32 R70, R70, 0x10, RZ ;  /* 0x0000001046467819 */ /* 0x000fca00000006ff */
[----:B------:R-:W1:Y:S01]  /*2e70*/  MUFU.EX2 R78, R78 ;  /* 0x0000004e004e7308 */ /* 0x000e620000000800 */
[----:B------:R-:W-:Y:S01]  /*2e80*/  FMUL.FTZ R106, R67, -1.4426950216293334961 ;  /* 0xbfb8aa3b436a7820 */ /* 0x000fe20000410000 */
[----:B------:R-:W-:-:S06]  /*2e90*/  FMUL.FTZ R108, R70, -1.4426950216293334961 ;  /* 0xbfb8aa3b466c7820 */ /* 0x000fcc0000410000 */
[----:B------:R-:W2:Y:S01]  /*2ea0*/  MUFU.EX2 R104, R104 ;  /* 0x0000006800687308 */ /* 0x000ea20000000800 */
[----:B0-----:R-:W-:Y:S01]  /*2eb0*/  FADD.FTZ R3, R3, 1 ;  /* 0x3f80000003037421 */ /* 0x001fe20000010000 */
[----:B------:R-:W-:-:S06]  /*2ec0*/  SHF.L.U32 R86, R86, 0x10, RZ ;  /* 0x0000001056567819 */ /* 0x000fcc00000006ff */
[----:B------:R-:W0:Y:S01]  /*2ed0*/  MUFU.EX2 R106, R106 ;  /* 0x0000006a006a7308 */ /* 0x000e220000000800 */
[----:B-1----:R-:W-:-:S07]  /*2ee0*/  FADD.FTZ R78, R78, 1 ;  /* 0x3f8000004e4e7421 */ /* 0x002fce0000010000 */
[----:B------:R-:W-:Y:S01]  /*2ef0*/  MUFU.EX2 R108, R108 ;  /* 0x0000006c006c7308 */ /* 0x000fe20000000800 */
[----:B------:R-:W-:-:S07]  /*2f00*/  SHF.L.U32 R69, R69, 0x10, RZ ;  /* 0x0000001045457819 */ /* 0x000fce00000006ff */
[----:B------:R-:W-:Y:S01]  /*2f10*/  MUFU.RCP R78, R78 ;  /* 0x0000004e004e7308 */ /* 0x000fe20000001000 */
[----:B------:R-:W-:Y:S04]  /*2f20*/  STS.U16 [R150], R82 ;  /* 0x0000005296007388 */ /* 0x000fe80000000400 */
        /* <DEDUP_REMOVED lines=16> */
[----:B------:R-:W5:Y:S04]  /*3030*/  LDS.U16 R83, [R59+0x4] ;  /* 0x000004003b537984 */ /* 0x000f680000000400 */
[----:B------:R-:W5:Y:S01]  /*3040*/  LDS.U16 R79, [R59] ;  /* 0x000000003b4f7984 */ /* 0x000f620000000400 */
[----:B-1----:R-:W-:-:S03]  /*3050*/  FADD.FTZ R89, R102, 1 ;  /* 0x3f80000066597421 */ /* 0x002fc60000010000 */
[----:B------:R-:W1:Y:S01]  /*3060*/  LDS.U16 R82, [R59+0x2] ;  /* 0x000002003b527984 */ /* 0x000e620000000400 */
[----:B---3--:R-:W-:Y:S01]  /*3070*/  FADD.FTZ R93, R2, 1 ;  /* 0x3f800000025d7421 */ /* 0x008fe20000010000 */
[----:B------:R-:W-:Y:S02]  /*3080*/  MOV R2, UR24 ;  /* 0x0000001800027c02 */ /* 0x000fe40008000f00 */
[----:B----4-:R-:W-:Y:S01]  /*3090*/  MOV R95, 0xfffff800 ;  /* 0xfffff800005f7802 */ /* 0x010fe20000000f00 */
[----:B------:R-:W5:Y:S01]  /*30a0*/  MUFU.RCP R89, R89 ;  /* 0x0000005900597308 */ /* 0x000f620000001000 */
[----:B------:R-:W3:Y:S03]  /*30b0*/  LDS.U16 R92, [R59+0x6] ;  /* 0x000006003b5c7984 */ /* 0x000ee60000000400 */
[----:B------:R-:W-:Y:S01]  /*30c0*/  @!P1 IMAD R2, R2, R95, UR10 ;  /* 0x0000000a02029e24 */ /* 0x000fe2000f8e025f */
[----:B------:R-:W-:Y:S04]  /*30d0*/  LDS.U16 R96, [R59+0xa] ;  /* 0x00000a003b607984 */ /* 0x000fe80000000400 */
[----:B------:R-:W4:Y:S01]  /*30e0*/  LDS.U16 R95, [R59+0x8] ;  /* 0x000008003b5f7984 */ /* 0x000f220000000400 */
[----:B------:R5:W-:Y:S01]  /*30f0*/  MUFU.RCP R88, R3 ;  /* 0x0000000300587308 */ /* 0x000be20000001000 */
[----:B--2---:R-:W-:Y:S01]  /*3100*/  FADD.FTZ R91, R104, 1 ;  /* 0x3f800000685b7421 */ /* 0x004fe20000010000 */
[----:B------:R-:W-:Y:S01]  /*3110*/  FMUL.FTZ R107, R69, -1.4426950216293334961 ;  /* 0xbfb8aa3b456b7820 */ /* 0x000fe20000410000 */
[----:B------:R-:W-:Y:S01]  /*3120*/  SHF.L.U32 R72, R72, 0x10, RZ ;  /* 0x0000001048487819 */ /* 0x000fe200000006ff */
[----:B0-----:R-:W-:Y:S01]  /*3130*/  FADD.FTZ R90, R106, 1 ;  /* 0x3f8000006a5a7421 */ /* 0x001fe20000010000 */
[----:B------:R-:W-:-:S02]  /*3140*/  SHF.L.U32 R74, R74, 0x10, RZ ;  /* 0x000000104a4a7819 */ /* 0x000fc400000006ff */
[----:B------:R-:W-:Y:S02]  /*3150*/  SHF.L.U32 R71, R71, 0x10, RZ ;  /* 0x0000001047477819 */ /* 0x000fe400000006ff */
[----:B------:R-:W-:Y:S01]  /*3160*/  SHF.L.U32 R84, R84, 0x10, RZ ;  /* 0x0000001054547819 */ /* 0x000fe200000006ff */
[----:B-----5:R-:W-:Y:S01]  /*3170*/  FADD.FTZ R3, -R85, 1 ;  /* 0x3f80000055037421 */ /* 0x020fe20000010100 */
[----:B------:R-:W-:Y:S01]  /*3180*/  FADD.FTZ R105, -R89, 1 ;  /* 0x3f80000059697421 */ /* 0x000fe20000010100 */
[----:B------:R-:W-:Y:S02]  /*3190*/  SHF.L.U32 R87, R87, 0x10, RZ ;  /* 0x0000001057577819 */ /* 0x000fe400000006ff */
[----:B------:R-:W-:Y:S01]  /*31a0*/  SHF.L.U32 R77, R77, 0x10, RZ ;  /* 0x000000104d4d7819 */ /* 0x000fe200000006ff */
[----:B------:R-:W-:Y:S01]  /*31b0*/  FADD.FTZ R100, -R78, 1 ;  /* 0x3f8000004e647421 */ /* 0x000fe20000010100 */
[----:B------:R-:W-:Y:S01]  /*31c0*/  SHF.L.U32 R75, R75, 0x10, RZ ;  /* 0x000000104b4b7819 */ /* 0x000fe200000006ff */
[----:B------:R-:W-:Y:S01]  /*31d0*/  LDS.U16 R121, [R59+0x1e] ;  /* 0x00001e003b797984 */ /* 0x000fe20000000400 */
[----:B------:R-:W-:Y:S01]  /*31e0*/  SHF.L.U32 R83, R83, 0x10, RZ ;  /* 0x0000001053537819 */ /* 0x000fe200000006ff */
[----:B------:R-:W-:-:S02]  /*31f0*/  FFMA.FTZ R103, R54, R3, 1 ;  /* 0x3f80000036677423 */ /* 0x000fc40000010003 */
[----:B------:R-:W0:Y:S02]  /*3200*/  LDS.U16 R3, [R59+0xc] ;  /* 0x00000c003b037984 */ /* 0x000e240000000400 */
[----:B------:R-:W-:Y:S01]  /*3210*/  FMUL.FTZ R104, R86, R83 ;  /* 0x0000005356687220 */ /* 0x000fe20000410000 */
[----:B------:R-:W-:-:S03]  /*3220*/  FFMA.FTZ R105, R56, R105, 1 ;  /* 0x3f80000038697423 */ /* 0x000fc60000010069 */
[----:B------:R-:W-:Y:S01]  /*3230*/  FMUL.FTZ R104, R89, R104 ;  /* 0x0000006859687220 */ /* 0x000fe20000410000 */
[----:B------:R-:W-:Y:S01]  /*3240*/  FADD.FTZ R106, R108, 1 ;  /* 0x3f8000006c6a7421 */ /* 0x000fe20000010000 */
[----:B------:R-:W2:Y:S01]  /*3250*/  MUFU.RCP R91, R91 ;  /* 0x0000005b005b7308 */ /* 0x000ea20000001000 */
[----:B------:R-:W-:Y:S01]  /*3260*/  LDS.U16 R108, [R59+0x10] ;  /* 0x000010003b6c7984 */ /* 0x000fe20000000400 */
[----:B------:R-:W-:-:S03]  /*3270*/  FMUL.FTZ R122, R104, R105 ;  /* 0x00000069687a7220 */ /* 0x000fc60000410000 */
[----:B------:R-:W5:Y:S01]  /*3280*/  LDS.U16 R104, [R59+0xe] ;  /* 0x00000e003b687984 */ /* 0x000f620000000400 */
[----:B------:R-:W-:Y:S02]  /*3290*/  SHF.L.U32 R79, R79, 0x10, RZ ;  /* 0x000000104f4f7819 */ /* 0x000fe400000006ff */
[----:B------:R-:W2:Y:S01]  /*32a0*/  MUFU.RCP R93, R93 ;  /* 0x0000005d005d7308 */ /* 0x000ea20000001000 */
[----:B------:R-:W-:Y:S01]  /*32b0*/  FMUL.FTZ R110, R72, -1.4426950216293334961 ;  /* 0xbfb8aa3b486e7820 */ /* 0x000fe20000410000 */
[----:B-1----:R-:W-:Y:S01]  /*32c0*/  SHF.L.U32 R82, R82, 0x10, RZ ;  /* 0x0000001052527819 */ /* 0x002fe200000006ff */
[----:B------:R-:W-:Y:S01]  /*32d0*/  FMUL.FTZ R113, R74, -1.4426950216293334961 ;  /* 0xbfb8aa3b4a717820 */ /* 0x000fe20000410000 */
[----:B------:R-:W-:Y:S01]  /*32e0*/  FMUL.FTZ R109, R71, -1.4426950216293334961 ;  /* 0xbfb8aa3b476d7820 */ /* 0x000fe20000410000 */
[----:B------:R-:W-:-:S03]  /*32f0*/  FMUL.FTZ R101, R84, R79 ;  /* 0x0000004f54657220 */ /* 0x000fc60000410000 */
[----:B------:R-:W1:Y:S01]  /*3300*/  MUFU.EX2 R107, R107 ;  /* 0x0000006b006b7308 */ /* 0x000e620000000800 */
[----:B------:R-:W-:Y:S01]  /*3310*/  FMUL.FTZ R102, R87, R82 ;  /* 0x0000005257667220 */ /* 0x000fe20000410000 */
[----:B------:R-:W-:Y:S01]  /*3320*/  FMUL.FTZ R117, R77, -1.4426950216293334961 ;  /* 0xbfb8aa3b4d757820 */ /* 0x000fe20000410000 */
[----:B------:R-:W-:Y:S01]  /*3330*/  FMUL.FTZ R101, R78, R101 ;  /* 0x000000654e657220 */ /* 0x000fe20000410000 */
[----:B------:R-:W-:Y:S01]  /*3340*/  FFMA.FTZ R100, R55, R100, 1 ;  /* 0x3f80000037647423 */ /* 0x000fe20000010064 */
[----:B------:R-:W-:-:S03]  /*3350*/  FMUL.FTZ R102, R85, R102 ;  /* 0x0000006655667220 */ /* 0x000fc60000410000 */
[----:B------:R-:W-:Y:S01]  /*3360*/  MUFU.EX2 R110, R110 ;  /* 0x0000006e006e7308 */ /* 0x000fe20000000800 */
[----:B------:R-:W-:Y:S02]  /*3370*/  SHF.L.U32 R97, R97, 0x10, RZ ;  /* 0x0000001061617819 */ /* 0x000fe400000006ff */
[----:B---3--:R-:W-:Y:S02]  /*3380*/  SHF.L.U32 R92, R92, 0x10, RZ ;  /* 0x000000105c5c7819 */ /* 0x008fe400000006ff */
[----:B------:R-:W-:-:S03]  /*3390*/  SHF.L.U32 R98, R98, 0x10, RZ ;  /* 0x0000001062627819 */ /* 0x000fc600000006ff */
[----:B------:R-:W3:Y:S01]  /*33a0*/  MUFU.EX2 R113, R113 ;  /* 0x0000007100717308 */ /* 0x000ee20000000800 */
[----:B----4-:R-:W-:Y:S01]  /*33b0*/  SHF.L.U32 R95, R95, 0x10, RZ ;  /* 0x000000105f5f7819 */ /* 0x010fe200000006ff */
[----:B------:R-:W-:Y:S01]  /*33c0*/  FMUL.FTZ R114, R75, -1.4426950216293334961 ;  /* 0xbfb8aa3b4b727820 */ /* 0x000fe20000410000 */
[----:B------:R-:W-:Y:S01]  /*33d0*/  SHF.L.U32 R73, R73, 0x10, RZ ;  /* 0x0000001049497819 */ /* 0x000fe200000006ff */
[----:B------:R-:W-:Y:S01]  /*33e0*/  FMUL.FTZ R118, R102, R103 ;  /* 0x0000006766767220 */ /* 0x000fe20000410000 */
[----:B------:R-:W-:-:S03]  /*33f0*/  SHF.L.U32 R76, R76, 0x10, RZ ;  /* 0x000000104c4c7819 */ /* 0x000fc600000006ff */
[----:B------:R-:W4:Y:S01]  /*3400*/  MUFU.EX2 R109, R109 ;  /* 0x0000006d006d7308 */ /* 0x000f220000000800 */
[----:B--2---:R-:W-:Y:S01]  /*3410*/  FADD.FTZ R103, -R91, 1 ;  /* 0x3f8000005b677421 */ /* 0x004fe20000010100 */
[----:B------:R-:W-:Y:S01]  /*3420*/  FMUL.FTZ R102, R97, R92 ;  /* 0x0000005c61667220 */ /* 0x000fe20000410000 */
[----:B------:R-:W-:Y:S01]  /*3430*/  FADD.FTZ R105, -R93, 1 ;  /* 0x3f8000005d697421 */ /* 0x000fe20000010100 */
[----:B------:R-:W-:-:S04]  /*3440*/  FMUL.FTZ R111, R73, -1.4426950216293334961 ;  /* 0xbfb8aa3b496f7820 */ /* 0x000fc80000410000 */
[----:B------:R2:W-:Y:S01]  /*3450*/  MUFU.EX2 R129, R117 ;  /* 0x0000007500817308 */ /* 0x0005e20000000800 */
[----:B------:R-:W-:Y:S01]  /*3460*/  FMUL.FTZ R116, R76, -1.4426950216293334961 ;  /* 0xbfb8aa3b4c747820 */ /* 0x000fe20000410000 */
[----:B-1----:R-:W-:Y:S01]  /*3470*/  FADD.FTZ R94, R107, 1 ;  /* 0x3f8000006b5e7421 */ /* 0x002fe20000010000 */
[----:B------:R-:W-:Y:S01]  /*3480*/  FFMA.FTZ R103, R58, R103, 1 ;  /* 0x3f8000003a677423 */ /* 0x000fe20000010067 */
[----:B------:R-:W-:Y:S01]  /*3490*/  FMUL.FTZ R102, R91, R102 ;  /* 0x000000665b667220 */ /* 0x000fe20000410000 */
[----:B--2---:R-:W-:-:S03]  /*34a0*/  FMUL.FTZ R117, R101, R100 ;  /* 0x0000006465757220 */ /* 0x004fc60000410000 */
[----:B------:R1:W-:Y:S01]  /*34b0*/  MUFU.RCP R101, R106 ;  /* 0x0000006a00657308 */ /* 0x0003e20000001000 */
[----:B------:R-:W-:Y:S01]  /*34c0*/  SHF.L.U32 R99, R99, 0x10, RZ ;  /* 0x0000001063637819 */ /* 0x000fe200000006ff */
[----:B------:R-:W-:Y:S01]  /*34d0*/  FFMA.FTZ R107, R4, R105, 1 ;  /* 0x3f800000046b7423 */ /* 0x000fe20000010069 */
[----:B------:R-:W-:-:S05]  /*34e0*/  SHF.L.U32 R96, R96, 0x10, RZ ;  /* 0x0000001060607819 */ /* 0x000fca00000006ff */
[----:B------:R2:W5:Y:S01]  /*34f0*/  MUFU.EX2 R115, R114 ;  /* 0x0000007200737308 */ /* 0x0005620000000800 */
[----:B-1----:R-:W-:Y:S01]  /*3500*/  FMUL.FTZ R106, R98, R95 ;  /* 0x0000005f626a7220 */ /* 0x002fe20000410000 */
[----:B------:R-:W-:-:S03]  /*3510*/  FMUL.FTZ R123, R102, R103 ;  /* 0x00000067667b7220 */ /* 0x000fc60000410000 */
[----:B------:R-:W-:-:S03]  /*3520*/  FMUL.FTZ R106, R93, R106 ;  /* 0x0000006a5d6a7220 */ /* 0x000fc60000410000 */
[----:B------:R-:W1:Y:S01]  /*3530*/  MUFU.RCP R90, R90 ;  /* 0x0000005a005a7308 */ /* 0x000e620000001000 */
[----:B------:R-:W-:Y:S01]  /*3540*/  FMUL.FTZ R124, R106, R107 ;  /* 0x0000006b6a7c7220 */ /* 0x000fe20000410000 */
[----:B------:R-:W-:Y:S01]  /*3550*/  SHF.L.U32 R102, R81, 0x10, RZ ;  /* 0x0000001051667819 */ /* 0x000fe200000006ff */
[----:B------:R-:W-:Y:S01]  /*3560*/  FMUL.FTZ R105, R99, R96 ;  /* 0x0000006063697220 */ /* 0x000fe20000410000 */
[----:B0-----:R-:W-:-:S04]  /*3570*/  SHF.L.U32 R81, R3, 0x10, RZ ;  /* 0x0000001003517819 */ /* 0x001fc800000006ff */
[----:B------:R0:W1:Y:S01]  /*3580*/  MUFU.EX2 R112, R111 ;  /* 0x0000006f00707308 */ /* 0x0000620000000800 */
[----:B---3--:R-:W-:Y:S01]  /*3590*/  FADD.FTZ R107, R113, 1 ;  /* 0x3f800000716b7421 */ /* 0x008fe20000010000 */
[----:B--2---:R-:W-:Y:S06]  /*35a0*/  LDS.U16 R114, [R59+0x16] ;  /* 0x000016003b727984 */ /* 0x004fec0000000400 */
[----:B------:R2:W3:Y:S01]  /*35b0*/  MUFU.EX2 R119, R116 ;  /* 0x0000007400777308 */ /* 0x0004e20000000800 */
[----:B0-----:R-:W-:Y:S01]  /*35c0*/  FADD.FTZ R111, R110, 1 ;  /* 0x3f8000006e6f7421 */ /* 0x001fe20000010000 */
[C---:B------:R-:W-:Y:S01]  /*35d0*/  FADD.FTZ R110, -R88.reuse, 1 ;  /* 0x3f800000586e7421 */ /* 0x040fe20000010100 */
[----:B------:R-:W0:Y:S01]  /*35e0*/  LDS.U16 R113, [R59+0x14] ;  /* 0x000014003b717984 */ /* 0x000e220000000400 */
[----:B----4-:R-:W-:Y:S01]  /*35f0*/  FADD.FTZ R100, R109, 1 ;  /* 0x3f8000006d647421 */ /* 0x010fe20000010000 */
[----:B------:R-:W-:-:S02]  /*3600*/  FMUL.FTZ R109, R88, R105 ;  /* 0x00000069586d7220 */ /* 0x000fc40000410000 */
[----:B------:R-:W-:Y:S04]  /*3610*/  LDS.U16 R3, [R59+0x12] ;  /* 0x000012003b037984 */ /* 0x000fe80000000400 */
[----:B--2---:R-:W2:Y:S01]  /*3620*/  LDS.U16 R116, [R59+0x18] ;  /* 0x000018003b747984 */ /* 0x004ea20000000400 */
[----:B------:R-:W-:Y:S01]  /*3630*/  FFMA.FTZ R110, R5, R110, 1 ;  /* 0x3f800000056e7423 */ /* 0x000fe2000001006e */
[----:B------:R-:W-:Y:S01]  /*3640*/  FMUL.FTZ R103, R102, R81 ;  /* 0x0000005166677220 */ /* 0x000fe20000410000 */
[----:B------:R-:W4:Y:S01]  /*3650*/  MUFU.RCP R94, R94 ;  /* 0x0000005e005e7308 */ /* 0x000f220000001000 */
[----:B-----5:R-:W-:Y:S01]  /*3660*/  FADD.FTZ R120, R115, 1 ;  /* 0x3f80000073787421 */ /* 0x020fe20000010000 */
[----:B------:R-:W-:Y:S01]  /*3670*/  FMUL.FTZ R125, R109, R110 ;  /* 0x0000006e6d7d7220 */ /* 0x000fe20000410000 */
[----:B-1----:R-:W-:Y:S01]  /*3680*/  FMUL.FTZ R109, R90, R103 ;  /* 0x000000675a6d7220 */ /* 0x002fe20000410000 */
[----:B------:R-:W-:-:S02]  /*3690*/  SHF.L.U32 R103, R68, 0x10, RZ ;  /* 0x0000001044677819 */ /* 0x000fc400000006ff */
[----:B------:R-:W-:Y:S01]  /*36a0*/  SHF.L.U32 R68, R104, 0x10, RZ ;  /* 0x0000001068447819 */ /* 0x000fe200000006ff */
[----:B------:R-:W-:Y:S01]  /*36b0*/  FADD.FTZ R106, R112, 1 ;  /* 0x3f800000706a7421 */ /* 0x000fe20000010000 */
[----:B------:R-:W-:Y:S01]  /*36c0*/  SHF.L.U32 R104, R57, 0x10, RZ ;  /* 0x0000001039687819 */ /* 0x000fe200000006ff */
[----:B---3--:R-:W-:Y:S01]  /*36d0*/  FADD.FTZ R115, R119, 1 ;  /* 0x3f80000077737421 */ /* 0x008fe20000010000 */
[----:B------:R-:W-:Y:S01]  /*36e0*/  SHF.L.U32 R57, R108, 0x10, RZ ;  /* 0x000000106c397819 */ /* 0x000fe200000006ff */
[----:B------:R-:W1:Y:S01]  /*36f0*/  LDS.U16 R119, [R59+0x1a] ;  /* 0x00001a003b777984 */ /* 0x000e620000000400 */
[----:B------:R3:W-:Y:S01]  /*3700*/  MUFU.RCP R108, R120 ;  /* 0x00000078006c7308 */ /* 0x0007e20000001000 */
[----:B------:R-:W-:Y:S02]  /*3710*/  FADD.FTZ R110, -R90, 1 ;  /* 0x3f8000005a6e7421 */ /* 0x000fe40000010100 */
[----:B---3--:R-:W3:Y:S05]  /*3720*/  LDS.U16 R120, [R59+0x1c] ;  /* 0x00001c003b787984 */ /* 0x008eea0000000400 */
[----:B------:R5:W-:Y:S01]  /*3730*/  MUFU.RCP R105, R111 ;  /* 0x0000006f00697308 */ /* 0x000be20000001000 */
[----:B------:R-:W-:-:S07]  /*3740*/  FFMA.FTZ R110, R67, R110, 1 ;  /* 0x3f800000436e7423 */ /* 0x000fce000001006e */
[----:B------:R-:W0:Y:S01]  /*3750*/  MUFU.RCP R106, R106 ;  /* 0x0000006a006a7308 */ /* 0x000e220000001000 */
[----:B------:R-:W-:Y:S01]  /*3760*/  FMUL.FTZ R126, R109, R110 ;  /* 0x0000006e6d7e7220 */ /* 0x000fe20000410000 */
[----:B----4-:R-:W-:Y:S01]  /*3770*/  FADD.FTZ R110, -R94, 1 ;  /* 0x3f8000005e6e7421 */ /* 0x010fe20000010100 */
[----:B------:R-:W-:Y:S01]  /*3780*/  FMUL.FTZ R109, R103, R68 ;  /* 0x00000044676d7220 */ /* 0x000fe20000410000 */
[----:B-----5:R-:W-:Y:S01]  /*3790*/  FADD.FTZ R111, -R101, 1 ;  /* 0x3f800000656f7421 */ /* 0x020fe20000010100 */
[----:B------:R-:W-:-:S03]  /*37a0*/  FMUL.FTZ R112, R104, R57 ;  /* 0x0000003968707220 */ /* 0x000fc60000410000 */
[----:B------:R-:W4:Y:S01]  /*37b0*/  MUFU.RCP R100, R100 ;  /* 0x0000006400647308 */ /* 0x000f220000001000 */
[----:B------:R-:W-:Y:S01]  /*37c0*/  FFMA.FTZ R110, R69, R110, 1 ;  /* 0x3f800000456e7423 */ /* 0x000fe2000001006e */
[----:B------:R-:W-:Y:S01]  /*37d0*/  FMUL.FTZ R109, R94, R109 ;  /* 0x0000006d5e6d7220 */ /* 0x000fe20000410000 */
[----:B------:R-:W-:Y:S01]  /*37e0*/  FFMA.FTZ R111, R70, R111, 1 ;  /* 0x3f800000466f7423 */ /* 0x000fe2000001006f */
[----:B------:R-:W-:-:S04]  /*37f0*/  FMUL.FTZ R112, R101, R112 ;  /* 0x0000007065707220 */ /* 0x000fc80000410000 */
[----:B------:R-:W5:Y:S01]  /*3800*/  MUFU.RCP R107, R107 ;  /* 0x0000006b006b7308 */ /* 0x000f620000001000 */
[----:B------:R-:W-:Y:S01]  /*3810*/  FMUL.FTZ R127, R109, R110 ;  /* 0x0000006e6d7f7220 */ /* 0x000fe20000410000 */
[----:B------:R-:W-:Y:S01]  /*3820*/  FMUL.FTZ R128, R112, R111 ;  /* 0x0000006f70807220 */ /* 0x000fe20000410000 */
[----:B------:R-:W-:Y:S01]  /*3830*/  SHF.L.U32 R109, R53, 0x10, RZ ;  /* 0x00000010356d7819 */ /* 0x000fe200000006ff */
[----:B------:R-:W-:Y:S01]  /*3840*/  FADD.FTZ R53, R129, 1 ;  /* 0x3f80000081357421 */ /* 0x000fe20000010000 */
[----:B------:R-:W-:Y:S01]  /*3850*/  SHF.L.U32 R110, R52, 0x10, RZ ;  /* 0x00000010346e7819 */ /* 0x000fe200000006ff */
[----:B0-----:R-:W-:Y:S01]  /*3860*/  FADD.FTZ R52, -R106, 1 ;  /* 0x3f8000006a347421 */ /* 0x001fe20000010100 */
[----:B------:R-:W-:Y:S01]  /*3870*/  SHF.L.U32 R111, R51, 0x10, RZ ;  /* 0x00000010336f7819 */ /* 0x000fe200000006ff */
[----:B------:R-:W-:Y:S01]  /*3880*/  FADD.FTZ R51, -R105, 1 ;  /* 0x3f80000069337421 */ /* 0x000fe20000010100 */
[----:B------:R2:W-:Y:S01]  /*3890*/  MUFU.RCP R134, R53 ;  /* 0x0000003500867308 */ /* 0x0005e20000001000 */
[----:B------:R-:W-:Y:S01]  /*38a0*/  SHF.L.U32 R112, R50, 0x10, RZ ;  /* 0x0000001032707819 */ /* 0x000fe200000006ff */
[----:B------:R-:W-:Y:S01]  /*38b0*/  FFMA.FTZ R132, R73, R52, 1 ;  /* 0x3f80000049847423 */ /* 0x000fe20000010034 */
[----:B------:R-:W-:Y:S01]  /*38c0*/  FFMA.FTZ R129, R72, R51, 1 ;  /* 0x3f80000048817423 */ /* 0x000fe20000010033 */
[----:B----4-:R-:W-:Y:S01]  /*38d0*/  FADD.FTZ R50, -R100, 1 ;  /* 0x3f80000064327421 */ /* 0x010fe20000010100 */
[----:B------:R-:W-:-:S02]  /*38e0*/  SHF.L.U32 R51, R113, 0x10, RZ ;  /* 0x0000001071337819 */ /* 0x000fc400000006ff */
[----:B------:R-:W-:Y:S02]  /*38f0*/  SHF.L.U32 R52, R114, 0x10, RZ ;  /* 0x0000001072347819 */ /* 0x000fe400000006ff */
[----:B--2---:R-:W-:Y:S01]  /*3900*/  SHF.L.U32 R53, R116, 0x10, RZ ;  /* 0x0000001074357819 */ /* 0x004fe200000006ff */
[----:B------:R-:W0:Y:S01]  /*3910*/  MUFU.RCP R115, R115 ;  /* 0x0000007300737308 */ /* 0x000e220000001000 */
[----:B-----5:R-:W-:Y:S01]  /*3920*/  FADD.FTZ R131, -R107, 1 ;  /* 0x3f8000006b837421 */ /* 0x020fe20000010100 */
[----:B------:R-:W-:Y:S01]  /*3930*/  FFMA.FTZ R130, R71, R50, 1 ;  /* 0x3f80000047827423 */ /* 0x000fe20000010032 */
[----:B------:R-:W-:Y:S01]  /*3940*/  SHF.L.U32 R50, R3, 0x10, RZ ;  /* 0x0000001003327819 */ /* 0x000fe200000006ff */
[----:B------:R-:W-:Y:S01]  /*3950*/  FMUL.FTZ R116, R112, R53 ;  /* 0x0000003570747220 */ /* 0x000fe20000410000 */
[----:B------:R-:W-:Y:S01]  /*3960*/  FMUL.FTZ R114, R110, R51 ;  /* 0x000000336e727220 */ /* 0x000fe20000410000 */
[----:B------:R-:W-:Y:S01]  /*3970*/  FMUL.FTZ R113, R111, R52 ;  /* 0x000000346f717220 */ /* 0x000fe20000410000 */
        /* <DEDUP_REMOVED lines=9> */
[----:B------:R-:W-:Y:S01]  /*3a10*/  BAR.SYNC.DEFER_BLOCKING 0x0 ;  /* 0x0000000000007b1d */ /* 0x000fe20000010000 */
[----:B------:R-:W-:Y:S01]  /*3a20*/  SHF.L.U32 R116, R49, 0x10, RZ ;  /* 0x0000001031747819 */ /* 0x000fe200000006ff */
[----:B------:R-:W-:Y:S01]  /*3a30*/  FMUL.FTZ R3, R100, R3 ;  /* 0x0000000364037220 */ /* 0x000fe20000410000 */
[----:B------:R-:W-:-:S02]  /*3a40*/  SHF.L.U32 R118, R7, 0x10, RZ ;  /* 0x0000001007767819 */ /* 0x000fc400000006ff */
[----:B------:R-:W-:Y:S02]  /*3a50*/  SHF.L.U32 R117, R6, 0x10, RZ ;  /* 0x0000001006757819 */ /* 0x000fe400000006ff */
[----:B-1----:R-:W-:Y:S02]  /*3a60*/  SHF.L.U32 R49, R119, 0x10, RZ ;  /* 0x0000001077317819 */ /* 0x002fe400000006ff */
[----:B---3--:R-:W-:Y:S02]  /*3a70*/  SHF.L.U32 R113, R120, 0x10, RZ ;  /* 0x0000001078717819 */ /* 0x008fe400000006ff */
        /* <DEDUP_REMOVED lines=28> */
[----:B------:R1:W-:Y:S01]  /*3c40*/  STS.U16 [R59+0x4], R122 ;  /* 0x0000047a3b007388 */ /* 0x0003e20000000400 */
[----:B------:R-:W-:Y:S02]  /*3c50*/  PRMT R125, R3, 0x7632, R125 ;  /* 0x00007632037d7816 */ /* 0x000fe4000000007d */
[----:B------:R-:W-:Y:S01]  /*3c60*/  PRMT R120, R129, 0x7632, R120 ;  /* 0x0000763281787816 */ /* 0x000fe20000000078 */
[----:B------:R2:W-:Y:S01]  /*3c70*/  STS.U16 [R59+0x8], R124 ;  /* 0x0000087c3b007388 */ /* 0x0005e20000000400 */
[----:B0-----:R-:W-:-:S03]  /*3c80*/  PRMT R7, R126, 0x7632, R7 ;  /* 0x000076327e077816 */ /* 0x001fc60000000007 */
[----:B------:R0:W-:Y:S01]  /*3c90*/  STS.U16 [R59+0xc], R126 ;  /* 0x00000c7e3b007388 */ /* 0x0001e20000000400 */
[----:B-1----:R-:W-:Y:S02]  /*3ca0*/  PRMT R122, R6, 0x7632, R122 ;  /* 0x00007632067a7816 */ /* 0x002fe4000000007a */
[C---:B--2---:R-:W-:Y:S02]  /*3cb0*/  PRMT R124, R119.reuse, 0x7610, R124 ;  /* 0x00007610777c7816 */ /* 0x044fe4000000007c */
[----:B0-----:R-:W-:Y:S02]  /*3cc0*/  PRMT R126, R119, 0x7632, R126 ;  /* 0x00007632777e7816 */ /* 0x001fe4000000007e */
[----:B------:R-:W-:Y:S01]  /*3cd0*/  @!P1 IADD3 R2, PT, PT, R2, 0x800, RZ ;  /* 0x0000080002029810 */ /* 0x000fe20007ffe0ff */
        /* <DEDUP_REMOVED lines=29> */
[----:B------:R2:W-:Y:S01]  /*3eb0*/  @!P1 STS [UR16+0x1080], R2 ;  /* 0x00108002ff009988 */ /* 0x0005e20008000810 */
[----:B------:R-:W-:Y:S01]  /*3ec0*/  BAR.SYNC.DEFER_BLOCKING 0x0 ;  /* 0x0000000000007b1d */ /* 0x000fe20000010000 */
[----:B------:R-:W-:-:S04]  /*3ed0*/  UIMAD.WIDE.U32 UR12, UR37, UR14, UR8 ;  /* 0x0000000e250c72a5 */ /* 0x000fc8000f8e0008 */
[----:B------:R-:W-:Y:S01]  /*3ee0*/  UIMAD UR13, UR37, UR15, UR13 ;  /* 0x0000000f250d72a4 */ /* 0x000fe2000f8e020d */
[----:B------:R-:W2:Y:S01]  /*3ef0*/  LDCU.64 UR14, c[0x0][0x558] ;  /* 0x0000ab00ff0e77ac */ /* 0x000ea20008000a00 */
[----:B------:R-:W3:Y:S02]  /*3f00*/  LDS R6, [UR16+0x1080] ;  /* 0x00108010ff067984 */ /* 0x000ee40008000800 */
[----:B------:R-:W-:-:S04]  /*3f10*/  UIMAD.WIDE.U32 UR12, UR36, UR18, UR12 ;  /* 0x00000012240c72a5 */ /* 0x000fc8000f8e000c */
[----:B------:R-:W-:Y:S02]  /*3f20*/  UIMAD UR13, UR36, UR19, UR13 ;  /* 0x00000013240d72a4 */ /* 0x000fe4000f8e020d */
[----:B0-----:R-:W-:Y:S01]  /*3f30*/  IADD3 R3, P0, PT, R10, UR12, RZ ;  /* 0x0000000c0a037c10 */ /* 0x001fe2000ff1e0ff */
[----:B------:R-:W0:Y:S03]  /*3f40*/  LDCU.64 UR18, c[0x0][0x490] ;  /* 0x00009200ff1277ac */ /* 0x000e260008000a00 */
[----:B-1----:R-:W-:Y:S02]  /*3f50*/  IADD3.X R120, PT, PT, RZ, UR13, RZ, P0, !PT ;  /* 0x0000000dff787c10 */ /* 0x002fe400087fe4ff */
[----:B--2---:R-:W-:-:S04]  /*3f60*/  LEA R2, P0, R3, UR14, 0x1 ;  /* 0x0000000e03027c11 */ /* 0x004fc8000f8008ff */
[----:B------:R-:W-:Y:S02]  /*3f70*/  LEA.HI.X R3, R3, UR15, R120, 0x1, P0 ;  /* 0x0000000f03037c11 */ /* 0x000fe400080f0c78 */
[-C--:B---3--:R-:W-:Y:S02]  /*3f80*/  ISETP.GE.AND P3, PT, R10, R6.reuse, PT ;  /* 0x000000060a00720c */ /* 0x088fe40003f66270 */
        /* <DEDUP_REMOVED lines=94> */
[----:B------:R-:W-:Y:S01]  /*4570*/  MOV R2, UR24 ;  /* 0x0000001800027c02 */ /* 0x000fe20008000f00 */
[----:B------:R-:W0:Y:S01]  /*4580*/  LDCU.128 UR12, c[0x0][0x430] ;  /* 0x00008600ff0c77ac */ /* 0x000e220008000c00 */
[----:B------:R-:W-:-:S02]  /*4590*/  MOV R55, 0xfffff800 ;  /* 0xfffff80000377802 */ /* 0x000fc40000000f00 */
[----:B------:R-:W-:Y:S01]  /*45a0*/  F2FP.BF16.F32.PACK_AB R3, R3, R56 ;  /* 0x000000380303723e */ /* 0x000fe200000010ff */
[----:B------:R-:W-:Y:S01]  /*45b0*/  STS.U16 [R59], R54 ;  /* 0x000000363b007388 */ /* 0x000fe20000000400 */
[----:B------:R-:W-:Y:S01]  /*45c0*/  PRMT R49, R54, 0x7632, R49 ;  /* 0x0000763236317816 */ /* 0x000fe20000000031 */
[----:B------:R-:W-:Y:S01]  /*45d0*/  @!P1 IMAD R2, R2, R55, UR10 ;  /* 0x0000000a02029e24 */ /* 0x000fe2000f8e0237 */
[----:B------:R-:W-:Y:S01]  /*45e0*/  PRMT R56, R88, 0x7632, R56 ;  /* 0x0000763258387816 */ /* 0x000fe20000000038 */
[----:B------:R-:W-:Y:S01]  /*45f0*/  STS.U16 [R59+0x4], R3 ;  /* 0x000004033b007388 */ /* 0x000fe20000000400 */
[----:B------:R-:W-:Y:S02]  /*4600*/  F2FP.BF16.F32.PACK_AB R68, R68, R81 ;  /* 0x000000514444723e */ /* 0x000fe400000010ff */
[----:B------:R-:W-:Y:S01]  /*4610*/  F2FP.BF16.F32.PACK_AB R50, R50, R57 ;  /* 0x000000393232723e */ /* 0x000fe200000010ff */
[----:B------:R1:W-:Y:S01]  /*4620*/  STS.U16 [R59+0x2], R49 ;  /* 0x000002313b007388 */ /* 0x0003e20000000400 */
[----:B------:R-:W-:-:S02]  /*4630*/  F2FP.BF16.F32.PACK_AB R51, R52, R51 ;  /* 0x000000333433723e */ /* 0x000fc400000010ff */
[----:B------:R-:W-:Y:S01]  /*4640*/  F2FP.BF16.F32.PACK_AB R53, R108, R53 ;  /* 0x000000356c35723e */ /* 0x000fe200000010ff */
[----:B------:R2:W-:Y:S01]  /*4650*/  STS.U16 [R59+0xa], R56 ;  /* 0x00000a383b007388 */ /* 0x0005e20000000400 */
[----:B------:R-:W-:Y:S01]  /*4660*/  F2FP.BF16.F32.PACK_AB R113, R114, R113 ;  /* 0x000000717271723e */ /* 0x000fe200000010ff */
[----:B0-----:R-:W-:Y:S01]  /*4670*/  UIMAD.WIDE.U32 UR8, UR37, UR12, UR8 ;  /* 0x0000000c250872a5 */ /* 0x001fe2000f8e0008 */
[----:B------:R-:W-:Y:S01]  /*4680*/  PRMT R55, R3, 0x7632, R55 ;  /* 0x0000763203377816 */ /* 0x000fe20000000037 */
[----:B------:R-:W-:Y:S01]  /*4690*/  STS.U16 [R59+0x8], R88 ;  /* 0x000008583b007388 */ /* 0x000fe20000000400 */
[----:B------:R-:W-:Y:S01]  /*46a0*/  PRMT R52, R50, 0x7632, R52 ;  /* 0x0000763232347816 */ /* 0x000fe20000000034 */
[----:B------:R-:W-:Y:S01]  /*46b0*/  UIMAD UR9, UR37, UR13, UR9 ;  /* 0x0000000d250972a4 */ /* 0x000fe2000f8e0209 */
[----:B-1----:R-:W-:Y:S01]  /*46c0*/  PRMT R49, R68, 0x7632, R49 ;  /* 0x0000763244317816 */ /* 0x002fe20000000031 */
[----:B------:R-:W-:Y:S01]  /*46d0*/  STS.U16 [R59+0x6], R55 ;  /* 0x000006373b007388 */ /* 0x000fe20000000400 */
[----:B------:R-:W-:Y:S01]  /*46e0*/  PRMT R3, R51, 0x7632, R3 ;  /* 0x0000763233037816 */ /* 0x000fe20000000003 */
[----:B------:R-:W-:Y:S01]  /*46f0*/  UIMAD.WIDE.U32 UR8, UR36, UR14, UR8 ;  /* 0x0000000e240872a5 */ /* 0x000fe2000f8e0008 */
[C---:B------:R-:W-:Y:S01]  /*4700*/  PRMT R54, R53.reuse, 0x7610, R54 ;  /* 0x0000761035367816 */ /* 0x040fe20000000036 */
[----:B------:R-:W-:Y:S01]  /*4710*/  STS.U16 [R59+0xc], R68 ;  /* 0x00000c443b007388 */ /* 0x000fe20000000400 */
[----:B--2---:R-:W-:Y:S01]  /*4720*/  PRMT R56, R53, 0x7632, R56 ;  /* 0x0000763235387816 */ /* 0x004fe20000000038 */
[----:B------:R-:W-:Y:S01]  /*4730*/  UIMAD UR15, UR36, UR15, UR9 ;  /* 0x0000000f240f72a4 */ /* 0x000fe2000f8e0209 */
[----:B------:R-:W-:Y:S01]  /*4740*/  PRMT R58, R113, 0x7632, R58 ;  /* 0x00007632713a7816 */ /* 0x000fe2000000003a */
[----:B------:R-:W-:Y:S01]  /*4750*/  STS.U16 [R59+0xe], R49 ;  /* 0x00000e313b007388 */ /* 0x000fe20000000400 */
[----:B------:R-:W-:-:S03]  /*4760*/  @!P1 IADD3 R2, PT, PT, R2, 0x800, RZ ;  /* 0x0000080002029810 */ /* 0x000fc60007ffe0ff */
[----:B------:R-:W-:Y:S04]  /*4770*/  STS.U16 [R59+0x10], R50 ;  /* 0x000010323b007388 */ /* 0x000fe80000000400 */
[----:B------:R-:W-:Y:S04]  /*4780*/  STS.U16 [R59+0x12], R52 ;  /* 0x000012343b007388 */ /* 0x000fe80000000400 */
[----:B------:R-:W-:Y:S04]  /*4790*/  STS.U16 [R59+0x14], R51 ;  /* 0x000014333b007388 */ /* 0x000fe80000000400 */
[----:B------:R0:W-:Y:S04]  /*47a0*/  STS.U16 [R59+0x16], R3 ;  /* 0x000016033b007388 */ /* 0x0001e80000000400 */
[----:B------:R-:W-:Y:S04]  /*47b0*/  STS.U16 [R59+0x18], R54 ;  /* 0x000018363b007388 */ /* 0x000fe80000000400 */
[----:B------:R-:W-:Y:S01]  /*47c0*/  STS.U16 [R59+0x1a], R56 ;  /* 0x00001a383b007388 */ /* 0x000fe20000000400 */
[----:B0-----:R-:W-:-:S03]  /*47d0*/  IADD3 R3, P0, PT, R10, UR8, RZ ;  /* 0x000000080a037c10 */ /* 0x001fc6000ff1e0ff */
        /* <DEDUP_REMOVED lines=57> */
.L_x_2462:
[----:B0-----:R-:W2:Y:S01]  /*4b70*/  LDL.LU R2, [R1+0x28] ;  /* 0x0000280001027983 */ /* 0x001ea20000300800 */
[----:B------:R-:W-:Y:S01]  /*4b80*/  SHF.L.U32 R48, R48, 0x10, RZ ;  /* 0x0000001030307819 */ /* 0x000fe200000006ff */
[----:B------:R-:W-:Y:S01]  /*4b90*/  UISETP.GE.AND UP0, UPT, UR17, 0x1, UPT ;  /* 0x000000011100788c */ /* 0x000fe2000bf06270 */
[----:B------:R-:W-:Y:S01]  /*4ba0*/  SHF.L.U32 R47, R47, 0x10, RZ ;  /* 0x000000102f2f7819 */ /* 0x000fe200000006ff */
[----:B------:R-:W-:Y:S01]  /*4bb0*/  HFMA2 R58, -RZ, RZ, 0, 0 ;  /* 0x00000000ff3a7431 */ /* 0x000fe200000001ff */
[----:B------:R-:W-:Y:S01]  /*4bc0*/  SHF.L.U32 R46, R46, 0x10, RZ ;  /* 0x000000102e2e7819 */ /* 0x000fe200000006ff */
[----:B------:R-:W-:Y:S01]  /*4bd0*/  HFMA2 R178, -RZ, RZ, 0, 0 ;  /* 0x00000000ffb27431 */ /* 0x000fe200000001ff */
        /* <DEDUP_REMOVED lines=104> */
[----:B------:R-:W-:Y:S01]  /*5260*/  LOP3.LUT R0, R2, 0x7c1f, R189, 0xc8, !PT ;  /* 0x00007c1f02007812 */ /* 0x000fe200078ec8bd */
        /* <DEDUP_REMOVED lines=24> */
[----:B------:R-:W-:-:S05]  /*53f0*/  UMOV UR8, URZ ;  /* 0x000000ff00087c82 */ /* 0x000fca0008000000 */
.L_x_2559:
[----:B0-----:R-:W-:Y:S01]  /*5400*/  SHF.L.U32 R69, R189, 0x5, RZ ;  /* 0x00000005bd457819 */ /* 0x001fe200000006ff */
[----:B------:R-:W-:Y:S01]  /*5410*/  HFMA2 R61, -RZ, RZ, 0, 0 ;  /* 0x00000000ff3d7431 */ /* 0x000fe200000001ff */
[----:B0-----:R-:W-:Y:S02]  /*5420*/  MOV R65, UR42 ;  /* 0x0000002a00417c02 */ /* 0x001fe40008000f00 */
[----:B------:R-:W-:Y:S02]  /*5430*/  LOP3.LUT R197, R69, 0x7c1f, R189, 0xc8, !PT ;  /* 0x00007c1f45c57812 */ /* 0x000fe400078ec8bd */
[----:B------:R-:W-:Y:S02]  /*5440*/  LOP3.LUT R68, R177, 0x7c00, R69, 0xf8, !PT ;  /* 0x00007c00b1447812 */ /* 0x000fe400078ef845 */
[----:B------:R-:W-:Y:S02]  /*5450*/  MOV R60, R197 ;  /* 0x000000c5003c7202 */ /* 0x000fe40000000f00 */
[----:B------:R-:W-:-:S02]  /*5460*/  LOP3.LUT R156, R68, 0x20, RZ, 0xfc, !PT ;  /* 0x00000020449c7812 */ /* 0x000fc400078efcff */
[----:B------:R-:W-:Y:S01]  /*5470*/  MOV R63, UR43 ;  /* 0x0000002b003f7c02 */ /* 0x000fe20008000f00 */
[----:B------:R-:W-:Y:S01]  /*5480*/  IMAD.WIDE.U32 R64, R65, UR8, R60 ;  /* 0x0000000841407c25 */ /* 0x000fe2000f8e003c */
[----:B------:R-:W-:Y:S02]  /*5490*/  P2R R110, PR, RZ, 0x1 ;  /* 0x00000001ff6e7803 */ /* 0x000fe40000000000 */
[----:B------:R-:W-:Y:S01]  /*54a0*/  ISETP.GE.AND P0, PT, R156, UR15, PT ;  /* 0x0000000f9c007c0c */ /* 0x000fe2000bf06270 */
[----:B------:R-:W-:Y:S01]  /*54b0*/  IMAD R63, R63, UR8, R65 ;  /* 0x000000083f3f7c24 */ /* 0x000fe2000f8e0241 */
[C---:B------:R-:W-:Y:S02]  /*54c0*/  LEA R62, P2, R64.reuse, UR30, 0x1 ;  /* 0x0000001e403e7c11 */ /* 0x040fe4000f8408ff */
[----:B------:R-:W-:Y:S02]  /*54d0*/  PRMT R72, RZ, 0x7610, R72 ;  /* 0x00007610ff487816 */ /* 0x000fe40000000048 */
[----:B------:R-:W-:-:S02]  /*54e0*/  LEA.HI.X R63, R64, UR31, R63, 0x1, P2 ;  /* 0x0000001f403f7c11 */ /* 0x000fc400090f0c3f */
[C---:B------:R-:W-:Y:S02]  /*54f0*/  LOP3.LUT R159, R68.reuse, 0xc0, RZ, 0xfc, !PT ;  /* 0x000000c0449f7812 */ /* 0x040fe400078efcff */
[----:B------:R-:W-:Y:S02]  /*5500*/  PRMT R77, RZ, 0x7610, R77 ;  /* 0x00007610ff4d7816 */ /* 0x000fe4000000004d */
[C---:B------:R-:W-:Y:S01]  /*5510*/  LOP3.LUT R158, R68.reuse, 0xe0, RZ, 0xfc, !PT ;  /* 0x000000e0449e7812 */ /* 0x040fe200078efcff */
[----:B------:R-:W5:Y:S01]  /*5520*/  @!P0 LDG.E.U16 R72, desc[UR34][R62.64+0x40] ;  /* 0x000040223e488981 */ /* 0x000f62000c1e1500 */
[----:B------:R-:W-:Y:S02]  /*5530*/  ISETP.GE.AND P0, PT, R159, UR15, PT ;  /* 0x0000000f9f007c0c */ /* 0x000fe4000bf06270 */
[----:B------:R-:W-:Y:S02]  /*5540*/  PRMT R108, RZ, 0x7610, R108 ;  /* 0x00007610ff6c7816 */ /* 0x000fe4000000006c */
[----:B------:R-:W-:-:S02]  /*5550*/  LOP3.LUT R155, R68, 0x100, RZ, 0xfc, !PT ;  /* 0x00000100449b7812 */ /* 0x000fc400078efcff */
[----:B------:R-:W-:Y:S02]  /*5560*/  PRMT R105, RZ, 0x7610, R105 ;  /* 0x00007610ff697816 */ /* 0x000fe40000000069 */
[C---:B------:R-:W-:Y:S02]  /*5570*/  LOP3.LUT R145, R68.reuse, 0x120, RZ, 0xfc, !PT ;  /* 0x0000012044917812 */ /* 0x040fe400078efcff */
[----:B------:R-:W-:Y:S02]  /*5580*/  PRMT R104, RZ, 0x7610, R104 ;  /* 0x00007610ff687816 */ /* 0x000fe40000000068 */
[----:B------:R-:W-:Y:S01]  /*5590*/  LOP3.LUT R143, R68, 0x140, RZ, 0xfc, !PT ;  /* 0x00000140448f7812 */ /* 0x000fe200078efcff */
[----:B--2---:R-:W2:Y:S01]  /*55a0*/  @!P0 LDG.E.U16 R77, desc[UR34][R62.64+0x180] ;  /* 0x000180223e4d8981 */ /* 0x004ea2000c1e1500 */
        /* <DEDUP_REMOVED lines=72> */
[----:B------:R-:W-:Y:S01]  /*5a30*/  LOP3.LUT R66, R68, 0x360, RZ, 0xfc, !PT ;  /* 0x0000036044427812 */ /* 0x000fe200078efcff */
[----:B------:R-:W2:Y:S01]  /*5a40*/  @!P3 LDG.E.U16 R76, desc[UR34][R62.64+0x140] ;  /* 0x000140223e4cb981 */ /* 0x000ea2000c1e1500 */
[----:B------:R-:W-:-:S02]  /*5a50*/  LOP3.LUT R70, R69, 0x3e0, R177, 0xfe, !PT ;  /* 0x000003e045467812 */ /* 0x000fc400078efeb1 */
[C---:B------:R-:W-:Y:S02]  /*5a60*/  LOP3.LUT R67, R68.reuse, 0x380, RZ, 0xfc, !PT ;  /* 0x0000038044437812 */ /* 0x040fe400078efcff */
[C---:B------:R-:W-:Y:S02]  /*5a70*/  LOP3.LUT R69, R68.reuse, 0x3a0, RZ, 0xfc, !PT ;  /* 0x000003a044457812 */ /* 0x040fe400078efcff */
[----:B------:R-:W-:Y:S02]  /*5a80*/  LOP3.LUT R68, R68, 0x3c0, RZ, 0xfc, !PT ;  /* 0x000003c044447812 */ /* 0x000fe400078efcff */
        /* <DEDUP_REMOVED lines=628> */
.L_x_2465:
[----:B------:R-:W-:-:S06]  /*81d0*/  LEA R106, R189, UR16, 0x3 ;  /* 0x00000010bd6a7c11 */ /* 0x000fcc000f8e18ff */
[----:B------:R-:W0:Y:S02]  /*81e0*/  LDS.64 R106, [R106+0xea88] ;  /* 0x00ea88006a6a7984 */ /* 0x000e240000000a00 */
.L_x_2466:
[----:B------:R-:W-:Y:S05]  /*81f0*/  BSYNC.RECONVERGENT B0 ;  /* 0x0000000000007941 */ /* 0x000fea0003800200 */
.L_x_2464:
        /* <DEDUP_REMOVED lines=308> */
.L_x_2586:
        /* <DEDUP_REMOVED lines=13> */
.L_x_2589:
[----:B------:R-:W-:-:S03]  /*9610*/  UMOV UR10, 0xffffffff ;  /* 0xffffffff000a7882 */ /* 0x000fc60000000000 */
[----:B------:R-:W-:Y:S05]  /*9620*/  BRA.DIV UR10, `(.L_x_2470) ;  /* 0x000000820ae47947 */ /* 0x000fea000b800000 */
.L_x_2592:
[----:B------:R-:W-:-:S03]  /*9630*/  UMOV UR10, 0xffffffff ;  /* 0xffffffff000a7882 */ /* 0x000fc60000000000 */
[----:B------:R-:W-:Y:S05]  /*9640*/  BRA.DIV UR10, `(.L_x_2471) ;  /* 0x000000860a047947 */ /* 0x000fea000b800000 */
.L_x_2595:
[----:B------:R-:W-:-:S03]  /*9650*/  UMOV UR10, 0xffffffff ;  /* 0xffffffff000a7882 */ /* 0x000fc60000000000 */
[----:B------:R-:W-:Y:S05]  /*9660*/  BRA.DIV UR10, `(.L_x_2472) ;  /* 0x000000860a247947 */ /* 0x000fea000b800000 */
.L_x_2598:
        /* <DEDUP_REMOVED lines=10> */
.L_x_2608:
        /* <DEDUP_REMOVED lines=45> */
.L_x_2467:
        /* <DEDUP_REMOVED lines=307> */
.L_x_2613:
        /* <DEDUP_REMOVED lines=14> */
.L_x_2477:
[----:B------:R-:W-:Y:S05]  /*adf0*/  BSYNC.RECONVERGENT B0 ;  /* 0x0000000000007941 */ /* 0x000fea0003800200 */
.L_x_2476:
[----:B------:R-:W-:Y:S01]  /*ae00*/  UMOV UR10, 0xffffffff ;  /* 0xffffffff000a7882 */ /* 0x000fe20000000000 */
[----:B------:R-:W-:Y:S02]  /*ae10*/  ISETP.GT.U32.AND P2, PT, R177, 0x1d, PT ;  /* 0x0000001db100780c */ /* 0x000fe40003f44070 */
[----:B------:R-:W-:Y:S11]  /*ae20*/  BRA.DIV UR10, `(.L_x_2478) ;  /* 0x000000720a887947 */ /* 0x000ff6000b800000 */
[----:B-1----:R1:W0:Y:S04]  /*ae30*/  SHFL.DOWN PT, R77, R245, 0x2, 0x1f ;  /* 0x08401f00f54d7f89 */ /* 0x00222800000e0000 */
[----:B--2---:R1:W2:Y:S04]  /*ae40*/  SHFL.DOWN PT, R78, R246, 0x2, 0x1f ;  /* 0x08401f00f64e7f89 */ /* 0x0042a800000e0000 */
[----:B---3--:R1:W3:Y:S04]  /*ae50*/  SHFL.DOWN PT, R123, R247, 0x2, 0x1f ;  /* 0x08401f00f77b7f89 */ /* 0x0082e800000e0000 */
[----:B------:R1:W0:Y:S02]  /*ae60*/  SHFL.DOWN PT, R79, R248, 0x2, 0x1f ;  /* 0x08401f00f84f7f89 */ /* 0x00022400000e0000 */
.L_x_2619:
        /* <DEDUP_REMOVED lines=14> */
.L_x_2480:
[----:B------:R-:W-:Y:S05]  /*af50*/  BSYNC.RECONVERGENT B0 ;  /* 0x0000000000007941 */ /* 0x000fea0003800200 */
.L_x_2479:
[----:B------:R-:W-:Y:S01]  /*af60*/  UMOV UR10, 0xffffffff ;  /* 0xffffffff000a7882 */ /* 0x000fe20000000000 */
[----:B------:R-:W-:Y:S02]  /*af70*/  ISETP.GT.U32.AND P2, PT, R177, 0x1b, PT ;  /* 0x0000001bb100780c */ /* 0x000fe40003f44070 */
[----:B------:R-:W-:Y:S11]  /*af80*/  BRA.DIV UR10, `(.L_x_2481) ;  /* 0x000000720aa47947 */ /* 0x000ff6000b800000 */
[----:B0-----:R0:W0:Y:S04]  /*af90*/  SHFL.DOWN PT, R77, R245, 0x4, 0x1f ;  /* 0x08801f00f54d7f89 */ /* 0x00102800000e0000 */
[----:B--2---:R2:W0:Y:S04]  /*afa0*/  SHFL.DOWN PT, R78, R246, 0x4, 0x1f ;  /* 0x08801f00f64e7f89 */ /* 0x00442800000e0000 */
[----:B---3--:R2:W3:Y:S04]  /*afb0*/  SHFL.DOWN PT, R123, R247, 0x4, 0x1f ;  /* 0x08801f00f77b7f89 */ /* 0x0084e800000e0000 */
[----:B------:R2:W0:Y:S02]  /*afc0*/  SHFL.DOWN PT, R79, R248, 0x4, 0x1f ;  /* 0x08801f00f84f7f89 */ /* 0x00042400000e0000 */
.L_x_2625:
        /* <DEDUP_REMOVED lines=14> */
.L_x_2483:
[----:B------:R-:W-:Y:S05]  /*b0b0*/  BSYNC.RECONVERGENT B0 ;  /* 0x0000000000007941 */ /* 0x000fea0003800200 */
.L_x_2482:
[----:B------:R-:W-:Y:S01]  /*b0c0*/  UMOV UR10, 0xffffffff ;  /* 0xffffffff000a7882 */ /* 0x000fe20000000000 */
[----:B------:R-:W-:Y:S02]  /*b0d0*/  ISETP.GT.U32.AND P2, PT, R177, 0x17, PT ;  /* 0x00000017b100780c */ /* 0x000fe40003f44070 */
[----:B------:R-:W-:Y:S11]  /*b0e0*/  BRA.DIV UR10, `(.L_x_2484) ;  /* 0x000000720ac07947 */ /* 0x000ff6000b800000 */
[----:B0-----:R0:W0:Y:S04]  /*b0f0*/  SHFL.DOWN PT, R77, R245, 0x8, 0x1f ;  /* 0x09001f00f54d7f89 */ /* 0x00102800000e0000 */
[----:B------:R0:W0:Y:S04]  /*b100*/  SHFL.DOWN PT, R78, R246, 0x8, 0x1f ;  /* 0x09001f00f64e7f89 */ /* 0x00002800000e0000 */
[----:B---3--:R3:W0:Y:S04]  /*b110*/  SHFL.DOWN PT, R123, R247, 0x8, 0x1f ;  /* 0x09001f00f77b7f89 */ /* 0x00862800000e0000 */
[----:B------:R3:W0:Y:S02]  /*b120*/  SHFL.DOWN PT, R79, R248, 0x8, 0x1f ;  /* 0x09001f00f84f7f89 */ /* 0x00062400000e0000 */
.L_x_2631:
        /* <DEDUP_REMOVED lines=14> */
.L_x_2486:
[----:B------:R-:W-:Y:S05]  /*b210*/  BSYNC.RECONVERGENT B0 ;  /* 0x0000000000007941 */ /* 0x000fea0003800200 */
.L_x_2485:
[----:B------:R-:W-:Y:S01]  /*b220*/  UMOV UR10, 0xffffffff ;  /* 0xffffffff000a7882 */ /* 0x000fe20000000000 */
[----:B------:R-:W-:Y:S02]  /*b230*/  ISETP.GT.U32.AND P2, PT, R177, 0xf, PT ;  /* 0x0000000fb100780c */ /* 0x000fe40003f44070 */
[----:B------:R-:W-:Y:S11]  /*b240*/  BRA.DIV UR10, `(.L_x_2487) ;  /* 0x000000720adc7947 */ /* 0x000ff6000b800000 */
[----:B0-----:R0:W0:Y:S04]  /*b250*/  SHFL.DOWN PT, R77, R245, 0x10, 0x1f ;  /* 0x0a001f00f54d7f89 */ /* 0x00102800000e0000 */
[----:B------:R0:W0:Y:S04]  /*b260*/  SHFL.DOWN PT, R78, R246, 0x10, 0x1f ;  /* 0x0a001f00f64e7f89 */ /* 0x00002800000e0000 */
[----:B------:R0:W0:Y:S04]  /*b270*/  SHFL.DOWN PT, R123, R247, 0x10, 0x1f ;  /* 0x0a001f00f77b7f89 */ /* 0x00002800000e0000 */
[----:B------:R0:W0:Y:S02]  /*b280*/  SHFL.DOWN PT, R79, R248, 0x10, 0x1f ;  /* 0x0a001f00f84f7f89 */ /* 0x00002400000e0000 */
.L_x_2637:
        /* <DEDUP_REMOVED lines=14> */
.L_x_2489:
[----:B------:R-:W-:Y:S05]  /*b370*/  BSYNC.RECONVERGENT B0 ;  /* 0x0000000000007941 */ /* 0x000fea0003800200 */
.L_x_2488:
        /* <DEDUP_REMOVED lines=25> */
.L_x_2651:
        /* <DEDUP_REMOVED lines=13> */
.L_x_2492:
[----:B------:R-:W-:Y:S05]  /*b5e0*/  BSYNC.RECONVERGENT B0 ;  /* 0x0000000000007941 */ /* 0x000fea0003800200 */
.L_x_2491:
        /* <DEDUP_REMOVED lines=38> */
.L_x_2474:
        /* <DEDUP_REMOVED lines=495> */
[C---:B------:R-:W-:Y:S01]  /*d740*/  IADD3 R136, PT, PT, R189.reuse, 0x980, RZ ;  /* 0x00000980bd887810 */ /* 0x040fe20007ffe0ff */
[----:B------:R-:W-:Y:S01]  /*d750*/  FMUL.FTZ R200, R6, R200 ;  /* 0x000000c806c87220 */ /* 0x000fe20000410000 */
[C---:B-1----:R-:W-:Y:S01]  /*d760*/  IADD3 R128, PT, PT, R189.reuse, 0x780, RZ ;  /* 0x00000780bd807810 */ /* 0x042fe20007ffe0ff */
[----:B------:R1:W-:Y:S01]  /*d770*/  STS [R67+0x420c], R110 ;  /* 0x00420c6e43007388 */ /* 0x0003e20000000800 */
[----:B------:R-:W-:Y:S01]  /*d780*/  IADD3 R138, PT, PT, R189, 0xa00, RZ ;  /* 0x00000a00bd8a7810 */ /* 0x000fe20007ffe0ff */
[----:B------:R-:W-:Y:S01]  /*d790*/  FMUL.FTZ R198, R5, R198 ;  /* 0x000000c605c67220 */ /* 0x000fe20000410000 */
[C---:B--2---:R-:W-:Y:S01]  /*d7a0*/  IADD3 R122, PT, PT, R189.reuse, 0x680, RZ ;  /* 0x00000680bd7a7810 */ /* 0x044fe20007ffe0ff */
[----:B------:R2:W-:Y:S01]  /*d7b0*/  STS [R67+0x4200], R72 ;  /* 0x0042004843007388 */ /* 0x0005e20000000800 */
[C---:B------:R-:W-:Y:S01]  /*d7c0*/  IADD3 R140, PT, PT, R189.reuse, 0xa80, RZ ;  /* 0x00000a80bd8c7810 */ /* 0x040fe20007ffe0ff */
[C---:B------:R-:W-:Y:S01]  /*d7d0*/  FMUL.FTZ R220, R16.reuse, R220 ;  /* 0x000000dc10dc7220 */ /* 0x040fe20000410000 */
[C---:B0-----:R-:W-:Y:S01]  /*d7e0*/  IADD3 R112, PT, PT, R189.reuse, 0x600, RZ ;  /* 0x00000600bd707810 */ /* 0x041fe20007ffe0ff */
[----:B------:R0:W-:Y:S01]  /*d7f0*/  STS [R67+0x4204], R74 ;  /* 0x0042044a43007388 */ /* 0x0001e20000000800 */
[C---:B------:R-:W-:Y:S01]  /*d800*/  IADD3 R142, PT, PT, R189.reuse, 0xb00, RZ ;  /* 0x00000b00bd8e7810 */ /* 0x040fe20007ffe0ff */
[----:B------:R-:W-:Y:S01]  /*d810*/  FMUL.FTZ R222, R16, -R222 ;  /* 0x800000de10de7220 */ /* 0x000fe20000410000 */
[----:B-1----:R-:W-:Y:S01]  /*d820*/  IADD3 R110, PT, PT, R189, 0x580, RZ ;  /* 0x00000580bd6e7810 */ /* 0x002fe20007ffe0ff */
[----:B------:R-:W-:Y:S01]  /*d830*/  FMUL.FTZ R218, R15, R218 ;  /* 0x000000da0fda7220 */ /* 0x000fe20000410000 */
[C---:B------:R-:W-:Y:S01]  /*d840*/  LOP3.LUT R146, R189.reuse, 0xc00, RZ, 0xfc, !PT ;  /* 0x00000c00bd927812 */ /* 0x040fe200078efcff */
[----:B------:R-:W-:Y:S01]  /*d850*/  FMUL.FTZ R216, R14, -R216 ;  /* 0x800000d80ed87220 */ /* 0x000fe20000410000 */
[----:B--2---:R-:W-:Y:S01]  /*d860*/  IADD3 R72, PT, PT, R189, 0x280, RZ ;  /* 0x00000280bd487810 */ /* 0x004fe20007ffe0ff */
[----:B------:R-:W-:Y:S01]  /*d870*/  FMUL.FTZ R214, R13, R214 ;  /* 0x000000d60dd67220 */ /* 0x000fe20000410000 */
[C---:B------:R-:W-:Y:S01]  /*d880*/  IADD3 R148, PT, PT, R189.reuse, 0xc80, RZ ;  /* 0x00000c80bd947810 */ /* 0x040fe20007ffe0ff */
[----:B------:R-:W-:Y:S01]  /*d890*/  FMUL.FTZ R212, R12, -R212 ;  /* 0x800000d40cd47220 */ /* 0x000fe20000410000 */
[----:B0-----:R-:W-:Y:S01]  /*d8a0*/  IADD3 R74, PT, PT, R189, 0x300, RZ ;  /* 0x00000300bd4a7810 */ /* 0x001fe20007ffe0ff */
[----:B------:R-:W-:Y:S01]  /*d8b0*/  FMUL.FTZ R210, R11, R210 ;  /* 0x000000d20bd27220 */ /* 0x000fe20000410000 */
[C---:B------:R-:W-:Y:S01]  /*d8c0*/  IADD3 R152, PT, PT, R189.reuse, 0xd00, RZ ;  /* 0x00000d00bd987810 */ /* 0x040fe20007ffe0ff */
        /* <DEDUP_REMOVED lines=9> */
[----:B------:R-:W-:Y:S01]  /*d960*/  IADD3 R164, PT, PT, R189, 0xf80, RZ ;  /* 0x00000f80bda47810 */ /* 0x000fe20007ffe0ff */
[----:B------:R-:W-:Y:S01]  /*d970*/  FMUL.FTZ R194, R3, R194 ;  /* 0x000000c203c27220 */ /* 0x000fe20000410000 */
[-C--:B------:R-:W-:Y:S01]  /*d980*/  LEA.HI R70, R70, R189.reuse, RZ, 0x1b ;  /* 0x000000bd46467211 */ /* 0x080fe200078fd8ff */
[----:B------:R-:W-:Y:S01]  /*d990*/  FMUL.FTZ R192, R2, R192 ;  /* 0x000000c002c07220 */ /* 0x000fe20000410000 */
[-C--:B------:R-:W-:Y:S01]  /*d9a0*/  LEA.HI R98, R98, R189.reuse, RZ, 0x1b ;  /* 0x000000bd62627211 */ /* 0x080fe200078fd8ff */
[----:B------:R-:W-:Y:S01]  /*d9b0*/  FMUL.FTZ R190, R0, R190 ;  /* 0x000000be00be7220 */ /* 0x000fe20000410000 */
[----:B------:R-:W-:Y:S01]  /*d9c0*/  LEA.HI R100, R100, R189, RZ, 0x1b ;  /* 0x000000bd64647211 */ /* 0x000fe200078fd8ff */
[----:B------:R-:W-:Y:S01]  /*d9d0*/  FMUL.FTZ R180, R124, R75 ;  /* 0x0000004b7cb47220 */ /* 0x000fe20000410000 */
[-C--:B------:R-:W-:Y:S01]  /*d9e0*/  LEA.HI R72, R72, R189.reuse, RZ, 0x1b ;  /* 0x000000bd48487211 */ /* 0x080fe200078fd8ff */
[----:B------:R-:W-:Y:S01]  /*d9f0*/  FMUL.FTZ R175, R76, UR17 ;  /* 0x000000114caf7c20 */ /* 0x000fe20008410000 */
[-C--:B------:R-:W-:Y:S01]  /*da00*/  LEA.HI R74, R74, R189.reuse, RZ, 0x1b ;  /* 0x000000bd4a4a7211 */ /* 0x080fe200078fd8ff */
[----:B------:R-:W-:Y:S01]  /*da10*/  FMUL.FTZ R124, R87, UR17 ;  /* 0x00000011577c7c20 */ /* 0x000fe20008410000 */
[-C--:B------:R-:W-:Y:S01]  /*da20*/  LEA.HI R102, R102, R189.reuse, RZ, 0x1b ;  /* 0x000000bd66667211 */ /* 0x080fe200078fd8ff */
[----:B------:R-:W-:Y:S01]  /*da30*/  FFMA.FTZ R175, R154, UR46, -R175 ;  /* 0x0000002e9aaf7c23 */ /* 0x000fe200080108af */
[-C--:B------:R-:W-:Y:S01]  /*da40*/  LEA.HI R104, R104, R189.reuse, RZ, 0x1b ;  /* 0x000000bd68687211 */ /* 0x080fe200078fd8ff */
[----:B------:R-:W-:Y:S01]  /*da50*/  FFMA.FTZ R124, R147, UR46, R124 ;  /* 0x0000002e937c7c23 */ /* 0x000fe2000801007c */
        /* <DEDUP_REMOVED lines=25> */
[----:B------:R-:W-:Y:S01]  /*dbf0*/  LEA R164, R70, UR16, 0x2 ;  /* 0x0000001046a47c11 */ /* 0x000fe2000f8e10ff */
[----:B------:R-:W-:Y:S01]  /*dc00*/  BAR.SYNC.DEFER_BLOCKING 0x0 ;  /* 0x0000000000007b1d */ /* 0x000fe20000010000 */
        /* <DEDUP_REMOVED lines=11> */
[----:B------:R-:W-:Y:S01]  /*dcc0*/  LEA R136, R126, UR16, 0x2 ;  /* 0x000000107e887c11 */ /* 0x000fe2000f8e10ff */
[----:B------:R-:W0:Y:S01]  /*dcd0*/  LDS R167, [R164+0x4400] ;  /* 0x00440000a4a77984 */ /* 0x000e220000000800 */
[----:B------:R-:W-:Y:S02]  /*dce0*/  LEA R134, R128, UR16, 0x2 ;  /* 0x0000001080867c11 */ /* 0x000fe4000f8e10ff */
[----:B------:R-:W-:Y:S01]  /*dcf0*/  LEA R132, R130, UR16, 0x2 ;  /* 0x0000001082847c11 */ /* 0x000fe2000f8e10ff */
[----:B------:R-:W1:Y:S01]  /*dd00*/  LDS R165, [R162+0x4600] ;  /* 0x00460000a2a57984 */ /* 0x000e620000000800 */
[----:B------:R-:W-:Y:S02]  /*dd10*/  LEA R168, R168, UR16, 0x2 ;  /* 0x00000010a8a87c11 */ /* 0x000fe4000f8e10ff */
[----:B------:R-:W-:Y:S01]  /*dd20*/  LEA R166, R166, UR16, 0x2 ;  /* 0x00000010a6a67c11 */ /* 0x000fe2000f8e10ff */
[----:B------:R-:W2:Y:S01]  /*dd30*/  LDS R163, [R160+0x4800] ;  /* 0x00480000a0a37984 */ /* 0x000ea20000000800 */
        /* <DEDUP_REMOVED lines=22> */
[----:B------:R-:W-:Y:S01]  /*dea0*/  MOV R171, UR10 ;  /* 0x0000000a00ab7c02 */ /* 0x000fe20008000f00 */
[----:B------:R-:W0:Y:S03]  /*deb0*/  LDS R143, [R144+0x5600] ;  /* 0x00560000908f7984 */ /* 0x000e260000000800 */
[----:B------:R-:W-:Y:S01]  /*dec0*/  LEA R64, R171, -R64, 0x1 ;  /* 0x80000040ab407211 */ /* 0x000fe200078e08ff */
[----:B------:R-:W0:Y:S01]  /*ded0*/  LDS R141, [R142+0x5800] ;  /* 0x005800008e8d7984 */ /* 0x000e220000000800 */
[----:B------:R-:W-:-:S02]  /*dee0*/  FMUL.FTZ R171, R154, UR17 ;  /* 0x000000119aab7c20 */ /* 0x000fc40008410000 */
        /* <DEDUP_REMOVED lines=43> */
[----:B------:R4:W-:Y:S01]  /*e1a0*/  STS [R67+0x844c], R170 ;  /* 0x00844caa43007388 */ /* 0x0009e20000000800 */
[----:B-----5:R-:W-:-:S03]  /*e1b0*/  FMUL.FTZ R172, R2, -R193 ;  /* 0x800000c102ac7220 */ /* 0x020fc60000410000 */
[----:B------:R-:W-:Y:S01]  /*e1c0*/  STS [R67+0x8400], R220 ;  /* 0x008400dc43007388 */ /* 0x000fe20000000800 */
[----:B---3--:R-:W-:-:S03]  /*e1d0*/  FMUL.FTZ R198, R0, -R191 ;  /* 0x800000bf00c67220 */ /* 0x008fc60000410000 */
[----:B------:R-:W-:Y:S01]  /*e1e0*/  STS [R67+0x8404], R222 ;  /* 0x008404de43007388 */ /* 0x000fe20000000800 */
[----:B----4-:R-:W-:-:S03]  /*e1f0*/  FMUL.FTZ R170, R155, UR17 ;  /* 0x000000119baa7c20 */ /* 0x010fc60008410000 */
[----:B------:R-:W-:Y:S01]  /*e200*/  STS [R67+0x8408], R218 ;  /* 0x008408da43007388 */ /* 0x000fe20000000800 */
[----:B------:R-:W-:-:S03]  /*e210*/  FFMA.FTZ R173, R75, UR46, -R170 ;  /* 0x0000002e4bad7c23 */ /* 0x000fc600080108aa */
        /* <DEDUP_REMOVED lines=13> */
[----:B------:R-:W-:-:S03]  /*e2f0*/  FFMA.FTZ R174, R77, UR46, -R174 ;  /* 0x0000002e4dae7c23 */ /* 0x000fc600080108ae */
[----:B------:R-:W-:Y:S01]  /*e300*/  STS [R67+0x846c], R200 ;  /* 0x00846cc843007388 */ /* 0x000fe20000000800 */
[----:B----4-:R-:W-:Y:S01]  /*e310*/  FMUL.FTZ R176, R75, UR17 ;  /* 0x000000114bb07c20 */ /* 0x010fe20008410000 */
[----:B------:R-:W-:Y:S02]  /*e320*/  FMUL.FTZ R75, R78, UR17 ;  /* 0x000000114e4b7c20 */ /* 0x000fe40008410000 */
[----:B------:R-:W-:Y:S01]  /*e330*/  STS [R67+0x8470], R192 ;  /* 0x008470c043007388 */ /* 0x000fe20000000800 */
[----:B------:R-:W-:Y:S01]  /*e340*/  FFMA.FTZ R176, R155, UR46, R176 ;  /* 0x0000002e9bb07c23 */ /* 0x000fe200080100b0 */
[----:B------:R-:W-:Y:S02]  /*e350*/  FFMA.FTZ R75, R150, UR46, -R75 ;  /* 0x0000002e964b7c23 */ /* 0x000fe4000801084b */
[----:B------:R3:W-:Y:S04]  /*e360*/  STS [R67+0x8474], R172 ;  /* 0x008474ac43007388 */ /* 0x0007e80000000800 */
[----:B------:R4:W-:Y:S04]  /*e370*/  STS [R67+0x8478], R190 ;  /* 0x008478be43007388 */ /* 0x0009e80000000800 */
[----:B------:R5:W-:Y:S01]  /*e380*/  STS [R67+0x847c], R198 ;  /* 0x00847cc643007388 */ /* 0x000be20000000800 */
[----:B---3--:R-:W-:Y:S01]  /*e390*/  FMUL.FTZ R172, R77, UR17 ;  /* 0x000000114dac7c20 */ /* 0x008fe20008410000 */
[----:B----4-:R-:W-:-:S03]  /*e3a0*/  FMUL.FTZ R190, R147, UR17 ;  /* 0x0000001193be7c20 */ /* 0x010fc60008410000 */
[----:B------:R-:W-:Y:S01]  /*e3b0*/  FFMA.FTZ R172, R151, UR46, R172 ;  /* 0x0000002e97ac7c23 */ /* 0x000fe200080100ac */
[----:B-----5:R-:W-:-:S04]  /*e3c0*/  FMUL.FTZ R67, R150, UR17 ;  /* 0x0000001196437c20 */ /* 0x020fc80008410000 */
[----:B------:R-:W-:Y:S01]  /*e3d0*/  FFMA.FTZ R170, R78, UR46, R67 ;  /* 0x0000002e4eaa7c23 */ /* 0x000fe20008010043 */
[----:B------:R-:W-:Y:S01]  /*e3e0*/  FFMA.FTZ R67, R87, UR46, -R190 ;  /* 0x0000002e57437c23 */ /* 0x000fe200080108be */
[----:B------:R-:W-:Y:S06]  /*e3f0*/  BAR.SYNC.DEFER_BLOCKING 0x0 ;  /* 0x0000000000007b1d */ /* 0x000fec0000010000 */
[----:B012---:R-:W-:Y:S05]  /*e400*/  @!P2 BRA `(.L_x_2494) ;  /* 0x00000000000ca947 */ /* 0x007fea0003800000 */
[----:B------:R-:W0:Y:S04]  /*e410*/  LDS R179, [R166+0x8400] ;  /* 0x00840000a6b37984 */ /* 0x000e280000000800 */
[----:B------:R1:W-:Y:S04]  /*e420*/  REDG.E.ADD.F32.FTZ.RN.STRONG.GPU desc[UR34][R60.64], R169 ;  /* 0x000000a93c0079a6 */ /* 0x0003e8000c12f322 */
[----:B0-----:R1:W-:Y:S02]  /*e430*/  REDG.E.ADD.F32.FTZ.RN.STRONG.GPU desc[UR34][R62.64], R179 ;  /* 0x000000b33e0079a6 */ /* 0x0013e4000c12f322 */
.L_x_2494:
[----:B------:R-:W-:Y:S05]  /*e440*/  BSYNC.RECONVERGENT B0 ;  /* 0x0000000000007941 */ /* 0x000fea0003800200 */
.L_x_2493:
[----:B-1----:R0:W1:Y:S01]  /*e450*/  LDS R169, [R164+0x8600] ;  /* 0x00860000a4a97984 */ /* 0x0020620000000800 */
[----:B------:R-:W-:Y:S04]  /*e460*/  BSSY.RECONVERGENT B0, `(.L_x_2495) ;  /* 0x0000004000007945 */ /* 0x000fe80003800200 */
[----:B------:R-:W-:Y:S05]  /*e470*/  @!P3 BRA `(.L_x_2496) ;  /* 0x000000000008b947 */ /* 0x000fea0003800000 */
[----:B------:R2:W-:Y:S04]  /*e480*/  REDG.E.ADD.F32.FTZ.RN.STRONG.GPU desc[UR34][R60.64+0x200], R167 ;  /* 0x000200a73c0079a6 */ /* 0x0005e8000c12f322 */
[----:B-1----:R2:W-:Y:S02]  /*e490*/  REDG.E.ADD.F32.FTZ.RN.STRONG.GPU desc[UR34][R62.64+0x200], R169 ;  /* 0x000200a93e0079a6 */ /* 0x0025e4000c12f322 */
.L_x_2496:
[----:B------:R-:W-:Y:S05]  /*e4a0*/  BSYNC.RECONVERGENT B0 ;  /* 0x0000000000007941 */ /* 0x000fea0003800200 */
.L_x_2495:
        /* <DEDUP_REMOVED lines=10> */
.L_x_2498:
[----:B------:R-:W-:Y:S05]  /*e550*/  BSYNC.RECONVERGENT B0 ;  /* 0x0000000000007941 */ /* 0x000fea0003800200 */
.L_x_2497:
[----:B--2---:R2:W4:Y:S01]  /*e560*/  LDS R165, [R160+0x8a00] ;  /* 0x008a0000a0a57984 */ /* 0x0045220000000800 */
[----:B------:R-:W-:Y:S04]  /*e570*/  BSSY.RECONVERGENT B0, `(.L_x_2499) ;  /* 0x0000004000007945 */ /* 0x000fe80003800200 */
[----:B------:R-:W-:Y:S05]  /*e580*/  @!P2 BRA `(.L_x_2500) ;  /* 0x000000000008a947 */ /* 0x000fea0003800000 */
[----:B------:R0:W-:Y:S04]  /*e590*/  REDG.E.ADD.F32.FTZ.RN.STRONG.GPU desc[UR34][R60.64+0x600], R163 ;  /* 0x000600a33c0079a6 */ /* 0x0001e8000c12f322 */
[----:B----4-:R0:W-:Y:S02]  /*e5a0*/  REDG.E.ADD.F32.FTZ.RN.STRONG.GPU desc[UR34][R62.64+0x600], R165 ;  /* 0x000600a53e0079a6 */ /* 0x0101e4000c12f322 */
.L_x_2500:
[----:B------:R-:W-:Y:S05]  /*e5b0*/  BSYNC.RECONVERGENT B0 ;  /* 0x0000000000007941 */ /* 0x000fea0003800200 */
.L_x_2499:
[----:B0-----:R0:W0:Y:S01]  /*e5c0*/  LDS R163, [R168+0x8c00] ;  /* 0x008c0000a8a37984 */ /* 0x0010220000000800 */
[----:B------:R-:W-:Y:S04]  /*e5d0*/  BSSY.RECONVERGENT B0, `(.L_x_2501) ;  /* 0x0000004000007945 */ /* 0x000fe80003800200 */
[----:B------:R-:W-:Y:S05]  /*e5e0*/  @!P3 BRA `(.L_x_2502) ;  /* 0x000000000008b947 */ /* 0x000fea0003800000 */
[----:B------:R1:W-:Y:S04]  /*e5f0*/  REDG.E.ADD.F32.FTZ.RN.STRONG.GPU desc[UR34][R60.64+0x800], R161 ;  /* 0x000800a13c0079a6 */ /* 0x0003e8000c12f322 */
[----:B0-----:R0:W-:Y:S02]  /*e600*/  REDG.E.ADD.F32.FTZ.RN.STRONG.GPU desc[UR34][R62.64+0x800], R163 ;  /* 0x000800a33e0079a6 */ /* 0x0011e4000c12f322 */
.L_x_2502:
[----:B------:R-:W-:Y:S05]  /*e610*/  BSYNC.RECONVERGENT B0 ;  /* 0x0000000000007941 */ /* 0x000fea0003800200 */
.L_x_2501:
[----:B-1----:R1:W0:Y:S01]  /*e620*/  LDS R161, [R158+0x8e00] ;  /* 0x008e00009ea17984 */ /* 0x0022220000000800 */
[----:B------:R-:W-:Y:S04]  /*e630*/  BSSY.RECONVERGENT B0, `(.L_x_2503) ;  /* 0x0000004000007945 */ /* 0x000fe80003800200 */
[----:B------:R-:W-:Y:S05]  /*e640*/  @!P4 BRA `(.L_x_2504) ;  /* 0x000000000008c947 */ /* 0x000fea0003800000 */
[----:B------:R1:W-:Y:S04]  /*e650*/  REDG.E.ADD.F32.FTZ.RN.STRONG.GPU desc[UR34][R60.64+0xa00], R159 ;  /* 0x000a009f3c0079a6 */ /* 0x0003e8000c12f322 */
[----:B0-----:R1:W-:Y:S02]  /*e660*/  REDG.E.ADD.F32.FTZ.RN.STRONG.GPU desc[UR34][R62.64+0xa00], R161 ;  /* 0x000a00a13e0079a6 */ /* 0x0013e4000c12f322 */
.L_x_2504:
[----:B------:R-:W-:Y:S05]  /*e670*/  BSYNC.RECONVERGENT B0 ;  /* 0x0000000000007941 */ /* 0x000fea0003800200 */
.L_x_2503:
[----:B-1----:R1:W0:Y:S01]  /*e680*/  LDS R159, [R156+0x9000] ;  /* 0x009000009c9f7984 */ /* 0x0022220000000800 */
[----:B------:R-:W-:Y:S04]  /*e690*/  BSSY.RECONVERGENT B0, `(.L_x_2505) ;  /* 0x0000004000007945 */ /* 0x000fe80003800200 */
[----:B------:R-:W-:Y:S05]  /*e6a0*/  @!P5 BRA `(.L_x_2506) ;  /* 0x000000000008d947 */ /* 0x000fea0003800000 */
[----:B------:R1:W-:Y:S04]  /*e6b0*/  REDG.E.ADD.F32.FTZ.RN.STRONG.GPU desc[UR34][R60.64+0xc00], R157 ;  /* 0x000c009d3c0079a6 */ /* 0x0003e8000c12f322 */
[----:B0-----:R1:W-:Y:S02]  /*e6c0*/  REDG.E.ADD.F32.FTZ.RN.STRONG.GPU desc[UR34][R62.64+0xc00], R159 ;  /* 0x000c009f3e0079a6 */ /* 0x0013e4000c12f322 */
.L_x_2506:
[----:B------:R-:W-:Y:S05]  /*e6d0*/  BSYNC.RECONVERGENT B0 ;  /* 0x0000000000007941 */ /* 0x000fea0003800200 */
.L_x_2505:
        /* <DEDUP_REMOVED lines=10> */
.L_x_2508:
[----:B------:R-:W-:Y:S05]  /*e780*/  BSYNC.RECONVERGENT B0 ;  /* 0x0000000000007941 */ /* 0x000fea0003800200 */
.L_x_2507:
[----:B-1----:R1:W0:Y:S01]  /*e790*/  LDS R153, [R148+0x9400] ;  /* 0x0094000094997984 */ /* 0x0022220000000800 */
[----:B------:R-:W-:Y:S04]  /*e7a0*/  BSSY.RECONVERGENT B0, `(.L_x_2509) ;  /* 0x0000004000007945 */ /* 0x000fe80003800200 */
[----:B------:R-:W-:Y:S05]  /*e7b0*/  @!P2 BRA `(.L_x_2510) ;  /* 0x000000000008a947 */ /* 0x000fea0003800000 */
[----:B------:R1:W-:Y:S04]  /*e7c0*/  REDG.E.ADD.F32.FTZ.RN.STRONG.GPU desc[UR34][R60.64+0x1000], R149 ;  /* 0x001000953c0079a6 */ /* 0x0003e8000c12f322 */
[----:B0-----:R1:W-:Y:S02]  /*e7d0*/  REDG.E.ADD.F32.FTZ.RN.STRONG.GPU desc[UR34][R62.64+0x1000], R153 ;  /* 0x001000993e0079a6 */ /* 0x0013e4000c12f322 */
.L_x_2510:
[----:B------:R-:W-:Y:S05]  /*e7e0*/  BSYNC.RECONVERGENT B0 ;  /* 0x0000000000007941 */ /* 0x000fea0003800200 */
.L_x_2509:
[----:B-1----:R1:W0:Y:S01]  /*e7f0*/  LDS R149, [R146+0x9600] ;  /* 0x0096000092957984 */ /* 0x0022220000000800 */
[----:B------:R-:W-:Y:S04]  /*e800*/  BSSY.RECONVERGENT B0, `(.L_x_2511) ;  /* 0x0000004000007945 */ /* 0x000fe80003800200 */
[----:B------:R-:W-:Y:S05]  /*e810*/  @!P3 BRA `(.L_x_2512) ;  /* 0x000000000008b947 */ /* 0x000fea0003800000 */
[----:B------:R1:W-:Y:S04]  /*e820*/  REDG.E.ADD.F32.FTZ.RN.STRONG.GPU desc[UR34][R60.64+0x1200], R145 ;  /* 0x001200913c0079a6 */ /* 0x0003e8000c12f322 */
[----:B0-----:R1:W-:Y:S02]  /*e830*/  REDG.E.ADD.F32.FTZ.RN.STRONG.GPU desc[UR34][R62.64+0x1200], R149 ;  /* 0x001200953e0079a6 */ /* 0x0013e4000c12f322 */
.L_x_2512:
[----:B------:R-:W-:Y:S05]  /*e840*/  BSYNC.RECONVERGENT B0 ;  /* 0x0000000000007941 */ /* 0x000fea0003800200 */
.L_x_2511:
[----:B-1----:R1:W0:Y:S01]  /*e850*/  LDS R145, [R144+0x9800] ;  /* 0x0098000090917984 */ /* 0x0022220000000800 */
[----:B------:R-:W-:Y:S04]  /*e860*/  BSSY.RECONVERGENT B0, `(.L_x_2513) ;  /* 0x0000004000007945 */ /* 0x000fe80003800200 */
[----:B------:R-:W-:Y:S05]  /*e870*/  @!P4 BRA `(.L_x_2514) ;  /* 0x000000000008c947 */ /* 0x000fea0003800000 */
[----:B------:R1:W-:Y:S04]  /*e880*/  REDG.E.ADD.F32.FTZ.RN.STRONG.GPU desc[UR34][R60.64+0x1400], R143 ;  /* 0x0014008f3c0079a6 */ /* 0x0003e8000c12f322 */
[----:B0-----:R1:W-:Y:S02]  /*e890*/  REDG.E.ADD.F32.FTZ.RN.STRONG.GPU desc[UR34][R62.64+0x1400], R145 ;  /* 0x001400913e0079a6 */ /* 0x0013e4000c12f322 */
.L_x_2514:
[----:B------:R-:W-:Y:S05]  /*e8a0*/  BSYNC.RECONVERGENT B0 ;  /* 0x0000000000007941 */ /* 0x000fea0003800200 */
.L_x_2513:
[----:B-1----:R1:W0:Y:S01]  /*e8b0*/  LDS R143, [R142+0x9a00] ;  /* 0x009a00008e8f7984 */ /* 0x0022220000000800 */
[----:B------:R-:W-:Y:S04]  /*e8c0*/  BSSY.RECONVERGENT B0, `(.L_x_2515) ;  /* 0x0000004000007945 */ /* 0x000fe80003800200 */
[----:B------:R-:W-:Y:S05]  /*e8d0*/  @!P5 BRA `(.L_x_2516) ;  /* 0x000000000008d947 */ /* 0x000fea0003800000 */
[----:B------:R1:W-:Y:S04]  /*e8e0*/  REDG.E.ADD.F32.FTZ.RN.STRONG.GPU desc[UR34][R60.64+0x1600], R141 ;  /* 0x0016008d3c0079a6 */ /* 0x0003e8000c12f322 */
[----:B0-----:R1:W-:Y:S02]  /*e8f0*/  REDG.E.ADD.F32.FTZ.RN.STRONG.GPU desc[UR34][R62.64+0x1600], R143 ;  /* 0x0016008f3e0079a6 */ /* 0x0013e4000c12f322 */
.L_x_2516:
[----:B------:R-:W-:Y:S05]  /*e900*/  BSYNC.RECONVERGENT B0 ;  /* 0x0000000000007941 */ /* 0x000fea0003800200 */
.L_x_2515:
        /* <DEDUP_REMOVED lines=10> */
.L_x_2518:
[----:B------:R-:W-:Y:S05]  /*e9b0*/  BSYNC.RECONVERGENT B0 ;  /* 0x0000000000007941 */ /* 0x000fea0003800200 */
.L_x_2517:
[----:B-1----:R1:W0:Y:S01]  /*e9c0*/  LDS R139, [R138+0x9e00] ;  /* 0x009e00008a8b7984 */ /* 0x0022220000000800 */
[----:B------:R-:W-:Y:S04]  /*e9d0*/  BSSY.RECONVERGENT B0, `(.L_x_2519) ;  /* 0x0000004000007945 */ /* 0x000fe80003800200 */
[----:B------:R-:W-:Y:S05]  /*e9e0*/  @!P2 BRA `(.L_x_2520) ;  /* 0x000000000008a947 */ /* 0x000fea0003800000 */
[----:B------:R1:W-:Y:S04]  /*e9f0*/  REDG.E.ADD.F32.FTZ.RN.STRONG.GPU desc[UR34][R60.64+0x1a00], R137 ;  /* 0x001a00893c0079a6 */ /* 0x0003e8000c12f322 */
[----:B0-----:R1:W-:Y:S02]  /*ea00*/  REDG.E.ADD.F32.FTZ.RN.STRONG.GPU desc[UR34][R62.64+0x1a00], R139 ;  /* 0x001a008b3e0079a6 */ /* 0x0013e4000c12f322 */
.L_x_2520:
[----:B------:R-:W-:Y:S05]  /*ea10*/  BSYNC.RECONVERGENT B0 ;  /* 0x0000000000007941 */ /* 0x000fea0003800200 */
.L_x_2519:
[----:B-1----:R1:W0:Y:S01]  /*ea20*/  LDS R137, [R136+0xa000] ;  /* 0x00a0000088897984 */ /* 0x0022220000000800 */
[----:B------:R-:W-:Y:S04]  /*ea30*/  BSSY.RECONVERGENT B0, `(.L_x_2521) ;  /* 0x0000004000007945 */ /* 0x000fe80003800200 */
[----:B------:R-:W-:Y:S05]  /*ea40*/  @!P3 BRA `(.L_x_2522) ;  /* 0x000000000008b947 */ /* 0x000fea0003800000 */
[----:B------:R1:W-:Y:S04]  /*ea50*/  REDG.E.ADD.F32.FTZ.RN.STRONG.GPU desc[UR34][R60.64+0x1c00], R135 ;  /* 0x001c00873c0079a6 */ /* 0x0003e8000c12f322 */
[----:B0-----:R1:W-:Y:S02]  /*ea60*/  REDG.E.ADD.F32.FTZ.RN.STRONG.GPU desc[UR34][R62.64+0x1c00], R137 ;  /* 0x001c00893e0079a6 */ /* 0x0013e4000c12f322 */
.L_x_2522:
[----:B------:R-:W-:Y:S05]  /*ea70*/  BSYNC.RECONVERGENT B0 ;  /* 0x0000000000007941 */ /* 0x000fea0003800200 */
.L_x_2521:
[----:B-1----:R1:W0:Y:S01]  /*ea80*/  LDS R135, [R134+0xa200] ;  /* 0x00a2000086877984 */ /* 0x0022220000000800 */
[----:B------:R-:W-:Y:S04]  /*ea90*/  BSSY.RECONVERGENT B0, `(.L_x_2523) ;  /* 0x0000004000007945 */ /* 0x000fe80003800200 */
[----:B------:R-:W-:Y:S05]  /*eaa0*/  @!P4 BRA `(.L_x_2524) ;  /* 0x000000000008c947 */ /* 0x000fea0003800000 */
[----:B------:R1:W-:Y:S04]  /*eab0*/  REDG.E.ADD.F32.FTZ.RN.STRONG.GPU desc[UR34][R60.64+0x1e00], R133 ;  /* 0x001e00853c0079a6 */ /* 0x0003e8000c12f322 */
[----:B0-----:R1:W-:Y:S02]  /*eac0*/  REDG.E.ADD.F32.FTZ.RN.STRONG.GPU desc[UR34][R62.64+0x1e00], R135 ;  /* 0x001e00873e0079a6 */ /* 0x0013e4000c12f322 */
.L_x_2524:
[----:B------:R-:W-:Y:S05]  /*ead0*/  BSYNC.RECONVERGENT B0 ;  /* 0x0000000000007941 */ /* 0x000fea0003800200 */
.L_x_2523:
[----:B-1----:R1:W0:Y:S01]  /*eae0*/  LDS R133, [R132+0xa400] ;  /* 0x00a4000084857984 */ /* 0x0022220000000800 */
[----:B------:R-:W-:Y:S04]  /*eaf0*/  BSSY.RECONVERGENT B0, `(.L_x_2525) ;  /* 0x0000004000007945 */ /* 0x000fe80003800200 */
[----:B------:R-:W-:Y:S05]  /*eb00*/  @!P5 BRA `(.L_x_2526) ;  /* 0x000000000008d947 */ /* 0x000fea0003800000 */
[----:B------:R1:W-:Y:S04]  /*eb10*/  REDG.E.ADD.F32.FTZ.RN.STRONG.GPU desc[UR34][R60.64+0x2000], R131 ;  /* 0x002000833c0079a6 */ /* 0x0003e8000c12f322 */
[----:B0-----:R1:W-:Y:S02]  /*eb20*/  REDG.E.ADD.F32.FTZ.RN.STRONG.GPU desc[UR34][R62.64+0x2000], R133 ;  /* 0x002000853e0079a6 */ /* 0x0013e4000c12f322 */
.L_x_2526:
[----:B------:R-:W-:Y:S05]  /*eb30*/  BSYNC.RECONVERGENT B0 ;  /* 0x0000000000007941 */ /* 0x000fea0003800200 */
.L_x_2525:
        /* <DEDUP_REMOVED lines=10> */
.L_x_2528:
[----:B------:R-:W-:Y:S05]  /*ebe0*/  BSYNC.RECONVERGENT B0 ;  /* 0x0000000000007941 */ /* 0x000fea0003800200 */
.L_x_2527:
[----:B-1----:R1:W0:Y:S01]  /*ebf0*/  LDS R129, [R128+0xa800] ;  /* 0x00a8000080817984 */ /* 0x0022220000000800 */
[----:B------:R-:W-:Y:S04]  /*ec00*/  BSSY.RECONVERGENT B0, `(.L_x_2529) ;  /* 0x0000004000007945 */ /* 0x000fe80003800200 */
[----:B------:R-:W-:Y:S05]  /*ec10*/  @!P2 BRA `(.L_x_2530) ;  /* 0x000000000008a947 */ /* 0x000fea0003800000 */
[----:B------:R1:W-:Y:S04]  /*ec20*/  REDG.E.ADD.F32.FTZ.RN.STRONG.GPU desc[UR34][R60.64+0x2400], R127 ;  /* 0x0024007f3c0079a6 */ /* 0x0003e8000c12f322 */
[----:B0-----:R1:W-:Y:S02]  /*ec30*/  REDG.E.ADD.F32.FTZ.RN.STRONG.GPU desc[UR34][R62.64+0x2400], R129 ;  /* 0x002400813e0079a6 */ /* 0x0013e4000c12f322 */
.L_x_2530:
[----:B------:R-:W-:Y:S05]  /*ec40*/  BSYNC.RECONVERGENT B0 ;  /* 0x0000000000007941 */ /* 0x000fea0003800200 */
.L_x_2529:
[----:B-1----:R1:W0:Y:S01]  /*ec50*/  LDS R127, [R126+0xaa00] ;  /* 0x00aa00007e7f7984 */ /* 0x0022220000000800 */
[----:B------:R-:W-:Y:S04]  /*ec60*/  BSSY.RECONVERGENT B0, `(.L_x_2531) ;  /* 0x0000004000007945 */ /* 0x000fe80003800200 */
[----:B------:R-:W-:Y:S05]  /*ec70*/  @!P3 BRA `(.L_x_2532) ;  /* 0x000000000008b947 */ /* 0x000fea0003800000 */
[----:B------:R1:W-:Y:S04]  /*ec80*/  REDG.E.ADD.F32.FTZ.RN.STRONG.GPU desc[UR34][R60.64+0x2600], R125 ;  /* 0x0026007d3c0079a6 */ /* 0x0003e8000c12f322 */
[----:B0-----:R1:W-:Y:S02]  /*ec90*/  REDG.E.ADD.F32.FTZ.RN.STRONG.GPU desc[UR34][R62.64+0x2600], R127 ;  /* 0x0026007f3e0079a6 */ /* 0x0013e4000c12f322 */
.L_x_2532:
[----:B------:R-:W-:Y:S05]  /*eca0*/  BSYNC.RECONVERGENT B0 ;  /* 0x0000000000007941 */ /* 0x000fea0003800200 */
.L_x_2531:
[----:B-1----:R1:W0:Y:S01]  /*ecb0*/  LDS R125, [R122+0xac00] ;  /* 0x00ac00007a7d7984 */ /* 0x0022220000000800 */
[----:B------:R-:W-:Y:S04]  /*ecc0*/  BSSY.RECONVERGENT B0, `(.L_x_2533) ;  /* 0x0000004000007945 */ /* 0x000fe80003800200 */
[----:B------:R-:W-:Y:S05]  /*ecd0*/  @!P4 BRA `(.L_x_2534) ;  /* 0x000000000008c947 */ /* 0x000fea0003800000 */
[----:B------:R1:W-:Y:S04]  /*ece0*/  REDG.E.ADD.F32.FTZ.RN.STRONG.GPU desc[UR34][R60.64+0x2800], R123 ;  /* 0x0028007b3c0079a6 */ /* 0x0003e8000c12f322 */
[----:B0-----:R1:W-:Y:S02]  /*ecf0*/  REDG.E.ADD.F32.FTZ.RN.STRONG.GPU desc[UR34][R62.64+0x2800], R125 ;  /* 0x0028007d3e0079a6 */ /* 0x0013e4000c12f322 */
.L_x_2534:
[----:B------:R-:W-:Y:S05]  /*ed00*/  BSYNC.RECONVERGENT B0 ;  /* 0x0000000000007941 */ /* 0x000fea0003800200 */
.L_x_2533:
[----:B-1----:R1:W0:Y:S01]  /*ed10*/  LDS R123, [R112+0xae00] ;  /* 0x00ae0000707b7984 */ /* 0x0022220000000800 */
[----:B------:R-:W-:Y:S04]  /*ed20*/  BSSY.RECONVERGENT B0, `(.L_x_2535) ;  /* 0x0000004000007945 */ /* 0x000fe80003800200 */
[----:B------:R-:W-:Y:S05]  /*ed30*/  @!P5 BRA `(.L_x_2536) ;  /* 0x000000000008d947 */ /* 0x000fea0003800000 */
[----:B------:R1:W-:Y:S04]  /*ed40*/  REDG.E.ADD.F32.FTZ.RN.STRONG.GPU desc[UR34][R60.64+0x2a00], R111 ;  /* 0x002a006f3c0079a6 */ /* 0x0003e8000c12f322 */
[----:B0-----:R1:W-:Y:S02]  /*ed50*/  REDG.E.ADD.F32.FTZ.RN.STRONG.GPU desc[UR34][R62.64+0x2a00], R123 ;  /* 0x002a007b3e0079a6 */ /* 0x0013e4000c12f322 */
.L_x_2536:
[----:B------:R-:W-:Y:S05]  /*ed60*/  BSYNC.RECONVERGENT B0 ;  /* 0x0000000000007941 */ /* 0x000fea0003800200 */
.L_x_2535:
        /* <DEDUP_REMOVED lines=10> */
.L_x_2538:
[----:B------:R-:W-:Y:S05]  /*ee10*/  BSYNC.RECONVERGENT B0 ;  /* 0x0000000000007941 */ /* 0x000fea0003800200 */
.L_x_2537:
[----:B-1----:R1:W0:Y:S01]  /*ee20*/  LDS R109, [R108+0xb200] ;  /* 0x00b200006c6d7984 */ /* 0x0022220000000800 */
[----:B------:R-:W-:Y:S04]  /*ee30*/  BSSY.RECONVERGENT B0, `(.L_x_2539) ;  /* 0x0000004000007945 */ /* 0x000fe80003800200 */
[----:B------:R-:W-:Y:S05]  /*ee40*/  @!P2 BRA `(.L_x_2540) ;  /* 0x000000000008a947 */ /* 0x000fea0003800000 */
[----:B------:R1:W-:Y:S04]  /*ee50*/  REDG.E.ADD.F32.FTZ.RN.STRONG.GPU desc[UR34][R60.64+0x2e00], R107 ;  /* 0x002e006b3c0079a6 */ /* 0x0003e8000c12f322 */
[----:B0-----:R1:W-:Y:S02]  /*ee60*/  REDG.E.ADD.F32.FTZ.RN.STRONG.GPU desc[UR34][R62.64+0x2e00], R109 ;  /* 0x002e006d3e0079a6 */ /* 0x0013e4000c12f322 */
.L_x_2540:
[----:B------:R-:W-:Y:S05]  /*ee70*/  BSYNC.RECONVERGENT B0 ;  /* 0x0000000000007941 */ /* 0x000fea0003800200 */
.L_x_2539:
[----:B-1----:R1:W0:Y:S01]  /*ee80*/  LDS R107, [R106+0xb400] ;  /* 0x00b400006a6b7984 */ /* 0x0022220000000800 */
[----:B------:R-:W-:Y:S04]  /*ee90*/  BSSY.RECONVERGENT B0, `(.L_x_2541) ;  /* 0x0000004000007945 */ /* 0x000fe80003800200 */
[----:B------:R-:W-:Y:S05]  /*eea0*/  @!P3 BRA `(.L_x_2542) ;  /* 0x000000000008b947 */ /* 0x000fea0003800000 */
[----:B------:R1:W-:Y:S04]  /*eeb0*/  REDG.E.ADD.F32.FTZ.RN.STRONG.GPU desc[UR34][R60.64+0x3000], R105 ;  /* 0x003000693c0079a6 */ /* 0x0003e8000c12f322 */
[----:B0-----:R1:W-:Y:S02]  /*eec0*/  REDG.E.ADD.F32.FTZ.RN.STRONG.GPU desc[UR34][R62.64+0x3000], R107 ;  /* 0x0030006b3e0079a6 */ /* 0x0013e4000c12f322 */
.L_x_2542:
[----:B------:R-:W-:Y:S05]  /*eed0*/  BSYNC.RECONVERGENT B0 ;  /* 0x0000000000007941 */ /* 0x000fea0003800200 */
.L_x_2541:
[----:B-1----:R1:W0:Y:S01]  /*eee0*/  LDS R105, [R104+0xb600] ;  /* 0x00b6000068697984 */ /* 0x0022220000000800 */
[----:B------:R-:W-:Y:S04]  /*eef0*/  BSSY.RECONVERGENT B0, `(.L_x_2543) ;  /* 0x0000004000007945 */ /* 0x000fe80003800200 */
[----:B------:R-:W-:Y:S05]  /*ef00*/  @!P4 BRA `(.L_x_2544) ;  /* 0x000000000008c947 */ /* 0x000fea0003800000 */
[----:B------:R1:W-:Y:S04]  /*ef10*/  REDG.E.ADD.F32.FTZ.RN.STRONG.GPU desc[UR34][R60.64+0x3200], R103 ;  /* 0x003200673c0079a6 */ /* 0x0003e8000c12f322 */
[----:B0-----:R1:W-:Y:S02]  /*ef20*/  REDG.E.ADD.F32.FTZ.RN.STRONG.GPU desc[UR34][R62.64+0x3200], R105 ;  /* 0x003200693e0079a6 */ /* 0x0013e4000c12f322 */
.L_x_2544:
[----:B------:R-:W-:Y:S05]  /*ef30*/  BSYNC.RECONVERGENT B0 ;  /* 0x0000000000007941 */ /* 0x000fea0003800200 */
.L_x_2543:
[----:B-1----:R1:W0:Y:S01]  /*ef40*/  LDS R103, [R102+0xb800] ;  /* 0x00b8000066677984 */ /* 0x0022220000000800 */
[----:B------:R-:W-:Y:S04]  /*ef50*/  BSSY.RECONVERGENT B0, `(.L_x_2545) ;  /* 0x0000004000007945 */ /* 0x000fe80003800200 */
[----:B------:R-:W-:Y:S05]  /*ef60*/  @!P5 BRA `(.L_x_2546) ;  /* 0x000000000008d947 */ /* 0x000fea0003800000 */
[----:B------:R1:W-:Y:S04]  /*ef70*/  REDG.E.ADD.F32.FTZ.RN.STRONG.GPU desc[UR34][R60.64+0x3400], R101 ;  /* 0x003400653c0079a6 */ /* 0x0003e8000c12f322 */
[----:B0-----:R1:W-:Y:S02]  /*ef80*/  REDG.E.ADD.F32.FTZ.RN.STRONG.GPU desc[UR34][R62.64+0x3400], R103 ;  /* 0x003400673e0079a6 */ /* 0x0013e4000c12f322 */
.L_x_2546:
[----:B------:R-:W-:Y:S05]  /*ef90*/  BSYNC.RECONVERGENT B0 ;  /* 0x0000000000007941 */ /* 0x000fea0003800200 */
.L_x_2545:
        /* <DEDUP_REMOVED lines=10> */
.L_x_2548:
[----:B------:R-:W-:Y:S05]  /*f040*/  BSYNC.RECONVERGENT B0 ;  /* 0x0000000000007941 */ /* 0x000fea0003800200 */
.L_x_2547:
[----:B-1----:R1:W0:Y:S01]  /*f050*/  LDS R99, [R98+0xbc00] ;  /* 0x00bc000062637984 */ /* 0x0022220000000800 */
[----:B------:R-:W-:Y:S04]  /*f060*/  BSSY.RECONVERGENT B0, `(.L_x_2549) ;  /* 0x0000004000007945 */ /* 0x000fe80003800200 */
[----:B------:R-:W-:Y:S05]  /*f070*/  @!P2 BRA `(.L_x_2550) ;  /* 0x000000000008a947 */ /* 0x000fea0003800000 */
[----:B------:R1:W-:Y:S04]  /*f080*/  REDG.E.ADD.F32.FTZ.RN.STRONG.GPU desc[UR34][R60.64+0x3800], R97 ;  /* 0x003800613c0079a6 */ /* 0x0003e8000c12f322 */
[----:B0-----:R1:W-:Y:S02]  /*f090*/  REDG.E.ADD.F32.FTZ.RN.STRONG.GPU desc[UR34][R62.64+0x3800], R99 ;  /* 0x003800633e0079a6 */ /* 0x0013e4000c12f322 */
.L_x_2550:
[----:B------:R-:W-:Y:S05]  /*f0a0*/  BSYNC.RECONVERGENT B0 ;  /* 0x0000000000007941 */ /* 0x000fea0003800200 */
.L_x_2549:
[----:B-1----:R1:W0:Y:S01]  /*f0b0*/  LDS R97, [R74+0xbe00] ;  /* 0x00be00004a617984 */ /* 0x0022220000000800 */
[----:B------:R-:W-:Y:S04]  /*f0c0*/  BSSY.RECONVERGENT B0, `(.L_x_2551) ;  /* 0x0000004000007945 */ /* 0x000fe80003800200 */
[----:B------:R-:W-:Y:S05]  /*f0d0*/  @!P3 BRA `(.L_x_2552) ;  /* 0x000000000008b947 */ /* 0x000fea0003800000 */
[----:B------:R1:W-:Y:S04]  /*f0e0*/  REDG.E.ADD.F32.FTZ.RN.STRONG.GPU desc[UR34][R60.64+0x3a00], R73 ;  /* 0x003a00493c0079a6 */ /* 0x0003e8000c12f322 */
[----:B0-----:R1:W-:Y:S02]  /*f0f0*/  REDG.E.ADD.F32.FTZ.RN.STRONG.GPU desc[UR34][R62.64+0x3a00], R97 ;  /* 0x003a00613e0079a6 */ /* 0x0013e4000c12f322 */
.L_x_2552:
[----:B------:R-:W-:Y:S05]  /*f100*/  BSYNC.RECONVERGENT B0 ;  /* 0x0000000000007941 */ /* 0x000fea0003800200 */
.L_x_2551:
[----:B-1----:R1:W0:Y:S01]  /*f110*/  LDS R73, [R72+0xc000] ;  /* 0x00c0000048497984 */ /* 0x0022220000000800 */
[----:B------:R-:W-:Y:S04]  /*f120*/  BSSY.RECONVERGENT B0, `(.L_x_2553) ;  /* 0x0000004000007945 */ /* 0x000fe80003800200 */
[----:B------:R-:W-:Y:S05]  /*f130*/  @!P4 BRA `(.L_x_2554) ;  /* 0x000000000008c947 */ /* 0x000fea0003800000 */
[----:B------:R1:W-:Y:S04]  /*f140*/  REDG.E.ADD.F32.FTZ.RN.STRONG.GPU desc[UR34][R60.64+0x3c00], R71 ;  /* 0x003c00473c0079a6 */ /* 0x0003e8000c12f322 */
[----:B0-----:R1:W-:Y:S02]  /*f150*/  REDG.E.ADD.F32.FTZ.RN.STRONG.GPU desc[UR34][R62.64+0x3c00], R73 ;  /* 0x003c00493e0079a6 */ /* 0x0013e4000c12f322 */
.L_x_2554:
[----:B------:R-:W-:Y:S05]  /*f160*/  BSYNC.RECONVERGENT B0 ;  /* 0x0000000000007941 */ /* 0x000fea0003800200 */
.L_x_2553:
[----:B-1----:R1:W0:Y:S01]  /*f170*/  LDS R71, [R70+0xc200] ;  /* 0x00c2000046477984 */ /* 0x0022220000000800 */
[----:B------:R-:W-:Y:S04]  /*f180*/  BSSY.RECONVERGENT B0, `(.L_x_2555) ;  /* 0x0000004000007945 */ /* 0x000fe80003800200 */
[----:B------:R-:W-:Y:S05]  /*f190*/  @!P5 BRA `(.L_x_2556) ;  /* 0x000000000008d947 */ /* 0x000fea0003800000 */
[----:B------:R1:W-:Y:S04]  /*f1a0*/  REDG.E.ADD.F32.FTZ.RN.STRONG.GPU desc[UR34][R60.64+0x3e00], R69 ;  /* 0x003e00453c0079a6 */ /* 0x0003e8000c12f322 */
[----:B0-----:R1:W-:Y:S02]  /*f1b0*/  REDG.E.ADD.F32.FTZ.RN.STRONG.GPU desc[UR34][R62.64+0x3e00], R71 ;  /* 0x003e00473e0079a6 */ /* 0x0013e4000c12f322 */
.L_x_2556:
[----:B------:R-:W-:Y:S05]  /*f1c0*/  BSYNC.RECONVERGENT B0 ;  /* 0x0000000000007941 */ /* 0x000fea0003800200 */
.L_x_2555:
        /* <DEDUP_REMOVED lines=88> */
.L_x_2558:
[----:B------:R-:W-:Y:S05]  /*f750*/  BSYNC.RECONVERGENT B0 ;  /* 0x0000000000007941 */ /* 0x000fea0003800200 */
.L_x_2557:
[----:B------:R-:W-:-:S04]  /*f760*/  UIADD3 UR8, UPT, UPT, UR8, 0x1, URZ ;  /* 0x0000000108087890 */ /* 0x000fc8000fffe0ff */
[----:B------:R-:W-:-:S09]  /*f770*/  UISETP.GE.AND UP0, UPT, UR8, UR48, UPT ;  /* 0x000000300800728c */ /* 0x000fd2000bf06270 */
[----:B------:R-:W-:Y:S05]  /*f780*/  BRA.U !UP0, `(.L_x_2559) ;  /* 0xffffff5d081c7547 */ /* 0x000fea000b83ffff */
.L_x_2463:
[----:B------:R-:W5:Y:S01]  /*f790*/  LDL.LU R78, [R1+0x20] ;  /* 0x00002000014e7983 */ /* 0x000f620000300800 */
[----:B------:R-:W-:Y:S01]  /*f7a0*/  BAR.SYNC.DEFER_BLOCKING 0x0 ;  /* 0x0000000000007b1d */ /* 0x000fe20000010000 */
[----:B------:R-:W-:Y:S02]  /*f7b0*/  F2FP.BF16.F32.PACK_AB R237, R237, R238 ;  /* 0x000000eeeded723e */ /* 0x000fe400000010ff */
[----:B------:R-:W-:Y:S02]  /*f7c0*/  F2FP.BF16.F32.PACK_AB R233, R233, R234 ;  /* 0x000000eae9e9723e */ /* 0x000fe400000010ff */
[----:B------:R-:W-:Y:S02]  /*f7d0*/  F2FP.BF16.F32.PACK_AB R231, R231, R232 ;  /* 0x000000e8e7e7723e */ /* 0x000fe400000010ff */
[----:B------:R-:W-:Y:S01]  /*f7e0*/  F2FP.BF16.F32.PACK_AB R229, R229, R230 ;  /* 0x000000e6e5e5723e */ /* 0x000fe200000010ff */
[----:B------:R-:W2:Y:S01]  /*f7f0*/  LDL.LU R76, [R1+0x1c] ;  /* 0x00001c00014c7983 */ /* 0x000ea20000300800 */
[----:B------:R-:W-:Y:S01]  /*f800*/  UIMAD UR10, UR24, -0x800, UR10 ;  /* 0xfffff800180a78a4 */ /* 0x000fe2000f8e020a */
[----:B------:R-:W-:-:S02]  /*f810*/  F2FP.BF16.F32.PACK_AB R227, R227, R228 ;  /* 0x000000e4e3e3723e */ /* 0x000fc400000010ff */
[----:B------:R-:W-:Y:S01]  /*f820*/  F2FP.BF16.F32.PACK_AB R225, R225, R226 ;  /* 0x000000e2e1e1723e */ /* 0x000fe200000010ff */
[----:B------:R-:W3:Y:S01]  /*f830*/  LDL.LU R74, [R1+0x18] ;  /* 0x00001800014a7983 */ /* 0x000ee20000300800 */
[----:B------:R-:W-:Y:S02]  /*f840*/  F2FP.BF16.F32.PACK_AB R188, R188, R224 ;  /* 0x000000e0bcbc723e */ /* 0x000fe400000010ff */
[----:B------:R-:W-:Y:S01]  /*f850*/  F2FP.BF16.F32.PACK_AB R186, R186, R187 ;  /* 0x000000bbbaba723e */ /* 0x000fe200000010ff */
[----:B------:R-:W4:Y:S01]  /*f860*/  LDL.LU R72, [R1+0x14] ;  /* 0x0000140001487983 */ /* 0x000f220000300800 */
[----:B------:R-:W0:Y:S01]  /*f870*/  S2UR UR17, SR_CTAID.X ;  /* 0x00000000001179c3 */ /* 0x000e220000002500 */
[----:B------:R-:W0:Y:S02]  /*f880*/  LDCU.64 UR14, c[0x0][0x4f8] ;  /* 0x00009f00ff0e77ac */ /* 0x000e240008000a00 */
[----:B-1----:R-:W4:Y:S01]  /*f890*/  LDL.LU R70, [R1+0x10] ;  /* 0x0000100001467983 */ /* 0x002f220000300800 */
[----:B------:R-:W1:Y:S03]  /*f8a0*/  LDCU.64 UR18, c[0x0][0x500] ;  /* 0x0000a000ff1277ac */ /* 0x000e660008000a00 */
[----:B0-----:R-:W4:Y:S01]  /*f8b0*/  LDL.LU R68, [R1+0xc] ;  /* 0x00000c0001447983 */ /* 0x001f220000300800 */
[----:B------:R-:W-:-:S03]  /*f8c0*/  USHF.L.U32 UR8, UR24, 0xb, URZ ;  /* 0x0000000b18087899 */ /* 0x000fc600080006ff */
[----:B------:R-:W4:Y:S01]  /*f8d0*/  LDL.LU R66, [R1+0x8] ;  /* 0x0000080001427983 */ /* 0x000f220000300800 */
[----:B------:R-:W-:Y:S01]  /*f8e0*/  UMOV UR9, URZ ;  /* 0x000000ff00097c82 */ /* 0x000fe20008000000 */
[----:B------:R-:W0:Y:S02]  /*f8f0*/  LDCU.64 UR36, c[0x0][0x550] ;  /* 0x0000aa00ff2477ac */ /* 0x000e240008000a00 */
[----:B------:R-:W4:Y:S04]  /*f900*/  LDL.LU R64, [R1+0x4] ;  /* 0x0000040001407983 */ /* 0x000f280000300800 */
[----:B------:R-:W4:Y:S04]  /*f910*/  LDL.LU R62, [R1] ;  /* 0x00000000013e7983 */ /* 0x000f280000300800 */
[----:B------:R-:W4:Y:S01]  /*f920*/  LDL.LU R60, [R1+0x24] ;  /* 0x00002400013c7983 */ /* 0x000f220000300800 */
[----:B------:R-:W-:Y:S01]  /*f930*/  PRMT R0, R237, 0x7632, R0 ;  /* 0x00007632ed007816 */ /* 0x000fe20000000000 */
[----:B------:R-:W-:Y:S01]  /*f940*/  UIADD3 UR10, UPT, UPT, UR10, 0x800, URZ ;  /* 0x000008000a0a7890 */ /* 0x000fe2000fffe0ff */
[----:B------:R-:W-:Y:S01]  /*f950*/  PRMT R2, R233, 0x7632, R2 ;  /* 0x00007632e9027816 */ /* 0x000fe20000000002 */
[----:B------:R-:W-:Y:S01]  /*f960*/  STS.U16 [R59], R237 ;  /* 0x000000ed3b007388 */ /* 0x000fe20000000400 */
[----:B------:R-:W-:Y:S01]  /*f970*/  PRMT R3, R231, 0x7632, R3 ;  /* 0x00007632e7037816 */ /* 0x000fe20000000003 */
[----:B------:R-:W-:Y:S01]  /*f980*/  UIADD3 UR8, UPT, UPT, UR8, -0x800, URZ ;  /* 0xfffff80008087890 */ /* 0x000fe2000fffe0ff */
[----:B------:R-:W-:Y:S01]  /*f990*/  PRMT R4, R227, 0x7632, R4 ;  /* 0x00007632e3047816 */ /* 0x000fe20000000004 */
[----:B------:R1:W-:Y:S01]  /*f9a0*/  STS.U16 [R59+0x2], R0 ;  /* 0x000002003b007388 */ /* 0x0003e20000000400 */
[----:B------:R-:W-:Y:S01]  /*f9b0*/  MOV R8, UR10 ;  /* 0x0000000a00087c02 */ /* 0x000fe20008000f00 */
[----:B------:R-:W-:Y:S01]  /*f9c0*/  UIMAD.WIDE.U32 UR12, UR17, UR14, UR8 ;  /* 0x0000000e110c72a5 */ /* 0x000fe2000f8e0008 */
[----:B------:R-:W-:Y:S01]  /*f9d0*/  SHF.L.U32 R5, R189, 0x4, RZ ;  /* 0x00000004bd057819 */ /* 0x000fe200000006ff */
[----:B------:R0:W-:Y:S01]  /*f9e0*/  STS.U16 [R59+0x6], R2 ;  /* 0x000006023b007388 */ /* 0x0001e20000000400 */
[----:B------:R-:W0:Y:S01]  /*f9f0*/  S2UR UR10, SR_CTAID.Y ;  /* 0x00000000000a79c3 */ /* 0x000e220000002600 */
[----:B------:R-:W-:-:S02]  /*fa00*/  UIMAD UR13, UR17, UR15, UR13 ;  /* 0x0000000f110d72a4 */ /* 0x000fc4000f8e020d */
[----:B------:R0:W-:Y:S01]  /*fa10*/  STS.U16 [R59+0xa], R3 ;  /* 0x00000a033b007388 */ /* 0x0001e20000000400 */
[----:B------:R-:W-:Y:S01]  /*fa20*/  UIADD3 UR30, UP0, UPT, UR30, -0x2000, URZ ;  /* 0xffffe0001e1e7890 */ /* 0x000fe2000ff1e0ff */
[----:B-1----:R-:W-:Y:S01]  /*fa30*/  PRMT R0, R229, 0x7632, R0 ;  /* 0x00007632e5007816 */ /* 0x002fe20000000000 */
[----:B------:R-:W-:Y:S01]  /*fa40*/  UIADD3 UR32, UP1, UPT, UR32, -0x2000, URZ ;  /* 0xffffe00020207890 */ /* 0x000fe2000ff3e0ff */
[----:B------:R-:W-:Y:S01]  /*fa50*/  STS.U16 [R59+0x4], R233 ;  /* 0x000004e93b007388 */ /* 0x000fe20000000400 */
[----:B------:R-:W-:Y:S01]  /*fa60*/  UIADD3.X UR31, UPT, UPT, UR31, -0x1, URZ, UP0, !UPT ;  /* 0xffffffff1f1f7890 */ /* 0x000fe200087fe4ff */
[----:B0-----:R-:W-:Y:S01]  /*fa70*/  PRMT R2, R225, 0x7632, R2 ;  /* 0x00007632e1027816 */ /* 0x001fe20000000002 */
[----:B------:R-:W-:Y:S01]  /*fa80*/  UISETP.GT.AND UP0, UPT, UR24, 0x1, UPT ;  /* 0x000000011800788c */ /* 0x000fe2000bf04270 */
[----:B------:R0:W-:Y:S01]  /*fa90*/  STS.U16 [R59+0xe], R0 ;  /* 0x00000e003b007388 */ /* 0x0001e20000000400 */
[----:B------:R-:W-:Y:S01]  /*faa0*/  UIADD3 UR25, UP2, UPT, UR25, -0x1000, URZ ;  /* 0xfffff00019197890 */ /* 0x000fe2000ff5e0ff */
[----:B------:R-:W-:Y:S01]  /*fab0*/  PRMT R3, R186, 0x7632, R3 ;  /* 0x00007632ba037816 */ /* 0x000fe20000000003 */
[----:B------:R-:W-:Y:S01]  /*fac0*/  UIADD3 UR26, UP3, UPT, UR26, -0x1000, URZ ;  /* 0xfffff0001a1a7890 */ /* 0x000fe2000ff7e0ff */
[----:B------:R-:W-:Y:S01]  /*fad0*/  STS.U16 [R59+0x8], R231 ;  /* 0x000008e73b007388 */ /* 0x000fe20000000400 */
[----:B------:R-:W-:-:S02]  /*fae0*/  UIADD3 UR28, UP4, UPT, UR28, -0x1000, URZ ;  /* 0xfffff0001c1c7890 */ /* 0x000fc4000ff9e0ff */
[----:B------:R-:W-:Y:S01]  /*faf0*/  UIADD3.X UR33, UPT, UPT, UR33, -0x1, URZ, UP1, !UPT ;  /* 0xffffffff21217890 */ /* 0x000fe20008ffe4ff */
[----:B------:R-:W-:Y:S01]  /*fb00*/  STS.U16 [R59+0xc], R229 ;  /* 0x00000ce53b007388 */ /* 0x000fe20000000400 */
[----:B------:R-:W-:Y:S01]  /*fb10*/  UIADD3.X UR11, UPT, UPT, UR11, -0x1, URZ, UP2, !UPT ;  /* 0xffffffff0b0b7890 */ /* 0x000fe200097fe4ff */
[----:B0-----:R-:W-:Y:S01]  /*fb20*/  PRMT R0, R188, 0x7632, R0 ;  /* 0x00007632bc007816 */ /* 0x001fe20000000000 */
[----:B------:R-:W-:Y:S01]  /*fb30*/  UIADD3.X UR27, UPT, UPT, UR27, -0x1, URZ, UP3, !UPT ;  /* 0xffffffff1b1b7890 */ /* 0x000fe20009ffe4ff */
[----:B------:R-:W-:Y:S01]  /*fb40*/  STS.U16 [R59+0x10], R227 ;  /* 0x000010e33b007388 */ /* 0x000fe20000000400 */
[----:B------:R-:W-:Y:S02]  /*fb50*/  UIMAD UR14, UR10, UR19, URZ ;  /* 0x000000130a0e72a4 */ /* 0x000fe4000f8e02ff */
[----:B------:R-:W-:Y:S01]  /*fb60*/  UIMAD.WIDE.U32 UR12, UR10, UR18, UR12 ;  /* 0x000000120a0c72a5 */ /* 0x000fe2000f8e000c */
[----:B------:R-:W-:Y:S01]  /*fb70*/  STS.U16 [R59+0x12], R4 ;  /* 0x000012043b007388 */ /* 0x000fe20000000400 */
[----:B------:R-:W-:-:S02]  /*fb80*/  UIADD3.X UR29, UPT, UPT, UR29, -0x1, URZ, UP4, !UPT ;  /* 0xffffffff1d1d7890 */ /* 0x000fc4000a7fe4ff */
[----:B------:R-:W-:Y:S01]  /*fb90*/  MOV R6, UR14 ;  /* 0x0000000e00067c02 */ /* 0x000fe20008000f00 */
[----:B------:R-:W-:Y:S04]  /*fba0*/  STS.U16 [R59+0x14], R225 ;  /* 0x000014e13b007388 */ /* 0x000fe80000000400 */
[----:B------:R-:W-:Y:S01]  /*fbb0*/  STS.U16 [R59+0x16], R2 ;  /* 0x000016023b007388 */ /* 0x000fe20000000400 */
[----:B------:R-:W0:Y:S03]  /*fbc0*/  LDCU.64 UR14, c[0x0][0x520] ;  /* 0x0000a400ff0e77ac */ /* 0x000e260008000a00 */
[----:B------:R-:W-:Y:S04]  /*fbd0*/  STS.U16 [R59+0x18], R188 ;  /* 0x000018bc3b007388 */ /* 0x000fe80000000400 */
[----:B------:R1:W-:Y:S04]  /*fbe0*/  STS.U16 [R59+0x1a], R0 ;  /* 0x00001a003b007388 */ /* 0x0003e80000000400 */
[----:B------:R-:W-:Y:S04]  /*fbf0*/  STS.U16 [R59+0x1c], R186 ;  /* 0x00001cba3b007388 */ /* 0x000fe80000000400 */
[----:B------:R0:W-:Y:S01]  /*fc00*/  STS.U16 [R59+0x1e], R3 ;  /* 0x00001e033b007388 */ /* 0x0001e20000000400 */
[----:B------:R-:W-:-:S03]  /*fc10*/  NOP ;  /* 0x0000000000007918 */ /* 0x000fc60000000000 */
[----:B------:R-:W-:Y:S01]  /*fc20*/  LDS.U16 R25, [R250+0x240] ;  /* 0x00024000fa197984 */ /* 0x000fe20000000400 */
[----:B-1----:R-:W-:-:S03]  /*fc30*/  LOP3.LUT R0, R189, 0x1f, RZ, 0xc0, !PT ;  /* 0x0000001fbd007812 */ /* 0x002fc600078ec0ff */
[----:B------:R-:W-:Y:S01]  /*fc40*/  LDS.U16 R27, [R249+0x280] ;  /* 0x00028000f91b7984 */ /* 0x000fe20000000400 */
[----:B------:R-:W-:-:S03]  /*fc50*/  LOP3.LUT R5, R0, 0x3e00, R5, 0xf8, !PT ;  /* 0x00003e0000057812 */ /* 0x000fc600078ef805 */
[----:B------:R-:W-:Y:S01]  /*fc60*/  LDS.U16 R29, [R244+0x2c0] ;  /* 0x0002c000f41d7984 */ /* 0x000fe20000000400 */
[C---:B0-----:R-:W-:Y:S02]  /*fc70*/  IADD3 R3, P0, PT, R5.reuse, UR12, RZ ;  /* 0x0000000c05037c10 */ /* 0x041fe4000ff1e0ff */
[----:B------:R-:W-:Y:S01]  /*fc80*/  LOP3.LUT R39, R5, 0x20, RZ, 0xfc, !PT ;  /* 0x0000002005277812 */ /* 0x000fe200078efcff */
[----:B------:R-:W-:Y:S01]  /*fc90*/  LDS.U16 R31, [R243+0x300] ;  /* 0x00030000f31f7984 */ /* 0x000fe20000000400 */
[----:B------:R-:W-:Y:S01]  /*fca0*/  IADD3.X R6, PT, PT, R6, UR13, RZ, P0, !PT ;  /* 0x0000000d06067c10 */ /* 0x000fe200087fe4ff */
[----:B------:R-:W0:Y:S01]  /*fcb0*/  LDCU.64 UR12, c[0x0][0x518] ;  /* 0x0000a300ff0c77ac */ /* 0x000e220008000a00 */
[----:B------:R-:W-:Y:S01]  /*fcc0*/  LEA R2, P0, R3, UR36, 0x1 ;  /* 0x0000002403027c11 */ /* 0x000fe2000f8008ff */
[----:B------:R-:W-:Y:S01]  /*fcd0*/  LDS.U16 R33, [R242+0x340] ;  /* 0x00034000f2217984 */ /* 0x000fe20000000400 */
[----:B------:R-:W-:Y:S02]  /*fce0*/  LOP3.LUT R41, R5, 0x40, RZ, 0xfc, !PT ;  /* 0x0000004005297812 */ /* 0x000fe400078efcff */
[----:B------:R-:W-:Y:S01]  /*fcf0*/  LEA.HI.X R3, R3, UR37, R6, 0x1, P0 ;  /* 0x0000002503037c11 */ /* 0x000fe200080f0c06 */
[----:B------:R-:W-:Y:S01]  /*fd00*/  LDS.U16 R35, [R241+0x380] ;  /* 0x00038000f1237984 */ /* 0x000fe20000000400 */
[----:B------:R-:W-:-:S02]  /*fd10*/  LOP3.LUT R43, R5, 0x60, RZ, 0xfc, !PT ;  /* 0x00000060052b7812 */ /* 0x000fc400078efcff */
[C---:B------:R-:W-:Y:S01]  /*fd20*/  LOP3.LUT R45, R5.reuse, 0x80, RZ, 0xfc, !PT ;  /* 0x00000080052d7812 */ /* 0x040fe200078efcff */
[----:B------:R-:W-:Y:S01]  /*fd30*/  LDS.U16 R37, [R240+0x3c0] ;  /* 0x0003c000f0257984 */ /* 0x000fe20000000400 */
        /* <DEDUP_REMOVED lines=11> */
[C---:B------:R-:W-:Y:S01]  /*fdf0*/  LOP3.LUT R75, R5.reuse, 0x1a0, RZ, 0xfc, !PT ;  /* 0x000001a0054b7812 */ /* 0x040fe200078efcff */
[----:B------:R-:W-:Y:S01]  /*fe00*/  UIMAD.WIDE.U32 UR8, UR10, UR14, UR8 ;  /* 0x0000000e0a0872a5 */ /* 0x000fe2000f8e0008 */
[C---:B------:R-:W-:Y:S02]  /*fe10*/  LOP3.LUT R77, R5.reuse, 0x1c0, RZ, 0xfc, !PT ;  /* 0x000001c0054d7812 */ /* 0x040fe400078efcff */
[C---:B------:R-:W-:Y:S01]  /*fe20*/  LOP3.LUT R79, R5.reuse, 0x1e0, RZ, 0xfc, !PT ;  /* 0x000001e0054f7812 */ /* 0x040fe200078efcff */
[----:B------:R-:W-:Y:S01]  /*fe30*/  UIMAD UR9, UR10, UR15, UR9 ;  /* 0x0000000f0a0972a4 */ /* 0x000fe2000f8e0209 */
        /* <DEDUP_REMOVED lines=98> */
[----:B------:R-:W-:Y:S01]  /*10460*/  LDS.U16 R7, [R78] ;  /* 0x000000004e077984 */ /* 0x000fe20000000400 */
[----:B-1----:R-:W-:Y:S01]  /*10470*/  IADD3 R3, P0, PT, R5, UR8, RZ ;  /* 0x0000000805037c10 */ /* 0x002fe2000ff1e0ff */
[----:B------:R-:W-:Y:S02]  /*10480*/  UIADD3 UR8, UPT, UPT, UR24, -0x1, URZ ;  /* 0xffffffff18087890 */ /* 0x000fe4000fffe0ff */
[----:B------:R-:W-:Y:S01]  /*10490*/  LDS.U16 R9, [R76+0x40] ;  /* 0x000040004c097984 */ /* 0x000fe20000000400 */
[----:B--2---:R-:W-:Y:S02]  /*104a0*/  IADD3.X R6, PT, PT, RZ, UR9, RZ, P0, !PT ;  /* 0x00000009ff067c10 */ /* 0x004fe400087fe4ff */
[C---:B0-----:R-:W-:Y:S01]  /*104b0*/  LEA R2, P3, R3.reuse, UR12, 0x1 ;  /* 0x0000000c03027c11 */ /* 0x041fe2000f8608ff */
[----:B------:R-:W-:Y:S01]  /*104c0*/  LDS.U16 R11, [R74+0x80] ;  /* 0x000080004a0b7984 */ /* 0x000fe20000000400 */
[----:B------:R-:W-:Y:S02]  /*104d0*/  UMOV UR24, UR8 ;  /* 0x0000000800187c82 */ /* 0x000fe40008000000 */
        /* <DEDUP_REMOVED lines=52> */
.L_x_2461:
        /* <DEDUP_REMOVED lines=45> */
.L_x_2562:
[----:B------:R-:W-:Y:S05]  /*10af0*/  BSYNC.RECONVERGENT B0 ;  /* 0x0000000000007941 */ /* 0x000fea0003800200 */
.L_x_2561:
        /* <DEDUP_REMOVED lines=43> */
.L_x_2564:
[----:B------:R-:W-:Y:S05]  /*10db0*/  BSYNC.RECONVERGENT B0 ;  /* 0x0000000000007941 */ /* 0x000fea0003800200 */
.L_x_2563:
        /* <DEDUP_REMOVED lines=11> */
.L_x_2565:
        /* <DEDUP_REMOVED lines=19> */
.L_x_2468:
[----:B------:R-:W-:Y:S01]  /*10fa0*/  HFMA2 R77, -RZ, RZ, 0, 5.9604644775390625e-08 ;  /* 0x00000001ff4d7431 */ /* 0x000fe200000001ff */
[----:B------:R-:W-:Y:S02]  /*10fb0*/  MOV R248, R235 ;  /* 0x000000eb00f87202 */ /* 0x000fe40000000f00 */
[----:B------:R-:W-:Y:S02]  /*10fc0*/  MOV R76, RZ ;  /* 0x000000ff004c7202 */ /* 0x000fe40000000f00 */
[----:B------:R-:W-:-:S07]  /*10fd0*/  MOV R79, 0xffffffff ;  /* 0xffffffff004f7802 */ /* 0x000fce0000000f00 */
[----:B01---5:R-:W-:Y:S05]  /*10fe0*/  WARPSYNC.COLLECTIVE R79, `(.L_x_2566) ;  /* 0x000000004f087348 */ /* 0x023fea0003c00000 */
[----:B------:R2:W3:Y:S02]  /*10ff0*/  SHFL.UP P6, R251, R248, R77, R76 ;  /* 0x0400004df8fb7389 */ /* 0x0004e400000c004c */
[----:B0123-5:R-:W-:Y:S05]  /*11000*/  ENDCOLLECTIVE ;  /* 0x000000000000791b */ /* 0x02ffea0003800000 */
.L_x_2566:
[----:B------:R-:W-:Y:S02]  /*11010*/  MOV R248, R236 ;  /* 0x000000ec00f87202 */ /* 0x000fe40000000f00 */
[----:B------:R-:W-:-:S07]  /*11020*/  MOV R78, R251 ;  /* 0x000000fb004e7202 */ /* 0x000fce0000000f00 */
[----:B------:R-:W-:Y:S05]  /*11030*/  WARPSYNC.COLLECTIVE R79, `(.L_x_2567) ;  /* 0x000000004f087348 */ /* 0x000fea0003c00000 */
[----:B------:R0:W1:Y:S02]  /*11040*/  SHFL.UP P6, R251, R248, R77, R76 ;  /* 0x0400004df8fb7389 */ /* 0x00006400000c004c */
[----:B01----:R-:W-:Y:S05]  /*11050*/  ENDCOLLECTIVE ;  /* 0x000000000000791b */ /* 0x003fea0003800000 */
.L_x_2567:
[----:B------:R-:W-:Y:S02]  /*11060*/  MOV R248, R245 ;  /* 0x000000f500f87202 */ /* 0x000fe40000000f00 */
[----:B------:R-:W-:-:S07]  /*11070*/  MOV R223, R251 ;  /* 0x000000fb00df7202 */ /* 0x000fce0000000f00 */
[----:B------:R-:W-:Y:S05]  /*11080*/  WARPSYNC.COLLECTIVE R79, `(.L_x_2568) ;  /* 0x000000004f087348 */ /* 0x000fea0003c00000 */
[----:B------:R0:W1:Y:S02]  /*11090*/  SHFL.UP P6, R251, R248, R77, R76 ;  /* 0x0400004df8fb7389 */ /* 0x00006400000c004c */
[----:B01----:R-:W-:Y:S05]  /*110a0*/  ENDCOLLECTIVE ;  /* 0x000000000000791b */ /* 0x003fea0003800000 */
.L_x_2568:
[----:B------:R-:W-:Y:S02]  /*110b0*/  MOV R248, R246 ;  /* 0x000000f600f87202 */ /* 0x000fe40000000f00 */
[----:B------:R-:W-:-:S07]  /*110c0*/  MOV R247, R251 ;  /* 0x000000fb00f77202 */ /* 0x000fce0000000f00 */
[----:B------:R-:W-:Y:S05]  /*110d0*/  WARPSYNC.COLLECTIVE R79, `(.L_x_2569) ;  /* 0x000000004f087348 */ /* 0x000fea0003c00000 */
[----:B------:R0:W1:Y:S02]  /*110e0*/  SHFL.UP P6, R251, R248, R77, R76 ;  /* 0x0400004df8fb7389 */ /* 0x00006400000c004c */
[----:B01----:R-:W-:Y:S05]  /*110f0*/  ENDCOLLECTIVE ;  /* 0x000000000000791b */ /* 0x003fea0003800000 */
.L_x_2569:
        /* <DEDUP_REMOVED lines=17> */
.L_x_2570:
[----:B------:R-:W-:Y:S02]  /*11210*/  MOV R248, R236 ;  /* 0x000000ec00f87202 */ /* 0x000fe40000000f00 */
[----:B------:R-:W-:-:S07]  /*11220*/  MOV R78, R251 ;  /* 0x000000fb004e7202 */ /* 0x000fce0000000f00 */
[----:B------:R-:W-:Y:S05]  /*11230*/  WARPSYNC.COLLECTIVE R79, `(.L_x_2571) ;  /* 0x000000004f087348 */ /* 0x000fea0003c00000 */
[----:B------:R0:W1:Y:S02]  /*11240*/  SHFL.UP P6, R251, R248, R77, R76 ;  /* 0x0400004df8fb7389 */ /* 0x00006400000c004c */
[----:B01----:R-:W-:Y:S05]  /*11250*/  ENDCOLLECTIVE ;  /* 0x000000000000791b */ /* 0x003fea0003800000 */
.L_x_2571:
[----:B------:R-:W-:Y:S02]  /*11260*/  MOV R248, R245 ;  /* 0x000000f500f87202 */ /* 0x000fe40000000f00 */
[----:B------:R-:W-:-:S07]  /*11270*/  MOV R223, R251 ;  /* 0x000000fb00df7202 */ /* 0x000fce0000000f00 */
[----:B------:R-:W-:Y:S05]  /*11280*/  WARPSYNC.COLLECTIVE R79, `(.L_x_2572) ;  /* 0x000000004f087348 */ /* 0x000fea0003c00000 */
[----:B------:R0:W1:Y:S02]  /*11290*/  SHFL.UP P6, R251, R248, R77, R76 ;  /* 0x0400004df8fb7389 */ /* 0x00006400000c004c */
[----:B01----:R-:W-:Y:S05]  /*112a0*/  ENDCOLLECTIVE ;  /* 0x000000000000791b */ /* 0x003fea0003800000 */
.L_x_2572:
[----:B------:R-:W-:Y:S02]  /*112b0*/  MOV R248, R246 ;  /* 0x000000f600f87202 */ /* 0x000fe40000000f00 */
[----:B------:R-:W-:-:S07]  /*112c0*/  MOV R247, R251 ;  /* 0x000000fb00f77202 */ /* 0x000fce0000000f00 */
[----:B------:R-:W-:Y:S05]  /*112d0*/  WARPSYNC.COLLECTIVE R79, `(.L_x_2573) ;  /* 0x000000004f087348 */ /* 0x000fea0003c00000 */
[----:B------:R0:W1:Y:S02]  /*112e0*/  SHFL.UP P6, R251, R248, R77, R76 ;  /* 0x0400004df8fb7389 */ /* 0x00006400000c004c */
[----:B01----:R-:W-:Y:S05]  /*112f0*/  ENDCOLLECTIVE ;  /* 0x000000000000791b */ /* 0x003fea0003800000 */
.L_x_2573:
        /* <DEDUP_REMOVED lines=17> */
.L_x_2574:
[----:B------:R-:W-:Y:S02]  /*11410*/  MOV R248, R236 ;  /* 0x000000ec00f87202 */ /* 0x000fe40000000f00 */
[----:B------:R-:W-:-:S07]  /*11420*/  MOV R78, R251 ;  /* 0x000000fb004e7202 */ /* 0x000fce0000000f00 */
[----:B------:R-:W-:Y:S05]  /*11430*/  WARPSYNC.COLLECTIVE R79, `(.L_x_2575) ;  /* 0x000000004f087348 */ /* 0x000fea0003c00000 */
[----:B------:R0:W1:Y:S02]  /*11440*/  SHFL.UP P6, R251, R248, R77, R76 ;  /* 0x0400004df8fb7389 */ /* 0x00006400000c004c */
[----:B01----:R-:W-:Y:S05]  /*11450*/  ENDCOLLECTIVE ;  /* 0x000000000000791b */ /* 0x003fea0003800000 */
.L_x_2575:
[----:B------:R-:W-:Y:S02]  /*11460*/  MOV R248, R245 ;  /* 0x000000f500f87202 */ /* 0x000fe40000000f00 */
[----:B------:R-:W-:-:S07]  /*11470*/  MOV R223, R251 ;  /* 0x000000fb00df7202 */ /* 0x000fce0000000f00 */
[----:B------:R-:W-:Y:S05]  /*11480*/  WARPSYNC.COLLECTIVE R79, `(.L_x_2576) ;  /* 0x000000004f087348 */ /* 0x000fea0003c00000 */
[----:B------:R0:W1:Y:S02]  /*11490*/  SHFL.UP P6, R251, R248, R77, R76 ;  /* 0x0400004df8fb7389 */ /* 0x00006400000c004c */
[----:B01----:R-:W-:Y:S05]  /*114a0*/  ENDCOLLECTIVE ;  /* 0x000000000000791b */ /* 0x003fea0003800000 */
.L_x_2576:
[----:B------:R-:W-:Y:S02]  /*114b0*/  MOV R248, R246 ;  /* 0x000000f600f87202 */ /* 0x000fe40000000f00 */
[----:B------:R-:W-:-:S07]  /*114c0*/  MOV R247, R251 ;  /* 0x000000fb00f77202 */ /* 0x000fce0000000f00 */
[----:B------:R-:W-:Y:S05]  /*114d0*/  WARPSYNC.COLLECTIVE R79, `(.L_x_2577) ;  /* 0x000000004f087348 */ /* 0x000fea0003c00000 */
[----:B------:R0:W1:Y:S02]  /*114e0*/  SHFL.UP P6, R251, R248, R77, R76 ;  /* 0x0400004df8fb7389 */ /* 0x00006400000c004c */
[----:B01----:R-:W-:Y:S05]  /*114f0*/  ENDCOLLECTIVE ;  /* 0x000000000000791b */ /* 0x003fea0003800000 */
.L_x_2577:
        /* <DEDUP_REMOVED lines=17> */
.L_x_2578:
[----:B------:R-:W-:Y:S02]  /*11610*/  MOV R248, R236 ;  /* 0x000000ec00f87202 */ /* 0x000fe40000000f00 */
[----:B------:R-:W-:-:S07]  /*11620*/  MOV R78, R251 ;  /* 0x000000fb004e7202 */ /* 0x000fce0000000f00 */
[----:B------:R-:W-:Y:S05]  /*11630*/  WARPSYNC.COLLECTIVE R79, `(.L_x_2579) ;  /* 0x000000004f087348 */ /* 0x000fea0003c00000 */
[----:B------:R0:W1:Y:S02]  /*11640*/  SHFL.UP P6, R251, R248, R77, R76 ;  /* 0x0400004df8fb7389 */ /* 0x00006400000c004c */
[----:B01----:R-:W-:Y:S05]  /*11650*/  ENDCOLLECTIVE ;  /* 0x000000000000791b */ /* 0x003fea0003800000 */
.L_x_2579:
[----:B------:R-:W-:Y:S02]  /*11660*/  MOV R248, R245 ;  /* 0x000000f500f87202 */ /* 0x000fe40000000f00 */
[----:B------:R-:W-:-:S07]  /*11670*/  MOV R223, R251 ;  /* 0x000000fb00df7202 */ /* 0x000fce0000000f00 */
[----:B------:R-:W-:Y:S05]  /*11680*/  WARPSYNC.COLLECTIVE R79, `(.L_x_2580) ;  /* 0x000000004f087348 */ /* 0x000fea0003c00000 */
[----:B------:R0:W1:Y:S02]  /*11690*/  SHFL.UP P6, R251, R248, R77, R76 ;  /* 0x0400004df8fb7389 */ /* 0x00006400000c004c */
[----:B01----:R-:W-:Y:S05]  /*116a0*/  ENDCOLLECTIVE ;  /* 0x000000000000791b */ /* 0x003fea0003800000 */
.L_x_2580:
[----:B------:R-:W-:Y:S02]  /*116b0*/  MOV R248, R246 ;  /* 0x000000f600f87202 */ /* 0x000fe40000000f00 */
[----:B------:R-:W-:-:S07]  /*116c0*/  MOV R247, R251 ;  /* 0x000000fb00f77202 */ /* 0x000fce0000000f00 */
[----:B------:R-:W-:Y:S05]  /*116d0*/  WARPSYNC.COLLECTIVE R79, `(.L_x_2581) ;  /* 0x000000004f087348 */ /* 0x000fea0003c00000 */
[----:B------:R0:W1:Y:S02]  /*116e0*/  SHFL.UP P6, R251, R248, R77, R76 ;  /* 0x0400004df8fb7389 */ /* 0x00006400000c004c */
[----:B01----:R-:W-:Y:S05]  /*116f0*/  ENDCOLLECTIVE ;  /* 0x000000000000791b */ /* 0x003fea0003800000 */
.L_x_2581:
        /* <DEDUP_REMOVED lines=17> */
.L_x_2582:
[----:B------:R-:W-:Y:S02]  /*11810*/  MOV R248, R236 ;  /* 0x000000ec00f87202 */ /* 0x000fe40000000f00 */
[----:B------:R-:W-:-:S07]  /*11820*/  MOV R78, R251 ;  /* 0x000000fb004e7202 */ /* 0x000fce0000000f00 */
[----:B------:R-:W-:Y:S05]  /*11830*/  WARPSYNC.COLLECTIVE R79, `(.L_x_2583) ;  /* 0x000000004f087348 */ /* 0x000fea0003c00000 */
[----:B------:R0:W1:Y:S02]  /*11840*/  SHFL.UP P6, R251, R248, R77, R76 ;  /* 0x0400004df8fb7389 */ /* 0x00006400000c004c */
[----:B01----:R-:W-:Y:S05]  /*11850*/  ENDCOLLECTIVE ;  /* 0x000000000000791b */ /* 0x003fea0003800000 */
.L_x_2583:
[----:B------:R-:W-:Y:S02]  /*11860*/  MOV R248, R245 ;  /* 0x000000f500f87202 */ /* 0x000fe40000000f00 */
[----:B------:R-:W-:-:S07]  /*11870*/  MOV R223, R251 ;  /* 0x000000fb00df7202 */ /* 0x000fce0000000f00 */
[----:B------:R-:W-:Y:S05]  /*11880*/  WARPSYNC.COLLECTIVE R79, `(.L_x_2584) ;  /* 0x000000004f087348 */ /* 0x000fea0003c00000 */
[----:B------:R0:W1:Y:S02]  /*11890*/  SHFL.UP P6, R251, R248, R77, R76 ;  /* 0x0400004df8fb7389 */ /* 0x00006400000c004c */
[----:B01----:R-:W-:Y:S05]  /*118a0*/  ENDCOLLECTIVE ;  /* 0x000000000000791b */ /* 0x003fea0003800000 */
.L_x_2584:
[----:B------:R-:W-:Y:S02]  /*118b0*/  MOV R248, R246 ;  /* 0x000000f600f87202 */ /* 0x000fe40000000f00 */
[----:B------:R-:W-:-:S07]  /*118c0*/  MOV R247, R251 ;  /* 0x000000fb00f77202 */ /* 0x000fce0000000f00 */
[----:B------:R-:W-:Y:S05]  /*118d0*/  WARPSYNC.COLLECTIVE R79, `(.L_x_2585) ;  /* 0x000000004f087348 */ /* 0x000fea0003c00000 */
[----:B------:R0:W1:Y:S02]  /*118e0*/  SHFL.UP P6, R251, R248, R77, R76 ;  /* 0x0400004df8fb7389 */ /* 0x00006400000c004c */
[----:B01----:R-:W-:Y:S05]  /*118f0*/  ENDCOLLECTIVE ;  /* 0x000000000000791b */ /* 0x003fea0003800000 */
.L_x_2585:
[----:B------:R-:W-:Y:S01]  /*11900*/  MOV R76, R251 ;  /* 0x000000fb004c7202 */ /* 0x000fe20000000f00 */
[----:B------:R-:W-:Y:S06]  /*11910*/  BRA `(.L_x_2586) ;  /* 0xffffff7c00087947 */ /* 0x000fec000383ffff */
.L_x_2469:
        /* <DEDUP_REMOVED lines=8> */
.L_x_2588:
[----:B------:R-:W-:Y:S05]  /*119a0*/  BSYNC B0 ;  /* 0x0000000000007941 */ /* 0x000fea0003800000 */
.L_x_2587:
[----:B------:R-:W-:Y:S05]  /*119b0*/  BRA `(.L_x_2589) ;  /* 0xffffff7c00147947 */ /* 0x000fea000383ffff */
.L_x_2470:
        /* <DEDUP_REMOVED lines=8> */
.L_x_2591:
[----:B------:R-:W-:Y:S05]  /*11a40*/  BSYNC B0 ;  /* 0x0000000000007941 */ /* 0x000fea0003800000 */
.L_x_2590:
[----:B------:R-:W-:Y:S05]  /*11a50*/  BRA `(.L_x_2592) ;  /* 0xffffff7800f47947 */ /* 0x000fea000383ffff */
.L_x_2471:
        /* <DEDUP_REMOVED lines=8> */
.L_x_2594:
[----:B------:R-:W-:Y:S05]  /*11ae0*/  BSYNC B0 ;  /* 0x0000000000007941 */ /* 0x000fea0003800000 */
.L_x_2593:
[----:B------:R-:W-:Y:S05]  /*11af0*/  BRA `(.L_x_2595) ;  /* 0xffffff7800d47947 */ /* 0x000fea000383ffff */
.L_x_2472:
        /* <DEDUP_REMOVED lines=8> */
.L_x_2597:
[----:B------:R-:W-:Y:S05]  /*11b80*/  BSYNC B0 ;  /* 0x0000000000007941 */ /* 0x000fea0003800000 */
.L_x_2596:
[----:B------:R-:W-:Y:S05]  /*11b90*/  BRA `(.L_x_2598) ;  /* 0xffffff7800b47947 */ /* 0x000fea000383ffff */
.L_x_2473:
        /* <DEDUP_REMOVED lines=8> */
.L_x_2600:
[----:B------:R-:W-:Y:S05]  /*11c20*/  BSYNC B0 ;  /* 0x0000000000007941 */ /* 0x000fea0003800000 */
.L_x_2599:
        /* <DEDUP_REMOVED lines=9> */
.L_x_2601:
[----:B------:R-:W-:Y:S02]  /*11cc0*/  MOV R248, R245 ;  /* 0x000000f500f87202 */ /* 0x000fe40000000f00 */
[----:B------:R-:W-:-:S07]  /*11cd0*/  MOV R236, R251 ;  /* 0x000000fb00ec7202 */ /* 0x000fce0000000f00 */
[----:B------:R-:W-:Y:S05]  /*11ce0*/  WARPSYNC.COLLECTIVE R79, `(.L_x_2602) ;  /* 0x000000004f087348 */ /* 0x000fea0003c00000 */
[----:B------:R0:W1:Y:S02]  /*11cf0*/  SHFL.UP P6, R251, R248, R77, R76 ;  /* 0x0400004df8fb7389 */ /* 0x00006400000c004c */
[----:B01----:R-:W-:Y:S05]  /*11d00*/  ENDCOLLECTIVE ;  /* 0x000000000000791b */ /* 0x003fea0003800000 */
.L_x_2602:
[----:B------:R-:W-:Y:S02]  /*11d10*/  MOV R248, R246 ;  /* 0x000000f600f87202 */ /* 0x000fe40000000f00 */
[----:B------:R-:W-:-:S07]  /*11d20*/  MOV R245, R251 ;  /* 0x000000fb00f57202 */ /* 0x000fce0000000f00 */
[----:B------:R-:W-:Y:S05]  /*11d30*/  WARPSYNC.COLLECTIVE R79, `(.L_x_2603) ;  /* 0x000000004f087348 */ /* 0x000fea0003c00000 */
[----:B------:R0:W1:Y:S02]  /*11d40*/  SHFL.UP P6, R251, R248, R77, R76 ;  /* 0x0400004df8fb7389 */ /* 0x00006400000c004c */
[----:B01----:R-:W-:Y:S05]  /*11d50*/  ENDCOLLECTIVE ;  /* 0x000000000000791b */ /* 0x003fea0003800000 */
.L_x_2603:
[----:B------:R-:W-:Y:S01]  /*11d60*/  HFMA2 R77, -RZ, RZ, 0, 0 ;  /* 0x00000000ff4d7431 */ /* 0x000fe200000001ff */
[----:B------:R-:W-:-:S07]  /*11d70*/  MOV R76, 0x1f ;  /* 0x0000001f004c7802 */ /* 0x000fce0000000f00 */
[----:B------:R-:W-:Y:S05]  /*11d80*/  WARPSYNC.COLLECTIVE R79, `(.L_x_2604) ;  /* 0x000000004f087348 */ /* 0x000fea0003c00000 */
[----:B------:R0:W1:Y:S02]  /*11d90*/  SHFL.IDX P3, R223, R78, R77, R76 ;  /* 0x0000004d4edf7389 */ /* 0x000064000006004c */
[----:B01----:R-:W-:Y:S05]  /*11da0*/  ENDCOLLECTIVE ;  /* 0x000000000000791b */ /* 0x003fea0003800000 */
.L_x_2604:
[----:B------:R-:W-:Y:S02]  /*11db0*/  MOV R246, R251 ;  /* 0x000000fb00f67202 */ /* 0x000fe40000000f00 */
[----:B------:R-:W-:Y:S02]  /*11dc0*/  MOV R78, R61 ;  /* 0x0000003d004e7202 */ /* 0x000fe40000000f00 */
[----:B------:R-:W-:-:S07]  /*11dd0*/  MOV R60, R223 ;  /* 0x000000df003c7202 */ /* 0x000fce0000000f00 */
[----:B------:R-:W-:Y:S05]  /*11de0*/  WARPSYNC.COLLECTIVE R79, `(.L_x_2605) ;  /* 0x000000004f087348 */ /* 0x000fea0003c00000 */
[----:B------:R0:W1:Y:S02]  /*11df0*/  SHFL.IDX P3, R223, R78, R77, R76 ;  /* 0x0000004d4edf7389 */ /* 0x000064000006004c */
[----:B01----:R-:W-:Y:S05]  /*11e00*/  ENDCOLLECTIVE ;  /* 0x000000000000791b */ /* 0x003fea0003800000 */
.L_x_2605:
[----:B------:R-:W-:Y:S02]  /*11e10*/  MOV R78, R62 ;  /* 0x0000003e004e7202 */ /* 0x000fe40000000f00 */
[----:B------:R-:W-:-:S07]  /*11e20*/  MOV R61, R223 ;  /* 0x000000df003d7202 */ /* 0x000fce0000000f00 */
[----:B------:R-:W-:Y:S05]  /*11e30*/  WARPSYNC.COLLECTIVE R79, `(.L_x_2606) ;  /* 0x000000004f087348 */ /* 0x000fea0003c00000 */
[----:B------:R0:W1:Y:S02]  /*11e40*/  SHFL.IDX P3, R223, R78, R77, R76 ;  /* 0x0000004d4edf7389 */ /* 0x000064000006004c */
[----:B01----:R-:W-:Y:S05]  /*11e50*/  ENDCOLLECTIVE ;  /* 0x000000000000791b */ /* 0x003fea0003800000 */
.L_x_2606:
[----:B------:R-:W-:Y:S02]  /*11e60*/  MOV R78, R63 ;  /* 0x0000003f004e7202 */ /* 0x000fe40000000f00 */
[----:B------:R-:W-:-:S07]  /*11e70*/  MOV R62, R223 ;  /* 0x000000df003e7202 */ /* 0x000fce0000000f00 */
[----:B------:R-:W-:Y:S05]  /*11e80*/  WARPSYNC.COLLECTIVE R79, `(.L_x_2607) ;  /* 0x000000004f087348 */ /* 0x000fea0003c00000 */
[----:B------:R0:W1:Y:S02]  /*11e90*/  SHFL.IDX P3, R223, R78, R77, R76 ;  /* 0x0000004d4edf7389 */ /* 0x000064000006004c */
[----:B01----:R-:W-:Y:S05]  /*11ea0*/  ENDCOLLECTIVE ;  /* 0x000000000000791b */ /* 0x003fea0003800000 */
.L_x_2607:
[----:B------:R-:W-:Y:S01]  /*11eb0*/  MOV R63, R223 ;  /* 0x000000df003f7202 */ /* 0x000fe20000000f00 */
[----:B------:R-:W-:Y:S06]  /*11ec0*/  BRA `(.L_x_2608) ;  /* 0xffffff7800107947 */ /* 0x000fec000383ffff */
.L_x_2475:
[----:B------:R-:W-:Y:S01]  /*11ed0*/  HFMA2 R251, -RZ, RZ, 0, 5.9604644775390625e-08 ;  /* 0x00000001fffb7431 */ /* 0x000fe200000001ff */
[----:B------:R-:W-:Y:S02]  /*11ee0*/  MOV R252, R245 ;  /* 0x000000f500fc7202 */ /* 0x000fe40000000f00 */
[----:B------:R-:W-:Y:S02]  /*11ef0*/  MOV R76, 0x1f ;  /* 0x0000001f004c7802 */ /* 0x000fe40000000f00 */
[----:B------:R-:W-:-:S07]  /*11f00*/  MOV R79, 0xffffffff ;  /* 0xffffffff004f7802 */ /* 0x000fce0000000f00 */
[----:B------:R-:W-:Y:S05]  /*11f10*/  WARPSYNC.COLLECTIVE R79, `(.L_x_2609) ;  /* 0x000000004f087348 */ /* 0x000fea0003c00000 */
[----:B------:R0:W1:Y:S02]  /*11f20*/  SHFL.DOWN P1, R223, R252, R251, R76 ;  /* 0x080000fbfcdf7389 */ /* 0x000064000002004c */
[----:B01----:R-:W-:Y:S05]  /*11f30*/  ENDCOLLECTIVE ;  /* 0x000000000000791b */ /* 0x003fea0003800000 */
.L_x_2609:
[----:B------:R-:W-:Y:S02]  /*11f40*/  MOV R252, R246 ;  /* 0x000000f600fc7202 */ /* 0x000fe40000000f00 */
[----:B------:R-:W-:-:S07]  /*11f50*/  MOV R77, R223 ;  /* 0x000000df004d7202 */ /* 0x000fce0000000f00 */
[----:B------:R-:W-:Y:S05]  /*11f60*/  WARPSYNC.COLLECTIVE R79, `(.L_x_2610) ;  /* 0x000000004f087348 */ /* 0x000fea0003c00000 */
[----:B------:R0:W1:Y:S02]  /*11f70*/  SHFL.DOWN P1, R223, R252, R251, R76 ;  /* 0x080000fbfcdf7389 */ /* 0x000064000002004c */
[----:B01----:R-:W-:Y:S05]  /*11f80*/  ENDCOLLECTIVE ;  /* 0x000000000000791b */ /* 0x003fea0003800000 */
.L_x_2610:
[----:B------:R-:W-:Y:S02]  /*11f90*/  MOV R252, R247 ;  /* 0x000000f700fc7202 */ /* 0x000fe40000000f00 */
[----:B------:R-:W-:-:S07]  /*11fa0*/  MOV R78, R223 ;  /* 0x000000df004e7202 */ /* 0x000fce0000000f00 */
[----:B------:R-:W-:Y:S05]  /*11fb0*/  WARPSYNC.COLLECTIVE R79, `(.L_x_2611) ;  /* 0x000000004f087348 */ /* 0x000fea0003c00000 */
[----:B------:R0:W1:Y:S02]  /*11fc0*/  SHFL.DOWN P1, R223, R252, R251, R76 ;  /* 0x080000fbfcdf7389 */ /* 0x000064000002004c */
[----:B01----:R-:W-:Y:S05]  /*11fd0*/  ENDCOLLECTIVE ;  /* 0x000000000000791b */ /* 0x003fea0003800000 */
.L_x_2611:
[----:B------:R-:W-:Y:S02]  /*11fe0*/  MOV R252, R248 ;  /* 0x000000f800fc7202 */ /* 0x000fe40000000f00 */
[----:B------:R-:W-:-:S07]  /*11ff0*/  MOV R123, R223 ;  /* 0x000000df007b7202 */ /* 0x000fce0000000f00 */
[----:B------:R-:W-:Y:S05]  /*12000*/  WARPSYNC.COLLECTIVE R79, `(.L_x_2612) ;  /* 0x000000004f087348 */ /* 0x000fea0003c00000 */
[----:B------:R0:W1:Y:S02]  /*12010*/  SHFL.DOWN P1, R223, R252, R251, R76 ;  /* 0x080000fbfcdf7389 */ /* 0x000064000002004c */
[----:B01----:R-:W-:Y:S05]  /*12020*/  ENDCOLLECTIVE ;  /* 0x000000000000791b */ /* 0x003fea0003800000 */
.L_x_2612:
[----:B------:R-:W-:Y:S01]  /*12030*/  MOV R76, R223 ;  /* 0x000000df004c7202 */ /* 0x000fe20000000f00 */
[----:B------:R-:W-:Y:S06]  /*12040*/  BRA `(.L_x_2613) ;  /* 0xffffff8c00307947 */ /* 0x000fec000383ffff */
.L_x_2478:
        /* <DEDUP_REMOVED lines=8> */
.L_x_2615:
[----:B------:R-:W-:Y:S05]  /*120d0*/  BSYNC B0 ;  /* 0x0000000000007941 */ /* 0x000fea0003800000 */
.L_x_2614:
        /* <DEDUP_REMOVED lines=8> */
.L_x_2616:
[----:B------:R-:W-:Y:S02]  /*12160*/  MOV R252, R247 ;  /* 0x000000f700fc7202 */ /* 0x000fe40000000f00 */
[----:B------:R-:W-:-:S07]  /*12170*/  MOV R78, R223 ;  /* 0x000000df004e7202 */ /* 0x000fce0000000f00 */
[----:B------:R-:W-:Y:S05]  /*12180*/  WARPSYNC.COLLECTIVE R79, `(.L_x_2617) ;  /* 0x000000004f087348 */ /* 0x000fea0003c00000 */
[----:B------:R0:W1:Y:S02]  /*12190*/  SHFL.DOWN P1, R223, R252, R251, R76 ;  /* 0x080000fbfcdf7389 */ /* 0x000064000002004c */
[----:B01----:R-:W-:Y:S05]  /*121a0*/  ENDCOLLECTIVE ;  /* 0x000000000000791b */ /* 0x003fea0003800000 */
.L_x_2617:
[----:B------:R-:W-:Y:S02]  /*121b0*/  MOV R252, R248 ;  /* 0x000000f800fc7202 */ /* 0x000fe40000000f00 */
[----:B------:R-:W-:-:S07]  /*121c0*/  MOV R123, R223 ;  /* 0x000000df007b7202 */ /* 0x000fce0000000f00 */
[----:B------:R-:W-:Y:S05]  /*121d0*/  WARPSYNC.COLLECTIVE R79, `(.L_x_2618) ;  /* 0x000000004f087348 */ /* 0x000fea0003c00000 */
[----:B------:R0:W1:Y:S02]  /*121e0*/  SHFL.DOWN P1, R223, R252, R251, R76 ;  /* 0x080000fbfcdf7389 */ /* 0x000064000002004c */
[----:B01----:R-:W-:Y:S05]  /*121f0*/  ENDCOLLECTIVE ;  /* 0x000000000000791b */ /* 0x003fea0003800000 */
.L_x_2618:
[----:B------:R-:W-:Y:S01]  /*12200*/  MOV R79, R223 ;  /* 0x000000df004f7202 */ /* 0x000fe20000000f00 */
[----:B------:R-:W-:Y:S06]  /*12210*/  BRA `(.L_x_2619) ;  /* 0xffffff8c00147947 */ /* 0x000fec000383ffff */
.L_x_2481:
        /* <DEDUP_REMOVED lines=8> */
.L_x_2621:
[----:B------:R-:W-:Y:S05]  /*122a0*/  BSYNC B0 ;  /* 0x0000000000007941 */ /* 0x000fea0003800000 */
.L_x_2620:
        /* <DEDUP_REMOVED lines=8> */
.L_x_2622:
[----:B------:R-:W-:Y:S02]  /*12330*/  MOV R252, R247 ;  /* 0x000000f700fc7202 */ /* 0x000fe40000000f00 */
[----:B------:R-:W-:-:S07]  /*12340*/  MOV R78, R223 ;  /* 0x000000df004e7202 */ /* 0x000fce0000000f00 */
[----:B------:R-:W-:Y:S05]  /*12350*/  WARPSYNC.COLLECTIVE R79, `(.L_x_2623) ;  /* 0x000000004f087348 */ /* 0x000fea0003c00000 */
[----:B------:R0:W1:Y:S02]  /*12360*/  SHFL.DOWN P1, R223, R252, R251, R76 ;  /* 0x080000fbfcdf7389 */ /* 0x000064000002004c */
[----:B01----:R-:W-:Y:S05]  /*12370*/  ENDCOLLECTIVE ;  /* 0x000000000000791b */ /* 0x003fea0003800000 */
.L_x_2623:
[----:B------:R-:W-:Y:S02]  /*12380*/  MOV R252, R248 ;  /* 0x000000f800fc7202 */ /* 0x000fe40000000f00 */
[----:B------:R-:W-:-:S07]  /*12390*/  MOV R123, R223 ;  /* 0x000000df007b7202 */ /* 0x000fce0000000f00 */
[----:B------:R-:W-:Y:S05]  /*123a0*/  WARPSYNC.COLLECTIVE R79, `(.L_x_2624) ;  /* 0x000000004f087348 */ /* 0x000fea0003c00000 */
[----:B------:R0:W1:Y:S02]  /*123b0*/  SHFL.DOWN P1, R223, R252, R251, R76 ;  /* 0x080000fbfcdf7389 */ /* 0x000064000002004c */
[----:B01----:R-:W-:Y:S05]  /*123c0*/  ENDCOLLECTIVE ;  /* 0x000000000000791b */ /* 0x003fea0003800000 */
.L_x_2624:
[----:B------:R-:W-:Y:S01]  /*123d0*/  MOV R79, R223 ;  /* 0x000000df004f7202 */ /* 0x000fe20000000f00 */
[----:B------:R-:W-:Y:S06]  /*123e0*/  BRA `(.L_x_2625) ;  /* 0xffffff8800f87947 */ /* 0x000fec000383ffff */
.L_x_2484:
        /* <DEDUP_REMOVED lines=8> */
.L_x_2627:
[----:B------:R-:W-:Y:S05]  /*12470*/  BSYNC B0 ;  /* 0x0000000000007941 */ /* 0x000fea0003800000 */
.L_x_2626:
        /* <DEDUP_REMOVED lines=8> */
.L_x_2628:
[----:B------:R-:W-:Y:S02]  /*12500*/  MOV R252, R247 ;  /* 0x000000f700fc7202 */ /* 0x000fe40000000f00 */
[----:B------:R-:W-:-:S07]  /*12510*/  MOV R78, R223 ;  /* 0x000000df004e7202 */ /* 0x000fce0000000f00 */
[----:B------:R-:W-:Y:S05]  /*12520*/  WARPSYNC.COLLECTIVE R79, `(.L_x_2629) ;  /* 0x000000004f087348 */ /* 0x000fea0003c00000 */
[----:B------:R0:W1:Y:S02]  /*12530*/  SHFL.DOWN P1, R223, R252, R251, R76 ;  /* 0x080000fbfcdf7389 */ /* 0x000064000002004c */
[----:B01----:R-:W-:Y:S05]  /*12540*/  ENDCOLLECTIVE ;  /* 0x000000000000791b */ /* 0x003fea0003800000 */
.L_x_2629:
[----:B------:R-:W-:Y:S02]  /*12550*/  MOV R252, R248 ;  /* 0x000000f800fc7202 */ /* 0x000fe40000000f00 */
[----:B------:R-:W-:-:S07]  /*12560*/  MOV R123, R223 ;  /* 0x000000df007b7202 */ /* 0x000fce0000000f00 */
[----:B------:R-:W-:Y:S05]  /*12570*/  WARPSYNC.COLLECTIVE R79, `(.L_x_2630) ;  /* 0x000000004f087348 */ /* 0x000fea0003c00000 */
[----:B------:R0:W1:Y:S02]  /*12580*/  SHFL.DOWN P1, R223, R252, R251, R76 ;  /* 0x080000fbfcdf7389 */ /* 0x000064000002004c */
[----:B01----:R-:W-:Y:S05]  /*12590*/  ENDCOLLECTIVE ;  /* 0x000000000000791b */ /* 0x003fea0003800000 */
.L_x_2630:
[----:B------:R-:W-:Y:S01]  /*125a0*/  MOV R79, R223 ;  /* 0x000000df004f7202 */ /* 0x000fe20000000f00 */
[----:B------:R-:W-:Y:S06]  /*125b0*/  BRA `(.L_x_2631) ;  /* 0xffffff8800dc7947 */ /* 0x000fec000383ffff */
.L_x_2487:
        /* <DEDUP_REMOVED lines=8> */
.L_x_2633:
[----:B------:R-:W-:Y:S05]  /*12640*/  BSYNC B0 ;  /* 0x0000000000007941 */ /* 0x000fea0003800000 */
.L_x_2632:
        /* <DEDUP_REMOVED lines=8> */
.L_x_2634:
[----:B------:R-:W-:Y:S02]  /*126d0*/  MOV R252, R247 ;  /* 0x000000f700fc7202 */ /* 0x000fe40000000f00 */
[----:B------:R-:W-:-:S07]  /*126e0*/  MOV R78, R223 ;  /* 0x000000df004e7202 */ /* 0x000fce0000000f00 */
[----:B------:R-:W-:Y:S05]  /*126f0*/  WARPSYNC.COLLECTIVE R79, `(.L_x_2635) ;  /* 0x000000004f087348 */ /* 0x000fea0003c00000 */
[----:B------:R0:W1:Y:S02]  /*12700*/  SHFL.DOWN P1, R223, R252, R251, R76 ;  /* 0x080000fbfcdf7389 */ /* 0x000064000002004c */
[----:B01----:R-:W-:Y:S05]  /*12710*/  ENDCOLLECTIVE ;  /* 0x000000000000791b */ /* 0x003fea0003800000 */
.L_x_2635:
[----:B------:R-:W-:Y:S02]  /*12720*/  MOV R252, R248 ;  /* 0x000000f800fc7202 */ /* 0x000fe40000000f00 */
[----:B------:R-:W-:-:S07]  /*12730*/  MOV R123, R223 ;  /* 0x000000df007b7202 */ /* 0x000fce0000000f00 */
[----:B------:R-:W-:Y:S05]  /*12740*/  WARPSYNC.COLLECTIVE R79, `(.L_x_2636) ;  /* 0x000000004f087348 */ /* 0x000fea0003c00000 */
[----:B------:R0:W1:Y:S02]  /*12750*/  SHFL.DOWN P1, R223, R252, R251, R76 ;  /* 0x080000fbfcdf7389 */ /* 0x000064000002004c */
[----:B01----:R-:W-:Y:S05]  /*12760*/  ENDCOLLECTIVE ;  /* 0x000000000000791b */ /* 0x003fea0003800000 */
.L_x_2636:
[----:B------:R-:W-:Y:S01]  /*12770*/  MOV R79, R223 ;  /* 0x000000df004f7202 */ /* 0x000fe20000000f00 */
[----:B------:R-:W-:Y:S06]  /*12780*/  BRA `(.L_x_2637) ;  /* 0xffffff8800c07947 */ /* 0x000fec000383ffff */
.L_x_2490:
        /* <DEDUP_REMOVED lines=8> */
.L_x_2639:
[----:B------:R-:W-:Y:S05]  /*12810*/  BSYNC B0 ;  /* 0x0000000000007941 */ /* 0x000fea0003800000 */
.L_x_2638:
        /* <DEDUP_REMOVED lines=10> */
.L_x_2640:
[----:B------:R-:W-:Y:S02]  /*128c0*/  MOV R78, R247 ;  /* 0x000000f7004e7202 */ /* 0x000fe40000000f00 */
[----:B------:R-:W-:-:S07]  /*128d0*/  MOV R221, R223 ;  /* 0x000000df00dd7202 */ /* 0x000fce0000000f00 */
[----:B------:R-:W-:Y:S05]  /*128e0*/  WARPSYNC.COLLECTIVE R79, `(.L_x_2641) ;  /* 0x000000004f087348 */ /* 0x000fea0003c00000 */
[----:B------:R0:W1:Y:S02]  /*128f0*/  SHFL.IDX P3, R223, R78, R77, R76 ;  /* 0x0000004d4edf7389 */ /* 0x000064000006004c */
[----:B01----:R-:W-:Y:S05]  /*12900*/  ENDCOLLECTIVE ;  /* 0x000000000000791b */ /* 0x003fea0003800000 */
.L_x_2641:
        /* <DEDUP_REMOVED lines=16> */
.L_x_2642:
[----:B------:R-:W-:Y:S01]  /*12a10*/  MOV R78, R72 ;  /* 0x00000048004e7202 */ /* 0x000fe20000000f00 */
[----:B------:R-:W-:-:S07]  /*12a20*/  FADD.FTZ R236, R223, R236 ;  /* 0x000000ecdfec7221 */ /* 0x000fce0000010000 */
[----:B------:R-:W-:Y:S05]  /*12a30*/  WARPSYNC.COLLECTIVE R79, `(.L_x_2643) ;  /* 0x000000004f087348 */ /* 0x000fea0003c00000 */
[----:B------:R0:W1:Y:S02]  /*12a40*/  SHFL.DOWN P1, R223, R252, R251, R76 ;  /* 0x080000fbfcdf7389 */ /* 0x000064000002004c */
[----:B01----:R-:W-:Y:S05]  /*12a50*/  ENDCOLLECTIVE ;  /* 0x000000000000791b */ /* 0x003fea0003800000 */
.L_x_2643:
[----:B------:R-:W-:Y:S02]  /*12a60*/  MOV R252, R246 ;  /* 0x000000f600fc7202 */ /* 0x000fe40000000f00 */
[----:B------:R-:W-:-:S07]  /*12a70*/  MOV R245, R223 ;  /* 0x000000df00f57202 */ /* 0x000fce0000000f00 */
[----:B------:R-:W-:Y:S05]  /*12a80*/  WARPSYNC.COLLECTIVE R79, `(.L_x_2644) ;  /* 0x000000004f087348 */ /* 0x000fea0003c00000 */
[----:B------:R0:W1:Y:S02]  /*12a90*/  SHFL.DOWN P1, R223, R252, R251, R76 ;  /* 0x080000fbfcdf7389 */ /* 0x000064000002004c */
[----:B01----:R-:W-:Y:S05]  /*12aa0*/  ENDCOLLECTIVE ;  /* 0x000000000000791b */ /* 0x003fea0003800000 */
.L_x_2644:
[----:B------:R-:W-:Y:S02]  /*12ab0*/  MOV R252, R247 ;  /* 0x000000f700fc7202 */ /* 0x000fe40000000f00 */
[----:B------:R-:W-:-:S07]  /*12ac0*/  MOV R246, R223 ;  /* 0x000000df00f67202 */ /* 0x000fce0000000f00 */
[----:B------:R-:W-:Y:S05]  /*12ad0*/  WARPSYNC.COLLECTIVE R79, `(.L_x_2645) ;  /* 0x000000004f087348 */ /* 0x000fea0003c00000 */
[----:B------:R0:W1:Y:S02]  /*12ae0*/  SHFL.DOWN P1, R223, R252, R251, R76 ;  /* 0x080000fbfcdf7389 */ /* 0x000064000002004c */
[----:B01----:R-:W-:Y:S05]  /*12af0*/  ENDCOLLECTIVE ;  /* 0x000000000000791b */ /* 0x003fea0003800000 */
.L_x_2645:
[----:B------:R-:W-:Y:S02]  /*12b00*/  MOV R252, R248 ;  /* 0x000000f800fc7202 */ /* 0x000fe40000000f00 */
[----:B------:R-:W-:-:S07]  /*12b10*/  MOV R247, R223 ;  /* 0x000000df00f77202 */ /* 0x000fce0000000f00 */
[----:B------:R-:W-:Y:S05]  /*12b20*/  WARPSYNC.COLLECTIVE R79, `(.L_x_2646) ;  /* 0x000000004f087348 */ /* 0x000fea0003c00000 */
[----:B------:R0:W1:Y:S02]  /*12b30*/  SHFL.DOWN P1, R223, R252, R251, R76 ;  /* 0x080000fbfcdf7389 */ /* 0x000064000002004c */
[----:B01----:R-:W-:Y:S05]  /*12b40*/  ENDCOLLECTIVE ;  /* 0x000000000000791b */ /* 0x003fea0003800000 */
.L_x_2646:
[----:B------:R-:W-:-:S07]  /*12b50*/  MOV R248, R223 ;  /* 0x000000df00f87202 */ /* 0x000fce0000000f00 */
[----:B------:R-:W-:Y:S05]  /*12b60*/  WARPSYNC.COLLECTIVE R79, `(.L_x_2647) ;  /* 0x000000004f087348 */ /* 0x000fea0003c00000 */
[----:B------:R0:W1:Y:S02]  /*12b70*/  SHFL.IDX P3, R223, R78, R77, R76 ;  /* 0x0000004d4edf7389 */ /* 0x000064000006004c */
[----:B01----:R-:W-:Y:S05]  /*12b80*/  ENDCOLLECTIVE ;  /* 0x000000000000791b */ /* 0x003fea0003800000 */
.L_x_2647:
[----:B------:R-:W-:Y:S02]  /*12b90*/  MOV R78, R73 ;  /* 0x00000049004e7202 */ /* 0x000fe40000000f00 */
[----:B------:R-:W-:-:S07]  /*12ba0*/  MOV R72, R223 ;  /* 0x000000df00487202 */ /* 0x000fce0000000f00 */
[----:B------:R-:W-:Y:S05]  /*12bb0*/  WARPSYNC.COLLECTIVE R79, `(.L_x_2648) ;  /* 0x000000004f087348 */ /* 0x000fea0003c00000 */
[----:B------:R0:W1:Y:S02]  /*12bc0*/  SHFL.IDX P3, R223, R78, R77, R76 ;  /* 0x0000004d4edf7389 */ /* 0x000064000006004c */
[----:B01----:R-:W-:Y:S05]  /*12bd0*/  ENDCOLLECTIVE ;  /* 0x000000000000791b */ /* 0x003fea0003800000 */
.L_x_2648:
[----:B------:R-:W-:Y:S02]  /*12be0*/  MOV R78, R74 ;  /* 0x0000004a004e7202 */ /* 0x000fe40000000f00 */
[----:B------:R-:W-:-:S07]  /*12bf0*/  MOV R73, R223 ;  /* 0x000000df00497202 */ /* 0x000fce0000000f00 */
[----:B------:R-:W-:Y:S05]  /*12c00*/  WARPSYNC.COLLECTIVE R79, `(.L_x_2649) ;  /* 0x000000004f087348 */ /* 0x000fea0003c00000 */
[----:B------:R0:W1:Y:S02]  /*12c10*/  SHFL.IDX P3, R223, R78, R77, R76 ;  /* 0x0000004d4edf7389 */ /* 0x000064000006004c */
[----:B01----:R-:W-:Y:S05]  /*12c20*/  ENDCOLLECTIVE ;  /* 0x000000000000791b */ /* 0x003fea0003800000 */
.L_x_2649:
[----:B------:R-:W-:Y:S02]  /*12c30*/  MOV R78, R75 ;  /* 0x0000004b004e7202 */ /* 0x000fe40000000f00 */
[----:B------:R-:W-:-:S07]  /*12c40*/  MOV R74, R223 ;  /* 0x000000df004a7202 */ /* 0x000fce0000000f00 */
[----:B------:R-:W-:Y:S05]  /*12c50*/  WARPSYNC.COLLECTIVE R79, `(.L_x_2650) ;  /* 0x000000004f087348 */ /* 0x000fea0003c00000 */
[----:B------:R0:W1:Y:S02]  /*12c60*/  SHFL.IDX P3, R223, R78, R77, R76 ;  /* 0x0000004d4edf7389 */ /* 0x000064000006004c */
[----:B01----:R-:W-:Y:S05]  /*12c70*/  ENDCOLLECTIVE ;  /* 0x000000000000791b */ /* 0x003fea0003800000 */
.L_x_2650:
[----:B------:R-:W-:Y:S01]  /*12c80*/  MOV R75, R223 ;  /* 0x000000df004b7202 */ /* 0x000fe20000000f00 */
[----:B------:R-:W-:Y:S06]  /*12c90*/  BRA `(.L_x_2651) ;  /* 0xffffff88001c7947 */ /* 0x000fec000383ffff */
.L_x_2652:
        /* <DEDUP_REMOVED lines=14> */
.L_x_18677:


//--------------------- .text._Z25selective_scan_bwd_kernelI32Selective_Scan_bwd_kernel_traitsILi128ELi16ELb0ELb1ELb1ELb1ELb0EN3c108BFloat16ENS1_7complexIfEEEEv12SSMParamsBwd --------------------------
	.section	.text._Z25selective_scan_bwd_kernelI32Selective_Scan_bwd_kernel_traitsILi128ELi16ELb0ELb1ELb1ELb1ELb0EN3c108BFloat16ENS1_7complexIfEEEEv12SSMParamsBwd,"ax",@progbits
	.align	128
        .global         _Z25selective_scan_bwd_kernelI32Selective_Scan_bwd_kernel_traitsILi128ELi16ELb0ELb1ELb1ELb1ELb0EN3c108BFloat16ENS1_7complexIfEEEEv12SSMParamsBwd
        .type           _Z25selective_scan_bwd_kernelI32Selective_Scan_bwd_kernel_traitsILi128ELi16ELb0ELb1ELb1ELb1ELb0EN3c108BFloat16ENS1_7complexIfEEEEv12SSMParamsBwd,@function
        .size           _Z25selective_scan_bwd_kernelI32Selective_Scan_bwd_kernel_traitsILi128ELi16ELb0ELb1ELb1ELb1ELb0EN3c108BFloat16ENS1_7complexIfEEEEv12SSMParamsBwd,(.L_x_18678 - _Z25selective_scan_bwd_kernelI32Selective_Scan_bwd_kernel_traitsILi128ELi16ELb0ELb1ELb1ELb1ELb0EN3c108BFloat16ENS1_7complexIfEEEEv12SSMParamsBwd)
        .other          _Z25selective_scan_bwd_kernelI32Selective_Scan_bwd_kernel_traitsILi128ELi16ELb0ELb1ELb1ELb1ELb0EN3c108BFloat16ENS1_7complexIfEEEEv12SSMParamsBwd,@"STO_CUDA_ENTRY STV_DEFAULT"
_Z25selective_scan_bwd_kernelI32Selective_Scan_bwd_kernel_traitsILi128ELi16ELb0ELb1ELb1ELb1ELb0EN3c108BFloat16ENS1_7complexIfEEEEv12SSMParamsBwd:
.text._Z25selective_scan_bwd_kernelI32Selective_Scan_bwd_kernel_traitsILi128ELi16ELb0ELb1ELb1ELb1ELb0EN3c108BFloat16ENS1_7complexIfEEEEv12SSMParamsBwd:
        /* <DEDUP_REMOVED lines=174> */
.L_x_2783:
        /* <DEDUP_REMOVED lines=36> */
[----:B------:R-:W-:Y:S02]  /*0d20*/  LOP3.LUT R5, R30, 0x80, RZ, 0xfc, !PT ;  /* 0x000000801e057812 */ /* 0x000fe400078efcff */
        /* <DEDUP_REMOVED lines=32> */
[C---:B------:R-:W-:Y:S02]  /*0f30*/  LOP3.LUT R29, R30.reuse, 0x1c0, RZ, 0xfc, !PT ;  /* 0x000001c01e1d7812 */ /* 0x040fe400078efcff */
        /* <DEDUP_REMOVED lines=55> */
[----:B------:R-:W-:Y:S02]  /*12b0*/  ISETP.NE.AND P0, PT, R64, RZ, PT ;  /* 0x000000ff4000720c */ /* 0x000fe40003f05270 */
[C---:B------:R-:W-:Y:S02]  /*12c0*/  IADD3 R48, PT, PT, R15.reuse, 0x180, RZ ;  /* 0x000001800f307810 */ /* 0x040fe40007ffe0ff */
[----:B------:R-:W-:Y:S02]  /*12d0*/  LEA.HI.SX32 R40, R40, R15, 0x1b ;  /* 0x0000000f28287211 */ /* 0x000fe400078fdaff */
[----:B------:R-:W-:Y:S02]  /*12e0*/  LEA R72, R34, UR28, 0x1 ;  /* 0x0000001c22487c11 */ /* 0x000fe4000f8e08ff */
[----:B------:R-:W-:-:S02]  /*12f0*/  IADD3 R50, PT, PT, R15, 0x1a0, RZ ;  /* 0x000001a00f327810 */ /* 0x000fc40007ffe0ff */
[----:B------:R-:W-:Y:S02]  /*1300*/  LEA.HI.SX32 R42, R42, R15, 0x1b ;  /* 0x0000000f2a2a7211 */ /* 0x000fe400078fdaff */
        /* <DEDUP_REMOVED lines=152> */
[----:B------:R-:W3:Y:S04]  /*1c90*/  LDS.U16 R60, [R59+0x10] ;  /* 0x000010003b3c7984 */ /* 0x000ee80000000400 */
[----:B------:R-:W3:Y:S04]  /*1ca0*/  LDS.U16 R22, [R59+0x12] ;  /* 0x000012003b167984 */ /* 0x000ee80000000400 */
[----:B------:R-:W3:Y:S04]  /*1cb0*/  LDS.U16 R63, [R59+0x14] ;  /* 0x000014003b3f7984 */ /* 0x000ee80000000400 */
[----:B------:R-:W3:Y:S04]  /*1cc0*/  LDS.U16 R64, [R59+0x16] ;  /* 0x000016003b407984 */ /* 0x000ee80000000400 */
[----:B------:R-:W4:Y:S04]  /*1cd0*/  LDS.U16 R19, [R59+0x18] ;  /* 0x000018003b137984 */ /* 0x000f280000000400 */
[----:B------:R-:W4:Y:S04]  /*1ce0*/  LDS.U16 R6, [R59+0x1a] ;  /* 0x00001a003b067984 */ /* 0x000f280000000400 */
[----:B------:R-:W4:Y:S04]  /*1cf0*/  LDS.U16 R5, [R59+0x1c] ;  /* 0x00001c003b057984 */ /* 0x000f280000000400 */
[----:B------:R-:W5:Y:S01]  /*1d00*/  LDS.U16 R4, [R59+0x1e] ;  /* 0x00001e003b047984 */ /* 0x000f620000000400 */
        /* <DEDUP_REMOVED lines=73> */
[----:B------:R-:W-:Y:S02]  /*21a0*/  MOV R181, RZ ;  /* 0x000000ff00b57202 */ /* 0x000fe40000000f00 */
[----:B------:R-:W-:Y:S02]  /*21b0*/  CS2R R56, SRZ ;  /* 0x0000000000387805 */ /* 0x000fe4000001ff00 */
[----:B------:R-:W-:Y:S02]  /*21c0*/  FSETP.GTU.FTZ.AND P1, PT, R54, 20, PT ;  /* 0x41a000003600780b */ /* 0x000fe40003f3c000 */
[----:B------:R-:W-:-:S02]  /*21d0*/  FSETP.GTU.FTZ.AND P2, PT, R53, 20, PT ;  /* 0x41a000003500780b */ /* 0x000fc40003f5c000 */
[----:B------:R-:W-:Y:S02]  /*21e0*/  FSETP.GTU.FTZ.AND P3, PT, R52, 20, PT ;  /* 0x41a000003400780b */ /* 0x000fe40003f7c000 */
[----:B------:R-:W-:Y:S02]  /*21f0*/  FSETP.GTU.FTZ.AND P4, PT, R51, 20, PT ;  /* 0x41a000003300780b */ /* 0x000fe40003f9c000 */
[----:B------:R-:W-:Y:S01]  /*2200*/  FSETP.GTU.FTZ.AND P5, PT, R50, 20, PT ;  /* 0x41a000003200780b */ /* 0x000fe20003fbc000 */
[----:B------:R-:W-:Y:S04]  /*2210*/  STS.U16 [R76], R7 ;  /* 0x000000074c007388 */ /* 0x000fe80000000400 */
[----:B--2---:R-:W-:Y:S04]  /*2220*/  STS.U16 [R75+0x40], R8 ;  /* 0x000040084b007388 */ /* 0x004fe80000000400 */
[----:B---3--:R-:W-:Y:S04]  /*2230*/  STS.U16 [R74+0x80], R9 ;  /* 0x000080094a007388 */ /* 0x008fe80000000400 */
[----:B----4-:R-:W-:Y:S04]  /*2240*/  STS.U16 [R73+0xc0], R10 ;  /* 0x0000c00a49007388 */ /* 0x010fe80000000400 */
[----:B------:R-:W-:Y:S04]  /*2250*/  STS.U16 [R72+0x100], R11 ;  /* 0x0001000b48007388 */ /* 0x000fe80000000400 */
        /* <DEDUP_REMOVED lines=12> */
[----:B------:R1:W2:Y:S04]  /*2320*/  LDS.U16 R65, [R59] ;  /* 0x000000003b417984 */ /* 0x0002a80000000400 */
[----:B------:R1:W3:Y:S04]  /*2330*/  LDS.U16 R62, [R59+0x2] ;  /* 0x000002003b3e7984 */ /* 0x0002e80000000400 */
[----:B------:R1:W4:Y:S04]  /*2340*/  LDS.U16 R61, [R59+0x4] ;  /* 0x000004003b3d7984 */ /* 0x0003280000000400 */
[----:B------:R1:W0:Y:S04]  /*2350*/  LDS.U16 R17, [R59+0x6] ;  /* 0x000006003b117984 */ /* 0x0002280000000400 */
[----:B------:R1:W0:Y:S04]  /*2360*/  LDS.U16 R16, [R59+0x8] ;  /* 0x000008003b107984 */ /* 0x0002280000000400 */
[----:B------:R1:W0:Y:S04]  /*2370*/  LDS.U16 R15, [R59+0xa] ;  /* 0x00000a003b0f7984 */ /* 0x0002280000000400 */
[----:B------:R1:W1:Y:S04]  /*2380*/  LDS.U16 R14, [R59+0xc] ;  /* 0x00000c003b0e7984 */ /* 0x0002680000000400 */
        /* <DEDUP_REMOVED lines=8> */
[----:B------:R1:W1:Y:S01]  /*2410*/  LDS.U16 R2, [R59+0x1e] ;  /* 0x00001e003b027984 */ /* 0x0002620000000400 */
[----:B0-----:R-:W-:-:S02]  /*2420*/  CS2R R48, SRZ ;  /* 0x0000000000307805 */ /* 0x001fc4000001ff00 */
[----:B------:R-:W-:Y:S01]  /*2430*/  CS2R R46, SRZ ;  /* 0x00000000002e7805 */ /* 0x000fe2000001ff00 */
[----:B------:R-:W-:Y:S01]  /*2440*/  FADD.FTZ R45, R43, UR6 ;  /* 0x000000062b2d7e21 */ /* 0x000fe20008010000 */
[----:B--234-:R-:W-:Y:S06]  /*2450*/  @P0 BRA `(.L_x_2655) ;  /* 0x0000000000780947 */ /* 0x01cfec0003800000 */
        /* <DEDUP_REMOVED lines=30> */
.L_x_2655:
[----:B------:R-:W-:Y:S05]  /*2640*/  BSYNC.RECONVERGENT B0 ;  /* 0x0000000000007941 */ /* 0x000fea0003800200 */
.L_x_2654:
        /* <DEDUP_REMOVED lines=38> */
.L_x_2657:
[----:B------:R-:W-:Y:S05]  /*28b0*/  BSYNC.RECONVERGENT B0 ;  /* 0x0000000000007941 */ /* 0x000fea0003800200 */
.L_x_2656:
        /* <DEDUP_REMOVED lines=39> */
.L_x_2659:
[----:B------:R-:W-:Y:S05]  /*2b30*/  BSYNC.RECONVERGENT B0 ;  /* 0x0000000000007941 */ /* 0x000fea0003800200 */
.L_x_2658:
        /* <DEDUP_REMOVED lines=39> */
.L_x_2661:
[----:B------:R-:W-:Y:S05]  /*2db0*/  BSYNC.RECONVERGENT B0 ;  /* 0x0000000000007941 */ /* 0x000fea0003800200 */
.L_x_2660:
        /* <DEDUP_REMOVED lines=39> */
.L_x_2663:
[----:B------:R-:W-:Y:S05]  /*3030*/  BSYNC.RECONVERGENT B0 ;  /* 0x0000000000007941 */ /* 0x000fea0003800200 */
.L_x_2662:
        /* <DEDUP_REMOVED lines=39> */
.L_x_2665:
[----:B------:R-:W-:Y:S05]  /*32b0*/  BSYNC.RECONVERGENT B0 ;  /* 0x0000000000007941 */ /* 0x000fea0003800200 */
.L_x_2664:
[----:B------:R-:W2:Y:S01]  /*32c0*/  LDL.LU R19, [R1+0x30] ;  /* 0x0000300001137983 */ /* 0x000ea20000300800 */
[----:B------:R-:W-:Y:S01]  /*32d0*/  SHF.L.U32 R62, R62, 0x10, RZ ;  /* 0x000000103e3e7819 */ /* 0x000fe200000006ff */
[----:B------:R-:W-:Y:S01]  /*32e0*/  BSSY.RECONVERGENT B0, `(.L_x_2666) ;  /* 0x0000026000007945 */ /* 0x000fe20003800200 */
[----:B------:R-:W-:Y:S01]  /*32f0*/  FSETP.GTU.FTZ.AND P5, PT, R22, 20, PT ;  /* 0x41a000001600780b */ /* 0x000fe20003fbc000 */
[----:B------:R-:W-:Y:S01]  /*3300*/  FADD.FTZ R21, R63, UR6 ;  /* 0x000000063f157e21 */ /* 0x000fe20008010000 */
[----:B------:R-:W-:Y:S02]  /*3310*/  SHF.L.U32 R64, R6, 0x10, RZ ;  /* 0x0000001006407819 */ /* 0x000fe400000006ff */
        /* <DEDUP_REMOVED lines=34> */
.L_x_2667:
[----:B------:R-:W-:Y:S05]  /*3540*/  BSYNC.RECONVERGENT B0 ;  /* 0x0000000000007941 */ /* 0x000fea0003800200 */
.L_x_2666:
        /* <DEDUP_REMOVED lines=39> */
.L_x_2669:
[----:B------:R-:W-:Y:S05]  /*37c0*/  BSYNC.RECONVERGENT B0 ;  /* 0x0000000000007941 */ /* 0x000fea0003800200 */
.L_x_2668:
[----:B------:R-:W-:Y:S01]  /*37d0*/  SHF.L.U32 R63, R15, 0x10, RZ ;  /* 0x000000100f3f7819 */ /* 0x000fe200000006ff */
[----:B------:R-:W-:Y:S01]  /*37e0*/  FFMA.FTZ R66, R5, R36, R66 ;  /* 0x0000002405427223 */ /* 0x000fe20000010042 */
[----:B------:R-:W-:Y:S01]  /*37f0*/  BSSY.RECONVERGENT B0, `(.L_x_2670) ;  /* 0x0000025000007945 */ /* 0x000fe20003800200 */
[----:B------:R-:W-:Y:S01]  /*3800*/  SHF.L.U32 R17, R4, 0x10, RZ ;  /* 0x0000001004117819 */ /* 0x000fe200000006ff */
[----:B------:R-:W-:Y:S01]  /*3810*/  FADD.FTZ R19, R65, UR6 ;  /* 0x0000000641137e21 */ /* 0x000fe20008010000 */
[----:B------:R-:W-:Y:S01]  /*3820*/  FSETP.GTU.FTZ.AND P1, PT, R20, 20, PT ;  /* 0x41a000001400780b */ /* 0x000fe20003f3c000 */
[----:B------:R-:W-:Y:S01]  /*3830*/  FFMA.FTZ R67, R63, R34, R66 ;  /* 0x000000223f437223 */ /* 0x000fe20000010042 */
[----:B-1----:R-:W-:Y:S01]  /*3840*/  SHF.L.U32 R4, R14, 0x10, RZ ;  /* 0x000000100e047819 */ /* 0x002fe200000006ff */
        /* <DEDUP_REMOVED lines=31> */
.L_x_2671:
[----:B------:R-:W-:Y:S05]  /*3a40*/  BSYNC.RECONVERGENT B0 ;  /* 0x0000000000007941 */ /* 0x000fea0003800200 */
.L_x_2670:
        /* <DEDUP_REMOVED lines=39> */
.L_x_2673:
[----:B------:R-:W-:Y:S05]  /*3cc0*/  BSYNC.RECONVERGENT B0 ;  /* 0x0000000000007941 */ /* 0x000fea0003800200 */
.L_x_2672:
        /* <DEDUP_REMOVED lines=44> */
.L_x_2675:
[----:B------:R-:W-:Y:S05]  /*3f90*/  BSYNC.RECONVERGENT B0 ;  /* 0x0000000000007941 */ /* 0x000fea0003800200 */
.L_x_2674:
        /* <DEDUP_REMOVED lines=32> */
.L_x_2677:
[----:B------:R-:W-:Y:S05]  /*41a0*/  BSYNC.RECONVERGENT B0 ;  /* 0x0000000000007941 */ /* 0x000fea0003800200 */
.L_x_2676:
        /* <DEDUP_REMOVED lines=32> */
.L_x_2679:
[----:B------:R-:W-:Y:S05]  /*43b0*/  BSYNC.RECONVERGENT B0 ;  /* 0x0000000000007941 */ /* 0x000fea0003800200 */
.L_x_2678:
        /* <DEDUP_REMOVED lines=32> */
.L_x_2681:
[----:B------:R-:W-:Y:S05]  /*45c0*/  BSYNC.RECONVERGENT B0 ;  /* 0x0000000000007941 */ /* 0x000fea0003800200 */
.L_x_2680:
        /* <DEDUP_REMOVED lines=32> */
.L_x_2683:
[----:B------:R-:W-:Y:S05]  /*47d0*/  BSYNC.RECONVERGENT B0 ;  /* 0x0000000000007941 */ /* 0x000fea0003800200 */
.L_x_2682:
        /* <DEDUP_REMOVED lines=32> */
.L_x_2685:
[----:B------:R-:W-:Y:S05]  /*49e0*/  BSYNC.RECONVERGENT B0 ;  /* 0x0000000000007941 */ /* 0x000fea0003800200 */
.L_x_2684:
        /* <DEDUP_REMOVED lines=29> */
[----:B------:R-:W-:Y:S01]  /*4bc0*/  LOP3.LUT R80, R80, 0xfbffffff, RZ, 0xc0, !PT ;  /* 0xfbffffff50507812 */ /* 0x000fe200078ec0ff */
[----:B------:R-:W-:Y:S01]  /*4bd0*/  HFMA2 R58, -RZ, RZ, 0, 0 ;  /* 0x00000000ff3a7431 */ /* 0x000fe200000001ff */
[----:B------:R-:W-:Y:S01]  /*4be0*/  LOP3.LUT R240, R2, 0x7c1f, R189, 0xc8, !PT ;  /* 0x00007c1f02f07812 */ /* 0x000fe200078ec8bd */
[----:B------:R-:W-:Y:S01]  /*4bf0*/  ULEA UR8, UR32, -UR8, 0x1 ;  /* 0x8000000820087291 */ /* 0x000fe2000f8e08ff */
[----:B------:R-:W-:Y:S01]  /*4c00*/  FADD.FTZ R13, R6, R6 ;  /* 0x00000006060d7221 */ /* 0x000fe20000010000 */
        /* <DEDUP_REMOVED lines=34> */
.L_x_2782:
[----:B------:R-:W-:Y:S02]  /*4e30*/  SHF.L.U32 R69, R189, 0x5, RZ ;  /* 0x00000005bd457819 */ /* 0x000fe400000006ff */
[----:B0-----:R-:W-:Y:S02]  /*4e40*/  MOV R65, UR42 ;  /* 0x0000002a00417c02 */ /* 0x001fe40008000f00 */
[----:B------:R-:W-:Y:S02]  /*4e50*/  LOP3.LUT R68, R177, 0x7c00, R69, 0xf8, !PT ;  /* 0x00007c00b1447812 */ /* 0x000fe400078ef845 */
[----:B------:R-:W-:Y:S02]  /*4e60*/  MOV R60, R240 ;  /* 0x000000f0003c7202 */ /* 0x000fe40000000f00 */
[----:B------:R-:W-:Y:S02]  /*4e70*/  MOV R61, RZ ;  /* 0x000000ff003d7202 */ /* 0x000fe40000000f00 */
        /* <DEDUP_REMOVED lines=11> */
[----:B------:R-:W-:Y:S01]  /*4f30*/  LOP3.LUT R157, R68, 0xe0, RZ, 0xfc, !PT ;  /* 0x000000e0449d7812 */ /* 0x000fe200078efcff */
        /* <DEDUP_REMOVED lines=78> */
[C---:B------:R-:W-:Y:S01]  /*5420*/  LOP3.LUT R65, R68.reuse, 0x340, RZ, 0xfc, !PT ;  /* 0x0000034044417812 */ /* 0x040fe200078efcff */
        /* <DEDUP_REMOVED lines=48> */
[----:B------:R-:W1:Y:S01]  /*5730*/  S2UR UR46, SR_CgaCtaId ;  /* 0x00000000002e79c3 */ /* 0x000e620000008800 */
[----:B------:R-:W-:Y:S01]  /*5740*/  LOP3.LUT R66, R189, 0x3e0, RZ, 0xc0, !PT ;  /* 0x000003e0bd427812 */ /* 0x000fe200078ec0ff */
[----:B------:R-:W-:-:S03]  /*5750*/  UMOV UR28, UR10 ;  /* 0x0000000a001c7c82 */ /* 0x000fc60008000000 */
[----:B------:R-:W-:Y:S01]  /*5760*/  IADD3 R99, PT, PT, R66, R239, RZ ;  /* 0x000000ef42637210 */ /* 0x000fe20007ffe0ff */
[----:B---3--:R-:W-:-:S04]  /*5770*/  UIMAD.WIDE.U32 UR32, UR8, UR40, UR28 ;  /* 0x00000028082072a5 */ /* 0x008fc8000f8e001c */
[----:B------:R-:W-:Y:S01]  /*5780*/  IMAD R66, R66, 0x1f, R99 ;  /* 0x0000001f42427824 */ /* 0x000fe200078e0263 */
[----:B------:R-:W-:Y:S02]  /*5790*/  UIMAD UR28, UR8, UR41, UR33 ;  /* 0x00000029081c72a4 */ /* 0x000fe4000f8e0221 */
[----:B----4-:R-:W-:Y:S01]  /*57a0*/  ULEA UR49, UP0, UR32, UR38, 0x3 ;  /* 0x0000002620317291 */ /* 0x010fe2000f8018ff */
[----:B------:R-:W-:Y:S01]  /*57b0*/  UMOV UR33, 0x400 ;  /* 0x0000040000217882 */ /* 0x000fe20000000000 */
[C---:B------:R-:W-:Y:S02]  /*57c0*/  IADD3 R65, PT, PT, R66.reuse, 0x20, RZ ;  /* 0x0000002042417810 */ /* 0x040fe40007ffe0ff */
[----:B------:R-:W-:Y:S01]  /*57d0*/  ULEA.HI.X UR32, UR32, UR39, UR28, 0x3, UP0 ;  /* 0x0000002720207291 */ /* 0x000fe200080f1c1c */
[C---:B------:R-:W-:Y:S02]  /*57e0*/  IADD3 R67, PT, PT, R66.reuse, 0x40, RZ ;  /* 0x0000004042437810 */ /* 0x040fe40007ffe0ff */
[----:B------:R-:W-:-:S02]  /*57f0*/  IADD3 R73, PT, PT, R66, 0x80, RZ ;  /* 0x0000008042497810 */ /* 0x000fc40007ffe0ff */
[C---:B------:R-:W-:Y:S01]  /*5800*/  IADD3 R69, PT, PT, R66.reuse, 0x60, RZ ;  /* 0x0000006042457810 */ /* 0x040fe20007ffe0ff */
[----:B-1----:R-:W-:Y:S01]  /*5810*/  ULEA UR28, UR46, UR33, 0x18 ;  /* 0x000000212e1c7291 */ /* 0x002fe2000f8ec0ff */
[C---:B------:R-:W-:Y:S02]  /*5820*/  IADD3 R115, PT, PT, R66.reuse, 0x120, RZ ;  /* 0x0000012042737810 */ /* 0x040fe40007ffe0ff */
[C---:B------:R-:W-:Y:S02]  /*5830*/  LEA.HI.SX32 R64, R66.reuse, R66, 0x1b ;  /* 0x0000004242407211 */ /* 0x040fe400078fdaff */
        /* <DEDUP_REMOVED lines=25> */
[----:B------:R-:W-:Y:S02]  /*59d0*/  IADD3 R179, PT, PT, R66, 0x3e0, RZ ;  /* 0x000003e042b37810 */ /* 0x000fe40007ffe0ff */
[----:B------:R-:W-:-:S02]  /*59e0*/  LEA.HI.SX32 R65, R65, R66, 0x1b ;  /* 0x0000004241417211 */ /* 0x000fc400078fdaff */
[-C--:B------:R-:W-:Y:S02]  /*59f0*/  LEA.HI.SX32 R67, R67, R66.reuse, 0x1b ;  /* 0x0000004243437211 */ /* 0x080fe400078fdaff */
[-C--:B------:R-:W-:Y:S02]  /*5a00*/  LEA.HI.SX32 R68, R73, R66.reuse, 0x1b ;  /* 0x0000004249447211 */ /* 0x080fe400078fdaff */
[-C--:B------:R-:W-:Y:S02]  /*5a10*/  LEA.HI.SX32 R69, R69, R66.reuse, 0x1b ;  /* 0x0000004245457211 */ /* 0x080fe400078fdaff */
        /* <DEDUP_REMOVED lines=28> */
[----:B------:R-:W-:Y:S02]  /*5be0*/  LEA.HI.SX32 R151, R179, R66, 0x1b ;  /* 0x00000042b3977211 */ /* 0x000fe400078fdaff */
[----:B------:R-:W-:Y:S02]  /*5bf0*/  LEA R66, R67, UR28, 0x1 ;  /* 0x0000001c43427c11 */ /* 0x000fe4000f8e08ff */
[----:B------:R-:W-:Y:S01]  /*5c00*/  LEA R67, R69, UR28, 0x1 ;  /* 0x0000001c45437c11 */ /* 0x000fe2000f8e08ff */
[----:B-----5:R1:W-:Y:S01]  /*5c10*/  STS.U16 [R64], R71 ;  /* 0x0000004740007388 */ /* 0x0203e20000000400 */
[----:B------:R-:W-:Y:S02]  /*5c20*/  LEA R68, R68, UR28, 0x1 ;  /* 0x0000001c44447c11 */ /* 0x000fe4000f8e08ff */
[----:B------:R-:W-:Y:S01]  /*5c30*/  LEA R69, R75, UR28, 0x1 ;  /* 0x0000001c4b457c11 */ /* 0x000fe2000f8e08ff */
[----:B------:R3:W-:Y:S01]  /*5c40*/  STS.U16 [R65+0x40], R72 ;  /* 0x0000404841007388 */ /* 0x0007e20000000400 */
[----:B------:R-:W-:-:S03]  /*5c50*/  LEA R70, R70, UR28, 0x1 ;  /* 0x0000001c46467c11 */ /* 0x000fc6000f8e08ff */
[----:B--2---:R-:W-:Y:S01]  /*5c60*/  STS.U16 [R66+0x80], R107 ;  /* 0x0000806b42007388 */ /* 0x004fe20000000400 */
[----:B-1----:R-:W-:-:S03]  /*5c70*/  LEA R71, R111, UR28, 0x1 ;  /* 0x0000001c6f477c11 */ /* 0x002fc6000f8e08ff */
[----:B------:R1:W-:Y:S01]  /*5c80*/  STS.U16 [R67+0xc0], R78 ;  /* 0x0000c04e43007388 */ /* 0x0003e20000000400 */
[----:B------:R-:W-:Y:S02]  /*5c90*/  LEA R73, R73, UR28, 0x1 ;  /* 0x0000001c49497c11 */ /* 0x000fe4000f8e08ff */
[----:B---3--:R-:W-:Y:S01]  /*5ca0*/  LEA R72, R113, UR28, 0x1 ;  /* 0x0000001c71487c11 */ /* 0x008fe2000f8e08ff */
[----:B------:R-:W-:Y:S01]  /*5cb0*/  STS.U16 [R68+0x100], R79 ;  /* 0x0001004f44007388 */ /* 0x000fe20000000400 */
[----:B------:R-:W-:Y:S02]  /*5cc0*/  LEA R74, R74, UR28, 0x1 ;  /* 0x0000001c4a4a7c11 */ /* 0x000fe4000f8e08ff */
[----:B------:R-:W-:Y:S01]  /*5cd0*/  LEA R75, R119, UR28, 0x1 ;  /* 0x0000001c774b7c11 */ /* 0x000fe2000f8e08ff */
[----:B------:R2:W-:Y:S04]  /*5ce0*/  STS.U16 [R69+0x140], R76 ;  /* 0x0001404c45007388 */ /* 0x0005e80000000400 */
[----:B------:R3:W-:Y:S01]  /*5cf0*/  STS.U16 [R70+0x180], R77 ;  /* 0x0001804d46007388 */ /* 0x0007e20000000400 */
[----:B-1----:R-:W-:-:S03]  /*5d00*/  LEA R78, R125, UR28, 0x1 ;  /* 0x0000001c7d4e7c11 */ /* 0x002fc6000f8e08ff */
[----:B------:R-:W-:Y:S01]  /*5d10*/  STS.U16 [R71+0x1c0], R108 ;  /* 0x0001c06c47007388 */ /* 0x000fe20000000400 */
[----:B--2---:R-:W-:-:S03]  /*5d20*/  LEA R76, R121, UR28, 0x1 ;  /* 0x0000001c794c7c11 */ /* 0x004fc6000f8e08ff */
[----:B------:R-:W-:Y:S01]  /*5d30*/  STS.U16 [R72+0x200], R105 ;  /* 0x0002006948007388 */ /* 0x000fe20000000400 */
[----:B---3--:R-:W-:-:S03]  /*5d40*/  LEA R77, R123, UR28, 0x1 ;  /* 0x0000001c7b4d7c11 */ /* 0x008fc6000f8e08ff */
        /* <DEDUP_REMOVED lines=28> */
[----:B------:R-:W-:Y:S02]  /*5f10*/  LEA R152, R152, UR28, 0x1 ;  /* 0x0000001c98987c11 */ /* 0x000fe4000f8e08ff */
[----:B------:R-:W-:Y:S02]  /*5f20*/  LEA R154, R154, UR28, 0x1 ;  /* 0x0000001c9a9a7c11 */ /* 0x000fe4000f8e08ff */
[----:B0-----:R-:W-:Y:S01]  /*5f30*/  MOV R62, UR49 ;  /* 0x00000031003e7c02 */ /* 0x001fe20008000f00 */
[----:B------:R0:W-:Y:S01]  /*5f40*/  STS.U16 [R122+0x580], R85 ;  /* 0x000580557a007388 */ /* 0x0001e20000000400 */
[----:B------:R-:W-:Y:S02]  /*5f50*/  MOV R63, UR32 ;  /* 0x00000020003f7c02 */ /* 0x000fe40008000f00 */
[----:B------:R-:W-:Y:S02]  /*5f60*/  LEA R153, R153, UR28, 0x1 ;  /* 0x0000001c99997c11 */ /* 0x000fe4000f8e08ff */
[----:B------:R-:W-:-:S02]  /*5f70*/  LEA R151, R151, UR28, 0x1 ;  /* 0x0000001c97977c11 */ /* 0x000fc4000f8e08ff */
[----:B------:R-:W-:Y:S01]  /*5f80*/  PRMT R191, RZ, 0x7610, R191 ;  /* 0x00007610ffbf7816 */ /* 0x000fe200000000bf */
[----:B------:R-:W2:Y:S04]  /*5f90*/  LDG.E.64 R62, desc[UR26][R62.64] ;  /* 0x0000001a3e3e7981 */ /* 0x000ea8000c1e1b00 */
[----:B------:R-:W-:Y:S01]  /*5fa0*/  STS.U16 [R150+0x5c0], R89 ;  /* 0x0005c05996007388 */ /* 0x000fe20000000400 */
[----:B------:R-:W-:Y:S02]  /*5fb0*/  P2R R124, PR, RZ, 0x2 ;  /* 0x00000002ff7c7803 */ /* 0x000fe40000000000 */
[----:B------:R-:W-:Y:S01]  /*5fc0*/  ISETP.GE.AND P1, PT, R147, UR31, PT ;  /* 0x0000001f93007c0c */ /* 0x000fe2000bf26270 */
[----:B------:R-:W-:Y:S04]  /*5fd0*/  STS.U16 [R149+0x600], R90 ;  /* 0x0006005a95007388 */ /* 0x000fe80000000400 */
[----:B------:R1:W-:Y:S04]  /*5fe0*/  STS.U16 [R148+0x640], R87 ;  /* 0x0006405794007388 */ /* 0x0003e80000000400 */
[----:B------:R-:W-:Y:S04]  /*5ff0*/  STS.U16 [R123+0x680], R88 ;  /* 0x000680587b007388 */ /* 0x000fe80000000400 */
[----:B------:R3:W-:Y:S04]  /*6000*/  STS.U16 [R155+0x6c0], R82 ;  /* 0x0006c0529b007388 */ /* 0x0007e80000000400 */
[----:B------:R-:W-:Y:S04]  /*6010*/  STS.U16 [R152+0x700], R83 ;  /* 0x0007005398007388 */ /* 0x000fe80000000400 */
[----:B------:R4:W-:Y:S04]  /*6020*/  STS.U16 [R154+0x740], R81 ;  /* 0x000740519a007388 */ /* 0x0009e80000000400 */
[----:B------:R5:W-:Y:S04]  /*6030*/  STS.U16 [R153+0x780], R86 ;  /* 0x0007805699007388 */ /* 0x000be80000000400 */
[----:B------:R5:W-:Y:S01]  /*6040*/  STS.U16 [R151+0x7c0], R84 ;  /* 0x0007c05497007388 */ /* 0x000be20000000400 */
[----:B------:R-:W-:-:S03]  /*6050*/  NOP ;  /* 0x0000000000007918 */ /* 0x000fc60000000000 */
[----:B------:R-:W5:Y:S01]  /*6060*/  @!P0 LDG.E.U16 R191, desc[UR26][R60.64] ;  /* 0x0000001a3cbf8981 */ /* 0x000f62000c1e1500 */
[----:B------:R-:W-:Y:S02]  /*6070*/  ISETP.GE.AND P0, PT, R159, UR31, PT ;  /* 0x0000001f9f007c0c */ /* 0x000fe4000bf06270 */
[----:B------:R-:W-:Y:S02]  /*6080*/  PRMT R179, RZ, 0x7610, R179 ;  /* 0x00007610ffb37816 */ /* 0x000fe400000000b3 */
[----:B------:R-:W-:-:S06]  /*6090*/  PRMT R176, RZ, 0x7610, R176 ;  /* 0x00007610ffb07816 */ /* 0x000fcc00000000b0 */
[----:B------:R-:W5:Y:S01]  /*60a0*/  @!P1 LDG.E.U16 R176, desc[UR26][R60.64+0x40] ;  /* 0x0000401a3cb09981 */ /* 0x000f62000c1e1500 */
[----:B------:R-:W-:-:S03]  /*60b0*/  ISETP.GE.AND P1, PT, R156, UR31, PT ;  /* 0x0000001f9c007c0c */ /* 0x000fc6000bf26270 */
        /* <DEDUP_REMOVED lines=65> */
[----:B------:R-:W-:-:S03]  /*64d0*/  ISETP.NE.AND P1, PT, R124, RZ, PT ;  /* 0x000000ff7c00720c */ /* 0x000fc60003f25270 */
[----:B------:R-:W5:Y:S01]  /*64e0*/  @!P0 LDG.E.U16 R194, desc[UR26][R60.64+0x600] ;  /* 0x0006001a3cc28981 */ /* 0x000f62000c1e1500 */
[----:B------:R-:W-:Y:S02]  /*64f0*/  ISETP.NE.AND P0, PT, R112, RZ, PT ;  /* 0x000000ff7000720c */ /* 0x000fe40003f05270 */
[----:B------:R-:W-:Y:S02]  /*6500*/  PRMT R197, RZ, 0x7610, R197 ;  /* 0x00007610ffc57816 */ /* 0x000fe400000000c5 */
        /* <DEDUP_REMOVED lines=13> */
[----:B--2---:R-:W-:-:S13]  /*65e0*/  R2UR UR33, R63 ;  /* 0x000000003f2172ca */ /* 0x004fda00000e0000 */
[----:B------:R-:W-:-:S04]  /*65f0*/  FMUL.FTZ R63, R54, UR33 ;  /* 0x00000021363f7c20 */ /* 0x000fc80008410000 */
[----:B0-----:R-:W-:Y:S01]  /*6600*/  FMUL.RZ R85, R63, 0.15915493667125701904 ;  /* 0x3e22f9833f557820 */ /* 0x001fe2000040c000 */
[----:B------:R-:W-:Y:S01]  /*6610*/  FMUL.FTZ R63, R53, UR33 ;  /* 0x00000021353f7c20 */ /* 0x000fe20008410000 */
[----:B-1----:R-:W-:-:S03]  /*6620*/  FMUL.FTZ R60, R45, UR33 ;  /* 0x000000212d3c7c20 */ /* 0x002fc60008410000 */
[----:B------:R-:W-:Y:S01]  /*6630*/  FMUL.RZ R87, R63, 0.15915493667125701904 ;  /* 0x3e22f9833f577820 */ /* 0x000fe2000040c000 */
[----:B------:R-:W-:Y:S01]  /*6640*/  FMUL.FTZ R63, R52, UR33 ;  /* 0x00000021343f7c20 */ /* 0x000fe20008410000 */
[----:B------:R-:W-:Y:S01]  /*6650*/  FMUL.RZ R61, R60, 0.15915493667125701904 ;  /* 0x3e22f9833c3d7820 */ /* 0x000fe2000040c000 */
[----:B------:R-:W-:Y:S02]  /*6660*/  FMUL.FTZ R60, R40, UR33 ;  /* 0x00000021283c7c20 */ /* 0x000fe40008410000 */
[----:B------:R-:W-:Y:S01]  /*6670*/  FMUL.RZ R91, R63, 0.15915493667125701904 ;  /* 0x3e22f9833f5b7820 */ /* 0x000fe2000040c000 */
[----:B------:R-:W-:Y:S01]  /*6680*/  FMUL.FTZ R63, R51, UR33 ;  /* 0x00000021333f7c20 */ /* 0x000fe20008410000 */
[----:B---3--:R-:W-:Y:S01]  /*6690*/  MUFU.SIN R82, R85 ;  /* 0x0000005500527308 */ /* 0x008fe20000000400 */
[----:B------:R-:W-:Y:S01]  /*66a0*/  FMUL.RZ R101, R60, 0.15915493667125701904 ;  /* 0x3e22f9833c657820 */ /* 0x000fe2000040c000 */
[----:B------:R-:W-:Y:S01]  /*66b0*/  FMUL.FTZ R60, R35, UR33 ;  /* 0x00000021233c7c20 */ /* 0x000fe20008410000 */
[----:B------:R-:W-:Y:S01]  /*66c0*/  FMUL.RZ R93, R63, 0.15915493667125701904 ;  /* 0x3e22f9833f5d7820 */ /* 0x000fe2000040c000 */
[----:B------:R-:W-:-:S04]  /*66d0*/  FMUL.FTZ R63, R50, UR33 ;  /* 0x00000021323f7c20 */ /* 0x000fc80008410000 */
[----:B----4-:R-:W-:Y:S01]  /*66e0*/  MUFU.COS R81, R85 ;  /* 0x0000005500517308 */ /* 0x010fe20000000000 */
[----:B------:R-:W-:Y:S01]  /*66f0*/  R2UR UR46, R62 ;  /* 0x000000003e2e72ca */ /* 0x000fe200000e0000 */
[----:B------:R-:W-:-:S06]  /*6700*/  FMUL.RZ R63, R63, 0.15915493667125701904 ;  /* 0x3e22f9833f3f7820 */ /* 0x000fcc000040c000 */
[----:B-----5:R-:W-:Y:S01]  /*6710*/  MUFU.SIN R86, R91 ;  /* 0x0000005b00567308 */ /* 0x020fe20000000400 */
[----:B------:R-:W-:-:S07]  /*6720*/  FMUL.RZ R103, R60, 0.15915493667125701904 ;  /* 0x3e22f9833c677820 */ /* 0x000fce000040c000 */
[----:B------:R-:W-:Y:S01]  /*6730*/  MUFU.COS R85, R91 ;  /* 0x0000005b00557308 */ /* 0x000fe20000000000 */
[----:B------:R-:W-:-:S07]  /*6740*/  FMUL.FTZ R60, R30, UR33 ;  /* 0x000000211e3c7c20 */ /* 0x000fce0008410000 */
[----:B------:R-:W-:Y:S08]  /*6750*/  MUFU.SIN R92, R61 ;  /* 0x0000003d005c7308 */ /* 0x000ff00000000400 */
[----:B------:R0:W-:Y:S02]  /*6760*/  MUFU.COS R91, R61 ;  /* 0x0000003d005b7308 */ /* 0x0001e40000000000 */
[----:B0-----:R-:W-:-:S04]  /*6770*/  FMUL.FTZ R61, R22, UR33 ;  /* 0x00000021163d7c20 */ /* 0x001fc80008410000 */
[----:B------:R-:W-:Y:S01]  /*6780*/  FMUL.RZ R109, R61, 0.15915493667125701904 ;  /* 0x3e22f9833d6d7820 */ /* 0x000fe2000040c000 */
[----:B------:R-:W-:Y:S01]  /*6790*/  FMUL.FTZ R61, R21, UR33 ;  /* 0x00000021153d7c20 */ /* 0x000fe20008410000 */
[----:B------:R-:W-:Y:S03]  /*67a0*/  MUFU.SIN R90, R63 ;  /* 0x0000003f005a7308 */ /* 0x000fe60000000400 */
[----:B------:R-:W-:Y:S01]  /*67b0*/  FMUL.RZ R111, R61, 0.15915493667125701904 ;  /* 0x3e22f9833d6f7820 */ /* 0x000fe2000040c000 */
[----:B------:R-:W-:-:S04]  /*67c0*/  FMUL.FTZ R61, R20, UR33 ;  /* 0x00000021143d7c20 */ /* 0x000fc80008410000 */
[----:B------:R0:W-:Y:S01]  /*67d0*/  MUFU.COS R89, R63 ;  /* 0x0000003f00597308 */ /* 0x0001e20000000000 */
[----:B------:R-:W-:Y:S01]  /*67e0*/  MOV R198, UR46 ;  /* 0x0000002e00c67c02 */ /* 0x000fe20008000f00 */
[----:B0-----:R-:W-:-:S06]  /*67f0*/  FMUL.RZ R63, R60, 0.15915493667125701904 ;  /* 0x3e22f9833c3f7820 */ /* 0x001fcc000040c000 */
[----:B------:R-:W-:Y:S01]  /*6800*/  MUFU.SIN R98, R63 ;  /* 0x0000003f00627308 */ /* 0x000fe20000000400 */
[----:B------:R-:W-:-:S07]  /*6810*/  FMUL.FTZ R60, R26, UR33 ;  /* 0x000000211a3c7c20 */ /* 0x000fce0008410000 */
[----:B------:R0:W-:Y:S01]  /*6820*/  MUFU.COS R97, R63 ;  /* 0x0000003f00617308 */ /* 0x0001e20000000000 */
[----:B------:R-:W-:Y:S01]  /*6830*/  FMUL.FTZ R198, R198, 1.4426950216293334961 ;  /* 0x3fb8aa3bc6c67820 */ /* 0x000fe20000410000 */
[----:B0-----:R-:W-:Y:S01]  /*6840*/  FMUL.RZ R63, R61, 0.15915493667125701904 ;  /* 0x3e22f9833d3f7820 */ /* 0x001fe2000040c000 */
[----:B------:R-:W-:-:S04]  /*6850*/  FMUL.FTZ R61, R19, UR33 ;  /* 0x00000021133d7c20 */ /* 0x000fc80008410000 */
[----:B------:R-:W-:Y:S01]  /*6860*/  FMUL.RZ R117, R61, 0.15915493667125701904 ;  /* 0x3e22f9833d757820 */ /* 0x000fe2000040c000 */
[----:B------:R-:W-:Y:S01]  /*6870*/  FMUL.FTZ R61, R17, UR33 ;  /* 0x00000021113d7c20 */ /* 0x000fe20008410000 */
[----:B------:R-:W-:-:S03]  /*6880*/  FMUL.RZ R105, R60, 0.15915493667125701904 ;  /* 0x3e22f9833c697820 */ /* 0x000fc6000040c000 */
[----:B------:R-:W-:Y:S01]  /*6890*/  FMUL.RZ R130, R61, 0.15915493667125701904 ;  /* 0x3e22f9833d827820 */ /* 0x000fe2000040c000 */
[C---:B------:R-:W-:Y:S01]  /*68a0*/  FMUL.FTZ R61, R198.reuse, R54 ;  /* 0x00000036c63d7220 */ /* 0x040fe20000410000 */
[----:B------:R-:W-:Y:S01]  /*68b0*/  MUFU.SIN R100, R105 ;  /* 0x0000006900647308 */ /* 0x000fe20000000400 */
[----:B------:R-:W-:-:S07]  /*68c0*/  FMUL.FTZ R112, R198, R51 ;  /* 0x00000033c6707220 */ /* 0x000fce0000410000 */
[----:B------:R-:W-:Y:S08]  /*68d0*/  MUFU.COS R60, R105 ;  /* 0x00000069003c7308 */ /* 0x000ff00000000000 */
[----:B------:R-:W-:Y:S08]  /*68e0*/  MUFU.SIN R108, R63 ;  /* 0x0000003f006c7308 */ /* 0x000ff00000000400 */
[----:B------:R0:W-:Y:S08]  /*68f0*/  MUFU.COS R105, R63 ;  /* 0x0000003f00697308 */ /* 0x0001f00000000000 */
[----:B------:R-:W1:Y:S01]  /*6900*/  MUFU.EX2 R61, R61 ;  /* 0x0000003d003d7308 */ /* 0x000e620000000800 */
[----:B0-----:R-:W-:-:S07]  /*6910*/  FMUL.FTZ R63, R198, R52 ;  /* 0x00000034c63f7220 */ /* 0x001fce0000410000 */
[----:B------:R-:W-:Y:S08]  /*6920*/  MUFU.SIN R84, R87 ;  /* 0x0000005700547308 */ /* 0x000ff00000000400 */
[----:B------:R-:W-:Y:S08]  /*6930*/  MUFU.COS R83, R87 ;  /* 0x0000005700537308 */ /* 0x000ff00000000000 */
[----:B------:R-:W-:Y:S08]  /*6940*/  MUFU.SIN R88, R93 ;  /* 0x0000005d00587308 */ /* 0x000ff00000000400 */
[----:B------:R-:W-:Y:S08]  /*6950*/  MUFU.COS R87, R93 ;  /* 0x0000005d00577308 */ /* 0x000ff00000000000 */
[----:B------:R-:W0:Y:S08]  /*6960*/  MUFU.EX2 R112, R112 ;  /* 0x0000007000707308 */ /* 0x000e300000000800 */
[----:B------:R-:W2:Y:S01]  /*6970*/  MUFU.EX2 R63, R63 ;  /* 0x0000003f003f7308 */ /* 0x000ea20000000800 */
[----:B------:R-:W-:Y:S01]  /*6980*/  ISETP.NE.AND P0, PT, R110, RZ, PT ;  /* 0x000000ff6e00720c */ /* 0x000fe20003f05270 */
[C---:B------:R-:W-:Y:S01]  /*6990*/  FMUL.FTZ R62, R198.reuse, R53 ;  /* 0x00000035c63e7220 */ /* 0x040fe20000410000 */
[C---:B------:R-:W-:Y:S01]  /*69a0*/  FMUL.FTZ R118, R198.reuse, R45 ;  /* 0x0000002dc6767220 */ /* 0x040fe20000410000 */
[C---:B------:R-:W-:Y:S01]  /*69b0*/  FMUL.FTZ R119, R198.reuse, R40 ;  /* 0x00000028c6777220 */ /* 0x040fe20000410000 */
[----:B------:R-:W-:-:S03]  /*69c0*/  FMUL.FTZ R120, R198, R35 ;  /* 0x00000023c6787220 */ /* 0x000fc60000410000 */
[----:B------:R-:W-:Y:S01]  /*69d0*/  MUFU.SIN R94, R101 ;  /* 0x00000065005e7308 */ /* 0x000fe20000000400 */
[C---:B------:R-:W-:Y:S01]  /*69e0*/  FMUL.FTZ R121, R198.reuse, R30 ;  /* 0x0000001ec6797220 */ /* 0x040fe20000410000 */
[C---:B------:R-:W-:Y:S01]  /*69f0*/  FMUL.FTZ R126, R198.reuse, R22 ;  /* 0x00000016c67e7220 */ /* 0x040fe20000410000 */
[C---:B------:R-:W-:Y:S01]  /*6a00*/  FMUL.FTZ R127, R198.reuse, R21 ;  /* 0x00000015c67f7220 */ /* 0x040fe20000410000 */
[C---:B------:R-:W-:Y:S01]  /*6a10*/  FMUL.FTZ R128, R198.reuse, R20 ;  /* 0x00000014c6807220 */ /* 0x040fe20000410000 */
[----:B------:R-:W-:-:S03]  /*6a20*/  FMUL.FTZ R129, R198, R19 ;  /* 0x00000013c6817220 */ /* 0x000fc60000410000 */
[----:B------:R-:W-:Y:S01]  /*6a30*/  MUFU.COS R93, R101 ;  /* 0x00000065005d7308 */ /* 0x000fe20000000000 */
[C---:B-1----:R-:W-:Y:S01]  /*6a40*/  FMUL.FTZ R81, R61.reuse, R81 ;  /* 0x000000513d517220 */ /* 0x042fe20000410000 */
[----:B------:R-:W-:Y:S01]  /*6a50*/  FMUL.FTZ R82, R61, R82 ;  /* 0x000000523d527220 */ /* 0x000fe20000410000 */
[C---:B------:R-:W-:Y:S01]  /*6a60*/  FMUL.FTZ R61, R198.reuse, R17 ;  /* 0x00000011c63d7220 */ /* 0x040fe20000410000 */
[----:B------:R-:W-:-:S04]  /*6a70*/  FMUL.FTZ R124, R198, R26 ;  /* 0x0000001ac67c7220 */ /* 0x000fc80000410000 */
[----:B------:R-:W-:Y:S01]  /*6a80*/  MUFU.SIN R102, R109 ;  /* 0x0000006d00667308 */ /* 0x000fe20000000400 */
[C---:B0-----:R-:W-:Y:S01]  /*6a90*/  FMUL.FTZ R87, R112.reuse, R87 ;  /* 0x0000005770577220 */ /* 0x041fe20000410000 */
[----:B------:R-:W-:-:S06]  /*6aa0*/  FMUL.FTZ R88, R112, R88 ;  /* 0x0000005870587220 */ /* 0x000fcc0000410000 */
[----:B------:R-:W-:Y:S01]  /*6ab0*/  MUFU.COS R101, R109 ;  /* 0x0000006d00657308 */ /* 0x000fe20000000000 */
[C---:B--2---:R-:W-:Y:S01]  /*6ac0*/  FMUL.FTZ R85, R63.reuse, R85 ;  /* 0x000000553f557220 */ /* 0x044fe20000410000 */
[----:B------:R-:W-:-:S06]  /*6ad0*/  FMUL.FTZ R86, R63, R86 ;  /* 0x000000563f567220 */ /* 0x000fcc0000410000 */
[----:B------:R-:W-:Y:S08]  /*6ae0*/  MUFU.SIN R110, R117 ;  /* 0x00000075006e7308 */ /* 0x000ff00000000400 */
[----:B------:R0:W-:Y:S02]  /*6af0*/  MUFU.COS R109, R117 ;  /* 0x00000075006d7308 */ /* 0x0001e40000000000 */
[----:B0-----:R-:W-:-:S06]  /*6b00*/  FMUL.FTZ R117, R198, R50 ;  /* 0x00000032c6757220 */ /* 0x001fcc0000410000 */
        /* <DEDUP_REMOVED lines=9> */
[----:B------:R-:W3:Y:S08]  /*6ba0*/  MUFU.EX2 R118, R118 ;  /* 0x0000007600767308 */ /* 0x000ef00000000800 */
[----:B------:R-:W4:Y:S08]  /*6bb0*/  MUFU.EX2 R119, R119 ;  /* 0x0000007700777308 */ /* 0x000f300000000800 */
[----:B------:R-:W5:Y:S08]  /*6bc0*/  MUFU.EX2 R120, R120 ;  /* 0x0000007800787308 */ /* 0x000f700000000800 */
[----:B------:R-:W5:Y:S08]  /*6bd0*/  MUFU.EX2 R121, R121 ;  /* 0x0000007900797308 */ /* 0x000f700000000800 */
[----:B------:R-:W5:Y:S08]  /*6be0*/  MUFU.EX2 R125, R124 ;  /* 0x0000007c007d7308 */ /* 0x000f700000000800 */
[----:B------:R-:W5:Y:S08]  /*6bf0*/  MUFU.EX2 R126, R126 ;  /* 0x0000007e007e7308 */ /* 0x000f700000000800 */
[----:B------:R-:W5:Y:S08]  /*6c00*/  MUFU.EX2 R127, R127 ;  /* 0x0000007f007f7308 */ /* 0x000f700000000800 */
[----:B------:R-:W5:Y:S08]  /*6c10*/  MUFU.EX2 R128, R128 ;  /* 0x0000008000807308 */ /* 0x000f700000000800 */
[----:B------:R-:W5:Y:S08]  /*6c20*/  MUFU.EX2 R129, R129 ;  /* 0x0000008100817308 */ /* 0x000f700000000800 */
[----:B------:R-:W5:Y:S01]  /*6c30*/  MUFU.SIN R63, R130 ;  /* 0x00000082003f7308 */ /* 0x000f620000000400 */
[----:B------:R-:W-:Y:S01]  /*6c40*/  LEA.HI.SX32 R147, R61, R61, 0x1b ;  /* 0x0000003d3d937211 */ /* 0x000fe200078fdaff */
[----:B-1----:R-:W-:-:S03]  /*6c50*/  FMUL.FTZ R111, R112, R111 ;  /* 0x0000006f706f7220 */ /* 0x002fc60000410000 */
[----:B------:R-:W-:Y:S01]  /*6c60*/  LEA R147, R147, UR28, 0x1 ;  /* 0x0000001c93937c11 */ /* 0x000fe2000f8e08ff */
[C---:B--2---:R-:W-:Y:S01]  /*6c70*/  FMUL.FTZ R83, R62.reuse, R83 ;  /* 0x000000533e537220 */ /* 0x044fe20000410000 */
[----:B------:R-:W-:Y:S01]  /*6c80*/  FMUL.FTZ R84, R62, R84 ;  /* 0x000000543e547220 */ /* 0x000fe20000410000 */
[C---:B0-----:R-:W-:Y:S01]  /*6c90*/  FMUL.FTZ R89, R117.reuse, R89 ;  /* 0x0000005975597220 */ /* 0x041fe20000410000 */
[----:B------:R-:W-:Y:S01]  /*6ca0*/  FMUL.FTZ R90, R117, R90 ;  /* 0x0000005a755a7220 */ /* 0x000fe20000410000 */
[C---:B---3--:R-:W-:Y:S01]  /*6cb0*/  FMUL.FTZ R91, R118.reuse, R91 ;  /* 0x0000005b765b7220 */ /* 0x048fe20000410000 */
[----:B------:R-:W-:Y:S01]  /*6cc0*/  FMUL.FTZ R92, R118, R92 ;  /* 0x0000005c765c7220 */ /* 0x000fe20000410000 */
[C---:B----4-:R-:W-:Y:S01]  /*6cd0*/  FMUL.FTZ R93, R119.reuse, R93 ;  /* 0x0000005d775d7220 */ /* 0x050fe20000410000 */
[----:B------:R-:W-:Y:S01]  /*6ce0*/  FMUL.FTZ R94, R119, R94 ;  /* 0x0000005e775e7220 */ /* 0x000fe20000410000 */
[C---:B-----5:R-:W-:Y:S01]  /*6cf0*/  FMUL.FTZ R95, R120.reuse, R95 ;  /* 0x0000005f785f7220 */ /* 0x060fe20000410000 */
        /* <DEDUP_REMOVED lines=14> */
[----:B------:R-:W-:Y:S04]  /*6de0*/  LDS.U16 R62, [R147+0x2] ;  /* 0x00000200933e7984 */ /* 0x000fe80000000400 */
        /* <DEDUP_REMOVED lines=31> */
[----:B------:R-:W-:Y:S04]  /*6fe0*/  STS.U16 [R64+0x2100], R191 ;  /* 0x002100bf40007388 */ /* 0x000fe80000000400 */
[----:B------:R0:W-:Y:S04]  /*6ff0*/  STS.U16 [R65+0x2140], R176 ;  /* 0x002140b041007388 */ /* 0x0001e80000000400 */
[----:B------:R-:W-:Y:S04]  /*7000*/  STS.U16 [R66+0x2180], R179 ;  /* 0x002180b342007388 */ /* 0x000fe80000000400 */
[----:B------:R1:W-:Y:S01]  /*7010*/  STS.U16 [R67+0x21c0], R174 ;  /* 0x0021c0ae43007388 */ /* 0x0003e20000000400 */
        /* <DEDUP_REMOVED lines=47> */
[----:B------:R-:W-:Y:S04]  /*7310*/  LDS.U16 R153, [R147+0x210e] ;  /* 0x00210e0093997984 */ /* 0x000fe80000000400 */
        /* <DEDUP_REMOVED lines=34> */
[----:B--2---:R-:W-:Y:S02]  /*7540*/  SHF.L.U32 R65, R66, 0x10, RZ ;  /* 0x0000001042417819 */ /* 0x004fe400000006ff */
[----:B------:R-:W-:Y:S02]  /*7550*/  SHF.L.U32 R113, R63, 0x10, RZ ;  /* 0x000000103f717819 */ /* 0x000fe400000006ff */
[----:B------:R-:W-:Y:S02]  /*7560*/  SHF.L.U32 R114, R62, 0x10, RZ ;  /* 0x000000103e727819 */ /* 0x000fe400000006ff */
[----:B------:R-:W-:-:S02]  /*7570*/  SHF.L.U32 R115, R61, 0x10, RZ ;  /* 0x000000103d737819 */ /* 0x000fc400000006ff */
[----:B------:R-:W-:Y:S02]  /*7580*/  SHF.L.U32 R116, R60, 0x10, RZ ;  /* 0x000000103c747819 */ /* 0x000fe400000006ff */
[----:B0-----:R-:W-:Y:S02]  /*7590*/  SHF.L.U32 R162, R153, 0x10, RZ ;  /* 0x0000001099a27819 */ /* 0x001fe400000006ff */
[----:B---3--:R-:W-:Y:S02]  /*75a0*/  SHF.L.U32 R147, R106, 0x10, RZ ;  /* 0x000000106a937819 */ /* 0x008fe400000006ff */
[----:B----4-:R-:W-:Y:S02]  /*75b0*/  SHF.L.U32 R163, R154, 0x10, RZ ;  /* 0x000000109aa37819 */ /* 0x010fe400000006ff */
[----:B-----5:R-:W-:Y:S02]  /*75c0*/  SHF.L.U32 R165, R155, 0x10, RZ ;  /* 0x000000109ba57819 */ /* 0x020fe400000006ff */
        /* <DEDUP_REMOVED lines=24> */
[----:B------:R-:W-:Y:S01]  /*7750*/  SHF.L.U32 R69, R78, 0x10, RZ ;  /* 0x000000104e457819 */ /* 0x000fe200000006ff */
[----:B------:R-:W-:Y:S01]  /*7760*/  BSSY.RECONVERGENT B0, `(.L_x_2687) ;  /* 0x000004a000007945 */ /* 0x000fe20003800200 */
[----:B------:R-:W-:Y:S01]  /*7770*/  FMUL.FTZ R154, R13, -R162 ;  /* 0x800000a20d9a7220 */ /* 0x000fe20000410000 */
[C---:B------:R-:W-:Y:S01]  /*7780*/  FMUL.FTZ R158, R11.reuse, -R166 ;  /* 0x800000a60b9e7220 */ /* 0x040fe20000410000 */
[C---:B------:R-:W-:Y:S01]  /*7790*/  FMUL.FTZ R155, R12.reuse, R163 ;  /* 0x000000a30c9b7220 */ /* 0x040fe20000410000 */
[----:B------:R-:W-:Y:S01]  /*77a0*/  FMUL.FTZ R156, R12, -R165 ;  /* 0x800000a50c9c7220 */ /* 0x000fe20000410000 */
[----:B------:R-:W-:Y:S01]  /*77b0*/  FMUL.FTZ R157, R11, R164 ;  /* 0x000000a40b9d7220 */ /* 0x000fe20000410000 */
[C---:B------:R-:W-:Y:S01]  /*77c0*/  FMUL.FTZ R159, R10.reuse, R167 ;  /* 0x000000a70a9f7220 */ /* 0x040fe20000410000 */
[----:B------:R-:W-:Y:S01]  /*77d0*/  FMUL.FTZ R160, R10, -R169 ;  /* 0x800000a90aa07220 */ /* 0x000fe20000410000 */
[C---:B------:R-:W-:Y:S01]  /*77e0*/  FMUL.FTZ R161, R9.reuse, R168 ;  /* 0x000000a809a17220 */ /* 0x040fe20000410000 */
[----:B------:R-:W-:Y:S01]  /*77f0*/  FMUL.FTZ R162, R9, -R170 ;  /* 0x800000aa09a27220 */ /* 0x000fe20000410000 */
        /* <DEDUP_REMOVED lines=50> */
[----:B------:R-:W-:Y:S01]  /*7b20*/  SHF.L.U32 R146, R146, 0x10, RZ ;  /* 0x0000001092927819 */ /* 0x000fe200000006ff */
        /* <DEDUP_REMOVED lines=11> */
.L_x_2688:
[----:B------:R-:W-:-:S06]  /*7be0*/  LEA R106, R189, UR28, 0x3 ;  /* 0x0000001cbd6a7c11 */ /* 0x000fcc000f8e18ff */
[----:B------:R-:W0:Y:S02]  /*7bf0*/  LDS.64 R106, [R106+0xea88] ;  /* 0x00ea88006a6a7984 */ /* 0x000e240000000a00 */
.L_x_2689:
[----:B------:R-:W-:Y:S05]  /*7c00*/  BSYNC.RECONVERGENT B0 ;  /* 0x0000000000007941 */ /* 0x000fea0003800200 */
.L_x_2687:
[----:B------:R-:W2:Y:S01]  /*7c10*/  @P0 LDC R64, c[0x0][0x38c] ;  /* 0x0000e300ff400b82 */ /* 0x000ea20000000800 */
[----:B------:R-:W-:Y:S01]  /*7c20*/  MOV R61, UR19 ;  /* 0x00000013003d7c02 */ /* 0x000fe20008000f00 */
[-C--:B------:R-:W-:Y:S01]  /*7c30*/  FMUL.FTZ R222, R114, R55.reuse ;  /* 0x0000003772de7220 */ /* 0x080fe20000410000 */
[----:B------:R-:W-:Y:S01]  /*7c40*/  FMUL.FTZ R220, R113, R55 ;  /* 0x0000003771dc7220 */ /* 0x000fe20000410000 */
[----:B------:R-:W-:Y:S01]  /*7c50*/  HFMA2 R65, -RZ, RZ, 0, 9.5367431640625e-07 ;  /* 0x00000010ff417431 */ /* 0x000fe200000001ff */
[----:B------:R-:W-:Y:S01]  /*7c60*/  @P0 IADD3 R61, PT, PT, R61, -0x2, RZ ;  /* 0xfffffffe3d3d0810 */ /* 0x000fe20007ffe0ff */
[C---:B------:R-:W-:Y:S01]  /*7c70*/  FMUL.FTZ R67, R41.reuse, R222 ;  /* 0x000000de29437220 */ /* 0x040fe20000410000 */
[----:B------:R-:W-:Y:S01]  /*7c80*/  FMUL.FTZ R66, R41, R220 ;  /* 0x000000dc29427220 */ /* 0x000fe20000410000 */
[----:B------:R-:W-:Y:S02]  /*7c90*/  MOV R60, 0x3f800000 ;  /* 0x3f800000003c7802 */ /* 0x000fe40000000f00 */
[----:B------:R-:W-:Y:S01]  /*7ca0*/  CS2R R62, SRZ ;  /* 0x00000000003e7805 */ /* 0x000fe2000001ff00 */
[C---:B------:R-:W-:Y:S01]  /*7cb0*/  FMUL.FTZ R68, R82.reuse, R67 ;  /* 0x0000004352447220 */ /* 0x040fe20000410000 */
[----:B------:R-:W-:Y:S01]  /*7cc0*/  FMUL.FTZ R70, R82, R66 ;  /* 0x0000004252467220 */ /* 0x000fe20000410000 */
[----:B------:R-:W-:-:S02]  /*7cd0*/  FMUL.FTZ R218, R115, R54 ;  /* 0x0000003673da7220 */ /* 0x000fc40000410000 */
[C---:B------:R-:W-:Y:S01]  /*7ce0*/  FFMA.FTZ R69, R81.reuse, R66, -R68 ;  /* 0x0000004251457223 */ /* 0x040fe20000010844 */
[----:B------:R-:W-:Y:S01]  /*7cf0*/  FFMA.FTZ R70, R81, R67, R70 ;  /* 0x0000004351467223 */ /* 0x000fe20000010046 */
[----:B------:R-:W-:Y:S01]  /*7d00*/  FMUL.FTZ R219, R116, R54 ;  /* 0x0000003674db7220 */ /* 0x000fe20000410000 */
[----:B--2---:R-:W-:Y:S02]  /*7d10*/  @P0 IMAD R64, R61, R64, UR8 ;  /* 0x000000083d400e24 */ /* 0x004fe4000f8e0240 */
[----:B------:R-:W-:Y:S02]  /*7d20*/  HFMA2 R61, -RZ, RZ, 0, 0 ;  /* 0x00000000ff3d7431 */ /* 0x000fe400000001ff */
[----:B------:R-:W-:Y:S01]  /*7d30*/  FFMA.FTZ R69, R39, R218, R69 ;  /* 0x000000da27457223 */ /* 0x000fe20000010045 */
[----:B------:R-:W-:-:S04]  /*7d40*/  @P0 IMAD.WIDE R64, R64, R65, UR4 ;  /* 0x0000000440400e25 */ /* 0x000fc8000f8e0241 */
[----:B------:R-:W-:Y:S01]  /*7d50*/  FFMA.FTZ R70, R39, R219, R70 ;  /* 0x000000db27467223 */ /* 0x000fe20000010046 */
[-C--:B------:R-:W-:Y:S01]  /*7d60*/  FMUL.FTZ R217, R118, R53.reuse ;  /* 0x0000003576d97220 */ /* 0x080fe20000410000 */
[----:B------:R2:W5:Y:S01]  /*7d70*/  @P0 LDG.E.128 R60, desc[UR26][R64.64] ;  /* 0x0000001a403c0981 */ /* 0x000562000c1e1d00 */
[----:B------:R-:W-:Y:S01]  /*7d80*/  FMUL.FTZ R216, R117, R53 ;  /* 0x0000003575d87220 */ /* 0x000fe20000410000 */
[-C--:B------:R-:W-:Y:S01]  /*7d90*/  FMUL.FTZ R214, R119, R52.reuse ;  /* 0x0000003477d67220 */ /* 0x080fe20000410000 */
[----:B------:R-:W-:Y:S01]  /*7da0*/  FMUL.FTZ R215, R120, R52 ;  /* 0x0000003478d77220 */ /* 0x000fe20000410000 */
[-C--:B------:R-:W-:Y:S01]  /*7db0*/  FMUL.FTZ R212, R121, R51.reuse ;  /* 0x0000003379d47220 */ /* 0x080fe20000410000 */
[----:B------:R-:W-:Y:S01]  /*7dc0*/  FMUL.FTZ R213, R124, R51 ;  /* 0x000000337cd57220 */ /* 0x000fe20000410000 */
[-C--:B------:R-:W-:Y:S01]  /*7dd0*/  FMUL.FTZ R211, R126, R50.reuse ;  /* 0x000000327ed37220 */ /* 0x080fe20000410000 */
[----:B------:R-:W-:Y:S01]  /*7de0*/  FMUL.FTZ R210, R125, R50 ;  /* 0x000000327dd27220 */ /* 0x000fe20000410000 */
[-C--:B------:R-:W-:Y:S01]  /*7df0*/  FMUL.FTZ R209, R128, R45.reuse ;  /* 0x0000002d80d17220 */ /* 0x080fe20000410000 */
[----:B------:R-:W-:Y:S01]  /*7e00*/  FMUL.FTZ R208, R127, R45 ;  /* 0x0000002d7fd07220 */ /* 0x000fe20000410000 */
[CC--:B--2---:R-:W-:Y:S01]  /*7e10*/  FMUL.FTZ R65, R84.reuse, R69.reuse ;  /* 0x0000004554417220 */ /* 0x0c4fe20000410000 */
[----:B------:R-:W-:Y:S01]  /*7e20*/  FMUL.FTZ R64, R84, R70 ;  /* 0x0000004654407220 */ /* 0x000fe20000410000 */
[-C--:B------:R-:W-:Y:S01]  /*7e30*/  FMUL.FTZ R207, R130, R40.reuse ;  /* 0x0000002882cf7220 */ /* 0x080fe20000410000 */
[----:B------:R-:W-:Y:S01]  /*7e40*/  FMUL.FTZ R206, R129, R40 ;  /* 0x0000002881ce7220 */ /* 0x000fe20000410000 */
[C---:B------:R-:W-:Y:S01]  /*7e50*/  FFMA.FTZ R65, R83.reuse, R70, R65 ;  /* 0x0000004653417223 */ /* 0x040fe20000010041 */
[----:B------:R-:W-:Y:S01]  /*7e60*/  FFMA.FTZ R69, R83, R69, -R64 ;  /* 0x0000004553457223 */ /* 0x000fe20000010840 */
[-C--:B------:R-:W-:Y:S01]  /*7e70*/  FMUL.FTZ R64, R122, R82.reuse ;  /* 0x000000527a407220 */ /* 0x080fe20000410000 */
[----:B------:R-:W-:Y:S01]  /*7e80*/  FMUL.FTZ R205, R132, R35 ;  /* 0x0000002384cd7220 */ /* 0x000fe20000410000 */
[C---:B------:R-:W-:Y:S01]  /*7e90*/  FFMA.FTZ R66, R38.reuse, R217, R65 ;  /* 0x000000d926427223 */ /* 0x040fe20000010041 */
[C---:B------:R-:W-:Y:S01]  /*7ea0*/  FMUL.FTZ R65, R123.reuse, R82 ;  /* 0x000000527b417220 */ /* 0x040fe20000410000 */
[----:B------:R-:W-:Y:S01]  /*7eb0*/  FFMA.FTZ R69, R38, R216, R69 ;  /* 0x000000d826457223 */ /* 0x000fe20000010045 */
[-C--:B------:R-:W-:Y:S01]  /*7ec0*/  FFMA.FTZ R64, R123, R81.reuse, R64 ;  /* 0x000000517b407223 */ /* 0x080fe20000010040 */
[-C--:B------:R-:W-:Y:S01]  /*7ed0*/  FMUL.FTZ R68, R86, R66.reuse ;  /* 0x0000004256447220 */ /* 0x080fe20000410000 */
[----:B------:R-:W-:Y:S01]  /*7ee0*/  FFMA.FTZ R65, R122, R81, -R65 ;  /* 0x000000517a417223 */ /* 0x000fe20000010841 */
[----:B------:R-:W-:Y:S01]  /*7ef0*/  FMUL.FTZ R67, R86, R69 ;  /* 0x0000004556437220 */ /* 0x000fe20000410000 */
[----:B------:R-:W-:Y:S01]  /*7f00*/  FMUL.FTZ R204, R131, R35 ;  /* 0x0000002383cc7220 */ /* 0x000fe20000410000 */
[C---:B------:R-:W-:Y:S01]  /*7f10*/  FFMA.FTZ R69, R85.reuse, R69, -R68 ;  /* 0x0000004555457223 */ /* 0x040fe20000010844 */
[C---:B------:R-:W-:Y:S01]  /*7f20*/  FMUL.FTZ R68, R84.reuse, R65 ;  /* 0x0000004154447220 */ /* 0x040fe20000410000 */
[----:B------:R-:W-:Y:S01]  /*7f30*/  FFMA.FTZ R70, R85, R66, R67 ;  /* 0x0000004255467223 */ /* 0x000fe20000010043 */
[----:B------:R-:W-:Y:S01]  /*7f40*/  FMUL.FTZ R66, R84, R64 ;  /* 0x0000004054427220 */ /* 0x000fe20000410000 */
[----:B------:R-:W-:Y:S01]  /*7f50*/  FFMA.FTZ R69, R37, R214, R69 ;  /* 0x000000d625457223 */ /* 0x000fe20000010045 */
[----:B------:R-:W-:Y:S01]  /*7f60*/  FFMA.FTZ R68, R83, R64, R68 ;  /* 0x0000004053447223 */ /* 0x000fe20000010044 */
[----:B------:R-:W-:Y:S01]  /*7f70*/  FFMA.FTZ R70, R37, R215, R70 ;  /* 0x000000d725467223 */ /* 0x000fe20000010046 */
[----:B------:R-:W-:Y:S01]  /*7f80*/  FFMA.FTZ R66, R83, R65, -R66 ;  /* 0x0000004153427223 */ /* 0x000fe20000010842 */
[-C--:B------:R-:W-:Y:S01]  /*7f90*/  FMUL.FTZ R67, R88, R69.reuse ;  /* 0x0000004558437220 */ /* 0x080fe20000410000 */
[----:B------:R-:W-:Y:S01]  /*7fa0*/  FMUL.FTZ R64, R86, R68 ;  /* 0x0000004456407220 */ /* 0x000fe20000410000 */
[----:B------:R-:W-:Y:S01]  /*7fb0*/  FMUL.FTZ R72, R88, R70 ;  /* 0x0000004658487220 */ /* 0x000fe20000410000 */
[----:B------:R-:W-:Y:S01]  /*7fc0*/  FMUL.FTZ R65, R86, R66 ;  /* 0x0000004256417220 */ /* 0x000fe20000410000 */
[----:B------:R-:W-:Y:S01]  /*7fd0*/  FFMA.FTZ R71, R87, R70, R67 ;  /* 0x0000004657477223 */ /* 0x000fe20000010043 */
[----:B------:R-:W-:Y:S01]  /*7fe0*/  FFMA.FTZ R64, R85, R66, -R64 ;  /* 0x0000004255407223 */ /* 0x000fe20000010840 */
[----:B------:R-:W-:Y:S01]  /*7ff0*/  FFMA.FTZ R69, R87, R69, -R72 ;  /* 0x0000004557457223 */ /* 0x000fe20000010848 */
[----:B------:R-:W-:Y:S01]  /*8000*/  FFMA.FTZ R65, R85, R68, R65 ;  /* 0x0000004455417223 */ /* 0x000fe20000010041 */
[----:B------:R-:W-:Y:S01]  /*8010*/  FFMA.FTZ R71, R36, R213, R71 ;  /* 0x000000d524477223 */ /* 0x000fe20000010047 */
[----:B------:R-:W-:Y:S01]  /*8020*/  FMUL.FTZ R66, R88, R64 ;  /* 0x0000004058427220 */ /* 0x000fe20000410000 */
[----:B------:R-:W-:Y:S01]  /*8030*/  FFMA.FTZ R69, R36, R212, R69 ;  /* 0x000000d424457223 */ /* 0x000fe20000010045 */
[----:B------:R-:W-:Y:S01]  /*8040*/  FMUL.FTZ R67, R88, R65 ;  /* 0x0000004158437220 */ /* 0x000fe20000410000 */
[C---:B------:R-:W-:Y:S01]  /*8050*/  FMUL.FTZ R68, R90.reuse, R71 ;  /* 0x000000475a447220 */ /* 0x040fe20000410000 */
[C---:B------:R-:W-:Y:S01]  /*8060*/  FFMA.FTZ R66, R87.reuse, R65, R66 ;  /* 0x0000004157427223 */ /* 0x040fe20000010042 */
[CC--:B------:R-:W-:Y:S01]  /*8070*/  FMUL.FTZ R70, R90.reuse, R69.reuse ;  /* 0x000000455a467220 */ /* 0x0c0fe20000410000 */
[----:B------:R-:W-:Y:S01]  /*8080*/  FFMA.FTZ R67, R87, R64, -R67 ;  /* 0x0000004057437223 */ /* 0x000fe20000010843 */
[C---:B------:R-:W-:Y:S01]  /*8090*/  FFMA.FTZ R69, R89.reuse, R69, -R68 ;  /* 0x0000004559457223 */ /* 0x040fe20000010844 */
[C---:B------:R-:W-:Y:S01]  /*80a0*/  FMUL.FTZ R64, R90.reuse, R66 ;  /* 0x000000425a407220 */ /* 0x040fe20000410000 */
[C---:B------:R-:W-:Y:S01]  /*80b0*/  FFMA.FTZ R71, R89.reuse, R71, R70 ;  /* 0x0000004759477223 */ /* 0x040fe20000010046 */
[-C--:B------:R-:W-:Y:S01]  /*80c0*/  FMUL.FTZ R65, R90, R67.reuse ;  /* 0x000000435a417220 */ /* 0x080fe20000410000 */
[C---:B------:R-:W-:Y:S01]  /*80d0*/  FFMA.FTZ R69, R34.reuse, R210, R69 ;  /* 0x000000d222457223 */ /* 0x040fe20000010045 */
[C---:B------:R-:W-:Y:S01]  /*80e0*/  FFMA.FTZ R64, R89.reuse, R67, -R64 ;  /* 0x0000004359407223 */ /* 0x040fe20000010840 */
[----:B------:R-:W-:Y:S01]  /*80f0*/  FFMA.FTZ R71, R34, R211, R71 ;  /* 0x000000d322477223 */ /* 0x000fe20000010047 */
[----:B------:R-:W-:Y:S01]  /*8100*/  FFMA.FTZ R65, R89, R66, R65 ;  /* 0x0000004259417223 */ /* 0x000fe20000010041 */
[C---:B------:R-:W-:Y:S01]  /*8110*/  FMUL.FTZ R68, R92.reuse, R69 ;  /* 0x000000455c447220 */ /* 0x040fe20000410000 */
[----:B------:R-:W-:Y:S01]  /*8120*/  FMUL.FTZ R66, R92, R64 ;  /* 0x000000405c427220 */ /* 0x000fe20000410000 */
[-C--:B------:R-:W-:Y:S01]  /*8130*/  FMUL.FTZ R203, R134, R30.reuse ;  /* 0x0000001e86cb7220 */ /* 0x080fe20000410000 */
[C---:B------:R-:W-:Y:S01]  /*8140*/  FMUL.FTZ R67, R92.reuse, R65 ;  /* 0x000000415c437220 */ /* 0x040fe20000410000 */
[C---:B------:R-:W-:Y:S01]  /*8150*/  FFMA.FTZ R68, R91.reuse, R71, R68 ;  /* 0x000000475b447223 */ /* 0x040fe20000010044 */
[----:B------:R-:W-:Y:S01]  /*8160*/  FFMA.FTZ R66, R91, R65, R66 ;  /* 0x000000415b427223 */ /* 0x000fe20000010042 */
[----:B------:R-:W-:Y:S01]  /*8170*/  FMUL.FTZ R202, R133, R30 ;  /* 0x0000001e85ca7220 */ /* 0x000fe20000410000 */
[----:B------:R-:W-:Y:S01]  /*8180*/  FFMA.FTZ R67, R91, R64, -R67 ;  /* 0x000000405b437223 */ /* 0x000fe20000010843 */
[----:B------:R-:W-:Y:S01]  /*8190*/  FMUL.FTZ R64, R92, R71 ;  /* 0x000000475c407220 */ /* 0x000fe20000410000 */
[C---:B------:R-:W-:Y:S01]  /*81a0*/  FMUL.FTZ R70, R94.reuse, R66 ;  /* 0x000000425e467220 */ /* 0x040fe20000410000 */
[----:B------:R-:W-:Y:S01]  /*81b0*/  FFMA.FTZ R68, R33, R209, R68 ;  /* 0x000000d121447223 */ /* 0x000fe20000010044 */
[----:B------:R-:W-:Y:S01]  /*81c0*/  FMUL.FTZ R65, R94, R67 ;  /* 0x000000435e417220 */ /* 0x000fe20000410000 */
[----:B------:R-:W-:Y:S01]  /*81d0*/  FFMA.FTZ R69, R91, R69, -R64 ;  /* 0x000000455b457223 */ /* 0x000fe20000010840 */
[C---:B------:R-:W-:Y:S01]  /*81e0*/  FFMA.FTZ R70, R93.reuse, R67, -R70 ;  /* 0x000000435d467223 */ /* 0x040fe20000010846 */
[----:B------:R-:W-:Y:S01]  /*81f0*/  FMUL.FTZ R201, R136, R26 ;  /* 0x0000001a88c97220 */ /* 0x000fe20000410000 */
[----:B------:R-:W-:Y:S01]  /*8200*/  FFMA.FTZ R65, R93, R66, R65 ;  /* 0x000000425d417223 */ /* 0x000fe20000010041 */
[----:B------:R-:W-:Y:S01]  /*8210*/  FFMA.FTZ R69, R33, R208, R69 ;  /* 0x000000d021457223 */ /* 0x000fe20000010045 */
[C---:B------:R-:W-:Y:S01]  /*8220*/  FMUL.FTZ R64, R96.reuse, R70 ;  /* 0x0000004660407220 */ /* 0x040fe20000410000 */
[----:B------:R-:W-:Y:S01]  /*8230*/  FMUL.FTZ R200, R135, R26 ;  /* 0x0000001a87c87220 */ /* 0x000fe20000410000 */
[-C--:B------:R-:W-:Y:S01]  /*8240*/  FMUL.FTZ R67, R96, R65.reuse ;  /* 0x0000004160437220 */ /* 0x080fe20000410000 */
[----:B------:R-:W-:Y:S01]  /*8250*/  FMUL.FTZ R199, R138, R22 ;  /* 0x000000168ac77220 */ /* 0x000fe20000410000 */
[C---:B------:R-:W-:Y:S01]  /*8260*/  FFMA.FTZ R66, R95.reuse, R65, R64 ;  /* 0x000000415f427223 */ /* 0x040fe20000010040 */
[C---:B------:R-:W-:Y:S01]  /*8270*/  FMUL.FTZ R64, R94.reuse, R68 ;  /* 0x000000445e407220 */ /* 0x040fe20000410000 */
        /* <DEDUP_REMOVED lines=12> */
[-C--:B------:R-:W-:Y:S01]  /*8340*/  FMUL.FTZ R67, R100, R71.reuse ;  /* 0x0000004764437220 */ /* 0x080fe20000410000 */
[----:B------:R-:W-:Y:S01]  /*8350*/  FMUL.FTZ R198, R137, R22 ;  /* 0x0000001689c67220 */ /* 0x000fe20000410000 */
[C---:B------:R-:W-:Y:S01]  /*8360*/  FFMA.FTZ R71, R99.reuse, R71, R64 ;  /* 0x0000004763477223 */ /* 0x040fe20000010040 */
        /* <DEDUP_REMOVED lines=10> */
[-C--:B------:R-:W-:Y:S01]  /*8410*/  FMUL.FTZ R197, R140, R21.reuse ;  /* 0x000000158cc57220 */ /* 0x080fe20000410000 */
[C---:B------:R-:W-:Y:S01]  /*8420*/  FMUL.FTZ R64, R104.reuse, R68 ;  /* 0x0000004468407220 */ /* 0x040fe20000410000 */
[----:B------:R-:W-:Y:S01]  /*8430*/  FMUL.FTZ R196, R139, R21 ;  /* 0x000000158bc47220 */ /* 0x000fe20000410000 */
[----:B------:R-:W-:Y:S01]  /*8440*/  FMUL.FTZ R65, R104, R70 ;  /* 0x0000004668417220 */ /* 0x000fe20000410000 */
[----:B------:R-:W-:Y:S01]  /*8450*/  FMUL.FTZ R195, R142, R20 ;  /* 0x000000148ec37220 */ /* 0x000fe20000410000 */
        /* <DEDUP_REMOVED lines=9> */
[----:B------:R-:W-:Y:S01]  /*84f0*/  FFMA.FTZ R69, R29, R202, R69 ;  /* 0x000000ca1d457223 */ /* 0x000fe20000010045 */
[----:B------:R-:W-:Y:S01]  /*8500*/  FFMA.FTZ R67, R105, R70, R67 ;  /* 0x0000004669437223 */ /* 0x000fe20000010043 */
[----:B------:R-:W-:Y:S01]  /*8510*/  FFMA.FTZ R66, R29, R203, R66 ;  /* 0x000000cb1d427223 */ /* 0x000fe20000010042 */
[C---:B------:R-:W-:Y:S01]  /*8520*/  FMUL.FTZ R68, R110.reuse, R72 ;  /* 0x000000486e447220 */ /* 0x040fe20000410000 */
[----:B------:R-:W-:Y:S01]  /*8530*/  FMUL.FTZ R194, R141, R20 ;  /* 0x000000148dc27220 */ /* 0x000fe20000410000 */
[----:B------:R-:W-:Y:S01]  /*8540*/  FMUL.FTZ R64, R110, R67 ;  /* 0x000000436e407220 */ /* 0x000fe20000410000 */
[----:B------:R-:W-:Y:S01]  /*8550*/  FMUL.FTZ R193, R144, R19 ;  /* 0x0000001390c17220 */ /* 0x000fe20000410000 */
[----:B------:R-:W-:Y:S01]  /*8560*/  FFMA.FTZ R65, R109, R67, R68 ;  /* 0x000000436d417223 */ /* 0x000fe20000010044 */
[C---:B------:R-:W-:Y:S01]  /*8570*/  FMUL.FTZ R68, R100.reuse, R66 ;  /* 0x0000004264447220 */ /* 0x040fe20000410000 */
[----:B------:R-:W-:Y:S01]  /*8580*/  FMUL.FTZ R67, R100, R69 ;  /* 0x0000004564437220 */ /* 0x000fe20000410000 */
[----:B------:R-:W-:Y:S01]  /*8590*/  FMUL.FTZ R192, R143, R19 ;  /* 0x000000138fc07220 */ /* 0x000fe20000410000 */
[----:B------:R-:W-:Y:S01]  /*85a0*/  FFMA.FTZ R64, R109, R72, -R64 ;  /* 0x000000486d407223 */ /* 0x000fe20000010840 */
[C---:B------:R-:W-:Y:S01]  /*85b0*/  FFMA.FTZ R69, R99.reuse, R69, -R68 ;  /* 0x0000004563457223 */ /* 0x040fe20000010844 */
[----:B------:R-:W-:Y:S01]  /*85c0*/  FFMA.FTZ R67, R99, R66, R67 ;  /* 0x0000004263437223 */ /* 0x000fe20000010043 */
[C---:B------:R-:W-:Y:S01]  /*85d0*/  ISETP.GT.U32.AND P2, PT, R189.reuse, 0x1f, PT ;  /* 0x0000001fbd00780c */ /* 0x040fe20003f44070 */
[----:B------:R-:W-:Y:S01]  /*85e0*/  FMUL.FTZ R191, R146, R17 ;  /* 0x0000001192bf7220 */ /* 0x000fe20000410000 */
[C---:B------:R-:W-:Y:S01]  /*85f0*/  FFMA.FTZ R69, R28.reuse, R200, R69 ;  /* 0x000000c81c457223 */ /* 0x040fe20000010045 */
[----:B------:R-:W-:Y:S01]  /*8600*/  FFMA.FTZ R67, R28, R201, R67 ;  /* 0x000000c91c437223 */ /* 0x000fe20000010043 */
[----:B------:R-:W-:Y:S01]  /*8610*/  LEA.HI R221, R189, R189, RZ, 0x1e ;  /* 0x000000bdbddd7211 */ /* 0x000fe200078ff0ff */
[----:B------:R-:W-:Y:S01]  /*8620*/  FMUL.FTZ R190, R145, R17 ;  /* 0x0000001191be7220 */ /* 0x000fe20000410000 */
[C---:B------:R-:W-:Y:S01]  /*8630*/  FMUL.FTZ R68, R102.reuse, R69 ;  /* 0x0000004566447220 */ /* 0x040fe20000410000 */
[----:B------:R-:W-:Y:S01]  /*8640*/  FMUL.FTZ R66, R102, R67 ;  /* 0x0000004366427220 */ /* 0x000fe20000410000 */
[----:B------:R-:W-:-:S02]  /*8650*/  LEA R221, R221, UR28, 0x4 ;  /* 0x0000001cdddd7c11 */ /* 0x000fc4000f8e20ff */
[C---:B------:R-:W-:Y:S01]  /*8660*/  FFMA.FTZ R68, R101.reuse, R67, R68 ;  /* 0x0000004365447223 */ /* 0x040fe20000010044 */
[----:B------:R-:W-:Y:S01]  /*8670*/  FFMA.FTZ R69, R101, R69, -R66 ;  /* 0x0000004565457223 */ /* 0x000fe20000010842 */
[----:B------:R-:W-:Y:S02]  /*8680*/  LOP3.LUT R80, R80, 0xfffffffd, RZ, 0xc0, !PT ;  /* 0xfffffffd50507812 */ /* 0x000fe400078ec0ff */
[C---:B------:R-:W-:Y:S01]  /*8690*/  FFMA.FTZ R68, R27.reuse, R199, R68 ;  /* 0x000000c71b447223 */ /* 0x040fe20000010044 */
[----:B------:R-:W-:Y:S01]  /*86a0*/  FFMA.FTZ R69, R27, R198, R69 ;  /* 0x000000c61b457223 */ /* 0x000fe20000010045 */
[----:B------:R-:W-:Y:S02]  /*86b0*/  @P2 LOP3.LUT R80, R80, 0x2, RZ, 0xfc, !PT ;  /* 0x0000000250502812 */ /* 0x000fe400078efcff */
        /* <DEDUP_REMOVED lines=21> */
[----:B------:R-:W-:Y:S01]  /*8810*/  FFMA.FTZ R69, R111, R69, -R66 ;  /* 0x000000456f457223 */ /* 0x000fe20000010842 */
        /* <DEDUP_REMOVED lines=115> */
.L_x_2809:
        /* <DEDUP_REMOVED lines=13> */
.L_x_2812:
[----:B------:R-:W-:-:S03]  /*9020*/  UMOV UR32, 0xffffffff ;  /* 0xffffffff00207882 */ /* 0x000fc60000000000 */
[----:B------:R-:W-:Y:S05]  /*9030*/  BRA.DIV UR32, `(.L_x_2693) ;  /* 0x0000009220487947 */ /* 0x000fea000b800000 */
.L_x_2815:
[----:B------:R-:W-:-:S03]  /*9040*/  UMOV UR32, 0xffffffff ;  /* 0xffffffff00207882 */ /* 0x000fc60000000000 */
[----:B------:R-:W-:Y:S05]  /*9050*/  BRA.DIV UR32, `(.L_x_2694) ;  /* 0x0000009220687947 */ /* 0x000fea000b800000 */
.L_x_2818:
[----:B------:R-:W-:-:S03]  /*9060*/  UMOV UR32, 0xffffffff ;  /* 0xffffffff00207882 */ /* 0x000fc60000000000 */
[----:B------:R-:W-:Y:S05]  /*9070*/  BRA.DIV UR32, `(.L_x_2695) ;  /* 0x0000009220887947 */ /* 0x000fea000b800000 */
.L_x_2821:
        /* <DEDUP_REMOVED lines=10> */
.L_x_2831:
        /* <DEDUP_REMOVED lines=24> */
[----:B------:R-:W-:-:S02]  /*92a0*/  FMUL.FTZ R66, R69, R60 ;  /* 0x0000003c45427220 */ /* 0x000fc40000410000 */
[----:B------:R0:W-:Y:S01]  /*92b0*/  STS.128 [R189+0xc680], R60 ;  /* 0x00c6803cbd007388 */ /* 0x0001e20000000c00 */
[C---:B------:R-:W-:Y:S01]  /*92c0*/  FFMA.FTZ R64, R68.reuse, R63, R64 ;  /* 0x0000003f44407223 */ /* 0x040fe20000010040 */
[C---:B0-----:R-:W-:Y:S01]  /*92d0*/  FFMA.FTZ R62, R68.reuse, R62, -R65 ;  /* 0x0000003e443e7223 */ /* 0x041fe20000010841 */
[-C--:B------:R-:W-:Y:S02]  /*92e0*/  FMUL.FTZ R65, R69, R61.reuse ;  /* 0x0000003d45417220 */ /* 0x080fe40000410000 */
[----:B------:R-:W-:Y:S01]  /*92f0*/  FADD.FTZ R63, R71, R64 ;  /* 0x00000040473f7221 */ /* 0x000fe20000010000 */
[----:B------:R-:W-:Y:S01]  /*9300*/  FFMA.FTZ R61, R68, R61, R66 ;  /* 0x0000003d443d7223 */ /* 0x000fe20000010042 */
[----:B------:R-:W-:Y:S01]  /*9310*/  FADD.FTZ R62, R70, R62 ;  /* 0x0000003e463e7221 */ /* 0x000fe20000010000 */
[----:B------:R-:W-:Y:S01]  /*9320*/  FFMA.FTZ R60, R68, R60, -R65 ;  /* 0x0000003c443c7223 */ /* 0x000fe20000010841 */
[C---:B------:R-:W-:Y:S02]  /*9330*/  FMUL.FTZ R65, R73.reuse, R63 ;  /* 0x0000003f49417220 */ /* 0x040fe40000410000 */
[----:B------:R-:W-:-:S02]  /*9340*/  FMUL.FTZ R64, R73, R62 ;  /* 0x0000003e49407220 */ /* 0x000fc40000410000 */
[C---:B------:R-:W-:Y:S01]  /*9350*/  FFMA.FTZ R67, R72.reuse, R62, -R65 ;  /* 0x0000003e48437223 */ /* 0x040fe20000010841 */
[C---:B------:R-:W-:Y:S01]  /*9360*/  FMUL.FTZ R65, R73.reuse, R61 ;  /* 0x0000003d49417220 */ /* 0x040fe20000410000 */
[C---:B------:R-:W-:Y:S01]  /*9370*/  FFMA.FTZ R66, R72.reuse, R63, R64 ;  /* 0x0000003f48427223 */ /* 0x040fe20000010040 */
[-C--:B------:R-:W-:Y:S01]  /*9380*/  FMUL.FTZ R64, R73, R60.reuse ;  /* 0x0000003c49407220 */ /* 0x080fe20000410000 */
[----:B------:R0:W-:Y:S02]  /*9390*/  STS.128 [R189+0xc690], R60 ;  /* 0x00c6903cbd007388 */ /* 0x0001e40000000c00 */
[C---:B0-----:R-:W-:Y:S01]  /*93a0*/  FFMA.FTZ R60, R72.reuse, R60, -R65 ;  /* 0x0000003c483c7223 */ /* 0x041fe20000010841 */
[----:B------:R-:W-:Y:S01]  /*93b0*/  FFMA.FTZ R61, R72, R61, R64 ;  /* 0x0000003d483d7223 */ /* 0x000fe20000010040 */
[----:B------:R-:W-:Y:S01]  /*93c0*/  FADD.FTZ R62, R74, R67 ;  /* 0x000000434a3e7221 */ /* 0x000fe20000010000 */
[----:B------:R-:W-:-:S05]  /*93d0*/  FADD.FTZ R63, R75, R66 ;  /* 0x000000424b3f7221 */ /* 0x000fca0000010000 */
[----:B------:R3:W-:Y:S02]  /*93e0*/  STS.128 [R189+0xc6a0], R60 ;  /* 0x00c6a03cbd007388 */ /* 0x0007e40000000c00 */
.L_x_2690:
        /* <DEDUP_REMOVED lines=143> */
[----:B------:R-:W-:Y:S01]  /*9ce0*/  FMUL.FTZ R66, R84, R60 ;  /* 0x0000003c54427220 */ /* 0x000fe20000410000 */
        /* <DEDUP_REMOVED lines=10> */
[C---:B------:R-:W-:Y:S02]  /*9d90*/  FMUL.FTZ R66, R82.reuse, R60 ;  /* 0x0000003c52427220 */ /* 0x040fe40000410000 */
[C---:B------:R-:W-:Y:S01]  /*9da0*/  FFMA.FTZ R68, R81.reuse, R68, R62 ;  /* 0x0000004451447223 */ /* 0x040fe2000001003e */
[-C--:B------:R-:W-:Y:S01]  /*9db0*/  FMUL.FTZ R62, R82, R61.reuse ;  /* 0x0000003d523e7220 */ /* 0x080fe20000410000 */
[----:B------:R-:W-:Y:S01]  /*9dc0*/  VOTEU.ALL UP0, P1 ;  /* 0x0000000000ff7886 */ /* 0x000fe20000800000 */
[C---:B------:R-:W-:Y:S01]  /*9dd0*/  FFMA.FTZ R61, R81.reuse, R61, -R66 ;  /* 0x0000003d513d7223 */ /* 0x040fe20000010842 */
        /* <DEDUP_REMOVED lines=148> */
.L_x_2836:
        /* <DEDUP_REMOVED lines=14> */
.L_x_2700:
[----:B------:R-:W-:Y:S05]  /*a800*/  BSYNC.RECONVERGENT B0 ;  /* 0x0000000000007941 */ /* 0x000fea0003800200 */
.L_x_2699:
[----:B------:R-:W-:Y:S01]  /*a810*/  UMOV UR32, 0xffffffff ;  /* 0xffffffff00207882 */ /* 0x000fe20000000000 */
[----:B------:R-:W-:Y:S02]  /*a820*/  ISETP.GT.U32.AND P2, PT, R177, 0x1d, PT ;  /* 0x0000001db100780c */ /* 0x000fe40003f44070 */
[----:B------:R-:W-:Y:S11]  /*a830*/  BRA.DIV UR32, `(.L_x_2701) ;  /* 0x0000007e20ec7947 */ /* 0x000ff6000b800000 */
[----:B-1----:R1:W0:Y:S04]  /*a840*/  SHFL.DOWN PT, R77, R245, 0x2, 0x1f ;  /* 0x08401f00f54d7f89 */ /* 0x00222800000e0000 */
[----:B--2---:R1:W2:Y:S04]  /*a850*/  SHFL.DOWN PT, R78, R246, 0x2, 0x1f ;  /* 0x08401f00f64e7f89 */ /* 0x0042a800000e0000 */
[----:B---3--:R1:W3:Y:S04]  /*a860*/  SHFL.DOWN PT, R123, R247, 0x2, 0x1f ;  /* 0x08401f00f77b7f89 */ /* 0x0082e800000e0000 */
[----:B------:R1:W0:Y:S02]  /*a870*/  SHFL.DOWN PT, R79, R248, 0x2, 0x1f ;  /* 0x08401f00f84f7f89 */ /* 0x00022400000e0000 */
.L_x_2842:
        /* <DEDUP_REMOVED lines=14> */
.L_x_2703:
[----:B------:R-:W-:Y:S05]  /*a960*/  BSYNC.RECONVERGENT B0 ;  /* 0x0000000000007941 */ /* 0x000fea0003800200 */
.L_x_2702:
[----:B------:R-:W-:Y:S01]  /*a970*/  UMOV UR32, 0xffffffff ;  /* 0xffffffff00207882 */ /* 0x000fe20000000000 */
[----:B------:R-:W-:Y:S02]  /*a980*/  ISETP.GT.U32.AND P2, PT, R177, 0x1b, PT ;  /* 0x0000001bb100780c */ /* 0x000fe40003f44070 */
[----:B------:R-:W-:Y:S11]  /*a990*/  BRA.DIV UR32, `(.L_x_2704) ;  /* 0x0000008220087947 */ /* 0x000ff6000b800000 */
[----:B0-----:R0:W0:Y:S04]  /*a9a0*/  SHFL.DOWN PT, R77, R245, 0x4, 0x1f ;  /* 0x08801f00f54d7f89 */ /* 0x00102800000e0000 */
[----:B--2---:R2:W0:Y:S04]  /*a9b0*/  SHFL.DOWN PT, R78, R246, 0x4, 0x1f ;  /* 0x08801f00f64e7f89 */ /* 0x00442800000e0000 */
[----:B---3--:R2:W3:Y:S04]  /*a9c0*/  SHFL.DOWN PT, R123, R247, 0x4, 0x1f ;  /* 0x08801f00f77b7f89 */ /* 0x0084e800000e0000 */
[----:B------:R2:W0:Y:S02]  /*a9d0*/  SHFL.DOWN PT, R79, R248, 0x4, 0x1f ;  /* 0x08801f00f84f7f89 */ /* 0x00042400000e0000 */
.L_x_2848:
        /* <DEDUP_REMOVED lines=14> */
.L_x_2706:
[----:B------:R-:W-:Y:S05]  /*aac0*/  BSYNC.RECONVERGENT B0 ;  /* 0x0000000000007941 */ /* 0x000fea0003800200 */
.L_x_2705:
[----:B------:R-:W-:Y:S01]  /*aad0*/  UMOV UR32, 0xffffffff ;  /* 0xffffffff00207882 */ /* 0x000fe20000000000 */
[----:B------:R-:W-:Y:S02]  /*aae0*/  ISETP.GT.U32.AND P2, PT, R177, 0x17, PT ;  /* 0x00000017b100780c */ /* 0x000fe40003f44070 */
[----:B------:R-:W-:Y:S11]  /*aaf0*/  BRA.DIV UR32, `(.L_x_2707) ;  /* 0x0000008220247947 */ /* 0x000ff6000b800000 */
[----:B0-----:R0:W0:Y:S04]  /*ab00*/  SHFL.DOWN PT, R77, R245, 0x8, 0x1f ;  /* 0x09001f00f54d7f89 */ /* 0x00102800000e0000 */
[----:B------:R0:W0:Y:S04]  /*ab10*/  SHFL.DOWN PT, R78, R246, 0x8, 0x1f ;  /* 0x09001f00f64e7f89 */ /* 0x00002800000e0000 */
[----:B---3--:R3:W0:Y:S04]  /*ab20*/  SHFL.DOWN PT, R123, R247, 0x8, 0x1f ;  /* 0x09001f00f77b7f89 */ /* 0x00862800000e0000 */
[----:B------:R3:W0:Y:S02]  /*ab30*/  SHFL.DOWN PT, R79, R248, 0x8, 0x1f ;  /* 0x09001f00f84f7f89 */ /* 0x00062400000e0000 */
.L_x_2854:
        /* <DEDUP_REMOVED lines=14> */
.L_x_2709:
[----:B------:R-:W-:Y:S05]  /*ac20*/  BSYNC.RECONVERGENT B0 ;  /* 0x0000000000007941 */ /* 0x000fea0003800200 */
.L_x_2708:
[----:B------:R-:W-:Y:S01]  /*ac30*/  UMOV UR32, 0xffffffff ;  /* 0xffffffff00207882 */ /* 0x000fe20000000000 */
[----:B------:R-:W-:Y:S02]  /*ac40*/  ISETP.GT.U32.AND P2, PT, R177, 0xf, PT ;  /* 0x0000000fb100780c */ /* 0x000fe40003f44070 */
[----:B------:R-:W-:Y:S11]  /*ac50*/  BRA.DIV UR32, `(.L_x_2710) ;  /* 0x0000008220407947 */ /* 0x000ff6000b800000 */
[----:B0-----:R0:W0:Y:S04]  /*ac60*/  SHFL.DOWN PT, R77, R245, 0x10, 0x1f ;  /* 0x0a001f00f54d7f89 */ /* 0x00102800000e0000 */
[----:B------:R0:W0:Y:S04]  /*ac70*/  SHFL.DOWN PT, R78, R246, 0x10, 0x1f ;  /* 0x0a001f00f64e7f89 */ /* 0x00002800000e0000 */
[----:B------:R0:W0:Y:S04]  /*ac80*/  SHFL.DOWN PT, R123, R247, 0x10, 0x1f ;  /* 0x0a001f00f77b7f89 */ /* 0x00002800000e0000 */
[----:B------:R0:W0:Y:S02]  /*ac90*/  SHFL.DOWN PT, R79, R248, 0x10, 0x1f ;  /* 0x0a001f00f84f7f89 */ /* 0x00002400000e0000 */
.L_x_2860:
        /* <DEDUP_REMOVED lines=14> */
.L_x_2712:
[----:B------:R-:W-:Y:S05]  /*ad80*/  BSYNC.RECONVERGENT B0 ;  /* 0x0000000000007941 */ /* 0x000fea0003800200 */
.L_x_2711:
        /* <DEDUP_REMOVED lines=25> */
.L_x_2874:
        /* <DEDUP_REMOVED lines=13> */
.L_x_2715:
[----:B------:R-:W-:Y:S05]  /*aff0*/  BSYNC.RECONVERGENT B0 ;  /* 0x0000000000007941 */ /* 0x000fea0003800200 */
.L_x_2714:
        /* <DEDUP_REMOVED lines=38> */
.L_x_2697:
        /* <DEDUP_REMOVED lines=24> */
[----:B------:R-:W-:Y:S02]  /*b3e0*/  FADD.FTZ R70, R179, R70 ;  /* 0x00000046b3467221 */ /* 0x000fe40000010000 */
[----:B------:R-:W-:-:S04]  /*b3f0*/  IMAD.WIDE.U32 R62, R63, UR8, R64 ;  /* 0x000000083f3e7c25 */ /* 0x000fc8000f8e0040 */
[----:B------:R-:W-:Y:S01]  /*b400*/  FADD.FTZ R180, R180, R67 ;  /* 0x00000043b4b47221 */ /* 0x000fe20000010000 */
[----:B------:R-:W-:Y:S01]  /*b410*/  MOV R67, UR34 ;  /* 0x0000002200437c02 */ /* 0x000fe20008000f00 */
[----:B------:R-:W-:Y:S01]  /*b420*/  FMUL.FTZ R71, R70, R17 ;  /* 0x0000001146477220 */ /* 0x000fe20000410000 */
[----:B------:R-:W-:Y:S01]  /*b430*/  IMAD R61, R61, UR8, R63 ;  /* 0x000000083d3d7c24 */ /* 0x000fe2000f8e023f */
[----:B------:R-:W-:Y:S01]  /*b440*/  MOV R63, UR35 ;  /* 0x00000023003f7c02 */ /* 0x000fe20008000f00 */
[----:B-1----:R-:W-:Y:S01]  /*b450*/  FMUL.FTZ R72, R112, R180 ;  /* 0x000000b470487220 */ /* 0x002fe20000410000 */
[----:B------:R-:W-:Y:S01]  /*b460*/  LEA R60, P2, R62, UR15, 0x2 ;  /* 0x0000000f3e3c7c11 */ /* 0x000fe2000f8410ff */
[----:B------:R-:W-:-:S04]  /*b470*/  IMAD.WIDE.U32 R66, R67, UR8, R64 ;  /* 0x0000000843427c25 */ /* 0x000fc8000f8e0040 */
[-C--:B------:R-:W-:Y:S01]  /*b480*/  FMUL.FTZ R65, R112, R70.reuse ;  /* 0x0000004670417220 */ /* 0x080fe20000410000 */
[----:B------:R-:W-:Y:S01]  /*b490*/  FFMA.FTZ R72, R111, R70, R72 ;  /* 0x000000466f487223 */ /* 0x000fe20000010048 */
[----:B------:R-:W-:Y:S01]  /*b4a0*/  LEA.HI.X R61, R62, UR16, R61, 0x2, P2 ;  /* 0x000000103e3d7c11 */ /* 0x000fe200090f143d */
[----:B------:R-:W-:Y:S01]  /*b4b0*/  IMAD R63, R63, UR8, R67 ;  /* 0x000000083f3f7c24 */ /* 0x000fe2000f8e0243 */
[----:B------:R-:W-:Y:S01]  /*b4c0*/  LEA R62, P2, R66, UR17, 0x2 ;  /* 0x00000011423e7c11 */ /* 0x000fe2000f8410ff */
[-C--:B------:R-:W-:Y:S01]  /*b4d0*/  FMUL.FTZ R67, R146, R180.reuse ;  /* 0x000000b492437220 */ /* 0x080fe20000410000 */
[----:B------:R-:W-:Y:S01]  /*b4e0*/  FFMA.FTZ R65, R111, R180, -R65 ;  /* 0x000000b46f417223 */ /* 0x000fe20000010841 */
[-C--:B------:R-:W-:Y:S01]  /*b4f0*/  FMUL.FTZ R73, R180, R17.reuse ;  /* 0x00000011b4497220 */ /* 0x080fe20000410000 */
[----:B------:R-:W-:Y:S01]  /*b500*/  LEA.HI.X R63, R66, UR18, R63, 0x2, P2 ;  /* 0x00000012423f7c11 */ /* 0x000fe200090f143f */
[----:B------:R-:W-:Y:S01]  /*b510*/  FMUL.FTZ R66, R18, R17 ;  /* 0x0000001112427220 */ /* 0x000fe20000410000 */
[----:B------:R-:W-:Y:S01]  /*b520*/  FADD.FTZ R176, R176, R65 ;  /* 0x00000041b0b07221 */ /* 0x000fe20000010000 */
[C---:B------:R-:W-:Y:S01]  /*b530*/  FMUL.FTZ R78, R18.reuse, R73 ;  /* 0x00000049124e7220 */ /* 0x040fe20000410000 */
[----:B------:R-:W-:Y:S01]  /*b540*/  FMUL.FTZ R76, R18, R71 ;  /* 0x00000047124c7220 */ /* 0x000fe20000410000 */
[-C--:B------:R-:W-:Y:S01]  /*b550*/  FFMA.FTZ R146, R146, -R66.reuse, R191 ;  /* 0x8000004292927223 */ /* 0x080fe200000100bf */
[C---:B------:R-:W-:Y:S01]  /*b560*/  FFMA.FTZ R66, -R145.reuse, R66, R190 ;  /* 0x0000004291427223 */ /* 0x040fe200000101be */
[----:B------:R-:W-:Y:S01]  /*b570*/  FFMA.FTZ R145, R145, R70, R67 ;  /* 0x0000004691917223 */ /* 0x000fe20000010043 */
[----:B------:R-:W-:Y:S01]  /*b580*/  FMUL.FTZ R67, R70, UR33 ;  /* 0x0000002146437c20 */ /* 0x000fe20008410000 */
[----:B------:R-:W-:Y:S01]  /*b590*/  FMUL.FTZ R65, R146, R73 ;  /* 0x0000004992417220 */ /* 0x000fe20000410000 */
[----:B------:R-:W-:Y:S01]  /*b5a0*/  FMUL.FTZ R75, R144, R176 ;  /* 0x000000b0904b7220 */ /* 0x000fe20000410000 */
[----:B------:R-:W-:Y:S01]  /*b5b0*/  FFMA.FTZ R186, R145, R17, R186 ;  /* 0x0000001191ba7223 */ /* 0x000fe200000100ba */
[C---:B------:R-:W-:Y:S01]  /*b5c0*/  FFMA.FTZ R69, R180.reuse, UR46, -R67 ;  /* 0x0000002eb4457c23 */ /* 0x040fe20008010843 */
[----:B------:R-:W-:Y:S01]  /*b5d0*/  FMUL.FTZ R67, R180, UR33 ;  /* 0x00000021b4437c20 */ /* 0x000fe20008410000 */
[----:B------:R-:W-:Y:S01]  /*b5e0*/  FFMA.FTZ R65, R66, R71, R65 ;  /* 0x0000004742417223 */ /* 0x000fe20000010041 */
[----:B------:R-:W-:Y:S01]  /*b5f0*/  FMUL.FTZ R180, R6, -R201 ;  /* 0x800000c906b47220 */ /* 0x000fe20000410000 */
[----:B------:R-:W-:Y:S01]  /*b600*/  FMUL.FTZ R69, R146, R69 ;  /* 0x0000004592457220 */ /* 0x000fe20000410000 */
[----:B------:R-:W-:Y:S01]  /*b610*/  FFMA.FTZ R67, R70, UR46, R67 ;  /* 0x0000002e46437c23 */ /* 0x000fe20008010043 */
[----:B------:R-:W-:-:S02]  /*b620*/  HFMA2 R70, -RZ, RZ, 0, 7.8678131103515625e-06 ;  /* 0x00000084ff467431 */ /* 0x000fc400000001ff */
[----:B------:R-:W-:Y:S01]  /*b630*/  FMUL.FTZ R146, R146, R71 ;  /* 0x0000004792927220 */ /* 0x000fe20000410000 */
[----:B------:R-:W-:Y:S01]  /*b640*/  FMUL.FTZ R190, R0, R190 ;  /* 0x000000be00be7220 */ /* 0x000fe20000410000 */
[C---:B------:R-:W-:Y:S02]  /*b650*/  FFMA.FTZ R69, R66.reuse, R67, R69 ;  /* 0x0000004342457223 */ /* 0x040fe40000010045 */
[----:B------:R-:W-:Y:S01]  /*b660*/  FFMA.FTZ R66, R66, R73, -R146 ;  /* 0x0000004942427223 */ /* 0x000fe20000010892 */
[----:B------:R-:W-:Y:S01]  /*b670*/  FMUL.FTZ R73, R23, R19 ;  /* 0x0000001317497220 */ /* 0x000fe20000410000 */
[----:B------:R-:W-:Y:S01]  /*b680*/  FFMA.FTZ R145, R18, R145, R69 ;  /* 0x0000009112917223 */ /* 0x000fe20000010045 */
[C---:B------:R-:W-:Y:S01]  /*b690*/  LOP3.LUT R146, R189.reuse, 0xc00, RZ, 0xfc, !PT ;  /* 0x00000c00bd927812 */ /* 0x040fe200078efcff */
[----:B------:R-:W-:Y:S02]  /*b6a0*/  IMAD R67, R189, R70, UR28 ;  /* 0x0000001cbd437e24 */ /* 0x000fe4000f8e0246 */
[----:B------:R-:W-:Y:S01]  /*b6b0*/  FADD.FTZ R70, R175, R72 ;  /* 0x00000048af467221 */ /* 0x000fe20000010000 */
[----:B------:R-:W-:Y:S01]  /*b6c0*/  FMUL.FTZ R72, R110, R176 ;  /* 0x000000b06e487220 */ /* 0x000fe20000410000 */
[-C--:B------:R-:W-:Y:S01]  /*b6d0*/  FFMA.FTZ R144, R144, -R73.reuse, R193 ;  /* 0x8000004990907223 */ /* 0x080fe200000100c1 */
[----:B------:R-:W-:Y:S01]  /*b6e0*/  FFMA.FTZ R73, -R143, R73, R192 ;  /* 0x000000498f497223 */ /* 0x000fe200000101c0 */
[----:B------:R-:W-:Y:S01]  /*b6f0*/  FMUL.FTZ R69, R70, UR33 ;  /* 0x0000002146457c20 */ /* 0x000fe20008410000 */
[-C--:B------:R-:W-:Y:S01]  /*b700*/  FFMA.FTZ R74, R109, R70.reuse, R72 ;  /* 0x000000466d4a7223 */ /* 0x080fe20000010048 */
[-C--:B------:R-:W-:Y:S01]  /*b710*/  FFMA.FTZ R72, R143, R70.reuse, R75 ;  /* 0x000000468f487223 */ /* 0x080fe2000001004b */
[----:B------:R-:W-:Y:S01]  /*b720*/  FMUL.FTZ R71, R110, R70 ;  /* 0x000000466e477220 */ /* 0x000fe20000410000 */
[C---:B------:R-:W-:Y:S01]  /*b730*/  FFMA.FTZ R75, R176.reuse, UR46, -R69 ;  /* 0x0000002eb04b7c23 */ /* 0x040fe20008010845 */
[----:B------:R-:W-:Y:S01]  /*b740*/  FMUL.FTZ R69, R176, UR33 ;  /* 0x00000021b0457c20 */ /* 0x000fe20008410000 */
[----:B------:R0:W-:Y:S01]  /*b750*/  STS [R67+0x4278], R76 ;  /* 0x0042784c43007388 */ /* 0x0001e20000000800 */
[----:B------:R-:W-:Y:S01]  /*b760*/  FADD.FTZ R173, R173, R74 ;  /* 0x0000004aadad7221 */ /* 0x000fe20000010000 */
[----:B------:R-:W-:Y:S01]  /*b770*/  FFMA.FTZ R71, R109, R176, -R71 ;  /* 0x000000b06d477223 */ /* 0x000fe20000010847 */
[----:B------:R-:W-:Y:S01]  /*b780*/  FFMA.FTZ R74, R70, UR46, R69 ;  /* 0x0000002e464a7c23 */ /* 0x000fe20008010045 */
[-C--:B------:R-:W-:Y:S01]  /*b790*/  FMUL.FTZ R176, R176, R19.reuse ;  /* 0x00000013b0b07220 */ /* 0x080fe20000410000 */
[----:B------:R1:W-:Y:S01]  /*b7a0*/  STS [R67+0x427c], R78 ;  /* 0x00427c4e43007388 */ /* 0x0003e20000000800 */
[----:B------:R-:W-:Y:S01]  /*b7b0*/  FADD.FTZ R71, R174, R71 ;  /* 0x00000047ae477221 */ /* 0x000fe20000010000 */
[----:B------:R-:W-:Y:S01]  /*b7c0*/  FFMA.FTZ R187, R72, R19, R187 ;  /* 0x0000001348bb7223 */ /* 0x000fe200000100bb */
[----:B------:R-:W-:Y:S01]  /*b7d0*/  FADD.FTZ R58, R145, R58 ;  /* 0x0000003a913a7221 */ /* 0x000fe20000010000 */
[----:B------:R-:W-:Y:S01]  /*b7e0*/  FMUL.FTZ R174, R13, -R215 ;  /* 0x800000d70dae7220 */ /* 0x000fe20000410000 */
[----:B0-----:R-:W-:Y:S01]  /*b7f0*/  FMUL.FTZ R76, R144, R75 ;  /* 0x0000004b904c7220 */ /* 0x001fe20000410000 */
[----:B------:R-:W-:Y:S01]  /*b800*/  FMUL.FTZ R77, R71, R20 ;  /* 0x00000014474d7220 */ /* 0x000fe20000410000 */
[----:B------:R-:W-:-:S02]  /*b810*/  FMUL.FTZ R192, R2, R192 ;  /* 0x000000c002c07220 */ /* 0x000fc40000410000 */
[----:B------:R-:W-:Y:S01]  /*b820*/  FFMA.FTZ R74, R73, R74, R76 ;  /* 0x0000004a494a7223 */ /* 0x000fe2000001004c */
[----:B------:R-:W-:Y:S01]  /*b830*/  FMUL.FTZ R76, R70, R19 ;  /* 0x00000013464c7220 */ /* 0x000fe20000410000 */
[----:B------:R-:W-:Y:S01]  /*b840*/  FMUL.FTZ R70, R144, R176 ;  /* 0x000000b090467220 */ /* 0x000fe20000410000 */
[-C--:B-1----:R-:W-:Y:S01]  /*b850*/  FMUL.FTZ R78, R142, R71.reuse ;  /* 0x000000478e4e7220 */ /* 0x082fe20000410000 */
[----:B------:R-:W-:Y:S01]  /*b860*/  FFMA.FTZ R110, R23, R72, R74 ;  /* 0x00000048176e7223 */ /* 0x000fe2000001004a */
[-C--:B------:R-:W-:Y:S01]  /*b870*/  FMUL.FTZ R75, R144, R76.reuse ;  /* 0x0000004c904b7220 */ /* 0x080fe20000410000 */
[-C--:B------:R-:W-:Y:S01]  /*b880*/  FFMA.FTZ R69, R73, R76.reuse, R70 ;  /* 0x0000004c49457223 */ /* 0x080fe20000010046 */
[----:B------:R-:W-:Y:S01]  /*b890*/  FMUL.FTZ R106, R23, R76 ;  /* 0x0000004c176a7220 */ /* 0x000fe20000410000 */
[----:B------:R-:W-:Y:S01]  /*b8a0*/  FMUL.FTZ R76, R108, R71 ;  /* 0x000000476c4c7220 */ /* 0x000fe20000410000 */
[----:B------:R-:W-:Y:S01]  /*b8b0*/  FFMA.FTZ R70, R73, R176, -R75 ;  /* 0x000000b049467223 */ /* 0x000fe2000001084b */
[-C--:B------:R-:W-:Y:S01]  /*b8c0*/  FMUL.FTZ R73, R24, R20.reuse ;  /* 0x0000001418497220 */ /* 0x080fe20000410000 */
[----:B------:R-:W-:Y:S01]  /*b8d0*/  FMUL.FTZ R72, R71, UR33 ;  /* 0x0000002147487c20 */ /* 0x000fe20008410000 */
[-C--:B------:R-:W-:Y:S01]  /*b8e0*/  FFMA.FTZ R76, R105, R173.reuse, R76 ;  /* 0x000000ad694c7223 */ /* 0x080fe2000001004c */
[----:B------:R-:W-:Y:S01]  /*b8f0*/  FMUL.FTZ R108, R108, R173 ;  /* 0x000000ad6c6c7220 */ /* 0x000fe20000410000 */
[-C--:B------:R-:W-:Y:S01]  /*b900*/  FFMA.FTZ R142, R142, -R73.reuse, R195 ;  /* 0x800000498e8e7223 */ /* 0x080fe200000100c3 */
[----:B------:R-:W-:Y:S01]  /*b910*/  FFMA.FTZ R73, -R141, R73, R194 ;  /* 0x000000498d497223 */ /* 0x000fe200000101c2 */
[----:B------:R-:W-:Y:S01]  /*b920*/  FADD.FTZ R74, R171, R76 ;  /* 0x0000004cab4a7221 */ /* 0x000fe20000010000 */
[----:B------:R-:W-:Y:S01]  /*b930*/  FMUL.FTZ R76, R173, UR33 ;  /* 0x00000021ad4c7c20 */ /* 0x000fe20008410000 */
[----:B------:R-:W-:Y:S01]  /*b940*/  FFMA.FTZ R141, R141, R173, R78 ;  /* 0x000000ad8d8d7223 */ /* 0x000fe2000001004e */
[----:B------:R-:W-:Y:S01]  /*b950*/  FFMA.FTZ R105, R105, R71, -R108 ;  /* 0x0000004769697223 */ /* 0x000fe2000001086c */
[-C--:B------:R-:W-:Y:S01]  /*b960*/  FMUL.FTZ R108, R24, R77.reuse ;  /* 0x0000004d186c7220 */ /* 0x080fe20000410000 */
[----:B------:R-:W-:Y:S01]  /*b970*/  FFMA.FTZ R75, R71, UR46, -R76 ;  /* 0x0000002e474b7c23 */ /* 0x000fe2000801084c */
[C---:B------:R-:W-:Y:S01]  /*b980*/  FFMA.FTZ R76, R173.reuse, UR46, R72 ;  /* 0x0000002ead4c7c23 */ /* 0x040fe20008010048 */
[----:B------:R-:W-:Y:S01]  /*b990*/  FMUL.FTZ R173, R173, R20 ;  /* 0x00000014adad7220 */ /* 0x000fe20000410000 */
[C---:B------:R-:W-:Y:S01]  /*b9a0*/  FMUL.FTZ R72, R142.reuse, R77 ;  /* 0x0000004d8e487220 */ /* 0x040fe20000410000 */
[----:B------:R-:W-:Y:S01]  /*b9b0*/  FMUL.FTZ R78, R142, R75 ;  /* 0x0000004b8e4e7220 */ /* 0x000fe20000410000 */
[----:B------:R-:W-:Y:S01]  /*b9c0*/  FADD.FTZ R172, R172, R105 ;  /* 0x00000069acac7221 */ /* 0x000fe20000010000 */
[-C--:B------:R-:W-:Y:S01]  /*b9d0*/  FMUL.FTZ R142, R142, R173.reuse ;  /* 0x000000ad8e8e7220 */ /* 0x080fe20000410000 */
[C---:B------:R-:W-:Y:S01]  /*b9e0*/  FFMA.FTZ R71, R73.reuse, R173, R72 ;  /* 0x000000ad49477223 */ /* 0x040fe20000010048 */
[C---:B------:R-:W-:Y:S01]  /*b9f0*/  FFMA.FTZ R105, R73.reuse, R76, R78 ;  /* 0x0000004c49697223 */ /* 0x040fe2000001004e */
[-C--:B------:R-:W-:Y:S01]  /*ba00*/  FMUL.FTZ R76, R104, R172.reuse ;  /* 0x000000ac684c7220 */ /* 0x080fe20000410000 */
[----:B------:R-:W-:Y:S01]  /*ba10*/  FFMA.FTZ R72, R73, R77, -R142 ;  /* 0x0000004d49487223 */ /* 0x000fe2000001088e */
[----:B------:R-:W-:Y:S01]  /*ba20*/  FMUL.FTZ R77, R25, R21 ;  /* 0x00000015194d7220 */ /* 0x000fe20000410000 */
[----:B------:R-:W-:Y:S01]  /*ba30*/  FMUL.FTZ R75, R140, R172 ;  /* 0x000000ac8c4b7220 */ /* 0x000fe20000410000 */
[----:B------:R-:W-:Y:S01]  /*ba40*/  FMUL.FTZ R79, R74, UR33 ;  /* 0x000000214a4f7c20 */ /* 0x000fe20008410000 */
[-C--:B------:R-:W-:Y:S01]  /*ba50*/  FMUL.FTZ R73, R104, R74.reuse ;  /* 0x0000004a68497220 */ /* 0x080fe20000410000 */
[-C--:B------:R-:W-:Y:S01]  /*ba60*/  FFMA.FTZ R140, R140, -R77.reuse, R197 ;  /* 0x8000004d8c8c7223 */ /* 0x080fe200000100c5 */
[----:B------:R-:W-:Y:S01]  /*ba70*/  FFMA.FTZ R77, -R139, R77, R196 ;  /* 0x0000004d8b4d7223 */ /* 0x000fe200000101c4 */
[-C--:B------:R-:W-:Y:S01]  /*ba80*/  FFMA.FTZ R76, R103, R74.reuse, R76 ;  /* 0x0000004a674c7223 */ /* 0x080fe2000001004c */
[----:B------:R-:W-:Y:S01]  /*ba90*/  FFMA.FTZ R139, R139, R74, R75 ;  /* 0x0000004a8b8b7223 */ /* 0x000fe2000001004b */
[C---:B------:R-:W-:Y:S01]  /*baa0*/  FMUL.FTZ R75, R172.reuse, UR33 ;  /* 0x00000021ac4b7c20 */ /* 0x040fe20008410000 */
[C---:B------:R-:W-:Y:S01]  /*bab0*/  FFMA.FTZ R79, R172.reuse, UR46, -R79 ;  /* 0x0000002eac4f7c23 */ /* 0x040fe2000801084f */
[----:B------:R0:W-:Y:S01]  /*bac0*/  STS [R67+0x4270], R106 ;  /* 0x0042706a43007388 */ /* 0x0001e20000000800 */
[----:B------:R-:W-:Y:S01]  /*bad0*/  FFMA.FTZ R73, R103, R172, -R73 ;  /* 0x000000ac67497223 */ /* 0x000fe20000010849 */
[----:B------:R-:W-:Y:S01]  /*bae0*/  FADD.FTZ R169, R169, R76 ;  /* 0x0000004ca9a97221 */ /* 0x000fe20000010000 */
[----:B------:R-:W-:Y:S01]  /*baf0*/  FMUL.FTZ R172, R172, R21 ;  /* 0x00000015acac7220 */ /* 0x000fe20000410000 */
[----:B------:R-:W-:Y:S01]  /*bb00*/  FFMA.FTZ R76, R74, UR46, R75 ;  /* 0x0000002e4a4c7c23 */ /* 0x000fe2000801004b */
[----:B------:R-:W-:Y:S01]  /*bb10*/  FMUL.FTZ R78, R140, R79 ;  /* 0x0000004f8c4e7220 */ /* 0x000fe20000410000 */
[----:B------:R-:W-:Y:S01]  /*bb20*/  FADD.FTZ R75, R170, R73 ;  /* 0x00000049aa4b7221 */ /* 0x000fe20000010000 */
[----:B------:R-:W-:Y:S01]  /*bb30*/  FMUL.FTZ R74, R74, R21 ;  /* 0x000000154a4a7220 */ /* 0x000fe20000410000 */
[----:B------:R-:W-:Y:S01]  /*bb40*/  FMUL.FTZ R104, R140, R172 ;  /* 0x000000ac8c687220 */ /* 0x000fe20000410000 */
[----:B------:R1:W-:Y:S01]  /*bb50*/  STS [R67+0x426c], R108 ;  /* 0x00426c6c43007388 */ /* 0x0003e20000000800 */
[----:B0-----:R-:W-:Y:S01]  /*bb60*/  FMUL.FTZ R106, R24, R173 ;  /* 0x000000ad186a7220 */ /* 0x001fe20000410000 */
[-C--:B------:R-:W-:Y:S01]  /*bb70*/  FMUL.FTZ R79, R140, R74.reuse ;  /* 0x0000004a8c4f7220 */ /* 0x080fe20000410000 */
[----:B------:R-:W-:Y:S01]  /*bb80*/  FFMA.FTZ R73, R77, R74, R104 ;  /* 0x0000004a4d497223 */ /* 0x000fe20000010068 */
[----:B------:R-:W-:Y:S01]  /*bb90*/  FMUL.FTZ R104, R138, R75 ;  /* 0x0000004b8a687220 */ /* 0x000fe20000410000 */
[----:B------:R-:W-:Y:S01]  /*bba0*/  FADD.FTZ R185, R110, R185 ;  /* 0x000000b96eb97221 */ /* 0x000fe20000010000 */
[----:B------:R0:W-:Y:S01]  /*bbb0*/  STS [R67+0x4268], R106 ;  /* 0x0042686a43007388 */ /* 0x0001e20000000800 */
[----:B------:R-:W-:Y:S01]  /*bbc0*/  FFMA.FTZ R105, R24, R141, R105 ;  /* 0x0000008d18697223 */ /* 0x000fe20000010069 */
[----:B------:R-:W-:Y:S01]  /*bbd0*/  FMUL.FTZ R110, R25, R172 ;  /* 0x000000ac196e7220 */ /* 0x000fe20000410000 */
[----:B------:R-:W-:Y:S01]  /*bbe0*/  FMUL.FTZ R176, R23, R176 ;  /* 0x000000b017b07220 */ /* 0x000fe20000410000 */
[----:B-1----:R-:W-:Y:S01]  /*bbf0*/  FMUL.FTZ R108, R25, R74 ;  /* 0x0000004a196c7220 */ /* 0x002fe20000410000 */
[----:B------:R-:W-:Y:S01]  /*bc00*/  FFMA.FTZ R74, R77, R172, -R79 ;  /* 0x000000ac4d4a7223 */ /* 0x000fe2000001084f */
[----:B------:R-:W-:Y:S01]  /*bc10*/  FADD.FTZ R184, R105, R184 ;  /* 0x000000b869b87221 */ /* 0x000fe20000010000 */
[----:B------:R1:W-:Y:S01]  /*bc20*/  STS [R67+0x4264], R110 ;  /* 0x0042646e43007388 */ /* 0x0003e20000000800 */
[----:B------:R-:W-:Y:S01]  /*bc30*/  IADD3 R140, PT, PT, R189, 0xa80, RZ ;  /* 0x00000a80bd8c7810 */ /* 0x000fe20007ffe0ff */
[----:B------:R-:W-:Y:S01]  /*bc40*/  FMUL.FTZ R170, R15, -R219 ;  /* 0x800000db0faa7220 */ /* 0x000fe20000410000 */
[----:B0-----:R-:W-:Y:S01]  /*bc50*/  FFMA.FTZ R106, R77, R76, R78 ;  /* 0x0000004c4d6a7223 */ /* 0x001fe2000001004e */
[C---:B------:R-:W-:Y:S01]  /*bc60*/  FMUL.FTZ R76, R102.reuse, R75 ;  /* 0x0000004b664c7220 */ /* 0x040fe20000410000 */
[----:B------:R-:W-:Y:S01]  /*bc70*/  FMUL.FTZ R102, R102, R169 ;  /* 0x000000a966667220 */ /* 0x000fe20000410000 */
[-C--:B------:R-:W-:Y:S01]  /*bc80*/  FMUL.FTZ R77, R27, R22.reuse ;  /* 0x000000161b4d7220 */ /* 0x080fe20000410000 */
[----:B------:R-:W-:Y:S01]  /*bc90*/  FFMA.FTZ R122, R25, R139, R106 ;  /* 0x0000008b197a7223 */ /* 0x000fe2000001006a */
[C---:B------:R-:W-:Y:S01]  /*bca0*/  FFMA.FTZ R78, R101.reuse, R169, R76 ;  /* 0x000000a9654e7223 */ /* 0x040fe2000001004c */
[----:B------:R-:W-:Y:S01]  /*bcb0*/  FFMA.FTZ R101, R101, R75, -R102 ;  /* 0x0000004b65657223 */ /* 0x000fe20000010866 */
[----:B------:R-:W-:Y:S01]  /*bcc0*/  FMUL.FTZ R102, R75, UR33 ;  /* 0x000000214b667c20 */ /* 0x000fe20008410000 */
[----:B------:R-:W-:Y:S01]  /*bcd0*/  FFMA.FTZ R76, R137, R169, R104 ;  /* 0x000000a9894c7223 */ /* 0x000fe20000010068 */
[----:B------:R-:W-:Y:S01]  /*bce0*/  FMUL.FTZ R104, R169, UR33 ;  /* 0x00000021a9687c20 */ /* 0x000fe20008410000 */
[----:B------:R-:W-:Y:S01]  /*bcf0*/  FADD.FTZ R167, R167, R78 ;  /* 0x0000004ea7a77221 */ /* 0x000fe20000010000 */
[-C--:B------:R-:W-:Y:S01]  /*bd00*/  FFMA.FTZ R138, R138, -R77.reuse, R199 ;  /* 0x8000004d8a8a7223 */ /* 0x080fe200000100c7 */
[-C--:B------:R-:W-:Y:S01]  /*bd10*/  FMUL.FTZ R106, R75, R22.reuse ;  /* 0x000000164b6a7220 */ /* 0x080fe20000410000 */
[C---:B------:R-:W-:Y:S01]  /*bd20*/  FFMA.FTZ R78, R169.reuse, UR46, R102 ;  /* 0x0000002ea94e7c23 */ /* 0x040fe20008010066 */
[----:B------:R-:W-:Y:S01]  /*bd30*/  FMUL.FTZ R102, R169, R22 ;  /* 0x00000016a9667220 */ /* 0x000fe20000410000 */
[----:B------:R-:W-:Y:S01]  /*bd40*/  FFMA.FTZ R79, R75, UR46, -R104 ;  /* 0x0000002e4b4f7c23 */ /* 0x000fe20008010868 */
[----:B------:R0:W-:Y:S01]  /*bd50*/  STS [R67+0x4260], R108 ;  /* 0x0042606c43007388 */ /* 0x0001e20000000800 */
[----:B------:R-:W-:Y:S01]  /*bd60*/  FFMA.FTZ R77, -R137, R77, R198 ;  /* 0x0000004d894d7223 */ /* 0x000fe200000101c6 */
[CC--:B------:R-:W-:Y:S01]  /*bd70*/  FMUL.FTZ R75, R138.reuse, R102.reuse ;  /* 0x000000668a4b7220 */ /* 0x0c0fe20000410000 */
[----:B------:R-:W-:Y:S01]  /*bd80*/  FMUL.FTZ R104, R138, R79 ;  /* 0x0000004f8a687220 */ /* 0x000fe20000410000 */
[----:B------:R-:W-:Y:S01]  /*bd90*/  FADD.FTZ R105, R168, R101 ;  /* 0x00000065a8697221 */ /* 0x000fe20000010000 */
[C---:B-1----:R-:W-:Y:S01]  /*bda0*/  FMUL.FTZ R110, R27.reuse, R102 ;  /* 0x000000661b6e7220 */ /* 0x042fe20000410000 */
[----:B------:R-:W-:Y:S01]  /*bdb0*/  FMUL.FTZ R112, R27, R106 ;  /* 0x0000006a1b707220 */ /* 0x000fe20000410000 */
[----:B------:R-:W-:Y:S01]  /*bdc0*/  FFMA.FTZ R225, R76, R22, R225 ;  /* 0x000000164ce17223 */ /* 0x000fe200000100e1 */
[----:B------:R-:W-:Y:S01]  /*bdd0*/  FMUL.FTZ R79, R105, R26 ;  /* 0x0000001a694f7220 */ /* 0x000fe20000410000 */
[----:B------:R-:W-:Y:S01]  /*bde0*/  FADD.FTZ R183, R122, R183 ;  /* 0x000000b77ab77221 */ /* 0x000fe20000010000 */
[----:B0-----:R-:W-:Y:S01]  /*bdf0*/  FMUL.FTZ R108, R138, R106 ;  /* 0x0000006a8a6c7220 */ /* 0x001fe20000410000 */
[----:B------:R-:W-:Y:S01]  /*be00*/  STS [R67+0x4258], R110 ;  /* 0x0042586e43007388 */ /* 0x000fe20000000800 */
[----:B------:R-:W-:Y:S01]  /*be10*/  IADD3 R138, PT, PT, R189, 0xa00, RZ ;  /* 0x00000a00bd8a7810 */ /* 0x000fe20007ffe0ff */
[----:B------:R-:W-:Y:S01]  /*be20*/  FFMA.FTZ R188, R141, R20, R188 ;  /* 0x000000148dbc7223 */ /* 0x000fe200000100bc */
[C---:B------:R-:W-:Y:S01]  /*be30*/  FFMA.FTZ R101, R77.reuse, R102, R108 ;  /* 0x000000664d657223 */ /* 0x040fe2000001006c */
        /* <DEDUP_REMOVED lines=12> */
[----:B------:R-:W-:Y:S01]  /*bf00*/  FFMA.FTZ R135, R135, R167, R104 ;  /* 0x000000a787877223 */ /* 0x000fe20000010068 */
[----:B------:R-:W-:Y:S01]  /*bf10*/  FFMA.FTZ R77, R105, UR46, -R77 ;  /* 0x0000002e694d7c23 */ /* 0x000fe2000801084d */
[C---:B------:R-:W-:Y:S01]  /*bf20*/  FFMA.FTZ R76, R167.reuse, UR46, R76 ;  /* 0x0000002ea74c7c23 */ /* 0x040fe2000801004c */
[----:B------:R-:W-:Y:S01]  /*bf30*/  FMUL.FTZ R167, R167, R26 ;  /* 0x0000001aa7a77220 */ /* 0x000fe20000410000 */
[----:B------:R-:W-:Y:S01]  /*bf40*/  FFMA.FTZ R99, R99, R105, -R100 ;  /* 0x0000006963637223 */ /* 0x000fe20000010864 */
[----:B------:R-:W-:Y:S01]  /*bf50*/  FADD.FTZ R165, R165, R78 ;  /* 0x0000004ea5a57221 */ /* 0x000fe20000010000 */
[C---:B------:R-:W-:Y:S01]  /*bf60*/  FMUL.FTZ R100, R136.reuse, R79 ;  /* 0x0000004f88647220 */ /* 0x040fe20000410000 */
[C---:B------:R-:W-:Y:S01]  /*bf70*/  FMUL.FTZ R78, R136.reuse, R77 ;  /* 0x0000004d884e7220 */ /* 0x040fe20000410000 */
[-C--:B------:R-:W-:Y:S01]  /*bf80*/  FMUL.FTZ R136, R136, R167.reuse ;  /* 0x000000a788887220 */ /* 0x080fe20000410000 */
[----:B------:R-:W-:Y:S01]  /*bf90*/  FADD.FTZ R105, R166, R99 ;  /* 0x00000063a6697221 */ /* 0x000fe20000010000 */
[C---:B------:R-:W-:Y:S01]  /*bfa0*/  FMUL.FTZ R104, R28.reuse, R167 ;  /* 0x000000a71c687220 */ /* 0x040fe20000410000 */
[-C--:B------:R-:W-:Y:S01]  /*bfb0*/  FMUL.FTZ R106, R28, R79.reuse ;  /* 0x0000004f1c6a7220 */ /* 0x080fe20000410000 */
[C---:B------:R-:W-:Y:S01]  /*bfc0*/  FFMA.FTZ R99, R75.reuse, R79, -R136 ;  /* 0x0000004f4b637223 */ /* 0x040fe20000010888 */
[C---:B------:R-:W-:Y:S01]  /*bfd0*/  FFMA.FTZ R79, R75.reuse, R76, R78 ;  /* 0x0000004c4b4f7223 */ /* 0x040fe2000001004e */
[----:B------:R-:W-:Y:S01]  /*bfe0*/  FFMA.FTZ R100, R75, R167, R100 ;  /* 0x000000a74b647223 */ /* 0x000fe20000010064 */
[-C--:B------:R-:W-:Y:S01]  /*bff0*/  FMUL.FTZ R78, R134, R105.reuse ;  /* 0x00000069864e7220 */ /* 0x080fe20000410000 */
[C---:B------:R-:W-:Y:S01]  /*c000*/  FMUL.FTZ R76, R98.reuse, R105 ;  /* 0x00000069624c7220 */ /* 0x040fe20000410000 */
[-C--:B------:R-:W-:Y:S01]  /*c010*/  FMUL.FTZ R75, R29, R30.reuse ;  /* 0x0000001e1d4b7220 */ /* 0x080fe20000410000 */
[----:B------:R-:W-:Y:S01]  /*c020*/  FMUL.FTZ R77, R165, UR33 ;  /* 0x00000021a54d7c20 */ /* 0x000fe20008410000 */
[-C--:B------:R-:W-:Y:S01]  /*c030*/  FMUL.FTZ R98, R98, R165.reuse ;  /* 0x000000a562627220 */ /* 0x080fe20000410000 */
[----:B------:R0:W-:Y:S01]  /*c040*/  STS [R67+0x4250], R104 ;  /* 0x0042506843007388 */ /* 0x0001e20000000800 */
[----:B------:R-:W-:Y:S01]  /*c050*/  FFMA.FTZ R76, R97, R165, R76 ;  /* 0x000000a5614c7223 */ /* 0x000fe2000001004c */
[----:B------:R-:W-:Y:S01]  /*c060*/  FFMA.FTZ R134, R134, -R75, R203 ;  /* 0x8000004b86867223 */ /* 0x000fe200000100cb */
[----:B------:R-:W-:Y:S01]  /*c070*/  FFMA.FTZ R77, R105, UR46, -R77 ;  /* 0x0000002e694d7c23 */ /* 0x000fe2000801084d */
[----:B------:R-:W-:Y:S01]  /*c080*/  FFMA.FTZ R97, R97, R105, -R98 ;  /* 0x0000006961617223 */ /* 0x000fe20000010862 */
[----:B------:R1:W-:Y:S01]  /*c090*/  STS [R67+0x4254], R106 ;  /* 0x0042546a43007388 */ /* 0x0003e20000000800 */
[----:B------:R-:W-:Y:S01]  /*c0a0*/  FFMA.FTZ R75, -R133, R75, R202 ;  /* 0x0000004b854b7223 */ /* 0x000fe200000101ca */
[-C--:B------:R-:W-:Y:S01]  /*c0b0*/  FMUL.FTZ R108, R105, R30.reuse ;  /* 0x0000001e696c7220 */ /* 0x080fe20000410000 */
[----:B------:R-:W-:Y:S01]  /*c0c0*/  FMUL.FTZ R98, R165, R30 ;  /* 0x0000001ea5627220 */ /* 0x000fe20000410000 */
[----:B------:R-:W-:Y:S01]  /*c0d0*/  FADD.FTZ R164, R164, R97 ;  /* 0x00000061a4a47221 */ /* 0x000fe20000010000 */
[----:B0-----:R-:W-:Y:S01]  /*c0e0*/  FFMA.FTZ R104, R133, R165, R78 ;  /* 0x000000a585687223 */ /* 0x001fe2000001004e */
[----:B------:R-:W-:Y:S01]  /*c0f0*/  FMUL.FTZ R78, R105, UR33 ;  /* 0x00000021694e7c20 */ /* 0x000fe20008410000 */
[----:B------:R-:W-:Y:S01]  /*c100*/  FADD.FTZ R76, R163, R76 ;  /* 0x0000004ca34c7221 */ /* 0x000fe20000010000 */
[C---:B------:R-:W-:Y:S01]  /*c110*/  FMUL.FTZ R110, R134.reuse, R108 ;  /* 0x0000006c866e7220 */ /* 0x040fe20000410000 */
[C---:B------:R-:W-:Y:S01]  /*c120*/  FMUL.FTZ R97, R134.reuse, R98 ;  /* 0x0000006286617220 */ /* 0x040fe20000410000 */
[----:B------:R-:W-:Y:S01]  /*c130*/  FFMA.FTZ R78, R165, UR46, R78 ;  /* 0x0000002ea54e7c23 */ /* 0x000fe2000801004e */
[----:B-1----:R-:W-:Y:S01]  /*c140*/  FMUL.FTZ R106, R134, R77 ;  /* 0x0000004d866a7220 */ /* 0x002fe20000410000 */
[----:B------:R0:W-:Y:S01]  /*c150*/  STS [R67+0x425c], R112 ;  /* 0x00425c7043007388 */ /* 0x0001e20000000800 */
[C---:B------:R-:W-:Y:S01]  /*c160*/  FFMA.FTZ R97, R75.reuse, R108, -R97 ;  /* 0x0000006c4b617223 */ /* 0x040fe20000010861 */
[----:B------:R-:W-:Y:S01]  /*c170*/  FFMA.FTZ R136, R28, R135, R79 ;  /* 0x000000871c887223 */ /* 0x000fe2000001004f */
[----:B------:R-:W-:Y:S01]  /*c180*/  FFMA.FTZ R106, R75, R78, R106 ;  /* 0x0000004e4b6a7223 */ /* 0x000fe2000001006a */
[C---:B------:R-:W-:Y:S01]  /*c190*/  FMUL.FTZ R78, R96.reuse, R164 ;  /* 0x000000a4604e7220 */ /* 0x040fe20000410000 */
[----:B------:R-:W-:Y:S01]  /*c1a0*/  FMUL.FTZ R96, R96, R76 ;  /* 0x0000004c60607220 */ /* 0x000fe20000410000 */
[----:B------:R-:W-:Y:S01]  /*c1b0*/  FMUL.FTZ R79, R31, R35 ;  /* 0x000000231f4f7220 */ /* 0x000fe20000410000 */
[----:B------:R-:W-:Y:S01]  /*c1c0*/  FMUL.FTZ R77, R132, R164 ;  /* 0x000000a4844d7220 */ /* 0x000fe20000410000 */
[----:B------:R-:W-:Y:S01]  /*c1d0*/  FFMA.FTZ R78, R95, R76, R78 ;  /* 0x0000004c5f4e7223 */ /* 0x000fe2000001004e */
[----:B------:R-:W-:Y:S01]  /*c1e0*/  FFMA.FTZ R227, R104, R30, R227 ;  /* 0x0000001e68e37223 */ /* 0x000fe200000100e3 */
[-C--:B0-----:R-:W-:Y:S01]  /*c1f0*/  FMUL.FTZ R112, R29, R98.reuse ;  /* 0x000000621d707220 */ /* 0x081fe20000410000 */
[----:B------:R-:W-:Y:S01]  /*c200*/  FFMA.FTZ R98, R75, R98, R110 ;  /* 0x000000624b627223 */ /* 0x000fe2000001006e */
[----:B------:R-:W-:Y:S01]  /*c210*/  FFMA.FTZ R75, R95, R164, -R96 ;  /* 0x000000a45f4b7223 */ /* 0x000fe20000010860 */
[----:B------:R-:W-:Y:S01]  /*c220*/  FADD.FTZ R161, R161, R78 ;  /* 0x0000004ea1a17221 */ /* 0x000fe20000010000 */
[-C--:B------:R-:W-:Y:S01]  /*c230*/  FFMA.FTZ R132, R132, -R79.reuse, R205 ;  /* 0x8000004f84847223 */ /* 0x080fe200000100cd */
[C---:B------:R-:W-:Y:S01]  /*c240*/  FFMA.FTZ R79, -R131.reuse, R79, R204 ;  /* 0x0000004f834f7223 */ /* 0x040fe200000101cc */
[----:B------:R-:W-:Y:S01]  /*c250*/  FADD.FTZ R75, R162, R75 ;  /* 0x0000004ba24b7221 */ /* 0x000fe20000010000 */
[----:B------:R-:W-:Y:S01]  /*c260*/  FFMA.FTZ R131, R131, R76, R77 ;  /* 0x0000004c83837223 */ /* 0x000fe2000001004d */
[----:B------:R-:W-:Y:S01]  /*c270*/  FFMA.FTZ R105, R29, R104, R106 ;  /* 0x000000681d697223 */ /* 0x000fe2000001006a */
[----:B------:R-:W-:Y:S01]  /*c280*/  FMUL.FTZ R77, R164, UR33 ;  /* 0x00000021a44d7c20 */ /* 0x000fe20008410000 */
[C---:B------:R-:W-:Y:S01]  /*c290*/  FMUL.FTZ R78, R94.reuse, R75 ;  /* 0x0000004b5e4e7220 */ /* 0x040fe20000410000 */
[----:B------:R-:W-:Y:S01]  /*c2a0*/  FMUL.FTZ R94, R94, R161 ;  /* 0x000000a15e5e7220 */ /* 0x000fe20000410000 */
[----:B------:R-:W-:Y:S01]  /*c2b0*/  FMUL.FTZ R95, R76, UR33 ;  /* 0x000000214c5f7c20 */ /* 0x000fe20008410000 */
[----:B------:R-:W-:Y:S01]  /*c2c0*/  FMUL.FTZ R104, R164, R35 ;  /* 0x00000023a4687220 */ /* 0x000fe20000410000 */
[C---:B------:R-:W-:Y:S01]  /*c2d0*/  FFMA.FTZ R78, R93.reuse, R161, R78 ;  /* 0x000000a15d4e7223 */ /* 0x040fe2000001004e */
[----:B------:R-:W-:Y:S01]  /*c2e0*/  FFMA.FTZ R93, R93, R75, -R94 ;  /* 0x0000004b5d5d7223 */ /* 0x000fe2000001085e */
[----:B------:R-:W-:Y:S01]  /*c2f0*/  FFMA.FTZ R96, R76, UR46, R77 ;  /* 0x0000002e4c607c23 */ /* 0x000fe2000801004d */
[----:B------:R-:W-:Y:S01]  /*c300*/  FFMA.FTZ R95, R164, UR46, -R95 ;  /* 0x0000002ea45f7c23 */ /* 0x000fe2000801085f */
[----:B------:R-:W-:Y:S01]  /*c310*/  FMUL.FTZ R76, R76, R35 ;  /* 0x000000234c4c7220 */ /* 0x000fe20000410000 */
[----:B------:R-:W-:Y:S01]  /*c320*/  FMUL.FTZ R106, R132, R104 ;  /* 0x00000068846a7220 */ /* 0x000fe20000410000 */
[----:B------:R-:W-:Y:S01]  /*c330*/  FADD.FTZ R160, R160, R93 ;  /* 0x0000005da0a07221 */ /* 0x000fe20000010000 */
[----:B------:R-:W-:Y:S01]  /*c340*/  FADD.FTZ R182, R103, R182 ;  /* 0x000000b667b67221 */ /* 0x000fe20000010000 */
[----:B------:R-:W-:Y:S01]  /*c350*/  FADD.FTZ R94, R159, R78 ;  /* 0x0000004e9f5e7221 */ /* 0x000fe20000010000 */
[C---:B------:R-:W-:Y:S01]  /*c360*/  FMUL.FTZ R78, R132.reuse, R95 ;  /* 0x0000005f844e7220 */ /* 0x040fe20000410000 */
[-C--:B------:R-:W-:Y:S01]  /*c370*/  FFMA.FTZ R103, R79, R76.reuse, R106 ;  /* 0x0000004c4f677223 */ /* 0x080fe2000001006a */
[-C--:B------:R-:W-:Y:S01]  /*c380*/  FMUL.FTZ R95, R132, R76.reuse ;  /* 0x0000004c845f7220 */ /* 0x080fe20000410000 */
[----:B------:R-:W-:Y:S01]  /*c390*/  FMUL.FTZ R106, R31, R76 ;  /* 0x0000004c1f6a7220 */ /* 0x000fe20000410000 */
[C---:B------:R-:W-:Y:S01]  /*c3a0*/  FMUL.FTZ R76, R92.reuse, R160 ;  /* 0x000000a05c4c7220 */ /* 0x040fe20000410000 */
[----:B------:R-:W-:Y:S01]  /*c3b0*/  FMUL.FTZ R77, R92, R94 ;  /* 0x0000005e5c4d7220 */ /* 0x000fe20000410000 */
[----:B------:R-:W-:Y:S01]  /*c3c0*/  FFMA.FTZ R78, R79, R96, R78 ;  /* 0x000000604f4e7223 */ /* 0x000fe2000001004e */
[----:B------:R-:W-:Y:S01]  /*c3d0*/  FMUL.FTZ R122, R29, R108 ;  /* 0x0000006c1d7a7220 */ /* 0x000fe20000410000 */
[C---:B------:R-:W-:Y:S01]  /*c3e0*/  FFMA.FTZ R76, R91.reuse, R94, R76 ;  /* 0x0000005e5b4c7223 */ /* 0x040fe2000001004c */
[----:B------:R-:W-:Y:S01]  /*c3f0*/  FFMA.FTZ R91, R91, R160, -R77 ;  /* 0x000000a05b5b7223 */ /* 0x000fe2000001084d */
[----:B------:R-:W-:Y:S01]  /*c400*/  FFMA.FTZ R108, R31, R131, R78 ;  /* 0x000000831f6c7223 */ /* 0x000fe2000001004e */
[----:B------:R-:W-:Y:S01]  /*c410*/  FMUL.FTZ R96, R161, UR33 ;  /* 0x00000021a1607c20 */ /* 0x000fe20008410000 */
[----:B------:R-:W-:Y:S01]  /*c420*/  FADD.FTZ R157, R157, R76 ;  /* 0x0000004c9d9d7221 */ /* 0x000fe20000010000 */
[----:B------:R-:W-:Y:S01]  /*c430*/  FMUL.FTZ R76, R130, R75 ;  /* 0x0000004b824c7220 */ /* 0x000fe20000410000 */
[----:B------:R-:W-:Y:S01]  /*c440*/  FADD.FTZ R91, R158, R91 ;  /* 0x0000005b9e5b7221 */ /* 0x000fe20000010000 */
[----:B------:R-:W-:Y:S01]  /*c450*/  FMUL.FTZ R78, R75, UR33 ;  /* 0x000000214b4e7c20 */ /* 0x000fe20008410000 */
[----:B------:R-:W-:Y:S01]  /*c460*/  FFMA.FTZ R95, R79, R104, -R95 ;  /* 0x000000684f5f7223 */ /* 0x000fe2000001085f */
[----:B------:R-:W-:Y:S01]  /*c470*/  FFMA.FTZ R92, R129, R161, R76 ;  /* 0x000000a1815c7223 */ /* 0x000fe2000001004c */
[C---:B------:R-:W-:Y:S01]  /*c480*/  FMUL.FTZ R76, R90.reuse, R91 ;  /* 0x0000005b5a4c7220 */ /* 0x040fe20000410000 */
[-C--:B------:R-:W-:Y:S01]  /*c490*/  FMUL.FTZ R90, R90, R157.reuse ;  /* 0x0000009d5a5a7220 */ /* 0x080fe20000410000 */
[C---:B------:R-:W-:Y:S01]  /*c4a0*/  FFMA.FTZ R79, R75.reuse, UR46, -R96 ;  /* 0x0000002e4b4f7c23 */ /* 0x040fe20008010860 */
[-C--:B------:R-:W-:Y:S01]  /*c4b0*/  FMUL.FTZ R93, R75, R40.reuse ;  /* 0x000000284b5d7220 */ /* 0x080fe20000410000 */
[C---:B------:R-:W-:Y:S01]  /*c4c0*/  FFMA.FTZ R76, R89.reuse, R157, R76 ;  /* 0x0000009d594c7223 */ /* 0x040fe2000001004c */
[----:B------:R-:W-:Y:S01]  /*c4d0*/  FFMA.FTZ R89, R89, R91, -R90 ;  /* 0x0000005b59597223 */ /* 0x000fe2000001085a */
[----:B------:R-:W-:Y:S01]  /*c4e0*/  FFMA.FTZ R90, R161, UR46, R78 ;  /* 0x0000002ea15a7c23 */ /* 0x000fe2000801004e */
[----:B------:R-:W-:Y:S01]  /*c4f0*/  FMUL.FTZ R77, R32, R40 ;  /* 0x00000028204d7220 */ /* 0x000fe20000410000 */
[----:B------:R-:W-:Y:S01]  /*c500*/  FADD.FTZ R76, R155, R76 ;  /* 0x0000004c9b4c7221 */ /* 0x000fe20000010000 */
[----:B------:R-:W-:Y:S01]  /*c510*/  FADD.FTZ R156, R156, R89 ;  /* 0x000000599c9c7221 */ /* 0x000fe20000010000 */
[----:B------:R-:W-:Y:S01]  /*c520*/  FMUL.FTZ R104, R31, R104 ;  /* 0x000000681f687220 */ /* 0x000fe20000410000 */
[----:B------:R-:W-:Y:S01]  /*c530*/  FFMA.FTZ R130, R130, -R77, R207 ;  /* 0x8000004d82827223 */ /* 0x000fe200000100cf */
[C---:B------:R-:W-:Y:S01]  /*c540*/  FMUL.FTZ R75, R88.reuse, R76 ;  /* 0x0000004c584b7220 */ /* 0x040fe20000410000 */
[----:B------:R-:W-:Y:S01]  /*c550*/  FMUL.FTZ R78, R88, R156 ;  /* 0x0000009c584e7220 */ /* 0x000fe20000410000 */
[----:B------:R-:W-:Y:S01]  /*c560*/  FMUL.FTZ R161, R161, R40 ;  /* 0x00000028a1a17220 */ /* 0x000fe20000410000 */
[----:B------:R0:W-:Y:S01]  /*c570*/  STS [R67+0x4244], R104 ;  /* 0x0042446843007388 */ /* 0x0001e20000000800 */
[C---:B------:R-:W-:Y:S01]  /*c580*/  FFMA.FTZ R75, R87.reuse, R156, -R75 ;  /* 0x0000009c574b7223 */ /* 0x040fe2000001084b */
[----:B------:R-:W-:Y:S01]  /*c590*/  FFMA.FTZ R78, R87, R76, R78 ;  /* 0x0000004c574e7223 */ /* 0x000fe2000001004e */
[----:B------:R-:W-:Y:S01]  /*c5a0*/  FMUL.FTZ R96, R130, R79 ;  /* 0x0000004f82607220 */ /* 0x000fe20000410000 */
[----:B------:R-:W-:Y:S01]  /*c5b0*/  FFMA.FTZ R77, -R129, R77, R206 ;  /* 0x0000004d814d7223 */ /* 0x000fe200000101ce */
[----:B------:R-:W-:Y:S01]  /*c5c0*/  FADD.FTZ R75, R154, R75 ;  /* 0x0000004b9a4b7221 */ /* 0x000fe20000010000 */
[----:B------:R-:W-:Y:S01]  /*c5d0*/  FADD.FTZ R153, R153, R78 ;  /* 0x0000004e99997221 */ /* 0x000fe20000010000 */
[----:B------:R-:W-:Y:S01]  /*c5e0*/  FADD.FTZ R178, R105, R178 ;  /* 0x000000b269b27221 */ /* 0x000fe20000010000 */
[----:B------:R-:W-:Y:S01]  /*c5f0*/  FFMA.FTZ R87, R77, R90, R96 ;  /* 0x0000005a4d577223 */ /* 0x000fe20000010060 */
[----:B------:R-:W-:Y:S01]  /*c600*/  FMUL.FTZ R78, R86, R75 ;  /* 0x0000004b564e7220 */ /* 0x000fe20000410000 */
[----:B0-----:R-:W-:Y:S01]  /*c610*/  FMUL.FTZ R104, R130, R93 ;  /* 0x0000005d82687220 */ /* 0x001fe20000410000 */
[----:B------:R-:W-:Y:S01]  /*c620*/  FMUL.FTZ R86, R86, R153 ;  /* 0x0000009956567220 */ /* 0x000fe20000410000 */
[----:B------:R-:W-:Y:S01]  /*c630*/  FMUL.FTZ R130, R130, R161 ;  /* 0x000000a182827220 */ /* 0x000fe20000410000 */
[----:B------:R-:W-:Y:S01]  /*c640*/  FFMA.FTZ R78, R85, R153, R78 ;  /* 0x00000099554e7223 */ /* 0x000fe2000001004e */
[----:B------:R-:W-:Y:S01]  /*c650*/  FFMA.FTZ R104, R77, R161, R104 ;  /* 0x000000a14d687223 */ /* 0x000fe20000010068 */
[----:B------:R-:W-:Y:S01]  /*c660*/  FFMA.FTZ R85, R85, R75, -R86 ;  /* 0x0000004b55557223 */ /* 0x000fe20000010856 */
[----:B------:R-:W-:Y:S01]  /*c670*/  FFMA.FTZ R105, R77, R93, -R130 ;  /* 0x0000005d4d697223 */ /* 0x000fe20000010882 */
[----:B------:R-:W-:Y:S01]  /*c680*/  FMUL.FTZ R79, R33, R45 ;  /* 0x0000002d214f7220 */ /* 0x000fe20000410000 */
[----:B------:R-:W-:Y:S01]  /*c690*/  FMUL.FTZ R88, R32, R161 ;  /* 0x000000a120587220 */ /* 0x000fe20000410000 */
[----:B------:R-:W-:Y:S01]  /*c6a0*/  FMUL.FTZ R77, R128, R160 ;  /* 0x000000a0804d7220 */ /* 0x000fe20000410000 */
[----:B------:R-:W-:Y:S01]  /*c6b0*/  FADD.FTZ R78, R151, R78 ;  /* 0x0000004e974e7221 */ /* 0x000fe20000010000 */
[----:B------:R-:W-:Y:S01]  /*c6c0*/  FADD.FTZ R152, R152, R85 ;  /* 0x0000005598987221 */ /* 0x000fe20000010000 */
[CC--:B------:R-:W-:Y:S01]  /*c6d0*/  FFMA.FTZ R86, -R127.reuse, R79.reuse, R208 ;  /* 0x0000004f7f567223 */ /* 0x0c0fe200000101d0 */
[----:B------:R-:W-:Y:S01]  /*c6e0*/  FFMA.FTZ R127, R127, R94, R77 ;  /* 0x0000005e7f7f7223 */ /* 0x000fe2000001004d */
[----:B------:R0:W-:Y:S01]  /*c6f0*/  STS [R67+0x4238], R88 ;  /* 0x0042385843007388 */ /* 0x0001e20000000800 */
[----:B------:R-:W-:Y:S01]  /*c700*/  FMUL.FTZ R77, R84, R78 ;  /* 0x0000004e544d7220 */ /* 0x000fe20000410000 */
[----:B------:R-:W-:Y:S01]  /*c710*/  FFMA.FTZ R128, R128, -R79, R209 ;  /* 0x8000004f80807223 */ /* 0x000fe200000100d1 */
[----:B------:R-:W-:Y:S01]  /*c720*/  FMUL.FTZ R85, R94, UR33 ;  /* 0x000000215e557c20 */ /* 0x000fe20008410000 */
[----:B------:R-:W-:Y:S01]  /*c730*/  FMUL.FTZ R79, R160, UR33 ;  /* 0x00000021a04f7c20 */ /* 0x000fe20008410000 */
[C---:B------:R-:W-:Y:S01]  /*c740*/  FFMA.FTZ R77, R83.reuse, R152, -R77 ;  /* 0x00000098534d7223 */ /* 0x040fe2000001084d */
[----:B------:R1:W-:Y:S01]  /*c750*/  STS [R67+0x4240], R106 ;  /* 0x0042406a43007388 */ /* 0x0003e20000000800 */
[----:B------:R-:W-:Y:S01]  /*c760*/  FFMA.FTZ R89, R32, R92, R87 ;  /* 0x0000005c20597223 */ /* 0x000fe20000010057 */
[----:B------:R-:W-:Y:S01]  /*c770*/  FFMA.FTZ R85, R160, UR46, -R85 ;  /* 0x0000002ea0557c23 */ /* 0x000fe20008010855 */
[----:B------:R-:W-:Y:S01]  /*c780*/  FADD.FTZ R77, R150, R77 ;  /* 0x0000004d964d7221 */ /* 0x000fe20000010000 */
[----:B0-----:R-:W-:Y:S01]  /*c790*/  FMUL.FTZ R88, R84, R152 ;  /* 0x0000009854587220 */ /* 0x001fe20000410000 */
[C---:B------:R-:W-:Y:S01]  /*c7a0*/  FFMA.FTZ R123, R94.reuse, UR46, R79 ;  /* 0x0000002e5e7b7c23 */ /* 0x040fe2000801004f */
[----:B------:R-:W-:Y:S01]  /*c7b0*/  FMUL.FTZ R79, R94, R45 ;  /* 0x0000002d5e4f7220 */ /* 0x000fe20000410000 */
[----:B------:R-:W-:Y:S01]  /*c7c0*/  FMUL.FTZ R84, R82, R77 ;  /* 0x0000004d52547220 */ /* 0x000fe20000410000 */
[----:B------:R-:W-:Y:S01]  /*c7d0*/  FFMA.FTZ R88, R83, R78, R88 ;  /* 0x0000004e53587223 */ /* 0x000fe20000010058 */
[----:B------:R-:W-:Y:S01]  /*c7e0*/  FMUL.FTZ R83, R160, R45 ;  /* 0x0000002da0537220 */ /* 0x000fe20000410000 */
[----:B-1----:R-:W-:Y:S01]  /*c7f0*/  FMUL.FTZ R106, R32, R93 ;  /* 0x0000005d206a7220 */ /* 0x002fe20000410000 */
[C---:B------:R-:W-:Y:S01]  /*c800*/  FMUL.FTZ R129, R128.reuse, R85 ;  /* 0x0000005580817220 */ /* 0x040fe20000410000 */
[----:B------:R-:W-:Y:S01]  /*c810*/  FADD.FTZ R149, R149, R88 ;  /* 0x0000005895957221 */ /* 0x000fe20000010000 */
[C---:B------:R-:W-:Y:S01]  /*c820*/  FMUL.FTZ R87, R128.reuse, R83 ;  /* 0x0000005380577220 */ /* 0x040fe20000410000 */
[----:B------:R-:W-:Y:S01]  /*c830*/  FMUL.FTZ R128, R128, R79 ;  /* 0x0000004f80807220 */ /* 0x000fe20000410000 */
[----:B------:R0:W-:Y:S01]  /*c840*/  STS [R67+0x423c], R106 ;  /* 0x00423c6a43007388 */ /* 0x0001e20000000800 */
[-C--:B------:R-:W-:Y:S01]  /*c850*/  FMUL.FTZ R88, R82, R149.reuse ;  /* 0x0000009552587220 */ /* 0x080fe20000410000 */
[----:B------:R-:W-:Y:S01]  /*c860*/  FFMA.FTZ R82, R81, R149, R84 ;  /* 0x0000009551527223 */ /* 0x000fe20000010054 */
[----:B------:R-:W-:Y:S01]  /*c870*/  FMUL.FTZ R90, R33, R79 ;  /* 0x0000004f215a7220 */ /* 0x000fe20000410000 */
[----:B------:R-:W-:Y:S01]  /*c880*/  FFMA.FTZ R229, R92, R40, R229 ;  /* 0x000000285ce57223 */ /* 0x000fe200000100e5 */
[----:B------:R-:W-:Y:S01]  /*c890*/  FFMA.FTZ R81, R81, R77, -R88 ;  /* 0x0000004d51517223 */ /* 0x000fe20000010858 */
[----:B------:R-:W-:Y:S01]  /*c8a0*/  FADD.FTZ R82, R147, R82 ;  /* 0x0000005293527221 */ /* 0x000fe20000010000 */
[-C--:B------:R-:W-:Y:S01]  /*c8b0*/  FFMA.FTZ R107, R86, R83.reuse, -R128 ;  /* 0x00000053566b7223 */ /* 0x080fe20000010880 */
[----:B------:R-:W-:Y:S01]  /*c8c0*/  FMUL.FTZ R92, R33, R83 ;  /* 0x00000053215c7220 */ /* 0x000fe20000410000 */
[----:B------:R-:W-:Y:S01]  /*c8d0*/  FADD.FTZ R148, R148, R81 ;  /* 0x0000005194947221 */ /* 0x000fe20000010000 */
[----:B0-----:R-:W-:Y:S01]  /*c8e0*/  FFMA.FTZ R106, R86, R79, R87 ;  /* 0x0000004f566a7223 */ /* 0x001fe20000010057 */
[-C--:B------:R-:W-:Y:S01]  /*c8f0*/  FMUL.FTZ R79, R41, R55.reuse ;  /* 0x00000037294f7220 */ /* 0x080fe20000410000 */
[----:B------:R-:W-:Y:S01]  /*c900*/  FMUL.FTZ R81, R39, R54 ;  /* 0x0000003627517220 */ /* 0x000fe20000410000 */
[----:B------:R-:W-:Y:S01]  /*c910*/  FMUL.FTZ R110, R82, R55 ;  /* 0x00000037526e7220 */ /* 0x000fe20000410000 */
[----:B------:R0:W-:Y:S01]  /*c920*/  STS [R67+0x4248], R112 ;  /* 0x0042487043007388 */ /* 0x0001e20000000800 */
[----:B------:R-:W-:Y:S01]  /*c930*/  FFMA.FTZ R84, R114, -R79, R222 ;  /* 0x8000004f72547223 */ /* 0x000fe200000100de */
[----:B------:R-:W-:Y:S01]  /*c940*/  FADD.FTZ R57, R108, R57 ;  /* 0x000000396c397221 */ /* 0x000fe20000010000 */
[----:B------:R-:W-:Y:S01]  /*c950*/  FFMA.FTZ R83, -R115, R81, R218 ;  /* 0x0000005173537223 */ /* 0x000fe200000101da */
[----:B------:R1:W-:Y:S01]  /*c960*/  STS [R67+0x424c], R122 ;  /* 0x00424c7a43007388 */ /* 0x0003e20000000800 */
[----:B------:R-:W-:Y:S01]  /*c970*/  FMUL.FTZ R88, R38, R53 ;  /* 0x0000003526587220 */ /* 0x000fe20000410000 */
[----:B------:R-:W-:Y:S01]  /*c980*/  FFMA.FTZ R81, R116, -R81, R219 ;  /* 0x8000005174517223 */ /* 0x000fe200000100db */
[----:B------:R-:W-:Y:S01]  /*c990*/  FMUL.FTZ R108, R148, R55 ;  /* 0x00000037946c7220 */ /* 0x000fe20000410000 */
[----:B------:R-:W-:Y:S01]  /*c9a0*/  FFMA.FTZ R85, -R113, R79, R220 ;  /* 0x0000004f71557223 */ /* 0x000fe200000101dc */
[----:B------:R-:W-:Y:S01]  /*c9b0*/  FMUL.FTZ R87, R84, R110 ;  /* 0x0000006e54577220 */ /* 0x000fe20000410000 */
[----:B0-----:R-:W-:Y:S01]  /*c9c0*/  FMUL.FTZ R112, R77, R54 ;  /* 0x000000364d707220 */ /* 0x001fe20000410000 */
[----:B------:R0:W-:Y:S01]  /*c9d0*/  STS [R67+0x4230], R90 ;  /* 0x0042305a43007388 */ /* 0x0001e20000000800 */
[-C--:B------:R-:W-:Y:S01]  /*c9e0*/  FFMA.FTZ R79, -R117, R88.reuse, R216 ;  /* 0x00000058754f7223 */ /* 0x080fe200000101d8 */
[----:B------:R-:W-:Y:S01]  /*c9f0*/  FFMA.FTZ R88, R118, -R88, R217 ;  /* 0x8000005876587223 */ /* 0x000fe200000100d9 */
[----:B-1----:R-:W-:Y:S01]  /*ca00*/  FMUL.FTZ R122, R149, R54 ;  /* 0x00000036957a7220 */ /* 0x002fe20000410000 */
[----:B------:R1:W-:Y:S01]  /*ca10*/  STS [R67+0x4234], R92 ;  /* 0x0042345c43007388 */ /* 0x0003e20000000800 */
[-C--:B------:R-:W-:Y:S01]  /*ca20*/  FMUL.FTZ R111, R78, R53.reuse ;  /* 0x000000354e6f7220 */ /* 0x080fe20000410000 */
[----:B------:R-:W-:Y:S01]  /*ca30*/  FFMA.FTZ R87, R85, R108, -R87 ;  /* 0x0000006c55577223 */ /* 0x000fe20000010857 */
[----:B------:R-:W-:Y:S01]  /*ca40*/  FMUL.FTZ R93, R81, R122 ;  /* 0x0000007a515d7220 */ /* 0x000fe20000410000 */
[----:B------:R-:W-:Y:S01]  /*ca50*/  FADD.FTZ R56, R89, R56 ;  /* 0x0000003859387221 */ /* 0x000fe20000010000 */
[----:B------:R-:W-:Y:S01]  /*ca60*/  FMUL.FTZ R109, R152, R53 ;  /* 0x00000035986d7220 */ /* 0x000fe20000410000 */
[----:B0-----:R-:W-:Y:S01]  /*ca70*/  FMUL.FTZ R90, R84, R108 ;  /* 0x0000006c545a7220 */ /* 0x001fe20000410000 */
[----:B------:R-:W-:Y:S01]  /*ca80*/  FADD.FTZ R87, RZ, R87 ;  /* 0x00000057ff577221 */ /* 0x000fe20000010000 */
[----:B------:R-:W-:Y:S01]  /*ca90*/  FMUL.FTZ R96, R88, R111 ;  /* 0x0000006f58607220 */ /* 0x000fe20000410000 */
[----:B------:R-:W-:Y:S01]  /*caa0*/  FADD.FTZ R181, R136, R181 ;  /* 0x000000b588b57221 */ /* 0x000fe20000010000 */
[----:B-1----:R-:W-:Y:S01]  /*cab0*/  FMUL.FTZ R92, R81, R112 ;  /* 0x00000070515c7220 */ /* 0x002fe20000410000 */
[----:B------:R-:W-:Y:S01]  /*cac0*/  FFMA.FTZ R90, R85, R110, R90 ;  /* 0x0000006e555a7223 */ /* 0x000fe2000001005a */
[-C--:B------:R-:W-:Y:S01]  /*cad0*/  FMUL.FTZ R94, R88, R109.reuse ;  /* 0x0000006d585e7220 */ /* 0x080fe20000410000 */
[----:B------:R-:W-:Y:S01]  /*cae0*/  FFMA.FTZ R96, R79, R109, -R96 ;  /* 0x0000006d4f607223 */ /* 0x000fe20000010860 */
[C---:B------:R-:W-:Y:S01]  /*caf0*/  FFMA.FTZ R89, R83.reuse, R122, R92 ;  /* 0x0000007a53597223 */ /* 0x040fe2000001005c */
[----:B------:R-:W-:Y:S01]  /*cb00*/  FFMA.FTZ R92, R83, R112, -R93 ;  /* 0x00000070535c7223 */ /* 0x000fe2000001085d */
[----:B------:R-:W-:Y:S01]  /*cb10*/  FADD.FTZ R90, RZ, R90 ;  /* 0x0000005aff5a7221 */ /* 0x000fe20000010000 */
[----:B------:R-:W-:Y:S01]  /*cb20*/  FFMA.FTZ R136, R86, R123, R129 ;  /* 0x0000007b56887223 */ /* 0x000fe20000010081 */
[-C--:B------:R-:W-:Y:S01]  /*cb30*/  FMUL.FTZ R86, R37, R52.reuse ;  /* 0x0000003425567220 */ /* 0x080fe20000410000 */
[----:B------:R-:W-:Y:S01]  /*cb40*/  FADD.FTZ R87, R87, R92 ;  /* 0x0000005c57577221 */ /* 0x000fe20000010000 */
[----:B------:R-:W-:Y:S01]  /*cb50*/  FADD.FTZ R89, R90, R89 ;  /* 0x000000595a597221 */ /* 0x000fe20000010000 */
[----:B------:R-:W-:Y:S01]  /*cb60*/  FFMA.FTZ R94, R79, R111, R94 ;  /* 0x0000006f4f5e7223 */ /* 0x000fe2000001005e */
[----:B------:R-:W-:Y:S01]  /*cb70*/  FMUL.FTZ R128, R75, R52 ;  /* 0x000000344b807220 */ /* 0x000fe20000410000 */
[----:B------:R-:W-:Y:S01]  /*cb80*/  FADD.FTZ R90, R87, R96 ;  /* 0x00000060575a7221 */ /* 0x000fe20000010000 */
[----:B------:R-:W-:Y:S01]  /*cb90*/  FFMA.FTZ R87, R120, -R86, R215 ;  /* 0x8000005678577223 */ /* 0x000fe200000100d7 */
[----:B------:R-:W-:Y:S01]  /*cba0*/  FADD.FTZ R94, R89, R94 ;  /* 0x0000005e595e7221 */ /* 0x000fe20000010000 */
[----:B------:R-:W-:Y:S01]  /*cbb0*/  FMUL.FTZ R130, R153, R52 ;  /* 0x0000003499827220 */ /* 0x000fe20000410000 */
[----:B------:R-:W-:Y:S01]  /*cbc0*/  FFMA.FTZ R86, -R119, R86, R214 ;  /* 0x0000005677567223 */ /* 0x000fe200000101d6 */
[C---:B------:R-:W-:Y:S01]  /*cbd0*/  FMUL.FTZ R89, R87.reuse, R128 ;  /* 0x0000008057597220 */ /* 0x040fe20000410000 */
[----:B------:R-:W-:Y:S01]  /*cbe0*/  FMUL.FTZ R92, R34, R50 ;  /* 0x00000032225c7220 */ /* 0x000fe20000410000 */
[-C--:B------:R-:W-:Y:S01]  /*cbf0*/  FMUL.FTZ R123, R87, R130.reuse ;  /* 0x00000082577b7220 */ /* 0x080fe20000410000 */
[----:B------:R-:W-:Y:S01]  /*cc00*/  FMUL.FTZ R96, R126, R91 ;  /* 0x0000005b7e607220 */ /* 0x000fe20000410000 */
[----:B------:R-:W-:Y:S01]  /*cc10*/  FFMA.FTZ R93, R86, R130, R89 ;  /* 0x00000082565d7223 */ /* 0x000fe20000010059 */
[----:B------:R-:W-:Y:S01]  /*cc20*/  FMUL.FTZ R129, R36, R51 ;  /* 0x0000003324817220 */ /* 0x000fe20000410000 */
[-C--:B------:R-:W-:Y:S01]  /*cc30*/  FFMA.FTZ R132, R126, -R92.reuse, R211 ;  /* 0x8000005c7e847223 */ /* 0x080fe200000100d3 */
[C---:B------:R-:W-:Y:S01]  /*cc40*/  FFMA.FTZ R89, -R125.reuse, R92, R210 ;  /* 0x0000005c7d597223 */ /* 0x040fe200000101d2 */
[----:B------:R-:W-:Y:S01]  /*cc50*/  FFMA.FTZ R123, R86, R128, -R123 ;  /* 0x00000080567b7223 */ /* 0x000fe2000001087b */
[----:B------:R-:W-:Y:S01]  /*cc60*/  FFMA.FTZ R96, R125, R157, R96 ;  /* 0x0000009d7d607223 */ /* 0x000fe20000010060 */
[----:B------:R-:W-:Y:S01]  /*cc70*/  FADD.FTZ R92, R94, R93 ;  /* 0x0000005d5e5c7221 */ /* 0x000fe20000010000 */
[----:B------:R-:W-:Y:S01]  /*cc80*/  FFMA.FTZ R93, R124, -R129, R213 ;  /* 0x800000817c5d7223 */ /* 0x000fe200000100d5 */
[----:B------:R-:W-:Y:S01]  /*cc90*/  FMUL.FTZ R125, R156, R51 ;  /* 0x000000339c7d7220 */ /* 0x000fe20000410000 */
[----:B------:R-:W-:Y:S01]  /*cca0*/  FADD.FTZ R90, R90, R123 ;  /* 0x0000007b5a5a7221 */ /* 0x000fe20000010000 */
[----:B------:R-:W-:Y:S01]  /*ccb0*/  FFMA.FTZ R94, -R121, R129, R212 ;  /* 0x00000081795e7223 */ /* 0x000fe200000101d4 */
[----:B------:R-:W-:Y:S01]  /*ccc0*/  FMUL.FTZ R123, R76, R51 ;  /* 0x000000334c7b7220 */ /* 0x000fe20000410000 */
[----:B------:R-:W-:Y:S01]  /*ccd0*/  FMUL.FTZ R129, R93, R125 ;  /* 0x0000007d5d817220 */ /* 0x000fe20000410000 */
[----:B------:R-:W-:Y:S01]  /*cce0*/  FMUL.FTZ R126, R157, UR33 ;  /* 0x000000219d7e7c20 */ /* 0x000fe20008410000 */
[----:B------:R-:W-:Y:S01]  /*ccf0*/  FFMA.FTZ R226, R135, R26, R226 ;  /* 0x0000001a87e27223 */ /* 0x000fe200000100e2 */
[C---:B------:R-:W-:Y:S01]  /*cd00*/  FMUL.FTZ R134, R91.reuse, UR33 ;  /* 0x000000215b867c20 */ /* 0x040fe20008410000 */
[-C--:B------:R-:W-:Y:S01]  /*cd10*/  FFMA.FTZ R129, R94, R123.reuse, R129 ;  /* 0x0000007b5e817223 */ /* 0x080fe20000010081 */
[CC--:B------:R-:W-:Y:S01]  /*cd20*/  FMUL.FTZ R135, R91.reuse, R50.reuse ;  /* 0x000000325b877220 */ /* 0x0c0fe20000410000 */
[----:B------:R-:W-:Y:S01]  /*cd30*/  FFMA.FTZ R133, R91, UR46, -R126 ;  /* 0x0000002e5b857c23 */ /* 0x000fe2000801087e */
[----:B------:R-:W-:Y:S01]  /*cd40*/  FMUL.FTZ R126, R93, R123 ;  /* 0x0000007b5d7e7220 */ /* 0x000fe20000410000 */
[C---:B------:R-:W-:Y:S01]  /*cd50*/  FFMA.FTZ R91, R157.reuse, UR46, R134 ;  /* 0x0000002e9d5b7c23 */ /* 0x040fe20008010086 */
[----:B------:R-:W-:Y:S01]  /*cd60*/  FADD.FTZ R129, R92, R129 ;  /* 0x000000815c817221 */ /* 0x000fe20000010000 */
[----:B------:R-:W-:Y:S01]  /*cd70*/  FMUL.FTZ R157, R157, R50 ;  /* 0x000000329d9d7220 */ /* 0x000fe20000410000 */
[----:B------:R-:W-:Y:S01]  /*cd80*/  FMUL.FTZ R92, R132, R135 ;  /* 0x00000087845c7220 */ /* 0x000fe20000410000 */
[----:B------:R-:W-:Y:S01]  /*cd90*/  FFMA.FTZ R228, R131, R35, R228 ;  /* 0x0000002383e47223 */ /* 0x000fe200000100e4 */
[----:B------:R-:W-:Y:S01]  /*cda0*/  FFMA.FTZ R131, R94, R125, -R126 ;  /* 0x0000007d5e837223 */ /* 0x000fe2000001087e */
[-C--:B------:R-:W-:Y:S01]  /*cdb0*/  FMUL.FTZ R134, R132, R157.reuse ;  /* 0x0000009d84867220 */ /* 0x080fe20000410000 */
[----:B------:R-:W-:Y:S01]  /*cdc0*/  FFMA.FTZ R126, R89, R157, R92 ;  /* 0x0000009d597e7223 */ /* 0x000fe2000001005c */
[----:B------:R-:W-:Y:S01]  /*cdd0*/  FFMA.FTZ R92, R33, R127, R136 ;  /* 0x0000007f215c7223 */ /* 0x000fe20000010088 */
[----:B------:R-:W-:Y:S01]  /*cde0*/  FADD.FTZ R131, R90, R131 ;  /* 0x000000835a837221 */ /* 0x000fe20000010000 */
[----:B------:R-:W-:Y:S01]  /*cdf0*/  FFMA.FTZ R134, R89, R135, -R134 ;  /* 0x0000008759867223 */ /* 0x000fe20000010886 */
[----:B------:R-:W-:Y:S01]  /*ce00*/  FADD.FTZ R129, R129, R126 ;  /* 0x0000007e81817221 */ /* 0x000fe20000010000 */
[----:B------:R-:W-:Y:S01]  /*ce10*/  FMUL.FTZ R90, R132, R133 ;  /* 0x00000085845a7220 */ /* 0x000fe20000410000 */
[----:B------:R-:W-:Y:S01]  /*ce20*/  FMUL.FTZ R126, R34, R157 ;  /* 0x0000009d227e7220 */ /* 0x000fe20000410000 */
[----:B------:R-:W-:Y:S01]  /*ce30*/  FADD.FTZ R134, R131, R134 ;  /* 0x0000008683867221 */ /* 0x000fe20000010000 */
[----:B------:R-:W-:Y:S01]  /*ce40*/  FADD.FTZ R129, R129, R106 ;  /* 0x0000006a81817221 */ /* 0x000fe20000010000 */
[----:B------:R-:W-:Y:S01]  /*ce50*/  FMUL.FTZ R106, R36, R123 ;  /* 0x0000007b246a7220 */ /* 0x000fe20000410000 */
[----:B------:R-:W-:Y:S01]  /*ce60*/  FMUL.FTZ R132, R34, R135 ;  /* 0x0000008722847220 */ /* 0x000fe20000410000 */
[----:B------:R-:W-:Y:S01]  /*ce70*/  FADD.FTZ R134, R134, R107 ;  /* 0x0000006b86867221 */ /* 0x000fe20000010000 */
[----:B------:R-:W-:Y:S01]  /*ce80*/  FADD.FTZ R136, R129, R104 ;  /* 0x0000006881887221 */ /* 0x000fe20000010000 */
[----:B------:R-:W-:Y:S01]  /*ce90*/  FMUL.FTZ R104, R36, R125 ;  /* 0x0000007d24687220 */ /* 0x000fe20000410000 */
[----:B------:R0:W-:Y:S01]  /*cea0*/  STS [R67+0x4220], R106 ;  /* 0x0042206a43007388 */ /* 0x0001e20000000800 */
[----:B------:R-:W-:Y:S01]  /*ceb0*/  FADD.FTZ R134, R134, R105 ;  /* 0x0000006986867221 */ /* 0x000fe20000010000 */
[----:B------:R-:W-:Y:S01]  /*cec0*/  FADD.FTZ R103, R136, R103 ;  /* 0x0000006788677221 */ /* 0x000fe20000010000 */
[C---:B------:R-:W-:Y:S01]  /*ced0*/  FMUL.FTZ R130, R37.reuse, R130 ;  /* 0x0000008225827220 */ /* 0x040fe20000410000 */
[----:B------:R-:W-:Y:S01]  /*cee0*/  FMUL.FTZ R128, R37, R128 ;  /* 0x0000008025807220 */ /* 0x000fe20000410000 */
[----:B------:R-:W-:Y:S01]  /*cef0*/  FADD.FTZ R134, R134, R95 ;  /* 0x0000005f86867221 */ /* 0x000fe20000010000 */
[----:B------:R-:W-:Y:S01]  /*cf00*/  FADD.FTZ R103, R103, R98 ;  /* 0x0000006267677221 */ /* 0x000fe20000010000 */
[----:B------:R-:W-:Y:S01]  /*cf10*/  FMUL.FTZ R98, R38, R111 ;  /* 0x0000006f26627220 */ /* 0x000fe20000410000 */
[----:B------:R-:W-:Y:S01]  /*cf20*/  FMUL.FTZ R122, R39, R122 ;  /* 0x0000007a277a7220 */ /* 0x000fe20000410000 */
[----:B------:R-:W-:Y:S01]  /*cf30*/  FADD.FTZ R134, R134, R97 ;  /* 0x0000006186867221 */ /* 0x000fe20000010000 */
[----:B0-----:R-:W-:Y:S01]  /*cf40*/  FADD.FTZ R106, R103, R100 ;  /* 0x00000064676a7221 */ /* 0x001fe20000010000 */
[----:B------:R-:W-:Y:S01]  /*cf50*/  FMUL.FTZ R100, R38, R109 ;  /* 0x0000006d26647220 */ /* 0x000fe20000410000 */
[----:B------:R-:W-:Y:S01]  /*cf60*/  FMUL.FTZ R112, R39, R112 ;  /* 0x0000007027707220 */ /* 0x000fe20000410000 */
[----:B------:R-:W-:Y:S01]  /*cf70*/  FADD.FTZ R99, R134, R99 ;  /* 0x0000006386637221 */ /* 0x000fe20000010000 */
[----:B------:R-:W-:Y:S01]  /*cf80*/  FADD.FTZ R106, R106, R101 ;  /* 0x000000656a6a7221 */ /* 0x000fe20000010000 */
[C---:B------:R-:W-:Y:S01]  /*cf90*/  FMUL.FTZ R110, R41.reuse, R110 ;  /* 0x0000006e296e7220 */ /* 0x040fe20000410000 */
[----:B------:R-:W-:Y:S01]  /*cfa0*/  FMUL.FTZ R108, R41, R108 ;  /* 0x0000006c296c7220 */ /* 0x000fe20000410000 */
[----:B------:R-:W-:Y:S01]  /*cfb0*/  FADD.FTZ R99, R99, R102 ;  /* 0x0000006663637221 */ /* 0x000fe20000010000 */
[----:B------:R-:W-:Y:S01]  /*cfc0*/  FADD.FTZ R106, R106, R73 ;  /* 0x000000496a6a7221 */ /* 0x000fe20000010000 */
[----:B------:R-:W-:Y:S01]  /*cfd0*/  STS [R67+0x4274], R176 ;  /* 0x004274b043007388 */ /* 0x000fe20000000800 */
[----:B------:R-:W-:Y:S01]  /*cfe0*/  IADD3 R102, PT, PT, R189, 0x380, RZ ;  /* 0x00000380bd667810 */ /* 0x000fe20007ffe0ff */
[----:B------:R-:W-:Y:S01]  /*cff0*/  FADD.FTZ R99, R99, R74 ;  /* 0x0000004a63637221 */ /* 0x000fe20000010000 */
[----:B------:R-:W-:Y:S01]  /*d000*/  FADD.FTZ R106, R106, R71 ;  /* 0x000000476a6a7221 */ /* 0x000fe20000010000 */
[----:B------:R0:W-:Y:S01]  /*d010*/  STS [R67+0x4228], R126 ;  /* 0x0042287e43007388 */ /* 0x0001e20000000800 */
        /* <DEDUP_REMOVED lines=9> */
[----:B------:R-:W-:Y:S01]  /*d0b0*/  FFMA.FTZ R230, R127, R45, R230 ;  /* 0x0000002d7fe67223 */ /* 0x000fe200000100e6 */
[C---:B------:R-:W-:Y:S01]  /*d0c0*/  IADD3 R106, PT, PT, R189.reuse, 0x480, RZ ;  /* 0x00000480bd6a7810 */ /* 0x040fe20007ffe0ff */
[----:B------:R5:W-:Y:S01]  /*d0d0*/  STS [R67+0x4218], R130 ;  /* 0x0042188243007388 */ /* 0x000be20000000800 */
[----:B0-----:R-:W-:Y:S01]  /*d0e0*/  IADD3 R126, PT, PT, R189, 0x700, RZ ;  /* 0x00000700bd7e7810 */ /* 0x001fe20007ffe0ff */
[----:B------:R-:W-:Y:S01]  /*d0f0*/  FADD.FTZ R66, R99, R66 ;  /* 0x0000004263427221 */ /* 0x000fe20000010000 */
[C---:B-1----:R-:W-:Y:S01]  /*d100*/  IADD3 R132, PT, PT, R189.reuse, 0x880, RZ ;  /* 0x00000880bd847810 */ /* 0x042fe20007ffe0ff */
[----:B------:R0:W-:Y:S01]  /*d110*/  STS [R67+0x421c], R128 ;  /* 0x00421c8043007388 */ /* 0x0001e20000000800 */
[----:B------:R-:W-:Y:S01]  /*d120*/  IADD3 R134, PT, PT, R189, 0x900, RZ ;  /* 0x00000900bd867810 */ /* 0x000fe20007ffe0ff */
[----:B------:R-:W-:Y:S01]  /*d130*/  FFMA.FTZ R224, R139, R21, R224 ;  /* 0x000000158be07223 */ /* 0x000fe200000100e0 */
[C---:B--2---:R-:W-:Y:S01]  /*d140*/  LOP3.LUT R104, R189.reuse, 0x400, RZ, 0xfc, !PT ;  /* 0x00000400bd687812 */ /* 0x044fe200078efcff */
[----:B------:R1:W-:Y:S01]  /*d150*/  STS [R67+0x4210], R98 ;  /* 0x0042106243007388 */ /* 0x0003e20000000800 */
[C---:B------:R-:W-:Y:S01]  /*d160*/  IADD3 R136, PT, PT, R189.reuse, 0x980, RZ ;  /* 0x00000980bd887810 */ /* 0x040fe20007ffe0ff */
[----:B------:R-:W-:Y:S01]  /*d170*/  FMUL.FTZ R172, R14, -R217 ;  /* 0x800000d90eac7220 */ /* 0x000fe20000410000 */
[C---:B-----5:R-:W-:Y:S01]  /*d180*/  LOP3.LUT R130, R189.reuse, 0x800, RZ, 0xfc, !PT ;  /* 0x00000800bd827812 */ /* 0x060fe200078efcff */
[----:B------:R2:W-:Y:S01]  /*d190*/  STS [R67+0x4214], R100 ;  /* 0x0042146443007388 */ /* 0x0005e20000000800 */
[C---:B------:R-:W-:Y:S01]  /*d1a0*/  IADD3 R142, PT, PT, R189.reuse, 0xb00, RZ ;  /* 0x00000b00bd8e7810 */ /* 0x040fe20007ffe0ff */
[----:B------:R-:W-:Y:S01]  /*d1b0*/  FMUL.FTZ R176, R12, -R213 ;  /* 0x800000d50cb07220 */ /* 0x000fe20000410000 */
[C---:B0-----:R-:W-:Y:S01]  /*d1c0*/  IADD3 R128, PT, PT, R189.reuse, 0x780, RZ ;  /* 0x00000780bd807810 */ /* 0x041fe20007ffe0ff */
[----:B------:R0:W-:Y:S01]  /*d1d0*/  STS [R67+0x4208], R122 ;  /* 0x0042087a43007388 */ /* 0x0001e20000000800 */
[C---:B------:R-:W-:Y:S01]  /*d1e0*/  IADD3 R144, PT, PT, R189.reuse, 0xb80, RZ ;  /* 0x00000b80bd907810 */ /* 0x040fe20007ffe0ff */
[C---:B------:R-:W-:Y:S01]  /*d1f0*/  FMUL.FTZ R220, R16.reuse, R220 ;  /* 0x000000dc10dc7220 */ /* 0x040fe20000410000 */
[C---:B-1----:R-:W-:Y:S01]  /*d200*/  IADD3 R98, PT, PT, R189.reuse, 0x280, RZ ;  /* 0x00000280bd627810 */ /* 0x042fe20007ffe0ff */
[----:B------:R1:W-:Y:S01]  /*d210*/  STS [R67+0x420c], R112 ;  /* 0x00420c7043007388 */ /* 0x0003e20000000800 */
[C---:B------:R-:W-:Y:S01]  /*d220*/  IADD3 R150, PT, PT, R189.reuse, 0xc80, RZ ;  /* 0x00000c80bd967810 */ /* 0x040fe20007ffe0ff */
[----:B------:R-:W-:Y:S01]  /*d230*/  FMUL.FTZ R222, R16, -R222 ;  /* 0x800000de10de7220 */ /* 0x000fe20000410000 */
[C---:B--2---:R-:W-:Y:S01]  /*d240*/  IADD3 R100, PT, PT, R189.reuse, 0x300, RZ ;  /* 0x00000300bd647810 */ /* 0x044fe20007ffe0ff */
[----:B------:R2:W-:Y:S01]  /*d250*/  STS [R67+0x4200], R110 ;  /* 0x0042006e43007388 */ /* 0x0005e20000000800 */
[----:B------:R-:W-:Y:S01]  /*d260*/  IADD3 R154, PT, PT, R189, 0xd00, RZ ;  /* 0x00000d00bd9a7810 */ /* 0x000fe20007ffe0ff */
[----:B------:R-:W-:Y:S01]  /*d270*/  FMUL.FTZ R218, R15, R218 ;  /* 0x000000da0fda7220 */ /* 0x000fe20000410000 */
[C---:B0-----:R-:W-:Y:S01]  /*d280*/  IADD3 R122, PT, PT, R189.reuse, 0x680, RZ ;  /* 0x00000680bd7a7810 */ /* 0x041fe20007ffe0ff */
[----:B------:R0:W-:Y:S01]  /*d290*/  STS [R67+0x4204], R108 ;  /* 0x0042046c43007388 */ /* 0x0001e20000000800 */
[C---:B------:R-:W-:Y:S01]  /*d2a0*/  IADD3 R158, PT, PT, R189.reuse, 0xd80, RZ ;  /* 0x00000d80bd9e7810 */ /* 0x040fe20007ffe0ff */
[----:B------:R-:W-:Y:S01]  /*d2b0*/  FMUL.FTZ R216, R14, R216 ;  /* 0x000000d80ed87220 */ /* 0x000fe20000410000 */
[----:B-1----:R-:W-:Y:S01]  /*d2c0*/  IADD3 R112, PT, PT, R189, 0x600, RZ ;  /* 0x00000600bd707810 */ /* 0x002fe20007ffe0ff */
[----:B------:R-:W-:Y:S01]  /*d2d0*/  FMUL.FTZ R214, R13, R214 ;  /* 0x000000d60dd67220 */ /* 0x000fe20000410000 */
[C---:B------:R-:W-:Y:S01]  /*d2e0*/  IADD3 R160, PT, PT, R189.reuse, 0xe00, RZ ;  /* 0x00000e00bda07810 */ /* 0x040fe20007ffe0ff */
[----:B------:R-:W-:Y:S01]  /*d2f0*/  FMUL.FTZ R212, R12, R212 ;  /* 0x000000d40cd47220 */ /* 0x000fe20000410000 */
[----:B--2---:R-:W-:Y:S01]  /*d300*/  IADD3 R110, PT, PT, R189, 0x580, RZ ;  /* 0x00000580bd6e7810 */ /* 0x004fe20007ffe0ff */
[----:B------:R-:W-:Y:S01]  /*d310*/  FMUL.FTZ R210, R11, R210 ;  /* 0x000000d20bd27220 */ /* 0x000fe20000410000 */
[C---:B------:R-:W-:Y:S01]  /*d320*/  IADD3 R162, PT, PT, R189.reuse, 0xe80, RZ ;  /* 0x00000e80bda27810 */ /* 0x040fe20007ffe0ff */
[----:B------:R-:W-:Y:S01]  /*d330*/  FMUL.FTZ R208, R10, R208 ;  /* 0x000000d00ad07220 */ /* 0x000fe20000410000 */
[----:B0-----:R-:W-:Y:S01]  /*d340*/  IADD3 R108, PT, PT, R189, 0x500, RZ ;  /* 0x00000500bd6c7810 */ /* 0x001fe20007ffe0ff */
        /* <DEDUP_REMOVED lines=14> */
[----:B------:R-:W-:Y:S01]  /*d430*/  FMUL.FTZ R173, R156, UR33 ;  /* 0x000000219cad7c20 */ /* 0x000fe20008410000 */
[-C--:B------:R-:W-:Y:S01]  /*d440*/  LEA.HI R100, R100, R189.reuse, RZ, 0x1b ;  /* 0x000000bd64647211 */ /* 0x080fe200078fd8ff */
[----:B------:R-:W-:Y:S01]  /*d450*/  FMUL.FTZ R175, R148, UR33 ;  /* 0x0000002194af7c20 */ /* 0x000fe20008410000 */
        /* <DEDUP_REMOVED lines=71> */
[----:B------:R-:W0:Y:S01]  /*d8d0*/  LDS R141, [R144+0x5600] ;  /* 0x00560000908d7984 */ /* 0x000e220000000800 */
[----:B------:R-:W-:Y:S01]  /*d8e0*/  LEA R179, R168, UR49, 0x2 ;  /* 0x00000031a8b37c11 */ /* 0x000fe2000f8e10ff */
[----:B------:R-:W-:Y:S01]  /*d8f0*/  FMUL.FTZ R168, R149, UR33 ;  /* 0x0000002195a87c20 */ /* 0x000fe20008410000 */
[----:B------:R-:W-:Y:S01]  /*d900*/  LEA R64, R169, -R64, 0x1 ;  /* 0x80000040a9407211 */ /* 0x000fe200078e08ff */
[----:B------:R-:W0:Y:S01]  /*d910*/  LDS R139, [R142+0x5800] ;  /* 0x005800008e8b7984 */ /* 0x000e220000000800 */
[----:B------:R-:W-:Y:S01]  /*d920*/  FMUL.FTZ R169, R76, UR33 ;  /* 0x000000214ca97c20 */ /* 0x000fe20008410000 */
[----:B------:R-:W-:Y:S01]  /*d930*/  FFMA.FTZ R168, R77, UR46, -R168 ;  /* 0x0000002e4da87c23 */ /* 0x000fe200080108a8 */
[C---:B------:R-:W-:Y:S01]  /*d940*/  ISETP.GE.AND P2, PT, R64.reuse, 0x1, PT ;  /* 0x000000014000780c */ /* 0x040fe20003f46270 */
[----:B------:R-:W0:Y:S01]  /*d950*/  LDS R137, [R140+0x5a00] ;  /* 0x005a00008c897984 */ /* 0x000e220000000800 */
[----:B------:R-:W-:-:S03]  /*d960*/  ISETP.GE.AND P3, PT, R64, 0x81, PT ;  /* 0x000000814000780c */ /* 0x000fc60003f66270 */
        /* <DEDUP_REMOVED lines=37> */
[----:B------:R-:W-:Y:S01]  /*dbc0*/  STS [R67+0x8400], R220 ;  /* 0x008400dc43007388 */ /* 0x000fe20000000800 */
[----:B----4-:R-:W-:-:S03]  /*dbd0*/  FMUL.FTZ R170, R2, -R193 ;  /* 0x800000c102aa7220 */ /* 0x010fc60000410000 */
[----:B------:R-:W-:Y:S01]  /*dbe0*/  STS [R67+0x8404], R222 ;  /* 0x008404de43007388 */ /* 0x000fe20000000800 */
[----:B-----5:R-:W-:-:S03]  /*dbf0*/  FMUL.FTZ R180, R0, -R191 ;  /* 0x800000bf00b47220 */ /* 0x020fc60000410000 */
        /* <DEDUP_REMOVED lines=14> */
[----:B---3--:R-:W-:Y:S01]  /*dce0*/  FFMA.FTZ R172, R156, UR46, -R169 ;  /* 0x0000002e9cac7c23 */ /* 0x008fe200080108a9 */
[----:B------:R-:W-:-:S02]  /*dcf0*/  FMUL.FTZ R169, R78, UR33 ;  /* 0x000000214ea97c20 */ /* 0x000fc40008410000 */
[----:B------:R-:W-:Y:S02]  /*dd00*/  STS [R67+0x8468], R194 ;  /* 0x008468c243007388 */ /* 0x000fe40000000800 */
[----:B------:R-:W-:Y:S02]  /*dd10*/  FFMA.FTZ R169, R152, UR46, -R169 ;  /* 0x0000002e98a97c23 */ /* 0x000fe400080108a9 */
[----:B------:R3:W-:Y:S01]  /*dd20*/  STS [R67+0x846c], R176 ;  /* 0x00846cb043007388 */ /* 0x0007e20000000800 */
[----:B----4-:R-:W-:-:S03]  /*dd30*/  FMUL.FTZ R174, R153, UR33 ;  /* 0x0000002199ae7c20 */ /* 0x010fc60008410000 */
[----:B------:R-:W-:Y:S01]  /*dd40*/  STS [R67+0x8470], R192 ;  /* 0x008470c043007388 */ /* 0x000fe20000000800 */
[----:B------:R-:W-:-:S03]  /*dd50*/  FFMA.FTZ R174, R75, UR46, -R174 ;  /* 0x0000002e4bae7c23 */ /* 0x000fc600080108ae */
[----:B------:R-:W-:Y:S01]  /*dd60*/  STS [R67+0x8474], R170 ;  /* 0x008474aa43007388 */ /* 0x000fe20000000800 */
[----:B---3--:R-:W-:Y:S01]  /*dd70*/  FMUL.FTZ R176, R124, R156 ;  /* 0x0000009c7cb07220 */ /* 0x008fe20000410000 */
[----:B------:R-:W-:Y:S02]  /*dd80*/  FMUL.FTZ R124, R75, UR33 ;  /* 0x000000214b7c7c20 */ /* 0x000fe40008410000 */
[----:B------:R-:W-:Y:S01]  /*dd90*/  STS [R67+0x8478], R190 ;  /* 0x008478be43007388 */ /* 0x000fe20000000800 */
[----:B------:R-:W-:Y:S01]  /*dda0*/  FMUL.FTZ R156, R77, UR33 ;  /* 0x000000214d9c7c20 */ /* 0x000fe20008410000 */
[----:B------:R-:W-:Y:S02]  /*ddb0*/  FFMA.FTZ R171, R153, UR46, R124 ;  /* 0x0000002e99ab7c23 */ /* 0x000fe4000801007c */
[----:B------:R3:W-:Y:S01]  /*ddc0*/  STS [R67+0x847c], R180 ;  /* 0x00847cb443007388 */ /* 0x0007e20000000800 */
[----:B------:R-:W-:Y:S01]  /*ddd0*/  FFMA.FTZ R156, R149, UR46, R156 ;  /* 0x0000002e959c7c23 */ /* 0x000fe2000801009c */
[----:B------:R-:W-:Y:S01]  /*dde0*/  FFMA.FTZ R124, R82, UR46, R175 ;  /* 0x0000002e527c7c23 */ /* 0x000fe200080100af */
[----:B---3--:R-:W-:-:S04]  /*ddf0*/  FMUL.FTZ R67, R152, UR33 ;  /* 0x0000002198437c20 */ /* 0x008fc80008410000 */
[----:B------:R-:W-:Y:S01]  /*de00*/  FFMA.FTZ R170, R78, UR46, R67 ;  /* 0x0000002e4eaa7c23 */ /* 0x000fe20008010043 */
[----:B------:R-:W-:-:S04]  /*de10*/  FMUL.FTZ R67, R82, UR33 ;  /* 0x0000002152437c20 */ /* 0x000fc80008410000 */
[----:B------:R-:W-:Y:S01]  /*de20*/  FFMA.FTZ R67, R148, UR46, -R67 ;  /* 0x0000002e94437c23 */ /* 0x000fe20008010843 */
[----:B------:R-:W-:Y:S06]  /*de30*/  BAR.SYNC.DEFER_BLOCKING 0x0 ;  /* 0x0000000000007b1d */ /* 0x000fec0000010000 */
[----:B012---:R-:W-:Y:S05]  /*de40*/  @!P2 BRA `(.L_x_2717) ;  /* 0x00000000000ca947 */ /* 0x007fea0003800000 */
[----:B------:R-:W0:Y:S04]  /*de50*/  LDS R179, [R179+0x4200] ;  /* 0x00420000b3b37984 */ /* 0x000e280000000800 */
[----:B------:R1:W-:Y:S04]  /*de60*/  REDG.E.ADD.F32.FTZ.RN.STRONG.GPU desc[UR26][R60.64], R165 ;  /* 0x000000a53c0079a6 */ /* 0x0003e8000c12f31a */
[----:B0-----:R1:W-:Y:S02]  /*de70*/  REDG.E.ADD.F32.FTZ.RN.STRONG.GPU desc[UR26][R62.64], R179 ;  /* 0x000000b33e0079a6 */ /* 0x0013e4000c12f31a */
.L_x_2717:
[----:B------:R-:W-:Y:S05]  /*de80*/  BSYNC.RECONVERGENT B0 ;  /* 0x0000000000007941 */ /* 0x000fea0003800200 */
.L_x_2716:
[----:B-1----:R0:W1:Y:S01]  /*de90*/  LDS R165, [R166+0x8600] ;  /* 0x00860000a6a57984 */ /* 0x0020620000000800 */
[----:B------:R-:W-:Y:S04]  /*dea0*/  BSSY.RECONVERGENT B0, `(.L_x_2718) ;  /* 0x0000004000007945 */ /* 0x000fe80003800200 */
[----:B------:R-:W-:Y:S05]  /*deb0*/  @!P3 BRA `(.L_x_2719) ;  /* 0x000000000008b947 */ /* 0x000fea0003800000 */
[----:B------:R2:W-:Y:S04]  /*dec0*/  REDG.E.ADD.F32.FTZ.RN.STRONG.GPU desc[UR26][R60.64+0x200], R163 ;  /* 0x000200a33c0079a6 */ /* 0x0005e8000c12f31a */
[----:B-1----:R2:W-:Y:S02]  /*ded0*/  REDG.E.ADD.F32.FTZ.RN.STRONG.GPU desc[UR26][R62.64+0x200], R165 ;  /* 0x000200a53e0079a6 */ /* 0x0025e4000c12f31a */
.L_x_2719:
[----:B------:R-:W-:Y:S05]  /*dee0*/  BSYNC.RECONVERGENT B0 ;  /* 0x0000000000007941 */ /* 0x000fea0003800200 */
.L_x_2718:
        /* <DEDUP_REMOVED lines=10> */
.L_x_2721:
[----:B------:R-:W-:Y:S05]  /*df90*/  BSYNC.RECONVERGENT B0 ;  /* 0x0000000000007941 */ /* 0x000fea0003800200 */
.L_x_2720:
[----:B--2---:R2:W4:Y:S01]  /*dfa0*/  LDS R161, [R162+0x8a00] ;  /* 0x008a0000a2a17984 */ /* 0x0045220000000800 */
[----:B------:R-:W-:Y:S04]  /*dfb0*/  BSSY.RECONVERGENT B0, `(.L_x_2722) ;  /* 0x0000004000007945 */ /* 0x000fe80003800200 */
[----:B------:R-:W-:Y:S05]  /*dfc0*/  @!P2 BRA `(.L_x_2723) ;  /* 0x000000000008a947 */ /* 0x000fea0003800000 */
[----:B------:R0:W-:Y:S04]  /*dfd0*/  REDG.E.ADD.F32.FTZ.RN.STRONG.GPU desc[UR26][R60.64+0x600], R159 ;  /* 0x0006009f3c0079a6 */ /* 0x0001e8000c12f31a */
[----:B----4-:R0:W-:Y:S02]  /*dfe0*/  REDG.E.ADD.F32.FTZ.RN.STRONG.GPU desc[UR26][R62.64+0x600], R161 ;  /* 0x000600a13e0079a6 */ /* 0x0101e4000c12f31a */
.L_x_2723:
[----:B------:R-:W-:Y:S05]  /*dff0*/  BSYNC.RECONVERGENT B0 ;  /* 0x0000000000007941 */ /* 0x000fea0003800200 */
.L_x_2722:
[----:B------:R-:W0:Y:S01]  /*e000*/  LDS R167, [R167+0x8c00] ;  /* 0x008c0000a7a77984 */ /* 0x000e220000000800 */
[----:B------:R-:W-:Y:S04]  /*e010*/  BSSY.RECONVERGENT B0, `(.L_x_2724) ;  /* 0x0000004000007945 */ /* 0x000fe80003800200 */
[----:B------:R-:W-:Y:S05]  /*e020*/  @!P3 BRA `(.L_x_2725) ;  /* 0x000000000008b947 */ /* 0x000fea0003800000 */
[----:B------:R1:W-:Y:S04]  /*e030*/  REDG.E.ADD.F32.FTZ.RN.STRONG.GPU desc[UR26][R60.64+0x800], R157 ;  /* 0x0008009d3c0079a6 */ /* 0x0003e8000c12f31a */
[----:B0-----:R0:W-:Y:S02]  /*e040*/  REDG.E.ADD.F32.FTZ.RN.STRONG.GPU desc[UR26][R62.64+0x800], R167 ;  /* 0x000800a73e0079a6 */ /* 0x0011e4000c12f31a */
.L_x_2725:
[----:B------:R-:W-:Y:S05]  /*e050*/  BSYNC.RECONVERGENT B0 ;  /* 0x0000000000007941 */ /* 0x000fea0003800200 */
.L_x_2724:
[----:B-1----:R1:W0:Y:S01]  /*e060*/  LDS R157, [R160+0x8e00] ;  /* 0x008e0000a09d7984 */ /* 0x0022220000000800 */
[----:B------:R-:W-:Y:S04]  /*e070*/  BSSY.RECONVERGENT B0, `(.L_x_2726) ;  /* 0x0000004000007945 */ /* 0x000fe80003800200 */
[----:B------:R-:W-:Y:S05]  /*e080*/  @!P4 BRA `(.L_x_2727) ;  /* 0x000000000008c947 */ /* 0x000fea0003800000 */
[----:B------:R1:W-:Y:S04]  /*e090*/  REDG.E.ADD.F32.FTZ.RN.STRONG.GPU desc[UR26][R60.64+0xa00], R155 ;  /* 0x000a009b3c0079a6 */ /* 0x0003e8000c12f31a */
[----:B0-----:R1:W-:Y:S02]  /*e0a0*/  REDG.E.ADD.F32.FTZ.RN.STRONG.GPU desc[UR26][R62.64+0xa00], R157 ;  /* 0x000a009d3e0079a6 */ /* 0x0013e4000c12f31a */
.L_x_2727:
[----:B------:R-:W-:Y:S05]  /*e0b0*/  BSYNC.RECONVERGENT B0 ;  /* 0x0000000000007941 */ /* 0x000fea0003800200 */
.L_x_2726:
[----:B-1----:R1:W0:Y:S01]  /*e0c0*/  LDS R155, [R158+0x9000] ;  /* 0x009000009e9b7984 */ /* 0x0022220000000800 */
[----:B------:R-:W-:Y:S04]  /*e0d0*/  BSSY.RECONVERGENT B0, `(.L_x_2728) ;  /* 0x0000004000007945 */ /* 0x000fe80003800200 */
[----:B------:R-:W-:Y:S05]  /*e0e0*/  @!P5 BRA `(.L_x_2729) ;  /* 0x000000000008d947 */ /* 0x000fea0003800000 */
[----:B------:R1:W-:Y:S04]  /*e0f0*/  REDG.E.ADD.F32.FTZ.RN.STRONG.GPU desc[UR26][R60.64+0xc00], R151 ;  /* 0x000c00973c0079a6 */ /* 0x0003e8000c12f31a */
[----:B0-----:R1:W-:Y:S02]  /*e100*/  REDG.E.ADD.F32.FTZ.RN.STRONG.GPU desc[UR26][R62.64+0xc00], R155 ;  /* 0x000c009b3e0079a6 */ /* 0x0013e4000c12f31a */
.L_x_2729:
[----:B------:R-:W-:Y:S05]  /*e110*/  BSYNC.RECONVERGENT B0 ;  /* 0x0000000000007941 */ /* 0x000fea0003800200 */
.L_x_2728:
        /* <DEDUP_REMOVED lines=10> */
.L_x_2731:
[----:B------:R-:W-:Y:S05]  /*e1c0*/  BSYNC.RECONVERGENT B0 ;  /* 0x0000000000007941 */ /* 0x000fea0003800200 */
.L_x_2730:
[----:B-1----:R1:W0:Y:S01]  /*e1d0*/  LDS R147, [R150+0x9400] ;  /* 0x0094000096937984 */ /* 0x0022220000000800 */
[----:B------:R-:W-:Y:S04]  /*e1e0*/  BSSY.RECONVERGENT B0, `(.L_x_2732) ;  /* 0x0000004000007945 */ /* 0x000fe80003800200 */
[----:B------:R-:W-:Y:S05]  /*e1f0*/  @!P2 BRA `(.L_x_2733) ;  /* 0x000000000008a947 */ /* 0x000fea0003800000 */
[----:B------:R1:W-:Y:S04]  /*e200*/  REDG.E.ADD.F32.FTZ.RN.STRONG.GPU desc[UR26][R60.64+0x1000], R145 ;  /* 0x001000913c0079a6 */ /* 0x0003e8000c12f31a */
[----:B0-----:R1:W-:Y:S02]  /*e210*/  REDG.E.ADD.F32.FTZ.RN.STRONG.GPU desc[UR26][R62.64+0x1000], R147 ;  /* 0x001000933e0079a6 */ /* 0x0013e4000c12f31a */
.L_x_2733:
[----:B------:R-:W-:Y:S05]  /*e220*/  BSYNC.RECONVERGENT B0 ;  /* 0x0000000000007941 */ /* 0x000fea0003800200 */
.L_x_2732:
[----:B-1----:R1:W0:Y:S01]  /*e230*/  LDS R145, [R146+0x9600] ;  /* 0x0096000092917984 */ /* 0x0022220000000800 */
[----:B------:R-:W-:Y:S04]  /*e240*/  BSSY.RECONVERGENT B0, `(.L_x_2734) ;  /* 0x0000004000007945 */ /* 0x000fe80003800200 */
[----:B------:R-:W-:Y:S05]  /*e250*/  @!P3 BRA `(.L_x_2735) ;  /* 0x000000000008b947 */ /* 0x000fea0003800000 */
[----:B------:R1:W-:Y:S04]  /*e260*/  REDG.E.ADD.F32.FTZ.RN.STRONG.GPU desc[UR26][R60.64+0x1200], R143 ;  /* 0x0012008f3c0079a6 */ /* 0x0003e8000c12f31a */
[----:B0-----:R1:W-:Y:S02]  /*e270*/  REDG.E.ADD.F32.FTZ.RN.STRONG.GPU desc[UR26][R62.64+0x1200], R145 ;  /* 0x001200913e0079a6 */ /* 0x0013e4000c12f31a */
.L_x_2735:
[----:B------:R-:W-:Y:S05]  /*e280*/  BSYNC.RECONVERGENT B0 ;  /* 0x0000000000007941 */ /* 0x000fea0003800200 */
.L_x_2734:
[----:B-1----:R1:W0:Y:S01]  /*e290*/  LDS R143, [R144+0x9800] ;  /* 0x00980000908f7984 */ /* 0x0022220000000800 */
[----:B------:R-:W-:Y:S04]  /*e2a0*/  BSSY.RECONVERGENT B0, `(.L_x_2736) ;  /* 0x0000004000007945 */ /* 0x000fe80003800200 */
[----:B------:R-:W-:Y:S05]  /*e2b0*/  @!P4 BRA `(.L_x_2737) ;  /* 0x000000000008c947 */ /* 0x000fea0003800000 */
[----:B------:R1:W-:Y:S04]  /*e2c0*/  REDG.E.ADD.F32.FTZ.RN.STRONG.GPU desc[UR26][R60.64+0x1400], R141 ;  /* 0x0014008d3c0079a6 */ /* 0x0003e8000c12f31a */
[----:B0-----:R1:W-:Y:S02]  /*e2d0*/  REDG.E.ADD.F32.FTZ.RN.STRONG.GPU desc[UR26][R62.64+0x1400], R143 ;  /* 0x0014008f3e0079a6 */ /* 0x0013e4000c12f31a */
.L_x_2737:
[----:B------:R-:W-:Y:S05]  /*e2e0*/  BSYNC.RECONVERGENT B0 ;  /* 0x0000000000007941 */ /* 0x000fea0003800200 */
.L_x_2736:
[----:B-1----:R1:W0:Y:S01]  /*e2f0*/  LDS R141, [R142+0x9a00] ;  /* 0x009a00008e8d7984 */ /* 0x0022220000000800 */
[----:B------:R-:W-:Y:S04]  /*e300*/  BSSY.RECONVERGENT B0, `(.L_x_2738) ;  /* 0x0000004000007945 */ /* 0x000fe80003800200 */
[----:B------:R-:W-:Y:S05]  /*e310*/  @!P5 BRA `(.L_x_2739) ;  /* 0x000000000008d947 */ /* 0x000fea0003800000 */
[----:B------:R1:W-:Y:S04]  /*e320*/  REDG.E.ADD.F32.FTZ.RN.STRONG.GPU desc[UR26][R60.64+0x1600], R139 ;  /* 0x0016008b3c0079a6 */ /* 0x0003e8000c12f31a */
[----:B0-----:R1:W-:Y:S02]  /*e330*/  REDG.E.ADD.F32.FTZ.RN.STRONG.GPU desc[UR26][R62.64+0x1600], R141 ;  /* 0x0016008d3e0079a6 */ /* 0x0013e4000c12f31a */
.L_x_2739:
[----:B------:R-:W-:Y:S05]  /*e340*/  BSYNC.RECONVERGENT B0 ;  /* 0x0000000000007941 */ /* 0x000fea0003800200 */
.L_x_2738:
        /* <DEDUP_REMOVED lines=10> */
.L_x_2741:
[----:B------:R-:W-:Y:S05]  /*e3f0*/  BSYNC.RECONVERGENT B0 ;  /* 0x0000000000007941 */ /* 0x000fea0003800200 */
.L_x_2740:
[----:B-1----:R1:W0:Y:S01]  /*e400*/  LDS R137, [R138+0x9e00] ;  /* 0x009e00008a897984 */ /* 0x0022220000000800 */
[----:B------:R-:W-:Y:S04]  /*e410*/  BSSY.RECONVERGENT B0, `(.L_x_2742) ;  /* 0x0000004000007945 */ /* 0x000fe80003800200 */
[----:B------:R-:W-:Y:S05]  /*e420*/  @!P2 BRA `(.L_x_2743) ;  /* 0x000000000008a947 */ /* 0x000fea0003800000 */
[----:B------:R1:W-:Y:S04]  /*e430*/  REDG.E.ADD.F32.FTZ.RN.STRONG.GPU desc[UR26][R60.64+0x1a00], R135 ;  /* 0x001a00873c0079a6 */ /* 0x0003e8000c12f31a */
[----:B0-----:R1:W-:Y:S02]  /*e440*/  REDG.E.ADD.F32.FTZ.RN.STRONG.GPU desc[UR26][R62.64+0x1a00], R137 ;  /* 0x001a00893e0079a6 */ /* 0x0013e4000c12f31a */
.L_x_2743:
[----:B------:R-:W-:Y:S05]  /*e450*/  BSYNC.RECONVERGENT B0 ;  /* 0x0000000000007941 */ /* 0x000fea0003800200 */
.L_x_2742:
[----:B-1----:R1:W0:Y:S01]  /*e460*/  LDS R135, [R136+0xa000] ;  /* 0x00a0000088877984 */ /* 0x0022220000000800 */
[----:B------:R-:W-:Y:S04]  /*e470*/  BSSY.RECONVERGENT B0, `(.L_x_2744) ;  /* 0x0000004000007945 */ /* 0x000fe80003800200 */
[----:B------:R-:W-:Y:S05]  /*e480*/  @!P3 BRA `(.L_x_2745) ;  /* 0x000000000008b947 */ /* 0x000fea0003800000 */
[----:B------:R1:W-:Y:S04]  /*e490*/  REDG.E.ADD.F32.FTZ.RN.STRONG.GPU desc[UR26][R60.64+0x1c00], R133 ;  /* 0x001c00853c0079a6 */ /* 0x0003e8000c12f31a */
[----:B0-----:R1:W-:Y:S02]  /*e4a0*/  REDG.E.ADD.F32.FTZ.RN.STRONG.GPU desc[UR26][R62.64+0x1c00], R135 ;  /* 0x001c00873e0079a6 */ /* 0x0013e4000c12f31a */
.L_x_2745:
[----:B------:R-:W-:Y:S05]  /*e4b0*/  BSYNC.RECONVERGENT B0 ;  /* 0x0000000000007941 */ /* 0x000fea0003800200 */
.L_x_2744:
[----:B-1----:R1:W0:Y:S01]  /*e4c0*/  LDS R133, [R134+0xa200] ;  /* 0x00a2000086857984 */ /* 0x0022220000000800 */
[----:B------:R-:W-:Y:S04]  /*e4d0*/  BSSY.RECONVERGENT B0, `(.L_x_2746) ;  /* 0x0000004000007945 */ /* 0x000fe80003800200 */
[----:B------:R-:W-:Y:S05]  /*e4e0*/  @!P4 BRA `(.L_x_2747) ;  /* 0x000000000008c947 */ /* 0x000fea0003800000 */
[----:B------:R1:W-:Y:S04]  /*e4f0*/  REDG.E.ADD.F32.FTZ.RN.STRONG.GPU desc[UR26][R60.64+0x1e00], R131 ;  /* 0x001e00833c0079a6 */ /* 0x0003e8000c12f31a */
[----:B0-----:R1:W-:Y:S02]  /*e500*/  REDG.E.ADD.F32.FTZ.RN.STRONG.GPU desc[UR26][R62.64+0x1e00], R133 ;  /* 0x001e00853e0079a6 */ /* 0x0013e4000c12f31a */
.L_x_2747:
[----:B------:R-:W-:Y:S05]  /*e510*/  BSYNC.RECONVERGENT B0 ;  /* 0x0000000000007941 */ /* 0x000fea0003800200 */
.L_x_2746:
[----:B-1----:R1:W0:Y:S01]  /*e520*/  LDS R131, [R132+0xa400] ;  /* 0x00a4000084837984 */ /* 0x0022220000000800 */
[----:B------:R-:W-:Y:S04]  /*e530*/  BSSY.RECONVERGENT B0, `(.L_x_2748) ;  /* 0x0000004000007945 */ /* 0x000fe80003800200 */
[----:B------:R-:W-:Y:S05]  /*e540*/  @!P5 BRA `(.L_x_2749) ;  /* 0x000000000008d947 */ /* 0x000fea0003800000 */
[----:B------:R1:W-:Y:S04]  /*e550*/  REDG.E.ADD.F32.FTZ.RN.STRONG.GPU desc[UR26][R60.64+0x2000], R129 ;  /* 0x002000813c0079a6 */ /* 0x0003e8000c12f31a */
[----:B0-----:R1:W-:Y:S02]  /*e560*/  REDG.E.ADD.F32.FTZ.RN.STRONG.GPU desc[UR26][R62.64+0x2000], R131 ;  /* 0x002000833e0079a6 */ /* 0x0013e4000c12f31a */
.L_x_2749:
[----:B------:R-:W-:Y:S05]  /*e570*/  BSYNC.RECONVERGENT B0 ;  /* 0x0000000000007941 */ /* 0x000fea0003800200 */
.L_x_2748:
        /* <DEDUP_REMOVED lines=10> */
.L_x_2751:
[----:B------:R-:W-:Y:S05]  /*e620*/  BSYNC.RECONVERGENT B0 ;  /* 0x0000000000007941 */ /* 0x000fea0003800200 */
.L_x_2750:
[----:B-1----:R1:W0:Y:S01]  /*e630*/  LDS R127, [R128+0xa800] ;  /* 0x00a80000807f7984 */ /* 0x0022220000000800 */
[----:B------:R-:W-:Y:S04]  /*e640*/  BSSY.RECONVERGENT B0, `(.L_x_2752) ;  /* 0x0000004000007945 */ /* 0x000fe80003800200 */
[----:B------:R-:W-:Y:S05]  /*e650*/  @!P2 BRA `(.L_x_2753) ;  /* 0x000000000008a947 */ /* 0x000fea0003800000 */
[----:B------:R1:W-:Y:S04]  /*e660*/  REDG.E.ADD.F32.FTZ.RN.STRONG.GPU desc[UR26][R60.64+0x2400], R125 ;  /* 0x0024007d3c0079a6 */ /* 0x0003e8000c12f31a */
[----:B0-----:R1:W-:Y:S02]  /*e670*/  REDG.E.ADD.F32.FTZ.RN.STRONG.GPU desc[UR26][R62.64+0x2400], R127 ;  /* 0x0024007f3e0079a6 */ /* 0x0013e4000c12f31a */
.L_x_2753:
[----:B------:R-:W-:Y:S05]  /*e680*/  BSYNC.RECONVERGENT B0 ;  /* 0x0000000000007941 */ /* 0x000fea0003800200 */
.L_x_2752:
[----:B-1----:R1:W0:Y:S01]  /*e690*/  LDS R125, [R126+0xaa00] ;  /* 0x00aa00007e7d7984 */ /* 0x0022220000000800 */
[----:B------:R-:W-:Y:S04]  /*e6a0*/  BSSY.RECONVERGENT B0, `(.L_x_2754) ;  /* 0x0000004000007945 */ /* 0x000fe80003800200 */
[----:B------:R-:W-:Y:S05]  /*e6b0*/  @!P3 BRA `(.L_x_2755) ;  /* 0x000000000008b947 */ /* 0x000fea0003800000 */
[----:B------:R1:W-:Y:S04]  /*e6c0*/  REDG.E.ADD.F32.FTZ.RN.STRONG.GPU desc[UR26][R60.64+0x2600], R123 ;  /* 0x0026007b3c0079a6 */ /* 0x0003e8000c12f31a */
[----:B0-----:R1:W-:Y:S02]  /*e6d0*/  REDG.E.ADD.F32.FTZ.RN.STRONG.GPU desc[UR26][R62.64+0x2600], R125 ;  /* 0x0026007d3e0079a6 */ /* 0x0013e4000c12f31a */
.L_x_2755:
[----:B------:R-:W-:Y:S05]  /*e6e0*/  BSYNC.RECONVERGENT B0 ;  /* 0x0000000000007941 */ /* 0x000fea0003800200 */
.L_x_2754:
[----:B-1----:R1:W0:Y:S01]  /*e6f0*/  LDS R123, [R122+0xac00] ;  /* 0x00ac00007a7b7984 */ /* 0x0022220000000800 */
[----:B------:R-:W-:Y:S04]  /*e700*/  BSSY.RECONVERGENT B0, `(.L_x_2756) ;  /* 0x0000004000007945 */ /* 0x000fe80003800200 */
[----:B------:R-:W-:Y:S05]  /*e710*/  @!P4 BRA `(.L_x_2757) ;  /* 0x000000000008c947 */ /* 0x000fea0003800000 */
[----:B------:R1:W-:Y:S04]  /*e720*/  REDG.E.ADD.F32.FTZ.RN.STRONG.GPU desc[UR26][R60.64+0x2800], R111 ;  /* 0x0028006f3c0079a6 */ /* 0x0003e8000c12f31a */
[----:B0-----:R1:W-:Y:S02]  /*e730*/  REDG.E.ADD.F32.FTZ.RN.STRONG.GPU desc[UR26][R62.64+0x2800], R123 ;  /* 0x0028007b3e0079a6 */ /* 0x0013e4000c12f31a */
.L_x_2757:
[----:B------:R-:W-:Y:S05]  /*e740*/  BSYNC.RECONVERGENT B0 ;  /* 0x0000000000007941 */ /* 0x000fea0003800200 */
.L_x_2756:
[----:B-1----:R1:W0:Y:S01]  /*e750*/  LDS R111, [R112+0xae00] ;  /* 0x00ae0000706f7984 */ /* 0x0022220000000800 */
[----:B------:R-:W-:Y:S04]  /*e760*/  BSSY.RECONVERGENT B0, `(.L_x_2758) ;  /* 0x0000004000007945 */ /* 0x000fe80003800200 */
[----:B------:R-:W-:Y:S05]  /*e770*/  @!P5 BRA `(.L_x_2759) ;  /* 0x000000000008d947 */ /* 0x000fea0003800000 */
[----:B------:R1:W-:Y:S04]  /*e780*/  REDG.E.ADD.F32.FTZ.RN.STRONG.GPU desc[UR26][R60.64+0x2a00], R109 ;  /* 0x002a006d3c0079a6 */ /* 0x0003e8000c12f31a */
[----:B0-----:R1:W-:Y:S02]  /*e790*/  REDG.E.ADD.F32.FTZ.RN.STRONG.GPU desc[UR26][R62.64+0x2a00], R111 ;  /* 0x002a006f3e0079a6 */ /* 0x0013e4000c12f31a */
.L_x_2759:
[----:B------:R-:W-:Y:S05]  /*e7a0*/  BSYNC.RECONVERGENT B0 ;  /* 0x0000000000007941 */ /* 0x000fea0003800200 */
.L_x_2758:
        /* <DEDUP_REMOVED lines=10> */
.L_x_2761:
[----:B------:R-:W-:Y:S05]  /*e850*/  BSYNC.RECONVERGENT B0 ;  /* 0x0000000000007941 */ /* 0x000fea0003800200 */
.L_x_2760:
[----:B-1----:R1:W0:Y:S01]  /*e860*/  LDS R107, [R108+0xb200] ;  /* 0x00b200006c6b7984 */ /* 0x0022220000000800 */
[----:B------:R-:W-:Y:S04]  /*e870*/  BSSY.RECONVERGENT B0, `(.L_x_2762) ;  /* 0x0000004000007945 */ /* 0x000fe80003800200 */
[----:B------:R-:W-:Y:S05]  /*e880*/  @!P2 BRA `(.L_x_2763) ;  /* 0x000000000008a947 */ /* 0x000fea0003800000 */
[----:B------:R1:W-:Y:S04]  /*e890*/  REDG.E.ADD.F32.FTZ.RN.STRONG.GPU desc[UR26][R60.64+0x2e00], R105 ;  /* 0x002e00693c0079a6 */ /* 0x0003e8000c12f31a */
[----:B0-----:R1:W-:Y:S02]  /*e8a0*/  REDG.E.ADD.F32.FTZ.RN.STRONG.GPU desc[UR26][R62.64+0x2e00], R107 ;  /* 0x002e006b3e0079a6 */ /* 0x0013e4000c12f31a */
.L_x_2763:
[----:B------:R-:W-:Y:S05]  /*e8b0*/  BSYNC.RECONVERGENT B0 ;  /* 0x0000000000007941 */ /* 0x000fea0003800200 */
.L_x_2762:
[----:B-1----:R1:W0:Y:S01]  /*e8c0*/  LDS R105, [R106+0xb400] ;  /* 0x00b400006a697984 */ /* 0x0022220000000800 */
[----:B------:R-:W-:Y:S04]  /*e8d0*/  BSSY.RECONVERGENT B0, `(.L_x_2764) ;  /* 0x0000004000007945 */ /* 0x000fe80003800200 */
[----:B------:R-:W-:Y:S05]  /*e8e0*/  @!P3 BRA `(.L_x_2765) ;  /* 0x000000000008b947 */ /* 0x000fea0003800000 */
[----:B------:R1:W-:Y:S04]  /*e8f0*/  REDG.E.ADD.F32.FTZ.RN.STRONG.GPU desc[UR26][R60.64+0x3000], R103 ;  /* 0x003000673c0079a6 */ /* 0x0003e8000c12f31a */
[----:B0-----:R1:W-:Y:S02]  /*e900*/  REDG.E.ADD.F32.FTZ.RN.STRONG.GPU desc[UR26][R62.64+0x3000], R105 ;  /* 0x003000693e0079a6 */ /* 0x0013e4000c12f31a */
.L_x_2765:
[----:B------:R-:W-:Y:S05]  /*e910*/  BSYNC.RECONVERGENT B0 ;  /* 0x0000000000007941 */ /* 0x000fea0003800200 */
.L_x_2764:
[----:B-1----:R1:W0:Y:S01]  /*e920*/  LDS R103, [R104+0xb600] ;  /* 0x00b6000068677984 */ /* 0x0022220000000800 */
[----:B------:R-:W-:Y:S04]  /*e930*/  BSSY.RECONVERGENT B0, `(.L_x_2766) ;  /* 0x0000004000007945 */ /* 0x000fe80003800200 */
[----:B------:R-:W-:Y:S05]  /*e940*/  @!P4 BRA `(.L_x_2767) ;  /* 0x000000000008c947 */ /* 0x000fea0003800000 */
[----:B------:R1:W-:Y:S04]  /*e950*/  REDG.E.ADD.F32.FTZ.RN.STRONG.GPU desc[UR26][R60.64+0x3200], R101 ;  /* 0x003200653c0079a6 */ /* 0x0003e8000c12f31a */
[----:B0-----:R1:W-:Y:S02]  /*e960*/  REDG.E.ADD.F32.FTZ.RN.STRONG.GPU desc[UR26][R62.64+0x3200], R103 ;  /* 0x003200673e0079a6 */ /* 0x0013e4000c12f31a */
.L_x_2767:
[----:B------:R-:W-:Y:S05]  /*e970*/  BSYNC.RECONVERGENT B0 ;  /* 0x0000000000007941 */ /* 0x000fea0003800200 */
.L_x_2766:
[----:B-1----:R1:W0:Y:S01]  /*e980*/  LDS R101, [R102+0xb800] ;  /* 0x00b8000066657984 */ /* 0x0022220000000800 */
[----:B------:R-:W-:Y:S04]  /*e990*/  BSSY.RECONVERGENT B0, `(.L_x_2768) ;  /* 0x0000004000007945 */ /* 0x000fe80003800200 */
[----:B------:R-:W-:Y:S05]  /*e9a0*/  @!P5 BRA `(.L_x_2769) ;  /* 0x000000000008d947 */ /* 0x000fea0003800000 */
[----:B------:R1:W-:Y:S04]  /*e9b0*/  REDG.E.ADD.F32.FTZ.RN.STRONG.GPU desc[UR26][R60.64+0x3400], R99 ;  /* 0x003400633c0079a6 */ /* 0x0003e8000c12f31a */
[----:B0-----:R1:W-:Y:S02]  /*e9c0*/  REDG.E.ADD.F32.FTZ.RN.STRONG.GPU desc[UR26][R62.64+0x3400], R101 ;  /* 0x003400653e0079a6 */ /* 0x0013e4000c12f31a */
.L_x_2769:
[----:B------:R-:W-:Y:S05]  /*e9d0*/  BSYNC.RECONVERGENT B0 ;  /* 0x0000000000007941 */ /* 0x000fea0003800200 */
.L_x_2768:
        /* <DEDUP_REMOVED lines=10> */
.L_x_2771:
[----:B------:R-:W-:Y:S05]  /*ea80*/  BSYNC.RECONVERGENT B0 ;  /* 0x0000000000007941 */ /* 0x000fea0003800200 */
.L_x_2770:
[----:B-1----:R1:W0:Y:S01]  /*ea90*/  LDS R97, [R98+0xbc00] ;  /* 0x00bc000062617984 */ /* 0x0022220000000800 */
[----:B------:R-:W-:Y:S04]  /*eaa0*/  BSSY.RECONVERGENT B0, `(.L_x_2772) ;  /* 0x0000004000007945 */ /* 0x000fe80003800200 */
[----:B------:R-:W-:Y:S05]  /*eab0*/  @!P2 BRA `(.L_x_2773) ;  /* 0x000000000008a947 */ /* 0x000fea0003800000 */
[----:B------:R1:W-:Y:S04]  /*eac0*/  REDG.E.ADD.F32.FTZ.RN.STRONG.GPU desc[UR26][R60.64+0x3800], R95 ;  /* 0x0038005f3c0079a6 */ /* 0x0003e8000c12f31a */
[----:B0-----:R1:W-:Y:S02]  /*ead0*/  REDG.E.ADD.F32.FTZ.RN.STRONG.GPU desc[UR26][R62.64+0x3800], R97 ;  /* 0x003800613e0079a6 */ /* 0x0013e4000c12f31a */
.L_x_2773:
[----:B------:R-:W-:Y:S05]  /*eae0*/  BSYNC.RECONVERGENT B0 ;  /* 0x0000000000007941 */ /* 0x000fea0003800200 */
.L_x_2772:
[----:B-1----:R1:W0:Y:S01]  /*eaf0*/  LDS R95, [R74+0xbe00] ;  /* 0x00be00004a5f7984 */ /* 0x0022220000000800 */
[----:B------:R-:W-:Y:S04]  /*eb00*/  BSSY.RECONVERGENT B0, `(.L_x_2774) ;  /* 0x0000004000007945 */ /* 0x000fe80003800200 */
[----:B------:R-:W-:Y:S05]  /*eb10*/  @!P3 BRA `(.L_x_2775) ;  /* 0x000000000008b947 */ /* 0x000fea0003800000 */
[----:B------:R1:W-:Y:S04]  /*eb20*/  REDG.E.ADD.F32.FTZ.RN.STRONG.GPU desc[UR26][R60.64+0x3a00], R73 ;  /* 0x003a00493c0079a6 */ /* 0x0003e8000c12f31a */
[----:B0-----:R1:W-:Y:S02]  /*eb30*/  REDG.E.ADD.F32.FTZ.RN.STRONG.GPU desc[UR26][R62.64+0x3a00], R95 ;  /* 0x003a005f3e0079a6 */ /* 0x0013e4000c12f31a */
.L_x_2775:
[----:B------:R-:W-:Y:S05]  /*eb40*/  BSYNC.RECONVERGENT B0 ;  /* 0x0000000000007941 */ /* 0x000fea0003800200 */
.L_x_2774:
[----:B-1----:R1:W0:Y:S01]  /*eb50*/  LDS R73, [R72+0xc000] ;  /* 0x00c0000048497984 */ /* 0x0022220000000800 */
[----:B------:R-:W-:Y:S04]  /*eb60*/  BSSY.RECONVERGENT B0, `(.L_x_2776) ;  /* 0x0000004000007945 */ /* 0x000fe80003800200 */
[----:B------:R-:W-:Y:S05]  /*eb70*/  @!P4 BRA `(.L_x_2777) ;  /* 0x000000000008c947 */ /* 0x000fea0003800000 */
[----:B------:R1:W-:Y:S04]  /*eb80*/  REDG.E.ADD.F32.FTZ.RN.STRONG.GPU desc[UR26][R60.64+0x3c00], R71 ;  /* 0x003c00473c0079a6 */ /* 0x0003e8000c12f31a */
[----:B0-----:R1:W-:Y:S02]  /*eb90*/  REDG.E.ADD.F32.FTZ.RN.STRONG.GPU desc[UR26][R62.64+0x3c00], R73 ;  /* 0x003c00493e0079a6 */ /* 0x0013e4000c12f31a */
.L_x_2777:
[----:B------:R-:W-:Y:S05]  /*eba0*/  BSYNC.RECONVERGENT B0 ;  /* 0x0000000000007941 */ /* 0x000fea0003800200 */
.L_x_2776:
[----:B-1----:R1:W0:Y:S01]  /*ebb0*/  LDS R71, [R70+0xc200] ;  /* 0x00c2000046477984 */ /* 0x0022220000000800 */
[----:B------:R-:W-:Y:S04]  /*ebc0*/  BSSY.RECONVERGENT B0, `(.L_x_2778) ;  /* 0x0000004000007945 */ /* 0x000fe80003800200 */
[----:B------:R-:W-:Y:S05]  /*ebd0*/  @!P5 BRA `(.L_x_2779) ;  /* 0x000000000008d947 */ /* 0x000fea0003800000 */
[----:B------:R1:W-:Y:S04]  /*ebe0*/  REDG.E.ADD.F32.FTZ.RN.STRONG.GPU desc[UR26][R60.64+0x3e00], R65 ;  /* 0x003e00413c0079a6 */ /* 0x0003e8000c12f31a */
[----:B0-----:R1:W-:Y:S02]  /*ebf0*/  REDG.E.ADD.F32.FTZ.RN.STRONG.GPU desc[UR26][R62.64+0x3e00], R71 ;  /* 0x003e00473e0079a6 */ /* 0x0013e4000c12f31a */
.L_x_2779:
[----:B------:R-:W-:Y:S05]  /*ec00*/  BSYNC.RECONVERGENT B0 ;  /* 0x0000000000007941 */ /* 0x000fea0003800200 */
.L_x_2778:
[----:B01----:R-:W0:Y:S01]  /*ec10*/  SHFL.DOWN PT, R60, R69, 0x1, 0x1f ;  /* 0x08201f00453c7f89 */ /* 0x003e2200000e0000 */
[----:B------:R-:W-:Y:S01]  /*ec20*/  ISETP.GT.AND P2, PT, R239, 0x1e, PT ;  /* 0x0000001eef00780c */ /* 0x000fe20003f44270 */
[----:B------:R-:W-:Y:S01]  /*ec30*/  FMUL.FTZ R120, R120, R75 ;  /* 0x0000004b78787220 */ /* 0x000fe20000410000 */
[----:B------:R-:W-:Y:S01]  /*ec40*/  FMUL.FTZ R87, R87, R174 ;  /* 0x000000ae57577220 */ /* 0x000fe20000410000 */
[----:B------:R-:W1:Y:S01]  /*ec50*/  SHFL.DOWN PT, R61, R66, 0x1, 0x1f ;  /* 0x08201f00423d7f89 */ /* 0x000e6200000e0000 */
[----:B------:R-:W-:Y:S01]  /*ec60*/  FMUL.FTZ R93, R93, R172 ;  /* 0x000000ac5d5d7220 */ /* 0x000fe20000410000 */
        /* <DEDUP_REMOVED lines=21> */
[----:B------:R-:W-:Y:S01]  /*edc0*/  BSSY.RECONVERGENT B0, `(.L_x_2780) ;  /* 0x000003c000007945 */ /* 0x000fe20003800200 */
[----:B-1----:R-:W-:Y:S01]  /*edd0*/  @!P2 FADD.FTZ R66, R66, R61 ;  /* 0x0000003d4242a221 */ /* 0x002fe20000010000 */
[----:B------:R-:W0:Y:S01]  /*ede0*/  SHFL.DOWN PT, R60, R69, 0x2, 0x1f ;  /* 0x08401f00453c7f89 */ /* 0x000e2200000e0000 */
[----:B------:R-:W-:Y:S01]  /*edf0*/  ISETP.GT.AND P2, PT, R239, 0x1d, PT ;  /* 0x0000001def00780c */ /* 0x000fe20003f44270 */
[----:B------:R-:W-:Y:S01]  /*ee00*/  FADD.FTZ R49, R92, R49 ;  /* 0x000000315c317221 */ /* 0x000fe20000010000 */
[----:B------:R-:W-:Y:S01]  /*ee10*/  FFMA.FTZ R231, R96, R50, R231 ;  /* 0x0000003260e77223 */ /* 0x000fe200000100e7 */
[----:B------:R-:W1:Y:S01]  /*ee20*/  SHFL.DOWN PT, R61, R66, 0x2, 0x1f ;  /* 0x08401f00423d7f89 */ /* 0x000e6200000e0000 */
[----:B------:R-:W-:Y:S01]  /*ee30*/  FADD.FTZ R48, R91, R48 ;  /* 0x000000305b307221 */ /* 0x000fe20000010000 */
[----:B------:R-:W-:Y:S01]  /*ee40*/  FFMA.FTZ R232, R121, R51, R232 ;  /* 0x0000003379e87223 */ /* 0x000fe200000100e8 */
[----:B------:R-:W-:Y:S01]  /*ee50*/  FFMA.FTZ R233, R120, R52, R233 ;  /* 0x0000003478e97223 */ /* 0x000fe200000100e9 */
[----:B------:R-:W-:Y:S01]  /*ee60*/  FFMA.FTZ R234, R117, R53, R234 ;  /* 0x0000003575ea7223 */ /* 0x000fe200000100ea */
[----:B------:R-:W-:Y:S01]  /*ee70*/  FFMA.FTZ R237, R116, R54, R237 ;  /* 0x0000003674ed7223 */ /* 0x000fe200000100ed */
[----:B------:R-:W-:Y:S01]  /*ee80*/  FADD.FTZ R44, R79, R44 ;  /* 0x0000002c4f2c7221 */ /* 0x000fe20000010000 */
[----:B------:R-:W-:Y:S01]  /*ee90*/  FFMA.FTZ R238, R113, R55, R238 ;  /* 0x0000003771ee7223 */ /* 0x000fe200000100ee */
[----:B------:R-:W-:-:S02]  /*eea0*/  FADD.FTZ R43, R156, R43 ;  /* 0x0000002b9c2b7221 */ /* 0x000fc40000010000 */
[----:B0-----:R-:W-:Y:S01]  /*eeb0*/  @!P2 FADD.FTZ R69, R69, R60 ;  /* 0x0000003c4545a221 */ /* 0x001fe20000010000 */
[----:B-1----:R-:W-:-:S04]  /*eec0*/  @!P2 FADD.FTZ R66, R66, R61 ;  /* 0x0000003d4242a221 */ /* 0x002fc80000010000 */
[----:B------:R-:W0:Y:S01]  /*eed0*/  SHFL.DOWN PT, R60, R69, 0x4, 0x1f ;  /* 0x08801f00453c7f89 */ /* 0x000e2200000e0000 */
[----:B------:R-:W-:-:S03]  /*eee0*/  ISETP.GT.AND P2, PT, R239, 0x1b, PT ;  /* 0x0000001bef00780c */ /* 0x000fc60003f44270 */
[----:B------:R-:W1:Y:S10]  /*eef0*/  SHFL.DOWN PT, R61, R66, 0x4, 0x1f ;  /* 0x08801f00423d7f89 */ /* 0x000e7400000e0000 */
[----:B0-----:R-:W-:Y:S01]  /*ef00*/  @!P2 FADD.FTZ R69, R69, R60 ;  /* 0x0000003c4545a221 */ /* 0x001fe20000010000 */
[----:B-1----:R-:W-:-:S04]  /*ef10*/  @!P2 FADD.FTZ R66, R66, R61 ;  /* 0x0000003d4242a221 */ /* 0x002fc80000010000 */
[----:B------:R-:W0:Y:S01]  /*ef20*/  SHFL.DOWN PT, R60, R69, 0x8, 0x1f ;  /* 0x09001f00453c7f89 */ /* 0x000e2200000e0000 */
[----:B------:R-:W-:-:S03]  /*ef30*/  ISETP.GT.AND P2, PT, R239, 0x17, PT ;  /* 0x00000017ef00780c */ /* 0x000fc60003f44270 */
[----:B------:R-:W1:Y:S10]  /*ef40*/  SHFL.DOWN PT, R61, R66, 0x8, 0x1f ;  /* 0x09001f00423d7f89 */ /* 0x000e7400000e0000 */
[----:B0-----:R-:W-:Y:S01]  /*ef50*/  @!P2 FADD.FTZ R69, R69, R60 ;  /* 0x0000003c4545a221 */ /* 0x001fe20000010000 */
[----:B------:R-:W-:Y:S01]  /*ef60*/  FFMA.FTZ R60, R36, R121, R93 ;  /* 0x00000079243c7223 */ /* 0x000fe2000001005d */
[----:B-1----:R-:W-:-:S03]  /*ef70*/  @!P2 FADD.FTZ R66, R66, R61 ;  /* 0x0000003d4242a221 */ /* 0x002fc60000010000 */
[----:B------:R-:W0:Y:S01]  /*ef80*/  SHFL.DOWN PT, R64, R69, 0x10, 0x1f ;  /* 0x0a001f0045407f89 */ /* 0x000e2200000e0000 */
[----:B------:R-:W-:Y:S01]  /*ef90*/  ISETP.NE.AND P2, PT, R239, RZ, PT ;  /* 0x000000ffef00720c */ /* 0x000fe20003f45270 */
[----:B------:R-:W-:Y:S01]  /*efa0*/  FFMA.FTZ R61, R37, R120, R86 ;  /* 0x00000078253d7223 */ /* 0x000fe20000010056 */
[----:B------:R-:W-:Y:S01]  /*efb0*/  FADD.FTZ R47, R60, R47 ;  /* 0x0000002f3c2f7221 */ /* 0x000fe20000010000 */
[----:B------:R-:W1:Y:S02]  /*efc0*/  SHFL.DOWN PT, R65, R66, 0x10, 0x1f ;  /* 0x0a001f0042417f89 */ /* 0x000e6400000e0000 */
[----:B------:R-:W-:Y:S01]  /*efd0*/  FADD.FTZ R46, R61, R46 ;  /* 0x0000002e3d2e7221 */ /* 0x000fe20000010000 */
[----:B------:R-:W-:-:S04]  /*efe0*/  FFMA.FTZ R61, R41, R113, R84 ;  /* 0x00000071293d7223 */ /* 0x000fc80000010054 */
[----:B------:R-:W-:-:S03]  /*eff0*/  FADD.FTZ R42, R61, R42 ;  /* 0x0000002a3d2a7221 */ /* 0x000fc60000010000 */
[----:B------:R-:W-:Y:S01]  /*f000*/  @!P2 LOP3.LUT R68, R68, 0xf8, RZ, 0xc0, !PT ;  /* 0x000000f84444a812 */ /* 0x000fe200078ec0ff */
[----:B0-----:R-:W-:Y:S01]  /*f010*/  FADD.FTZ R64, R69, R64 ;  /* 0x0000004045407221 */ /* 0x001fe20000010000 */
[----:B-1----:R-:W-:-:S05]  /*f020*/  FADD.FTZ R65, R66, R65 ;  /* 0x0000004142417221 */ /* 0x002fca0000010000 */
[----:B------:R0:W-:Y:S01]  /*f030*/  @!P2 STS.64 [R68+UR28+0xc608], R64 ;  /* 0x00c608404400a988 */ /* 0x0001e20008000a1c */
[----:B------:R-:W-:Y:S06]  /*f040*/  BAR.SYNC.DEFER_BLOCKING 0x0 ;  /* 0x0000000000007b1d */ /* 0x000fec0000010000 */
[----:B------:R-:W-:Y:S05]  /*f050*/  @P1 BRA `(.L_x_2781) ;  /* 0x0000000000481947 */ /* 0x000fea0003800000 */
[----:B------:R-:W-:Y:S01]  /*f060*/  UISETP.NE.AND UP0, UPT, UR19, UR47, UPT ;  /* 0x0000002f1300728c */ /* 0x000fe2000bf05270 */
[----:B------:R-:W1:Y:S01]  /*f070*/  LDS.128 R60, [UR28+0xc610] ;  /* 0x00c6101cff3c7984 */ /* 0x000e620008000c00 */
[----:B------:R-:W-:Y:S01]  /*f080*/  ULEA UR33, UR8, UR28, 0x3 ;  /* 0x0000001c08217291 */ /* 0x000fe2000f8e18ff */
[----:B------:R-:W-:Y:S02]  /*f090*/  ISETP.GT.AND P1, PT, R239, 0xf, PT ;  /* 0x0000000fef00780c */ /* 0x000fe40003f24270 */
[----:B------:R-:W5:Y:S01]  /*f0a0*/  LDS.64 R70, [UR28+0xc620] ;  /* 0x00c6201cff467984 */ /* 0x000f620008000a00 */
[----:B------:R-:W-:Y:S02]  /*f0b0*/  PLOP3.LUT P2, PT, PT, PT, UP0, 0x80, 0x8 ;  /* 0x000000000008781c */ /* 0x000fe40003f4f008 */
[----:B------:R-:W-:Y:S02]  /*f0c0*/  FSEL R69, R69, R64, P1 ;  /* 0x0000004045457208 */ /* 0x000fe40000800000 */
[----:B------:R-:W-:-:S09]  /*f0d0*/  FSEL R66, R66, R65, P1 ;  /* 0x0000004142427208 */ /* 0x000fd20000800000 */
[----:B------:R-:W2:Y:S01]  /*f0e0*/  @P2 LDS.64 R72, [UR33+0xfe80] ;  /* 0x00fe8021ff482984 */ /* 0x000ea20008000a00 */
[----:B-1----:R-:W-:Y:S01]  /*f0f0*/  FADD.FTZ R69, R60, R69 ;  /* 0x000000453c457221 */ /* 0x002fe20000010000 */
[----:B------:R-:W-:-:S03]  /*f100*/  FADD.FTZ R66, R61, R66 ;  /* 0x000000423d427221 */ /* 0x000fc60000010000 */
[----:B------:R-:W-:Y:S01]  /*f110*/  FADD.FTZ R69, R62, R69 ;  /* 0x000000453e457221 */ /* 0x000fe20000010000 */
[----:B------:R-:W-:-:S03]  /*f120*/  FADD.FTZ R66, R63, R66 ;  /* 0x000000423f427221 */ /* 0x000fc60000010000 */
[----:B-----5:R-:W-:Y:S01]  /*f130*/  FADD.FTZ R70, R69, R70 ;  /* 0x0000004645467221 */ /* 0x020fe20000010000 */
[----:B------:R-:W-:-:S03]  /*f140*/  FADD.FTZ R71, R66, R71 ;  /* 0x0000004742477221 */ /* 0x000fc60000010000 */
[----:B--2---:R-:W-:Y:S01]  /*f150*/  @P2 FADD.FTZ R70, R70, R72 ;  /* 0x0000004846462221 */ /* 0x004fe20000010000 */
[----:B------:R-:W-:-:S05]  /*f160*/  @P2 FADD.FTZ R71, R71, R73 ;  /* 0x0000004947472221 */ /* 0x000fca0000010000 */
[----:B------:R1:W-:Y:S02]  /*f170*/  STS.64 [UR33+0xfe80], R70 ;  /* 0x00fe8046ff007988 */ /* 0x0003e40008000a21 */
.L_x_2781:
[----:B------:R-:W-:Y:S05]  /*f180*/  BSYNC.RECONVERGENT B0 ;  /* 0x0000000000007941 */ /* 0x000fea0003800200 */
.L_x_2780:
[----:B------:R-:W-:-:S04]  /*f190*/  UIADD3 UR8, UPT, UPT, UR8, 0x1, URZ ;  /* 0x0000000108087890 */ /* 0x000fc8000fffe0ff */
[----:B------:R-:W-:-:S09]  /*f1a0*/  UISETP.GE.AND UP0, UPT, UR8, UR48, UPT ;  /* 0x000000300800728c */ /* 0x000fd2000bf06270 */
[----:B------:R-:W-:Y:S05]  /*f1b0*/  BRA.U !UP0, `(.L_x_2782) ;  /* 0xffffff5d081c7547 */ /* 0x000fea000b83ffff */
.L_x_2686:
[----:B------:R1:W5:Y:S01]  /*f1c0*/  LDL.LU R61, [R1+0x28] ;  /* 0x00002800013d7983 */ /* 0x0003620000300800 */
[C---:B------:R-:W-:Y:S01]  /*f1d0*/  SHF.L.U32 R3, R189.reuse, 0x4, RZ ;  /* 0x00000004bd037819 */ /* 0x040fe200000006ff */
[----:B------:R-:W-:Y:S01]  /*f1e0*/  ULEA UR30, UR19, 0xfffff800, 0xb ;  /* 0xfffff800131e7891 */ /* 0x000fe2000f8e58ff */
[----:B------:R-:W-:Y:S01]  /*f1f0*/  LOP3.LUT R0, R189, 0x1f, RZ, 0xc0, !PT ;  /* 0x0000001fbd007812 */ /* 0x000fe200078ec0ff */
[----:B------:R-:W2:Y:S01]  /*f200*/  LDL.LU R72, [R1+0x24] ;  /* 0x0000240001487983 */ /* 0x000ea20000300800 */
[----:B------:R-:W-:Y:S01]  /*f210*/  MOV R4, UR9 ;  /* 0x0000000900047c02 */ /* 0x000fe20008000f00 */
[----:B------:R-:W-:Y:S01]  /*f220*/  UIADD3 UR8, UPT, UPT, -UR30, UR32, URZ ;  /* 0x000000201e087290 */ /* 0x000fe2000fffe1ff */
[----:B0-----:R-:W-:Y:S01]  /*f230*/  LOP3.LUT R2, R0, 0x3e00, R3, 0xf8, !PT ;  /* 0x00003e0000027812 */ /* 0x001fe200078ef803 */
[----:B-1----:R-:W3:Y:S01]  /*f240*/  LDL.LU R71, [R1+0x20] ;  /* 0x0000200001477983 */ /* 0x002ee20000300800 */
        /* <DEDUP_REMOVED lines=34> */
[----:B------:R-:W4:Y:S01]  /*f470*/  LDL.LU R69, [R1+0x18] ;  /* 0x0000180001457983 */ /* 0x000f220000300800 */
[C---:B------:R-:W-:Y:S01]  /*f480*/  LOP3.LUT R3, R2.reuse, 0xa0, RZ, 0xfc, !PT ;  /* 0x000000a002037812 */ /* 0x040fe200078efcff */
[----:B------:R-:W0:Y:S01]  /*f490*/  LDCU.64 UR32, c[0x0][0x4f8] ;  /* 0x00009f00ff2077ac */ /* 0x000e220008000a00 */
[----:B------:R-:W-:Y:S01]  /*f4a0*/  LOP3.LUT R13, R2, 0xc0, RZ, 0xfc, !PT ;  /* 0x000000c0020d7812 */ /* 0x000fe200078efcff */
[----:B------:R-:W2:Y:S01]  /*f4b0*/  @!P2 LDG.E.U16 R20, desc[UR26][R18.64] ;  /* 0x0000001a1214a981 */ /* 0x000ea2000c1e1500 */
[----:B------:R-:W-:Y:S01]  /*f4c0*/  ISETP.GE.AND P0, PT, R16, UR8, PT ;  /* 0x0000000810007c0c */ /* 0x000fe2000bf06270 */
[----:B------:R-:W1:Y:S01]  /*f4d0*/  LDCU.64 UR34, c[0x0][0x500] ;  /* 0x0000a000ff2277ac */ /* 0x000e620008000a00 */
[----:B------:R-:W-:Y:S01]  /*f4e0*/  LOP3.LUT R12, R2, 0xe0, RZ, 0xfc, !PT ;  /* 0x000000e0020c7812 */ /* 0x000fe200078efcff */
[----:B------:R-:W3:Y:S01]  /*f4f0*/  @!P1 LDG.E.U16 R21, desc[UR26][R18.64+0x40] ;  /* 0x0000401a12159981 */ /* 0x000ee2000c1e1500 */
[----:B------:R-:W-:-:S02]  /*f500*/  ISETP.GE.AND P4, PT, R14, UR8, PT ;  /* 0x000000080e007c0c */ /* 0x000fc4000bf86270 */
[----:B------:R-:W-:Y:S01]  /*f510*/  LOP3.LUT R11, R2, 0x100, RZ, 0xfc, !PT ;  /* 0x00000100020b7812 */ /* 0x000fe200078efcff */
[----:B------:R-:W4:Y:S01]  /*f520*/  LDL.LU R68, [R1+0x14] ;  /* 0x0000140001447983 */ /* 0x000f220000300800 */
[----:B------:R-:W-:Y:S02]  /*f530*/  ISETP.GE.AND P6, PT, R15, UR8, PT ;  /* 0x000000080f007c0c */ /* 0x000fe4000bfc6270 */
[----:B------:R-:W-:Y:S01]  /*f540*/  ISETP.GE.AND P5, PT, R3, UR8, PT ;  /* 0x0000000803007c0c */ /* 0x000fe2000bfa6270 */
[----:B------:R-:W4:Y:S01]  /*f550*/  LDL.LU R67, [R1+0x10] ;  /* 0x0000100001437983 */ /* 0x000f220000300800 */
[----:B------:R-:W-:Y:S02]  /*f560*/  ISETP.GE.AND P3, PT, R13, UR8, PT ;  /* 0x000000080d007c0c */ /* 0x000fe4000bf66270 */
[----:B------:R-:W-:Y:S01]  /*f570*/  ISETP.GE.AND P2, PT, R12, UR8, PT ;  /* 0x000000080c007c0c */ /* 0x000fe2000bf46270 */
[----:B------:R-:W4:Y:S01]  /*f580*/  @!P0 LDG.E.U16 R22, desc[UR26][R18.64+0x80] ;  /* 0x0000801a12168981 */ /* 0x000f22000c1e1500 */
[----:B------:R-:W-:-:S02]  /*f590*/  ISETP.GE.AND P1, PT, R11, UR8, PT ;  /* 0x000000080b007c0c */ /* 0x000fc4000bf26270 */
[C---:B------:R-:W-:Y:S01]  /*f5a0*/  LOP3.LUT R10, R2.reuse, 0x120, RZ, 0xfc, !PT ;  /* 0x00000120020a7812 */ /* 0x040fe200078efcff */
[----:B------:R-:W4:Y:S01]  /*f5b0*/  @!P4 LDG.E.U16 R23, desc[UR26][R18.64+0xc0] ;  /* 0x0000c01a1217c981 */ /* 0x000f22000c1e1500 */
[C---:B------:R-:W-:Y:S02]  /*f5c0*/  LOP3.LUT R9, R2.reuse, 0x140, RZ, 0xfc, !PT ;  /* 0x0000014002097812 */ /* 0x040fe400078efcff */
[C---:B------:R-:W-:Y:S01]  /*f5d0*/  LOP3.LUT R8, R2.reuse, 0x160, RZ, 0xfc, !PT ;  /* 0x0000016002087812 */ /* 0x040fe200078efcff */
[----:B------:R-:W4:Y:S01]  /*f5e0*/  @!P6 LDG.E.U16 R24, desc[UR26][R18.64+0x100] ;  /* 0x0001001a1218e981 */ /* 0x000f22000c1e1500 */
[C---:B------:R-:W-:Y:S02]  /*f5f0*/  LOP3.LUT R7, R2.reuse, 0x180, RZ, 0xfc, !PT ;  /* 0x0000018002077812 */ /* 0x040fe400078efcff */
[----:B------:R-:W-:Y:S01]  /*f600*/  LOP3.LUT R6, R2, 0x1a0, RZ, 0xfc, !PT ;  /* 0x000001a002067812 */ /* 0x000fe200078efcff */
[----:B------:R-:W4:Y:S01]  /*f610*/  @!P5 LDG.E.U16 R25, desc[UR26][R18.64+0x140] ;  /* 0x0001401a1219d981 */ /* 0x000f22000c1e1500 */
[----:B------:R-:W-:-:S02]  /*f620*/  ISETP.GE.AND P0, PT, R10, UR8, PT ;  /* 0x000000080a007c0c */ /* 0x000fc4000bf06270 */
[C---:B------:R-:W-:Y:S01]  /*f630*/  LOP3.LUT R5, R2.reuse, 0x1c0, RZ, 0xfc, !PT ;  /* 0x000001c002057812 */ /* 0x040fe200078efcff */
[----:B------:R-:W4:Y:S01]  /*f640*/  @!P3 LDG.E.U16 R26, desc[UR26][R18.64+0x180] ;  /* 0x0001801a121ab981 */ /* 0x000f22000c1e1500 */
[----:B------:R-:W-:Y:S02]  /*f650*/  ISETP.GE.AND P4, PT, R9, UR8, PT ;  /* 0x0000000809007c0c */ /* 0x000fe4000bf86270 */
[----:B------:R-:W-:Y:S01]  /*f660*/  LOP3.LUT R4, R2, 0x1e0, RZ, 0xfc, !PT ;  /* 0x000001e002047812 */ /* 0x000fe200078efcff */
[----:B------:R-:W4:Y:S01]  /*f670*/  @!P2 LDG.E.U16 R27, desc[UR26][R18.64+0x1c0] ;  /* 0x0001c01a121ba981 */ /* 0x000f22000c1e1500 */
[----:B------:R-:W-:Y:S02]  /*f680*/  ISETP.GE.AND P6, PT, R8, UR8, PT ;  /* 0x0000000808007c0c */ /* 0x000fe4000bfc6270 */
[----:B------:R-:W-:Y:S01]  /*f690*/  ISETP.GE.AND P5, PT, R7, UR8, PT ;  /* 0x0000000807007c0c */ /* 0x000fe2000bfa6270 */
[----:B------:R-:W4:Y:S01]  /*f6a0*/  @!P1 LDG.E.U16 R28, desc[UR26][R18.64+0x200] ;  /* 0x0002001a121c9981 */ /* 0x000f22000c1e1500 */
[----:B------:R-:W-:-:S02]  /*f6b0*/  ISETP.GE.AND P3, PT, R6, UR8, PT ;  /* 0x0000000806007c0c */ /* 0x000fc4000bf66270 */
[----:B------:R-:W-:Y:S01]  /*f6c0*/  ISETP.GE.AND P2, PT, R5, UR8, PT ;  /* 0x0000000805007c0c */ /* 0x000fe2000bf46270 */
[----:B------:R-:W4:Y:S01]  /*f6d0*/  LDL.LU R66, [R1+0xc] ;  /* 0x00000c0001427983 */ /* 0x000f220000300800 */
[----:B------:R-:W-:-:S03]  /*f6e0*/  ISETP.GE.AND P1, PT, R4, UR8, PT ;  /* 0x0000000804007c0c */ /* 0x000fc6000bf26270 */
[----:B------:R-:W4:Y:S04]  /*f6f0*/  LDL.LU R64, [R1+0x8] ;  /* 0x0000080001407983 */ /* 0x000f280000300800 */
[----:B------:R-:W4:Y:S04]  /*f700*/  LDL.LU R62, [R1+0x4] ;  /* 0x00000400013e7983 */ /* 0x000f280000300800 */
[----:B------:R-:W4:Y:S04]  /*f710*/  LDL.LU R60, [R1] ;  /* 0x00000000013c7983 */ /* 0x000f280000300800 */
[----:B------:R-:W4:Y:S04]  /*f720*/  @!P0 LDG.E.U16 R29, desc[UR26][R18.64+0x240] ;  /* 0x0002401a121d8981 */ /* 0x000f28000c1e1500 */
[----:B------:R-:W4:Y:S04]  /*f730*/  @!P4 LDG.E.U16 R31, desc[UR26][R18.64+0x280] ;  /* 0x0002801a121fc981 */ /* 0x000f28000c1e1500 */
[----:B------:R-:W4:Y:S04]  /*f740*/  @!P6 LDG.E.U16 R30, desc[UR26][R18.64+0x2c0] ;  /* 0x0002c01a121ee981 */ /* 0x000f28000c1e1500 */
[----:B------:R-:W4:Y:S04]  /*f750*/  @!P5 LDG.E.U16 R33, desc[UR26][R18.64+0x300] ;  /* 0x0003001a1221d981 */ /* 0x000f28000c1e1500 */
[----:B------:R-:W4:Y:S04]  /*f760*/  @!P3 LDG.E.U16 R32, desc[UR26][R18.64+0x340] ;  /* 0x0003401a1220b981 */ /* 0x000f28000c1e1500 */
[----:B------:R-:W4:Y:S04]  /*f770*/  @!P2 LDG.E.U16 R35, desc[UR26][R18.64+0x380] ;  /* 0x0003801a1223a981 */ /* 0x000f28000c1e1500 */
[----:B-----5:R-:W5:Y:S04]  /*f780*/  @!P1 LDG.E.U16 R61, desc[UR26][R18.64+0x3c0] ;  /* 0x0003c01a123d9981 */ /* 0x020f68000c1e1500 */
[----:B--2---:R-:W-:Y:S04]  /*f790*/  STS.U16 [R72], R20 ;  /* 0x0000001448007388 */ /* 0x004fe80000000400 */
[----:B---3--:R-:W-:Y:S04]  /*f7a0*/  STS.U16 [R71+0x40], R21 ;  /* 0x0000401547007388 */ /* 0x008fe80000000400 */
        /* <DEDUP_REMOVED lines=19> */
[----:B------:R-:W-:Y:S04]  /*f8e0*/  LDS.U16 R22, [R59+0x10] ;  /* 0x000010003b167984 */ /* 0x000fe80000000400 */
[----:B------:R-:W-:Y:S04]  /*f8f0*/  @!P1 STL [R1+0x28], R61 ;  /* 0x0000283d01009387 */ /* 0x000fe80000100800 */
[----:B------:R-:W-:Y:S04]  /*f900*/  LDS.U16 R23, [R59+0x12] ;  /* 0x000012003b177984 */ /* 0x000fe80000000400 */
[----:B--2---:R-:W2:Y:S01]  /*f910*/  LDL.LU R32, [R1+0x2c] ;  /* 0x00002c0001207983 */ /* 0x004ea20000300800 */
[----:B---3--:R-:W-:-:S02]  /*f920*/  SHF.L.U32 R18, R18, 0x10, RZ ;  /* 0x0000001012127819 */ /* 0x008fc400000006ff */
[----:B----4-:R-:W-:-:S03]  /*f930*/  SHF.L.U32 R19, R19, 0x10, RZ ;  /* 0x0000001013137819 */ /* 0x010fc600000006ff */
[----:B------:R-:W-:Y:S02]  /*f940*/  FADD.FTZ R24, R18, UR6 ;  /* 0x0000000612187e21 */ /* 0x000fe40008010000 */
[----:B------:R-:W3:Y:S01]  /*f950*/  LDS.U16 R18, [R59+0x8] ;  /* 0x000008003b127984 */ /* 0x000ee20000000400 */
[----:B------:R-:W-:Y:S02]  /*f960*/  FADD.FTZ R25, R19, UR6 ;  /* 0x0000000613197e21 */ /* 0x000fe40008010000 */
[----:B------:R-:W-:Y:S01]  /*f970*/  FSETP.GTU.FTZ.AND P4, PT, R24, 20, PT ;  /* 0x41a000001800780b */ /* 0x000fe20003f9c000 */
[----:B------:R-:W4:Y:S01]  /*f980*/  LDS.U16 R19, [R59+0xa] ;  /* 0x00000a003b137984 */ /* 0x000f220000000400 */
[----:B-----5:R-:W-:Y:S02]  /*f990*/  SHF.L.U32 R21, R21, 0x10, RZ ;  /* 0x0000001015157819 */ /* 0x020fe400000006ff */
[----:B------:R-:W-:Y:S02]  /*f9a0*/  FSETP.GTU.FTZ.AND P5, PT, R25, 20, PT ;  /* 0x41a000001900780b */ /* 0x000fe40003fbc000 */
[----:B0-----:R-:W-:Y:S01]  /*f9b0*/  SHF.L.U32 R20, R20, 0x10, RZ ;  /* 0x0000001014147819 */ /* 0x001fe200000006ff */
[----:B------:R-:W-:-:S02]  /*f9c0*/  FADD.FTZ R27, R21, UR6 ;  /* 0x00000006151b7e21 */ /* 0x000fc40008010000 */
[----:B------:R-:W0:Y:S02]  /*f9d0*/  LDS.U16 R21, [R59+0xe] ;  /* 0x00000e003b157984 */ /* 0x000e240000000400 */
[----:B------:R-:W-:Y:S02]  /*f9e0*/  FADD.FTZ R26, R20, UR6 ;  /* 0x00000006141a7e21 */ /* 0x000fe40008010000 */
[----:B------:R-:W-:Y:S01]  /*f9f0*/  @!P4 FMUL.FTZ R24, R24, -1.4426950216293334961 ;  /* 0xbfb8aa3b1818c820 */ /* 0x000fe20000410000 */
[----:B------:R-:W5:Y:S02]  /*fa00*/  LDS.U16 R20, [R59+0xc] ;  /* 0x00000c003b147984 */ /* 0x000f640000000400 */
[C---:B------:R-:W-:Y:S01]  /*fa10*/  FSETP.GTU.FTZ.AND P6, PT, R26.reuse, 20, PT ;  /* 0x41a000001a00780b */ /* 0x040fe20003fdc000 */
[----:B------:R-:W-:Y:S02]  /*fa20*/  @!P5 FMUL.FTZ R25, R25, -1.4426950216293334961 ;  /* 0xbfb8aa3b1919d820 */ /* 0x000fe40000410000 */
[----:B------:R-:W1:Y:S08]  /*fa30*/  @!P4 MUFU.EX2 R24, R24 ;  /* 0x000000180018c308 */ /* 0x000e700000000800 */
[----:B------:R-:W4:Y:S02]  /*fa40*/  @!P5 MUFU.EX2 R25, R25 ;  /* 0x000000190019d308 */ /* 0x000f240000000800 */
[----:B------:R-:W-:-:S06]  /*fa50*/  @!P6 FMUL.FTZ R26, R26, -1.4426950216293334961 ;  /* 0xbfb8aa3b1a1ae820 */ /* 0x000fcc0000410000 */
[----:B------:R-:W0:Y:S01]  /*fa60*/  @!P6 MUFU.EX2 R26, R26 ;  /* 0x0000001a001ae308 */ /* 0x000e220000000800 */
[----:B-1----:R-:W-:Y:S01]  /*fa70*/  @!P4 FADD.FTZ R24, R24, 1 ;  /* 0x3f8000001818c421 */ /* 0x002fe20000010000 */
[----:B---3--:R-:W-:-:S06]  /*fa80*/  SHF.L.U32 R18, R18, 0x10, RZ ;  /* 0x0000001012127819 */ /* 0x008fcc00000006ff */
[----:B------:R-:W1:Y:S01]  /*fa90*/  @!P4 MUFU.RCP R29, R24 ;  /* 0x00000018001dc308 */ /* 0x000e620000001000 */
[----:B----4-:R-:W-:Y:S01]  /*faa0*/  @!P5 FADD.FTZ R25, R25, 1 ;  /* 0x3f8000001919d421 */ /* 0x010fe20000010000 */
[----:B------:R-:W-:Y:S01]  /*fab0*/  FADD.FTZ R18, R18, UR6 ;  /* 0x0000000612127e21 */ /* 0x000fe20008010000 */
[----:B------:R-:W-:-:S05]  /*fac0*/  SHF.L.U32 R19, R19, 0x10, RZ ;  /* 0x0000001013137819 */ /* 0x000fca00000006ff */
[----:B------:R3:W4:Y:S01]  /*fad0*/  @!P5 MUFU.RCP R28, R25 ;  /* 0x00000019001cd308 */ /* 0x0007220000001000 */
[----:B0-----:R-:W-:Y:S01]  /*fae0*/  SHF.L.U32 R21, R21, 0x10, RZ ;  /* 0x0000001015157819 */ /* 0x001fe200000006ff */
[----:B------:R-:W-:Y:S01]  /*faf0*/  @!P6 FADD.FTZ R26, R26, 1 ;  /* 0x3f8000001a1ae421 */ /* 0x000fe20000010000 */
[----:B------:R-:W-:Y:S02]  /*fb00*/  FSETP.GTU.FTZ.AND P1, PT, R18, 20, PT ;  /* 0x41a000001200780b */ /* 0x000fe40003f3c000 */
[----:B-----5:R-:W-:Y:S02]  /*fb10*/  SHF.L.U32 R20, R20, 0x10, RZ ;  /* 0x0000001014147819 */ /* 0x020fe400000006ff */
[----:B------:R-:W-:Y:S01]  /*fb20*/  SHF.L.U32 R22, R22, 0x10, RZ ;  /* 0x0000001016167819 */ /* 0x000fe200000006ff */
[----:B---3--:R-:W-:Y:S01]  /*fb30*/  FADD.FTZ R25, R21, UR6 ;  /* 0x0000000615197e21 */ /* 0x008fe20008010000 */
[----:B------:R-:W-:Y:S01]  /*fb40*/  FADD.FTZ R19, R19, UR6 ;  /* 0x0000000613137e21 */ /* 0x000fe20008010000 */
[----:B------:R0:W3:Y:S01]  /*fb50*/  @!P6 MUFU.RCP R31, R26 ;  /* 0x0000001a001fe308 */ /* 0x0000e20000001000 */
[----:B-1----:R-:W-:Y:S01]  /*fb60*/  @!P4 FMUL.FTZ R42, R42, R29 ;  /* 0x0000001d2a2ac220 */ /* 0x002fe20000410000 */
[----:B------:R-:W-:Y:S01]  /*fb70*/  FADD.FTZ R24, R20, UR6 ;  /* 0x0000000614187e21 */ /* 0x000fe20008010000 */
[----:B------:R-:W-:-:S02]  /*fb80*/  FSETP.GTU.FTZ.AND P4, PT, R25, 20, PT ;  /* 0x41a000001900780b */ /* 0x000fc40003f9c000 */
[----:B------:R-:W-:Y:S01]  /*fb90*/  FSETP.GTU.FTZ.AND P2, PT, R19, 20, PT ;  /* 0x41a000001300780b */ /* 0x000fe20003f5c000 */
[----:B0-----:R-:W-:Y:S01]  /*fba0*/  FADD.FTZ R26, R22, UR6 ;  /* 0x00000006161a7e21 */ /* 0x001fe20008010000 */
[----:B----4-:R-:W-:Y:S01]  /*fbb0*/  @!P5 FMUL.FTZ R43, R43, R28 ;  /* 0x0000001c2b2bd220 */ /* 0x010fe20000410000 */
[----:B------:R-:W-:Y:S01]  /*fbc0*/  FSETP.GTU.FTZ.AND P3, PT, R24, 20, PT ;  /* 0x41a000001800780b */ /* 0x000fe20003f7c000 */
[----:B------:R-:W-:Y:S02]  /*fbd0*/  @!P1 FMUL.FTZ R18, R18, -1.4426950216293334961 ;  /* 0xbfb8aa3b12129820 */ /* 0x000fe40000410000 */
[----:B------:R-:W-:Y:S02]  /*fbe0*/  FSETP.GTU.FTZ.AND P5, PT, R26, 20, PT ;  /* 0x41a000001a00780b */ /* 0x000fe40003fbc000 */
[----:B------:R-:W-:-:S03]  /*fbf0*/  SHF.L.U32 R23, R23, 0x10, RZ ;  /* 0x0000001017177819 */ /* 0x000fc600000006ff */
[----:B------:R-:W-:Y:S01]  /*fc00*/  @!P4 FMUL.FTZ R22, R25, -1.4426950216293334961 ;  /* 0xbfb8aa3b1916c820 */ /* 0x000fe20000410000 */
[----:B------:R-:W0:Y:S01]  /*fc10*/  @!P1 MUFU.EX2 R18, R18 ;  /* 0x0000001200129308 */ /* 0x000e220000000800 */
[----:B------:R-:W-:Y:S01]  /*fc20*/  FSETP.GTU.FTZ.AND P0, PT, R27, 20, PT ;  /* 0x41a000001b00780b */ /* 0x000fe20003f1c000 */
[----:B------:R-:W-:Y:S01]  /*fc30*/  @!P2 FMUL.FTZ R19, R19, -1.4426950216293334961 ;  /* 0xbfb8aa3b1313a820 */ /* 0x000fe20000410000 */
[----:B------:R-:W-:Y:S01]  /*fc40*/  FADD.FTZ R28, R23, UR6 ;  /* 0x00000006171c7e21 */ /* 0x000fe20008010000 */
[----:B------:R-:W-:-:S04]  /*fc50*/  @!P3 FMUL.FTZ R21, R24, -1.4426950216293334961 ;  /* 0xbfb8aa3b1815b820 */ /* 0x000fc80000410000 */
[----:B------:R0:W1:Y:S01]  /*fc60*/  @!P2 MUFU.EX2 R20, R19 ;  /* 0x000000130014a308 */ /* 0x0000620000000800 */
[----:B------:R-:W-:Y:S01]  /*fc70*/  @!P5 FMUL.FTZ R23, R26, -1.4426950216293334961 ;  /* 0xbfb8aa3b1a17d820 */ /* 0x000fe20000410000 */
[----:B---3--:R-:W-:Y:S01]  /*fc80*/  @!P6 FMUL.FTZ R44, R44, R31 ;  /* 0x0000001f2c2ce220 */ /* 0x008fe20000410000 */
[----:B------:R-:W-:-:S05]  /*fc90*/  FSETP.GTU.FTZ.AND P6, PT, R28, 20, PT ;  /* 0x41a000001c00780b */ /* 0x000fca0003fdc000 */
[----:B------:R-:W3:Y:S01]  /*fca0*/  @!P4 MUFU.EX2 R22, R22 ;  /* 0x000000160016c308 */ /* 0x000ee20000000800 */
[----:B------:R-:W-:Y:S01]  /*fcb0*/  @!P0 FMUL.FTZ R27, R27, -1.4426950216293334961 ;  /* 0xbfb8aa3b1b1b8820 */ /* 0x000fe20000410000 */
[----:B0-----:R-:W-:Y:S02]  /*fcc0*/  @!P1 FADD.FTZ R19, R18, 1 ;  /* 0x3f80000012139421 */ /* 0x001fe40000010000 */
[----:B------:R-:W0:Y:S04]  /*fcd0*/  LDS.U16 R18, [R59+0x14] ;  /* 0x000014003b127984 */ /* 0x000e280000000400 */
[----:B------:R-:W4:Y:S08]  /*fce0*/  @!P3 MUFU.EX2 R21, R21 ;  /* 0x000000150015b308 */ /* 0x000f300000000800 */
[----:B------:R-:W5:Y:S01]  /*fcf0*/  @!P5 MUFU.EX2 R23, R23 ;  /* 0x000000170017d308 */ /* 0x000f620000000800 */
[----:B-1----:R-:W-:Y:S01]  /*fd00*/  @!P2 FADD.FTZ R20, R20, 1 ;  /* 0x3f8000001414a421 */ /* 0x002fe20000010000 */
[----:B---3--:R-:W-:Y:S01]  /*fd10*/  @!P4 FADD.FTZ R22, R22, 1 ;  /* 0x3f8000001616c421 */ /* 0x008fe20000010000 */
[----:B------:R-:W-:-:S05]  /*fd20*/  @!P6 FMUL.FTZ R24, R28, -1.4426950216293334961 ;  /* 0xbfb8aa3b1c18e820 */ /* 0x000fca0000410000 */
[----:B------:R-:W1:Y:S01]  /*fd30*/  @!P0 MUFU.EX2 R27, R27 ;  /* 0x0000001b001b8308 */ /* 0x000e620000000800 */
[----:B----4-:R-:W-:-:S07]  /*fd40*/  @!P3 FADD.FTZ R21, R21, 1 ;  /* 0x3f8000001515b421 */ /* 0x010fce0000010000 */
[----:B------:R3:W-:Y:S01]  /*fd50*/  @!P1 MUFU.RCP R26, R19 ;  /* 0x00000013001a9308 */ /* 0x0007e20000001000 */
[----:B-----5:R-:W-:Y:S01]  /*fd60*/  @!P5 FADD.FTZ R23, R23, 1 ;  /* 0x3f8000001717d421 */ /* 0x020fe20000010000 */
[----:B---3--:R-:W3:Y:S06]  /*fd70*/  LDS.U16 R19, [R59+0x16] ;  /* 0x000016003b137984 */ /* 0x008eec0000000400 */
[----:B------:R4:W-:Y:S08]  /*fd80*/  @!P2 MUFU.RCP R25, R20 ;  /* 0x000000140019a308 */ /* 0x0009f00000001000 */
[----:B------:R5:W-:Y:S01]  /*fd90*/  @!P4 MUFU.RCP R29, R22 ;  /* 0x00000016001dc308 */ /* 0x000be20000001000 */
[----:B----4-:R-:W4:Y:S07]  /*fda0*/  LDS.U16 R20, [R59+0x18] ;  /* 0x000018003b147984 */ /* 0x010f2e0000000400 */
[----:B------:R-:W0:Y:S01]  /*fdb0*/  @!P6 MUFU.EX2 R24, R24 ;  /* 0x000000180018e308 */ /* 0x000e220000000800 */
[----:B-----5:R-:W5:Y:S01]  /*fdc0*/  LDS.U16 R22, [R59+0x1c] ;  /* 0x00001c003b167984 */ /* 0x020f620000000400 */
[----:B-1----:R-:W-:-:S06]  /*fdd0*/  @!P0 FADD.FTZ R27, R27, 1 ;  /* 0x3f8000001b1b8421 */ /* 0x002fcc0000010000 */
[----:B------:R1:W-:Y:S08]  /*fde0*/  @!P3 MUFU.RCP R28, R21 ;  /* 0x00000015001cb308 */ /* 0x0003f00000001000 */
[----:B------:R0:W-:Y:S01]  /*fdf0*/  @!P5 MUFU.RCP R30, R23 ;  /* 0x00000017001ed308 */ /* 0x0001e20000001000 */
[----:B-1----:R-:W1:Y:S04]  /*fe00*/  LDS.U16 R21, [R59+0x1a] ;  /* 0x00001a003b157984 */ /* 0x002e680000000400 */
[----:B0-----:R-:W0:Y:S01]  /*fe10*/  LDS.U16 R23, [R59+0x1e] ;  /* 0x00001e003b177984 */ /* 0x001e220000000400 */
[----:B------:R-:W-:Y:S01]  /*fe20*/  BAR.SYNC.DEFER_BLOCKING 0x0 ;  /* 0x0000000000007b1d */ /* 0x000fe20000010000 */
[----:B------:R-:W-:-:S05]  /*fe30*/  @!P6 FADD.FTZ R24, R24, 1 ;  /* 0x3f8000001818e421 */ /* 0x000fca0000010000 */
[----:B------:R-:W3:Y:S01]  /*fe40*/  @!P0 MUFU.RCP R27, R27 ;  /* 0x0000001b001b8308 */ /* 0x000ee20000001000 */
[----:B------:R-:W-:Y:S01]  /*fe50*/  @!P2 FMUL.FTZ R48, R48, R25 ;  /* 0x000000193030a220 */ /* 0x000fe20000410000 */
[----:B------:R-:W-:-:S06]  /*fe60*/  PRMT R25, R233, 0x7632, R25 ;  /* 0x00007632e9197816 */ /* 0x000fcc0000000019 */
[----:B------:R4:W5:Y:S01]  /*fe70*/  @!P6 MUFU.RCP R31, R24 ;  /* 0x00000018001fe308 */ /* 0x0009620000001000 */
[----:B------:R-:W-:Y:S02]  /*fe80*/  SHF.L.U32 R18, R18, 0x10, RZ ;  /* 0x0000001012127819 */ /* 0x000fe400000006ff */
[----:B----4-:R-:W-:Y:S01]  /*fe90*/  PRMT R24, R237, 0x7632, R24 ;  /* 0x00007632ed187816 */ /* 0x010fe20000000018 */
[----:B------:R4:W-:Y:S01]  /*fea0*/  STS.U16 [R59+0x6], R25 ;  /* 0x000006193b007388 */ /* 0x0009e20000000400 */
[----:B---3--:R-:W-:Y:S01]  /*feb0*/  @!P0 FMUL.FTZ R46, R46, R27 ;  /* 0x0000001b2e2e8220 */ /* 0x008fe20000410000 */
[----:B------:R-:W-:Y:S02]  /*fec0*/  ISETP.NE.AND P0, PT, R189, RZ, PT ;  /* 0x000000ffbd00720c */ /* 0x000fe40003f05270 */
[----:B------:R3:W-:Y:S01]  /*fed0*/  STS.U16 [R59+0x2], R24 ;  /* 0x000002183b007388 */ /* 0x0007e20000000400 */
[----:B------:R-:W-:Y:S01]  /*fee0*/  SHF.L.U32 R19, R19, 0x10, RZ ;  /* 0x0000001013137819 */ /* 0x000fe200000006ff */
[----:B------:R-:W-:Y:S01]  /*fef0*/  FADD.FTZ R18, R18, UR6 ;  /* 0x0000000612127e21 */ /* 0x000fe20008010000 */
[----:B----4-:R-:W-:-:S02]  /*ff00*/  PRMT R25, R225, 0x7632, R25 ;  /* 0x00007632e1197816 */ /* 0x010fc40000000019 */
[----:B---3--:R-:W-:Y:S01]  /*ff10*/  PRMT R24, R227, 0x7632, R24 ;  /* 0x00007632e3187816 */ /* 0x008fe20000000018 */
[----:B------:R-:W-:Y:S02]  /*ff20*/  @!P1 FMUL.FTZ R47, R47, R26 ;  /* 0x0000001a2f2f9220 */ /* 0x000fe40000410000 */
[----:B------:R3:W-:Y:S01]  /*ff30*/  STS.U16 [R59+0x16], R25 ;  /* 0x000016193b007388 */ /* 0x0007e20000000400 */
[----:B------:R-:W-:Y:S02]  /*ff40*/  PRMT R26, R231, 0x7632, R26 ;  /* 0x00007632e71a7816 */ /* 0x000fe4000000001a */
[----:B------:R-:W-:Y:S01]  /*ff50*/  PRMT R27, R229, 0x7632, R27 ;  /* 0x00007632e51b7816 */ /* 0x000fe2000000001b */
[----:B------:R4:W-:Y:S01]  /*ff60*/  STS.U16 [R59+0x12], R24 ;  /* 0x000012183b007388 */ /* 0x0009e20000000400 */
[----:B------:R-:W-:Y:S01]  /*ff70*/  @!P3 FMUL.FTZ R49, R49, R28 ;  /* 0x0000001c3131b220 */ /* 0x000fe20000410000 */
[----:B-----5:R-:W-:Y:S01]  /*ff80*/  @!P6 FMUL.FTZ R178, R178, R31 ;  /* 0x0000001fb2b2e220 */ /* 0x020fe20000410000 */
[----:B------:R-:W-:Y:S01]  /*ff90*/  FADD.FTZ R19, R19, UR6 ;  /* 0x0000000613137e21 */ /* 0x000fe20008010000 */
[----:B---3--:R-:W-:-:S02]  /*ffa0*/  PRMT R25, R186, 0x7632, R25 ;  /* 0x00007632ba197816 */ /* 0x008fc40000000019 */
[----:B----4-:R-:W-:Y:S02]  /*ffb0*/  PRMT R24, R188, 0x7632, R24 ;  /* 0x00007632bc187816 */ /* 0x010fe40000000018 */
[----:B------:R-:W-:Y:S02]  /*ffc0*/  FSETP.GTU.FTZ.AND P6, PT, R18, 20, PT ;  /* 0x41a000001200780b */ /* 0x000fe40003fdc000 */
[----:B------:R-:W-:Y:S02]  /*ffd0*/  SHF.L.U32 R20, R20, 0x10, RZ ;  /* 0x0000001014147819 */ /* 0x000fe400000006ff */
[----:B------:R-:W-:Y:S02]  /*ffe0*/  SHF.L.U32 R22, R22, 0x10, RZ ;  /* 0x0000001016167819 */ /* 0x000fe400000006ff */
[----:B------:R-:W-:Y:S01]  /*fff0*/  MOV R28, UR8 ;  /* 0x00000008001c7c02 */ /* 0x000fe20008000f00 */
[----:B------:R-:W-:Y:S01]  /*10000*/  STS.U16 [R59], R237 ;  /* 0x000000ed3b007388 */ /* 0x000fe20000000400 */
[----:B------:R-:W-:Y:S01]  /*10010*/  @!P4 FMUL.FTZ R56, R56, R29 ;  /* 0x0000001d3838c220 */ /* 0x000fe20000410000 */
[----:B------:R-:W-:-:S02]  /*10020*/  FSETP.GTU.FTZ.AND P3, PT, R19, 20, PT ;  /* 0x41a000001300780b */ /* 0x000fc40003f7c000 */
[----:B------:R-:W-:Y:S01]  /*10030*/  STS.U16 [R59+0x4], R233 ;  /* 0x000004e93b007388 */ /* 0x000fe20000000400 */
[----:B------:R-:W-:-:S03]  /*10040*/  FADD.FTZ R20, R20, UR6 ;  /* 0x0000000614147e21 */ /* 0x000fc60008010000 */
[----:B------:R-:W-:Y:S01]  /*10050*/  STS.U16 [R59+0x8], R231 ;  /* 0x000008e73b007388 */ /* 0x000fe20000000400 */
[----:B------:R-:W-:-:S03]  /*10060*/  FADD.FTZ R22, R22, UR6 ;  /* 0x0000000616167e21 */ /* 0x000fc60008010000 */
        /* <DEDUP_REMOVED lines=29> */
[----:B------:R-:W-:Y:S01]  /*10240*/  FSETP.GTU.FTZ.AND P1, PT, R22, 20, PT ;  /* 0x41a000001600780b */ /* 0x000fe20003f3c000 */
[----:B------:R-:W-:Y:S01]  /*10250*/  @!P6 FMUL.FTZ R18, R18, -1.4426950216293334961 ;  /* 0xbfb8aa3b1212e820 */ /* 0x000fe20000410000 */
[----:B-1----:R-:W-:Y:S02]  /*10260*/  SHF.L.U32 R21, R21, 0x10, RZ ;  /* 0x0000001015157819 */ /* 0x002fe400000006ff */
[----:B0-----:R-:W-:Y:S01]  /*10270*/  SHF.L.U32 R23, R23, 0x10, RZ ;  /* 0x0000001017177819 */ /* 0x001fe200000006ff */
[----:B------:R-:W-:Y:S02]  /*10280*/  @!P3 FMUL.FTZ R19, R19, -1.4426950216293334961 ;  /* 0xbfb8aa3b1313b820 */ /* 0x000fe40000410000 */
[----:B------:R-:W0:Y:S01]  /*10290*/  @!P6 MUFU.EX2 R18, R18 ;  /* 0x000000120012e308 */ /* 0x000e220000000800 */
[----:B------:R-:W-:Y:S01]  /*102a0*/  FADD.FTZ R21, R21, UR6 ;  /* 0x0000000615157e21 */ /* 0x000fe20008010000 */
[----:B------:R-:W-:Y:S01]  /*102b0*/  FADD.FTZ R23, R23, UR6 ;  /* 0x0000000617177e21 */ /* 0x000fe20008010000 */
[----:B------:R-:W-:Y:S01]  /*102c0*/  @!P5 FMUL.FTZ R57, R57, R30 ;  /* 0x0000001e3939d220 */ /* 0x000fe20000410000 */
[----:B------:R-:W-:-:S02]  /*102d0*/  @!P2 FMUL.FTZ R20, R20, -1.4426950216293334961 ;  /* 0xbfb8aa3b1414a820 */ /* 0x000fc40000410000 */
[----:B------:R-:W-:Y:S01]  /*102e0*/  @!P1 FMUL.FTZ R22, R22, -1.4426950216293334961 ;  /* 0xbfb8aa3b16169820 */ /* 0x000fe20000410000 */
[----:B------:R-:W-:Y:S01]  /*102f0*/  FSETP.GTU.FTZ.AND P5, PT, R21, 20, PT ;  /* 0x41a000001500780b */ /* 0x000fe20003fbc000 */
[----:B------:R-:W1:Y:S01]  /*10300*/  @!P3 MUFU.EX2 R19, R19 ;  /* 0x000000130013b308 */ /* 0x000e620000000800 */
[----:B------:R-:W-:Y:S01]  /*10310*/  FSETP.GTU.FTZ.AND P4, PT, R23, 20, PT ;  /* 0x41a000001700780b */ /* 0x000fe20003f9c000 */
[----:B------:R-:W4:Y:S01]  /*10320*/  S2UR UR8, SR_CTAID.Y ;  /* 0x00000000000879c3 */ /* 0x000f220000002600 */
[----:B------:R-:W5:Y:S05]  /*10330*/  LDS R24, [UR28+0x1080] ;  /* 0x0010801cff187984 */ /* 0x000f6a0008000800 */
[----:B------:R-:W3:Y:S01]  /*10340*/  @!P2 MUFU.EX2 R20, R20 ;  /* 0x000000140014a308 */ /* 0x000ee20000000800 */
[----:B0-----:R-:W-:-:S07]  /*10350*/  @!P6 FADD.FTZ R18, R18, 1 ;  /* 0x3f8000001212e421 */ /* 0x001fce0000010000 */
[----:B------:R-:W0:Y:S01]  /*10360*/  @!P1 MUFU.EX2 R22, R22 ;  /* 0x0000001600169308 */ /* 0x000e220000000800 */
[----:B------:R-:W-:Y:S01]  /*10370*/  @!P5 FMUL.FTZ R21, R21, -1.4426950216293334961 ;  /* 0xbfb8aa3b1515d820 */ /* 0x000fe20000410000 */
[----:B------:R-:W-:Y:S01]  /*10380*/  @!P4 FMUL.FTZ R23, R23, -1.4426950216293334961 ;  /* 0xbfb8aa3b1717c820 */ /* 0x000fe20000410000 */
[----:B------:R-:W-:Y:S01]  /*10390*/  USHF.R.S32.HI UR31, URZ, 0x1f, UR30 ;  /* 0x0000001fff1f7899 */ /* 0x000fe2000801141e */
[----:B-1----:R-:W-:-:S03]  /*103a0*/  @!P3 FADD.FTZ R19, R19, 1 ;  /* 0x3f8000001313b421 */ /* 0x002fc60000010000 */
[----:B------:R-:W-:Y:S01]  /*103b0*/  UIMAD.WIDE.U32 UR10, UR36, UR32, UR30 ;  /* 0x00000020240a72a5 */ /* 0x000fe2000f8e001e */
[----:B------:R-:W1:Y:S01]  /*103c0*/  @!P6 MUFU.RCP R18, R18 ;  /* 0x000000120012e308 */ /* 0x000e620000001000 */
[----:B---3--:R-:W-:Y:S02]  /*103d0*/  @!P2 FADD.FTZ R20, R20, 1 ;  /* 0x3f8000001414a421 */ /* 0x008fe40000010000 */
[----:B------:R-:W-:Y:S01]  /*103e0*/  UIMAD UR11, UR36, UR33, UR11 ;  /* 0x00000021240b72a4 */ /* 0x000fe2000f8e020b */
[----:B------:R-:W3:Y:S04]  /*103f0*/  LDCU.64 UR32, c[0x0][0x550] ;  /* 0x0000aa00ff2077ac */ /* 0x000ee80008000a00 */
[----:B------:R-:W2:Y:S01]  /*10400*/  @!P5 MUFU.EX2 R21, R21 ;  /* 0x000000150015d308 */ /* 0x000ea20000000800 */
[----:B0-----:R-:W-:-:S07]  /*10410*/  @!P1 FADD.FTZ R22, R22, 1 ;  /* 0x3f80000016169421 */ /* 0x001fce0000010000 */
[----:B------:R-:W0:Y:S08]  /*10420*/  @!P4 MUFU.EX2 R23, R23 ;  /* 0x000000170017c308 */ /* 0x000e300000000800 */
[----:B------:R-:W5:Y:S01]  /*10430*/  @!P3 MUFU.RCP R19, R19 ;  /* 0x000000130013b308 */ /* 0x000f620000001000 */
[----:B----4-:R-:W-:Y:S02]  /*10440*/  UIMAD UR29, UR8, UR35, URZ ;  /* 0x00000023081d72a4 */ /* 0x010fe4000f8e02ff */
[----:B------:R-:W-:-:S05]  /*10450*/  UIMAD.WIDE.U32 UR10, UR8, UR34, UR10 ;  /* 0x00000022080a72a5 */ /* 0x000fca000f8e000a */
[----:B------:R-:W4:Y:S01]  /*10460*/  @!P2 MUFU.RCP R20, R20 ;  /* 0x000000140014a308 */ /* 0x000f220000001000 */
[----:B-1----:R-:W-:-:S07]  /*10470*/  @!P6 FMUL.FTZ R181, R181, R18 ;  /* 0x00000012b5b5e220 */ /* 0x002fce0000410000 */
[----:B------:R-:W1:Y:S01]  /*10480*/  @!P1 MUFU.RCP R22, R22 ;  /* 0x0000001600169308 */ /* 0x000e620000001000 */
[----:B--2---:R-:W-:Y:S01]  /*10490*/  @!P5 FADD.FTZ R21, R21, 1 ;  /* 0x3f8000001515d421 */ /* 0x004fe20000010000 */
[----:B0-----:R-:W-:Y:S01]  /*104a0*/  @!P4 FADD.FTZ R23, R23, 1 ;  /* 0x3f8000001717c421 */ /* 0x001fe20000010000 */
[----:B------:R-:W-:Y:S02]  /*104b0*/  MOV R18, UR29 ;  /* 0x0000001d00127c02 */ /* 0x000fe40008000f00 */
[----:B------:R-:W-:Y:S01]  /*104c0*/  IADD3 R26, P6, PT, R2, UR10, RZ ;  /* 0x0000000a021a7c10 */ /* 0x000fe2000ffde0ff */
[----:B-----5:R-:W-:-:S03]  /*104d0*/  @!P3 FMUL.FTZ R182, R182, R19 ;  /* 0x00000013b6b6b220 */ /* 0x020fc60000410000 */
[----:B------:R-:W-:Y:S01]  /*104e0*/  IADD3.X R19, PT, PT, R18, UR11, RZ, P6, !PT ;  /* 0x0000000b12137c10 */ /* 0x000fe2000b7fe4ff */
[----:B------:R-:W0:Y:S01]  /*104f0*/  @!P5 MUFU.RCP R21, R21 ;  /* 0x000000150015d308 */ /* 0x000e220000001000 */
[----:B---3--:R-:W-:Y:S01]  /*10500*/  LEA R18, P6, R26, UR32, 0x1 ;  /* 0x000000201a127c11 */ /* 0x008fe2000f8c08ff */
[----:B----4-:R-:W-:Y:S01]  /*10510*/  @!P2 FMUL.FTZ R183, R183, R20 ;  /* 0x00000014b7b7a220 */ /* 0x010fe20000410000 */
[----:B------:R-:W-:Y:S01]  /*10520*/  ISETP.GE.AND P2, PT, R2, R24, PT ;  /* 0x000000180200720c */ /* 0x000fe20003f46270 */
[----:B------:R-:W2:Y:S01]  /*10530*/  LDCU.64 UR10, c[0x0][0x518] ;  /* 0x0000a300ff0a77ac */ /* 0x000ea20008000a00 */
[----:B------:R-:W-:-:S03]  /*10540*/  LEA.HI.X R19, R26, UR33, R19, 0x1, P6 ;  /* 0x000000211a137c11 */ /* 0x000fc6000b0f0c13 */
[----:B------:R-:W3:Y:S01]  /*10550*/  @!P4 MUFU.RCP R23, R23 ;  /* 0x000000170017c308 */ /* 0x000ee20000001000 */
[----:B-1----:R-:W-:Y:S01]  /*10560*/  @!P1 FMUL.FTZ R185, R185, R22 ;  /* 0x00000016b9b99220 */ /* 0x002fe20000410000 */
[-C--:B------:R-:W-:Y:S01]  /*10570*/  ISETP.GE.AND P3, PT, R17, R24.reuse, PT ;  /* 0x000000181100720c */ /* 0x080fe20003f66270 */
[----:B------:R-:W1:Y:S01]  /*10580*/  LDCU.64 UR32, c[0x0][0x560] ;  /* 0x0000ac00ff2077ac */ /* 0x000e620008000a00 */
        /* <DEDUP_REMOVED lines=53> */
[----:B------:R0:W-:Y:S01]  /*108e0*/  STS.U16 [R59+0x6], R24 ;  /* 0x000006183b007388 */ /* 0x0001e20000000400 */
[----:B------:R-:W-:-:S03]  /*108f0*/  PRMT R30, R19, 0x7632, R30 ;  /* 0x00007632131e7816 */ /* 0x000fc6000000001e */
[----:B------:R3:W-:Y:S01]  /*10900*/  STS.U16 [R59+0xa], R26 ;  /* 0x00000a1a3b007388 */ /* 0x0007e20000000400 */
[----:B0-----:R-:W-:Y:S02]  /*10910*/  PRMT R24, R20, 0x7632, R24 ;  /* 0x0000763214187816 */ /* 0x001fe40000000018 */
        /* <DEDUP_REMOVED lines=36> */
[----:B--2---:R-:W-:-:S03]  /*10b60*/  UIMAD.WIDE.U32 UR30, UR36, UR10, UR30 ;  /* 0x0000000a241e72a5 */ /* 0x004fc6000f8e001e */
        /* <DEDUP_REMOVED lines=9> */
[----:B0-----:R-:W-:-:S03]  /*10c00*/  IADD3 R19, P0, PT, R2, UR10, RZ ;  /* 0x0000000a02137c10 */ /* 0x001fc6000ff1e0ff */
[----:B------:R-:W-:Y:S01]  /*10c10*/  FADD.FTZ R56, R49, R56 ;  /* 0x0000003831387221 */ /* 0x000fe20000010000 */
[----:B------:R-:W-:Y:S02]  /*10c20*/  IADD3.X R22, PT, PT, RZ, UR11, RZ, P0, !PT ;  /* 0x0000000bff167c10 */ /* 0x000fe400087fe4ff */
[----:B-1----:R-:W-:Y:S01]  /*10c30*/  LEA R18, P3, R19, UR32, 0x1 ;  /* 0x0000002013127c11 */ /* 0x002fe2000f8608ff */
[----:B------:R-:W-:Y:S01]  /*10c40*/  FADD.FTZ R57, R56, R57 ;  /* 0x0000003938397221 */ /* 0x000fe20000010000 */
[-C--:B---3--:R-:W-:Y:S02]  /*10c50*/  ISETP.GE.AND P2, PT, R2, R20.reuse, PT ;  /* 0x000000140200720c */ /* 0x088fe40003f46270 */
[-C--:B------:R-:W-:Y:S02]  /*10c60*/  ISETP.GE.AND P1, PT, R17, R20.reuse, PT ;  /* 0x000000141100720c */ /* 0x080fe40003f26270 */
[----:B------:R-:W-:Y:S01]  /*10c70*/  LEA.HI.X R19, R19, UR33, R22, 0x1, P3 ;  /* 0x0000002113137c11 */ /* 0x000fe200098f0c16 */
[----:B------:R-:W-:Y:S01]  /*10c80*/  FADD.FTZ R178, R57, R178 ;  /* 0x000000b239b27221 */ /* 0x000fe20000010000 */
[----:B------:R-:W-:-:S02]  /*10c90*/  ISETP.GE.AND P0, PT, R16, R20, PT ;  /* 0x000000141000720c */ /* 0x000fc40003f06270 */
[-C--:B------:R-:W-:Y:S02]  /*10ca0*/  ISETP.GE.AND P4, PT, R14, R20.reuse, PT ;  /* 0x000000140e00720c */ /* 0x080fe40003f86270 */
[-C--:B------:R-:W-:Y:S02]  /*10cb0*/  ISETP.GE.AND P6, PT, R15, R20.reuse, PT ;  /* 0x000000140f00720c */ /* 0x080fe40003fc6270 */
[-C--:B------:R-:W-:Y:S01]  /*10cc0*/  ISETP.GE.AND P5, PT, R3, R20.reuse, PT ;  /* 0x000000140300720c */ /* 0x080fe20003fa6270 */
[----:B------:R0:W-:Y:S01]  /*10cd0*/  @!P2 STG.E.U16 desc[UR26][R18.64], R21 ;  /* 0x000000151200a986 */ /* 0x0001e2000c10151a */
[-C--:B------:R-:W-:Y:S02]  /*10ce0*/  ISETP.GE.AND P3, PT, R13, R20.reuse, PT ;  /* 0x000000140d00720c */ /* 0x080fe40003f66270 */
[-C--:B------:R-:W-:Y:S01]  /*10cf0*/  ISETP.GE.AND P2, PT, R12, R20.reuse, PT ;  /* 0x000000140c00720c */ /* 0x080fe20003f46270 */
        /* <DEDUP_REMOVED lines=38> */
[----:B------:R-:W-:-:S02]  /*10f60*/  UIADD3 UR14, UP3, UPT, UR14, -0x1000, URZ ;  /* 0xfffff0000e0e7890 */ /* 0x000fc4000ff7e0ff */
[----:B------:R-:W-:Y:S02]  /*10f70*/  UIADD3.X UR25, UPT, UPT, UR25, -0x1, URZ, UP1, !UPT ;  /* 0xffffffff19197890 */ /* 0x000fe40008ffe4ff */
[----:B------:R-:W-:Y:S02]  /*10f80*/  UIADD3.X UR21, UPT, UPT, UR21, -0x1, URZ, UP2, !UPT ;  /* 0xffffffff15157890 */ /* 0x000fe400097fe4ff */
[----:B------:R-:W-:Y:S01]  /*10f90*/  UIADD3.X UR13, UPT, UPT, UR13, -0x1, URZ, UP3, !UPT ;  /* 0xffffffff0d0d7890 */ /* 0x000fe20009ffe4ff */
[----:B------:R-:W-:Y:S01]  /*10fa0*/  UMOV UR19, UR10 ;  /* 0x0000000a00137c82 */ /* 0x000fe20008000000 */
[----:B0-----:R-:W-:Y:S10]  /*10fb0*/  BRA.U UP0, `(.L_x_2783) ;  /* 0xfffffef900c87547 */ /* 0x001ff4000b83ffff */
.L_x_2653:
        /* <DEDUP_REMOVED lines=45> */
.L_x_2785:
[----:B------:R-:W-:Y:S05]  /*11290*/  BSYNC.RECONVERGENT B0 ;  /* 0x0000000000007941 */ /* 0x000fea0003800200 */
.L_x_2784:
        /* <DEDUP_REMOVED lines=43> */
.L_x_2787:
[----:B------:R-:W-:Y:S05]  /*11550*/  BSYNC.RECONVERGENT B0 ;  /* 0x0000000000007941 */ /* 0x000fea0003800200 */
.L_x_2786:
[----:B------:R-:W-:Y:S05]  /*11560*/  @P0 EXIT ;  /* 0x000000000000094d */ /* 0x000fea0003800000 */
[----:B------:R-:W3:Y:S01]  /*11570*/  S2UR UR9, SR_CgaCtaId ;  /* 0x00000000000979c3 */ /* 0x000ee20000008800 */
[----:B------:R-:W4:Y:S01]  /*11580*/  LDCU.64 UR6, c[0x0][0x4a8] ;  /* 0x00009500ff0677ac */ /* 0x000f220008000a00 */
[----:B0-----:R-:W-:Y:S01]  /*11590*/  MOV R7, R9 ;  /* 0x0000000900077202 */ /* 0x001fe20000000f00 */
[----:B------:R-:W0:Y:S01]  /*115a0*/  LDCU UR10, c[0x0][0x360] ;  /* 0x00006c00ff0a77ac */ /* 0x000e220008000800 */
[----:B------:R-:W0:Y:S01]  /*115b0*/  LDCU.64 UR12, c[0x0][0x4b0] ;  /* 0x00009600ff0c77ac */ /* 0x000e220008000a00 */
[----:B------:R-:W0:Y:S01]  /*115c0*/  LDCU.64 UR14, c[0x0][0x530] ;  /* 0x0000a600ff0e77ac */ /* 0x000e220008000a00 */
[----:B----4-:R-:W-:-:S03]  /*115d0*/  UIMAD.WIDE.U32 UR4, UR8, UR6, URZ ;  /* 0x00000006080472a5 */ /* 0x010fc6000f8e00ff */
[----:B------:R-:W-:Y:S01]  /*115e0*/  UMOV UR6, 0x400 ;  /* 0x0000040000067882 */ /* 0x000fe20000000000 */
[----:B------:R-:W-:Y:S02]  /*115f0*/  UIMAD UR8, UR8, UR7, UR5 ;  /* 0x00000007080872a4 */ /* 0x000fe4000f8e0205 */
[----:B0--3--:R-:W-:-:S12]  /*11600*/  ULEA UR6, UR9, UR6, 0x18 ;  /* 0x0000000609067291 */ /* 0x009fd8000f8ec0ff */
.L_x_2788:
[C---:B------:R-:W-:Y:S02]  /*11610*/  LEA R0, R7.reuse, UR6, 0x3 ;  /* 0x0000000607007c11 */ /* 0x040fe4000f8e18ff */
[----:B------:R-:W-:Y:S02]  /*11620*/  SHF.R.S32.HI R4, RZ, 0x1f, R7 ;  /* 0x0000001fff047819 */ /* 0x000fe40000011407 */
[----:B012---:R-:W-:Y:S01]  /*11630*/  MOV R2, UR4 ;  /* 0x0000000400027c02 */ /* 0x007fe20008000f00 */
        /* <DEDUP_REMOVED lines=16> */
.L_x_2691:
[----:B------:R-:W-:Y:S01]  /*11740*/  HFMA2 R77, -RZ, RZ, 0, 5.9604644775390625e-08 ;  /* 0x00000001ff4d7431 */ /* 0x000fe200000001ff */
[----:B------:R-:W-:Y:S02]  /*11750*/  MOV R248, R235 ;  /* 0x000000eb00f87202 */ /* 0x000fe40000000f00 */
[----:B------:R-:W-:Y:S02]  /*11760*/  MOV R76, RZ ;  /* 0x000000ff004c7202 */ /* 0x000fe40000000f00 */
[----:B------:R-:W-:-:S07]  /*11770*/  MOV R79, 0xffffffff ;  /* 0xffffffff004f7802 */ /* 0x000fce0000000f00 */
[----:B01---5:R-:W-:Y:S05]  /*11780*/  WARPSYNC.COLLECTIVE R79, `(.L_x_2789) ;  /* 0x000000004f087348 */ /* 0x023fea0003c00000 */
[----:B------:R2:W3:Y:S02]  /*11790*/  SHFL.UP P6, R251, R248, R77, R76 ;  /* 0x0400004df8fb7389 */ /* 0x0004e400000c004c */
[----:B0123-5:R-:W-:Y:S05]  /*117a0*/  ENDCOLLECTIVE ;  /* 0x000000000000791b */ /* 0x02ffea0003800000 */
.L_x_2789:
[----:B------:R-:W-:Y:S02]  /*117b0*/  MOV R248, R236 ;  /* 0x000000ec00f87202 */ /* 0x000fe40000000f00 */
[----:B------:R-:W-:-:S07]  /*117c0*/  MOV R78, R251 ;  /* 0x000000fb004e7202 */ /* 0x000fce0000000f00 */
[----:B------:R-:W-:Y:S05]  /*117d0*/  WARPSYNC.COLLECTIVE R79, `(.L_x_2790) ;  /* 0x000000004f087348 */ /* 0x000fea0003c00000 */
[----:B------:R0:W1:Y:S02]  /*117e0*/  SHFL.UP P6, R251, R248, R77, R76 ;  /* 0x0400004df8fb7389 */ /* 0x00006400000c004c */
[----:B01----:R-:W-:Y:S05]  /*117f0*/  ENDCOLLECTIVE ;  /* 0x000000000000791b */ /* 0x003fea0003800000 */
.L_x_2790:
[----:B------:R-:W-:Y:S02]  /*11800*/  MOV R248, R245 ;  /* 0x000000f500f87202 */ /* 0x000fe40000000f00 */
[----:B------:R-:W-:-:S07]  /*11810*/  MOV R223, R251 ;  /* 0x000000fb00df7202 */ /* 0x000fce0000000f00 */
[----:B------:R-:W-:Y:S05]  /*11820*/  WARPSYNC.COLLECTIVE R79, `(.L_x_2791) ;  /* 0x000000004f087348 */ /* 0x000fea0003c00000 */
[----:B------:R0:W1:Y:S02]  /*11830*/  SHFL.UP P6, R251, R248, R77, R76 ;  /* 0x0400004df8fb7389 */ /* 0x00006400000c004c */
[----:B01----:R-:W-:Y:S05]  /*11840*/  ENDCOLLECTIVE ;  /* 0x000000000000791b */ /* 0x003fea0003800000 */
.L_x_2791:
[----:B------:R-:W-:Y:S02]  /*11850*/  MOV R248, R246 ;  /* 0x000000f600f87202 */ /* 0x000fe40000000f00 */
[----:B------:R-:W-:-:S07]  /*11860*/  MOV R247, R251 ;  /* 0x000000fb00f77202 */ /* 0x000fce0000000f00 */
[----:B------:R-:W-:Y:S05]  /*11870*/  WARPSYNC.COLLECTIVE R79, `(.L_x_2792) ;  /* 0x000000004f087348 */ /* 0x000fea0003c00000 */
[----:B------:R0:W1:Y:S02]  /*11880*/  SHFL.UP P6, R251, R248, R77, R76 ;  /* 0x0400004df8fb7389 */ /* 0x00006400000c004c */
[----:B01----:R-:W-:Y:S05]  /*11890*/  ENDCOLLECTIVE ;  /* 0x000000000000791b */ /* 0x003fea0003800000 */
.L_x_2792:
        /* <DEDUP_REMOVED lines=17> */
.L_x_2793:
[----:B------:R-:W-:Y:S02]  /*119b0*/  MOV R248, R236 ;  /* 0x000000ec00f87202 */ /* 0x000fe40000000f00 */
[----:B------:R-:W-:-:S07]  /*119c0*/  MOV R78, R251 ;  /* 0x000000fb004e7202 */ /* 0x000fce0000000f00 */
[----:B------:R-:W-:Y:S05]  /*119d0*/  WARPSYNC.COLLECTIVE R79, `(.L_x_2794) ;  /* 0x000000004f087348 */ /* 0x000fea0003c00000 */
[----:B------:R0:W1:Y:S02]  /*119e0*/  SHFL.UP P6, R251, R248, R77, R76 ;  /* 0x0400004df8fb7389 */ /* 0x00006400000c004c */
[----:B01----:R-:W-:Y:S05]  /*119f0*/  ENDCOLLECTIVE ;  /* 0x000000000000791b */ /* 0x003fea0003800000 */
.L_x_2794:
[----:B------:R-:W-:Y:S02]  /*11a00*/  MOV R248, R245 ;  /* 0x000000f500f87202 */ /* 0x000fe40000000f00 */
[----:B------:R-:W-:-:S07]  /*11a10*/  MOV R223, R251 ;  /* 0x000000fb00df7202 */ /* 0x000fce0000000f00 */
[----:B------:R-:W-:Y:S05]  /*11a20*/  WARPSYNC.COLLECTIVE R79, `(.L_x_2795) ;  /* 0x000000004f087348 */ /* 0x000fea0003c00000 */
[----:B------:R0:W1:Y:S02]  /*11a30*/  SHFL.UP P6, R251, R248, R77, R76 ;  /* 0x0400004df8fb7389 */ /* 0x00006400000c004c */
[----:B01----:R-:W-:Y:S05]  /*11a40*/  ENDCOLLECTIVE ;  /* 0x000000000000791b */ /* 0x003fea0003800000 */
.L_x_2795:
[----:B------:R-:W-:Y:S02]  /*11a50*/  MOV R248, R246 ;  /* 0x000000f600f87202 */ /* 0x000fe40000000f00 */
[----:B------:R-:W-:-:S07]  /*11a60*/  MOV R247, R251 ;  /* 0x000000fb00f77202 */ /* 0x000fce0000000f00 */
[----:B------:R-:W-:Y:S05]  /*11a70*/  WARPSYNC.COLLECTIVE R79, `(.L_x_2796) ;  /* 0x000000004f087348 */ /* 0x000fea0003c00000 */
[----:B------:R0:W1:Y:S02]  /*11a80*/  SHFL.UP P6, R251, R248, R77, R76 ;  /* 0x0400004df8fb7389 */ /* 0x00006400000c004c */
[----:B01----:R-:W-:Y:S05]  /*11a90*/  ENDCOLLECTIVE ;  /* 0x000000000000791b */ /* 0x003fea0003800000 */
.L_x_2796:
        /* <DEDUP_REMOVED lines=17> */
.L_x_2797:
[----:B------:R-:W-:Y:S02]  /*11bb0*/  MOV R248, R236 ;  /* 0x000000ec00f87202 */ /* 0x000fe40000000f00 */
[----:B------:R-:W-:-:S07]  /*11bc0*/  MOV R78, R251 ;  /* 0x000000fb004e7202 */ /* 0x000fce0000000f00 */
[----:B------:R-:W-:Y:S05]  /*11bd0*/  WARPSYNC.COLLECTIVE R79, `(.L_x_2798) ;  /* 0x000000004f087348 */ /* 0x000fea0003c00000 */
[----:B------:R0:W1:Y:S02]  /*11be0*/  SHFL.UP P6, R251, R248, R77, R76 ;  /* 0x0400004df8fb7389 */ /* 0x00006400000c004c */
[----:B01----:R-:W-:Y:S05]  /*11bf0*/  ENDCOLLECTIVE ;  /* 0x000000000000791b */ /* 0x003fea0003800000 */
.L_x_2798:
[----:B------:R-:W-:Y:S02]  /*11c00*/  MOV R248, R245 ;  /* 0x000000f500f87202 */ /* 0x000fe40000000f00 */
[----:B------:R-:W-:-:S07]  /*11c10*/  MOV R223, R251 ;  /* 0x000000fb00df7202 */ /* 0x000fce0000000f00 */
[----:B------:R-:W-:Y:S05]  /*11c20*/  WARPSYNC.COLLECTIVE R79, `(.L_x_2799) ;  /* 0x000000004f087348 */ /* 0x000fea0003c00000 */
[----:B------:R0:W1:Y:S02]  /*11c30*/  SHFL.UP P6, R251, R248, R77, R76 ;  /* 0x0400004df8fb7389 */ /* 0x00006400000c004c */
[----:B01----:R-:W-:Y:S05]  /*11c40*/  ENDCOLLECTIVE ;  /* 0x000000000000791b */ /* 0x003fea0003800000 */
.L_x_2799:
[----:B------:R-:W-:Y:S02]  /*11c50*/  MOV R248, R246 ;  /* 0x000000f600f87202 */ /* 0x000fe40000000f00 */
[----:B------:R-:W-:-:S07]  /*11c60*/  MOV R247, R251 ;  /* 0x000000fb00f77202 */ /* 0x000fce0000000f00 */
[----:B------:R-:W-:Y:S05]  /*11c70*/  WARPSYNC.COLLECTIVE R79, `(.L_x_2800) ;  /* 0x000000004f087348 */ /* 0x000fea0003c00000 */
[----:B------:R0:W1:Y:S02]  /*11c80*/  SHFL.UP P6, R251, R248, R77, R76 ;  /* 0x0400004df8fb7389 */ /* 0x00006400000c004c */
[----:B01----:R-:W-:Y:S05]  /*11c90*/  ENDCOLLECTIVE ;  /* 0x000000000000791b */ /* 0x003fea0003800000 */
.L_x_2800:
        /* <DEDUP_REMOVED lines=17> */
.L_x_2801:
[----:B------:R-:W-:Y:S02]  /*11db0*/  MOV R248, R236 ;  /* 0x000000ec00f87202 */ /* 0x000fe40000000f00 */
[----:B------:R-:W-:-:S07]  /*11dc0*/  MOV R78, R251 ;  /* 0x000000fb004e7202 */ /* 0x000fce0000000f00 */
[----:B------:R-:W-:Y:S05]  /*11dd0*/  WARPSYNC.COLLECTIVE R79, `(.L_x_2802) ;  /* 0x000000004f087348 */ /* 0x000fea0003c00000 */
[----:B------:R0:W1:Y:S02]  /*11de0*/  SHFL.UP P6, R251, R248, R77, R76 ;  /* 0x0400004df8fb7389 */ /* 0x00006400000c004c */
[----:B01----:R-:W-:Y:S05]  /*11df0*/  ENDCOLLECTIVE ;  /* 0x000000000000791b */ /* 0x003fea0003800000 */
.L_x_2802:
[----:B------:R-:W-:Y:S02]  /*11e00*/  MOV R248, R245 ;  /* 0x000000f500f87202 */ /* 0x000fe40000000f00 */
[----:B------:R-:W-:-:S07]  /*11e10*/  MOV R223, R251 ;  /* 0x000000fb00df7202 */ /* 0x000fce0000000f00 */
[----:B------:R-:W-:Y:S05]  /*11e20*/  WARPSYNC.COLLECTIVE R79, `(.L_x_2803) ;  /* 0x000000004f087348 */ /* 0x000fea0003c00000 */
[----:B------:R0:W1:Y:S02]  /*11e30*/  SHFL.UP P6, R251, R248, R77, R76 ;  /* 0x0400004df8fb7389 */ /* 0x00006400000c004c */
[----:B01----:R-:W-:Y:S05]  /*11e40*/  ENDCOLLECTIVE ;  /* 0x000000000000791b */ /* 0x003fea0003800000 */
.L_x_2803:
[----:B------:R-:W-:Y:S02]  /*11e50*/  MOV R248, R246 ;  /* 0x000000f600f87202 */ /* 0x000fe40000000f00 */
[----:B------:R-:W-:-:S07]  /*11e60*/  MOV R247, R251 ;  /* 0x000000fb00f77202 */ /* 0x000fce0000000f00 */
[----:B------:R-:W-:Y:S05]  /*11e70*/  WARPSYNC.COLLECTIVE R79, `(.L_x_2804) ;  /* 0x000000004f087348 */ /* 0x000fea0003c00000 */
[----:B------:R0:W1:Y:S02]  /*11e80*/  SHFL.UP P6, R251, R248, R77, R76 ;  /* 0x0400004df8fb7389 */ /* 0x00006400000c004c */
[----:B01----:R-:W-:Y:S05]  /*11e90*/  ENDCOLLECTIVE ;  /* 0x000000000000791b */ /* 0x003fea0003800000 */
.L_x_2804:
        /* <DEDUP_REMOVED lines=17> */
.L_x_2805:
[----:B------:R-:W-:Y:S02]  /*11fb0*/  MOV R248, R236 ;  /* 0x000000ec00f87202 */ /* 0x000fe40000000f00 */
[----:B------:R-:W-:-:S07]  /*11fc0*/  MOV R78, R251 ;  /* 0x000000fb004e7202 */ /* 0x000fce0000000f00 */
[----:B------:R-:W-:Y:S05]  /*11fd0*/  WARPSYNC.COLLECTIVE R79, `(.L_x_2806) ;  /* 0x000000004f087348 */ /* 0x000fea0003c00000 */
[----:B------:R0:W1:Y:S02]  /*11fe0*/  SHFL.UP P6, R251, R248, R77, R76 ;  /* 0x0400004df8fb7389 */ /* 0x00006400000c004c */
[----:B01----:R-:W-:Y:S05]  /*11ff0*/  ENDCOLLECTIVE ;  /* 0x000000000000791b */ /* 0x003fea0003800000 */
.L_x_2806:
[----:B------:R-:W-:Y:S02]  /*12000*/  MOV R248, R245 ;  /* 0x000000f500f87202 */ /* 0x000fe40000000f00 */
[----:B------:R-:W-:-:S07]  /*12010*/  MOV R223, R251 ;  /* 0x000000fb00df7202 */ /* 0x000fce0000000f00 */
[----:B------:R-:W-:Y:S05]  /*12020*/  WARPSYNC.COLLECTIVE R79, `(.L_x_2807) ;  /* 0x000000004f087348 */ /* 0x000fea0003c00000 */
[----:B------:R0:W1:Y:S02]  /*12030*/  SHFL.UP P6, R251, R248, R77, R76 ;  /* 0x0400004df8fb7389 */ /* 0x00006400000c004c */
[----:B01----:R-:W-:Y:S05]  /*12040*/  ENDCOLLECTIVE ;  /* 0x000000000000791b */ /* 0x003fea0003800000 */
.L_x_2807:
[----:B------:R-:W-:Y:S02]  /*12050*/  MOV R248, R246 ;  /* 0x000000f600f87202 */ /* 0x000fe40000000f00 */
[----:B------:R-:W-:-:S07]  /*12060*/  MOV R247, R251 ;  /* 0x000000fb00f77202 */ /* 0x000fce0000000f00 */
[----:B------:R-:W-:Y:S05]  /*12070*/  WARPSYNC.COLLECTIVE R79, `(.L_x_2808) ;  /* 0x000000004f087348 */ /* 0x000fea0003c00000 */
[----:B------:R0:W1:Y:S02]  /*12080*/  SHFL.UP P6, R251, R248, R77, R76 ;  /* 0x0400004df8fb7389 */ /* 0x00006400000c004c */
[----:B01----:R-:W-:Y:S05]  /*12090*/  ENDCOLLECTIVE ;  /* 0x000000000000791b */ /* 0x003fea0003800000 */
.L_x_2808:
[----:B------:R-:W-:Y:S01]  /*120a0*/  MOV R76, R251 ;  /* 0x000000fb004c7202 */ /* 0x000fe20000000f00 */
[----:B------:R-:W-:Y:S06]  /*120b0*/  BRA `(.L_x_2809) ;  /* 0xffffff6c00a47947 */ /* 0x000fec000383ffff */
.L_x_2692:
        /* <DEDUP_REMOVED lines=8> */
.L_x_2811:
[----:B------:R-:W-:Y:S05]  /*12140*/  BSYNC B0 ;  /* 0x0000000000007941 */ /* 0x000fea0003800000 */
.L_x_2810:
[----:B------:R-:W-:Y:S05]  /*12150*/  BRA `(.L_x_2812) ;  /* 0xffffff6c00b07947 */ /* 0x000fea000383ffff */
.L_x_2693:
        /* <DEDUP_REMOVED lines=8> */
.L_x_2814:
[----:B------:R-:W-:Y:S05]  /*121e0*/  BSYNC B0 ;  /* 0x0000000000007941 */ /* 0x000fea0003800000 */
.L_x_2813:
[----:B------:R-:W-:Y:S05]  /*121f0*/  BRA `(.L_x_2815) ;  /* 0xffffff6c00907947 */ /* 0x000fea000383ffff */
.L_x_2694:
        /* <DEDUP_REMOVED lines=8> */
.L_x_2817:
[----:B------:R-:W-:Y:S05]  /*12280*/  BSYNC B0 ;  /* 0x0000000000007941 */ /* 0x000fea0003800000 */
.L_x_2816:
[----:B------:R-:W-:Y:S05]  /*12290*/  BRA `(.L_x_2818) ;  /* 0xffffff6c00707947 */ /* 0x000fea000383ffff */
.L_x_2695:
        /* <DEDUP_REMOVED lines=8> */
.L_x_2820:
[----:B------:R-:W-:Y:S05]  /*12320*/  BSYNC B0 ;  /* 0x0000000000007941 */ /* 0x000fea0003800000 */
.L_x_2819:
[----:B------:R-:W-:Y:S05]  /*12330*/  BRA `(.L_x_2821) ;  /* 0xffffff6c00507947 */ /* 0x000fea000383ffff */
.L_x_2696:
        /* <DEDUP_REMOVED lines=8> */
.L_x_2823:
[----:B------:R-:W-:Y:S05]  /*123c0*/  BSYNC B0 ;  /* 0x0000000000007941 */ /* 0x000fea0003800000 */
.L_x_2822:
        /* <DEDUP_REMOVED lines=9> */
.L_x_2824:
[----:B------:R-:W-:Y:S02]  /*12460*/  MOV R248, R245 ;  /* 0x000000f500f87202 */ /* 0x000fe40000000f00 */
[----:B------:R-:W-:-:S07]  /*12470*/  MOV R236, R251 ;  /* 0x000000fb00ec7202 */ /* 0x000fce0000000f00 */
[----:B------:R-:W-:Y:S05]  /*12480*/  WARPSYNC.COLLECTIVE R79, `(.L_x_2825) ;  /* 0x000000004f087348 */ /* 0x000fea0003c00000 */
[----:B------:R0:W1:Y:S02]  /*12490*/  SHFL.UP P6, R251, R248, R77, R76 ;  /* 0x0400004df8fb7389 */ /* 0x00006400000c004c */
[----:B01----:R-:W-:Y:S05]  /*124a0*/  ENDCOLLECTIVE ;  /* 0x000000000000791b */ /* 0x003fea0003800000 */
.L_x_2825:
[----:B------:R-:W-:Y:S02]  /*124b0*/  MOV R248, R246 ;  /* 0x000000f600f87202 */ /* 0x000fe40000000f00 */
[----:B------:R-:W-:-:S07]  /*124c0*/  MOV R245, R251 ;  /* 0x000000fb00f57202 */ /* 0x000fce0000000f00 */
[----:B------:R-:W-:Y:S05]  /*124d0*/  WARPSYNC.COLLECTIVE R79, `(.L_x_2826) ;  /* 0x000000004f087348 */ /* 0x000fea0003c00000 */
[----:B------:R0:W1:Y:S02]  /*124e0*/  SHFL.UP P6, R251, R248, R77, R76 ;  /* 0x0400004df8fb7389 */ /* 0x00006400000c004c */
[----:B01----:R-:W-:Y:S05]  /*124f0*/  ENDCOLLECTIVE ;  /* 0x000000000000791b */ /* 0x003fea0003800000 */
.L_x_2826:
[----:B------:R-:W-:Y:S01]  /*12500*/  HFMA2 R77, -RZ, RZ, 0, 0 ;  /* 0x00000000ff4d7431 */ /* 0x000fe200000001ff */
[----:B------:R-:W-:-:S07]  /*12510*/  MOV R76, 0x1f ;  /* 0x0000001f004c7802 */ /* 0x000fce0000000f00 */
[----:B------:R-:W-:Y:S05]  /*12520*/  WARPSYNC.COLLECTIVE R79, `(.L_x_2827) ;  /* 0x000000004f087348 */ /* 0x000fea0003c00000 */
[----:B------:R0:W1:Y:S02]  /*12530*/  SHFL.IDX P3, R223, R78, R77, R76 ;  /* 0x0000004d4edf7389 */ /* 0x000064000006004c */
[----:B01----:R-:W-:Y:S05]  /*12540*/  ENDCOLLECTIVE ;  /* 0x000000000000791b */ /* 0x003fea0003800000 */
.L_x_2827:
[----:B------:R-:W-:Y:S02]  /*12550*/  MOV R246, R251 ;  /* 0x000000fb00f67202 */ /* 0x000fe40000000f00 */
[----:B------:R-:W-:Y:S02]  /*12560*/  MOV R78, R61 ;  /* 0x0000003d004e7202 */ /* 0x000fe40000000f00 */
[----:B------:R-:W-:-:S07]  /*12570*/  MOV R60, R223 ;  /* 0x000000df003c7202 */ /* 0x000fce0000000f00 */
[----:B------:R-:W-:Y:S05]  /*12580*/  WARPSYNC.COLLECTIVE R79, `(.L_x_2828) ;  /* 0x000000004f087348 */ /* 0x000fea0003c00000 */
[----:B------:R0:W1:Y:S02]  /*12590*/  SHFL.IDX P3, R223, R78, R77, R76 ;  /* 0x0000004d4edf7389 */ /* 0x000064000006004c */
[----:B01----:R-:W-:Y:S05]  /*125a0*/  ENDCOLLECTIVE ;  /* 0x000000000000791b */ /* 0x003fea0003800000 */
.L_x_2828:
[----:B------:R-:W-:Y:S02]  /*125b0*/  MOV R78, R62 ;  /* 0x0000003e004e7202 */ /* 0x000fe40000000f00 */
[----:B------:R-:W-:-:S07]  /*125c0*/  MOV R61, R223 ;  /* 0x000000df003d7202 */ /* 0x000fce0000000f00 */
[----:B------:R-:W-:Y:S05]  /*125d0*/  WARPSYNC.COLLECTIVE R79, `(.L_x_2829) ;  /* 0x000000004f087348 */ /* 0x000fea0003c00000 */
[----:B------:R0:W1:Y:S02]  /*125e0*/  SHFL.IDX P3, R223, R78, R77, R76 ;  /* 0x0000004d4edf7389 */ /* 0x000064000006004c */
[----:B01----:R-:W-:Y:S05]  /*125f0*/  ENDCOLLECTIVE ;  /* 0x000000000000791b */ /* 0x003fea0003800000 */
.L_x_2829:
[----:B------:R-:W-:Y:S02]  /*12600*/  MOV R78, R63 ;  /* 0x0000003f004e7202 */ /* 0x000fe40000000f00 */
[----:B------:R-:W-:-:S07]  /*12610*/  MOV R62, R223 ;  /* 0x000000df003e7202 */ /* 0x000fce0000000f00 */
[----:B------:R-:W-:Y:S05]  /*12620*/  WARPSYNC.COLLECTIVE R79, `(.L_x_2830) ;  /* 0x000000004f087348 */ /* 0x000fea0003c00000 */
[----:B------:R0:W1:Y:S02]  /*12630*/  SHFL.IDX P3, R223, R78, R77, R76 ;  /* 0x0000004d4edf7389 */ /* 0x000064000006004c */
[----:B01----:R-:W-:Y:S05]  /*12640*/  ENDCOLLECTIVE ;  /* 0x000000000000791b */ /* 0x003fea0003800000 */
.L_x_2830:
[----:B------:R-:W-:Y:S01]  /*12650*/  MOV R63, R223 ;  /* 0x000000df003f7202 */ /* 0x000fe20000000f00 */
[----:B------:R-:W-:Y:S06]  /*12660*/  BRA `(.L_x_2831) ;  /* 0xffffff6800ac7947 */ /* 0x000fec000383ffff */
.L_x_2698:
[----:B------:R-:W-:Y:S01]  /*12670*/  HFMA2 R251, -RZ, RZ, 0, 5.9604644775390625e-08 ;  /* 0x00000001fffb7431 */ /* 0x000fe200000001ff */
[----:B------:R-:W-:Y:S02]  /*12680*/  MOV R252, R245 ;  /* 0x000000f500fc7202 */ /* 0x000fe40000000f00 */
[----:B------:R-:W-:Y:S02]  /*12690*/  MOV R76, 0x1f ;  /* 0x0000001f004c7802 */ /* 0x000fe40000000f00 */
[----:B------:R-:W-:-:S07]  /*126a0*/  MOV R79, 0xffffffff ;  /* 0xffffffff004f7802 */ /* 0x000fce0000000f00 */
[----:B------:R-:W-:Y:S05]  /*126b0*/  WARPSYNC.COLLECTIVE R79, `(.L_x_2832) ;  /* 0x000000004f087348 */ /* 0x000fea0003c00000 */
[----:B------:R0:W1:Y:S02]  /*126c0*/  SHFL.DOWN P1, R223, R252, R251, R76 ;  /* 0x080000fbfcdf7389 */ /* 0x000064000002004c */
[----:B01----:R-:W-:Y:S05]  /*126d0*/  ENDCOLLECTIVE ;  /* 0x000000000000791b */ /* 0x003fea0003800000 */
.L_x_2832:
[----:B------:R-:W-:Y:S02]  /*126e0*/  MOV R252, R246 ;  /* 0x000000f600fc7202 */ /* 0x000fe40000000f00 */
[----:B------:R-:W-:-:S07]  /*126f0*/  MOV R77, R223 ;  /* 0x000000df004d7202 */ /* 0x000fce0000000f00 */
[----:B------:R-:W-:Y:S05]  /*12700*/  WARPSYNC.COLLECTIVE R79, `(.L_x_2833) ;  /* 0x000000004f087348 */ /* 0x000fea0003c00000 */
[----:B------:R0:W1:Y:S02]  /*12710*/  SHFL.DOWN P1, R223, R252, R251, R76 ;  /* 0x080000fbfcdf7389 */ /* 0x000064000002004c */
[----:B01----:R-:W-:Y:S05]  /*12720*/  ENDCOLLECTIVE ;  /* 0x000000000000791b */ /* 0x003fea0003800000 */
.L_x_2833:
[----:B------:R-:W-:Y:S02]  /*12730*/  MOV R252, R247 ;  /* 0x000000f700fc7202 */ /* 0x000fe40000000f00 */
[----:B------:R-:W-:-:S07]  /*12740*/  MOV R78, R223 ;  /* 0x000000df004e7202 */ /* 0x000fce0000000f00 */
[----:B------:R-:W-:Y:S05]  /*12750*/  WARPSYNC.COLLECTIVE R79, `(.L_x_2834) ;  /* 0x000000004f087348 */ /* 0x000fea0003c00000 */
[----:B------:R0:W1:Y:S02]  /*12760*/  SHFL.DOWN P1, R223, R252, R251, R76 ;  /* 0x080000fbfcdf7389 */ /* 0x000064000002004c */
[----:B01----:R-:W-:Y:S05]  /*12770*/  ENDCOLLECTIVE ;  /* 0x000000000000791b */ /* 0x003fea0003800000 */
.L_x_2834:
[----:B------:R-:W-:Y:S02]  /*12780*/  MOV R252, R248 ;  /* 0x000000f800fc7202 */ /* 0x000fe40000000f00 */
[----:B------:R-:W-:-:S07]  /*12790*/  MOV R123, R223 ;  /* 0x000000df007b7202 */ /* 0x000fce0000000f00 */
[----:B------:R-:W-:Y:S05]  /*127a0*/  WARPSYNC.COLLECTIVE R79, `(.L_x_2835) ;  /* 0x000000004f087348 */ /* 0x000fea0003c00000 */
[----:B------:R0:W1:Y:S02]  /*127b0*/  SHFL.DOWN P1, R223, R252, R251, R76 ;  /* 0x080000fbfcdf7389 */ /* 0x000064000002004c */
[----:B01----:R-:W-:Y:S05]  /*127c0*/  ENDCOLLECTIVE ;  /* 0x000000000000791b */ /* 0x003fea0003800000 */
.L_x_2835:
[----:B------:R-:W-:Y:S01]  /*127d0*/  MOV R76, R223 ;  /* 0x000000df004c7202 */ /* 0x000fe20000000f00 */
[----:B------:R-:W-:Y:S06]  /*127e0*/  BRA `(.L_x_2836) ;  /* 0xffffff7c00cc7947 */ /* 0x000fec000383ffff */
.L_x_2701:
        /* <DEDUP_REMOVED lines=8> */
.L_x_2838:
[----:B------:R-:W-:Y:S05]  /*12870*/  BSYNC B0 ;  /* 0x0000000000007941 */ /* 0x000fea0003800000 */
.L_x_2837:
        /* <DEDUP_REMOVED lines=8> */
.L_x_2839:
[----:B------:R-:W-:Y:S02]  /*12900*/  MOV R252, R247 ;  /* 0x000000f700fc7202 */ /* 0x000fe40000000f00 */
[----:B------:R-:W-:-:S07]  /*12910*/  MOV R78, R223 ;  /* 0x000000df004e7202 */ /* 0x000fce0000000f00 */
[----:B------:R-:W-:Y:S05]  /*12920*/  WARPSYNC.COLLECTIVE R79, `(.L_x_2840) ;  /* 0x000000004f087348 */ /* 0x000fea0003c00000 */
[----:B------:R0:W1:Y:S02]  /*12930*/  SHFL.DOWN P1, R223, R252, R251, R76 ;  /* 0x080000fbfcdf7389 */ /* 0x000064000002004c */
[----:B01----:R-:W-:Y:S05]  /*12940*/  ENDCOLLECTIVE ;  /* 0x000000000000791b */ /* 0x003fea0003800000 */
.L_x_2840:
[----:B------:R-:W-:Y:S02]  /*12950*/  MOV R252, R248 ;  /* 0x000000f800fc7202 */ /* 0x000fe40000000f00 */
[----:B------:R-:W-:-:S07]  /*12960*/  MOV R123, R223 ;  /* 0x000000df007b7202 */ /* 0x000fce0000000f00 */
[----:B------:R-:W-:Y:S05]  /*12970*/  WARPSYNC.COLLECTIVE R79, `(.L_x_2841) ;  /* 0x000000004f087348 */ /* 0x000fea0003c00000 */
[----:B------:R0:W1:Y:S02]  /*12980*/  SHFL.DOWN P1, R223, R252, R251, R76 ;  /* 0x080000fbfcdf7389 */ /* 0x000064000002004c */
[----:B01----:R-:W-:Y:S05]  /*12990*/  ENDCOLLECTIVE ;  /* 0x000000000000791b */ /* 0x003fea0003800000 */
.L_x_2841:
[----:B------:R-:W-:Y:S01]  /*129a0*/  MOV R79, R223 ;  /* 0x000000df004f7202 */ /* 0x000fe20000000f00 */
[----:B------:R-:W-:Y:S06]  /*129b0*/  BRA `(.L_x_2842) ;  /* 0xffffff7c00b07947 */ /* 0x000fec000383ffff */
.L_x_2704:
        /* <DEDUP_REMOVED lines=8> */
.L_x_2844:
[----:B------:R-:W-:Y:S05]  /*12a40*/  BSYNC B0 ;  /* 0x0000000000007941 */ /* 0x000fea0003800000 */
.L_x_2843:
        /* <DEDUP_REMOVED lines=8> */
.L_x_2845:
[----:B------:R-:W-:Y:S02]  /*12ad0*/  MOV R252, R247 ;  /* 0x000000f700fc7202 */ /* 0x000fe40000000f00 */
[----:B------:R-:W-:-:S07]  /*12ae0*/  MOV R78, R223 ;  /* 0x000000df004e7202 */ /* 0x000fce0000000f00 */
[----:B------:R-:W-:Y:S05]  /*12af0*/  WARPSYNC.COLLECTIVE R79, `(.L_x_2846) ;  /* 0x000000004f087348 */ /* 0x000fea0003c00000 */
[----:B------:R0:W1:Y:S02]  /*12b00*/  SHFL.DOWN P1, R223, R252, R251, R76 ;  /* 0x080000fbfcdf7389 */ /* 0x000064000002004c */
[----:B01----:R-:W-:Y:S05]  /*12b10*/  ENDCOLLECTIVE ;  /* 0x000000000000791b */ /* 0x003fea0003800000 */
.L_x_2846:
[----:B------:R-:W-:Y:S02]  /*12b20*/  MOV R252, R248 ;  /* 0x000000f800fc7202 */ /* 0x000fe40000000f00 */
[----:B------:R-:W-:-:S07]  /*12b30*/  MOV R123, R223 ;  /* 0x000000df007b7202 */ /* 0x000fce0000000f00 */
[----:B------:R-:W-:Y:S05]  /*12b40*/  WARPSYNC.COLLECTIVE R79, `(.L_x_2847) ;  /* 0x000000004f087348 */ /* 0x000fea0003c00000 */
[----:B------:R0:W1:Y:S02]  /*12b50*/  SHFL.DOWN P1, R223, R252, R251, R76 ;  /* 0x080000fbfcdf7389 */ /* 0x000064000002004c */
[----:B01----:R-:W-:Y:S05]  /*12b60*/  ENDCOLLECTIVE ;  /* 0x000000000000791b */ /* 0x003fea0003800000 */
.L_x_2847:
[----:B------:R-:W-:Y:S01]  /*12b70*/  MOV R79, R223 ;  /* 0x000000df004f7202 */ /* 0x000fe20000000f00 */
[----:B------:R-:W-:Y:S06]  /*12b80*/  BRA `(.L_x_2848) ;  /* 0xffffff7c00947947 */ /* 0x000fec000383ffff */
.L_x_2707:
        /* <DEDUP_REMOVED lines=8> */
.L_x_2850:
[----:B------:R-:W-:Y:S05]  /*12c10*/  BSYNC B0 ;  /* 0x0000000000007941 */ /* 0x000fea0003800000 */
.L_x_2849:
        /* <DEDUP_REMOVED lines=8> */
.L_x_2851:
[----:B------:R-:W-:Y:S02]  /*12ca0*/  MOV R252, R247 ;  /* 0x000000f700fc7202 */ /* 0x000fe40000000f00 */
[----:B------:R-:W-:-:S07]  /*12cb0*/  MOV R78, R223 ;  /* 0x000000df004e7202 */ /* 0x000fce0000000f00 */
[----:B------:R-:W-:Y:S05]  /*12cc0*/  WARPSYNC.COLLECTIVE R79, `(.L_x_2852) ;  /* 0x000000004f087348 */ /* 0x000fea0003c00000 */
[----:B------:R0:W1:Y:S02]  /*12cd0*/  SHFL.DOWN P1, R223, R252, R251, R76 ;  /* 0x080000fbfcdf7389 */ /* 0x000064000002004c */
[----:B01----:R-:W-:Y:S05]  /*12ce0*/  ENDCOLLECTIVE ;  /* 0x000000000000791b */ /* 0x003fea0003800000 */
.L_x_2852:
[----:B------:R-:W-:Y:S02]  /*12cf0*/  MOV R252, R248 ;  /* 0x000000f800fc7202 */ /* 0x000fe40000000f00 */
[----:B------:R-:W-:-:S07]  /*12d00*/  MOV R123, R223 ;  /* 0x000000df007b7202 */ /* 0x000fce0000000f00 */
[----:B------:R-:W-:Y:S05]  /*12d10*/  WARPSYNC.COLLECTIVE R79, `(.L_x_2853) ;  /* 0x000000004f087348 */ /* 0x000fea0003c00000 */
[----:B------:R0:W1:Y:S02]  /*12d20*/  SHFL.DOWN P1, R223, R252, R251, R76 ;  /* 0x080000fbfcdf7389 */ /* 0x000064000002004c */
[----:B01----:R-:W-:Y:S05]  /*12d30*/  ENDCOLLECTIVE ;  /* 0x000000000000791b */ /* 0x003fea0003800000 */
.L_x_2853:
[----:B------:R-:W-:Y:S01]  /*12d40*/  MOV R79, R223 ;  /* 0x000000df004f7202 */ /* 0x000fe20000000f00 */
[----:B------:R-:W-:Y:S06]  /*12d50*/  BRA `(.L_x_2854) ;  /* 0xffffff7c00787947 */ /* 0x000fec000383ffff */
.L_x_2710:
        /* <DEDUP_REMOVED lines=8> */
.L_x_2856:
[----:B------:R-:W-:Y:S05]  /*12de0*/  BSYNC B0 ;  /* 0x0000000000007941 */ /* 0x000fea0003800000 */
.L_x_2855:
        /* <DEDUP_REMOVED lines=8> */
.L_x_2857:
[----:B------:R-:W-:Y:S02]  /*12e70*/  MOV R252, R247 ;  /* 0x000000f700fc7202 */ /* 0x000fe40000000f00 */
[----:B------:R-:W-:-:S07]  /*12e80*/  MOV R78, R223 ;  /* 0x000000df004e7202 */ /* 0x000fce0000000f00 */
[----:B------:R-:W-:Y:S05]  /*12e90*/  WARPSYNC.COLLECTIVE R79, `(.L_x_2858) ;  /* 0x000000004f087348 */ /* 0x000fea0003c00000 */
[----:B------:R0:W1:Y:S02]  /*12ea0*/  SHFL.DOWN P1, R223, R252, R251, R76 ;  /* 0x080000fbfcdf7389 */ /* 0x000064000002004c */
[----:B01----:R-:W-:Y:S05]  /*12eb0*/  ENDCOLLECTIVE ;  /* 0x000000000000791b */ /* 0x003fea0003800000 */
.L_x_2858:
[----:B------:R-:W-:Y:S02]  /*12ec0*/  MOV R252, R248 ;  /* 0x000000f800fc7202 */ /* 0x000fe40000000f00 */
[----:B------:R-:W-:-:S07]  /*12ed0*/  MOV R123, R223 ;  /* 0x000000df007b7202 */ /* 0x000fce0000000f00 */
[----:B------:R-:W-:Y:S05]  /*12ee0*/  WARPSYNC.COLLECTIVE R79, `(.L_x_2859) ;  /* 0x000000004f087348 */ /* 0x000fea0003c00000 */
[----:B------:R0:W1:Y:S02]  /*12ef0*/  SHFL.DOWN P1, R223, R252, R251, R76 ;  /* 0x080000fbfcdf7389 */ /* 0x000064000002004c */
[----:B01----:R-:W-:Y:S05]  /*12f00*/  ENDCOLLECTIVE ;  /* 0x000000000000791b */ /* 0x003fea0003800000 */
.L_x_2859:
[----:B------:R-:W-:Y:S01]  /*12f10*/  MOV R79, R223 ;  /* 0x000000df004f7202 */ /* 0x000fe20000000f00 */
[----:B------:R-:W-:Y:S06]  /*12f20*/  BRA `(.L_x_2860) ;  /* 0xffffff7c005c7947 */ /* 0x000fec000383ffff */
.L_x_2713:
        /* <DEDUP_REMOVED lines=8> */
.L_x_2862:
[----:B------:R-:W-:Y:S05]  /*12fb0*/  BSYNC B0 ;  /* 0x0000000000007941 */ /* 0x000fea0003800000 */
.L_x_2861:
        /* <DEDUP_REMOVED lines=10> */
.L_x_2863:
[----:B------:R-:W-:Y:S02]  /*13060*/  MOV R78, R247 ;  /* 0x000000f7004e7202 */ /* 0x000fe40000000f00 */
[----:B------:R-:W-:-:S07]  /*13070*/  MOV R221, R223 ;  /* 0x000000df00dd7202 */ /* 0x000fce0000000f00 */
[----:B------:R-:W-:Y:S05]  /*13080*/  WARPSYNC.COLLECTIVE R79, `(.L_x_2864) ;  /* 0x000000004f087348 */ /* 0x000fea0003c00000 */
[----:B------:R0:W1:Y:S02]  /*13090*/  SHFL.IDX P3, R223, R78, R77, R76 ;  /* 0x0000004d4edf7389 */ /* 0x000064000006004c */
[----:B01----:R-:W-:Y:S05]  /*130a0*/  ENDCOLLECTIVE ;  /* 0x000000000000791b */ /* 0x003fea0003800000 */
.L_x_2864:
        /* <DEDUP_REMOVED lines=16> */
.L_x_2865:
[----:B------:R-:W-:Y:S01]  /*131b0*/  MOV R78, R72 ;  /* 0x00000048004e7202 */ /* 0x000fe20000000f00 */
[----:B------:R-:W-:-:S07]  /*131c0*/  FADD.FTZ R236, R223, R236 ;  /* 0x000000ecdfec7221 */ /* 0x000fce0000010000 */
[----:B------:R-:W-:Y:S05]  /*131d0*/  WARPSYNC.COLLECTIVE R79, `(.L_x_2866) ;  /* 0x000000004f087348 */ /* 0x000fea0003c00000 */
[----:B------:R0:W1:Y:S02]  /*131e0*/  SHFL.DOWN P1, R223, R252, R251, R76 ;  /* 0x080000fbfcdf7389 */ /* 0x000064000002004c */
[----:B01----:R-:W-:Y:S05]  /*131f0*/  ENDCOLLECTIVE ;  /* 0x000000000000791b */ /* 0x003fea0003800000 */
.L_x_2866:
[----:B------:R-:W-:Y:S02]  /*13200*/  MOV R252, R246 ;  /* 0x000000f600fc7202 */ /* 0x000fe40000000f00 */
[----:B------:R-:W-:-:S07]  /*13210*/  MOV R245, R223 ;  /* 0x000000df00f57202 */ /* 0x000fce0000000f00 */
[----:B------:R-:W-:Y:S05]  /*13220*/  WARPSYNC.COLLECTIVE R79, `(.L_x_2867) ;  /* 0x000000004f087348 */ /* 0x000fea0003c00000 */
[----:B------:R0:W1:Y:S02]  /*13230*/  SHFL.DOWN P1, R223, R252, R251, R76 ;  /* 0x080000fbfcdf7389 */ /* 0x000064000002004c */
[----:B01----:R-:W-:Y:S05]  /*13240*/  ENDCOLLECTIVE ;  /* 0x000000000000791b */ /* 0x003fea0003800000 */
.L_x_2867:
[----:B------:R-:W-:Y:S02]  /*13250*/  MOV R252, R247 ;  /* 0x000000f700fc7202 */ /* 0x000fe40000000f00 */
[----:B------:R-:W-:-:S07]  /*13260*/  MOV R246, R223 ;  /* 0x000000df00f67202 */ /* 0x000fce0000000f00 */
[----:B------:R-:W-:Y:S05]  /*13270*/  WARPSYNC.COLLECTIVE R79, `(.L_x_2868) ;  /* 0x000000004f087348 */ /* 0x000fea0003c00000 */
[----:B------:R0:W1:Y:S02]  /*13280*/  SHFL.DOWN P1, R223, R252, R251, R76 ;  /* 0x080000fbfcdf7389 */ /* 0x000064000002004c */
[----:B01----:R-:W-:Y:S05]  /*13290*/  ENDCOLLECTIVE ;  /* 0x000000000000791b */ /* 0x003fea0003800000 */
.L_x_2868:
[----:B------:R-:W-:Y:S02]  /*132a0*/  MOV R252, R248 ;  /* 0x000000f800fc7202 */ /* 0x000fe40000000f00 */
[----:B------:R-:W-:-:S07]  /*132b0*/  MOV R247, R223 ;  /* 0x000000df00f77202 */ /* 0x000fce0000000f00 */
[----:B------:R-:W-:Y:S05]  /*132c0*/  WARPSYNC.COLLECTIVE R79, `(.L_x_2869) ;  /* 0x000000004f087348 */ /* 0x000fea0003c00000 */
[----:B------:R0:W1:Y:S02]  /*132d0*/  SHFL.DOWN P1, R223, R252, R251, R76 ;  /* 0x080000fbfcdf7389 */ /* 0x000064000002004c */
[----:B01----:R-:W-:Y:S05]  /*132e0*/  ENDCOLLECTIVE ;  /* 0x000000000000791b */ /* 0x003fea0003800000 */
.L_x_2869:
[----:B------:R-:W-:-:S07]  /*132f0*/  MOV R248, R223 ;  /* 0x000000df00f87202 */ /* 0x000fce0000000f00 */
[----:B------:R-:W-:Y:S05]  /*13300*/  WARPSYNC.COLLECTIVE R79, `(.L_x_2870) ;  /* 0x000000004f087348 */ /* 0x000fea0003c00000 */
[----:B------:R0:W1:Y:S02]  /*13310*/  SHFL.IDX P3, R223, R78, R77, R76 ;  /* 0x0000004d4edf7389 */ /* 0x000064000006004c */
[----:B01----:R-:W-:Y:S05]  /*13320*/  ENDCOLLECTIVE ;  /* 0x000000000000791b */ /* 0x003fea0003800000 */
.L_x_2870:
[----:B------:R-:W-:Y:S02]  /*13330*/  MOV R78, R73 ;  /* 0x00000049004e7202 */ /* 0x000fe40000000f00 */
[----:B------:R-:W-:-:S07]  /*13340*/  MOV R72, R223 ;  /* 0x000000df00487202 */ /* 0x000fce0000000f00 */
[----:B------:R-:W-:Y:S05]  /*13350*/  WARPSYNC.COLLECTIVE R79, `(.L_x_2871) ;  /* 0x000000004f087348 */ /* 0x000fea0003c00000 */
[----:B------:R0:W1:Y:S02]  /*13360*/  SHFL.IDX P3, R223, R78, R77, R76 ;  /* 0x0000004d4edf7389 */ /* 0x000064000006004c */
[----:B01----:R-:W-:Y:S05]  /*13370*/  ENDCOLLECTIVE ;  /* 0x000000000000791b */ /* 0x003fea0003800000 */
.L_x_2871:
[----:B------:R-:W-:Y:S02]  /*13380*/  MOV R78, R74 ;  /* 0x0000004a004e7202 */ /* 0x000fe40000000f00 */
[----:B------:R-:W-:-:S07]  /*13390*/  MOV R73, R223 ;  /* 0x000000df00497202 */ /* 0x000fce0000000f00 */
[----:B------:R-:W-:Y:S05]  /*133a0*/  WARPSYNC.COLLECTIVE R79, `(.L_x_2872) ;  /* 0x000000004f087348 */ /* 0x000fea0003c00000 */
[----:B------:R0:W1:Y:S02]  /*133b0*/  SHFL.IDX P3, R223, R78, R77, R76 ;  /* 0x0000004d4edf7389 */ /* 0x000064000006004c */
[----:B01----:R-:W-:Y:S05]  /*133c0*/  ENDCOLLECTIVE ;  /* 0x000000000000791b */ /* 0x003fea0003800000 */
.L_x_2872:
[----:B------:R-:W-:Y:S02]  /*133d0*/  MOV R78, R75 ;  /* 0x0000004b004e7202 */ /* 0x000fe40000000f00 */
[----:B------:R-:W-:-:S07]  /*133e0*/  MOV R74, R223 ;  /* 0x000000df004a7202 */ /* 0x000fce0000000f00 */
[----:B------:R-:W-:Y:S05]  /*133f0*/  WARPSYNC.COLLECTIVE R79, `(.L_x_2873) ;  /* 0x000000004f087348 */ /* 0x000fea0003c00000 */
[----:B------:R0:W1:Y:S02]  /*13400*/  SHFL.IDX P3, R223, R78, R77, R76 ;  /* 0x0000004d4edf7389 */ /* 0x000064000006004c */
[----:B01----:R-:W-:Y:S05]  /*13410*/  ENDCOLLECTIVE ;  /* 0x000000000000791b */ /* 0x003fea0003800000 */
.L_x_2873:
[----:B------:R-:W-:Y:S01]  /*13420*/  MOV R75, R223 ;  /* 0x000000df004b7202 */ /* 0x000fe20000000f00 */
[----:B------:R-:W-:Y:S06]  /*13430*/  BRA `(.L_x_2874) ;  /* 0xffffff7800b87947 */ /* 0x000fec000383ffff */
.L_x_2875:
        /* <DEDUP_REMOVED lines=12> */
.L_x_18678:


//--------------------- .text._Z25selective_scan_bwd_kernelI32Selective_Scan_bwd_kernel_traitsILi128ELi16ELb0ELb1ELb1ELb1ELb1EN3c108BFloat16ENS1_7complexIfEEEEv12SSMParamsBwd --------------------------
	.section	.text._Z25selective_scan_bwd_kernelI32Selective_Scan_bwd_kernel_traitsILi128ELi16ELb0ELb1ELb1ELb1ELb1EN3c108BFloat16ENS1_7complexIfEEEEv12SSMParamsBwd,"ax",@progbits
	.align	128
        .global         _Z25selective_scan_bwd_kernelI32Selective_Scan_bwd_kernel_traitsILi128ELi16ELb0ELb1ELb1ELb1ELb1EN3c108BFloat16ENS1_7complexIfEEEEv12SSMParamsBwd
        .type           _Z25selective_scan_bwd_kernelI32Selective_Scan_bwd_kernel_traitsILi128ELi16ELb0ELb1ELb1ELb1ELb1EN3c108BFloat16ENS1_7complexIfEEEEv12SSMParamsBwd,@function
        .size           _Z25selective_scan_bwd_kernelI32Selective_Scan_bwd_kernel_traitsILi128ELi16ELb0ELb1ELb1ELb1ELb1EN3c108BFloat16ENS1_7complexIfEEEEv12SSMParamsBwd,(.L_x_18679 - _Z25selective_scan_bwd_kernelI32Selective_Scan_bwd_kernel_traitsILi128ELi16ELb0ELb1ELb1ELb1ELb1EN3c108BFloat16ENS1_7complexIfEEEEv12SSMParamsBwd)
        .other          _Z25selective_scan_bwd_kernelI32Selective_Scan_bwd_kernel_traitsILi128ELi16ELb0ELb1ELb1ELb1ELb1EN3c108BFloat16ENS1_7complexIfEEEEv12SSMParamsBwd,@"STO_CUDA_ENTRY STV_DEFAULT"
_Z25selective_scan_bwd_kernelI32Selective_Scan_bwd_kernel_traitsILi128ELi16ELb0ELb1ELb1ELb1ELb1EN3c108BFloat16ENS1_7complexIfEEEEv12SSMParamsBwd:
.text._Z25selective_scan_bwd_kernelI32Selective_Scan_bwd_kernel_traitsILi128ELi16ELb0ELb1ELb1ELb1ELb1EN3c108BFloat16ENS1_7complexIfEEEEv12SSMParamsBwd:
        /* <DEDUP_REMOVED lines=32> */
[----:B------:R-:W4:Y:S01]  /*0200*/  LDCU.64 UR36, c[0x0][0x3b0] ;  /* 0x00007600ff2477ac */ /* 0x000f220008000a00 */
[----:B------:R0:W-:Y:S01]  /*0210*/  STL [R1+0x2c], RZ ;  /* 0x00002cff01007387 */ /* 0x0001e20000100800 */
[----:B------:R-:W-:-:S03]  /*0220*/  IABS R0, R0 ;  /* 0x0000000000007213 */ /* 0x000fc60000000000 */
[----:B------:R0:W-:Y:S01]  /*0230*/  STL [R1+0x28], RZ ;  /* 0x000028ff01007387 */ /* 0x0001e20000100800 */
[----:B------:R-:W-:-:S13]  /*0240*/  R2UR UR34, R0 ;  /* 0x00000000002272ca */ /* 0x000fda00000e0000 */
[----:B------:R-:W2:Y:S01]  /*0250*/  I2F.RP R0, UR34 ;  /* 0x0000002200007d06 */ /* 0x000ea20008209400 */
[----:B-----5:R-:W-:Y:S02]  /*0260*/  UIMAD.WIDE.U32 UR4, UR6, UR16, URZ ;  /* 0x00000010060472a5 */ /* 0x020fe4000f8e00ff */
[----:B0-----:R-:W-:Y:S02]  /*0270*/  UIMAD.WIDE.U32 UR8, UR6, UR20, URZ ;  /* 0x00000014060872a5 */ /* 0x001fe4000f8e00ff */
[----:B------:R-:W-:Y:S02]  /*0280*/  UIMAD UR5, UR6, UR17, UR5 ;  /* 0x00000011060572a4 */ /* 0x000fe4000f8e0205 */
[----:B------:R-:W-:Y:S02]  /*0290*/  UIMAD UR9, UR6, UR21, UR9 ;  /* 0x00000015060972a4 */ /* 0x000fe4000f8e0209 */
[----:B------:R-:W-:Y:S02]  /*02a0*/  UIMAD.WIDE.U32 UR4, UR10, UR18, UR4 ;  /* 0x000000120a0472a5 */ /* 0x000fe4000f8e0004 */
[----:B-1----:R-:W-:Y:S01]  /*02b0*/  ULEA UR18, UR31, 0xfffff800, 0xb ;  /* 0xfffff8001f127891 */ /* 0x002fe2000f8e58ff */
[----:B--2---:R-:W3:Y:S01]  /*02c0*/  MUFU.RCP R0, R0 ;  /* 0x0000000000007308 */ /* 0x004ee20000001000 */
[----:B------:R-:W-:-:S02]  /*02d0*/  UIMAD UR7, UR10, UR19, UR5 ;  /* 0x000000130a0772a4 */ /* 0x000fc4000f8e0205 */
[----:B------:R-:W-:Y:S02]  /*02e0*/  UIMAD.WIDE.U32 UR8, UR10, UR22, UR8 ;  /* 0x000000160a0872a5 */ /* 0x000fe4000f8e0008 */
[----:B------:R-:W-:Y:S02]  /*02f0*/  UIADD3 UR11, UP0, UPT, UR18, UR4, URZ ;  /* 0x00000004120b7290 */ /* 0x000fe4000ff1e0ff */
[----:B------:R-:W-:Y:S02]  /*0300*/  USHF.R.S32.HI UR19, URZ, 0x1f, UR18 ;  /* 0x0000001fff137899 */ /* 0x000fe40008011412 */
[----:B------:R-:W-:Y:S02]  /*0310*/  UIMAD UR16, UR10, UR23, UR9 ;  /* 0x000000170a1072a4 */ /* 0x000fe4000f8e0209 */
[----:B------:R-:W-:Y:S02]  /*0320*/  UIADD3 UR4, UP2, UPT, UR18, UR8, URZ ;  /* 0x0000000812047290 */ /* 0x000fe4000ff5e0ff */
[----:B------:R-:W-:-:S02]  /*0330*/  ULEA UR9, UP1, UR11, UR12, 0x1 ;  /* 0x0000000c0b097291 */ /* 0x000fc4000f8208ff */
[----:B------:R-:W-:Y:S01]  /*0340*/  UIADD3.X UR7, UPT, UPT, UR19, UR7, URZ, UP0, !UPT ;  /* 0x0000000713077290 */ /* 0x000fe200087fe4ff */
[----:B---3--:R-:W-:Y:S01]  /*0350*/  IADD3 R2, PT, PT, R0, 0xffffffe, RZ ;  /* 0x0ffffffe00027810 */ /* 0x008fe20007ffe0ff */
[----:B------:R-:W-:Y:S01]  /*0360*/  UIADD3.X UR12, UPT, UPT, UR19, UR16, URZ, UP2, !UPT ;  /* 0x00000010130c7290 */ /* 0x000fe200097fe4ff */
[----:B------:R-:W-:Y:S01]  /*0370*/  MOV R0, UR10 ;  /* 0x0000000a00007c02 */ /* 0x000fe20008000f00 */
[----:B------:R-:W-:Y:S02]  /*0380*/  ULEA.HI.X UR11, UR11, UR13, UR7, 0x1, UP1 ;  /* 0x0000000d0b0b7291 */ /* 0x000fe400088f0c07 */
[----:B------:R-:W-:Y:S01]  /*0390*/  ULEA UR8, UP3, UR4, UR14, 0x1 ;  /* 0x0000000e04087291 */ /* 0x000fe2000f8608ff */
[----:B------:R-:W0:Y:S01]  /*03a0*/  F2I.FTZ.U32.TRUNC.NTZ R2, R2 ;  /* 0x0000000200027305 */ /* 0x000e22000021f000 */
[----:B------:R-:W-:Y:S01]  /*03b0*/  IABS R0, R0 ;  /* 0x0000000000007213 */ /* 0x000fe20000000000 */
[----:B------:R-:W1:Y:S03]  /*03c0*/  LDCU.64 UR20, c[0x0][0x498] ;  /* 0x00009300ff1477ac */ /* 0x000e660008000a00 */
[----:B------:R-:W-:Y:S01]  /*03d0*/  R2UR UR16, R0 ;  /* 0x00000000001072ca */ /* 0x000fe200000e0000 */
[----:B------:R-:W-:-:S02]  /*03e0*/  ULEA.HI.X UR12, UR4, UR15, UR12, 0x1, UP3 ;  /* 0x0000000f040c7291 */ /* 0x000fc400098f0c0c */
[----:B------:R-:W-:Y:S01]  /*03f0*/  USHF.R.U32.HI UR13, URZ, 0x1, UR29 ;  /* 0x00000001ff0d7899 */ /* 0x000fe2000801161d */
[----:B------:R-:W-:Y:S01]  /*0400*/  UMOV UR4, URZ ;  /* 0x000000ff00047c82 */ /* 0x000fe20008000000 */
[----:B------:R-:W2:Y:S01]  /*0410*/  LDCU.64 UR22, c[0x0][0x4b8] ;  /* 0x00009700ff1677ac */ /* 0x000ea20008000a00 */
[----:B0-----:R-:W-:-:S13]  /*0420*/  R2UR UR5, R2 ;  /* 0x00000000020572ca */ /* 0x001fda00000e0000 */
[----:B------:R-:W-:Y:S02]  /*0430*/  UIADD3 UR7, UPT, UPT, URZ, -UR5, URZ ;  /* 0x80000005ff077290 */ /* 0x000fe4000fffe0ff */
[----:B--2---:R-:W-:Y:S02]  /*0440*/  USHF.R.U64 UR22, UR22, 0x1, UR23 ;  /* 0x0000000116167899 */ /* 0x004fe40008001217 */
[----:B------:R-:W-:Y:S02]  /*0450*/  UIMAD UR7, UR7, UR34, URZ ;  /* 0x00000022070772a4 */ /* 0x000fe4000f8e02ff */
[----:B------:R-:W-:Y:S02]  /*0460*/  USHF.R.U32.HI UR23, URZ, 0x1, UR23 ;  /* 0x00000001ff177899 */ /* 0x000fe40008011617 */
[----:B------:R-:W-:Y:S02]  /*0470*/  UIMAD.WIDE.U32 UR4, UR5, UR7, UR4 ;  /* 0x00000007050472a5 */ /* 0x000fe4000f8e0004 */
[----:B------:R-:W-:-:S02]  /*0480*/  USHF.R.U64 UR7, UR28, 0x1, UR29 ;  /* 0x000000011c077899 */ /* 0x000fc4000800121d */
[----:B------:R-:W-:Y:S02]  /*0490*/  UIMAD.WIDE.U32 UR14, UR5, UR16, URZ ;  /* 0x00000010050e72a5 */ /* 0x000fe4000f8e00ff */
[----:B-1----:R-:W-:Y:S02]  /*04a0*/  UIMAD.WIDE.U32 UR4, UR6, UR20, URZ ;  /* 0x00000014060472a5 */ /* 0x002fe4000f8e00ff */
[----:B----4-:R-:W-:Y:S02]  /*04b0*/  UIMAD.WIDE.U32 UR28, UR6, UR36, URZ ;  /* 0x00000024061c72a5 */ /* 0x010fe4000f8e00ff */
[----:B------:R-:W-:Y:S01]  /*04c0*/  UIMAD UR5, UR6, UR21, UR5 ;  /* 0x00000015060572a4 */ /* 0x000fe2000f8e0205 */
[----:B------:R-:W-:Y:S01]  /*04d0*/  UMOV UR30, UR15 ;  /* 0x0000000f001e7c82 */ /* 0x000fe20008000000 */
[----:B------:R-:W0:Y:S01]  /*04e0*/  LDCU.64 UR20, c[0x0][0x4c0] ;  /* 0x00009800ff1477ac */ /* 0x000e220008000a00 */
[----:B------:R-:W-:Y:S02]  /*04f0*/  UIADD3 UR14, UPT, UPT, -UR30, URZ, URZ ;  /* 0x000000ff1e0e7290 */ /* 0x000fe4000fffe1ff */
[----:B------:R-:W-:-:S02]  /*0500*/  UIMAD.WIDE.U32 UR4, UR10, UR26, UR4 ;  /* 0x0000001a0a0472a5 */ /* 0x000fc4000f8e0004 */
[----:B------:R-:W-:Y:S02]  /*0510*/  UIMAD UR16, UR34, UR14, UR16 ;  /* 0x0000000e221072a4 */ /* 0x000fe4000f8e0210 */
[----:B------:R-:W-:Y:S02]  /*0520*/  UIMAD UR25, UR10, UR27, UR5 ;  /* 0x0000001b0a1972a4 */ /* 0x000fe4000f8e0205 */
[----:B------:R-:W-:Y:S02]  /*0530*/  UISETP.GT.U32.AND UP1, UPT, UR34, UR16, UPT ;  /* 0x000000102200728c */ /* 0x000fe4000bf24070 */
[----:B------:R-:W-:Y:S01]  /*0540*/  ULOP3.LUT UR5, UR10, UR24, URZ, 0x3c, !UPT ;  /* 0x000000180a057292 */ /* 0x000fe2000f8e3cff */
[----:B------:R-:W1:Y:S03]  /*0550*/  LDCU.64 UR26, c[0x0][0x3c8] ;  /* 0x00007900ff1a77ac */ /* 0x000e660008000a00 */
[----:B------:R-:W-:-:S02]  /*0560*/  UISETP.GE.AND UP2, UPT, UR5, URZ, UPT ;  /* 0x000000ff0500728c */ /* 0x000fc4000bf46270 */
[----:B------:R-:W-:-:S03]  /*0570*/  UIMAD.WIDE.U32 UR14, UR6, UR38, URZ ;  /* 0x00000026060e72a5 */ /* 0x000fc6000f8e00ff */
[----:B------:R-:W-:Y:S02]  /*0580*/  @!UP1 UIADD3 UR16, UPT, UPT, UR16, -UR34, URZ ;  /* 0x8000002210109290 */ /* 0x000fe4000fffe0ff */
[----:B------:R-:W-:Y:S02]  /*0590*/  @!UP1 UIADD3 UR30, UPT, UPT, UR30, 0x1, URZ ;  /* 0x000000011e1e9890 */ /* 0x000fe4000fffe0ff */
[----:B------:R-:W-:Y:S01]  /*05a0*/  UISETP.GE.U32.AND UP0, UPT, UR16, UR34, UPT ;  /* 0x000000221000728c */ /* 0x000fe2000bf06070 */
[----:B------:R-:W2:Y:S01]  /*05b0*/  LDCU.64 UR34, c[0x0][0x528] ;  /* 0x0000a500ff2277ac */ /* 0x000ea20008000a00 */
[----:B------:R-:W-:-:S05]  /*05c0*/  UISETP.NE.AND UP1, UPT, UR24, URZ, UPT ;  /* 0x000000ff1800728c */ /* 0x000fca000bf25270 */
[----:B------:R-:W3:Y:S04]  /*05d0*/  LDCU.64 UR16, c[0x0][0x3e8] ;  /* 0x00007d00ff1077ac */ /* 0x000ee80008000a00 */
[----:B------:R-:W-:Y:S02]  /*05e0*/  @UP0 UIADD3 UR30, UPT, UPT, UR30, 0x1, URZ ;  /* 0x000000011e1e0890 */ /* 0x000fe4000fffe0ff */
[----:B------:R-:W-:Y:S02]  /*05f0*/  UIMAD UR15, UR6, UR39, UR15 ;  /* 0x00000027060f72a4 */ /* 0x000fe4000f8e020f */
[----:B------:R-:W-:Y:S02]  /*0600*/  @!UP2 UIADD3 UR30, UPT, UPT, -UR30, URZ, URZ ;  /* 0x000000ff1e1ea290 */ /* 0x000fe4000fffe1ff */
[----:B------:R-:W-:Y:S01]  /*0610*/  @!UP1 ULOP3.LUT UR30, URZ, UR24, URZ, 0x33, !UPT ;  /* 0x00000018ff1e9292 */ /* 0x000fe2000f8e33ff */
[----:B------:R-:W4:Y:S01]  /*0620*/  LDCU.64 UR38, c[0x0][0x480] ;  /* 0x00009000ff2677ac */ /* 0x000f220008000a00 */
[----:B------:R-:W-:-:S02]  /*0630*/  UIMAD UR29, UR6, UR37, UR29 ;  /* 0x00000025061d72a4 */ /* 0x000fc4000f8e021d */
[----:B------:R-:W-:Y:S02]  /*0640*/  UIADD3 UR4, UP2, UPT, UR18, UR4, URZ ;  /* 0x0000000412047290 */ /* 0x000fe4000ff5e0ff */
[----:B------:R-:W-:Y:S02]  /*0650*/  USHF.R.S32.HI UR37, URZ, 0x1f, UR30 ;  /* 0x0000001fff257899 */ /* 0x000fe4000801141e */
[----:B------:R-:W-:Y:S02]  /*0660*/  UIADD3.X UR25, UPT, UPT, UR19, UR25, URZ, UP2, !UPT ;  /* 0x0000001913197290 */ /* 0x000fe400097fe4ff */
[----:B--2---:R-:W-:Y:S02]  /*0670*/  ULEA UR24, UP1, UR4, UR34, 0x1 ;  /* 0x0000002204187291 */ /* 0x004fe4000f8208ff */
[----:B0-----:R-:W-:Y:S02]  /*0680*/  UIMAD UR34, UR37, UR20, URZ ;  /* 0x00000014252272a4 */ /* 0x001fe4000f8e02ff */
[----:B------:R-:W-:Y:S01]  /*0690*/  ULEA.HI.X UR25, UR4, UR35, UR25, 0x1, UP1 ;  /* 0x0000002304197291 */ /* 0x000fe200088f0c19 */
[----:B------:R-:W0:Y:S01]  /*06a0*/  LDCU.64 UR18, c[0x0][0x4e0] ;  /* 0x00009c00ff1277ac */ /* 0x000e220008000a00 */
[----:B------:R-:W-:-:S02]  /*06b0*/  UIMAD.WIDE.U32 UR4, UR30, UR20, URZ ;  /* 0x000000141e0472a5 */ /* 0x000fc4000f8e00ff */
[----:B------:R-:W-:Y:S02]  /*06c0*/  UIMAD UR42, UR30, UR21, UR34 ;  /* 0x000000151e2a72a4 */ /* 0x000fe4000f8e0222 */
[----:B-1----:R-:W-:Y:S01]  /*06d0*/  UIMAD UR34, UR37, UR26, URZ ;  /* 0x0000001a252272a4 */ /* 0x002fe2000f8e02ff */
[----:B------:R-:W1:Y:S01]  /*06e0*/  LDCU.64 UR20, c[0x0][0x448] ;  /* 0x00008900ff1477ac */ /* 0x000e620008000a00 */
[----:B---3--:R-:W-:Y:S02]  /*06f0*/  UIMAD UR36, UR37, UR16, URZ ;  /* 0x00000010252472a4 */ /* 0x008fe4000f8e02ff */
[----:B------:R-:W-:Y:S02]  /*0700*/  UIMAD.WIDE.U32 UR28, UR30, UR26, UR28 ;  /* 0x0000001a1e1c72a5 */ /* 0x000fe4000f8e001c */
[----:B------:R-:W-:Y:S01]  /*0710*/  UIMAD UR40, UR30, UR27, UR34 ;  /* 0x0000001b1e2872a4 */ /* 0x000fe2000f8e0222 */
[----:B------:R-:W2:Y:S01]  /*0720*/  LDCU.64 UR26, c[0x0][0x450] ;  /* 0x00008a00ff1a77ac */ /* 0x000ea20008000a00 */
[----:B----4-:R-:W-:-:S02]  /*0730*/  UISETP.NE.U32.AND UP0, UPT, UR38, URZ, UPT ;  /* 0x000000ff2600728c */ /* 0x010fc4000bf05070 */
[----:B------:R-:W-:Y:S02]  /*0740*/  UIMAD UR41, UR30, UR17, UR36 ;  /* 0x000000111e2972a4 */ /* 0x000fe4000f8e0224 */
[----:B------:R-:W-:Y:S02]  /*0750*/  ULEA UR36, UR31, 0xfffff000, 0xc ;  /* 0xfffff0001f247891 */ /* 0x000fe4000f8e60ff */
[----:B------:R-:W-:Y:S02]  /*0760*/  UIMAD.WIDE.U32 UR34, UR30, UR16, UR14 ;  /* 0x000000101e2272a5 */ /* 0x000fe4000f8e000e */
[----:B------:R-:W-:Y:S02]  /*0770*/  UISETP.NE.AND.EX UP0, UPT, UR39, URZ, UPT, UP0 ;  /* 0x000000ff2700728c */ /* 0x000fe4000bf05300 */
[----:B------:R-:W-:Y:S02]  /*0780*/  USHF.R.S32.HI UR38, URZ, 0x1f, UR36 ;  /* 0x0000001fff267899 */ /* 0x000fe40008011424 */
[----:B------:R-:W-:-:S02]  /*0790*/  UIADD3 UR39, UP1, UPT, UR36, UR28, URZ ;  /* 0x0000001c24277290 */ /* 0x000fc4000ff3e0ff */
[----:B------:R-:W-:Y:S02]  /*07a0*/  UIADD3 UR36, UP3, UPT, UR36, UR34, URZ ;  /* 0x0000002224247290 */ /* 0x000fe4000ff7e0ff */
[----:B------:R-:W-:Y:S01]  /*07b0*/  UIADD3 UR34, UPT, UPT, UR29, UR40, URZ ;  /* 0x000000281d227290 */ /* 0x000fe2000fffe0ff */
[----:B------:R-:W3:Y:S01]  /*07c0*/  LDCU.64 UR16, c[0x0][0x538] ;  /* 0x0000a700ff1077ac */ /* 0x000ee20008000a00 */
[----:B0-----:R-:W-:Y:S02]  /*07d0*/  UIMAD.WIDE.U32 UR14, UR30, UR18, URZ ;  /* 0x000000121e0e72a5 */ /* 0x001fe4000f8e00ff */
[----:B------:R-:W-:Y:S02]  /*07e0*/  UIMAD UR18, UR37, UR18, URZ ;  /* 0x00000012251272a4 */ /* 0x000fe4000f8e02ff */
[----:B-1----:R-:W-:Y:S02]  /*07f0*/  ULEA UR28, UP2, UR39, UR20, 0x1 ;  /* 0x00000014271c7291 */ /* 0x002fe4000f8408ff */
[----:B------:R-:W-:-:S02]  /*0800*/  UIADD3.X UR34, UPT, UPT, UR38, UR34, URZ, UP1, !UPT ;  /* 0x0000002226227290 */ /* 0x000fc40008ffe4ff */
[----:B--2---:R-:W-:Y:S02]  /*0810*/  ULEA UR29, UP4, UR36, UR26, 0x1 ;  /* 0x0000001a241d7291 */ /* 0x004fe4000f8808ff */
[----:B------:R-:W-:Y:S01]  /*0820*/  ULEA.HI.X UR34, UR39, UR21, UR34, 0x1, UP2 ;  /* 0x0000001527227291 */ /* 0x000fe200090f0c22 */
[----:B------:R-:W0:Y:S01]  /*0830*/  @UP0 LDCU UR21, c[0x0][0x384] ;  /* 0x00007080ff1507ac */ /* 0x000e220008000800 */
[----:B------:R-:W-:Y:S02]  /*0840*/  UIMAD UR26, UR30, UR19, UR18 ;  /* 0x000000131e1a72a4 */ /* 0x000fe4000f8e0212 */
[----:B------:R-:W-:Y:S02]  /*0850*/  UIADD3 UR5, UPT, UPT, UR5, UR42, URZ ;  /* 0x0000002a05057290 */ /* 0x000fe4000fffe0ff */
[----:B------:R-:W-:Y:S02]  /*0860*/  UIADD3 UR41, UPT, UPT, UR35, UR41, URZ ;  /* 0x0000002923297290 */ /* 0x000fe4000fffe0ff */
[----:B------:R-:W-:-:S02]  /*0870*/  UIMAD UR20, UR23, UR6, URZ ;  /* 0x00000006171472a4 */ /* 0x000fc4000f8e02ff */
[----:B------:R-:W-:Y:S01]  /*0880*/  UIMAD.WIDE.U32 UR22, UR6, UR22, UR4 ;  /* 0x00000016061672a5 */ /* 0x000fe2000f8e0004 */
[----:B------:R-:W1:Y:S01]  /*0890*/  LDCU.64 UR18, c[0x0][0x540] ;  /* 0x0000a800ff1277ac */ /* 0x000e620008000a00 */
[----:B------:R-:W-:Y:S01]  /*08a0*/  UIADD3.X UR38, UPT, UPT, UR38, UR41, URZ, UP3, !UPT ;  /* 0x0000002926267290 */ /* 0x000fe20009ffe4ff */
[----:B------:R-:W2:Y:S01]  /*08b0*/  @UP0 LDCU UR35, c[0x0][0x38c] ;  /* 0x00007180ff2307ac */ /* 0x000ea20008000800 */
[----:B------:R-:W-:Y:S02]  /*08c0*/  UIADD3 UR4, UPT, UPT, UR23, UR20, URZ ;  /* 0x0000001417047290 */ /* 0x000fe4000fffe0ff */
[----:B------:R-:W-:Y:S02]  /*08d0*/  ULEA.HI.X UR30, UR36, UR27, UR38, 0x1, UP4 ;  /* 0x0000001b241e7291 */ /* 0x000fe4000a0f0c26 */
[----:B------:R-:W-:Y:S02]  /*08e0*/  UIADD3 UR5, UPT, UPT, UR15, UR26, URZ ;  /* 0x0000001a0f057290 */ /* 0x000fe4000fffe0ff */
[----:B---3--:R-:W-:Y:S01]  /*08f0*/  ULEA UR16, UP1, UR22, UR16, 0x3 ;  /* 0x0000001016107291 */ /* 0x008fe2000f8218ff */
[----:B------:R-:W3:Y:S03]  /*0900*/  @UP0 LDCU.64 UR26, c[0x0][0x480] ;  /* 0x00009000ff1a07ac */ /* 0x000ee60008000a00 */
[----:B------:R-:W-:-:S02]  /*0910*/  ULEA.HI.X UR17, UR22, UR17, UR4, 0x3, UP1 ;  /* 0x0000001116117291 */ /* 0x000fc400088f1c04 */
[----:B------:R-:W-:Y:S01]  /*0920*/  UIMAD UR15, UR13, UR6, URZ ;  /* 0x000000060d0f72a4 */ /* 0x000fe2000f8e02ff */
[----:B------:R-:W-:Y:S01]  /*0930*/  UMOV UR4, UR14 ;  /* 0x0000000e00047c82 */ /* 0x000fe20008000000 */
[----:B0-----:R-:W-:Y:S02]  /*0940*/  @UP0 UIMAD UR13, UR6, UR21, UR10 ;  /* 0x00000015060d02a4 */ /* 0x001fe4000f8e020a */
[----:B------:R-:W-:Y:S02]  /*0950*/  UIMAD.WIDE.U32 UR4, UR6, UR7, UR4 ;  /* 0x00000007060472a5 */ /* 0x000fe4000f8e0004 */
[----:B------:R-:W-:Y:S02]  /*0960*/  @UP0 UIMAD UR13, UR13, UR31, URZ ;  /* 0x0000001f0d0d02a4 */ /* 0x000fe4000f8e02ff */
[----:B------:R-:W-:Y:S02]  /*0970*/  UIADD3 UR5, UPT, UPT, UR5, UR15, URZ ;  /* 0x0000000f05057290 */ /* 0x000fe4000fffe0ff */
[----:B-1----:R-:W-:-:S02]  /*0980*/  ULEA UR18, UP1, UR4, UR18, 0x3 ;  /* 0x0000001204127291 */ /* 0x002fc4000f8218ff */
[----:B--2---:R-:W-:Y:S02]  /*0990*/  @UP0 UIMAD UR13, UR13, UR35, URZ ;  /* 0x000000230d0d02a4 */ /* 0x004fe4000f8e02ff */
[----:B------:R-:W-:Y:S01]  /*09a0*/  ULEA.HI.X UR19, UR4, UR19, UR5, 0x3, UP1 ;  /* 0x0000001304137291 */ /* 0x000fe200088f1c05 */
[----:B------:R-:W-:Y:S02]  /*09b0*/  UMOV UR6, URZ ;  /* 0x000000ff00067c82 */ /* 0x000fe40008000000 */
[----:B------:R-:W-:Y:S01]  /*09c0*/  UMOV UR4, URZ ;  /* 0x000000ff00047c82 */ /* 0x000fe20008000000 */
[----:B------:R-:W-:Y:S01]  /*09d0*/  UMOV UR5, URZ ;  /* 0x000000ff00057c82 */ /* 0x000fe20008000000 */
[----:B---3--:R-:W-:Y:S02]  /*09e0*/  @UP0 UIMAD.WIDE UR4, UR13, 0x10, UR26 ;  /* 0x000000100d0408a5 */ /* 0x008fe4000f8e021a */
[----:B------:R-:W-:Y:S01]  /*09f0*/  UISETP.GE.AND UP0, UPT, UR31, 0x1, UPT ;  /* 0x000000011f00788c */ /* 0x000fe2000bf06270 */
[----:B------:R-:W-:Y:S01]  /*0a00*/  UMOV UR7, URZ ;  /* 0x000000ff00077c82 */ /* 0x000fe20008000000 */
[----:B------:R-:W-:-:S02]  /*0a10*/  @P0 R2UR UR6, R3 ;  /* 0x00000000030602ca */ /* 0x000fc400000e0000 */
[----:B------:R-:W-:-:S05]  /*0a20*/  @P1 R2UR UR7, R4 ;  /* 0x00000000040712ca */ /* 0x000fca00000e0000 */
[----:B------:R-:W-:Y:S10]  /*0a30*/  BRA.U !UP0, `(.L_x_2876) ;  /* 0x0000012d087c7547 */ /* 0x000ff4000b800000 */
[----:B------:R-:W0:Y:S01]  /*0a40*/  S2R R0, SR_TID.X ;  /* 0x0000000000007919 */ /* 0x000e220000002100 */
[----:B------:R-:W-:Y:S01]  /*0a50*/  UMOV UR26, UR28 ;  /* 0x0000001c001a7c82 */ /* 0x000fe20008000000 */
[----:B------:R-:W-:Y:S01]  /*0a60*/  UMOV UR28, UR29 ;  /* 0x0000001d001c7c82 */ /* 0x000fe20008000000 */
[----:B------:R-:W1:Y:S01]  /*0a70*/  LDCU UR20, c[0x0][0x394] ;  /* 0x00007280ff1477ac */ /* 0x000e620008000800 */
[----:B------:R2:W-:Y:S01]  /*0a80*/  STL [R1+0x28], RZ ;  /* 0x000028ff01007387 */ /* 0x0005e20000100800 */
[----:B------:R-:W-:-:S03]  /*0a90*/  UMOV UR21, UR9 ;  /* 0x0000000900157c82 */ /* 0x000fc60008000000 */
[----:B------:R2:W-:Y:S01]  /*0aa0*/  STL [R1+0x2c], RZ ;  /* 0x00002cff01007387 */ /* 0x0005e20000100800 */
[----:B------:R-:W-:Y:S01]  /*0ab0*/  UMOV UR22, UR8 ;  /* 0x0000000800167c82 */ /* 0x000fe20008000000 */
[----:B------:R-:W-:Y:S01]  /*0ac0*/  UMOV UR23, UR12 ;  /* 0x0000000c00177c82 */ /* 0x000fe20008000000 */
[----:B------:R-:W-:Y:S01]  /*0ad0*/  UMOV UR27, UR34 ;  /* 0x00000022001b7c82 */ /* 0x000fe20008000000 */
[----:B------:R-:W-:Y:S01]  /*0ae0*/  UMOV UR29, UR30 ;  /* 0x0000001e001d7c82 */ /* 0x000fe20008000000 */
[C---:B0-----:R-:W-:Y:S02]  /*0af0*/  SHF.L.U32 R3, R0.reuse, 0x4, RZ ;  /* 0x0000000400037819 */ /* 0x041fe400000006ff */
[----:B------:R-:W-:-:S04]  /*0b00*/  LOP3.LUT R0, R0, 0x1f, RZ, 0xc0, !PT ;  /* 0x0000001f00007812 */ /* 0x000fc800078ec0ff */
[----:B-12---:R-:W-:-:S07]  /*0b10*/  LOP3.LUT R2, R0, 0x3e00, R3, 0xf8, !PT ;  /* 0x00003e0000027812 */ /* 0x006fce00078ef803 */
.L_x_3007:
[----:B------:R-:W0:Y:S01]  /*0b20*/  S2R R189, SR_TID.X ;  /* 0x0000000000bd7919 */ /* 0x000e220000002100 */
[----:B------:R-:W1:Y:S01]  /*0b30*/  LDCU UR10, c[0x0][0x388] ;  /* 0x00007100ff0a77ac */ /* 0x000e620008000800 */
[----:B------:R-:W-:Y:S02]  /*0b40*/  MOV R4, UR21 ;  /* 0x0000001500047c02 */ /* 0x000fe40008000f00 */
[----:B------:R-:W-:Y:S01]  /*0b50*/  MOV R5, UR11 ;  /* 0x0000000b00057c02 */ /* 0x000fe20008000f00 */
[----:B------:R-:W-:Y:S01]  /*0b60*/  USHF.L.U32 UR8, UR20, 0xb, URZ ;  /* 0x0000000b14087899 */ /* 0x000fe200080006ff */
[----:B------:R-:W-:Y:S02]  /*0b70*/  PRMT R24, RZ, 0x7610, R24 ;  /* 0x00007610ff187816 */ /* 0x000fe40000000018 */
[----:B------:R-:W-:Y:S01]  /*0b80*/  PRMT R31, RZ, 0x7610, R31 ;  /* 0x00007610ff1f7816 */ /* 0x000fe2000000001f */
[----:B------:R-:W-:Y:S01]  /*0b90*/  UIADD3 UR35, UPT, UPT, UR8, -0x800, URZ ;  /* 0xfffff80008237890 */ /* 0x000fe2000fffe0ff */
[----:B------:R-:W-:Y:S01]  /*0ba0*/  IMAD.WIDE.U32 R22, R2, 0x2, R4 ;  /* 0x0000000202167825 */ /* 0x000fe200078e0004 */
[----:B------:R-:W-:-:S02]  /*0bb0*/  PRMT R26, RZ, 0x7610, R26 ;  /* 0x00007610ff1a7816 */ /* 0x000fc4000000001a */
[----:B------:R-:W-:Y:S02]  /*0bc0*/  PRMT R27, RZ, 0x7610, R27 ;  /* 0x00007610ff1b7816 */ /* 0x000fe4000000001b */
[----:B------:R-:W-:Y:S02]  /*0bd0*/  PRMT R32, RZ, 0x7610, R32 ;  /* 0x00007610ff207816 */ /* 0x000fe40000000020 */
[----:B------:R-:W-:Y:S01]  /*0be0*/  PRMT R25, RZ, 0x7610, R25 ;  /* 0x00007610ff197816 */ /* 0x000fe20000000019 */
[----:B-1----:R-:W-:Y:S01]  /*0bf0*/  UIADD3 UR8, UPT, UPT, -UR35, UR10, URZ ;  /* 0x0000000a23087290 */ /* 0x002fe2000fffe1ff */
[----:B------:R-:W-:Y:S02]  /*0c00*/  PRMT R30, RZ, 0x7610, R30 ;  /* 0x00007610ff1e7816 */ /* 0x000fe4000000001e */
[----:B------:R-:W-:Y:S02]  /*0c10*/  PRMT R29, RZ, 0x7610, R29 ;  /* 0x00007610ff1d7816 */ /* 0x000fe4000000001d */
[----:B------:R-:W-:-:S02]  /*0c20*/  PRMT R28, RZ, 0x7610, R28 ;  /* 0x00007610ff1c7816 */ /* 0x000fc4000000001c */
[----:B------:R-:W-:Y:S01]  /*0c30*/  ISETP.GE.AND P0, PT, R2, UR8, PT ;  /* 0x0000000802007c0c */ /* 0x000fe2000bf06270 */
[----:B------:R-:W-:Y:S01]  /*0c40*/  BAR.SYNC.DEFER_BLOCKING 0x0 ;  /* 0x0000000000007b1d */ /* 0x000fe20000010000 */
[----:B------:R-:W-:Y:S02]  /*0c50*/  PRMT R33, RZ, 0x7610, R33 ;  /* 0x00007610ff217816 */ /* 0x000fe40000000021 */
[----:B------:R-:W-:Y:S02]  /*0c60*/  P2R R76, PR, RZ, 0x1 ;  /* 0x00000001ff4c7803 */ /* 0x000fe40000000000 */
[----:B0-----:R-:W-:Y:S02]  /*0c70*/  SHF.L.U32 R2, R189, 0x4, RZ ;  /* 0x00000004bd027819 */ /* 0x001fe400000006ff */
[----:B------:R-:W-:Y:S02]  /*0c80*/  PRMT R34, RZ, 0x7610, R34 ;  /* 0x00007610ff227816 */ /* 0x000fe40000000022 */
[----:B------:R-:W-:-:S02]  /*0c90*/  LOP3.LUT R41, R2, 0x3e00, RZ, 0xc0, !PT ;  /* 0x00003e0002297812 */ /* 0x000fc400078ec0ff */
[----:B------:R-:W-:Y:S02]  /*0ca0*/  PRMT R35, RZ, 0x7610, R35 ;  /* 0x00007610ff237816 */ /* 0x000fe40000000023 */
[C---:B------:R-:W-:Y:S02]  /*0cb0*/  LOP3.LUT R20, R41.reuse, 0x20, R0, 0xfe, !PT ;  /* 0x0000002029147812 */ /* 0x040fe400078efe00 */
[----:B------:R-:W-:Y:S02]  /*0cc0*/  LOP3.LUT R21, R41, R0, RZ, 0xfc, !PT ;  /* 0x0000000029157212 */ /* 0x000fe400078efcff */
[----:B------:R-:W-:Y:S02]  /*0cd0*/  PRMT R36, RZ, 0x7610, R36 ;  /* 0x00007610ff247816 */ /* 0x000fe40000000024 */
[----:B------:R-:W-:Y:S02]  /*0ce0*/  SHF.L.U32 R2, R21, 0x1, RZ ;  /* 0x0000000115027819 */ /* 0x000fe400000006ff */
[----:B------:R-:W-:-:S02]  /*0cf0*/  PRMT R37, RZ, 0x7610, R37 ;  /* 0x00007610ff257816 */ /* 0x000fc40000000025 */
[----:B------:R-:W-:Y:S01]  /*0d00*/  PRMT R38, RZ, 0x7610, R38 ;  /* 0x00007610ff267816 */ /* 0x000fe20000000026 */
[----:B------:R-:W2:Y:S01]  /*0d10*/  @!P0 LDG.E.U16 R24, desc[UR32][R22.64] ;  /* 0x0000002016188981 */ /* 0x000ea2000c1e1500 */
[----:B------:R-:W-:Y:S02]  /*0d20*/  ISETP.GE.AND P0, PT, R20, UR8, PT ;  /* 0x0000000814007c0c */ /* 0x000fe4000bf06270 */
[C---:B------:R-:W-:Y:S02]  /*0d30*/  IADD3 R4, P1, PT, R2.reuse, UR22, RZ ;  /* 0x0000001602047c10 */ /* 0x040fe4000ff3e0ff */
[----:B------:R-:W-:Y:S02]  /*0d40*/  P2R R75, PR, RZ, 0x1 ;  /* 0x00000001ff4b7803 */ /* 0x000fe40000000000 */
[----:B------:R-:W-:Y:S02]  /*0d50*/  IADD3 R2, P0, PT, R2, UR24, RZ ;  /* 0x0000001802027c10 */ /* 0x000fe4000ff1e0ff */
[----:B------:R-:W-:-:S02]  /*0d60*/  LOP3.LUT R11, R21, 0xe0, RZ, 0xfc, !PT ;  /* 0x000000e0150b7812 */ /* 0x000fc400078efcff */
        /* <DEDUP_REMOVED lines=47> */
[----:B------:R-:W-:-:S02]  /*1060*/  ISETP.GE.AND P4, PT, R19, UR8, PT ;  /* 0x0000000813007c0c */ /* 0x000fc4000bf86270 */
[----:B------:R-:W-:Y:S01]  /*1070*/  PRMT R39, RZ, 0x7610, R39 ;  /* 0x00007610ff277816 */ /* 0x000fe20000000027 */
        /* <DEDUP_REMOVED lines=81> */
[----:B0-----:R-:W-:Y:S01]  /*1590*/  PRMT R24, RZ, 0x7610, R24 ;  /* 0x00007610ff187816 */ /* 0x001fe20000000018 */
        /* <DEDUP_REMOVED lines=154> */
[----:B------:R-:W5:Y:S04]  /*1f40*/  @!P5 LDG.E.U16 R48, desc[UR32][R2.64+0x280] ;  /* 0x000280200230d981 */ /* 0x000f68000c1e1500 */
[----:B------:R-:W5:Y:S01]  /*1f50*/  @!P6 LDG.E.U16 R57, desc[UR32][R2.64+0x200] ;  /* 0x000200200239e981 */ /* 0x000f62000c1e1500 */
[----:B------:R-:W-:-:S03]  /*1f60*/  ISETP.NE.AND P6, PT, R89, RZ, PT ;  /* 0x000000ff5900720c */ /* 0x000fc60003fc5270 */
[----:B------:R-:W5:Y:S04]  /*1f70*/  @!P0 LDG.E.U16 R47, desc[UR32][R2.64+0x2c0] ;  /* 0x0002c020022f8981 */ /* 0x000f68000c1e1500 */
[----:B------:R-:W5:Y:S06]  /*1f80*/  @!P1 LDG.E.U16 R58, desc[UR32][R2.64+0x300] ;  /* 0x00030020023a9981 */ /* 0x000f6c000c1e1500 */
[----:B------:R-:W5:Y:S01]  /*1f90*/  @!P6 LDG.E.U16 R65, desc[UR32][R2.64+0x240] ;  /* 0x000240200241e981 */ /* 0x000f62000c1e1500 */
[----:B------:R-:W-:-:S02]  /*1fa0*/  PRMT R67, RZ, 0x7610, R67 ;  /* 0x00007610ff437816 */ /* 0x000fc40000000043 */
[----:B------:R-:W-:Y:S02]  /*1fb0*/  PRMT R66, RZ, 0x7610, R66 ;  /* 0x00007610ff427816 */ /* 0x000fe40000000042 */
[----:B------:R-:W-:Y:S02]  /*1fc0*/  PRMT R69, RZ, 0x7610, R69 ;  /* 0x00007610ff457816 */ /* 0x000fe40000000045 */
[----:B------:R-:W5:Y:S04]  /*1fd0*/  @!P2 LDG.E.U16 R67, desc[UR32][R2.64+0x340] ;  /* 0x000340200243a981 */ /* 0x000f68000c1e1500 */
[----:B------:R-:W5:Y:S04]  /*1fe0*/  @!P3 LDG.E.U16 R66, desc[UR32][R2.64+0x380] ;  /* 0x000380200242b981 */ /* 0x000f68000c1e1500 */
[----:B------:R5:W5:Y:S01]  /*1ff0*/  @!P4 LDG.E.U16 R69, desc[UR32][R2.64+0x3c0] ;  /* 0x0003c0200245c981 */ /* 0x000b62000c1e1500 */
[----:B--2---:R-:W-:-:S03]  /*2000*/  SHF.L.U32 R4, R4, 0x10, RZ ;  /* 0x0000001004047819 */ /* 0x004fc600000006ff */
        /* <DEDUP_REMOVED lines=8> */
[----:B------:R-:W-:Y:S01]  /*2090*/  STL [R1], R138 ;  /* 0x0000008a01007387 */ /* 0x000fe20000100800 */
[----:B------:R-:W-:-:S02]  /*20a0*/  P2R R72, PR, RZ, 0x20 ;  /* 0x00000020ff487803 */ /* 0x000fc40000000000 */
[----:B---3--:R-:W-:Y:S02]  /*20b0*/  SHF.L.U32 R43, R43, 0x10, RZ ;  /* 0x000000102b2b7819 */ /* 0x008fe400000006ff */
[----:B----4-:R-:W-:Y:S02]  /*20c0*/  SHF.L.U32 R44, R44, 0x10, RZ ;  /* 0x000000102c2c7819 */ /* 0x010fe400000006ff */
        /* <DEDUP_REMOVED lines=11> */
[----:B-----5:R-:W-:Y:S02]  /*2180*/  SHF.L.U32 R2, R45, 0x10, RZ ;  /* 0x000000102d027819 */ /* 0x020fe400000006ff */
[----:B------:R-:W-:Y:S01]  /*2190*/  SHF.L.U32 R3, R46, 0x10, RZ ;  /* 0x000000102e037819 */ /* 0x000fe200000006ff */
[----:B------:R-:W-:Y:S01]  /*21a0*/  BSSY.RECONVERGENT B0, `(.L_x_2877) ;  /* 0x0000042000007945 */ /* 0x000fe20003800200 */
[----:B------:R-:W-:Y:S01]  /*21b0*/  FADD.FTZ R46, R43, UR7 ;  /* 0x000000072b2e7e21 */ /* 0x000fe20008010000 */
[----:B------:R-:W-:Y:S01]  /*21c0*/  FADD.FTZ R45, R44, UR7 ;  /* 0x000000072c2d7e21 */ /* 0x000fe20008010000 */
[----:B------:R-:W-:Y:S01]  /*21d0*/  FADD.FTZ R44, R2, UR7 ;  /* 0x00000007022c7e21 */ /* 0x000fe20008010000 */
[----:B------:R-:W-:Y:S01]  /*21e0*/  FADD.FTZ R43, R3, UR7 ;  /* 0x00000007032b7e21 */ /* 0x000fe20008010000 */
        /* <DEDUP_REMOVED lines=12> */
[----:B------:R0:W-:Y:S02]  /*22b0*/  STS.U16 [R243+0x300], R58 ;  /* 0x0003003af3007388 */ /* 0x0001e40000000400 */
[----:B0-----:R-:W-:-:S05]  /*22c0*/  FADD.FTZ R58, R4, UR7 ;  /* 0x00000007043a7e21 */ /* 0x001fca0008010000 */
[----:B------:R-:W-:Y:S01]  /*22d0*/  FSETP.GTU.FTZ.AND P5, PT, R58, 20, PT ;  /* 0x41a000003a00780b */ /* 0x000fe20003fbc000 */
[----:B------:R0:W-:Y:S04]  /*22e0*/  STS.U16 [R242+0x340], R67 ;  /* 0x00034043f2007388 */ /* 0x0001e80000000400 */
[----:B------:R0:W-:Y:S04]  /*22f0*/  STS.U16 [R241+0x380], R66 ;  /* 0x00038042f1007388 */ /* 0x0001e80000000400 */
[----:B------:R0:W-:Y:S01]  /*2300*/  STS.U16 [R240+0x3c0], R69 ;  /* 0x0003c045f0007388 */ /* 0x0001e20000000400 */
        /* <DEDUP_REMOVED lines=11> */
[----:B------:R-:W-:Y:S01]  /*23c0*/  NOP ;  /* 0x0000000000007918 */ /* 0x000fe20000000000 */
[----:B0-----:R-:W-:Y:S05]  /*23d0*/  @P5 BRA `(.L_x_2878) ;  /* 0x0000000000785947 */ /* 0x001fea0003800000 */
        /* <DEDUP_REMOVED lines=30> */
.L_x_2878:
[----:B------:R-:W-:Y:S05]  /*25c0*/  BSYNC.RECONVERGENT B0 ;  /* 0x0000000000007941 */ /* 0x000fea0003800200 */
.L_x_2877:
        /* <DEDUP_REMOVED lines=33> */
.L_x_2880:
[----:B------:R-:W-:Y:S05]  /*27e0*/  BSYNC.RECONVERGENT B0 ;  /* 0x0000000000007941 */ /* 0x000fea0003800200 */
.L_x_2879:
        /* <DEDUP_REMOVED lines=33> */
.L_x_2882:
[----:B------:R-:W-:Y:S05]  /*2a00*/  BSYNC.RECONVERGENT B0 ;  /* 0x0000000000007941 */ /* 0x000fea0003800200 */
.L_x_2881:
        /* <DEDUP_REMOVED lines=33> */
.L_x_2884:
[----:B------:R-:W-:Y:S05]  /*2c20*/  BSYNC.RECONVERGENT B0 ;  /* 0x0000000000007941 */ /* 0x000fea0003800200 */
.L_x_2883:
        /* <DEDUP_REMOVED lines=33> */
.L_x_2886:
[----:B------:R-:W-:Y:S05]  /*2e40*/  BSYNC.RECONVERGENT B0 ;  /* 0x0000000000007941 */ /* 0x000fea0003800200 */
.L_x_2885:
        /* <DEDUP_REMOVED lines=33> */
.L_x_2888:
[----:B------:R-:W-:Y:S05]  /*3060*/  BSYNC.RECONVERGENT B0 ;  /* 0x0000000000007941 */ /* 0x000fea0003800200 */
.L_x_2887:
        /* <DEDUP_REMOVED lines=33> */
.L_x_2890:
[----:B------:R-:W-:Y:S05]  /*3280*/  BSYNC.RECONVERGENT B0 ;  /* 0x0000000000007941 */ /* 0x000fea0003800200 */
.L_x_2889:
        /* <DEDUP_REMOVED lines=33> */
.L_x_2892:
[----:B------:R-:W-:Y:S05]  /*34a0*/  BSYNC.RECONVERGENT B0 ;  /* 0x0000000000007941 */ /* 0x000fea0003800200 */
.L_x_2891:
        /* <DEDUP_REMOVED lines=33> */
.L_x_2894:
[----:B------:R-:W-:Y:S05]  /*36c0*/  BSYNC.RECONVERGENT B0 ;  /* 0x0000000000007941 */ /* 0x000fea0003800200 */
.L_x_2893:
        /* <DEDUP_REMOVED lines=33> */
.L_x_2896:
[----:B------:R-:W-:Y:S05]  /*38e0*/  BSYNC.RECONVERGENT B0 ;  /* 0x0000000000007941 */ /* 0x000fea0003800200 */
.L_x_2895:
        /* <DEDUP_REMOVED lines=33> */
.L_x_2898:
[----:B------:R-:W-:Y:S05]  /*3b00*/  BSYNC.RECONVERGENT B0 ;  /* 0x0000000000007941 */ /* 0x000fea0003800200 */
.L_x_2897:
        /* <DEDUP_REMOVED lines=33> */
.L_x_2900:
[----:B------:R-:W-:Y:S05]  /*3d20*/  BSYNC.RECONVERGENT B0 ;  /* 0x0000000000007941 */ /* 0x000fea0003800200 */
.L_x_2899:
        /* <DEDUP_REMOVED lines=33> */
.L_x_2902:
[----:B------:R-:W-:Y:S05]  /*3f40*/  BSYNC.RECONVERGENT B0 ;  /* 0x0000000000007941 */ /* 0x000fea0003800200 */
.L_x_2901:
        /* <DEDUP_REMOVED lines=33> */
.L_x_2904:
[----:B------:R-:W-:Y:S05]  /*4160*/  BSYNC.RECONVERGENT B0 ;  /* 0x0000000000007941 */ /* 0x000fea0003800200 */
.L_x_2903:
        /* <DEDUP_REMOVED lines=33> */
.L_x_2906:
[----:B------:R-:W-:Y:S05]  /*4380*/  BSYNC.RECONVERGENT B0 ;  /* 0x0000000000007941 */ /* 0x000fea0003800200 */
.L_x_2905:
        /* <DEDUP_REMOVED lines=33> */
.L_x_2908:
[----:B------:R-:W-:Y:S05]  /*45a0*/  BSYNC.RECONVERGENT B0 ;  /* 0x0000000000007941 */ /* 0x000fea0003800200 */
.L_x_2907:
[----:B------:R-:W0:Y:S01]  /*45b0*/  S2UR UR34, SR_CTAID.X ;  /* 0x00000000002279c3 */ /* 0x000e220000002500 */
[----:B------:R-:W0:Y:S01]  /*45c0*/  LDCU.128 UR12, c[0x0][0x410] ;  /* 0x00008200ff0c77ac */ /* 0x000e220008000c00 */
[----:B------:R-:W-:Y:S01]  /*45d0*/  P2R R101, PR, RZ, 0x1 ;  /* 0x00000001ff657803 */ /* 0x000fe20000000000 */
[----:B------:R-:W1:Y:S01]  /*45e0*/  LDS.U16 R83, [R59] ;  /* 0x000000003b537984 */ /* 0x000e620000000400 */
        /* <DEDUP_REMOVED lines=17> */
[----:B0-----:R-:W-:Y:S01]  /*4700*/  UIMAD.WIDE.U32 UR36, UR34, UR12, UR8 ;  /* 0x0000000c222472a5 */ /* 0x001fe2000f8e0008 */
        /* <DEDUP_REMOVED lines=20> */
[----:B------:R-:W0:Y:S01]  /*4850*/  LDCU.128 UR12, c[0x0][0x420] ;  /* 0x00008400ff0c77ac */ /* 0x000e220008000c00 */
        /* <DEDUP_REMOVED lines=24> */
[----:B------:R-:W-:-:S04]  /*49e0*/  IADD3 R3, P5, PT, R21, UR12, RZ ;  /* 0x0000000c15037c10 */ /* 0x000fc8000ffbe0ff */
[----:B------:R-:W2:Y:S01]  /*49f0*/  LDCU.64 UR12, c[0x0][0x488] ;  /* 0x00009100ff0c77ac */ /* 0x000ea20008000a00 */
[----:B------:R-:W-:Y:S02]  /*4a00*/  IADD3.X R4, PT, PT, RZ, UR15, RZ, P5, !PT ;  /* 0x0000000fff047c10 */ /* 0x000fe4000affe4ff */
[----:B-1----:R-:W-:Y:S02]  /*4a10*/  SHF.L.U32 R83, R83, 0x10, RZ ;  /* 0x0000001053537819 */ /* 0x002fe400000006ff */
[----:B---3--:R-:W-:Y:S01]  /*4a20*/  SHF.L.U32 R90, R90, 0x10, RZ ;  /* 0x000000105a5a7819 */ /* 0x008fe200000006ff */
        /* <DEDUP_REMOVED lines=70> */
[----:B------:R1:W-:Y:S01]  /*4e90*/  STS.U16 [R240+0x3c0], R93 ;  /* 0x0003c05df0007388 */ /* 0x0003e20000000400 */
[----:B------:R-:W-:-:S03]  /*4ea0*/  NOP ;  /* 0x0000000000007918 */ /* 0x000fc60000000000 */
[----:B------:R-:W1:Y:S04]  /*4eb0*/  LDS.U16 R33, [R59] ;  /* 0x000000003b217984 */ /* 0x000e680000000400 */
        /* <DEDUP_REMOVED lines=12> */
[----:B------:R-:W1:Y:S04]  /*4f80*/  LDS.U16 R76, [R59+0x1a] ;  /* 0x00001a003b4c7984 */ /* 0x000e680000000400 */
[----:B------:R-:W-:Y:S04]  /*4f90*/  LDS.U16 R77, [R59+0x1c] ;  /* 0x00001c003b4d7984 */ /* 0x000fe80000000400 */
[----:B------:R-:W1:Y:S01]  /*4fa0*/  LDS.U16 R79, [R59+0x1e] ;  /* 0x00001e003b4f7984 */ /* 0x000e620000000400 */
        /* <DEDUP_REMOVED lines=41> */
[----:B------:R-:W-:-:S02]  /*5240*/  SHF.L.U32 R33, R33, 0x10, RZ ;  /* 0x0000001021217819 */ /* 0x000fc400000006ff */
[----:B------:R-:W-:Y:S02]  /*5250*/  SHF.L.U32 R76, R76, 0x10, RZ ;  /* 0x000000104c4c7819 */ /* 0x000fe400000006ff */
[----:B------:R-:W-:Y:S01]  /*5260*/  SHF.L.U32 R32, R32, 0x10, RZ ;  /* 0x0000001020207819 */ /* 0x000fe200000006ff */
[----:B------:R-:W-:-:S04]  /*5270*/  FMUL.FTZ R102, R33, -1.4426950216293334961 ;  /* 0xbfb8aa3b21667820 */ /* 0x000fc80000410000 */
[----:B------:R-:W-:Y:S02]  /*5280*/  FMUL.FTZ R103, R32, -1.4426950216293334961 ;  /* 0xbfb8aa3b20677820 */ /* 0x000fe40000410000 */
[----:B------:R-:W1:Y:S01]  /*5290*/  MUFU.EX2 R102, R102 ;  /* 0x0000006600667308 */ /* 0x000e620000000800 */
[----:B------:R-:W-:-:S07]  /*52a0*/  SHF.L.U32 R36, R36, 0x10, RZ ;  /* 0x0000001024247819 */ /* 0x000fce00000006ff */
[----:B------:R-:W1:Y:S01]  /*52b0*/  MUFU.EX2 R103, R103 ;  /* 0x0000006700677308 */ /* 0x000e620000000800 */
[----:B------:R-:W-:Y:S02]  /*52c0*/  SHF.L.U32 R41, R41, 0x10, RZ ;  /* 0x0000001029297819 */ /* 0x000fe400000006ff */
[----:B------:R-:W-:Y:S01]  /*52d0*/  SHF.L.U32 R35, R35, 0x10, RZ ;  /* 0x0000001023237819 */ /* 0x000fe200000006ff */
[----:B0-----:R-:W-:Y:S02]  /*52e0*/  FMUL.FTZ R2, R36, -1.4426950216293334961 ;  /* 0xbfb8aa3b24027820 */ /* 0x001fe40000410000 */
[----:B------:R-:W-:Y:S02]  /*52f0*/  FMUL.FTZ R3, R41, -1.4426950216293334961 ;  /* 0xbfb8aa3b29037820 */ /* 0x000fe40000410000 */
[----:B------:R-:W-:Y:S02]  /*5300*/  FMUL.FTZ R104, R35, -1.4426950216293334961 ;  /* 0xbfb8aa3b23687820 */ /* 0x000fe40000410000 */
[----:B------:R-:W0:Y:S01]  /*5310*/  MUFU.EX2 R2, R2 ;  /* 0x0000000200027308 */ /* 0x000e220000000800 */
[----:B------:R-:W-:-:S07]  /*5320*/  SHF.L.U32 R79, R79, 0x10, RZ ;  /* 0x000000104f4f7819 */ /* 0x000fce00000006ff */
[----:B------:R-:W-:Y:S01]  /*5330*/  MUFU.EX2 R3, R3 ;  /* 0x0000000300037308 */ /* 0x000fe20000000800 */
[----:B------:R-:W-:-:S07]  /*5340*/  SHF.L.U32 R77, R77, 0x10, RZ ;  /* 0x000000104d4d7819 */ /* 0x000fce00000006ff */
[----:B------:R-:W-:Y:S01]  /*5350*/  MUFU.EX2 R104, R104 ;  /* 0x0000006800687308 */ /* 0x000fe20000000800 */
[----:B------:R-:W-:Y:S02]  /*5360*/  SHF.L.U32 R67, R67, 0x10, RZ ;  /* 0x0000001043437819 */ /* 0x000fe400000006ff */
[----:B------:R-:W-:Y:S02]  /*5370*/  SHF.L.U32 R68, R68, 0x10, RZ ;  /* 0x0000001044447819 */ /* 0x000fe400000006ff */
[----:B------:R-:W-:Y:S01]  /*5380*/  SHF.L.U32 R65, R65, 0x10, RZ ;  /* 0x0000001041417819 */ /* 0x000fe200000006ff */
[----:B------:R-:W-:Y:S02]  /*5390*/  FMUL.FTZ R107, R67, -1.4426950216293334961 ;  /* 0xbfb8aa3b436b7820 */ /* 0x000fe40000410000 */
[----:B------:R-:W-:Y:S01]  /*53a0*/  FMUL.FTZ R108, R68, -1.4426950216293334961 ;  /* 0xbfb8aa3b446c7820 */ /* 0x000fe20000410000 */
[----:B------:R-:W-:Y:S01]  /*53b0*/  SHF.L.U32 R89, R89, 0x10, RZ ;  /* 0x0000001059597819 */ /* 0x000fe200000006ff */
[----:B------:R-:W-:Y:S01]  /*53c0*/  FMUL.FTZ R105, R65, -1.4426950216293334961 ;  /* 0xbfb8aa3b41697820 */ /* 0x000fe20000410000 */
[----:B------:R-:W-:Y:S01]  /*53d0*/  SHF.L.U32 R66, R66, 0x10, RZ ;  /* 0x0000001042427819 */ /* 0x000fe200000006ff */
[----:B------:R-:W-:Y:S08]  /*53e0*/  MUFU.EX2 R107, R107 ;  /* 0x0000006b006b7308 */ /* 0x000ff00000000800 */
[----:B------:R-:W-:Y:S01]  /*53f0*/  MUFU.EX2 R108, R108 ;  /* 0x0000006c006c7308 */ /* 0x000fe20000000800 */
[----:B------:R-:W-:Y:S01]  /*5400*/  FMUL.FTZ R106, R66, -1.4426950216293334961 ;  /* 0xbfb8aa3b426a7820 */ /* 0x000fe20000410000 */
[----:B------:R-:W-:-:S06]  /*5410*/  SHF.L.U32 R75, R75, 0x10, RZ ;  /* 0x000000104b4b7819 */ /* 0x000fcc00000006ff */
[----:B------:R-:W-:Y:S01]  /*5420*/  MUFU.EX2 R105, R105 ;  /* 0x0000006900697308 */ /* 0x000fe20000000800 */
[----:B--2---:R-:W-:Y:S04]  /*5430*/  STS.U16 [R151], R78 ;  /* 0x0000004e97007388 */ /* 0x004fe80000000400 */
[----:B------:R2:W-:Y:S04]  /*5440*/  STS.U16 [R150+0x40], R81 ;  /* 0x0000405196007388 */ /* 0x0005e80000000400 */
[----:B---3--:R-:W-:Y:S04]  /*5450*/  STS.U16 [R149+0x80], R82 ;  /* 0x0000805295007388 */ /* 0x008fe80000000400 */
[----:B----4-:R1:W-:Y:S01]  /*5460*/  STS.U16 [R148+0xc0], R84 ;  /* 0x0000c05494007388 */ /* 0x0103e20000000400 */
[----:B--2---:R-:W-:-:S03]  /*5470*/  FMUL.FTZ R81, R76, -1.4426950216293334961 ;  /* 0xbfb8aa3b4c517820 */ /* 0x004fc60000410000 */
[----:B-----5:R2:W-:Y:S04]  /*5480*/  STS.U16 [R146+0x100], R85 ;  /* 0x0001005592007388 */ /* 0x0205e80000000400 */
[----:B------:R-:W-:Y:S04]  /*5490*/  STS.U16 [R144+0x140], R86 ;  /* 0x0001405690007388 */ /* 0x000fe80000000400 */
[----:B------:R-:W-:Y:S04]  /*54a0*/  STS.U16 [R142+0x180], R87 ;  /* 0x000180578e007388 */ /* 0x000fe80000000400 */
[----:B------:R3:W-:Y:S01]  /*54b0*/  STS.U16 [R140+0x1c0], R88 ;  /* 0x0001c0588c007388 */ /* 0x0007e20000000400 */
[----:B------:R4:W-:Y:S03]  /*54c0*/  MUFU.EX2 R114, R81 ;  /* 0x0000005100727308 */ /* 0x0009e60000000800 */
        /* <DEDUP_REMOVED lines=9> */
[----:B------:R-:W5:Y:S04]  /*5560*/  LDS.U16 R78, [R59] ;  /* 0x000000003b4e7984 */ /* 0x000f680000000400 */
[----:B----4-:R-:W4:Y:S01]  /*5570*/  LDS.U16 R81, [R59+0x2] ;  /* 0x000002003b517984 */ /* 0x010f220000000400 */
[----:B-1----:R-:W-:Y:S01]  /*5580*/  FADD.FTZ R84, R102, 1 ;  /* 0x3f80000066547421 */ /* 0x002fe20000010000 */
[----:B--2---:R-:W-:Y:S02]  /*5590*/  FADD.FTZ R85, R103, 1 ;  /* 0x3f80000067557421 */ /* 0x004fe40000010000 */
[----:B------:R-:W1:Y:S03]  /*55a0*/  LDS.U16 R82, [R59+0x4] ;  /* 0x000004003b527984 */ /* 0x000e660000000400 */
[----:B------:R-:W2:Y:S01]  /*55b0*/  MUFU.RCP R84, R84 ;  /* 0x0000005400547308 */ /* 0x000ea20000001000 */
[----:B---3--:R-:W-:Y:S01]  /*55c0*/  FMUL.FTZ R88, R79, -1.4426950216293334961 ;  /* 0xbfb8aa3b4f587820 */ /* 0x008fe20000410000 */
[----:B------:R-:W-:Y:S01]  /*55d0*/  FMUL.FTZ R86, R77, -1.4426950216293334961 ;  /* 0xbfb8aa3b4d567820 */ /* 0x000fe20000410000 */
[----:B0-----:R-:W-:Y:S01]  /*55e0*/  FADD.FTZ R87, R2, 1 ;  /* 0x3f80000002577421 */ /* 0x001fe20000010000 */
[----:B------:R-:W0:Y:S04]  /*55f0*/  LDS.U16 R94, [R59+0x8] ;  /* 0x000008003b5e7984 */ /* 0x000e280000000400 */
[----:B------:R-:W3:Y:S01]  /*5600*/  MUFU.RCP R85, R85 ;  /* 0x0000005500557308 */ /* 0x000ee20000001000 */
[----:B------:R-:W-:Y:S04]  /*5610*/  LDS.U16 R91, [R59+0x6] ;  /* 0x000006003b5b7984 */ /* 0x000fe80000000400 */
[----:B------:R-:W-:Y:S03]  /*5620*/  LDS.U16 R95, [R59+0xa] ;  /* 0x00000a003b5f7984 */ /* 0x000fe60000000400 */
[----:B------:R3:W-:Y:S01]  /*5630*/  MUFU.EX2 R128, R88 ;  /* 0x0000005800807308 */ /* 0x0007e20000000800 */
[----:B--2---:R-:W-:Y:S01]  /*5640*/  FADD.FTZ R2, -R84, 1 ;  /* 0x3f80000054027421 */ /* 0x004fe20000010100 */
[----:B------:R-:W-:Y:S01]  /*5650*/  SHF.L.U32 R70, R70, 0x10, RZ ;  /* 0x0000001046467819 */ /* 0x000fe200000006ff */
[----:B------:R-:W-:-:S05]  /*5660*/  FMUL.FTZ R113, R75, -1.4426950216293334961 ;  /* 0xbfb8aa3b4b717820 */ /* 0x000fca0000410000 */
[----:B------:R-:W-:Y:S01]  /*5670*/  MUFU.EX2 R106, R106 ;  /* 0x0000006a006a7308 */ /* 0x000fe20000000800 */
[----:B---3--:R-:W-:Y:S01]  /*5680*/  FADD.FTZ R88, R3, 1 ;  /* 0x3f80000003587421 */ /* 0x008fe20000010000 */
[----:B-----5:R-:W-:Y:S01]  /*5690*/  FADD.FTZ R100, R107, 1 ;  /* 0x3f8000006b647421 */ /* 0x020fe20000010000 */
[----:B------:R-:W-:Y:S01]  /*56a0*/  SHF.L.U32 R69, R69, 0x10, RZ ;  /* 0x0000001045457819 */ /* 0x000fe200000006ff */
[----:B------:R-:W-:Y:S01]  /*56b0*/  FADD.FTZ R108, R108, 1 ;  /* 0x3f8000006c6c7421 */ /* 0x000fe20000010000 */
[----:B------:R-:W-:Y:S02]  /*56c0*/  SHF.L.U32 R78, R78, 0x10, RZ ;  /* 0x000000104e4e7819 */ /* 0x000fe400000006ff */
[----:B------:R-:W-:Y:S01]  /*56d0*/  SHF.L.U32 R97, R97, 0x10, RZ ;  /* 0x0000001061617819 */ /* 0x000fe200000006ff */
[----:B------:R2:W-:Y:S01]  /*56e0*/  MUFU.EX2 R117, R86 ;  /* 0x0000005600757308 */ /* 0x0005e20000000800 */
[----:B----4-:R-:W-:Y:S01]  /*56f0*/  SHF.L.U32 R81, R81, 0x10, RZ ;  /* 0x0000001051517819 */ /* 0x010fe200000006ff */
[----:B------:R-:W-:Y:S01]  /*5700*/  FMUL.FTZ R3, R83, R78 ;  /* 0x0000004e53037220 */ /* 0x000fe20000410000 */
[----:B------:R-:W-:Y:S01]  /*5710*/  FFMA.FTZ R99, R33, R2, 1 ;  /* 0x3f80000021637423 */ /* 0x000fe20000010002 */
[----:B------:R-:W-:Y:S02]  /*5720*/  LDS.U16 R107, [R59+0x10] ;  /* 0x000010003b6b7984 */ /* 0x000fe40000000400 */
[----:B------:R-:W-:Y:S01]  /*5730*/  FMUL.FTZ R2, R84, R3 ;  /* 0x0000000354027220 */ /* 0x000fe20000410000 */
[----:B------:R-:W-:Y:S01]  /*5740*/  FADD.FTZ R92, R105, 1 ;  /* 0x3f800000695c7421 */ /* 0x000fe20000010000 */
[----:B------:R-:W-:Y:S01]  /*5750*/  SHF.L.U32 R73, R73, 0x10, RZ ;  /* 0x0000001049497819 */ /* 0x000fe200000006ff */
[----:B--2---:R-:W-:Y:S01]  /*5760*/  FADD.FTZ R86, R104, 1 ;  /* 0x3f80000068567421 */ /* 0x004fe20000010000 */
[C---:B------:R-:W-:Y:S01]  /*5770*/  FADD.FTZ R3, -R85.reuse, 1 ;  /* 0x3f80000055037421 */ /* 0x040fe20000010100 */
[----:B------:R-:W-:Y:S01]  /*5780*/  FMUL.FTZ R102, R90, R81 ;  /* 0x000000515a667220 */ /* 0x000fe20000410000 */
[----:B------:R-:W-:Y:S01]  /*5790*/  SHF.L.U32 R96, R96, 0x10, RZ ;  /* 0x0000001060607819 */ /* 0x000fe200000006ff */
[----:B------:R-:W-:Y:S02]  /*57a0*/  LDS.U16 R115, [R59+0x14] ;  /* 0x000014003b737984 */ /* 0x000fe40000000400 */
[----:B------:R-:W2:Y:S01]  /*57b0*/  MUFU.RCP R86, R86 ;  /* 0x0000005600567308 */ /* 0x000ea20000001000 */
[----:B------:R-:W-:Y:S01]  /*57c0*/  FFMA.FTZ R3, R32, R3, 1 ;  /* 0x3f80000020037423 */ /* 0x000fe20000010003 */
[----:B------:R-:W-:Y:S01]  /*57d0*/  FMUL.FTZ R102, R85, R102 ;  /* 0x0000006655667220 */ /* 0x000fe20000410000 */
[----:B------:R-:W-:Y:S01]  /*57e0*/  SHF.L.U32 R98, R98, 0x10, RZ ;  /* 0x0000001062627819 */ /* 0x000fe200000006ff */
[----:B------:R-:W-:Y:S02]  /*57f0*/  LDS.U16 R116, [R59+0x18] ;  /* 0x000018003b747984 */ /* 0x000fe40000000400 */
[----:B------:R-:W-:-:S02]  /*5800*/  FMUL.FTZ R121, R102, R3 ;  /* 0x0000000366797220 */ /* 0x000fc40000410000 */
[----:B------:R-:W3:Y:S01]  /*5810*/  LDS.U16 R3, [R59+0xc] ;  /* 0x00000c003b037984 */ /* 0x000ee20000000400 */
[----:B-1----:R-:W-:Y:S01]  /*5820*/  SHF.L.U32 R82, R82, 0x10, RZ ;  /* 0x0000001052527819 */ /* 0x002fe200000006ff */
[----:B------:R-:W-:Y:S01]  /*5830*/  FMUL.FTZ R2, R2, R99 ;  /* 0x0000006302027220 */ /* 0x000fe20000410000 */
[----:B------:R-:W1:Y:S01]  /*5840*/  MUFU.RCP R88, R88 ;  /* 0x0000005800587308 */ /* 0x000e620000001000 */
[----:B------:R-:W-:Y:S01]  /*5850*/  FADD.FTZ R126, R114, 1 ;  /* 0x3f800000727e7421 */ /* 0x000fe20000010000 */
[----:B------:R-:W-:Y:S01]  /*5860*/  SHF.L.U32 R74, R74, 0x10, RZ ;  /* 0x000000104a4a7819 */ /* 0x000fe200000006ff */
[----:B------:R-:W-:Y:S01]  /*5870*/  FMUL.FTZ R99, R89, R82 ;  /* 0x0000005259637220 */ /* 0x000fe20000410000 */
[----:B------:R-:W-:Y:S01]  /*5880*/  LDS.U16 R118, [R59+0x1c] ;  /* 0x00001c003b767984 */ /* 0x000fe20000000400 */
[C---:B--2---:R-:W-:Y:S02]  /*5890*/  FADD.FTZ R104, -R86.reuse, 1 ;  /* 0x3f80000056687421 */ /* 0x044fe40000010100 */
[----:B------:R-:W-:Y:S01]  /*58a0*/  FMUL.FTZ R101, R86, R99 ;  /* 0x0000006356657220 */ /* 0x000fe20000410000 */
[----:B------:R-:W-:Y:S01]  /*58b0*/  LDS.U16 R119, [R59+0x1e] ;  /* 0x00001e003b777984 */ /* 0x000fe20000000400 */
[----:B------:R-:W-:-:S04]  /*58c0*/  FFMA.FTZ R104, R35, R104, 1 ;  /* 0x3f80000023687423 */ /* 0x000fc80000010068 */
[----:B------:R-:W-:Y:S02]  /*58d0*/  FMUL.FTZ R120, R101, R104 ;  /* 0x0000006865787220 */ /* 0x000fe40000410000 */
[----:B------:R-:W2:Y:S01]  /*58e0*/  LDS.U16 R104, [R59+0xe] ;  /* 0x00000e003b687984 */ /* 0x000ea20000000400 */
[----:B0-----:R-:W-:Y:S01]  /*58f0*/  SHF.L.U32 R94, R94, 0x10, RZ ;  /* 0x000000105e5e7819 */ /* 0x001fe200000006ff */
[----:B------:R-:W-:Y:S01]  /*5900*/  FMUL.FTZ R110, R70, -1.4426950216293334961 ;  /* 0xbfb8aa3b466e7820 */ /* 0x000fe20000410000 */
[----:B------:R-:W0:Y:S01]  /*5910*/  MUFU.EX2 R113, R113 ;  /* 0x0000007100717308 */ /* 0x000e220000000800 */
[----:B------:R-:W-:Y:S02]  /*5920*/  FMUL.FTZ R109, R69, -1.4426950216293334961 ;  /* 0xbfb8aa3b456d7820 */ /* 0x000fe40000410000 */
[----:B------:R-:W-:-:S05]  /*5930*/  FMUL.FTZ R103, R97, R94 ;  /* 0x0000005e61677220 */ /* 0x000fca0000410000 */
[----:B------:R4:W-:Y:S01]  /*5940*/  MUFU.RCP R99, R108 ;  /* 0x0000006c00637308 */ /* 0x0009e20000001000 */
[----:B-1----:R-:W-:Y:S01]  /*5950*/  FMUL.FTZ R103, R88, R103 ;  /* 0x0000006758677220 */ /* 0x002fe20000410000 */
[----:B------:R-:W-:Y:S01]  /*5960*/  FMUL.FTZ R111, R73, -1.4426950216293334961 ;  /* 0xbfb8aa3b496f7820 */ /* 0x000fe20000410000 */
[----:B------:R-:W-:-:S05]  /*5970*/  FADD.FTZ R93, R106, 1 ;  /* 0x3f8000006a5d7421 */ /* 0x000fca0000010000 */
[----:B------:R-:W1:Y:S01]  /*5980*/  MUFU.RCP R87, R87 ;  /* 0x0000005700577308 */ /* 0x000e620000001000 */
[----:B----4-:R-:W-:-:S04]  /*5990*/  FADD.FTZ R108, -R88, 1 ;  /* 0x3f800000586c7421 */ /* 0x010fc80000010100 */
[----:B------:R-:W-:-:S03]  /*59a0*/  FFMA.FTZ R108, R41, R108, 1 ;  /* 0x3f800000296c7423 */ /* 0x000fc6000001006c */
[----:B------:R-:W4:Y:S01]  /*59b0*/  MUFU.EX2 R110, R110 ;  /* 0x0000006e006e7308 */ /* 0x000f220000000800 */
[----:B------:R-:W-:Y:S01]  /*59c0*/  FMUL.FTZ R122, R103, R108 ;  /* 0x0000006c677a7220 */ /* 0x000fe20000410000 */
[----:B------:R-:W-:-:S06]  /*59d0*/  SHF.L.U32 R103, R71, 0x10, RZ ;  /* 0x0000001047677819 */ /* 0x000fcc00000006ff */
[----:B------:R-:W5:Y:S01]  /*59e0*/  MUFU.RCP R92, R92 ;  /* 0x0000005c005c7308 */ /* 0x000f620000001000 */
[----:B---3--:R-:W-:Y:S02]  /*59f0*/  SHF.L.U32 R71, R3, 0x10, RZ ;  /* 0x0000001003477819 */ /* 0x008fe400000006ff */
[----:B------:R-:W3:Y:S05]  /*5a00*/  LDS.U16 R3, [R59+0x16] ;  /* 0x000016003b037984 */ /* 0x000eea0000000400 */
[----:B------:R-:W2:Y:S01]  /*5a10*/  MUFU.EX2 R109, R109 ;  /* 0x0000006d006d7308 */ /* 0x000ea20000000800 */
[----:B------:R-:W-:Y:S01]  /*5a20*/  SHF.L.U32 R91, R91, 0x10, RZ ;  /* 0x000000105b5b7819 */ /* 0x000fe200000006ff */
[----:B0-----:R-:W-:Y:S01]  /*5a30*/  FADD.FTZ R108, R113, 1 ;  /* 0x3f800000716c7421 */ /* 0x001fe20000010000 */
[----:B------:R-:W-:Y:S01]  /*5a40*/  SHF.L.U32 R95, R95, 0x10, RZ ;  /* 0x000000105f5f7819 */ /* 0x000fe200000006ff */
[----:B------:R-:W0:Y:S04]  /*5a50*/  LDS.U16 R113, [R59+0x12] ;  /* 0x000012003b717984 */ /* 0x000e280000000400 */
[----:B------:R4:W2:Y:S01]  /*5a60*/  MUFU.EX2 R112, R111 ;  /* 0x0000006f00707308 */ /* 0x0008a20000000800 */
[----:B-1----:R-:W-:Y:S01]  /*5a70*/  FADD.FTZ R101, -R87, 1 ;  /* 0x3f80000057657421 */ /* 0x002fe20000010100 */
[----:B------:R-:W-:-:S06]  /*5a80*/  FMUL.FTZ R106, R96, R91 ;  /* 0x0000005b606a7220 */ /* 0x000fcc0000410000 */
[----:B------:R-:W1:Y:S01]  /*5a90*/  MUFU.RCP R93, R93 ;  /* 0x0000005d005d7308 */ /* 0x000e620000001000 */
[----:B----4-:R-:W-:Y:S01]  /*5aa0*/  FADD.FTZ R111, R110, 1 ;  /* 0x3f8000006e6f7421 */ /* 0x010fe20000010000 */
[----:B-----5:R-:W-:Y:S01]  /*5ab0*/  FADD.FTZ R110, -R92, 1 ;  /* 0x3f8000005c6e7421 */ /* 0x020fe20000010100 */
[----:B------:R-:W-:Y:S01]  /*5ac0*/  FMUL.FTZ R105, R98, R95 ;  /* 0x0000005f62697220 */ /* 0x000fe20000410000 */
[----:B------:R-:W-:Y:S01]  /*5ad0*/  FFMA.FTZ R101, R36, R101, 1 ;  /* 0x3f80000024657423 */ /* 0x000fe20000010065 */
[----:B------:R-:W-:Y:S01]  /*5ae0*/  FMUL.FTZ R106, R87, R106 ;  /* 0x0000006a576a7220 */ /* 0x000fe20000410000 */
[----:B--2---:R-:W-:Y:S01]  /*5af0*/  FADD.FTZ R102, R109, 1 ;  /* 0x3f8000006d667421 */ /* 0x004fe20000010000 */
[----:B------:R-:W-:Y:S01]  /*5b00*/  FFMA.FTZ R110, R65, R110, 1 ;  /* 0x3f800000416e7423 */ /* 0x000fe2000001006e */
[----:B------:R-:W2:Y:S01]  /*5b10*/  MUFU.RCP R100, R100 ;  /* 0x0000006400647308 */ /* 0x000ea20000001000 */
[----:B------:R-:W-:Y:S01]  /*5b20*/  FMUL.FTZ R109, R92, R105 ;  /* 0x000000695c6d7220 */ /* 0x000fe20000410000 */
[----:B------:R-:W-:Y:S01]  /*5b30*/  FADD.FTZ R114, R117, 1 ;  /* 0x3f80000075727421 */ /* 0x000fe20000010000 */
[----:B------:R-:W-:Y:S01]  /*5b40*/  FMUL.FTZ R123, R106, R101 ;  /* 0x000000656a7b7220 */ /* 0x000fe20000410000 */
[----:B------:R-:W4:Y:S01]  /*5b50*/  LDS.U16 R117, [R59+0x1a] ;  /* 0x00001a003b757984 */ /* 0x000f220000000400 */
[----:B------:R-:W-:Y:S01]  /*5b60*/  FADD.FTZ R106, R112, 1 ;  /* 0x3f800000706a7421 */ /* 0x000fe20000010000 */
[----:B------:R-:W-:Y:S01]  /*5b70*/  FMUL.FTZ R125, R109, R110 ;  /* 0x0000006e6d7d7220 */ /* 0x000fe20000410000 */
[----:B------:R-:W-:Y:S01]  /*5b80*/  SHF.L.U32 R101, R72, 0x10, RZ ;  /* 0x0000001048657819 */ /* 0x000fe200000006ff */
[----:B-1----:R-:W-:Y:S01]  /*5b90*/  FADD.FTZ R109, -R93, 1 ;  /* 0x3f8000005d6d7421 */ /* 0x002fe20000010100 */
[----:B------:R-:W-:Y:S01]  /*5ba0*/  SHF.L.U32 R72, R104, 0x10, RZ ;  /* 0x0000001068487819 */ /* 0x000fe200000006ff */
[----:B------:R-:W-:Y:S01]  /*5bb0*/  FMUL.FTZ R104, R74, R71 ;  /* 0x000000474a687220 */ /* 0x000fe20000410000 */
[----:B------:R-:W-:Y:S01]  /*5bc0*/  MUFU.RCP R102, R102 ;  /* 0x0000006600667308 */ /* 0x000fe20000001000 */
[----:B------:R-:W-:-:S02]  /*5bd0*/  FFMA.FTZ R110, R66, R109, 1 ;  /* 0x3f800000426e7423 */ /* 0x000fc4000001006d */
[----:B------:R-:W-:Y:S01]  /*5be0*/  FMUL.FTZ R109, R93, R104 ;  /* 0x000000685d6d7220 */ /* 0x000fe20000410000 */
[----:B------:R-:W-:-:S04]  /*5bf0*/  SHF.L.U32 R104, R107, 0x10, RZ ;  /* 0x000000106b687819 */ /* 0x000fc800000006ff */
[----:B------:R1:W5:Y:S01]  /*5c00*/  MUFU.RCP R105, R111 ;  /* 0x0000006f00697308 */ /* 0x0003620000001000 */
[----:B------:R-:W-:-:S07]  /*5c10*/  FMUL.FTZ R124, R109, R110 ;  /* 0x0000006e6d7c7220 */ /* 0x000fce0000410000 */
[----:B------:R-:W3:Y:S01]  /*5c20*/  MUFU.RCP R106, R106 ;  /* 0x0000006a006a7308 */ /* 0x000ee20000001000 */
[C---:B--2---:R-:W-:Y:S01]  /*5c30*/  FADD.FTZ R112, -R100.reuse, 1 ;  /* 0x3f80000064707421 */ /* 0x044fe20000010100 */
[----:B-1----:R-:W-:Y:S01]  /*5c40*/  FMUL.FTZ R111, R101, R72 ;  /* 0x00000048656f7220 */ /* 0x002fe20000410000 */
[----:B------:R-:W-:Y:S01]  /*5c50*/  FADD.FTZ R109, -R99, 1 ;  /* 0x3f800000636d7421 */ /* 0x000fe20000010100 */
[----:B------:R-:W-:Y:S01]  /*5c60*/  FMUL.FTZ R110, R103, R104 ;  /* 0x00000068676e7220 */ /* 0x000fe20000410000 */
[----:B------:R-:W-:Y:S01]  /*5c70*/  FFMA.FTZ R112, R67, R112, 1 ;  /* 0x3f80000043707423 */ /* 0x000fe20000010070 */
[----:B------:R-:W-:Y:S01]  /*5c80*/  FMUL.FTZ R107, R100, R111 ;  /* 0x0000006f646b7220 */ /* 0x000fe20000410000 */
[----:B------:R-:W-:Y:S01]  /*5c90*/  FFMA.FTZ R109, R68, R109, 1 ;  /* 0x3f800000446d7423 */ /* 0x000fe2000001006d */
[----:B------:R-:W1:Y:S01]  /*5ca0*/  MUFU.RCP R108, R108 ;  /* 0x0000006c006c7308 */ /* 0x000e620000001000 */
[----:B------:R-:W-:Y:S01]  /*5cb0*/  FMUL.FTZ R110, R99, R110 ;  /* 0x0000006e636e7220 */ /* 0x000fe20000410000 */
[----:B------:R-:W-:Y:S01]  /*5cc0*/  FMUL.FTZ R127, R107, R112 ;  /* 0x000000706b7f7220 */ /* 0x000fe20000410000 */
[----:B------:R-:W-:-:S02]  /*5cd0*/  SHF.L.U32 R107, R30, 0x10, RZ ;  /* 0x000000101e6b7819 */ /* 0x000fc400000006ff */
[----:B------:R-:W-:-:S03]  /*5ce0*/  SHF.L.U32 R112, R27, 0x10, RZ ;  /* 0x000000101b707819 */ /* 0x000fc600000006ff */
[----:B------:R2:W4:Y:S01]  /*5cf0*/  MUFU.RCP R111, R126 ;  /* 0x0000007e006f7308 */ /* 0x0005220000001000 */
[----:B-----5:R-:W-:Y:S01]  /*5d00*/  FADD.FTZ R27, -R105, 1 ;  /* 0x3f800000691b7421 */ /* 0x020fe20000010100 */
[----:B---3--:R-:W-:Y:S01]  /*5d10*/  FADD.FTZ R30, -R106, 1 ;  /* 0x3f8000006a1e7421 */ /* 0x008fe20000010100 */
[----:B------:R-:W-:Y:S01]  /*5d20*/  FADD.FTZ R131, R128, 1 ;  /* 0x3f80000080837421 */ /* 0x000fe20000010000 */
[----:B--2---:R-:W-:Y:S01]  /*5d30*/  FMUL.FTZ R126, R110, R109 ;  /* 0x0000006d6e7e7220 */ /* 0x004fe20000410000 */
[----:B------:R-:W-:Y:S01]  /*5d40*/  SHF.L.U32 R109, R26, 0x10, RZ ;  /* 0x000000101a6d7819 */ /* 0x000fe200000006ff */
[----:B------:R-:W-:Y:S01]  /*5d50*/  FADD.FTZ R26, -R102, 1 ;  /* 0x3f800000661a7421 */ /* 0x000fe20000010100 */
[----:B------:R-:W-:Y:S02]  /*5d60*/  SHF.L.U32 R110, R29, 0x10, RZ ;  /* 0x000000101d6e7819 */ /* 0x000fe400000006ff */
[----:B------:R-:W-:Y:S01]  /*5d70*/  SHF.L.U32 R29, R3, 0x10, RZ ;  /* 0x00000010031d7819 */ /* 0x000fe200000006ff */
[----:B------:R-:W-:Y:S01]  /*5d80*/  FFMA.FTZ R128, R69, R26, 1 ;  /* 0x3f80000045807423 */ /* 0x000fe2000001001a */
[----:B------:R-:W-:Y:S01]  /*5d90*/  FFMA.FTZ R129, R70, R27, 1 ;  /* 0x3f80000046817423 */ /* 0x000fe2000001001b */
[----:B------:R-:W-:Y:S01]  /*5da0*/  FFMA.FTZ R130, R73, R30, 1 ;  /* 0x3f80000049827423 */ /* 0x000fe2000001001e */
[----:B0-----:R-:W-:Y:S01]  /*5db0*/  SHF.L.U32 R26, R113, 0x10, RZ ;  /* 0x00000010711a7819 */ /* 0x001fe200000006ff */
[----:B------:R-:W-:Y:S01]  /*5dc0*/  FMUL.FTZ R113, R112, R29 ;  /* 0x0000001d70717220 */ /* 0x000fe20000410000 */
[----:B------:R-:W-:-:S02]  /*5dd0*/  SHF.L.U32 R27, R115, 0x10, RZ ;  /* 0x00000010731b7819 */ /* 0x000fc400000006ff */
[----:B------:R-:W-:Y:S01]  /*5de0*/  SHF.L.U32 R30, R116, 0x10, RZ ;  /* 0x00000010741e7819 */ /* 0x000fe200000006ff */
[----:B------:R-:W0:Y:S01]  /*5df0*/  MUFU.RCP R114, R114 ;  /* 0x0000007200727308 */ /* 0x000e220000001000 */
[----:B-1----:R-:W-:Y:S01]  /*5e00*/  FADD.FTZ R132, -R108, 1 ;  /* 0x3f8000006c847421 */ /* 0x002fe20000010100 */
[----:B------:R-:W-:Y:S01]  /*5e10*/  FMUL.FTZ R116, R110, R27 ;  /* 0x0000001b6e747220 */ /* 0x000fe20000410000 */
[----:B------:R-:W-:Y:S01]  /*5e20*/  FMUL.FTZ R113, R106, R113 ;  /* 0x000000716a717220 */ /* 0x000fe20000410000 */
[----:B------:R-:W-:-:S04]  /*5e30*/  FMUL.FTZ R115, R109, R30 ;  /* 0x0000001e6d737220 */ /* 0x000fc80000410000 */
[----:B------:R1:W2:Y:S01]  /*5e40*/  MUFU.RCP R134, R131 ;  /* 0x0000008300867308 */ /* 0x0002a20000001000 */
[----:B------:R-:W-:Y:S01]  /*5e50*/  FFMA.FTZ R132, R75, R132, 1 ;  /* 0x3f8000004b847423 */ /* 0x000fe20000010084 */
[----:B------:R-:W-:Y:S01]  /*5e60*/  FMUL.FTZ R116, R105, R116 ;  /* 0x0000007469747220 */ /* 0x000fe20000410000 */
[----:B------:R-:W-:Y:S01]  /*5e70*/  FMUL.FTZ R115, R108, R115 ;  /* 0x000000736c737220 */ /* 0x000fe20000410000 */
[----:B------:R-:W-:Y:S01]  /*5e80*/  FMUL.FTZ R130, R113, R130 ;  /* 0x0000008271827220 */ /* 0x000fe20000410000 */
[----:B------:R-:W-:Y:S01]  /*5e90*/  SHF.L.U32 R113, R24, 0x10, RZ ;  /* 0x0000001018717819 */ /* 0x000fe200000006ff */
[----:B------:R-:W-:Y:S01]  /*5ea0*/  FMUL.FTZ R3, R107, R26 ;  /* 0x0000001a6b037220 */ /* 0x000fe20000410000 */
[----:B----4-:R-:W-:Y:S01]  /*5eb0*/  SHF.L.U32 R24, R117, 0x10, RZ ;  /* 0x0000001075187819 */ /* 0x010fe200000006ff */
[----:B------:R-:W-:Y:S01]  /*5ec0*/  FMUL.FTZ R129, R116, R129 ;  /* 0x0000008174817220 */ /* 0x000fe20000410000 */
[----:B------:R-:W-:Y:S01]  /*5ed0*/  ISETP.NE.AND P1, PT, R189, RZ, PT ;  /* 0x000000ffbd00720c */ /* 0x000fe20003f25270 */
[----:B------:R-:W-:Y:S01]  /*5ee0*/  FMUL.FTZ R132, R115, R132 ;  /* 0x0000008473847220 */ /* 0x000fe20000410000 */
[----:B------:R-:W-:Y:S01]  /*5ef0*/  SHF.L.U32 R115, R5, 0x10, RZ ;  /* 0x0000001005737819 */ /* 0x000fe200000006ff */
[----:B------:R-:W-:Y:S01]  /*5f00*/  FMUL.FTZ R3, R102, R3 ;  /* 0x0000000366037220 */ /* 0x000fe20000410000 */
[----:B------:R-:W-:Y:S01]  /*5f10*/  SHF.L.U32 R116, R4, 0x10, RZ ;  /* 0x0000001004747819 */ /* 0x000fe200000006ff */
[----:B-1----:R-:W-:Y:S01]  /*5f20*/  FADD.FTZ R131, -R111, 1 ;  /* 0x3f8000006f837421 */ /* 0x002fe20000010100 */
[----:B------:R-:W-:Y:S01]  /*5f30*/  SHF.L.U32 R4, R118, 0x10, RZ ;  /* 0x0000001076047819 */ /* 0x000fe200000006ff */
[----:B------:R-:W-:Y:S01]  /*5f40*/  FMUL.FTZ R118, R113, R24 ;  /* 0x0000001871767220 */ /* 0x000fe20000410000 */
[----:B------:R-:W-:Y:S01]  /*5f50*/  SHF.L.U32 R5, R119, 0x10, RZ ;  /* 0x0000001077057819 */ /* 0x000fe200000006ff */
[----:B------:R-:W-:Y:S01]  /*5f60*/  FMUL.FTZ R3, R3, R128 ;  /* 0x0000008003037220 */ /* 0x000fe20000410000 */
[----:B0-----:R-:W-:Y:S01]  /*5f70*/  FADD.FTZ R128, -R114, 1 ;  /* 0x3f80000072807421 */ /* 0x001fe20000010100 */
[----:B--2---:R-:W-:Y:S01]  /*5f80*/  FADD.FTZ R136, -R134, 1 ;  /* 0x3f80000086887421 */ /* 0x004fe20000010100 */
[----:B------:R-:W-:Y:S01]  /*5f90*/  FFMA.FTZ R131, R76, R131, 1 ;  /* 0x3f8000004c837423 */ /* 0x000fe20000010083 */
[----:B------:R-:W-:Y:S01]  /*5fa0*/  FMUL.FTZ R117, R115, R4 ;  /* 0x0000000473757220 */ /* 0x000fe20000410000 */
[----:B------:R-:W-:Y:S01]  /*5fb0*/  FMUL.FTZ R119, R116, R5 ;  /* 0x0000000574777220 */ /* 0x000fe20000410000 */
[----:B------:R-:W-:Y:S01]  /*5fc0*/  FMUL.FTZ R118, R111, R118 ;  /* 0x000000766f767220 */ /* 0x000fe20000410000 */
[----:B------:R-:W-:Y:S01]  /*5fd0*/  F2FP.BF16.F32.PACK_AB R2, R121, R2 ;  /* 0x000000027902723e */ /* 0x000fe200000010ff */
[----:B------:R-:W-:Y:S01]  /*5fe0*/  BAR.SYNC.DEFER_BLOCKING 0x0 ;  /* 0x0000000000007b1d */ /* 0x000fe20000010000 */
[----:B------:R-:W-:Y:S01]  /*5ff0*/  FFMA.FTZ R128, R77, R128, 1 ;  /* 0x3f8000004d807423 */ /* 0x000fe20000010080 */
[----:B------:R-:W-:Y:S01]  /*6000*/  FFMA.FTZ R136, R79, R136, 1 ;  /* 0x3f8000004f887423 */ /* 0x000fe20000010088 */
[----:B------:R-:W-:Y:S01]  /*6010*/  FMUL.FTZ R117, R114, R117 ;  /* 0x0000007572757220 */ /* 0x000fe20000410000 */
[----:B------:R-:W-:Y:S01]  /*6020*/  FMUL.FTZ R119, R134, R119 ;  /* 0x0000007786777220 */ /* 0x000fe20000410000 */
[----:B------:R-:W-:Y:S01]  /*6030*/  FMUL.FTZ R131, R118, R131 ;  /* 0x0000008376837220 */ /* 0x000fe20000410000 */
[----:B------:R-:W-:Y:S01]  /*6040*/  PRMT R118, R2, 0x7632, R118 ;  /* 0x0000763202767816 */ /* 0x000fe20000000076 */
[----:B------:R-:W-:Y:S01]  /*6050*/  VOTEU.ALL UP0, P1 ;  /* 0x0000000000ff7886 */ /* 0x000fe20000800000 */
[----:B------:R-:W-:Y:S01]  /*6060*/  F2FP.BF16.F32.PACK_AB R124, R127, R124 ;  /* 0x0000007c7f7c723e */ /* 0x000fe200000010ff */
[----:B------:R-:W-:Y:S01]  /*6070*/  FMUL.FTZ R117, R117, R128 ;  /* 0x0000008075757220 */ /* 0x000fe20000410000 */
[----:B------:R-:W-:Y:S01]  /*6080*/  F2FP.BF16.F32.PACK_AB R120, R123, R120 ;  /* 0x000000787b78723e */ /* 0x000fe200000010ff */
[----:B------:R-:W-:Y:S01]  /*6090*/  FMUL.FTZ R136, R119, R136 ;  /* 0x0000008877887220 */ /* 0x000fe20000410000 */
[----:B------:R-:W-:Y:S01]  /*60a0*/  F2FP.BF16.F32.PACK_AB R3, R3, R126 ;  /* 0x0000007e0303723e */ /* 0x000fe200000010ff */
[----:B------:R-:W-:Y:S01]  /*60b0*/  @!UP0 UIMAD UR12, UR20, -0x800, UR10 ;  /* 0xfffff800140c88a4 */ /* 0x000fe2000f8e020a */
[----:B------:R-:W-:-:S02]  /*60c0*/  PRMT R119, R120, 0x7632, R119 ;  /* 0x0000763278777816 */ /* 0x000fc40000000077 */
[----:B------:R-:W-:Y:S02]  /*60d0*/  F2FP.BF16.F32.PACK_AB R122, R125, R122 ;  /* 0x0000007a7d7a723e */ /* 0x000fe400000010ff */
[----:B------:R-:W-:Y:S02]  /*60e0*/  F2FP.BF16.F32.PACK_AB R129, R130, R129 ;  /* 0x000000818281723e */ /* 0x000fe400000010ff */
[----:B------:R-:W-:Y:S01]  /*60f0*/  F2FP.BF16.F32.PACK_AB R131, R131, R132 ;  /* 0x000000848383723e */ /* 0x000fe200000010ff */
[----:B------:R0:W-:Y:S01]  /*6100*/  STS.U16 [R59], R2 ;  /* 0x000000023b007388 */ /* 0x0001e20000000400 */
[----:B------:R-:W-:-:S03]  /*6110*/  F2FP.BF16.F32.PACK_AB R117, R136, R117 ;  /* 0x000000758875723e */ /* 0x000fc600000010ff */
[----:B------:R1:W-:Y:S01]  /*6120*/  STS.U16 [R59+0x2], R118 ;  /* 0x000002763b007388 */ /* 0x0003e20000000400 */
[----:B0-----:R-:W-:Y:S02]  /*6130*/  PRMT R2, R124, 0x7632, R2 ;  /* 0x000076327c027816 */ /* 0x001fe40000000002 */
[----:B-1----:R-:W-:-:S03]  /*6140*/  PRMT R118, R3, 0x7632, R118 ;  /* 0x0000763203767816 */ /* 0x002fc60000000076 */
[----:B------:R0:W-:Y:S01]  /*6150*/  STS.U16 [R59+0xe], R2 ;  /* 0x00000e023b007388 */ /* 0x0001e20000000400 */
[----:B------:R-:W-:-:S03]  /*6160*/  PRMT R121, R122, 0x7632, R121 ;  /* 0x000076327a797816 */ /* 0x000fc60000000079 */
[----:B------:R1:W-:Y:S04]  /*6170*/  STS.U16 [R59+0x4], R120 ;  /* 0x000004783b007388 */ /* 0x0003e80000000400 */
[----:B------:R2:W-:Y:S01]  /*6180*/  STS.U16 [R59+0x6], R119 ;  /* 0x000006773b007388 */ /* 0x0005e20000000400 */
[----:B0-----:R-:W-:-:S03]  /*6190*/  MOV R2, UR12 ;  /* 0x0000000c00027c02 */ /* 0x001fc60008000f00 */
[----:B------:R0:W-:Y:S01]  /*61a0*/  STS.U16 [R59+0x10], R3 ;  /* 0x000010033b007388 */ /* 0x0001e20000000400 */
[----:B-1----:R-:W-:-:S03]  /*61b0*/  PRMT R120, R131, 0x7632, R120 ;  /* 0x0000763283787816 */ /* 0x002fc60000000078 */
[----:B------:R1:W-:Y:S01]  /*61c0*/  STS.U16 [R59+0x12], R118 ;  /* 0x000012763b007388 */ /* 0x0003e20000000400 */
[----:B--2---:R-:W-:Y:S02]  /*61d0*/  PRMT R119, R129, 0x7632, R119 ;  /* 0x0000763281777816 */ /* 0x004fe40000000077 */
[C---:B0-----:R-:W-:Y:S02]  /*61e0*/  PRMT R3, R117.reuse, 0x7610, R3 ;  /* 0x0000761075037816 */ /* 0x041fe40000000003 */
[----:B-1----:R-:W-:Y:S02]  /*61f0*/  PRMT R118, R117, 0x7632, R118 ;  /* 0x0000763275767816 */ /* 0x002fe40000000076 */
[----:B------:R-:W-:Y:S01]  /*6200*/  @!P1 IADD3 R2, PT, PT, R2, 0x800, RZ ;  /* 0x0000080002029810 */ /* 0x000fe20007ffe0ff */
        /* <DEDUP_REMOVED lines=28> */
[----:B------:R-:W-:-:S05]  /*63d0*/  UIMAD.WIDE.U32 UR12, UR34, UR14, UR8 ;  /* 0x0000000e220c72a5 */ /* 0x000fca000f8e0008 */
[----:B------:R-:W2:Y:S01]  /*63e0*/  LDS R118, [UR30+0x1080] ;  /* 0x0010801eff767984 */ /* 0x000ea20008000800 */
[----:B------:R-:W-:Y:S01]  /*63f0*/  UIMAD UR13, UR34, UR15, UR13 ;  /* 0x0000000f220d72a4 */ /* 0x000fe2000f8e020d */
[----:B------:R-:W1:Y:S03]  /*6400*/  LDCU.64 UR14, c[0x0][0x558] ;  /* 0x0000ab00ff0e77ac */ /* 0x000e660008000a00 */
[----:B------:R-:W-:-:S04]  /*6410*/  UIMAD.WIDE.U32 UR12, UR31, UR36, UR12 ;  /* 0x000000241f0c72a5 */ /* 0x000fc8000f8e000c */
[----:B------:R-:W-:Y:S02]  /*6420*/  UIMAD UR13, UR31, UR37, UR13 ;  /* 0x000000251f0d72a4 */ /* 0x000fe4000f8e020d */
[----:B0-----:R-:W-:Y:S01]  /*6430*/  IADD3 R3, P0, PT, R21, UR12, RZ ;  /* 0x0000000c15037c10 */ /* 0x001fe2000ff1e0ff */
[----:B------:R-:W0:Y:S03]  /*6440*/  LDCU.64 UR36, c[0x0][0x490] ;  /* 0x00009200ff2477ac */ /* 0x000e260008000a00 */
[----:B------:R-:W-:Y:S02]  /*6450*/  IADD3.X R120, PT, PT, RZ, UR13, RZ, P0, !PT ;  /* 0x0000000dff787c10 */ /* 0x000fe400087fe4ff */
[----:B-1----:R-:W-:-:S04]  /*6460*/  LEA R2, P2, R3, UR14, 0x1 ;  /* 0x0000000e03027c11 */ /* 0x002fc8000f8408ff */
        /* <DEDUP_REMOVED lines=79> */
[----:B------:R-:W-:Y:S01]  /*6960*/  VOTEU.ALL UP0, P1 ;  /* 0x0000000000ff7886 */ /* 0x000fe20000800000 */
[----:B------:R-:W-:Y:S01]  /*6970*/  PRMT R2, R32, 0x7632, R2 ;  /* 0x0000763220027816 */ /* 0x000fe20000000002 */
        /* <DEDUP_REMOVED lines=11> */
[----:B------:R-:W-:Y:S01]  /*6a30*/  @!UP0 UIMAD UR12, UR20, -0x800, UR10 ;  /* 0xfffff800140c88a4 */ /* 0x000fe2000f8e020a */
[----:B------:R0:W-:Y:S01]  /*6a40*/  STS.U16 [R59+0x2], R2 ;  /* 0x000002023b007388 */ /* 0x0001e20000000400 */
[----:B------:R-:W-:-:S02]  /*6a50*/  PRMT R3, R35, 0x7632, R3 ;  /* 0x0000763223037816 */ /* 0x000fc40000000003 */
[----:B------:R-:W-:Y:S01]  /*6a60*/  PRMT R24, R41, 0x7632, R24 ;  /* 0x0000763229187816 */ /* 0x000fe20000000018 */
[----:B------:R1:W-:Y:S01]  /*6a70*/  STS.U16 [R59+0x10], R26 ;  /* 0x0000101a3b007388 */ /* 0x0003e20000000400 */
[----:B------:R-:W-:Y:S02]  /*6a80*/  F2FP.BF16.F32.PACK_AB R71, R72, R71 ;  /* 0x000000474847723e */ /* 0x000fe400000010ff */
[----:B------:R-:W-:Y:S01]  /*6a90*/  F2FP.BF16.F32.PACK_AB R27, R106, R27 ;  /* 0x0000001b6a1b723e */ /* 0x000fe200000010ff */
[----:B------:R2:W-:Y:S01]  /*6aa0*/  STS.U16 [R59+0x6], R3 ;  /* 0x000006033b007388 */ /* 0x0005e20000000400 */
[----:B------:R-:W-:Y:S02]  /*6ab0*/  F2FP.BF16.F32.PACK_AB R30, R111, R30 ;  /* 0x0000001e6f1e723e */ /* 0x000fe400000010ff */
[----:B0-----:R-:W-:Y:S01]  /*6ac0*/  PRMT R2, R26, 0x7632, R2 ;  /* 0x000076321a027816 */ /* 0x001fe20000000002 */
[----:B------:R0:W-:Y:S01]  /*6ad0*/  STS.U16 [R59+0xa], R24 ;  /* 0x00000a183b007388 */ /* 0x0001e20000000400 */
[----:B------:R-:W-:-:S02]  /*6ae0*/  F2FP.BF16.F32.PACK_AB R4, R5, R4 ;  /* 0x000000040504723e */ /* 0x000fc400000010ff */
[----:B------:R-:W-:Y:S01]  /*6af0*/  PRMT R29, R71, 0x7632, R29 ;  /* 0x00007632471d7816 */ /* 0x000fe2000000001d */
[----:B------:R3:W-:Y:S01]  /*6b00*/  STS.U16 [R59+0x12], R2 ;  /* 0x000012023b007388 */ /* 0x0007e20000000400 */
[----:B-1----:R-:W-:Y:S02]  /*6b10*/  PRMT R26, R4, 0x7632, R26 ;  /* 0x00007632041a7816 */ /* 0x002fe4000000001a */
[----:B--2---:R-:W-:Y:S01]  /*6b20*/  PRMT R3, R27, 0x7632, R3 ;  /* 0x000076321b037816 */ /* 0x004fe20000000003 */
[----:B------:R-:W-:Y:S01]  /*6b30*/  STS.U16 [R59], R32 ;  /* 0x000000203b007388 */ /* 0x000fe20000000400 */
[----:B0-----:R-:W-:-:S03]  /*6b40*/  PRMT R24, R30, 0x7632, R24 ;  /* 0x000076321e187816 */ /* 0x001fc60000000018 */
[----:B------:R-:W-:Y:S01]  /*6b50*/  STS.U16 [R59+0x4], R35 ;  /* 0x000004233b007388 */ /* 0x000fe20000000400 */
[----:B---3--:R-:W-:Y:S01]  /*6b60*/  MOV R2, UR12 ;  /* 0x0000000c00027c02 */ /* 0x008fe20008000f00 */
[----:B------:R-:W0:Y:S02]  /*6b70*/  LDCU.128 UR12, c[0x0][0x430] ;  /* 0x00008600ff0c77ac */ /* 0x000e240008000c00 */
[----:B------:R-:W-:Y:S01]  /*6b80*/  STS.U16 [R59+0x8], R41 ;  /* 0x000008293b007388 */ /* 0x000fe20000000400 */
[----:B------:R-:W-:-:S03]  /*6b90*/  @!P1 IADD3 R2, PT, PT, R2, 0x800, RZ ;  /* 0x0000080002029810 */ /* 0x000fc60007ffe0ff */
[----:B------:R-:W-:Y:S04]  /*6ba0*/  STS.U16 [R59+0xc], R71 ;  /* 0x00000c473b007388 */ /* 0x000fe80000000400 */
[----:B------:R-:W-:Y:S04]  /*6bb0*/  STS.U16 [R59+0xe], R29 ;  /* 0x00000e1d3b007388 */ /* 0x000fe80000000400 */
[----:B------:R-:W-:Y:S04]  /*6bc0*/  STS.U16 [R59+0x14], R27 ;  /* 0x0000141b3b007388 */ /* 0x000fe80000000400 */
[----:B------:R1:W-:Y:S01]  /*6bd0*/  STS.U16 [R59+0x16], R3 ;  /* 0x000016033b007388 */ /* 0x0003e20000000400 */
[----:B0-----:R-:W-:-:S03]  /*6be0*/  UIMAD.WIDE.U32 UR8, UR34, UR12, UR8 ;  /* 0x0000000c220872a5 */ /* 0x001fc6000f8e0008 */
[----:B------:R-:W-:Y:S01]  /*6bf0*/  STS.U16 [R59+0x18], R30 ;  /* 0x0000181e3b007388 */ /* 0x000fe20000000400 */
[----:B------:R-:W-:-:S03]  /*6c00*/  UIMAD UR9, UR34, UR13, UR9 ;  /* 0x0000000d220972a4 */ /* 0x000fc6000f8e0209 */
[----:B------:R0:W-:Y:S01]  /*6c10*/  STS.U16 [R59+0x1a], R24 ;  /* 0x00001a183b007388 */ /* 0x0001e20000000400 */
[----:B------:R-:W-:-:S03]  /*6c20*/  UIMAD.WIDE.U32 UR8, UR31, UR14, UR8 ;  /* 0x0000000e1f0872a5 */ /* 0x000fc6000f8e0008 */
[----:B------:R-:W-:Y:S01]  /*6c30*/  STS.U16 [R59+0x1c], R4 ;  /* 0x00001c043b007388 */ /* 0x000fe20000000400 */
[----:B------:R-:W-:Y:S02]  /*6c40*/  UIMAD UR15, UR31, UR15, UR9 ;  /* 0x0000000f1f0f72a4 */ /* 0x000fe4000f8e0209 */
[----:B-1----:R-:W-:Y:S01]  /*6c50*/  IADD3 R3, P0, PT, R21, UR8, RZ ;  /* 0x0000000815037c10 */ /* 0x002fe2000ff1e0ff */
[----:B------:R-:W-:Y:S01]  /*6c60*/  STS.U16 [R59+0x1e], R26 ;  /* 0x00001e1a3b007388 */ /* 0x000fe20000000400 */
[----:B------:R-:W-:-:S03]  /*6c70*/  NOP ;  /* 0x0000000000007918 */ /* 0x000fc60000000000 */
[----:B------:R-:W-:Y:S01]  /*6c80*/  LDS.U16 R5, [R151] ;  /* 0x0000000097057984 */ /* 0x000fe20000000400 */
[----:B0-----:R-:W-:-:S03]  /*6c90*/  IADD3.X R24, PT, PT, RZ, UR15, RZ, P0, !PT ;  /* 0x0000000fff187c10 */ /* 0x001fc600087fe4ff */
        /* <DEDUP_REMOVED lines=17> */
[----:B0-----:R-:W-:-:S04]  /*6db0*/  LEA R2, P0, R3, UR36, 0x1 ;  /* 0x0000002403027c11 */ /* 0x001fc8000f8008ff */
[----:B------:R-:W-:Y:S01]  /*6dc0*/  LEA.HI.X R3, R3, UR37, R24, 0x1, P0 ;  /* 0x0000002503037c11 */ /* 0x000fe200080f0c18 */
[----:B------:R-:W0:Y:S02]  /*6dd0*/  LDS R4, [UR30+0x1080] ;  /* 0x0010801eff047984 */ /* 0x000e240008000800 */
[-C--:B0-----:R-:W-:Y:S02]  /*6de0*/  ISETP.GE.AND P2, PT, R21, R4.reuse, PT ;  /* 0x000000041500720c */ /* 0x081fe40003f46270 */
        /* <DEDUP_REMOVED lines=31> */
.L_x_2909:
        /* <DEDUP_REMOVED lines=50> */
[----:B-1----:R-:W-:-:S04]  /*7300*/  FFMA.FTZ R3, R69, R40, R2 ;  /* 0x0000002845037223 */ /* 0x002fc80000010002 */
        /* <DEDUP_REMOVED lines=58> */
.L_x_3006:
[----:B------:R-:W-:Y:S01]  /*76b0*/  SHF.L.U32 R69, R189, 0x5, RZ ;  /* 0x00000005bd457819 */ /* 0x000fe200000006ff */
[----:B------:R-:W-:Y:S01]  /*76c0*/  HFMA2 R61, -RZ, RZ, 0, 0 ;  /* 0x00000000ff3d7431 */ /* 0x000fe200000001ff */
[----:B01----:R-:W-:Y:S02]  /*76d0*/  MOV R65, UR44 ;  /* 0x0000002c00417c02 */ /* 0x003fe40008000f00 */
        /* <DEDUP_REMOVED lines=31> */
[----:B----4-:R-:W4:Y:S01]  /*78d0*/  @!P0 LDG.E.U16 R108, desc[UR32][R62.64+0x1c0] ;  /* 0x0001c0203e6c8981 */ /* 0x010f22000c1e1500 */
[----:B------:R-:W-:-:S02]  /*78e0*/  ISETP.GE.AND P0, PT, R146, UR14, PT ;  /* 0x0000000e92007c0c */ /* 0x000fc4000bf06270 */
[----:B------:R-:W-:Y:S02]  /*78f0*/  PRMT R100, RZ, 0x7610, R100 ;  /* 0x00007610ff647816 */ /* 0x000fe40000000064 */
[C---:B------:R-:W-:Y:S02]  /*7900*/  LOP3.LUT R138, R68.reuse, 0x1c0, RZ, 0xfc, !PT ;  /* 0x000001c0448a7812 */ /* 0x040fe400078efcff */
[----:B------:R-:W-:Y:S02]  /*7910*/  PRMT R101, RZ, 0x7610, R101 ;  /* 0x00007610ff657816 */ /* 0x000fe40000000065 */
[C---:B------:R-:W-:Y:S02]  /*7920*/  LOP3.LUT R137, R68.reuse, 0x1e0, RZ, 0xfc, !PT ;  /* 0x000001e044897812 */ /* 0x040fe400078efcff */
[----:B------:R-:W-:Y:S02]  /*7930*/  PRMT R98, RZ, 0x7610, R98 ;  /* 0x00007610ff627816 */ /* 0x000fe40000000062 */
[----:B------:R-:W-:Y:S01]  /*7940*/  LOP3.LUT R136, R68, 0x200, RZ, 0xfc, !PT ;  /* 0x0000020044887812 */ /* 0x000fe200078efcff */
[----:B------:R-:W4:Y:S01]  /*7950*/  @!P0 LDG.E.U16 R105, desc[UR32][R62.64+0x200] ;  /* 0x000200203e698981 */ /* 0x000f22000c1e1500 */
        /* <DEDUP_REMOVED lines=19> */
[C---:B------:R-:W-:Y:S02]  /*7a90*/  LOP3.LUT R159, R68.reuse, 0x40, RZ, 0xfc, !PT ;  /* 0x00000040449f7812 */ /* 0x040fe400078efcff */
[C---:B------:R-:W-:Y:S02]  /*7aa0*/  LOP3.LUT R156, R68.reuse, 0x60, RZ, 0xfc, !PT ;  /* 0x00000060449c7812 */ /* 0x040fe400078efcff */
[----:B------:R-:W-:Y:S02]  /*7ab0*/  LOP3.LUT R145, R68, 0x80, RZ, 0xfc, !PT ;  /* 0x0000008044917812 */ /* 0x000fe400078efcff */
[----:B------:R-:W-:Y:S01]  /*7ac0*/  LOP3.LUT P2, RZ, R80, 0x4000000, RZ, 0xc0, !PT ;  /* 0x0400000050ff7812 */ /* 0x000fe2000784c0ff */
[----:B------:R-:W4:Y:S01]  /*7ad0*/  @!P0 LDG.E.U16 R102, desc[UR32][R62.64+0x2c0] ;  /* 0x0002c0203e668981 */ /* 0x000f22000c1e1500 */
[----:B------:R-:W-:-:S02]  /*7ae0*/  ISETP.GE.AND P0, PT, R140, UR14, PT ;  /* 0x0000000e8c007c0c */ /* 0x000fc4000bf06270 */
[----:B------:R-:W-:Y:S02]  /*7af0*/  LOP3.LUT R143, R68, 0xa0, RZ, 0xfc, !PT ;  /* 0x000000a0448f7812 */ /* 0x000fe400078efcff */
[----:B------:R-:W-:Y:S02]  /*7b00*/  ISETP.GE.AND P6, PT, R159, UR14, PT ;  /* 0x0000000e9f007c0c */ /* 0x000fe4000bfc6270 */
[----:B------:R-:W-:Y:S02]  /*7b10*/  ISETP.GE.AND P5, PT, R156, UR14, PT ;  /* 0x0000000e9c007c0c */ /* 0x000fe4000bfa6270 */
[----:B------:R-:W-:Y:S02]  /*7b20*/  ISETP.GE.AND P4, PT, R145, UR14, PT ;  /* 0x0000000e91007c0c */ /* 0x000fe4000bf86270 */
[----:B------:R-:W-:Y:S02]  /*7b30*/  PRMT R89, RZ, 0x7610, R89 ;  /* 0x00007610ff597816 */ /* 0x000fe40000000059 */
[----:B------:R-:W-:Y:S01]  /*7b40*/  ISETP.GE.AND P3, PT, R143, UR14, PT ;  /* 0x0000000e8f007c0c */ /* 0x000fe2000bf66270 */
[----:B------:R-:W4:Y:S01]  /*7b50*/  @!P0 LDG.E.U16 R95, desc[UR32][R62.64+0x300] ;  /* 0x000300203e5f8981 */ /* 0x000f22000c1e1500 */
[----:B------:R-:W-:-:S02]  /*7b60*/  ISETP.GE.AND P0, PT, R139, UR14, PT ;  /* 0x0000000e8b007c0c */ /* 0x000fc4000bf06270 */
[----:B------:R-:W-:Y:S02]  /*7b70*/  MOV R67, UR46 ;  /* 0x0000002e00437c02 */ /* 0x000fe40008000f00 */
[----:B------:R-:W-:Y:S02]  /*7b80*/  PRMT R71, RZ, 0x7610, R71 ;  /* 0x00007610ff477816 */ /* 0x000fe40000000047 */
[----:B------:R-:W-:Y:S01]  /*7b90*/  LOP3.LUT R120, R68, 0x300, RZ, 0xfc, !PT ;  /* 0x0000030044787812 */ /* 0x000fe200078efcff */
[----:B------:R-:W-:Y:S01]  /*7ba0*/  IMAD.WIDE.U32 R66, R67, UR8, R60 ;  /* 0x0000000843427c25 */ /* 0x000fe2000f8e003c */
[----:B------:R-:W-:Y:S02]  /*7bb0*/  PRMT R107, RZ, 0x7610, R107 ;  /* 0x00007610ff6b7816 */ /* 0x000fe4000000006b */
[----:B------:R-:W-:Y:S01]  /*7bc0*/  PRMT R78, RZ, 0x7610, R78 ;  /* 0x00007610ff4e7816 */ /* 0x000fe2000000004e */
[----:B------:R-:W5:Y:S01]  /*7bd0*/  @!P2 LDG.E.U16 R71, desc[UR32][R62.64] ;  /* 0x000000203e47a981 */ /* 0x000f62000c1e1500 */
[----:B------:R-:W-:-:S02]  /*7be0*/  PRMT R79, RZ, 0x7610, R79 ;  /* 0x00007610ff4f7816 */ /* 0x000fc4000000004f */
[----:B------:R-:W-:Y:S01]  /*7bf0*/  MOV R61, UR47 ;  /* 0x0000002f003d7c02 */ /* 0x000fe20008000f00 */
[----:B------:R-:W4:Y:S01]  /*7c00*/  @!P0 LDG.E.U16 R100, desc[UR32][R62.64+0x340] ;  /* 0x000340203e648981 */ /* 0x000f22000c1e1500 */
[----:B------:R-:W-:Y:S02]  /*7c10*/  ISETP.GE.AND P0, PT, R138, UR14, PT ;  /* 0x0000000e8a007c0c */ /* 0x000fe4000bf06270 */
[----:B------:R-:W-:Y:S01]  /*7c20*/  PRMT R76, RZ, 0x7610, R76 ;  /* 0x00007610ff4c7816 */ /* 0x000fe2000000004c */
[----:B------:R-:W2:Y:S01]  /*7c30*/  @!P6 LDG.E.U16 R107, desc[UR32][R62.64+0x80] ;  /* 0x000080203e6be981 */ /* 0x000ea2000c1e1500 */
[----:B------:R-:W-:Y:S01]  /*7c40*/  IMAD R61, R61, UR8, R67 ;  /* 0x000000083d3d7c24 */ /* 0x000fe2000f8e0243 */
[----:B------:R-:W-:Y:S02]  /*7c50*/  LEA R60, P1, R66, UR28, 0x1 ;  /* 0x0000001c423c7c11 */ /* 0x000fe4000f8208ff */
[----:B------:R-:W4:Y:S01]  /*7c60*/  @!P5 LDG.E.U16 R78, desc[UR32][R62.64+0xc0] ;  /* 0x0000c0203e4ed981 */ /* 0x000f22000c1e1500 */
[----:B------:R-:W-:-:S02]  /*7c70*/  PRMT R90, RZ, 0x7610, R90 ;  /* 0x00007610ff5a7816 */ /* 0x000fc4000000005a */
[----:B------:R-:W-:Y:S01]  /*7c80*/  LOP3.LUT R64, R68, 0x320, RZ, 0xfc, !PT ;  /* 0x0000032044407812 */ /* 0x000fe200078efcff */
[----:B------:R-:W4:Y:S01]  /*7c90*/  @!P4 LDG.E.U16 R79, desc[UR32][R62.64+0x100] ;  /* 0x000100203e4fc981 */ /* 0x000f22000c1e1500 */
[----:B------:R-:W-:Y:S02]  /*7ca0*/  LEA.HI.X R61, R66, UR29, R61, 0x1, P1 ;  /* 0x0000001d423d7c11 */ /* 0x000fe400088f0c3d */
[C---:B------:R-:W-:Y:S01]  /*7cb0*/  LOP3.LUT R65, R68.reuse, 0x340, RZ, 0xfc, !PT ;  /* 0x0000034044417812 */ /* 0x040fe200078efcff */
[----:B------:R-:W4:Y:S01]  /*7cc0*/  @!P0 LDG.E.U16 R101, desc[UR32][R62.64+0x380] ;  /* 0x000380203e658981 */ /* 0x000f22000c1e1500 */
[----:B------:R-:W-:Y:S02]  /*7cd0*/  ISETP.GE.AND P0, PT, R137, UR14, PT ;  /* 0x0000000e89007c0c */ /* 0x000fe4000bf06270 */
[----:B------:R-:W-:Y:S01]  /*7ce0*/  LOP3.LUT R66, R68, 0x360, RZ, 0xfc, !PT ;  /* 0x0000036044427812 */ /* 0x000fe200078efcff */
[----:B------:R-:W4:Y:S01]  /*7cf0*/  @!P3 LDG.E.U16 R76, desc[UR32][R62.64+0x140] ;  /* 0x000140203e4cb981 */ /* 0x000f22000c1e1500 */
[----:B------:R-:W-:-:S02]  /*7d00*/  LOP3.LUT R70, R69, 0x3e0, R177, 0xfe, !PT ;  /* 0x000003e045467812 */ /* 0x000fc400078efeb1 */
[C---:B------:R-:W-:Y:S02]  /*7d10*/  LOP3.LUT R67, R68.reuse, 0x380, RZ, 0xfc, !PT ;  /* 0x0000038044437812 */ /* 0x040fe400078efcff */
[C---:B------:R-:W-:Y:S02]  /*7d20*/  LOP3.LUT R69, R68.reuse, 0x3a0, RZ, 0xfc, !PT ;  /* 0x000003a044457812 */ /* 0x040fe400078efcff */
[----:B------:R-:W-:Y:S02]  /*7d30*/  LOP3.LUT R68, R68, 0x3c0, RZ, 0xfc, !PT ;  /* 0x000003c044447812 */ /* 0x000fe400078efcff */
[----:B------:R-:W-:Y:S01]  /*7d40*/  PRMT R87, RZ, 0x7610, R87 ;  /* 0x00007610ff577816 */ /* 0x000fe20000000057 */
[----:B------:R-:W4:Y:S01]  /*7d50*/  @!P0 LDG.E.U16 R98, desc[UR32][R62.64+0x3c0] ;  /* 0x0003c0203e628981 */ /* 0x000f22000c1e1500 */
[----:B------:R-:W-:Y:S02]  /*7d60*/  ISETP.GE.AND P0, PT, R136, UR14, PT ;  /* 0x0000000e88007c0c */ /* 0x000fe4000bf06270 */
[----:B------:R-:W-:-:S02]  /*7d70*/  PRMT R88, RZ, 0x7610, R88 ;  /* 0x00007610ff587816 */ /* 0x000fc40000000058 */
[----:B------:R-:W-:Y:S02]  /*7d80*/  PRMT R82, RZ, 0x7610, R82 ;  /* 0x00007610ff527816 */ /* 0x000fe40000000052 */
[----:B------:R-:W-:Y:S02]  /*7d90*/  PRMT R83, RZ, 0x7610, R83 ;  /* 0x00007610ff537816 */ /* 0x000fe40000000053 */
[----:B------:R-:W-:Y:S02]  /*7da0*/  PRMT R81, RZ, 0x7610, R81 ;  /* 0x00007610ff517816 */ /* 0x000fe40000000051 */
[----:B------:R-:W-:Y:S02]  /*7db0*/  PRMT R86, RZ, 0x7610, R86 ;  /* 0x00007610ff567816 */ /* 0x000fe40000000056 */
[----:B------:R-:W-:Y:S01]  /*7dc0*/  PRMT R84, RZ, 0x7610, R84 ;  /* 0x00007610ff547816 */ /* 0x000fe20000000054 */
[----:B------:R-:W4:Y:S01]  /*7dd0*/  @!P0 LDG.E.U16 R97, desc[UR32][R62.64+0x400] ;  /* 0x000400203e618981 */ /* 0x000f22000c1e1500 */
[----:B------:R-:W-:-:S13]  /*7de0*/  ISETP.GE.AND P0, PT, R135, UR14, PT ;  /* 0x0000000e87007c0c */ /* 0x000fda000bf06270 */
        /* <DEDUP_REMOVED lines=13> */
[----:B------:R-:W-:Y:S02]  /*7ec0*/  ISETP.GE.AND P0, PT, R120, UR14, PT ;  /* 0x0000000e78007c0c */ /* 0x000fe4000bf06270 */
[----:B------:R-:W-:Y:S02]  /*7ed0*/  ISETP.GE.AND P1, PT, R65, UR14, PT ;  /* 0x0000000e41007c0c */ /* 0x000fe4000bf26270 */
[----:B------:R-:W-:Y:S02]  /*7ee0*/  ISETP.GE.AND P2, PT, R66, UR14, PT ;  /* 0x0000000e42007c0c */ /* 0x000fe4000bf46270 */
[----:B------:R-:W-:Y:S02]  /*7ef0*/  ISETP.GE.AND P3, PT, R67, UR14, PT ;  /* 0x0000000e43007c0c */ /* 0x000fe4000bf66270 */
[----:B------:R-:W-:-:S05]  /*7f00*/  ISETP.GE.AND P4, PT, R69, UR14, PT ;  /* 0x0000000e45007c0c */ /* 0x000fca000bf86270 */
        /* <DEDUP_REMOVED lines=10> */
[----:B------:R0:W4:Y:S01]  /*7fb0*/  @!P6 LDG.E.U16 R84, desc[UR32][R62.64+0x7c0] ;  /* 0x0007c0203e54e981 */ /* 0x000122000c1e1500 */
[----:B------:R-:W1:Y:S01]  /*7fc0*/  S2UR UR15, SR_CgaCtaId ;  /* 0x00000000000f79c3 */ /* 0x000e620000008800 */
[----:B------:R-:W-:-:S04]  /*7fd0*/  LOP3.LUT R66, R189, 0x3e0, RZ, 0xc0, !PT ;  /* 0x000003e0bd427812 */ /* 0x000fc800078ec0ff */
[----:B------:R-:W-:Y:S01]  /*7fe0*/  IADD3 R99, PT, PT, R66, R239, RZ ;  /* 0x000000ef42637210 */ /* 0x000fe20007ffe0ff */
[----:B------:R-:W-:-:S04]  /*7ff0*/  UMOV UR30, UR12 ;  /* 0x0000000c001e7c82 */ /* 0x000fc80008000000 */
[----:B------:R-:W-:Y:S01]  /*8000*/  IMAD R66, R66, 0x1f, R99 ;  /* 0x0000001f42427824 */ /* 0x000fe200078e0263 */
[----:B---3--:R-:W-:-:S03]  /*8010*/  UIMAD.WIDE.U32 UR34, UR8, UR42, UR30 ;  /* 0x0000002a082272a5 */ /* 0x008fc6000f8e001e */
[----:B------:R-:W-:Y:S01]  /*8020*/  UMOV UR30, 0x400 ;  /* 0x00000400001e7882 */ /* 0x000fe20000000000 */
[C---:B------:R-:W-:Y:S02]  /*8030*/  IADD3 R65, PT, PT, R66.reuse, 0x20, RZ ;  /* 0x0000002042417810 */ /* 0x040fe40007ffe0ff */
[C---:B------:R-:W-:Y:S02]  /*8040*/  IADD3 R67, PT, PT, R66.reuse, 0x40, RZ ;  /* 0x0000004042437810 */ /* 0x040fe40007ffe0ff */
[C---:B------:R-:W-:Y:S02]  /*8050*/  IADD3 R73, PT, PT, R66.reuse, 0x80, RZ ;  /* 0x0000008042497810 */ /* 0x040fe40007ffe0ff */
[C---:B------:R-:W-:Y:S02]  /*8060*/  IADD3 R69, PT, PT, R66.reuse, 0x60, RZ ;  /* 0x0000006042457810 */ /* 0x040fe40007ffe0ff */
[C---:B------:R-:W-:Y:S01]  /*8070*/  IADD3 R115, PT, PT, R66.reuse, 0x120, RZ ;  /* 0x0000012042737810 */ /* 0x040fe20007ffe0ff */
[----:B-1----:R-:W-:Y:S01]  /*8080*/  ULEA UR30, UR15, UR30, 0x18 ;  /* 0x0000001e0f1e7291 */ /* 0x002fe2000f8ec0ff */
[----:B------:R-:W-:-:S02]  /*8090*/  LEA.HI.SX32 R64, R66, R66, 0x1b ;  /* 0x0000004242407211 */ /* 0x000fc400078fdaff */
        /* <DEDUP_REMOVED lines=68> */
[----:B----4-:R1:W-:Y:S01]  /*84e0*/  STS.U16 [R67+0xc0], R78 ;  /* 0x0000c04e43007388 */ /* 0x0103e20000000400 */
        /* <DEDUP_REMOVED lines=18> */
[----:B------:R-:W-:Y:S01]  /*8610*/  LEA R113, R133, UR30, 0x1 ;  /* 0x0000001e85717c11 */ /* 0x000fe2000f8e08ff */
[----:B------:R-:W-:Y:S02]  /*8620*/  UIMAD UR10, UR8, UR43, UR35 ;  /* 0x0000002b080a72a4 */ /* 0x000fe4000f8e0223 */
[----:B------:R-:W-:Y:S01]  /*8630*/  STS.U16 [R76+0x300], R95 ;  /* 0x0003005f4c007388 */ /* 0x000fe20000000400 */
[----:B------:R-:W-:Y:S01]  /*8640*/  LEA R114, R114, UR30, 0x1 ;  /* 0x0000001e72727c11 */ /* 0x000fe2000f8e08ff */
[----:B------:R-:W-:Y:S02]  /*8650*/  ULEA UR35, UP0, UR34, UR40, 0x3 ;  /* 0x0000002822237291 */ /* 0x000fe4000f8018ff */
[----:B------:R-:W-:Y:S01]  /*8660*/  STS.U16 [R77+0x340], R100 ;  /* 0x000340644d007388 */ /* 0x000fe20000000400 */
[----:B------:R-:W-:-:S03]  /*8670*/  LEA R115, R115, UR30, 0x1 ;  /* 0x0000001e73737c11 */ /* 0x000fc6000f8e08ff */
[----:B------:R-:W-:Y:S01]  /*8680*/  STS.U16 [R78+0x380], R101 ;  /* 0x000380654e007388 */ /* 0x000fe20000000400 */
[----:B------:R-:W-:-:S03]  /*8690*/  LEA R116, R116, UR30, 0x1 ;  /* 0x0000001e74747c11 */ /* 0x000fc6000f8e08ff */
[----:B------:R-:W-:Y:S01]  /*86a0*/  STS.U16 [R79+0x3c0], R98 ;  /* 0x0003c0624f007388 */ /* 0x000fe20000000400 */
[----:B------:R-:W-:-:S03]  /*86b0*/  LEA R122, R122, UR30, 0x1 ;  /* 0x0000001e7a7a7c11 */ /* 0x000fc6000f8e08ff */
[----:B------:R-:W-:Y:S01]  /*86c0*/  STS.U16 [R106+0x400], R97 ;  /* 0x000400616a007388 */ /* 0x000fe20000000400 */
[----:B------:R-:W-:Y:S01]  /*86d0*/  LEA R150, R150, UR30, 0x1 ;  /* 0x0000001e96967c11 */ /* 0x000fe2000f8e08ff */
[----:B------:R-:W-:Y:S02]  /*86e0*/  ULEA.HI.X UR34, UR34, UR41, UR10, 0x3, UP0 ;  /* 0x0000002922227291 */ /* 0x000fe400080f1c0a */
        /* <DEDUP_REMOVED lines=13> */
[----:B0-----:R-:W-:Y:S02]  /*87c0*/  MOV R62, UR35 ;  /* 0x00000023003e7c02 */ /* 0x001fe40008000f00 */
[----:B------:R-:W-:Y:S01]  /*87d0*/  MOV R63, UR34 ;  /* 0x00000022003f7c02 */ /* 0x000fe20008000f00 */
[----:B------:R0:W-:Y:S01]  /*87e0*/  STS.U16 [R122+0x580], R85 ;  /* 0x000580557a007388 */ /* 0x0001e20000000400 */
[----:B------:R-:W-:Y:S02]  /*87f0*/  LEA R153, R153, UR30, 0x1 ;  /* 0x0000001e99997c11 */ /* 0x000fe4000f8e08ff */
[----:B------:R-:W-:-:S02]  /*8800*/  LEA R151, R151, UR30, 0x1 ;  /* 0x0000001e97977c11 */ /* 0x000fc4000f8e08ff */
[----:B------:R-:W2:Y:S01]  /*8810*/  LDG.E.64 R62, desc[UR32][R62.64] ;  /* 0x000000203e3e7981 */ /* 0x000ea2000c1e1b00 */
[----:B------:R-:W-:-:S03]  /*8820*/  PRMT R191, RZ, 0x7610, R191 ;  /* 0x00007610ffbf7816 */ /* 0x000fc600000000bf */
        /* <DEDUP_REMOVED lines=260> */
[----:B------:R-:W-:Y:S01]  /*9870*/  STS.U16 [R64+0x2100], R191 ;  /* 0x002100bf40007388 */ /* 0x000fe20000000400 */
[----:B------:R-:W-:-:S03]  /*9880*/  UIADD3 UR10, UPT, UPT, UR20, -0x1, URZ ;  /* 0xffffffff140a7890 */ /* 0x000fc6000fffe0ff */
[----:B------:R0:W-:Y:S04]  /*9890*/  STS.U16 [R65+0x2140], R176 ;  /* 0x002140b041007388 */ /* 0x0001e80000000400 */
[----:B------:R-:W-:Y:S04]  /*98a0*/  STS.U16 [R66+0x2180], R179 ;  /* 0x002180b342007388 */ /* 0x000fe80000000400 */
[----:B------:R1:W-:Y:S01]  /*98b0*/  STS.U16 [R67+0x21c0], R174 ;  /* 0x0021c0ae43007388 */ /* 0x0003e20000000400 */
[----:B------:R-:W-:-:S03]  /*98c0*/  FMUL.FTZ R200, R58, UR34 ;  /* 0x000000223ac87c20 */ /* 0x000fc60008410000 */
[----:B------:R-:W-:Y:S01]  /*98d0*/  STS.U16 [R68+0x2200], R175 ;  /* 0x002200af44007388 */ /* 0x000fe20000000400 */
[----:B------:R-:W-:-:S03]  /*98e0*/  ULEA.HI UR15, UR10, UR10, URZ, 0x1 ;  /* 0x0000000a0a0f7291 */ /* 0x000fc6000f8f08ff */
[----:B------:R-:W-:Y:S01]  /*98f0*/  STS.U16 [R69+0x2240], R172 ;  /* 0x002240ac45007388 */ /* 0x000fe20000000400 */
[----:B------:R-:W-:-:S03]  /*9900*/  FMUL.FTZ R198, R198, R58 ;  /* 0x0000003ac6c67220 */ /* 0x000fc60000410000 */
[----:B------:R-:W-:Y:S04]  /*9910*/  STS.U16 [R70+0x2280], R173 ;  /* 0x002280ad46007388 */ /* 0x000fe80000000400 */
[----:B------:R-:W-:Y:S01]  /*9920*/  STS.U16 [R71+0x22c0], R170 ;  /* 0x0022c0aa47007388 */ /* 0x000fe20000000400 */
[----:B------:R-:W-:-:S03]  /*9930*/  FMUL.RZ R200, R200, 0.15915493667125701904 ;  /* 0x3e22f983c8c87820 */ /* 0x000fc6000040c000 */
[----:B------:R-:W-:Y:S01]  /*9940*/  STS.U16 [R72+0x2300], R171 ;  /* 0x002300ab48007388 */ /* 0x000fe20000000400 */
[----:B------:R-:W-:-:S03]  /*9950*/  ULOP3.LUT UR15, UR15, 0xfffffe, URZ, 0xc0, !UPT ;  /* 0x00fffffe0f0f7892 */ /* 0x000fc6000f8ec0ff */
[----:B------:R-:W-:Y:S04]  /*9960*/  STS.U16 [R73+0x2340], R168 ;  /* 0x002340a849007388 */ /* 0x000fe80000000400 */
[----:B------:R-:W-:Y:S04]  /*9970*/  STS.U16 [R74+0x2380], R169 ;  /* 0x002380a94a007388 */ /* 0x000fe80000000400 */
[----:B------:R-:W-:Y:S01]  /*9980*/  STS.U16 [R75+0x23c0], R166 ;  /* 0x0023c0a64b007388 */ /* 0x000fe20000000400 */
[----:B------:R-:W-:Y:S03]  /*9990*/  MUFU.EX2 R198, R198 ;  /* 0x000000c600c67308 */ /* 0x000fe60000000800 */
[----:B------:R-:W-:Y:S01]  /*99a0*/  STS.U16 [R76+0x2400], R167 ;  /* 0x002400a74c007388 */ /* 0x000fe20000000400 */
[----:B------:R-:W-:-:S03]  /*99b0*/  UIADD3 UR10, UPT, UPT, UR10, -UR15, URZ ;  /* 0x8000000f0a0a7290 */ /* 0x000fc6000fffe0ff */
[----:B------:R-:W-:Y:S01]  /*99c0*/  STS.U16 [R77+0x2440], R164 ;  /* 0x002440a44d007388 */ /* 0x000fe20000000400 */
[----:B0-----:R-:W0:Y:S03]  /*99d0*/  MUFU.SIN R65, R200 ;  /* 0x000000c800417308 */ /* 0x001e260000000400 */
[----:B------:R-:W-:Y:S04]  /*99e0*/  STS.U16 [R78+0x2480], R165 ;  /* 0x002480a54e007388 */ /* 0x000fe80000000400 */
[----:B------:R-:W-:Y:S01]  /*99f0*/  STS.U16 [R79+0x24c0], R160 ;  /* 0x0024c0a04f007388 */ /* 0x000fe20000000400 */
[----:B-1----:R-:W1:Y:S03]  /*9a00*/  MUFU.COS R67, R200 ;  /* 0x000000c800437308 */ /* 0x002e660000000000 */
[----:B------:R-:W-:Y:S01]  /*9a10*/  STS.U16 [R106+0x2500], R193 ;  /* 0x002500c16a007388 */ /* 0x000fe20000000400 */
[----:B------:R-:W-:-:S03]  /*9a20*/  ULEA UR10, UR10, UR8, 0x8 ;  /* 0x000000080a0a7291 */ /* 0x000fc6000f8e40ff */
        /* <DEDUP_REMOVED lines=166> */
.L_x_2912:
[----:B------:R-:W-:-:S06]  /*a490*/  LEA R106, R189, UR30, 0x3 ;  /* 0x0000001ebd6a7c11 */ /* 0x000fcc000f8e18ff */
[----:B------:R-:W0:Y:S02]  /*a4a0*/  LDS.64 R106, [R106+0xea88] ;  /* 0x00ea88006a6a7984 */ /* 0x000e240000000a00 */
.L_x_2913:
[----:B------:R-:W-:Y:S05]  /*a4b0*/  BSYNC.RECONVERGENT B0 ;  /* 0x0000000000007941 */ /* 0x000fea0003800200 */
.L_x_2911:
[----:B------:R-:W2:Y:S01]  /*a4c0*/  @P0 LDC R64, c[0x0][0x38c] ;  /* 0x0000e300ff400b82 */ /* 0x000ea20000000800 */
[-C--:B------:R-:W-:Y:S01]  /*a4d0*/  FMUL.FTZ R222, R114, R58.reuse ;  /* 0x0000003a72de7220 */ /* 0x080fe20000410000 */
[----:B------:R-:W-:Y:S01]  /*a4e0*/  MOV R61, UR20 ;  /* 0x00000014003d7c02 */ /* 0x000fe20008000f00 */
[----:B------:R-:W-:Y:S01]  /*a4f0*/  FMUL.FTZ R220, R113, R58 ;  /* 0x0000003a71dc7220 */ /* 0x000fe20000410000 */
[----:B------:R-:W-:Y:S02]  /*a500*/  HFMA2 R65, -RZ, RZ, 0, 9.5367431640625e-07 ;  /* 0x00000010ff417431 */ /* 0x000fe400000001ff */
[C---:B------:R-:W-:Y:S01]  /*a510*/  FMUL.FTZ R67, R42.reuse, R222 ;  /* 0x000000de2a437220 */ /* 0x040fe20000410000 */
[----:B------:R-:W-:Y:S01]  /*a520*/  @P0 IADD3 R61, PT, PT, R61, -0x2, RZ ;  /* 0xfffffffe3d3d0810 */ /* 0x000fe20007ffe0ff */
[----:B------:R-:W-:Y:S01]  /*a530*/  FMUL.FTZ R66, R42, R220 ;  /* 0x000000dc2a427220 */ /* 0x000fe20000410000 */
[----:B------:R-:W-:Y:S01]  /*a540*/  MOV R60, 0x3f800000 ;  /* 0x3f800000003c7802 */ /* 0x000fe20000000f00 */
[C---:B------:R-:W-:Y:S01]  /*a550*/  FMUL.FTZ R68, R82.reuse, R67 ;  /* 0x0000004352447220 */ /* 0x040fe20000410000 */
[-C--:B------:R-:W-:Y:S01]  /*a560*/  FMUL.FTZ R218, R115, R57.reuse ;  /* 0x0000003973da7220 */ /* 0x080fe20000410000 */
        /* <DEDUP_REMOVED lines=16> */
[-C--:B------:R-:W-:Y:S01]  /*a670*/  FMUL.FTZ R214, R119, R55.reuse ;  /* 0x0000003777d67220 */ /* 0x080fe20000410000 */
[----:B------:R-:W-:Y:S01]  /*a680*/  FMUL.FTZ R215, R120, R55 ;  /* 0x0000003778d77220 */ /* 0x000fe20000410000 */
[----:B------:R-:W-:Y:S01]  /*a690*/  FMUL.FTZ R212, R121, R54 ;  /* 0x0000003679d47220 */ /* 0x000fe20000410000 */
[----:B------:R-:W-:Y:S01]  /*a6a0*/  FMUL.FTZ R68, R86, R66 ;  /* 0x0000004256447220 */ /* 0x000fe20000410000 */
[----:B------:R-:W-:Y:S01]  /*a6b0*/  FMUL.FTZ R213, R124, R54 ;  /* 0x000000367cd57220 */ /* 0x000fe20000410000 */
[-C--:B------:R-:W-:Y:S01]  /*a6c0*/  FMUL.FTZ R211, R126, R53.reuse ;  /* 0x000000357ed37220 */ /* 0x080fe20000410000 */
[----:B------:R-:W-:Y:S01]  /*a6d0*/  FMUL.FTZ R210, R125, R53 ;  /* 0x000000357dd27220 */ /* 0x000fe20000410000 */
[----:B--2---:R-:W-:Y:S01]  /*a6e0*/  FMUL.FTZ R64, R84, R67 ;  /* 0x0000004354407220 */ /* 0x004fe20000410000 */
[----:B------:R-:W-:Y:S01]  /*a6f0*/  FMUL.FTZ R65, R123, R82 ;  /* 0x000000527b417220 */ /* 0x000fe20000410000 */
[-C--:B------:R-:W-:Y:S01]  /*a700*/  FMUL.FTZ R209, R128, R52.reuse ;  /* 0x0000003480d17220 */ /* 0x080fe20000410000 */
[----:B------:R-:W-:Y:S01]  /*a710*/  FMUL.FTZ R208, R127, R52 ;  /* 0x000000347fd07220 */ /* 0x000fe20000410000 */
[----:B------:R-:W-:Y:S01]  /*a720*/  FFMA.FTZ R69, R83, R69, -R64 ;  /* 0x0000004553457223 */ /* 0x000fe20000010840 */
[C---:B------:R-:W-:Y:S01]  /*a730*/  FMUL.FTZ R64, R122.reuse, R82 ;  /* 0x000000527a407220 */ /* 0x040fe20000410000 */
[----:B------:R-:W-:Y:S01]  /*a740*/  FFMA.FTZ R65, R122, R81, -R65 ;  /* 0x000000517a417223 */ /* 0x000fe20000010841 */
[----:B------:R-:W-:Y:S01]  /*a750*/  FMUL.FTZ R207, R130, R51 ;  /* 0x0000003382cf7220 */ /* 0x000fe20000410000 */
[----:B------:R-:W-:Y:S01]  /*a760*/  FFMA.FTZ R69, R39, R216, R69 ;  /* 0x000000d827457223 */ /* 0x000fe20000010045 */
[----:B------:R-:W-:Y:S01]  /*a770*/  FFMA.FTZ R64, R123, R81, R64 ;  /* 0x000000517b407223 */ /* 0x000fe20000010040 */
[----:B------:R-:W-:Y:S01]  /*a780*/  FMUL.FTZ R206, R129, R51 ;  /* 0x0000003381ce7220 */ /* 0x000fe20000410000 */
[-C--:B------:R-:W-:Y:S01]  /*a790*/  FMUL.FTZ R205, R132, R50.reuse ;  /* 0x0000003284cd7220 */ /* 0x080fe20000410000 */
[-C--:B------:R-:W-:Y:S01]  /*a7a0*/  FMUL.FTZ R67, R86, R69.reuse ;  /* 0x0000004556437220 */ /* 0x080fe20000410000 */
[----:B------:R-:W-:Y:S01]  /*a7b0*/  FFMA.FTZ R69, R85, R69, -R68 ;  /* 0x0000004555457223 */ /* 0x000fe20000010844 */
[C---:B------:R-:W-:Y:S01]  /*a7c0*/  FMUL.FTZ R68, R84.reuse, R65 ;  /* 0x0000004154447220 */ /* 0x040fe20000410000 */
[----:B------:R-:W-:Y:S01]  /*a7d0*/  FMUL.FTZ R204, R131, R50 ;  /* 0x0000003283cc7220 */ /* 0x000fe20000410000 */
[----:B------:R-:W-:Y:S01]  /*a7e0*/  FFMA.FTZ R67, R85, R66, R67 ;  /* 0x0000004255437223 */ /* 0x000fe20000010043 */
[-C--:B------:R-:W-:Y:S01]  /*a7f0*/  FMUL.FTZ R66, R84, R64.reuse ;  /* 0x0000004054427220 */ /* 0x080fe20000410000 */
[C---:B------:R-:W-:Y:S01]  /*a800*/  FFMA.FTZ R68, R83.reuse, R64, R68 ;  /* 0x0000004053447223 */ /* 0x040fe20000010044 */
[C---:B------:R-:W-:Y:S01]  /*a810*/  FFMA.FTZ R69, R38.reuse, R214, R69 ;  /* 0x000000d626457223 */ /* 0x040fe20000010045 */
[----:B------:R-:W-:Y:S01]  /*a820*/  FFMA.FTZ R67, R38, R215, R67 ;  /* 0x000000d726437223 */ /* 0x000fe20000010043 */
        /* <DEDUP_REMOVED lines=9> */
[C---:B------:R-:W-:Y:S01]  /*a8c0*/  FMUL.FTZ R66, R88.reuse, R64 ;  /* 0x0000004058427220 */ /* 0x040fe20000410000 */
[C---:B------:R-:W-:Y:S01]  /*a8d0*/  FFMA.FTZ R72, R37.reuse, R213, R72 ;  /* 0x000000d525487223 */ /* 0x040fe20000010048 */
[----:B------:R-:W-:Y:S01]  /*a8e0*/  FFMA.FTZ R69, R37, R212, R69 ;  /* 0x000000d425457223 */ /* 0x000fe20000010045 */
[-C--:B------:R-:W-:Y:S01]  /*a8f0*/  FMUL.FTZ R67, R88, R65.reuse ;  /* 0x0000004158437220 */ /* 0x080fe20000410000 */
[C---:B------:R-:W-:Y:S01]  /*a900*/  FFMA.FTZ R66, R87.reuse, R65, R66 ;  /* 0x0000004157427223 */ /* 0x040fe20000010042 */
[C---:B------:R-:W-:Y:S01]  /*a910*/  FMUL.FTZ R68, R90.reuse, R72 ;  /* 0x000000485a447220 */ /* 0x040fe20000410000 */
[CC--:B------:R-:W-:Y:S01]  /*a920*/  FMUL.FTZ R71, R90.reuse, R69.reuse ;  /* 0x000000455a477220 */ /* 0x0c0fe20000410000 */
[----:B------:R-:W-:Y:S01]  /*a930*/  FFMA.FTZ R67, R87, R64, -R67 ;  /* 0x0000004057437223 */ /* 0x000fe20000010843 */
[C---:B------:R-:W-:Y:S01]  /*a940*/  FMUL.FTZ R64, R90.reuse, R66 ;  /* 0x000000425a407220 */ /* 0x040fe20000410000 */
[C---:B------:R-:W-:Y:S01]  /*a950*/  FFMA.FTZ R69, R89.reuse, R69, -R68 ;  /* 0x0000004559457223 */ /* 0x040fe20000010844 */
[C---:B------:R-:W-:Y:S01]  /*a960*/  FFMA.FTZ R71, R89.reuse, R72, R71 ;  /* 0x0000004859477223 */ /* 0x040fe20000010047 */
[-C--:B------:R-:W-:Y:S01]  /*a970*/  FMUL.FTZ R65, R90, R67.reuse ;  /* 0x000000435a417220 */ /* 0x080fe20000410000 */
[C---:B------:R-:W-:Y:S01]  /*a980*/  FFMA.FTZ R64, R89.reuse, R67, -R64 ;  /* 0x0000004359407223 */ /* 0x040fe20000010840 */
[C---:B------:R-:W-:Y:S01]  /*a990*/  FFMA.FTZ R69, R34.reuse, R210, R69 ;  /* 0x000000d222457223 */ /* 0x040fe20000010045 */
[----:B------:R-:W-:Y:S01]  /*a9a0*/  FFMA.FTZ R71, R34, R211, R71 ;  /* 0x000000d322477223 */ /* 0x000fe20000010047 */
[----:B------:R-:W-:Y:S01]  /*a9b0*/  FFMA.FTZ R65, R89, R66, R65 ;  /* 0x0000004259417223 */ /* 0x000fe20000010041 */
[CC--:B------:R-:W-:Y:S01]  /*a9c0*/  FMUL.FTZ R66, R92.reuse, R64.reuse ;  /* 0x000000405c427220 */ /* 0x0c0fe20000410000 */
[----:B------:R-:W-:Y:S01]  /*a9d0*/  FMUL.FTZ R68, R92, R69 ;  /* 0x000000455c447220 */ /* 0x000fe20000410000 */
[----:B------:R-:W-:Y:S01]  /*a9e0*/  FMUL.FTZ R203, R134, R49 ;  /* 0x0000003186cb7220 */ /* 0x000fe20000410000 */
[-C--:B------:R-:W-:Y:S01]  /*a9f0*/  FMUL.FTZ R67, R92, R65.reuse ;  /* 0x000000415c437220 */ /* 0x080fe20000410000 */
[C---:B------:R-:W-:Y:S01]  /*aa00*/  FFMA.FTZ R66, R91.reuse, R65, R66 ;  /* 0x000000415b427223 */ /* 0x040fe20000010042 */
[----:B------:R-:W-:Y:S01]  /*aa10*/  FFMA.FTZ R68, R91, R71, R68 ;  /* 0x000000475b447223 */ /* 0x000fe20000010044 */
[----:B------:R-:W-:Y:S01]  /*aa20*/  FMUL.FTZ R202, R133, R49 ;  /* 0x0000003185ca7220 */ /* 0x000fe20000410000 */
[----:B------:R-:W-:Y:S01]  /*aa30*/  FFMA.FTZ R67, R91, R64, -R67 ;  /* 0x000000405b437223 */ /* 0x000fe20000010843 */
[----:B------:R-:W-:Y:S01]  /*aa40*/  FMUL.FTZ R70, R94, R66 ;  /* 0x000000425e467220 */ /* 0x000fe20000410000 */
[----:B------:R-:W-:Y:S01]  /*aa50*/  FMUL.FTZ R64, R92, R71 ;  /* 0x000000475c407220 */ /* 0x000fe20000410000 */
[----:B------:R-:W-:Y:S01]  /*aa60*/  FFMA.FTZ R68, R31, R209, R68 ;  /* 0x000000d11f447223 */ /* 0x000fe20000010044 */
[-C--:B------:R-:W-:Y:S01]  /*aa70*/  FMUL.FTZ R65, R94, R67.reuse ;  /* 0x000000435e417220 */ /* 0x080fe20000410000 */
[----:B------:R-:W-:Y:S01]  /*aa80*/  FFMA.FTZ R70, R93, R67, -R70 ;  /* 0x000000435d467223 */ /* 0x000fe20000010846 */
[----:B------:R-:W-:Y:S01]  /*aa90*/  FFMA.FTZ R69, R91, R69, -R64 ;  /* 0x000000455b457223 */ /* 0x000fe20000010840 */
[----:B------:R-:W-:Y:S01]  /*aaa0*/  FMUL.FTZ R201, R136, R48 ;  /* 0x0000003088c97220 */ /* 0x000fe20000410000 */
[----:B------:R-:W-:Y:S01]  /*aab0*/  FFMA.FTZ R65, R93, R66, R65 ;  /* 0x000000425d417223 */ /* 0x000fe20000010041 */
[C---:B------:R-:W-:Y:S01]  /*aac0*/  FMUL.FTZ R64, R96.reuse, R70 ;  /* 0x0000004660407220 */ /* 0x040fe20000410000 */
[----:B------:R-:W-:Y:S01]  /*aad0*/  FFMA.FTZ R69, R31, R208, R69 ;  /* 0x000000d01f457223 */ /* 0x000fe20000010045 */
[----:B------:R-:W-:Y:S01]  /*aae0*/  FMUL.FTZ R200, R135, R48 ;  /* 0x0000003087c87220 */ /* 0x000fe20000410000 */
[-C--:B------:R-:W-:Y:S01]  /*aaf0*/  FMUL.FTZ R67, R96, R65.reuse ;  /* 0x0000004160437220 */ /* 0x080fe20000410000 */
[C---:B------:R-:W-:Y:S01]  /*ab00*/  FFMA.FTZ R66, R95.reuse, R65, R64 ;  /* 0x000000415f427223 */ /* 0x040fe20000010040 */
[C---:B------:R-:W-:Y:S01]  /*ab10*/  FMUL.FTZ R64, R94.reuse, R68 ;  /* 0x000000445e407220 */ /* 0x040fe20000410000 */
[-C--:B------:R-:W-:Y:S01]  /*ab20*/  FMUL.FTZ R65, R94, R69.reuse ;  /* 0x000000455e417220 */ /* 0x080fe20000410000 */
[----:B------:R-:W-:Y:S01]  /*ab30*/  FFMA.FTZ R67, R95, R70, -R67 ;  /* 0x000000465f437223 */ /* 0x000fe20000010843 */
[C---:B------:R-:W-:Y:S01]  /*ab40*/  FMUL.FTZ R70, R98.reuse, R66 ;  /* 0x0000004262467220 */ /* 0x040fe20000410000 */
[C---:B------:R-:W-:Y:S01]  /*ab50*/  FFMA.FTZ R69, R93.reuse, R69, -R64 ;  /* 0x000000455d457223 */ /* 0x040fe20000010840 */
[----:B------:R-:W-:Y:S01]  /*ab60*/  FFMA.FTZ R65, R93, R68, R65 ;  /* 0x000000445d417223 */ /* 0x000fe20000010041 */
[-C--:B------:R-:W-:Y:S01]  /*ab70*/  FMUL.FTZ R71, R98, R67.reuse ;  /* 0x0000004362477220 */ /* 0x080fe20000410000 */
[C---:B------:R-:W-:Y:S01]  /*ab80*/  FFMA.FTZ R70, R97.reuse, R67, -R70 ;  /* 0x0000004361467223 */ /* 0x040fe20000010846 */
[C---:B------:R-:W-:Y:S01]  /*ab90*/  FFMA.FTZ R69, R28.reuse, R206, R69 ;  /* 0x000000ce1c457223 */ /* 0x040fe20000010045 */
[----:B------:R-:W-:Y:S01]  /*aba0*/  FFMA.FTZ R65, R28, R207, R65 ;  /* 0x000000cf1c417223 */ /* 0x000fe20000010041 */
[----:B------:R-:W-:Y:S01]  /*abb0*/  FFMA.FTZ R71, R97, R66, R71 ;  /* 0x0000004261477223 */ /* 0x000fe20000010047 */
[-C--:B------:R-:W-:Y:S01]  /*abc0*/  FMUL.FTZ R64, R100, R70.reuse ;  /* 0x0000004664407220 */ /* 0x080fe20000410000 */
[----:B------:R-:W-:Y:S01]  /*abd0*/  FMUL.FTZ R66, R96, R69 ;  /* 0x0000004560427220 */ /* 0x000fe20000410000 */
[----:B------:R-:W-:Y:S01]  /*abe0*/  FMUL.FTZ R199, R138, R47 ;  /* 0x0000002f8ac77220 */ /* 0x000fe20000410000 */
[-C--:B------:R-:W-:Y:S01]  /*abf0*/  FMUL.FTZ R67, R100, R71.reuse ;  /* 0x0000004764437220 */ /* 0x080fe20000410000 */
[----:B------:R-:W-:Y:S01]  /*ac00*/  FFMA.FTZ R71, R99, R71, R64 ;  /* 0x0000004763477223 */ /* 0x000fe20000010040 */
[-C--:B------:R-:W-:Y:S01]  /*ac10*/  FMUL.FTZ R64, R96, R65.reuse ;  /* 0x0000004160407220 */ /* 0x080fe20000410000 */
[----:B------:R-:W-:Y:S01]  /*ac20*/  FFMA.FTZ R66, R95, R65, R66 ;  /* 0x000000415f427223 */ /* 0x000fe20000010042 */
[----:B------:R-:W-:Y:S01]  /*ac30*/  FFMA.FTZ R67, R99, R70, -R67 ;  /* 0x0000004663437223 */ /* 0x000fe20000010843 */
[C---:B------:R-:W-:Y:S01]  /*ac40*/  FMUL.FTZ R68, R102.reuse, R71 ;  /* 0x0000004766447220 */ /* 0x040fe20000410000 */
[----:B------:R-:W-:Y:S01]  /*ac50*/  FFMA.FTZ R69, R95, R69, -R64 ;  /* 0x000000455f457223 */ /* 0x000fe20000010840 */
[----:B------:R-:W-:Y:S01]  /*ac60*/  FFMA.FTZ R66, R25, R205, R66 ;  /* 0x000000cd19427223 */ /* 0x000fe20000010042 */
[-C--:B------:R-:W-:Y:S01]  /*ac70*/  FMUL.FTZ R70, R102, R67.reuse ;  /* 0x0000004366467220 */ /* 0x080fe20000410000 */
[----:B------:R-:W-:Y:S01]  /*ac80*/  FFMA.FTZ R68, R101, R67, -R68 ;  /* 0x0000004365447223 */ /* 0x000fe20000010844 */
[----:B------:R-:W-:Y:S01]  /*ac90*/  FFMA.FTZ R69, R25, R204, R69 ;  /* 0x000000cc19457223 */ /* 0x000fe20000010045 */
[----:B------:R-:W-:Y:S01]  /*aca0*/  FMUL.FTZ R198, R137, R47 ;  /* 0x0000002f89c67220 */ /* 0x000fe20000410000 */
[----:B------:R-:W-:Y:S01]  /*acb0*/  FFMA.FTZ R70, R101, R71, R70 ;  /* 0x0000004765467223 */ /* 0x000fe20000010046 */
[----:B------:R-:W-:Y:S01]  /*acc0*/  FMUL.FTZ R64, R104, R68 ;  /* 0x0000004468407220 */ /* 0x000fe20000410000 */
[-C--:B------:R-:W-:Y:S01]  /*acd0*/  FMUL.FTZ R197, R140, R46.reuse ;  /* 0x0000002e8cc57220 */ /* 0x080fe20000410000 */
[----:B------:R-:W-:Y:S01]  /*ace0*/  FMUL.FTZ R196, R139, R46 ;  /* 0x0000002e8bc47220 */ /* 0x000fe20000410000 */
[-C--:B------:R-:W-:Y:S01]  /*acf0*/  FMUL.FTZ R65, R104, R70.reuse ;  /* 0x0000004668417220 */ /* 0x080fe20000410000 */
[C---:B------:R-:W-:Y:S01]  /*ad00*/  FFMA.FTZ R70, R103.reuse, R70, R64 ;  /* 0x0000004667467223 */ /* 0x040fe20000010040 */
        /* <DEDUP_REMOVED lines=11> */
[C---:B------:R-:W-:Y:S01]  /*adc0*/  FMUL.FTZ R68, R110.reuse, R72 ;  /* 0x000000486e447220 */ /* 0x040fe20000410000 */
[----:B------:R-:W-:Y:S01]  /*add0*/  FFMA.FTZ R66, R23, R203, R66 ;  /* 0x000000cb17427223 */ /* 0x000fe20000010042 */
[----:B------:R-:W-:Y:S01]  /*ade0*/  FMUL.FTZ R194, R141, R45 ;  /* 0x0000002d8dc27220 */ /* 0x000fe20000410000 */
[-C--:B------:R-:W-:Y:S01]  /*adf0*/  FMUL.FTZ R64, R110, R67.reuse ;  /* 0x000000436e407220 */ /* 0x080fe20000410000 */
[----:B------:R-:W-:Y:S01]  /*ae00*/  FFMA.FTZ R65, R109, R67, R68 ;  /* 0x000000436d417223 */ /* 0x000fe20000010044 */
[C---:B------:R-:W-:Y:S01]  /*ae10*/  FMUL.FTZ R68, R100.reuse, R66 ;  /* 0x0000004264447220 */ /* 0x040fe20000410000 */
[-C--:B------:R-:W-:Y:S01]  /*ae20*/  FMUL.FTZ R67, R100, R69.reuse ;  /* 0x0000004564437220 */ /* 0x080fe20000410000 */
[-C--:B------:R-:W-:Y:S01]  /*ae30*/  FMUL.FTZ R193, R144, R44.reuse ;  /* 0x0000002c90c17220 */ /* 0x080fe20000410000 */
[----:B------:R-:W-:Y:S01]  /*ae40*/  FMUL.FTZ R192, R143, R44 ;  /* 0x0000002c8fc07220 */ /* 0x000fe20000410000 */
[C---:B------:R-:W-:Y:S01]  /*ae50*/  FFMA.FTZ R69, R99.reuse, R69, -R68 ;  /* 0x0000004563457223 */ /* 0x040fe20000010844 */
[----:B------:R-:W-:Y:S01]  /*ae60*/  FFMA.FTZ R67, R99, R66, R67 ;  /* 0x0000004263437223 */ /* 0x000fe20000010043 */
[----:B------:R-:W-:Y:S01]  /*ae70*/  FFMA.FTZ R64, R109, R72, -R64 ;  /* 0x000000486d407223 */ /* 0x000fe20000010840 */
[C---:B------:R-:W-:Y:S01]  /*ae80*/  ISETP.GT.U32.AND P2, PT, R189.reuse, 0x1f, PT ;  /* 0x0000001fbd00780c */ /* 0x040fe20003f44070 */
[C---:B------:R-:W-:Y:S01]  /*ae90*/  FFMA.FTZ R69, R22.reuse, R200, R69 ;  /* 0x000000c816457223 */ /* 0x040fe20000010045 */
[----:B------:R-:W-:Y:S01]  /*aea0*/  FFMA.FTZ R67, R22, R201, R67 ;  /* 0x000000c916437223 */ /* 0x000fe20000010043 */
[----:B------:R-:W-:Y:S01]  /*aeb0*/  LEA.HI R221, R189, R189, RZ, 0x1e ;  /* 0x000000bdbddd7211 */ /* 0x000fe200078ff0ff */
[----:B------:R-:W-:Y:S01]  /*aec0*/  FMUL.FTZ R191, R146, R43 ;  /* 0x0000002b92bf7220 */ /* 0x000fe20000410000 */
[C---:B------:R-:W-:Y:S01]  /*aed0*/  FMUL.FTZ R68, R102.reuse, R69 ;  /* 0x0000004566447220 */ /* 0x040fe20000410000 */
[----:B------:R-:W-:Y:S01]  /*aee0*/  FMUL.FTZ R66, R102, R67 ;  /* 0x0000004366427220 */ /* 0x000fe20000410000 */
[----:B------:R-:W-:Y:S01]  /*aef0*/  FMUL.FTZ R190, R145, R43 ;  /* 0x0000002b91be7220 */ /* 0x000fe20000410000 */
[----:B------:R-:W-:Y:S01]  /*af00*/  LEA R221, R221, UR30, 0x4 ;  /* 0x0000001edddd7c11 */ /* 0x000fe2000f8e20ff */
[C---:B------:R-:W-:Y:S01]  /*af10*/  FFMA.FTZ R68, R101.reuse, R67, R68 ;  /* 0x0000004365447223 */ /* 0x040fe20000010044 */
[----:B------:R-:W-:Y:S01]  /*af20*/  FFMA.FTZ R69, R101, R69, -R66 ;  /* 0x0000004565457223 */ /* 0x000fe20000010842 */
[----:B------:R-:W-:-:S02]  /*af30*/  LOP3.LUT R80, R80, 0xfffffffd, RZ, 0xc0, !PT ;  /* 0xfffffffd50507812 */ /* 0x000fc400078ec0ff */
        /* <DEDUP_REMOVED lines=140> */
.L_x_3033:
        /* <DEDUP_REMOVED lines=13> */
.L_x_3036:
[----:B------:R-:W-:-:S03]  /*b8d0*/  UMOV UR10, 0xffffffff ;  /* 0xffffffff000a7882 */ /* 0x000fc60000000000 */
[----:B------:R-:W-:Y:S05]  /*b8e0*/  BRA.DIV UR10, `(.L_x_2917) ;  /* 0x000000920a387947 */ /* 0x000fea000b800000 */
.L_x_3039:
[----:B------:R-:W-:-:S03]  /*b8f0*/  UMOV UR10, 0xffffffff ;  /* 0xffffffff000a7882 */ /* 0x000fc60000000000 */
[----:B------:R-:W-:Y:S05]  /*b900*/  BRA.DIV UR10, `(.L_x_2918) ;  /* 0x000000920a587947 */ /* 0x000fea000b800000 */
.L_x_3042:
[----:B------:R-:W-:-:S03]  /*b910*/  UMOV UR10, 0xffffffff ;  /* 0xffffffff000a7882 */ /* 0x000fc60000000000 */
[----:B------:R-:W-:Y:S05]  /*b920*/  BRA.DIV UR10, `(.L_x_2919) ;  /* 0x000000920a787947 */ /* 0x000fea000b800000 */
.L_x_3045:
        /* <DEDUP_REMOVED lines=10> */
.L_x_3055:
        /* <DEDUP_REMOVED lines=45> */
.L_x_2914:
        /* <DEDUP_REMOVED lines=307> */
.L_x_3060:
        /* <DEDUP_REMOVED lines=14> */
.L_x_2924:
[----:B------:R-:W-:Y:S05]  /*d0b0*/  BSYNC.RECONVERGENT B0 ;  /* 0x0000000000007941 */ /* 0x000fea0003800200 */
.L_x_2923:
[----:B------:R-:W-:Y:S01]  /*d0c0*/  UMOV UR10, 0xffffffff ;  /* 0xffffffff000a7882 */ /* 0x000fe20000000000 */
[----:B------:R-:W-:Y:S02]  /*d0d0*/  ISETP.GT.U32.AND P2, PT, R177, 0x1d, PT ;  /* 0x0000001db100780c */ /* 0x000fe40003f44070 */
[----:B------:R-:W-:Y:S11]  /*d0e0*/  BRA.DIV UR10, `(.L_x_2925) ;  /* 0x0000007e0adc7947 */ /* 0x000ff6000b800000 */
[----:B-1----:R1:W0:Y:S04]  /*d0f0*/  SHFL.DOWN PT, R77, R245, 0x2, 0x1f ;  /* 0x08401f00f54d7f89 */ /* 0x00222800000e0000 */
[----:B--2---:R1:W2:Y:S04]  /*d100*/  SHFL.DOWN PT, R78, R246, 0x2, 0x1f ;  /* 0x08401f00f64e7f89 */ /* 0x0042a800000e0000 */
[----:B---3--:R1:W3:Y:S04]  /*d110*/  SHFL.DOWN PT, R123, R247, 0x2, 0x1f ;  /* 0x08401f00f77b7f89 */ /* 0x0082e800000e0000 */
[----:B------:R1:W0:Y:S02]  /*d120*/  SHFL.DOWN PT, R79, R248, 0x2, 0x1f ;  /* 0x08401f00f84f7f89 */ /* 0x00022400000e0000 */
.L_x_3066:
        /* <DEDUP_REMOVED lines=14> */
.L_x_2927:
[----:B------:R-:W-:Y:S05]  /*d210*/  BSYNC.RECONVERGENT B0 ;  /* 0x0000000000007941 */ /* 0x000fea0003800200 */
.L_x_2926:
[----:B------:R-:W-:Y:S01]  /*d220*/  UMOV UR10, 0xffffffff ;  /* 0xffffffff000a7882 */ /* 0x000fe20000000000 */
[----:B------:R-:W-:Y:S02]  /*d230*/  ISETP.GT.U32.AND P2, PT, R177, 0x1b, PT ;  /* 0x0000001bb100780c */ /* 0x000fe40003f44070 */
[----:B------:R-:W-:Y:S11]  /*d240*/  BRA.DIV UR10, `(.L_x_2928) ;  /* 0x0000007e0af87947 */ /* 0x000ff6000b800000 */
[----:B0-----:R0:W0:Y:S04]  /*d250*/  SHFL.DOWN PT, R77, R245, 0x4, 0x1f ;  /* 0x08801f00f54d7f89 */ /* 0x00102800000e0000 */
[----:B--2---:R2:W0:Y:S04]  /*d260*/  SHFL.DOWN PT, R78, R246, 0x4, 0x1f ;  /* 0x08801f00f64e7f89 */ /* 0x00442800000e0000 */
[----:B---3--:R2:W3:Y:S04]  /*d270*/  SHFL.DOWN PT, R123, R247, 0x4, 0x1f ;  /* 0x08801f00f77b7f89 */ /* 0x0084e800000e0000 */
[----:B------:R2:W0:Y:S02]  /*d280*/  SHFL.DOWN PT, R79, R248, 0x4, 0x1f ;  /* 0x08801f00f84f7f89 */ /* 0x00042400000e0000 */
.L_x_3072:
        /* <DEDUP_REMOVED lines=14> */
.L_x_2930:
[----:B------:R-:W-:Y:S05]  /*d370*/  BSYNC.RECONVERGENT B0 ;  /* 0x0000000000007941 */ /* 0x000fea0003800200 */
.L_x_2929:
[----:B------:R-:W-:Y:S01]  /*d380*/  UMOV UR10, 0xffffffff ;  /* 0xffffffff000a7882 */ /* 0x000fe20000000000 */
[----:B------:R-:W-:Y:S02]  /*d390*/  ISETP.GT.U32.AND P2, PT, R177, 0x17, PT ;  /* 0x00000017b100780c */ /* 0x000fe40003f44070 */
[----:B------:R-:W-:Y:S11]  /*d3a0*/  BRA.DIV UR10, `(.L_x_2931) ;  /* 0x000000820a147947 */ /* 0x000ff6000b800000 */
[----:B0-----:R0:W0:Y:S04]  /*d3b0*/  SHFL.DOWN PT, R77, R245, 0x8, 0x1f ;  /* 0x09001f00f54d7f89 */ /* 0x00102800000e0000 */
[----:B------:R0:W0:Y:S04]  /*d3c0*/  SHFL.DOWN PT, R78, R246, 0x8, 0x1f ;  /* 0x09001f00f64e7f89 */ /* 0x00002800000e0000 */
[----:B---3--:R3:W0:Y:S04]  /*d3d0*/  SHFL.DOWN PT, R123, R247, 0x8, 0x1f ;  /* 0x09001f00f77b7f89 */ /* 0x00862800000e0000 */
[----:B------:R3:W0:Y:S02]  /*d3e0*/  SHFL.DOWN PT, R79, R248, 0x8, 0x1f ;  /* 0x09001f00f84f7f89 */ /* 0x00062400000e0000 */
.L_x_3078:
        /* <DEDUP_REMOVED lines=14> */
.L_x_2933:
[----:B------:R-:W-:Y:S05]  /*d4d0*/  BSYNC.RECONVERGENT B0 ;  /* 0x0000000000007941 */ /* 0x000fea0003800200 */
.L_x_2932:
[----:B------:R-:W-:Y:S01]  /*d4e0*/  UMOV UR10, 0xffffffff ;  /* 0xffffffff000a7882 */ /* 0x000fe20000000000 */
[----:B------:R-:W-:Y:S02]  /*d4f0*/  ISETP.GT.U32.AND P2, PT, R177, 0xf, PT ;  /* 0x0000000fb100780c */ /* 0x000fe40003f44070 */
[----:B------:R-:W-:Y:S11]  /*d500*/  BRA.DIV UR10, `(.L_x_2934) ;  /* 0x000000820a307947 */ /* 0x000ff6000b800000 */
[----:B0-----:R0:W0:Y:S04]  /*d510*/  SHFL.DOWN PT, R77, R245, 0x10, 0x1f ;  /* 0x0a001f00f54d7f89 */ /* 0x00102800000e0000 */
[----:B------:R0:W0:Y:S04]  /*d520*/  SHFL.DOWN PT, R78, R246, 0x10, 0x1f ;  /* 0x0a001f00f64e7f89 */ /* 0x00002800000e0000 */
[----:B------:R0:W0:Y:S04]  /*d530*/  SHFL.DOWN PT, R123, R247, 0x10, 0x1f ;  /* 0x0a001f00f77b7f89 */ /* 0x00002800000e0000 */
[----:B------:R0:W0:Y:S02]  /*d540*/  SHFL.DOWN PT, R79, R248, 0x10, 0x1f ;  /* 0x0a001f00f84f7f89 */ /* 0x00002400000e0000 */
.L_x_3084:
        /* <DEDUP_REMOVED lines=14> */
.L_x_2936:
[----:B------:R-:W-:Y:S05]  /*d630*/  BSYNC.RECONVERGENT B0 ;  /* 0x0000000000007941 */ /* 0x000fea0003800200 */
.L_x_2935:
        /* <DEDUP_REMOVED lines=25> */
.L_x_3098:
        /* <DEDUP_REMOVED lines=13> */
.L_x_2939:
[----:B------:R-:W-:Y:S05]  /*d8a0*/  BSYNC.RECONVERGENT B0 ;  /* 0x0000000000007941 */ /* 0x000fea0003800200 */
.L_x_2938:
        /* <DEDUP_REMOVED lines=38> */
.L_x_2921:
        /* <DEDUP_REMOVED lines=28> */
[----:B------:R-:W-:Y:S01]  /*dcd0*/  IMAD R61, R61, UR8, R63 ;  /* 0x000000083d3d7c24 */ /* 0x000fe2000f8e023f */
[----:B------:R-:W-:Y:S01]  /*dce0*/  MOV R63, UR37 ;  /* 0x00000025003f7c02 */ /* 0x000fe20008000f00 */
[----:B------:R-:W-:Y:S01]  /*dcf0*/  FMUL.FTZ R72, R112, R180 ;  /* 0x000000b470487220 */ /* 0x000fe20000410000 */
        /* <DEDUP_REMOVED lines=9> */
[----:B------:R-:W-:Y:S01]  /*dd90*/  FADD.FTZ R175, R175, R72 ;  /* 0x00000048afaf7221 */ /* 0x000fe20000010000 */
[----:B------:R-:W-:Y:S01]  /*dda0*/  LEA.HI.X R63, R66, UR19, R63, 0x2, P2 ;  /* 0x00000013423f7c11 */ /* 0x000fe200090f143f */
[-C--:B------:R-:W-:Y:S01]  /*ddb0*/  FMUL.FTZ R66, R17, R43.reuse ;  /* 0x0000002b11427220 */ /* 0x080fe20000410000 */
[----:B------:R-:W-:-:S03]  /*ddc0*/  FMUL.FTZ R73, R180, R43 ;  /* 0x0000002bb4497220 */ /* 0x000fc60000410000 */
        /* <DEDUP_REMOVED lines=9> */
[----:B------:R-:W-:Y:S02]  /*de60*/  FMUL.FTZ R180, R6, -R201 ;  /* 0x800000c906b47220 */ /* 0x000fe40000410000 */
[----:B------:R-:W-:Y:S01]  /*de70*/  FMUL.FTZ R71, R146, R69 ;  /* 0x0000004592477220 */ /* 0x000fe20000410000 */
[----:B------:R-:W-:Y:S01]  /*de80*/  FFMA.FTZ R67, R70, UR35, R67 ;  /* 0x0000002346437c23 */ /* 0x000fe20008010043 */
[----:B------:R-:W-:Y:S01]  /*de90*/  FADD.FTZ R69, R176, R65 ;  /* 0x00000041b0457221 */ /* 0x000fe20000010000 */
[----:B------:R-:W-:Y:S01]  /*dea0*/  FMUL.FTZ R65, R146, R73 ;  /* 0x0000004992417220 */ /* 0x000fe20000410000 */
[----:B------:R-:W-:Y:S01]  /*deb0*/  FMUL.FTZ R176, R12, -R213 ;  /* 0x800000d50cb07220 */ /* 0x000fe20000410000 */
[----:B------:R-:W-:Y:S01]  /*dec0*/  FFMA.FTZ R74, R66, R67, R71 ;  /* 0x00000043424a7223 */ /* 0x000fe20000010047 */
[----:B------:R-:W-:Y:S01]  /*ded0*/  FMUL.FTZ R71, R70, R43 ;  /* 0x0000002b46477220 */ /* 0x000fe20000410000 */
[----:B------:R-:W-:-:S02]  /*dee0*/  HFMA2 R70, -RZ, RZ, 0, 7.8678131103515625e-06 ;  /* 0x00000084ff467431 */ /* 0x000fc400000001ff */
[----:B------:R-:W-:Y:S01]  /*def0*/  FMUL.FTZ R72, R144, R69 ;  /* 0x0000004590487220 */ /* 0x000fe20000410000 */
[-C--:B------:R-:W-:Y:S01]  /*df00*/  FMUL.FTZ R76, R17, R71.reuse ;  /* 0x00000047114c7220 */ /* 0x080fe20000410000 */
[-C--:B------:R-:W-:Y:S01]  /*df10*/  FMUL.FTZ R146, R146, R71.reuse ;  /* 0x0000004792927220 */ /* 0x080fe20000410000 */
[C---:B------:R-:W-:Y:S01]  /*df20*/  FFMA.FTZ R65, R66.reuse, R71, R65 ;  /* 0x0000004742417223 */ /* 0x040fe20000010041 */
[----:B------:R-:W-:Y:S02]  /*df30*/  FFMA.FTZ R72, R143, R175, R72 ;  /* 0x000000af8f487223 */ /* 0x000fe40000010048 */
[----:B------:R-:W-:Y:S01]  /*df40*/  FFMA.FTZ R66, R66, R73, -R146 ;  /* 0x0000004942427223 */ /* 0x000fe20000010892 */
[C---:B------:R-:W-:Y:S01]  /*df50*/  LOP3.LUT R146, R189.reuse, 0xc00, RZ, 0xfc, !PT ;  /* 0x00000c00bd927812 */ /* 0x040fe200078efcff */
[----:B------:R-:W-:Y:S02]  /*df60*/  IMAD R67, R189, R70, UR30 ;  /* 0x0000001ebd437e24 */ /* 0x000fe4000f8e0246 */
[C---:B------:R-:W-:Y:S01]  /*df70*/  FMUL.FTZ R70, R110.reuse, R69 ;  /* 0x000000456e467220 */ /* 0x040fe20000410000 */
[----:B------:R-:W-:Y:S01]  /*df80*/  FMUL.FTZ R110, R110, R175 ;  /* 0x000000af6e6e7220 */ /* 0x000fe20000410000 */
[----:B------:R-:W-:-:S02]  /*df90*/  FFMA.FTZ R187, R72, R44, R187 ;  /* 0x0000002c48bb7223 */ /* 0x000fc400000100bb */
[C---:B------:R-:W-:Y:S01]  /*dfa0*/  FFMA.FTZ R78, R109.reuse, R175, R70 ;  /* 0x000000af6d4e7223 */ /* 0x040fe20000010046 */
[----:B------:R0:W-:Y:S01]  /*dfb0*/  STS [R67+0x4278], R76 ;  /* 0x0042784c43007388 */ /* 0x0001e20000000800 */
[----:B------:R-:W-:Y:S01]  /*dfc0*/  FMUL.FTZ R70, R18, R44 ;  /* 0x0000002c12467220 */ /* 0x000fe20000410000 */
[----:B------:R-:W-:Y:S02]  /*dfd0*/  FFMA.FTZ R109, R109, R69, -R110 ;  /* 0x000000456d6d7223 */ /* 0x000fe4000001086e */
[----:B------:R1:W-:Y:S01]  /*dfe0*/  STS [R67+0x427c], R106 ;  /* 0x00427c6a43007388 */ /* 0x0003e20000000800 */
[-C--:B------:R-:W-:Y:S01]  /*dff0*/  FFMA.FTZ R144, R144, -R70.reuse, R193 ;  /* 0x8000004690907223 */ /* 0x080fe200000100c1 */
[----:B------:R-:W-:Y:S01]  /*e000*/  FFMA.FTZ R70, -R143, R70, R192 ;  /* 0x000000468f467223 */ /* 0x000fe200000101c0 */
[----:B------:R-:W-:Y:S01]  /*e010*/  FADD.FTZ R174, R174, R109 ;  /* 0x0000006daeae7221 */ /* 0x000fe20000010000 */
[----:B------:R-:W-:Y:S01]  /*e020*/  FMUL.FTZ R192, R2, R192 ;  /* 0x000000c002c07220 */ /* 0x000fe20000410000 */
[----:B0-----:R-:W-:Y:S01]  /*e030*/  FFMA.FTZ R76, R17, R145, R74 ;  /* 0x00000091114c7223 */ /* 0x001fe2000001004a */
[----:B------:R-:W-:Y:S01]  /*e040*/  FADD.FTZ R74, R173, R78 ;  /* 0x0000004ead4a7221 */ /* 0x000fe20000010000 */
[----:B------:R-:W-:Y:S01]  /*e050*/  FMUL.FTZ R78, R175, UR34 ;  /* 0x00000022af4e7c20 */ /* 0x000fe20008410000 */
[C---:B------:R-:W-:Y:S01]  /*e060*/  FMUL.FTZ R77, R142.reuse, R174 ;  /* 0x000000ae8e4d7220 */ /* 0x040fe20000410000 */
[-C--:B------:R-:W-:Y:S01]  /*e070*/  FFMA.FTZ R142, R142, -R75.reuse, R195 ;  /* 0x8000004b8e8e7223 */ /* 0x080fe200000100c3 */
[----:B------:R-:W-:Y:S01]  /*e080*/  FFMA.FTZ R75, -R141, R75, R194 ;  /* 0x0000004b8d4b7223 */ /* 0x000fe200000101c2 */
[C---:B------:R-:W-:Y:S01]  /*e090*/  FFMA.FTZ R73, R69.reuse, UR35, -R78 ;  /* 0x0000002345497c23 */ /* 0x040fe2000801084e */
[----:B------:R-:W-:Y:S01]  /*e0a0*/  FMUL.FTZ R78, R69, UR34 ;  /* 0x00000022454e7c20 */ /* 0x000fe20008410000 */
[----:B------:R-:W-:Y:S01]  /*e0b0*/  FADD.FTZ R41, R76, R41 ;  /* 0x000000294c297221 */ /* 0x000fe20000010000 */
[----:B------:R-:W-:Y:S01]  /*e0c0*/  FFMA.FTZ R141, R141, R74, R77 ;  /* 0x0000004a8d8d7223 */ /* 0x000fe2000001004d */
[----:B------:R-:W-:Y:S01]  /*e0d0*/  FMUL.FTZ R73, R144, R73 ;  /* 0x0000004990497220 */ /* 0x000fe20000410000 */
[C---:B------:R-:W-:Y:S01]  /*e0e0*/  FFMA.FTZ R71, R175.reuse, UR35, R78 ;  /* 0x00000023af477c23 */ /* 0x040fe2000801004e */
[----:B------:R-:W-:Y:S01]  /*e0f0*/  FMUL.FTZ R175, R175, R44 ;  /* 0x0000002cafaf7220 */ /* 0x000fe20000410000 */
[----:B------:R-:W-:Y:S01]  /*e100*/  FMUL.FTZ R76, R108, R174 ;  /* 0x000000ae6c4c7220 */ /* 0x000fe20000410000 */
[----:B------:R-:W-:Y:S01]  /*e110*/  FMUL.FTZ R77, R74, UR34 ;  /* 0x000000224a4d7c20 */ /* 0x000fe20008410000 */
[----:B------:R-:W-:Y:S01]  /*e120*/  FFMA.FTZ R71, R70, R71, R73 ;  /* 0x0000004746477223 */ /* 0x000fe20000010049 */
[----:B------:R-:W-:Y:S01]  /*e130*/  FMUL.FTZ R73, R69, R44 ;  /* 0x0000002c45497220 */ /* 0x000fe20000410000 */
[----:B------:R-:W-:Y:S01]  /*e140*/  FMUL.FTZ R78, R18, R175 ;  /* 0x000000af124e7220 */ /* 0x000fe20000410000 */
[-C--:B------:R-:W-:Y:S01]  /*e150*/  FFMA.FTZ R76, R105, R74.reuse, R76 ;  /* 0x0000004a694c7223 */ /* 0x080fe2000001004c */
[----:B------:R-:W-:Y:S01]  /*e160*/  FFMA.FTZ R77, R174, UR35, -R77 ;  /* 0x00000023ae4d7c23 */ /* 0x000fe2000801084d */
[C---:B------:R-:W-:Y:S01]  /*e170*/  FMUL.FTZ R69, R144.reuse, R73 ;  /* 0x0000004990457220 */ /* 0x040fe20000410000 */
[----:B------:R-:W-:Y:S01]  /*e180*/  FMUL.FTZ R144, R144, R175 ;  /* 0x000000af90907220 */ /* 0x000fe20000410000 */
[----:B-1----:R-:W-:Y:S01]  /*e190*/  FMUL.FTZ R106, R18, R73 ;  /* 0x00000049126a7220 */ /* 0x002fe20000410000 */
[----:B------:R0:W-:Y:S01]  /*e1a0*/  STS [R67+0x4270], R78 ;  /* 0x0042704e43007388 */ /* 0x0001e20000000800 */
[C---:B------:R-:W-:Y:S01]  /*e1b0*/  FFMA.FTZ R69, R70.reuse, R175, R69 ;  /* 0x000000af46457223 */ /* 0x040fe20000010045 */
[----:B------:R-:W-:Y:S01]  /*e1c0*/  FFMA.FTZ R70, R70, R73, -R144 ;  /* 0x0000004946467223 */ /* 0x000fe20000010890 */
[----:B------:R-:W-:Y:S01]  /*e1d0*/  FMUL.FTZ R73, R108, R74 ;  /* 0x0000004a6c497220 */ /* 0x000fe20000410000 */
[----:B------:R-:W-:Y:S01]  /*e1e0*/  FFMA.FTZ R108, R18, R72, R71 ;  /* 0x00000048126c7223 */ /* 0x000fe20000010047 */
[C---:B------:R-:W-:Y:S01]  /*e1f0*/  FMUL.FTZ R71, R174.reuse, UR34 ;  /* 0x00000022ae477c20 */ /* 0x040fe20008410000 */
[----:B------:R-:W-:Y:S01]  /*e200*/  FADD.FTZ R171, R171, R76 ;  /* 0x0000004cabab7221 */ /* 0x000fe20000010000 */
[----:B------:R-:W-:Y:S01]  /*e210*/  FFMA.FTZ R73, R105, R174, -R73 ;  /* 0x000000ae69497223 */ /* 0x000fe20000010849 */
[-C--:B------:R-:W-:Y:S01]  /*e220*/  FMUL.FTZ R174, R174, R45.reuse ;  /* 0x0000002daeae7220 */ /* 0x080fe20000410000 */
[C---:B------:R-:W-:Y:S01]  /*e230*/  FFMA.FTZ R76, R74.reuse, UR35, R71 ;  /* 0x000000234a4c7c23 */ /* 0x040fe20008010047 */
[----:B------:R-:W-:Y:S01]  /*e240*/  FMUL.FTZ R72, R74, R45 ;  /* 0x0000002d4a487220 */ /* 0x000fe20000410000 */
[C---:B------:R-:W-:Y:S01]  /*e250*/  FMUL.FTZ R74, R142.reuse, R77 ;  /* 0x0000004d8e4a7220 */ /* 0x040fe20000410000 */
[----:B0-----:R-:W-:Y:S01]  /*e260*/  FMUL.FTZ R78, R142, R174 ;  /* 0x000000ae8e4e7220 */ /* 0x001fe20000410000 */
[----:B------:R-:W-:Y:S01]  /*e270*/  FADD.FTZ R73, R172, R73 ;  /* 0x00000049ac497221 */ /* 0x000fe20000010000 */
[-C--:B------:R-:W-:Y:S01]  /*e280*/  FMUL.FTZ R77, R142, R72.reuse ;  /* 0x000000488e4d7220 */ /* 0x080fe20000410000 */
[----:B------:R0:W-:Y:S01]  /*e290*/  STS [R67+0x4274], R106 ;  /* 0x0042746a43007388 */ /* 0x0001e20000000800 */
[C---:B------:R-:W-:Y:S01]  /*e2a0*/  FFMA.FTZ R71, R75.reuse, R72, R78 ;  /* 0x000000484b477223 */ /* 0x040fe2000001004e */
[----:B------:R-:W-:Y:S01]  /*e2b0*/  FFMA.FTZ R78, R75, R76, R74 ;  /* 0x0000004c4b4e7223 */ /* 0x000fe2000001004a */
[C---:B------:R-:W-:Y:S01]  /*e2c0*/  FMUL.FTZ R74, R104.reuse, R73 ;  /* 0x00000049684a7220 */ /* 0x040fe20000410000 */
[----:B------:R-:W-:Y:S01]  /*e2d0*/  FMUL.FTZ R104, R104, R171 ;  /* 0x000000ab68687220 */ /* 0x000fe20000410000 */
[----:B------:R-:W-:Y:S01]  /*e2e0*/  FMUL.FTZ R76, R140, R73 ;  /* 0x000000498c4c7220 */ /* 0x000fe20000410000 */
[----:B------:R-:W-:Y:S01]  /*e2f0*/  FFMA.FTZ R188, R141, R45, R188 ;  /* 0x0000002d8dbc7223 */ /* 0x000fe200000100bc */
[C---:B------:R-:W-:Y:S01]  /*e300*/  FFMA.FTZ R74, R103.reuse, R171, R74 ;  /* 0x000000ab674a7223 */ /* 0x040fe2000001004a */
[----:B------:R-:W-:Y:S01]  /*e310*/  FFMA.FTZ R103, R103, R73, -R104 ;  /* 0x0000004967677223 */ /* 0x000fe20000010868 */
[----:B------:R-:W-:Y:S01]  /*e320*/  FMUL.FTZ R104, R171, UR34 ;  /* 0x00000022ab687c20 */ /* 0x000fe20008410000 */
[----:B0-----:R-:W-:Y:S01]  /*e330*/  FMUL.FTZ R106, R19, R72 ;  /* 0x00000048136a7220 */ /* 0x001fe20000410000 */
[----:B------:R-:W-:Y:S01]  /*e340*/  FFMA.FTZ R72, R75, R174, -R77 ;  /* 0x000000ae4b487223 */ /* 0x000fe2000001084d */
[-C--:B------:R-:W-:Y:S01]  /*e350*/  FMUL.FTZ R75, R20, R46.reuse ;  /* 0x0000002e144b7220 */ /* 0x080fe20000410000 */
[----:B------:R-:W-:Y:S01]  /*e360*/  FFMA.FTZ R141, R19, R141, R78 ;  /* 0x0000008d138d7223 */ /* 0x000fe2000001004e */
[C---:B------:R-:W-:Y:S01]  /*e370*/  FMUL.FTZ R78, R73.reuse, UR34 ;  /* 0x00000022494e7c20 */ /* 0x040fe20008410000 */
[C---:B------:R-:W-:Y:S01]  /*e380*/  FFMA.FTZ R77, R73.reuse, UR35, -R104 ;  /* 0x00000023494d7c23 */ /* 0x040fe20008010868 */
[-C--:B------:R-:W-:Y:S01]  /*e390*/  FFMA.FTZ R140, R140, -R75.reuse, R197 ;  /* 0x8000004b8c8c7223 */ /* 0x080fe200000100c5 */
[-C--:B------:R-:W-:Y:S01]  /*e3a0*/  FMUL.FTZ R79, R73, R46.reuse ;  /* 0x0000002e494f7220 */ /* 0x080fe20000410000 */
[----:B------:R-:W-:Y:S01]  /*e3b0*/  FFMA.FTZ R75, -R139, R75, R196 ;  /* 0x0000004b8b4b7223 */ /* 0x000fe200000101c4 */
[----:B------:R-:W-:Y:S01]  /*e3c0*/  FMUL.FTZ R73, R171, R46 ;  /* 0x0000002eab497220 */ /* 0x000fe20000410000 */
[----:B------:R-:W-:Y:S01]  /*e3d0*/  FFMA.FTZ R139, R139, R171, R76 ;  /* 0x000000ab8b8b7223 */ /* 0x000fe2000001004c */
[----:B------:R-:W-:Y:S01]  /*e3e0*/  FADD.FTZ R76, R169, R74 ;  /* 0x0000004aa94c7221 */ /* 0x000fe20000010000 */
[C---:B------:R-:W-:Y:S01]  /*e3f0*/  FMUL.FTZ R74, R140.reuse, R79 ;  /* 0x0000004f8c4a7220 */ /* 0x040fe20000410000 */
[C---:B------:R-:W-:Y:S01]  /*e400*/  FMUL.FTZ R104, R140.reuse, R77 ;  /* 0x0000004d8c687220 */ /* 0x040fe20000410000 */
[----:B------:R-:W-:Y:S01]  /*e410*/  FFMA.FTZ R78, R171, UR35, R78 ;  /* 0x00000023ab4e7c23 */ /* 0x000fe2000801004e */
[----:B------:R-:W-:Y:S01]  /*e420*/  FMUL.FTZ R140, R140, R73 ;  /* 0x000000498c8c7220 */ /* 0x000fe20000410000 */
[----:B------:R0:W-:Y:S01]  /*e430*/  STS [R67+0x4268], R106 ;  /* 0x0042686a43007388 */ /* 0x0001e20000000800 */
[----:B------:R-:W-:Y:S01]  /*e440*/  FADD.FTZ R170, R170, R103 ;  /* 0x00000067aaaa7221 */ /* 0x000fe20000010000 */
[----:B------:R-:W-:Y:S01]  /*e450*/  FFMA.FTZ R103, R75, R78, R104 ;  /* 0x0000004e4b677223 */ /* 0x000fe20000010068 */
[----:B------:R-:W-:Y:S01]  /*e460*/  FADD.FTZ R185, R108, R185 ;  /* 0x000000b96cb97221 */ /* 0x000fe20000010000 */
[----:B------:R-:W-:Y:S01]  /*e470*/  FMUL.FTZ R108, R20, R79 ;  /* 0x0000004f146c7220 */ /* 0x000fe20000410000 */
[-C--:B------:R-:W-:Y:S01]  /*e480*/  FMUL.FTZ R78, R102, R170.reuse ;  /* 0x000000aa664e7220 */ /* 0x080fe20000410000 */
[----:B------:R-:W-:Y:S01]  /*e490*/  FMUL.FTZ R77, R138, R170 ;  /* 0x000000aa8a4d7220 */ /* 0x000fe20000410000 */
[C---:B------:R-:W-:Y:S01]  /*e4a0*/  FFMA.FTZ R112, R20.reuse, R139, R103 ;  /* 0x0000008b14707223 */ /* 0x040fe20000010067 */
[----:B------:R-:W-:Y:S01]  /*e4b0*/  FFMA.FTZ R224, R139, R46, R224 ;  /* 0x0000002e8be07223 */ /* 0x000fe200000100e0 */
[----:B------:R1:W-:Y:S01]  /*e4c0*/  STS [R67+0x4264], R108 ;  /* 0x0042646c43007388 */ /* 0x0003e20000000800 */
[-C--:B0-----:R-:W-:Y:S01]  /*e4d0*/  FMUL.FTZ R106, R20, R73.reuse ;  /* 0x00000049146a7220 */ /* 0x081fe20000410000 */
[C---:B------:R-:W-:Y:S01]  /*e4e0*/  FFMA.FTZ R73, R75.reuse, R73, R74 ;  /* 0x000000494b497223 */ /* 0x040fe2000001004a */
[----:B------:R-:W-:Y:S01]  /*e4f0*/  FFMA.FTZ R74, R75, R79, -R140 ;  /* 0x0000004f4b4a7223 */ /* 0x000fe2000001088c */
[-C--:B------:R-:W-:Y:S01]  /*e500*/  FMUL.FTZ R75, R102, R76.reuse ;  /* 0x0000004c664b7220 */ /* 0x080fe20000410000 */
[-C--:B------:R-:W-:Y:S01]  /*e510*/  FFMA.FTZ R102, R101, R76.reuse, R78 ;  /* 0x0000004c65667223 */ /* 0x080fe2000001004e */
[----:B------:R-:W-:Y:S01]  /*e520*/  FMUL.FTZ R79, R21, R47 ;  /* 0x0000002f154f7220 */ /* 0x000fe20000410000 */
[----:B------:R-:W-:Y:S01]  /*e530*/  FFMA.FTZ R78, R137, R76, R77 ;  /* 0x0000004c894e7223 */ /* 0x000fe2000001004d */
[----:B------:R-:W-:Y:S01]  /*e540*/  FFMA.FTZ R75, R101, R170, -R75 ;  /* 0x000000aa654b7223 */ /* 0x000fe2000001084b */
[----:B------:R-:W-:Y:S01]  /*e550*/  FMUL.FTZ R101, R76, UR34 ;  /* 0x000000224c657c20 */ /* 0x000fe20008410000 */
[----:B------:R-:W-:Y:S01]  /*e560*/  FMUL.FTZ R77, R170, UR34 ;  /* 0x00000022aa4d7c20 */ /* 0x000fe20008410000 */
[----:B------:R-:W-:Y:S01]  /*e570*/  FFMA.FTZ R138, R138, -R79, R199 ;  /* 0x8000004f8a8a7223 */ /* 0x000fe200000100c7 */
[----:B------:R-:W-:Y:S01]  /*e580*/  FADD.FTZ R167, R167, R102 ;  /* 0x00000066a7a77221 */ /* 0x000fe20000010000 */
[C---:B------:R-:W-:Y:S01]  /*e590*/  FFMA.FTZ R101, R170.reuse, UR35, -R101 ;  /* 0x00000023aa657c23 */ /* 0x040fe20008010865 */
[-C--:B------:R-:W-:Y:S01]  /*e5a0*/  FMUL.FTZ R170, R170, R47.reuse ;  /* 0x0000002faaaa7220 */ /* 0x080fe20000410000 */
[----:B------:R0:W-:Y:S01]  /*e5b0*/  STS [R67+0x4260], R106 ;  /* 0x0042606a43007388 */ /* 0x0001e20000000800 */
[C---:B------:R-:W-:Y:S01]  /*e5c0*/  FMUL.FTZ R102, R76.reuse, R47 ;  /* 0x0000002f4c667220 */ /* 0x040fe20000410000 */
[----:B------:R-:W-:Y:S01]  /*e5d0*/  FFMA.FTZ R79, -R137, R79, R198 ;  /* 0x0000004f894f7223 */ /* 0x000fe200000101c6 */
[----:B------:R-:W-:Y:S01]  /*e5e0*/  FFMA.FTZ R104, R76, UR35, R77 ;  /* 0x000000234c687c23 */ /* 0x000fe2000801004d */
[----:B------:R-:W-:Y:S01]  /*e5f0*/  FMUL.FTZ R76, R138, R101 ;  /* 0x000000658a4c7220 */ /* 0x000fe20000410000 */
[----:B------:R-:W-:Y:S01]  /*e600*/  FADD.FTZ R105, R168, R75 ;  /* 0x0000004ba8697221 */ /* 0x000fe20000010000 */
[-C--:B------:R-:W-:Y:S01]  /*e610*/  FMUL.FTZ R75, R138, R102.reuse ;  /* 0x000000668a4b7220 */ /* 0x080fe20000410000 */
[----:B-1----:R-:W-:Y:S01]  /*e620*/  FMUL.FTZ R108, R21, R102 ;  /* 0x00000066156c7220 */ /* 0x002fe20000410000 */
[----:B------:R-:W-:Y:S01]  /*e630*/  FFMA.FTZ R225, R78, R47, R225 ;  /* 0x0000002f4ee17223 */ /* 0x000fe200000100e1 */
[----:B------:R-:W-:Y:S01]  /*e640*/  FMUL.FTZ R77, R167, UR34 ;  /* 0x00000022a74d7c20 */ /* 0x000fe20008410000 */
[----:B0-----:R-:W-:Y:S01]  /*e650*/  FMUL.FTZ R106, R138, R170 ;  /* 0x000000aa8a6a7220 */ /* 0x001fe20000410000 */
[----:B------:R-:W-:Y:S01]  /*e660*/  FADD.FTZ R183, R112, R183 ;  /* 0x000000b770b77221 */ /* 0x000fe20000010000 */
[----:B------:R0:W-:Y:S01]  /*e670*/  STS [R67+0x4258], R108 ;  /* 0x0042586c43007388 */ /* 0x0001e20000000800 */
[----:B------:R-:W-:Y:S01]  /*e680*/  FFMA.FTZ R77, R105, UR35, -R77 ;  /* 0x00000023694d7c23 */ /* 0x000fe2000801084d */
[C---:B------:R-:W-:Y:S01]  /*e690*/  FFMA.FTZ R101, R79.reuse, R102, R106 ;  /* 0x000000664f657223 */ /* 0x040fe2000001006a */
[C---:B------:R-:W-:Y:S01]  /*e6a0*/  FFMA.FTZ R106, R79.reuse, R104, R76 ;  /* 0x000000684f6a7223 */ /* 0x040fe2000001004c */
[----:B------:R-:W-:Y:S01]  /*e6b0*/  FFMA.FTZ R102, R79, R170, -R75 ;  /* 0x000000aa4f667223 */ /* 0x000fe2000001084b */
[----:B------:R-:W-:Y:S01]  /*e6c0*/  FMUL.FTZ R75, R22, R48 ;  /* 0x00000030164b7220 */ /* 0x000fe20000410000 */
[-C--:B------:R-:W-:Y:S01]  /*e6d0*/  FMUL.FTZ R76, R100, R105.reuse ;  /* 0x00000069644c7220 */ /* 0x080fe20000410000 */
[----:B------:R-:W-:Y:S01]  /*e6e0*/  FFMA.FTZ R103, R21, R78, R106 ;  /* 0x0000004e15677223 */ /* 0x000fe2000001006a */
[----:B------:R-:W-:Y:S01]  /*e6f0*/  FMUL.FTZ R104, R136, R105 ;  /* 0x0000006988687220 */ /* 0x000fe20000410000 */
[----:B------:R-:W-:Y:S01]  /*e700*/  FMUL.FTZ R78, R105, UR34 ;  /* 0x00000022694e7c20 */ /* 0x000fe20008410000 */
[----:B------:R-:W-:Y:S01]  /*e710*/  FMUL.FTZ R100, R100, R167 ;  /* 0x000000a764647220 */ /* 0x000fe20000410000 */
[-C--:B------:R-:W-:Y:S01]  /*e720*/  FFMA.FTZ R136, R136, -R75.reuse, R201 ;  /* 0x8000004b88887223 */ /* 0x080fe200000100c9 */
[----:B------:R-:W-:Y:S01]  /*e730*/  FFMA.FTZ R75, -R135, R75, R200 ;  /* 0x0000004b874b7223 */ /* 0x000fe200000101c8 */
[-C--:B------:R-:W-:Y:S01]  /*e740*/  FFMA.FTZ R76, R99, R167.reuse, R76 ;  /* 0x000000a7634c7223 */ /* 0x080fe2000001004c */
[----:B------:R-:W-:Y:S01]  /*e750*/  FFMA.FTZ R135, R135, R167, R104 ;  /* 0x000000a787877223 */ /* 0x000fe20000010068 */
[-C--:B------:R-:W-:Y:S01]  /*e760*/  FMUL.FTZ R79, R105, R48.reuse ;  /* 0x00000030694f7220 */ /* 0x080fe20000410000 */
[----:B------:R-:W-:Y:S01]  /*e770*/  FFMA.FTZ R78, R167, UR35, R78 ;  /* 0x00000023a74e7c23 */ /* 0x000fe2000801004e */
[----:B------:R-:W-:Y:S01]  /*e780*/  FFMA.FTZ R99, R99, R105, -R100 ;  /* 0x0000006963637223 */ /* 0x000fe20000010864 */
[----:B------:R-:W-:Y:S01]  /*e790*/  FMUL.FTZ R167, R167, R48 ;  /* 0x00000030a7a77220 */ /* 0x000fe20000410000 */
[C---:B------:R-:W-:Y:S01]  /*e7a0*/  FMUL.FTZ R100, R136.reuse, R79 ;  /* 0x0000004f88647220 */ /* 0x040fe20000410000 */
[----:B------:R-:W-:Y:S01]  /*e7b0*/  FMUL.FTZ R104, R136, R77 ;  /* 0x0000004d88687220 */ /* 0x000fe20000410000 */
[----:B------:R-:W-:Y:S01]  /*e7c0*/  FADD.FTZ R166, R166, R99 ;  /* 0x00000063a6a67221 */ /* 0x000fe20000010000 */
[-C--:B------:R-:W-:Y:S01]  /*e7d0*/  FMUL.FTZ R136, R136, R167.reuse ;  /* 0x000000a788887220 */ /* 0x080fe20000410000 */
[----:B------:R-:W-:Y:S01]  /*e7e0*/  FADD.FTZ R76, R165, R76 ;  /* 0x0000004ca54c7221 */ /* 0x000fe20000010000 */
[----:B------:R-:W-:Y:S01]  /*e7f0*/  FADD.FTZ R182, R103, R182 ;  /* 0x000000b667b67221 */ /* 0x000fe20000010000 */
[C---:B------:R-:W-:Y:S01]  /*e800*/  FFMA.FTZ R103, R75.reuse, R78, R104 ;  /* 0x0000004e4b677223 */ /* 0x040fe20000010068 */
[C---:B------:R-:W-:Y:S01]  /*e810*/  FFMA.FTZ R100, R75.reuse, R167, R100 ;  /* 0x000000a74b647223 */ /* 0x040fe20000010064 */
[-C--:B------:R-:W-:Y:S01]  /*e820*/  FFMA.FTZ R99, R75, R79.reuse, -R136 ;  /* 0x0000004f4b637223 */ /* 0x080fe20000010888 */
[C---:B------:R-:W-:Y:S01]  /*e830*/  FMUL.FTZ R78, R98.reuse, R166 ;  /* 0x000000a6624e7220 */ /* 0x040fe20000410000 */
[----:B------:R-:W-:Y:S01]  /*e840*/  FMUL.FTZ R98, R98, R76 ;  /* 0x0000004c62627220 */ /* 0x000fe20000410000 */
[----:B------:R-:W-:Y:S01]  /*e850*/  FMUL.FTZ R75, R134, R166 ;  /* 0x000000a6864b7220 */ /* 0x000fe20000410000 */
[----:B0-----:R-:W-:Y:S01]  /*e860*/  FMUL.FTZ R108, R22, R79 ;  /* 0x0000004f166c7220 */ /* 0x001fe20000410000 */
[----:B------:R-:W-:Y:S01]  /*e870*/  FMUL.FTZ R77, R23, R49 ;  /* 0x00000031174d7220 */ /* 0x000fe20000410000 */
[----:B------:R-:W-:Y:S01]  /*e880*/  FMUL.FTZ R79, R76, UR34 ;  /* 0x000000224c4f7c20 */ /* 0x000fe20008410000 */
[----:B------:R-:W-:Y:S01]  /*e890*/  FMUL.FTZ R106, R22, R167 ;  /* 0x000000a7166a7220 */ /* 0x000fe20000410000 */
[C---:B------:R-:W-:Y:S01]  /*e8a0*/  FFMA.FTZ R78, R97.reuse, R76, R78 ;  /* 0x0000004c614e7223 */ /* 0x040fe2000001004e */
[----:B------:R-:W-:Y:S01]  /*e8b0*/  FFMA.FTZ R97, R97, R166, -R98 ;  /* 0x000000a661617223 */ /* 0x000fe20000010862 */
[----:B------:R-:W-:Y:S01]  /*e8c0*/  FFMA.FTZ R104, R133, R76, R75 ;  /* 0x0000004c85687223 */ /* 0x000fe2000001004b */
[----:B------:R-:W-:Y:S01]  /*e8d0*/  FFMA.FTZ R134, R134, -R77, R203 ;  /* 0x8000004d86867223 */ /* 0x000fe200000100cb */
[----:B------:R-:W-:Y:S01]  /*e8e0*/  FMUL.FTZ R75, R166, UR34 ;  /* 0x00000022a64b7c20 */ /* 0x000fe20008410000 */
[----:B------:R-:W-:Y:S01]  /*e8f0*/  FMUL.FTZ R98, R76, R49 ;  /* 0x000000314c627220 */ /* 0x000fe20000410000 */
[----:B------:R-:W-:Y:S01]  /*e900*/  FFMA.FTZ R79, R166, UR35, -R79 ;  /* 0x00000023a64f7c23 */ /* 0x000fe2000801084f */
[----:B------:R-:W-:Y:S01]  /*e910*/  FFMA.FTZ R122, R22, R135, R103 ;  /* 0x00000087167a7223 */ /* 0x000fe20000010067 */
[----:B------:R0:W-:Y:S01]  /*e920*/  STS [R67+0x4250], R106 ;  /* 0x0042506a43007388 */ /* 0x0001e20000000800 */
[----:B------:R-:W-:Y:S01]  /*e930*/  FADD.FTZ R163, R163, R78 ;  /* 0x0000004ea3a37221 */ /* 0x000fe20000010000 */
[----:B------:R-:W-:Y:S01]  /*e940*/  FADD.FTZ R103, R164, R97 ;  /* 0x00000061a4677221 */ /* 0x000fe20000010000 */
[----:B------:R-:W-:Y:S01]  /*e950*/  FFMA.FTZ R77, -R133, R77, R202 ;  /* 0x0000004d854d7223 */ /* 0x000fe200000101ca */
[----:B------:R-:W-:Y:S01]  /*e960*/  FFMA.FTZ R78, R76, UR35, R75 ;  /* 0x000000234c4e7c23 */ /* 0x000fe2000801004b */
[C---:B------:R-:W-:Y:S01]  /*e970*/  FMUL.FTZ R97, R134.reuse, R98 ;  /* 0x0000006286617220 */ /* 0x040fe20000410000 */
[----:B------:R-:W-:Y:S01]  /*e980*/  FMUL.FTZ R76, R134, R79 ;  /* 0x0000004f864c7220 */ /* 0x000fe20000410000 */
[----:B------:R1:W-:Y:S01]  /*e990*/  STS [R67+0x4254], R108 ;  /* 0x0042546c43007388 */ /* 0x0003e20000000800 */
[----:B------:R-:W-:Y:S01]  /*e9a0*/  FMUL.FTZ R110, R21, R170 ;  /* 0x000000aa156e7220 */ /* 0x000fe20000410000 */
[----:B------:R-:W-:Y:S01]  /*e9b0*/  FMUL.FTZ R75, R25, R50 ;  /* 0x00000032194b7220 */ /* 0x000fe20000410000 */
[-C--:B0-----:R-:W-:Y:S01]  /*e9c0*/  FMUL.FTZ R106, R166, R49.reuse ;  /* 0x00000031a66a7220 */ /* 0x081fe20000410000 */
[----:B------:R-:W-:Y:S01]  /*e9d0*/  FMUL.FTZ R79, R163, UR34 ;  /* 0x00000022a34f7c20 */ /* 0x000fe20008410000 */
[----:B------:R-:W-:Y:S01]  /*e9e0*/  FFMA.FTZ R227, R104, R49, R227 ;  /* 0x0000003168e37223 */ /* 0x000fe200000100e3 */
[----:B------:R0:W-:Y:S01]  /*e9f0*/  STS [R67+0x425c], R110 ;  /* 0x00425c6e43007388 */ /* 0x0001e20000000800 */
[-C--:B------:R-:W-:Y:S01]  /*ea00*/  FMUL.FTZ R112, R23, R106.reuse ;  /* 0x0000006a17707220 */ /* 0x080fe20000410000 */
[-C--:B------:R-:W-:Y:S01]  /*ea10*/  FFMA.FTZ R97, R77, R106.reuse, -R97 ;  /* 0x0000006a4d617223 */ /* 0x080fe20000010861 */
[----:B------:R-:W-:Y:S01]  /*ea20*/  FFMA.FTZ R79, R103, UR35, -R79 ;  /* 0x00000023674f7c23 */ /* 0x000fe2000801084f */
[----:B-1----:R-:W-:Y:S01]  /*ea30*/  FMUL.FTZ R108, R134, R106 ;  /* 0x0000006a866c7220 */ /* 0x002fe20000410000 */
[----:B------:R-:W-:Y:S01]  /*ea40*/  FFMA.FTZ R106, R77, R78, R76 ;  /* 0x0000004e4d6a7223 */ /* 0x000fe2000001004c */
[C---:B------:R-:W-:Y:S01]  /*ea50*/  FMUL.FTZ R76, R96.reuse, R103 ;  /* 0x00000067604c7220 */ /* 0x040fe20000410000 */
[----:B------:R-:W-:Y:S01]  /*ea60*/  FMUL.FTZ R96, R96, R163 ;  /* 0x000000a360607220 */ /* 0x000fe20000410000 */
[C---:B------:R-:W-:Y:S01]  /*ea70*/  FMUL.FTZ R78, R132.reuse, R103 ;  /* 0x00000067844e7220 */ /* 0x040fe20000410000 */
[----:B------:R-:W-:Y:S01]  /*ea80*/  FFMA.FTZ R132, R132, -R75, R205 ;  /* 0x8000004b84847223 */ /* 0x000fe200000100cd */
[C---:B------:R-:W-:Y:S01]  /*ea90*/  FFMA.FTZ R76, R95.reuse, R163, R76 ;  /* 0x000000a35f4c7223 */ /* 0x040fe2000001004c */
[----:B------:R-:W-:Y:S01]  /*eaa0*/  FFMA.FTZ R95, R95, R103, -R96 ;  /* 0x000000675f5f7223 */ /* 0x000fe20000010860 */
[-C--:B0-----:R-:W-:Y:S01]  /*eab0*/  FMUL.FTZ R110, R23, R98.reuse ;  /* 0x00000062176e7220 */ /* 0x081fe20000410000 */
[----:B------:R-:W-:Y:S01]  /*eac0*/  FFMA.FTZ R98, R77, R98, R108 ;  /* 0x000000624d627223 */ /* 0x000fe2000001006c */
[----:B------:R-:W-:Y:S01]  /*ead0*/  FFMA.FTZ R77, -R131, R75, R204 ;  /* 0x0000004b834d7223 */ /* 0x000fe200000101cc */
[----:B------:R-:W-:Y:S01]  /*eae0*/  FADD.FTZ R162, R162, R95 ;  /* 0x0000005fa2a27221 */ /* 0x000fe20000010000 */
[----:B------:R-:W-:Y:S01]  /*eaf0*/  FADD.FTZ R76, R161, R76 ;  /* 0x0000004ca14c7221 */ /* 0x000fe20000010000 */
[----:B------:R-:W-:Y:S01]  /*eb00*/  FFMA.FTZ R131, R131, R163, R78 ;  /* 0x000000a383837223 */ /* 0x000fe2000001004e */
[----:B------:R-:W-:Y:S01]  /*eb10*/  FFMA.FTZ R105, R23, R104, R106 ;  /* 0x0000006817697223 */ /* 0x000fe2000001006a */
[C---:B------:R-:W-:Y:S01]  /*eb20*/  FMUL.FTZ R78, R94.reuse, R162 ;  /* 0x000000a25e4e7220 */ /* 0x040fe20000410000 */
[----:B------:R-:W-:Y:S01]  /*eb30*/  FMUL.FTZ R75, R94, R76 ;  /* 0x0000004c5e4b7220 */ /* 0x000fe20000410000 */
[-C--:B------:R-:W-:Y:S01]  /*eb40*/  FMUL.FTZ R106, R103, R50.reuse ;  /* 0x00000032676a7220 */ /* 0x080fe20000410000 */
[----:B------:R-:W-:Y:S01]  /*eb50*/  FMUL.FTZ R104, R163, R50 ;  /* 0x00000032a3687220 */ /* 0x000fe20000410000 */
[C---:B------:R-:W-:Y:S01]  /*eb60*/  FFMA.FTZ R78, R93.reuse, R76, R78 ;  /* 0x0000004c5d4e7223 */ /* 0x040fe2000001004e */
[----:B------:R-:W-:Y:S01]  /*eb70*/  FFMA.FTZ R75, R93, R162, -R75 ;  /* 0x000000a25d4b7223 */ /* 0x000fe2000001084b */
[C---:B------:R-:W-:Y:S01]  /*eb80*/  FMUL.FTZ R96, R132.reuse, R79 ;  /* 0x0000004f84607220 */ /* 0x040fe20000410000 */
[----:B------:R-:W-:Y:S01]  /*eb90*/  FMUL.FTZ R94, R103, UR34 ;  /* 0x00000022675e7c20 */ /* 0x000fe20008410000 */
[----:B------:R-:W-:Y:S01]  /*eba0*/  FADD.FTZ R159, R159, R78 ;  /* 0x0000004e9f9f7221 */ /* 0x000fe20000010000 */
[----:B------:R-:W-:Y:S01]  /*ebb0*/  FMUL.FTZ R78, R132, R106 ;  /* 0x0000006a844e7220 */ /* 0x000fe20000410000 */
[----:B------:R-:W-:Y:S01]  /*ebc0*/  FADD.FTZ R79, R160, R75 ;  /* 0x0000004ba04f7221 */ /* 0x000fe20000010000 */
[----:B------:R-:W-:Y:S01]  /*ebd0*/  FFMA.FTZ R94, R163, UR35, R94 ;  /* 0x00000023a35e7c23 */ /* 0x000fe2000801005e */
[----:B------:R-:W-:Y:S01]  /*ebe0*/  FMUL.FTZ R75, R130, R162 ;  /* 0x000000a2824b7220 */ /* 0x000fe20000410000 */
[C---:B------:R-:W-:Y:S01]  /*ebf0*/  FFMA.FTZ R103, R77.reuse, R104, R78 ;  /* 0x000000684d677223 */ /* 0x040fe2000001004e */
[C---:B------:R-:W-:Y:S01]  /*ec00*/  FMUL.FTZ R78, R92.reuse, R79 ;  /* 0x0000004f5c4e7220 */ /* 0x040fe20000410000 */
[-C--:B------:R-:W-:Y:S01]  /*ec10*/  FMUL.FTZ R92, R92, R159.reuse ;  /* 0x0000009f5c5c7220 */ /* 0x080fe20000410000 */
[----:B------:R-:W-:Y:S01]  /*ec20*/  FFMA.FTZ R96, R77, R94, R96 ;  /* 0x0000005e4d607223 */ /* 0x000fe20000010060 */
[----:B------:R-:W-:Y:S01]  /*ec30*/  FFMA.FTZ R94, R129, R76, R75 ;  /* 0x0000004c815e7223 */ /* 0x000fe2000001004b */
[C---:B------:R-:W-:Y:S01]  /*ec40*/  FFMA.FTZ R78, R91.reuse, R159, R78 ;  /* 0x0000009f5b4e7223 */ /* 0x040fe2000001004e */
[----:B------:R-:W-:Y:S01]  /*ec50*/  FFMA.FTZ R91, R91, R79, -R92 ;  /* 0x0000004f5b5b7223 */ /* 0x000fe2000001085c */
[-C--:B------:R-:W-:Y:S01]  /*ec60*/  FMUL.FTZ R95, R132, R104.reuse ;  /* 0x00000068845f7220 */ /* 0x080fe20000410000 */
[----:B------:R-:W-:Y:S01]  /*ec70*/  FMUL.FTZ R104, R25, R104 ;  /* 0x0000006819687220 */ /* 0x000fe20000410000 */
[----:B------:R-:W-:Y:S01]  /*ec80*/  FADD.FTZ R92, R157, R78 ;  /* 0x0000004e9d5c7221 */ /* 0x000fe20000010000 */
[----:B------:R-:W-:Y:S01]  /*ec90*/  FADD.FTZ R158, R158, R91 ;  /* 0x0000005b9e9e7221 */ /* 0x000fe20000010000 */
[----:B------:R-:W-:Y:S01]  /*eca0*/  FFMA.FTZ R95, R77, R106, -R95 ;  /* 0x0000006a4d5f7223 */ /* 0x000fe2000001085f */
[----:B------:R-:W-:Y:S01]  /*ecb0*/  FMUL.FTZ R77, R28, R51 ;  /* 0x000000331c4d7220 */ /* 0x000fe20000410000 */
[C---:B------:R-:W-:Y:S01]  /*ecc0*/  FMUL.FTZ R75, R90.reuse, R92 ;  /* 0x0000005c5a4b7220 */ /* 0x040fe20000410000 */
[-C--:B------:R-:W-:Y:S01]  /*ecd0*/  FMUL.FTZ R78, R90, R158.reuse ;  /* 0x0000009e5a4e7220 */ /* 0x080fe20000410000 */
[----:B------:R-:W-:Y:S01]  /*ece0*/  FMUL.FTZ R91, R76, UR34 ;  /* 0x000000224c5b7c20 */ /* 0x000fe20008410000 */
[----:B------:R-:W-:Y:S01]  /*ecf0*/  FFMA.FTZ R130, R130, -R77, R207 ;  /* 0x8000004d82827223 */ /* 0x000fe200000100cf */
[C---:B------:R-:W-:Y:S01]  /*ed00*/  FFMA.FTZ R75, R89.reuse, R158, -R75 ;  /* 0x0000009e594b7223 */ /* 0x040fe2000001084b */
[----:B------:R-:W-:Y:S01]  /*ed10*/  FFMA.FTZ R78, R89, R92, R78 ;  /* 0x0000005c594e7223 */ /* 0x000fe2000001004e */
[C---:B------:R-:W-:Y:S01]  /*ed20*/  FMUL.FTZ R89, R162.reuse, UR34 ;  /* 0x00000022a2597c20 */ /* 0x040fe20008410000 */
[----:B------:R-:W-:Y:S01]  /*ed30*/  FFMA.FTZ R91, R162, UR35, -R91 ;  /* 0x00000023a25b7c23 */ /* 0x000fe2000801085b */
[----:B------:R-:W-:Y:S01]  /*ed40*/  FADD.FTZ R75, R156, R75 ;  /* 0x0000004b9c4b7221 */ /* 0x000fe20000010000 */
[----:B------:R-:W-:Y:S01]  /*ed50*/  FADD.FTZ R155, R155, R78 ;  /* 0x0000004e9b9b7221 */ /* 0x000fe20000010000 */
[C---:B------:R-:W-:Y:S01]  /*ed60*/  FFMA.FTZ R78, R76.reuse, UR35, R89 ;  /* 0x000000234c4e7c23 */ /* 0x040fe20008010059 */
[----:B------:R-:W-:Y:S01]  /*ed70*/  FMUL.FTZ R89, R76, R51 ;  /* 0x000000334c597220 */ /* 0x000fe20000410000 */
[----:B------:R-:W-:Y:S01]  /*ed80*/  FMUL.FTZ R76, R88, R75 ;  /* 0x0000004b584c7220 */ /* 0x000fe20000410000 */
[----:B------:R-:W-:Y:S01]  /*ed90*/  FMUL.FTZ R93, R162, R51 ;  /* 0x00000033a25d7220 */ /* 0x000fe20000410000 */
[-C--:B------:R-:W-:Y:S01]  /*eda0*/  FMUL.FTZ R88, R88, R155.reuse ;  /* 0x0000009b58587220 */ /* 0x080fe20000410000 */
[----:B------:R0:W-:Y:S01]  /*edb0*/  STS [R67+0x4240], R104 ;  /* 0x0042406843007388 */ /* 0x0001e20000000800 */
[C---:B------:R-:W-:Y:S01]  /*edc0*/  FFMA.FTZ R76, R87.reuse, R155, R76 ;  /* 0x0000009b574c7223 */ /* 0x040fe2000001004c */
[----:B------:R-:W-:Y:S01]  /*edd0*/  FMUL.FTZ R90, R130, R91 ;  /* 0x0000005b825a7220 */ /* 0x000fe20000410000 */
[----:B------:R-:W-:Y:S01]  /*ede0*/  FFMA.FTZ R87, R87, R75, -R88 ;  /* 0x0000004b57577223 */ /* 0x000fe20000010858 */
[----:B------:R-:W-:Y:S01]  /*edf0*/  FFMA.FTZ R77, -R129, R77, R206 ;  /* 0x0000004d814d7223 */ /* 0x000fe200000101ce */
[----:B------:R-:W-:Y:S01]  /*ee00*/  FADD.FTZ R76, R153, R76 ;  /* 0x0000004c994c7221 */ /* 0x000fe20000010000 */
[----:B------:R-:W-:Y:S01]  /*ee10*/  FADD.FTZ R178, R105, R178 ;  /* 0x000000b269b27221 */ /* 0x000fe20000010000 */
[----:B------:R-:W-:Y:S01]  /*ee20*/  FADD.FTZ R154, R154, R87 ;  /* 0x000000579a9a7221 */ /* 0x000fe20000010000 */
[----:B------:R-:W-:Y:S01]  /*ee30*/  FFMA.FTZ R87, R77, R78, R90 ;  /* 0x0000004e4d577223 */ /* 0x000fe2000001005a */
[----:B------:R-:W-:Y:S01]  /*ee40*/  FMUL.FTZ R88, R128, R79 ;  /* 0x0000004f80587220 */ /* 0x000fe20000410000 */
[C---:B0-----:R-:W-:Y:S01]  /*ee50*/  FMUL.FTZ R104, R130.reuse, R93 ;  /* 0x0000005d82687220 */ /* 0x041fe20000410000 */
[-C--:B------:R-:W-:Y:S01]  /*ee60*/  FMUL.FTZ R130, R130, R89.reuse ;  /* 0x0000005982827220 */ /* 0x080fe20000410000 */
[C---:B------:R-:W-:Y:S01]  /*ee70*/  FMUL.FTZ R78, R86.reuse, R154 ;  /* 0x0000009a564e7220 */ /* 0x040fe20000410000 */
[----:B------:R-:W-:Y:S01]  /*ee80*/  FMUL.FTZ R106, R25, R106 ;  /* 0x0000006a196a7220 */ /* 0x000fe20000410000 */
[C---:B------:R-:W-:Y:S01]  /*ee90*/  FFMA.FTZ R104, R77.reuse, R89, R104 ;  /* 0x000000594d687223 */ /* 0x040fe20000010068 */
[----:B------:R-:W-:Y:S01]  /*eea0*/  FFMA.FTZ R105, R77, R93, -R130 ;  /* 0x0000005d4d697223 */ /* 0x000fe20000010882 */
[----:B------:R-:W-:Y:S01]  /*eeb0*/  FMUL.FTZ R77, R86, R76 ;  /* 0x0000004c564d7220 */ /* 0x000fe20000410000 */
[----:B------:R-:W-:Y:S01]  /*eec0*/  FMUL.FTZ R86, R31, R52 ;  /* 0x000000341f567220 */ /* 0x000fe20000410000 */
[----:B------:R-:W-:Y:S01]  /*eed0*/  FFMA.FTZ R78, R85, R76, R78 ;  /* 0x0000004c554e7223 */ /* 0x000fe2000001004e */
[----:B------:R-:W-:Y:S01]  /*eee0*/  FFMA.FTZ R228, R131, R50, R228 ;  /* 0x0000003283e47223 */ /* 0x000fe200000100e4 */
[----:B------:R-:W-:Y:S01]  /*eef0*/  FFMA.FTZ R77, R85, R154, -R77 ;  /* 0x0000009a554d7223 */ /* 0x000fe2000001084d */
[-C--:B------:R-:W-:Y:S01]  /*ef00*/  FFMA.FTZ R128, R128, -R86.reuse, R209 ;  /* 0x8000005680807223 */ /* 0x080fe200000100d1 */
[C---:B------:R-:W-:Y:S01]  /*ef10*/  FFMA.FTZ R86, -R127.reuse, R86, R208 ;  /* 0x000000567f567223 */ /* 0x040fe200000101d0 */
[----:B------:R-:W-:Y:S01]  /*ef20*/  FFMA.FTZ R127, R127, R159, R88 ;  /* 0x0000009f7f7f7223 */ /* 0x000fe20000010058 */
[----:B------:R-:W-:Y:S01]  /*ef30*/  FADD.FTZ R77, R152, R77 ;  /* 0x0000004d984d7221 */ /* 0x000fe20000010000 */
[----:B------:R-:W-:Y:S01]  /*ef40*/  FMUL.FTZ R90, R159, UR34 ;  /* 0x000000229f5a7c20 */ /* 0x000fe20008410000 */
[----:B------:R-:W-:Y:S01]  /*ef50*/  FFMA.FTZ R131, R25, R131, R96 ;  /* 0x0000008319837223 */ /* 0x000fe20000010060 */
[----:B------:R-:W-:Y:S01]  /*ef60*/  FADD.FTZ R151, R151, R78 ;  /* 0x0000004e97977221 */ /* 0x000fe20000010000 */
[C---:B------:R-:W-:Y:S01]  /*ef70*/  FMUL.FTZ R88, R79.reuse, UR34 ;  /* 0x000000224f587c20 */ /* 0x040fe20008410000 */
[----:B------:R-:W-:Y:S01]  /*ef80*/  FMUL.FTZ R96, R28, R89 ;  /* 0x000000591c607220 */ /* 0x000fe20000410000 */
[----:B------:R0:W-:Y:S01]  /*ef90*/  STS [R67+0x4244], R106 ;  /* 0x0042446a43007388 */ /* 0x0001e20000000800 */
[C---:B------:R-:W-:Y:S01]  /*efa0*/  FMUL.FTZ R78, R84.reuse, R77 ;  /* 0x0000004d544e7220 */ /* 0x040fe20000410000 */
[C---:B------:R-:W-:Y:S01]  /*efb0*/  FFMA.FTZ R85, R79.reuse, UR35, -R90 ;  /* 0x000000234f557c23 */ /* 0x040fe2000801085a */
[-C--:B------:R-:W-:Y:S01]  /*efc0*/  FMUL.FTZ R84, R84, R151.reuse ;  /* 0x0000009754547220 */ /* 0x080fe20000410000 */
[-C--:B------:R-:W-:Y:S01]  /*efd0*/  FMUL.FTZ R79, R79, R52.reuse ;  /* 0x000000344f4f7220 */ /* 0x080fe20000410000 */
[----:B------:R1:W-:Y:S01]  /*efe0*/  STS [R67+0x4238], R96 ;  /* 0x0042386043007388 */ /* 0x0003e20000000800 */
[----:B------:R-:W-:Y:S01]  /*eff0*/  FFMA.FTZ R78, R83, R151, R78 ;  /* 0x00000097534e7223 */ /* 0x000fe2000001004e */
[----:B------:R-:W-:Y:S01]  /*f000*/  FADD.FTZ R36, R131, R36 ;  /* 0x0000002483247221 */ /* 0x000fe20000010000 */
[----:B------:R-:W-:Y:S01]  /*f010*/  FFMA.FTZ R83, R83, R77, -R84 ;  /* 0x0000004d53537223 */ /* 0x000fe20000010854 */
[----:B------:R-:W-:Y:S01]  /*f020*/  FMUL.FTZ R131, R128, R85 ;  /* 0x0000005580837220 */ /* 0x000fe20000410000 */
[----:B0-----:R-:W-:Y:S01]  /*f030*/  FMUL.FTZ R106, R28, R93 ;  /* 0x0000005d1c6a7220 */ /* 0x001fe20000410000 */
[C---:B------:R-:W-:Y:S01]  /*f040*/  FFMA.FTZ R93, R159.reuse, UR35, R88 ;  /* 0x000000239f5d7c23 */ /* 0x040fe20008010058 */
[----:B------:R-:W-:Y:S01]  /*f050*/  FMUL.FTZ R159, R159, R52 ;  /* 0x000000349f9f7220 */ /* 0x000fe20000410000 */
[----:B------:R-:W-:Y:S01]  /*f060*/  FADD.FTZ R78, R149, R78 ;  /* 0x0000004e954e7221 */ /* 0x000fe20000010000 */
[----:B------:R-:W-:Y:S01]  /*f070*/  FFMA.FTZ R229, R94, R51, R229 ;  /* 0x000000335ee57223 */ /* 0x000fe200000100e5 */
[----:B-1----:R-:W-:Y:S01]  /*f080*/  FFMA.FTZ R96, R28, R94, R87 ;  /* 0x0000005e1c607223 */ /* 0x002fe20000010057 */
[C---:B------:R-:W-:Y:S01]  /*f090*/  FMUL.FTZ R87, R128.reuse, R79 ;  /* 0x0000004f80577220 */ /* 0x040fe20000410000 */
[----:B------:R-:W-:Y:S01]  /*f0a0*/  FMUL.FTZ R128, R128, R159 ;  /* 0x0000009f80807220 */ /* 0x000fe20000410000 */
[----:B------:R-:W-:Y:S01]  /*f0b0*/  FADD.FTZ R150, R150, R83 ;  /* 0x0000005396967221 */ /* 0x000fe20000010000 */
[CC--:B------:R-:W-:Y:S01]  /*f0c0*/  FMUL.FTZ R94, R31.reuse, R79.reuse ;  /* 0x0000004f1f5e7220 */ /* 0x0c0fe20000410000 */
[----:B------:R-:W-:Y:S01]  /*f0d0*/  FMUL.FTZ R83, R42, R58 ;  /* 0x0000003a2a537220 */ /* 0x000fe20000410000 */
[----:B------:R-:W-:Y:S01]  /*f0e0*/  FFMA.FTZ R107, R86, R79, -R128 ;  /* 0x0000004f566b7223 */ /* 0x000fe20000010880 */
[C---:B------:R-:W-:Y:S01]  /*f0f0*/  FMUL.FTZ R79, R82.reuse, R78 ;  /* 0x0000004e524f7220 */ /* 0x040fe20000410000 */
[-C--:B------:R-:W-:Y:S01]  /*f100*/  FMUL.FTZ R84, R82, R150.reuse ;  /* 0x0000009652547220 */ /* 0x080fe20000410000 */
[----:B------:R-:W-:Y:S01]  /*f110*/  FMUL.FTZ R90, R31, R159 ;  /* 0x0000009f1f5a7220 */ /* 0x000fe20000410000 */
[----:B------:R0:W-:Y:S01]  /*f120*/  STS [R67+0x423c], R106 ;  /* 0x00423c6a43007388 */ /* 0x0001e20000000800 */
[C---:B------:R-:W-:Y:S01]  /*f130*/  FFMA.FTZ R79, R81.reuse, R150, -R79 ;  /* 0x00000096514f7223 */ /* 0x040fe2000001084f */
[----:B------:R-:W-:Y:S01]  /*f140*/  FFMA.FTZ R84, R81, R78, R84 ;  /* 0x0000004e51547223 */ /* 0x000fe20000010054 */
[-C--:B------:R-:W-:Y:S01]  /*f150*/  FMUL.FTZ R81, R40, R57.reuse ;  /* 0x0000003928517220 */ /* 0x080fe20000410000 */
[----:B------:R-:W-:Y:S01]  /*f160*/  FMUL.FTZ R123, R150, R57 ;  /* 0x00000039967b7220 */ /* 0x000fe20000410000 */
[----:B------:R-:W-:Y:S01]  /*f170*/  FADD.FTZ R85, R148, R79 ;  /* 0x0000004f94557221 */ /* 0x000fe20000010000 */
[----:B------:R-:W-:Y:S01]  /*f180*/  FADD.FTZ R147, R147, R84 ;  /* 0x0000005493937221 */ /* 0x000fe20000010000 */
[-C--:B------:R-:W-:Y:S01]  /*f190*/  FFMA.FTZ R84, -R113, R83.reuse, R220 ;  /* 0x0000005371547223 */ /* 0x080fe200000101dc */
[----:B------:R-:W-:Y:S01]  /*f1a0*/  FFMA.FTZ R83, R114, -R83, R222 ;  /* 0x8000005372537223 */ /* 0x000fe200000100de */
[-C--:B------:R-:W-:Y:S01]  /*f1b0*/  FMUL.FTZ R109, R85, R58.reuse ;  /* 0x0000003a556d7220 */ /* 0x080fe20000410000 */
[-C--:B------:R-:W-:Y:S01]  /*f1c0*/  FFMA.FTZ R82, -R115, R81.reuse, R218 ;  /* 0x0000005173527223 */ /* 0x080fe200000101da */
[----:B------:R-:W-:Y:S01]  /*f1d0*/  FFMA.FTZ R81, R116, -R81, R219 ;  /* 0x8000005174517223 */ /* 0x000fe200000100db */
[----:B------:R-:W-:Y:S01]  /*f1e0*/  FMUL.FTZ R111, R147, R58 ;  /* 0x0000003a936f7220 */ /* 0x000fe20000410000 */
[----:B0-----:R-:W-:Y:S01]  /*f1f0*/  FFMA.FTZ R106, R86, R159, R87 ;  /* 0x0000009f566a7223 */ /* 0x001fe20000010057 */
[----:B------:R-:W-:Y:S01]  /*f200*/  FMUL.FTZ R88, R39, R56 ;  /* 0x0000003827587220 */ /* 0x000fe20000410000 */
[----:B------:R-:W-:Y:S01]  /*f210*/  FMUL.FTZ R129, R78, R57 ;  /* 0x000000394e817220 */ /* 0x000fe20000410000 */
[----:B------:R-:W-:Y:S01]  /*f220*/  FMUL.FTZ R87, R83, R109 ;  /* 0x0000006d53577220 */ /* 0x000fe20000410000 */
[----:B------:R0:W-:Y:S01]  /*f230*/  STS [R67+0x4230], R90 ;  /* 0x0042305a43007388 */ /* 0x0001e20000000800 */
[----:B------:R-:W-:Y:S01]  /*f240*/  FADD.FTZ R35, R96, R35 ;  /* 0x0000002360237221 */ /* 0x000fe20000010000 */
[----:B------:R-:W-:Y:S01]  /*f250*/  FMUL.FTZ R89, R81, R123 ;  /* 0x0000007b51597220 */ /* 0x000fe20000410000 */
[-C--:B------:R-:W-:Y:S01]  /*f260*/  FFMA.FTZ R79, -R117, R88.reuse, R216 ;  /* 0x00000058754f7223 */ /* 0x080fe200000101d8 */
[----:B------:R-:W-:Y:S01]  /*f270*/  FMUL.FTZ R96, R81, R129 ;  /* 0x0000008151607220 */ /* 0x000fe20000410000 */
[----:B------:R-:W-:Y:S01]  /*f280*/  FFMA.FTZ R88, R118, -R88, R217 ;  /* 0x8000005876587223 */ /* 0x000fe200000100d9 */
[----:B------:R-:W-:Y:S01]  /*f290*/  FMUL.FTZ R108, R77, R56 ;  /* 0x000000384d6c7220 */ /* 0x000fe20000410000 */
[----:B------:R-:W-:Y:S01]  /*f2a0*/  FFMA.FTZ R87, R84, R111, R87 ;  /* 0x0000006f54577223 */ /* 0x000fe20000010057 */
[----:B------:R1:W-:Y:S01]  /*f2b0*/  STS [R67+0x4234], R94 ;  /* 0x0042345e43007388 */ /* 0x0003e20000000800 */
[----:B------:R-:W-:Y:S01]  /*f2c0*/  FFMA.FTZ R132, R86, R93, R131 ;  /* 0x0000005d56847223 */ /* 0x000fe20000010083 */
[----:B0-----:R-:W-:Y:S01]  /*f2d0*/  FMUL.FTZ R90, R83, R111 ;  /* 0x0000006f535a7220 */ /* 0x001fe20000410000 */
[----:B------:R-:W-:Y:S01]  /*f2e0*/  FADD.FTZ R87, RZ, R87 ;  /* 0x00000057ff577221 */ /* 0x000fe20000010000 */
[----:B------:R0:W-:Y:S01]  /*f2f0*/  STS [R67+0x4248], R110 ;  /* 0x0042486e43007388 */ /* 0x0001e20000000800 */
[----:B------:R-:W-:Y:S01]  /*f300*/  FMUL.FTZ R86, R38, R55 ;  /* 0x0000003726567220 */ /* 0x000fe20000410000 */
[----:B------:R-:W-:Y:S01]  /*f310*/  FFMA.FTZ R90, R84, R109, -R90 ;  /* 0x0000006d545a7223 */ /* 0x000fe2000001085a */
[-C--:B------:R-:W-:Y:S01]  /*f320*/  FMUL.FTZ R133, R76, R55.reuse ;  /* 0x000000374c857220 */ /* 0x080fe20000410000 */
[----:B------:R-:W-:Y:S01]  /*f330*/  FMUL.FTZ R131, R154, R55 ;  /* 0x000000379a837220 */ /* 0x000fe20000410000 */
[----:B------:R2:W-:Y:S01]  /*f340*/  STS [R67+0x424c], R112 ;  /* 0x00424c7043007388 */ /* 0x0005e20000000800 */
[C---:B-1----:R-:W-:Y:S01]  /*f350*/  FFMA.FTZ R94, R82.reuse, R129, R89 ;  /* 0x00000081525e7223 */ /* 0x042fe20000010059 */
[----:B------:R-:W-:Y:S01]  /*f360*/  FFMA.FTZ R89, R82, R123, -R96 ;  /* 0x0000007b52597223 */ /* 0x000fe20000010860 */
[----:B------:R-:W-:Y:S01]  /*f370*/  FMUL.FTZ R96, R88, R108 ;  /* 0x0000006c58607220 */ /* 0x000fe20000410000 */
[----:B------:R-:W-:Y:S01]  /*f380*/  FADD.FTZ R90, RZ, R90 ;  /* 0x0000005aff5a7221 */ /* 0x000fe20000010000 */
[----:B0-----:R-:W-:Y:S01]  /*f390*/  FMUL.FTZ R110, R151, R56 ;  /* 0x00000038976e7220 */ /* 0x001fe20000410000 */
[----:B------:R-:W-:Y:S01]  /*f3a0*/  FADD.FTZ R87, R87, R94 ;  /* 0x0000005e57577221 */ /* 0x000fe20000010000 */
[----:B------:R-:W-:Y:S01]  /*f3b0*/  FADD.FTZ R181, R122, R181 ;  /* 0x000000b57ab57221 */ /* 0x000fe20000010000 */
[----:B------:R-:W-:Y:S01]  /*f3c0*/  FADD.FTZ R89, R90, R89 ;  /* 0x000000595a597221 */ /* 0x000fe20000010000 */
[-C--:B------:R-:W-:Y:S01]  /*f3d0*/  FMUL.FTZ R91, R88, R110.reuse ;  /* 0x0000006e585b7220 */ /* 0x080fe20000410000 */
[----:B------:R-:W-:Y:S01]  /*f3e0*/  FFMA.FTZ R96, R79, R110, R96 ;  /* 0x0000006e4f607223 */ /* 0x000fe20000010060 */
[----:B--2---:R-:W-:Y:S01]  /*f3f0*/  FMUL.FTZ R112, R34, R53 ;  /* 0x0000003522707220 */ /* 0x004fe20000410000 */
[----:B------:R-:W-:Y:S01]  /*f400*/  FMUL.FTZ R122, R37, R54 ;  /* 0x00000036257a7220 */ /* 0x000fe20000410000 */
[----:B------:R-:W-:Y:S01]  /*f410*/  FFMA.FTZ R90, R79, R108, -R91 ;  /* 0x0000006c4f5a7223 */ /* 0x000fe2000001085b */
[----:B------:R-:W-:Y:S01]  /*f420*/  FADD.FTZ R91, R87, R96 ;  /* 0x00000060575b7221 */ /* 0x000fe20000010000 */
[-C--:B------:R-:W-:Y:S01]  /*f430*/  FFMA.FTZ R87, R120, -R86.reuse, R215 ;  /* 0x8000005678577223 */ /* 0x080fe200000100d7 */
[----:B------:R-:W-:Y:S01]  /*f440*/  FFMA.FTZ R86, -R119, R86, R214 ;  /* 0x0000005677567223 */ /* 0x000fe200000101d6 */
[----:B------:R-:W-:Y:S01]  /*f450*/  FADD.FTZ R90, R89, R90 ;  /* 0x0000005a595a7221 */ /* 0x000fe20000010000 */
[----:B------:R-:W-:Y:S01]  /*f460*/  FFMA.FTZ R226, R135, R48, R226 ;  /* 0x0000003087e27223 */ /* 0x000fe200000100e2 */
[C---:B------:R-:W-:Y:S01]  /*f470*/  FMUL.FTZ R96, R87.reuse, R133 ;  /* 0x0000008557607220 */ /* 0x040fe20000410000 */
[-C--:B------:R-:W-:Y:S01]  /*f480*/  FMUL.FTZ R89, R87, R131.reuse ;  /* 0x0000008357597220 */ /* 0x080fe20000410000 */
[C---:B------:R-:W-:Y:S01]  /*f490*/  FMUL.FTZ R135, R126.reuse, R158 ;  /* 0x0000009e7e877220 */ /* 0x040fe20000410000 */
[----:B------:R-:W-:Y:S01]  /*f4a0*/  FFMA.FTZ R128, R126, -R112, R211 ;  /* 0x800000707e807223 */ /* 0x000fe200000100d3 */
[C---:B------:R-:W-:Y:S01]  /*f4b0*/  FFMA.FTZ R93, R86.reuse, R131, -R96 ;  /* 0x00000083565d7223 */ /* 0x040fe20000010860 */
[----:B------:R-:W-:Y:S01]  /*f4c0*/  FFMA.FTZ R94, R86, R133, R89 ;  /* 0x00000085565e7223 */ /* 0x000fe20000010059 */
[----:B------:R-:W-:Y:S01]  /*f4d0*/  FMUL.FTZ R126, R75, R54 ;  /* 0x000000364b7e7220 */ /* 0x000fe20000410000 */
[C---:B------:R-:W-:Y:S01]  /*f4e0*/  FFMA.FTZ R89, -R125.reuse, R112, R210 ;  /* 0x000000707d597223 */ /* 0x040fe200000101d2 */
[----:B------:R-:W-:Y:S01]  /*f4f0*/  FADD.FTZ R90, R90, R93 ;  /* 0x0000005d5a5a7221 */ /* 0x000fe20000010000 */
[----:B------:R-:W-:Y:S01]  /*f500*/  FFMA.FTZ R93, R124, -R122, R213 ;  /* 0x8000007a7c5d7223 */ /* 0x000fe200000100d5 */
[----:B------:R-:W-:Y:S01]  /*f510*/  FFMA.FTZ R96, R125, R92, R135 ;  /* 0x0000005c7d607223 */ /* 0x000fe20000010087 */
[----:B------:R-:W-:Y:S01]  /*f520*/  FADD.FTZ R112, R91, R94 ;  /* 0x0000005e5b707221 */ /* 0x000fe20000010000 */
[----:B------:R-:W-:Y:S01]  /*f530*/  FFMA.FTZ R94, -R121, R122, R212 ;  /* 0x0000007a795e7223 */ /* 0x000fe200000101d4 */
[----:B------:R-:W-:Y:S01]  /*f540*/  FMUL.FTZ R125, R92, UR34 ;  /* 0x000000225c7d7c20 */ /* 0x000fe20008410000 */
[----:B------:R-:W-:Y:S01]  /*f550*/  FMUL.FTZ R122, R155, R54 ;  /* 0x000000369b7a7220 */ /* 0x000fe20000410000 */
[C---:B------:R-:W-:Y:S01]  /*f560*/  FMUL.FTZ R91, R93.reuse, R126 ;  /* 0x0000007e5d5b7220 */ /* 0x040fe20000410000 */
[C---:B------:R-:W-:Y:S01]  /*f570*/  FMUL.FTZ R137, R158.reuse, UR34 ;  /* 0x000000229e897c20 */ /* 0x040fe20008410000 */
[----:B------:R-:W-:Y:S01]  /*f580*/  FFMA.FTZ R139, R158, UR35, -R125 ;  /* 0x000000239e8b7c23 */ /* 0x000fe2000801087d */
[-C--:B------:R-:W-:Y:S01]  /*f590*/  FMUL.FTZ R135, R93, R122.reuse ;  /* 0x0000007a5d877220 */ /* 0x080fe20000410000 */
[----:B------:R-:W-:Y:S01]  /*f5a0*/  FFMA.FTZ R125, R94, R122, R91 ;  /* 0x0000007a5e7d7223 */ /* 0x000fe2000001005b */
[C---:B------:R-:W-:Y:S01]  /*f5b0*/  FFMA.FTZ R91, R92.reuse, UR35, R137 ;  /* 0x000000235c5b7c23 */ /* 0x040fe20008010089 */
[-C--:B------:R-:W-:Y:S01]  /*f5c0*/  FMUL.FTZ R137, R92, R53.reuse ;  /* 0x000000355c897220 */ /* 0x080fe20000410000 */
[----:B------:R-:W-:Y:S01]  /*f5d0*/  FADD.FTZ R184, R141, R184 ;  /* 0x000000b88db87221 */ /* 0x000fe20000010000 */
[----:B------:R-:W-:Y:S01]  /*f5e0*/  FMUL.FTZ R141, R158, R53 ;  /* 0x000000359e8d7220 */ /* 0x000fe20000410000 */
[----:B------:R-:W-:Y:S01]  /*f5f0*/  FFMA.FTZ R135, R94, R126, -R135 ;  /* 0x0000007e5e877223 */ /* 0x000fe20000010887 */
[----:B------:R-:W-:Y:S01]  /*f600*/  FMUL.FTZ R130, R128, R137 ;  /* 0x0000008980827220 */ /* 0x000fe20000410000 */
[----:B------:R-:W-:Y:S01]  /*f610*/  FADD.FTZ R112, R112, R125 ;  /* 0x0000007d70707221 */ /* 0x000fe20000010000 */
[-C--:B------:R-:W-:Y:S01]  /*f620*/  FMUL.FTZ R92, R128, R141.reuse ;  /* 0x0000008d805c7220 */ /* 0x080fe20000410000 */
[----:B------:R-:W-:Y:S01]  /*f630*/  FADD.FTZ R135, R90, R135 ;  /* 0x000000875a877221 */ /* 0x000fe20000010000 */
[C---:B------:R-:W-:Y:S01]  /*f640*/  FFMA.FTZ R130, R89.reuse, R141, -R130 ;  /* 0x0000008d59827223 */ /* 0x040fe20000010882 */
        /* <DEDUP_REMOVED lines=26> */
[----:B------:R-:W-:Y:S01]  /*f7f0*/  FFMA.FTZ R92, R31, R127, R132 ;  /* 0x0000007f1f5c7223 */ /* 0x000fe20000010084 */
[----:B------:R-:W-:Y:S01]  /*f800*/  FADD.FTZ R99, R99, R102 ;  /* 0x0000006663637221 */ /* 0x000fe20000010000 */
[----:B------:R-:W-:Y:S01]  /*f810*/  STS [R67+0x422c], R128 ;  /* 0x00422c8043007388 */ /* 0x000fe20000000800 */
[----:B------:R-:W-:Y:S01]  /*f820*/  FADD.FTZ R100, R100, R101 ;  /* 0x0000006564647221 */ /* 0x000fe20000010000 */
[----:B------:R-:W-:Y:S01]  /*f830*/  LOP3.LUT R130, R189, 0x800, RZ, 0xfc, !PT ;  /* 0x00000800bd827812 */ /* 0x000fe200078efcff */
[----:B------:R-:W-:Y:S01]  /*f840*/  FADD.FTZ R99, R99, R74 ;  /* 0x0000004a63637221 */ /* 0x000fe20000010000 */
[----:B------:R-:W-:Y:S01]  /*f850*/  FMUL.FTZ R74, R42, R109 ;  /* 0x0000006d2a4a7220 */ /* 0x000fe20000410000 */
[----:B------:R-:W-:Y:S01]  /*f860*/  FADD.FTZ R102, R100, R73 ;  /* 0x0000004964667221 */ /* 0x000fe20000010000 */
[----:B------:R-:W-:Y:S01]  /*f870*/  FMUL.FTZ R100, R40, R123 ;  /* 0x0000007b28647220 */ /* 0x000fe20000410000 */
[----:B------:R-:W-:Y:S01]  /*f880*/  FADD.FTZ R99, R99, R72 ;  /* 0x0000004863637221 */ /* 0x000fe20000010000 */
[----:B------:R-:W-:Y:S01]  /*f890*/  FMUL.FTZ R72, R42, R111 ;  /* 0x0000006f2a487220 */ /* 0x000fe20000410000 */
[----:B------:R1:W-:Y:S01]  /*f8a0*/  STS [R67+0x4220], R122 ;  /* 0x0042207a43007388 */ /* 0x0003e20000000800 */
[----:B------:R-:W-:Y:S01]  /*f8b0*/  FADD.FTZ R102, R102, R71 ;  /* 0x0000004766667221 */ /* 0x000fe20000010000 */
[----:B------:R-:W-:Y:S01]  /*f8c0*/  FADD.FTZ R99, R99, R70 ;  /* 0x0000004663637221 */ /* 0x000fe20000010000 */
[C---:B------:R-:W-:Y:S01]  /*f8d0*/  IADD3 R70, PT, PT, R189.reuse, 0x80, RZ ;  /* 0x00000080bd467810 */ /* 0x040fe20007ffe0ff */
[----:B------:R2:W-:Y:S01]  /*f8e0*/  STS [R67+0x4224], R126 ;  /* 0x0042247e43007388 */ /* 0x0005e20000000800 */
[----:B------:R-:W-:Y:S01]  /*f8f0*/  FADD.FTZ R102, R102, R69 ;  /* 0x0000004566667221 */ /* 0x000fe20000010000 */
[----:B0-----:R-:W-:Y:S01]  /*f900*/  IADD3 R112, PT, PT, R189, 0x600, RZ ;  /* 0x00000600bd707810 */ /* 0x001fe20007ffe0ff */
[----:B------:R-:W-:Y:S01]  /*f910*/  FFMA.FTZ R230, R127, R52, R230 ;  /* 0x000000347fe67223 */ /* 0x000fe200000100e6 */
[----:B------:R0:W-:Y:S01]  /*f920*/  STS [R67+0x4218], R104 ;  /* 0x0042186843007388 */ /* 0x0001e20000000800 */
[----:B------:R-:W-:Y:S01]  /*f930*/  FADD.FTZ R69, R102, R65 ;  /* 0x0000004166457221 */ /* 0x000fe20000010000 */
[----:B------:R-:W-:Y:S01]  /*f940*/  IADD3 R102, PT, PT, R189, 0x380, RZ ;  /* 0x00000380bd667810 */ /* 0x000fe20007ffe0ff */
[----:B------:R-:W-:Y:S01]  /*f950*/  FADD.FTZ R66, R99, R66 ;  /* 0x0000004263427221 */ /* 0x000fe20000010000 */
[----:B------:R5:W-:Y:S01]  /*f960*/  STS [R67+0x421c], R106 ;  /* 0x00421c6a43007388 */ /* 0x000be20000000800 */
[----:B-1----:R-:W-:Y:S01]  /*f970*/  IADD3 R122, PT, PT, R189, 0x680, RZ ;  /* 0x00000680bd7a7810 */ /* 0x002fe20007ffe0ff */
[----:B------:R-:W-:Y:S01]  /*f980*/  FMUL.FTZ R174, R13, -R215 ;  /* 0x800000d70dae7220 */ /* 0x000fe20000410000 */
[C---:B--2---:R-:W-:Y:S01]  /*f990*/  IADD3 R126, PT, PT, R189.reuse, 0x700, RZ ;  /* 0x00000700bd7e7810 */ /* 0x044fe20007ffe0ff */
[----:B------:R1:W-:Y:S01]  /*f9a0*/  STS [R67+0x4210], R110 ;  /* 0x0042106e43007388 */ /* 0x0003e20000000800 */
[----:B------:R-:W-:Y:S01]  /*f9b0*/  IADD3 R128, PT, PT, R189, 0x780, RZ ;  /* 0x00000780bd807810 */ /* 0x000fe20007ffe0ff */
[----:B------:R-:W-:Y:S01]  /*f9c0*/  FMUL.FTZ R170, R15, -R219 ;  /* 0x800000db0faa7220 */ /* 0x000fe20000410000 */
[C---:B0-----:R-:W-:Y:S01]  /*f9d0*/  LOP3.LUT R104, R189.reuse, 0x400, RZ, 0xfc, !PT ;  /* 0x00000400bd687812 */ /* 0x041fe200078efcff */
[----:B------:R0:W-:Y:S01]  /*f9e0*/  STS [R67+0x4214], R108 ;  /* 0x0042146c43007388 */ /* 0x0001e20000000800 */
[C---:B------:R-:W-:Y:S01]  /*f9f0*/  IADD3 R132, PT, PT, R189.reuse, 0x880, RZ ;  /* 0x00000880bd847810 */ /* 0x040fe20007ffe0ff */
[----:B------:R-:W-:Y:S01]  /*fa00*/  FMUL.FTZ R172, R14, -R217 ;  /* 0x800000d90eac7220 */ /* 0x000fe20000410000 */
[C---:B-----5:R-:W-:Y:S01]  /*fa10*/  IADD3 R106, PT, PT, R189.reuse, 0x480, RZ ;  /* 0x00000480bd6a7810 */ /* 0x060fe20007ffe0ff */
[----:B------:R2:W-:Y:S01]  /*fa20*/  STS [R67+0x4208], R98 ;  /* 0x0042086243007388 */ /* 0x0005e20000000800 */
[----:B------:R-:W-:Y:S01]  /*fa30*/  IADD3 R134, PT, PT, R189, 0x900, RZ ;  /* 0x00000900bd867810 */ /* 0x000fe20007ffe0ff */
[----:B------:R-:W-:Y:S01]  /*fa40*/  FMUL.FTZ R198, R5, R198 ;  /* 0x000000c605c67220 */ /* 0x000fe20000410000 */
[C---:B-1----:R-:W-:Y:S01]  /*fa50*/  IADD3 R110, PT, PT, R189.reuse, 0x580, RZ ;  /* 0x00000580bd6e7810 */ /* 0x042fe20007ffe0ff */
[----:B------:R1:W-:Y:S01]  /*fa60*/  STS [R67+0x420c], R100 ;  /* 0x00420c6443007388 */ /* 0x0003e20000000800 */
[C---:B------:R-:W-:Y:S01]  /*fa70*/  IADD3 R136, PT, PT, R189.reuse, 0x980, RZ ;  /* 0x00000980bd887810 */ /* 0x040fe20007ffe0ff */
[C---:B------:R-:W-:Y:S01]  /*fa80*/  FMUL.FTZ R220, R16.reuse, R220 ;  /* 0x000000dc10dc7220 */ /* 0x040fe20000410000 */
[C---:B0-----:R-:W-:Y:S01]  /*fa90*/  IADD3 R108, PT, PT, R189.reuse, 0x500, RZ ;  /* 0x00000500bd6c7810 */ /* 0x041fe20007ffe0ff */
[----:B------:R0:W-:Y:S01]  /*faa0*/  STS [R67+0x4200], R72 ;  /* 0x0042004843007388 */ /* 0x0001e20000000800 */
[C---:B------:R-:W-:Y:S01]  /*fab0*/  IADD3 R138, PT, PT, R189.reuse, 0xa00, RZ ;  /* 0x00000a00bd8a7810 */ /* 0x040fe20007ffe0ff */
[----:B------:R-:W-:Y:S01]  /*fac0*/  FMUL.FTZ R222, R16, -R222 ;  /* 0x800000de10de7220 */ /* 0x000fe20000410000 */
[C---:B--2---:R-:W-:Y:S01]  /*fad0*/  IADD3 R98, PT, PT, R189.reuse, 0x100, RZ ;  /* 0x00000100bd627810 */ /* 0x044fe20007ffe0ff */
[----:B------:R2:W-:Y:S01]  /*fae0*/  STS [R67+0x4204], R74 ;  /* 0x0042044a43007388 */ /* 0x0005e20000000800 */
[----:B------:R-:W-:Y:S01]  /*faf0*/  IADD3 R140, PT, PT, R189, 0xa80, RZ ;  /* 0x00000a80bd8c7810 */ /* 0x000fe20007ffe0ff */
[----:B------:R-:W-:Y:S01]  /*fb00*/  FMUL.FTZ R218, R15, R218 ;  /* 0x000000da0fda7220 */ /* 0x000fe20000410000 */
[C---:B-1----:R-:W-:Y:S01]  /*fb10*/  IADD3 R100, PT, PT, R189.reuse, 0x180, RZ ;  /* 0x00000180bd647810 */ /* 0x042fe20007ffe0ff */
[----:B------:R-:W-:Y:S01]  /*fb20*/  FMUL.FTZ R216, R14, R216 ;  /* 0x000000d80ed87220 */ /* 0x000fe20000410000 */
[----:B------:R-:W-:Y:S01]  /*fb30*/  IADD3 R142, PT, PT, R189, 0xb00, RZ ;  /* 0x00000b00bd8e7810 */ /* 0x000fe20007ffe0ff */
[----:B------:R-:W-:Y:S01]  /*fb40*/  FMUL.FTZ R214, R13, R214 ;  /* 0x000000d60dd67220 */ /* 0x000fe20000410000 */
[C---:B0-----:R-:W-:Y:S01]  /*fb50*/  IADD3 R72, PT, PT, R189.reuse, 0x280, RZ ;  /* 0x00000280bd487810 */ /* 0x041fe20007ffe0ff */
[----:B------:R-:W-:Y:S01]  /*fb60*/  FMUL.FTZ R212, R12, R212 ;  /* 0x000000d40cd47220 */ /* 0x000fe20000410000 */
[----:B------:R-:W-:Y:S01]  /*fb70*/  IADD3 R144, PT, PT, R189, 0xb80, RZ ;  /* 0x00000b80bd907810 */ /* 0x000fe20007ffe0ff */
[----:B------:R-:W-:Y:S01]  /*fb80*/  FMUL.FTZ R210, R11, R210 ;  /* 0x000000d20bd27220 */ /* 0x000fe20000410000 */
[C---:B--2---:R-:W-:Y:S01]  /*fb90*/  IADD3 R74, PT, PT, R189.reuse, 0x300, RZ ;  /* 0x00000300bd4a7810 */ /* 0x044fe20007ffe0ff */
[----:B------:R-:W-:Y:S01]  /*fba0*/  FMUL.FTZ R208, R10, R208 ;  /* 0x000000d00ad07220 */ /* 0x000fe20000410000 */
[----:B------:R-:W-:Y:S01]  /*fbb0*/  IADD3 R148, PT, PT, R189, 0xc80, RZ ;  /* 0x00000c80bd947810 */ /* 0x000fe20007ffe0ff */
[----:B------:R-:W-:Y:S01]  /*fbc0*/  FMUL.FTZ R206, R9, R206 ;  /* 0x000000ce09ce7220 */ /* 0x000fe20000410000 */
[C---:B------:R-:W-:Y:S01]  /*fbd0*/  IADD3 R152, PT, PT, R189.reuse, 0xd00, RZ ;  /* 0x00000d00bd987810 */ /* 0x040fe20007ffe0ff */
[----:B------:R-:W-:Y:S01]  /*fbe0*/  FMUL.FTZ R204, R8, R204 ;  /* 0x000000cc08cc7220 */ /* 0x000fe20000410000 */
        /* <DEDUP_REMOVED lines=8> */
[----:B------:R-:W-:Y:S01]  /*fc70*/  IADD3 R164, PT, PT, R189, 0xf80, RZ ;  /* 0x00000f80bda47810 */ /* 0x000fe20007ffe0ff */
[----:B------:R-:W-:Y:S01]  /*fc80*/  FMUL.FTZ R171, R154, UR34 ;  /* 0x000000229aab7c20 */ /* 0x000fe20008410000 */
[----:B------:R-:W-:-:S02]  /*fc90*/  LEA.HI R70, R70, R189, RZ, 0x1b ;  /* 0x000000bd46467211 */ /* 0x000fc400078fd8ff */
[-C--:B------:R-:W-:Y:S01]  /*fca0*/  LEA.HI R98, R98, R189.reuse, RZ, 0x1b ;  /* 0x000000bd62627211 */ /* 0x080fe200078fd8ff */
[----:B------:R-:W-:Y:S01]  /*fcb0*/  FFMA.FTZ R171, R76, UR35, R171 ;  /* 0x000000234cab7c23 */ /* 0x000fe200080100ab */
        /* <DEDUP_REMOVED lines=29> */
[----:B------:R-:W-:Y:S02]  /*fe90*/  LEA.HI R127, R164, R189, RZ, 0x1b ;  /* 0x000000bda47f7211 */ /* 0x000fe400078fd8ff */
[----:B------:R-:W-:Y:S01]  /*fea0*/  LEA R164, R70, UR30, 0x2 ;  /* 0x0000001e46a47c11 */ /* 0x000fe2000f8e10ff */
[----:B------:R-:W-:Y:S01]  /*feb0*/  BAR.SYNC.DEFER_BLOCKING 0x0 ;  /* 0x0000000000007b1d */ /* 0x000fe20000010000 */
        /* <DEDUP_REMOVED lines=44> */
[----:B------:R-:W0:Y:S03]  /*10180*/  LDS R139, [R142+0x5800] ;  /* 0x005800008e8b7984 */ /* 0x000e260000000800 */
        /* <DEDUP_REMOVED lines=37> */
[----:B-----5:R-:W-:Y:S01]  /*103e0*/  FMUL.FTZ R180, R124, R75 ;  /* 0x0000004b7cb47220 */ /* 0x020fe20000410000 */
[----:B------:R-:W-:Y:S02]  /*103f0*/  FMUL.FTZ R124, R75, UR34 ;  /* 0x000000224b7c7c20 */ /* 0x000fe40008410000 */
[----:B------:R5:W-:Y:S01]  /*10400*/  STS [R67+0x8444], R170 ;  /* 0x008444aa43007388 */ /* 0x000be20000000800 */
[----:B---3--:R-:W-:Y:S01]  /*10410*/  FMUL.FTZ R172, R5, -R199 ;  /* 0x800000c705ac7220 */ /* 0x008fe20000410000 */
[----:B------:R-:W-:Y:S02]  /*10420*/  FFMA.FTZ R173, R155, UR35, R124 ;  /* 0x000000239bad7c23 */ /* 0x000fe4000801007c */
[----:B------:R3:W-:Y:S01]  /*10430*/  STS [R67+0x844c], R176 ;  /* 0x00844cb043007388 */ /* 0x0007e20000000800 */
[----:B------:R-:W-:Y:S01]  /*10440*/  FMUL.FTZ R124, R151, UR34 ;  /* 0x00000022977c7c20 */ /* 0x000fe20008410000 */
[----:B----4-:R-:W-:-:S02]  /*10450*/  FMUL.FTZ R174, R155, UR34 ;  /* 0x000000229bae7c20 */ /* 0x010fc40008410000 */
[----:B------:R4:W-:Y:S01]  /*10460*/  STS [R67+0x8458], R198 ;  /* 0x008458c643007388 */ /* 0x0009e20000000800 */
[----:B------:R-:W-:Y:S01]  /*10470*/  FFMA.FTZ R169, R77, UR35, -R124 ;  /* 0x000000234da97c23 */ /* 0x000fe2000801087c */
[----:B-----5:R-:W-:Y:S01]  /*10480*/  FMUL.FTZ R170, R3, -R195 ;  /* 0x800000c303aa7220 */ /* 0x020fe20000410000 */
[----:B------:R-:W-:Y:S01]  /*10490*/  FFMA.FTZ R174, R75, UR35, -R174 ;  /* 0x000000234bae7c23 */ /* 0x000fe200080108ae */
[----:B------:R-:W-:Y:S01]  /*104a0*/  FMUL.FTZ R75, R76, UR34 ;  /* 0x000000224c4b7c20 */ /* 0x000fe20008410000 */
[----:B------:R-:W-:Y:S01]  /*104b0*/  STS [R67+0x8400], R220 ;  /* 0x008400dc43007388 */ /* 0x000fe20000000800 */
[----:B---3--:R-:W-:Y:S01]  /*104c0*/  FMUL.FTZ R176, R2, -R193 ;  /* 0x800000c102b07220 */ /* 0x008fe20000410000 */
[----:B------:R-:W-:Y:S02]  /*104d0*/  FMUL.FTZ R124, R147, UR34 ;  /* 0x00000022937c7c20 */ /* 0x000fe40008410000 */
[----:B------:R-:W-:Y:S01]  /*104e0*/  STS [R67+0x8404], R222 ;  /* 0x008404de43007388 */ /* 0x000fe20000000800 */
[----:B----4-:R-:W-:Y:S01]  /*104f0*/  FMUL.FTZ R198, R0, -R191 ;  /* 0x800000bf00c67220 */ /* 0x010fe20000410000 */
[----:B------:R-:W-:-:S02]  /*10500*/  FFMA.FTZ R124, R85, UR35, -R124 ;  /* 0x00000023557c7c23 */ /* 0x000fc4000801087c */
        /* <DEDUP_REMOVED lines=12> */
[----:B------:R-:W-:Y:S01]  /*105d0*/  STS [R67+0x8468], R194 ;  /* 0x008468c243007388 */ /* 0x000fe20000000800 */
[----:B---3--:R-:W-:-:S03]  /*105e0*/  FMUL.FTZ R172, R77, UR34 ;  /* 0x000000224dac7c20 */ /* 0x008fc60008410000 */
[----:B------:R-:W-:Y:S01]  /*105f0*/  STS [R67+0x846c], R170 ;  /* 0x00846caa43007388 */ /* 0x000fe20000000800 */
[----:B------:R-:W-:-:S03]  /*10600*/  FFMA.FTZ R172, R151, UR35, R172 ;  /* 0x0000002397ac7c23 */ /* 0x000fc600080100ac */
[----:B------:R-:W-:Y:S04]  /*10610*/  STS [R67+0x8470], R192 ;  /* 0x008470c043007388 */ /* 0x000fe80000000800 */
[----:B------:R3:W-:Y:S04]  /*10620*/  STS [R67+0x8474], R176 ;  /* 0x008474b043007388 */ /* 0x0007e80000000800 */
[----:B------:R4:W-:Y:S04]  /*10630*/  STS [R67+0x8478], R190 ;  /* 0x008478be43007388 */ /* 0x0009e80000000800 */
[----:B------:R5:W-:Y:S01]  /*10640*/  STS [R67+0x847c], R198 ;  /* 0x00847cc643007388 */ /* 0x000be20000000800 */
[----:B---3--:R-:W-:Y:S01]  /*10650*/  FFMA.FTZ R176, R154, UR35, -R75 ;  /* 0x000000239ab07c23 */ /* 0x008fe2000801084b */
[----:B------:R-:W-:Y:S01]  /*10660*/  FMUL.FTZ R75, R150, UR34 ;  /* 0x00000022964b7c20 */ /* 0x000fe20008410000 */
[----:B----4-:R-:W-:-:S03]  /*10670*/  FMUL.FTZ R190, R85, UR34 ;  /* 0x0000002255be7c20 */ /* 0x010fc60008410000 */
[C---:B------:R-:W-:Y:S01]  /*10680*/  FFMA.FTZ R75, R78.reuse, UR35, R75 ;  /* 0x000000234e4b7c23 */ /* 0x040fe2000801004b */
[----:B-----5:R-:W-:-:S04]  /*10690*/  FMUL.FTZ R67, R78, UR34 ;  /* 0x000000224e437c20 */ /* 0x020fc80008410000 */
[----:B------:R-:W-:Y:S01]  /*106a0*/  FFMA.FTZ R170, R150, UR35, -R67 ;  /* 0x0000002396aa7c23 */ /* 0x000fe20008010843 */
[----:B------:R-:W-:Y:S01]  /*106b0*/  FFMA.FTZ R67, R147, UR35, R190 ;  /* 0x0000002393437c23 */ /* 0x000fe200080100be */
[----:B------:R-:W-:Y:S06]  /*106c0*/  BAR.SYNC.DEFER_BLOCKING 0x0 ;  /* 0x0000000000007b1d */ /* 0x000fec0000010000 */
[----:B012---:R-:W-:Y:S05]  /*106d0*/  @!P2 BRA `(.L_x_2941) ;  /* 0x00000000000ca947 */ /* 0x007fea0003800000 */
[----:B------:R-:W0:Y:S04]  /*106e0*/  LDS R175, [R166+0x8400] ;  /* 0x00840000a6af7984 */ /* 0x000e280000000800 */
[----:B------:R1:W-:Y:S04]  /*106f0*/  REDG.E.ADD.F32.FTZ.RN.STRONG.GPU desc[UR32][R60.64], R167 ;  /* 0x000000a73c0079a6 */ /* 0x0003e8000c12f320 */
[----:B0-----:R1:W-:Y:S02]  /*10700*/  REDG.E.ADD.F32.FTZ.RN.STRONG.GPU desc[UR32][R62.64], R175 ;  /* 0x000000af3e0079a6 */ /* 0x0013e4000c12f320 */
.L_x_2941:
[----:B------:R-:W-:Y:S05]  /*10710*/  BSYNC.RECONVERGENT B0 ;  /* 0x0000000000007941 */ /* 0x000fea0003800200 */
.L_x_2940:
[----:B-1----:R0:W1:Y:S01]  /*10720*/  LDS R167, [R164+0x8600] ;  /* 0x00860000a4a77984 */ /* 0x0020620000000800 */
[----:B------:R-:W-:Y:S04]  /*10730*/  BSSY.RECONVERGENT B0, `(.L_x_2942) ;  /* 0x0000004000007945 */ /* 0x000fe80003800200 */
[----:B------:R-:W-:Y:S05]  /*10740*/  @!P3 BRA `(.L_x_2943) ;  /* 0x000000000008b947 */ /* 0x000fea0003800000 */
[----:B------:R2:W-:Y:S04]  /*10750*/  REDG.E.ADD.F32.FTZ.RN.STRONG.GPU desc[UR32][R60.64+0x200], R165 ;  /* 0x000200a53c0079a6 */ /* 0x0005e8000c12f320 */
[----:B-1----:R2:W-:Y:S02]  /*10760*/  REDG.E.ADD.F32.FTZ.RN.STRONG.GPU desc[UR32][R62.64+0x200], R167 ;  /* 0x000200a73e0079a6 */ /* 0x0025e4000c12f320 */
.L_x_2943:
[----:B------:R-:W-:Y:S05]  /*10770*/  BSYNC.RECONVERGENT B0 ;  /* 0x0000000000007941 */ /* 0x000fea0003800200 */
.L_x_2942:
        /* <DEDUP_REMOVED lines=10> */
.L_x_2945:
[----:B------:R-:W-:Y:S05]  /*10820*/  BSYNC.RECONVERGENT B0 ;  /* 0x0000000000007941 */ /* 0x000fea0003800200 */
.L_x_2944:
[----:B--2---:R2:W4:Y:S01]  /*10830*/  LDS R163, [R160+0x8a00] ;  /* 0x008a0000a0a37984 */ /* 0x0045220000000800 */
[----:B------:R-:W-:Y:S04]  /*10840*/  BSSY.RECONVERGENT B0, `(.L_x_2946) ;  /* 0x0000004000007945 */ /* 0x000fe80003800200 */
[----:B------:R-:W-:Y:S05]  /*10850*/  @!P2 BRA `(.L_x_2947) ;  /* 0x000000000008a947 */ /* 0x000fea0003800000 */
[----:B------:R0:W-:Y:S04]  /*10860*/  REDG.E.ADD.F32.FTZ.RN.STRONG.GPU desc[UR32][R60.64+0x600], R161 ;  /* 0x000600a13c0079a6 */ /* 0x0001e8000c12f320 */
[----:B----4-:R0:W-:Y:S02]  /*10870*/  REDG.E.ADD.F32.FTZ.RN.STRONG.GPU desc[UR32][R62.64+0x600], R163 ;  /* 0x000600a33e0079a6 */ /* 0x0101e4000c12f320 */
.L_x_2947:
[----:B------:R-:W-:Y:S05]  /*10880*/  BSYNC.RECONVERGENT B0 ;  /* 0x0000000000007941 */ /* 0x000fea0003800200 */
.L_x_2946:
[----:B0-----:R0:W0:Y:S01]  /*10890*/  LDS R161, [R168+0x8c00] ;  /* 0x008c0000a8a17984 */ /* 0x0010220000000800 */
[----:B------:R-:W-:Y:S04]  /*108a0*/  BSSY.RECONVERGENT B0, `(.L_x_2948) ;  /* 0x0000004000007945 */ /* 0x000fe80003800200 */
[----:B------:R-:W-:Y:S05]  /*108b0*/  @!P3 BRA `(.L_x_2949) ;  /* 0x000000000008b947 */ /* 0x000fea0003800000 */
[----:B------:R1:W-:Y:S04]  /*108c0*/  REDG.E.ADD.F32.FTZ.RN.STRONG.GPU desc[UR32][R60.64+0x800], R159 ;  /* 0x0008009f3c0079a6 */ /* 0x0003e8000c12f320 */
[----:B0-----:R0:W-:Y:S02]  /*108d0*/  REDG.E.ADD.F32.FTZ.RN.STRONG.GPU desc[UR32][R62.64+0x800], R161 ;  /* 0x000800a13e0079a6 */ /* 0x0011e4000c12f320 */
.L_x_2949:
[----:B------:R-:W-:Y:S05]  /*108e0*/  BSYNC.RECONVERGENT B0 ;  /* 0x0000000000007941 */ /* 0x000fea0003800200 */
.L_x_2948:
[----:B-1----:R1:W0:Y:S01]  /*108f0*/  LDS R159, [R158+0x8e00] ;  /* 0x008e00009e9f7984 */ /* 0x0022220000000800 */
[----:B------:R-:W-:Y:S04]  /*10900*/  BSSY.RECONVERGENT B0, `(.L_x_2950) ;  /* 0x0000004000007945 */ /* 0x000fe80003800200 */
[----:B------:R-:W-:Y:S05]  /*10910*/  @!P4 BRA `(.L_x_2951) ;  /* 0x000000000008c947 */ /* 0x000fea0003800000 */
[----:B------:R1:W-:Y:S04]  /*10920*/  REDG.E.ADD.F32.FTZ.RN.STRONG.GPU desc[UR32][R60.64+0xa00], R157 ;  /* 0x000a009d3c0079a6 */ /* 0x0003e8000c12f320 */
[----:B0-----:R1:W-:Y:S02]  /*10930*/  REDG.E.ADD.F32.FTZ.RN.STRONG.GPU desc[UR32][R62.64+0xa00], R159 ;  /* 0x000a009f3e0079a6 */ /* 0x0013e4000c12f320 */
.L_x_2951:
[----:B------:R-:W-:Y:S05]  /*10940*/  BSYNC.RECONVERGENT B0 ;  /* 0x0000000000007941 */ /* 0x000fea0003800200 */
.L_x_2950:
[----:B-1----:R1:W0:Y:S01]  /*10950*/  LDS R157, [R156+0x9000] ;  /* 0x009000009c9d7984 */ /* 0x0022220000000800 */
[----:B------:R-:W-:Y:S04]  /*10960*/  BSSY.RECONVERGENT B0, `(.L_x_2952) ;  /* 0x0000004000007945 */ /* 0x000fe80003800200 */
[----:B------:R-:W-:Y:S05]  /*10970*/  @!P5 BRA `(.L_x_2953) ;  /* 0x000000000008d947 */ /* 0x000fea0003800000 */
[----:B------:R1:W-:Y:S04]  /*10980*/  REDG.E.ADD.F32.FTZ.RN.STRONG.GPU desc[UR32][R60.64+0xc00], R153 ;  /* 0x000c00993c0079a6 */ /* 0x0003e8000c12f320 */
[----:B0-----:R1:W-:Y:S02]  /*10990*/  REDG.E.ADD.F32.FTZ.RN.STRONG.GPU desc[UR32][R62.64+0xc00], R157 ;  /* 0x000c009d3e0079a6 */ /* 0x0013e4000c12f320 */
.L_x_2953:
[----:B------:R-:W-:Y:S05]  /*109a0*/  BSYNC.RECONVERGENT B0 ;  /* 0x0000000000007941 */ /* 0x000fea0003800200 */
.L_x_2952:
        /* <DEDUP_REMOVED lines=10> */
.L_x_2955:
[----:B------:R-:W-:Y:S05]  /*10a50*/  BSYNC.RECONVERGENT B0 ;  /* 0x0000000000007941 */ /* 0x000fea0003800200 */
.L_x_2954:
[----:B-1----:R1:W0:Y:S01]  /*10a60*/  LDS R149, [R148+0x9400] ;  /* 0x0094000094957984 */ /* 0x0022220000000800 */
[----:B------:R-:W-:Y:S04]  /*10a70*/  BSSY.RECONVERGENT B0, `(.L_x_2956) ;  /* 0x0000004000007945 */ /* 0x000fe80003800200 */
[----:B------:R-:W-:Y:S05]  /*10a80*/  @!P2 BRA `(.L_x_2957) ;  /* 0x000000000008a947 */ /* 0x000fea0003800000 */
[----:B------:R1:W-:Y:S04]  /*10a90*/  REDG.E.ADD.F32.FTZ.RN.STRONG.GPU desc[UR32][R60.64+0x1000], R145 ;  /* 0x001000913c0079a6 */ /* 0x0003e8000c12f320 */
[----:B0-----:R1:W-:Y:S02]  /*10aa0*/  REDG.E.ADD.F32.FTZ.RN.STRONG.GPU desc[UR32][R62.64+0x1000], R149 ;  /* 0x001000953e0079a6 */ /* 0x0013e4000c12f320 */
.L_x_2957:
[----:B------:R-:W-:Y:S05]  /*10ab0*/  BSYNC.RECONVERGENT B0 ;  /* 0x0000000000007941 */ /* 0x000fea0003800200 */
.L_x_2956:
[----:B-1----:R1:W0:Y:S01]  /*10ac0*/  LDS R145, [R146+0x9600] ;  /* 0x0096000092917984 */ /* 0x0022220000000800 */
[----:B------:R-:W-:Y:S04]  /*10ad0*/  BSSY.RECONVERGENT B0, `(.L_x_2958) ;  /* 0x0000004000007945 */ /* 0x000fe80003800200 */
[----:B------:R-:W-:Y:S05]  /*10ae0*/  @!P3 BRA `(.L_x_2959) ;  /* 0x000000000008b947 */ /* 0x000fea0003800000 */
[----:B------:R1:W-:Y:S04]  /*10af0*/  REDG.E.ADD.F32.FTZ.RN.STRONG.GPU desc[UR32][R60.64+0x1200], R143 ;  /* 0x0012008f3c0079a6 */ /* 0x0003e8000c12f320 */
[----:B0-----:R1:W-:Y:S02]  /*10b00*/  REDG.E.ADD.F32.FTZ.RN.STRONG.GPU desc[UR32][R62.64+0x1200], R145 ;  /* 0x001200913e0079a6 */ /* 0x0013e4000c12f320 */
.L_x_2959:
[----:B------:R-:W-:Y:S05]  /*10b10*/  BSYNC.RECONVERGENT B0 ;  /* 0x0000000000007941 */ /* 0x000fea0003800200 */
.L_x_2958:
[----:B-1----:R1:W0:Y:S01]  /*10b20*/  LDS R143, [R144+0x9800] ;  /* 0x00980000908f7984 */ /* 0x0022220000000800 */
[----:B------:R-:W-:Y:S04]  /*10b30*/  BSSY.RECONVERGENT B0, `(.L_x_2960) ;  /* 0x0000004000007945 */ /* 0x000fe80003800200 */
[----:B------:R-:W-:Y:S05]  /*10b40*/  @!P4 BRA `(.L_x_2961) ;  /* 0x000000000008c947 */ /* 0x000fea0003800000 */
[----:B------:R1:W-:Y:S04]  /*10b50*/  REDG.E.ADD.F32.FTZ.RN.STRONG.GPU desc[UR32][R60.64+0x1400], R141 ;  /* 0x0014008d3c0079a6 */ /* 0x0003e8000c12f320 */
[----:B0-----:R1:W-:Y:S02]  /*10b60*/  REDG.E.ADD.F32.FTZ.RN.STRONG.GPU desc[UR32][R62.64+0x1400], R143 ;  /* 0x0014008f3e0079a6 */ /* 0x0013e4000c12f320 */
.L_x_2961:
[----:B------:R-:W-:Y:S05]  /*10b70*/  BSYNC.RECONVERGENT B0 ;  /* 0x0000000000007941 */ /* 0x000fea0003800200 */
.L_x_2960:
[----:B-1----:R1:W0:Y:S01]  /*10b80*/  LDS R141, [R142+0x9a00] ;  /* 0x009a00008e8d7984 */ /* 0x0022220000000800 */
[----:B------:R-:W-:Y:S04]  /*10b90*/  BSSY.RECONVERGENT B0, `(.L_x_2962) ;  /* 0x0000004000007945 */ /* 0x000fe80003800200 */
[----:B------:R-:W-:Y:S05]  /*10ba0*/  @!P5 BRA `(.L_x_2963) ;  /* 0x000000000008d947 */ /* 0x000fea0003800000 */
[----:B------:R1:W-:Y:S04]  /*10bb0*/  REDG.E.ADD.F32.FTZ.RN.STRONG.GPU desc[UR32][R60.64+0x1600], R139 ;  /* 0x0016008b3c0079a6 */ /* 0x0003e8000c12f320 */
[----:B0-----:R1:W-:Y:S02]  /*10bc0*/  REDG.E.ADD.F32.FTZ.RN.STRONG.GPU desc[UR32][R62.64+0x1600], R141 ;  /* 0x0016008d3e0079a6 */ /* 0x0013e4000c12f320 */
.L_x_2963:
[----:B------:R-:W-:Y:S05]  /*10bd0*/  BSYNC.RECONVERGENT B0 ;  /* 0x0000000000007941 */ /* 0x000fea0003800200 */
.L_x_2962:
        /* <DEDUP_REMOVED lines=10> */
.L_x_2965:
[----:B------:R-:W-:Y:S05]  /*10c80*/  BSYNC.RECONVERGENT B0 ;  /* 0x0000000000007941 */ /* 0x000fea0003800200 */
.L_x_2964:
[----:B-1----:R1:W0:Y:S01]  /*10c90*/  LDS R137, [R138+0x9e00] ;  /* 0x009e00008a897984 */ /* 0x0022220000000800 */
[----:B------:R-:W-:Y:S04]  /*10ca0*/  BSSY.RECONVERGENT B0, `(.L_x_2966) ;  /* 0x0000004000007945 */ /* 0x000fe80003800200 */
[----:B------:R-:W-:Y:S05]  /*10cb0*/  @!P2 BRA `(.L_x_2967) ;  /* 0x000000000008a947 */ /* 0x000fea0003800000 */
[----:B------:R1:W-:Y:S04]  /*10cc0*/  REDG.E.ADD.F32.FTZ.RN.STRONG.GPU desc[UR32][R60.64+0x1a00], R135 ;  /* 0x001a00873c0079a6 */ /* 0x0003e8000c12f320 */
[----:B0-----:R1:W-:Y:S02]  /*10cd0*/  REDG.E.ADD.F32.FTZ.RN.STRONG.GPU desc[UR32][R62.64+0x1a00], R137 ;  /* 0x001a00893e0079a6 */ /* 0x0013e4000c12f320 */
.L_x_2967:
[----:B------:R-:W-:Y:S05]  /*10ce0*/  BSYNC.RECONVERGENT B0 ;  /* 0x0000000000007941 */ /* 0x000fea0003800200 */
.L_x_2966:
[----:B-1----:R1:W0:Y:S01]  /*10cf0*/  LDS R135, [R136+0xa000] ;  /* 0x00a0000088877984 */ /* 0x0022220000000800 */
[----:B------:R-:W-:Y:S04]  /*10d00*/  BSSY.RECONVERGENT B0, `(.L_x_2968) ;  /* 0x0000004000007945 */ /* 0x000fe80003800200 */
[----:B------:R-:W-:Y:S05]  /*10d10*/  @!P3 BRA `(.L_x_2969) ;  /* 0x000000000008b947 */ /* 0x000fea0003800000 */
[----:B------:R1:W-:Y:S04]  /*10d20*/  REDG.E.ADD.F32.FTZ.RN.STRONG.GPU desc[UR32][R60.64+0x1c00], R133 ;  /* 0x001c00853c0079a6 */ /* 0x0003e8000c12f320 */
[----:B0-----:R1:W-:Y:S02]  /*10d30*/  REDG.E.ADD.F32.FTZ.RN.STRONG.GPU desc[UR32][R62.64+0x1c00], R135 ;  /* 0x001c00873e0079a6 */ /* 0x0013e4000c12f320 */
.L_x_2969:
[----:B------:R-:W-:Y:S05]  /*10d40*/  BSYNC.RECONVERGENT B0 ;  /* 0x0000000000007941 */ /* 0x000fea0003800200 */
.L_x_2968:
[----:B-1----:R1:W0:Y:S01]  /*10d50*/  LDS R133, [R134+0xa200] ;  /* 0x00a2000086857984 */ /* 0x0022220000000800 */
[----:B------:R-:W-:Y:S04]  /*10d60*/  BSSY.RECONVERGENT B0, `(.L_x_2970) ;  /* 0x0000004000007945 */ /* 0x000fe80003800200 */
[----:B------:R-:W-:Y:S05]  /*10d70*/  @!P4 BRA `(.L_x_2971) ;  /* 0x000000000008c947 */ /* 0x000fea0003800000 */
[----:B------:R1:W-:Y:S04]  /*10d80*/  REDG.E.ADD.F32.FTZ.RN.STRONG.GPU desc[UR32][R60.64+0x1e00], R131 ;  /* 0x001e00833c0079a6 */ /* 0x0003e8000c12f320 */
[----:B0-----:R1:W-:Y:S02]  /*10d90*/  REDG.E.ADD.F32.FTZ.RN.STRONG.GPU desc[UR32][R62.64+0x1e00], R133 ;  /* 0x001e00853e0079a6 */ /* 0x0013e4000c12f320 */
.L_x_2971:
[----:B------:R-:W-:Y:S05]  /*10da0*/  BSYNC.RECONVERGENT B0 ;  /* 0x0000000000007941 */ /* 0x000fea0003800200 */
.L_x_2970:
[----:B-1----:R1:W0:Y:S01]  /*10db0*/  LDS R131, [R132+0xa400] ;  /* 0x00a4000084837984 */ /* 0x0022220000000800 */
[----:B------:R-:W-:Y:S04]  /*10dc0*/  BSSY.RECONVERGENT B0, `(.L_x_2972) ;  /* 0x0000004000007945 */ /* 0x000fe80003800200 */
[----:B------:R-:W-:Y:S05]  /*10dd0*/  @!P5 BRA `(.L_x_2973) ;  /* 0x000000000008d947 */ /* 0x000fea0003800000 */
[----:B------:R1:W-:Y:S04]  /*10de0*/  REDG.E.ADD.F32.FTZ.RN.STRONG.GPU desc[UR32][R60.64+0x2000], R129 ;  /* 0x002000813c0079a6 */ /* 0x0003e8000c12f320 */
[----:B0-----:R1:W-:Y:S02]  /*10df0*/  REDG.E.ADD.F32.FTZ.RN.STRONG.GPU desc[UR32][R62.64+0x2000], R131 ;  /* 0x002000833e0079a6 */ /* 0x0013e4000c12f320 */
.L_x_2973:
[----:B------:R-:W-:Y:S05]  /*10e00*/  BSYNC.RECONVERGENT B0 ;  /* 0x0000000000007941 */ /* 0x000fea0003800200 */
.L_x_2972:
        /* <DEDUP_REMOVED lines=10> */
.L_x_2975:
[----:B------:R-:W-:Y:S05]  /*10eb0*/  BSYNC.RECONVERGENT B0 ;  /* 0x0000000000007941 */ /* 0x000fea0003800200 */
.L_x_2974:
[----:B-1----:R1:W0:Y:S01]  /*10ec0*/  LDS R127, [R128+0xa800] ;  /* 0x00a80000807f7984 */ /* 0x0022220000000800 */
[----:B------:R-:W-:Y:S04]  /*10ed0*/  BSSY.RECONVERGENT B0, `(.L_x_2976) ;  /* 0x0000004000007945 */ /* 0x000fe80003800200 */
[----:B------:R-:W-:Y:S05]  /*10ee0*/  @!P2 BRA `(.L_x_2977) ;  /* 0x000000000008a947 */ /* 0x000fea0003800000 */
[----:B------:R1:W-:Y:S04]  /*10ef0*/  REDG.E.ADD.F32.FTZ.RN.STRONG.GPU desc[UR32][R60.64+0x2400], R125 ;  /* 0x0024007d3c0079a6 */ /* 0x0003e8000c12f320 */
[----:B0-----:R1:W-:Y:S02]  /*10f00*/  REDG.E.ADD.F32.FTZ.RN.STRONG.GPU desc[UR32][R62.64+0x2400], R127 ;  /* 0x0024007f3e0079a6 */ /* 0x0013e4000c12f320 */
.L_x_2977:
[----:B------:R-:W-:Y:S05]  /*10f10*/  BSYNC.RECONVERGENT B0 ;  /* 0x0000000000007941 */ /* 0x000fea0003800200 */
.L_x_2976:
[----:B-1----:R1:W0:Y:S01]  /*10f20*/  LDS R125, [R126+0xaa00] ;  /* 0x00aa00007e7d7984 */ /* 0x0022220000000800 */
[----:B------:R-:W-:Y:S04]  /*10f30*/  BSSY.RECONVERGENT B0, `(.L_x_2978) ;  /* 0x0000004000007945 */ /* 0x000fe80003800200 */
[----:B------:R-:W-:Y:S05]  /*10f40*/  @!P3 BRA `(.L_x_2979) ;  /* 0x000000000008b947 */ /* 0x000fea0003800000 */
[----:B------:R1:W-:Y:S04]  /*10f50*/  REDG.E.ADD.F32.FTZ.RN.STRONG.GPU desc[UR32][R60.64+0x2600], R123 ;  /* 0x0026007b3c0079a6 */ /* 0x0003e8000c12f320 */
[----:B0-----:R1:W-:Y:S02]  /*10f60*/  REDG.E.ADD.F32.FTZ.RN.STRONG.GPU desc[UR32][R62.64+0x2600], R125 ;  /* 0x0026007d3e0079a6 */ /* 0x0013e4000c12f320 */
.L_x_2979:
[----:B------:R-:W-:Y:S05]  /*10f70*/  BSYNC.RECONVERGENT B0 ;  /* 0x0000000000007941 */ /* 0x000fea0003800200 */
.L_x_2978:
[----:B-1----:R1:W0:Y:S01]  /*10f80*/  LDS R123, [R122+0xac00] ;  /* 0x00ac00007a7b7984 */ /* 0x0022220000000800 */
[----:B------:R-:W-:Y:S04]  /*10f90*/  BSSY.RECONVERGENT B0, `(.L_x_2980) ;  /* 0x0000004000007945 */ /* 0x000fe80003800200 */
[----:B------:R-:W-:Y:S05]  /*10fa0*/  @!P4 BRA `(.L_x_2981) ;  /* 0x000000000008c947 */ /* 0x000fea0003800000 */
[----:B------:R1:W-:Y:S04]  /*10fb0*/  REDG.E.ADD.F32.FTZ.RN.STRONG.GPU desc[UR32][R60.64+0x2800], R111 ;  /* 0x0028006f3c0079a6 */ /* 0x0003e8000c12f320 */
[----:B0-----:R1:W-:Y:S02]  /*10fc0*/  REDG.E.ADD.F32.FTZ.RN.STRONG.GPU desc[UR32][R62.64+0x2800], R123 ;  /* 0x0028007b3e0079a6 */ /* 0x0013e4000c12f320 */
.L_x_2981:
[----:B------:R-:W-:Y:S05]  /*10fd0*/  BSYNC.RECONVERGENT B0 ;  /* 0x0000000000007941 */ /* 0x000fea0003800200 */
.L_x_2980:
[----:B-1----:R1:W0:Y:S01]  /*10fe0*/  LDS R111, [R112+0xae00] ;  /* 0x00ae0000706f7984 */ /* 0x0022220000000800 */
[----:B------:R-:W-:Y:S04]  /*10ff0*/  BSSY.RECONVERGENT B0, `(.L_x_2982) ;  /* 0x0000004000007945 */ /* 0x000fe80003800200 */
[----:B------:R-:W-:Y:S05]  /*11000*/  @!P5 BRA `(.L_x_2983) ;  /* 0x000000000008d947 */ /* 0x000fea0003800000 */
[----:B------:R1:W-:Y:S04]  /*11010*/  REDG.E.ADD.F32.FTZ.RN.STRONG.GPU desc[UR32][R60.64+0x2a00], R109 ;  /* 0x002a006d3c0079a6 */ /* 0x0003e8000c12f320 */
[----:B0-----:R1:W-:Y:S02]  /*11020*/  REDG.E.ADD.F32.FTZ.RN.STRONG.GPU desc[UR32][R62.64+0x2a00], R111 ;  /* 0x002a006f3e0079a6 */ /* 0x0013e4000c12f320 */
.L_x_2983:
[----:B------:R-:W-:Y:S05]  /*11030*/  BSYNC.RECONVERGENT B0 ;  /* 0x0000000000007941 */ /* 0x000fea0003800200 */
.L_x_2982:
        /* <DEDUP_REMOVED lines=10> */
.L_x_2985:
[----:B------:R-:W-:Y:S05]  /*110e0*/  BSYNC.RECONVERGENT B0 ;  /* 0x0000000000007941 */ /* 0x000fea0003800200 */
.L_x_2984:
[----:B-1----:R1:W0:Y:S01]  /*110f0*/  LDS R107, [R108+0xb200] ;  /* 0x00b200006c6b7984 */ /* 0x0022220000000800 */
[----:B------:R-:W-:Y:S04]  /*11100*/  BSSY.RECONVERGENT B0, `(.L_x_2986) ;  /* 0x0000004000007945 */ /* 0x000fe80003800200 */
[----:B------:R-:W-:Y:S05]  /*11110*/  @!P2 BRA `(.L_x_2987) ;  /* 0x000000000008a947 */ /* 0x000fea0003800000 */
[----:B------:R1:W-:Y:S04]  /*11120*/  REDG.E.ADD.F32.FTZ.RN.STRONG.GPU desc[UR32][R60.64+0x2e00], R105 ;  /* 0x002e00693c0079a6 */ /* 0x0003e8000c12f320 */
[----:B0-----:R1:W-:Y:S02]  /*11130*/  REDG.E.ADD.F32.FTZ.RN.STRONG.GPU desc[UR32][R62.64+0x2e00], R107 ;  /* 0x002e006b3e0079a6 */ /* 0x0013e4000c12f320 */
.L_x_2987:
[----:B------:R-:W-:Y:S05]  /*11140*/  BSYNC.RECONVERGENT B0 ;  /* 0x0000000000007941 */ /* 0x000fea0003800200 */
.L_x_2986:
[----:B-1----:R1:W0:Y:S01]  /*11150*/  LDS R105, [R106+0xb400] ;  /* 0x00b400006a697984 */ /* 0x0022220000000800 */
[----:B------:R-:W-:Y:S04]  /*11160*/  BSSY.RECONVERGENT B0, `(.L_x_2988) ;  /* 0x0000004000007945 */ /* 0x000fe80003800200 */
[----:B------:R-:W-:Y:S05]  /*11170*/  @!P3 BRA `(.L_x_2989) ;  /* 0x000000000008b947 */ /* 0x000fea0003800000 */
[----:B------:R1:W-:Y:S04]  /*11180*/  REDG.E.ADD.F32.FTZ.RN.STRONG.GPU desc[UR32][R60.64+0x3000], R103 ;  /* 0x003000673c0079a6 */ /* 0x0003e8000c12f320 */
[----:B0-----:R1:W-:Y:S02]  /*11190*/  REDG.E.ADD.F32.FTZ.RN.STRONG.GPU desc[UR32][R62.64+0x3000], R105 ;  /* 0x003000693e0079a6 */ /* 0x0013e4000c12f320 */
.L_x_2989:
[----:B------:R-:W-:Y:S05]  /*111a0*/  BSYNC.RECONVERGENT B0 ;  /* 0x0000000000007941 */ /* 0x000fea0003800200 */
.L_x_2988:
[----:B-1----:R1:W0:Y:S01]  /*111b0*/  LDS R103, [R104+0xb600] ;  /* 0x00b6000068677984 */ /* 0x0022220000000800 */
[----:B------:R-:W-:Y:S04]  /*111c0*/  BSSY.RECONVERGENT B0, `(.L_x_2990) ;  /* 0x0000004000007945 */ /* 0x000fe80003800200 */
[----:B------:R-:W-:Y:S05]  /*111d0*/  @!P4 BRA `(.L_x_2991) ;  /* 0x000000000008c947 */ /* 0x000fea0003800000 */
[----:B------:R1:W-:Y:S04]  /*111e0*/  REDG.E.ADD.F32.FTZ.RN.STRONG.GPU desc[UR32][R60.64+0x3200], R101 ;  /* 0x003200653c0079a6 */ /* 0x0003e8000c12f320 */
[----:B0-----:R1:W-:Y:S02]  /*111f0*/  REDG.E.ADD.F32.FTZ.RN.STRONG.GPU desc[UR32][R62.64+0x3200], R103 ;  /* 0x003200673e0079a6 */ /* 0x0013e4000c12f320 */
.L_x_2991:
[----:B------:R-:W-:Y:S05]  /*11200*/  BSYNC.RECONVERGENT B0 ;  /* 0x0000000000007941 */ /* 0x000fea0003800200 */
.L_x_2990:
[----:B-1----:R1:W0:Y:S01]  /*11210*/  LDS R101, [R102+0xb800] ;  /* 0x00b8000066657984 */ /* 0x0022220000000800 */
[----:B------:R-:W-:Y:S04]  /*11220*/  BSSY.RECONVERGENT B0, `(.L_x_2992) ;  /* 0x0000004000007945 */ /* 0x000fe80003800200 */
[----:B------:R-:W-:Y:S05]  /*11230*/  @!P5 BRA `(.L_x_2993) ;  /* 0x000000000008d947 */ /* 0x000fea0003800000 */
[----:B------:R1:W-:Y:S04]  /*11240*/  REDG.E.ADD.F32.FTZ.RN.STRONG.GPU desc[UR32][R60.64+0x3400], R99 ;  /* 0x003400633c0079a6 */ /* 0x0003e8000c12f320 */
[----:B0-----:R1:W-:Y:S02]  /*11250*/  REDG.E.ADD.F32.FTZ.RN.STRONG.GPU desc[UR32][R62.64+0x3400], R101 ;  /* 0x003400653e0079a6 */ /* 0x0013e4000c12f320 */
.L_x_2993:
[----:B------:R-:W-:Y:S05]  /*11260*/  BSYNC.RECONVERGENT B0 ;  /* 0x0000000000007941 */ /* 0x000fea0003800200 */
.L_x_2992:
        /* <DEDUP_REMOVED lines=10> */
.L_x_2995:
[----:B------:R-:W-:Y:S05]  /*11310*/  BSYNC.RECONVERGENT B0 ;  /* 0x0000000000007941 */ /* 0x000fea0003800200 */
.L_x_2994:
[----:B-1----:R1:W0:Y:S01]  /*11320*/  LDS R97, [R98+0xbc00] ;  /* 0x00bc000062617984 */ /* 0x0022220000000800 */
[----:B------:R-:W-:Y:S04]  /*11330*/  BSSY.RECONVERGENT B0, `(.L_x_2996) ;  /* 0x0000004000007945 */ /* 0x000fe80003800200 */
[----:B------:R-:W-:Y:S05]  /*11340*/  @!P2 BRA `(.L_x_2997) ;  /* 0x000000000008a947 */ /* 0x000fea0003800000 */
[----:B------:R1:W-:Y:S04]  /*11350*/  REDG.E.ADD.F32.FTZ.RN.STRONG.GPU desc[UR32][R60.64+0x3800], R95 ;  /* 0x0038005f3c0079a6 */ /* 0x0003e8000c12f320 */
[----:B0-----:R1:W-:Y:S02]  /*11360*/  REDG.E.ADD.F32.FTZ.RN.STRONG.GPU desc[UR32][R62.64+0x3800], R97 ;  /* 0x003800613e0079a6 */ /* 0x0013e4000c12f320 */
.L_x_2997:
[----:B------:R-:W-:Y:S05]  /*11370*/  BSYNC.RECONVERGENT B0 ;  /* 0x0000000000007941 */ /* 0x000fea0003800200 */
.L_x_2996:
[----:B-1----:R1:W0:Y:S01]  /*11380*/  LDS R95, [R74+0xbe00] ;  /* 0x00be00004a5f7984 */ /* 0x0022220000000800 */
[----:B------:R-:W-:Y:S04]  /*11390*/  BSSY.RECONVERGENT B0, `(.L_x_2998) ;  /* 0x0000004000007945 */ /* 0x000fe80003800200 */
[----:B------:R-:W-:Y:S05]  /*113a0*/  @!P3 BRA `(.L_x_2999) ;  /* 0x000000000008b947 */ /* 0x000fea0003800000 */
[----:B------:R1:W-:Y:S04]  /*113b0*/  REDG.E.ADD.F32.FTZ.RN.STRONG.GPU desc[UR32][R60.64+0x3a00], R73 ;  /* 0x003a00493c0079a6 */ /* 0x0003e8000c12f320 */
[----:B0-----:R1:W-:Y:S02]  /*113c0*/  REDG.E.ADD.F32.FTZ.RN.STRONG.GPU desc[UR32][R62.64+0x3a00], R95 ;  /* 0x003a005f3e0079a6 */ /* 0x0013e4000c12f320 */
.L_x_2999:
[----:B------:R-:W-:Y:S05]  /*113d0*/  BSYNC.RECONVERGENT B0 ;  /* 0x0000000000007941 */ /* 0x000fea0003800200 */
.L_x_2998:
[----:B-1----:R1:W0:Y:S01]  /*113e0*/  LDS R73, [R72+0xc000] ;  /* 0x00c0000048497984 */ /* 0x0022220000000800 */
[----:B------:R-:W-:Y:S04]  /*113f0*/  BSSY.RECONVERGENT B0, `(.L_x_3000) ;  /* 0x0000004000007945 */ /* 0x000fe80003800200 */
[----:B------:R-:W-:Y:S05]  /*11400*/  @!P4 BRA `(.L_x_3001) ;  /* 0x000000000008c947 */ /* 0x000fea0003800000 */
[----:B------:R1:W-:Y:S04]  /*11410*/  REDG.E.ADD.F32.FTZ.RN.STRONG.GPU desc[UR32][R60.64+0x3c00], R71 ;  /* 0x003c00473c0079a6 */ /* 0x0003e8000c12f320 */
[----:B0-----:R1:W-:Y:S02]  /*11420*/  REDG.E.ADD.F32.FTZ.RN.STRONG.GPU desc[UR32][R62.64+0x3c00], R73 ;  /* 0x003c00493e0079a6 */ /* 0x0013e4000c12f320 */
.L_x_3001:
[----:B------:R-:W-:Y:S05]  /*11430*/  BSYNC.RECONVERGENT B0 ;  /* 0x0000000000007941 */ /* 0x000fea0003800200 */
.L_x_3000:
[----:B-1----:R1:W0:Y:S01]  /*11440*/  LDS R71, [R70+0xc200] ;  /* 0x00c2000046477984 */ /* 0x0022220000000800 */
[----:B------:R-:W-:Y:S04]  /*11450*/  BSSY.RECONVERGENT B0, `(.L_x_3002) ;  /* 0x0000004000007945 */ /* 0x000fe80003800200 */
[----:B------:R-:W-:Y:S05]  /*11460*/  @!P5 BRA `(.L_x_3003) ;  /* 0x000000000008d947 */ /* 0x000fea0003800000 */
[----:B------:R1:W-:Y:S04]  /*11470*/  REDG.E.ADD.F32.FTZ.RN.STRONG.GPU desc[UR32][R60.64+0x3e00], R65 ;  /* 0x003e00413c0079a6 */ /* 0x0003e8000c12f320 */
[----:B0-----:R1:W-:Y:S02]  /*11480*/  REDG.E.ADD.F32.FTZ.RN.STRONG.GPU desc[UR32][R62.64+0x3e00], R71 ;  /* 0x003e00473e0079a6 */ /* 0x0013e4000c12f320 */
.L_x_3003:
[----:B------:R-:W-:Y:S05]  /*11490*/  BSYNC.RECONVERGENT B0 ;  /* 0x0000000000007941 */ /* 0x000fea0003800200 */
.L_x_3002:
[----:B-1----:R-:W1:Y:S01]  /*114a0*/  SHFL.DOWN PT, R60, R69, 0x1, 0x1f ;  /* 0x08201f00453c7f89 */ /* 0x002e6200000e0000 */
[----:B------:R-:W-:Y:S01]  /*114b0*/  ISETP.GT.AND P2, PT, R239, 0x1e, PT ;  /* 0x0000001eef00780c */ /* 0x000fe20003f44270 */
[----:B------:R-:W-:Y:S01]  /*114c0*/  FMUL.FTZ R120, R120, R154 ;  /* 0x0000009a78787220 */ /* 0x000fe20000410000 */
[----:B------:R-:W-:Y:S01]  /*114d0*/  FMUL.FTZ R93, R93, R174 ;  /* 0x000000ae5d5d7220 */ /* 0x000fe20000410000 */
[----:B------:R-:W5:Y:S01]  /*114e0*/  SHFL.DOWN PT, R61, R66, 0x1, 0x1f ;  /* 0x08201f00423d7f89 */ /* 0x000f6200000e0000 */
[----:B------:R-:W-:Y:S01]  /*114f0*/  FMUL.FTZ R87, R87, R176 ;  /* 0x000000b057577220 */ /* 0x000fe20000410000 */
        /* <DEDUP_REMOVED lines=18> */
[----:B-1----:R-:W-:Y:S01]  /*11620*/  @!P2 FADD.FTZ R69, R69, R60 ;  /* 0x0000003c4545a221 */ /* 0x002fe20000010000 */
[----:B------:R-:W-:Y:S01]  /*11630*/  FFMA.FTZ R233, R120, R55, R233 ;  /* 0x0000003778e97223 */ /* 0x000fe200000100e9 */
[----:B------:R-:W-:Y:S01]  /*11640*/  FFMA.FTZ R91, R34, R96, R91 ;  /* 0x00000060225b7223 */ /* 0x000fe2000001005b */
        /* <DEDUP_REMOVED lines=9> */
[----:B------:R-:W-:Y:S01]  /*116e0*/  BSSY.RECONVERGENT B0, `(.L_x_3004) ;  /* 0x0000033000007945 */ /* 0x000fe20003800200 */
[----:B------:R-:W-:Y:S01]  /*116f0*/  FADD.FTZ R33, R92, R33 ;  /* 0x000000215c217221 */ /* 0x000fe20000010000 */
[----:B------:R-:W-:Y:S01]  /*11700*/  FFMA.FTZ R231, R96, R53, R231 ;  /* 0x0000003560e77223 */ /* 0x000fe200000100e7 */
[----:B------:R-:W-:Y:S01]  /*11710*/  FADD.FTZ R32, R91, R32 ;  /* 0x000000205b207221 */ /* 0x000fe20000010000 */
[----:B------:R-:W-:Y:S01]  /*11720*/  FADD.FTZ R30, R121, R30 ;  /* 0x0000001e791e7221 */ /* 0x000fe20000010000 */
[----:B------:R-:W-:Y:S01]  /*11730*/  FADD.FTZ R29, R120, R29 ;  /* 0x0000001d781d7221 */ /* 0x000fe20000010000 */
[----:B------:R-:W-:Y:S01]  /*11740*/  FFMA.FTZ R234, R117, R56, R234 ;  /* 0x0000003875ea7223 */ /* 0x000fe200000100ea */
[----:B------:R-:W-:Y:S01]  /*11750*/  FFMA.FTZ R237, R116, R57, R237 ;  /* 0x0000003974ed7223 */ /* 0x000fe200000100ed */
[----:B------:R-:W-:Y:S01]  /*11760*/  FADD.FTZ R27, R88, R27 ;  /* 0x0000001b581b7221 */ /* 0x000fe20000010000 */
[----:B------:R-:W-:Y:S01]  /*11770*/  FFMA.FTZ R238, R113, R58, R238 ;  /* 0x0000003a71ee7223 */ /* 0x000fe200000100ee */
[----:B------:R-:W-:Y:S01]  /*11780*/  FADD.FTZ R26, R75, R26 ;  /* 0x0000001a4b1a7221 */ /* 0x000fe20000010000 */
[----:B------:R-:W-:Y:S01]  /*11790*/  FADD.FTZ R24, R67, R24 ;  /* 0x0000001843187221 */ /* 0x000fe20000010000 */
        /* <DEDUP_REMOVED lines=13> */
[----:B------:R-:W-:-:S03]  /*11870*/  ISETP.NE.AND P2, PT, R239, RZ, PT ;  /* 0x000000ffef00720c */ /* 0x000fc60003f45270 */
[----:B------:R-:W5:Y:S10]  /*11880*/  SHFL.DOWN PT, R65, R66, 0x10, 0x1f ;  /* 0x0a001f0042417f89 */ /* 0x000f7400000e0000 */
[----:B------:R-:W-:Y:S01]  /*11890*/  @!P2 LOP3.LUT R68, R68, 0xf8, RZ, 0xc0, !PT ;  /* 0x000000f84444a812 */ /* 0x000fe200078ec0ff */
[----:B-1----:R-:W-:Y:S01]  /*118a0*/  FADD.FTZ R64, R69, R64 ;  /* 0x0000004045407221 */ /* 0x002fe20000010000 */
[----:B-----5:R-:W-:-:S05]  /*118b0*/  FADD.FTZ R65, R66, R65 ;  /* 0x0000004142417221 */ /* 0x020fca0000010000 */
[----:B------:R1:W-:Y:S01]  /*118c0*/  @!P2 STS.64 [R68+UR30+0xc608], R64 ;  /* 0x00c608404400a988 */ /* 0x0003e20008000a1e */
[----:B------:R-:W-:Y:S06]  /*118d0*/  BAR.SYNC.DEFER_BLOCKING 0x0 ;  /* 0x0000000000007b1d */ /* 0x000fec0000010000 */
[----:B------:R-:W-:Y:S05]  /*118e0*/  @P1 BRA `(.L_x_3005) ;  /* 0x0000000000481947 */ /* 0x000fea0003800000 */
[----:B------:R-:W-:Y:S01]  /*118f0*/  UISETP.NE.AND UP0, UPT, UR20, UR48, UPT ;  /* 0x000000301400728c */ /* 0x000fe2000bf05270 */
[----:B0-----:R-:W0:Y:S01]  /*11900*/  LDS.128 R60, [UR30+0xc610] ;  /* 0x00c6101eff3c7984 */ /* 0x001e220008000c00 */
[----:B------:R-:W-:Y:S01]  /*11910*/  ULEA UR15, UR8, UR30, 0x3 ;  /* 0x0000001e080f7291 */ /* 0x000fe2000f8e18ff */
[----:B------:R-:W-:Y:S02]  /*11920*/  ISETP.GT.AND P2, PT, R239, 0xf, PT ;  /* 0x0000000fef00780c */ /* 0x000fe40003f44270 */
[----:B------:R-:W5:Y:S01]  /*11930*/  LDS.64 R70, [UR30+0xc620] ;  /* 0x00c6201eff467984 */ /* 0x000f620008000a00 */
[----:B------:R-:W-:Y:S02]  /*11940*/  PLOP3.LUT P3, PT, PT, PT, UP0, 0x80, 0x8 ;  /* 0x000000000008781c */ /* 0x000fe40003f6f008 */
[----:B------:R-:W-:Y:S02]  /*11950*/  FSEL R69, R69, R64, P2 ;  /* 0x0000004045457208 */ /* 0x000fe40001000000 */
[----:B------:R-:W-:-:S09]  /*11960*/  FSEL R66, R66, R65, P2 ;  /* 0x0000004142427208 */ /* 0x000fd20001000000 */
[----:B------:R-:W2:Y:S01]  /*11970*/  @P3 LDS.64 R72, [UR15+0xfe80] ;  /* 0x00fe800fff483984 */ /* 0x000ea20008000a00 */
[----:B0-----:R-:W-:Y:S01]  /*11980*/  FADD.FTZ R69, R60, R69 ;  /* 0x000000453c457221 */ /* 0x001fe20000010000 */
        /* <DEDUP_REMOVED lines=8> */
.L_x_3005:
[----:B------:R-:W-:Y:S05]  /*11a10*/  BSYNC.RECONVERGENT B0 ;  /* 0x0000000000007941 */ /* 0x000fea0003800200 */
.L_x_3004:
[----:B------:R-:W-:-:S04]  /*11a20*/  UIADD3 UR8, UPT, UPT, UR8, 0x1, URZ ;  /* 0x0000000108087890 */ /* 0x000fc8000fffe0ff */
[----:B------:R-:W-:-:S09]  /*11a30*/  UISETP.GE.AND UP0, UPT, UR8, UR49, UPT ;  /* 0x000000310800728c */ /* 0x000fd2000bf06270 */
[----:B------:R-:W-:Y:S05]  /*11a40*/  BRA.U !UP0, `(.L_x_3006) ;  /* 0xffffff5d08187547 */ /* 0x000fea000b83ffff */
.L_x_2910:
[----:B------:R0:W5:Y:S01]  /*11a50*/  LDL.LU R61, [R1+0x24] ;  /* 0x00002400013d7983 */ /* 0x0001620000300800 */
[----:B------:R-:W-:Y:S01]  /*11a60*/  USHF.L.U32 UR8, UR20, 0xb, URZ ;  /* 0x0000000b14087899 */ /* 0x000fe200080006ff */
[C---:B------:R-:W-:Y:S02]  /*11a70*/  LOP3.LUT R0, R189.reuse, 0x1f, RZ, 0xc0, !PT ;  /* 0x0000001fbd007812 */ /* 0x040fe400078ec0ff */
[----:B------:R-:W-:Y:S01]  /*11a80*/  MOV R4, UR22 ;  /* 0x0000001600047c02 */ /* 0x000fe20008000f00 */
[----:B------:R-:W-:Y:S01]  /*11a90*/  UIADD3 UR8, UPT, UPT, UR8, -0x800, URZ ;  /* 0xfffff80008087890 */ /* 0x000fe2000fffe0ff */
[----:B------:R-:W-:Y:S01]  /*11aa0*/  SHF.L.U32 R189, R189, 0x4, RZ ;  /* 0x00000004bdbd7819 */ /* 0x000fe200000006ff */
[----:B------:R-:W2:Y:S01]  /*11ab0*/  LDL.LU R72, [R1+0x20] ;  /* 0x0000200001487983 */ /* 0x000ea20000300800 */
[----:B------:R-:W-:Y:S01]  /*11ac0*/  MOV R5, UR23 ;  /* 0x0000001700057c02 */ /* 0x000fe20008000f00 */
[----:B------:R-:W-:Y:S01]  /*11ad0*/  UIADD3 UR10, UPT, UPT, -UR8, UR10, URZ ;  /* 0x0000000a080a7290 */ /* 0x000fe2000fffe1ff */
[----:B0-----:R-:W-:Y:S01]  /*11ae0*/  LOP3.LUT R2, R0, 0x3e00, R189, 0xf8, !PT ;  /* 0x00003e0000027812 */ /* 0x001fe200078ef8bd */
[----:B------:R-:W3:Y:S01]  /*11af0*/  LDL.LU R71, [R1+0x1c] ;  /* 0x00001c0001477983 */ /* 0x000ee20000300800 */
        /* <DEDUP_REMOVED lines=28> */
[C---:B------:R-:W-:Y:S01]  /*11cc0*/  ISETP.GE.AND P2, PT, R2.reuse, UR10, PT ;  /* 0x0000000a02007c0c */ /* 0x040fe2000bf46270 */
[----:B------:R-:W-:Y:S01]  /*11cd0*/  IMAD.WIDE.U32 R18, R2, 0x2, R4 ;  /* 0x0000000202127825 */ /* 0x000fe200078e0004 */
[----:B------:R-:W-:Y:S01]  /*11ce0*/  ISETP.GE.AND P3, PT, R17, UR10, PT ;  /* 0x0000000a11007c0c */ /* 0x000fe2000bf66270 */
[----:B------:R-:W4:Y:S01]  /*11cf0*/  LDL.LU R70, [R1+0x18] ;  /* 0x0000180001467983 */ /* 0x000f220000300800 */
[----:B------:R-:W-:Y:S01]  /*11d00*/  ISETP.GE.AND P4, PT, R16, UR10, PT ;  /* 0x0000000a10007c0c */ /* 0x000fe2000bf86270 */
[----:B------:R-:W0:Y:S01]  /*11d10*/  LDCU.64 UR14, c[0x0][0x4f8] ;  /* 0x00009f00ff0e77ac */ /* 0x000e220008000a00 */
[----:B------:R-:W-:Y:S01]  /*11d20*/  ISETP.GE.AND P5, PT, R14, UR10, PT ;  /* 0x0000000a0e007c0c */ /* 0x000fe2000bfa6270 */
[----:B------:R-:W4:Y:S01]  /*11d30*/  LDL.LU R69, [R1+0x14] ;  /* 0x0000140001457983 */ /* 0x000f220000300800 */
[C---:B------:R-:W-:Y:S01]  /*11d40*/  LOP3.LUT R15, R2.reuse, 0x80, RZ, 0xfc, !PT ;  /* 0x00000080020f7812 */ /* 0x040fe200078efcff */
[----:B------:R-:W0:Y:S01]  /*11d50*/  LDCU.64 UR34, c[0x0][0x500] ;  /* 0x0000a000ff2277ac */ /* 0x000e220008000a00 */
[C---:B------:R-:W-:Y:S01]  /*11d60*/  LOP3.LUT R3, R2.reuse, 0xa0, RZ, 0xfc, !PT ;  /* 0x000000a002037812 */ /* 0x040fe200078efcff */
[----:B-1----:R-:W4:Y:S01]  /*11d70*/  LDL.LU R68, [R1+0x10] ;  /* 0x0000100001447983 */ /* 0x002f220000300800 */
[C---:B------:R-:W-:Y:S01]  /*11d80*/  LOP3.LUT R13, R2.reuse, 0xc0, RZ, 0xfc, !PT ;  /* 0x000000c0020d7812 */ /* 0x040fe200078efcff */
[----:B------:R-:W-:Y:S01]  /*11d90*/  UMOV UR9, URZ ;  /* 0x000000ff00097c82 */ /* 0x000fe20008000000 */
[C---:B------:R-:W-:Y:S01]  /*11da0*/  LOP3.LUT R12, R2.reuse, 0xe0, RZ, 0xfc, !PT ;  /* 0x000000e0020c7812 */ /* 0x040fe200078efcff */
[----:B------:R-:W2:Y:S01]  /*11db0*/  @!P2 LDG.E.U16 R20, desc[UR32][R18.64] ;  /* 0x000000201214a981 */ /* 0x000ea2000c1e1500 */
[C---:B------:R-:W-:Y:S01]  /*11dc0*/  LOP3.LUT R11, R2.reuse, 0x100, RZ, 0xfc, !PT ;  /* 0x00000100020b7812 */ /* 0x040fe200078efcff */
[----:B------:R-:W1:Y:S01]  /*11dd0*/  LDCU.64 UR36, c[0x0][0x550] ;  /* 0x0000aa00ff2477ac */ /* 0x000e620008000a00 */
[----:B------:R-:W-:Y:S01]  /*11de0*/  ISETP.GE.AND P6, PT, R15, UR10, PT ;  /* 0x0000000a0f007c0c */ /* 0x000fe2000bfc6270 */
[----:B------:R-:W3:Y:S01]  /*11df0*/  @!P3 LDG.E.U16 R21, desc[UR32][R18.64+0x40] ;  /* 0x000040201215b981 */ /* 0x000ee2000c1e1500 */
[----:B------:R-:W-:-:S02]  /*11e00*/  LOP3.LUT R10, R2, 0x120, RZ, 0xfc, !PT ;  /* 0x00000120020a7812 */ /* 0x000fc400078efcff */
[----:B------:R-:W-:Y:S01]  /*11e10*/  ISETP.GE.AND P0, PT, R3, UR10, PT ;  /* 0x0000000a03007c0c */ /* 0x000fe2000bf06270 */
[----:B------:R-:W4:Y:S01]  /*11e20*/  @!P4 LDG.E.U16 R22, desc[UR32][R18.64+0x80] ;  /* 0x000080201216c981 */ /* 0x000f22000c1e1500 */
[----:B------:R-:W-:Y:S02]  /*11e30*/  ISETP.GE.AND P2, PT, R13, UR10, PT ;  /* 0x0000000a0d007c0c */ /* 0x000fe4000bf46270 */
[----:B------:R-:W-:Y:S01]  /*11e40*/  ISETP.GE.AND P3, PT, R12, UR10, PT ;  /* 0x0000000a0c007c0c */ /* 0x000fe2000bf66270 */
[----:B------:R-:W4:Y:S01]  /*11e50*/  @!P5 LDG.E.U16 R23, desc[UR32][R18.64+0xc0] ;  /* 0x0000c0201217d981 */ /* 0x000f22000c1e1500 */
[----:B------:R-:W-:Y:S02]  /*11e60*/  ISETP.GE.AND P4, PT, R11, UR10, PT ;  /* 0x0000000a0b007c0c */ /* 0x000fe4000bf86270 */
[----:B------:R-:W-:Y:S01]  /*11e70*/  ISETP.GE.AND P5, PT, R10, UR10, PT ;  /* 0x0000000a0a007c0c */ /* 0x000fe2000bfa6270 */
[----:B------:R-:W4:Y:S01]  /*11e80*/  @!P6 LDG.E.U16 R25, desc[UR32][R18.64+0x100] ;  /* 0x000100201219e981 */ /* 0x000f22000c1e1500 */
[----:B------:R-:W-:-:S02]  /*11e90*/  LOP3.LUT R9, R2, 0x140, RZ, 0xfc, !PT ;  /* 0x0000014002097812 */ /* 0x000fc400078efcff */
[C---:B------:R-:W-:Y:S01]  /*11ea0*/  LOP3.LUT R8, R2.reuse, 0x160, RZ, 0xfc, !PT ;  /* 0x0000016002087812 */ /* 0x040fe200078efcff */
[----:B------:R-:W4:Y:S01]  /*11eb0*/  @!P0 LDG.E.U16 R28, desc[UR32][R18.64+0x140] ;  /* 0x00014020121c8981 */ /* 0x000f22000c1e1500 */
[C---:B------:R-:W-:Y:S02]  /*11ec0*/  LOP3.LUT R7, R2.reuse, 0x180, RZ, 0xfc, !PT ;  /* 0x0000018002077812 */ /* 0x040fe400078efcff */
[C---:B------:R-:W-:Y:S01]  /*11ed0*/  LOP3.LUT R6, R2.reuse, 0x1a0, RZ, 0xfc, !PT ;  /* 0x000001a002067812 */ /* 0x040fe200078efcff */
[----:B------:R-:W4:Y:S01]  /*11ee0*/  @!P2 LDG.E.U16 R31, desc[UR32][R18.64+0x180] ;  /* 0x00018020121fa981 */ /* 0x000f22000c1e1500 */
[C---:B------:R-:W-:Y:S02]  /*11ef0*/  LOP3.LUT R5, R2.reuse, 0x1c0, RZ, 0xfc, !PT ;  /* 0x000001c002057812 */ /* 0x040fe400078efcff */
[----:B------:R-:W-:Y:S01]  /*11f00*/  ISETP.GE.AND P6, PT, R9, UR10, PT ;  /* 0x0000000a09007c0c */ /* 0x000fe2000bfc6270 */
[----:B------:R-:W4:Y:S01]  /*11f10*/  @!P3 LDG.E.U16 R34, desc[UR32][R18.64+0x1c0] ;  /* 0x0001c0201222b981 */ /* 0x000f22000c1e1500 */
        /* <DEDUP_REMOVED lines=8> */
[----:B------:R-:W4:Y:S04]  /*11fa0*/  LDL.LU R66, [R1+0xc] ;  /* 0x00000c0001427983 */ /* 0x000f280000300800 */
        /* <DEDUP_REMOVED lines=30> */
[----:B------:R-:W-:Y:S04]  /*12190*/  @!P5 STL [R1+0x24], R61 ;  /* 0x0000243d0100d387 */ /* 0x000fe80000100800 */
[----:B------:R-:W-:Y:S04]  /*121a0*/  LDS.U16 R22, [R59+0x10] ;  /* 0x000010003b167984 */ /* 0x000fe80000000400 */
[----:B------:R-:W5:Y:S01]  /*121b0*/  LDL.LU R44, [R1+0x28] ;  /* 0x00002800012c7983 */ /* 0x000f620000300800 */
[----:B--2---:R-:W-:-:S02]  /*121c0*/  SHF.L.U32 R18, R18, 0x10, RZ ;  /* 0x0000001012127819 */ /* 0x004fc400000006ff */
[----:B---3--:R-:W-:-:S03]  /*121d0*/  SHF.L.U32 R19, R19, 0x10, RZ ;  /* 0x0000001013137819 */ /* 0x008fc600000006ff */
[----:B------:R-:W-:Y:S02]  /*121e0*/  FADD.FTZ R23, R18, UR7 ;  /* 0x0000000712177e21 */ /* 0x000fe40008010000 */
[----:B------:R-:W-:Y:S01]  /*121f0*/  LDS.U16 R18, [R59+0x8] ;  /* 0x000008003b127984 */ /* 0x000fe20000000400 */
[----:B----4-:R-:W-:Y:S01]  /*12200*/  SHF.L.U32 R20, R20, 0x10, RZ ;  /* 0x0000001014147819 */ /* 0x010fe200000006ff */
[----:B------:R-:W-:Y:S01]  /*12210*/  FADD.FTZ R28, R19, UR7 ;  /* 0x00000007131c7e21 */ /* 0x000fe20008010000 */
[----:B------:R-:W-:Y:S01]  /*12220*/  FSETP.GTU.FTZ.AND P5, PT, R23, 20, PT ;  /* 0x41a000001700780b */ /* 0x000fe20003fbc000 */
[----:B------:R-:W-:Y:S02]  /*12230*/  LDS.U16 R19, [R59+0xa] ;  /* 0x00000a003b137984 */ /* 0x000fe40000000400 */
[----:B------:R-:W-:Y:S01]  /*12240*/  FADD.FTZ R31, R20, UR7 ;  /* 0x00000007141f7e21 */ /* 0x000fe20008010000 */
[----:B------:R-:W-:Y:S01]  /*12250*/  FSETP.GTU.FTZ.AND P6, PT, R28, 20, PT ;  /* 0x41a000001c00780b */ /* 0x000fe20003fdc000 */
[----:B------:R-:W-:Y:S01]  /*12260*/  LDS.U16 R20, [R59+0xc] ;  /* 0x00000c003b147984 */ /* 0x000fe20000000400 */
[----:B-----5:R-:W-:-:S02]  /*12270*/  SHF.L.U32 R21, R21, 0x10, RZ ;  /* 0x0000001015157819 */ /* 0x020fc400000006ff */
[----:B------:R-:W-:-:S03]  /*12280*/  FSETP.GTU.FTZ.AND P0, PT, R31, 20, PT ;  /* 0x41a000001f00780b */ /* 0x000fc60003f1c000 */
[----:B------:R-:W-:Y:S02]  /*12290*/  FADD.FTZ R34, R21, UR7 ;  /* 0x0000000715227e21 */ /* 0x000fe40008010000 */
[----:B------:R-:W-:Y:S01]  /*122a0*/  @!P5 FMUL.FTZ R23, R23, -1.4426950216293334961 ;  /* 0xbfb8aa3b1717d820 */ /* 0x000fe20000410000 */
[----:B------:R-:W2:Y:S03]  /*122b0*/  LDS.U16 R21, [R59+0xe] ;  /* 0x00000e003b157984 */ /* 0x000ea60000000400 */
[----:B------:R3:W4:Y:S01]  /*122c0*/  @!P5 MUFU.EX2 R25, R23 ;  /* 0x000000170019d308 */ /* 0x0007220000000800 */
[----:B------:R-:W-:-:S03]  /*122d0*/  @!P6 FMUL.FTZ R28, R28, -1.4426950216293334961 ;  /* 0xbfb8aa3b1c1ce820 */ /* 0x000fc60000410000 */
[----:B------:R-:W-:-:S04]  /*122e0*/  @!P0 FMUL.FTZ R31, R31, -1.4426950216293334961 ;  /* 0xbfb8aa3b1f1f8820 */ /* 0x000fc80000410000 */
[----:B------:R-:W5:Y:S01]  /*122f0*/  @!P6 MUFU.EX2 R28, R28 ;  /* 0x0000001c001ce308 */ /* 0x000f620000000800 */
[----:B------:R-:W-:Y:S01]  /*12300*/  FSETP.GTU.FTZ.AND P2, PT, R34, 20, PT ;  /* 0x41a000002200780b */ /* 0x000fe20003f5c000 */
[----:B---3--:R-:W3:Y:S06]  /*12310*/  LDS.U16 R23, [R59+0x12] ;  /* 0x000012003b177984 */ /* 0x008eec0000000400 */
[----:B------:R-:W0:Y:S01]  /*12320*/  @!P0 MUFU.EX2 R31, R31 ;  /* 0x0000001f001f8308 */ /* 0x000e220000000800 */
[----:B----4-:R-:W-:-:S05]  /*12330*/  @!P5 FADD.FTZ R25, R25, 1 ;  /* 0x3f8000001919d421 */ /* 0x010fca0000010000 */
[----:B------:R-:W-:Y:S02]  /*12340*/  @!P2 FMUL.FTZ R34, R34, -1.4426950216293334961 ;  /* 0xbfb8aa3b2222a820 */ /* 0x000fe40000410000 */
[----:B------:R-:W4:Y:S01]  /*12350*/  @!P5 MUFU.RCP R25, R25 ;  /* 0x000000190019d308 */ /* 0x000f220000001000 */
[----:B-----5:R-:W-:-:S07]  /*12360*/  @!P6 FADD.FTZ R28, R28, 1 ;  /* 0x3f8000001c1ce421 */ /* 0x020fce0000010000 */
[----:B------:R-:W5:Y:S01]  /*12370*/  @!P6 MUFU.RCP R37, R28 ;  /* 0x0000001c0025e308 */ /* 0x000f620000001000 */
[----:B0-----:R-:W-:-:S07]  /*12380*/  @!P0 FADD.FTZ R31, R31, 1 ;  /* 0x3f8000001f1f8421 */ /* 0x001fce0000010000 */
[----:B------:R-:W0:Y:S01]  /*12390*/  @!P2 MUFU.EX2 R34, R34 ;  /* 0x000000220022a308 */ /* 0x000e220000000800 */
[----:B--2---:R-:W-:-:S07]  /*123a0*/  SHF.L.U32 R21, R21, 0x10, RZ ;  /* 0x0000001015157819 */ /* 0x004fce00000006ff */
[----:B------:R2:W1:Y:S01]  /*123b0*/  @!P0 MUFU.RCP R38, R31 ;  /* 0x0000001f00268308 */ /* 0x0004620000001000 */
[----:B----4-:R-:W-:Y:S01]  /*123c0*/  @!P5 FMUL.FTZ R24, R24, R25 ;  /* 0x000000191818d220 */ /* 0x010fe20000410000 */
[----:B------:R-:W-:Y:S01]  /*123d0*/  SHF.L.U32 R22, R22, 0x10, RZ ;  /* 0x0000001016167819 */ /* 0x000fe200000006ff */
[----:B------:R-:W-:Y:S01]  /*123e0*/  FADD.FTZ R25, R21, UR7 ;  /* 0x0000000715197e21 */ /* 0x000fe20008010000 */
[----:B-----5:R-:W-:Y:S01]  /*123f0*/  @!P6 FMUL.FTZ R26, R26, R37 ;  /* 0x000000251a1ae220 */ /* 0x020fe20000410000 */
[----:B------:R-:W-:-:S03]  /*12400*/  SHF.L.U32 R18, R18, 0x10, RZ ;  /* 0x0000001012127819 */ /* 0x000fc600000006ff */
[----:B------:R-:W-:Y:S01]  /*12410*/  FSETP.GTU.FTZ.AND P6, PT, R25, 20, PT ;  /* 0x41a000001900780b */ /* 0x000fe20003fdc000 */
[----:B--2---:R-:W-:Y:S01]  /*12420*/  FADD.FTZ R31, R22, UR7 ;  /* 0x00000007161f7e21 */ /* 0x004fe20008010000 */
[----:B0-----:R-:W-:Y:S01]  /*12430*/  @!P2 FADD.FTZ R34, R34, 1 ;  /* 0x3f8000002222a421 */ /* 0x001fe20000010000 */
[----:B------:R-:W-:Y:S01]  /*12440*/  FADD.FTZ R18, R18, UR7 ;  /* 0x0000000712127e21 */ /* 0x000fe20008010000 */
[----:B-1----:R-:W-:Y:S02]  /*12450*/  @!P0 FMUL.FTZ R27, R27, R38 ;  /* 0x000000261b1b8220 */ /* 0x002fe40000410000 */
[----:B------:R-:W-:Y:S02]  /*12460*/  FSETP.GTU.FTZ.AND P0, PT, R31, 20, PT ;  /* 0x41a000001f00780b */ /* 0x000fe40003f1c000 */
[----:B------:R-:W0:Y:S01]  /*12470*/  @!P2 MUFU.RCP R34, R34 ;  /* 0x000000220022a308 */ /* 0x000e220000001000 */
[----:B------:R-:W-:-:S04]  /*12480*/  SHF.L.U32 R19, R19, 0x10, RZ ;  /* 0x0000001013137819 */ /* 0x000fc800000006ff */
[----:B------:R-:W-:Y:S01]  /*12490*/  @!P6 FMUL.FTZ R22, R25, -1.4426950216293334961 ;  /* 0xbfb8aa3b1916e820 */ /* 0x000fe20000410000 */
[----:B------:R-:W-:Y:S02]  /*124a0*/  FSETP.GTU.FTZ.AND P3, PT, R18, 20, PT ;  /* 0x41a000001200780b */ /* 0x000fe40003f7c000 */
[----:B---3--:R-:W-:Y:S02]  /*124b0*/  SHF.L.U32 R23, R23, 0x10, RZ ;  /* 0x0000001017177819 */ /* 0x008fe400000006ff */
[----:B------:R-:W-:Y:S01]  /*124c0*/  SHF.L.U32 R20, R20, 0x10, RZ ;  /* 0x0000001014147819 */ /* 0x000fe200000006ff */
[----:B------:R-:W-:Y:S02]  /*124d0*/  FADD.FTZ R19, R19, UR7 ;  /* 0x0000000713137e21 */ /* 0x000fe40008010000 */
[----:B------:R-:W-:Y:S01]  /*124e0*/  FADD.FTZ R37, R23, UR7 ;  /* 0x0000000717257e21 */ /* 0x000fe20008010000 */
[----:B------:R-:W1:Y:S01]  /*124f0*/  @!P6 MUFU.EX2 R22, R22 ;  /* 0x000000160016e308 */ /* 0x000e620000000800 */
[----:B------:R-:W-:Y:S01]  /*12500*/  FADD.FTZ R28, R20, UR7 ;  /* 0x00000007141c7e21 */ /* 0x000fe20008010000 */
[----:B------:R-:W-:Y:S01]  /*12510*/  @!P0 FMUL.FTZ R23, R31, -1.4426950216293334961 ;  /* 0xbfb8aa3b1f178820 */ /* 0x000fe20000410000 */
[----:B------:R-:W-:-:S03]  /*12520*/  FSETP.GTU.FTZ.AND P4, PT, R19, 20, PT ;  /* 0x41a000001300780b */ /* 0x000fc60003f9c000 */
[----:B------:R-:W-:Y:S01]  /*12530*/  FSETP.GTU.FTZ.AND P5, PT, R28, 20, PT ;  /* 0x41a000001c00780b */ /* 0x000fe20003fbc000 */
[----:B0-----:R-:W-:Y:S01]  /*12540*/  @!P2 FMUL.FTZ R29, R29, R34 ;  /* 0x000000221d1da220 */ /* 0x001fe20000410000 */
[----:B------:R-:W0:Y:S01]  /*12550*/  @!P0 MUFU.EX2 R23, R23 ;  /* 0x0000001700178308 */ /* 0x000e220000000800 */
[----:B------:R-:W-:Y:S01]  /*12560*/  @!P3 FMUL.FTZ R18, R18, -1.4426950216293334961 ;  /* 0xbfb8aa3b1212b820 */ /* 0x000fe20000410000 */
[----:B------:R-:W-:-:S06]  /*12570*/  FSETP.GTU.FTZ.AND P2, PT, R37, 20, PT ;  /* 0x41a000002500780b */ /* 0x000fcc0003f5c000 */
[----:B------:R-:W2:Y:S01]  /*12580*/  @!P3 MUFU.EX2 R18, R18 ;  /* 0x000000120012b308 */ /* 0x000ea20000000800 */
[----:B------:R-:W-:Y:S01]  /*12590*/  @!P4 FMUL.FTZ R19, R19, -1.4426950216293334961 ;  /* 0xbfb8aa3b1313c820 */ /* 0x000fe20000410000 */
[----:B-1----:R-:W-:Y:S01]  /*125a0*/  @!P6 FADD.FTZ R22, R22, 1 ;  /* 0x3f8000001616e421 */ /* 0x002fe20000010000 */
[----:B------:R-:W-:-:S04]  /*125b0*/  @!P5 FMUL.FTZ R21, R28, -1.4426950216293334961 ;  /* 0xbfb8aa3b1c15d820 */ /* 0x000fc80000410000 */
[----:B------:R-:W-:Y:S01]  /*125c0*/  @!P2 FMUL.FTZ R25, R37, -1.4426950216293334961 ;  /* 0xbfb8aa3b2519a820 */ /* 0x000fe20000410000 */
[----:B------:R2:W1:Y:S01]  /*125d0*/  @!P4 MUFU.EX2 R20, R19 ;  /* 0x000000130014c308 */ /* 0x0004620000000800 */
[----:B0-----:R-:W-:-:S07]  /*125e0*/  @!P0 FADD.FTZ R23, R23, 1 ;  /* 0x3f80000017178421 */ /* 0x001fce0000010000 */
[----:B------:R-:W0:Y:S01]  /*125f0*/  @!P5 MUFU.EX2 R21, R21 ;  /* 0x000000150015d308 */ /* 0x000e220000000800 */
[----:B--2---:R-:W-:Y:S02]  /*12600*/  @!P3 FADD.FTZ R19, R18, 1 ;  /* 0x3f8000001213b421 */ /* 0x004fe40000010000 */
[----:B------:R-:W2:Y:S05]  /*12610*/  LDS.U16 R18, [R59+0x14] ;  /* 0x000014003b127984 */ /* 0x000eaa0000000400 */
[----:B------:R-:W3:Y:S08]  /*12620*/  @!P6 MUFU.RCP R22, R22 ;  /* 0x000000160016e308 */ /* 0x000ef00000001000 */
[----:B------:R-:W4:Y:S01]  /*12630*/  @!P2 MUFU.EX2 R25, R25 ;  /* 0x000000190019a308 */ /* 0x000f220000000800 */
[----:B-1----:R-:W-:-:S07]  /*12640*/  @!P4 FADD.FTZ R20, R20, 1 ;  /* 0x3f8000001414c421 */ /* 0x002fce0000010000 */
[----:B------:R-:W1:Y:S01]  /*12650*/  @!P0 MUFU.RCP R23, R23 ;  /* 0x0000001700178308 */ /* 0x000e620000001000 */
[----:B0-----:R-:W-:Y:S01]  /*12660*/  @!P5 FADD.FTZ R21, R21, 1 ;  /* 0x3f8000001515d421 */ /* 0x001fe20000010000 */
[----:B---3--:R-:W-:Y:S02]  /*12670*/  @!P6 FMUL.FTZ R35, R35, R22 ;  /* 0x000000162323e220 */ /* 0x008fe40000410000 */
[----:B------:R-:W-:Y:S04]  /*12680*/  LDS.U16 R22, [R59+0x1c] ;  /* 0x00001c003b167984 */ /* 0x000fe80000000400 */
[----:B------:R0:W-:Y:S01]  /*12690*/  @!P3 MUFU.RCP R31, R19 ;  /* 0x00000013001fb308 */ /* 0x0001e20000001000 */
[----:B----4-:R-:W-:Y:S01]  /*126a0*/  @!P2 FADD.FTZ R25, R25, 1 ;  /* 0x3f8000001919a421 */ /* 0x010fe20000010000 */
[----:B0-----:R-:W0:Y:S06]  /*126b0*/  LDS.U16 R19, [R59+0x16] ;  /* 0x000016003b137984 */ /* 0x001e2c0000000400 */
[----:B------:R3:W-:Y:S01]  /*126c0*/  @!P4 MUFU.RCP R37, R20 ;  /* 0x000000140025c308 */ /* 0x0007e20000001000 */
[----:B-1----:R-:W-:-:S02]  /*126d0*/  @!P0 FMUL.FTZ R36, R36, R23 ;  /* 0x0000001724248220 */ /* 0x002fc40000410000 */
[----:B------:R-:W-:Y:S04]  /*126e0*/  LDS.U16 R23, [R59+0x1e] ;  /* 0x00001e003b177984 */ /* 0x000fe80000000400 */
[----:B---3--:R-:W1:Y:S01]  /*126f0*/  LDS.U16 R20, [R59+0x18] ;  /* 0x000018003b147984 */ /* 0x008e620000000400 */
[----:B------:R3:W4:Y:S03]  /*12700*/  @!P5 MUFU.RCP R28, R21 ;  /* 0x00000015001cd308 */ /* 0x0007260000001000 */
[----:B---3--:R-:W3:Y:S05]  /*12710*/  LDS.U16 R21, [R59+0x1a] ;  /* 0x00001a003b157984 */ /* 0x008eea0000000400 */
[----:B------:R-:W5:Y:S01]  /*12720*/  @!P2 MUFU.RCP R25, R25 ;  /* 0x000000190019a308 */ /* 0x000f620000001000 */
[----:B------:R-:W-:Y:S01]  /*12730*/  BAR.SYNC.DEFER_BLOCKING 0x0 ;  /* 0x0000000000007b1d */ /* 0x000fe20000010000 */
[----:B----4-:R-:W-:Y:S01]  /*12740*/  @!P5 FMUL.FTZ R33, R33, R28 ;  /* 0x0000001c2121d220 */ /* 0x010fe20000410000 */
[----:B------:R-:W-:-:S02]  /*12750*/  PRMT R28, R233, 0x7632, R28 ;  /* 0x00007632e91c7816 */ /* 0x000fc4000000001c */
[----:B--2---:R-:W-:Y:S01]  /*12760*/  SHF.L.U32 R18, R18, 0x10, RZ ;  /* 0x0000001012127819 */ /* 0x004fe200000006ff */
[----:B-----5:R-:W-:Y:S01]  /*12770*/  @!P2 FMUL.FTZ R178, R178, R25 ;  /* 0x00000019b2b2a220 */ /* 0x020fe20000410000 */
[----:B------:R-:W-:-:S03]  /*12780*/  PRMT R25, R237, 0x7632, R25 ;  /* 0x00007632ed197816 */ /* 0x000fc60000000019 */
[----:B------:R-:W-:Y:S01]  /*12790*/  FADD.FTZ R18, R18, UR7 ;  /* 0x0000000712127e21 */ /* 0x000fe20008010000 */
[----:B0-----:R-:W-:Y:S01]  /*127a0*/  SHF.L.U32 R19, R19, 0x10, RZ ;  /* 0x0000001013137819 */ /* 0x001fe200000006ff */
[----:B------:R-:W-:Y:S01]  /*127b0*/  @!P3 FMUL.FTZ R30, R30, R31 ;  /* 0x0000001f1e1eb220 */ /* 0x000fe20000410000 */
[----:B------:R0:W-:Y:S04]  /*127c0*/  STS.U16 [R59+0x2], R25 ;  /* 0x000002193b007388 */ /* 0x0001e80000000400 */
[----:B------:R2:W-:Y:S01]  /*127d0*/  STS.U16 [R59+0x6], R28 ;  /* 0x0000061c3b007388 */ /* 0x0005e20000000400 */
[----:B0-----:R-:W-:Y:S02]  /*127e0*/  PRMT R25, R227, 0x7632, R25 ;  /* 0x00007632e3197816 */ /* 0x001fe40000000019 */
[----:B--2---:R-:W-:-:S03]  /*127f0*/  PRMT R28, R225, 0x7632, R28 ;  /* 0x00007632e11c7816 */ /* 0x004fc6000000001c */
[----:B------:R0:W-:Y:S01]  /*12800*/  STS.U16 [R59+0x12], R25 ;  /* 0x000012193b007388 */ /* 0x0001e20000000400 */
[----:B------:R-:W-:Y:S02]  /*12810*/  PRMT R31, R231, 0x7632, R31 ;  /* 0x00007632e71f7816 */ /* 0x000fe4000000001f */
[----:B------:R-:W-:Y:S01]  /*12820*/  PRMT R34, R229, 0x7632, R34 ;  /* 0x00007632e5227816 */ /* 0x000fe20000000022 */
[----:B------:R2:W-:Y:S01]  /*12830*/  STS.U16 [R59+0x16], R28 ;  /* 0x0000161c3b007388 */ /* 0x0005e20000000400 */
[----:B------:R-:W-:Y:S01]  /*12840*/  FADD.FTZ R19, R19, UR7 ;  /* 0x0000000713137e21 */ /* 0x000fe20008010000 */
[----:B------:R-:W-:Y:S02]  /*12850*/  FSETP.GTU.FTZ.AND P6, PT, R18, 20, PT ;  /* 0x41a000001200780b */ /* 0x000fe40003fdc000 */
[----:B0-----:R-:W-:Y:S02]  /*12860*/  PRMT R25, R188, 0x7632, R25 ;  /* 0x00007632bc197816 */ /* 0x001fe40000000019 */
[----:B--2---:R-:W-:-:S02]  /*12870*/  PRMT R28, R186, 0x7632, R28 ;  /* 0x00007632ba1c7816 */ /* 0x004fc4000000001c */
[----:B-1----:R-:W-:Y:S02]  /*12880*/  SHF.L.U32 R20, R20, 0x10, RZ ;  /* 0x0000001014147819 */ /* 0x002fe400000006ff */
[----:B------:R-:W-:Y:S02]  /*12890*/  SHF.L.U32 R22, R22, 0x10, RZ ;  /* 0x0000001016167819 */ /* 0x000fe400000006ff */
[----:B------:R-:W-:Y:S01]  /*128a0*/  MOV R40, UR10 ;  /* 0x0000000a00287c02 */ /* 0x000fe20008000f00 */
[----:B------:R-:W-:Y:S01]  /*128b0*/  STS.U16 [R59], R237 ;  /* 0x000000ed3b007388 */ /* 0x000fe20000000400 */
[----:B------:R-:W-:Y:S01]  /*128c0*/  @!P4 FMUL.FTZ R32, R32, R37 ;  /* 0x000000252020c220 */ /* 0x000fe20000410000 */
[----:B------:R-:W-:Y:S02]  /*128d0*/  FSETP.GTU.FTZ.AND P3, PT, R19, 20, PT ;  /* 0x41a000001300780b */ /* 0x000fe40003f7c000 */
[----:B------:R-:W-:Y:S01]  /*128e0*/  STS.U16 [R59+0x4], R233 ;  /* 0x000004e93b007388 */ /* 0x000fe20000000400 */
[----:B------:R-:W-:-:S03]  /*128f0*/  FADD.FTZ R20, R20, UR7 ;  /* 0x0000000714147e21 */ /* 0x000fc60008010000 */
        /* <DEDUP_REMOVED lines=33> */
[----:B---3--:R-:W-:Y:S01]  /*12b10*/  SHF.L.U32 R21, R21, 0x10, RZ ;  /* 0x0000001015157819 */ /* 0x008fe200000006ff */
[----:B------:R-:W-:Y:S01]  /*12b20*/  @!P3 FMUL.FTZ R19, R19, -1.4426950216293334961 ;  /* 0xbfb8aa3b1313b820 */ /* 0x000fe20000410000 */
[----:B------:R-:W-:-:S03]  /*12b30*/  SHF.L.U32 R23, R23, 0x10, RZ ;  /* 0x0000001017177819 */ /* 0x000fc600000006ff */
        /* <DEDUP_REMOVED lines=8> */
[----:B------:R-:W2:Y:S01]  /*12bc0*/  S2UR UR10, SR_CTAID.Y ;  /* 0x00000000000a79c3 */ /* 0x000ea20000002600 */
[----:B------:R-:W3:Y:S05]  /*12bd0*/  LDS R28, [UR30+0x1080] ;  /* 0x0010801eff1c7984 */ /* 0x000eea0008000800 */
[----:B------:R-:W4:Y:S01]  /*12be0*/  @!P2 MUFU.EX2 R20, R20 ;  /* 0x000000140014a308 */ /* 0x000f220000000800 */
[----:B0-----:R-:W-:-:S07]  /*12bf0*/  @!P6 FADD.FTZ R18, R18, 1 ;  /* 0x3f8000001212e421 */ /* 0x001fce0000010000 */
[----:B------:R-:W0:Y:S01]  /*12c00*/  @!P0 MUFU.EX2 R22, R22 ;  /* 0x0000001600168308 */ /* 0x000e220000000800 */
[----:B------:R-:W-:Y:S01]  /*12c10*/  @!P5 FMUL.FTZ R21, R21, -1.4426950216293334961 ;  /* 0xbfb8aa3b1515d820 */ /* 0x000fe20000410000 */
[----:B------:R-:W-:Y:S01]  /*12c20*/  @!P4 FMUL.FTZ R23, R23, -1.4426950216293334961 ;  /* 0xbfb8aa3b1717c820 */ /* 0x000fe20000410000 */
[----:B-1----:R-:W-:Y:S01]  /*12c30*/  @!P3 FADD.FTZ R19, R19, 1 ;  /* 0x3f8000001313b421 */ /* 0x002fe20000010000 */
[----:B------:R-:W-:-:S04]  /*12c40*/  UIMAD.WIDE.U32 UR12, UR31, UR14, UR8 ;  /* 0x0000000e1f0c72a5 */ /* 0x000fc8000f8e0008 */
[----:B------:R-:W1:Y:S01]  /*12c50*/  @!P6 MUFU.RCP R18, R18 ;  /* 0x000000120012e308 */ /* 0x000e620000001000 */
[----:B----4-:R-:W-:-:S07]  /*12c60*/  @!P2 FADD.FTZ R20, R20, 1 ;  /* 0x3f8000001414a421 */ /* 0x010fce0000010000 */
[----:B------:R-:W4:Y:S01]  /*12c70*/  @!P5 MUFU.EX2 R21, R21 ;  /* 0x000000150015d308 */ /* 0x000f220000000800 */
[----:B0-----:R-:W-:Y:S01]  /*12c80*/  @!P0 FADD.FTZ R22, R22, 1 ;  /* 0x3f80000016168421 */ /* 0x001fe20000010000 */
[----:B------:R-:W-:-:S06]  /*12c90*/  UIMAD UR13, UR31, UR15, UR13 ;  /* 0x0000000f1f0d72a4 */ /* 0x000fcc000f8e020d */
[----:B------:R-:W0:Y:S08]  /*12ca0*/  @!P4 MUFU.EX2 R23, R23 ;  /* 0x000000170017c308 */ /* 0x000e300000000800 */
[----:B------:R-:W5:Y:S01]  /*12cb0*/  @!P3 MUFU.RCP R19, R19 ;  /* 0x000000130013b308 */ /* 0x000f620000001000 */
[----:B--2---:R-:W-:Y:S02]  /*12cc0*/  UIMAD UR14, UR10, UR35, URZ ;  /* 0x000000230a0e72a4 */ /* 0x004fe4000f8e02ff */
[----:B------:R-:W-:-:S05]  /*12cd0*/  UIMAD.WIDE.U32 UR12, UR10, UR34, UR12 ;  /* 0x000000220a0c72a5 */ /* 0x000fca000f8e000c */
[----:B------:R-:W2:Y:S01]  /*12ce0*/  @!P2 MUFU.RCP R20, R20 ;  /* 0x000000140014a308 */ /* 0x000ea20000001000 */
[----:B-1----:R-:W-:-:S07]  /*12cf0*/  @!P6 FMUL.FTZ R181, R181, R18 ;  /* 0x00000012b5b5e220 */ /* 0x002fce0000410000 */
[----:B------:R-:W1:Y:S01]  /*12d00*/  @!P0 MUFU.RCP R22, R22 ;  /* 0x0000001600168308 */ /* 0x000e620000001000 */
[----:B----4-:R-:W-:Y:S01]  /*12d10*/  @!P5 FADD.FTZ R21, R21, 1 ;  /* 0x3f8000001515d421 */ /* 0x010fe20000010000 */
[----:B------:R-:W-:Y:S01]  /*12d20*/  MOV R18, UR14 ;  /* 0x0000000e00127c02 */ /* 0x000fe20008000f00 */
[----:B0-----:R-:W-:Y:S01]  /*12d30*/  @!P4 FADD.FTZ R23, R23, 1 ;  /* 0x3f8000001717c421 */ /* 0x001fe20000010000 */
[----:B------:R-:W-:Y:S01]  /*12d40*/  IADD3 R38, P6, PT, R2, UR12, RZ ;  /* 0x0000000c02267c10 */ /* 0x000fe2000ffde0ff */
[----:B-----5:R-:W-:Y:S01]  /*12d50*/  @!P3 FMUL.FTZ R182, R182, R19 ;  /* 0x00000013b6b6b220 */ /* 0x020fe20000410000 */
[----:B------:R-:W0:Y:S02]  /*12d60*/  LDCU.64 UR14, c[0x0][0x520] ;  /* 0x0000a400ff0e77ac */ /* 0x000e240008000a00 */
[----:B------:R-:W-:Y:S01]  /*12d70*/  IADD3.X R19, PT, PT, R18, UR13, RZ, P6, !PT ;  /* 0x0000000d12137c10 */ /* 0x000fe2000b7fe4ff */
[----:B------:R-:W4:Y:S01]  /*12d80*/  @!P5 MUFU.RCP R21, R21 ;  /* 0x000000150015d308 */ /* 0x000f220000001000 */
[----:B------:R-:W-:Y:S01]  /*12d90*/  LEA R18, P6, R38, UR36, 0x1 ;  /* 0x0000002426127c11 */ /* 0x000fe2000f8c08ff */
[----:B--2---:R-:W-:Y:S01]  /*12da0*/  @!P2 FMUL.FTZ R183, R183, R20 ;  /* 0x00000014b7b7a220 */ /* 0x004fe20000410000 */
[----:B---3--:R-:W-:Y:S01]  /*12db0*/  ISETP.GE.AND P2, PT, R2, R28, PT ;  /* 0x0000001c0200720c */ /* 0x008fe20003f46270 */
[----:B------:R-:W2:Y:S01]  /*12dc0*/  LDCU.64 UR12, c[0x0][0x518] ;  /* 0x0000a300ff0c77ac */ /* 0x000ea20008000a00 */
[----:B------:R-:W-:-:S03]  /*12dd0*/  LEA.HI.X R19, R38, UR37, R19, 0x1, P6 ;  /* 0x0000002526137c11 */ /* 0x000fc6000b0f0c13 */
[----:B------:R-:W3:Y:S01]  /*12de0*/  @!P4 MUFU.RCP R34, R23 ;  /* 0x000000170022c308 */ /* 0x000ee20000001000 */
[----:B-1----:R-:W-:Y:S01]  /*12df0*/  @!P0 FMUL.FTZ R185, R185, R22 ;  /* 0x00000016b9b98220 */ /* 0x002fe20000410000 */
[-C--:B------:R-:W-:Y:S02]  /*12e00*/  ISETP.GE.AND P3, PT, R17, R28.reuse, PT ;  /* 0x0000001c1100720c */ /* 0x080fe40003f66270 */
[-C--:B------:R-:W-:Y:S02]  /*12e10*/  ISETP.GE.AND P6, PT, R16, R28.reuse, PT ;  /* 0x0000001c1000720c */ /* 0x080fe40003fc6270 */
[-C--:B------:R-:W-:Y:S02]  /*12e20*/  ISETP.GE.AND P0, PT, R14, R28.reuse, PT ;  /* 0x0000001c0e00720c */ /* 0x080fe40003f06270 */
[----:B------:R-:W-:Y:S01]  /*12e30*/  @!P2 STG.E.U16 desc[UR32][R18.64], R25 ;  /* 0x000000191200a986 */ /* 0x000fe2000c101520 */
[----:B----4-:R-:W-:Y:S01]  /*12e40*/  @!P5 FMUL.FTZ R184, R184, R21 ;  /* 0x00000015b8b8d220 */ /* 0x010fe20000410000 */
        /* <DEDUP_REMOVED lines=50> */
[----:B------:R-:W-:-:S02]  /*13170*/  PRMT R42, R19, 0x7632, R42 ;  /* 0x00007632132a7816 */ /* 0x000fc4000000002a */
[----:B------:R-:W-:Y:S01]  /*13180*/  PRMT R38, R18, 0x7632, R38 ;  /* 0x0000763212267816 */ /* 0x000fe20000000026 */
[----:B------:R-:W-:Y:S01]  /*13190*/  STS.U16 [R59+0x4], R23 ;  /* 0x000004173b007388 */ /* 0x000fe20000000400 */
[----:B-1----:R-:W-:-:S03]  /*131a0*/  PRMT R28, R20, 0x7632, R28 ;  /* 0x00007632141c7816 */ /* 0x002fc6000000001c */
        /* <DEDUP_REMOVED lines=32> */
[----:B--2---:R-:W-:-:S04]  /*133b0*/  UIMAD.WIDE.U32 UR8, UR31, UR12, UR8 ;  /* 0x0000000c1f0872a5 */ /* 0x004fc8000f8e0008 */
[----:B------:R-:W1:Y:S01]  /*133c0*/  LDS R20, [UR30+0x1080] ;  /* 0x0010801eff147984 */ /* 0x000e620008000800 */
[----:B------:R-:W-:Y:S01]  /*133d0*/  FADD.FTZ R26, R19, R26 ;  /* 0x0000001a131a7221 */ /* 0x000fe20000010000 */
[----:B------:R-:W-:Y:S01]  /*133e0*/  UIMAD UR9, UR31, UR13, UR9 ;  /* 0x0000000d1f0972a4 */ /* 0x000fe2000f8e0209 */
[----:B------:R-:W2:Y:S02]  /*133f0*/  LDCU.64 UR12, c[0x0][0x560] ;  /* 0x0000ac00ff0c77ac */ /* 0x000ea40008000a00 */
[----:B------:R-:W-:-:S04]  /*13400*/  FADD.FTZ R26, R26, R27 ;  /* 0x0000001b1a1a7221 */ /* 0x000fc80000010000 */
[----:B------:R-:W-:Y:S01]  /*13410*/  FADD.FTZ R29, R26, R29 ;  /* 0x0000001d1a1d7221 */ /* 0x000fe20000010000 */
[----:B0-----:R-:W-:-:S03]  /*13420*/  UIMAD.WIDE.U32 UR8, UR10, UR14, UR8 ;  /* 0x0000000e0a0872a5 */ /* 0x001fc6000f8e0008 */
[----:B------:R-:W-:Y:S01]  /*13430*/  FADD.FTZ R29, R29, R30 ;  /* 0x0000001e1d1d7221 */ /* 0x000fe20000010000 */
[----:B------:R-:W-:-:S03]  /*13440*/  UIMAD UR9, UR10, UR15, UR9 ;  /* 0x0000000f0a0972a4 */ /* 0x000fc6000f8e0209 */
[----:B------:R-:W-:Y:S01]  /*13450*/  FADD.FTZ R32, R29, R32 ;  /* 0x000000201d207221 */ /* 0x000fe20000010000 */
[----:B------:R-:W-:-:S03]  /*13460*/  IADD3 R19, P0, PT, R2, UR8, RZ ;  /* 0x0000000802137c10 */ /* 0x000fc6000ff1e0ff */
[----:B------:R-:W-:Y:S01]  /*13470*/  FADD.FTZ R32, R32, R33 ;  /* 0x0000002120207221 */ /* 0x000fe20000010000 */
[----:B------:R-:W-:Y:S02]  /*13480*/  IADD3.X R22, PT, PT, RZ, UR9, RZ, P0, !PT ;  /* 0x00000009ff167c10 */ /* 0x000fe400087fe4ff */
[----:B--2---:R-:W-:Y:S01]  /*13490*/  LEA R18, P3, R19, UR12, 0x1 ;  /* 0x0000000c13127c11 */ /* 0x004fe2000f8608ff */
[----:B------:R-:W-:-:S03]  /*134a0*/  FADD.FTZ R35, R32, R35 ;  /* 0x0000002320237221 */ /* 0x000fc60000010000 */
[----:B------:R-:W-:Y:S01]  /*134b0*/  LEA.HI.X R19, R19, UR13, R22, 0x1, P3 ;  /* 0x0000000d13137c11 */ /* 0x000fe200098f0c16 */
[----:B------:R-:W-:Y:S01]  /*134c0*/  FADD.FTZ R35, R35, R36 ;  /* 0x0000002423237221 */ /* 0x000fe20000010000 */
[-C--:B-1----:R-:W-:Y:S02]  /*134d0*/  ISETP.GE.AND P2, PT, R2, R20.reuse, PT ;  /* 0x000000140200720c */ /* 0x082fe40003f46270 */
        /* <DEDUP_REMOVED lines=53> */
.L_x_2876:
        /* <DEDUP_REMOVED lines=45> */
.L_x_3009:
[----:B------:R-:W-:Y:S05]  /*13b00*/  BSYNC.RECONVERGENT B0 ;  /* 0x0000000000007941 */ /* 0x000fea0003800200 */
.L_x_3008:
        /* <DEDUP_REMOVED lines=43> */
.L_x_3011:
[----:B------:R-:W-:Y:S05]  /*13dc0*/  BSYNC.RECONVERGENT B0 ;  /* 0x0000000000007941 */ /* 0x000fea0003800200 */
.L_x_3010:
        /* <DEDUP_REMOVED lines=11> */
.L_x_3012:
        /* <DEDUP_REMOVED lines=19> */
.L_x_2915:
[----:B------:R-:W-:Y:S01]  /*13fb0*/  HFMA2 R77, -RZ, RZ, 0, 5.9604644775390625e-08 ;  /* 0x00000001ff4d7431 */ /* 0x000fe200000001ff */
[----:B------:R-:W-:Y:S02]  /*13fc0*/  MOV R248, R235 ;  /* 0x000000eb00f87202 */ /* 0x000fe40000000f00 */
[----:B------:R-:W-:Y:S02]  /*13fd0*/  MOV R76, RZ ;  /* 0x000000ff004c7202 */ /* 0x000fe40000000f00 */
[----:B------:R-:W-:-:S07]  /*13fe0*/  MOV R79, 0xffffffff ;  /* 0xffffffff004f7802 */ /* 0x000fce0000000f00 */
[----:B01---5:R-:W-:Y:S05]  /*13ff0*/  WARPSYNC.COLLECTIVE R79, `(.L_x_3013) ;  /* 0x000000004f087348 */ /* 0x023fea0003c00000 */
[----:B------:R2:W3:Y:S02]  /*14000*/  SHFL.UP P6, R251, R248, R77, R76 ;  /* 0x0400004df8fb7389 */ /* 0x0004e400000c004c */
[----:B0123-5:R-:W-:Y:S05]  /*14010*/  ENDCOLLECTIVE ;  /* 0x000000000000791b */ /* 0x02ffea0003800000 */
.L_x_3013:
[----:B------:R-:W-:Y:S02]  /*14020*/  MOV R248, R236 ;  /* 0x000000ec00f87202 */ /* 0x000fe40000000f00 */
[----:B------:R-:W-:-:S07]  /*14030*/  MOV R78, R251 ;  /* 0x000000fb004e7202 */ /* 0x000fce0000000f00 */
[----:B------:R-:W-:Y:S05]  /*14040*/  WARPSYNC.COLLECTIVE R79, `(.L_x_3014) ;  /* 0x000000004f087348 */ /* 0x000fea0003c00000 */
[----:B------:R0:W1:Y:S02]  /*14050*/  SHFL.UP P6, R251, R248, R77, R76 ;  /* 0x0400004df8fb7389 */ /* 0x00006400000c004c */
[----:B01----:R-:W-:Y:S05]  /*14060*/  ENDCOLLECTIVE ;  /* 0x000000000000791b */ /* 0x003fea0003800000 */
.L_x_3014:
[----:B------:R-:W-:Y:S02]  /*14070*/  MOV R248, R245 ;  /* 0x000000f500f87202 */ /* 0x000fe40000000f00 */
[----:B------:R-:W-:-:S07]  /*14080*/  MOV R223, R251 ;  /* 0x000000fb00df7202 */ /* 0x000fce0000000f00 */
[----:B------:R-:W-:Y:S05]  /*14090*/  WARPSYNC.COLLECTIVE R79, `(.L_x_3015) ;  /* 0x000000004f087348 */ /* 0x000fea0003c00000 */
[----:B------:R0:W1:Y:S02]  /*140a0*/  SHFL.UP P6, R251, R248, R77, R76 ;  /* 0x0400004df8fb7389 */ /* 0x00006400000c004c */
[----:B01----:R-:W-:Y:S05]  /*140b0*/  ENDCOLLECTIVE ;  /* 0x000000000000791b */ /* 0x003fea0003800000 */
.L_x_3015:
[----:B------:R-:W-:Y:S02]  /*140c0*/  MOV R248, R246 ;  /* 0x000000f600f87202 */ /* 0x000fe40000000f00 */
[----:B------:R-:W-:-:S07]  /*140d0*/  MOV R247, R251 ;  /* 0x000000fb00f77202 */ /* 0x000fce0000000f00 */
[----:B------:R-:W-:Y:S05]  /*140e0*/  WARPSYNC.COLLECTIVE R79, `(.L_x_3016) ;  /* 0x000000004f087348 */ /* 0x000fea0003c00000 */
[----:B------:R0:W1:Y:S02]  /*140f0*/  SHFL.UP P6, R251, R248, R77, R76 ;  /* 0x0400004df8fb7389 */ /* 0x00006400000c004c */
[----:B01----:R-:W-:Y:S05]  /*14100*/  ENDCOLLECTIVE ;  /* 0x000000000000791b */ /* 0x003fea0003800000 */
.L_x_3016:
        /* <DEDUP_REMOVED lines=17> */
.L_x_3017:
[----:B------:R-:W-:Y:S02]  /*14220*/  MOV R248, R236 ;  /* 0x000000ec00f87202 */ /* 0x000fe40000000f00 */
[----:B------:R-:W-:-:S07]  /*14230*/  MOV R78, R251 ;  /* 0x000000fb004e7202 */ /* 0x000fce0000000f00 */
[----:B------:R-:W-:Y:S05]  /*14240*/  WARPSYNC.COLLECTIVE R79, `(.L_x_3018) ;  /* 0x000000004f087348 */ /* 0x000fea0003c00000 */
[----:B------:R0:W1:Y:S02]  /*14250*/  SHFL.UP P6, R251, R248, R77, R76 ;  /* 0x0400004df8fb7389 */ /* 0x00006400000c004c */
[----:B01----:R-:W-:Y:S05]  /*14260*/  ENDCOLLECTIVE ;  /* 0x000000000000791b */ /* 0x003fea0003800000 */
.L_x_3018:
[----:B------:R-:W-:Y:S02]  /*14270*/  MOV R248, R245 ;  /* 0x000000f500f87202 */ /* 0x000fe40000000f00 */
[----:B------:R-:W-:-:S07]  /*14280*/  MOV R223, R251 ;  /* 0x000000fb00df7202 */ /* 0x000fce0000000f00 */
[----:B------:R-:W-:Y:S05]  /*14290*/  WARPSYNC.COLLECTIVE R79, `(.L_x_3019) ;  /* 0x000000004f087348 */ /* 0x000fea0003c00000 */
[----:B------:R0:W1:Y:S02]  /*142a0*/  SHFL.UP P6, R251, R248, R77, R76 ;  /* 0x0400004df8fb7389 */ /* 0x00006400000c004c */
[----:B01----:R-:W-:Y:S05]  /*142b0*/  ENDCOLLECTIVE ;  /* 0x000000000000791b */ /* 0x003fea0003800000 */
.L_x_3019:
[----:B------:R-:W-:Y:S02]  /*142c0*/  MOV R248, R246 ;  /* 0x000000f600f87202 */ /* 0x000fe40000000f00 */
[----:B------:R-:W-:-:S07]  /*142d0*/  MOV R247, R251 ;  /* 0x000000fb00f77202 */ /* 0x000fce0000000f00 */
[----:B------:R-:W-:Y:S05]  /*142e0*/  WARPSYNC.COLLECTIVE R79, `(.L_x_3020) ;  /* 0x000000004f087348 */ /* 0x000fea0003c00000 */
[----:B------:R0:W1:Y:S02]  /*142f0*/  SHFL.UP P6, R251, R248, R77, R76 ;  /* 0x0400004df8fb7389 */ /* 0x00006400000c004c */
[----:B01----:R-:W-:Y:S05]  /*14300*/  ENDCOLLECTIVE ;  /* 0x000000000000791b */ /* 0x003fea0003800000 */
.L_x_3020:
        /* <DEDUP_REMOVED lines=17> */
.L_x_3021:
[----:B------:R-:W-:Y:S02]  /*14420*/  MOV R248, R236 ;  /* 0x000000ec00f87202 */ /* 0x000fe40000000f00 */
[----:B------:R-:W-:-:S07]  /*14430*/  MOV R78, R251 ;  /* 0x000000fb004e7202 */ /* 0x000fce0000000f00 */
[----:B------:R-:W-:Y:S05]  /*14440*/  WARPSYNC.COLLECTIVE R79, `(.L_x_3022) ;  /* 0x000000004f087348 */ /* 0x000fea0003c00000 */
[----:B------:R0:W1:Y:S02]  /*14450*/  SHFL.UP P6, R251, R248, R77, R76 ;  /* 0x0400004df8fb7389 */ /* 0x00006400000c004c */
[----:B01----:R-:W-:Y:S05]  /*14460*/  ENDCOLLECTIVE ;  /* 0x000000000000791b */ /* 0x003fea0003800000 */
.L_x_3022:
[----:B------:R-:W-:Y:S02]  /*14470*/  MOV R248, R245 ;  /* 0x000000f500f87202 */ /* 0x000fe40000000f00 */
[----:B------:R-:W-:-:S07]  /*14480*/  MOV R223, R251 ;  /* 0x000000fb00df7202 */ /* 0x000fce0000000f00 */
[----:B------:R-:W-:Y:S05]  /*14490*/  WARPSYNC.COLLECTIVE R79, `(.L_x_3023) ;  /* 0x000000004f087348 */ /* 0x000fea0003c00000 */
[----:B------:R0:W1:Y:S02]  /*144a0*/  SHFL.UP P6, R251, R248, R77, R76 ;  /* 0x0400004df8fb7389 */ /* 0x00006400000c004c */
[----:B01----:R-:W-:Y:S05]  /*144b0*/  ENDCOLLECTIVE ;  /* 0x000000000000791b */ /* 0x003fea0003800000 */
.L_x_3023:
[----:B------:R-:W-:Y:S02]  /*144c0*/  MOV R248, R246 ;  /* 0x000000f600f87202 */ /* 0x000fe40000000f00 */
[----:B------:R-:W-:-:S07]  /*144d0*/  MOV R247, R251 ;  /* 0x000000fb00f77202 */ /* 0x000fce0000000f00 */
[----:B------:R-:W-:Y:S05]  /*144e0*/  WARPSYNC.COLLECTIVE R79, `(.L_x_3024) ;  /* 0x000000004f087348 */ /* 0x000fea0003c00000 */
[----:B------:R0:W1:Y:S02]  /*144f0*/  SHFL.UP P6, R251, R248, R77, R76 ;  /* 0x0400004df8fb7389 */ /* 0x00006400000c004c */
[----:B01----:R-:W-:Y:S05]  /*14500*/  ENDCOLLECTIVE ;  /* 0x000000000000791b */ /* 0x003fea0003800000 */
.L_x_3024:
        /* <DEDUP_REMOVED lines=17> */
.L_x_3025:
[----:B------:R-:W-:Y:S02]  /*14620*/  MOV R248, R236 ;  /* 0x000000ec00f87202 */ /* 0x000fe40000000f00 */
[----:B------:R-:W-:-:S07]  /*14630*/  MOV R78, R251 ;  /* 0x000000fb004e7202 */ /* 0x000fce0000000f00 */
[----:B------:R-:W-:Y:S05]  /*14640*/  WARPSYNC.COLLECTIVE R79, `(.L_x_3026) ;  /* 0x000000004f087348 */ /* 0x000fea0003c00000 */
[----:B------:R0:W1:Y:S02]  /*14650*/  SHFL.UP P6, R251, R248, R77, R76 ;  /* 0x0400004df8fb7389 */ /* 0x00006400000c004c */
[----:B01----:R-:W-:Y:S05]  /*14660*/  ENDCOLLECTIVE ;  /* 0x000000000000791b */ /* 0x003fea0003800000 */
.L_x_3026:
[----:B------:R-:W-:Y:S02]  /*14670*/  MOV R248, R245 ;  /* 0x000000f500f87202 */ /* 0x000fe40000000f00 */
[----:B------:R-:W-:-:S07]  /*14680*/  MOV R223, R251 ;  /* 0x000000fb00df7202 */ /* 0x000fce0000000f00 */
[----:B------:R-:W-:Y:S05]  /*14690*/  WARPSYNC.COLLECTIVE R79, `(.L_x_3027) ;  /* 0x000000004f087348 */ /* 0x000fea0003c00000 */
[----:B------:R0:W1:Y:S02]  /*146a0*/  SHFL.UP P6, R251, R248, R77, R76 ;  /* 0x0400004df8fb7389 */ /* 0x00006400000c004c */
[----:B01----:R-:W-:Y:S05]  /*146b0*/  ENDCOLLECTIVE ;  /* 0x000000000000791b */ /* 0x003fea0003800000 */
.L_x_3027:
[----:B------:R-:W-:Y:S02]  /*146c0*/  MOV R248, R246 ;  /* 0x000000f600f87202 */ /* 0x000fe40000000f00 */
[----:B------:R-:W-:-:S07]  /*146d0*/  MOV R247, R251 ;  /* 0x000000fb00f77202 */ /* 0x000fce0000000f00 */
[----:B------:R-:W-:Y:S05]  /*146e0*/  WARPSYNC.COLLECTIVE R79, `(.L_x_3028) ;  /* 0x000000004f087348 */ /* 0x000fea0003c00000 */
[----:B------:R0:W1:Y:S02]  /*146f0*/  SHFL.UP P6, R251, R248, R77, R76 ;  /* 0x0400004df8fb7389 */ /* 0x00006400000c004c */
[----:B01----:R-:W-:Y:S05]  /*14700*/  ENDCOLLECTIVE ;  /* 0x000000000000791b */ /* 0x003fea0003800000 */
.L_x_3028:
        /* <DEDUP_REMOVED lines=17> */
.L_x_3029:
[----:B------:R-:W-:Y:S02]  /*14820*/  MOV R248, R236 ;  /* 0x000000ec00f87202 */ /* 0x000fe40000000f00 */
[----:B------:R-:W-:-:S07]  /*14830*/  MOV R78, R251 ;  /* 0x000000fb004e7202 */ /* 0x000fce0000000f00 */
[----:B------:R-:W-:Y:S05]  /*14840*/  WARPSYNC.COLLECTIVE R79, `(.L_x_3030) ;  /* 0x000000004f087348 */ /* 0x000fea0003c00000 */
[----:B------:R0:W1:Y:S02]  /*14850*/  SHFL.UP P6, R251, R248, R77, R76 ;  /* 0x0400004df8fb7389 */ /* 0x00006400000c004c */
[----:B01----:R-:W-:Y:S05]  /*14860*/  ENDCOLLECTIVE ;  /* 0x000000000000791b */ /* 0x003fea0003800000 */
.L_x_3030:
[----:B------:R-:W-:Y:S02]  /*14870*/  MOV R248, R245 ;  /* 0x000000f500f87202 */ /* 0x000fe40000000f00 */
[----:B------:R-:W-:-:S07]  /*14880*/  MOV R223, R251 ;  /* 0x000000fb00df7202 */ /* 0x000fce0000000f00 */
[----:B------:R-:W-:Y:S05]  /*14890*/  WARPSYNC.COLLECTIVE R79, `(.L_x_3031) ;  /* 0x000000004f087348 */ /* 0x000fea0003c00000 */
[----:B------:R0:W1:Y:S02]  /*148a0*/  SHFL.UP P6, R251, R248, R77, R76 ;  /* 0x0400004df8fb7389 */ /* 0x00006400000c004c */
[----:B01----:R-:W-:Y:S05]  /*148b0*/  ENDCOLLECTIVE ;  /* 0x000000000000791b */ /* 0x003fea0003800000 */
.L_x_3031:
[----:B------:R-:W-:Y:S02]  /*148c0*/  MOV R248, R246 ;  /* 0x000000f600f87202 */ /* 0x000fe40000000f00 */
[----:B------:R-:W-:-:S07]  /*148d0*/  MOV R247, R251 ;  /* 0x000000fb00f77202 */ /* 0x000fce0000000f00 */
[----:B------:R-:W-:Y:S05]  /*148e0*/  WARPSYNC.COLLECTIVE R79, `(.L_x_3032) ;  /* 0x000000004f087348 */ /* 0x000fea0003c00000 */
[----:B------:R0:W1:Y:S02]  /*148f0*/  SHFL.UP P6, R251, R248, R77, R76 ;  /* 0x0400004df8fb7389 */ /* 0x00006400000c004c */
[----:B01----:R-:W-:Y:S05]  /*14900*/  ENDCOLLECTIVE ;  /* 0x000000000000791b */ /* 0x003fea0003800000 */
.L_x_3032:
[----:B------:R-:W-:Y:S01]  /*14910*/  MOV R76, R251 ;  /* 0x000000fb004c7202 */ /* 0x000fe20000000f00 */
[----:B------:R-:W-:Y:S06]  /*14920*/  BRA `(.L_x_3033) ;  /* 0xffffff6c00b47947 */ /* 0x000fec000383ffff */
.L_x_2916:
        /* <DEDUP_REMOVED lines=8> */
.L_x_3035:
[----:B------:R-:W-:Y:S05]  /*149b0*/  BSYNC B0 ;  /* 0x0000000000007941 */ /* 0x000fea0003800000 */
.L_x_3034:
[----:B------:R-:W-:Y:S05]  /*149c0*/  BRA `(.L_x_3036) ;  /* 0xffffff6c00c07947 */ /* 0x000fea000383ffff */
.L_x_2917:
        /* <DEDUP_REMOVED lines=8> */
.L_x_3038:
[----:B------:R-:W-:Y:S05]  /*14a50*/  BSYNC B0 ;  /* 0x0000000000007941 */ /* 0x000fea0003800000 */
.L_x_3037:
[----:B------:R-:W-:Y:S05]  /*14a60*/  BRA `(.L_x_3039) ;  /* 0xffffff6c00a07947 */ /* 0x000fea000383ffff */
.L_x_2918:
        /* <DEDUP_REMOVED lines=8> */
.L_x_3041:
[----:B------:R-:W-:Y:S05]  /*14af0*/  BSYNC B0 ;  /* 0x0000000000007941 */ /* 0x000fea0003800000 */
.L_x_3040:
[----:B------:R-:W-:Y:S05]  /*14b00*/  BRA `(.L_x_3042) ;  /* 0xffffff6c00807947 */ /* 0x000fea000383ffff */
.L_x_2919:
        /* <DEDUP_REMOVED lines=8> */
.L_x_3044:
[----:B------:R-:W-:Y:S05]  /*14b90*/  BSYNC B0 ;  /* 0x0000000000007941 */ /* 0x000fea0003800000 */
.L_x_3043:
[----:B------:R-:W-:Y:S05]  /*14ba0*/  BRA `(.L_x_3045) ;  /* 0xffffff6c00607947 */ /* 0x000fea000383ffff */
.L_x_2920:
        /* <DEDUP_REMOVED lines=8> */
.L_x_3047:
[----:B------:R-:W-:Y:S05]  /*14c30*/  BSYNC B0 ;  /* 0x0000000000007941 */ /* 0x000fea0003800000 */
.L_x_3046:
        /* <DEDUP_REMOVED lines=9> */
.L_x_3048:
[----:B------:R-:W-:Y:S02]  /*14cd0*/  MOV R248, R245 ;  /* 0x000000f500f87202 */ /* 0x000fe40000000f00 */
[----:B------:R-:W-:-:S07]  /*14ce0*/  MOV R236, R251 ;  /* 0x000000fb00ec7202 */ /* 0x000fce0000000f00 */
[----:B------:R-:W-:Y:S05]  /*14cf0*/  WARPSYNC.COLLECTIVE R79, `(.L_x_3049) ;  /* 0x000000004f087348 */ /* 0x000fea0003c00000 */
[----:B------:R0:W1:Y:S02]  /*14d00*/  SHFL.UP P6, R251, R248, R77, R76 ;  /* 0x0400004df8fb7389 */ /* 0x00006400000c004c */
[----:B01----:R-:W-:Y:S05]  /*14d10*/  ENDCOLLECTIVE ;  /* 0x000000000000791b */ /* 0x003fea0003800000 */
.L_x_3049:
[----:B------:R-:W-:Y:S02]  /*14d20*/  MOV R248, R246 ;  /* 0x000000f600f87202 */ /* 0x000fe40000000f00 */
[----:B------:R-:W-:-:S07]  /*14d30*/  MOV R245, R251 ;  /* 0x000000fb00f57202 */ /* 0x000fce0000000f00 */
[----:B------:R-:W-:Y:S05]  /*14d40*/  WARPSYNC.COLLECTIVE R79, `(.L_x_3050) ;  /* 0x000000004f087348 */ /* 0x000fea0003c00000 */
[----:B------:R0:W1:Y:S02]  /*14d50*/  SHFL.UP P6, R251, R248, R77, R76 ;  /* 0x0400004df8fb7389 */ /* 0x00006400000c004c */
[----:B01----:R-:W-:Y:S05]  /*14d60*/  ENDCOLLECTIVE ;  /* 0x000000000000791b */ /* 0x003fea0003800000 */
.L_x_3050:
[----:B------:R-:W-:Y:S01]  /*14d70*/  HFMA2 R77, -RZ, RZ, 0, 0 ;  /* 0x00000000ff4d7431 */ /* 0x000fe200000001ff */
[----:B------:R-:W-:-:S07]  /*14d80*/  MOV R76, 0x1f ;  /* 0x0000001f004c7802 */ /* 0x000fce0000000f00 */
[----:B------:R-:W-:Y:S05]  /*14d90*/  WARPSYNC.COLLECTIVE R79, `(.L_x_3051) ;  /* 0x000000004f087348 */ /* 0x000fea0003c00000 */
[----:B------:R0:W1:Y:S02]  /*14da0*/  SHFL.IDX P3, R223, R78, R77, R76 ;  /* 0x0000004d4edf7389 */ /* 0x000064000006004c */
[----:B01----:R-:W-:Y:S05]  /*14db0*/  ENDCOLLECTIVE ;  /* 0x000000000000791b */ /* 0x003fea0003800000 */
.L_x_3051:
[----:B------:R-:W-:Y:S02]  /*14dc0*/  MOV R246, R251 ;  /* 0x000000fb00f67202 */ /* 0x000fe40000000f00 */
[----:B------:R-:W-:Y:S02]  /*14dd0*/  MOV R78, R61 ;  /* 0x0000003d004e7202 */ /* 0x000fe40000000f00 */
[----:B------:R-:W-:-:S07]  /*14de0*/  MOV R60, R223 ;  /* 0x000000df003c7202 */ /* 0x000fce0000000f00 */
[----:B------:R-:W-:Y:S05]  /*14df0*/  WARPSYNC.COLLECTIVE R79, `(.L_x_3052) ;  /* 0x000000004f087348 */ /* 0x000fea0003c00000 */
[----:B------:R0:W1:Y:S02]  /*14e00*/  SHFL.IDX P3, R223, R78, R77, R76 ;  /* 0x0000004d4edf7389 */ /* 0x000064000006004c */
[----:B01----:R-:W-:Y:S05]  /*14e10*/  ENDCOLLECTIVE ;  /* 0x000000000000791b */ /* 0x003fea0003800000 */
.L_x_3052:
[----:B------:R-:W-:Y:S02]  /*14e20*/  MOV R78, R62 ;  /* 0x0000003e004e7202 */ /* 0x000fe40000000f00 */
[----:B------:R-:W-:-:S07]  /*14e30*/  MOV R61, R223 ;  /* 0x000000df003d7202 */ /* 0x000fce0000000f00 */
[----:B------:R-:W-:Y:S05]  /*14e40*/  WARPSYNC.COLLECTIVE R79, `(.L_x_3053) ;  /* 0x000000004f087348 */ /* 0x000fea0003c00000 */
[----:B------:R0:W1:Y:S02]  /*14e50*/  SHFL.IDX P3, R223, R78, R77, R76 ;  /* 0x0000004d4edf7389 */ /* 0x000064000006004c */
[----:B01----:R-:W-:Y:S05]  /*14e60*/  ENDCOLLECTIVE ;  /* 0x000000000000791b */ /* 0x003fea0003800000 */
.L_x_3053:
[----:B------:R-:W-:Y:S02]  /*14e70*/  MOV R78, R63 ;  /* 0x0000003f004e7202 */ /* 0x000fe40000000f00 */
[----:B------:R-:W-:-:S07]  /*14e80*/  MOV R62, R223 ;  /* 0x000000df003e7202 */ /* 0x000fce0000000f00 */
[----:B------:R-:W-:Y:S05]  /*14e90*/  WARPSYNC.COLLECTIVE R79, `(.L_x_3054) ;  /* 0x000000004f087348 */ /* 0x000fea0003c00000 */
[----:B------:R0:W1:Y:S02]  /*14ea0*/  SHFL.IDX P3, R223, R78, R77, R76 ;  /* 0x0000004d4edf7389 */ /* 0x000064000006004c */
[----:B01----:R-:W-:Y:S05]  /*14eb0*/  ENDCOLLECTIVE ;  /* 0x000000000000791b */ /* 0x003fea0003800000 */
.L_x_3054:
[----:B------:R-:W-:Y:S01]  /*14ec0*/  MOV R63, R223 ;  /* 0x000000df003f7202 */ /* 0x000fe20000000f00 */
[----:B------:R-:W-:Y:S06]  /*14ed0*/  BRA `(.L_x_3055) ;  /* 0xffffff6800bc7947 */ /* 0x000fec000383ffff */
.L_x_2922:
[----:B------:R-:W-:Y:S01]  /*14ee0*/  HFMA2 R251, -RZ, RZ, 0, 5.9604644775390625e-08 ;  /* 0x00000001fffb7431 */ /* 0x000fe200000001ff */
[----:B------:R-:W-:Y:S02]  /*14ef0*/  MOV R252, R245 ;  /* 0x000000f500fc7202 */ /* 0x000fe40000000f00 */
[----:B------:R-:W-:Y:S02]  /*14f00*/  MOV R76, 0x1f ;  /* 0x0000001f004c7802 */ /* 0x000fe40000000f00 */
[----:B------:R-:W-:-:S07]  /*14f10*/  MOV R79, 0xffffffff ;  /* 0xffffffff004f7802 */ /* 0x000fce0000000f00 */
[----:B------:R-:W-:Y:S05]  /*14f20*/  WARPSYNC.COLLECTIVE R79, `(.L_x_3056) ;  /* 0x000000004f087348 */ /* 0x000fea0003c00000 */
[----:B------:R0:W1:Y:S02]  /*14f30*/  SHFL.DOWN P1, R223, R252, R251, R76 ;  /* 0x080000fbfcdf7389 */ /* 0x000064000002004c */
[----:B01----:R-:W-:Y:S05]  /*14f40*/  ENDCOLLECTIVE ;  /* 0x000000000000791b */ /* 0x003fea0003800000 */
.L_x_3056:
[----:B------:R-:W-:Y:S02]  /*14f50*/  MOV R252, R246 ;  /* 0x000000f600fc7202 */ /* 0x000fe40000000f00 */
[----:B------:R-:W-:-:S07]  /*14f60*/  MOV R77, R223 ;  /* 0x000000df004d7202 */ /* 0x000fce0000000f00 */
[----:B------:R-:W-:Y:S05]  /*14f70*/  WARPSYNC.COLLECTIVE R79, `(.L_x_3057) ;  /* 0x000000004f087348 */ /* 0x000fea0003c00000 */
[----:B------:R0:W1:Y:S02]  /*14f80*/  SHFL.DOWN P1, R223, R252, R251, R76 ;  /* 0x080000fbfcdf7389 */ /* 0x000064000002004c */
[----:B01----:R-:W-:Y:S05]  /*14f90*/  ENDCOLLECTIVE ;  /* 0x000000000000791b */ /* 0x003fea0003800000 */
.L_x_3057:
[----:B------:R-:W-:Y:S02]  /*14fa0*/  MOV R252, R247 ;  /* 0x000000f700fc7202 */ /* 0x000fe40000000f00 */
[----:B------:R-:W-:-:S07]  /*14fb0*/  MOV R78, R223 ;  /* 0x000000df004e7202 */ /* 0x000fce0000000f00 */
[----:B------:R-:W-:Y:S05]  /*14fc0*/  WARPSYNC.COLLECTIVE R79, `(.L_x_3058) ;  /* 0x000000004f087348 */ /* 0x000fea0003c00000 */
[----:B------:R0:W1:Y:S02]  /*14fd0*/  SHFL.DOWN P1, R223, R252, R251, R76 ;  /* 0x080000fbfcdf7389 */ /* 0x000064000002004c */
[----:B01----:R-:W-:Y:S05]  /*14fe0*/  ENDCOLLECTIVE ;  /* 0x000000000000791b */ /* 0x003fea0003800000 */
.L_x_3058:
[----:B------:R-:W-:Y:S02]  /*14ff0*/  MOV R252, R248 ;  /* 0x000000f800fc7202 */ /* 0x000fe40000000f00 */
[----:B------:R-:W-:-:S07]  /*15000*/  MOV R123, R223 ;  /* 0x000000df007b7202 */ /* 0x000fce0000000f00 */
[----:B------:R-:W-:Y:S05]  /*15010*/  WARPSYNC.COLLECTIVE R79, `(.L_x_3059) ;  /* 0x000000004f087348 */ /* 0x000fea0003c00000 */
[----:B------:R0:W1:Y:S02]  /*15020*/  SHFL.DOWN P1, R223, R252, R251, R76 ;  /* 0x080000fbfcdf7389 */ /* 0x000064000002004c */
[----:B01----:R-:W-:Y:S05]  /*15030*/  ENDCOLLECTIVE ;  /* 0x000000000000791b */ /* 0x003fea0003800000 */
.L_x_3059:
[----:B------:R-:W-:Y:S01]  /*15040*/  MOV R76, R223 ;  /* 0x000000df004c7202 */ /* 0x000fe20000000f00 */
[----:B------:R-:W-:Y:S06]  /*15050*/  BRA `(.L_x_3060) ;  /* 0xffffff7c00dc7947 */ /* 0x000fec000383ffff */
.L_x_2925:
        /* <DEDUP_REMOVED lines=8> */
.L_x_3062:
[----:B------:R-:W-:Y:S05]  /*150e0*/  BSYNC B0 ;  /* 0x0000000000007941 */ /* 0x000fea0003800000 */
.L_x_3061:
        /* <DEDUP_REMOVED lines=8> */
.L_x_3063:
[----:B------:R-:W-:Y:S02]  /*15170*/  MOV R252, R247 ;  /* 0x000000f700fc7202 */ /* 0x000fe40000000f00 */
[----:B------:R-:W-:-:S07]  /*15180*/  MOV R78, R223 ;  /* 0x000000df004e7202 */ /* 0x000fce0000000f00 */
[----:B------:R-:W-:Y:S05]  /*15190*/  WARPSYNC.COLLECTIVE R79, `(.L_x_3064) ;  /* 0x000000004f087348 */ /* 0x000fea0003c00000 */
[----:B------:R0:W1:Y:S02]  /*151a0*/  SHFL.DOWN P1, R223, R252, R251, R76 ;  /* 0x080000fbfcdf7389 */ /* 0x000064000002004c */
[----:B01----:R-:W-:Y:S05]  /*151b0*/  ENDCOLLECTIVE ;  /* 0x000000000000791b */ /* 0x003fea0003800000 */
.L_x_3064:
[----:B------:R-:W-:Y:S02]  /*151c0*/  MOV R252, R248 ;  /* 0x000000f800fc7202 */ /* 0x000fe40000000f00 */
[----:B------:R-:W-:-:S07]  /*151d0*/  MOV R123, R223 ;  /* 0x000000df007b7202 */ /* 0x000fce0000000f00 */
[----:B------:R-:W-:Y:S05]  /*151e0*/  WARPSYNC.COLLECTIVE R79, `(.L_x_3065) ;  /* 0x000000004f087348 */ /* 0x000fea0003c00000 */
[----:B------:R0:W1:Y:S02]  /*151f0*/  SHFL.DOWN P1, R223, R252, R251, R76 ;  /* 0x080000fbfcdf7389 */ /* 0x000064000002004c */
[----:B01----:R-:W-:Y:S05]  /*15200*/  ENDCOLLECTIVE ;  /* 0x000000000000791b */ /* 0x003fea0003800000 */
.L_x_3065:
[----:B------:R-:W-:Y:S01]  /*15210*/  MOV R79, R223 ;  /* 0x000000df004f7202 */ /* 0x000fe20000000f00 */
[----:B------:R-:W-:Y:S06]  /*15220*/  BRA `(.L_x_3066) ;  /* 0xffffff7c00c07947 */ /* 0x000fec000383ffff */
.L_x_2928:
        /* <DEDUP_REMOVED lines=8> */
.L_x_3068:
[----:B------:R-:W-:Y:S05]  /*152b0*/  BSYNC B0 ;  /* 0x0000000000007941 */ /* 0x000fea0003800000 */
.L_x_3067:
        /* <DEDUP_REMOVED lines=8> */
.L_x_3069:
[----:B------:R-:W-:Y:S02]  /*15340*/  MOV R252, R247 ;  /* 0x000000f700fc7202 */ /* 0x000fe40000000f00 */
[----:B------:R-:W-:-:S07]  /*15350*/  MOV R78, R223 ;  /* 0x000000df004e7202 */ /* 0x000fce0000000f00 */
[----:B------:R-:W-:Y:S05]  /*15360*/  WARPSYNC.COLLECTIVE R79, `(.L_x_3070) ;  /* 0x000000004f087348 */ /* 0x000fea0003c00000 */
[----:B------:R0:W1:Y:S02]  /*15370*/  SHFL.DOWN P1, R223, R252, R251, R76 ;  /* 0x080000fbfcdf7389 */ /* 0x000064000002004c */
[----:B01----:R-:W-:Y:S05]  /*15380*/  ENDCOLLECTIVE ;  /* 0x000000000000791b */ /* 0x003fea0003800000 */
.L_x_3070:
[----:B------:R-:W-:Y:S02]  /*15390*/  MOV R252, R248 ;  /* 0x000000f800fc7202 */ /* 0x000fe40000000f00 */
[----:B------:R-:W-:-:S07]  /*153a0*/  MOV R123, R223 ;  /* 0x000000df007b7202 */ /* 0x000fce0000000f00 */
[----:B------:R-:W-:Y:S05]  /*153b0*/  WARPSYNC.COLLECTIVE R79, `(.L_x_3071) ;  /* 0x000000004f087348 */ /* 0x000fea0003c00000 */
[----:B------:R0:W1:Y:S02]  /*153c0*/  SHFL.DOWN P1, R223, R252, R251, R76 ;  /* 0x080000fbfcdf7389 */ /* 0x000064000002004c */
[----:B01----:R-:W-:Y:S05]  /*153d0*/  ENDCOLLECTIVE ;  /* 0x000000000000791b */ /* 0x003fea0003800000 */
.L_x_3071:
[----:B------:R-:W-:Y:S01]  /*153e0*/  MOV R79, R223 ;  /* 0x000000df004f7202 */ /* 0x000fe20000000f00 */
[----:B------:R-:W-:Y:S06]  /*153f0*/  BRA `(.L_x_3072) ;  /* 0xffffff7c00a47947 */ /* 0x000fec000383ffff */
.L_x_2931:
        /* <DEDUP_REMOVED lines=8> */
.L_x_3074:
[----:B------:R-:W-:Y:S05]  /*15480*/  BSYNC B0 ;  /* 0x0000000000007941 */ /* 0x000fea0003800000 */
.L_x_3073:
        /* <DEDUP_REMOVED lines=8> */
.L_x_3075:
[----:B------:R-:W-:Y:S02]  /*15510*/  MOV R252, R247 ;  /* 0x000000f700fc7202 */ /* 0x000fe40000000f00 */
[----:B------:R-:W-:-:S07]  /*15520*/  MOV R78, R223 ;  /* 0x000000df004e7202 */ /* 0x000fce0000000f00 */
[----:B------:R-:W-:Y:S05]  /*15530*/  WARPSYNC.COLLECTIVE R79, `(.L_x_3076) ;  /* 0x000000004f087348 */ /* 0x000fea0003c00000 */
[----:B------:R0:W1:Y:S02]  /*15540*/  SHFL.DOWN P1, R223, R252, R251, R76 ;  /* 0x080000fbfcdf7389 */ /* 0x000064000002004c */
[----:B01----:R-:W-:Y:S05]  /*15550*/  ENDCOLLECTIVE ;  /* 0x000000000000791b */ /* 0x003fea0003800000 */
.L_x_3076:
[----:B------:R-:W-:Y:S02]  /*15560*/  MOV R252, R248 ;  /* 0x000000f800fc7202 */ /* 0x000fe40000000f00 */
[----:B------:R-:W-:-:S07]  /*15570*/  MOV R123, R223 ;  /* 0x000000df007b7202 */ /* 0x000fce0000000f00 */
[----:B------:R-:W-:Y:S05]  /*15580*/  WARPSYNC.COLLECTIVE R79, `(.L_x_3077) ;  /* 0x000000004f087348 */ /* 0x000fea0003c00000 */
[----:B------:R0:W1:Y:S02]  /*15590*/  SHFL.DOWN P1, R223, R252, R251, R76 ;  /* 0x080000fbfcdf7389 */ /* 0x000064000002004c */
[----:B01----:R-:W-:Y:S05]  /*155a0*/  ENDCOLLECTIVE ;  /* 0x000000000000791b */ /* 0x003fea0003800000 */
.L_x_3077:
[----:B------:R-:W-:Y:S01]  /*155b0*/  MOV R79, R223 ;  /* 0x000000df004f7202 */ /* 0x000fe20000000f00 */
[----:B------:R-:W-:Y:S06]  /*155c0*/  BRA `(.L_x_3078) ;  /* 0xffffff7c00887947 */ /* 0x000fec000383ffff */
.L_x_2934:
        /* <DEDUP_REMOVED lines=8> */
.L_x_3080:
[----:B------:R-:W-:Y:S05]  /*15650*/  BSYNC B0 ;  /* 0x0000000000007941 */ /* 0x000fea0003800000 */
.L_x_3079:
        /* <DEDUP_REMOVED lines=8> */
.L_x_3081:
[----:B------:R-:W-:Y:S02]  /*156e0*/  MOV R252, R247 ;  /* 0x000000f700fc7202 */ /* 0x000fe40000000f00 */
[----:B------:R-:W-:-:S07]  /*156f0*/  MOV R78, R223 ;  /* 0x000000df004e7202 */ /* 0x000fce0000000f00 */
[----:B------:R-:W-:Y:S05]  /*15700*/  WARPSYNC.COLLECTIVE R79, `(.L_x_3082) ;  /* 0x000000004f087348 */ /* 0x000fea0003c00000 */
[----:B------:R0:W1:Y:S02]  /*15710*/  SHFL.DOWN P1, R223, R252, R251, R76 ;  /* 0x080000fbfcdf7389 */ /* 0x000064000002004c */
[----:B01----:R-:W-:Y:S05]  /*15720*/  ENDCOLLECTIVE ;  /* 0x000000000000791b */ /* 0x003fea0003800000 */
.L_x_3082:
[----:B------:R-:W-:Y:S02]  /*15730*/  MOV R252, R248 ;  /* 0x000000f800fc7202 */ /* 0x000fe40000000f00 */
[----:B------:R-:W-:-:S07]  /*15740*/  MOV R123, R223 ;  /* 0x000000df007b7202 */ /* 0x000fce0000000f00 */
[----:B------:R-:W-:Y:S05]  /*15750*/  WARPSYNC.COLLECTIVE R79, `(.L_x_3083) ;  /* 0x000000004f087348 */ /* 0x000fea0003c00000 */
[----:B------:R0:W1:Y:S02]  /*15760*/  SHFL.DOWN P1, R223, R252, R251, R76 ;  /* 0x080000fbfcdf7389 */ /* 0x000064000002004c */
[----:B01----:R-:W-:Y:S05]  /*15770*/  ENDCOLLECTIVE ;  /* 0x000000000000791b */ /* 0x003fea0003800000 */
.L_x_3083:
[----:B------:R-:W-:Y:S01]  /*15780*/  MOV R79, R223 ;  /* 0x000000df004f7202 */ /* 0x000fe20000000f00 */
[----:B------:R-:W-:Y:S06]  /*15790*/  BRA `(.L_x_3084) ;  /* 0xffffff7c006c7947 */ /* 0x000fec000383ffff */
.L_x_2937:
        /* <DEDUP_REMOVED lines=8> */
.L_x_3086:
[----:B------:R-:W-:Y:S05]  /*15820*/  BSYNC B0 ;  /* 0x0000000000007941 */ /* 0x000fea0003800000 */
.L_x_3085:
        /* <DEDUP_REMOVED lines=10> */
.L_x_3087:
[----:B------:R-:W-:Y:S02]  /*158d0*/  MOV R78, R247 ;  /* 0x000000f7004e7202 */ /* 0x000fe40000000f00 */
[----:B------:R-:W-:-:S07]  /*158e0*/  MOV R221, R223 ;  /* 0x000000df00dd7202 */ /* 0x000fce0000000f00 */
[----:B------:R-:W-:Y:S05]  /*158f0*/  WARPSYNC.COLLECTIVE R79, `(.L_x_3088) ;  /* 0x000000004f087348 */ /* 0x000fea0003c00000 */
[----:B------:R0:W1:Y:S02]  /*15900*/  SHFL.IDX P3, R223, R78, R77, R76 ;  /* 0x0000004d4edf7389 */ /* 0x000064000006004c */
[----:B01----:R-:W-:Y:S05]  /*15910*/  ENDCOLLECTIVE ;  /* 0x000000000000791b */ /* 0x003fea0003800000 */
.L_x_3088:
        /* <DEDUP_REMOVED lines=16> */
.L_x_3089:
[----:B------:R-:W-:Y:S01]  /*15a20*/  MOV R78, R72 ;  /* 0x00000048004e7202 */ /* 0x000fe20000000f00 */
[----:B------:R-:W-:-:S07]  /*15a30*/  FADD.FTZ R236, R223, R236 ;  /* 0x000000ecdfec7221 */ /* 0x000fce0000010000 */
[----:B------:R-:W-:Y:S05]  /*15a40*/  WARPSYNC.COLLECTIVE R79, `(.L_x_3090) ;  /* 0x000000004f087348 */ /* 0x000fea0003c00000 */
[----:B------:R0:W1:Y:S02]  /*15a50*/  SHFL.DOWN P1, R223, R252, R251, R76 ;  /* 0x080000fbfcdf7389 */ /* 0x000064000002004c */
[----:B01----:R-:W-:Y:S05]  /*15a60*/  ENDCOLLECTIVE ;  /* 0x000000000000791b */ /* 0x003fea0003800000 */
.L_x_3090:
[----:B------:R-:W-:Y:S02]  /*15a70*/  MOV R252, R246 ;  /* 0x000000f600fc7202 */ /* 0x000fe40000000f00 */
[----:B------:R-:W-:-:S07]  /*15a80*/  MOV R245, R223 ;  /* 0x000000df00f57202 */ /* 0x000fce0000000f00 */
[----:B------:R-:W-:Y:S05]  /*15a90*/  WARPSYNC.COLLECTIVE R79, `(.L_x_3091) ;  /* 0x000000004f087348 */ /* 0x000fea0003c00000 */
[----:B------:R0:W1:Y:S02]  /*15aa0*/  SHFL.DOWN P1, R223, R252, R251, R76 ;  /* 0x080000fbfcdf7389 */ /* 0x000064000002004c */
[----:B01----:R-:W-:Y:S05]  /*15ab0*/  ENDCOLLECTIVE ;  /* 0x000000000000791b */ /* 0x003fea0003800000 */
.L_x_3091:
[----:B------:R-:W-:Y:S02]  /*15ac0*/  MOV R252, R247 ;  /* 0x000000f700fc7202 */ /* 0x000fe40000000f00 */
[----:B------:R-:W-:-:S07]  /*15ad0*/  MOV R246, R223 ;  /* 0x000000df00f67202 */ /* 0x000fce0000000f00 */
[----:B------:R-:W-:Y:S05]  /*15ae0*/  WARPSYNC.COLLECTIVE R79, `(.L_x_3092) ;  /* 0x000000004f087348 */ /* 0x000fea0003c00000 */
[----:B------:R0:W1:Y:S02]  /*15af0*/  SHFL.DOWN P1, R223, R252, R251, R76 ;  /* 0x080000fbfcdf7389 */ /* 0x000064000002004c */
[----:B01----:R-:W-:Y:S05]  /*15b00*/  ENDCOLLECTIVE ;  /* 0x000000000000791b */ /* 0x003fea0003800000 */
.L_x_3092:
[----:B------:R-:W-:Y:S02]  /*15b10*/  MOV R252, R248 ;  /* 0x000000f800fc7202 */ /* 0x000fe40000000f00 */
[----:B------:R-:W-:-:S07]  /*15b20*/  MOV R247, R223 ;  /* 0x000000df00f77202 */ /* 0x000fce0000000f00 */
[----:B------:R-:W-:Y:S05]  /*15b30*/  WARPSYNC.COLLECTIVE R79, `(.L_x_3093) ;  /* 0x000000004f087348 */ /* 0x000fea0003c00000 */
[----:B------:R0:W1:Y:S02]  /*15b40*/  SHFL.DOWN P1, R223, R252, R251, R76 ;  /* 0x080000fbfcdf7389 */ /* 0x000064000002004c */
[----:B01----:R-:W-:Y:S05]  /*15b50*/  ENDCOLLECTIVE ;  /* 0x000000000000791b */ /* 0x003fea0003800000 */
.L_x_3093:
[----:B------:R-:W-:-:S07]  /*15b60*/  MOV R248, R223 ;  /* 0x000000df00f87202 */ /* 0x000fce0000000f00 */
[----:B------:R-:W-:Y:S05]  /*15b70*/  WARPSYNC.COLLECTIVE R79, `(.L_x_3094) ;  /* 0x000000004f087348 */ /* 0x000fea0003c00000 */
[----:B------:R0:W1:Y:S02]  /*15b80*/  SHFL.IDX P3, R223, R78, R77, R76 ;  /* 0x0000004d4edf7389 */ /* 0x000064000006004c */
[----:B01----:R-:W-:Y:S05]  /*15b90*/  ENDCOLLECTIVE ;  /* 0x000000000000791b */ /* 0x003fea0003800000 */
.L_x_3094:
[----:B------:R-:W-:Y:S02]  /*15ba0*/  MOV R78, R73 ;  /* 0x00000049004e7202 */ /* 0x000fe40000000f00 */
[----:B------:R-:W-:-:S07]  /*15bb0*/  MOV R72, R223 ;  /* 0x000000df00487202 */ /* 0x000fce0000000f00 */
[----:B------:R-:W-:Y:S05]  /*15bc0*/  WARPSYNC.COLLECTIVE R79, `(.L_x_3095) ;  /* 0x000000004f087348 */ /* 0x000fea0003c00000 */
[----:B------:R0:W1:Y:S02]  /*15bd0*/  SHFL.IDX P3, R223, R78, R77, R76 ;  /* 0x0000004d4edf7389 */ /* 0x000064000006004c */
[----:B01----:R-:W-:Y:S05]  /*15be0*/  ENDCOLLECTIVE ;  /* 0x000000000000791b */ /* 0x003fea0003800000 */
.L_x_3095:
[----:B------:R-:W-:Y:S02]  /*15bf0*/  MOV R78, R74 ;  /* 0x0000004a004e7202 */ /* 0x000fe40000000f00 */
[----:B------:R-:W-:-:S07]  /*15c00*/  MOV R73, R223 ;  /* 0x000000df00497202 */ /* 0x000fce0000000f00 */
[----:B------:R-:W-:Y:S05]  /*15c10*/  WARPSYNC.COLLECTIVE R79, `(.L_x_3096) ;  /* 0x000000004f087348 */ /* 0x000fea0003c00000 */
[----:B------:R0:W1:Y:S02]  /*15c20*/  SHFL.IDX P3, R223, R78, R77, R76 ;  /* 0x0000004d4edf7389 */ /* 0x000064000006004c */
[----:B01----:R-:W-:Y:S05]  /*15c30*/  ENDCOLLECTIVE ;  /* 0x000000000000791b */ /* 0x003fea0003800000 */
.L_x_3096:
[----:B------:R-:W-:Y:S02]  /*15c40*/  MOV R78, R75 ;  /* 0x0000004b004e7202 */ /* 0x000fe40000000f00 */
[----:B------:R-:W-:-:S07]  /*15c50*/  MOV R74, R223 ;  /* 0x000000df004a7202 */ /* 0x000fce0000000f00 */
[----:B------:R-:W-:Y:S05]  /*15c60*/  WARPSYNC.COLLECTIVE R79, `(.L_x_3097) ;  /* 0x000000004f087348 */ /* 0x000fea0003c00000 */
[----:B------:R0:W1:Y:S02]  /*15c70*/  SHFL.IDX P3, R223, R78, R77, R76 ;  /* 0x0000004d4edf7389 */ /* 0x000064000006004c */
[----:B01----:R-:W-:Y:S05]  /*15c80*/  ENDCOLLECTIVE ;  /* 0x000000000000791b */ /* 0x003fea0003800000 */
.L_x_3097:
[----:B------:R-:W-:Y:S01]  /*15c90*/  MOV R75, R223 ;  /* 0x000000df004b7202 */ /* 0x000fe20000000f00 */
[----:B------:R-:W-:Y:S06]  /*15ca0*/  BRA `(.L_x_3098) ;  /* 0xffffff7800c87947 */ /* 0x000fec000383ffff */
.L_x_3099:
        /* <DEDUP_REMOVED lines=13> */
.L_x_18679:


//--------------------- .text._Z25selective_scan_bwd_kernelI32Selective_Scan_bwd_kernel_traitsILi128ELi16ELb1ELb0ELb0ELb0ELb0EN3c108BFloat16ENS1_7complexIfEEEEv12SSMParamsBwd --------------------------
	.section	.text._Z25selective_scan_bwd_kernelI32Selective_Scan_bwd_kernel_traitsILi128ELi16ELb1ELb0ELb0ELb0ELb0EN3c108BFloat16ENS1_7complexIfEEEEv12SSMParamsBwd,"ax",@progbits
	.align	128
        .global         _Z25selective_scan_bwd_kernelI32Selective_Scan_bwd_kernel_traitsILi128ELi16ELb1ELb0ELb0ELb0ELb0EN3c108BFloat16ENS1_7complexIfEEEEv12SSMParamsBwd
        .type           _Z25selective_scan_bwd_kernelI32Selective_Scan_bwd_kernel_traitsILi128ELi16ELb1ELb0ELb0ELb0ELb0EN3c108BFloat16ENS1_7complexIfEEEEv12SSMParamsBwd,@function
        .size           _Z25selective_scan_bwd_kernelI32Selective_Scan_bwd_kernel_traitsILi128ELi16ELb1ELb0ELb0ELb0ELb0EN3c108BFloat16ENS1_7complexIfEEEEv12SSMParamsBwd,(.L_x_18680 - _Z25selective_scan_bwd_kernelI32Selective_Scan_bwd_kernel_traitsILi128ELi16ELb1ELb0ELb0ELb0ELb0EN3c108BFloat16ENS1_7complexIfEEEEv12SSMParamsBwd)
        .other          _Z25selective_scan_bwd_kernelI32Selective_Scan_bwd_kernel_traitsILi128ELi16ELb1ELb0ELb0ELb0ELb0EN3c108BFloat16ENS1_7complexIfEEEEv12SSMParamsBwd,@"STO_CUDA_ENTRY STV_DEFAULT"
_Z25selective_scan_bwd_kernelI32Selective_Scan_bwd_kernel_traitsILi128ELi16ELb1ELb0ELb0ELb0ELb0EN3c108BFloat16ENS1_7complexIfEEEEv12SSMParamsBwd:
.text._Z25selective_scan_bwd_kernelI32Selective_Scan_bwd_kernel_traitsILi128ELi16ELb1ELb0ELb0ELb0ELb0EN3c108BFloat16ENS1_7complexIfEEEEv12SSMParamsBwd:
[----:B------:R-:W-:Y:S01]  /*0000*/  LDC R1, c[0x0][0x37c] ;  /* 0x0000df00ff017b82 */ /* 0x000fe20000000800 */
[----:B------:R-:W0:Y:S07]  /*0010*/  LDCU.128 UR4, c[0x0][0x450] ;  /* 0x00008a00ff0477ac */ /* 0x000e2e0008000c00 */
        /* <DEDUP_REMOVED lines=19> */
[----:B------:R-:W1:Y:S01]  /*0150*/  LDCU.128 UR12, c[0x0][0x460] ;  /* 0x00008c00ff0c77ac */ /* 0x000e620008000c00 */
        /* <DEDUP_REMOVED lines=11> */
[----:B0-----:R-:W-:-:S02]  /*0210*/  UISETP.NE.U32.AND UP0, UPT, UR18, URZ, UPT ;  /* 0x000000ff1200728c */ /* 0x001fc4000bf05070 */
[----:B------:R-:W-:Y:S02]  /*0220*/  UIMAD.WIDE.U32 UR10, UR9, UR22, UR6 ;  /* 0x00000016090a72a5 */ /* 0x000fe4000f8e0006 */
[----:B------:R-:W-:Y:S02]  /*0230*/  UIMAD UR17, UR30, UR33, UR17 ;  /* 0x000000211e1172a4 */ /* 0x000fe4000f8e0211 */
[----:B------:R-:W-:Y:S01]  /*0240*/  UIMAD UR26, UR9, UR23, UR11 ;  /* 0x00000017091a72a4 */ /* 0x000fe2000f8e020b */
[----:B------:R-:W0:Y:S01]  /*0250*/  LDCU.64 UR22, c[0x0][0x498] ;  /* 0x00009300ff1677ac */ /* 0x000e220008000a00 */
[----:B--2---:R-:W-:Y:S02]  /*0260*/  ULEA UR8, UR27, 0xfffff800, 0xb ;  /* 0xfffff8001b087891 */ /* 0x004fe4000f8e58ff */
[----:B------:R-:W-:Y:S01]  /*0270*/  UISETP.NE.AND.EX UP0, UPT, UR19, URZ, UPT, UP0 ;  /* 0x000000ff1300728c */ /* 0x000fe2000bf05300 */
[----:B------:R-:W2:Y:S01]  /*0280*/  LDCU.64 UR32, c[0x0][0x3b8] ;  /* 0x00007700ff2077ac */ /* 0x000ea20008000a00 */
[----:B------:R-:W-:-:S02]  /*0290*/  UIMAD.WIDE.U32 UR16, UR9, UR34, UR16 ;  /* 0x00000022091072a5 */ /* 0x000fc4000f8e0010 */
[----:B------:R-:W-:Y:S02]  /*02a0*/  UIADD3 UR10, UP1, UPT, UR8, UR10, URZ ;  /* 0x0000000a080a7290 */ /* 0x000fe4000ff3e0ff */
[----:B------:R-:W-:Y:S02]  /*02b0*/  USHF.R.S32.HI UR18, URZ, 0x1f, UR8 ;  /* 0x0000001fff127899 */ /* 0x000fe40008011408 */
[----:B------:R-:W-:Y:S02]  /*02c0*/  UIMAD UR21, UR9, UR35, UR17 ;  /* 0x00000023091572a4 */ /* 0x000fe4000f8e0211 */
[----:B-1----:R-:W-:Y:S02]  /*02d0*/  ULEA UR19, UP2, UR10, UR12, 0x1 ;  /* 0x0000000c0a137291 */ /* 0x002fe4000f8408ff */
[----:B------:R-:W-:Y:S01]  /*02e0*/  UIADD3.X UR26, UPT, UPT, UR18, UR26, URZ, UP1, !UPT ;  /* 0x0000001a121a7290 */ /* 0x000fe20008ffe4ff */
[----:B------:R-:W1:Y:S01]  /*02f0*/  LDCU.64 UR34, c[0x0][0x3d8] ;  /* 0x00007b00ff2277ac */ /* 0x000e620008000a00 */
[----:B------:R-:W-:-:S02]  /*0300*/  UIADD3 UR16, UP3, UPT, UR8, UR16, URZ ;  /* 0x0000001008107290 */ /* 0x000fc4000ff7e0ff */
[----:B------:R-:W-:Y:S02]  /*0310*/  ULEA.HI.X UR26, UR10, UR13, UR26, 0x1, UP2 ;  /* 0x0000000d0a1a7291 */ /* 0x000fe400090f0c1a */
[----:B0-----:R-:W-:Y:S01]  /*0320*/  UIMAD.WIDE.U32 UR12, UR30, UR22, URZ ;  /* 0x000000161e0c72a5 */ /* 0x001fe2000f8e00ff */
[----:B------:R-:W0:Y:S01]  /*0330*/  @UP0 LDCU UR22, c[0x0][0x384] ;  /* 0x00007080ff1607ac */ /* 0x000e220008000800 */
[----:B------:R-:W4:Y:S01]  /*0340*/  LDCU.64 UR6, c[0x0][0x448] ;  /* 0x00008900ff0677ac */ /* 0x000f220008000a00 */
[----:B------:R-:W-:Y:S02]  /*0350*/  ULEA UR20, UP4, UR16, UR14, 0x1 ;  /* 0x0000000e10147291 */ /* 0x000fe4000f8808ff */
[----:B------:R-:W-:Y:S01]  /*0360*/  UIADD3.X UR21, UPT, UPT, UR18, UR21, URZ, UP3, !UPT ;  /* 0x0000001512157290 */ /* 0x000fe20009ffe4ff */
[----:B------:R-:W5:Y:S03]  /*0370*/  @UP0 LDCU UR31, c[0x0][0x38c] ;  /* 0x00007180ff1f07ac */ /* 0x000f660008000800 */
[----:B------:R-:W-:-:S02]  /*0380*/  ULEA.HI.X UR21, UR16, UR15, UR21, 0x1, UP4 ;  /* 0x0000000f10157291 */ /* 0x000fc4000a0f0c15 */
[----:B--2---:R-:W-:Y:S02]  /*0390*/  UIMAD.WIDE.U32 UR16, UR9, UR32, URZ ;  /* 0x00000020091072a5 */ /* 0x004fe4000f8e00ff */
[----:B-1----:R-:W-:Y:S02]  /*03a0*/  UIMAD.WIDE.U32 UR14, UR9, UR34, URZ ;  /* 0x00000022090e72a5 */ /* 0x002fe4000f8e00ff */
[----:B------:R-:W-:Y:S01]  /*03b0*/  UIMAD UR17, UR9, UR33, UR17 ;  /* 0x00000021091172a4 */ /* 0x000fe2000f8e0211 */
[----:B------:R-:W1:Y:S01]  /*03c0*/  @UP0 LDCU.64 UR32, c[0x0][0x480] ;  /* 0x00009000ff2007ac */ /* 0x000e620008000a00 */
[----:B------:R-:W-:Y:S02]  /*03d0*/  UIMAD UR13, UR30, UR23, UR13 ;  /* 0x000000171e0d72a4 */ /* 0x000fe4000f8e020d */
[----:B------:R-:W-:Y:S02]  /*03e0*/  ULEA UR10, UP2, UR14, UR4, 0x3 ;  /* 0x000000040e0a7291 */ /* 0x000fe4000f8418ff */
[----:B0-----:R-:W-:-:S02]  /*03f0*/  @UP0 UIMAD UR4, UR30, UR22, UR9 ;  /* 0x000000161e0402a4 */ /* 0x001fc4000f8e0209 */
[----:B------:R-:W-:Y:S02]  /*0400*/  UIMAD UR15, UR9, UR35, UR15 ;  /* 0x00000023090f72a4 */ /* 0x000fe4000f8e020f */
[----:B----4-:R-:W-:Y:S02]  /*0410*/  ULEA UR11, UP1, UR16, UR6, 0x3 ;  /* 0x00000006100b7291 */ /* 0x010fe4000f8218ff */
[----:B------:R-:W-:Y:S02]  /*0420*/  UIMAD.WIDE.U32 UR12, UR9, UR28, UR12 ;  /* 0x0000001c090c72a5 */ /* 0x000fe4000f8e000c */
[----:B------:R-:W-:Y:S01]  /*0430*/  @UP0 UIMAD UR4, UR4, UR27, URZ ;  /* 0x0000001b040402a4 */ /* 0x000fe2000f8e02ff */
[----:B------:R-:W0:Y:S01]  /*0440*/  LDCU.64 UR34, c[0x0][0x528] ;  /* 0x0000a500ff2277ac */ /* 0x000e220008000a00 */
[----:B------:R-:W-:Y:S02]  /*0450*/  ULEA.HI.X UR14, UR14, UR5, UR15, 0x3, UP2 ;  /* 0x000000050e0e7291 */ /* 0x000fe400090f1c0f */
[----:B------:R-:W-:-:S02]  /*0460*/  ULEA.HI.X UR15, UR16, UR7, UR17, 0x3, UP1 ;  /* 0x00000007100f7291 */ /* 0x000fc400088f1c11 */
[----:B------:R-:W-:Y:S02]  /*0470*/  UIADD3 UR12, UP1, UPT, UR8, UR12, URZ ;  /* 0x0000000c080c7290 */ /* 0x000fe4000ff3e0ff */
[----:B-----5:R-:W-:Y:S01]  /*0480*/  @UP0 UIMAD UR8, UR4, UR31, URZ ;  /* 0x0000001f040802a4 */ /* 0x020fe2000f8e02ff */
[----:B------:R-:W-:Y:S02]  /*0490*/  UMOV UR5, URZ ;  /* 0x000000ff00057c82 */ /* 0x000fe40008000000 */
[----:B------:R-:W-:Y:S01]  /*04a0*/  UMOV UR4, URZ ;  /* 0x000000ff00047c82 */ /* 0x000fe20008000000 */
[----:B-1----:R-:W-:Y:S02]  /*04b0*/  @UP0 UIMAD.WIDE UR4, UR8, 0x10, UR32 ;  /* 0x00000010080408a5 */ /* 0x002fe4000f8e0220 */
[----:B------:R-:W-:Y:S01]  /*04c0*/  UISETP.GE.AND UP0, UPT, UR27, 0x1, UPT ;  /* 0x000000011b00788c */ /* 0x000fe2000bf06270 */
[----:B------:R-:W-:Y:S01]  /*04d0*/  UMOV UR6, URZ ;  /* 0x000000ff00067c82 */ /* 0x000fe20008000000 */
[----:B------:R-:W-:Y:S01]  /*04e0*/  UMOV UR7, URZ ;  /* 0x000000ff00077c82 */ /* 0x000fe20008000000 */
[----:B------:R-:W-:-:S04]  /*04f0*/  UIMAD UR23, UR9, UR29, UR13 ;  /* 0x0000001d091772a4 */ /* 0x000fc8000f8e020d */
[----:B------:R-:W-:Y:S02]  /*0500*/  UIADD3.X UR23, UPT, UPT, UR18, UR23, URZ, UP1, !UPT ;  /* 0x0000001712177290 */ /* 0x000fe40008ffe4ff */
[----:B0-----:R-:W-:-:S04]  /*0510*/  ULEA UR22, UP1, UR12, UR34, 0x1 ;  /* 0x000000220c167291 */ /* 0x001fc8000f8208ff */
[----:B------:R-:W-:Y:S01]  /*0520*/  ULEA.HI.X UR23, UR12, UR35, UR23, 0x1, UP1 ;  /* 0x000000230c177291 */ /* 0x000fe200088f0c17 */
[----:B---3--:R-:W-:Y:S02]  /*0530*/  @P0 R2UR UR6, R2 ;  /* 0x00000000020602ca */ /* 0x008fe400000e0000 */
[----:B------:R-:W-:Y:S01]  /*0540*/  @P1 R2UR UR7, R4 ;  /* 0x00000000040712ca */ /* 0x000fe200000e0000 */
[----:B------:R-:W-:-:S14]  /*0550*/  BRA.U !UP0, `(.L_x_3100) ;  /* 0x0000007508387547 */ /* 0x000fdc000b800000 */
[----:B------:R-:W0:Y:S01]  /*0560*/  S2R R3, SR_CgaCtaId ;  /* 0x0000000000037919 */ /* 0x000e220000008800 */
[----:B------:R-:W1:Y:S01]  /*0570*/  LDCU.64 UR16, c[0x0][0x3a0] ;  /* 0x00007400ff1077ac */ /* 0x000e620008000a00 */
[----:B------:R-:W-:Y:S01]  /*0580*/  MOV R0, 0x400 ;  /* 0x0000040000007802 */ /* 0x000fe20000000f00 */
[----:B------:R-:W2:Y:S01]  /*0590*/  S2R R128, SR_TID.X ;  /* 0x0000000000807919 */ /* 0x000ea20000002100 */
[----:B------:R-:W-:Y:S01]  /*05a0*/  MOV R130, RZ ;  /* 0x000000ff00827202 */ /* 0x000fe20000000f00 */
[----:B------:R-:W-:Y:S01]  /*05b0*/  UMOV UR18, UR19 ;  /* 0x0000001300127c82 */ /* 0x000fe20008000000 */
[----:B------:R-:W-:Y:S01]  /*05c0*/  MOV R129, RZ ;  /* 0x000000ff00817202 */ /* 0x000fe20000000f00 */
[----:B------:R-:W-:Y:S01]  /*05d0*/  UMOV UR19, UR26 ;  /* 0x0000001a00137c82 */ /* 0x000fe20008000000 */
[----:B-1----:R-:W-:Y:S01]  /*05e0*/  UIMAD.WIDE.U32 UR12, UR9, UR16, URZ ;  /* 0x00000010090c72a5 */ /* 0x002fe2000f8e00ff */
[----:B------:R-:W1:Y:S03]  /*05f0*/  LDCU UR16, c[0x0][0x394] ;  /* 0x00007280ff1077ac */ /* 0x000e660008000800 */
[----:B------:R-:W-:Y:S01]  /*0600*/  UIMAD UR17, UR9, UR17, UR13 ;  /* 0x00000011091172a4 */ /* 0x000fe2000f8e020d */
[----:B0-----:R-:W-:-:S04]  /*0610*/  LEA R0, R3, R0, 0x18 ;  /* 0x0000000003007211 */ /* 0x001fc800078ec0ff */
[----:B------:R-:W-:Y:S02]  /*0620*/  IADD3 R0, PT, PT, R0, 0x1100, RZ ;  /* 0x0000110000007810 */ /* 0x000fe40007ffe0ff */
[C---:B--2---:R-:W-:Y:S02]  /*0630*/  LEA.HI R125, R128.reuse, R128, RZ, 0x1e ;  /* 0x00000080807d7211 */ /* 0x044fe400078ff0ff */
[C---:B------:R-:W-:Y:S01]  /*0640*/  SHF.L.U32 R126, R128.reuse, 0x1, RZ ;  /* 0x00000001807e7819 */ /* 0x040fe200000006ff */
[C---:B------:R-:W-:Y:S01]  /*0650*/  IMAD R124, R128.reuse, 0x50, R0 ;  /* 0x00000050807c7824 */ /* 0x040fe200078e0200 */
[----:B------:R-:W-:Y:S02]  /*0660*/  LOP3.LUT R127, R128, 0x1f, RZ, 0xc0, !PT ;  /* 0x0000001f807f7812 */ /* 0x000fe400078ec0ff */
[----:B------:R-:W-:Y:S02]  /*0670*/  LOP3.LUT R126, R126, 0x7c0, RZ, 0xc0, !PT ;  /* 0x000007c07e7e7812 */ /* 0x000fe400078ec0ff */
[----:B-1----:R-:W-:-:S07]  /*0680*/  LEA R125, R125, R0, 0x4 ;  /* 0x000000007d7d7211 */ /* 0x002fce00078e20ff */
.L_x_3136:
[----:B------:R-:W-:Y:S01]  /*0690*/  BAR.SYNC.DEFER_BLOCKING 0x0 ;  /* 0x0000000000007b1d */ /* 0x000fe20000010000 */
[----:B0-----:R-:W-:Y:S02]  /*06a0*/  MOV R2, UR18 ;  /* 0x0000001200027c02 */ /* 0x001fe40008000f00 */
[----:B------:R-:W-:Y:S02]  /*06b0*/  MOV R3, UR19 ;  /* 0x0000001300037c02 */ /* 0x000fe40008000f00 */
[----:B------:R-:W-:-:S05]  /*06c0*/  IADD3 R5, PT, PT, R127, R126, RZ ;  /* 0x0000007e7f057210 */ /* 0x000fca0007ffe0ff */
[----:B------:R-:W-:-:S05]  /*06d0*/  IMAD.WIDE.U32 R2, R5, 0x10, R2 ;  /* 0x0000001005027825 */ /* 0x000fca00078e0002 */
[----:B------:R-:W2:Y:S04]  /*06e0*/  LDG.E.128 R8, desc[UR24][R2.64] ;  /* 0x0000001802087981 */ /* 0x000ea8000c1e1d00 */
[----:B------:R-:W3:Y:S01]  /*06f0*/  LDG.E.128 R16, desc[UR24][R2.64+0x200] ;  /* 0x0002001802107981 */ /* 0x000ee2000c1e1d00 */
[----:B------:R-:W0:Y:S01]  /*0700*/  S2UR UR26, SR_CgaCtaId ;  /* 0x00000000001a79c3 */ /* 0x000e220000008800 */
[----:B------:R-:W-:Y:S01]  /*0710*/  UMOV UR8, 0x400 ;  /* 0x0000040000087882 */ /* 0x000fe20000000000 */
[----:B------:R-:W-:Y:S01]  /*0720*/  MOV R12, UR20 ;  /* 0x00000014000c7c02 */ /* 0x000fe20008000f00 */
[----:B------:R-:W1:Y:S01]  /*0730*/  S2R R123, SR_LANEID ;  /* 0x00000000007b7919 */ /* 0x000e620000000000 */
[----:B------:R-:W-:-:S03]  /*0740*/  MOV R13, UR21 ;  /* 0x00000015000d7c02 */ /* 0x000fc60008000f00 */
[----:B------:R-:W-:Y:S01]  /*0750*/  IMAD.WIDE.U32 R12, R5, 0x10, R12 ;  /* 0x00000010050c7825 */ /* 0x000fe200078e000c */
[----:B0-----:R-:W-:Y:S01]  /*0760*/  ULEA UR8, UR26, UR8, 0x18 ;  /* 0x000000081a087291 */ /* 0x001fe2000f8ec0ff */
[----:B-1----:R-:W-:-:S05]  /*0770*/  IADD3 R122, PT, PT, R126, R123, RZ ;  /* 0x0000007b7e7a7210 */ /* 0x002fca0007ffe0ff */
[----:B------:R-:W-:-:S05]  /*0780*/  LEA R122, R122, UR8, 0x4 ;  /* 0x000000087a7a7c11 */ /* 0x000fca000f8e20ff */
[----:B------:R-:W0:Y:S01]  /*0790*/  LDCU UR8, c[0x0][0x38c] ;  /* 0x00007180ff0877ac */ /* 0x000e220008000800 */
[----:B------:R-:W-:Y:S01]  /*07a0*/  LEA R121, R123, R122, 0x4 ;  /* 0x0000007a7b797211 */ /* 0x000fe200078e20ff */
[----:B--2---:R-:W-:Y:S04]  /*07b0*/  STS.128 [R122], R8 ;  /* 0x000000087a007388 */ /* 0x004fe80000000c00 */
[----:B---3--:R1:W-:Y:S01]  /*07c0*/  STS.128 [R122+0x200], R16 ;  /* 0x000200107a007388 */ /* 0x0083e20000000c00 */
[----:B------:R-:W-:-:S03]  /*07d0*/  NOP ;  /* 0x0000000000007918 */ /* 0x000fc60000000000 */
[----:B------:R-:W2:Y:S04]  /*07e0*/  LDS.128 R20, [R121] ;  /* 0x0000000079147984 */ /* 0x000ea80000000c00 */
[----:B------:R-:W3:Y:S01]  /*07f0*/  LDS.128 R24, [R121+0x10] ;  /* 0x0000100079187984 */ /* 0x000ee20000000c00 */
[----:B------:R-:W-:Y:S06]  /*0800*/  BAR.SYNC.DEFER_BLOCKING 0x0 ;  /* 0x0000000000007b1d */ /* 0x000fec0000010000 */
[----:B------:R-:W4:Y:S04]  /*0810*/  LDG.E.128 R28, desc[UR24][R12.64] ;  /* 0x000000180c1c7981 */ /* 0x000f28000c1e1d00 */
[----:B------:R-:W5:Y:S01]  /*0820*/  LDG.E.128 R32, desc[UR24][R12.64+0x200] ;  /* 0x000200180c207981 */ /* 0x000f62000c1e1d00 */
[----:B------:R-:W-:-:S02]  /*0830*/  MOV R2, UR22 ;  /* 0x0000001600027c02 */ /* 0x000fc40008000f00 */
[----:B------:R-:W-:-:S03]  /*0840*/  MOV R3, UR23 ;  /* 0x0000001700037c02 */ /* 0x000fc60008000f00 */
[----:B------:R-:W-:Y:S01]  /*0850*/  IMAD.WIDE.U32 R2, R5, 0x10, R2 ;  /* 0x0000001005027825 */ /* 0x000fe200078e0002 */
[----:B----4-:R-:W-:Y:S04]  /*0860*/  STS.128 [R122], R28 ;  /* 0x0000001c7a007388 */ /* 0x010fe80000000c00 */
[----:B-----5:R-:W-:Y:S01]  /*0870*/  STS.128 [R122+0x200], R32 ;  /* 0x000200207a007388 */ /* 0x020fe20000000c00 */
[----:B------:R-:W-:-:S03]  /*0880*/  NOP ;  /* 0x0000000000007918 */ /* 0x000fc60000000000 */
[----:B------:R-:W-:Y:S04]  /*0890*/  LDS.128 R8, [R121] ;  /* 0x0000000079087984 */ /* 0x000fe80000000c00 */
[----:B------:R-:W-:Y:S01]  /*08a0*/  LDS.128 R4, [R121+0x10] ;  /* 0x0000100079047984 */ /* 0x000fe20000000c00 */
[----:B------:R-:W-:Y:S06]  /*08b0*/  BAR.SYNC.DEFER_BLOCKING 0x0 ;  /* 0x0000000000007b1d */ /* 0x000fec0000010000 */
[----:B-1----:R-:W4:Y:S04]  /*08c0*/  LDG.E.128 R16, desc[UR24][R2.64] ;  /* 0x0000001802107981 */ /* 0x002f28000c1e1d00 */
[----:B------:R-:W5:Y:S01]  /*08d0*/  LDG.E.128 R12, desc[UR24][R2.64+0x200] ;  /* 0x00020018020c7981 */ /* 0x000f62000c1e1d00 */
[C---:B--2---:R-:W-:Y:S01]  /*08e0*/  PRMT R108, R20.reuse, 0x7632, R108 ;  /* 0x00007632146c7816 */ /* 0x044fe2000000006c */
[----:B0-----:R-:W-:Y:S01]  /*08f0*/  UISETP.GE.AND UP0, UPT, UR8, 0x1, UPT ;  /* 0x000000010800788c */ /* 0x001fe2000bf06270 */
[----:B------:R-:W-:Y:S01]  /*0900*/  SHF.L.U32 R120, R20, 0x10, RZ ;  /* 0x0000001014787819 */ /* 0x000fe200000006ff */
[----:B------:R-:W-:Y:S01]  /*0910*/  HFMA2 R112, -RZ, RZ, 0, 0 ;  /* 0x00000000ff707431 */ /* 0x000fe200000001ff */
[----:B------:R-:W-:Y:S01]  /*0920*/  SHF.L.U32 R108, R108, 0x10, RZ ;  /* 0x000000106c6c7819 */ /* 0x000fe200000006ff */
[----:B------:R-:W-:Y:S01]  /*0930*/  HFMA2 R102, -RZ, RZ, 0, 0 ;  /* 0x00000000ff667431 */ /* 0x000fe200000001ff */
[C---:B------:R-:W-:Y:S01]  /*0940*/  PRMT R103, R21.reuse, 0x7632, R103 ;  /* 0x0000763215677816 */ /* 0x040fe20000000067 */
[----:B------:R-:W-:Y:S01]  /*0950*/  HFMA2 R92, -RZ, RZ, 0, 0 ;  /* 0x00000000ff5c7431 */ /* 0x000fe200000001ff */
[----:B------:R-:W-:-:S02]  /*0960*/  SHF.L.U32 R119, R21, 0x10, RZ ;  /* 0x0000001015777819 */ /* 0x000fc400000006ff */
[----:B------:R-:W-:Y:S02]  /*0970*/  CS2R R106, SRZ ;  /* 0x00000000006a7805 */ /* 0x000fe4000001ff00 */
[----:B------:R-:W-:Y:S02]  /*0980*/  SHF.L.U32 R103, R103, 0x10, RZ ;  /* 0x0000001067677819 */ /* 0x000fe400000006ff */
[----:B------:R-:W-:Y:S02]  /*0990*/  CS2R R104, SRZ ;  /* 0x0000000000687805 */ /* 0x000fe4000001ff00 */
[C---:B------:R-:W-:Y:S02]  /*09a0*/  PRMT R98, R22.reuse, 0x7632, R98 ;  /* 0x0000763216627816 */ /* 0x040fe40000000062 */
[----:B------:R-:W-:Y:S02]  /*09b0*/  CS2R R100, SRZ ;  /* 0x0000000000647805 */ /* 0x000fe4000001ff00 */
[----:B------:R-:W-:-:S02]  /*09c0*/  SHF.L.U32 R118, R22, 0x10, RZ ;  /* 0x0000001016767819 */ /* 0x000fc400000006ff */
[----:B------:R-:W-:Y:S02]  /*09d0*/  CS2R R96, SRZ ;  /* 0x0000000000607805 */ /* 0x000fe4000001ff00 */
[----:B------:R-:W-:Y:S02]  /*09e0*/  SHF.L.U32 R98, R98, 0x10, RZ ;  /* 0x0000001062627819 */ /* 0x000fe400000006ff */
[----:B------:R-:W-:Y:S02]  /*09f0*/  CS2R R94, SRZ ;  /* 0x00000000005e7805 */ /* 0x000fe4000001ff00 */
[C---:B------:R-:W-:Y:S02]  /*0a00*/  PRMT R93, R23.reuse, 0x7632, R93 ;  /* 0x00007632175d7816 */ /* 0x040fe4000000005d */
[----:B------:R-:W-:Y:S02]  /*0a10*/  SHF.L.U32 R117, R23, 0x10, RZ ;  /* 0x0000001017757819 */ /* 0x000fe400000006ff */
[----:B------:R-:W-:-:S02]  /*0a20*/  SHF.L.U32 R93, R93, 0x10, RZ ;  /* 0x000000105d5d7819 */ /* 0x000fc400000006ff */
[C---:B---3--:R-:W-:Y:S02]  /*0a30*/  PRMT R90, R24.reuse, 0x7632, R90 ;  /* 0x00007632185a7816 */ /* 0x048fe4000000005a */
[----:B------:R-:W-:Y:S02]  /*0a40*/  SHF.L.U32 R116, R24, 0x10, RZ ;  /* 0x0000001018747819 */ /* 0x000fe400000006ff */
[----:B------:R-:W-:Y:S02]  /*0a50*/  SHF.L.U32 R90, R90, 0x10, RZ ;  /* 0x000000105a5a7819 */ /* 0x000fe400000006ff */
[C---:B------:R-:W-:Y:S02]  /*0a60*/  PRMT R89, R25.reuse, 0x7632, R89 ;  /* 0x0000763219597816 */ /* 0x040fe40000000059 */
[----:B------:R-:W-:Y:S02]  /*0a70*/  SHF.L.U32 R115, R25, 0x10, RZ ;  /* 0x0000001019737819 */ /* 0x000fe400000006ff */
[----:B------:R-:W-:-:S02]  /*0a80*/  SHF.L.U32 R89, R89, 0x10, RZ ;  /* 0x0000001059597819 */ /* 0x000fc400000006ff */
[C---:B------:R-:W-:Y:S02]  /*0a90*/  PRMT R88, R26.reuse, 0x7632, R88 ;  /* 0x000076321a587816 */ /* 0x040fe40000000058 */
[----:B------:R-:W-:Y:S02]  /*0aa0*/  SHF.L.U32 R114, R26, 0x10, RZ ;  /* 0x000000101a727819 */ /* 0x000fe400000006ff */
[----:B------:R-:W-:Y:S02]  /*0ab0*/  SHF.L.U32 R88, R88, 0x10, RZ ;  /* 0x0000001058587819 */ /* 0x000fe400000006ff */
[C---:B------:R-:W-:Y:S02]  /*0ac0*/  PRMT R87, R27.reuse, 0x7632, R87 ;  /* 0x000076321b577816 */ /* 0x040fe40000000057 */
[----:B------:R-:W-:Y:S02]  /*0ad0*/  SHF.L.U32 R113, R27, 0x10, RZ ;  /* 0x000000101b717819 */ /* 0x000fe400000006ff */
[----:B------:R-:W-:-:S02]  /*0ae0*/  SHF.L.U32 R87, R87, 0x10, RZ ;  /* 0x0000001057577819 */ /* 0x000fc400000006ff */
[----:B------:R-:W-:Y:S02]  /*0af0*/  MOV R109, RZ ;  /* 0x000000ff006d7202 */ /* 0x000fe40000000f00 */
[----:B------:R-:W-:Y:S02]  /*0b00*/  MOV R99, RZ ;  /* 0x000000ff00637202 */ /* 0x000fe40000000f00 */
[----:B------:R-:W-:Y:S01]  /*0b10*/  MOV R91, RZ ;  /* 0x000000ff005b7202 */ /* 0x000fe20000000f00 */
[----:B----4-:R-:W-:Y:S04]  /*0b20*/  STS.128 [R122], R16 ;  /* 0x000000107a007388 */ /* 0x010fe80000000c00 */
[----:B-----5:R-:W-:Y:S01]  /*0b30*/  STS.128 [R122+0x200], R12 ;  /* 0x0002000c7a007388 */ /* 0x020fe20000000c00 */
[----:B------:R-:W-:-:S03]  /*0b40*/  NOP ;  /* 0x0000000000007918 */ /* 0x000fc60000000000 */
[----:B------:R-:W0:Y:S04]  /*0b50*/  LDS.128 R28, [R121] ;  /* 0x00000000791c7984 */ /* 0x000e280000000c00 */
[----:B------:R-:W1:Y:S01]  /*0b60*/  LDS.128 R32, [R121+0x10] ;  /* 0x0000100079207984 */ /* 0x000e620000000c00 */
[C---:B0-----:R-:W-:Y:S02]  /*0b70*/  PRMT R0, R28.reuse, 0x7632, R0 ;  /* 0x000076321c007816 */ /* 0x041fe40000000000 */
[----:B------:R-:W-:Y:S02]  /*0b80*/  SHF.L.U32 R28, R28, 0x10, RZ ;  /* 0x000000101c1c7819 */ /* 0x000fe400000006ff */
[----:B------:R-:W-:Y:S02]  /*0b90*/  SHF.L.U32 R3, R0, 0x10, RZ ;  /* 0x0000001000037819 */ /* 0x000fe400000006ff */
[C---:B------:R-:W-:Y:S01]  /*0ba0*/  PRMT R2, R29.reuse, 0x7632, R2 ;  /* 0x000076321d027816 */ /* 0x040fe20000000002 */
[C---:B------:R-:W-:Y:S01]  /*0bb0*/  FFMA.FTZ R0, R28.reuse, R120, R129 ;  /* 0x000000781c007223 */ /* 0x040fe20000010081 */
[----:B------:R-:W-:Y:S01]  /*0bc0*/  SHF.L.U32 R12, R29, 0x10, RZ ;  /* 0x000000101d0c7819 */ /* 0x000fe200000006ff */
[----:B------:R-:W-:Y:S01]  /*0bd0*/  FMUL.FTZ R85, R28, UR6 ;  /* 0x000000061c557c20 */ /* 0x000fe20008410000 */
[----:B------:R-:W-:Y:S01]  /*0be0*/  SHF.L.U32 R44, R2, 0x10, RZ ;  /* 0x00000010022c7819 */ /* 0x000fe200000006ff */
[----:B------:R-:W-:Y:S01]  /*0bf0*/  FFMA.FTZ R17, R3, R108, R0 ;  /* 0x0000006c03117223 */ /* 0x000fe20000010000 */
[----:B------:R-:W-:Y:S01]  /*0c00*/  PRMT R13, R30, 0x7632, R13 ;  /* 0x000076321e0d7816 */ /* 0x000fe2000000000d */
[----:B------:R-:W-:Y:S01]  /*0c10*/  FMUL.FTZ R86, R12, UR6 ;  /* 0x000000060c567c20 */ /* 0x000fe20008410000 */
[----:B------:R-:W-:Y:S01]  /*0c20*/  SHF.L.U32 R43, R30, 0x10, RZ ;  /* 0x000000101e2b7819 */ /* 0x000fe200000006ff */
[----:B------:R-:W-:Y:S01]  /*0c30*/  FFMA.FTZ R17, R12, R119, R17 ;  /* 0x000000770c117223 */ /* 0x000fe20000010011 */
[----:B------:R-:W-:Y:S01]  /*0c40*/  SHF.L.U32 R13, R13, 0x10, RZ ;  /* 0x000000100d0d7819 */ /* 0x000fe200000006ff */
[----:B------:R-:W-:Y:S01]  /*0c50*/  FMUL.FTZ R54, R3, UR6 ;  /* 0x0000000603367c20 */ /* 0x000fe20008410000 */
[C---:B------:R-:W-:Y:S01]  /*0c60*/  PRMT R14, R31.reuse, 0x7632, R14 ;  /* 0x000076321f0e7816 */ /* 0x040fe2000000000e */
[----:B------:R-:W-:Y:S01]  /*0c70*/  FFMA.FTZ R0, R44, R103, R17 ;  /* 0x000000672c007223 */ /* 0x000fe20000010011 */
[----:B------:R-:W-:Y:S01]  /*0c80*/  SHF.L.U32 R16, R31, 0x10, RZ ;  /* 0x000000101f107819 */ /* 0x000fe200000006ff */
[C---:B------:R-:W-:Y:S01]  /*0c90*/  FMUL.FTZ R59, R43.reuse, UR6 ;  /* 0x000000062b3b7c20 */ /* 0x040fe20008410000 */
[----:B------:R-:W-:Y:S01]  /*0ca0*/  SHF.L.U32 R14, R14, 0x10, RZ ;  /* 0x000000100e0e7819 */ /* 0x000fe200000006ff */
[----:B------:R-:W-:Y:S01]  /*0cb0*/  FFMA.FTZ R0, R43, R118, R0 ;  /* 0x000000762b007223 */ /* 0x000fe20000010000 */
[----:B-1----:R-:W-:Y:S01]  /*0cc0*/  PRMT R15, R32, 0x7632, R15 ;  /* 0x00007632200f7816 */ /* 0x002fe2000000000f */
[----:B------:R-:W-:Y:S01]  /*0cd0*/  FMUL.FTZ R84, R16, UR6 ;  /* 0x0000000610547c20 */ /* 0x000fe20008410000 */
[----:B------:R-:W-:Y:S01]  /*0ce0*/  SHF.L.U32 R39, R32, 0x10, RZ ;  /* 0x0000001020277819 */ /* 0x000fe200000006ff */
[----:B------:R-:W-:Y:S01]  /*0cf0*/  FFMA.FTZ R17, R13, R98, R0 ;  /* 0x000000620d117223 */ /* 0x000fe20000010000 */
[C---:B------:R-:W-:Y:S01]  /*0d00*/  PRMT R18, R33.reuse, 0x7632, R18 ;  /* 0x0000763221127816 */ /* 0x040fe20000000012 */
[----:B------:R-:W-:Y:S01]  /*0d10*/  FMUL.FTZ R53, R44, UR6 ;  /* 0x000000062c357c20 */ /* 0x000fe20008410000 */
[----:B------:R-:W-:Y:S01]  /*0d20*/  SHF.L.U32 R20, R33, 0x10, RZ ;  /* 0x0000001021147819 */ /* 0x000fe200000006ff */
[----:B------:R-:W-:Y:S01]  /*0d30*/  FFMA.FTZ R17, R16, R117, R17 ;  /* 0x0000007510117223 */ /* 0x000fe20000010011 */
[----:B------:R-:W-:Y:S01]  /*0d40*/  SHF.L.U32 R18, R18, 0x10, RZ ;  /* 0x0000001012127819 */ /* 0x000fe200000006ff */
[----:B------:R-:W-:Y:S01]  /*0d50*/  FMUL.FTZ R57, R39, UR6 ;  /* 0x0000000627397c20 */ /* 0x000fe20008410000 */
[----:B------:R-:W-:Y:S01]  /*0d60*/  PRMT R19, R34, 0x7632, R19 ;  /* 0x0000763222137816 */ /* 0x000fe20000000013 */
[----:B------:R-:W-:Y:S01]  /*0d70*/  FFMA.FTZ R0, R14, R93, R17 ;  /* 0x0000005d0e007223 */ /* 0x000fe20000010011 */
[----:B------:R-:W-:Y:S01]  /*0d80*/  SHF.L.U32 R17, R15, 0x10, RZ ;  /* 0x000000100f117819 */ /* 0x000fe200000006ff */
        /* <DEDUP_REMOVED lines=11> */
[----:B------:R-:W-:Y:S01]  /*0e40*/  FMUL.FTZ R51, R14, UR6 ;  /* 0x000000060e337c20 */ /* 0x000fe20008410000 */
[----:B------:R-:W-:Y:S01]  /*0e50*/  FMUL.FTZ R56, R24, UR6 ;  /* 0x0000000618387c20 */ /* 0x000fe20008410000 */
[----:B------:R-:W-:Y:S01]  /*0e60*/  FMUL.FTZ R50, R17, UR6 ;  /* 0x0000000611327c20 */ /* 0x000fe20008410000 */
[C---:B------:R-:W-:Y:S01]  /*0e70*/  FFMA.FTZ R0, R18.reuse, R89, R15 ;  /* 0x0000005912007223 */ /* 0x040fe2000001000f */
[----:B------:R-:W-:Y:S01]  /*0e80*/  FMUL.FTZ R49, R18, UR6 ;  /* 0x0000000612317c20 */ /* 0x000fe20008410000 */
[----:B------:R-:W-:Y:S01]  /*0e90*/  FMUL.FTZ R48, R19, UR6 ;  /* 0x0000000613307c20 */ /* 0x000fe20008410000 */
[----:B------:R-:W-:Y:S01]  /*0ea0*/  FMUL.FTZ R47, R22, UR6 ;  /* 0x00000006162f7c20 */ /* 0x000fe20008410000 */
[----:B------:R-:W-:-:S04]  /*0eb0*/  FFMA.FTZ R0, R21, R114, R0 ;  /* 0x0000007215007223 */ /* 0x000fc80000010000 */
[----:B------:R-:W-:-:S04]  /*0ec0*/  FFMA.FTZ R15, R19, R88, R0 ;  /* 0x00000058130f7223 */ /* 0x000fc80000010000 */
[----:B------:R-:W-:-:S04]  /*0ed0*/  FFMA.FTZ R15, R24, R113, R15 ;  /* 0x00000071180f7223 */ /* 0x000fc8000001000f */
[----:B------:R-:W-:Y:S01]  /*0ee0*/  FFMA.FTZ R129, R22, R87, R15 ;  /* 0x0000005716817223 */ /* 0x000fe2000001000f */
[----:B------:R-:W-:Y:S06]  /*0ef0*/  BAR.SYNC.DEFER_BLOCKING 0x0 ;  /* 0x0000000000007b1d */ /* 0x000fec0000010000 */
[----:B------:R-:W-:Y:S05]  /*0f00*/  BRA.U !UP0, `(.L_x_3101) ;  /* 0x0000006508747547 */ /* 0x000fea000b800000 */
[C---:B------:R-:W-:Y:S01]  /*0f10*/  PRMT R2, R8.reuse, 0x7632, R2 ;  /* 0x0000763208027816 */ /* 0x040fe20000000002 */
[----:B------:R-:W-:Y:S01]  /*0f20*/  UISETP.NE.AND UP0, UPT, UR16, 0x1, UPT ;  /* 0x000000011000788c */ /* 0x000fe2000bf05270 */
[----:B------:R-:W-:Y:S01]  /*0f30*/  SHF.L.U32 R31, R8, 0x10, RZ ;  /* 0x00000010081f7819 */ /* 0x000fe200000006ff */
[----:B------:R-:W-:Y:S01]  /*0f40*/  FADD.FTZ R0, R28, R28 ;  /* 0x0000001c1c007221 */ /* 0x000fe20000010000 */
[----:B------:R-:W-:Y:S01]  /*0f50*/  PRMT R15, R4, 0x7632, R15 ;  /* 0x00007632040f7816 */ /* 0x000fe2000000000f */
[----:B------:R-:W-:Y:S01]  /*0f60*/  FADD.FTZ R41, R16, R16 ;  /* 0x0000001010297221 */ /* 0x000fe20000010000 */
[----:B------:R-:W-:Y:S01]  /*0f70*/  SHF.L.U32 R27, R4, 0x10, RZ ;  /* 0x00000010041b7819 */ /* 0x000fe200000006ff */
[----:B------:R-:W-:Y:S01]  /*0f80*/  FADD.FTZ R38, R17, R17 ;  /* 0x0000001111267221 */ /* 0x000fe20000010000 */
[C---:B------:R-:W-:Y:S01]  /*0f90*/  PRMT R8, R9.reuse, 0x7632, R8 ;  /* 0x0000763209087816 */ /* 0x040fe20000000008 */
[----:B------:R-:W-:Y:S01]  /*0fa0*/  FADD.FTZ R37, R20, R20 ;  /* 0x0000001414257221 */ /* 0x000fe20000010000 */
[----:B------:R-:W-:Y:S01]  /*0fb0*/  SHF.L.U32 R30, R9, 0x10, RZ ;  /* 0x00000010091e7819 */ /* 0x000fe200000006ff */
[----:B------:R-:W-:Y:S01]  /*0fc0*/  FADD.FTZ R36, R18, R18 ;  /* 0x0000001212247221 */ /* 0x000fe20000010000 */
[----:B------:R-:W-:Y:S01]  /*0fd0*/  PRMT R4, R5, 0x7632, R4 ;  /* 0x0000763205047816 */ /* 0x000fe20000000004 */
[----:B------:R-:W-:Y:S01]  /*0fe0*/  FADD.FTZ R35, R21, R21 ;  /* 0x0000001515237221 */ /* 0x000fe20000010000 */
[----:B------:R-:W-:Y:S01]  /*0ff0*/  SHF.L.U32 R26, R5, 0x10, RZ ;  /* 0x00000010051a7819 */ /* 0x000fe200000006ff */
[----:B------:R-:W-:Y:S01]  /*1000*/  FADD.FTZ R34, R19, R19 ;  /* 0x0000001313227221 */ /* 0x000fe20000010000 */
[----:B------:R-:W-:Y:S01]  /*1010*/  PRMT R9, R10, 0x7632, R9 ;  /* 0x000076320a097816 */ /* 0x000fe20000000009 */
[----:B------:R-:W-:Y:S01]  /*1020*/  FADD.FTZ R33, R24, R24 ;  /* 0x0000001818217221 */ /* 0x000fe20000010000 */
[----:B------:R-:W-:Y:S01]  /*1030*/  SHF.L.U32 R29, R10, 0x10, RZ ;  /* 0x000000100a1d7819 */ /* 0x000fe200000006ff */
[----:B------:R-:W-:Y:S01]  /*1040*/  FADD.FTZ R31, R31, UR7 ;  /* 0x000000071f1f7e21 */ /* 0x000fe20008010000 */
[C---:B------:R-:W-:Y:S01]  /*1050*/  PRMT R5, R6.reuse, 0x7632, R5 ;  /* 0x0000763206057816 */ /* 0x040fe20000000005 */
[----:B------:R-:W-:Y:S01]  /*1060*/  FADD.FTZ R27, R27, UR7 ;  /* 0x000000071b1b7e21 */ /* 0x000fe20008010000 */
[----:B------:R-:W-:Y:S01]  /*1070*/  SHF.L.U32 R25, R6, 0x10, RZ ;  /* 0x0000001006197819 */ /* 0x000fe200000006ff */
[----:B------:R-:W-:Y:S01]  /*1080*/  FADD.FTZ R29, R29, UR7 ;  /* 0x000000071d1d7e21 */ /* 0x000fe20008010000 */
[----:B------:R-:W-:Y:S01]  /*1090*/  PRMT R10, R11, 0x7632, R10 ;  /* 0x000076320b0a7816 */ /* 0x000fe2000000000a */
[----:B------:R-:W-:Y:S01]  /*10a0*/  FADD.FTZ R26, R26, UR7 ;  /* 0x000000071a1a7e21 */ /* 0x000fe20008010000 */
[----:B------:R-:W-:Y:S01]  /*10b0*/  PRMT R6, R7, 0x7632, R6 ;  /* 0x0000763207067816 */ /* 0x000fe20000000006 */
[----:B------:R-:W-:Y:S01]  /*10c0*/  FADD.FTZ R25, R25, UR7 ;  /* 0x0000000719197e21 */ /* 0x000fe20008010000 */
[----:B------:R-:W-:Y:S01]  /*10d0*/  SHF.L.U32 R11, R11, 0x10, RZ ;  /* 0x000000100b0b7819 */ /* 0x000fe200000006ff */
[----:B------:R-:W-:Y:S01]  /*10e0*/  FADD.FTZ R32, R22, R22 ;  /* 0x0000001616207221 */ /* 0x000fe20000010000 */
[----:B------:R-:W-:Y:S01]  /*10f0*/  SHF.L.U32 R7, R7, 0x10, RZ ;  /* 0x0000001007077819 */ /* 0x000fe200000006ff */
[----:B------:R-:W-:Y:S01]  /*1100*/  FADD.FTZ R46, R3, R3 ;  /* 0x00000003032e7221 */ /* 0x000fe20000010000 */
        /* <DEDUP_REMOVED lines=16> */
[----:B------:R-:W-:Y:S01]  /*1210*/  PLOP3.LUT P1, PT, PT, PT, UP0, 0x80, 0x8 ;  /* 0x000000000008781c */ /* 0x000fe20003f2f008 */
[----:B------:R-:W-:Y:S01]  /*1220*/  FADD.FTZ R16, R6, UR7 ;  /* 0x0000000706107e21 */ /* 0x000fe20008010000 */
[----:B------:R-:W-:Y:S01]  /*1230*/  FADD.FTZ R45, R12, R12 ;  /* 0x0000000c0c2d7221 */ /* 0x000fe20000010000 */
[----:B------:R-:W-:Y:S01]  /*1240*/  FADD.FTZ R42, R13, R13 ;  /* 0x0000000d0d2a7221 */ /* 0x000fe20000010000 */
[----:B------:R-:W-:Y:S01]  /*1250*/  FADD.FTZ R40, R14, R14 ;  /* 0x0000000e0e287221 */ /* 0x000fe20000010000 */
[----:B------:R-:W-:Y:S01]  /*1260*/  FADD.FTZ R22, R8, UR7 ;  /* 0x0000000708167e21 */ /* 0x000fe20008010000 */
[----:B------:R-:W-:Y:S01]  /*1270*/  FADD.FTZ R44, R44, R44 ;  /* 0x0000002c2c2c7221 */ /* 0x000fe20000010000 */
[----:B------:R-:W-:Y:S01]  /*1280*/  FADD.FTZ R43, R43, R43 ;  /* 0x0000002b2b2b7221 */ /* 0x000fe20000010000 */
[----:B------:R-:W-:Y:S01]  /*1290*/  FADD.FTZ R39, R39, R39 ;  /* 0x0000002727277221 */ /* 0x000fe20000010000 */
[----:B------:R-:W-:Y:S01]  /*12a0*/  MOV R112, RZ ;  /* 0x000000ff00707202 */ /* 0x000fe20000000f00 */
[----:B------:R-:W-:Y:S01]  /*12b0*/  FADD.FTZ R30, R30, UR7 ;  /* 0x000000071e1e7e21 */ /* 0x000fe20008010000 */
[----:B------:R-:W-:Y:S01]  /*12c0*/  ISETP.EQ.AND P1, PT, R127, RZ, P1 ;  /* 0x000000ff7f00720c */ /* 0x000fe20000f22270 */
        /* <DEDUP_REMOVED lines=15> */
[----:B------:R-:W1:Y:S01]  /*13c0*/  LDCU UR41, c[0x0][0x38c] ;  /* 0x00007180ff2977ac */ /* 0x000e620008000800 */
[----:B------:R-:W2:Y:S01]  /*13d0*/  LDCU.64 UR32, c[0x0][0x3e0] ;  /* 0x00007c00ff2077ac */ /* 0x000ea20008000a00 */
[----:B------:R-:W3:Y:S01]  /*13e0*/  LDCU.64 UR34, c[0x0][0x3c0] ;  /* 0x00007800ff2277ac */ /* 0x000ee20008000a00 */
[----:B------:R-:W4:Y:S01]  /*13f0*/  LDCU.64 UR36, c[0x0][0x440] ;  /* 0x00008800ff2477ac */ /* 0x000f220008000a00 */
[----:B------:R-:W0:Y:S01]  /*1400*/  LDCU.64 UR38, c[0x0][0x3a8] ;  /* 0x00007500ff2677ac */ /* 0x000e220008000a00 */
[----:B------:R-:W-:-:S05]  /*1410*/  UMOV UR8, URZ ;  /* 0x000000ff00087c82 */ /* 0x000fca0008000000 */
.L_x_3135:
[----:B------:R-:W-:Y:S01]  /*1420*/  UMOV UR26, UR12 ;  /* 0x0000000c001a7c82 */ /* 0x000fe20008000000 */
[----:B------:R-:W-:Y:S02]  /*1430*/  UMOV UR27, UR17 ;  /* 0x00000011001b7c82 */ /* 0x000fe40008000000 */
[----:B0-----:R-:W-:-:S04]  /*1440*/  UIMAD.WIDE.U32 UR26, UR8, UR38, UR26 ;  /* 0x00000026081a72a5 */ /* 0x001fc8000f8e001a */
[----:B------:R-:W-:Y:S02]  /*1450*/  UIMAD UR27, UR8, UR39, UR27 ;  /* 0x00000027081b72a4 */ /* 0x000fe4000f8e021b */
[----:B----4-:R-:W-:-:S04]  /*1460*/  ULEA UR28, UP0, UR26, UR36, 0x3 ;  /* 0x000000241a1c7291 */ /* 0x010fc8000f8018ff */
[----:B------:R-:W-:Y:S02]  /*1470*/  ULEA.HI.X UR26, UR26, UR37, UR27, 0x3, UP0 ;  /* 0x000000251a1a7291 */ /* 0x000fe400080f1c1b */
[----:B------:R-:W-:-:S04]  /*1480*/  MOV R64, UR28 ;  /* 0x0000001c00407c02 */ /* 0x000fc80008000f00 */
[----:B------:R-:W-:-:S06]  /*1490*/  MOV R65, UR26 ;  /* 0x0000001a00417c02 */ /* 0x000fcc0008000f00 */
[----:B------:R-:W4:Y:S01]  /*14a0*/  LDG.E.64 R64, desc[UR24][R64.64] ;  /* 0x0000001840407981 */ /* 0x000f22000c1e1b00 */
[----:B---3--:R-:W-:Y:S02]  /*14b0*/  UIMAD.WIDE.U32 UR26, UR8, UR34, URZ ;  /* 0x00000022081a72a5 */ /* 0x008fe4000f8e00ff */
[----:B--2---:R-:W-:Y:S02]  /*14c0*/  UIMAD.WIDE.U32 UR28, UR8, UR32, URZ ;  /* 0x00000020081c72a5 */ /* 0x004fe4000f8e00ff */
[----:B------:R-:W-:Y:S02]  /*14d0*/  UIMAD UR31, UR8, UR35, UR27 ;  /* 0x00000023081f72a4 */ /* 0x000fe4000f8e021b */
[----:B------:R-:W-:Y:S02]  /*14e0*/  UIMAD UR27, UR8, UR33, UR29 ;  /* 0x00000021081b72a4 */ /* 0x000fe4000f8e021d */
[----:B------:R-:W-:Y:S02]  /*14f0*/  ULEA UR42, UP0, UR26, UR11, 0x3 ;  /* 0x0000000b1a2a7291 */ /* 0x000fe4000f8018ff */
[----:B------:R-:W-:-:S02]  /*1500*/  ULEA UR29, UP1, UR28, UR10, 0x3 ;  /* 0x0000000a1c1d7291 */ /* 0x000fc4000f8218ff */
[----:B------:R-:W-:Y:S02]  /*1510*/  ULEA.HI.X UR26, UR26, UR15, UR31, 0x3, UP0 ;  /* 0x0000000f1a1a7291 */ /* 0x000fe400080f1c1f */
[----:B------:R-:W-:Y:S01]  /*1520*/  ULEA.HI.X UR28, UR28, UR14, UR27, 0x3, UP1 ;  /* 0x0000000e1c1c7291 */ /* 0x000fe200088f1c1b */
[----:B------:R-:W-:Y:S02]  /*1530*/  MOV R60, UR42 ;  /* 0x0000002a003c7c02 */ /* 0x000fe40008000f00 */
        /* <DEDUP_REMOVED lines=12> */
[----:B----4-:R-:W-:Y:S02]  /*1600*/  R2UR UR29, R65 ;  /* 0x00000000411d72ca */ /* 0x010fe400000e0000 */
[----:B------:R-:W-:-:S11]  /*1610*/  R2UR UR28, R64 ;  /* 0x00000000401c72ca */ /* 0x000fd600000e0000 */
[----:B------:R-:W-:Y:S01]  /*1620*/  FMUL.FTZ R65, R31, UR29 ;  /* 0x0000001d1f417c20 */ /* 0x000fe20008410000 */
[----:B------:R-:W-:-:S03]  /*1630*/  FMUL.FTZ R64, R24, UR29 ;  /* 0x0000001d18407c20 */ /* 0x000fc60008410000 */
[----:B------:R-:W-:Y:S01]  /*1640*/  FMUL.RZ R66, R65, 0.15915493667125701904 ;  /* 0x3e22f98341427820 */ /* 0x000fe2000040c000 */
[----:B------:R-:W-:Y:S01]  /*1650*/  FMUL.FTZ R65, R23, UR29 ;  /* 0x0000001d17417c20 */ /* 0x000fe20008410000 */
[----:B------:R-:W-:Y:S01]  /*1660*/  FMUL.RZ R76, R64, 0.15915493667125701904 ;  /* 0x3e22f983404c7820 */ /* 0x000fe2000040c000 */
[----:B------:R-:W-:Y:S01]  /*1670*/  FMUL.FTZ R64, R16, UR29 ;  /* 0x0000001d10407c20 */ /* 0x000fe20008410000 */
[----:B------:R-:W-:Y:S01]  /*1680*/  MUFU.SIN R68, R66 ;  /* 0x0000004200447308 */ /* 0x000fe20000000400 */
[----:B------:R-:W-:Y:S01]  /*1690*/  FMUL.RZ R70, R65, 0.15915493667125701904 ;  /* 0x3e22f98341467820 */ /* 0x000fe2000040c000 */
[----:B------:R-:W-:Y:S01]  /*16a0*/  FMUL.FTZ R65, R30, UR29 ;  /* 0x0000001d1e417c20 */ /* 0x000fe20008410000 */
[----:B------:R-:W-:-:S03]  /*16b0*/  FMUL.RZ R138, R64, 0.15915493667125701904 ;  /* 0x3e22f983408a7820 */ /* 0x000fc6000040c000 */
[----:B------:R-:W-:Y:S01]  /*16c0*/  FMUL.RZ R72, R65, 0.15915493667125701904 ;  /* 0x3e22f98341487820 */ /* 0x000fe2000040c000 */
[----:B------:R-:W-:Y:S01]  /*16d0*/  FMUL.FTZ R65, R22, UR29 ;  /* 0x0000001d16417c20 */ /* 0x000fe20008410000 */
[----:B------:R3:W-:Y:S03]  /*16e0*/  MUFU.COS R80, R66 ;  /* 0x0000004200507308 */ /* 0x0007e60000000000 */
[----:B------:R-:W-:Y:S01]  /*16f0*/  FMUL.RZ R74, R65, 0.15915493667125701904 ;  /* 0x3e22f983414a7820 */ /* 0x000fe2000040c000 */
[----:B------:R-:W-:-:S04]  /*1700*/  FMUL.FTZ R65, R29, UR29 ;  /* 0x0000001d1d417c20 */ /* 0x000fc80008410000 */
        /* <DEDUP_REMOVED lines=38> */
[----:B------:R-:W-:-:S05]  /*1970*/  MOV R65, UR28 ;  /* 0x0000001c00417c02 */ /* 0x000fca0008000f00 */
[----:B------:R-:W-:Y:S01]  /*1980*/  FMUL.FTZ R64, R65, 1.4426950216293334961 ;  /* 0x3fb8aa3b41407820 */ /* 0x000fe20000410000 */
[----:B------:R3:W-:Y:S03]  /*1990*/  MUFU.COS R136, R66 ;  /* 0x0000004200887308 */ /* 0x0007e60000000000 */
[-C--:B------:R-:W-:Y:S01]  /*19a0*/  FMUL.FTZ R65, R31, R64.reuse ;  /* 0x000000401f417220 */ /* 0x080fe20000410000 */
[-C--:B------:R-:W-:Y:S01]  /*19b0*/  FMUL.FTZ R78, R20, R64.reuse ;  /* 0x00000040144e7220 */ /* 0x080fe20000410000 */
[-C--:B------:R-:W-:Y:S01]  /*19c0*/  FMUL.FTZ R82, R27, R64.reuse ;  /* 0x000000401b527220 */ /* 0x080fe20000410000 */
[-C--:B------:R-:W-:Y:S01]  /*19d0*/  FMUL.FTZ R110, R19, R64.reuse ;  /* 0x00000040136e7220 */ /* 0x080fe20000410000 */
[-C--:B------:R-:W-:Y:S01]  /*19e0*/  FMUL.FTZ R132, R26, R64.reuse ;  /* 0x000000401a847220 */ /* 0x080fe20000410000 */
[----:B------:R4:W5:Y:S01]  /*19f0*/  MUFU.EX2 R81, R65 ;  /* 0x0000004100517308 */ /* 0x0009620000000800 */
[-C--:B---3--:R-:W-:Y:S01]  /*1a00*/  FMUL.FTZ R66, R23, R64.reuse ;  /* 0x0000004017427220 */ /* 0x088fe20000410000 */
[----:B------:R-:W-:-:S06]  /*1a10*/  FMUL.FTZ R134, R18, R64 ;  /* 0x0000004012867220 */ /* 0x000fcc0000410000 */
[----:B------:R2:W3:Y:S01]  /*1a20*/  MUFU.EX2 R174, R66 ;  /* 0x0000004200ae7308 */ /* 0x0004e20000000800 */
[----:B----4-:R-:W-:-:S07]  /*1a30*/  FMUL.FTZ R65, R28, R64 ;  /* 0x000000401c417220 */ /* 0x010fce0000410000 */
[----:B------:R4:W1:Y:S01]  /*1a40*/  MUFU.EX2 R164, R65 ;  /* 0x0000004100a47308 */ /* 0x0008620000000800 */
[----:B--2---:R-:W-:Y:S01]  /*1a50*/  FMUL.FTZ R66, R60, R63 ;  /* 0x0000003f3c427220 */ /* 0x004fe20000410000 */
[C---:B-----5:R-:W-:Y:S01]  /*1a60*/  FMUL.FTZ R80, R81.reuse, R80 ;  /* 0x0000005051507220 */ /* 0x060fe20000410000 */
[----:B------:R-:W-:-:S05]  /*1a70*/  FMUL.FTZ R81, R81, R68 ;  /* 0x0000004451517220 */ /* 0x000fca0000410000 */
[----:B------:R-:W-:Y:S01]  /*1a80*/  MUFU.SIN R133, R72 ;  /* 0x0000004800857308 */ /* 0x000fe20000000400 */
[C---:B----4-:R-:W-:Y:S01]  /*1a90*/  FMUL.FTZ R65, R61.reuse, R63 ;  /* 0x0000003f3d417220 */ /* 0x050fe20000410000 */
[----:B------:R-:W-:Y:S01]  /*1aa0*/  FFMA.FTZ R61, R61, R62, R66 ;  /* 0x0000003e3d3d7223 */ /* 0x000fe20000010042 */
[----:B------:R-:W-:Y:S01]  /*1ab0*/  FMUL.FTZ R63, R25, R64 ;  /* 0x00000040193f7220 */ /* 0x000fe20000410000 */
[----:B---3--:R-:W-:Y:S01]  /*1ac0*/  FMUL.FTZ R176, R174, R69 ;  /* 0x00000045aeb07220 */ /* 0x008fe20000410000 */
[----:B------:R-:W-:Y:S01]  /*1ad0*/  FFMA.FTZ R65, R60, R62, -R65 ;  /* 0x0000003e3c417223 */ /* 0x000fe20000010841 */
[-C--:B------:R-:W-:Y:S01]  /*1ae0*/  FMUL.FTZ R60, R17, R64.reuse ;  /* 0x00000040113c7220 */ /* 0x080fe20000410000 */
[-C--:B------:R-:W-:Y:S01]  /*1af0*/  FMUL.FTZ R62, R24, R64.reuse ;  /* 0x00000040183e7220 */ /* 0x080fe20000410000 */
[----:B------:R2:W-:Y:S01]  /*1b00*/  MUFU.COS R157, R72 ;  /* 0x00000048009d7308 */ /* 0x0005e20000000000 */
[----:B------:R-:W-:Y:S01]  /*1b10*/  FMUL.FTZ R174, R174, R67 ;  /* 0x00000043aeae7220 */ /* 0x000fe20000410000 */
[C---:B-1----:R-:W-:Y:S01]  /*1b20*/  FMUL.FTZ R165, R164.reuse, R165 ;  /* 0x000000a5a4a57220 */ /* 0x042fe20000410000 */
[----:B------:R-:W-:Y:S01]  /*1b30*/  FMUL.FTZ R164, R164, R79 ;  /* 0x0000004fa4a47220 */ /* 0x000fe20000410000 */
[-C--:B------:R-:W-:Y:S01]  /*1b40*/  FMUL.FTZ R192, R0, R65.reuse ;  /* 0x0000004100c07220 */ /* 0x080fe20000410000 */
[-C--:B------:R-:W-:Y:S01]  /*1b50*/  FMUL.FTZ R145, R46, R65.reuse ;  /* 0x000000412e917220 */ /* 0x080fe20000410000 */
[-C--:B------:R-:W-:Y:S01]  /*1b60*/  FMUL.FTZ R144, R45, R65.reuse ;  /* 0x000000412d907220 */ /* 0x080fe20000410000 */
[-C--:B------:R-:W-:Y:S01]  /*1b70*/  FMUL.FTZ R143, R44, R65.reuse ;  /* 0x000000412c8f7220 */ /* 0x080fe20000410000 */
[----:B------:R-:W-:Y:S01]  /*1b80*/  MUFU.SIN R135, R74 ;  /* 0x0000004a00877308 */ /* 0x000fe20000000400 */
[-C--:B--2---:R-:W-:Y:S01]  /*1b90*/  FMUL.FTZ R72, R22, R64.reuse ;  /* 0x0000004016487220 */ /* 0x084fe20000410000 */
[-C--:B------:R-:W-:Y:S01]  /*1ba0*/  FMUL.FTZ R142, R43, R65.reuse ;  /* 0x000000412b8e7220 */ /* 0x080fe20000410000 */
[-C--:B------:R-:W-:Y:S01]  /*1bb0*/  FMUL.FTZ R141, R42, R65.reuse ;  /* 0x000000412a8d7220 */ /* 0x080fe20000410000 */
[----:B------:R-:W-:Y:S01]  /*1bc0*/  FMUL.FTZ R140, R41, R65 ;  /* 0x00000041298c7220 */ /* 0x000fe20000410000 */
[-C--:B------:R-:W-:Y:S01]  /*1bd0*/  FMUL.FTZ R190, R0, -R61.reuse ;  /* 0x8000003d00be7220 */ /* 0x080fe20000410000 */
[-C--:B------:R-:W-:Y:S01]  /*1be0*/  FMUL.FTZ R175, R46, -R61.reuse ;  /* 0x8000003d2eaf7220 */ /* 0x080fe20000410000 */
[-C--:B------:R-:W-:Y:S01]  /*1bf0*/  FMUL.FTZ R177, R45, -R61.reuse ;  /* 0x8000003d2db17220 */ /* 0x080fe20000410000 */
[----:B------:R1:W-:Y:S01]  /*1c00*/  MUFU.COS R155, R74 ;  /* 0x0000004a009b7308 */ /* 0x0003e20000000000 */
[-C--:B------:R-:W-:Y:S01]  /*1c10*/  FMUL.FTZ R178, R44, -R61.reuse ;  /* 0x8000003d2cb27220 */ /* 0x080fe20000410000 */
[-C--:B------:R-:W-:Y:S01]  /*1c20*/  FMUL.FTZ R179, R43, -R61.reuse ;  /* 0x8000003d2bb37220 */ /* 0x080fe20000410000 */
[-C--:B------:R-:W-:Y:S01]  /*1c30*/  FMUL.FTZ R180, R42, -R61.reuse ;  /* 0x8000003d2ab47220 */ /* 0x080fe20000410000 */
[-C--:B------:R-:W-:Y:S01]  /*1c40*/  FMUL.FTZ R181, R41, -R61.reuse ;  /* 0x8000003d29b57220 */ /* 0x080fe20000410000 */
[-C--:B------:R-:W-:Y:S01]  /*1c50*/  FMUL.FTZ R182, R40, -R61.reuse ;  /* 0x8000003d28b67220 */ /* 0x080fe20000410000 */
[-C--:B------:R-:W-:Y:S01]  /*1c60*/  FMUL.FTZ R183, R39, -R61.reuse ;  /* 0x8000003d27b77220 */ /* 0x080fe20000410000 */
[-C--:B------:R-:W-:Y:S01]  /*1c70*/  FMUL.FTZ R184, R38, -R61.reuse ;  /* 0x8000003d26b87220 */ /* 0x080fe20000410000 */
[----:B------:R-:W-:Y:S01]  /*1c80*/  MUFU.SIN R137, R70 ;  /* 0x0000004600897308 */ /* 0x000fe20000000400 */
[-C--:B-1----:R-:W-:Y:S01]  /*1c90*/  FMUL.FTZ R74, R29, R64.reuse ;  /* 0x000000401d4a7220 */ /* 0x082fe20000410000 */
[-C--:B------:R-:W-:Y:S01]  /*1ca0*/  FMUL.FTZ R185, R37, -R61.reuse ;  /* 0x8000003d25b97220 */ /* 0x080fe20000410000 */
[-C--:B------:R-:W-:Y:S01]  /*1cb0*/  FMUL.FTZ R186, R36, -R61.reuse ;  /* 0x8000003d24ba7220 */ /* 0x080fe20000410000 */
[-C--:B------:R-:W-:Y:S01]  /*1cc0*/  FMUL.FTZ R187, R35, -R61.reuse ;  /* 0x8000003d23bb7220 */ /* 0x080fe20000410000 */
[-C--:B------:R-:W-:Y:S01]  /*1cd0*/  FMUL.FTZ R188, R34, -R61.reuse ;  /* 0x8000003d22bc7220 */ /* 0x080fe20000410000 */
[-C--:B------:R-:W-:Y:S01]  /*1ce0*/  FMUL.FTZ R189, R33, -R61.reuse ;  /* 0x8000003d21bd7220 */ /* 0x080fe20000410000 */
[----:B------:R-:W-:Y:S01]  /*1cf0*/  FMUL.FTZ R191, R32, -R61 ;  /* 0x8000003d20bf7220 */ /* 0x000fe20000410000 */
[----:B------:R1:W-:Y:S08]  /*1d00*/  MUFU.COS R151, R70 ;  /* 0x0000004600977308 */ /* 0x0003f00000000000 */
[----:B------:R-:W-:Y:S01]  /*1d10*/  MUFU.SIN R147, R76 ;  /* 0x0000004c00937308 */ /* 0x000fe20000000400 */
[----:B-1----:R-:W-:-:S07]  /*1d20*/  FMUL.FTZ R70, R30, R64 ;  /* 0x000000401e467220 */ /* 0x002fce0000410000 */
[----:B------:R1:W-:Y:S08]  /*1d30*/  MUFU.COS R149, R76 ;  /* 0x0000004c00957308 */ /* 0x0003f00000000000 */
[----:B------:R2:W3:Y:S01]  /*1d40*/  MUFU.EX2 R150, R60 ;  /* 0x0000003c00967308 */ /* 0x0004e20000000800 */
[-C--:B-1----:R-:W-:Y:S01]  /*1d50*/  FMUL.FTZ R76, R21, R64.reuse ;  /* 0x00000040154c7220 */ /* 0x082fe20000410000 */
[----:B------:R-:W-:-:S06]  /*1d60*/  FMUL.FTZ R64, R16, R64 ;  /* 0x0000004010407220 */ /* 0x000fcc0000410000 */
[----:B------:R-:W-:Y:S01]  /*1d70*/  MUFU.COS R139, R138 ;  /* 0x0000008a008b7308 */ /* 0x000fe20000000000 */
[----:B--2---:R-:W-:Y:S01]  /*1d80*/  MOV R60, UR26 ;  /* 0x0000001a003c7c02 */ /* 0x004fe20008000f00 */
[----:B------:R-:W-:Y:S02]  /*1d90*/  UMOV UR26, 0x400 ;  /* 0x00000400001a7882 */ /* 0x000fe40000000000 */
[----:B0-----:R-:W-:Y:S01]  /*1da0*/  ULEA UR27, UR27, UR26, 0x18 ;  /* 0x0000001a1b1b7291 */ /* 0x001fe2000f8ec0ff */
[----:B------:R-:W-:Y:S02]  /*1db0*/  IADD3 R60, PT, PT, R60, UR8, RZ ;  /* 0x000000083c3c7c10 */ /* 0x000fe4000fffe0ff */
[----:B------:R-:W-:Y:S01]  /*1dc0*/  @P0 IADD3 R60, PT, PT, R128, 0x200, RZ ;  /* 0x00000200803c0810 */ /* 0x000fe20007ffe0ff */
[----:B------:R-:W0:Y:S01]  /*1dd0*/  MUFU.EX2 R110, R110 ;  /* 0x0000006e006e7308 */ /* 0x000e220000000800 */
[C---:B---3--:R-:W-:Y:S01]  /*1de0*/  FMUL.FTZ R151, R150.reuse, R151 ;  /* 0x0000009796977220 */ /* 0x048fe20000410000 */
[----:B------:R-:W-:Y:S01]  /*1df0*/  FMUL.FTZ R150, R150, R137 ;  /* 0x0000008996967220 */ /* 0x000fe20000410000 */
[----:B------:R-:W-:Y:S01]  /*1e00*/  LEA R60, R60, UR27, 0x3 ;  /* 0x0000001b3c3c7c11 */ /* 0x000fe2000f8e18ff */
[----:B------:R-:W-:-:S04]  /*1e10*/  FMUL.FTZ R137, R38, R65 ;  /* 0x0000004126897220 */ /* 0x000fc80000410000 */
[----:B------:R-:W1:Y:S01]  /*1e20*/  MUFU.EX2 R132, R132 ;  /* 0x0000008400847308 */ /* 0x000e620000000800 */
[----:B------:R2:W-:Y:S07]  /*1e30*/  STS.64 [R60+0x2510], R80 ;  /* 0x002510503c007388 */ /* 0x0005ee0000000a00 */
[----:B------:R-:W3:Y:S01]  /*1e40*/  MUFU.EX2 R134, R134 ;  /* 0x0000008600867308 */ /* 0x000ee20000000800 */
[C---:B0-----:R-:W-:Y:S01]  /*1e50*/  FMUL.FTZ R158, R110.reuse, R131 ;  /* 0x000000836e9e7220 */ /* 0x041fe20000410000 */
[----:B------:R-:W-:Y:S01]  /*1e60*/  FMUL.FTZ R159, R110, R159 ;  /* 0x0000009f6e9f7220 */ /* 0x000fe20000410000 */
[----:B------:R-:W-:-:S05]  /*1e70*/  FMUL.FTZ R131, R32, R65 ;  /* 0x0000004120837220 */ /* 0x000fca0000410000 */
[----:B------:R-:W0:Y:S01]  /*1e80*/  MUFU.EX2 R63, R63 ;  /* 0x0000003f003f7308 */ /* 0x000e220000000800 */
[C---:B-1----:R-:W-:Y:S01]  /*1e90*/  FMUL.FTZ R157, R132.reuse, R157 ;  /* 0x0000009d849d7220 */ /* 0x042fe20000410000 */
[----:B------:R-:W-:Y:S01]  /*1ea0*/  FMUL.FTZ R156, R132, R133 ;  /* 0x00000085849c7220 */ /* 0x000fe20000410000 */
[-C--:B------:R-:W-:Y:S01]  /*1eb0*/  FMUL.FTZ R133, R34, R65.reuse ;  /* 0x0000004122857220 */ /* 0x080fe20000410000 */
[----:B------:R-:W-:-:S04]  /*1ec0*/  FMUL.FTZ R132, R33, R65 ;  /* 0x0000004121847220 */ /* 0x000fc80000410000 */
[----:B------:R-:W1:Y:S01]  /*1ed0*/  MUFU.EX2 R64, R64 ;  /* 0x0000004000407308 */ /* 0x000e620000000800 */
[C---:B---3--:R-:W-:Y:S01]  /*1ee0*/  FMUL.FTZ R155, R134.reuse, R155 ;  /* 0x0000009b869b7220 */ /* 0x048fe20000410000 */
[----:B------:R-:W-:Y:S01]  /*1ef0*/  FMUL.FTZ R154, R134, R135 ;  /* 0x00000087869a7220 */ /* 0x000fe20000410000 */
[-C--:B------:R-:W-:Y:S01]  /*1f00*/  FMUL.FTZ R135, R36, R65.reuse ;  /* 0x0000004124877220 */ /* 0x080fe20000410000 */
[----:B------:R-:W-:-:S04]  /*1f10*/  FMUL.FTZ R134, R35, R65 ;  /* 0x0000004123867220 */ /* 0x000fc80000410000 */
[----:B------:R-:W3:Y:S01]  /*1f20*/  MUFU.EX2 R70, R70 ;  /* 0x0000004600467308 */ /* 0x000ee20000000800 */
[C---:B0-----:R-:W-:Y:S01]  /*1f30*/  FMUL.FTZ R153, R63.reuse, R136 ;  /* 0x000000883f997220 */ /* 0x041fe20000410000 */
[----:B------:R-:W-:Y:S01]  /*1f40*/  FMUL.FTZ R152, R63, R152 ;  /* 0x000000983f987220 */ /* 0x000fe20000410000 */
[----:B------:R-:W-:-:S05]  /*1f50*/  FMUL.FTZ R136, R37, R65 ;  /* 0x0000004125887220 */ /* 0x000fca0000410000 */
[----:B------:R-:W0:Y:S01]  /*1f60*/  MUFU.EX2 R72, R72 ;  /* 0x0000004800487308 */ /* 0x000e220000000800 */
[----:B-1----:R-:W-:Y:S01]  /*1f70*/  FMUL.FTZ R148, R64, R139 ;  /* 0x0000008b40947220 */ /* 0x002fe20000410000 */
[----:B------:R-:W-:-:S06]  /*1f80*/  FMUL.FTZ R139, R40, R65 ;  /* 0x00000041288b7220 */ /* 0x000fcc0000410000 */
[----:B------:R-:W1:Y:S01]  /*1f90*/  MUFU.EX2 R74, R74 ;  /* 0x0000004a004a7308 */ /* 0x000e620000000800 */
[C---:B---3--:R-:W-:Y:S01]  /*1fa0*/  FMUL.FTZ R173, R70.reuse, R173 ;  /* 0x000000ad46ad7220 */ /* 0x048fe20000410000 */
[----:B------:R-:W-:-:S06]  /*1fb0*/  FMUL.FTZ R172, R70, R71 ;  /* 0x0000004746ac7220 */ /* 0x000fcc0000410000 */
[----:B------:R-:W3:Y:S01]  /*1fc0*/  MUFU.EX2 R76, R76 ;  /* 0x0000004c004c7308 */ /* 0x000ee20000000800 */
[C---:B0-----:R-:W-:Y:S01]  /*1fd0*/  FMUL.FTZ R171, R72.reuse, R171 ;  /* 0x000000ab48ab7220 */ /* 0x041fe20000410000 */
[----:B------:R-:W-:-:S06]  /*1fe0*/  FMUL.FTZ R170, R72, R73 ;  /* 0x0000004948aa7220 */ /* 0x000fcc0000410000 */
[----:B------:R-:W0:Y:S01]  /*1ff0*/  MUFU.EX2 R78, R78 ;  /* 0x0000004e004e7308 */ /* 0x000e220000000800 */
[C---:B-1----:R-:W-:Y:S01]  /*2000*/  FMUL.FTZ R169, R74.reuse, R169 ;  /* 0x000000a94aa97220 */ /* 0x042fe20000410000 */
[----:B------:R-:W-:-:S06]  /*2010*/  FMUL.FTZ R168, R74, R75 ;  /* 0x0000004b4aa87220 */ /* 0x000fcc0000410000 */
[----:B------:R-:W1:Y:S01]  /*2020*/  MUFU.EX2 R82, R82 ;  /* 0x0000005200527308 */ /* 0x000e620000000800 */
[C---:B---3--:R-:W-:Y:S01]  /*2030*/  FMUL.FTZ R167, R76.reuse, R167 ;  /* 0x000000a74ca77220 */ /* 0x048fe20000410000 */
[----:B------:R-:W-:-:S06]  /*2040*/  FMUL.FTZ R166, R76, R77 ;  /* 0x0000004d4ca67220 */ /* 0x000fcc0000410000 */
[----:B------:R-:W3:Y:S01]  /*2050*/  MUFU.EX2 R62, R62 ;  /* 0x0000003e003e7308 */ /* 0x000ee20000000800 */
[C---:B0-----:R-:W-:Y:S01]  /*2060*/  FMUL.FTZ R163, R78.reuse, R163 ;  /* 0x000000a34ea37220 */ /* 0x041fe20000410000 */
[----:B------:R-:W-:-:S06]  /*2070*/  FMUL.FTZ R162, R78, R83 ;  /* 0x000000534ea27220 */ /* 0x000fcc0000410000 */
[----:B------:R0:W4:Y:S01]  /*2080*/  MUFU.SIN R67, R138 ;  /* 0x0000008a00437308 */ /* 0x0001220000000400 */
[C---:B-1----:R-:W-:Y:S01]  /*2090*/  FMUL.FTZ R161, R82.reuse, R161 ;  /* 0x000000a152a17220 */ /* 0x042fe20000410000 */
[----:B------:R-:W-:Y:S01]  /*20a0*/  FMUL.FTZ R160, R82, R111 ;  /* 0x0000006f52a07220 */ /* 0x000fe20000410000 */
[C---:B---3--:R-:W-:Y:S01]  /*20b0*/  FMUL.FTZ R149, R62.reuse, R149 ;  /* 0x000000953e957220 */ /* 0x048fe20000410000 */
[----:B------:R-:W-:Y:S01]  /*20c0*/  FMUL.FTZ R147, R62, R147 ;  /* 0x000000933e937220 */ /* 0x000fe20000410000 */
[----:B0-----:R-:W-:Y:S01]  /*20d0*/  FMUL.FTZ R138, R39, R65 ;  /* 0x00000041278a7220 */ /* 0x001fe20000410000 */
[----:B----4-:R-:W-:Y:S01]  /*20e0*/  FMUL.FTZ R146, R64, R67 ;  /* 0x0000004340927220 */ /* 0x010fe20000410000 */
[----:B------:R-:W-:Y:S06]  /*20f0*/  BAR.SYNC.DEFER_BLOCKING 0x0 ;  /* 0x0000000000007b1d */ /* 0x000fec0000010000 */
[----:B--2---:R-:W-:Y:S05]  /*2100*/  @P2 BRA `(.L_x_3103) ;  /* 0x0000000000242947 */ /* 0x004fea0003800000 */
        /* <DEDUP_REMOVED lines=9> */
.L_x_3103:
[----:B------:R-:W-:-:S06]  /*21a0*/  LEA R110, R128, UR27, 0x3 ;  /* 0x0000001b806e7c11 */ /* 0x000fcc000f8e18ff */
[----:B------:R-:W0:Y:S02]  /*21b0*/  LDS.64 R110, [R110+0x3518] ;  /* 0x003518006e6e7984 */ /* 0x000e240000000a00 */
.L_x_3104:
[----:B------:R-:W-:Y:S05]  /*21c0*/  BSYNC.RECONVERGENT B0 ;  /* 0x0000000000007941 */ /* 0x000fea0003800200 */
.L_x_3102:
        /* <DEDUP_REMOVED lines=8> */
[----:B------:R-:W-:Y:S01]  /*2250*/  FFMA.FTZ R65, R15, R176, -R62 ;  /* 0x000000b00f417223 */ /* 0x000fe2000001083e */
[----:B--2---:R-:W-:-:S04]  /*2260*/  @P1 IMAD R60, R60, R61, UR8 ;  /* 0x000000083c3c1e24 */ /* 0x004fc8000f8e023d */
[----:B------:R-:W-:-:S04]  /*2270*/  @P1 IMAD.WIDE R60, R60, R63, UR4 ;  /* 0x000000043c3c1e25 */ /* 0x000fc8000f8e023f */
[----:B------:R-:W-:Y:S01]  /*2280*/  FMUL.FTZ R63, R15, R174 ;  /* 0x000000ae0f3f7220 */ /* 0x000fe20000410000 */
[----:B------:R-:W-:-:S03]  /*2290*/  FADD.FTZ R65, R8, R65 ;  /* 0x0000004108417221 */ /* 0x000fc60000010000 */
[----:B------:R-:W-:Y:S01]  /*22a0*/  FFMA.FTZ R63, RZ, R176, R63 ;  /* 0x000000b0ff3f7223 */ /* 0x000fe2000001003f */
[----:B------:R-:W-:Y:S01]  /*22b0*/  FMUL.FTZ R64, R172, R65 ;  /* 0x00000041ac407220 */ /* 0x000fe20000410000 */
[----:B------:R2:W5:Y:S01]  /*22c0*/  @P1 LDG.E.128 R76, desc[UR24][R60.64] ;  /* 0x000000183c4c1981 */ /* 0x000562000c1e1d00 */
[----:B------:R-:W-:Y:S01]  /*22d0*/  ISETP.GT.U32.AND P2, PT, R128, 0x1f, PT ;  /* 0x0000001f8000780c */ /* 0x000fe20003f44070 */
[----:B------:R-:W-:-:S04]  /*22e0*/  FADD.FTZ R63, RZ, R63 ;  /* 0x0000003fff3f7221 */ /* 0x000fc80000010000 */
        /* <DEDUP_REMOVED lines=16> */
[----:B------:R-:W-:Y:S01]  /*23f0*/  FADD.FTZ R65, R14, R65 ;  /* 0x000000410e417221 */ /* 0x000fe20000010000 */
[----:B------:R-:W-:-:S03]  /*2400*/  FMUL.FTZ R60, R166, R62 ;  /* 0x0000003ea63c7220 */ /* 0x000fc60000410000 */
[-C--:B------:R-:W-:Y:S01]  /*2410*/  FMUL.FTZ R61, R166, R65.reuse ;  /* 0x00000041a63d7220 */ /* 0x080fe20000410000 */
[----:B------:R-:W-:-:S03]  /*2420*/  FFMA.FTZ R60, R167, R65, -R60 ;  /* 0x00000041a73c7223 */ /* 0x000fc6000001083c */
[----:B------:R-:W-:Y:S01]  /*2430*/  FFMA.FTZ R61, R167, R62, R61 ;  /* 0x0000003ea73d7223 */ /* 0x000fe2000001003d */
[----:B------:R-:W-:Y:S01]  /*2440*/  FADD.FTZ R62, R7, R60 ;  /* 0x0000003c073e7221 */ /* 0x000fe20000010000 */
[-C--:B------:R-:W-:Y:S02]  /*2450*/  FMUL.FTZ R60, R80, R174.reuse ;  /* 0x000000ae503c7220 */ /* 0x080fe40000410000 */
[----:B------:R-:W-:Y:S01]  /*2460*/  FADD.FTZ R63, RZ, R61 ;  /* 0x0000003dff3f7221 */ /* 0x000fe20000010000 */
[C---:B------:R-:W-:Y:S01]  /*2470*/  FMUL.FTZ R61, R81.reuse, R174 ;  /* 0x000000ae513d7220 */ /* 0x040fe20000410000 */
[C---:B------:R-:W-:Y:S01]  /*2480*/  FMUL.FTZ R64, R164.reuse, R62 ;  /* 0x0000003ea4407220 */ /* 0x040fe20000410000 */
[-C--:B------:R-:W-:Y:S01]  /*2490*/  FFMA.FTZ R60, R81, R176.reuse, R60 ;  /* 0x000000b0513c7223 */ /* 0x080fe2000001003c */
[-C--:B------:R-:W-:Y:S01]  /*24a0*/  FMUL.FTZ R65, R164, R63.reuse ;  /* 0x0000003fa4417220 */ /* 0x080fe20000410000 */
[----:B------:R-:W-:Y:S01]  /*24b0*/  FFMA.FTZ R61, R80, R176, -R61 ;  /* 0x000000b0503d7223 */ /* 0x000fe2000001083d */
[----:B------:R-:W-:-:S02]  /*24c0*/  FFMA.FTZ R63, R165, R63, R64 ;  /* 0x0000003fa53f7223 */ /* 0x000fc40000010040 */
[----:B------:R-:W-:Y:S01]  /*24d0*/  FFMA.FTZ R66, R165, R62, -R65 ;  /* 0x0000003ea5427223 */ /* 0x000fe20000010841 */
[CC--:B------:R-:W-:Y:S01]  /*24e0*/  FMUL.FTZ R64, R172.reuse, R61.reuse ;  /* 0x0000003dac407220 */ /* 0x0c0fe20000410000 */
[-C--:B------:R-:W-:Y:S01]  /*24f0*/  FMUL.FTZ R62, R172, R60.reuse ;  /* 0x0000003cac3e7220 */ /* 0x080fe20000410000 */
[----:B------:R-:W-:Y:S01]  /*2500*/  FADD.FTZ R63, RZ, R63 ;  /* 0x0000003fff3f7221 */ /* 0x000fe20000010000 */
[----:B------:R-:W-:Y:S01]  /*2510*/  FADD.FTZ R66, R13, R66 ;  /* 0x000000420d427221 */ /* 0x000fe20000010000 */
[C---:B------:R-:W-:Y:S01]  /*2520*/  FFMA.FTZ R64, R173.reuse, R60, R64 ;  /* 0x0000003cad407223 */ /* 0x040fe20000010040 */
[----:B------:R-:W-:Y:S01]  /*2530*/  FFMA.FTZ R62, R173, R61, -R62 ;  /* 0x0000003dad3e7223 */ /* 0x000fe2000001083e */
[CC--:B------:R-:W-:Y:S01]  /*2540*/  FMUL.FTZ R68, R162.reuse, R63.reuse ;  /* 0x0000003fa2447220 */ /* 0x0c0fe20000410000 */
[----:B------:R-:W-:Y:S01]  /*2550*/  FMUL.FTZ R70, R162, R66 ;  /* 0x00000042a2467220 */ /* 0x000fe20000410000 */
[C---:B------:R-:W-:Y:S01]  /*2560*/  FMUL.FTZ R60, R170.reuse, R64 ;  /* 0x00000040aa3c7220 */ /* 0x040fe20000410000 */
[----:B------:R-:W-:Y:S01]  /*2570*/  FMUL.FTZ R61, R170, R62 ;  /* 0x0000003eaa3d7220 */ /* 0x000fe20000410000 */
[C---:B------:R-:W-:Y:S01]  /*2580*/  FFMA.FTZ R65, R163.reuse, R66, -R68 ;  /* 0x00000042a3417223 */ /* 0x040fe20000010844 */
[----:B------:R-:W-:Y:S01]  /*2590*/  FFMA.FTZ R70, R163, R63, R70 ;  /* 0x0000003fa3467223 */ /* 0x000fe20000010046 */
[C---:B------:R-:W-:Y:S01]  /*25a0*/  FFMA.FTZ R60, R171.reuse, R62, -R60 ;  /* 0x0000003eab3c7223 */ /* 0x040fe2000001083c */
[----:B------:R-:W-:Y:S01]  /*25b0*/  FFMA.FTZ R61, R171, R64, R61 ;  /* 0x00000040ab3d7223 */ /* 0x000fe2000001003d */
[----:B------:R-:W-:Y:S01]  /*25c0*/  FADD.FTZ R65, R6, R65 ;  /* 0x0000004106417221 */ /* 0x000fe20000010000 */
[----:B------:R-:W-:Y:S01]  /*25d0*/  FADD.FTZ R70, RZ, R70 ;  /* 0x00000046ff467221 */ /* 0x000fe20000010000 */
[C---:B------:R-:W-:Y:S01]  /*25e0*/  FMUL.FTZ R62, R168.reuse, R60 ;  /* 0x0000003ca83e7220 */ /* 0x040fe20000410000 */
[----:B------:R-:W-:Y:S01]  /*25f0*/  FMUL.FTZ R63, R168, R61 ;  /* 0x0000003da83f7220 */ /* 0x000fe20000410000 */
[C---:B------:R-:W-:Y:S01]  /*2600*/  FMUL.FTZ R66, R160.reuse, R65 ;  /* 0x00000041a0427220 */ /* 0x040fe20000410000 */
[----:B------:R-:W-:Y:S01]  /*2610*/  FMUL.FTZ R64, R160, R70 ;  /* 0x00000046a0407220 */ /* 0x000fe20000410000 */
[C---:B------:R-:W-:Y:S01]  /*2620*/  FFMA.FTZ R62, R169.reuse, R61, R62 ;  /* 0x0000003da93e7223 */ /* 0x040fe2000001003e */
[----:B------:R-:W-:Y:S01]  /*2630*/  FFMA.FTZ R63, R169, R60, -R63 ;  /* 0x0000003ca93f7223 */ /* 0x000fe2000001083f */
[C---:B------:R-:W-:Y:S01]  /*2640*/  FFMA.FTZ R66, R161.reuse, R70, R66 ;  /* 0x00000046a1427223 */ /* 0x040fe20000010042 */
[----:B------:R-:W-:Y:S01]  /*2650*/  FFMA.FTZ R65, R161, R65, -R64 ;  /* 0x00000041a1417223 */ /* 0x000fe20000010840 */
[CC--:B------:R-:W-:Y:S01]  /*2660*/  FMUL.FTZ R60, R166.reuse, R62.reuse ;  /* 0x0000003ea63c7220 */ /* 0x0c0fe20000410000 */
[-C--:B------:R-:W-:Y:S01]  /*2670*/  FMUL.FTZ R61, R166, R63.reuse ;  /* 0x0000003fa63d7220 */ /* 0x080fe20000410000 */
[----:B------:R-:W-:Y:S01]  /*2680*/  FADD.FTZ R66, RZ, R66 ;  /* 0x00000042ff427221 */ /* 0x000fe20000010000 */
[----:B------:R-:W-:Y:S01]  /*2690*/  FADD.FTZ R65, R12, R65 ;  /* 0x000000410c417221 */ /* 0x000fe20000010000 */
        /* <DEDUP_REMOVED lines=8> */
[C---:B------:R-:W-:Y:S01]  /*2720*/  FFMA.FTZ R62, R165.reuse, R61, R62 ;  /* 0x0000003da53e7223 */ /* 0x040fe2000001003e */
[----:B------:R-:W-:Y:S01]  /*2730*/  FFMA.FTZ R63, R165, R60, -R63 ;  /* 0x0000003ca53f7223 */ /* 0x000fe2000001083f */
[----:B------:R-:W-:Y:S01]  /*2740*/  FADD.FTZ R64, R5, R64 ;  /* 0x0000004005407221 */ /* 0x000fe20000010000 */
[----:B------:R-:W-:Y:S01]  /*2750*/  FADD.FTZ R67, RZ, R67 ;  /* 0x00000043ff437221 */ /* 0x000fe20000010000 */
        /* <DEDUP_REMOVED lines=8> */
[CC--:B------:R-:W-:Y:S01]  /*27e0*/  FMUL.FTZ R62, R160.reuse, R60.reuse ;  /* 0x0000003ca03e7220 */ /* 0x0c0fe20000410000 */
[-C--:B------:R-:W-:Y:S01]  /*27f0*/  FMUL.FTZ R63, R160, R61.reuse ;  /* 0x0000003da03f7220 */ /* 0x080fe20000410000 */
[----:B------:R-:W-:Y:S01]  /*2800*/  FADD.FTZ R66, RZ, R66 ;  /* 0x00000042ff427221 */ /* 0x000fe20000010000 */
[----:B------:R-:W-:Y:S01]  /*2810*/  FADD.FTZ R64, R11, R64 ;  /* 0x000000400b407221 */ /* 0x000fe20000010000 */
[C---:B------:R-:W-:Y:S01]  /*2820*/  FFMA.FTZ R62, R161.reuse, R61, R62 ;  /* 0x0000003da13e7223 */ /* 0x040fe2000001003e */
[----:B------:R-:W-:Y:S01]  /*2830*/  FFMA.FTZ R63, R161, R60, -R63 ;  /* 0x0000003ca13f7223 */ /* 0x000fe2000001083f */
[C---:B------:R-:W-:Y:S01]  /*2840*/  FMUL.FTZ R68, R154.reuse, R66 ;  /* 0x000000429a447220 */ /* 0x040fe20000410000 */
[----:B------:R-:W-:Y:S01]  /*2850*/  FMUL.FTZ R67, R154, R64 ;  /* 0x000000409a437220 */ /* 0x000fe20000410000 */
[C---:B------:R-:W-:Y:S01]  /*2860*/  FMUL.FTZ R60, R158.reuse, R62 ;  /* 0x0000003e9e3c7220 */ /* 0x040fe20000410000 */
[-C--:B------:R-:W-:Y:S01]  /*2870*/  FMUL.FTZ R61, R158, R63.reuse ;  /* 0x0000003f9e3d7220 */ /* 0x080fe20000410000 */
[C---:B------:R-:W-:Y:S01]  /*2880*/  FFMA.FTZ R65, R155.reuse, R64, -R68 ;  /* 0x000000409b417223 */ /* 0x040fe20000010844 */
[----:B------:R-:W-:Y:S01]  /*2890*/  FFMA.FTZ R67, R155, R66, R67 ;  /* 0x000000429b437223 */ /* 0x000fe20000010043 */
[C---:B------:R-:W-:Y:S01]  /*28a0*/  FFMA.FTZ R60, R159.reuse, R63, -R60 ;  /* 0x0000003f9f3c7223 */ /* 0x040fe2000001083c */
[----:B------:R-:W-:Y:S01]  /*28b0*/  FFMA.FTZ R61, R159, R62, R61 ;  /* 0x0000003e9f3d7223 */ /* 0x000fe2000001003d */
[----:B------:R-:W-:Y:S01]  /*28c0*/  FADD.FTZ R65, R4, R65 ;  /* 0x0000004104417221 */ /* 0x000fe20000010000 */
[----:B------:R-:W-:Y:S01]  /*28d0*/  FADD.FTZ R67, RZ, R67 ;  /* 0x00000043ff437221 */ /* 0x000fe20000010000 */
[CC--:B------:R-:W-:Y:S01]  /*28e0*/  FMUL.FTZ R62, R156.reuse, R60.reuse ;  /* 0x0000003c9c3e7220 */ /* 0x0c0fe20000410000 */
        /* <DEDUP_REMOVED lines=24> */
[-C--:B------:R-:W-:Y:S01]  /*2a70*/  FMUL.FTZ R61, R150, R63.reuse ;  /* 0x0000003f963d7220 */ /* 0x080fe20000410000 */
[C---:B------:R-:W-:Y:S01]  /*2a80*/  FMUL.FTZ R68, R147.reuse, R64 ;  /* 0x0000004093447220 */ /* 0x040fe20000410000 */
[----:B------:R-:W-:Y:S01]  /*2a90*/  FMUL.FTZ R65, R147, R66 ;  /* 0x0000004293417220 */ /* 0x000fe20000410000 */
[C---:B------:R-:W-:Y:S01]  /*2aa0*/  FFMA.FTZ R60, R151.reuse, R63, -R60 ;  /* 0x0000003f973c7223 */ /* 0x040fe2000001083c */
[----:B------:R-:W-:Y:S01]  /*2ab0*/  FFMA.FTZ R62, R151, R62, R61 ;  /* 0x0000003e973e7223 */ /* 0x000fe2000001003d */
[C---:B------:R-:W-:Y:S01]  /*2ac0*/  FFMA.FTZ R68, R149.reuse, R66, R68 ;  /* 0x0000004295447223 */ /* 0x040fe20000010044 */
[----:B------:R-:W-:Y:S01]  /*2ad0*/  FFMA.FTZ R66, R149, R64, -R65 ;  /* 0x0000004095427223 */ /* 0x000fe20000010841 */
[C---:B------:R-:W-:Y:S01]  /*2ae0*/  FMUL.FTZ R64, R147.reuse, R60 ;  /* 0x0000003c93407220 */ /* 0x040fe20000410000 */
[-C--:B------:R-:W-:Y:S01]  /*2af0*/  FMUL.FTZ R61, R147, R62.reuse ;  /* 0x0000003e933d7220 */ /* 0x080fe20000410000 */
[----:B------:R-:W-:Y:S01]  /*2b00*/  FADD.FTZ R67, RZ, R68 ;  /* 0x00000044ff437221 */ /* 0x000fe20000010000 */
        /* <DEDUP_REMOVED lines=12> */
[----:B------:R-:W-:-:S05]  /*2bd0*/  FADD.FTZ R63, RZ, R64 ;  /* 0x00000040ff3f7221 */ /* 0x000fca0000010000 */
[----:B------:R2:W-:Y:S02]  /*2be0*/  STS.128 [R125], R60 ;  /* 0x0000003c7d007388 */ /* 0x0005e40000000c00 */
[----:B--2---:R-:W-:Y:S01]  /*2bf0*/  P2R R60, PR, RZ, 0x4 ;  /* 0x00000004ff3c7803 */ /* 0x004fe20000000000 */
[----:B------:R-:W-:Y:S06]  /*2c00*/  BAR.SYNC.DEFER_BLOCKING 0x0 ;  /* 0x0000000000007b1d */ /* 0x000fec0000010000 */
[----:B------:R-:W-:Y:S05]  /*2c10*/  @P2 BRA `(.L_x_3105) ;  /* 0x0000000800c02947 */ /* 0x000fea0003800000 */
[----:B------:R-:W-:Y:S01]  /*2c20*/  LDS.128 R60, [R124] ;  /* 0x000000007c3c7984 */ /* 0x000fe20000000c00 */
[C---:B------:R-:W-:Y:S01]  /*2c30*/  ISETP.GE.AND P4, PT, R123.reuse, 0x10, PT ;  /* 0x000000107b00780c */ /* 0x040fe20003f86270 */
[----:B------:R-:W-:Y:S01]  /*2c40*/  UMOV UR26, 0xffffffff ;  /* 0xffffffff001a7882 */ /* 0x000fe20000000000 */
[C---:B------:R-:W-:Y:S01]  /*2c50*/  ISETP.GE.AND P2, PT, R123.reuse, 0x8, PT ;  /* 0x000000087b00780c */ /* 0x040fe20003f46270 */
[----:B------:R-:W2:Y:S01]  /*2c60*/  LDS.128 R64, [R124+0x10] ;  /* 0x000010007c407984 */ /* 0x000ea20000000c00 */
[C---:B------:R-:W-:Y:S02]  /*2c70*/  ISETP.GE.AND P3, PT, R123.reuse, 0x4, PT ;  /* 0x000000047b00780c */ /* 0x040fe40003f66270 */
[----:B------:R-:W-:Y:S01]  /*2c80*/  ISETP.GE.AND P5, PT, R123, 0x1, PT ;  /* 0x000000017b00780c */ /* 0x000fe20003fa6270 */
        /* <DEDUP_REMOVED lines=44> */
[CC--:B----4-:R-:W-:Y:S01]  /*2f50*/  FMUL.FTZ R74, R82.reuse, R73.reuse ;  /* 0x00000049524a7220 */ /* 0x0d0fe20000410000 */
[----:B------:R-:W-:Y:S01]  /*2f60*/  @P5 FADD.FTZ R193, R193, R196 ;  /* 0x000000c4c1c15221 */ /* 0x000fe20000010000 */
[C---:B------:R-:W-:Y:S02]  /*2f70*/  FMUL.FTZ R75, R83.reuse, R73 ;  /* 0x00000049534b7220 */ /* 0x040fe40000410000 */
        /* <DEDUP_REMOVED lines=48> */
.L_x_3163:
[----:B------:R-:W-:Y:S01]  /*3280*/  ISETP.GE.AND P2, PT, R123, 0x10, PT ;  /* 0x000000107b00780c */ /* 0x000fe20003f46270 */
[CC--:B0-----:R-:W-:Y:S01]  /*3290*/  FMUL.FTZ R197, R83.reuse, R195.reuse ;  /* 0x000000c353c57220 */ /* 0x0c1fe20000410000 */
[C---:B------:R-:W-:Y:S01]  /*32a0*/  FMUL.FTZ R198, R82.reuse, R195 ;  /* 0x000000c352c67220 */ /* 0x040fe20000410000 */
[CC--:B---3--:R-:W-:Y:S01]  /*32b0*/  FMUL.FTZ R75, R83.reuse, R73.reuse ;  /* 0x00000049534b7220 */ /* 0x0c8fe20000410000 */
        /* <DEDUP_REMOVED lines=9> */
.L_x_3166:
[----:B------:R-:W-:-:S03]  /*3350*/  UMOV UR26, 0xffffffff ;  /* 0xffffffff001a7882 */ /* 0x000fc60000000000 */
[----:B------:R-:W-:Y:S05]  /*3360*/  BRA.DIV UR26, `(.L_x_3108) ;  /* 0x0000005a1af07947 */ /* 0x000fea000b800000 */
.L_x_3169:
[----:B------:R-:W-:-:S03]  /*3370*/  UMOV UR26, 0xffffffff ;  /* 0xffffffff001a7882 */ /* 0x000fc60000000000 */
[----:B------:R-:W-:Y:S05]  /*3380*/  BRA.DIV UR26, `(.L_x_3109) ;  /* 0x0000005e1a107947 */ /* 0x000fea000b800000 */
.L_x_3172:
[----:B------:R-:W-:-:S03]  /*3390*/  UMOV UR26, 0xffffffff ;  /* 0xffffffff001a7882 */ /* 0x000fc60000000000 */
[----:B------:R-:W-:Y:S05]  /*33a0*/  BRA.DIV UR26, `(.L_x_3110) ;  /* 0x0000005e1a307947 */ /* 0x000fea000b800000 */
.L_x_3175:
[----:B------:R-:W-:-:S03]  /*33b0*/  UMOV UR26, 0xffffffff ;  /* 0xffffffff001a7882 */ /* 0x000fc60000000000 */
[----:B------:R-:W-:Y:S05]  /*33c0*/  BRA.DIV UR26, `(.L_x_3111) ;  /* 0x0000005e1a507947 */ /* 0x000fea000b800000 */
[----:B-----5:R0:W2:Y:S04]  /*33d0*/  SHFL.IDX PT, R196, R77, RZ, 0x1f ;  /* 0x00001fff4dc47589 */ /* 0x0200a800000e0000 */
[----:B------:R-:W3:Y:S04]  /*33e0*/  SHFL.IDX PT, R76, R76, RZ, 0x1f ;  /* 0x00001fff4c4c7589 */ /* 0x000ee800000e0000 */
[----:B------:R-:W4:Y:S04]  /*33f0*/  SHFL.IDX PT, R78, R78, RZ, 0x1f ;  /* 0x00001fff4e4e7589 */ /* 0x000f2800000e0000 */
[----:B------:R-:W0:Y:S04]  /*3400*/  SHFL.IDX PT, R79, R79, RZ, 0x1f ;  /* 0x00001fff4f4f7589 */ /* 0x000e2800000e0000 */
[----:B------:R0:W0:Y:S04]  /*3410*/  SHFL.UP PT, R195, R82, 0x1, RZ ;  /* 0x0420000052c37989 */ /* 0x00002800000e00ff */
[----:B------:R-:W0:Y:S04]  /*3420*/  SHFL.UP PT, R83, R83, 0x1, RZ ;  /* 0x0420000053537989 */ /* 0x000e2800000e00ff */
[----:B------:R-:W0:Y:S04]  /*3430*/  SHFL.UP PT, R193, R193, 0x1, RZ ;  /* 0x04200000c1c17989 */ /* 0x000e2800000e00ff */
[----:B--23--:R-:W0:Y:S02]  /*3440*/  SHFL.UP PT, R194, R194, 0x1, RZ ;  /* 0x04200000c2c27989 */ /* 0x00ce2400000e00ff */
.L_x_3185:
        /* <DEDUP_REMOVED lines=41> */
[----:B------:R2:W-:Y:S04]  /*36e0*/  STS.128 [R124], R76 ;  /* 0x0000004c7c007388 */ /* 0x0005e80000000c00 */
[----:B------:R2:W-:Y:S04]  /*36f0*/  STS.128 [R124+0x10], R72 ;  /* 0x000010487c007388 */ /* 0x0005e80000000c00 */
[----:B------:R2:W-:Y:S04]  /*3700*/  STS.128 [R124+0x20], R64 ;  /* 0x000020407c007388 */ /* 0x0005e80000000c00 */
[----:B------:R2:W-:Y:S02]  /*3710*/  STS.128 [R124+0x30], R60 ;  /* 0x0000303c7c007388 */ /* 0x0005e40000000c00 */
.L_x_3105:
[----:B------:R-:W-:Y:S05]  /*3720*/  WARPSYNC.ALL ;  /* 0x0000000000007948 */ /* 0x000fea0003800000 */
[C---:B--2---:R-:W-:Y:S01]  /*3730*/  FMUL.FTZ R65, R146.reuse, R191 ;  /* 0x000000bf92417220 */ /* 0x044fe20000410000 */
[----:B------:R-:W-:Y:S01]  /*3740*/  FMUL.FTZ R60, R146, R131 ;  /* 0x00000083923c7220 */ /* 0x000fe20000410000 */
[-C--:B01----:R-:W-:Y:S01]  /*3750*/  FMUL.FTZ R63, R148, R111.reuse ;  /* 0x0000006f943f7220 */ /* 0x083fe20000410000 */
[----:B------:R-:W-:Y:S01]  /*3760*/  FMUL.FTZ R61, R146, R111 ;  /* 0x0000006f923d7220 */ /* 0x000fe20000410000 */
[C---:B------:R-:W-:Y:S01]  /*3770*/  FFMA.FTZ R65, R148.reuse, R131, R65 ;  /* 0x0000008394417223 */ /* 0x040fe20000010041 */
[----:B------:R-:W-:Y:S01]  /*3780*/  FFMA.FTZ R64, R148, R191, -R60 ;  /* 0x000000bf94407223 */ /* 0x000fe2000001083c */
[-C--:B------:R-:W-:Y:S01]  /*3790*/  FFMA.FTZ R62, -R146, R110.reuse, -R63 ;  /* 0x0000006e923e7223 */ /* 0x080fe2000001093f */
[----:B------:R-:W-:Y:S01]  /*37a0*/  FFMA.FTZ R60, R148, R110, -R61 ;  /* 0x0000006e943c7223 */ /* 0x000fe2000001083d */
[----:B------:R-:W-:Y:S01]  /*37b0*/  FADD.FTZ R66, R132, R65 ;  /* 0x0000004184427221 */ /* 0x000fe20000010000 */
[----:B------:R-:W-:Y:S01]  /*37c0*/  FADD.FTZ R64, R189, R64 ;  /* 0x00000040bd407221 */ /* 0x000fe20000010000 */
[----:B------:R-:W-:Y:S01]  /*37d0*/  BAR.SYNC.DEFER_BLOCKING 0x0 ;  /* 0x0000000000007b1d */ /* 0x000fe20000010000 */
[C---:B------:R-:W-:Y:S01]  /*37e0*/  FMUL.FTZ R68, R147.reuse, R62 ;  /* 0x0000003e93447220 */ /* 0x040fe20000410000 */
[C---:B------:R-:W-:Y:S01]  /*37f0*/  FMUL.FTZ R65, R147.reuse, R66 ;  /* 0x0000004293417220 */ /* 0x040fe20000410000 */
[C---:B------:R-:W-:Y:S01]  /*3800*/  FMUL.FTZ R61, R147.reuse, R60 ;  /* 0x0000003c933d7220 */ /* 0x040fe20000410000 */
[----:B------:R-:W-:Y:S01]  /*3810*/  FMUL.FTZ R63, R147, R64 ;  /* 0x00000040933f7220 */ /* 0x000fe20000410000 */
[C---:B------:R-:W-:Y:S01]  /*3820*/  FFMA.FTZ R68, R149.reuse, R60, R68 ;  /* 0x0000003c95447223 */ /* 0x040fe20000010044 */
[C---:B------:R-:W-:Y:S01]  /*3830*/  FFMA.FTZ R65, R149.reuse, R64, -R65 ;  /* 0x0000004095417223 */ /* 0x040fe20000010841 */
[C---:B------:R-:W-:Y:S01]  /*3840*/  FFMA.FTZ R61, R149.reuse, R62, -R61 ;  /* 0x0000003e953d7223 */ /* 0x040fe2000001083d */
[----:B------:R-:W-:Y:S01]  /*3850*/  FFMA.FTZ R66, R149, R66, R63 ;  /* 0x0000004295427223 */ /* 0x000fe2000001003f */
[-C--:B------:R-:W-:Y:S01]  /*3860*/  FMUL.FTZ R60, R150, R68.reuse ;  /* 0x00000044963c7220 */ /* 0x080fe20000410000 */
[----:B------:R-:W-:Y:S01]  /*3870*/  FADD.FTZ R65, R188, R65 ;  /* 0x00000041bc417221 */ /* 0x000fe20000010000 */
[CC--:B------:R-:W-:Y:S01]  /*3880*/  FMUL.FTZ R63, R150.reuse, R61.reuse ;  /* 0x0000003d963f7220 */ /* 0x0c0fe20000410000 */
[----:B------:R-:W-:Y:S01]  /*3890*/  FADD.FTZ R66, R133, R66 ;  /* 0x0000004285427221 */ /* 0x000fe20000010000 */
[C---:B------:R-:W-:Y:S01]  /*38a0*/  FFMA.FTZ R60, R151.reuse, R61, -R60 ;  /* 0x0000003d973c7223 */ /* 0x040fe2000001083c */
[C---:B------:R-:W-:Y:S01]  /*38b0*/  FMUL.FTZ R62, R150.reuse, R65 ;  /* 0x00000041963e7220 */ /* 0x040fe20000410000 */
[C---:B------:R-:W-:Y:S01]  /*38c0*/  FFMA.FTZ R63, R151.reuse, R68, R63 ;  /* 0x00000044973f7223 */ /* 0x040fe2000001003f */
[----:B------:R-:W-:Y:S01]  /*38d0*/  FMUL.FTZ R64, R150, R66 ;  /* 0x0000004296407220 */ /* 0x000fe20000410000 */
[C---:B------:R-:W-:Y:S01]  /*38e0*/  FMUL.FTZ R68, R152.reuse, R60 ;  /* 0x0000003c98447220 */ /* 0x040fe20000410000 */
[C---:B------:R-:W-:Y:S01]  /*38f0*/  FFMA.FTZ R61, R151.reuse, R66, R62 ;  /* 0x00000042973d7223 */ /* 0x040fe2000001003e */
[----:B------:R-:W-:Y:S01]  /*3900*/  FMUL.FTZ R67, R152, R63 ;  /* 0x0000003f98437220 */ /* 0x000fe20000410000 */
[----:B------:R-:W-:Y:S01]  /*3910*/  FFMA.FTZ R64, R151, R65, -R64 ;  /* 0x0000004197407223 */ /* 0x000fe20000010840 */
[C---:B------:R-:W-:Y:S01]  /*3920*/  FFMA.FTZ R68, R153.reuse, R63, R68 ;  /* 0x0000003f99447223 */ /* 0x040fe20000010044 */
[----:B------:R-:W-:Y:S01]  /*3930*/  FADD.FTZ R62, R134, R61 ;  /* 0x0000003d863e7221 */ /* 0x000fe20000010000 */
[----:B------:R-:W-:Y:S01]  /*3940*/  FFMA.FTZ R67, R153, R60, -R67 ;  /* 0x0000003c99437223 */ /* 0x000fe20000010843 */
[----:B------:R-:W-:Y:S01]  /*3950*/  FADD.FTZ R64, R187, R64 ;  /* 0x00000040bb407221 */ /* 0x000fe20000010000 */
[----:B------:R-:W0:Y:S01]  /*3960*/  LDS.64 R60, [R125+0x8] ;  /* 0x000008007d3c7984 */ /* 0x000e220000000a00 */
[----:B------:R-:W-:Y:S01]  /*3970*/  FMUL.FTZ R66, R152, R62 ;  /* 0x0000003e98427220 */ /* 0x000fe20000410000 */
[CC--:B------:R-:W-:Y:S01]  /*3980*/  FMUL.FTZ R70, R154.reuse, R67.reuse ;  /* 0x000000439a467220 */ /* 0x0c0fe20000410000 */
[----:B------:R-:W-:Y:S01]  /*3990*/  FMUL.FTZ R72, R154, R68 ;  /* 0x000000449a487220 */ /* 0x000fe20000410000 */
[-C--:B------:R-:W-:Y:S01]  /*39a0*/  FMUL.FTZ R63, R152, R64.reuse ;  /* 0x00000040983f7220 */ /* 0x080fe20000410000 */
[----:B------:R-:W-:Y:S01]  /*39b0*/  FFMA.FTZ R65, R153, R64, -R66 ;  /* 0x0000004099417223 */ /* 0x000fe20000010842 */
[C---:B------:R-:W-:Y:S01]  /*39c0*/  FFMA.FTZ R70, R155.reuse, R68, R70 ;  /* 0x000000449b467223 */ /* 0x040fe20000010046 */
[----:B------:R-:W-:Y:S01]  /*39d0*/  FFMA.FTZ R72, R155, R67, -R72 ;  /* 0x000000439b487223 */ /* 0x000fe20000010848 */
[----:B------:R-:W-:Y:S01]  /*39e0*/  FFMA.FTZ R62, R153, R62, R63 ;  /* 0x0000003e993e7223 */ /* 0x000fe2000001003f */
[----:B------:R-:W-:Y:S01]  /*39f0*/  FADD.FTZ R65, R186, R65 ;  /* 0x00000041ba417221 */ /* 0x000fe20000010000 */
[C---:B------:R-:W-:Y:S01]  /*3a00*/  FMUL.FTZ R66, R156.reuse, R70 ;  /* 0x000000469c427220 */ /* 0x040fe20000410000 */
[-C--:B------:R-:W-:Y:S01]  /*3a10*/  FMUL.FTZ R63, R156, R72.reuse ;  /* 0x000000489c3f7220 */ /* 0x080fe20000410000 */
[----:B------:R-:W-:Y:S01]  /*3a20*/  FADD.FTZ R62, R135, R62 ;  /* 0x0000003e873e7221 */ /* 0x000fe20000010000 */
[CC--:B------:R-:W-:Y:S01]  /*3a30*/  FMUL.FTZ R64, R154.reuse, R65.reuse ;  /* 0x000000419a407220 */ /* 0x0c0fe20000410000 */
[C---:B------:R-:W-:Y:S01]  /*3a40*/  FFMA.FTZ R72, R157.reuse, R72, -R66 ;  /* 0x000000489d487223 */ /* 0x040fe20000010842 */
[----:B------:R-:W-:Y:S01]  /*3a50*/  FFMA.FTZ R70, R157, R70, R63 ;  /* 0x000000469d467223 */ /* 0x000fe2000001003f */
[-C--:B------:R-:W-:Y:S01]  /*3a60*/  FMUL.FTZ R66, R154, R62.reuse ;  /* 0x0000003e9a427220 */ /* 0x080fe20000410000 */
[C---:B------:R-:W-:Y:S01]  /*3a70*/  FFMA.FTZ R63, R155.reuse, R62, R64 ;  /* 0x0000003e9b3f7223 */ /* 0x040fe20000010040 */
[C---:B------:R-:W-:Y:S01]  /*3a80*/  FMUL.FTZ R62, R158.reuse, R72 ;  /* 0x000000489e3e7220 */ /* 0x040fe20000410000 */
[-C--:B------:R-:W-:Y:S01]  /*3a90*/  FMUL.FTZ R67, R158, R70.reuse ;  /* 0x000000469e437220 */ /* 0x080fe20000410000 */
[----:B------:R-:W-:Y:S01]  /*3aa0*/  FFMA.FTZ R66, R155, R65, -R66 ;  /* 0x000000419b427223 */ /* 0x000fe20000010842 */
[----:B------:R-:W-:Y:S01]  /*3ab0*/  FADD.FTZ R63, R136, R63 ;  /* 0x0000003f883f7221 */ /* 0x000fe20000010000 */
[C---:B------:R-:W-:Y:S01]  /*3ac0*/  FFMA.FTZ R70, R159.reuse, R70, R62 ;  /* 0x000000469f467223 */ /* 0x040fe2000001003e */
[----:B------:R-:W-:Y:S01]  /*3ad0*/  FFMA.FTZ R67, R159, R72, -R67 ;  /* 0x000000489f437223 */ /* 0x000fe20000010843 */
[----:B------:R-:W-:Y:S01]  /*3ae0*/  FADD.FTZ R66, R185, R66 ;  /* 0x00000042b9427221 */ /* 0x000fe20000010000 */
[----:B------:R-:W-:Y:S01]  /*3af0*/  FMUL.FTZ R64, R156, R63 ;  /* 0x0000003f9c407220 */ /* 0x000fe20000410000 */
[C---:B------:R-:W-:Y:S01]  /*3b00*/  FMUL.FTZ R68, R160.reuse, R70 ;  /* 0x00000046a0447220 */ /* 0x040fe20000410000 */
[-C--:B------:R-:W-:Y:S01]  /*3b10*/  FMUL.FTZ R69, R160, R67.reuse ;  /* 0x00000043a0457220 */ /* 0x080fe20000410000 */
[-C--:B------:R-:W-:Y:S01]  /*3b20*/  FMUL.FTZ R62, R156, R66.reuse ;  /* 0x000000429c3e7220 */ /* 0x080fe20000410000 */
[----:B------:R-:W-:Y:S01]  /*3b30*/  FFMA.FTZ R65, R157, R66, -R64 ;  /* 0x000000429d417223 */ /* 0x000fe20000010840 */
[C---:B------:R-:W-:Y:S01]  /*3b40*/  FFMA.FTZ R68, R161.reuse, R67, -R68 ;  /* 0x00000043a1447223 */ /* 0x040fe20000010844 */
[----:B------:R-:W-:Y:S01]  /*3b50*/  FFMA.FTZ R69, R161, R70, R69 ;  /* 0x00000046a1457223 */ /* 0x000fe20000010045 */
[----:B------:R-:W-:Y:S01]  /*3b60*/  FFMA.FTZ R62, R157, R63, R62 ;  /* 0x0000003f9d3e7223 */ /* 0x000fe2000001003e */
[----:B------:R-:W-:Y:S01]  /*3b70*/  FADD.FTZ R65, R184, R65 ;  /* 0x00000041b8417221 */ /* 0x000fe20000010000 */
[CC--:B------:R-:W-:Y:S01]  /*3b80*/  FMUL.FTZ R66, R162.reuse, R68.reuse ;  /* 0x00000044a2427220 */ /* 0x0c0fe20000410000 */
[----:B------:R-:W-:Y:S01]  /*3b90*/  FMUL.FTZ R63, R162, R69 ;  /* 0x00000045a23f7220 */ /* 0x000fe20000410000 */
[----:B------:R-:W-:Y:S01]  /*3ba0*/  FADD.FTZ R62, R137, R62 ;  /* 0x0000003e893e7221 */ /* 0x000fe20000010000 */
[C---:B------:R-:W-:Y:S01]  /*3bb0*/  FMUL.FTZ R64, R158.reuse, R65 ;  /* 0x000000419e407220 */ /* 0x040fe20000410000 */
[C---:B------:R-:W-:Y:S01]  /*3bc0*/  FFMA.FTZ R69, R163.reuse, R69, R66 ;  /* 0x00000045a3457223 */ /* 0x040fe20000010042 */
[----:B------:R-:W-:Y:S01]  /*3bd0*/  FFMA.FTZ R68, R163, R68, -R63 ;  /* 0x00000044a3447223 */ /* 0x000fe2000001083f */
[-C--:B------:R-:W-:Y:S01]  /*3be0*/  FMUL.FTZ R66, R158, R62.reuse ;  /* 0x0000003e9e427220 */ /* 0x080fe20000410000 */
[----:B------:R-:W-:Y:S01]  /*3bf0*/  FFMA.FTZ R67, R159, R62, R64 ;  /* 0x0000003e9f437223 */ /* 0x000fe20000010040 */
[C---:B0-----:R-:W-:Y:S01]  /*3c00*/  FMUL.FTZ R63, R81.reuse, R61 ;  /* 0x0000003d513f7220 */ /* 0x041fe20000410000 */
        /* <DEDUP_REMOVED lines=9> */
[----:B------:R-:W-:Y:S01]  /*3ca0*/  FMUL.FTZ R62, R166, R70 ;  /* 0x00000046a63e7220 */ /* 0x000fe20000410000 */
[----:B------:R-:W-:Y:S01]  /*3cb0*/  FFMA.FTZ R66, R159, R65, -R66 ;  /* 0x000000419f427223 */ /* 0x000fe20000010842 */
[C---:B------:R-:W-:Y:S01]  /*3cc0*/  FMUL.FTZ R61, R174.reuse, R221 ;  /* 0x000000ddae3d7220 */ /* 0x040fe20000410000 */
[-C--:B------:R-:W-:Y:S01]  /*3cd0*/  FMUL.FTZ R60, R174, R199.reuse ;  /* 0x000000c7ae3c7220 */ /* 0x080fe20000410000 */
[-C--:B------:R-:W-:Y:S01]  /*3ce0*/  FMUL.FTZ R65, R166, R64.reuse ;  /* 0x00000040a6417220 */ /* 0x080fe20000410000 */
[C---:B------:R-:W-:Y:S01]  /*3cf0*/  FFMA.FTZ R63, R167.reuse, R64, R62 ;  /* 0x00000040a73f7223 */ /* 0x040fe2000001003e */
[C---:B------:R-:W-:Y:S01]  /*3d00*/  FFMA.FTZ R61, R176.reuse, R199, R61 ;  /* 0x000000c7b03d7223 */ /* 0x040fe2000001003d */
[----:B------:R-:W-:Y:S01]  /*3d10*/  FFMA.FTZ R219, R176, R221, -R60 ;  /* 0x000000ddb0db7223 */ /* 0x000fe2000001083c */
[----:B------:R-:W-:Y:S01]  /*3d20*/  FADD.FTZ R67, R138, R67 ;  /* 0x000000438a437221 */ /* 0x000fe20000010000 */
[----:B------:R-:W-:Y:S01]  /*3d30*/  FFMA.FTZ R65, R167, R70, -R65 ;  /* 0x00000046a7417223 */ /* 0x000fe20000010841 */
[----:B------:R-:W-:Y:S01]  /*3d40*/  FADD.FTZ R201, RZ, R61 ;  /* 0x0000003dffc97221 */ /* 0x000fe20000010000 */
[----:B------:R-:W-:Y:S01]  /*3d50*/  FADD.FTZ R219, R8, R219 ;  /* 0x000000db08db7221 */ /* 0x000fe20000010000 */
        /* <DEDUP_REMOVED lines=8> */
[C---:B------:R-:W-:Y:S01]  /*3de0*/  FMUL.FTZ R60, R168.reuse, R65 ;  /* 0x00000041a83c7220 */ /* 0x040fe20000410000 */
[----:B------:R-:W-:Y:S01]  /*3df0*/  FMUL.FTZ R66, R168, R63 ;  /* 0x0000003fa8427220 */ /* 0x000fe20000410000 */
[----:B------:R-:W-:Y:S01]  /*3e00*/  FFMA.FTZ R217, R30, R119, R217 ;  /* 0x000000771ed97223 */ /* 0x000fe200000100d9 */
[----:B------:R-:W-:Y:S01]  /*3e10*/  FADD.FTZ R200, RZ, R62 ;  /* 0x0000003effc87221 */ /* 0x000fe20000010000 */
[----:B------:R-:W-:Y:S01]  /*3e20*/  FFMA.FTZ R63, R169, R63, R60 ;  /* 0x0000003fa93f7223 */ /* 0x000fe2000001003c */
[----:B------:R-:W-:Y:S01]  /*3e30*/  FFMA.FTZ R64, R161, R67, R64 ;  /* 0x00000043a1407223 */ /* 0x000fe20000010040 */
[CC--:B------:R-:W-:Y:S01]  /*3e40*/  FMUL.FTZ R62, R170.reuse, R217.reuse ;  /* 0x000000d9aa3e7220 */ /* 0x0c0fe20000410000 */
[-C--:B------:R-:W-:Y:S01]  /*3e50*/  FMUL.FTZ R60, R170, R200.reuse ;  /* 0x000000c8aa3c7220 */ /* 0x080fe20000410000 */
[----:B------:R-:W-:Y:S01]  /*3e60*/  FADD.FTZ R61, R182, R61 ;  /* 0x0000003db63d7221 */ /* 0x000fe20000010000 */
[----:B------:R-:W-:Y:S01]  /*3e70*/  FADD.FTZ R64, R139, R64 ;  /* 0x000000408b407221 */ /* 0x000fe20000010000 */
[C---:B------:R-:W-:Y:S01]  /*3e80*/  FFMA.FTZ R62, R171.reuse, R200, R62 ;  /* 0x000000c8ab3e7223 */ /* 0x040fe2000001003e */
[----:B------:R-:W-:Y:S01]  /*3e90*/  FFMA.FTZ R215, R171, R217, -R60 ;  /* 0x000000d9abd77223 */ /* 0x000fe2000001083c */
[----:B------:R-:W-:Y:S01]  /*3ea0*/  FMUL.FTZ R60, R162, R61 ;  /* 0x0000003da23c7220 */ /* 0x000fe20000410000 */
[----:B------:R-:W-:Y:S01]  /*3eb0*/  FFMA.FTZ R67, R169, R65, -R66 ;  /* 0x00000041a9437223 */ /* 0x000fe20000010842 */
[----:B------:R-:W-:Y:S01]  /*3ec0*/  FADD.FTZ R203, RZ, R62 ;  /* 0x0000003effcb7221 */ /* 0x000fe20000010000 */
[----:B------:R-:W-:Y:S01]  /*3ed0*/  FFMA.FTZ R215, R22, R103, R215 ;  /* 0x0000006716d77223 */ /* 0x000fe200000100d7 */
        /* <DEDUP_REMOVED lines=9> */
[C---:B------:R-:W-:Y:S01]  /*3f70*/  FFMA.FTZ R64, R171.reuse, R67, -R64 ;  /* 0x00000043ab407223 */ /* 0x040fe20000010840 */
[----:B------:R-:W-:Y:S01]  /*3f80*/  FADD.FTZ R214, R14, R61 ;  /* 0x0000003d0ed67221 */ /* 0x000fe20000010000 */
[----:B------:R-:W-:Y:S01]  /*3f90*/  FADD.FTZ R202, RZ, R62 ;  /* 0x0000003effca7221 */ /* 0x000fe20000010000 */
[----:B------:R-:W-:Y:S01]  /*3fa0*/  FFMA.FTZ R61, R171, R63, R60 ;  /* 0x0000003fab3d7223 */ /* 0x000fe2000001003c */
[----:B------:R-:W-:Y:S01]  /*3fb0*/  FMUL.FTZ R62, R172, R64 ;  /* 0x00000040ac3e7220 */ /* 0x000fe20000410000 */
[C---:B------:R-:W-:Y:S01]  /*3fc0*/  FMUL.FTZ R60, R166.reuse, R214 ;  /* 0x000000d6a63c7220 */ /* 0x040fe20000410000 */
[-C--:B------:R-:W-:Y:S01]  /*3fd0*/  FMUL.FTZ R63, R166, R202.reuse ;  /* 0x000000caa63f7220 */ /* 0x080fe20000410000 */
[-C--:B------:R-:W-:Y:S01]  /*3fe0*/  FMUL.FTZ R67, R172, R61.reuse ;  /* 0x0000003dac437220 */ /* 0x080fe20000410000 */
[----:B------:R-:W-:Y:S01]  /*3ff0*/  FFMA.FTZ R61, R173, R61, R62 ;  /* 0x0000003dad3d7223 */ /* 0x000fe2000001003e */
[C---:B------:R-:W-:Y:S01]  /*4000*/  FFMA.FTZ R197, R167.reuse, R202, R60 ;  /* 0x000000caa7c57223 */ /* 0x040fe2000001003c */
[----:B------:R-:W-:Y:S01]  /*4010*/  FFMA.FTZ R60, R167, R214, -R63 ;  /* 0x000000d6a73c7223 */ /* 0x000fe2000001083f */
[----:B------:R-:W-:Y:S01]  /*4020*/  FADD.FTZ R65, R140, R65 ;  /* 0x000000418c417221 */ /* 0x000fe20000010000 */
[----:B------:R-:W-:Y:S01]  /*4030*/  FADD.FTZ R66, R181, R66 ;  /* 0x00000042b5427221 */ /* 0x000fe20000010000 */
[----:B------:R-:W-:Y:S01]  /*4040*/  FADD.FTZ R197, RZ, R197 ;  /* 0x000000c5ffc57221 */ /* 0x000fe20000010000 */
        /* <DEDUP_REMOVED lines=10> */
[----:B------:R-:W-:Y:S01]  /*40f0*/  FADD.FTZ R67, R180, R67 ;  /* 0x00000043b4437221 */ /* 0x000fe20000010000 */
[----:B------:R-:W-:Y:S01]  /*4100*/  FADD.FTZ R212, R13, R60 ;  /* 0x0000003c0dd47221 */ /* 0x000fe20000010000 */
[----:B------:R-:W-:Y:S01]  /*4110*/  FADD.FTZ R198, RZ, R62 ;  /* 0x0000003effc67221 */ /* 0x000fe20000010000 */
[----:B------:R-:W-:Y:S01]  /*4120*/  FADD.FTZ R64, R141, R64 ;  /* 0x000000408d407221 */ /* 0x000fe20000010000 */
[-C--:B------:R-:W-:Y:S01]  /*4130*/  FMUL.FTZ R62, R166, R67.reuse ;  /* 0x00000043a63e7220 */ /* 0x080fe20000410000 */
[C---:B------:R-:W-:Y:S01]  /*4140*/  FMUL.FTZ R60, R162.reuse, R212 ;  /* 0x000000d4a23c7220 */ /* 0x040fe20000410000 */
[----:B------:R-:W-:Y:S01]  /*4150*/  FMUL.FTZ R65, R162, R198 ;  /* 0x000000c6a2417220 */ /* 0x000fe20000410000 */
[-C--:B------:R-:W-:Y:S01]  /*4160*/  FMUL.FTZ R66, R166, R64.reuse ;  /* 0x00000040a6427220 */ /* 0x080fe20000410000 */
[----:B------:R-:W-:Y:S01]  /*4170*/  FFMA.FTZ R69, R167, R64, R62 ;  /* 0x00000040a7457223 */ /* 0x000fe2000001003e */
[C---:B------:R-:W-:Y:S01]  /*4180*/  FFMA.FTZ R60, R163.reuse, R198, R60 ;  /* 0x000000c6a33c7223 */ /* 0x040fe2000001003c */
[----:B------:R-:W-:Y:S01]  /*4190*/  FFMA.FTZ R65, R163, R212, -R65 ;  /* 0x000000d4a3417223 */ /* 0x000fe20000010841 */
[----:B------:R-:W-:Y:S01]  /*41a0*/  FFMA.FTZ R66, R167, R67, -R66 ;  /* 0x00000043a7427223 */ /* 0x000fe20000010842 */
[----:B------:R-:W-:Y:S01]  /*41b0*/  FADD.FTZ R69, R142, R69 ;  /* 0x000000458e457221 */ /* 0x000fe20000010000 */
        /* <DEDUP_REMOVED lines=18> */
[----:B------:R-:W-:Y:S01]  /*42e0*/  UISETP.GE.AND UP0, UPT, UR16, UR40, UPT ;  /* 0x000000281000728c */ /* 0x000fe2000bf06270 */
[----:B------:R-:W-:Y:S01]  /*42f0*/  FFMA.FTZ R69, R171, R64, R62 ;  /* 0x00000040ab457223 */ /* 0x000fe2000001003e */
[C---:B------:R-:W-:Y:S01]  /*4300*/  FFMA.FTZ R65, R159.reuse, R196, R65 ;  /* 0x000000c49f417223 */ /* 0x040fe20000010041 */
[----:B------:R-:W-:Y:S01]  /*4310*/  FFMA.FTZ R60, R159, R210, -R60 ;  /* 0x000000d29f3c7223 */ /* 0x000fe2000001083c */
[----:B------:R-:W-:Y:S01]  /*4320*/  FMUL.FTZ R64, R170, R64 ;  /* 0x00000040aa407220 */ /* 0x000fe20000410000 */
[----:B------:R-:W-:Y:S01]  /*4330*/  FADD.FTZ R69, R144, R69 ;  /* 0x0000004590457221 */ /* 0x000fe20000010000 */
[----:B------:R-:W-:Y:S01]  /*4340*/  FADD.FTZ R193, RZ, R65 ;  /* 0x00000041ffc17221 */ /* 0x000fe20000010000 */
[----:B------:R-:W-:Y:S01]  /*4350*/  FADD.FTZ R209, R5, R60 ;  /* 0x0000003c05d17221 */ /* 0x000fe20000010000 */
[----:B------:R-:W-:Y:S01]  /*4360*/  FFMA.FTZ R64, R171, R67, -R64 ;  /* 0x00000043ab407223 */ /* 0x000fe20000010840 */
[----:B------:R-:W-:Y:S01]  /*4370*/  FMUL.FTZ R65, R172, R69 ;  /* 0x00000045ac417220 */ /* 0x000fe20000410000 */
[C---:B------:R-:W-:Y:S01]  /*4380*/  FMUL.FTZ R60, R156.reuse, R193 ;  /* 0x000000c19c3c7220 */ /* 0x040fe20000410000 */
[-C--:B------:R-:W-:Y:S01]  /*4390*/  FMUL.FTZ R62, R156, R209.reuse ;  /* 0x000000d19c3e7220 */ /* 0x080fe20000410000 */
[----:B------:R-:W-:Y:S01]  /*43a0*/  FADD.FTZ R64, R177, R64 ;  /* 0x00000040b1407221 */ /* 0x000fe20000010000 */
[----:B------:R-:W-:Y:S01]  /*43b0*/  PLOP3.LUT P0, PT, PT, PT, UP0, 0x80, 0x8 ;  /* 0x000000000008781c */ /* 0x000fe20003f0f008 */
[C---:B------:R-:W-:Y:S01]  /*43c0*/  FFMA.FTZ R60, R157.reuse, R209, -R60 ;  /* 0x000000d19d3c7223 */ /* 0x040fe2000001083c */
[----:B------:R-:W-:Y:S01]  /*43d0*/  FFMA.FTZ R62, R157, R193, R62 ;  /* 0x000000c19d3e7223 */ /* 0x000fe2000001003e */
[-C--:B------:R-:W-:Y:S01]  /*43e0*/  FMUL.FTZ R66, R172, R64.reuse ;  /* 0x00000040ac427220 */ /* 0x080fe20000410000 */
[----:B------:R-:W-:Y:S01]  /*43f0*/  FFMA.FTZ R64, R173, R64, -R65 ;  /* 0x00000040ad407223 */ /* 0x000fe20000010841 */
[----:B------:R-:W-:Y:S01]  /*4400*/  FADD.FTZ R208, R11, R60 ;  /* 0x0000003c0bd07221 */ /* 0x000fe20000010000 */
[----:B------:R-:W-:Y:S01]  /*4410*/  FADD.FTZ R194, RZ, R62 ;  /* 0x0000003effc27221 */ /* 0x000fe20000010000 */
[----:B------:R-:W-:Y:S01]  /*4420*/  FFMA.FTZ R66, R173, R69, R66 ;  /* 0x00000045ad427223 */ /* 0x000fe20000010042 */
[----:B------:R-:W-:Y:S01]  /*4430*/  FADD.FTZ R69, R175, R64 ;  /* 0x00000040af457221 */ /* 0x000fe20000010000 */
[C---:B------:R-:W-:Y:S01]  /*4440*/  FMUL.FTZ R65, R154.reuse, R208 ;  /* 0x000000d09a417220 */ /* 0x040fe20000410000 */
[-C--:B------:R-:W-:Y:S01]  /*4450*/  FMUL.FTZ R60, R154, R194.reuse ;  /* 0x000000c29a3c7220 */ /* 0x080fe20000410000 */
[----:B------:R-:W-:Y:S01]  /*4460*/  FADD.FTZ R67, R145, R66 ;  /* 0x0000004291437221 */ /* 0x000fe20000010000 */
[----:B------:R-:W-:Y:S01]  /*4470*/  FMUL.FTZ R71, R174, R69 ;  /* 0x00000045ae477220 */ /* 0x000fe20000410000 */
[C---:B------:R-:W-:Y:S01]  /*4480*/  FFMA.FTZ R65, R155.reuse, R194, R65 ;  /* 0x000000c29b417223 */ /* 0x040fe20000010041 */
[----:B------:R-:W-:Y:S01]  /*4490*/  FFMA.FTZ R207, R155, R208, -R60 ;  /* 0x000000d09bcf7223 */ /* 0x000fe2000001083c */
[----:B------:R-:W-:Y:S01]  /*44a0*/  ISETP.NE.OR P0, PT, R127, RZ, P0 ;  /* 0x000000ff7f00720c */ /* 0x000fe20000705670 */
[----:B------:R-:W-:Y:S01]  /*44b0*/  FFMA.FTZ R71, R176, R67, R71 ;  /* 0x00000043b0477223 */ /* 0x000fe20000010047 */
[----:B------:R-:W-:Y:S01]  /*44c0*/  FADD.FTZ R205, RZ, R65 ;  /* 0x00000041ffcd7221 */ /* 0x000fe20000010000 */
[----:B------:R-:W-:Y:S01]  /*44d0*/  FADD.FTZ R207, R4, R207 ;  /* 0x000000cf04cf7221 */ /* 0x000fe20000010000 */
[----:B------:R-:W-:Y:S01]  /*44e0*/  HFMA2 R80, -RZ, RZ, 1.875, 0 ;  /* 0x3f800000ff507431 */ /* 0x000fe200000001ff */
[----:B------:R-:W-:Y:S01]  /*44f0*/  ISETP.GT.U32.AND P2, PT, R128, 0x1f, PT ;  /* 0x0000001f8000780c */ /* 0x000fe20003f44070 */
[C---:B------:R-:W-:Y:S01]  /*4500*/  FMUL.FTZ R60, R152.reuse, R205 ;  /* 0x000000cd983c7220 */ /* 0x040fe20000410000 */
[----:B------:R-:W-:Y:S01]  /*4510*/  FMUL.FTZ R62, R152, R207 ;  /* 0x000000cf983e7220 */ /* 0x000fe20000410000 */
[----:B------:R-:W-:-:S02]  /*4520*/  CS2R R82, SRZ ;  /* 0x0000000000527805 */ /* 0x000fc4000001ff00 */
[----:B------:R-:W-:Y:S01]  /*4530*/  MOV R81, RZ ;  /* 0x000000ff00517202 */ /* 0x000fe20000000f00 */
[C---:B------:R-:W-:Y:S01]  /*4540*/  FFMA.FTZ R65, R153.reuse, R207, -R60 ;  /* 0x000000cf99417223 */ /* 0x040fe2000001083c */
[----:B------:R-:W-:Y:S01]  /*4550*/  FFMA.FTZ R62, R153, R205, R62 ;  /* 0x000000cd993e7223 */ /* 0x000fe2000001003e */
[----:B------:R-:W-:Y:S01]  /*4560*/  FMUL.FTZ R60, R174, R67 ;  /* 0x00000043ae3c7220 */ /* 0x000fe20000410000 */
[----:B------:R-:W-:Y:S01]  /*4570*/  VOTEU.ALL UP0, P0 ;  /* 0x0000000000ff7886 */ /* 0x000fe20000000000 */
[----:B------:R-:W-:Y:S01]  /*4580*/  FADD.FTZ R206, R10, R65 ;  /* 0x000000410ace7221 */ /* 0x000fe20000010000 */
[----:B------:R-:W-:Y:S01]  /*4590*/  FADD.FTZ R204, RZ, R62 ;  /* 0x0000003effcc7221 */ /* 0x000fe20000010000 */
[----:B------:R-:W-:Y:S01]  /*45a0*/  FFMA.FTZ R69, R176, R69, -R60 ;  /* 0x00000045b0457223 */ /* 0x000fe2000001083c */
[----:B------:R-:W-:Y:S01]  /*45b0*/  FMUL.FTZ R67, R174, R63 ;  /* 0x0000003fae437220 */ /* 0x000fe20000410000 */
[C---:B------:R-:W-:Y:S01]  /*45c0*/  FMUL.FTZ R65, R150.reuse, R206 ;  /* 0x000000ce96417220 */ /* 0x040fe20000410000 */
[-C--:B------:R-:W-:Y:S01]  /*45d0*/  FMUL.FTZ R60, R150, R204.reuse ;  /* 0x000000cc963c7220 */ /* 0x080fe20000410000 */
[----:B------:R-:W-:Y:S01]  /*45e0*/  @!UP0 ULEA UR26, UR8, UR27, 0x4 ;  /* 0x0000001b081a8291 */ /* 0x000fe2000f8e20ff */
[-C--:B------:R-:W-:Y:S01]  /*45f0*/  FMUL.FTZ R62, R174, R61.reuse ;  /* 0x0000003dae3e7220 */ /* 0x080fe20000410000 */
[C---:B------:R-:W-:Y:S01]  /*4600*/  FFMA.FTZ R65, R151.reuse, R204, R65 ;  /* 0x000000cc97417223 */ /* 0x040fe20000010041 */
[----:B------:R-:W-:Y:S01]  /*4610*/  FFMA.FTZ R218, R151, R206, -R60 ;  /* 0x000000ce97da7223 */ /* 0x000fe2000001083c */
[C---:B------:R-:W-:Y:S01]  /*4620*/  FFMA.FTZ R60, R176.reuse, R61, R67 ;  /* 0x0000003db03c7223 */ /* 0x040fe20000010043 */
[----:B------:R-:W-:Y:S01]  /*4630*/  FFMA.FTZ R61, R176, R63, -R62 ;  /* 0x0000003fb03d7223 */ /* 0x000fe2000001083e */
[----:B------:R-:W-:Y:S01]  /*4640*/  FADD.FTZ R216, RZ, R65 ;  /* 0x00000041ffd87221 */ /* 0x000fe20000010000 */
[----:B------:R-:W-:Y:S01]  /*4650*/  FADD.FTZ R218, R3, R218 ;  /* 0x000000da03da7221 */ /* 0x000fe20000010000 */
[----:B------:R-:W-:Y:S01]  /*4660*/  FADD.FTZ R62, R192, R71 ;  /* 0x00000047c03e7221 */ /* 0x000fe20000010000 */
[----:B------:R-:W-:Y:S01]  /*4670*/  FADD.FTZ R63, R190, R69 ;  /* 0x00000045be3f7221 */ /* 0x000fe20000010000 */
[C---:B------:R-:W-:Y:S01]  /*4680*/  FMUL.FTZ R65, R147.reuse, R216 ;  /* 0x000000d893417220 */ /* 0x040fe20000410000 */
[-C--:B------:R-:W-:Y:S01]  /*4690*/  FMUL.FTZ R64, R147, R218.reuse ;  /* 0x000000da93407220 */ /* 0x080fe20000410000 */
[----:B------:R-:W0:Y:S02]  /*46a0*/  @!P0 LDS.128 R80, [UR26+0x3910] ;  /* 0x0039101aff508984 */ /* 0x000e240008000c00 */
[C---:B------:R-:W-:Y:S01]  /*46b0*/  FFMA.FTZ R222, R149.reuse, R218, -R65 ;  /* 0x000000da95de7223 */ /* 0x040fe20000010841 */
[----:B------:R-:W-:Y:S01]  /*46c0*/  FFMA.FTZ R64, R149, R216, R64 ;  /* 0x000000d895407223 */ /* 0x000fe20000010040 */
[----:B------:R1:W-:Y:S02]  /*46d0*/  STS.128 [R125+0xa10], R60 ;  /* 0x000a103c7d007388 */ /* 0x0003e40000000c00 */
[----:B------:R-:W-:Y:S01]  /*46e0*/  FADD.FTZ R222, R9, R222 ;  /* 0x000000de09de7221 */ /* 0x000fe20000010000 */
[----:B------:R-:W-:-:S03]  /*46f0*/  FADD.FTZ R225, RZ, R64 ;  /* 0x00000040ffe17221 */ /* 0x000fc60000010000 */
[C---:B------:R-:W-:Y:S01]  /*4700*/  FMUL.FTZ R220, R146.reuse, R222 ;  /* 0x000000de92dc7220 */ /* 0x040fe20000410000 */
[----:B------:R-:W-:-:S03]  /*4710*/  FMUL.FTZ R65, R146, R225 ;  /* 0x000000e192417220 */ /* 0x000fc60000410000 */
[C---:B------:R-:W-:Y:S01]  /*4720*/  FFMA.FTZ R220, R148.reuse, R225, R220 ;  /* 0x000000e194dc7223 */ /* 0x040fe200000100dc */
[----:B------:R-:W-:-:S04]  /*4730*/  FFMA.FTZ R65, R148, R222, -R65 ;  /* 0x000000de94417223 */ /* 0x000fc80000010841 */
[----:B------:R-:W-:Y:S01]  /*4740*/  FADD.FTZ R223, R2, R65 ;  /* 0x0000004102df7221 */ /* 0x000fe20000010000 */
[----:B------:R-:W-:Y:S06]  /*4750*/  BAR.SYNC.DEFER_BLOCKING 0x0 ;  /* 0x0000000000007b1d */ /* 0x000fec0000010000 */
[----:B-1----:R-:W-:Y:S05]  /*4760*/  @P2 BRA `(.L_x_3112) ;  /* 0x0000000c005c2947 */ /* 0x002fea0003800000 */
[----:B------:R-:W-:Y:S01]  /*4770*/  LDS.128 R60, [R124+0xa30] ;  /* 0x000a30007c3c7984 */ /* 0x000fe20000000c00 */
[----:B------:R-:W-:Y:S01]  /*4780*/  UMOV UR26, 0xffffffff ;  /* 0xffffffff001a7882 */ /* 0x000fe20000000000 */
[----:B------:R-:W-:Y:S02]  /*4790*/  ISETP.NE.AND P2, PT, R127, 0x1f, PT ;  /* 0x0000001f7f00780c */ /* 0x000fe40003f45270 */
[----:B------:R-:W1:Y:S04]  /*47a0*/  LDS.128 R64, [R124+0xa40] ;  /* 0x000a40007c407984 */ /* 0x000e680000000c00 */
[----:B------:R-:W2:Y:S04]  /*47b0*/  LDS.128 R68, [R124+0xa20] ;  /* 0x000a20007c447984 */ /* 0x000ea80000000c00 */
[----:B------:R-:W3:Y:S01]  /*47c0*/  LDS.128 R72, [R124+0xa10] ;  /* 0x000a10007c487984 */ /* 0x000ee20000000c00 */
[C---:B-1---5:R-:W-:Y:S01]  /*47d0*/  FMUL.FTZ R77, R61.reuse, R67 ;  /* 0x000000433d4d7220 */ /* 0x062fe20000410000 */
        /* <DEDUP_REMOVED lines=34> */
.L_x_3190:
        /* <DEDUP_REMOVED lines=13> */
.L_x_3115:
[----:B------:R-:W-:Y:S05]  /*4ad0*/  BSYNC.RECONVERGENT B0 ;  /* 0x0000000000007941 */ /* 0x000fea0003800200 */
.L_x_3114:
[----:B------:R-:W-:-:S03]  /*4ae0*/  UMOV UR26, 0xffffffff ;  /* 0xffffffff001a7882 */ /* 0x000fc60000000000 */
[----:B------:R-:W-:Y:S05]  /*4af0*/  BRA.DIV UR26, `(.L_x_3116) ;  /* 0x0000004a1aac7947 */ /* 0x000fea000b800000 */
[----:B--2---:R2:W1:Y:S04]  /*4b00*/  SHFL.DOWN PT, R72, R79, 0x2, 0x1f ;  /* 0x08401f004f487f89 */ /* 0x00446800000e0000 */
[----:B---3--:R2:W3:Y:S04]  /*4b10*/  SHFL.DOWN PT, R73, R78, 0x2, 0x1f ;  /* 0x08401f004e497f89 */ /* 0x0084e800000e0000 */
[----:B----4-:R2:W4:Y:S04]  /*4b20*/  SHFL.DOWN PT, R74, R77, 0x2, 0x1f ;  /* 0x08401f004d4a7f89 */ /* 0x01052800000e0000 */
[----:B0-----:R2:W0:Y:S02]  /*4b30*/  SHFL.DOWN PT, R224, R76, 0x2, 0x1f ;  /* 0x08401f004ce07f89 */ /* 0x00142400000e0000 */
.L_x_3196:
        /* <DEDUP_REMOVED lines=13> */
.L_x_3118:
[----:B------:R-:W-:Y:S05]  /*4c10*/  BSYNC.RECONVERGENT B0 ;  /* 0x0000000000007941 */ /* 0x000fea0003800200 */
.L_x_3117:
[----:B------:R-:W-:-:S03]  /*4c20*/  UMOV UR26, 0xffffffff ;  /* 0xffffffff001a7882 */ /* 0x000fc60000000000 */
[----:B------:R-:W-:Y:S05]  /*4c30*/  BRA.DIV UR26, `(.L_x_3119) ;  /* 0x0000004a1acc7947 */ /* 0x000fea000b800000 */
[----:B-1----:R1:W1:Y:S04]  /*4c40*/  SHFL.DOWN PT, R72, R79, 0x4, 0x1f ;  /* 0x08801f004f487f89 */ /* 0x00226800000e0000 */
[----:B---3--:R3:W1:Y:S04]  /*4c50*/  SHFL.DOWN PT, R73, R78, 0x4, 0x1f ;  /* 0x08801f004e497f89 */ /* 0x00866800000e0000 */
[----:B----4-:R3:W4:Y:S04]  /*4c60*/  SHFL.DOWN PT, R74, R77, 0x4, 0x1f ;  /* 0x08801f004d4a7f89 */ /* 0x01072800000e0000 */
[----:B0-----:R3:W0:Y:S02]  /*4c70*/  SHFL.DOWN PT, R224, R76, 0x4, 0x1f ;  /* 0x08801f004ce07f89 */ /* 0x00162400000e0000 */
.L_x_3202:
        /* <DEDUP_REMOVED lines=13> */
.L_x_3121:
[----:B------:R-:W-:Y:S05]  /*4d50*/  BSYNC.RECONVERGENT B0 ;  /* 0x0000000000007941 */ /* 0x000fea0003800200 */
.L_x_3120:
[----:B------:R-:W-:-:S03]  /*4d60*/  UMOV UR26, 0xffffffff ;  /* 0xffffffff001a7882 */ /* 0x000fc60000000000 */
[----:B------:R-:W-:Y:S05]  /*4d70*/  BRA.DIV UR26, `(.L_x_3122) ;  /* 0x0000004a1aec7947 */ /* 0x000fea000b800000 */
[----:B-1----:R1:W1:Y:S04]  /*4d80*/  SHFL.DOWN PT, R72, R79, 0x8, 0x1f ;  /* 0x09001f004f487f89 */ /* 0x00226800000e0000 */
[----:B------:R0:W1:Y:S04]  /*4d90*/  SHFL.DOWN PT, R73, R78, 0x8, 0x1f ;  /* 0x09001f004e497f89 */ /* 0x00006800000e0000 */
[----:B----4-:R4:W1:Y:S04]  /*4da0*/  SHFL.DOWN PT, R74, R77, 0x8, 0x1f ;  /* 0x09001f004d4a7f89 */ /* 0x01086800000e0000 */
[----:B0-----:R4:W0:Y:S02]  /*4db0*/  SHFL.DOWN PT, R224, R76, 0x8, 0x1f ;  /* 0x09001f004ce07f89 */ /* 0x00182400000e0000 */
.L_x_3208:
        /* <DEDUP_REMOVED lines=13> */
.L_x_3124:
[----:B------:R-:W-:Y:S05]  /*4e90*/  BSYNC.RECONVERGENT B0 ;  /* 0x0000000000007941 */ /* 0x000fea0003800200 */
.L_x_3123:
[----:B------:R-:W-:-:S03]  /*4ea0*/  UMOV UR26, 0xffffffff ;  /* 0xffffffff001a7882 */ /* 0x000fc60000000000 */
[----:B------:R-:W-:Y:S05]  /*4eb0*/  BRA.DIV UR26, `(.L_x_3125) ;  /* 0x0000004e1a0c7947 */ /* 0x000fea000b800000 */
[----:B-1----:R1:W1:Y:S04]  /*4ec0*/  SHFL.DOWN PT, R72, R79, 0x10, 0x1f ;  /* 0x0a001f004f487f89 */ /* 0x00226800000e0000 */
[----:B------:R0:W1:Y:S04]  /*4ed0*/  SHFL.DOWN PT, R73, R78, 0x10, 0x1f ;  /* 0x0a001f004e497f89 */ /* 0x00006800000e0000 */
[----:B------:R1:W1:Y:S04]  /*4ee0*/  SHFL.DOWN PT, R74, R77, 0x10, 0x1f ;  /* 0x0a001f004d4a7f89 */ /* 0x00026800000e0000 */
[----:B0-----:R0:W0:Y:S02]  /*4ef0*/  SHFL.DOWN PT, R224, R76, 0x10, 0x1f ;  /* 0x0a001f004ce07f89 */ /* 0x00102400000e0000 */
.L_x_3214:
[----:B------:R-:W-:Y:S01]  /*4f00*/  BSSY.RECONVERGENT B0, `(.L_x_3126) ;  /* 0x000000d000007945 */ /* 0x000fe20003800200 */
[----:B------:R-:W-:-:S03]  /*4f10*/  ISETP.NE.AND P3, PT, R128, 0x1f, PT ;  /* 0x0000001f8000780c */ /* 0x000fc60003f65270 */
        /* <DEDUP_REMOVED lines=11> */
.L_x_3127:
[----:B------:R-:W-:Y:S05]  /*4fd0*/  BSYNC.RECONVERGENT B0 ;  /* 0x0000000000007941 */ /* 0x000fea0003800200 */
.L_x_3126:
[----:B------:R-:W-:-:S03]  /*4fe0*/  UMOV UR26, 0xffffffff ;  /* 0xffffffff001a7882 */ /* 0x000fc60000000000 */
[----:B------:R-:W-:Y:S05]  /*4ff0*/  BRA.DIV UR26, `(.L_x_3128) ;  /* 0x0000004e1a2c7947 */ /* 0x000fea000b800000 */
[----:B------:R-:W5:Y:S04]  /*5000*/  SHFL.IDX PT, R226, R78, RZ, 0x1f ;  /* 0x00001fff4ee27589 */ /* 0x000f6800000e0000 */
[----:B------:R-:W2:Y:S04]  /*5010*/  SHFL.IDX PT, R229, R79, RZ, 0x1f ;  /* 0x00001fff4fe57589 */ /* 0x000ea800000e0000 */
[----:B0-----:R-:W0:Y:S04]  /*5020*/  SHFL.IDX PT, R224, R77, RZ, 0x1f ;  /* 0x00001fff4de07589 */ /* 0x001e2800000e0000 */
[----:B------:R-:W3:Y:S04]  /*5030*/  SHFL.IDX PT, R234, R76, RZ, 0x1f ;  /* 0x00001fff4cea7589 */ /* 0x000ee800000e0000 */
[----:B------:R-:W-:Y:S04]  /*5040*/  SHFL.IDX PT, R235, R80, RZ, 0x1f ;  /* 0x00001fff50eb7589 */ /* 0x000fe800000e0000 */
[----:B------:R-:W4:Y:S04]  /*5050*/  SHFL.IDX PT, R236, R81, RZ, 0x1f ;  /* 0x00001fff51ec7589 */ /* 0x000f2800000e0000 */
[----:B------:R-:W3:Y:S01]  /*5060*/  SHFL.DOWN PT, R231, R78, 0x1, 0x1f ;  /* 0x08201f004ee77f89 */ /* 0x000ee200000e0000 */
[-C--:B-----5:R-:W-:Y:S01]  /*5070*/  FMUL.FTZ R75, R83, R226.reuse ;  /* 0x000000e2534b7220 */ /* 0x0a0fe20000410000 */
[-C--:B-1----:R-:W-:Y:S01]  /*5080*/  FMUL.FTZ R74, R82, R226.reuse ;  /* 0x000000e2524a7220 */ /* 0x082fe20000410000 */
[CC--:B------:R-:W-:Y:S01]  /*5090*/  FMUL.FTZ R73, R81.reuse, R226.reuse ;  /* 0x000000e251497220 */ /* 0x0c0fe20000410000 */
[----:B------:R-:W1:Y:S01]  /*50a0*/  SHFL.IDX PT, R237, R82, RZ, 0x1f ;  /* 0x00001fff52ed7589 */ /* 0x000e6200000e0000 */
[----:B------:R-:W-:Y:S01]  /*50b0*/  FMUL.FTZ R72, R80, R226 ;  /* 0x000000e250487220 */ /* 0x000fe20000410000 */
[-C--:B--2---:R-:W-:Y:S01]  /*50c0*/  FFMA.FTZ R75, R82, R229.reuse, -R75 ;  /* 0x000000e5524b7223 */ /* 0x084fe2000001084b */
[-C--:B------:R-:W-:Y:S01]  /*50d0*/  FFMA.FTZ R226, R80, R229.reuse, -R73 ;  /* 0x000000e550e27223 */ /* 0x080fe20000010849 */
[----:B------:R-:W2:Y:S01]  /*50e0*/  SHFL.IDX PT, R238, R83, RZ, 0x1f ;  /* 0x00001fff53ee7589 */ /* 0x000ea200000e0000 */
[----:B------:R-:W-:Y:S01]  /*50f0*/  FFMA.FTZ R227, R81, R229, R72 ;  /* 0x000000e551e37223 */ /* 0x000fe20000010048 */
[----:B0-----:R-:W-:-:S02]  /*5100*/  FADD.FTZ R228, R224, R75 ;  /* 0x0000004be0e47221 */ /* 0x001fc40000010000 */
[----:B------:R0:W1:Y:S04]  /*5110*/  SHFL.DOWN PT, R230, R79, 0x1, 0x1f ;  /* 0x08201f004fe67f89 */ /* 0x00006800000e0000 */
[----:B------:R4:W1:Y:S01]  /*5120*/  SHFL.DOWN PT, R232, R77, 0x1, 0x1f ;  /* 0x08201f004de87f89 */ /* 0x00086200000e0000 */
[----:B0-----:R-:W-:-:S03]  /*5130*/  FFMA.FTZ R79, R83, R229, R74 ;  /* 0x000000e5534f7223 */ /* 0x001fc6000001004a */
[----:B------:R0:W1:Y:S01]  /*5140*/  SHFL.DOWN PT, R233, R76, 0x1, 0x1f ;  /* 0x08201f004ce97f89 */ /* 0x00006200000e0000 */
[----:B---3--:R-:W-:Y:S01]  /*5150*/  FADD.FTZ R229, R234, R79 ;  /* 0x0000004feae57221 */ /* 0x008fe20000010000 */
[----:B----4-:R-:W-:Y:S02]  /*5160*/  MOV R77, R236 ;  /* 0x000000ec004d7202 */ /* 0x010fe40000000f00 */
[----:B0-----:R-:W-:-:S07]  /*5170*/  MOV R76, R235 ;  /* 0x000000eb004c7202 */ /* 0x001fce0000000f00 */
.L_x_3228:
[----:B------:R-:W-:Y:S01]  /*5180*/  BSSY.RECONVERGENT B0, `(.L_x_3129) ;  /* 0x000000f000007945 */ /* 0x000fe20003800200 */
[----:B-1----:R-:W-:Y:S02]  /*5190*/  MOV R78, R237 ;  /* 0x000000ed004e7202 */ /* 0x002fe40000000f00 */
[----:B--2---:R-:W-:Y:S01]  /*51a0*/  MOV R79, R238 ;  /* 0x000000ee004f7202 */ /* 0x004fe20000000f00 */
        /* <DEDUP_REMOVED lines=10> */
[----:B------:R-:W-:Y:S01]  /*5250*/  FADD.FTZ R79, R233, R72 ;  /* 0x00000048e94f7221 */ /* 0x000fe20000010000 */
[----:B------:R-:W-:-:S07]  /*5260*/  MOV R76, R73 ;  /* 0x00000049004c7202 */ /* 0x000fce0000000f00 */
.L_x_3130:
[----:B------:R-:W-:Y:S05]  /*5270*/  BSYNC.RECONVERGENT B0 ;  /* 0x0000000000007941 */ /* 0x000fea0003800200 */
.L_x_3129:
[C---:B------:R-:W-:Y:S01]  /*5280*/  FMUL.FTZ R73, R65.reuse, R79 ;  /* 0x0000004f41497220 */ /* 0x040fe20000410000 */
[-C--:B------:R-:W-:Y:S01]  /*5290*/  FMUL.FTZ R72, R65, R78.reuse ;  /* 0x0000004e41487220 */ /* 0x080fe20000410000 */
[----:B------:R1:W-:Y:S01]  /*52a0*/  STS.128 [R124+0xa40], R76 ;  /* 0x000a404c7c007388 */ /* 0x0003e20000000c00 */
[----:B------:R-:W-:Y:S01]  /*52b0*/  MOV R83, R229 ;  /* 0x000000e500537202 */ /* 0x000fe20000000f00 */
[C---:B------:R-:W-:Y:S01]  /*52c0*/  FFMA.FTZ R73, R64.reuse, R78, -R73 ;  /* 0x0000004e40497223 */ /* 0x040fe20000010849 */
[----:B------:R-:W-:Y:S01]  /*52d0*/  FFMA.FTZ R72, R64, R79, R72 ;  /* 0x0000004f40487223 */ /* 0x000fe20000010048 */
[----:B------:R-:W-:Y:S02]  /*52e0*/  MOV R82, R228 ;  /* 0x000000e400527202 */ /* 0x000fe40000000f00 */
        /* <DEDUP_REMOVED lines=29> */
[----:B------:R1:W-:Y:S04]  /*54c0*/  STS.128 [R124+0xa20], R60 ;  /* 0x000a203c7c007388 */ /* 0x0003e80000000c00 */
[----:B------:R1:W-:Y:S02]  /*54d0*/  STS.128 [R124+0xa10], R64 ;  /* 0x000a10407c007388 */ /* 0x0003e40000000c00 */
.L_x_3112:
[----:B------:R-:W-:Y:S05]  /*54e0*/  WARPSYNC.ALL ;  /* 0x0000000000007948 */ /* 0x000fea0003800000 */
[----:B------:R-:W-:Y:S01]  /*54f0*/  BAR.SYNC.DEFER_BLOCKING 0x0 ;  /* 0x0000000000007b1d */ /* 0x000fe20000010000 */
[----:B-1----:R-:W-:Y:S01]  /*5500*/  FFMA.FTZ R67, R0, R221, RZ ;  /* 0x000000dd00437223 */ /* 0x002fe200000100ff */
[----:B------:R-:W-:Y:S01]  /*5510*/  FADD.FTZ R75, -R2, R223 ;  /* 0x000000df024b7221 */ /* 0x000fe20000010100 */
[----:B------:R-:W-:Y:S01]  /*5520*/  ISETP.NE.AND P0, PT, R128, RZ, PT ;  /* 0x000000ff8000720c */ /* 0x000fe20003f05270 */
[----:B-----5:R-:W-:Y:S01]  /*5530*/  FADD.FTZ R77, -R9, R222 ;  /* 0x000000de094d7221 */ /* 0x020fe20000010100 */
[----:B------:R-:W-:Y:S01]  /*5540*/  FADD.FTZ R221, -R15, R221 ;  /* 0x000000dd0fdd7221 */ /* 0x000fe20000010100 */
[----:B------:R-:W-:Y:S01]  /*5550*/  ISETP.GT.AND P2, PT, R123, 0x1e, PT ;  /* 0x0000001e7b00780c */ /* 0x000fe20003f44270 */
[----:B------:R-:W-:Y:S09]  /*5560*/  BSSY.RECONVERGENT B0, `(.L_x_3131) ;  /* 0x00001c5000007945 */ /* 0x000ff20003800200 */
[----:B------:R-:W-:-:S05]  /*5570*/  VOTEU.ALL UP0, P0 ;  /* 0x0000000000ff7886 */ /* 0x000fca0000000000 */
[----:B------:R-:W-:Y:S01]  /*5580*/  @!UP0 ULEA UR26, UR8, UR27, 0x4 ;  /* 0x0000001b081a8291 */ /* 0x000fe2000f8e20ff */
[----:B------:R-:W1:Y:S08]  /*5590*/  LDS.64 R60, [R125+0xa18] ;  /* 0x000a18007d3c7984 */ /* 0x000e700000000a00 */
[----:B0-----:R0:W-:Y:S01]  /*55a0*/  @!P0 STS.128 [UR26+0x3910], R80 ;  /* 0x00391050ff008988 */ /* 0x0011e20008000c1a */
[-C--:B-1----:R-:W-:Y:S01]  /*55b0*/  FMUL.FTZ R62, R60, R111.reuse ;  /* 0x0000006f3c3e7220 */ /* 0x082fe20000410000 */
[----:B------:R-:W-:-:S03]  /*55c0*/  FMUL.FTZ R111, R61, R111 ;  /* 0x0000006f3d6f7220 */ /* 0x000fc60000410000 */
[-C--:B------:R-:W-:Y:S01]  /*55d0*/  FFMA.FTZ R62, R61, R110.reuse, -R62 ;  /* 0x0000006e3d3e7223 */ /* 0x080fe2000001083e */
[----:B------:R-:W-:-:S03]  /*55e0*/  FFMA.FTZ R60, R60, R110, R111 ;  /* 0x0000006e3c3c7223 */ /* 0x000fc6000001006f */
[----:B------:R-:W-:Y:S01]  /*55f0*/  FADD.FTZ R191, R191, R62 ;  /* 0x0000003ebfbf7221 */ /* 0x000fe20000010000 */
[----:B------:R-:W-:-:S03]  /*5600*/  FADD.FTZ R131, R131, R60 ;  /* 0x0000003c83837221 */ /* 0x000fc60000010000 */
[C---:B------:R-:W-:Y:S01]  /*5610*/  FMUL.FTZ R61, R146.reuse, R191 ;  /* 0x000000bf923d7220 */ /* 0x040fe20000410000 */
[----:B------:R-:W-:Y:S01]  /*5620*/  FMUL.FTZ R146, R146, R131 ;  /* 0x0000008392927220 */ /* 0x000fe20000410000 */
[----:B------:R-:W-:Y:S02]  /*5630*/  FMUL.FTZ R78, R16, R191 ;  /* 0x000000bf104e7220 */ /* 0x000fe40000410000 */
        /* <DEDUP_REMOVED lines=12> */
[-C--:B------:R-:W-:Y:S02]  /*5700*/  FMUL.FTZ R147, R17, R188.reuse ;  /* 0x000000bc11937220 */ /* 0x080fe40000410000 */
[C---:B------:R-:W-:Y:S01]  /*5710*/  FFMA.FTZ R61, R151.reuse, R133, R60 ;  /* 0x00000085973d7223 */ /* 0x040fe2000001003c */
[----:B------:R-:W-:Y:S01]  /*5720*/  FFMA.FTZ R60, R151, R188, -R63 ;  /* 0x000000bc973c7223 */ /* 0x000fe2000001083f */
[----:B------:R-:W-:Y:S02]  /*5730*/  FMUL.FTZ R151, R133, UR29 ;  /* 0x0000001d85977c20 */ /* 0x000fe40008410000 */
        /* <DEDUP_REMOVED lines=14> */
[CC--:B------:R-:W-:Y:S01]  /*5820*/  FMUL.FTZ R64, R156.reuse, R136.reuse ;  /* 0x000000889c407220 */ /* 0x0c0fe20000410000 */
[-C--:B------:R-:W-:Y:S01]  /*5830*/  FMUL.FTZ R63, R156, R185.reuse ;  /* 0x000000b99c3f7220 */ /* 0x080fe20000410000 */
[CC--:B------:R-:W-:Y:S01]  /*5840*/  FMUL.FTZ R153, R26.reuse, R136.reuse ;  /* 0x000000881a997220 */ /* 0x0c0fe20000410000 */
[-C--:B------:R-:W-:Y:S01]  /*5850*/  FMUL.FTZ R155, R26, R185.reuse ;  /* 0x000000b91a9b7220 */ /* 0x080fe20000410000 */
        /* <DEDUP_REMOVED lines=15> */
[----:B------:R-:W-:Y:S01]  /*5950*/  FFMA.FTZ R66, R161, R138, R63 ;  /* 0x0000008aa1427223 */ /* 0x000fe2000001003f */
[C---:B------:R-:W-:Y:S01]  /*5960*/  FFMA.FTZ R161, R188.reuse, UR28, -R151 ;  /* 0x0000001cbca17c23 */ /* 0x040fe20008010897 */
[----:B------:R-:W-:Y:S01]  /*5970*/  FMUL.FTZ R188, R188, UR29 ;  /* 0x0000001dbcbc7c20 */ /* 0x000fe20008410000 */
[----:B------:R-:W-:Y:S01]  /*5980*/  FADD.FTZ R65, R182, R65 ;  /* 0x00000041b6417221 */ /* 0x000fe20000010000 */
[----:B------:R-:W-:-:S03]  /*5990*/  FADD.FTZ R139, R139, R66 ;  /* 0x000000428b8b7221 */ /* 0x000fc60000010000 */
[C---:B------:R-:W-:Y:S01]  /*59a0*/  FMUL.FTZ R66, R162.reuse, R65 ;  /* 0x00000041a2427220 */ /* 0x040fe20000410000 */
[----:B------:R-:W-:Y:S01]  /*59b0*/  FMUL.FTZ R162, R162, R139 ;  /* 0x0000008ba2a27220 */ /* 0x000fe20000410000 */
[----:B------:R-:W-:Y:S02]  /*59c0*/  FMUL.FTZ R150, R20, R65 ;  /* 0x0000004114967220 */ /* 0x000fe40000410000 */
[C---:B------:R-:W-:Y:S01]  /*59d0*/  FFMA.FTZ R63, R163.reuse, R139, R66 ;  /* 0x0000008ba33f7223 */ /* 0x040fe20000010042 */
[----:B------:R-:W-:Y:S01]  /*59e0*/  FFMA.FTZ R162, R163, R65, -R162 ;  /* 0x00000041a3a27223 */ /* 0x000fe200000108a2 */
[----:B------:R-:W-:Y:S02]  /*59f0*/  FFMA.FTZ R66, R46, R219, R67 ;  /* 0x000000db2e427223 */ /* 0x000fe40000010043 */
[----:B------:R-:W-:Y:S01]  /*5a00*/  FADD.FTZ R140, R140, R63 ;  /* 0x0000003f8c8c7221 */ /* 0x000fe20000010000 */
[----:B------:R-:W-:Y:S01]  /*5a10*/  FADD.FTZ R181, R181, R162 ;  /* 0x000000a2b5b57221 */ /* 0x000fe20000010000 */
[----:B------:R-:W-:-:S02]  /*5a20*/  FFMA.FTZ R67, R45, R217, R66 ;  /* 0x000000d92d437223 */ /* 0x000fc40000010042 */
[CC--:B------:R-:W-:Y:S01]  /*5a30*/  FMUL.FTZ R66, R164.reuse, R140.reuse ;  /* 0x0000008ca4427220 */ /* 0x0c0fe20000410000 */
[----:B------:R-:W-:Y:S01]  /*5a40*/  FMUL.FTZ R63, R164, R181 ;  /* 0x000000b5a43f7220 */ /* 0x000fe20000410000 */
[----:B------:R-:W-:Y:S01]  /*5a50*/  FFMA.FTZ R68, R44, R215, R67 ;  /* 0x000000d72c447223 */ /* 0x000fe20000010043 */
[----:B------:R-:W-:Y:S01]  /*5a60*/  FFMA.FTZ R215, -R22, R103, R215 ;  /* 0x0000006716d77223 */ /* 0x000fe200000101d7 */
        /* <DEDUP_REMOVED lines=36> */
[----:B------:R-:W-:Y:S01]  /*5cb0*/  FFMA.FTZ R63, R171, R143, R68 ;  /* 0x0000008fab3f7223 */ /* 0x000fe20000010044 */
[----:B------:R-:W-:Y:S01]  /*5cc0*/  FMUL.FTZ R72, R191, UR29 ;  /* 0x0000001dbf487c20 */ /* 0x000fe20008410000 */
[----:B------:R-:W-:Y:S01]  /*5cd0*/  FFMA.FTZ R68, R38, -R193, R69 ;  /* 0x800000c126447223 */ /* 0x000fe20000010045 */
[----:B------:R-:W-:Y:S01]  /*5ce0*/  FFMA.FTZ R70, R34, R218, R71 ;  /* 0x000000da22467223 */ /* 0x000fe20000010047 */
[----:B------:R-:W-:Y:S01]  /*5cf0*/  FADD.FTZ R144, R144, R63 ;  /* 0x0000003f90907221 */ /* 0x000fe20000010000 */
[----:B------:R-:W-:Y:S01]  /*5d00*/  FFMA.FTZ R170, R171, R67, -R170 ;  /* 0x00000043abaa7223 */ /* 0x000fe200000108aa */
[----:B------:R-:W-:Y:S01]  /*5d10*/  FFMA.FTZ R63, R37, -R194, R68 ;  /* 0x800000c2253f7223 */ /* 0x000fe20000010044 */
[----:B------:R-:W-:Y:S01]  /*5d20*/  FFMA.FTZ R71, R33, R222, R70 ;  /* 0x000000de21477223 */ /* 0x000fe20000010046 */
[C---:B------:R-:W-:Y:S01]  /*5d30*/  FMUL.FTZ R70, R131.reuse, UR29 ;  /* 0x0000001d83467c20 */ /* 0x040fe20008410000 */
[----:B------:R-:W-:Y:S01]  /*5d40*/  FADD.FTZ R69, RZ, R220 ;  /* 0x000000dcff457221 */ /* 0x000fe20000010000 */
[----:B------:R-:W-:Y:S01]  /*5d50*/  FFMA.FTZ R68, R36, -R205, R63 ;  /* 0x800000cd24447223 */ /* 0x000fe2000001003f */
[----:B------:R-:W-:Y:S01]  /*5d60*/  FFMA.FTZ R63, R32, R223, R71 ;  /* 0x000000df203f7223 */ /* 0x000fe20000010047 */
[----:B------:R-:W-:Y:S01]  /*5d70*/  FFMA.FTZ R72, R131, UR28, R72 ;  /* 0x0000001c83487c23 */ /* 0x000fe20008010048 */
[----:B------:R-:W-:Y:S01]  /*5d80*/  FADD.FTZ R177, R177, R170 ;  /* 0x000000aab1b17221 */ /* 0x000fe20000010000 */
[----:B------:R-:W-:Y:S01]  /*5d90*/  FFMA.FTZ R71, R35, -R204, R68 ;  /* 0x800000cc23477223 */ /* 0x000fe20000010044 */
[----:B------:R-:W-:Y:S01]  /*5da0*/  FFMA.FTZ R76, R191, UR28, -R70 ;  /* 0x0000001cbf4c7c23 */ /* 0x000fe20008010846 */
[----:B------:R-:W-:Y:S01]  /*5db0*/  FMUL.FTZ R70, R16, R131 ;  /* 0x0000008310467220 */ /* 0x000fe20000410000 */
[----:B------:R-:W-:Y:S01]  /*5dc0*/  FMUL.FTZ R74, R69, R78 ;  /* 0x0000004e454a7220 */ /* 0x000fe20000410000 */
[----:B------:R-:W-:Y:S01]  /*5dd0*/  FFMA.FTZ R68, R34, -R216, R71 ;  /* 0x800000d822447223 */ /* 0x000fe20000010047 */
[C---:B------:R-:W-:Y:S01]  /*5de0*/  FMUL.FTZ R72, R75.reuse, R72 ;  /* 0x000000484b487220 */ /* 0x040fe20000410000 */
[----:B------:R-:W-:Y:S01]  /*5df0*/  FADD.FTZ R47, R70, R47 ;  /* 0x0000002f462f7221 */ /* 0x000fe20000010000 */
[----:B------:R-:W-:Y:S01]  /*5e00*/  FFMA.FTZ R74, R75, R70, R74 ;  /* 0x000000464b4a7223 */ /* 0x000fe2000001004a */
[----:B------:R-:W-:Y:S01]  /*5e10*/  FFMA.FTZ R73, R33, -R225, R68 ;  /* 0x800000e121497223 */ /* 0x000fe20000010044 */
[C---:B------:R-:W-:Y:S01]  /*5e20*/  FMUL.FTZ R68, R172.reuse, R177 ;  /* 0x000000b1ac447220 */ /* 0x040fe20000410000 */
[----:B------:R-:W-:Y:S01]  /*5e30*/  FMUL.FTZ R172, R172, R144 ;  /* 0x00000090acac7220 */ /* 0x000fe20000410000 */
[C---:B------:R-:W-:Y:S01]  /*5e40*/  FMUL.FTZ R70, R69.reuse, R70 ;  /* 0x0000004645467220 */ /* 0x040fe20000410000 */
[----:B------:R-:W-:Y:S01]  /*5e50*/  FFMA.FTZ R73, R32, -R69, R73 ;  /* 0x8000004520497223 */ /* 0x000fe20000010049 */
[----:B------:R-:W-:Y:S01]  /*5e60*/  FFMA.FTZ R72, R69, R76, R72 ;  /* 0x0000004c45487223 */ /* 0x000fe20000010048 */
[----:B------:R-:W-:Y:S01]  /*5e70*/  FMUL.FTZ R69, R132, UR29 ;  /* 0x0000001d84457c20 */ /* 0x000fe20008410000 */
[C---:B------:R-:W-:Y:S01]  /*5e80*/  FFMA.FTZ R172, R173.reuse, R177, -R172 ;  /* 0x000000b1adac7223 */ /* 0x040fe200000108ac */
[----:B------:R-:W-:Y:S01]  /*5e90*/  FFMA.FTZ R68, R173, R144, R68 ;  /* 0x00000090ad447223 */ /* 0x000fe20000010044 */
[----:B------:R-:W-:Y:S01]  /*5ea0*/  FFMA.FTZ R131, R87, R131, R72 ;  /* 0x0000008357837223 */ /* 0x000fe20000010048 */
[C---:B------:R-:W-:Y:S01]  /*5eb0*/  FFMA.FTZ R72, R62.reuse, UR28, -R69 ;  /* 0x0000001c3e487c23 */ /* 0x040fe20008010845 */
[----:B------:R-:W-:Y:S01]  /*5ec0*/  FMUL.FTZ R69, R62, UR29 ;  /* 0x0000001d3e457c20 */ /* 0x000fe20008410000 */
[----:B------:R-:W-:Y:S01]  /*5ed0*/  FADD.FTZ R175, R175, R172 ;  /* 0x000000acafaf7221 */ /* 0x000fe20000010000 */
[----:B------:R-:W-:Y:S01]  /*5ee0*/  FADD.FTZ R145, R145, R68 ;  /* 0x0000004491917221 */ /* 0x000fe20000010000 */
[----:B------:R-:W-:Y:S01]  /*5ef0*/  FFMA.FTZ R75, R75, R78, -R70 ;  /* 0x0000004e4b4b7223 */ /* 0x000fe20000010846 */
[----:B------:R-:W-:Y:S01]  /*5f00*/  FMUL.FTZ R76, R24, R62 ;  /* 0x0000003e184c7220 */ /* 0x000fe20000410000 */
[----:B------:R-:W-:Y:S01]  /*5f10*/  FFMA.FTZ R70, R132, UR28, R69 ;  /* 0x0000001c84467c23 */ /* 0x000fe20008010045 */
[C---:B------:R-:W-:Y:S01]  /*5f20*/  FMUL.FTZ R69, R174.reuse, R175 ;  /* 0x000000afae457220 */ /* 0x040fe20000410000 */
[-C--:B------:R-:W-:Y:S01]  /*5f30*/  FMUL.FTZ R174, R174, R145.reuse ;  /* 0x00000091aeae7220 */ /* 0x080fe20000410000 */
[----:B------:R-:W-:Y:S01]  /*5f40*/  FMUL.FTZ R68, R24, R132 ;  /* 0x0000008418447220 */ /* 0x000fe20000410000 */
[----:B------:R-:W-:Y:S01]  /*5f50*/  FMUL.FTZ R62, R225, R76 ;  /* 0x0000004ce13e7220 */ /* 0x000fe20000410000 */
[C---:B------:R-:W-:Y:S01]  /*5f60*/  FFMA.FTZ R69, R176.reuse, R145, R69 ;  /* 0x00000091b0457223 */ /* 0x040fe20000010045 */
[----:B------:R-:W-:Y:S01]  /*5f70*/  FFMA.FTZ R71, R176, R175, -R174 ;  /* 0x000000afb0477223 */ /* 0x000fe200000108ae */
[----:B------:R-:W-:Y:S01]  /*5f80*/  FADD.FTZ R56, R68, R56 ;  /* 0x0000003844387221 */ /* 0x000fe20000010000 */
[-C--:B------:R-:W-:Y:S01]  /*5f90*/  FFMA.FTZ R62, R77, R68.reuse, R62 ;  /* 0x000000444d3e7223 */ /* 0x080fe2000001003e */
[----:B------:R-:W-:Y:S01]  /*5fa0*/  FMUL.FTZ R68, R225, R68 ;  /* 0x00000044e1447220 */ /* 0x000fe20000410000 */
[----:B------:R-:W-:Y:S01]  /*5fb0*/  FMUL.FTZ R70, R77, R70 ;  /* 0x000000464d467220 */ /* 0x000fe20000410000 */
[----:B------:R-:W-:Y:S01]  /*5fc0*/  FADD.FTZ R192, R192, R69 ;  /* 0x00000045c0c07221 */ /* 0x000fe20000010000 */
[----:B------:R-:W-:Y:S01]  /*5fd0*/  FADD.FTZ R190, R190, R71 ;  /* 0x00000047bebe7221 */ /* 0x000fe20000010000 */
[----:B------:R-:W-:Y:S01]  /*5fe0*/  FMUL.FTZ R69, R23, R145 ;  /* 0x0000009117457220 */ /* 0x000fe20000410000 */
[----:B------:R-:W-:Y:S01]  /*5ff0*/  FFMA.FTZ R77, R77, R76, -R68 ;  /* 0x0000004c4d4d7223 */ /* 0x000fe20000010844 */
[----:B------:R-:W-:Y:S01]  /*6000*/  FFMA.FTZ R146, R225, R72, R70 ;  /* 0x00000048e1927223 */ /* 0x000fe20000010046 */
[C---:B------:R-:W-:Y:S01]  /*6010*/  FMUL.FTZ R72, R31.reuse, R190 ;  /* 0x000000be1f487220 */ /* 0x040fe20000410000 */
[----:B------:R-:W-:Y:S01]  /*6020*/  FMUL.FTZ R68, R31, R192 ;  /* 0x000000c01f447220 */ /* 0x000fe20000410000 */
[----:B------:R-:W-:Y:S01]  /*6030*/  FADD.FTZ R70, -R8, R219 ;  /* 0x000000db08467221 */ /* 0x000fe20000010100 */
[----:B------:R-:W-:Y:S01]  /*6040*/  FMUL.FTZ R78, R23, R175 ;  /* 0x000000af174e7220 */ /* 0x000fe20000410000 */
[----:B------:R-:W-:Y:S01]  /*6050*/  FMUL.FTZ R79, R201, R69 ;  /* 0x00000045c94f7220 */ /* 0x000fe20000410000 */
[C---:B------:R-:W-:Y:S01]  /*6060*/  FMUL.FTZ R76, R199.reuse, R72 ;  /* 0x00000048c74c7220 */ /* 0x040fe20000410000 */
[----:B------:R-:W-:Y:S01]  /*6070*/  FMUL.FTZ R71, R199, R68 ;  /* 0x00000044c7477220 */ /* 0x000fe20000410000 */
[----:B0-----:R-:W-:Y:S01]  /*6080*/  FMUL.FTZ R83, R30, R177 ;  /* 0x000000b11e537220 */ /* 0x001fe20000410000 */
[-C--:B------:R-:W-:Y:S01]  /*6090*/  FFMA.FTZ R81, R70, R78.reuse, -R79 ;  /* 0x0000004e46517223 */ /* 0x080fe2000001084f */
[----:B------:R-:W-:Y:S01]  /*60a0*/  FMUL.FTZ R79, R201, R78 ;  /* 0x0000004ec94f7220 */ /* 0x000fe20000410000 */
[C---:B------:R-:W-:Y:S01]  /*60b0*/  FFMA.FTZ R76, R221.reuse, R68, R76 ;  /* 0x00000044dd4c7223 */ /* 0x040fe2000001004c */
[----:B------:R-:W-:Y:S01]  /*60c0*/  FFMA.FTZ R78, R221, R72, -R71 ;  /* 0x00000048dd4e7223 */ /* 0x000fe20000010847 */
[----:B------:R-:W-:Y:S01]  /*60d0*/  FMUL.FTZ R71, R30, R144 ;  /* 0x000000901e477220 */ /* 0x000fe20000410000 */
[----:B------:R-:W-:Y:S01]  /*60e0*/  FFMA.FTZ R79, R70, R69, R79 ;  /* 0x00000045464f7223 */ /* 0x000fe2000001004f */
[----:B------:R-:W-:Y:S01]  /*60f0*/  FADD.FTZ R76, RZ, R76 ;  /* 0x0000004cff4c7221 */ /* 0x000fe20000010000 */
[----:B------:R-:W-:Y:S01]  /*6100*/  FFMA.FTZ R72, -R30, R119, R217 ;  /* 0x000000771e487223 */ /* 0x000fe200000101d9 */
[----:B------:R-:W-:Y:S01]  /*6110*/  FMUL.FTZ R111, R200, R71 ;  /* 0x00000047c86f7220 */ /* 0x000fe20000410000 */
[----:B------:R-:W-:Y:S01]  /*6120*/  FADD.FTZ R78, RZ, R78 ;  /* 0x0000004eff4e7221 */ /* 0x000fe20000010000 */
[----:B------:R-:W-:Y:S01]  /*6130*/  FADD.FTZ R79, R76, R79 ;  /* 0x0000004f4c4f7221 */ /* 0x000fe20000010000 */
[----:B------:R-:W-:Y:S01]  /*6140*/  FMUL.FTZ R76, R22, R143 ;  /* 0x0000008f164c7220 */ /* 0x000fe20000410000 */
[-C--:B------:R-:W-:Y:S01]  /*6150*/  FFMA.FTZ R111, R72, R83.reuse, -R111 ;  /* 0x00000053486f7223 */ /* 0x080fe2000001086f */
[----:B------:R-:W-:Y:S01]  /*6160*/  FMUL.FTZ R83, R200, R83 ;  /* 0x00000053c8537220 */ /* 0x000fe20000410000 */
[----:B------:R-:W-:Y:S01]  /*6170*/  FMUL.FTZ R82, R22, R67 ;  /* 0x0000004316527220 */ /* 0x000fe20000410000 */
[C---:B------:R-:W-:Y:S01]  /*6180*/  FMUL.FTZ R110, R203.reuse, R76 ;  /* 0x0000004ccb6e7220 */ /* 0x040fe20000410000 */
[----:B------:R-:W-:Y:S01]  /*6190*/  FADD.FTZ R78, R78, R81 ;  /* 0x000000514e4e7221 */ /* 0x000fe20000010000 */
[----:B------:R-:W-:Y:S01]  /*61a0*/  FFMA.FTZ R80, R72, R71, R83 ;  /* 0x0000004748507223 */ /* 0x000fe20000010053 */
[-C--:B------:R-:W-:Y:S01]  /*61b0*/  FMUL.FTZ R83, R203, R82.reuse ;  /* 0x00000052cb537220 */ /* 0x080fe20000410000 */
[----:B------:R-:W-:Y:S01]  /*61c0*/  FFMA.FTZ R81, R215, R82, -R110 ;  /* 0x00000052d7517223 */ /* 0x000fe2000001086e */
[----:B------:R-:W-:Y:S01]  /*61d0*/  FADD.FTZ R78, R78, R111 ;  /* 0x0000006f4e4e7221 */ /* 0x000fe20000010000 */
[----:B------:R-:W-:Y:S01]  /*61e0*/  FADD.FTZ R79, R79, R80 ;  /* 0x000000504f4f7221 */ /* 0x000fe20000010000 */
[----:B------:R-:W-:Y:S01]  /*61f0*/  FFMA.FTZ R80, R215, R76, R83 ;  /* 0x0000004cd7507223 */ /* 0x000fe20000010053 */
[----:B------:R-:W-:Y:S01]  /*6200*/  FFMA.FTZ R154, R113, R132, R146 ;  /* 0x00000084719a7223 */ /* 0x000fe20000010092 */
[----:B------:R-:W-:Y:S01]  /*6210*/  FADD.FTZ R81, R78, R81 ;  /* 0x000000514e517221 */ /* 0x000fe20000010000 */
[----:B------:R-:W-:Y:S01]  /*6220*/  FMUL.FTZ R78, R29, R142 ;  /* 0x0000008e1d4e7220 */ /* 0x000fe20000410000 */
[----:B------:R-:W-:Y:S01]  /*6230*/  FADD.FTZ R82, R79, R80 ;  /* 0x000000504f527221 */ /* 0x000fe20000010000 */
[----:B------:R-:W-:Y:S01]  /*6240*/  FMUL.FTZ R80, R29, R66 ;  /* 0x000000421d507220 */ /* 0x000fe20000410000 */
[----:B------:R-:W-:Y:S01]  /*6250*/  FADD.FTZ R79, -R14, R214 ;  /* 0x000000d60e4f7221 */ /* 0x000fe20000010100 */
[----:B------:R-:W-:Y:S01]  /*6260*/  FMUL.FTZ R110, R202, R78 ;  /* 0x0000004eca6e7220 */ /* 0x000fe20000410000 */
[----:B------:R-:W-:Y:S01]  /*6270*/  FMUL.FTZ R111, R17, R133 ;  /* 0x00000085116f7220 */ /* 0x000fe20000410000 */
[----:B------:R-:W-:Y:S01]  /*6280*/  FADD.FTZ R218, -R3, R218 ;  /* 0x000000da03da7221 */ /* 0x000fe20000010100 */
[----:B------:R-:W-:Y:S01]  /*6290*/  FMUL.FTZ R83, R216, R147 ;  /* 0x00000093d8537220 */ /* 0x000fe20000410000 */
[----:B------:R-:W-:Y:S01]  /*62a0*/  FMUL.FTZ R132, R202, R80 ;  /* 0x00000050ca847220 */ /* 0x000fe20000410000 */
[----:B------:R-:W-:Y:S01]  /*62b0*/  FMUL.FTZ R148, R21, R180 ;  /* 0x000000b415947220 */ /* 0x000fe20000410000 */
[C---:B------:R-:W-:Y:S01]  /*62c0*/  FFMA.FTZ R146, R79.reuse, R80, -R110 ;  /* 0x000000504f927223 */ /* 0x040fe2000001086e */
[----:B------:R-:W-:Y:S01]  /*62d0*/  FFMA.FTZ R110, R218, R111, R83 ;  /* 0x0000006fda6e7223 */ /* 0x000fe20000010053 */
[----:B------:R-:W-:Y:S01]  /*62e0*/  FFMA.FTZ R83, R79, R78, R132 ;  /* 0x0000004e4f537223 */ /* 0x000fe20000010084 */
[----:B------:R-:W-:Y:S01]  /*62f0*/  FADD.FTZ R213, -R7, R213 ;  /* 0x000000d507d57221 */ /* 0x000fe20000010100 */
[----:B------:R-:W-:Y:S01]  /*6300*/  FMUL.FTZ R80, R21, R141 ;  /* 0x0000008d15507220 */ /* 0x000fe20000410000 */
[----:B------:R-:W-:Y:S01]  /*6310*/  FMUL.FTZ R132, R197, R148 ;  /* 0x00000094c5847220 */ /* 0x000fe20000410000 */
[----:B------:R-:W-:Y:S01]  /*6320*/  FADD.FTZ R48, R111, R48 ;  /* 0x000000306f307221 */ /* 0x000fe20000010000 */
[----:B------:R-:W-:Y:S01]  /*6330*/  FADD.FTZ R82, R82, R83 ;  /* 0x0000005352527221 */ /* 0x000fe20000010000 */
[----:B------:R-:W-:Y:S01]  /*6340*/  FMUL.FTZ R111, R216, R111 ;  /* 0x0000006fd86f7220 */ /* 0x000fe20000410000 */
[----:B------:R-:W-:Y:S01]  /*6350*/  FFMA.FTZ R83, R213, R80, R132 ;  /* 0x00000050d5537223 */ /* 0x000fe20000010084 */
[----:B------:R-:W-:Y:S01]  /*6360*/  FADD.FTZ R146, R81, R146 ;  /* 0x0000009251927221 */ /* 0x000fe20000010000 */
[----:B------:R-:W-:Y:S01]  /*6370*/  FMUL.FTZ R81, R28, R140 ;  /* 0x0000008c1c517220 */ /* 0x000fe20000410000 */
[----:B------:R-:W-:Y:S01]  /*6380*/  FADD.FTZ R112, R131, R112 ;  /* 0x0000007083707221 */ /* 0x000fe20000010000 */
[----:B------:R-:W-:Y:S01]  /*6390*/  FMUL.FTZ R131, R197, R80 ;  /* 0x00000050c5837220 */ /* 0x000fe20000410000 */
[----:B------:R-:W-:Y:S01]  /*63a0*/  FFMA.FTZ R111, R218, R147, -R111 ;  /* 0x00000093da6f7223 */ /* 0x000fe2000001086f */
[----:B------:R-:W-:Y:S01]  /*63b0*/  FADD.FTZ R83, R82, R83 ;  /* 0x0000005352537221 */ /* 0x000fe20000010000 */
[----:B------:R-:W-:Y:S01]  /*63c0*/  FADD.FTZ R212, -R13, R212 ;  /* 0x000000d40dd47221 */ /* 0x000fe20000010100 */
[----:B------:R-:W-:Y:S01]  /*63d0*/  FMUL.FTZ R82, R20, R139 ;  /* 0x0000008b14527220 */ /* 0x000fe20000410000 */
[----:B------:R-:W-:Y:S01]  /*63e0*/  FMUL.FTZ R147, R28, R181 ;  /* 0x000000b51c937220 */ /* 0x000fe20000410000 */
[----:B------:R-:W-:Y:S01]  /*63f0*/  FMUL.FTZ R149, R198, R81 ;  /* 0x00000051c6957220 */ /* 0x000fe20000410000 */
[----:B------:R-:W-:Y:S01]  /*6400*/  FFMA.FTZ R131, R213, R148, -R131 ;  /* 0x00000094d5837223 */ /* 0x000fe20000010883 */
[----:B------:R-:W-:Y:S01]  /*6410*/  FADD.FTZ R211, -R6, R211 ;  /* 0x000000d306d37221 */ /* 0x000fe20000010100 */
        /* <DEDUP_REMOVED lines=12> */
[----:B------:R-:W-:Y:S01]  /*64e0*/  FADD.FTZ R210, -R12, R210 ;  /* 0x000000d20cd27221 */ /* 0x000fe20000010100 */
[----:B------:R-:W-:Y:S01]  /*64f0*/  FMUL.FTZ R147, R27, R64 ;  /* 0x000000401b937220 */ /* 0x000fe20000410000 */
[----:B------:R-:W-:Y:S01]  /*6500*/  FADD.FTZ R150, R83, R150 ;  /* 0x0000009653967221 */ /* 0x000fe20000010000 */
[----:B------:R-:W-:Y:S01]  /*6510*/  FMUL.FTZ R83, R27, R138 ;  /* 0x0000008a1b537220 */ /* 0x000fe20000410000 */
[----:B------:R-:W-:Y:S01]  /*6520*/  FADD.FTZ R152, R131, R152 ;  /* 0x0000009883987221 */ /* 0x000fe20000010000 */
[----:B------:R-:W-:Y:S01]  /*6530*/  FMUL.FTZ R131, R19, R137 ;  /* 0x0000008913837220 */ /* 0x000fe20000410000 */
[----:B------:R-:W-:Y:S01]  /*6540*/  FADD.FTZ R132, -R5, R209 ;  /* 0x000000d105847221 */ /* 0x000fe20000010100 */
[----:B------:R-:W-:Y:S01]  /*6550*/  FMUL.FTZ R149, R196, R83 ;  /* 0x00000053c4957220 */ /* 0x000fe20000410000 */
[----:B------:R-:W-:Y:S01]  /*6560*/  FMUL.FTZ R146, R19, R184 ;  /* 0x000000b813927220 */ /* 0x000fe20000410000 */
[----:B------:R-:W-:Y:S01]  /*6570*/  FMUL.FTZ R151, R193, R131 ;  /* 0x00000083c1977220 */ /* 0x000fe20000410000 */
[----:B------:R-:W-:Y:S01]  /*6580*/  FADD.FTZ R208, -R11, R208 ;  /* 0x000000d00bd07221 */ /* 0x000fe20000010100 */
[-C--:B------:R-:W-:Y:S01]  /*6590*/  FFMA.FTZ R149, R210, R147.reuse, -R149 ;  /* 0x00000093d2957223 */ /* 0x080fe20000010895 */
[----:B------:R-:W-:Y:S01]  /*65a0*/  FMUL.FTZ R147, R196, R147 ;  /* 0x00000093c4937220 */ /* 0x000fe20000410000 */
[-C--:B------:R-:W-:Y:S01]  /*65b0*/  FFMA.FTZ R148, R132, R146.reuse, -R151 ;  /* 0x0000009284947223 */ /* 0x080fe20000010897 */
[----:B------:R-:W-:Y:S01]  /*65c0*/  FMUL.FTZ R151, R193, R146 ;  /* 0x00000092c1977220 */ /* 0x000fe20000410000 */
[----:B------:R-:W-:Y:S01]  /*65d0*/  FFMA.FTZ R157, R208, R155, -R157 ;  /* 0x0000009bd09d7223 */ /* 0x000fe2000001089d */
[----:B------:R-:W-:Y:S01]  /*65e0*/  FFMA.FTZ R147, R210, R83, R147 ;  /* 0x00000053d2937223 */ /* 0x000fe20000010093 */
[----:B------:R-:W-:Y:S01]  /*65f0*/  FMUL.FTZ R155, R194, R155 ;  /* 0x0000009bc29b7220 */ /* 0x000fe20000410000 */
[----:B------:R-:W-:Y:S01]  /*6600*/  FFMA.FTZ R146, R132, R131, R151 ;  /* 0x0000008384927223 */ /* 0x000fe20000010097 */
[----:B------:R-:W-:Y:S01]  /*6610*/  FADD.FTZ R109, R154, R109 ;  /* 0x0000006d9a6d7221 */ /* 0x000fe20000010000 */
[----:B------:R-:W-:Y:S01]  /*6620*/  FADD.FTZ R147, R150, R147 ;  /* 0x0000009396937221 */ /* 0x000fe20000010000 */
[----:B------:R-:W-:Y:S01]  /*6630*/  FMUL.FTZ R150, R18, R135 ;  /* 0x0000008712967220 */ /* 0x000fe20000410000 */
[----:B------:R-:W-:Y:S01]  /*6640*/  FADD.FTZ R149, R152, R149 ;  /* 0x0000009598957221 */ /* 0x000fe20000010000 */
[----:B------:R-:W-:Y:S01]  /*6650*/  FADD.FTZ R207, -R4, R207 ;  /* 0x000000cf04cf7221 */ /* 0x000fe20000010100 */
[----:B------:R-:W-:Y:S01]  /*6660*/  FMUL.FTZ R152, R18, R61 ;  /* 0x0000003d12987220 */ /* 0x000fe20000410000 */
[----:B------:R-:W-:Y:S01]  /*6670*/  FMUL.FTZ R154, R205, R150 ;  /* 0x00000096cd9a7220 */ /* 0x000fe20000410000 */
[----:B------:R-:W-:Y:S01]  /*6680*/  FADD.FTZ R146, R147, R146 ;  /* 0x0000009293927221 */ /* 0x000fe20000010000 */
[----:B------:R-:W-:Y:S01]  /*6690*/  FFMA.FTZ R155, R208, R153, R155 ;  /* 0x00000099d09b7223 */ /* 0x000fe2000001009b */
[----:B------:R-:W-:Y:S01]  /*66a0*/  FADD.FTZ R148, R149, R148 ;  /* 0x0000009495947221 */ /* 0x000fe20000010000 */
[----:B------:R-:W-:Y:S01]  /*66b0*/  FFMA.FTZ R149, R207, R152, -R154 ;  /* 0x00000098cf957223 */ /* 0x000fe2000001089a */
[----:B------:R-:W-:Y:S01]  /*66c0*/  FMUL.FTZ R151, R25, R134 ;  /* 0x0000008619977220 */ /* 0x000fe20000410000 */
[----:B------:R-:W-:Y:S01]  /*66d0*/  FADD.FTZ R146, R146, R155 ;  /* 0x0000009b92927221 */ /* 0x000fe20000010000 */
[----:B------:R-:W-:Y:S01]  /*66e0*/  FMUL.FTZ R152, R205, R152 ;  /* 0x00000098cd987220 */ /* 0x000fe20000410000 */
[----:B------:R-:W-:Y:S01]  /*66f0*/  FMUL.FTZ R155, R25, R60 ;  /* 0x0000003c199b7220 */ /* 0x000fe20000410000 */
[----:B------:R-:W-:Y:S01]  /*6700*/  FADD.FTZ R206, -R10, R206 ;  /* 0x000000ce0ace7221 */ /* 0x000fe20000010100 */
[C---:B------:R-:W-:Y:S01]  /*6710*/  FMUL.FTZ R159, R204.reuse, R151 ;  /* 0x00000097cc9f7220 */ /* 0x040fe20000410000 */
[----:B------:R-:W-:Y:S01]  /*6720*/  FFMA.FTZ R147, R207, R150, R152 ;  /* 0x00000096cf937223 */ /* 0x000fe20000010098 */
[-C--:B------:R-:W-:Y:S01]  /*6730*/  FMUL.FTZ R152, R204, R155.reuse ;  /* 0x0000009bcc987220 */ /* 0x080fe20000410000 */
[----:B------:R-:W-:Y:S01]  /*6740*/  FADD.FTZ R148, R148, R157 ;  /* 0x0000009d94947221 */ /* 0x000fe20000010000 */
[----:B------:R-:W-:Y:S01]  /*6750*/  FFMA.FTZ R159, R206, R155, -R159 ;  /* 0x0000009bce9f7223 */ /* 0x000fe2000001089f */
[----:B------:R-:W-:Y:S01]  /*6760*/  FADD.FTZ R146, R146, R147 ;  /* 0x0000009392927221 */ /* 0x000fe20000010000 */
[----:B------:R-:W-:Y:S01]  /*6770*/  FFMA.FTZ R155, R206, R151, R152 ;  /* 0x00000097ce9b7223 */ /* 0x000fe20000010098 */
[----:B------:R-:W-:Y:S01]  /*6780*/  FADD.FTZ R148, R148, R149 ;  /* 0x0000009594947221 */ /* 0x000fe20000010000 */
[----:B------:R-:W-:Y:S01]  /*6790*/  FMUL.FTZ R147, R134, UR29 ;  /* 0x0000001d86937c20 */ /* 0x000fe20008410000 */
[----:B------:R-:W-:Y:S01]  /*67a0*/  FFMA.FTZ R161, R216, R161, R163 ;  /* 0x000000a1d8a17223 */ /* 0x000fe200000100a3 */
[----:B------:R-:W-:Y:S01]  /*67b0*/  FADD.FTZ R155, R146, R155 ;  /* 0x0000009b929b7221 */ /* 0x000fe20000010000 */
[----:B------:R-:W-:Y:S01]  /*67c0*/  FADD.FTZ R148, R148, R159 ;  /* 0x0000009f94947221 */ /* 0x000fe20000010000 */
[C---:B------:R-:W-:Y:S01]  /*67d0*/  FFMA.FTZ R149, R60.reuse, UR28, -R147 ;  /* 0x0000001c3c957c23 */ /* 0x040fe20008010893 */
[----:B------:R-:W-:Y:S01]  /*67e0*/  FMUL.FTZ R147, R60, UR29 ;  /* 0x0000001d3c937c20 */ /* 0x000fe20008410000 */
[----:B------:R-:W-:Y:S01]  /*67f0*/  FADD.FTZ R155, R155, R110 ;  /* 0x0000006e9b9b7221 */ /* 0x000fe20000010000 */
[----:B------:R-:W-:Y:S01]  /*6800*/  FADD.FTZ R148, R148, R111 ;  /* 0x0000006f94947221 */ /* 0x000fe20000010000 */
[----:B------:R-:W-:Y:S01]  /*6810*/  FFMA.FTZ R60, R88, R133, R161 ;  /* 0x00000085583c7223 */ /* 0x000fe200000100a1 */
[----:B------:R0:W1:Y:S01]  /*6820*/  SHFL.DOWN PT, R111, R63, 0x1, 0x1f ;  /* 0x08201f003f6f7f89 */ /* 0x00006200000e0000 */
[----:B------:R-:W-:Y:S01]  /*6830*/  FADD.FTZ R155, R155, R62 ;  /* 0x0000003e9b9b7221 */ /* 0x000fe20000010000 */
[----:B------:R-:W-:Y:S01]  /*6840*/  FADD.FTZ R148, R148, R77 ;  /* 0x0000004d94947221 */ /* 0x000fe20000010000 */
[----:B------:R-:W-:Y:S01]  /*6850*/  FADD.FTZ R107, R60, R107 ;  /* 0x0000006b3c6b7221 */ /* 0x000fe20000010000 */
[----:B------:R-:W-:Y:S01]  /*6860*/  FMUL.FTZ R62, R61, UR29 ;  /* 0x0000001d3d3e7c20 */ /* 0x000fe20008410000 */
[----:B------:R-:W-:Y:S01]  /*6870*/  FADD.FTZ R60, R155, R74 ;  /* 0x0000004a9b3c7221 */ /* 0x000fe20000010000 */
[----:B------:R-:W-:Y:S01]  /*6880*/  FADD.FTZ R75, R148, R75 ;  /* 0x0000004b944b7221 */ /* 0x000fe20000010000 */
[C---:B------:R-:W-:Y:S01]  /*6890*/  FMUL.FTZ R74, R135.reuse, UR29 ;  /* 0x0000001d874a7c20 */ /* 0x040fe20008410000 */
[----:B------:R2:W3:Y:S01]  /*68a0*/  SHFL.DOWN PT, R148, R73, 0x1, 0x1f ;  /* 0x08201f0049947f89 */ /* 0x0004e200000e0000 */
[----:B------:R-:W-:Y:S01]  /*68b0*/  FFMA.FTZ R62, R135, UR28, R62 ;  /* 0x0000001c873e7c23 */ /* 0x000fe2000801003e */
[----:B------:R-:W-:Y:S01]  /*68c0*/  FFMA.FTZ R147, R134, UR28, R147 ;  /* 0x0000001c86937c23 */ /* 0x000fe20008010093 */
[----:B------:R-:W-:Y:S01]  /*68d0*/  FFMA.FTZ R74, R61, UR28, -R74 ;  /* 0x0000001c3d4a7c23 */ /* 0x000fe2000801084a */
[----:B------:R-:W4:Y:S01]  /*68e0*/  SHFL.DOWN PT, R77, R60, 0x1, 0x1f ;  /* 0x08201f003c4d7f89 */ /* 0x000f2200000e0000 */
[----:B------:R-:W-:Y:S01]  /*68f0*/  FMUL.FTZ R110, R207, R62 ;  /* 0x0000003ecf6e7220 */ /* 0x000fe20000410000 */
[C---:B------:R-:W-:Y:S01]  /*6900*/  FMUL.FTZ R61, R185.reuse, UR29 ;  /* 0x0000001db93d7c20 */ /* 0x040fe20008410000 */
[----:B------:R-:W-:Y:S01]  /*6910*/  FMUL.FTZ R62, R136, UR29 ;  /* 0x0000001d883e7c20 */ /* 0x000fe20008410000 */
[----:B------:R1:W4:Y:S01]  /*6920*/  SHFL.DOWN PT, R146, R75, 0x1, 0x1f ;  /* 0x08201f004b927f89 */ /* 0x00032200000e0000 */
[----:B------:R-:W-:Y:S01]  /*6930*/  FMUL.FTZ R147, R206, R147 ;  /* 0x00000093ce937220 */ /* 0x000fe20000410000 */
[----:B------:R-:W-:Y:S01]  /*6940*/  FFMA.FTZ R61, R136, UR28, R61 ;  /* 0x0000001c883d7c23 */ /* 0x000fe2000801003d */
[----:B------:R-:W-:Y:S01]  /*6950*/  FFMA.FTZ R185, R185, UR28, -R62 ;  /* 0x0000001cb9b97c23 */ /* 0x000fe2000801083e */
[----:B------:R-:W-:Y:S01]  /*6960*/  MOV R62, R63 ;  /* 0x0000003f003e7202 */ /* 0x000fe20000000f00 */
[----:B------:R-:W-:Y:S01]  /*6970*/  FFMA.FTZ R147, R204, R149, R147 ;  /* 0x00000095cc937223 */ /* 0x000fe20000010093 */
[----:B0-----:R-:W-:Y:S01]  /*6980*/  MOV R63, R73 ;  /* 0x00000049003f7202 */ /* 0x001fe20000000f00 */
[----:B--2---:R-:W-:Y:S01]  /*6990*/  FMUL.FTZ R73, R208, R61 ;  /* 0x0000003dd0497220 */ /* 0x004fe20000410000 */
[----:B------:R-:W-:Y:S01]  /*69a0*/  MOV R61, R75 ;  /* 0x0000004b003d7202 */ /* 0x000fe20000000f00 */
[----:B-1----:R-:W-:Y:S01]  /*69b0*/  @!P2 FADD.FTZ R62, R62, R111 ;  /* 0x0000006f3e3ea221 */ /* 0x002fe20000010000 */
[----:B------:R-:W-:Y:S01]  /*69c0*/  FFMA.FTZ R74, R205, R74, R110 ;  /* 0x0000004acd4a7223 */ /* 0x000fe2000001006e */
[----:B------:R-:W-:Y:S01]  /*69d0*/  FFMA.FTZ R147, R114, R134, R147 ;  /* 0x0000008672937223 */ /* 0x000fe20000010093 */
[----:B------:R-:W-:Y:S01]  /*69e0*/  FFMA.FTZ R194, R194, R185, R73 ;  /* 0x000000b9c2c27223 */ /* 0x000fe20000010049 */
[----:B------:R-:W-:Y:S01]  /*69f0*/  FMUL.FTZ R75, R137, UR29 ;  /* 0x0000001d894b7c20 */ /* 0x000fe20008410000 */
[----:B------:R-:W0:Y:S01]  /*6a00*/  SHFL.DOWN PT, R133, R62, 0x2, 0x1f ;  /* 0x08401f003e857f89 */ /* 0x000e2200000e0000 */
[----:B------:R-:W-:Y:S01]  /*6a10*/  FFMA.FTZ R74, R89, R135, R74 ;  /* 0x00000087594a7223 */ /* 0x000fe2000001004a */
[----:B---3--:R-:W-:Y:S01]  /*6a20*/  @!P2 FADD.FTZ R63, R63, R148 ;  /* 0x000000943f3fa221 */ /* 0x008fe20000010000 */
[----:B------:R-:W-:Y:S01]  /*6a30*/  FADD.FTZ R51, R82, R51 ;  /* 0x0000003352337221 */ /* 0x000fe20000010000 */
[----:B------:R-:W-:Y:S01]  /*6a40*/  FADD.FTZ R52, R80, R52 ;  /* 0x0000003450347221 */ /* 0x000fe20000010000 */
[----:B------:R-:W-:Y:S01]  /*6a50*/  FADD.FTZ R105, R74, R105 ;  /* 0x000000694a697221 */ /* 0x000fe20000010000 */
[----:B----4-:R-:W-:Y:S01]  /*6a60*/  @!P2 FADD.FTZ R60, R77, R60 ;  /* 0x0000003c4d3ca221 */ /* 0x010fe20000010000 */
[----:B------:R-:W1:Y:S01]  /*6a70*/  SHFL.DOWN PT, R134, R63, 0x2, 0x1f ;  /* 0x08401f003f867f89 */ /* 0x000e6200000e0000 */
[C---:B------:R-:W-:Y:S01]  /*6a80*/  FMUL.FTZ R74, R184.reuse, UR29 ;  /* 0x0000001db84a7c20 */ /* 0x040fe20008410000 */
[----:B------:R-:W-:Y:S01]  /*6a90*/  FFMA.FTZ R184, R184, UR28, -R75 ;  /* 0x0000001cb8b87c23 */ /* 0x000fe2000801084b */
[----:B------:R-:W-:Y:S01]  /*6aa0*/  @!P2 FADD.FTZ R61, R61, R146 ;  /* 0x000000923d3da221 */ /* 0x000fe20000010000 */
[----:B------:R-:W2:Y:S01]  /*6ab0*/  SHFL.DOWN PT, R111, R60, 0x2, 0x1f ;  /* 0x08401f003c6f7f89 */ /* 0x000ea200000e0000 */
[----:B------:R-:W-:Y:S01]  /*6ac0*/  FFMA.FTZ R73, R137, UR28, R74 ;  /* 0x0000001c89497c23 */ /* 0x000fe2000801004a */
[----:B------:R-:W-:Y:S01]  /*6ad0*/  ISETP.GT.AND P2, PT, R123, 0x1d, PT ;  /* 0x0000001d7b00780c */ /* 0x000fe20003f44270 */
[----:B------:R-:W-:Y:S01]  /*6ae0*/  FMUL.FTZ R75, R138, UR29 ;  /* 0x0000001d8a4b7c20 */ /* 0x000fe20008410000 */
[----:B------:R-:W3:Y:S01]  /*6af0*/  SHFL.DOWN PT, R110, R61, 0x2, 0x1f ;  /* 0x08401f003d6e7f89 */ /* 0x000ee200000e0000 */
[----:B------:R-:W-:Y:S01]  /*6b00*/  FMUL.FTZ R132, R132, R73 ;  /* 0x0000004984847220 */ /* 0x000fe20000410000 */
[C---:B------:R-:W-:Y:S01]  /*6b10*/  FMUL.FTZ R73, R64.reuse, UR29 ;  /* 0x0000001d40497c20 */ /* 0x040fe20008410000 */
[----:B------:R-:W-:Y:S01]  /*6b20*/  FFMA.FTZ R77, R115, R136, R194 ;  /* 0x00000088734d7223 */ /* 0x000fe200000100c2 */
[----:B------:R-:W-:Y:S01]  /*6b30*/  FFMA.FTZ R75, R64, UR28, -R75 ;  /* 0x0000001c404b7c23 */ /* 0x000fe2000801084b */
[----:B------:R-:W-:Y:S01]  /*6b40*/  FFMA.FTZ R193, R193, R184, R132 ;  /* 0x000000b8c1c17223 */ /* 0x000fe20000010084 */
[----:B------:R-:W-:Y:S01]  /*6b50*/  FFMA.FTZ R73, R138, UR28, R73 ;  /* 0x0000001c8a497c23 */ /* 0x000fe20008010049 */
[----:B------:R-:W-:Y:S01]  /*6b60*/  FADD.FTZ R104, R77, R104 ;  /* 0x000000684d687221 */ /* 0x000fe20000010000 */
[----:B------:R-:W-:Y:S01]  /*6b70*/  FMUL.FTZ R64, R139, UR29 ;  /* 0x0000001d8b407c20 */ /* 0x000fe20008410000 */
[----:B------:R-:W-:Y:S01]  /*6b80*/  FADD.FTZ R53, R76, R53 ;  /* 0x000000354c357221 */ /* 0x000fe20000010000 */
[----:B------:R-:W-:Y:S01]  /*6b90*/  FMUL.FTZ R73, R210, R73 ;  /* 0x00000049d2497220 */ /* 0x000fe20000410000 */
[----:B0-----:R-:W-:Y:S01]  /*6ba0*/  @!P2 FADD.FTZ R62, R62, R133 ;  /* 0x000000853e3ea221 */ /* 0x001fe20000010000 */
[C---:B------:R-:W-:Y:S01]  /*6bb0*/  FFMA.FTZ R74, R65.reuse, UR28, -R64 ;  /* 0x0000001c414a7c23 */ /* 0x040fe20008010840 */
[----:B------:R-:W-:Y:S01]  /*6bc0*/  FMUL.FTZ R64, R65, UR29 ;  /* 0x0000001d41407c20 */ /* 0x000fe20008410000 */
[----:B------:R-:W-:Y:S01]  /*6bd0*/  FFMA.FTZ R73, R196, R75, R73 ;  /* 0x0000004bc4497223 */ /* 0x000fe20000010049 */
[----:B------:R-:W-:Y:S01]  /*6be0*/  FMUL.FTZ R65, R181, UR29 ;  /* 0x0000001db5417c20 */ /* 0x000fe20008410000 */
[----:B-1----:R-:W-:Y:S01]  /*6bf0*/  @!P2 FADD.FTZ R63, R63, R134 ;  /* 0x000000863f3fa221 */ /* 0x002fe20000010000 */
[----:B------:R-:W0:Y:S01]  /*6c00*/  SHFL.DOWN PT, R77, R62, 0x4, 0x1f ;  /* 0x08801f003e4d7f89 */ /* 0x000e2200000e0000 */
[----:B------:R-:W-:Y:S01]  /*6c10*/  FFMA.FTZ R64, R139, UR28, R64 ;  /* 0x0000001c8b407c23 */ /* 0x000fe20008010040 */
[----:B------:R-:W-:Y:S01]  /*6c20*/  FFMA.FTZ R65, R140, UR28, R65 ;  /* 0x0000001c8c417c23 */ /* 0x000fe20008010041 */
[----:B--2---:R-:W-:Y:S01]  /*6c30*/  @!P2 FADD.FTZ R60, R60, R111 ;  /* 0x0000006f3c3ca221 */ /* 0x004fe20000010000 */
[----:B------:R-:W1:Y:S01]  /*6c40*/  SHFL.DOWN PT, R132, R63, 0x4, 0x1f ;  /* 0x08801f003f847f89 */ /* 0x000e6200000e0000 */
[----:B------:R-:W-:Y:S01]  /*6c50*/  FMUL.FTZ R82, R211, R64 ;  /* 0x00000040d3527220 */ /* 0x000fe20000410000 */
[----:B------:R-:W-:Y:S01]  /*6c60*/  FMUL.FTZ R64, R140, UR29 ;  /* 0x0000001d8c407c20 */ /* 0x000fe20008410000 */
[----:B---3--:R-:W-:Y:S01]  /*6c70*/  @!P2 FADD.FTZ R61, R61, R110 ;  /* 0x0000006e3d3da221 */ /* 0x008fe20000010000 */
[----:B------:R-:W2:Y:S01]  /*6c80*/  SHFL.DOWN PT, R75, R60, 0x4, 0x1f ;  /* 0x08801f003c4b7f89 */ /* 0x000ea200000e0000 */
[----:B------:R-:W-:Y:S01]  /*6c90*/  ISETP.GT.AND P2, PT, R123, 0x1b, PT ;  /* 0x0000001b7b00780c */ /* 0x000fe20003f44270 */
[----:B------:R-:W-:Y:S01]  /*6ca0*/  FFMA.FTZ R138, R116, R138, R73 ;  /* 0x0000008a748a7223 */ /* 0x000fe20000010049 */
[----:B------:R-:W-:Y:S01]  /*6cb0*/  FFMA.FTZ R181, R181, UR28, -R64 ;  /* 0x0000001cb5b57c23 */ /* 0x000fe20008010840 */
[----:B------:R-:W3:Y:S01]  /*6cc0*/  SHFL.DOWN PT, R110, R61, 0x4, 0x1f ;  /* 0x08801f003d6e7f89 */ /* 0x000ee200000e0000 */
[----:B------:R-:W-:Y:S01]  /*6cd0*/  FMUL.FTZ R73, R212, R65 ;  /* 0x00000041d4497220 */ /* 0x000fe20000410000 */
[----:B------:R-:W-:Y:S01]  /*6ce0*/  FMUL.FTZ R65, R141, UR29 ;  /* 0x0000001d8d417c20 */ /* 0x000fe20008410000 */
[----:B------:R-:W-:Y:S01]  /*6cf0*/  FMUL.FTZ R64, R180, UR29 ;  /* 0x0000001db4407c20 */ /* 0x000fe20008410000 */
[----:B------:R-:W-:Y:S01]  /*6d00*/  FFMA.FTZ R74, R195, R74, R82 ;  /* 0x0000004ac34a7223 */ /* 0x000fe20000010052 */
[----:B------:R-:W-:Y:S01]  /*6d10*/  FFMA.FTZ R198, R198, R181, R73 ;  /* 0x000000b5c6c67223 */ /* 0x000fe20000010049 */
[----:B------:R-:W-:Y:S01]  /*6d20*/  FFMA.FTZ R180, R180, UR28, -R65 ;  /* 0x0000001cb4b47c23 */ /* 0x000fe20008010841 */
[----:B------:R-:W-:Y:S01]  /*6d30*/  FFMA.FTZ R64, R141, UR28, R64 ;  /* 0x0000001c8d407c23 */ /* 0x000fe20008010040 */
[----:B------:R-:W-:Y:S01]  /*6d40*/  FMUL.FTZ R65, R66, UR29 ;  /* 0x0000001d42417c20 */ /* 0x000fe20008410000 */
[----:B------:R-:W-:Y:S01]  /*6d50*/  FFMA.FTZ R139, R93, R139, R74 ;  /* 0x0000008b5d8b7223 */ /* 0x000fe2000001004a */
[----:B------:R-:W-:Y:S01]  /*6d60*/  FMUL.FTZ R73, R142, UR29 ;  /* 0x0000001d8e497c20 */ /* 0x000fe20008410000 */
[----:B------:R-:W-:Y:S01]  /*6d70*/  FMUL.FTZ R74, R213, R64 ;  /* 0x00000040d54a7220 */ /* 0x000fe20000410000 */
[----:B0-----:R-:W-:Y:S01]  /*6d80*/  @!P2 FADD.FTZ R62, R62, R77 ;  /* 0x0000004d3e3ea221 */ /* 0x001fe20000010000 */
[----:B------:R-:W-:Y:S01]  /*6d90*/  FFMA.FTZ R64, R142, UR28, R65 ;  /* 0x0000001c8e407c23 */ /* 0x000fe20008010041 */
[----:B------:R-:W-:Y:S01]  /*6da0*/  FFMA.FTZ R73, R66, UR28, -R73 ;  /* 0x0000001c42497c23 */ /* 0x000fe20008010849 */
[----:B------:R-:W-:Y:S01]  /*6db0*/  FMUL.FTZ R66, R143, UR29 ;  /* 0x0000001d8f427c20 */ /* 0x000fe20008410000 */
[----:B-1----:R-:W-:Y:S01]  /*6dc0*/  @!P2 FADD.FTZ R63, R63, R132 ;  /* 0x000000843f3fa221 */ /* 0x002fe20000010000 */
[----:B------:R-:W0:Y:S01]  /*6dd0*/  SHFL.DOWN PT, R77, R62, 0x8, 0x1f ;  /* 0x09001f003e4d7f89 */ /* 0x000e2200000e0000 */
[----:B------:R-:W-:Y:S01]  /*6de0*/  FMUL.FTZ R79, R79, R64 ;  /* 0x000000404f4f7220 */ /* 0x000fe20000410000 */
[----:B------:R-:W-:Y:S01]  /*6df0*/  FMUL.FTZ R64, R67, UR29 ;  /* 0x0000001d43407c20 */ /* 0x000fe20008410000 */
[----:B--2---:R-:W-:Y:S01]  /*6e00*/  @!P2 FADD.FTZ R60, R60, R75 ;  /* 0x0000004b3c3ca221 */ /* 0x004fe20000010000 */
[----:B------:R-:W1:Y:S01]  /*6e10*/  SHFL.DOWN PT, R82, R63, 0x8, 0x1f ;  /* 0x09001f003f527f89 */ /* 0x000e6200000e0000 */
[----:B------:R-:W-:Y:S01]  /*6e20*/  FFMA.FTZ R73, R202, R73, R79 ;  /* 0x00000049ca497223 */ /* 0x000fe2000001004f */
[----:B------:R-:W-:Y:S01]  /*6e30*/  FFMA.FTZ R64, R143, UR28, R64 ;  /* 0x0000001c8f407c23 */ /* 0x000fe20008010040 */
[----:B---3--:R-:W-:Y:S01]  /*6e40*/  @!P2 FADD.FTZ R61, R61, R110 ;  /* 0x0000006e3d3da221 */ /* 0x008fe20000010000 */
[----:B------:R-:W2:Y:S01]  /*6e50*/  SHFL.DOWN PT, R75, R60, 0x8, 0x1f ;  /* 0x09001f003c4b7f89 */ /* 0x000ea200000e0000 */
[----:B------:R-:W-:Y:S01]  /*6e60*/  ISETP.GT.AND P2, PT, R123, 0x17, PT ;  /* 0x000000177b00780c */ /* 0x000fe20003f44270 */
[----:B------:R-:W-:Y:S01]  /*6e70*/  FFMA.FTZ R66, R67, UR28, -R66 ;  /* 0x0000001c43427c23 */ /* 0x000fe20008010842 */
[----:B------:R-:W-:Y:S01]  /*6e80*/  FMUL.FTZ R64, R215, R64 ;  /* 0x00000040d7407220 */ /* 0x000fe20000410000 */
[----:B------:R-:W3:Y:S01]  /*6e90*/  SHFL.DOWN PT, R80, R61, 0x8, 0x1f ;  /* 0x09001f003d507f89 */ /* 0x000ee200000e0000 */
[----:B------:R-:W-:Y:S01]  /*6ea0*/  FFMA.FTZ R197, R197, R180, R74 ;  /* 0x000000b4c5c57223 */ /* 0x000fe2000001004a */
[----:B------:R-:W-:Y:S01]  /*6eb0*/  FFMA.FTZ R73, R118, R142, R73 ;  /* 0x0000008e76497223 */ /* 0x000fe20000010049 */
[----:B------:R-:W-:Y:S01]  /*6ec0*/  FFMA.FTZ R76, R203, R66, R64 ;  /* 0x00000042cb4c7223 */ /* 0x000fe20000010040 */
[----:B------:R-:W-:Y:S01]  /*6ed0*/  FMUL.FTZ R66, R144, UR29 ;  /* 0x0000001d90427c20 */ /* 0x000fe20008410000 */
[----:B------:R-:W-:Y:S01]  /*6ee0*/  FFMA.FTZ R74, R98, R141, R197 ;  /* 0x0000008d624a7223 */ /* 0x000fe200000100c5 */
[----:B------:R-:W-:Y:S01]  /*6ef0*/  FMUL.FTZ R64, R145, UR29 ;  /* 0x0000001d91407c20 */ /* 0x000fe20008410000 */
[----:B------:R-:W-:Y:S01]  /*6f00*/  FMUL.FTZ R65, R192, UR29 ;  /* 0x0000001dc0417c20 */ /* 0x000fe20008410000 */
[----:B------:R-:W-:Y:S01]  /*6f10*/  FADD.FTZ R96, R73, R96 ;  /* 0x0000006049607221 */ /* 0x000fe20000010000 */
[----:B------:R-:W-:Y:S01]  /*6f20*/  FADD.FTZ R97, R74, R97 ;  /* 0x000000614a617221 */ /* 0x000fe20000010000 */
[----:B------:R-:W-:Y:S01]  /*6f30*/  FFMA.FTZ R73, R177, UR28, -R66 ;  /* 0x0000001cb1497c23 */ /* 0x000fe20008010842 */
[C---:B------:R-:W-:Y:S01]  /*6f40*/  FFMA.FTZ R74, R175.reuse, UR28, -R64 ;  /* 0x0000001caf4a7c23 */ /* 0x040fe20008010840 */
[----:B0-----:R-:W-:Y:S01]  /*6f50*/  @!P2 FADD.FTZ R62, R62, R77 ;  /* 0x0000004d3e3ea221 */ /* 0x001fe20000010000 */
[C---:B------:R-:W-:Y:S01]  /*6f60*/  FFMA.FTZ R66, R190.reuse, UR28, -R65 ;  /* 0x0000001cbe427c23 */ /* 0x040fe20008010841 */
[----:B------:R-:W-:Y:S01]  /*6f70*/  FMUL.FTZ R64, R175, UR29 ;  /* 0x0000001daf407c20 */ /* 0x000fe20008410000 */
[----:B------:R-:W-:Y:S01]  /*6f80*/  FMUL.FTZ R65, R190, UR29 ;  /* 0x0000001dbe417c20 */ /* 0x000fe20008410000 */
[----:B-1----:R-:W-:Y:S01]  /*6f90*/  @!P2 FADD.FTZ R63, R63, R82 ;  /* 0x000000523f3fa221 */ /* 0x002fe20000010000 */
[----:B------:R-:W-:Y:S01]  /*6fa0*/  FFMA.FTZ R193, R90, R137, R193 ;  /* 0x000000895ac17223 */ /* 0x000fe200000100c1 */
[----:B------:R-:W-:Y:S01]  /*6fb0*/  FFMA.FTZ R67, R145, UR28, R64 ;  /* 0x0000001c91437c23 */ /* 0x000fe20008010040 */
[----:B------:R-:W-:Y:S01]  /*6fc0*/  FFMA.FTZ R198, R117, R140, R198 ;  /* 0x0000008c75c67223 */ /* 0x000fe200000100c6 */
[----:B--2---:R-:W-:Y:S01]  /*6fd0*/  @!P2 FADD.FTZ R60, R60, R75 ;  /* 0x0000004b3c3ca221 */ /* 0x004fe20000010000 */
[----:B------:R-:W-:Y:S01]  /*6fe0*/  FADD.FTZ R59, R78, R59 ;  /* 0x0000003b4e3b7221 */ /* 0x000fe20000010000 */
[----:B------:R-:W-:Y:S01]  /*6ff0*/  FMUL.FTZ R177, R177, UR29 ;  /* 0x0000001db1b17c20 */ /* 0x000fe20008410000 */
[----:B------:R-:W-:Y:S01]  /*7000*/  FFMA.FTZ R64, R192, UR28, R65 ;  /* 0x0000001cc0407c23 */ /* 0x000fe20008010041 */
[----:B---3--:R-:W-:Y:S01]  /*7010*/  @!P2 FADD.FTZ R61, R61, R80 ;  /* 0x000000503d3da221 */ /* 0x008fe20000010000 */
[----:B------:R-:W-:Y:S01]  /*7020*/  ISETP.GT.AND P2, PT, R123, 0xf, PT ;  /* 0x0000000f7b00780c */ /* 0x000fe20003f44270 */
[----:B------:R0:W1:Y:S01]  /*7030*/  SHFL.DOWN PT, R75, R62, 0x10, 0x1f ;  /* 0x0a001f003e4b7f89 */ /* 0x00006200000e0000 */
[----:B------:R-:W-:Y:S01]  /*7040*/  FADD.FTZ R55, R151, R55 ;  /* 0x0000003797377221 */ /* 0x000fe20000010000 */
[----:B------:R-:W-:Y:S01]  /*7050*/  FADD.FTZ R49, R150, R49 ;  /* 0x0000003196317221 */ /* 0x000fe20000010000 */
[----:B------:R-:W-:Y:S01]  /*7060*/  FADD.FTZ R106, R147, R106 ;  /* 0x0000006a936a7221 */ /* 0x000fe20000010000 */
[----:B------:R0:W2:Y:S01]  /*7070*/  SHFL.DOWN PT, R80, R63, 0x10, 0x1f ;  /* 0x0a001f003f507f89 */ /* 0x0000a200000e0000 */
[----:B------:R-:W-:Y:S01]  /*7080*/  FADD.FTZ R50, R131, R50 ;  /* 0x0000003283327221 */ /* 0x000fe20000010000 */
[----:B------:R-:W-:Y:S01]  /*7090*/  FADD.FTZ R57, R83, R57 ;  /* 0x0000003953397221 */ /* 0x000fe20000010000 */
[----:B------:R-:W-:Y:S01]  /*70a0*/  FADD.FTZ R102, R193, R102 ;  /* 0x00000066c1667221 */ /* 0x000fe20000010000 */
[----:B------:R0:W3:Y:S01]  /*70b0*/  SHFL.DOWN PT, R65, R60, 0x10, 0x1f ;  /* 0x0a001f003c417f89 */ /* 0x0000e200000e0000 */
[----:B------:R-:W-:Y:S01]  /*70c0*/  FADD.FTZ R101, R138, R101 ;  /* 0x000000658a657221 */ /* 0x000fe20000010000 */
[----:B------:R-:W-:Y:S01]  /*70d0*/  FADD.FTZ R84, R81, R84 ;  /* 0x0000005451547221 */ /* 0x000fe20000010000 */
[----:B------:R-:W-:Y:S01]  /*70e0*/  FADD.FTZ R100, R139, R100 ;  /* 0x000000648b647221 */ /* 0x000fe20000010000 */
[----:B------:R0:W4:Y:S01]  /*70f0*/  SHFL.DOWN PT, R78, R61, 0x10, 0x1f ;  /* 0x0a001f003d4e7f89 */ /* 0x00012200000e0000 */
[----:B------:R-:W-:Y:S01]  /*7100*/  FADD.FTZ R99, R198, R99 ;  /* 0x00000063c6637221 */ /* 0x000fe20000010000 */
[----:B------:R-:W-:Y:S01]  /*7110*/  FFMA.FTZ R177, R144, UR28, R177 ;  /* 0x0000001c90b17c23 */ /* 0x000fe200080100b1 */
[----:B------:R-:W-:Y:S06]  /*7120*/  @P2 BRA `(.L_x_3132) ;  /* 0x0000000000202947 */ /* 0x000fec0003800000 */
[----:B------:R-:W-:Y:S01]  /*7130*/  ISETP.NE.AND P2, PT, R123, RZ, PT ;  /* 0x000000ff7b00720c */ /* 0x000fe20003f45270 */
[----:B0--3--:R-:W-:Y:S01]  /*7140*/  FADD.FTZ R60, R60, R65 ;  /* 0x000000413c3c7221 */ /* 0x009fe20000010000 */
[----:B----4-:R-:W-:Y:S01]  /*7150*/  FADD.FTZ R61, R61, R78 ;  /* 0x0000004e3d3d7221 */ /* 0x010fe20000010000 */
[----:B-1----:R-:W-:Y:S01]  /*7160*/  FADD.FTZ R62, R62, R75 ;  /* 0x0000004b3e3e7221 */ /* 0x002fe20000010000 */
[----:B--2---:R-:W-:-:S09]  /*7170*/  FADD.FTZ R63, R63, R80 ;  /* 0x000000503f3f7221 */ /* 0x004fd20000010000 */
[----:B------:R-:W-:-:S04]  /*7180*/  @!P2 SHF.R.U32.HI R65, RZ, 0x1, R128 ;  /* 0x00000001ff41a819 */ /* 0x000fc80000011680 */
[----:B------:R-:W-:-:S05]  /*7190*/  @!P2 LOP3.LUT R65, R65, 0x1f0, RZ, 0xc0, !PT ;  /* 0x000001f04141a812 */ /* 0x000fca00078ec0ff */
[----:B------:R0:W-:Y:S02]  /*71a0*/  @!P2 STS.128 [R65+UR27+0x10a0], R60 ;  /* 0x0010a03c4100a988 */ /* 0x0001e40008000c1b */
.L_x_3132:
[----:B------:R-:W-:Y:S05]  /*71b0*/  BSYNC.RECONVERGENT B0 ;  /* 0x0000000000007941 */ /* 0x000fea0003800200 */
.L_x_3131:
        /* <DEDUP_REMOVED lines=8> */
[----:B0--3--:R-:W-:Y:S01]  /*7240*/  FFMA.FTZ R65, R119, R144, R200 ;  /* 0x0000009077417223 */ /* 0x009fe200000100c8 */
        /* <DEDUP_REMOVED lines=12> */
[----:B------:R-:W0:Y:S01]  /*7310*/  LDS.128 R64, [UR27+0x10b0] ;  /* 0x0010b01bff407984 */ /* 0x000e220008000c00 */
[----:B------:R-:W-:-:S03]  /*7320*/  ULEA UR26, UR8, UR27, 0x3 ;  /* 0x0000001b081a7291 */ /* 0x000fc6000f8e18ff */
[----:B------:R-:W3:Y:S01]  /*7330*/  LDS.128 R68, [UR27+0x10c0] ;  /* 0x0010c01bff447984 */ /* 0x000ee20008000c00 */
[----:B------:R-:W-:-:S03]  /*7340*/  PLOP3.LUT P0, PT, PT, PT, UP0, 0x80, 0x8 ;  /* 0x000000000008781c */ /* 0x000fc60003f0f008 */
[----:B-1----:R-:W1:Y:S10]  /*7350*/  LDS.128 R72, [UR27+0x10d0] ;  /* 0x0010d01bff487984 */ /* 0x002e740008000c00 */
[----:B----4-:R-:W4:Y:S04]  /*7360*/  @P0 LDS.64 R78, [UR26+0x5110] ;  /* 0x0051101aff4e0984 */ /* 0x010f280008000a00 */
[----:B--2---:R-:W2:Y:S01]  /*7370*/  @P0 LDS.64 R80, [UR26+0x4910] ;  /* 0x0049101aff500984 */ /* 0x004ea20008000a00 */
        /* <DEDUP_REMOVED lines=8> */
[----:B-1----:R-:W-:Y:S01]  /*7400*/  FADD.FTZ R74, R77, R74 ;  /* 0x0000004a4d4a7221 */ /* 0x002fe20000010000 */
[----:B------:R-:W-:Y:S01]  /*7410*/  FADD.FTZ R75, R62, R75 ;  /* 0x0000004b3e4b7221 */ /* 0x000fe20000010000 */
[----:B------:R-:W-:Y:S01]  /*7420*/  FADD.FTZ R72, R63, R72 ;  /* 0x000000483f487221 */ /* 0x000fe20000010000 */
[----:B------:R-:W-:Y:S01]  /*7430*/  FADD.FTZ R73, R60, R73 ;  /* 0x000000493c497221 */ /* 0x000fe20000010000 */
[----:B----4-:R-:W-:Y:S01]  /*7440*/  @P0 FADD.FTZ R74, R74, R78 ;  /* 0x0000004e4a4a0221 */ /* 0x010fe20000010000 */
[----:B------:R-:W-:Y:S01]  /*7450*/  @P0 FADD.FTZ R75, R75, R79 ;  /* 0x0000004f4b4b0221 */ /* 0x000fe20000010000 */
[----:B--2---:R-:W-:Y:S01]  /*7460*/  @P0 FADD.FTZ R72, R72, R80 ;  /* 0x0000005048480221 */ /* 0x004fe20000010000 */
[----:B------:R-:W-:-:S03]  /*7470*/  @P0 FADD.FTZ R73, R73, R81 ;  /* 0x0000005149490221 */ /* 0x000fc60000010000 */
[----:B------:R0:W-:Y:S04]  /*7480*/  STS.64 [UR26+0x5110], R74 ;  /* 0x0051104aff007988 */ /* 0x0001e80008000a1a */
[----:B------:R0:W-:Y:S02]  /*7490*/  STS.64 [UR26+0x4910], R72 ;  /* 0x00491048ff007988 */ /* 0x0001e40008000a1a */
.L_x_3134:
[----:B------:R-:W-:Y:S05]  /*74a0*/  BSYNC.RECONVERGENT B0 ;  /* 0x0000000000007941 */ /* 0x000fea0003800200 */
.L_x_3133:
[----:B------:R-:W-:-:S04]  /*74b0*/  UIADD3 UR8, UPT, UPT, UR8, 0x1, URZ ;  /* 0x0000000108087890 */ /* 0x000fc8000fffe0ff */
[----:B------:R-:W-:-:S09]  /*74c0*/  UISETP.GE.AND UP0, UPT, UR8, UR41, UPT ;  /* 0x000000290800728c */ /* 0x000fd2000bf06270 */
[----:B------:R-:W-:Y:S05]  /*74d0*/  BRA.U !UP0, `(.L_x_3135) ;  /* 0xffffff9d08d07547 */ /* 0x000fea000b83ffff */
.L_x_3101:
[----:B------:R-:W-:Y:S01]  /*74e0*/  BAR.SYNC.DEFER_BLOCKING 0x0 ;  /* 0x0000000000007b1d */ /* 0x000fe20000010000 */
[----:B------:R-:W-:Y:S01]  /*74f0*/  F2FP.BF16.F32.PACK_AB R7, R51, R84 ;  /* 0x000000543307723e */ /* 0x000fe200000010ff */
[----:B------:R-:W-:Y:S01]  /*7500*/  UIADD3 UR8, UPT, UPT, UR16, -0x1, URZ ;  /* 0xffffffff10087890 */ /* 0x000fe2000fffe0ff */
[----:B------:R-:W-:Y:S01]  /*7510*/  F2FP.BF16.F32.PACK_AB R6, R52, R59 ;  /* 0x0000003b3406723e */ /* 0x000fe200000010ff */
[----:B------:R-:W-:Y:S01]  /*7520*/  FADD.FTZ R3, R130, R91 ;  /* 0x0000005b82037221 */ /* 0x000fe20000010000 */
[----:B------:R-:W-:Y:S01]  /*7530*/  F2FP.BF16.F32.PACK_AB R5, R53, R86 ;  /* 0x000000563505723e */ /* 0x000fe200000010ff */
[----:B------:R-:W3:Y:S01]  /*7540*/  LDCU.64 UR32, c[0x0][0x4f8] ;  /* 0x00009f00ff2077ac */ /* 0x000ee20008000a00 */
[----:B------:R-:W-:Y:S02]  /*7550*/  F2FP.BF16.F32.PACK_AB R4, R54, R85 ;  /* 0x000000553604723e */ /* 0x000fe400000010ff */
[----:B------:R-:W-:Y:S01]  /*7560*/  F2FP.BF16.F32.PACK_AB R47, R47, R56 ;  /* 0x000000382f2f723e */ /* 0x000fe200000010ff */
[----:B------:R-:W5:Y:S01]  /*7570*/  LDCU.64 UR34, c[0x0][0x500] ;  /* 0x0000a000ff2277ac */ /* 0x000f620008000a00 */
[----:B------:R-:W-:-:S02]  /*7580*/  F2FP.BF16.F32.PACK_AB R46, R48, R55 ;  /* 0x00000037302e723e */ /* 0x000fc400000010ff */
[----:B------:R-:W-:Y:S01]  /*7590*/  F2FP.BF16.F32.PACK_AB R45, R49, R58 ;  /* 0x0000003a312d723e */ /* 0x000fe200000010ff */
[----:B------:R-:W-:Y:S01]  /*75a0*/  USHF.L.U32 UR28, UR8, 0xb, URZ ;  /* 0x0000000b081c7899 */ /* 0x000fe200080006ff */
[----:B------:R-:W-:Y:S01]  /*75b0*/  F2FP.BF16.F32.PACK_AB R44, R50, R57 ;  /* 0x00000039322c723e */ /* 0x000fe200000010ff */
[----:B------:R-:W0:Y:S01]  /*75c0*/  LDCU.64 UR36, c[0x0][0x550] ;  /* 0x0000aa00ff2477ac */ /* 0x000e220008000a00 */
[----:B------:R-:W-:Y:S02]  /*75d0*/  F2FP.BF16.F32.PACK_AB R93, R95, R94 ;  /* 0x0000005e5f5d723e */ /* 0x000fe400000010ff */
[----:B------:R-:W-:Y:S01]  /*75e0*/  F2FP.BF16.F32.PACK_AB R19, R112, R109 ;  /* 0x0000006d7013723e */ /* 0x000fe200000010ff */
[----:B------:R-:W-:Y:S01]  /*75f0*/  USHF.R.S32.HI UR29, URZ, 0x1f, UR28 ;  /* 0x0000001fff1d7899 */ /* 0x000fe2000801141c */
[----:B------:R-:W-:Y:S01]  /*7600*/  F2FP.BF16.F32.PACK_AB R18, R107, R106 ;  /* 0x0000006a6b12723e */ /* 0x000fe200000010ff */
[----:B------:R-:W-:Y:S01]  /*7610*/  UIADD3 UR20, UP1, UPT, UR20, -0x1000, URZ ;  /* 0xfffff00014147890 */ /* 0x000fe2000ff3e0ff */
[----:B------:R-:W-:Y:S01]  /*7620*/  F2FP.BF16.F32.PACK_AB R17, R105, R104 ;  /* 0x000000686911723e */ /* 0x000fe200000010ff */
[----:B------:R1:W-:Y:S01]  /*7630*/  STS.128 [R121], R4 ;  /* 0x0000000479007388 */ /* 0x0003e20000000c00 */
[----:B---3--:R-:W-:Y:S01]  /*7640*/  UIMAD.WIDE.U32 UR26, UR30, UR32, UR28 ;  /* 0x000000201e1a72a5 */ /* 0x008fe2000f8e001c */
[----:B------:R-:W-:Y:S01]  /*7650*/  F2FP.BF16.F32.PACK_AB R16, R102, R101 ;  /* 0x000000656610723e */ /* 0x000fe200000010ff */
[----:B------:R-:W-:Y:S01]  /*7660*/  UIADD3 UR18, UP2, UPT, UR18, -0x1000, URZ ;  /* 0xfffff00012127890 */ /* 0x000fe2000ff5e0ff */
[----:B------:R-:W-:Y:S01]  /*7670*/  STS.128 [R121+0x10], R44 ;  /* 0x0000102c79007388 */ /* 0x000fe20000000c00 */
[----:B------:R-:W-:-:S03]  /*7680*/  NOP ;  /* 0x0000000000007918 */ /* 0x000fc60000000000 */
[----:B------:R-:W3:Y:S01]  /*7690*/  LDS.128 R8, [R122] ;  /* 0x000000007a087984 */ /* 0x000ee20000000c00 */
[----:B------:R-:W-:Y:S01]  /*76a0*/  UIMAD UR27, UR30, UR33, UR27 ;  /* 0x000000211e1b72a4 */ /* 0x000fe2000f8e021b */
[----:B------:R-:W2:Y:S02]  /*76b0*/  LDCU.64 UR32, c[0x0][0x520] ;  /* 0x0000a400ff2077ac */ /* 0x000ea40008000a00 */
[----:B------:R-:W4:Y:S01]  /*76c0*/  LDS.128 R12, [R122+0x200] ;  /* 0x000200007a0c7984 */ /* 0x000f220000000c00 */
[----:B-1----:R-:W-:Y:S01]  /*76d0*/  FADD.FTZ R5, R3, R92 ;  /* 0x0000005c03057221 */ /* 0x002fe20000010000 */
[----:B------:R-:W-:Y:S01]  /*76e0*/  IADD3 R7, PT, PT, R127, R126, RZ ;  /* 0x0000007e7f077210 */ /* 0x000fe20007ffe0ff */
[----:B-----5:R-:W-:Y:S01]  /*76f0*/  UIMAD.WIDE.U32 UR26, UR9, UR34, UR26 ;  /* 0x00000022091a72a5 */ /* 0x020fe2000f8e001a */
[----:B------:R-:W-:Y:S01]  /*7700*/  F2FP.BF16.F32.PACK_AB R92, R92, R91 ;  /* 0x0000005b5c5c723e */ /* 0x000fe200000010ff */
[----:B------:R-:W-:Y:S01]  /*7710*/  FADD.FTZ R0, R5, R94 ;  /* 0x0000005e05007221 */ /* 0x000fe20000010000 */
[----:B------:R-:W-:Y:S01]  /*7720*/  F2FP.BF16.F32.PACK_AB R94, R97, R96 ;  /* 0x00000060615e723e */ /* 0x000fe200000010ff */
[----:B------:R-:W-:-:S02]  /*7730*/  UIMAD UR31, UR9, UR35, UR27 ;  /* 0x00000023091f72a4 */ /* 0x000fc4000f8e021b */
[----:B0-----:R-:W-:Y:S01]  /*7740*/  ULEA UR27, UP0, UR26, UR36, 0x1 ;  /* 0x000000241a1b7291 */ /* 0x001fe2000f8008ff */
[----:B------:R-:W-:Y:S01]  /*7750*/  FADD.FTZ R5, R0, R95 ;  /* 0x0000005f00057221 */ /* 0x000fe20000010000 */
[----:B------:R-:W-:Y:S01]  /*7760*/  F2FP.BF16.F32.PACK_AB R95, R100, R99 ;  /* 0x00000063645f723e */ /* 0x000fe200000010ff */
[----:B------:R-:W0:Y:S02]  /*7770*/  LDCU.64 UR34, c[0x0][0x560] ;  /* 0x0000ac00ff2277ac */ /* 0x000e240008000a00 */
[----:B------:R-:W-:Y:S01]  /*7780*/  FADD.FTZ R96, R5, R96 ;  /* 0x0000006005607221 */ /* 0x000fe20000010000 */
[----:B------:R-:W-:Y:S01]  /*7790*/  MOV R2, UR27 ;  /* 0x0000001b00027c02 */ /* 0x000fe20008000f00 */
[----:B------:R-:W-:Y:S02]  /*77a0*/  ULEA.HI.X UR26, UR26, UR37, UR31, 0x1, UP0 ;  /* 0x000000251a1a7291 */ /* 0x000fe400080f0c1f */
[----:B------:R-:W-:Y:S01]  /*77b0*/  FADD.FTZ R96, R96, R97 ;  /* 0x0000006160607221 */ /* 0x000fe20000010000 */
[----:B------:R-:W-:-:S02]  /*77c0*/  UIADD3.X UR21, UPT, UPT, UR21, -0x1, URZ, UP1, !UPT ;  /* 0xffffffff15157890 */ /* 0x000fc40008ffe4ff */
[----:B------:R-:W-:Y:S01]  /*77d0*/  UIADD3.X UR19, UPT, UPT, UR19, -0x1, URZ, UP2, !UPT ;  /* 0xffffffff13137890 */ /* 0x000fe200097fe4ff */
[----:B------:R-:W-:Y:S01]  /*77e0*/  MOV R3, UR26 ;  /* 0x0000001a00037c02 */ /* 0x000fe20008000f00 */
[----:B------:R-:W-:Y:S02]  /*77f0*/  FADD.FTZ R99, R96, R99 ;  /* 0x0000006360637221 */ /* 0x000fe40000010000 */
[----:B------:R-:W-:Y:S02]  /*7800*/  IMAD.WIDE.U32 R2, R7, 0x10, R2 ;  /* 0x0000001007027825 */ /* 0x000fe400078e0002 */
[----:B------:R-:W1:Y:S02]  /*7810*/  LDCU.64 UR26, c[0x0][0x518] ;  /* 0x0000a300ff1a77ac */ /* 0x000e640008000a00 */
[----:B------:R-:W-:-:S04]  /*7820*/  FADD.FTZ R100, R99, R100 ;  /* 0x0000006463647221 */ /* 0x000fc80000010000 */
[----:B------:R-:W-:Y:S01]  /*7830*/  FADD.FTZ R101, R100, R101 ;  /* 0x0000006564657221 */ /* 0x000fe20000010000 */
[----:B---3--:R-:W-:Y:S03]  /*7840*/  STG.E.128 desc[UR24][R2.64], R8 ;  /* 0x0000000802007986 */ /* 0x008fe6000c101d18 */
[----:B------:R-:W-:Y:S01]  /*7850*/  FADD.FTZ R101, R101, R102 ;  /* 0x0000006665657221 */ /* 0x000fe20000010000 */
[----:B----4-:R3:W-:Y:S03]  /*7860*/  STG.E.128 desc[UR24][R2.64+0x200], R12 ;  /* 0x0002000c02007986 */ /* 0x0107e6000c101d18 */
[----:B------:R-:W-:Y:S01]  /*7870*/  FADD.FTZ R104, R101, R104 ;  /* 0x0000006865687221 */ /* 0x000fe20000010000 */
[----:B------:R-:W-:Y:S03]  /*7880*/  BAR.SYNC.DEFER_BLOCKING 0x0 ;  /* 0x0000000000007b1d */ /* 0x000fe60000010000 */
[----:B------:R-:W-:Y:S01]  /*7890*/  FADD.FTZ R105, R104, R105 ;  /* 0x0000006968697221 */ /* 0x000fe20000010000 */
[----:B-1----:R-:W-:-:S03]  /*78a0*/  UIMAD.WIDE.U32 UR28, UR30, UR26, UR28 ;  /* 0x0000001a1e1c72a5 */ /* 0x002fc6000f8e001c */
[----:B------:R-:W-:Y:S01]  /*78b0*/  FADD.FTZ R106, R105, R106 ;  /* 0x0000006a696a7221 */ /* 0x000fe20000010000 */
[----:B------:R-:W-:-:S03]  /*78c0*/  UIMAD UR27, UR30, UR27, UR29 ;  /* 0x0000001b1e1b72a4 */ /* 0x000fc6000f8e021d */
[----:B------:R-:W-:Y:S01]  /*78d0*/  UMOV UR26, UR28 ;  /* 0x0000001c001a7c82 */ /* 0x000fe20008000000 */
[----:B------:R-:W-:Y:S01]  /*78e0*/  FADD.FTZ R106, R106, R107 ;  /* 0x0000006b6a6a7221 */ /* 0x000fe20000010000 */
[----:B--2---:R-:W-:-:S03]  /*78f0*/  UIMAD.WIDE.U32 UR26, UR9, UR32, UR26 ;  /* 0x00000020091a72a5 */ /* 0x004fc6000f8e001a */
[----:B------:R-:W-:Y:S01]  /*7900*/  FADD.FTZ R109, R106, R109 ;  /* 0x0000006d6a6d7221 */ /* 0x000fe20000010000 */
[----:B------:R-:W-:Y:S02]  /*7910*/  UIMAD UR28, UR9, UR33, UR27 ;  /* 0x00000021091c72a4 */ /* 0x000fe4000f8e021b */
[----:B0-----:R-:W-:Y:S01]  /*7920*/  ULEA UR27, UP0, UR26, UR34, 0x1 ;  /* 0x000000221a1b7291 */ /* 0x001fe2000f8008ff */
[----:B------:R-:W-:-:S03]  /*7930*/  FADD.FTZ R130, R109, R112 ;  /* 0x000000706d827221 */ /* 0x000fc60000010000 */
[----:B------:R-:W-:Y:S02]  /*7940*/  ULEA.HI.X UR26, UR26, UR35, UR28, 0x1, UP0 ;  /* 0x000000231a1a7291 */ /* 0x000fe400080f0c1c */
[----:B---3--:R-:W-:Y:S01]  /*7950*/  MOV R2, UR27 ;  /* 0x0000001b00027c02 */ /* 0x008fe20008000f00 */
[----:B------:R-:W-:Y:S01]  /*7960*/  STS.128 [R121], R92 ;  /* 0x0000005c79007388 */ /* 0x000fe20000000c00 */
[----:B------:R-:W-:Y:S02]  /*7970*/  UIADD3 UR22, UP0, UPT, UR22, -0x1000, URZ ;  /* 0xfffff00016167890 */ /* 0x000fe4000ff1e0ff */
[----:B------:R-:W-:Y:S01]  /*7980*/  MOV R3, UR26 ;  /* 0x0000001a00037c02 */ /* 0x000fe20008000f00 */
[----:B------:R-:W-:Y:S01]  /*7990*/  STS.128 [R121+0x10], R16 ;  /* 0x0000101079007388 */ /* 0x000fe20000000c00 */
[----:B------:R-:W-:-:S03]  /*79a0*/  NOP ;  /* 0x0000000000007918 */ /* 0x000fc60000000000 */
[----:B------:R-:W0:Y:S01]  /*79b0*/  LDS.128 R8, [R122] ;  /* 0x000000007a087984 */ /* 0x000e220000000c00 */
[----:B------:R-:W-:Y:S01]  /*79c0*/  IMAD.WIDE.U32 R2, R7, 0x10, R2 ;  /* 0x0000001007027825 */ /* 0x000fe200078e0002 */
[----:B------:R-:W-:Y:S02]  /*79d0*/  UIADD3.X UR23, UPT, UPT, UR23, -0x1, URZ, UP0, !UPT ;  /* 0xffffffff17177890 */ /* 0x000fe400087fe4ff */
[----:B------:R-:W1:Y:S01]  /*79e0*/  LDS.128 R20, [R122+0x200] ;  /* 0x000200007a147984 */ /* 0x000e620000000c00 */
[----:B------:R-:W-:-:S03]  /*79f0*/  UISETP.GT.AND UP0, UPT, UR16, 0x1, UPT ;  /* 0x000000011000788c */ /* 0x000fc6000bf04270 */
[----:B------:R-:W-:Y:S01]  /*7a00*/  UMOV UR16, UR8 ;  /* 0x0000000800107c82 */ /* 0x000fe20008000000 */
[----:B0-----:R0:W-:Y:S04]  /*7a10*/  STG.E.128 desc[UR24][R2.64], R8 ;  /* 0x0000000802007986 */ /* 0x0011e8000c101d18 */
[----:B-1----:R0:W-:Y:S01]  /*7a20*/  STG.E.128 desc[UR24][R2.64+0x200], R20 ;  /* 0x0002001402007986 */ /* 0x0021e2000c101d18 */
[----:B------:R-:W-:Y:S05]  /*7a30*/  BRA.U UP0, `(.L_x_3136) ;  /* 0xffffff8d00147547 */ /* 0x000fea000b83ffff */
.L_x_3100:
        /* <DEDUP_REMOVED lines=44> */
.L_x_3138:
[----:B------:R-:W-:Y:S05]  /*7d00*/  BSYNC.RECONVERGENT B0 ;  /* 0x0000000000007941 */ /* 0x000fea0003800200 */
.L_x_3137:
[----:B------:R-:W-:Y:S01]  /*7d10*/  UISETP.NE.U32.AND UP0, UPT, UR12, URZ, UPT ;  /* 0x000000ff0c00728c */ /* 0x000fe2000bf05070 */
[----:B0-----:R-:W-:-:S03]  /*7d20*/  ISETP.GE.AND P0, PT, R11, UR38, PT ;  /* 0x000000260b007c0c */ /* 0x001fc6000bf06270 */
[----:B------:R-:W-:-:S09]  /*7d30*/  UISETP.NE.AND.EX UP0, UPT, UR13, URZ, UPT, UP0 ;  /* 0x000000ff0d00728c */ /* 0x000fd2000bf05300 */
[----:B------:R-:W-:Y:S05]  /*7d40*/  BRA.U !UP0, `(.L_x_3139) ;  /* 0x00000001089c7547 */ /* 0x000fea000b800000 */
[----:B------:R-:W-:Y:S06]  /*7d50*/  BAR.SYNC.DEFER_BLOCKING 0x0 ;  /* 0x0000000000007b1d */ /* 0x000fec0000010000 */
[----:B------:R-:W-:Y:S01]  /*7d60*/  BSSY.RECONVERGENT B0, `(.L_x_3139) ;  /* 0x0000025000007945 */ /* 0x000fe20003800200 */
[----:B-12---:R-:W0:Y:S01]  /*7d70*/  SHFL.DOWN P1, R3, R130, 0x1, 0x1f ;  /* 0x08201f0082037f89 */ /* 0x006e220000020000 */
[----:B------:R-:W1:Y:S01]  /*7d80*/  S2R R4, SR_LANEID ;  /* 0x0000000000047919 */ /* 0x000e620000000000 */
[----:B0-----:R-:W-:-:S05]  /*7d90*/  @P1 FADD R3, R3, R130 ;  /* 0x0000008203031221 */ /* 0x001fca0000000000 */
[----:B------:R-:W0:Y:S01]  /*7da0*/  SHFL.DOWN P1, R0, R3, 0x2, 0x1f ;  /* 0x08401f0003007f89 */ /* 0x000e220000020000 */
[----:B-1----:R-:W-:Y:S02]  /*7db0*/  ISETP.NE.AND P2, PT, R4, RZ, PT ;  /* 0x000000ff0400720c */ /* 0x002fe40003f45270 */
[----:B------:R-:W1:Y:S11]  /*7dc0*/  S2R R4, SR_TID.X ;  /* 0x0000000000047919 */ /* 0x000e760000002100 */
[----:B------:R-:W2:Y:S01]  /*7dd0*/  @!P2 S2R R9, SR_CgaCtaId ;  /* 0x000000000009a919 */ /* 0x000ea20000008800 */
[----:B------:R-:W-:Y:S01]  /*7de0*/  @!P2 MOV R6, 0x400 ;  /* 0x000004000006a802 */ /* 0x000fe20000000f00 */
[----:B0-----:R-:W-:-:S05]  /*7df0*/  @P1 FADD R0, R3, R0 ;  /* 0x0000000003001221 */ /* 0x001fca0000000000 */
[----:B------:R-:W0:Y:S01]  /*7e00*/  SHFL.DOWN P1, R5, R0, 0x4, 0x1f ;  /* 0x08801f0000057f89 */ /* 0x000e220000020000 */
[----:B-1----:R-:W-:-:S04]  /*7e10*/  @!P2 SHF.R.U32.HI R3, RZ, 0x3, R4 ;  /* 0x00000003ff03a819 */ /* 0x002fc80000011604 */
        /* <DEDUP_REMOVED lines=25> */
.L_x_3140:
[----:B------:R-:W-:Y:S05]  /*7fb0*/  BSYNC.RECONVERGENT B0 ;  /* 0x0000000000007941 */ /* 0x000fea0003800200 */
.L_x_3139:
[----:B------:R-:W-:Y:S05]  /*7fc0*/  @P0 EXIT ;  /* 0x000000000000094d */ /* 0x000fea0003800000 */
[----:B------:R-:W3:Y:S01]  /*7fd0*/  LDCU.64 UR6, c[0x0][0x4e8] ;  /* 0x00009d00ff0677ac */ /* 0x000ee20008000a00 */
[----:B------:R-:W4:Y:S01]  /*7fe0*/  S2UR UR22, SR_CgaCtaId ;  /* 0x00000000001679c3 */ /* 0x000f220000008800 */
[----:B------:R-:W-:Y:S01]  /*7ff0*/  BSSY.RECONVERGENT B0, `(.L_x_3141) ;  /* 0x0000054000007945 */ /* 0x000fe20003800200 */
[----:B------:R-:W5:Y:S01]  /*8000*/  LDCU.64 UR18, c[0x0][0x4c8] ;  /* 0x00009900ff1277ac */ /* 0x000f620008000a00 */
[----:B------:R-:W0:Y:S01]  /*8010*/  LDCU.64 UR20, c[0x0][0x4a8] ;  /* 0x00009500ff1477ac */ /* 0x000e220008000a00 */
[----:B------:R-:W-:Y:S01]  /*8020*/  UMOV UR17, 0x400 ;  /* 0x0000040000117882 */ /* 0x000fe20000000000 */
[----:B------:R-:W0:Y:S01]  /*8030*/  LDCU UR23, c[0x0][0x360] ;  /* 0x00006c00ff1777ac */ /* 0x000e220008000800 */
[----:B------:R-:W0:Y:S01]  /*8040*/  LDCU.64 UR40, c[0x0][0x3e0] ;  /* 0x00007c00ff2877ac */ /* 0x000e220008000a00 */
[----:B---3--:R-:W-:Y:S01]  /*8050*/  UIMAD.WIDE.U32 UR4, UR9, UR6, URZ ;  /* 0x00000006090472a5 */ /* 0x008fe2000f8e00ff */
[----:B------:R-:W3:Y:S03]  /*8060*/  LDCU.64 UR42, c[0x0][0x3c0] ;  /* 0x00007800ff2a77ac */ /* 0x000ee60008000a00 */
[----:B------:R-:W-:-:S02]  /*8070*/  UIMAD UR16, UR9, UR7, UR5 ;  /* 0x00000007091072a4 */ /* 0x000fc4000f8e0205 */
[----:B-----5:R-:W-:Y:S02]  /*8080*/  UIMAD.WIDE.U32 UR6, UR9, UR18, URZ ;  /* 0x00000012090672a5 */ /* 0x020fe4000f8e00ff */
[----:B0-----:R-:W-:Y:S02]  /*8090*/  UIMAD.WIDE.U32 UR12, UR9, UR20, URZ ;  /* 0x00000014090c72a5 */ /* 0x001fe4000f8e00ff */
[----:B------:R-:W-:Y:S01]  /*80a0*/  UIMAD UR8, UR9, UR19, UR7 ;  /* 0x00000013090872a4 */ /* 0x000fe2000f8e0207 */
[----:B------:R-:W0:Y:S01]  /*80b0*/  LDCU.64 UR26, c[0x0][0x4b0] ;  /* 0x00009600ff1a77ac */ /* 0x000e220008000a00 */
[----:B------:R-:W0:Y:S01]  /*80c0*/  LDCU.64 UR32, c[0x0][0x4d0] ;  /* 0x00009a00ff2077ac */ /* 0x000e220008000a00 */
[----:B------:R-:W0:Y:S01]  /*80d0*/  LDCU.64 UR34, c[0x0][0x4f0] ;  /* 0x00009e00ff2277ac */ /* 0x000e220008000a00 */
[----:B------:R-:W0:Y:S01]  /*80e0*/  LDCU.64 UR36, c[0x0][0x540] ;  /* 0x0000a800ff2477ac */ /* 0x000e220008000a00 */
[----:B------:R-:W0:Y:S01]  /*80f0*/  LDCU.128 UR28, c[0x0][0x530] ;  /* 0x0000a600ff1c77ac */ /* 0x000e220008000c00 */
[----:B------:R-:W-:-:S02]  /*8100*/  UIMAD UR9, UR9, UR21, UR13 ;  /* 0x00000015090972a4 */ /* 0x000fc4000f8e020d */
[----:B----4-:R-:W-:-:S12]  /*8110*/  ULEA UR17, UR22, UR17, 0x18 ;  /* 0x0000001116117291 */ /* 0x010fd8000f8ec0ff */
.L_x_3142:
[C---:B------:R-:W-:Y:S01]  /*8120*/  LEA R0, R11.reuse, UR17, 0x3 ;  /* 0x000000110b007c11 */ /* 0x040fe2000f8e18ff */
[C---:B----4-:R-:W-:Y:S01]  /*8130*/  IMAD.WIDE.U32 R6, R11.reuse, UR40, RZ ;  /* 0x000000280b067c25 */ /* 0x050fe2000f8e00ff */
[----:B-12---:R-:W-:Y:S02]  /*8140*/  MOV R2, UR12 ;  /* 0x0000000c00027c02 */ /* 0x006fe40008000f00 */
[----:B------:R-:W-:Y:S01]  /*8150*/  SHF.R.S32.HI R10, RZ, 0x1f, R11 ;  /* 0x0000001fff0a7819 */ /* 0x000fe2000001140b */
[----:B------:R-:W1:Y:S01]  /*8160*/  LDS.64 R12, [R0+0x4910] ;  /* 0x00491000000c7984 */ /* 0x000e620000000a00 */
[----:B------:R-:W-:Y:S02]  /*8170*/  MOV R5, UR9 ;  /* 0x0000000900057c02 */ /* 0x000fe40008000f00 */
[----:B------:R-:W-:Y:S01]  /*8180*/  MOV R4, R2 ;  /* 0x0000000200047202 */ /* 0x000fe20000000f00 */
[C---:B0-----:R-:W-:Y:S01]  /*8190*/  IMAD R2, R10.reuse, UR26, RZ ;  /* 0x0000001a0a027c24 */ /* 0x041fe2000f8e02ff */
[----:B------:R-:W-:Y:S01]  /*81a0*/  MOV R3, UR13 ;  /* 0x0000000d00037c02 */ /* 0x000fe20008000f00 */
[----:B------:R-:W-:Y:S01]  /*81b0*/  IMAD R8, R10, UR40, RZ ;  /* 0x000000280a087c24 */ /* 0x000fe2000f8e02ff */
[----:B------:R-:W0:Y:S01]  /*81c0*/  LDS.64 R14, [R0+0x5110] ;  /* 0x00511000000e7984 */ /* 0x000e220000000a00 */
[----:B------:R-:W-:-:S04]  /*81d0*/  IMAD.WIDE.U32 R4, R11, UR26, R4 ;  /* 0x0000001a0b047c25 */ /* 0x000fc8000f8e0004 */
[C---:B------:R-:W-:Y:S01]  /*81e0*/  IMAD R3, R11.reuse, UR27, R2 ;  /* 0x0000001b0b037c24 */ /* 0x040fe2000f8e0202 */
[----:B------:R-:W-:Y:S01]  /*81f0*/  LEA R2, P0, R4, UR28, 0x3 ;  /* 0x0000001c04027c11 */ /* 0x000fe2000f8018ff */
        /* <DEDUP_REMOVED lines=8> */
[----:B------:R2:W0:Y:S01]  /*8280*/  LDG.E.64 R16, desc[UR24][R8.64] ;  /* 0x0000001808107981 */ /* 0x000422000c1e1b00 */
[----:B------:R-:W-:Y:S01]  /*8290*/  MOV R6, UR6 ;  /* 0x0000000600067c02 */ /* 0x000fe20008000f00 */
[C---:B------:R-:W-:Y:S01]  /*82a0*/  IMAD R18, R10.reuse, UR32, RZ ;  /* 0x000000200a127c24 */ /* 0x040fe2000f8e02ff */
[----:B------:R-:W-:Y:S01]  /*82b0*/  MOV R5, UR8 ;  /* 0x0000000800057c02 */ /* 0x000fe20008000f00 */
[----:B---3--:R-:W-:Y:S01]  /*82c0*/  IMAD R20, R10, UR42, RZ ;  /* 0x0000002a0a147c24 */ /* 0x008fe2000f8e02ff */
[----:B------:R-:W-:Y:S01]  /*82d0*/  MOV R4, R6 ;  /* 0x0000000600047202 */ /* 0x000fe20000000f00 */
[C---:B------:R-:W-:Y:S01]  /*82e0*/  IMAD R19, R11.reuse, UR33, R18 ;  /* 0x000000210b137c24 */ /* 0x040fe2000f8e0212 */
[----:B------:R-:W-:Y:S01]  /*82f0*/  MOV R7, UR7 ;  /* 0x0000000700077c02 */ /* 0x000fe20008000f00 */
[----:B------:R-:W-:-:S04]  /*8300*/  IMAD.WIDE.U32 R6, R11, UR42, RZ ;  /* 0x0000002a0b067c25 */ /* 0x000fc8000f8e00ff */
[----:B------:R-:W-:Y:S01]  /*8310*/  IMAD.WIDE.U32 R4, R11, UR32, R4 ;  /* 0x000000200b047c25 */ /* 0x000fe2000f8e0004 */
[----:B--2---:R-:W-:-:S03]  /*8320*/  LEA R8, P1, R6, UR11, 0x3 ;  /* 0x0000000b06087c11 */ /* 0x004fc6000f8218ff */
[----:B-1----:R-:W-:Y:S01]  /*8330*/  IMAD R13, R11, UR43, R20 ;  /* 0x0000002b0b0d7c24 */ /* 0x002fe2000f8e0214 */
[----:B------:R-:W-:Y:S02]  /*8340*/  IADD3 R3, PT, PT, R5, R19, RZ ;  /* 0x0000001305037210 */ /* 0x000fe40007ffe0ff */
[C---:B------:R-:W-:Y:S02]  /*8350*/  LEA R2, P0, R4.reuse, UR30, 0x3 ;  /* 0x0000001e04027c11 */ /* 0x040fe4000f8018ff */
[----:B------:R-:W-:Y:S02]  /*8360*/  IADD3 R7, PT, PT, R7, R13, RZ ;  /* 0x0000000d07077210 */ /* 0x000fe40007ffe0ff */
[----:B------:R-:W-:Y:S02]  /*8370*/  LEA.HI.X R3, R4, UR31, R3, 0x3, P0 ;  /* 0x0000001f04037c11 */ /* 0x000fe400080f1c03 */
[----:B------:R-:W-:Y:S01]  /*8380*/  LEA.HI.X R9, R6, UR15, R7, 0x3, P1 ;  /* 0x0000000f06097c11 */ /* 0x000fe200088f1c07 */
[-C--:B0-----:R-:W-:Y:S01]  /*8390*/  FMUL.FTZ R5, R15, R17.reuse ;  /* 0x000000110f057220 */ /* 0x081fe20000410000 */
        /* <DEDUP_REMOVED lines=26> */
.L_x_3141:
[----:B------:R-:W-:Y:S05]  /*8540*/  EXIT ;  /* 0x000000000000794d */ /* 0x000fea0003800000 */
.L_x_3106:
[----:B------:R-:W-:Y:S01]  /*8550*/  HFMA2 R199, -RZ, RZ, 0, 5.9604644775390625e-08 ;  /* 0x00000001ffc77431 */ /* 0x000fe200000001ff */
[----:B------:R-:W-:Y:S02]  /*8560*/  MOV R200, R82 ;  /* 0x0000005200c87202 */ /* 0x000fe40000000f00 */
[----:B------:R-:W-:Y:S02]  /*8570*/  MOV R202, RZ ;  /* 0x000000ff00ca7202 */ /* 0x000fe40000000f00 */
[----:B------:R-:W-:-:S07]  /*8580*/  MOV R75, 0xffffffff ;  /* 0xffffffff004b7802 */ /* 0x000fce0000000f00 */
[----:B01---5:R-:W-:Y:S05]  /*8590*/  WARPSYNC.COLLECTIVE R75, `(.L_x_3143) ;  /* 0x000000004b087348 */ /* 0x023fea0003c00000 */
[----:B------:R2:W3:Y:S02]  /*85a0*/  SHFL.UP P6, R196, R200, R199, R202 ;  /* 0x040000c7c8c47389 */ /* 0x0004e400000c00ca */
[----:B0123-5:R-:W-:Y:S05]  /*85b0*/  ENDCOLLECTIVE ;  /* 0x000000000000791b */ /* 0x02ffea0003800000 */
.L_x_3143:
[----:B------:R-:W-:Y:S02]  /*85c0*/  MOV R200, R83 ;  /* 0x0000005300c87202 */ /* 0x000fe40000000f00 */
[----:B------:R-:W-:-:S07]  /*85d0*/  MOV R72, R196 ;  /* 0x000000c400487202 */ /* 0x000fce0000000f00 */
[----:B------:R-:W-:Y:S05]  /*85e0*/  WARPSYNC.COLLECTIVE R75, `(.L_x_3144) ;  /* 0x000000004b087348 */ /* 0x000fea0003c00000 */
[----:B------:R0:W1:Y:S02]  /*85f0*/  SHFL.UP P6, R196, R200, R199, R202 ;  /* 0x040000c7c8c47389 */ /* 0x00006400000c00ca */
[----:B01----:R-:W-:Y:S05]  /*8600*/  ENDCOLLECTIVE ;  /* 0x000000000000791b */ /* 0x003fea0003800000 */
.L_x_3144:
[----:B------:R-:W-:Y:S02]  /*8610*/  MOV R200, R193 ;  /* 0x000000c100c87202 */ /* 0x000fe40000000f00 */
[----:B------:R-:W-:-:S07]  /*8620*/  MOV R73, R196 ;  /* 0x000000c400497202 */ /* 0x000fce0000000f00 */
[----:B------:R-:W-:Y:S05]  /*8630*/  WARPSYNC.COLLECTIVE R75, `(.L_x_3145) ;  /* 0x000000004b087348 */ /* 0x000fea0003c00000 */
[----:B------:R0:W1:Y:S02]  /*8640*/  SHFL.UP P6, R196, R200, R199, R202 ;  /* 0x040000c7c8c47389 */ /* 0x00006400000c00ca */
[----:B01----:R-:W-:Y:S05]  /*8650*/  ENDCOLLECTIVE ;  /* 0x000000000000791b */ /* 0x003fea0003800000 */
.L_x_3145:
[----:B------:R-:W-:Y:S02]  /*8660*/  MOV R200, R194 ;  /* 0x000000c200c87202 */ /* 0x000fe40000000f00 */
[----:B------:R-:W-:-:S07]  /*8670*/  MOV R74, R196 ;  /* 0x000000c4004a7202 */ /* 0x000fce0000000f00 */
[----:B------:R-:W-:Y:S05]  /*8680*/  WARPSYNC.COLLECTIVE R75, `(.L_x_3146) ;  /* 0x000000004b087348 */ /* 0x000fea0003c00000 */
[----:B------:R0:W1:Y:S02]  /*8690*/  SHFL.UP P6, R196, R200, R199, R202 ;  /* 0x040000c7c8c47389 */ /* 0x00006400000c00ca */
[----:B01----:R-:W-:Y:S05]  /*86a0*/  ENDCOLLECTIVE ;  /* 0x000000000000791b */ /* 0x003fea0003800000 */
.L_x_3146:
[----:B------:R-:W-:Y:S01]  /*86b0*/  HFMA2 R199, -RZ, RZ, 0, 1.1920928955078125e-07 ;  /* 0x00000002ffc77431 */ /* 0x000fe200000001ff */
[----:B------:R-:W-:-:S05]  /*86c0*/  MOV R195, R196 ;  /* 0x000000c400c37202 */ /* 0x000fca0000000f00 */
[CC--:B------:R-:W-:Y:S01]  /*86d0*/  FMUL.FTZ R197, R83.reuse, R195.reuse ;  /* 0x000000c353c57220 */ /* 0x0c0fe20000410000 */
[C---:B------:R-:W-:Y:S01]  /*86e0*/  FMUL.FTZ R198, R82.reuse, R195 ;  /* 0x000000c352c67220 */ /* 0x040fe20000410000 */
[CC--:B------:R-:W-:Y:S01]  /*86f0*/  FMUL.FTZ R195, R83.reuse, R73.reuse ;  /* 0x0000004953c37220 */ /* 0x0c0fe20000410000 */
[C---:B------:R-:W-:Y:S01]  /*8700*/  FMUL.FTZ R73, R82.reuse, R73 ;  /* 0x0000004952497220 */ /* 0x040fe20000410000 */
[CC--:B------:R-:W-:Y:S01]  /*8710*/  FFMA.FTZ R196, R82.reuse, R74.reuse, -R197 ;  /* 0x0000004a52c47223 */ /* 0x0c0fe200000108c5 */
[C---:B------:R-:W-:Y:S01]  /*8720*/  FFMA.FTZ R197, R83.reuse, R74, R198 ;  /* 0x0000004a53c57223 */ /* 0x040fe200000100c6 */
[-C--:B------:R-:W-:Y:S01]  /*8730*/  @P5 FFMA.FTZ R82, R82, R72.reuse, -R195 ;  /* 0x0000004852525223 */ /* 0x080fe200000108c3 */
[----:B------:R-:W-:Y:S01]  /*8740*/  @P5 FFMA.FTZ R83, R83, R72, R73 ;  /* 0x0000004853535223 */ /* 0x000fe20000010049 */
[----:B------:R-:W-:Y:S01]  /*8750*/  @P5 FADD.FTZ R193, R193, R196 ;  /* 0x000000c4c1c15221 */ /* 0x000fe20000010000 */
[----:B------:R-:W-:Y:S02]  /*8760*/  @P5 FADD.FTZ R194, R194, R197 ;  /* 0x000000c5c2c25221 */ /* 0x000fe40000010000 */
[----:B------:R-:W-:-:S07]  /*8770*/  MOV R200, R82 ;  /* 0x0000005200c87202 */ /* 0x000fce0000000f00 */
[----:B------:R-:W-:Y:S05]  /*8780*/  WARPSYNC.COLLECTIVE R75, `(.L_x_3147) ;  /* 0x000000004b087348 */ /* 0x000fea0003c00000 */
[----:B------:R0:W1:Y:S02]  /*8790*/  SHFL.UP P6, R196, R200, R199, R202 ;  /* 0x040000c7c8c47389 */ /* 0x00006400000c00ca */
[----:B01----:R-:W-:Y:S05]  /*87a0*/  ENDCOLLECTIVE ;  /* 0x000000000000791b */ /* 0x003fea0003800000 */
.L_x_3147:
[----:B------:R-:W-:Y:S02]  /*87b0*/  MOV R200, R83 ;  /* 0x0000005300c87202 */ /* 0x000fe40000000f00 */
[----:B------:R-:W-:-:S07]  /*87c0*/  MOV R72, R196 ;  /* 0x000000c400487202 */ /* 0x000fce0000000f00 */
[----:B------:R-:W-:Y:S05]  /*87d0*/  WARPSYNC.COLLECTIVE R75, `(.L_x_3148) ;  /* 0x000000004b087348 */ /* 0x000fea0003c00000 */
[----:B------:R0:W1:Y:S02]  /*87e0*/  SHFL.UP P6, R196, R200, R199, R202 ;  /* 0x040000c7c8c47389 */ /* 0x00006400000c00ca */
[----:B01----:R-:W-:Y:S05]  /*87f0*/  ENDCOLLECTIVE ;  /* 0x000000000000791b */ /* 0x003fea0003800000 */
.L_x_3148:
[----:B------:R-:W-:Y:S02]  /*8800*/  MOV R200, R193 ;  /* 0x000000c100c87202 */ /* 0x000fe40000000f00 */
[----:B------:R-:W-:-:S07]  /*8810*/  MOV R73, R196 ;  /* 0x000000c400497202 */ /* 0x000fce0000000f00 */
[----:B------:R-:W-:Y:S05]  /*8820*/  WARPSYNC.COLLECTIVE R75, `(.L_x_3149) ;  /* 0x000000004b087348 */ /* 0x000fea0003c00000 */
[----:B------:R0:W1:Y:S02]  /*8830*/  SHFL.UP P6, R196, R200, R199, R202 ;  /* 0x040000c7c8c47389 */ /* 0x00006400000c00ca */
[----:B01----:R-:W-:Y:S05]  /*8840*/  ENDCOLLECTIVE ;  /* 0x000000000000791b */ /* 0x003fea0003800000 */
.L_x_3149:
[----:B------:R-:W-:Y:S02]  /*8850*/  MOV R200, R194 ;  /* 0x000000c200c87202 */ /* 0x000fe40000000f00 */
[----:B------:R-:W-:-:S07]  /*8860*/  MOV R74, R196 ;  /* 0x000000c4004a7202 */ /* 0x000fce0000000f00 */
[----:B------:R-:W-:Y:S05]  /*8870*/  WARPSYNC.COLLECTIVE R75, `(.L_x_3150) ;  /* 0x000000004b087348 */ /* 0x000fea0003c00000 */
[----:B------:R0:W1:Y:S02]  /*8880*/  SHFL.UP P6, R196, R200, R199, R202 ;  /* 0x040000c7c8c47389 */ /* 0x00006400000c00ca */
[----:B01----:R-:W-:Y:S05]  /*8890*/  ENDCOLLECTIVE ;  /* 0x000000000000791b */ /* 0x003fea0003800000 */
.L_x_3150:
[----:B------:R-:W-:Y:S01]  /*88a0*/  HFMA2 R199, -RZ, RZ, 0, 2.384185791015625e-07 ;  /* 0x00000004ffc77431 */ /* 0x000fe200000001ff */
        /* <DEDUP_REMOVED lines=15> */
.L_x_3151:
[----:B------:R-:W-:Y:S02]  /*89a0*/  MOV R200, R83 ;  /* 0x0000005300c87202 */ /* 0x000fe40000000f00 */
[----:B------:R-:W-:-:S07]  /*89b0*/  MOV R72, R196 ;  /* 0x000000c400487202 */ /* 0x000fce0000000f00 */
[----:B------:R-:W-:Y:S05]  /*89c0*/  WARPSYNC.COLLECTIVE R75, `(.L_x_3152) ;  /* 0x000000004b087348 */ /* 0x000fea0003c00000 */
[----:B------:R0:W1:Y:S02]  /*89d0*/  SHFL.UP P6, R196, R200, R199, R202 ;  /* 0x040000c7c8c47389 */ /* 0x00006400000c00ca */
[----:B01----:R-:W-:Y:S05]  /*89e0*/  ENDCOLLECTIVE ;  /* 0x000000000000791b */ /* 0x003fea0003800000 */
.L_x_3152:
[----:B------:R-:W-:Y:S02]  /*89f0*/  MOV R200, R193 ;  /* 0x000000c100c87202 */ /* 0x000fe40000000f00 */
[----:B------:R-:W-:-:S07]  /*8a00*/  MOV R73, R196 ;  /* 0x000000c400497202 */ /* 0x000fce0000000f00 */
[----:B------:R-:W-:Y:S05]  /*8a10*/  WARPSYNC.COLLECTIVE R75, `(.L_x_3153) ;  /* 0x000000004b087348 */ /* 0x000fea0003c00000 */
[----:B------:R0:W1:Y:S02]  /*8a20*/  SHFL.UP P6, R196, R200, R199, R202 ;  /* 0x040000c7c8c47389 */ /* 0x00006400000c00ca */
[----:B01----:R-:W-:Y:S05]  /*8a30*/  ENDCOLLECTIVE ;  /* 0x000000000000791b */ /* 0x003fea0003800000 */
.L_x_3153:
[----:B------:R-:W-:Y:S02]  /*8a40*/  MOV R200, R194 ;  /* 0x000000c200c87202 */ /* 0x000fe40000000f00 */
[----:B------:R-:W-:-:S07]  /*8a50*/  MOV R74, R196 ;  /* 0x000000c4004a7202 */ /* 0x000fce0000000f00 */
[----:B------:R-:W-:Y:S05]  /*8a60*/  WARPSYNC.COLLECTIVE R75, `(.L_x_3154) ;  /* 0x000000004b087348 */ /* 0x000fea0003c00000 */
[----:B------:R0:W1:Y:S02]  /*8a70*/  SHFL.UP P6, R196, R200, R199, R202 ;  /* 0x040000c7c8c47389 */ /* 0x00006400000c00ca */
[----:B01----:R-:W-:Y:S05]  /*8a80*/  ENDCOLLECTIVE ;  /* 0x000000000000791b */ /* 0x003fea0003800000 */
.L_x_3154:
[----:B------:R-:W-:Y:S01]  /*8a90*/  HFMA2 R199, -RZ, RZ, 0, 4.76837158203125e-07 ;  /* 0x00000008ffc77431 */ /* 0x000fe200000001ff */
        /* <DEDUP_REMOVED lines=15> */
.L_x_3155:
[----:B------:R-:W-:Y:S02]  /*8b90*/  MOV R200, R83 ;  /* 0x0000005300c87202 */ /* 0x000fe40000000f00 */
[----:B------:R-:W-:-:S07]  /*8ba0*/  MOV R72, R196 ;  /* 0x000000c400487202 */ /* 0x000fce0000000f00 */
[----:B------:R-:W-:Y:S05]  /*8bb0*/  WARPSYNC.COLLECTIVE R75, `(.L_x_3156) ;  /* 0x000000004b087348 */ /* 0x000fea0003c00000 */
[----:B------:R0:W1:Y:S02]  /*8bc0*/  SHFL.UP P6, R196, R200, R199, R202 ;  /* 0x040000c7c8c47389 */ /* 0x00006400000c00ca */
[----:B01----:R-:W-:Y:S05]  /*8bd0*/  ENDCOLLECTIVE ;  /* 0x000000000000791b */ /* 0x003fea0003800000 */
.L_x_3156:
[----:B------:R-:W-:Y:S02]  /*8be0*/  MOV R200, R193 ;  /* 0x000000c100c87202 */ /* 0x000fe40000000f00 */
[----:B------:R-:W-:-:S07]  /*8bf0*/  MOV R73, R196 ;  /* 0x000000c400497202 */ /* 0x000fce0000000f00 */
[----:B------:R-:W-:Y:S05]  /*8c00*/  WARPSYNC.COLLECTIVE R75, `(.L_x_3157) ;  /* 0x000000004b087348 */ /* 0x000fea0003c00000 */
[----:B------:R0:W1:Y:S02]  /*8c10*/  SHFL.UP P6, R196, R200, R199, R202 ;  /* 0x040000c7c8c47389 */ /* 0x00006400000c00ca */
[----:B01----:R-:W-:Y:S05]  /*8c20*/  ENDCOLLECTIVE ;  /* 0x000000000000791b */ /* 0x003fea0003800000 */
.L_x_3157:
[----:B------:R-:W-:Y:S02]  /*8c30*/  MOV R200, R194 ;  /* 0x000000c200c87202 */ /* 0x000fe40000000f00 */
[----:B------:R-:W-:-:S07]  /*8c40*/  MOV R74, R196 ;  /* 0x000000c4004a7202 */ /* 0x000fce0000000f00 */
[----:B------:R-:W-:Y:S05]  /*8c50*/  WARPSYNC.COLLECTIVE R75, `(.L_x_3158) ;  /* 0x000000004b087348 */ /* 0x000fea0003c00000 */
[----:B------:R0:W1:Y:S02]  /*8c60*/  SHFL.UP P6, R196, R200, R199, R202 ;  /* 0x040000c7c8c47389 */ /* 0x00006400000c00ca */
[----:B01----:R-:W-:Y:S05]  /*8c70*/  ENDCOLLECTIVE ;  /* 0x000000000000791b */ /* 0x003fea0003800000 */
.L_x_3158:
[----:B------:R-:W-:Y:S01]  /*8c80*/  HFMA2 R199, -RZ, RZ, 0, 9.5367431640625e-07 ;  /* 0x00000010ffc77431 */ /* 0x000fe200000001ff */
        /* <DEDUP_REMOVED lines=15> */
.L_x_3159:
[----:B------:R-:W-:Y:S02]  /*8d80*/  MOV R200, R83 ;  /* 0x0000005300c87202 */ /* 0x000fe40000000f00 */
[----:B------:R-:W-:-:S07]  /*8d90*/  MOV R72, R196 ;  /* 0x000000c400487202 */ /* 0x000fce0000000f00 */
[----:B------:R-:W-:Y:S05]  /*8da0*/  WARPSYNC.COLLECTIVE R75, `(.L_x_3160) ;  /* 0x000000004b087348 */ /* 0x000fea0003c00000 */
[----:B------:R0:W1:Y:S02]  /*8db0*/  SHFL.UP P6, R196, R200, R199, R202 ;  /* 0x040000c7c8c47389 */ /* 0x00006400000c00ca */
[----:B01----:R-:W-:Y:S05]  /*8dc0*/  ENDCOLLECTIVE ;  /* 0x000000000000791b */ /* 0x003fea0003800000 */
.L_x_3160:
[----:B------:R-:W-:Y:S02]  /*8dd0*/  MOV R200, R193 ;  /* 0x000000c100c87202 */ /* 0x000fe40000000f00 */
[----:B------:R-:W-:-:S07]  /*8de0*/  MOV R73, R196 ;  /* 0x000000c400497202 */ /* 0x000fce0000000f00 */
[----:B------:R-:W-:Y:S05]  /*8df0*/  WARPSYNC.COLLECTIVE R75, `(.L_x_3161) ;  /* 0x000000004b087348 */ /* 0x000fea0003c00000 */
[----:B------:R0:W1:Y:S02]  /*8e00*/  SHFL.UP P6, R196, R200, R199, R202 ;  /* 0x040000c7c8c47389 */ /* 0x00006400000c00ca */
[----:B01----:R-:W-:Y:S05]  /*8e10*/  ENDCOLLECTIVE ;  /* 0x000000000000791b */ /* 0x003fea0003800000 */
.L_x_3161:
[----:B------:R-:W-:Y:S02]  /*8e20*/  MOV R200, R194 ;  /* 0x000000c200c87202 */ /* 0x000fe40000000f00 */
[----:B------:R-:W-:-:S07]  /*8e30*/  MOV R74, R196 ;  /* 0x000000c4004a7202 */ /* 0x000fce0000000f00 */
[----:B------:R-:W-:Y:S05]  /*8e40*/  WARPSYNC.COLLECTIVE R75, `(.L_x_3162) ;  /* 0x000000004b087348 */ /* 0x000fea0003c00000 */
[----:B------:R0:W1:Y:S02]  /*8e50*/  SHFL.UP P6, R196, R200, R199, R202 ;  /* 0x040000c7c8c47389 */ /* 0x00006400000c00ca */
[----:B01----:R-:W-:Y:S05]  /*8e60*/  ENDCOLLECTIVE ;  /* 0x000000000000791b */ /* 0x003fea0003800000 */
.L_x_3162:
[----:B------:R-:W-:Y:S01]  /*8e70*/  MOV R195, R196 ;  /* 0x000000c400c37202 */ /* 0x000fe20000000f00 */
[----:B------:R-:W-:Y:S06]  /*8e80*/  BRA `(.L_x_3163) ;  /* 0xffffffa000fc7947 */ /* 0x000fec000383ffff */
.L_x_3107:
        /* <DEDUP_REMOVED lines=8> */
.L_x_3165:
[----:B------:R-:W-:Y:S05]  /*8f10*/  BSYNC B0 ;  /* 0x0000000000007941 */ /* 0x000fea0003800000 */
.L_x_3164:
[----:B------:R-:W-:Y:S05]  /*8f20*/  BRA `(.L_x_3166) ;  /* 0xffffffa400087947 */ /* 0x000fea000383ffff */
.L_x_3108:
        /* <DEDUP_REMOVED lines=8> */
.L_x_3168:
[----:B------:R-:W-:Y:S05]  /*8fb0*/  BSYNC B0 ;  /* 0x0000000000007941 */ /* 0x000fea0003800000 */
.L_x_3167:
[----:B------:R-:W-:Y:S05]  /*8fc0*/  BRA `(.L_x_3169) ;  /* 0xffffffa000e87947 */ /* 0x000fea000383ffff */
.L_x_3109:
        /* <DEDUP_REMOVED lines=8> */
.L_x_3171:
[----:B------:R-:W-:Y:S05]  /*9050*/  BSYNC B0 ;  /* 0x0000000000007941 */ /* 0x000fea0003800000 */
.L_x_3170:
[----:B------:R-:W-:Y:S05]  /*9060*/  BRA `(.L_x_3172) ;  /* 0xffffffa000c87947 */ /* 0x000fea000383ffff */
.L_x_3110:
        /* <DEDUP_REMOVED lines=8> */
.L_x_3174:
[----:B------:R-:W-:Y:S05]  /*90f0*/  BSYNC B0 ;  /* 0x0000000000007941 */ /* 0x000fea0003800000 */
.L_x_3173:
[----:B------:R-:W-:Y:S05]  /*9100*/  BRA `(.L_x_3175) ;  /* 0xffffffa000a87947 */ /* 0x000fea000383ffff */
.L_x_3111:
        /* <DEDUP_REMOVED lines=8> */
.L_x_3177:
[----:B------:R-:W-:Y:S05]  /*9190*/  BSYNC B0 ;  /* 0x0000000000007941 */ /* 0x000fea0003800000 */
.L_x_3176:
        /* <DEDUP_REMOVED lines=10> */
.L_x_3178:
[----:B------:R-:W-:Y:S02]  /*9240*/  MOV R72, 0x1f ;  /* 0x0000001f00487802 */ /* 0x000fe40000000f00 */
[----:B------:R-:W-:Y:S02]  /*9250*/  MOV R200, R193 ;  /* 0x000000c100c87202 */ /* 0x000fe40000000f00 */
[----:B------:R-:W-:-:S07]  /*9260*/  MOV R83, R196 ;  /* 0x000000c400537202 */ /* 0x000fce0000000f00 */
[----:B------:R-:W-:Y:S05]  /*9270*/  WARPSYNC.COLLECTIVE R75, `(.L_x_3179) ;  /* 0x000000004b087348 */ /* 0x000fea0003c00000 */
[----:B------:R0:W1:Y:S02]  /*9280*/  SHFL.UP P6, R196, R200, R199, R202 ;  /* 0x040000c7c8c47389 */ /* 0x00006400000c00ca */
[----:B01----:R-:W-:Y:S05]  /*9290*/  ENDCOLLECTIVE ;  /* 0x000000000000791b */ /* 0x003fea0003800000 */
.L_x_3179:
[----:B------:R-:W-:Y:S02]  /*92a0*/  MOV R200, R194 ;  /* 0x000000c200c87202 */ /* 0x000fe40000000f00 */
[----:B------:R-:W-:-:S07]  /*92b0*/  MOV R193, R196 ;  /* 0x000000c400c17202 */ /* 0x000fce0000000f00 */
[----:B------:R-:W-:Y:S05]  /*92c0*/  WARPSYNC.COLLECTIVE R75, `(.L_x_3180) ;  /* 0x000000004b087348 */ /* 0x000fea0003c00000 */
[----:B------:R0:W1:Y:S02]  /*92d0*/  SHFL.UP P6, R196, R200, R199, R202 ;  /* 0x040000c7c8c47389 */ /* 0x00006400000c00ca */
[----:B01----:R-:W-:Y:S05]  /*92e0*/  ENDCOLLECTIVE ;  /* 0x000000000000791b */ /* 0x003fea0003800000 */
.L_x_3180:
[----:B------:R-:W-:Y:S05]  /*92f0*/  WARPSYNC.COLLECTIVE R75, `(.L_x_3181) ;  /* 0x000000004b087348 */ /* 0x000fea0003c00000 */
[----:B------:R0:W1:Y:S02]  /*9300*/  SHFL.IDX P2, R224, R74, R73, R72 ;  /* 0x000000494ae07389 */ /* 0x0000640000040048 */
[----:B01----:R-:W-:Y:S05]  /*9310*/  ENDCOLLECTIVE ;  /* 0x000000000000791b */ /* 0x003fea0003800000 */
.L_x_3181:
[----:B------:R-:W-:Y:S02]  /*9320*/  MOV R74, R77 ;  /* 0x0000004d004a7202 */ /* 0x000fe40000000f00 */
[----:B------:R-:W-:Y:S02]  /*9330*/  MOV R194, R196 ;  /* 0x000000c400c27202 */ /* 0x000fe40000000f00 */
[----:B------:R-:W-:-:S07]  /*9340*/  MOV R76, R224 ;  /* 0x000000e0004c7202 */ /* 0x000fce0000000f00 */
[----:B------:R-:W-:Y:S05]  /*9350*/  WARPSYNC.COLLECTIVE R75, `(.L_x_3182) ;  /* 0x000000004b087348 */ /* 0x000fea0003c00000 */
[----:B------:R0:W1:Y:S02]  /*9360*/  SHFL.IDX P2, R224, R74, R73, R72 ;  /* 0x000000494ae07389 */ /* 0x0000640000040048 */
[----:B01----:R-:W-:Y:S05]  /*9370*/  ENDCOLLECTIVE ;  /* 0x000000000000791b */ /* 0x003fea0003800000 */
.L_x_3182:
[----:B------:R-:W-:Y:S02]  /*9380*/  MOV R74, R78 ;  /* 0x0000004e004a7202 */ /* 0x000fe40000000f00 */
[----:B------:R-:W-:-:S07]  /*9390*/  MOV R196, R224 ;  /* 0x000000e000c47202 */ /* 0x000fce0000000f00 */
[----:B------:R-:W-:Y:S05]  /*93a0*/  WARPSYNC.COLLECTIVE R75, `(.L_x_3183) ;  /* 0x000000004b087348 */ /* 0x000fea0003c00000 */
[----:B------:R0:W1:Y:S02]  /*93b0*/  SHFL.IDX P2, R224, R74, R73, R72 ;  /* 0x000000494ae07389 */ /* 0x0000640000040048 */
[----:B01----:R-:W-:Y:S05]  /*93c0*/  ENDCOLLECTIVE ;  /* 0x000000000000791b */ /* 0x003fea0003800000 */
.L_x_3183:
[----:B------:R-:W-:Y:S02]  /*93d0*/  MOV R74, R79 ;  /* 0x0000004f004a7202 */ /* 0x000fe40000000f00 */
[----:B------:R-:W-:-:S07]  /*93e0*/  MOV R78, R224 ;  /* 0x000000e0004e7202 */ /* 0x000fce0000000f00 */
[----:B------:R-:W-:Y:S05]  /*93f0*/  WARPSYNC.COLLECTIVE R75, `(.L_x_3184) ;  /* 0x000000004b087348 */ /* 0x000fea0003c00000 */
[----:B------:R0:W1:Y:S02]  /*9400*/  SHFL.IDX P2, R224, R74, R73, R72 ;  /* 0x000000494ae07389 */ /* 0x0000640000040048 */
[----:B01----:R-:W-:Y:S05]  /*9410*/  ENDCOLLECTIVE ;  /* 0x000000000000791b */ /* 0x003fea0003800000 */
.L_x_3184:
[----:B------:R-:W-:Y:S01]  /*9420*/  MOV R79, R224 ;  /* 0x000000e0004f7202 */ /* 0x000fe20000000f00 */
[----:B------:R-:W-:Y:S06]  /*9430*/  BRA `(.L_x_3185) ;  /* 0xffffffa000047947 */ /* 0x000fec000383ffff */
.L_x_3113:
[----:B------:R-:W-:Y:S01]  /*9440*/  HFMA2 R236, -RZ, RZ, 0, 5.9604644775390625e-08 ;  /* 0x00000001ffec7431 */ /* 0x000fe200000001ff */
[----:B------:R-:W-:Y:S02]  /*9450*/  MOV R234, R79 ;  /* 0x0000004f00ea7202 */ /* 0x000fe40000000f00 */
[----:B------:R-:W-:Y:S02]  /*9460*/  MOV R237, 0x1f ;  /* 0x0000001f00ed7802 */ /* 0x000fe40000000f00 */
[----:B------:R-:W-:-:S07]  /*9470*/  MOV R75, 0xffffffff ;  /* 0xffffffff004b7802 */ /* 0x000fce0000000f00 */
[----:B0-----:R-:W-:Y:S05]  /*9480*/  WARPSYNC.COLLECTIVE R75, `(.L_x_3186) ;  /* 0x000000004b087348 */ /* 0x001fea0003c00000 */
[----:B------:R1:W2:Y:S02]  /*9490*/  SHFL.DOWN P0, R224, R234, R236, R237 ;  /* 0x080000eceae07389 */ /* 0x0002a400000000ed */
[----:B012---:R-:W-:Y:S05]  /*94a0*/  ENDCOLLECTIVE ;  /* 0x000000000000791b */ /* 0x007fea0003800000 */
.L_x_3186:
[----:B------:R-:W-:Y:S02]  /*94b0*/  MOV R234, R78 ;  /* 0x0000004e00ea7202 */ /* 0x000fe40000000f00 */
[----:B------:R-:W-:-:S07]  /*94c0*/  MOV R72, R224 ;  /* 0x000000e000487202 */ /* 0x000fce0000000f00 */
[----:B------:R-:W-:Y:S05]  /*94d0*/  WARPSYNC.COLLECTIVE R75, `(.L_x_3187) ;  /* 0x000000004b087348 */ /* 0x000fea0003c00000 */
[----:B------:R0:W1:Y:S02]  /*94e0*/  SHFL.DOWN P0, R224, R234, R236, R237 ;  /* 0x080000eceae07389 */ /* 0x00006400000000ed */
[----:B01----:R-:W-:Y:S05]  /*94f0*/  ENDCOLLECTIVE ;  /* 0x000000000000791b */ /* 0x003fea0003800000 */
.L_x_3187:
[----:B------:R-:W-:Y:S02]  /*9500*/  MOV R234, R77 ;  /* 0x0000004d00ea7202 */ /* 0x000fe40000000f00 */
[----:B------:R-:W-:-:S07]  /*9510*/  MOV R73, R224 ;  /* 0x000000e000497202 */ /* 0x000fce0000000f00 */
[----:B------:R-:W-:Y:S05]  /*9520*/  WARPSYNC.COLLECTIVE R75, `(.L_x_3188) ;  /* 0x000000004b087348 */ /* 0x000fea0003c00000 */
[----:B------:R0:W1:Y:S02]  /*9530*/  SHFL.DOWN P0, R224, R234, R236, R237 ;  /* 0x080000eceae07389 */ /* 0x00006400000000ed */
[----:B01----:R-:W-:Y:S05]  /*9540*/  ENDCOLLECTIVE ;  /* 0x000000000000791b */ /* 0x003fea0003800000 */
.L_x_3188:
[----:B------:R-:W-:Y:S02]  /*9550*/  MOV R234, R76 ;  /* 0x0000004c00ea7202 */ /* 0x000fe40000000f00 */
[----:B------:R-:W-:-:S07]  /*9560*/  MOV R74, R224 ;  /* 0x000000e0004a7202 */ /* 0x000fce0000000f00 */
[----:B------:R-:W-:Y:S05]  /*9570*/  WARPSYNC.COLLECTIVE R75, `(.L_x_3189) ;  /* 0x000000004b087348 */ /* 0x000fea0003c00000 */
[----:B------:R0:W1:Y:S02]  /*9580*/  SHFL.DOWN P0, R224, R234, R236, R237 ;  /* 0x080000eceae07389 */ /* 0x00006400000000ed */
[----:B01----:R-:W-:Y:S05]  /*9590*/  ENDCOLLECTIVE ;  /* 0x000000000000791b */ /* 0x003fea0003800000 */
.L_x_3189:
[----:B------:R-:W-:Y:S05]  /*95a0*/  BRA `(.L_x_3190) ;  /* 0xffffffb400147947 */ /* 0x000fea000383ffff */
.L_x_3116:
        /* <DEDUP_REMOVED lines=8> */
.L_x_3192:
[----:B------:R-:W-:Y:S05]  /*9630*/  BSYNC B0 ;  /* 0x0000000000007941 */ /* 0x000fea0003800000 */
.L_x_3191:
        /* <DEDUP_REMOVED lines=8> */
.L_x_3193:
[----:B------:R-:W-:Y:S02]  /*96c0*/  MOV R234, R77 ;  /* 0x0000004d00ea7202 */ /* 0x000fe40000000f00 */
[----:B------:R-:W-:-:S07]  /*96d0*/  MOV R73, R224 ;  /* 0x000000e000497202 */ /* 0x000fce0000000f00 */
[----:B------:R-:W-:Y:S05]  /*96e0*/  WARPSYNC.COLLECTIVE R75, `(.L_x_3194) ;  /* 0x000000004b087348 */ /* 0x000fea0003c00000 */
[----:B------:R0:W1:Y:S02]  /*96f0*/  SHFL.DOWN P0, R224, R234, R236, R237 ;  /* 0x080000eceae07389 */ /* 0x00006400000000ed */
[----:B01----:R-:W-:Y:S05]  /*9700*/  ENDCOLLECTIVE ;  /* 0x000000000000791b */ /* 0x003fea0003800000 */
.L_x_3194:
[----:B------:R-:W-:Y:S02]  /*9710*/  MOV R234, R76 ;  /* 0x0000004c00ea7202 */ /* 0x000fe40000000f00 */
[----:B------:R-:W-:-:S07]  /*9720*/  MOV R74, R224 ;  /* 0x000000e0004a7202 */ /* 0x000fce0000000f00 */
[----:B------:R-:W-:Y:S05]  /*9730*/  WARPSYNC.COLLECTIVE R75, `(.L_x_3195) ;  /* 0x000000004b087348 */ /* 0x000fea0003c00000 */
[----:B------:R0:W1:Y:S02]  /*9740*/  SHFL.DOWN P0, R224, R234, R236, R237 ;  /* 0x080000eceae07389 */ /* 0x00006400000000ed */
[----:B01----:R-:W-:Y:S05]  /*9750*/  ENDCOLLECTIVE ;  /* 0x000000000000791b */ /* 0x003fea0003800000 */
.L_x_3195:
[----:B------:R-:W-:Y:S05]  /*9760*/  BRA `(.L_x_3196) ;  /* 0xffffffb000f47947 */ /* 0x000fea000383ffff */
.L_x_3119:
        /* <DEDUP_REMOVED lines=8> */
.L_x_3198:
[----:B------:R-:W-:Y:S05]  /*97f0*/  BSYNC B0 ;  /* 0x0000000000007941 */ /* 0x000fea0003800000 */
.L_x_3197:
        /* <DEDUP_REMOVED lines=8> */
.L_x_3199:
[----:B------:R-:W-:Y:S02]  /*9880*/  MOV R234, R77 ;  /* 0x0000004d00ea7202 */ /* 0x000fe40000000f00 */
[----:B------:R-:W-:-:S07]  /*9890*/  MOV R73, R224 ;  /* 0x000000e000497202 */ /* 0x000fce0000000f00 */
[----:B------:R-:W-:Y:S05]  /*98a0*/  WARPSYNC.COLLECTIVE R75, `(.L_x_3200) ;  /* 0x000000004b087348 */ /* 0x000fea0003c00000 */
[----:B------:R0:W1:Y:S02]  /*98b0*/  SHFL.DOWN P0, R224, R234, R236, R237 ;  /* 0x080000eceae07389 */ /* 0x00006400000000ed */
[----:B01----:R-:W-:Y:S05]  /*98c0*/  ENDCOLLECTIVE ;  /* 0x000000000000791b */ /* 0x003fea0003800000 */
.L_x_3200:
[----:B------:R-:W-:Y:S02]  /*98d0*/  MOV R234, R76 ;  /* 0x0000004c00ea7202 */ /* 0x000fe40000000f00 */
[----:B------:R-:W-:-:S07]  /*98e0*/  MOV R74, R224 ;  /* 0x000000e0004a7202 */ /* 0x000fce0000000f00 */
[----:B------:R-:W-:Y:S05]  /*98f0*/  WARPSYNC.COLLECTIVE R75, `(.L_x_3201) ;  /* 0x000000004b087348 */ /* 0x000fea0003c00000 */
[----:B------:R0:W1:Y:S02]  /*9900*/  SHFL.DOWN P0, R224, R234, R236, R237 ;  /* 0x080000eceae07389 */ /* 0x00006400000000ed */
[----:B01----:R-:W-:Y:S05]  /*9910*/  ENDCOLLECTIVE ;  /* 0x000000000000791b */ /* 0x003fea0003800000 */
.L_x_3201:
[----:B------:R-:W-:Y:S05]  /*9920*/  BRA `(.L_x_3202) ;  /* 0xffffffb000d47947 */ /* 0x000fea000383ffff */
.L_x_3122:
[----:B------:R-:W-:Y:S01]  /*9930*/  HFMA2 R236, -RZ, RZ, 0, 4.76837158203125e-07 ;  /* 0x00000008ffec7431 */ /* 0x000fe200000001ff */
[----:B------:R-:W-:Y:S01]  /*9940*/  BSSY B0, `(.L_x_3203) ;  /* 0x0000007000007945 */ /* 0x000fe20003800000 */
[----:B------:R-:W-:Y:S02]  /*9950*/  MOV R234, R79 ;  /* 0x0000004f00ea7202 */ /* 0x000fe40000000f00 */
[----:B------:R-:W-:Y:S02]  /*9960*/  MOV R237, 0x1f ;  /* 0x0000001f00ed7802 */ /* 0x000fe40000000f00 */
[----:B------:R-:W-:-:S07]  /*9970*/  MOV R75, 0xffffffff ;  /* 0xffffffff004b7802 */ /* 0x000fce0000000f00 */
[----:B01234-:R-:W-:Y:S05]  /*9980*/  WARPSYNC.COLLECTIVE R75, `(.L_x_3204) ;  /* 0x000000004b087348 */ /* 0x01ffea0003c00000 */
[----:B0-----:R0:W0:Y:S02]  /*9990*/  SHFL.DOWN P0, R224, R234, R236, R237 ;  /* 0x080000eceae07389 */ /* 0x00102400000000ed */
[----:B01234-:R-:W-:Y:S05]  /*99a0*/  ENDCOLLECTIVE ;  /* 0x000000000000791b */ /* 0x01ffea0003800000 */
.L_x_3204:
[----:B------:R-:W-:Y:S05]  /*99b0*/  BSYNC B0 ;  /* 0x0000000000007941 */ /* 0x000fea0003800000 */
.L_x_3203:
        /* <DEDUP_REMOVED lines=8> */
.L_x_3205:
[----:B------:R-:W-:Y:S02]  /*9a40*/  MOV R234, R77 ;  /* 0x0000004d00ea7202 */ /* 0x000fe40000000f00 */
[----:B------:R-:W-:-:S07]  /*9a50*/  MOV R73, R224 ;  /* 0x000000e000497202 */ /* 0x000fce0000000f00 */
[----:B------:R-:W-:Y:S05]  /*9a60*/  WARPSYNC.COLLECTIVE R75, `(.L_x_3206) ;  /* 0x000000004b087348 */ /* 0x000fea0003c00000 */
[----:B------:R0:W1:Y:S02]  /*9a70*/  SHFL.DOWN P0, R224, R234, R236, R237 ;  /* 0x080000eceae07389 */ /* 0x00006400000000ed */
[----:B01----:R-:W-:Y:S05]  /*9a80*/  ENDCOLLECTIVE ;  /* 0x000000000000791b */ /* 0x003fea0003800000 */
.L_x_3206:
[----:B------:R-:W-:Y:S02]  /*9a90*/  MOV R234, R76 ;  /* 0x0000004c00ea7202 */ /* 0x000fe40000000f00 */
[----:B------:R-:W-:-:S07]  /*9aa0*/  MOV R74, R224 ;  /* 0x000000e0004a7202 */ /* 0x000fce0000000f00 */
[----:B------:R-:W-:Y:S05]  /*9ab0*/  WARPSYNC.COLLECTIVE R75, `(.L_x_3207) ;  /* 0x000000004b087348 */ /* 0x000fea0003c00000 */
[----:B------:R0:W1:Y:S02]  /*9ac0*/  SHFL.DOWN P0, R224, R234, R236, R237 ;  /* 0x080000eceae07389 */ /* 0x00006400000000ed */
[----:B01----:R-:W-:Y:S05]  /*9ad0*/  ENDCOLLECTIVE ;  /* 0x000000000000791b */ /* 0x003fea0003800000 */
.L_x_3207:
[----:B------:R-:W-:Y:S05]  /*9ae0*/  BRA `(.L_x_3208) ;  /* 0xffffffb000b47947 */ /* 0x000fea000383ffff */
.L_x_3125:
[----:B------:R-:W-:Y:S01]  /*9af0*/  HFMA2 R236, -RZ, RZ, 0, 9.5367431640625e-07 ;  /* 0x00000010ffec7431 */ /* 0x000fe200000001ff */
[----:B------:R-:W-:Y:S01]  /*9b00*/  BSSY B0, `(.L_x_3209) ;  /* 0x0000007000007945 */ /* 0x000fe20003800000 */
[----:B------:R-:W-:Y:S02]  /*9b10*/  MOV R234, R79 ;  /* 0x0000004f00ea7202 */ /* 0x000fe40000000f00 */
[----:B------:R-:W-:Y:S02]  /*9b20*/  MOV R237, 0x1f ;  /* 0x0000001f00ed7802 */ /* 0x000fe40000000f00 */
[----:B------:R-:W-:-:S07]  /*9b30*/  MOV R75, 0xffffffff ;  /* 0xffffffff004b7802 */ /* 0x000fce0000000f00 */
[----:B01234-:R-:W-:Y:S05]  /*9b40*/  WARPSYNC.COLLECTIVE R75, `(.L_x_3210) ;  /* 0x000000004b087348 */ /* 0x01ffea0003c00000 */
[----:B0-----:R0:W0:Y:S02]  /*9b50*/  SHFL.DOWN P0, R224, R234, R236, R237 ;  /* 0x080000eceae07389 */ /* 0x00102400000000ed */
[----:B01234-:R-:W-:Y:S05]  /*9b60*/  ENDCOLLECTIVE ;  /* 0x000000000000791b */ /* 0x01ffea0003800000 */
.L_x_3210:
[----:B------:R-:W-:Y:S05]  /*9b70*/  BSYNC B0 ;  /* 0x0000000000007941 */ /* 0x000fea0003800000 */
.L_x_3209:
        /* <DEDUP_REMOVED lines=8> */
.L_x_3211:
[----:B------:R-:W-:Y:S02]  /*9c00*/  MOV R234, R77 ;  /* 0x0000004d00ea7202 */ /* 0x000fe40000000f00 */
[----:B------:R-:W-:-:S07]  /*9c10*/  MOV R73, R224 ;  /* 0x000000e000497202 */ /* 0x000fce0000000f00 */
[----:B------:R-:W-:Y:S05]  /*9c20*/  WARPSYNC.COLLECTIVE R75, `(.L_x_3212) ;  /* 0x000000004b087348 */ /* 0x000fea0003c00000 */
[----:B------:R0:W1:Y:S02]  /*9c30*/  SHFL.DOWN P0, R224, R234, R236, R237 ;  /* 0x080000eceae07389 */ /* 0x00006400000000ed */
[----:B01----:R-:W-:Y:S05]  /*9c40*/  ENDCOLLECTIVE ;  /* 0x000000000000791b */ /* 0x003fea0003800000 */
.L_x_3212:
[----:B------:R-:W-:Y:S02]  /*9c50*/  MOV R234, R76 ;  /* 0x0000004c00ea7202 */ /* 0x000fe40000000f00 */
[----:B------:R-:W-:-:S07]  /*9c60*/  MOV R74, R224 ;  /* 0x000000e0004a7202 */ /* 0x000fce0000000f00 */
[----:B------:R-:W-:Y:S05]  /*9c70*/  WARPSYNC.COLLECTIVE R75, `(.L_x_3213) ;  /* 0x000000004b087348 */ /* 0x000fea0003c00000 */
[----:B------:R0:W1:Y:S02]  /*9c80*/  SHFL.DOWN P0, R224, R234, R236, R237 ;  /* 0x080000eceae07389 */ /* 0x00006400000000ed */
[----:B01----:R-:W-:Y:S05]  /*9c90*/  ENDCOLLECTIVE ;  /* 0x000000000000791b */ /* 0x003fea0003800000 */
.L_x_3213:
[----:B------:R-:W-:Y:S05]  /*9ca0*/  BRA `(.L_x_3214) ;  /* 0xffffffb000947947 */ /* 0x000fea000383ffff */
.L_x_3128:
[----:B-1----:R-:W-:Y:S01]  /*9cb0*/  HFMA2 R73, -RZ, RZ, 0, 0 ;  /* 0x00000000ff497431 */ /* 0x002fe200000001ff */
[----:B------:R-:W-:Y:S01]  /*9cc0*/  BSSY B0, `(.L_x_3215) ;  /* 0x0000007000007945 */ /* 0x000fe20003800000 */
[----:B------:R-:W-:Y:S02]  /*9cd0*/  MOV R74, R79 ;  /* 0x0000004f004a7202 */ /* 0x000fe40000000f00 */
[----:B------:R-:W-:Y:S02]  /*9ce0*/  MOV R72, 0x1f ;  /* 0x0000001f00487802 */ /* 0x000fe40000000f00 */
[----:B------:R-:W-:-:S07]  /*9cf0*/  MOV R75, 0xffffffff ;  /* 0xffffffff004b7802 */ /* 0x000fce0000000f00 */
[----:B0-234-:R-:W-:Y:S05]  /*9d00*/  WARPSYNC.COLLECTIVE R75, `(.L_x_3216) ;  /* 0x000000004b087348 */ /* 0x01dfea0003c00000 */
[----:B0-----:R0:W1:Y:S02]  /*9d10*/  SHFL.IDX P2, R224, R74, R73, R72 ;  /* 0x000000494ae07389 */ /* 0x0010640000040048 */
[----:B01234-:R-:W-:Y:S05]  /*9d20*/  ENDCOLLECTIVE ;  /* 0x000000000000791b */ /* 0x01ffea0003800000 */
.L_x_3216:
[----:B------:R-:W-:Y:S05]  /*9d30*/  BSYNC B0 ;  /* 0x0000000000007941 */ /* 0x000fea0003800000 */
.L_x_3215:
        /* <DEDUP_REMOVED lines=10> */
.L_x_3217:
[----:B------:R-:W-:Y:S02]  /*9de0*/  MOV R74, R77 ;  /* 0x0000004d004a7202 */ /* 0x000fe40000000f00 */
[----:B------:R-:W-:-:S07]  /*9df0*/  MOV R226, R224 ;  /* 0x000000e000e27202 */ /* 0x000fce0000000f00 */
[----:B------:R-:W-:Y:S05]  /*9e00*/  WARPSYNC.COLLECTIVE R75, `(.L_x_3218) ;  /* 0x000000004b087348 */ /* 0x000fea0003c00000 */
[----:B------:R0:W1:Y:S02]  /*9e10*/  SHFL.IDX P2, R224, R74, R73, R72 ;  /* 0x000000494ae07389 */ /* 0x0000640000040048 */
[----:B01----:R-:W-:Y:S05]  /*9e20*/  ENDCOLLECTIVE ;  /* 0x000000000000791b */ /* 0x003fea0003800000 */
.L_x_3218:
        /* <DEDUP_REMOVED lines=13> */
.L_x_3219:
[----:B------:R-:W-:Y:S02]  /*9f00*/  MOV R74, R80 ;  /* 0x00000050004a7202 */ /* 0x000fe40000000f00 */
[----:B------:R-:W-:-:S05]  /*9f10*/  MOV R234, R224 ;  /* 0x000000e000ea7202 */ /* 0x000fca0000000f00 */
[----:B------:R-:W-:Y:S01]  /*9f20*/  FADD.FTZ R229, R234, R229 ;  /* 0x000000e5eae57221 */ /* 0x000fe20000010000 */
[----:B------:R-:W-:-:S07]  /*9f30*/  MOV R234, R79 ;  /* 0x0000004f00ea7202 */ /* 0x000fce0000000f00 */
[----:B------:R-:W-:Y:S05]  /*9f40*/  WARPSYNC.COLLECTIVE R75, `(.L_x_3220) ;  /* 0x000000004b087348 */ /* 0x000fea0003c00000 */
[----:B------:R0:W1:Y:S02]  /*9f50*/  SHFL.DOWN P0, R224, R234, R236, R237 ;  /* 0x080000eceae07389 */ /* 0x00006400000000ed */
[----:B01----:R-:W-:Y:S05]  /*9f60*/  ENDCOLLECTIVE ;  /* 0x000000000000791b */ /* 0x003fea0003800000 */
.L_x_3220:
[----:B------:R-:W-:Y:S02]  /*9f70*/  MOV R234, R78 ;  /* 0x0000004e00ea7202 */ /* 0x000fe40000000f00 */
[----:B------:R-:W-:-:S07]  /*9f80*/  MOV R230, R224 ;  /* 0x000000e000e67202 */ /* 0x000fce0000000f00 */
[----:B------:R-:W-:Y:S05]  /*9f90*/  WARPSYNC.COLLECTIVE R75, `(.L_x_3221) ;  /* 0x000000004b087348 */ /* 0x000fea0003c00000 */
[----:B------:R0:W1:Y:S02]  /*9fa0*/  SHFL.DOWN P0, R224, R234, R236, R237 ;  /* 0x080000eceae07389 */ /* 0x00006400000000ed */
[----:B01----:R-:W-:Y:S05]  /*9fb0*/  ENDCOLLECTIVE ;  /* 0x000000000000791b */ /* 0x003fea0003800000 */
.L_x_3221:
[----:B------:R-:W-:Y:S02]  /*9fc0*/  MOV R234, R77 ;  /* 0x0000004d00ea7202 */ /* 0x000fe40000000f00 */
[----:B------:R-:W-:-:S07]  /*9fd0*/  MOV R231, R224 ;  /* 0x000000e000e77202 */ /* 0x000fce0000000f00 */
[----:B------:R-:W-:Y:S05]  /*9fe0*/  WARPSYNC.COLLECTIVE R75, `(.L_x_3222) ;  /* 0x000000004b087348 */ /* 0x000fea0003c00000 */
[----:B------:R0:W1:Y:S02]  /*9ff0*/  SHFL.DOWN P0, R224, R234, R236, R237 ;  /* 0x080000eceae07389 */ /* 0x00006400000000ed */
[----:B01----:R-:W-:Y:S05]  /*a000*/  ENDCOLLECTIVE ;  /* 0x000000000000791b */ /* 0x003fea0003800000 */
.L_x_3222:
[----:B------:R-:W-:Y:S02]  /*a010*/  MOV R234, R76 ;  /* 0x0000004c00ea7202 */ /* 0x000fe40000000f00 */
[----:B------:R-:W-:-:S07]  /*a020*/  MOV R232, R224 ;  /* 0x000000e000e87202 */ /* 0x000fce0000000f00 */
[----:B------:R-:W-:Y:S05]  /*a030*/  WARPSYNC.COLLECTIVE R75, `(.L_x_3223) ;  /* 0x000000004b087348 */ /* 0x000fea0003c00000 */
[----:B------:R0:W1:Y:S02]  /*a040*/  SHFL.DOWN P0, R224, R234, R236, R237 ;  /* 0x080000eceae07389 */ /* 0x00006400000000ed */
[----:B01----:R-:W-:Y:S05]  /*a050*/  ENDCOLLECTIVE ;  /* 0x000000000000791b */ /* 0x003fea0003800000 */
.L_x_3223:
[----:B------:R-:W-:-:S07]  /*a060*/  MOV R233, R224 ;  /* 0x000000e000e97202 */ /* 0x000fce0000000f00 */
[----:B------:R-:W-:Y:S05]  /*a070*/  WARPSYNC.COLLECTIVE R75, `(.L_x_3224) ;  /* 0x000000004b087348 */ /* 0x000fea0003c00000 */
[----:B------:R0:W1:Y:S02]  /*a080*/  SHFL.IDX P2, R224, R74, R73, R72 ;  /* 0x000000494ae07389 */ /* 0x0000640000040048 */
[----:B01----:R-:W-:Y:S05]  /*a090*/  ENDCOLLECTIVE ;  /* 0x000000000000791b */ /* 0x003fea0003800000 */
.L_x_3224:
[----:B------:R-:W-:Y:S02]  /*a0a0*/  MOV R74, R81 ;  /* 0x00000051004a7202 */ /* 0x000fe40000000f00 */
[----:B------:R-:W-:-:S07]  /*a0b0*/  MOV R235, R224 ;  /* 0x000000e000eb7202 */ /* 0x000fce0000000f00 */
[----:B------:R-:W-:Y:S05]  /*a0c0*/  WARPSYNC.COLLECTIVE R75, `(.L_x_3225) ;  /* 0x000000004b087348 */ /* 0x000fea0003c00000 */
[----:B------:R0:W1:Y:S02]  /*a0d0*/  SHFL.IDX P2, R224, R74, R73, R72 ;  /* 0x000000494ae07389 */ /* 0x0000640000040048 */
[----:B01----:R-:W-:Y:S05]  /*a0e0*/  ENDCOLLECTIVE ;  /* 0x000000000000791b */ /* 0x003fea0003800000 */
.L_x_3225:
[----:B------:R-:W-:Y:S02]  /*a0f0*/  MOV R76, R235 ;  /* 0x000000eb004c7202 */ /* 0x000fe40000000f00 */
[----:B------:R-:W-:Y:S02]  /*a100*/  MOV R74, R82 ;  /* 0x00000052004a7202 */ /* 0x000fe40000000f00 */
[----:B------:R-:W-:-:S07]  /*a110*/  MOV R236, R224 ;  /* 0x000000e000ec7202 */ /* 0x000fce0000000f00 */
[----:B------:R-:W-:Y:S05]  /*a120*/  WARPSYNC.COLLECTIVE R75, `(.L_x_3226) ;  /* 0x000000004b087348 */ /* 0x000fea0003c00000 */
[----:B------:R0:W1:Y:S02]  /*a130*/  SHFL.IDX P2, R224, R74, R73, R72 ;  /* 0x000000494ae07389 */ /* 0x0000640000040048 */
[----:B01----:R-:W-:Y:S05]  /*a140*/  ENDCOLLECTIVE ;  /* 0x000000000000791b */ /* 0x003fea0003800000 */
.L_x_3226:
[----:B------:R-:W-:Y:S02]  /*a150*/  MOV R77, R236 ;  /* 0x000000ec004d7202 */ /* 0x000fe40000000f00 */
[----:B------:R-:W-:Y:S02]  /*a160*/  MOV R74, R83 ;  /* 0x00000053004a7202 */ /* 0x000fe40000000f00 */
[----:B------:R-:W-:-:S07]  /*a170*/  MOV R237, R224 ;  /* 0x000000e000ed7202 */ /* 0x000fce0000000f00 */
[----:B------:R-:W-:Y:S05]  /*a180*/  WARPSYNC.COLLECTIVE R75, `(.L_x_3227) ;  /* 0x000000004b087348 */ /* 0x000fea0003c00000 */
[----:B------:R0:W1:Y:S02]  /*a190*/  SHFL.IDX P2, R224, R74, R73, R72 ;  /* 0x000000494ae07389 */ /* 0x0000640000040048 */
[----:B01----:R-:W-:Y:S05]  /*a1a0*/  ENDCOLLECTIVE ;  /* 0x000000000000791b */ /* 0x003fea0003800000 */
.L_x_3227:
[----:B------:R-:W-:Y:S01]  /*a1b0*/  MOV R238, R224 ;  /* 0x000000e000ee7202 */ /* 0x000fe20000000f00 */
[----:B------:R-:W-:Y:S06]  /*a1c0*/  BRA `(.L_x_3228) ;  /* 0xffffffac00ec7947 */ /* 0x000fec000383ffff */
.L_x_3229:
        /* <DEDUP_REMOVED lines=11> */
.L_x_18680:


//--------------------- .text._Z25selective_scan_bwd_kernelI32Selective_Scan_bwd_kernel_traitsILi128ELi16ELb1ELb0ELb0ELb0ELb1EN3c108BFloat16ENS1_7complexIfEEEEv12SSMParamsBwd --------------------------
	.section	.text._Z25selective_scan_bwd_kernelI32Selective_Scan_bwd_kernel_traitsILi128ELi16ELb1ELb0ELb0ELb0ELb1EN3c108BFloat16ENS1_7complexIfEEEEv12SSMParamsBwd,"ax",@progbits
	.align	128
        .global         _Z25selective_scan_bwd_kernelI32Selective_Scan_bwd_kernel_traitsILi128ELi16ELb1ELb0ELb0ELb0ELb1EN3c108BFloat16ENS1_7complexIfEEEEv12SSMParamsBwd
        .type           _Z25selective_scan_bwd_kernelI32Selective_Scan_bwd_kernel_traitsILi128ELi16ELb1ELb0ELb0ELb0ELb1EN3c108BFloat16ENS1_7complexIfEEEEv12SSMParamsBwd,@function
        .size           _Z25selective_scan_bwd_kernelI32Selective_Scan_bwd_kernel_traitsILi128ELi16ELb1ELb0ELb0ELb0ELb1EN3c108BFloat16ENS1_7complexIfEEEEv12SSMParamsBwd,(.L_x_18681 - _Z25selective_scan_bwd_kernelI32Selective_Scan_bwd_kernel_traitsILi128ELi16ELb1ELb0ELb0ELb0ELb1EN3c108BFloat16ENS1_7complexIfEEEEv12SSMParamsBwd)
        .other          _Z25selective_scan_bwd_kernelI32Selective_Scan_bwd_kernel_traitsILi128ELi16ELb1ELb0ELb0ELb0ELb1EN3c108BFloat16ENS1_7complexIfEEEEv12SSMParamsBwd,@"STO_CUDA_ENTRY STV_DEFAULT"
_Z25selective_scan_bwd_kernelI32Selective_Scan_bwd_kernel_traitsILi128ELi16ELb1ELb0ELb0ELb0ELb1EN3c108BFloat16ENS1_7complexIfEEEEv12SSMParamsBwd:
.text._Z25selective_scan_bwd_kernelI32Selective_Scan_bwd_kernel_traitsILi128ELi16ELb1ELb0ELb0ELb0ELb1EN3c108BFloat16ENS1_7complexIfEEEEv12SSMParamsBwd:
[----:B------:R-:W-:Y:S01]  /*0000*/  LDC R1, c[0x0][0x37c] ;  /* 0x0000df00ff017b82 */ /* 0x000fe20000000800 */
[----:B------:R-:W0:Y:S07]  /*0010*/  LDCU.64 UR8, c[0x0][0x470] ;  /* 0x00008e00ff0877ac */ /* 0x000e2e0008000a00 */
[----:B------:R-:W1:Y:S01]  /*0020*/  S2UR UR12, SR_CTAID.Y ;  /* 0x00000000000c79c3 */ /* 0x000e620000002600 */
[----:B------:R-:W-:Y:S02]  /*0030*/  CS2R R128, SRZ ;  /* 0x0000000000807805 */ /* 0x000fe4000001ff00 */
[----:B------:R-:W-:Y:S01]  /*0040*/  CS2R R126, SRZ ;  /* 0x00000000007e7805 */ /* 0x000fe2000001ff00 */
[----:B------:R-:W2:Y:S01]  /*0050*/  LDCU.128 UR4, c[0x0][0x450] ;  /* 0x00008a00ff0477ac */ /* 0x000ea20008000c00 */
[----:B------:R-:W3:Y:S03]  /*0060*/  LDCU.64 UR28, c[0x0][0x358] ;  /* 0x00006b00ff1c77ac */ /* 0x000ee60008000a00 */
[----:B------:R-:W4:Y:S01]  /*0070*/  S2UR UR32, SR_CTAID.X ;  /* 0x00000000002079c3 */ /* 0x000f220000002500 */
[----:B------:R-:W4:Y:S01]  /*0080*/  LDCU.128 UR24, c[0x0][0x400] ;  /* 0x00008000ff1877ac */ /* 0x000f220008000c00 */
[----:B------:R-:W4:Y:S01]  /*0090*/  LDCU.128 UR20, c[0x0][0x3f0] ;  /* 0x00007e00ff1477ac */ /* 0x000f220008000c00 */
        /* <DEDUP_REMOVED lines=15> */
[----:B------:R-:W-:Y:S01]  /*0190*/  MOV R5, UR9 ;  /* 0x0000000900057c02 */ /* 0x000fe20008000f00 */
[----:B------:R-:W1:Y:S01]  /*01a0*/  LDCU.64 UR38, c[0x0][0x528] ;  /* 0x0000a500ff2677ac */ /* 0x000e620008000a00 */
[----:B------:R-:W-:-:S03]  /*01b0*/  MOV R3, UR7 ;  /* 0x0000000700037c02 */ /* 0x000fc60008000f00 */
[----:B---3--:R3:W5:Y:S01]  /*01c0*/  @P1 LDG.E R126, desc[UR28][R4.64] ;  /* 0x0000001c047e1981 */ /* 0x008762000c1e1900 */
[----:B----4-:R-:W-:Y:S01]  /*01d0*/  UIMAD.WIDE.U32 UR14, UR32, UR24, URZ ;  /* 0x00000018200e72a5 */ /* 0x010fe2000f8e00ff */
[----:B------:R-:W4:Y:S02]  /*01e0*/  LDCU.128 UR8, c[0x0][0x460] ;  /* 0x00008c00ff0877ac */ /* 0x000f240008000c00 */
[----:B------:R3:W5:Y:S01]  /*01f0*/  @P0 LDG.E R128, desc[UR28][R2.64] ;  /* 0x0000001c02800981 */ /* 0x000762000c1e1900 */
[----:B------:R-:W-:Y:S02]  /*0200*/  UIMAD.WIDE.U32 UR6, UR32, UR20, URZ ;  /* 0x00000014200672a5 */ /* 0x000fe4000f8e00ff */
[----:B------:R-:W-:Y:S02]  /*0210*/  UIMAD UR15, UR32, UR25, UR15 ;  /* 0x00000019200f72a4 */ /* 0x000fe4000f8e020f */
[----:B------:R-:W-:Y:S02]  /*0220*/  UIMAD UR7, UR32, UR21, UR7 ;  /* 0x00000015200772a4 */ /* 0x000fe4000f8e0207 */
[----:B0-----:R-:W-:-:S02]  /*0230*/  UISETP.NE.U32.AND UP0, UPT, UR36, URZ, UPT ;  /* 0x000000ff2400728c */ /* 0x001fc4000bf05070 */
[----:B------:R-:W-:Y:S02]  /*0240*/  UIMAD.WIDE.U32 UR16, UR12, UR22, UR6 ;  /* 0x000000160c1072a5 */ /* 0x000fe4000f8e0006 */
[----:B------:R-:W-:Y:S02]  /*0250*/  UIMAD.WIDE.U32 UR18, UR12, UR26, UR14 ;  /* 0x0000001a0c1272a5 */ /* 0x000fe4000f8e000e */
[----:B--2---:R-:W-:Y:S02]  /*0260*/  ULEA UR22, UR30, 0xfffff800, 0xb ;  /* 0xfffff8001e167891 */ /* 0x004fe4000f8e58ff */
[----:B------:R-:W-:Y:S02]  /*0270*/  UISETP.NE.AND.EX UP0, UPT, UR37, URZ, UPT, UP0 ;  /* 0x000000ff2500728c */ /* 0x000fe4000bf05300 */
[----:B------:R-:W-:Y:S01]  /*0280*/  UIMAD UR26, UR12, UR23, UR17 ;  /* 0x000000170c1a72a4 */ /* 0x000fe2000f8e0211 */
[----:B------:R-:W0:Y:S01]  /*0290*/  LDCU.64 UR36, c[0x0][0x3d8] ;  /* 0x00007b00ff2477ac */ /* 0x000e220008000a00 */
[----:B------:R-:W2:Y:S01]  /*02a0*/  LDCU.64 UR14, c[0x0][0x3b8] ;  /* 0x00007700ff0e77ac */ /* 0x000ea20008000a00 */
[----:B-1----:R-:W-:-:S02]  /*02b0*/  UIMAD.WIDE.U32 UR20, UR32, UR34, URZ ;  /* 0x00000022201472a5 */ /* 0x002fc4000f8e00ff */
[----:B------:R-:W-:Y:S02]  /*02c0*/  UIADD3 UR18, UP3, UPT, UR22, UR18, URZ ;  /* 0x0000001216127290 */ /* 0x000fe4000ff7e0ff */
[----:B------:R-:W-:Y:S02]  /*02d0*/  UIADD3 UR13, UP1, UPT, UR22, UR16, URZ ;  /* 0x00000010160d7290 */ /* 0x000fe4000ff3e0ff */
[----:B------:R-:W-:Y:S02]  /*02e0*/  USHF.R.S32.HI UR23, URZ, 0x1f, UR22 ;  /* 0x0000001fff177899 */ /* 0x000fe40008011416 */
[----:B----4-:R-:W-:Y:S02]  /*02f0*/  ULEA UR25, UP4, UR18, UR10, 0x1 ;  /* 0x0000000a12197291 */ /* 0x010fe4000f8808ff */
[----:B------:R-:W-:Y:S02]  /*0300*/  ULEA UR24, UP2, UR13, UR8, 0x1 ;  /* 0x000000080d187291 */ /* 0x000fe4000f8408ff */
[----:B------:R-:W-:-:S02]  /*0310*/  UIADD3.X UR10, UPT, UPT, UR23, UR26, URZ, UP1, !UPT ;  /* 0x0000001a170a7290 */ /* 0x000fc40008ffe4ff */
[----:B------:R-:W-:Y:S02]  /*0320*/  UIMAD UR17, UR12, UR27, UR19 ;  /* 0x0000001b0c1172a4 */ /* 0x000fe4000f8e0213 */
[----:B------:R-:W-:Y:S02]  /*0330*/  ULEA.HI.X UR10, UR13, UR9, UR10, 0x1, UP2 ;  /* 0x000000090d0a7291 */ /* 0x000fe400090f0c0a */
[----:B------:R-:W-:Y:S01]  /*0340*/  UIMAD UR9, UR32, UR35, UR21 ;  /* 0x00000023200972a4 */ /* 0x000fe2000f8e0215 */
[----:B------:R-:W1:Y:S01]  /*0350*/  @UP0 LDCU UR21, c[0x0][0x384] ;  /* 0x00007080ff1507ac */ /* 0x000e620008000800 */
[----:B------:R-:W-:Y:S01]  /*0360*/  UIADD3.X UR8, UPT, UPT, UR23, UR17, URZ, UP3, !UPT ;  /* 0x0000001117087290 */ /* 0x000fe20009ffe4ff */
[----:B------:R-:W4:Y:S03]  /*0370*/  LDCU.64 UR6, c[0x0][0x4a0] ;  /* 0x00009400ff0677ac */ /* 0x000f260008000a00 */
[----:B------:R-:W-:-:S02]  /*0380*/  ULEA.HI.X UR11, UR18, UR11, UR8, 0x1, UP4 ;  /* 0x0000000b120b7291 */ /* 0x000fc4000a0f0c08 */
[----:B0-----:R-:W-:Y:S02]  /*0390*/  UIMAD.WIDE.U32 UR16, UR12, UR36, URZ ;  /* 0x000000240c1072a5 */ /* 0x001fe4000f8e00ff */
[----:B--2---:R-:W-:Y:S01]  /*03a0*/  UIMAD.WIDE.U32 UR18, UR12, UR14, URZ ;  /* 0x0000000e0c1272a5 */ /* 0x004fe2000f8e00ff */
[----:B------:R-:W0:Y:S01]  /*03b0*/  @UP0 LDCU UR14, c[0x0][0x38c] ;  /* 0x00007180ff0e07ac */ /* 0x000e220008000800 */
[----:B------:R-:W-:Y:S01]  /*03c0*/  UIMAD UR17, UR12, UR37, UR17 ;  /* 0x000000250c1172a4 */ /* 0x000fe2000f8e0211 */
[----:B------:R-:W2:Y:S01]  /*03d0*/  @UP0 LDCU.64 UR36, c[0x0][0x480] ;  /* 0x00009000ff2407ac */ /* 0x000ea20008000a00 */
[----:B------:R-:W-:Y:S02]  /*03e0*/  ULEA UR13, UP1, UR16, UR4, 0x3 ;  /* 0x00000004100d7291 */ /* 0x000fe4000f8218ff */
[----:B-1----:R-:W-:Y:S01]  /*03f0*/  @UP0 UIMAD UR4, UR32, UR21, UR12 ;  /* 0x00000015200402a4 */ /* 0x002fe2000f8e020c */
[----:B------:R-:W1:Y:S03]  /*0400*/  LDCU.64 UR34, c[0x0][0x448] ;  /* 0x00008900ff2277ac */ /* 0x000e660008000a00 */
[----:B------:R-:W-:Y:S01]  /*0410*/  @UP0 UIMAD UR4, UR4, UR30, URZ ;  /* 0x0000001e040402a4 */ /* 0x000fe2000f8e02ff */
[----:B------:R-:W-:-:S02]  /*0420*/  UMOV UR8, UR20 ;  /* 0x0000001400087c82 */ /* 0x000fc40008000000 */
[----:B----4-:R-:W-:Y:S02]  /*0430*/  UIMAD.WIDE.U32 UR8, UR12, UR6, UR8 ;  /* 0x000000060c0872a5 */ /* 0x010fe4000f8e0008 */
[----:B0-----:R-:W-:Y:S02]  /*0440*/  @UP0 UIMAD UR6, UR4, UR14, URZ ;  /* 0x0000000e040602a4 */ /* 0x001fe4000f8e02ff */
[----:B------:R-:W-:Y:S01]  /*0450*/  ULEA.HI.X UR16, UR16, UR5, UR17, 0x3, UP1 ;  /* 0x0000000510107291 */ /* 0x000fe200088f1c11 */
[----:B------:R-:W-:Y:S02]  /*0460*/  UMOV UR4, URZ ;  /* 0x000000ff00047c82 */ /* 0x000fe40008000000 */
[----:B------:R-:W-:Y:S01]  /*0470*/  UMOV UR5, URZ ;  /* 0x000000ff00057c82 */ /* 0x000fe20008000000 */
[----:B--2---:R-:W-:Y:S02]  /*0480*/  @UP0 UIMAD.WIDE UR4, UR6, 0x10, UR36 ;  /* 0x00000010060408a5 */ /* 0x004fe4000f8e0224 */
[----:B------:R-:W-:-:S02]  /*0490*/  UISETP.GE.AND UP0, UPT, UR30, 0x1, UPT ;  /* 0x000000011e00788c */ /* 0x000fc4000bf06270 */
[----:B------:R-:W-:Y:S02]  /*04a0*/  UIMAD UR7, UR12, UR7, UR9 ;  /* 0x000000070c0772a4 */ /* 0x000fe4000f8e0209 */
[----:B------:R-:W-:Y:S02]  /*04b0*/  UIADD3 UR8, UP2, UPT, UR22, UR8, URZ ;  /* 0x0000000816087290 */ /* 0x000fe4000ff5e0ff */
[----:B------:R-:W-:Y:S02]  /*04c0*/  UIMAD UR15, UR12, UR15, UR19 ;  /* 0x0000000f0c0f72a4 */ /* 0x000fe4000f8e0213 */
[----:B------:R-:W-:Y:S02]  /*04d0*/  UIADD3.X UR21, UPT, UPT, UR23, UR7, URZ, UP2, !UPT ;  /* 0x0000000717157290 */ /* 0x000fe400097fe4ff */
[----:B-1----:R-:W-:Y:S02]  /*04e0*/  ULEA UR17, UP1, UR18, UR34, 0x3 ;  /* 0x0000002212117291 */ /* 0x002fe4000f8218ff */
[----:B------:R-:W-:-:S02]  /*04f0*/  ULEA UR27, UP2, UR8, UR38, 0x1 ;  /* 0x00000026081b7291 */ /* 0x000fc4000f8408ff */
[----:B------:R-:W-:Y:S02]  /*0500*/  ULEA.HI.X UR18, UR18, UR35, UR15, 0x3, UP1 ;  /* 0x0000002312127291 */ /* 0x000fe400088f1c0f */
[----:B------:R-:W-:Y:S01]  /*0510*/  ULEA.HI.X UR21, UR8, UR39, UR21, 0x1, UP2 ;  /* 0x0000002708157291 */ /* 0x000fe200090f0c15 */
[----:B---3--:R-:W-:Y:S11]  /*0520*/  BRA.U !UP0, `(.L_x_3230) ;  /* 0x00000089086c7547 */ /* 0x008ff6000b800000 */
[----:B------:R-:W0:Y:S01]  /*0530*/  S2R R3, SR_CgaCtaId ;  /* 0x0000000000037919 */ /* 0x000e220000008800 */
[----:B------:R-:W1:Y:S01]  /*0540*/  LDCU.64 UR6, c[0x0][0x3a0] ;  /* 0x00007400ff0677ac */ /* 0x000e620008000a00 */
[----:B------:R-:W-:Y:S01]  /*0550*/  MOV R0, 0x400 ;  /* 0x0000040000007802 */ /* 0x000fe20000000f00 */
[----:B------:R-:W-:Y:S01]  /*0560*/  HFMA2 R127, -RZ, RZ, 0, 0 ;  /* 0x00000000ff7f7431 */ /* 0x000fe200000001ff */
[----:B------:R-:W2:Y:S01]  /*0570*/  S2R R125, SR_TID.X ;  /* 0x00000000007d7919 */ /* 0x000ea20000002100 */
[----:B------:R-:W-:Y:S01]  /*0580*/  MOV R129, RZ ;  /* 0x000000ff00817202 */ /* 0x000fe20000000f00 */
[----:B------:R-:W-:Y:S01]  /*0590*/  UMOV UR23, UR24 ;  /* 0x0000001800177c82 */ /* 0x000fe20008000000 */
[----:B------:R-:W3:Y:S01]  /*05a0*/  LDCU UR22, c[0x0][0x394] ;  /* 0x00007280ff1677ac */ /* 0x000ee20008000800 */
[----:B------:R-:W-:Y:S01]  /*05b0*/  UMOV UR24, UR10 ;  /* 0x0000000a00187c82 */ /* 0x000fe20008000000 */
[----:B------:R-:W-:Y:S01]  /*05c0*/  UMOV UR20, UR11 ;  /* 0x0000000b00147c82 */ /* 0x000fe20008000000 */
[----:B-1----:R-:W-:-:S04]  /*05d0*/  UIMAD.WIDE.U32 UR14, UR12, UR6, URZ ;  /* 0x000000060c0e72a5 */ /* 0x002fc8000f8e00ff */
        /* <DEDUP_REMOVED lines=8> */
[----:B---3--:R-:W-:-:S07]  /*0660*/  LEA R122, R122, R0, 0x4 ;  /* 0x000000007a7a7211 */ /* 0x008fce00078e20ff */
.L_x_3267:
[----:B------:R-:W-:Y:S01]  /*0670*/  BAR.SYNC.DEFER_BLOCKING 0x0 ;  /* 0x0000000000007b1d */ /* 0x000fe20000010000 */
[----:B0-----:R-:W-:Y:S02]  /*0680*/  MOV R2, UR23 ;  /* 0x0000001700027c02 */ /* 0x001fe40008000f00 */
[----:B------:R-:W-:Y:S02]  /*0690*/  MOV R3, UR24 ;  /* 0x0000001800037c02 */ /* 0x000fe40008000f00 */
[----:B------:R-:W-:Y:S01]  /*06a0*/  IADD3 R0, PT, PT, R124, R123, RZ ;  /* 0x0000007b7c007210 */ /* 0x000fe20007ffe0ff */
[----:B------:R-:W0:Y:S02]  /*06b0*/  S2R R120, SR_LANEID ;  /* 0x0000000000787919 */ /* 0x000e240000000000 */
[----:B------:R-:W1:Y:S02]  /*06c0*/  S2UR UR7, SR_CgaCtaId ;  /* 0x00000000000779c3 */ /* 0x000e640000008800 */
[C---:B------:R-:W-:Y:S01]  /*06d0*/  IMAD.WIDE.U32 R2, R0.reuse, 0x10, R2 ;  /* 0x0000001000027825 */ /* 0x040fe200078e0002 */
[----:B------:R-:W-:Y:S01]  /*06e0*/  UMOV UR6, 0x400 ;  /* 0x0000040000067882 */ /* 0x000fe20000000000 */
[----:B------:R-:W-:Y:S01]  /*06f0*/  MOV R16, UR25 ;  /* 0x0000001900107c02 */ /* 0x000fe20008000f00 */
[----:B------:R-:W2:Y:S01]  /*0700*/  LDCU.128 UR8, c[0x0][0x410] ;  /* 0x00008200ff0877ac */ /* 0x000ea20008000c00 */
[----:B------:R-:W-:Y:S01]  /*0710*/  MOV R17, UR20 ;  /* 0x0000001400117c02 */ /* 0x000fe20008000f00 */
[----:B------:R-:W-:Y:S01]  /*0720*/  UIADD3 UR26, UPT, UPT, UR22, -0x1, URZ ;  /* 0xffffffff161a7890 */ /* 0x000fe2000fffe0ff */
[----:B------:R-:W3:Y:S01]  /*0730*/  LDCU.64 UR34, c[0x0][0x488] ;  /* 0x00009100ff2277ac */ /* 0x000ee20008000a00 */
[----:B------:R-:W4:Y:S01]  /*0740*/  LDCU UR33, c[0x0][0x38c] ;  /* 0x00007180ff2177ac */ /* 0x000f220008000800 */
[----:B------:R-:W2:Y:S04]  /*0750*/  LDG.E.128 R4, desc[UR28][R2.64] ;  /* 0x0000001c02047981 */ /* 0x000ea8000c1e1d00 */
[----:B------:R-:W3:Y:S01]  /*0760*/  LDG.E.128 R8, desc[UR28][R2.64+0x200] ;  /* 0x0002001c02087981 */ /* 0x000ee2000c1e1d00 */
[----:B------:R-:W-:Y:S01]  /*0770*/  IMAD.WIDE.U32 R16, R0, 0x10, R16 ;  /* 0x0000001000107825 */ /* 0x000fe200078e0010 */
[----:B-1----:R-:W-:Y:S01]  /*0780*/  ULEA UR6, UR7, UR6, 0x18 ;  /* 0x0000000607067291 */ /* 0x002fe2000f8ec0ff */
[----:B0-----:R-:W-:-:S05]  /*0790*/  IADD3 R119, PT, PT, R123, R120, RZ ;  /* 0x000000787b777210 */ /* 0x001fca0007ffe0ff */
[----:B------:R-:W-:-:S04]  /*07a0*/  LEA R119, R119, UR6, 0x4 ;  /* 0x0000000677777c11 */ /* 0x000fc8000f8e20ff */
[----:B------:R-:W-:Y:S01]  /*07b0*/  LEA R118, R120, R119, 0x4 ;  /* 0x0000007778767211 */ /* 0x000fe200078e20ff */
[----:B--2---:R-:W-:Y:S04]  /*07c0*/  STS.128 [R119], R4 ;  /* 0x0000000477007388 */ /* 0x004fe80000000c00 */
[----:B---3--:R-:W-:Y:S01]  /*07d0*/  STS.128 [R119+0x200], R8 ;  /* 0x0002000877007388 */ /* 0x008fe20000000c00 */
[----:B------:R-:W-:-:S03]  /*07e0*/  NOP ;  /* 0x0000000000007918 */ /* 0x000fc60000000000 */
[----:B------:R-:W-:Y:S04]  /*07f0*/  LDS.128 R112, [R118] ;  /* 0x0000000076707984 */ /* 0x000fe80000000c00 */
[----:B------:R-:W-:Y:S01]  /*0800*/  LDS.128 R12, [R118+0x10] ;  /* 0x00001000760c7984 */ /* 0x000fe20000000c00 */
[----:B------:R-:W-:Y:S06]  /*0810*/  BAR.SYNC.DEFER_BLOCKING 0x0 ;  /* 0x0000000000007b1d */ /* 0x000fec0000010000 */
[----:B------:R-:W2:Y:S04]  /*0820*/  LDG.E.128 R20, desc[UR28][R16.64] ;  /* 0x0000001c10147981 */ /* 0x000ea8000c1e1d00 */
[----:B------:R-:W3:Y:S01]  /*0830*/  LDG.E.128 R24, desc[UR28][R16.64+0x200] ;  /* 0x0002001c10187981 */ /* 0x000ee2000c1e1d00 */
[----:B------:R-:W-:-:S02]  /*0840*/  MOV R2, UR27 ;  /* 0x0000001b00027c02 */ /* 0x000fc40008000f00 */
[----:B------:R-:W-:-:S03]  /*0850*/  MOV R3, UR21 ;  /* 0x0000001500037c02 */ /* 0x000fc60008000f00 */
[----:B------:R-:W-:Y:S01]  /*0860*/  IMAD.WIDE.U32 R2, R0, 0x10, R2 ;  /* 0x0000001000027825 */ /* 0x000fe200078e0002 */
[----:B--2---:R-:W-:Y:S04]  /*0870*/  STS.128 [R119], R20 ;  /* 0x0000001477007388 */ /* 0x004fe80000000c00 */
[----:B---3--:R-:W-:Y:S01]  /*0880*/  STS.128 [R119+0x200], R24 ;  /* 0x0002001877007388 */ /* 0x008fe20000000c00 */
[----:B------:R-:W-:-:S03]  /*0890*/  NOP ;  /* 0x0000000000007918 */ /* 0x000fc60000000000 */
[----:B------:R-:W-:Y:S04]  /*08a0*/  LDS.128 R4, [R118] ;  /* 0x0000000076047984 */ /* 0x000fe80000000c00 */
[----:B------:R-:W-:Y:S01]  /*08b0*/  LDS.128 R8, [R118+0x10] ;  /* 0x0000100076087984 */ /* 0x000fe20000000c00 */
[----:B------:R-:W-:Y:S06]  /*08c0*/  BAR.SYNC.DEFER_BLOCKING 0x0 ;  /* 0x0000000000007b1d */ /* 0x000fec0000010000 */
[----:B------:R-:W2:Y:S04]  /*08d0*/  LDG.E.128 R28, desc[UR28][R2.64] ;  /* 0x0000001c021c7981 */ /* 0x000ea8000c1e1d00 */
[----:B------:R0:W3:Y:S01]  /*08e0*/  LDG.E.128 R16, desc[UR28][R2.64+0x200] ;  /* 0x0002001c02107981 */ /* 0x0000e2000c1e1d00 */
[----:B------:R-:W-:Y:S01]  /*08f0*/  USHF.L.U32 UR6, UR26, 0xb, URZ ;  /* 0x0000000b1a067899 */ /* 0x000fe200080006ff */
[----:B------:R-:W-:-:S03]  /*0900*/  UMOV UR7, URZ ;  /* 0x000000ff00077c82 */ /* 0x000fc60008000000 */
[----:B------:R-:W-:-:S04]  /*0910*/  UIMAD.WIDE.U32 UR30, UR32, UR8, UR6 ;  /* 0x00000008201e72a5 */ /* 0x000fc8000f8e0006 */
[----:B------:R-:W-:-:S03]  /*0920*/  UIMAD UR9, UR32, UR9, UR31 ;  /* 0x00000009200972a4 */ /* 0x000fc6000f8e021f */
[----:B------:R-:W-:Y:S02]  /*0930*/  UMOV UR8, UR30 ;  /* 0x0000001e00087c82 */ /* 0x000fe40008000000 */
[----:B------:R-:W-:-:S04]  /*0940*/  UIMAD.WIDE.U32 UR8, UR12, UR10, UR8 ;  /* 0x0000000a0c0872a5 */ /* 0x000fc8000f8e0008 */
[----:B------:R-:W-:Y:S02]  /*0950*/  UIMAD UR11, UR12, UR11, UR9 ;  /* 0x0000000b0c0b72a4 */ /* 0x000fe4000f8e0209 */
[----:B------:R-:W-:-:S04]  /*0960*/  ULEA UR9, UP0, UR8, UR34, 0x1 ;  /* 0x0000002208097291 */ /* 0x000fc8000f8008ff */
[----:B------:R-:W-:Y:S02]  /*0970*/  ULEA.HI.X UR8, UR8, UR35, UR11, 0x1, UP0 ;  /* 0x0000002308087291 */ /* 0x000fe400080f0c0b */
[----:B0-----:R-:W-:Y:S01]  /*0980*/  MOV R2, UR9 ;  /* 0x0000000900027c02 */ /* 0x001fe20008000f00 */
[----:B------:R-:W0:Y:S03]  /*0990*/  LDCU.64 UR34, c[0x0][0x478] ;  /* 0x00008f00ff2277ac */ /* 0x000e260008000a00 */
[----:B------:R-:W-:-:S03]  /*09a0*/  MOV R3, UR8 ;  /* 0x0000000800037c02 */ /* 0x000fc60008000f00 */
[----:B------:R-:W-:Y:S02]  /*09b0*/  IMAD.WIDE.U32 R2, R0, 0x10, R2 ;  /* 0x0000001000027825 */ /* 0x000fe400078e0002 */
[----:B------:R-:W1:Y:S01]  /*09c0*/  LDCU.128 UR8, c[0x0][0x420] ;  /* 0x00008400ff0877ac */ /* 0x000e620008000c00 */
[----:B--2---:R-:W-:Y:S04]  /*09d0*/  STS.128 [R119], R28 ;  /* 0x0000001c77007388 */ /* 0x004fe80000000c00 */
[----:B---3--:R-:W-:Y:S01]  /*09e0*/  STS.128 [R119+0x200], R16 ;  /* 0x0002001077007388 */ /* 0x008fe20000000c00 */
[----:B------:R-:W-:-:S03]  /*09f0*/  NOP ;  /* 0x0000000000007918 */ /* 0x000fc60000000000 */
[----:B------:R-:W2:Y:S04]  /*0a00*/  LDS.128 R24, [R118] ;  /* 0x0000000076187984 */ /* 0x000ea80000000c00 */
[----:B------:R-:W3:Y:S01]  /*0a10*/  LDS.128 R20, [R118+0x10] ;  /* 0x0000100076147984 */ /* 0x000ee20000000c00 */
[----:B------:R-:W-:Y:S06]  /*0a20*/  BAR.SYNC.DEFER_BLOCKING 0x0 ;  /* 0x0000000000007b1d */ /* 0x000fec0000010000 */
[----:B------:R-:W4:Y:S04]  /*0a30*/  LDG.E.128 R36, desc[UR28][R2.64] ;  /* 0x0000001c02247981 */ /* 0x000f28000c1e1d00 */
[----:B------:R0:W3:Y:S01]  /*0a40*/  LDG.E.128 R44, desc[UR28][R2.64+0x200] ;  /* 0x0002001c022c7981 */ /* 0x0000e2000c1e1d00 */
[----:B-1----:R-:W-:-:S04]  /*0a50*/  UIMAD.WIDE.U32 UR30, UR32, UR8, UR6 ;  /* 0x00000008201e72a5 */ /* 0x002fc8000f8e0006 */
[----:B------:R-:W-:-:S03]  /*0a60*/  UIMAD UR9, UR32, UR9, UR31 ;  /* 0x00000009200972a4 */ /* 0x000fc6000f8e021f */
[----:B------:R-:W-:Y:S02]  /*0a70*/  UMOV UR8, UR30 ;  /* 0x0000001e00087c82 */ /* 0x000fe40008000000 */
[----:B------:R-:W-:Y:S01]  /*0a80*/  UIMAD.WIDE.U32 UR8, UR12, UR10, UR8 ;  /* 0x0000000a0c0872a5 */ /* 0x000fe2000f8e0008 */
[----:B--2---:R-:W-:Y:S01]  /*0a90*/  PRMT R64, R25, 0x7632, R64 ;  /* 0x0000763219407816 */ /* 0x004fe20000000040 */
[----:B------:R-:W1:Y:S02]  /*0aa0*/  LDCU.64 UR30, c[0x0][0x558] ;  /* 0x0000ab00ff1e77ac */ /* 0x000e640008000a00 */
[----:B------:R-:W-:Y:S02]  /*0ab0*/  UIMAD UR11, UR12, UR11, UR9 ;  /* 0x0000000b0c0b72a4 */ /* 0x000fe4000f8e0209 */
[----:B0-----:R-:W-:-:S04]  /*0ac0*/  ULEA UR9, UP0, UR8, UR34, 0x1 ;  /* 0x0000002208097291 */ /* 0x001fc8000f8008ff */
[----:B------:R-:W-:Y:S02]  /*0ad0*/  ULEA.HI.X UR8, UR8, UR35, UR11, 0x1, UP0 ;  /* 0x0000002308087291 */ /* 0x000fe400080f0c0b */
[----:B------:R-:W-:Y:S01]  /*0ae0*/  MOV R16, UR9 ;  /* 0x0000000900107c02 */ /* 0x000fe20008000f00 */
[----:B------:R-:W0:Y:S03]  /*0af0*/  LDCU.64 UR34, c[0x0][0x490] ;  /* 0x00009200ff2277ac */ /* 0x000e260008000a00 */
[----:B------:R-:W-:Y:S01]  /*0b00*/  MOV R17, UR8 ;  /* 0x0000000800117c02 */ /* 0x000fe20008000f00 */
[----:B------:R-:W2:Y:S02]  /*0b10*/  LDCU.64 UR10, c[0x0][0x508] ;  /* 0x0000a100ff0a77ac */ /* 0x000ea40008000a00 */
[----:B------:R-:W-:Y:S01]  /*0b20*/  IMAD.WIDE.U32 R2, R0, 0x10, R16 ;  /* 0x0000001000027825 */ /* 0x000fe200078e0010 */
[----:B----4-:R-:W-:Y:S04]  /*0b30*/  STS.128 [R119], R36 ;  /* 0x0000002477007388 */ /* 0x010fe80000000c00 */
[----:B---3--:R-:W-:Y:S01]  /*0b40*/  STS.128 [R119+0x200], R44 ;  /* 0x0002002c77007388 */ /* 0x008fe20000000c00 */
[----:B------:R-:W-:-:S03]  /*0b50*/  NOP ;  /* 0x0000000000007918 */ /* 0x000fc60000000000 */
[----:B------:R-:W3:Y:S04]  /*0b60*/  LDS.128 R48, [R118] ;  /* 0x0000000076307984 */ /* 0x000ee80000000c00 */
[----:B------:R-:W4:Y:S01]  /*0b70*/  LDS.128 R16, [R118+0x10] ;  /* 0x0000100076107984 */ /* 0x000f220000000c00 */
[----:B------:R-:W-:Y:S06]  /*0b80*/  BAR.SYNC.DEFER_BLOCKING 0x0 ;  /* 0x0000000000007b1d */ /* 0x000fec0000010000 */
[----:B------:R-:W4:Y:S04]  /*0b90*/  LDG.E.128 R28, desc[UR28][R2.64] ;  /* 0x0000001c021c7981 */ /* 0x000f28000c1e1d00 */
[----:B------:R1:W4:Y:S01]  /*0ba0*/  LDG.E.128 R32, desc[UR28][R2.64+0x200] ;  /* 0x0002001c02207981 */ /* 0x000322000c1e1d00 */
[----:B------:R-:W-:Y:S01]  /*0bb0*/  SHF.L.U32 R25, R25, 0x10, RZ ;  /* 0x0000001019197819 */ /* 0x000fe200000006ff */
[----:B--2---:R-:W-:Y:S01]  /*0bc0*/  UIMAD.WIDE.U32 UR8, UR32, UR10, UR6 ;  /* 0x0000000a200872a5 */ /* 0x004fe2000f8e0006 */
[----:B------:R-:W-:-:S02]  /*0bd0*/  PRMT R63, R20, 0x7632, R63 ;  /* 0x00007632143f7816 */ /* 0x000fc4000000003f */
[----:B---3--:R-:W-:Y:S01]  /*0be0*/  SHF.L.U32 R43, R48, 0x10, RZ ;  /* 0x00000010302b7819 */ /* 0x008fe200000006ff */
[----:B------:R-:W-:Y:S01]  /*0bf0*/  UIMAD UR9, UR32, UR11, UR9 ;  /* 0x0000000b200972a4 */ /* 0x000fe2000f8e0209 */
[----:B------:R-:W-:Y:S01]  /*0c00*/  SHF.L.U32 R40, R49, 0x10, RZ ;  /* 0x0000001031287819 */ /* 0x000fe200000006ff */
[----:B------:R-:W2:Y:S01]  /*0c10*/  LDCU.64 UR10, c[0x0][0x510] ;  /* 0x0000a200ff0a77ac */ /* 0x000ea20008000a00 */
[----:B------:R-:W-:Y:S01]  /*0c20*/  SHF.L.U32 R38, R51, 0x10, RZ ;  /* 0x0000001033267819 */ /* 0x000fe200000006ff */
[----:B------:R-:W-:Y:S01]  /*0c30*/  FMUL.FTZ R41, R43, -1.4426950216293334961 ;  /* 0xbfb8aa3b2b297820 */ /* 0x000fe20000410000 */
[----:B----4-:R-:W-:Y:S01]  /*0c40*/  SHF.L.U32 R37, R16, 0x10, RZ ;  /* 0x0000001010257819 */ /* 0x010fe200000006ff */
[----:B------:R-:W-:Y:S01]  /*0c50*/  FMUL.FTZ R42, R40, -1.4426950216293334961 ;  /* 0xbfb8aa3b282a7820 */ /* 0x000fe20000410000 */
[----:B------:R-:W-:Y:S01]  /*0c60*/  SHF.L.U32 R39, R50, 0x10, RZ ;  /* 0x0000001032277819 */ /* 0x000fe200000006ff */
[----:B------:R3:W4:Y:S01]  /*0c70*/  MUFU.EX2 R52, R41 ;  /* 0x0000002900347308 */ /* 0x0007220000000800 */
[----:B------:R-:W-:Y:S01]  /*0c80*/  SHF.L.U32 R36, R17, 0x10, RZ ;  /* 0x0000001011247819 */ /* 0x000fe200000006ff */
[----:B------:R-:W-:Y:S01]  /*0c90*/  FMUL.FTZ R45, R38, -1.4426950216293334961 ;  /* 0xbfb8aa3b262d7820 */ /* 0x000fe20000410000 */
[----:B-1----:R-:W-:Y:S01]  /*0ca0*/  SHF.L.U32 R3, R18, 0x10, RZ ;  /* 0x0000001012037819 */ /* 0x002fe200000006ff */
[----:B------:R-:W-:Y:S01]  /*0cb0*/  FMUL.FTZ R46, R37, -1.4426950216293334961 ;  /* 0xbfb8aa3b252e7820 */ /* 0x000fe20000410000 */
[----:B------:R-:W-:Y:S01]  /*0cc0*/  FMUL.FTZ R44, R39, -1.4426950216293334961 ;  /* 0xbfb8aa3b272c7820 */ /* 0x000fe20000410000 */
[----:B------:R-:W-:Y:S01]  /*0cd0*/  FMUL.FTZ R47, R36, -1.4426950216293334961 ;  /* 0xbfb8aa3b242f7820 */ /* 0x000fe20000410000 */
[----:B------:R-:W-:Y:S01]  /*0ce0*/  PRMT R17, R16, 0x7632, R17 ;  /* 0x0000763210117816 */ /* 0x000fe20000000011 */
[----:B------:R1:W4:Y:S01]  /*0cf0*/  MUFU.EX2 R53, R42 ;  /* 0x0000002a00357308 */ /* 0x0003220000000800 */
[----:B---3--:R-:W-:Y:S01]  /*0d00*/  PRMT R41, R48, 0x7632, R41 ;  /* 0x0000763230297816 */ /* 0x008fe20000000029 */
[----:B------:R-:W-:Y:S01]  /*0d10*/  FMUL.FTZ R57, R3, -1.4426950216293334961 ;  /* 0xbfb8aa3b03397820 */ /* 0x000fe20000410000 */
[----:B------:R-:W-:Y:S01]  /*0d20*/  PRMT R18, R17, 0x7632, R18 ;  /* 0x0000763211127816 */ /* 0x000fe20000000012 */
[----:B--2---:R-:W-:Y:S01]  /*0d30*/  UIMAD.WIDE.U32 UR8, UR12, UR10, UR8 ;  /* 0x0000000a0c0872a5 */ /* 0x004fe2000f8e0008 */
[----:B------:R-:W-:-:S02]  /*0d40*/  SHF.L.U32 R41, R41, 0x10, RZ ;  /* 0x0000001029297819 */ /* 0x000fc400000006ff */
[----:B------:R-:W-:Y:S01]  /*0d50*/  SHF.L.U32 R2, R19, 0x10, RZ ;  /* 0x0000001013027819 */ /* 0x000fe200000006ff */
[----:B------:R2:W-:Y:S01]  /*0d60*/  MUFU.EX2 R56, R45 ;  /* 0x0000002d00387308 */ /* 0x0005e20000000800 */
[----:B-1----:R-:W-:Y:S01]  /*0d70*/  PRMT R42, R49, 0x7632, R42 ;  /* 0x00007632312a7816 */ /* 0x002fe2000000002a */
[----:B------:R-:W-:Y:S01]  /*0d80*/  UIMAD UR10, UR12, UR11, UR9 ;  /* 0x0000000b0c0a72a4 */ /* 0x000fe2000f8e0209 */
[----:B------:R-:W-:Y:S01]  /*0d90*/  PRMT R49, R18, 0x7632, R49 ;  /* 0x0000763212317816 */ /* 0x000fe20000000031 */
[----:B------:R-:W-:Y:S01]  /*0da0*/  FMUL.FTZ R58, R2, -1.4426950216293334961 ;  /* 0xbfb8aa3b023a7820 */ /* 0x000fe20000410000 */
[----:B------:R-:W-:Y:S01]  /*0db0*/  SHF.L.U32 R42, R42, 0x10, RZ ;  /* 0x000000102a2a7819 */ /* 0x000fe200000006ff */
[----:B------:R-:W-:Y:S01]  /*0dc0*/  ULEA UR9, UP0, UR8, UR30, 0x1 ;  /* 0x0000001e08097291 */ /* 0x000fe2000f8008ff */
[----:B------:R-:W-:Y:S01]  /*0dd0*/  PRMT R19, R19, 0x7632, R19 ;  /* 0x0000763213137816 */ /* 0x000fe20000000013 */
[----:B------:R1:W-:Y:S01]  /*0de0*/  MUFU.EX2 R59, R46 ;  /* 0x0000002e003b7308 */ /* 0x0003e20000000800 */
[----:B--2---:R-:W-:Y:S01]  /*0df0*/  FMUL.FTZ R45, R41, -1.4426950216293334961 ;  /* 0xbfb8aa3b292d7820 */ /* 0x004fe20000410000 */
[----:B------:R-:W-:Y:S01]  /*0e00*/  SHF.L.U32 R49, R49, 0x10, RZ ;  /* 0x0000001031317819 */ /* 0x000fe200000006ff */
[----:B------:R-:W-:Y:S01]  /*0e10*/  ULEA.HI.X UR8, UR8, UR31, UR10, 0x1, UP0 ;  /* 0x0000001f08087291 */ /* 0x000fe200080f0c0a */
[----:B------:R-:W-:Y:S01]  /*0e20*/  SHF.L.U32 R64, R64, 0x10, RZ ;  /* 0x0000001040407819 */ /* 0x000fe200000006ff */
[----:B0-----:R-:W-:Y:S01]  /*0e30*/  UISETP.NE.U32.AND UP0, UPT, UR34, URZ, UPT ;  /* 0x000000ff2200728c */ /* 0x001fe2000bf05070 */
[----:B------:R-:W-:-:S02]  /*0e40*/  PRMT R90, R112, 0x7632, R90 ;  /* 0x00007632705a7816 */ /* 0x000fc4000000005a */
[----:B------:R0:W2:Y:S01]  /*0e50*/  MUFU.EX2 R54, R44 ;  /* 0x0000002c00367308 */ /* 0x0000a20000000800 */
[----:B-1----:R-:W-:Y:S01]  /*0e60*/  FMUL.FTZ R46, R42, -1.4426950216293334961 ;  /* 0xbfb8aa3b2a2e7820 */ /* 0x002fe20000410000 */
[----:B------:R-:W-:Y:S01]  /*0e70*/  SHF.L.U32 R116, R112, 0x10, RZ ;  /* 0x0000001070747819 */ /* 0x000fe200000006ff */
[----:B------:R-:W-:Y:S01]  /*0e80*/  UISETP.NE.AND.EX UP0, UPT, UR35, URZ, UPT, UP0 ;  /* 0x000000ff2300728c */ /* 0x000fe2000bf05300 */
[C---:B------:R-:W-:Y:S02]  /*0e90*/  PRMT R91, R113.reuse, 0x7632, R91 ;  /* 0x00007632715b7816 */ /* 0x040fe4000000005b */
[----:B------:R-:W-:Y:S02]  /*0ea0*/  SHF.L.U32 R117, R113, 0x10, RZ ;  /* 0x0000001071757819 */ /* 0x000fe400000006ff */
[----:B------:R1:W3:Y:S01]  /*0eb0*/  MUFU.EX2 R60, R47 ;  /* 0x0000002f003c7308 */ /* 0x0002e20000000800 */
[----:B0-----:R-:W-:Y:S01]  /*0ec0*/  PRMT R44, R50, 0x7632, R44 ;  /* 0x00007632322c7816 */ /* 0x001fe2000000002c */
[----:B----4-:R-:W-:Y:S01]  /*0ed0*/  FADD.FTZ R50, R52, 1 ;  /* 0x3f80000034327421 */ /* 0x010fe20000010000 */
[----:B------:R-:W-:-:S02]  /*0ee0*/  SHF.L.U32 R112, R12, 0x10, RZ ;  /* 0x000000100c707819 */ /* 0x000fc400000006ff */
[----:B------:R-:W-:Y:S02]  /*0ef0*/  SHF.L.U32 R44, R44, 0x10, RZ ;  /* 0x000000102c2c7819 */ /* 0x000fe400000006ff */
[----:B------:R-:W-:Y:S01]  /*0f00*/  PRMT R130, R13, 0x7632, R130 ;  /* 0x000076320d827816 */ /* 0x000fe20000000082 */
[----:B------:R-:W0:Y:S01]  /*0f10*/  MUFU.EX2 R71, R57 ;  /* 0x0000003900477308 */ /* 0x000e220000000800 */
[----:B-1----:R-:W-:Y:S01]  /*0f20*/  PRMT R47, R51, 0x7632, R47 ;  /* 0x00007632332f7816 */ /* 0x002fe2000000002f */
[----:B------:R-:W-:Y:S01]  /*0f30*/  FMUL.FTZ R48, R44, -1.4426950216293334961 ;  /* 0xbfb8aa3b2c307820 */ /* 0x000fe20000410000 */
[----:B------:R-:W-:Y:S01]  /*0f40*/  FADD.FTZ R51, R53, 1 ;  /* 0x3f80000035337421 */ /* 0x000fe20000010000 */
[----:B--2---:R-:W-:Y:S01]  /*0f50*/  FADD.FTZ R54, R54, 1 ;  /* 0x3f80000036367421 */ /* 0x004fe20000010000 */
[----:B------:R-:W-:Y:S02]  /*0f60*/  SHF.L.U32 R47, R47, 0x10, RZ ;  /* 0x000000102f2f7819 */ /* 0x000fe400000006ff */
[----:B------:R-:W-:Y:S01]  /*0f70*/  SHF.L.U32 R113, R13, 0x10, RZ ;  /* 0x000000100d717819 */ /* 0x000fe200000006ff */
[----:B------:R1:W2:Y:S01]  /*0f80*/  MUFU.EX2 R55, R45 ;  /* 0x0000002d00377308 */ /* 0x0002a20000000800 */
[----:B---3--:R-:W-:Y:S01]  /*0f90*/  FADD.FTZ R53, R60, 1 ;  /* 0x3f8000003c357421 */ /* 0x008fe20000010000 */
[----:B------:R-:W-:Y:S01]  /*0fa0*/  FMUL.FTZ R16, R47, -1.4426950216293334961 ;  /* 0xbfb8aa3b2f107820 */ /* 0x000fe20000410000 */
[----:B------:R-:W-:-:S02]  /*0fb0*/  PRMT R132, R14, 0x7632, R132 ;  /* 0x000076320e847816 */ /* 0x000fc40000000084 */
[----:B------:R-:W-:Y:S02]  /*0fc0*/  SHF.L.U32 R108, R14, 0x10, RZ ;  /* 0x000000100e6c7819 */ /* 0x000fe400000006ff */
[----:B------:R-:W-:Y:S01]  /*0fd0*/  PRMT R134, R15, 0x7632, R134 ;  /* 0x000076320f867816 */ /* 0x000fe20000000086 */
[----:B------:R3:W4:Y:S01]  /*0fe0*/  MUFU.EX2 R57, R46 ;  /* 0x0000002e00397308 */ /* 0x0007220000000800 */
[----:B-1----:R-:W-:Y:S01]  /*0ff0*/  SHF.L.U32 R45, R17, 0x10, RZ ;  /* 0x00000010112d7819 */ /* 0x002fe200000006ff */
[----:B0-----:R-:W-:Y:S01]  /*1000*/  FADD.FTZ R76, R71, 1 ;  /* 0x3f800000474c7421 */ /* 0x001fe20000010000 */
[----:B------:R-:W-:Y:S02]  /*1010*/  SHF.L.U32 R109, R15, 0x10, RZ ;  /* 0x000000100f6d7819 */ /* 0x000fe400000006ff */
[----:B------:R-:W-:Y:S01]  /*1020*/  PRMT R88, R114, 0x7632, R88 ;  /* 0x0000763272587816 */ /* 0x000fe20000000058 */
[----:B------:R-:W-:Y:S01]  /*1030*/  FMUL.FTZ R17, R45, -1.4426950216293334961 ;  /* 0xbfb8aa3b2d117820 */ /* 0x000fe20000410000 */
[----:B------:R-:W-:Y:S01]  /*1040*/  PRMT R89, R115, 0x7632, R89 ;  /* 0x0000763273597816 */ /* 0x000fe20000000059 */
[----:B------:R0:W1:Y:S01]  /*1050*/  MUFU.EX2 R62, R48 ;  /* 0x00000030003e7308 */ /* 0x0000620000000800 */
[----:B---3--:R-:W-:Y:S01]  /*1060*/  SHF.L.U32 R46, R18, 0x10, RZ ;  /* 0x00000010122e7819 */ /* 0x008fe200000006ff */
[----:B--2---:R-:W-:Y:S01]  /*1070*/  FADD.FTZ R60, R55, 1 ;  /* 0x3f800000373c7421 */ /* 0x004fe20000010000 */
[----:B------:R-:W-:-:S02]  /*1080*/  SHF.L.U32 R114, R114, 0x10, RZ ;  /* 0x0000001072727819 */ /* 0x000fc400000006ff */
[----:B------:R-:W-:Y:S01]  /*1090*/  SHF.L.U32 R115, R115, 0x10, RZ ;  /* 0x0000001073737819 */ /* 0x000fe200000006ff */
[----:B------:R-:W-:Y:S02]  /*10a0*/  FMUL.FTZ R18, R46, -1.4426950216293334961 ;  /* 0xbfb8aa3b2e127820 */ /* 0x000fe40000410000 */
[----:B------:R-:W2:Y:S01]  /*10b0*/  MUFU.EX2 R66, R16 ;  /* 0x0000001000427308 */ /* 0x000ea20000000800 */
[----:B0-----:R-:W-:Y:S01]  /*10c0*/  SHF.L.U32 R48, R19, 0x10, RZ ;  /* 0x0000001013307819 */ /* 0x001fe200000006ff */
[----:B----4-:R-:W-:-:S04]  /*10d0*/  FADD.FTZ R57, R57, 1 ;  /* 0x3f80000039397421 */ /* 0x010fc80000010000 */
[----:B------:R-:W-:Y:S02]  /*10e0*/  FMUL.FTZ R61, R48, -1.4426950216293334961 ;  /* 0xbfb8aa3b303d7820 */ /* 0x000fe40000410000 */
[----:B------:R-:W0:Y:S01]  /*10f0*/  MUFU.EX2 R75, R17 ;  /* 0x00000011004b7308 */ /* 0x000e220000000800 */
[----:B-1----:R-:W-:-:S07]  /*1100*/  FADD.FTZ R70, R62, 1 ;  /* 0x3f8000003e467421 */ /* 0x002fce0000010000 */
[----:B------:R-:W1:Y:S01]  /*1110*/  MUFU.EX2 R80, R18 ;  /* 0x0000001200507308 */ /* 0x000e620000000800 */
[----:B--2---:R-:W-:-:S07]  /*1120*/  FADD.FTZ R74, R66, 1 ;  /* 0x3f800000424a7421 */ /* 0x004fce0000010000 */
[----:B------:R-:W-:Y:S01]  /*1130*/  MUFU.RCP R50, R50 ;  /* 0x0000003200327308 */ /* 0x000fe20000001000 */
[----:B0-----:R-:W-:-:S07]  /*1140*/  FADD.FTZ R79, R75, 1 ;  /* 0x3f8000004b4f7421 */ /* 0x001fce0000010000 */
[----:B------:R-:W-:Y:S01]  /*1150*/  MUFU.RCP R51, R51 ;  /* 0x0000003300337308 */ /* 0x000fe20000001000 */
[----:B-1----:R-:W-:-:S07]  /*1160*/  FADD.FTZ R80, R80, 1 ;  /* 0x3f80000050507421 */ /* 0x002fce0000010000 */
[----:B------:R0:W1:Y:S08]  /*1170*/  MUFU.EX2 R78, R58 ;  /* 0x0000003a004e7308 */ /* 0x0000700000000800 */
[----:B------:R-:W2:Y:S01]  /*1180*/  MUFU.RCP R54, R54 ;  /* 0x0000003600367308 */ /* 0x000ea20000001000 */
[----:B0-----:R-:W-:-:S07]  /*1190*/  FMUL.FTZ R58, R49, -1.4426950216293334961 ;  /* 0xbfb8aa3b313a7820 */ /* 0x001fce0000410000 */
[----:B------:R0:W3:Y:S01]  /*11a0*/  MUFU.EX2 R81, R58 ;  /* 0x0000003a00517308 */ /* 0x0000e20000000800 */
[----:B-1----:R-:W-:-:S07]  /*11b0*/  FADD.FTZ R78, R78, 1 ;  /* 0x3f8000004e4e7421 */ /* 0x002fce0000010000 */
[----:B------:R-:W1:Y:S01]  /*11c0*/  MUFU.RCP R60, R60 ;  /* 0x0000003c003c7308 */ /* 0x000e620000001000 */
[----:B0-----:R-:W-:Y:S01]  /*11d0*/  PRMT R58, R24, 0x7632, R58 ;  /* 0x00007632183a7816 */ /* 0x001fe2000000003a */
[----:B--2---:R-:W-:Y:S01]  /*11e0*/  FADD.FTZ R62, -R54, 1 ;  /* 0x3f800000363e7421 */ /* 0x004fe20000010100 */
[----:B------:R-:W-:Y:S02]  /*11f0*/  SHF.L.U32 R24, R24, 0x10, RZ ;  /* 0x0000001018187819 */ /* 0x000fe400000006ff */
[----:B------:R-:W-:Y:S01]  /*1200*/  SHF.L.U32 R58, R58, 0x10, RZ ;  /* 0x000000103a3a7819 */ /* 0x000fe200000006ff */
[C---:B------:R-:W-:Y:S01]  /*1210*/  FFMA.FTZ R66, R39.reuse, R62, 1 ;  /* 0x3f80000027427423 */ /* 0x040fe2000001003e */
[----:B------:R-:W-:Y:S01]  /*1220*/  FMUL.FTZ R39, R39, R54 ;  /* 0x0000003627277220 */ /* 0x000fe20000410000 */
[----:B------:R0:W-:Y:S01]  /*1230*/  MUFU.EX2 R87, R61 ;  /* 0x0000003d00577308 */ /* 0x0001e20000000800 */
[----:B---3--:R-:W-:-:S07]  /*1240*/  FADD.FTZ R81, R81, 1 ;  /* 0x3f80000051517421 */ /* 0x008fce0000010000 */
[----:B------:R-:W2:Y:S01]  /*1250*/  MUFU.RCP R83, R70 ;  /* 0x0000004600537308 */ /* 0x000ea20000001000 */
[C---:B0-----:R-:W-:Y:S01]  /*1260*/  PRMT R61, R27.reuse, 0x7632, R61 ;  /* 0x000076321b3d7816 */ /* 0x041fe2000000003d */
[----:B-1----:R-:W-:Y:S01]  /*1270*/  FADD.FTZ R62, -R60, 1 ;  /* 0x3f8000003c3e7421 */ /* 0x002fe20000010100 */
[----:B------:R-:W-:-:S03]  /*1280*/  SHF.L.U32 R27, R27, 0x10, RZ ;  /* 0x000000101b1b7819 */ /* 0x000fc600000006ff */
[C---:B------:R-:W-:Y:S01]  /*1290*/  FFMA.FTZ R62, R41.reuse, R62, 1 ;  /* 0x3f800000293e7423 */ /* 0x040fe2000001003e */
[----:B------:R-:W-:Y:S01]  /*12a0*/  FMUL.FTZ R41, R41, R60 ;  /* 0x0000003c29297220 */ /* 0x000fe20000410000 */
[----:B------:R-:W0:Y:S08]  /*12b0*/  MUFU.RCP R82, R74 ;  /* 0x0000004a00527308 */ /* 0x000e300000001000 */
[----:B------:R-:W-:Y:S01]  /*12c0*/  MUFU.RCP R57, R57 ;  /* 0x0000003900397308 */ /* 0x000fe20000001000 */
[----:B--2---:R-:W-:-:S04]  /*12d0*/  FADD.FTZ R75, -R83, 1 ;  /* 0x3f800000534b7421 */ /* 0x004fc80000010100 */
[C---:B------:R-:W-:Y:S01]  /*12e0*/  FFMA.FTZ R75, R44.reuse, R75, 1 ;  /* 0x3f8000002c4b7423 */ /* 0x040fe2000001004b */
[----:B------:R-:W-:Y:S02]  /*12f0*/  FMUL.FTZ R44, R44, R83 ;  /* 0x000000532c2c7220 */ /* 0x000fe40000410000 */
[----:B------:R0:W-:Y:S08]  /*1300*/  MUFU.RCP R96, R76 ;  /* 0x0000004c00607308 */ /* 0x0001f00000001000 */
[----:B------:R-:W-:Y:S01]  /*1310*/  MUFU.RCP R53, R53 ;  /* 0x0000003500357308 */ /* 0x000fe20000001000 */
[----:B0-----:R-:W-:-:S07]  /*1320*/  FADD.FTZ R76, -R82, 1 ;  /* 0x3f800000524c7421 */ /* 0x001fce0000010100 */
[----:B------:R0:W-:Y:S08]  /*1330*/  MUFU.RCP R101, R78 ;  /* 0x0000004e00657308 */ /* 0x0001f00000001000 */
[----:B------:R-:W-:Y:S01]  /*1340*/  MUFU.RCP R86, R79 ;  /* 0x0000004f00567308 */ /* 0x000fe20000001000 */
[C---:B0-----:R-:W-:Y:S01]  /*1350*/  FFMA.FTZ R78, R47.reuse, R76, 1 ;  /* 0x3f8000002f4e7423 */ /* 0x041fe2000001004c */
[----:B------:R-:W-:-:S06]  /*1360*/  FMUL.FTZ R47, R47, R82 ;  /* 0x000000522f2f7220 */ /* 0x000fcc0000410000 */
[----:B------:R-:W-:Y:S08]  /*1370*/  MUFU.RCP R98, R81 ;  /* 0x0000005100627308 */ /* 0x000ff00000001000 */
[----:B------:R0:W-:Y:S02]  /*1380*/  MUFU.RCP R95, R80 ;  /* 0x00000050005f7308 */ /* 0x0001e40000001000 */
[----:B0-----:R-:W-:-:S06]  /*1390*/  FADD.FTZ R80, R87, 1 ;  /* 0x3f80000057507421 */ /* 0x001fcc0000010000 */
[----:B------:R-:W-:Y:S01]  /*13a0*/  MUFU.RCP R103, R80 ;  /* 0x0000005000677308 */ /* 0x000fe20000001000 */
[----:B------:R0:W-:Y:S04]  /*13b0*/  STS.128 [R119], R28 ;  /* 0x0000001c77007388 */ /* 0x0001e80000000c00 */
[----:B------:R1:W-:Y:S01]  /*13c0*/  STS.128 [R119+0x200], R32 ;  /* 0x0002002077007388 */ /* 0x0003e20000000c00 */
[----:B------:R-:W-:-:S03]  /*13d0*/  NOP ;  /* 0x0000000000007918 */ /* 0x000fc60000000000 */
[----:B------:R-:W2:Y:S01]  /*13e0*/  LDS.128 R16, [R118] ;  /* 0x0000000076107984 */ /* 0x000ea20000000c00 */
[----:B0-----:R-:W-:Y:S01]  /*13f0*/  FADD.FTZ R28, R56, 1 ;  /* 0x3f800000381c7421 */ /* 0x001fe20000010000 */
[----:B------:R-:W-:Y:S01]  /*1400*/  SHF.L.U32 R30, R21, 0x10, RZ ;  /* 0x00000010151e7819 */ /* 0x000fe200000006ff */
[----:B------:R-:W-:Y:S01]  /*1410*/  FADD.FTZ R56, R59, 1 ;  /* 0x3f8000003b387421 */ /* 0x000fe20000010000 */
[----:B------:R-:W-:Y:S01]  /*1420*/  SHF.L.U32 R31, R22, 0x10, RZ ;  /* 0x00000010161f7819 */ /* 0x000fe200000006ff */
[----:B-1----:R0:W1:Y:S01]  /*1430*/  MUFU.RCP R35, R28 ;  /* 0x0000001c00237308 */ /* 0x0020620000001000 */
[----:B------:R-:W-:Y:S02]  /*1440*/  SHF.L.U32 R34, R23, 0x10, RZ ;  /* 0x0000001017227819 */ /* 0x000fe400000006ff */
[C---:B------:R-:W-:Y:S02]  /*1450*/  PRMT R59, R26.reuse, 0x7632, R59 ;  /* 0x000076321a3b7816 */ /* 0x040fe4000000003b */
[----:B------:R-:W-:-:S03]  /*1460*/  SHF.L.U32 R26, R26, 0x10, RZ ;  /* 0x000000101a1a7819 */ /* 0x000fc600000006ff */
[----:B------:R-:W3:Y:S01]  /*1470*/  MUFU.RCP R56, R56 ;  /* 0x0000003800387308 */ /* 0x000ee20000001000 */
[----:B0-----:R-:W-:Y:S02]  /*1480*/  SHF.L.U32 R28, R20, 0x10, RZ ;  /* 0x00000010141c7819 */ /* 0x001fe400000006ff */
[----:B------:R-:W-:Y:S02]  /*1490*/  PRMT R20, R21, 0x7632, R20 ;  /* 0x0000763215147816 */ /* 0x000fe40000000014 */
[----:B------:R-:W-:Y:S02]  /*14a0*/  PRMT R21, R22, 0x7632, R21 ;  /* 0x0000763216157816 */ /* 0x000fe40000000015 */
[----:B------:R-:W-:Y:S01]  /*14b0*/  PRMT R22, R23, 0x7632, R22 ;  /* 0x0000763217167816 */ /* 0x000fe20000000016 */
[----:B------:R-:W-:-:S03]  /*14c0*/  FADD.FTZ R23, -R51, 1 ;  /* 0x3f80000033177421 */ /* 0x000fc60000010100 */
[----:B------:R-:W-:Y:S01]  /*14d0*/  SHF.L.U32 R80, R22, 0x10, RZ ;  /* 0x0000001016507819 */ /* 0x000fe200000006ff */
[C---:B------:R-:W-:Y:S01]  /*14e0*/  FFMA.FTZ R65, R40.reuse, R23, 1 ;  /* 0x3f80000028417423 */ /* 0x040fe20000010017 */
[----:B------:R-:W-:Y:S01]  /*14f0*/  FMUL.FTZ R40, R40, R51 ;  /* 0x0000003328287220 */ /* 0x000fe20000410000 */
[C---:B--2---:R-:W-:Y:S02]  /*1500*/  SHF.L.U32 R29, R16.reuse, 0x10, RZ ;  /* 0x00000010101d7819 */ /* 0x044fe400000006ff */
[C---:B------:R-:W-:Y:S02]  /*1510*/  SHF.L.U32 R32, R17.reuse, 0x10, RZ ;  /* 0x0000001011207819 */ /* 0x040fe400000006ff */
[----:B------:R-:W-:Y:S01]  /*1520*/  PRMT R55, R16, 0x7632, R55 ;  /* 0x0000763210377816 */ /* 0x000fe20000000037 */
[----:B------:R-:W-:Y:S01]  /*1530*/  FADD.FTZ R16, -R50, 1 ;  /* 0x3f80000032107421 */ /* 0x000fe20000010100 */
[----:B------:R-:W-:Y:S01]  /*1540*/  PRMT R67, R17, 0x7632, R67 ;  /* 0x0000763211437816 */ /* 0x000fe20000000043 */
[----:B------:R-:W-:Y:S01]  /*1550*/  FMUL.FTZ R17, R24, R29 ;  /* 0x0000001d18117220 */ /* 0x000fe20000410000 */
[C---:B------:R-:W-:Y:S01]  /*1560*/  PRMT R69, R18.reuse, 0x7632, R69 ;  /* 0x0000763212457816 */ /* 0x040fe20000000045 */
[----:B------:R-:W-:Y:S01]  /*1570*/  FFMA.FTZ R16, R43, R16, 1 ;  /* 0x3f8000002b107423 */ /* 0x000fe20000010010 */
[----:B------:R-:W-:Y:S01]  /*1580*/  SHF.L.U32 R33, R18, 0x10, RZ ;  /* 0x0000001012217819 */ /* 0x000fe200000006ff */
[----:B------:R-:W-:Y:S01]  /*1590*/  FMUL.FTZ R18, R25, R32 ;  /* 0x0000002019127220 */ /* 0x000fe20000410000 */
[----:B------:R-:W-:Y:S01]  /*15a0*/  FMUL.FTZ R17, R50, R17 ;  /* 0x0000001132117220 */ /* 0x000fe20000410000 */
[----:B------:R-:W-:Y:S01]  /*15b0*/  PRMT R72, R19, 0x7632, R72 ;  /* 0x0000763213487816 */ /* 0x000fe20000000048 */
[----:B------:R-:W-:Y:S01]  /*15c0*/  FMUL.FTZ R43, R43, R50 ;  /* 0x000000322b2b7220 */ /* 0x000fe20000410000 */
[----:B------:R-:W-:Y:S01]  /*15d0*/  FMUL.FTZ R18, R51, R18 ;  /* 0x0000001233127220 */ /* 0x000fe20000410000 */
[----:B------:R-:W-:Y:S01]  /*15e0*/  SHF.L.U32 R52, R19, 0x10, RZ ;  /* 0x0000001013347819 */ /* 0x000fe200000006ff */
[----:B------:R-:W-:Y:S01]  /*15f0*/  FMUL.FTZ R23, R17, R16 ;  /* 0x0000001011177220 */ /* 0x000fe20000410000 */
[----:B------:R-:W-:Y:S01]  /*1600*/  SHF.L.U32 R55, R55, 0x10, RZ ;  /* 0x0000001037377819 */ /* 0x000fe200000006ff */
[----:B------:R-:W-:Y:S01]  /*1610*/  FMUL.FTZ R68, R18, R65 ;  /* 0x0000004112447220 */ /* 0x000fe20000410000 */
[----:B-1----:R-:W-:Y:S01]  /*1620*/  FADD.FTZ R65, -R35, 1 ;  /* 0x3f80000023417421 */ /* 0x002fe20000010100 */
[----:B------:R-:W0:Y:S01]  /*1630*/  LDS.128 R16, [R118+0x10] ;  /* 0x0000100076107984 */ /* 0x000e220000000c00 */
        /* <DEDUP_REMOVED lines=12> */
[----:B------:R-:W-:Y:S01]  /*1700*/  SHF.L.U32 R70, R59, 0x10, RZ ;  /* 0x000000103b467819 */ /* 0x000fe200000006ff */
[----:B------:R-:W-:Y:S01]  /*1710*/  FADD.FTZ R65, -R57, 1 ;  /* 0x3f80000039417421 */ /* 0x000fe20000010100 */
[----:B------:R-:W-:Y:S01]  /*1720*/  SHF.L.U32 R61, R69, 0x10, RZ ;  /* 0x00000010453d7819 */ /* 0x000fe200000006ff */
[----:B------:R-:W-:Y:S01]  /*1730*/  FMUL.FTZ R60, R27, R35 ;  /* 0x000000231b3c7220 */ /* 0x000fe20000410000 */
[----:B------:R-:W-:Y:S01]  /*1740*/  SHF.L.U32 R62, R72, 0x10, RZ ;  /* 0x00000010483e7819 */ /* 0x000fe200000006ff */
[----:B------:R-:W-:Y:S01]  /*1750*/  FFMA.FTZ R65, R42, R65, 1 ;  /* 0x3f8000002a417423 */ /* 0x000fe20000010041 */
        /* <DEDUP_REMOVED lines=16> */
[----:B------:R-:W-:Y:S01]  /*1860*/  FADD.FTZ R63, -R101, 1 ;  /* 0x3f800000653f7421 */ /* 0x000fe20000010100 */
[----:B------:R-:W-:Y:S01]  /*1870*/  FMUL.FTZ R64, R64, R42 ;  /* 0x0000002a40407220 */ /* 0x000fe20000410000 */
[----:B------:R-:W-:Y:S01]  /*1880*/  FMUL.FTZ R111, R70, R44 ;  /* 0x0000002c466f7220 */ /* 0x000fe20000410000 */
[----:B------:R-:W-:Y:S01]  /*1890*/  FMUL.FTZ R73, R73, R47 ;  /* 0x0000002f49497220 */ /* 0x000fe20000410000 */
[----:B------:R-:W-:Y:S01]  /*18a0*/  FFMA.FTZ R81, R2, R63, 1 ;  /* 0x3f80000002517423 */ /* 0x000fe2000001003f */
[----:B0-----:R-:W-:-:S02]  /*18b0*/  SHF.L.U32 R85, R16, 0x10, RZ ;  /* 0x0000001010557819 */ /* 0x001fc400000006ff */
[----:B------:R-:W-:Y:S01]  /*18c0*/  PRMT R67, R16, 0x7632, R67 ;  /* 0x0000763210437816 */ /* 0x000fe20000000043 */
[----:B---3--:R-:W-:Y:S01]  /*18d0*/  FADD.FTZ R16, -R56, 1 ;  /* 0x3f80000038107421 */ /* 0x008fe20000010100 */
[C---:B------:R-:W-:Y:S02]  /*18e0*/  PRMT R75, R17.reuse, 0x7632, R75 ;  /* 0x00007632114b7816 */ /* 0x040fe4000000004b */
[----:B------:R-:W-:Y:S01]  /*18f0*/  SHF.L.U32 R93, R17, 0x10, RZ ;  /* 0x00000010115d7819 */ /* 0x000fe200000006ff */
[----:B------:R-:W-:Y:S01]  /*1900*/  FMUL.FTZ R17, R28, R85 ;  /* 0x000000551c117220 */ /* 0x000fe20000410000 */
[C---:B------:R-:W-:Y:S01]  /*1910*/  FFMA.FTZ R16, R37.reuse, R16, 1 ;  /* 0x3f80000025107423 */ /* 0x040fe20000010010 */
[----:B------:R-:W-:Y:S01]  /*1920*/  SHF.L.U32 R97, R18, 0x10, RZ ;  /* 0x0000001012617819 */ /* 0x000fe200000006ff */
[----:B------:R-:W-:Y:S01]  /*1930*/  FMUL.FTZ R37, R37, R56 ;  /* 0x0000003825257220 */ /* 0x000fe20000410000 */
[----:B------:R-:W-:Y:S01]  /*1940*/  FMUL.FTZ R17, R56, R17 ;  /* 0x0000001138117220 */ /* 0x000fe20000410000 */
[----:B------:R-:W-:-:S02]  /*1950*/  SHF.L.U32 R87, R67, 0x10, RZ ;  /* 0x0000001043577819 */ /* 0x000fc400000006ff */
[----:B------:R-:W-:Y:S01]  /*1960*/  SHF.L.U32 R102, R19, 0x10, RZ ;  /* 0x0000001013667819 */ /* 0x000fe200000006ff */
[----:B------:R-:W-:Y:S01]  /*1970*/  FMUL.FTZ R69, R17, R16 ;  /* 0x0000001011457220 */ /* 0x000fe20000410000 */
[----:B------:R-:W-:Y:S01]  /*1980*/  FADD.FTZ R17, -R53, 1 ;  /* 0x3f80000035117421 */ /* 0x000fe20000010100 */
[----:B------:R-:W-:Y:S01]  /*1990*/  FADD.FTZ R16, -R96, 1 ;  /* 0x3f80000060107421 */ /* 0x000fe20000010100 */
[----:B------:R-:W-:Y:S01]  /*19a0*/  PRMT R100, R19, 0x7632, R100 ;  /* 0x0000763213647816 */ /* 0x000fe20000000064 */
[----:B------:R-:W-:Y:S01]  /*19b0*/  FMUL.FTZ R63, R31, R97 ;  /* 0x000000611f3f7220 */ /* 0x000fe20000410000 */
[----:B------:R-:W-:Y:S01]  /*19c0*/  FFMA.FTZ R19, R36, R17, 1 ;  /* 0x3f80000024137423 */ /* 0x000fe20000010011 */
[----:B------:R-:W-:Y:S01]  /*19d0*/  FFMA.FTZ R74, R3, R16, 1 ;  /* 0x3f800000034a7423 */ /* 0x000fe20000010010 */
[----:B------:R-:W-:Y:S01]  /*19e0*/  FADD.FTZ R16, -R86, 1 ;  /* 0x3f80000056107421 */ /* 0x000fe20000010100 */
[----:B------:R-:W-:Y:S01]  /*19f0*/  FMUL.FTZ R17, R72, R87 ;  /* 0x0000005748117220 */ /* 0x000fe20000410000 */
[----:B------:R-:W-:Y:S01]  /*1a00*/  FMUL.FTZ R78, R34, R102 ;  /* 0x00000066224e7220 */ /* 0x000fe20000410000 */
[----:B------:R-:W-:Y:S01]  /*1a10*/  PRMT R79, R18, 0x7632, R79 ;  /* 0x00007632124f7816 */ /* 0x000fe2000000004f */
        /* <DEDUP_REMOVED lines=16> */
[----:B------:R-:W-:Y:S01]  /*1b20*/  FADD.FTZ R17, -R95, 1 ;  /* 0x3f8000005f117421 */ /* 0x000fe20000010100 */
[----:B------:R-:W-:Y:S01]  /*1b30*/  SHF.L.U32 R104, R100, 0x10, RZ ;  /* 0x0000001064687819 */ /* 0x000fe200000006ff */
[----:B------:R-:W-:Y:S01]  /*1b40*/  FMUL.FTZ R16, R74, R94 ;  /* 0x0000005e4a107220 */ /* 0x000fe20000410000 */
[----:B------:R-:W-:Y:S01]  /*1b50*/  FADD.FTZ R21, -R103, 1 ;  /* 0x3f80000067157421 */ /* 0x000fe20000010100 */
[----:B------:R-:W-:Y:S01]  /*1b60*/  FMUL.FTZ R19, R78, R99 ;  /* 0x000000634e137220 */ /* 0x000fe20000410000 */
[----:B------:R-:W-:Y:S01]  /*1b70*/  FFMA.FTZ R17, R46, R17, 1 ;  /* 0x3f8000002e117423 */ /* 0x000fe20000010011 */
[----:B------:R-:W-:Y:S01]  /*1b80*/  FMUL.FTZ R20, R80, R104 ;  /* 0x0000006850147220 */ /* 0x000fe20000410000 */
[----:B------:R-:W-:Y:S01]  /*1b90*/  FMUL.FTZ R16, R95, R16 ;  /* 0x000000105f107220 */ /* 0x000fe20000410000 */
[----:B------:R-:W-:Y:S01]  /*1ba0*/  FFMA.FTZ R21, R48, R21, 1 ;  /* 0x3f80000030157423 */ /* 0x000fe20000010015 */
[----:B------:R-:W-:Y:S01]  /*1bb0*/  FMUL.FTZ R19, R98, R19 ;  /* 0x0000001362137220 */ /* 0x000fe20000410000 */
[----:B------:R-:W-:Y:S01]  /*1bc0*/  FMUL.FTZ R20, R103, R20 ;  /* 0x0000001467147220 */ /* 0x000fe20000410000 */
[----:B------:R-:W-:Y:S01]  /*1bd0*/  FMUL.FTZ R22, R16, R17 ;  /* 0x0000001110167220 */ /* 0x000fe20000410000 */
[----:B------:R-:W-:Y:S01]  /*1be0*/  F2FP.BF16.F32.PACK_AB R16, R66, R23 ;  /* 0x000000174210723e */ /* 0x000fe200000010ff */
        /* <DEDUP_REMOVED lines=8> */
[----:B------:R-:W-:Y:S01]  /*1c70*/  F2FP.BF16.F32.PACK_AB R19, R84, R77 ;  /* 0x0000004d5413723e */ /* 0x000fe200000010ff */
[----:B------:R-:W-:Y:S01]  /*1c80*/  BAR.SYNC.DEFER_BLOCKING 0x0 ;  /* 0x0000000000007b1d */ /* 0x000fe20000010000 */
[----:B------:R-:W-:Y:S01]  /*1c90*/  F2FP.BF16.F32.PACK_AB R20, R92, R69 ;  /* 0x000000455c14723e */ /* 0x000fe200000010ff */
[----:B------:R-:W-:Y:S01]  /*1ca0*/  FMUL.FTZ R45, R45, R86 ;  /* 0x000000562d2d7220 */ /* 0x000fe20000410000 */
[----:B------:R-:W-:Y:S01]  /*1cb0*/  F2FP.BF16.F32.PACK_AB R22, R100, R67 ;  /* 0x000000436416723e */ /* 0x000fe200000010ff */
[----:B------:R-:W-:Y:S01]  /*1cc0*/  FMUL.FTZ R95, R46, R95 ;  /* 0x0000005f2e5f7220 */ /* 0x000fe20000410000 */
[----:B------:R-:W-:Y:S01]  /*1cd0*/  F2FP.BF16.F32.PACK_AB R23, R106, R81 ;  /* 0x000000516a17723e */ /* 0x000fe200000010ff */
[----:B------:R-:W-:Y:S01]  /*1ce0*/  FMUL.FTZ R49, R49, R98 ;  /* 0x0000006231317220 */ /* 0x000fe20000410000 */
[----:B------:R-:W-:Y:S01]  /*1cf0*/  PRMT R84, R12, 0x7632, R84 ;  /* 0x000076320c547816 */ /* 0x000fe20000000054 */
[----:B------:R-:W-:Y:S01]  /*1d00*/  FMUL.FTZ R103, R48, R103 ;  /* 0x0000006730677220 */ /* 0x000fe20000410000 */
[----:B------:R-:W-:Y:S01]  /*1d10*/  PRMT R63, R4, 0x7632, R63 ;  /* 0x00007632043f7816 */ /* 0x000fe2000000003f */
[----:B------:R-:W-:Y:S01]  /*1d20*/  FMUL.FTZ R131, R28, R37 ;  /* 0x000000251c837220 */ /* 0x000fe20000410000 */
[----:B------:R-:W-:Y:S01]  /*1d30*/  SHF.L.U32 R65, R4, 0x10, RZ ;  /* 0x0000001004417819 */ /* 0x000fe200000006ff */
        /* <DEDUP_REMOVED lines=12> */
[----:B------:R-:W-:Y:S01]  /*1e00*/  STS.128 [R118], R16 ;  /* 0x0000001076007388 */ /* 0x000fe20000000c00 */
[----:B------:R-:W-:Y:S01]  /*1e10*/  PRMT R76, R10, 0x7632, R76 ;  /* 0x000076320a4c7816 */ /* 0x000fe2000000004c */
[----:B------:R-:W-:Y:S01]  /*1e20*/  FMUL.FTZ R80, R80, R103 ;  /* 0x0000006750507220 */ /* 0x000fe20000410000 */
[----:B------:R-:W-:Y:S01]  /*1e30*/  SHF.L.U32 R77, R10, 0x10, RZ ;  /* 0x000000100a4d7819 */ /* 0x000fe200000006ff */
[----:B------:R0:W-:Y:S01]  /*1e40*/  STS.128 [R118+0x10], R20 ;  /* 0x0000101476007388 */ /* 0x0001e20000000c00 */
[----:B------:R-:W-:-:S03]  /*1e50*/  NOP ;  /* 0x0000000000007918 */ /* 0x000fc60000000000 */
[----:B------:R-:W1:Y:S01]  /*1e60*/  LDS.128 R12, [R119] ;  /* 0x00000000770c7984 */ /* 0x000e620000000c00 */
[C---:B------:R-:W-:Y:S02]  /*1e70*/  PRMT R79, R11.reuse, 0x7632, R79 ;  /* 0x000076320b4f7816 */ /* 0x040fe4000000004f */
[----:B------:R-:W-:Y:S02]  /*1e80*/  SHF.L.U32 R81, R11, 0x10, RZ ;  /* 0x000000100b517819 */ /* 0x000fe400000006ff */
[----:B0-----:R-:W-:Y:S02]  /*1e90*/  SHF.L.U32 R21, R7, 0x10, RZ ;  /* 0x0000001007157819 */ /* 0x001fe400000006ff */
[----:B------:R-:W0:Y:S01]  /*1ea0*/  LDS.128 R4, [R119+0x200] ;  /* 0x0002000077047984 */ /* 0x000e220000000c00 */
[C---:B------:R-:W-:Y:S02]  /*1eb0*/  PRMT R20, R8.reuse, 0x7632, R20 ;  /* 0x0000763208147816 */ /* 0x040fe40000000014 */
[----:B------:R-:W-:-:S02]  /*1ec0*/  SHF.L.U32 R23, R8, 0x10, RZ ;  /* 0x0000001008177819 */ /* 0x000fc400000006ff */
[----:B------:R-:W-:Y:S02]  /*1ed0*/  PRMT R22, R9, 0x7632, R22 ;  /* 0x0000763209167816 */ /* 0x000fe40000000016 */
[----:B------:R-:W-:Y:S02]  /*1ee0*/  MOV R8, UR9 ;  /* 0x0000000900087c02 */ /* 0x000fe40008000f00 */
[----:B------:R-:W-:-:S03]  /*1ef0*/  MOV R9, UR8 ;  /* 0x0000000800097c02 */ /* 0x000fc60008000f00 */
[----:B------:R-:W-:-:S05]  /*1f00*/  IMAD.WIDE.U32 R2, R0, 0x10, R8 ;  /* 0x0000001000027825 */ /* 0x000fca00078e0008 */
[----:B-1----:R1:W-:Y:S04]  /*1f10*/  STG.E.128 desc[UR28][R2.64], R12 ;  /* 0x0000000c02007986 */ /* 0x0023e8000c101d1c */
[----:B0-----:R1:W-:Y:S01]  /*1f20*/  STG.E.128 desc[UR28][R2.64+0x200], R4 ;  /* 0x0002000402007986 */ /* 0x0013e2000c101d1c */
[----:B------:R-:W-:Y:S05]  /*1f30*/  BRA.U !UP0, `(.L_x_3231) ;  /* 0x0000000108ac7547 */ /* 0x000fea000b800000 */
[----:B------:R-:W-:Y:S01]  /*1f40*/  BAR.SYNC.DEFER_BLOCKING 0x0 ;  /* 0x0000000000007b1d */ /* 0x000fe20000010000 */
        /* <DEDUP_REMOVED lines=16> */
[----:B------:R-:W0:Y:S01]  /*2050*/  LDCU.128 UR8, c[0x0][0x430] ;  /* 0x00008600ff0877ac */ /* 0x000e220008000c00 */
[----:B------:R-:W-:-:S02]  /*2060*/  F2FP.BF16.F32.PACK_AB R7, R62, R7 ;  /* 0x000000073e07723e */ /* 0x000fc400000010ff */
[----:B------:R-:W-:Y:S02]  /*2070*/  F2FP.BF16.F32.PACK_AB R6, R61, R6 ;  /* 0x000000063d06723e */ /* 0x000fe400000010ff */
[----:B------:R-:W-:Y:S02]  /*2080*/  F2FP.BF16.F32.PACK_AB R5, R42, R5 ;  /* 0x000000052a05723e */ /* 0x000fe400000010ff */
[----:B------:R-:W-:Y:S02]  /*2090*/  F2FP.BF16.F32.PACK_AB R4, R41, R4 ;  /* 0x000000042904723e */ /* 0x000fe400000010ff */
[----:B------:R-:W-:Y:S02]  /*20a0*/  F2FP.BF16.F32.PACK_AB R11, R104, R11 ;  /* 0x0000000b680b723e */ /* 0x000fe400000010ff */
[----:B------:R-:W-:Y:S01]  /*20b0*/  F2FP.BF16.F32.PACK_AB R10, R49, R10 ;  /* 0x0000000a310a723e */ /* 0x000fe200000010ff */
[----:B------:R-:W-:Y:S01]  /*20c0*/  STS.128 [R118], R4 ;  /* 0x0000000476007388 */ /* 0x000fe20000000c00 */
[----:B------:R-:W-:-:S02]  /*20d0*/  F2FP.BF16.F32.PACK_AB R9, R94, R9 ;  /* 0x000000095e09723e */ /* 0x000fc400000010ff */
[----:B------:R-:W-:Y:S01]  /*20e0*/  F2FP.BF16.F32.PACK_AB R8, R45, R8 ;  /* 0x000000082d08723e */ /* 0x000fe200000010ff */
[----:B0-----:R-:W-:-:S04]  /*20f0*/  UIMAD.WIDE.U32 UR30, UR32, UR8, UR6 ;  /* 0x00000008201e72a5 */ /* 0x001fc8000f8e0006 */
[----:B------:R-:W-:Y:S01]  /*2100*/  STS.128 [R118+0x10], R8 ;  /* 0x0000100876007388 */ /* 0x000fe20000000c00 */
[----:B------:R-:W-:-:S03]  /*2110*/  NOP ;  /* 0x0000000000007918 */ /* 0x000fc60000000000 */
[----:B------:R-:W0:Y:S01]  /*2120*/  LDS.128 R12, [R119] ;  /* 0x00000000770c7984 */ /* 0x000e220000000c00 */
[----:B------:R-:W-:Y:S01]  /*2130*/  UIMAD UR9, UR32, UR9, UR31 ;  /* 0x00000009200972a4 */ /* 0x000fe2000f8e021f */
[----:B------:R-:W-:Y:S02]  /*2140*/  UMOV UR8, UR30 ;  /* 0x0000001e00087c82 */ /* 0x000fe40008000000 */
[----:B------:R-:W1:Y:S01]  /*2150*/  LDS.128 R16, [R119+0x200] ;  /* 0x0002000077107984 */ /* 0x000e620000000c00 */
[----:B------:R-:W-:-:S04]  /*2160*/  UIMAD.WIDE.U32 UR8, UR12, UR10, UR8 ;  /* 0x0000000a0c0872a5 */ /* 0x000fc8000f8e0008 */
[----:B------:R-:W-:Y:S02]  /*2170*/  UIMAD UR11, UR12, UR11, UR9 ;  /* 0x0000000b0c0b72a4 */ /* 0x000fe4000f8e0209 */
[----:B------:R-:W-:-:S04]  /*2180*/  ULEA UR9, UP0, UR8, UR34, 0x1 ;  /* 0x0000002208097291 */ /* 0x000fc8000f8008ff */
[----:B------:R-:W-:Y:S02]  /*2190*/  ULEA.HI.X UR8, UR8, UR35, UR11, 0x1, UP0 ;  /* 0x0000002308087291 */ /* 0x000fe400080f0c0b */
[----:B------:R-:W-:-:S04]  /*21a0*/  MOV R2, UR9 ;  /* 0x0000000900027c02 */ /* 0x000fc80008000f00 */
[----:B------:R-:W-:-:S03]  /*21b0*/  MOV R3, UR8 ;  /* 0x0000000800037c02 */ /* 0x000fc60008000f00 */
[----:B------:R-:W-:-:S05]  /*21c0*/  IMAD.WIDE.U32 R2, R0, 0x10, R2 ;  /* 0x0000001000027825 */ /* 0x000fca00078e0002 */
[----:B0-----:R0:W-:Y:S04]  /*21d0*/  STG.E.128 desc[UR28][R2.64], R12 ;  /* 0x0000000c02007986 */ /* 0x0011e8000c101d1c */
[----:B-1----:R0:W-:Y:S02]  /*21e0*/  STG.E.128 desc[UR28][R2.64+0x200], R16 ;  /* 0x0002001002007986 */ /* 0x0021e4000c101d1c */
.L_x_3231:
[----:B------:R-:W-:Y:S01]  /*21f0*/  SHF.L.U32 R90, R90, 0x10, RZ ;  /* 0x000000105a5a7819 */ /* 0x000fe200000006ff */
[----:B------:R-:W-:Y:S01]  /*2200*/  FFMA.FTZ R0, R24, R116, R129 ;  /* 0x0000007418007223 */ /* 0x000fe20000010081 */
[----:B------:R-:W-:Y:S01]  /*2210*/  SHF.L.U32 R91, R91, 0x10, RZ ;  /* 0x000000105b5b7819 */ /* 0x000fe200000006ff */
[----:B------:R-:W-:Y:S01]  /*2220*/  BAR.SYNC.DEFER_BLOCKING 0x0 ;  /* 0x0000000000007b1d */ /* 0x000fe20000010000 */
[----:B------:R-:W-:Y:S01]  /*2230*/  SHF.L.U32 R88, R88, 0x10, RZ ;  /* 0x0000001058587819 */ /* 0x000fe200000006ff */
[----:B------:R-:W-:Y:S01]  /*2240*/  FFMA.FTZ R0, R27, R90, R0 ;  /* 0x0000005a1b007223 */ /* 0x000fe20000010000 */
[----:B------:R-:W-:Y:S01]  /*2250*/  SHF.L.U32 R89, R89, 0x10, RZ ;  /* 0x0000001059597819 */ /* 0x000fe200000006ff */
[----:B------:R-:W-:Y:S01]  /*2260*/  UISETP.GE.AND UP0, UPT, UR33, 0x1, UPT ;  /* 0x000000012100788c */ /* 0x000fe2000bf06270 */
[----:B01----:R-:W-:Y:S01]  /*2270*/  SHF.L.U32 R3, R66, 0x10, RZ ;  /* 0x0000001042037819 */ /* 0x003fe200000006ff */
[----:B------:R-:W-:Y:S01]  /*2280*/  FFMA.FTZ R5, R25, R117, R0 ;  /* 0x0000007519057223 */ /* 0x000fe20000010000 */
[----:B------:R-:W-:-:S02]  /*2290*/  SHF.L.U32 R86, R84, 0x10, RZ ;  /* 0x0000001054567819 */ /* 0x000fc400000006ff */
[----:B------:R-:W-:Y:S02]  /*22a0*/  CS2R R106, SRZ ;  /* 0x00000000006a7805 */ /* 0x000fe4000001ff00 */
[----:B------:R-:W-:Y:S01]  /*22b0*/  SHF.L.U32 R87, R130, 0x10, RZ ;  /* 0x0000001082577819 */ /* 0x000fe200000006ff */
[----:B------:R-:W-:Y:S01]  /*22c0*/  FFMA.FTZ R0, R64, R91, R5 ;  /* 0x0000005b40007223 */ /* 0x000fe20000010005 */
[----:B-----5:R-:W-:Y:S01]  /*22d0*/  FADD.FTZ R50, R3, R126 ;  /* 0x0000007e03327221 */ /* 0x020fe20000010000 */
[----:B------:R-:W-:Y:S02]  /*22e0*/  SHF.L.U32 R84, R132, 0x10, RZ ;  /* 0x0000001084547819 */ /* 0x000fe400000006ff */
[----:B------:R-:W-:Y:S01]  /*22f0*/  CS2R R104, SRZ ;  /* 0x0000000000687805 */ /* 0x000fe2000001ff00 */
[----:B------:R-:W-:Y:S01]  /*2300*/  FFMA.FTZ R0, R83, R114, R0 ;  /* 0x0000007253007223 */ /* 0x000fe20000010000 */
[----:B------:R-:W-:Y:S02]  /*2310*/  SHF.L.U32 R85, R134, 0x10, RZ ;  /* 0x0000001086557819 */ /* 0x000fe400000006ff */
[----:B------:R-:W-:-:S02]  /*2320*/  CS2R R102, SRZ ;  /* 0x0000000000667805 */ /* 0x000fc4000001ff00 */
[----:B------:R-:W-:Y:S01]  /*2330*/  SHF.L.U32 R51, R63, 0x10, RZ ;  /* 0x000000103f337819 */ /* 0x000fe200000006ff */
[----:B------:R-:W-:Y:S01]  /*2340*/  FFMA.FTZ R7, R111, R88, R0 ;  /* 0x000000586f077223 */ /* 0x000fe20000010000 */
[----:B------:R-:W-:Y:S02]  /*2350*/  SHF.L.U32 R49, R68, 0x10, RZ ;  /* 0x0000001044317819 */ /* 0x000fe400000006ff */
[----:B------:R-:W-:Y:S02]  /*2360*/  CS2R R100, SRZ ;  /* 0x0000000000647805 */ /* 0x000fe4000001ff00 */
[----:B------:R-:W-:Y:S01]  /*2370*/  SHF.L.U32 R71, R71, 0x10, RZ ;  /* 0x0000001047477819 */ /* 0x000fe200000006ff */
        /* <DEDUP_REMOVED lines=9> */
[----:B------:R-:W-:Y:S02]  /*2410*/  CS2R R94, SRZ ;  /* 0x00000000005e7805 */ /* 0x000fe4000001ff00 */
[----:B------:R-:W-:Y:S01]  /*2420*/  CS2R R92, SRZ ;  /* 0x00000000005c7805 */ /* 0x000fe2000001ff00 */
[----:B------:R-:W-:Y:S01]  /*2430*/  FADD.FTZ R59, R65, R126 ;  /* 0x0000007e413b7221 */ /* 0x000fe20000010000 */
[----:B------:R-:W-:Y:S01]  /*2440*/  FFMA.FTZ R3, R133, R86, R0 ;  /* 0x0000005685037223 */ /* 0x000fe20000010000 */
[--C-:B------:R-:W-:Y:S01]  /*2450*/  FADD.FTZ R58, R67, R126.reuse ;  /* 0x0000007e433a7221 */ /* 0x100fe20000010000 */
[--C-:B------:R-:W-:Y:S01]  /*2460*/  FADD.FTZ R57, R69, R126.reuse ;  /* 0x0000007e45397221 */ /* 0x100fe20000010000 */
[--C-:B------:R-:W-:Y:S01]  /*2470*/  FADD.FTZ R56, R21, R126.reuse ;  /* 0x0000007e15387221 */ /* 0x100fe20000010000 */
[----:B------:R-:W-:Y:S01]  /*2480*/  FFMA.FTZ R3, R82, R113, R3 ;  /* 0x0000007152037223 */ /* 0x000fe20000010003 */
[--C-:B------:R-:W-:Y:S01]  /*2490*/  FADD.FTZ R55, R23, R126.reuse ;  /* 0x0000007e17377221 */ /* 0x100fe20000010000 */
[--C-:B------:R-:W-:Y:S01]  /*24a0*/  FADD.FTZ R54, R75, R126.reuse ;  /* 0x0000007e4b367221 */ /* 0x100fe20000010000 */
[--C-:B------:R-:W-:Y:S01]  /*24b0*/  FADD.FTZ R53, R77, R126.reuse ;  /* 0x0000007e4d357221 */ /* 0x100fe20000010000 */
[----:B------:R-:W-:Y:S01]  /*24c0*/  FFMA.FTZ R0, R74, R87, R3 ;  /* 0x000000574a007223 */ /* 0x000fe20000010003 */
[--C-:B------:R-:W-:Y:S01]  /*24d0*/  FADD.FTZ R52, R81, R126.reuse ;  /* 0x0000007e51347221 */ /* 0x100fe20000010000 */
[--C-:B------:R-:W-:Y:S01]  /*24e0*/  FADD.FTZ R51, R51, R126.reuse ;  /* 0x0000007e33337221 */ /* 0x100fe20000010000 */
[----:B------:R-:W-:Y:S01]  /*24f0*/  FADD.FTZ R49, R49, R126 ;  /* 0x0000007e31317221 */ /* 0x000fe20000010000 */
[----:B------:R-:W-:Y:S01]  /*2500*/  FFMA.FTZ R0, R135, R108, R0 ;  /* 0x0000006c87007223 */ /* 0x000fe20000010000 */
[--C-:B------:R-:W-:Y:S01]  /*2510*/  FADD.FTZ R48, R71, R126.reuse ;  /* 0x0000007e47307221 */ /* 0x100fe20000010000 */
[--C-:B------:R-:W-:Y:S01]  /*2520*/  FADD.FTZ R47, R47, R126.reuse ;  /* 0x0000007e2f2f7221 */ /* 0x100fe20000010000 */
[----:B------:R-:W-:Y:S01]  /*2530*/  FADD.FTZ R46, R5, R126 ;  /* 0x0000007e052e7221 */ /* 0x000fe20000010000 */
[----:B------:R-:W-:Y:S01]  /*2540*/  FFMA.FTZ R3, R137, R84, R0 ;  /* 0x0000005489037223 */ /* 0x000fe20000010000 */
[--C-:B------:R-:W-:Y:S01]  /*2550*/  FADD.FTZ R45, R45, R126.reuse ;  /* 0x0000007e2d2d7221 */ /* 0x100fe20000010000 */
[----:B------:R-:W-:Y:S01]  /*2560*/  FADD.FTZ R44, R79, R126 ;  /* 0x0000007e4f2c7221 */ /* 0x000fe20000010000 */
[-C--:B------:R-:W-:Y:S01]  /*2570*/  FMUL.FTZ R42, R24, R128.reuse ;  /* 0x00000080182a7220 */ /* 0x080fe20000410000 */
[----:B------:R-:W-:Y:S01]  /*2580*/  FFMA.FTZ R3, R110, R109, R3 ;  /* 0x0000006d6e037223 */ /* 0x000fe20000010003 */
        /* <DEDUP_REMOVED lines=14> */
[C---:B------:R-:W-:Y:S01]  /*2670*/  FMUL.FTZ R28, R80.reuse, R128 ;  /* 0x00000080501c7220 */ /* 0x040fe20000410000 */
        /* <DEDUP_REMOVED lines=21> */
[----:B------:R-:W-:Y:S01]  /*27d0*/  FMUL.FTZ R12, R50, R91 ;  /* 0x0000005b320c7220 */ /* 0x000fe20000410000 */
[----:B------:R-:W-:Y:S01]  /*27e0*/  FMUL.FTZ R11, R57, R114 ;  /* 0x00000072390b7220 */ /* 0x000fe20000410000 */
[----:B------:R-:W-:Y:S01]  /*27f0*/  FMUL.FTZ R10, R49, R88 ;  /* 0x00000058310a7220 */ /* 0x000fe20000410000 */
[----:B------:R-:W-:Y:S01]  /*2800*/  FMUL.FTZ R9, R56, R115 ;  /* 0x0000007338097220 */ /* 0x000fe20000410000 */
[----:B------:R-:W-:Y:S01]  /*2810*/  FMUL.FTZ R8, R48, R89 ;  /* 0x0000005930087220 */ /* 0x000fe20000410000 */
[----:B------:R-:W-:Y:S01]  /*2820*/  FMUL.FTZ R7, R55, R112 ;  /* 0x0000007037077220 */ /* 0x000fe20000410000 */
[----:B------:R-:W-:Y:S01]  /*2830*/  ISETP.EQ.AND P1, PT, R124, RZ, P1 ;  /* 0x000000ff7c00720c */ /* 0x000fe20000f22270 */
        /* <DEDUP_REMOVED lines=12> */
.L_x_3266:
        /* <DEDUP_REMOVED lines=9> */
[----:B--2---:R-:W-:Y:S02]  /*2990*/  UIMAD.WIDE.U32 UR30, UR8, UR34, URZ ;  /* 0x00000022081e72a5 */ /* 0x004fe4000f8e00ff */
[----:B---3--:R-:W-:Y:S02]  /*29a0*/  UIMAD.WIDE.U32 UR10, UR8, UR36, URZ ;  /* 0x00000024080a72a5 */ /* 0x008fe4000f8e00ff */
        /* <DEDUP_REMOVED lines=9> */
[----:B-1----:R-:W-:-:S04]  /*2a40*/  MOV R63, UR30 ;  /* 0x0000001e003f7c02 */ /* 0x002fc80008000f00 */
[----:B------:R-:W2:Y:S04]  /*2a50*/  LDG.E.64 R60, desc[UR28][R60.64] ;  /* 0x0000001c3c3c7981 */ /* 0x000ea8000c1e1b00 */
[----:B------:R-:W2:Y:S01]  /*2a60*/  LDG.E.64 R62, desc[UR28][R62.64] ;  /* 0x0000001c3e3e7981 */ /* 0x000ea2000c1e1b00 */
[----:B------:R-:W0:Y:S01]  /*2a70*/  S2UR UR10, SR_CgaCtaId ;  /* 0x00000000000a79c3 */ /* 0x000e220000008800 */
[----:B------:R-:W-:Y:S01]  /*2a80*/  USHF.L.U32 UR9, UR26, 0x8, URZ ;  /* 0x000000081a097899 */ /* 0x000fe200080006ff */
[C---:B------:R-:W-:Y:S01]  /*2a90*/  ISETP.NE.AND P0, PT, R125.reuse, RZ, PT ;  /* 0x000000ff7d00720c */ /* 0x040fe20003f05270 */
[----:B------:R-:W-:Y:S01]  /*2aa0*/  BSSY.RECONVERGENT B0, `(.L_x_3233) ;  /* 0x00000c0000007945 */ /* 0x000fe20003800200 */
[----:B------:R-:W-:Y:S01]  /*2ab0*/  ISETP.NE.AND P2, PT, R125, 0x7f, PT ;  /* 0x0000007f7d00780c */ /* 0x000fe20003f45270 */
[----:B------:R-:W-:Y:S01]  /*2ac0*/  ULOP3.LUT UR9, UR9, 0x100, URZ, 0xc0, !UPT ;  /* 0x0000010009097892 */ /* 0x000fe2000f8ec0ff */
[----:B----4-:R-:W-:-:S02]  /*2ad0*/  R2UR UR30, R65 ;  /* 0x00000000411e72ca */ /* 0x010fc400000e0000 */
        /* <DEDUP_REMOVED lines=65> */
[----:B------:R3:W1:Y:S01]  /*2ef0*/  MUFU.EX2 R158, R66 ;  /* 0x00000042009e7308 */ /* 0x0006620000000800 */
[----:B----4-:R-:W-:-:S07]  /*2f00*/  FMUL.FTZ R65, R56, R64 ;  /* 0x0000004038417220 */ /* 0x010fce0000410000 */
[----:B------:R2:W4:Y:S01]  /*2f10*/  MUFU.EX2 R148, R65 ;  /* 0x0000004100947308 */ /* 0x0005220000000800 */
[----:B---3--:R-:W-:Y:S01]  /*2f20*/  FMUL.FTZ R66, R48, R64 ;  /* 0x0000004030427220 */ /* 0x008fe20000410000 */
[C---:B-----5:R-:W-:Y:S01]  /*2f30*/  FMUL.FTZ R80, R81.reuse, R80 ;  /* 0x0000005051507220 */ /* 0x060fe20000410000 */
[----:B------:R-:W-:-:S05]  /*2f40*/  FMUL.FTZ R81, R81, R68 ;  /* 0x0000004451517220 */ /* 0x000fca0000410000 */
[----:B------:R3:W5:Y:S01]  /*2f50*/  MUFU.EX2 R146, R66 ;  /* 0x0000004200927308 */ /* 0x0007620000000800 */
[----:B--2---:R-:W-:Y:S01]  /*2f60*/  FMUL.FTZ R65, R61, R63 ;  /* 0x0000003f3d417220 */ /* 0x004fe20000410000 */
[C---:B-1----:R-:W-:Y:S01]  /*2f70*/  FMUL.FTZ R159, R158.reuse, R159 ;  /* 0x0000009f9e9f7220 */ /* 0x042fe20000410000 */
[----:B------:R-:W-:Y:S02]  /*2f80*/  FMUL.FTZ R158, R158, R67 ;  /* 0x000000439e9e7220 */ /* 0x000fe40000410000 */
[----:B------:R-:W-:-:S03]  /*2f90*/  FFMA.FTZ R65, R60, R62, -R65 ;  /* 0x0000003e3c417223 */ /* 0x000fc60000010841 */
[----:B------:R-:W-:Y:S01]  /*2fa0*/  MUFU.SIN R131, R71 ;  /* 0x0000004700837308 */ /* 0x000fe20000000400 */
[----:B---3--:R-:W-:Y:S01]  /*2fb0*/  FMUL.FTZ R66, R60, R63 ;  /* 0x0000003f3c427220 */ /* 0x008fe20000410000 */
[----:B------:R-:W-:Y:S01]  /*2fc0*/  FMUL.FTZ R60, R45, R64 ;  /* 0x000000402d3c7220 */ /* 0x000fe20000410000 */
[C---:B----4-:R-:W-:Y:S01]  /*2fd0*/  FMUL.FTZ R149, R148.reuse, R149 ;  /* 0x0000009594957220 */ /* 0x050fe20000410000 */
[----:B------:R-:W-:Y:S01]  /*2fe0*/  FMUL.FTZ R148, R148, R77 ;  /* 0x0000004d94947220 */ /* 0x000fe20000410000 */
[----:B------:R-:W-:Y:S01]  /*2ff0*/  FFMA.FTZ R66, R61, R62, R66 ;  /* 0x0000003e3d427223 */ /* 0x000fe20000010042 */
[-C--:B------:R-:W-:Y:S01]  /*3000*/  FMUL.FTZ R61, R52, R64.reuse ;  /* 0x00000040343d7220 */ /* 0x080fe20000410000 */
[----:B------:R-:W-:Y:S01]  /*3010*/  FMUL.FTZ R191, R0, R65 ;  /* 0x0000004100bf7220 */ /* 0x000fe20000410000 */
[----:B------:R1:W-:Y:S01]  /*3020*/  MUFU.COS R141, R71 ;  /* 0x00000047008d7308 */ /* 0x0003e20000000000 */
[C---:B-----5:R-:W-:Y:S01]  /*3030*/  FMUL.FTZ R147, R146.reuse, R147 ;  /* 0x0000009392937220 */ /* 0x060fe20000410000 */
[----:B------:R-:W-:Y:S01]  /*3040*/  FMUL.FTZ R146, R146, R79 ;  /* 0x0000004f92927220 */ /* 0x000fe20000410000 */
[-C--:B------:R-:W-:Y:S01]  /*3050*/  FMUL.FTZ R166, R21, R65.reuse ;  /* 0x0000004115a67220 */ /* 0x080fe20000410000 */
[-C--:B------:R-:W-:Y:S01]  /*3060*/  FMUL.FTZ R167, R20, R65.reuse ;  /* 0x0000004114a77220 */ /* 0x080fe20000410000 */
[-C--:B------:R-:W-:Y:S01]  /*3070*/  FMUL.FTZ R168, R19, R65.reuse ;  /* 0x0000004113a87220 */ /* 0x080fe20000410000 */
[-C--:B------:R-:W-:Y:S01]  /*3080*/  FMUL.FTZ R169, R18, R65.reuse ;  /* 0x0000004112a97220 */ /* 0x080fe20000410000 */
[-C--:B------:R-:W-:Y:S01]  /*3090*/  FMUL.FTZ R170, R17, R65.reuse ;  /* 0x0000004111aa7220 */ /* 0x080fe20000410000 */
[----:B------:R-:W-:Y:S01]  /*30a0*/  MUFU.SIN R133, R73 ;  /* 0x0000004900857308 */ /* 0x000fe20000000400 */
[----:B-1----:R-:W-:Y:S01]  /*30b0*/  FMUL.FTZ R71, R50, R64 ;  /* 0x0000004032477220 */ /* 0x002fe20000410000 */
[-C--:B------:R-:W-:Y:S01]  /*30c0*/  FMUL.FTZ R171, R16, R65.reuse ;  /* 0x0000004110ab7220 */ /* 0x080fe20000410000 */
[-C--:B------:R-:W-:Y:S01]  /*30d0*/  FMUL.FTZ R172, R15, R65.reuse ;  /* 0x000000410fac7220 */ /* 0x080fe20000410000 */
[-C--:B------:R-:W-:Y:S01]  /*30e0*/  FMUL.FTZ R173, R14, R65.reuse ;  /* 0x000000410ead7220 */ /* 0x080fe20000410000 */
[----:B------:R-:W-:Y:S01]  /*30f0*/  FMUL.FTZ R174, R13, R65 ;  /* 0x000000410dae7220 */ /* 0x000fe20000410000 */
        /* <DEDUP_REMOVED lines=9> */
[----:B------:R-:W-:Y:S01]  /*3190*/  FMUL.FTZ R183, R20, -R66 ;  /* 0x8000004214b77220 */ /* 0x000fe20000410000 */
[----:B------:R-:W-:Y:S01]  /*31a0*/  MUFU.SIN R161, R69 ;  /* 0x0000004500a17308 */ /* 0x000fe20000000400 */
[----:B-1----:R-:W-:Y:S01]  /*31b0*/  FMUL.FTZ R73, R57, R64 ;  /* 0x0000004039497220 */ /* 0x002fe20000410000 */
[-C--:B------:R-:W-:Y:S01]  /*31c0*/  FMUL.FTZ R184, R19, -R66.reuse ;  /* 0x8000004213b87220 */ /* 0x080fe20000410000 */
[-C--:B------:R-:W-:Y:S01]  /*31d0*/  FMUL.FTZ R185, R18, -R66.reuse ;  /* 0x8000004212b97220 */ /* 0x080fe20000410000 */
[-C--:B------:R-:W-:Y:S01]  /*31e0*/  FMUL.FTZ R186, R17, -R66.reuse ;  /* 0x8000004211ba7220 */ /* 0x080fe20000410000 */
[-C--:B------:R-:W-:Y:S01]  /*31f0*/  FMUL.FTZ R187, R16, -R66.reuse ;  /* 0x8000004210bb7220 */ /* 0x080fe20000410000 */
[-C--:B------:R-:W-:Y:S01]  /*3200*/  FMUL.FTZ R188, R15, -R66.reuse ;  /* 0x800000420fbc7220 */ /* 0x080fe20000410000 */
[-C--:B------:R-:W-:Y:S01]  /*3210*/  FMUL.FTZ R189, R14, -R66.reuse ;  /* 0x800000420ebd7220 */ /* 0x080fe20000410000 */
[----:B------:R1:W-:Y:S01]  /*3220*/  MUFU.COS R163, R69 ;  /* 0x0000004500a37308 */ /* 0x0003e20000000000 */
[----:B------:R-:W-:-:S07]  /*3230*/  FMUL.FTZ R190, R13, -R66 ;  /* 0x800000420dbe7220 */ /* 0x000fce0000410000 */
[----:B------:R-:W-:Y:S01]  /*3240*/  MUFU.SIN R160, R75 ;  /* 0x0000004b00a07308 */ /* 0x000fe20000000400 */
[----:B-1----:R-:W-:-:S07]  /*3250*/  FMUL.FTZ R69, R58, R64 ;  /* 0x000000403a457220 */ /* 0x002fce0000410000 */
[----:B------:R1:W-:Y:S08]  /*3260*/  MUFU.COS R162, R75 ;  /* 0x0000004b00a27308 */ /* 0x0003f00000000000 */
[----:B------:R-:W2:Y:S01]  /*3270*/  MUFU.EX2 R132, R132 ;  /* 0x0000008400847308 */ /* 0x000ea20000000800 */
[-C--:B-1----:R-:W-:Y:S01]  /*3280*/  FMUL.FTZ R75, R49, R64.reuse ;  /* 0x00000040314b7220 */ /* 0x082fe20000410000 */
[----:B------:R-:W-:-:S06]  /*3290*/  FMUL.FTZ R64, R44, R64 ;  /* 0x000000402c407220 */ /* 0x000fcc0000410000 */
[----:B------:R-:W1:Y:S08]  /*32a0*/  MUFU.EX2 R110, R110 ;  /* 0x0000006e006e7308 */ /* 0x000e700000000800 */
[----:B------:R-:W3:Y:S01]  /*32b0*/  MUFU.EX2 R130, R130 ;  /* 0x0000008200827308 */ /* 0x000ee20000000800 */
[C---:B--2---:R-:W-:Y:S01]  /*32c0*/  FMUL.FTZ R136, R132.reuse, R135 ;  /* 0x0000008784887220 */ /* 0x044fe20000410000 */
[----:B------:R-:W-:-:S06]  /*32d0*/  FMUL.FTZ R137, R132, R137 ;  /* 0x0000008984897220 */ /* 0x000fcc0000410000 */
[----:B------:R2:W4:Y:S01]  /*32e0*/  MUFU.EX2 R134, R60 ;  /* 0x0000003c00867308 */ /* 0x0005220000000800 */
[C---:B-1----:R-:W-:Y:S01]  /*32f0*/  FMUL.FTZ R140, R110.reuse, R131 ;  /* 0x000000836e8c7220 */ /* 0x042fe20000410000 */
[----:B------:R-:W-:-:S06]  /*3300*/  FMUL.FTZ R141, R110, R141 ;  /* 0x0000008d6e8d7220 */ /* 0x000fcc0000410000 */
[----:B------:R-:W-:Y:S01]  /*3310*/  MUFU.COS R165, R164 ;  /* 0x000000a400a57308 */ /* 0x000fe20000000000 */
[----:B--2---:R-:W-:Y:S01]  /*3320*/  MOV R60, UR9 ;  /* 0x00000009003c7c02 */ /* 0x004fe20008000f00 */
[----:B------:R-:W-:Y:S01]  /*3330*/  UMOV UR9, 0x400 ;  /* 0x0000040000097882 */ /* 0x000fe20000000000 */
[----:B---3--:R-:W-:Y:S01]  /*3340*/  FMUL.FTZ R138, R130, R133 ;  /* 0x00000085828a7220 */ /* 0x008fe20000410000 */
[----:B0-----:R-:W-:Y:S01]  /*3350*/  ULEA UR10, UR10, UR9, 0x18 ;  /* 0x000000090a0a7291 */ /* 0x001fe2000f8ec0ff */
[----:B------:R-:W-:Y:S01]  /*3360*/  IADD3 R60, PT, PT, R60, UR8, RZ ;  /* 0x000000083c3c7c10 */ /* 0x000fe2000fffe0ff */
[----:B------:R-:W-:Y:S01]  /*3370*/  FMUL.FTZ R139, R130, R139 ;  /* 0x0000008b828b7220 */ /* 0x000fe20000410000 */
[----:B------:R-:W-:Y:S01]  /*3380*/  @P0 IADD3 R60, PT, PT, R125, 0x200, RZ ;  /* 0x000002007d3c0810 */ /* 0x000fe20007ffe0ff */
[----:B------:R-:W0:Y:S01]  /*3390*/  MUFU.EX2 R61, R61 ;  /* 0x0000003d003d7308 */ /* 0x000e220000000800 */
[C---:B----4-:R-:W-:Y:S01]  /*33a0*/  FMUL.FTZ R135, R134.reuse, R163 ;  /* 0x000000a386877220 */ /* 0x050fe20000410000 */
[----:B------:R-:W-:Y:S01]  /*33b0*/  FMUL.FTZ R134, R134, R161 ;  /* 0x000000a186867220 */ /* 0x000fe20000410000 */
[----:B------:R-:W-:Y:S01]  /*33c0*/  LEA R60, R60, UR10, 0x3 ;  /* 0x0000000a3c3c7c11 */ /* 0x000fe2000f8e18ff */
[-C--:B------:R-:W-:Y:S01]  /*33d0*/  FMUL.FTZ R161, R26, R65.reuse ;  /* 0x000000411aa17220 */ /* 0x080fe20000410000 */
[----:B------:R-:W-:-:S03]  /*33e0*/  FMUL.FTZ R163, R24, R65 ;  /* 0x0000004118a37220 */ /* 0x000fc60000410000 */
[----:B------:R-:W1:Y:S01]  /*33f0*/  MUFU.EX2 R64, R64 ;  /* 0x0000004000407308 */ /* 0x000e620000000800 */
[----:B------:R2:W-:Y:S07]  /*3400*/  STS.64 [R60+0x2510], R80 ;  /* 0x002510503c007388 */ /* 0x0005ee0000000a00 */
[----:B------:R-:W3:Y:S01]  /*3410*/  MUFU.EX2 R69, R69 ;  /* 0x0000004500457308 */ /* 0x000ee20000000800 */
[C---:B0-----:R-:W-:Y:S01]  /*3420*/  FMUL.FTZ R133, R61.reuse, R162 ;  /* 0x000000a23d857220 */ /* 0x041fe20000410000 */
[----:B------:R-:W-:Y:S01]  /*3430*/  FMUL.FTZ R132, R61, R160 ;  /* 0x000000a03d847220 */ /* 0x000fe20000410000 */
[-C--:B------:R-:W-:Y:S01]  /*3440*/  FMUL.FTZ R160, R27, R65.reuse ;  /* 0x000000411ba07220 */ /* 0x080fe20000410000 */
[----:B------:R-:W-:-:S04]  /*3450*/  FMUL.FTZ R162, R25, R65 ;  /* 0x0000004119a27220 */ /* 0x000fc80000410000 */
        /* <DEDUP_REMOVED lines=15> */
[----:B------:R3:W4:Y:S01]  /*3550*/  MUFU.SIN R63, R164 ;  /* 0x000000a4003f7308 */ /* 0x0007220000000400 */
[C---:B0-----:R-:W-:Y:S01]  /*3560*/  FMUL.FTZ R145, R78.reuse, R145 ;  /* 0x000000914e917220 */ /* 0x041fe20000410000 */
[----:B------:R-:W-:Y:S01]  /*3570*/  FMUL.FTZ R144, R78, R83 ;  /* 0x000000534e907220 */ /* 0x000fe20000410000 */
[C---:B-1----:R-:W-:Y:S01]  /*3580*/  FMUL.FTZ R143, R82.reuse, R143 ;  /* 0x0000008f528f7220 */ /* 0x042fe20000410000 */
[----:B------:R-:W-:Y:S01]  /*3590*/  FMUL.FTZ R142, R82, R111 ;  /* 0x0000006f528e7220 */ /* 0x000fe20000410000 */
[----:B---3--:R-:W-:Y:S01]  /*35a0*/  FMUL.FTZ R164, R23, R65 ;  /* 0x0000004117a47220 */ /* 0x008fe20000410000 */
[----:B----4-:R-:W-:Y:S01]  /*35b0*/  FMUL.FTZ R130, R64, R63 ;  /* 0x0000003f40827220 */ /* 0x010fe20000410000 */
[----:B------:R-:W-:Y:S06]  /*35c0*/  BAR.SYNC.DEFER_BLOCKING 0x0 ;  /* 0x0000000000007b1d */ /* 0x000fec0000010000 */
[----:B--2---:R-:W-:Y:S05]  /*35d0*/  @P2 BRA `(.L_x_3234) ;  /* 0x0000000000282947 */ /* 0x004fea0003800000 */
[----:B------:R-:W-:Y:S01]  /*35e0*/  UISETP.NE.AND UP0, UPT, UR22, UR33, UPT ;  /* 0x000000211600728c */ /* 0x000fe2000bf05270 */
[----:B------:R-:W-:Y:S01]  /*35f0*/  HFMA2 R110, -RZ, RZ, 1.875, 0 ;  /* 0x3f800000ff6e7431 */ /* 0x000fe200000001ff */
[----:B------:R-:W-:-:S07]  /*3600*/  MOV R111, RZ ;  /* 0x000000ff006f7202 */ /* 0x000fce0000000f00 */
[----:B------:R-:W-:Y:S05]  /*3610*/  BRA.U !UP0, `(.L_x_3235) ;  /* 0x0000000108207547 */ /* 0x000fea000b800000 */
[----:B------:R-:W-:-:S04]  /*3620*/  USHF.L.U32 UR9, UR22, 0x8, URZ ;  /* 0x0000000816097899 */ /* 0x000fc800080006ff */
[----:B------:R-:W-:-:S04]  /*3630*/  ULOP3.LUT UR9, UR9, 0x100, URZ, 0xc0, !UPT ;  /* 0x0000010009097892 */ /* 0x000fc8000f8ec0ff */
[----:B------:R-:W-:-:S04]  /*3640*/  UIADD3 UR9, UPT, UPT, UR9, UR8, URZ ;  /* 0x0000000809097290 */ /* 0x000fc8000fffe0ff */
[----:B------:R-:W-:-:S09]  /*3650*/  ULEA UR9, UR9, UR10, 0x3 ;  /* 0x0000000a09097291 */ /* 0x000fd2000f8e18ff */
[----:B------:R-:W1:Y:S01]  /*3660*/  LDS.64 R110, [UR9+0x2510] ;  /* 0x00251009ff6e7984 */ /* 0x000e620008000a00 */
[----:B------:R-:W-:Y:S05]  /*3670*/  BRA `(.L_x_3235) ;  /* 0x0000000000087947 */ /* 0x000fea0003800000 */
.L_x_3234:
[----:B------:R-:W-:-:S06]  /*3680*/  LEA R110, R125, UR10, 0x3 ;  /* 0x0000000a7d6e7c11 */ /* 0x000fcc000f8e18ff */
[----:B------:R-:W0:Y:S02]  /*3690*/  LDS.64 R110, [R110+0x3518] ;  /* 0x003518006e6e7984 */ /* 0x000e240000000a00 */
.L_x_3235:
[----:B------:R-:W-:Y:S05]  /*36a0*/  BSYNC.RECONVERGENT B0 ;  /* 0x0000000000007941 */ /* 0x000fea0003800200 */
.L_x_3233:
        /* <DEDUP_REMOVED lines=28> */
[----:B------:R-:W-:-:S03]  /*3870*/  FADD.FTZ R63, R12, R63 ;  /* 0x0000003f0c3f7221 */ /* 0x000fc60000010000 */
        /* <DEDUP_REMOVED lines=9> */
[C---:B------:R-:W-:Y:S01]  /*3910*/  FFMA.FTZ R61, R151.reuse, R60, -R64 ;  /* 0x0000003c973d7223 */ /* 0x040fe20000010840 */
[----:B------:R-:W-:Y:S02]  /*3920*/  FMUL.FTZ R60, R80, R158 ;  /* 0x0000009e503c7220 */ /* 0x000fe40000410000 */
[----:B------:R-:W-:Y:S01]  /*3930*/  FFMA.FTZ R63, R151, R62, R63 ;  /* 0x0000003e973f7223 */ /* 0x000fe2000001003f */
[----:B------:R-:W-:Y:S01]  /*3940*/  FADD.FTZ R62, R10, R61 ;  /* 0x0000003d0a3e7221 */ /* 0x000fe20000010000 */
[C---:B------:R-:W-:Y:S01]  /*3950*/  FMUL.FTZ R61, R81.reuse, R158 ;  /* 0x0000009e513d7220 */ /* 0x040fe20000410000 */
[-C--:B------:R-:W-:Y:S01]  /*3960*/  FFMA.FTZ R60, R81, R159.reuse, R60 ;  /* 0x0000009f513c7223 */ /* 0x080fe2000001003c */
[----:B------:R-:W-:Y:S01]  /*3970*/  FADD.FTZ R63, RZ, R63 ;  /* 0x0000003fff3f7221 */ /* 0x000fe20000010000 */
[----:B------:R-:W-:Y:S01]  /*3980*/  FMUL.FTZ R64, R148, R62 ;  /* 0x0000003e94407220 */ /* 0x000fe20000410000 */
[----:B------:R-:W-:-:S02]  /*3990*/  FFMA.FTZ R61, R80, R159, -R61 ;  /* 0x0000009f503d7223 */ /* 0x000fc4000001083d */
[-C--:B------:R-:W-:Y:S01]  /*39a0*/  FMUL.FTZ R65, R148, R63.reuse ;  /* 0x0000003f94417220 */ /* 0x080fe20000410000 */
[C---:B------:R-:W-:Y:S01]  /*39b0*/  FFMA.FTZ R63, R149.reuse, R63, R64 ;  /* 0x0000003f953f7223 */ /* 0x040fe20000010040 */
[CC--:B------:R-:W-:Y:S02]  /*39c0*/  FMUL.FTZ R64, R156.reuse, R61.reuse ;  /* 0x0000003d9c407220 */ /* 0x0c0fe40000410000 */
[----:B------:R-:W-:Y:S01]  /*39d0*/  FFMA.FTZ R66, R149, R62, -R65 ;  /* 0x0000003e95427223 */ /* 0x000fe20000010841 */
[-C--:B------:R-:W-:Y:S01]  /*39e0*/  FMUL.FTZ R62, R156, R60.reuse ;  /* 0x0000003c9c3e7220 */ /* 0x080fe20000410000 */
[----:B------:R-:W-:Y:S01]  /*39f0*/  FADD.FTZ R63, RZ, R63 ;  /* 0x0000003fff3f7221 */ /* 0x000fe20000010000 */
[----:B------:R-:W-:Y:S01]  /*3a00*/  FFMA.FTZ R64, R157, R60, R64 ;  /* 0x0000003c9d407223 */ /* 0x000fe20000010040 */
[----:B------:R-:W-:Y:S01]  /*3a10*/  FADD.FTZ R66, R9, R66 ;  /* 0x0000004209427221 */ /* 0x000fe20000010000 */
[----:B------:R-:W-:Y:S01]  /*3a20*/  FFMA.FTZ R62, R157, R61, -R62 ;  /* 0x0000003d9d3e7223 */ /* 0x000fe2000001083e */
[-C--:B------:R-:W-:Y:S01]  /*3a30*/  FMUL.FTZ R68, R146, R63.reuse ;  /* 0x0000003f92447220 */ /* 0x080fe20000410000 */
[----:B------:R-:W-:Y:S01]  /*3a40*/  FMUL.FTZ R60, R154, R64 ;  /* 0x000000409a3c7220 */ /* 0x000fe20000410000 */
[----:B------:R-:W-:Y:S01]  /*3a50*/  FMUL.FTZ R70, R146, R66 ;  /* 0x0000004292467220 */ /* 0x000fe20000410000 */
[----:B------:R-:W-:Y:S01]  /*3a60*/  FMUL.FTZ R61, R154, R62 ;  /* 0x0000003e9a3d7220 */ /* 0x000fe20000410000 */
[----:B------:R-:W-:Y:S01]  /*3a70*/  FFMA.FTZ R65, R147, R66, -R68 ;  /* 0x0000004293417223 */ /* 0x000fe20000010844 */
[----:B------:R-:W-:Y:S01]  /*3a80*/  FFMA.FTZ R60, R155, R62, -R60 ;  /* 0x0000003e9b3c7223 */ /* 0x000fe2000001083c */
[----:B------:R-:W-:Y:S01]  /*3a90*/  FFMA.FTZ R70, R147, R63, R70 ;  /* 0x0000003f93467223 */ /* 0x000fe20000010046 */
[----:B------:R-:W-:Y:S01]  /*3aa0*/  FFMA.FTZ R61, R155, R64, R61 ;  /* 0x000000409b3d7223 */ /* 0x000fe2000001003d */
[----:B------:R-:W-:Y:S01]  /*3ab0*/  FADD.FTZ R65, R8, R65 ;  /* 0x0000004108417221 */ /* 0x000fe20000010000 */
[C---:B------:R-:W-:Y:S01]  /*3ac0*/  FMUL.FTZ R62, R152.reuse, R60 ;  /* 0x0000003c983e7220 */ /* 0x040fe20000410000 */
[----:B------:R-:W-:Y:S01]  /*3ad0*/  FADD.FTZ R70, RZ, R70 ;  /* 0x00000046ff467221 */ /* 0x000fe20000010000 */
[----:B------:R-:W-:Y:S01]  /*3ae0*/  FMUL.FTZ R63, R152, R61 ;  /* 0x0000003d983f7220 */ /* 0x000fe20000410000 */
[C---:B------:R-:W-:Y:S01]  /*3af0*/  FMUL.FTZ R66, R144.reuse, R65 ;  /* 0x0000004190427220 */ /* 0x040fe20000410000 */
[C---:B------:R-:W-:Y:S01]  /*3b00*/  FFMA.FTZ R62, R153.reuse, R61, R62 ;  /* 0x0000003d993e7223 */ /* 0x040fe2000001003e */
[----:B------:R-:W-:Y:S01]  /*3b10*/  FMUL.FTZ R64, R144, R70 ;  /* 0x0000004690407220 */ /* 0x000fe20000410000 */
[----:B------:R-:W-:Y:S01]  /*3b20*/  FFMA.FTZ R63, R153, R60, -R63 ;  /* 0x0000003c993f7223 */ /* 0x000fe2000001083f */
[C---:B------:R-:W-:Y:S01]  /*3b30*/  FFMA.FTZ R66, R145.reuse, R70, R66 ;  /* 0x0000004691427223 */ /* 0x040fe20000010042 */
[CC--:B------:R-:W-:Y:S01]  /*3b40*/  FMUL.FTZ R60, R150.reuse, R62.reuse ;  /* 0x0000003e963c7220 */ /* 0x0c0fe20000410000 */
[----:B------:R-:W-:Y:S01]  /*3b50*/  FFMA.FTZ R64, R145, R65, -R64 ;  /* 0x0000004191407223 */ /* 0x000fe20000010840 */
[-C--:B------:R-:W-:Y:S01]  /*3b60*/  FMUL.FTZ R61, R150, R63.reuse ;  /* 0x0000003f963d7220 */ /* 0x080fe20000410000 */
[----:B------:R-:W-:Y:S01]  /*3b70*/  FADD.FTZ R66, RZ, R66 ;  /* 0x00000042ff427221 */ /* 0x000fe20000010000 */
[----:B------:R-:W-:Y:S01]  /*3b80*/  FFMA.FTZ R60, R151, R63, -R60 ;  /* 0x0000003f973c7223 */ /* 0x000fe2000001083c */
[----:B------:R-:W-:Y:S01]  /*3b90*/  FADD.FTZ R64, R7, R64 ;  /* 0x0000004007407221 */ /* 0x000fe20000010000 */
        /* <DEDUP_REMOVED lines=9> */
[----:B------:R-:W-:Y:S01]  /*3c30*/  FADD.FTZ R65, R6, R65 ;  /* 0x0000004106417221 */ /* 0x000fe20000010000 */
[CC--:B------:R-:W-:Y:S01]  /*3c40*/  FMUL.FTZ R60, R146.reuse, R62.reuse ;  /* 0x0000003e923c7220 */ /* 0x0c0fe20000410000 */
[----:B------:R-:W-:Y:S01]  /*3c50*/  FADD.FTZ R67, RZ, R67 ;  /* 0x00000043ff437221 */ /* 0x000fe20000010000 */
[----:B------:R-:W-:Y:S01]  /*3c60*/  FMUL.FTZ R61, R146, R63 ;  /* 0x0000003f923d7220 */ /* 0x000fe20000410000 */
[C---:B------:R-:W-:Y:S01]  /*3c70*/  FMUL.FTZ R66, R140.reuse, R65 ;  /* 0x000000418c427220 */ /* 0x040fe20000410000 */
[C---:B------:R-:W-:Y:S01]  /*3c80*/  FFMA.FTZ R60, R147.reuse, R63, -R60 ;  /* 0x0000003f933c7223 */ /* 0x040fe2000001083c */
[-C--:B------:R-:W-:Y:S01]  /*3c90*/  FMUL.FTZ R64, R140, R67.reuse ;  /* 0x000000438c407220 */ /* 0x080fe20000410000 */
[----:B------:R-:W-:Y:S01]  /*3ca0*/  FFMA.FTZ R61, R147, R62, R61 ;  /* 0x0000003e933d7223 */ /* 0x000fe2000001003d */
[C---:B------:R-:W-:Y:S01]  /*3cb0*/  FFMA.FTZ R66, R141.reuse, R67, R66 ;  /* 0x000000438d427223 */ /* 0x040fe20000010042 */
[CC--:B------:R-:W-:Y:S01]  /*3cc0*/  FMUL.FTZ R62, R144.reuse, R60.reuse ;  /* 0x0000003c903e7220 */ /* 0x0c0fe20000410000 */
[----:B------:R-:W-:Y:S01]  /*3cd0*/  FFMA.FTZ R64, R141, R65, -R64 ;  /* 0x000000418d407223 */ /* 0x000fe20000010840 */
[-C--:B------:R-:W-:Y:S01]  /*3ce0*/  FMUL.FTZ R63, R144, R61.reuse ;  /* 0x0000003d903f7220 */ /* 0x080fe20000410000 */
[----:B------:R-:W-:Y:S01]  /*3cf0*/  FADD.FTZ R66, RZ, R66 ;  /* 0x00000042ff427221 */ /* 0x000fe20000010000 */
[----:B------:R-:W-:Y:S01]  /*3d00*/  FFMA.FTZ R62, R145, R61, R62 ;  /* 0x0000003d913e7223 */ /* 0x000fe2000001003e */
[----:B------:R-:W-:Y:S01]  /*3d10*/  FADD.FTZ R64, R5, R64 ;  /* 0x0000004005407221 */ /* 0x000fe20000010000 */
        /* <DEDUP_REMOVED lines=10> */
[CC--:B------:R-:W-:Y:S01]  /*3dc0*/  FMUL.FTZ R62, R140.reuse, R60.reuse ;  /* 0x0000003c8c3e7220 */ /* 0x0c0fe20000410000 */
[----:B------:R-:W-:Y:S01]  /*3dd0*/  FADD.FTZ R67, RZ, R67 ;  /* 0x00000043ff437221 */ /* 0x000fe20000010000 */
[----:B------:R-:W-:Y:S01]  /*3de0*/  FMUL.FTZ R63, R140, R61 ;  /* 0x0000003d8c3f7220 */ /* 0x000fe20000410000 */
[C---:B------:R-:W-:Y:S01]  /*3df0*/  FMUL.FTZ R66, R136.reuse, R65 ;  /* 0x0000004188427220 */ /* 0x040fe20000410000 */
[C---:B------:R-:W-:Y:S01]  /*3e00*/  FFMA.FTZ R62, R141.reuse, R61, R62 ;  /* 0x0000003d8d3e7223 */ /* 0x040fe2000001003e */
[-C--:B------:R-:W-:Y:S01]  /*3e10*/  FMUL.FTZ R64, R136, R67.reuse ;  /* 0x0000004388407220 */ /* 0x080fe20000410000 */
[----:B------:R-:W-:Y:S01]  /*3e20*/  FFMA.FTZ R63, R141, R60, -R63 ;  /* 0x0000003c8d3f7223 */ /* 0x000fe2000001083f */
[C---:B------:R-:W-:Y:S01]  /*3e30*/  FFMA.FTZ R66, R137.reuse, R67, R66 ;  /* 0x0000004389427223 */ /* 0x040fe20000010042 */
[CC--:B------:R-:W-:Y:S01]  /*3e40*/  FMUL.FTZ R60, R138.reuse, R62.reuse ;  /* 0x0000003e8a3c7220 */ /* 0x0c0fe20000410000 */
[----:B------:R-:W-:Y:S01]  /*3e50*/  FFMA.FTZ R65, R137, R65, -R64 ;  /* 0x0000004189417223 */ /* 0x000fe20000010840 */
[-C--:B------:R-:W-:Y:S01]  /*3e60*/  FMUL.FTZ R61, R138, R63.reuse ;  /* 0x0000003f8a3d7220 */ /* 0x080fe20000410000 */
[----:B------:R-:W-:Y:S01]  /*3e70*/  FADD.FTZ R66, RZ, R66 ;  /* 0x00000042ff427221 */ /* 0x000fe20000010000 */
[C---:B------:R-:W-:Y:S01]  /*3e80*/  FFMA.FTZ R60, R139.reuse, R63, -R60 ;  /* 0x0000003f8b3c7223 */ /* 0x040fe2000001083c */
[----:B------:R-:W-:Y:S01]  /*3e90*/  FADD.FTZ R65, R4, R65 ;  /* 0x0000004104417221 */ /* 0x000fe20000010000 */
[----:B------:R-:W-:Y:S01]  /*3ea0*/  FFMA.FTZ R61, R139, R62, R61 ;  /* 0x0000003e8b3d7223 */ /* 0x000fe2000001003d */
[----:B------:R-:W-:Y:S01]  /*3eb0*/  FMUL.FTZ R64, R134, R66 ;  /* 0x0000004286407220 */ /* 0x000fe20000410000 */
[----:B------:R-:W-:Y:S01]  /*3ec0*/  FMUL.FTZ R62, R136, R60 ;  /* 0x0000003c883e7220 */ /* 0x000fe20000410000 */
[----:B------:R-:W-:Y:S01]  /*3ed0*/  FMUL.FTZ R67, R134, R65 ;  /* 0x0000004186437220 */ /* 0x000fe20000410000 */
[----:B------:R-:W-:Y:S01]  /*3ee0*/  FMUL.FTZ R63, R136, R61 ;  /* 0x0000003d883f7220 */ /* 0x000fe20000410000 */
[----:B------:R-:W-:Y:S01]  /*3ef0*/  FFMA.FTZ R64, R135, R65, -R64 ;  /* 0x0000004187407223 */ /* 0x000fe20000010840 */
[----:B------:R-:W-:Y:S01]  /*3f00*/  FFMA.FTZ R62, R137, R61, R62 ;  /* 0x0000003d893e7223 */ /* 0x000fe2000001003e */
[----:B------:R-:W-:Y:S01]  /*3f10*/  FFMA.FTZ R67, R135, R66, R67 ;  /* 0x0000004287437223 */ /* 0x000fe20000010043 */
[----:B------:R-:W-:Y:S01]  /*3f20*/  FFMA.FTZ R63, R137, R60, -R63 ;  /* 0x0000003c893f7223 */ /* 0x000fe2000001083f */
[----:B------:R-:W-:Y:S01]  /*3f30*/  FADD.FTZ R64, R3, R64 ;  /* 0x0000004003407221 */ /* 0x000fe20000010000 */
[C---:B------:R-:W-:Y:S01]  /*3f40*/  FMUL.FTZ R60, R134.reuse, R62 ;  /* 0x0000003e863c7220 */ /* 0x040fe20000410000 */
[----:B------:R-:W-:Y:S01]  /*3f50*/  FADD.FTZ R67, RZ, R67 ;  /* 0x00000043ff437221 */ /* 0x000fe20000010000 */
[-C--:B------:R-:W-:Y:S01]  /*3f60*/  FMUL.FTZ R61, R134, R63.reuse ;  /* 0x0000003f863d7220 */ /* 0x080fe20000410000 */
[C---:B------:R-:W-:Y:S01]  /*3f70*/  FMUL.FTZ R66, R132.reuse, R64 ;  /* 0x0000004084427220 */ /* 0x040fe20000410000 */
[C---:B------:R-:W-:Y:S01]  /*3f80*/  FFMA.FTZ R60, R135.reuse, R63, -R60 ;  /* 0x0000003f873c7223 */ /* 0x040fe2000001083c */
[CC--:B------:R-:W-:Y:S01]  /*3f90*/  FMUL.FTZ R65, R132.reuse, R67.reuse ;  /* 0x0000004384417220 */ /* 0x0c0fe20000410000 */
        /* <DEDUP_REMOVED lines=125> */
.L_x_3294:
        /* <DEDUP_REMOVED lines=13> */
.L_x_3297:
[----:B------:R-:W-:-:S03]  /*4840*/  UMOV UR9, 0xffffffff ;  /* 0xffffffff00097882 */ /* 0x000fc60000000000 */
[----:B------:R-:W-:Y:S05]  /*4850*/  BRA.DIV UR9, `(.L_x_3239) ;  /* 0x0000005a09c87947 */ /* 0x000fea000b800000 */
.L_x_3300:
[----:B------:R-:W-:-:S03]  /*4860*/  UMOV UR9, 0xffffffff ;  /* 0xffffffff00097882 */ /* 0x000fc60000000000 */
[----:B------:R-:W-:Y:S05]  /*4870*/  BRA.DIV UR9, `(.L_x_3240) ;  /* 0x0000005a09e87947 */ /* 0x000fea000b800000 */
.L_x_3303:
[----:B------:R-:W-:-:S03]  /*4880*/  UMOV UR9, 0xffffffff ;  /* 0xffffffff00097882 */ /* 0x000fc60000000000 */
[----:B------:R-:W-:Y:S05]  /*4890*/  BRA.DIV UR9, `(.L_x_3241) ;  /* 0x0000005e09087947 */ /* 0x000fea000b800000 */
.L_x_3306:
        /* <DEDUP_REMOVED lines=10> */
.L_x_3316:
        /* <DEDUP_REMOVED lines=45> */
.L_x_3236:
[----:B------:R-:W-:Y:S05]  /*4c10*/  WARPSYNC.ALL ;  /* 0x0000000000007948 */ /* 0x000fea0003800000 */
[C---:B--2---:R-:W-:Y:S01]  /*4c20*/  FMUL.FTZ R62, R130.reuse, R190 ;  /* 0x000000be823e7220 */ /* 0x044fe20000410000 */
[CC--:B------:R-:W-:Y:S01]  /*4c30*/  FMUL.FTZ R63, R130.reuse, R174.reuse ;  /* 0x000000ae823f7220 */ /* 0x0c0fe20000410000 */
[CC--:B01----:R-:W-:Y:S01]  /*4c40*/  FMUL.FTZ R60, R130.reuse, R111.reuse ;  /* 0x0000006f823c7220 */ /* 0x0c3fe20000410000 */
[C---:B------:R-:W-:Y:S01]  /*4c50*/  FMUL.FTZ R61, R131.reuse, R111 ;  /* 0x0000006f833d7220 */ /* 0x040fe20000410000 */
[C---:B------:R-:W-:Y:S01]  /*4c60*/  FFMA.FTZ R62, R131.reuse, R174, R62 ;  /* 0x000000ae833e7223 */ /* 0x040fe2000001003e */
[C---:B------:R-:W-:Y:S01]  /*4c70*/  FFMA.FTZ R64, R131.reuse, R190, -R63 ;  /* 0x000000be83407223 */ /* 0x040fe2000001083f */
[-C--:B------:R-:W-:Y:S01]  /*4c80*/  FFMA.FTZ R60, R131, R110.reuse, -R60 ;  /* 0x0000006e833c7223 */ /* 0x080fe2000001083c */
[----:B------:R-:W-:Y:S01]  /*4c90*/  FFMA.FTZ R61, -R130, R110, -R61 ;  /* 0x0000006e823d7223 */ /* 0x000fe2000001093d */
[----:B------:R-:W-:Y:S01]  /*4ca0*/  FADD.FTZ R62, R173, R62 ;  /* 0x0000003ead3e7221 */ /* 0x000fe20000010000 */
[----:B------:R-:W-:Y:S01]  /*4cb0*/  FADD.FTZ R64, R189, R64 ;  /* 0x00000040bd407221 */ /* 0x000fe20000010000 */
[----:B------:R-:W-:Y:S01]  /*4cc0*/  BAR.SYNC.DEFER_BLOCKING 0x0 ;  /* 0x0000000000007b1d */ /* 0x000fe20000010000 */
        /* <DEDUP_REMOVED lines=8> */
[----:B------:R-:W-:Y:S01]  /*4d50*/  FMUL.FTZ R61, R134, R68 ;  /* 0x00000044863d7220 */ /* 0x000fe20000410000 */
[----:B------:R-:W-:Y:S01]  /*4d60*/  FADD.FTZ R65, R188, R65 ;  /* 0x00000041bc417221 */ /* 0x000fe20000010000 */
[-C--:B------:R-:W-:Y:S01]  /*4d70*/  FMUL.FTZ R60, R134, R66.reuse ;  /* 0x00000042863c7220 */ /* 0x080fe20000410000 */
[----:B------:R-:W-:Y:S01]  /*4d80*/  FADD.FTZ R63, R172, R63 ;  /* 0x0000003fac3f7221 */ /* 0x000fe20000010000 */
[C---:B------:R-:W-:Y:S01]  /*4d90*/  FFMA.FTZ R61, R135.reuse, R66, R61 ;  /* 0x00000042873d7223 */ /* 0x040fe2000001003d */
[C---:B------:R-:W-:Y:S01]  /*4da0*/  FMUL.FTZ R62, R134.reuse, R65 ;  /* 0x00000041863e7220 */ /* 0x040fe20000410000 */
[C---:B------:R-:W-:Y:S01]  /*4db0*/  FFMA.FTZ R60, R135.reuse, R68, -R60 ;  /* 0x00000044873c7223 */ /* 0x040fe2000001083c */
[----:B------:R-:W-:Y:S01]  /*4dc0*/  FMUL.FTZ R64, R134, R63 ;  /* 0x0000003f86407220 */ /* 0x000fe20000410000 */
[C---:B------:R-:W-:Y:S01]  /*4dd0*/  FMUL.FTZ R67, R136.reuse, R61 ;  /* 0x0000003d88437220 */ /* 0x040fe20000410000 */
[C---:B------:R-:W-:Y:S01]  /*4de0*/  FFMA.FTZ R62, R135.reuse, R63, R62 ;  /* 0x0000003f873e7223 */ /* 0x040fe2000001003e */
[CC--:B------:R-:W-:Y:S01]  /*4df0*/  FMUL.FTZ R66, R136.reuse, R60.reuse ;  /* 0x0000003c88427220 */ /* 0x0c0fe20000410000 */
[----:B------:R-:W-:Y:S01]  /*4e00*/  FFMA.FTZ R64, R135, R65, -R64 ;  /* 0x0000004187407223 */ /* 0x000fe20000010840 */
[----:B------:R-:W-:Y:S01]  /*4e10*/  FFMA.FTZ R67, R137, R60, -R67 ;  /* 0x0000003c89437223 */ /* 0x000fe20000010843 */
[----:B------:R-:W-:Y:S01]  /*4e20*/  FADD.FTZ R62, R171, R62 ;  /* 0x0000003eab3e7221 */ /* 0x000fe20000010000 */
[----:B------:R-:W-:Y:S01]  /*4e30*/  FFMA.FTZ R66, R137, R61, R66 ;  /* 0x0000003d89427223 */ /* 0x000fe20000010042 */
[----:B------:R-:W-:Y:S01]  /*4e40*/  FADD.FTZ R64, R187, R64 ;  /* 0x00000040bb407221 */ /* 0x000fe20000010000 */
[----:B------:R-:W0:Y:S01]  /*4e50*/  LDS.64 R60, [R122+0x8] ;  /* 0x000008007a3c7984 */ /* 0x000e220000000a00 */
[----:B------:R-:W-:Y:S01]  /*4e60*/  FMUL.FTZ R68, R136, R62 ;  /* 0x0000003e88447220 */ /* 0x000fe20000410000 */
[-C--:B------:R-:W-:Y:S01]  /*4e70*/  FMUL.FTZ R70, R138, R67.reuse ;  /* 0x000000438a467220 */ /* 0x080fe20000410000 */
[----:B------:R-:W-:Y:S01]  /*4e80*/  FMUL.FTZ R63, R136, R64 ;  /* 0x00000040883f7220 */ /* 0x000fe20000410000 */
[----:B------:R-:W-:Y:S01]  /*4e90*/  FMUL.FTZ R72, R138, R66 ;  /* 0x000000428a487220 */ /* 0x000fe20000410000 */
[----:B------:R-:W-:Y:S01]  /*4ea0*/  FFMA.FTZ R65, R137, R64, -R68 ;  /* 0x0000004089417223 */ /* 0x000fe20000010844 */
[----:B------:R-:W-:Y:S01]  /*4eb0*/  FFMA.FTZ R70, R139, R66, R70 ;  /* 0x000000428b467223 */ /* 0x000fe20000010046 */
[----:B------:R-:W-:Y:S01]  /*4ec0*/  FFMA.FTZ R63, R137, R62, R63 ;  /* 0x0000003e893f7223 */ /* 0x000fe2000001003f */
[----:B------:R-:W-:Y:S01]  /*4ed0*/  FFMA.FTZ R72, R139, R67, -R72 ;  /* 0x000000438b487223 */ /* 0x000fe20000010848 */
[----:B------:R-:W-:Y:S01]  /*4ee0*/  FADD.FTZ R65, R186, R65 ;  /* 0x00000041ba417221 */ /* 0x000fe20000010000 */
[----:B------:R-:W-:Y:S01]  /*4ef0*/  FMUL.FTZ R64, R140, R70 ;  /* 0x000000468c407220 */ /* 0x000fe20000410000 */
[----:B------:R-:W-:Y:S01]  /*4f00*/  FADD.FTZ R63, R170, R63 ;  /* 0x0000003faa3f7221 */ /* 0x000fe20000010000 */
[-C--:B------:R-:W-:Y:S01]  /*4f10*/  FMUL.FTZ R67, R140, R72.reuse ;  /* 0x000000488c437220 */ /* 0x080fe20000410000 */
        /* <DEDUP_REMOVED lines=8> */
[----:B------:R-:W-:Y:S01]  /*4fa0*/  FADD.FTZ R62, R169, R62 ;  /* 0x0000003ea93e7221 */ /* 0x000fe20000010000 */
[----:B------:R-:W-:Y:S01]  /*4fb0*/  FFMA.FTZ R67, R143, R67, R66 ;  /* 0x000000438f437223 */ /* 0x000fe20000010042 */
[----:B------:R-:W-:Y:S01]  /*4fc0*/  FADD.FTZ R64, R185, R64 ;  /* 0x00000040b9407221 */ /* 0x000fe20000010000 */
[----:B------:R-:W-:Y:S01]  /*4fd0*/  FFMA.FTZ R72, R143, R72, -R63 ;  /* 0x000000488f487223 */ /* 0x000fe2000001083f */
[----:B------:R-:W-:Y:S01]  /*4fe0*/  FMUL.FTZ R66, R140, R62 ;  /* 0x0000003e8c427220 */ /* 0x000fe20000410000 */
[-C--:B------:R-:W-:Y:S01]  /*4ff0*/  FMUL.FTZ R70, R144, R67.reuse ;  /* 0x0000004390467220 */ /* 0x080fe20000410000 */
[----:B------:R-:W-:Y:S01]  /*5000*/  FMUL.FTZ R63, R140, R64 ;  /* 0x000000408c3f7220 */ /* 0x000fe20000410000 */
[----:B------:R-:W-:Y:S01]  /*5010*/  FMUL.FTZ R68, R144, R72 ;  /* 0x0000004890447220 */ /* 0x000fe20000410000 */
[----:B------:R-:W-:Y:S01]  /*5020*/  FFMA.FTZ R65, R141, R64, -R66 ;  /* 0x000000408d417223 */ /* 0x000fe20000010842 */
[----:B------:R-:W-:Y:S01]  /*5030*/  FFMA.FTZ R70, R145, R72, -R70 ;  /* 0x0000004891467223 */ /* 0x000fe20000010846 */
[----:B------:R-:W-:Y:S01]  /*5040*/  FFMA.FTZ R63, R141, R62, R63 ;  /* 0x0000003e8d3f7223 */ /* 0x000fe2000001003f */
[----:B------:R-:W-:Y:S01]  /*5050*/  FFMA.FTZ R68, R145, R67, R68 ;  /* 0x0000004391447223 */ /* 0x000fe20000010044 */
[----:B------:R-:W-:Y:S01]  /*5060*/  FADD.FTZ R65, R184, R65 ;  /* 0x00000041b8417221 */ /* 0x000fe20000010000 */
[----:B------:R-:W-:Y:S01]  /*5070*/  FMUL.FTZ R64, R146, R70 ;  /* 0x0000004692407220 */ /* 0x000fe20000410000 */
[----:B------:R-:W-:Y:S01]  /*5080*/  FADD.FTZ R63, R168, R63 ;  /* 0x0000003fa83f7221 */ /* 0x000fe20000010000 */
[-C--:B------:R-:W-:Y:S01]  /*5090*/  FMUL.FTZ R67, R146, R68.reuse ;  /* 0x0000004492437220 */ /* 0x080fe20000410000 */
[C---:B------:R-:W-:Y:S01]  /*50a0*/  FMUL.FTZ R62, R142.reuse, R65 ;  /* 0x000000418e3e7220 */ /* 0x040fe20000410000 */
[C---:B------:R-:W-:Y:S01]  /*50b0*/  FFMA.FTZ R68, R147.reuse, R68, R64 ;  /* 0x0000004493447223 */ /* 0x040fe20000010040 */
[-C--:B------:R-:W-:Y:S01]  /*50c0*/  FMUL.FTZ R66, R142, R63.reuse ;  /* 0x0000003f8e427220 */ /* 0x080fe20000410000 */
[----:B------:R-:W-:Y:S01]  /*50d0*/  FFMA.FTZ R67, R147, R70, -R67 ;  /* 0x0000004693437223 */ /* 0x000fe20000010843 */
[----:B------:R-:W-:Y:S01]  /*50e0*/  FFMA.FTZ R64, R143, R63, R62 ;  /* 0x0000003f8f407223 */ /* 0x000fe2000001003e */
[C---:B0-----:R-:W-:Y:S01]  /*50f0*/  FMUL.FTZ R62, R81.reuse, R60 ;  /* 0x0000003c513e7220 */ /* 0x041fe20000410000 */
[----:B------:R-:W-:Y:S01]  /*5100*/  FMUL.FTZ R63, R81, R61 ;  /* 0x0000003d513f7220 */ /* 0x000fe20000410000 */
[----:B------:R-:W-:Y:S01]  /*5110*/  FMUL.FTZ R70, R148, R68 ;  /* 0x0000004494467220 */ /* 0x000fe20000410000 */
[----:B------:R-:W-:Y:S01]  /*5120*/  FFMA.FTZ R66, R143, R65, -R66 ;  /* 0x000000418f427223 */ /* 0x000fe20000010842 */
[C---:B------:R-:W-:Y:S01]  /*5130*/  FFMA.FTZ R62, R80.reuse, R61, R62 ;  /* 0x0000003d503e7223 */ /* 0x040fe2000001003e */
[----:B------:R-:W-:Y:S01]  /*5140*/  FFMA.FTZ R218, R80, R60, -R63 ;  /* 0x0000003c50da7223 */ /* 0x000fe2000001083f */
[-C--:B------:R-:W-:Y:S01]  /*5150*/  FMUL.FTZ R61, R148, R67.reuse ;  /* 0x00000043943d7220 */ /* 0x080fe20000410000 */
[----:B------:R-:W-:Y:S01]  /*5160*/  FFMA.FTZ R70, R149, R67, -R70 ;  /* 0x0000004395467223 */ /* 0x000fe20000010846 */
[----:B------:R-:W-:Y:S01]  /*5170*/  FADD.FTZ R203, RZ, R62 ;  /* 0x0000003effcb7221 */ /* 0x000fe20000010000 */
[----:B------:R-:W-:Y:S01]  /*5180*/  FFMA.FTZ R218, R59, R116, R218 ;  /* 0x000000743bda7223 */ /* 0x000fe200000100da */
[----:B------:R-:W-:Y:S01]  /*5190*/  FFMA.FTZ R68, R149, R68, R61 ;  /* 0x0000004495447223 */ /* 0x000fe2000001003d */
[----:B------:R-:W-:Y:S01]  /*51a0*/  FMUL.FTZ R62, R150, R70 ;  /* 0x00000046963e7220 */ /* 0x000fe20000410000 */
[CC--:B------:R-:W-:Y:S01]  /*51b0*/  FMUL.FTZ R61, R158.reuse, R203.reuse ;  /* 0x000000cb9e3d7220 */ /* 0x0c0fe20000410000 */
[----:B------:R-:W-:Y:S01]  /*51c0*/  FMUL.FTZ R60, R158, R218 ;  /* 0x000000da9e3c7220 */ /* 0x000fe20000410000 */
[----:B------:R-:W-:Y:S01]  /*51d0*/  FMUL.FTZ R63, R150, R68 ;  /* 0x00000044963f7220 */ /* 0x000fe20000410000 */
[----:B------:R-:W-:Y:S01]  /*51e0*/  FADD.FTZ R66, R183, R66 ;  /* 0x00000042b7427221 */ /* 0x000fe20000010000 */
[C---:B------:R-:W-:Y:S01]  /*51f0*/  FFMA.FTZ R216, R159.reuse, R218, -R61 ;  /* 0x000000da9fd87223 */ /* 0x040fe2000001083d */
[----:B------:R-:W-:Y:S01]  /*5200*/  FFMA.FTZ R60, R159, R203, R60 ;  /* 0x000000cb9f3c7223 */ /* 0x000fe2000001003c */
[C---:B------:R-:W-:Y:S01]  /*5210*/  FFMA.FTZ R70, R151.reuse, R70, -R63 ;  /* 0x0000004697467223 */ /* 0x040fe2000001083f */
[----:B------:R-:W-:Y:S01]  /*5220*/  FFMA.FTZ R68, R151, R68, R62 ;  /* 0x0000004497447223 */ /* 0x000fe2000001003e */
[----:B------:R-:W-:Y:S01]  /*5230*/  FFMA.FTZ R216, R51, R90, R216 ;  /* 0x0000005a33d87223 */ /* 0x000fe200000100d8 */
[----:B------:R-:W-:Y:S01]  /*5240*/  FADD.FTZ R200, RZ, R60 ;  /* 0x0000003cffc87221 */ /* 0x000fe20000010000 */
[----:B------:R-:W-:Y:S01]  /*5250*/  FADD.FTZ R64, R167, R64 ;  /* 0x00000040a7407221 */ /* 0x000fe20000010000 */
[----:B------:R-:W-:Y:S01]  /*5260*/  FMUL.FTZ R62, R144, R66 ;  /* 0x00000042903e7220 */ /* 0x000fe20000410000 */
[C---:B------:R-:W-:Y:S01]  /*5270*/  FMUL.FTZ R61, R156.reuse, R216 ;  /* 0x000000d89c3d7220 */ /* 0x040fe20000410000 */
[----:B------:R-:W-:Y:S01]  /*5280*/  FMUL.FTZ R60, R156, R200 ;  /* 0x000000c89c3c7220 */ /* 0x000fe20000410000 */
[-C--:B------:R-:W-:Y:S01]  /*5290*/  FMUL.FTZ R65, R144, R64.reuse ;  /* 0x0000004090417220 */ /* 0x080fe20000410000 */
[----:B------:R-:W-:Y:S01]  /*52a0*/  FFMA.FTZ R63, R145, R64, R62 ;  /* 0x00000040913f7223 */ /* 0x000fe2000001003e */
        /* <DEDUP_REMOVED lines=9> */
[-C--:B------:R-:W-:Y:S01]  /*5340*/  FMUL.FTZ R62, R154, R215.reuse ;  /* 0x000000d79a3e7220 */ /* 0x080fe20000410000 */
[----:B------:R-:W-:Y:S01]  /*5350*/  FFMA.FTZ R70, R153, R70, -R61 ;  /* 0x0000004699467223 */ /* 0x000fe2000001083d */
[----:B------:R-:W-:Y:S01]  /*5360*/  FADD.FTZ R65, R182, R65 ;  /* 0x00000041b6417221 */ /* 0x000fe20000010000 */
[C---:B------:R-:W-:Y:S01]  /*5370*/  FFMA.FTZ R61, R155.reuse, R215, -R60 ;  /* 0x000000d79b3d7223 */ /* 0x040fe2000001083c */
[----:B------:R-:W-:Y:S01]  /*5380*/  FFMA.FTZ R62, R155, R201, R62 ;  /* 0x000000c99b3e7223 */ /* 0x000fe2000001003e */
[----:B------:R-:W-:Y:S01]  /*5390*/  FADD.FTZ R63, R166, R63 ;  /* 0x0000003fa63f7221 */ /* 0x000fe20000010000 */
[----:B------:R-:W-:Y:S01]  /*53a0*/  FMUL.FTZ R60, R146, R65 ;  /* 0x00000041923c7220 */ /* 0x000fe20000410000 */
[----:B------:R-:W-:Y:S01]  /*53b0*/  FADD.FTZ R214, R12, R61 ;  /* 0x0000003d0cd67221 */ /* 0x000fe20000010000 */
[----:B------:R-:W-:Y:S01]  /*53c0*/  FADD.FTZ R198, RZ, R62 ;  /* 0x0000003effc67221 */ /* 0x000fe20000010000 */
[-C--:B------:R-:W-:Y:S01]  /*53d0*/  FMUL.FTZ R62, R146, R63.reuse ;  /* 0x0000003f923e7220 */ /* 0x080fe20000410000 */
[C---:B------:R-:W-:Y:S01]  /*53e0*/  FFMA.FTZ R66, R147.reuse, R63, R60 ;  /* 0x0000003f93427223 */ /* 0x040fe2000001003c */
[C---:B------:R-:W-:Y:S01]  /*53f0*/  FMUL.FTZ R61, R152.reuse, R214 ;  /* 0x000000d6983d7220 */ /* 0x040fe20000410000 */
[----:B------:R-:W-:Y:S01]  /*5400*/  FMUL.FTZ R60, R152, R198 ;  /* 0x000000c6983c7220 */ /* 0x000fe20000410000 */
[----:B------:R-:W-:Y:S01]  /*5410*/  FFMA.FTZ R68, R147, R65, -R62 ;  /* 0x0000004193447223 */ /* 0x000fe2000001083e */
[C---:B------:R-:W-:Y:S01]  /*5420*/  FMUL.FTZ R62, R154.reuse, R64 ;  /* 0x000000409a3e7220 */ /* 0x040fe20000410000 */
[C---:B------:R-:W-:Y:S01]  /*5430*/  FFMA.FTZ R61, R153.reuse, R198, R61 ;  /* 0x000000c6993d7223 */ /* 0x040fe2000001003d */
[----:B------:R-:W-:Y:S01]  /*5440*/  FFMA.FTZ R60, R153, R214, -R60 ;  /* 0x000000d6993c7223 */ /* 0x000fe2000001083c */
[-C--:B------:R-:W-:Y:S01]  /*5450*/  FMUL.FTZ R63, R154, R70.reuse ;  /* 0x000000469a3f7220 */ /* 0x080fe20000410000 */
[----:B------:R-:W-:Y:S01]  /*5460*/  FFMA.FTZ R70, R155, R70, -R62 ;  /* 0x000000469b467223 */ /* 0x000fe2000001083e */
[----:B------:R-:W-:Y:S01]  /*5470*/  FADD.FTZ R199, RZ, R61 ;  /* 0x0000003dffc77221 */ /* 0x000fe20000010000 */
[----:B------:R-:W-:Y:S01]  /*5480*/  FADD.FTZ R213, R11, R60 ;  /* 0x0000003c0bd57221 */ /* 0x000fe20000010000 */
[----:B------:R-:W-:Y:S01]  /*5490*/  FFMA.FTZ R63, R155, R64, R63 ;  /* 0x000000409b3f7223 */ /* 0x000fe2000001003f */
[----:B------:R-:W-:Y:S01]  /*54a0*/  FMUL.FTZ R60, R156, R70 ;  /* 0x000000469c3c7220 */ /* 0x000fe20000410000 */
[C---:B------:R-:W-:Y:S01]  /*54b0*/  FMUL.FTZ R62, R150.reuse, R199 ;  /* 0x000000c7963e7220 */ /* 0x040fe20000410000 */
[----:B------:R-:W-:Y:S01]  /*54c0*/  FMUL.FTZ R64, R150, R213 ;  /* 0x000000d596407220 */ /* 0x000fe20000410000 */
[-C--:B------:R-:W-:Y:S01]  /*54d0*/  FMUL.FTZ R61, R156, R63.reuse ;  /* 0x0000003f9c3d7220 */ /* 0x080fe20000410000 */
[----:B------:R-:W-:Y:S01]  /*54e0*/  FFMA.FTZ R60, R157, R63, R60 ;  /* 0x0000003f9d3c7223 */ /* 0x000fe2000001003c */
[C---:B------:R-:W-:Y:S01]  /*54f0*/  FFMA.FTZ R63, R151.reuse, R213, -R62 ;  /* 0x000000d5973f7223 */ /* 0x040fe2000001083e */
[----:B------:R-:W-:Y:S01]  /*5500*/  FFMA.FTZ R64, R151, R199, R64 ;  /* 0x000000c797407223 */ /* 0x000fe20000010040 */
[----:B------:R-:W-:Y:S01]  /*5510*/  FADD.FTZ R66, R165, R66 ;  /* 0x00000042a5427221 */ /* 0x000fe20000010000 */
[----:B------:R-:W-:Y:S01]  /*5520*/  FADD.FTZ R68, R181, R68 ;  /* 0x00000044b5447221 */ /* 0x000fe20000010000 */
[----:B------:R-:W-:Y:S01]  /*5530*/  FADD.FTZ R212, R10, R63 ;  /* 0x0000003f0ad47221 */ /* 0x000fe20000010000 */
[----:B------:R-:W-:Y:S01]  /*5540*/  FADD.FTZ R196, RZ, R64 ;  /* 0x00000040ffc47221 */ /* 0x000fe20000010000 */
[C---:B------:R-:W-:Y:S01]  /*5550*/  FMUL.FTZ R62, R148.reuse, R66 ;  /* 0x00000042943e7220 */ /* 0x040fe20000410000 */
[C---:B------:R-:W-:Y:S01]  /*5560*/  FMUL.FTZ R67, R148.reuse, R68 ;  /* 0x0000004494437220 */ /* 0x040fe20000410000 */
[C---:B------:R-:W-:Y:S01]  /*5570*/  FMUL.FTZ R65, R148.reuse, R212 ;  /* 0x000000d494417220 */ /* 0x040fe20000410000 */
[----:B------:R-:W-:Y:S01]  /*5580*/  FMUL.FTZ R63, R148, R196 ;  /* 0x000000c4943f7220 */ /* 0x000fe20000410000 */
[C---:B------:R-:W-:Y:S01]  /*5590*/  FFMA.FTZ R69, R149.reuse, R68, -R62 ;  /* 0x0000004495457223 */ /* 0x040fe2000001083e */
[C---:B------:R-:W-:Y:S01]  /*55a0*/  FFMA.FTZ R67, R149.reuse, R66, R67 ;  /* 0x0000004295437223 */ /* 0x040fe20000010043 */
[C---:B------:R-:W-:Y:S01]  /*55b0*/  FFMA.FTZ R65, R149.reuse, R196, R65 ;  /* 0x000000c495417223 */ /* 0x040fe20000010041 */
[----:B------:R-:W-:Y:S01]  /*55c0*/  FFMA.FTZ R62, R149, R212, -R63 ;  /* 0x000000d4953e7223 */ /* 0x000fe2000001083f */
[----:B------:R-:W-:Y:S01]  /*55d0*/  FADD.FTZ R69, R180, R69 ;  /* 0x00000045b4457221 */ /* 0x000fe20000010000 */
[----:B------:R-:W-:Y:S01]  /*55e0*/  FADD.FTZ R67, R164, R67 ;  /* 0x00000043a4437221 */ /* 0x000fe20000010000 */
[----:B------:R-:W-:Y:S01]  /*55f0*/  FADD.FTZ R197, RZ, R65 ;  /* 0x00000041ffc57221 */ /* 0x000fe20000010000 */
[----:B------:R-:W-:Y:S01]  /*5600*/  FADD.FTZ R211, R9, R62 ;  /* 0x0000003e09d37221 */ /* 0x000fe20000010000 */
[C---:B------:R-:W-:Y:S01]  /*5610*/  FMUL.FTZ R66, R150.reuse, R69 ;  /* 0x0000004596427220 */ /* 0x040fe20000410000 */
[----:B------:R-:W-:Y:S01]  /*5620*/  FMUL.FTZ R68, R150, R67 ;  /* 0x0000004396447220 */ /* 0x000fe20000410000 */
[C---:B------:R-:W-:Y:S01]  /*5630*/  FMUL.FTZ R62, R146.reuse, R197 ;  /* 0x000000c5923e7220 */ /* 0x040fe20000410000 */
[----:B------:R-:W-:Y:S01]  /*5640*/  FMUL.FTZ R64, R146, R211 ;  /* 0x000000d392407220 */ /* 0x000fe20000410000 */
[C---:B------:R-:W-:Y:S01]  /*5650*/  FFMA.FTZ R66, R151.reuse, R67, R66 ;  /* 0x0000004397427223 */ /* 0x040fe20000010042 */
[----:B------:R-:W-:Y:S01]  /*5660*/  FFMA.FTZ R68, R151, R69, -R68 ;  /* 0x0000004597447223 */ /* 0x000fe20000010844 */
[C---:B------:R-:W-:Y:S01]  /*5670*/  FFMA.FTZ R63, R147.reuse, R211, -R62 ;  /* 0x000000d3933f7223 */ /* 0x040fe2000001083e */
[----:B------:R-:W-:Y:S01]  /*5680*/  FFMA.FTZ R64, R147, R197, R64 ;  /* 0x000000c593407223 */ /* 0x000fe20000010040 */
[----:B------:R-:W-:Y:S01]  /*5690*/  FADD.FTZ R66, R163, R66 ;  /* 0x00000042a3427221 */ /* 0x000fe20000010000 */
[----:B------:R-:W-:Y:S01]  /*56a0*/  FADD.FTZ R68, R179, R68 ;  /* 0x00000044b3447221 */ /* 0x000fe20000010000 */
        /* <DEDUP_REMOVED lines=17> */
[-C--:B------:R-:W-:Y:S01]  /*57c0*/  FMUL.FTZ R64, R142, R208.reuse ;  /* 0x000000d08e407220 */ /* 0x080fe20000410000 */
        /* <DEDUP_REMOVED lines=12> */
[----:B------:R-:W-:Y:S01]  /*5890*/  UISETP.GE.AND UP0, UPT, UR22, UR33, UPT ;  /* 0x000000211600728c */ /* 0x000fe2000bf06270 */
[----:B------:R-:W-:Y:S01]  /*58a0*/  FFMA.FTZ R65, R157, R68, -R65 ;  /* 0x000000449d417223 */ /* 0x000fe20000010841 */
[C---:B------:R-:W-:Y:S01]  /*58b0*/  FFMA.FTZ R62, R141.reuse, R192, R62 ;  /* 0x000000c08d3e7223 */ /* 0x040fe2000001003e */
[----:B------:R-:W-:Y:S01]  /*58c0*/  FFMA.FTZ R204, R141, R206, -R63 ;  /* 0x000000ce8dcc7223 */ /* 0x000fe2000001083f */
[----:B------:R-:W-:Y:S01]  /*58d0*/  FFMA.FTZ R63, R157, R66, R64 ;  /* 0x000000429d3f7223 */ /* 0x000fe20000010040 */
[----:B------:R-:W-:Y:S01]  /*58e0*/  FADD.FTZ R65, R176, R65 ;  /* 0x00000041b0417221 */ /* 0x000fe20000010000 */
[----:B------:R-:W-:Y:S01]  /*58f0*/  FADD.FTZ R193, RZ, R62 ;  /* 0x0000003effc17221 */ /* 0x000fe20000010000 */
[----:B------:R-:W-:Y:S01]  /*5900*/  FADD.FTZ R204, R5, R204 ;  /* 0x000000cc05cc7221 */ /* 0x000fe20000010000 */
[----:B------:R-:W-:Y:S01]  /*5910*/  FADD.FTZ R63, R160, R63 ;  /* 0x0000003fa03f7221 */ /* 0x000fe20000010000 */
[----:B------:R-:W-:Y:S01]  /*5920*/  PLOP3.LUT P0, PT, PT, PT, UP0, 0x80, 0x8 ;  /* 0x000000000008781c */ /* 0x000fe20003f0f008 */
[C---:B------:R-:W-:Y:S01]  /*5930*/  FMUL.FTZ R62, R138.reuse, R193 ;  /* 0x000000c18a3e7220 */ /* 0x040fe20000410000 */
[-C--:B------:R-:W-:Y:S01]  /*5940*/  FMUL.FTZ R64, R138, R204.reuse ;  /* 0x000000cc8a407220 */ /* 0x080fe20000410000 */
[----:B------:R-:W-:Y:S01]  /*5950*/  FMUL.FTZ R66, R158, R65 ;  /* 0x000000419e427220 */ /* 0x000fe20000410000 */
[----:B------:R-:W-:Y:S01]  /*5960*/  ISETP.NE.OR P0, PT, R124, RZ, P0 ;  /* 0x000000ff7c00720c */ /* 0x000fe20000705670 */
[C---:B------:R-:W-:Y:S01]  /*5970*/  FFMA.FTZ R209, R139.reuse, R204, -R62 ;  /* 0x000000cc8bd17223 */ /* 0x040fe2000001083e */
[----:B------:R-:W-:Y:S01]  /*5980*/  FFMA.FTZ R64, R139, R193, R64 ;  /* 0x000000c18b407223 */ /* 0x000fe20000010040 */
[----:B------:R-:W-:Y:S01]  /*5990*/  FFMA.FTZ R61, R157, R70, -R61 ;  /* 0x000000469d3d7223 */ /* 0x000fe2000001083d */
[----:B------:R-:W-:-:S02]  /*59a0*/  HFMA2 R80, -RZ, RZ, 1.875, 0 ;  /* 0x3f800000ff507431 */ /* 0x000fc400000001ff */
[----:B------:R-:W-:Y:S01]  /*59b0*/  FFMA.FTZ R209, R46, R87, R209 ;  /* 0x000000572ed17223 */ /* 0x000fe200000100d1 */
[----:B------:R-:W-:Y:S01]  /*59c0*/  FADD.FTZ R202, RZ, R64 ;  /* 0x00000040ffca7221 */ /* 0x000fe20000010000 */
[----:B------:R-:W-:Y:S01]  /*59d0*/  ISETP.GT.U32.AND P2, PT, R125, 0x1f, PT ;  /* 0x0000001f7d00780c */ /* 0x000fe20003f44070 */
[----:B------:R-:W-:Y:S01]  /*59e0*/  FFMA.FTZ R70, R159, R63, R66 ;  /* 0x0000003f9f467223 */ /* 0x000fe20000010042 */
[C---:B------:R-:W-:Y:S01]  /*59f0*/  FMUL.FTZ R64, R136.reuse, R209 ;  /* 0x000000d188407220 */ /* 0x040fe20000410000 */
[----:B------:R-:W-:Y:S01]  /*5a00*/  FMUL.FTZ R62, R136, R202 ;  /* 0x000000ca883e7220 */ /* 0x000fe20000410000 */
[C---:B------:R-:W-:Y:S01]  /*5a10*/  FMUL.FTZ R66, R158.reuse, R61 ;  /* 0x0000003d9e427220 */ /* 0x040fe20000410000 */
[C---:B------:R-:W-:Y:S01]  /*5a20*/  FMUL.FTZ R68, R158.reuse, R60 ;  /* 0x0000003c9e447220 */ /* 0x040fe20000410000 */
[C---:B------:R-:W-:Y:S01]  /*5a30*/  FFMA.FTZ R64, R137.reuse, R202, R64 ;  /* 0x000000ca89407223 */ /* 0x040fe20000010040 */
[----:B------:R-:W-:Y:S01]  /*5a40*/  FFMA.FTZ R207, R137, R209, -R62 ;  /* 0x000000d189cf7223 */ /* 0x000fe2000001083e */
[----:B------:R-:W-:Y:S01]  /*5a50*/  FMUL.FTZ R62, R158, R63 ;  /* 0x0000003f9e3e7220 */ /* 0x000fe20000410000 */
[----:B------:R-:W-:Y:S01]  /*5a60*/  VOTEU.ALL UP0, P0 ;  /* 0x0000000000ff7886 */ /* 0x000fe20000000000 */
[----:B------:R-:W-:Y:S01]  /*5a70*/  FADD.FTZ R205, RZ, R64 ;  /* 0x00000040ffcd7221 */ /* 0x000fe20000010000 */
[----:B------:R-:W-:Y:S01]  /*5a80*/  FADD.FTZ R207, R4, R207 ;  /* 0x000000cf04cf7221 */ /* 0x000fe20000010000 */
[----:B------:R-:W-:Y:S01]  /*5a90*/  FFMA.FTZ R72, R159, R65, -R62 ;  /* 0x000000419f487223 */ /* 0x000fe2000001083e */
[----:B------:R-:W-:Y:S01]  /*5aa0*/  CS2R R82, SRZ ;  /* 0x0000000000527805 */ /* 0x000fe2000001ff00 */
[C---:B------:R-:W-:Y:S01]  /*5ab0*/  FMUL.FTZ R62, R134.reuse, R205 ;  /* 0x000000cd863e7220 */ /* 0x040fe20000410000 */
[-C--:B------:R-:W-:Y:S01]  /*5ac0*/  FMUL.FTZ R64, R134, R207.reuse ;  /* 0x000000cf86407220 */ /* 0x080fe20000410000 */
[----:B------:R-:W-:Y:S01]  /*5ad0*/  @!UP0 ULEA UR9, UR8, UR10, 0x4 ;  /* 0x0000000a08098291 */ /* 0x000fe2000f8e20ff */
[----:B------:R-:W-:Y:S01]  /*5ae0*/  MOV R81, RZ ;  /* 0x000000ff00517202 */ /* 0x000fe20000000f00 */
[C---:B------:R-:W-:Y:S01]  /*5af0*/  FFMA.FTZ R62, R135.reuse, R207, -R62 ;  /* 0x000000cf873e7223 */ /* 0x040fe2000001083e */
[----:B------:R-:W-:Y:S01]  /*5b00*/  FFMA.FTZ R64, R135, R205, R64 ;  /* 0x000000cd87407223 */ /* 0x000fe20000010040 */
[C---:B------:R-:W-:Y:S01]  /*5b10*/  FFMA.FTZ R60, R159.reuse, R60, R66 ;  /* 0x0000003c9f3c7223 */ /* 0x040fe20000010042 */
[----:B------:R-:W-:Y:S01]  /*5b20*/  FFMA.FTZ R61, R159, R61, -R68 ;  /* 0x0000003d9f3d7223 */ /* 0x000fe20000010844 */
[----:B------:R-:W-:Y:S01]  /*5b30*/  FADD.FTZ R222, R3, R62 ;  /* 0x0000003e03de7221 */ /* 0x000fe20000010000 */
[----:B------:R-:W-:Y:S01]  /*5b40*/  FADD.FTZ R220, RZ, R64 ;  /* 0x00000040ffdc7221 */ /* 0x000fe20000010000 */
[----:B------:R-:W-:Y:S01]  /*5b50*/  FADD.FTZ R62, R191, R70 ;  /* 0x00000046bf3e7221 */ /* 0x000fe20000010000 */
[----:B------:R-:W-:Y:S01]  /*5b60*/  FADD.FTZ R63, R175, R72 ;  /* 0x00000048af3f7221 */ /* 0x000fe20000010000 */
[C---:B------:R-:W-:Y:S01]  /*5b70*/  FMUL.FTZ R64, R132.reuse, R222 ;  /* 0x000000de84407220 */ /* 0x040fe20000410000 */
[-C--:B------:R-:W-:Y:S01]  /*5b80*/  FMUL.FTZ R65, R132, R220.reuse ;  /* 0x000000dc84417220 */ /* 0x080fe20000410000 */
[----:B------:R-:W0:Y:S02]  /*5b90*/  @!P0 LDS.128 R80, [UR9+0x3910] ;  /* 0x00391009ff508984 */ /* 0x000e240008000c00 */
[C---:B------:R-:W-:Y:S01]  /*5ba0*/  FFMA.FTZ R64, R133.reuse, R220, R64 ;  /* 0x000000dc85407223 */ /* 0x040fe20000010040 */
[----:B------:R-:W-:Y:S01]  /*5bb0*/  FFMA.FTZ R65, R133, R222, -R65 ;  /* 0x000000de85417223 */ /* 0x000fe20000010841 */
[----:B------:R1:W-:Y:S02]  /*5bc0*/  STS.128 [R122+0xa10], R60 ;  /* 0x000a103c7a007388 */ /* 0x0003e40000000c00 */
[----:B------:R-:W-:Y:S01]  /*5bd0*/  FADD.FTZ R223, RZ, R64 ;  /* 0x00000040ffdf7221 */ /* 0x000fe20000010000 */
[----:B------:R-:W-:-:S03]  /*5be0*/  FFMA.FTZ R221, R52, R109, R65 ;  /* 0x0000006d34dd7223 */ /* 0x000fc60000010041 */
[C---:B------:R-:W-:Y:S01]  /*5bf0*/  FMUL.FTZ R64, R130.reuse, R223 ;  /* 0x000000df82407220 */ /* 0x040fe20000410000 */
[----:B------:R-:W-:-:S03]  /*5c00*/  FMUL.FTZ R66, R130, R221 ;  /* 0x000000dd82427220 */ /* 0x000fc60000410000 */
[C---:B------:R-:W-:Y:S01]  /*5c10*/  FFMA.FTZ R217, R131.reuse, R221, -R64 ;  /* 0x000000dd83d97223 */ /* 0x040fe20000010840 */
[----:B------:R-:W-:-:S03]  /*5c20*/  FFMA.FTZ R219, R131, R223, R66 ;  /* 0x000000df83db7223 */ /* 0x000fc60000010042 */
        /* <DEDUP_REMOVED lines=44> */
.L_x_3321:
        /* <DEDUP_REMOVED lines=13> */
.L_x_3246:
[----:B------:R-:W-:Y:S05]  /*5fc0*/  BSYNC.RECONVERGENT B0 ;  /* 0x0000000000007941 */ /* 0x000fea0003800200 */
.L_x_3245:
[----:B------:R-:W-:-:S03]  /*5fd0*/  UMOV UR9, 0xffffffff ;  /* 0xffffffff00097882 */ /* 0x000fc60000000000 */
[----:B------:R-:W-:Y:S05]  /*5fe0*/  BRA.DIV UR9, `(.L_x_3247) ;  /* 0x0000004a09847947 */ /* 0x000fea000b800000 */
[----:B--2---:R2:W1:Y:S04]  /*5ff0*/  SHFL.DOWN PT, R72, R79, 0x2, 0x1f ;  /* 0x08401f004f487f89 */ /* 0x00446800000e0000 */
[----:B---3--:R2:W3:Y:S04]  /*6000*/  SHFL.DOWN PT, R73, R78, 0x2, 0x1f ;  /* 0x08401f004e497f89 */ /* 0x0084e800000e0000 */
[----:B----4-:R2:W4:Y:S04]  /*6010*/  SHFL.DOWN PT, R74, R77, 0x2, 0x1f ;  /* 0x08401f004d4a7f89 */ /* 0x01052800000e0000 */
[----:B0-----:R2:W0:Y:S02]  /*6020*/  SHFL.DOWN PT, R224, R76, 0x2, 0x1f ;  /* 0x08401f004ce07f89 */ /* 0x00142400000e0000 */
.L_x_3327:
        /* <DEDUP_REMOVED lines=13> */
.L_x_3249:
[----:B------:R-:W-:Y:S05]  /*6100*/  BSYNC.RECONVERGENT B0 ;  /* 0x0000000000007941 */ /* 0x000fea0003800200 */
.L_x_3248:
[----:B------:R-:W-:-:S03]  /*6110*/  UMOV UR9, 0xffffffff ;  /* 0xffffffff00097882 */ /* 0x000fc60000000000 */
[----:B------:R-:W-:Y:S05]  /*6120*/  BRA.DIV UR9, `(.L_x_3250) ;  /* 0x0000004a09a47947 */ /* 0x000fea000b800000 */
[----:B-1----:R1:W1:Y:S04]  /*6130*/  SHFL.DOWN PT, R72, R79, 0x4, 0x1f ;  /* 0x08801f004f487f89 */ /* 0x00226800000e0000 */
[----:B---3--:R3:W1:Y:S04]  /*6140*/  SHFL.DOWN PT, R73, R78, 0x4, 0x1f ;  /* 0x08801f004e497f89 */ /* 0x00866800000e0000 */
[----:B----4-:R3:W4:Y:S04]  /*6150*/  SHFL.DOWN PT, R74, R77, 0x4, 0x1f ;  /* 0x08801f004d4a7f89 */ /* 0x01072800000e0000 */
[----:B0-----:R3:W0:Y:S02]  /*6160*/  SHFL.DOWN PT, R224, R76, 0x4, 0x1f ;  /* 0x08801f004ce07f89 */ /* 0x00162400000e0000 */
.L_x_3333:
        /* <DEDUP_REMOVED lines=13> */
.L_x_3252:
[----:B------:R-:W-:Y:S05]  /*6240*/  BSYNC.RECONVERGENT B0 ;  /* 0x0000000000007941 */ /* 0x000fea0003800200 */
.L_x_3251:
[----:B------:R-:W-:-:S03]  /*6250*/  UMOV UR9, 0xffffffff ;  /* 0xffffffff00097882 */ /* 0x000fc60000000000 */
[----:B------:R-:W-:Y:S05]  /*6260*/  BRA.DIV UR9, `(.L_x_3253) ;  /* 0x0000004a09c47947 */ /* 0x000fea000b800000 */
[----:B-1----:R1:W1:Y:S04]  /*6270*/  SHFL.DOWN PT, R72, R79, 0x8, 0x1f ;  /* 0x09001f004f487f89 */ /* 0x00226800000e0000 */
[----:B------:R0:W1:Y:S04]  /*6280*/  SHFL.DOWN PT, R73, R78, 0x8, 0x1f ;  /* 0x09001f004e497f89 */ /* 0x00006800000e0000 */
[----:B----4-:R4:W1:Y:S04]  /*6290*/  SHFL.DOWN PT, R74, R77, 0x8, 0x1f ;  /* 0x09001f004d4a7f89 */ /* 0x01086800000e0000 */
[----:B0-----:R4:W0:Y:S02]  /*62a0*/  SHFL.DOWN PT, R224, R76, 0x8, 0x1f ;  /* 0x09001f004ce07f89 */ /* 0x00182400000e0000 */
.L_x_3339:
        /* <DEDUP_REMOVED lines=13> */
.L_x_3255:
[----:B------:R-:W-:Y:S05]  /*6380*/  BSYNC.RECONVERGENT B0 ;  /* 0x0000000000007941 */ /* 0x000fea0003800200 */
.L_x_3254:
[----:B------:R-:W-:-:S03]  /*6390*/  UMOV UR9, 0xffffffff ;  /* 0xffffffff00097882 */ /* 0x000fc60000000000 */
[----:B------:R-:W-:Y:S05]  /*63a0*/  BRA.DIV UR9, `(.L_x_3256) ;  /* 0x0000004a09e47947 */ /* 0x000fea000b800000 */
[----:B-1----:R1:W1:Y:S04]  /*63b0*/  SHFL.DOWN PT, R72, R79, 0x10, 0x1f ;  /* 0x0a001f004f487f89 */ /* 0x00226800000e0000 */
[----:B------:R0:W1:Y:S04]  /*63c0*/  SHFL.DOWN PT, R73, R78, 0x10, 0x1f ;  /* 0x0a001f004e497f89 */ /* 0x00006800000e0000 */
[----:B------:R1:W1:Y:S04]  /*63d0*/  SHFL.DOWN PT, R74, R77, 0x10, 0x1f ;  /* 0x0a001f004d4a7f89 */ /* 0x00026800000e0000 */
[----:B0-----:R0:W0:Y:S02]  /*63e0*/  SHFL.DOWN PT, R224, R76, 0x10, 0x1f ;  /* 0x0a001f004ce07f89 */ /* 0x00102400000e0000 */
.L_x_3345:
        /* <DEDUP_REMOVED lines=13> */
.L_x_3258:
[----:B------:R-:W-:Y:S05]  /*64c0*/  BSYNC.RECONVERGENT B0 ;  /* 0x0000000000007941 */ /* 0x000fea0003800200 */
.L_x_3257:
        /* <DEDUP_REMOVED lines=8> */
[----:B------:R-:W4:Y:S01]  /*6550*/  SHFL.DOWN PT, R229, R79, 0x1, 0x1f ;  /* 0x08201f004fe57f89 */ /* 0x000f2200000e0000 */
[-C--:B-----5:R-:W-:Y:S01]  /*6560*/  FMUL.FTZ R75, R83, R225.reuse ;  /* 0x000000e1534b7220 */ /* 0x0a0fe20000410000 */
[-C--:B-1----:R-:W-:Y:S01]  /*6570*/  FMUL.FTZ R72, R82, R225.reuse ;  /* 0x000000e152487220 */ /* 0x082fe20000410000 */
[-C--:B------:R-:W-:Y:S01]  /*6580*/  FMUL.FTZ R73, R81, R225.reuse ;  /* 0x000000e151497220 */ /* 0x080fe20000410000 */
[----:B------:R-:W1:Y:S01]  /*6590*/  SHFL.DOWN PT, R230, R78, 0x1, 0x1f ;  /* 0x08201f004ee67f89 */ /* 0x000e6200000e0000 */
[----:B------:R-:W-:Y:S01]  /*65a0*/  FMUL.FTZ R226, R80, R225 ;  /* 0x000000e150e27220 */ /* 0x000fe20000410000 */
[-C--:B--2---:R-:W-:Y:S01]  /*65b0*/  FFMA.FTZ R75, R82, R228.reuse, -R75 ;  /* 0x000000e4524b7223 */ /* 0x084fe2000001084b */
[-C--:B------:R-:W-:Y:S01]  /*65c0*/  FFMA.FTZ R72, R83, R228.reuse, R72 ;  /* 0x000000e453487223 */ /* 0x080fe20000010048 */
[----:B------:R-:W2:Y:S01]  /*65d0*/  SHFL.IDX PT, R236, R82, RZ, 0x1f ;  /* 0x00001fff52ec7589 */ /* 0x000ea200000e0000 */
[-C--:B------:R-:W-:Y:S01]  /*65e0*/  FFMA.FTZ R225, R80, R228.reuse, -R73 ;  /* 0x000000e450e17223 */ /* 0x080fe20000010849 */
[----:B------:R-:W-:Y:S01]  /*65f0*/  FFMA.FTZ R226, R81, R228, R226 ;  /* 0x000000e451e27223 */ /* 0x000fe200000100e2 */
[----:B0-----:R-:W-:Y:S01]  /*6600*/  FADD.FTZ R227, R224, R75 ;  /* 0x0000004be0e37221 */ /* 0x001fe20000010000 */
[----:B------:R-:W0:Y:S01]  /*6610*/  SHFL.IDX PT, R237, R83, RZ, 0x1f ;  /* 0x00001fff53ed7589 */ /* 0x000e2200000e0000 */
[----:B---3--:R-:W-:-:S03]  /*6620*/  FADD.FTZ R228, R233, R72 ;  /* 0x00000048e9e47221 */ /* 0x008fc60000010000 */
[----:B------:R4:W3:Y:S04]  /*6630*/  SHFL.DOWN PT, R231, R77, 0x1, 0x1f ;  /* 0x08201f004de77f89 */ /* 0x0008e800000e0000 */
[----:B------:R5:W0:Y:S01]  /*6640*/  SHFL.DOWN PT, R232, R76, 0x1, 0x1f ;  /* 0x08201f004ce87f89 */ /* 0x000a2200000e0000 */
[----:B----4-:R-:W-:Y:S02]  /*6650*/  MOV R77, R235 ;  /* 0x000000eb004d7202 */ /* 0x010fe40000000f00 */
[----:B-1---5:R-:W-:-:S07]  /*6660*/  MOV R76, R234 ;  /* 0x000000ea004c7202 */ /* 0x022fce0000000f00 */
.L_x_3359:
[----:B------:R-:W-:Y:S01]  /*6670*/  BSSY.RECONVERGENT B0, `(.L_x_3260) ;  /* 0x000000f000007945 */ /* 0x000fe20003800200 */
[----:B--2---:R-:W-:Y:S02]  /*6680*/  MOV R78, R236 ;  /* 0x000000ec004e7202 */ /* 0x004fe40000000f00 */
[----:B0-----:R-:W-:Y:S01]  /*6690*/  MOV R79, R237 ;  /* 0x000000ed004f7202 */ /* 0x001fe20000000f00 */
        /* <DEDUP_REMOVED lines=9> */
[----:B---3--:R-:W-:Y:S01]  /*6730*/  FADD.FTZ R78, R231, R74 ;  /* 0x0000004ae74e7221 */ /* 0x008fe20000010000 */
[----:B------:R-:W-:Y:S01]  /*6740*/  FADD.FTZ R79, R232, R79 ;  /* 0x0000004fe84f7221 */ /* 0x000fe20000010000 */
[----:B------:R-:W-:-:S07]  /*6750*/  MOV R76, R72 ;  /* 0x00000048004c7202 */ /* 0x000fce0000000f00 */
.L_x_3261:
[----:B------:R-:W-:Y:S05]  /*6760*/  BSYNC.RECONVERGENT B0 ;  /* 0x0000000000007941 */ /* 0x000fea0003800200 */
.L_x_3260:
[CC--:B------:R-:W-:Y:S01]  /*6770*/  FMUL.FTZ R73, R65.reuse, R79.reuse ;  /* 0x0000004f41497220 */ /* 0x0c0fe20000410000 */
[----:B------:R-:W-:Y:S01]  /*6780*/  FMUL.FTZ R72, R65, R78 ;  /* 0x0000004e41487220 */ /* 0x000fe20000410000 */
        /* <DEDUP_REMOVED lines=36> */
.L_x_3243:
[----:B------:R-:W-:Y:S05]  /*69d0*/  WARPSYNC.ALL ;  /* 0x0000000000007948 */ /* 0x000fea0003800000 */
[----:B------:R-:W-:Y:S01]  /*69e0*/  BAR.SYNC.DEFER_BLOCKING 0x0 ;  /* 0x0000000000007b1d */ /* 0x000fe20000010000 */
[----:B-1----:R-:W-:Y:S01]  /*69f0*/  FFMA.FTZ R66, R0, R218, RZ ;  /* 0x000000da00427223 */ /* 0x002fe200000100ff */
[----:B------:R-:W-:Y:S01]  /*6a00*/  ISETP.NE.AND P0, PT, R125, RZ, PT ;  /* 0x000000ff7d00720c */ /* 0x000fe20003f05270 */
[----:B------:R-:W-:Y:S01]  /*6a10*/  FADD.FTZ R74, -R2, R217 ;  /* 0x000000d9024a7221 */ /* 0x000fe20000010100 */
[----:B------:R-:W-:Y:S01]  /*6a20*/  ISETP.GT.AND P2, PT, R120, 0x1e, PT ;  /* 0x0000001e7800780c */ /* 0x000fe20003f44270 */
[----:B------:R-:W-:Y:S01]  /*6a30*/  FFMA.FTZ R67, R27, R216, R66 ;  /* 0x000000d81b437223 */ /* 0x000fe20000010042 */
[----:B------:R-:W-:Y:S01]  /*6a40*/  FFMA.FTZ R216, -R51, R90, R216 ;  /* 0x0000005a33d87223 */ /* 0x000fe200000101d8 */
[----:B------:R-:W-:Y:S02]  /*6a50*/  BSSY.RECONVERGENT B0, `(.L_x_3262) ;  /* 0x00001c3000007945 */ /* 0x000fe40003800200 */
[----:B------:R-:W-:Y:S01]  /*6a60*/  FFMA.FTZ R66, R26, R215, R67 ;  /* 0x000000d71a427223 */ /* 0x000fe20000010043 */
[----:B------:R-:W-:-:S03]  /*6a70*/  FFMA.FTZ R215, -R58, R117, R215 ;  /* 0x000000753ad77223 */ /* 0x000fc600000101d7 */
[----:B------:R-:W-:Y:S01]  /*6a80*/  FFMA.FTZ R69, R25, R214, R66 ;  /* 0x000000d619457223 */ /* 0x000fe20000010042 */
[----:B------:R-:W-:Y:S01]  /*6a90*/  FADD.FTZ R214, -R12, R214 ;  /* 0x000000d60cd67221 */ /* 0x000fe20000010100 */
[----:B------:R-:W-:Y:S02]  /*6aa0*/  VOTEU.ALL UP0, P0 ;  /* 0x0000000000ff7886 */ /* 0x000fe40000000000 */
[----:B------:R-:W-:Y:S01]  /*6ab0*/  FFMA.FTZ R66, R24, R213, R69 ;  /* 0x000000d518427223 */ /* 0x000fe20000010045 */
[----:B------:R-:W-:Y:S02]  /*6ac0*/  FADD.FTZ R213, -R11, R213 ;  /* 0x000000d50bd57221 */ /* 0x000fe40000010100 */
[----:B------:R-:W-:Y:S01]  /*6ad0*/  @!UP0 ULEA UR9, UR8, UR10, 0x4 ;  /* 0x0000000a08098291 */ /* 0x000fe2000f8e20ff */
[----:B------:R-:W-:Y:S01]  /*6ae0*/  FFMA.FTZ R71, R23, R212, R66 ;  /* 0x000000d417477223 */ /* 0x000fe20000010042 */
[----:B------:R-:W-:Y:S01]  /*6af0*/  FADD.FTZ R212, -R10, R212 ;  /* 0x000000d40ad47221 */ /* 0x000fe20000010100 */
[----:B------:R-:W1:Y:S02]  /*6b00*/  LDS.64 R60, [R122+0xa18] ;  /* 0x000a18007a3c7984 */ /* 0x000e640000000a00 */
[----:B------:R-:W-:Y:S01]  /*6b10*/  FFMA.FTZ R70, R22, R211, R71 ;  /* 0x000000d316467223 */ /* 0x000fe20000010047 */
[----:B------:R-:W-:-:S03]  /*6b20*/  FADD.FTZ R211, -R9, R211 ;  /* 0x000000d309d37221 */ /* 0x000fc60000010100 */
[----:B0-----:R0:W-:Y:S01]  /*6b30*/  @!P0 STS.128 [UR9+0x3910], R80 ;  /* 0x00391050ff008988 */ /* 0x0011e20008000c09 */
[-C--:B-1----:R-:W-:Y:S01]  /*6b40*/  FMUL.FTZ R62, R60, R111.reuse ;  /* 0x0000006f3c3e7220 */ /* 0x082fe20000410000 */
[----:B------:R-:W-:-:S03]  /*6b50*/  FMUL.FTZ R111, R61, R111 ;  /* 0x0000006f3d6f7220 */ /* 0x000fc60000410000 */
[-C--:B------:R-:W-:Y:S01]  /*6b60*/  FFMA.FTZ R63, R61, R110.reuse, -R62 ;  /* 0x0000006e3d3f7223 */ /* 0x080fe2000001083e */
[----:B------:R-:W-:-:S03]  /*6b70*/  FFMA.FTZ R111, R60, R110, R111 ;  /* 0x0000006e3c6f7223 */ /* 0x000fc6000001006f */
[----:B------:R-:W-:Y:S01]  /*6b80*/  FADD.FTZ R63, R190, R63 ;  /* 0x0000003fbe3f7221 */ /* 0x000fe20000010000 */
[----:B------:R-:W-:-:S03]  /*6b90*/  FADD.FTZ R174, R174, R111 ;  /* 0x0000006faeae7221 */ /* 0x000fc60000010000 */
[CC--:B------:R-:W-:Y:S01]  /*6ba0*/  FMUL.FTZ R60, R130.reuse, R63.reuse ;  /* 0x0000003f823c7220 */ /* 0x0c0fe20000410000 */
[-C--:B------:R-:W-:Y:S01]  /*6bb0*/  FMUL.FTZ R130, R130, R174.reuse ;  /* 0x000000ae82827220 */ /* 0x080fe20000410000 */
[----:B------:R-:W-:Y:S01]  /*6bc0*/  FMUL.FTZ R72, R174, UR30 ;  /* 0x0000001eae487c20 */ /* 0x000fe20008410000 */
[-C--:B-----5:R-:W-:Y:S01]  /*6bd0*/  FMUL.FTZ R77, R44, R63.reuse ;  /* 0x0000003f2c4d7220 */ /* 0x0a0fe20000410000 */
[C---:B------:R-:W-:Y:S01]  /*6be0*/  FFMA.FTZ R60, R131.reuse, R174, R60 ;  /* 0x000000ae833c7223 */ /* 0x040fe2000001003c */
[----:B------:R-:W-:Y:S01]  /*6bf0*/  FFMA.FTZ R130, R131, R63, -R130 ;  /* 0x0000003f83827223 */ /* 0x000fe20000010882 */
[----:B------:R-:W-:Y:S02]  /*6c00*/  FFMA.FTZ R75, R63, UR11, -R72 ;  /* 0x0000000b3f4b7c23 */ /* 0x000fe40008010848 */
[----:B------:R-:W-:Y:S01]  /*6c10*/  FADD.FTZ R173, R173, R60 ;  /* 0x0000003cadad7221 */ /* 0x000fe20000010000 */
[----:B------:R-:W-:-:S03]  /*6c20*/  FADD.FTZ R189, R189, R130 ;  /* 0x00000082bdbd7221 */ /* 0x000fc60000010000 */
[C---:B------:R-:W-:Y:S01]  /*6c30*/  FMUL.FTZ R60, R132.reuse, R173 ;  /* 0x000000ad843c7220 */ /* 0x040fe20000410000 */
[-C--:B------:R-:W-:Y:S01]  /*6c40*/  FMUL.FTZ R132, R132, R189.reuse ;  /* 0x000000bd84847220 */ /* 0x080fe20000410000 */
[-C--:B0-----:R-:W-:Y:S02]  /*6c50*/  FMUL.FTZ R80, R52, R189.reuse ;  /* 0x000000bd34507220 */ /* 0x081fe40000410000 */
[C---:B------:R-:W-:Y:S01]  /*6c60*/  FFMA.FTZ R61, R133.reuse, R189, -R60 ;  /* 0x000000bd853d7223 */ /* 0x040fe2000001083c */
[----:B------:R-:W-:Y:S01]  /*6c70*/  FFMA.FTZ R133, R133, R173, R132 ;  /* 0x000000ad85857223 */ /* 0x000fe20000010084 */
[----:B------:R-:W-:Y:S02]  /*6c80*/  FMUL.FTZ R76, R223, R80 ;  /* 0x00000050df4c7220 */ /* 0x000fe40000410000 */
[----:B------:R-:W-:Y:S01]  /*6c90*/  FADD.FTZ R188, R188, R61 ;  /* 0x0000003dbcbc7221 */ /* 0x000fe20000010000 */
[----:B------:R-:W-:-:S03]  /*6ca0*/  FADD.FTZ R172, R172, R133 ;  /* 0x00000085acac7221 */ /* 0x000fc60000010000 */
[C---:B------:R-:W-:Y:S01]  /*6cb0*/  FMUL.FTZ R60, R134.reuse, R188 ;  /* 0x000000bc863c7220 */ /* 0x040fe20000410000 */
[-C--:B------:R-:W-:Y:S01]  /*6cc0*/  FMUL.FTZ R61, R134, R172.reuse ;  /* 0x000000ac863d7220 */ /* 0x080fe20000410000 */
[-C--:B------:R-:W-:Y:S02]  /*6cd0*/  FMUL.FTZ R133, R45, R172.reuse ;  /* 0x000000ac2d857220 */ /* 0x080fe40000410000 */
[C---:B------:R-:W-:Y:S01]  /*6ce0*/  FFMA.FTZ R60, R135.reuse, R172, R60 ;  /* 0x000000ac873c7223 */ /* 0x040fe2000001003c */
[-C--:B------:R-:W-:Y:S01]  /*6cf0*/  FFMA.FTZ R62, R135, R188.reuse, -R61 ;  /* 0x000000bc873e7223 */ /* 0x080fe2000001083d */
[----:B------:R-:W-:Y:S01]  /*6d00*/  FMUL.FTZ R135, R45, R188 ;  /* 0x000000bc2d877220 */ /* 0x000fe20000410000 */
[----:B------:R-:W-:Y:S01]  /*6d10*/  FADD.FTZ R29, R133, R29 ;  /* 0x0000001d851d7221 */ /* 0x000fe20000010000 */
        /* <DEDUP_REMOVED lines=17> */
[-C--:B------:R-:W-:Y:S01]  /*6e30*/  FFMA.FTZ R141, R141, R169.reuse, R140 ;  /* 0x000000a98d8d7223 */ /* 0x080fe2000001008c */
[----:B------:R-:W-:Y:S02]  /*6e40*/  FMUL.FTZ R140, R54, R169 ;  /* 0x000000a9368c7220 */ /* 0x000fe40000410000 */
[----:B------:R-:W-:Y:S01]  /*6e50*/  FADD.FTZ R184, R184, R65 ;  /* 0x00000041b8b87221 */ /* 0x000fe20000010000 */
[----:B------:R-:W-:Y:S01]  /*6e60*/  FADD.FTZ R168, R168, R141 ;  /* 0x0000008da8a87221 */ /* 0x000fe20000010000 */
[----:B------:R-:W-:Y:S01]  /*6e70*/  FMUL.FTZ R139, R193, R140 ;  /* 0x0000008cc18b7220 */ /* 0x000fe20000410000 */
[----:B------:R-:W-:Y:S01]  /*6e80*/  FADD.FTZ R39, R140, R39 ;  /* 0x000000278c277221 */ /* 0x000fe20000010000 */
[C---:B------:R-:W-:Y:S01]  /*6e90*/  FMUL.FTZ R62, R142.reuse, R184 ;  /* 0x000000b88e3e7220 */ /* 0x040fe20000410000 */
[----:B------:R-:W-:Y:S01]  /*6ea0*/  FMUL.FTZ R65, R142, R168 ;  /* 0x000000a88e417220 */ /* 0x000fe20000410000 */
[----:B------:R-:W-:-:S02]  /*6eb0*/  FMUL.FTZ R137, R47, R184 ;  /* 0x000000b82f897220 */ /* 0x000fc40000410000 */
        /* <DEDUP_REMOVED lines=18> */
[-C--:B------:R-:W-:Y:S02]  /*6fe0*/  FMUL.FTZ R132, R56, R181.reuse ;  /* 0x000000b538847220 */ /* 0x080fe40000410000 */
[C---:B------:R-:W-:Y:S01]  /*6ff0*/  FFMA.FTZ R67, R149.reuse, R181, -R62 ;  /* 0x000000b595437223 */ /* 0x040fe2000001083e */
[----:B------:R-:W-:Y:S01]  /*7000*/  FFMA.FTZ R149, R149, R165, R148 ;  /* 0x000000a595957223 */ /* 0x000fe20000010094 */
[----:B------:R-:W-:Y:S02]  /*7010*/  FFMA.FTZ R62, R0, -R203, RZ ;  /* 0x800000cb003e7223 */ /* 0x000fe400000100ff */
[----:B------:R-:W-:Y:S01]  /*7020*/  FADD.FTZ R180, R180, R67 ;  /* 0x00000043b4b47221 */ /* 0x000fe20000010000 */
[----:B------:R-:W-:Y:S01]  /*7030*/  FADD.FTZ R164, R164, R149 ;  /* 0x00000095a4a47221 */ /* 0x000fe20000010000 */
[----:B------:R-:W-:-:S02]  /*7040*/  FFMA.FTZ R69, R27, -R200, R62 ;  /* 0x800000c81b457223 */ /* 0x000fc4000001003e */
        /* <DEDUP_REMOVED lines=28> */
[----:B------:R-:W-:Y:S01]  /*7210*/  FFMA.FTZ R62, R155, R162, R62 ;  /* 0x000000a29b3e7223 */ /* 0x000fe2000001003e */
[----:B------:R-:W-:Y:S01]  /*7220*/  FADD.FTZ R70, RZ, R219 ;  /* 0x000000dbff467221 */ /* 0x000fe20000010000 */
[----:B------:R-:W-:Y:S01]  /*7230*/  FFMA.FTZ R69, R19, -R192, R68 ;  /* 0x800000c013457223 */ /* 0x000fe20000010044 */
[----:B------:R-:W-:Y:S01]  /*7240*/  FFMA.FTZ R68, R14, R221, R71 ;  /* 0x000000dd0e447223 */ /* 0x000fe20000010047 */
[----:B------:R-:W-:Y:S01]  /*7250*/  FADD.FTZ R161, R161, R62 ;  /* 0x0000003ea1a17221 */ /* 0x000fe20000010000 */
[----:B------:R-:W-:Y:S01]  /*7260*/  FMUL.FTZ R71, R63, UR30 ;  /* 0x0000001e3f477c20 */ /* 0x000fe20008410000 */
[----:B------:R-:W-:Y:S01]  /*7270*/  FFMA.FTZ R62, R18, -R193, R69 ;  /* 0x800000c1123e7223 */ /* 0x000fe20000010045 */
[----:B------:R-:W-:Y:S01]  /*7280*/  FFMA.FTZ R154, R155, R67, -R154 ;  /* 0x000000439b9a7223 */ /* 0x000fe2000001089a */
[----:B------:R-:W-:Y:S01]  /*7290*/  FMUL.FTZ R73, R70, R77 ;  /* 0x0000004d46497220 */ /* 0x000fe20000410000 */
[----:B------:R-:W-:Y:S01]  /*72a0*/  FFMA.FTZ R71, R174, UR11, R71 ;  /* 0x0000000bae477c23 */ /* 0x000fe20008010047 */
[----:B------:R-:W-:Y:S01]  /*72b0*/  FFMA.FTZ R69, R17, -R202, R62 ;  /* 0x800000ca11457223 */ /* 0x000fe2000001003e */
[----:B------:R-:W-:Y:S01]  /*72c0*/  FFMA.FTZ R62, R13, R217, R68 ;  /* 0x000000d90d3e7223 */ /* 0x000fe20000010044 */
[----:B------:R-:W-:Y:S01]  /*72d0*/  FADD.FTZ R177, R177, R154 ;  /* 0x0000009ab1b17221 */ /* 0x000fe20000010000 */
[----:B------:R-:W-:Y:S01]  /*72e0*/  FMUL.FTZ R71, R74, R71 ;  /* 0x000000474a477220 */ /* 0x000fe20000410000 */
[----:B------:R-:W-:Y:S01]  /*72f0*/  FFMA.FTZ R68, R16, -R205, R69 ;  /* 0x800000cd10447223 */ /* 0x000fe20000010045 */
[----:B------:R-:W-:Y:S01]  /*7300*/  FMUL.FTZ R69, R44, R174 ;  /* 0x000000ae2c457220 */ /* 0x000fe20000410000 */
[----:B------:R-:W-:Y:S01]  /*7310*/  FMUL.FTZ R83, R50, R67 ;  /* 0x0000004332537220 */ /* 0x000fe20000410000 */
[----:B------:R-:W-:Y:S01]  /*7320*/  FADD.FTZ R222, -R3, R222 ;  /* 0x000000de03de7221 */ /* 0x000fe20000010100 */
[----:B------:R-:W-:Y:S01]  /*7330*/  FFMA.FTZ R63, R15, -R220, R68 ;  /* 0x800000dc0f3f7223 */ /* 0x000fe20000010044 */
[----:B------:R-:W-:Y:S01]  /*7340*/  FADD.FTZ R28, R69, R28 ;  /* 0x0000001c451c7221 */ /* 0x000fe20000010000 */
[-C--:B------:R-:W-:Y:S01]  /*7350*/  FFMA.FTZ R73, R74, R69.reuse, R73 ;  /* 0x000000454a497223 */ /* 0x080fe20000010049 */
[----:B------:R-:W-:Y:S01]  /*7360*/  FMUL.FTZ R69, R70, R69 ;  /* 0x0000004546457220 */ /* 0x000fe20000410000 */
[----:B------:R-:W-:Y:S01]  /*7370*/  FFMA.FTZ R68, R14, -R223, R63 ;  /* 0x800000df0e447223 */ /* 0x000fe2000001003f */
[----:B------:R-:W-:Y:S01]  /*7380*/  FMUL.FTZ R131, R49, R180 ;  /* 0x000000b431837220 */ /* 0x000fe20000410000 */
[----:B------:R-:W-:Y:S01]  /*7390*/  FADD.FTZ R210, -R8, R210 ;  /* 0x000000d208d27221 */ /* 0x000fe20000010100 */
[----:B------:R-:W-:Y:S01]  /*73a0*/  FFMA.FTZ R74, R74, R77, -R69 ;  /* 0x0000004d4a4a7223 */ /* 0x000fe20000010845 */
[----:B------:R-:W-:Y:S01]  /*73b0*/  FFMA.FTZ R63, R13, -R70, R68 ;  /* 0x800000460d3f7223 */ /* 0x000fe20000010044 */
[C---:B------:R-:W-:Y:S01]  /*73c0*/  FMUL.FTZ R68, R156.reuse, R177 ;  /* 0x000000b19c447220 */ /* 0x040fe20000410000 */
[----:B------:R-:W-:Y:S01]  /*73d0*/  FMUL.FTZ R156, R156, R161 ;  /* 0x000000a19c9c7220 */ /* 0x000fe20000410000 */
[----:B------:R-:W-:Y:S01]  /*73e0*/  FFMA.FTZ R70, R70, R75, R71 ;  /* 0x0000004b46467223 */ /* 0x000fe20000010047 */
[----:B------:R-:W-:Y:S01]  /*73f0*/  FFMA.FTZ R77, -R52, R109, R221 ;  /* 0x0000006d344d7223 */ /* 0x000fe200000101dd */
[----:B------:R-:W-:Y:S01]  /*7400*/  FFMA.FTZ R69, R157, R161, R68 ;  /* 0x000000a19d457223 */ /* 0x000fe20000010044 */
[----:B------:R-:W-:Y:S01]  /*7410*/  FMUL.FTZ R68, R173, UR30 ;  /* 0x0000001ead447c20 */ /* 0x000fe20008410000 */
[----:B------:R-:W-:Y:S01]  /*7420*/  FFMA.FTZ R157, R157, R177, -R156 ;  /* 0x000000b19d9d7223 */ /* 0x000fe2000001089c */
[----:B------:R-:W-:Y:S01]  /*7430*/  FFMA.FTZ R174, R85, R174, R70 ;  /* 0x000000ae55ae7223 */ /* 0x000fe20000010046 */
[----:B------:R-:W-:Y:S01]  /*7440*/  FADD.FTZ R160, R160, R69 ;  /* 0x00000045a0a07221 */ /* 0x000fe20000010000 */
[C---:B------:R-:W-:Y:S01]  /*7450*/  FFMA.FTZ R78, R189.reuse, UR11, -R68 ;  /* 0x0000000bbd4e7c23 */ /* 0x040fe20008010844 */
[----:B------:R-:W-:Y:S01]  /*7460*/  FMUL.FTZ R68, R189, UR30 ;  /* 0x0000001ebd447c20 */ /* 0x000fe20008410000 */
[----:B------:R-:W-:Y:S01]  /*7470*/  FADD.FTZ R176, R176, R157 ;  /* 0x0000009db0b07221 */ /* 0x000fe20000010000 */
[----:B------:R-:W-:Y:S01]  /*7480*/  FMUL.FTZ R70, R52, R173 ;  /* 0x000000ad34467220 */ /* 0x000fe20000410000 */
[C---:B------:R-:W-:Y:S01]  /*7490*/  FMUL.FTZ R69, R158.reuse, R160 ;  /* 0x000000a09e457220 */ /* 0x040fe20000410000 */
[----:B------:R-:W-:Y:S01]  /*74a0*/  FFMA.FTZ R72, R173, UR11, R68 ;  /* 0x0000000bad487c23 */ /* 0x000fe20008010044 */
[----:B------:R-:W-:Y:S01]  /*74b0*/  FMUL.FTZ R68, R158, R176 ;  /* 0x000000b09e447220 */ /* 0x000fe20000410000 */
[----:B------:R-:W-:Y:S01]  /*74c0*/  FADD.FTZ R37, R70, R37 ;  /* 0x0000002546257221 */ /* 0x000fe20000010000 */
[-C--:B------:R-:W-:Y:S01]  /*74d0*/  FFMA.FTZ R76, R77, R70.reuse, R76 ;  /* 0x000000464d4c7223 */ /* 0x080fe2000001004c */
[----:B------:R-:W-:Y:S01]  /*74e0*/  FMUL.FTZ R82, R223, R70 ;  /* 0x00000046df527220 */ /* 0x000fe20000410000 */
[C---:B------:R-:W-:Y:S01]  /*74f0*/  FFMA.FTZ R68, R159.reuse, R160, R68 ;  /* 0x000000a09f447223 */ /* 0x040fe20000010044 */
[----:B------:R-:W-:Y:S01]  /*7500*/  FFMA.FTZ R70, R159, R176, -R69 ;  /* 0x000000b09f467223 */ /* 0x000fe20000010845 */
[----:B------:R-:W-:Y:S01]  /*7510*/  FMUL.FTZ R69, R51, R160 ;  /* 0x000000a033457220 */ /* 0x000fe20000410000 */
[----:B------:R-:W-:Y:S01]  /*7520*/  FMUL.FTZ R72, R77, R72 ;  /* 0x000000484d487220 */ /* 0x000fe20000410000 */
[----:B------:R-:W-:Y:S01]  /*7530*/  FADD.FTZ R191, R191, R68 ;  /* 0x00000044bfbf7221 */ /* 0x000fe20000010000 */
[----:B------:R-:W-:Y:S01]  /*7540*/  FADD.FTZ R70, R175, R70 ;  /* 0x00000046af467221 */ /* 0x000fe20000010000 */
[----:B------:R-:W-:Y:S01]  /*7550*/  FMUL.FTZ R79, R51, R176 ;  /* 0x000000b0334f7220 */ /* 0x000fe20000410000 */
[----:B------:R-:W-:Y:S01]  /*7560*/  FMUL.FTZ R81, R200, R69 ;  /* 0x00000045c8517220 */ /* 0x000fe20000410000 */
[----:B------:R-:W-:Y:S01]  /*7570*/  FMUL.FTZ R68, R59, R191 ;  /* 0x000000bf3b447220 */ /* 0x000fe20000410000 */
[----:B------:R-:W-:Y:S01]  /*7580*/  FFMA.FTZ R130, R223, R78, R72 ;  /* 0x0000004edf827223 */ /* 0x000fe20000010048 */
[C---:B------:R-:W-:Y:S01]  /*7590*/  FMUL.FTZ R72, R59.reuse, R70 ;  /* 0x000000463b487220 */ /* 0x040fe20000410000 */
[----:B------:R-:W-:Y:S01]  /*75a0*/  FFMA.FTZ R71, -R59, R116, R218 ;  /* 0x000000743b477223 */ /* 0x000fe200000101da */
[----:B------:R-:W-:Y:S01]  /*75b0*/  FMUL.FTZ R75, R203, R68 ;  /* 0x00000044cb4b7220 */ /* 0x000fe20000410000 */
[----:B------:R-:W-:Y:S01]  /*75c0*/  FFMA.FTZ R77, R77, R80, -R82 ;  /* 0x000000504d4d7223 */ /* 0x000fe20000010852 */
[-C--:B------:R-:W-:Y:S01]  /*75d0*/  FFMA.FTZ R80, R216, R79.reuse, -R81 ;  /* 0x0000004fd8507223 */ /* 0x080fe20000010851 */
        /* <DEDUP_REMOVED lines=8> */
[----:B------:R-:W-:Y:S01]  /*7660*/  FMUL.FTZ R75, R50, R162 ;  /* 0x000000a2324b7220 */ /* 0x000fe20000410000 */
[----:B------:R-:W-:Y:S01]  /*7670*/  FADD.FTZ R78, RZ, R78 ;  /* 0x0000004eff4e7221 */ /* 0x000fe20000010000 */
[----:B------:R-:W-:Y:S01]  /*7680*/  FADD.FTZ R79, RZ, R79 ;  /* 0x0000004fff4f7221 */ /* 0x000fe20000010000 */
[-C--:B------:R-:W-:Y:S01]  /*7690*/  FFMA.FTZ R110, R215, R82.reuse, -R110 ;  /* 0x00000052d76e7223 */ /* 0x080fe2000001086e */
[----:B------:R-:W-:Y:S01]  /*76a0*/  FMUL.FTZ R82, R201, R82 ;  /* 0x00000052c9527220 */ /* 0x000fe20000410000 */
[----:B------:R-:W-:Y:S01]  /*76b0*/  FADD.FTZ R78, R78, R81 ;  /* 0x000000514e4e7221 */ /* 0x000fe20000010000 */
[----:B------:R-:W-:Y:S01]  /*76c0*/  FADD.FTZ R79, R79, R80 ;  /* 0x000000504f4f7221 */ /* 0x000fe20000010000 */
[C---:B------:R-:W-:Y:S01]  /*76d0*/  FMUL.FTZ R111, R198.reuse, R75 ;  /* 0x0000004bc66f7220 */ /* 0x040fe20000410000 */
[----:B------:R-:W-:Y:S01]  /*76e0*/  FFMA.FTZ R81, R215, R72, R82 ;  /* 0x00000048d7517223 */ /* 0x000fe20000010052 */
[-C--:B------:R-:W-:Y:S01]  /*76f0*/  FMUL.FTZ R82, R198, R83.reuse ;  /* 0x00000053c6527220 */ /* 0x080fe20000410000 */
[----:B------:R-:W-:Y:S01]  /*7700*/  FADD.FTZ R79, R79, R110 ;  /* 0x0000006e4f4f7221 */ /* 0x000fe20000010000 */
[----:B------:R-:W-:Y:S01]  /*7710*/  FFMA.FTZ R80, R214, R83, -R111 ;  /* 0x00000053d6507223 */ /* 0x000fe2000001086f */
[----:B------:R-:W-:Y:S01]  /*7720*/  FADD.FTZ R78, R78, R81 ;  /* 0x000000514e4e7221 */ /* 0x000fe20000010000 */
[----:B------:R-:W-:Y:S01]  /*7730*/  FFMA.FTZ R81, R214, R75, R82 ;  /* 0x0000004bd6517223 */ /* 0x000fe20000010052 */
[----:B------:R-:W-:Y:S01]  /*7740*/  FMUL.FTZ R82, R57, R66 ;  /* 0x0000004239527220 */ /* 0x000fe20000410000 */
[----:B------:R-:W-:Y:S01]  /*7750*/  FADD.FTZ R80, R79, R80 ;  /* 0x000000504f507221 */ /* 0x000fe20000010000 */
[----:B------:R-:W-:Y:S01]  /*7760*/  FMUL.FTZ R79, R220, R135 ;  /* 0x00000087dc4f7220 */ /* 0x000fe20000410000 */
[----:B------:R-:W-:Y:S01]  /*7770*/  FADD.FTZ R81, R78, R81 ;  /* 0x000000514e517221 */ /* 0x000fe20000010000 */
[----:B------:R-:W-:Y:S01]  /*7780*/  FMUL.FTZ R78, R57, R163 ;  /* 0x000000a3394e7220 */ /* 0x000fe20000410000 */
[----:B------:R-:W-:Y:S01]  /*7790*/  FMUL.FTZ R111, R196, R131 ;  /* 0x00000083c46f7220 */ /* 0x000fe20000410000 */
[----:B------:R-:W-:Y:S01]  /*77a0*/  FFMA.FTZ R173, R109, R173, R130 ;  /* 0x000000ad6dad7223 */ /* 0x000fe20000010082 */
[----:B------:R-:W-:Y:S01]  /*77b0*/  FADD.FTZ R204, -R5, R204 ;  /* 0x000000cc05cc7221 */ /* 0x000fe20000010100 */
[----:B------:R-:W-:Y:S01]  /*77c0*/  FMUL.FTZ R110, R199, R78 ;  /* 0x0000004ec76e7220 */ /* 0x000fe20000410000 */
[----:B------:R-:W-:Y:S01]  /*77d0*/  FFMA.FTZ R209, -R46, R87, R209 ;  /* 0x000000572ed17223 */ /* 0x000fe200000101d1 */
[----:B------:R-:W-:Y:S01]  /*77e0*/  FADD.FTZ R207, -R4, R207 ;  /* 0x000000cf04cf7221 */ /* 0x000fe20000010100 */
[----:B------:R-:W-:Y:S01]  /*77f0*/  FADD.FTZ R40, R78, R40 ;  /* 0x000000284e287221 */ /* 0x000fe20000010000 */
[-C--:B------:R-:W-:Y:S01]  /*7800*/  FFMA.FTZ R83, R213, R82.reuse, -R110 ;  /* 0x00000052d5537223 */ /* 0x080fe2000001086e */
[----:B------:R-:W-:Y:S01]  /*7810*/  FMUL.FTZ R82, R199, R82 ;  /* 0x00000052c7527220 */ /* 0x000fe20000410000 */
[----:B------:R-:W-:Y:S01]  /*7820*/  FFMA.FTZ R110, R222, R133, R79 ;  /* 0x00000085de6e7223 */ /* 0x000fe2000001004f */
[----:B------:R-:W-:Y:S01]  /*7830*/  FMUL.FTZ R79, R49, R164 ;  /* 0x000000a4314f7220 */ /* 0x000fe20000410000 */
[----:B------:R-:W-:Y:S01]  /*7840*/  FADD.FTZ R83, R80, R83 ;  /* 0x0000005350537221 */ /* 0x000fe20000010000 */
[----:B------:R-:W-:Y:S01]  /*7850*/  FFMA.FTZ R82, R213, R78, R82 ;  /* 0x0000004ed5527223 */ /* 0x000fe20000010052 */
[----:B------:R-:W-:Y:S01]  /*7860*/  FMUL.FTZ R80, R56, R165 ;  /* 0x000000a538507220 */ /* 0x000fe20000410000 */
[----:B------:R-:W-:Y:S01]  /*7870*/  FMUL.FTZ R133, R220, R133 ;  /* 0x00000085dc857220 */ /* 0x000fe20000410000 */
[-C--:B------:R-:W-:Y:S01]  /*7880*/  FMUL.FTZ R130, R196, R79.reuse ;  /* 0x0000004fc4827220 */ /* 0x080fe20000410000 */
[----:B------:R-:W-:Y:S01]  /*7890*/  FADD.FTZ R81, R81, R82 ;  /* 0x0000005251517221 */ /* 0x000fe20000010000 */
[----:B------:R-:W-:Y:S01]  /*78a0*/  FFMA.FTZ R82, R212, R79, R111 ;  /* 0x0000004fd4527223 */ /* 0x000fe2000001006f */
[----:B------:R-:W-:Y:S01]  /*78b0*/  FMUL.FTZ R134, R197, R80 ;  /* 0x00000050c5867220 */ /* 0x000fe20000410000 */
[----:B------:R-:W-:Y:S01]  /*78c0*/  FFMA.FTZ R111, R222, R135, -R133 ;  /* 0x00000087de6f7223 */ /* 0x000fe20000010885 */
[----:B------:R-:W-:Y:S01]  /*78d0*/  FFMA.FTZ R130, R212, R131, -R130 ;  /* 0x00000083d4827223 */ /* 0x000fe20000010882 */
[----:B------:R-:W-:Y:S01]  /*78e0*/  FADD.FTZ R82, R81, R82 ;  /* 0x0000005251527221 */ /* 0x000fe20000010000 */
[C---:B------:R-:W-:Y:S01]  /*78f0*/  FMUL.FTZ R81, R48.reuse, R166 ;  /* 0x000000a630517220 */ /* 0x040fe20000410000 */
[----:B------:R-:W-:Y:S01]  /*7900*/  FMUL.FTZ R133, R48, R65 ;  /* 0x0000004130857220 */ /* 0x000fe20000410000 */
[-C--:B------:R-:W-:Y:S01]  /*7910*/  FFMA.FTZ R134, R211, R132.reuse, -R134 ;  /* 0x00000084d3867223 */ /* 0x080fe20000010886 */
[----:B------:R-:W-:Y:S01]  /*7920*/  FMUL.FTZ R132, R197, R132 ;  /* 0x00000084c5847220 */ /* 0x000fe20000410000 */
[----:B------:R-:W-:Y:S01]  /*7930*/  FMUL.FTZ R131, R194, R81 ;  /* 0x00000051c2837220 */ /* 0x000fe20000410000 */
[----:B------:R-:W-:Y:S01]  /*7940*/  FMUL.FTZ R135, R172, UR30 ;  /* 0x0000001eac877c20 */ /* 0x000fe20008410000 */
[----:B------:R-:W-:Y:S01]  /*7950*/  FADD.FTZ R83, R83, R130 ;  /* 0x0000008253537221 */ /* 0x000fe20000010000 */
[----:B------:R-:W-:Y:S01]  /*7960*/  FMUL.FTZ R130, R47, R168 ;  /* 0x000000a82f827220 */ /* 0x000fe20000410000 */
[-C--:B------:R-:W-:Y:S01]  /*7970*/  FFMA.FTZ R136, R210, R133.reuse, -R131 ;  /* 0x00000085d2887223 */ /* 0x080fe20000010883 */
[----:B------:R-:W-:Y:S01]  /*7980*/  FFMA.FTZ R131, R211, R80, R132 ;  /* 0x00000050d3837223 */ /* 0x000fe20000010084 */
[----:B------:R-:W-:Y:S01]  /*7990*/  FMUL.FTZ R133, R194, R133 ;  /* 0x00000085c2857220 */ /* 0x000fe20000410000 */
[C---:B------:R-:W-:Y:S01]  /*79a0*/  FFMA.FTZ R145, R188.reuse, UR11, -R135 ;  /* 0x0000000bbc917c23 */ /* 0x040fe20008010887 */
[----:B------:R-:W-:Y:S01]  /*79b0*/  FMUL.FTZ R135, R188, UR30 ;  /* 0x0000001ebc877c20 */ /* 0x000fe20008410000 */
[----:B------:R-:W-:Y:S01]  /*79c0*/  FADD.FTZ R82, R82, R131 ;  /* 0x0000008352527221 */ /* 0x000fe20000010000 */
[----:B------:R-:W-:Y:S01]  /*79d0*/  FFMA.FTZ R133, R210, R81, R133 ;  /* 0x00000051d2857223 */ /* 0x000fe20000010085 */
[----:B------:R-:W-:Y:S01]  /*79e0*/  FADD.FTZ R83, R83, R134 ;  /* 0x0000008653537221 */ /* 0x000fe20000010000 */
[----:B------:R-:W-:Y:S01]  /*79f0*/  FFMA.FTZ R135, R172, UR11, R135 ;  /* 0x0000000bac877c23 */ /* 0x000fe20008010087 */
[C---:B------:R-:W-:Y:S01]  /*7a00*/  FMUL.FTZ R132, R55.reuse, R64 ;  /* 0x0000004037847220 */ /* 0x040fe20000410000 */
[----:B------:R-:W-:Y:S01]  /*7a10*/  FADD.FTZ R133, R82, R133 ;  /* 0x0000008552857221 */ /* 0x000fe20000010000 */
[----:B------:R-:W-:Y:S01]  /*7a20*/  FMUL.FTZ R82, R55, R167 ;  /* 0x000000a737527220 */ /* 0x000fe20000410000 */
[----:B------:R-:W-:Y:S01]  /*7a30*/  FADD.FTZ R136, R83, R136 ;  /* 0x0000008853887221 */ /* 0x000fe20000010000 */
[----:B------:R-:W-:Y:S01]  /*7a40*/  FADD.FTZ R83, -R7, R208 ;  /* 0x000000d007537221 */ /* 0x000fe20000010100 */
[----:B------:R-:W-:Y:S01]  /*7a50*/  FMUL.FTZ R147, R222, R135 ;  /* 0x00000087de937220 */ /* 0x000fe20000410000 */
[----:B------:R-:W-:Y:S01]  /*7a60*/  FMUL.FTZ R134, R195, R82 ;  /* 0x00000052c3867220 */ /* 0x000fe20000410000 */
[----:B------:R-:W-:Y:S01]  /*7a70*/  FADD.FTZ R131, -R6, R206 ;  /* 0x000000ce06837221 */ /* 0x000fe20000010100 */
[----:B------:R-:W-:Y:S01]  /*7a80*/  FMUL.FTZ R138, R192, R130 ;  /* 0x00000082c08a7220 */ /* 0x000fe20000410000 */
[----:B------:R-:W-:Y:S01]  /*7a90*/  FADD.FTZ R38, R82, R38 ;  /* 0x0000002652267221 */ /* 0x000fe20000010000 */
[-C--:B------:R-:W-:Y:S01]  /*7aa0*/  FFMA.FTZ R135, R83, R132.reuse, -R134 ;  /* 0x0000008453877223 */ /* 0x080fe20000010886 */
[----:B------:R-:W-:Y:S01]  /*7ab0*/  FMUL.FTZ R132, R195, R132 ;  /* 0x00000084c3847220 */ /* 0x000fe20000410000 */
[-C--:B------:R-:W-:Y:S01]  /*7ac0*/  FMUL.FTZ R134, R192, R137.reuse ;  /* 0x00000089c0867220 */ /* 0x080fe20000410000 */
[----:B------:R-:W-:Y:S01]  /*7ad0*/  FFMA.FTZ R138, R131, R137, -R138 ;  /* 0x00000089838a7223 */ /* 0x000fe2000001088a */
[----:B------:R-:W-:Y:S01]  /*7ae0*/  FMUL.FTZ R137, R54, R185 ;  /* 0x000000b936897220 */ /* 0x000fe20000410000 */
[----:B------:R-:W-:Y:S01]  /*7af0*/  FFMA.FTZ R132, R83, R82, R132 ;  /* 0x0000005253847223 */ /* 0x000fe20000010084 */
[----:B------:R-:W-:Y:S01]  /*7b00*/  FADD.FTZ R135, R136, R135 ;  /* 0x0000008788877221 */ /* 0x000fe20000010000 */
[----:B------:R-:W-:Y:S01]  /*7b10*/  FMUL.FTZ R136, R46, R61 ;  /* 0x0000003d2e887220 */ /* 0x000fe20000410000 */
[----:B------:R-:W-:Y:S01]  /*7b20*/  FADD.FTZ R32, R81, R32 ;  /* 0x0000002051207221 */ /* 0x000fe20000010000 */
[----:B------:R-:W-:Y:S01]  /*7b30*/  FADD.FTZ R132, R133, R132 ;  /* 0x0000008485847221 */ /* 0x000fe20000010000 */
[----:B------:R-:W-:Y:S01]  /*7b40*/  FFMA.FTZ R133, R131, R130, R134 ;  /* 0x0000008283857223 */ /* 0x000fe20000010086 */
[-C--:B------:R-:W-:Y:S01]  /*7b50*/  FFMA.FTZ R134, R204, R137.reuse, -R139 ;  /* 0x00000089cc867223 */ /* 0x080fe2000001088b */
[----:B------:R-:W-:Y:S01]  /*7b60*/  FMUL.FTZ R137, R193, R137 ;  /* 0x00000089c1897220 */ /* 0x000fe20000410000 */
[----:B------:R-:W-:Y:S01]  /*7b70*/  FADD.FTZ R135, R135, R138 ;  /* 0x0000008a87877221 */ /* 0x000fe20000010000 */
[----:B------:R-:W-:Y:S01]  /*7b80*/  FADD.FTZ R132, R132, R133 ;  /* 0x0000008584847221 */ /* 0x000fe20000010000 */
[----:B------:R-:W-:Y:S01]  /*7b90*/  FMUL.FTZ R133, R46, R170 ;  /* 0x000000aa2e857220 */ /* 0x000fe20000410000 */
[----:B------:R-:W-:Y:S01]  /*7ba0*/  FFMA.FTZ R137, R204, R140, R137 ;  /* 0x0000008ccc897223 */ /* 0x000fe20000010089 */
[----:B------:R-:W-:Y:S01]  /*7bb0*/  FMUL.FTZ R138, R53, R171 ;  /* 0x000000ab358a7220 */ /* 0x000fe20000410000 */
[----:B------:R-:W-:Y:S01]  /*7bc0*/  FADD.FTZ R134, R135, R134 ;  /* 0x0000008687867221 */ /* 0x000fe20000010000 */
[-C--:B------:R-:W-:Y:S01]  /*7bd0*/  FMUL.FTZ R142, R202, R133.reuse ;  /* 0x00000085ca8e7220 */ /* 0x080fe20000410000 */
[----:B------:R-:W-:Y:S01]  /*7be0*/  FADD.FTZ R132, R132, R137 ;  /* 0x0000008984847221 */ /* 0x000fe20000010000 */
[----:B------:R-:W-:Y:S01]  /*7bf0*/  FMUL.FTZ R144, R205, R138 ;  /* 0x0000008acd907220 */ /* 0x000fe20000410000 */
[----:B------:R-:W-:Y:S01]  /*7c00*/  FMUL.FTZ R135, R171, UR30 ;  /* 0x0000001eab877c20 */ /* 0x000fe20008410000 */
[-C--:B------:R-:W-:Y:S01]  /*7c10*/  FFMA.FTZ R139, R209, R136.reuse, -R142 ;  /* 0x00000088d18b7223 */ /* 0x080fe2000001088e */
[----:B------:R-:W-:Y:S01]  /*7c20*/  FMUL.FTZ R136, R202, R136 ;  /* 0x00000088ca887220 */ /* 0x000fe20000410000 */
[----:B------:R-:W-:Y:S01]  /*7c30*/  FMUL.FTZ R142, R53, R60 ;  /* 0x0000003c358e7220 */ /* 0x000fe20000410000 */
[----:B------:R-:W-:Y:S01]  /*7c40*/  FADD.FTZ R30, R133, R30 ;  /* 0x0000001e851e7221 */ /* 0x000fe20000010000 */
[----:B------:R-:W-:Y:S01]  /*7c50*/  FADD.FTZ R134, R134, R139 ;  /* 0x0000008b86867221 */ /* 0x000fe20000010000 */
[----:B------:R-:W-:Y:S01]  /*7c60*/  FFMA.FTZ R137, R209, R133, R136 ;  /* 0x00000085d1897223 */ /* 0x000fe20000010088 */
[-C--:B------:R-:W-:Y:S01]  /*7c70*/  FMUL.FTZ R141, R205, R142.reuse ;  /* 0x0000008ecd8d7220 */ /* 0x080fe20000410000 */
[C---:B------:R-:W-:Y:S01]  /*7c80*/  FFMA.FTZ R143, R207.reuse, R142, -R144 ;  /* 0x0000008ecf8f7223 */ /* 0x040fe20000010890 */
[----:B------:R-:W0:Y:S01]  /*7c90*/  SHFL.DOWN PT, R136, R63, 0x1, 0x1f ;  /* 0x08201f003f887f89 */ /* 0x000e2200000e0000 */
[----:B------:R-:W-:Y:S01]  /*7ca0*/  FADD.FTZ R132, R132, R137 ;  /* 0x0000008984847221 */ /* 0x000fe20000010000 */
[----:B------:R-:W-:Y:S01]  /*7cb0*/  FFMA.FTZ R141, R207, R138, R141 ;  /* 0x0000008acf8d7223 */ /* 0x000fe2000001008d */
[----:B------:R-:W-:Y:S01]  /*7cc0*/  FADD.FTZ R134, R134, R143 ;  /* 0x0000008f86867221 */ /* 0x000fe20000010000 */
[----:B------:R-:W-:Y:S01]  /*7cd0*/  FADD.FTZ R41, R80, R41 ;  /* 0x0000002950297221 */ /* 0x000fe20000010000 */
[----:B------:R-:W-:Y:S01]  /*7ce0*/  FADD.FTZ R33, R79, R33 ;  /* 0x000000214f217221 */ /* 0x000fe20000010000 */
[----:B------:R-:W-:Y:S01]  /*7cf0*/  FADD.FTZ R141, R132, R141 ;  /* 0x0000008d848d7221 */ /* 0x000fe20000010000 */
[C---:B------:R-:W-:Y:S01]  /*7d00*/  FFMA.FTZ R132, R60.reuse, UR11, -R135 ;  /* 0x0000000b3c847c23 */ /* 0x040fe20008010887 */
[----:B------:R-:W-:Y:S01]  /*7d10*/  FMUL.FTZ R60, R60, UR30 ;  /* 0x0000001e3c3c7c20 */ /* 0x000fe20008410000 */
[----:B------:R-:W-:Y:S01]  /*7d20*/  FADD.FTZ R134, R134, R111 ;  /* 0x0000006f86867221 */ /* 0x000fe20000010000 */
[----:B------:R-:W-:Y:S01]  /*7d30*/  FADD.FTZ R141, R141, R110 ;  /* 0x0000006e8d8d7221 */ /* 0x000fe20000010000 */
[----:B------:R-:W1:Y:S01]  /*7d40*/  SHFL.DOWN PT, R135, R62, 0x1, 0x1f ;  /* 0x08201f003e877f89 */ /* 0x000e6200000e0000 */
[----:B------:R-:W-:Y:S01]  /*7d50*/  FFMA.FTZ R60, R171, UR11, R60 ;  /* 0x0000000bab3c7c23 */ /* 0x000fe2000801003c */
[----:B------:R-:W-:Y:S01]  /*7d60*/  FADD.FTZ R77, R134, R77 ;  /* 0x0000004d864d7221 */ /* 0x000fe20000010000 */
[----:B------:R-:W-:Y:S01]  /*7d70*/  FADD.FTZ R76, R141, R76 ;  /* 0x0000004c8d4c7221 */ /* 0x000fe20000010000 */
[----:B------:R-:W-:Y:S01]  /*7d80*/  FFMA.FTZ R145, R220, R145, R147 ;  /* 0x00000091dc917223 */ /* 0x000fe20000010093 */
[----:B------:R-:W-:Y:S01]  /*7d90*/  FMUL.FTZ R110, R207, R60 ;  /* 0x0000003ccf6e7220 */ /* 0x000fe20000410000 */
[----:B------:R-:W-:Y:S01]  /*7da0*/  FADD.FTZ R77, R77, R74 ;  /* 0x0000004a4d4d7221 */ /* 0x000fe20000010000 */
[----:B------:R-:W-:Y:S01]  /*7db0*/  FADD.FTZ R60, R76, R73 ;  /* 0x000000494c3c7221 */ /* 0x000fe20000010000 */
[----:B------:R-:W-:Y:S01]  /*7dc0*/  FMUL.FTZ R73, R61, UR30 ;  /* 0x0000001e3d497c20 */ /* 0x000fe20008410000 */
[C---:B------:R-:W-:Y:S01]  /*7dd0*/  FMUL.FTZ R76, R170.reuse, UR30 ;  /* 0x0000001eaa4c7c20 */ /* 0x040fe20008410000 */
[----:B------:R-:W-:Y:S01]  /*7de0*/  FFMA.FTZ R205, R205, R132, R110 ;  /* 0x00000084cdcd7223 */ /* 0x000fe2000001006e */
[----:B------:R2:W4:Y:S01]  /*7df0*/  SHFL.DOWN PT, R134, R77, 0x1, 0x1f ;  /* 0x08201f004d867f89 */ /* 0x00052200000e0000 */
[----:B------:R-:W-:Y:S01]  /*7e00*/  FFMA.FTZ R74, R170, UR11, R73 ;  /* 0x0000000baa4a7c23 */ /* 0x000fe20008010049 */
[----:B------:R-:W-:Y:S01]  /*7e10*/  FFMA.FTZ R61, R61, UR11, -R76 ;  /* 0x0000000b3d3d7c23 */ /* 0x000fe2000801084c */
[----:B0-----:R-:W-:Y:S01]  /*7e20*/  @!P2 FADD.FTZ R63, R63, R136 ;  /* 0x000000883f3fa221 */ /* 0x001fe20000010000 */
[----:B------:R-:W0:Y:S01]  /*7e30*/  SHFL.DOWN PT, R111, R60, 0x1, 0x1f ;  /* 0x08201f003c6f7f89 */ /* 0x000e2200000e0000 */
[----:B------:R-:W-:Y:S01]  /*7e40*/  FMUL.FTZ R209, R209, R74 ;  /* 0x0000004ad1d17220 */ /* 0x000fe20000410000 */
[----:B------:R-:W-:Y:S01]  /*7e50*/  FMUL.FTZ R74, R185, UR30 ;  /* 0x0000001eb94a7c20 */ /* 0x000fe20008410000 */
[----:B------:R-:W-:Y:S01]  /*7e60*/  FMUL.FTZ R73, R184, UR30 ;  /* 0x0000001eb8497c20 */ /* 0x000fe20008410000 */
[----:B------:R-:W-:Y:S01]  /*7e70*/  SHFL.DOWN PT, R132, R63, 0x2, 0x1f ;  /* 0x08401f003f847f89 */ /* 0x000fe200000e0000 */
[----:B------:R-:W-:Y:S01]  /*7e80*/  FFMA.FTZ R202, R202, R61, R209 ;  /* 0x0000003dcaca7223 */ /* 0x000fe200000100d1 */
[C---:B------:R-:W-:Y:S01]  /*7e90*/  FFMA.FTZ R61, R169.reuse, UR11, R74 ;  /* 0x0000000ba93d7c23 */ /* 0x040fe2000801004a */
[----:B------:R-:W-:Y:S01]  /*7ea0*/  FMUL.FTZ R76, R169, UR30 ;  /* 0x0000001ea94c7c20 */ /* 0x000fe20008410000 */
[----:B------:R-:W-:Y:S01]  /*7eb0*/  FFMA.FTZ R74, R168, UR11, R73 ;  /* 0x0000000ba84a7c23 */ /* 0x000fe20008010049 */
[----:B-1----:R-:W-:Y:S01]  /*7ec0*/  @!P2 FADD.FTZ R62, R62, R135 ;  /* 0x000000873e3ea221 */ /* 0x002fe20000010000 */
[----:B------:R-:W-:Y:S01]  /*7ed0*/  FMUL.FTZ R204, R204, R61 ;  /* 0x0000003dcccc7220 */ /* 0x000fe20000410000 */
[----:B------:R-:W-:Y:S01]  /*7ee0*/  MOV R61, R77 ;  /* 0x0000004d003d7202 */ /* 0x000fe20000000f00 */
[----:B--2---:R-:W-:Y:S01]  /*7ef0*/  FMUL.FTZ R77, R168, UR30 ;  /* 0x0000001ea84d7c20 */ /* 0x004fe20008410000 */
[----:B------:R-:W-:Y:S01]  /*7f00*/  FFMA.FTZ R76, R185, UR11, -R76 ;  /* 0x0000000bb94c7c23 */ /* 0x000fe2000801084c */
[----:B------:R-:W1:Y:S01]  /*7f10*/  SHFL.DOWN PT, R133, R62, 0x2, 0x1f ;  /* 0x08401f003e857f89 */ /* 0x000e6200000e0000 */
[----:B------:R-:W-:Y:S01]  /*7f20*/  FMUL.FTZ R131, R131, R74 ;  /* 0x0000004a83837220 */ /* 0x000fe20000410000 */
[----:B------:R-:W-:Y:S01]  /*7f30*/  FFMA.FTZ R77, R184, UR11, -R77 ;  /* 0x0000000bb84d7c23 */ /* 0x000fe2000801084d */
[----:B------:R-:W-:Y:S01]  /*7f40*/  FFMA.FTZ R76, R193, R76, R204 ;  /* 0x0000004cc14c7223 */ /* 0x000fe200000100cc */
[----:B------:R-:W-:Y:S01]  /*7f50*/  FMUL.FTZ R74, R64, UR30 ;  /* 0x0000001e404a7c20 */ /* 0x000fe20008410000 */
[----:B------:R-:W-:Y:S01]  /*7f60*/  FMUL.FTZ R73, R167, UR30 ;  /* 0x0000001ea7497c20 */ /* 0x000fe20008410000 */
[----:B----4-:R-:W-:Y:S01]  /*7f70*/  @!P2 FADD.FTZ R61, R61, R134 ;  /* 0x000000863d3da221 */ /* 0x010fe20000010000 */
[----:B------:R-:W-:Y:S01]  /*7f80*/  FFMA.FTZ R77, R192, R77, R131 ;  /* 0x0000004dc04d7223 */ /* 0x000fe20000010083 */
[----:B------:R-:W-:Y:S01]  /*7f90*/  FFMA.FTZ R169, R113, R169, R76 ;  /* 0x000000a971a97223 */ /* 0x000fe2000001004c */
[----:B------:R-:W-:Y:S01]  /*7fa0*/  FFMA.FTZ R74, R167, UR11, R74 ;  /* 0x0000000ba74a7c23 */ /* 0x000fe2000801004a */
[----:B0-----:R-:W-:Y:S01]  /*7fb0*/  @!P2 FADD.FTZ R60, R111, R60 ;  /* 0x0000003c6f3ca221 */ /* 0x001fe20000010000 */
[----:B------:R-:W0:Y:S01]  /*7fc0*/  SHFL.DOWN PT, R110, R61, 0x2, 0x1f ;  /* 0x08401f003d6e7f89 */ /* 0x000e2200000e0000 */
[----:B------:R-:W-:Y:S01]  /*7fd0*/  ISETP.GT.AND P2, PT, R120, 0x1d, PT ;  /* 0x0000001d7800780c */ /* 0x000fe20003f44270 */
[----:B------:R-:W-:Y:S01]  /*7fe0*/  FFMA.FTZ R168, R86, R168, R77 ;  /* 0x000000a856a87223 */ /* 0x000fe2000001004d */
[----:B------:R-:W-:Y:S01]  /*7ff0*/  FFMA.FTZ R64, R64, UR11, -R73 ;  /* 0x0000000b40407c23 */ /* 0x000fe20008010849 */
[----:B------:R-:W2:Y:S01]  /*8000*/  SHFL.DOWN PT, R111, R60, 0x2, 0x1f ;  /* 0x08401f003c6f7f89 */ /* 0x000ea200000e0000 */
[----:B------:R-:W-:Y:S01]  /*8010*/  FMUL.FTZ R74, R83, R74 ;  /* 0x0000004a534a7220 */ /* 0x000fe20000410000 */
[----:B------:R-:W-:Y:S01]  /*8020*/  FFMA.FTZ R172, R84, R172, R145 ;  /* 0x000000ac54ac7223 */ /* 0x000fe20000010091 */
[----:B------:R-:W-:Y:S01]  /*8030*/  FFMA.FTZ R205, R108, R171, R205 ;  /* 0x000000ab6ccd7223 */ /* 0x000fe200000100cd */
[----:B------:R-:W-:Y:S01]  /*8040*/  FFMA.FTZ R202, R87, R170, R202 ;  /* 0x000000aa57ca7223 */ /* 0x000fe200000100ca */
[----:B------:R-:W-:Y:S01]  /*8050*/  FFMA.FTZ R195, R195, R64, R74 ;  /* 0x00000040c3c37223 */ /* 0x000fe2000001004a */
[----:B------:R-:W-:Y:S01]  /*8060*/  FMUL.FTZ R64, R166, UR30 ;  /* 0x0000001ea6407c20 */ /* 0x000fe20008410000 */
[----:B------:R-:W-:Y:S01]  /*8070*/  FMUL.FTZ R74, R165, UR30 ;  /* 0x0000001ea54a7c20 */ /* 0x000fe20008410000 */
[----:B------:R-:W-:Y:S01]  /*8080*/  FADD.FTZ R34, R75, R34 ;  /* 0x000000224b227221 */ /* 0x000fe20000010000 */
[----:B------:R-:W-:Y:S01]  /*8090*/  FFMA.FTZ R195, R112, R167, R195 ;  /* 0x000000a770c37223 */ /* 0x000fe200000100c3 */
[----:B-1----:R-:W-:Y:S01]  /*80a0*/  @!P2 FADD.FTZ R62, R62, R133 ;  /* 0x000000853e3ea221 */ /* 0x002fe20000010000 */
[----:B------:R-:W-:Y:S01]  /*80b0*/  @!P2 FADD.FTZ R63, R63, R132 ;  /* 0x000000843f3fa221 */ /* 0x000fe20000010000 */
[C---:B------:R-:W-:Y:S01]  /*80c0*/  FFMA.FTZ R73, R65.reuse, UR11, -R64 ;  /* 0x0000000b41497c23 */ /* 0x040fe20008010840 */
[----:B------:R-:W-:Y:S01]  /*80d0*/  FMUL.FTZ R65, R65, UR30 ;  /* 0x0000001e41417c20 */ /* 0x000fe20008410000 */
[C---:B------:R-:W-:Y:S01]  /*80e0*/  FMUL.FTZ R64, R181.reuse, UR30 ;  /* 0x0000001eb5407c20 */ /* 0x040fe20008410000 */
[----:B------:R-:W1:Y:S01]  /*80f0*/  SHFL.DOWN PT, R77, R62, 0x4, 0x1f ;  /* 0x08801f003e4d7f89 */ /* 0x000e6200000e0000 */
[----:B------:R-:W-:Y:S01]  /*8100*/  FFMA.FTZ R74, R181, UR11, -R74 ;  /* 0x0000000bb54a7c23 */ /* 0x000fe2000801084a */
[----:B------:R-:W-:Y:S01]  /*8110*/  FFMA.FTZ R65, R166, UR11, R65 ;  /* 0x0000000ba6417c23 */ /* 0x000fe20008010041 */
[----:B------:R-:W-:Y:S01]  /*8120*/  FFMA.FTZ R64, R165, UR11, R64 ;  /* 0x0000000ba5407c23 */ /* 0x000fe20008010040 */
[----:B------:R-:W4:Y:S01]  /*8130*/  SHFL.DOWN PT, R82, R63, 0x4, 0x1f ;  /* 0x08801f003f527f89 */ /* 0x000f2200000e0000 */
[----:B0-----:R-:W-:Y:S01]  /*8140*/  @!P2 FADD.FTZ R61, R61, R110 ;  /* 0x0000006e3d3da221 */ /* 0x001fe20000010000 */
[----:B------:R-:W-:Y:S01]  /*8150*/  FMUL.FTZ R65, R210, R65 ;  /* 0x00000041d2417220 */ /* 0x000fe20000410000 */
[----:B------:R-:W-:Y:S01]  /*8160*/  FMUL.FTZ R64, R211, R64 ;  /* 0x00000040d3407220 */ /* 0x000fe20000410000 */
[----:B------:R-:W-:Y:S01]  /*8170*/  FADD.FTZ R107, R174, R107 ;  /* 0x0000006bae6b7221 */ /* 0x000fe20000010000 */
[----:B--2---:R-:W-:Y:S01]  /*8180*/  @!P2 FADD.FTZ R60, R60, R111 ;  /* 0x0000006f3c3ca221 */ /* 0x004fe20000010000 */
[----:B------:R-:W0:Y:S01]  /*8190*/  SHFL.DOWN PT, R76, R61, 0x4, 0x1f ;  /* 0x08801f003d4c7f89 */ /* 0x000e2200000e0000 */
[----:B------:R-:W-:Y:S01]  /*81a0*/  ISETP.GT.AND P2, PT, R120, 0x1b, PT ;  /* 0x0000001b7800780c */ /* 0x000fe20003f44270 */
[----:B------:R-:W-:Y:S01]  /*81b0*/  FFMA.FTZ R194, R194, R73, R65 ;  /* 0x00000049c2c27223 */ /* 0x000fe20000010041 */
[----:B------:R-:W-:Y:S01]  /*81c0*/  FMUL.FTZ R65, R180, UR30 ;  /* 0x0000001eb4417c20 */ /* 0x000fe20008410000 */
[----:B------:R-:W2:Y:S01]  /*81d0*/  SHFL.DOWN PT, R81, R60, 0x4, 0x1f ;  /* 0x08801f003c517f89 */ /* 0x000ea200000e0000 */
[----:B------:R-:W-:Y:S01]  /*81e0*/  FFMA.FTZ R64, R197, R74, R64 ;  /* 0x0000004ac5407223 */ /* 0x000fe20000010040 */
[C---:B------:R-:W-:Y:S01]  /*81f0*/  FMUL.FTZ R73, R164.reuse, UR30 ;  /* 0x0000001ea4497c20 */ /* 0x040fe20008410000 */
[----:B------:R-:W-:Y:S01]  /*8200*/  FFMA.FTZ R65, R164, UR11, R65 ;  /* 0x0000000ba4417c23 */ /* 0x000fe20008010041 */
[----:B------:R-:W-:Y:S01]  /*8210*/  FFMA.FTZ R194, R89, R166, R194 ;  /* 0x000000a659c27223 */ /* 0x000fe200000100c2 */
[----:B------:R-:W-:Y:S01]  /*8220*/  FFMA.FTZ R165, R115, R165, R64 ;  /* 0x000000a573a57223 */ /* 0x000fe20000010040 */
[----:B------:R-:W-:Y:S01]  /*8230*/  FMUL.FTZ R64, R66, UR30 ;  /* 0x0000001e42407c20 */ /* 0x000fe20008410000 */
[----:B------:R-:W-:Y:S01]  /*8240*/  FFMA.FTZ R73, R180, UR11, -R73 ;  /* 0x0000000bb4497c23 */ /* 0x000fe20008010849 */
[----:B------:R-:W-:Y:S01]  /*8250*/  FADD.FTZ R106, R173, R106 ;  /* 0x0000006aad6a7221 */ /* 0x000fe20000010000 */
[----:B------:R-:W-:Y:S01]  /*8260*/  FADD.FTZ R36, R138, R36 ;  /* 0x000000248a247221 */ /* 0x000fe20000010000 */
[----:B-1----:R-:W-:Y:S01]  /*8270*/  @!P2 FADD.FTZ R62, R62, R77 ;  /* 0x0000004d3e3ea221 */ /* 0x002fe20000010000 */
[----:B------:R-:W-:Y:S01]  /*8280*/  FMUL.FTZ R77, R212, R65 ;  /* 0x00000041d44d7220 */ /* 0x000fe20000410000 */
[C---:B------:R-:W-:Y:S01]  /*8290*/  FMUL.FTZ R65, R163.reuse, UR30 ;  /* 0x0000001ea3417c20 */ /* 0x040fe20008410000 */
[----:B------:R-:W-:Y:S01]  /*82a0*/  FFMA.FTZ R64, R163, UR11, R64 ;  /* 0x0000000ba3407c23 */ /* 0x000fe20008010040 */
[----:B----4-:R-:W-:Y:S01]  /*82b0*/  @!P2 FADD.FTZ R63, R63, R82 ;  /* 0x000000523f3fa221 */ /* 0x010fe20000010000 */
[----:B------:R-:W-:Y:S01]  /*82c0*/  FFMA.FTZ R73, R196, R73, R77 ;  /* 0x00000049c4497223 */ /* 0x000fe2000001004d */
[----:B------:R-:W-:Y:S01]  /*82d0*/  FFMA.FTZ R66, R66, UR11, -R65 ;  /* 0x0000000b42427c23 */ /* 0x000fe20008010841 */
[----:B------:R-:W-:Y:S01]  /*82e0*/  FMUL.FTZ R65, R67, UR30 ;  /* 0x0000001e43417c20 */ /* 0x000fe20008410000 */
[----:B------:R-:W-:Y:S01]  /*82f0*/  FMUL.FTZ R74, R213, R64 ;  /* 0x00000040d54a7220 */ /* 0x000fe20000410000 */
[----:B------:R-:W1:Y:S01]  /*8300*/  SHFL.DOWN PT, R80, R63, 0x8, 0x1f ;  /* 0x09001f003f507f89 */ /* 0x000e6200000e0000 */
[----:B0-----:R-:W-:Y:S01]  /*8310*/  @!P2 FADD.FTZ R61, R61, R76 ;  /* 0x0000004c3d3da221 */ /* 0x001fe20000010000 */
[C---:B------:R-:W-:Y:S01]  /*8320*/  FMUL.FTZ R64, R162.reuse, UR30 ;  /* 0x0000001ea2407c20 */ /* 0x040fe20008410000 */
[----:B------:R-:W-:Y:S01]  /*8330*/  FFMA.FTZ R65, R162, UR11, R65 ;  /* 0x0000000ba2417c23 */ /* 0x000fe20008010041 */
[----:B------:R-:W-:Y:S01]  /*8340*/  FFMA.FTZ R199, R199, R66, R74 ;  /* 0x00000042c7c77223 */ /* 0x000fe2000001004a */
[----:B--2---:R-:W-:Y:S01]  /*8350*/  @!P2 FADD.FTZ R60, R60, R81 ;  /* 0x000000513c3ca221 */ /* 0x004fe20000010000 */
[----:B------:R-:W0:Y:S01]  /*8360*/  SHFL.DOWN PT, R76, R61, 0x8, 0x1f ;  /* 0x09001f003d4c7f89 */ /* 0x000e2200000e0000 */
[----:B------:R-:W-:Y:S01]  /*8370*/  ISETP.GT.AND P2, PT, R120, 0x17, PT ;  /* 0x000000177800780c */ /* 0x000fe20003f44270 */
[----:B------:R-:W-:Y:S01]  /*8380*/  FFMA.FTZ R67, R67, UR11, -R64 ;  /* 0x0000000b43437c23 */ /* 0x000fe20008010840 */
[----:B------:R-:W-:Y:S01]  /*8390*/  FMUL.FTZ R65, R214, R65 ;  /* 0x00000041d6417220 */ /* 0x000fe20000410000 */
[----:B------:R-:W2:Y:S01]  /*83a0*/  SHFL.DOWN PT, R81, R62, 0x8, 0x1f ;  /* 0x09001f003e517f89 */ /* 0x000ea200000e0000 */
[----:B------:R-:W-:Y:S01]  /*83b0*/  FMUL.FTZ R64, R161, UR30 ;  /* 0x0000001ea1407c20 */ /* 0x000fe20008410000 */
[----:B------:R-:W-:Y:S01]  /*83c0*/  FFMA.FTZ R164, R88, R164, R73 ;  /* 0x000000a458a47223 */ /* 0x000fe20000010049 */
[----:B------:R-:W-:Y:S01]  /*83d0*/  FFMA.FTZ R198, R198, R67, R65 ;  /* 0x00000043c6c67223 */ /* 0x000fe20000010041 */
[----:B------:R-:W4:Y:S01]  /*83e0*/  SHFL.DOWN PT, R79, R60, 0x8, 0x1f ;  /* 0x09001f003c4f7f89 */ /* 0x000f2200000e0000 */
[----:B------:R-:W-:Y:S01]  /*83f0*/  FMUL.FTZ R67, R160, UR30 ;  /* 0x0000001ea0437c20 */ /* 0x000fe20008410000 */
[----:B------:R-:W-:Y:S01]  /*8400*/  FMUL.FTZ R65, R191, UR30 ;  /* 0x0000001ebf417c20 */ /* 0x000fe20008410000 */
[C---:B------:R-:W-:Y:S01]  /*8410*/  FFMA.FTZ R74, R177.reuse, UR11, -R64 ;  /* 0x0000000bb14a7c23 */ /* 0x040fe20008010840 */
[----:B------:R-:W-:Y:S01]  /*8420*/  FFMA.FTZ R199, R114, R163, R199 ;  /* 0x000000a372c77223 */ /* 0x000fe200000100c7 */
[----:B------:R-:W-:Y:S01]  /*8430*/  FFMA.FTZ R73, R176, UR11, -R67 ;  /* 0x0000000bb0497c23 */ /* 0x000fe20008010843 */
[----:B------:R-:W-:Y:S01]  /*8440*/  FFMA.FTZ R64, R70, UR11, -R65 ;  /* 0x0000000b46407c23 */ /* 0x000fe20008010841 */
[----:B------:R-:W-:Y:S01]  /*8450*/  FMUL.FTZ R66, R177, UR30 ;  /* 0x0000001eb1427c20 */ /* 0x000fe20008410000 */
[----:B------:R-:W-:Y:S01]  /*8460*/  FMUL.FTZ R67, R176, UR30 ;  /* 0x0000001eb0437c20 */ /* 0x000fe20008410000 */
[----:B------:R-:W-:Y:S01]  /*8470*/  FMUL.FTZ R70, R70, UR30 ;  /* 0x0000001e46467c20 */ /* 0x000fe20008410000 */
[----:B-1----:R-:W-:Y:S01]  /*8480*/  @!P2 FADD.FTZ R63, R63, R80 ;  /* 0x000000503f3fa221 */ /* 0x002fe20000010000 */
[----:B------:R-:W-:Y:S01]  /*8490*/  FADD.FTZ R105, R172, R105 ;  /* 0x00000069ac697221 */ /* 0x000fe20000010000 */
[----:B------:R-:W-:Y:S01]  /*84a0*/  FADD.FTZ R104, R205, R104 ;  /* 0x00000068cd687221 */ /* 0x000fe20000010000 */
[----:B------:R-:W-:Y:S01]  /*84b0*/  FADD.FTZ R103, R202, R103 ;  /* 0x00000067ca677221 */ /* 0x000fe20000010000 */
[----:B------:R-:W-:Y:S01]  /*84c0*/  FADD.FTZ R31, R130, R31 ;  /* 0x0000001f821f7221 */ /* 0x000fe20000010000 */
[----:B------:R1:W1:Y:S01]  /*84d0*/  SHFL.DOWN PT, R78, R63, 0x10, 0x1f ;  /* 0x0a001f003f4e7f89 */ /* 0x00026200000e0000 */
[----:B0-----:R-:W-:Y:S01]  /*84e0*/  @!P2 FADD.FTZ R61, R61, R76 ;  /* 0x0000004c3d3da221 */ /* 0x001fe20000010000 */
[----:B------:R-:W-:Y:S01]  /*84f0*/  FADD.FTZ R102, R169, R102 ;  /* 0x00000066a9667221 */ /* 0x000fe20000010000 */
[----:B------:R-:W-:Y:S01]  /*8500*/  FADD.FTZ R101, R168, R101 ;  /* 0x00000065a8657221 */ /* 0x000fe20000010000 */
[----:B------:R-:W-:Y:S01]  /*8510*/  FADD.FTZ R100, R195, R100 ;  /* 0x00000064c3647221 */ /* 0x000fe20000010000 */
[----:B--2---:R-:W-:Y:S01]  /*8520*/  @!P2 FADD.FTZ R62, R62, R81 ;  /* 0x000000513e3ea221 */ /* 0x004fe20000010000 */
[----:B------:R0:W2:Y:S01]  /*8530*/  SHFL.DOWN PT, R76, R61, 0x10, 0x1f ;  /* 0x0a001f003d4c7f89 */ /* 0x0000a200000e0000 */
[----:B------:R-:W-:Y:S01]  /*8540*/  FADD.FTZ R99, R194, R99 ;  /* 0x00000063c2637221 */ /* 0x000fe20000010000 */
[----:B------:R-:W-:Y:S01]  /*8550*/  FADD.FTZ R98, R165, R98 ;  /* 0x00000062a5627221 */ /* 0x000fe20000010000 */
[----:B----4-:R-:W-:Y:S01]  /*8560*/  @!P2 FADD.FTZ R60, R60, R79 ;  /* 0x0000004f3c3ca221 */ /* 0x010fe20000010000 */
[----:B------:R-:W-:Y:S01]  /*8570*/  ISETP.GT.AND P2, PT, R120, 0xf, PT ;  /* 0x0000000f7800780c */ /* 0x000fe20003f44270 */
[----:B------:R0:W4:Y:S01]  /*8580*/  SHFL.DOWN PT, R75, R62, 0x10, 0x1f ;  /* 0x0a001f003e4b7f89 */ /* 0x00012200000e0000 */
[----:B------:R-:W-:Y:S01]  /*8590*/  FADD.FTZ R97, R164, R97 ;  /* 0x00000061a4617221 */ /* 0x000fe20000010000 */
[----:B------:R-:W-:Y:S01]  /*85a0*/  FADD.FTZ R96, R199, R96 ;  /* 0x00000060c7607221 */ /* 0x000fe20000010000 */
[----:B------:R-:W-:Y:S01]  /*85b0*/  FFMA.FTZ R66, R161, UR11, R66 ;  /* 0x0000000ba1427c23 */ /* 0x000fe20008010042 */
[----:B------:R0:W0:Y:S01]  /*85c0*/  SHFL.DOWN PT, R65, R60, 0x10, 0x1f ;  /* 0x0a001f003c417f89 */ /* 0x00002200000e0000 */
[----:B------:R-:W-:Y:S01]  /*85d0*/  FFMA.FTZ R67, R160, UR11, R67 ;  /* 0x0000000ba0437c23 */ /* 0x000fe20008010043 */
[----:B------:R-:W-:-:S06]  /*85e0*/  FFMA.FTZ R70, R191, UR11, R70 ;  /* 0x0000000bbf467c23 */ /* 0x000fcc0008010046 */
[----:B------:R-:W-:Y:S05]  /*85f0*/  @P2 BRA `(.L_x_3263) ;  /* 0x0000000000202947 */ /* 0x000fea0003800000 */
[----:B------:R-:W-:Y:S01]  /*8600*/  ISETP.NE.AND P2, PT, R120, RZ, PT ;  /* 0x000000ff7800720c */ /* 0x000fe20003f45270 */
[----:B0-----:R-:W-:Y:S01]  /*8610*/  FADD.FTZ R60, R60, R65 ;  /* 0x000000413c3c7221 */ /* 0x001fe20000010000 */
[----:B--2---:R-:W-:Y:S01]  /*8620*/  FADD.FTZ R61, R61, R76 ;  /* 0x0000004c3d3d7221 */ /* 0x004fe20000010000 */
[----:B----4-:R-:W-:Y:S01]  /*8630*/  FADD.FTZ R62, R62, R75 ;  /* 0x0000004b3e3e7221 */ /* 0x010fe20000010000 */
[----:B-1----:R-:W-:-:S09]  /*8640*/  FADD.FTZ R63, R63, R78 ;  /* 0x0000004e3f3f7221 */ /* 0x002fd20000010000 */
[----:B------:R-:W-:-:S04]  /*8650*/  @!P2 SHF.R.U32.HI R65, RZ, 0x1, R125 ;  /* 0x00000001ff41a819 */ /* 0x000fc8000001167d */
[----:B------:R-:W-:-:S05]  /*8660*/  @!P2 LOP3.LUT R65, R65, 0x1f0, RZ, 0xc0, !PT ;  /* 0x000001f04141a812 */ /* 0x000fca00078ec0ff */
[----:B------:R0:W-:Y:S02]  /*8670*/  @!P2 STS.128 [R65+UR10+0x10a0], R60 ;  /* 0x0010a03c4100a988 */ /* 0x0001e40008000c0a */
.L_x_3263:
[----:B------:R-:W-:Y:S05]  /*8680*/  BSYNC.RECONVERGENT B0 ;  /* 0x0000000000007941 */ /* 0x000fea0003800200 */
.L_x_3262:
        /* <DEDUP_REMOVED lines=21> */
[----:B0-----:R-:W0:Y:S01]  /*87e0*/  LDS.128 R64, [UR10+0x10b0] ;  /* 0x0010b00aff407984 */ /* 0x001e220008000c00 */
[----:B------:R-:W-:-:S03]  /*87f0*/  ULEA UR9, UR8, UR10, 0x3 ;  /* 0x0000000a08097291 */ /* 0x000fc6000f8e18ff */
[----:B------:R-:W5:Y:S01]  /*8800*/  LDS.128 R68, [UR10+0x10c0] ;  /* 0x0010c00aff447984 */ /* 0x000f620008000c00 */
[----:B------:R-:W-:-:S03]  /*8810*/  PLOP3.LUT P0, PT, PT, PT, UP0, 0x80, 0x8 ;  /* 0x000000000008781c */ /* 0x000fc60003f0f008 */
[----:B----4-:R-:W4:Y:S10]  /*8820*/  LDS.128 R72, [UR10+0x10d0] ;  /* 0x0010d00aff487984 */ /* 0x010f340008000c00 */
[----:B-1----:R-:W1:Y:S04]  /*8830*/  @P0 LDS.64 R78, [UR9+0x5110] ;  /* 0x00511009ff4e0984 */ /* 0x002e680008000a00 */
[----:B------:R-:W2:Y:S01]  /*8840*/  @P0 LDS.64 R80, [UR9+0x4910] ;  /* 0x00491009ff500984 */ /* 0x000ea20008000a00 */
        /* <DEDUP_REMOVED lines=8> */
[----:B----4-:R-:W-:Y:S01]  /*88d0*/  FADD.FTZ R74, R77, R74 ;  /* 0x0000004a4d4a7221 */ /* 0x010fe20000010000 */
[----:B------:R-:W-:Y:S01]  /*88e0*/  FADD.FTZ R75, R62, R75 ;  /* 0x0000004b3e4b7221 */ /* 0x000fe20000010000 */
[----:B------:R-:W-:Y:S01]  /*88f0*/  FADD.FTZ R72, R63, R72 ;  /* 0x000000483f487221 */ /* 0x000fe20000010000 */
[----:B------:R-:W-:Y:S01]  /*8900*/  FADD.FTZ R73, R60, R73 ;  /* 0x000000493c497221 */ /* 0x000fe20000010000 */
[----:B-1----:R-:W-:Y:S01]  /*8910*/  @P0 FADD.FTZ R74, R74, R78 ;  /* 0x0000004e4a4a0221 */ /* 0x002fe20000010000 */
[----:B------:R-:W-:Y:S01]  /*8920*/  @P0 FADD.FTZ R75, R75, R79 ;  /* 0x0000004f4b4b0221 */ /* 0x000fe20000010000 */
[----:B--2---:R-:W-:Y:S01]  /*8930*/  @P0 FADD.FTZ R72, R72, R80 ;  /* 0x0000005048480221 */ /* 0x004fe20000010000 */
[----:B------:R-:W-:-:S03]  /*8940*/  @P0 FADD.FTZ R73, R73, R81 ;  /* 0x0000005149490221 */ /* 0x000fc60000010000 */
[----:B------:R0:W-:Y:S04]  /*8950*/  STS.64 [UR9+0x5110], R74 ;  /* 0x0051104aff007988 */ /* 0x0001e80008000a09 */
[----:B------:R0:W-:Y:S02]  /*8960*/  STS.64 [UR9+0x4910], R72 ;  /* 0x00491048ff007988 */ /* 0x0001e40008000a09 */
.L_x_3265:
[----:B------:R-:W-:Y:S05]  /*8970*/  BSYNC.RECONVERGENT B0 ;  /* 0x0000000000007941 */ /* 0x000fea0003800200 */
.L_x_3264:
[----:B------:R-:W-:-:S04]  /*8980*/  UIADD3 UR8, UPT, UPT, UR8, 0x1, URZ ;  /* 0x0000000108087890 */ /* 0x000fc8000fffe0ff */
[----:B------:R-:W-:-:S09]  /*8990*/  UISETP.GE.AND UP0, UPT, UR8, UR42, UPT ;  /* 0x0000002a0800728c */ /* 0x000fd2000bf06270 */
[----:B------:R-:W-:Y:S05]  /*89a0*/  BRA.U !UP0, `(.L_x_3266) ;  /* 0xffffff9d08d47547 */ /* 0x000fea000b83ffff */
.L_x_3232:
[----:B------:R-:W-:Y:S01]  /*89b0*/  BAR.SYNC.DEFER_BLOCKING 0x0 ;  /* 0x0000000000007b1d */ /* 0x000fe20000010000 */
[----:B------:R-:W-:Y:S01]  /*89c0*/  F2FP.BF16.F32.PACK_AB R7, R32, R41 ;  /* 0x000000292007723e */ /* 0x000fe200000010ff */
[----:B------:R-:W-:Y:S01]  /*89d0*/  FADD.FTZ R0, R127, R92 ;  /* 0x0000005c7f007221 */ /* 0x000fe20000010000 */
[----:B------:R-:W-:Y:S01]  /*89e0*/  F2FP.BF16.F32.PACK_AB R6, R33, R40 ;  /* 0x000000282106723e */ /* 0x000fe200000010ff */
[----:B------:R-:W-:Y:S01]  /*89f0*/  UIADD3 UR25, UP1, UPT, UR25, -0x1000, URZ ;  /* 0xfffff00019197890 */ /* 0x000fe2000ff3e0ff */
[----:B------:R-:W-:Y:S01]  /*8a00*/  F2FP.BF16.F32.PACK_AB R5, R34, R43 ;  /* 0x0000002b2205723e */ /* 0x000fe200000010ff */
[----:B------:R-:W5:Y:S01]  /*8a10*/  LDCU.64 UR10, c[0x0][0x4f8] ;  /* 0x00009f00ff0a77ac */ /* 0x000f620008000a00 */
[----:B------:R-:W-:Y:S02]  /*8a20*/  F2FP.BF16.F32.PACK_AB R4, R35, R42 ;  /* 0x0000002a2304723e */ /* 0x000fe400000010ff */
[----:B------:R-:W-:Y:S01]  /*8a30*/  F2FP.BF16.F32.PACK_AB R11, R28, R37 ;  /* 0x000000251c0b723e */ /* 0x000fe200000010ff */
[----:B------:R-:W0:Y:S01]  /*8a40*/  LDCU.64 UR30, c[0x0][0x500] ;  /* 0x0000a000ff1e77ac */ /* 0x000e220008000a00 */
[----:B------:R-:W-:-:S02]  /*8a50*/  F2FP.BF16.F32.PACK_AB R10, R29, R36 ;  /* 0x000000241d0a723e */ /* 0x000fc400000010ff */
[----:B------:R-:W-:Y:S01]  /*8a60*/  F2FP.BF16.F32.PACK_AB R9, R30, R39 ;  /* 0x000000271e09723e */ /* 0x000fe200000010ff */
[----:B------:R-:W1:Y:S01]  /*8a70*/  LDCU.64 UR34, c[0x0][0x550] ;  /* 0x0000aa00ff2277ac */ /* 0x000e620008000a00 */
[----:B------:R-:W-:Y:S02]  /*8a80*/  F2FP.BF16.F32.PACK_AB R8, R31, R38 ;  /* 0x000000261f08723e */ /* 0x000fe400000010ff */
[----:B------:R-:W-:Y:S01]  /*8a90*/  IADD3 R25, PT, PT, R124, R123, RZ ;  /* 0x0000007b7c197210 */ /* 0x000fe20007ffe0ff */
[----:B------:R-:W-:Y:S01]  /*8aa0*/  UMOV UR7, URZ ;  /* 0x000000ff00077c82 */ /* 0x000fe20008000000 */
[----:B------:R-:W-:Y:S02]  /*8ab0*/  UIADD3 UR23, UP2, UPT, UR23, -0x1000, URZ ;  /* 0xfffff00017177890 */ /* 0x000fe4000ff5e0ff */
[----:B------:R-:W-:Y:S02]  /*8ac0*/  UIADD3.X UR20, UPT, UPT, UR20, -0x1, URZ, UP1, !UPT ;  /* 0xffffffff14147890 */ /* 0x000fe40008ffe4ff */
[----:B------:R-:W-:Y:S01]  /*8ad0*/  UIADD3.X UR24, UPT, UPT, UR24, -0x1, URZ, UP2, !UPT ;  /* 0xffffffff18187890 */ /* 0x000fe200097fe4ff */
[----:B------:R2:W-:Y:S01]  /*8ae0*/  STS.128 [R118], R4 ;  /* 0x0000000476007388 */ /* 0x0005e20000000c00 */
[----:B-----5:R-:W-:-:S03]  /*8af0*/  UIMAD.WIDE.U32 UR8, UR32, UR10, UR6 ;  /* 0x0000000a200872a5 */ /* 0x020fc6000f8e0006 */
[----:B------:R5:W-:Y:S01]  /*8b00*/  STS.128 [R118+0x10], R8 ;  /* 0x0000100876007388 */ /* 0x000be20000000c00 */
[----:B------:R-:W-:-:S03]  /*8b10*/  NOP ;  /* 0x0000000000007918 */ /* 0x000fc60000000000 */
[----:B------:R-:W3:Y:S01]  /*8b20*/  LDS.128 R12, [R119] ;  /* 0x00000000770c7984 */ /* 0x000ee20000000c00 */
[----:B------:R-:W-:-:S03]  /*8b30*/  UIMAD UR9, UR32, UR11, UR9 ;  /* 0x0000000b200972a4 */ /* 0x000fc6000f8e0209 */
[----:B------:R-:W4:Y:S01]  /*8b40*/  LDS.128 R16, [R119+0x200] ;  /* 0x0002000077107984 */ /* 0x000f220000000c00 */
[----:B0-----:R-:W-:Y:S01]  /*8b50*/  UIMAD.WIDE.U32 UR8, UR12, UR30, UR8 ;  /* 0x0000001e0c0872a5 */ /* 0x001fe2000f8e0008 */
[----:B--2---:R-:W-:Y:S01]  /*8b60*/  FADD.FTZ R5, R0, R93 ;  /* 0x0000005d00057221 */ /* 0x004fe20000010000 */
[----:B------:R-:W-:Y:S02]  /*8b70*/  F2FP.BF16.F32.PACK_AB R4, R93, R92 ;  /* 0x0000005c5d04723e */ /* 0x000fe400000010ff */
[----:B------:R-:W-:Y:S01]  /*8b80*/  UIMAD UR10, UR12, UR31, UR9 ;  /* 0x0000001f0c0a72a4 */ /* 0x000fe2000f8e0209 */
[----:B------:R-:W-:Y:S01]  /*8b90*/  FADD.FTZ R0, R5, R94 ;  /* 0x0000005e05007221 */ /* 0x000fe20000010000 */
[----:B-1----:R-:W-:Y:S01]  /*8ba0*/  ULEA UR9, UP0, UR8, UR34, 0x1 ;  /* 0x0000002208097291 */ /* 0x002fe2000f8008ff */
[----:B------:R-:W-:Y:S01]  /*8bb0*/  F2FP.BF16.F32.PACK_AB R5, R95, R94 ;  /* 0x0000005e5f05723e */ /* 0x000fe200000010ff */
[----:B------:R-:W0:Y:S01]  /*8bc0*/  LDCU.64 UR30, c[0x0][0x560] ;  /* 0x0000ac00ff1e77ac */ /* 0x000e220008000a00 */
[----:B------:R-:W-:Y:S01]  /*8bd0*/  F2FP.BF16.F32.PACK_AB R7, R99, R98 ;  /* 0x000000626307723e */ /* 0x000fe200000010ff */
[----:B------:R-:W-:Y:S01]  /*8be0*/  FADD.FTZ R95, R0, R95 ;  /* 0x0000005f005f7221 */ /* 0x000fe20000010000 */
[----:B------:R-:W-:Y:S01]  /*8bf0*/  F2FP.BF16.F32.PACK_AB R6, R97, R96 ;  /* 0x000000606106723e */ /* 0x000fe200000010ff */
[----:B------:R-:W-:Y:S01]  /*8c00*/  ULEA.HI.X UR8, UR8, UR35, UR10, 0x1, UP0 ;  /* 0x0000002308087291 */ /* 0x000fe200080f0c0a */
[----:B------:R-:W-:Y:S01]  /*8c10*/  MOV R2, UR9 ;  /* 0x0000000900027c02 */ /* 0x000fe20008000f00 */
[----:B------:R-:W-:Y:S01]  /*8c20*/  FADD.FTZ R96, R95, R96 ;  /* 0x000000605f607221 */ /* 0x000fe20000010000 */
[----:B-----5:R-:W-:Y:S01]  /*8c30*/  F2FP.BF16.F32.PACK_AB R11, R107, R106 ;  /* 0x0000006a6b0b723e */ /* 0x020fe200000010ff */
[----:B------:R-:W1:Y:S01]  /*8c40*/  LDCU.64 UR10, c[0x0][0x520] ;  /* 0x0000a400ff0a77ac */ /* 0x000e620008000a00 */
[----:B------:R-:W-:Y:S01]  /*8c50*/  F2FP.BF16.F32.PACK_AB R10, R105, R104 ;  /* 0x00000068690a723e */ /* 0x000fe200000010ff */
[----:B------:R-:W-:Y:S01]  /*8c60*/  FADD.FTZ R97, R96, R97 ;  /* 0x0000006160617221 */ /* 0x000fe20000010000 */
[----:B------:R-:W-:-:S02]  /*8c70*/  MOV R3, UR8 ;  /* 0x0000000800037c02 */ /* 0x000fc40008000f00 */
[----:B------:R-:W-:Y:S01]  /*8c80*/  F2FP.BF16.F32.PACK_AB R9, R103, R102 ;  /* 0x000000666709723e */ /* 0x000fe200000010ff */
[----:B------:R-:W-:Y:S01]  /*8c90*/  FADD.FTZ R98, R97, R98 ;  /* 0x0000006261627221 */ /* 0x000fe20000010000 */
[----:B------:R-:W2:Y:S01]  /*8ca0*/  LDCU.64 UR8, c[0x0][0x518] ;  /* 0x0000a300ff0877ac */ /* 0x000ea20008000a00 */
[----:B------:R-:W-:Y:S01]  /*8cb0*/  IMAD.WIDE.U32 R2, R25, 0x10, R2 ;  /* 0x0000001019027825 */ /* 0x000fe200078e0002 */
[----:B------:R-:W-:-:S03]  /*8cc0*/  F2FP.BF16.F32.PACK_AB R8, R101, R100 ;  /* 0x000000646508723e */ /* 0x000fc600000010ff */
[----:B------:R-:W-:-:S04]  /*8cd0*/  FADD.FTZ R99, R98, R99 ;  /* 0x0000006362637221 */ /* 0x000fc80000010000 */
[----:B------:R-:W-:-:S04]  /*8ce0*/  FADD.FTZ R100, R99, R100 ;  /* 0x0000006463647221 */ /* 0x000fc80000010000 */
[----:B------:R-:W-:Y:S01]  /*8cf0*/  FADD.FTZ R101, R100, R101 ;  /* 0x0000006564657221 */ /* 0x000fe20000010000 */
[----:B---3--:R-:W-:Y:S03]  /*8d00*/  STG.E.128 desc[UR28][R2.64], R12 ;  /* 0x0000000c02007986 */ /* 0x008fe6000c101d1c */
[----:B------:R-:W-:Y:S01]  /*8d10*/  FADD.FTZ R102, R101, R102 ;  /* 0x0000006665667221 */ /* 0x000fe20000010000 */
[----:B----4-:R3:W-:Y:S01]  /*8d20*/  STG.E.128 desc[UR28][R2.64+0x200], R16 ;  /* 0x0002001002007986 */ /* 0x0107e2000c101d1c */
[----:B--2---:R-:W-:Y:S02]  /*8d30*/  UIMAD.WIDE.U32 UR6, UR32, UR8, UR6 ;  /* 0x00000008200672a5 */ /* 0x004fe4000f8e0006 */
[----:B------:R-:W-:Y:S01]  /*8d40*/  FADD.FTZ R103, R102, R103 ;  /* 0x0000006766677221 */ /* 0x000fe20000010000 */
[----:B------:R-:W-:Y:S01]  /*8d50*/  BAR.SYNC.DEFER_BLOCKING 0x0 ;  /* 0x0000000000007b1d */ /* 0x000fe20000010000 */
[----:B------:R-:W-:-:S02]  /*8d60*/  UIMAD UR7, UR32, UR9, UR7 ;  /* 0x00000009200772a4 */ /* 0x000fc4000f8e0207 */
[----:B------:R-:W-:Y:S02]  /*8d70*/  FADD.FTZ R104, R103, R104 ;  /* 0x0000006867687221 */ /* 0x000fe40000010000 */
[----:B-1----:R-:W-:Y:S02]  /*8d80*/  UIMAD.WIDE.U32 UR6, UR12, UR10, UR6 ;  /* 0x0000000a0c0672a5 */ /* 0x002fe4000f8e0006 */
[----:B------:R-:W-:Y:S02]  /*8d90*/  FADD.FTZ R105, R104, R105 ;  /* 0x0000006968697221 */ /* 0x000fe40000010000 */
[----:B------:R-:W-:Y:S02]  /*8da0*/  UIMAD UR8, UR12, UR11, UR7 ;  /* 0x0000000b0c0872a4 */ /* 0x000fe4000f8e0207 */
[----:B------:R-:W-:Y:S01]  /*8db0*/  FADD.FTZ R106, R105, R106 ;  /* 0x0000006a696a7221 */ /* 0x000fe20000010000 */
[----:B0-----:R-:W-:-:S03]  /*8dc0*/  ULEA UR7, UP0, UR6, UR30, 0x1 ;  /* 0x0000001e06077291 */ /* 0x001fc6000f8008ff */
[----:B------:R-:W-:Y:S01]  /*8dd0*/  FADD.FTZ R127, R106, R107 ;  /* 0x0000006b6a7f7221 */ /* 0x000fe20000010000 */
[----:B------:R-:W-:Y:S02]  /*8de0*/  ULEA.HI.X UR6, UR6, UR31, UR8, 0x1, UP0 ;  /* 0x0000001f06067291 */ /* 0x000fe400080f0c08 */
[----:B---3--:R-:W-:Y:S01]  /*8df0*/  MOV R2, UR7 ;  /* 0x0000000700027c02 */ /* 0x008fe20008000f00 */
[----:B------:R-:W-:-:S03]  /*8e00*/  UIADD3 UR27, UP0, UPT, UR27, -0x1000, URZ ;  /* 0xfffff0001b1b7890 */ /* 0x000fc6000ff1e0ff */
[----:B------:R-:W-:Y:S01]  /*8e10*/  MOV R3, UR6 ;  /* 0x0000000600037c02 */ /* 0x000fe20008000f00 */
[----:B------:R-:W-:Y:S01]  /*8e20*/  UIADD3.X UR21, UPT, UPT, UR21, -0x1, URZ, UP0, !UPT ;  /* 0xffffffff15157890 */ /* 0x000fe200087fe4ff */
[----:B------:R-:W-:Y:S01]  /*8e30*/  STS.128 [R118], R4 ;  /* 0x0000000476007388 */ /* 0x000fe20000000c00 */
[----:B------:R-:W-:Y:S01]  /*8e40*/  UISETP.GT.AND UP0, UPT, UR22, 0x1, UPT ;  /* 0x000000011600788c */ /* 0x000fe2000bf04270 */
[----:B------:R-:W-:Y:S02]  /*8e50*/  IMAD.WIDE.U32 R2, R25, 0x10, R2 ;  /* 0x0000001019027825 */ /* 0x000fe400078e0002 */
[----:B------:R-:W-:Y:S01]  /*8e60*/  STS.128 [R118+0x10], R8 ;  /* 0x0000100876007388 */ /* 0x000fe20000000c00 */
[----:B------:R-:W-:-:S03]  /*8e70*/  NOP ;  /* 0x0000000000007918 */ /* 0x000fc60000000000 */
[----:B------:R-:W0:Y:S01]  /*8e80*/  LDS.128 R12, [R119] ;  /* 0x00000000770c7984 */ /* 0x000e220000000c00 */
[----:B------:R-:W-:-:S03]  /*8e90*/  UMOV UR22, UR26 ;  /* 0x0000001a00167c82 */ /* 0x000fc60008000000 */
[----:B------:R-:W1:Y:S04]  /*8ea0*/  LDS.128 R20, [R119+0x200] ;  /* 0x0002000077147984 */ /* 0x000e680000000c00 */
[----:B0-----:R0:W-:Y:S04]  /*8eb0*/  STG.E.128 desc[UR28][R2.64], R12 ;  /* 0x0000000c02007986 */ /* 0x0011e8000c101d1c */
[----:B-1----:R0:W-:Y:S01]  /*8ec0*/  STG.E.128 desc[UR28][R2.64+0x200], R20 ;  /* 0x0002001402007986 */ /* 0x0021e2000c101d1c */
[----:B------:R-:W-:Y:S05]  /*8ed0*/  BRA.U UP0, `(.L_x_3267) ;  /* 0xffffff7500e47547 */ /* 0x000fea000b83ffff */
.L_x_3230:
[----:B------:R-:W1:Y:S01]  /*8ee0*/  LDCU.64 UR6, c[0x0][0x548] ;  /* 0x0000a900ff0677ac */ /* 0x000e620008000a00 */
[----:B------:R-:W2:Y:S01]  /*8ef0*/  S2R R11, SR_TID.X ;  /* 0x00000000000b7919 */ /* 0x000ea20000002100 */
[----:B------:R-:W3:Y:S01]  /*8f00*/  LDCU UR23, c[0x0][0x38c] ;  /* 0x00007180ff1777ac */ /* 0x000ee20008000800 */
[----:B------:R-:W4:Y:S01]  /*8f10*/  LDCU.64 UR8, c[0x0][0x568] ;  /* 0x0000ad00ff0877ac */ /* 0x000f220008000a00 */
[----:B-1----:R-:W-:-:S04]  /*8f20*/  UISETP.NE.U32.AND UP0, UPT, UR6, URZ, UPT ;  /* 0x000000ff0600728c */ /* 0x002fc8000bf05070 */
[----:B------:R-:W-:-:S09]  /*8f30*/  UISETP.NE.AND.EX UP0, UPT, UR7, URZ, UPT, UP0 ;  /* 0x000000ff0700728c */ /* 0x000fd2000bf05300 */
[----:B---34-:R-:W-:Y:S05]  /*8f40*/  BRA.U !UP0, `(.L_x_3268) ;  /* 0x0000000108987547 */ /* 0x018fea000b800000 */
[----:B------:R-:W1:Y:S01]  /*8f50*/  SHFL.DOWN P0, R0, R129, 0x1, 0x1f ;  /* 0x08201f0081007f89 */ /* 0x000e620000000000 */
[----:B------:R-:W-:Y:S01]  /*8f60*/  BSSY.RECONVERGENT B0, `(.L_x_3268) ;  /* 0x0000024000007945 */ /* 0x000fe20003800200 */
[----:B------:R-:W3:Y:S01]  /*8f70*/  S2R R4, SR_LANEID ;  /* 0x0000000000047919 */ /* 0x000ee20000000000 */
[----:B------:R-:W4:Y:S01]  /*8f80*/  S2R R6, SR_TID.X ;  /* 0x0000000000067919 */ /* 0x000f220000002100 */
[----:B-1----:R-:W-:-:S05]  /*8f90*/  @P0 FADD R0, R0, R129 ;  /* 0x0000008100000221 */ /* 0x002fca0000000000 */
[----:B0-----:R-:W0:Y:S01]  /*8fa0*/  SHFL.DOWN P0, R3, R0, 0x2, 0x1f ;  /* 0x08401f0000037f89 */ /* 0x001e220000000000 */
[----:B---3--:R-:W-:-:S13]  /*8fb0*/  ISETP.NE.AND P1, PT, R4, RZ, PT ;  /* 0x000000ff0400720c */ /* 0x008fda0003f25270 */
[----:B------:R-:W1:Y:S01]  /*8fc0*/  @!P1 S2R R8, SR_CgaCtaId ;  /* 0x0000000000089919 */ /* 0x000e620000008800 */
[----:B------:R-:W-:Y:S01]  /*8fd0*/  @!P1 MOV R7, 0x400 ;  /* 0x0000040000079802 */ /* 0x000fe20000000f00 */
[----:B0-----:R-:W-:Y:S01]  /*8fe0*/  @P0 FADD R3, R0, R3 ;  /* 0x0000000300030221 */ /* 0x001fe20000000000 */
[----:B----4-:R-:W-:-:S04]  /*8ff0*/  @!P1 SHF.R.U32.HI R0, RZ, 0x3, R6 ;  /* 0x00000003ff009819 */ /* 0x010fc80000011606 */
        /* <DEDUP_REMOVED lines=26> */
.L_x_3269:
[----:B------:R-:W-:Y:S05]  /*91a0*/  BSYNC.RECONVERGENT B0 ;  /* 0x0000000000007941 */ /* 0x000fea0003800200 */
.L_x_3268:
[----:B------:R-:W-:Y:S01]  /*91b0*/  UISETP.NE.U32.AND UP0, UPT, UR8, URZ, UPT ;  /* 0x000000ff0800728c */ /* 0x000fe2000bf05070 */
[----:B--2---:R-:W-:-:S03]  /*91c0*/  ISETP.GE.AND P0, PT, R11, UR23, PT ;  /* 0x000000170b007c0c */ /* 0x004fc6000bf06270 */
[----:B------:R-:W-:-:S09]  /*91d0*/  UISETP.NE.AND.EX UP0, UPT, UR9, URZ, UPT, UP0 ;  /* 0x000000ff0900728c */ /* 0x000fd2000bf05300 */
[----:B------:R-:W-:Y:S05]  /*91e0*/  BRA.U !UP0, `(.L_x_3270) ;  /* 0x00000001089c7547 */ /* 0x000fea000b800000 */
[----:B------:R-:W-:Y:S06]  /*91f0*/  BAR.SYNC.DEFER_BLOCKING 0x0 ;  /* 0x0000000000007b1d */ /* 0x000fec0000010000 */
[----:B------:R-:W-:Y:S01]  /*9200*/  BSSY.RECONVERGENT B0, `(.L_x_3270) ;  /* 0x0000025000007945 */ /* 0x000fe20003800200 */
[----:B------:R-:W2:Y:S01]  /*9210*/  SHFL.DOWN P1, R0, R127, 0x1, 0x1f ;  /* 0x08201f007f007f89 */ /* 0x000ea20000020000 */
[----:B0-----:R-:W0:Y:S01]  /*9220*/  S2R R4, SR_LANEID ;  /* 0x0000000000047919 */ /* 0x001e220000000000 */
[----:B------:R-:W3:Y:S01]  /*9230*/  S2R R6, SR_TID.X ;  /* 0x0000000000067919 */ /* 0x000ee20000002100 */
[----:B--2---:R-:W-:-:S05]  /*9240*/  @P1 FADD R0, R0, R127 ;  /* 0x0000007f00001221 */ /* 0x004fca0000000000 */
[----:B-1----:R-:W1:Y:S01]  /*9250*/  SHFL.DOWN P1, R3, R0, 0x2, 0x1f ;  /* 0x08401f0000037f89 */ /* 0x002e620000020000 */
        /* <DEDUP_REMOVED lines=31> */
.L_x_3271:
[----:B------:R-:W-:Y:S05]  /*9450*/  BSYNC.RECONVERGENT B0 ;  /* 0x0000000000007941 */ /* 0x000fea0003800200 */
.L_x_3270:
[----:B------:R-:W-:Y:S05]  /*9460*/  @P0 EXIT ;  /* 0x000000000000094d */ /* 0x000fea0003800000 */
[----:B------:R-:W2:Y:S01]  /*9470*/  S2UR UR19, SR_CgaCtaId ;  /* 0x00000000001379c3 */ /* 0x000ea20000008800 */
[----:B------:R-:W3:Y:S01]  /*9480*/  LDCU.64 UR10, c[0x0][0x4e8] ;  /* 0x00009d00ff0a77ac */ /* 0x000ee20008000a00 */
[----:B------:R-:W-:Y:S01]  /*9490*/  BSSY.RECONVERGENT B0, `(.L_x_3272) ;  /* 0x0000054000007945 */ /* 0x000fe20003800200 */
[----:B------:R-:W4:Y:S01]  /*94a0*/  LDCU.64 UR14, c[0x0][0x4c8] ;  /* 0x00009900ff0e77ac */ /* 0x000f220008000a00 */
[----:B------:R-:W0:Y:S01]  /*94b0*/  LDCU.64 UR20, c[0x0][0x4a8] ;  /* 0x00009500ff1477ac */ /* 0x000e220008000a00 */
[----:B------:R-:W0:Y:S01]  /*94c0*/  LDCU UR22, c[0x0][0x360] ;  /* 0x00006c00ff1677ac */ /* 0x000e220008000800 */
[----:B------:R-:W0:Y:S01]  /*94d0*/  LDCU.64 UR38, c[0x0][0x3e0] ;  /* 0x00007c00ff2677ac */ /* 0x000e220008000a00 */
[----:B---3--:R-:W-:Y:S02]  /*94e0*/  UIMAD.WIDE.U32 UR4, UR12, UR10, URZ ;  /* 0x0000000a0c0472a5 */ /* 0x008fe4000f8e00ff */
[----:B----4-:R-:W-:Y:S02]  /*94f0*/  UIMAD.WIDE.U32 UR6, UR12, UR14, URZ ;  /* 0x0000000e0c0672a5 */ /* 0x010fe4000f8e00ff */
[----:B------:R-:W-:-:S02]  /*9500*/  UIMAD UR11, UR12, UR11, UR5 ;  /* 0x0000000b0c0b72a4 */ /* 0x000fc4000f8e0205 */
[----:B0-----:R-:W-:Y:S01]  /*9510*/  UIMAD.WIDE.U32 UR8, UR12, UR20, URZ ;  /* 0x000000140c0872a5 */ /* 0x001fe2000f8e00ff */
[----:B------:R-:W-:Y:S01]  /*9520*/  UMOV UR14, 0x400 ;  /* 0x00000400000e7882 */ /* 0x000fe20000000000 */
[----:B------:R-:W-:Y:S01]  /*9530*/  UIMAD UR10, UR12, UR15, UR7 ;  /* 0x0000000f0c0a72a4 */ /* 0x000fe2000f8e0207 */
[----:B------:R-:W0:Y:S01]  /*9540*/  LDCU.64 UR40, c[0x0][0x3c0] ;  /* 0x00007800ff2877ac */ /* 0x000e220008000a00 */
[----:B------:R-:W3:Y:S01]  /*9550*/  LDCU.64 UR30, c[0x0][0x4b0] ;  /* 0x00009600ff1e77ac */ /* 0x000ee20008000a00 */
[----:B------:R-:W4:Y:S01]  /*9560*/  LDCU.64 UR32, c[0x0][0x4d0] ;  /* 0x00009a00ff2077ac */ /* 0x000f220008000a00 */
[----:B------:R-:W0:Y:S01]  /*9570*/  LDCU.64 UR34, c[0x0][0x4f0] ;  /* 0x00009e00ff2277ac */ /* 0x000e220008000a00 */
[----:B------:R-:W0:Y:S01]  /*9580*/  LDCU.64 UR36, c[0x0][0x540] ;  /* 0x0000a800ff2477ac */ /* 0x000e220008000a00 */
[----:B------:R-:W0:Y:S01]  /*9590*/  LDCU.128 UR24, c[0x0][0x530] ;  /* 0x0000a600ff1877ac */ /* 0x000e220008000c00 */
[----:B------:R-:W-:Y:S02]  /*95a0*/  UIMAD UR12, UR12, UR21, UR9 ;  /* 0x000000150c0c72a4 */ /* 0x000fe4000f8e0209 */
[----:B--2---:R-:W-:-:S12]  /*95b0*/  ULEA UR14, UR19, UR14, 0x18 ;  /* 0x0000000e130e7291 */ /* 0x004fd8000f8ec0ff */
.L_x_3273:
[C---:B------:R-:W-:Y:S01]  /*95c0*/  LEA R0, R11.reuse, UR14, 0x3 ;  /* 0x0000000e0b007c11 */ /* 0x040fe2000f8e18ff */
[C---:B--2---:R-:W-:Y:S01]  /*95d0*/  IMAD.WIDE.U32 R6, R11.reuse, UR38, RZ ;  /* 0x000000260b067c25 */ /* 0x044fe2000f8e00ff */
[----:B-1----:R-:W-:Y:S02]  /*95e0*/  MOV R2, UR8 ;  /* 0x0000000800027c02 */ /* 0x002fe40008000f00 */
[----:B------:R-:W-:Y:S01]  /*95f0*/  SHF.R.S32.HI R10, RZ, 0x1f, R11 ;  /* 0x0000001fff0a7819 */ /* 0x000fe2000001140b */
[----:B------:R-:W1:Y:S01]  /*9600*/  LDS.64 R12, [R0+0x4910] ;  /* 0x00491000000c7984 */ /* 0x000e620000000a00 */
[----:B------:R-:W-:Y:S02]  /*9610*/  MOV R5, UR12 ;  /* 0x0000000c00057c02 */ /* 0x000fe40008000f00 */
[----:B------:R-:W-:Y:S01]  /*9620*/  MOV R4, R2 ;  /* 0x0000000200047202 */ /* 0x000fe20000000f00 */
[C---:B---3--:R-:W-:Y:S01]  /*9630*/  IMAD R2, R10.reuse, UR30, RZ ;  /* 0x0000001e0a027c24 */ /* 0x048fe2000f8e02ff */
[----:B------:R-:W-:Y:S01]  /*9640*/  MOV R3, UR9 ;  /* 0x0000000900037c02 */ /* 0x000fe20008000f00 */
[----:B------:R-:W-:Y:S01]  /*9650*/  IMAD R8, R10, UR38, RZ ;  /* 0x000000260a087c24 */ /* 0x000fe2000f8e02ff */
[----:B------:R-:W2:Y:S01]  /*9660*/  LDS.64 R14, [R0+0x5110] ;  /* 0x00511000000e7984 */ /* 0x000ea20000000a00 */
        /* <DEDUP_REMOVED lines=11> */
[----:B------:R1:W2:Y:S01]  /*9720*/  LDG.E.64 R16, desc[UR28][R8.64] ;  /* 0x0000001c08107981 */ /* 0x0002a2000c1e1b00 */
[----:B------:R-:W-:Y:S01]  /*9730*/  MOV R6, UR6 ;  /* 0x0000000600067c02 */ /* 0x000fe20008000f00 */
[C---:B----4-:R-:W-:Y:S01]  /*9740*/  IMAD R18, R10.reuse, UR32, RZ ;  /* 0x000000200a127c24 */ /* 0x050fe2000f8e02ff */
[----:B------:R-:W-:Y:S01]  /*9750*/  MOV R5, UR10 ;  /* 0x0000000a00057c02 */ /* 0x000fe20008000f00 */
[----:B------:R-:W-:Y:S01]  /*9760*/  IMAD R20, R10, UR40, RZ ;  /* 0x000000280a147c24 */ /* 0x000fe2000f8e02ff */
        /* <DEDUP_REMOVED lines=12> */
[-C--:B--2---:R-:W-:Y:S01]  /*9830*/  FMUL.FTZ R5, R15, R17.reuse ;  /* 0x000000110f057220 */ /* 0x084fe20000410000 */
[----:B------:R-:W-:-:S03]  /*9840*/  FMUL.FTZ R0, R14, R17 ;  /* 0x000000110e007220 */ /* 0x000fc60000410000 */
[-C--:B------:R-:W-:Y:S01]  /*9850*/  FFMA.FTZ R13, R14, R16.reuse, R5 ;  /* 0x000000100e0d7223 */ /* 0x080fe20000010005 */
[----:B------:R-:W-:-:S04]  /*9860*/  FFMA.FTZ R17, R15, R16, -R0 ;  /* 0x000000100f117223 */ /* 0x000fc80000010800 */
[----:B------:R2:W-:Y:S04]  /*9870*/  REDG.E.ADD.F32.FTZ.RN.STRONG.GPU desc[UR28][R2.64], R13 ;  /* 0x0000000d020079a6 */ /* 0x0005e8000c12f31c */
[----:B------:R2:W-:Y:S04]  /*9880*/  REDG.E.ADD.F32.FTZ.RN.STRONG.GPU desc[UR28][R2.64+0x4], R17 ;  /* 0x00000411020079a6 */ /* 0x0005e8000c12f31c */
[----:B------:R-:W3:Y:S01]  /*9890*/  LDG.E.64 R8, desc[UR28][R8.64] ;  /* 0x0000001c08087981 */ /* 0x000ee2000c1e1b00 */
        /* <DEDUP_REMOVED lines=12> */
[-C--:B---3--:R-:W-:Y:S01]  /*9960*/  FMUL.FTZ R7, R15, R9.reuse ;  /* 0x000000090f077220 */ /* 0x088fe20000410000 */
[----:B------:R-:W-:-:S03]  /*9970*/  FMUL.FTZ R0, R14, R9 ;  /* 0x000000090e007220 */ /* 0x000fc60000410000 */
[-C--:B------:R-:W-:Y:S01]  /*9980*/  FFMA.FTZ R7, R14, R8.reuse, R7 ;  /* 0x000000080e077223 */ /* 0x080fe20000010007 */
[----:B------:R-:W-:-:S04]  /*9990*/  FFMA.FTZ R15, R15, R8, -R0 ;  /* 0x000000080f0f7223 */ /* 0x000fc80000010800 */
[----:B------:R2:W-:Y:S04]  /*99a0*/  REDG.E.ADD.F32.FTZ.RN.STRONG.GPU desc[UR28][R4.64], R7 ;  /* 0x00000007040079a6 */ /* 0x0005e8000c12f31c */
[----:B------:R2:W-:Y:S01]  /*99b0*/  REDG.E.ADD.F32.FTZ.RN.STRONG.GPU desc[UR28][R4.64+0x4], R15 ;  /* 0x0000040f040079a6 */ /* 0x0005e2000c12f31c */
[----:B------:R-:W-:Y:S05]  /*99c0*/  @!P0 BRA `(.L_x_3273) ;  /* 0xfffffff800fc8947 */ /* 0x000fea000383ffff */
[----:B------:R-:W-:Y:S05]  /*99d0*/  BSYNC.RECONVERGENT B0 ;  /* 0x0000000000007941 */ /* 0x000fea0003800200 */
.L_x_3272:
[----:B------:R-:W-:Y:S05]  /*99e0*/  EXIT ;  /* 0x000000000000794d */ /* 0x000fea0003800000 */
.L_x_3237:
[----:B------:R-:W-:Y:S01]  /*99f0*/  HFMA2 R198, -RZ, RZ, 0, 5.9604644775390625e-08 ;  /* 0x00000001ffc67431 */ /* 0x000fe200000001ff */
[----:B------:R-:W-:Y:S02]  /*9a00*/  MOV R196, R82 ;  /* 0x0000005200c47202 */ /* 0x000fe40000000f00 */
[----:B------:R-:W-:Y:S02]  /*9a10*/  MOV R199, RZ ;  /* 0x000000ff00c77202 */ /* 0x000fe40000000f00 */
[----:B------:R-:W-:-:S07]  /*9a20*/  MOV R75, 0xffffffff ;  /* 0xffffffff004b7802 */ /* 0x000fce0000000f00 */
[----:B01---5:R-:W-:Y:S05]  /*9a30*/  WARPSYNC.COLLECTIVE R75, `(.L_x_3274) ;  /* 0x000000004b087348 */ /* 0x023fea0003c00000 */
[----:B------:R2:W3:Y:S02]  /*9a40*/  SHFL.UP P6, R194, R196, R198, R199 ;  /* 0x040000c6c4c27389 */ /* 0x0004e400000c00c7 */
[----:B0123-5:R-:W-:Y:S05]  /*9a50*/  ENDCOLLECTIVE ;  /* 0x000000000000791b */ /* 0x02ffea0003800000 */
.L_x_3274:
[----:B------:R-:W-:Y:S02]  /*9a60*/  MOV R196, R83 ;  /* 0x0000005300c47202 */ /* 0x000fe40000000f00 */
[----:B------:R-:W-:-:S07]  /*9a70*/  MOV R72, R194 ;  /* 0x000000c200487202 */ /* 0x000fce0000000f00 */
[----:B------:R-:W-:Y:S05]  /*9a80*/  WARPSYNC.COLLECTIVE R75, `(.L_x_3275) ;  /* 0x000000004b087348 */ /* 0x000fea0003c00000 */
[----:B------:R0:W1:Y:S02]  /*9a90*/  SHFL.UP P6, R194, R196, R198, R199 ;  /* 0x040000c6c4c27389 */ /* 0x00006400000c00c7 */
[----:B01----:R-:W-:Y:S05]  /*9aa0*/  ENDCOLLECTIVE ;  /* 0x000000000000791b */ /* 0x003fea0003800000 */
.L_x_3275:
[----:B------:R-:W-:Y:S02]  /*9ab0*/  MOV R196, R192 ;  /* 0x000000c000c47202 */ /* 0x000fe40000000f00 */
[----:B------:R-:W-:-:S07]  /*9ac0*/  MOV R73, R194 ;  /* 0x000000c200497202 */ /* 0x000fce0000000f00 */
[----:B------:R-:W-:Y:S05]  /*9ad0*/  WARPSYNC.COLLECTIVE R75, `(.L_x_3276) ;  /* 0x000000004b087348 */ /* 0x000fea0003c00000 */
[----:B------:R0:W1:Y:S02]  /*9ae0*/  SHFL.UP P6, R194, R196, R198, R199 ;  /* 0x040000c6c4c27389 */ /* 0x00006400000c00c7 */
[----:B01----:R-:W-:Y:S05]  /*9af0*/  ENDCOLLECTIVE ;  /* 0x000000000000791b */ /* 0x003fea0003800000 */
.L_x_3276:
[-C--:B------:R-:W-:Y:S01]  /*9b00*/  FMUL.FTZ R195, R83, R73.reuse ;  /* 0x0000004953c37220 */ /* 0x080fe20000410000 */
[----:B------:R-:W-:Y:S01]  /*9b10*/  FMUL.FTZ R73, R82, R73 ;  /* 0x0000004952497220 */ /* 0x000fe20000410000 */
[----:B------:R-:W-:Y:S02]  /*9b20*/  MOV R196, R193 ;  /* 0x000000c100c47202 */ /* 0x000fe40000000f00 */
[----:B------:R-:W-:-:S07]  /*9b30*/  MOV R74, R194 ;  /* 0x000000c2004a7202 */ /* 0x000fce0000000f00 */
[----:B------:R-:W-:Y:S05]  /*9b40*/  WARPSYNC.COLLECTIVE R75, `(.L_x_3277) ;  /* 0x000000004b087348 */ /* 0x000fea0003c00000 */
[----:B------:R0:W1:Y:S02]  /*9b50*/  SHFL.UP P6, R194, R196, R198, R199 ;  /* 0x040000c6c4c27389 */ /* 0x00006400000c00c7 */
[----:B01----:R-:W-:Y:S05]  /*9b60*/  ENDCOLLECTIVE ;  /* 0x000000000000791b */ /* 0x003fea0003800000 */
.L_x_3277:
        /* <DEDUP_REMOVED lines=13> */
.L_x_3278:
[----:B------:R-:W-:Y:S02]  /*9c40*/  MOV R196, R83 ;  /* 0x0000005300c47202 */ /* 0x000fe40000000f00 */
[----:B------:R-:W-:-:S07]  /*9c50*/  MOV R72, R194 ;  /* 0x000000c200487202 */ /* 0x000fce0000000f00 */
[----:B------:R-:W-:Y:S05]  /*9c60*/  WARPSYNC.COLLECTIVE R75, `(.L_x_3279) ;  /* 0x000000004b087348 */ /* 0x000fea0003c00000 */
[----:B------:R0:W1:Y:S02]  /*9c70*/  SHFL.UP P6, R194, R196, R198, R199 ;  /* 0x040000c6c4c27389 */ /* 0x00006400000c00c7 */
[----:B01----:R-:W-:Y:S05]  /*9c80*/  ENDCOLLECTIVE ;  /* 0x000000000000791b */ /* 0x003fea0003800000 */
.L_x_3279:
[----:B------:R-:W-:Y:S02]  /*9c90*/  MOV R196, R192 ;  /* 0x000000c000c47202 */ /* 0x000fe40000000f00 */
[----:B------:R-:W-:-:S07]  /*9ca0*/  MOV R73, R194 ;  /* 0x000000c200497202 */ /* 0x000fce0000000f00 */
[----:B------:R-:W-:Y:S05]  /*9cb0*/  WARPSYNC.COLLECTIVE R75, `(.L_x_3280) ;  /* 0x000000004b087348 */ /* 0x000fea0003c00000 */
[----:B------:R0:W1:Y:S02]  /*9cc0*/  SHFL.UP P6, R194, R196, R198, R199 ;  /* 0x040000c6c4c27389 */ /* 0x00006400000c00c7 */
[----:B01----:R-:W-:Y:S05]  /*9cd0*/  ENDCOLLECTIVE ;  /* 0x000000000000791b */ /* 0x003fea0003800000 */
.L_x_3280:
[-C--:B------:R-:W-:Y:S01]  /*9ce0*/  FMUL.FTZ R195, R83, R73.reuse ;  /* 0x0000004953c37220 */ /* 0x080fe20000410000 */
[----:B------:R-:W-:Y:S01]  /*9cf0*/  FMUL.FTZ R73, R82, R73 ;  /* 0x0000004952497220 */ /* 0x000fe20000410000 */
[----:B------:R-:W-:Y:S02]  /*9d00*/  MOV R196, R193 ;  /* 0x000000c100c47202 */ /* 0x000fe40000000f00 */
[----:B------:R-:W-:-:S07]  /*9d10*/  MOV R74, R194 ;  /* 0x000000c2004a7202 */ /* 0x000fce0000000f00 */
[----:B------:R-:W-:Y:S05]  /*9d20*/  WARPSYNC.COLLECTIVE R75, `(.L_x_3281) ;  /* 0x000000004b087348 */ /* 0x000fea0003c00000 */
[----:B------:R0:W1:Y:S02]  /*9d30*/  SHFL.UP P6, R194, R196, R198, R199 ;  /* 0x040000c6c4c27389 */ /* 0x00006400000c00c7 */
[----:B01----:R-:W-:Y:S05]  /*9d40*/  ENDCOLLECTIVE ;  /* 0x000000000000791b */ /* 0x003fea0003800000 */
.L_x_3281:
        /* <DEDUP_REMOVED lines=13> */
.L_x_3282:
[----:B------:R-:W-:Y:S02]  /*9e20*/  MOV R196, R83 ;  /* 0x0000005300c47202 */ /* 0x000fe40000000f00 */
[----:B------:R-:W-:-:S07]  /*9e30*/  MOV R72, R194 ;  /* 0x000000c200487202 */ /* 0x000fce0000000f00 */
[----:B------:R-:W-:Y:S05]  /*9e40*/  WARPSYNC.COLLECTIVE R75, `(.L_x_3283) ;  /* 0x000000004b087348 */ /* 0x000fea0003c00000 */
[----:B------:R0:W1:Y:S02]  /*9e50*/  SHFL.UP P6, R194, R196, R198, R199 ;  /* 0x040000c6c4c27389 */ /* 0x00006400000c00c7 */
[----:B01----:R-:W-:Y:S05]  /*9e60*/  ENDCOLLECTIVE ;  /* 0x000000000000791b */ /* 0x003fea0003800000 */
.L_x_3283:
[----:B------:R-:W-:Y:S02]  /*9e70*/  MOV R196, R192 ;  /* 0x000000c000c47202 */ /* 0x000fe40000000f00 */
[----:B------:R-:W-:-:S07]  /*9e80*/  MOV R73, R194 ;  /* 0x000000c200497202 */ /* 0x000fce0000000f00 */
[----:B------:R-:W-:Y:S05]  /*9e90*/  WARPSYNC.COLLECTIVE R75, `(.L_x_3284) ;  /* 0x000000004b087348 */ /* 0x000fea0003c00000 */
[----:B------:R0:W1:Y:S02]  /*9ea0*/  SHFL.UP P6, R194, R196, R198, R199 ;  /* 0x040000c6c4c27389 */ /* 0x00006400000c00c7 */
[----:B01----:R-:W-:Y:S05]  /*9eb0*/  ENDCOLLECTIVE ;  /* 0x000000000000791b */ /* 0x003fea0003800000 */
.L_x_3284:
[-C--:B------:R-:W-:Y:S01]  /*9ec0*/  FMUL.FTZ R195, R83, R73.reuse ;  /* 0x0000004953c37220 */ /* 0x080fe20000410000 */
[----:B------:R-:W-:Y:S01]  /*9ed0*/  FMUL.FTZ R73, R82, R73 ;  /* 0x0000004952497220 */ /* 0x000fe20000410000 */
[----:B------:R-:W-:Y:S02]  /*9ee0*/  MOV R196, R193 ;  /* 0x000000c100c47202 */ /* 0x000fe40000000f00 */
[----:B------:R-:W-:-:S07]  /*9ef0*/  MOV R74, R194 ;  /* 0x000000c2004a7202 */ /* 0x000fce0000000f00 */
[----:B------:R-:W-:Y:S05]  /*9f00*/  WARPSYNC.COLLECTIVE R75, `(.L_x_3285) ;  /* 0x000000004b087348 */ /* 0x000fea0003c00000 */
[----:B------:R0:W1:Y:S02]  /*9f10*/  SHFL.UP P6, R194, R196, R198, R199 ;  /* 0x040000c6c4c27389 */ /* 0x00006400000c00c7 */
[----:B01----:R-:W-:Y:S05]  /*9f20*/  ENDCOLLECTIVE ;  /* 0x000000000000791b */ /* 0x003fea0003800000 */
.L_x_3285:
        /* <DEDUP_REMOVED lines=13> */
.L_x_3286:
[----:B------:R-:W-:Y:S02]  /*a000*/  MOV R196, R83 ;  /* 0x0000005300c47202 */ /* 0x000fe40000000f00 */
[----:B------:R-:W-:-:S07]  /*a010*/  MOV R72, R194 ;  /* 0x000000c200487202 */ /* 0x000fce0000000f00 */
[----:B------:R-:W-:Y:S05]  /*a020*/  WARPSYNC.COLLECTIVE R75, `(.L_x_3287) ;  /* 0x000000004b087348 */ /* 0x000fea0003c00000 */
[----:B------:R0:W1:Y:S02]  /*a030*/  SHFL.UP P6, R194, R196, R198, R199 ;  /* 0x040000c6c4c27389 */ /* 0x00006400000c00c7 */
[----:B01----:R-:W-:Y:S05]  /*a040*/  ENDCOLLECTIVE ;  /* 0x000000000000791b */ /* 0x003fea0003800000 */
.L_x_3287:
[----:B------:R-:W-:Y:S02]  /*a050*/  MOV R196, R192 ;  /* 0x000000c000c47202 */ /* 0x000fe40000000f00 */
[----:B------:R-:W-:-:S07]  /*a060*/  MOV R73, R194 ;  /* 0x000000c200497202 */ /* 0x000fce0000000f00 */
[----:B------:R-:W-:Y:S05]  /*a070*/  WARPSYNC.COLLECTIVE R75, `(.L_x_3288) ;  /* 0x000000004b087348 */ /* 0x000fea0003c00000 */
[----:B------:R0:W1:Y:S02]  /*a080*/  SHFL.UP P6, R194, R196, R198, R199 ;  /* 0x040000c6c4c27389 */ /* 0x00006400000c00c7 */
[----:B01----:R-:W-:Y:S05]  /*a090*/  ENDCOLLECTIVE ;  /* 0x000000000000791b */ /* 0x003fea0003800000 */
.L_x_3288:
[-C--:B------:R-:W-:Y:S01]  /*a0a0*/  FMUL.FTZ R195, R83, R73.reuse ;  /* 0x0000004953c37220 */ /* 0x080fe20000410000 */
[----:B------:R-:W-:Y:S01]  /*a0b0*/  FMUL.FTZ R73, R82, R73 ;  /* 0x0000004952497220 */ /* 0x000fe20000410000 */
[----:B------:R-:W-:Y:S02]  /*a0c0*/  MOV R196, R193 ;  /* 0x000000c100c47202 */ /* 0x000fe40000000f00 */
[----:B------:R-:W-:-:S07]  /*a0d0*/  MOV R74, R194 ;  /* 0x000000c2004a7202 */ /* 0x000fce0000000f00 */
[----:B------:R-:W-:Y:S05]  /*a0e0*/  WARPSYNC.COLLECTIVE R75, `(.L_x_3289) ;  /* 0x000000004b087348 */ /* 0x000fea0003c00000 */
[----:B------:R0:W1:Y:S02]  /*a0f0*/  SHFL.UP P6, R194, R196, R198, R199 ;  /* 0x040000c6c4c27389 */ /* 0x00006400000c00c7 */
[----:B01----:R-:W-:Y:S05]  /*a100*/  ENDCOLLECTIVE ;  /* 0x000000000000791b */ /* 0x003fea0003800000 */
.L_x_3289:
        /* <DEDUP_REMOVED lines=13> */
.L_x_3290:
[----:B------:R-:W-:Y:S02]  /*a1e0*/  MOV R196, R83 ;  /* 0x0000005300c47202 */ /* 0x000fe40000000f00 */
[----:B------:R-:W-:-:S07]  /*a1f0*/  MOV R72, R194 ;  /* 0x000000c200487202 */ /* 0x000fce0000000f00 */
[----:B------:R-:W-:Y:S05]  /*a200*/  WARPSYNC.COLLECTIVE R75, `(.L_x_3291) ;  /* 0x000000004b087348 */ /* 0x000fea0003c00000 */
[----:B------:R0:W1:Y:S02]  /*a210*/  SHFL.UP P6, R194, R196, R198, R199 ;  /* 0x040000c6c4c27389 */ /* 0x00006400000c00c7 */
[----:B01----:R-:W-:Y:S05]  /*a220*/  ENDCOLLECTIVE ;  /* 0x000000000000791b */ /* 0x003fea0003800000 */
.L_x_3291:
[----:B------:R-:W-:Y:S02]  /*a230*/  MOV R196, R192 ;  /* 0x000000c000c47202 */ /* 0x000fe40000000f00 */
[----:B------:R-:W-:-:S07]  /*a240*/  MOV R73, R194 ;  /* 0x000000c200497202 */ /* 0x000fce0000000f00 */
[----:B------:R-:W-:Y:S05]  /*a250*/  WARPSYNC.COLLECTIVE R75, `(.L_x_3292) ;  /* 0x000000004b087348 */ /* 0x000fea0003c00000 */
[----:B------:R0:W1:Y:S02]  /*a260*/  SHFL.UP P6, R194, R196, R198, R199 ;  /* 0x040000c6c4c27389 */ /* 0x00006400000c00c7 */
[----:B01----:R-:W-:Y:S05]  /*a270*/  ENDCOLLECTIVE ;  /* 0x000000000000791b */ /* 0x003fea0003800000 */
.L_x_3292:
[----:B------:R-:W-:Y:S02]  /*a280*/  MOV R196, R193 ;  /* 0x000000c100c47202 */ /* 0x000fe40000000f00 */
[----:B------:R-:W-:-:S07]  /*a290*/  MOV R74, R194 ;  /* 0x000000c2004a7202 */ /* 0x000fce0000000f00 */
[----:B------:R-:W-:Y:S05]  /*a2a0*/  WARPSYNC.COLLECTIVE R75, `(.L_x_3293) ;  /* 0x000000004b087348 */ /* 0x000fea0003c00000 */
[----:B------:R0:W1:Y:S02]  /*a2b0*/  SHFL.UP P6, R194, R196, R198, R199 ;  /* 0x040000c6c4c27389 */ /* 0x00006400000c00c7 */
[----:B01----:R-:W-:Y:S05]  /*a2c0*/  ENDCOLLECTIVE ;  /* 0x000000000000791b */ /* 0x003fea0003800000 */
.L_x_3293:
[----:B------:R-:W-:Y:S05]  /*a2d0*/  BRA `(.L_x_3294) ;  /* 0xffffffa400247947 */ /* 0x000fea000383ffff */
.L_x_3238:
        /* <DEDUP_REMOVED lines=8> */
.L_x_3296:
[----:B------:R-:W-:Y:S05]  /*a360*/  BSYNC B0 ;  /* 0x0000000000007941 */ /* 0x000fea0003800000 */
.L_x_3295:
[----:B------:R-:W-:Y:S05]  /*a370*/  BRA `(.L_x_3297) ;  /* 0xffffffa400307947 */ /* 0x000fea000383ffff */
.L_x_3239:
        /* <DEDUP_REMOVED lines=8> */
.L_x_3299:
[----:B------:R-:W-:Y:S05]  /*a400*/  BSYNC B0 ;  /* 0x0000000000007941 */ /* 0x000fea0003800000 */
.L_x_3298:
[----:B------:R-:W-:Y:S05]  /*a410*/  BRA `(.L_x_3300) ;  /* 0xffffffa400107947 */ /* 0x000fea000383ffff */
.L_x_3240:
        /* <DEDUP_REMOVED lines=8> */
.L_x_3302:
[----:B------:R-:W-:Y:S05]  /*a4a0*/  BSYNC B0 ;  /* 0x0000000000007941 */ /* 0x000fea0003800000 */
.L_x_3301:
[----:B------:R-:W-:Y:S05]  /*a4b0*/  BRA `(.L_x_3303) ;  /* 0xffffffa000f07947 */ /* 0x000fea000383ffff */
.L_x_3241:
        /* <DEDUP_REMOVED lines=8> */
.L_x_3305:
[----:B------:R-:W-:Y:S05]  /*a540*/  BSYNC B0 ;  /* 0x0000000000007941 */ /* 0x000fea0003800000 */
.L_x_3304:
[----:B------:R-:W-:Y:S05]  /*a550*/  BRA `(.L_x_3306) ;  /* 0xffffffa000d07947 */ /* 0x000fea000383ffff */
.L_x_3242:
        /* <DEDUP_REMOVED lines=8> */
.L_x_3308:
[----:B------:R-:W-:Y:S05]  /*a5e0*/  BSYNC B0 ;  /* 0x0000000000007941 */ /* 0x000fea0003800000 */
.L_x_3307:
        /* <DEDUP_REMOVED lines=10> */
.L_x_3309:
[----:B------:R-:W-:Y:S02]  /*a690*/  MOV R72, 0x1f ;  /* 0x0000001f00487802 */ /* 0x000fe40000000f00 */
[----:B------:R-:W-:Y:S02]  /*a6a0*/  MOV R196, R192 ;  /* 0x000000c000c47202 */ /* 0x000fe40000000f00 */
[----:B------:R-:W-:-:S07]  /*a6b0*/  MOV R83, R194 ;  /* 0x000000c200537202 */ /* 0x000fce0000000f00 */
[----:B------:R-:W-:Y:S05]  /*a6c0*/  WARPSYNC.COLLECTIVE R75, `(.L_x_3310) ;  /* 0x000000004b087348 */ /* 0x000fea0003c00000 */
[----:B------:R0:W1:Y:S02]  /*a6d0*/  SHFL.UP P6, R194, R196, R198, R199 ;  /* 0x040000c6c4c27389 */ /* 0x00006400000c00c7 */
[----:B01----:R-:W-:Y:S05]  /*a6e0*/  ENDCOLLECTIVE ;  /* 0x000000000000791b */ /* 0x003fea0003800000 */
.L_x_3310:
[----:B------:R-:W-:Y:S02]  /*a6f0*/  MOV R196, R193 ;  /* 0x000000c100c47202 */ /* 0x000fe40000000f00 */
[----:B------:R-:W-:-:S07]  /*a700*/  MOV R192, R194 ;  /* 0x000000c200c07202 */ /* 0x000fce0000000f00 */
[----:B------:R-:W-:Y:S05]  /*a710*/  WARPSYNC.COLLECTIVE R75, `(.L_x_3311) ;  /* 0x000000004b087348 */ /* 0x000fea0003c00000 */
[----:B------:R0:W1:Y:S02]  /*a720*/  SHFL.UP P6, R194, R196, R198, R199 ;  /* 0x040000c6c4c27389 */ /* 0x00006400000c00c7 */
[----:B01----:R-:W-:Y:S05]  /*a730*/  ENDCOLLECTIVE ;  /* 0x000000000000791b */ /* 0x003fea0003800000 */
.L_x_3311:
[----:B------:R-:W-:Y:S05]  /*a740*/  WARPSYNC.COLLECTIVE R75, `(.L_x_3312) ;  /* 0x000000004b087348 */ /* 0x000fea0003c00000 */
[----:B------:R0:W1:Y:S02]  /*a750*/  SHFL.IDX P2, R224, R74, R73, R72 ;  /* 0x000000494ae07389 */ /* 0x0000640000040048 */
[----:B01----:R-:W-:Y:S05]  /*a760*/  ENDCOLLECTIVE ;  /* 0x000000000000791b */ /* 0x003fea0003800000 */
.L_x_3312:
[----:B------:R-:W-:Y:S02]  /*a770*/  MOV R74, R77 ;  /* 0x0000004d004a7202 */ /* 0x000fe40000000f00 */
[----:B------:R-:W-:Y:S02]  /*a780*/  MOV R193, R194 ;  /* 0x000000c200c17202 */ /* 0x000fe40000000f00 */
[----:B------:R-:W-:-:S07]  /*a790*/  MOV R76, R224 ;  /* 0x000000e0004c7202 */ /* 0x000fce0000000f00 */
[----:B------:R-:W-:Y:S05]  /*a7a0*/  WARPSYNC.COLLECTIVE R75, `(.L_x_3313) ;  /* 0x000000004b087348 */ /* 0x000fea0003c00000 */
[----:B------:R0:W1:Y:S02]  /*a7b0*/  SHFL.IDX P2, R224, R74, R73, R72 ;  /* 0x000000494ae07389 */ /* 0x0000640000040048 */
[----:B01----:R-:W-:Y:S05]  /*a7c0*/  ENDCOLLECTIVE ;  /* 0x000000000000791b */ /* 0x003fea0003800000 */
.L_x_3313:
[----:B------:R-:W-:Y:S02]  /*a7d0*/  MOV R74, R78 ;  /* 0x0000004e004a7202 */ /* 0x000fe40000000f00 */
[----:B------:R-:W-:-:S07]  /*a7e0*/  MOV R194, R224 ;  /* 0x000000e000c27202 */ /* 0x000fce0000000f00 */
[----:B------:R-:W-:Y:S05]  /*a7f0*/  WARPSYNC.COLLECTIVE R75, `(.L_x_3314) ;  /* 0x000000004b087348 */ /* 0x000fea0003c00000 */
[----:B------:R0:W1:Y:S02]  /*a800*/  SHFL.IDX P2, R224, R74, R73, R72 ;  /* 0x000000494ae07389 */ /* 0x0000640000040048 */
[----:B01----:R-:W-:Y:S05]  /*a810*/  ENDCOLLECTIVE ;  /* 0x000000000000791b */ /* 0x003fea0003800000 */
.L_x_3314:
[----:B------:R-:W-:Y:S02]  /*a820*/  MOV R74, R79 ;  /* 0x0000004f004a7202 */ /* 0x000fe40000000f00 */
[----:B------:R-:W-:-:S07]  /*a830*/  MOV R78, R224 ;  /* 0x000000e0004e7202 */ /* 0x000fce0000000f00 */
[----:B------:R-:W-:Y:S05]  /*a840*/  WARPSYNC.COLLECTIVE R75, `(.L_x_3315) ;  /* 0x000000004b087348 */ /* 0x000fea0003c00000 */
[----:B------:R0:W1:Y:S02]  /*a850*/  SHFL.IDX P2, R224, R74, R73, R72 ;  /* 0x000000494ae07389 */ /* 0x0000640000040048 */
[----:B01----:R-:W-:Y:S05]  /*a860*/  ENDCOLLECTIVE ;  /* 0x000000000000791b */ /* 0x003fea0003800000 */
.L_x_3315:
[----:B------:R-:W-:Y:S01]  /*a870*/  MOV R79, R224 ;  /* 0x000000e0004f7202 */ /* 0x000fe20000000f00 */
[----:B------:R-:W-:Y:S06]  /*a880*/  BRA `(.L_x_3316) ;  /* 0xffffffa0002c7947 */ /* 0x000fec000383ffff */
.L_x_3244:
[----:B------:R-:W-:Y:S01]  /*a890*/  HFMA2 R233, -RZ, RZ, 0, 5.9604644775390625e-08 ;  /* 0x00000001ffe97431 */ /* 0x000fe200000001ff */
[----:B------:R-:W-:Y:S02]  /*a8a0*/  MOV R236, R79 ;  /* 0x0000004f00ec7202 */ /* 0x000fe40000000f00 */
[----:B------:R-:W-:Y:S02]  /*a8b0*/  MOV R238, 0x1f ;  /* 0x0000001f00ee7802 */ /* 0x000fe40000000f00 */
[----:B------:R-:W-:-:S07]  /*a8c0*/  MOV R75, 0xffffffff ;  /* 0xffffffff004b7802 */ /* 0x000fce0000000f00 */
[----:B0-----:R-:W-:Y:S05]  /*a8d0*/  WARPSYNC.COLLECTIVE R75, `(.L_x_3317) ;  /* 0x000000004b087348 */ /* 0x001fea0003c00000 */
[----:B------:R1:W2:Y:S02]  /*a8e0*/  SHFL.DOWN P0, R224, R236, R233, R238 ;  /* 0x080000e9ece07389 */ /* 0x0002a400000000ee */
[----:B012---:R-:W-:Y:S05]  /*a8f0*/  ENDCOLLECTIVE ;  /* 0x000000000000791b */ /* 0x007fea0003800000 */
.L_x_3317:
[----:B------:R-:W-:Y:S02]  /*a900*/  MOV R236, R78 ;  /* 0x0000004e00ec7202 */ /* 0x000fe40000000f00 */
[----:B------:R-:W-:-:S07]  /*a910*/  MOV R72, R224 ;  /* 0x000000e000487202 */ /* 0x000fce0000000f00 */
[----:B------:R-:W-:Y:S05]  /*a920*/  WARPSYNC.COLLECTIVE R75, `(.L_x_3318) ;  /* 0x000000004b087348 */ /* 0x000fea0003c00000 */
[----:B------:R0:W1:Y:S02]  /*a930*/  SHFL.DOWN P0, R224, R236, R233, R238 ;  /* 0x080000e9ece07389 */ /* 0x00006400000000ee */
[----:B01----:R-:W-:Y:S05]  /*a940*/  ENDCOLLECTIVE ;  /* 0x000000000000791b */ /* 0x003fea0003800000 */
.L_x_3318:
[----:B------:R-:W-:Y:S02]  /*a950*/  MOV R236, R77 ;  /* 0x0000004d00ec7202 */ /* 0x000fe40000000f00 */
[----:B------:R-:W-:-:S07]  /*a960*/  MOV R73, R224 ;  /* 0x000000e000497202 */ /* 0x000fce0000000f00 */
[----:B------:R-:W-:Y:S05]  /*a970*/  WARPSYNC.COLLECTIVE R75, `(.L_x_3319) ;  /* 0x000000004b087348 */ /* 0x000fea0003c00000 */
[----:B------:R0:W1:Y:S02]  /*a980*/  SHFL.DOWN P0, R224, R236, R233, R238 ;  /* 0x080000e9ece07389 */ /* 0x00006400000000ee */
[----:B01----:R-:W-:Y:S05]  /*a990*/  ENDCOLLECTIVE ;  /* 0x000000000000791b */ /* 0x003fea0003800000 */
.L_x_3319:
[----:B------:R-:W-:Y:S02]  /*a9a0*/  MOV R236, R76 ;  /* 0x0000004c00ec7202 */ /* 0x000fe40000000f00 */
[----:B------:R-:W-:-:S07]  /*a9b0*/  MOV R74, R224 ;  /* 0x000000e0004a7202 */ /* 0x000fce0000000f00 */
[----:B------:R-:W-:Y:S05]  /*a9c0*/  WARPSYNC.COLLECTIVE R75, `(.L_x_3320) ;  /* 0x000000004b087348 */ /* 0x000fea0003c00000 */
[----:B------:R0:W1:Y:S02]  /*a9d0*/  SHFL.DOWN P0, R224, R236, R233, R238 ;  /* 0x080000e9ece07389 */ /* 0x00006400000000ee */
[----:B01----:R-:W-:Y:S05]  /*a9e0*/  ENDCOLLECTIVE ;  /* 0x000000000000791b */ /* 0x003fea0003800000 */
.L_x_3320:
[----:B------:R-:W-:Y:S05]  /*a9f0*/  BRA `(.L_x_3321) ;  /* 0xffffffb4003c7947 */ /* 0x000fea000383ffff */
.L_x_3247:
        /* <DEDUP_REMOVED lines=8> */
.L_x_3323:
[----:B------:R-:W-:Y:S05]  /*aa80*/  BSYNC B0 ;  /* 0x0000000000007941 */ /* 0x000fea0003800000 */
.L_x_3322:
        /* <DEDUP_REMOVED lines=8> */
.L_x_3324:
[----:B------:R-:W-:Y:S02]  /*ab10*/  MOV R236, R77 ;  /* 0x0000004d00ec7202 */ /* 0x000fe40000000f00 */
[----:B------:R-:W-:-:S07]  /*ab20*/  MOV R73, R224 ;  /* 0x000000e000497202 */ /* 0x000fce0000000f00 */
[----:B------:R-:W-:Y:S05]  /*ab30*/  WARPSYNC.COLLECTIVE R75, `(.L_x_3325) ;  /* 0x000000004b087348 */ /* 0x000fea0003c00000 */
[----:B------:R0:W1:Y:S02]  /*ab40*/  SHFL.DOWN P0, R224, R236, R233, R238 ;  /* 0x080000e9ece07389 */ /* 0x00006400000000ee */
[----:B01----:R-:W-:Y:S05]  /*ab50*/  ENDCOLLECTIVE ;  /* 0x000000000000791b */ /* 0x003fea0003800000 */
.L_x_3325:
[----:B------:R-:W-:Y:S02]  /*ab60*/  MOV R236, R76 ;  /* 0x0000004c00ec7202 */ /* 0x000fe40000000f00 */
[----:B------:R-:W-:-:S07]  /*ab70*/  MOV R74, R224 ;  /* 0x000000e0004a7202 */ /* 0x000fce0000000f00 */
[----:B------:R-:W-:Y:S05]  /*ab80*/  WARPSYNC.COLLECTIVE R75, `(.L_x_3326) ;  /* 0x000000004b087348 */ /* 0x000fea0003c00000 */
[----:B------:R0:W1:Y:S02]  /*ab90*/  SHFL.DOWN P0, R224, R236, R233, R238 ;  /* 0x080000e9ece07389 */ /* 0x00006400000000ee */
[----:B01----:R-:W-:Y:S05]  /*aba0*/  ENDCOLLECTIVE ;  /* 0x000000000000791b */ /* 0x003fea0003800000 */
.L_x_3326:
[----:B------:R-:W-:Y:S05]  /*abb0*/  BRA `(.L_x_3327) ;  /* 0xffffffb4001c7947 */ /* 0x000fea000383ffff */
.L_x_3250:
        /* <DEDUP_REMOVED lines=8> */
.L_x_3329:
[----:B------:R-:W-:Y:S05]  /*ac40*/  BSYNC B0 ;  /* 0x0000000000007941 */ /* 0x000fea0003800000 */
.L_x_3328:
        /* <DEDUP_REMOVED lines=8> */
.L_x_3330:
[----:B------:R-:W-:Y:S02]  /*acd0*/  MOV R236, R77 ;  /* 0x0000004d00ec7202 */ /* 0x000fe40000000f00 */
[----:B------:R-:W-:-:S07]  /*ace0*/  MOV R73, R224 ;  /* 0x000000e000497202 */ /* 0x000fce0000000f00 */
[----:B------:R-:W-:Y:S05]  /*acf0*/  WARPSYNC.COLLECTIVE R75, `(.L_x_3331) ;  /* 0x000000004b087348 */ /* 0x000fea0003c00000 */
[----:B------:R0:W1:Y:S02]  /*ad00*/  SHFL.DOWN P0, R224, R236, R233, R238 ;  /* 0x080000e9ece07389 */ /* 0x00006400000000ee */
[----:B01----:R-:W-:Y:S05]  /*ad10*/  ENDCOLLECTIVE ;  /* 0x000000000000791b */ /* 0x003fea0003800000 */
.L_x_3331:
[----:B------:R-:W-:Y:S02]  /*ad20*/  MOV R236, R76 ;  /* 0x0000004c00ec7202 */ /* 0x000fe40000000f00 */
[----:B------:R-:W-:-:S07]  /*ad30*/  MOV R74, R224 ;  /* 0x000000e0004a7202 */ /* 0x000fce0000000f00 */
[----:B------:R-:W-:Y:S05]  /*ad40*/  WARPSYNC.COLLECTIVE R75, `(.L_x_3332) ;  /* 0x000000004b087348 */ /* 0x000fea0003c00000 */
[----:B------:R0:W1:Y:S02]  /*ad50*/  SHFL.DOWN P0, R224, R236, R233, R238 ;  /* 0x080000e9ece07389 */ /* 0x00006400000000ee */
[----:B01----:R-:W-:Y:S05]  /*ad60*/  ENDCOLLECTIVE ;  /* 0x000000000000791b */ /* 0x003fea0003800000 */
.L_x_3332:
[----:B------:R-:W-:Y:S05]  /*ad70*/  BRA `(.L_x_3333) ;  /* 0xffffffb000fc7947 */ /* 0x000fea000383ffff */
.L_x_3253:
        /* <DEDUP_REMOVED lines=8> */
.L_x_3335:
[----:B------:R-:W-:Y:S05]  /*ae00*/  BSYNC B0 ;  /* 0x0000000000007941 */ /* 0x000fea0003800000 */
.L_x_3334:
        /* <DEDUP_REMOVED lines=8> */
.L_x_3336:
[----:B------:R-:W-:Y:S02]  /*ae90*/  MOV R236, R77 ;  /* 0x0000004d00ec7202 */ /* 0x000fe40000000f00 */
[----:B------:R-:W-:-:S07]  /*aea0*/  MOV R73, R224 ;  /* 0x000000e000497202 */ /* 0x000fce0000000f00 */
[----:B------:R-:W-:Y:S05]  /*aeb0*/  WARPSYNC.COLLECTIVE R75, `(.L_x_3337) ;  /* 0x000000004b087348 */ /* 0x000fea0003c00000 */
[----:B------:R0:W1:Y:S02]  /*aec0*/  SHFL.DOWN P0, R224, R236, R233, R238 ;  /* 0x080000e9ece07389 */ /* 0x00006400000000ee */
[----:B01----:R-:W-:Y:S05]  /*aed0*/  ENDCOLLECTIVE ;  /* 0x000000000000791b */ /* 0x003fea0003800000 */
.L_x_3337:
[----:B------:R-:W-:Y:S02]  /*aee0*/  MOV R236, R76 ;  /* 0x0000004c00ec7202 */ /* 0x000fe40000000f00 */
[----:B------:R-:W-:-:S07]  /*aef0*/  MOV R74, R224 ;  /* 0x000000e0004a7202 */ /* 0x000fce0000000f00 */
[----:B------:R-:W-:Y:S05]  /*af00*/  WARPSYNC.COLLECTIVE R75, `(.L_x_3338) ;  /* 0x000000004b087348 */ /* 0x000fea0003c00000 */
[----:B------:R0:W1:Y:S02]  /*af10*/  SHFL.DOWN P0, R224, R236, R233, R238 ;  /* 0x080000e9ece07389 */ /* 0x00006400000000ee */
[----:B01----:R-:W-:Y:S05]  /*af20*/  ENDCOLLECTIVE ;  /* 0x000000000000791b */ /* 0x003fea0003800000 */
.L_x_3338:
[----:B------:R-:W-:Y:S05]  /*af30*/  BRA `(.L_x_3339) ;  /* 0xffffffb000dc7947 */ /* 0x000fea000383ffff */
.L_x_3256:
        /* <DEDUP_REMOVED lines=8> */
.L_x_3341:
[----:B------:R-:W-:Y:S05]  /*afc0*/  BSYNC B0 ;  /* 0x0000000000007941 */ /* 0x000fea0003800000 */
.L_x_3340:
        /* <DEDUP_REMOVED lines=8> */
.L_x_3342:
[----:B------:R-:W-:Y:S02]  /*b050*/  MOV R236, R77 ;  /* 0x0000004d00ec7202 */ /* 0x000fe40000000f00 */
[----:B------:R-:W-:-:S07]  /*b060*/  MOV R73, R224 ;  /* 0x000000e000497202 */ /* 0x000fce0000000f00 */
[----:B------:R-:W-:Y:S05]  /*b070*/  WARPSYNC.COLLECTIVE R75, `(.L_x_3343) ;  /* 0x000000004b087348 */ /* 0x000fea0003c00000 */
[----:B------:R0:W1:Y:S02]  /*b080*/  SHFL.DOWN P0, R224, R236, R233, R238 ;  /* 0x080000e9ece07389 */ /* 0x00006400000000ee */
[----:B01----:R-:W-:Y:S05]  /*b090*/  ENDCOLLECTIVE ;  /* 0x000000000000791b */ /* 0x003fea0003800000 */
.L_x_3343:
[----:B------:R-:W-:Y:S02]  /*b0a0*/  MOV R236, R76 ;  /* 0x0000004c00ec7202 */ /* 0x000fe40000000f00 */
[----:B------:R-:W-:-:S07]  /*b0b0*/  MOV R74, R224 ;  /* 0x000000e0004a7202 */ /* 0x000fce0000000f00 */
[----:B------:R-:W-:Y:S05]  /*b0c0*/  WARPSYNC.COLLECTIVE R75, `(.L_x_3344) ;  /* 0x000000004b087348 */ /* 0x000fea0003c00000 */
[----:B------:R0:W1:Y:S02]  /*b0d0*/  SHFL.DOWN P0, R224, R236, R233, R238 ;  /* 0x080000e9ece07389 */ /* 0x00006400000000ee */
[----:B01----:R-:W-:Y:S05]  /*b0e0*/  ENDCOLLECTIVE ;  /* 0x000000000000791b */ /* 0x003fea0003800000 */
.L_x_3344:
[----:B------:R-:W-:Y:S05]  /*b0f0*/  BRA `(.L_x_3345) ;  /* 0xffffffb000bc7947 */ /* 0x000fea000383ffff */
.L_x_3259:
        /* <DEDUP_REMOVED lines=8> */
.L_x_3347:
[----:B------:R-:W-:Y:S05]  /*b180*/  BSYNC B0 ;  /* 0x0000000000007941 */ /* 0x000fea0003800000 */
.L_x_3346:
        /* <DEDUP_REMOVED lines=9> */
.L_x_3348:
[----:B------:R-:W-:Y:S02]  /*b220*/  MOV R238, 0x1f ;  /* 0x0000001f00ee7802 */ /* 0x000fe40000000f00 */
[----:B------:R-:W-:Y:S02]  /*b230*/  MOV R74, R77 ;  /* 0x0000004d004a7202 */ /* 0x000fe40000000f00 */
[----:B------:R-:W-:-:S07]  /*b240*/  MOV R225, R224 ;  /* 0x000000e000e17202 */ /* 0x000fce0000000f00 */
[----:B------:R-:W-:Y:S05]  /*b250*/  WARPSYNC.COLLECTIVE R75, `(.L_x_3349) ;  /* 0x000000004b087348 */ /* 0x000fea0003c00000 */
[----:B------:R0:W1:Y:S02]  /*b260*/  SHFL.IDX P2, R224, R74, R73, R72 ;  /* 0x000000494ae07389 */ /* 0x0000640000040048 */
[----:B01----:R-:W-:Y:S05]  /*b270*/  ENDCOLLECTIVE ;  /* 0x000000000000791b */ /* 0x003fea0003800000 */
.L_x_3349:
[-C--:B------:R-:W-:Y:S01]  /*b280*/  FMUL.FTZ R227, R83, R225.reuse ;  /* 0x000000e153e37220 */ /* 0x080fe20000410000 */
[CC--:B------:R-:W-:Y:S01]  /*b290*/  FMUL.FTZ R229, R81.reuse, R225.reuse ;  /* 0x000000e151e57220 */ /* 0x0c0fe20000410000 */
[-C--:B------:R-:W-:Y:S02]  /*b2a0*/  FMUL.FTZ R226, R80, R225.reuse ;  /* 0x000000e150e27220 */ /* 0x080fe40000410000 */
[-C--:B------:R-:W-:Y:S02]  /*b2b0*/  FFMA.FTZ R227, R82, R228.reuse, -R227 ;  /* 0x000000e452e37223 */ /* 0x080fe400000108e3 */
[----:B------:R-:W-:Y:S01]  /*b2c0*/  FFMA.FTZ R226, R81, R228, R226 ;  /* 0x000000e451e27223 */ /* 0x000fe200000100e2 */
        /* <DEDUP_REMOVED lines=8> */
.L_x_3350:
[----:B------:R-:W-:Y:S02]  /*b350*/  MOV R74, R80 ;  /* 0x00000050004a7202 */ /* 0x000fe40000000f00 */
[----:B------:R-:W-:-:S05]  /*b360*/  MOV R233, R224 ;  /* 0x000000e000e97202 */ /* 0x000fca0000000f00 */
[----:B------:R-:W-:Y:S01]  /*b370*/  FADD.FTZ R228, R233, R228 ;  /* 0x000000e4e9e47221 */ /* 0x000fe20000010000 */
[----:B------:R-:W-:-:S07]  /*b380*/  HFMA2 R233, -RZ, RZ, 0, 5.9604644775390625e-08 ;  /* 0x00000001ffe97431 */ /* 0x000fce00000001ff */
[----:B------:R-:W-:Y:S05]  /*b390*/  WARPSYNC.COLLECTIVE R75, `(.L_x_3351) ;  /* 0x000000004b087348 */ /* 0x000fea0003c00000 */
[----:B------:R0:W1:Y:S02]  /*b3a0*/  SHFL.DOWN P0, R224, R236, R233, R238 ;  /* 0x080000e9ece07389 */ /* 0x00006400000000ee */
[----:B01----:R-:W-:Y:S05]  /*b3b0*/  ENDCOLLECTIVE ;  /* 0x000000000000791b */ /* 0x003fea0003800000 */
.L_x_3351:
[----:B------:R-:W-:Y:S02]  /*b3c0*/  MOV R236, R78 ;  /* 0x0000004e00ec7202 */ /* 0x000fe40000000f00 */
[----:B------:R-:W-:-:S07]  /*b3d0*/  MOV R229, R224 ;  /* 0x000000e000e57202 */ /* 0x000fce0000000f00 */
[----:B------:R-:W-:Y:S05]  /*b3e0*/  WARPSYNC.COLLECTIVE R75, `(.L_x_3352) ;  /* 0x000000004b087348 */ /* 0x000fea0003c00000 */
[----:B------:R0:W1:Y:S02]  /*b3f0*/  SHFL.DOWN P0, R224, R236, R233, R238 ;  /* 0x080000e9ece07389 */ /* 0x00006400000000ee */
[----:B01----:R-:W-:Y:S05]  /*b400*/  ENDCOLLECTIVE ;  /* 0x000000000000791b */ /* 0x003fea0003800000 */
.L_x_3352:
[----:B------:R-:W-:Y:S02]  /*b410*/  MOV R236, R77 ;  /* 0x0000004d00ec7202 */ /* 0x000fe40000000f00 */
[----:B------:R-:W-:-:S07]  /*b420*/  MOV R230, R224 ;  /* 0x000000e000e67202 */ /* 0x000fce0000000f00 */
[----:B------:R-:W-:Y:S05]  /*b430*/  WARPSYNC.COLLECTIVE R75, `(.L_x_3353) ;  /* 0x000000004b087348 */ /* 0x000fea0003c00000 */
[----:B------:R0:W1:Y:S02]  /*b440*/  SHFL.DOWN P0, R224, R236, R233, R238 ;  /* 0x080000e9ece07389 */ /* 0x00006400000000ee */
[----:B01----:R-:W-:Y:S05]  /*b450*/  ENDCOLLECTIVE ;  /* 0x000000000000791b */ /* 0x003fea0003800000 */
.L_x_3353:
[----:B------:R-:W-:Y:S02]  /*b460*/  MOV R236, R76 ;  /* 0x0000004c00ec7202 */ /* 0x000fe40000000f00 */
[----:B------:R-:W-:-:S07]  /*b470*/  MOV R231, R224 ;  /* 0x000000e000e77202 */ /* 0x000fce0000000f00 */
[----:B------:R-:W-:Y:S05]  /*b480*/  WARPSYNC.COLLECTIVE R75, `(.L_x_3354) ;  /* 0x000000004b087348 */ /* 0x000fea0003c00000 */
[----:B------:R0:W1:Y:S02]  /*b490*/  SHFL.DOWN P0, R224, R236, R233, R238 ;  /* 0x080000e9ece07389 */ /* 0x00006400000000ee */
[----:B01----:R-:W-:Y:S05]  /*b4a0*/  ENDCOLLECTIVE ;  /* 0x000000000000791b */ /* 0x003fea0003800000 */
.L_x_3354:
[----:B------:R-:W-:-:S07]  /*b4b0*/  MOV R232, R224 ;  /* 0x000000e000e87202 */ /* 0x000fce0000000f00 */
[----:B------:R-:W-:Y:S05]  /*b4c0*/  WARPSYNC.COLLECTIVE R75, `(.L_x_3355) ;  /* 0x000000004b087348 */ /* 0x000fea0003c00000 */
[----:B------:R0:W1:Y:S02]  /*b4d0*/  SHFL.IDX P2, R224, R74, R73, R72 ;  /* 0x000000494ae07389 */ /* 0x0000640000040048 */
[----:B01----:R-:W-:Y:S05]  /*b4e0*/  ENDCOLLECTIVE ;  /* 0x000000000000791b */ /* 0x003fea0003800000 */
.L_x_3355:
[----:B------:R-:W-:Y:S02]  /*b4f0*/  MOV R74, R81 ;  /* 0x00000051004a7202 */ /* 0x000fe40000000f00 */
[----:B------:R-:W-:-:S07]  /*b500*/  MOV R234, R224 ;  /* 0x000000e000ea7202 */ /* 0x000fce0000000f00 */
[----:B------:R-:W-:Y:S05]  /*b510*/  WARPSYNC.COLLECTIVE R75, `(.L_x_3356) ;  /* 0x000000004b087348 */ /* 0x000fea0003c00000 */
[----:B------:R0:W1:Y:S02]  /*b520*/  SHFL.IDX P2, R224, R74, R73, R72 ;  /* 0x000000494ae07389 */ /* 0x0000640000040048 */
[----:B01----:R-:W-:Y:S05]  /*b530*/  ENDCOLLECTIVE ;  /* 0x000000000000791b */ /* 0x003fea0003800000 */
.L_x_3356:
[----:B------:R-:W-:Y:S02]  /*b540*/  MOV R76, R234 ;  /* 0x000000ea004c7202 */ /* 0x000fe40000000f00 */
[----:B------:R-:W-:Y:S02]  /*b550*/  MOV R74, R82 ;  /* 0x00000052004a7202 */ /* 0x000fe40000000f00 */
[----:B------:R-:W-:-:S07]  /*b560*/  MOV R235, R224 ;  /* 0x000000e000eb7202 */ /* 0x000fce0000000f00 */
[----:B------:R-:W-:Y:S05]  /*b570*/  WARPSYNC.COLLECTIVE R75, `(.L_x_3357) ;  /* 0x000000004b087348 */ /* 0x000fea0003c00000 */
[----:B------:R0:W1:Y:S02]  /*b580*/  SHFL.IDX P2, R224, R74, R73, R72 ;  /* 0x000000494ae07389 */ /* 0x0000640000040048 */
[----:B01----:R-:W-:Y:S05]  /*b590*/  ENDCOLLECTIVE ;  /* 0x000000000000791b */ /* 0x003fea0003800000 */
.L_x_3357:
[----:B------:R-:W-:Y:S02]  /*b5a0*/  MOV R77, R235 ;  /* 0x000000eb004d7202 */ /* 0x000fe40000000f00 */
[----:B------:R-:W-:Y:S02]  /*b5b0*/  MOV R74, R83 ;  /* 0x00000053004a7202 */ /* 0x000fe40000000f00 */
[----:B------:R-:W-:-:S07]  /*b5c0*/  MOV R236, R224 ;  /* 0x000000e000ec7202 */ /* 0x000fce0000000f00 */
[----:B------:R-:W-:Y:S05]  /*b5d0*/  WARPSYNC.COLLECTIVE R75, `(.L_x_3358) ;  /* 0x000000004b087348 */ /* 0x000fea0003c00000 */
[----:B------:R0:W1:Y:S02]  /*b5e0*/  SHFL.IDX P2, R224, R74, R73, R72 ;  /* 0x000000494ae07389 */ /* 0x0000640000040048 */
[----:B01----:R-:W-:Y:S05]  /*b5f0*/  ENDCOLLECTIVE ;  /* 0x000000000000791b */ /* 0x003fea0003800000 */
.L_x_3358:
[----:B------:R-:W-:Y:S01]  /*b600*/  MOV R237, R224 ;  /* 0x000000e000ed7202 */ /* 0x000fe20000000f00 */
[----:B------:R-:W-:Y:S06]  /*b610*/  BRA `(.L_x_3359) ;  /* 0xffffffb000147947 */ /* 0x000fec000383ffff */
.L_x_3360:
        /* <DEDUP_REMOVED lines=14> */
.L_x_18681:


//--------------------- .text._Z25selective_scan_bwd_kernelI32Selective_Scan_bwd_kernel_traitsILi128ELi16ELb1ELb0ELb0ELb1ELb0EN3c108BFloat16ENS1_7complexIfEEEEv12SSMParamsBwd --------------------------
	.section	.text._Z25selective_scan_bwd_kernelI32Selective_Scan_bwd_kernel_traitsILi128ELi16ELb1ELb0ELb0ELb1ELb0EN3c108BFloat16ENS1_7complexIfEEEEv12SSMParamsBwd,"ax",@progbits
	.align	128
        .global         _Z25selective_scan_bwd_kernelI32Selective_Scan_bwd_kernel_traitsILi128ELi16ELb1ELb0ELb0ELb1ELb0EN3c108BFloat16ENS1_7complexIfEEEEv12SSMParamsBwd
        .type           _Z25selective_scan_bwd_kernelI32Selective_Scan_bwd_kernel_traitsILi128ELi16ELb1ELb0ELb0ELb1ELb0EN3c108BFloat16ENS1_7complexIfEEEEv12SSMParamsBwd,@function
        .size           _Z25selective_scan_bwd_kernelI32Selective_Scan_bwd_kernel_traitsILi128ELi16ELb1ELb0ELb0ELb1ELb0EN3c108BFloat16ENS1_7complexIfEEEEv12SSMParamsBwd,(.L_x_18682 - _Z25selective_scan_bwd_kernelI32Selective_Scan_bwd_kernel_traitsILi128ELi16ELb1ELb0ELb0ELb1ELb0EN3c108BFloat16ENS1_7complexIfEEEEv12SSMParamsBwd)
        .other          _Z25selective_scan_bwd_kernelI32Selective_Scan_bwd_kernel_traitsILi128ELi16ELb1ELb0ELb0ELb1ELb0EN3c108BFloat16ENS1_7complexIfEEEEv12SSMParamsBwd,@"STO_CUDA_ENTRY STV_DEFAULT"
_Z25selective_scan_bwd_kernelI32Selective_Scan_bwd_kernel_traitsILi128ELi16ELb1ELb0ELb0ELb1ELb0EN3c108BFloat16ENS1_7complexIfEEEEv12SSMParamsBwd:
.text._Z25selective_scan_bwd_kernelI32Selective_Scan_bwd_kernel_traitsILi128ELi16ELb1ELb0ELb0ELb1ELb0EN3c108BFloat16ENS1_7complexIfEEEEv12SSMParamsBwd:
        /* <DEDUP_REMOVED lines=105> */
.L_x_3429:
        /* <DEDUP_REMOVED lines=15> */
[----:B------:R-:W-:-:S04]  /*0780*/  LEA R120, R120, UR8, 0x4 ;  /* 0x0000000878787c11 */ /* 0x000fc8000f8e20ff */
[----:B------:R-:W-:Y:S01]  /*0790*/  LEA R119, R121, R120, 0x4 ;  /* 0x0000007879777211 */ /* 0x000fe200078e20ff */
[----:B--2---:R0:W-:Y:S04]  /*07a0*/  STS.128 [R120], R8 ;  /* 0x0000000878007388 */ /* 0x0041e80000000c00 */
[----:B---3--:R-:W-:Y:S01]  /*07b0*/  STS.128 [R120+0x200], R12 ;  /* 0x0002000c78007388 */ /* 0x008fe20000000c00 */
[----:B------:R-:W-:-:S03]  /*07c0*/  NOP ;  /* 0x0000000000007918 */ /* 0x000fc60000000000 */
[----:B------:R-:W1:Y:S04]  /*07d0*/  LDS.128 R16, [R119] ;  /* 0x0000000077107984 */ /* 0x000e680000000c00 */
[----:B------:R-:W2:Y:S01]  /*07e0*/  LDS.128 R108, [R119+0x10] ;  /* 0x00001000776c7984 */ /* 0x000ea20000000c00 */
[----:B------:R-:W-:Y:S06]  /*07f0*/  BAR.SYNC.DEFER_BLOCKING 0x0 ;  /* 0x0000000000007b1d */ /* 0x000fec0000010000 */
[----:B------:R-:W3:Y:S04]  /*0800*/  LDG.E.128 R20, desc[UR24][R192.64] ;  /* 0x00000018c0147981 */ /* 0x000ee8000c1e1d00 */
[----:B------:R-:W4:Y:S01]  /*0810*/  LDG.E.128 R24, desc[UR24][R192.64+0x200] ;  /* 0x00020018c0187981 */ /* 0x000f22000c1e1d00 */
[----:B------:R-:W-:-:S02]  /*0820*/  MOV R2, UR22 ;  /* 0x0000001600027c02 */ /* 0x000fc40008000f00 */
[----:B------:R-:W-:-:S03]  /*0830*/  MOV R3, UR23 ;  /* 0x0000001700037c02 */ /* 0x000fc60008000f00 */
[----:B------:R-:W-:Y:S01]  /*0840*/  IMAD.WIDE.U32 R2, R5, 0x10, R2 ;  /* 0x0000001005027825 */ /* 0x000fe200078e0002 */
[----:B---3--:R-:W-:Y:S04]  /*0850*/  STS.128 [R120], R20 ;  /* 0x0000001478007388 */ /* 0x008fe80000000c00 */
[----:B----4-:R-:W-:Y:S01]  /*0860*/  STS.128 [R120+0x200], R24 ;  /* 0x0002001878007388 */ /* 0x010fe20000000c00 */
[----:B------:R-:W-:-:S03]  /*0870*/  NOP ;  /* 0x0000000000007918 */ /* 0x000fc60000000000 */
[----:B------:R-:W3:Y:S04]  /*0880*/  LDS.128 R4, [R119] ;  /* 0x0000000077047984 */ /* 0x000ee80000000c00 */
[----:B------:R-:W4:Y:S01]  /*0890*/  LDS.128 R12, [R119+0x10] ;  /* 0x00001000770c7984 */ /* 0x000f220000000c00 */
[----:B------:R-:W-:Y:S06]  /*08a0*/  BAR.SYNC.DEFER_BLOCKING 0x0 ;  /* 0x0000000000007b1d */ /* 0x000fec0000010000 */
[----:B0-----:R-:W5:Y:S04]  /*08b0*/  LDG.E.128 R8, desc[UR24][R2.64] ;  /* 0x0000001802087981 */ /* 0x001f68000c1e1d00 */
[----:B------:R-:W5:Y:S01]  /*08c0*/  LDG.E.128 R28, desc[UR24][R2.64+0x200] ;  /* 0x00020018021c7981 */ /* 0x000f62000c1e1d00 */
[C---:B-1----:R-:W-:Y:S01]  /*08d0*/  PRMT R58, R16.reuse, 0x7632, R58 ;  /* 0x00007632103a7816 */ /* 0x042fe2000000003a */
[----:B------:R-:W-:Y:S01]  /*08e0*/  BSSY.RECONVERGENT B0, `(.L_x_3362) ;  /* 0x0000062000007945 */ /* 0x000fe20003800200 */
[----:B------:R-:W-:-:S02]  /*08f0*/  SHF.L.U32 R117, R16, 0x10, RZ ;  /* 0x0000001010757819 */ /* 0x000fc400000006ff */
[C---:B------:R-:W-:Y:S02]  /*0900*/  PRMT R56, R17.reuse, 0x7632, R56 ;  /* 0x0000763211387816 */ /* 0x040fe40000000038 */
[----:B------:R-:W-:Y:S02]  /*0910*/  SHF.L.U32 R118, R17, 0x10, RZ ;  /* 0x0000001011767819 */ /* 0x000fe400000006ff */
[C---:B------:R-:W-:Y:S02]  /*0920*/  PRMT R55, R18.reuse, 0x7632, R55 ;  /* 0x0000763212377816 */ /* 0x040fe40000000037 */
[----:B------:R-:W-:Y:S02]  /*0930*/  SHF.L.U32 R115, R18, 0x10, RZ ;  /* 0x0000001012737819 */ /* 0x000fe400000006ff */
[C---:B------:R-:W-:Y:S02]  /*0940*/  PRMT R53, R19.reuse, 0x7632, R53 ;  /* 0x0000763213357816 */ /* 0x040fe40000000035 */
[----:B------:R-:W-:-:S02]  /*0950*/  SHF.L.U32 R116, R19, 0x10, RZ ;  /* 0x0000001013747819 */ /* 0x000fc400000006ff */
[C---:B--2---:R-:W-:Y:S02]  /*0960*/  PRMT R51, R108.reuse, 0x7632, R51 ;  /* 0x000076326c337816 */ /* 0x044fe40000000033 */
[----:B------:R-:W-:Y:S02]  /*0970*/  SHF.L.U32 R113, R108, 0x10, RZ ;  /* 0x000000106c717819 */ /* 0x000fe400000006ff */
[C---:B---3--:R-:W-:Y:S02]  /*0980*/  SHF.L.U32 R108, R4.reuse, 0x10, RZ ;  /* 0x00000010046c7819 */ /* 0x048fe400000006ff */
[----:B------:R-:W-:Y:S02]  /*0990*/  PRMT R4, R4, 0x7632, R4 ;  /* 0x0000763204047816 */ /* 0x000fe40000000004 */
[----:B------:R-:W-:Y:S01]  /*09a0*/  SHF.L.U32 R107, R5, 0x10, RZ ;  /* 0x00000010056b7819 */ /* 0x000fe200000006ff */
[----:B------:R-:W-:Y:S01]  /*09b0*/  FADD.FTZ R108, R108, UR7 ;  /* 0x000000076c6c7e21 */ /* 0x000fe20008010000 */
[----:B------:R-:W-:-:S02]  /*09c0*/  SHF.L.U32 R106, R6, 0x10, RZ ;  /* 0x00000010066a7819 */ /* 0x000fc400000006ff */
[----:B------:R-:W-:Y:S01]  /*09d0*/  SHF.L.U32 R105, R7, 0x10, RZ ;  /* 0x0000001007697819 */ /* 0x000fe200000006ff */
[----:B------:R-:W-:Y:S01]  /*09e0*/  FADD.FTZ R107, R107, UR7 ;  /* 0x000000076b6b7e21 */ /* 0x000fe20008010000 */
[----:B------:R-:W-:Y:S01]  /*09f0*/  FSETP.GTU.FTZ.AND P1, PT, R108, 20, PT ;  /* 0x41a000006c00780b */ /* 0x000fe20003f3c000 */
[----:B------:R-:W-:Y:S01]  /*0a00*/  FADD.FTZ R106, R106, UR7 ;  /* 0x000000076a6a7e21 */ /* 0x000fe20008010000 */
[----:B----4-:R-:W-:Y:S01]  /*0a10*/  SHF.L.U32 R104, R12, 0x10, RZ ;  /* 0x000000100c687819 */ /* 0x010fe200000006ff */
[----:B------:R-:W-:Y:S01]  /*0a20*/  FADD.FTZ R105, R105, UR7 ;  /* 0x0000000769697e21 */ /* 0x000fe20008010000 */
[----:B------:R-:W-:Y:S02]  /*0a30*/  SHF.L.U32 R4, R4, 0x10, RZ ;  /* 0x0000001004047819 */ /* 0x000fe400000006ff */
[----:B------:R-:W-:Y:S01]  /*0a40*/  SHF.L.U32 R102, R13, 0x10, RZ ;  /* 0x000000100d667819 */ /* 0x000fe200000006ff */
[----:B------:R-:W-:Y:S01]  /*0a50*/  FADD.FTZ R104, R104, UR7 ;  /* 0x0000000768687e21 */ /* 0x000fe20008010000 */
[----:B------:R-:W-:Y:S01]  /*0a60*/  PRMT R49, R109, 0x7632, R49 ;  /* 0x000076326d317816 */ /* 0x000fe20000000031 */
[----:B------:R-:W-:Y:S01]  /*0a70*/  FADD.FTZ R103, R4, UR7 ;  /* 0x0000000704677e21 */ /* 0x000fe20008010000 */
[----:B------:R-:W-:Y:S01]  /*0a80*/  PRMT R20, R5, 0x7632, R20 ;  /* 0x0000763205147816 */ /* 0x000fe20000000014 */
[----:B------:R-:W-:Y:S01]  /*0a90*/  FADD.FTZ R102, R102, UR7 ;  /* 0x0000000766667e21 */ /* 0x000fe20008010000 */
[----:B------:R-:W-:-:S02]  /*0aa0*/  PRMT R21, R6, 0x7632, R21 ;  /* 0x0000763206157816 */ /* 0x000fc40000000015 */
[----:B------:R-:W-:Y:S02]  /*0ab0*/  PRMT R22, R7, 0x7632, R22 ;  /* 0x0000763207167816 */ /* 0x000fe40000000016 */
[----:B------:R-:W-:Y:S02]  /*0ac0*/  PRMT R25, R12, 0x7632, R25 ;  /* 0x000076320c197816 */ /* 0x000fe40000000019 */
[C---:B------:R-:W-:Y:S02]  /*0ad0*/  SHF.L.U32 R57, R15.reuse, 0x10, RZ ;  /* 0x000000100f397819 */ /* 0x040fe400000006ff */
[----:B------:R-:W-:Y:S02]  /*0ae0*/  PRMT R0, R15, 0x7632, R0 ;  /* 0x000076320f007816 */ /* 0x000fe40000000000 */
[----:B------:R-:W-:Y:S02]  /*0af0*/  SHF.L.U32 R109, R109, 0x10, RZ ;  /* 0x000000106d6d7819 */ /* 0x000fe400000006ff */
[----:B------:R-:W-:-:S02]  /*0b00*/  PRMT R47, R110, 0x7632, R47 ;  /* 0x000076326e2f7816 */ /* 0x000fc4000000002f */
[----:B------:R-:W-:Y:S02]  /*0b10*/  SHF.L.U32 R114, R110, 0x10, RZ ;  /* 0x000000106e727819 */ /* 0x000fe400000006ff */
[C---:B------:R-:W-:Y:S02]  /*0b20*/  PRMT R46, R111.reuse, 0x7632, R46 ;  /* 0x000076326f2e7816 */ /* 0x040fe4000000002e */
[----:B------:R-:W-:Y:S02]  /*0b30*/  SHF.L.U32 R112, R111, 0x10, RZ ;  /* 0x000000106f707819 */ /* 0x000fe400000006ff */
[----:B------:R-:W-:Y:S02]  /*0b40*/  PRMT R13, R13, 0x7632, R13 ;  /* 0x000076320d0d7816 */ /* 0x000fe4000000000d */
[C---:B------:R-:W-:Y:S02]  /*0b50*/  SHF.L.U32 R91, R14.reuse, 0x10, RZ ;  /* 0x000000100e5b7819 */ /* 0x040fe400000006ff */
[----:B------:R-:W-:-:S02]  /*0b60*/  PRMT R12, R14, 0x7632, R12 ;  /* 0x000076320e0c7816 */ /* 0x000fc4000000000c */
[----:B------:R-:W-:Y:S02]  /*0b70*/  FSETP.GTU.FTZ.AND P0, PT, R107, 20, PT ;  /* 0x41a000006b00780b */ /* 0x000fe40003f1c000 */
[----:B------:R-:W-:Y:S02]  /*0b80*/  FSETP.GTU.FTZ.AND P4, PT, R106, 20, PT ;  /* 0x41a000006a00780b */ /* 0x000fe40003f9c000 */
[----:B------:R-:W-:Y:S02]  /*0b90*/  FSETP.GTU.FTZ.AND P3, PT, R105, 20, PT ;  /* 0x41a000006900780b */ /* 0x000fe40003f7c000 */
[----:B------:R-:W-:Y:S02]  /*0ba0*/  FSETP.GTU.FTZ.AND P2, PT, R104, 20, PT ;  /* 0x41a000006800780b */ /* 0x000fe40003f5c000 */
[----:B------:R-:W-:Y:S01]  /*0bb0*/  FSETP.GTU.FTZ.AND P5, PT, R103, 20, PT ;  /* 0x41a000006700780b */ /* 0x000fe20003fbc000 */
[----:B-----5:R-:W-:Y:S04]  /*0bc0*/  STS.128 [R120], R8 ;  /* 0x0000000878007388 */ /* 0x020fe80000000c00 */
[----:B------:R-:W-:Y:S01]  /*0bd0*/  STS.128 [R120+0x200], R28 ;  /* 0x0002001c78007388 */ /* 0x000fe20000000c00 */
[----:B------:R-:W-:-:S03]  /*0be0*/  NOP ;  /* 0x0000000000007918 */ /* 0x000fc60000000000 */
[----:B------:R-:W0:Y:S04]  /*0bf0*/  LDS.128 R32, [R119] ;  /* 0x0000000077207984 */ /* 0x000e280000000c00 */
[----:B------:R-:W1:Y:S01]  /*0c00*/  LDS.128 R16, [R119+0x10] ;  /* 0x0000100077107984 */ /* 0x000e620000000c00 */
[----:B0-----:R-:W-:Y:S02]  /*0c10*/  SHF.L.U32 R27, R33, 0x10, RZ ;  /* 0x00000010211b7819 */ /* 0x001fe400000006ff */
[----:B------:R-:W-:Y:S02]  /*0c20*/  SHF.L.U32 R3, R32, 0x10, RZ ;  /* 0x0000001020037819 */ /* 0x000fe400000006ff */
[C---:B-1----:R-:W-:Y:S02]  /*0c30*/  SHF.L.U32 R4, R17.reuse, 0x10, RZ ;  /* 0x0000001011047819 */ /* 0x042fe400000006ff */
[----:B------:R-:W-:-:S02]  /*0c40*/  PRMT R8, R17, 0x7632, R8 ;  /* 0x0000763211087816 */ /* 0x000fc40000000008 */
[----:B------:R-:W-:Y:S02]  /*0c50*/  PRMT R11, R32, 0x7632, R11 ;  /* 0x00007632200b7816 */ /* 0x000fe4000000000b */
[----:B------:R-:W-:Y:S02]  /*0c60*/  PRMT R33, R33, 0x7632, R33 ;  /* 0x0000763221217816 */ /* 0x000fe40000000021 */
[C---:B------:R-:W-:Y:S02]  /*0c70*/  SHF.L.U32 R2, R34.reuse, 0x10, RZ ;  /* 0x0000001022027819 */ /* 0x040fe400000006ff */
[----:B------:R-:W-:Y:S02]  /*0c80*/  PRMT R24, R34, 0x7632, R24 ;  /* 0x0000763222187816 */ /* 0x000fe40000000018 */
[C---:B------:R-:W-:Y:S02]  /*0c90*/  SHF.L.U32 R23, R35.reuse, 0x10, RZ ;  /* 0x0000001023177819 */ /* 0x040fe400000006ff */
[----:B------:R-:W-:-:S02]  /*0ca0*/  PRMT R7, R35, 0x7632, R7 ;  /* 0x0000763223077816 */ /* 0x000fc40000000007 */
[C---:B------:R-:W-:Y:S02]  /*0cb0*/  SHF.L.U32 R6, R16.reuse, 0x10, RZ ;  /* 0x0000001010067819 */ /* 0x040fe400000006ff */
[----:B------:R-:W-:Y:S02]  /*0cc0*/  PRMT R10, R16, 0x7632, R10 ;  /* 0x00007632100a7816 */ /* 0x000fe4000000000a */
[C---:B------:R-:W-:Y:S02]  /*0cd0*/  SHF.L.U32 R17, R18.reuse, 0x10, RZ ;  /* 0x0000001012117819 */ /* 0x040fe400000006ff */
[----:B------:R-:W-:Y:S02]  /*0ce0*/  PRMT R5, R18, 0x7632, R5 ;  /* 0x0000763212057816 */ /* 0x000fe40000000005 */
[C---:B------:R-:W-:Y:S02]  /*0cf0*/  SHF.L.U32 R15, R19.reuse, 0x10, RZ ;  /* 0x00000010130f7819 */ /* 0x040fe400000006ff */
[----:B------:R-:W-:Y:S01]  /*0d00*/  PRMT R9, R19, 0x7632, R9 ;  /* 0x0000763213097816 */ /* 0x000fe20000000009 */
        /* <DEDUP_REMOVED lines=31> */
.L_x_3363:
[----:B------:R-:W-:Y:S05]  /*0f00*/  BSYNC.RECONVERGENT B0 ;  /* 0x0000000000007941 */ /* 0x000fea0003800200 */
.L_x_3362:
[----:B------:R-:W-:Y:S01]  /*0f10*/  SHF.L.U32 R20, R20, 0x10, RZ ;  /* 0x0000001014147819 */ /* 0x000fe200000006ff */
[----:B------:R-:W-:Y:S01]  /*0f20*/  BSSY.RECONVERGENT B0, `(.L_x_3364) ;  /* 0x0000024000007945 */ /* 0x000fe20003800200 */
[----:B------:R-:W-:Y:S02]  /*0f30*/  FSETP.GTU.FTZ.AND P1, PT, R102, 20, PT ;  /* 0x41a000006600780b */ /* 0x000fe40003f3c000 */
[----:B------:R-:W-:Y:S02]  /*0f40*/  CS2R R100, SRZ ;  /* 0x0000000000647805 */ /* 0x000fe4000001ff00 */
[----:B------:R-:W-:Y:S01]  /*0f50*/  CS2R R98, SRZ ;  /* 0x0000000000627805 */ /* 0x000fe2000001ff00 */
[----:B------:R-:W-:Y:S01]  /*0f60*/  FADD.FTZ R97, R20, UR7 ;  /* 0x0000000714617e21 */ /* 0x000fe20008010000 */
[----:B------:R-:W-:Y:S07]  /*0f70*/  @P5 BRA `(.L_x_3365) ;  /* 0x0000000000785947 */ /* 0x000fee0003800000 */
        /* <DEDUP_REMOVED lines=30> */
.L_x_3365:
[----:B------:R-:W-:Y:S05]  /*1160*/  BSYNC.RECONVERGENT B0 ;  /* 0x0000000000007941 */ /* 0x000fea0003800200 */
.L_x_3364:
[----:B------:R-:W-:Y:S01]  /*1170*/  BSSY.RECONVERGENT B0, `(.L_x_3366) ;  /* 0x0000025000007945 */ /* 0x000fe20003800200 */
[----:B------:R-:W-:Y:S01]  /*1180*/  HFMA2 R96, -RZ, RZ, 0, 0 ;  /* 0x00000000ff607431 */ /* 0x000fe200000001ff */
[----:B------:R-:W-:Y:S02]  /*1190*/  FSETP.GTU.FTZ.AND P5, PT, R97, 20, PT ;  /* 0x41a000006100780b */ /* 0x000fe40003fbc000 */
[----:B------:R-:W-:Y:S02]  /*11a0*/  CS2R R94, SRZ ;  /* 0x00000000005e7805 */ /* 0x000fe4000001ff00 */
[----:B------:R-:W-:Y:S01]  /*11b0*/  CS2R R92, SRZ ;  /* 0x00000000005c7805 */ /* 0x000fe2000001ff00 */
[----:B------:R-:W-:Y:S01]  /*11c0*/  FADD.FTZ R91, R91, UR7 ;  /* 0x000000075b5b7e21 */ /* 0x000fe20008010000 */
[----:B------:R-:W-:Y:S07]  /*11d0*/  @P0 BRA `(.L_x_3367) ;  /* 0x0000000000780947 */ /* 0x000fee0003800000 */
        /* <DEDUP_REMOVED lines=30> */
.L_x_3367:
[----:B------:R-:W-:Y:S05]  /*13c0*/  BSYNC.RECONVERGENT B0 ;  /* 0x0000000000007941 */ /* 0x000fea0003800200 */
.L_x_3366:
[----:B------:R-:W-:Y:S01]  /*13d0*/  SHF.L.U32 R21, R21, 0x10, RZ ;  /* 0x0000001015157819 */ /* 0x000fe200000006ff */
[----:B------:R-:W-:Y:S01]  /*13e0*/  BSSY.RECONVERGENT B0, `(.L_x_3368) ;  /* 0x0000025000007945 */ /* 0x000fe20003800200 */
[----:B------:R-:W-:Y:S01]  /*13f0*/  HFMA2 R87, -RZ, RZ, 0, 0 ;  /* 0x00000000ff577431 */ /* 0x000fe200000001ff */
[----:B------:R-:W-:Y:S02]  /*1400*/  FSETP.GTU.FTZ.AND P0, PT, R91, 20, PT ;  /* 0x41a000005b00780b */ /* 0x000fe40003f1c000 */
[----:B------:R-:W-:Y:S02]  /*1410*/  CS2R R88, SRZ ;  /* 0x0000000000587805 */ /* 0x000fe4000001ff00 */
[----:B------:R-:W-:Y:S01]  /*1420*/  MOV R90, RZ ;  /* 0x000000ff005a7202 */ /* 0x000fe20000000f00 */
        /* <DEDUP_REMOVED lines=32> */
.L_x_3369:
[----:B------:R-:W-:Y:S05]  /*1630*/  BSYNC.RECONVERGENT B0 ;  /* 0x0000000000007941 */ /* 0x000fea0003800200 */
.L_x_3368:
[----:B------:R-:W-:Y:S01]  /*1640*/  BSSY.RECONVERGENT B0, `(.L_x_3370) ;  /* 0x0000026000007945 */ /* 0x000fe20003800200 */
[----:B------:R-:W-:Y:S02]  /*1650*/  FSETP.GTU.FTZ.AND P5, PT, R86, 20, PT ;  /* 0x41a000005600780b */ /* 0x000fe40003fbc000 */
[----:B------:R-:W-:Y:S02]  /*1660*/  CS2R R84, SRZ ;  /* 0x0000000000547805 */ /* 0x000fe4000001ff00 */
[----:B------:R-:W-:Y:S01]  /*1670*/  MOV R59, RZ ;  /* 0x000000ff003b7202 */ /* 0x000fe20000000f00 */
[----:B------:R-:W-:Y:S01]  /*1680*/  FADD.FTZ R57, R57, UR7 ;  /* 0x0000000739397e21 */ /* 0x000fe20008010000 */
        /* <DEDUP_REMOVED lines=33> */
.L_x_3371:
[----:B------:R-:W-:Y:S05]  /*18a0*/  BSYNC.RECONVERGENT B0 ;  /* 0x0000000000007941 */ /* 0x000fea0003800200 */
.L_x_3370:
[----:B------:R-:W-:Y:S01]  /*18b0*/  BSSY.RECONVERGENT B0, `(.L_x_3372) ;  /* 0x0000027000007945 */ /* 0x000fe20003800200 */
[----:B------:R-:W-:Y:S01]  /*18c0*/  FSETP.GTU.FTZ.AND P4, PT, R57, 20, PT ;  /* 0x41a000003900780b */ /* 0x000fe20003f9c000 */
[----:B------:R-:W-:Y:S01]  /*18d0*/  FADD.FTZ R54, R22, UR7 ;  /* 0x0000000716367e21 */ /* 0x000fe20008010000 */
[----:B------:R-:W-:Y:S01]  /*18e0*/  SHF.L.U32 R56, R56, 0x10, RZ ;  /* 0x0000001038387819 */ /* 0x000fe200000006ff */
[----:B------:R-:W-:Y:S01]  /*18f0*/  FFMA.FTZ R130, R3, R117, R130 ;  /* 0x0000007503827223 */ /* 0x000fe20000010082 */
        /* <DEDUP_REMOVED lines=34> */
.L_x_3373:
[----:B------:R-:W-:Y:S05]  /*1b20*/  BSYNC.RECONVERGENT B0 ;  /* 0x0000000000007941 */ /* 0x000fea0003800200 */
.L_x_3372:
[----:B------:R-:W-:Y:S01]  /*1b30*/  FFMA.FTZ R130, R11, R58, R130 ;  /* 0x0000003a0b827223 */ /* 0x000fe20000010082 */
[----:B------:R-:W-:Y:S01]  /*1b40*/  BSSY.RECONVERGENT B0, `(.L_x_3374) ;  /* 0x0000026000007945 */ /* 0x000fe20003800200 */
[----:B------:R-:W-:Y:S01]  /*1b50*/  SHF.L.U32 R50, R13, 0x10, RZ ;  /* 0x000000100d327819 */ /* 0x000fe200000006ff */
[----:B------:R-:W-:Y:S01]  /*1b60*/  FADD.FTZ R52, R25, UR7 ;  /* 0x0000000719347e21 */ /* 0x000fe20008010000 */
[----:B------:R-:W-:Y:S01]  /*1b70*/  FSETP.GTU.FTZ.AND P5, PT, R54, 20, PT ;  /* 0x41a000003600780b */ /* 0x000fe20003fbc000 */
[----:B------:R-:W-:Y:S01]  /*1b80*/  FFMA.FTZ R130, R27, R118, R130 ;  /* 0x000000761b827223 */ /* 0x000fe20000010082 */
[----:B------:R-:W-:Y:S02]  /*1b90*/  SHF.L.U32 R53, R53, 0x10, RZ ;  /* 0x0000001035357819 */ /* 0x000fe400000006ff */
        /* <DEDUP_REMOVED lines=32> */
.L_x_3375:
[----:B------:R-:W-:Y:S05]  /*1da0*/  BSYNC.RECONVERGENT B0 ;  /* 0x0000000000007941 */ /* 0x000fea0003800200 */
.L_x_3374:
[----:B------:R-:W-:Y:S01]  /*1db0*/  FFMA.FTZ R19, R13, R56, R130 ;  /* 0x000000380d137223 */ /* 0x000fe20000010082 */
[----:B------:R-:W-:Y:S01]  /*1dc0*/  BSSY.RECONVERGENT B0, `(.L_x_3376) ;  /* 0x0000026000007945 */ /* 0x000fe20003800200 */
[----:B------:R-:W-:Y:S01]  /*1dd0*/  FSETP.GTU.FTZ.AND P3, PT, R52, 20, PT ;  /* 0x41a000003400780b */ /* 0x000fe20003f7c000 */
[----:B------:R-:W-:Y:S01]  /*1de0*/  FADD.FTZ R50, R50, UR7 ;  /* 0x0000000732327e21 */ /* 0x000fe20008010000 */
[----:B------:R-:W-:Y:S01]  /*1df0*/  SHF.L.U32 R51, R51, 0x10, RZ ;  /* 0x0000001033337819 */ /* 0x000fe200000006ff */
[----:B------:R-:W-:Y:S01]  /*1e00*/  FFMA.FTZ R21, R2, R115, R19 ;  /* 0x0000007302157223 */ /* 0x000fe20000010013 */
        /* <DEDUP_REMOVED lines=33> */
.L_x_3377:
[----:B------:R-:W-:Y:S05]  /*2020*/  BSYNC.RECONVERGENT B0 ;  /* 0x0000000000007941 */ /* 0x000fea0003800200 */
.L_x_3376:
        /* <DEDUP_REMOVED lines=39> */
.L_x_3379:
[----:B------:R-:W-:Y:S05]  /*22a0*/  BSYNC.RECONVERGENT B0 ;  /* 0x0000000000007941 */ /* 0x000fea0003800200 */
.L_x_3378:
        /* <DEDUP_REMOVED lines=39> */
.L_x_3381:
[----:B------:R-:W-:Y:S05]  /*2520*/  BSYNC.RECONVERGENT B0 ;  /* 0x0000000000007941 */ /* 0x000fea0003800200 */
.L_x_3380:
[----:B------:R-:W-:Y:S01]  /*2530*/  FFMA.FTZ R19, R10, R51, R19 ;  /* 0x000000330a137223 */ /* 0x000fe20000010013 */
[----:B------:R-:W-:Y:S01]  /*2540*/  BSSY.RECONVERGENT B0, `(.L_x_3382) ;  /* 0x0000026000007945 */ /* 0x000fe20003800200 */
[----:B------:R-:W-:Y:S01]  /*2550*/  FSETP.GTU.FTZ.AND P3, PT, R45, 20, PT ;  /* 0x41a000002d00780b */ /* 0x000fe20003f7c000 */
[----:B------:R-:W-:Y:S01]  /*2560*/  FMUL.FTZ R43, R3, UR6 ;  /* 0x00000006032b7c20 */ /* 0x000fe20008410000 */
[----:B------:R-:W-:Y:S01]  /*2570*/  FMUL.FTZ R44, R27, UR6 ;  /* 0x000000061b2c7c20 */ /* 0x000fe20008410000 */
[----:B------:R-:W-:Y:S01]  /*2580*/  FMUL.FTZ R41, R2, UR6 ;  /* 0x0000000602297c20 */ /* 0x000fe20008410000 */
[----:B------:R-:W-:Y:S01]  /*2590*/  SHF.L.U32 R8, R8, 0x10, RZ ;  /* 0x0000001008087819 */ /* 0x000fe200000006ff */
[----:B------:R-:W-:Y:S01]  /*25a0*/  FFMA.FTZ R19, R4, R109, R19 ;  /* 0x0000006d04137223 */ /* 0x000fe20000010013 */
        /* <DEDUP_REMOVED lines=31> */
.L_x_3383:
[----:B------:R-:W-:Y:S05]  /*27a0*/  BSYNC.RECONVERGENT B0 ;  /* 0x0000000000007941 */ /* 0x000fea0003800200 */
.L_x_3382:
        /* <DEDUP_REMOVED lines=32> */
.L_x_3385:
[----:B------:R-:W-:Y:S05]  /*29b0*/  BSYNC.RECONVERGENT B0 ;  /* 0x0000000000007941 */ /* 0x000fea0003800200 */
.L_x_3384:
        /* <DEDUP_REMOVED lines=32> */
.L_x_3387:
[----:B------:R-:W-:Y:S05]  /*2bc0*/  BSYNC.RECONVERGENT B0 ;  /* 0x0000000000007941 */ /* 0x000fea0003800200 */
.L_x_3386:
        /* <DEDUP_REMOVED lines=32> */
.L_x_3389:
[----:B------:R-:W-:Y:S05]  /*2dd0*/  BSYNC.RECONVERGENT B0 ;  /* 0x0000000000007941 */ /* 0x000fea0003800200 */
.L_x_3388:
        /* <DEDUP_REMOVED lines=32> */
.L_x_3391:
[----:B------:R-:W-:Y:S05]  /*2fe0*/  BSYNC.RECONVERGENT B0 ;  /* 0x0000000000007941 */ /* 0x000fea0003800200 */
.L_x_3390:
        /* <DEDUP_REMOVED lines=32> */
.L_x_3393:
[----:B------:R-:W-:Y:S05]  /*31f0*/  BSYNC.RECONVERGENT B0 ;  /* 0x0000000000007941 */ /* 0x000fea0003800200 */
.L_x_3392:
[----:B------:R-:W0:Y:S01]  /*3200*/  LDCU UR8, c[0x0][0x38c] ;  /* 0x00007180ff0877ac */ /* 0x000e220008000800 */
[----:B------:R-:W-:Y:S01]  /*3210*/  FFMA.FTZ R0, R8, R49, R19 ;  /* 0x0000003108007223 */ /* 0x000fe20000010013 */
[----:B------:R-:W-:Y:S01]  /*3220*/  SHF.L.U32 R16, R5, 0x10, RZ ;  /* 0x0000001005107819 */ /* 0x000fe200000006ff */
[----:B------:R-:W-:Y:S01]  /*3230*/  FMUL.FTZ R42, R23, UR6 ;  /* 0x00000006172a7c20 */ /* 0x000fe20008410000 */
[----:B------:R-:W-:Y:S01]  /*3240*/  SHF.L.U32 R9, R9, 0x10, RZ ;  /* 0x0000001009097819 */ /* 0x000fe200000006ff */
[C---:B------:R-:W-:Y:S01]  /*3250*/  FFMA.FTZ R5, R17.reuse, R114, R0 ;  /* 0x0000007211057223 */ /* 0x040fe20000010000 */
        /* <DEDUP_REMOVED lines=57> */
.L_x_3428:
        /* <DEDUP_REMOVED lines=88> */
[C---:B------:R-:W-:Y:S01]  /*3b70*/  FMUL.FTZ R64, R65.reuse, R108 ;  /* 0x0000006c41407220 */ /* 0x040fe20000410000 */
[C---:B------:R-:W-:Y:S01]  /*3b80*/  FMUL.FTZ R110, R65.reuse, R102 ;  /* 0x00000066416e7220 */ /* 0x040fe20000410000 */
[C---:B------:R-:W-:Y:S01]  /*3b90*/  FMUL.FTZ R136, R65.reuse, R50 ;  /* 0x0000003241887220 */ /* 0x040fe20000410000 */
[C---:B------:R-:W-:Y:S01]  /*3ba0*/  FMUL.FTZ R76, R65.reuse, R54 ;  /* 0x00000036414c7220 */ /* 0x040fe20000410000 */
[C---:B------:R-:W-:Y:S01]  /*3bb0*/  FMUL.FTZ R78, R65.reuse, R104 ;  /* 0x00000068414e7220 */ /* 0x040fe20000410000 */
[----:B-1----:R4:W5:Y:S01]  /*3bc0*/  MUFU.EX2 R81, R64 ;  /* 0x0000004000517308 */ /* 0x0029620000000800 */
[C---:B---3--:R-:W-:Y:S01]  /*3bd0*/  FMUL.FTZ R67, R65.reuse, R103 ;  /* 0x0000006741437220 */ /* 0x048fe20000410000 */
[----:B------:R-:W-:-:S06]  /*3be0*/  FMUL.FTZ R82, R65, R52 ;  /* 0x0000003441527220 */ /* 0x000fcc0000410000 */
[----:B------:R2:W3:Y:S01]  /*3bf0*/  MUFU.EX2 R134, R67 ;  /* 0x0000004300867308 */ /* 0x0004e20000000800 */
[----:B----4-:R-:W-:-:S07]  /*3c00*/  FMUL.FTZ R64, R65, R105 ;  /* 0x0000006941407220 */ /* 0x010fce0000410000 */
[----:B------:R4:W1:Y:S01]  /*3c10*/  MUFU.EX2 R140, R64 ;  /* 0x00000040008c7308 */ /* 0x0008620000000800 */
[----:B--2---:R-:W-:Y:S01]  /*3c20*/  FMUL.FTZ R67, R61, R63 ;  /* 0x0000003f3d437220 */ /* 0x004fe20000410000 */
[C---:B-----5:R-:W-:Y:S01]  /*3c30*/  FMUL.FTZ R80, R81.reuse, R80 ;  /* 0x0000005051507220 */ /* 0x060fe20000410000 */
[----:B------:R-:W-:Y:S02]  /*3c40*/  FMUL.FTZ R81, R81, R66 ;  /* 0x0000004251517220 */ /* 0x000fe40000410000 */
[----:B------:R-:W-:-:S03]  /*3c50*/  FFMA.FTZ R67, R60, R62, -R67 ;  /* 0x0000003e3c437223 */ /* 0x000fc60000010843 */
[----:B------:R-:W-:Y:S01]  /*3c60*/  MUFU.SIN R149, R70 ;  /* 0x0000004600957308 */ /* 0x000fe20000000400 */
[----:B----4-:R-:W-:Y:S01]  /*3c70*/  FMUL.FTZ R64, R60, R63 ;  /* 0x0000003f3c407220 */ /* 0x010fe20000410000 */
[C---:B------:R-:W-:Y:S01]  /*3c80*/  FMUL.FTZ R63, R65.reuse, R91 ;  /* 0x0000005b413f7220 */ /* 0x040fe20000410000 */
[----:B------:R-:W-:Y:S01]  /*3c90*/  FMUL.FTZ R60, R65, R48 ;  /* 0x00000030413c7220 */ /* 0x000fe20000410000 */
[C---:B---3--:R-:W-:Y:S01]  /*3ca0*/  FMUL.FTZ R132, R134.reuse, R71 ;  /* 0x0000004786847220 */ /* 0x048fe20000410000 */
[----:B------:R-:W-:Y:S01]  /*3cb0*/  FFMA.FTZ R61, R61, R62, R64 ;  /* 0x0000003e3d3d7223 */ /* 0x000fe20000010040 */
[----:B------:R-:W-:Y:S01]  /*3cc0*/  FMUL.FTZ R64, R65, R57 ;  /* 0x0000003941407220 */ /* 0x000fe20000410000 */
[----:B------:R-:W-:Y:S01]  /*3cd0*/  FMUL.FTZ R134, R134, R69 ;  /* 0x0000004586867220 */ /* 0x000fe20000410000 */
[----:B------:R2:W-:Y:S01]  /*3ce0*/  MUFU.COS R147, R70 ;  /* 0x0000004600937308 */ /* 0x0005e20000000000 */
[C---:B-1----:R-:W-:Y:S01]  /*3cf0*/  FMUL.FTZ R139, R140.reuse, R139 ;  /* 0x0000008b8c8b7220 */ /* 0x042fe20000410000 */
[----:B------:R-:W-:Y:S01]  /*3d00*/  FMUL.FTZ R140, R140, R77 ;  /* 0x0000004d8c8c7220 */ /* 0x000fe20000410000 */
[-C--:B------:R-:W-:Y:S01]  /*3d10*/  FMUL.FTZ R162, R26, R67.reuse ;  /* 0x000000431aa27220 */ /* 0x080fe20000410000 */
[-C--:B------:R-:W-:Y:S01]  /*3d20*/  FMUL.FTZ R163, R25, R67.reuse ;  /* 0x0000004319a37220 */ /* 0x080fe20000410000 */
[-C--:B------:R-:W-:Y:S01]  /*3d30*/  FMUL.FTZ R164, R24, R67.reuse ;  /* 0x0000004318a47220 */ /* 0x080fe20000410000 */
[-C--:B------:R-:W-:Y:S01]  /*3d40*/  FMUL.FTZ R165, R23, R67.reuse ;  /* 0x0000004317a57220 */ /* 0x080fe20000410000 */
[----:B------:R-:W-:Y:S01]  /*3d50*/  FMUL.FTZ R166, R22, R67 ;  /* 0x0000004316a67220 */ /* 0x000fe20000410000 */
[----:B------:R-:W-:Y:S01]  /*3d60*/  MUFU.SIN R151, R72 ;  /* 0x0000004800977308 */ /* 0x000fe20000000400 */
[----:B--2---:R-:W-:Y:S01]  /*3d70*/  FMUL.FTZ R70, R65, R97 ;  /* 0x0000006141467220 */ /* 0x004fe20000410000 */
[-C--:B------:R-:W-:Y:S01]  /*3d80*/  FMUL.FTZ R167, R21, R67.reuse ;  /* 0x0000004315a77220 */ /* 0x080fe20000410000 */
[-C--:B------:R-:W-:Y:S01]  /*3d90*/  FMUL.FTZ R168, R20, R67.reuse ;  /* 0x0000004314a87220 */ /* 0x080fe20000410000 */
[-C--:B------:R-:W-:Y:S01]  /*3da0*/  FMUL.FTZ R169, R19, R67.reuse ;  /* 0x0000004313a97220 */ /* 0x080fe20000410000 */
[-C--:B------:R-:W-:Y:S01]  /*3db0*/  FMUL.FTZ R170, R18, R67.reuse ;  /* 0x0000004312aa7220 */ /* 0x080fe20000410000 */
[-C--:B------:R-:W-:Y:S01]  /*3dc0*/  FMUL.FTZ R171, R17, R67.reuse ;  /* 0x0000004311ab7220 */ /* 0x080fe20000410000 */
[-C--:B------:R-:W-:Y:S01]  /*3dd0*/  FMUL.FTZ R172, R16, R67.reuse ;  /* 0x0000004310ac7220 */ /* 0x080fe20000410000 */
[----:B------:R1:W-:Y:S01]  /*3de0*/  MUFU.COS R153, R72 ;  /* 0x0000004800997308 */ /* 0x0003e20000000000 */
[-C--:B------:R-:W-:Y:S01]  /*3df0*/  FMUL.FTZ R173, R15, R67.reuse ;  /* 0x000000430fad7220 */ /* 0x080fe20000410000 */
[----:B------:R-:W-:Y:S01]  /*3e00*/  FMUL.FTZ R174, R14, R67 ;  /* 0x000000430eae7220 */ /* 0x000fe20000410000 */
[-C--:B------:R-:W-:Y:S01]  /*3e10*/  FMUL.FTZ R175, R0, -R61.reuse ;  /* 0x8000003d00af7220 */ /* 0x080fe20000410000 */
[-C--:B------:R-:W-:Y:S01]  /*3e20*/  FMUL.FTZ R176, R28, -R61.reuse ;  /* 0x8000003d1cb07220 */ /* 0x080fe20000410000 */
[-C--:B------:R-:W-:Y:S01]  /*3e30*/  FMUL.FTZ R177, R27, -R61.reuse ;  /* 0x8000003d1bb17220 */ /* 0x080fe20000410000 */
[-C--:B------:R-:W-:Y:S01]  /*3e40*/  FMUL.FTZ R178, R26, -R61.reuse ;  /* 0x8000003d1ab27220 */ /* 0x080fe20000410000 */
[-C--:B------:R-:W-:Y:S01]  /*3e50*/  FMUL.FTZ R179, R25, -R61.reuse ;  /* 0x8000003d19b37220 */ /* 0x080fe20000410000 */
        /* <DEDUP_REMOVED lines=13> */
[----:B------:R-:W-:-:S03]  /*3f30*/  FMUL.FTZ R190, R14, -R61 ;  /* 0x8000003d0ebe7220 */ /* 0x000fc60000410000 */
[----:B------:R-:W-:Y:S01]  /*3f40*/  MUFU.SIN R159, R74 ;  /* 0x0000004a009f7308 */ /* 0x000fe20000000400 */
[----:B-1----:R-:W-:-:S07]  /*3f50*/  FMUL.FTZ R68, R65, R107 ;  /* 0x0000006b41447220 */ /* 0x002fce0000410000 */
[----:B------:R1:W-:Y:S08]  /*3f60*/  MUFU.COS R161, R74 ;  /* 0x0000004a00a17308 */ /* 0x0003f00000000000 */
[----:B------:R-:W2:Y:S01]  /*3f70*/  MUFU.EX2 R110, R110 ;  /* 0x0000006e006e7308 */ /* 0x000ea20000000800 */
[C---:B-1----:R-:W-:Y:S01]  /*3f80*/  FMUL.FTZ R74, R65.reuse, R86 ;  /* 0x00000056414a7220 */ /* 0x042fe20000410000 */
        /* <DEDUP_REMOVED lines=11> */
[C---:B---3--:R-:W-:Y:S01]  /*4040*/  FMUL.FTZ R151, R63.reuse, R154 ;  /* 0x0000009a3f977220 */ /* 0x048fe20000410000 */
[----:B0-----:R-:W-:Y:S01]  /*4050*/  ULEA UR27, UR27, UR26, 0x18 ;  /* 0x0000001a1b1b7291 */ /* 0x001fe2000f8ec0ff */
[----:B------:R-:W-:Y:S01]  /*4060*/  IADD3 R60, PT, PT, R60, UR8, RZ ;  /* 0x000000083c3c7c10 */ /* 0x000fe2000fffe0ff */
[----:B------:R-:W-:Y:S01]  /*4070*/  FMUL.FTZ R152, R63, R152 ;  /* 0x000000983f987220 */ /* 0x000fe20000410000 */
[----:B------:R-:W-:Y:S01]  /*4080*/  @P0 IADD3 R60, PT, PT, R126, 0x200, RZ ;  /* 0x000002007e3c0810 */ /* 0x000fe20007ffe0ff */
[----:B------:R-:W0:Y:S01]  /*4090*/  MUFU.EX2 R64, R64 ;  /* 0x0000004000407308 */ /* 0x000e220000000800 */
[C---:B----4-:R-:W-:Y:S01]  /*40a0*/  FMUL.FTZ R153, R62.reuse, R157 ;  /* 0x0000009d3e997220 */ /* 0x050fe20000410000 */
[----:B------:R-:W-:Y:S01]  /*40b0*/  FMUL.FTZ R154, R62, R155 ;  /* 0x0000009b3e9a7220 */ /* 0x000fe20000410000 */
[----:B------:R-:W-:-:S05]  /*40c0*/  LEA R60, R60, UR27, 0x3 ;  /* 0x0000001b3c3c7c11 */ /* 0x000fca000f8e18ff */
        /* <DEDUP_REMOVED lines=25> */
[----:B------:R-:W0:Y:S01]  /*4260*/  MUFU.SIN R158, R158 ;  /* 0x0000009e009e7308 */ /* 0x000e220000000400 */
[C---:B-1----:R-:W-:Y:S01]  /*4270*/  FMUL.FTZ R143, R78.reuse, R143 ;  /* 0x0000008f4e8f7220 */ /* 0x042fe20000410000 */
[----:B------:R-:W-:Y:S01]  /*4280*/  FMUL.FTZ R144, R78, R83 ;  /* 0x000000534e907220 */ /* 0x000fe20000410000 */
[C---:B---3--:R-:W-:Y:S01]  /*4290*/  FMUL.FTZ R145, R82.reuse, R145 ;  /* 0x0000009152917220 */ /* 0x048fe20000410000 */
[----:B------:R-:W-:Y:S01]  /*42a0*/  FMUL.FTZ R146, R82, R111 ;  /* 0x0000006f52927220 */ /* 0x000fe20000410000 */
[----:B0-----:R-:W-:Y:S01]  /*42b0*/  FMUL.FTZ R158, R65, R158 ;  /* 0x0000009e419e7220 */ /* 0x001fe20000410000 */
        /* <DEDUP_REMOVED lines=11> */
.L_x_3396:
[----:B------:R-:W-:-:S06]  /*4370*/  LEA R110, R126, UR27, 0x3 ;  /* 0x0000001b7e6e7c11 */ /* 0x000fcc000f8e18ff */
[----:B------:R-:W0:Y:S02]  /*4380*/  LDS.64 R110, [R110+0x3518] ;  /* 0x003518006e6e7984 */ /* 0x000e240000000a00 */
.L_x_3397:
[----:B------:R-:W-:Y:S05]  /*4390*/  BSYNC.RECONVERGENT B0 ;  /* 0x0000000000007941 */ /* 0x000fea0003800200 */
.L_x_3395:
        /* <DEDUP_REMOVED lines=11> */
[----:B------:R-:W-:-:S04]  /*4450*/  FMUL.FTZ R63, R13, R134 ;  /* 0x000000860d3f7220 */ /* 0x000fc80000410000 */
[----:B------:R-:W-:Y:S01]  /*4460*/  FFMA.FTZ R63, RZ, R132, R63 ;  /* 0x00000084ff3f7223 */ /* 0x000fe2000001003f */
[----:B------:R-:W-:Y:S01]  /*4470*/  FADD.FTZ R62, R12, R65 ;  /* 0x000000410c3e7221 */ /* 0x000fe20000010000 */
[----:B------:R2:W5:Y:S01]  /*4480*/  @P1 LDG.E.128 R76, desc[UR24][R60.64] ;  /* 0x000000183c4c1981 */ /* 0x000562000c1e1d00 */
[----:B------:R-:W-:Y:S01]  /*4490*/  ISETP.GT.U32.AND P2, PT, R126, 0x1f, PT ;  /* 0x0000001f7e00780c */ /* 0x000fe20003f44070 */
[----:B------:R-:W-:Y:S01]  /*44a0*/  FADD.FTZ R64, RZ, R63 ;  /* 0x0000003fff407221 */ /* 0x000fe20000010000 */
[----:B------:R-:W-:-:S03]  /*44b0*/  FMUL.FTZ R66, R129, R62 ;  /* 0x0000003e81427220 */ /* 0x000fc60000410000 */
[-C--:B------:R-:W-:Y:S01]  /*44c0*/  FMUL.FTZ R63, R129, R64.reuse ;  /* 0x00000040813f7220 */ /* 0x080fe20000410000 */
[----:B------:R-:W-:-:S03]  /*44d0*/  FFMA.FTZ R66, R127, R64, R66 ;  /* 0x000000407f427223 */ /* 0x000fc60000010042 */
[----:B------:R-:W-:Y:S01]  /*44e0*/  FFMA.FTZ R62, R127, R62, -R63 ;  /* 0x0000003e7f3e7223 */ /* 0x000fe2000001083f */
[----:B------:R-:W-:-:S03]  /*44f0*/  FADD.FTZ R66, RZ, R66 ;  /* 0x00000042ff427221 */ /* 0x000fc60000010000 */
[----:B------:R-:W-:Y:S01]  /*4500*/  FADD.FTZ R62, R11, R62 ;  /* 0x0000003e0b3e7221 */ /* 0x000fe20000010000 */
        /* <DEDUP_REMOVED lines=21> */
[-C--:B------:R-:W-:Y:S01]  /*4660*/  FFMA.FTZ R62, R81, R132.reuse, R62 ;  /* 0x00000084513e7223 */ /* 0x080fe2000001003e */
[-C--:B------:R-:W-:Y:S01]  /*4670*/  FMUL.FTZ R65, R140, R63.reuse ;  /* 0x0000003f8c417220 */ /* 0x080fe20000410000 */
[----:B------:R-:W-:Y:S01]  /*4680*/  FFMA.FTZ R60, R80, R132, -R61 ;  /* 0x00000084503c7223 */ /* 0x000fe2000001083d */
[----:B------:R-:W-:Y:S01]  /*4690*/  FFMA.FTZ R66, R139, R63, R66 ;  /* 0x0000003f8b427223 */ /* 0x000fe20000010042 */
[----:B------:R-:W-:Y:S01]  /*46a0*/  FMUL.FTZ R61, R129, R62 ;  /* 0x0000003e813d7220 */ /* 0x000fe20000410000 */
[----:B------:R-:W-:Y:S01]  /*46b0*/  FFMA.FTZ R65, R139, R64, -R65 ;  /* 0x000000408b417223 */ /* 0x000fe20000010841 */
[-C--:B------:R-:W-:Y:S01]  /*46c0*/  FMUL.FTZ R64, R129, R60.reuse ;  /* 0x0000003c81407220 */ /* 0x080fe20000410000 */
[----:B------:R-:W-:Y:S01]  /*46d0*/  FADD.FTZ R66, RZ, R66 ;  /* 0x00000042ff427221 */ /* 0x000fe20000010000 */
[C---:B------:R-:W-:Y:S01]  /*46e0*/  FFMA.FTZ R60, R127.reuse, R60, -R61 ;  /* 0x0000003c7f3c7223 */ /* 0x040fe2000001083d */
[----:B------:R-:W-:Y:S01]  /*46f0*/  FFMA.FTZ R65, R116, R105, R65 ;  /* 0x0000006974417223 */ /* 0x000fe20000010041 */
[----:B------:R-:W-:Y:S01]  /*4700*/  FFMA.FTZ R64, R127, R62, R64 ;  /* 0x0000003e7f407223 */ /* 0x000fe20000010040 */
[C---:B------:R-:W-:Y:S01]  /*4710*/  FMUL.FTZ R68, R142.reuse, R66 ;  /* 0x000000428e447220 */ /* 0x040fe20000410000 */
[C---:B------:R-:W-:Y:S01]  /*4720*/  FMUL.FTZ R61, R133.reuse, R60 ;  /* 0x0000003c853d7220 */ /* 0x040fe20000410000 */
[-C--:B------:R-:W-:Y:S01]  /*4730*/  FMUL.FTZ R63, R142, R65.reuse ;  /* 0x000000418e3f7220 */ /* 0x080fe20000410000 */
[-C--:B------:R-:W-:Y:S01]  /*4740*/  FMUL.FTZ R62, R133, R64.reuse ;  /* 0x00000040853e7220 */ /* 0x080fe20000410000 */
[----:B------:R-:W-:Y:S01]  /*4750*/  FFMA.FTZ R68, R141, R65, -R68 ;  /* 0x000000418d447223 */ /* 0x000fe20000010844 */
[----:B------:R-:W-:Y:S01]  /*4760*/  FFMA.FTZ R61, R131, R64, R61 ;  /* 0x00000040833d7223 */ /* 0x000fe2000001003d */
[----:B------:R-:W-:Y:S01]  /*4770*/  FFMA.FTZ R63, R141, R66, R63 ;  /* 0x000000428d3f7223 */ /* 0x000fe2000001003f */
[----:B------:R-:W-:Y:S01]  /*4780*/  FFMA.FTZ R62, R131, R60, -R62 ;  /* 0x0000003c833e7223 */ /* 0x000fe2000001083e */
[----:B------:R-:W-:-:S02]  /*4790*/  FFMA.FTZ R68, R53, R54, R68 ;  /* 0x0000003635447223 */ /* 0x000fc40000010044 */
[----:B------:R-:W-:Y:S01]  /*47a0*/  FADD.FTZ R64, RZ, R63 ;  /* 0x0000003fff407221 */ /* 0x000fe20000010000 */
[C---:B------:R-:W-:Y:S01]  /*47b0*/  FMUL.FTZ R60, R136.reuse, R62 ;  /* 0x0000003e883c7220 */ /* 0x040fe20000410000 */
[-C--:B------:R-:W-:Y:S01]  /*47c0*/  FMUL.FTZ R63, R136, R61.reuse ;  /* 0x0000003d883f7220 */ /* 0x080fe20000410000 */
[C---:B------:R-:W-:Y:S01]  /*47d0*/  FMUL.FTZ R66, R144.reuse, R68 ;  /* 0x0000004490427220 */ /* 0x040fe20000410000 */
[----:B------:R-:W-:Y:S01]  /*47e0*/  FMUL.FTZ R65, R144, R64 ;  /* 0x0000004090417220 */ /* 0x000fe20000410000 */
[C---:B------:R-:W-:Y:S01]  /*47f0*/  FFMA.FTZ R60, R135.reuse, R61, R60 ;  /* 0x0000003d873c7223 */ /* 0x040fe2000001003c */
[----:B------:R-:W-:Y:S01]  /*4800*/  FFMA.FTZ R63, R135, R62, -R63 ;  /* 0x0000003e873f7223 */ /* 0x000fe2000001083f */
        /* <DEDUP_REMOVED lines=9> */
[----:B------:R-:W-:Y:S01]  /*48a0*/  FMUL.FTZ R67, R146, R68 ;  /* 0x0000004492437220 */ /* 0x000fe20000410000 */
[C---:B------:R-:W-:Y:S01]  /*48b0*/  FMUL.FTZ R60, R140.reuse, R62 ;  /* 0x0000003e8c3c7220 */ /* 0x040fe20000410000 */
[-C--:B------:R-:W-:Y:S01]  /*48c0*/  FMUL.FTZ R63, R140, R61.reuse ;  /* 0x0000003d8c3f7220 */ /* 0x080fe20000410000 */
[C---:B------:R-:W-:Y:S01]  /*48d0*/  FFMA.FTZ R65, R145.reuse, R68, -R64 ;  /* 0x0000004491417223 */ /* 0x040fe20000010840 */
[----:B------:R-:W-:Y:S01]  /*48e0*/  FFMA.FTZ R67, R145, R66, R67 ;  /* 0x0000004291437223 */ /* 0x000fe20000010043 */
[C---:B------:R-:W-:Y:S01]  /*48f0*/  FFMA.FTZ R60, R139.reuse, R61, R60 ;  /* 0x0000003d8b3c7223 */ /* 0x040fe2000001003c */
[----:B------:R-:W-:Y:S01]  /*4900*/  FFMA.FTZ R63, R139, R62, -R63 ;  /* 0x0000003e8b3f7223 */ /* 0x000fe2000001083f */
[----:B------:R-:W-:Y:S01]  /*4910*/  FADD.FTZ R65, R8, R65 ;  /* 0x0000004108417221 */ /* 0x000fe20000010000 */
[----:B------:R-:W-:Y:S01]  /*4920*/  FADD.FTZ R67, RZ, R67 ;  /* 0x00000043ff437221 */ /* 0x000fe20000010000 */
[CC--:B------:R-:W-:Y:S01]  /*4930*/  FMUL.FTZ R62, R142.reuse, R60.reuse ;  /* 0x0000003c8e3e7220 */ /* 0x0c0fe20000410000 */
        /* <DEDUP_REMOVED lines=62> */
[CC--:B------:R-:W-:Y:S01]  /*4d20*/  FMUL.FTZ R67, R158.reuse, R64.reuse ;  /* 0x000000409e437220 */ /* 0x0c0fe20000410000 */
[C---:B------:R-:W-:Y:S01]  /*4d30*/  FMUL.FTZ R60, R158.reuse, R61 ;  /* 0x0000003d9e3c7220 */ /* 0x040fe20000410000 */
[-C--:B------:R-:W-:Y:S01]  /*4d40*/  FMUL.FTZ R62, R158, R63.reuse ;  /* 0x0000003f9e3e7220 */ /* 0x080fe20000410000 */
        /* <DEDUP_REMOVED lines=112> */
.L_x_3456:
        /* <DEDUP_REMOVED lines=13> */
.L_x_3459:
[----:B------:R-:W-:-:S03]  /*5520*/  UMOV UR26, 0xffffffff ;  /* 0xffffffff001a7882 */ /* 0x000fc60000000000 */
[----:B------:R-:W-:Y:S05]  /*5530*/  BRA.DIV UR26, `(.L_x_3401) ;  /* 0x000000661a307947 */ /* 0x000fea000b800000 */
.L_x_3462:
[----:B------:R-:W-:-:S03]  /*5540*/  UMOV UR26, 0xffffffff ;  /* 0xffffffff001a7882 */ /* 0x000fc60000000000 */
[----:B------:R-:W-:Y:S05]  /*5550*/  BRA.DIV UR26, `(.L_x_3402) ;  /* 0x000000661a507947 */ /* 0x000fea000b800000 */
.L_x_3465:
[----:B------:R-:W-:-:S03]  /*5560*/  UMOV UR26, 0xffffffff ;  /* 0xffffffff001a7882 */ /* 0x000fc60000000000 */
[----:B------:R-:W-:Y:S05]  /*5570*/  BRA.DIV UR26, `(.L_x_3403) ;  /* 0x000000661a707947 */ /* 0x000fea000b800000 */
.L_x_3468:
        /* <DEDUP_REMOVED lines=10> */
.L_x_3478:
        /* <DEDUP_REMOVED lines=45> */
.L_x_3398:
        /* <DEDUP_REMOVED lines=87> */
[----:B------:R-:W-:Y:S01]  /*5e60*/  FADD.FTZ R215, R13, R60 ;  /* 0x0000003c0dd77221 */ /* 0x000fe20000010000 */
[----:B------:R-:W-:Y:S01]  /*5e70*/  FFMA.FTZ R68, R139, R68, R61 ;  /* 0x000000448b447223 */ /* 0x000fe2000001003d */
[----:B------:R-:W-:Y:S01]  /*5e80*/  FADD.FTZ R64, R167, R64 ;  /* 0x00000040a7407221 */ /* 0x000fe20000010000 */
[C---:B------:R-:W-:Y:S01]  /*5e90*/  FMUL.FTZ R60, R134.reuse, R199 ;  /* 0x000000c7863c7220 */ /* 0x040fe20000410000 */
[-C--:B------:R-:W-:Y:S01]  /*5ea0*/  FMUL.FTZ R61, R134, R215.reuse ;  /* 0x000000d7863d7220 */ /* 0x080fe20000410000 */
[----:B------:R-:W-:Y:S01]  /*5eb0*/  FMUL.FTZ R62, R138, R70 ;  /* 0x000000468a3e7220 */ /* 0x000fe20000410000 */
[----:B------:R-:W-:Y:S01]  /*5ec0*/  FADD.FTZ R66, R183, R66 ;  /* 0x00000042b7427221 */ /* 0x000fe20000010000 */
[C---:B------:R-:W-:Y:S01]  /*5ed0*/  FFMA.FTZ R213, R132.reuse, R215, -R60 ;  /* 0x000000d784d57223 */ /* 0x040fe2000001083c */
[----:B------:R-:W-:Y:S01]  /*5ee0*/  FFMA.FTZ R61, R132, R199, R61 ;  /* 0x000000c7843d7223 */ /* 0x000fe2000001003d */
[----:B------:R-:W-:Y:S01]  /*5ef0*/  FMUL.FTZ R63, R138, R68 ;  /* 0x000000448a3f7220 */ /* 0x000fe20000410000 */
[----:B------:R-:W-:Y:S01]  /*5f00*/  FMUL.FTZ R65, R144, R64 ;  /* 0x0000004090417220 */ /* 0x000fe20000410000 */
[----:B------:R-:W-:Y:S01]  /*5f10*/  FADD.FTZ R213, R12, R213 ;  /* 0x000000d50cd57221 */ /* 0x000fe20000010000 */
[----:B------:R-:W-:Y:S01]  /*5f20*/  FADD.FTZ R200, RZ, R61 ;  /* 0x0000003dffc87221 */ /* 0x000fe20000010000 */
[----:B------:R-:W-:Y:S01]  /*5f30*/  FFMA.FTZ R68, R137, R68, R62 ;  /* 0x0000004489447223 */ /* 0x000fe2000001003e */
[----:B------:R-:W-:Y:S01]  /*5f40*/  FMUL.FTZ R62, R144, R66 ;  /* 0x00000042903e7220 */ /* 0x000fe20000410000 */
[CC--:B------:R-:W-:Y:S01]  /*5f50*/  FMUL.FTZ R61, R129.reuse, R213.reuse ;  /* 0x000000d5813d7220 */ /* 0x0c0fe20000410000 */
[----:B------:R-:W-:Y:S01]  /*5f60*/  FMUL.FTZ R60, R129, R200 ;  /* 0x000000c8813c7220 */ /* 0x000fe20000410000 */
[----:B------:R-:W-:Y:S01]  /*5f70*/  FFMA.FTZ R70, R137, R70, -R63 ;  /* 0x0000004689467223 */ /* 0x000fe2000001083f */
[----:B------:R-:W-:Y:S01]  /*5f80*/  FFMA.FTZ R65, R143, R66, -R65 ;  /* 0x000000428f417223 */ /* 0x000fe20000010841 */
[C---:B------:R-:W-:Y:S01]  /*5f90*/  FFMA.FTZ R61, R127.reuse, R200, R61 ;  /* 0x000000c87f3d7223 */ /* 0x040fe2000001003d */
[----:B------:R-:W-:Y:S01]  /*5fa0*/  FFMA.FTZ R60, R127, R213, -R60 ;  /* 0x000000d57f3c7223 */ /* 0x000fe2000001083c */
[----:B------:R-:W-:Y:S01]  /*5fb0*/  FFMA.FTZ R63, R143, R64, R62 ;  /* 0x000000408f3f7223 */ /* 0x000fe2000001003e */
[----:B------:R-:W-:Y:S01]  /*5fc0*/  FMUL.FTZ R62, R136, R70 ;  /* 0x00000046883e7220 */ /* 0x000fe20000410000 */
[----:B------:R-:W-:Y:S01]  /*5fd0*/  FADD.FTZ R202, RZ, R61 ;  /* 0x0000003dffca7221 */ /* 0x000fe20000010000 */
[----:B------:R-:W-:Y:S01]  /*5fe0*/  FADD.FTZ R220, R11, R60 ;  /* 0x0000003c0bdc7221 */ /* 0x000fe20000010000 */
[----:B------:R-:W-:Y:S01]  /*5ff0*/  FADD.FTZ R65, R182, R65 ;  /* 0x00000041b6417221 */ /* 0x000fe20000010000 */
[----:B------:R-:W-:Y:S01]  /*6000*/  FMUL.FTZ R67, R136, R68 ;  /* 0x0000004488437220 */ /* 0x000fe20000410000 */
[C---:B------:R-:W-:Y:S01]  /*6010*/  FMUL.FTZ R61, R133.reuse, R202 ;  /* 0x000000ca853d7220 */ /* 0x040fe20000410000 */
[----:B------:R-:W-:Y:S01]  /*6020*/  FMUL.FTZ R60, R133, R220 ;  /* 0x000000dc853c7220 */ /* 0x000fe20000410000 */
[----:B------:R-:W-:Y:S01]  /*6030*/  FFMA.FTZ R68, R135, R68, R62 ;  /* 0x0000004487447223 */ /* 0x000fe2000001003e */
[----:B------:R-:W-:Y:S01]  /*6040*/  FADD.FTZ R63, R166, R63 ;  /* 0x0000003fa63f7221 */ /* 0x000fe20000010000 */
[C---:B------:R-:W-:Y:S01]  /*6050*/  FFMA.FTZ R61, R131.reuse, R220, -R61 ;  /* 0x000000dc833d7223 */ /* 0x040fe2000001083d */
[----:B------:R-:W-:Y:S01]  /*6060*/  FFMA.FTZ R60, R131, R202, R60 ;  /* 0x000000ca833c7223 */ /* 0x000fe2000001003c */
[----:B------:R-:W-:Y:S01]  /*6070*/  FMUL.FTZ R62, R142, R65 ;  /* 0x000000418e3e7220 */ /* 0x000fe20000410000 */
[----:B------:R-:W-:Y:S01]  /*6080*/  FFMA.FTZ R70, R135, R70, -R67 ;  /* 0x0000004687467223 */ /* 0x000fe20000010843 */
[----:B------:R-:W-:Y:S01]  /*6090*/  FADD.FTZ R211, R10, R61 ;  /* 0x0000003d0ad37221 */ /* 0x000fe20000010000 */
[----:B------:R-:W-:Y:S01]  /*60a0*/  FADD.FTZ R201, RZ, R60 ;  /* 0x0000003cffc97221 */ /* 0x000fe20000010000 */
[----:B------:R-:W-:Y:S01]  /*60b0*/  FFMA.FTZ R64, R141, R63, R62 ;  /* 0x0000003f8d407223 */ /* 0x000fe2000001003e */
[C---:B------:R-:W-:Y:S01]  /*60c0*/  FMUL.FTZ R72, R133.reuse, R68 ;  /* 0x0000004485487220 */ /* 0x040fe20000410000 */
[C---:B------:R-:W-:Y:S01]  /*60d0*/  FMUL.FTZ R62, R136.reuse, R211 ;  /* 0x000000d3883e7220 */ /* 0x040fe20000410000 */
[----:B------:R-:W-:Y:S01]  /*60e0*/  FMUL.FTZ R60, R136, R201 ;  /* 0x000000c9883c7220 */ /* 0x000fe20000410000 */
[----:B------:R-:W-:Y:S01]  /*60f0*/  FMUL.FTZ R66, R142, R63 ;  /* 0x0000003f8e427220 */ /* 0x000fe20000410000 */
[-C--:B------:R-:W-:Y:S01]  /*6100*/  FMUL.FTZ R61, R133, R70.reuse ;  /* 0x00000046853d7220 */ /* 0x080fe20000410000 */
[C---:B------:R-:W-:Y:S01]  /*6110*/  FFMA.FTZ R62, R135.reuse, R201, R62 ;  /* 0x000000c9873e7223 */ /* 0x040fe2000001003e */
[----:B------:R-:W-:Y:S01]  /*6120*/  FFMA.FTZ R60, R135, R211, -R60 ;  /* 0x000000d3873c7223 */ /* 0x000fe2000001083c */
[----:B------:R-:W-:Y:S01]  /*6130*/  FFMA.FTZ R72, R131, R70, -R72 ;  /* 0x0000004683487223 */ /* 0x000fe20000010848 */
[----:B------:R-:W-:Y:S01]  /*6140*/  FFMA.FTZ R66, R141, R65, -R66 ;  /* 0x000000418d427223 */ /* 0x000fe20000010842 */
[----:B------:R-:W-:Y:S01]  /*6150*/  FADD.FTZ R204, RZ, R62 ;  /* 0x0000003effcc7221 */ /* 0x000fe20000010000 */
[----:B------:R-:W-:Y:S01]  /*6160*/  FADD.FTZ R218, R9, R60 ;  /* 0x0000003c09da7221 */ /* 0x000fe20000010000 */
[----:B------:R-:W-:Y:S01]  /*6170*/  FFMA.FTZ R68, R131, R68, R61 ;  /* 0x0000004483447223 */ /* 0x000fe2000001003d */
[----:B------:R-:W-:Y:S01]  /*6180*/  FMUL.FTZ R62, R129, R72 ;  /* 0x00000048813e7220 */ /* 0x000fe20000410000 */
[C---:B------:R-:W-:Y:S01]  /*6190*/  FMUL.FTZ R63, R138.reuse, R204 ;  /* 0x000000cc8a3f7220 */ /* 0x040fe20000410000 */
[----:B------:R-:W-:Y:S01]  /*61a0*/  FMUL.FTZ R60, R138, R218 ;  /* 0x000000da8a3c7220 */ /* 0x000fe20000410000 */
[----:B------:R-:W-:Y:S01]  /*61b0*/  FADD.FTZ R64, R165, R64 ;  /* 0x00000040a5407221 */ /* 0x000fe20000010000 */
[----:B------:R-:W-:Y:S01]  /*61c0*/  FFMA.FTZ R61, R127, R68, R62 ;  /* 0x000000447f3d7223 */ /* 0x000fe2000001003e */
[C---:B------:R-:W-:Y:S01]  /*61d0*/  FFMA.FTZ R216, R137.reuse, R218, -R63 ;  /* 0x000000da89d87223 */ /* 0x040fe2000001083f */
[----:B------:R-:W-:Y:S01]  /*61e0*/  FFMA.FTZ R60, R137, R204, R60 ;  /* 0x000000cc893c7223 */ /* 0x000fe2000001003c */
[----:B------:R-:W-:Y:S01]  /*61f0*/  FADD.FTZ R66, R181, R66 ;  /* 0x00000042b5427221 */ /* 0x000fe20000010000 */
[----:B------:R-:W-:Y:S01]  /*6200*/  FMUL.FTZ R65, R129, R68 ;  /* 0x0000004481417220 */ /* 0x000fe20000410000 */
[----:B------:R-:W-:Y:S01]  /*6210*/  FFMA.FTZ R216, R55, R86, R216 ;  /* 0x0000005637d87223 */ /* 0x000fe200000100d8 */
[C---:B------:R-:W-:Y:S01]  /*6220*/  FMUL.FTZ R62, R140.reuse, R64 ;  /* 0x000000408c3e7220 */ /* 0x040fe20000410000 */
[----:B------:R-:W-:Y:S01]  /*6230*/  FADD.FTZ R197, RZ, R60 ;  /* 0x0000003cffc57221 */ /* 0x000fe20000010000 */
[C---:B------:R-:W-:Y:S01]  /*6240*/  FMUL.FTZ R67, R140.reuse, R66 ;  /* 0x000000428c437220 */ /* 0x040fe20000410000 */
[C---:B------:R-:W-:Y:S01]  /*6250*/  FMUL.FTZ R60, R140.reuse, R216 ;  /* 0x000000d88c3c7220 */ /* 0x040fe20000410000 */
[----:B------:R-:W-:Y:S01]  /*6260*/  FFMA.FTZ R63, R127, R72, -R65 ;  /* 0x000000487f3f7223 */ /* 0x000fe20000010841 */
[C---:B------:R-:W-:Y:S01]  /*6270*/  FFMA.FTZ R69, R139.reuse, R66, -R62 ;  /* 0x000000428b457223 */ /* 0x040fe2000001083e */
[-C--:B------:R-:W-:Y:S01]  /*6280*/  FMUL.FTZ R65, R140, R197.reuse ;  /* 0x000000c58c417220 */ /* 0x080fe20000410000 */
[C---:B------:R-:W-:Y:S01]  /*6290*/  FFMA.FTZ R60, R139.reuse, R197, R60 ;  /* 0x000000c58b3c7223 */ /* 0x040fe2000001003c */
[C---:B------:R-:W-:Y:S01]  /*62a0*/  FFMA.FTZ R67, R139.reuse, R64, R67 ;  /* 0x000000408b437223 */ /* 0x040fe20000010043 */
[----:B------:R-:W-:Y:S01]  /*62b0*/  FADD.FTZ R69, R180, R69 ;  /* 0x00000045b4457221 */ /* 0x000fe20000010000 */
[----:B------:R-:W-:Y:S01]  /*62c0*/  FFMA.FTZ R65, R139, R216, -R65 ;  /* 0x000000d88b417223 */ /* 0x000fe20000010841 */
[----:B------:R-:W-:Y:S01]  /*62d0*/  FADD.FTZ R198, RZ, R60 ;  /* 0x0000003cffc67221 */ /* 0x000fe20000010000 */
[----:B------:R-:W-:Y:S01]  /*62e0*/  FADD.FTZ R67, R164, R67 ;  /* 0x00000043a4437221 */ /* 0x000fe20000010000 */
[----:B------:R-:W-:Y:S01]  /*62f0*/  FMUL.FTZ R64, R138, R69 ;  /* 0x000000458a407220 */ /* 0x000fe20000410000 */
[----:B------:R-:W-:Y:S01]  /*6300*/  FFMA.FTZ R209, R116, R105, R65 ;  /* 0x0000006974d17223 */ /* 0x000fe20000010041 */
[-C--:B------:R-:W-:Y:S01]  /*6310*/  FMUL.FTZ R60, R142, R198.reuse ;  /* 0x000000c68e3c7220 */ /* 0x080fe20000410000 */
[-C--:B------:R-:W-:Y:S01]  /*6320*/  FMUL.FTZ R66, R138, R67.reuse ;  /* 0x000000438a427220 */ /* 0x080fe20000410000 */
[----:B------:R-:W-:Y:S01]  /*6330*/  FFMA.FTZ R64, R137, R67, R64 ;  /* 0x0000004389407223 */ /* 0x000fe20000010040 */
[-C--:B------:R-:W-:Y:S01]  /*6340*/  FMUL.FTZ R62, R142, R209.reuse ;  /* 0x000000d18e3e7220 */ /* 0x080fe20000410000 */
[----:B------:R-:W-:Y:S01]  /*6350*/  FFMA.FTZ R60, R141, R209, -R60 ;  /* 0x000000d18d3c7223 */ /* 0x000fe2000001083c */
[----:B------:R-:W-:Y:S01]  /*6360*/  FFMA.FTZ R66, R137, R69, -R66 ;  /* 0x0000004589427223 */ /* 0x000fe20000010842 */
[----:B------:R-:W-:Y:S01]  /*6370*/  FADD.FTZ R64, R163, R64 ;  /* 0x00000040a3407221 */ /* 0x000fe20000010000 */
[----:B------:R-:W-:Y:S01]  /*6380*/  FFMA.FTZ R62, R141, R198, R62 ;  /* 0x000000c68d3e7223 */ /* 0x000fe2000001003e */
[----:B------:R-:W-:Y:S01]  /*6390*/  FFMA.FTZ R214, R53, R54, R60 ;  /* 0x0000003635d67223 */ /* 0x000fe2000001003c */
[----:B------:R-:W-:Y:S01]  /*63a0*/  FADD.FTZ R66, R179, R66 ;  /* 0x00000042b3427221 */ /* 0x000fe20000010000 */
[----:B------:R-:W-:Y:S01]  /*63b0*/  FMUL.FTZ R68, R136, R64 ;  /* 0x0000004088447220 */ /* 0x000fe20000410000 */
[----:B------:R-:W-:Y:S01]  /*63c0*/  FADD.FTZ R195, RZ, R62 ;  /* 0x0000003effc37221 */ /* 0x000fe20000010000 */
[----:B------:R-:W-:Y:S01]  /*63d0*/  FMUL.FTZ R62, R144, R214 ;  /* 0x000000d6903e7220 */ /* 0x000fe20000410000 */
[-C--:B------:R-:W-:Y:S01]  /*63e0*/  FMUL.FTZ R65, R136, R66.reuse ;  /* 0x0000004288417220 */ /* 0x080fe20000410000 */
[----:B------:R-:W-:Y:S01]  /*63f0*/  FFMA.FTZ R67, R135, R66, -R68 ;  /* 0x0000004287437223 */ /* 0x000fe20000010844 */
[-C--:B------:R-:W-:Y:S01]  /*6400*/  FMUL.FTZ R60, R144, R195.reuse ;  /* 0x000000c3903c7220 */ /* 0x080fe20000410000 */
[----:B------:R-:W-:Y:S01]  /*6410*/  FFMA.FTZ R62, R143, R195, R62 ;  /* 0x000000c38f3e7223 */ /* 0x000fe2000001003e */
[----:B------:R-:W-:Y:S01]  /*6420*/  FFMA.FTZ R65, R135, R64, R65 ;  /* 0x0000004087417223 */ /* 0x000fe20000010041 */
[----:B------:R-:W-:Y:S01]  /*6430*/  FADD.FTZ R64, R178, R67 ;  /* 0x00000043b2407221 */ /* 0x000fe20000010000 */
[----:B------:R-:W-:Y:S01]  /*6440*/  FFMA.FTZ R60, R143, R214, -R60 ;  /* 0x000000d68f3c7223 */ /* 0x000fe2000001083c */
[----:B------:R-:W-:Y:S01]  /*6450*/  FADD.FTZ R196, RZ, R62 ;  /* 0x0000003effc47221 */ /* 0x000fe20000010000 */
[----:B------:R-:W-:Y:S01]  /*6460*/  FADD.FTZ R62, R162, R65 ;  /* 0x00000041a23e7221 */ /* 0x000fe20000010000 */
[----:B------:R-:W-:Y:S01]  /*6470*/  FMUL.FTZ R66, R133, R64 ;  /* 0x0000004085427220 */ /* 0x000fe20000410000 */
[----:B------:R-:W-:Y:S01]  /*6480*/  FFMA.FTZ R212, R113, R104, R60 ;  /* 0x0000006871d47223 */ /* 0x000fe2000001003c */
[C---:B------:R-:W-:Y:S01]  /*6490*/  FMUL.FTZ R60, R146.reuse, R196 ;  /* 0x000000c4923c7220 */ /* 0x040fe20000410000 */
[----:B------:R-:W-:Y:S01]  /*64a0*/  UISETP.GE.AND UP0, UPT, UR16, UR40, UPT ;  /* 0x000000281000728c */ /* 0x000fe2000bf06270 */
[----:B------:R-:W-:Y:S01]  /*64b0*/  FFMA.FTZ R66, R131, R62, R66 ;  /* 0x0000003e83427223 */ /* 0x000fe20000010042 */
[----:B------:R-:W-:Y:S01]  /*64c0*/  FMUL.FTZ R65, R146, R212 ;  /* 0x000000d492417220 */ /* 0x000fe20000410000 */
[----:B------:R-:W-:Y:S01]  /*64d0*/  FMUL.FTZ R62, R133, R62 ;  /* 0x0000003e853e7220 */ /* 0x000fe20000410000 */
[----:B------:R-:W-:Y:S01]  /*64e0*/  FFMA.FTZ R207, R145, R212, -R60 ;  /* 0x000000d491cf7223 */ /* 0x000fe2000001083c */
[----:B------:R-:W-:Y:S01]  /*64f0*/  FADD.FTZ R66, R161, R66 ;  /* 0x00000042a1427221 */ /* 0x000fe20000010000 */
[----:B------:R-:W-:Y:S01]  /*6500*/  FFMA.FTZ R65, R145, R196, R65 ;  /* 0x000000c491417223 */ /* 0x000fe20000010041 */
[----:B------:R-:W-:Y:S01]  /*6510*/  FFMA.FTZ R62, R131, R64, -R62 ;  /* 0x00000040833e7223 */ /* 0x000fe2000001083e */
[----:B------:R-:W-:Y:S01]  /*6520*/  FADD.FTZ R207, R8, R207 ;  /* 0x000000cf08cf7221 */ /* 0x000fe20000010000 */
[----:B------:R-:W-:Y:S01]  /*6530*/  PLOP3.LUT P0, PT, PT, PT, UP0, 0x80, 0x8 ;  /* 0x000000000008781c */ /* 0x000fe20003f0f008 */
[----:B------:R-:W-:Y:S01]  /*6540*/  FADD.FTZ R191, RZ, R65 ;  /* 0x00000041ffbf7221 */ /* 0x000fe20000010000 */
[----:B------:R-:W-:Y:S01]  /*6550*/  FADD.FTZ R64, R177, R62 ;  /* 0x0000003eb1407221 */ /* 0x000fe20000010000 */
[C---:B------:R-:W-:Y:S01]  /*6560*/  FMUL.FTZ R62, R148.reuse, R207 ;  /* 0x000000cf943e7220 */ /* 0x040fe20000410000 */
[C---:B------:R-:W-:Y:S01]  /*6570*/  FMUL.FTZ R65, R129.reuse, R66 ;  /* 0x0000004281417220 */ /* 0x040fe20000410000 */
[-C--:B------:R-:W-:Y:S01]  /*6580*/  FMUL.FTZ R60, R148, R191.reuse ;  /* 0x000000bf943c7220 */ /* 0x080fe20000410000 */
[-C--:B------:R-:W-:Y:S01]  /*6590*/  FMUL.FTZ R68, R129, R64.reuse ;  /* 0x0000004081447220 */ /* 0x080fe20000410000 */
[----:B------:R-:W-:Y:S01]  /*65a0*/  FFMA.FTZ R62, R147, R191, R62 ;  /* 0x000000bf933e7223 */ /* 0x000fe2000001003e */
[----:B------:R-:W-:Y:S01]  /*65b0*/  FFMA.FTZ R69, R127, R64, -R65 ;  /* 0x000000407f457223 */ /* 0x000fe20000010841 */
[----:B------:R-:W-:Y:S01]  /*65c0*/  FFMA.FTZ R60, R147, R207, -R60 ;  /* 0x000000cf933c7223 */ /* 0x000fe2000001083c */
[----:B------:R-:W-:Y:S01]  /*65d0*/  FFMA.FTZ R67, R127, R66, R68 ;  /* 0x000000427f437223 */ /* 0x000fe20000010044 */
[----:B------:R-:W-:Y:S01]  /*65e0*/  FADD.FTZ R194, RZ, R62 ;  /* 0x0000003effc27221 */ /* 0x000fe20000010000 */
[----:B------:R-:W-:Y:S01]  /*65f0*/  FADD.FTZ R69, R176, R69 ;  /* 0x00000045b0457221 */ /* 0x000fe20000010000 */
[----:B------:R-:W-:Y:S01]  /*6600*/  FADD.FTZ R210, R7, R60 ;  /* 0x0000003c07d27221 */ /* 0x000fe20000010000 */
[----:B------:R-:W-:Y:S01]  /*6610*/  FADD.FTZ R67, R160, R67 ;  /* 0x00000043a0437221 */ /* 0x000fe20000010000 */
[C---:B------:R-:W-:Y:S01]  /*6620*/  FMUL.FTZ R60, R150.reuse, R194 ;  /* 0x000000c2963c7220 */ /* 0x040fe20000410000 */
[----:B------:R-:W-:Y:S01]  /*6630*/  ISETP.NE.OR P0, PT, R125, RZ, P0 ;  /* 0x000000ff7d00720c */ /* 0x000fe20000705670 */
[-C--:B------:R-:W-:Y:S01]  /*6640*/  FMUL.FTZ R65, R150, R210.reuse ;  /* 0x000000d296417220 */ /* 0x080fe20000410000 */
[----:B------:R-:W-:Y:S01]  /*6650*/  FMUL.FTZ R66, R134, R67 ;  /* 0x0000004386427220 */ /* 0x000fe20000410000 */
[----:B------:R-:W-:Y:S01]  /*6660*/  FFMA.FTZ R205, R149, R210, -R60 ;  /* 0x000000d295cd7223 */ /* 0x000fe2000001083c */
[----:B------:R-:W-:-:S02]  /*6670*/  HFMA2 R80, -RZ, RZ, 1.875, 0 ;  /* 0x3f800000ff507431 */ /* 0x000fc400000001ff */
[----:B------:R-:W-:Y:S01]  /*6680*/  FFMA.FTZ R65, R149, R194, R65 ;  /* 0x000000c295417223 */ /* 0x000fe20000010041 */
[-C--:B------:R-:W-:Y:S01]  /*6690*/  FFMA.FTZ R66, R132, R69.reuse, -R66 ;  /* 0x0000004584427223 */ /* 0x080fe20000010842 */
[----:B------:R-:W-:Y:S01]  /*66a0*/  FADD.FTZ R205, R6, R205 ;  /* 0x000000cd06cd7221 */ /* 0x000fe20000010000 */
[----:B------:R-:W-:Y:S01]  /*66b0*/  ISETP.GT.U32.AND P2, PT, R126, 0x1f, PT ;  /* 0x0000001f7e00780c */ /* 0x000fe20003f44070 */
[----:B------:R-:W-:Y:S01]  /*66c0*/  FADD.FTZ R203, RZ, R65 ;  /* 0x00000041ffcb7221 */ /* 0x000fe20000010000 */
[----:B------:R-:W-:Y:S01]  /*66d0*/  FMUL.FTZ R65, R134, R69 ;  /* 0x0000004586417220 */ /* 0x000fe20000410000 */
[C---:B------:R-:W-:Y:S01]  /*66e0*/  FMUL.FTZ R62, R152.reuse, R205 ;  /* 0x000000cd983e7220 */ /* 0x040fe20000410000 */
[----:B------:R-:W-:Y:S01]  /*66f0*/  CS2R R82, SRZ ;  /* 0x0000000000527805 */ /* 0x000fe2000001ff00 */
[----:B------:R-:W-:Y:S01]  /*6700*/  FMUL.FTZ R60, R152, R203 ;  /* 0x000000cb983c7220 */ /* 0x000fe20000410000 */
[----:B------:R-:W-:Y:S01]  /*6710*/  FFMA.FTZ R64, R132, R67, R65 ;  /* 0x0000004384407223 */ /* 0x000fe20000010041 */
[C---:B------:R-:W-:Y:S01]  /*6720*/  FFMA.FTZ R62, R151.reuse, R203, R62 ;  /* 0x000000cb973e7223 */ /* 0x040fe2000001003e */
[C---:B------:R-:W-:Y:S01]  /*6730*/  FMUL.FTZ R67, R134.reuse, R63 ;  /* 0x0000003f86437220 */ /* 0x040fe20000410000 */
[----:B------:R-:W-:Y:S01]  /*6740*/  FFMA.FTZ R60, R151, R205, -R60 ;  /* 0x000000cd973c7223 */ /* 0x000fe2000001083c */
[----:B------:R-:W-:Y:S01]  /*6750*/  VOTEU.ALL UP0, P0 ;  /* 0x0000000000ff7886 */ /* 0x000fe20000000000 */
[----:B------:R-:W-:Y:S01]  /*6760*/  FADD.FTZ R206, RZ, R62 ;  /* 0x0000003effce7221 */ /* 0x000fe20000010000 */
[----:B------:R-:W-:Y:S01]  /*6770*/  FMUL.FTZ R62, R134, R61 ;  /* 0x0000003d863e7220 */ /* 0x000fe20000410000 */
[----:B------:R-:W-:Y:S01]  /*6780*/  FADD.FTZ R208, R5, R60 ;  /* 0x0000003c05d07221 */ /* 0x000fe20000010000 */
[----:B------:R-:W-:Y:S01]  /*6790*/  MOV R81, RZ ;  /* 0x000000ff00517202 */ /* 0x000fe20000000f00 */
[C---:B------:R-:W-:Y:S01]  /*67a0*/  FMUL.FTZ R60, R154.reuse, R206 ;  /* 0x000000ce9a3c7220 */ /* 0x040fe20000410000 */
[----:B------:R-:W-:Y:S01]  /*67b0*/  @!UP0 ULEA UR26, UR8, UR27, 0x4 ;  /* 0x0000001b081a8291 */ /* 0x000fe2000f8e20ff */
[----:B------:R-:W-:-:S02]  /*67c0*/  FMUL.FTZ R65, R154, R208 ;  /* 0x000000d09a417220 */ /* 0x000fc40000410000 */
[C---:B------:R-:W-:Y:S01]  /*67d0*/  FFMA.FTZ R219, R153.reuse, R208, -R60 ;  /* 0x000000d099db7223 */ /* 0x040fe2000001083c */
[C---:B------:R-:W-:Y:S01]  /*67e0*/  FFMA.FTZ R60, R132.reuse, R61, R67 ;  /* 0x0000003d843c7223 */ /* 0x040fe20000010043 */
[----:B------:R-:W-:Y:S01]  /*67f0*/  FFMA.FTZ R65, R153, R206, R65 ;  /* 0x000000ce99417223 */ /* 0x000fe20000010041 */
[----:B------:R-:W-:Y:S01]  /*6800*/  FFMA.FTZ R61, R132, R63, -R62 ;  /* 0x0000003f843d7223 */ /* 0x000fe2000001083e */
[----:B------:R-:W-:Y:S01]  /*6810*/  FADD.FTZ R219, R4, R219 ;  /* 0x000000db04db7221 */ /* 0x000fe20000010000 */
        /* <DEDUP_REMOVED lines=10> */
[----:B------:R-:W-:Y:S02]  /*68c0*/  FADD.FTZ R224, R3, R64 ;  /* 0x0000004003e07221 */ /* 0x000fe40000010000 */
[C---:B------:R-:W-:Y:S02]  /*68d0*/  FMUL.FTZ R64, R158.reuse, R226 ;  /* 0x000000e29e407220 */ /* 0x040fe40000410000 */
[----:B------:R-:W-:-:S02]  /*68e0*/  FMUL.FTZ R65, R158, R224 ;  /* 0x000000e09e417220 */ /* 0x000fc40000410000 */
[C---:B------:R-:W-:Y:S02]  /*68f0*/  FFMA.FTZ R221, R157.reuse, R224, -R64 ;  /* 0x000000e09ddd7223 */ /* 0x040fe40000010840 */
[----:B------:R-:W-:Y:S02]  /*6900*/  FFMA.FTZ R222, R157, R226, R65 ;  /* 0x000000e29dde7223 */ /* 0x000fe40000010041 */
        /* <DEDUP_REMOVED lines=44> */
.L_x_3483:
        /* <DEDUP_REMOVED lines=13> */
.L_x_3408:
[----:B------:R-:W-:Y:S05]  /*6ca0*/  BSYNC.RECONVERGENT B0 ;  /* 0x0000000000007941 */ /* 0x000fea0003800200 */
.L_x_3407:
[----:B------:R-:W-:-:S03]  /*6cb0*/  UMOV UR26, 0xffffffff ;  /* 0xffffffff001a7882 */ /* 0x000fc60000000000 */
[----:B------:R-:W-:Y:S05]  /*6cc0*/  BRA.DIV UR26, `(.L_x_3409) ;  /* 0x000000521aec7947 */ /* 0x000fea000b800000 */
[----:B--2---:R2:W1:Y:S04]  /*6cd0*/  SHFL.DOWN PT, R72, R79, 0x2, 0x1f ;  /* 0x08401f004f487f89 */ /* 0x00446800000e0000 */
[----:B---3--:R2:W3:Y:S04]  /*6ce0*/  SHFL.DOWN PT, R73, R78, 0x2, 0x1f ;  /* 0x08401f004e497f89 */ /* 0x0084e800000e0000 */
[----:B----4-:R2:W4:Y:S04]  /*6cf0*/  SHFL.DOWN PT, R74, R77, 0x2, 0x1f ;  /* 0x08401f004d4a7f89 */ /* 0x01052800000e0000 */
[----:B0-----:R2:W0:Y:S02]  /*6d00*/  SHFL.DOWN PT, R223, R76, 0x2, 0x1f ;  /* 0x08401f004cdf7f89 */ /* 0x00142400000e0000 */
.L_x_3489:
        /* <DEDUP_REMOVED lines=13> */
.L_x_3411:
[----:B------:R-:W-:Y:S05]  /*6de0*/  BSYNC.RECONVERGENT B0 ;  /* 0x0000000000007941 */ /* 0x000fea0003800200 */
.L_x_3410:
[----:B------:R-:W-:-:S03]  /*6df0*/  UMOV UR26, 0xffffffff ;  /* 0xffffffff001a7882 */ /* 0x000fc60000000000 */
[----:B------:R-:W-:Y:S05]  /*6e00*/  BRA.DIV UR26, `(.L_x_3412) ;  /* 0x000000561a0c7947 */ /* 0x000fea000b800000 */
[----:B-1----:R1:W1:Y:S04]  /*6e10*/  SHFL.DOWN PT, R72, R79, 0x4, 0x1f ;  /* 0x08801f004f487f89 */ /* 0x00226800000e0000 */
[----:B---3--:R3:W1:Y:S04]  /*6e20*/  SHFL.DOWN PT, R73, R78, 0x4, 0x1f ;  /* 0x08801f004e497f89 */ /* 0x00866800000e0000 */
[----:B----4-:R3:W4:Y:S04]  /*6e30*/  SHFL.DOWN PT, R74, R77, 0x4, 0x1f ;  /* 0x08801f004d4a7f89 */ /* 0x01072800000e0000 */
[----:B0-----:R3:W0:Y:S02]  /*6e40*/  SHFL.DOWN PT, R223, R76, 0x4, 0x1f ;  /* 0x08801f004cdf7f89 */ /* 0x00162400000e0000 */
.L_x_3495:
        /* <DEDUP_REMOVED lines=13> */
.L_x_3414:
[----:B------:R-:W-:Y:S05]  /*6f20*/  BSYNC.RECONVERGENT B0 ;  /* 0x0000000000007941 */ /* 0x000fea0003800200 */
.L_x_3413:
[----:B------:R-:W-:-:S03]  /*6f30*/  UMOV UR26, 0xffffffff ;  /* 0xffffffff001a7882 */ /* 0x000fc60000000000 */
[----:B------:R-:W-:Y:S05]  /*6f40*/  BRA.DIV UR26, `(.L_x_3415) ;  /* 0x000000561a2c7947 */ /* 0x000fea000b800000 */
[----:B-1----:R1:W1:Y:S04]  /*6f50*/  SHFL.DOWN PT, R72, R79, 0x8, 0x1f ;  /* 0x09001f004f487f89 */ /* 0x00226800000e0000 */
[----:B------:R0:W1:Y:S04]  /*6f60*/  SHFL.DOWN PT, R73, R78, 0x8, 0x1f ;  /* 0x09001f004e497f89 */ /* 0x00006800000e0000 */
[----:B----4-:R4:W1:Y:S04]  /*6f70*/  SHFL.DOWN PT, R74, R77, 0x8, 0x1f ;  /* 0x09001f004d4a7f89 */ /* 0x01086800000e0000 */
[----:B0-----:R4:W0:Y:S02]  /*6f80*/  SHFL.DOWN PT, R223, R76, 0x8, 0x1f ;  /* 0x09001f004cdf7f89 */ /* 0x00182400000e0000 */
.L_x_3501:
        /* <DEDUP_REMOVED lines=13> */
.L_x_3417:
[----:B------:R-:W-:Y:S05]  /*7060*/  BSYNC.RECONVERGENT B0 ;  /* 0x0000000000007941 */ /* 0x000fea0003800200 */
.L_x_3416:
[----:B------:R-:W-:-:S03]  /*7070*/  UMOV UR26, 0xffffffff ;  /* 0xffffffff001a7882 */ /* 0x000fc60000000000 */
[----:B------:R-:W-:Y:S05]  /*7080*/  BRA.DIV UR26, `(.L_x_3418) ;  /* 0x000000561a4c7947 */ /* 0x000fea000b800000 */
[----:B-1----:R1:W1:Y:S04]  /*7090*/  SHFL.DOWN PT, R72, R79, 0x10, 0x1f ;  /* 0x0a001f004f487f89 */ /* 0x00226800000e0000 */
[----:B------:R0:W1:Y:S04]  /*70a0*/  SHFL.DOWN PT, R73, R78, 0x10, 0x1f ;  /* 0x0a001f004e497f89 */ /* 0x00006800000e0000 */
[----:B------:R1:W1:Y:S04]  /*70b0*/  SHFL.DOWN PT, R74, R77, 0x10, 0x1f ;  /* 0x0a001f004d4a7f89 */ /* 0x00026800000e0000 */
[----:B0-----:R0:W0:Y:S02]  /*70c0*/  SHFL.DOWN PT, R223, R76, 0x10, 0x1f ;  /* 0x0a001f004cdf7f89 */ /* 0x00102400000e0000 */
.L_x_3507:
        /* <DEDUP_REMOVED lines=13> */
.L_x_3420:
[----:B------:R-:W-:Y:S05]  /*71a0*/  BSYNC.RECONVERGENT B0 ;  /* 0x0000000000007941 */ /* 0x000fea0003800200 */
.L_x_3419:
        /* <DEDUP_REMOVED lines=26> */
.L_x_3521:
        /* <DEDUP_REMOVED lines=15> */
.L_x_3423:
[----:B------:R-:W-:Y:S05]  /*7440*/  BSYNC.RECONVERGENT B0 ;  /* 0x0000000000007941 */ /* 0x000fea0003800200 */
.L_x_3422:
        /* <DEDUP_REMOVED lines=38> */
.L_x_3405:
[----:B------:R-:W-:Y:S05]  /*76b0*/  WARPSYNC.ALL ;  /* 0x0000000000007948 */ /* 0x000fea0003800000 */
[----:B------:R-:W-:Y:S01]  /*76c0*/  BAR.SYNC.DEFER_BLOCKING 0x0 ;  /* 0x0000000000007b1d */ /* 0x000fe20000010000 */
[C---:B------:R-:W-:Y:S01]  /*76d0*/  FFMA.FTZ R69, R0.reuse, R215, RZ ;  /* 0x000000d700457223 */ /* 0x040fe200000100ff */
[----:B------:R-:W-:Y:S01]  /*76e0*/  FFMA.FTZ R71, R0, -R199, RZ ;  /* 0x800000c700477223 */ /* 0x000fe200000100ff */
[----:B------:R-:W-:Y:S01]  /*76f0*/  ISETP.NE.AND P0, PT, R126, RZ, PT ;  /* 0x000000ff7e00720c */ /* 0x000fe20003f05270 */
[----:B-1---5:R-:W-:Y:S01]  /*7700*/  FADD.FTZ R79, -R2, R221 ;  /* 0x000000dd024f7221 */ /* 0x022fe20000010100 */
[----:B------:R-:W-:Y:S01]  /*7710*/  FFMA.FTZ R66, R28, R213, R69 ;  /* 0x000000d51c427223 */ /* 0x000fe20000010045 */
[----:B------:R-:W-:Y:S01]  /*7720*/  FADD.FTZ R215, -R13, R215 ;  /* 0x000000d70dd77221 */ /* 0x000fe20000010100 */
[----:B------:R-:W-:Y:S01]  /*7730*/  ISETP.GT.AND P2, PT, R121, 0x1e, PT ;  /* 0x0000001e7900780c */ /* 0x000fe20003f44270 */
[----:B------:R-:W-:Y:S01]  /*7740*/  BSSY.RECONVERGENT B0, `(.L_x_3424) ;  /* 0x00001c4000007945 */ /* 0x000fe20003800200 */
[----:B------:R-:W-:Y:S01]  /*7750*/  FFMA.FTZ R69, R27, R220, R66 ;  /* 0x000000dc1b457223 */ /* 0x000fe20000010042 */
[----:B------:R-:W-:-:S03]  /*7760*/  FADD.FTZ R220, -R11, R220 ;  /* 0x000000dc0bdc7221 */ /* 0x000fc60000010100 */
[----:B------:R-:W-:Y:S01]  /*7770*/  FFMA.FTZ R68, R26, R211, R69 ;  /* 0x000000d31a447223 */ /* 0x000fe20000010045 */
[----:B------:R-:W-:Y:S02]  /*7780*/  FADD.FTZ R211, -R10, R211 ;  /* 0x000000d30ad37221 */ /* 0x000fe40000010100 */
[----:B------:R-:W-:Y:S01]  /*7790*/  VOTEU.ALL UP0, P0 ;  /* 0x0000000000ff7886 */ /* 0x000fe20000000000 */
[----:B------:R-:W-:Y:S01]  /*77a0*/  FFMA.FTZ R73, R25, R218, R68 ;  /* 0x000000da19497223 */ /* 0x000fe20000010044 */
[----:B------:R-:W-:-:S03]  /*77b0*/  FFMA.FTZ R68, R28, -R200, R71 ;  /* 0x800000c81c447223 */ /* 0x000fc60000010047 */
[----:B------:R-:W-:Y:S01]  /*77c0*/  FFMA.FTZ R70, R24, R216, R73 ;  /* 0x000000d818467223 */ /* 0x000fe20000010049 */
[----:B------:R-:W-:Y:S01]  /*77d0*/  FFMA.FTZ R71, R27, -R202, R68 ;  /* 0x800000ca1b477223 */ /* 0x000fe20000010044 */
[----:B------:R-:W-:Y:S01]  /*77e0*/  @!UP0 ULEA UR26, UR8, UR27, 0x4 ;  /* 0x0000001b081a8291 */ /* 0x000fe2000f8e20ff */
[----:B------:R-:W1:Y:S01]  /*77f0*/  LDS.64 R60, [R123+0xa18] ;  /* 0x000a18007b3c7984 */ /* 0x000e620000000a00 */
[----:B------:R-:W-:Y:S01]  /*7800*/  FFMA.FTZ R73, R23, R209, R70 ;  /* 0x000000d117497223 */ /* 0x000fe20000010046 */
[----:B------:R-:W-:Y:S01]  /*7810*/  FFMA.FTZ R68, R26, -R201, R71 ;  /* 0x800000c91a447223 */ /* 0x000fe20000010047 */
[----:B------:R-:W-:Y:S01]  /*7820*/  FFMA.FTZ R216, R55, -R86, R216 ;  /* 0x8000005637d87223 */ /* 0x000fe200000100d8 */
[----:B------:R-:W-:Y:S01]  /*7830*/  FFMA.FTZ R209, R116, -R105, R209 ;  /* 0x8000006974d17223 */ /* 0x000fe200000100d1 */
[----:B------:R-:W-:Y:S01]  /*7840*/  FFMA.FTZ R70, R22, R214, R73 ;  /* 0x000000d616467223 */ /* 0x000fe20000010049 */
[----:B------:R-:W-:Y:S01]  /*7850*/  FFMA.FTZ R71, R25, -R204, R68 ;  /* 0x800000cc19477223 */ /* 0x000fe20000010044 */
[----:B------:R-:W-:Y:S01]  /*7860*/  FFMA.FTZ R214, R53, -R54, R214 ;  /* 0x8000003635d67223 */ /* 0x000fe200000100d6 */
[----:B0-----:R0:W-:Y:S01]  /*7870*/  @!P0 STS.128 [UR26+0x3910], R80 ;  /* 0x00391050ff008988 */ /* 0x0011e20008000c1a */
[----:B------:R-:W-:Y:S01]  /*7880*/  FFMA.FTZ R73, R21, R212, R70 ;  /* 0x000000d415497223 */ /* 0x000fe20000010046 */
[----:B------:R-:W-:Y:S01]  /*7890*/  FFMA.FTZ R68, R24, -R197, R71 ;  /* 0x800000c518447223 */ /* 0x000fe20000010047 */
[----:B------:R-:W-:-:S02]  /*78a0*/  FFMA.FTZ R212, R113, -R104, R212 ;  /* 0x8000006871d47223 */ /* 0x000fc400000100d4 */
[----:B------:R-:W-:Y:S01]  /*78b0*/  FFMA.FTZ R70, R20, R207, R73 ;  /* 0x000000cf14467223 */ /* 0x000fe20000010049 */
[----:B------:R-:W-:-:S03]  /*78c0*/  FFMA.FTZ R73, R23, -R198, R68 ;  /* 0x800000c617497223 */ /* 0x000fc60000010044 */
[----:B------:R-:W-:Y:S01]  /*78d0*/  FFMA.FTZ R75, R19, R210, R70 ;  /* 0x000000d2134b7223 */ /* 0x000fe20000010046 */
[----:B------:R-:W-:Y:S01]  /*78e0*/  FFMA.FTZ R68, R22, -R195, R73 ;  /* 0x800000c316447223 */ /* 0x000fe20000010049 */
[----:B------:R-:W-:Y:S02]  /*78f0*/  FADD.FTZ R210, -R7, R210 ;  /* 0x000000d207d27221 */ /* 0x000fe40000010100 */
[----:B------:R-:W-:Y:S01]  /*7900*/  FFMA.FTZ R70, R18, R205, R75 ;  /* 0x000000cd12467223 */ /* 0x000fe2000001004b */
[----:B0-----:R-:W-:Y:S01]  /*7910*/  FADD.FTZ R81, -R3, R224 ;  /* 0x000000e003517221 */ /* 0x001fe20000010100 */
[----:B------:R-:W-:Y:S02]  /*7920*/  FADD.FTZ R205, -R6, R205 ;  /* 0x000000cd06cd7221 */ /* 0x000fe40000010100 */
[----:B------:R-:W-:Y:S01]  /*7930*/  FFMA.FTZ R73, R17, R208, R70 ;  /* 0x000000d011497223 */ /* 0x000fe20000010046 */
[----:B------:R-:W-:-:S03]  /*7940*/  FADD.FTZ R208, -R5, R208 ;  /* 0x000000d005d07221 */ /* 0x000fc60000010100 */
[----:B------:R-:W-:Y:S01]  /*7950*/  FFMA.FTZ R72, R16, R219, R73 ;  /* 0x000000db10487223 */ /* 0x000fe20000010049 */
[----:B------:R-:W-:-:S03]  /*7960*/  FADD.FTZ R219, -R4, R219 ;  /* 0x000000db04db7221 */ /* 0x000fc60000010100 */
[----:B------:R-:W-:-:S04]  /*7970*/  FFMA.FTZ R75, R15, R224, R72 ;  /* 0x000000e00f4b7223 */ /* 0x000fc80000010048 */
[----:B------:R-:W-:Y:S01]  /*7980*/  FFMA.FTZ R74, R14, R221, R75 ;  /* 0x000000dd0e4a7223 */ /* 0x000fe2000001004b */
[-C--:B-1----:R-:W-:Y:S01]  /*7990*/  FMUL.FTZ R62, R60, R111.reuse ;  /* 0x0000006f3c3e7220 */ /* 0x082fe20000410000 */
[----:B------:R-:W-:-:S03]  /*79a0*/  FMUL.FTZ R111, R61, R111 ;  /* 0x0000006f3d6f7220 */ /* 0x000fc60000410000 */
[-C--:B------:R-:W-:Y:S01]  /*79b0*/  FFMA.FTZ R61, R61, R110.reuse, -R62 ;  /* 0x0000006e3d3d7223 */ /* 0x080fe2000001083e */
[----:B------:R-:W-:-:S03]  /*79c0*/  FFMA.FTZ R111, R60, R110, R111 ;  /* 0x0000006e3c6f7223 */ /* 0x000fc6000001006f */
[----:B------:R-:W-:Y:S01]  /*79d0*/  FADD.FTZ R190, R190, R61 ;  /* 0x0000003dbebe7221 */ /* 0x000fe20000010000 */
[----:B------:R-:W-:-:S03]  /*79e0*/  FADD.FTZ R174, R174, R111 ;  /* 0x0000006faeae7221 */ /* 0x000fc60000010000 */
[C---:B------:R-:W-:Y:S01]  /*79f0*/  FMUL.FTZ R60, R158.reuse, R190 ;  /* 0x000000be9e3c7220 */ /* 0x040fe20000410000 */
[-C--:B------:R-:W-:Y:S01]  /*7a00*/  FMUL.FTZ R61, R158, R174.reuse ;  /* 0x000000ae9e3d7220 */ /* 0x080fe20000410000 */
[----:B------:R-:W-:Y:S01]  /*7a10*/  FMUL.FTZ R75, R190, UR29 ;  /* 0x0000001dbe4b7c20 */ /* 0x000fe20008410000 */
[C---:B------:R-:W-:Y:S01]  /*7a20*/  FMUL.FTZ R77, R174.reuse, UR29 ;  /* 0x0000001dae4d7c20 */ /* 0x040fe20008410000 */
[C---:B------:R-:W-:Y:S01]  /*7a30*/  FFMA.FTZ R60, R157.reuse, R174, R60 ;  /* 0x000000ae9d3c7223 */ /* 0x040fe2000001003c */
[----:B------:R-:W-:Y:S01]  /*7a40*/  FFMA.FTZ R62, R157, R190, -R61 ;  /* 0x000000be9d3e7223 */ /* 0x000fe2000001083d */
[----:B------:R-:W-:Y:S01]  /*7a50*/  FFMA.FTZ R76, R174, UR28, R75 ;  /* 0x0000001cae4c7c23 */ /* 0x000fe2000801004b */
[C---:B------:R-:W-:Y:S01]  /*7a60*/  FFMA.FTZ R80, R190.reuse, UR28, -R77 ;  /* 0x0000001cbe507c23 */ /* 0x040fe2000801084d */
[----:B------:R-:W-:Y:S01]  /*7a70*/  FADD.FTZ R173, R173, R60 ;  /* 0x0000003cadad7221 */ /* 0x000fe20000010000 */
[----:B------:R-:W-:Y:S01]  /*7a80*/  FADD.FTZ R62, R189, R62 ;  /* 0x0000003ebd3e7221 */ /* 0x000fe20000010000 */
[----:B------:R-:W-:Y:S01]  /*7a90*/  FMUL.FTZ R190, R190, R45 ;  /* 0x0000002dbebe7220 */ /* 0x000fe20000410000 */
[----:B------:R-:W-:Y:S01]  /*7aa0*/  FMUL.FTZ R82, R79, R76 ;  /* 0x0000004c4f527220 */ /* 0x000fe20000410000 */
[C---:B------:R-:W-:Y:S01]  /*7ab0*/  FMUL.FTZ R60, R156.reuse, R173 ;  /* 0x000000ad9c3c7220 */ /* 0x040fe20000410000 */
[-C--:B------:R-:W-:Y:S01]  /*7ac0*/  FMUL.FTZ R156, R156, R62.reuse ;  /* 0x0000003e9c9c7220 */ /* 0x080fe20000410000 */
[----:B------:R-:W-:Y:S01]  /*7ad0*/  FMUL.FTZ R72, R174, R45 ;  /* 0x0000002dae487220 */ /* 0x000fe20000410000 */
[----:B------:R-:W-:Y:S01]  /*7ae0*/  FMUL.FTZ R77, R173, R57 ;  /* 0x00000039ad4d7220 */ /* 0x000fe20000410000 */
[C---:B------:R-:W-:Y:S01]  /*7af0*/  FFMA.FTZ R61, R155.reuse, R62, -R60 ;  /* 0x0000003e9b3d7223 */ /* 0x040fe2000001083c */
[----:B------:R-:W-:Y:S01]  /*7b00*/  FFMA.FTZ R155, R155, R173, R156 ;  /* 0x000000ad9b9b7223 */ /* 0x000fe2000001009c */
[----:B------:R-:W-:Y:S01]  /*7b10*/  FADD.FTZ R29, R72, R29 ;  /* 0x0000001d481d7221 */ /* 0x000fe20000010000 */
        /* <DEDUP_REMOVED lines=40> */
[C---:B------:R-:W-:Y:S01]  /*7da0*/  FMUL.FTZ R64, R142.reuse, R67 ;  /* 0x000000438e407220 */ /* 0x040fe20000410000 */
[----:B------:R-:W-:-:S03]  /*7db0*/  FMUL.FTZ R142, R142, R166 ;  /* 0x000000a68e8e7220 */ /* 0x000fc60000410000 */
[C---:B------:R-:W-:Y:S01]  /*7dc0*/  FFMA.FTZ R64, R141.reuse, R166, R64 ;  /* 0x000000a68d407223 */ /* 0x040fe20000010040 */
[----:B------:R-:W-:Y:S01]  /*7dd0*/  FFMA.FTZ R142, R141, R67, -R142 ;  /* 0x000000438d8e7223 */ /* 0x000fe2000001088e */
[----:B------:R-:W-:Y:S02]  /*7de0*/  FMUL.FTZ R141, R169, R102 ;  /* 0x00000066a98d7220 */ /* 0x000fe40000410000 */
[----:B------:R-:W-:Y:S01]  /*7df0*/  FADD.FTZ R165, R165, R64 ;  /* 0x00000040a5a57221 */ /* 0x000fe20000010000 */
[----:B------:R-:W-:Y:S01]  /*7e00*/  FADD.FTZ R64, R181, R142 ;  /* 0x0000008eb5407221 */ /* 0x000fe20000010000 */
[----:B------:R-:W-:Y:S01]  /*7e10*/  FMUL.FTZ R143, R194, R141 ;  /* 0x0000008dc28f7220 */ /* 0x000fe20000410000 */
[----:B------:R-:W-:Y:S01]  /*7e20*/  FADD.FTZ R40, R141, R40 ;  /* 0x000000288d287221 */ /* 0x000fe20000010000 */
        /* <DEDUP_REMOVED lines=13> */
[----:B------:R-:W-:Y:S02]  /*7f00*/  FMUL.FTZ R138, R61, R48 ;  /* 0x000000303d8a7220 */ /* 0x000fe40000410000 */
[C---:B------:R-:W-:Y:S01]  /*7f10*/  FMUL.FTZ R66, R136.reuse, R163 ;  /* 0x000000a388427220 */ /* 0x040fe20000410000 */
[----:B------:R-:W-:Y:S01]  /*7f20*/  FMUL.FTZ R136, R136, R179 ;  /* 0x000000b388887220 */ /* 0x000fe20000410000 */
[----:B------:R-:W-:-:S02]  /*7f30*/  FMUL.FTZ R140, R217, R138 ;  /* 0x0000008ad98c7220 */ /* 0x000fc40000410000 */
[C---:B------:R-:W-:Y:S01]  /*7f40*/  FFMA.FTZ R71, R135.reuse, R179, -R66 ;  /* 0x000000b387477223 */ /* 0x040fe20000010842 */
[----:B------:R-:W-:-:S03]  /*7f50*/  FFMA.FTZ R135, R135, R163, R136 ;  /* 0x000000a387877223 */ /* 0x000fc60000010088 */
[----:B------:R-:W-:Y:S01]  /*7f60*/  FADD.FTZ R178, R178, R71 ;  /* 0x00000047b2b27221 */ /* 0x000fe20000010000 */
[----:B------:R-:W-:Y:S01]  /*7f70*/  FFMA.FTZ R71, R21, -R196, R68 ;  /* 0x800000c415477223 */ /* 0x000fe20000010044 */
[----:B------:R-:W-:Y:S02]  /*7f80*/  FADD.FTZ R162, R162, R135 ;  /* 0x00000087a2a27221 */ /* 0x000fe40000010000 */
[C---:B------:R-:W-:Y:S01]  /*7f90*/  FMUL.FTZ R66, R133.reuse, R178 ;  /* 0x000000b285427220 */ /* 0x040fe20000410000 */
[----:B------:R-:W-:Y:S01]  /*7fa0*/  FFMA.FTZ R70, R20, -R191, R71 ;  /* 0x800000bf14467223 */ /* 0x000fe20000010047 */
[-C--:B------:R-:W-:Y:S01]  /*7fb0*/  FMUL.FTZ R133, R133, R162.reuse ;  /* 0x000000a285857220 */ /* 0x080fe20000410000 */
[----:B------:R-:W-:Y:S01]  /*7fc0*/  FADD.FTZ R71, RZ, R222 ;  /* 0x000000deff477221 */ /* 0x000fe20000010000 */
[----:B------:R-:W-:Y:S01]  /*7fd0*/  FFMA.FTZ R66, R131, R162, R66 ;  /* 0x000000a283427223 */ /* 0x000fe20000010042 */
[----:B------:R-:W-:Y:S01]  /*7fe0*/  FFMA.FTZ R73, R19, -R194, R70 ;  /* 0x800000c213497223 */ /* 0x000fe20000010046 */
[----:B------:R-:W-:Y:S01]  /*7ff0*/  FFMA.FTZ R68, R131, R178, -R133 ;  /* 0x000000b283447223 */ /* 0x000fe20000010885 */
[----:B------:R-:W-:Y:S01]  /*8000*/  FMUL.FTZ R78, R71, R190 ;  /* 0x000000be474e7220 */ /* 0x000fe20000410000 */
[----:B------:R-:W-:Y:S01]  /*8010*/  FADD.FTZ R66, R161, R66 ;  /* 0x00000042a1427221 */ /* 0x000fe20000010000 */
[----:B------:R-:W-:Y:S01]  /*8020*/  FFMA.FTZ R70, R18, -R203, R73 ;  /* 0x800000cb12467223 */ /* 0x000fe20000010049 */
[----:B------:R-:W-:Y:S01]  /*8030*/  FADD.FTZ R68, R177, R68 ;  /* 0x00000044b1447221 */ /* 0x000fe20000010000 */
[-C--:B------:R-:W-:Y:S01]  /*8040*/  FFMA.FTZ R78, R79, R72.reuse, R78 ;  /* 0x000000484f4e7223 */ /* 0x080fe2000001004e */
[----:B------:R-:W-:Y:S01]  /*8050*/  FMUL.FTZ R72, R71, R72 ;  /* 0x0000004847487220 */ /* 0x000fe20000410000 */
[----:B------:R-:W-:Y:S01]  /*8060*/  FFMA.FTZ R73, R17, -R206, R70 ;  /* 0x800000ce11497223 */ /* 0x000fe20000010046 */
[----:B------:R-:W-:-:S02]  /*8070*/  FMUL.FTZ R133, R69, R86 ;  /* 0x0000005645857220 */ /* 0x000fc40000410000 */
[----:B------:R-:W-:Y:S01]  /*8080*/  FFMA.FTZ R79, R79, R190, -R72 ;  /* 0x000000be4f4f7223 */ /* 0x000fe20000010848 */
[----:B------:R-:W-:Y:S01]  /*8090*/  FFMA.FTZ R70, R16, -R217, R73 ;  /* 0x800000d910467223 */ /* 0x000fe20000010049 */
[----:B------:R-:W-:Y:S01]  /*80a0*/  FMUL.FTZ R72, R62, R57 ;  /* 0x000000393e487220 */ /* 0x000fe20000410000 */
[----:B------:R-:W-:Y:S02]  /*80b0*/  FMUL.FTZ R135, R197, R133 ;  /* 0x00000085c5877220 */ /* 0x000fe40000410000 */
[----:B------:R-:W-:Y:S01]  /*80c0*/  FFMA.FTZ R73, R15, -R226, R70 ;  /* 0x800000e20f497223 */ /* 0x000fe20000010046 */
[C---:B------:R-:W-:Y:S01]  /*80d0*/  FMUL.FTZ R70, R129.reuse, R68 ;  /* 0x0000004481467220 */ /* 0x040fe20000410000 */
[----:B------:R-:W-:Y:S02]  /*80e0*/  FMUL.FTZ R129, R129, R66 ;  /* 0x0000004281817220 */ /* 0x000fe40000410000 */
[----:B------:R-:W-:Y:S01]  /*80f0*/  FFMA.FTZ R76, R14, -R71, R73 ;  /* 0x800000470e4c7223 */ /* 0x000fe20000010049 */
[----:B------:R-:W-:Y:S01]  /*8100*/  FFMA.FTZ R73, R71, R80, R82 ;  /* 0x0000005047497223 */ /* 0x000fe20000010052 */
[C---:B------:R-:W-:Y:S01]  /*8110*/  FFMA.FTZ R75, R127.reuse, R68, -R129 ;  /* 0x000000447f4b7223 */ /* 0x040fe20000010881 */
[----:B------:R-:W-:Y:S01]  /*8120*/  FFMA.FTZ R71, R127, R66, R70 ;  /* 0x000000427f477223 */ /* 0x000fe20000010046 */
[----:B------:R-:W-:Y:S01]  /*8130*/  FMUL.FTZ R80, R226, R72 ;  /* 0x00000048e2507220 */ /* 0x000fe20000410000 */
[----:B------:R-:W-:Y:S01]  /*8140*/  FFMA.FTZ R174, R46, R174, R73 ;  /* 0x000000ae2eae7223 */ /* 0x000fe20000010049 */
[C---:B------:R-:W-:Y:S01]  /*8150*/  FMUL.FTZ R73, R173.reuse, UR29 ;  /* 0x0000001dad497c20 */ /* 0x040fe20008410000 */
[----:B------:R-:W-:Y:S01]  /*8160*/  FADD.FTZ R75, R176, R75 ;  /* 0x0000004bb04b7221 */ /* 0x000fe20000010000 */
[----:B------:R-:W-:Y:S01]  /*8170*/  FADD.FTZ R71, R160, R71 ;  /* 0x00000047a0477221 */ /* 0x000fe20000010000 */
[----:B------:R-:W-:Y:S01]  /*8180*/  FMUL.FTZ R127, R68, R107 ;  /* 0x0000006b447f7220 */ /* 0x000fe20000410000 */
[C---:B------:R-:W-:Y:S01]  /*8190*/  FFMA.FTZ R83, R62.reuse, UR28, -R73 ;  /* 0x0000001c3e537c23 */ /* 0x040fe20008010849 */
[----:B------:R-:W-:Y:S01]  /*81a0*/  FMUL.FTZ R62, R62, UR29 ;  /* 0x0000001d3e3e7c20 */ /* 0x000fe20008410000 */
[C---:B------:R-:W-:Y:S01]  /*81b0*/  FMUL.FTZ R73, R134.reuse, R75 ;  /* 0x0000004b86497220 */ /* 0x040fe20000410000 */
[----:B------:R-:W-:Y:S01]  /*81c0*/  FMUL.FTZ R134, R134, R71 ;  /* 0x0000004786867220 */ /* 0x000fe20000410000 */
[----:B------:R-:W-:Y:S01]  /*81d0*/  FADD.FTZ R101, R174, R101 ;  /* 0x00000065ae657221 */ /* 0x000fe20000010000 */
[----:B------:R-:W-:Y:S01]  /*81e0*/  FFMA.FTZ R70, R173, UR28, R62 ;  /* 0x0000001cad467c23 */ /* 0x000fe2000801003e */
[CC--:B------:R-:W-:Y:S01]  /*81f0*/  FFMA.FTZ R62, R81.reuse, R77.reuse, R80 ;  /* 0x0000004d513e7223 */ /* 0x0c0fe20000010050 */
[----:B------:R-:W-:Y:S01]  /*8200*/  FMUL.FTZ R80, R226, R77 ;  /* 0x0000004de2507220 */ /* 0x000fe20000410000 */
[C---:B------:R-:W-:Y:S01]  /*8210*/  FFMA.FTZ R134, R132.reuse, R75, -R134 ;  /* 0x0000004b84867223 */ /* 0x040fe20000010886 */
[----:B------:R-:W-:Y:S01]  /*8220*/  FMUL.FTZ R77, R81, R70 ;  /* 0x00000046514d7220 */ /* 0x000fe20000410000 */
[----:B------:R-:W-:Y:S01]  /*8230*/  FFMA.FTZ R70, R132, R71, R73 ;  /* 0x0000004784467223 */ /* 0x000fe20000010049 */
[----:B------:R-:W-:Y:S01]  /*8240*/  FMUL.FTZ R73, R71, R103 ;  /* 0x0000006747497220 */ /* 0x000fe20000410000 */
[----:B------:R-:W-:Y:S01]  /*8250*/  FADD.FTZ R175, R175, R134 ;  /* 0x00000086afaf7221 */ /* 0x000fe20000010000 */
[----:B------:R-:W-:Y:S01]  /*8260*/  FFMA.FTZ R81, R81, R72, -R80 ;  /* 0x0000004851517223 */ /* 0x000fe20000010850 */
[----:B------:R-:W-:Y:S01]  /*8270*/  FADD.FTZ R159, R159, R70 ;  /* 0x000000469f9f7221 */ /* 0x000fe20000010000 */
[----:B------:R-:W-:Y:S01]  /*8280*/  FFMA.FTZ R131, R226, R83, R77 ;  /* 0x00000053e2837223 */ /* 0x000fe2000001004d */
[----:B------:R-:W-:Y:S01]  /*8290*/  FADD.FTZ R72, -R12, R213 ;  /* 0x000000d50c487221 */ /* 0x000fe20000010100 */
[----:B------:R-:W-:Y:S01]  /*82a0*/  FMUL.FTZ R83, R75, R103 ;  /* 0x000000674b537220 */ /* 0x000fe20000410000 */
[-C--:B------:R-:W-:Y:S01]  /*82b0*/  FMUL.FTZ R70, R159, R108.reuse ;  /* 0x0000006c9f467220 */ /* 0x080fe20000410000 */
[----:B------:R-:W-:Y:S01]  /*82c0*/  FMUL.FTZ R111, R200, R73 ;  /* 0x00000049c86f7220 */ /* 0x000fe20000410000 */
[----:B------:R-:W-:Y:S01]  /*82d0*/  FMUL.FTZ R80, R175, R108 ;  /* 0x0000006caf507220 */ /* 0x000fe20000410000 */
[----:B------:R-:W-:Y:S01]  /*82e0*/  FMUL.FTZ R134, R178, R97 ;  /* 0x00000061b2867220 */ /* 0x000fe20000410000 */
[C---:B------:R-:W-:Y:S01]  /*82f0*/  FMUL.FTZ R77, R199.reuse, R70 ;  /* 0x00000046c74d7220 */ /* 0x040fe20000410000 */
[-C--:B------:R-:W-:Y:S01]  /*8300*/  FFMA.FTZ R110, R72, R83.reuse, -R111 ;  /* 0x00000053486e7223 */ /* 0x080fe2000001086f */
[----:B------:R-:W-:Y:S01]  /*8310*/  FMUL.FTZ R111, R200, R83 ;  /* 0x00000053c86f7220 */ /* 0x000fe20000410000 */
[-C--:B------:R-:W-:Y:S01]  /*8320*/  FMUL.FTZ R82, R199, R80.reuse ;  /* 0x00000050c7527220 */ /* 0x080fe20000410000 */
[C---:B------:R-:W-:Y:S01]  /*8330*/  FFMA.FTZ R83, R215.reuse, R80, -R77 ;  /* 0x00000050d7537223 */ /* 0x040fe2000001084d */
[----:B------:R-:W-:Y:S01]  /*8340*/  FMUL.FTZ R77, R66, R107 ;  /* 0x0000006b424d7220 */ /* 0x000fe20000410000 */
[----:B------:R-:W-:Y:S01]  /*8350*/  FFMA.FTZ R111, R72, R73, R111 ;  /* 0x00000049486f7223 */ /* 0x000fe2000001006f */
[----:B------:R-:W-:Y:S01]  /*8360*/  FFMA.FTZ R82, R215, R70, R82 ;  /* 0x00000046d7527223 */ /* 0x000fe20000010052 */
[----:B------:R-:W-:Y:S01]  /*8370*/  FMUL.FTZ R80, R162, R97 ;  /* 0x00000061a2507220 */ /* 0x000fe20000410000 */
[----:B------:R-:W-:Y:S01]  /*8380*/  FMUL.FTZ R129, R202, R77 ;  /* 0x0000004dca817220 */ /* 0x000fe20000410000 */
[----:B------:R-:W-:Y:S01]  /*8390*/  FADD.FTZ R83, RZ, R83 ;  /* 0x00000053ff537221 */ /* 0x000fe20000010000 */
[----:B------:R-:W-:Y:S01]  /*83a0*/  FADD.FTZ R82, RZ, R82 ;  /* 0x00000052ff527221 */ /* 0x000fe20000010000 */
[C---:B------:R-:W-:Y:S01]  /*83b0*/  FMUL.FTZ R136, R201.reuse, R80 ;  /* 0x00000050c9887220 */ /* 0x040fe20000410000 */
[-C--:B------:R-:W-:Y:S01]  /*83c0*/  FFMA.FTZ R132, R220, R127.reuse, -R129 ;  /* 0x0000007fdc847223 */ /* 0x080fe20000010881 */
[----:B------:R-:W-:Y:S01]  /*83d0*/  FMUL.FTZ R127, R202, R127 ;  /* 0x0000007fca7f7220 */ /* 0x000fe20000410000 */
[----:B------:R-:W-:Y:S01]  /*83e0*/  FADD.FTZ R82, R82, R111 ;  /* 0x0000006f52527221 */ /* 0x000fe20000010000 */
[-C--:B------:R-:W-:Y:S01]  /*83f0*/  FMUL.FTZ R111, R201, R134.reuse ;  /* 0x00000086c96f7220 */ /* 0x080fe20000410000 */
[----:B------:R-:W-:Y:S01]  /*8400*/  FADD.FTZ R83, R83, R110 ;  /* 0x0000006e53537221 */ /* 0x000fe20000010000 */
[----:B------:R-:W-:Y:S01]  /*8410*/  FFMA.FTZ R127, R220, R77, R127 ;  /* 0x0000004ddc7f7223 */ /* 0x000fe2000001007f */
[C---:B------:R-:W-:Y:S01]  /*8420*/  FFMA.FTZ R136, R211.reuse, R134, -R136 ;  /* 0x00000086d3887223 */ /* 0x040fe20000010888 */
[----:B------:R-:W-:Y:S01]  /*8430*/  FFMA.FTZ R111, R211, R80, R111 ;  /* 0x00000050d36f7223 */ /* 0x000fe2000001006f */
[----:B------:R-:W-:Y:S01]  /*8440*/  FADD.FTZ R83, R83, R132 ;  /* 0x0000008453537221 */ /* 0x000fe20000010000 */
[----:B------:R-:W-:Y:S01]  /*8450*/  FADD.FTZ R82, R82, R127 ;  /* 0x0000007f52527221 */ /* 0x000fe20000010000 */
[----:B------:R-:W-:Y:S01]  /*8460*/  FMUL.FTZ R134, R172, R48 ;  /* 0x00000030ac867220 */ /* 0x000fe20000410000 */
[----:B------:R-:W-:Y:S01]  /*8470*/  FFMA.FTZ R173, R112, R173, R131 ;  /* 0x000000ad70ad7223 */ /* 0x000fe20000010083 */
[----:B------:R-:W-:Y:S01]  /*8480*/  FADD.FTZ R136, R83, R136 ;  /* 0x0000008853887221 */ /* 0x000fe20000010000 */
[----:B------:R-:W-:Y:S01]  /*8490*/  FADD.FTZ R110, R82, R111 ;  /* 0x0000006f526e7221 */ /* 0x000fe20000010000 */
[-C--:B------:R-:W-:Y:S01]  /*84a0*/  FMUL.FTZ R82, R163, R106.reuse ;  /* 0x0000006aa3527220 */ /* 0x080fe20000410000 */
[----:B------:R-:W-:Y:S01]  /*84b0*/  FADD.FTZ R83, -R9, R218 ;  /* 0x000000da09537221 */ /* 0x000fe20000010100 */
[----:B------:R-:W-:Y:S01]  /*84c0*/  FMUL.FTZ R111, R179, R106 ;  /* 0x0000006ab36f7220 */ /* 0x000fe20000410000 */
[----:B------:R-:W-:Y:S01]  /*84d0*/  FADD.FTZ R30, R134, R30 ;  /* 0x0000001e861e7221 */ /* 0x000fe20000010000 */
[----:B------:R-:W-:Y:S01]  /*84e0*/  FMUL.FTZ R132, R204, R82 ;  /* 0x00000052cc847220 */ /* 0x000fe20000410000 */
[----:B------:R-:W-:Y:S01]  /*84f0*/  FFMA.FTZ R131, R219, R134, R140 ;  /* 0x00000086db837223 */ /* 0x000fe2000001008c */
[----:B------:R-:W-:Y:S01]  /*8500*/  FMUL.FTZ R140, R172, UR29 ;  /* 0x0000001dac8c7c20 */ /* 0x000fe20008410000 */
[----:B------:R-:W-:Y:S01]  /*8510*/  FADD.FTZ R100, R173, R100 ;  /* 0x00000064ad647221 */ /* 0x000fe20000010000 */
[-C--:B------:R-:W-:Y:S01]  /*8520*/  FFMA.FTZ R129, R83, R111.reuse, -R132 ;  /* 0x0000006f53817223 */ /* 0x080fe20000010884 */
[----:B------:R-:W-:Y:S01]  /*8530*/  FMUL.FTZ R132, R204, R111 ;  /* 0x0000006fcc847220 */ /* 0x000fe20000410000 */
[----:B------:R-:W-:Y:S01]  /*8540*/  FMUL.FTZ R111, R164, R86 ;  /* 0x00000056a46f7220 */ /* 0x000fe20000410000 */
[----:B------:R-:W-:Y:S01]  /*8550*/  FFMA.FTZ R148, R61, UR28, -R140 ;  /* 0x0000001c3d947c23 */ /* 0x000fe2000801088c */
[----:B------:R-:W-:Y:S01]  /*8560*/  FADD.FTZ R129, R136, R129 ;  /* 0x0000008188817221 */ /* 0x000fe20000010000 */
[----:B------:R-:W-:Y:S01]  /*8570*/  FFMA.FTZ R127, R83, R82, R132 ;  /* 0x00000052537f7223 */ /* 0x000fe20000010084 */
[----:B------:R-:W-:Y:S01]  /*8580*/  FMUL.FTZ R132, R217, R134 ;  /* 0x00000086d9847220 */ /* 0x000fe20000410000 */
[-C--:B------:R-:W-:Y:S01]  /*8590*/  FMUL.FTZ R134, R197, R111.reuse ;  /* 0x0000006fc5867220 */ /* 0x080fe20000410000 */
[----:B------:R-:W-:Y:S01]  /*85a0*/  FFMA.FTZ R135, R216, R111, R135 ;  /* 0x0000006fd8877223 */ /* 0x000fe20000010087 */
[----:B------:R-:W-:Y:S01]  /*85b0*/  FADD.FTZ R110, R110, R127 ;  /* 0x0000007f6e6e7221 */ /* 0x000fe20000010000 */
[----:B------:R-:W-:Y:S01]  /*85c0*/  FMUL.FTZ R127, R165, R105 ;  /* 0x00000069a57f7220 */ /* 0x000fe20000410000 */
[----:B------:R-:W-:Y:S01]  /*85d0*/  FFMA.FTZ R134, R216, R133, -R134 ;  /* 0x00000085d8867223 */ /* 0x000fe20000010886 */
[----:B------:R-:W-:Y:S01]  /*85e0*/  FMUL.FTZ R133, R64, R105 ;  /* 0x0000006940857220 */ /* 0x000fe20000410000 */
[----:B------:R-:W-:Y:S01]  /*85f0*/  FADD.FTZ R135, R110, R135 ;  /* 0x000000876e877221 */ /* 0x000fe20000010000 */
[----:B------:R-:W-:Y:S01]  /*8600*/  FMUL.FTZ R110, R166, R54 ;  /* 0x00000036a66e7220 */ /* 0x000fe20000410000 */
[C---:B------:R-:W-:Y:S01]  /*8610*/  FMUL.FTZ R136, R198.reuse, R127 ;  /* 0x0000007fc6887220 */ /* 0x040fe20000410000 */
[----:B------:R-:W-:Y:S01]  /*8620*/  FFMA.FTZ R132, R219, R138, -R132 ;  /* 0x0000008adb847223 */ /* 0x000fe20000010884 */
[----:B------:R-:W-:Y:S01]  /*8630*/  FADD.FTZ R129, R129, R134 ;  /* 0x0000008681817221 */ /* 0x000fe20000010000 */
[----:B------:R-:W-:Y:S01]  /*8640*/  FMUL.FTZ R139, R195, R110 ;  /* 0x0000006ec38b7220 */ /* 0x000fe20000410000 */
[-C--:B------:R-:W-:Y:S01]  /*8650*/  FFMA.FTZ R138, R209, R133.reuse, -R136 ;  /* 0x00000085d18a7223 */ /* 0x080fe20000010888 */
[----:B------:R-:W-:Y:S01]  /*8660*/  FMUL.FTZ R136, R198, R133 ;  /* 0x00000085c6887220 */ /* 0x000fe20000410000 */
[----:B------:R-:W-:Y:S01]  /*8670*/  FMUL.FTZ R61, R61, UR29 ;  /* 0x0000001d3d3d7c20 */ /* 0x000fe20008410000 */
[-C--:B------:R-:W-:Y:S01]  /*8680*/  FFMA.FTZ R140, R214, R137.reuse, -R139 ;  /* 0x00000089d68c7223 */ /* 0x080fe2000001088b */
[----:B------:R-:W-:Y:S01]  /*8690*/  FADD.FTZ R129, R129, R138 ;  /* 0x0000008a81817221 */ /* 0x000fe20000010000 */
[----:B------:R-:W-:Y:S01]  /*86a0*/  FMUL.FTZ R137, R195, R137 ;  /* 0x00000089c3897220 */ /* 0x000fe20000410000 */
[----:B------:R-:W-:Y:S01]  /*86b0*/  FFMA.FTZ R136, R209, R127, R136 ;  /* 0x0000007fd1887223 */ /* 0x000fe20000010088 */
[----:B------:R-:W-:Y:S01]  /*86c0*/  FFMA.FTZ R142, R172, UR28, R61 ;  /* 0x0000001cac8e7c23 */ /* 0x000fe2000801003d */
[----:B------:R-:W-:Y:S01]  /*86d0*/  FADD.FTZ R140, R129, R140 ;  /* 0x0000008c818c7221 */ /* 0x000fe20000010000 */
[----:B------:R-:W-:Y:S01]  /*86e0*/  FMUL.FTZ R129, R167, R104 ;  /* 0x00000068a7817220 */ /* 0x000fe20000410000 */
[----:B------:R-:W-:Y:S01]  /*86f0*/  FFMA.FTZ R134, R214, R110, R137 ;  /* 0x0000006ed6867223 */ /* 0x000fe20000010089 */
[----:B------:R-:W-:Y:S01]  /*8700*/  FADD.FTZ R135, R135, R136 ;  /* 0x0000008887877221 */ /* 0x000fe20000010000 */
[----:B------:R-:W-:Y:S01]  /*8710*/  FMUL.FTZ R61, R183, R104 ;  /* 0x00000068b73d7220 */ /* 0x000fe20000410000 */
[----:B------:R-:W-:Y:S01]  /*8720*/  FMUL.FTZ R137, R196, R129 ;  /* 0x00000081c4897220 */ /* 0x000fe20000410000 */
[-C--:B------:R-:W-:Y:S01]  /*8730*/  FMUL.FTZ R133, R168, R52.reuse ;  /* 0x00000034a8857220 */ /* 0x080fe20000410000 */
[----:B------:R-:W-:Y:S01]  /*8740*/  FADD.FTZ R135, R135, R134 ;  /* 0x0000008687877221 */ /* 0x000fe20000010000 */
[----:B------:R-:W-:Y:S01]  /*8750*/  FADD.FTZ R134, -R8, R207 ;  /* 0x000000cf08867221 */ /* 0x000fe20000010100 */
[----:B------:R-:W-:Y:S01]  /*8760*/  FFMA.FTZ R137, R212, R61, -R137 ;  /* 0x0000003dd4897223 */ /* 0x000fe20000010889 */
[----:B------:R-:W-:Y:S01]  /*8770*/  FMUL.FTZ R138, R65, R52 ;  /* 0x00000034418a7220 */ /* 0x000fe20000410000 */
[----:B------:R-:W-:Y:S01]  /*8780*/  FMUL.FTZ R139, R191, R133 ;  /* 0x00000085bf8b7220 */ /* 0x000fe20000410000 */
[----:B------:R-:W-:Y:S01]  /*8790*/  FMUL.FTZ R61, R196, R61 ;  /* 0x0000003dc43d7220 */ /* 0x000fe20000410000 */
[----:B------:R-:W-:Y:S01]  /*87a0*/  FMUL.FTZ R150, R219, R142 ;  /* 0x0000008edb967220 */ /* 0x000fe20000410000 */
[----:B------:R-:W-:Y:S01]  /*87b0*/  FADD.FTZ R137, R140, R137 ;  /* 0x000000898c897221 */ /* 0x000fe20000010000 */
[-C--:B------:R-:W-:Y:S01]  /*87c0*/  FFMA.FTZ R142, R134, R138.reuse, -R139 ;  /* 0x0000008a868e7223 */ /* 0x080fe2000001088b */
[----:B------:R-:W-:Y:S01]  /*87d0*/  FFMA.FTZ R136, R212, R129, R61 ;  /* 0x00000081d4887223 */ /* 0x000fe2000001003d */
[----:B------:R-:W-:Y:S01]  /*87e0*/  FMUL.FTZ R61, R191, R138 ;  /* 0x0000008abf3d7220 */ /* 0x000fe20000410000 */
[----:B------:R-:W-:Y:S01]  /*87f0*/  FMUL.FTZ R139, R185, R102 ;  /* 0x00000066b98b7220 */ /* 0x000fe20000410000 */
[----:B------:R-:W-:Y:S01]  /*8800*/  FMUL.FTZ R140, R170, R50 ;  /* 0x00000032aa8c7220 */ /* 0x000fe20000410000 */
[----:B------:R-:W-:Y:S01]  /*8810*/  FADD.FTZ R135, R135, R136 ;  /* 0x0000008887877221 */ /* 0x000fe20000010000 */
[----:B------:R-:W-:Y:S01]  /*8820*/  FFMA.FTZ R136, R134, R133, R61 ;  /* 0x0000008586887223 */ /* 0x000fe2000001003d */
[-C--:B------:R-:W-:Y:S01]  /*8830*/  FFMA.FTZ R138, R210, R139.reuse, -R143 ;  /* 0x0000008bd28a7223 */ /* 0x080fe2000001088f */
[----:B------:R-:W-:Y:S01]  /*8840*/  FMUL.FTZ R139, R194, R139 ;  /* 0x0000008bc28b7220 */ /* 0x000fe20000410000 */
[----:B------:R-:W-:Y:S01]  /*8850*/  FMUL.FTZ R146, R203, R140 ;  /* 0x0000008ccb927220 */ /* 0x000fe20000410000 */
[----:B------:R-:W-:Y:S01]  /*8860*/  FADD.FTZ R135, R135, R136 ;  /* 0x0000008887877221 */ /* 0x000fe20000010000 */
[----:B------:R-:W-:Y:S01]  /*8870*/  FADD.FTZ R137, R137, R142 ;  /* 0x0000008e89897221 */ /* 0x000fe20000010000 */
[----:B------:R-:W-:Y:S01]  /*8880*/  FFMA.FTZ R136, R210, R141, R139 ;  /* 0x0000008dd2887223 */ /* 0x000fe2000001008b */
[-C--:B------:R-:W-:Y:S01]  /*8890*/  FFMA.FTZ R146, R205, R144.reuse, -R146 ;  /* 0x00000090cd927223 */ /* 0x080fe20000010892 */
[-C--:B------:R-:W-:Y:S01]  /*88a0*/  FMUL.FTZ R61, R171, R91.reuse ;  /* 0x0000005bab3d7220 */ /* 0x080fe20000410000 */
[----:B------:R-:W-:Y:S01]  /*88b0*/  FMUL.FTZ R144, R203, R144 ;  /* 0x00000090cb907220 */ /* 0x000fe20000410000 */
[----:B------:R-:W-:Y:S01]  /*88c0*/  FMUL.FTZ R139, R60, R91 ;  /* 0x0000005b3c8b7220 */ /* 0x000fe20000410000 */
[----:B------:R-:W-:Y:S01]  /*88d0*/  FADD.FTZ R135, R135, R136 ;  /* 0x0000008887877221 */ /* 0x000fe20000010000 */
        /* <DEDUP_REMOVED lines=8> */
[----:B------:R-:W-:Y:S01]  /*8960*/  FMUL.FTZ R139, R171, UR29 ;  /* 0x0000001dab8b7c20 */ /* 0x000fe20008410000 */
[----:B------:R-:W-:Y:S01]  /*8970*/  FADD.FTZ R37, R61, R37 ;  /* 0x000000253d257221 */ /* 0x000fe20000010000 */
        /* <DEDUP_REMOVED lines=10> */
[----:B------:R-:W1:Y:S01]  /*8a20*/  SHFL.DOWN PT, R137, R74, 0x1, 0x1f ;  /* 0x08201f004a897f89 */ /* 0x000e6200000e0000 */
[----:B------:R-:W-:Y:S01]  /*8a30*/  FMUL.FTZ R81, R208, R61 ;  /* 0x0000003dd0517220 */ /* 0x000fe20000410000 */
[----:B------:R-:W-:Y:S01]  /*8a40*/  FADD.FTZ R60, R131, R78 ;  /* 0x0000004e833c7221 */ /* 0x000fe20000010000 */
[----:B------:R-:W-:Y:S01]  /*8a50*/  FADD.FTZ R135, R132, R79 ;  /* 0x0000004f84877221 */ /* 0x000fe20000010000 */
[C---:B------:R-:W-:Y:S01]  /*8a60*/  FMUL.FTZ R61, R63.reuse, UR29 ;  /* 0x0000001d3f3d7c20 */ /* 0x040fe20008410000 */
[----:B------:R-:W-:Y:S01]  /*8a70*/  FFMA.FTZ R81, R206, R139, R81 ;  /* 0x0000008bce517223 */ /* 0x000fe20000010051 */
[C---:B------:R-:W-:Y:S01]  /*8a80*/  FMUL.FTZ R78, R170.reuse, UR29 ;  /* 0x0000001daa4e7c20 */ /* 0x040fe20008410000 */
[----:B------:R-:W2:Y:S01]  /*8a90*/  SHFL.DOWN PT, R131, R60, 0x1, 0x1f ;  /* 0x08201f003c837f89 */ /* 0x000ea200000e0000 */
[----:B------:R-:W-:Y:S01]  /*8aa0*/  FFMA.FTZ R62, R170, UR28, R61 ;  /* 0x0000001caa3e7c23 */ /* 0x000fe2000801003d */
[----:B------:R-:W-:Y:S01]  /*8ab0*/  FFMA.FTZ R81, R114, R171, R81 ;  /* 0x000000ab72517223 */ /* 0x000fe20000010051 */
[----:B------:R-:W-:Y:S01]  /*8ac0*/  FFMA.FTZ R132, R63, UR28, -R78 ;  /* 0x0000001c3f847c23 */ /* 0x000fe2000801084e */
[----:B------:R-:W4:Y:S01]  /*8ad0*/  SHFL.DOWN PT, R138, R135, 0x1, 0x1f ;  /* 0x08201f00878a7f89 */ /* 0x000f2200000e0000 */
[----:B------:R-:W-:Y:S01]  /*8ae0*/  FMUL.FTZ R136, R205, R62 ;  /* 0x0000003ecd887220 */ /* 0x000fe20000410000 */
[----:B------:R-:W-:Y:S01]  /*8af0*/  FMUL.FTZ R62, R185, UR29 ;  /* 0x0000001db93e7c20 */ /* 0x000fe20008410000 */
[----:B------:R-:W-:Y:S01]  /*8b00*/  FADD.FTZ R98, R81, R98 ;  /* 0x0000006251627221 */ /* 0x000fe20000010000 */
[----:B------:R-:W-:Y:S01]  /*8b10*/  MOV R63, R76 ;  /* 0x0000004c003f7202 */ /* 0x000fe20000000f00 */
[----:B------:R-:W-:Y:S01]  /*8b20*/  FFMA.FTZ R132, R203, R132, R136 ;  /* 0x00000084cb847223 */ /* 0x000fe20000010088 */
[C---:B------:R-:W-:Y:S01]  /*8b30*/  FFMA.FTZ R61, R169.reuse, UR28, R62 ;  /* 0x0000001ca93d7c23 */ /* 0x040fe2000801003e */
[----:B------:R-:W-:Y:S01]  /*8b40*/  MOV R62, R74 ;  /* 0x0000004a003e7202 */ /* 0x000fe20000000f00 */
[----:B------:R-:W-:Y:S01]  /*8b50*/  FMUL.FTZ R78, R169, UR29 ;  /* 0x0000001da94e7c20 */ /* 0x000fe20008410000 */
[----:B0-----:R-:W-:Y:S01]  /*8b60*/  @!P2 FADD.FTZ R63, R63, R142 ;  /* 0x0000008e3f3fa221 */ /* 0x001fe20000010000 */
[----:B------:R-:W-:Y:S01]  /*8b70*/  FMUL.FTZ R81, R210, R61 ;  /* 0x0000003dd2517220 */ /* 0x000fe20000410000 */
[----:B------:R-:W-:Y:S01]  /*8b80*/  MOV R61, R135 ;  /* 0x00000087003d7202 */ /* 0x000fe20000000f00 */
[----:B------:R-:W-:Y:S01]  /*8b90*/  FFMA.FTZ R79, R49, R170, R132 ;  /* 0x000000aa314f7223 */ /* 0x000fe20000010084 */
[----:B-1----:R-:W-:Y:S01]  /*8ba0*/  @!P2 FADD.FTZ R62, R62, R137 ;  /* 0x000000893e3ea221 */ /* 0x002fe20000010000 */
[----:B------:R-:W0:Y:S01]  /*8bb0*/  SHFL.DOWN PT, R136, R63, 0x2, 0x1f ;  /* 0x08401f003f887f89 */ /* 0x000e2200000e0000 */
[C---:B------:R-:W-:Y:S01]  /*8bc0*/  FMUL.FTZ R74, R168.reuse, UR29 ;  /* 0x0000001da84a7c20 */ /* 0x040fe20008410000 */
[----:B------:R-:W-:Y:S01]  /*8bd0*/  FADD.FTZ R96, R79, R96 ;  /* 0x000000604f607221 */ /* 0x000fe20000010000 */
[----:B------:R-:W-:Y:S01]  /*8be0*/  FMUL.FTZ R79, R65, UR29 ;  /* 0x0000001d414f7c20 */ /* 0x000fe20008410000 */
[----:B------:R-:W1:Y:S01]  /*8bf0*/  SHFL.DOWN PT, R135, R62, 0x2, 0x1f ;  /* 0x08401f003e877f89 */ /* 0x000e6200000e0000 */
[----:B------:R-:W-:Y:S01]  /*8c00*/  FFMA.FTZ R185, R185, UR28, -R78 ;  /* 0x0000001cb9b97c23 */ /* 0x000fe2000801084e */
[----:B--2---:R-:W-:Y:S01]  /*8c10*/  @!P2 FADD.FTZ R60, R131, R60 ;  /* 0x0000003c833ca221 */ /* 0x004fe20000010000 */
[----:B------:R-:W-:Y:S01]  /*8c20*/  FFMA.FTZ R79, R168, UR28, R79 ;  /* 0x0000001ca84f7c23 */ /* 0x000fe2000801004f */
[----:B------:R-:W-:Y:S01]  /*8c30*/  FFMA.FTZ R78, R65, UR28, -R74 ;  /* 0x0000001c414e7c23 */ /* 0x000fe2000801084a */
[----:B------:R-:W-:Y:S01]  /*8c40*/  FMUL.FTZ R74, R183, UR29 ;  /* 0x0000001db74a7c20 */ /* 0x000fe20008410000 */
[----:B----4-:R-:W-:Y:S01]  /*8c50*/  @!P2 FADD.FTZ R61, R61, R138 ;  /* 0x0000008a3d3da221 */ /* 0x010fe20000010000 */
[----:B------:R-:W2:Y:S01]  /*8c60*/  SHFL.DOWN PT, R131, R60, 0x2, 0x1f ;  /* 0x08401f003c837f89 */ /* 0x000ea200000e0000 */
[----:B------:R-:W-:Y:S01]  /*8c70*/  ISETP.GT.AND P2, PT, R121, 0x1d, PT ;  /* 0x0000001d7900780c */ /* 0x000fe20003f44270 */
[----:B------:R-:W-:Y:S01]  /*8c80*/  FMUL.FTZ R134, R134, R79 ;  /* 0x0000004f86867220 */ /* 0x000fe20000410000 */
[----:B------:R-:W-:Y:S01]  /*8c90*/  FFMA.FTZ R194, R194, R185, R81 ;  /* 0x000000b9c2c27223 */ /* 0x000fe20000010051 */
[----:B------:R-:W4:Y:S01]  /*8ca0*/  SHFL.DOWN PT, R132, R61, 0x2, 0x1f ;  /* 0x08401f003d847f89 */ /* 0x000f2200000e0000 */
[----:B------:R-:W-:Y:S01]  /*8cb0*/  FADD.FTZ R33, R110, R33 ;  /* 0x000000216e217221 */ /* 0x000fe20000010000 */
[----:B------:R-:W-:Y:S01]  /*8cc0*/  FFMA.FTZ R78, R191, R78, R134 ;  /* 0x0000004ebf4e7223 */ /* 0x000fe20000010086 */
[C---:B------:R-:W-:Y:S01]  /*8cd0*/  FMUL.FTZ R76, R167.reuse, UR29 ;  /* 0x0000001da74c7c20 */ /* 0x040fe20008410000 */
[----:B------:R-:W-:Y:S01]  /*8ce0*/  FFMA.FTZ R65, R167, UR28, R74 ;  /* 0x0000001ca7417c23 */ /* 0x000fe2000801004a */
[----:B------:R-:W-:Y:S01]  /*8cf0*/  FMUL.FTZ R74, R166, UR29 ;  /* 0x0000001da64a7c20 */ /* 0x000fe20008410000 */
[----:B------:R-:W-:Y:S01]  /*8d00*/  FFMA.FTZ R79, R51, R168, R78 ;  /* 0x000000a8334f7223 */ /* 0x000fe2000001004e */
[----:B------:R-:W-:Y:S01]  /*8d10*/  FFMA.FTZ R183, R183, UR28, -R76 ;  /* 0x0000001cb7b77c23 */ /* 0x000fe2000801084c */
[----:B------:R-:W-:Y:S01]  /*8d20*/  FMUL.FTZ R65, R212, R65 ;  /* 0x00000041d4417220 */ /* 0x000fe20000410000 */
[----:B------:R-:W-:Y:S01]  /*8d30*/  FFMA.FTZ R76, R67, UR28, -R74 ;  /* 0x0000001c434c7c23 */ /* 0x000fe2000801084a */
[----:B0-----:R-:W-:Y:S01]  /*8d40*/  @!P2 FADD.FTZ R63, R63, R136 ;  /* 0x000000883f3fa221 */ /* 0x001fe20000010000 */
[----:B------:R-:W-:Y:S01]  /*8d50*/  FADD.FTZ R94, R79, R94 ;  /* 0x0000005e4f5e7221 */ /* 0x000fe20000010000 */
[----:B------:R-:W-:Y:S01]  /*8d60*/  FMUL.FTZ R67, R67, UR29 ;  /* 0x0000001d43437c20 */ /* 0x000fe20008410000 */
[----:B-1----:R-:W-:Y:S01]  /*8d70*/  @!P2 FADD.FTZ R62, R62, R135 ;  /* 0x000000873e3ea221 */ /* 0x002fe20000010000 */
[----:B------:R-:W-:Y:S01]  /*8d80*/  FFMA.FTZ R196, R196, R183, R65 ;  /* 0x000000b7c4c47223 */ /* 0x000fe20000010041 */
[----:B------:R-:W-:Y:S01]  /*8d90*/  FMUL.FTZ R65, R165, UR29 ;  /* 0x0000001da5417c20 */ /* 0x000fe20008410000 */
[----:B------:R-:W-:Y:S01]  /*8da0*/  FFMA.FTZ R67, R166, UR28, R67 ;  /* 0x0000001ca6437c23 */ /* 0x000fe20008010043 */
[----:B------:R-:W-:Y:S01]  /*8db0*/  FMUL.FTZ R74, R64, UR29 ;  /* 0x0000001d404a7c20 */ /* 0x000fe20008410000 */
[----:B------:R-:W0:Y:S01]  /*8dc0*/  SHFL.DOWN PT, R81, R62, 0x4, 0x1f ;  /* 0x08801f003e517f89 */ /* 0x000e2200000e0000 */
[----:B------:R-:W-:Y:S01]  /*8dd0*/  FFMA.FTZ R148, R217, R148, R150 ;  /* 0x00000094d9947223 */ /* 0x000fe20000010096 */
[----:B--2---:R-:W-:Y:S01]  /*8de0*/  @!P2 FADD.FTZ R60, R60, R131 ;  /* 0x000000833c3ca221 */ /* 0x004fe20000010000 */
[----:B------:R-:W-:Y:S01]  /*8df0*/  FMUL.FTZ R214, R214, R67 ;  /* 0x00000043d6d67220 */ /* 0x000fe20000410000 */
[----:B------:R-:W-:Y:S01]  /*8e00*/  FFMA.FTZ R67, R64, UR28, -R65 ;  /* 0x0000001c40437c23 */ /* 0x000fe20008010841 */
[----:B------:R-:W-:Y:S01]  /*8e10*/  FMUL.FTZ R64, R164, UR29 ;  /* 0x0000001da4407c20 */ /* 0x000fe20008410000 */
[----:B----4-:R-:W-:Y:S01]  /*8e20*/  @!P2 FADD.FTZ R61, R61, R132 ;  /* 0x000000843d3da221 */ /* 0x010fe20000010000 */
[----:B------:R-:W1:Y:S01]  /*8e30*/  SHFL.DOWN PT, R79, R60, 0x4, 0x1f ;  /* 0x08801f003c4f7f89 */ /* 0x000e6200000e0000 */
[----:B------:R-:W-:Y:S01]  /*8e40*/  ISETP.GT.AND P2, PT, R121, 0x1b, PT ;  /* 0x0000001b7900780c */ /* 0x000fe20003f44270 */
[----:B------:R-:W-:Y:S01]  /*8e50*/  FFMA.FTZ R76, R195, R76, R214 ;  /* 0x0000004cc34c7223 */ /* 0x000fe200000100d6 */
[----:B------:R-:W-:Y:S01]  /*8e60*/  FFMA.FTZ R74, R165, UR28, R74 ;  /* 0x0000001ca54a7c23 */ /* 0x000fe2000801004a */
[----:B------:R-:W2:Y:S01]  /*8e70*/  SHFL.DOWN PT, R132, R63, 0x4, 0x1f ;  /* 0x08801f003f847f89 */ /* 0x000ea200000e0000 */
[----:B------:R-:W-:Y:S01]  /*8e80*/  FFMA.FTZ R148, R47, R172, R148 ;  /* 0x000000ac2f947223 */ /* 0x000fe20000010094 */
[----:B------:R-:W-:Y:S01]  /*8e90*/  FFMA.FTZ R65, R53, R166, R76 ;  /* 0x000000a635417223 */ /* 0x000fe2000001004c */
[----:B------:R-:W-:Y:S01]  /*8ea0*/  FFMA.FTZ R76, R69, UR28, -R64 ;  /* 0x0000001c454c7c23 */ /* 0x000fe20008010840 */
[----:B------:R-:W4:Y:S01]  /*8eb0*/  SHFL.DOWN PT, R110, R61, 0x4, 0x1f ;  /* 0x08801f003d6e7f89 */ /* 0x000f2200000e0000 */
[----:B------:R-:W-:Y:S01]  /*8ec0*/  FMUL.FTZ R209, R209, R74 ;  /* 0x0000004ad1d17220 */ /* 0x000fe20000410000 */
[----:B------:R-:W-:Y:S01]  /*8ed0*/  FADD.FTZ R92, R65, R92 ;  /* 0x0000005c415c7221 */ /* 0x000fe20000010000 */
[----:B------:R-:W-:Y:S01]  /*8ee0*/  FMUL.FTZ R65, R69, UR29 ;  /* 0x0000001d45417c20 */ /* 0x000fe20008410000 */
[----:B------:R-:W-:Y:S01]  /*8ef0*/  FMUL.FTZ R64, R179, UR29 ;  /* 0x0000001db3407c20 */ /* 0x000fe20008410000 */
[----:B------:R-:W-:Y:S01]  /*8f00*/  FFMA.FTZ R67, R198, R67, R209 ;  /* 0x00000043c6437223 */ /* 0x000fe200000100d1 */
[C---:B------:R-:W-:Y:S01]  /*8f10*/  FMUL.FTZ R74, R163.reuse, UR29 ;  /* 0x0000001da34a7c20 */ /* 0x040fe20008410000 */
[----:B------:R-:W-:Y:S01]  /*8f20*/  FFMA.FTZ R65, R164, UR28, R65 ;  /* 0x0000001ca4417c23 */ /* 0x000fe20008010041 */
[----:B------:R-:W-:Y:S01]  /*8f30*/  FFMA.FTZ R64, R163, UR28, R64 ;  /* 0x0000001ca3407c23 */ /* 0x000fe20008010040 */
[----:B0-----:R-:W-:Y:S01]  /*8f40*/  @!P2 FADD.FTZ R62, R62, R81 ;  /* 0x000000513e3ea221 */ /* 0x001fe20000010000 */
[----:B------:R-:W-:Y:S01]  /*8f50*/  FFMA.FTZ R78, R116, R165, R67 ;  /* 0x000000a5744e7223 */ /* 0x000fe20000010043 */
[----:B------:R-:W-:Y:S01]  /*8f60*/  FMUL.FTZ R216, R216, R65 ;  /* 0x00000041d8d87220 */ /* 0x000fe20000410000 */
[----:B------:R-:W-:Y:S01]  /*8f70*/  FMUL.FTZ R65, R178, UR29 ;  /* 0x0000001db2417c20 */ /* 0x000fe20008410000 */
[----:B------:R-:W-:Y:S01]  /*8f80*/  FMUL.FTZ R83, R83, R64 ;  /* 0x0000004053537220 */ /* 0x000fe20000410000 */
[----:B------:R-:W-:Y:S01]  /*8f90*/  FMUL.FTZ R67, R162, UR29 ;  /* 0x0000001da2437c20 */ /* 0x000fe20008410000 */
[----:B------:R-:W-:Y:S01]  /*8fa0*/  FFMA.FTZ R76, R197, R76, R216 ;  /* 0x0000004cc54c7223 */ /* 0x000fe200000100d8 */
[----:B-1----:R-:W-:Y:S01]  /*8fb0*/  @!P2 FADD.FTZ R60, R60, R79 ;  /* 0x0000004f3c3ca221 */ /* 0x002fe20000010000 */
[----:B------:R-:W-:Y:S01]  /*8fc0*/  FFMA.FTZ R64, R162, UR28, R65 ;  /* 0x0000001ca2407c23 */ /* 0x000fe20008010041 */
[----:B------:R-:W0:Y:S01]  /*8fd0*/  SHFL.DOWN PT, R79, R62, 0x8, 0x1f ;  /* 0x09001f003e4f7f89 */ /* 0x000e2200000e0000 */
[----:B------:R-:W-:Y:S01]  /*8fe0*/  FFMA.FTZ R65, R55, R164, R76 ;  /* 0x000000a437417223 */ /* 0x000fe2000001004c */
[----:B--2---:R-:W-:Y:S01]  /*8ff0*/  @!P2 FADD.FTZ R63, R63, R132 ;  /* 0x000000843f3fa221 */ /* 0x004fe20000010000 */
[----:B------:R-:W-:Y:S01]  /*9000*/  FFMA.FTZ R178, R178, UR28, -R67 ;  /* 0x0000001cb2b27c23 */ /* 0x000fe20008010843 */
[----:B------:R-:W1:Y:S01]  /*9010*/  SHFL.DOWN PT, R69, R60, 0x8, 0x1f ;  /* 0x09001f003c457f89 */ /* 0x000e6200000e0000 */
[----:B------:R-:W-:Y:S01]  /*9020*/  FMUL.FTZ R64, R211, R64 ;  /* 0x00000040d3407220 */ /* 0x000fe20000410000 */
[----:B----4-:R-:W-:Y:S01]  /*9030*/  @!P2 FADD.FTZ R61, R61, R110 ;  /* 0x0000006e3d3da221 */ /* 0x010fe20000010000 */
[----:B------:R-:W-:Y:S01]  /*9040*/  ISETP.GT.AND P2, PT, R121, 0x17, PT ;  /* 0x000000177900780c */ /* 0x000fe20003f44270 */
[----:B------:R-:W2:Y:S01]  /*9050*/  SHFL.DOWN PT, R132, R63, 0x8, 0x1f ;  /* 0x09001f003f847f89 */ /* 0x000ea200000e0000 */
[----:B------:R-:W-:Y:S01]  /*9060*/  FFMA.FTZ R179, R179, UR28, -R74 ;  /* 0x0000001cb3b37c23 */ /* 0x000fe2000801084a */
[----:B------:R-:W-:Y:S01]  /*9070*/  FADD.FTZ R90, R65, R90 ;  /* 0x0000005a415a7221 */ /* 0x000fe20000010000 */
[----:B------:R-:W-:Y:S01]  /*9080*/  FMUL.FTZ R65, R66, UR29 ;  /* 0x0000001d42417c20 */ /* 0x000fe20008410000 */
[----:B------:R-:W4:Y:S01]  /*9090*/  SHFL.DOWN PT, R110, R61, 0x8, 0x1f ;  /* 0x09001f003d6e7f89 */ /* 0x000f2200000e0000 */
[----:B------:R-:W-:Y:S01]  /*90a0*/  FFMA.FTZ R201, R201, R178, R64 ;  /* 0x000000b2c9c97223 */ /* 0x000fe20000010040 */
[----:B------:R-:W-:Y:S01]  /*90b0*/  FMUL.FTZ R74, R71, UR29 ;  /* 0x0000001d474a7c20 */ /* 0x000fe20008410000 */
[----:B------:R-:W-:Y:S01]  /*90c0*/  FMUL.FTZ R64, R159, UR29 ;  /* 0x0000001d9f407c20 */ /* 0x000fe20008410000 */
[----:B------:R-:W-:Y:S01]  /*90d0*/  FFMA.FTZ R204, R204, R179, R83 ;  /* 0x000000b3cccc7223 */ /* 0x000fe20000010053 */
[----:B------:R-:W-:Y:S01]  /*90e0*/  FFMA.FTZ R194, R109, R169, R194 ;  /* 0x000000a96dc27223 */ /* 0x000fe200000100c2 */
[----:B------:R-:W-:Y:S01]  /*90f0*/  FFMA.FTZ R67, R75, UR28, -R74 ;  /* 0x0000001c4b437c23 */ /* 0x000fe2000801084a */
[----:B------:R-:W-:Y:S01]  /*9100*/  FFMA.FTZ R196, R113, R167, R196 ;  /* 0x000000a771c47223 */ /* 0x000fe200000100c4 */
[----:B------:R-:W-:Y:S01]  /*9110*/  FADD.FTZ R89, R78, R89 ;  /* 0x000000594e597221 */ /* 0x000fe20000010000 */
[----:B------:R-:W-:Y:S01]  /*9120*/  FFMA.FTZ R204, R115, R163, R204 ;  /* 0x000000a373cc7223 */ /* 0x000fe200000100cc */
[----:B------:R-:W-:Y:S01]  /*9130*/  FMUL.FTZ R74, R75, UR29 ;  /* 0x0000001d4b4a7c20 */ /* 0x000fe20008410000 */
[----:B------:R-:W-:Y:S01]  /*9140*/  FADD.FTZ R99, R148, R99 ;  /* 0x0000006394637221 */ /* 0x000fe20000010000 */
[----:B0-----:R-:W-:Y:S01]  /*9150*/  @!P2 FADD.FTZ R62, R62, R79 ;  /* 0x0000004f3e3ea221 */ /* 0x001fe20000010000 */
[C---:B------:R-:W-:Y:S01]  /*9160*/  FFMA.FTZ R79, R68.reuse, UR28, -R65 ;  /* 0x0000001c444f7c23 */ /* 0x040fe20008010841 */
[----:B------:R-:W-:Y:S01]  /*9170*/  FMUL.FTZ R65, R68, UR29 ;  /* 0x0000001d44417c20 */ /* 0x000fe20008410000 */
[C---:B------:R-:W-:Y:S01]  /*9180*/  FFMA.FTZ R68, R175.reuse, UR28, -R64 ;  /* 0x0000001caf447c23 */ /* 0x040fe20008010840 */
[----:B-1----:R-:W-:Y:S01]  /*9190*/  @!P2 FADD.FTZ R60, R60, R69 ;  /* 0x000000453c3ca221 */ /* 0x002fe20000010000 */
[----:B------:R-:W-:Y:S01]  /*91a0*/  FMUL.FTZ R64, R175, UR29 ;  /* 0x0000001daf407c20 */ /* 0x000fe20008410000 */
[----:B------:R0:W1:Y:S01]  /*91b0*/  SHFL.DOWN PT, R81, R62, 0x10, 0x1f ;  /* 0x0a001f003e517f89 */ /* 0x00006200000e0000 */
[----:B------:R-:W-:Y:S01]  /*91c0*/  FFMA.FTZ R69, R66, UR28, R65 ;  /* 0x0000001c42457c23 */ /* 0x000fe20008010041 */
[----:B--2---:R-:W-:Y:S01]  /*91d0*/  @!P2 FADD.FTZ R63, R63, R132 ;  /* 0x000000843f3fa221 */ /* 0x004fe20000010000 */
[----:B------:R-:W-:Y:S01]  /*91e0*/  FADD.FTZ R31, R140, R31 ;  /* 0x0000001f8c1f7221 */ /* 0x000fe20000010000 */
[----:B------:R0:W2:Y:S01]  /*91f0*/  SHFL.DOWN PT, R75, R60, 0x10, 0x1f ;  /* 0x0a001f003c4b7f89 */ /* 0x0000a200000e0000 */
        /* <DEDUP_REMOVED lines=14> */
[----:B------:R-:W-:Y:S01]  /*92e0*/  FFMA.FTZ R64, R159, UR28, R64 ;  /* 0x0000001c9f407c23 */ /* 0x000fe20008010040 */
[----:B------:R-:W-:Y:S06]  /*92f0*/  @P2 BRA `(.L_x_3425) ;  /* 0x0000000000202947 */ /* 0x000fec0003800000 */
[----:B------:R-:W-:Y:S01]  /*9300*/  ISETP.NE.AND P2, PT, R121, RZ, PT ;  /* 0x000000ff7900720c */ /* 0x000fe20003f45270 */
[----:B0-2---:R-:W-:Y:S01]  /*9310*/  FADD.FTZ R60, R60, R75 ;  /* 0x0000004b3c3c7221 */ /* 0x005fe20000010000 */
[----:B------:R-:W-:Y:S01]  /*9320*/  FADD.FTZ R61, R61, R76 ;  /* 0x0000004c3d3d7221 */ /* 0x000fe20000010000 */
[----:B-1----:R-:W-:Y:S01]  /*9330*/  FADD.FTZ R62, R62, R81 ;  /* 0x000000513e3e7221 */ /* 0x002fe20000010000 */
[----:B----4-:R-:W-:-:S09]  /*9340*/  FADD.FTZ R63, R63, R78 ;  /* 0x0000004e3f3f7221 */ /* 0x010fd20000010000 */
[----:B------:R-:W-:-:S04]  /*9350*/  @!P2 SHF.R.U32.HI R74, RZ, 0x1, R126 ;  /* 0x00000001ff4aa819 */ /* 0x000fc8000001167e */
[----:B------:R-:W-:-:S05]  /*9360*/  @!P2 LOP3.LUT R74, R74, 0x1f0, RZ, 0xc0, !PT ;  /* 0x000001f04a4aa812 */ /* 0x000fca00078ec0ff */
[----:B------:R0:W-:Y:S02]  /*9370*/  @!P2 STS.128 [R74+UR27+0x10a0], R60 ;  /* 0x0010a03c4a00a988 */ /* 0x0001e40008000c1b */
.L_x_3425:
[----:B------:R-:W-:Y:S05]  /*9380*/  BSYNC.RECONVERGENT B0 ;  /* 0x0000000000007941 */ /* 0x000fea0003800200 */
.L_x_3424:
        /* <DEDUP_REMOVED lines=21> */
[----:B------:R-:W5:Y:S01]  /*94e0*/  LDS.128 R64, [UR27+0x10b0] ;  /* 0x0010b01bff407984 */ /* 0x000f620008000c00 */
[----:B------:R-:W-:-:S03]  /*94f0*/  ULEA UR26, UR8, UR27, 0x3 ;  /* 0x0000001b081a7291 */ /* 0x000fc6000f8e18ff */
[----:B------:R-:W3:Y:S01]  /*9500*/  LDS.128 R68, [UR27+0x10c0] ;  /* 0x0010c01bff447984 */ /* 0x000ee20008000c00 */
[----:B------:R-:W-:-:S03]  /*9510*/  PLOP3.LUT P0, PT, PT, PT, UP0, 0x80, 0x8 ;  /* 0x000000000008781c */ /* 0x000fc60003f0f008 */
[----:B0-2---:R-:W0:Y:S10]  /*9520*/  LDS.128 R72, [UR27+0x10d0] ;  /* 0x0010d01bff487984 */ /* 0x005e340008000c00 */
[----:B----4-:R-:W2:Y:S04]  /*9530*/  @P0 LDS.64 R78, [UR26+0x5110] ;  /* 0x0051101aff4e0984 */ /* 0x010ea80008000a00 */
[----:B-1----:R-:W1:Y:S01]  /*9540*/  @P0 LDS.64 R80, [UR26+0x4910] ;  /* 0x0049101aff500984 */ /* 0x002e620008000a00 */
[----:B-----5:R-:W-:Y:S01]  /*9550*/  FADD.FTZ R77, R66, R62 ;  /* 0x0000003e424d7221 */ /* 0x020fe20000010000 */
[----:B------:R-:W-:Y:S01]  /*9560*/  FADD.FTZ R62, R67, R63 ;  /* 0x0000003f433e7221 */ /* 0x000fe20000010000 */
[----:B------:R-:W-:Y:S01]  /*9570*/  FADD.FTZ R63, R64, R60 ;  /* 0x0000003c403f7221 */ /* 0x000fe20000010000 */
[----:B------:R-:W-:Y:S01]  /*9580*/  FADD.FTZ R60, R65, R61 ;  /* 0x0000003d413c7221 */ /* 0x000fe20000010000 */
[----:B---3--:R-:W-:Y:S01]  /*9590*/  FADD.FTZ R77, R77, R70 ;  /* 0x000000464d4d7221 */ /* 0x008fe20000010000 */
[----:B------:R-:W-:Y:S01]  /*95a0*/  FADD.FTZ R62, R62, R71 ;  /* 0x000000473e3e7221 */ /* 0x000fe20000010000 */
[----:B------:R-:W-:Y:S01]  /*95b0*/  FADD.FTZ R63, R63, R68 ;  /* 0x000000443f3f7221 */ /* 0x000fe20000010000 */
[----:B------:R-:W-:Y:S01]  /*95c0*/  FADD.FTZ R60, R60, R69 ;  /* 0x000000453c3c7221 */ /* 0x000fe20000010000 */
[----:B0-----:R-:W-:Y:S01]  /*95d0*/  FADD.FTZ R74, R77, R74 ;  /* 0x0000004a4d4a7221 */ /* 0x001fe20000010000 */
[----:B------:R-:W-:Y:S01]  /*95e0*/  FADD.FTZ R75, R62, R75 ;  /* 0x0000004b3e4b7221 */ /* 0x000fe20000010000 */
[----:B------:R-:W-:Y:S01]  /*95f0*/  FADD.FTZ R72, R63, R72 ;  /* 0x000000483f487221 */ /* 0x000fe20000010000 */
[----:B------:R-:W-:Y:S01]  /*9600*/  FADD.FTZ R73, R60, R73 ;  /* 0x000000493c497221 */ /* 0x000fe20000010000 */
[----:B--2---:R-:W-:Y:S01]  /*9610*/  @P0 FADD.FTZ R74, R74, R78 ;  /* 0x0000004e4a4a0221 */ /* 0x004fe20000010000 */
[----:B------:R-:W-:Y:S01]  /*9620*/  @P0 FADD.FTZ R75, R75, R79 ;  /* 0x0000004f4b4b0221 */ /* 0x000fe20000010000 */
[----:B-1----:R-:W-:Y:S01]  /*9630*/  @P0 FADD.FTZ R72, R72, R80 ;  /* 0x0000005048480221 */ /* 0x002fe20000010000 */
[----:B------:R-:W-:-:S03]  /*9640*/  @P0 FADD.FTZ R73, R73, R81 ;  /* 0x0000005149490221 */ /* 0x000fc60000010000 */
[----:B------:R0:W-:Y:S04]  /*9650*/  STS.64 [UR26+0x5110], R74 ;  /* 0x0051104aff007988 */ /* 0x0001e80008000a1a */
[----:B------:R0:W-:Y:S02]  /*9660*/  STS.64 [UR26+0x4910], R72 ;  /* 0x00491048ff007988 */ /* 0x0001e40008000a1a */
.L_x_3427:
[----:B------:R-:W-:Y:S05]  /*9670*/  BSYNC.RECONVERGENT B0 ;  /* 0x0000000000007941 */ /* 0x000fea0003800200 */
.L_x_3426:
[----:B------:R-:W-:-:S04]  /*9680*/  UIADD3 UR8, UPT, UPT, UR8, 0x1, URZ ;  /* 0x0000000108087890 */ /* 0x000fc8000fffe0ff */
[----:B------:R-:W-:-:S09]  /*9690*/  UISETP.GE.AND UP0, UPT, UR8, UR41, UPT ;  /* 0x000000290800728c */ /* 0x000fd2000bf06270 */
[----:B------:R-:W-:Y:S05]  /*96a0*/  BRA.U !UP0, `(.L_x_3428) ;  /* 0xffffff9d08d07547 */ /* 0x000fea000b83ffff */
.L_x_3394:
[----:B------:R-:W-:Y:S01]  /*96b0*/  BAR.SYNC.DEFER_BLOCKING 0x0 ;  /* 0x0000000000007b1d */ /* 0x000fe20000010000 */
[----:B------:R-:W-:-:S05]  /*96c0*/  F2FP.BF16.F32.PACK_AB R32, R32, R39 ;  /* 0x000000272020723e */ /* 0x000fca00000010ff */
[----:B------:R-:W5:Y:S01]  /*96d0*/  LDCU.64 UR32, c[0x0][0x4f8] ;  /* 0x00009f00ff2077ac */ /* 0x000f620008000a00 */
[----:B------:R-:W-:Y:S01]  /*96e0*/  UIADD3 UR8, UPT, UPT, UR16, -0x1, URZ ;  /* 0xffffffff10087890 */ /* 0x000fe2000fffe0ff */
[----:B------:R-:W0:Y:S01]  /*96f0*/  LDCU.64 UR34, c[0x0][0x500] ;  /* 0x0000a000ff2277ac */ /* 0x000e220008000a00 */
[----:B------:R-:W1:Y:S01]  /*9700*/  LDCU.64 UR36, c[0x0][0x550] ;  /* 0x0000aa00ff2477ac */ /* 0x000e620008000a00 */
[----:B------:R-:W2:Y:S04]  /*9710*/  LDG.E.128 R4, desc[UR24][R192.64] ;  /* 0x00000018c0047981 */ /* 0x000ea8000c1e1d00 */
[----:B------:R-:W3:Y:S01]  /*9720*/  LDG.E.128 R12, desc[UR24][R192.64+0x200] ;  /* 0x00020018c00c7981 */ /* 0x000ee2000c1e1d00 */
[----:B------:R-:W-:Y:S02]  /*9730*/  USHF.L.U32 UR28, UR8, 0xb, URZ ;  /* 0x0000000b081c7899 */ /* 0x000fe400080006ff */
[----:B------:R-:W-:-:S02]  /*9740*/  UIADD3 UR18, UP1, UPT, UR18, -0x1000, URZ ;  /* 0xfffff00012127890 */ /* 0x000fc4000ff3e0ff */
[----:B------:R-:W-:Y:S02]  /*9750*/  USHF.R.S32.HI UR29, URZ, 0x1f, UR28 ;  /* 0x0000001fff1d7899 */ /* 0x000fe4000801141c */
[----:B------:R-:W-:Y:S02]  /*9760*/  UIADD3 UR20, UP2, UPT, UR20, -0x1000, URZ ;  /* 0xfffff00014147890 */ /* 0x000fe4000ff5e0ff */
[----:B-----5:R-:W-:Y:S02]  /*9770*/  UIMAD.WIDE.U32 UR26, UR30, UR32, UR28 ;  /* 0x000000201e1a72a5 */ /* 0x020fe4000f8e001c */
[----:B------:R-:W-:Y:S02]  /*9780*/  UIADD3.X UR19, UPT, UPT, UR19, -0x1, URZ, UP1, !UPT ;  /* 0xffffffff13137890 */ /* 0x000fe40008ffe4ff */
[----:B------:R-:W-:Y:S01]  /*9790*/  UIMAD UR27, UR30, UR33, UR27 ;  /* 0x000000211e1b72a4 */ /* 0x000fe2000f8e021b */
[----:B------:R-:W5:Y:S03]  /*97a0*/  LDCU.64 UR32, c[0x0][0x520] ;  /* 0x0000a400ff2077ac */ /* 0x000f660008000a00 */
[----:B0-----:R-:W-:-:S02]  /*97b0*/  UIMAD.WIDE.U32 UR26, UR9, UR34, UR26 ;  /* 0x00000022091a72a5 */ /* 0x001fc4000f8e001a */
[----:B------:R-:W-:Y:S02]  /*97c0*/  UIADD3.X UR21, UPT, UPT, UR21, -0x1, URZ, UP2, !UPT ;  /* 0xffffffff15157890 */ /* 0x000fe400097fe4ff */
[----:B------:R-:W-:Y:S02]  /*97d0*/  UIMAD UR31, UR9, UR35, UR27 ;  /* 0x00000023091f72a4 */ /* 0x000fe4000f8e021b */
[----:B-1----:R-:W-:Y:S01]  /*97e0*/  ULEA UR27, UP0, UR26, UR36, 0x1 ;  /* 0x000000241a1b7291 */ /* 0x002fe2000f8008ff */
[----:B------:R-:W0:Y:S03]  /*97f0*/  LDCU.64 UR34, c[0x0][0x560] ;  /* 0x0000ac00ff2277ac */ /* 0x000e260008000a00 */
[----:B------:R-:W-:Y:S01]  /*9800*/  ULEA.HI.X UR26, UR26, UR37, UR31, 0x1, UP0 ;  /* 0x000000251a1a7291 */ /* 0x000fe200080f0c1f */
[----:B--2---:R-:W-:Y:S04]  /*9810*/  STS.128 [R120], R4 ;  /* 0x0000000478007388 */ /* 0x004fe80000000c00 */
[----:B---3--:R-:W-:Y:S01]  /*9820*/  STS.128 [R120+0x200], R12 ;  /* 0x0002000c78007388 */ /* 0x008fe20000000c00 */
[----:B------:R-:W-:-:S03]  /*9830*/  NOP ;  /* 0x0000000000007918 */ /* 0x000fc60000000000 */
[----:B------:R-:W1:Y:S04]  /*9840*/  LDS.128 R8, [R119] ;  /* 0x0000000077087984 */ /* 0x000e680000000c00 */
[----:B------:R-:W2:Y:S01]  /*9850*/  LDS.128 R4, [R119+0x10] ;  /* 0x0000100077047984 */ /* 0x000ea20000000c00 */
[C---:B-1----:R-:W-:Y:S02]  /*9860*/  SHF.L.U32 R0, R8.reuse, 0x10, RZ ;  /* 0x0000001008007819 */ /* 0x042fe400000006ff */
[----:B------:R-:W-:Y:S02]  /*9870*/  PRMT R8, R8, 0x7632, R8 ;  /* 0x0000763208087816 */ /* 0x000fe40000000008 */
[----:B------:R-:W-:Y:S01]  /*9880*/  SHF.L.U32 R2, R10, 0x10, RZ ;  /* 0x000000100a027819 */ /* 0x000fe200000006ff */
[----:B------:R-:W-:Y:S01]  /*9890*/  FADD.FTZ R3, R0, UR7 ;  /* 0x0000000700037e21 */ /* 0x000fe20008010000 */
[----:B------:R-:W-:-:S02]  /*98a0*/  SHF.L.U32 R8, R8, 0x10, RZ ;  /* 0x0000001008087819 */ /* 0x000fc400000006ff */
[----:B------:R-:W-:Y:S01]  /*98b0*/  SHF.L.U32 R0, R9, 0x10, RZ ;  /* 0x0000001009007819 */ /* 0x000fe200000006ff */
[----:B------:R-:W-:Y:S01]  /*98c0*/  FADD.FTZ R12, R2, UR7 ;  /* 0x00000007020c7e21 */ /* 0x000fe20008010000 */
[----:B------:R-:W-:Y:S01]  /*98d0*/  BAR.SYNC.DEFER_BLOCKING 0x0 ;  /* 0x0000000000007b1d */ /* 0x000fe20000010000 */
[----:B------:R-:W-:Y:S01]  /*98e0*/  FADD.FTZ R2, R8, UR7 ;  /* 0x0000000708027e21 */ /* 0x000fe20008010000 */
[----:B------:R-:W-:Y:S01]  /*98f0*/  FSETP.GTU.FTZ.AND P6, PT, R3, 20, PT ;  /* 0x41a000000300780b */ /* 0x000fe20003fdc000 */
[----:B------:R-:W-:Y:S01]  /*9900*/  FADD.FTZ R16, R0, UR7 ;  /* 0x0000000700107e21 */ /* 0x000fe20008010000 */
[----:B------:R-:W-:Y:S02]  /*9910*/  SHF.L.U32 R13, R11, 0x10, RZ ;  /* 0x000000100b0d7819 */ /* 0x000fe400000006ff */
[----:B------:R-:W-:Y:S02]  /*9920*/  FSETP.GTU.FTZ.AND P4, PT, R2, 20, PT ;  /* 0x41a000000200780b */ /* 0x000fe40003f9c000 */
[----:B------:R-:W-:Y:S01]  /*9930*/  FSETP.GTU.FTZ.AND P5, PT, R16, 20, PT ;  /* 0x41a000001000780b */ /* 0x000fe20003fbc000 */
[----:B------:R-:W-:Y:S01]  /*9940*/  FADD.FTZ R15, R13, UR7 ;  /* 0x000000070d0f7e21 */ /* 0x000fe20008010000 */
[----:B------:R-:W-:-:S02]  /*9950*/  PRMT R10, R10, 0x7632, R10 ;  /* 0x000076320a0a7816 */ /* 0x000fc4000000000a */
[----:B------:R-:W-:Y:S02]  /*9960*/  PRMT R9, R9, 0x7632, R9 ;  /* 0x0000763209097816 */ /* 0x000fe40000000009 */
[----:B------:R-:W-:Y:S01]  /*9970*/  FSETP.GTU.FTZ.AND P2, PT, R15, 20, PT ;  /* 0x41a000000f00780b */ /* 0x000fe20003f5c000 */
[----:B------:R-:W-:Y:S01]  /*9980*/  @!P6 FMUL.FTZ R0, R3, -1.4426950216293334961 ;  /* 0xbfb8aa3b0300e820 */ /* 0x000fe20000410000 */
[----:B------:R-:W-:Y:S02]  /*9990*/  SHF.L.U32 R10, R10, 0x10, RZ ;  /* 0x000000100a0a7819 */ /* 0x000fe400000006ff */
[----:B------:R-:W-:Y:S01]  /*99a0*/  SHF.L.U32 R9, R9, 0x10, RZ ;  /* 0x0000001009097819 */ /* 0x000fe200000006ff */
[----:B------:R-:W-:Y:S01]  /*99b0*/  @!P4 FMUL.FTZ R3, R2, -1.4426950216293334961 ;  /* 0xbfb8aa3b0203c820 */ /* 0x000fe20000410000 */
[----:B------:R-:W-:Y:S01]  /*99c0*/  PRMT R11, R11, 0x7632, R11 ;  /* 0x000076320b0b7816 */ /* 0x000fe2000000000b */
[----:B------:R-:W1:Y:S01]  /*99d0*/  @!P6 MUFU.EX2 R0, R0 ;  /* 0x000000000000e308 */ /* 0x000e620000000800 */
[----:B------:R-:W-:Y:S01]  /*99e0*/  @!P5 FMUL.FTZ R8, R16, -1.4426950216293334961 ;  /* 0xbfb8aa3b1008d820 */ /* 0x000fe20000410000 */
[----:B------:R-:W-:Y:S01]  /*99f0*/  FADD.FTZ R9, R9, UR7 ;  /* 0x0000000709097e21 */ /* 0x000fe20008010000 */
[----:B------:R-:W-:-:S02]  /*9a00*/  SHF.L.U32 R11, R11, 0x10, RZ ;  /* 0x000000100b0b7819 */ /* 0x000fc400000006ff */
[----:B--2---:R-:W-:Y:S02]  /*9a10*/  SHF.L.U32 R13, R4, 0x10, RZ ;  /* 0x00000010040d7819 */ /* 0x004fe400000006ff */
[----:B------:R-:W-:Y:S01]  /*9a20*/  FSETP.GTU.FTZ.AND P3, PT, R12, 20, PT ;  /* 0x41a000000c00780b */ /* 0x000fe20003f7c000 */
[----:B------:R-:W2:Y:S01]  /*9a30*/  @!P4 MUFU.EX2 R3, R3 ;  /* 0x000000030003c308 */ /* 0x000ea20000000800 */
[----:B------:R-:W-:Y:S01]  /*9a40*/  PRMT R4, R4, 0x7632, R4 ;  /* 0x0000763204047816 */ /* 0x000fe20000000004 */
[----:B------:R-:W-:-:S03]  /*9a50*/  FADD.FTZ R16, R13, UR7 ;  /* 0x000000070d107e21 */ /* 0x000fc60008010000 */
[----:B------:R-:W-:Y:S02]  /*9a60*/  SHF.L.U32 R4, R4, 0x10, RZ ;  /* 0x0000001004047819 */ /* 0x000fe400000006ff */
[----:B------:R-:W-:Y:S01]  /*9a70*/  FSETP.GTU.FTZ.AND P1, PT, R16, 20, PT ;  /* 0x41a000001000780b */ /* 0x000fe20003f3c000 */
[----:B------:R-:W3:Y:S01]  /*9a80*/  @!P5 MUFU.EX2 R8, R8 ;  /* 0x000000080008d308 */ /* 0x000ee20000000800 */
[----:B-1----:R-:W-:Y:S01]  /*9a90*/  @!P6 FADD.FTZ R2, R0, 1 ;  /* 0x3f8000000002e421 */ /* 0x002fe20000010000 */
[----:B------:R-:W-:Y:S02]  /*9aa0*/  FADD.FTZ R4, R4, UR7 ;  /* 0x0000000704047e21 */ /* 0x000fe40008010000 */
[----:B------:R-:W-:-:S04]  /*9ab0*/  @!P3 FMUL.FTZ R12, R12, -1.4426950216293334961 ;  /* 0xbfb8aa3b0c0cb820 */ /* 0x000fc80000410000 */
[----:B------:R1:W4:Y:S01]  /*9ac0*/  @!P6 MUFU.RCP R14, R2 ;  /* 0x00000002000ee308 */ /* 0x0003220000001000 */
[----:B--2---:R-:W-:-:S07]  /*9ad0*/  @!P4 FADD.FTZ R3, R3, 1 ;  /* 0x3f8000000303c421 */ /* 0x004fce0000010000 */
[----:B------:R-:W2:Y:S01]  /*9ae0*/  @!P4 MUFU.RCP R3, R3 ;  /* 0x000000030003c308 */ /* 0x000ea20000001000 */
[----:B---3--:R-:W-:Y:S01]  /*9af0*/  @!P5 FADD.FTZ R0, R8, 1 ;  /* 0x3f8000000800d421 */ /* 0x008fe20000010000 */
[----:B-1----:R-:W-:Y:S01]  /*9b00*/  @!P2 FMUL.FTZ R2, R15, -1.4426950216293334961 ;  /* 0xbfb8aa3b0f02a820 */ /* 0x002fe20000410000 */
[----:B------:R-:W-:Y:S01]  /*9b10*/  FADD.FTZ R15, R11, UR7 ;  /* 0x000000070b0f7e21 */ /* 0x000fe20008010000 */
[C---:B------:R-:W-:Y:S02]  /*9b20*/  SHF.L.U32 R8, R5.reuse, 0x10, RZ ;  /* 0x0000001005087819 */ /* 0x040fe400000006ff */
[----:B------:R-:W-:Y:S02]  /*9b30*/  PRMT R5, R5, 0x7632, R5 ;  /* 0x0000763205057816 */ /* 0x000fe40000000005 */
[----:B------:R-:W1:Y:S01]  /*9b40*/  @!P5 MUFU.RCP R0, R0 ;  /* 0x000000000000d308 */ /* 0x000e620000001000 */
[----:B----4-:R-:W-:Y:S01]  /*9b50*/  @!P6 FMUL.FTZ R59, R59, R14 ;  /* 0x0000000e3b3be220 */ /* 0x010fe20000410000 */
[----:B------:R-:W-:Y:S01]  /*9b60*/  FADD.FTZ R14, R10, UR7 ;  /* 0x000000070a0e7e21 */ /* 0x000fe20008010000 */
[----:B------:R-:W-:Y:S01]  /*9b70*/  FSETP.GTU.FTZ.AND P6, PT, R9, 20, PT ;  /* 0x41a000000900780b */ /* 0x000fe20003fdc000 */
[----:B------:R-:W-:Y:S01]  /*9b80*/  FADD.FTZ R17, R8, UR7 ;  /* 0x0000000708117e21 */ /* 0x000fe20008010000 */
[----:B------:R-:W-:Y:S01]  /*9b90*/  @!P1 FMUL.FTZ R8, R16, -1.4426950216293334961 ;  /* 0xbfb8aa3b10089820 */ /* 0x000fe20000410000 */
[----:B------:R-:W-:-:S02]  /*9ba0*/  SHF.L.U32 R5, R5, 0x10, RZ ;  /* 0x0000001005057819 */ /* 0x000fc400000006ff */
[----:B------:R3:W4:Y:S01]  /*9bb0*/  @!P2 MUFU.EX2 R13, R2 ;  /* 0x00000002000da308 */ /* 0x0007220000000800 */
[----:B--2---:R-:W-:Y:S01]  /*9bc0*/  @!P4 FMUL.FTZ R84, R84, R3 ;  /* 0x000000035454c220 */ /* 0x004fe20000410000 */
[----:B------:R-:W-:Y:S02]  /*9bd0*/  FSETP.GTU.FTZ.AND P4, PT, R14, 20, PT ;  /* 0x41a000000e00780b */ /* 0x000fe40003f9c000 */
[----:B------:R-:W-:-:S04]  /*9be0*/  FSETP.GTU.FTZ.AND P0, PT, R17, 20, PT ;  /* 0x41a000001100780b */ /* 0x000fc80003f1c000 */
[----:B------:R-:W2:Y:S01]  /*9bf0*/  @!P3 MUFU.EX2 R12, R12 ;  /* 0x0000000c000cb308 */ /* 0x000ea20000000800 */
[----:B-1----:R-:W-:Y:S01]  /*9c00*/  @!P5 FMUL.FTZ R85, R85, R0 ;  /* 0x000000005555d220 */ /* 0x002fe20000410000 */
[----:B------:R-:W-:Y:S01]  /*9c10*/  FSETP.GTU.FTZ.AND P5, PT, R15, 20, PT ;  /* 0x41a000000f00780b */ /* 0x000fe20003fbc000 */
[----:B------:R-:W-:-:S04]  /*9c20*/  @!P6 FMUL.FTZ R0, R9, -1.4426950216293334961 ;  /* 0xbfb8aa3b0900e820 */ /* 0x000fc80000410000 */
[----:B------:R-:W-:Y:S01]  /*9c30*/  @!P4 FMUL.FTZ R3, R14, -1.4426950216293334961 ;  /* 0xbfb8aa3b0e03c820 */ /* 0x000fe20000410000 */
[----:B------:R-:W1:Y:S01]  /*9c40*/  @!P1 MUFU.EX2 R10, R8 ;  /* 0x00000008000a9308 */ /* 0x000e620000000800 */
[----:B---3--:R-:W-:Y:S01]  /*9c50*/  @!P0 FMUL.FTZ R2, R17, -1.4426950216293334961 ;  /* 0xbfb8aa3b11028820 */ /* 0x008fe20000410000 */
[----:B----4-:R-:W-:-:S05]  /*9c60*/  @!P2 FADD.FTZ R13, R13, 1 ;  /* 0x3f8000000d0da421 */ /* 0x010fca0000010000 */
[----:B------:R-:W-:Y:S01]  /*9c70*/  @!P5 FMUL.FTZ R9, R15, -1.4426950216293334961 ;  /* 0xbfb8aa3b0f09d820 */ /* 0x000fe20000410000 */
[----:B------:R-:W3:Y:S01]  /*9c80*/  @!P4 MUFU.EX2 R3, R3 ;  /* 0x000000030003c308 */ /* 0x000ee20000000800 */
[----:B--2---:R-:W-:-:S07]  /*9c90*/  @!P3 FADD.FTZ R12, R12, 1 ;  /* 0x3f8000000c0cb421 */ /* 0x004fce0000010000 */
[----:B------:R-:W2:Y:S01]  /*9ca0*/  @!P6 MUFU.EX2 R0, R0 ;  /* 0x000000000000e308 */ /* 0x000ea20000000800 */
[----:B-1----:R-:W-:-:S07]  /*9cb0*/  @!P1 FADD.FTZ R10, R10, 1 ;  /* 0x3f8000000a0a9421 */ /* 0x002fce0000010000 */
[----:B------:R-:W1:Y:S01]  /*9cc0*/  @!P5 MUFU.EX2 R9, R9 ;  /* 0x000000090009d308 */ /* 0x000e620000000800 */
[----:B---3--:R-:W-:-:S07]  /*9cd0*/  @!P4 FADD.FTZ R8, R3, 1 ;  /* 0x3f8000000308c421 */ /* 0x008fce0000010000 */
[----:B------:R2:W3:Y:S08]  /*9ce0*/  @!P0 MUFU.EX2 R11, R2 ;  /* 0x00000002000b8308 */ /* 0x0004f00000000800 */
[----:B------:R4:W5:Y:S01]  /*9cf0*/  @!P4 MUFU.RCP R17, R8 ;  /* 0x000000080011c308 */ /* 0x0009620000001000 */
[----:B--2---:R-:W-:Y:S01]  /*9d00*/  @!P6 FADD.FTZ R2, R0, 1 ;  /* 0x3f8000000002e421 */ /* 0x004fe20000010000 */
[C---:B------:R-:W-:Y:S01]  /*9d10*/  SHF.L.U32 R0, R6.reuse, 0x10, RZ ;  /* 0x0000001006007819 */ /* 0x040fe200000006ff */
[----:B-1----:R-:W-:Y:S01]  /*9d20*/  @!P5 FADD.FTZ R9, R9, 1 ;  /* 0x3f8000000909d421 */ /* 0x002fe20000010000 */
[----:B------:R-:W-:-:S03]  /*9d30*/  PRMT R6, R6, 0x7632, R6 ;  /* 0x0000763206067816 */ /* 0x000fc60000000006 */
[----:B------:R-:W-:Y:S01]  /*9d40*/  FADD.FTZ R3, R0, UR7 ;  /* 0x0000000700037e21 */ /* 0x000fe20008010000 */
[----:B------:R1:W2:Y:S01]  /*9d50*/  @!P6 MUFU.RCP R15, R2 ;  /* 0x00000002000fe308 */ /* 0x0002a20000001000 */
[----:B------:R-:W-:Y:S01]  /*9d60*/  SHF.L.U32 R0, R7, 0x10, RZ ;  /* 0x0000001007007819 */ /* 0x000fe200000006ff */
[----:B---3--:R-:W-:Y:S01]  /*9d70*/  @!P0 FADD.FTZ R11, R11, 1 ;  /* 0x3f8000000b0b8421 */ /* 0x008fe20000010000 */
[----:B------:R-:W-:Y:S02]  /*9d80*/  PRMT R7, R7, 0x7632, R7 ;  /* 0x0000763207077816 */ /* 0x000fe40000000007 */
[----:B------:R-:W-:Y:S01]  /*9d90*/  SHF.L.U32 R6, R6, 0x10, RZ ;  /* 0x0000001006067819 */ /* 0x000fe200000006ff */
[----:B----4-:R-:W-:Y:S01]  /*9da0*/  FADD.FTZ R8, R0, UR7 ;  /* 0x0000000700087e21 */ /* 0x010fe20008010000 */
[----:B------:R-:W-:Y:S01]  /*9db0*/  SHF.L.U32 R7, R7, 0x10, RZ ;  /* 0x0000001007077819 */ /* 0x000fe200000006ff */
[----:B------:R3:W4:Y:S01]  /*9dc0*/  @!P2 MUFU.RCP R14, R13 ;  /* 0x0000000d000ea308 */ /* 0x0007220000001000 */
[----:B-1----:R-:W-:Y:S01]  /*9dd0*/  FADD.FTZ R2, R5, UR7 ;  /* 0x0000000705027e21 */ /* 0x002fe20008010000 */
[----:B-----5:R-:W-:Y:S01]  /*9de0*/  @!P4 FMUL.FTZ R90, R90, R17 ;  /* 0x000000115a5ac220 */ /* 0x020fe20000410000 */
[----:B------:R-:W-:Y:S01]  /*9df0*/  FSETP.GTU.FTZ.AND P4, PT, R8, 20, PT ;  /* 0x41a000000800780b */ /* 0x000fe20003f9c000 */
[----:B------:R-:W-:Y:S01]  /*9e00*/  FADD.FTZ R6, R6, UR7 ;  /* 0x0000000706067e21 */ /* 0x000fe20008010000 */
[----:B------:R-:W-:-:S03]  /*9e10*/  FADD.FTZ R7, R7, UR7 ;  /* 0x0000000707077e21 */ /* 0x000fc60008010000 */
[----:B------:R-:W1:Y:S01]  /*9e20*/  @!P3 MUFU.RCP R12, R12 ;  /* 0x0000000c000cb308 */ /* 0x000e620000001000 */
[----:B--2---:R-:W-:Y:S01]  /*9e30*/  @!P6 FMUL.FTZ R88, R88, R15 ;  /* 0x0000000f5858e220 */ /* 0x004fe20000410000 */
[----:B------:R-:W-:Y:S02]  /*9e40*/  FSETP.GTU.FTZ.AND P6, PT, R3, 20, PT ;  /* 0x41a000000300780b */ /* 0x000fe40003fdc000 */
[----:B------:R-:W-:Y:S02]  /*9e50*/  F2FP.BF16.F32.PACK_AB R15, R33, R42 ;  /* 0x0000002a210f723e */ /* 0x000fe400000010ff */
[----:B---3--:R-:W-:Y:S02]  /*9e60*/  F2FP.BF16.F32.PACK_AB R13, R35, R44 ;  /* 0x0000002c230d723e */ /* 0x008fe400000010ff */
[----:B------:R-:W2:Y:S01]  /*9e70*/  @!P5 MUFU.RCP R9, R9 ;  /* 0x000000090009d308 */ /* 0x000ea20000001000 */
[----:B----4-:R-:W-:Y:S01]  /*9e80*/  @!P2 FMUL.FTZ R89, R89, R14 ;  /* 0x0000000e5959a220 */ /* 0x010fe20000410000 */
[----:B------:R-:W-:Y:S01]  /*9e90*/  FSETP.GTU.FTZ.AND P2, PT, R2, 20, PT ;  /* 0x41a000000200780b */ /* 0x000fe20003f5c000 */
[----:B------:R-:W-:Y:S01]  /*9ea0*/  @!P4 FMUL.FTZ R5, R8, -1.4426950216293334961 ;  /* 0xbfb8aa3b0805c820 */ /* 0x000fe20000410000 */
[----:B------:R-:W-:-:S02]  /*9eb0*/  F2FP.BF16.F32.PACK_AB R14, R34, R41 ;  /* 0x00000029220e723e */ /* 0x000fc400000010ff */
[----:B------:R-:W-:Y:S01]  /*9ec0*/  F2FP.BF16.F32.PACK_AB R35, R29, R38 ;  /* 0x000000261d23723e */ /* 0x000fe200000010ff */
[----:B------:R-:W-:Y:S01]  /*9ed0*/  @!P6 FMUL.FTZ R0, R3, -1.4426950216293334961 ;  /* 0xbfb8aa3b0300e820 */ /* 0x000fe20000410000 */
[----:B------:R-:W3:Y:S01]  /*9ee0*/  @!P1 MUFU.RCP R10, R10 ;  /* 0x0000000a000a9308 */ /* 0x000ee20000001000 */
[----:B-1----:R-:W-:Y:S01]  /*9ef0*/  @!P3 FMUL.FTZ R87, R87, R12 ;  /* 0x0000000c5757b220 */ /* 0x002fe20000410000 */
[----:B------:R-:W-:Y:S02]  /*9f00*/  F2FP.BF16.F32.PACK_AB R12, R36, R43 ;  /* 0x0000002b240c723e */ /* 0x000fe400000010ff */
[----:B------:R-:W-:Y:S02]  /*9f10*/  F2FP.BF16.F32.PACK_AB R34, R30, R37 ;  /* 0x000000251e22723e */ /* 0x000fe400000010ff */
[----:B------:R-:W-:Y:S01]  /*9f20*/  F2FP.BF16.F32.PACK_AB R33, R31, R40 ;  /* 0x000000281f21723e */ /* 0x000fe200000010ff */
[----:B------:R-:W-:Y:S01]  /*9f30*/  STS.128 [R119], R12 ;  /* 0x0000000c77007388 */ /* 0x000fe20000000c00 */
[----:B------:R-:W-:Y:S01]  /*9f40*/  FSETP.GTU.FTZ.AND P3, PT, R4, 20, PT ;  /* 0x41a000000400780b */ /* 0x000fe20003f7c000 */
[----:B--2---:R-:W-:Y:S01]  /*9f50*/  @!P5 FMUL.FTZ R92, R92, R9 ;  /* 0x000000095c5cd220 */ /* 0x004fe20000410000 */
[----:B------:R-:W-:Y:S01]  /*9f60*/  FSETP.GTU.FTZ.AND P5, PT, R6, 20, PT ;  /* 0x41a000000600780b */ /* 0x000fe20003fbc000 */
[----:B------:R-:W-:Y:S01]  /*9f70*/  STS.128 [R119+0x10], R32 ;  /* 0x0000102077007388 */ /* 0x000fe20000000c00 */
[----:B------:R1:W2:Y:S01]  /*9f80*/  @!P0 MUFU.RCP R16, R11 ;  /* 0x0000000b00108308 */ /* 0x0002a20000001000 */
[----:B------:R-:W-:Y:S01]  /*9f90*/  NOP ;  /* 0x0000000000007918 */ /* 0x000fe20000000000 */
[----:B---3--:R-:W-:Y:S01]  /*9fa0*/  @!P1 FMUL.FTZ R93, R93, R10 ;  /* 0x0000000a5d5d9220 */ /* 0x008fe20000410000 */
[----:B------:R-:W-:Y:S01]  /*9fb0*/  FSETP.GTU.FTZ.AND P1, PT, R7, 20, PT ;  /* 0x41a000000700780b */ /* 0x000fe20003f3c000 */
[----:B-1----:R-:W1:Y:S01]  /*9fc0*/  LDS.128 R8, [R120] ;  /* 0x0000000078087984 */ /* 0x002e620000000c00 */
[----:B------:R-:W-:-:S03]  /*9fd0*/  @!P2 FMUL.FTZ R2, R2, -1.4426950216293334961 ;  /* 0xbfb8aa3b0202a820 */ /* 0x000fc60000410000 */
[----:B------:R3:W4:Y:S01]  /*9fe0*/  @!P6 MUFU.EX2 R3, R0 ;  /* 0x000000000003e308 */ /* 0x0007220000000800 */
[----:B------:R-:W-:Y:S01]  /*9ff0*/  IADD3 R29, PT, PT, R125, R124, RZ ;  /* 0x0000007c7d1d7210 */ /* 0x000fe20007ffe0ff */
[----:B------:R-:W5:Y:S01]  /*a000*/  LDS.128 R12, [R120+0x200] ;  /* 0x00020000780c7984 */ /* 0x000f620000000c00 */
[----:B------:R-:W-:Y:S01]  /*a010*/  F2FP.BF16.F32.PACK_AB R18, R90, R87 ;  /* 0x000000575a12723e */ /* 0x000fe200000010ff */
[----:B--2---:R-:W-:Y:S01]  /*a020*/  @!P0 FMUL.FTZ R95, R95, R16 ;  /* 0x000000105f5f8220 */ /* 0x004fe20000410000 */
[----:B------:R-:W-:-:S03]  /*a030*/  F2FP.BF16.F32.PACK_AB R16, R84, R59 ;  /* 0x0000003b5410723e */ /* 0x000fc600000010ff */
[----:B------:R-:W2:Y:S01]  /*a040*/  @!P2 MUFU.EX2 R2, R2 ;  /* 0x000000020002a308 */ /* 0x000ea20000000800 */
[----:B---3--:R-:W-:Y:S01]  /*a050*/  @!P3 FMUL.FTZ R0, R4, -1.4426950216293334961 ;  /* 0xbfb8aa3b0400b820 */ /* 0x008fe20000410000 */
[----:B------:R-:W-:Y:S01]  /*a060*/  @!P5 FMUL.FTZ R4, R6, -1.4426950216293334961 ;  /* 0xbfb8aa3b0604d820 */ /* 0x000fe20000410000 */
[----:B------:R-:W-:-:S05]  /*a070*/  @!P1 FMUL.FTZ R6, R7, -1.4426950216293334961 ;  /* 0xbfb8aa3b07069820 */ /* 0x000fca0000410000 */
[----:B------:R-:W3:Y:S01]  /*a080*/  @!P4 MUFU.EX2 R5, R5 ;  /* 0x000000050005c308 */ /* 0x000ee20000000800 */
[----:B----4-:R-:W-:-:S07]  /*a090*/  @!P6 FADD.FTZ R3, R3, 1 ;  /* 0x3f8000000303e421 */ /* 0x010fce0000010000 */
[----:B------:R-:W4:Y:S01]  /*a0a0*/  @!P5 MUFU.EX2 R4, R4 ;  /* 0x000000040004d308 */ /* 0x000f220000000800 */
[----:B--2---:R-:W-:-:S07]  /*a0b0*/  @!P2 FADD.FTZ R2, R2, 1 ;  /* 0x3f8000000202a421 */ /* 0x004fce0000010000 */
[----:B------:R-:W2:Y:S01]  /*a0c0*/  @!P1 MUFU.EX2 R6, R6 ;  /* 0x0000000600069308 */ /* 0x000ea20000000800 */
[----:B---3--:R-:W-:-:S07]  /*a0d0*/  @!P4 FADD.FTZ R5, R5, 1 ;  /* 0x3f8000000505c421 */ /* 0x008fce0000010000 */
[----:B------:R-:W3:Y:S01]  /*a0e0*/  @!P3 MUFU.EX2 R0, R0 ;  /* 0x000000000000b308 */ /* 0x000ee20000000800 */
[----:B----4-:R-:W-:-:S07]  /*a0f0*/  @!P5 FADD.FTZ R4, R4, 1 ;  /* 0x3f8000000404d421 */ /* 0x010fce0000010000 */
[----:B------:R4:W0:Y:S01]  /*a100*/  @!P6 MUFU.RCP R19, R3 ;  /* 0x000000030013e308 */ /* 0x0008220000001000 */
[----:B--2---:R-:W-:-:S07]  /*a110*/  @!P1 FADD.FTZ R6, R6, 1 ;  /* 0x3f80000006069421 */ /* 0x004fce0000010000 */
[----:B------:R2:W1:Y:S01]  /*a120*/  @!P2 MUFU.RCP R17, R2 ;  /* 0x000000020011a308 */ /* 0x0004620000001000 */
[----:B----4-:R-:W-:Y:S01]  /*a130*/  MOV R3, UR26 ;  /* 0x0000001a00037c02 */ /* 0x010fe20008000f00 */
[----:B---3--:R-:W-:-:S06]  /*a140*/  @!P3 FADD.FTZ R0, R0, 1 ;  /* 0x3f8000000000b421 */ /* 0x008fcc0000010000 */
[----:B------:R-:W3:Y:S01]  /*a150*/  @!P4 MUFU.RCP R5, R5 ;  /* 0x000000050005c308 */ /* 0x000ee20000001000 */
[----:B--2---:R-:W-:Y:S01]  /*a160*/  MOV R2, UR27 ;  /* 0x0000001b00027c02 */ /* 0x004fe20008000f00 */
[----:B0-----:R-:W-:Y:S01]  /*a170*/  @!P6 FMUL.FTZ R98, R98, R19 ;  /* 0x000000136262e220 */ /* 0x001fe20000410000 */
[----:B------:R-:W0:Y:S01]  /*a180*/  LDCU.64 UR26, c[0x0][0x518] ;  /* 0x0000a300ff1a77ac */ /* 0x000e220008000a00 */
[----:B------:R-:W-:Y:S02]  /*a190*/  F2FP.BF16.F32.PACK_AB R19, R92, R89 ;  /* 0x000000595c13723e */ /* 0x000fe400000010ff */
[----:B------:R-:W-:Y:S02]  /*a1a0*/  IMAD.WIDE.U32 R2, R29, 0x10, R2 ;  /* 0x000000101d027825 */ /* 0x000fe400078e0002 */
[----:B------:R2:W4:Y:S02]  /*a1b0*/  @!P3 MUFU.RCP R7, R0 ;  /* 0x000000000007b308 */ /* 0x0005240000001000 */
[----:B-1----:R-:W-:Y:S01]  /*a1c0*/  @!P2 FMUL.FTZ R96, R96, R17 ;  /* 0x000000116060a220 */ /* 0x002fe20000410000 */
[----:B------:R-:W-:Y:S01]  /*a1d0*/  F2FP.BF16.F32.PACK_AB R17, R88, R85 ;  /* 0x000000555811723e */ /* 0x000fe200000010ff */
[----:B------:R-:W-:Y:S03]  /*a1e0*/  STG.E.128 desc[UR24][R2.64], R8 ;  /* 0x0000000802007986 */ /* 0x000fe6000c101d18 */
[----:B------:R-:W-:Y:S01]  /*a1f0*/  F2FP.BF16.F32.PACK_AB R21, R96, R95 ;  /* 0x0000005f6015723e */ /* 0x000fe200000010ff */
[----:B-----5:R1:W-:Y:S01]  /*a200*/  STG.E.128 desc[UR24][R2.64+0x200], R12 ;  /* 0x0002000c02007986 */ /* 0x0203e2000c101d18 */
[----:B------:R-:W5:Y:S01]  /*a210*/  @!P5 MUFU.RCP R4, R4 ;  /* 0x000000040004d308 */ /* 0x000f620000001000 */
[----:B---3--:R-:W-:Y:S01]  /*a220*/  @!P4 FMUL.FTZ R100, R100, R5 ;  /* 0x000000056464c220 */ /* 0x008fe20000410000 */
[----:B------:R-:W-:Y:S01]  /*a230*/  FADD.FTZ R5, R59, R128 ;  /* 0x000000803b057221 */ /* 0x000fe20000010000 */
[----:B------:R-:W-:Y:S01]  /*a240*/  BAR.SYNC.DEFER_BLOCKING 0x0 ;  /* 0x0000000000007b1d */ /* 0x000fe20000010000 */
[----:B0-----:R-:W-:-:S02]  /*a250*/  UIMAD.WIDE.U32 UR28, UR30, UR26, UR28 ;  /* 0x0000001a1e1c72a5 */ /* 0x001fc4000f8e001c */
[----:B--2---:R-:W-:-:S03]  /*a260*/  FADD.FTZ R0, R5, R84 ;  /* 0x0000005405007221 */ /* 0x004fc60000010000 */
[----:B------:R-:W0:Y:S01]  /*a270*/  @!P1 MUFU.RCP R6, R6 ;  /* 0x0000000600069308 */ /* 0x000e220000001000 */
[----:B----4-:R-:W-:Y:S01]  /*a280*/  @!P3 FMUL.FTZ R94, R94, R7 ;  /* 0x000000075e5eb220 */ /* 0x010fe20000410000 */
[----:B------:R-:W-:Y:S01]  /*a290*/  FADD.FTZ R5, R0, R85 ;  /* 0x0000005500057221 */ /* 0x000fe20000010000 */
[----:B------:R-:W-:Y:S01]  /*a2a0*/  UIMAD UR27, UR30, UR27, UR29 ;  /* 0x0000001b1e1b72a4 */ /* 0x000fe2000f8e021d */
[----:B------:R-:W-:Y:S02]  /*a2b0*/  UMOV UR26, UR28 ;  /* 0x0000001c001a7c82 */ /* 0x000fe40008000000 */
[----:B------:R-:W-:Y:S01]  /*a2c0*/  F2FP.BF16.F32.PACK_AB R20, R94, R93 ;  /* 0x0000005d5e14723e */ /* 0x000fe200000010ff */
[----:B------:R-:W-:Y:S01]  /*a2d0*/  FADD.FTZ R88, R5, R88 ;  /* 0x0000005805587221 */ /* 0x000fe20000010000 */
[----:B-----5:R-:W-:Y:S01]  /*a2e0*/  @!P5 FMUL.FTZ R99, R99, R4 ;  /* 0x000000046363d220 */ /* 0x020fe20000410000 */
[----:B------:R-:W-:Y:S02]  /*a2f0*/  UIMAD.WIDE.U32 UR26, UR9, UR32, UR26 ;  /* 0x00000020091a72a5 */ /* 0x000fe4000f8e001a */
[----:B------:R-:W-:-:S02]  /*a300*/  FADD.FTZ R87, R88, R87 ;  /* 0x0000005758577221 */ /* 0x000fc40000010000 */
[----:B------:R-:W-:Y:S01]  /*a310*/  F2FP.BF16.F32.PACK_AB R22, R99, R98 ;  /* 0x000000626316723e */ /* 0x000fe200000010ff */
[----:B------:R-:W-:Y:S01]  /*a320*/  UIMAD UR28, UR9, UR33, UR27 ;  /* 0x00000021091c72a4 */ /* 0x000fe2000f8e021b */
[----:B------:R-:W-:Y:S01]  /*a330*/  FADD.FTZ R90, R87, R90 ;  /* 0x0000005a575a7221 */ /* 0x000fe20000010000 */
[----:B------:R-:W-:Y:S01]  /*a340*/  ULEA UR27, UP0, UR26, UR34, 0x1 ;  /* 0x000000221a1b7291 */ /* 0x000fe2000f8008ff */
[----:B0-----:R-:W-:Y:S01]  /*a350*/  @!P1 FMUL.FTZ R101, R101, R6 ;  /* 0x0000000665659220 */ /* 0x001fe20000410000 */
[----:B------:R-:W-:Y:S01]  /*a360*/  STS.128 [R119], R16 ;  /* 0x0000001077007388 */ /* 0x000fe20000000c00 */
[----:B------:R-:W-:Y:S01]  /*a370*/  FADD.FTZ R89, R90, R89 ;  /* 0x000000595a597221 */ /* 0x000fe20000010000 */
[----:B------:R-:W-:Y:S02]  /*a380*/  ULEA.HI.X UR26, UR26, UR35, UR28, 0x1, UP0 ;  /* 0x000000231a1a7291 */ /* 0x000fe400080f0c1c */
[----:B------:R-:W-:Y:S01]  /*a390*/  F2FP.BF16.F32.PACK_AB R23, R101, R100 ;  /* 0x000000646517723e */ /* 0x000fe200000010ff */
[----:B------:R-:W-:Y:S01]  /*a3a0*/  FADD.FTZ R92, R89, R92 ;  /* 0x0000005c595c7221 */ /* 0x000fe20000010000 */
[----:B-1----:R-:W-:Y:S01]  /*a3b0*/  MOV R2, UR27 ;  /* 0x0000001b00027c02 */ /* 0x002fe20008000f00 */
[----:B------:R-:W-:Y:S01]  /*a3c0*/  UIADD3 UR22, UP0, UPT, UR22, -0x1000, URZ ;  /* 0xfffff00016167890 */ /* 0x000fe2000ff1e0ff */
[----:B------:R-:W-:Y:S01]  /*a3d0*/  MOV R3, UR26 ;  /* 0x0000001a00037c02 */ /* 0x000fe20008000f00 */
[----:B------:R-:W-:Y:S01]  /*a3e0*/  STS.128 [R119+0x10], R20 ;  /* 0x0000101477007388 */ /* 0x000fe20000000c00 */
[----:B------:R-:W-:-:S03]  /*a3f0*/  NOP ;  /* 0x0000000000007918 */ /* 0x000fc60000000000 */
[----:B------:R-:W0:Y:S01]  /*a400*/  LDS.128 R8, [R120] ;  /* 0x0000000078087984 */ /* 0x000e220000000c00 */
[----:B------:R-:W-:Y:S01]  /*a410*/  FADD.FTZ R93, R92, R93 ;  /* 0x0000005d5c5d7221 */ /* 0x000fe20000010000 */
[----:B------:R-:W-:Y:S01]  /*a420*/  IMAD.WIDE.U32 R2, R29, 0x10, R2 ;  /* 0x000000101d027825 */ /* 0x000fe200078e0002 */
[----:B------:R-:W-:Y:S01]  /*a430*/  UIADD3.X UR23, UPT, UPT, UR23, -0x1, URZ, UP0, !UPT ;  /* 0xffffffff17177890 */ /* 0x000fe200087fe4ff */
[----:B------:R-:W1:Y:S02]  /*a440*/  LDS.128 R24, [R120+0x200] ;  /* 0x0002000078187984 */ /* 0x000e640000000c00 */
[----:B------:R-:W-:Y:S01]  /*a450*/  FADD.FTZ R94, R93, R94 ;  /* 0x0000005e5d5e7221 */ /* 0x000fe20000010000 */
[----:B------:R-:W-:-:S03]  /*a460*/  UISETP.GT.AND UP0, UPT, UR16, 0x1, UPT ;  /* 0x000000011000788c */ /* 0x000fc6000bf04270 */
[----:B------:R-:W-:Y:S01]  /*a470*/  FADD.FTZ R95, R94, R95 ;  /* 0x0000005f5e5f7221 */ /* 0x000fe20000010000 */
[----:B------:R-:W-:-:S03]  /*a480*/  UMOV UR16, UR8 ;  /* 0x0000000800107c82 */ /* 0x000fc60008000000 */
[----:B------:R-:W-:-:S04]  /*a490*/  FADD.FTZ R95, R95, R96 ;  /* 0x000000605f5f7221 */ /* 0x000fc80000010000 */
[----:B------:R-:W-:-:S04]  /*a4a0*/  FADD.FTZ R98, R95, R98 ;  /* 0x000000625f627221 */ /* 0x000fc80000010000 */
[----:B------:R-:W-:-:S04]  /*a4b0*/  FADD.FTZ R99, R98, R99 ;  /* 0x0000006362637221 */ /* 0x000fc80000010000 */
[----:B------:R-:W-:-:S04]  /*a4c0*/  FADD.FTZ R100, R99, R100 ;  /* 0x0000006463647221 */ /* 0x000fc80000010000 */
[----:B------:R-:W-:Y:S01]  /*a4d0*/  FADD.FTZ R128, R100, R101 ;  /* 0x0000006564807221 */ /* 0x000fe20000010000 */
[----:B0-----:R0:W-:Y:S04]  /*a4e0*/  STG.E.128 desc[UR24][R2.64], R8 ;  /* 0x0000000802007986 */ /* 0x0011e8000c101d18 */
[----:B-1----:R0:W-:Y:S01]  /*a4f0*/  STG.E.128 desc[UR24][R2.64+0x200], R24 ;  /* 0x0002001802007986 */ /* 0x0021e2000c101d18 */
[----:B------:R-:W-:Y:S05]  /*a500*/  BRA.U UP0, `(.L_x_3429) ;  /* 0xffffff6100607547 */ /* 0x000fea000b83ffff */
.L_x_3361:
        /* <DEDUP_REMOVED lines=44> */
.L_x_3431:
[----:B------:R-:W-:Y:S05]  /*a7d0*/  BSYNC.RECONVERGENT B0 ;  /* 0x0000000000007941 */ /* 0x000fea0003800200 */
.L_x_3430:
[----:B------:R-:W-:Y:S01]  /*a7e0*/  UISETP.NE.U32.AND UP0, UPT, UR12, URZ, UPT ;  /* 0x000000ff0c00728c */ /* 0x000fe2000bf05070 */
[----:B0-----:R-:W-:-:S03]  /*a7f0*/  ISETP.GE.AND P0, PT, R11, UR38, PT ;  /* 0x000000260b007c0c */ /* 0x001fc6000bf06270 */
[----:B------:R-:W-:-:S09]  /*a800*/  UISETP.NE.AND.EX UP0, UPT, UR13, URZ, UPT, UP0 ;  /* 0x000000ff0d00728c */ /* 0x000fd2000bf05300 */
[----:B------:R-:W-:Y:S05]  /*a810*/  BRA.U !UP0, `(.L_x_3432) ;  /* 0x00000001089c7547 */ /* 0x000fea000b800000 */
[----:B------:R-:W-:Y:S06]  /*a820*/  BAR.SYNC.DEFER_BLOCKING 0x0 ;  /* 0x0000000000007b1d */ /* 0x000fec0000010000 */
[----:B------:R-:W-:Y:S01]  /*a830*/  BSSY.RECONVERGENT B0, `(.L_x_3432) ;  /* 0x0000025000007945 */ /* 0x000fe20003800200 */
[----:B--2---:R-:W0:Y:S01]  /*a840*/  SHFL.DOWN P1, R3, R128, 0x1, 0x1f ;  /* 0x08201f0080037f89 */ /* 0x004e220000020000 */
[----:B------:R-:W2:Y:S01]  /*a850*/  S2R R4, SR_LANEID ;  /* 0x0000000000047919 */ /* 0x000ea20000000000 */
[----:B0-----:R-:W-:-:S05]  /*a860*/  @P1 FADD R3, R3, R128 ;  /* 0x0000008003031221 */ /* 0x001fca0000000000 */
[----:B-1----:R-:W0:Y:S01]  /*a870*/  SHFL.DOWN P1, R0, R3, 0x2, 0x1f ;  /* 0x08401f0003007f89 */ /* 0x002e220000020000 */
[----:B--2---:R-:W-:Y:S02]  /*a880*/  ISETP.NE.AND P2, PT, R4, RZ, PT ;  /* 0x000000ff0400720c */ /* 0x004fe40003f45270 */
        /* <DEDUP_REMOVED lines=31> */
.L_x_3433:
[----:B------:R-:W-:Y:S05]  /*aa80*/  BSYNC.RECONVERGENT B0 ;  /* 0x0000000000007941 */ /* 0x000fea0003800200 */
.L_x_3432:
        /* <DEDUP_REMOVED lines=22> */
.L_x_3435:
[C---:B-1----:R-:W-:Y:S01]  /*abf0*/  LEA R0, R11.reuse, UR17, 0x3 ;  /* 0x000000110b007c11 */ /* 0x042fe2000f8e18ff */
[C---:B----4-:R-:W-:Y:S01]  /*ac00*/  IMAD.WIDE.U32 R6, R11.reuse, UR40, RZ ;  /* 0x000000280b067c25 */ /* 0x050fe2000f8e00ff */
[----:B--2---:R-:W-:Y:S02]  /*ac10*/  MOV R2, UR12 ;  /* 0x0000000c00027c02 */ /* 0x004fe40008000f00 */
        /* <DEDUP_REMOVED lines=63> */
.L_x_3434:
[----:B------:R-:W-:Y:S05]  /*b010*/  EXIT ;  /* 0x000000000000794d */ /* 0x000fea0003800000 */
.L_x_3399:
[----:B------:R-:W-:Y:S01]  /*b020*/  HFMA2 R199, -RZ, RZ, 0, 5.9604644775390625e-08 ;  /* 0x00000001ffc77431 */ /* 0x000fe200000001ff */
[----:B------:R-:W-:Y:S02]  /*b030*/  MOV R200, R82 ;  /* 0x0000005200c87202 */ /* 0x000fe40000000f00 */
[----:B------:R-:W-:Y:S02]  /*b040*/  MOV R202, RZ ;  /* 0x000000ff00ca7202 */ /* 0x000fe40000000f00 */
[----:B------:R-:W-:-:S07]  /*b050*/  MOV R75, 0xffffffff ;  /* 0xffffffff004b7802 */ /* 0x000fce0000000f00 */
[----:B01---5:R-:W-:Y:S05]  /*b060*/  WARPSYNC.COLLECTIVE R75, `(.L_x_3436) ;  /* 0x000000004b087348 */ /* 0x023fea0003c00000 */
[----:B------:R2:W3:Y:S02]  /*b070*/  SHFL.UP P6, R196, R200, R199, R202 ;  /* 0x040000c7c8c47389 */ /* 0x0004e400000c00ca */
[----:B0123-5:R-:W-:Y:S05]  /*b080*/  ENDCOLLECTIVE ;  /* 0x000000000000791b */ /* 0x02ffea0003800000 */
.L_x_3436:
[----:B------:R-:W-:Y:S02]  /*b090*/  MOV R200, R83 ;  /* 0x0000005300c87202 */ /* 0x000fe40000000f00 */
[----:B------:R-:W-:-:S07]  /*b0a0*/  MOV R72, R196 ;  /* 0x000000c400487202 */ /* 0x000fce0000000f00 */
[----:B------:R-:W-:Y:S05]  /*b0b0*/  WARPSYNC.COLLECTIVE R75, `(.L_x_3437) ;  /* 0x000000004b087348 */ /* 0x000fea0003c00000 */
[----:B------:R0:W1:Y:S02]  /*b0c0*/  SHFL.UP P6, R196, R200, R199, R202 ;  /* 0x040000c7c8c47389 */ /* 0x00006400000c00ca */
[----:B01----:R-:W-:Y:S05]  /*b0d0*/  ENDCOLLECTIVE ;  /* 0x000000000000791b */ /* 0x003fea0003800000 */
.L_x_3437:
[----:B------:R-:W-:Y:S02]  /*b0e0*/  MOV R200, R191 ;  /* 0x000000bf00c87202 */ /* 0x000fe40000000f00 */
[----:B------:R-:W-:-:S07]  /*b0f0*/  MOV R73, R196 ;  /* 0x000000c400497202 */ /* 0x000fce0000000f00 */
[----:B------:R-:W-:Y:S05]  /*b100*/  WARPSYNC.COLLECTIVE R75, `(.L_x_3438) ;  /* 0x000000004b087348 */ /* 0x000fea0003c00000 */
[----:B------:R0:W1:Y:S02]  /*b110*/  SHFL.UP P6, R196, R200, R199, R202 ;  /* 0x040000c7c8c47389 */ /* 0x00006400000c00ca */
[----:B01----:R-:W-:Y:S05]  /*b120*/  ENDCOLLECTIVE ;  /* 0x000000000000791b */ /* 0x003fea0003800000 */
.L_x_3438:
[----:B------:R-:W-:Y:S02]  /*b130*/  MOV R200, R194 ;  /* 0x000000c200c87202 */ /* 0x000fe40000000f00 */
[----:B------:R-:W-:-:S07]  /*b140*/  MOV R74, R196 ;  /* 0x000000c4004a7202 */ /* 0x000fce0000000f00 */
[----:B------:R-:W-:Y:S05]  /*b150*/  WARPSYNC.COLLECTIVE R75, `(.L_x_3439) ;  /* 0x000000004b087348 */ /* 0x000fea0003c00000 */
[----:B------:R0:W1:Y:S02]  /*b160*/  SHFL.UP P6, R196, R200, R199, R202 ;  /* 0x040000c7c8c47389 */ /* 0x00006400000c00ca */
[----:B01----:R-:W-:Y:S05]  /*b170*/  ENDCOLLECTIVE ;  /* 0x000000000000791b */ /* 0x003fea0003800000 */
.L_x_3439:
        /* <DEDUP_REMOVED lines=16> */
.L_x_3440:
[----:B------:R-:W-:Y:S02]  /*b280*/  MOV R200, R83 ;  /* 0x0000005300c87202 */ /* 0x000fe40000000f00 */
[----:B------:R-:W-:-:S07]  /*b290*/  MOV R72, R196 ;  /* 0x000000c400487202 */ /* 0x000fce0000000f00 */
[----:B------:R-:W-:Y:S05]  /*b2a0*/  WARPSYNC.COLLECTIVE R75, `(.L_x_3441) ;  /* 0x000000004b087348 */ /* 0x000fea0003c00000 */
[----:B------:R0:W1:Y:S02]  /*b2b0*/  SHFL.UP P6, R196, R200, R199, R202 ;  /* 0x040000c7c8c47389 */ /* 0x00006400000c00ca */
[----:B01----:R-:W-:Y:S05]  /*b2c0*/  ENDCOLLECTIVE ;  /* 0x000000000000791b */ /* 0x003fea0003800000 */
.L_x_3441:
[----:B------:R-:W-:Y:S02]  /*b2d0*/  MOV R200, R191 ;  /* 0x000000bf00c87202 */ /* 0x000fe40000000f00 */
[----:B------:R-:W-:-:S07]  /*b2e0*/  MOV R73, R196 ;  /* 0x000000c400497202 */ /* 0x000fce0000000f00 */
[----:B------:R-:W-:Y:S05]  /*b2f0*/  WARPSYNC.COLLECTIVE R75, `(.L_x_3442) ;  /* 0x000000004b087348 */ /* 0x000fea0003c00000 */
[----:B------:R0:W1:Y:S02]  /*b300*/  SHFL.UP P6, R196, R200, R199, R202 ;  /* 0x040000c7c8c47389 */ /* 0x00006400000c00ca */
[----:B01----:R-:W-:Y:S05]  /*b310*/  ENDCOLLECTIVE ;  /* 0x000000000000791b */ /* 0x003fea0003800000 */
.L_x_3442:
[----:B------:R-:W-:Y:S02]  /*b320*/  MOV R200, R194 ;  /* 0x000000c200c87202 */ /* 0x000fe40000000f00 */
[----:B------:R-:W-:-:S07]  /*b330*/  MOV R74, R196 ;  /* 0x000000c4004a7202 */ /* 0x000fce0000000f00 */
[----:B------:R-:W-:Y:S05]  /*b340*/  WARPSYNC.COLLECTIVE R75, `(.L_x_3443) ;  /* 0x000000004b087348 */ /* 0x000fea0003c00000 */
[----:B------:R0:W1:Y:S02]  /*b350*/  SHFL.UP P6, R196, R200, R199, R202 ;  /* 0x040000c7c8c47389 */ /* 0x00006400000c00ca */
[----:B01----:R-:W-:Y:S05]  /*b360*/  ENDCOLLECTIVE ;  /* 0x000000000000791b */ /* 0x003fea0003800000 */
.L_x_3443:
        /* <DEDUP_REMOVED lines=16> */
.L_x_3444:
[----:B------:R-:W-:Y:S02]  /*b470*/  MOV R200, R83 ;  /* 0x0000005300c87202 */ /* 0x000fe40000000f00 */
[----:B------:R-:W-:-:S07]  /*b480*/  MOV R72, R196 ;  /* 0x000000c400487202 */ /* 0x000fce0000000f00 */
[----:B------:R-:W-:Y:S05]  /*b490*/  WARPSYNC.COLLECTIVE R75, `(.L_x_3445) ;  /* 0x000000004b087348 */ /* 0x000fea0003c00000 */
[----:B------:R0:W1:Y:S02]  /*b4a0*/  SHFL.UP P6, R196, R200, R199, R202 ;  /* 0x040000c7c8c47389 */ /* 0x00006400000c00ca */
[----:B01----:R-:W-:Y:S05]  /*b4b0*/  ENDCOLLECTIVE ;  /* 0x000000000000791b */ /* 0x003fea0003800000 */
.L_x_3445:
[----:B------:R-:W-:Y:S02]  /*b4c0*/  MOV R200, R191 ;  /* 0x000000bf00c87202 */ /* 0x000fe40000000f00 */
[----:B------:R-:W-:-:S07]  /*b4d0*/  MOV R73, R196 ;  /* 0x000000c400497202 */ /* 0x000fce0000000f00 */
[----:B------:R-:W-:Y:S05]  /*b4e0*/  WARPSYNC.COLLECTIVE R75, `(.L_x_3446) ;  /* 0x000000004b087348 */ /* 0x000fea0003c00000 */
[----:B------:R0:W1:Y:S02]  /*b4f0*/  SHFL.UP P6, R196, R200, R199, R202 ;  /* 0x040000c7c8c47389 */ /* 0x00006400000c00ca */
[----:B01----:R-:W-:Y:S05]  /*b500*/  ENDCOLLECTIVE ;  /* 0x000000000000791b */ /* 0x003fea0003800000 */
.L_x_3446:
[----:B------:R-:W-:Y:S02]  /*b510*/  MOV R200, R194 ;  /* 0x000000c200c87202 */ /* 0x000fe40000000f00 */
[----:B------:R-:W-:-:S07]  /*b520*/  MOV R74, R196 ;  /* 0x000000c4004a7202 */ /* 0x000fce0000000f00 */
[----:B------:R-:W-:Y:S05]  /*b530*/  WARPSYNC.COLLECTIVE R75, `(.L_x_3447) ;  /* 0x000000004b087348 */ /* 0x000fea0003c00000 */
[----:B------:R0:W1:Y:S02]  /*b540*/  SHFL.UP P6, R196, R200, R199, R202 ;  /* 0x040000c7c8c47389 */ /* 0x00006400000c00ca */
[----:B01----:R-:W-:Y:S05]  /*b550*/  ENDCOLLECTIVE ;  /* 0x000000000000791b */ /* 0x003fea0003800000 */
.L_x_3447:
        /* <DEDUP_REMOVED lines=16> */
.L_x_3448:
[----:B------:R-:W-:Y:S02]  /*b660*/  MOV R200, R83 ;  /* 0x0000005300c87202 */ /* 0x000fe40000000f00 */
[----:B------:R-:W-:-:S07]  /*b670*/  MOV R72, R196 ;  /* 0x000000c400487202 */ /* 0x000fce0000000f00 */
[----:B------:R-:W-:Y:S05]  /*b680*/  WARPSYNC.COLLECTIVE R75, `(.L_x_3449) ;  /* 0x000000004b087348 */ /* 0x000fea0003c00000 */
[----:B------:R0:W1:Y:S02]  /*b690*/  SHFL.UP P6, R196, R200, R199, R202 ;  /* 0x040000c7c8c47389 */ /* 0x00006400000c00ca */
[----:B01----:R-:W-:Y:S05]  /*b6a0*/  ENDCOLLECTIVE ;  /* 0x000000000000791b */ /* 0x003fea0003800000 */
.L_x_3449:
[----:B------:R-:W-:Y:S02]  /*b6b0*/  MOV R200, R191 ;  /* 0x000000bf00c87202 */ /* 0x000fe40000000f00 */
[----:B------:R-:W-:-:S07]  /*b6c0*/  MOV R73, R196 ;  /* 0x000000c400497202 */ /* 0x000fce0000000f00 */
[----:B------:R-:W-:Y:S05]  /*b6d0*/  WARPSYNC.COLLECTIVE R75, `(.L_x_3450) ;  /* 0x000000004b087348 */ /* 0x000fea0003c00000 */
[----:B------:R0:W1:Y:S02]  /*b6e0*/  SHFL.UP P6, R196, R200, R199, R202 ;  /* 0x040000c7c8c47389 */ /* 0x00006400000c00ca */
[----:B01----:R-:W-:Y:S05]  /*b6f0*/  ENDCOLLECTIVE ;  /* 0x000000000000791b */ /* 0x003fea0003800000 */
.L_x_3450:
[----:B------:R-:W-:Y:S02]  /*b700*/  MOV R200, R194 ;  /* 0x000000c200c87202 */ /* 0x000fe40000000f00 */
[----:B------:R-:W-:-:S07]  /*b710*/  MOV R74, R196 ;  /* 0x000000c4004a7202 */ /* 0x000fce0000000f00 */
[----:B------:R-:W-:Y:S05]  /*b720*/  WARPSYNC.COLLECTIVE R75, `(.L_x_3451) ;  /* 0x000000004b087348 */ /* 0x000fea0003c00000 */
[----:B------:R0:W1:Y:S02]  /*b730*/  SHFL.UP P6, R196, R200, R199, R202 ;  /* 0x040000c7c8c47389 */ /* 0x00006400000c00ca */
[----:B01----:R-:W-:Y:S05]  /*b740*/  ENDCOLLECTIVE ;  /* 0x000000000000791b */ /* 0x003fea0003800000 */
.L_x_3451:
        /* <DEDUP_REMOVED lines=16> */
.L_x_3452:
[----:B------:R-:W-:Y:S02]  /*b850*/  MOV R200, R83 ;  /* 0x0000005300c87202 */ /* 0x000fe40000000f00 */
[----:B------:R-:W-:-:S07]  /*b860*/  MOV R72, R196 ;  /* 0x000000c400487202 */ /* 0x000fce0000000f00 */
[----:B------:R-:W-:Y:S05]  /*b870*/  WARPSYNC.COLLECTIVE R75, `(.L_x_3453) ;  /* 0x000000004b087348 */ /* 0x000fea0003c00000 */
[----:B------:R0:W1:Y:S02]  /*b880*/  SHFL.UP P6, R196, R200, R199, R202 ;  /* 0x040000c7c8c47389 */ /* 0x00006400000c00ca */
[----:B01----:R-:W-:Y:S05]  /*b890*/  ENDCOLLECTIVE ;  /* 0x000000000000791b */ /* 0x003fea0003800000 */
.L_x_3453:
[----:B------:R-:W-:Y:S02]  /*b8a0*/  MOV R200, R191 ;  /* 0x000000bf00c87202 */ /* 0x000fe40000000f00 */
[----:B------:R-:W-:-:S07]  /*b8b0*/  MOV R73, R196 ;  /* 0x000000c400497202 */ /* 0x000fce0000000f00 */
[----:B------:R-:W-:Y:S05]  /*b8c0*/  WARPSYNC.COLLECTIVE R75, `(.L_x_3454) ;  /* 0x000000004b087348 */ /* 0x000fea0003c00000 */
[----:B------:R0:W1:Y:S02]  /*b8d0*/  SHFL.UP P6, R196, R200, R199, R202 ;  /* 0x040000c7c8c47389 */ /* 0x00006400000c00ca */
[----:B01----:R-:W-:Y:S05]  /*b8e0*/  ENDCOLLECTIVE ;  /* 0x000000000000791b */ /* 0x003fea0003800000 */
.L_x_3454:
[----:B------:R-:W-:Y:S02]  /*b8f0*/  MOV R200, R194 ;  /* 0x000000c200c87202 */ /* 0x000fe40000000f00 */
[----:B------:R-:W-:-:S07]  /*b900*/  MOV R74, R196 ;  /* 0x000000c4004a7202 */ /* 0x000fce0000000f00 */
[----:B------:R-:W-:Y:S05]  /*b910*/  WARPSYNC.COLLECTIVE R75, `(.L_x_3455) ;  /* 0x000000004b087348 */ /* 0x000fea0003c00000 */
[----:B------:R0:W1:Y:S02]  /*b920*/  SHFL.UP P6, R196, R200, R199, R202 ;  /* 0x040000c7c8c47389 */ /* 0x00006400000c00ca */
[----:B01----:R-:W-:Y:S05]  /*b930*/  ENDCOLLECTIVE ;  /* 0x000000000000791b */ /* 0x003fea0003800000 */
.L_x_3455:
[----:B------:R-:W-:Y:S01]  /*b940*/  MOV R195, R196 ;  /* 0x000000c400c37202 */ /* 0x000fe20000000f00 */
[----:B------:R-:W-:Y:S06]  /*b950*/  BRA `(.L_x_3456) ;  /* 0xffffff9800bc7947 */ /* 0x000fec000383ffff */
.L_x_3400:
        /* <DEDUP_REMOVED lines=8> */
.L_x_3458:
[----:B------:R-:W-:Y:S05]  /*b9e0*/  BSYNC B0 ;  /* 0x0000000000007941 */ /* 0x000fea0003800000 */
.L_x_3457:
[----:B------:R-:W-:Y:S05]  /*b9f0*/  BRA `(.L_x_3459) ;  /* 0xffffff9800c87947 */ /* 0x000fea000383ffff */
.L_x_3401:
        /* <DEDUP_REMOVED lines=8> */
.L_x_3461:
[----:B------:R-:W-:Y:S05]  /*ba80*/  BSYNC B0 ;  /* 0x0000000000007941 */ /* 0x000fea0003800000 */
.L_x_3460:
[----:B------:R-:W-:Y:S05]  /*ba90*/  BRA `(.L_x_3462) ;  /* 0xffffff9800a87947 */ /* 0x000fea000383ffff */
.L_x_3402:
        /* <DEDUP_REMOVED lines=8> */
.L_x_3464:
[----:B------:R-:W-:Y:S05]  /*bb20*/  BSYNC B0 ;  /* 0x0000000000007941 */ /* 0x000fea0003800000 */
.L_x_3463:
[----:B------:R-:W-:Y:S05]  /*bb30*/  BRA `(.L_x_3465) ;  /* 0xffffff9800887947 */ /* 0x000fea000383ffff */
.L_x_3403:
        /* <DEDUP_REMOVED lines=8> */
.L_x_3467:
[----:B------:R-:W-:Y:S05]  /*bbc0*/  BSYNC B0 ;  /* 0x0000000000007941 */ /* 0x000fea0003800000 */
.L_x_3466:
[----:B------:R-:W-:Y:S05]  /*bbd0*/  BRA `(.L_x_3468) ;  /* 0xffffff9800687947 */ /* 0x000fea000383ffff */
.L_x_3404:
        /* <DEDUP_REMOVED lines=8> */
.L_x_3470:
[----:B------:R-:W-:Y:S05]  /*bc60*/  BSYNC B0 ;  /* 0x0000000000007941 */ /* 0x000fea0003800000 */
.L_x_3469:
        /* <DEDUP_REMOVED lines=10> */
.L_x_3471:
[----:B------:R-:W-:Y:S02]  /*bd10*/  MOV R72, 0x1f ;  /* 0x0000001f00487802 */ /* 0x000fe40000000f00 */
[----:B------:R-:W-:Y:S02]  /*bd20*/  MOV R200, R191 ;  /* 0x000000bf00c87202 */ /* 0x000fe40000000f00 */
[----:B------:R-:W-:-:S07]  /*bd30*/  MOV R83, R196 ;  /* 0x000000c400537202 */ /* 0x000fce0000000f00 */
[----:B------:R-:W-:Y:S05]  /*bd40*/  WARPSYNC.COLLECTIVE R75, `(.L_x_3472) ;  /* 0x000000004b087348 */ /* 0x000fea0003c00000 */
[----:B------:R0:W1:Y:S02]  /*bd50*/  SHFL.UP P6, R196, R200, R199, R202 ;  /* 0x040000c7c8c47389 */ /* 0x00006400000c00ca */
[----:B01----:R-:W-:Y:S05]  /*bd60*/  ENDCOLLECTIVE ;  /* 0x000000000000791b */ /* 0x003fea0003800000 */
.L_x_3472:
[----:B------:R-:W-:Y:S02]  /*bd70*/  MOV R200, R194 ;  /* 0x000000c200c87202 */ /* 0x000fe40000000f00 */
[----:B------:R-:W-:-:S07]  /*bd80*/  MOV R191, R196 ;  /* 0x000000c400bf7202 */ /* 0x000fce0000000f00 */
[----:B------:R-:W-:Y:S05]  /*bd90*/  WARPSYNC.COLLECTIVE R75, `(.L_x_3473) ;  /* 0x000000004b087348 */ /* 0x000fea0003c00000 */
[----:B------:R0:W1:Y:S02]  /*bda0*/  SHFL.UP P6, R196, R200, R199, R202 ;  /* 0x040000c7c8c47389 */ /* 0x00006400000c00ca */
[----:B01----:R-:W-:Y:S05]  /*bdb0*/  ENDCOLLECTIVE ;  /* 0x000000000000791b */ /* 0x003fea0003800000 */
.L_x_3473:
[----:B------:R-:W-:Y:S05]  /*bdc0*/  WARPSYNC.COLLECTIVE R75, `(.L_x_3474) ;  /* 0x000000004b087348 */ /* 0x000fea0003c00000 */
[----:B------:R0:W1:Y:S02]  /*bdd0*/  SHFL.IDX P2, R223, R74, R73, R72 ;  /* 0x000000494adf7389 */ /* 0x0000640000040048 */
[----:B01----:R-:W-:Y:S05]  /*bde0*/  ENDCOLLECTIVE ;  /* 0x000000000000791b */ /* 0x003fea0003800000 */
.L_x_3474:
[----:B------:R-:W-:Y:S02]  /*bdf0*/  MOV R74, R77 ;  /* 0x0000004d004a7202 */ /* 0x000fe40000000f00 */
[----:B------:R-:W-:Y:S02]  /*be00*/  MOV R194, R196 ;  /* 0x000000c400c27202 */ /* 0x000fe40000000f00 */
[----:B------:R-:W-:-:S07]  /*be10*/  MOV R76, R223 ;  /* 0x000000df004c7202 */ /* 0x000fce0000000f00 */
[----:B------:R-:W-:Y:S05]  /*be20*/  WARPSYNC.COLLECTIVE R75, `(.L_x_3475) ;  /* 0x000000004b087348 */ /* 0x000fea0003c00000 */
[----:B------:R0:W1:Y:S02]  /*be30*/  SHFL.IDX P2, R223, R74, R73, R72 ;  /* 0x000000494adf7389 */ /* 0x0000640000040048 */
[----:B01----:R-:W-:Y:S05]  /*be40*/  ENDCOLLECTIVE ;  /* 0x000000000000791b */ /* 0x003fea0003800000 */
.L_x_3475:
[----:B------:R-:W-:Y:S02]  /*be50*/  MOV R74, R78 ;  /* 0x0000004e004a7202 */ /* 0x000fe40000000f00 */
[----:B------:R-:W-:-:S07]  /*be60*/  MOV R196, R223 ;  /* 0x000000df00c47202 */ /* 0x000fce0000000f00 */
[----:B------:R-:W-:Y:S05]  /*be70*/  WARPSYNC.COLLECTIVE R75, `(.L_x_3476) ;  /* 0x000000004b087348 */ /* 0x000fea0003c00000 */
[----:B------:R0:W1:Y:S02]  /*be80*/  SHFL.IDX P2, R223, R74, R73, R72 ;  /* 0x000000494adf7389 */ /* 0x0000640000040048 */
[----:B01----:R-:W-:Y:S05]  /*be90*/  ENDCOLLECTIVE ;  /* 0x000000000000791b */ /* 0x003fea0003800000 */
.L_x_3476:
[----:B------:R-:W-:Y:S02]  /*bea0*/  MOV R74, R79 ;  /* 0x0000004f004a7202 */ /* 0x000fe40000000f00 */
[----:B------:R-:W-:-:S07]  /*beb0*/  MOV R78, R223 ;  /* 0x000000df004e7202 */ /* 0x000fce0000000f00 */
[----:B------:R-:W-:Y:S05]  /*bec0*/  WARPSYNC.COLLECTIVE R75, `(.L_x_3477) ;  /* 0x000000004b087348 */ /* 0x000fea0003c00000 */
[----:B------:R0:W1:Y:S02]  /*bed0*/  SHFL.IDX P2, R223, R74, R73, R72 ;  /* 0x000000494adf7389 */ /* 0x0000640000040048 */
[----:B01----:R-:W-:Y:S05]  /*bee0*/  ENDCOLLECTIVE ;  /* 0x000000000000791b */ /* 0x003fea0003800000 */
.L_x_3477:
[----:B------:R-:W-:Y:S01]  /*bef0*/  MOV R79, R223 ;  /* 0x000000df004f7202 */ /* 0x000fe20000000f00 */
[----:B------:R-:W-:Y:S06]  /*bf00*/  BRA `(.L_x_3478) ;  /* 0xffffff9400c47947 */ /* 0x000fec000383ffff */
.L_x_3406:
[----:B------:R-:W-:Y:S01]  /*bf10*/  HFMA2 R236, -RZ, RZ, 0, 5.9604644775390625e-08 ;  /* 0x00000001ffec7431 */ /* 0x000fe200000001ff */
[----:B------:R-:W-:Y:S02]  /*bf20*/  MOV R234, R79 ;  /* 0x0000004f00ea7202 */ /* 0x000fe40000000f00 */
[----:B------:R-:W-:Y:S02]  /*bf30*/  MOV R237, 0x1f ;  /* 0x0000001f00ed7802 */ /* 0x000fe40000000f00 */
[----:B------:R-:W-:-:S07]  /*bf40*/  MOV R75, 0xffffffff ;  /* 0xffffffff004b7802 */ /* 0x000fce0000000f00 */
[----:B0-----:R-:W-:Y:S05]  /*bf50*/  WARPSYNC.COLLECTIVE R75, `(.L_x_3479) ;  /* 0x000000004b087348 */ /* 0x001fea0003c00000 */
[----:B------:R1:W2:Y:S02]  /*bf60*/  SHFL.DOWN P0, R223, R234, R236, R237 ;  /* 0x080000eceadf7389 */ /* 0x0002a400000000ed */
[----:B012---:R-:W-:Y:S05]  /*bf70*/  ENDCOLLECTIVE ;  /* 0x000000000000791b */ /* 0x007fea0003800000 */
.L_x_3479:
[----:B------:R-:W-:Y:S02]  /*bf80*/  MOV R234, R78 ;  /* 0x0000004e00ea7202 */ /* 0x000fe40000000f00 */
[----:B------:R-:W-:-:S07]  /*bf90*/  MOV R72, R223 ;  /* 0x000000df00487202 */ /* 0x000fce0000000f00 */
[----:B------:R-:W-:Y:S05]  /*bfa0*/  WARPSYNC.COLLECTIVE R75, `(.L_x_3480) ;  /* 0x000000004b087348 */ /* 0x000fea0003c00000 */
[----:B------:R0:W1:Y:S02]  /*bfb0*/  SHFL.DOWN P0, R223, R234, R236, R237 ;  /* 0x080000eceadf7389 */ /* 0x00006400000000ed */
[----:B01----:R-:W-:Y:S05]  /*bfc0*/  ENDCOLLECTIVE ;  /* 0x000000000000791b */ /* 0x003fea0003800000 */
.L_x_3480:
[----:B------:R-:W-:Y:S02]  /*bfd0*/  MOV R234, R77 ;  /* 0x0000004d00ea7202 */ /* 0x000fe40000000f00 */
[----:B------:R-:W-:-:S07]  /*bfe0*/  MOV R73, R223 ;  /* 0x000000df00497202 */ /* 0x000fce0000000f00 */
[----:B------:R-:W-:Y:S05]  /*bff0*/  WARPSYNC.COLLECTIVE R75, `(.L_x_3481) ;  /* 0x000000004b087348 */ /* 0x000fea0003c00000 */
[----:B------:R0:W1:Y:S02]  /*c000*/  SHFL.DOWN P0, R223, R234, R236, R237 ;  /* 0x080000eceadf7389 */ /* 0x00006400000000ed */
[----:B01----:R-:W-:Y:S05]  /*c010*/  ENDCOLLECTIVE ;  /* 0x000000000000791b */ /* 0x003fea0003800000 */
.L_x_3481:
[----:B------:R-:W-:Y:S02]  /*c020*/  MOV R234, R76 ;  /* 0x0000004c00ea7202 */ /* 0x000fe40000000f00 */
[----:B------:R-:W-:-:S07]  /*c030*/  MOV R74, R223 ;  /* 0x000000df004a7202 */ /* 0x000fce0000000f00 */
[----:B------:R-:W-:Y:S05]  /*c040*/  WARPSYNC.COLLECTIVE R75, `(.L_x_3482) ;  /* 0x000000004b087348 */ /* 0x000fea0003c00000 */
[----:B------:R0:W1:Y:S02]  /*c050*/  SHFL.DOWN P0, R223, R234, R236, R237 ;  /* 0x080000eceadf7389 */ /* 0x00006400000000ed */
[----:B01----:R-:W-:Y:S05]  /*c060*/  ENDCOLLECTIVE ;  /* 0x000000000000791b */ /* 0x003fea0003800000 */
.L_x_3482:
[----:B------:R-:W-:Y:S05]  /*c070*/  BRA `(.L_x_3483) ;  /* 0xffffffa800d47947 */ /* 0x000fea000383ffff */
.L_x_3409:
        /* <DEDUP_REMOVED lines=8> */
.L_x_3485:
[----:B------:R-:W-:Y:S05]  /*c100*/  BSYNC B0 ;  /* 0x0000000000007941 */ /* 0x000fea0003800000 */
.L_x_3484:
        /* <DEDUP_REMOVED lines=8> */
.L_x_3486:
[----:B------:R-:W-:Y:S02]  /*c190*/  MOV R234, R77 ;  /* 0x0000004d00ea7202 */ /* 0x000fe40000000f00 */
[----:B------:R-:W-:-:S07]  /*c1a0*/  MOV R73, R223 ;  /* 0x000000df00497202 */ /* 0x000fce0000000f00 */
[----:B------:R-:W-:Y:S05]  /*c1b0*/  WARPSYNC.COLLECTIVE R75, `(.L_x_3487) ;  /* 0x000000004b087348 */ /* 0x000fea0003c00000 */
[----:B------:R0:W1:Y:S02]  /*c1c0*/  SHFL.DOWN P0, R223, R234, R236, R237 ;  /* 0x080000eceadf7389 */ /* 0x00006400000000ed */
[----:B01----:R-:W-:Y:S05]  /*c1d0*/  ENDCOLLECTIVE ;  /* 0x000000000000791b */ /* 0x003fea0003800000 */
.L_x_3487:
[----:B------:R-:W-:Y:S02]  /*c1e0*/  MOV R234, R76 ;  /* 0x0000004c00ea7202 */ /* 0x000fe40000000f00 */
[----:B------:R-:W-:-:S07]  /*c1f0*/  MOV R74, R223 ;  /* 0x000000df004a7202 */ /* 0x000fce0000000f00 */
[----:B------:R-:W-:Y:S05]  /*c200*/  WARPSYNC.COLLECTIVE R75, `(.L_x_3488) ;  /* 0x000000004b087348 */ /* 0x000fea0003c00000 */
[----:B------:R0:W1:Y:S02]  /*c210*/  SHFL.DOWN P0, R223, R234, R236, R237 ;  /* 0x080000eceadf7389 */ /* 0x00006400000000ed */
[----:B01----:R-:W-:Y:S05]  /*c220*/  ENDCOLLECTIVE ;  /* 0x000000000000791b */ /* 0x003fea0003800000 */
.L_x_3488:
[----:B------:R-:W-:Y:S05]  /*c230*/  BRA `(.L_x_3489) ;  /* 0xffffffa800b47947 */ /* 0x000fea000383ffff */
.L_x_3412:
        /* <DEDUP_REMOVED lines=8> */
.L_x_3491:
[----:B------:R-:W-:Y:S05]  /*c2c0*/  BSYNC B0 ;  /* 0x0000000000007941 */ /* 0x000fea0003800000 */
.L_x_3490:
        /* <DEDUP_REMOVED lines=8> */
.L_x_3492:
[----:B------:R-:W-:Y:S02]  /*c350*/  MOV R234, R77 ;  /* 0x0000004d00ea7202 */ /* 0x000fe40000000f00 */
[----:B------:R-:W-:-:S07]  /*c360*/  MOV R73, R223 ;  /* 0x000000df00497202 */ /* 0x000fce0000000f00 */
[----:B------:R-:W-:Y:S05]  /*c370*/  WARPSYNC.COLLECTIVE R75, `(.L_x_3493) ;  /* 0x000000004b087348 */ /* 0x000fea0003c00000 */
[----:B------:R0:W1:Y:S02]  /*c380*/  SHFL.DOWN P0, R223, R234, R236, R237 ;  /* 0x080000eceadf7389 */ /* 0x00006400000000ed */
[----:B01----:R-:W-:Y:S05]  /*c390*/  ENDCOLLECTIVE ;  /* 0x000000000000791b */ /* 0x003fea0003800000 */
.L_x_3493:
[----:B------:R-:W-:Y:S02]  /*c3a0*/  MOV R234, R76 ;  /* 0x0000004c00ea7202 */ /* 0x000fe40000000f00 */
[----:B------:R-:W-:-:S07]  /*c3b0*/  MOV R74, R223 ;  /* 0x000000df004a7202 */ /* 0x000fce0000000f00 */
[----:B------:R-:W-:Y:S05]  /*c3c0*/  WARPSYNC.COLLECTIVE R75, `(.L_x_3494) ;  /* 0x000000004b087348 */ /* 0x000fea0003c00000 */
[----:B------:R0:W1:Y:S02]  /*c3d0*/  SHFL.DOWN P0, R223, R234, R236, R237 ;  /* 0x080000eceadf7389 */ /* 0x00006400000000ed */
[----:B01----:R-:W-:Y:S05]  /*c3e0*/  ENDCOLLECTIVE ;  /* 0x000000000000791b */ /* 0x003fea0003800000 */
.L_x_3494:
[----:B------:R-:W-:Y:S05]  /*c3f0*/  BRA `(.L_x_3495) ;  /* 0xffffffa800947947 */ /* 0x000fea000383ffff */
.L_x_3415:
        /* <DEDUP_REMOVED lines=8> */
.L_x_3497:
[----:B------:R-:W-:Y:S05]  /*c480*/  BSYNC B0 ;  /* 0x0000000000007941 */ /* 0x000fea0003800000 */
.L_x_3496:
        /* <DEDUP_REMOVED lines=8> */
.L_x_3498:
[----:B------:R-:W-:Y:S02]  /*c510*/  MOV R234, R77 ;  /* 0x0000004d00ea7202 */ /* 0x000fe40000000f00 */
[----:B------:R-:W-:-:S07]  /*c520*/  MOV R73, R223 ;  /* 0x000000df00497202 */ /* 0x000fce0000000f00 */
[----:B------:R-:W-:Y:S05]  /*c530*/  WARPSYNC.COLLECTIVE R75, `(.L_x_3499) ;  /* 0x000000004b087348 */ /* 0x000fea0003c00000 */
[----:B------:R0:W1:Y:S02]  /*c540*/  SHFL.DOWN P0, R223, R234, R236, R237 ;  /* 0x080000eceadf7389 */ /* 0x00006400000000ed */
[----:B01----:R-:W-:Y:S05]  /*c550*/  ENDCOLLECTIVE ;  /* 0x000000000000791b */ /* 0x003fea0003800000 */
.L_x_3499:
[----:B------:R-:W-:Y:S02]  /*c560*/  MOV R234, R76 ;  /* 0x0000004c00ea7202 */ /* 0x000fe40000000f00 */
[----:B------:R-:W-:-:S07]  /*c570*/  MOV R74, R223 ;  /* 0x000000df004a7202 */ /* 0x000fce0000000f00 */
[----:B------:R-:W-:Y:S05]  /*c580*/  WARPSYNC.COLLECTIVE R75, `(.L_x_3500) ;  /* 0x000000004b087348 */ /* 0x000fea0003c00000 */
[----:B------:R0:W1:Y:S02]  /*c590*/  SHFL.DOWN P0, R223, R234, R236, R237 ;  /* 0x080000eceadf7389 */ /* 0x00006400000000ed */
[----:B01----:R-:W-:Y:S05]  /*c5a0*/  ENDCOLLECTIVE ;  /* 0x000000000000791b */ /* 0x003fea0003800000 */
.L_x_3500:
[----:B------:R-:W-:Y:S05]  /*c5b0*/  BRA `(.L_x_3501) ;  /* 0xffffffa800747947 */ /* 0x000fea000383ffff */
.L_x_3418:
        /* <DEDUP_REMOVED lines=8> */
.L_x_3503:
[----:B------:R-:W-:Y:S05]  /*c640*/  BSYNC B0 ;  /* 0x0000000000007941 */ /* 0x000fea0003800000 */
.L_x_3502:
        /* <DEDUP_REMOVED lines=8> */
.L_x_3504:
[----:B------:R-:W-:Y:S02]  /*c6d0*/  MOV R234, R77 ;  /* 0x0000004d00ea7202 */ /* 0x000fe40000000f00 */
[----:B------:R-:W-:-:S07]  /*c6e0*/  MOV R73, R223 ;  /* 0x000000df00497202 */ /* 0x000fce0000000f00 */
[----:B------:R-:W-:Y:S05]  /*c6f0*/  WARPSYNC.COLLECTIVE R75, `(.L_x_3505) ;  /* 0x000000004b087348 */ /* 0x000fea0003c00000 */
[----:B------:R0:W1:Y:S02]  /*c700*/  SHFL.DOWN P0, R223, R234, R236, R237 ;  /* 0x080000eceadf7389 */ /* 0x00006400000000ed */
[----:B01----:R-:W-:Y:S05]  /*c710*/  ENDCOLLECTIVE ;  /* 0x000000000000791b */ /* 0x003fea0003800000 */
.L_x_3505:
[----:B------:R-:W-:Y:S02]  /*c720*/  MOV R234, R76 ;  /* 0x0000004c00ea7202 */ /* 0x000fe40000000f00 */
[----:B------:R-:W-:-:S07]  /*c730*/  MOV R74, R223 ;  /* 0x000000df004a7202 */ /* 0x000fce0000000f00 */
[----:B------:R-:W-:Y:S05]  /*c740*/  WARPSYNC.COLLECTIVE R75, `(.L_x_3506) ;  /* 0x000000004b087348 */ /* 0x000fea0003c00000 */
[----:B------:R0:W1:Y:S02]  /*c750*/  SHFL.DOWN P0, R223, R234, R236, R237 ;  /* 0x080000eceadf7389 */ /* 0x00006400000000ed */
[----:B01----:R-:W-:Y:S05]  /*c760*/  ENDCOLLECTIVE ;  /* 0x000000000000791b */ /* 0x003fea0003800000 */
.L_x_3506:
[----:B------:R-:W-:Y:S05]  /*c770*/  BRA `(.L_x_3507) ;  /* 0xffffffa800547947 */ /* 0x000fea000383ffff */
.L_x_3421:
        /* <DEDUP_REMOVED lines=8> */
.L_x_3509:
[----:B------:R-:W-:Y:S05]  /*c800*/  BSYNC B0 ;  /* 0x0000000000007941 */ /* 0x000fea0003800000 */
.L_x_3508:
        /* <DEDUP_REMOVED lines=10> */
.L_x_3510:
[----:B------:R-:W-:Y:S02]  /*c8b0*/  MOV R74, R77 ;  /* 0x0000004d004a7202 */ /* 0x000fe40000000f00 */
[----:B------:R-:W-:-:S07]  /*c8c0*/  MOV R225, R223 ;  /* 0x000000df00e17202 */ /* 0x000fce0000000f00 */
[----:B------:R-:W-:Y:S05]  /*c8d0*/  WARPSYNC.COLLECTIVE R75, `(.L_x_3511) ;  /* 0x000000004b087348 */ /* 0x000fea0003c00000 */
[----:B------:R0:W1:Y:S02]  /*c8e0*/  SHFL.IDX P2, R223, R74, R73, R72 ;  /* 0x000000494adf7389 */ /* 0x0000640000040048 */
[----:B01----:R-:W-:Y:S05]  /*c8f0*/  ENDCOLLECTIVE ;  /* 0x000000000000791b */ /* 0x003fea0003800000 */
.L_x_3511:
[-C--:B------:R-:W-:Y:S01]  /*c900*/  FMUL.FTZ R227, R83, R225.reuse ;  /* 0x000000e153e37220 */ /* 0x080fe20000410000 */
[-C--:B------:R-:W-:Y:S01]  /*c910*/  FMUL.FTZ R230, R80, R225.reuse ;  /* 0x000000e150e67220 */ /* 0x080fe20000410000 */
[C---:B------:R-:W-:Y:S02]  /*c920*/  FMUL.FTZ R232, R82.reuse, R225 ;  /* 0x000000e152e87220 */ /* 0x040fe40000410000 */
[-C--:B------:R-:W-:Y:S01]  /*c930*/  FFMA.FTZ R228, R82, R229.reuse, -R227 ;  /* 0x000000e552e47223 */ /* 0x080fe200000108e3 */
[----:B------:R-:W-:Y:S01]  /*c940*/  FFMA.FTZ R227, R81, R229, R230 ;  /* 0x000000e551e37223 */ /* 0x000fe200000100e6 */
[----:B------:R-:W-:Y:S02]  /*c950*/  MOV R74, R76 ;  /* 0x0000004c004a7202 */ /* 0x000fe40000000f00 */
[----:B------:R-:W-:Y:S01]  /*c960*/  FADD.FTZ R228, R223, R228 ;  /* 0x000000e4dfe47221 */ /* 0x000fe20000010000 */
[----:B------:R-:W-:-:S04]  /*c970*/  FMUL.FTZ R223, R81, R225 ;  /* 0x000000e151df7220 */ /* 0x000fc80000410000 */
[-C--:B------:R-:W-:Y:S01]  /*c980*/  FFMA.FTZ R225, R80, R229.reuse, -R223 ;  /* 0x000000e550e17223 */ /* 0x080fe200000108df */
[----:B------:R-:W-:-:S07]  /*c990*/  FFMA.FTZ R229, R83, R229, R232 ;  /* 0x000000e553e57223 */ /* 0x000fce00000100e8 */
[----:B------:R-:W-:Y:S05]  /*c9a0*/  WARPSYNC.COLLECTIVE R75, `(.L_x_3512) ;  /* 0x000000004b087348 */ /* 0x000fea0003c00000 */
[----:B------:R0:W1:Y:S02]  /*c9b0*/  SHFL.IDX P2, R223, R74, R73, R72 ;  /* 0x000000494adf7389 */ /* 0x0000640000040048 */
[----:B01----:R-:W-:Y:S05]  /*c9c0*/  ENDCOLLECTIVE ;  /* 0x000000000000791b */ /* 0x003fea0003800000 */
.L_x_3512:
[----:B------:R-:W-:Y:S02]  /*c9d0*/  MOV R74, R80 ;  /* 0x00000050004a7202 */ /* 0x000fe40000000f00 */
[----:B------:R-:W-:-:S05]  /*c9e0*/  MOV R234, R223 ;  /* 0x000000df00ea7202 */ /* 0x000fca0000000f00 */
[----:B------:R-:W-:Y:S01]  /*c9f0*/  FADD.FTZ R229, R234, R229 ;  /* 0x000000e5eae57221 */ /* 0x000fe20000010000 */
[----:B------:R-:W-:-:S07]  /*ca00*/  MOV R234, R79 ;  /* 0x0000004f00ea7202 */ /* 0x000fce0000000f00 */
[----:B------:R-:W-:Y:S05]  /*ca10*/  WARPSYNC.COLLECTIVE R75, `(.L_x_3513) ;  /* 0x000000004b087348 */ /* 0x000fea0003c00000 */
[----:B------:R0:W1:Y:S02]  /*ca20*/  SHFL.DOWN P0, R223, R234, R236, R237 ;  /* 0x080000eceadf7389 */ /* 0x00006400000000ed */
[----:B01----:R-:W-:Y:S05]  /*ca30*/  ENDCOLLECTIVE ;  /* 0x000000000000791b */ /* 0x003fea0003800000 */
.L_x_3513:
[----:B------:R-:W-:Y:S02]  /*ca40*/  MOV R234, R78 ;  /* 0x0000004e00ea7202 */ /* 0x000fe40000000f00 */
[----:B------:R-:W-:-:S07]  /*ca50*/  MOV R230, R223 ;  /* 0x000000df00e67202 */ /* 0x000fce0000000f00 */
[----:B------:R-:W-:Y:S05]  /*ca60*/  WARPSYNC.COLLECTIVE R75, `(.L_x_3514) ;  /* 0x000000004b087348 */ /* 0x000fea0003c00000 */
[----:B------:R0:W1:Y:S02]  /*ca70*/  SHFL.DOWN P0, R223, R234, R236, R237 ;  /* 0x080000eceadf7389 */ /* 0x00006400000000ed */
[----:B01----:R-:W-:Y:S05]  /*ca80*/  ENDCOLLECTIVE ;  /* 0x000000000000791b */ /* 0x003fea0003800000 */
.L_x_3514:
[----:B------:R-:W-:Y:S02]  /*ca90*/  MOV R234, R77 ;  /* 0x0000004d00ea7202 */ /* 0x000fe40000000f00 */
[----:B------:R-:W-:-:S07]  /*caa0*/  MOV R231, R223 ;  /* 0x000000df00e77202 */ /* 0x000fce0000000f00 */
[----:B------:R-:W-:Y:S05]  /*cab0*/  WARPSYNC.COLLECTIVE R75, `(.L_x_3515) ;  /* 0x000000004b087348 */ /* 0x000fea0003c00000 */
[----:B------:R0:W1:Y:S02]  /*cac0*/  SHFL.DOWN P0, R223, R234, R236, R237 ;  /* 0x080000eceadf7389 */ /* 0x00006400000000ed */
[----:B01----:R-:W-:Y:S05]  /*cad0*/  ENDCOLLECTIVE ;  /* 0x000000000000791b */ /* 0x003fea0003800000 */
.L_x_3515:
[----:B------:R-:W-:Y:S02]  /*cae0*/  MOV R234, R76 ;  /* 0x0000004c00ea7202 */ /* 0x000fe40000000f00 */
[----:B------:R-:W-:-:S07]  /*caf0*/  MOV R232, R223 ;  /* 0x000000df00e87202 */ /* 0x000fce0000000f00 */
[----:B------:R-:W-:Y:S05]  /*cb00*/  WARPSYNC.COLLECTIVE R75, `(.L_x_3516) ;  /* 0x000000004b087348 */ /* 0x000fea0003c00000 */
[----:B------:R0:W1:Y:S02]  /*cb10*/  SHFL.DOWN P0, R223, R234, R236, R237 ;  /* 0x080000eceadf7389 */ /* 0x00006400000000ed */
[----:B01----:R-:W-:Y:S05]  /*cb20*/  ENDCOLLECTIVE ;  /* 0x000000000000791b */ /* 0x003fea0003800000 */
.L_x_3516:
[----:B------:R-:W-:-:S07]  /*cb30*/  MOV R233, R223 ;  /* 0x000000df00e97202 */ /* 0x000fce0000000f00 */
[----:B------:R-:W-:Y:S05]  /*cb40*/  WARPSYNC.COLLECTIVE R75, `(.L_x_3517) ;  /* 0x000000004b087348 */ /* 0x000fea0003c00000 */
[----:B------:R0:W1:Y:S02]  /*cb50*/  SHFL.IDX P2, R223, R74, R73, R72 ;  /* 0x000000494adf7389 */ /* 0x0000640000040048 */
[----:B01----:R-:W-:Y:S05]  /*cb60*/  ENDCOLLECTIVE ;  /* 0x000000000000791b */ /* 0x003fea0003800000 */
.L_x_3517:
[----:B------:R-:W-:Y:S02]  /*cb70*/  MOV R74, R81 ;  /* 0x00000051004a7202 */ /* 0x000fe40000000f00 */
[----:B------:R-:W-:-:S07]  /*cb80*/  MOV R235, R223 ;  /* 0x000000df00eb7202 */ /* 0x000fce0000000f00 */
[----:B------:R-:W-:Y:S05]  /*cb90*/  WARPSYNC.COLLECTIVE R75, `(.L_x_3518) ;  /* 0x000000004b087348 */ /* 0x000fea0003c00000 */
[----:B------:R0:W1:Y:S02]  /*cba0*/  SHFL.IDX P2, R223, R74, R73, R72 ;  /* 0x000000494adf7389 */ /* 0x0000640000040048 */
[----:B01----:R-:W-:Y:S05]  /*cbb0*/  ENDCOLLECTIVE ;  /* 0x000000000000791b */ /* 0x003fea0003800000 */
.L_x_3518:
[----:B------:R-:W-:Y:S02]  /*cbc0*/  MOV R76, R235 ;  /* 0x000000eb004c7202 */ /* 0x000fe40000000f00 */
[----:B------:R-:W-:Y:S02]  /*cbd0*/  MOV R74, R82 ;  /* 0x00000052004a7202 */ /* 0x000fe40000000f00 */
[----:B------:R-:W-:-:S07]  /*cbe0*/  MOV R236, R223 ;  /* 0x000000df00ec7202 */ /* 0x000fce0000000f00 */
[----:B------:R-:W-:Y:S05]  /*cbf0*/  WARPSYNC.COLLECTIVE R75, `(.L_x_3519) ;  /* 0x000000004b087348 */ /* 0x000fea0003c00000 */
[----:B------:R0:W1:Y:S02]  /*cc00*/  SHFL.IDX P2, R223, R74, R73, R72 ;  /* 0x000000494adf7389 */ /* 0x0000640000040048 */
[----:B01----:R-:W-:Y:S05]  /*cc10*/  ENDCOLLECTIVE ;  /* 0x000000000000791b */ /* 0x003fea0003800000 */
.L_x_3519:
[----:B------:R-:W-:Y:S02]  /*cc20*/  MOV R77, R236 ;  /* 0x000000ec004d7202 */ /* 0x000fe40000000f00 */
[----:B------:R-:W-:Y:S02]  /*cc30*/  MOV R74, R83 ;  /* 0x00000053004a7202 */ /* 0x000fe40000000f00 */
[----:B------:R-:W-:-:S07]  /*cc40*/  MOV R237, R223 ;  /* 0x000000df00ed7202 */ /* 0x000fce0000000f00 */
[----:B------:R-:W-:Y:S05]  /*cc50*/  WARPSYNC.COLLECTIVE R75, `(.L_x_3520) ;  /* 0x000000004b087348 */ /* 0x000fea0003c00000 */
[----:B------:R0:W1:Y:S02]  /*cc60*/  SHFL.IDX P2, R223, R74, R73, R72 ;  /* 0x000000494adf7389 */ /* 0x0000640000040048 */
[----:B01----:R-:W-:Y:S05]  /*cc70*/  ENDCOLLECTIVE ;  /* 0x000000000000791b */ /* 0x003fea0003800000 */
.L_x_3520:
[----:B------:R-:W-:Y:S01]  /*cc80*/  MOV R238, R223 ;  /* 0x000000df00ee7202 */ /* 0x000fe20000000f00 */
[----:B------:R-:W-:Y:S06]  /*cc90*/  BRA `(.L_x_3521) ;  /* 0xffffffa400ac7947 */ /* 0x000fec000383ffff */
.L_x_3522:
        /* <DEDUP_REMOVED lines=14> */
.L_x_18682:


//--------------------- .text._Z25selective_scan_bwd_kernelI32Selective_Scan_bwd_kernel_traitsILi128ELi16ELb1ELb0ELb0ELb1ELb1EN3c108BFloat16ENS1_7complexIfEEEEv12SSMParamsBwd --------------------------
	.section	.text._Z25selective_scan_bwd_kernelI32Selective_Scan_bwd_kernel_traitsILi128ELi16ELb1ELb0ELb0ELb1ELb1EN3c108BFloat16ENS1_7complexIfEEEEv12SSMParamsBwd,"ax",@progbits
	.align	128
        .global         _Z25selective_scan_bwd_kernelI32Selective_Scan_bwd_kernel_traitsILi128ELi16ELb1ELb0ELb0ELb1ELb1EN3c108BFloat16ENS1_7complexIfEEEEv12SSMParamsBwd
        .type           _Z25selective_scan_bwd_kernelI32Selective_Scan_bwd_kernel_traitsILi128ELi16ELb1ELb0ELb0ELb1ELb1EN3c108BFloat16ENS1_7complexIfEEEEv12SSMParamsBwd,@function
        .size           _Z25selective_scan_bwd_kernelI32Selective_Scan_bwd_kernel_traitsILi128ELi16ELb1ELb0ELb0ELb1ELb1EN3c108BFloat16ENS1_7complexIfEEEEv12SSMParamsBwd,(.L_x_18683 - _Z25selective_scan_bwd_kernelI32Selective_Scan_bwd_kernel_traitsILi128ELi16ELb1ELb0ELb0ELb1ELb1EN3c108BFloat16ENS1_7complexIfEEEEv12SSMParamsBwd)
        .other          _Z25selective_scan_bwd_kernelI32Selective_Scan_bwd_kernel_traitsILi128ELi16ELb1ELb0ELb0ELb1ELb1EN3c108BFloat16ENS1_7complexIfEEEEv12SSMParamsBwd,@"STO_CUDA_ENTRY STV_DEFAULT"
_Z25selective_scan_bwd_kernelI32Selective_Scan_bwd_kernel_traitsILi128ELi16ELb1ELb0ELb0ELb1ELb1EN3c108BFloat16ENS1_7complexIfEEEEv12SSMParamsBwd:
.text._Z25selective_scan_bwd_kernelI32Selective_Scan_bwd_kernel_traitsILi128ELi16ELb1ELb0ELb0ELb1ELb1EN3c108BFloat16ENS1_7complexIfEEEEv12SSMParamsBwd:
[----:B------:R-:W-:Y:S01]  /*0000*/  LDC R1, c[0x0][0x37c] ;  /* 0x0000df00ff017b82 */ /* 0x000fe20000000800 */
[----:B------:R-:W0:Y:S07]  /*0010*/  LDCU.64 UR8, c[0x0][0x470] ;  /* 0x00008e00ff0877ac */ /* 0x000e2e0008000a00 */
[----:B------:R-:W1:Y:S01]  /*0020*/  S2UR UR10, SR_CTAID.Y ;  /* 0x00000000000a79c3 */ /* 0x000e620000002600 */
[----:B------:R-:W2:Y:S01]  /*0030*/  LDCU.128 UR4, c[0x0][0x450] ;  /* 0x00008a00ff0477ac */ /* 0x000ea20008000c00 */
[----:B------:R-:W3:Y:S01]  /*0040*/  LDCU.64 UR30, c[0x0][0x358] ;  /* 0x00006b00ff1e77ac */ /* 0x000ee20008000a00 */
[----:B------:R-:W-:-:S05]  /*0050*/  CS2R R128, SRZ ;  /* 0x0000000000807805 */ /* 0x000fca000001ff00 */
[----:B------:R-:W4:Y:S01]  /*0060*/  S2UR UR29, SR_CTAID.X ;  /* 0x00000000001d79c3 */ /* 0x000f220000002500 */
[----:B------:R-:W4:Y:S01]  /*0070*/  LDCU.128 UR12, c[0x0][0x3f0] ;  /* 0x00007e00ff0c77ac */ /* 0x000f220008000c00 */
[----:B------:R-:W4:Y:S01]  /*0080*/  LDCU.128 UR16, c[0x0][0x400] ;  /* 0x00008000ff1077ac */ /* 0x000f220008000c00 */
[----:B0-----:R-:W-:Y:S02]  /*0090*/  UISETP.NE.U32.AND UP0, UPT, UR8, URZ, UPT ;  /* 0x000000ff0800728c */ /* 0x001fe4000bf05070 */
[----:B--2---:R-:W-:Y:S02]  /*00a0*/  UISETP.NE.U32.AND UP1, UPT, UR6, URZ, UPT ;  /* 0x000000ff0600728c */ /* 0x004fe4000bf25070 */
[----:B------:R-:W-:Y:S01]  /*00b0*/  UISETP.NE.AND.EX UP0, UPT, UR9, URZ, UPT, UP0 ;  /* 0x000000ff0900728c */ /* 0x000fe2000bf05300 */
[----:B------:R-:W0:Y:S05]  /*00c0*/  LDCU.64 UR20, c[0x0][0x3d8] ;  /* 0x00007b00ff1477ac */ /* 0x000e2a0008000a00 */
[----:B------:R-:W-:Y:S01]  /*00d0*/  PLOP3.LUT P1, PT, PT, PT, UP0, 0x80, 0x8 ;  /* 0x000000000008781c */ /* 0x000fe20003f2f008 */
[----:B------:R-:W2:Y:S04]  /*00e0*/  LDCU UR26, c[0x0][0x394] ;  /* 0x00007280ff1a77ac */ /* 0x000ea80008000800 */
[----:B-1----:R-:W-:Y:S01]  /*00f0*/  @UP0 ULEA UR8, UP2, UR10, UR8, 0x2 ;  /* 0x000000080a080291 */ /* 0x002fe2000f8410ff */
[----:B------:R-:W1:Y:S03]  /*0100*/  LDCU.64 UR24, c[0x0][0x498] ;  /* 0x00009300ff1877ac */ /* 0x000e660008000a00 */
[----:B------:R-:W-:-:S02]  /*0110*/  @UP0 ULEA.HI.X UR9, UR10, UR9, URZ, 0x2, UP2 ;  /* 0x000000090a090291 */ /* 0x000fc400090f14ff */
[----:B------:R-:W-:Y:S01]  /*0120*/  MOV R4, UR8 ;  /* 0x0000000800047c02 */ /* 0x000fe20008000f00 */
[----:B------:R-:W-:Y:S01]  /*0130*/  UISETP.NE.AND.EX UP0, UPT, UR7, URZ, UPT, UP1 ;  /* 0x000000ff0700728c */ /* 0x000fe2000bf05310 */
[----:B------:R-:W1:Y:S02]  /*0140*/  LDCU.64 UR32, c[0x0][0x480] ;  /* 0x00009000ff2077ac */ /* 0x000e640008000a00 */
[----:B------:R-:W-:-:S03]  /*0150*/  MOV R5, UR9 ;  /* 0x0000000900057c02 */ /* 0x000fc60008000f00 */
[----:B------:R-:W-:Y:S01]  /*0160*/  PLOP3.LUT P0, PT, PT, PT, UP0, 0x80, 0x8 ;  /* 0x000000000008781c */ /* 0x000fe20003f0f008 */
[----:B------:R-:W1:Y:S01]  /*0170*/  LDCU.64 UR34, c[0x0][0x528] ;  /* 0x0000a500ff2277ac */ /* 0x000e620008000a00 */
[----:B---3--:R-:W3:Y:S03]  /*0180*/  @P1 LDG.E R4, desc[UR30][R4.64] ;  /* 0x0000001e04041981 */ /* 0x008ee6000c1e1900 */
[----:B------:R-:W-:-:S04]  /*0190*/  @UP0 ULEA UR6, UP1, UR10, UR6, 0x2 ;  /* 0x000000060a060291 */ /* 0x000fc8000f8210ff */
[----:B------:R-:W-:Y:S02]  /*01a0*/  @UP0 ULEA.HI.X UR7, UR10, UR7, URZ, 0x2, UP1 ;  /* 0x000000070a070291 */ /* 0x000fe400088f14ff */
[----:B------:R-:W-:-:S04]  /*01b0*/  MOV R2, UR6 ;  /* 0x0000000600027c02 */ /* 0x000fc80008000f00 */
[----:B------:R-:W-:-:S05]  /*01c0*/  MOV R3, UR7 ;  /* 0x0000000700037c02 */ /* 0x000fca0008000f00 */
[----:B------:R0:W5:Y:S01]  /*01d0*/  @P0 LDG.E R129, desc[UR30][R2.64] ;  /* 0x0000001e02810981 */ /* 0x000162000c1e1900 */
[----:B----4-:R-:W-:-:S04]  /*01e0*/  UIMAD.WIDE.U32 UR6, UR29, UR12, URZ ;  /* 0x0000000c1d0672a5 */ /* 0x010fc8000f8e00ff */
[----:B------:R-:W-:-:S04]  /*01f0*/  UIMAD UR7, UR29, UR13, UR7 ;  /* 0x0000000d1d0772a4 */ /* 0x000fc8000f8e0207 */
[----:B------:R-:W-:Y:S02]  /*0200*/  UIMAD.WIDE.U32 UR8, UR10, UR14, UR6 ;  /* 0x0000000e0a0872a5 */ /* 0x000fe4000f8e0006 */
[----:B------:R-:W-:Y:S02]  /*0210*/  UIMAD.WIDE.U32 UR6, UR29, UR16, URZ ;  /* 0x000000101d0672a5 */ /* 0x000fe4000f8e00ff */
[----:B------:R-:W-:Y:S01]  /*0220*/  UIMAD UR11, UR10, UR15, UR9 ;  /* 0x0000000f0a0b72a4 */ /* 0x000fe2000f8e0209 */
[----:B------:R-:W4:Y:S01]  /*0230*/  LDCU.128 UR12, c[0x0][0x460] ;  /* 0x00008c00ff0c77ac */ /* 0x000f220008000c00 */
[----:B------:R-:W-:-:S04]  /*0240*/  UIMAD UR7, UR29, UR17, UR7 ;  /* 0x000000111d0772a4 */ /* 0x000fc8000f8e0207 */
[----:B------:R-:W-:Y:S02]  /*0250*/  UIMAD.WIDE.U32 UR16, UR10, UR18, UR6 ;  /* 0x000000120a1072a5 */ /* 0x000fe4000f8e0006 */
[----:B0-----:R-:W-:Y:S02]  /*0260*/  UIMAD.WIDE.U32 UR22, UR10, UR20, URZ ;  /* 0x000000140a1672a5 */ /* 0x001fe4000f8e00ff */
[----:B------:R-:W-:Y:S02]  /*0270*/  UIMAD UR19, UR10, UR19, UR17 ;  /* 0x000000130a1372a4 */ /* 0x000fe4000f8e0211 */
[----:B--2---:R-:W-:Y:S02]  /*0280*/  ULEA UR17, UR26, 0xfffff800, 0xb ;  /* 0xfffff8001a117891 */ /* 0x004fe4000f8e58ff */
[----:B------:R-:W-:Y:S02]  /*0290*/  UIMAD UR18, UR10, UR21, UR23 ;  /* 0x000000150a1272a4 */ /* 0x000fe4000f8e0217 */
[----:B-1----:R-:W-:-:S02]  /*02a0*/  UIMAD.WIDE.U32 UR20, UR29, UR24, URZ ;  /* 0x000000181d1472a5 */ /* 0x002fc4000f8e00ff */
[----:B------:R-:W-:Y:S02]  /*02b0*/  UISETP.NE.U32.AND UP0, UPT, UR32, URZ, UPT ;  /* 0x000000ff2000728c */ /* 0x000fe4000bf05070 */
[----:B------:R-:W-:Y:S02]  /*02c0*/  UIADD3 UR9, UP3, UPT, UR17, UR8, URZ ;  /* 0x0000000811097290 */ /* 0x000fe4000ff7e0ff */
[----:B------:R-:W-:Y:S02]  /*02d0*/  UIADD3 UR24, UP4, UPT, UR17, UR16, URZ ;  /* 0x0000001011187290 */ /* 0x000fe4000ff9e0ff */
[----:B------:R-:W-:Y:S02]  /*02e0*/  USHF.R.S32.HI UR16, URZ, 0x1f, UR17 ;  /* 0x0000001fff107899 */ /* 0x000fe40008011411 */
[----:B------:R-:W-:Y:S02]  /*02f0*/  UISETP.NE.AND.EX UP0, UPT, UR33, URZ, UPT, UP0 ;  /* 0x000000ff2100728c */ /* 0x000fe4000bf05300 */
[----:B----4-:R-:W-:Y:S01]  /*0300*/  ULEA UR27, UP1, UR9, UR12, 0x1 ;  /* 0x0000000c091b7291 */ /* 0x010fe2000f8208ff */
[----:B------:R-:W0:Y:S01]  /*0310*/  LDCU.64 UR32, c[0x0][0x3b8] ;  /* 0x00007700ff2077ac */ /* 0x000e220008000a00 */
[----:B------:R-:W-:Y:S01]  /*0320*/  UIADD3.X UR12, UPT, UPT, UR16, UR11, URZ, UP3, !UPT ;  /* 0x0000000b100c7290 */ /* 0x000fe20009ffe4ff */
[----:B------:R-:W1:Y:S01]  /*0330*/  LDCU.64 UR6, c[0x0][0x4a0] ;  /* 0x00009400ff0677ac */ /* 0x000e620008000a00 */
[----:B------:R-:W-:-:S02]  /*0340*/  ULEA UR23, UP2, UR24, UR14, 0x1 ;  /* 0x0000000e18177291 */ /* 0x000fc4000f8408ff */
[----:B------:R-:W-:Y:S02]  /*0350*/  UIADD3.X UR8, UPT, UPT, UR16, UR19, URZ, UP4, !UPT ;  /* 0x0000001310087290 */ /* 0x000fe4000a7fe4ff */
[----:B------:R-:W-:Y:S02]  /*0360*/  ULEA.HI.X UR13, UR9, UR13, UR12, 0x1, UP1 ;  /* 0x0000000d090d7291 */ /* 0x000fe400088f0c0c */
[----:B------:R-:W-:-:S03]  /*0370*/  ULEA.HI.X UR24, UR24, UR15, UR8, 0x1, UP2 ;  /* 0x0000000f18187291 */ /* 0x000fc600090f0c08 */
[----:B------:R-:W2:Y:S01]  /*0380*/  @UP0 LDCU UR12, c[0x0][0x384] ;  /* 0x00007080ff0c07ac */ /* 0x000ea20008000800 */
[----:B------:R-:W4:Y:S01]  /*0390*/  LDCU.64 UR14, c[0x0][0x448] ;  /* 0x00008900ff0e77ac */ /* 0x000f220008000a00 */
[----:B------:R-:W-:Y:S02]  /*03a0*/  ULEA UR11, UP3, UR22, UR4, 0x3 ;  /* 0x00000004160b7291 */ /* 0x000fe4000f8618ff */
[----:B0-----:R-:W-:Y:S02]  /*03b0*/  UIMAD.WIDE.U32 UR8, UR10, UR32, URZ ;  /* 0x000000200a0872a5 */ /* 0x001fe4000f8e00ff */
[----:B------:R-:W-:Y:S02]  /*03c0*/  ULEA.HI.X UR18, UR22, UR5, UR18, 0x3, UP3 ;  /* 0x0000000516127291 */ /* 0x000fe400098f1c12 */
[----:B------:R-:W-:Y:S01]  /*03d0*/  UIMAD UR5, UR29, UR25, UR21 ;  /* 0x000000191d0572a4 */ /* 0x000fe2000f8e0215 */
[----:B------:R-:W0:Y:S01]  /*03e0*/  @UP0 LDCU UR21, c[0x0][0x38c] ;  /* 0x00007180ff1507ac */ /* 0x000e220008000800 */
[----:B------:R-:W-:Y:S01]  /*03f0*/  UIMAD UR9, UR10, UR33, UR9 ;  /* 0x000000210a0972a4 */ /* 0x000fe2000f8e0209 */
[----:B------:R-:W-:Y:S01]  /*0400*/  UMOV UR4, UR20 ;  /* 0x0000001400047c82 */ /* 0x000fe20008000000 */
[----:B------:R-:W0:Y:S01]  /*0410*/  @UP0 LDCU.64 UR32, c[0x0][0x480] ;  /* 0x00009000ff2007ac */ /* 0x000e220008000a00 */
[----:B-1----:R-:W-:-:S02]  /*0420*/  UIMAD.WIDE.U32 UR4, UR10, UR6, UR4 ;  /* 0x000000060a0472a5 */ /* 0x002fc4000f8e0004 */
[----:B----4-:R-:W-:Y:S02]  /*0430*/  ULEA UR19, UP1, UR8, UR14, 0x3 ;  /* 0x0000000e08137291 */ /* 0x010fe4000f8218ff */
[----:B------:R-:W-:Y:S02]  /*0440*/  UIMAD UR7, UR10, UR7, UR5 ;  /* 0x000000070a0772a4 */ /* 0x000fe4000f8e0205 */
[----:B--2---:R-:W-:Y:S02]  /*0450*/  @UP0 UIMAD UR5, UR29, UR12, UR10 ;  /* 0x0000000c1d0502a4 */ /* 0x004fe4000f8e020a */
[----:B------:R-:W-:Y:S02]  /*0460*/  UIADD3 UR4, UP2, UPT, UR17, UR4, URZ ;  /* 0x0000000411047290 */ /* 0x000fe4000ff5e0ff */
[----:B------:R-:W-:Y:S02]  /*0470*/  @UP0 UIMAD UR5, UR5, UR26, URZ ;  /* 0x0000001a050502a4 */ /* 0x000fe4000f8e02ff */
[----:B------:R-:W-:-:S02]  /*0480*/  ULEA.HI.X UR20, UR8, UR15, UR9, 0x3, UP1 ;  /* 0x0000000f08147291 */ /* 0x000fc400088f1c09 */
[----:B------:R-:W-:Y:S02]  /*0490*/  UIADD3.X UR25, UPT, UPT, UR16, UR7, URZ, UP2, !UPT ;  /* 0x0000000710197290 */ /* 0x000fe400097fe4ff */
[----:B------:R-:W-:Y:S02]  /*04a0*/  ULEA UR28, UP1, UR4, UR34, 0x1 ;  /* 0x00000022041c7291 */ /* 0x000fe4000f8208ff */
[----:B0-----:R-:W-:Y:S02]  /*04b0*/  @UP0 UIMAD UR6, UR5, UR21, URZ ;  /* 0x00000015050602a4 */ /* 0x001fe4000f8e02ff */
[----:B------:R-:W-:Y:S01]  /*04c0*/  ULEA.HI.X UR25, UR4, UR35, UR25, 0x1, UP1 ;  /* 0x0000002304197291 */ /* 0x000fe200088f0c19 */
[----:B------:R-:W-:Y:S02]  /*04d0*/  UMOV UR5, URZ ;  /* 0x000000ff00057c82 */ /* 0x000fe40008000000 */
[----:B------:R-:W-:Y:S01]  /*04e0*/  UMOV UR4, URZ ;  /* 0x000000ff00047c82 */ /* 0x000fe20008000000 */
[----:B------:R-:W-:-:S02]  /*04f0*/  @UP0 UIMAD.WIDE UR4, UR6, 0x10, UR32 ;  /* 0x00000010060408a5 */ /* 0x000fc4000f8e0220 */
[----:B------:R-:W-:Y:S01]  /*0500*/  UISETP.GE.AND UP0, UPT, UR26, 0x1, UPT ;  /* 0x000000011a00788c */ /* 0x000fe2000bf06270 */
[----:B------:R-:W-:Y:S01]  /*0510*/  UMOV UR8, URZ ;  /* 0x000000ff00087c82 */ /* 0x000fe20008000000 */
[----:B------:R-:W-:Y:S01]  /*0520*/  HFMA2 R127, -RZ, RZ, 0, 0 ;  /* 0x00000000ff7f7431 */ /* 0x000fe200000001ff */
[----:B---3--:R-:W-:-:S06]  /*0530*/  @P1 R2UR UR8, R4 ;  /* 0x00000000040812ca */ /* 0x008fcc00000e0000 */
[----:B------:R-:W-:Y:S09]  /*0540*/  BRA.U !UP0, `(.L_x_3523) ;  /* 0x000000b508287547 */ /* 0x000ff2000b800000 */
[----:B------:R-:W0:Y:S01]  /*0550*/  S2R R3, SR_CgaCtaId ;  /* 0x0000000000037919 */ /* 0x000e220000008800 */
[----:B------:R-:W1:Y:S01]  /*0560*/  LDCU.64 UR6, c[0x0][0x3a0] ;  /* 0x00007400ff0677ac */ /* 0x000e620008000a00 */
[----:B------:R-:W-:Y:S01]  /*0570*/  MOV R0, 0x400 ;  /* 0x0000040000007802 */ /* 0x000fe20000000f00 */
[----:B------:R-:W2:Y:S01]  /*0580*/  S2R R126, SR_TID.X ;  /* 0x00000000007e7919 */ /* 0x000ea20000002100 */
[----:B------:R-:W-:Y:S01]  /*0590*/  MOV R128, RZ ;  /* 0x000000ff00807202 */ /* 0x000fe20000000f00 */
[----:B------:R-:W3:Y:S01]  /*05a0*/  LDCU UR26, c[0x0][0x394] ;  /* 0x00007280ff1a77ac */ /* 0x000ee20008000800 */
[----:B------:R-:W-:Y:S01]  /*05b0*/  MOV R127, RZ ;  /* 0x000000ff007f7202 */ /* 0x000fe20000000f00 */
        /* <DEDUP_REMOVED lines=11> */
.L_x_3592:
        /* <DEDUP_REMOVED lines=31> */
[----:B------:R-:W0:Y:S04]  /*0860*/  LDS.128 R8, [R119] ;  /* 0x0000000077087984 */ /* 0x000e280000000c00 */
[----:B------:R-:W1:Y:S01]  /*0870*/  LDS.128 R4, [R119+0x10] ;  /* 0x0000100077047984 */ /* 0x000e620000000c00 */
[----:B------:R-:W-:Y:S06]  /*0880*/  BAR.SYNC.DEFER_BLOCKING 0x0 ;  /* 0x0000000000007b1d */ /* 0x000fec0000010000 */
[----:B------:R-:W2:Y:S04]  /*0890*/  LDG.E.128 R20, desc[UR30][R2.64] ;  /* 0x0000001e02147981 */ /* 0x000ea8000c1e1d00 */
[----:B------:R-:W3:Y:S01]  /*08a0*/  LDG.E.128 R24, desc[UR30][R2.64+0x200] ;  /* 0x0002001e02187981 */ /* 0x000ee2000c1e1d00 */
[----:B------:R-:W-:Y:S01]  /*08b0*/  BSSY.RECONVERGENT B0, `(.L_x_3524) ;  /* 0x0000039000007945 */ /* 0x000fe20003800200 */
[----:B0-----:R-:W-:-:S02]  /*08c0*/  SHF.L.U32 R117, R8, 0x10, RZ ;  /* 0x0000001008757819 */ /* 0x001fc400000006ff */
[----:B------:R-:W-:Y:S02]  /*08d0*/  PRMT R8, R8, 0x7632, R8 ;  /* 0x0000763208087816 */ /* 0x000fe40000000008 */
[----:B------:R-:W-:Y:S01]  /*08e0*/  SHF.L.U32 R118, R9, 0x10, RZ ;  /* 0x0000001009767819 */ /* 0x000fe200000006ff */
[----:B------:R-:W-:Y:S01]  /*08f0*/  FADD.FTZ R117, R117, UR8 ;  /* 0x0000000875757e21 */ /* 0x000fe20008010000 */
[----:B------:R-:W-:Y:S02]  /*0900*/  SHF.L.U32 R115, R10, 0x10, RZ ;  /* 0x000000100a737819 */ /* 0x000fe400000006ff */
[----:B------:R-:W-:Y:S01]  /*0910*/  SHF.L.U32 R116, R11, 0x10, RZ ;  /* 0x000000100b747819 */ /* 0x000fe200000006ff */
[----:B------:R-:W-:Y:S01]  /*0920*/  FADD.FTZ R118, R118, UR8 ;  /* 0x0000000876767e21 */ /* 0x000fe20008010000 */
[----:B------:R-:W-:Y:S01]  /*0930*/  FSETP.GTU.FTZ.AND P1, PT, R117, 20, PT ;  /* 0x41a000007500780b */ /* 0x000fe20003f3c000 */
[----:B------:R-:W-:Y:S01]  /*0940*/  FADD.FTZ R115, R115, UR8 ;  /* 0x0000000873737e21 */ /* 0x000fe20008010000 */
[----:B-1----:R-:W-:Y:S01]  /*0950*/  SHF.L.U32 R109, R4, 0x10, RZ ;  /* 0x00000010046d7819 */ /* 0x002fe200000006ff */
[----:B------:R-:W-:Y:S01]  /*0960*/  FADD.FTZ R116, R116, UR8 ;  /* 0x0000000874747e21 */ /* 0x000fe20008010000 */
[----:B------:R-:W-:-:S02]  /*0970*/  SHF.L.U32 R8, R8, 0x10, RZ ;  /* 0x0000001008087819 */ /* 0x000fc400000006ff */
[----:B------:R-:W-:Y:S01]  /*0980*/  SHF.L.U32 R114, R5, 0x10, RZ ;  /* 0x0000001005727819 */ /* 0x000fe200000006ff */
[----:B------:R-:W-:Y:S01]  /*0990*/  FADD.FTZ R109, R109, UR8 ;  /* 0x000000086d6d7e21 */ /* 0x000fe20008010000 */
[----:B------:R-:W-:Y:S01]  /*09a0*/  PRMT R9, R9, 0x7632, R9 ;  /* 0x0000763209097816 */ /* 0x000fe20000000009 */
[----:B------:R-:W-:Y:S01]  /*09b0*/  FADD.FTZ R107, R8, UR8 ;  /* 0x00000008086b7e21 */ /* 0x000fe20008010000 */
[----:B------:R-:W-:Y:S01]  /*09c0*/  FSETP.GTU.FTZ.AND P0, PT, R118, 20, PT ;  /* 0x41a000007600780b */ /* 0x000fe20003f1c000 */
[----:B------:R-:W-:Y:S01]  /*09d0*/  FADD.FTZ R114, R114, UR8 ;  /* 0x0000000872727e21 */ /* 0x000fe20008010000 */
[----:B------:R-:W-:Y:S02]  /*09e0*/  FSETP.GTU.FTZ.AND P4, PT, R115, 20, PT ;  /* 0x41a000007300780b */ /* 0x000fe40003f9c000 */
[----:B------:R-:W-:Y:S02]  /*09f0*/  FSETP.GTU.FTZ.AND P3, PT, R116, 20, PT ;  /* 0x41a000007400780b */ /* 0x000fe40003f7c000 */
[----:B------:R-:W-:-:S02]  /*0a00*/  FSETP.GTU.FTZ.AND P2, PT, R109, 20, PT ;  /* 0x41a000006d00780b */ /* 0x000fc40003f5c000 */
[----:B------:R-:W-:Y:S01]  /*0a10*/  FSETP.GTU.FTZ.AND P5, PT, R107, 20, PT ;  /* 0x41a000006b00780b */ /* 0x000fe20003fbc000 */
[----:B--2---:R0:W-:Y:S04]  /*0a20*/  STS.128 [R120], R20 ;  /* 0x0000001478007388 */ /* 0x0041e80000000c00 */
[----:B---3--:R0:W-:Y:S01]  /*0a30*/  STS.128 [R120+0x200], R24 ;  /* 0x0002001878007388 */ /* 0x0081e20000000c00 */
[----:B------:R-:W-:Y:S01]  /*0a40*/  NOP ;  /* 0x0000000000007918 */ /* 0x000fe20000000000 */
[----:B------:R-:W-:Y:S06]  /*0a50*/  @P1 BRA `(.L_x_3525) ;  /* 0x0000000000781947 */ /* 0x000fec0003800000 */
[----:B------:R-:W-:Y:S01]  /*0a60*/  FMUL.FTZ R117, R117, 1.4426950216293334961 ;  /* 0x3fb8aa3b75757820 */ /* 0x000fe20000410000 */
[----:B------:R-:W-:Y:S01]  /*0a70*/  MOV R13, 0x3e800000 ;  /* 0x3e800000000d7802 */ /* 0x000fe20000000f00 */
[----:B------:R-:W-:Y:S02]  /*0a80*/  HFMA2 R12, -RZ, RZ, 1.3056640625, -1.8671875 ;  /* 0x3d39bf78ff0c7431 */ /* 0x000fe400000001ff */
        /* <DEDUP_REMOVED lines=27> */
.L_x_3525:
[----:B------:R-:W-:Y:S05]  /*0c40*/  BSYNC.RECONVERGENT B0 ;  /* 0x0000000000007941 */ /* 0x000fea0003800200 */
.L_x_3524:
[----:B------:R-:W-:Y:S01]  /*0c50*/  SHF.L.U32 R9, R9, 0x10, RZ ;  /* 0x0000001009097819 */ /* 0x000fe200000006ff */
[----:B------:R-:W-:Y:S01]  /*0c60*/  BSSY.RECONVERGENT B0, `(.L_x_3526) ;  /* 0x0000022000007945 */ /* 0x000fe20003800200 */
[----:B------:R-:W-:-:S03]  /*0c70*/  FSETP.GTU.FTZ.AND P1, PT, R114, 20, PT ;  /* 0x41a000007200780b */ /* 0x000fc60003f3c000 */
[----:B------:R-:W-:Y:S01]  /*0c80*/  FADD.FTZ R105, R9, UR8 ;  /* 0x0000000809697e21 */ /* 0x000fe20008010000 */
[----:B------:R-:W-:Y:S09]  /*0c90*/  @P5 BRA `(.L_x_3527) ;  /* 0x0000000000785947 */ /* 0x000ff20003800000 */
        /* <DEDUP_REMOVED lines=30> */
.L_x_3527:
[----:B------:R-:W-:Y:S05]  /*0e80*/  BSYNC.RECONVERGENT B0 ;  /* 0x0000000000007941 */ /* 0x000fea0003800200 */
.L_x_3526:
[----:B------:R-:W-:Y:S01]  /*0e90*/  SHF.L.U32 R103, R6, 0x10, RZ ;  /* 0x0000001006677819 */ /* 0x000fe200000006ff */
[----:B------:R-:W-:Y:S01]  /*0ea0*/  BSSY.RECONVERGENT B0, `(.L_x_3528) ;  /* 0x0000023000007945 */ /* 0x000fe20003800200 */
[----:B------:R-:W-:Y:S02]  /*0eb0*/  FSETP.GTU.FTZ.AND P5, PT, R105, 20, PT ;  /* 0x41a000006900780b */ /* 0x000fe40003fbc000 */
[----:B------:R-:W-:Y:S01]  /*0ec0*/  PRMT R10, R10, 0x7632, R10 ;  /* 0x000076320a0a7816 */ /* 0x000fe2000000000a */
        /* <DEDUP_REMOVED lines=32> */
.L_x_3529:
[----:B------:R-:W-:Y:S05]  /*10d0*/  BSYNC.RECONVERGENT B0 ;  /* 0x0000000000007941 */ /* 0x000fea0003800200 */
.L_x_3528:
        /* <DEDUP_REMOVED lines=35> */
.L_x_3531:
[----:B------:R-:W-:Y:S05]  /*1310*/  BSYNC.RECONVERGENT B0 ;  /* 0x0000000000007941 */ /* 0x000fea0003800200 */
.L_x_3530:
        /* <DEDUP_REMOVED lines=36> */
.L_x_3533:
[----:B------:R-:W-:Y:S05]  /*1560*/  BSYNC.RECONVERGENT B0 ;  /* 0x0000000000007941 */ /* 0x000fea0003800200 */
.L_x_3532:
        /* <DEDUP_REMOVED lines=36> */
.L_x_3535:
[----:B------:R-:W-:Y:S05]  /*17b0*/  BSYNC.RECONVERGENT B0 ;  /* 0x0000000000007941 */ /* 0x000fea0003800200 */
.L_x_3534:
        /* <DEDUP_REMOVED lines=36> */
.L_x_3537:
[----:B------:R-:W-:Y:S05]  /*1a00*/  BSYNC.RECONVERGENT B0 ;  /* 0x0000000000007941 */ /* 0x000fea0003800200 */
.L_x_3536:
        /* <DEDUP_REMOVED lines=36> */
.L_x_3539:
[----:B------:R-:W-:Y:S05]  /*1c50*/  BSYNC.RECONVERGENT B0 ;  /* 0x0000000000007941 */ /* 0x000fea0003800200 */
.L_x_3538:
        /* <DEDUP_REMOVED lines=36> */
.L_x_3541:
[----:B------:R-:W-:Y:S05]  /*1ea0*/  BSYNC.RECONVERGENT B0 ;  /* 0x0000000000007941 */ /* 0x000fea0003800200 */
.L_x_3540:
        /* <DEDUP_REMOVED lines=35> */
.L_x_3543:
[----:B------:R-:W-:Y:S05]  /*20e0*/  BSYNC.RECONVERGENT B0 ;  /* 0x0000000000007941 */ /* 0x000fea0003800200 */
.L_x_3542:
[----:B------:R-:W-:Y:S01]  /*20f0*/  UIADD3 UR6, UPT, UPT, UR26, -0x1, URZ ;  /* 0xffffffff1a067890 */ /* 0x000fe2000fffe0ff */
[----:B------:R-:W-:Y:S01]  /*2100*/  BSSY.RECONVERGENT B0, `(.L_x_3544) ;  /* 0x0000021000007945 */ /* 0x000fe20003800200 */
[----:B------:R-:W-:-:S03]  /*2110*/  FSETP.GTU.FTZ.AND P3, PT, R100, 20, PT ;  /* 0x41a000006400780b */ /* 0x000fc60003f7c000 */
[----:B------:R-:W-:Y:S10]  /*2120*/  @P1 BRA `(.L_x_3545) ;  /* 0x0000000000781947 */ /* 0x000ff40003800000 */
        /* <DEDUP_REMOVED lines=30> */
.L_x_3545:
[----:B------:R-:W-:Y:S05]  /*2310*/  BSYNC.RECONVERGENT B0 ;  /* 0x0000000000007941 */ /* 0x000fea0003800200 */
.L_x_3544:
[----:B------:R-:W-:Y:S04]  /*2320*/  BSSY.RECONVERGENT B0, `(.L_x_3546) ;  /* 0x0000020000007945 */ /* 0x000fe80003800200 */
        /* <DEDUP_REMOVED lines=31> */
.L_x_3547:
[----:B------:R-:W-:Y:S05]  /*2520*/  BSYNC.RECONVERGENT B0 ;  /* 0x0000000000007941 */ /* 0x000fea0003800200 */
.L_x_3546:
        /* <DEDUP_REMOVED lines=32> */
.L_x_3549:
[----:B------:R-:W-:Y:S05]  /*2730*/  BSYNC.RECONVERGENT B0 ;  /* 0x0000000000007941 */ /* 0x000fea0003800200 */
.L_x_3548:
        /* <DEDUP_REMOVED lines=32> */
.L_x_3551:
[----:B------:R-:W-:Y:S05]  /*2940*/  BSYNC.RECONVERGENT B0 ;  /* 0x0000000000007941 */ /* 0x000fea0003800200 */
.L_x_3550:
        /* <DEDUP_REMOVED lines=32> */
.L_x_3553:
[----:B------:R-:W-:Y:S05]  /*2b50*/  BSYNC.RECONVERGENT B0 ;  /* 0x0000000000007941 */ /* 0x000fea0003800200 */
.L_x_3552:
        /* <DEDUP_REMOVED lines=32> */
.L_x_3555:
[----:B------:R-:W-:Y:S05]  /*2d60*/  BSYNC.RECONVERGENT B0 ;  /* 0x0000000000007941 */ /* 0x000fea0003800200 */
.L_x_3554:
[----:B------:R-:W1:Y:S01]  /*2d70*/  LDCU.128 UR12, c[0x0][0x410] ;  /* 0x00008200ff0c77ac */ /* 0x000e620008000c00 */
[----:B------:R-:W2:Y:S01]  /*2d80*/  LDS.128 R12, [R119] ;  /* 0x00000000770c7984 */ /* 0x000ea20000000c00 */
[----:B------:R-:W3:Y:S03]  /*2d90*/  LDCU.64 UR34, c[0x0][0x488] ;  /* 0x00009100ff2277ac */ /* 0x000ee60008000a00 */
[----:B------:R-:W4:Y:S01]  /*2da0*/  LDS.128 R4, [R119+0x10] ;  /* 0x0000100077047984 */ /* 0x000f220000000c00 */
[----:B------:R-:W-:Y:S01]  /*2db0*/  USHF.L.U32 UR6, UR6, 0xb, URZ ;  /* 0x0000000b06067899 */ /* 0x000fe200080006ff */
[----:B------:R-:W-:-:S03]  /*2dc0*/  UMOV UR7, URZ ;  /* 0x000000ff00077c82 */ /* 0x000fc60008000000 */
[----:B-1----:R-:W-:-:S04]  /*2dd0*/  UIMAD.WIDE.U32 UR32, UR29, UR12, UR6 ;  /* 0x0000000c1d2072a5 */ /* 0x002fc8000f8e0006 */
[----:B------:R-:W-:-:S03]  /*2de0*/  UIMAD UR13, UR29, UR13, UR33 ;  /* 0x0000000d1d0d72a4 */ /* 0x000fc6000f8e0221 */
[----:B------:R-:W-:Y:S02]  /*2df0*/  UMOV UR12, UR32 ;  /* 0x00000020000c7c82 */ /* 0x000fe40008000000 */
[----:B------:R-:W-:-:S04]  /*2e00*/  UIMAD.WIDE.U32 UR12, UR10, UR14, UR12 ;  /* 0x0000000e0a0c72a5 */ /* 0x000fc8000f8e000c */
[----:B------:R-:W-:Y:S02]  /*2e10*/  UIMAD UR15, UR10, UR15, UR13 ;  /* 0x0000000f0a0f72a4 */ /* 0x000fe4000f8e020d */
[----:B---3--:R-:W-:-:S04]  /*2e20*/  ULEA UR9, UP0, UR12, UR34, 0x1 ;  /* 0x000000220c097291 */ /* 0x008fc8000f8008ff */
[----:B------:R-:W-:Y:S02]  /*2e30*/  ULEA.HI.X UR12, UR12, UR35, UR15, 0x1, UP0 ;  /* 0x000000230c0c7291 */ /* 0x000fe400080f0c0f */
[----:B------:R-:W-:Y:S01]  /*2e40*/  MOV R2, UR9 ;  /* 0x0000000900027c02 */ /* 0x000fe20008000f00 */
[----:B------:R-:W1:Y:S03]  /*2e50*/  LDCU.64 UR34, c[0x0][0x478] ;  /* 0x00008f00ff2277ac */ /* 0x000e660008000a00 */
[----:B------:R-:W-:-:S03]  /*2e60*/  MOV R3, UR12 ;  /* 0x0000000c00037c02 */ /* 0x000fc60008000f00 */
[----:B------:R-:W-:Y:S01]  /*2e70*/  IMAD.WIDE.U32 R2, R0, 0x10, R2 ;  /* 0x0000001000027825 */ /* 0x000fe200078e0002 */
[----:B------:R-:W-:Y:S06]  /*2e80*/  BAR.SYNC.DEFER_BLOCKING 0x0 ;  /* 0x0000000000007b1d */ /* 0x000fec0000010000 */
[----:B------:R-:W3:Y:S01]  /*2e90*/  LDCU.128 UR12, c[0x0][0x420] ;  /* 0x00008400ff0c77ac */ /* 0x000ee20008000c00 */
[----:B------:R-:W4:Y:S04]  /*2ea0*/  LDG.E.128 R28, desc[UR30][R2.64] ;  /* 0x0000001e021c7981 */ /* 0x000f28000c1e1d00 */
[----:B------:R0:W4:Y:S01]  /*2eb0*/  LDG.E.128 R36, desc[UR30][R2.64+0x200] ;  /* 0x0002001e02247981 */ /* 0x000122000c1e1d00 */
[----:B---3--:R-:W-:-:S04]  /*2ec0*/  UIMAD.WIDE.U32 UR32, UR29, UR12, UR6 ;  /* 0x0000000c1d2072a5 */ /* 0x008fc8000f8e0006 */
[----:B------:R-:W-:-:S03]  /*2ed0*/  UIMAD UR13, UR29, UR13, UR33 ;  /* 0x0000000d1d0d72a4 */ /* 0x000fc6000f8e0221 */
[----:B------:R-:W-:Y:S02]  /*2ee0*/  UMOV UR12, UR32 ;  /* 0x00000020000c7c82 */ /* 0x000fe40008000000 */
[----:B------:R-:W-:Y:S01]  /*2ef0*/  UIMAD.WIDE.U32 UR12, UR10, UR14, UR12 ;  /* 0x0000000e0a0c72a5 */ /* 0x000fe2000f8e000c */
[----:B--2---:R-:W-:Y:S01]  /*2f00*/  PRMT R53, R12, 0x7632, R53 ;  /* 0x000076320c357816 */ /* 0x004fe20000000035 */
[----:B------:R-:W2:Y:S02]  /*2f10*/  LDCU.64 UR32, c[0x0][0x510] ;  /* 0x0000a200ff2077ac */ /* 0x000ea40008000a00 */
[----:B------:R-:W-:Y:S02]  /*2f20*/  UIMAD UR15, UR10, UR15, UR13 ;  /* 0x0000000f0a0f72a4 */ /* 0x000fe4000f8e020d */
[----:B-1----:R-:W-:-:S04]  /*2f30*/  ULEA UR9, UP0, UR12, UR34, 0x1 ;  /* 0x000000220c097291 */ /* 0x002fc8000f8008ff */
[----:B------:R-:W-:Y:S02]  /*2f40*/  ULEA.HI.X UR12, UR12, UR35, UR15, 0x1, UP0 ;  /* 0x000000230c0c7291 */ /* 0x000fe400080f0c0f */
[----:B------:R-:W-:Y:S01]  /*2f50*/  MOV R8, UR9 ;  /* 0x0000000900087c02 */ /* 0x000fe20008000f00 */
[----:B------:R-:W1:Y:S03]  /*2f60*/  LDCU.64 UR34, c[0x0][0x490] ;  /* 0x00009200ff2277ac */ /* 0x000e660008000a00 */
[----:B------:R-:W-:Y:S01]  /*2f70*/  MOV R9, UR12 ;  /* 0x0000000c00097c02 */ /* 0x000fe20008000f00 */
[----:B------:R-:W3:Y:S02]  /*2f80*/  LDCU.64 UR14, c[0x0][0x508] ;  /* 0x0000a100ff0e77ac */ /* 0x000ee40008000a00 */
[----:B0-----:R-:W-:Y:S01]  /*2f90*/  IMAD.WIDE.U32 R2, R0, 0x10, R8 ;  /* 0x0000001000027825 */ /* 0x001fe200078e0008 */
[----:B----4-:R-:W-:Y:S04]  /*2fa0*/  STS.128 [R120], R28 ;  /* 0x0000001c78007388 */ /* 0x010fe80000000c00 */
[----:B------:R-:W-:Y:S01]  /*2fb0*/  STS.128 [R120+0x200], R36 ;  /* 0x0002002478007388 */ /* 0x000fe20000000c00 */
[----:B------:R-:W-:-:S03]  /*2fc0*/  NOP ;  /* 0x0000000000007918 */ /* 0x000fc60000000000 */
[----:B------:R-:W0:Y:S04]  /*2fd0*/  LDS.128 R24, [R119] ;  /* 0x0000000077187984 */ /* 0x000e280000000c00 */
[----:B------:R-:W4:Y:S01]  /*2fe0*/  LDS.128 R8, [R119+0x10] ;  /* 0x0000100077087984 */ /* 0x000f220000000c00 */
[----:B------:R-:W-:Y:S06]  /*2ff0*/  BAR.SYNC.DEFER_BLOCKING 0x0 ;  /* 0x0000000000007b1d */ /* 0x000fec0000010000 */
[----:B------:R-:W2:Y:S04]  /*3000*/  LDG.E.128 R16, desc[UR30][R2.64] ;  /* 0x0000001e02107981 */ /* 0x000ea8000c1e1d00 */
[----:B------:R4:W2:Y:S01]  /*3010*/  LDG.E.128 R20, desc[UR30][R2.64+0x200] ;  /* 0x0002001e02147981 */ /* 0x0008a2000c1e1d00 */
[----:B------:R-:W-:Y:S01]  /*3020*/  PRMT R58, R5, 0x7632, R58 ;  /* 0x00007632053a7816 */ /* 0x000fe2000000003a */
[----:B---3--:R-:W-:Y:S01]  /*3030*/  UIMAD.WIDE.U32 UR12, UR29, UR14, UR6 ;  /* 0x0000000e1d0c72a5 */ /* 0x008fe2000f8e0006 */
[----:B------:R-:W-:-:S02]  /*3040*/  PRMT R60, R6, 0x7632, R60 ;  /* 0x00007632063c7816 */ /* 0x000fc4000000003c */
[----:B0-----:R-:W-:Y:S01]  /*3050*/  SHF.L.U32 R33, R24, 0x10, RZ ;  /* 0x0000001018217819 */ /* 0x001fe200000006ff */
[----:B------:R-:W-:Y:S01]  /*3060*/  UIMAD UR13, UR29, UR15, UR13 ;  /* 0x0000000f1d0d72a4 */ /* 0x000fe2000f8e020d */
[----:B------:R-:W-:Y:S01]  /*3070*/  SHF.L.U32 R31, R26, 0x10, RZ ;  /* 0x000000101a1f7819 */ /* 0x000fe200000006ff */
[----:B------:R-:W0:Y:S01]  /*3080*/  LDCU.64 UR14, c[0x0][0x558] ;  /* 0x0000ab00ff0e77ac */ /* 0x000e220008000a00 */
[----:B------:R-:W-:Y:S01]  /*3090*/  SHF.L.U32 R30, R27, 0x10, RZ ;  /* 0x000000101b1e7819 */ /* 0x000fe200000006ff */
[----:B------:R-:W-:Y:S01]  /*30a0*/  FMUL.FTZ R34, R33, -1.4426950216293334961 ;  /* 0xbfb8aa3b21227820 */ /* 0x000fe20000410000 */
[----:B------:R-:W-:Y:S01]  /*30b0*/  PRMT R24, R24, 0x7632, R24 ;  /* 0x0000763218187816 */ /* 0x000fe20000000018 */
[----:B------:R-:W-:Y:S01]  /*30c0*/  FMUL.FTZ R35, R31, -1.4426950216293334961 ;  /* 0xbfb8aa3b1f237820 */ /* 0x000fe20000410000 */
[----:B----4-:R-:W-:Y:S01]  /*30d0*/  SHF.L.U32 R2, R9, 0x10, RZ ;  /* 0x0000001009027819 */ /* 0x010fe200000006ff */
[----:B------:R-:W-:Y:S01]  /*30e0*/  FMUL.FTZ R36, R30, -1.4426950216293334961 ;  /* 0xbfb8aa3b1e247820 */ /* 0x000fe20000410000 */
[C---:B------:R-:W-:Y:S01]  /*30f0*/  SHF.L.U32 R32, R25.reuse, 0x10, RZ ;  /* 0x0000001019207819 */ /* 0x040fe200000006ff */
[----:B------:R3:W4:Y:S01]  /*3100*/  MUFU.EX2 R40, R34 ;  /* 0x0000002200287308 */ /* 0x0007220000000800 */
[----:B------:R-:W-:Y:S01]  /*3110*/  SHF.L.U32 R24, R24, 0x10, RZ ;  /* 0x0000001018187819 */ /* 0x000fe200000006ff */
[----:B--2---:R-:W-:Y:S01]  /*3120*/  UIMAD.WIDE.U32 UR12, UR10, UR32, UR12 ;  /* 0x000000200a0c72a5 */ /* 0x004fe2000f8e000c */
[----:B------:R-:W-:Y:S01]  /*3130*/  PRMT R25, R25, 0x7632, R25 ;  /* 0x0000763219197816 */ /* 0x000fe20000000019 */
[----:B------:R-:W-:Y:S01]  /*3140*/  FMUL.FTZ R28, R32, -1.4426950216293334961 ;  /* 0xbfb8aa3b201c7820 */ /* 0x000fe20000410000 */
[----:B------:R-:W-:Y:S01]  /*3150*/  SHF.L.U32 R3, R10, 0x10, RZ ;  /* 0x000000100a037819 */ /* 0x000fe200000006ff */
[----:B------:R-:W-:Y:S01]  /*3160*/  UIMAD UR13, UR10, UR33, UR13 ;  /* 0x000000210a0d72a4 */ /* 0x000fe2000f8e020d */
[----:B------:R-:W-:Y:S01]  /*3170*/  SHF.L.U32 R25, R25, 0x10, RZ ;  /* 0x0000001019197819 */ /* 0x000fe200000006ff */
[----:B------:R2:W1:Y:S01]  /*3180*/  MUFU.EX2 R42, R35 ;  /* 0x00000023002a7308 */ /* 0x0004620000000800 */
[----:B---3--:R-:W-:Y:S01]  /*3190*/  FMUL.FTZ R34, R2, -1.4426950216293334961 ;  /* 0xbfb8aa3b02227820 */ /* 0x008fe20000410000 */
[----:B------:R-:W-:Y:S01]  /*31a0*/  PRMT R10, R9, 0x7632, R10 ;  /* 0x00007632090a7816 */ /* 0x000fe2000000000a */
[----:B------:R-:W-:Y:S01]  /*31b0*/  FMUL.FTZ R41, R3, -1.4426950216293334961 ;  /* 0xbfb8aa3b03297820 */ /* 0x000fe20000410000 */
[----:B------:R-:W-:Y:S01]  /*31c0*/  SHF.L.U32 R29, R8, 0x10, RZ ;  /* 0x00000010081d7819 */ /* 0x000fe200000006ff */
[----:B0-----:R-:W-:Y:S01]  /*31d0*/  ULEA UR9, UP0, UR12, UR14, 0x1 ;  /* 0x0000000e0c097291 */ /* 0x001fe2000f8008ff */
[----:B------:R-:W-:-:S02]  /*31e0*/  PRMT R62, R7, 0x7632, R62 ;  /* 0x00007632073e7816 */ /* 0x000fc4000000003e */
[----:B------:R0:W3:Y:S01]  /*31f0*/  MUFU.EX2 R44, R36 ;  /* 0x00000024002c7308 */ /* 0x0000e20000000800 */
[----:B--2---:R-:W-:Y:S01]  /*3200*/  PRMT R35, R27, 0x7632, R35 ;  /* 0x000076321b237816 */ /* 0x004fe20000000023 */
[----:B------:R-:W-:Y:S01]  /*3210*/  FMUL.FTZ R37, R29, -1.4426950216293334961 ;  /* 0xbfb8aa3b1d257820 */ /* 0x000fe20000410000 */
[----:B------:R-:W-:Y:S01]  /*3220*/  PRMT R27, R8, 0x7632, R27 ;  /* 0x00007632081b7816 */ /* 0x000fe2000000001b */
[----:B----4-:R-:W-:Y:S01]  /*3230*/  FADD.FTZ R40, R40, 1 ;  /* 0x3f80000028287421 */ /* 0x010fe20000010000 */
[----:B------:R-:W-:Y:S01]  /*3240*/  SHF.L.U32 R35, R35, 0x10, RZ ;  /* 0x0000001023237819 */ /* 0x000fe200000006ff */
[----:B------:R-:W-:Y:S01]  /*3250*/  ULEA.HI.X UR12, UR12, UR15, UR13, 0x1, UP0 ;  /* 0x0000000f0c0c7291 */ /* 0x000fe200080f0c0d */
[----:B------:R-:W-:Y:S01]  /*3260*/  SHF.L.U32 R27, R27, 0x10, RZ ;  /* 0x000000101b1b7819 */ /* 0x000fe200000006ff */
[----:B------:R2:W-:Y:S01]  /*3270*/  MUFU.EX2 R48, R34 ;  /* 0x0000002200307308 */ /* 0x0005e20000000800 */
[----:B0-----:R-:W-:Y:S01]  /*3280*/  FMUL.FTZ R36, R24, -1.4426950216293334961 ;  /* 0xbfb8aa3b18247820 */ /* 0x001fe20000410000 */
[----:B------:R-:W-:Y:S01]  /*3290*/  FMUL.FTZ R8, R35, -1.4426950216293334961 ;  /* 0xbfb8aa3b23087820 */ /* 0x000fe20000410000 */
[----:B-1----:R-:W-:Y:S01]  /*32a0*/  FADD.FTZ R46, R42, 1 ;  /* 0x3f8000002a2e7421 */ /* 0x002fe20000010000 */
[----:B------:R-:W-:Y:S01]  /*32b0*/  FMUL.FTZ R9, R27, -1.4426950216293334961 ;  /* 0xbfb8aa3b1b097820 */ /* 0x000fe20000410000 */
[----:B------:R-:W-:Y:S01]  /*32c0*/  SHF.L.U32 R53, R53, 0x10, RZ ;  /* 0x0000001035357819 */ /* 0x000fe200000006ff */
[----:B------:R-:W-:Y:S01]  /*32d0*/  UISETP.NE.U32.AND UP0, UPT, UR34, URZ, UPT ;  /* 0x000000ff2200728c */ /* 0x000fe2000bf05070 */
[----:B------:R-:W-:Y:S01]  /*32e0*/  SHF.L.U32 R58, R58, 0x10, RZ ;  /* 0x000000103a3a7819 */ /* 0x000fe200000006ff */
[----:B------:R0:W1:Y:S01]  /*32f0*/  MUFU.EX2 R38, R36 ;  /* 0x0000002400267308 */ /* 0x0000620000000800 */
[----:B--2---:R-:W-:Y:S01]  /*3300*/  PRMT R34, R26, 0x7632, R34 ;  /* 0x000076321a227816 */ /* 0x004fe20000000022 */
[----:B------:R-:W-:Y:S01]  /*3310*/  FMUL.FTZ R26, R25, -1.4426950216293334961 ;  /* 0xbfb8aa3b191a7820 */ /* 0x000fe20000410000 */
[----:B---3--:R-:W-:Y:S01]  /*3320*/  FADD.FTZ R44, R44, 1 ;  /* 0x3f8000002c2c7421 */ /* 0x008fe20000010000 */
[----:B------:R-:W-:Y:S01]  /*3330*/  SHF.L.U32 R60, R60, 0x10, RZ ;  /* 0x000000103c3c7819 */ /* 0x000fe200000006ff */
[----:B------:R-:W-:Y:S01]  /*3340*/  UISETP.NE.AND.EX UP0, UPT, UR35, URZ, UPT, UP0 ;  /* 0x000000ff2300728c */ /* 0x000fe2000bf05300 */
[----:B------:R-:W-:-:S02]  /*3350*/  SHF.L.U32 R34, R34, 0x10, RZ ;  /* 0x0000001022227819 */ /* 0x000fc400000006ff */
[----:B------:R-:W2:Y:S01]  /*3360*/  MUFU.EX2 R50, R41 ;  /* 0x0000002900327308 */ /* 0x000ea20000000800 */
[----:B0-----:R-:W-:Y:S02]  /*3370*/  PRMT R36, R10, 0x7632, R36 ;  /* 0x000076320a247816 */ /* 0x001fe40000000024 */
[----:B------:R-:W-:Y:S02]  /*3380*/  SHF.L.U32 R62, R62, 0x10, RZ ;  /* 0x000000103e3e7819 */ /* 0x000fe400000006ff */
[----:B------:R-:W-:Y:S02]  /*3390*/  SHF.L.U32 R36, R36, 0x10, RZ ;  /* 0x0000001024247819 */ /* 0x000fe400000006ff */
[----:B------:R-:W-:Y:S01]  /*33a0*/  SHF.L.U32 R98, R92, 0x10, RZ ;  /* 0x000000105c627819 */ /* 0x000fe200000006ff */
[----:B------:R0:W-:Y:S01]  /*33b0*/  MUFU.EX2 R41, R26 ;  /* 0x0000001a00297308 */ /* 0x0001e20000000800 */
[----:B-1----:R-:W-:Y:S01]  /*33c0*/  FADD.FTZ R55, R38, 1 ;  /* 0x3f80000026377421 */ /* 0x002fe20000010000 */
[----:B------:R-:W-:-:S02]  /*33d0*/  PRMT R112, R90, 0x7632, R112 ;  /* 0x000076325a707816 */ /* 0x000fc40000000070 */
[----:B------:R-:W-:Y:S02]  /*33e0*/  SHF.L.U32 R97, R93, 0x10, RZ ;  /* 0x000000105d617819 */ /* 0x000fe400000006ff */
[----:B------:R-:W-:Y:S02]  /*33f0*/  SHF.L.U32 R96, R94, 0x10, RZ ;  /* 0x000000105e607819 */ /* 0x000fe400000006ff */
[----:B------:R1:W3:Y:S01]  /*3400*/  MUFU.EX2 R39, R28 ;  /* 0x0000001c00277308 */ /* 0x0002e20000000800 */
[----:B0-----:R-:W-:Y:S01]  /*3410*/  SHF.L.U32 R26, R10, 0x10, RZ ;  /* 0x000000100a1a7819 */ /* 0x001fe200000006ff */
[----:B--2---:R-:W-:Y:S01]  /*3420*/  FADD.FTZ R50, R50, 1 ;  /* 0x3f80000032327421 */ /* 0x004fe20000010000 */
[----:B------:R-:W-:Y:S02]  /*3430*/  PRMT R113, R91, 0x7632, R113 ;  /* 0x000076325b717816 */ /* 0x000fe40000000071 */
[----:B------:R-:W-:Y:S01]  /*3440*/  PRMT R110, R88, 0x7632, R110 ;  /* 0x00007632586e7816 */ /* 0x000fe2000000006e */
[----:B------:R-:W-:Y:S01]  /*3450*/  FMUL.FTZ R10, R26, -1.4426950216293334961 ;  /* 0xbfb8aa3b1a0a7820 */ /* 0x000fe20000410000 */
[----:B------:R-:W-:Y:S01]  /*3460*/  PRMT R111, R89, 0x7632, R111 ;  /* 0x00007632596f7816 */ /* 0x000fe2000000006f */
[----:B------:R0:W2:Y:S01]  /*3470*/  MUFU.EX2 R45, R37 ;  /* 0x00000025002d7308 */ /* 0x0000a20000000800 */
[----:B-1----:R-:W-:-:S02]  /*3480*/  SHF.L.U32 R28, R11, 0x10, RZ ;  /* 0x000000100b1c7819 */ /* 0x002fc400000006ff */
[----:B------:R-:W-:Y:S02]  /*3490*/  PRMT R11, R11, 0x7632, R11 ;  /* 0x000076320b0b7816 */ /* 0x000fe4000000000b */
[----:B------:R-:W-:Y:S01]  /*34a0*/  SHF.L.U32 R91, R91, 0x10, RZ ;  /* 0x000000105b5b7819 */ /* 0x000fe200000006ff */
[----:B------:R-:W-:Y:S02]  /*34b0*/  FMUL.FTZ R43, R28, -1.4426950216293334961 ;  /* 0xbfb8aa3b1c2b7820 */ /* 0x000fe40000410000 */
[----:B------:R1:W4:Y:S01]  /*34c0*/  MUFU.EX2 R57, R8 ;  /* 0x0000000800397308 */ /* 0x0003220000000800 */
[----:B0-----:R-:W-:Y:S01]  /*34d0*/  FMUL.FTZ R37, R34, -1.4426950216293334961 ;  /* 0xbfb8aa3b22257820 */ /* 0x001fe20000410000 */
[----:B---3--:R-:W-:-:S06]  /*34e0*/  FADD.FTZ R39, R39, 1 ;  /* 0x3f80000027277421 */ /* 0x008fcc0000010000 */
[----:B------:R0:W3:Y:S01]  /*34f0*/  MUFU.EX2 R47, R37 ;  /* 0x00000025002f7308 */ /* 0x0000e20000000800 */
[----:B-1----:R-:W-:Y:S01]  /*3500*/  FMUL.FTZ R8, R36, -1.4426950216293334961 ;  /* 0xbfb8aa3b24087820 */ /* 0x002fe20000410000 */
[----:B--2---:R-:W-:Y:S01]  /*3510*/  FADD.FTZ R42, R45, 1 ;  /* 0x3f8000002d2a7421 */ /* 0x004fe20000010000 */
[----:B------:R-:W-:-:S05]  /*3520*/  FADD.FTZ R45, R48, 1 ;  /* 0x3f800000302d7421 */ /* 0x000fca0000010000 */
[----:B------:R-:W1:Y:S01]  /*3530*/  MUFU.EX2 R59, R9 ;  /* 0x00000009003b7308 */ /* 0x000e620000000800 */
[----:B0-----:R-:W-:Y:S01]  /*3540*/  SHF.L.U32 R37, R11, 0x10, RZ ;  /* 0x000000100b257819 */ /* 0x001fe200000006ff */
[----:B----4-:R-:W-:-:S04]  /*3550*/  FADD.FTZ R61, R57, 1 ;  /* 0x3f800000393d7421 */ /* 0x010fc80000010000 */
[----:B------:R-:W-:Y:S02]  /*3560*/  FMUL.FTZ R49, R37, -1.4426950216293334961 ;  /* 0xbfb8aa3b25317820 */ /* 0x000fe40000410000 */
[----:B------:R-:W0:Y:S01]  /*3570*/  MUFU.EX2 R71, R10 ;  /* 0x0000000a00477308 */ /* 0x000e220000000800 */
[----:B---3--:R-:W-:-:S07]  /*3580*/  FADD.FTZ R56, R47, 1 ;  /* 0x3f8000002f387421 */ /* 0x008fce0000010000 */
[----:B------:R-:W-:Y:S01]  /*3590*/  MUFU.EX2 R72, R8 ;  /* 0x0000000800487308 */ /* 0x000fe20000000800 */
[----:B-1----:R-:W-:-:S07]  /*35a0*/  FADD.FTZ R69, R59, 1 ;  /* 0x3f8000003b457421 */ /* 0x002fce0000010000 */
[----:B------:R-:W1:Y:S01]  /*35b0*/  MUFU.EX2 R51, R43 ;  /* 0x0000002b00337308 */ /* 0x000e620000000800 */
[----:B0-----:R-:W-:-:S07]  /*35c0*/  FADD.FTZ R71, R71, 1 ;  /* 0x3f80000047477421 */ /* 0x001fce0000010000 */
[----:B------:R-:W-:Y:S08]  /*35d0*/  MUFU.RCP R40, R40 ;  /* 0x0000002800287308 */ /* 0x000ff00000001000 */
[----:B------:R0:W2:Y:S01]  /*35e0*/  MUFU.RCP R43, R39 ;  /* 0x00000027002b7308 */ /* 0x0000a20000001000 */
[----:B-1----:R-:W-:-:S07]  /*35f0*/  FADD.FTZ R51, R51, 1 ;  /* 0x3f80000033337421 */ /* 0x002fce0000010000 */
[----:B------:R-:W1:Y:S01]  /*3600*/  MUFU.EX2 R74, R49 ;  /* 0x00000031004a7308 */ /* 0x000e620000000800 */
[----:B0-----:R-:W-:-:S07]  /*3610*/  SHF.L.U32 R39, R7, 0x10, RZ ;  /* 0x0000001007277819 */ /* 0x001fce00000006ff */
[----:B------:R-:W-:Y:S01]  /*3620*/  MUFU.RCP R49, R44 ;  /* 0x0000002c00317308 */ /* 0x000fe20000001000 */
[----:B--2---:R-:W-:-:S04]  /*3630*/  FADD.FTZ R7, -R43, 1 ;  /* 0x3f8000002b077421 */ /* 0x004fc80000010100 */
[C---:B------:R-:W-:Y:S01]  /*3640*/  FFMA.FTZ R7, R32.reuse, R7, 1 ;  /* 0x3f80000020077423 */ /* 0x040fe20000010007 */
[----:B------:R-:W-:Y:S02]  /*3650*/  FMUL.FTZ R32, R32, R43 ;  /* 0x0000002b20207220 */ /* 0x000fe40000410000 */
[----:B------:R-:W-:Y:S01]  /*3660*/  MUFU.RCP R46, R46 ;  /* 0x0000002e002e7308 */ /* 0x000fe20000001000 */
[----:B-1----:R-:W-:-:S07]  /*3670*/  FADD.FTZ R74, R74, 1 ;  /* 0x3f8000004a4a7421 */ /* 0x002fce0000010000 */
[----:B------:R-:W-:Y:S08]  /*3680*/  MUFU.RCP R55, R55 ;  /* 0x0000003700377308 */ /* 0x000ff00000001000 */
[----:B------:R0:W-:Y:S08]  /*3690*/  MUFU.RCP R44, R50 ;  /* 0x00000032002c7308 */ /* 0x0001f00000001000 */
[----:B------:R-:W-:Y:S01]  /*36a0*/  MUFU.RCP R65, R56 ;  /* 0x0000003800417308 */ /* 0x000fe20000001000 */
[----:B0-----:R-:W-:-:S07]  /*36b0*/  FADD.FTZ R50, R41, 1 ;  /* 0x3f80000029327421 */ /* 0x001fce0000010000 */
[----:B------:R-:W-:Y:S08]  /*36c0*/  MUFU.RCP R68, R61 ;  /* 0x0000003d00447308 */ /* 0x000ff00000001000 */
[----:B------:R-:W-:Y:S08]  /*36d0*/  MUFU.RCP R64, R50 ;  /* 0x0000003200407308 */ /* 0x000ff00000001000 */
[----:B------:R-:W-:Y:S08]  /*36e0*/  MUFU.RCP R45, R45 ;  /* 0x0000002d002d7308 */ /* 0x000ff00000001000 */
[----:B------:R-:W0:Y:S08]  /*36f0*/  MUFU.RCP R51, R51 ;  /* 0x0000003300337308 */ /* 0x000e300000001000 */
[----:B------:R-:W1:Y:S08]  /*3700*/  MUFU.RCP R42, R42 ;  /* 0x0000002a002a7308 */ /* 0x000e700000001000 */
[----:B------:R-:W-:Y:S08]  /*3710*/  MUFU.RCP R70, R69 ;  /* 0x0000004500467308 */ /* 0x000ff00000001000 */
[----:B------:R2:W3:Y:S08]  /*3720*/  MUFU.RCP R73, R71 ;  /* 0x0000004700497308 */ /* 0x0004f00000001000 */
[----:B------:R-:W4:Y:S01]  /*3730*/  MUFU.RCP R84, R74 ;  /* 0x0000004a00547308 */ /* 0x000f220000001000 */
[----:B--2---:R-:W-:-:S07]  /*3740*/  FADD.FTZ R71, R72, 1 ;  /* 0x3f80000048477421 */ /* 0x004fce0000010000 */
[----:B------:R0:W2:Y:S02]  /*3750*/  MUFU.RCP R79, R71 ;  /* 0x00000047004f7308 */ /* 0x0000a40000001000 */
[----:B0-----:R-:W-:-:S04]  /*3760*/  FADD.FTZ R71, -R51, 1 ;  /* 0x3f80000033477421 */ /* 0x001fc80000010100 */
[C---:B------:R-:W-:Y:S01]  /*3770*/  FFMA.FTZ R81, R28.reuse, R71, 1 ;  /* 0x3f8000001c517423 */ /* 0x040fe20000010047 */
[----:B------:R-:W-:Y:S01]  /*3780*/  FMUL.FTZ R28, R28, R51 ;  /* 0x000000331c1c7220 */ /* 0x000fe20000410000 */
[----:B------:R0:W-:Y:S04]  /*3790*/  STS.128 [R120], R16 ;  /* 0x0000001078007388 */ /* 0x0001e80000000c00 */
[----:B------:R1:W-:Y:S01]  /*37a0*/  STS.128 [R120+0x200], R20 ;  /* 0x0002001478007388 */ /* 0x0003e20000000c00 */
[----:B------:R-:W-:-:S03]  /*37b0*/  NOP ;  /* 0x0000000000007918 */ /* 0x000fc60000000000 */
[----:B------:R-:W3:Y:S01]  /*37c0*/  LDS.128 R8, [R119] ;  /* 0x0000000077087984 */ /* 0x000ee20000000c00 */
[----:B0-----:R-:W-:Y:S02]  /*37d0*/  SHF.L.U32 R16, R12, 0x10, RZ ;  /* 0x000000100c107819 */ /* 0x001fe400000006ff */
[----:B------:R-:W-:Y:S02]  /*37e0*/  SHF.L.U32 R17, R13, 0x10, RZ ;  /* 0x000000100d117819 */ /* 0x000fe400000006ff */
[C---:B-1----:R-:W-:Y:S02]  /*37f0*/  SHF.L.U32 R21, R4.reuse, 0x10, RZ ;  /* 0x0000001004157819 */ /* 0x042fe400000006ff */
[----:B------:R-:W-:Y:S01]  /*3800*/  PRMT R12, R4, 0x7632, R12 ;  /* 0x00007632040c7816 */ /* 0x000fe2000000000c */
[----:B------:R-:W-:Y:S01]  /*3810*/  FADD.FTZ R4, -R40, 1 ;  /* 0x3f80000028047421 */ /* 0x000fe20000010100 */
[----:B------:R-:W-:Y:S02]  /*3820*/  SHF.L.U32 R22, R5, 0x10, RZ ;  /* 0x0000001005167819 */ /* 0x000fe400000006ff */
[----:B------:R-:W-:Y:S01]  /*3830*/  SHF.L.U32 R23, R6, 0x10, RZ ;  /* 0x0000001006177819 */ /* 0x000fe200000006ff */
[----:B------:R-:W-:Y:S01]  /*3840*/  FFMA.FTZ R4, R33, R4, 1 ;  /* 0x3f80000021047423 */ /* 0x000fe20000010004 */
[----:B------:R-:W-:Y:S01]  /*3850*/  SHF.L.U32 R20, R15, 0x10, RZ ;  /* 0x000000100f147819 */ /* 0x000fe200000006ff */
[----:B------:R-:W-:Y:S01]  /*3860*/  FMUL.FTZ R33, R33, R40 ;  /* 0x0000002821217220 */ /* 0x000fe20000410000 */
[----:B------:R-:W-:-:S02]  /*3870*/  SHF.L.U32 R18, R14, 0x10, RZ ;  /* 0x000000100e127819 */ /* 0x000fc400000006ff */
[----:B------:R-:W-:Y:S02]  /*3880*/  PRMT R14, R14, 0x7632, R14 ;  /* 0x000076320e0e7816 */ /* 0x000fe4000000000e */
[----:B------:R-:W-:Y:S02]  /*3890*/  PRMT R15, R15, 0x7632, R15 ;  /* 0x000076320f0f7816 */ /* 0x000fe4000000000f */
[----:B------:R-:W-:Y:S02]  /*38a0*/  PRMT R13, R13, 0x7632, R13 ;  /* 0x000076320d0d7816 */ /* 0x000fe4000000000d */
[----:B------:R-:W-:Y:S01]  /*38b0*/  SHF.L.U32 R61, R15, 0x10, RZ ;  /* 0x000000100f3d7819 */ /* 0x000fe200000006ff */
[----:B------:R-:W-:-:S04]  /*38c0*/  FADD.FTZ R15, -R65, 1 ;  /* 0x3f800000410f7421 */ /* 0x000fc80000010100 */
[C---:B------:R-:W-:Y:S01]  /*38d0*/  FFMA.FTZ R15, R34.reuse, R15, 1 ;  /* 0x3f800000220f7423 */ /* 0x040fe2000001000f */
[----:B------:R-:W-:Y:S01]  /*38e0*/  FMUL.FTZ R34, R34, R65 ;  /* 0x0000004122227220 */ /* 0x000fe20000410000 */
[C---:B---3--:R-:W-:Y:S02]  /*38f0*/  SHF.L.U32 R19, R8.reuse, 0x10, RZ ;  /* 0x0000001008137819 */ /* 0x048fe400000006ff */
[----:B------:R-:W-:Y:S02]  /*3900*/  SHF.L.U32 R38, R9, 0x10, RZ ;  /* 0x0000001009267819 */ /* 0x000fe400000006ff */
[----:B------:R-:W-:Y:S01]  /*3910*/  PRMT R48, R8, 0x7632, R48 ;  /* 0x0000763208307816 */ /* 0x000fe20000000030 */
[----:B------:R-:W-:Y:S01]  /*3920*/  FMUL.FTZ R5, R16, R19 ;  /* 0x0000001310057220 */ /* 0x000fe20000410000 */
[----:B------:R-:W-:Y:S01]  /*3930*/  PRMT R66, R11, 0x7632, R66 ;  /* 0x000076320b427816 */ /* 0x000fe20000000042 */
[----:B------:R-:W-:Y:S01]  /*3940*/  FMUL.FTZ R6, R17, R38 ;  /* 0x0000002611067220 */ /* 0x000fe20000410000 */
[----:B------:R-:W-:Y:S01]  /*3950*/  SHF.L.U32 R47, R11, 0x10, RZ ;  /* 0x000000100b2f7819 */ /* 0x000fe200000006ff */
[----:B------:R-:W-:Y:S01]  /*3960*/  FMUL.FTZ R5, R40, R5 ;  /* 0x0000000528057220 */ /* 0x000fe20000410000 */
[C---:B------:R-:W-:Y:S01]  /*3970*/  SHF.L.U32 R41, R10.reuse, 0x10, RZ ;  /* 0x000000100a297819 */ /* 0x040fe200000006ff */
[----:B------:R-:W-:Y:S01]  /*3980*/  FMUL.FTZ R6, R43, R6 ;  /* 0x000000062b067220 */ /* 0x000fe20000410000 */
[----:B------:R-:W-:Y:S01]  /*3990*/  PRMT R54, R9, 0x7632, R54 ;  /* 0x0000763209367816 */ /* 0x000fe20000000036 */
[----:B------:R-:W-:Y:S01]  /*39a0*/  FMUL.FTZ R8, R5, R4 ;  /* 0x0000000405087220 */ /* 0x000fe20000410000 */
[----:B------:R-:W-:Y:S01]  /*39b0*/  PRMT R52, R10, 0x7632, R52 ;  /* 0x000076320a347816 */ /* 0x000fe20000000034 */
[----:B------:R-:W-:Y:S01]  /*39c0*/  FMUL.FTZ R11, R6, R7 ;  /* 0x00000007060b7220 */ /* 0x000fe20000410000 */
[C---:B------:R-:W-:Y:S01]  /*39d0*/  FADD.FTZ R9, -R49.reuse, 1 ;  /* 0x3f80000031097421 */ /* 0x040fe20000010100 */
[----:B------:R-:W0:Y:S01]  /*39e0*/  LDS.128 R4, [R119+0x10] ;  /* 0x0000100077047984 */ /* 0x000e220000000c00 */
[----:B------:R-:W-:Y:S01]  /*39f0*/  FMUL.FTZ R56, R20, R47 ;  /* 0x0000002f14387220 */ /* 0x000fe20000410000 */
[----:B------:R-:W-:Y:S01]  /*3a00*/  FADD.FTZ R10, -R46, 1 ;  /* 0x3f8000002e0a7421 */ /* 0x000fe20000010100 */
[----:B------:R-:W-:Y:S01]  /*3a10*/  FMUL.FTZ R57, R18, R41 ;  /* 0x0000002912397220 */ /* 0x000fe20000410000 */
[----:B------:R-:W-:Y:S01]  /*3a20*/  FFMA.FTZ R59, R30, R9, 1 ;  /* 0x3f8000001e3b7423 */ /* 0x000fe20000010009 */
[----:B------:R-:W-:Y:S01]  /*3a30*/  FMUL.FTZ R56, R49, R56 ;  /* 0x0000003831387220 */ /* 0x000fe20000410000 */
[----:B------:R-:W-:Y:S01]  /*3a40*/  FFMA.FTZ R50, R31, R10, 1 ;  /* 0x3f8000001f327423 */ /* 0x000fe2000001000a */
[----:B------:R-:W-:Y:S01]  /*3a50*/  SHF.L.U32 R48, R48, 0x10, RZ ;  /* 0x0000001030307819 */ /* 0x000fe200000006ff */
[----:B------:R-:W-:Y:S01]  /*3a60*/  FMUL.FTZ R57, R46, R57 ;  /* 0x000000392e397220 */ /* 0x000fe20000410000 */
[----:B------:R-:W-:Y:S01]  /*3a70*/  FMUL.FTZ R67, R56, R59 ;  /* 0x0000003b38437220 */ /* 0x000fe20000410000 */
[----:B------:R-:W-:Y:S01]  /*3a80*/  SHF.L.U32 R59, R14, 0x10, RZ ;  /* 0x000000100e3b7819 */ /* 0x000fe200000006ff */
[----:B------:R-:W-:Y:S01]  /*3a90*/  FADD.FTZ R9, -R55, 1 ;  /* 0x3f80000037097421 */ /* 0x000fe20000010100 */
[----:B------:R-:W-:Y:S01]  /*3aa0*/  FMUL.FTZ R63, R57, R50 ;  /* 0x00000032393f7220 */ /* 0x000fe20000410000 */
[----:B------:R-:W-:Y:S01]  /*3ab0*/  SHF.L.U32 R52, R52, 0x10, RZ ;  /* 0x0000001034347819 */ /* 0x000fe200000006ff */
[----:B------:R-:W-:Y:S01]  /*3ac0*/  FMUL.FTZ R10, R53, R48 ;  /* 0x00000030350a7220 */ /* 0x000fe20000410000 */
[----:B------:R-:W-:Y:S01]  /*3ad0*/  SHF.L.U32 R50, R66, 0x10, RZ ;  /* 0x0000001042327819 */ /* 0x000fe200000006ff */
[----:B------:R-:W-:Y:S01]  /*3ae0*/  FFMA.FTZ R9, R24, R9, 1 ;  /* 0x3f80000018097423 */ /* 0x000fe20000010009 */
[----:B------:R-:W-:Y:S01]  /*3af0*/  SHF.L.U32 R57, R13, 0x10, RZ ;  /* 0x000000100d397819 */ /* 0x000fe200000006ff */
[----:B------:R-:W-:Y:S01]  /*3b00*/  FMUL.FTZ R10, R55, R10 ;  /* 0x0000000a370a7220 */ /* 0x000fe20000410000 */
[----:B------:R-:W-:Y:S01]  /*3b10*/  SHF.L.U32 R54, R54, 0x10, RZ ;  /* 0x0000001036367819 */ /* 0x000fe200000006ff */
[----:B------:R-:W-:Y:S01]  /*3b20*/  FMUL.FTZ R14, R59, R52 ;  /* 0x000000343b0e7220 */ /* 0x000fe20000410000 */
[----:B------:R-:W-:Y:S01]  /*3b30*/  FADD.FTZ R56, -R68, 1 ;  /* 0x3f80000044387421 */ /* 0x000fe20000010100 */
[----:B------:R-:W-:Y:S01]  /*3b40*/  FMUL.FTZ R69, R61, R50 ;  /* 0x000000323d457220 */ /* 0x000fe20000410000 */
[----:B------:R-:W-:Y:S01]  /*3b50*/  FMUL.FTZ R9, R10, R9 ;  /* 0x000000090a097220 */ /* 0x000fe20000410000 */
        /* <DEDUP_REMOVED lines=16> */
[C---:B0-----:R-:W-:Y:S01]  /*3c60*/  PRMT R15, R5.reuse, 0x7632, R15 ;  /* 0x00007632050f7816 */ /* 0x041fe2000000000f */
[----:B------:R-:W-:Y:S01]  /*3c70*/  FMUL.FTZ R24, R16, R33 ;  /* 0x0000002110187220 */ /* 0x000fe20000410000 */
[----:B------:R-:W-:Y:S01]  /*3c80*/  SHF.L.U32 R72, R5, 0x10, RZ ;  /* 0x0000001005487819 */ /* 0x000fe200000006ff */
[----:B------:R-:W-:Y:S01]  /*3c90*/  FADD.FTZ R5, -R45, 1 ;  /* 0x3f8000002d057421 */ /* 0x000fe20000010100 */
[----:B------:R-:W-:Y:S01]  /*3ca0*/  SHF.L.U32 R69, R4, 0x10, RZ ;  /* 0x0000001004457819 */ /* 0x000fe200000006ff */
[----:B------:R-:W-:Y:S01]  /*3cb0*/  FMUL.FTZ R68, R61, R35 ;  /* 0x000000233d447220 */ /* 0x000fe20000410000 */
[----:B------:R-:W-:Y:S01]  /*3cc0*/  SHF.L.U32 R77, R6, 0x10, RZ ;  /* 0x00000010064d7819 */ /* 0x000fe200000006ff */
[----:B------:R-:W-:Y:S01]  /*3cd0*/  FMUL.FTZ R64, R17, R32 ;  /* 0x0000002011407220 */ /* 0x000fe20000410000 */
[C---:B------:R-:W-:Y:S01]  /*3ce0*/  SHF.L.U32 R80, R7.reuse, 0x10, RZ ;  /* 0x0000001007507819 */ /* 0x040fe200000006ff */
[----:B------:R-:W-:Y:S01]  /*3cf0*/  FFMA.FTZ R127, R24, R98, R127 ;  /* 0x00000062187f7223 */ /* 0x000fe2000001007f */
[----:B------:R-:W-:Y:S01]  /*3d00*/  PRMT R78, R7, 0x7632, R78 ;  /* 0x00007632074e7816 */ /* 0x000fe2000000004e */
[----:B------:R-:W-:Y:S01]  /*3d10*/  FFMA.FTZ R7, R2, R5, 1 ;  /* 0x3f80000002077423 */ /* 0x000fe20000010005 */
[----:B------:R-:W-:Y:S01]  /*3d20*/  PRMT R13, R4, 0x7632, R13 ;  /* 0x00007632040d7816 */ /* 0x000fe2000000000d */
[----:B------:R-:W-:Y:S01]  /*3d30*/  FADD.FTZ R4, -R42, 1 ;  /* 0x3f8000002a047421 */ /* 0x000fe20000010100 */
[----:B------:R-:W-:Y:S01]  /*3d40*/  PRMT R75, R6, 0x7632, R75 ;  /* 0x00007632064b7816 */ /* 0x000fe2000000004b */
        /* <DEDUP_REMOVED lines=17> */
[----:B----4-:R-:W-:Y:S01]  /*3e60*/  FADD.FTZ R12, -R84, 1 ;  /* 0x3f800000540c7421 */ /* 0x010fe20000010100 */
[----:B------:R-:W-:Y:S01]  /*3e70*/  SHF.L.U32 R74, R15, 0x10, RZ ;  /* 0x000000100f4a7819 */ /* 0x000fe200000006ff */
[----:B------:R-:W-:Y:S01]  /*3e80*/  FMUL.FTZ R7, R6, R7 ;  /* 0x0000000706077220 */ /* 0x000fe20000410000 */
[----:B------:R-:W-:Y:S01]  /*3e90*/  SHF.L.U32 R75, R75, 0x10, RZ ;  /* 0x000000104b4b7819 */ /* 0x000fe200000006ff */
[----:B------:R-:W-:Y:S01]  /*3ea0*/  FFMA.FTZ R13, R26, R5, 1 ;  /* 0x3f8000001a0d7423 */ /* 0x000fe20000010005 */
[----:B------:R-:W-:Y:S01]  /*3eb0*/  SHF.L.U32 R83, R78, 0x10, RZ ;  /* 0x000000104e537819 */ /* 0x000fe200000006ff */
[----:B------:R-:W-:Y:S01]  /*3ec0*/  FADD.FTZ R6, -R70, 1 ;  /* 0x3f80000046067421 */ /* 0x000fe20000010100 */
[----:B------:R-:W-:Y:S01]  /*3ed0*/  FFMA.FTZ R86, R37, R12, 1 ;  /* 0x3f80000025567423 */ /* 0x000fe2000001000c */
[----:B------:R-:W-:Y:S01]  /*3ee0*/  FMUL.FTZ R5, R56, R71 ;  /* 0x0000004738057220 */ /* 0x000fe20000410000 */
[----:B--2---:R-:W-:Y:S01]  /*3ef0*/  FADD.FTZ R81, -R79, 1 ;  /* 0x3f8000004f517421 */ /* 0x004fe20000010100 */
[----:B------:R-:W-:Y:S01]  /*3f00*/  FMUL.FTZ R12, R58, R74 ;  /* 0x0000004a3a0c7220 */ /* 0x000fe20000410000 */
[----:B------:R-:W-:Y:S01]  /*3f10*/  FMUL.FTZ R78, R60, R75 ;  /* 0x0000004b3c4e7220 */ /* 0x000fe20000410000 */
[----:B------:R-:W-:Y:S01]  /*3f20*/  FMUL.FTZ R15, R62, R83 ;  /* 0x000000533e0f7220 */ /* 0x000fe20000410000 */
[----:B------:R-:W-:Y:S01]  /*3f30*/  FFMA.FTZ R6, R27, R6, 1 ;  /* 0x3f8000001b067423 */ /* 0x000fe20000010006 */
        /* <DEDUP_REMOVED lines=25> */
[----:B------:R-:W-:Y:S01]  /*40d0*/  SHF.L.U32 R92, R90, 0x10, RZ ;  /* 0x000000105a5c7819 */ /* 0x000fe200000006ff */
[----:B------:R-:W-:Y:S01]  /*40e0*/  FMUL.FTZ R66, R20, R30 ;  /* 0x0000001e14427220 */ /* 0x000fe20000410000 */
[----:B------:R-:W-:Y:S01]  /*40f0*/  PRMT R86, R93, 0x7632, R86 ;  /* 0x000076325d567816 */ /* 0x000fe20000000056 */
[----:B------:R-:W-:Y:S01]  /*4100*/  FMUL.FTZ R70, R22, R45 ;  /* 0x0000002d16467220 */ /* 0x000fe20000410000 */
[----:B------:R-:W-:Y:S01]  /*4110*/  PRMT R81, R94, 0x7632, R81 ;  /* 0x000076325e517816 */ /* 0x000fe20000000051 */
[----:B------:R-:W-:Y:S01]  /*4120*/  FMUL.FTZ R65, R21, R42 ;  /* 0x0000002a15417220 */ /* 0x000fe20000410000 */
[----:B------:R-:W-:Y:S01]  /*4130*/  PRMT R82, R95, 0x7632, R82 ;  /* 0x000076325f527816 */ /* 0x000fe20000000052 */
[----:B------:R-:W-:Y:S01]  /*4140*/  FMUL.FTZ R67, R23, R44 ;  /* 0x0000002c17437220 */ /* 0x000fe20000410000 */
[----:B------:R-:W-:Y:S01]  /*4150*/  SHF.L.U32 R90, R63, 0x10, RZ ;  /* 0x000000103f5a7819 */ /* 0x000fe200000006ff */
[----:B------:R-:W-:Y:S01]  /*4160*/  FMUL.FTZ R63, R18, R31 ;  /* 0x0000001f123f7220 */ /* 0x000fe20000410000 */
[----:B------:R-:W-:Y:S01]  /*4170*/  SHF.L.U32 R95, R95, 0x10, RZ ;  /* 0x000000105f5f7819 */ /* 0x000fe200000006ff */
[----:B------:R-:W-:Y:S01]  /*4180*/  FMUL.FTZ R78, R39, R28 ;  /* 0x0000001c274e7220 */ /* 0x000fe20000410000 */
[----:B------:R-:W-:Y:S01]  /*4190*/  SHF.L.U32 R94, R88, 0x10, RZ ;  /* 0x00000010585e7819 */ /* 0x000fe200000006ff */
[----:B------:R-:W-:Y:S01]  /*41a0*/  STS.128 [R119], R8 ;  /* 0x0000000877007388 */ /* 0x000fe20000000c00 */
[----:B------:R-:W-:Y:S01]  /*41b0*/  SHF.L.U32 R93, R89, 0x10, RZ ;  /* 0x00000010595d7819 */ /* 0x000fe200000006ff */
[----:B------:R-:W-:Y:S01]  /*41c0*/  FMUL.FTZ R26, R53, R55 ;  /* 0x00000037351a7220 */ /* 0x000fe20000410000 */
[----:B------:R-:W-:Y:S01]  /*41d0*/  FMUL.FTZ R20, R57, R25 ;  /* 0x0000001939147220 */ /* 0x000fe20000410000 */
[----:B------:R0:W-:Y:S01]  /*41e0*/  STS.128 [R119+0x10], R12 ;  /* 0x0000100c77007388 */ /* 0x0001e20000000c00 */
[----:B------:R-:W-:-:S03]  /*41f0*/  NOP ;  /* 0x0000000000007918 */ /* 0x000fc60000000000 */
[----:B------:R-:W1:Y:S01]  /*4200*/  LDS.128 R4, [R120] ;  /* 0x0000000078047984 */ /* 0x000e620000000c00 */
[----:B------:R-:W-:Y:S01]  /*4210*/  FMUL.FTZ R22, R59, R34 ;  /* 0x000000223b167220 */ /* 0x000fe20000410000 */
[----:B------:R-:W-:Y:S01]  /*4220*/  FMUL.FTZ R61, R56, R27 ;  /* 0x0000001b383d7220 */ /* 0x000fe20000410000 */
[----:B------:R-:W-:Y:S01]  /*4230*/  FMUL.FTZ R76, R58, R73 ;  /* 0x000000493a4c7220 */ /* 0x000fe20000410000 */
[----:B------:R-:W2:Y:S01]  /*4240*/  LDS.128 R8, [R120+0x200] ;  /* 0x0002000078087984 */ /* 0x000ea20000000c00 */
[----:B------:R-:W-:Y:S01]  /*4250*/  FMUL.FTZ R60, R60, R79 ;  /* 0x0000004f3c3c7220 */ /* 0x000fe20000410000 */
[----:B------:R-:W-:Y:S01]  /*4260*/  FMUL.FTZ R62, R62, R37 ;  /* 0x000000253e3e7220 */ /* 0x000fe20000410000 */
[----:B0-----:R-:W-:Y:S02]  /*4270*/  MOV R12, UR9 ;  /* 0x00000009000c7c02 */ /* 0x001fe40008000f00 */
[----:B------:R-:W-:-:S03]  /*4280*/  MOV R13, UR12 ;  /* 0x0000000c000d7c02 */ /* 0x000fc60008000f00 */
[----:B------:R-:W-:-:S05]  /*4290*/  IMAD.WIDE.U32 R2, R0, 0x10, R12 ;  /* 0x0000001000027825 */ /* 0x000fca00078e000c */
[----:B-1----:R0:W-:Y:S04]  /*42a0*/  STG.E.128 desc[UR30][R2.64], R4 ;  /* 0x0000000402007986 */ /* 0x0021e8000c101d1e */
[----:B--2---:R0:W-:Y:S01]  /*42b0*/  STG.E.128 desc[UR30][R2.64+0x200], R8 ;  /* 0x0002000802007986 */ /* 0x0041e2000c101d1e */
[----:B------:R-:W-:Y:S05]  /*42c0*/  BRA.U !UP0, `(.L_x_3556) ;  /* 0x0000000108ac7547 */ /* 0x000fea000b800000 */
[----:B------:R-:W-:Y:S01]  /*42d0*/  BAR.SYNC.DEFER_BLOCKING 0x0 ;  /* 0x0000000000007b1d */ /* 0x000fe20000010000 */
[----:B0-----:R-:W-:Y:S01]  /*42e0*/  FMUL.FTZ R4, R33, R19 ;  /* 0x0000001321047220 */ /* 0x001fe20000410000 */
        /* <DEDUP_REMOVED lines=41> */
.L_x_3556:
[----:B------:R-:W-:Y:S01]  /*4580*/  FFMA.FTZ R127, R26, R90, R127 ;  /* 0x0000005a1a7f7223 */ /* 0x000fe2000001007f */
[----:B------:R-:W-:Y:S01]  /*4590*/  SHF.L.U32 R86, R86, 0x10, RZ ;  /* 0x0000001056567819 */ /* 0x000fe200000006ff */
[----:B------:R-:W1:Y:S01]  /*45a0*/  LDCU UR9, c[0x0][0x38c] ;  /* 0x00007180ff0977ac */ /* 0x000e620008000800 */
        /* <DEDUP_REMOVED lines=9> */
[----:B0-2---:R-:W-:Y:S01]  /*4640*/  FFMA.FTZ R3, R63, R96, R0 ;  /* 0x000000603f037223 */ /* 0x005fe20000010000 */
[----:B------:R-:W-:-:S02]  /*4650*/  SHF.L.U32 R43, R113, 0x10, RZ ;  /* 0x00000010712b7819 */ /* 0x000fc400000006ff */
[----:B------:R-:W-:Y:S02]  /*4660*/  CS2R R88, SRZ ;  /* 0x0000000000587805 */ /* 0x000fe4000001ff00 */
[----:B------:R-:W-:Y:S01]  /*4670*/  CS2R R84, SRZ ;  /* 0x0000000000547805 */ /* 0x000fe2000001ff00 */
[----:B------:R-:W-:Y:S01]  /*4680*/  FFMA.FTZ R3, R22, R57, R3 ;  /* 0x0000003916037223 */ /* 0x000fe20000010003 */
[----:B------:R-:W-:Y:S02]  /*4690*/  CS2R R58, SRZ ;  /* 0x00000000003a7805 */ /* 0x000fe4000001ff00 */
[----:B------:R-:W-:Y:S02]  /*46a0*/  MOV R56, RZ ;  /* 0x000000ff00387202 */ /* 0x000fe40000000f00 */
[----:B------:R-:W-:Y:S01]  /*46b0*/  CS2R R54, SRZ ;  /* 0x0000000000367805 */ /* 0x000fe2000001ff00 */
[----:B------:R-:W-:Y:S01]  /*46c0*/  FFMA.FTZ R3, R66, R95, R3 ;  /* 0x0000005f42037223 */ /* 0x000fe20000010003 */
[----:B-1----:R-:W-:Y:S01]  /*46d0*/  UISETP.GE.AND UP0, UPT, UR9, 0x1, UPT ;  /* 0x000000010900788c */ /* 0x002fe2000bf06270 */
[----:B------:R-:W-:-:S02]  /*46e0*/  CS2R R52, SRZ ;  /* 0x0000000000347805 */ /* 0x000fc4000001ff00 */
[----:B------:R-:W-:Y:S01]  /*46f0*/  CS2R R48, SRZ ;  /* 0x0000000000307805 */ /* 0x000fe2000001ff00 */
[----:B------:R-:W-:Y:S01]  /*4700*/  FFMA.FTZ R0, R68, R51, R3 ;  /* 0x0000003344007223 */ /* 0x000fe20000010003 */
[----:B------:R-:W-:Y:S01]  /*4710*/  MOV R47, RZ ;  /* 0x000000ff002f7202 */ /* 0x000fe20000000f00 */
[-C--:B-----5:R-:W-:Y:S01]  /*4720*/  FMUL.FTZ R41, R24, R129.reuse ;  /* 0x0000008118297220 */ /* 0x0a0fe20000410000 */
[-C--:B------:R-:W-:Y:S01]  /*4730*/  FMUL.FTZ R42, R64, R129.reuse ;  /* 0x00000081402a7220 */ /* 0x080fe20000410000 */
[----:B------:R-:W-:Y:S01]  /*4740*/  FFMA.FTZ R0, R65, R94, R0 ;  /* 0x0000005e41007223 */ /* 0x000fe20000010000 */
[-C--:B------:R-:W-:Y:S01]  /*4750*/  FMUL.FTZ R39, R63, R129.reuse ;  /* 0x000000813f277220 */ /* 0x080fe20000410000 */
[-C--:B------:R-:W-:Y:S01]  /*4760*/  FMUL.FTZ R40, R66, R129.reuse ;  /* 0x0000008142287220 */ /* 0x080fe20000410000 */
[-C--:B------:R-:W-:Y:S01]  /*4770*/  FMUL.FTZ R37, R65, R129.reuse ;  /* 0x0000008141257220 */ /* 0x080fe20000410000 */
[----:B------:R-:W-:Y:S01]  /*4780*/  FFMA.FTZ R3, R61, R46, R0 ;  /* 0x0000002e3d037223 */ /* 0x000fe20000010000 */
[-C--:B------:R-:W-:Y:S01]  /*4790*/  FMUL.FTZ R38, R70, R129.reuse ;  /* 0x0000008146267220 */ /* 0x080fe20000410000 */
[-C--:B------:R-:W-:Y:S01]  /*47a0*/  FMUL.FTZ R35, R67, R129.reuse ;  /* 0x0000008143237220 */ /* 0x080fe20000410000 */
[----:B------:R-:W-:Y:S01]  /*47b0*/  FMUL.FTZ R36, R78, R129 ;  /* 0x000000814e247220 */ /* 0x000fe20000410000 */
[----:B------:R-:W-:Y:S01]  /*47c0*/  FFMA.FTZ R3, R70, R93, R3 ;  /* 0x0000005d46037223 */ /* 0x000fe20000010003 */
[-C--:B------:R-:W-:Y:S01]  /*47d0*/  FMUL.FTZ R34, R26, R129.reuse ;  /* 0x000000811a227220 */ /* 0x080fe20000410000 */
[-C--:B------:R-:W-:Y:S01]  /*47e0*/  FMUL.FTZ R33, R20, R129.reuse ;  /* 0x0000008114217220 */ /* 0x080fe20000410000 */
[----:B------:R-:W-:Y:S01]  /*47f0*/  FMUL.FTZ R32, R22, R129 ;  /* 0x0000008116207220 */ /* 0x000fe20000410000 */
[----:B------:R-:W-:Y:S01]  /*4800*/  FFMA.FTZ R0, R76, R45, R3 ;  /* 0x0000002d4c007223 */ /* 0x000fe20000010003 */
[-C--:B------:R-:W-:Y:S01]  /*4810*/  FMUL.FTZ R31, R68, R129.reuse ;  /* 0x00000081441f7220 */ /* 0x080fe20000410000 */
[-C--:B------:R-:W-:Y:S01]  /*4820*/  FMUL.FTZ R30, R61, R129.reuse ;  /* 0x000000813d1e7220 */ /* 0x080fe20000410000 */
[-C--:B------:R-:W-:Y:S01]  /*4830*/  FMUL.FTZ R29, R76, R129.reuse ;  /* 0x000000814c1d7220 */ /* 0x080fe20000410000 */
[----:B------:R-:W-:Y:S01]  /*4840*/  FFMA.FTZ R3, R67, R92, R0 ;  /* 0x0000005c43037223 */ /* 0x000fe20000010000 */
[-C--:B------:R-:W-:Y:S01]  /*4850*/  FMUL.FTZ R28, R60, R129.reuse ;  /* 0x000000813c1c7220 */ /* 0x080fe20000410000 */
[----:B------:R-:W-:-:S02]  /*4860*/  FMUL.FTZ R27, R62, R129 ;  /* 0x000000813e1b7220 */ /* 0x000fc40000410000 */
[----:B------:R-:W-:-:S04]  /*4870*/  FFMA.FTZ R3, R60, R44, R3 ;  /* 0x0000002c3c037223 */ /* 0x000fc80000010003 */
[----:B------:R-:W-:-:S04]  /*4880*/  FFMA.FTZ R3, R78, R91, R3 ;  /* 0x0000005b4e037223 */ /* 0x000fc80000010003 */
        /* <DEDUP_REMOVED lines=32> */
[----:B------:R-:W-:Y:S01]  /*4a90*/  MOV R89, RZ ;  /* 0x000000ff00597202 */ /* 0x000fe20000000f00 */
[----:B------:R-:W0:Y:S01]  /*4aa0*/  LDCU UR33, c[0x0][0x394] ;  /* 0x00007280ff2177ac */ /* 0x000e220008000800 */
[----:B------:R-:W1:Y:S01]  /*4ab0*/  LDCU UR42, c[0x0][0x38c] ;  /* 0x00007180ff2a77ac */ /* 0x000e620008000800 */
[----:B------:R-:W2:Y:S01]  /*4ac0*/  LDCU.64 UR34, c[0x0][0x3e0] ;  /* 0x00007c00ff2277ac */ /* 0x000ea20008000a00 */
[----:B------:R-:W3:Y:S01]  /*4ad0*/  LDCU.64 UR36, c[0x0][0x3c0] ;  /* 0x00007800ff2477ac */ /* 0x000ee20008000a00 */
[----:B------:R-:W4:Y:S01]  /*4ae0*/  LDCU.64 UR38, c[0x0][0x440] ;  /* 0x00008800ff2677ac */ /* 0x000f220008000a00 */
[----:B------:R-:W0:Y:S01]  /*4af0*/  LDCU.64 UR40, c[0x0][0x3a8] ;  /* 0x00007500ff2877ac */ /* 0x000e220008000a00 */
[----:B------:R-:W-:-:S05]  /*4b00*/  UMOV UR9, URZ ;  /* 0x000000ff00097c82 */ /* 0x000fca0008000000 */
.L_x_3591:
        /* <DEDUP_REMOVED lines=30> */
[----:B----4-:R-:W-:Y:S01]  /*4cf0*/  FMUL.FTZ R64, R111, R117 ;  /* 0x000000756f407220 */ /* 0x010fe20000410000 */
[----:B------:R-:W-:-:S03]  /*4d00*/  R2UR UR14, R110 ;  /* 0x000000006e0e72ca */ /* 0x000fc600000e0000 */
[----:B------:R-:W-:Y:S01]  /*4d10*/  FMUL.RZ R65, R64, 0.15915493667125701904 ;  /* 0x3e22f98340417820 */ /* 0x000fe2000040c000 */
[----:B------:R-:W-:-:S03]  /*4d20*/  FMUL.FTZ R64, R111, R107 ;  /* 0x0000006b6f407220 */ /* 0x000fc60000410000 */
[----:B------:R-:W-:Y:S01]  /*4d30*/  MUFU.SIN R68, R65 ;  /* 0x0000004100447308 */ /* 0x000fe20000000400 */
[----:B------:R-:W-:Y:S01]  /*4d40*/  FMUL.RZ R66, R64, 0.15915493667125701904 ;  /* 0x3e22f98340427820 */ /* 0x000fe2000040c000 */
[----:B------:R-:W-:-:S04]  /*4d50*/  FMUL.FTZ R64, R111, R118 ;  /* 0x000000766f407220 */ /* 0x000fc80000410000 */
[----:B------:R-:W-:Y:S01]  /*4d60*/  FMUL.RZ R70, R64, 0.15915493667125701904 ;  /* 0x3e22f98340467820 */ /* 0x000fe2000040c000 */
[C---:B------:R-:W-:Y:S01]  /*4d70*/  FMUL.FTZ R64, R111.reuse, R105 ;  /* 0x000000696f407220 */ /* 0x040fe20000410000 */
[----:B------:R3:W-:Y:S03]  /*4d80*/  MUFU.COS R80, R65 ;  /* 0x0000004100507308 */ /* 0x0007e60000000000 */
[----:B-1----:R-:W-:Y:S01]  /*4d90*/  FMUL.RZ R72, R64, 0.15915493667125701904 ;  /* 0x3e22f98340487820 */ /* 0x002fe2000040c000 */
[----:B------:R-:W-:-:S04]  /*4da0*/  FMUL.FTZ R64, R111, R115 ;  /* 0x000000736f407220 */ /* 0x000fc80000410000 */
[----:B------:R-:W-:Y:S01]  /*4db0*/  MUFU.SIN R67, R66 ;  /* 0x0000004200437308 */ /* 0x000fe20000000400 */
[----:B---3--:R-:W-:Y:S01]  /*4dc0*/  FMUL.RZ R65, R64, 0.15915493667125701904 ;  /* 0x3e22f98340417820 */ /* 0x008fe2000040c000 */
[----:B------:R-:W-:-:S06]  /*4dd0*/  FMUL.FTZ R64, R111, R108 ;  /* 0x0000006c6f407220 */ /* 0x000fcc0000410000 */
[----:B------:R3:W-:Y:S08]  /*4de0*/  MUFU.COS R69, R66 ;  /* 0x0000004200457308 */ /* 0x0007f00000000000 */
        /* <DEDUP_REMOVED lines=34> */
[----:B------:R-:W-:-:S04]  /*5010*/  FMUL.FTZ R64, R111, R106 ;  /* 0x0000006a6f407220 */ /* 0x000fc80000410000 */
[----:B------:R-:W-:Y:S01]  /*5020*/  FMUL.RZ R74, R64, 0.15915493667125701904 ;  /* 0x3e22f983404a7820 */ /* 0x000fe2000040c000 */
[----:B------:R-:W-:Y:S01]  /*5030*/  FMUL.FTZ R64, R111, R100 ;  /* 0x000000646f407220 */ /* 0x000fe20000410000 */
[----:B------:R3:W-:Y:S03]  /*5040*/  MUFU.COS R151, R70 ;  /* 0x0000004600977308 */ /* 0x0007e60000000000 */
[----:B------:R-:W-:-:S05]  /*5050*/  FMUL.RZ R156, R64, 0.15915493667125701904 ;  /* 0x3e22f983409c7820 */ /* 0x000fca000040c000 */
[----:B------:R-:W-:Y:S01]  /*5060*/  MUFU.SIN R152, R65 ;  /* 0x0000004100987308 */ /* 0x000fe20000000400 */
[----:B---3--:R-:W-:-:S05]  /*5070*/  MOV R70, UR14 ;  /* 0x0000000e00467c02 */ /* 0x008fca0008000f00 */
[----:B------:R-:W-:Y:S02]  /*5080*/  FMUL.FTZ R64, R70, 1.4426950216293334961 ;  /* 0x3fb8aa3b46407820 */ /* 0x000fe40000410000 */
[----:B------:R3:W-:Y:S02]  /*5090*/  MUFU.COS R154, R65 ;  /* 0x00000041009a7308 */ /* 0x0007e40000000000 */
[C---:B------:R-:W-:Y:S01]  /*50a0*/  FMUL.FTZ R110, R64.reuse, R101 ;  /* 0x00000065406e7220 */ /* 0x040fe20000410000 */
[C---:B------:R-:W-:Y:S01]  /*50b0*/  FMUL.FTZ R112, R64.reuse, R114 ;  /* 0x0000007240707220 */ /* 0x040fe20000410000 */
[C---:B------:R-:W-:Y:S01]  /*50c0*/  FMUL.FTZ R70, R64.reuse, R118 ;  /* 0x0000007640467220 */ /* 0x040fe20000410000 */
[C---:B------:R-:W-:Y:S01]  /*50d0*/  FMUL.FTZ R76, R64.reuse, R108 ;  /* 0x0000006c404c7220 */ /* 0x040fe20000410000 */
[C---:B------:R-:W-:Y:S01]  /*50e0*/  FMUL.FTZ R78, R64.reuse, R104 ;  /* 0x00000068404e7220 */ /* 0x040fe20000410000 */
[C---:B------:R-:W-:Y:S01]  /*50f0*/  FMUL.FTZ R82, R64.reuse, R109 ;  /* 0x0000006d40527220 */ /* 0x040fe20000410000 */
[----:B------:R-:W-:Y:S01]  /*5100*/  MUFU.SIN R157, R66 ;  /* 0x00000042009d7308 */ /* 0x000fe20000000400 */
[C---:B---3--:R-:W-:Y:S01]  /*5110*/  FMUL.FTZ R65, R64.reuse, R117 ;  /* 0x0000007540417220 */ /* 0x048fe20000410000 */
[----:B------:R-:W-:-:S06]  /*5120*/  FMUL.FTZ R132, R64, R102 ;  /* 0x0000006640847220 */ /* 0x000fcc0000410000 */
[----:B------:R3:W-:Y:S08]  /*5130*/  MUFU.COS R159, R66 ;  /* 0x00000042009f7308 */ /* 0x0007f00000000000 */
[----:B------:R4:W5:Y:S01]  /*5140*/  MUFU.EX2 R81, R65 ;  /* 0x0000004100517308 */ /* 0x0009620000000800 */
[----:B---3--:R-:W-:-:S07]  /*5150*/  FMUL.FTZ R66, R64, R107 ;  /* 0x0000006b40427220 */ /* 0x008fce0000410000 */
[----:B------:R2:W-:Y:S01]  /*5160*/  MUFU.EX2 R130, R66 ;  /* 0x0000004200827308 */ /* 0x0005e20000000800 */
[----:B----4-:R-:W-:-:S07]  /*5170*/  FMUL.FTZ R65, R64, R116 ;  /* 0x0000007440417220 */ /* 0x010fce0000410000 */
[----:B------:R3:W4:Y:S01]  /*5180*/  MUFU.EX2 R140, R65 ;  /* 0x00000041008c7308 */ /* 0x0007220000000800 */
[----:B--2---:R-:W-:Y:S01]  /*5190*/  FMUL.FTZ R66, R60, R63 ;  /* 0x0000003f3c427220 */ /* 0x004fe20000410000 */
[C---:B-----5:R-:W-:Y:S01]  /*51a0*/  FMUL.FTZ R80, R81.reuse, R80 ;  /* 0x0000005051507220 */ /* 0x060fe20000410000 */
[----:B------:R-:W-:-:S05]  /*51b0*/  FMUL.FTZ R81, R81, R68 ;  /* 0x0000004451517220 */ /* 0x000fca0000410000 */
[----:B------:R-:W-:Y:S01]  /*51c0*/  MUFU.SIN R153, R72 ;  /* 0x0000004800997308 */ /* 0x000fe20000000400 */
[C---:B---3--:R-:W-:Y:S01]  /*51d0*/  FMUL.FTZ R65, R61.reuse, R63 ;  /* 0x0000003f3d417220 */ /* 0x048fe20000410000 */
[C---:B------:R-:W-:Y:S01]  /*51e0*/  FMUL.FTZ R63, R64.reuse, R103 ;  /* 0x00000067403f7220 */ /* 0x040fe20000410000 */
[----:B------:R-:W-:Y:S01]  /*51f0*/  FFMA.FTZ R61, R61, R62, R66 ;  /* 0x0000003e3d3d7223 */ /* 0x000fe20000010042 */
[----:B------:R-:W-:Y:S01]  /*5200*/  FMUL.FTZ R66, R64, R106 ;  /* 0x0000006a40427220 */ /* 0x000fe20000410000 */
[----:B------:R-:W-:Y:S01]  /*5210*/  FFMA.FTZ R65, R60, R62, -R65 ;  /* 0x0000003e3c417223 */ /* 0x000fe20000010841 */
[----:B------:R-:W-:Y:S01]  /*5220*/  FMUL.FTZ R60, R64, R99 ;  /* 0x00000063403c7220 */ /* 0x000fe20000410000 */
[----:B------:R-:W-:Y:S01]  /*5230*/  FMUL.FTZ R175, R0, -R61 ;  /* 0x8000003d00af7220 */ /* 0x000fe20000410000 */
[----:B------:R2:W-:Y:S01]  /*5240*/  MUFU.COS R155, R72 ;  /* 0x00000048009b7308 */ /* 0x0005e20000000000 */
[C---:B----4-:R-:W-:Y:S01]  /*5250*/  FMUL.FTZ R139, R140.reuse, R139 ;  /* 0x0000008b8c8b7220 */ /* 0x050fe20000410000 */
        /* <DEDUP_REMOVED lines=15> */
[----:B------:R-:W-:Y:S01]  /*5350*/  FMUL.FTZ R174, R12, R65 ;  /* 0x000000410cae7220 */ /* 0x000fe20000410000 */
[-C--:B------:R-:W-:Y:S01]  /*5360*/  FMUL.FTZ R176, R26, -R61.reuse ;  /* 0x8000003d1ab07220 */ /* 0x080fe20000410000 */
[-C--:B------:R-:W-:Y:S01]  /*5370*/  FMUL.FTZ R177, R25, -R61.reuse ;  /* 0x8000003d19b17220 */ /* 0x080fe20000410000 */
[-C--:B------:R-:W-:Y:S01]  /*5380*/  FMUL.FTZ R178, R24, -R61.reuse ;  /* 0x8000003d18b27220 */ /* 0x080fe20000410000 */
[-C--:B------:R-:W-:Y:S01]  /*5390*/  FMUL.FTZ R179, R23, -R61.reuse ;  /* 0x8000003d17b37220 */ /* 0x080fe20000410000 */
[-C--:B------:R-:W-:Y:S01]  /*53a0*/  FMUL.FTZ R180, R22, -R61.reuse ;  /* 0x8000003d16b47220 */ /* 0x080fe20000410000 */
[----:B------:R-:W-:Y:S01]  /*53b0*/  FMUL.FTZ R181, R21, -R61 ;  /* 0x8000003d15b57220 */ /* 0x000fe20000410000 */
[----:B------:R3:W4:Y:S01]  /*53c0*/  MUFU.EX2 R146, R110 ;  /* 0x0000006e00927308 */ /* 0x0007220000000800 */
[C---:B--2---:R-:W-:Y:S01]  /*53d0*/  FMUL.FTZ R74, R64.reuse, R115 ;  /* 0x00000073404a7220 */ /* 0x044fe20000410000 */
[----:B------:R-:W-:Y:S01]  /*53e0*/  FMUL.FTZ R64, R64, R100 ;  /* 0x0000006440407220 */ /* 0x000fe20000410000 */
[-C--:B------:R-:W-:Y:S01]  /*53f0*/  FMUL.FTZ R182, R20, -R61.reuse ;  /* 0x8000003d14b67220 */ /* 0x080fe20000410000 */
[-C--:B------:R-:W-:Y:S01]  /*5400*/  FMUL.FTZ R183, R19, -R61.reuse ;  /* 0x8000003d13b77220 */ /* 0x080fe20000410000 */
[-C--:B------:R-:W-:Y:S01]  /*5410*/  FMUL.FTZ R184, R18, -R61.reuse ;  /* 0x8000003d12b87220 */ /* 0x080fe20000410000 */
[-C--:B------:R-:W-:Y:S01]  /*5420*/  FMUL.FTZ R185, R17, -R61.reuse ;  /* 0x8000003d11b97220 */ /* 0x080fe20000410000 */
[----:B------:R-:W-:Y:S01]  /*5430*/  FMUL.FTZ R186, R16, -R61 ;  /* 0x8000003d10ba7220 */ /* 0x000fe20000410000 */
[----:B------:R-:W2:Y:S01]  /*5440*/  MUFU.EX2 R112, R112 ;  /* 0x0000007000707308 */ /* 0x000ea20000000800 */
[C---:B---3--:R-:W-:Y:S01]  /*5450*/  FMUL.FTZ R110, R130.reuse, R69 ;  /* 0x00000045826e7220 */ /* 0x048fe20000410000 */
[----:B------:R-:W-:Y:S01]  /*5460*/  FMUL.FTZ R130, R130, R67 ;  /* 0x0000004382827220 */ /* 0x000fe20000410000 */
[-C--:B------:R-:W-:Y:S01]  /*5470*/  FMUL.FTZ R187, R15, -R61.reuse ;  /* 0x8000003d0fbb7220 */ /* 0x080fe20000410000 */
[-C--:B------:R-:W-:Y:S01]  /*5480*/  FMUL.FTZ R188, R14, -R61.reuse ;  /* 0x8000003d0ebc7220 */ /* 0x080fe20000410000 */
[-C--:B------:R-:W-:Y:S01]  /*5490*/  FMUL.FTZ R189, R13, -R61.reuse ;  /* 0x8000003d0dbd7220 */ /* 0x080fe20000410000 */
[----:B------:R-:W-:-:S02]  /*54a0*/  FMUL.FTZ R190, R12, -R61 ;  /* 0x8000003d0cbe7220 */ /* 0x000fc40000410000 */
[----:B------:R-:W3:Y:S01]  /*54b0*/  MUFU.EX2 R150, R132 ;  /* 0x0000008400967308 */ /* 0x000ee20000000800 */
[C---:B----4-:R-:W-:Y:S01]  /*54c0*/  FMUL.FTZ R145, R146.reuse, R145 ;  /* 0x0000009192917220 */ /* 0x050fe20000410000 */
[----:B------:R-:W-:-:S06]  /*54d0*/  FMUL.FTZ R146, R146, R147 ;  /* 0x0000009392927220 */ /* 0x000fcc0000410000 */
[----:B------:R-:W4:Y:S01]  /*54e0*/  MUFU.EX2 R63, R63 ;  /* 0x0000003f003f7308 */ /* 0x000f220000000800 */
[C---:B--2---:R-:W-:Y:S01]  /*54f0*/  FMUL.FTZ R147, R112.reuse, R151 ;  /* 0x0000009770937220 */ /* 0x044fe20000410000 */
[----:B------:R-:W-:-:S06]  /*5500*/  FMUL.FTZ R148, R112, R149 ;  /* 0x0000009570947220 */ /* 0x000fcc0000410000 */
[----:B------:R2:W5:Y:S01]  /*5510*/  MUFU.EX2 R62, R60 ;  /* 0x0000003c003e7308 */ /* 0x0005620000000800 */
[C---:B---3--:R-:W-:Y:S01]  /*5520*/  FMUL.FTZ R149, R150.reuse, R155 ;  /* 0x0000009b96957220 */ /* 0x048fe20000410000 */
[----:B------:R-:W-:-:S06]  /*5530*/  FMUL.FTZ R150, R150, R153 ;  /* 0x0000009996967220 */ /* 0x000fcc0000410000 */
[----:B------:R-:W-:Y:S01]  /*5540*/  MUFU.COS R165, R156 ;  /* 0x0000009c00a57308 */ /* 0x000fe20000000000 */
[----:B--2---:R-:W-:Y:S01]  /*5550*/  MOV R60, UR12 ;  /* 0x0000000c003c7c02 */ /* 0x004fe20008000f00 */
[----:B------:R-:W-:Y:S01]  /*5560*/  UMOV UR12, 0x400 ;  /* 0x00000400000c7882 */ /* 0x000fe20000000000 */
[C---:B----4-:R-:W-:Y:S01]  /*5570*/  FMUL.FTZ R151, R63.reuse, R154 ;  /* 0x0000009a3f977220 */ /* 0x050fe20000410000 */
[----:B0-----:R-:W-:Y:S01]  /*5580*/  ULEA UR13, UR13, UR12, 0x18 ;  /* 0x0000000c0d0d7291 */ /* 0x001fe2000f8ec0ff */
[----:B------:R-:W-:Y:S01]  /*5590*/  IADD3 R60, PT, PT, R60, UR9, RZ ;  /* 0x000000093c3c7c10 */ /* 0x000fe2000fffe0ff */
[----:B------:R-:W-:Y:S01]  /*55a0*/  FMUL.FTZ R152, R63, R152 ;  /* 0x000000983f987220 */ /* 0x000fe20000410000 */
[----:B------:R-:W-:Y:S01]  /*55b0*/  @P0 IADD3 R60, PT, PT, R126, 0x200, RZ ;  /* 0x000002007e3c0810 */ /* 0x000fe20007ffe0ff */
[----:B------:R-:W0:Y:S01]  /*55c0*/  MUFU.EX2 R66, R66 ;  /* 0x0000004200427308 */ /* 0x000e220000000800 */
[C---:B-----5:R-:W-:Y:S01]  /*55d0*/  FMUL.FTZ R154, R62.reuse, R157 ;  /* 0x0000009d3e9a7220 */ /* 0x060fe20000410000 */
[----:B------:R-:W-:Y:S01]  /*55e0*/  FMUL.FTZ R153, R62, R159 ;  /* 0x0000009f3e997220 */ /* 0x000fe20000410000 */
[----:B------:R-:W-:Y:S01]  /*55f0*/  LEA R60, R60, UR13, 0x3 ;  /* 0x0000000d3c3c7c11 */ /* 0x000fe2000f8e18ff */
[----:B------:R-:W-:-:S04]  /*5600*/  FMUL.FTZ R159, R0, R65 ;  /* 0x00000041009f7220 */ /* 0x000fc80000410000 */
[----:B------:R-:W2:Y:S01]  /*5610*/  MUFU.EX2 R64, R64 ;  /* 0x0000004000407308 */ /* 0x000ea20000000800 */
[----:B------:R3:W-:Y:S07]  /*5620*/  STS.64 [R60+0x2510], R80 ;  /* 0x002510503c007388 */ /* 0x0007ee0000000a00 */
[----:B------:R-:W4:Y:S01]  /*5630*/  MUFU.EX2 R70, R70 ;  /* 0x0000004600467308 */ /* 0x000f220000000800 */
[----:B0-----:R-:W-:Y:S01]  /*5640*/  FMUL.FTZ R155, R66, R163 ;  /* 0x000000a3429b7220 */ /* 0x001fe20000410000 */
[----:B------:R-:W-:-:S06]  /*5650*/  FMUL.FTZ R163, R23, R65 ;  /* 0x0000004117a37220 */ /* 0x000fcc0000410000 */
[----:B------:R-:W0:Y:S01]  /*5660*/  MUFU.EX2 R72, R72 ;  /* 0x0000004800487308 */ /* 0x000e220000000800 */
[----:B--2---:R-:W-:Y:S01]  /*5670*/  FMUL.FTZ R157, R64, R165 ;  /* 0x000000a5409d7220 */ /* 0x004fe20000410000 */
[----:B------:R-:W-:-:S06]  /*5680*/  FMUL.FTZ R165, R21, R65 ;  /* 0x0000004115a57220 */ /* 0x000fcc0000410000 */
[----:B------:R-:W2:Y:S01]  /*5690*/  MUFU.EX2 R74, R74 ;  /* 0x0000004a004a7308 */ /* 0x000ea20000000800 */
[C---:B----4-:R-:W-:Y:S01]  /*56a0*/  FMUL.FTZ R131, R70.reuse, R131 ;  /* 0x0000008346837220 */ /* 0x050fe20000410000 */
[----:B------:R-:W-:-:S06]  /*56b0*/  FMUL.FTZ R132, R70, R71 ;  /* 0x0000004746847220 */ /* 0x000fcc0000410000 */
[----:B------:R-:W4:Y:S01]  /*56c0*/  MUFU.EX2 R76, R76 ;  /* 0x0000004c004c7308 */ /* 0x000f220000000800 */
[C---:B0-----:R-:W-:Y:S01]  /*56d0*/  FMUL.FTZ R133, R72.reuse, R133 ;  /* 0x0000008548857220 */ /* 0x041fe20000410000 */
[----:B------:R-:W-:-:S06]  /*56e0*/  FMUL.FTZ R134, R72, R73 ;  /* 0x0000004948867220 */ /* 0x000fcc0000410000 */
[----:B------:R-:W0:Y:S01]  /*56f0*/  MUFU.EX2 R78, R78 ;  /* 0x0000004e004e7308 */ /* 0x000e220000000800 */
[C---:B--2---:R-:W-:Y:S01]  /*5700*/  FMUL.FTZ R135, R74.reuse, R135 ;  /* 0x000000874a877220 */ /* 0x044fe20000410000 */
[----:B------:R-:W-:-:S06]  /*5710*/  FMUL.FTZ R136, R74, R75 ;  /* 0x0000004b4a887220 */ /* 0x000fcc0000410000 */
[----:B------:R-:W2:Y:S01]  /*5720*/  MUFU.EX2 R82, R82 ;  /* 0x0000005200527308 */ /* 0x000ea20000000800 */
[C---:B----4-:R-:W-:Y:S01]  /*5730*/  FMUL.FTZ R137, R76.reuse, R137 ;  /* 0x000000894c897220 */ /* 0x050fe20000410000 */
[----:B------:R-:W-:-:S06]  /*5740*/  FMUL.FTZ R138, R76, R77 ;  /* 0x0000004d4c8a7220 */ /* 0x000fcc0000410000 */
[----:B------:R4:W5:Y:S01]  /*5750*/  MUFU.SIN R67, R156 ;  /* 0x0000009c00437308 */ /* 0x0009620000000400 */
[C---:B0-----:R-:W-:Y:S01]  /*5760*/  FMUL.FTZ R141, R78.reuse, R141 ;  /* 0x0000008d4e8d7220 */ /* 0x041fe20000410000 */
[----:B------:R-:W-:Y:S01]  /*5770*/  FMUL.FTZ R142, R78, R83 ;  /* 0x000000534e8e7220 */ /* 0x000fe20000410000 */
[----:B----4-:R-:W-:Y:S01]  /*5780*/  FMUL.FTZ R156, R66, R161 ;  /* 0x000000a1429c7220 */ /* 0x010fe20000410000 */
[C---:B--2---:R-:W-:Y:S01]  /*5790*/  FMUL.FTZ R143, R82.reuse, R143 ;  /* 0x0000008f528f7220 */ /* 0x044fe20000410000 */
[----:B------:R-:W-:Y:S01]  /*57a0*/  FMUL.FTZ R144, R82, R113 ;  /* 0x0000007152907220 */ /* 0x000fe20000410000 */
[----:B------:R-:W-:Y:S01]  /*57b0*/  FMUL.FTZ R161, R25, R65 ;  /* 0x0000004119a17220 */ /* 0x000fe20000410000 */
[----:B-----5:R-:W-:Y:S01]  /*57c0*/  FMUL.FTZ R158, R64, R67 ;  /* 0x00000043409e7220 */ /* 0x020fe20000410000 */
[----:B------:R-:W-:Y:S06]  /*57d0*/  BAR.SYNC.DEFER_BLOCKING 0x0 ;  /* 0x0000000000007b1d */ /* 0x000fec0000010000 */
[----:B---3--:R-:W-:Y:S05]  /*57e0*/  @P2 BRA `(.L_x_3559) ;  /* 0x0000000000242947 */ /* 0x008fea0003800000 */
        /* <DEDUP_REMOVED lines=9> */
.L_x_3559:
[----:B------:R-:W-:-:S06]  /*5880*/  LEA R112, R126, UR13, 0x3 ;  /* 0x0000000d7e707c11 */ /* 0x000fcc000f8e18ff */
[----:B------:R-:W0:Y:S02]  /*5890*/  LDS.64 R112, [R112+0x3518] ;  /* 0x0035180070707984 */ /* 0x000e240000000a00 */
.L_x_3560:
[----:B-1----:R-:W-:Y:S05]  /*58a0*/  BSYNC.RECONVERGENT B0 ;  /* 0x0000000000007941 */ /* 0x002fea0003800200 */
.L_x_3558:
[----:B------:R-:W1:Y:S01]  /*58b0*/  @P1 LDC R61, c[0x0][0x38c] ;  /* 0x0000e300ff3d1b82 */ /* 0x000e620000000800 */
        /* <DEDUP_REMOVED lines=8> */
[----:B-1----:R-:W-:-:S04]  /*5940*/  @P1 IMAD R60, R60, R61, UR9 ;  /* 0x000000093c3c1e24 */ /* 0x002fc8000f8e023d */
        /* <DEDUP_REMOVED lines=13> */
[----:B-1----:R-:W-:-:S03]  /*5a20*/  FMUL.FTZ R60, R134, R64 ;  /* 0x00000040863c7220 */ /* 0x002fc60000410000 */
        /* <DEDUP_REMOVED lines=18> */
[----:B------:R-:W-:Y:S01]  /*5b50*/  FFMA.FTZ R61, R80, R110, -R61 ;  /* 0x0000006e503d7223 */ /* 0x000fe2000001083d */
[----:B------:R-:W-:Y:S01]  /*5b60*/  FADD.FTZ R63, RZ, R63 ;  /* 0x0000003fff3f7221 */ /* 0x000fe20000010000 */
[----:B------:R-:W-:Y:S01]  /*5b70*/  FMUL.FTZ R64, R140, R62 ;  /* 0x0000003e8c407220 */ /* 0x000fe20000410000 */
[----:B------:R-:W-:-:S02]  /*5b80*/  FFMA.FTZ R60, R81, R110, R60 ;  /* 0x0000006e513c7223 */ /* 0x000fc4000001003c */
[-C--:B------:R-:W-:Y:S01]  /*5b90*/  FMUL.FTZ R65, R140, R63.reuse ;  /* 0x0000003f8c417220 */ /* 0x080fe20000410000 */
[C---:B------:R-:W-:Y:S01]  /*5ba0*/  FFMA.FTZ R63, R139.reuse, R63, R64 ;  /* 0x0000003f8b3f7223 */ /* 0x040fe20000010040 */
[CC--:B------:R-:W-:Y:S02]  /*5bb0*/  FMUL.FTZ R64, R132.reuse, R61.reuse ;  /* 0x0000003d84407220 */ /* 0x0c0fe40000410000 */
[----:B------:R-:W-:Y:S01]  /*5bc0*/  FFMA.FTZ R66, R139, R62, -R65 ;  /* 0x0000003e8b427223 */ /* 0x000fe20000010841 */
[-C--:B------:R-:W-:Y:S01]  /*5bd0*/  FMUL.FTZ R62, R132, R60.reuse ;  /* 0x0000003c843e7220 */ /* 0x080fe20000410000 */
[----:B------:R-:W-:Y:S01]  /*5be0*/  FADD.FTZ R63, RZ, R63 ;  /* 0x0000003fff3f7221 */ /* 0x000fe20000010000 */
[----:B------:R-:W-:Y:S01]  /*5bf0*/  FFMA.FTZ R64, R131, R60, R64 ;  /* 0x0000003c83407223 */ /* 0x000fe20000010040 */
[----:B------:R-:W-:Y:S01]  /*5c00*/  FFMA.FTZ R66, R95, R116, R66 ;  /* 0x000000745f427223 */ /* 0x000fe20000010042 */
        /* <DEDUP_REMOVED lines=9> */
[----:B------:R-:W-:Y:S01]  /*5ca0*/  FFMA.FTZ R68, R51, R104, R68 ;  /* 0x0000006833447223 */ /* 0x000fe20000010044 */
[C---:B------:R-:W-:Y:S01]  /*5cb0*/  FMUL.FTZ R62, R136.reuse, R60 ;  /* 0x0000003c883e7220 */ /* 0x040fe20000410000 */
[----:B------:R-:W-:Y:S01]  /*5cc0*/  FADD.FTZ R70, RZ, R70 ;  /* 0x00000046ff467221 */ /* 0x000fe20000010000 */
[-C--:B------:R-:W-:Y:S01]  /*5cd0*/  FMUL.FTZ R63, R136, R61.reuse ;  /* 0x0000003d883f7220 */ /* 0x080fe20000410000 */
[C---:B------:R-:W-:Y:S01]  /*5ce0*/  FMUL.FTZ R64, R144.reuse, R68 ;  /* 0x0000004490407220 */ /* 0x040fe20000410000 */
[C---:B------:R-:W-:Y:S01]  /*5cf0*/  FFMA.FTZ R62, R135.reuse, R61, R62 ;  /* 0x0000003d873e7223 */ /* 0x040fe2000001003e */
[----:B------:R-:W-:Y:S01]  /*5d00*/  FMUL.FTZ R65, R144, R70 ;  /* 0x0000004690417220 */ /* 0x000fe20000410000 */
[----:B------:R-:W-:Y:S01]  /*5d10*/  FFMA.FTZ R63, R135, R60, -R63 ;  /* 0x0000003c873f7223 */ /* 0x000fe2000001083f */
[C---:B------:R-:W-:Y:S01]  /*5d20*/  FFMA.FTZ R64, R143.reuse, R70, R64 ;  /* 0x000000468f407223 */ /* 0x040fe20000010040 */
[C---:B------:R-:W-:Y:S01]  /*5d30*/  FMUL.FTZ R60, R138.reuse, R62 ;  /* 0x0000003e8a3c7220 */ /* 0x040fe20000410000 */
        /* <DEDUP_REMOVED lines=20> */
[-C--:B------:R-:W-:Y:S01]  /*5e80*/  FMUL.FTZ R65, R148, R67.reuse ;  /* 0x0000004394417220 */ /* 0x080fe20000410000 */
[----:B------:R-:W-:Y:S01]  /*5e90*/  FFMA.FTZ R61, R141, R62, R61 ;  /* 0x0000003e8d3d7223 */ /* 0x000fe2000001003d */
[C---:B------:R-:W-:Y:S01]  /*5ea0*/  FFMA.FTZ R64, R147.reuse, R67, R64 ;  /* 0x0000004393407223 */ /* 0x040fe20000010040 */
[C---:B------:R-:W-:Y:S01]  /*5eb0*/  FMUL.FTZ R62, R144.reuse, R60 ;  /* 0x0000003c903e7220 */ /* 0x040fe20000410000 */
[----:B------:R-:W-:Y:S01]  /*5ec0*/  FFMA.FTZ R65, R147, R66, -R65 ;  /* 0x0000004293417223 */ /* 0x000fe20000010841 */
[-C--:B------:R-:W-:Y:S01]  /*5ed0*/  FMUL.FTZ R63, R144, R61.reuse ;  /* 0x0000003d903f7220 */ /* 0x080fe20000410000 */
[----:B------:R-:W-:Y:S01]  /*5ee0*/  FADD.FTZ R64, RZ, R64 ;  /* 0x00000040ff407221 */ /* 0x000fe20000010000 */
[C---:B------:R-:W-:Y:S01]  /*5ef0*/  FFMA.FTZ R62, R143.reuse, R61, R62 ;  /* 0x0000003d8f3e7223 */ /* 0x040fe2000001003e */
[----:B------:R-:W-:Y:S01]  /*5f00*/  FADD.FTZ R65, R6, R65 ;  /* 0x0000004106417221 */ /* 0x000fe20000010000 */
[----:B------:R-:W-:Y:S01]  /*5f10*/  FFMA.FTZ R63, R143, R60, -R63 ;  /* 0x0000003c8f3f7223 */ /* 0x000fe2000001083f */
[----:B------:R-:W-:Y:S01]  /*5f20*/  FMUL.FTZ R66, R150, R64 ;  /* 0x0000004096427220 */ /* 0x000fe20000410000 */
        /* <DEDUP_REMOVED lines=10> */
[-C--:B------:R-:W-:Y:S01]  /*5fd0*/  FMUL.FTZ R63, R148, R61.reuse ;  /* 0x0000003d943f7220 */ /* 0x080fe20000410000 */
[C---:B------:R-:W-:Y:S01]  /*5fe0*/  FMUL.FTZ R64, R152.reuse, R66 ;  /* 0x0000004298407220 */ /* 0x040fe20000410000 */
[C---:B------:R-:W-:Y:S01]  /*5ff0*/  FFMA.FTZ R62, R147.reuse, R61, R62 ;  /* 0x0000003d933e7223 */ /* 0x040fe2000001003e */
[-C--:B------:R-:W-:Y:S01]  /*6000*/  FMUL.FTZ R65, R152, R67.reuse ;  /* 0x0000004398417220 */ /* 0x080fe20000410000 */
        /* <DEDUP_REMOVED lines=41> */
[----:B------:R-:W-:-:S02]  /*62a0*/  FFMA.FTZ R62, R43, R100, R66 ;  /* 0x000000642b3e7223 */ /* 0x000fc40000010042 */
[----:B------:R-:W-:-:S05]  /*62b0*/  FADD.FTZ R63, RZ, R67 ;  /* 0x00000043ff3f7221 */ /* 0x000fca0000010000 */
[----:B------:R1:W-:Y:S02]  /*62c0*/  STS.128 [R123], R60 ;  /* 0x0000003c7b007388 */ /* 0x0003e40000000c00 */
[----:B-1----:R-:W-:Y:S01]  /*62d0*/  P2R R60, PR, RZ, 0x4 ;  /* 0x00000004ff3c7803 */ /* 0x002fe20000000000 */
[----:B------:R-:W-:Y:S06]  /*62e0*/  BAR.SYNC.DEFER_BLOCKING 0x0 ;  /* 0x0000000000007b1d */ /* 0x000fec0000010000 */
[----:B------:R-:W-:Y:S05]  /*62f0*/  @P2 BRA `(.L_x_3561) ;  /* 0x0000000800c02947 */ /* 0x000fea0003800000 */
[----:B------:R-:W-:Y:S01]  /*6300*/  LDS.128 R60, [R122] ;  /* 0x000000007a3c7984 */ /* 0x000fe20000000c00 */
[C---:B------:R-:W-:Y:S01]  /*6310*/  ISETP.GE.AND P4, PT, R121.reuse, 0x10, PT ;  /* 0x000000107900780c */ /* 0x040fe20003f86270 */
[----:B------:R-:W-:Y:S01]  /*6320*/  UMOV UR12, 0xffffffff ;  /* 0xffffffff000c7882 */ /* 0x000fe20000000000 */
[C---:B------:R-:W-:Y:S01]  /*6330*/  ISETP.GE.AND P2, PT, R121.reuse, 0x8, PT ;  /* 0x000000087900780c */ /* 0x040fe20003f46270 */
[----:B------:R-:W1:Y:S01]  /*6340*/  LDS.128 R64, [R122+0x10] ;  /* 0x000010007a407984 */ /* 0x000e620000000c00 */
[C---:B------:R-:W-:Y:S02]  /*6350*/  ISETP.GE.AND P3, PT, R121.reuse, 0x4, PT ;  /* 0x000000047900780c */ /* 0x040fe40003f66270 */
[----:B------:R-:W-:Y:S01]  /*6360*/  ISETP.GE.AND P5, PT, R121, 0x1, PT ;  /* 0x000000017900780c */ /* 0x000fe20003fa6270 */
        /* <DEDUP_REMOVED lines=44> */
[CC--:B----4-:R-:W-:Y:S01]  /*6630*/  FMUL.FTZ R74, R82.reuse, R73.reuse ;  /* 0x00000049524a7220 */ /* 0x0d0fe20000410000 */
[----:B------:R-:W-:Y:S01]  /*6640*/  @P5 FADD.FTZ R191, R191, R196 ;  /* 0x000000c4bfbf5221 */ /* 0x000fe20000010000 */
[C---:B------:R-:W-:Y:S02]  /*6650*/  FMUL.FTZ R75, R83.reuse, R73 ;  /* 0x00000049534b7220 */ /* 0x040fe40000410000 */
[----:B------:R-:W1:Y:S01]  /*6660*/  SHFL.UP PT, R195, R194, 0x2, RZ ;  /* 0x04400000c2c37989 */ /* 0x000e6200000e00ff */
[-C--:B0-----:R-:W-:Y:S01]  /*6670*/  @P5 FFMA.FTZ R83, R83, R72.reuse, R74 ;  /* 0x0000004853535223 */ /* 0x081fe2000001004a */
[----:B------:R-:W-:Y:S02]  /*6680*/  @P5 FFMA.FTZ R82, R82, R72, -R75 ;  /* 0x0000004852525223 */ /* 0x000fe4000001084b */
        /* <DEDUP_REMOVED lines=19> */
[CC--:B-1----:R-:W-:Y:S01]  /*67c0*/  FFMA.FTZ R75, R83.reuse, R74.reuse, R196 ;  /* 0x0000004a534b7223 */ /* 0x0c2fe200000100c4 */
        /* <DEDUP_REMOVED lines=8> */
[----:B------:R-:W1:Y:S04]  /*6850*/  SHFL.UP PT, R73, R83, 0x8, RZ ;  /* 0x0500000053497989 */ /* 0x000e6800000e00ff */
[----:B------:R-:W3:Y:S04]  /*6860*/  SHFL.UP PT, R74, R191, 0x8, RZ ;  /* 0x05000000bf4a7989 */ /* 0x000ee800000e00ff */
[----:B------:R-:W4:Y:S01]  /*6870*/  SHFL.UP PT, R72, R82, 0x8, RZ ;  /* 0x0500000052487989 */ /* 0x000f2200000e00ff */
[CC--:B0-----:R-:W-:Y:S01]  /*6880*/  FMUL.FTZ R197, R83.reuse, R195.reuse ;  /* 0x000000c353c57220 */ /* 0x0c1fe20000410000 */
[C---:B------:R-:W-:Y:S01]  /*6890*/  FMUL.FTZ R198, R82.reuse, R195 ;  /* 0x000000c352c67220 */ /* 0x040fe20000410000 */
[CC--:B-1----:R-:W-:Y:S01]  /*68a0*/  FMUL.FTZ R75, R83.reuse, R73.reuse ;  /* 0x00000049534b7220 */ /* 0x0c2fe20000410000 */
[C---:B------:R-:W-:Y:S01]  /*68b0*/  FMUL.FTZ R73, R82.reuse, R73 ;  /* 0x0000004952497220 */ /* 0x040fe20000410000 */
[CC--:B---3--:R-:W-:Y:S01]  /*68c0*/  FFMA.FTZ R196, R82.reuse, R74.reuse, -R197 ;  /* 0x0000004a52c47223 */ /* 0x0c8fe200000108c5 */
[C---:B------:R-:W-:Y:S01]  /*68d0*/  FFMA.FTZ R195, R83.reuse, R74, R198 ;  /* 0x0000004a53c37223 */ /* 0x040fe200000100c6 */
        /* <DEDUP_REMOVED lines=8> */
.L_x_3619:
        /* <DEDUP_REMOVED lines=13> */
.L_x_3622:
[----:B------:R-:W-:-:S03]  /*6a30*/  UMOV UR12, 0xffffffff ;  /* 0xffffffff000c7882 */ /* 0x000fc60000000000 */
[----:B------:R-:W-:Y:S05]  /*6a40*/  BRA.DIV UR12, `(.L_x_3564) ;  /* 0x000000660c247947 */ /* 0x000fea000b800000 */
.L_x_3625:
[----:B------:R-:W-:-:S03]  /*6a50*/  UMOV UR12, 0xffffffff ;  /* 0xffffffff000c7882 */ /* 0x000fc60000000000 */
[----:B------:R-:W-:Y:S05]  /*6a60*/  BRA.DIV UR12, `(.L_x_3565) ;  /* 0x000000660c447947 */ /* 0x000fea000b800000 */
.L_x_3628:
[----:B------:R-:W-:-:S03]  /*6a70*/  UMOV UR12, 0xffffffff ;  /* 0xffffffff000c7882 */ /* 0x000fc60000000000 */
[----:B------:R-:W-:Y:S05]  /*6a80*/  BRA.DIV UR12, `(.L_x_3566) ;  /* 0x000000660c647947 */ /* 0x000fea000b800000 */
.L_x_3631:
[----:B------:R-:W-:-:S03]  /*6a90*/  UMOV UR12, 0xffffffff ;  /* 0xffffffff000c7882 */ /* 0x000fc60000000000 */
[----:B------:R-:W-:Y:S05]  /*6aa0*/  BRA.DIV UR12, `(.L_x_3567) ;  /* 0x000000660c847947 */ /* 0x000fea000b800000 */
[----:B-----5:R0:W1:Y:S04]  /*6ab0*/  SHFL.IDX PT, R196, R77, RZ, 0x1f ;  /* 0x00001fff4dc47589 */ /* 0x02006800000e0000 */
[----:B------:R-:W3:Y:S04]  /*6ac0*/  SHFL.IDX PT, R76, R76, RZ, 0x1f ;  /* 0x00001fff4c4c7589 */ /* 0x000ee800000e0000 */
[----:B------:R-:W4:Y:S04]  /*6ad0*/  SHFL.IDX PT, R78, R78, RZ, 0x1f ;  /* 0x00001fff4e4e7589 */ /* 0x000f2800000e0000 */
[----:B------:R-:W0:Y:S04]  /*6ae0*/  SHFL.IDX PT, R79, R79, RZ, 0x1f ;  /* 0x00001fff4f4f7589 */ /* 0x000e2800000e0000 */
[----:B------:R0:W0:Y:S04]  /*6af0*/  SHFL.UP PT, R195, R82, 0x1, RZ ;  /* 0x0420000052c37989 */ /* 0x00002800000e00ff */
[----:B------:R-:W0:Y:S04]  /*6b00*/  SHFL.UP PT, R83, R83, 0x1, RZ ;  /* 0x0420000053537989 */ /* 0x000e2800000e00ff */
[----:B------:R-:W0:Y:S04]  /*6b10*/  SHFL.UP PT, R191, R191, 0x1, RZ ;  /* 0x04200000bfbf7989 */ /* 0x000e2800000e00ff */
[----:B-1-3--:R-:W0:Y:S02]  /*6b20*/  SHFL.UP PT, R194, R194, 0x1, RZ ;  /* 0x04200000c2c27989 */ /* 0x00ae2400000e00ff */
.L_x_3641:
        /* <DEDUP_REMOVED lines=45> */
.L_x_3561:
[----:B------:R-:W-:Y:S05]  /*6e00*/  WARPSYNC.ALL ;  /* 0x0000000000007948 */ /* 0x000fea0003800000 */
[C---:B-1----:R-:W-:Y:S01]  /*6e10*/  FMUL.FTZ R62, R158.reuse, R190 ;  /* 0x000000be9e3e7220 */ /* 0x042fe20000410000 */
[CC--:B------:R-:W-:Y:S01]  /*6e20*/  FMUL.FTZ R63, R158.reuse, R174.reuse ;  /* 0x000000ae9e3f7220 */ /* 0x0c0fe20000410000 */
[CC--:B0-2---:R-:W-:Y:S01]  /*6e30*/  FMUL.FTZ R60, R158.reuse, R113.reuse ;  /* 0x000000719e3c7220 */ /* 0x0c5fe20000410000 */
        /* <DEDUP_REMOVED lines=87> */
[-C--:B------:R-:W-:Y:S01]  /*73b0*/  FMUL.FTZ R61, R130, R217.reuse ;  /* 0x000000d9823d7220 */ /* 0x080fe20000410000 */
[----:B------:R-:W-:Y:S01]  /*73c0*/  FADD.FTZ R64, R167, R64 ;  /* 0x00000040a7407221 */ /* 0x000fe20000010000 */
[-C--:B------:R-:W-:Y:S01]  /*73d0*/  FFMA.FTZ R67, R137, R68.reuse, R62 ;  /* 0x0000004489437223 */ /* 0x080fe2000001003e */
[C---:B------:R-:W-:Y:S01]  /*73e0*/  FFMA.FTZ R215, R110.reuse, R217, -R60 ;  /* 0x000000d96ed77223 */ /* 0x040fe2000001083c */
[----:B------:R-:W-:Y:S01]  /*73f0*/  FFMA.FTZ R61, R110, R199, R61 ;  /* 0x000000c76e3d7223 */ /* 0x000fe2000001003d */
[----:B------:R-:W-:Y:S01]  /*7400*/  FADD.FTZ R66, R183, R66 ;  /* 0x00000042b7427221 */ /* 0x000fe20000010000 */
[----:B------:R-:W-:Y:S01]  /*7410*/  FMUL.FTZ R63, R138, R68 ;  /* 0x000000448a3f7220 */ /* 0x000fe20000410000 */
[----:B------:R-:W-:Y:S01]  /*7420*/  FADD.FTZ R215, R10, R215 ;  /* 0x000000d70ad77221 */ /* 0x000fe20000010000 */
[----:B------:R-:W-:Y:S01]  /*7430*/  FADD.FTZ R201, RZ, R61 ;  /* 0x0000003dffc97221 */ /* 0x000fe20000010000 */
[C---:B------:R-:W-:Y:S01]  /*7440*/  FMUL.FTZ R61, R144.reuse, R64 ;  /* 0x00000040903d7220 */ /* 0x040fe20000410000 */
[-C--:B------:R-:W-:Y:S01]  /*7450*/  FMUL.FTZ R68, R144, R66.reuse ;  /* 0x0000004290447220 */ /* 0x080fe20000410000 */
[C---:B------:R-:W-:Y:S01]  /*7460*/  FMUL.FTZ R62, R132.reuse, R215 ;  /* 0x000000d7843e7220 */ /* 0x040fe20000410000 */
[-C--:B------:R-:W-:Y:S01]  /*7470*/  FMUL.FTZ R60, R132, R201.reuse ;  /* 0x000000c9843c7220 */ /* 0x080fe20000410000 */
[----:B------:R-:W-:Y:S01]  /*7480*/  FFMA.FTZ R65, R143, R66, -R61 ;  /* 0x000000428f417223 */ /* 0x000fe2000001083d */
[----:B------:R-:W-:Y:S01]  /*7490*/  FFMA.FTZ R70, R137, R70, -R63 ;  /* 0x0000004689467223 */ /* 0x000fe2000001083f */
[C---:B------:R-:W-:Y:S01]  /*74a0*/  FFMA.FTZ R62, R131.reuse, R201, R62 ;  /* 0x000000c9833e7223 */ /* 0x040fe2000001003e */
[----:B------:R-:W-:Y:S01]  /*74b0*/  FFMA.FTZ R60, R131, R215, -R60 ;  /* 0x000000d7833c7223 */ /* 0x000fe2000001083c */
[----:B------:R-:W-:Y:S01]  /*74c0*/  FFMA.FTZ R63, R143, R64, R68 ;  /* 0x000000408f3f7223 */ /* 0x000fe20000010044 */
[----:B------:R-:W-:Y:S01]  /*74d0*/  FADD.FTZ R65, R182, R65 ;  /* 0x00000041b6417221 */ /* 0x000fe20000010000 */
[----:B------:R-:W-:Y:S01]  /*74e0*/  FADD.FTZ R198, RZ, R62 ;  /* 0x0000003effc67221 */ /* 0x000fe20000010000 */
[----:B------:R-:W-:Y:S01]  /*74f0*/  FADD.FTZ R218, R9, R60 ;  /* 0x0000003c09da7221 */ /* 0x000fe20000010000 */
[----:B------:R-:W-:Y:S01]  /*7500*/  FMUL.FTZ R64, R136, R70 ;  /* 0x0000004688407220 */ /* 0x000fe20000410000 */
[----:B------:R-:W-:Y:S01]  /*7510*/  FADD.FTZ R63, R166, R63 ;  /* 0x0000003fa63f7221 */ /* 0x000fe20000010000 */
[C---:B------:R-:W-:Y:S01]  /*7520*/  FMUL.FTZ R61, R134.reuse, R198 ;  /* 0x000000c6863d7220 */ /* 0x040fe20000410000 */
[-C--:B------:R-:W-:Y:S01]  /*7530*/  FMUL.FTZ R60, R134, R218.reuse ;  /* 0x000000da863c7220 */ /* 0x080fe20000410000 */
[----:B------:R-:W-:Y:S01]  /*7540*/  FMUL.FTZ R62, R142, R65 ;  /* 0x000000418e3e7220 */ /* 0x000fe20000410000 */
[-C--:B------:R-:W-:Y:S01]  /*7550*/  FMUL.FTZ R69, R136, R67.reuse ;  /* 0x0000004388457220 */ /* 0x080fe20000410000 */
[C---:B------:R-:W-:Y:S01]  /*7560*/  FFMA.FTZ R61, R133.reuse, R218, -R61 ;  /* 0x000000da853d7223 */ /* 0x040fe2000001083d */
[----:B------:R-:W-:Y:S01]  /*7570*/  FFMA.FTZ R60, R133, R198, R60 ;  /* 0x000000c6853c7223 */ /* 0x000fe2000001003c */
[----:B------:R-:W-:Y:S01]  /*7580*/  FFMA.FTZ R67, R135, R67, R64 ;  /* 0x0000004387437223 */ /* 0x000fe20000010040 */
[----:B------:R-:W-:Y:S01]  /*7590*/  FFMA.FTZ R64, R141, R63, R62 ;  /* 0x0000003f8d407223 */ /* 0x000fe2000001003e */
[----:B------:R-:W-:Y:S01]  /*75a0*/  FFMA.FTZ R213, R86, R105, R61 ;  /* 0x0000006956d57223 */ /* 0x000fe2000001003d */
[----:B------:R-:W-:Y:S01]  /*75b0*/  FADD.FTZ R203, RZ, R60 ;  /* 0x0000003cffcb7221 */ /* 0x000fe20000010000 */
[----:B------:R-:W-:Y:S01]  /*75c0*/  FFMA.FTZ R69, R135, R70, -R69 ;  /* 0x0000004687457223 */ /* 0x000fe20000010845 */
[----:B------:R-:W-:Y:S01]  /*75d0*/  FMUL.FTZ R66, R142, R63 ;  /* 0x0000003f8e427220 */ /* 0x000fe20000410000 */
[C---:B------:R-:W-:Y:S01]  /*75e0*/  FMUL.FTZ R62, R136.reuse, R213 ;  /* 0x000000d5883e7220 */ /* 0x040fe20000410000 */
[----:B------:R-:W-:Y:S01]  /*75f0*/  FMUL.FTZ R60, R136, R203 ;  /* 0x000000cb883c7220 */ /* 0x000fe20000410000 */
[----:B------:R-:W-:Y:S01]  /*7600*/  FADD.FTZ R64, R165, R64 ;  /* 0x00000040a5407221 */ /* 0x000fe20000010000 */
[----:B------:R-:W-:Y:S01]  /*7610*/  FFMA.FTZ R66, R141, R65, -R66 ;  /* 0x000000418d427223 */ /* 0x000fe20000010842 */
[C---:B------:R-:W-:Y:S01]  /*7620*/  FFMA.FTZ R62, R135.reuse, R203, R62 ;  /* 0x000000cb873e7223 */ /* 0x040fe2000001003e */
[----:B------:R-:W-:Y:S01]  /*7630*/  FFMA.FTZ R211, R135, R213, -R60 ;  /* 0x000000d587d37223 */ /* 0x000fe2000001083c */
[C---:B------:R-:W-:Y:S01]  /*7640*/  FMUL.FTZ R60, R134.reuse, R69 ;  /* 0x00000045863c7220 */ /* 0x040fe20000410000 */
[----:B------:R-:W-:Y:S01]  /*7650*/  FMUL.FTZ R68, R134, R67 ;  /* 0x0000004386447220 */ /* 0x000fe20000410000 */
[----:B------:R-:W-:Y:S01]  /*7660*/  FADD.FTZ R200, RZ, R62 ;  /* 0x0000003effc87221 */ /* 0x000fe20000010000 */
[----:B------:R-:W-:Y:S01]  /*7670*/  FFMA.FTZ R211, R96, R115, R211 ;  /* 0x0000007360d37223 */ /* 0x000fe200000100d3 */
[----:B------:R-:W-:Y:S01]  /*7680*/  FFMA.FTZ R61, R133, R67, R60 ;  /* 0x00000043853d7223 */ /* 0x000fe2000001003c */
[----:B------:R-:W-:Y:S01]  /*7690*/  FADD.FTZ R66, R181, R66 ;  /* 0x00000042b5427221 */ /* 0x000fe20000010000 */
[C---:B------:R-:W-:Y:S01]  /*76a0*/  FMUL.FTZ R60, R138.reuse, R200 ;  /* 0x000000c88a3c7220 */ /* 0x040fe20000410000 */
[----:B------:R-:W-:Y:S01]  /*76b0*/  FMUL.FTZ R62, R138, R211 ;  /* 0x000000d38a3e7220 */ /* 0x000fe20000410000 */
[----:B------:R-:W-:Y:S01]  /*76c0*/  FFMA.FTZ R68, R133, R69, -R68 ;  /* 0x0000004585447223 */ /* 0x000fe20000010844 */
[----:B------:R-:W-:Y:S01]  /*76d0*/  FMUL.FTZ R67, R140, R66 ;  /* 0x000000428c437220 */ /* 0x000fe20000410000 */
[C---:B------:R-:W-:Y:S01]  /*76e0*/  FFMA.FTZ R60, R137.reuse, R211, -R60 ;  /* 0x000000d3893c7223 */ /* 0x040fe2000001083c */
[----:B------:R-:W-:Y:S01]  /*76f0*/  FFMA.FTZ R62, R137, R200, R62 ;  /* 0x000000c8893e7223 */ /* 0x000fe2000001003e */
[----:B------:R-:W-:Y:S01]  /*7700*/  FMUL.FTZ R63, R132, R61 ;  /* 0x0000003d843f7220 */ /* 0x000fe20000410000 */
[----:B------:R-:W-:Y:S01]  /*7710*/  FFMA.FTZ R67, R139, R64, R67 ;  /* 0x000000408b437223 */ /* 0x000fe20000010043 */
[----:B------:R-:W-:Y:S01]  /*7720*/  FFMA.FTZ R216, R57, R108, R60 ;  /* 0x0000006c39d87223 */ /* 0x000fe2000001003c */
[----:B------:R-:W-:Y:S01]  /*7730*/  FADD.FTZ R197, RZ, R62 ;  /* 0x0000003effc57221 */ /* 0x000fe20000010000 */
[----:B------:R-:W-:Y:S01]  /*7740*/  FMUL.FTZ R62, R140, R64 ;  /* 0x000000408c3e7220 */ /* 0x000fe20000410000 */
[----:B------:R-:W-:Y:S01]  /*7750*/  FADD.FTZ R67, R164, R67 ;  /* 0x00000043a4437221 */ /* 0x000fe20000010000 */
[C---:B------:R-:W-:Y:S01]  /*7760*/  FMUL.FTZ R60, R140.reuse, R216 ;  /* 0x000000d88c3c7220 */ /* 0x040fe20000410000 */
[----:B------:R-:W-:Y:S01]  /*7770*/  FMUL.FTZ R65, R140, R197 ;  /* 0x000000c58c417220 */ /* 0x000fe20000410000 */
[C---:B------:R-:W-:Y:S01]  /*7780*/  FFMA.FTZ R69, R139.reuse, R66, -R62 ;  /* 0x000000428b457223 */ /* 0x040fe2000001083e */
[----:B------:R-:W-:Y:S01]  /*7790*/  FMUL.FTZ R64, R138, R67 ;  /* 0x000000438a407220 */ /* 0x000fe20000410000 */
[C---:B------:R-:W-:Y:S01]  /*77a0*/  FFMA.FTZ R60, R139.reuse, R197, R60 ;  /* 0x000000c58b3c7223 */ /* 0x040fe2000001003c */
[----:B------:R-:W-:Y:S01]  /*77b0*/  FFMA.FTZ R214, R139, R216, -R65 ;  /* 0x000000d88bd67223 */ /* 0x000fe20000010841 */
[----:B------:R-:W-:Y:S01]  /*77c0*/  FADD.FTZ R69, R180, R69 ;  /* 0x00000045b4457221 */ /* 0x000fe20000010000 */
[----:B------:R-:W-:Y:S01]  /*77d0*/  FMUL.FTZ R70, R132, R68 ;  /* 0x0000004484467220 */ /* 0x000fe20000410000 */
[----:B------:R-:W-:Y:S01]  /*77e0*/  FADD.FTZ R196, RZ, R60 ;  /* 0x0000003cffc47221 */ /* 0x000fe20000010000 */
[----:B------:R-:W-:Y:S01]  /*77f0*/  FFMA.FTZ R214, R95, R116, R214 ;  /* 0x000000745fd67223 */ /* 0x000fe200000100d6 */
[-C--:B------:R-:W-:Y:S01]  /*7800*/  FMUL.FTZ R62, R138, R69.reuse ;  /* 0x000000458a3e7220 */ /* 0x080fe20000410000 */
[C---:B------:R-:W-:Y:S01]  /*7810*/  FFMA.FTZ R64, R137.reuse, R69, -R64 ;  /* 0x0000004589407223 */ /* 0x040fe20000010840 */
[C---:B------:R-:W-:Y:S01]  /*7820*/  FMUL.FTZ R65, R142.reuse, R196 ;  /* 0x000000c48e417220 */ /* 0x040fe20000410000 */
[----:B------:R-:W-:Y:S01]  /*7830*/  FMUL.FTZ R60, R142, R214 ;  /* 0x000000d68e3c7220 */ /* 0x000fe20000410000 */
[----:B------:R-:W-:Y:S01]  /*7840*/  FFMA.FTZ R62, R137, R67, R62 ;  /* 0x00000043893e7223 */ /* 0x000fe2000001003e */
[----:B------:R-:W-:Y:S01]  /*7850*/  FFMA.FTZ R63, R131, R68, -R63 ;  /* 0x00000044833f7223 */ /* 0x000fe2000001083f */
[C---:B------:R-:W-:Y:S01]  /*7860*/  FFMA.FTZ R212, R141.reuse, R214, -R65 ;  /* 0x000000d68dd47223 */ /* 0x040fe20000010841 */
[----:B------:R-:W-:Y:S01]  /*7870*/  FFMA.FTZ R60, R141, R196, R60 ;  /* 0x000000c48d3c7223 */ /* 0x000fe2000001003c */
[----:B------:R-:W-:Y:S01]  /*7880*/  FADD.FTZ R66, R163, R62 ;  /* 0x0000003ea3427221 */ /* 0x000fe20000010000 */
[----:B------:R-:W-:Y:S01]  /*7890*/  FADD.FTZ R64, R179, R64 ;  /* 0x00000040b3407221 */ /* 0x000fe20000010000 */
[----:B------:R-:W-:Y:S01]  /*78a0*/  FFMA.FTZ R212, R51, R104, R212 ;  /* 0x0000006833d47223 */ /* 0x000fe200000100d4 */
[----:B------:R-:W-:Y:S01]  /*78b0*/  FADD.FTZ R195, RZ, R60 ;  /* 0x0000003cffc37221 */ /* 0x000fe20000010000 */
        /* <DEDUP_REMOVED lines=12> */
[----:B------:R-:W-:Y:S01]  /*7980*/  FMUL.FTZ R62, R134, R69 ;  /* 0x00000045863e7220 */ /* 0x000fe20000410000 */
[----:B------:R-:W-:Y:S01]  /*7990*/  UISETP.GE.AND UP0, UPT, UR26, UR33, UPT ;  /* 0x000000211a00728c */ /* 0x000fe2000bf06270 */
[C---:B------:R-:W-:Y:S01]  /*79a0*/  FMUL.FTZ R60, R146.reuse, R194 ;  /* 0x000000c2923c7220 */ /* 0x040fe20000410000 */
[-C--:B------:R-:W-:Y:S01]  /*79b0*/  FMUL.FTZ R65, R146, R210.reuse ;  /* 0x000000d292417220 */ /* 0x080fe20000410000 */
[-C--:B------:R-:W-:Y:S01]  /*79c0*/  FFMA.FTZ R64, R133, R67.reuse, R62 ;  /* 0x0000004385407223 */ /* 0x080fe2000001003e */
[----:B------:R-:W-:Y:S01]  /*79d0*/  FMUL.FTZ R62, R134, R67 ;  /* 0x00000043863e7220 */ /* 0x000fe20000410000 */
[C---:B------:R-:W-:Y:S01]  /*79e0*/  FFMA.FTZ R60, R145.reuse, R210, -R60 ;  /* 0x000000d2913c7223 */ /* 0x040fe2000001083c */
[----:B------:R-:W-:Y:S01]  /*79f0*/  FFMA.FTZ R65, R145, R194, R65 ;  /* 0x000000c291417223 */ /* 0x000fe20000010041 */
[----:B------:R-:W-:Y:S01]  /*7a00*/  FADD.FTZ R64, R161, R64 ;  /* 0x00000040a1407221 */ /* 0x000fe20000010000 */
[----:B------:R-:W-:Y:S01]  /*7a10*/  FFMA.FTZ R62, R133, R69, -R62 ;  /* 0x00000045853e7223 */ /* 0x000fe2000001083e */
[----:B------:R-:W-:Y:S01]  /*7a20*/  FADD.FTZ R209, R7, R60 ;  /* 0x0000003c07d17221 */ /* 0x000fe20000010000 */
[----:B------:R-:W-:Y:S01]  /*7a30*/  FADD.FTZ R191, RZ, R65 ;  /* 0x00000041ffbf7221 */ /* 0x000fe20000010000 */
[----:B------:R-:W-:Y:S01]  /*7a40*/  FMUL.FTZ R69, R132, R64 ;  /* 0x0000004084457220 */ /* 0x000fe20000410000 */
[----:B------:R-:W-:Y:S01]  /*7a50*/  FADD.FTZ R66, R177, R62 ;  /* 0x0000003eb1427221 */ /* 0x000fe20000010000 */
[C---:B------:R-:W-:Y:S01]  /*7a60*/  FMUL.FTZ R62, R148.reuse, R209 ;  /* 0x000000d1943e7220 */ /* 0x040fe20000410000 */
[-C--:B------:R-:W-:Y:S01]  /*7a70*/  FMUL.FTZ R60, R148, R191.reuse ;  /* 0x000000bf943c7220 */ /* 0x080fe20000410000 */
[----:B------:R-:W-:Y:S01]  /*7a80*/  PLOP3.LUT P0, PT, PT, PT, UP0, 0x80, 0x8 ;  /* 0x000000000008781c */ /* 0x000fe20003f0f008 */
[-C--:B------:R-:W-:Y:S01]  /*7a90*/  FMUL.FTZ R68, R132, R66.reuse ;  /* 0x0000004284447220 */ /* 0x080fe20000410000 */
[C---:B------:R-:W-:Y:S01]  /*7aa0*/  FFMA.FTZ R62, R147.reuse, R191, R62 ;  /* 0x000000bf933e7223 */ /* 0x040fe2000001003e */
[----:B------:R-:W-:Y:S01]  /*7ab0*/  FFMA.FTZ R65, R147, R209, -R60 ;  /* 0x000000d193417223 */ /* 0x000fe2000001083c */
[C---:B------:R-:W-:Y:S01]  /*7ac0*/  FFMA.FTZ R69, R131.reuse, R66, -R69 ;  /* 0x0000004283457223 */ /* 0x040fe20000010845 */
[----:B------:R-:W-:Y:S01]  /*7ad0*/  FFMA.FTZ R67, R131, R64, R68 ;  /* 0x0000004083437223 */ /* 0x000fe20000010044 */
[----:B------:R-:W-:Y:S01]  /*7ae0*/  FADD.FTZ R202, RZ, R62 ;  /* 0x0000003effca7221 */ /* 0x000fe20000010000 */
[----:B------:R-:W-:Y:S01]  /*7af0*/  FADD.FTZ R208, R6, R65 ;  /* 0x0000004106d07221 */ /* 0x000fe20000010000 */
[----:B------:R-:W-:Y:S01]  /*7b00*/  FADD.FTZ R69, R176, R69 ;  /* 0x00000045b0457221 */ /* 0x000fe20000010000 */
[----:B------:R-:W-:Y:S01]  /*7b10*/  FADD.FTZ R67, R160, R67 ;  /* 0x00000043a0437221 */ /* 0x000fe20000010000 */
[C---:B------:R-:W-:Y:S01]  /*7b20*/  FMUL.FTZ R60, R150.reuse, R202 ;  /* 0x000000ca963c7220 */ /* 0x040fe20000410000 */
[-C--:B------:R-:W-:Y:S01]  /*7b30*/  FMUL.FTZ R65, R150, R208.reuse ;  /* 0x000000d096417220 */ /* 0x080fe20000410000 */
[----:B------:R-:W-:Y:S01]  /*7b40*/  ISETP.NE.OR P0, PT, R125, RZ, P0 ;  /* 0x000000ff7d00720c */ /* 0x000fe20000705670 */
[----:B------:R-:W-:Y:S01]  /*7b50*/  FMUL.FTZ R71, R130, R69 ;  /* 0x0000004582477220 */ /* 0x000fe20000410000 */
[C---:B------:R-:W-:Y:S01]  /*7b60*/  FFMA.FTZ R60, R149.reuse, R208, -R60 ;  /* 0x000000d0953c7223 */ /* 0x040fe2000001083c */
[----:B------:R-:W-:Y:S01]  /*7b70*/  FFMA.FTZ R65, R149, R202, R65 ;  /* 0x000000ca95417223 */ /* 0x000fe20000010041 */
[----:B------:R-:W-:Y:S01]  /*7b80*/  FFMA.FTZ R61, R131, R61, R70 ;  /* 0x0000003d833d7223 */ /* 0x000fe20000010046 */
[----:B------:R-:W-:Y:S01]  /*7b90*/  FFMA.FTZ R64, R110, R67, R71 ;  /* 0x000000436e407223 */ /* 0x000fe20000010047 */
[----:B------:R-:W-:Y:S01]  /*7ba0*/  FADD.FTZ R207, R5, R60 ;  /* 0x0000003c05cf7221 */ /* 0x000fe20000010000 */
[----:B------:R-:W-:Y:S01]  /*7bb0*/  FADD.FTZ R205, RZ, R65 ;  /* 0x00000041ffcd7221 */ /* 0x000fe20000010000 */
[----:B------:R-:W-:Y:S01]  /*7bc0*/  HFMA2 R80, -RZ, RZ, 1.875, 0 ;  /* 0x3f800000ff507431 */ /* 0x000fe200000001ff */
[----:B------:R-:W-:Y:S01]  /*7bd0*/  ISETP.GT.U32.AND P2, PT, R126, 0x1f, PT ;  /* 0x0000001f7e00780c */ /* 0x000fe20003f44070 */
[C---:B------:R-:W-:Y:S01]  /*7be0*/  FMUL.FTZ R62, R152.reuse, R207 ;  /* 0x000000cf983e7220 */ /* 0x040fe20000410000 */
[-C--:B------:R-:W-:Y:S01]  /*7bf0*/  FMUL.FTZ R60, R152, R205.reuse ;  /* 0x000000cd983c7220 */ /* 0x080fe20000410000 */
[----:B------:R-:W-:Y:S01]  /*7c00*/  CS2R R82, SRZ ;  /* 0x0000000000527805 */ /* 0x000fe2000001ff00 */
[----:B------:R-:W-:Y:S01]  /*7c10*/  VOTEU.ALL UP0, P0 ;  /* 0x0000000000ff7886 */ /* 0x000fe20000000000 */
[C---:B------:R-:W-:Y:S01]  /*7c20*/  FFMA.FTZ R62, R151.reuse, R205, R62 ;  /* 0x000000cd973e7223 */ /* 0x040fe2000001003e */
[----:B------:R-:W-:Y:S01]  /*7c30*/  FFMA.FTZ R65, R151, R207, -R60 ;  /* 0x000000cf97417223 */ /* 0x000fe2000001083c */
[C---:B------:R-:W-:Y:S01]  /*7c40*/  FMUL.FTZ R60, R130.reuse, R67 ;  /* 0x00000043823c7220 */ /* 0x040fe20000410000 */
[----:B------:R-:W-:Y:S01]  /*7c50*/  FMUL.FTZ R67, R130, R63 ;  /* 0x0000003f82437220 */ /* 0x000fe20000410000 */
[----:B------:R-:W-:Y:S01]  /*7c60*/  FADD.FTZ R206, RZ, R62 ;  /* 0x0000003effce7221 */ /* 0x000fe20000010000 */
[----:B------:R-:W-:Y:S01]  /*7c70*/  FADD.FTZ R204, R4, R65 ;  /* 0x0000004104cc7221 */ /* 0x000fe20000010000 */
[----:B------:R-:W-:Y:S01]  /*7c80*/  FFMA.FTZ R66, R110, R69, -R60 ;  /* 0x000000456e427223 */ /* 0x000fe2000001083c */
[-C--:B------:R-:W-:Y:S01]  /*7c90*/  FMUL.FTZ R62, R130, R61.reuse ;  /* 0x0000003d823e7220 */ /* 0x080fe20000410000 */
        /* <DEDUP_REMOVED lines=24> */
[----:B------:R-:W-:Y:S01]  /*7e20*/  FFMA.FTZ R222, R43, R100, R64 ;  /* 0x000000642bde7223 */ /* 0x000fe20000010040 */
        /* <DEDUP_REMOVED lines=43> */
.L_x_3646:
        /* <DEDUP_REMOVED lines=13> */
.L_x_3571:
[----:B------:R-:W-:Y:S05]  /*81b0*/  BSYNC.RECONVERGENT B0 ;  /* 0x0000000000007941 */ /* 0x000fea0003800200 */
.L_x_3570:
[----:B------:R-:W-:-:S03]  /*81c0*/  UMOV UR12, 0xffffffff ;  /* 0xffffffff000c7882 */ /* 0x000fc60000000000 */
[----:B------:R-:W-:Y:S05]  /*81d0*/  BRA.DIV UR12, `(.L_x_3572) ;  /* 0x000000520ce07947 */ /* 0x000fea000b800000 */
[----:B--2---:R2:W1:Y:S04]  /*81e0*/  SHFL.DOWN PT, R72, R79, 0x2, 0x1f ;  /* 0x08401f004f487f89 */ /* 0x00446800000e0000 */
[----:B---3--:R2:W3:Y:S04]  /*81f0*/  SHFL.DOWN PT, R73, R78, 0x2, 0x1f ;  /* 0x08401f004e497f89 */ /* 0x0084e800000e0000 */
[----:B----4-:R2:W4:Y:S04]  /*8200*/  SHFL.DOWN PT, R74, R77, 0x2, 0x1f ;  /* 0x08401f004d4a7f89 */ /* 0x01052800000e0000 */
[----:B0-----:R2:W0:Y:S02]  /*8210*/  SHFL.DOWN PT, R225, R76, 0x2, 0x1f ;  /* 0x08401f004ce17f89 */ /* 0x00142400000e0000 */
.L_x_3652:
        /* <DEDUP_REMOVED lines=13> */
.L_x_3574:
[----:B------:R-:W-:Y:S05]  /*82f0*/  BSYNC.RECONVERGENT B0 ;  /* 0x0000000000007941 */ /* 0x000fea0003800200 */
.L_x_3573:
[----:B------:R-:W-:-:S03]  /*8300*/  UMOV UR12, 0xffffffff ;  /* 0xffffffff000c7882 */ /* 0x000fc60000000000 */
[----:B------:R-:W-:Y:S05]  /*8310*/  BRA.DIV UR12, `(.L_x_3575) ;  /* 0x000000560c007947 */ /* 0x000fea000b800000 */
[----:B-1----:R1:W1:Y:S04]  /*8320*/  SHFL.DOWN PT, R72, R79, 0x4, 0x1f ;  /* 0x08801f004f487f89 */ /* 0x00226800000e0000 */
[----:B---3--:R3:W1:Y:S04]  /*8330*/  SHFL.DOWN PT, R73, R78, 0x4, 0x1f ;  /* 0x08801f004e497f89 */ /* 0x00866800000e0000 */
[----:B----4-:R3:W4:Y:S04]  /*8340*/  SHFL.DOWN PT, R74, R77, 0x4, 0x1f ;  /* 0x08801f004d4a7f89 */ /* 0x01072800000e0000 */
[----:B0-----:R3:W0:Y:S02]  /*8350*/  SHFL.DOWN PT, R225, R76, 0x4, 0x1f ;  /* 0x08801f004ce17f89 */ /* 0x00162400000e0000 */
.L_x_3658:
        /* <DEDUP_REMOVED lines=13> */
.L_x_3577:
[----:B------:R-:W-:Y:S05]  /*8430*/  BSYNC.RECONVERGENT B0 ;  /* 0x0000000000007941 */ /* 0x000fea0003800200 */
.L_x_3576:
[----:B------:R-:W-:-:S03]  /*8440*/  UMOV UR12, 0xffffffff ;  /* 0xffffffff000c7882 */ /* 0x000fc60000000000 */
[----:B------:R-:W-:Y:S05]  /*8450*/  BRA.DIV UR12, `(.L_x_3578) ;  /* 0x000000560c207947 */ /* 0x000fea000b800000 */
[----:B-1----:R1:W1:Y:S04]  /*8460*/  SHFL.DOWN PT, R72, R79, 0x8, 0x1f ;  /* 0x09001f004f487f89 */ /* 0x00226800000e0000 */
[----:B------:R0:W1:Y:S04]  /*8470*/  SHFL.DOWN PT, R73, R78, 0x8, 0x1f ;  /* 0x09001f004e497f89 */ /* 0x00006800000e0000 */
[----:B----4-:R4:W1:Y:S04]  /*8480*/  SHFL.DOWN PT, R74, R77, 0x8, 0x1f ;  /* 0x09001f004d4a7f89 */ /* 0x01086800000e0000 */
[----:B0-----:R4:W0:Y:S02]  /*8490*/  SHFL.DOWN PT, R225, R76, 0x8, 0x1f ;  /* 0x09001f004ce17f89 */ /* 0x00182400000e0000 */
.L_x_3664:
        /* <DEDUP_REMOVED lines=13> */
.L_x_3580:
[----:B------:R-:W-:Y:S05]  /*8570*/  BSYNC.RECONVERGENT B0 ;  /* 0x0000000000007941 */ /* 0x000fea0003800200 */
.L_x_3579:
[----:B------:R-:W-:-:S03]  /*8580*/  UMOV UR12, 0xffffffff ;  /* 0xffffffff000c7882 */ /* 0x000fc60000000000 */
[----:B------:R-:W-:Y:S05]  /*8590*/  BRA.DIV UR12, `(.L_x_3581) ;  /* 0x000000560c407947 */ /* 0x000fea000b800000 */
[----:B-1----:R1:W1:Y:S04]  /*85a0*/  SHFL.DOWN PT, R72, R79, 0x10, 0x1f ;  /* 0x0a001f004f487f89 */ /* 0x00226800000e0000 */
[----:B------:R0:W1:Y:S04]  /*85b0*/  SHFL.DOWN PT, R73, R78, 0x10, 0x1f ;  /* 0x0a001f004e497f89 */ /* 0x00006800000e0000 */
[----:B------:R1:W1:Y:S04]  /*85c0*/  SHFL.DOWN PT, R74, R77, 0x10, 0x1f ;  /* 0x0a001f004d4a7f89 */ /* 0x00026800000e0000 */
[----:B0-----:R0:W0:Y:S02]  /*85d0*/  SHFL.DOWN PT, R225, R76, 0x10, 0x1f ;  /* 0x0a001f004ce17f89 */ /* 0x00102400000e0000 */
.L_x_3670:
        /* <DEDUP_REMOVED lines=13> */
.L_x_3583:
[----:B------:R-:W-:Y:S05]  /*86b0*/  BSYNC.RECONVERGENT B0 ;  /* 0x0000000000007941 */ /* 0x000fea0003800200 */
.L_x_3582:
        /* <DEDUP_REMOVED lines=26> */
.L_x_3684:
        /* <DEDUP_REMOVED lines=15> */
.L_x_3586:
[----:B------:R-:W-:Y:S05]  /*8950*/  BSYNC.RECONVERGENT B0 ;  /* 0x0000000000007941 */ /* 0x000fea0003800200 */
.L_x_3585:
        /* <DEDUP_REMOVED lines=38> */
.L_x_3568:
[----:B------:R-:W-:Y:S05]  /*8bc0*/  WARPSYNC.ALL ;  /* 0x0000000000007948 */ /* 0x000fea0003800000 */
[----:B------:R-:W-:Y:S01]  /*8bd0*/  BAR.SYNC.DEFER_BLOCKING 0x0 ;  /* 0x0000000000007b1d */ /* 0x000fe20000010000 */
[----:B------:R-:W-:Y:S01]  /*8be0*/  ISETP.NE.AND P0, PT, R126, RZ, PT ;  /* 0x000000ff7e00720c */ /* 0x000fe20003f05270 */
[----:B------:R-:W-:Y:S01]  /*8bf0*/  FADD.FTZ R221, RZ, R221 ;  /* 0x000000ddffdd7221 */ /* 0x000fe20000010000 */
[----:B-1----:R-:W-:Y:S01]  /*8c00*/  FFMA.FTZ R73, R43, -R100, R222 ;  /* 0x800000642b497223 */ /* 0x002fe200000100de */
[----:B------:R-:W-:Y:S02]  /*8c10*/  ISETP.GT.AND P2, PT, R121, 0x1e, PT ;  /* 0x0000001e7900780c */ /* 0x000fe40003f44270 */
[----:B------:R-:W-:Y:S08]  /*8c20*/  BSSY.RECONVERGENT B0, `(.L_x_3587) ;  /* 0x00001c6000007945 */ /* 0x000ff00003800200 */
        /* <DEDUP_REMOVED lines=18> */
[-C--:B-----5:R-:W-:Y:S01]  /*8d50*/  FMUL.FTZ R77, R189, R106.reuse ;  /* 0x0000006abd4d7220 */ /* 0x0a0fe20000410000 */
[----:B------:R-:W-:Y:S01]  /*8d60*/  FMUL.FTZ R69, R62, R106 ;  /* 0x0000006a3e457220 */ /* 0x000fe20000410000 */
[C---:B------:R-:W-:Y:S01]  /*8d70*/  FFMA.FTZ R63, R155.reuse, R189, -R60 ;  /* 0x000000bd9b3f7223 */ /* 0x040fe2000001083c */
[----:B------:R-:W-:Y:S02]  /*8d80*/  FFMA.FTZ R61, R155, R62, R61 ;  /* 0x0000003e9b3d7223 */ /* 0x000fe4000001003d */
        /* <DEDUP_REMOVED lines=40> */
[----:B------:R-:W-:Y:S01]  /*9010*/  FADD.FTZ R217, -R11, R217 ;  /* 0x000000d90bd97221 */ /* 0x000fe20000010100 */
[C---:B------:R-:W-:Y:S01]  /*9020*/  FMUL.FTZ R72, R142.reuse, R182 ;  /* 0x000000b68e487220 */ /* 0x040fe20000410000 */
[----:B------:R-:W-:Y:S01]  /*9030*/  FMUL.FTZ R61, R142, R166 ;  /* 0x000000a68e3d7220 */ /* 0x000fe20000410000 */
[----:B------:R-:W-:Y:S01]  /*9040*/  FFMA.FTZ R76, R26, R215, R63 ;  /* 0x000000d71a4c7223 */ /* 0x000fe2000001003f */
[----:B------:R-:W-:Y:S01]  /*9050*/  FMUL.FTZ R142, R182, R104 ;  /* 0x00000068b68e7220 */ /* 0x000fe20000410000 */
[C---:B------:R-:W-:Y:S01]  /*9060*/  FFMA.FTZ R72, R141.reuse, R166, R72 ;  /* 0x000000a68d487223 */ /* 0x040fe20000010048 */
[----:B------:R-:W-:Y:S01]  /*9070*/  FFMA.FTZ R74, R141, R182, -R61 ;  /* 0x000000b68d4a7223 */ /* 0x000fe2000001083d */
[----:B------:R-:W-:Y:S01]  /*9080*/  FFMA.FTZ R63, R25, R218, R76 ;  /* 0x000000da193f7223 */ /* 0x000fe2000001004c */
[----:B------:R-:W-:Y:S01]  /*9090*/  FADD.FTZ R218, -R9, R218 ;  /* 0x000000da09da7221 */ /* 0x000fe20000010100 */
        /* <DEDUP_REMOVED lines=10> */
[----:B------:R-:W-:Y:S01]  /*9140*/  FFMA.FTZ R78, R22, R216, R65 ;  /* 0x000000d8164e7223 */ /* 0x000fe20000010041 */
[----:B------:R-:W-:Y:S01]  /*9150*/  FFMA.FTZ R216, R57, -R108, R216 ;  /* 0x8000006c39d87223 */ /* 0x000fe200000100d8 */
[----:B------:R-:W-:Y:S01]  /*9160*/  FADD.FTZ R180, R180, R63 ;  /* 0x0000003fb4b47221 */ /* 0x000fe20000010000 */
[----:B------:R-:W-:Y:S01]  /*9170*/  FFMA.FTZ R63, R0, -R199, RZ ;  /* 0x800000c7003f7223 */ /* 0x000fe200000100ff */
[----:B------:R-:W-:Y:S01]  /*9180*/  FADD.FTZ R164, R164, R61 ;  /* 0x0000003da4a47221 */ /* 0x000fe20000010000 */
[----:B------:R-:W-:Y:S01]  /*9190*/  FFMA.FTZ R65, R21, R214, R78 ;  /* 0x000000d615417223 */ /* 0x000fe2000001004e */
[----:B------:R-:W-:Y:S01]  /*91a0*/  FMUL.FTZ R74, R138, R180 ;  /* 0x000000b48a4a7220 */ /* 0x000fe20000410000 */
[----:B------:R-:W-:Y:S01]  /*91b0*/  FFMA.FTZ R76, R26, -R201, R63 ;  /* 0x800000c91a4c7223 */ /* 0x000fe2000001003f */
[----:B------:R-:W-:Y:S01]  /*91c0*/  FMUL.FTZ R61, R138, R164 ;  /* 0x000000a48a3d7220 */ /* 0x000fe20000410000 */
[----:B0-----:R-:W-:Y:S01]  /*91d0*/  FFMA.FTZ R82, R20, R212, R65 ;  /* 0x000000d414527223 */ /* 0x001fe20000010041 */
[----:B------:R-:W-:Y:S01]  /*91e0*/  FFMA.FTZ R74, R137, R164, R74 ;  /* 0x000000a4894a7223 */ /* 0x000fe2000001004a */
[----:B------:R-:W-:Y:S01]  /*91f0*/  FFMA.FTZ R63, R25, -R198, R76 ;  /* 0x800000c6193f7223 */ /* 0x000fe2000001004c */
[----:B------:R-:W-:Y:S01]  /*9200*/  FFMA.FTZ R78, R137, R180, -R61 ;  /* 0x000000b4894e7223 */ /* 0x000fe2000001083d */
[----:B------:R-:W-:Y:S01]  /*9210*/  FFMA.FTZ R214, R95, -R116, R214 ;  /* 0x800000745fd67223 */ /* 0x000fe200000100d6 */
[----:B------:R-:W-:Y:S01]  /*9220*/  FADD.FTZ R76, R163, R74 ;  /* 0x0000004aa34c7221 */ /* 0x000fe20000010000 */
[----:B------:R-:W-:Y:S01]  /*9230*/  FFMA.FTZ R80, R24, -R203, R63 ;  /* 0x800000cb18507223 */ /* 0x000fe2000001003f */
[----:B------:R-:W-:Y:S01]  /*9240*/  FFMA.FTZ R63, R19, R210, R82 ;  /* 0x000000d2133f7223 */ /* 0x000fe20000010052 */
[----:B------:R-:W-:Y:S01]  /*9250*/  FADD.FTZ R78, R179, R78 ;  /* 0x0000004eb34e7221 */ /* 0x000fe20000010000 */
[----:B------:R-:W-:Y:S01]  /*9260*/  FMUL.FTZ R74, R136, R76 ;  /* 0x0000004c884a7220 */ /* 0x000fe20000410000 */
[----:B------:R-:W-:Y:S01]  /*9270*/  FFMA.FTZ R65, R23, -R200, R80 ;  /* 0x800000c817417223 */ /* 0x000fe20000010050 */
[----:B------:R-:W-:Y:S01]  /*9280*/  FFMA.FTZ R80, R18, R209, R63 ;  /* 0x000000d112507223 */ /* 0x000fe2000001003f */
[-C--:B------:R-:W-:Y:S01]  /*9290*/  FMUL.FTZ R61, R136, R78.reuse ;  /* 0x0000004e883d7220 */ /* 0x080fe20000410000 */
[----:B------:R-:W-:Y:S01]  /*92a0*/  FFMA.FTZ R63, R135, R78, -R74 ;  /* 0x0000004e873f7223 */ /* 0x000fe2000001084a */
[----:B------:R-:W-:Y:S01]  /*92b0*/  FFMA.FTZ R74, R22, -R197, R65 ;  /* 0x800000c5164a7223 */ /* 0x000fe20000010041 */
[----:B------:R-:W-:Y:S01]  /*92c0*/  FFMA.FTZ R65, R17, R208, R80 ;  /* 0x000000d011417223 */ /* 0x000fe20000010050 */
[----:B------:R-:W-:Y:S01]  /*92d0*/  FFMA.FTZ R61, R135, R76, R61 ;  /* 0x0000004c873d7223 */ /* 0x000fe2000001003d */
[----:B------:R-:W-:Y:S01]  /*92e0*/  FADD.FTZ R178, R178, R63 ;  /* 0x0000003fb2b27221 */ /* 0x000fe20000010000 */
[----:B------:R-:W-:Y:S01]  /*92f0*/  FFMA.FTZ R63, R21, -R196, R74 ;  /* 0x800000c4153f7223 */ /* 0x000fe2000001004a */
[----:B------:R-:W-:Y:S01]  /*9300*/  FFMA.FTZ R82, R16, R207, R65 ;  /* 0x000000cf10527223 */ /* 0x000fe20000010041 */
[----:B------:R-:W-:Y:S01]  /*9310*/  FADD.FTZ R162, R162, R61 ;  /* 0x0000003da2a27221 */ /* 0x000fe20000010000 */
[----:B------:R-:W-:Y:S01]  /*9320*/  FMUL.FTZ R74, R134, R178 ;  /* 0x000000b2864a7220 */ /* 0x000fe20000410000 */
[----:B------:R-:W-:Y:S01]  /*9330*/  FFMA.FTZ R80, R20, -R195, R63 ;  /* 0x800000c314507223 */ /* 0x000fe2000001003f */
[----:B------:R-:W-:Y:S01]  /*9340*/  FFMA.FTZ R65, R15, R204, R82 ;  /* 0x000000cc0f417223 */ /* 0x000fe20000010052 */
[----:B------:R-:W-:Y:S01]  /*9350*/  FMUL.FTZ R61, R134, R162 ;  /* 0x000000a2863d7220 */ /* 0x000fe20000410000 */
[----:B------:R-:W-:Y:S01]  /*9360*/  FMUL.FTZ R136, R190, R100 ;  /* 0x00000064be887220 */ /* 0x000fe20000410000 */
[----:B------:R-:W-:Y:S01]  /*9370*/  FFMA.FTZ R63, R19, -R194, R80 ;  /* 0x800000c2133f7223 */ /* 0x000fe20000010050 */
[----:B------:R-:W-:Y:S01]  /*9380*/  FFMA.FTZ R112, R14, R220, R65 ;  /* 0x000000dc0e707223 */ /* 0x000fe20000010041 */
[----:B------:R-:W-:Y:S01]  /*9390*/  FFMA.FTZ R80, R133, R178, -R61 ;  /* 0x000000b285507223 */ /* 0x000fe2000001083d */
[----:B------:R-:W-:Y:S01]  /*93a0*/  FMUL.FTZ R65, R111, R174 ;  /* 0x000000ae6f417220 */ /* 0x000fe20000410000 */
[----:B------:R-:W-:Y:S01]  /*93b0*/  FFMA.FTZ R82, R18, -R191, R63 ;  /* 0x800000bf12527223 */ /* 0x000fe2000001003f */
[----:B------:R-:W-:Y:S01]  /*93c0*/  FFMA.FTZ R74, R133, R162, R74 ;  /* 0x000000a2854a7223 */ /* 0x000fe2000001004a */
[----:B------:R-:W-:Y:S01]  /*93d0*/  FADD.FTZ R177, R177, R80 ;  /* 0x00000050b1b17221 */ /* 0x000fe20000010000 */
[----:B------:R-:W-:Y:S01]  /*93e0*/  FFMA.FTZ R134, R190, UR14, -R65 ;  /* 0x0000000ebe867c23 */ /* 0x000fe20008010841 */
[----:B------:R-:W-:Y:S01]  /*93f0*/  FFMA.FTZ R63, R17, -R202, R82 ;  /* 0x800000ca113f7223 */ /* 0x000fe20000010052 */
[----:B------:R-:W-:Y:S01]  /*9400*/  FMUL.FTZ R65, R111, R190 ;  /* 0x000000be6f417220 */ /* 0x000fe20000410000 */
[----:B------:R-:W-:Y:S01]  /*9410*/  FMUL.FTZ R82, R174, R100 ;  /* 0x00000064ae527220 */ /* 0x000fe20000410000 */
[----:B------:R-:W-:Y:S01]  /*9420*/  FMUL.FTZ R138, R221, R136 ;  /* 0x00000088dd8a7220 */ /* 0x000fe20000410000 */
[----:B------:R-:W-:Y:S01]  /*9430*/  FFMA.FTZ R80, R16, -R205, R63 ;  /* 0x800000cd10507223 */ /* 0x000fe2000001003f */
[----:B------:R-:W-:Y:S01]  /*9440*/  FADD.FTZ R74, R161, R74 ;  /* 0x0000004aa14a7221 */ /* 0x000fe20000010000 */
[----:B------:R-:W-:Y:S01]  /*9450*/  FFMA.FTZ R61, R13, R223, R112 ;  /* 0x000000df0d3d7223 */ /* 0x000fe20000010070 */
[----:B------:R-:W-:Y:S01]  /*9460*/  FFMA.FTZ R112, R174, UR14, R65 ;  /* 0x0000000eae707c23 */ /* 0x000fe20008010041 */
[----:B------:R-:W-:Y:S01]  /*9470*/  FFMA.FTZ R63, R15, -R206, R80 ;  /* 0x800000ce0f3f7223 */ /* 0x000fe20000010050 */
[----:B------:R-:W-:Y:S01]  /*9480*/  FADD.FTZ R27, R82, R27 ;  /* 0x0000001b521b7221 */ /* 0x000fe20000010000 */
[-C--:B------:R-:W-:Y:S01]  /*9490*/  FFMA.FTZ R71, R73, R82.reuse, R138 ;  /* 0x0000005249477223 */ /* 0x080fe2000001008a */
[----:B------:R-:W-:Y:S01]  /*94a0*/  FMUL.FTZ R82, R221, R82 ;  /* 0x00000052dd527220 */ /* 0x000fe20000410000 */
[----:B------:R-:W-:Y:S01]  /*94b0*/  FFMA.FTZ R80, R14, -R219, R63 ;  /* 0x800000db0e507223 */ /* 0x000fe2000001003f */
[C---:B------:R-:W-:Y:S01]  /*94c0*/  FMUL.FTZ R112, R73.reuse, R112 ;  /* 0x0000007049707220 */ /* 0x040fe20000410000 */
[----:B------:R-:W-:Y:S01]  /*94d0*/  FADD.FTZ R223, -R2, R223 ;  /* 0x000000df02df7221 */ /* 0x000fe20000010100 */
[----:B------:R-:W-:Y:S01]  /*94e0*/  FFMA.FTZ R73, R73, R136, -R82 ;  /* 0x0000008849497223 */ /* 0x000fe20000010852 */
[----:B------:R-:W-:Y:S01]  /*94f0*/  FFMA.FTZ R63, R13, -R224, R80 ;  /* 0x800000e00d3f7223 */ /* 0x000fe20000010050 */
[C---:B------:R-:W-:Y:S01]  /*9500*/  FMUL.FTZ R80, R132.reuse, R177 ;  /* 0x000000b184507220 */ /* 0x040fe20000410000 */
[----:B------:R-:W-:Y:S01]  /*9510*/  FMUL.FTZ R132, R132, R74 ;  /* 0x0000004a84847220 */ /* 0x000fe20000410000 */
[----:B------:R-:W-:Y:S01]  /*9520*/  FMUL.FTZ R82, R224, R77 ;  /* 0x0000004de0527220 */ /* 0x000fe20000410000 */
[----:B------:R-:W-:Y:S01]  /*9530*/  FFMA.FTZ R112, R221, R134, R112 ;  /* 0x00000086dd707223 */ /* 0x000fe20000010070 */
[----:B------:R-:W-:Y:S01]  /*9540*/  FFMA.FTZ R65, R131, R74, R80 ;  /* 0x0000004a83417223 */ /* 0x000fe20000010050 */
[----:B------:R-:W-:Y:S01]  /*9550*/  FMUL.FTZ R80, R111, R62 ;  /* 0x0000003e6f507220 */ /* 0x000fe20000410000 */
[----:B------:R-:W-:Y:S01]  /*9560*/  FFMA.FTZ R131, R131, R177, -R132 ;  /* 0x000000b183837223 */ /* 0x000fe20000010884 */
[----:B------:R-:W-:Y:S01]  /*9570*/  FFMA.FTZ R75, R223, R69, R82 ;  /* 0x00000045df4b7223 */ /* 0x000fe20000010052 */
[----:B------:R-:W-:Y:S01]  /*9580*/  FADD.FTZ R65, R160, R65 ;  /* 0x00000041a0417221 */ /* 0x000fe20000010000 */
[----:B------:R-:W-:Y:S01]  /*9590*/  FFMA.FTZ R81, R189, UR14, -R80 ;  /* 0x0000000ebd517c23 */ /* 0x000fe20008010850 */
[----:B------:R-:W-:Y:S01]  /*95a0*/  FMUL.FTZ R189, R111, R189 ;  /* 0x000000bd6fbd7220 */ /* 0x000fe20000410000 */
[----:B------:R-:W-:Y:S01]  /*95b0*/  FADD.FTZ R176, R176, R131 ;  /* 0x00000083b0b07221 */ /* 0x000fe20000010000 */
[----:B------:R-:W-:Y:S01]  /*95c0*/  FMUL.FTZ R67, R130, R65 ;  /* 0x0000004182437220 */ /* 0x000fe20000410000 */
[----:B------:R-:W-:Y:S01]  /*95d0*/  FMUL.FTZ R80, R224, R69 ;  /* 0x00000045e0507220 */ /* 0x000fe20000410000 */
[----:B------:R-:W-:Y:S01]  /*95e0*/  FFMA.FTZ R82, R62, UR14, R189 ;  /* 0x0000000e3e527c23 */ /* 0x000fe200080100bd */
[----:B------:R-:W-:Y:S01]  /*95f0*/  FFMA.FTZ R174, R43, R174, R112 ;  /* 0x000000ae2bae7223 */ /* 0x000fe20000010070 */
[-C--:B------:R-:W-:Y:S01]  /*9600*/  FMUL.FTZ R130, R130, R176.reuse ;  /* 0x000000b082827220 */ /* 0x080fe20000410000 */
[C---:B------:R-:W-:Y:S01]  /*9610*/  FFMA.FTZ R112, R110.reuse, R176, -R67 ;  /* 0x000000b06e707223 */ /* 0x040fe20000010843 */
[C---:B------:R-:W-:Y:S01]  /*9620*/  FFMA.FTZ R77, R223.reuse, R77, -R80 ;  /* 0x0000004ddf4d7223 */ /* 0x040fe20000010850 */
[----:B------:R-:W-:Y:S01]  /*9630*/  FMUL.FTZ R223, R223, R82 ;  /* 0x00000052dfdf7220 */ /* 0x000fe20000410000 */
[----:B------:R-:W-:Y:S01]  /*9640*/  FMUL.FTZ R67, R65, R107 ;  /* 0x0000006b41437220 */ /* 0x000fe20000410000 */
[----:B------:R-:W-:Y:S01]  /*9650*/  FFMA.FTZ R80, R110, R65, R130 ;  /* 0x000000416e507223 */ /* 0x000fe20000010082 */
[----:B------:R-:W-:Y:S01]  /*9660*/  FADD.FTZ R112, R175, R112 ;  /* 0x00000070af707221 */ /* 0x000fe20000010000 */
[----:B------:R-:W-:Y:S01]  /*9670*/  FFMA.FTZ R224, R224, R81, R223 ;  /* 0x00000051e0e07223 */ /* 0x000fe200000100df */
[----:B------:R-:W-:Y:S01]  /*9680*/  FADD.FTZ R110, -R10, R215 ;  /* 0x000000d70a6e7221 */ /* 0x000fe20000010100 */
[----:B------:R-:W-:Y:S01]  /*9690*/  FMUL.FTZ R69, R176, R107 ;  /* 0x0000006bb0457220 */ /* 0x000fe20000410000 */
[----:B------:R-:W-:Y:S01]  /*96a0*/  FMUL.FTZ R81, R201, R67 ;  /* 0x00000043c9517220 */ /* 0x000fe20000410000 */
[----:B------:R-:W-:Y:S01]  /*96b0*/  FADD.FTZ R80, R159, R80 ;  /* 0x000000509f507221 */ /* 0x000fe20000010000 */
[----:B------:R-:W-:Y:S01]  /*96c0*/  FMUL.FTZ R130, R112, R117 ;  /* 0x0000007570827220 */ /* 0x000fe20000410000 */
[-C--:B------:R-:W-:Y:S01]  /*96d0*/  FMUL.FTZ R79, R201, R69.reuse ;  /* 0x00000045c94f7220 */ /* 0x080fe20000410000 */
[----:B------:R-:W-:Y:S01]  /*96e0*/  FFMA.FTZ R81, R110, R69, -R81 ;  /* 0x000000456e517223 */ /* 0x000fe20000010851 */
[----:B------:R-:W-:Y:S01]  /*96f0*/  FMUL.FTZ R82, R80, R117 ;  /* 0x0000007550527220 */ /* 0x000fe20000410000 */
[----:B------:R-:W-:Y:S01]  /*9700*/  FMUL.FTZ R132, R199, R130 ;  /* 0x00000082c7847220 */ /* 0x000fe20000410000 */
[----:B------:R-:W-:Y:S01]  /*9710*/  FMUL.FTZ R69, R111, R172 ;  /* 0x000000ac6f457220 */ /* 0x000fe20000410000 */
[----:B------:R-:W-:Y:S01]  /*9720*/  FFMA.FTZ R79, R110, R67, R79 ;  /* 0x000000436e4f7223 */ /* 0x000fe2000001004f */
[-C--:B------:R-:W-:Y:S01]  /*9730*/  FMUL.FTZ R134, R199, R82.reuse ;  /* 0x00000052c7867220 */ /* 0x080fe20000410000 */
[----:B------:R-:W-:Y:S01]  /*9740*/  FFMA.FTZ R132, R217, R82, R132 ;  /* 0x00000052d9847223 */ /* 0x000fe20000010084 */
[----:B------:R-:W-:Y:S01]  /*9750*/  FFMA.FTZ R136, R188, UR14, -R69 ;  /* 0x0000000ebc887c23 */ /* 0x000fe20008010845 */
[-C--:B------:R-:W-:Y:S01]  /*9760*/  FMUL.FTZ R69, R74, R118.reuse ;  /* 0x000000764a457220 */ /* 0x080fe20000410000 */
[----:B------:R-:W-:Y:S01]  /*9770*/  FMUL.FTZ R83, R177, R118 ;  /* 0x00000076b1537220 */ /* 0x000fe20000410000 */
[----:B------:R-:W-:Y:S01]  /*9780*/  FADD.FTZ R132, RZ, R132 ;  /* 0x00000084ff847221 */ /* 0x000fe20000010000 */
[----:B------:R-:W-:Y:S01]  /*9790*/  FFMA.FTZ R134, R217, R130, -R134 ;  /* 0x00000082d9867223 */ /* 0x000fe20000010886 */
[----:B------:R-:W-:Y:S01]  /*97a0*/  FMUL.FTZ R113, R198, R69 ;  /* 0x00000045c6717220 */ /* 0x000fe20000410000 */
[----:B------:R-:W-:Y:S01]  /*97b0*/  FMUL.FTZ R133, R111, R188 ;  /* 0x000000bc6f857220 */ /* 0x000fe20000410000 */
[----:B------:R-:W-:Y:S01]  /*97c0*/  FADD.FTZ R79, R132, R79 ;  /* 0x0000004f844f7221 */ /* 0x000fe20000010000 */
[----:B------:R-:W-:Y:S01]  /*97d0*/  FADD.FTZ R134, RZ, R134 ;  /* 0x00000086ff867221 */ /* 0x000fe20000010000 */
[-C--:B------:R-:W-:Y:S01]  /*97e0*/  FFMA.FTZ R132, R218, R83.reuse, -R113 ;  /* 0x00000053da847223 */ /* 0x080fe20000010871 */
[----:B------:R-:W-:Y:S01]  /*97f0*/  FMUL.FTZ R83, R198, R83 ;  /* 0x00000053c6537220 */ /* 0x000fe20000410000 */
[----:B------:R-:W-:Y:S01]  /*9800*/  FADD.FTZ R220, -R3, R220 ;  /* 0x000000dc03dc7221 */ /* 0x000fe20000010100 */
[----:B------:R-:W-:Y:S01]  /*9810*/  FFMA.FTZ R133, R172, UR14, R133 ;  /* 0x0000000eac857c23 */ /* 0x000fe20008010085 */
[----:B------:R-:W-:Y:S01]  /*9820*/  FMUL.FTZ R135, R188, R99 ;  /* 0x00000063bc877220 */ /* 0x000fe20000410000 */
[----:B------:R-:W-:Y:S01]  /*9830*/  FFMA.FTZ R130, R218, R69, R83 ;  /* 0x00000045da827223 */ /* 0x000fe20000010053 */
[----:B------:R-:W-:Y:S01]  /*9840*/  FMUL.FTZ R131, R172, R99 ;  /* 0x00000063ac837220 */ /* 0x000fe20000410000 */
[----:B------:R-:W-:Y:S01]  /*9850*/  FADD.FTZ R81, R134, R81 ;  /* 0x0000005186517221 */ /* 0x000fe20000010000 */
[----:B------:R-:W-:Y:S01]  /*9860*/  FMUL.FTZ R138, R220, R133 ;  /* 0x00000085dc8a7220 */ /* 0x000fe20000410000 */
[----:B------:R-:W-:Y:S01]  /*9870*/  FADD.FTZ R83, R79, R130 ;  /* 0x000000824f537221 */ /* 0x000fe20000010000 */
[----:B------:R-:W-:Y:S01]  /*9880*/  FMUL.FTZ R130, R162, R105 ;  /* 0x00000069a2827220 */ /* 0x000fe20000410000 */
[C---:B------:R-:W-:Y:S01]  /*9890*/  FMUL.FTZ R137, R219.reuse, R135 ;  /* 0x00000087db897220 */ /* 0x040fe20000410000 */
[----:B------:R-:W-:Y:S01]  /*98a0*/  FMUL.FTZ R113, R219, R131 ;  /* 0x00000083db717220 */ /* 0x000fe20000410000 */
[----:B------:R-:W-:Y:S01]  /*98b0*/  FADD.FTZ R81, R81, R132 ;  /* 0x0000008451517221 */ /* 0x000fe20000010000 */
[----:B------:R-:W-:Y:S01]  /*98c0*/  FFMA.FTZ R219, R219, R136, R138 ;  /* 0x00000088dbdb7223 */ /* 0x000fe2000001008a */
[----:B------:R-:W-:Y:S01]  /*98d0*/  FMUL.FTZ R132, R76, R115 ;  /* 0x000000734c847220 */ /* 0x000fe20000410000 */
[----:B------:R-:W-:Y:S01]  /*98e0*/  FMUL.FTZ R134, R178, R105 ;  /* 0x00000069b2867220 */ /* 0x000fe20000410000 */
[----:B------:R-:W-:Y:S01]  /*98f0*/  FMUL.FTZ R136, R203, R130 ;  /* 0x00000082cb887220 */ /* 0x000fe20000410000 */
[----:B------:R-:W-:Y:S01]  /*9900*/  FFMA.FTZ R139, R91, R62, R224 ;  /* 0x0000003e5b8b7223 */ /* 0x000fe200000100e0 */
[----:B------:R-:W-:Y:S01]  /*9910*/  FADD.FTZ R28, R131, R28 ;  /* 0x0000001c831c7221 */ /* 0x000fe20000010000 */
[----:B------:R-:W-:Y:S01]  /*9920*/  FFMA.FTZ R62, R220, R131, R137 ;  /* 0x00000083dc3e7223 */ /* 0x000fe20000010089 */
[----:B------:R-:W-:Y:S01]  /*9930*/  FMUL.FTZ R131, R78, R115 ;  /* 0x000000734e837220 */ /* 0x000fe20000410000 */
[----:B------:R-:W-:Y:S01]  /*9940*/  FMUL.FTZ R138, R200, R132 ;  /* 0x00000084c88a7220 */ /* 0x000fe20000410000 */
[-C--:B------:R-:W-:Y:S01]  /*9950*/  FFMA.FTZ R136, R213, R134.reuse, -R136 ;  /* 0x00000086d5887223 */ /* 0x080fe20000010888 */
[----:B------:R-:W-:Y:S01]  /*9960*/  FMUL.FTZ R134, R203, R134 ;  /* 0x00000086cb867220 */ /* 0x000fe20000410000 */
[----:B------:R-:W-:Y:S01]  /*9970*/  FMUL.FTZ R79, R164, R108 ;  /* 0x0000006ca44f7220 */ /* 0x000fe20000410000 */
[----:B------:R-:W-:Y:S01]  /*9980*/  FFMA.FTZ R133, R211, R131, -R138 ;  /* 0x00000083d3857223 */ /* 0x000fe2000001088a */
[----:B------:R-:W-:Y:S01]  /*9990*/  FFMA.FTZ R113, R220, R135, -R113 ;  /* 0x00000087dc717223 */ /* 0x000fe20000010871 */
[----:B------:R-:W-:Y:S01]  /*99a0*/  FMUL.FTZ R138, R200, R131 ;  /* 0x00000083c88a7220 */ /* 0x000fe20000410000 */
[----:B------:R-:W-:Y:S01]  /*99b0*/  FFMA.FTZ R134, R213, R130, R134 ;  /* 0x00000082d5867223 */ /* 0x000fe20000010086 */
[----:B------:R-:W-:Y:S01]  /*99c0*/  FMUL.FTZ R131, R180, R108 ;  /* 0x0000006cb4837220 */ /* 0x000fe20000410000 */
[----:B------:R-:W-:Y:S01]  /*99d0*/  FMUL.FTZ R135, R197, R79 ;  /* 0x0000004fc5877220 */ /* 0x000fe20000410000 */
[----:B------:R-:W-:Y:S01]  /*99e0*/  FADD.FTZ R136, R81, R136 ;  /* 0x0000008851887221 */ /* 0x000fe20000010000 */
[----:B------:R-:W-:Y:S01]  /*99f0*/  FMUL.FTZ R81, R72, R116 ;  /* 0x0000007448517220 */ /* 0x000fe20000410000 */
[----:B------:R-:W-:Y:S01]  /*9a00*/  FADD.FTZ R83, R83, R134 ;  /* 0x0000008653537221 */ /* 0x000fe20000010000 */
[----:B------:R-:W-:Y:S01]  /*9a10*/  FFMA.FTZ R138, R211, R132, R138 ;  /* 0x00000084d38a7223 */ /* 0x000fe2000001008a */
[----:B------:R-:W-:Y:S01]  /*9a20*/  FFMA.FTZ R140, R216, R131, -R135 ;  /* 0x00000083d88c7223 */ /* 0x000fe20000010887 */
[----:B------:R-:W-:Y:S01]  /*9a30*/  FMUL.FTZ R135, R181, R116 ;  /* 0x00000074b5877220 */ /* 0x000fe20000410000 */
[----:B------:R-:W-:Y:S01]  /*9a40*/  FMUL.FTZ R137, R196, R81 ;  /* 0x00000051c4897220 */ /* 0x000fe20000410000 */
[----:B------:R-:W-:Y:S01]  /*9a50*/  FMUL.FTZ R131, R197, R131 ;  /* 0x00000083c5837220 */ /* 0x000fe20000410000 */
[----:B------:R-:W-:Y:S01]  /*9a60*/  FADD.FTZ R83, R83, R138 ;  /* 0x0000008a53537221 */ /* 0x000fe20000010000 */
[----:B------:R-:W-:Y:S01]  /*9a70*/  FADD.FTZ R133, R136, R133 ;  /* 0x0000008588857221 */ /* 0x000fe20000010000 */
[----:B------:R-:W-:Y:S01]  /*9a80*/  FFMA.FTZ R138, R214, R135, -R137 ;  /* 0x00000087d68a7223 */ /* 0x000fe20000010889 */
[----:B------:R-:W-:Y:S01]  /*9a90*/  FFMA.FTZ R134, R216, R79, R131 ;  /* 0x0000004fd8867223 */ /* 0x000fe20000010083 */
[----:B------:R-:W-:Y:S01]  /*9aa0*/  FMUL.FTZ R135, R196, R135 ;  /* 0x00000087c4877220 */ /* 0x000fe20000410000 */
[----:B------:R-:W-:Y:S01]  /*9ab0*/  FADD.FTZ R133, R133, R140 ;  /* 0x0000008c85857221 */ /* 0x000fe20000010000 */
[----:B------:R-:W-:Y:S01]  /*9ac0*/  FADD.FTZ R210, -R8, R210 ;  /* 0x000000d208d27221 */ /* 0x000fe20000010100 */
[----:B------:R-:W-:Y:S01]  /*9ad0*/  FADD.FTZ R131, R83, R134 ;  /* 0x0000008653837221 */ /* 0x000fe20000010000 */
[----:B------:R-:W-:Y:S01]  /*9ae0*/  FFMA.FTZ R136, R214, R81, R135 ;  /* 0x00000051d6887223 */ /* 0x000fe20000010087 */
[-C--:B------:R-:W-:Y:S01]  /*9af0*/  FMUL.FTZ R134, R166, R104.reuse ;  /* 0x00000068a6867220 */ /* 0x080fe20000410000 */
[----:B------:R-:W-:Y:S01]  /*9b00*/  FFMA.FTZ R83, R51, -R104, R212 ;  /* 0x8000006833537223 */ /* 0x000fe200000100d4 */
[----:B------:R-:W-:Y:S01]  /*9b10*/  FMUL.FTZ R135, R195, R142 ;  /* 0x0000008ec3877220 */ /* 0x000fe20000410000 */
[----:B------:R-:W-:Y:S01]  /*9b20*/  FADD.FTZ R131, R131, R136 ;  /* 0x0000008883837221 */ /* 0x000fe20000010000 */
[-C--:B------:R-:W-:Y:S01]  /*9b30*/  FMUL.FTZ R144, R195, R134.reuse ;  /* 0x00000086c3907220 */ /* 0x080fe20000410000 */
[----:B------:R-:W-:Y:S01]  /*9b40*/  FMUL.FTZ R141, R64, R103 ;  /* 0x00000067408d7220 */ /* 0x000fe20000410000 */
[C---:B------:R-:W-:Y:S01]  /*9b50*/  FFMA.FTZ R136, R83.reuse, R134, R135 ;  /* 0x0000008653887223 */ /* 0x040fe20000010087 */
[----:B------:R-:W-:Y:S01]  /*9b60*/  FMUL.FTZ R135, R70, R109 ;  /* 0x0000006d46877220 */ /* 0x000fe20000410000 */
[----:B------:R-:W-:Y:S01]  /*9b70*/  FMUL.FTZ R140, R168, R101 ;  /* 0x00000065a88c7220 */ /* 0x000fe20000410000 */
[----:B------:R-:W-:Y:S01]  /*9b80*/  FFMA.FTZ R144, R83, R142, -R144 ;  /* 0x0000008e53907223 */ /* 0x000fe20000010890 */
[----:B------:R-:W-:Y:S01]  /*9b90*/  FADD.FTZ R136, R131, R136 ;  /* 0x0000008883887221 */ /* 0x000fe20000010000 */
[----:B------:R-:W-:Y:S01]  /*9ba0*/  FMUL.FTZ R131, R68, R109 ;  /* 0x0000006d44837220 */ /* 0x000fe20000410000 */
[----:B------:R-:W-:Y:S01]  /*9bb0*/  FADD.FTZ R133, R133, R138 ;  /* 0x0000008a85857221 */ /* 0x000fe20000010000 */
[----:B------:R-:W-:Y:S01]  /*9bc0*/  FADD.FTZ R88, R139, R88 ;  /* 0x000000588b587221 */ /* 0x000fe20000010000 */
[----:B------:R-:W-:Y:S01]  /*9bd0*/  FMUL.FTZ R139, R60, R103 ;  /* 0x000000673c8b7220 */ /* 0x000fe20000410000 */
[----:B------:R-:W-:Y:S01]  /*9be0*/  FMUL.FTZ R137, R194, R131 ;  /* 0x00000083c2897220 */ /* 0x000fe20000410000 */
[----:B------:R-:W-:Y:S01]  /*9bf0*/  FADD.FTZ R204, -R4, R204 ;  /* 0x000000cc04cc7221 */ /* 0x000fe20000010100 */
[----:B------:R-:W-:Y:S01]  /*9c00*/  FMUL.FTZ R143, R206, R141 ;  /* 0x0000008dce8f7220 */ /* 0x000fe20000410000 */
[----:B------:R-:W-:Y:S01]  /*9c10*/  FMUL.FTZ R142, R184, R101 ;  /* 0x00000065b88e7220 */ /* 0x000fe20000410000 */
[-C--:B------:R-:W-:Y:S01]  /*9c20*/  FFMA.FTZ R138, R210, R135.reuse, -R137 ;  /* 0x00000087d28a7223 */ /* 0x080fe20000010889 */
[----:B------:R-:W-:Y:S01]  /*9c30*/  FADD.FTZ R209, -R7, R209 ;  /* 0x000000d107d17221 */ /* 0x000fe20000010100 */
[----:B------:R-:W-:Y:S01]  /*9c40*/  FMUL.FTZ R137, R191, R140 ;  /* 0x0000008cbf897220 */ /* 0x000fe20000410000 */
[----:B------:R-:W-:Y:S01]  /*9c50*/  FMUL.FTZ R135, R194, R135 ;  /* 0x00000087c2877220 */ /* 0x000fe20000410000 */
[----:B------:R-:W-:Y:S01]  /*9c60*/  FADD.FTZ R133, R133, R144 ;  /* 0x0000009085857221 */ /* 0x000fe20000010000 */
[----:B------:R-:W-:Y:S01]  /*9c70*/  FADD.FTZ R35, R139, R35 ;  /* 0x000000238b237221 */ /* 0x000fe20000010000 */
[-C--:B------:R-:W-:Y:S01]  /*9c80*/  FFMA.FTZ R145, R204, R139.reuse, R143 ;  /* 0x0000008bcc917223 */ /* 0x080fe2000001008f */
[-C--:B------:R-:W-:Y:S01]  /*9c90*/  FMUL.FTZ R144, R191, R142.reuse ;  /* 0x0000008ebf907220 */ /* 0x080fe20000410000 */
[----:B------:R-:W-:Y:S01]  /*9ca0*/  FMUL.FTZ R139, R206, R139 ;  /* 0x0000008bce8b7220 */ /* 0x000fe20000410000 */
[C---:B------:R-:W-:Y:S01]  /*9cb0*/  FFMA.FTZ R142, R209.reuse, R142, -R137 ;  /* 0x0000008ed18e7223 */ /* 0x040fe20000010889 */
[----:B------:R-:W-:Y:S01]  /*9cc0*/  FFMA.FTZ R135, R210, R131, R135 ;  /* 0x00000083d2877223 */ /* 0x000fe20000010087 */
[----:B------:R-:W-:Y:S01]  /*9cd0*/  FMUL.FTZ R137, R66, R114 ;  /* 0x0000007242897220 */ /* 0x000fe20000410000 */
[----:B------:R-:W-:Y:S01]  /*9ce0*/  FFMA.FTZ R147, R204, R141, -R139 ;  /* 0x0000008dcc937223 */ /* 0x000fe2000001088b */
[----:B------:R-:W-:Y:S01]  /*9cf0*/  FFMA.FTZ R144, R209, R140, R144 ;  /* 0x0000008cd1907223 */ /* 0x000fe20000010090 */
[----:B------:R-:W-:Y:S01]  /*9d00*/  FADD.FTZ R135, R136, R135 ;  /* 0x0000008788877221 */ /* 0x000fe20000010000 */
[----:B------:R-:W-:Y:S01]  /*9d10*/  FADD.FTZ R133, R133, R138 ;  /* 0x0000008a85857221 */ /* 0x000fe20000010000 */
[----:B------:R-:W-:Y:S01]  /*9d20*/  FADD.FTZ R208, -R6, R208 ;  /* 0x000000d006d07221 */ /* 0x000fe20000010100 */
[----:B------:R-:W-:Y:S01]  /*9d30*/  FMUL.FTZ R139, R185, R114 ;  /* 0x00000072b98b7220 */ /* 0x000fe20000410000 */
[----:B------:R-:W-:Y:S01]  /*9d40*/  FMUL.FTZ R141, R202, R137 ;  /* 0x00000089ca8d7220 */ /* 0x000fe20000410000 */
[----:B------:R-:W-:Y:S01]  /*9d50*/  FMUL.FTZ R138, R170, R102 ;  /* 0x00000066aa8a7220 */ /* 0x000fe20000410000 */
[----:B------:R-:W-:Y:S01]  /*9d60*/  FADD.FTZ R135, R135, R144 ;  /* 0x0000009087877221 */ /* 0x000fe20000010000 */
[----:B------:R-:W-:Y:S01]  /*9d70*/  FMUL.FTZ R143, R111, R60 ;  /* 0x0000003c6f8f7220 */ /* 0x000fe20000410000 */
[-C--:B------:R-:W-:Y:S01]  /*9d80*/  FFMA.FTZ R136, R208, R139.reuse, -R141 ;  /* 0x0000008bd0887223 */ /* 0x080fe2000001088d */
[----:B------:R-:W-:Y:S01]  /*9d90*/  FADD.FTZ R207, -R5, R207 ;  /* 0x000000cf05cf7221 */ /* 0x000fe20000010100 */
[----:B------:R-:W-:Y:S01]  /*9da0*/  FMUL.FTZ R144, R186, R102 ;  /* 0x00000066ba907220 */ /* 0x000fe20000410000 */
[----:B------:R-:W-:Y:S01]  /*9db0*/  FMUL.FTZ R146, R205, R138 ;  /* 0x0000008acd927220 */ /* 0x000fe20000410000 */
[----:B------:R-:W-:Y:S01]  /*9dc0*/  FMUL.FTZ R139, R202, R139 ;  /* 0x0000008bca8b7220 */ /* 0x000fe20000410000 */
[----:B------:R-:W-:Y:S01]  /*9dd0*/  FFMA.FTZ R143, R64, UR14, -R143 ;  /* 0x0000000e408f7c23 */ /* 0x000fe2000801088f */
[----:B------:R-:W-:Y:S01]  /*9de0*/  FMUL.FTZ R141, R111, R64 ;  /* 0x000000406f8d7220 */ /* 0x000fe20000410000 */
        /* <DEDUP_REMOVED lines=8> */
[----:B------:R-:W-:Y:S01]  /*9e70*/  FMUL.FTZ R141, R204, R141 ;  /* 0x0000008dcc8d7220 */ /* 0x000fe20000410000 */
[----:B------:R-:W-:Y:S01]  /*9e80*/  FFMA.FTZ R61, R12, R222, R61 ;  /* 0x000000de0c3d7223 */ /* 0x000fe2000001003d */
[----:B------:R-:W-:Y:S01]  /*9e90*/  FADD.FTZ R64, R64, R135 ;  /* 0x0000008740407221 */ /* 0x000fe20000010000 */
[----:B------:R-:W-:Y:S01]  /*9ea0*/  FADD.FTZ R146, R133, R146 ;  /* 0x0000009285927221 */ /* 0x000fe20000010000 */
[----:B------:R-:W-:Y:S01]  /*9eb0*/  FFMA.FTZ R141, R206, R143, R141 ;  /* 0x0000008fce8d7223 */ /* 0x000fe2000001008d */
[----:B------:R-:W-:Y:S01]  /*9ec0*/  FFMA.FTZ R63, R12, -R221, R63 ;  /* 0x800000dd0c3f7223 */ /* 0x000fe2000001003f */
[----:B------:R-:W-:Y:S01]  /*9ed0*/  FADD.FTZ R145, R64, R145 ;  /* 0x0000009140917221 */ /* 0x000fe20000010000 */
[----:B------:R-:W-:Y:S01]  /*9ee0*/  FADD.FTZ R146, R146, R147 ;  /* 0x0000009392927221 */ /* 0x000fe20000010000 */
[----:B------:R-:W-:Y:S01]  /*9ef0*/  FFMA.FTZ R141, R92, R60, R141 ;  /* 0x0000003c5c8d7223 */ /* 0x000fe2000001008d */
[----:B------:R-:W-:Y:S01]  /*9f00*/  FMUL.FTZ R133, R111, R170 ;  /* 0x000000aa6f857220 */ /* 0x000fe20000410000 */
[----:B------:R-:W-:Y:S01]  /*9f10*/  FADD.FTZ R136, R145, R62 ;  /* 0x0000003e91887221 */ /* 0x000fe20000010000 */
[----:B------:R-:W-:Y:S01]  /*9f20*/  FADD.FTZ R146, R146, R113 ;  /* 0x0000007192927221 */ /* 0x000fe20000010000 */
[----:B------:R-:W-:Y:S01]  /*9f30*/  FADD.FTZ R29, R138, R29 ;  /* 0x0000001d8a1d7221 */ /* 0x000fe20000010000 */
[----:B------:R0:W1:Y:S01]  /*9f40*/  SHFL.DOWN PT, R113, R61, 0x1, 0x1f ;  /* 0x08201f003d717f89 */ /* 0x00006200000e0000 */
[----:B------:R-:W-:Y:S01]  /*9f50*/  FADD.FTZ R60, R136, R75 ;  /* 0x0000004b883c7221 */ /* 0x000fe20000010000 */
[----:B------:R-:W-:Y:S01]  /*9f60*/  FADD.FTZ R146, R146, R77 ;  /* 0x0000004d92927221 */ /* 0x000fe20000010000 */
[----:B------:R-:W-:Y:S01]  /*9f70*/  FFMA.FTZ R64, R186, UR14, -R133 ;  /* 0x0000000eba407c23 */ /* 0x000fe20008010885 */
[----:B------:R-:W2:Y:S01]  /*9f80*/  SHFL.DOWN PT, R142, R63, 0x1, 0x1f ;  /* 0x08201f003f8e7f89 */ /* 0x000ea200000e0000 */
[----:B------:R-:W-:Y:S01]  /*9f90*/  FADD.FTZ R60, R60, R71 ;  /* 0x000000473c3c7221 */ /* 0x000fe20000010000 */
[----:B------:R-:W-:Y:S01]  /*9fa0*/  FADD.FTZ R146, R146, R73 ;  /* 0x0000004992927221 */ /* 0x000fe20000010000 */
[C---:B------:R-:W-:Y:S01]  /*9fb0*/  FMUL.FTZ R133, R111.reuse, R186 ;  /* 0x000000ba6f857220 */ /* 0x040fe20000410000 */
[C---:B------:R-:W-:Y:S01]  /*9fc0*/  FMUL.FTZ R71, R111.reuse, R185 ;  /* 0x000000b96f477220 */ /* 0x040fe20000410000 */
[----:B------:R-:W-:Y:S01]  /*9fd0*/  FMUL.FTZ R73, R111, R168 ;  /* 0x000000a86f497220 */ /* 0x000fe20000410000 */
[----:B------:R-:W4:Y:S01]  /*9fe0*/  SHFL.DOWN PT, R77, R60, 0x1, 0x1f ;  /* 0x08201f003c4d7f89 */ /* 0x000f2200000e0000 */
[----:B------:R-:W-:Y:S01]  /*9ff0*/  FFMA.FTZ R62, R170, UR14, R133 ;  /* 0x0000000eaa3e7c23 */ /* 0x000fe20008010085 */
[----:B------:R-:W-:Y:S01]  /*a000*/  FFMA.FTZ R71, R66, UR14, R71 ;  /* 0x0000000e42477c23 */ /* 0x000fe20008010047 */
[----:B------:R-:W-:Y:S01]  /*a010*/  FADD.FTZ R40, R81, R40 ;  /* 0x0000002851287221 */ /* 0x000fe20000010000 */
[----:B------:R-:W3:Y:S01]  /*a020*/  SHFL.DOWN PT, R138, R146, 0x1, 0x1f ;  /* 0x08201f00928a7f89 */ /* 0x000ee200000e0000 */
[----:B------:R-:W-:Y:S01]  /*a030*/  FMUL.FTZ R136, R207, R62 ;  /* 0x0000003ecf887220 */ /* 0x000fe20000410000 */
[C---:B------:R-:W-:Y:S01]  /*a040*/  FMUL.FTZ R62, R111.reuse, R66 ;  /* 0x000000426f3e7220 */ /* 0x040fe20000410000 */
[----:B------:R-:W-:Y:S01]  /*a050*/  FMUL.FTZ R75, R208, R71 ;  /* 0x00000047d04b7220 */ /* 0x000fe20000410000 */
[----:B------:R-:W-:Y:S01]  /*a060*/  FMUL.FTZ R71, R111, R184 ;  /* 0x000000b86f477220 */ /* 0x000fe20000410000 */
[----:B------:R-:W-:Y:S01]  /*a070*/  FFMA.FTZ R64, R205, R64, R136 ;  /* 0x00000040cd407223 */ /* 0x000fe20000010088 */
[----:B------:R-:W-:Y:S01]  /*a080*/  FFMA.FTZ R185, R185, UR14, -R62 ;  /* 0x0000000eb9b97c23 */ /* 0x000fe2000801083e */
[----:B------:R-:W-:Y:S01]  /*a090*/  MOV R62, R61 ;  /* 0x0000003d003e7202 */ /* 0x000fe20000000f00 */
[----:B------:R-:W-:Y:S01]  /*a0a0*/  FFMA.FTZ R184, R184, UR14, -R73 ;  /* 0x0000000eb8b87c23 */ /* 0x000fe20008010849 */
[----:B0-----:R-:W-:Y:S01]  /*a0b0*/  MOV R61, R146 ;  /* 0x00000092003d7202 */ /* 0x001fe20000000f00 */
[----:B------:R-:W-:Y:S01]  /*a0c0*/  FFMA.FTZ R64, R45, R170, R64 ;  /* 0x000000aa2d407223 */ /* 0x000fe20000010040 */
[----:B------:R-:W-:Y:S01]  /*a0d0*/  FFMA.FTZ R202, R202, R185, R75 ;  /* 0x000000b9caca7223 */ /* 0x000fe2000001004b */
[----:B-1----:R-:W-:Y:S01]  /*a0e0*/  @!P2 FADD.FTZ R62, R62, R113 ;  /* 0x000000713e3ea221 */ /* 0x002fe20000010000 */
[----:B------:R-:W-:Y:S01]  /*a0f0*/  FMUL.FTZ R73, R111, R68 ;  /* 0x000000446f497220 */ /* 0x000fe20000410000 */
[----:B--2---:R-:W-:Y:S01]  /*a100*/  @!P2 FADD.FTZ R63, R63, R142 ;  /* 0x0000008e3f3fa221 */ /* 0x004fe20000010000 */
[----:B------:R-:W-:Y:S01]  /*a110*/  FADD.FTZ R85, R64, R85 ;  /* 0x0000005540557221 */ /* 0x000fe20000010000 */
[----:B------:R-:W-:Y:S01]  /*a120*/  FFMA.FTZ R64, R168, UR14, R71 ;  /* 0x0000000ea8407c23 */ /* 0x000fe20008010047 */
[----:B------:R-:W-:Y:S01]  /*a130*/  FFMA.FTZ R71, R93, R66, R202 ;  /* 0x000000425d477223 */ /* 0x000fe200000100ca */
[----:B------:R-:W0:Y:S01]  /*a140*/  SHFL.DOWN PT, R133, R62, 0x2, 0x1f ;  /* 0x08401f003e857f89 */ /* 0x000e2200000e0000 */
[----:B------:R-:W-:Y:S01]  /*a150*/  FFMA.FTZ R75, R70, UR14, -R73 ;  /* 0x0000000e464b7c23 */ /* 0x000fe20008010849 */
[----:B----4-:R-:W-:Y:S01]  /*a160*/  @!P2 FADD.FTZ R60, R77, R60 ;  /* 0x0000003c4d3ca221 */ /* 0x010fe20000010000 */
[----:B------:R-:W-:Y:S01]  /*a170*/  FADD.FTZ R58, R71, R58 ;  /* 0x0000003a473a7221 */ /* 0x000fe20000010000 */
[----:B------:R-:W1:Y:S01]  /*a180*/  SHFL.DOWN PT, R136, R63, 0x2, 0x1f ;  /* 0x08401f003f887f89 */ /* 0x000e6200000e0000 */
[----:B------:R-:W-:Y:S01]  /*a190*/  FMUL.FTZ R71, R111, R70 ;  /* 0x000000466f477220 */ /* 0x000fe20000410000 */
[----:B---3--:R-:W-:Y:S01]  /*a1a0*/  @!P2 FADD.FTZ R61, R61, R138 ;  /* 0x0000008a3d3da221 */ /* 0x008fe20000010000 */
[----:B------:R-:W-:Y:S01]  /*a1b0*/  ISETP.GT.AND P2, PT, R121, 0x1d, PT ;  /* 0x0000001d7900780c */ /* 0x000fe20003f44270 */
[----:B------:R-:W2:Y:S01]  /*a1c0*/  SHFL.DOWN PT, R113, R60, 0x2, 0x1f ;  /* 0x08401f003c717f89 */ /* 0x000ea200000e0000 */
[----:B------:R-:W-:Y:S01]  /*a1d0*/  FFMA.FTZ R71, R68, UR14, R71 ;  /* 0x0000000e44477c23 */ /* 0x000fe20008010047 */
[----:B------:R-:W-:Y:S01]  /*a1e0*/  FMUL.FTZ R64, R209, R64 ;  /* 0x00000040d1407220 */ /* 0x000fe20000410000 */
[C---:B------:R-:W-:Y:S01]  /*a1f0*/  FMUL.FTZ R73, R111.reuse, R166 ;  /* 0x000000a66f497220 */ /* 0x040fe20000410000 */
[----:B------:R-:W3:Y:S01]  /*a200*/  SHFL.DOWN PT, R66, R61, 0x2, 0x1f ;  /* 0x08401f003d427f89 */ /* 0x000ee200000e0000 */
[----:B------:R-:W-:Y:S01]  /*a210*/  FMUL.FTZ R77, R210, R71 ;  /* 0x00000047d24d7220 */ /* 0x000fe20000410000 */
[----:B------:R-:W-:Y:S01]  /*a220*/  FMUL.FTZ R71, R111, R182 ;  /* 0x000000b66f477220 */ /* 0x000fe20000410000 */
[----:B------:R-:W-:Y:S01]  /*a230*/  FFMA.FTZ R191, R191, R184, R64 ;  /* 0x000000b8bfbf7223 */ /* 0x000fe20000010040 */
[----:B------:R-:W-:Y:S01]  /*a240*/  FFMA.FTZ R182, R182, UR14, -R73 ;  /* 0x0000000eb6b67c23 */ /* 0x000fe20008010849 */
[----:B------:R-:W-:Y:S01]  /*a250*/  FFMA.FTZ R75, R194, R75, R77 ;  /* 0x0000004bc24b7223 */ /* 0x000fe2000001004d */
[----:B------:R-:W-:Y:S01]  /*a260*/  FFMA.FTZ R64, R166, UR14, R71 ;  /* 0x0000000ea6407c23 */ /* 0x000fe20008010047 */
[----:B------:R-:W-:Y:S01]  /*a270*/  FADD.FTZ R32, R79, R32 ;  /* 0x000000204f207221 */ /* 0x000fe20000010000 */
[----:B------:R-:W-:Y:S01]  /*a280*/  FMUL.FTZ R71, R111, R180 ;  /* 0x000000b46f477220 */ /* 0x000fe20000410000 */
[----:B------:R-:W-:Y:S01]  /*a290*/  FFMA.FTZ R75, R94, R68, R75 ;  /* 0x000000445e4b7223 */ /* 0x000fe2000001004b */
[----:B------:R-:W-:Y:S01]  /*a2a0*/  FMUL.FTZ R64, R83, R64 ;  /* 0x0000004053407220 */ /* 0x000fe20000410000 */
[----:B------:R-:W-:Y:S01]  /*a2b0*/  FMUL.FTZ R73, R111, R164 ;  /* 0x000000a46f497220 */ /* 0x000fe20000410000 */
[----:B0-----:R-:W-:Y:S01]  /*a2c0*/  @!P2 FADD.FTZ R62, R62, R133 ;  /* 0x000000853e3ea221 */ /* 0x001fe20000010000 */
[----:B------:R-:W-:Y:S01]  /*a2d0*/  FADD.FTZ R56, R75, R56 ;  /* 0x000000384b387221 */ /* 0x000fe20000010000 */
[----:B------:R-:W-:Y:S01]  /*a2e0*/  FFMA.FTZ R182, R195, R182, R64 ;  /* 0x000000b6c3b67223 */ /* 0x000fe20000010040 */
[----:B------:R-:W-:Y:S01]  /*a2f0*/  FMUL.FTZ R64, R111, R72 ;  /* 0x000000486f407220 */ /* 0x000fe20000410000 */
[----:B-1----:R-:W-:Y:S01]  /*a300*/  @!P2 FADD.FTZ R63, R63, R136 ;  /* 0x000000883f3fa221 */ /* 0x002fe20000010000 */
[----:B------:R-:W0:Y:S01]  /*a310*/  SHFL.DOWN PT, R81, R62, 0x4, 0x1f ;  /* 0x08801f003e517f89 */ /* 0x000e2200000e0000 */
[----:B------:R-:W-:Y:S01]  /*a320*/  FFMA.FTZ R71, R164, UR14, R71 ;  /* 0x0000000ea4477c23 */ /* 0x000fe20008010047 */
[----:B------:R-:W-:Y:S01]  /*a330*/  FFMA.FTZ R75, R181, UR14, -R64 ;  /* 0x0000000eb54b7c23 */ /* 0x000fe20008010840 */
[----:B--2---:R-:W-:Y:S01]  /*a340*/  @!P2 FADD.FTZ R60, R60, R113 ;  /* 0x000000713c3ca221 */ /* 0x004fe20000010000 */
[----:B------:R-:W1:Y:S01]  /*a350*/  SHFL.DOWN PT, R68, R63, 0x4, 0x1f ;  /* 0x08801f003f447f89 */ /* 0x000e6200000e0000 */
[----:B------:R-:W-:Y:S01]  /*a360*/  FMUL.FTZ R181, R111, R181 ;  /* 0x000000b56fb57220 */ /* 0x000fe20000410000 */
[----:B------:R-:W-:Y:S01]  /*a370*/  FMUL.FTZ R216, R216, R71 ;  /* 0x00000047d8d87220 */ /* 0x000fe20000410000 */
[----:B---3--:R-:W-:Y:S01]  /*a380*/  @!P2 FADD.FTZ R61, R61, R66 ;  /* 0x000000423d3da221 */ /* 0x008fe20000010000 */
[----:B------:R-:W2:Y:S01]  /*a390*/  SHFL.DOWN PT, R77, R60, 0x4, 0x1f ;  /* 0x08801f003c4d7f89 */ /* 0x000ea200000e0000 */
[----:B------:R-:W-:Y:S01]  /*a3a0*/  ISETP.GT.AND P2, PT, R121, 0x1b, PT ;  /* 0x0000001b7900780c */ /* 0x000fe20003f44270 */
[----:B------:R-:W-:Y:S01]  /*a3b0*/  FFMA.FTZ R181, R72, UR14, R181 ;  /* 0x0000000e48b57c23 */ /* 0x000fe200080100b5 */
[C---:B------:R-:W-:Y:S01]  /*a3c0*/  FMUL.FTZ R71, R111.reuse, R78 ;  /* 0x0000004e6f477220 */ /* 0x040fe20000410000 */
[----:B------:R-:W3:Y:S01]  /*a3d0*/  SHFL.DOWN PT, R66, R61, 0x4, 0x1f ;  /* 0x08801f003d427f89 */ /* 0x000ee200000e0000 */
[----:B------:R-:W-:Y:S01]  /*a3e0*/  FFMA.FTZ R180, R180, UR14, -R73 ;  /* 0x0000000eb4b47c23 */ /* 0x000fe20008010849 */
[----:B------:R-:W-:Y:S01]  /*a3f0*/  FMUL.FTZ R181, R214, R181 ;  /* 0x000000b5d6b57220 */ /* 0x000fe20000410000 */
[C---:B------:R-:W-:Y:S01]  /*a400*/  FMUL.FTZ R73, R111.reuse, R76 ;  /* 0x0000004c6f497220 */ /* 0x040fe20000410000 */
[----:B------:R-:W-:Y:S01]  /*a410*/  FFMA.FTZ R64, R76, UR14, R71 ;  /* 0x0000000e4c407c23 */ /* 0x000fe20008010047 */
[----:B------:R-:W-:Y:S01]  /*a420*/  FMUL.FTZ R71, R111, R178 ;  /* 0x000000b26f477220 */ /* 0x000fe20000410000 */
[----:B------:R-:W-:Y:S01]  /*a430*/  FFMA.FTZ R196, R196, R75, R181 ;  /* 0x0000004bc4c47223 */ /* 0x000fe200000100b5 */
[----:B------:R-:W-:Y:S01]  /*a440*/  FFMA.FTZ R180, R197, R180, R216 ;  /* 0x000000b4c5b47223 */ /* 0x000fe200000100d8 */
[----:B------:R-:W-:Y:S01]  /*a450*/  FMUL.FTZ R211, R211, R64 ;  /* 0x00000040d3d37220 */ /* 0x000fe20000410000 */
[----:B------:R-:W-:Y:S01]  /*a460*/  FFMA.FTZ R64, R162, UR14, R71 ;  /* 0x0000000ea2407c23 */ /* 0x000fe20008010047 */
[----:B------:R-:W-:Y:S01]  /*a470*/  FFMA.FTZ R75, R95, R72, R196 ;  /* 0x000000485f4b7223 */ /* 0x000fe200000100c4 */
[----:B------:R-:W-:Y:S01]  /*a480*/  FMUL.FTZ R71, R111, R80 ;  /* 0x000000506f477220 */ /* 0x000fe20000410000 */
[----:B0-----:R-:W-:Y:S01]  /*a490*/  @!P2 FADD.FTZ R62, R62, R81 ;  /* 0x000000513e3ea221 */ /* 0x001fe20000010000 */
[----:B------:R-:W-:Y:S01]  /*a4a0*/  FFMA.FTZ R172, R44, R172, R219 ;  /* 0x000000ac2cac7223 */ /* 0x000fe200000100db */
[----:B------:R-:W-:Y:S01]  /*a4b0*/  FADD.FTZ R54, R75, R54 ;  /* 0x000000364b367221 */ /* 0x000fe20000010000 */
[----:B------:R-:W-:Y:S01]  /*a4c0*/  FFMA.FTZ R75, R78, UR14, -R73 ;  /* 0x0000000e4e4b7c23 */ /* 0x000fe20008010849 */
[----:B-1----:R-:W-:Y:S01]  /*a4d0*/  @!P2 FADD.FTZ R63, R63, R68 ;  /* 0x000000443f3fa221 */ /* 0x002fe20000010000 */
[----:B------:R-:W0:Y:S01]  /*a4e0*/  SHFL.DOWN PT, R79, R62, 0x8, 0x1f ;  /* 0x09001f003e4f7f89 */ /* 0x000e2200000e0000 */
[----:B------:R-:W-:Y:S01]  /*a4f0*/  FMUL.FTZ R73, R111, R162 ;  /* 0x000000a26f497220 */ /* 0x000fe20000410000 */
[----:B------:R-:W-:Y:S01]  /*a500*/  FFMA.FTZ R75, R200, R75, R211 ;  /* 0x0000004bc84b7223 */ /* 0x000fe200000100d3 */
[----:B--2---:R-:W-:Y:S01]  /*a510*/  @!P2 FADD.FTZ R60, R60, R77 ;  /* 0x0000004d3c3ca221 */ /* 0x004fe20000010000 */
[----:B------:R-:W1:Y:S01]  /*a520*/  SHFL.DOWN PT, R70, R63, 0x8, 0x1f ;  /* 0x09001f003f467f89 */ /* 0x000e6200000e0000 */
[----:B------:R-:W-:Y:S01]  /*a530*/  FFMA.FTZ R178, R178, UR14, -R73 ;  /* 0x0000000eb2b27c23 */ /* 0x000fe20008010849 */
[----:B------:R-:W-:Y:S01]  /*a540*/  FFMA.FTZ R75, R96, R76, R75 ;  /* 0x0000004c604b7223 */ /* 0x000fe2000001004b */
[----:B---3--:R-:W-:Y:S01]  /*a550*/  @!P2 FADD.FTZ R61, R61, R66 ;  /* 0x000000423d3da221 */ /* 0x008fe20000010000 */
[----:B------:R-:W2:Y:S01]  /*a560*/  SHFL.DOWN PT, R77, R60, 0x8, 0x1f ;  /* 0x09001f003c4d7f89 */ /* 0x000ea200000e0000 */
[----:B------:R-:W-:Y:S01]  /*a570*/  ISETP.GT.AND P2, PT, R121, 0x17, PT ;  /* 0x000000177900780c */ /* 0x000fe20003f44270 */
[----:B------:R-:W-:Y:S01]  /*a580*/  FMUL.FTZ R66, R213, R64 ;  /* 0x00000040d5427220 */ /* 0x000fe20000410000 */
[C---:B------:R-:W-:Y:S01]  /*a590*/  FMUL.FTZ R64, R111.reuse, R74 ;  /* 0x0000004a6f407220 */ /* 0x040fe20000410000 */
[----:B------:R-:W3:Y:S01]  /*a5a0*/  SHFL.DOWN PT, R68, R61, 0x8, 0x1f ;  /* 0x09001f003d447f89 */ /* 0x000ee200000e0000 */
[----:B------:R-:W-:Y:S01]  /*a5b0*/  FMUL.FTZ R73, R111, R65 ;  /* 0x000000416f497220 */ /* 0x000fe20000410000 */
[----:B------:R-:W-:Y:S01]  /*a5c0*/  FADD.FTZ R52, R75, R52 ;  /* 0x000000344b347221 */ /* 0x000fe20000010000 */
[----:B------:R-:W-:Y:S01]  /*a5d0*/  FFMA.FTZ R203, R203, R178, R66 ;  /* 0x000000b2cbcb7223 */ /* 0x000fe20000010042 */
[----:B------:R-:W-:Y:S01]  /*a5e0*/  FFMA.FTZ R75, R177, UR14, -R64 ;  /* 0x0000000eb14b7c23 */ /* 0x000fe20008010840 */
[----:B------:R-:W-:Y:S01]  /*a5f0*/  FFMA.FTZ R66, R176, UR14, -R73 ;  /* 0x0000000eb0427c23 */ /* 0x000fe20008010849 */
[C---:B------:R-:W-:Y:S01]  /*a600*/  FMUL.FTZ R177, R111.reuse, R177 ;  /* 0x000000b16fb17220 */ /* 0x040fe20000410000 */
[----:B------:R-:W-:Y:S01]  /*a610*/  FMUL.FTZ R176, R111, R176 ;  /* 0x000000b06fb07220 */ /* 0x000fe20000410000 */
[----:B------:R-:W-:Y:S01]  /*a620*/  FFMA.FTZ R168, R46, R168, R191 ;  /* 0x000000a82ea87223 */ /* 0x000fe200000100bf */
[----:B------:R-:W-:Y:S01]  /*a630*/  FFMA.FTZ R182, R51, R166, R182 ;  /* 0x000000a633b67223 */ /* 0x000fe200000100b6 */
[----:B------:R-:W-:Y:S01]  /*a640*/  FFMA.FTZ R180, R57, R164, R180 ;  /* 0x000000a439b47223 */ /* 0x000fe200000100b4 */
[----:B------:R-:W-:Y:S01]  /*a650*/  FMUL.FTZ R111, R111, R112 ;  /* 0x000000706f6f7220 */ /* 0x000fe20000410000 */
[----:B0-----:R-:W-:Y:S01]  /*a660*/  @!P2 FADD.FTZ R62, R62, R79 ;  /* 0x0000004f3e3ea221 */ /* 0x001fe20000010000 */
[----:B------:R-:W-:Y:S01]  /*a670*/  FFMA.FTZ R112, R112, UR14, -R71 ;  /* 0x0000000e70707c23 */ /* 0x000fe20008010847 */
[----:B------:R-:W-:Y:S01]  /*a680*/  FADD.FTZ R89, R174, R89 ;  /* 0x00000059ae597221 */ /* 0x000fe20000010000 */
[----:B------:R-:W-:Y:S01]  /*a690*/  FADD.FTZ R87, R172, R87 ;  /* 0x00000057ac577221 */ /* 0x000fe20000010000 */
[----:B-1----:R-:W-:Y:S01]  /*a6a0*/  @!P2 FADD.FTZ R63, R63, R70 ;  /* 0x000000463f3fa221 */ /* 0x002fe20000010000 */
[----:B------:R-:W-:Y:S01]  /*a6b0*/  FADD.FTZ R84, R141, R84 ;  /* 0x000000548d547221 */ /* 0x000fe20000010000 */
[----:B------:R-:W-:Y:S01]  /*a6c0*/  FADD.FTZ R38, R137, R38 ;  /* 0x0000002689267221 */ /* 0x000fe20000010000 */
[----:B------:R-:W-:Y:S01]  /*a6d0*/  FADD.FTZ R30, R140, R30 ;  /* 0x0000001e8c1e7221 */ /* 0x000fe20000010000 */
[----:B--2---:R-:W-:Y:S01]  /*a6e0*/  @!P2 FADD.FTZ R60, R60, R77 ;  /* 0x0000004d3c3ca221 */ /* 0x004fe20000010000 */
[----:B------:R0:W1:Y:S01]  /*a6f0*/  SHFL.DOWN PT, R72, R63, 0x10, 0x1f ;  /* 0x0a001f003f487f89 */ /* 0x00006200000e0000 */
[----:B------:R-:W-:Y:S01]  /*a700*/  FADD.FTZ R37, R131, R37 ;  /* 0x0000002583257221 */ /* 0x000fe20000010000 */
[----:B------:R-:W-:Y:S01]  /*a710*/  FADD.FTZ R59, R168, R59 ;  /* 0x0000003ba83b7221 */ /* 0x000fe20000010000 */
[----:B---3--:R-:W-:Y:S01]  /*a720*/  @!P2 FADD.FTZ R61, R61, R68 ;  /* 0x000000443d3da221 */ /* 0x008fe20000010000 */
[----:B------:R-:W-:Y:S01]  /*a730*/  ISETP.GT.AND P2, PT, R121, 0xf, PT ;  /* 0x0000000f7900780c */ /* 0x000fe20003f44270 */
[----:B------:R0:W2:Y:S01]  /*a740*/  SHFL.DOWN PT, R77, R62, 0x10, 0x1f ;  /* 0x0a001f003e4d7f89 */ /* 0x0000a200000e0000 */
[----:B------:R-:W-:Y:S01]  /*a750*/  FADD.FTZ R31, R134, R31 ;  /* 0x0000001f861f7221 */ /* 0x000fe20000010000 */
[----:B------:R-:W-:Y:S01]  /*a760*/  FADD.FTZ R55, R182, R55 ;  /* 0x00000037b6377221 */ /* 0x000fe20000010000 */
[----:B------:R-:W-:Y:S01]  /*a770*/  FADD.FTZ R39, R132, R39 ;  /* 0x0000002784277221 */ /* 0x000fe20000010000 */
[----:B------:R0:W3:Y:S01]  /*a780*/  SHFL.DOWN PT, R73, R60, 0x10, 0x1f ;  /* 0x0a001f003c497f89 */ /* 0x0000e200000e0000 */
[----:B------:R-:W-:Y:S01]  /*a790*/  FADD.FTZ R53, R180, R53 ;  /* 0x00000035b4357221 */ /* 0x000fe20000010000 */
[----:B------:R-:W-:Y:S01]  /*a7a0*/  FADD.FTZ R33, R130, R33 ;  /* 0x0000002182217221 */ /* 0x000fe20000010000 */
[----:B------:R-:W-:Y:S01]  /*a7b0*/  FFMA.FTZ R177, R74, UR14, R177 ;  /* 0x0000000e4ab17c23 */ /* 0x000fe200080100b1 */
[----:B------:R0:W4:Y:S01]  /*a7c0*/  SHFL.DOWN PT, R70, R61, 0x10, 0x1f ;  /* 0x0a001f003d467f89 */ /* 0x00012200000e0000 */
[----:B------:R-:W-:Y:S01]  /*a7d0*/  FFMA.FTZ R71, R65, UR14, R176 ;  /* 0x0000000e41477c23 */ /* 0x000fe200080100b0 */
[----:B------:R-:W-:-:S02]  /*a7e0*/  FFMA.FTZ R64, R80, UR14, R111 ;  /* 0x0000000e50407c23 */ /* 0x000fc4000801006f */
[----:B------:R-:W-:Y:S05]  /*a7f0*/  @P2 BRA `(.L_x_3588) ;  /* 0x0000000000202947 */ /* 0x000fea0003800000 */
[----:B------:R-:W-:Y:S01]  /*a800*/  ISETP.NE.AND P2, PT, R121, RZ, PT ;  /* 0x000000ff7900720c */ /* 0x000fe20003f45270 */
[----:B0--3--:R-:W-:Y:S01]  /*a810*/  FADD.FTZ R60, R60, R73 ;  /* 0x000000493c3c7221 */ /* 0x009fe20000010000 */
[----:B----4-:R-:W-:Y:S01]  /*a820*/  FADD.FTZ R61, R61, R70 ;  /* 0x000000463d3d7221 */ /* 0x010fe20000010000 */
[----:B--2---:R-:W-:Y:S01]  /*a830*/  FADD.FTZ R62, R62, R77 ;  /* 0x0000004d3e3e7221 */ /* 0x004fe20000010000 */
[----:B-1----:R-:W-:-:S09]  /*a840*/  FADD.FTZ R63, R63, R72 ;  /* 0x000000483f3f7221 */ /* 0x002fd20000010000 */
[----:B------:R-:W-:-:S04]  /*a850*/  @!P2 SHF.R.U32.HI R68, RZ, 0x1, R126 ;  /* 0x00000001ff44a819 */ /* 0x000fc8000001167e */
[----:B------:R-:W-:-:S05]  /*a860*/  @!P2 LOP3.LUT R68, R68, 0x1f0, RZ, 0xc0, !PT ;  /* 0x000001f04444a812 */ /* 0x000fca00078ec0ff */
[----:B------:R0:W-:Y:S02]  /*a870*/  @!P2 STS.128 [R68+UR13+0x10a0], R60 ;  /* 0x0010a03c4400a988 */ /* 0x0001e40008000c0d */
.L_x_3588:
[----:B------:R-:W-:Y:S05]  /*a880*/  BSYNC.RECONVERGENT B0 ;  /* 0x0000000000007941 */ /* 0x000fea0003800200 */
.L_x_3587:
        /* <DEDUP_REMOVED lines=21> */
[----:B------:R-:W2:Y:S01]  /*a9e0*/  LDS.128 R64, [UR13+0x10b0] ;  /* 0x0010b00dff407984 */ /* 0x000ea20008000c00 */
[----:B------:R-:W-:-:S03]  /*a9f0*/  ULEA UR12, UR9, UR13, 0x3 ;  /* 0x0000000d090c7291 */ /* 0x000fc6000f8e18ff */
[----:B0---4-:R-:W0:Y:S01]  /*aa00*/  LDS.128 R68, [UR13+0x10c0] ;  /* 0x0010c00dff447984 */ /* 0x011e220008000c00 */
[----:B------:R-:W-:-:S03]  /*aa10*/  PLOP3.LUT P0, PT, PT, PT, UP0, 0x80, 0x8 ;  /* 0x000000000008781c */ /* 0x000fc60003f0f008 */
[----:B-1-3--:R-:W1:Y:S10]  /*aa20*/  LDS.128 R72, [UR13+0x10d0] ;  /* 0x0010d00dff487984 */ /* 0x00ae740008000c00 */
[----:B------:R-:W3:Y:S04]  /*aa30*/  @P0 LDS.64 R78, [UR12+0x5110] ;  /* 0x0051100cff4e0984 */ /* 0x000ee80008000a00 */
[----:B------:R-:W4:Y:S01]  /*aa40*/  @P0 LDS.64 R80, [UR12+0x4910] ;  /* 0x0049100cff500984 */ /* 0x000f220008000a00 */
        /* <DEDUP_REMOVED lines=12> */
[----:B---3--:R-:W-:Y:S01]  /*ab10*/  @P0 FADD.FTZ R74, R74, R78 ;  /* 0x0000004e4a4a0221 */ /* 0x008fe20000010000 */
[----:B------:R-:W-:Y:S01]  /*ab20*/  @P0 FADD.FTZ R75, R75, R79 ;  /* 0x0000004f4b4b0221 */ /* 0x000fe20000010000 */
[----:B----4-:R-:W-:Y:S01]  /*ab30*/  @P0 FADD.FTZ R72, R72, R80 ;  /* 0x0000005048480221 */ /* 0x010fe20000010000 */
[----:B------:R-:W-:-:S03]  /*ab40*/  @P0 FADD.FTZ R73, R73, R81 ;  /* 0x0000005149490221 */ /* 0x000fc60000010000 */
[----:B------:R0:W-:Y:S04]  /*ab50*/  STS.64 [UR12+0x5110], R74 ;  /* 0x0051104aff007988 */ /* 0x0001e80008000a0c */
[----:B------:R0:W-:Y:S02]  /*ab60*/  STS.64 [UR12+0x4910], R72 ;  /* 0x00491048ff007988 */ /* 0x0001e40008000a0c */
.L_x_3590:
[----:B------:R-:W-:Y:S05]  /*ab70*/  BSYNC.RECONVERGENT B0 ;  /* 0x0000000000007941 */ /* 0x000fea0003800200 */
.L_x_3589:
[----:B------:R-:W-:-:S04]  /*ab80*/  UIADD3 UR9, UPT, UPT, UR9, 0x1, URZ ;  /* 0x0000000109097890 */ /* 0x000fc8000fffe0ff */
[----:B------:R-:W-:-:S09]  /*ab90*/  UISETP.GE.AND UP0, UPT, UR9, UR42, UPT ;  /* 0x0000002a0900728c */ /* 0x000fd2000bf06270 */
[----:B------:R-:W-:Y:S05]  /*aba0*/  BRA.U !UP0, `(.L_x_3591) ;  /* 0xffffff9d08d87547 */ /* 0x000fea000b83ffff */
.L_x_3557:
[----:B------:R-:W-:Y:S01]  /*abb0*/  BAR.SYNC.DEFER_BLOCKING 0x0 ;  /* 0x0000000000007b1d */ /* 0x000fe20000010000 */
[----:B------:R-:W-:Y:S02]  /*abc0*/  F2FP.BF16.F32.PACK_AB R27, R27, R36 ;  /* 0x000000241b1b723e */ /* 0x000fe400000010ff */
[----:B------:R-:W-:-:S03]  /*abd0*/  F2FP.BF16.F32.PACK_AB R26, R28, R35 ;  /* 0x000000231c1a723e */ /* 0x000fc600000010ff */
[----:B------:R-:W5:Y:S01]  /*abe0*/  LDCU.64 UR14, c[0x0][0x4f8] ;  /* 0x00009f00ff0e77ac */ /* 0x000f620008000a00 */
[----:B------:R-:W-:Y:S02]  /*abf0*/  F2FP.BF16.F32.PACK_AB R25, R29, R38 ;  /* 0x000000261d19723e */ /* 0x000fe400000010ff */
[----:B------:R-:W-:Y:S01]  /*ac00*/  F2FP.BF16.F32.PACK_AB R24, R30, R37 ;  /* 0x000000251e18723e */ /* 0x000fe200000010ff */
[----:B------:R-:W0:Y:S01]  /*ac10*/  LDCU.64 UR32, c[0x0][0x500] ;  /* 0x0000a000ff2077ac */ /* 0x000e220008000a00 */
[----:B------:R-:W1:Y:S01]  /*ac20*/  LDCU.64 UR34, c[0x0][0x550] ;  /* 0x0000aa00ff2277ac */ /* 0x000e620008000a00 */
[----:B------:R-:W2:Y:S04]  /*ac30*/  LDG.E.128 R4, desc[UR30][R192.64] ;  /* 0x0000001ec0047981 */ /* 0x000ea8000c1e1d00 */
[----:B------:R-:W3:Y:S01]  /*ac40*/  LDG.E.128 R12, desc[UR30][R192.64+0x200] ;  /* 0x0002001ec00c7981 */ /* 0x000ee2000c1e1d00 */
[----:B------:R-:W-:Y:S01]  /*ac50*/  UMOV UR7, URZ ;  /* 0x000000ff00077c82 */ /* 0x000fe20008000000 */
[----:B------:R-:W-:-:S02]  /*ac60*/  UIADD3 UR27, UP1, UPT, UR27, -0x1000, URZ ;  /* 0xfffff0001b1b7890 */ /* 0x000fc4000ff3e0ff */
[----:B-----5:R-:W-:Y:S02]  /*ac70*/  UIMAD.WIDE.U32 UR12, UR29, UR14, UR6 ;  /* 0x0000000e1d0c72a5 */ /* 0x020fe4000f8e0006 */
[----:B------:R-:W-:Y:S02]  /*ac80*/  UIADD3 UR23, UP2, UPT, UR23, -0x1000, URZ ;  /* 0xfffff00017177890 */ /* 0x000fe4000ff5e0ff */
[----:B------:R-:W-:Y:S01]  /*ac90*/  UIMAD UR13, UR29, UR15, UR13 ;  /* 0x0000000f1d0d72a4 */ /* 0x000fe2000f8e020d */
[----:B------:R-:W5:Y:S03]  /*aca0*/  LDCU.64 UR14, c[0x0][0x520] ;  /* 0x0000a400ff0e77ac */ /* 0x000f660008000a00 */
[----:B0-----:R-:W-:Y:S02]  /*acb0*/  UIMAD.WIDE.U32 UR12, UR10, UR32, UR12 ;  /* 0x000000200a0c72a5 */ /* 0x001fe4000f8e000c */
[----:B------:R-:W-:-:S02]  /*acc0*/  UIADD3.X UR22, UPT, UPT, UR22, -0x1, URZ, UP1, !UPT ;  /* 0xffffffff16167890 */ /* 0x000fc40008ffe4ff */
[----:B------:R-:W-:Y:S02]  /*acd0*/  UIMAD UR13, UR10, UR33, UR13 ;  /* 0x000000210a0d72a4 */ /* 0x000fe4000f8e020d */
[----:B-1----:R-:W-:Y:S01]  /*ace0*/  ULEA UR9, UP0, UR12, UR34, 0x1 ;  /* 0x000000220c097291 */ /* 0x002fe2000f8008ff */
[----:B------:R-:W0:Y:S03]  /*acf0*/  LDCU.64 UR32, c[0x0][0x560] ;  /* 0x0000ac00ff2077ac */ /* 0x000e260008000a00 */
[----:B------:R-:W-:Y:S02]  /*ad00*/  ULEA.HI.X UR12, UR12, UR35, UR13, 0x1, UP0 ;  /* 0x000000230c0c7291 */ /* 0x000fe400080f0c0d */
[----:B------:R-:W-:Y:S01]  /*ad10*/  UIADD3.X UR24, UPT, UPT, UR24, -0x1, URZ, UP2, !UPT ;  /* 0xffffffff18187890 */ /* 0x000fe200097fe4ff */
[----:B--2---:R-:W-:Y:S04]  /*ad20*/  STS.128 [R120], R4 ;  /* 0x0000000478007388 */ /* 0x004fe80000000c00 */
[----:B---3--:R-:W-:Y:S01]  /*ad30*/  STS.128 [R120+0x200], R12 ;  /* 0x0002000c78007388 */ /* 0x008fe20000000c00 */
[----:B------:R-:W-:-:S03]  /*ad40*/  NOP ;  /* 0x0000000000007918 */ /* 0x000fc60000000000 */
[----:B------:R-:W1:Y:S04]  /*ad50*/  LDS.128 R8, [R119] ;  /* 0x0000000077087984 */ /* 0x000e680000000c00 */
[----:B------:R-:W2:Y:S01]  /*ad60*/  LDS.128 R4, [R119+0x10] ;  /* 0x0000100077047984 */ /* 0x000ea20000000c00 */
[----:B------:R-:W-:Y:S06]  /*ad70*/  BAR.SYNC.DEFER_BLOCKING 0x0 ;  /* 0x0000000000007b1d */ /* 0x000fec0000010000 */
[----:B------:R-:W-:Y:S01]  /*ad80*/  STS.128 [R119+0x10], R24 ;  /* 0x0000101877007388 */ /* 0x000fe20000000c00 */
[----:B-1----:R-:W-:-:S02]  /*ad90*/  SHF.L.U32 R0, R8, 0x10, RZ ;  /* 0x0000001008007819 */ /* 0x002fc400000006ff */
        /* <DEDUP_REMOVED lines=8> */
[----:B------:R-:W-:Y:S01]  /*ae20*/  PRMT R9, R9, 0x7632, R9 ;  /* 0x0000763209097816 */ /* 0x000fe20000000009 */
[----:B------:R-:W-:Y:S01]  /*ae30*/  FADD.FTZ R16, R0, UR8 ;  /* 0x0000000800107e21 */ /* 0x000fe20008010000 */
[----:B------:R-:W-:-:S02]  /*ae40*/  SHF.L.U32 R13, R11, 0x10, RZ ;  /* 0x000000100b0d7819 */ /* 0x000fc400000006ff */
[----:B------:R-:W-:Y:S02]  /*ae50*/  FSETP.GTU.FTZ.AND P4, PT, R2, 20, PT ;  /* 0x41a000000200780b */ /* 0x000fe40003f9c000 */
[----:B------:R-:W-:Y:S01]  /*ae60*/  FSETP.GTU.FTZ.AND P5, PT, R16, 20, PT ;  /* 0x41a000001000780b */ /* 0x000fe20003fbc000 */
[----:B------:R-:W-:Y:S01]  /*ae70*/  FADD.FTZ R15, R13, UR8 ;  /* 0x000000080d0f7e21 */ /* 0x000fe20008010000 */
[----:B------:R-:W-:Y:S02]  /*ae80*/  SHF.L.U32 R9, R9, 0x10, RZ ;  /* 0x0000001009097819 */ /* 0x000fe400000006ff */
[----:B------:R-:W-:Y:S01]  /*ae90*/  PRMT R10, R10, 0x7632, R10 ;  /* 0x000076320a0a7816 */ /* 0x000fe2000000000a */
[----:B------:R-:W-:Y:S01]  /*aea0*/  @!P6 FMUL.FTZ R0, R3, -1.4426950216293334961 ;  /* 0xbfb8aa3b0300e820 */ /* 0x000fe20000410000 */
[----:B------:R-:W-:Y:S01]  /*aeb0*/  FSETP.GTU.FTZ.AND P2, PT, R15, 20, PT ;  /* 0x41a000000f00780b */ /* 0x000fe20003f5c000 */
[----:B------:R-:W-:Y:S01]  /*aec0*/  FADD.FTZ R9, R9, UR8 ;  /* 0x0000000809097e21 */ /* 0x000fe20008010000 */
[----:B------:R-:W-:-:S02]  /*aed0*/  SHF.L.U32 R10, R10, 0x10, RZ ;  /* 0x000000100a0a7819 */ /* 0x000fc400000006ff */
[----:B------:R-:W-:Y:S01]  /*aee0*/  PRMT R11, R11, 0x7632, R11 ;  /* 0x000076320b0b7816 */ /* 0x000fe2000000000b */
[----:B------:R-:W1:Y:S01]  /*aef0*/  @!P6 MUFU.EX2 R0, R0 ;  /* 0x000000000000e308 */ /* 0x000e620000000800 */
[----:B------:R-:W-:Y:S01]  /*af00*/  @!P4 FMUL.FTZ R3, R2, -1.4426950216293334961 ;  /* 0xbfb8aa3b0203c820 */ /* 0x000fe20000410000 */
[----:B------:R-:W-:Y:S01]  /*af10*/  @!P5 FMUL.FTZ R8, R16, -1.4426950216293334961 ;  /* 0xbfb8aa3b1008d820 */ /* 0x000fe20000410000 */
[----:B------:R-:W-:Y:S02]  /*af20*/  SHF.L.U32 R11, R11, 0x10, RZ ;  /* 0x000000100b0b7819 */ /* 0x000fe400000006ff */
        /* <DEDUP_REMOVED lines=15> */
[----:B------:R-:W-:Y:S01]  /*b020*/  SHF.L.U32 R8, R5, 0x10, RZ ;  /* 0x0000001005087819 */ /* 0x000fe200000006ff */
[----:B-1----:R-:W-:Y:S01]  /*b030*/  @!P2 FMUL.FTZ R2, R15, -1.4426950216293334961 ;  /* 0xbfb8aa3b0f02a820 */ /* 0x002fe20000410000 */
[----:B------:R-:W-:Y:S01]  /*b040*/  FADD.FTZ R15, R11, UR8 ;  /* 0x000000080b0f7e21 */ /* 0x000fe20008010000 */
[----:B------:R-:W-:Y:S02]  /*b050*/  PRMT R5, R5, 0x7632, R5 ;  /* 0x0000763205057816 */ /* 0x000fe40000000005 */
[----:B------:R-:W-:Y:S01]  /*b060*/  FADD.FTZ R17, R8, UR8 ;  /* 0x0000000808117e21 */ /* 0x000fe20008010000 */
[----:B------:R-:W1:Y:S01]  /*b070*/  @!P5 MUFU.RCP R0, R0 ;  /* 0x000000000000d308 */ /* 0x000e620000001000 */
[----:B----4-:R-:W-:Y:S01]  /*b080*/  @!P6 FMUL.FTZ R47, R47, R14 ;  /* 0x0000000e2f2fe220 */ /* 0x010fe20000410000 */
[----:B------:R-:W-:Y:S01]  /*b090*/  FSETP.GTU.FTZ.AND P6, PT, R9, 20, PT ;  /* 0x41a000000900780b */ /* 0x000fe20003fdc000 */
[----:B------:R-:W-:Y:S01]  /*b0a0*/  FADD.FTZ R14, R10, UR8 ;  /* 0x000000080a0e7e21 */ /* 0x000fe20008010000 */
[----:B------:R-:W-:Y:S01]  /*b0b0*/  FSETP.GTU.FTZ.AND P0, PT, R17, 20, PT ;  /* 0x41a000001100780b */ /* 0x000fe20003f1c000 */
[----:B------:R-:W-:Y:S01]  /*b0c0*/  @!P1 FMUL.FTZ R8, R16, -1.4426950216293334961 ;  /* 0xbfb8aa3b10089820 */ /* 0x000fe20000410000 */
[----:B------:R-:W-:-:S02]  /*b0d0*/  SHF.L.U32 R5, R5, 0x10, RZ ;  /* 0x0000001005057819 */ /* 0x000fc400000006ff */
[----:B------:R3:W4:Y:S01]  /*b0e0*/  @!P2 MUFU.EX2 R13, R2 ;  /* 0x00000002000da308 */ /* 0x0007220000000800 */
[----:B--2---:R-:W-:Y:S01]  /*b0f0*/  @!P4 FMUL.FTZ R48, R48, R3 ;  /* 0x000000033030c220 */ /* 0x004fe20000410000 */
[----:B------:R-:W-:-:S06]  /*b100*/  FSETP.GTU.FTZ.AND P4, PT, R14, 20, PT ;  /* 0x41a000000e00780b */ /* 0x000fcc0003f9c000 */
[----:B------:R-:W2:Y:S01]  /*b110*/  @!P3 MUFU.EX2 R12, R12 ;  /* 0x0000000c000cb308 */ /* 0x000ea20000000800 */
[----:B-1----:R-:W-:Y:S01]  /*b120*/  @!P5 FMUL.FTZ R49, R49, R0 ;  /* 0x000000003131d220 */ /* 0x002fe20000410000 */
[----:B------:R-:W-:Y:S01]  /*b130*/  @!P6 FMUL.FTZ R0, R9, -1.4426950216293334961 ;  /* 0xbfb8aa3b0900e820 */ /* 0x000fe20000410000 */
[----:B------:R-:W-:Y:S01]  /*b140*/  FSETP.GTU.FTZ.AND P5, PT, R15, 20, PT ;  /* 0x41a000000f00780b */ /* 0x000fe20003fbc000 */
[----:B---3--:R-:W-:-:S03]  /*b150*/  @!P0 FMUL.FTZ R2, R17, -1.4426950216293334961 ;  /* 0xbfb8aa3b11028820 */ /* 0x008fc60000410000 */
[----:B------:R-:W-:Y:S01]  /*b160*/  @!P4 FMUL.FTZ R3, R14, -1.4426950216293334961 ;  /* 0xbfb8aa3b0e03c820 */ /* 0x000fe20000410000 */
[----:B------:R-:W1:Y:S01]  /*b170*/  @!P6 MUFU.EX2 R0, R0 ;  /* 0x000000000000e308 */ /* 0x000e620000000800 */
[----:B----4-:R-:W-:Y:S01]  /*b180*/  @!P2 FADD.FTZ R13, R13, 1 ;  /* 0x3f8000000d0da421 */ /* 0x010fe20000010000 */
[----:B------:R-:W-:-:S06]  /*b190*/  F2FP.BF16.F32.PACK_AB R14, R32, R39 ;  /* 0x00000027200e723e */ /* 0x000fcc00000010ff */
[----:B------:R-:W-:Y:S01]  /*b1a0*/  @!P4 MUFU.EX2 R3, R3 ;  /* 0x000000030003c308 */ /* 0x000fe20000000800 */
[----:B------:R-:W-:Y:S01]  /*b1b0*/  @!P5 FMUL.FTZ R9, R15, -1.4426950216293334961 ;  /* 0xbfb8aa3b0f09d820 */ /* 0x000fe20000410000 */
[----:B--2---:R-:W-:-:S06]  /*b1c0*/  @!P3 FADD.FTZ R12, R12, 1 ;  /* 0x3f8000000c0cb421 */ /* 0x004fcc0000010000 */
[----:B------:R1:W2:Y:S08]  /*b1d0*/  @!P0 MUFU.EX2 R11, R2 ;  /* 0x00000002000b8308 */ /* 0x0002b00000000800 */
[----:B------:R-:W3:Y:S01]  /*b1e0*/  @!P5 MUFU.EX2 R9, R9 ;  /* 0x000000090009d308 */ /* 0x000ee20000000800 */
[----:B-1----:R-:W-:Y:S01]  /*b1f0*/  @!P6 FADD.FTZ R2, R0, 1 ;  /* 0x3f8000000002e421 */ /* 0x002fe20000010000 */
[----:B------:R-:W-:-:S02]  /*b200*/  SHF.L.U32 R0, R6, 0x10, RZ ;  /* 0x0000001006007819 */ /* 0x000fc400000006ff */
[----:B------:R-:W-:-:S04]  /*b210*/  PRMT R6, R6, 0x7632, R6 ;  /* 0x0000763206067816 */ /* 0x000fc80000000006 */
[----:B------:R1:W4:Y:S01]  /*b220*/  @!P1 MUFU.EX2 R10, R8 ;  /* 0x00000008000a9308 */ /* 0x0003220000000800 */
[----:B------:R-:W-:Y:S01]  /*b230*/  SHF.L.U32 R6, R6, 0x10, RZ ;  /* 0x0000001006067819 */ /* 0x000fe200000006ff */
[----:B--2---:R-:W-:-:S04]  /*b240*/  @!P0 FADD.FTZ R11, R11, 1 ;  /* 0x3f8000000b0b8421 */ /* 0x004fc80000010000 */
[----:B------:R-:W-:Y:S02]  /*b250*/  FADD.FTZ R6, R6, UR8 ;  /* 0x0000000806067e21 */ /* 0x000fe40008010000 */
[----:B------:R-:W2:Y:S01]  /*b260*/  @!P6 MUFU.RCP R15, R2 ;  /* 0x00000002000fe308 */ /* 0x000ea20000001000 */
[----:B-1----:R-:W-:Y:S01]  /*b270*/  @!P4 FADD.FTZ R8, R3, 1 ;  /* 0x3f8000000308c421 */ /* 0x002fe20000010000 */
[----:B---3--:R-:W-:Y:S01]  /*b280*/  @!P5 FADD.FTZ R9, R9, 1 ;  /* 0x3f8000000909d421 */ /* 0x008fe20000010000 */
[----:B------:R-:W-:Y:S01]  /*b290*/  FADD.FTZ R3, R0, UR8 ;  /* 0x0000000800037e21 */ /* 0x000fe20008010000 */
[C---:B------:R-:W-:Y:S02]  /*b2a0*/  SHF.L.U32 R0, R7.reuse, 0x10, RZ ;  /* 0x0000001007007819 */ /* 0x040fe400000006ff */
[----:B------:R-:W-:Y:S02]  /*b2b0*/  PRMT R7, R7, 0x7632, R7 ;  /* 0x0000763207077816 */ /* 0x000fe40000000007 */
[----:B------:R-:W1:Y:S01]  /*b2c0*/  @!P4 MUFU.RCP R8, R8 ;  /* 0x000000080008c308 */ /* 0x000e620000001000 */
[----:B----4-:R-:W-:Y:S01]  /*b2d0*/  @!P1 FADD.FTZ R10, R10, 1 ;  /* 0x3f8000000a0a9421 */ /* 0x010fe20000010000 */
[----:B------:R-:W-:-:S05]  /*b2e0*/  SHF.L.U32 R7, R7, 0x10, RZ ;  /* 0x0000001007077819 */ /* 0x000fca00000006ff */
[----:B------:R-:W-:Y:S01]  /*b2f0*/  FADD.FTZ R7, R7, UR8 ;  /* 0x0000000807077e21 */ /* 0x000fe20008010000 */
[----:B------:R3:W4:Y:S01]  /*b300*/  @!P3 MUFU.RCP R17, R12 ;  /* 0x0000000c0011b308 */ /* 0x0007220000001000 */
[----:B--2---:R-:W-:Y:S01]  /*b310*/  @!P6 FMUL.FTZ R50, R50, R15 ;  /* 0x0000000f3232e220 */ /* 0x004fe20000410000 */
[----:B------:R-:W-:-:S06]  /*b320*/  FSETP.GTU.FTZ.AND P6, PT, R3, 20, PT ;  /* 0x41a000000300780b */ /* 0x000fcc0003fdc000 */
[----:B------:R-:W2:Y:S01]  /*b330*/  @!P5 MUFU.RCP R2, R9 ;  /* 0x000000090002d308 */ /* 0x000ea20000001000 */
[----:B---3--:R-:W-:Y:S01]  /*b340*/  FADD.FTZ R12, R0, UR8 ;  /* 0x00000008000c7e21 */ /* 0x008fe20008010000 */
[----:B-1----:R-:W-:Y:S01]  /*b350*/  @!P4 FMUL.FTZ R53, R53, R8 ;  /* 0x000000083535c220 */ /* 0x002fe20000410000 */
[----:B------:R-:W-:-:S03]  /*b360*/  FADD.FTZ R8, R5, UR8 ;  /* 0x0000000805087e21 */ /* 0x000fc60008010000 */
[----:B------:R-:W-:Y:S01]  /*b370*/  FSETP.GTU.FTZ.AND P4, PT, R12, 20, PT ;  /* 0x41a000000c00780b */ /* 0x000fe20003f9c000 */
[----:B------:R-:W-:Y:S01]  /*b380*/  @!P6 FMUL.FTZ R0, R3, -1.4426950216293334961 ;  /* 0xbfb8aa3b0300e820 */ /* 0x000fe20000410000 */
[----:B------:R-:W1:Y:S01]  /*b390*/  @!P1 MUFU.RCP R15, R10 ;  /* 0x0000000a000f9308 */ /* 0x000e620000001000 */
[----:B----4-:R-:W-:Y:S01]  /*b3a0*/  @!P3 FMUL.FTZ R52, R52, R17 ;  /* 0x000000113434b220 */ /* 0x010fe20000410000 */
[----:B------:R-:W-:-:S04]  /*b3b0*/  FSETP.GTU.FTZ.AND P3, PT, R4, 20, PT ;  /* 0x41a000000400780b */ /* 0x000fc80003f7c000 */
[----:B------:R-:W-:Y:S02]  /*b3c0*/  F2FP.BF16.F32.PACK_AB R18, R53, R52 ;  /* 0x000000343512723e */ /* 0x000fe400000010ff */
[----:B------:R-:W3:Y:S01]  /*b3d0*/  @!P2 MUFU.RCP R13, R13 ;  /* 0x0000000d000da308 */ /* 0x000ee20000001000 */
[----:B--2---:R-:W-:Y:S01]  /*b3e0*/  @!P5 FMUL.FTZ R55, R55, R2 ;  /* 0x000000023737d220 */ /* 0x004fe20000410000 */
[----:B------:R-:W-:Y:S01]  /*b3f0*/  FSETP.GTU.FTZ.AND P5, PT, R6, 20, PT ;  /* 0x41a000000600780b */ /* 0x000fe20003fbc000 */
[----:B------:R-:W-:Y:S01]  /*b400*/  @!P4 FMUL.FTZ R5, R12, -1.4426950216293334961 ;  /* 0xbfb8aa3b0c05c820 */ /* 0x000fe20000410000 */
[----:B------:R-:W-:-:S04]  /*b410*/  F2FP.BF16.F32.PACK_AB R12, R34, R41 ;  /* 0x00000029220c723e */ /* 0x000fc800000010ff */
[----:B------:R2:W4:Y:S01]  /*b420*/  @!P6 MUFU.EX2 R3, R0 ;  /* 0x000000000003e308 */ /* 0x0005220000000800 */
[----:B-1----:R-:W-:Y:S01]  /*b430*/  @!P1 FMUL.FTZ R56, R56, R15 ;  /* 0x0000000f38389220 */ /* 0x002fe20000410000 */
[----:B------:R-:W-:Y:S02]  /*b440*/  FSETP.GTU.FTZ.AND P1, PT, R7, 20, PT ;  /* 0x41a000000700780b */ /* 0x000fe40003f3c000 */
[----:B------:R-:W-:-:S04]  /*b450*/  F2FP.BF16.F32.PACK_AB R15, R31, R40 ;  /* 0x000000281f0f723e */ /* 0x000fc800000010ff */
[----:B------:R-:W1:Y:S01]  /*b460*/  @!P4 MUFU.EX2 R5, R5 ;  /* 0x000000050005c308 */ /* 0x000e620000000800 */
[----:B---3--:R-:W-:Y:S01]  /*b470*/  @!P2 FMUL.FTZ R54, R54, R13 ;  /* 0x0000000d3636a220 */ /* 0x008fe20000410000 */
[----:B------:R-:W-:Y:S01]  /*b480*/  FSETP.GTU.FTZ.AND P2, PT, R8, 20, PT ;  /* 0x41a000000800780b */ /* 0x000fe20003f5c000 */
[----:B--2---:R-:W-:Y:S01]  /*b490*/  @!P3 FMUL.FTZ R0, R4, -1.4426950216293334961 ;  /* 0xbfb8aa3b0400b820 */ /* 0x004fe20000410000 */
[----:B------:R-:W-:Y:S01]  /*b4a0*/  F2FP.BF16.F32.PACK_AB R13, R33, R42 ;  /* 0x0000002a210d723e */ /* 0x000fe200000010ff */
[----:B------:R-:W-:Y:S01]  /*b4b0*/  @!P5 FMUL.FTZ R4, R6, -1.4426950216293334961 ;  /* 0xbfb8aa3b0604d820 */ /* 0x000fe20000410000 */
[----:B------:R-:W-:Y:S01]  /*b4c0*/  F2FP.BF16.F32.PACK_AB R19, R55, R54 ;  /* 0x000000363713723e */ /* 0x000fe200000010ff */
[----:B------:R-:W-:Y:S02]  /*b4d0*/  @!P1 FMUL.FTZ R6, R7, -1.4426950216293334961 ;  /* 0xbfb8aa3b07069820 */ /* 0x000fe40000410000 */
[----:B------:R-:W-:Y:S01]  /*b4e0*/  STS.128 [R119], R12 ;  /* 0x0000000c77007388 */ /* 0x000fe20000000c00 */
[----:B------:R2:W3:Y:S01]  /*b4f0*/  @!P0 MUFU.RCP R7, R11 ;  /* 0x0000000b00078308 */ /* 0x0004e20000001000 */
[----:B------:R-:W-:-:S04]  /*b500*/  NOP ;  /* 0x0000000000007918 */ /* 0x000fc80000000000 */
[----:B------:R-:W-:Y:S01]  /*b510*/  @!P2 FMUL.FTZ R2, R8, -1.4426950216293334961 ;  /* 0xbfb8aa3b0802a820 */ /* 0x000fe20000410000 */
[----:B------:R-:W-:Y:S02]  /*b520*/  LDS.128 R12, [R120+0x200] ;  /* 0x00020000780c7984 */ /* 0x000fe40000000c00 */
[----:B------:R-:W5:Y:S01]  /*b530*/  @!P3 MUFU.EX2 R0, R0 ;  /* 0x000000000000b308 */ /* 0x000f620000000800 */
[----:B----4-:R-:W-:Y:S01]  /*b540*/  @!P6 FADD.FTZ R3, R3, 1 ;  /* 0x3f8000000303e421 */ /* 0x010fe20000010000 */
[----:B-1----:R-:W-:Y:S01]  /*b550*/  @!P4 FADD.FTZ R5, R5, 1 ;  /* 0x3f8000000505c421 */ /* 0x002fe20000010000 */
[----:B--2---:R-:W1:Y:S05]  /*b560*/  LDS.128 R8, [R120] ;  /* 0x0000000078087984 */ /* 0x004e6a0000000c00 */
[----:B------:R-:W2:Y:S01]  /*b570*/  @!P2 MUFU.EX2 R2, R2 ;  /* 0x000000020002a308 */ /* 0x000ea20000000800 */
[----:B---3--:R-:W-:Y:S01]  /*b580*/  @!P0 FMUL.FTZ R58, R58, R7 ;  /* 0x000000073a3a8220 */ /* 0x008fe20000410000 */
[----:B------:R-:W-:-:S06]  /*b590*/  IADD3 R7, PT, PT, R125, R124, RZ ;  /* 0x0000007c7d077210 */ /* 0x000fcc0007ffe0ff */
[----:B------:R-:W3:Y:S01]  /*b5a0*/  @!P5 MUFU.EX2 R4, R4 ;  /* 0x000000040004d308 */ /* 0x000ee20000000800 */
[----:B-----5:R-:W-:-:S07]  /*b5b0*/  @!P3 FADD.FTZ R0, R0, 1 ;  /* 0x3f8000000000b421 */ /* 0x020fce0000010000 */
[----:B------:R-:W4:Y:S01]  /*b5c0*/  @!P1 MUFU.EX2 R6, R6 ;  /* 0x0000000600069308 */ /* 0x000f220000000800 */
[----:B--2---:R-:W-:-:S07]  /*b5d0*/  @!P2 FADD.FTZ R2, R2, 1 ;  /* 0x3f8000000202a421 */ /* 0x004fce0000010000 */
[----:B------:R2:W5:Y:S01]  /*b5e0*/  @!P6 MUFU.RCP R17, R3 ;  /* 0x000000030011e308 */ /* 0x0005620000001000 */
[----:B---3--:R-:W-:-:S07]  /*b5f0*/  @!P5 FADD.FTZ R4, R4, 1 ;  /* 0x3f8000000404d421 */ /* 0x008fce0000010000 */
[----:B------:R3:W0:Y:S01]  /*b600*/  @!P2 MUFU.RCP R16, R2 ;  /* 0x000000020010a308 */ /* 0x0006220000001000 */
[----:B--2---:R-:W-:Y:S01]  /*b610*/  MOV R3, UR12 ;  /* 0x0000000c00037c02 */ /* 0x004fe20008000f00 */
[----:B----4-:R-:W-:Y:S01]  /*b620*/  @!P1 FADD.FTZ R6, R6, 1 ;  /* 0x3f80000006069421 */ /* 0x010fe20000010000 */
[----:B------:R-:W2:Y:S05]  /*b630*/  LDCU.64 UR12, c[0x0][0x518] ;  /* 0x0000a300ff0c77ac */ /* 0x000eaa0008000a00 */
[----:B------:R-:W4:Y:S01]  /*b640*/  @!P4 MUFU.RCP R5, R5 ;  /* 0x000000050005c308 */ /* 0x000f220000001000 */
[----:B---3--:R-:W-:Y:S01]  /*b650*/  MOV R2, UR9 ;  /* 0x0000000900027c02 */ /* 0x008fe20008000f00 */
[----:B-----5:R-:W-:Y:S01]  /*b660*/  @!P6 FMUL.FTZ R84, R84, R17 ;  /* 0x000000115454e220 */ /* 0x020fe20000410000 */
[----:B------:R-:W-:-:S03]  /*b670*/  F2FP.BF16.F32.PACK_AB R17, R50, R49 ;  /* 0x000000313211723e */ /* 0x000fc600000010ff */
[----:B------:R-:W-:Y:S02]  /*b680*/  IMAD.WIDE.U32 R2, R7, 0x10, R2 ;  /* 0x0000001007027825 */ /* 0x000fe400078e0002 */
[----:B------:R-:W3:Y:S02]  /*b690*/  @!P3 MUFU.RCP R0, R0 ;  /* 0x000000000000b308 */ /* 0x000ee40000001000 */
[----:B0-----:R-:W-:Y:S01]  /*b6a0*/  @!P2 FMUL.FTZ R85, R85, R16 ;  /* 0x000000105555a220 */ /* 0x001fe20000410000 */
[----:B------:R-:W-:Y:S01]  /*b6b0*/  F2FP.BF16.F32.PACK_AB R16, R48, R47 ;  /* 0x0000002f3010723e */ /* 0x000fe200000010ff */
[----:B-1----:R-:W-:Y:S01]  /*b6c0*/  STG.E.128 desc[UR30][R2.64], R8 ;  /* 0x0000000802007986 */ /* 0x002fe2000c101d1e */
[----:B--2---:R-:W-:Y:S02]  /*b6d0*/  UIMAD.WIDE.U32 UR6, UR29, UR12, UR6 ;  /* 0x0000000c1d0672a5 */ /* 0x004fe4000f8e0006 */
[----:B------:R-:W-:Y:S01]  /*b6e0*/  F2FP.BF16.F32.PACK_AB R21, R85, R58 ;  /* 0x0000003a5515723e */ /* 0x000fe200000010ff */
[----:B------:R0:W-:Y:S01]  /*b6f0*/  STG.E.128 desc[UR30][R2.64+0x200], R12 ;  /* 0x0002000c02007986 */ /* 0x0001e2000c101d1e */
[----:B------:R-:W1:Y:S01]  /*b700*/  @!P5 MUFU.RCP R4, R4 ;  /* 0x000000040004d308 */ /* 0x000e620000001000 */
[----:B----4-:R-:W-:Y:S01]  /*b710*/  @!P4 FMUL.FTZ R88, R88, R5 ;  /* 0x000000055858c220 */ /* 0x010fe20000410000 */
[----:B------:R-:W-:Y:S01]  /*b720*/  FADD.FTZ R5, R47, R128 ;  /* 0x000000802f057221 */ /* 0x000fe20000010000 */
[----:B------:R-:W-:Y:S01]  /*b730*/  BAR.SYNC.DEFER_BLOCKING 0x0 ;  /* 0x0000000000007b1d */ /* 0x000fe20000010000 */
[----:B------:R-:W-:-:S04]  /*b740*/  UIMAD UR7, UR29, UR13, UR7 ;  /* 0x0000000d1d0772a4 */ /* 0x000fc8000f8e0207 */
[----:B------:R-:W-:Y:S01]  /*b750*/  UIMAD.WIDE.U32 UR6, UR10, UR14, UR6 ;  /* 0x0000000e0a0672a5 */ /* 0x000fe2000f8e0006 */
[----:B------:R-:W2:Y:S01]  /*b760*/  @!P1 MUFU.RCP R6, R6 ;  /* 0x0000000600069308 */ /* 0x000ea20000001000 */
[----:B---3--:R-:W-:Y:S01]  /*b770*/  @!P3 FMUL.FTZ R59, R59, R0 ;  /* 0x000000003b3bb220 */ /* 0x008fe20000410000 */
[----:B------:R-:W-:Y:S01]  /*b780*/  FADD.FTZ R0, R5, R48 ;  /* 0x0000003005007221 */ /* 0x000fe20000010000 */
[----:B------:R-:W-:Y:S02]  /*b790*/  UIMAD UR9, UR10, UR15, UR7 ;  /* 0x0000000f0a0972a4 */ /* 0x000fe4000f8e0207 */
[----:B------:R-:W-:Y:S01]  /*b7a0*/  ULEA UR7, UP0, UR6, UR32, 0x1 ;  /* 0x0000002006077291 */ /* 0x000fe2000f8008ff */
[----:B------:R-:W-:Y:S01]  /*b7b0*/  F2FP.BF16.F32.PACK_AB R20, R59, R56 ;  /* 0x000000383b14723e */ /* 0x000fe200000010ff */
[----:B------:R-:W-:Y:S01]  /*b7c0*/  FADD.FTZ R5, R0, R49 ;  /* 0x0000003100057221 */ /* 0x000fe20000010000 */
[----:B-1----:R-:W-:Y:S01]  /*b7d0*/  @!P5 FMUL.FTZ R87, R87, R4 ;  /* 0x000000045757d220 */ /* 0x002fe20000410000 */
[----:B------:R-:W-:-:S02]  /*b7e0*/  ULEA.HI.X UR6, UR6, UR33, UR9, 0x1, UP0 ;  /* 0x0000002106067291 */ /* 0x000fc400080f0c09 */
[----:B------:R-:W-:Y:S01]  /*b7f0*/  FADD.FTZ R5, R5, R50 ;  /* 0x0000003205057221 */ /* 0x000fe20000010000 */
[----:B0-----:R-:W-:Y:S01]  /*b800*/  MOV R2, UR7 ;  /* 0x0000000700027c02 */ /* 0x001fe20008000f00 */
[----:B------:R-:W-:Y:S01]  /*b810*/  UIADD3 UR28, UP0, UPT, UR28, -0x1000, URZ ;  /* 0xfffff0001c1c7890 */ /* 0x000fe2000ff1e0ff */
[----:B------:R-:W-:Y:S01]  /*b820*/  F2FP.BF16.F32.PACK_AB R22, R87, R84 ;  /* 0x000000545716723e */ /* 0x000fe200000010ff */
[----:B------:R-:W-:Y:S01]  /*b830*/  FADD.FTZ R52, R5, R52 ;  /* 0x0000003405347221 */ /* 0x000fe20000010000 */
[----:B------:R-:W-:Y:S01]  /*b840*/  MOV R3, UR6 ;  /* 0x0000000600037c02 */ /* 0x000fe20008000f00 */
[----:B--2---:R-:W-:Y:S01]  /*b850*/  @!P1 FMUL.FTZ R89, R89, R6 ;  /* 0x0000000659599220 */ /* 0x004fe20000410000 */
[----:B------:R-:W-:Y:S01]  /*b860*/  STS.128 [R119], R16 ;  /* 0x0000001077007388 */ /* 0x000fe20000000c00 */
[----:B------:R-:W-:Y:S01]  /*b870*/  FADD.FTZ R53, R52, R53 ;  /* 0x0000003534357221 */ /* 0x000fe20000010000 */
[----:B------:R-:W-:Y:S01]  /*b880*/  UIADD3.X UR25, UPT, UPT, UR25, -0x1, URZ, UP0, !UPT ;  /* 0xffffffff19197890 */ /* 0x000fe200087fe4ff */
[----:B------:R-:W-:Y:S01]  /*b890*/  IMAD.WIDE.U32 R2, R7, 0x10, R2 ;  /* 0x0000001007027825 */ /* 0x000fe200078e0002 */
[----:B------:R-:W-:-:S03]  /*b8a0*/  F2FP.BF16.F32.PACK_AB R23, R89, R88 ;  /* 0x000000585917723e */ /* 0x000fc600000010ff */
[----:B------:R-:W-:Y:S01]  /*b8b0*/  FADD.FTZ R54, R53, R54 ;  /* 0x0000003635367221 */ /* 0x000fe20000010000 */
[----:B------:R-:W-:Y:S02]  /*b8c0*/  UISETP.GT.AND UP0, UPT, UR26, 0x1, UPT ;  /* 0x000000011a00788c */ /* 0x000fe4000bf04270 */
[----:B------:R-:W-:Y:S01]  /*b8d0*/  UIADD3 UR6, UPT, UPT, UR26, -0x1, URZ ;  /* 0xffffffff1a067890 */ /* 0x000fe2000fffe0ff */
[----:B------:R-:W-:Y:S01]  /*b8e0*/  STS.128 [R119+0x10], R20 ;  /* 0x0000101477007388 */ /* 0x000fe20000000c00 */
[----:B------:R-:W-:-:S03]  /*b8f0*/  NOP ;  /* 0x0000000000007918 */ /* 0x000fc60000000000 */
[----:B------:R-:W0:Y:S01]  /*b900*/  LDS.128 R8, [R120] ;  /* 0x0000000078087984 */ /* 0x000e220000000c00 */
[----:B------:R-:W-:Y:S01]  /*b910*/  FADD.FTZ R55, R54, R55 ;  /* 0x0000003736377221 */ /* 0x000fe20000010000 */
[----:B------:R-:W-:Y:S02]  /*b920*/  UMOV UR26, UR6 ;  /* 0x00000006001a7c82 */ /* 0x000fe40008000000 */
[----:B------:R-:W1:Y:S01]  /*b930*/  LDS.128 R24, [R120+0x200] ;  /* 0x0002000078187984 */ /* 0x000e620000000c00 */
[----:B------:R-:W-:-:S04]  /*b940*/  FADD.FTZ R56, R55, R56 ;  /* 0x0000003837387221 */ /* 0x000fc80000010000 */
[----:B------:R-:W-:-:S04]  /*b950*/  FADD.FTZ R59, R56, R59 ;  /* 0x0000003b383b7221 */ /* 0x000fc80000010000 */
[----:B------:R-:W-:-:S04]  /*b960*/  FADD.FTZ R58, R59, R58 ;  /* 0x0000003a3b3a7221 */ /* 0x000fc80000010000 */
        /* <DEDUP_REMOVED lines=8> */
.L_x_3523:
        /* <DEDUP_REMOVED lines=44> */
.L_x_3594:
[----:B------:R-:W-:Y:S05]  /*bcb0*/  BSYNC.RECONVERGENT B0 ;  /* 0x0000000000007941 */ /* 0x000fea0003800200 */
.L_x_3593:
        /* <DEDUP_REMOVED lines=42> */
.L_x_3596:
[----:B------:R-:W-:Y:S05]  /*bf60*/  BSYNC.RECONVERGENT B0 ;  /* 0x0000000000007941 */ /* 0x000fea0003800200 */
.L_x_3595:
[----:B------:R-:W-:Y:S05]  /*bf70*/  @P0 EXIT ;  /* 0x000000000000094d */ /* 0x000fea0003800000 */
[----:B------:R-:W3:Y:S01]  /*bf80*/  S2UR UR21, SR_CgaCtaId ;  /* 0x00000000001579c3 */ /* 0x000ee20000008800 */
[----:B------:R-:W4:Y:S01]  /*bf90*/  LDCU.64 UR12, c[0x0][0x4e8] ;  /* 0x00009d00ff0c77ac */ /* 0x000f220008000a00 */
[----:B------:R-:W-:Y:S01]  /*bfa0*/  BSSY.RECONVERGENT B0, `(.L_x_3597) ;  /* 0x0000054000007945 */ /* 0x000fe20003800200 */
[----:B------:R-:W0:Y:S01]  /*bfb0*/  LDCU.64 UR14, c[0x0][0x4c8] ;  /* 0x00009900ff0e77ac */ /* 0x000e220008000a00 */
[----:B------:R-:W1:Y:S01]  /*bfc0*/  LDCU.64 UR16, c[0x0][0x4a8] ;  /* 0x00009500ff1077ac */ /* 0x000e620008000a00 */
[----:B------:R-:W1:Y:S01]  /*bfd0*/  LDCU UR22, c[0x0][0x360] ;  /* 0x00006c00ff1677ac */ /* 0x000e620008000800 */
[----:B------:R-:W1:Y:S01]  /*bfe0*/  LDCU.64 UR38, c[0x0][0x3e0] ;  /* 0x00007c00ff2677ac */ /* 0x000e620008000a00 */
[----:B----4-:R-:W-:Y:S02]  /*bff0*/  UIMAD.WIDE.U32 UR4, UR10, UR12, URZ ;  /* 0x0000000c0a0472a5 */ /* 0x010fe4000f8e00ff */
[----:B0-----:R-:W-:Y:S02]  /*c000*/  UIMAD.WIDE.U32 UR6, UR10, UR14, URZ ;  /* 0x0000000e0a0672a5 */ /* 0x001fe4000f8e00ff */
[----:B------:R-:W-:-:S02]  /*c010*/  UIMAD UR13, UR10, UR13, UR5 ;  /* 0x0000000d0a0d72a4 */ /* 0x000fc4000f8e0205 */
[----:B-1----:R-:W-:Y:S01]  /*c020*/  UIMAD.WIDE.U32 UR8, UR10, UR16, URZ ;  /* 0x000000100a0872a5 */ /* 0x002fe2000f8e00ff */
[----:B------:R-:W-:Y:S01]  /*c030*/  UMOV UR14, 0x400 ;  /* 0x00000400000e7882 */ /* 0x000fe20000000000 */
[----:B------:R-:W-:Y:S01]  /*c040*/  UIMAD UR12, UR10, UR15, UR7 ;  /* 0x0000000f0a0c72a4 */ /* 0x000fe2000f8e0207 */
[----:B------:R-:W0:Y:S01]  /*c050*/  LDCU.64 UR40, c[0x0][0x3c0] ;  /* 0x00007800ff2877ac */ /* 0x000e220008000a00 */
[----:B------:R-:W1:Y:S01]  /*c060*/  LDCU.64 UR28, c[0x0][0x4b0] ;  /* 0x00009600ff1c77ac */ /* 0x000e620008000a00 */
[----:B------:R-:W4:Y:S01]  /*c070*/  LDCU.64 UR32, c[0x0][0x4d0] ;  /* 0x00009a00ff2077ac */ /* 0x000f220008000a00 */
[----:B------:R-:W0:Y:S01]  /*c080*/  LDCU.64 UR34, c[0x0][0x4f0] ;  /* 0x00009e00ff2277ac */ /* 0x000e220008000a00 */
[----:B------:R-:W0:Y:S01]  /*c090*/  LDCU.64 UR36, c[0x0][0x540] ;  /* 0x0000a800ff2477ac */ /* 0x000e220008000a00 */
[----:B------:R-:W0:Y:S01]  /*c0a0*/  LDCU.128 UR24, c[0x0][0x530] ;  /* 0x0000a600ff1877ac */ /* 0x000e220008000c00 */
[----:B------:R-:W-:Y:S02]  /*c0b0*/  UIMAD UR10, UR10, UR17, UR9 ;  /* 0x000000110a0a72a4 */ /* 0x000fe4000f8e0209 */
[----:B---3--:R-:W-:-:S12]  /*c0c0*/  ULEA UR14, UR21, UR14, 0x18 ;  /* 0x0000000e150e7291 */ /* 0x008fd8000f8ec0ff */
.L_x_3598:
[C---:B------:R-:W-:Y:S01]  /*c0d0*/  LEA R0, R11.reuse, UR14, 0x3 ;  /* 0x0000000e0b007c11 */ /* 0x040fe2000f8e18ff */
[C---:B---3--:R-:W-:Y:S01]  /*c0e0*/  IMAD.WIDE.U32 R6, R11.reuse, UR38, RZ ;  /* 0x000000260b067c25 */ /* 0x048fe2000f8e00ff */
[----:B--2---:R-:W-:Y:S02]  /*c0f0*/  MOV R2, UR8 ;  /* 0x0000000800027c02 */ /* 0x004fe40008000f00 */
[----:B------:R-:W-:Y:S01]  /*c100*/  SHF.R.S32.HI R10, RZ, 0x1f, R11 ;  /* 0x0000001fff0a7819 */ /* 0x000fe2000001140b */
[----:B------:R-:W2:Y:S01]  /*c110*/  LDS.64 R12, [R0+0x4910] ;  /* 0x00491000000c7984 */ /* 0x000ea20000000a00 */
[----:B------:R-:W-:Y:S02]  /*c120*/  MOV R5, UR10 ;  /* 0x0000000a00057c02 */ /* 0x000fe40008000f00 */
[----:B------:R-:W-:Y:S01]  /*c130*/  MOV R4, R2 ;  /* 0x0000000200047202 */ /* 0x000fe20000000f00 */
[C---:B-1----:R-:W-:Y:S01]  /*c140*/  IMAD R2, R10.reuse, UR28, RZ ;  /* 0x0000001c0a027c24 */ /* 0x042fe2000f8e02ff */
[----:B------:R-:W-:Y:S01]  /*c150*/  MOV R3, UR9 ;  /* 0x0000000900037c02 */ /* 0x000fe20008000f00 */
[----:B------:R-:W-:Y:S01]  /*c160*/  IMAD R8, R10, UR38, RZ ;  /* 0x000000260a087c24 */ /* 0x000fe2000f8e02ff */
[----:B------:R-:W1:Y:S01]  /*c170*/  LDS.64 R14, [R0+0x5110] ;  /* 0x00511000000e7984 */ /* 0x000e620000000a00 */
        /* <DEDUP_REMOVED lines=9> */
[----:B--2---:R-:W-:Y:S04]  /*c210*/  REDG.E.ADD.F32.FTZ.RN.STRONG.GPU desc[UR30][R2.64], R12 ;  /* 0x0000000c020079a6 */ /* 0x004fe8000c12f31e */
[----:B------:R0:W-:Y:S04]  /*c220*/  REDG.E.ADD.F32.FTZ.RN.STRONG.GPU desc[UR30][R2.64+0x4], R13 ;  /* 0x0000040d020079a6 */ /* 0x0001e8000c12f31e */
[----:B------:R2:W1:Y:S01]  /*c230*/  LDG.E.64 R16, desc[UR30][R8.64] ;  /* 0x0000001e08107981 */ /* 0x000462000c1e1b00 */
        /* <DEDUP_REMOVED lines=9> */
[----:B--2---:R-:W-:-:S03]  /*c2d0*/  LEA R8, P1, R6, UR19, 0x3 ;  /* 0x0000001306087c11 */ /* 0x004fc6000f8218ff */
[----:B0-----:R-:W-:Y:S01]  /*c2e0*/  IMAD R13, R11, UR41, R20 ;  /* 0x000000290b0d7c24 */ /* 0x001fe2000f8e0214 */
[----:B------:R-:W-:Y:S02]  /*c2f0*/  IADD3 R3, PT, PT, R5, R19, RZ ;  /* 0x0000001305037210 */ /* 0x000fe40007ffe0ff */
[C---:B------:R-:W-:Y:S02]  /*c300*/  LEA R2, P0, R4.reuse, UR26, 0x3 ;  /* 0x0000001a04027c11 */ /* 0x040fe4000f8018ff */
[----:B------:R-:W-:Y:S02]  /*c310*/  IADD3 R7, PT, PT, R7, R13, RZ ;  /* 0x0000000d07077210 */ /* 0x000fe40007ffe0ff */
[----:B------:R-:W-:Y:S02]  /*c320*/  LEA.HI.X R3, R4, UR27, R3, 0x3, P0 ;  /* 0x0000001b04037c11 */ /* 0x000fe400080f1c03 */
[----:B------:R-:W-:Y:S01]  /*c330*/  LEA.HI.X R9, R6, UR20, R7, 0x3, P1 ;  /* 0x0000001406097c11 */ /* 0x000fe200088f1c07 */
[-C--:B-1----:R-:W-:Y:S01]  /*c340*/  FMUL.FTZ R5, R15, R17.reuse ;  /* 0x000000110f057220 */ /* 0x082fe20000410000 */
        /* <DEDUP_REMOVED lines=26> */
.L_x_3597:
[----:B------:R-:W-:Y:S05]  /*c4f0*/  EXIT ;  /* 0x000000000000794d */ /* 0x000fea0003800000 */
.L_x_3562:
[----:B------:R-:W-:Y:S01]  /*c500*/  HFMA2 R199, -RZ, RZ, 0, 5.9604644775390625e-08 ;  /* 0x00000001ffc77431 */ /* 0x000fe200000001ff */
[----:B------:R-:W-:Y:S02]  /*c510*/  MOV R200, R82 ;  /* 0x0000005200c87202 */ /* 0x000fe40000000f00 */
[----:B------:R-:W-:Y:S02]  /*c520*/  MOV R202, RZ ;  /* 0x000000ff00ca7202 */ /* 0x000fe40000000f00 */
[----:B------:R-:W-:-:S07]  /*c530*/  MOV R75, 0xffffffff ;  /* 0xffffffff004b7802 */ /* 0x000fce0000000f00 */
[----:B0-2--5:R-:W-:Y:S05]  /*c540*/  WARPSYNC.COLLECTIVE R75, `(.L_x_3599) ;  /* 0x000000004b087348 */ /* 0x025fea0003c00000 */
[----:B------:R1:W3:Y:S02]  /*c550*/  SHFL.UP P6, R196, R200, R199, R202 ;  /* 0x040000c7c8c47389 */ /* 0x0002e400000c00ca */
[----:B0123-5:R-:W-:Y:S05]  /*c560*/  ENDCOLLECTIVE ;  /* 0x000000000000791b */ /* 0x02ffea0003800000 */
.L_x_3599:
[----:B------:R-:W-:Y:S02]  /*c570*/  MOV R200, R83 ;  /* 0x0000005300c87202 */ /* 0x000fe40000000f00 */
[----:B------:R-:W-:-:S07]  /*c580*/  MOV R72, R196 ;  /* 0x000000c400487202 */ /* 0x000fce0000000f00 */
[----:B------:R-:W-:Y:S05]  /*c590*/  WARPSYNC.COLLECTIVE R75, `(.L_x_3600) ;  /* 0x000000004b087348 */ /* 0x000fea0003c00000 */
[----:B------:R0:W1:Y:S02]  /*c5a0*/  SHFL.UP P6, R196, R200, R199, R202 ;  /* 0x040000c7c8c47389 */ /* 0x00006400000c00ca */
[----:B01----:R-:W-:Y:S05]  /*c5b0*/  ENDCOLLECTIVE ;  /* 0x000000000000791b */ /* 0x003fea0003800000 */
.L_x_3600:
[----:B------:R-:W-:Y:S02]  /*c5c0*/  MOV R200, R191 ;  /* 0x000000bf00c87202 */ /* 0x000fe40000000f00 */
[----:B------:R-:W-:-:S07]  /*c5d0*/  MOV R73, R196 ;  /* 0x000000c400497202 */ /* 0x000fce0000000f00 */
[----:B------:R-:W-:Y:S05]  /*c5e0*/  WARPSYNC.COLLECTIVE R75, `(.L_x_3601) ;  /* 0x000000004b087348 */ /* 0x000fea0003c00000 */
[----:B------:R0:W1:Y:S02]  /*c5f0*/  SHFL.UP P6, R196, R200, R199, R202 ;  /* 0x040000c7c8c47389 */ /* 0x00006400000c00ca */
[----:B01----:R-:W-:Y:S05]  /*c600*/  ENDCOLLECTIVE ;  /* 0x000000000000791b */ /* 0x003fea0003800000 */
.L_x_3601:
[----:B------:R-:W-:Y:S02]  /*c610*/  MOV R200, R194 ;  /* 0x000000c200c87202 */ /* 0x000fe40000000f00 */
[----:B------:R-:W-:-:S07]  /*c620*/  MOV R74, R196 ;  /* 0x000000c4004a7202 */ /* 0x000fce0000000f00 */
[----:B------:R-:W-:Y:S05]  /*c630*/  WARPSYNC.COLLECTIVE R75, `(.L_x_3602) ;  /* 0x000000004b087348 */ /* 0x000fea0003c00000 */
[----:B------:R0:W1:Y:S02]  /*c640*/  SHFL.UP P6, R196, R200, R199, R202 ;  /* 0x040000c7c8c47389 */ /* 0x00006400000c00ca */
[----:B01----:R-:W-:Y:S05]  /*c650*/  ENDCOLLECTIVE ;  /* 0x000000000000791b */ /* 0x003fea0003800000 */
.L_x_3602:
        /* <DEDUP_REMOVED lines=16> */
.L_x_3603:
[----:B------:R-:W-:Y:S02]  /*c760*/  MOV R200, R83 ;  /* 0x0000005300c87202 */ /* 0x000fe40000000f00 */
[----:B------:R-:W-:-:S07]  /*c770*/  MOV R72, R196 ;  /* 0x000000c400487202 */ /* 0x000fce0000000f00 */
[----:B------:R-:W-:Y:S05]  /*c780*/  WARPSYNC.COLLECTIVE R75, `(.L_x_3604) ;  /* 0x000000004b087348 */ /* 0x000fea0003c00000 */
[----:B------:R0:W1:Y:S02]  /*c790*/  SHFL.UP P6, R196, R200, R199, R202 ;  /* 0x040000c7c8c47389 */ /* 0x00006400000c00ca */
[----:B01----:R-:W-:Y:S05]  /*c7a0*/  ENDCOLLECTIVE ;  /* 0x000000000000791b */ /* 0x003fea0003800000 */
.L_x_3604:
[----:B------:R-:W-:Y:S02]  /*c7b0*/  MOV R200, R191 ;  /* 0x000000bf00c87202 */ /* 0x000fe40000000f00 */
[----:B------:R-:W-:-:S07]  /*c7c0*/  MOV R73, R196 ;  /* 0x000000c400497202 */ /* 0x000fce0000000f00 */
[----:B------:R-:W-:Y:S05]  /*c7d0*/  WARPSYNC.COLLECTIVE R75, `(.L_x_3605) ;  /* 0x000000004b087348 */ /* 0x000fea0003c00000 */
[----:B------:R0:W1:Y:S02]  /*c7e0*/  SHFL.UP P6, R196, R200, R199, R202 ;  /* 0x040000c7c8c47389 */ /* 0x00006400000c00ca */
[----:B01----:R-:W-:Y:S05]  /*c7f0*/  ENDCOLLECTIVE ;  /* 0x000000000000791b */ /* 0x003fea0003800000 */
.L_x_3605:
[----:B------:R-:W-:Y:S02]  /*c800*/  MOV R200, R194 ;  /* 0x000000c200c87202 */ /* 0x000fe40000000f00 */
[----:B------:R-:W-:-:S07]  /*c810*/  MOV R74, R196 ;  /* 0x000000c4004a7202 */ /* 0x000fce0000000f00 */
[----:B------:R-:W-:Y:S05]  /*c820*/  WARPSYNC.COLLECTIVE R75, `(.L_x_3606) ;  /* 0x000000004b087348 */ /* 0x000fea0003c00000 */
[----:B------:R0:W1:Y:S02]  /*c830*/  SHFL.UP P6, R196, R200, R199, R202 ;  /* 0x040000c7c8c47389 */ /* 0x00006400000c00ca */
[----:B01----:R-:W-:Y:S05]  /*c840*/  ENDCOLLECTIVE ;  /* 0x000000000000791b */ /* 0x003fea0003800000 */
.L_x_3606:
        /* <DEDUP_REMOVED lines=16> */
.L_x_3607:
[----:B------:R-:W-:Y:S02]  /*c950*/  MOV R200, R83 ;  /* 0x0000005300c87202 */ /* 0x000fe40000000f00 */
[----:B------:R-:W-:-:S07]  /*c960*/  MOV R72, R196 ;  /* 0x000000c400487202 */ /* 0x000fce0000000f00 */
[----:B------:R-:W-:Y:S05]  /*c970*/  WARPSYNC.COLLECTIVE R75, `(.L_x_3608) ;  /* 0x000000004b087348 */ /* 0x000fea0003c00000 */
[----:B------:R0:W1:Y:S02]  /*c980*/  SHFL.UP P6, R196, R200, R199, R202 ;  /* 0x040000c7c8c47389 */ /* 0x00006400000c00ca */
[----:B01----:R-:W-:Y:S05]  /*c990*/  ENDCOLLECTIVE ;  /* 0x000000000000791b */ /* 0x003fea0003800000 */
.L_x_3608:
[----:B------:R-:W-:Y:S02]  /*c9a0*/  MOV R200, R191 ;  /* 0x000000bf00c87202 */ /* 0x000fe40000000f00 */
[----:B------:R-:W-:-:S07]  /*c9b0*/  MOV R73, R196 ;  /* 0x000000c400497202 */ /* 0x000fce0000000f00 */
[----:B------:R-:W-:Y:S05]  /*c9c0*/  WARPSYNC.COLLECTIVE R75, `(.L_x_3609) ;  /* 0x000000004b087348 */ /* 0x000fea0003c00000 */
[----:B------:R0:W1:Y:S02]  /*c9d0*/  SHFL.UP P6, R196, R200, R199, R202 ;  /* 0x040000c7c8c47389 */ /* 0x00006400000c00ca */
[----:B01----:R-:W-:Y:S05]  /*c9e0*/  ENDCOLLECTIVE ;  /* 0x000000000000791b */ /* 0x003fea0003800000 */
.L_x_3609:
[----:B------:R-:W-:Y:S02]  /*c9f0*/  MOV R200, R194 ;  /* 0x000000c200c87202 */ /* 0x000fe40000000f00 */
[----:B------:R-:W-:-:S07]  /*ca00*/  MOV R74, R196 ;  /* 0x000000c4004a7202 */ /* 0x000fce0000000f00 */
[----:B------:R-:W-:Y:S05]  /*ca10*/  WARPSYNC.COLLECTIVE R75, `(.L_x_3610) ;  /* 0x000000004b087348 */ /* 0x000fea0003c00000 */
[----:B------:R0:W1:Y:S02]  /*ca20*/  SHFL.UP P6, R196, R200, R199, R202 ;  /* 0x040000c7c8c47389 */ /* 0x00006400000c00ca */
[----:B01----:R-:W-:Y:S05]  /*ca30*/  ENDCOLLECTIVE ;  /* 0x000000000000791b */ /* 0x003fea0003800000 */
.L_x_3610:
        /* <DEDUP_REMOVED lines=16> */
.L_x_3611:
[----:B------:R-:W-:Y:S02]  /*cb40*/  MOV R200, R83 ;  /* 0x0000005300c87202 */ /* 0x000fe40000000f00 */
[----:B------:R-:W-:-:S07]  /*cb50*/  MOV R72, R196 ;  /* 0x000000c400487202 */ /* 0x000fce0000000f00 */
[----:B------:R-:W-:Y:S05]  /*cb60*/  WARPSYNC.COLLECTIVE R75, `(.L_x_3612) ;  /* 0x000000004b087348 */ /* 0x000fea0003c00000 */
[----:B------:R0:W1:Y:S02]  /*cb70*/  SHFL.UP P6, R196, R200, R199, R202 ;  /* 0x040000c7c8c47389 */ /* 0x00006400000c00ca */
[----:B01----:R-:W-:Y:S05]  /*cb80*/  ENDCOLLECTIVE ;  /* 0x000000000000791b */ /* 0x003fea0003800000 */
.L_x_3612:
[----:B------:R-:W-:Y:S02]  /*cb90*/  MOV R200, R191 ;  /* 0x000000bf00c87202 */ /* 0x000fe40000000f00 */
[----:B------:R-:W-:-:S07]  /*cba0*/  MOV R73, R196 ;  /* 0x000000c400497202 */ /* 0x000fce0000000f00 */
[----:B------:R-:W-:Y:S05]  /*cbb0*/  WARPSYNC.COLLECTIVE R75, `(.L_x_3613) ;  /* 0x000000004b087348 */ /* 0x000fea0003c00000 */
[----:B------:R0:W1:Y:S02]  /*cbc0*/  SHFL.UP P6, R196, R200, R199, R202 ;  /* 0x040000c7c8c47389 */ /* 0x00006400000c00ca */
[----:B01----:R-:W-:Y:S05]  /*cbd0*/  ENDCOLLECTIVE ;  /* 0x000000000000791b */ /* 0x003fea0003800000 */
.L_x_3613:
[----:B------:R-:W-:Y:S02]  /*cbe0*/  MOV R200, R194 ;  /* 0x000000c200c87202 */ /* 0x000fe40000000f00 */
[----:B------:R-:W-:-:S07]  /*cbf0*/  MOV R74, R196 ;  /* 0x000000c4004a7202 */ /* 0x000fce0000000f00 */
[----:B------:R-:W-:Y:S05]  /*cc00*/  WARPSYNC.COLLECTIVE R75, `(.L_x_3614) ;  /* 0x000000004b087348 */ /* 0x000fea0003c00000 */
[----:B------:R0:W1:Y:S02]  /*cc10*/  SHFL.UP P6, R196, R200, R199, R202 ;  /* 0x040000c7c8c47389 */ /* 0x00006400000c00ca */
[----:B01----:R-:W-:Y:S05]  /*cc20*/  ENDCOLLECTIVE ;  /* 0x000000000000791b */ /* 0x003fea0003800000 */
.L_x_3614:
        /* <DEDUP_REMOVED lines=16> */
.L_x_3615:
[----:B------:R-:W-:Y:S02]  /*cd30*/  MOV R200, R83 ;  /* 0x0000005300c87202 */ /* 0x000fe40000000f00 */
[----:B------:R-:W-:-:S07]  /*cd40*/  MOV R72, R196 ;  /* 0x000000c400487202 */ /* 0x000fce0000000f00 */
[----:B------:R-:W-:Y:S05]  /*cd50*/  WARPSYNC.COLLECTIVE R75, `(.L_x_3616) ;  /* 0x000000004b087348 */ /* 0x000fea0003c00000 */
[----:B------:R0:W1:Y:S02]  /*cd60*/  SHFL.UP P6, R196, R200, R199, R202 ;  /* 0x040000c7c8c47389 */ /* 0x00006400000c00ca */
[----:B01----:R-:W-:Y:S05]  /*cd70*/  ENDCOLLECTIVE ;  /* 0x000000000000791b */ /* 0x003fea0003800000 */
.L_x_3616:
[----:B------:R-:W-:Y:S02]  /*cd80*/  MOV R200, R191 ;  /* 0x000000bf00c87202 */ /* 0x000fe40000000f00 */
[----:B------:R-:W-:-:S07]  /*cd90*/  MOV R73, R196 ;  /* 0x000000c400497202 */ /* 0x000fce0000000f00 */
[----:B------:R-:W-:Y:S05]  /*cda0*/  WARPSYNC.COLLECTIVE R75, `(.L_x_3617) ;  /* 0x000000004b087348 */ /* 0x000fea0003c00000 */
[----:B------:R0:W1:Y:S02]  /*cdb0*/  SHFL.UP P6, R196, R200, R199, R202 ;  /* 0x040000c7c8c47389 */ /* 0x00006400000c00ca */
[----:B01----:R-:W-:Y:S05]  /*cdc0*/  ENDCOLLECTIVE ;  /* 0x000000000000791b */ /* 0x003fea0003800000 */
.L_x_3617:
[----:B------:R-:W-:Y:S02]  /*cdd0*/  MOV R200, R194 ;  /* 0x000000c200c87202 */ /* 0x000fe40000000f00 */
[----:B------:R-:W-:-:S07]  /*cde0*/  MOV R74, R196 ;  /* 0x000000c4004a7202 */ /* 0x000fce0000000f00 */
[----:B------:R-:W-:Y:S05]  /*cdf0*/  WARPSYNC.COLLECTIVE R75, `(.L_x_3618) ;  /* 0x000000004b087348 */ /* 0x000fea0003c00000 */
[----:B------:R0:W1:Y:S02]  /*ce00*/  SHFL.UP P6, R196, R200, R199, R202 ;  /* 0x040000c7c8c47389 */ /* 0x00006400000c00ca */
[----:B01----:R-:W-:Y:S05]  /*ce10*/  ENDCOLLECTIVE ;  /* 0x000000000000791b */ /* 0x003fea0003800000 */
.L_x_3618:
[----:B------:R-:W-:Y:S01]  /*ce20*/  MOV R195, R196 ;  /* 0x000000c400c37202 */ /* 0x000fe20000000f00 */
[----:B------:R-:W-:Y:S06]  /*ce30*/  BRA `(.L_x_3619) ;  /* 0xffffff9800c87947 */ /* 0x000fec000383ffff */
.L_x_3563:
        /* <DEDUP_REMOVED lines=8> */
.L_x_3621:
[----:B------:R-:W-:Y:S05]  /*cec0*/  BSYNC B0 ;  /* 0x0000000000007941 */ /* 0x000fea0003800000 */
.L_x_3620:
[----:B------:R-:W-:Y:S05]  /*ced0*/  BRA `(.L_x_3622) ;  /* 0xffffff9800d47947 */ /* 0x000fea000383ffff */
.L_x_3564:
        /* <DEDUP_REMOVED lines=8> */
.L_x_3624:
[----:B------:R-:W-:Y:S05]  /*cf60*/  BSYNC B0 ;  /* 0x0000000000007941 */ /* 0x000fea0003800000 */
.L_x_3623:
[----:B------:R-:W-:Y:S05]  /*cf70*/  BRA `(.L_x_3625) ;  /* 0xffffff9800b47947 */ /* 0x000fea000383ffff */
.L_x_3565:
        /* <DEDUP_REMOVED lines=8> */
.L_x_3627:
[----:B------:R-:W-:Y:S05]  /*d000*/  BSYNC B0 ;  /* 0x0000000000007941 */ /* 0x000fea0003800000 */
.L_x_3626:
[----:B------:R-:W-:Y:S05]  /*d010*/  BRA `(.L_x_3628) ;  /* 0xffffff9800947947 */ /* 0x000fea000383ffff */
.L_x_3566:
        /* <DEDUP_REMOVED lines=8> */
.L_x_3630:
[----:B------:R-:W-:Y:S05]  /*d0a0*/  BSYNC B0 ;  /* 0x0000000000007941 */ /* 0x000fea0003800000 */
.L_x_3629:
[----:B------:R-:W-:Y:S05]  /*d0b0*/  BRA `(.L_x_3631) ;  /* 0xffffff9800747947 */ /* 0x000fea000383ffff */
.L_x_3567:
        /* <DEDUP_REMOVED lines=8> */
.L_x_3633:
[----:B------:R-:W-:Y:S05]  /*d140*/  BSYNC B0 ;  /* 0x0000000000007941 */ /* 0x000fea0003800000 */
.L_x_3632:
        /* <DEDUP_REMOVED lines=10> */
.L_x_3634:
[----:B------:R-:W-:Y:S02]  /*d1f0*/  MOV R72, 0x1f ;  /* 0x0000001f00487802 */ /* 0x000fe40000000f00 */
[----:B------:R-:W-:Y:S02]  /*d200*/  MOV R200, R191 ;  /* 0x000000bf00c87202 */ /* 0x000fe40000000f00 */
[----:B------:R-:W-:-:S07]  /*d210*/  MOV R83, R196 ;  /* 0x000000c400537202 */ /* 0x000fce0000000f00 */
[----:B------:R-:W-:Y:S05]  /*d220*/  WARPSYNC.COLLECTIVE R75, `(.L_x_3635) ;  /* 0x000000004b087348 */ /* 0x000fea0003c00000 */
[----:B------:R0:W1:Y:S02]  /*d230*/  SHFL.UP P6, R196, R200, R199, R202 ;  /* 0x040000c7c8c47389 */ /* 0x00006400000c00ca */
[----:B01----:R-:W-:Y:S05]  /*d240*/  ENDCOLLECTIVE ;  /* 0x000000000000791b */ /* 0x003fea0003800000 */
.L_x_3635:
[----:B------:R-:W-:Y:S02]  /*d250*/  MOV R200, R194 ;  /* 0x000000c200c87202 */ /* 0x000fe40000000f00 */
[----:B------:R-:W-:-:S07]  /*d260*/  MOV R191, R196 ;  /* 0x000000c400bf7202 */ /* 0x000fce0000000f00 */
[----:B------:R-:W-:Y:S05]  /*d270*/  WARPSYNC.COLLECTIVE R75, `(.L_x_3636) ;  /* 0x000000004b087348 */ /* 0x000fea0003c00000 */
[----:B------:R0:W1:Y:S02]  /*d280*/  SHFL.UP P6, R196, R200, R199, R202 ;  /* 0x040000c7c8c47389 */ /* 0x00006400000c00ca */
[----:B01----:R-:W-:Y:S05]  /*d290*/  ENDCOLLECTIVE ;  /* 0x000000000000791b */ /* 0x003fea0003800000 */
.L_x_3636:
[----:B------:R-:W-:Y:S05]  /*d2a0*/  WARPSYNC.COLLECTIVE R75, `(.L_x_3637) ;  /* 0x000000004b087348 */ /* 0x000fea0003c00000 */
[----:B------:R0:W1:Y:S02]  /*d2b0*/  SHFL.IDX P2, R225, R74, R73, R72 ;  /* 0x000000494ae17389 */ /* 0x0000640000040048 */
[----:B01----:R-:W-:Y:S05]  /*d2c0*/  ENDCOLLECTIVE ;  /* 0x000000000000791b */ /* 0x003fea0003800000 */
.L_x_3637:
[----:B------:R-:W-:Y:S02]  /*d2d0*/  MOV R74, R77 ;  /* 0x0000004d004a7202 */ /* 0x000fe40000000f00 */
[----:B------:R-:W-:Y:S02]  /*d2e0*/  MOV R194, R196 ;  /* 0x000000c400c27202 */ /* 0x000fe40000000f00 */
[----:B------:R-:W-:-:S07]  /*d2f0*/  MOV R76, R225 ;  /* 0x000000e1004c7202 */ /* 0x000fce0000000f00 */
[----:B------:R-:W-:Y:S05]  /*d300*/  WARPSYNC.COLLECTIVE R75, `(.L_x_3638) ;  /* 0x000000004b087348 */ /* 0x000fea0003c00000 */
[----:B------:R0:W1:Y:S02]  /*d310*/  SHFL.IDX P2, R225, R74, R73, R72 ;  /* 0x000000494ae17389 */ /* 0x0000640000040048 */
[----:B01----:R-:W-:Y:S05]  /*d320*/  ENDCOLLECTIVE ;  /* 0x000000000000791b */ /* 0x003fea0003800000 */
.L_x_3638:
[----:B------:R-:W-:Y:S02]  /*d330*/  MOV R74, R78 ;  /* 0x0000004e004a7202 */ /* 0x000fe40000000f00 */
[----:B------:R-:W-:-:S07]  /*d340*/  MOV R196, R225 ;  /* 0x000000e100c47202 */ /* 0x000fce0000000f00 */
[----:B------:R-:W-:Y:S05]  /*d350*/  WARPSYNC.COLLECTIVE R75, `(.L_x_3639) ;  /* 0x000000004b087348 */ /* 0x000fea0003c00000 */
[----:B------:R0:W1:Y:S02]  /*d360*/  SHFL.IDX P2, R225, R74, R73, R72 ;  /* 0x000000494ae17389 */ /* 0x0000640000040048 */
[----:B01----:R-:W-:Y:S05]  /*d370*/  ENDCOLLECTIVE ;  /* 0x000000000000791b */ /* 0x003fea0003800000 */
.L_x_3639:
[----:B------:R-:W-:Y:S02]  /*d380*/  MOV R74, R79 ;  /* 0x0000004f004a7202 */ /* 0x000fe40000000f00 */
[----:B------:R-:W-:-:S07]  /*d390*/  MOV R78, R225 ;  /* 0x000000e1004e7202 */ /* 0x000fce0000000f00 */
[----:B------:R-:W-:Y:S05]  /*d3a0*/  WARPSYNC.COLLECTIVE R75, `(.L_x_3640) ;  /* 0x000000004b087348 */ /* 0x000fea0003c00000 */
[----:B------:R0:W1:Y:S02]  /*d3b0*/  SHFL.IDX P2, R225, R74, R73, R72 ;  /* 0x000000494ae17389 */ /* 0x0000640000040048 */
[----:B01----:R-:W-:Y:S05]  /*d3c0*/  ENDCOLLECTIVE ;  /* 0x000000000000791b */ /* 0x003fea0003800000 */
.L_x_3640:
[----:B------:R-:W-:Y:S01]  /*d3d0*/  MOV R79, R225 ;  /* 0x000000e1004f7202 */ /* 0x000fe20000000f00 */
[----:B------:R-:W-:Y:S06]  /*d3e0*/  BRA `(.L_x_3641) ;  /* 0xffffff9400d07947 */ /* 0x000fec000383ffff */
.L_x_3569:
[----:B------:R-:W-:Y:S01]  /*d3f0*/  HFMA2 R236, -RZ, RZ, 0, 5.9604644775390625e-08 ;  /* 0x00000001ffec7431 */ /* 0x000fe200000001ff */
[----:B------:R-:W-:Y:S02]  /*d400*/  MOV R234, R79 ;  /* 0x0000004f00ea7202 */ /* 0x000fe40000000f00 */
[----:B------:R-:W-:Y:S02]  /*d410*/  MOV R237, 0x1f ;  /* 0x0000001f00ed7802 */ /* 0x000fe40000000f00 */
[----:B------:R-:W-:-:S07]  /*d420*/  MOV R75, 0xffffffff ;  /* 0xffffffff004b7802 */ /* 0x000fce0000000f00 */
[----:B0-----:R-:W-:Y:S05]  /*d430*/  WARPSYNC.COLLECTIVE R75, `(.L_x_3642) ;  /* 0x000000004b087348 */ /* 0x001fea0003c00000 */
[----:B------:R1:W2:Y:S02]  /*d440*/  SHFL.DOWN P0, R225, R234, R236, R237 ;  /* 0x080000eceae17389 */ /* 0x0002a400000000ed */
[----:B012---:R-:W-:Y:S05]  /*d450*/  ENDCOLLECTIVE ;  /* 0x000000000000791b */ /* 0x007fea0003800000 */
.L_x_3642:
[----:B------:R-:W-:Y:S02]  /*d460*/  MOV R234, R78 ;  /* 0x0000004e00ea7202 */ /* 0x000fe40000000f00 */
[----:B------:R-:W-:-:S07]  /*d470*/  MOV R72, R225 ;  /* 0x000000e100487202 */ /* 0x000fce0000000f00 */
[----:B------:R-:W-:Y:S05]  /*d480*/  WARPSYNC.COLLECTIVE R75, `(.L_x_3643) ;  /* 0x000000004b087348 */ /* 0x000fea0003c00000 */
[----:B------:R0:W1:Y:S02]  /*d490*/  SHFL.DOWN P0, R225, R234, R236, R237 ;  /* 0x080000eceae17389 */ /* 0x00006400000000ed */
[----:B01----:R-:W-:Y:S05]  /*d4a0*/  ENDCOLLECTIVE ;  /* 0x000000000000791b */ /* 0x003fea0003800000 */
.L_x_3643:
[----:B------:R-:W-:Y:S02]  /*d4b0*/  MOV R234, R77 ;  /* 0x0000004d00ea7202 */ /* 0x000fe40000000f00 */
[----:B------:R-:W-:-:S07]  /*d4c0*/  MOV R73, R225 ;  /* 0x000000e100497202 */ /* 0x000fce0000000f00 */
[----:B------:R-:W-:Y:S05]  /*d4d0*/  WARPSYNC.COLLECTIVE R75, `(.L_x_3644) ;  /* 0x000000004b087348 */ /* 0x000fea0003c00000 */
[----:B------:R0:W1:Y:S02]  /*d4e0*/  SHFL.DOWN P0, R225, R234, R236, R237 ;  /* 0x080000eceae17389 */ /* 0x00006400000000ed */
[----:B01----:R-:W-:Y:S05]  /*d4f0*/  ENDCOLLECTIVE ;  /* 0x000000000000791b */ /* 0x003fea0003800000 */
.L_x_3644:
[----:B------:R-:W-:Y:S02]  /*d500*/  MOV R234, R76 ;  /* 0x0000004c00ea7202 */ /* 0x000fe40000000f00 */
[----:B------:R-:W-:-:S07]  /*d510*/  MOV R74, R225 ;  /* 0x000000e1004a7202 */ /* 0x000fce0000000f00 */
[----:B------:R-:W-:Y:S05]  /*d520*/  WARPSYNC.COLLECTIVE R75, `(.L_x_3645) ;  /* 0x000000004b087348 */ /* 0x000fea0003c00000 */
[----:B------:R0:W1:Y:S02]  /*d530*/  SHFL.DOWN P0, R225, R234, R236, R237 ;  /* 0x080000eceae17389 */ /* 0x00006400000000ed */
[----:B01----:R-:W-:Y:S05]  /*d540*/  ENDCOLLECTIVE ;  /* 0x000000000000791b */ /* 0x003fea0003800000 */
.L_x_3645:
[----:B------:R-:W-:Y:S05]  /*d550*/  BRA `(.L_x_3646) ;  /* 0xffffffa800e07947 */ /* 0x000fea000383ffff */
.L_x_3572:
        /* <DEDUP_REMOVED lines=8> */
.L_x_3648:
[----:B------:R-:W-:Y:S05]  /*d5e0*/  BSYNC B0 ;  /* 0x0000000000007941 */ /* 0x000fea0003800000 */
.L_x_3647:
        /* <DEDUP_REMOVED lines=8> */
.L_x_3649:
[----:B------:R-:W-:Y:S02]  /*d670*/  MOV R234, R77 ;  /* 0x0000004d00ea7202 */ /* 0x000fe40000000f00 */
[----:B------:R-:W-:-:S07]  /*d680*/  MOV R73, R225 ;  /* 0x000000e100497202 */ /* 0x000fce0000000f00 */
[----:B------:R-:W-:Y:S05]  /*d690*/  WARPSYNC.COLLECTIVE R75, `(.L_x_3650) ;  /* 0x000000004b087348 */ /* 0x000fea0003c00000 */
[----:B------:R0:W1:Y:S02]  /*d6a0*/  SHFL.DOWN P0, R225, R234, R236, R237 ;  /* 0x080000eceae17389 */ /* 0x00006400000000ed */
[----:B01----:R-:W-:Y:S05]  /*d6b0*/  ENDCOLLECTIVE ;  /* 0x000000000000791b */ /* 0x003fea0003800000 */
.L_x_3650:
[----:B------:R-:W-:Y:S02]  /*d6c0*/  MOV R234, R76 ;  /* 0x0000004c00ea7202 */ /* 0x000fe40000000f00 */
[----:B------:R-:W-:-:S07]  /*d6d0*/  MOV R74, R225 ;  /* 0x000000e1004a7202 */ /* 0x000fce0000000f00 */
[----:B------:R-:W-:Y:S05]  /*d6e0*/  WARPSYNC.COLLECTIVE R75, `(.L_x_3651) ;  /* 0x000000004b087348 */ /* 0x000fea0003c00000 */
[----:B------:R0:W1:Y:S02]  /*d6f0*/  SHFL.DOWN P0, R225, R234, R236, R237 ;  /* 0x080000eceae17389 */ /* 0x00006400000000ed */
[----:B01----:R-:W-:Y:S05]  /*d700*/  ENDCOLLECTIVE ;  /* 0x000000000000791b */ /* 0x003fea0003800000 */
.L_x_3651:
[----:B------:R-:W-:Y:S05]  /*d710*/  BRA `(.L_x_3652) ;  /* 0xffffffa800c07947 */ /* 0x000fea000383ffff */
.L_x_3575:
        /* <DEDUP_REMOVED lines=8> */
.L_x_3654:
[----:B------:R-:W-:Y:S05]  /*d7a0*/  BSYNC B0 ;  /* 0x0000000000007941 */ /* 0x000fea0003800000 */
.L_x_3653:
        /* <DEDUP_REMOVED lines=8> */
.L_x_3655:
[----:B------:R-:W-:Y:S02]  /*d830*/  MOV R234, R77 ;  /* 0x0000004d00ea7202 */ /* 0x000fe40000000f00 */
[----:B------:R-:W-:-:S07]  /*d840*/  MOV R73, R225 ;  /* 0x000000e100497202 */ /* 0x000fce0000000f00 */
[----:B------:R-:W-:Y:S05]  /*d850*/  WARPSYNC.COLLECTIVE R75, `(.L_x_3656) ;  /* 0x000000004b087348 */ /* 0x000fea0003c00000 */
[----:B------:R0:W1:Y:S02]  /*d860*/  SHFL.DOWN P0, R225, R234, R236, R237 ;  /* 0x080000eceae17389 */ /* 0x00006400000000ed */
[----:B01----:R-:W-:Y:S05]  /*d870*/  ENDCOLLECTIVE ;  /* 0x000000000000791b */ /* 0x003fea0003800000 */
.L_x_3656:
[----:B------:R-:W-:Y:S02]  /*d880*/  MOV R234, R76 ;  /* 0x0000004c00ea7202 */ /* 0x000fe40000000f00 */
[----:B------:R-:W-:-:S07]  /*d890*/  MOV R74, R225 ;  /* 0x000000e1004a7202 */ /* 0x000fce0000000f00 */
[----:B------:R-:W-:Y:S05]  /*d8a0*/  WARPSYNC.COLLECTIVE R75, `(.L_x_3657) ;  /* 0x000000004b087348 */ /* 0x000fea0003c00000 */
[----:B------:R0:W1:Y:S02]  /*d8b0*/  SHFL.DOWN P0, R225, R234, R236, R237 ;  /* 0x080000eceae17389 */ /* 0x00006400000000ed */
[----:B01----:R-:W-:Y:S05]  /*d8c0*/  ENDCOLLECTIVE ;  /* 0x000000000000791b */ /* 0x003fea0003800000 */
.L_x_3657:
[----:B------:R-:W-:Y:S05]  /*d8d0*/  BRA `(.L_x_3658) ;  /* 0xffffffa800a07947 */ /* 0x000fea000383ffff */
.L_x_3578:
        /* <DEDUP_REMOVED lines=8> */
.L_x_3660:
[----:B------:R-:W-:Y:S05]  /*d960*/  BSYNC B0 ;  /* 0x0000000000007941 */ /* 0x000fea0003800000 */
.L_x_3659:
        /* <DEDUP_REMOVED lines=8> */
.L_x_3661:
[----:B------:R-:W-:Y:S02]  /*d9f0*/  MOV R234, R77 ;  /* 0x0000004d00ea7202 */ /* 0x000fe40000000f00 */
[----:B------:R-:W-:-:S07]  /*da00*/  MOV R73, R225 ;  /* 0x000000e100497202 */ /* 0x000fce0000000f00 */
[----:B------:R-:W-:Y:S05]  /*da10*/  WARPSYNC.COLLECTIVE R75, `(.L_x_3662) ;  /* 0x000000004b087348 */ /* 0x000fea0003c00000 */
[----:B------:R0:W1:Y:S02]  /*da20*/  SHFL.DOWN P0, R225, R234, R236, R237 ;  /* 0x080000eceae17389 */ /* 0x00006400000000ed */
[----:B01----:R-:W-:Y:S05]  /*da30*/  ENDCOLLECTIVE ;  /* 0x000000000000791b */ /* 0x003fea0003800000 */
.L_x_3662:
[----:B------:R-:W-:Y:S02]  /*da40*/  MOV R234, R76 ;  /* 0x0000004c00ea7202 */ /* 0x000fe40000000f00 */
[----:B------:R-:W-:-:S07]  /*da50*/  MOV R74, R225 ;  /* 0x000000e1004a7202 */ /* 0x000fce0000000f00 */
[----:B------:R-:W-:Y:S05]  /*da60*/  WARPSYNC.COLLECTIVE R75, `(.L_x_3663) ;  /* 0x000000004b087348 */ /* 0x000fea0003c00000 */
[----:B------:R0:W1:Y:S02]  /*da70*/  SHFL.DOWN P0, R225, R234, R236, R237 ;  /* 0x080000eceae17389 */ /* 0x00006400000000ed */
[----:B01----:R-:W-:Y:S05]  /*da80*/  ENDCOLLECTIVE ;  /* 0x000000000000791b */ /* 0x003fea0003800000 */
.L_x_3663:
[----:B------:R-:W-:Y:S05]  /*da90*/  BRA `(.L_x_3664) ;  /* 0xffffffa800807947 */ /* 0x000fea000383ffff */
.L_x_3581:
        /* <DEDUP_REMOVED lines=8> */
.L_x_3666:
[----:B------:R-:W-:Y:S05]  /*db20*/  BSYNC B0 ;  /* 0x0000000000007941 */ /* 0x000fea0003800000 */
.L_x_3665:
        /* <DEDUP_REMOVED lines=8> */
.L_x_3667:
[----:B------:R-:W-:Y:S02]  /*dbb0*/  MOV R234, R77 ;  /* 0x0000004d00ea7202 */ /* 0x000fe40000000f00 */
[----:B------:R-:W-:-:S07]  /*dbc0*/  MOV R73, R225 ;  /* 0x000000e100497202 */ /* 0x000fce0000000f00 */
[----:B------:R-:W-:Y:S05]  /*dbd0*/  WARPSYNC.COLLECTIVE R75, `(.L_x_3668) ;  /* 0x000000004b087348 */ /* 0x000fea0003c00000 */
[----:B------:R0:W1:Y:S02]  /*dbe0*/  SHFL.DOWN P0, R225, R234, R236, R237 ;  /* 0x080000eceae17389 */ /* 0x00006400000000ed */
[----:B01----:R-:W-:Y:S05]  /*dbf0*/  ENDCOLLECTIVE ;  /* 0x000000000000791b */ /* 0x003fea0003800000 */
.L_x_3668:
[----:B------:R-:W-:Y:S02]  /*dc00*/  MOV R234, R76 ;  /* 0x0000004c00ea7202 */ /* 0x000fe40000000f00 */
[----:B------:R-:W-:-:S07]  /*dc10*/  MOV R74, R225 ;  /* 0x000000e1004a7202 */ /* 0x000fce0000000f00 */
[----:B------:R-:W-:Y:S05]  /*dc20*/  WARPSYNC.COLLECTIVE R75, `(.L_x_3669) ;  /* 0x000000004b087348 */ /* 0x000fea0003c00000 */
[----:B------:R0:W1:Y:S02]  /*dc30*/  SHFL.DOWN P0, R225, R234, R236, R237 ;  /* 0x080000eceae17389 */ /* 0x00006400000000ed */
[----:B01----:R-:W-:Y:S05]  /*dc40*/  ENDCOLLECTIVE ;  /* 0x000000000000791b */ /* 0x003fea0003800000 */
.L_x_3669:
[----:B------:R-:W-:Y:S05]  /*dc50*/  BRA `(.L_x_3670) ;  /* 0xffffffa800607947 */ /* 0x000fea000383ffff */
.L_x_3584:
        /* <DEDUP_REMOVED lines=8> */
.L_x_3672:
[----:B------:R-:W-:Y:S05]  /*dce0*/  BSYNC B0 ;  /* 0x0000000000007941 */ /* 0x000fea0003800000 */
.L_x_3671:
        /* <DEDUP_REMOVED lines=10> */
.L_x_3673:
[----:B------:R-:W-:Y:S02]  /*dd90*/  MOV R74, R77 ;  /* 0x0000004d004a7202 */ /* 0x000fe40000000f00 */
[----:B------:R-:W-:-:S07]  /*dda0*/  MOV R226, R225 ;  /* 0x000000e100e27202 */ /* 0x000fce0000000f00 */
[----:B------:R-:W-:Y:S05]  /*ddb0*/  WARPSYNC.COLLECTIVE R75, `(.L_x_3674) ;  /* 0x000000004b087348 */ /* 0x000fea0003c00000 */
[----:B------:R0:W1:Y:S02]  /*ddc0*/  SHFL.IDX P2, R225, R74, R73, R72 ;  /* 0x000000494ae17389 */ /* 0x0000640000040048 */
[----:B01----:R-:W-:Y:S05]  /*ddd0*/  ENDCOLLECTIVE ;  /* 0x000000000000791b */ /* 0x003fea0003800000 */
.L_x_3674:
        /* <DEDUP_REMOVED lines=13> */
.L_x_3675:
[----:B------:R-:W-:Y:S02]  /*deb0*/  MOV R74, R80 ;  /* 0x00000050004a7202 */ /* 0x000fe40000000f00 */
[----:B------:R-:W-:-:S05]  /*dec0*/  MOV R234, R225 ;  /* 0x000000e100ea7202 */ /* 0x000fca0000000f00 */
[----:B------:R-:W-:Y:S01]  /*ded0*/  FADD.FTZ R229, R234, R229 ;  /* 0x000000e5eae57221 */ /* 0x000fe20000010000 */
[----:B------:R-:W-:-:S07]  /*dee0*/  MOV R234, R79 ;  /* 0x0000004f00ea7202 */ /* 0x000fce0000000f00 */
[----:B------:R-:W-:Y:S05]  /*def0*/  WARPSYNC.COLLECTIVE R75, `(.L_x_3676) ;  /* 0x000000004b087348 */ /* 0x000fea0003c00000 */
[----:B------:R0:W1:Y:S02]  /*df00*/  SHFL.DOWN P0, R225, R234, R236, R237 ;  /* 0x080000eceae17389 */ /* 0x00006400000000ed */
[----:B01----:R-:W-:Y:S05]  /*df10*/  ENDCOLLECTIVE ;  /* 0x000000000000791b */ /* 0x003fea0003800000 */
.L_x_3676:
[----:B------:R-:W-:Y:S02]  /*df20*/  MOV R234, R78 ;  /* 0x0000004e00ea7202 */ /* 0x000fe40000000f00 */
[----:B------:R-:W-:-:S07]  /*df30*/  MOV R230, R225 ;  /* 0x000000e100e67202 */ /* 0x000fce0000000f00 */
[----:B------:R-:W-:Y:S05]  /*df40*/  WARPSYNC.COLLECTIVE R75, `(.L_x_3677) ;  /* 0x000000004b087348 */ /* 0x000fea0003c00000 */
[----:B------:R0:W1:Y:S02]  /*df50*/  SHFL.DOWN P0, R225, R234, R236, R237 ;  /* 0x080000eceae17389 */ /* 0x00006400000000ed */
[----:B01----:R-:W-:Y:S05]  /*df60*/  ENDCOLLECTIVE ;  /* 0x000000000000791b */ /* 0x003fea0003800000 */
.L_x_3677:
[----:B------:R-:W-:Y:S02]  /*df70*/  MOV R234, R77 ;  /* 0x0000004d00ea7202 */ /* 0x000fe40000000f00 */
[----:B------:R-:W-:-:S07]  /*df80*/  MOV R231, R225 ;  /* 0x000000e100e77202 */ /* 0x000fce0000000f00 */
[----:B------:R-:W-:Y:S05]  /*df90*/  WARPSYNC.COLLECTIVE R75, `(.L_x_3678) ;  /* 0x000000004b087348 */ /* 0x000fea0003c00000 */
[----:B------:R0:W1:Y:S02]  /*dfa0*/  SHFL.DOWN P0, R225, R234, R236, R237 ;  /* 0x080000eceae17389 */ /* 0x00006400000000ed */
[----:B01----:R-:W-:Y:S05]  /*dfb0*/  ENDCOLLECTIVE ;  /* 0x000000000000791b */ /* 0x003fea0003800000 */
.L_x_3678:
[----:B------:R-:W-:Y:S02]  /*dfc0*/  MOV R234, R76 ;  /* 0x0000004c00ea7202 */ /* 0x000fe40000000f00 */
[----:B------:R-:W-:-:S07]  /*dfd0*/  MOV R232, R225 ;  /* 0x000000e100e87202 */ /* 0x000fce0000000f00 */
[----:B------:R-:W-:Y:S05]  /*dfe0*/  WARPSYNC.COLLECTIVE R75, `(.L_x_3679) ;  /* 0x000000004b087348 */ /* 0x000fea0003c00000 */
[----:B------:R0:W1:Y:S02]  /*dff0*/  SHFL.DOWN P0, R225, R234, R236, R237 ;  /* 0x080000eceae17389 */ /* 0x00006400000000ed */
[----:B01----:R-:W-:Y:S05]  /*e000*/  ENDCOLLECTIVE ;  /* 0x000000000000791b */ /* 0x003fea0003800000 */
.L_x_3679:
[----:B------:R-:W-:-:S07]  /*e010*/  MOV R233, R225 ;  /* 0x000000e100e97202 */ /* 0x000fce0000000f00 */
[----:B------:R-:W-:Y:S05]  /*e020*/  WARPSYNC.COLLECTIVE R75, `(.L_x_3680) ;  /* 0x000000004b087348 */ /* 0x000fea0003c00000 */
[----:B------:R0:W1:Y:S02]  /*e030*/  SHFL.IDX P2, R225, R74, R73, R72 ;  /* 0x000000494ae17389 */ /* 0x0000640000040048 */
[----:B01----:R-:W-:Y:S05]  /*e040*/  ENDCOLLECTIVE ;  /* 0x000000000000791b */ /* 0x003fea0003800000 */
.L_x_3680:
[----:B------:R-:W-:Y:S02]  /*e050*/  MOV R74, R81 ;  /* 0x00000051004a7202 */ /* 0x000fe40000000f00 */
[----:B------:R-:W-:-:S07]  /*e060*/  MOV R235, R225 ;  /* 0x000000e100eb7202 */ /* 0x000fce0000000f00 */
[----:B------:R-:W-:Y:S05]  /*e070*/  WARPSYNC.COLLECTIVE R75, `(.L_x_3681) ;  /* 0x000000004b087348 */ /* 0x000fea0003c00000 */
[----:B------:R0:W1:Y:S02]  /*e080*/  SHFL.IDX P2, R225, R74, R73, R72 ;  /* 0x000000494ae17389 */ /* 0x0000640000040048 */
[----:B01----:R-:W-:Y:S05]  /*e090*/  ENDCOLLECTIVE ;  /* 0x000000000000791b */ /* 0x003fea0003800000 */
.L_x_3681:
[----:B------:R-:W-:Y:S02]  /*e0a0*/  MOV R76, R235 ;  /* 0x000000eb004c7202 */ /* 0x000fe40000000f00 */
[----:B------:R-:W-:Y:S02]  /*e0b0*/  MOV R74, R82 ;  /* 0x00000052004a7202 */ /* 0x000fe40000000f00 */
[----:B------:R-:W-:-:S07]  /*e0c0*/  MOV R236, R225 ;  /* 0x000000e100ec7202 */ /* 0x000fce0000000f00 */
[----:B------:R-:W-:Y:S05]  /*e0d0*/  WARPSYNC.COLLECTIVE R75, `(.L_x_3682) ;  /* 0x000000004b087348 */ /* 0x000fea0003c00000 */
[----:B------:R0:W1:Y:S02]  /*e0e0*/  SHFL.IDX P2, R225, R74, R73, R72 ;  /* 0x000000494ae17389 */ /* 0x0000640000040048 */
[----:B01----:R-:W-:Y:S05]  /*e0f0*/  ENDCOLLECTIVE ;  /* 0x000000000000791b */ /* 0x003fea0003800000 */
.L_x_3682:
[----:B------:R-:W-:Y:S02]  /*e100*/  MOV R77, R236 ;  /* 0x000000ec004d7202 */ /* 0x000fe40000000f00 */
[----:B------:R-:W-:Y:S02]  /*e110*/  MOV R74, R83 ;  /* 0x00000053004a7202 */ /* 0x000fe40000000f00 */
[----:B------:R-:W-:-:S07]  /*e120*/  MOV R237, R225 ;  /* 0x000000e100ed7202 */ /* 0x000fce0000000f00 */
[----:B------:R-:W-:Y:S05]  /*e130*/  WARPSYNC.COLLECTIVE R75, `(.L_x_3683) ;  /* 0x000000004b087348 */ /* 0x000fea0003c00000 */
[----:B------:R0:W1:Y:S02]  /*e140*/  SHFL.IDX P2, R225, R74, R73, R72 ;  /* 0x000000494ae17389 */ /* 0x0000640000040048 */
[----:B01----:R-:W-:Y:S05]  /*e150*/  ENDCOLLECTIVE ;  /* 0x000000000000791b */ /* 0x003fea0003800000 */
.L_x_3683:
[----:B------:R-:W-:Y:S01]  /*e160*/  MOV R238, R225 ;  /* 0x000000e100ee7202 */ /* 0x000fe20000000f00 */
[----:B------:R-:W-:Y:S06]  /*e170*/  BRA `(.L_x_3684) ;  /* 0xffffffa400b87947 */ /* 0x000fec000383ffff */
.L_x_3685:
        /* <DEDUP_REMOVED lines=16> */
.L_x_18683:


//--------------------- .text._Z25selective_scan_bwd_kernelI32Selective_Scan_bwd_kernel_traitsILi128ELi16ELb1ELb0ELb1ELb0ELb0EN3c108BFloat16ENS1_7complexIfEEEEv12SSMParamsBwd --------------------------
	.section	.text._Z25selective_scan_bwd_kernelI32Selective_Scan_bwd_kernel_traitsILi128ELi16ELb1ELb0ELb1ELb0ELb0EN3c108BFloat16ENS1_7complexIfEEEEv12SSMParamsBwd,"ax",@progbits
	.align	128
        .global         _Z25selective_scan_bwd_kernelI32Selective_Scan_bwd_kernel_traitsILi128ELi16ELb1ELb0ELb1ELb0ELb0EN3c108BFloat16ENS1_7complexIfEEEEv12SSMParamsBwd
        .type           _Z25selective_scan_bwd_kernelI32Selective_Scan_bwd_kernel_traitsILi128ELi16ELb1ELb0ELb1ELb0ELb0EN3c108BFloat16ENS1_7complexIfEEEEv12SSMParamsBwd,@function
        .size           _Z25selective_scan_bwd_kernelI32Selective_Scan_bwd_kernel_traitsILi128ELi16ELb1ELb0ELb1ELb0ELb0EN3c108BFloat16ENS1_7complexIfEEEEv12SSMParamsBwd,(.L_x_18684 - _Z25selective_scan_bwd_kernelI32Selective_Scan_bwd_kernel_traitsILi128ELi16ELb1ELb0ELb1ELb0ELb0EN3c108BFloat16ENS1_7complexIfEEEEv12SSMParamsBwd)
        .other          _Z25selective_scan_bwd_kernelI32Selective_Scan_bwd_kernel_traitsILi128ELi16ELb1ELb0ELb1ELb0ELb0EN3c108BFloat16ENS1_7complexIfEEEEv12SSMParamsBwd,@"STO_CUDA_ENTRY STV_DEFAULT"
_Z25selective_scan_bwd_kernelI32Selective_Scan_bwd_kernel_traitsILi128ELi16ELb1ELb0ELb1ELb0ELb0EN3c108BFloat16ENS1_7complexIfEEEEv12SSMParamsBwd:
.text._Z25selective_scan_bwd_kernelI32Selective_Scan_bwd_kernel_traitsILi128ELi16ELb1ELb0ELb1ELb0ELb0EN3c108BFloat16ENS1_7complexIfEEEEv12SSMParamsBwd:
[----:B------:R-:W-:Y:S01]  /*0000*/  LDC R1, c[0x0][0x37c] ;  /* 0x0000df00ff017b82 */ /* 0x000fe20000000800 */
[----:B------:R-:W0:Y:S07]  /*0010*/  LDCU.64 UR4, c[0x0][0x458] ;  /* 0x00008b00ff0477ac */ /* 0x000e2e0008000a00 */
[----:B------:R-:W1:Y:S01]  /*0020*/  S2UR UR32, SR_CTAID.Y ;  /* 0x00000000002079c3 */ /* 0x000e620000002600 */
[----:B------:R-:W2:Y:S01]  /*0030*/  LDCU.64 UR6, c[0x0][0x470] ;  /* 0x00008e00ff0677ac */ /* 0x000ea20008000a00 */
[----:B------:R-:W3:Y:S01]  /*0040*/  LDCU.64 UR22, c[0x0][0x358] ;  /* 0x00006b00ff1677ac */ /* 0x000ee20008000a00 */
[----:B------:R-:W4:Y:S01]  /*0050*/  LDCU UR29, c[0x0][0x398] ;  /* 0x00007300ff1d77ac */ /* 0x000f220008000800 */
[----:B------:R-:W5:Y:S01]  /*0060*/  LDCU.128 UR16, c[0x0][0x3f0] ;  /* 0x00007e00ff1077ac */ /* 0x000f620008000c00 */
        /* <DEDUP_REMOVED lines=17> */
[----:B------:R-:W-:-:S04]  /*0180*/  MOV R5, UR7 ;  /* 0x0000000700057c02 */ /* 0x000fc80008000f00 */
[----:B---3--:R3:W3:Y:S04]  /*0190*/  @P0 LDG.E R3, desc[UR22][R2.64] ;  /* 0x0000001602030981 */ /* 0x0086e8000c1e1900 */
[----:B------:R-:W3:Y:S01]  /*01a0*/  @P1 LDG.E R4, desc[UR22][R4.64] ;  /* 0x0000001604041981 */ /* 0x000ee2000c1e1900 */
[----:B----4-:R-:W-:Y:S01]  /*01b0*/  MOV R0, UR29 ;  /* 0x0000001d00007c02 */ /* 0x010fe20008000f00 */
[----:B------:R-:W5:Y:S01]  /*01c0*/  S2UR UR6, SR_CTAID.X ;  /* 0x00000000000679c3 */ /* 0x000f620000002500 */
[----:B------:R-:W-:Y:S02]  /*01d0*/  CS2R R112, SRZ ;  /* 0x0000000000707805 */ /* 0x000fe4000001ff00 */
[----:B------:R-:W-:-:S04]  /*01e0*/  IABS R0, R0 ;  /* 0x0000000000007213 */ /* 0x000fc80000000000 */
[----:B------:R-:W-:-:S13]  /*01f0*/  R2UR UR30, R0 ;  /* 0x00000000001e72ca */ /* 0x000fda00000e0000 */
[----:B------:R-:W4:Y:S01]  /*0200*/  I2F.RP R0, UR30 ;  /* 0x0000001e00007d06 */ /* 0x000f220008209400 */
[----:B-----5:R-:W-:Y:S02]  /*0210*/  UIMAD.WIDE.U32 UR4, UR6, UR16, URZ ;  /* 0x00000010060472a5 */ /* 0x020fe4000f8e00ff */
[----:B0-----:R-:W-:Y:S02]  /*0220*/  UIMAD.WIDE.U32 UR8, UR6, UR36, URZ ;  /* 0x00000024060872a5 */ /* 0x001fe4000f8e00ff */
[----:B------:R-:W-:Y:S02]  /*0230*/  UIMAD UR13, UR6, UR17, UR5 ;  /* 0x00000011060d72a4 */ /* 0x000fe4000f8e0205 */
[----:B------:R-:W-:Y:S01]  /*0240*/  UIMAD UR9, UR6, UR37, UR9 ;  /* 0x00000025060972a4 */ /* 0x000fe2000f8e0209 */
[----:B------:R-:W-:Y:S01]  /*0250*/  UMOV UR12, UR4 ;  /* 0x00000004000c7c82 */ /* 0x000fe20008000000 */
[----:B------:R-:W0:Y:S01]  /*0260*/  LDCU.64 UR16, c[0x0][0x3d0] ;  /* 0x00007a00ff1077ac */ /* 0x000e220008000a00 */
[----:B----4-:R-:W3:Y:S01]  /*0270*/  MUFU.RCP R0, R0 ;  /* 0x0000000000007308 */ /* 0x010ee20000001000 */
[----:B------:R-:W-:-:S02]  /*0280*/  UIMAD.WIDE.U32 UR14, UR32, UR38, UR8 ;  /* 0x00000026200e72a5 */ /* 0x000fc4000f8e0008 */
[----:B------:R-:W-:-:S05]  /*0290*/  UIMAD.WIDE.U32 UR12, UR32, UR18, UR12 ;  /* 0x00000012200c72a5 */ /* 0x000fca000f8e000c */
[----:B------:R-:W4:Y:S01]  /*02a0*/  LDCU.128 UR8, c[0x0][0x460] ;  /* 0x00008c00ff0877ac */ /* 0x000f220008000c00 */
[----:B------:R-:W-:Y:S02]  /*02b0*/  UIMAD UR26, UR32, UR39, UR15 ;  /* 0x00000027201a72a4 */ /* 0x000fe4000f8e020f */
[----:B--2---:R-:W-:Y:S02]  /*02c0*/  ULEA UR15, UR25, 0xfffff800, 0xb ;  /* 0xfffff800190f7891 */ /* 0x004fe4000f8e58ff */
[----:B------:R-:W-:Y:S02]  /*02d0*/  UIMAD UR27, UR32, UR19, UR13 ;  /* 0x00000013201b72a4 */ /* 0x000fe4000f8e020d */
[----:B------:R-:W-:Y:S01]  /*02e0*/  UIADD3 UR13, UP0, UPT, UR15, UR12, URZ ;  /* 0x0000000c0f0d7290 */ /* 0x000fe2000ff1e0ff */
[----:B---3--:R-:W-:Y:S01]  /*02f0*/  IADD3 R2, PT, PT, R0, 0xffffffe, RZ ;  /* 0x0ffffffe00027810 */ /* 0x008fe20007ffe0ff */
[----:B------:R-:W-:Y:S01]  /*0300*/  USHF.R.S32.HI UR24, URZ, 0x1f, UR15 ;  /* 0x0000001fff187899 */ /* 0x000fe2000801140f */
[----:B------:R-:W-:Y:S01]  /*0310*/  IABS R0, UR32 ;  /* 0x0000002000007c13 */ /* 0x000fe20008000000 */
[----:B------:R-:W-:Y:S01]  /*0320*/  UIADD3 UR7, UP2, UPT, UR15, UR14, URZ ;  /* 0x0000000e0f077290 */ /* 0x000fe2000ff5e0ff */
[----:B------:R-:W2:Y:S02]  /*0330*/  LDCU.64 UR18, c[0x0][0x4d8] ;  /* 0x00009b00ff1277ac */ /* 0x000ea40008000a00 */
[----:B------:R-:W3:Y:S01]  /*0340*/  F2I.FTZ.U32.TRUNC.NTZ R2, R2 ;  /* 0x0000000200027305 */ /* 0x000ee2000021f000 */
[----:B------:R-:W-:Y:S01]  /*0350*/  R2UR UR28, R0 ;  /* 0x00000000001c72ca */ /* 0x000fe200000e0000 */
[----:B----4-:R-:W-:-:S02]  /*0360*/  ULEA UR14, UP3, UR7, UR10, 0x1 ;  /* 0x0000000a070e7291 */ /* 0x010fc4000f8608ff */
[----:B------:R-:W-:Y:S01]  /*0370*/  UIADD3.X UR10, UPT, UPT, UR24, UR27, URZ, UP0, !UPT ;  /* 0x0000001b180a7290 */ /* 0x000fe200087fe4ff */
[----:B---3--:R-:W-:-:S13]  /*0380*/  R2UR UR5, R2 ;  /* 0x00000000020572ca */ /* 0x008fda00000e0000 */
[----:B------:R-:W-:-:S07]  /*0390*/  UIADD3 UR4, UPT, UPT, URZ, -UR5, URZ ;  /* 0x80000005ff047290 */ /* 0x000fce000fffe0ff */
[----:B------:R-:W-:Y:S01]  /*03a0*/  UMOV UR12, UR4 ;  /* 0x00000004000c7c82 */ /* 0x000fe20008000000 */
[----:B------:R-:W-:Y:S01]  /*03b0*/  UMOV UR4, URZ ;  /* 0x000000ff00047c82 */ /* 0x000fe20008000000 */
[----:B------:R-:W-:-:S04]  /*03c0*/  UIMAD UR12, UR12, UR30, URZ ;  /* 0x0000001e0c0c72a4 */ /* 0x000fc8000f8e02ff */
[----:B------:R-:W-:Y:S02]  /*03d0*/  UIMAD.WIDE.U32 UR4, UR5, UR12, UR4 ;  /* 0x0000000c050472a5 */ /* 0x000fe4000f8e0004 */
[----:B------:R-:W-:Y:S02]  /*03e0*/  ULEA UR12, UP1, UR13, UR8, 0x1 ;  /* 0x000000080d0c7291 */ /* 0x000fe4000f8208ff */
[----:B------:R-:W-:Y:S02]  /*03f0*/  UIMAD.WIDE.U32 UR4, UR5, UR28, URZ ;  /* 0x0000001c050472a5 */ /* 0x000fe4000f8e00ff */
[----:B------:R-:W-:Y:S02]  /*0400*/  UIADD3.X UR8, UPT, UPT, UR24, UR26, URZ, UP2, !UPT ;  /* 0x0000001a18087290 */ /* 0x000fe400097fe4ff */
[----:B------:R-:W-:Y:S02]  /*0410*/  ULEA.HI.X UR13, UR13, UR9, UR10, 0x1, UP1 ;  /* 0x000000090d0d7291 */ /* 0x000fe400088f0c0a */
[----:B------:R-:W-:Y:S01]  /*0420*/  ULEA.HI.X UR8, UR7, UR11, UR8, 0x1, UP3 ;  /* 0x0000000b07087291 */ /* 0x000fe200098f0c08 */
[----:B------:R-:W3:Y:S02]  /*0430*/  LDCU.64 UR26, c[0x0][0x4a0] ;  /* 0x00009400ff1a77ac */ /* 0x000ee40008000a00 */
[----:B------:R-:W-:Y:S01]  /*0440*/  UMOV UR7, UR5 ;  /* 0x0000000500077c82 */ /* 0x000fe20008000000 */
[----:B-1----:R-:W-:-:S02]  /*0450*/  UIMAD.WIDE.U32 UR4, UR6, UR20, URZ ;  /* 0x00000014060472a5 */ /* 0x002fc4000f8e00ff */
[----:B------:R-:W-:Y:S02]  /*0460*/  UIADD3 UR9, UPT, UPT, -UR7, URZ, URZ ;  /* 0x000000ff07097290 */ /* 0x000fe4000fffe1ff */
[----:B------:R-:W-:Y:S02]  /*0470*/  UIMAD UR5, UR6, UR21, UR5 ;  /* 0x00000015060572a4 */ /* 0x000fe4000f8e0205 */
[----:B------:R-:W-:Y:S02]  /*0480*/  UIMAD UR9, UR30, UR9, UR28 ;  /* 0x000000091e0972a4 */ /* 0x000fe4000f8e021c */
[----:B--2---:R-:W-:Y:S02]  /*0490*/  USHF.R.U64 UR20, UR18, 0x1, UR19 ;  /* 0x0000000112147899 */ /* 0x004fe40008001213 */
[----:B------:R-:W-:Y:S02]  /*04a0*/  UISETP.GT.U32.AND UP2, UPT, UR30, UR9, UPT ;  /* 0x000000091e00728c */ /* 0x000fe4000bf44070 */
[----:B------:R-:W-:-:S02]  /*04b0*/  USHF.R.U32.HI UR21, URZ, 0x1, UR19 ;  /* 0x00000001ff157899 */ /* 0x000fc40008011613 */
[----:B0-----:R-:W-:Y:S01]  /*04c0*/  UIMAD.WIDE.U32 UR10, UR6, UR16, URZ ;  /* 0x00000010060a72a5 */ /* 0x001fe2000f8e00ff */
[----:B------:R-:W0:Y:S01]  /*04d0*/  LDCU.64 UR18, c[0x0][0x528] ;  /* 0x0000a500ff1277ac */ /* 0x000e220008000a00 */
[----:B---3--:R-:W-:-:S05]  /*04e0*/  UIMAD.WIDE.U32 UR4, UR32, UR26, UR4 ;  /* 0x0000001a200472a5 */ /* 0x008fca000f8e0004 */
[----:B------:R-:W-:Y:S02]  /*04f0*/  @!UP2 UIADD3 UR9, UPT, UPT, UR9, -UR30, URZ ;  /* 0x8000001e0909a290 */ /* 0x000fe4000fffe0ff */
[----:B------:R-:W-:Y:S02]  /*0500*/  @!UP2 UIADD3 UR7, UPT, UPT, UR7, 0x1, URZ ;  /* 0x000000010707a890 */ /* 0x000fe4000fffe0ff */
[----:B------:R-:W-:Y:S02]  /*0510*/  UISETP.GE.U32.AND UP0, UPT, UR9, UR30, UPT ;  /* 0x0000001e0900728c */ /* 0x000fe4000bf06070 */
[----:B------:R-:W-:Y:S02]  /*0520*/  ULOP3.LUT UR9, UR32, UR29, URZ, 0x3c, !UPT ;  /* 0x0000001d20097292 */ /* 0x000fe4000f8e3cff */
[----:B------:R-:W-:Y:S02]  /*0530*/  UIMAD UR11, UR6, UR17, UR11 ;  /* 0x00000011060b72a4 */ /* 0x000fe4000f8e020b */
[----:B------:R-:W-:-:S02]  /*0540*/  UISETP.GE.AND UP2, UPT, UR9, URZ, UPT ;  /* 0x000000ff0900728c */ /* 0x000fc4000bf46270 */
[----:B------:R-:W-:Y:S02]  /*0550*/  UISETP.NE.AND UP1, UPT, UR29, URZ, UPT ;  /* 0x000000ff1d00728c */ /* 0x000fe4000bf25270 */
[----:B------:R-:W-:Y:S01]  /*0560*/  UIMAD UR5, UR32, UR27, UR5 ;  /* 0x0000001b200572a4 */ /* 0x000fe2000f8e0205 */
[----:B------:R-:W1:Y:S01]  /*0570*/  LDCU.64 UR16, c[0x0][0x3e8] ;  /* 0x00007d00ff1077ac */ /* 0x000e620008000a00 */
[----:B------:R-:W2:Y:S01]  /*0580*/  LDCU.64 UR26, c[0x0][0x4e0] ;  /* 0x00009c00ff1a77ac */ /* 0x000ea20008000a00 */
[----:B------:R-:W-:Y:S02]  /*0590*/  @UP0 UIADD3 UR7, UPT, UPT, UR7, 0x1, URZ ;  /* 0x0000000107070890 */ /* 0x000fe4000fffe0ff */
[----:B------:R-:W-:Y:S02]  /*05a0*/  UISETP.NE.U32.AND UP0, UPT, UR34, URZ, UPT ;  /* 0x000000ff2200728c */ /* 0x000fe4000bf05070 */
[----:B------:R-:W-:Y:S02]  /*05b0*/  UIADD3 UR15, UP3, UPT, UR15, UR4, URZ ;  /* 0x000000040f0f7290 */ /* 0x000fe4000ff7e0ff */
[----:B------:R-:W-:-:S02]  /*05c0*/  UISETP.NE.AND.EX UP0, UPT, UR35, URZ, UPT, UP0 ;  /* 0x000000ff2300728c */ /* 0x000fc4000bf05300 */
[----:B------:R-:W-:Y:S02]  /*05d0*/  UIADD3.X UR24, UPT, UPT, UR24, UR5, URZ, UP3, !UPT ;  /* 0x0000000518187290 */ /* 0x000fe40009ffe4ff */
[----:B------:R-:W-:Y:S02]  /*05e0*/  @!UP2 UIADD3 UR7, UPT, UPT, -UR7, URZ, URZ ;  /* 0x000000ff0707a290 */ /* 0x000fe4000fffe1ff */
[----:B------:R-:W-:Y:S02]  /*05f0*/  @!UP1 ULOP3.LUT UR7, URZ, UR29, URZ, 0x33, !UPT ;  /* 0x0000001dff079292 */ /* 0x000fe4000f8e33ff */
[----:B0-----:R-:W-:Y:S02]  /*0600*/  ULEA UR18, UP2, UR15, UR18, 0x1 ;  /* 0x000000120f127291 */ /* 0x001fe4000f8408ff */
[----:B------:R-:W-:Y:S02]  /*0610*/  USHF.R.S32.HI UR4, URZ, 0x1f, UR7 ;  /* 0x0000001fff047899 */ /* 0x000fe40008011407 */
[----:B------:R-:W-:-:S02]  /*0620*/  ULEA.HI.X UR15, UR15, UR19, UR24, 0x1, UP2 ;  /* 0x000000130f0f7291 */ /* 0x000fc400090f0c18 */
[----:B-1----:R-:W-:Y:S02]  /*0630*/  UIMAD.WIDE.U32 UR10, UR7, UR16, UR10 ;  /* 0x00000010070a72a5 */ /* 0x002fe4000f8e000a */
[----:B------:R-:W-:Y:S01]  /*0640*/  UIMAD UR5, UR4, UR16, URZ ;  /* 0x00000010040572a4 */ /* 0x000fe2000f8e02ff */
[----:B------:R-:W0:Y:S01]  /*0650*/  @UP0 LDCU UR24, c[0x0][0x384] ;  /* 0x00007080ff1807ac */ /* 0x000e220008000800 */
[----:B--2---:R-:W-:Y:S02]  /*0660*/  UIMAD UR16, UR4, UR26, URZ ;  /* 0x0000001a041072a4 */ /* 0x004fe4000f8e02ff */
[----:B------:R-:W-:Y:S02]  /*0670*/  UIMAD UR9, UR7, UR17, UR5 ;  /* 0x00000011070972a4 */ /* 0x000fe4000f8e0205 */
[----:B------:R-:W-:Y:S02]  /*0680*/  UIMAD.WIDE.U32 UR4, UR7, UR26, URZ ;  /* 0x0000001a070472a5 */ /* 0x000fe4000f8e00ff */
[----:B------:R-:W-:Y:S01]  /*0690*/  UIMAD UR17, UR7, UR27, UR16 ;  /* 0x0000001b071172a4 */ /* 0x000fe2000f8e0210 */
[----:B------:R-:W1:Y:S01]  /*06a0*/  LDCU.64 UR26, c[0x0][0x540] ;  /* 0x0000a800ff1a77ac */ /* 0x000e620008000a00 */
[----:B------:R-:W2:Y:S01]  /*06b0*/  @UP0 LDCU UR28, c[0x0][0x38c] ;  /* 0x00007180ff1c07ac */ /* 0x000ea20008000800 */
[----:B------:R-:W3:Y:S01]  /*06c0*/  LDCU.64 UR30, c[0x0][0x450] ;  /* 0x00008a00ff1e77ac */ /* 0x000ee20008000a00 */
[----:B------:R-:W-:Y:S01]  /*06d0*/  ULEA UR7, UR25, 0xfffff000, 0xc ;  /* 0xfffff00019077891 */ /* 0x000fe2000f8e60ff */
[----:B------:R-:W4:Y:S03]  /*06e0*/  @UP0 LDCU.64 UR34, c[0x0][0x480] ;  /* 0x00009000ff2207ac */ /* 0x000f260008000a00 */
[----:B------:R-:W-:-:S02]  /*06f0*/  UIADD3 UR16, UP1, UPT, UR7, UR10, URZ ;  /* 0x0000000a07107290 */ /* 0x000fc4000ff3e0ff */
[----:B------:R-:W-:Y:S02]  /*0700*/  UIADD3 UR9, UPT, UPT, UR11, UR9, URZ ;  /* 0x000000090b097290 */ /* 0x000fe4000fffe0ff */
[----:B------:R-:W-:Y:S02]  /*0710*/  UIADD3 UR5, UPT, UPT, UR5, UR17, URZ ;  /* 0x0000001105057290 */ /* 0x000fe4000fffe0ff */
[----:B------:R-:W-:Y:S02]  /*0720*/  ULEA.HI.X.SX32 UR7, UR7, UR9, 0x1, UP1 ;  /* 0x0000000907077291 */ /* 0x000fe400088f0eff */
[----:B------:R-:W-:Y:S02]  /*0730*/  UIMAD UR21, UR21, UR6, URZ ;  /* 0x00000006151572a4 */ /* 0x000fe4000f8e02ff */
[----:B0-----:R-:W-:Y:S02]  /*0740*/  @UP0 UIMAD UR9, UR6, UR24, UR32 ;  /* 0x00000018060902a4 */ /* 0x001fe4000f8e0220 */
[----:B------:R-:W-:-:S02]  /*0750*/  UIMAD.WIDE.U32 UR10, UR6, UR20, UR4 ;  /* 0x00000014060a72a5 */ /* 0x000fc4000f8e0004 */
[----:B------:R-:W-:Y:S02]  /*0760*/  @UP0 UIMAD UR4, UR9, UR25, URZ ;  /* 0x00000019090402a4 */ /* 0x000fe4000f8e02ff */
[----:B------:R-:W-:Y:S02]  /*0770*/  UIADD3 UR5, UPT, UPT, UR11, UR21, URZ ;  /* 0x000000150b057290 */ /* 0x000fe4000fffe0ff */
[----:B-1----:R-:W-:Y:S02]  /*0780*/  ULEA UR9, UP1, UR10, UR26, 0x3 ;  /* 0x0000001a0a097291 */ /* 0x002fe4000f8218ff */
[----:B--2---:R-:W-:Y:S02]  /*0790*/  @UP0 UIMAD UR11, UR4, UR28, URZ ;  /* 0x0000001c040b02a4 */ /* 0x004fe4000f8e02ff */
[----:B---3--:R-:W-:Y:S02]  /*07a0*/  ULEA UR19, UP2, UR16, UR30, 0x1 ;  /* 0x0000001e10137291 */ /* 0x008fe4000f8408ff */
[----:B------:R-:W-:Y:S01]  /*07b0*/  ULEA.HI.X UR10, UR10, UR27, UR5, 0x3, UP1 ;  /* 0x0000001b0a0a7291 */ /* 0x000fe200088f1c05 */
[----:B------:R-:W-:-:S02]  /*07c0*/  UMOV UR4, URZ ;  /* 0x000000ff00047c82 */ /* 0x000fc40008000000 */
[----:B------:R-:W-:Y:S01]  /*07d0*/  UMOV UR5, URZ ;  /* 0x000000ff00057c82 */ /* 0x000fe20008000000 */
[----:B----4-:R-:W-:Y:S02]  /*07e0*/  @UP0 UIMAD.WIDE UR4, UR11, 0x10, UR34 ;  /* 0x000000100b0408a5 */ /* 0x010fe4000f8e0222 */
[----:B------:R-:W-:Y:S02]  /*07f0*/  ULEA.HI.X UR16, UR16, UR31, UR7, 0x1, UP2 ;  /* 0x0000001f10107291 */ /* 0x000fe400090f0c07 */
[----:B------:R-:W-:Y:S01]  /*0800*/  UISETP.GE.AND UP0, UPT, UR25, 0x1, UPT ;  /* 0x000000011900788c */ /* 0x000fe2000bf06270 */
[----:B------:R-:W-:Y:S01]  /*0810*/  UMOV UR7, URZ ;  /* 0x000000ff00077c82 */ /* 0x000fe20008000000 */
[----:B------:R-:W-:Y:S01]  /*0820*/  UMOV UR6, URZ ;  /* 0x000000ff00067c82 */ /* 0x000fe20008000000 */
[----:B------:R-:W-:Y:S02]  /*0830*/  @P0 R2UR UR7, R3 ;  /* 0x00000000030702ca */ /* 0x000fe400000e0000 */
[----:B------:R-:W-:-:S04]  /*0840*/  @P1 R2UR UR6, R4 ;  /* 0x00000000040612ca */ /* 0x000fc800000e0000 */
[----:B------:R-:W-:Y:S11]  /*0850*/  BRA.U !UP0, `(.L_x_3686) ;  /* 0x0000009908b47547 */ /* 0x000ff6000b800000 */
[----:B------:R-:W0:Y:S01]  /*0860*/  S2R R3, SR_CgaCtaId ;  /* 0x0000000000037919 */ /* 0x000e220000008800 */
[----:B------:R-:W-:Y:S02]  /*0870*/  MOV R0, 0x400 ;  /* 0x0000040000007802 */ /* 0x000fe40000000f00 */
[----:B------:R-:W-:Y:S01]  /*0880*/  CS2R R112, SRZ ;  /* 0x0000000000707805 */ /* 0x000fe2000001ff00 */
[----:B------:R-:W1:Y:S01]  /*0890*/  LDCU UR11, c[0x0][0x394] ;  /* 0x00007280ff0b77ac */ /* 0x000e620008000800 */
[----:B------:R-:W2:Y:S01]  /*08a0*/  S2R R111, SR_TID.X ;  /* 0x00000000006f7919 */ /* 0x000ea20000002100 */
[----:B------:R-:W-:Y:S01]  /*08b0*/  UMOV UR17, UR8 ;  /* 0x0000000800117c82 */ /* 0x000fe20008000000 */
[----:B0-----:R-:W-:-:S04]  /*08c0*/  LEA R0, R3, R0, 0x18 ;  /* 0x0000000003007211 */ /* 0x001fc800078ec0ff */
[----:B------:R-:W-:Y:S02]  /*08d0*/  IADD3 R0, PT, PT, R0, 0x6370, RZ ;  /* 0x0000637000007810 */ /* 0x000fe40007ffe0ff */
[C---:B--2---:R-:W-:Y:S02]  /*08e0*/  LEA.HI R108, R111.reuse, R111, RZ, 0x1e ;  /* 0x0000006f6f6c7211 */ /* 0x044fe400078ff0ff */
[C---:B------:R-:W-:Y:S01]  /*08f0*/  LOP3.LUT R110, R111.reuse, 0x1f, RZ, 0xc0, !PT ;  /* 0x0000001f6f6e7812 */ /* 0x040fe200078ec0ff */
[C---:B------:R-:W-:Y:S01]  /*0900*/  IMAD R105, R111.reuse, 0x50, R0 ;  /* 0x000000506f697824 */ /* 0x040fe200078e0200 */
[----:B------:R-:W-:Y:S02]  /*0910*/  IADD3 R109, PT, PT, R111, 0x200, RZ ;  /* 0x000002006f6d7810 */ /* 0x000fe40007ffe0ff */
[----:B-1----:R-:W-:-:S07]  /*0920*/  LEA R108, R108, R0, 0x4 ;  /* 0x000000006c6c7211 */ /* 0x002fce00078e20ff */
.L_x_3787:
[----:B0-----:R-:W0:Y:S01]  /*0930*/  S2R R104, SR_TID.X ;  /* 0x0000000000687919 */ /* 0x001e220000002100 */
[----:B------:R-:W-:Y:S02]  /*0940*/  MOV R2, UR12 ;  /* 0x0000000c00027c02 */ /* 0x000fe40008000f00 */
[----:B------:R-:W-:Y:S01]  /*0950*/  MOV R3, UR13 ;  /* 0x0000000d00037c02 */ /* 0x000fe20008000f00 */
[----:B------:R-:W-:Y:S01]  /*0960*/  BAR.SYNC.DEFER_BLOCKING 0x0 ;  /* 0x0000000000007b1d */ /* 0x000fe20000010000 */
[----:B0-----:R-:W-:-:S04]  /*0970*/  SHF.L.U32 R0, R104, 0x1, RZ ;  /* 0x0000000168007819 */ /* 0x001fc800000006ff */
[----:B------:R-:W-:-:S04]  /*0980*/  LOP3.LUT R0, R0, 0x7c0, RZ, 0xc0, !PT ;  /* 0x000007c000007812 */ /* 0x000fc800078ec0ff */
[----:B------:R-:W-:-:S05]  /*0990*/  LOP3.LUT R5, R0, 0x1f, R111, 0xf8, !PT ;  /* 0x0000001f00057812 */ /* 0x000fca00078ef86f */
        /* <DEDUP_REMOVED lines=20> */
[----:B----4-:R-:W4:Y:S04]  /*0ae0*/  LDG.E.128 R28, desc[UR22][R12.64] ;  /* 0x000000160c1c7981 */ /* 0x010f28000c1e1d00 */
        /* <DEDUP_REMOVED lines=32> */
[----:B---3--:R-:W-:-:S02]  /*0cf0*/  PRMT R50, R26, 0x7632, R50 ;  /* 0x000076321a327816 */ /* 0x008fc40000000032 */
[----:B------:R-:W-:Y:S02]  /*0d00*/  SHF.L.U32 R94, R26, 0x10, RZ ;  /* 0x000000101a5e7819 */ /* 0x000fe400000006ff */
[----:B------:R-:W-:Y:S02]  /*0d10*/  SHF.L.U32 R55, R55, 0x10, RZ ;  /* 0x0000001037377819 */ /* 0x000fe400000006ff */
[C---:B------:R-:W-:Y:S02]  /*0d20*/  PRMT R51, R25.reuse, 0x7632, R51 ;  /* 0x0000763219337816 */ /* 0x040fe40000000033 */
[----:B------:R-:W-:Y:S02]  /*0d30*/  SHF.L.U32 R95, R25, 0x10, RZ ;  /* 0x00000010195f7819 */ /* 0x000fe400000006ff */
[C---:B------:R-:W-:Y:S02]  /*0d40*/  PRMT R52, R24.reuse, 0x7632, R52 ;  /* 0x0000763218347816 */ /* 0x040fe40000000034 */
[----:B------:R-:W-:-:S02]  /*0d50*/  SHF.L.U32 R96, R24, 0x10, RZ ;  /* 0x0000001018607819 */ /* 0x000fc400000006ff */
[----:B------:R-:W-:Y:S02]  /*0d60*/  SHF.L.U32 R52, R52, 0x10, RZ ;  /* 0x0000001034347819 */ /* 0x000fe400000006ff */
        /* <DEDUP_REMOVED lines=20> */
[C---:B------:R-:W-:Y:S01]  /*0eb0*/  PRMT R13, R30.reuse, 0x7632, R13 ;  /* 0x000076321e0d7816 */ /* 0x040fe2000000000d */
[----:B------:R-:W-:Y:S01]  /*0ec0*/  FFMA.FTZ R19, R3, R90, R0 ;  /* 0x0000005a03137223 */ /* 0x000fe20000010000 */
[----:B------:R-:W-:Y:S01]  /*0ed0*/  SHF.L.U32 R29, R30, 0x10, RZ ;  /* 0x000000101e1d7819 */ /* 0x000fe200000006ff */
        /* <DEDUP_REMOVED lines=70> */
[----:B------:R-:W-:Y:S01]  /*1340*/  PRMT R62, R6, 0x7632, R62 ;  /* 0x00007632063e7816 */ /* 0x000fe2000000003e */
[----:B------:R-:W-:Y:S01]  /*1350*/  FADD.FTZ R13, R4, UR6 ;  /* 0x00000006040d7e21 */ /* 0x000fe20008010000 */
[----:B------:R-:W-:Y:S01]  /*1360*/  PRMT R66, R7, 0x7632, R66 ;  /* 0x0000763207427816 */ /* 0x000fe20000000042 */
        /* <DEDUP_REMOVED lines=25> */
[----:B------:R-:W-:Y:S01]  /*1500*/  MOV R92, RZ ;  /* 0x000000ff005c7202 */ /* 0x000fe20000000f00 */
[----:B------:R-:W-:Y:S01]  /*1510*/  FADD.FTZ R10, R67, UR6 ;  /* 0x00000006430a7e21 */ /* 0x000fe20008010000 */
[----:B------:R-:W-:Y:S01]  /*1520*/  ISETP.EQ.AND P1, PT, R110, RZ, P1 ;  /* 0x000000ff6e00720c */ /* 0x000fe20000f22270 */
        /* <DEDUP_REMOVED lines=13> */
[----:B------:R-:W0:Y:S01]  /*1600*/  LDCU.128 UR24, c[0x0][0x3a0] ;  /* 0x00007400ff1877ac */ /* 0x000e220008000c00 */
[----:B------:R-:W0:Y:S01]  /*1610*/  LDCU.128 UR28, c[0x0][0x440] ;  /* 0x00008800ff1c77ac */ /* 0x000e220008000c00 */
[----:B------:R-:W-:-:S05]  /*1620*/  UMOV UR8, URZ ;  /* 0x000000ff00087c82 */ /* 0x000fca0008000000 */
.L_x_3786:
        /* <DEDUP_REMOVED lines=9> */
[----:B--2---:R-:W-:Y:S01]  /*16c0*/  UIMAD.WIDE.U32 UR20, UR8, UR34, URZ ;  /* 0x00000022081472a5 */ /* 0x004fe2000f8e00ff */
[----:B------:R-:W0:Y:S03]  /*16d0*/  S2R R104, SR_TID.X ;  /* 0x0000000000687919 */ /* 0x000e260000002100 */
[----:B------:R-:W-:Y:S02]  /*16e0*/  UIMAD UR21, UR8, UR35, UR21 ;  /* 0x00000023081572a4 */ /* 0x000fe4000f8e0215 */
[----:B------:R-:W-:-:S04]  /*16f0*/  ULEA UR33, UP0, UR20, UR19, 0x1 ;  /* 0x0000001314217291 */ /* 0x000fc8000f8008ff */
[----:B------:R-:W-:Y:S02]  /*1700*/  ULEA.HI.X UR20, UR20, UR16, UR21, 0x1, UP0 ;  /* 0x0000001014147291 */ /* 0x000fe400080f0c15 */
[----:B------:R-:W-:-:S04]  /*1710*/  MOV R106, UR33 ;  /* 0x00000021006a7c02 */ /* 0x000fc80008000f00 */
[----:B------:R-:W-:Y:S02]  /*1720*/  MOV R107, UR20 ;  /* 0x00000014006b7c02 */ /* 0x000fe40008000f00 */
[----:B0-----:R-:W-:-:S04]  /*1730*/  SHF.L.U32 R60, R104, 0x2, RZ ;  /* 0x00000002683c7819 */ /* 0x001fc800000006ff */
[----:B------:R-:W-:-:S04]  /*1740*/  LOP3.LUT R60, R60, 0xf80, RZ, 0xc0, !PT ;  /* 0x00000f803c3c7812 */ /* 0x000fc800078ec0ff */
[----:B------:R-:W-:-:S05]  /*1750*/  LOP3.LUT R61, R60, 0x1f, R111, 0xf8, !PT ;  /* 0x0000001f3c3d7812 */ /* 0x000fca00078ef86f */
[----:B------:R-:W-:-:S05]  /*1760*/  IMAD.WIDE.U32 R106, R61, 0x10, R106 ;  /* 0x000000103d6a7825 */ /* 0x000fca00078e006a */
[----:B----4-:R-:W2:Y:S04]  /*1770*/  LDG.E.128 R68, desc[UR22][R106.64+0x400] ;  /* 0x000400166a447981 */ /* 0x010ea8000c1e1d00 */
[----:B------:R-:W2:Y:S04]  /*1780*/  LDG.E.128 R72, desc[UR22][R106.64+0x600] ;  /* 0x000600166a487981 */ /* 0x000ea8000c1e1d00 */
[----:B------:R-:W2:Y:S04]  /*1790*/  LDG.E.128 R60, desc[UR22][R106.64] ;  /* 0x000000166a3c7981 */ /* 0x000ea8000c1e1d00 */
[----:B------:R0:W2:Y:S01]  /*17a0*/  LDG.E.128 R64, desc[UR22][R106.64+0x200] ;  /* 0x000200166a407981 */ /* 0x0000a2000c1e1d00 */
[----:B----4-:R-:W-:-:S04]  /*17b0*/  UIMAD.WIDE.U32 UR20, UR32, UR38, URZ ;  /* 0x00000026201472a5 */ /* 0x010fc8000f8e00ff */
[----:B------:R-:W-:-:S04]  /*17c0*/  UIMAD UR21, UR32, UR39, UR21 ;  /* 0x00000027201572a4 */ /* 0x000fc8000f8e0215 */
[----:B---3--:R-:W-:-:S04]  /*17d0*/  UIMAD.WIDE.U32 UR20, UR8, UR36, UR20 ;  /* 0x00000024081472a5 */ /* 0x008fc8000f8e0014 */
[----:B------:R-:W-:Y:S02]  /*17e0*/  UIMAD UR21, UR8, UR37, UR21 ;  /* 0x00000025081572a4 */ /* 0x000fe4000f8e0215 */
[----:B------:R-:W-:-:S04]  /*17f0*/  ULEA UR33, UP0, UR20, UR30, 0x3 ;  /* 0x0000001e14217291 */ /* 0x000fc8000f8018ff */
[----:B------:R-:W-:Y:S02]  /*1800*/  ULEA.HI.X UR20, UR20, UR31, UR21, 0x3, UP0 ;  /* 0x0000001f14147291 */ /* 0x000fe400080f1c15 */
[----:B------:R-:W-:-:S04]  /*1810*/  MOV R76, UR33 ;  /* 0x00000021004c7c02 */ /* 0x000fc80008000f00 */
[----:B------:R-:W-:-:S06]  /*1820*/  MOV R77, UR20 ;  /* 0x00000014004d7c02 */ /* 0x000fcc0008000f00 */
[----:B------:R-:W3:Y:S01]  /*1830*/  LDG.E.64 R76, desc[UR22][R76.64] ;  /* 0x000000164c4c7981 */ /* 0x000ee2000c1e1b00 */
[----:B------:R-:W4:Y:S01]  /*1840*/  S2UR UR33, SR_CgaCtaId ;  /* 0x00000000002179c3 */ /* 0x000f220000008800 */
[----:B------:R-:W-:-:S04]  /*1850*/  USHF.L.U32 UR48, UR11, 0x8, URZ ;  /* 0x000000080b307899 */ /* 0x000fc800080006ff */
[----:B------:R-:W-:-:S04]  /*1860*/  UIADD3 UR20, UPT, UPT, UR48, -0x100, URZ ;  /* 0xffffff0030147890 */ /* 0x000fc8000fffe0ff */
[----:B------:R-:W-:-:S04]  /*1870*/  ULOP3.LUT UR20, UR20, 0x100, URZ, 0xc0, !UPT ;  /* 0x0000010014147892 */ /* 0x000fc8000f8ec0ff */
[----:B------:R-:W-:Y:S01]  /*1880*/  UIADD3 UR20, UPT, UPT, UR20, UR8, URZ ;  /* 0x0000000814147290 */ /* 0x000fe2000fffe0ff */
[C---:B------:R-:W-:Y:S01]  /*1890*/  ISETP.NE.AND P0, PT, R104.reuse, RZ, PT ;  /* 0x000000ff6800720c */ /* 0x040fe20003f05270 */
[----:B------:R-:W-:Y:S01]  /*18a0*/  UMOV UR21, 0x400 ;  /* 0x0000040000157882 */ /* 0x000fe20000000000 */
[----:B------:R-:W-:Y:S02]  /*18b0*/  ISETP.NE.AND P2, PT, R104, 0x7f, PT ;  /* 0x0000007f6800780c */ /* 0x000fe40003f45270 */
[----:B-----5:R-:W-:-:S13]  /*18c0*/  R2UR UR44, R79 ;  /* 0x000000004f2c72ca */ /* 0x020fda00000e0000 */
[----:B------:R-:W-:-:S04]  /*18d0*/  FMUL.FTZ R79, R9, UR44 ;  /* 0x0000002c094f7c20 */ /* 0x000fc80008410000 */
[----:B0-----:R-:W-:Y:S01]  /*18e0*/  FMUL.RZ R106, R79, 0.15915493667125701904 ;  /* 0x3e22f9834f6a7820 */ /* 0x001fe2000040c000 */
[----:B------:R-:W-:-:S04]  /*18f0*/  FMUL.FTZ R79, R16, UR44 ;  /* 0x0000002c104f7c20 */ /* 0x000fc80008410000 */
[----:B------:R-:W-:Y:S01]  /*1900*/  FMUL.RZ R107, R79, 0.15915493667125701904 ;  /* 0x3e22f9834f6b7820 */ /* 0x000fe2000040c000 */
[----:B------:R-:W-:-:S04]  /*1910*/  FMUL.FTZ R79, R8, UR44 ;  /* 0x0000002c084f7c20 */ /* 0x000fc80008410000 */
[----:B------:R-:W-:Y:S01]  /*1920*/  FMUL.RZ R114, R79, 0.15915493667125701904 ;  /* 0x3e22f9834f727820 */ /* 0x000fe2000040c000 */
[----:B------:R-:W-:-:S04]  /*1930*/  FMUL.FTZ R79, R15, UR44 ;  /* 0x0000002c0f4f7c20 */ /* 0x000fc80008410000 */
[----:B------:R-:W-:Y:S01]  /*1940*/  FMUL.RZ R116, R79, 0.15915493667125701904 ;  /* 0x3e22f9834f747820 */ /* 0x000fe2000040c000 */
[----:B------:R-:W-:Y:S01]  /*1950*/  FMUL.FTZ R79, R7, UR44 ;  /* 0x0000002c074f7c20 */ /* 0x000fe20008410000 */
[----:B------:R-:W-:Y:S08]  /*1960*/  MUFU.SIN R115, R106 ;  /* 0x0000006a00737308 */ /* 0x000ff00000000400 */
        /* <DEDUP_REMOVED lines=33> */
[----:B------:R-:W-:Y:S01]  /*1b80*/  MUFU.SIN R147, R106 ;  /* 0x0000006a00937308 */ /* 0x000fe20000000400 */
[----:B------:R-:W-:Y:S01]  /*1b90*/  FMUL.RZ R118, R78, 0.15915493667125701904 ;  /* 0x3e22f9834e767820 */ /* 0x000fe2000040c000 */
[----:B------:R-:W-:-:S06]  /*1ba0*/  FMUL.FTZ R78, R2, UR44 ;  /* 0x0000002c024e7c20 */ /* 0x000fcc0008410000 */
[----:B------:R0:W-:Y:S02]  /*1bb0*/  MUFU.COS R149, R106 ;  /* 0x0000006a00957308 */ /* 0x0001e40000000000 */
[----:B0-----:R-:W-:Y:S01]  /*1bc0*/  FMUL.RZ R106, R79, 0.15915493667125701904 ;  /* 0x3e22f9834f6a7820 */ /* 0x001fe2000040c000 */
[----:B------:R-:W-:Y:S01]  /*1bd0*/  MOV R79, UR45 ;  /* 0x0000002d004f7c02 */ /* 0x000fe20008000f00 */
[----:B------:R-:W-:-:S04]  /*1be0*/  FMUL.RZ R156, R78, 0.15915493667125701904 ;  /* 0x3e22f9834e9c7820 */ /* 0x000fc8000040c000 */
[----:B------:R-:W-:-:S04]  /*1bf0*/  FMUL.FTZ R79, R79, 1.4426950216293334961 ;  /* 0x3fb8aa3b4f4f7820 */ /* 0x000fc80000410000 */
[-C--:B------:R-:W-:Y:S01]  /*1c00*/  FMUL.FTZ R78, R9, R79.reuse ;  /* 0x0000004f094e7220 */ /* 0x080fe20000410000 */
[----:B------:R-:W-:Y:S08]  /*1c10*/  MUFU.SIN R155, R114 ;  /* 0x00000072009b7308 */ /* 0x000ff00000000400 */
[----:B------:R0:W5:Y:S08]  /*1c20*/  MUFU.EX2 R144, R78 ;  /* 0x0000004e00907308 */ /* 0x0001700000000800 */
[----:B-1----:R1:W-:Y:S01]  /*1c30*/  MUFU.COS R157, R114 ;  /* 0x00000072009d7308 */ /* 0x0023e20000000000 */
[----:B0-----:R-:W-:Y:S01]  /*1c40*/  SHF.L.U32 R78, R104, 0x5, RZ ;  /* 0x00000005684e7819 */ /* 0x001fe200000006ff */
[----:B-1----:R-:W-:-:S06]  /*1c50*/  FMUL.FTZ R114, R15, R79 ;  /* 0x0000004f0f727220 */ /* 0x002fcc0000410000 */
[----:B------:R-:W-:Y:S08]  /*1c60*/  MUFU.SIN R151, R107 ;  /* 0x0000006b00977308 */ /* 0x000ff00000000400 */
[----:B------:R0:W-:Y:S08]  /*1c70*/  MUFU.COS R153, R107 ;  /* 0x0000006b00997308 */ /* 0x0001f00000000000 */
[----:B------:R-:W1:Y:S01]  /*1c80*/  MUFU.EX2 R114, R114 ;  /* 0x0000007200727308 */ /* 0x000e620000000800 */
[----:B0-----:R-:W-:Y:S01]  /*1c90*/  FMUL.FTZ R107, R8, R79 ;  /* 0x0000004f086b7220 */ /* 0x001fe20000410000 */
[----:B-----5:R-:W-:-:S06]  /*1ca0*/  FMUL.FTZ R145, R144, R145 ;  /* 0x0000009190917220 */ /* 0x020fcc0000410000 */
[----:B------:R0:W-:Y:S01]  /*1cb0*/  MUFU.EX2 R140, R107 ;  /* 0x0000006b008c7308 */ /* 0x0001e20000000800 */
[----:B------:R-:W-:Y:S01]  /*1cc0*/  FMUL.FTZ R144, R144, R115 ;  /* 0x0000007390907220 */ /* 0x000fe20000410000 */
[----:B------:R-:W-:Y:S01]  /*1cd0*/  FMUL.FTZ R115, R10, R79 ;  /* 0x0000004f0a737220 */ /* 0x000fe20000410000 */
[----:B0-----:R-:W-:-:S05]  /*1ce0*/  LOP3.LUT R107, R78, 0x7c00, RZ, 0xc0, !PT ;  /* 0x00007c004e6b7812 */ /* 0x001fca00078ec0ff */
[----:B------:R-:W-:Y:S01]  /*1cf0*/  MUFU.SIN R159, R116 ;  /* 0x00000074009f7308 */ /* 0x000fe20000000400 */
[----:B------:R-:W-:Y:S02]  /*1d00*/  LOP3.LUT R78, R104, 0x3e0, RZ, 0xc0, !PT ;  /* 0x000003e0684e7812 */ /* 0x000fe400078ec0ff */
[----:B------:R-:W-:-:S05]  /*1d10*/  IADD3 R107, PT, PT, R102, R107, RZ ;  /* 0x0000006b666b7210 */ /* 0x000fca0007ffe0ff */
[----:B------:R0:W-:Y:S01]  /*1d20*/  MUFU.COS R161, R116 ;  /* 0x0000007400a17308 */ /* 0x0001e20000000000 */
[----:B--2---:R2:W-:Y:S01]  /*1d30*/  STS.128 [R107+0x400], R68 ;  /* 0x000400446b007388 */ /* 0x0045e20000000c00 */
[----:B------:R-:W-:-:S06]  /*1d40*/  IADD3 R78, PT, PT, R78, R103, RZ ;  /* 0x000000674e4e7210 */ /* 0x000fcc0007ffe0ff */
[----:B------:R-:W-:Y:S01]  /*1d50*/  MUFU.SIN R163, R106 ;  /* 0x0000006a00a37308 */ /* 0x000fe20000000400 */
[----:B0-----:R-:W-:-:S07]  /*1d60*/  FMUL.FTZ R116, R7, R79 ;  /* 0x0000004f07747220 */ /* 0x001fce0000410000 */
[----:B------:R0:W-:Y:S01]  /*1d70*/  MUFU.COS R165, R106 ;  /* 0x0000006a00a57308 */ /* 0x0001e20000000000 */
[----:B--2---:R-:W-:Y:S01]  /*1d80*/  FMUL.FTZ R68, R2, R79 ;  /* 0x0000004f02447220 */ /* 0x004fe20000410000 */
[----:B------:R-:W-:Y:S01]  /*1d90*/  LEA R78, R78, R101, 0x5 ;  /* 0x000000654e4e7211 */ /* 0x000fe200078e28ff */
[----:B0-----:R-:W-:-:S05]  /*1da0*/  FMUL.FTZ R106, R16, R79 ;  /* 0x0000004f106a7220 */ /* 0x001fca0000410000 */
[----:B------:R-:W-:Y:S01]  /*1db0*/  MUFU.EX2 R116, R116 ;  /* 0x0000007400747308 */ /* 0x000fe20000000800 */
[C---:B-1----:R-:W-:Y:S01]  /*1dc0*/  FMUL.FTZ R139, R114.reuse, R139 ;  /* 0x0000008b728b7220 */ /* 0x042fe20000410000 */
[----:B------:R-:W-:Y:S01]  /*1dd0*/  FMUL.FTZ R138, R114, R121 ;  /* 0x00000079728a7220 */ /* 0x000fe20000410000 */
[----:B------:R0:W-:Y:S05]  /*1de0*/  STS.128 [R107+0x600], R72 ;  /* 0x000600486b007388 */ /* 0x0001ea0000000c00 */
[----:B------:R-:W1:Y:S01]  /*1df0*/  MUFU.EX2 R106, R106 ;  /* 0x0000006a006a7308 */ /* 0x000e620000000800 */
[----:B------:R-:W-:Y:S04]  /*1e00*/  STS.128 [R107], R60 ;  /* 0x0000003c6b007388 */ /* 0x000fe80000000c00 */
[----:B------:R-:W-:Y:S01]  /*1e10*/  STS.128 [R107+0x200], R64 ;  /* 0x000200406b007388 */ /* 0x000fe20000000c00 */
[----:B------:R-:W-:-:S02]  /*1e20*/  NOP ;  /* 0x0000000000007918 */ /* 0x000fc40000000000 */
[----:B------:R-:W-:Y:S01]  /*1e30*/  MUFU.SIN R152, R118 ;  /* 0x0000007600987308 */ /* 0x000fe20000000400 */
[----:B------:R-:W2:Y:S07]  /*1e40*/  LDS.128 R60, [R78] ;  /* 0x000000004e3c7984 */ /* 0x000eae0000000c00 */
[----:B------:R-:W-:Y:S08]  /*1e50*/  MUFU.COS R154, R118 ;  /* 0x00000076009a7308 */ /* 0x000ff00000000000 */
[----:B------:R-:W5:Y:S08]  /*1e60*/  MUFU.EX2 R115, R115 ;  /* 0x0000007300737308 */ /* 0x000f700000000800 */
[----:B------:R-:W-:Y:S08]  /*1e70*/  MUFU.COS R167, R156 ;  /* 0x0000009c00a77308 */ /* 0x000ff00000000000 */
[----:B------:R-:W4:Y:S08]  /*1e80*/  MUFU.EX2 R114, R68 ;  /* 0x0000004400727308 */ /* 0x000f300000000800 */
[----:B0-----:R-:W0:Y:S01]  /*1e90*/  MUFU.SIN R73, R156 ;  /* 0x0000009c00497308 */ /* 0x001e220000000400 */
[----:B-1----:R-:W-:Y:S01]  /*1ea0*/  FMUL.FTZ R142, R106, R117 ;  /* 0x000000756a8e7220 */ /* 0x002fe20000410000 */
[C---:B------:R-:W-:Y:S01]  /*1eb0*/  FMUL.FTZ R137, R116.reuse, R137 ;  /* 0x0000008974897220 */ /* 0x040fe20000410000 */
[----:B------:R-:W-:Y:S01]  /*1ec0*/  FMUL.FTZ R136, R116, R123 ;  /* 0x0000007b74887220 */ /* 0x000fe20000410000 */
[C---:B-----5:R-:W-:Y:S01]  /*1ed0*/  FMUL.FTZ R117, R115.reuse, R154 ;  /* 0x0000009a73757220 */ /* 0x060fe20000410000 */
[----:B------:R-:W-:Y:S01]  /*1ee0*/  FMUL.FTZ R116, R115, R152 ;  /* 0x0000009873747220 */ /* 0x000fe20000410000 */
[----:B------:R-:W-:Y:S01]  /*1ef0*/  FMUL.FTZ R122, R13, R79 ;  /* 0x0000004f0d7a7220 */ /* 0x000fe20000410000 */
[----:B------:R-:W1:Y:S01]  /*1f00*/  LDS.128 R64, [R78+0x10] ;  /* 0x000010004e407984 */ /* 0x000e620000000c00 */
[----:B----4-:R-:W-:-:S03]  /*1f10*/  FMUL.FTZ R115, R114, R167 ;  /* 0x000000a772737220 */ /* 0x010fc60000410000 */
[----:B------:R-:W4:Y:S01]  /*1f20*/  LDS.128 R68, [R78+0x20] ;  /* 0x000020004e447984 */ /* 0x000f220000000c00 */
[-C--:B------:R-:W-:Y:S01]  /*1f30*/  FMUL.FTZ R124, R5, R79.reuse ;  /* 0x0000004f057c7220 */ /* 0x080fe20000410000 */
[----:B------:R-:W-:Y:S01]  /*1f40*/  FMUL.FTZ R128, R4, R79 ;  /* 0x0000004f04807220 */ /* 0x000fe20000410000 */
[----:B0-----:R-:W-:Y:S02]  /*1f50*/  FMUL.FTZ R114, R114, R73 ;  /* 0x0000004972727220 */ /* 0x001fe40000410000 */
[----:B------:R-:W0:Y:S01]  /*1f60*/  LDS.128 R72, [R78+0x30] ;  /* 0x000030004e487984 */ /* 0x000e220000000c00 */
[----:B------:R-:W5:Y:S01]  /*1f70*/  MUFU.EX2 R122, R122 ;  /* 0x0000007a007a7308 */ /* 0x000f620000000800 */
[-C--:B------:R-:W-:Y:S01]  /*1f80*/  FMUL.FTZ R120, R6, R79.reuse ;  /* 0x0000004f06787220 */ /* 0x080fe20000410000 */
[----:B------:R-:W-:-:S06]  /*1f90*/  FMUL.FTZ R130, R11, R79 ;  /* 0x0000004f0b827220 */ /* 0x000fcc0000410000 */
[----:B------:R-:W2:Y:S01]  /*1fa0*/  MUFU.EX2 R146, R128 ;  /* 0x0000008000927308 */ /* 0x000ea20000000800 */
[----:B------:R-:W-:-:S07]  /*1fb0*/  FMUL.FTZ R118, R14, R79 ;  /* 0x0000004f0e767220 */ /* 0x000fce0000410000 */
[----:B------:R-:W1:Y:S01]  /*1fc0*/  MUFU.EX2 R124, R124 ;  /* 0x0000007c007c7308 */ /* 0x000e620000000800 */
[----:B---3--:R-:W-:Y:S01]  /*1fd0*/  R2UR UR46, R77 ;  /* 0x000000004d2e72ca */ /* 0x008fe200000e0000 */
[-C--:B------:R-:W-:Y:S01]  /*1fe0*/  FMUL.FTZ R132, R3, R79.reuse ;  /* 0x0000004f03847220 */ /* 0x080fe20000410000 */
[----:B------:R-:W-:Y:S01]  /*1ff0*/  FMUL.FTZ R77, R17, UR44 ;  /* 0x0000002c114d7c20 */ /* 0x000fe20008410000 */
[----:B------:R-:W-:-:S04]  /*2000*/  FMUL.FTZ R126, R12, R79 ;  /* 0x0000004f0c7e7220 */ /* 0x000fc80000410000 */
[----:B------:R-:W3:Y:S01]  /*2010*/  MUFU.EX2 R120, R120 ;  /* 0x0000007800787308 */ /* 0x000ee20000000800 */
[----:B------:R-:W-:Y:S01]  /*2020*/  FMUL.FTZ R79, R17, R79 ;  /* 0x0000004f114f7220 */ /* 0x000fe20000410000 */
[----:B------:R-:W-:-:S06]  /*2030*/  FMUL.RZ R77, R77, 0.15915493667125701904 ;  /* 0x3e22f9834d4d7820 */ /* 0x000fcc000040c000 */
[----:B------:R4:W0:Y:S01]  /*2040*/  MUFU.EX2 R148, R130 ;  /* 0x0000008200947308 */ /* 0x0008220000000800 */
[----:B-----5:R-:W-:Y:S01]  /*2050*/  FMUL.FTZ R131, R122, R131 ;  /* 0x000000837a837220 */ /* 0x020fe20000410000 */
[----:B--2---:R-:W-:Y:S01]  /*2060*/  FMUL.FTZ R123, R146, R157 ;  /* 0x0000009d927b7220 */ /* 0x004fe20000410000 */
[----:B-1----:R-:W-:Y:S01]  /*2070*/  FMUL.FTZ R128, R124, R147 ;  /* 0x000000937c807220 */ /* 0x002fe20000410000 */
[----:B------:R-:W-:-:S04]  /*2080*/  PRMT R193, R60, 0x7632, R193 ;  /* 0x000076323cc17816 */ /* 0x000fc800000000c1 */
[----:B------:R-:W1:Y:S01]  /*2090*/  MUFU.EX2 R118, R118 ;  /* 0x0000007600767308 */ /* 0x000e620000000800 */
[----:B----4-:R-:W-:Y:S01]  /*20a0*/  FMUL.FTZ R130, R122, R129 ;  /* 0x000000817a827220 */ /* 0x010fe20000410000 */
[----:B------:R-:W-:Y:S01]  /*20b0*/  FMUL.FTZ R122, R146, R155 ;  /* 0x0000009b927a7220 */ /* 0x000fe20000410000 */
[----:B------:R-:W-:Y:S01]  /*20c0*/  FMUL.FTZ R129, R124, R149 ;  /* 0x000000957c817220 */ /* 0x000fe20000410000 */
[----:B------:R-:W-:-:S04]  /*20d0*/  SHF.L.U32 R146, R60, 0x10, RZ ;  /* 0x000000103c927819 */ /* 0x000fc800000006ff */
[----:B------:R2:W4:Y:S01]  /*20e0*/  MUFU.EX2 R150, R132 ;  /* 0x0000008400967308 */ /* 0x0005220000000800 */
[----:B---3--:R-:W-:-:S07]  /*20f0*/  FMUL.FTZ R133, R120, R133 ;  /* 0x0000008578857220 */ /* 0x008fce0000410000 */
[----:B------:R-:W-:Y:S01]  /*2100*/  MUFU.COS R124, R77 ;  /* 0x0000004d007c7308 */ /* 0x000fe20000000000 */
[----:B--2---:R-:W-:-:S07]  /*2110*/  FMUL.FTZ R132, R120, R127 ;  /* 0x0000007f78847220 */ /* 0x004fce0000410000 */
[----:B------:R-:W2:Y:S01]  /*2120*/  MUFU.EX2 R79, R79 ;  /* 0x0000004f004f7308 */ /* 0x000ea20000000800 */
[----:B0-----:R-:W-:-:S07]  /*2130*/  FMUL.FTZ R121, R148, R161 ;  /* 0x000000a194797220 */ /* 0x001fce0000410000 */
[----:B------:R-:W0:Y:S01]  /*2140*/  MUFU.SIN R60, R77 ;  /* 0x0000004d003c7308 */ /* 0x000e220000000400 */
[----:B------:R-:W-:Y:S01]  /*2150*/  FMUL.FTZ R120, R148, R159 ;  /* 0x0000009f94787220 */ /* 0x000fe20000410000 */
[----:B------:R-:W-:-:S06]  /*2160*/  PRMT R191, R62, 0x7632, R191 ;  /* 0x000076323ebf7816 */ /* 0x000fcc00000000bf */
[----:B------:R-:W3:Y:S01]  /*2170*/  MUFU.EX2 R126, R126 ;  /* 0x0000007e007e7308 */ /* 0x000ee20000000800 */
[----:B------:R-:W-:Y:S02]  /*2180*/  SHF.L.U32 R148, R62, 0x10, RZ ;  /* 0x000000103e947819 */ /* 0x000fe400000006ff */
[----:B------:R-:W-:Y:S01]  /*2190*/  MOV R62, UR20 ;  /* 0x00000014003e7c02 */ /* 0x000fe20008000f00 */
[----:B------:R-:W-:Y:S01]  /*21a0*/  FMUL.FTZ R141, R140, R141 ;  /* 0x0000008d8c8d7220 */ /* 0x000fe20000410000 */
[----:B------:R-:W-:Y:S01]  /*21b0*/  R2UR UR47, R76 ;  /* 0x000000004c2f72ca */ /* 0x000fe200000e0000 */
[----:B------:R-:W-:Y:S01]  /*21c0*/  ULEA UR20, UR33, UR21, 0x18 ;  /* 0x0000001521147291 */ /* 0x000fe2000f8ec0ff */
[----:B------:R-:W-:Y:S01]  /*21d0*/  FMUL.FTZ R140, R140, R119 ;  /* 0x000000778c8c7220 */ /* 0x000fe20000410000 */
[C---:B-1----:R-:W-:Y:S01]  /*21e0*/  FMUL.FTZ R135, R118.reuse, R135 ;  /* 0x0000008776877220 */ /* 0x042fe20000410000 */
[----:B------:R-:W-:Y:S01]  /*21f0*/  FMUL.FTZ R134, R118, R125 ;  /* 0x0000007d76867220 */ /* 0x000fe20000410000 */
[C---:B------:R-:W-:Y:S01]  /*2200*/  PRMT R192, R61.reuse, 0x7632, R192 ;  /* 0x000076323dc07816 */ /* 0x040fe200000000c0 */
[C---:B----4-:R-:W-:Y:S01]  /*2210*/  FMUL.FTZ R119, R150.reuse, R165 ;  /* 0x000000a596777220 */ /* 0x050fe20000410000 */
[----:B------:R-:W-:Y:S01]  /*2220*/  SHF.L.U32 R147, R61, 0x10, RZ ;  /* 0x000000103d937819 */ /* 0x000fe200000006ff */
[----:B------:R-:W-:Y:S01]  /*2230*/  FMUL.FTZ R118, R150, R163 ;  /* 0x000000a396767220 */ /* 0x000fe20000410000 */
[----:B------:R-:W-:-:S02]  /*2240*/  SEL R61, R62, R109, !P0 ;  /* 0x0000006d3e3d7207 */ /* 0x000fc40004000000 */
[----:B------:R-:W-:Y:S02]  /*2250*/  PRMT R186, R63, 0x7632, R186 ;  /* 0x000076323fba7816 */ /* 0x000fe400000000ba */
[----:B------:R-:W-:Y:S02]  /*2260*/  PRMT R187, R64, 0x7632, R187 ;  /* 0x0000763240bb7816 */ /* 0x000fe400000000bb */
[----:B------:R-:W-:Y:S02]  /*2270*/  PRMT R188, R65, 0x7632, R188 ;  /* 0x0000763241bc7816 */ /* 0x000fe400000000bc */
[----:B------:R-:W-:Y:S02]  /*2280*/  PRMT R189, R66, 0x7632, R189 ;  /* 0x0000763242bd7816 */ /* 0x000fe400000000bd */
[----:B------:R-:W-:Y:S02]  /*2290*/  PRMT R190, R67, 0x7632, R190 ;  /* 0x0000763243be7816 */ /* 0x000fe400000000be */
[----:B------:R-:W-:-:S02]  /*22a0*/  PRMT R162, R68, 0x7632, R162 ;  /* 0x0000763244a27816 */ /* 0x000fc400000000a2 */
[----:B------:R-:W-:Y:S02]  /*22b0*/  PRMT R163, R69, 0x7632, R163 ;  /* 0x0000763245a37816 */ /* 0x000fe400000000a3 */
[----:B------:R-:W-:Y:S02]  /*22c0*/  PRMT R164, R70, 0x7632, R164 ;  /* 0x0000763246a47816 */ /* 0x000fe400000000a4 */
[----:B------:R-:W-:Y:S02]  /*22d0*/  PRMT R165, R71, 0x7632, R165 ;  /* 0x0000763247a57816 */ /* 0x000fe400000000a5 */
[----:B------:R-:W-:Y:S02]  /*22e0*/  PRMT R166, R72, 0x7632, R166 ;  /* 0x0000763248a67816 */ /* 0x000fe400000000a6 */
[----:B------:R-:W-:Y:S02]  /*22f0*/  PRMT R167, R73, 0x7632, R167 ;  /* 0x0000763249a77816 */ /* 0x000fe400000000a7 */
[----:B------:R-:W-:-:S02]  /*2300*/  PRMT R168, R74, 0x7632, R168 ;  /* 0x000076324aa87816 */ /* 0x000fc400000000a8 */
[----:B------:R-:W-:Y:S01]  /*2310*/  PRMT R169, R75, 0x7632, R169 ;  /* 0x000076324ba97816 */ /* 0x000fe200000000a9 */
[C---:B--2---:R-:W-:Y:S01]  /*2320*/  FMUL.FTZ R124, R79.reuse, R124 ;  /* 0x0000007c4f7c7220 */ /* 0x044fe20000410000 */
[----:B0-----:R-:W-:Y:S01]  /*2330*/  FMUL.FTZ R125, R79, R60 ;  /* 0x0000003c4f7d7220 */ /* 0x001fe20000410000 */
[----:B------:R-:W-:Y:S02]  /*2340*/  LEA R61, R61, UR20, 0x3 ;  /* 0x000000143d3d7c11 */ /* 0x000fe4000f8e18ff */
        /* <DEDUP_REMOVED lines=16> */
[C---:B---3--:R-:W-:Y:S01]  /*2450*/  FMUL.FTZ R127, R126.reuse, R153 ;  /* 0x000000997e7f7220 */ /* 0x048fe20000410000 */
[----:B------:R-:W-:Y:S01]  /*2460*/  FMUL.FTZ R126, R126, R151 ;  /* 0x000000977e7e7220 */ /* 0x000fe20000410000 */
[----:B------:R-:W-:Y:S01]  /*2470*/  SHF.L.U32 R149, R63, 0x10, RZ ;  /* 0x000000103f957819 */ /* 0x000fe200000006ff */
        /* <DEDUP_REMOVED lines=74> */
.L_x_3689:
[----:B------:R-:W-:-:S06]  /*2920*/  LEA R106, R104, UR20, 0x3 ;  /* 0x00000014686a7c11 */ /* 0x000fcc000f8e18ff */
[----:B------:R-:W0:Y:S02]  /*2930*/  LDS.64 R106, [R106+0x8788] ;  /* 0x008788006a6a7984 */ /* 0x000e240000000a00 */
.L_x_3690:
[----:B------:R-:W-:Y:S05]  /*2940*/  BSYNC.RECONVERGENT B0 ;  /* 0x0000000000007941 */ /* 0x000fea0003800200 */
.L_x_3688:
        /* <DEDUP_REMOVED lines=42> */
[C---:B------:R-:W-:Y:S02]  /*2bf0*/  FFMA.FTZ R60, R125.reuse, R145, R60 ;  /* 0x000000917d3c7223 */ /* 0x040fe4000001003c */
[----:B------:R-:W-:Y:S01]  /*2c00*/  FADD.FTZ R62, RZ, R61 ;  /* 0x0000003dff3e7221 */ /* 0x000fe20000010000 */
[----:B------:R-:W-:Y:S01]  /*2c10*/  FMUL.FTZ R61, R125, R144 ;  /* 0x000000907d3d7220 */ /* 0x000fe20000410000 */
[----:B------:R-:W-:-:S02]  /*2c20*/  FMUL.FTZ R66, R134, R64 ;  /* 0x0000004086427220 */ /* 0x000fc40000410000 */
        /* <DEDUP_REMOVED lines=19> */
[C---:B------:R-:W-:Y:S01]  /*2d60*/  FMUL.FTZ R63, R138.reuse, R61 ;  /* 0x0000003d8a3f7220 */ /* 0x040fe20000410000 */
[----:B------:R-:W-:Y:S01]  /*2d70*/  FADD.FTZ R65, RZ, R65 ;  /* 0x00000041ff417221 */ /* 0x000fe20000010000 */
[----:B------:R-:W-:Y:S01]  /*2d80*/  FMUL.FTZ R62, R138, R60 ;  /* 0x0000003c8a3e7220 */ /* 0x000fe20000410000 */
[C---:B------:R-:W-:Y:S01]  /*2d90*/  FMUL.FTZ R66, R130.reuse, R64 ;  /* 0x0000004082427220 */ /* 0x040fe20000410000 */
[C---:B------:R-:W-:Y:S01]  /*2da0*/  FFMA.FTZ R63, R139.reuse, R60, -R63 ;  /* 0x0000003c8b3f7223 */ /* 0x040fe2000001083f */
[----:B------:R-:W-:Y:S01]  /*2db0*/  FMUL.FTZ R67, R130, R65 ;  /* 0x0000004182437220 */ /* 0x000fe20000410000 */
[----:B------:R-:W-:Y:S01]  /*2dc0*/  FFMA.FTZ R62, R139, R61, R62 ;  /* 0x0000003d8b3e7223 */ /* 0x000fe2000001003e */
[C---:B------:R-:W-:Y:S01]  /*2dd0*/  FFMA.FTZ R66, R131.reuse, R65, R66 ;  /* 0x0000004183427223 */ /* 0x040fe20000010042 */
[CC--:B------:R-:W-:Y:S01]  /*2de0*/  FMUL.FTZ R61, R136.reuse, R63.reuse ;  /* 0x0000003f883d7220 */ /* 0x0c0fe20000410000 */
[----:B------:R-:W-:Y:S01]  /*2df0*/  FFMA.FTZ R64, R131, R64, -R67 ;  /* 0x0000004083407223 */ /* 0x000fe20000010843 */
[-C--:B------:R-:W-:Y:S01]  /*2e00*/  FMUL.FTZ R60, R136, R62.reuse ;  /* 0x0000003e883c7220 */ /* 0x080fe20000410000 */
[----:B------:R-:W-:Y:S01]  /*2e10*/  FADD.FTZ R66, RZ, R66 ;  /* 0x00000042ff427221 */ /* 0x000fe20000010000 */
[----:B------:R-:W-:Y:S01]  /*2e20*/  FFMA.FTZ R61, R137, R62, R61 ;  /* 0x0000003e893d7223 */ /* 0x000fe2000001003d */
[----:B------:R-:W-:Y:S01]  /*2e30*/  FFMA.FTZ R64, R13, R96, R64 ;  /* 0x000000600d407223 */ /* 0x000fe20000010040 */
        /* <DEDUP_REMOVED lines=63> */
[C---:B------:R-:W-:Y:S01]  /*3230*/  FMUL.FTZ R67, R116.reuse, R65 ;  /* 0x0000004174437220 */ /* 0x040fe20000410000 */
[----:B------:R-:W-:Y:S01]  /*3240*/  FFMA.FTZ R60, R119, R63, -R60 ;  /* 0x0000003f773c7223 */ /* 0x000fe2000001083c */
[C---:B------:R-:W-:Y:S01]  /*3250*/  FFMA.FTZ R64, R117.reuse, R65, R64 ;  /* 0x0000004175407223 */ /* 0x040fe20000010040 */
[C---:B------:R-:W-:Y:S01]  /*3260*/  FMUL.FTZ R63, R116.reuse, R61 ;  /* 0x0000003d743f7220 */ /* 0x040fe20000410000 */
[C---:B------:R-:W-:Y:S01]  /*3270*/  FFMA.FTZ R67, R117.reuse, R68, -R67 ;  /* 0x0000004475437223 */ /* 0x040fe20000010843 */
[-C--:B------:R-:W-:Y:S01]  /*3280*/  FMUL.FTZ R62, R116, R60.reuse ;  /* 0x0000003c743e7220 */ /* 0x080fe20000410000 */
[----:B------:R-:W-:Y:S01]  /*3290*/  FADD.FTZ R64, RZ, R64 ;  /* 0x00000040ff407221 */ /* 0x000fe20000010000 */
[C---:B------:R-:W-:Y:S01]  /*32a0*/  FFMA.FTZ R60, R117.reuse, R60, -R63 ;  /* 0x0000003c753c7223 */ /* 0x040fe2000001083f */
[----:B------:R-:W-:Y:S01]  /*32b0*/  FFMA.FTZ R67, R10, R93, R67 ;  /* 0x0000005d0a437223 */ /* 0x000fe20000010043 */
[----:B------:R-:W-:Y:S01]  /*32c0*/  FFMA.FTZ R61, R117, R61, R62 ;  /* 0x0000003d753d7223 */ /* 0x000fe2000001003e */
        /* <DEDUP_REMOVED lines=8> */
[----:B------:R-:W-:-:S02]  /*3350*/  FFMA.FTZ R62, R2, R49, R67 ;  /* 0x00000031023e7223 */ /* 0x000fc40000010043 */
        /* <DEDUP_REMOVED lines=71> */
[C---:B------:R-:W-:Y:S01]  /*37d0*/  FMUL.FTZ R195, R73.reuse, R195 ;  /* 0x000000c349c37220 */ /* 0x040fe20000410000 */
        /* <DEDUP_REMOVED lines=35> */
.L_x_3814:
        /* <DEDUP_REMOVED lines=13> */
.L_x_3817:
[----:B------:R-:W-:-:S03]  /*3ae0*/  UMOV UR21, 0xffffffff ;  /* 0xffffffff00157882 */ /* 0x000fc60000000000 */
[----:B------:R-:W-:Y:S05]  /*3af0*/  BRA.DIV UR21, `(.L_x_3694) ;  /* 0x0000007a15807947 */ /* 0x000fea000b800000 */
.L_x_3820:
[----:B------:R-:W-:-:S03]  /*3b00*/  UMOV UR21, 0xffffffff ;  /* 0xffffffff00157882 */ /* 0x000fc60000000000 */
[----:B------:R-:W-:Y:S05]  /*3b10*/  BRA.DIV UR21, `(.L_x_3695) ;  /* 0x0000007a15a07947 */ /* 0x000fea000b800000 */
.L_x_3823:
[----:B------:R-:W-:-:S03]  /*3b20*/  UMOV UR21, 0xffffffff ;  /* 0xffffffff00157882 */ /* 0x000fc60000000000 */
[----:B------:R-:W-:Y:S05]  /*3b30*/  BRA.DIV UR21, `(.L_x_3696) ;  /* 0x0000007a15c07947 */ /* 0x000fea000b800000 */
.L_x_3826:
        /* <DEDUP_REMOVED lines=10> */
.L_x_3836:
        /* <DEDUP_REMOVED lines=45> */
.L_x_3691:
[----:B------:R-:W-:Y:S05]  /*3eb0*/  WARPSYNC.ALL ;  /* 0x0000000000007948 */ /* 0x000fea0003800000 */
[CC--:B012---:R-:W-:Y:S01]  /*3ec0*/  FMUL.FTZ R60, R114.reuse, R107.reuse ;  /* 0x0000006b723c7220 */ /* 0x0c7fe20000410000 */
[----:B------:R-:W-:Y:S01]  /*3ed0*/  FMUL.FTZ R62, R169, UR46 ;  /* 0x0000002ea93e7c20 */ /* 0x000fe20008410000 */
[C---:B------:R-:W-:Y:S01]  /*3ee0*/  FMUL.FTZ R61, R115.reuse, R107 ;  /* 0x0000006b733d7220 */ /* 0x040fe20000410000 */
[C---:B------:R-:W-:Y:S01]  /*3ef0*/  FMUL.FTZ R64, R114.reuse, R185 ;  /* 0x000000b972407220 */ /* 0x040fe20000410000 */
[-C--:B------:R-:W-:Y:S01]  /*3f00*/  FFMA.FTZ R60, R115, R106.reuse, -R60 ;  /* 0x0000006a733c7223 */ /* 0x080fe2000001083c */
[----:B------:R-:W-:Y:S01]  /*3f10*/  FFMA.FTZ R211, R161, UR47, -R62 ;  /* 0x0000002fa1d37c23 */ /* 0x000fe2000801083e */
[----:B------:R-:W-:Y:S01]  /*3f20*/  FFMA.FTZ R61, -R114, R106, -R61 ;  /* 0x0000006a723d7223 */ /* 0x000fe2000001093d */
[----:B------:R-:W-:Y:S01]  /*3f30*/  FMUL.FTZ R63, R168, UR46 ;  /* 0x0000002ea83f7c20 */ /* 0x000fe20008410000 */
[----:B------:R-:W-:Y:S01]  /*3f40*/  FMUL.FTZ R66, R116, R60 ;  /* 0x0000003c74427220 */ /* 0x000fe20000410000 */
[----:B------:R-:W-:Y:S01]  /*3f50*/  FMUL.FTZ R62, R18, R211 ;  /* 0x000000d3123e7220 */ /* 0x000fe20000410000 */
[-C--:B------:R-:W-:Y:S01]  /*3f60*/  FMUL.FTZ R68, R116, R61.reuse ;  /* 0x0000003d74447220 */ /* 0x080fe20000410000 */
[----:B------:R-:W-:Y:S01]  /*3f70*/  FFMA.FTZ R212, R160, UR47, -R63 ;  /* 0x0000002fa0d47c23 */ /* 0x000fe2000801083f */
        /* <DEDUP_REMOVED lines=8> */
[C---:B------:R-:W-:Y:S01]  /*4000*/  FFMA.FTZ R68, R119.reuse, R68, R60 ;  /* 0x0000004477447223 */ /* 0x040fe2000001003c */
[----:B------:R-:W-:Y:S01]  /*4010*/  FADD.FTZ R61, R184, R61 ;  /* 0x0000003db83d7221 */ /* 0x000fe20000010000 */
[C---:B------:R-:W-:Y:S01]  /*4020*/  FMUL.FTZ R60, R116.reuse, R64 ;  /* 0x00000040743c7220 */ /* 0x040fe20000410000 */
[----:B------:R-:W-:Y:S01]  /*4030*/  FFMA.FTZ R65, R119, R65, -R62 ;  /* 0x0000004177417223 */ /* 0x000fe2000001083e */
[----:B------:R-:W-:Y:S01]  /*4040*/  FMUL.FTZ R62, R167, UR46 ;  /* 0x0000002ea73e7c20 */ /* 0x000fe20008410000 */
[-C--:B------:R-:W-:Y:S01]  /*4050*/  FMUL.FTZ R63, R116, R61.reuse ;  /* 0x0000003d743f7220 */ /* 0x080fe20000410000 */
[----:B------:R-:W-:Y:S01]  /*4060*/  FFMA.FTZ R60, R117, R61, -R60 ;  /* 0x0000003d753c7223 */ /* 0x000fe2000001083c */
[C---:B------:R-:W-:Y:S01]  /*4070*/  FMUL.FTZ R66, R120.reuse, R68 ;  /* 0x0000004478427220 */ /* 0x040fe20000410000 */
[----:B------:R-:W-:Y:S01]  /*4080*/  FFMA.FTZ R209, R159, UR47, -R62 ;  /* 0x0000002f9fd17c23 */ /* 0x000fe2000801083e */
[----:B------:R-:W-:Y:S01]  /*4090*/  FFMA.FTZ R63, R117, R64, R63 ;  /* 0x00000040753f7223 */ /* 0x000fe2000001003f */
[----:B------:R-:W-:Y:S01]  /*40a0*/  FMUL.FTZ R64, R120, R65 ;  /* 0x0000004178407220 */ /* 0x000fe20000410000 */
[----:B------:R-:W-:Y:S01]  /*40b0*/  FADD.FTZ R60, R183, R60 ;  /* 0x0000003cb73c7221 */ /* 0x000fe20000010000 */
[----:B------:R-:W-:Y:S01]  /*40c0*/  BAR.SYNC.DEFER_BLOCKING 0x0 ;  /* 0x0000000000007b1d */ /* 0x000fe20000010000 */
[----:B------:R-:W-:Y:S01]  /*40d0*/  FFMA.FTZ R63, R20, R209, R63 ;  /* 0x000000d1143f7223 */ /* 0x000fe2000001003f */
[C---:B------:R-:W-:Y:S01]  /*40e0*/  FFMA.FTZ R68, R121.reuse, R68, R64 ;  /* 0x0000004479447223 */ /* 0x040fe20000010040 */
[----:B------:R-:W-:Y:S01]  /*40f0*/  FMUL.FTZ R62, R118, R60 ;  /* 0x0000003c763e7220 */ /* 0x000fe20000410000 */
[----:B------:R-:W-:Y:S01]  /*4100*/  FFMA.FTZ R66, R121, R65, -R66 ;  /* 0x0000004179427223 */ /* 0x000fe20000010842 */
[----:B------:R-:W-:Y:S01]  /*4110*/  FMUL.FTZ R61, R166, UR46 ;  /* 0x0000002ea63d7c20 */ /* 0x000fe20008410000 */
[----:B------:R-:W-:Y:S01]  /*4120*/  FMUL.FTZ R70, R122, R68 ;  /* 0x000000447a467220 */ /* 0x000fe20000410000 */
        /* <DEDUP_REMOVED lines=18> */
[----:B------:R-:W0:Y:S01]  /*4250*/  LDS.64 R60, [R108+0x8] ;  /* 0x000008006c3c7984 */ /* 0x000e220000000a00 */
[----:B------:R-:W-:Y:S01]  /*4260*/  FFMA.FTZ R207, R157, UR47, -R66 ;  /* 0x0000002f9dcf7c23 */ /* 0x000fe20008010842 */
[C---:B------:R-:W-:Y:S01]  /*4270*/  FMUL.FTZ R66, R128.reuse, R67 ;  /* 0x0000004380427220 */ /* 0x040fe20000410000 */
[----:B------:R-:W-:Y:S01]  /*4280*/  FADD.FTZ R64, R181, R64 ;  /* 0x00000040b5407221 */ /* 0x000fe20000010000 */
[----:B------:R-:W-:Y:S01]  /*4290*/  FMUL.FTZ R70, R128, R65 ;  /* 0x0000004180467220 */ /* 0x000fe20000410000 */
[----:B------:R-:W-:Y:S01]  /*42a0*/  FFMA.FTZ R63, R22, R207, R63 ;  /* 0x000000cf163f7223 */ /* 0x000fe2000001003f */
[C---:B------:R-:W-:Y:S01]  /*42b0*/  FFMA.FTZ R68, R129.reuse, R65, R66 ;  /* 0x0000004181447223 */ /* 0x040fe20000010042 */
[----:B------:R-:W-:Y:S01]  /*42c0*/  FMUL.FTZ R62, R122, R64 ;  /* 0x000000407a3e7220 */ /* 0x000fe20000410000 */
[----:B------:R-:W-:Y:S01]  /*42d0*/  FFMA.FTZ R70, R129, R67, -R70 ;  /* 0x0000004381467223 */ /* 0x000fe20000010846 */
[----:B------:R-:W-:Y:S01]  /*42e0*/  FMUL.FTZ R65, R164, UR46 ;  /* 0x0000002ea4417c20 */ /* 0x000fe20008410000 */
[-C--:B------:R-:W-:Y:S01]  /*42f0*/  FMUL.FTZ R66, R122, R63.reuse ;  /* 0x0000003f7a427220 */ /* 0x080fe20000410000 */
[C---:B------:R-:W-:Y:S01]  /*4300*/  FFMA.FTZ R62, R123.reuse, R63, R62 ;  /* 0x0000003f7b3e7223 */ /* 0x040fe2000001003e */
[----:B------:R-:W-:Y:S01]  /*4310*/  FMUL.FTZ R72, R130, R70 ;  /* 0x0000004682487220 */ /* 0x000fe20000410000 */
[----:B------:R-:W-:Y:S01]  /*4320*/  FFMA.FTZ R208, R156, UR47, -R65 ;  /* 0x0000002f9cd07c23 */ /* 0x000fe20008010841 */
[----:B------:R-:W-:Y:S01]  /*4330*/  FFMA.FTZ R63, R123, R64, -R66 ;  /* 0x000000407b3f7223 */ /* 0x000fe20000010842 */
[-C--:B------:R-:W-:Y:S01]  /*4340*/  FMUL.FTZ R67, R130, R68.reuse ;  /* 0x0000004482437220 */ /* 0x080fe20000410000 */
[----:B------:R-:W-:Y:S01]  /*4350*/  FFMA.FTZ R72, R131, R68, R72 ;  /* 0x0000004483487223 */ /* 0x000fe20000010048 */
[----:B------:R-:W-:Y:S01]  /*4360*/  FFMA.FTZ R62, R23, R208, R62 ;  /* 0x000000d0173e7223 */ /* 0x000fe2000001003e */
[----:B------:R-:W-:Y:S01]  /*4370*/  FADD.FTZ R63, R180, R63 ;  /* 0x0000003fb43f7221 */ /* 0x000fe20000010000 */
[----:B------:R-:W-:Y:S01]  /*4380*/  FFMA.FTZ R67, R131, R70, -R67 ;  /* 0x0000004683437223 */ /* 0x000fe20000010843 */
[----:B------:R-:W-:Y:S01]  /*4390*/  FMUL.FTZ R68, R132, R72 ;  /* 0x0000004884447220 */ /* 0x000fe20000410000 */
[CC--:B------:R-:W-:Y:S01]  /*43a0*/  FMUL.FTZ R64, R126.reuse, R62.reuse ;  /* 0x0000003e7e407220 */ /* 0x0c0fe20000410000 */
[----:B------:R-:W-:Y:S01]  /*43b0*/  FMUL.FTZ R66, R163, UR46 ;  /* 0x0000002ea3427c20 */ /* 0x000fe20008410000 */
[----:B------:R-:W-:Y:S01]  /*43c0*/  FMUL.FTZ R65, R126, R63 ;  /* 0x0000003f7e417220 */ /* 0x000fe20000410000 */
[----:B------:R-:W-:Y:S01]  /*43d0*/  FFMA.FTZ R69, R133, R67, -R68 ;  /* 0x0000004385457223 */ /* 0x000fe20000010844 */
[C---:B------:R-:W-:Y:S01]  /*43e0*/  FFMA.FTZ R64, R127.reuse, R63, -R64 ;  /* 0x0000003f7f407223 */ /* 0x040fe20000010840 */
[----:B------:R-:W-:Y:S01]  /*43f0*/  FMUL.FTZ R68, R132, R67 ;  /* 0x0000004384447220 */ /* 0x000fe20000410000 */
[----:B------:R-:W-:Y:S01]  /*4400*/  FFMA.FTZ R65, R127, R62, R65 ;  /* 0x0000003e7f417223 */ /* 0x000fe20000010041 */
[----:B------:R-:W-:Y:S01]  /*4410*/  FFMA.FTZ R205, R155, UR47, -R66 ;  /* 0x0000002f9bcd7c23 */ /* 0x000fe20008010842 */
[----:B------:R-:W-:Y:S01]  /*4420*/  FADD.FTZ R64, R179, R64 ;  /* 0x00000040b3407221 */ /* 0x000fe20000010000 */
[----:B------:R-:W-:Y:S01]  /*4430*/  FFMA.FTZ R68, R133, R72, R68 ;  /* 0x0000004885447223 */ /* 0x000fe20000010044 */
[----:B------:R-:W-:Y:S01]  /*4440*/  FMUL.FTZ R206, R162, UR46 ;  /* 0x0000002ea2ce7c20 */ /* 0x000fe20008410000 */
[----:B------:R-:W-:Y:S01]  /*4450*/  FFMA.FTZ R65, R24, R205, R65 ;  /* 0x000000cd18417223 */ /* 0x000fe20000010041 */
[----:B------:R-:W-:Y:S01]  /*4460*/  FMUL.FTZ R62, R128, R64 ;  /* 0x00000040803e7220 */ /* 0x000fe20000410000 */
[C---:B------:R-:W-:Y:S01]  /*4470*/  FMUL.FTZ R70, R134.reuse, R68 ;  /* 0x0000004486467220 */ /* 0x040fe20000410000 */
[----:B------:R-:W-:Y:S01]  /*4480*/  FMUL.FTZ R66, R134, R69 ;  /* 0x0000004586427220 */ /* 0x000fe20000410000 */
[-C--:B------:R-:W-:Y:S01]  /*4490*/  FMUL.FTZ R63, R128, R65.reuse ;  /* 0x00000041803f7220 */ /* 0x080fe20000410000 */
[----:B------:R-:W-:Y:S01]  /*44a0*/  FFMA.FTZ R62, R129, R65, R62 ;  /* 0x00000041813e7223 */ /* 0x000fe2000001003e */
[----:B------:R-:W-:Y:S01]  /*44b0*/  FFMA.FTZ R70, R135, R69, -R70 ;  /* 0x0000004587467223 */ /* 0x000fe20000010846 */
[----:B------:R-:W-:Y:S01]  /*44c0*/  FFMA.FTZ R206, R153, UR47, -R206 ;  /* 0x0000002f99ce7c23 */ /* 0x000fe200080108ce */
[----:B------:R-:W-:Y:S01]  /*44d0*/  FFMA.FTZ R65, R129, R64, -R63 ;  /* 0x0000004081417223 */ /* 0x000fe2000001083f */
[CC--:B0-----:R-:W-:Y:S01]  /*44e0*/  FMUL.FTZ R63, R125.reuse, R61.reuse ;  /* 0x0000003d7d3f7220 */ /* 0x0c1fe20000410000 */
[----:B------:R-:W-:Y:S01]  /*44f0*/  FMUL.FTZ R125, R125, R60 ;  /* 0x0000003c7d7d7220 */ /* 0x000fe20000410000 */
[----:B------:R-:W-:Y:S01]  /*4500*/  FFMA.FTZ R66, R135, R68, R66 ;  /* 0x0000004487427223 */ /* 0x000fe20000010042 */
[----:B------:R-:W-:Y:S01]  /*4510*/  FMUL.FTZ R64, R136, R70 ;  /* 0x0000004688407220 */ /* 0x000fe20000410000 */
[C---:B------:R-:W-:Y:S01]  /*4520*/  FFMA.FTZ R222, R124.reuse, R60, -R63 ;  /* 0x0000003c7cde7223 */ /* 0x040fe2000001083f */
[----:B------:R-:W-:Y:S01]  /*4530*/  FFMA.FTZ R62, R25, R206, R62 ;  /* 0x000000ce193e7223 */ /* 0x000fe2000001003e */
[----:B------:R-:W-:Y:S01]  /*4540*/  FFMA.FTZ R125, R124, R61, R125 ;  /* 0x0000003d7c7d7223 */ /* 0x000fe2000001007d */
[-C--:B------:R-:W-:Y:S01]  /*4550*/  FFMA.FTZ R67, R137, R66.reuse, R64 ;  /* 0x0000004289437223 */ /* 0x080fe20000010040 */
[----:B------:R-:W-:Y:S01]  /*4560*/  FMUL.FTZ R66, R136, R66 ;  /* 0x0000004288427220 */ /* 0x000fe20000410000 */
[----:B------:R-:W-:Y:S01]  /*4570*/  FFMA.FTZ R222, R17, R100, R222 ;  /* 0x0000006411de7223 */ /* 0x000fe200000100de */
[----:B------:R-:W-:Y:S01]  /*4580*/  FADD.FTZ R65, R178, R65 ;  /* 0x00000041b2417221 */ /* 0x000fe20000010000 */
[----:B------:R-:W-:Y:S01]  /*4590*/  FMUL.FTZ R60, R130, R62 ;  /* 0x0000003e823c7220 */ /* 0x000fe20000410000 */
[----:B------:R-:W-:Y:S01]  /*45a0*/  FADD.FTZ R204, RZ, R125 ;  /* 0x0000007dffcc7221 */ /* 0x000fe20000010000 */
[----:B------:R-:W-:Y:S01]  /*45b0*/  FFMA.FTZ R70, R137, R70, -R66 ;  /* 0x0000004689467223 */ /* 0x000fe20000010842 */
[C---:B------:R-:W-:Y:S01]  /*45c0*/  FMUL.FTZ R61, R144.reuse, R222 ;  /* 0x000000de903d7220 */ /* 0x040fe20000410000 */
[-C--:B------:R-:W-:Y:S01]  /*45d0*/  FFMA.FTZ R66, R131, R65.reuse, -R60 ;  /* 0x0000004183427223 */ /* 0x080fe2000001083c */
[-C--:B------:R-:W-:Y:S01]  /*45e0*/  FMUL.FTZ R60, R144, R204.reuse ;  /* 0x000000cc903c7220 */ /* 0x080fe20000410000 */
[----:B------:R-:W-:Y:S01]  /*45f0*/  FMUL.FTZ R64, R130, R65 ;  /* 0x0000004182407220 */ /* 0x000fe20000410000 */
[C---:B------:R-:W-:Y:S01]  /*4600*/  FFMA.FTZ R61, R145.reuse, R204, R61 ;  /* 0x000000cc913d7223 */ /* 0x040fe2000001003d */
[----:B------:R-:W-:Y:S01]  /*4610*/  FMUL.FTZ R68, R190, UR46 ;  /* 0x0000002ebe447c20 */ /* 0x000fe20008410000 */
[----:B------:R-:W-:Y:S01]  /*4620*/  FFMA.FTZ R60, R145, R222, -R60 ;  /* 0x000000de913c7223 */ /* 0x000fe2000001083c */
[----:B------:R-:W-:Y:S01]  /*4630*/  FFMA.FTZ R63, R131, R62, R64 ;  /* 0x0000003e833f7223 */ /* 0x000fe20000010040 */
[----:B------:R-:W-:Y:S01]  /*4640*/  FADD.FTZ R203, RZ, R61 ;  /* 0x0000003dffcb7221 */ /* 0x000fe20000010000 */
[----:B------:R-:W-:Y:S01]  /*4650*/  FFMA.FTZ R237, R151, UR47, -R68 ;  /* 0x0000002f97ed7c23 */ /* 0x000fe20008010844 */
[----:B------:R-:W-:Y:S01]  /*4660*/  FFMA.FTZ R220, R9, R90, R60 ;  /* 0x0000005a09dc7223 */ /* 0x000fe2000001003c */
[----:B------:R-:W-:Y:S01]  /*4670*/  FADD.FTZ R66, R177, R66 ;  /* 0x00000042b1427221 */ /* 0x000fe20000010000 */
[----:B------:R-:W-:Y:S01]  /*4680*/  FMUL.FTZ R61, R142, R203 ;  /* 0x000000cb8e3d7220 */ /* 0x000fe20000410000 */
[----:B------:R-:W-:Y:S01]  /*4690*/  FFMA.FTZ R63, R26, R237, R63 ;  /* 0x000000ed1a3f7223 */ /* 0x000fe2000001003f */
[----:B------:R-:W-:Y:S01]  /*46a0*/  FMUL.FTZ R60, R142, R220 ;  /* 0x000000dc8e3c7220 */ /* 0x000fe20000410000 */
[C---:B------:R-:W-:Y:S01]  /*46b0*/  FMUL.FTZ R62, R132.reuse, R66 ;  /* 0x00000042843e7220 */ /* 0x040fe20000410000 */
[C---:B------:R-:W-:Y:S01]  /*46c0*/  FFMA.FTZ R61, R143.reuse, R220, -R61 ;  /* 0x000000dc8f3d7223 */ /* 0x040fe2000001083d */
[----:B------:R-:W-:Y:S01]  /*46d0*/  FMUL.FTZ R65, R132, R63 ;  /* 0x0000003f84417220 */ /* 0x000fe20000410000 */
[----:B------:R-:W-:Y:S01]  /*46e0*/  FFMA.FTZ R60, R143, R203, R60 ;  /* 0x000000cb8f3c7223 */ /* 0x000fe2000001003c */
[----:B------:R-:W-:Y:S01]  /*46f0*/  FFMA.FTZ R64, R133, R63, R62 ;  /* 0x0000003f85407223 */ /* 0x000fe2000001003e */
[----:B------:R-:W-:Y:S01]  /*4700*/  FFMA.FTZ R219, R16, R99, R61 ;  /* 0x0000006310db7223 */ /* 0x000fe2000001003d */
[----:B------:R-:W-:Y:S01]  /*4710*/  FMUL.FTZ R63, R189, UR46 ;  /* 0x0000002ebd3f7c20 */ /* 0x000fe20008410000 */
[----:B------:R-:W-:Y:S01]  /*4720*/  FADD.FTZ R202, RZ, R60 ;  /* 0x0000003cffca7221 */ /* 0x000fe20000010000 */
[----:B------:R-:W-:Y:S01]  /*4730*/  FFMA.FTZ R65, R133, R66, -R65 ;  /* 0x0000004285417223 */ /* 0x000fe20000010841 */
[-C--:B------:R-:W-:Y:S01]  /*4740*/  FMUL.FTZ R62, R140, R219.reuse ;  /* 0x000000db8c3e7220 */ /* 0x080fe20000410000 */
[----:B------:R-:W-:Y:S01]  /*4750*/  FFMA.FTZ R234, R154, UR47, -R63 ;  /* 0x0000002f9aea7c23 */ /* 0x000fe2000801083f */
[----:B------:R-:W-:Y:S01]  /*4760*/  FMUL.FTZ R60, R140, R202 ;  /* 0x000000ca8c3c7220 */ /* 0x000fe20000410000 */
[----:B------:R-:W-:Y:S01]  /*4770*/  FMUL.FTZ R66, R138, R70 ;  /* 0x000000468a427220 */ /* 0x000fe20000410000 */
[----:B------:R-:W-:Y:S01]  /*4780*/  FFMA.FTZ R62, R141, R202, R62 ;  /* 0x000000ca8d3e7223 */ /* 0x000fe2000001003e */
[----:B------:R-:W-:Y:S01]  /*4790*/  FFMA.FTZ R64, R27, R234, R64 ;  /* 0x000000ea1b407223 */ /* 0x000fe20000010040 */
[----:B------:R-:W-:Y:S01]  /*47a0*/  FADD.FTZ R65, R176, R65 ;  /* 0x00000041b0417221 */ /* 0x000fe20000010000 */
[----:B------:R-:W-:Y:S01]  /*47b0*/  FFMA.FTZ R217, R141, R219, -R60 ;  /* 0x000000db8dd97223 */ /* 0x000fe2000001083c */
[----:B------:R-:W-:Y:S01]  /*47c0*/  FFMA.FTZ R68, R139, R67, R66 ;  /* 0x000000438b447223 */ /* 0x000fe20000010042 */
[----:B------:R-:W-:Y:S01]  /*47d0*/  FADD.FTZ R201, RZ, R62 ;  /* 0x0000003effc97221 */ /* 0x000fe20000010000 */
[CC--:B------:R-:W-:Y:S01]  /*47e0*/  FMUL.FTZ R66, R134.reuse, R64.reuse ;  /* 0x0000004086427220 */ /* 0x0c0fe20000410000 */
[----:B------:R-:W-:Y:S01]  /*47f0*/  FMUL.FTZ R62, R134, R65 ;  /* 0x00000041863e7220 */ /* 0x000fe20000410000 */
[----:B------:R-:W-:Y:S01]  /*4800*/  FFMA.FTZ R217, R8, R85, R217 ;  /* 0x0000005508d97223 */ /* 0x000fe200000100d9 */
[----:B------:R-:W-:Y:S01]  /*4810*/  FMUL.FTZ R60, R138, R201 ;  /* 0x000000c98a3c7220 */ /* 0x000fe20000410000 */
[C---:B------:R-:W-:Y:S01]  /*4820*/  FFMA.FTZ R66, R135.reuse, R65, -R66 ;  /* 0x0000004187427223 */ /* 0x040fe20000010842 */
[----:B------:R-:W-:Y:S01]  /*4830*/  FMUL.FTZ R235, R188, UR46 ;  /* 0x0000002ebceb7c20 */ /* 0x000fe20008410000 */
[----:B------:R-:W-:Y:S01]  /*4840*/  FFMA.FTZ R61, R135, R64, R62 ;  /* 0x00000040873d7223 */ /* 0x000fe2000001003e */
[-C--:B------:R-:W-:Y:S01]  /*4850*/  FMUL.FTZ R62, R138, R217.reuse ;  /* 0x000000d98a3e7220 */ /* 0x080fe20000410000 */
[----:B------:R-:W-:Y:S01]  /*4860*/  FFMA.FTZ R60, R139, R217, -R60 ;  /* 0x000000d98b3c7223 */ /* 0x000fe2000001083c */
[----:B------:R-:W-:Y:S01]  /*4870*/  FFMA.FTZ R235, R152, UR47, -R235 ;  /* 0x0000002f98eb7c23 */ /* 0x000fe200080108eb */
[----:B------:R-:W-:Y:S01]  /*4880*/  FADD.FTZ R66, R175, R66 ;  /* 0x00000042af427221 */ /* 0x000fe20000010000 */
[----:B------:R-:W-:Y:S01]  /*4890*/  FFMA.FTZ R62, R139, R201, R62 ;  /* 0x000000c98b3e7223 */ /* 0x000fe2000001003e */
[----:B------:R-:W-:Y:S01]  /*48a0*/  FFMA.FTZ R218, R15, R98, R60 ;  /* 0x000000620fda7223 */ /* 0x000fe2000001003c */
[----:B------:R-:W-:Y:S01]  /*48b0*/  FFMA.FTZ R61, R28, R235, R61 ;  /* 0x000000eb1c3d7223 */ /* 0x000fe2000001003d */
[----:B------:R-:W-:Y:S01]  /*48c0*/  FMUL.FTZ R60, R136, R66 ;  /* 0x00000042883c7220 */ /* 0x000fe20000410000 */
[----:B------:R-:W-:Y:S01]  /*48d0*/  FADD.FTZ R200, RZ, R62 ;  /* 0x0000003effc87221 */ /* 0x000fe20000010000 */
[----:B------:R-:W-:Y:S01]  /*48e0*/  FMUL.FTZ R72, R138, R67 ;  /* 0x000000438a487220 */ /* 0x000fe20000410000 */
[CC--:B------:R-:W-:Y:S01]  /*48f0*/  FMUL.FTZ R65, R136.reuse, R61.reuse ;  /* 0x0000003d88417220 */ /* 0x0c0fe20000410000 */
[----:B------:R-:W-:Y:S01]  /*4900*/  FFMA.FTZ R62, R137, R61, R60 ;  /* 0x0000003d893e7223 */ /* 0x000fe2000001003c */
[C---:B------:R-:W-:Y:S01]  /*4910*/  FMUL.FTZ R61, R136.reuse, R200 ;  /* 0x000000c8883d7220 */ /* 0x040fe20000410000 */
[----:B------:R-:W-:Y:S01]  /*4920*/  FMUL.FTZ R63, R136, R218 ;  /* 0x000000da883f7220 */ /* 0x000fe20000410000 */
[----:B------:R-:W-:Y:S01]  /*4930*/  FMUL.FTZ R67, R187, UR46 ;  /* 0x0000002ebb437c20 */ /* 0x000fe20008410000 */
[C---:B------:R-:W-:Y:S01]  /*4940*/  FFMA.FTZ R65, R137.reuse, R66, -R65 ;  /* 0x0000004289417223 */ /* 0x040fe20000010841 */
[C---:B------:R-:W-:Y:S01]  /*4950*/  FFMA.FTZ R216, R137.reuse, R218, -R61 ;  /* 0x000000da89d87223 */ /* 0x040fe2000001083d */
[----:B------:R-:W-:Y:S01]  /*4960*/  FFMA.FTZ R63, R137, R200, R63 ;  /* 0x000000c8893f7223 */ /* 0x000fe2000001003f */
[----:B------:R-:W-:Y:S01]  /*4970*/  FFMA.FTZ R232, R150, UR47, -R67 ;  /* 0x0000002f96e87c23 */ /* 0x000fe20008010843 */
[----:B------:R-:W-:Y:S01]  /*4980*/  FFMA.FTZ R72, R139, R70, -R72 ;  /* 0x000000468b487223 */ /* 0x000fe20000010848 */
[----:B------:R-:W-:Y:S01]  /*4990*/  FFMA.FTZ R216, R7, R80, R216 ;  /* 0x0000005007d87223 */ /* 0x000fe200000100d8 */
[----:B------:R-:W-:Y:S01]  /*49a0*/  FADD.FTZ R199, RZ, R63 ;  /* 0x0000003fffc77221 */ /* 0x000fe20000010000 */
[----:B------:R-:W-:Y:S01]  /*49b0*/  FFMA.FTZ R61, R29, R232, R62 ;  /* 0x000000e81d3d7223 */ /* 0x000fe2000001003e */
[----:B------:R-:W-:Y:S01]  /*49c0*/  FADD.FTZ R65, R174, R65 ;  /* 0x00000041ae417221 */ /* 0x000fe20000010000 */
[C---:B------:R-:W-:Y:S01]  /*49d0*/  FMUL.FTZ R62, R134.reuse, R216 ;  /* 0x000000d8863e7220 */ /* 0x040fe20000410000 */
[-C--:B------:R-:W-:Y:S01]  /*49e0*/  FMUL.FTZ R60, R134, R199.reuse ;  /* 0x000000c7863c7220 */ /* 0x080fe20000410000 */
[----:B------:R-:W-:Y:S01]  /*49f0*/  FMUL.FTZ R64, R140, R72 ;  /* 0x000000488c407220 */ /* 0x000fe20000410000 */
[----:B------:R-:W-:Y:S01]  /*4a00*/  FMUL.FTZ R66, R186, UR46 ;  /* 0x0000002eba427c20 */ /* 0x000fe20008410000 */
[C---:B------:R-:W-:Y:S01]  /*4a10*/  FFMA.FTZ R62, R135.reuse, R199, R62 ;  /* 0x000000c7873e7223 */ /* 0x040fe2000001003e */
[----:B------:R-:W-:Y:S01]  /*4a20*/  FFMA.FTZ R215, R135, R216, -R60 ;  /* 0x000000d887d77223 */ /* 0x000fe2000001083c */
[C---:B------:R-:W-:Y:S01]  /*4a30*/  FMUL.FTZ R60, R138.reuse, R65 ;  /* 0x000000418a3c7220 */ /* 0x040fe20000410000 */
[----:B------:R-:W-:Y:S01]  /*4a40*/  FFMA.FTZ R67, R141, R68, R64 ;  /* 0x000000448d437223 */ /* 0x000fe20000010040 */
[----:B------:R-:W-:Y:S01]  /*4a50*/  FADD.FTZ R198, RZ, R62 ;  /* 0x0000003effc67221 */ /* 0x000fe20000010000 */
[----:B------:R-:W-:Y:S01]  /*4a60*/  FMUL.FTZ R64, R138, R61 ;  /* 0x0000003d8a407220 */ /* 0x000fe20000410000 */
[----:B------:R-:W-:Y:S01]  /*4a70*/  FFMA.FTZ R215, R14, R97, R215 ;  /* 0x000000610ed77223 */ /* 0x000fe200000100d7 */
[C---:B------:R-:W-:Y:S01]  /*4a80*/  FFMA.FTZ R63, R139.reuse, R61, R60 ;  /* 0x0000003d8b3f7223 */ /* 0x040fe2000001003c */
[CC--:B------:R-:W-:Y:S01]  /*4a90*/  FMUL.FTZ R60, R132.reuse, R198.reuse ;  /* 0x000000c6843c7220 */ /* 0x0c0fe20000410000 */
[----:B------:R-:W-:Y:S01]  /*4aa0*/  FFMA.FTZ R64, R139, R65, -R64 ;  /* 0x000000418b407223 */ /* 0x000fe20000010840 */
[-C--:B------:R-:W-:Y:S01]  /*4ab0*/  FMUL.FTZ R61, R132, R215.reuse ;  /* 0x000000d7843d7220 */ /* 0x080fe20000410000 */
[----:B------:R-:W-:Y:S01]  /*4ac0*/  FFMA.FTZ R233, R149, UR47, -R66 ;  /* 0x0000002f95e97c23 */ /* 0x000fe20008010842 */
[----:B------:R-:W-:Y:S01]  /*4ad0*/  FFMA.FTZ R213, R133, R215, -R60 ;  /* 0x000000d785d57223 */ /* 0x000fe2000001083c */
[----:B------:R-:W-:Y:S01]  /*4ae0*/  FADD.FTZ R64, R173, R64 ;  /* 0x00000040ad407221 */ /* 0x000fe20000010000 */
[----:B------:R-:W-:Y:S01]  /*4af0*/  FFMA.FTZ R61, R133, R198, R61 ;  /* 0x000000c6853d7223 */ /* 0x000fe2000001003d */
[----:B------:R-:W-:Y:S01]  /*4b00*/  FFMA.FTZ R63, R30, R233, R63 ;  /* 0x000000e91e3f7223 */ /* 0x000fe2000001003f */
[----:B------:R-:W-:Y:S01]  /*4b10*/  FFMA.FTZ R213, R6, R55, R213 ;  /* 0x0000003706d57223 */ /* 0x000fe200000100d5 */
[----:B------:R-:W-:Y:S01]  /*4b20*/  FMUL.FTZ R60, R140, R64 ;  /* 0x000000408c3c7220 */ /* 0x000fe20000410000 */
[----:B------:R-:W-:Y:S01]  /*4b30*/  FADD.FTZ R197, RZ, R61 ;  /* 0x0000003dffc57221 */ /* 0x000fe20000010000 */
[----:B------:R-:W-:Y:S01]  /*4b40*/  FMUL.FTZ R61, R191, UR46 ;  /* 0x0000002ebf3d7c20 */ /* 0x000fe20008410000 */
[C---:B------:R-:W-:Y:S01]  /*4b50*/  FMUL.FTZ R62, R130.reuse, R213 ;  /* 0x000000d5823e7220 */ /* 0x040fe20000410000 */
[----:B------:R-:W-:Y:S01]  /*4b60*/  FFMA.FTZ R66, R141, R63, R60 ;  /* 0x0000003f8d427223 */ /* 0x000fe2000001003c */
[-C--:B------:R-:W-:Y:S01]  /*4b70*/  FMUL.FTZ R60, R130, R197.reuse ;  /* 0x000000c5823c7220 */ /* 0x080fe20000410000 */
[C---:B------:R-:W-:Y:S01]  /*4b80*/  FMUL.FTZ R68, R140.reuse, R68 ;  /* 0x000000448c447220 */ /* 0x040fe20000410000 */
[C---:B------:R-:W-:Y:S01]  /*4b90*/  FFMA.FTZ R62, R131.reuse, R197, R62 ;  /* 0x000000c5833e7223 */ /* 0x040fe2000001003e */
[----:B------:R-:W-:Y:S01]  /*4ba0*/  FMUL.FTZ R65, R140, R63 ;  /* 0x0000003f8c417220 */ /* 0x000fe20000410000 */
[----:B------:R-:W-:Y:S01]  /*4bb0*/  FFMA.FTZ R60, R131, R213, -R60 ;  /* 0x000000d5833c7223 */ /* 0x000fe2000001083c */
[----:B------:R-:W-:Y:S01]  /*4bc0*/  FFMA.FTZ R230, R148, UR47, -R61 ;  /* 0x0000002f94e67c23 */ /* 0x000fe2000801083d */
[----:B------:R-:W-:Y:S01]  /*4bd0*/  FADD.FTZ R196, RZ, R62 ;  /* 0x0000003effc47221 */ /* 0x000fe20000010000 */
[----:B------:R-:W-:Y:S01]  /*4be0*/  FFMA.FTZ R68, R141, R72, -R68 ;  /* 0x000000488d447223 */ /* 0x000fe20000010844 */
[----:B------:R-:W-:Y:S01]  /*4bf0*/  FFMA.FTZ R224, R13, R96, R60 ;  /* 0x000000600de07223 */ /* 0x000fe2000001003c */
[----:B------:R-:W-:Y:S01]  /*4c00*/  FFMA.FTZ R63, R141, R64, -R65 ;  /* 0x000000408d3f7223 */ /* 0x000fe20000010841 */
[----:B------:R-:W-:Y:S01]  /*4c10*/  FMUL.FTZ R60, R128, R196 ;  /* 0x000000c4803c7220 */ /* 0x000fe20000410000 */
[----:B------:R-:W-:Y:S01]  /*4c20*/  FMUL.FTZ R64, R142, R68 ;  /* 0x000000448e407220 */ /* 0x000fe20000410000 */
[----:B------:R-:W-:Y:S01]  /*4c30*/  FMUL.FTZ R61, R128, R224 ;  /* 0x000000e0803d7220 */ /* 0x000fe20000410000 */
[----:B------:R-:W-:Y:S01]  /*4c40*/  FFMA.FTZ R62, R31, R230, R66 ;  /* 0x000000e61f3e7223 */ /* 0x000fe20000010042 */
[----:B------:R-:W-:Y:S01]  /*4c50*/  FFMA.FTZ R60, R129, R224, -R60 ;  /* 0x000000e0813c7223 */ /* 0x000fe2000001083c */
[-C--:B------:R-:W-:Y:S01]  /*4c60*/  FFMA.FTZ R65, R143, R67.reuse, R64 ;  /* 0x000000438f417223 */ /* 0x080fe20000010040 */
[----:B------:R-:W-:Y:S01]  /*4c70*/  FFMA.FTZ R61, R129, R196, R61 ;  /* 0x000000c4813d7223 */ /* 0x000fe2000001003d */
[----:B------:R-:W-:Y:S01]  /*4c80*/  FMUL.FTZ R64, R142, R67 ;  /* 0x000000438e407220 */ /* 0x000fe20000410000 */
[----:B------:R-:W-:Y:S01]  /*4c90*/  FFMA.FTZ R226, R5, R52, R60 ;  /* 0x0000003405e27223 */ /* 0x000fe2000001003c */
[----:B------:R-:W-:Y:S01]  /*4ca0*/  FADD.FTZ R63, R172, R63 ;  /* 0x0000003fac3f7221 */ /* 0x000fe20000010000 */
[----:B------:R-:W-:Y:S01]  /*4cb0*/  FADD.FTZ R194, RZ, R61 ;  /* 0x0000003dffc27221 */ /* 0x000fe20000010000 */
[----:B------:R-:W-:Y:S01]  /*4cc0*/  FMUL.FTZ R70, R142, R62 ;  /* 0x0000003e8e467220 */ /* 0x000fe20000410000 */
[C---:B------:R-:W-:Y:S01]  /*4cd0*/  FMUL.FTZ R60, R126.reuse, R226 ;  /* 0x000000e27e3c7220 */ /* 0x040fe20000410000 */
[----:B------:R-:W-:Y:S01]  /*4ce0*/  FFMA.FTZ R66, R143, R68, -R64 ;  /* 0x000000448f427223 */ /* 0x000fe20000010840 */
[-C--:B------:R-:W-:Y:S01]  /*4cf0*/  FMUL.FTZ R61, R126, R194.reuse ;  /* 0x000000c27e3d7220 */ /* 0x080fe20000410000 */
[-C--:B------:R-:W-:Y:S01]  /*4d00*/  FMUL.FTZ R64, R142, R63.reuse ;  /* 0x0000003f8e407220 */ /* 0x080fe20000410000 */
[----:B------:R-:W-:Y:S01]  /*4d10*/  FFMA.FTZ R60, R127, R194, R60 ;  /* 0x000000c27f3c7223 */ /* 0x000fe2000001003c */
[----:B------:R-:W-:Y:S01]  /*4d20*/  FFMA.FTZ R70, R143, R63, -R70 ;  /* 0x0000003f8f467223 */ /* 0x000fe20000010846 */
[----:B------:R-:W-:Y:S01]  /*4d30*/  FFMA.FTZ R61, R127, R226, -R61 ;  /* 0x000000e27f3d7223 */ /* 0x000fe2000001083d */
[----:B------:R-:W-:Y:S01]  /*4d40*/  FFMA.FTZ R63, R143, R62, R64 ;  /* 0x0000003e8f3f7223 */ /* 0x000fe20000010040 */
[----:B------:R-:W-:Y:S01]  /*4d50*/  FADD.FTZ R195, RZ, R60 ;  /* 0x0000003cffc37221 */ /* 0x000fe20000010000 */
[----:B------:R-:W-:Y:S01]  /*4d60*/  FMUL.FTZ R62, R192, UR46 ;  /* 0x0000002ec03e7c20 */ /* 0x000fe20008410000 */
[----:B------:R-:W-:Y:S01]  /*4d70*/  FFMA.FTZ R223, R12, R95, R61 ;  /* 0x0000005f0cdf7223 */ /* 0x000fe2000001003d */
[----:B------:R-:W-:Y:S01]  /*4d80*/  FADD.FTZ R70, R171, R70 ;  /* 0x00000046ab467221 */ /* 0x000fe20000010000 */
[C---:B------:R-:W-:Y:S01]  /*4d90*/  FMUL.FTZ R60, R122.reuse, R195 ;  /* 0x000000c37a3c7220 */ /* 0x040fe20000410000 */
[----:B------:R-:W-:Y:S01]  /*4da0*/  FFMA.FTZ R221, R147, UR47, -R62 ;  /* 0x0000002f93dd7c23 */ /* 0x000fe2000801083e */
[-C--:B------:R-:W-:Y:S01]  /*4db0*/  FMUL.FTZ R62, R122, R223.reuse ;  /* 0x000000df7a3e7220 */ /* 0x080fe20000410000 */
[----:B------:R-:W-:Y:S01]  /*4dc0*/  FMUL.FTZ R64, R144, R70 ;  /* 0x0000004690407220 */ /* 0x000fe20000410000 */
[C---:B------:R-:W-:Y:S01]  /*4dd0*/  FFMA.FTZ R225, R123.reuse, R223, -R60 ;  /* 0x000000df7be17223 */ /* 0x040fe2000001083c */
[----:B------:R-:W-:Y:S01]  /*4de0*/  FFMA.FTZ R63, R32, R221, R63 ;  /* 0x000000dd203f7223 */ /* 0x000fe2000001003f */
[----:B------:R-:W-:Y:S01]  /*4df0*/  FFMA.FTZ R62, R123, R195, R62 ;  /* 0x000000c37b3e7223 */ /* 0x000fe2000001003e */
[----:B------:R-:W-:Y:S01]  /*4e00*/  UISETP.GE.AND UP0, UPT, UR11, UR42, UPT ;  /* 0x0000002a0b00728c */ /* 0x000fe2000bf06270 */
[----:B------:R-:W-:Y:S01]  /*4e10*/  FFMA.FTZ R225, R4, R51, R225 ;  /* 0x0000003304e17223 */ /* 0x000fe200000100e1 */
[CC--:B------:R-:W-:Y:S01]  /*4e20*/  FFMA.FTZ R67, R145.reuse, R63.reuse, R64 ;  /* 0x0000003f91437223 */ /* 0x0c0fe20000010040 */
[----:B------:R-:W-:Y:S01]  /*4e30*/  FADD.FTZ R124, RZ, R62 ;  /* 0x0000003eff7c7221 */ /* 0x000fe20000010000 */
[----:B------:R-:W-:Y:S01]  /*4e40*/  FMUL.FTZ R61, R144, R63 ;  /* 0x0000003f903d7220 */ /* 0x000fe20000410000 */
[CC--:B------:R-:W-:Y:S01]  /*4e50*/  FMUL.FTZ R68, R120.reuse, R225.reuse ;  /* 0x000000e178447220 */ /* 0x0c0fe20000410000 */
[----:B------:R-:W-:Y:S01]  /*4e60*/  PLOP3.LUT P0, PT, PT, PT, UP0, 0x80, 0x8 ;  /* 0x000000000008781c */ /* 0x000fe20003f0f008 */
[----:B------:R-:W-:Y:S01]  /*4e70*/  FMUL.FTZ R64, R120, R124 ;  /* 0x0000007c78407220 */ /* 0x000fe20000410000 */
[----:B------:R-:W-:Y:S01]  /*4e80*/  FFMA.FTZ R69, R145, R70, -R61 ;  /* 0x0000004691457223 */ /* 0x000fe2000001083d */
[C---:B------:R-:W-:Y:S01]  /*4e90*/  FFMA.FTZ R68, R121.reuse, R124, R68 ;  /* 0x0000007c79447223 */ /* 0x040fe20000010044 */
[----:B------:R-:W-:Y:S01]  /*4ea0*/  ISETP.NE.OR P0, PT, R110, RZ, P0 ;  /* 0x000000ff6e00720c */ /* 0x000fe20000705670 */
[----:B------:R-:W-:Y:S01]  /*4eb0*/  FFMA.FTZ R64, R121, R225, -R64 ;  /* 0x000000e179407223 */ /* 0x000fe20000010840 */
[----:B------:R-:W-:Y:S01]  /*4ec0*/  FMUL.FTZ R229, R193, UR46 ;  /* 0x0000002ec1e57c20 */ /* 0x000fe20008410000 */
[----:B------:R-:W-:Y:S01]  /*4ed0*/  FADD.FTZ R125, RZ, R68 ;  /* 0x00000044ff7d7221 */ /* 0x000fe20000010000 */
[C---:B------:R-:W-:Y:S01]  /*4ee0*/  FMUL.FTZ R72, R144.reuse, R65 ;  /* 0x0000004190487220 */ /* 0x040fe20000410000 */
[----:B------:R-:W-:Y:S01]  /*4ef0*/  FFMA.FTZ R227, R11, R94, R64 ;  /* 0x0000005e0be37223 */ /* 0x000fe20000010040 */
[-C--:B------:R-:W-:Y:S01]  /*4f00*/  FMUL.FTZ R64, R144, R66.reuse ;  /* 0x0000004290407220 */ /* 0x080fe20000410000 */
[----:B------:R-:W-:Y:S01]  /*4f10*/  FMUL.FTZ R68, R118, R125 ;  /* 0x0000007d76447220 */ /* 0x000fe20000410000 */
[----:B------:R-:W-:Y:S01]  /*4f20*/  FFMA.FTZ R229, R146, UR47, -R229 ;  /* 0x0000002f92e57c23 */ /* 0x000fe200080108e5 */
[----:B------:R-:W-:Y:S01]  /*4f30*/  FMUL.FTZ R70, R118, R227 ;  /* 0x000000e376467220 */ /* 0x000fe20000410000 */
[----:B------:R-:W-:Y:S01]  /*4f40*/  FFMA.FTZ R64, R145, R65, R64 ;  /* 0x0000004191407223 */ /* 0x000fe20000010040 */
[----:B------:R-:W-:Y:S01]  /*4f50*/  FFMA.FTZ R68, R119, R227, -R68 ;  /* 0x000000e377447223 */ /* 0x000fe20000010844 */
[----:B------:R-:W-:Y:S01]  /*4f60*/  FFMA.FTZ R65, R145, R66, -R72 ;  /* 0x0000004291417223 */ /* 0x000fe20000010848 */
[----:B------:R-:W-:Y:S01]  /*4f70*/  FFMA.FTZ R70, R119, R125, R70 ;  /* 0x0000007d77467223 */ /* 0x000fe20000010046 */
[----:B------:R-:W-:Y:S01]  /*4f80*/  VOTEU.ALL UP0, P0 ;  /* 0x0000000000ff7886 */ /* 0x000fe20000000000 */
[----:B------:R-:W-:Y:S01]  /*4f90*/  FFMA.FTZ R228, R3, R50, R68 ;  /* 0x0000003203e47223 */ /* 0x000fe20000010044 */
[----:B------:R-:W-:Y:S01]  /*4fa0*/  FFMA.FTZ R66, R0, R229, R67 ;  /* 0x000000e500427223 */ /* 0x000fe20000010043 */
[----:B------:R-:W-:Y:S01]  /*4fb0*/  FADD.FTZ R214, RZ, R70 ;  /* 0x00000046ffd67221 */ /* 0x000fe20000010000 */
[----:B------:R-:W-:Y:S01]  /*4fc0*/  FADD.FTZ R67, R170, R69 ;  /* 0x00000045aa437221 */ /* 0x000fe20000010000 */
[----:B------:R-:W-:Y:S01]  /*4fd0*/  FMUL.FTZ R68, R116, R228 ;  /* 0x000000e474447220 */ /* 0x000fe20000410000 */
[----:B------:R-:W-:-:S02]  /*4fe0*/  HFMA2 R60, -RZ, RZ, 1.875, 0 ;  /* 0x3f800000ff3c7431 */ /* 0x000fc400000001ff */
[-C--:B------:R-:W-:Y:S01]  /*4ff0*/  FMUL.FTZ R69, R116, R214.reuse ;  /* 0x000000d674457220 */ /* 0x080fe20000410000 */
[----:B------:R-:W-:Y:S01]  /*5000*/  ISETP.GT.U32.AND P2, PT, R104, 0x1f, PT ;  /* 0x0000001f6800780c */ /* 0x000fe20003f44070 */
[C---:B------:R-:W-:Y:S01]  /*5010*/  FFMA.FTZ R68, R117.reuse, R214, R68 ;  /* 0x000000d675447223 */ /* 0x040fe20000010044 */
[----:B------:R-:W-:Y:S01]  /*5020*/  @!UP0 ULEA UR21, UR8, UR20, 0x4 ;  /* 0x0000001408158291 */ /* 0x000fe2000f8e20ff */
[----:B------:R-:W-:Y:S01]  /*5030*/  FFMA.FTZ R69, R117, R228, -R69 ;  /* 0x000000e475457223 */ /* 0x000fe20000010845 */
[----:B------:R-:W-:Y:S01]  /*5040*/  CS2R R62, SRZ ;  /* 0x00000000003e7805 */ /* 0x000fe2000001ff00 */
[----:B------:R-:W-:Y:S01]  /*5050*/  FADD.FTZ R231, RZ, R68 ;  /* 0x00000044ffe77221 */ /* 0x000fe20000010000 */
[----:B------:R-:W-:Y:S01]  /*5060*/  MOV R61, RZ ;  /* 0x000000ff003d7202 */ /* 0x000fe20000000f00 */
[----:B------:R-:W-:Y:S01]  /*5070*/  FFMA.FTZ R239, R10, R93, R69 ;  /* 0x0000005d0aef7223 */ /* 0x000fe20000010045 */
[----:B------:R-:W-:Y:S01]  /*5080*/  BSSY B0, `(.L_x_3698) ;  /* 0x00000e3000007945 */ /* 0x000fe20003800000 */
[----:B------:R-:W-:-:S02]  /*5090*/  FMUL.FTZ R68, R114, R231 ;  /* 0x000000e772447220 */ /* 0x000fc40000410000 */
[-C--:B------:R-:W-:Y:S01]  /*50a0*/  FMUL.FTZ R238, R114, R239.reuse ;  /* 0x000000ef72ee7220 */ /* 0x080fe20000410000 */
[----:B------:R-:W0:Y:S01]  /*50b0*/  @!P0 LDS.128 R60, [UR21+0x8b80] ;  /* 0x008b8015ff3c8984 */ /* 0x000e220008000c00 */
[C---:B------:R-:W-:Y:S02]  /*50c0*/  FFMA.FTZ R69, R115.reuse, R239, -R68 ;  /* 0x000000ef73457223 */ /* 0x040fe40000010844 */
[----:B------:R-:W-:Y:S01]  /*50d0*/  FFMA.FTZ R238, R115, R231, R238 ;  /* 0x000000e773ee7223 */ /* 0x000fe200000100ee */
[----:B------:R1:W-:Y:S01]  /*50e0*/  STS.128 [R108+0xa10], R64 ;  /* 0x000a10406c007388 */ /* 0x0003e20000000c00 */
[----:B------:R-:W-:Y:S01]  /*50f0*/  FFMA.FTZ R236, R2, R49, R69 ;  /* 0x0000003102ec7223 */ /* 0x000fe20000010045 */
[----:B------:R-:W-:Y:S06]  /*5100*/  BAR.SYNC.DEFER_BLOCKING 0x0 ;  /* 0x0000000000007b1d */ /* 0x000fec0000010000 */
[----:B------:R-:W-:Y:S05]  /*5110*/  @P2 BRA `(.L_x_3699) ;  /* 0x0000000c00642947 */ /* 0x000fea0003800000 */
[----:B-1----:R-:W-:Y:S01]  /*5120*/  LDS.128 R64, [R105+0xa30] ;  /* 0x000a300069407984 */ /* 0x002fe20000000c00 */
[----:B------:R-:W-:Y:S01]  /*5130*/  UMOV UR21, 0xffffffff ;  /* 0xffffffff00157882 */ /* 0x000fe20000000000 */
[----:B------:R-:W-:Y:S02]  /*5140*/  ISETP.NE.AND P2, PT, R110, 0x1f, PT ;  /* 0x0000001f6e00780c */ /* 0x000fe40003f45270 */
[----:B------:R-:W1:Y:S04]  /*5150*/  LDS.128 R68, [R105+0xa40] ;  /* 0x000a400069447984 */ /* 0x000e680000000c00 */
[----:B------:R-:W2:Y:S04]  /*5160*/  LDS.128 R72, [R105+0xa20] ;  /* 0x000a200069487984 */ /* 0x000ea80000000c00 */
[----:B-----5:R-:W3:Y:S01]  /*5170*/  LDS.128 R76, [R105+0xa10] ;  /* 0x000a1000694c7984 */ /* 0x020ee20000000c00 */
[C---:B-1----:R-:W-:Y:S01]  /*5180*/  FMUL.FTZ R243, R65.reuse, R68 ;  /* 0x0000004441f37220 */ /* 0x042fe20000410000 */
[----:B------:R-:W-:-:S03]  /*5190*/  FMUL.FTZ R241, R65, R69 ;  /* 0x0000004541f17220 */ /* 0x000fc60000410000 */
[C---:B------:R-:W-:Y:S01]  /*51a0*/  FFMA.FTZ R243, R64.reuse, R69, R243 ;  /* 0x0000004540f37223 */ /* 0x040fe200000100f3 */
[----:B------:R-:W-:-:S03]  /*51b0*/  FFMA.FTZ R241, R64, R68, -R241 ;  /* 0x0000004440f17223 */ /* 0x000fc600000108f1 */
[C---:B--2---:R-:W-:Y:S01]  /*51c0*/  FMUL.FTZ R245, R73.reuse, R243 ;  /* 0x000000f349f57220 */ /* 0x044fe20000410000 */
[----:B------:R-:W-:-:S03]  /*51d0*/  FMUL.FTZ R242, R73, R241 ;  /* 0x000000f149f27220 */ /* 0x000fc60000410000 */
[C---:B------:R-:W-:Y:S01]  /*51e0*/  FFMA.FTZ R240, R72.reuse, R241, -R245 ;  /* 0x000000f148f07223 */ /* 0x040fe200000108f5 */
[----:B------:R-:W-:Y:S01]  /*51f0*/  FFMA.FTZ R241, R72, R243, R242 ;  /* 0x000000f348f17223 */ /* 0x000fe200000100f2 */
[CC--:B------:R-:W-:Y:S01]  /*5200*/  FMUL.FTZ R243, R65.reuse, R71.reuse ;  /* 0x0000004741f37220 */ /* 0x0c0fe20000410000 */
[----:B------:R-:W-:Y:S01]  /*5210*/  FMUL.FTZ R245, R65, R70 ;  /* 0x0000004641f57220 */ /* 0x000fe20000410000 */
[----:B---3--:R-:W-:Y:S02]  /*5220*/  FMUL.FTZ R244, R77, R240 ;  /* 0x000000f04df47220 */ /* 0x008fe40000410000 */
        /* <DEDUP_REMOVED lines=8> */
[-C--:B------:R-:W-:Y:S01]  /*52b0*/  FMUL.FTZ R243, R77, R241.reuse ;  /* 0x000000f14df37220 */ /* 0x080fe20000410000 */
[----:B------:R-:W-:Y:S01]  /*52c0*/  FFMA.FTZ R241, R76, R241, R244 ;  /* 0x000000f14cf17223 */ /* 0x000fe200000100f4 */
[----:B------:R-:W-:Y:S01]  /*52d0*/  FADD.FTZ R242, R75, R242 ;  /* 0x000000f24bf27221 */ /* 0x000fe20000010000 */
[----:B------:R-:W-:Y:S01]  /*52e0*/  FADD.FTZ R245, R74, R245 ;  /* 0x000000f54af57221 */ /* 0x000fe20000010000 */
[----:B------:R-:W-:Y:S02]  /*52f0*/  FFMA.FTZ R240, R76, R240, -R243 ;  /* 0x000000f04cf07223 */ /* 0x000fe400000108f3 */
[C---:B------:R-:W-:Y:S01]  /*5300*/  FMUL.FTZ R243, R77.reuse, R242 ;  /* 0x000000f24df37220 */ /* 0x040fe20000410000 */
[----:B------:R-:W-:-:S03]  /*5310*/  FMUL.FTZ R77, R77, R245 ;  /* 0x000000f54d4d7220 */ /* 0x000fc60000410000 */
[C---:B------:R-:W-:Y:S01]  /*5320*/  FFMA.FTZ R243, R76.reuse, R245, -R243 ;  /* 0x000000f54cf37223 */ /* 0x040fe200000108f3 */
[----:B------:R-:W-:-:S03]  /*5330*/  FFMA.FTZ R76, R76, R242, R77 ;  /* 0x000000f24c4c7223 */ /* 0x000fc6000001004d */
[----:B------:R-:W-:Y:S01]  /*5340*/  FADD.FTZ R77, R78, R243 ;  /* 0x000000f34e4d7221 */ /* 0x000fe20000010000 */
[----:B------:R-:W-:Y:S01]  /*5350*/  FADD.FTZ R252, R79, R76 ;  /* 0x0000004c4ffc7221 */ /* 0x000fe20000010000 */
[----:B------:R-:W-:Y:S06]  /*5360*/  BRA.DIV UR21, `(.L_x_3700) ;  /* 0x0000006615a87947 */ /* 0x000fec000b800000 */
[----:B------:R1:W2:Y:S01]  /*5370*/  SHFL.DOWN PT, R242, R240, 0x1, 0x1f ;  /* 0x08201f00f0f27f89 */ /* 0x0002a200000e0000 */
[----:B------:R-:W-:Y:S02]  /*5380*/  MOV R79, R240 ;  /* 0x000000f0004f7202 */ /* 0x000fe40000000f00 */
[----:B------:R-:W-:Y:S01]  /*5390*/  MOV R78, R241 ;  /* 0x000000f1004e7202 */ /* 0x000fe20000000f00 */
[----:B------:R1:W3:Y:S04]  /*53a0*/  SHFL.DOWN PT, R245, R241, 0x1, 0x1f ;  /* 0x08201f00f1f57f89 */ /* 0x0002e800000e0000 */
[----:B------:R1:W4:Y:S04]  /*53b0*/  SHFL.DOWN PT, R246, R77, 0x1, 0x1f ;  /* 0x08201f004df67f89 */ /* 0x00032800000e0000 */
[----:B------:R1:W0:Y:S02]  /*53c0*/  SHFL.DOWN PT, R76, R252, 0x1, 0x1f ;  /* 0x08201f00fc4c7f89 */ /* 0x00022400000e0000 */
.L_x_3841:
[----:B------:R-:W-:Y:S04]  /*53d0*/  BSSY.RECONVERGENT B1, `(.L_x_3701) ;  /* 0x000000c000017945 */ /* 0x000fe80003800200 */
[----:B------:R-:W-:Y:S05]  /*53e0*/  @!P2 BRA `(.L_x_3702) ;  /* 0x000000000028a947 */ /* 0x000fea0003800000 */
[-C--:B01----:R-:W-:Y:S01]  /*53f0*/  FMUL.FTZ R241, R79, R76.reuse ;  /* 0x0000004c4ff17220 */ /* 0x083fe20000410000 */
[----:B------:R-:W-:-:S03]  /*5400*/  FMUL.FTZ R240, R78, R76 ;  /* 0x0000004c4ef07220 */ /* 0x000fc60000410000 */
[CC--:B----4-:R-:W-:Y:S01]  /*5410*/  FFMA.FTZ R243, R78.reuse, R246.reuse, R241 ;  /* 0x000000f64ef37223 */ /* 0x0d0fe200000100f1 */
[-C--:B---3--:R-:W-:Y:S01]  /*5420*/  FMUL.FTZ R241, R78, R245.reuse ;  /* 0x000000f54ef17220 */ /* 0x088fe20000410000 */
[C---:B------:R-:W-:Y:S01]  /*5430*/  FFMA.FTZ R240, R79.reuse, R246, -R240 ;  /* 0x000000f64ff07223 */ /* 0x040fe200000108f0 */
[----:B------:R-:W-:Y:S01]  /*5440*/  FMUL.FTZ R245, R79, R245 ;  /* 0x000000f54ff57220 */ /* 0x000fe20000410000 */
[----:B------:R-:W-:Y:S01]  /*5450*/  FADD.FTZ R252, R252, R243 ;  /* 0x000000f3fcfc7221 */ /* 0x000fe20000010000 */
[C---:B--2---:R-:W-:Y:S01]  /*5460*/  FFMA.FTZ R79, R242.reuse, R79, -R241 ;  /* 0x0000004ff24f7223 */ /* 0x044fe200000108f1 */
[----:B------:R-:W-:Y:S01]  /*5470*/  FADD.FTZ R77, R77, R240 ;  /* 0x000000f04d4d7221 */ /* 0x000fe20000010000 */
[----:B------:R-:W-:-:S07]  /*5480*/  FFMA.FTZ R78, R242, R78, R245 ;  /* 0x0000004ef24e7223 */ /* 0x000fce00000100f5 */
.L_x_3702:
[----:B------:R-:W-:Y:S05]  /*5490*/  BSYNC.RECONVERGENT B1 ;  /* 0x0000000000017941 */ /* 0x000fea0003800200 */
.L_x_3701:
[----:B------:R-:W-:Y:S01]  /*54a0*/  UMOV UR21, 0xffffffff ;  /* 0xffffffff00157882 */ /* 0x000fe20000000000 */
[----:B------:R-:W-:Y:S02]  /*54b0*/  ISETP.GT.U32.AND P2, PT, R110, 0x1d, PT ;  /* 0x0000001d6e00780c */ /* 0x000fe40003f44070 */
[----:B------:R-:W-:Y:S11]  /*54c0*/  BRA.DIV UR21, `(.L_x_3703) ;  /* 0x0000006615b47947 */ /* 0x000ff6000b800000 */
[----:B-1----:R1:W1:Y:S04]  /*54d0*/  SHFL.DOWN PT, R240, R79, 0x2, 0x1f ;  /* 0x08401f004ff07f89 */ /* 0x00226800000e0000 */
[----:B------:R0:W1:Y:S04]  /*54e0*/  SHFL.DOWN PT, R241, R78, 0x2, 0x1f ;  /* 0x08401f004ef17f89 */ /* 0x00006800000e0000 */
[----:B--2---:R2:W1:Y:S04]  /*54f0*/  SHFL.DOWN PT, R242, R77, 0x2, 0x1f ;  /* 0x08401f004df27f89 */ /* 0x00446800000e0000 */
[----:B0-----:R2:W0:Y:S02]  /*5500*/  SHFL.DOWN PT, R76, R252, 0x2, 0x1f ;  /* 0x08401f00fc4c7f89 */ /* 0x00142400000e0000 */
.L_x_3847:
[----:B------:R-:W-:Y:S04]  /*5510*/  BSSY.RECONVERGENT B1, `(.L_x_3704) ;  /* 0x000000c000017945 */ /* 0x000fe80003800200 */
[----:B------:R-:W-:Y:S05]  /*5520*/  @P2 BRA `(.L_x_3705) ;  /* 0x0000000000282947 */ /* 0x000fea0003800000 */
[CC--:B0-----:R-:W-:Y:S01]  /*5530*/  FMUL.FTZ R244, R78.reuse, R76.reuse ;  /* 0x0000004c4ef47220 */ /* 0x0c1fe20000410000 */
[C---:B------:R-:W-:Y:S01]  /*5540*/  FMUL.FTZ R243, R79.reuse, R76 ;  /* 0x0000004c4ff37220 */ /* 0x040fe20000410000 */
[CC--:B-1----:R-:W-:Y:S01]  /*5550*/  FMUL.FTZ R76, R78.reuse, R241.reuse ;  /* 0x000000f14e4c7220 */ /* 0x0c2fe20000410000 */
[C---:B------:R-:W-:Y:S01]  /*5560*/  FMUL.FTZ R241, R79.reuse, R241 ;  /* 0x000000f14ff17220 */ /* 0x040fe20000410000 */
[CC--:B------:R-:W-:Y:S01]  /*5570*/  FFMA.FTZ R244, R79.reuse, R242.reuse, -R244 ;  /* 0x000000f24ff47223 */ /* 0x0c0fe200000108f4 */
[C---:B------:R-:W-:Y:S01]  /*5580*/  FFMA.FTZ R243, R78.reuse, R242, R243 ;  /* 0x000000f24ef37223 */ /* 0x040fe200000100f3 */
[-C--:B------:R-:W-:Y:S01]  /*5590*/  FFMA.FTZ R79, R79, R240.reuse, -R76 ;  /* 0x000000f04f4f7223 */ /* 0x080fe2000001084c */
[----:B------:R-:W-:Y:S01]  /*55a0*/  FFMA.FTZ R78, R78, R240, R241 ;  /* 0x000000f04e4e7223 */ /* 0x000fe200000100f1 */
[----:B--2---:R-:W-:Y:S01]  /*55b0*/  FADD.FTZ R77, R77, R244 ;  /* 0x000000f44d4d7221 */ /* 0x004fe20000010000 */
[----:B------:R-:W-:-:S07]  /*55c0*/  FADD.FTZ R252, R252, R243 ;  /* 0x000000f3fcfc7221 */ /* 0x000fce0000010000 */
.L_x_3705:
[----:B------:R-:W-:Y:S05]  /*55d0*/  BSYNC.RECONVERGENT B1 ;  /* 0x0000000000017941 */ /* 0x000fea0003800200 */
.L_x_3704:
[----:B------:R-:W-:Y:S01]  /*55e0*/  UMOV UR21, 0xffffffff ;  /* 0xffffffff00157882 */ /* 0x000fe20000000000 */
[----:B------:R-:W-:Y:S02]  /*55f0*/  ISETP.GT.U32.AND P2, PT, R110, 0x1b, PT ;  /* 0x0000001b6e00780c */ /* 0x000fe40003f44070 */
[----:B------:R-:W-:Y:S11]  /*5600*/  BRA.DIV UR21, `(.L_x_3706) ;  /* 0x0000006615d47947 */ /* 0x000ff6000b800000 */
[----:B-1----:R1:W1:Y:S04]  /*5610*/  SHFL.DOWN PT, R240, R79, 0x4, 0x1f ;  /* 0x08801f004ff07f89 */ /* 0x00226800000e0000 */
[----:B------:R0:W1:Y:S04]  /*5620*/  SHFL.DOWN PT, R241, R78, 0x4, 0x1f ;  /* 0x08801f004ef17f89 */ /* 0x00006800000e0000 */
[----:B------:R1:W1:Y:S04]  /*5630*/  SHFL.DOWN PT, R242, R77, 0x4, 0x1f ;  /* 0x08801f004df27f89 */ /* 0x00026800000e0000 */
[----:B0-----:R0:W0:Y:S02]  /*5640*/  SHFL.DOWN PT, R76, R252, 0x4, 0x1f ;  /* 0x08801f00fc4c7f89 */ /* 0x00102400000e0000 */
.L_x_3853:
        /* <DEDUP_REMOVED lines=12> */
.L_x_3708:
[----:B------:R-:W-:Y:S05]  /*5710*/  BSYNC.RECONVERGENT B1 ;  /* 0x0000000000017941 */ /* 0x000fea0003800200 */
.L_x_3707:
[----:B------:R-:W-:Y:S01]  /*5720*/  UMOV UR21, 0xffffffff ;  /* 0xffffffff00157882 */ /* 0x000fe20000000000 */
[----:B------:R-:W-:Y:S02]  /*5730*/  ISETP.GT.U32.AND P2, PT, R110, 0x17, PT ;  /* 0x000000176e00780c */ /* 0x000fe40003f44070 */
[----:B------:R-:W-:Y:S11]  /*5740*/  BRA.DIV UR21, `(.L_x_3709) ;  /* 0x0000006615f47947 */ /* 0x000ff6000b800000 */
[----:B-1----:R1:W1:Y:S04]  /*5750*/  SHFL.DOWN PT, R240, R79, 0x8, 0x1f ;  /* 0x09001f004ff07f89 */ /* 0x00226800000e0000 */
[----:B------:R0:W1:Y:S04]  /*5760*/  SHFL.DOWN PT, R241, R78, 0x8, 0x1f ;  /* 0x09001f004ef17f89 */ /* 0x00006800000e0000 */
[----:B------:R1:W1:Y:S04]  /*5770*/  SHFL.DOWN PT, R242, R77, 0x8, 0x1f ;  /* 0x09001f004df27f89 */ /* 0x00026800000e0000 */
[----:B0-----:R0:W0:Y:S02]  /*5780*/  SHFL.DOWN PT, R76, R252, 0x8, 0x1f ;  /* 0x09001f00fc4c7f89 */ /* 0x00102400000e0000 */
.L_x_3859:
        /* <DEDUP_REMOVED lines=12> */
.L_x_3711:
[----:B------:R-:W-:Y:S05]  /*5850*/  BSYNC.RECONVERGENT B1 ;  /* 0x0000000000017941 */ /* 0x000fea0003800200 */
.L_x_3710:
[----:B------:R-:W-:Y:S01]  /*5860*/  UMOV UR21, 0xffffffff ;  /* 0xffffffff00157882 */ /* 0x000fe20000000000 */
[----:B------:R-:W-:Y:S02]  /*5870*/  ISETP.GT.U32.AND P2, PT, R110, 0xf, PT ;  /* 0x0000000f6e00780c */ /* 0x000fe40003f44070 */
[----:B------:R-:W-:Y:S11]  /*5880*/  BRA.DIV UR21, `(.L_x_3712) ;  /* 0x0000006a15147947 */ /* 0x000ff6000b800000 */
[----:B-1----:R1:W1:Y:S04]  /*5890*/  SHFL.DOWN PT, R240, R79, 0x10, 0x1f ;  /* 0x0a001f004ff07f89 */ /* 0x00226800000e0000 */
[----:B------:R0:W1:Y:S04]  /*58a0*/  SHFL.DOWN PT, R241, R78, 0x10, 0x1f ;  /* 0x0a001f004ef17f89 */ /* 0x00006800000e0000 */
[----:B------:R1:W1:Y:S04]  /*58b0*/  SHFL.DOWN PT, R242, R77, 0x10, 0x1f ;  /* 0x0a001f004df27f89 */ /* 0x00026800000e0000 */
[----:B0-----:R0:W0:Y:S02]  /*58c0*/  SHFL.DOWN PT, R76, R252, 0x10, 0x1f ;  /* 0x0a001f00fc4c7f89 */ /* 0x00102400000e0000 */
.L_x_3865:
        /* <DEDUP_REMOVED lines=12> */
.L_x_3714:
[----:B------:R-:W-:Y:S05]  /*5990*/  BSYNC.RECONVERGENT B1 ;  /* 0x0000000000017941 */ /* 0x000fea0003800200 */
.L_x_3713:
[----:B------:R-:W-:Y:S01]  /*59a0*/  UMOV UR21, 0xffffffff ;  /* 0xffffffff00157882 */ /* 0x000fe20000000000 */
[----:B------:R-:W-:Y:S02]  /*59b0*/  ISETP.NE.AND P2, PT, R104, 0x1f, PT ;  /* 0x0000001f6800780c */ /* 0x000fe40003f45270 */
[----:B------:R-:W-:Y:S11]  /*59c0*/  BRA.DIV UR21, `(.L_x_3715) ;  /* 0x0000006a15347947 */ /* 0x000ff6000b800000 */
[----:B------:R-:W5:Y:S04]  /*59d0*/  SHFL.IDX PT, R247, R78, RZ, 0x1f ;  /* 0x00001fff4ef77589 */ /* 0x000f6800000e0000 */
[----:B---3--:R-:W3:Y:S04]  /*59e0*/  SHFL.IDX PT, R245, R79, RZ, 0x1f ;  /* 0x00001fff4ff57589 */ /* 0x008ee800000e0000 */
[----:B----4-:R-:W4:Y:S04]  /*59f0*/  SHFL.IDX PT, R246, R77, RZ, 0x1f ;  /* 0x00001fff4df67589 */ /* 0x010f2800000e0000 */
[----:B-1----:R-:W-:Y:S04]  /*5a00*/  SHFL.IDX PT, R240, R252, RZ, 0x1f ;  /* 0x00001ffffcf07589 */ /* 0x002fe800000e0000 */
[----:B------:R-:W1:Y:S04]  /*5a10*/  SHFL.IDX PT, R251, R60, RZ, 0x1f ;  /* 0x00001fff3cfb7589 */ /* 0x000e6800000e0000 */
[----:B------:R-:W1:Y:S04]  /*5a20*/  SHFL.IDX PT, R250, R61, RZ, 0x1f ;  /* 0x00001fff3dfa7589 */ /* 0x000e6800000e0000 */
[----:B------:R-:W1:Y:S01]  /*5a30*/  SHFL.DOWN PT, R79, R79, 0x1, 0x1f ;  /* 0x08201f004f4f7f89 */ /* 0x000e6200000e0000 */
[CC--:B-----5:R-:W-:Y:S01]  /*5a40*/  FMUL.FTZ R242, R62.reuse, R247.reuse ;  /* 0x000000f73ef27220 */ /* 0x0e0fe20000410000 */
[-C--:B------:R-:W-:Y:S01]  /*5a50*/  FMUL.FTZ R241, R63, R247.reuse ;  /* 0x000000f73ff17220 */ /* 0x080fe20000410000 */
[----:B------:R-:W-:Y:S01]  /*5a60*/  FMUL.FTZ R243, R61, R247 ;  /* 0x000000f73df37220 */ /* 0x000fe20000410000 */
[----:B------:R-:W1:Y:S02]  /*5a70*/  SHFL.DOWN PT, R78, R78, 0x1, 0x1f ;  /* 0x08201f004e4e7f89 */ /* 0x000e6400000e0000 */
[-C--:B---3--:R-:W-:Y:S01]  /*5a80*/  FFMA.FTZ R241, R62, R245.reuse, -R241 ;  /* 0x000000f53ef17223 */ /* 0x088fe200000108f1 */
[----:B------:R-:W-:Y:S01]  /*5a90*/  FFMA.FTZ R248, R60, R245, -R243 ;  /* 0x000000f53cf87223 */ /* 0x000fe200000108f3 */
[----:B--2---:R-:W2:Y:S02]  /*5aa0*/  SHFL.DOWN PT, R77, R77, 0x1, 0x1f ;  /* 0x08201f004d4d7f89 */ /* 0x004ea400000e0000 */
[----:B----4-:R-:W-:-:S02]  /*5ab0*/  FADD.FTZ R246, R246, R241 ;  /* 0x000000f1f6f67221 */ /* 0x010fc40000010000 */
[----:B0-----:R-:W0:Y:S04]  /*5ac0*/  SHFL.DOWN PT, R76, R252, 0x1, 0x1f ;  /* 0x08201f00fc4c7f89 */ /* 0x001e2800000e0000 */
[----:B------:R-:W3:Y:S04]  /*5ad0*/  SHFL.IDX PT, R249, R62, RZ, 0x1f ;  /* 0x00001fff3ef97589 */ /* 0x000ee800000e0000 */
[----:B------:R4:W0:Y:S02]  /*5ae0*/  SHFL.IDX PT, R244, R63, RZ, 0x1f ;  /* 0x00001fff3ff47589 */ /* 0x00082400000e0000 */
[----:B----4-:R-:W-:Y:S01]  /*5af0*/  FFMA.FTZ R63, R63, R245, R242 ;  /* 0x000000f53f3f7223 */ /* 0x010fe200000100f2 */
[----:B------:R-:W-:Y:S01]  /*5b00*/  FMUL.FTZ R242, R60, R247 ;  /* 0x000000f73cf27220 */ /* 0x000fe20000410000 */
[----:B-1----:R-:W-:-:S03]  /*5b10*/  MOV R60, R251 ;  /* 0x000000fb003c7202 */ /* 0x002fc60000000f00 */
[----:B------:R-:W-:Y:S01]  /*5b20*/  FFMA.FTZ R247, R61, R245, R242 ;  /* 0x000000f53df77223 */ /* 0x000fe200000100f2 */
[----:B------:R-:W-:Y:S01]  /*5b30*/  FADD.FTZ R245, R240, R63 ;  /* 0x0000003ff0f57221 */ /* 0x000fe20000010000 */
[----:B--2---:R-:W-:-:S07]  /*5b40*/  MOV R61, R250 ;  /* 0x000000fa003d7202 */ /* 0x004fce0000000f00 */
.L_x_3879:
[----:B------:R-:W-:Y:S01]  /*5b50*/  BSSY.RECONVERGENT B1, `(.L_x_3716) ;  /* 0x000000f000017945 */ /* 0x000fe20003800200 */
[----:B---3--:R-:W-:Y:S02]  /*5b60*/  MOV R62, R249 ;  /* 0x000000f9003e7202 */ /* 0x008fe40000000f00 */
        /* <DEDUP_REMOVED lines=13> */
.L_x_3717:
[----:B------:R-:W-:Y:S05]  /*5c40*/  BSYNC.RECONVERGENT B1 ;  /* 0x0000000000017941 */ /* 0x000fea0003800200 */
.L_x_3716:
        /* <DEDUP_REMOVED lines=8> */
[-C--:B------:R-:W-:Y:S02]  /*5cd0*/  FMUL.FTZ R70, R69, R60.reuse ;  /* 0x0000003c45467220 */ /* 0x080fe40000410000 */
[C---:B------:R-:W-:Y:S01]  /*5ce0*/  FMUL.FTZ R69, R65.reuse, R79 ;  /* 0x0000004f41457220 */ /* 0x040fe20000410000 */
[C---:B------:R-:W-:Y:S01]  /*5cf0*/  FFMA.FTZ R76, R68.reuse, R60, -R71 ;  /* 0x0000003c444c7223 */ /* 0x040fe20000010847 */
[----:B------:R-:W-:Y:S01]  /*5d00*/  FFMA.FTZ R77, R68, R61, R70 ;  /* 0x0000003d444d7223 */ /* 0x000fe20000010046 */
[CC--:B------:R-:W-:Y:S01]  /*5d10*/  FMUL.FTZ R68, R65.reuse, R78.reuse ;  /* 0x0000004e41447220 */ /* 0x0c0fe20000410000 */
[C---:B------:R-:W-:Y:S01]  /*5d20*/  FFMA.FTZ R69, R64.reuse, R78, -R69 ;  /* 0x0000004e40457223 */ /* 0x040fe20000010845 */
[CC--:B0-----:R-:W-:Y:S01]  /*5d30*/  FMUL.FTZ R63, R65.reuse, R76.reuse ;  /* 0x0000004c413f7220 */ /* 0x0c1fe20000410000 */
[----:B------:R-:W-:Y:S01]  /*5d40*/  FMUL.FTZ R61, R65, R77 ;  /* 0x0000004d413d7220 */ /* 0x000fe20000410000 */
[----:B------:R-:W-:Y:S01]  /*5d50*/  FFMA.FTZ R68, R64, R79, R68 ;  /* 0x0000004f40447223 */ /* 0x000fe20000010044 */
[----:B------:R-:W-:Y:S01]  /*5d60*/  FADD.FTZ R66, R66, R69 ;  /* 0x0000004542427221 */ /* 0x000fe20000010000 */
[C---:B------:R-:W-:Y:S01]  /*5d70*/  FFMA.FTZ R65, R64.reuse, R77, R63 ;  /* 0x0000004d40417223 */ /* 0x040fe2000001003f */
[----:B------:R-:W-:Y:S01]  /*5d80*/  FFMA.FTZ R64, R64, R76, -R61 ;  /* 0x0000004c40407223 */ /* 0x000fe2000001083d */
[----:B------:R-:W-:Y:S01]  /*5d90*/  FADD.FTZ R67, R67, R68 ;  /* 0x0000004443437221 */ /* 0x000fe20000010000 */
[C---:B------:R-:W-:Y:S01]  /*5da0*/  FMUL.FTZ R62, R73.reuse, R66 ;  /* 0x00000042493e7220 */ /* 0x040fe20000410000 */
[C---:B------:R-:W-:Y:S01]  /*5db0*/  FMUL.FTZ R61, R73.reuse, R65 ;  /* 0x00000041493d7220 */ /* 0x040fe20000410000 */
[CC--:B------:R-:W-:Y:S01]  /*5dc0*/  FMUL.FTZ R60, R73.reuse, R64.reuse ;  /* 0x00000040493c7220 */ /* 0x0c0fe20000410000 */
[-C--:B------:R-:W-:Y:S01]  /*5dd0*/  FMUL.FTZ R63, R73, R67.reuse ;  /* 0x00000043493f7220 */ /* 0x080fe20000410000 */
[C---:B------:R-:W-:Y:S01]  /*5de0*/  FFMA.FTZ R62, R72.reuse, R67, R62 ;  /* 0x00000043483e7223 */ /* 0x040fe2000001003e */
[C---:B------:R-:W-:Y:S01]  /*5df0*/  FFMA.FTZ R68, R72.reuse, R64, -R61 ;  /* 0x0000004048447223 */ /* 0x040fe2000001083d */
[C---:B------:R-:W-:Y:S01]  /*5e00*/  FFMA.FTZ R69, R72.reuse, R65, R60 ;  /* 0x0000004148457223 */ /* 0x040fe2000001003c */
[----:B------:R-:W-:Y:S01]  /*5e10*/  FFMA.FTZ R63, R72, R66, -R63 ;  /* 0x00000042483f7223 */ /* 0x000fe2000001083f */
[----:B------:R-:W-:Y:S01]  /*5e20*/  FADD.FTZ R71, R75, R62 ;  /* 0x0000003e4b477221 */ /* 0x000fe20000010000 */
[----:B------:R2:W-:Y:S01]  /*5e30*/  STS.128 [R105+0xa30], R76 ;  /* 0x000a304c69007388 */ /* 0x0005e20000000c00 */
[----:B------:R-:W-:Y:S01]  /*5e40*/  MOV R62, R246 ;  /* 0x000000f6003e7202 */ /* 0x000fe20000000f00 */
[----:B------:R-:W-:Y:S01]  /*5e50*/  FADD.FTZ R70, R74, R63 ;  /* 0x0000003f4a467221 */ /* 0x000fe20000010000 */
[----:B------:R-:W-:Y:S01]  /*5e60*/  MOV R63, R245 ;  /* 0x000000f5003f7202 */ /* 0x000fe20000000f00 */
[----:B------:R2:W-:Y:S01]  /*5e70*/  STS.128 [R105+0xa20], R64 ;  /* 0x000a204069007388 */ /* 0x0005e20000000c00 */
[----:B------:R-:W-:-:S02]  /*5e80*/  MOV R61, R247 ;  /* 0x000000f7003d7202 */ /* 0x000fc40000000f00 */
[----:B------:R-:W-:Y:S01]  /*5e90*/  MOV R60, R248 ;  /* 0x000000f8003c7202 */ /* 0x000fe20000000f00 */
[----:B------:R2:W-:Y:S06]  /*5ea0*/  STS.128 [R105+0xa10], R68 ;  /* 0x000a104469007388 */ /* 0x0005ec0000000c00 */
.L_x_3699:
[----:B------:R-:W-:Y:S05]  /*5eb0*/  BSYNC B0 ;  /* 0x0000000000007941 */ /* 0x000fea0003800000 */
.L_x_3698:
[----:B------:R-:W-:Y:S05]  /*5ec0*/  WARPSYNC.ALL ;  /* 0x0000000000007948 */ /* 0x000fea0003800000 */
[----:B------:R-:W-:Y:S01]  /*5ed0*/  BAR.SYNC.DEFER_BLOCKING 0x0 ;  /* 0x0000000000007b1d */ /* 0x000fe20000010000 */
[----:B-12---:R-:W-:Y:S01]  /*5ee0*/  FMUL.FTZ R65, R191, R202 ;  /* 0x000000cabf417220 */ /* 0x006fe20000410000 */
[----:B------:R-:W-:Y:S01]  /*5ef0*/  FMUL.FTZ R64, R192, R203 ;  /* 0x000000cbc0407220 */ /* 0x000fe20000410000 */
[----:B------:R-:W-:Y:S01]  /*5f00*/  FMUL.FTZ R71, R187, R218 ;  /* 0x000000dabb477220 */ /* 0x000fe20000410000 */
[----:B------:R-:W-:Y:S01]  /*5f10*/  FMUL.FTZ R67, R193, R222 ;  /* 0x000000dec1437220 */ /* 0x000fe20000410000 */
[----:B------:R-:W-:Y:S01]  /*5f20*/  FFMA.FTZ R66, R148, R219, -R65 ;  /* 0x000000db94427223 */ /* 0x000fe20000010841 */
[----:B------:R-:W-:Y:S01]  /*5f30*/  FMUL.FTZ R65, R187, R200 ;  /* 0x000000c8bb417220 */ /* 0x000fe20000410000 */
[----:B-----5:R-:W-:Y:S01]  /*5f40*/  FFMA.FTZ R77, R147, R220, -R64 ;  /* 0x000000dc934d7223 */ /* 0x020fe20000010840 */
[----:B------:R-:W-:Y:S01]  /*5f50*/  FMUL.FTZ R64, R186, R201 ;  /* 0x000000c9ba407220 */ /* 0x000fe20000410000 */
[----:B------:R-:W-:Y:S01]  /*5f60*/  FFMA.FTZ R67, R146, R204, R67 ;  /* 0x000000cc92437223 */ /* 0x000fe20000010043 */
[C---:B------:R-:W-:Y:S01]  /*5f70*/  FFMA.FTZ R68, R150.reuse, R218, -R65 ;  /* 0x000000da96447223 */ /* 0x040fe20000010841 */
[----:B------:R-:W-:Y:S01]  /*5f80*/  FMUL.FTZ R65, R189, R198 ;  /* 0x000000c6bd417220 */ /* 0x000fe20000410000 */
[----:B------:R-:W-:Y:S01]  /*5f90*/  FFMA.FTZ R187, R149, R217, -R64 ;  /* 0x000000d995bb7223 */ /* 0x000fe20000010840 */
[----:B------:R-:W-:Y:S01]  /*5fa0*/  FFMA.FTZ R150, R150, R200, R71 ;  /* 0x000000c896967223 */ /* 0x000fe20000010047 */
[----:B------:R-:W-:Y:S01]  /*5fb0*/  FMUL.FTZ R71, R188, R199 ;  /* 0x000000c7bc477220 */ /* 0x000fe20000410000 */
[----:B------:R-:W-:Y:S01]  /*5fc0*/  FFMA.FTZ R70, R154, R215, -R65 ;  /* 0x000000d79a467223 */ /* 0x000fe20000010841 */
[----:B------:R-:W-:Y:S01]  /*5fd0*/  FMUL.FTZ R188, R188, R216 ;  /* 0x000000d8bcbc7220 */ /* 0x000fe20000410000 */
[----:B------:R-:W-:Y:S01]  /*5fe0*/  FMUL.FTZ R192, R192, R220 ;  /* 0x000000dcc0c07220 */ /* 0x000fe20000410000 */
[----:B------:R-:W-:Y:S01]  /*5ff0*/  FMUL.FTZ R69, R193, R204 ;  /* 0x000000ccc1457220 */ /* 0x000fe20000410000 */
[C---:B------:R-:W-:Y:S01]  /*6000*/  FFMA.FTZ R71, R152.reuse, R216, -R71 ;  /* 0x000000d898477223 */ /* 0x040fe20000010847 */
[----:B------:R-:W-:Y:S01]  /*6010*/  FFMA.FTZ R73, R152, R199, R188 ;  /* 0x000000c798497223 */ /* 0x000fe200000100bc */
[----:B------:R-:W-:Y:S01]  /*6020*/  FFMA.FTZ R147, R147, R203, R192 ;  /* 0x000000cb93937223 */ /* 0x000fe200000100c0 */
[----:B------:R-:W-:Y:S01]  /*6030*/  FFMA.FTZ R152, -R0, R67, RZ ;  /* 0x0000004300987223 */ /* 0x000fe200000101ff */
[----:B------:R-:W-:Y:S01]  /*6040*/  FFMA.FTZ R69, R146, R222, -R69 ;  /* 0x000000de92457223 */ /* 0x000fe20000010845 */
[----:B------:R-:W1:Y:S01]  /*6050*/  LDS.64 R64, [R108+0xa18] ;  /* 0x000a18006c407984 */ /* 0x000e620000000a00 */
[----:B------:R-:W-:Y:S01]  /*6060*/  FMUL.FTZ R191, R191, R219 ;  /* 0x000000dbbfbf7220 */ /* 0x000fe20000410000 */
[----:B------:R-:W-:Y:S01]  /*6070*/  FFMA.FTZ R147, -R32, R147, R152 ;  /* 0x0000009320937223 */ /* 0x000fe20000010198 */
[----:B------:R-:W-:Y:S01]  /*6080*/  FFMA.FTZ R69, R0, R69, RZ ;  /* 0x0000004500457223 */ /* 0x000fe200000100ff */
[C---:B------:R-:W-:Y:S01]  /*6090*/  FMUL.FTZ R74, R162.reuse, R196 ;  /* 0x000000c4a24a7220 */ /* 0x040fe20000410000 */
[----:B------:R-:W-:Y:S01]  /*60a0*/  FMUL.FTZ R79, R162, R224 ;  /* 0x000000e0a24f7220 */ /* 0x000fe20000410000 */
[----:B------:R-:W-:Y:S01]  /*60b0*/  ULEA UR21, UR11, 0xfffff000, 0xc ;  /* 0xfffff0000b157891 */ /* 0x000fe2000f8e60ff */
[----:B------:R-:W-:Y:S01]  /*60c0*/  FFMA.FTZ R162, R32, R77, R69 ;  /* 0x0000004d20a27223 */ /* 0x000fe20000010045 */
[----:B------:R-:W-:Y:S01]  /*60d0*/  FFMA.FTZ R148, R148, R202, R191 ;  /* 0x000000ca94947223 */ /* 0x000fe200000100bf */
[----:B------:R-:W-:Y:S01]  /*60e0*/  MOV R69, UR41 ;  /* 0x0000002900457c02 */ /* 0x000fe20008000f00 */
[----:B------:R-:W-:Y:S01]  /*60f0*/  USHF.R.S32.HI UR33, URZ, 0x1f, UR21 ;  /* 0x0000001fff217899 */ /* 0x000fe20008011415 */
[C---:B------:R-:W-:Y:S01]  /*6100*/  FFMA.FTZ R67, R31.reuse, R66, R162 ;  /* 0x000000421f437223 */ /* 0x040fe200000100a2 */
[----:B------:R-:W-:Y:S01]  /*6110*/  FFMA.FTZ R147, -R31, R148, R147 ;  /* 0x000000941f937223 */ /* 0x000fe20000010193 */
[----:B------:R-:W-:Y:S01]  /*6120*/  FMUL.FTZ R186, R186, R217 ;  /* 0x000000d9baba7220 */ /* 0x000fe20000410000 */
[----:B------:R-:W-:Y:S01]  /*6130*/  FMUL.FTZ R72, R190, R197 ;  /* 0x000000c5be487220 */ /* 0x000fe20000410000 */
[----:B------:R-:W-:Y:S01]  /*6140*/  FFMA.FTZ R148, R30, R187, R67 ;  /* 0x000000bb1e947223 */ /* 0x000fe20000010043 */
[----:B------:R-:W-:Y:S01]  /*6150*/  MOV R67, UR40 ;  /* 0x0000002800437c02 */ /* 0x000fe20008000f00 */
[----:B------:R-:W-:Y:S01]  /*6160*/  FFMA.FTZ R149, R149, R201, R186 ;  /* 0x000000c995957223 */ /* 0x000fe200000100ba */
[----:B------:R-:W-:Y:S01]  /*6170*/  FFMA.FTZ R75, R151, R213, -R72 ;  /* 0x000000d5974b7223 */ /* 0x000fe20000010848 */
[----:B------:R-:W-:Y:S01]  /*6180*/  FFMA.FTZ R72, R153, R224, -R74 ;  /* 0x000000e099487223 */ /* 0x000fe2000001084a */
[----:B------:R-:W-:Y:S01]  /*6190*/  FMUL.FTZ R76, R163, R194 ;  /* 0x000000c2a34c7220 */ /* 0x000fe20000410000 */
[----:B------:R-:W-:Y:S01]  /*61a0*/  FFMA.FTZ R74, R153, R196, R79 ;  /* 0x000000c4994a7223 */ /* 0x000fe2000001004f */
[----:B------:R-:W-:Y:S01]  /*61b0*/  FMUL.FTZ R189, R189, R215 ;  /* 0x000000d7bdbd7220 */ /* 0x000fe20000410000 */
[----:B------:R-:W-:Y:S01]  /*61c0*/  FMUL.FTZ R153, R164, R195 ;  /* 0x000000c3a4997220 */ /* 0x000fe20000410000 */
[----:B------:R-:W-:Y:S01]  /*61d0*/  FFMA.FTZ R79, R155, R226, -R76 ;  /* 0x000000e29b4f7223 */ /* 0x000fe2000001084c */
[----:B------:R-:W-:Y:S01]  /*61e0*/  FMUL.FTZ R190, R190, R213 ;  /* 0x000000d5bebe7220 */ /* 0x000fe20000410000 */
[----:B------:R-:W-:Y:S01]  /*61f0*/  FFMA.FTZ R154, R154, R198, R189 ;  /* 0x000000c69a9a7223 */ /* 0x000fe200000100bd */
[----:B------:R-:W-:Y:S01]  /*6200*/  FFMA.FTZ R76, R156, R223, -R153 ;  /* 0x000000df9c4c7223 */ /* 0x000fe20000010899 */
[----:B------:R-:W-:Y:S01]  /*6210*/  FMUL.FTZ R163, R163, R226 ;  /* 0x000000e2a3a37220 */ /* 0x000fe20000410000 */
[----:B------:R-:W-:Y:S01]  /*6220*/  FFMA.FTZ R151, R151, R197, R190 ;  /* 0x000000c597977223 */ /* 0x000fe200000100be */
[C---:B------:R-:W-:Y:S01]  /*6230*/  FMUL.FTZ R78, R165.reuse, R124 ;  /* 0x0000007ca54e7220 */ /* 0x040fe20000410000 */
[----:B------:R-:W-:Y:S01]  /*6240*/  FMUL.FTZ R165, R165, R225 ;  /* 0x000000e1a5a57220 */ /* 0x000fe20000410000 */
[----:B------:R-:W-:Y:S01]  /*6250*/  FFMA.FTZ R155, R155, R194, R163 ;  /* 0x000000c29b9b7223 */ /* 0x000fe200000100a3 */
[----:B------:R-:W-:Y:S01]  /*6260*/  FMUL.FTZ R163, R166, R125 ;  /* 0x0000007da6a37220 */ /* 0x000fe20000410000 */
[----:B------:R-:W-:Y:S01]  /*6270*/  FFMA.FTZ R153, R157, R225, -R78 ;  /* 0x000000e19d997223 */ /* 0x000fe2000001084e */
[----:B------:R-:W-:Y:S01]  /*6280*/  ISETP.NE.AND P2, PT, R104, RZ, PT ;  /* 0x000000ff6800720c */ /* 0x000fe20003f45270 */
[----:B------:R-:W-:Y:S01]  /*6290*/  FMUL.FTZ R146, R167, R214 ;  /* 0x000000d6a7927220 */ /* 0x000fe20000410000 */
[----:B------:R-:W-:Y:S01]  /*62a0*/  FFMA.FTZ R78, R158, R227, -R163 ;  /* 0x000000e39e4e7223 */ /* 0x000fe200000108a3 */
[----:B------:R-:W-:Y:S01]  /*62b0*/  FFMA.FTZ R157, R157, R124, R165 ;  /* 0x0000007c9d9d7223 */ /* 0x000fe200000100a5 */
[----:B------:R-:W-:Y:S01]  /*62c0*/  FMUL.FTZ R165, R168, R231 ;  /* 0x000000e7a8a57220 */ /* 0x000fe20000410000 */
[-C--:B-1----:R-:W-:Y:S01]  /*62d0*/  FMUL.FTZ R152, R64, R107.reuse ;  /* 0x0000006b40987220 */ /* 0x082fe20000410000 */
[----:B------:R-:W-:Y:S01]  /*62e0*/  FMUL.FTZ R107, R65, R107 ;  /* 0x0000006b416b7220 */ /* 0x000fe20000410000 */
[----:B------:R-:W-:Y:S01]  /*62f0*/  FFMA.FTZ R163, R159, R228, -R146 ;  /* 0x000000e49fa37223 */ /* 0x000fe20000010892 */
[----:B------:R-:W-:Y:S01]  /*6300*/  FFMA.FTZ R146, R160, R239, -R165 ;  /* 0x000000efa0927223 */ /* 0x000fe200000108a5 */
[-C--:B------:R-:W-:Y:S01]  /*6310*/  FFMA.FTZ R152, R65, R106.reuse, -R152 ;  /* 0x0000006a41987223 */ /* 0x080fe20000010898 */
[----:B------:R-:W-:Y:S01]  /*6320*/  FFMA.FTZ R107, R64, R106, R107 ;  /* 0x0000006a406b7223 */ /* 0x000fe2000001006b */
[----:B------:R-:W-:Y:S01]  /*6330*/  LOP3.LUT R64, R104, UR21, RZ, 0xfc, !PT ;  /* 0x0000001568407c12 */ /* 0x000fe2000f8efcff */
[----:B------:R-:W-:Y:S01]  /*6340*/  FMUL.FTZ R164, R164, R223 ;  /* 0x000000dfa4a47220 */ /* 0x000fe20000410000 */
[----:B------:R-:W-:Y:S01]  /*6350*/  FADD.FTZ R185, R185, R152 ;  /* 0x00000098b9b97221 */ /* 0x000fe20000010000 */
[----:B------:R-:W-:Y:S01]  /*6360*/  FFMA.FTZ R211, R18, R211, R107 ;  /* 0x000000d312d37223 */ /* 0x000fe2000001006b */
[----:B------:R-:W-:Y:S01]  /*6370*/  MOV R65, UR33 ;  /* 0x0000002100417c02 */ /* 0x000fe20008000f00 */
[----:B------:R-:W-:Y:S01]  /*6380*/  FFMA.FTZ R107, R29, R68, R148 ;  /* 0x000000441d6b7223 */ /* 0x000fe20000010094 */
[C---:B------:R-:W-:Y:S01]  /*6390*/  FMUL.FTZ R66, R114.reuse, R185 ;  /* 0x000000b972427220 */ /* 0x040fe20000410000 */
[----:B------:R-:W-:Y:S01]  /*63a0*/  FMUL.FTZ R114, R114, R211 ;  /* 0x000000d372727220 */ /* 0x000fe20000410000 */
[----:B------:R-:W-:Y:S01]  /*63b0*/  FFMA.FTZ R152, -R30, R149, R147 ;  /* 0x000000951e987223 */ /* 0x000fe20000010193 */
[----:B------:R-:W-:Y:S01]  /*63c0*/  VOTEU.ALL UP0, P2 ;  /* 0x0000000000ff7886 */ /* 0x000fe20001000000 */
[C---:B------:R-:W-:Y:S01]  /*63d0*/  FFMA.FTZ R106, R115.reuse, R211, R66 ;  /* 0x000000d3736a7223 */ /* 0x040fe20000010042 */
[----:B------:R-:W-:Y:S01]  /*63e0*/  FFMA.FTZ R115, R115, R185, -R114 ;  /* 0x000000b973737223 */ /* 0x000fe20000010872 */
[----:B------:R-:W-:-:S04]  /*63f0*/  IMAD.WIDE.U32 R66, R67, UR8, R64 ;  /* 0x0000000843427c25 */ /* 0x000fc8000f8e0040 */
[----:B------:R-:W-:Y:S01]  /*6400*/  FFMA.FTZ R114, R28, R71, R107 ;  /* 0x000000471c727223 */ /* 0x000fe2000001006b */
[----:B------:R-:W-:Y:S01]  /*6410*/  FFMA.FTZ R212, R19, R212, R106 ;  /* 0x000000d413d47223 */ /* 0x000fe2000001006a */
[----:B------:R-:W-:Y:S01]  /*6420*/  FADD.FTZ R65, R184, R115 ;  /* 0x00000073b8417221 */ /* 0x000fe20000010000 */
[----:B------:R-:W-:Y:S01]  /*6430*/  IMAD R67, R69, UR8, R67 ;  /* 0x0000000845437c24 */ /* 0x000fe2000f8e0243 */
[----:B------:R-:W-:Y:S01]  /*6440*/  LEA R68, P0, R66, UR9, 0x2 ;  /* 0x0000000942447c11 */ /* 0x000fe2000f8010ff */
[----:B------:R-:W-:Y:S01]  /*6450*/  FFMA.FTZ R71, R27, R70, R114 ;  /* 0x000000461b477223 */ /* 0x000fe20000010072 */
[CC--:B------:R-:W-:Y:S01]  /*6460*/  FMUL.FTZ R106, R116.reuse, R65.reuse ;  /* 0x00000041746a7220 */ /* 0x0c0fe20000410000 */
[----:B------:R-:W-:Y:S01]  /*6470*/  FMUL.FTZ R116, R116, R212 ;  /* 0x000000d474747220 */ /* 0x000fe20000410000 */
[----:B------:R-:W-:Y:S01]  /*6480*/  LEA.HI.X R69, R66, UR10, R67, 0x2, P0 ;  /* 0x0000000a42457c11 */ /* 0x000fe200080f1443 */
[----:B------:R-:W-:Y:S01]  /*6490*/  FFMA.FTZ R150, -R29, R150, R152 ;  /* 0x000000961d967223 */ /* 0x000fe20000010198 */
[C---:B------:R-:W-:Y:S01]  /*64a0*/  FFMA.FTZ R67, R117.reuse, R212, R106 ;  /* 0x000000d475437223 */ /* 0x040fe2000001006a */
[----:B------:R-:W-:Y:S01]  /*64b0*/  FFMA.FTZ R66, R117, R65, -R116 ;  /* 0x0000004175427223 */ /* 0x000fe20000010874 */
[----:B------:R-:W-:Y:S01]  /*64c0*/  FFMA.FTZ R106, R26, R75, R71 ;  /* 0x0000004b1a6a7223 */ /* 0x000fe20000010047 */
[----:B------:R-:W-:Y:S01]  /*64d0*/  FFMA.FTZ R73, -R28, R73, R150 ;  /* 0x000000491c497223 */ /* 0x000fe20000010196 */
[----:B------:R-:W-:Y:S01]  /*64e0*/  FFMA.FTZ R209, R20, R209, R67 ;  /* 0x000000d114d17223 */ /* 0x000fe20000010043 */
[----:B------:R-:W-:Y:S01]  /*64f0*/  FADD.FTZ R66, R183, R66 ;  /* 0x00000042b7427221 */ /* 0x000fe20000010000 */
[----:B------:R-:W-:Y:S01]  /*6500*/  FFMA.FTZ R71, R25, R72, R106 ;  /* 0x0000004819477223 */ /* 0x000fe2000001006a */
[----:B------:R-:W-:Y:S01]  /*6510*/  FFMA.FTZ R154, -R27, R154, R73 ;  /* 0x0000009a1b9a7223 */ /* 0x000fe20000010149 */
[C---:B------:R-:W-:Y:S01]  /*6520*/  FMUL.FTZ R70, R118.reuse, R209 ;  /* 0x000000d176467220 */ /* 0x040fe20000410000 */
[-C--:B------:R-:W-:Y:S01]  /*6530*/  FMUL.FTZ R118, R118, R66.reuse ;  /* 0x0000004276767220 */ /* 0x080fe20000410000 */
[----:B------:R-:W-:Y:S01]  /*6540*/  FMUL.FTZ R73, R204, UR46 ;  /* 0x0000002ecc497c20 */ /* 0x000fe20008410000 */
[----:B------:R-:W-:Y:S01]  /*6550*/  FFMA.FTZ R151, -R26, R151, R154 ;  /* 0x000000971a977223 */ /* 0x000fe2000001019a */
[C---:B------:R-:W-:Y:S01]  /*6560*/  FFMA.FTZ R67, R119.reuse, R66, -R70 ;  /* 0x0000004277437223 */ /* 0x040fe20000010846 */
[----:B------:R-:W-:Y:S01]  /*6570*/  FFMA.FTZ R118, R119, R209, R118 ;  /* 0x000000d177767223 */ /* 0x000fe20000010076 */
[----:B------:R-:W-:Y:S01]  /*6580*/  FFMA.FTZ R70, R24, R79, R71 ;  /* 0x0000004f18467223 */ /* 0x000fe20000010047 */
[----:B------:R-:W-:Y:S01]  /*6590*/  FFMA.FTZ R74, -R25, R74, R151 ;  /* 0x0000004a194a7223 */ /* 0x000fe20000010197 */
[----:B------:R-:W-:Y:S01]  /*65a0*/  FADD.FTZ R182, R182, R67 ;  /* 0x00000043b6b67221 */ /* 0x000fe20000010000 */
[----:B------:R-:W-:Y:S01]  /*65b0*/  FFMA.FTZ R210, R21, R210, R118 ;  /* 0x000000d215d27223 */ /* 0x000fe20000010076 */
[----:B------:R-:W-:Y:S01]  /*65c0*/  FFMA.FTZ R71, R23, R76, R70 ;  /* 0x0000004c17477223 */ /* 0x000fe20000010046 */
[----:B------:R-:W-:Y:S01]  /*65d0*/  FFMA.FTZ R155, -R24, R155, R74 ;  /* 0x0000009b189b7223 */ /* 0x000fe2000001014a */
[C---:B------:R-:W-:Y:S01]  /*65e0*/  FMUL.FTZ R70, R120.reuse, R182 ;  /* 0x000000b678467220 */ /* 0x040fe20000410000 */
[-C--:B------:R-:W-:Y:S01]  /*65f0*/  FMUL.FTZ R67, R120, R210.reuse ;  /* 0x000000d278437220 */ /* 0x080fe20000410000 */
[C---:B------:R-:W-:Y:S01]  /*6600*/  FFMA.FTZ R74, R22.reuse, R153, R71 ;  /* 0x00000099164a7223 */ /* 0x040fe20000010047 */
[----:B------:R-:W-:Y:S01]  /*6610*/  P2R R71, PR, RZ, 0x4 ;  /* 0x00000004ff477803 */ /* 0x000fe20000000000 */
[C---:B------:R-:W-:Y:S01]  /*6620*/  FFMA.FTZ R70, R121.reuse, R210, R70 ;  /* 0x000000d279467223 */ /* 0x040fe20000010046 */
[----:B------:R-:W-:Y:S01]  /*6630*/  FFMA.FTZ R72, R121, R182, -R67 ;  /* 0x000000b679487223 */ /* 0x000fe20000010843 */
[----:B------:R-:W-:Y:S01]  /*6640*/  FFMA.FTZ R67, R21, R78, R74 ;  /* 0x0000004e15437223 */ /* 0x000fe2000001004a */
[----:B------:R-:W-:Y:S01]  /*6650*/  MOV R75, UR20 ;  /* 0x00000014004b7c02 */ /* 0x000fe20008000f00 */
[----:B------:R-:W-:Y:S01]  /*6660*/  FFMA.FTZ R207, R22, R207, R70 ;  /* 0x000000cf16cf7223 */ /* 0x000fe20000010046 */
[----:B------:R-:W-:Y:S01]  /*6670*/  FADD.FTZ R181, R181, R72 ;  /* 0x00000048b5b57221 */ /* 0x000fe20000010000 */
[----:B------:R-:W-:Y:S01]  /*6680*/  FFMA.FTZ R72, R20, R163, R67 ;  /* 0x000000a314487223 */ /* 0x000fe20000010043 */
[----:B------:R-:W-:Y:S01]  /*6690*/  FFMA.FTZ R79, R222, UR47, -R73 ;  /* 0x0000002fde4f7c23 */ /* 0x000fe20008010849 */
[----:B------:R-:W-:-:S02]  /*66a0*/  IMAD R73, R104, 0x84, R75 ;  /* 0x0000008468497824 */ /* 0x000fc400078e024b */
[C---:B------:R-:W-:Y:S01]  /*66b0*/  FMUL.FTZ R70, R122.reuse, R181 ;  /* 0x000000b57a467220 */ /* 0x040fe20000410000 */
[-C--:B------:R-:W-:Y:S01]  /*66c0*/  FMUL.FTZ R122, R122, R207.reuse ;  /* 0x000000cf7a7a7220 */ /* 0x080fe20000410000 */
[----:B------:R-:W-:Y:S01]  /*66d0*/  FFMA.FTZ R67, R19, R146, R72 ;  /* 0x0000009213437223 */ /* 0x000fe20000010048 */
[----:B------:R-:W-:Y:S01]  /*66e0*/  @!UP0 ULEA UR21, UR8, UR20, 0x4 ;  /* 0x0000001408158291 */ /* 0x000fe2000f8e20ff */
[C---:B------:R-:W-:Y:S01]  /*66f0*/  FFMA.FTZ R70, R123.reuse, R207, R70 ;  /* 0x000000cf7b467223 */ /* 0x040fe20000010046 */
[----:B------:R-:W-:Y:S01]  /*6700*/  FFMA.FTZ R71, R123, R181, -R122 ;  /* 0x000000b57b477223 */ /* 0x000fe2000001087a */
[----:B------:R-:W-:Y:S01]  /*6710*/  FMUL.FTZ R107, R203, UR46 ;  /* 0x0000002ecb6b7c20 */ /* 0x000fe20008410000 */
[----:B------:R-:W-:Y:S01]  /*6720*/  FMUL.FTZ R114, R201, UR46 ;  /* 0x0000002ec9727c20 */ /* 0x000fe20008410000 */
[----:B------:R-:W-:Y:S01]  /*6730*/  FFMA.FTZ R208, R23, R208, R70 ;  /* 0x000000d017d07223 */ /* 0x000fe20000010046 */
[----:B------:R-:W-:Y:S01]  /*6740*/  FADD.FTZ R71, R180, R71 ;  /* 0x00000047b4477221 */ /* 0x000fe20000010000 */
[----:B------:R-:W-:Y:S01]  /*6750*/  FFMA.FTZ R107, R220, UR47, -R107 ;  /* 0x0000002fdc6b7c23 */ /* 0x000fe2000801086b */
[----:B------:R-:W-:Y:S01]  /*6760*/  FMUL.FTZ R76, R0, R79 ;  /* 0x0000004f004c7220 */ /* 0x000fe20000410000 */
[CC--:B------:R-:W-:Y:S01]  /*6770*/  FMUL.FTZ R72, R126.reuse, R208.reuse ;  /* 0x000000d07e487220 */ /* 0x0c0fe20000410000 */
[-C--:B------:R-:W-:Y:S01]  /*6780*/  FMUL.FTZ R75, R126, R71.reuse ;  /* 0x000000477e4b7220 */ /* 0x080fe20000410000 */
[----:B0-----:R0:W-:Y:S01]  /*6790*/  @!P2 STS.128 [UR21+0x8b80], R60 ;  /* 0x008b803cff00a988 */ /* 0x0011e20008000c15 */
[----:B------:R-:W-:Y:S01]  /*67a0*/  FMUL.FTZ R79, R204, UR47 ;  /* 0x0000002fcc4f7c20 */ /* 0x000fe20008410000 */
[C---:B------:R-:W-:Y:S01]  /*67b0*/  FFMA.FTZ R72, R127.reuse, R71, -R72 ;  /* 0x000000477f487223 */ /* 0x040fe20000010848 */
[----:B------:R-:W-:Y:S01]  /*67c0*/  FFMA.FTZ R75, R127, R208, R75 ;  /* 0x000000d07f4b7223 */ /* 0x000fe2000001004b */
[----:B------:R-:W-:Y:S01]  /*67d0*/  FMUL.FTZ R78, R202, UR46 ;  /* 0x0000002eca4e7c20 */ /* 0x000fe20008410000 */
[----:B------:R-:W-:Y:S01]  /*67e0*/  FFMA.FTZ R79, R222, UR46, R79 ;  /* 0x0000002ede4f7c23 */ /* 0x000fe2000801004f */
[----:B------:R-:W-:Y:S01]  /*67f0*/  FADD.FTZ R72, R179, R72 ;  /* 0x00000048b3487221 */ /* 0x000fe20000010000 */
[----:B------:R-:W-:Y:S01]  /*6800*/  FFMA.FTZ R205, R24, R205, R75 ;  /* 0x000000cd18cd7223 */ /* 0x000fe2000001004b */
[----:B------:R-:W-:Y:S01]  /*6810*/  FFMA.FTZ R78, R219, UR47, -R78 ;  /* 0x0000002fdb4e7c23 */ /* 0x000fe2000801084e */
[----:B------:R-:W-:Y:S01]  /*6820*/  FMUL.FTZ R115, R203, UR47 ;  /* 0x0000002fcb737c20 */ /* 0x000fe20008410000 */
[C---:B------:R-:W-:Y:S01]  /*6830*/  FMUL.FTZ R74, R128.reuse, R72 ;  /* 0x00000048804a7220 */ /* 0x040fe20000410000 */
[-C--:B------:R-:W-:Y:S01]  /*6840*/  FMUL.FTZ R75, R128, R205.reuse ;  /* 0x000000cd804b7220 */ /* 0x080fe20000410000 */
[----:B------:R-:W-:Y:S01]  /*6850*/  FMUL.FTZ R78, R31, R78 ;  /* 0x0000004e1f4e7220 */ /* 0x000fe20000410000 */
[----:B------:R-:W-:Y:S01]  /*6860*/  FFMA.FTZ R115, R220, UR46, R115 ;  /* 0x0000002edc737c23 */ /* 0x000fe20008010073 */
[C---:B------:R-:W-:Y:S01]  /*6870*/  FFMA.FTZ R74, R129.reuse, R205, R74 ;  /* 0x000000cd814a7223 */ /* 0x040fe2000001004a */
[----:B------:R-:W-:Y:S01]  /*6880*/  FFMA.FTZ R75, R129, R72, -R75 ;  /* 0x00000048814b7223 */ /* 0x000fe2000001084b */
[----:B0-----:R-:W-:Y:S01]  /*6890*/  FMUL.FTZ R62, R0, -R79 ;  /* 0x8000004f003e7220 */ /* 0x001fe20000410000 */
[----:B------:R-:W-:Y:S01]  /*68a0*/  FMUL.FTZ R79, R200, UR46 ;  /* 0x0000002ec84f7c20 */ /* 0x000fe20008410000 */
[----:B------:R-:W-:Y:S01]  /*68b0*/  FFMA.FTZ R206, R25, R206, R74 ;  /* 0x000000ce19ce7223 */ /* 0x000fe2000001004a */
[----:B------:R-:W-:Y:S01]  /*68c0*/  FADD.FTZ R178, R178, R75 ;  /* 0x0000004bb2b27221 */ /* 0x000fe20000010000 */
[----:B------:R-:W-:Y:S01]  /*68d0*/  FMUL.FTZ R74, R32, R107 ;  /* 0x0000006b204a7220 */ /* 0x000fe20000410000 */
[----:B------:R0:W-:Y:S01]  /*68e0*/  STS [R73+0x2104], R62 ;  /* 0x0021043e49007388 */ /* 0x0001e20000000800 */
[C---:B------:R-:W-:Y:S01]  /*68f0*/  FMUL.FTZ R63, R130.reuse, R206 ;  /* 0x000000ce823f7220 */ /* 0x040fe20000410000 */
[----:B------:R-:W-:Y:S01]  /*6900*/  FMUL.FTZ R60, R130, R178 ;  /* 0x000000b2823c7220 */ /* 0x000fe20000410000 */
[----:B------:R-:W-:Y:S01]  /*6910*/  FMUL.FTZ R107, R200, UR47 ;  /* 0x0000002fc86b7c20 */ /* 0x000fe20008410000 */
[----:B------:R1:W-:Y:S01]  /*6920*/  STS [R73+0x2108], R74 ;  /* 0x0021084a49007388 */ /* 0x0003e20000000800 */
[----:B------:R-:W-:Y:S01]  /*6930*/  FMUL.FTZ R106, R202, UR47 ;  /* 0x0000002fca6a7c20 */ /* 0x000fe20008410000 */
[C---:B------:R-:W-:Y:S01]  /*6940*/  FFMA.FTZ R61, R131.reuse, R206, R60 ;  /* 0x000000ce833d7223 */ /* 0x040fe2000001003c */
[----:B------:R-:W-:Y:S01]  /*6950*/  FFMA.FTZ R60, R131, R178, -R63 ;  /* 0x000000b2833c7223 */ /* 0x000fe2000001083f */
[----:B------:R2:W-:Y:S01]  /*6960*/  STS [R73+0x2110], R78 ;  /* 0x0021104e49007388 */ /* 0x0005e20000000800 */
[----:B------:R-:W-:Y:S01]  /*6970*/  FFMA.FTZ R106, R219, UR46, R106 ;  /* 0x0000002edb6a7c23 */ /* 0x000fe2000801006a */
[----:B------:R-:W-:Y:S01]  /*6980*/  FFMA.FTZ R237, R26, R237, R61 ;  /* 0x000000ed1aed7223 */ /* 0x000fe2000001003d */
[----:B------:R-:W-:Y:S01]  /*6990*/  FADD.FTZ R177, R177, R60 ;  /* 0x0000003cb1b17221 */ /* 0x000fe20000010000 */
[----:B------:R-:W-:Y:S01]  /*69a0*/  FFMA.FTZ R61, R217, UR47, -R114 ;  /* 0x0000002fd93d7c23 */ /* 0x000fe20008010872 */
[----:B0-----:R-:W-:Y:S01]  /*69b0*/  FMUL.FTZ R62, R201, UR47 ;  /* 0x0000002fc93e7c20 */ /* 0x001fe20008410000 */
[C---:B------:R-:W-:Y:S01]  /*69c0*/  FMUL.FTZ R60, R132.reuse, R237 ;  /* 0x000000ed843c7220 */ /* 0x040fe20000410000 */
[----:B------:R-:W-:Y:S01]  /*69d0*/  FMUL.FTZ R132, R132, R177 ;  /* 0x000000b184847220 */ /* 0x000fe20000410000 */
[----:B-1----:R-:W-:Y:S01]  /*69e0*/  FMUL.FTZ R74, R30, R61 ;  /* 0x0000003d1e4a7220 */ /* 0x002fe20000410000 */
[----:B------:R-:W-:Y:S01]  /*69f0*/  FFMA.FTZ R75, R217, UR46, R62 ;  /* 0x0000002ed94b7c23 */ /* 0x000fe2000801003e */
[C---:B------:R-:W-:Y:S01]  /*6a00*/  FFMA.FTZ R61, R133.reuse, R177, -R60 ;  /* 0x000000b1853d7223 */ /* 0x040fe2000001083c */
[----:B------:R-:W-:Y:S01]  /*6a10*/  FFMA.FTZ R132, R133, R237, R132 ;  /* 0x000000ed85847223 */ /* 0x000fe20000010084 */
[----:B------:R-:W-:Y:S01]  /*6a20*/  FFMA.FTZ R62, R218, UR47, -R79 ;  /* 0x0000002fda3e7c23 */ /* 0x000fe2000801084f */
[----:B------:R0:W-:Y:S01]  /*6a30*/  STS [R73+0x2118], R74 ;  /* 0x0021184a49007388 */ /* 0x0001e20000000800 */
[----:B------:R-:W-:Y:S01]  /*6a40*/  FADD.FTZ R61, R176, R61 ;  /* 0x0000003db03d7221 */ /* 0x000fe20000010000 */
[----:B------:R-:W-:Y:S01]  /*6a50*/  FFMA.FTZ R234, R27, R234, R132 ;  /* 0x000000ea1bea7223 */ /* 0x000fe20000010084 */
[----:B--2---:R-:W-:Y:S01]  /*6a60*/  FMUL.FTZ R78, R29, R62 ;  /* 0x0000003e1d4e7220 */ /* 0x004fe20000410000 */
[----:B------:R1:W-:Y:S01]  /*6a70*/  STS [R73+0x2100], R76 ;  /* 0x0021004c49007388 */ /* 0x0003e20000000800 */
[CC--:B------:R-:W-:Y:S01]  /*6a80*/  FMUL.FTZ R60, R134.reuse, R61.reuse ;  /* 0x0000003d863c7220 */ /* 0x0c0fe20000410000 */
[-C--:B------:R-:W-:Y:S01]  /*6a90*/  FMUL.FTZ R134, R134, R234.reuse ;  /* 0x000000ea86867220 */ /* 0x080fe20000410000 */
[----:B------:R-:W-:Y:S01]  /*6aa0*/  FMUL.FTZ R79, R199, UR47 ;  /* 0x0000002fc74f7c20 */ /* 0x000fe20008410000 */
[----:B------:R-:W-:Y:S01]  /*6ab0*/  STS [R73+0x2120], R78 ;  /* 0x0021204e49007388 */ /* 0x000fe20000000800 */
[C---:B------:R-:W-:Y:S01]  /*6ac0*/  FFMA.FTZ R63, R135.reuse, R234, R60 ;  /* 0x000000ea873f7223 */ /* 0x040fe2000001003c */
[----:B------:R-:W-:Y:S01]  /*6ad0*/  FFMA.FTZ R60, R135, R61, -R134 ;  /* 0x0000003d873c7223 */ /* 0x000fe20000010886 */
[----:B0-----:R-:W-:Y:S01]  /*6ae0*/  FMUL.FTZ R74, R30, -R75 ;  /* 0x8000004b1e4a7220 */ /* 0x001fe20000410000 */
[----:B------:R-:W-:Y:S01]  /*6af0*/  FMUL.FTZ R75, R199, UR46 ;  /* 0x0000002ec74b7c20 */ /* 0x000fe20008410000 */
[----:B------:R-:W-:Y:S01]  /*6b00*/  FFMA.FTZ R235, R28, R235, R63 ;  /* 0x000000eb1ceb7223 */ /* 0x000fe2000001003f */
[----:B------:R-:W-:Y:S01]  /*6b10*/  FADD.FTZ R60, R175, R60 ;  /* 0x0000003caf3c7221 */ /* 0x000fe20000010000 */
[----:B-1----:R-:W-:Y:S01]  /*6b20*/  FMUL.FTZ R76, R32, -R115 ;  /* 0x80000073204c7220 */ /* 0x002fe20000410000 */
[----:B------:R-:W-:Y:S01]  /*6b30*/  FFMA.FTZ R75, R216, UR47, -R75 ;  /* 0x0000002fd84b7c23 */ /* 0x000fe2000801084b */
[CC--:B------:R-:W-:Y:S01]  /*6b40*/  FMUL.FTZ R63, R136.reuse, R235.reuse ;  /* 0x000000eb883f7220 */ /* 0x0c0fe20000410000 */
[-C--:B------:R-:W-:Y:S01]  /*6b50*/  FMUL.FTZ R62, R136, R60.reuse ;  /* 0x0000003c883e7220 */ /* 0x080fe20000410000 */
[----:B------:R0:W-:Y:S01]  /*6b60*/  STS [R73+0x211c], R74 ;  /* 0x00211c4a49007388 */ /* 0x0001e20000000800 */
[----:B------:R-:W-:Y:S01]  /*6b70*/  FMUL.FTZ R114, R197, UR46 ;  /* 0x0000002ec5727c20 */ /* 0x000fe20008410000 */
[C---:B------:R-:W-:Y:S01]  /*6b80*/  FFMA.FTZ R63, R137.reuse, R60, -R63 ;  /* 0x0000003c893f7223 */ /* 0x040fe2000001083f */
[----:B------:R-:W-:Y:S01]  /*6b90*/  FFMA.FTZ R62, R137, R235, R62 ;  /* 0x000000eb893e7223 */ /* 0x000fe2000001003e */
[----:B------:R1:W-:Y:S01]  /*6ba0*/  STS [R73+0x210c], R76 ;  /* 0x00210c4c49007388 */ /* 0x0003e20000000800 */
[----:B------:R-:W-:Y:S01]  /*6bb0*/  FMUL.FTZ R106, R31, -R106 ;  /* 0x8000006a1f6a7220 */ /* 0x000fe20000410000 */
[----:B------:R-:W-:Y:S01]  /*6bc0*/  FADD.FTZ R174, R174, R63 ;  /* 0x0000003faeae7221 */ /* 0x000fe20000010000 */
[----:B------:R-:W-:Y:S01]  /*6bd0*/  FFMA.FTZ R232, R29, R232, R62 ;  /* 0x000000e81de87223 */ /* 0x000fe2000001003e */
[----:B------:R-:W-:Y:S01]  /*6be0*/  FMUL.FTZ R62, R198, UR46 ;  /* 0x0000002ec63e7c20 */ /* 0x000fe20008410000 */
[----:B------:R-:W-:Y:S01]  /*6bf0*/  FFMA.FTZ R79, R216, UR46, R79 ;  /* 0x0000002ed84f7c23 */ /* 0x000fe2000801004f */
[----:B------:R-:W-:Y:S01]  /*6c00*/  FMUL.FTZ R63, R138, R174 ;  /* 0x000000ae8a3f7220 */ /* 0x000fe20000410000 */
[----:B0-----:R-:W-:Y:S01]  /*6c10*/  FMUL.FTZ R74, R28, R75 ;  /* 0x0000004b1c4a7220 */ /* 0x001fe20000410000 */
[----:B------:R-:W-:Y:S01]  /*6c20*/  FFMA.FTZ R78, R215, UR47, -R62 ;  /* 0x0000002fd74e7c23 */ /* 0x000fe2000801083e */
[-C--:B------:R-:W-:Y:S01]  /*6c30*/  FMUL.FTZ R62, R138, R232.reuse ;  /* 0x000000e88a3e7220 */ /* 0x080fe20000410000 */
[C---:B------:R-:W-:Y:S01]  /*6c40*/  FFMA.FTZ R63, R139.reuse, R232, R63 ;  /* 0x000000e88b3f7223 */ /* 0x040fe2000001003f */
[----:B-1----:R-:W-:Y:S01]  /*6c50*/  FFMA.FTZ R76, R218, UR46, R107 ;  /* 0x0000002eda4c7c23 */ /* 0x002fe2000801006b */
[----:B------:R0:W-:Y:S01]  /*6c60*/  STS [R73+0x2128], R74 ;  /* 0x0021284a49007388 */ /* 0x0001e20000000800 */
[----:B------:R-:W-:Y:S01]  /*6c70*/  FFMA.FTZ R62, R139, R174, -R62 ;  /* 0x000000ae8b3e7223 */ /* 0x000fe2000001083e */
[----:B------:R-:W-:Y:S01]  /*6c80*/  FFMA.FTZ R233, R30, R233, R63 ;  /* 0x000000e91ee97223 */ /* 0x000fe2000001003f */
[----:B------:R-:W-:Y:S01]  /*6c90*/  FMUL.FTZ R76, R29, -R76 ;  /* 0x8000004c1d4c7220 */ /* 0x000fe20000410000 */
[----:B------:R-:W-:Y:S01]  /*6ca0*/  FFMA.FTZ R75, R213, UR47, -R114 ;  /* 0x0000002fd54b7c23 */ /* 0x000fe20008010872 */
[----:B------:R-:W-:Y:S01]  /*6cb0*/  FADD.FTZ R173, R173, R62 ;  /* 0x0000003eadad7221 */ /* 0x000fe20000010000 */
[----:B------:R1:W-:Y:S01]  /*6cc0*/  STS [R73+0x2114], R106 ;  /* 0x0021146a49007388 */ /* 0x0003e20000000800 */
[----:B------:R-:W-:Y:S01]  /*6cd0*/  FMUL.FTZ R107, R196, UR47 ;  /* 0x0000002fc46b7c20 */ /* 0x000fe20008410000 */
[----:B------:R-:W-:Y:S01]  /*6ce0*/  FFMA.FTZ R220, -R9, R90, R220 ;  /* 0x0000005a09dc7223 */ /* 0x000fe200000101dc */
[C---:B------:R-:W-:Y:S01]  /*6cf0*/  FMUL.FTZ R62, R140.reuse, R173 ;  /* 0x000000ad8c3e7220 */ /* 0x040fe20000410000 */
[-C--:B------:R-:W-:Y:S01]  /*6d00*/  FMUL.FTZ R140, R140, R233.reuse ;  /* 0x000000e98c8c7220 */ /* 0x080fe20000410000 */
[----:B0-----:R-:W-:Y:S01]  /*6d10*/  FMUL.FTZ R74, R197, UR47 ;  /* 0x0000002fc54a7c20 */ /* 0x001fe20008410000 */
[----:B------:R0:W-:Y:S01]  /*6d20*/  STS [R73+0x2124], R76 ;  /* 0x0021244c49007388 */ /* 0x0001e20000000800 */
[C---:B------:R-:W-:Y:S01]  /*6d30*/  FFMA.FTZ R62, R141.reuse, R233, R62 ;  /* 0x000000e98d3e7223 */ /* 0x040fe2000001003e */
[----:B------:R-:W-:Y:S01]  /*6d40*/  FFMA.FTZ R63, R141, R173, -R140 ;  /* 0x000000ad8d3f7223 */ /* 0x000fe2000001088c */
[----:B------:R-:W-:Y:S01]  /*6d50*/  FMUL.FTZ R116, R195, UR46 ;  /* 0x0000002ec3747c20 */ /* 0x000fe20008410000 */
[----:B-1----:R-:W-:Y:S01]  /*6d60*/  FMUL.FTZ R106, R27, R78 ;  /* 0x0000004e1b6a7220 */ /* 0x002fe20000410000 */
[----:B------:R-:W-:Y:S01]  /*6d70*/  FFMA.FTZ R230, R31, R230, R62 ;  /* 0x000000e61fe67223 */ /* 0x000fe2000001003e */
[----:B------:R-:W-:Y:S01]  /*6d80*/  FADD.FTZ R63, R172, R63 ;  /* 0x0000003fac3f7221 */ /* 0x000fe20000010000 */
[----:B------:R-:W-:Y:S01]  /*6d90*/  FMUL.FTZ R78, R198, UR47 ;  /* 0x0000002fc64e7c20 */ /* 0x000fe20008410000 */
[----:B------:R-:W-:Y:S01]  /*6da0*/  FFMA.FTZ R116, R223, UR47, -R116 ;  /* 0x0000002fdf747c23 */ /* 0x000fe20008010874 */
[----:B------:R1:W-:Y:S01]  /*6db0*/  STS [R73+0x2130], R106 ;  /* 0x0021306a49007388 */ /* 0x0003e20000000800 */
[----:B------:R-:W-:Y:S01]  /*6dc0*/  FMUL.FTZ R62, R142, R63 ;  /* 0x0000003f8e3e7220 */ /* 0x000fe20000410000 */
[----:B0-----:R-:W-:Y:S01]  /*6dd0*/  FMUL.FTZ R76, R28, -R79 ;  /* 0x8000004f1c4c7220 */ /* 0x001fe20000410000 */
[----:B------:R-:W-:Y:S01]  /*6de0*/  FFMA.FTZ R79, R213, UR46, R74 ;  /* 0x0000002ed54f7c23 */ /* 0x000fe2000801004a */
[-C--:B------:R-:W-:Y:S01]  /*6df0*/  FMUL.FTZ R142, R142, R230.reuse ;  /* 0x000000e68e8e7220 */ /* 0x080fe20000410000 */
[----:B------:R-:W-:Y:S01]  /*6e00*/  FMUL.FTZ R74, R26, R75 ;  /* 0x0000004b1a4a7220 */ /* 0x000fe20000410000 */
[----:B------:R-:W-:Y:S01]  /*6e10*/  FFMA.FTZ R75, R143, R230, R62 ;  /* 0x000000e68f4b7223 */ /* 0x000fe2000001003e */
[----:B------:R-:W-:Y:S01]  /*6e20*/  FFMA.FTZ R78, R215, UR46, R78 ;  /* 0x0000002ed74e7c23 */ /* 0x000fe2000801004e */
[----:B------:R-:W-:Y:S01]  /*6e30*/  FFMA.FTZ R62, R143, R63, -R142 ;  /* 0x0000003f8f3e7223 */ /* 0x000fe2000001088e */
[----:B------:R0:W-:Y:S01]  /*6e40*/  STS [R73+0x212c], R76 ;  /* 0x00212c4c49007388 */ /* 0x0001e20000000800 */
[----:B------:R-:W-:Y:S01]  /*6e50*/  FFMA.FTZ R221, R32, R221, R75 ;  /* 0x000000dd20dd7223 */ /* 0x000fe2000001004b */
[----:B------:R-:W-:Y:S01]  /*6e60*/  FMUL.FTZ R75, R194, UR46 ;  /* 0x0000002ec24b7c20 */ /* 0x000fe20008410000 */
[----:B------:R-:W-:Y:S01]  /*6e70*/  FADD.FTZ R62, R171, R62 ;  /* 0x0000003eab3e7221 */ /* 0x000fe20000010000 */
[----:B------:R-:W-:Y:S01]  /*6e80*/  FMUL.FTZ R78, R27, -R78 ;  /* 0x8000004e1b4e7220 */ /* 0x000fe20000410000 */
[----:B------:R2:W-:Y:S01]  /*6e90*/  STS [R73+0x2138], R74 ;  /* 0x0021384a49007388 */ /* 0x0005e20000000800 */
[----:B------:R-:W-:Y:S01]  /*6ea0*/  FFMA.FTZ R75, R226, UR47, -R75 ;  /* 0x0000002fe24b7c23 */ /* 0x000fe2000801084b */
[----:B-1----:R-:W-:Y:S01]  /*6eb0*/  FFMA.FTZ R106, R224, UR46, R107 ;  /* 0x0000002ee06a7c23 */ /* 0x002fe2000801006b */
[----:B------:R-:W-:Y:S01]  /*6ec0*/  FMUL.FTZ R107, R194, UR47 ;  /* 0x0000002fc26b7c20 */ /* 0x000fe20008410000 */
[----:B------:R1:W-:Y:S01]  /*6ed0*/  STS [R73+0x2134], R78 ;  /* 0x0021344e49007388 */ /* 0x0003e20000000800 */
[----:B0-----:R-:W-:Y:S01]  /*6ee0*/  FMUL.FTZ R76, R26, -R79 ;  /* 0x8000004f1a4c7220 */ /* 0x001fe20000410000 */
[----:B------:R-:W-:Y:S01]  /*6ef0*/  FMUL.FTZ R79, R196, UR46 ;  /* 0x0000002ec44f7c20 */ /* 0x000fe20008410000 */
[----:B------:R-:W-:Y:S01]  /*6f00*/  FMUL.FTZ R114, R24, R75 ;  /* 0x0000004b18727220 */ /* 0x000fe20000410000 */
[----:B------:R-:W-:Y:S01]  /*6f10*/  FMUL.FTZ R106, R25, -R106 ;  /* 0x8000006a196a7220 */ /* 0x000fe20000410000 */
[----:B------:R-:W-:Y:S01]  /*6f20*/  FFMA.FTZ R117, R226, UR46, R107 ;  /* 0x0000002ee2757c23 */ /* 0x000fe2000801006b */
[----:B--2---:R-:W-:Y:S01]  /*6f30*/  FMUL.FTZ R74, R144, R62 ;  /* 0x0000003e904a7220 */ /* 0x004fe20000410000 */
[----:B------:R0:W-:Y:S01]  /*6f40*/  STS [R73+0x213c], R76 ;  /* 0x00213c4c49007388 */ /* 0x0001e20000000800 */
[----:B------:R-:W-:Y:S01]  /*6f50*/  FMUL.FTZ R120, R23, R116 ;  /* 0x0000007417787220 */ /* 0x000fe20000410000 */
[----:B------:R-:W-:Y:S01]  /*6f60*/  FMUL.FTZ R118, R24, -R117 ;  /* 0x8000007518767220 */ /* 0x000fe20000410000 */
[----:B-1----:R-:W-:Y:S01]  /*6f70*/  FFMA.FTZ R78, R224, UR47, -R79 ;  /* 0x0000002fe04e7c23 */ /* 0x002fe2000801084f */
[-C--:B------:R-:W-:Y:S01]  /*6f80*/  FMUL.FTZ R79, R144, R221.reuse ;  /* 0x000000dd904f7220 */ /* 0x080fe20000410000 */
[----:B------:R-:W-:Y:S01]  /*6f90*/  FFMA.FTZ R75, R145, R221, R74 ;  /* 0x000000dd914b7223 */ /* 0x000fe2000001004a */
[----:B------:R1:W-:Y:S01]  /*6fa0*/  STS [R73+0x2144], R106 ;  /* 0x0021446a49007388 */ /* 0x0003e20000000800 */
[----:B------:R-:W-:Y:S01]  /*6fb0*/  FMUL.FTZ R78, R25, R78 ;  /* 0x0000004e194e7220 */ /* 0x000fe20000410000 */
[----:B------:R-:W-:Y:S01]  /*6fc0*/  FFMA.FTZ R79, R145, R62, -R79 ;  /* 0x0000003e914f7223 */ /* 0x000fe2000001084f */
[----:B------:R-:W-:Y:S01]  /*6fd0*/  FFMA.FTZ R229, R0, R229, R75 ;  /* 0x000000e500e57223 */ /* 0x000fe2000001004b */
[----:B------:R-:W-:Y:S01]  /*6fe0*/  FMUL.FTZ R75, R9, R221 ;  /* 0x000000dd094b7220 */ /* 0x000fe20000410000 */
[----:B------:R2:W-:Y:S01]  /*6ff0*/  STS [R73+0x2148], R114 ;  /* 0x0021487249007388 */ /* 0x0005e20000000800 */
[----:B------:R-:W-:Y:S01]  /*7000*/  FADD.FTZ R170, R170, R79 ;  /* 0x0000004faaaa7221 */ /* 0x000fe20000010000 */
[C---:B------:R-:W-:Y:S01]  /*7010*/  FMUL.FTZ R74, R17.reuse, R229 ;  /* 0x000000e5114a7220 */ /* 0x040fe20000410000 */
[C---:B------:R-:W-:Y:S01]  /*7020*/  FFMA.FTZ R79, -R17.reuse, R100, R222 ;  /* 0x00000064114f7223 */ /* 0x040fe200000101de */
[----:B------:R3:W-:Y:S01]  /*7030*/  STS [R73+0x2140], R78 ;  /* 0x0021404e49007388 */ /* 0x0007e20000000800 */
[----:B0-----:R-:W-:Y:S01]  /*7040*/  FMUL.FTZ R76, R17, R170 ;  /* 0x000000aa114c7220 */ /* 0x001fe20000410000 */
[----:B-1----:R-:W-:Y:S01]  /*7050*/  FMUL.FTZ R106, R9, R62 ;  /* 0x0000003e096a7220 */ /* 0x002fe20000410000 */
[C---:B------:R-:W-:Y:S01]  /*7060*/  FMUL.FTZ R107, R203.reuse, R75 ;  /* 0x0000004bcb6b7220 */ /* 0x040fe20000410000 */
[C---:B------:R-:W-:Y:S01]  /*7070*/  FFMA.FTZ R219, -R16.reuse, R99, R219 ;  /* 0x0000006310db7223 */ /* 0x040fe200000101db */
[----:B------:R0:W-:Y:S01]  /*7080*/  STS [R73+0x214c], R118 ;  /* 0x00214c7649007388 */ /* 0x0001e20000000800 */
[----:B--2---:R-:W-:Y:S01]  /*7090*/  FMUL.FTZ R114, R16, R63 ;  /* 0x0000003f10727220 */ /* 0x004fe20000410000 */
[-C--:B------:R-:W-:Y:S01]  /*70a0*/  FFMA.FTZ R115, R220, R106.reuse, -R107 ;  /* 0x0000006adc737223 */ /* 0x080fe2000001086b */
[----:B------:R-:W-:Y:S01]  /*70b0*/  FMUL.FTZ R107, R203, R106 ;  /* 0x0000006acb6b7220 */ /* 0x000fe20000410000 */
[----:B------:R1:W-:Y:S01]  /*70c0*/  STS [R73+0x2150], R120 ;  /* 0x0021507849007388 */ /* 0x0003e20000000800 */
[----:B---3--:R-:W-:Y:S01]  /*70d0*/  FMUL.FTZ R78, R204, R74 ;  /* 0x0000004acc4e7220 */ /* 0x008fe20000410000 */
[----:B------:R-:W-:Y:S01]  /*70e0*/  FFMA.FTZ R217, -R8, R85, R217 ;  /* 0x0000005508d97223 */ /* 0x000fe200000101d9 */
[----:B------:R-:W-:Y:S01]  /*70f0*/  FFMA.FTZ R107, R220, R75, R107 ;  /* 0x0000004bdc6b7223 */ /* 0x000fe2000001006b */
[----:B------:R-:W-:Y:S01]  /*7100*/  FMUL.FTZ R122, R195, UR47 ;  /* 0x0000002fc37a7c20 */ /* 0x000fe20008410000 */
[CC--:B------:R-:W-:Y:S01]  /*7110*/  FFMA.FTZ R78, R79.reuse, R76.reuse, -R78 ;  /* 0x0000004c4f4e7223 */ /* 0x0c0fe2000001084e */
[----:B------:R-:W-:Y:S01]  /*7120*/  FMUL.FTZ R76, R204, R76 ;  /* 0x0000004ccc4c7220 */ /* 0x000fe20000410000 */
[----:B0-----:R-:W-:Y:S01]  /*7130*/  FMUL.FTZ R118, R8, R173 ;  /* 0x000000ad08767220 */ /* 0x001fe20000410000 */
[----:B------:R-:W-:Y:S01]  /*7140*/  FMUL.FTZ R126, R124, UR46 ;  /* 0x0000002e7c7e7c20 */ /* 0x000fe20008410000 */
[----:B------:R-:W-:Y:S01]  /*7150*/  FADD.FTZ R78, RZ, R78 ;  /* 0x0000004eff4e7221 */ /* 0x000fe20000010000 */
[----:B------:R-:W-:Y:S01]  /*7160*/  FFMA.FTZ R76, R79, R74, R76 ;  /* 0x0000004a4f4c7223 */ /* 0x000fe2000001004c */
[----:B------:R-:W-:Y:S01]  /*7170*/  FFMA.FTZ R122, R223, UR46, R122 ;  /* 0x0000002edf7a7c23 */ /* 0x000fe2000801007a */
[----:B------:R-:W-:Y:S01]  /*7180*/  FFMA.FTZ R121, R225, UR47, -R126 ;  /* 0x0000002fe1797c23 */ /* 0x000fe2000801087e */
[----:B------:R-:W-:Y:S01]  /*7190*/  FADD.FTZ R78, R78, R115 ;  /* 0x000000734e4e7221 */ /* 0x000fe20000010000 */
[----:B------:R-:W-:Y:S01]  /*71a0*/  FADD.FTZ R76, RZ, R76 ;  /* 0x0000004cff4c7221 */ /* 0x000fe20000010000 */
[----:B------:R-:W-:Y:S01]  /*71b0*/  FMUL.FTZ R122, R23, -R122 ;  /* 0x8000007a177a7220 */ /* 0x000fe20000410000 */
[----:B------:R-:W-:Y:S01]  /*71c0*/  FMUL.FTZ R126, R124, UR47 ;  /* 0x0000002f7c7e7c20 */ /* 0x000fe20008410000 */
[----:B------:R-:W-:Y:S01]  /*71d0*/  FMUL.FTZ R128, R125, UR46 ;  /* 0x0000002e7d807c20 */ /* 0x000fe20008410000 */
[----:B------:R-:W-:Y:S01]  /*71e0*/  FADD.FTZ R106, R76, R107 ;  /* 0x0000006b4c6a7221 */ /* 0x000fe20000010000 */
[----:B------:R-:W-:Y:S01]  /*71f0*/  FMUL.FTZ R107, R16, R230 ;  /* 0x000000e6106b7220 */ /* 0x000fe20000410000 */
[----:B------:R-:W-:Y:S01]  /*7200*/  FMUL.FTZ R76, R8, R233 ;  /* 0x000000e9084c7220 */ /* 0x000fe20000410000 */
[----:B------:R0:W-:Y:S01]  /*7210*/  STS [R73+0x2154], R122 ;  /* 0x0021547a49007388 */ /* 0x0001e20000000800 */
[----:B------:R-:W-:Y:S01]  /*7220*/  FFMA.FTZ R127, R225, UR46, R126 ;  /* 0x0000002ee17f7c23 */ /* 0x000fe2000801007e */
[----:B------:R-:W-:Y:S01]  /*7230*/  FMUL.FTZ R116, R202, R107 ;  /* 0x0000006bca747220 */ /* 0x000fe20000410000 */
[----:B-1----:R-:W-:Y:S01]  /*7240*/  FMUL.FTZ R120, R201, R76 ;  /* 0x0000004cc9787220 */ /* 0x002fe20000410000 */
[----:B------:R-:W-:Y:S01]  /*7250*/  FFMA.FTZ R128, R227, UR47, -R128 ;  /* 0x0000002fe3807c23 */ /* 0x000fe20008010880 */
[----:B------:R-:W-:Y:S01]  /*7260*/  FFMA.FTZ R215, -R14, R97, R215 ;  /* 0x000000610ed77223 */ /* 0x000fe200000101d7 */
        /* <DEDUP_REMOVED lines=13> */
[----:B------:R-:W-:Y:S01]  /*7340*/  FFMA.FTZ R117, -R7, R80, R216 ;  /* 0x0000005007757223 */ /* 0x000fe200000101d8 */
[----:B------:R-:W-:Y:S01]  /*7350*/  FADD.FTZ R114, R106, R115 ;  /* 0x000000736a727221 */ /* 0x000fe20000010000 */
[----:B------:R-:W-:Y:S01]  /*7360*/  FFMA.FTZ R115, -R15, R98, R218 ;  /* 0x000000620f737223 */ /* 0x000fe200000101da */
[----:B------:R-:W-:Y:S01]  /*7370*/  FMUL.FTZ R118, R200, R78 ;  /* 0x0000004ec8767220 */ /* 0x000fe20000410000 */
[----:B------:R-:W-:Y:S01]  /*7380*/  FMUL.FTZ R106, R7, R235 ;  /* 0x000000eb076a7220 */ /* 0x000fe20000410000 */
[----:B------:R-:W-:Y:S01]  /*7390*/  FMUL.FTZ R126, R21, R128 ;  /* 0x00000080157e7220 */ /* 0x000fe20000410000 */
[----:B------:R-:W-:Y:S01]  /*73a0*/  FFMA.FTZ R213, -R6, R55, R213 ;  /* 0x0000003706d57223 */ /* 0x000fe200000101d5 */
[----:B------:R-:W-:Y:S01]  /*73b0*/  FFMA.FTZ R118, R115, R116, -R118 ;  /* 0x0000007473767223 */ /* 0x000fe20000010876 */
[----:B0-----:R-:W-:Y:S01]  /*73c0*/  FMUL.FTZ R122, R199, R106 ;  /* 0x0000006ac77a7220 */ /* 0x001fe20000410000 */
[----:B-1----:R-:W-:Y:S01]  /*73d0*/  FMUL.FTZ R120, R7, R60 ;  /* 0x0000003c07787220 */ /* 0x002fe20000410000 */
[----:B------:R-:W-:Y:S01]  /*73e0*/  FMUL.FTZ R116, R200, R116 ;  /* 0x00000074c8747220 */ /* 0x000fe20000410000 */
[----:B------:R-:W-:Y:S01]  /*73f0*/  FADD.FTZ R118, R119, R118 ;  /* 0x0000007677767221 */ /* 0x000fe20000010000 */
[----:B------:R-:W-:Y:S01]  /*7400*/  FMUL.FTZ R119, R14, R234 ;  /* 0x000000ea0e777220 */ /* 0x000fe20000410000 */
[----:B------:R-:W-:Y:S01]  /*7410*/  FFMA.FTZ R123, R117, R120, -R122 ;  /* 0x00000078757b7223 */ /* 0x000fe2000001087a */
[----:B------:R-:W-:Y:S01]  /*7420*/  FFMA.FTZ R121, R115, R78, R116 ;  /* 0x0000004e73797223 */ /* 0x000fe20000010074 */
[----:B------:R-:W-:Y:S01]  /*7430*/  FMUL.FTZ R120, R199, R120 ;  /* 0x00000078c7787220 */ /* 0x000fe20000410000 */
[----:B------:R-:W-:Y:S01]  /*7440*/  FMUL.FTZ R122, R22, -R127 ;  /* 0x8000007f167a7220 */ /* 0x000fe20000410000 */
[----:B------:R-:W-:Y:S01]  /*7450*/  FMUL.FTZ R116, R14, R61 ;  /* 0x0000003d0e747220 */ /* 0x000fe20000410000 */
[----:B------:R-:W-:Y:S01]  /*7460*/  FADD.FTZ R114, R114, R121 ;  /* 0x0000007972727221 */ /* 0x000fe20000010000 */
[----:B------:R-:W-:Y:S01]  /*7470*/  FFMA.FTZ R121, R117, R106, R120 ;  /* 0x0000006a75797223 */ /* 0x000fe20000010078 */
[----:B------:R-:W-:Y:S01]  /*7480*/  FMUL.FTZ R120, R198, R119 ;  /* 0x00000077c6787220 */ /* 0x000fe20000410000 */
[----:B------:R-:W-:Y:S01]  /*7490*/  FADD.FTZ R118, R118, R123 ;  /* 0x0000007b76767221 */ /* 0x000fe20000010000 */
[----:B------:R0:W-:Y:S01]  /*74a0*/  STS [R73+0x215c], R122 ;  /* 0x00215c7a49007388 */ /* 0x0001e20000000800 */
[----:B------:R-:W-:Y:S01]  /*74b0*/  FADD.FTZ R121, R114, R121 ;  /* 0x0000007972797221 */ /* 0x000fe20000010000 */
[----:B------:R-:W-:Y:S01]  /*74c0*/  FMUL.FTZ R114, R6, R237 ;  /* 0x000000ed06727220 */ /* 0x000fe20000410000 */
[----:B------:R-:W-:Y:S01]  /*74d0*/  FMUL.FTZ R127, R214, UR46 ;  /* 0x0000002ed67f7c20 */ /* 0x000fe20008410000 */
[----:B------:R1:W-:Y:S01]  /*74e0*/  STS [R73+0x2160], R126 ;  /* 0x0021607e49007388 */ /* 0x0003e20000000800 */
[-C--:B------:R-:W-:Y:S01]  /*74f0*/  FFMA.FTZ R123, R215, R116.reuse, -R120 ;  /* 0x00000074d77b7223 */ /* 0x080fe20000010878 */
[----:B------:R-:W-:Y:S01]  /*7500*/  FMUL.FTZ R116, R198, R116 ;  /* 0x00000074c6747220 */ /* 0x000fe20000410000 */
[----:B------:R-:W-:Y:S01]  /*7510*/  FFMA.FTZ R129, R228, UR47, -R127 ;  /* 0x0000002fe4817c23 */ /* 0x000fe2000801087f */
[----:B------:R-:W-:Y:S01]  /*7520*/  FMUL.FTZ R128, R125, UR47 ;  /* 0x0000002f7d807c20 */ /* 0x000fe20008410000 */
[----:B------:R-:W-:Y:S01]  /*7530*/  FADD.FTZ R118, R118, R123 ;  /* 0x0000007b76767221 */ /* 0x000fe20000010000 */
[----:B0-----:R-:W-:Y:S01]  /*7540*/  FMUL.FTZ R122, R6, R177 ;  /* 0x000000b1067a7220 */ /* 0x001fe20000410000 */
[----:B------:R-:W-:Y:S01]  /*7550*/  FFMA.FTZ R116, R215, R119, R116 ;  /* 0x00000077d7747223 */ /* 0x000fe20000010074 */
[----:B------:R-:W-:Y:S01]  /*7560*/  FFMA.FTZ R128, R227, UR46, R128 ;  /* 0x0000002ee3807c23 */ /* 0x000fe20008010080 */
[----:B------:R-:W-:Y:S01]  /*7570*/  FMUL.FTZ R123, R5, R205 ;  /* 0x000000cd057b7220 */ /* 0x000fe20000410000 */
[----:B-1----:R-:W-:Y:S01]  /*7580*/  FMUL.FTZ R126, R197, R114 ;  /* 0x00000072c57e7220 */ /* 0x002fe20000410000 */
[----:B------:R-:W-:Y:S01]  /*7590*/  FADD.FTZ R116, R121, R116 ;  /* 0x0000007479747221 */ /* 0x000fe20000010000 */
[----:B------:R-:W-:Y:S01]  /*75a0*/  FMUL.FTZ R128, R21, -R128 ;  /* 0x8000008015807220 */ /* 0x000fe20000410000 */
[----:B------:R-:W-:Y:S01]  /*75b0*/  FMUL.FTZ R130, R20, R129 ;  /* 0x0000008114827220 */ /* 0x000fe20000410000 */
[-C--:B------:R-:W-:Y:S01]  /*75c0*/  FFMA.FTZ R127, R213, R122.reuse, -R126 ;  /* 0x0000007ad57f7223 */ /* 0x080fe2000001087e */
[----:B------:R-:W-:Y:S01]  /*75d0*/  FMUL.FTZ R122, R197, R122 ;  /* 0x0000007ac57a7220 */ /* 0x000fe20000410000 */
[----:B------:R-:W-:Y:S01]  /*75e0*/  FMUL.FTZ R133, R214, UR47 ;  /* 0x0000002fd6857c20 */ /* 0x000fe20008410000 */
[----:B------:R-:W-:Y:S01]  /*75f0*/  FFMA.FTZ R226, -R5, R52, R226 ;  /* 0x0000003405e27223 */ /* 0x000fe200000101e2 */
[----:B------:R-:W-:Y:S01]  /*7600*/  FADD.FTZ R118, R118, R127 ;  /* 0x0000007f76767221 */ /* 0x000fe20000010000 */
[----:B------:R-:W-:Y:S01]  /*7610*/  FFMA.FTZ R121, R213, R114, R122 ;  /* 0x00000072d5797223 */ /* 0x000fe2000001007a */
[----:B------:R-:W-:Y:S01]  /*7620*/  FMUL.FTZ R122, R13, R178 ;  /* 0x000000b20d7a7220 */ /* 0x000fe20000410000 */
[----:B------:R-:W-:Y:S01]  /*7630*/  FMUL.FTZ R131, R5, R72 ;  /* 0x0000004805837220 */ /* 0x000fe20000410000 */
[----:B------:R-:W-:Y:S01]  /*7640*/  FMUL.FTZ R127, R194, R123 ;  /* 0x0000007bc27f7220 */ /* 0x000fe20000410000 */
[----:B------:R-:W-:Y:S01]  /*7650*/  FADD.FTZ R120, R116, R121 ;  /* 0x0000007974787221 */ /* 0x000fe20000010000 */
[C---:B------:R-:W-:Y:S01]  /*7660*/  FMUL.FTZ R116, R13.reuse, R206 ;  /* 0x000000ce0d747220 */ /* 0x040fe20000410000 */
[----:B------:R-:W-:Y:S01]  /*7670*/  FFMA.FTZ R121, -R13, R96, R224 ;  /* 0x000000600d797223 */ /* 0x000fe200000101e0 */
[----:B------:R-:W-:Y:S01]  /*7680*/  FFMA.FTZ R135, R228, UR46, R133 ;  /* 0x0000002ee4877c23 */ /* 0x000fe20008010085 */
[----:B------:R0:W-:Y:S01]  /*7690*/  STS [R73+0x2164], R128 ;  /* 0x0021648049007388 */ /* 0x0001e20000000800 */
[----:B------:R-:W-:Y:S01]  /*76a0*/  FMUL.FTZ R126, R196, R116 ;  /* 0x00000074c47e7220 */ /* 0x000fe20000410000 */
[-C--:B------:R-:W-:Y:S01]  /*76b0*/  FFMA.FTZ R133, R226, R131.reuse, -R127 ;  /* 0x00000083e2857223 */ /* 0x080fe2000001087f */
[----:B------:R-:W-:Y:S01]  /*76c0*/  FMUL.FTZ R131, R194, R131 ;  /* 0x00000083c2837220 */ /* 0x000fe20000410000 */
[----:B------:R-:W-:Y:S01]  /*76d0*/  FADD.FTZ R238, RZ, R238 ;  /* 0x000000eeffee7221 */ /* 0x000fe20000010000 */
[-C--:B------:R-:W-:Y:S01]  /*76e0*/  FFMA.FTZ R129, R121, R122.reuse, -R126 ;  /* 0x0000007a79817223 */ /* 0x080fe2000001087e */
[----:B------:R-:W-:Y:S01]  /*76f0*/  FMUL.FTZ R122, R196, R122 ;  /* 0x0000007ac47a7220 */ /* 0x000fe20000410000 */
[----:B------:R-:W-:Y:S01]  /*7700*/  FFMA.FTZ R131, R226, R123, R131 ;  /* 0x0000007be2837223 */ /* 0x000fe20000010083 */
[----:B------:R-:W-:Y:S01]  /*7710*/  FFMA.FTZ R223, -R12, R95, R223 ;  /* 0x0000005f0cdf7223 */ /* 0x000fe200000101df */
[----:B------:R-:W-:Y:S01]  /*7720*/  FADD.FTZ R118, R118, R129 ;  /* 0x0000008176767221 */ /* 0x000fe20000010000 */
[----:B0-----:R-:W-:Y:S01]  /*7730*/  FMUL.FTZ R128, R231, UR46 ;  /* 0x0000002ee7807c20 */ /* 0x001fe20008410000 */
[----:B------:R-:W-:Y:S01]  /*7740*/  FFMA.FTZ R127, R121, R116, R122 ;  /* 0x00000074797f7223 */ /* 0x000fe2000001007a */
[----:B------:R-:W-:Y:S01]  /*7750*/  FMUL.FTZ R122, R12, R71 ;  /* 0x000000470c7a7220 */ /* 0x000fe20000410000 */
[----:B------:R-:W-:Y:S01]  /*7760*/  FADD.FTZ R133, R118, R133 ;  /* 0x0000008576857221 */ /* 0x000fe20000010000 */
[----:B------:R-:W-:Y:S01]  /*7770*/  FFMA.FTZ R126, R239, UR47, -R128 ;  /* 0x0000002fef7e7c23 */ /* 0x000fe20008010880 */
[----:B------:R-:W-:Y:S01]  /*7780*/  FADD.FTZ R120, R120, R127 ;  /* 0x0000007f78787221 */ /* 0x000fe20000010000 */
[----:B------:R-:W-:Y:S01]  /*7790*/  FMUL.FTZ R118, R12, R208 ;  /* 0x000000d00c767220 */ /* 0x000fe20000410000 */
[----:B------:R-:W-:Y:S01]  /*77a0*/  FMUL.FTZ R128, R20, -R135 ;  /* 0x8000008714807220 */ /* 0x000fe20000410000 */
[----:B------:R-:W-:Y:S01]  /*77b0*/  FMUL.FTZ R132, R19, R126 ;  /* 0x0000007e13847220 */ /* 0x000fe20000410000 */
[----:B------:R-:W-:Y:S01]  /*77c0*/  FADD.FTZ R131, R120, R131 ;  /* 0x0000008378837221 */ /* 0x000fe20000010000 */
[----:B------:R-:W-:Y:S01]  /*77d0*/  FMUL.FTZ R120, R4, R207 ;  /* 0x000000cf04787220 */ /* 0x000fe20000410000 */
[----:B------:R-:W-:Y:S01]  /*77e0*/  FMUL.FTZ R126, R195, R118 ;  /* 0x00000076c37e7220 */ /* 0x000fe20000410000 */
[----:B------:R0:W-:Y:S01]  /*77f0*/  STS [R73+0x216c], R128 ;  /* 0x00216c8049007388 */ /* 0x0001e20000000800 */
[----:B------:R-:W-:Y:S01]  /*7800*/  FMUL.FTZ R129, R238, UR46 ;  /* 0x0000002eee817c20 */ /* 0x000fe20008410000 */
[C---:B------:R-:W-:Y:S01]  /*7810*/  FFMA.FTZ R225, -R4.reuse, R51, R225 ;  /* 0x0000003304e17223 */ /* 0x040fe200000101e1 */
[----:B------:R-:W-:Y:S01]  /*7820*/  FMUL.FTZ R127, R4, R181 ;  /* 0x000000b5047f7220 */ /* 0x000fe20000410000 */
[-C--:B------:R-:W-:Y:S01]  /*7830*/  FFMA.FTZ R126, R223, R122.reuse, -R126 ;  /* 0x0000007adf7e7223 */ /* 0x080fe2000001087e */
[----:B------:R-:W-:Y:S01]  /*7840*/  FMUL.FTZ R122, R195, R122 ;  /* 0x0000007ac37a7220 */ /* 0x000fe20000410000 */
[----:B------:R-:W-:Y:S01]  /*7850*/  FFMA.FTZ R135, R236, UR47, -R129 ;  /* 0x0000002fec877c23 */ /* 0x000fe20008010881 */
[----:B------:R1:W-:Y:S01]  /*7860*/  STS [R73+0x2168], R130 ;  /* 0x0021688249007388 */ /* 0x0003e20000000800 */
[----:B------:R-:W-:Y:S01]  /*7870*/  FMUL.FTZ R166, R166, R227 ;  /* 0x000000e3a6a67220 */ /* 0x000fe20000410000 */
[----:B------:R-:W-:Y:S01]  /*7880*/  FFMA.FTZ R122, R223, R118, R122 ;  /* 0x00000076df7a7223 */ /* 0x000fe2000001007a */
[C---:B0-----:R-:W-:Y:S01]  /*7890*/  FMUL.FTZ R128, R124.reuse, R120 ;  /* 0x000000787c807220 */ /* 0x041fe20000410000 */
[----:B------:R0:W-:Y:S01]  /*78a0*/  STS [R73+0x2170], R132 ;  /* 0x0021708449007388 */ /* 0x0001e20000000800 */
[----:B------:R-:W-:Y:S01]  /*78b0*/  FADD.FTZ R126, R133, R126 ;  /* 0x0000007e857e7221 */ /* 0x000fe20000010000 */
[----:B------:R-:W-:Y:S01]  /*78c0*/  FADD.FTZ R122, R131, R122 ;  /* 0x0000007a837a7221 */ /* 0x000fe20000010000 */
[-C--:B------:R-:W-:Y:S01]  /*78d0*/  FFMA.FTZ R129, R225, R127.reuse, -R128 ;  /* 0x0000007fe1817223 */ /* 0x080fe20000010880 */
[----:B------:R-:W-:Y:S01]  /*78e0*/  FMUL.FTZ R128, R124, R127 ;  /* 0x0000007f7c807220 */ /* 0x000fe20000410000 */
[----:B------:R-:W-:Y:S01]  /*78f0*/  FFMA.FTZ R227, -R11, R94, R227 ;  /* 0x0000005e0be37223 */ /* 0x000fe200000101e3 */
[----:B-1----:R-:W-:Y:S01]  /*7900*/  FMUL.FTZ R130, R231, UR47 ;  /* 0x0000002fe7827c20 */ /* 0x002fe20008410000 */
[----:B------:R-:W-:Y:S01]  /*7910*/  FMUL.FTZ R137, R238, UR47 ;  /* 0x0000002fee897c20 */ /* 0x000fe20008410000 */
[----:B------:R-:W-:Y:S01]  /*7920*/  FFMA.FTZ R127, R225, R120, R128 ;  /* 0x00000078e17f7223 */ /* 0x000fe20000010080 */
[----:B------:R-:W-:Y:S01]  /*7930*/  FADD.FTZ R129, R126, R129 ;  /* 0x000000817e817221 */ /* 0x000fe20000010000 */
[----:B------:R-:W-:Y:S01]  /*7940*/  FFMA.FTZ R130, R239, UR46, R130 ;  /* 0x0000002eef827c23 */ /* 0x000fe20008010082 */
[----:B------:R-:W-:Y:S01]  /*7950*/  FFMA.FTZ R137, R236, UR46, R137 ;  /* 0x0000002eec897c23 */ /* 0x000fe20008010089 */
[----:B------:R-:W-:Y:S01]  /*7960*/  FADD.FTZ R128, R122, R127 ;  /* 0x0000007f7a807221 */ /* 0x000fe20000010000 */
[----:B------:R-:W-:Y:S01]  /*7970*/  FMUL.FTZ R122, R11, R210 ;  /* 0x000000d20b7a7220 */ /* 0x000fe20000410000 */
[----:B------:R-:W-:Y:S01]  /*7980*/  FMUL.FTZ R134, R19, -R130 ;  /* 0x8000008213867220 */ /* 0x000fe20000410000 */
[----:B------:R-:W-:Y:S01]  /*7990*/  FMUL.FTZ R130, R11, R182 ;  /* 0x000000b60b827220 */ /* 0x000fe20000410000 */
[----:B------:R-:W-:Y:S01]  /*79a0*/  FMUL.FTZ R127, R3, R209 ;  /* 0x000000d1037f7220 */ /* 0x000fe20000410000 */
[----:B0-----:R-:W-:Y:S01]  /*79b0*/  FMUL.FTZ R132, R125, R122 ;  /* 0x0000007a7d847220 */ /* 0x001fe20000410000 */
[----:B------:R-:W-:Y:S01]  /*79c0*/  FMUL.FTZ R136, R18, R135 ;  /* 0x0000008712887220 */ /* 0x000fe20000410000 */
[----:B------:R-:W-:Y:S01]  /*79d0*/  FMUL.FTZ R167, R167, R228 ;  /* 0x000000e4a7a77220 */ /* 0x000fe20000410000 */
[----:B------:R-:W-:Y:S01]  /*79e0*/  FFMA.FTZ R228, -R3, R50, R228 ;  /* 0x0000003203e47223 */ /* 0x000fe200000101e4 */
[-C--:B------:R-:W-:Y:S01]  /*79f0*/  FFMA.FTZ R132, R227, R130.reuse, -R132 ;  /* 0x00000082e3847223 */ /* 0x080fe20000010884 */
[----:B------:R-:W-:Y:S01]  /*7a00*/  FMUL.FTZ R130, R125, R130 ;  /* 0x000000827d827220 */ /* 0x000fe20000410000 */
[----:B------:R-:W-:Y:S01]  /*7a10*/  FMUL.FTZ R133, R3, R66 ;  /* 0x0000004203857220 */ /* 0x000fe20000410000 */
[----:B------:R-:W-:Y:S01]  /*7a20*/  FMUL.FTZ R135, R214, R127 ;  /* 0x0000007fd6877220 */ /* 0x000fe20000410000 */
[----:B------:R-:W-:Y:S01]  /*7a30*/  FADD.FTZ R129, R129, R132 ;  /* 0x0000008481817221 */ /* 0x000fe20000010000 */
[----:B------:R-:W-:Y:S01]  /*7a40*/  FMUL.FTZ R132, R18, -R137 ;  /* 0x8000008912847220 */ /* 0x000fe20000410000 */
[----:B------:R0:W-:Y:S01]  /*7a50*/  STS [R73+0x2174], R134 ;  /* 0x0021748649007388 */ /* 0x0001e20000000800 */
[----:B------:R-:W-:Y:S01]  /*7a60*/  FFMA.FTZ R131, R227, R122, R130 ;  /* 0x0000007ae3837223 */ /* 0x000fe20000010082 */
[-C--:B------:R-:W-:Y:S01]  /*7a70*/  FFMA.FTZ R130, R228, R133.reuse, -R135 ;  /* 0x00000085e4827223 */ /* 0x080fe20000010887 */
[----:B------:R-:W-:Y:S01]  /*7a80*/  FMUL.FTZ R133, R214, R133 ;  /* 0x00000085d6857220 */ /* 0x000fe20000410000 */
[----:B------:R1:W-:Y:S01]  /*7a90*/  STS [R73+0x2178], R136 ;  /* 0x0021788849007388 */ /* 0x0003e20000000800 */
[----:B------:R-:W2:Y:S01]  /*7aa0*/  LDC R147, c[0x0][0x388] ;  /* 0x0000e200ff937b82 */ /* 0x000ea20000000800 */
[----:B------:R-:W-:Y:S01]  /*7ab0*/  FADD.FTZ R128, R128, R131 ;  /* 0x0000008380807221 */ /* 0x000fe20000010000 */
[----:B------:R-:W-:Y:S01]  /*7ac0*/  FFMA.FTZ R133, R228, R127, R133 ;  /* 0x0000007fe4857223 */ /* 0x000fe20000010085 */
[----:B------:R3:W-:Y:S01]  /*7ad0*/  STS [R73+0x217c], R132 ;  /* 0x00217c8449007388 */ /* 0x0007e20000000800 */
[----:B------:R-:W-:Y:S01]  /*7ae0*/  FMUL.FTZ R126, R10, R212 ;  /* 0x000000d40a7e7220 */ /* 0x000fe20000410000 */
[----:B------:R-:W-:Y:S01]  /*7af0*/  FFMA.FTZ R156, R156, R195, R164 ;  /* 0x000000c39c9c7223 */ /* 0x000fe200000100a4 */
[----:B------:R-:W-:Y:S01]  /*7b00*/  FADD.FTZ R128, R128, R133 ;  /* 0x0000008580807221 */ /* 0x000fe20000010000 */
[----:B------:R-:W-:Y:S01]  /*7b10*/  IADD3 R133, PT, PT, R104, 0x80, RZ ;  /* 0x0000008068857810 */ /* 0x000fe20007ffe0ff */
[----:B------:R-:W-:Y:S01]  /*7b20*/  FMUL.FTZ R168, R168, R239 ;  /* 0x000000efa8a87220 */ /* 0x000fe20000410000 */
[----:B------:R-:W-:Y:S01]  /*7b30*/  FADD.FTZ R129, R129, R130 ;  /* 0x0000008281817221 */ /* 0x000fe20000010000 */
[C---:B------:R-:W-:Y:S01]  /*7b40*/  FFMA.FTZ R239, -R10.reuse, R93, R239 ;  /* 0x0000005d0aef7223 */ /* 0x040fe200000101ef */
[----:B------:R-:W-:Y:S01]  /*7b50*/  LEA.HI R133, R133, R104, RZ, 0x1b ;  /* 0x0000006885857211 */ /* 0x000fe200078fd8ff */
[----:B0-----:R-:W-:Y:S01]  /*7b60*/  FMUL.FTZ R134, R10, R65 ;  /* 0x000000410a867220 */ /* 0x001fe20000410000 */
[----:B-1----:R-:W-:Y:S01]  /*7b70*/  FMUL.FTZ R136, R231, R126 ;  /* 0x0000007ee7887220 */ /* 0x002fe20000410000 */
[----:B------:R-:W-:Y:S01]  /*7b80*/  FMUL.FTZ R130, R212, UR44 ;  /* 0x0000002cd4827c20 */ /* 0x000fe20008410000 */
[----:B------:R-:W-:Y:S01]  /*7b90*/  LEA R149, R133, UR20, 0x2 ;  /* 0x0000001485957c11 */ /* 0x000fe2000f8e10ff */
[----:B------:R-:W-:Y:S01]  /*7ba0*/  BAR.SYNC.DEFER_BLOCKING 0x0 ;  /* 0x0000000000007b1d */ /* 0x000fe20000010000 */
[----:B------:R-:W-:Y:S01]  /*7bb0*/  FFMA.FTZ R155, -R23, R156, R155 ;  /* 0x0000009c179b7223 */ /* 0x000fe2000001019b */
[----:B------:R-:W-:Y:S01]  /*7bc0*/  FFMA.FTZ R136, R239, R134, -R136 ;  /* 0x00000086ef887223 */ /* 0x000fe20000010888 */
[C---:B------:R-:W-:Y:S01]  /*7bd0*/  FFMA.FTZ R130, R65.reuse, UR45, -R130 ;  /* 0x0000002d41827c23 */ /* 0x040fe20008010882 */
[----:B---3--:R-:W-:Y:S01]  /*7be0*/  FMUL.FTZ R73, R65, UR44 ;  /* 0x0000002c41497c20 */ /* 0x008fe20008410000 */
[----:B------:R-:W-:Y:S01]  /*7bf0*/  FMUL.FTZ R65, R210, UR44 ;  /* 0x0000002cd2417c20 */ /* 0x000fe20008410000 */
[----:B------:R-:W-:Y:S01]  /*7c00*/  FMUL.FTZ R137, R205, UR44 ;  /* 0x0000002ccd897c20 */ /* 0x000fe20008410000 */
[----:B------:R-:W-:Y:S01]  /*7c10*/  FFMA.FTZ R158, R158, R125, R166 ;  /* 0x0000007d9e9e7223 */ /* 0x000fe200000100a6 */
[----:B--2---:R-:W-:Y:S01]  /*7c20*/  LEA R147, R147, -R64, 0x1 ;  /* 0x8000004093937211 */ /* 0x004fe200078e08ff */
[----:B------:R-:W-:Y:S01]  /*7c30*/  FMUL.FTZ R64, R211, UR44 ;  /* 0x0000002cd3407c20 */ /* 0x000fe20008410000 */
[----:B------:R-:W-:Y:S01]  /*7c40*/  FFMA.FTZ R155, -R22, R157, R155 ;  /* 0x0000009d169b7223 */ /* 0x000fe2000001019b */
[----:B------:R-:W-:Y:S01]  /*7c50*/  FADD.FTZ R140, R129, R136 ;  /* 0x00000088818c7221 */ /* 0x000fe20000010000 */
[----:B------:R-:W-:Y:S01]  /*7c60*/  FMUL.FTZ R164, R169, R236 ;  /* 0x000000eca9a47220 */ /* 0x000fe20000410000 */
[----:B------:R-:W-:Y:S01]  /*7c70*/  FFMA.FTZ R139, R185, UR45, -R64 ;  /* 0x0000002db98b7c23 */ /* 0x000fe20008010840 */
[----:B------:R-:W-:Y:S01]  /*7c80*/  FFMA.FTZ R136, R182, UR45, -R65 ;  /* 0x0000002db6887c23 */ /* 0x000fe20008010841 */
[----:B------:R-:W-:Y:S01]  /*7c90*/  FMUL.FTZ R64, R208, UR44 ;  /* 0x0000002cd0407c20 */ /* 0x000fe20008410000 */
[----:B------:R-:W-:Y:S01]  /*7ca0*/  FFMA.FTZ R137, R72, UR45, -R137 ;  /* 0x0000002d48897c23 */ /* 0x000fe20008010889 */
[----:B------:R-:W-:Y:S01]  /*7cb0*/  FFMA.FTZ R159, R159, R214, R167 ;  /* 0x000000d69f9f7223 */ /* 0x000fe200000100a7 */
[----:B------:R-:W-:Y:S01]  /*7cc0*/  FFMA.FTZ R158, -R21, R158, R155 ;  /* 0x0000009e159e7223 */ /* 0x000fe2000001019b */
[----:B------:R-:W-:Y:S01]  /*7cd0*/  FMUL.FTZ R65, R182, UR44 ;  /* 0x0000002cb6417c20 */ /* 0x000fe20008410000 */
[----:B------:R-:W-:Y:S01]  /*7ce0*/  FMUL.FTZ R72, R72, UR44 ;  /* 0x0000002c48487c20 */ /* 0x000fe20008410000 */
[----:B------:R-:W-:Y:S01]  /*7cf0*/  FFMA.FTZ R77, R161, R238, R164 ;  /* 0x000000eea14d7223 */ /* 0x000fe200000100a4 */
[C---:B------:R-:W-:Y:S01]  /*7d00*/  FFMA.FTZ R64, R71.reuse, UR45, -R64 ;  /* 0x0000002d47407c23 */ /* 0x040fe20008010840 */
[----:B------:R-:W-:Y:S01]  /*7d10*/  FFMA.FTZ R160, R160, R231, R168 ;  /* 0x000000e7a0a07223 */ /* 0x000fe200000100a8 */
[----:B------:R-:W0:Y:S01]  /*7d20*/  LDS R149, [R149+0x2300] ;  /* 0x0023000095957984 */ /* 0x000e220000000800 */
[----:B------:R-:W-:Y:S01]  /*7d30*/  FFMA.FTZ R158, -R20, R159, R158 ;  /* 0x0000009f149e7223 */ /* 0x000fe2000001019e */
[----:B------:R-:W-:Y:S01]  /*7d40*/  FMUL.FTZ R71, R71, UR44 ;  /* 0x0000002c47477c20 */ /* 0x000fe20008410000 */
[----:B------:R-:W-:Y:S01]  /*7d50*/  FFMA.FTZ R164, R210, UR45, R65 ;  /* 0x0000002dd2a47c23 */ /* 0x000fe20008010041 */
[----:B------:R-:W-:Y:S01]  /*7d60*/  FFMA.FTZ R145, R205, UR45, R72 ;  /* 0x0000002dcd917c23 */ /* 0x000fe20008010048 */
[----:B------:R-:W-:Y:S01]  /*7d70*/  FMUL.FTZ R134, R231, R134 ;  /* 0x00000086e7867220 */ /* 0x000fe20000410000 */
[----:B------:R-:W-:Y:S01]  /*7d80*/  FMUL.FTZ R133, R209, UR44 ;  /* 0x0000002cd1857c20 */ /* 0x000fe20008410000 */
[----:B------:R-:W-:Y:S01]  /*7d90*/  FMUL.FTZ R65, R178, UR44 ;  /* 0x0000002cb2417c20 */ /* 0x000fe20008410000 */
[----:B------:R-:W-:Y:S01]  /*7da0*/  FMUL.FTZ R72, R234, UR44 ;  /* 0x0000002cea487c20 */ /* 0x000fe20008410000 */
[----:B------:R-:W-:Y:S01]  /*7db0*/  FFMA.FTZ R70, -R19, R160, R158 ;  /* 0x000000a013467223 */ /* 0x000fe2000001019e */
[----:B------:R-:W-:Y:S01]  /*7dc0*/  FFMA.FTZ R142, R208, UR45, R71 ;  /* 0x0000002dd08e7c23 */ /* 0x000fe20008010047 */
[----:B------:R-:W-:Y:S01]  /*7dd0*/  FFMA.FTZ R131, R239, R126, R134 ;  /* 0x0000007eef837223 */ /* 0x000fe20000010086 */
[----:B------:R-:W-:Y:S01]  /*7de0*/  ISETP.GE.AND P0, PT, R147, 0x1, PT ;  /* 0x000000019300780c */ /* 0x000fe20003f06270 */
[----:B------:R-:W-:Y:S01]  /*7df0*/  FFMA.FTZ R133, R66, UR45, -R133 ;  /* 0x0000002d42857c23 */ /* 0x000fe20008010885 */
[----:B------:R-:W-:Y:S01]  /*7e00*/  FFMA.FTZ R158, R206, UR45, R65 ;  /* 0x0000002dce9e7c23 */ /* 0x000fe20008010041 */
[C---:B------:R-:W-:Y:S01]  /*7e10*/  FFMA.FTZ R129, R61.reuse, UR45, -R72 ;  /* 0x0000002d3d817c23 */ /* 0x040fe20008010848 */
[----:B------:R-:W-:Y:S01]  /*7e20*/  FMUL.FTZ R71, R61, UR44 ;  /* 0x0000002c3d477c20 */ /* 0x000fe20008410000 */
[----:B------:R-:W-:Y:S01]  /*7e30*/  FMUL.FTZ R66, R66, UR44 ;  /* 0x0000002c42427c20 */ /* 0x000fe20008410000 */
[----:B------:R-:W-:Y:S01]  /*7e40*/  FMUL.FTZ R65, R235, UR44 ;  /* 0x0000002ceb417c20 */ /* 0x000fe20008410000 */
[----:B------:R-:W-:Y:S01]  /*7e50*/  FMUL.FTZ R61, R174, UR44 ;  /* 0x0000002cae3d7c20 */ /* 0x000fe20008410000 */
[----:B------:R-:W-:Y:S01]  /*7e60*/  FADD.FTZ R134, R128, R131 ;  /* 0x0000008380867221 */ /* 0x000fe20000010000 */
[----:B------:R-:W-:Y:S01]  /*7e70*/  FFMA.FTZ R141, R209, UR45, R66 ;  /* 0x0000002dd18d7c23 */ /* 0x000fe20008010042 */
[C---:B------:R-:W-:Y:S01]  /*7e80*/  FFMA.FTZ R128, R60.reuse, UR45, -R65 ;  /* 0x0000002d3c807c23 */ /* 0x040fe20008010841 */
[----:B------:R-:W-:Y:S01]  /*7e90*/  FMUL.FTZ R154, R60, UR44 ;  /* 0x0000002c3c9a7c20 */ /* 0x000fe20008410000 */
[----:B------:R-:W-:Y:S01]  /*7ea0*/  FFMA.FTZ R150, R232, UR45, R61 ;  /* 0x0000002de8967c23 */ /* 0x000fe2000801003d */
[----:B------:R-:W-:Y:S01]  /*7eb0*/  FMUL.FTZ R66, R207, UR44 ;  /* 0x0000002ccf427c20 */ /* 0x000fe20008410000 */
[----:B------:R-:W-:Y:S01]  /*7ec0*/  FMUL.FTZ R60, R230, UR44 ;  /* 0x0000002ce63c7c20 */ /* 0x000fe20008410000 */
[----:B------:R-:W-:Y:S01]  /*7ed0*/  FMUL.FTZ R61, R221, UR44 ;  /* 0x0000002cdd3d7c20 */ /* 0x000fe20008410000 */
[----:B------:R-:W-:Y:S01]  /*7ee0*/  FFMA.FTZ R146, R212, UR45, R73 ;  /* 0x0000002dd4927c23 */ /* 0x000fe20008010049 */
[----:B------:R-:W-:Y:S01]  /*7ef0*/  FFMA.FTZ R131, R181, UR45, -R66 ;  /* 0x0000002db5837c23 */ /* 0x000fe20008010842 */
[----:B------:R-:W-:Y:S01]  /*7f00*/  FFMA.FTZ R152, R234, UR45, R71 ;  /* 0x0000002dea987c23 */ /* 0x000fe20008010047 */
[----:B------:R-:W-:Y:S01]  /*7f10*/  FFMA.FTZ R65, R63, UR45, -R60 ;  /* 0x0000002d3f417c23 */ /* 0x000fe2000801083c */
[----:B------:R-:W-:Y:S01]  /*7f20*/  FFMA.FTZ R72, R62, UR45, -R61 ;  /* 0x0000002d3e487c23 */ /* 0x000fe2000801083d */
[----:B------:R-:W-:Y:S01]  /*7f30*/  FMUL.FTZ R169, R169, R238 ;  /* 0x000000eea9a97220 */ /* 0x000fe20000410000 */
        /* <DEDUP_REMOVED lines=12> */
[----:B------:R-:W-:Y:S01]  /*8000*/  BSSY.RECONVERGENT B0, `(.L_x_3718) ;  /* 0x0000017000007945 */ /* 0x000fe20003800200 */
[----:B------:R-:W-:Y:S01]  /*8010*/  FFMA.FTZ R161, R161, R236, -R169 ;  /* 0x000000eca1a17223 */ /* 0x000fe200000108a9 */
[C---:B------:R-:W-:Y:S01]  /*8020*/  IADD3 R151, PT, PT, R104.reuse, 0x100, RZ ;  /* 0x0000010068977810 */ /* 0x040fe20007ffe0ff */
[----:B------:R-:W-:Y:S01]  /*8030*/  FFMA.FTZ R138, R211, UR45, R138 ;  /* 0x0000002dd38a7c23 */ /* 0x000fe2000801008a */
[----:B------:R-:W-:Y:S01]  /*8040*/  IADD3 R153, PT, PT, R104, 0x180, RZ ;  /* 0x0000018068997810 */ /* 0x000fe20007ffe0ff */
[----:B------:R-:W-:Y:S01]  /*8050*/  FFMA.FTZ R148, R207, UR45, R148 ;  /* 0x0000002dcf947c23 */ /* 0x000fe20008010094 */
[----:B------:R-:W-:Y:S01]  /*8060*/  ISETP.GE.AND P2, PT, R147, 0x81, PT ;  /* 0x000000819300780c */ /* 0x000fe20003f46270 */
[----:B------:R-:W-:Y:S01]  /*8070*/  FFMA.FTZ R135, R178, UR45, -R135 ;  /* 0x0000002db2877c23 */ /* 0x000fe20008010887 */
[----:B------:R-:W-:Y:S01]  /*8080*/  FFMA.FTZ R66, R177, UR45, -R66 ;  /* 0x0000002db1427c23 */ /* 0x000fe20008010842 */
[----:B------:R-:W-:Y:S01]  /*8090*/  FFMA.FTZ R144, R237, UR45, R144 ;  /* 0x0000002ded907c23 */ /* 0x000fe20008010090 */
[----:B------:R-:W-:Y:S01]  /*80a0*/  FFMA.FTZ R73, R174, UR45, -R73 ;  /* 0x0000002dae497c23 */ /* 0x000fe20008010849 */
[----:B------:R-:W-:Y:S01]  /*80b0*/  FFMA.FTZ R154, R235, UR45, R154 ;  /* 0x0000002deb9a7c23 */ /* 0x000fe2000801009a */
[----:B------:R-:W-:Y:S01]  /*80c0*/  FFMA.FTZ R132, R173, UR45, -R132 ;  /* 0x0000002dad847c23 */ /* 0x000fe20008010884 */
[----:B------:R-:W-:Y:S01]  /*80d0*/  FFMA.FTZ R71, R170, UR45, -R71 ;  /* 0x0000002daa477c23 */ /* 0x000fe20008010847 */
        /* <DEDUP_REMOVED lines=9> */
.L_x_3719:
[----:B------:R-:W-:Y:S05]  /*8170*/  BSYNC.RECONVERGENT B0 ;  /* 0x0000000000007941 */ /* 0x000fea0003800200 */
.L_x_3718:
[----:B------:R-:W-:Y:S04]  /*8180*/  BSSY.RECONVERGENT B0, `(.L_x_3720) ;  /* 0x0000003000007945 */ /* 0x000fe80003800200 */
[----:B------:R-:W-:Y:S05]  /*8190*/  @!P2 BRA `(.L_x_3721) ;  /* 0x000000000004a947 */ /* 0x000fea0003800000 */
[----:B------:R1:W-:Y:S02]  /*81a0*/  REDG.E.ADD.F32.FTZ.RN.STRONG.GPU desc[UR22][R68.64+0x200], R149 ;  /* 0x00020095440079a6 */ /* 0x0003e4000c12f316 */
.L_x_3721:
[----:B------:R-:W-:Y:S05]  /*81b0*/  BSYNC.RECONVERGENT B0 ;  /* 0x0000000000007941 */ /* 0x000fea0003800200 */
.L_x_3720:
[-C--:B------:R-:W-:Y:S01]  /*81c0*/  LEA.HI R151, R151, R104.reuse, RZ, 0x1b ;  /* 0x0000006897977211 */ /* 0x080fe200078fd8ff */
[----:B------:R-:W-:Y:S01]  /*81d0*/  BSSY.RECONVERGENT B0, `(.L_x_3722) ;  /* 0x000000f000007945 */ /* 0x000fe20003800200 */
[----:B------:R-:W-:Y:S02]  /*81e0*/  ISETP.GE.AND P6, PT, R147, 0x101, PT ;  /* 0x000001019300780c */ /* 0x000fe40003fc6270 */
[----:B0-----:R-:W-:Y:S02]  /*81f0*/  LEA R61, R151, UR20, 0x2 ;  /* 0x00000014973d7c11 */ /* 0x001fe4000f8e10ff */
[-C--:B------:R-:W-:Y:S02]  /*8200*/  LEA.HI R153, R153, R104.reuse, RZ, 0x1b ;  /* 0x0000006899997211 */ /* 0x080fe400078fd8ff */
[----:B------:R-:W-:Y:S02]  /*8210*/  LEA.HI R60, R109, R104, RZ, 0x1b ;  /* 0x000000686d3c7211 */ /* 0x000fe400078fd8ff */
[----:B------:R-:W0:Y:S01]  /*8220*/  LDS R61, [R61+0x2500] ;  /* 0x002500003d3d7984 */ /* 0x000e220000000800 */
[----:B------:R-:W-:-:S02]  /*8230*/  IADD3 R63, PT, PT, R104, 0x280, RZ ;  /* 0x00000280683f7810 */ /* 0x000fc40007ffe0ff */
[----:B------:R-:W-:Y:S02]  /*8240*/  LEA R153, R153, UR20, 0x2 ;  /* 0x0000001499997c11 */ /* 0x000fe4000f8e10ff */
[C---:B------:R-:W-:Y:S02]  /*8250*/  ISETP.GE.AND P0, PT, R147.reuse, 0x181, PT ;  /* 0x000001819300780c */ /* 0x040fe40003f06270 */
[C---:B------:R-:W-:Y:S02]  /*8260*/  ISETP.GE.AND P2, PT, R147.reuse, 0x201, PT ;  /* 0x000002019300780c */ /* 0x040fe40003f46270 */
[C---:B------:R-:W-:Y:S02]  /*8270*/  ISETP.GE.AND P3, PT, R147.reuse, 0x281, PT ;  /* 0x000002819300780c */ /* 0x040fe40003f66270 */
[C---:B------:R-:W-:Y:S02]  /*8280*/  ISETP.GE.AND P4, PT, R147.reuse, 0x301, PT ;  /* 0x000003019300780c */ /* 0x040fe40003f86270 */
[----:B------:R-:W-:Y:S01]  /*8290*/  ISETP.GE.AND P5, PT, R147, 0x381, PT ;  /* 0x000003819300780c */ /* 0x000fe20003fa6270 */
[----:B------:R-:W-:-:S12]  /*82a0*/  @!P6 BRA `(.L_x_3723) ;  /* 0x000000000004e947 */ /* 0x000fd80003800000 */
[----:B0-----:R2:W-:Y:S02]  /*82b0*/  REDG.E.ADD.F32.FTZ.RN.STRONG.GPU desc[UR22][R68.64+0x400], R61 ;  /* 0x0004003d440079a6 */ /* 0x0015e4000c12f316 */
.L_x_3723:
[----:B------:R-:W-:Y:S05]  /*82c0*/  BSYNC.RECONVERGENT B0 ;  /* 0x0000000000007941 */ /* 0x000fea0003800200 */
.L_x_3722:
[----:B0-2---:R0:W2:Y:S01]  /*82d0*/  LDS R61, [R153+0x2700] ;  /* 0x00270000993d7984 */ /* 0x0050a20000000800 */
[----:B------:R-:W-:Y:S01]  /*82e0*/  BSSY.RECONVERGENT B0, `(.L_x_3724) ;  /* 0x0000006000007945 */ /* 0x000fe20003800200 */
[----:B-1----:R-:W-:Y:S02]  /*82f0*/  IADD3 R149, PT, PT, R104, 0x300, RZ ;  /* 0x0000030068957810 */ /* 0x002fe40007ffe0ff */
[----:B------:R-:W-:Y:S02]  /*8300*/  LEA R60, R60, UR20, 0x2 ;  /* 0x000000143c3c7c11 */ /* 0x000fe4000f8e10ff */
[----:B------:R-:W-:Y:S01]  /*8310*/  LEA.HI R63, R63, R104, RZ, 0x1b ;  /* 0x000000683f3f7211 */ /* 0x000fe200078fd8ff */
[----:B------:R-:W-:Y:S06]  /*8320*/  @!P0 BRA `(.L_x_3725) ;  /* 0x0000000000048947 */ /* 0x000fec0003800000 */
[----:B--2---:R1:W-:Y:S02]  /*8330*/  REDG.E.ADD.F32.FTZ.RN.STRONG.GPU desc[UR22][R68.64+0x600], R61 ;  /* 0x0006003d440079a6 */ /* 0x0043e4000c12f316 */
.L_x_3725:
[----:B------:R-:W-:Y:S05]  /*8340*/  BSYNC.RECONVERGENT B0 ;  /* 0x0000000000007941 */ /* 0x000fea0003800200 */
.L_x_3724:
[----:B-12---:R1:W2:Y:S01]  /*8350*/  LDS R61, [R60+0x2900] ;  /* 0x002900003c3d7984 */ /* 0x0062a20000000800 */
[----:B------:R-:W-:Y:S01]  /*8360*/  BSSY.RECONVERGENT B0, `(.L_x_3726) ;  /* 0x0000006000007945 */ /* 0x000fe20003800200 */
[----:B------:R-:W-:Y:S02]  /*8370*/  IADD3 R151, PT, PT, R104, 0x380, RZ ;  /* 0x0000038068977810 */ /* 0x000fe40007ffe0ff */
[----:B------:R-:W-:Y:S02]  /*8380*/  LEA.HI R149, R149, R104, RZ, 0x1b ;  /* 0x0000006895957211 */ /* 0x000fe400078fd8ff */
[----:B------:R-:W-:Y:S01]  /*8390*/  LEA R63, R63, UR20, 0x2 ;  /* 0x000000143f3f7c11 */ /* 0x000fe2000f8e10ff */
[----:B------:R-:W-:Y:S06]  /*83a0*/  @!P2 BRA `(.L_x_3727) ;  /* 0x000000000004a947 */ /* 0x000fec0003800000 */
[----:B--2---:R3:W-:Y:S02]  /*83b0*/  REDG.E.ADD.F32.FTZ.RN.STRONG.GPU desc[UR22][R68.64+0x800], R61 ;  /* 0x0008003d440079a6 */ /* 0x0047e4000c12f316 */
.L_x_3727:
[----:B------:R-:W-:Y:S05]  /*83c0*/  BSYNC.RECONVERGENT B0 ;  /* 0x0000000000007941 */ /* 0x000fea0003800200 */
.L_x_3726:
[----:B--23--:R2:W3:Y:S01]  /*83d0*/  LDS R61, [R63+0x2b00] ;  /* 0x002b00003f3d7984 */ /* 0x00c4e20000000800 */
[----:B------:R-:W-:Y:S01]  /*83e0*/  BSSY.RECONVERGENT B0, `(.L_x_3728) ;  /* 0x0000005000007945 */ /* 0x000fe20003800200 */
[----:B------:R-:W-:Y:S02]  /*83f0*/  LEA.HI R151, R151, R104, RZ, 0x1b ;  /* 0x0000006897977211 */ /* 0x000fe400078fd8ff */
[----:B------:R-:W-:Y:S01]  /*8400*/  LEA R149, R149, UR20, 0x2 ;  /* 0x0000001495957c11 */ /* 0x000fe2000f8e10ff */
[----:B------:R-:W-:Y:S06]  /*8410*/  @!P3 BRA `(.L_x_3729) ;  /* 0x000000000004b947 */ /* 0x000fec0003800000 */
[----:B---3--:R4:W-:Y:S02]  /*8420*/  REDG.E.ADD.F32.FTZ.RN.STRONG.GPU desc[UR22][R68.64+0xa00], R61 ;  /* 0x000a003d440079a6 */ /* 0x0089e4000c12f316 */
.L_x_3729:
[----:B------:R-:W-:Y:S05]  /*8430*/  BSYNC.RECONVERGENT B0 ;  /* 0x0000000000007941 */ /* 0x000fea0003800200 */
.L_x_3728:
[----:B---34-:R3:W4:Y:S01]  /*8440*/  LDS R61, [R149+0x2d00] ;  /* 0x002d0000953d7984 */ /* 0x0187220000000800 */
[----:B------:R-:W-:Y:S01]  /*8450*/  BSSY.RECONVERGENT B0, `(.L_x_3730) ;  /* 0x0000004000007945 */ /* 0x000fe20003800200 */
[----:B------:R-:W-:-:S03]  /*8460*/  LEA R151, R151, UR20, 0x2 ;  /* 0x0000001497977c11 */ /* 0x000fc6000f8e10ff */
[----:B------:R-:W-:Y:S05]  /*8470*/  @!P4 BRA `(.L_x_3731) ;  /* 0x000000000004c947 */ /* 0x000fea0003800000 */
[----:B----4-:R4:W-:Y:S02]  /*8480*/  REDG.E.ADD.F32.FTZ.RN.STRONG.GPU desc[UR22][R68.64+0xc00], R61 ;  /* 0x000c003d440079a6 */ /* 0x0109e4000c12f316 */
.L_x_3731:
[----:B------:R-:W-:Y:S05]  /*8490*/  BSYNC.RECONVERGENT B0 ;  /* 0x0000000000007941 */ /* 0x000fea0003800200 */
.L_x_3730:
[----:B----4-:R4:W0:Y:S01]  /*84a0*/  LDS R61, [R151+0x2f00] ;  /* 0x002f0000973d7984 */ /* 0x0108220000000800 */
[----:B------:R-:W-:Y:S01]  /*84b0*/  BSSY.RECONVERGENT B0, `(.L_x_3732) ;  /* 0x0000005000007945 */ /* 0x000fe20003800200 */
[C---:B--2---:R-:W-:Y:S02]  /*84c0*/  LOP3.LUT R63, R104.reuse, 0x400, RZ, 0xfc, !PT ;  /* 0x00000400683f7812 */ /* 0x044fe400078efcff */
[----:B---3--:R-:W-:Y:S01]  /*84d0*/  IADD3 R149, PT, PT, R104, 0x480, RZ ;  /* 0x0000048068957810 */ /* 0x008fe20007ffe0ff */
[----:B------:R-:W-:Y:S06]  /*84e0*/  @!P5 BRA `(.L_x_3733) ;  /* 0x000000000004d947 */ /* 0x000fec0003800000 */
[----:B0-----:R2:W-:Y:S02]  /*84f0*/  REDG.E.ADD.F32.FTZ.RN.STRONG.GPU desc[UR22][R68.64+0xe00], R61 ;  /* 0x000e003d440079a6 */ /* 0x0015e4000c12f316 */
.L_x_3733:
[----:B------:R-:W-:Y:S05]  /*8500*/  BSYNC.RECONVERGENT B0 ;  /* 0x0000000000007941 */ /* 0x000fea0003800200 */
.L_x_3732:
[----:B0-2---:R-:W-:Y:S01]  /*8510*/  IADD3 R61, PT, PT, R104, 0x500, RZ ;  /* 0x00000500683d7810 */ /* 0x005fe20007ffe0ff */
[----:B------:R-:W-:Y:S01]  /*8520*/  BSSY.RECONVERGENT B0, `(.L_x_3734) ;  /* 0x0000010000007945 */ /* 0x000fe20003800200 */
[-C--:B------:R-:W-:Y:S02]  /*8530*/  LEA.HI R63, R63, R104.reuse, RZ, 0x1b ;  /* 0x000000683f3f7211 */ /* 0x080fe400078fd8ff */
[-C--:B-1----:R-:W-:Y:S02]  /*8540*/  LEA.HI R60, R61, R104.reuse, RZ, 0x1b ;  /* 0x000000683d3c7211 */ /* 0x082fe400078fd8ff */
[----:B------:R-:W-:Y:S02]  /*8550*/  LEA R61, R63, UR20, 0x2 ;  /* 0x000000143f3d7c11 */ /* 0x000fe4000f8e10ff */
[----:B------:R-:W-:Y:S02]  /*8560*/  ISETP.GE.AND P6, PT, R147, 0x401, PT ;  /* 0x000004019300780c */ /* 0x000fe40003fc6270 */
[----:B------:R-:W-:-:S02]  /*8570*/  LEA.HI R149, R149, R104, RZ, 0x1b ;  /* 0x0000006895957211 */ /* 0x000fc400078fd8ff */
[----:B------:R-:W0:Y:S01]  /*8580*/  LDS R61, [R61+0x3100] ;  /* 0x003100003d3d7984 */ /* 0x000e220000000800 */
[----:B----4-:R-:W-:Y:S02]  /*8590*/  IADD3 R151, PT, PT, R104, 0x580, RZ ;  /* 0x0000058068977810 */ /* 0x010fe40007ffe0ff */
[----:B------:R-:W-:Y:S02]  /*85a0*/  LEA R149, R149, UR20, 0x2 ;  /* 0x0000001495957c11 */ /* 0x000fe4000f8e10ff */
[C---:B------:R-:W-:Y:S02]  /*85b0*/  ISETP.GE.AND P0, PT, R147.reuse, 0x481, PT ;  /* 0x000004819300780c */ /* 0x040fe40003f06270 */
[C---:B------:R-:W-:Y:S02]  /*85c0*/  ISETP.GE.AND P2, PT, R147.reuse, 0x501, PT ;  /* 0x000005019300780c */ /* 0x040fe40003f46270 */
[C---:B------:R-:W-:Y:S02]  /*85d0*/  ISETP.GE.AND P3, PT, R147.reuse, 0x581, PT ;  /* 0x000005819300780c */ /* 0x040fe40003f66270 */
[----:B------:R-:W-:-:S02]  /*85e0*/  ISETP.GE.AND P4, PT, R147, 0x601, PT ;  /* 0x000006019300780c */ /* 0x000fc40003f86270 */
[----:B------:R-:W-:Y:S01]  /*85f0*/  ISETP.GE.AND P5, PT, R147, 0x681, PT ;  /* 0x000006819300780c */ /* 0x000fe20003fa6270 */
[----:B------:R-:W-:-:S12]  /*8600*/  @!P6 BRA `(.L_x_3735) ;  /* 0x000000000004e947 */ /* 0x000fd80003800000 */
[----:B0-----:R1:W-:Y:S02]  /*8610*/  REDG.E.ADD.F32.FTZ.RN.STRONG.GPU desc[UR22][R68.64+0x1000], R61 ;  /* 0x0010003d440079a6 */ /* 0x0013e4000c12f316 */
.L_x_3735:
[----:B------:R-:W-:Y:S05]  /*8620*/  BSYNC.RECONVERGENT B0 ;  /* 0x0000000000007941 */ /* 0x000fea0003800200 */
.L_x_3734:
[----:B01----:R0:W1:Y:S01]  /*8630*/  LDS R61, [R149+0x3300] ;  /* 0x00330000953d7984 */ /* 0x0030620000000800 */
[----:B------:R-:W-:Y:S01]  /*8640*/  BSSY.RECONVERGENT B0, `(.L_x_3736) ;  /* 0x0000006000007945 */ /* 0x000fe20003800200 */
[----:B------:R-:W-:Y:S02]  /*8650*/  IADD3 R63, PT, PT, R104, 0x600, RZ ;  /* 0x00000600683f7810 */ /* 0x000fe40007ffe0ff */
[----:B------:R-:W-:Y:S02]  /*8660*/  LEA.HI R151, R151, R104, RZ, 0x1b ;  /* 0x0000006897977211 */ /* 0x000fe400078fd8ff */
[----:B------:R-:W-:Y:S01]  /*8670*/  LEA R60, R60, UR20, 0x2 ;  /* 0x000000143c3c7c11 */ /* 0x000fe2000f8e10ff */
[----:B------:R-:W-:Y:S06]  /*8680*/  @!P0 BRA `(.L_x_3737) ;  /* 0x0000000000048947 */ /* 0x000fec0003800000 */
[----:B-1----:R2:W-:Y:S02]  /*8690*/  REDG.E.ADD.F32.FTZ.RN.STRONG.GPU desc[UR22][R68.64+0x1200], R61 ;  /* 0x0012003d440079a6 */ /* 0x0025e4000c12f316 */
.L_x_3737:
[----:B------:R-:W-:Y:S05]  /*86a0*/  BSYNC.RECONVERGENT B0 ;  /* 0x0000000000007941 */ /* 0x000fea0003800200 */
.L_x_3736:
[----:B-12---:R1:W2:Y:S01]  /*86b0*/  LDS R61, [R60+0x3500] ;  /* 0x003500003c3d7984 */ /* 0x0062a20000000800 */
[----:B------:R-:W-:Y:S01]  /*86c0*/  BSSY.RECONVERGENT B0, `(.L_x_3738) ;  /* 0x0000006000007945 */ /* 0x000fe20003800200 */
[----:B0-----:R-:W-:Y:S02]  /*86d0*/  IADD3 R149, PT, PT, R104, 0x680, RZ ;  /* 0x0000068068957810 */ /* 0x001fe40007ffe0ff */
[----:B------:R-:W-:Y:S02]  /*86e0*/  LEA.HI R63, R63, R104, RZ, 0x1b ;  /* 0x000000683f3f7211 */ /* 0x000fe400078fd8ff */
[----:B------:R-:W-:Y:S01]  /*86f0*/  LEA R151, R151, UR20, 0x2 ;  /* 0x0000001497977c11 */ /* 0x000fe2000f8e10ff */
[----:B------:R-:W-:Y:S06]  /*8700*/  @!P2 BRA `(.L_x_3739) ;  /* 0x000000000004a947 */ /* 0x000fec0003800000 */
[----:B--2---:R0:W-:Y:S02]  /*8710*/  REDG.E.ADD.F32.FTZ.RN.STRONG.GPU desc[UR22][R68.64+0x1400], R61 ;  /* 0x0014003d440079a6 */ /* 0x0041e4000c12f316 */
.L_x_3739:
[----:B------:R-:W-:Y:S05]  /*8720*/  BSYNC.RECONVERGENT B0 ;  /* 0x0000000000007941 */ /* 0x000fea0003800200 */
.L_x_3738:
[----:B0-2---:R0:W2:Y:S01]  /*8730*/  LDS R61, [R151+0x3700] ;  /* 0x00370000973d7984 */ /* 0x0050a20000000800 */
[----:B------:R-:W-:Y:S01]  /*8740*/  BSSY.RECONVERGENT B0, `(.L_x_3740) ;  /* 0x0000005000007945 */ /* 0x000fe20003800200 */
[----:B------:R-:W-:Y:S02]  /*8750*/  LEA.HI R149, R149, R104, RZ, 0x1b ;  /* 0x0000006895957211 */ /* 0x000fe400078fd8ff */
[----:B------:R-:W-:Y:S01]  /*8760*/  LEA R63, R63, UR20, 0x2 ;  /* 0x000000143f3f7c11 */ /* 0x000fe2000f8e10ff */
[----:B------:R-:W-:Y:S06]  /*8770*/  @!P3 BRA `(.L_x_3741) ;  /* 0x000000000004b947 */ /* 0x000fec0003800000 */
[----:B--2---:R3:W-:Y:S02]  /*8780*/  REDG.E.ADD.F32.FTZ.RN.STRONG.GPU desc[UR22][R68.64+0x1600], R61 ;  /* 0x0016003d440079a6 */ /* 0x0047e4000c12f316 */
.L_x_3741:
[----:B------:R-:W-:Y:S05]  /*8790*/  BSYNC.RECONVERGENT B0 ;  /* 0x0000000000007941 */ /* 0x000fea0003800200 */
.L_x_3740:
[----:B--23--:R2:W3:Y:S01]  /*87a0*/  LDS R61, [R63+0x3900] ;  /* 0x003900003f3d7984 */ /* 0x00c4e20000000800 */
[----:B------:R-:W-:Y:S01]  /*87b0*/  BSSY.RECONVERGENT B0, `(.L_x_3742) ;  /* 0x0000004000007945 */ /* 0x000fe20003800200 */
[----:B-1----:R-:W-:-:S03]  /*87c0*/  LEA R60, R149, UR20, 0x2 ;  /* 0x00000014953c7c11 */ /* 0x002fc6000f8e10ff */
[----:B------:R-:W-:Y:S05]  /*87d0*/  @!P4 BRA `(.L_x_3743) ;  /* 0x000000000004c947 */ /* 0x000fea0003800000 */
[----:B---3--:R1:W-:Y:S02]  /*87e0*/  REDG.E.ADD.F32.FTZ.RN.STRONG.GPU desc[UR22][R68.64+0x1800], R61 ;  /* 0x0018003d440079a6 */ /* 0x0083e4000c12f316 */
.L_x_3743:
[----:B------:R-:W-:Y:S05]  /*87f0*/  BSYNC.RECONVERGENT B0 ;  /* 0x0000000000007941 */ /* 0x000fea0003800200 */
.L_x_3742:
[----:B-1-3--:R1:W3:Y:S01]  /*8800*/  LDS R61, [R60+0x3b00] ;  /* 0x003b00003c3d7984 */ /* 0x00a2e20000000800 */
[----:B------:R-:W-:Y:S01]  /*8810*/  BSSY.RECONVERGENT B0, `(.L_x_3744) ;  /* 0x0000005000007945 */ /* 0x000fe20003800200 */
[C---:B--2---:R-:W-:Y:S02]  /*8820*/  IADD3 R63, PT, PT, R104.reuse, 0x700, RZ ;  /* 0x00000700683f7810 */ /* 0x044fe40007ffe0ff */
[----:B------:R-:W-:Y:S01]  /*8830*/  IADD3 R149, PT, PT, R104, 0x780, RZ ;  /* 0x0000078068957810 */ /* 0x000fe20007ffe0ff */
[----:B------:R-:W-:Y:S06]  /*8840*/  @!P5 BRA `(.L_x_3745) ;  /* 0x000000000004d947 */ /* 0x000fec0003800000 */
[----:B---3--:R2:W-:Y:S02]  /*8850*/  REDG.E.ADD.F32.FTZ.RN.STRONG.GPU desc[UR22][R68.64+0x1a00], R61 ;  /* 0x001a003d440079a6 */ /* 0x0085e4000c12f316 */
.L_x_3745:
[----:B------:R-:W-:Y:S05]  /*8860*/  BSYNC.RECONVERGENT B0 ;  /* 0x0000000000007941 */ /* 0x000fea0003800200 */
.L_x_3744:
[----:B--23--:R-:W-:Y:S01]  /*8870*/  LOP3.LUT R61, R104, 0x800, RZ, 0xfc, !PT ;  /* 0x00000800683d7812 */ /* 0x00cfe200078efcff */
[----:B------:R-:W-:Y:S01]  /*8880*/  BSSY.RECONVERGENT B0, `(.L_x_3746) ;  /* 0x0000010000007945 */ /* 0x000fe20003800200 */
[-C--:B------:R-:W-:Y:S02]  /*8890*/  LEA.HI R63, R63, R104.reuse, RZ, 0x1b ;  /* 0x000000683f3f7211 */ /* 0x080fe400078fd8ff */
[-C--:B-1----:R-:W-:Y:S02]  /*88a0*/  LEA.HI R60, R61, R104.reuse, RZ, 0x1b ;  /* 0x000000683d3c7211 */ /* 0x082fe400078fd8ff */
[----:B------:R-:W-:Y:S02]  /*88b0*/  LEA R61, R63, UR20, 0x2 ;  /* 0x000000143f3d7c11 */ /* 0x000fe4000f8e10ff */
[----:B------:R-:W-:Y:S02]  /*88c0*/  ISETP.GE.AND P6, PT, R147, 0x701, PT ;  /* 0x000007019300780c */ /* 0x000fe40003fc6270 */
[----:B------:R-:W-:-:S02]  /*88d0*/  LEA.HI R149, R149, R104, RZ, 0x1b ;  /* 0x0000006895957211 */ /* 0x000fc400078fd8ff */
[----:B------:R-:W1:Y:S01]  /*88e0*/  LDS R61, [R61+0x3d00] ;  /* 0x003d00003d3d7984 */ /* 0x000e620000000800 */
[----:B0-----:R-:W-:Y:S02]  /*88f0*/  IADD3 R151, PT, PT, R104, 0x880, RZ ;  /* 0x0000088068977810 */ /* 0x001fe40007ffe0ff */
[----:B------:R-:W-:Y:S02]  /*8900*/  LEA R149, R149, UR20, 0x2 ;  /* 0x0000001495957c11 */ /* 0x000fe4000f8e10ff */
[C---:B------:R-:W-:Y:S02]  /*8910*/  ISETP.GE.AND P0, PT, R147.reuse, 0x781, PT ;  /* 0x000007819300780c */ /* 0x040fe40003f06270 */
[C---:B------:R-:W-:Y:S02]  /*8920*/  ISETP.GE.AND P2, PT, R147.reuse, 0x801, PT ;  /* 0x000008019300780c */ /* 0x040fe40003f46270 */
[C---:B------:R-:W-:Y:S02]  /*8930*/  ISETP.GE.AND P3, PT, R147.reuse, 0x881, PT ;  /* 0x000008819300780c */ /* 0x040fe40003f66270 */
[----:B------:R-:W-:-:S02]  /*8940*/  ISETP.GE.AND P4, PT, R147, 0x901, PT ;  /* 0x000009019300780c */ /* 0x000fc40003f86270 */
[----:B------:R-:W-:Y:S01]  /*8950*/  ISETP.GE.AND P5, PT, R147, 0x981, PT ;  /* 0x000009819300780c */ /* 0x000fe20003fa6270 */
[----:B------:R-:W-:-:S12]  /*8960*/  @!P6 BRA `(.L_x_3747) ;  /* 0x000000000004e947 */ /* 0x000fd80003800000 */
[----:B-1----:R0:W-:Y:S02]  /*8970*/  REDG.E.ADD.F32.FTZ.RN.STRONG.GPU desc[UR22][R68.64+0x1c00], R61 ;  /* 0x001c003d440079a6 */ /* 0x0021e4000c12f316 */
.L_x_3747:
[----:B------:R-:W-:Y:S05]  /*8980*/  BSYNC.RECONVERGENT B0 ;  /* 0x0000000000007941 */ /* 0x000fea0003800200 */
.L_x_3746:
[----:B01----:R0:W1:Y:S01]  /*8990*/  LDS R61, [R149+0x3f00] ;  /* 0x003f0000953d7984 */ /* 0x0030620000000800 */
[----:B------:R-:W-:Y:S01]  /*89a0*/  BSSY.RECONVERGENT B0, `(.L_x_3748) ;  /* 0x0000006000007945 */ /* 0x000fe20003800200 */
[----:B------:R-:W-:Y:S02]  /*89b0*/  IADD3 R63, PT, PT, R104, 0x900, RZ ;  /* 0x00000900683f7810 */ /* 0x000fe40007ffe0ff */
[----:B------:R-:W-:Y:S02]  /*89c0*/  LEA.HI R151, R151, R104, RZ, 0x1b ;  /* 0x0000006897977211 */ /* 0x000fe400078fd8ff */
[----:B------:R-:W-:Y:S01]  /*89d0*/  LEA R60, R60, UR20, 0x2 ;  /* 0x000000143c3c7c11 */ /* 0x000fe2000f8e10ff */
[----:B------:R-:W-:Y:S06]  /*89e0*/  @!P0 BRA `(.L_x_3749) ;  /* 0x0000000000048947 */ /* 0x000fec0003800000 */
[----:B-1----:R2:W-:Y:S02]  /*89f0*/  REDG.E.ADD.F32.FTZ.RN.STRONG.GPU desc[UR22][R68.64+0x1e00], R61 ;  /* 0x001e003d440079a6 */ /* 0x0025e4000c12f316 */
.L_x_3749:
[----:B------:R-:W-:Y:S05]  /*8a00*/  BSYNC.RECONVERGENT B0 ;  /* 0x0000000000007941 */ /* 0x000fea0003800200 */
.L_x_3748:
[----:B-12---:R1:W2:Y:S01]  /*8a10*/  LDS R61, [R60+0x4100] ;  /* 0x004100003c3d7984 */ /* 0x0062a20000000800 */
[----:B------:R-:W-:Y:S01]  /*8a20*/  BSSY.RECONVERGENT B0, `(.L_x_3750) ;  /* 0x0000006000007945 */ /* 0x000fe20003800200 */
[----:B0-----:R-:W-:Y:S02]  /*8a30*/  IADD3 R149, PT, PT, R104, 0x980, RZ ;  /* 0x0000098068957810 */ /* 0x001fe40007ffe0ff */
[----:B------:R-:W-:Y:S02]  /*8a40*/  LEA.HI R63, R63, R104, RZ, 0x1b ;  /* 0x000000683f3f7211 */ /* 0x000fe400078fd8ff */
[----:B------:R-:W-:Y:S01]  /*8a50*/  LEA R151, R151, UR20, 0x2 ;  /* 0x0000001497977c11 */ /* 0x000fe2000f8e10ff */
[----:B------:R-:W-:Y:S06]  /*8a60*/  @!P2 BRA `(.L_x_3751) ;  /* 0x000000000004a947 */ /* 0x000fec0003800000 */
[----:B--2---:R0:W-:Y:S02]  /*8a70*/  REDG.E.ADD.F32.FTZ.RN.STRONG.GPU desc[UR22][R68.64+0x2000], R61 ;  /* 0x0020003d440079a6 */ /* 0x0041e4000c12f316 */
.L_x_3751:
[----:B------:R-:W-:Y:S05]  /*8a80*/  BSYNC.RECONVERGENT B0 ;  /* 0x0000000000007941 */ /* 0x000fea0003800200 */
.L_x_3750:
[----:B0-2---:R0:W2:Y:S01]  /*8a90*/  LDS R61, [R151+0x4300] ;  /* 0x00430000973d7984 */ /* 0x0050a20000000800 */
[----:B------:R-:W-:Y:S01]  /*8aa0*/  BSSY.RECONVERGENT B0, `(.L_x_3752) ;  /* 0x0000005000007945 */ /* 0x000fe20003800200 */
[----:B------:R-:W-:Y:S02]  /*8ab0*/  LEA.HI R149, R149, R104, RZ, 0x1b ;  /* 0x0000006895957211 */ /* 0x000fe400078fd8ff */
[----:B------:R-:W-:Y:S01]  /*8ac0*/  LEA R63, R63, UR20, 0x2 ;  /* 0x000000143f3f7c11 */ /* 0x000fe2000f8e10ff */
[----:B------:R-:W-:Y:S06]  /*8ad0*/  @!P3 BRA `(.L_x_3753) ;  /* 0x000000000004b947 */ /* 0x000fec0003800000 */
[----:B--2---:R3:W-:Y:S02]  /*8ae0*/  REDG.E.ADD.F32.FTZ.RN.STRONG.GPU desc[UR22][R68.64+0x2200], R61 ;  /* 0x0022003d440079a6 */ /* 0x0047e4000c12f316 */
.L_x_3753:
[----:B------:R-:W-:Y:S05]  /*8af0*/  BSYNC.RECONVERGENT B0 ;  /* 0x0000000000007941 */ /* 0x000fea0003800200 */
.L_x_3752:
[----:B--23--:R2:W3:Y:S01]  /*8b00*/  LDS R61, [R63+0x4500] ;  /* 0x004500003f3d7984 */ /* 0x00c4e20000000800 */
[----:B------:R-:W-:Y:S01]  /*8b10*/  BSSY.RECONVERGENT B0, `(.L_x_3754) ;  /* 0x0000004000007945 */ /* 0x000fe20003800200 */
[----:B-1----:R-:W-:-:S03]  /*8b20*/  LEA R60, R149, UR20, 0x2 ;  /* 0x00000014953c7c11 */ /* 0x002fc6000f8e10ff */
[----:B------:R-:W-:Y:S05]  /*8b30*/  @!P4 BRA `(.L_x_3755) ;  /* 0x000000000004c947 */ /* 0x000fea0003800000 */
[----:B---3--:R1:W-:Y:S02]  /*8b40*/  REDG.E.ADD.F32.FTZ.RN.STRONG.GPU desc[UR22][R68.64+0x2400], R61 ;  /* 0x0024003d440079a6 */ /* 0x0083e4000c12f316 */
.L_x_3755:
[----:B------:R-:W-:Y:S05]  /*8b50*/  BSYNC.RECONVERGENT B0 ;  /* 0x0000000000007941 */ /* 0x000fea0003800200 */
.L_x_3754:
[----:B-1-3--:R1:W3:Y:S01]  /*8b60*/  LDS R61, [R60+0x4700] ;  /* 0x004700003c3d7984 */ /* 0x00a2e20000000800 */
[----:B------:R-:W-:Y:S01]  /*8b70*/  BSSY.RECONVERGENT B0, `(.L_x_3756) ;  /* 0x0000005000007945 */ /* 0x000fe20003800200 */
[C---:B--2---:R-:W-:Y:S02]  /*8b80*/  IADD3 R63, PT, PT, R104.reuse, 0xa00, RZ ;  /* 0x00000a00683f7810 */ /* 0x044fe40007ffe0ff */
[----:B------:R-:W-:Y:S01]  /*8b90*/  IADD3 R149, PT, PT, R104, 0xa80, RZ ;  /* 0x00000a8068957810 */ /* 0x000fe20007ffe0ff */
[----:B------:R-:W-:Y:S06]  /*8ba0*/  @!P5 BRA `(.L_x_3757) ;  /* 0x000000000004d947 */ /* 0x000fec0003800000 */
[----:B---3--:R2:W-:Y:S02]  /*8bb0*/  REDG.E.ADD.F32.FTZ.RN.STRONG.GPU desc[UR22][R68.64+0x2600], R61 ;  /* 0x0026003d440079a6 */ /* 0x0085e4000c12f316 */
.L_x_3757:
[----:B------:R-:W-:Y:S05]  /*8bc0*/  BSYNC.RECONVERGENT B0 ;  /* 0x0000000000007941 */ /* 0x000fea0003800200 */
.L_x_3756:
[----:B--23--:R-:W-:Y:S01]  /*8bd0*/  IADD3 R61, PT, PT, R104, 0xb00, RZ ;  /* 0x00000b00683d7810 */ /* 0x00cfe20007ffe0ff */
        /* <DEDUP_REMOVED lines=16> */
.L_x_3759:
[----:B------:R-:W-:Y:S05]  /*8ce0*/  BSYNC.RECONVERGENT B0 ;  /* 0x0000000000007941 */ /* 0x000fea0003800200 */
.L_x_3758:
[----:B01----:R0:W1:Y:S01]  /*8cf0*/  LDS R61, [R149+0x4b00] ;  /* 0x004b0000953d7984 */ /* 0x0030620000000800 */
[----:B------:R-:W-:Y:S01]  /*8d00*/  BSSY.RECONVERGENT B0, `(.L_x_3760) ;  /* 0x0000006000007945 */ /* 0x000fe20003800200 */
[----:B------:R-:W-:Y:S02]  /*8d10*/  LOP3.LUT R63, R104, 0xc00, RZ, 0xfc, !PT ;  /* 0x00000c00683f7812 */ /* 0x000fe400078efcff */
[----:B------:R-:W-:Y:S02]  /*8d20*/  LEA.HI R151, R151, R104, RZ, 0x1b ;  /* 0x0000006897977211 */ /* 0x000fe400078fd8ff */
[----:B------:R-:W-:Y:S01]  /*8d30*/  LEA R60, R60, UR20, 0x2 ;  /* 0x000000143c3c7c11 */ /* 0x000fe2000f8e10ff */
[----:B------:R-:W-:Y:S06]  /*8d40*/  @!P0 BRA `(.L_x_3761) ;  /* 0x0000000000048947 */ /* 0x000fec0003800000 */
[----:B-1----:R2:W-:Y:S02]  /*8d50*/  REDG.E.ADD.F32.FTZ.RN.STRONG.GPU desc[UR22][R68.64+0x2a00], R61 ;  /* 0x002a003d440079a6 */ /* 0x0025e4000c12f316 */
.L_x_3761:
[----:B------:R-:W-:Y:S05]  /*8d60*/  BSYNC.RECONVERGENT B0 ;  /* 0x0000000000007941 */ /* 0x000fea0003800200 */
.L_x_3760:
[----:B-12---:R1:W2:Y:S01]  /*8d70*/  LDS R61, [R60+0x4d00] ;  /* 0x004d00003c3d7984 */ /* 0x0062a20000000800 */
[----:B------:R-:W-:Y:S01]  /*8d80*/  BSSY.RECONVERGENT B0, `(.L_x_3762) ;  /* 0x0000006000007945 */ /* 0x000fe20003800200 */
[----:B0-----:R-:W-:Y:S02]  /*8d90*/  IADD3 R149, PT, PT, R104, 0xc80, RZ ;  /* 0x00000c8068957810 */ /* 0x001fe40007ffe0ff */
[----:B------:R-:W-:Y:S02]  /*8da0*/  LEA.HI R63, R63, R104, RZ, 0x1b ;  /* 0x000000683f3f7211 */ /* 0x000fe400078fd8ff */
[----:B------:R-:W-:Y:S01]  /*8db0*/  LEA R151, R151, UR20, 0x2 ;  /* 0x0000001497977c11 */ /* 0x000fe2000f8e10ff */
[----:B------:R-:W-:Y:S06]  /*8dc0*/  @!P2 BRA `(.L_x_3763) ;  /* 0x000000000004a947 */ /* 0x000fec0003800000 */
[----:B--2---:R0:W-:Y:S02]  /*8dd0*/  REDG.E.ADD.F32.FTZ.RN.STRONG.GPU desc[UR22][R68.64+0x2c00], R61 ;  /* 0x002c003d440079a6 */ /* 0x0041e4000c12f316 */
.L_x_3763:
[----:B------:R-:W-:Y:S05]  /*8de0*/  BSYNC.RECONVERGENT B0 ;  /* 0x0000000000007941 */ /* 0x000fea0003800200 */
.L_x_3762:
[----:B0-2---:R0:W2:Y:S01]  /*8df0*/  LDS R61, [R151+0x4f00] ;  /* 0x004f0000973d7984 */ /* 0x0050a20000000800 */
[----:B------:R-:W-:Y:S01]  /*8e00*/  BSSY.RECONVERGENT B0, `(.L_x_3764) ;  /* 0x0000005000007945 */ /* 0x000fe20003800200 */
[----:B------:R-:W-:Y:S02]  /*8e10*/  LEA.HI R149, R149, R104, RZ, 0x1b ;  /* 0x0000006895957211 */ /* 0x000fe400078fd8ff */
[----:B-1----:R-:W-:Y:S01]  /*8e20*/  LEA R60, R63, UR20, 0x2 ;  /* 0x000000143f3c7c11 */ /* 0x002fe2000f8e10ff */
[----:B------:R-:W-:Y:S06]  /*8e30*/  @!P3 BRA `(.L_x_3765) ;  /* 0x000000000004b947 */ /* 0x000fec0003800000 */
[----:B--2---:R1:W-:Y:S02]  /*8e40*/  REDG.E.ADD.F32.FTZ.RN.STRONG.GPU desc[UR22][R68.64+0x2e00], R61 ;  /* 0x002e003d440079a6 */ /* 0x0043e4000c12f316 */
.L_x_3765:
[----:B------:R-:W-:Y:S05]  /*8e50*/  BSYNC.RECONVERGENT B0 ;  /* 0x0000000000007941 */ /* 0x000fea0003800200 */
.L_x_3764:
[----:B-12---:R1:W2:Y:S01]  /*8e60*/  LDS R61, [R60+0x5100] ;  /* 0x005100003c3d7984 */ /* 0x0062a20000000800 */
[----:B------:R-:W-:Y:S01]  /*8e70*/  BSSY.RECONVERGENT B0, `(.L_x_3766) ;  /* 0x0000006000007945 */ /* 0x000fe20003800200 */
[C---:B------:R-:W-:Y:S02]  /*8e80*/  IADD3 R63, PT, PT, R104.reuse, 0xd00, RZ ;  /* 0x00000d00683f7810 */ /* 0x040fe40007ffe0ff */
[----:B0-----:R-:W-:Y:S02]  /*8e90*/  IADD3 R151, PT, PT, R104, 0xd80, RZ ;  /* 0x00000d8068977810 */ /* 0x001fe40007ffe0ff */
[----:B------:R-:W-:Y:S01]  /*8ea0*/  LEA R62, R149, UR20, 0x2 ;  /* 0x00000014953e7c11 */ /* 0x000fe2000f8e10ff */
[----:B------:R-:W-:Y:S06]  /*8eb0*/  @!P4 BRA `(.L_x_3767) ;  /* 0x000000000004c947 */ /* 0x000fec0003800000 */
[----:B--2---:R0:W-:Y:S02]  /*8ec0*/  REDG.E.ADD.F32.FTZ.RN.STRONG.GPU desc[UR22][R68.64+0x3000], R61 ;  /* 0x0030003d440079a6 */ /* 0x0041e4000c12f316 */
.L_x_3767:
[----:B------:R-:W-:Y:S05]  /*8ed0*/  BSYNC.RECONVERGENT B0 ;  /* 0x0000000000007941 */ /* 0x000fea0003800200 */
.L_x_3766:
[----:B0-2---:R0:W2:Y:S01]  /*8ee0*/  LDS R61, [R62+0x5300] ;  /* 0x005300003e3d7984 */ /* 0x0050a20000000800 */
[----:B------:R-:W-:Y:S01]  /*8ef0*/  BSSY.RECONVERGENT B0, `(.L_x_3768) ;  /* 0x0000006000007945 */ /* 0x000fe20003800200 */
[----:B------:R-:W-:Y:S02]  /*8f00*/  IADD3 R149, PT, PT, R104, 0xe00, RZ ;  /* 0x00000e0068957810 */ /* 0x000fe40007ffe0ff */
[-C--:B------:R-:W-:Y:S02]  /*8f10*/  LEA.HI R63, R63, R104.reuse, RZ, 0x1b ;  /* 0x000000683f3f7211 */ /* 0x080fe400078fd8ff */
[----:B------:R-:W-:Y:S01]  /*8f20*/  LEA.HI R151, R151, R104, RZ, 0x1b ;  /* 0x0000006897977211 */ /* 0x000fe200078fd8ff */
[----:B------:R-:W-:Y:S06]  /*8f30*/  @!P5 BRA `(.L_x_3769) ;  /* 0x000000000004d947 */ /* 0x000fec0003800000 */
[----:B--2---:R3:W-:Y:S02]  /*8f40*/  REDG.E.ADD.F32.FTZ.RN.STRONG.GPU desc[UR22][R68.64+0x3200], R61 ;  /* 0x0032003d440079a6 */ /* 0x0047e4000c12f316 */
.L_x_3769:
[----:B------:R-:W-:Y:S05]  /*8f50*/  BSYNC.RECONVERGENT B0 ;  /* 0x0000000000007941 */ /* 0x000fea0003800200 */
.L_x_3768:
[----:B--23--:R-:W-:Y:S01]  /*8f60*/  LEA R61, R63, UR20, 0x2 ;  /* 0x000000143f3d7c11 */ /* 0x00cfe2000f8e10ff */
[----:B------:R-:W-:Y:S01]  /*8f70*/  BSSY.RECONVERGENT B0, `(.L_x_3770) ;  /* 0x000000c000007945 */ /* 0x000fe20003800200 */
[----:B------:R-:W-:Y:S02]  /*8f80*/  ISETP.GE.AND P6, PT, R147, 0xd01, PT ;  /* 0x00000d019300780c */ /* 0x000fe40003fc6270 */
[----:B------:R-:W-:Y:S02]  /*8f90*/  LEA.HI R149, R149, R104, RZ, 0x1b ;  /* 0x0000006895957211 */ /* 0x000fe400078fd8ff */
[----:B------:R-:W2:Y:S01]  /*8fa0*/  LDS R61, [R61+0x5500] ;  /* 0x005500003d3d7984 */ /* 0x000ea20000000800 */
[----:B------:R-:W-:Y:S02]  /*8fb0*/  LEA R151, R151, UR20, 0x2 ;  /* 0x0000001497977c11 */ /* 0x000fe4000f8e10ff */
[C---:B------:R-:W-:Y:S02]  /*8fc0*/  ISETP.GE.AND P0, PT, R147.reuse, 0xd81, PT ;  /* 0x00000d819300780c */ /* 0x040fe40003f06270 */
[----:B------:R-:W-:-:S02]  /*8fd0*/  ISETP.GE.AND P2, PT, R147, 0xe01, PT ;  /* 0x00000e019300780c */ /* 0x000fc40003f46270 */
[C---:B------:R-:W-:Y:S02]  /*8fe0*/  ISETP.GE.AND P3, PT, R147.reuse, 0xe81, PT ;  /* 0x00000e819300780c */ /* 0x040fe40003f66270 */
[C---:B------:R-:W-:Y:S02]  /*8ff0*/  ISETP.GE.AND P4, PT, R147.reuse, 0xf01, PT ;  /* 0x00000f019300780c */ /* 0x040fe40003f86270 */
[----:B------:R-:W-:Y:S01]  /*9000*/  ISETP.GE.AND P5, PT, R147, 0xf81, PT ;  /* 0x00000f819300780c */ /* 0x000fe20003fa6270 */
[----:B------:R-:W-:-:S12]  /*9010*/  @!P6 BRA `(.L_x_3771) ;  /* 0x000000000004e947 */ /* 0x000fd80003800000 */
[----:B--2---:R3:W-:Y:S02]  /*9020*/  REDG.E.ADD.F32.FTZ.RN.STRONG.GPU desc[UR22][R68.64+0x3400], R61 ;  /* 0x0034003d440079a6 */ /* 0x0047e4000c12f316 */
.L_x_3771:
[----:B------:R-:W-:Y:S05]  /*9030*/  BSYNC.RECONVERGENT B0 ;  /* 0x0000000000007941 */ /* 0x000fea0003800200 */
.L_x_3770:
[----:B--23--:R2:W3:Y:S01]  /*9040*/  LDS R61, [R151+0x5700] ;  /* 0x00570000973d7984 */ /* 0x00c4e20000000800 */
[----:B------:R-:W-:Y:S01]  /*9050*/  BSSY.RECONVERGENT B0, `(.L_x_3772) ;  /* 0x0000004000007945 */ /* 0x000fe20003800200 */
[----:B------:R-:W-:-:S03]  /*9060*/  LEA R149, R149, UR20, 0x2 ;  /* 0x0000001495957c11 */ /* 0x000fc6000f8e10ff */
[----:B------:R-:W-:Y:S05]  /*9070*/  @!P0 BRA `(.L_x_3773) ;  /* 0x0000000000048947 */ /* 0x000fea0003800000 */
[----:B---3--:R4:W-:Y:S02]  /*9080*/  REDG.E.ADD.F32.FTZ.RN.STRONG.GPU desc[UR22][R68.64+0x3600], R61 ;  /* 0x0036003d440079a6 */ /* 0x0089e4000c12f316 */
.L_x_3773:
[----:B------:R-:W-:Y:S05]  /*9090*/  BSYNC.RECONVERGENT B0 ;  /* 0x0000000000007941 */ /* 0x000fea0003800200 */
.L_x_3772:
[----:B---34-:R3:W4:Y:S01]  /*90a0*/  LDS R61, [R149+0x5900] ;  /* 0x00590000953d7984 */ /* 0x0187220000000800 */
[----:B------:R-:W-:Y:S04]  /*90b0*/  BSSY.RECONVERGENT B0, `(.L_x_3774) ;  /* 0x0000003000007945 */ /* 0x000fe80003800200 */
[----:B------:R-:W-:Y:S05]  /*90c0*/  @!P2 BRA `(.L_x_3775) ;  /* 0x000000000004a947 */ /* 0x000fea0003800000 */
[----:B----4-:R4:W-:Y:S02]  /*90d0*/  REDG.E.ADD.F32.FTZ.RN.STRONG.GPU desc[UR22][R68.64+0x3800], R61 ;  /* 0x0038003d440079a6 */ /* 0x0109e4000c12f316 */
.L_x_3775:
[----:B------:R-:W-:Y:S05]  /*90e0*/  BSYNC.RECONVERGENT B0 ;  /* 0x0000000000007941 */ /* 0x000fea0003800200 */
.L_x_3774:
[----:B----4-:R-:W-:Y:S01]  /*90f0*/  IADD3 R61, PT, PT, R104, 0xe80, RZ ;  /* 0x00000e80683d7810 */ /* 0x010fe20007ffe0ff */
[----:B------:R-:W-:Y:S01]  /*9100*/  FMUL.FTZ R166, R2, R211 ;  /* 0x000000d302a67220 */ /* 0x000fe20000410000 */
[----:B------:R-:W-:Y:S01]  /*9110*/  IADD3 R63, PT, PT, R104, 0xf00, RZ ;  /* 0x00000f00683f7810 */ /* 0x000fe20007ffe0ff */
[C---:B------:R-:W-:Y:S01]  /*9120*/  FFMA.FTZ R147, -R2.reuse, R49, R236 ;  /* 0x0000003102937223 */ /* 0x040fe200000101ec */
[-C--:B------:R-:W-:Y:S01]  /*9130*/  LEA.HI R61, R61, R104.reuse, RZ, 0x1b ;  /* 0x000000683d3d7211 */ /* 0x080fe200078fd8ff */
[----:B------:R-:W-:Y:S01]  /*9140*/  FMUL.FTZ R185, R2, R185 ;  /* 0x000000b902b97220 */ /* 0x000fe20000410000 */
[----:B------:R-:W-:Y:S01]  /*9150*/  LEA.HI R63, R63, R104, RZ, 0x1b ;  /* 0x000000683f3f7211 */ /* 0x000fe200078fd8ff */
[----:B-1----:R-:W-:Y:S01]  /*9160*/  FMUL.FTZ R60, R238, R166 ;  /* 0x000000a6ee3c7220 */ /* 0x002fe20000410000 */
[----:B------:R-:W-:Y:S01]  /*9170*/  LEA R61, R61, UR20, 0x2 ;  /* 0x000000143d3d7c11 */ /* 0x000fe2000f8e10ff */
[----:B------:R-:W-:Y:S01]  /*9180*/  BSSY.RECONVERGENT B0, `(.L_x_3776) ;  /* 0x0000009000007945 */ /* 0x000fe20003800200 */
[----:B---3--:R-:W-:-:S02]  /*9190*/  IADD3 R149, PT, PT, R104, 0xf80, RZ ;  /* 0x00000f8068957810 */ /* 0x008fc40007ffe0ff */
[----:B0-----:R-:W-:Y:S01]  /*91a0*/  LEA R62, R63, UR20, 0x2 ;  /* 0x000000143f3e7c11 */ /* 0x001fe2000f8e10ff */
[-C--:B------:R-:W-:Y:S01]  /*91b0*/  FFMA.FTZ R63, R147, R185.reuse, -R60 ;  /* 0x000000b9933f7223 */ /* 0x080fe2000001083c */
[----:B------:R-:W0:Y:S01]  /*91c0*/  LDS R61, [R61+0x5b00] ;  /* 0x005b00003d3d7984 */ /* 0x000e220000000800 */
[----:B------:R-:W-:Y:S01]  /*91d0*/  LEA.HI R149, R149, R104, RZ, 0x1b ;  /* 0x0000006895957211 */ /* 0x000fe200078fd8ff */
[----:B------:R-:W-:Y:S01]  /*91e0*/  FMUL.FTZ R60, R238, R185 ;  /* 0x000000b9ee3c7220 */ /* 0x000fe20000410000 */
[----:B------:R-:W-:Y:S06]  /*91f0*/  @!P3 BRA `(.L_x_3777) ;  /* 0x000000000004b947 */ /* 0x000fec0003800000 */
[----:B0-----:R1:W-:Y:S02]  /*9200*/  REDG.E.ADD.F32.FTZ.RN.STRONG.GPU desc[UR22][R68.64+0x3a00], R61 ;  /* 0x003a003d440079a6 */ /* 0x0013e4000c12f316 */
.L_x_3777:
[----:B------:R-:W-:Y:S05]  /*9210*/  BSYNC.RECONVERGENT B0 ;  /* 0x0000000000007941 */ /* 0x000fea0003800200 */
.L_x_3776:
[----:B--2---:R-:W-:Y:S01]  /*9220*/  LEA R151, R149, UR20, 0x2 ;  /* 0x0000001495977c11 */ /* 0x004fe2000f8e10ff */
[----:B------:R-:W-:Y:S01]  /*9230*/  BSSY.RECONVERGENT B0, `(.L_x_3778) ;  /* 0x0000005000007945 */ /* 0x000fe20003800200 */
[----:B------:R2:W3:Y:S01]  /*9240*/  LDS R149, [R62+0x5d00] ;  /* 0x005d00003e957984 */ /* 0x0004e20000000800 */
[----:B01----:R-:W-:Y:S02]  /*9250*/  FFMA.FTZ R61, R147, R166, R60 ;  /* 0x000000a6933d7223 */ /* 0x003fe4000001003c */
[----:B------:R-:W-:Y:S05]  /*9260*/  @!P4 BRA `(.L_x_3779) ;  /* 0x000000000004c947 */ /* 0x000fea0003800000 */
[----:B---3--:R0:W-:Y:S02]  /*9270*/  REDG.E.ADD.F32.FTZ.RN.STRONG.GPU desc[UR22][R68.64+0x3c00], R149 ;  /* 0x003c0095440079a6 */ /* 0x0081e4000c12f316 */
.L_x_3779:
[----:B------:R-:W-:Y:S05]  /*9280*/  BSYNC.RECONVERGENT B0 ;  /* 0x0000000000007941 */ /* 0x000fea0003800200 */
.L_x_3778:
[----:B------:R-:W-:Y:S01]  /*9290*/  FADD.FTZ R60, R134, R61 ;  /* 0x0000003d863c7221 */ /* 0x000fe20000010000 */
[----:B------:R-:W-:Y:S01]  /*92a0*/  BSSY.RECONVERGENT B0, `(.L_x_3780) ;  /* 0x0000004000007945 */ /* 0x000fe20003800200 */
[----:B------:R1:W4:Y:S03]  /*92b0*/  LDS R61, [R151+0x5f00] ;  /* 0x005f0000973d7984 */ /* 0x0003260000000800 */
[----:B------:R-:W-:Y:S05]  /*92c0*/  @!P5 BRA `(.L_x_3781) ;  /* 0x000000000004d947 */ /* 0x000fea0003800000 */
[----:B----4-:R4:W-:Y:S02]  /*92d0*/  REDG.E.ADD.F32.FTZ.RN.STRONG.GPU desc[UR22][R68.64+0x3e00], R61 ;  /* 0x003e003d440079a6 */ /* 0x0109e4000c12f316 */
.L_x_3781:
[----:B------:R-:W-:Y:S05]  /*92e0*/  BSYNC.RECONVERGENT B0 ;  /* 0x0000000000007941 */ /* 0x000fea0003800200 */
.L_x_3780:
[----:B----4-:R-:W-:Y:S01]  /*92f0*/  FADD.FTZ R61, R140, R63 ;  /* 0x0000003f8c3d7221 */ /* 0x010fe20000010000 */
[C---:B--2---:R-:W-:Y:S01]  /*9300*/  FFMA.FTZ R62, R18.reuse, R161, R67 ;  /* 0x000000a1123e7223 */ /* 0x044fe20000010043 */
[----:B------:R-:W-:Y:S01]  /*9310*/  FFMA.FTZ R63, -R18, R77, R70 ;  /* 0x0000004d123f7223 */ /* 0x000fe20000010146 */
[----:B------:R-:W2:Y:S01]  /*9320*/  SHFL.DOWN PT, R67, R60, 0x1, 0x1f ;  /* 0x08201f003c437f89 */ /* 0x000ea200000e0000 */
[----:B------:R-:W-:Y:S01]  /*9330*/  ISETP.GT.AND P0, PT, R103, 0x1e, PT ;  /* 0x0000001e6700780c */ /* 0x000fe20003f04270 */
[----:B------:R-:W-:Y:S01]  /*9340*/  FMUL.FTZ R141, R228, R141 ;  /* 0x0000008de48d7220 */ /* 0x000fe20000410000 */
[----:B------:R-:W-:Y:S01]  /*9350*/  FMUL.FTZ R142, R223, R142 ;  /* 0x0000008edf8e7220 */ /* 0x000fe20000410000 */
[----:B0-----:R-:W0:Y:S01]  /*9360*/  SHFL.DOWN PT, R68, R61, 0x1, 0x1f ;  /* 0x08201f003d447f89 */ /* 0x001e2200000e0000 */
[----:B------:R-:W-:Y:S01]  /*9370*/  FMUL.FTZ R144, R213, R144 ;  /* 0x00000090d5907220 */ /* 0x000fe20000410000 */
[----:B------:R-:W-:Y:S01]  /*9380*/  FFMA.FTZ R133, R214, R133, R141 ;  /* 0x00000085d6857223 */ /* 0x000fe2000001008d */
[----:B------:R-:W-:Y:S01]  /*9390*/  FFMA.FTZ R64, R195, R64, R142 ;  /* 0x00000040c3407223 */ /* 0x000fe2000001008e */
[----:B------:R-:W4:Y:S01]  /*93a0*/  SHFL.DOWN PT, R69, R62, 0x1, 0x1f ;  /* 0x08201f003e457f89 */ /* 0x000f2200000e0000 */
[----:B------:R-:W-:Y:S01]  /*93b0*/  FFMA.FTZ R66, R197, R66, R144 ;  /* 0x00000042c5427223 */ /* 0x000fe20000010090 */
[----:B------:R-:W-:Y:S01]  /*93c0*/  ISETP.GT.AND P2, PT, R103, 0xf, PT ;  /* 0x0000000f6700780c */ /* 0x000fe20003f44270 */
[----:B------:R-:W-:Y:S01]  /*93d0*/  FMUL.FTZ R147, R147, R138 ;  /* 0x0000008a93937220 */ /* 0x000fe20000410000 */
[----:B------:R-:W5:Y:S01]  /*93e0*/  SHFL.DOWN PT, R70, R63, 0x1, 0x1f ;  /* 0x08201f003f467f89 */ /* 0x000f6200000e0000 */
[----:B------:R-:W-:Y:S01]  /*93f0*/  FFMA.FTZ R237, R55, R237, R66 ;  /* 0x000000ed37ed7223 */ /* 0x000fe20000010042 */
        /* <DEDUP_REMOVED lines=10> */
[----:B--2---:R-:W-:Y:S01]  /*94a0*/  @!P0 FADD.FTZ R60, R60, R67 ;  /* 0x000000433c3c8221 */ /* 0x004fe20000010000 */
[----:B------:R-:W-:Y:S01]  /*94b0*/  FFMA.FTZ R125, R125, R136, R164 ;  /* 0x000000887d7d7223 */ /* 0x000fe200000100a4 */
[----:B------:R-:W-:Y:S01]  /*94c0*/  FFMA.FTZ R124, R124, R131, R225 ;  /* 0x000000837c7c7223 */ /* 0x000fe200000100e1 */
[----:B------:R-:W-:Y:S01]  /*94d0*/  FFMA.FTZ R137, R194, R137, R145 ;  /* 0x00000089c2897223 */ /* 0x000fe20000010091 */
[----:B0-----:R-:W-:Y:S01]  /*94e0*/  @!P0 FADD.FTZ R61, R61, R68 ;  /* 0x000000443d3d8221 */ /* 0x001fe20000010000 */
[----:B------:R-:W0:Y:S01]  /*94f0*/  SHFL.DOWN PT, R67, R60, 0x2, 0x1f ;  /* 0x08401f003c437f89 */ /* 0x000e2200000e0000 */
[----:B------:R-:W-:Y:S01]  /*9500*/  FFMA.FTZ R68, R50, R209, R133 ;  /* 0x000000d132447223 */ /* 0x000fe20000010085 */
[----:B------:R-:W-:Y:S01]  /*9510*/  FFMA.FTZ R121, R196, R135, R121 ;  /* 0x00000087c4797223 */ /* 0x000fe20000010079 */
[----:B----4-:R-:W-:Y:S01]  /*9520*/  @!P0 FADD.FTZ R62, R62, R69 ;  /* 0x000000453e3e8221 */ /* 0x010fe20000010000 */
[----:B------:R-:W-:Y:S01]  /*9530*/  FFMA.FTZ R198, R198, R129, R215 ;  /* 0x00000081c6c67223 */ /* 0x000fe200000100d7 */
[----:B------:R-:W-:Y:S01]  /*9540*/  FADD.FTZ R89, R68, R89 ;  /* 0x0000005944597221 */ /* 0x000fe20000010000 */
[----:B------:R-:W-:Y:S01]  /*9550*/  FFMA.FTZ R199, R199, R128, R154 ;  /* 0x00000080c7c77223 */ /* 0x000fe2000001009a */
[----:B-----5:R-:W-:Y:S01]  /*9560*/  @!P0 FADD.FTZ R63, R63, R70 ;  /* 0x000000463f3f8221 */ /* 0x020fe20000010000 */
[----:B------:R-:W2:Y:S01]  /*9570*/  SHFL.DOWN PT, R69, R62, 0x2, 0x1f ;  /* 0x08401f003e457f89 */ /* 0x000ea200000e0000 */
[----:B------:R-:W-:Y:S01]  /*9580*/  ISETP.GT.AND P0, PT, R103, 0x1d, PT ;  /* 0x0000001d6700780c */ /* 0x000fe20003f04270 */
[----:B------:R-:W-:Y:S01]  /*9590*/  FFMA.FTZ R73, R200, R73, R115 ;  /* 0x00000049c8497223 */ /* 0x000fe20000010073 */
[----:B------:R-:W-:Y:S01]  /*95a0*/  FFMA.FTZ R211, R49, R211, R238 ;  /* 0x000000d331d37223 */ /* 0x000fe200000100ee */
[----:B------:R-:W4:Y:S01]  /*95b0*/  SHFL.DOWN PT, R70, R61, 0x2, 0x1f ;  /* 0x08401f003d467f89 */ /* 0x000f2200000e0000 */
[----:B------:R-:W-:Y:S01]  /*95c0*/  FFMA.FTZ R130, R93, R212, R130 ;  /* 0x000000d45d827223 */ /* 0x000fe20000010082 */
[----:B------:R-:W-:Y:S01]  /*95d0*/  FFMA.FTZ R125, R94, R210, R125 ;  /* 0x000000d25e7d7223 */ /* 0x000fe2000001007d */
[----:B------:R-:W-:Y:S01]  /*95e0*/  FFMA.FTZ R124, R51, R207, R124 ;  /* 0x000000cf337c7223 */ /* 0x000fe2000001007c */
[----:B------:R-:W5:Y:S01]  /*95f0*/  SHFL.DOWN PT, R134, R63, 0x2, 0x1f ;  /* 0x08401f003f867f89 */ /* 0x000f6200000e0000 */
[----:B------:R-:W-:Y:S01]  /*9600*/  FFMA.FTZ R137, R52, R205, R137 ;  /* 0x000000cd34897223 */ /* 0x000fe20000010089 */
[----:B------:R-:W-:Y:S01]  /*9610*/  FFMA.FTZ R206, R96, R206, R121 ;  /* 0x000000ce60ce7223 */ /* 0x000fe20000010079 */
[----:B------:R-:W-:Y:S01]  /*9620*/  FFMA.FTZ R198, R97, R234, R198 ;  /* 0x000000ea61c67223 */ /* 0x000fe200000100c6 */
[----:B------:R-:W-:Y:S01]  /*9630*/  FFMA.FTZ R73, R98, R232, R73 ;  /* 0x000000e862497223 */ /* 0x000fe20000010049 */
[----:B------:R-:W-:Y:S01]  /*9640*/  FMUL.FTZ R162, R217, R162 ;  /* 0x000000a2d9a27220 */ /* 0x000fe20000410000 */
[----:B------:R-:W-:Y:S01]  /*9650*/  BSSY.RECONVERGENT B0, `(.L_x_3782) ;  /* 0x000003f000007945 */ /* 0x000fe20003800200 */
[----:B------:R-:W-:Y:S01]  /*9660*/  FADD.FTZ R33, R166, R33 ;  /* 0x00000021a6217221 */ /* 0x000fe20000010000 */
[----:B0-----:R-:W-:Y:S01]  /*9670*/  @!P0 FADD.FTZ R60, R60, R67 ;  /* 0x000000433c3c8221 */ /* 0x001fe20000010000 */
[----:B------:R-:W-:Y:S01]  /*9680*/  FFMA.FTZ R67, R95, R208, R64 ;  /* 0x000000d05f437223 */ /* 0x000fe20000010040 */
[----:B------:R-:W-:Y:S01]  /*9690*/  FFMA.FTZ R64, R80, R235, R199 ;  /* 0x000000eb50407223 */ /* 0x000fe200000100c7 */
[----:B------:R-:W-:Y:S01]  /*96a0*/  FADD.FTZ R42, R126, R42 ;  /* 0x0000002a7e2a7221 */ /* 0x000fe20000010000 */
[----:B------:R-:W-:Y:S01]  /*96b0*/  FADD.FTZ R92, R211, R92 ;  /* 0x0000005cd35c7221 */ /* 0x000fe20000010000 */
[----:B------:R-:W-:Y:S01]  /*96c0*/  FADD.FTZ R86, R67, R86 ;  /* 0x0000005643567221 */ /* 0x000fe20000010000 */
[----:B------:R-:W-:Y:S01]  /*96d0*/  FADD.FTZ R34, R127, R34 ;  /* 0x000000227f227221 */ /* 0x000fe20000010000 */
[----:B------:R-:W-:Y:S01]  /*96e0*/  FADD.FTZ R91, R130, R91 ;  /* 0x0000005b825b7221 */ /* 0x000fe20000010000 */
[----:B--2---:R-:W-:Y:S01]  /*96f0*/  @!P0 FADD.FTZ R62, R62, R69 ;  /* 0x000000453e3e8221 */ /* 0x004fe20000010000 */
[----:B------:R-:W-:Y:S01]  /*9700*/  FADD.FTZ R41, R122, R41 ;  /* 0x000000297a297221 */ /* 0x000fe20000010000 */
[----:B------:R-:W0:Y:S01]  /*9710*/  SHFL.DOWN PT, R69, R60, 0x4, 0x1f ;  /* 0x08801f003c457f89 */ /* 0x000e2200000e0000 */
[----:B------:R-:W-:Y:S01]  /*9720*/  FADD.FTZ R35, R120, R35 ;  /* 0x0000002378237221 */ /* 0x000fe20000010000 */
[----:B----4-:R-:W-:Y:S01]  /*9730*/  @!P0 FADD.FTZ R61, R61, R70 ;  /* 0x000000463d3d8221 */ /* 0x010fe20000010000 */
[----:B------:R-:W-:Y:S01]  /*9740*/  FADD.FTZ R88, R125, R88 ;  /* 0x000000587d587221 */ /* 0x000fe20000010000 */
[----:B------:R-:W2:Y:S01]  /*9750*/  SHFL.DOWN PT, R77, R62, 0x4, 0x1f ;  /* 0x08801f003e4d7f89 */ /* 0x000ea200000e0000 */
[----:B------:R-:W-:Y:S01]  /*9760*/  FADD.FTZ R44, R118, R44 ;  /* 0x0000002c762c7221 */ /* 0x000fe20000010000 */
[----:B-----5:R-:W-:Y:S01]  /*9770*/  @!P0 FADD.FTZ R63, R63, R134 ;  /* 0x000000863f3f8221 */ /* 0x020fe20000010000 */
[----:B------:R-:W-:Y:S01]  /*9780*/  ISETP.GT.AND P0, PT, R103, 0x1b, PT ;  /* 0x0000001b6700780c */ /* 0x000fe20003f04270 */
        /* <DEDUP_REMOVED lines=18> */
[----:B--2---:R-:W-:-:S03]  /*98b0*/  @!P0 FADD.FTZ R62, R62, R77 ;  /* 0x0000004d3e3e8221 */ /* 0x004fc60000010000 */
[----:B------:R-:W0:Y:S01]  /*98c0*/  SHFL.DOWN PT, R67, R60, 0x8, 0x1f ;  /* 0x09001f003c437f89 */ /* 0x000e2200000e0000 */
[----:B----4-:R-:W-:-:S03]  /*98d0*/  @!P0 FADD.FTZ R61, R61, R68 ;  /* 0x000000443d3d8221 */ /* 0x010fc60000010000 */
[----:B------:R-:W2:Y:S01]  /*98e0*/  SHFL.DOWN PT, R69, R62, 0x8, 0x1f ;  /* 0x09001f003e457f89 */ /* 0x000ea200000e0000 */
[----:B-----5:R-:W-:-:S03]  /*98f0*/  @!P0 FADD.FTZ R63, R63, R70 ;  /* 0x000000463f3f8221 */ /* 0x020fc60000010000 */
[----:B------:R-:W4:Y:S01]  /*9900*/  SHFL.DOWN PT, R66, R61, 0x8, 0x1f ;  /* 0x09001f003d427f89 */ /* 0x000f2200000e0000 */
[----:B------:R-:W-:-:S03]  /*9910*/  ISETP.GT.AND P0, PT, R103, 0x17, PT ;  /* 0x000000176700780c */ /* 0x000fc60003f04270 */
[----:B------:R-:W5:Y:S10]  /*9920*/  SHFL.DOWN PT, R68, R63, 0x8, 0x1f ;  /* 0x09001f003f447f89 */ /* 0x000f7400000e0000 */
        /* <DEDUP_REMOVED lines=10> */
[----:B0-2---:R-:W-:Y:S01]  /*99d0*/  FADD.FTZ R60, R60, R67 ;  /* 0x000000433c3c7221 */ /* 0x005fe20000010000 */
[----:B------:R-:W-:Y:S01]  /*99e0*/  FADD.FTZ R61, R61, R66 ;  /* 0x000000423d3d7221 */ /* 0x000fe20000010000 */
[----:B----4-:R-:W-:Y:S01]  /*99f0*/  FADD.FTZ R62, R62, R69 ;  /* 0x000000453e3e7221 */ /* 0x010fe20000010000 */
[----:B------:R-:W-:-:S09]  /*9a00*/  FADD.FTZ R63, R63, R68 ;  /* 0x000000443f3f7221 */ /* 0x000fd20000010000 */
[----:B------:R-:W-:-:S04]  /*9a10*/  @!P0 SHF.R.U32.HI R64, RZ, 0x1, R104 ;  /* 0x00000001ff408819 */ /* 0x000fc80000011668 */
[----:B------:R-:W-:-:S05]  /*9a20*/  @!P0 LOP3.LUT R64, R64, 0x1f0, RZ, 0xc0, !PT ;  /* 0x000001f040408812 */ /* 0x000fca00078ec0ff */
[----:B------:R0:W-:Y:S02]  /*9a30*/  @!P0 STS.128 [R64+UR20+0x6310], R60 ;  /* 0x0063103c40008988 */ /* 0x0001e40008000c14 */
.L_x_3783:
[----:B------:R-:W-:Y:S05]  /*9a40*/  BSYNC.RECONVERGENT B0 ;  /* 0x0000000000007941 */ /* 0x000fea0003800200 */
.L_x_3782:
[----:B------:R-:W-:Y:S01]  /*9a50*/  ISETP.NE.AND P0, PT, R104, RZ, PT ;  /* 0x000000ff6800720c */ /* 0x000fe20003f05270 */
        /* <DEDUP_REMOVED lines=10> */
[----:B0-----:R-:W-:Y:S01]  /*9b00*/  FFMA.FTZ R64, R100, R229, R71 ;  /* 0x000000e564407223 */ /* 0x001fe20000010047 */
        /* <DEDUP_REMOVED lines=10> */
[----:B--2---:R-:W0:Y:S01]  /*9bb0*/  LDS.128 R64, [UR20+0x6320] ;  /* 0x00632014ff407984 */ /* 0x004e220008000c00 */
[----:B------:R-:W-:-:S03]  /*9bc0*/  ULEA UR21, UR8, UR20, 0x3 ;  /* 0x0000001408157291 */ /* 0x000fc6000f8e18ff */
[----:B----4-:R-:W2:Y:S01]  /*9bd0*/  LDS.128 R68, [UR20+0x6330] ;  /* 0x00633014ff447984 */ /* 0x010ea20008000c00 */
        /* <DEDUP_REMOVED lines=22> */
.L_x_3785:
[----:B------:R-:W-:Y:S05]  /*9d40*/  BSYNC.RECONVERGENT B0 ;  /* 0x0000000000007941 */ /* 0x000fea0003800200 */
.L_x_3784:
[----:B------:R-:W-:-:S04]  /*9d50*/  UIADD3 UR8, UPT, UPT, UR8, 0x1, URZ ;  /* 0x0000000108087890 */ /* 0x000fc8000fffe0ff */
[----:B------:R-:W-:-:S09]  /*9d60*/  UISETP.GE.AND UP0, UPT, UR8, UR43, UPT ;  /* 0x0000002b0800728c */ /* 0x000fd2000bf06270 */
[----:B------:R-:W-:Y:S05]  /*9d70*/  BRA.U !UP0, `(.L_x_3786) ;  /* 0xffffff79082c7547 */ /* 0x000fea000b83ffff */
.L_x_3687:
[----:B------:R-:W-:Y:S01]  /*9d80*/  BAR.SYNC.DEFER_BLOCKING 0x0 ;  /* 0x0000000000007b1d */ /* 0x000fe20000010000 */
[----:B------:R-:W-:Y:S01]  /*9d90*/  F2FP.BF16.F32.PACK_AB R7, R37, R46 ;  /* 0x0000002e2507723e */ /* 0x000fe200000010ff */
[----:B------:R-:W-:Y:S01]  /*9da0*/  UIADD3 UR8, UPT, UPT, UR11, -0x1, URZ ;  /* 0xffffffff0b087890 */ /* 0x000fe2000fffe0ff */
[----:B------:R-:W-:Y:S01]  /*9db0*/  F2FP.BF16.F32.PACK_AB R6, R38, R45 ;  /* 0x0000002d2606723e */ /* 0x000fe200000010ff */
[----:B------:R-:W-:Y:S01]  /*9dc0*/  FADD.FTZ R3, R112, R53 ;  /* 0x0000003570037221 */ /* 0x000fe20000010000 */
[----:B------:R-:W-:-:S03]  /*9dd0*/  F2FP.BF16.F32.PACK_AB R5, R39, R48 ;  /* 0x000000302705723e */ /* 0x000fc600000010ff */
[----:B------:R-:W5:Y:S01]  /*9de0*/  S2UR UR33, SR_CTAID.X ;  /* 0x00000000002179c3 */ /* 0x000f620000002500 */
[----:B------:R-:W5:Y:S01]  /*9df0*/  LDCU.64 UR26, c[0x0][0x4f8] ;  /* 0x00009f00ff1a77ac */ /* 0x000f620008000a00 */
[----:B------:R-:W-:Y:S02]  /*9e00*/  F2FP.BF16.F32.PACK_AB R4, R40, R47 ;  /* 0x0000002f2804723e */ /* 0x000fe400000010ff */
[----:B------:R-:W-:Y:S01]  /*9e10*/  F2FP.BF16.F32.PACK_AB R39, R33, R42 ;  /* 0x0000002a2127723e */ /* 0x000fe200000010ff */
[----:B------:R-:W0:Y:S01]  /*9e20*/  LDCU.64 UR28, c[0x0][0x500] ;  /* 0x0000a000ff1c77ac */ /* 0x000e220008000a00 */
[----:B------:R-:W-:Y:S02]  /*9e30*/  F2FP.BF16.F32.PACK_AB R38, R34, R41 ;  /* 0x000000292226723e */ /* 0x000fe400000010ff */
[----:B------:R-:W-:Y:S01]  /*9e40*/  F2FP.BF16.F32.PACK_AB R37, R35, R44 ;  /* 0x0000002c2325723e */ /* 0x000fe200000010ff */
[----:B------:R-:W-:Y:S01]  /*9e50*/  USHF.L.U32 UR24, UR8, 0xb, URZ ;  /* 0x0000000b08187899 */ /* 0x000fe200080006ff */
[----:B------:R-:W-:Y:S01]  /*9e60*/  F2FP.BF16.F32.PACK_AB R36, R36, R43 ;  /* 0x0000002b2424723e */ /* 0x000fe200000010ff */
[----:B------:R-:W1:Y:S01]  /*9e70*/  LDCU.64 UR30, c[0x0][0x550] ;  /* 0x0000aa00ff1e77ac */ /* 0x000e620008000a00 */
[----:B------:R-:W-:-:S02]  /*9e80*/  SHF.L.U32 R104, R104, 0x1, RZ ;  /* 0x0000000168687819 */ /* 0x000fc400000006ff */
[----:B------:R-:W-:Y:S01]  /*9e90*/  F2FP.BF16.F32.PACK_AB R17, R57, R56 ;  /* 0x000000383911723e */ /* 0x000fe200000010ff */
[----:B------:R-:W-:Y:S01]  /*9ea0*/  USHF.R.S32.HI UR25, URZ, 0x1f, UR24 ;  /* 0x0000001fff197899 */ /* 0x000fe20008011418 */
[----:B------:R-:W-:Y:S01]  /*9eb0*/  LOP3.LUT R104, R104, 0x7c0, RZ, 0xc0, !PT ;  /* 0x000007c068687812 */ /* 0x000fe200078ec0ff */
[----:B------:R-:W-:Y:S01]  /*9ec0*/  UIADD3 UR18, UP1, UPT, UR18, -0x1000, URZ ;  /* 0xfffff00012127890 */ /* 0x000fe2000ff3e0ff */
[----:B------:R2:W-:Y:S01]  /*9ed0*/  STS.128 [R101], R4 ;  /* 0x0000000465007388 */ /* 0x0005e20000000c00 */
[----:B------:R-:W-:Y:S01]  /*9ee0*/  F2FP.BF16.F32.PACK_AB R16, R54, R53 ;  /* 0x000000353610723e */ /* 0x000fe200000010ff */
[----:B------:R-:W-:Y:S01]  /*9ef0*/  UIADD3 UR14, UP2, UPT, UR14, -0x1000, URZ ;  /* 0xfffff0000e0e7890 */ /* 0x000fe2000ff5e0ff */
[----:B------:R-:W-:Y:S01]  /*9f00*/  F2FP.BF16.F32.PACK_AB R19, R82, R81 ;  /* 0x000000515213723e */ /* 0x000fe200000010ff */
[----:B------:R-:W-:Y:S01]  /*9f10*/  STS.128 [R101+0x10], R36 ;  /* 0x0000102465007388 */ /* 0x000fe20000000c00 */
[----:B------:R-:W-:-:S03]  /*9f20*/  NOP ;  /* 0x0000000000007918 */ /* 0x000fc60000000000 */
[----:B------:R-:W3:Y:S01]  /*9f30*/  LDS.128 R8, [R102] ;  /* 0x0000000066087984 */ /* 0x000ee20000000c00 */
[----:B-----5:R-:W-:Y:S01]  /*9f40*/  UIMAD.WIDE.U32 UR20, UR33, UR26, UR24 ;  /* 0x0000001a211472a5 */ /* 0x020fe2000f8e0018 */
[----:B------:R-:W-:Y:S01]  /*9f50*/  F2FP.BF16.F32.PACK_AB R18, R59, R58 ;  /* 0x0000003a3b12723e */ /* 0x000fe200000010ff */
[----:B------:R-:W-:Y:S01]  /*9f60*/  UIADD3 UR12, UP3, UPT, UR12, -0x1000, URZ ;  /* 0xfffff0000c0c7890 */ /* 0x000fe2000ff7e0ff */
[----:B------:R-:W5:Y:S01]  /*9f70*/  LDS.128 R12, [R102+0x200] ;  /* 0x00020000660c7984 */ /* 0x000f620000000c00 */
[----:B------:R-:W-:Y:S01]  /*9f80*/  UIMAD UR21, UR33, UR27, UR21 ;  /* 0x0000001b211572a4 */ /* 0x000fe2000f8e0215 */
[----:B--2---:R-:W-:Y:S01]  /*9f90*/  FADD.FTZ R5, R3, R54 ;  /* 0x0000003603057221 */ /* 0x004fe20000010000 */
[----:B------:R-:W-:Y:S01]  /*9fa0*/  LOP3.LUT R7, R104, 0x1f, R111, 0xf8, !PT ;  /* 0x0000001f68077812 */ /* 0x000fe200078ef86f */
[----:B------:R-:W-:Y:S01]  /*9fb0*/  UIADD3.X UR15, UPT, UPT, UR15, -0x1, URZ, UP1, !UPT ;  /* 0xffffffff0f0f7890 */ /* 0x000fe20008ffe4ff */
[----:B------:R-:W-:Y:S01]  /*9fc0*/  F2FP.BF16.F32.PACK_AB R23, R92, R91 ;  /* 0x0000005b5c17723e */ /* 0x000fe200000010ff */
[----:B0-----:R-:W-:Y:S01]  /*9fd0*/  UIMAD.WIDE.U32 UR20, UR32, UR28, UR20 ;  /* 0x0000001c201472a5 */ /* 0x001fe2000f8e0014 */
[----:B------:R-:W-:Y:S01]  /*9fe0*/  F2FP.BF16.F32.PACK_AB R22, R89, R88 ;  /* 0x000000585916723e */ /* 0x000fe200000010ff */
[----:B------:R-:W-:Y:S01]  /*9ff0*/  FADD.FTZ R0, R5, R56 ;  /* 0x0000003805007221 */ /* 0x000fe20000010000 */
[----:B------:R-:W-:Y:S01]  /*a000*/  F2FP.BF16.F32.PACK_AB R21, R87, R86 ;  /* 0x000000565715723e */ /* 0x000fe200000010ff */
[----:B------:R-:W-:Y:S01]  /*a010*/  UIMAD UR26, UR32, UR29, UR21 ;  /* 0x0000001d201a72a4 */ /* 0x000fe2000f8e0215 */
[----:B------:R-:W-:Y:S01]  /*a020*/  F2FP.BF16.F32.PACK_AB R20, R84, R83 ;  /* 0x000000535414723e */ /* 0x000fe200000010ff */
[----:B-1----:R-:W-:Y:S01]  /*a030*/  ULEA UR21, UP0, UR20, UR30, 0x1 ;  /* 0x0000001e14157291 */ /* 0x002fe2000f8008ff */
[----:B------:R-:W-:Y:S01]  /*a040*/  FADD.FTZ R5, R0, R57 ;  /* 0x0000003900057221 */ /* 0x000fe20000010000 */
[----:B------:R-:W0:Y:S03]  /*a050*/  LDCU.64 UR28, c[0x0][0x560] ;  /* 0x0000ac00ff1c77ac */ /* 0x000e260008000a00 */
[----:B------:R-:W-:Y:S01]  /*a060*/  FADD.FTZ R58, R5, R58 ;  /* 0x0000003a053a7221 */ /* 0x000fe20000010000 */
[----:B------:R-:W-:Y:S01]  /*a070*/  ULEA.HI.X UR20, UR20, UR31, UR26, 0x1, UP0 ;  /* 0x0000001f14147291 */ /* 0x000fe200080f0c1a */
[----:B------:R-:W-:Y:S01]  /*a080*/  MOV R2, UR21 ;  /* 0x0000001500027c02 */ /* 0x000fe20008000f00 */
[----:B------:R-:W-:Y:S01]  /*a090*/  UIADD3.X UR17, UPT, UPT, UR17, -0x1, URZ, UP2, !UPT ;  /* 0xffffffff11117890 */ /* 0x000fe200097fe4ff */
[----:B------:R-:W-:Y:S01]  /*a0a0*/  FADD.FTZ R58, R58, R59 ;  /* 0x0000003b3a3a7221 */ /* 0x000fe20000010000 */
[----:B------:R-:W1:Y:S02]  /*a0b0*/  LDCU.64 UR26, c[0x0][0x520] ;  /* 0x0000a400ff1a77ac */ /* 0x000e640008000a00 */
[----:B------:R-:W-:Y:S01]  /*a0c0*/  MOV R3, UR20 ;  /* 0x0000001400037c02 */ /* 0x000fe20008000f00 */
[----:B------:R-:W-:Y:S01]  /*a0d0*/  FADD.FTZ R81, R58, R81 ;  /* 0x000000513a517221 */ /* 0x000fe20000010000 */
[----:B------:R-:W-:Y:S01]  /*a0e0*/  UIADD3.X UR13, UPT, UPT, UR13, -0x1, URZ, UP3, !UPT ;  /* 0xffffffff0d0d7890 */ /* 0x000fe20009ffe4ff */
[----:B------:R-:W-:-:S02]  /*a0f0*/  IMAD.WIDE.U32 R2, R7, 0x10, R2 ;  /* 0x0000001007027825 */ /* 0x000fc400078e0002 */
[----:B------:R-:W2:Y:S02]  /*a100*/  LDCU.64 UR20, c[0x0][0x518] ;  /* 0x0000a300ff1477ac */ /* 0x000ea40008000a00 */
[----:B------:R-:W-:-:S04]  /*a110*/  FADD.FTZ R82, R81, R82 ;  /* 0x0000005251527221 */ /* 0x000fc80000010000 */
[----:B------:R-:W-:Y:S01]  /*a120*/  FADD.FTZ R83, R82, R83 ;  /* 0x0000005352537221 */ /* 0x000fe20000010000 */
[----:B---3--:R-:W-:Y:S03]  /*a130*/  STG.E.128 desc[UR22][R2.64], R8 ;  /* 0x0000000802007986 */ /* 0x008fe6000c101d16 */
[----:B------:R-:W-:Y:S01]  /*a140*/  FADD.FTZ R83, R83, R84 ;  /* 0x0000005453537221 */ /* 0x000fe20000010000 */
[----:B-----5:R3:W-:Y:S03]  /*a150*/  STG.E.128 desc[UR22][R2.64+0x200], R12 ;  /* 0x0002000c02007986 */ /* 0x0207e6000c101d16 */
[----:B------:R-:W-:Y:S01]  /*a160*/  FADD.FTZ R86, R83, R86 ;  /* 0x0000005653567221 */ /* 0x000fe20000010000 */
[----:B------:R-:W-:Y:S03]  /*a170*/  BAR.SYNC.DEFER_BLOCKING 0x0 ;  /* 0x0000000000007b1d */ /* 0x000fe60000010000 */
[----:B------:R-:W-:Y:S01]  /*a180*/  FADD.FTZ R87, R86, R87 ;  /* 0x0000005756577221 */ /* 0x000fe20000010000 */
[----:B--2---:R-:W-:-:S03]  /*a190*/  UIMAD.WIDE.U32 UR24, UR33, UR20, UR24 ;  /* 0x00000014211872a5 */ /* 0x004fc6000f8e0018 */
[----:B------:R-:W-:Y:S01]  /*a1a0*/  FADD.FTZ R88, R87, R88 ;  /* 0x0000005857587221 */ /* 0x000fe20000010000 */
[----:B------:R-:W-:-:S03]  /*a1b0*/  UIMAD UR21, UR33, UR21, UR25 ;  /* 0x00000015211572a4 */ /* 0x000fc6000f8e0219 */
[----:B------:R-:W-:Y:S01]  /*a1c0*/  UMOV UR20, UR24 ;  /* 0x0000001800147c82 */ /* 0x000fe20008000000 */
[----:B------:R-:W-:Y:S01]  /*a1d0*/  FADD.FTZ R88, R88, R89 ;  /* 0x0000005958587221 */ /* 0x000fe20000010000 */
[----:B-1----:R-:W-:-:S03]  /*a1e0*/  UIMAD.WIDE.U32 UR20, UR32, UR26, UR20 ;  /* 0x0000001a201472a5 */ /* 0x002fc6000f8e0014 */
[----:B------:R-:W-:Y:S01]  /*a1f0*/  FADD.FTZ R91, R88, R91 ;  /* 0x0000005b585b7221 */ /* 0x000fe20000010000 */
[----:B------:R-:W-:Y:S02]  /*a200*/  UIMAD UR24, UR32, UR27, UR21 ;  /* 0x0000001b201872a4 */ /* 0x000fe4000f8e0215 */
[----:B0-----:R-:W-:Y:S01]  /*a210*/  ULEA UR21, UP0, UR20, UR28, 0x1 ;  /* 0x0000001c14157291 */ /* 0x001fe2000f8008ff */
[----:B------:R-:W-:-:S03]  /*a220*/  FADD.FTZ R112, R91, R92 ;  /* 0x0000005c5b707221 */ /* 0x000fc60000010000 */
[----:B------:R-:W-:Y:S01]  /*a230*/  ULEA.HI.X UR20, UR20, UR29, UR24, 0x1, UP0 ;  /* 0x0000001d14147291 */ /* 0x000fe200080f0c18 */
[----:B------:R-:W-:Y:S01]  /*a240*/  STS.128 [R101], R16 ;  /* 0x0000001065007388 */ /* 0x000fe20000000c00 */
[----:B---3--:R-:W-:Y:S01]  /*a250*/  MOV R2, UR21 ;  /* 0x0000001500027c02 */ /* 0x008fe20008000f00 */
[----:B------:R-:W-:Y:S02]  /*a260*/  UIADD3 UR19, UP0, UPT, UR19, -0x2000, URZ ;  /* 0xffffe00013137890 */ /* 0x000fe4000ff1e0ff */
[----:B------:R-:W-:Y:S01]  /*a270*/  STS.128 [R101+0x10], R20 ;  /* 0x0000101465007388 */ /* 0x000fe20000000c00 */
[----:B------:R-:W-:-:S03]  /*a280*/  NOP ;  /* 0x0000000000007918 */ /* 0x000fc60000000000 */
[----:B------:R-:W0:Y:S01]  /*a290*/  LDS.128 R8, [R102] ;  /* 0x0000000066087984 */ /* 0x000e220000000c00 */
[----:B------:R-:W-:Y:S01]  /*a2a0*/  MOV R3, UR20 ;  /* 0x0000001400037c02 */ /* 0x000fe20008000f00 */
[----:B------:R-:W-:Y:S02]  /*a2b0*/  UIADD3.X UR16, UPT, UPT, UR16, -0x1, URZ, UP0, !UPT ;  /* 0xffffffff10107890 */ /* 0x000fe400087fe4ff */
[----:B------:R-:W1:Y:S01]  /*a2c0*/  LDS.128 R24, [R102+0x200] ;  /* 0x0002000066187984 */ /* 0x000e620000000c00 */
[----:B------:R-:W-:Y:S01]  /*a2d0*/  UISETP.GT.AND UP0, UPT, UR11, 0x1, UPT ;  /* 0x000000010b00788c */ /* 0x000fe2000bf04270 */
[----:B------:R-:W-:Y:S02]  /*a2e0*/  IMAD.WIDE.U32 R2, R7, 0x10, R2 ;  /* 0x0000001007027825 */ /* 0x000fe400078e0002 */
[----:B------:R-:W-:-:S03]  /*a2f0*/  UMOV UR11, UR8 ;  /* 0x00000008000b7c82 */ /* 0x000fc60008000000 */
[----:B0-----:R0:W-:Y:S04]  /*a300*/  STG.E.128 desc[UR22][R2.64], R8 ;  /* 0x0000000802007986 */ /* 0x0011e8000c101d16 */
[----:B-1----:R0:W-:Y:S01]  /*a310*/  STG.E.128 desc[UR22][R2.64+0x200], R24 ;  /* 0x0002001802007986 */ /* 0x0021e2000c101d16 */
[----:B------:R-:W-:Y:S05]  /*a320*/  BRA.U UP0, `(.L_x_3787) ;  /* 0xffffff6500807547 */ /* 0x000fea000b83ffff */
.L_x_3686:
        /* <DEDUP_REMOVED lines=44> */
.L_x_3789:
[----:B------:R-:W-:Y:S05]  /*a5f0*/  BSYNC.RECONVERGENT B0 ;  /* 0x0000000000007941 */ /* 0x000fea0003800200 */
.L_x_3788:
        /* <DEDUP_REMOVED lines=42> */
.L_x_3791:
[----:B------:R-:W-:Y:S05]  /*a8a0*/  BSYNC.RECONVERGENT B0 ;  /* 0x0000000000007941 */ /* 0x000fea0003800200 */
.L_x_3790:
[----:B------:R-:W-:Y:S05]  /*a8b0*/  @P0 EXIT ;  /* 0x000000000000094d */ /* 0x000fea0003800000 */
[----:B------:R-:W3:Y:S01]  /*a8c0*/  S2UR UR12, SR_CTAID.Y ;  /* 0x00000000000c79c3 */ /* 0x000ee20000002600 */
[----:B------:R-:W3:Y:S01]  /*a8d0*/  LDCU.64 UR8, c[0x0][0x4a8] ;  /* 0x00009500ff0877ac */ /* 0x000ee20008000a00 */
[----:B------:R-:W-:Y:S01]  /*a8e0*/  BSSY.RECONVERGENT B0, `(.L_x_3792) ;  /* 0x0000027000007945 */ /* 0x000fe20003800200 */
[----:B------:R-:W-:Y:S01]  /*a8f0*/  MOV R0, R10 ;  /* 0x0000000a00007202 */ /* 0x000fe20000000f00 */
[----:B------:R-:W5:Y:S04]  /*a900*/  LDCU.64 UR10, c[0x0][0x4c8] ;  /* 0x00009900ff0a77ac */ /* 0x000f680008000a00 */
[----:B------:R-:W0:Y:S01]  /*a910*/  S2UR UR13, SR_CgaCtaId ;  /* 0x00000000000d79c3 */ /* 0x000e220000008800 */
[----:B------:R-:W0:Y:S01]  /*a920*/  LDCU UR14, c[0x0][0x360] ;  /* 0x00006c00ff0e77ac */ /* 0x000e220008000800 */
[----:B------:R-:W0:Y:S06]  /*a930*/  LDCU.128 UR16, c[0x0][0x530] ;  /* 0x0000a600ff1077ac */ /* 0x000e2c0008000c00 */
[----:B------:R-:W1:Y:S08]  /*a940*/  LDC.64 R14, c[0x0][0x4b0] ;  /* 0x00012c00ff0e7b82 */ /* 0x000e700000000a00 */
[----:B------:R-:W1:Y:S01]  /*a950*/  LDC.64 R16, c[0x0][0x4d0] ;  /* 0x00013400ff107b82 */ /* 0x000e620000000a00 */
[----:B---3--:R-:W-:-:S02]  /*a960*/  UIMAD.WIDE.U32 UR4, UR12, UR8, URZ ;  /* 0x000000080c0472a5 */ /* 0x008fc4000f8e00ff */
[----:B-----5:R-:W-:Y:S01]  /*a970*/  UIMAD.WIDE.U32 UR6, UR12, UR10, URZ ;  /* 0x0000000a0c0672a5 */ /* 0x020fe2000f8e00ff */
[----:B------:R-:W-:Y:S01]  /*a980*/  UMOV UR8, 0x400 ;  /* 0x0000040000087882 */ /* 0x000fe20000000000 */
[----:B------:R-:W-:Y:S02]  /*a990*/  UIMAD UR9, UR12, UR9, UR5 ;  /* 0x000000090c0972a4 */ /* 0x000fe4000f8e0205 */
[----:B------:R-:W-:Y:S02]  /*a9a0*/  UIMAD UR11, UR12, UR11, UR7 ;  /* 0x0000000b0c0b72a4 */ /* 0x000fe4000f8e0207 */
[----:B0-----:R-:W-:-:S12]  /*a9b0*/  ULEA UR13, UR13, UR8, 0x18 ;  /* 0x000000080d0d7291 */ /* 0x001fd8000f8ec0ff */
.L_x_3793:
[C---:B01----:R-:W-:Y:S01]  /*a9c0*/  LEA R4, R0.reuse, UR13, 0x3 ;  /* 0x0000000d00047c11 */ /* 0x043fe2000f8e18ff */
[----:B------:R-:W-:Y:S01]  /*a9d0*/  UMOV UR8, UR4 ;  /* 0x0000000400087c82 */ /* 0x000fe20008000000 */
[----:B--2---:R-:W-:Y:S01]  /*a9e0*/  SHF.R.S32.HI R3, RZ, 0x1f, R0 ;  /* 0x0000001fff037819 */ /* 0x004fe20000011400 */
[-C--:B------:R-:W-:Y:S01]  /*a9f0*/  IMAD.WIDE.U32 R6, R0, R14.reuse, UR8 ;  /* 0x0000000800067e25 */ /* 0x080fe2000f8e000e */
[----:B------:R-:W-:Y:S01]  /*aa00*/  UMOV UR10, UR6 ;  /* 0x00000006000a7c82 */ /* 0x000fe20008000000 */
[----:B------:R-:W0:Y:S02]  /*aa10*/  LDS.64 R10, [R4+0x9b80] ;  /* 0x009b8000040a7984 */ /* 0x000e240000000a00 */
[C---:B------:R-:W-:Y:S02]  /*aa20*/  IMAD R2, R3.reuse, R14, RZ ;  /* 0x0000000e03027224 */ /* 0x040fe400078e02ff */
[----:B------:R1:W2:Y:S01]  /*aa30*/  LDS.64 R12, [R4+0xa380] ;  /* 0x00a38000040c7984 */ /* 0x0002a20000000a00 */
[----:B------:R-:W-:-:S02]  /*aa40*/  IMAD R5, R3, R16, RZ ;  /* 0x0000001003057224 */ /* 0x000fc400078e02ff */
[----:B------:R-:W-:Y:S01]  /*aa50*/  IMAD R3, R0, R15, R2 ;  /* 0x0000000f00037224 */ /* 0x000fe200078e0202 */
[----:B------:R-:W-:Y:S01]  /*aa60*/  LEA R2, P0, R6, UR16, 0x3 ;  /* 0x0000001006027c11 */ /* 0x000fe2000f8018ff */
[----:B------:R-:W-:-:S03]  /*aa70*/  IMAD.WIDE.U32 R8, R0, R16, UR10 ;  /* 0x0000000a00087e25 */ /* 0x000fc6000f8e0010 */
[----:B------:R-:W-:Y:S01]  /*aa80*/  IADD3 R3, PT, PT, R7, R3, RZ ;  /* 0x0000000307037210 */ /* 0x000fe20007ffe0ff */
[C---:B------:R-:W-:Y:S01]  /*aa90*/  IMAD R5, R0.reuse, R17, R5 ;  /* 0x0000001100057224 */ /* 0x040fe200078e0205 */
[----:B------:R-:W-:Y:S02]  /*aaa0*/  IADD3 R0, PT, PT, R0, UR14, RZ ;  /* 0x0000000e00007c10 */ /* 0x000fe4000fffe0ff */
[----:B------:R-:W-:Y:S02]  /*aab0*/  LEA.HI.X R3, R6, UR17, R3, 0x3, P0 ;  /* 0x0000001106037c11 */ /* 0x000fe400080f1c03 */
[----:B------:R-:W-:Y:S02]  /*aac0*/  ISETP.GE.AND P0, PT, R0, UR15, PT ;  /* 0x0000000f00007c0c */ /* 0x000fe4000bf06270 */
[----:B-1----:R-:W-:Y:S02]  /*aad0*/  LEA R4, P1, R8, UR18, 0x3 ;  /* 0x0000001208047c11 */ /* 0x002fe4000f8218ff */
[----:B------:R-:W-:-:S04]  /*aae0*/  IADD3 R5, PT, PT, R9, R5, RZ ;  /* 0x0000000509057210 */ /* 0x000fc80007ffe0ff */
[----:B------:R-:W-:Y:S01]  /*aaf0*/  LEA.HI.X R5, R8, UR19, R5, 0x3, P1 ;  /* 0x0000001308057c11 */ /* 0x000fe200088f1c05 */
[----:B0-----:R0:W-:Y:S04]  /*ab00*/  REDG.E.ADD.F32.FTZ.RN.STRONG.GPU desc[UR22][R2.64], R10 ;  /* 0x0000000a020079a6 */ /* 0x0011e8000c12f316 */
[----:B------:R0:W-:Y:S04]  /*ab10*/  REDG.E.ADD.F32.FTZ.RN.STRONG.GPU desc[UR22][R2.64+0x4], R11 ;  /* 0x0000040b020079a6 */ /* 0x0001e8000c12f316 */
[----:B--2---:R0:W-:Y:S04]  /*ab20*/  REDG.E.ADD.F32.FTZ.RN.STRONG.GPU desc[UR22][R4.64], R12 ;  /* 0x0000000c040079a6 */ /* 0x0041e8000c12f316 */
[----:B------:R0:W-:Y:S01]  /*ab30*/  REDG.E.ADD.F32.FTZ.RN.STRONG.GPU desc[UR22][R4.64+0x4], R13 ;  /* 0x0000040d040079a6 */ /* 0x0001e2000c12f316 */
[----:B------:R-:W-:Y:S05]  /*ab40*/  @!P0 BRA `(.L_x_3793) ;  /* 0xfffffffc009c8947 */ /* 0x000fea000383ffff */
[----:B------:R-:W-:Y:S05]  /*ab50*/  BSYNC.RECONVERGENT B0 ;  /* 0x0000000000007941 */ /* 0x000fea0003800200 */
.L_x_3792:
[----:B------:R-:W-:Y:S05]  /*ab60*/  EXIT ;  /* 0x000000000000794d */ /* 0x000fea0003800000 */
.L_x_3692:
[----:B------:R-:W-:Y:S01]  /*ab70*/  HFMA2 R202, -RZ, RZ, 0, 5.9604644775390625e-08 ;  /* 0x00000001ffca7431 */ /* 0x000fe200000001ff */
[----:B------:R-:W-:Y:S02]  /*ab80*/  MOV R200, R73 ;  /* 0x0000004900c87202 */ /* 0x000fe40000000f00 */
[----:B------:R-:W-:Y:S02]  /*ab90*/  MOV R203, RZ ;  /* 0x000000ff00cb7202 */ /* 0x000fe40000000f00 */
[----:B------:R-:W-:-:S07]  /*aba0*/  MOV R243, 0xffffffff ;  /* 0xffffffff00f37802 */ /* 0x000fce0000000f00 */
[----:B01---5:R-:W-:Y:S05]  /*abb0*/  WARPSYNC.COLLECTIVE R243, `(.L_x_3794) ;  /* 0x00000000f3087348 */ /* 0x023fea0003c00000 */
[----:B------:R2:W3:Y:S02]  /*abc0*/  SHFL.UP P6, R197, R200, R202, R203 ;  /* 0x040000cac8c57389 */ /* 0x0004e400000c00cb */
[----:B0123-5:R-:W-:Y:S05]  /*abd0*/  ENDCOLLECTIVE ;  /* 0x000000000000791b */ /* 0x02ffea0003800000 */
.L_x_3794:
[----:B------:R-:W-:Y:S02]  /*abe0*/  MOV R200, R72 ;  /* 0x0000004800c87202 */ /* 0x000fe40000000f00 */
[----:B------:R-:W-:-:S07]  /*abf0*/  MOV R194, R197 ;  /* 0x000000c500c27202 */ /* 0x000fce0000000f00 */
[----:B------:R-:W-:Y:S05]  /*ac00*/  WARPSYNC.COLLECTIVE R243, `(.L_x_3795) ;  /* 0x00000000f3087348 */ /* 0x000fea0003c00000 */
[----:B------:R0:W1:Y:S02]  /*ac10*/  SHFL.UP P6, R197, R200, R202, R203 ;  /* 0x040000cac8c57389 */ /* 0x00006400000c00cb */
[----:B01----:R-:W-:Y:S05]  /*ac20*/  ENDCOLLECTIVE ;  /* 0x000000000000791b */ /* 0x003fea0003800000 */
.L_x_3795:
[----:B------:R-:W-:Y:S02]  /*ac30*/  MOV R200, R74 ;  /* 0x0000004a00c87202 */ /* 0x000fe40000000f00 */
[----:B------:R-:W-:-:S07]  /*ac40*/  MOV R195, R197 ;  /* 0x000000c500c37202 */ /* 0x000fce0000000f00 */
[----:B------:R-:W-:Y:S05]  /*ac50*/  WARPSYNC.COLLECTIVE R243, `(.L_x_3796) ;  /* 0x00000000f3087348 */ /* 0x000fea0003c00000 */
[----:B------:R0:W1:Y:S02]  /*ac60*/  SHFL.UP P6, R197, R200, R202, R203 ;  /* 0x040000cac8c57389 */ /* 0x00006400000c00cb */
[----:B01----:R-:W-:Y:S05]  /*ac70*/  ENDCOLLECTIVE ;  /* 0x000000000000791b */ /* 0x003fea0003800000 */
.L_x_3796:
[----:B------:R-:W-:Y:S02]  /*ac80*/  MOV R200, R75 ;  /* 0x0000004b00c87202 */ /* 0x000fe40000000f00 */
[----:B------:R-:W-:-:S07]  /*ac90*/  MOV R196, R197 ;  /* 0x000000c500c47202 */ /* 0x000fce0000000f00 */
[----:B------:R-:W-:Y:S05]  /*aca0*/  WARPSYNC.COLLECTIVE R243, `(.L_x_3797) ;  /* 0x00000000f3087348 */ /* 0x000fea0003c00000 */
[----:B------:R0:W1:Y:S02]  /*acb0*/  SHFL.UP P6, R197, R200, R202, R203 ;  /* 0x040000cac8c57389 */ /* 0x00006400000c00cb */
[----:B01----:R-:W-:Y:S05]  /*acc0*/  ENDCOLLECTIVE ;  /* 0x000000000000791b */ /* 0x003fea0003800000 */
.L_x_3797:
[----:B------:R-:W-:Y:S02]  /*acd0*/  HFMA2 R202, -RZ, RZ, 0, 1.1920928955078125e-07 ;  /* 0x00000002ffca7431 */ /* 0x000fe400000001ff */
        /* <DEDUP_REMOVED lines=9> */
[----:B------:R-:W-:-:S02]  /*ad70*/  @P5 FADD.FTZ R75, R75, R196 ;  /* 0x000000c44b4b5221 */ /* 0x000fc40000010000 */
[----:B------:R-:W-:-:S07]  /*ad80*/  MOV R200, R73 ;  /* 0x0000004900c87202 */ /* 0x000fce0000000f00 */
[----:B------:R-:W-:Y:S05]  /*ad90*/  WARPSYNC.COLLECTIVE R243, `(.L_x_3798) ;  /* 0x00000000f3087348 */ /* 0x000fea0003c00000 */
[----:B------:R0:W1:Y:S02]  /*ada0*/  SHFL.UP P6, R197, R200, R202, R203 ;  /* 0x040000cac8c57389 */ /* 0x00006400000c00cb */
[----:B01----:R-:W-:Y:S05]  /*adb0*/  ENDCOLLECTIVE ;  /* 0x000000000000791b */ /* 0x003fea0003800000 */
.L_x_3798:
[----:B------:R-:W-:Y:S02]  /*adc0*/  MOV R200, R72 ;  /* 0x0000004800c87202 */ /* 0x000fe40000000f00 */
[----:B------:R-:W-:-:S07]  /*add0*/  MOV R194, R197 ;  /* 0x000000c500c27202 */ /* 0x000fce0000000f00 */
[----:B------:R-:W-:Y:S05]  /*ade0*/  WARPSYNC.COLLECTIVE R243, `(.L_x_3799) ;  /* 0x00000000f3087348 */ /* 0x000fea0003c00000 */
[----:B------:R0:W1:Y:S02]  /*adf0*/  SHFL.UP P6, R197, R200, R202, R203 ;  /* 0x040000cac8c57389 */ /* 0x00006400000c00cb */
[----:B01----:R-:W-:Y:S05]  /*ae00*/  ENDCOLLECTIVE ;  /* 0x000000000000791b */ /* 0x003fea0003800000 */
.L_x_3799:
[----:B------:R-:W-:Y:S02]  /*ae10*/  MOV R200, R74 ;  /* 0x0000004a00c87202 */ /* 0x000fe40000000f00 */
[----:B------:R-:W-:-:S07]  /*ae20*/  MOV R195, R197 ;  /* 0x000000c500c37202 */ /* 0x000fce0000000f00 */
[----:B------:R-:W-:Y:S05]  /*ae30*/  WARPSYNC.COLLECTIVE R243, `(.L_x_3800) ;  /* 0x00000000f3087348 */ /* 0x000fea0003c00000 */
[----:B------:R0:W1:Y:S02]  /*ae40*/  SHFL.UP P6, R197, R200, R202, R203 ;  /* 0x040000cac8c57389 */ /* 0x00006400000c00cb */
[----:B01----:R-:W-:Y:S05]  /*ae50*/  ENDCOLLECTIVE ;  /* 0x000000000000791b */ /* 0x003fea0003800000 */
.L_x_3800:
[----:B------:R-:W-:Y:S02]  /*ae60*/  MOV R200, R75 ;  /* 0x0000004b00c87202 */ /* 0x000fe40000000f00 */
[----:B------:R-:W-:-:S07]  /*ae70*/  MOV R196, R197 ;  /* 0x000000c500c47202 */ /* 0x000fce0000000f00 */
[----:B------:R-:W-:Y:S05]  /*ae80*/  WARPSYNC.COLLECTIVE R243, `(.L_x_3801) ;  /* 0x00000000f3087348 */ /* 0x000fea0003c00000 */
[----:B------:R0:W1:Y:S02]  /*ae90*/  SHFL.UP P6, R197, R200, R202, R203 ;  /* 0x040000cac8c57389 */ /* 0x00006400000c00cb */
[----:B01----:R-:W-:Y:S05]  /*aea0*/  ENDCOLLECTIVE ;  /* 0x000000000000791b */ /* 0x003fea0003800000 */
.L_x_3801:
[----:B------:R-:W-:Y:S02]  /*aeb0*/  HFMA2 R202, -RZ, RZ, 0, 2.384185791015625e-07 ;  /* 0x00000004ffca7431 */ /* 0x000fe400000001ff */
        /* <DEDUP_REMOVED lines=14> */
.L_x_3802:
[----:B------:R-:W-:Y:S02]  /*afa0*/  MOV R200, R72 ;  /* 0x0000004800c87202 */ /* 0x000fe40000000f00 */
[----:B------:R-:W-:-:S07]  /*afb0*/  MOV R194, R197 ;  /* 0x000000c500c27202 */ /* 0x000fce0000000f00 */
[----:B------:R-:W-:Y:S05]  /*afc0*/  WARPSYNC.COLLECTIVE R243, `(.L_x_3803) ;  /* 0x00000000f3087348 */ /* 0x000fea0003c00000 */
[----:B------:R0:W1:Y:S02]  /*afd0*/  SHFL.UP P6, R197, R200, R202, R203 ;  /* 0x040000cac8c57389 */ /* 0x00006400000c00cb */
[----:B01----:R-:W-:Y:S05]  /*afe0*/  ENDCOLLECTIVE ;  /* 0x000000000000791b */ /* 0x003fea0003800000 */
.L_x_3803:
[----:B------:R-:W-:Y:S02]  /*aff0*/  MOV R200, R74 ;  /* 0x0000004a00c87202 */ /* 0x000fe40000000f00 */
[----:B------:R-:W-:-:S07]  /*b000*/  MOV R195, R197 ;  /* 0x000000c500c37202 */ /* 0x000fce0000000f00 */
[----:B------:R-:W-:Y:S05]  /*b010*/  WARPSYNC.COLLECTIVE R243, `(.L_x_3804) ;  /* 0x00000000f3087348 */ /* 0x000fea0003c00000 */
[----:B------:R0:W1:Y:S02]  /*b020*/  SHFL.UP P6, R197, R200, R202, R203 ;  /* 0x040000cac8c57389 */ /* 0x00006400000c00cb */
[----:B01----:R-:W-:Y:S05]  /*b030*/  ENDCOLLECTIVE ;  /* 0x000000000000791b */ /* 0x003fea0003800000 */
.L_x_3804:
[----:B------:R-:W-:Y:S02]  /*b040*/  MOV R200, R75 ;  /* 0x0000004b00c87202 */ /* 0x000fe40000000f00 */
[----:B------:R-:W-:-:S07]  /*b050*/  MOV R196, R197 ;  /* 0x000000c500c47202 */ /* 0x000fce0000000f00 */
[----:B------:R-:W-:Y:S05]  /*b060*/  WARPSYNC.COLLECTIVE R243, `(.L_x_3805) ;  /* 0x00000000f3087348 */ /* 0x000fea0003c00000 */
[----:B------:R0:W1:Y:S02]  /*b070*/  SHFL.UP P6, R197, R200, R202, R203 ;  /* 0x040000cac8c57389 */ /* 0x00006400000c00cb */
[----:B01----:R-:W-:Y:S05]  /*b080*/  ENDCOLLECTIVE ;  /* 0x000000000000791b */ /* 0x003fea0003800000 */
.L_x_3805:
[----:B------:R-:W-:Y:S02]  /*b090*/  HFMA2 R202, -RZ, RZ, 0, 4.76837158203125e-07 ;  /* 0x00000008ffca7431 */ /* 0x000fe400000001ff */
        /* <DEDUP_REMOVED lines=14> */
.L_x_3806:
[----:B------:R-:W-:Y:S02]  /*b180*/  MOV R200, R72 ;  /* 0x0000004800c87202 */ /* 0x000fe40000000f00 */
[----:B------:R-:W-:-:S07]  /*b190*/  MOV R194, R197 ;  /* 0x000000c500c27202 */ /* 0x000fce0000000f00 */
[----:B------:R-:W-:Y:S05]  /*b1a0*/  WARPSYNC.COLLECTIVE R243, `(.L_x_3807) ;  /* 0x00000000f3087348 */ /* 0x000fea0003c00000 */
[----:B------:R0:W1:Y:S02]  /*b1b0*/  SHFL.UP P6, R197, R200, R202, R203 ;  /* 0x040000cac8c57389 */ /* 0x00006400000c00cb */
[----:B01----:R-:W-:Y:S05]  /*b1c0*/  ENDCOLLECTIVE ;  /* 0x000000000000791b */ /* 0x003fea0003800000 */
.L_x_3807:
[----:B------:R-:W-:Y:S02]  /*b1d0*/  MOV R200, R74 ;  /* 0x0000004a00c87202 */ /* 0x000fe40000000f00 */
[----:B------:R-:W-:-:S07]  /*b1e0*/  MOV R195, R197 ;  /* 0x000000c500c37202 */ /* 0x000fce0000000f00 */
[----:B------:R-:W-:Y:S05]  /*b1f0*/  WARPSYNC.COLLECTIVE R243, `(.L_x_3808) ;  /* 0x00000000f3087348 */ /* 0x000fea0003c00000 */
[----:B------:R0:W1:Y:S02]  /*b200*/  SHFL.UP P6, R197, R200, R202, R203 ;  /* 0x040000cac8c57389 */ /* 0x00006400000c00cb */
[----:B01----:R-:W-:Y:S05]  /*b210*/  ENDCOLLECTIVE ;  /* 0x000000000000791b */ /* 0x003fea0003800000 */
.L_x_3808:
[----:B------:R-:W-:Y:S02]  /*b220*/  MOV R200, R75 ;  /* 0x0000004b00c87202 */ /* 0x000fe40000000f00 */
[----:B------:R-:W-:-:S07]  /*b230*/  MOV R196, R197 ;  /* 0x000000c500c47202 */ /* 0x000fce0000000f00 */
[----:B------:R-:W-:Y:S05]  /*b240*/  WARPSYNC.COLLECTIVE R243, `(.L_x_3809) ;  /* 0x00000000f3087348 */ /* 0x000fea0003c00000 */
[----:B------:R0:W1:Y:S02]  /*b250*/  SHFL.UP P6, R197, R200, R202, R203 ;  /* 0x040000cac8c57389 */ /* 0x00006400000c00cb */
[----:B01----:R-:W-:Y:S05]  /*b260*/  ENDCOLLECTIVE ;  /* 0x000000000000791b */ /* 0x003fea0003800000 */
.L_x_3809:
[----:B------:R-:W-:Y:S02]  /*b270*/  HFMA2 R202, -RZ, RZ, 0, 9.5367431640625e-07 ;  /* 0x00000010ffca7431 */ /* 0x000fe400000001ff */
        /* <DEDUP_REMOVED lines=14> */
.L_x_3810:
[----:B------:R-:W-:Y:S02]  /*b360*/  MOV R200, R72 ;  /* 0x0000004800c87202 */ /* 0x000fe40000000f00 */
[----:B------:R-:W-:-:S07]  /*b370*/  MOV R194, R197 ;  /* 0x000000c500c27202 */ /* 0x000fce0000000f00 */
[----:B------:R-:W-:Y:S05]  /*b380*/  WARPSYNC.COLLECTIVE R243, `(.L_x_3811) ;  /* 0x00000000f3087348 */ /* 0x000fea0003c00000 */
[----:B------:R0:W1:Y:S02]  /*b390*/  SHFL.UP P6, R197, R200, R202, R203 ;  /* 0x040000cac8c57389 */ /* 0x00006400000c00cb */
[----:B01----:R-:W-:Y:S05]  /*b3a0*/  ENDCOLLECTIVE ;  /* 0x000000000000791b */ /* 0x003fea0003800000 */
.L_x_3811:
[----:B------:R-:W-:Y:S02]  /*b3b0*/  MOV R200, R74 ;  /* 0x0000004a00c87202 */ /* 0x000fe40000000f00 */
[----:B------:R-:W-:-:S07]  /*b3c0*/  MOV R195, R197 ;  /* 0x000000c500c37202 */ /* 0x000fce0000000f00 */
[----:B------:R-:W-:Y:S05]  /*b3d0*/  WARPSYNC.COLLECTIVE R243, `(.L_x_3812) ;  /* 0x00000000f3087348 */ /* 0x000fea0003c00000 */
[----:B------:R0:W1:Y:S02]  /*b3e0*/  SHFL.UP P6, R197, R200, R202, R203 ;  /* 0x040000cac8c57389 */ /* 0x00006400000c00cb */
[----:B01----:R-:W-:Y:S05]  /*b3f0*/  ENDCOLLECTIVE ;  /* 0x000000000000791b */ /* 0x003fea0003800000 */
.L_x_3812:
[----:B------:R-:W-:Y:S02]  /*b400*/  MOV R200, R75 ;  /* 0x0000004b00c87202 */ /* 0x000fe40000000f00 */
[----:B------:R-:W-:-:S07]  /*b410*/  MOV R196, R197 ;  /* 0x000000c500c47202 */ /* 0x000fce0000000f00 */
[----:B------:R-:W-:Y:S05]  /*b420*/  WARPSYNC.COLLECTIVE R243, `(.L_x_3813) ;  /* 0x00000000f3087348 */ /* 0x000fea0003c00000 */
[----:B------:R0:W1:Y:S02]  /*b430*/  SHFL.UP P6, R197, R200, R202, R203 ;  /* 0x040000cac8c57389 */ /* 0x00006400000c00cb */
[----:B01----:R-:W-:Y:S05]  /*b440*/  ENDCOLLECTIVE ;  /* 0x000000000000791b */ /* 0x003fea0003800000 */
.L_x_3813:
[----:B------:R-:W-:Y:S05]  /*b450*/  BRA `(.L_x_3814) ;  /* 0xffffff84006c7947 */ /* 0x000fea000383ffff */
.L_x_3693:
        /* <DEDUP_REMOVED lines=8> */
.L_x_3816:
[----:B------:R-:W-:Y:S05]  /*b4e0*/  BSYNC B0 ;  /* 0x0000000000007941 */ /* 0x000fea0003800000 */
.L_x_3815:
[----:B------:R-:W-:Y:S05]  /*b4f0*/  BRA `(.L_x_3817) ;  /* 0xffffff8400787947 */ /* 0x000fea000383ffff */
.L_x_3694:
        /* <DEDUP_REMOVED lines=8> */
.L_x_3819:
[----:B------:R-:W-:Y:S05]  /*b580*/  BSYNC B0 ;  /* 0x0000000000007941 */ /* 0x000fea0003800000 */
.L_x_3818:
[----:B------:R-:W-:Y:S05]  /*b590*/  BRA `(.L_x_3820) ;  /* 0xffffff8400587947 */ /* 0x000fea000383ffff */
.L_x_3695:
        /* <DEDUP_REMOVED lines=8> */
.L_x_3822:
[----:B------:R-:W-:Y:S05]  /*b620*/  BSYNC B0 ;  /* 0x0000000000007941 */ /* 0x000fea0003800000 */
.L_x_3821:
[----:B------:R-:W-:Y:S05]  /*b630*/  BRA `(.L_x_3823) ;  /* 0xffffff8400387947 */ /* 0x000fea000383ffff */
.L_x_3696:
        /* <DEDUP_REMOVED lines=8> */
.L_x_3825:
[----:B------:R-:W-:Y:S05]  /*b6c0*/  BSYNC B0 ;  /* 0x0000000000007941 */ /* 0x000fea0003800000 */
.L_x_3824:
[----:B------:R-:W-:Y:S05]  /*b6d0*/  BRA `(.L_x_3826) ;  /* 0xffffff8400187947 */ /* 0x000fea000383ffff */
.L_x_3697:
        /* <DEDUP_REMOVED lines=8> */
.L_x_3828:
[----:B------:R-:W-:Y:S05]  /*b760*/  BSYNC B0 ;  /* 0x0000000000007941 */ /* 0x000fea0003800000 */
.L_x_3827:
        /* <DEDUP_REMOVED lines=10> */
.L_x_3829:
[----:B------:R-:W-:Y:S02]  /*b810*/  MOV R240, 0x1f ;  /* 0x0000001f00f07802 */ /* 0x000fe40000000f00 */
[----:B------:R-:W-:Y:S02]  /*b820*/  MOV R200, R74 ;  /* 0x0000004a00c87202 */ /* 0x000fe40000000f00 */
[----:B------:R-:W-:-:S07]  /*b830*/  MOV R195, R197 ;  /* 0x000000c500c37202 */ /* 0x000fce0000000f00 */
[----:B------:R-:W-:Y:S05]  /*b840*/  WARPSYNC.COLLECTIVE R243, `(.L_x_3830) ;  /* 0x00000000f3087348 */ /* 0x000fea0003c00000 */
[----:B------:R0:W1:Y:S02]  /*b850*/  SHFL.UP P6, R197, R200, R202, R203 ;  /* 0x040000cac8c57389 */ /* 0x00006400000c00cb */
[----:B01----:R-:W-:Y:S05]  /*b860*/  ENDCOLLECTIVE ;  /* 0x000000000000791b */ /* 0x003fea0003800000 */
.L_x_3830:
[----:B------:R-:W-:Y:S02]  /*b870*/  MOV R200, R75 ;  /* 0x0000004b00c87202 */ /* 0x000fe40000000f00 */
[----:B------:R-:W-:-:S07]  /*b880*/  MOV R74, R197 ;  /* 0x000000c5004a7202 */ /* 0x000fce0000000f00 */
[----:B------:R-:W-:Y:S05]  /*b890*/  WARPSYNC.COLLECTIVE R243, `(.L_x_3831) ;  /* 0x00000000f3087348 */ /* 0x000fea0003c00000 */
[----:B------:R0:W1:Y:S02]  /*b8a0*/  SHFL.UP P6, R197, R200, R202, R203 ;  /* 0x040000cac8c57389 */ /* 0x00006400000c00cb */
[----:B01----:R-:W-:Y:S05]  /*b8b0*/  ENDCOLLECTIVE ;  /* 0x000000000000791b */ /* 0x003fea0003800000 */
.L_x_3831:
[----:B------:R-:W-:Y:S05]  /*b8c0*/  WARPSYNC.COLLECTIVE R243, `(.L_x_3832) ;  /* 0x00000000f3087348 */ /* 0x000fea0003c00000 */
[----:B------:R0:W1:Y:S02]  /*b8d0*/  SHFL.IDX P3, R244, R242, R241, R240 ;  /* 0x000000f1f2f47389 */ /* 0x00006400000600f0 */
[----:B01----:R-:W-:Y:S05]  /*b8e0*/  ENDCOLLECTIVE ;  /* 0x000000000000791b */ /* 0x003fea0003800000 */
.L_x_3832:
[----:B------:R-:W-:Y:S02]  /*b8f0*/  MOV R242, R77 ;  /* 0x0000004d00f27202 */ /* 0x000fe40000000f00 */
[----:B------:R-:W-:Y:S02]  /*b900*/  MOV R75, R197 ;  /* 0x000000c5004b7202 */ /* 0x000fe40000000f00 */
[----:B------:R-:W-:-:S07]  /*b910*/  MOV R76, R244 ;  /* 0x000000f4004c7202 */ /* 0x000fce0000000f00 */
[----:B------:R-:W-:Y:S05]  /*b920*/  WARPSYNC.COLLECTIVE R243, `(.L_x_3833) ;  /* 0x00000000f3087348 */ /* 0x000fea0003c00000 */
[----:B------:R0:W1:Y:S02]  /*b930*/  SHFL.IDX P3, R244, R242, R241, R240 ;  /* 0x000000f1f2f47389 */ /* 0x00006400000600f0 */
[----:B01----:R-:W-:Y:S05]  /*b940*/  ENDCOLLECTIVE ;  /* 0x000000000000791b */ /* 0x003fea0003800000 */
.L_x_3833:
[----:B------:R-:W-:Y:S02]  /*b950*/  MOV R242, R78 ;  /* 0x0000004e00f27202 */ /* 0x000fe40000000f00 */
[----:B------:R-:W-:-:S07]  /*b960*/  MOV R194, R244 ;  /* 0x000000f400c27202 */ /* 0x000fce0000000f00 */
[----:B------:R-:W-:Y:S05]  /*b970*/  WARPSYNC.COLLECTIVE R243, `(.L_x_3834) ;  /* 0x00000000f3087348 */ /* 0x000fea0003c00000 */
[----:B------:R0:W1:Y:S02]  /*b980*/  SHFL.IDX P3, R244, R242, R241, R240 ;  /* 0x000000f1f2f47389 */ /* 0x00006400000600f0 */
[----:B01----:R-:W-:Y:S05]  /*b990*/  ENDCOLLECTIVE ;  /* 0x000000000000791b */ /* 0x003fea0003800000 */
.L_x_3834:
[----:B------:R-:W-:Y:S02]  /*b9a0*/  MOV R242, R79 ;  /* 0x0000004f00f27202 */ /* 0x000fe40000000f00 */
[----:B------:R-:W-:-:S07]  /*b9b0*/  MOV R78, R244 ;  /* 0x000000f4004e7202 */ /* 0x000fce0000000f00 */
[----:B------:R-:W-:Y:S05]  /*b9c0*/  WARPSYNC.COLLECTIVE R243, `(.L_x_3835) ;  /* 0x00000000f3087348 */ /* 0x000fea0003c00000 */
[----:B------:R0:W1:Y:S02]  /*b9d0*/  SHFL.IDX P3, R244, R242, R241, R240 ;  /* 0x000000f1f2f47389 */ /* 0x00006400000600f0 */
[----:B01----:R-:W-:Y:S05]  /*b9e0*/  ENDCOLLECTIVE ;  /* 0x000000000000791b */ /* 0x003fea0003800000 */
.L_x_3835:
[----:B------:R-:W-:Y:S01]  /*b9f0*/  MOV R79, R244 ;  /* 0x000000f4004f7202 */ /* 0x000fe20000000f00 */
[----:B------:R-:W-:Y:S06]  /*ba00*/  BRA `(.L_x_3836) ;  /* 0xffffff8000747947 */ /* 0x000fec000383ffff */
.L_x_3700:
[----:B------:R-:W-:Y:S01]  /*ba10*/  HFMA2 R249, -RZ, RZ, 0, 5.9604644775390625e-08 ;  /* 0x00000001fff97431 */ /* 0x000fe200000001ff */
[-C--:B------:R-:W-:Y:S02]  /*ba20*/  MOV R244, R240.reuse ;  /* 0x000000f000f47202 */ /* 0x080fe40000000f00 */
[----:B------:R-:W-:Y:S02]  /*ba30*/  MOV R250, 0x1f ;  /* 0x0000001f00fa7802 */ /* 0x000fe40000000f00 */
[----:B------:R-:W-:Y:S02]  /*ba40*/  MOV R243, 0xffffffff ;  /* 0xffffffff00f37802 */ /* 0x000fe40000000f00 */
[----:B------:R-:W-:Y:S02]  /*ba50*/  MOV R79, R240 ;  /* 0x000000f0004f7202 */ /* 0x000fe40000000f00 */
[----:B------:R-:W-:-:S07]  /*ba60*/  MOV R78, R241 ;  /* 0x000000f1004e7202 */ /* 0x000fce0000000f00 */
[----:B0-----:R-:W-:Y:S05]  /*ba70*/  WARPSYNC.COLLECTIVE R243, `(.L_x_3837) ;  /* 0x00000000f3087348 */ /* 0x001fea0003c00000 */
[----:B------:R1:W2:Y:S02]  /*ba80*/  SHFL.DOWN P0, R76, R244, R249, R250 ;  /* 0x080000f9f44c7389 */ /* 0x0002a400000000fa */
[----:B012---:R-:W-:Y:S05]  /*ba90*/  ENDCOLLECTIVE ;  /* 0x000000000000791b */ /* 0x007fea0003800000 */
.L_x_3837:
[----:B------:R-:W-:Y:S02]  /*baa0*/  MOV R244, R241 ;  /* 0x000000f100f47202 */ /* 0x000fe40000000f00 */
[----:B------:R-:W-:-:S07]  /*bab0*/  MOV R242, R76 ;  /* 0x0000004c00f27202 */ /* 0x000fce0000000f00 */
[----:B------:R-:W-:Y:S05]  /*bac0*/  WARPSYNC.COLLECTIVE R243, `(.L_x_3838) ;  /* 0x00000000f3087348 */ /* 0x000fea0003c00000 */
[----:B------:R0:W1:Y:S02]  /*bad0*/  SHFL.DOWN P0, R76, R244, R249, R250 ;  /* 0x080000f9f44c7389 */ /* 0x00006400000000fa */
[----:B01----:R-:W-:Y:S05]  /*bae0*/  ENDCOLLECTIVE ;  /* 0x000000000000791b */ /* 0x003fea0003800000 */
.L_x_3838:
[----:B------:R-:W-:Y:S02]  /*baf0*/  MOV R244, R77 ;  /* 0x0000004d00f47202 */ /* 0x000fe40000000f00 */
[----:B------:R-:W-:-:S07]  /*bb00*/  MOV R245, R76 ;  /* 0x0000004c00f57202 */ /* 0x000fce0000000f00 */
[----:B------:R-:W-:Y:S05]  /*bb10*/  WARPSYNC.COLLECTIVE R243, `(.L_x_3839) ;  /* 0x00000000f3087348 */ /* 0x000fea0003c00000 */
[----:B------:R0:W1:Y:S02]  /*bb20*/  SHFL.DOWN P0, R76, R244, R249, R250 ;  /* 0x080000f9f44c7389 */ /* 0x00006400000000fa */
[----:B01----:R-:W-:Y:S05]  /*bb30*/  ENDCOLLECTIVE ;  /* 0x000000000000791b */ /* 0x003fea0003800000 */
.L_x_3839:
[----:B------:R-:W-:Y:S02]  /*bb40*/  MOV R244, R252 ;  /* 0x000000fc00f47202 */ /* 0x000fe40000000f00 */
[----:B------:R-:W-:-:S07]  /*bb50*/  MOV R246, R76 ;  /* 0x0000004c00f67202 */ /* 0x000fce0000000f00 */
[----:B------:R-:W-:Y:S05]  /*bb60*/  WARPSYNC.COLLECTIVE R243, `(.L_x_3840) ;  /* 0x00000000f3087348 */ /* 0x000fea0003c00000 */
[----:B------:R0:W1:Y:S02]  /*bb70*/  SHFL.DOWN P0, R76, R244, R249, R250 ;  /* 0x080000f9f44c7389 */ /* 0x00006400000000fa */
[----:B01----:R-:W-:Y:S05]  /*bb80*/  ENDCOLLECTIVE ;  /* 0x000000000000791b */ /* 0x003fea0003800000 */
.L_x_3840:
[----:B------:R-:W-:Y:S05]  /*bb90*/  BRA `(.L_x_3841) ;  /* 0xffffff98000c7947 */ /* 0x000fea000383ffff */
.L_x_3703:
        /* <DEDUP_REMOVED lines=8> */
.L_x_3843:
[----:B------:R-:W-:Y:S05]  /*bc20*/  BSYNC B1 ;  /* 0x0000000000017941 */ /* 0x000fea0003800000 */
.L_x_3842:
        /* <DEDUP_REMOVED lines=8> */
.L_x_3844:
[----:B------:R-:W-:Y:S02]  /*bcb0*/  MOV R244, R77 ;  /* 0x0000004d00f47202 */ /* 0x000fe40000000f00 */
[----:B------:R-:W-:-:S07]  /*bcc0*/  MOV R241, R76 ;  /* 0x0000004c00f17202 */ /* 0x000fce0000000f00 */
[----:B------:R-:W-:Y:S05]  /*bcd0*/  WARPSYNC.COLLECTIVE R243, `(.L_x_3845) ;  /* 0x00000000f3087348 */ /* 0x000fea0003c00000 */
[----:B------:R0:W1:Y:S02]  /*bce0*/  SHFL.DOWN P0, R76, R244, R249, R250 ;  /* 0x080000f9f44c7389 */ /* 0x00006400000000fa */
[----:B01----:R-:W-:Y:S05]  /*bcf0*/  ENDCOLLECTIVE ;  /* 0x000000000000791b */ /* 0x003fea0003800000 */
.L_x_3845:
[----:B------:R-:W-:Y:S02]  /*bd00*/  MOV R244, R252 ;  /* 0x000000fc00f47202 */ /* 0x000fe40000000f00 */
[----:B------:R-:W-:-:S07]  /*bd10*/  MOV R242, R76 ;  /* 0x0000004c00f27202 */ /* 0x000fce0000000f00 */
[----:B------:R-:W-:Y:S05]  /*bd20*/  WARPSYNC.COLLECTIVE R243, `(.L_x_3846) ;  /* 0x00000000f3087348 */ /* 0x000fea0003c00000 */
[----:B------:R0:W1:Y:S02]  /*bd30*/  SHFL.DOWN P0, R76, R244, R249, R250 ;  /* 0x080000f9f44c7389 */ /* 0x00006400000000fa */
[----:B01----:R-:W-:Y:S05]  /*bd40*/  ENDCOLLECTIVE ;  /* 0x000000000000791b */ /* 0x003fea0003800000 */
.L_x_3846:
[----:B------:R-:W-:Y:S05]  /*bd50*/  BRA `(.L_x_3847) ;  /* 0xffffff9400ec7947 */ /* 0x000fea000383ffff */
.L_x_3706:
        /* <DEDUP_REMOVED lines=8> */
.L_x_3849:
[----:B------:R-:W-:Y:S05]  /*bde0*/  BSYNC B1 ;  /* 0x0000000000017941 */ /* 0x000fea0003800000 */
.L_x_3848:
        /* <DEDUP_REMOVED lines=8> */
.L_x_3850:
[----:B------:R-:W-:Y:S02]  /*be70*/  MOV R244, R77 ;  /* 0x0000004d00f47202 */ /* 0x000fe40000000f00 */
[----:B------:R-:W-:-:S07]  /*be80*/  MOV R241, R76 ;  /* 0x0000004c00f17202 */ /* 0x000fce0000000f00 */
[----:B------:R-:W-:Y:S05]  /*be90*/  WARPSYNC.COLLECTIVE R243, `(.L_x_3851) ;  /* 0x00000000f3087348 */ /* 0x000fea0003c00000 */
[----:B------:R0:W1:Y:S02]  /*bea0*/  SHFL.DOWN P0, R76, R244, R249, R250 ;  /* 0x080000f9f44c7389 */ /* 0x00006400000000fa */
[----:B01----:R-:W-:Y:S05]  /*beb0*/  ENDCOLLECTIVE ;  /* 0x000000000000791b */ /* 0x003fea0003800000 */
.L_x_3851:
[----:B------:R-:W-:Y:S02]  /*bec0*/  MOV R244, R252 ;  /* 0x000000fc00f47202 */ /* 0x000fe40000000f00 */
[----:B------:R-:W-:-:S07]  /*bed0*/  MOV R242, R76 ;  /* 0x0000004c00f27202 */ /* 0x000fce0000000f00 */
[----:B------:R-:W-:Y:S05]  /*bee0*/  WARPSYNC.COLLECTIVE R243, `(.L_x_3852) ;  /* 0x00000000f3087348 */ /* 0x000fea0003c00000 */
[----:B------:R0:W1:Y:S02]  /*bef0*/  SHFL.DOWN P0, R76, R244, R249, R250 ;  /* 0x080000f9f44c7389 */ /* 0x00006400000000fa */
[----:B01----:R-:W-:Y:S05]  /*bf00*/  ENDCOLLECTIVE ;  /* 0x000000000000791b */ /* 0x003fea0003800000 */
.L_x_3852:
[----:B------:R-:W-:Y:S05]  /*bf10*/  BRA `(.L_x_3853) ;  /* 0xffffff9400cc7947 */ /* 0x000fea000383ffff */
.L_x_3709:
        /* <DEDUP_REMOVED lines=8> */
.L_x_3855:
[----:B------:R-:W-:Y:S05]  /*bfa0*/  BSYNC B1 ;  /* 0x0000000000017941 */ /* 0x000fea0003800000 */
.L_x_3854:
        /* <DEDUP_REMOVED lines=8> */
.L_x_3856:
[----:B------:R-:W-:Y:S02]  /*c030*/  MOV R244, R77 ;  /* 0x0000004d00f47202 */ /* 0x000fe40000000f00 */
[----:B------:R-:W-:-:S07]  /*c040*/  MOV R241, R76 ;  /* 0x0000004c00f17202 */ /* 0x000fce0000000f00 */
[----:B------:R-:W-:Y:S05]  /*c050*/  WARPSYNC.COLLECTIVE R243, `(.L_x_3857) ;  /* 0x00000000f3087348 */ /* 0x000fea0003c00000 */
[----:B------:R0:W1:Y:S02]  /*c060*/  SHFL.DOWN P0, R76, R244, R249, R250 ;  /* 0x080000f9f44c7389 */ /* 0x00006400000000fa */
[----:B01----:R-:W-:Y:S05]  /*c070*/  ENDCOLLECTIVE ;  /* 0x000000000000791b */ /* 0x003fea0003800000 */
.L_x_3857:
[----:B------:R-:W-:Y:S02]  /*c080*/  MOV R244, R252 ;  /* 0x000000fc00f47202 */ /* 0x000fe40000000f00 */
[----:B------:R-:W-:-:S07]  /*c090*/  MOV R242, R76 ;  /* 0x0000004c00f27202 */ /* 0x000fce0000000f00 */
[----:B------:R-:W-:Y:S05]  /*c0a0*/  WARPSYNC.COLLECTIVE R243, `(.L_x_3858) ;  /* 0x00000000f3087348 */ /* 0x000fea0003c00000 */
[----:B------:R0:W1:Y:S02]  /*c0b0*/  SHFL.DOWN P0, R76, R244, R249, R250 ;  /* 0x080000f9f44c7389 */ /* 0x00006400000000fa */
[----:B01----:R-:W-:Y:S05]  /*c0c0*/  ENDCOLLECTIVE ;  /* 0x000000000000791b */ /* 0x003fea0003800000 */
.L_x_3858:
[----:B------:R-:W-:Y:S05]  /*c0d0*/  BRA `(.L_x_3859) ;  /* 0xffffff9400ac7947 */ /* 0x000fea000383ffff */
.L_x_3712:
        /* <DEDUP_REMOVED lines=8> */
.L_x_3861:
[----:B------:R-:W-:Y:S05]  /*c160*/  BSYNC B1 ;  /* 0x0000000000017941 */ /* 0x000fea0003800000 */
.L_x_3860:
        /* <DEDUP_REMOVED lines=8> */
.L_x_3862:
[----:B------:R-:W-:Y:S02]  /*c1f0*/  MOV R244, R77 ;  /* 0x0000004d00f47202 */ /* 0x000fe40000000f00 */
[----:B------:R-:W-:-:S07]  /*c200*/  MOV R241, R76 ;  /* 0x0000004c00f17202 */ /* 0x000fce0000000f00 */
[----:B------:R-:W-:Y:S05]  /*c210*/  WARPSYNC.COLLECTIVE R243, `(.L_x_3863) ;  /* 0x00000000f3087348 */ /* 0x000fea0003c00000 */
[----:B------:R0:W1:Y:S02]  /*c220*/  SHFL.DOWN P0, R76, R244, R249, R250 ;  /* 0x080000f9f44c7389 */ /* 0x00006400000000fa */
[----:B01----:R-:W-:Y:S05]  /*c230*/  ENDCOLLECTIVE ;  /* 0x000000000000791b */ /* 0x003fea0003800000 */
.L_x_3863:
[----:B------:R-:W-:Y:S02]  /*c240*/  MOV R244, R252 ;  /* 0x000000fc00f47202 */ /* 0x000fe40000000f00 */
[----:B------:R-:W-:-:S07]  /*c250*/  MOV R242, R76 ;  /* 0x0000004c00f27202 */ /* 0x000fce0000000f00 */
[----:B------:R-:W-:Y:S05]  /*c260*/  WARPSYNC.COLLECTIVE R243, `(.L_x_3864) ;  /* 0x00000000f3087348 */ /* 0x000fea0003c00000 */
[----:B------:R0:W1:Y:S02]  /*c270*/  SHFL.DOWN P0, R76, R244, R249, R250 ;  /* 0x080000f9f44c7389 */ /* 0x00006400000000fa */
[----:B01----:R-:W-:Y:S05]  /*c280*/  ENDCOLLECTIVE ;  /* 0x000000000000791b */ /* 0x003fea0003800000 */
.L_x_3864:
[----:B------:R-:W-:Y:S05]  /*c290*/  BRA `(.L_x_3865) ;  /* 0xffffff94008c7947 */ /* 0x000fea000383ffff */
.L_x_3715:
[----:B-1----:R-:W-:Y:S01]  /*c2a0*/  HFMA2 R241, -RZ, RZ, 0, 0 ;  /* 0x00000000fff17431 */ /* 0x002fe200000001ff */
[----:B------:R-:W-:Y:S01]  /*c2b0*/  BSSY B1, `(.L_x_3866) ;  /* 0x0000007000017945 */ /* 0x000fe20003800000 */
[----:B------:R-:W-:Y:S02]  /*c2c0*/  MOV R242, R79 ;  /* 0x0000004f00f27202 */ /* 0x000fe40000000f00 */
[----:B------:R-:W-:Y:S02]  /*c2d0*/  MOV R240, 0x1f ;  /* 0x0000001f00f07802 */ /* 0x000fe40000000f00 */
[----:B------:R-:W-:-:S07]  /*c2e0*/  MOV R243, 0xffffffff ;  /* 0xffffffff00f37802 */ /* 0x000fce0000000f00 */
[----:B0-234-:R-:W-:Y:S05]  /*c2f0*/  WARPSYNC.COLLECTIVE R243, `(.L_x_3867) ;  /* 0x00000000f3087348 */ /* 0x01dfea0003c00000 */
[----:B------:R1:W0:Y:S02]  /*c300*/  SHFL.IDX P3, R244, R242, R241, R240 ;  /* 0x000000f1f2f47389 */ /* 0x00022400000600f0 */
[----:B01234-:R-:W-:Y:S05]  /*c310*/  ENDCOLLECTIVE ;  /* 0x000000000000791b */ /* 0x01ffea0003800000 */
.L_x_3867:
[----:B------:R-:W-:Y:S05]  /*c320*/  BSYNC B1 ;  /* 0x0000000000017941 */ /* 0x000fea0003800000 */
.L_x_3866:
[----:B------:R-:W-:Y:S01]  /*c330*/  HFMA2 R241, -RZ, RZ, 0, 0 ;  /* 0x00000000fff17431 */ /* 0x000fe200000001ff */
[----:B------:R-:W-:Y:S02]  /*c340*/  MOV R242, R78 ;  /* 0x0000004e00f27202 */ /* 0x000fe40000000f00 */
[----:B------:R-:W-:Y:S02]  /*c350*/  MOV R240, 0x1f ;  /* 0x0000001f00f07802 */ /* 0x000fe40000000f00 */
[----:B------:R-:W-:Y:S02]  /*c360*/  MOV R243, 0xffffffff ;  /* 0xffffffff00f37802 */ /* 0x000fe40000000f00 */
[----:B------:R-:W-:Y:S02]  /*c370*/  MOV R245, R244 ;  /* 0x000000f400f57202 */ /* 0x000fe40000000f00 */
[----:B------:R-:W-:-:S07]  /*c380*/  MOV R250, 0x1f ;  /* 0x0000001f00fa7802 */ /* 0x000fce0000000f00 */
[----:B------:R-:W-:Y:S05]  /*c390*/  WARPSYNC.COLLECTIVE R243, `(.L_x_3868) ;  /* 0x00000000f3087348 */ /* 0x000fea0003c00000 */
[----:B------:R0:W1:Y:S02]  /*c3a0*/  SHFL.IDX P3, R244, R242, R241, R240 ;  /* 0x000000f1f2f47389 */ /* 0x00006400000600f0 */
[----:B01----:R-:W-:Y:S05]  /*c3b0*/  ENDCOLLECTIVE ;  /* 0x000000000000791b */ /* 0x003fea0003800000 */
.L_x_3868:
[----:B------:R-:W-:Y:S02]  /*c3c0*/  MOV R242, R77 ;  /* 0x0000004d00f27202 */ /* 0x000fe40000000f00 */
[----:B------:R-:W-:-:S07]  /*c3d0*/  MOV R247, R244 ;  /* 0x000000f400f77202 */ /* 0x000fce0000000f00 */
[----:B------:R-:W-:Y:S05]  /*c3e0*/  WARPSYNC.COLLECTIVE R243, `(.L_x_3869) ;  /* 0x00000000f3087348 */ /* 0x000fea0003c00000 */
[----:B------:R0:W1:Y:S02]  /*c3f0*/  SHFL.IDX P3, R244, R242, R241, R240 ;  /* 0x000000f1f2f47389 */ /* 0x00006400000600f0 */
[----:B01----:R-:W-:Y:S05]  /*c400*/  ENDCOLLECTIVE ;  /* 0x000000000000791b */ /* 0x003fea0003800000 */
.L_x_3869:
[-C--:B------:R-:W-:Y:S01]  /*c410*/  FMUL.FTZ R249, R63, R247.reuse ;  /* 0x000000f73ff97220 */ /* 0x080fe20000410000 */
[----:B------:R-:W-:-:S03]  /*c420*/  FMUL.FTZ R76, R60, R247 ;  /* 0x000000f73c4c7220 */ /* 0x000fc60000410000 */
[C---:B------:R-:W-:Y:S01]  /*c430*/  FFMA.FTZ R249, R62.reuse, R245, -R249 ;  /* 0x000000f53ef97223 */ /* 0x040fe200000108f9 */
[----:B------:R-:W-:Y:S02]  /*c440*/  MOV R242, R252 ;  /* 0x000000fc00f27202 */ /* 0x000fe40000000f00 */
[----:B------:R-:W-:Y:S01]  /*c450*/  MOV R246, R244 ;  /* 0x000000f400f67202 */ /* 0x000fe20000000f00 */
[----:B------:R-:W-:-:S04]  /*c460*/  FMUL.FTZ R244, R62, R247 ;  /* 0x000000f73ef47220 */ /* 0x000fc80000410000 */
[----:B------:R-:W-:Y:S01]  /*c470*/  FADD.FTZ R246, R246, R249 ;  /* 0x000000f9f6f67221 */ /* 0x000fe20000010000 */
[C---:B------:R-:W-:Y:S01]  /*c480*/  FMUL.FTZ R249, R61.reuse, R247 ;  /* 0x000000f73df97220 */ /* 0x040fe20000410000 */
[----:B------:R-:W-:-:S03]  /*c490*/  FFMA.FTZ R247, R61, R245, R76 ;  /* 0x000000f53df77223 */ /* 0x000fc6000001004c */
[-C--:B------:R-:W-:Y:S01]  /*c4a0*/  FFMA.FTZ R248, R60, R245.reuse, -R249 ;  /* 0x000000f53cf87223 */ /* 0x080fe200000108f9 */
[----:B------:R-:W-:Y:S01]  /*c4b0*/  FFMA.FTZ R245, R63, R245, R244 ;  /* 0x000000f53ff57223 */ /* 0x000fe200000100f4 */
[----:B------:R-:W-:-:S07]  /*c4c0*/  HFMA2 R249, -RZ, RZ, 0, 5.9604644775390625e-08 ;  /* 0x00000001fff97431 */ /* 0x000fce00000001ff */
[----:B------:R-:W-:Y:S05]  /*c4d0*/  WARPSYNC.COLLECTIVE R243, `(.L_x_3870) ;  /* 0x00000000f3087348 */ /* 0x000fea0003c00000 */
[----:B------:R0:W1:Y:S02]  /*c4e0*/  SHFL.IDX P3, R244, R242, R241, R240 ;  /* 0x000000f1f2f47389 */ /* 0x00006400000600f0 */
[----:B01----:R-:W-:Y:S05]  /*c4f0*/  ENDCOLLECTIVE ;  /* 0x000000000000791b */ /* 0x003fea0003800000 */
.L_x_3870:
[----:B------:R-:W-:Y:S02]  /*c500*/  MOV R242, R60 ;  /* 0x0000003c00f27202 */ /* 0x000fe40000000f00 */
[----:B------:R-:W-:Y:S02]  /*c510*/  MOV R240, R244 ;  /* 0x000000f400f07202 */ /* 0x000fe40000000f00 */
[----:B------:R-:W-:-:S03]  /*c520*/  MOV R244, R79 ;  /* 0x0000004f00f47202 */ /* 0x000fc60000000f00 */
[----:B------:R-:W-:Y:S01]  /*c530*/  FADD.FTZ R245, R240, R245 ;  /* 0x000000f5f0f57221 */ /* 0x000fe20000010000 */
[----:B------:R-:W-:-:S07]  /*c540*/  HFMA2 R240, -RZ, RZ, 0, 1.847743988037109375e-06 ;  /* 0x0000001ffff07431 */ /* 0x000fce00000001ff */
[----:B------:R-:W-:Y:S05]  /*c550*/  WARPSYNC.COLLECTIVE R243, `(.L_x_3871) ;  /* 0x00000000f3087348 */ /* 0x000fea0003c00000 */
[----:B------:R0:W1:Y:S02]  /*c560*/  SHFL.DOWN P0, R76, R244, R249, R250 ;  /* 0x080000f9f44c7389 */ /* 0x00006400000000fa */
[----:B01----:R-:W-:Y:S05]  /*c570*/  ENDCOLLECTIVE ;  /* 0x000000000000791b */ /* 0x003fea0003800000 */
.L_x_3871:
[----:B------:R-:W-:Y:S02]  /*c580*/  MOV R244, R78 ;  /* 0x0000004e00f47202 */ /* 0x000fe40000000f00 */
[----:B------:R-:W-:-:S07]  /*c590*/  MOV R79, R76 ;  /* 0x0000004c004f7202 */ /* 0x000fce0000000f00 */
[----:B------:R-:W-:Y:S05]  /*c5a0*/  WARPSYNC.COLLECTIVE R243, `(.L_x_3872) ;  /* 0x00000000f3087348 */ /* 0x000fea0003c00000 */
[----:B------:R0:W1:Y:S02]  /*c5b0*/  SHFL.DOWN P0, R76, R244, R249, R250 ;  /* 0x080000f9f44c7389 */ /* 0x00006400000000fa */
[----:B01----:R-:W-:Y:S05]  /*c5c0*/  ENDCOLLECTIVE ;  /* 0x000000000000791b */ /* 0x003fea0003800000 */
.L_x_3872:
[----:B------:R-:W-:Y:S02]  /*c5d0*/  MOV R244, R77 ;  /* 0x0000004d00f47202 */ /* 0x000fe40000000f00 */
[----:B------:R-:W-:-:S07]  /*c5e0*/  MOV R78, R76 ;  /* 0x0000004c004e7202 */ /* 0x000fce0000000f00 */
[----:B------:R-:W-:Y:S05]  /*c5f0*/  WARPSYNC.COLLECTIVE R243, `(.L_x_3873) ;  /* 0x00000000f3087348 */ /* 0x000fea0003c00000 */
[----:B------:R0:W1:Y:S02]  /*c600*/  SHFL.DOWN P0, R76, R244, R249, R250 ;  /* 0x080000f9f44c7389 */ /* 0x00006400000000fa */
[----:B01----:R-:W-:Y:S05]  /*c610*/  ENDCOLLECTIVE ;  /* 0x000000000000791b */ /* 0x003fea0003800000 */
.L_x_3873:
[----:B------:R-:W-:Y:S02]  /*c620*/  MOV R244, R252 ;  /* 0x000000fc00f47202 */ /* 0x000fe40000000f00 */
[----:B------:R-:W-:-:S07]  /*c630*/  MOV R77, R76 ;  /* 0x0000004c004d7202 */ /* 0x000fce0000000f00 */
[----:B------:R-:W-:Y:S05]  /*c640*/  WARPSYNC.COLLECTIVE R243, `(.L_x_3874) ;  /* 0x00000000f3087348 */ /* 0x000fea0003c00000 */
[----:B------:R0:W1:Y:S02]  /*c650*/  SHFL.DOWN P0, R76, R244, R249, R250 ;  /* 0x080000f9f44c7389 */ /* 0x00006400000000fa */
[----:B01----:R-:W-:Y:S05]  /*c660*/  ENDCOLLECTIVE ;  /* 0x000000000000791b */ /* 0x003fea0003800000 */
.L_x_3874:
[----:B------:R-:W-:Y:S05]  /*c670*/  WARPSYNC.COLLECTIVE R243, `(.L_x_3875) ;  /* 0x00000000f3087348 */ /* 0x000fea0003c00000 */
[----:B------:R0:W1:Y:S02]  /*c680*/  SHFL.IDX P3, R244, R242, R241, R240 ;  /* 0x000000f1f2f47389 */ /* 0x00006400000600f0 */
[----:B01----:R-:W-:Y:S05]  /*c690*/  ENDCOLLECTIVE ;  /* 0x000000000000791b */ /* 0x003fea0003800000 */
.L_x_3875:
[----:B------:R-:W-:Y:S02]  /*c6a0*/  MOV R242, R61 ;  /* 0x0000003d00f27202 */ /* 0x000fe40000000f00 */
[----:B------:R-:W-:-:S07]  /*c6b0*/  MOV R251, R244 ;  /* 0x000000f400fb7202 */ /* 0x000fce0000000f00 */
[----:B------:R-:W-:Y:S05]  /*c6c0*/  WARPSYNC.COLLECTIVE R243, `(.L_x_3876) ;  /* 0x00000000f3087348 */ /* 0x000fea0003c00000 */
[----:B------:R0:W1:Y:S02]  /*c6d0*/  SHFL.IDX P3, R244, R242, R241, R240 ;  /* 0x000000f1f2f47389 */ /* 0x00006400000600f0 */
[----:B01----:R-:W-:Y:S05]  /*c6e0*/  ENDCOLLECTIVE ;  /* 0x000000000000791b */ /* 0x003fea0003800000 */
.L_x_3876:
[----:B------:R-:W-:Y:S02]  /*c6f0*/  MOV R60, R251 ;  /* 0x000000fb003c7202 */ /* 0x000fe40000000f00 */
[----:B------:R-:W-:Y:S02]  /*c700*/  MOV R242, R62 ;  /* 0x0000003e00f27202 */ /* 0x000fe40000000f00 */
[----:B------:R-:W-:-:S07]  /*c710*/  MOV R250, R244 ;  /* 0x000000f400fa7202 */ /* 0x000fce0000000f00 */
[----:B------:R-:W-:Y:S05]  /*c720*/  WARPSYNC.COLLECTIVE R243, `(.L_x_3877) ;  /* 0x00000000f3087348 */ /* 0x000fea0003c00000 */
[----:B------:R0:W1:Y:S02]  /*c730*/  SHFL.IDX P3, R244, R242, R241, R240 ;  /* 0x000000f1f2f47389 */ /* 0x00006400000600f0 */
[----:B01----:R-:W-:Y:S05]  /*c740*/  ENDCOLLECTIVE ;  /* 0x000000000000791b */ /* 0x003fea0003800000 */
.L_x_3877:
[----:B------:R-:W-:Y:S02]  /*c750*/  MOV R61, R250 ;  /* 0x000000fa003d7202 */ /* 0x000fe40000000f00 */
[----:B------:R-:W-:Y:S02]  /*c760*/  MOV R242, R63 ;  /* 0x0000003f00f27202 */ /* 0x000fe40000000f00 */
[----:B------:R-:W-:-:S07]  /*c770*/  MOV R249, R244 ;  /* 0x000000f400f97202 */ /* 0x000fce0000000f00 */
[----:B------:R-:W-:Y:S05]  /*c780*/  WARPSYNC.COLLECTIVE R243, `(.L_x_3878) ;  /* 0x00000000f3087348 */ /* 0x000fea0003c00000 */
[----:B------:R0:W1:Y:S02]  /*c790*/  SHFL.IDX P3, R244, R242, R241, R240 ;  /* 0x000000f1f2f47389 */ /* 0x00006400000600f0 */
[----:B01----:R-:W-:Y:S05]  /*c7a0*/  ENDCOLLECTIVE ;  /* 0x000000000000791b */ /* 0x003fea0003800000 */
.L_x_3878:
[----:B------:R-:W-:Y:S05]  /*c7b0*/  BRA `(.L_x_3879) ;  /* 0xffffff9000e47947 */ /* 0x000fea000383ffff */
.L_x_3880:
        /* <DEDUP_REMOVED lines=12> */
.L_x_18684:


//--------------------- .text._Z25selective_scan_bwd_kernelI32Selective_Scan_bwd_kernel_traitsILi128ELi16ELb1ELb0ELb1ELb0ELb1EN3c108BFloat16ENS1_7complexIfEEEEv12SSMParamsBwd --------------------------
	.section	.text._Z25selective_scan_bwd_kernelI32Selective_Scan_bwd_kernel_traitsILi128ELi16ELb1ELb0ELb1ELb0ELb1EN3c108BFloat16ENS1_7complexIfEEEEv12SSMParamsBwd,"ax",@progbits
	.align	128
        .global         _Z25selective_scan_bwd_kernelI32Selective_Scan_bwd_kernel_traitsILi128ELi16ELb1ELb0ELb1ELb0ELb1EN3c108BFloat16ENS1_7complexIfEEEEv12SSMParamsBwd
        .type           _Z25selective_scan_bwd_kernelI32Selective_Scan_bwd_kernel_traitsILi128ELi16ELb1ELb0ELb1ELb0ELb1EN3c108BFloat16ENS1_7complexIfEEEEv12SSMParamsBwd,@function
        .size           _Z25selective_scan_bwd_kernelI32Selective_Scan_bwd_kernel_traitsILi128ELi16ELb1ELb0ELb1ELb0ELb1EN3c108BFloat16ENS1_7complexIfEEEEv12SSMParamsBwd,(.L_x_18685 - _Z25selective_scan_bwd_kernelI32Selective_Scan_bwd_kernel_traitsILi128ELi16ELb1ELb0ELb1ELb0ELb1EN3c108BFloat16ENS1_7complexIfEEEEv12SSMParamsBwd)
        .other          _Z25selective_scan_bwd_kernelI32Selective_Scan_bwd_kernel_traitsILi128ELi16ELb1ELb0ELb1ELb0ELb1EN3c108BFloat16ENS1_7complexIfEEEEv12SSMParamsBwd,@"STO_CUDA_ENTRY STV_DEFAULT"
_Z25selective_scan_bwd_kernelI32Selective_Scan_bwd_kernel_traitsILi128ELi16ELb1ELb0ELb1ELb0ELb1EN3c108BFloat16ENS1_7complexIfEEEEv12SSMParamsBwd:
.text._Z25selective_scan_bwd_kernelI32Selective_Scan_bwd_kernel_traitsILi128ELi16ELb1ELb0ELb1ELb0ELb1EN3c108BFloat16ENS1_7complexIfEEEEv12SSMParamsBwd:
        /* <DEDUP_REMOVED lines=23> */
[----:B------:R-:W-:-:S04]  /*0170*/  MOV R5, UR7 ;  /* 0x0000000700057c02 */ /* 0x000fc80008000f00 */
[----:B---3--:R3:W3:Y:S04]  /*0180*/  @P0 LDG.E R3, desc[UR26][R2.64] ;  /* 0x0000001a02030981 */ /* 0x0086e8000c1e1900 */
[----:B------:R-:W3:Y:S01]  /*0190*/  @P1 LDG.E R4, desc[UR26][R4.64] ;  /* 0x0000001a04041981 */ /* 0x000ee2000c1e1900 */
[----:B----4-:R-:W-:Y:S01]  /*01a0*/  MOV R0, UR30 ;  /* 0x0000001e00007c02 */ /* 0x010fe20008000f00 */
[----:B------:R-:W5:Y:S01]  /*01b0*/  S2UR UR6, SR_CTAID.X ;  /* 0x00000000000679c3 */ /* 0x000f620000002500 */
[----:B------:R-:W-:Y:S01]  /*01c0*/  HFMA2 R117, -RZ, RZ, 0, 0 ;  /* 0x00000000ff757431 */ /* 0x000fe200000001ff */
[----:B------:R-:W-:Y:S02]  /*01d0*/  MOV R115, RZ ;  /* 0x000000ff00737202 */ /* 0x000fe40000000f00 */
        /* <DEDUP_REMOVED lines=8> */
[----:B--2---:R-:W-:Y:S02]  /*0260*/  ULEA UR21, UR25, 0xfffff800, 0xb ;  /* 0xfffff80019157891 */ /* 0x004fe4000f8e58ff */
[----:B------:R-:W-:Y:S01]  /*0270*/  UIMAD.WIDE.U32 UR16, UR32, UR14, UR16 ;  /* 0x0000000e201072a5 */ /* 0x000fe2000f8e0010 */
[----:B----4-:R-:W3:Y:S01]  /*0280*/  MUFU.RCP R0, R0 ;  /* 0x0000000000007308 */ /* 0x010ee20000001000 */
[----:B------:R-:W-:-:S02]  /*0290*/  UIMAD.WIDE.U32 UR18, UR32, UR22, UR8 ;  /* 0x00000016201272a5 */ /* 0x000fc4000f8e0008 */
[----:B------:R-:W-:-:S03]  /*02a0*/  UIMAD UR28, UR32, UR15, UR17 ;  /* 0x0000000f201c72a4 */ /* 0x000fc6000f8e0211 */
[----:B------:R-:W0:Y:S01]  /*02b0*/  LDCU.128 UR8, c[0x0][0x460] ;  /* 0x00008c00ff0877ac */ /* 0x000e220008000c00 */
[----:B------:R-:W-:Y:S01]  /*02c0*/  UMOV UR4, URZ ;  /* 0x000000ff00047c82 */ /* 0x000fe20008000000 */
[----:B------:R-:W-:Y:S02]  /*02d0*/  UIMAD UR7, UR32, UR23, UR19 ;  /* 0x00000017200772a4 */ /* 0x000fe4000f8e0213 */
[----:B------:R-:W-:Y:S02]  /*02e0*/  USHF.R.S32.HI UR24, URZ, 0x1f, UR21 ;  /* 0x0000001fff187899 */ /* 0x000fe40008011415 */
[----:B------:R-:W-:Y:S01]  /*02f0*/  UIADD3 UR20, UP2, UPT, UR21, UR18, URZ ;  /* 0x0000001215147290 */ /* 0x000fe2000ff5e0ff */
[----:B------:R-:W2:Y:S01]  /*0300*/  LDCU.64 UR22, c[0x0][0x498] ;  /* 0x00009300ff1677ac */ /* 0x000ea20008000a00 */
[----:B---3--:R-:W-:Y:S02]  /*0310*/  IADD3 R2, PT, PT, R0, 0xffffffe, RZ ;  /* 0x0ffffffe00027810 */ /* 0x008fe40007ffe0ff */
[----:B------:R-:W-:Y:S01]  /*0320*/  IABS R0, UR32 ;  /* 0x0000002000007c13 */ /* 0x000fe20008000000 */
[----:B------:R-:W-:Y:S01]  /*0330*/  UIADD3.X UR7, UPT, UPT, UR24, UR7, URZ, UP2, !UPT ;  /* 0x0000000718077290 */ /* 0x000fe200097fe4ff */
[----:B------:R-:W3:Y:S02]  /*0340*/  LDCU.64 UR12, c[0x0][0x3d0] ;  /* 0x00007a00ff0c77ac */ /* 0x000ee40008000a00 */
[----:B------:R-:W4:Y:S01]  /*0350*/  F2I.FTZ.U32.TRUNC.NTZ R2, R2 ;  /* 0x0000000200027305 */ /* 0x000f22000021f000 */
[----:B------:R-:W-:Y:S01]  /*0360*/  R2UR UR29, R0 ;  /* 0x00000000001d72ca */ /* 0x000fe200000e0000 */
[----:B0-----:R-:W-:-:S02]  /*0370*/  ULEA UR19, UP3, UR20, UR10, 0x1 ;  /* 0x0000000a14137291 */ /* 0x001fc4000f8608ff */
[----:B------:R-:W-:Y:S02]  /*0380*/  UIADD3 UR16, UP0, UPT, UR21, UR16, URZ ;  /* 0x0000001015107290 */ /* 0x000fe4000ff1e0ff */
[----:B------:R-:W-:Y:S02]  /*0390*/  ULEA.HI.X UR20, UR20, UR11, UR7, 0x1, UP3 ;  /* 0x0000000b14147291 */ /* 0x000fe400098f0c07 */
[----:B------:R-:W-:Y:S01]  /*03a0*/  UIADD3.X UR18, UPT, UPT, UR24, UR28, URZ, UP0, !UPT ;  /* 0x0000001c18127290 */ /* 0x000fe200087fe4ff */
[----:B------:R-:W0:Y:S01]  /*03b0*/  LDCU.64 UR14, c[0x0][0x4d8] ;  /* 0x00009b00ff0e77ac */ /* 0x000e220008000a00 */
[----:B----4-:R-:W-:-:S13]  /*03c0*/  R2UR UR5, R2 ;  /* 0x00000000020572ca */ /* 0x010fda00000e0000 */
[----:B------:R-:W-:Y:S02]  /*03d0*/  UIADD3 UR17, UPT, UPT, URZ, -UR5, URZ ;  /* 0x80000005ff117290 */ /* 0x000fe4000fffe0ff */
[----:B0-----:R-:W-:Y:S02]  /*03e0*/  USHF.R.U64 UR14, UR14, 0x1, UR15 ;  /* 0x000000010e0e7899 */ /* 0x001fe4000800120f */
[----:B------:R-:W-:Y:S02]  /*03f0*/  UIMAD UR17, UR17, UR31, URZ ;  /* 0x0000001f111172a4 */ /* 0x000fe4000f8e02ff */
[----:B------:R-:W-:Y:S02]  /*0400*/  USHF.R.U32.HI UR15, URZ, 0x1, UR15 ;  /* 0x00000001ff0f7899 */ /* 0x000fe4000801160f */
[----:B------:R-:W-:Y:S02]  /*0410*/  UIMAD.WIDE.U32 UR4, UR5, UR17, UR4 ;  /* 0x00000011050472a5 */ /* 0x000fe4000f8e0004 */
[----:B------:R-:W-:-:S02]  /*0420*/  ULEA UR17, UP1, UR16, UR8, 0x1 ;  /* 0x0000000810117291 */ /* 0x000fc4000f8208ff */
[----:B------:R-:W-:Y:S02]  /*0430*/  UIMAD.WIDE.U32 UR4, UR5, UR29, URZ ;  /* 0x0000001d050472a5 */ /* 0x000fe4000f8e00ff */
[----:B------:R-:W-:Y:S02]  /*0440*/  ULEA.HI.X UR18, UR16, UR9, UR18, 0x1, UP1 ;  /* 0x0000000910127291 */ /* 0x000fe400088f0c12 */
[----:B---3--:R-:W-:Y:S02]  /*0450*/  UIMAD.WIDE.U32 UR8, UR6, UR12, URZ ;  /* 0x0000000c060872a5 */ /* 0x008fe4000f8e00ff */
[----:B------:R-:W-:Y:S01]  /*0460*/  UISETP.NE.AND UP1, UPT, UR30, URZ, UPT ;  /* 0x000000ff1e00728c */ /* 0x000fe2000bf25270 */
[----:B------:R-:W-:Y:S01]  /*0470*/  UMOV UR7, UR5 ;  /* 0x0000000500077c82 */ /* 0x000fe20008000000 */
[----:B--2---:R-:W-:Y:S02]  /*0480*/  UIMAD.WIDE.U32 UR4, UR6, UR22, URZ ;  /* 0x00000016060472a5 */ /* 0x004fe4000f8e00ff */
[----:B------:R-:W-:-:S02]  /*0490*/  UIADD3 UR10, UPT, UPT, -UR7, URZ, URZ ;  /* 0x000000ff070a7290 */ /* 0x000fc4000fffe1ff */
[----:B------:R-:W-:Y:S02]  /*04a0*/  UIMAD UR5, UR6, UR23, UR5 ;  /* 0x00000017060572a4 */ /* 0x000fe4000f8e0205 */
[----:B------:R-:W-:Y:S02]  /*04b0*/  UIMAD UR10, UR31, UR10, UR29 ;  /* 0x0000000a1f0a72a4 */ /* 0x000fe4000f8e021d */
[----:B-1----:R-:W-:Y:S02]  /*04c0*/  UIMAD.WIDE.U32 UR4, UR32, UR34, UR4 ;  /* 0x00000022200472a5 */ /* 0x002fe4000f8e0004 */
        /* <DEDUP_REMOVED lines=9> */
[----:B------:R-:W1:Y:S04]  /*0560*/  LDCU.64 UR12, c[0x0][0x3e8] ;  /* 0x00007d00ff0c77ac */ /* 0x000e680008000a00 */
[----:B------:R-:W2:Y:S04]  /*0570*/  LDCU.64 UR10, c[0x0][0x528] ;  /* 0x0000a500ff0a77ac */ /* 0x000ea80008000a00 */
[----:B------:R-:W-:-:S02]  /*0580*/  @UP0 UIADD3 UR7, UPT, UPT, UR7, 0x1, URZ ;  /* 0x0000000107070890 */ /* 0x000fc4000fffe0ff */
[----:B0-----:R-:W-:Y:S01]  /*0590*/  UISETP.NE.U32.AND UP0, UPT, UR34, URZ, UPT ;  /* 0x000000ff2200728c */ /* 0x001fe2000bf05070 */
[----:B------:R-:W0:Y:S01]  /*05a0*/  LDCU.64 UR28, c[0x0][0x4e0] ;  /* 0x00009c00ff1c77ac */ /* 0x000e220008000a00 */
[----:B------:R-:W-:Y:S02]  /*05b0*/  UIADD3 UR4, UP3, UPT, UR21, UR4, URZ ;  /* 0x0000000415047290 */ /* 0x000fe4000ff7e0ff */
[----:B------:R-:W-:Y:S02]  /*05c0*/  UISETP.NE.AND.EX UP0, UPT, UR35, URZ, UPT, UP0 ;  /* 0x000000ff2300728c */ /* 0x000fe4000bf05300 */
[----:B------:R-:W-:Y:S02]  /*05d0*/  @!UP2 UIADD3 UR7, UPT, UPT, -UR7, URZ, URZ ;  /* 0x000000ff0707a290 */ /* 0x000fe4000fffe1ff */
[----:B------:R-:W-:Y:S02]  /*05e0*/  UIADD3.X UR22, UPT, UPT, UR24, UR22, URZ, UP3, !UPT ;  /* 0x0000001618167290 */ /* 0x000fe40009ffe4ff */
[----:B--2---:R-:W-:-:S02]  /*05f0*/  ULEA UR21, UP2, UR4, UR10, 0x1 ;  /* 0x0000000a04157291 */ /* 0x004fc4000f8408ff */
[----:B------:R-:W-:Y:S02]  /*0600*/  @!UP1 ULOP3.LUT UR7, URZ, UR30, URZ, 0x33, !UPT ;  /* 0x0000001eff079292 */ /* 0x000fe4000f8e33ff */
[----:B------:R-:W-:Y:S02]  /*0610*/  ULEA.HI.X UR22, UR4, UR11, UR22, 0x1, UP2 ;  /* 0x0000000b04167291 */ /* 0x000fe400090f0c16 */
[----:B------:R-:W-:Y:S01]  /*0620*/  USHF.R.S32.HI UR4, URZ, 0x1f, UR7 ;  /* 0x0000001fff047899 */ /* 0x000fe20008011407 */
[----:B------:R-:W2:Y:S03]  /*0630*/  @UP0 LDCU UR16, c[0x0][0x384] ;  /* 0x00007080ff1007ac */ /* 0x000ea60008000800 */
[----:B-1----:R-:W-:Y:S02]  /*0640*/  UIMAD UR5, UR4, UR12, URZ ;  /* 0x0000000c040572a4 */ /* 0x002fe4000f8e02ff */
[----:B------:R-:W-:-:S02]  /*0650*/  UIMAD.WIDE.U32 UR8, UR7, UR12, UR8 ;  /* 0x0000000c070872a5 */ /* 0x000fc4000f8e0008 */
[----:B------:R-:W-:Y:S02]  /*0660*/  UIMAD UR10, UR7, UR13, UR5 ;  /* 0x0000000d070a72a4 */ /* 0x000fe4000f8e0205 */
[----:B0-----:R-:W-:Y:S01]  /*0670*/  UIMAD UR11, UR4, UR28, URZ ;  /* 0x0000001c040b72a4 */ /* 0x001fe2000f8e02ff */
[----:B------:R-:W0:Y:S01]  /*0680*/  LDCU.64 UR12, c[0x0][0x540] ;  /* 0x0000a800ff0c77ac */ /* 0x000e220008000a00 */
[----:B------:R-:W-:Y:S01]  /*0690*/  UIMAD.WIDE.U32 UR4, UR7, UR28, URZ ;  /* 0x0000001c070472a5 */ /* 0x000fe2000f8e00ff */
[----:B------:R-:W1:Y:S01]  /*06a0*/  @UP0 LDCU UR28, c[0x0][0x38c] ;  /* 0x00007180ff1c07ac */ /* 0x000e620008000800 */
[----:B------:R-:W3:Y:S01]  /*06b0*/  LDCU.64 UR30, c[0x0][0x450] ;  /* 0x00008a00ff1e77ac */ /* 0x000ee20008000a00 */
[----:B------:R-:W-:Y:S01]  /*06c0*/  UIMAD UR11, UR7, UR29, UR11 ;  /* 0x0000001d070b72a4 */ /* 0x000fe2000f8e020b */
[----:B------:R-:W4:Y:S01]  /*06d0*/  @UP0 LDCU.64 UR34, c[0x0][0x480] ;  /* 0x00009000ff2207ac */ /* 0x000f220008000a00 */
[----:B------:R-:W-:Y:S02]  /*06e0*/  ULEA UR7, UR25, 0xfffff000, 0xc ;  /* 0xfffff00019077891 */ /* 0x000fe4000f8e60ff */
[----:B------:R-:W-:-:S02]  /*06f0*/  UIADD3 UR5, UPT, UPT, UR5, UR11, URZ ;  /* 0x0000000b05057290 */ /* 0x000fc4000fffe0ff */
[----:B------:R-:W-:Y:S02]  /*0700*/  UIADD3 UR24, UP1, UPT, UR7, UR8, URZ ;  /* 0x0000000807187290 */ /* 0x000fe4000ff3e0ff */
[----:B--2---:R-:W-:Y:S02]  /*0710*/  @UP0 UIMAD UR8, UR6, UR16, UR32 ;  /* 0x00000010060802a4 */ /* 0x004fe4000f8e0220 */
[----:B------:R-:W-:Y:S02]  /*0720*/  UIADD3 UR10, UPT, UPT, UR9, UR10, URZ ;  /* 0x0000000a090a7290 */ /* 0x000fe4000fffe0ff */
[----:B------:R-:W-:Y:S02]  /*0730*/  UIMAD UR11, UR15, UR6, URZ ;  /* 0x000000060f0b72a4 */ /* 0x000fe4000f8e02ff */
[----:B------:R-:W-:Y:S02]  /*0740*/  UIMAD.WIDE.U32 UR4, UR6, UR14, UR4 ;  /* 0x0000000e060472a5 */ /* 0x000fe4000f8e0004 */
[----:B------:R-:W-:-:S02]  /*0750*/  @UP0 UIMAD UR8, UR8, UR25, URZ ;  /* 0x00000019080802a4 */ /* 0x000fc4000f8e02ff */
[----:B------:R-:W-:Y:S02]  /*0760*/  ULEA.HI.X.SX32 UR7, UR7, UR10, 0x1, UP1 ;  /* 0x0000000a07077291 */ /* 0x000fe400088f0eff */
[----:B------:R-:W-:Y:S02]  /*0770*/  UIADD3 UR11, UPT, UPT, UR5, UR11, URZ ;  /* 0x0000000b050b7290 */ /* 0x000fe4000fffe0ff */
[----:B0-----:R-:W-:Y:S02]  /*0780*/  ULEA UR10, UP1, UR4, UR12, 0x3 ;  /* 0x0000000c040a7291 */ /* 0x001fe4000f8218ff */
[----:B-1----:R-:W-:Y:S02]  /*0790*/  @UP0 UIMAD UR8, UR8, UR28, URZ ;  /* 0x0000001c080802a4 */ /* 0x002fe4000f8e02ff */
        /* <DEDUP_REMOVED lines=12> */
[----:B------:R-:W0:Y:S01]  /*0860*/  S2R R113, SR_TID.X ;  /* 0x0000000000717919 */ /* 0x000e220000002100 */
[----:B------:R-:W1:Y:S01]  /*0870*/  S2UR UR9, SR_CgaCtaId ;  /* 0x00000000000979c3 */ /* 0x000e620000008800 */
[----:B------:R-:W-:Y:S01]  /*0880*/  UMOV UR8, 0x400 ;  /* 0x0000040000087882 */ /* 0x000fe20000000000 */
[----:B------:R-:W-:Y:S01]  /*0890*/  MOV R115, RZ ;  /* 0x000000ff00737202 */ /* 0x000fe20000000f00 */
[----:B------:R-:W2:Y:S01]  /*08a0*/  LDCU UR16, c[0x0][0x394] ;  /* 0x00007280ff1077ac */ /* 0x000ea20008000800 */
[----:B------:R-:W-:Y:S01]  /*08b0*/  MOV R117, RZ ;  /* 0x000000ff00757202 */ /* 0x000fe20000000f00 */
[----:B-1----:R-:W-:Y:S01]  /*08c0*/  ULEA UR8, UR9, UR8, 0x18 ;  /* 0x0000000809087291 */ /* 0x002fe2000f8ec0ff */
[C---:B0-----:R-:W-:Y:S02]  /*08d0*/  LEA.HI R109, R113.reuse, R113, RZ, 0x1e ;  /* 0x00000071716d7211 */ /* 0x041fe400078ff0ff */
[C---:B------:R-:W-:Y:S02]  /*08e0*/  SHF.L.U32 R0, R113.reuse, 0x1, RZ ;  /* 0x0000000171007819 */ /* 0x040fe400000006ff */
[----:B------:R-:W-:-:S02]  /*08f0*/  LOP3.LUT R112, R113, 0x1f, RZ, 0xc0, !PT ;  /* 0x0000001f71707812 */ /* 0x000fc400078ec0ff */
[----:B------:R-:W-:Y:S02]  /*0900*/  LEA R109, R109, UR8, 0x4 ;  /* 0x000000086d6d7c11 */ /* 0x000fe4000f8e20ff */
[----:B--2---:R-:W-:-:S07]  /*0910*/  LOP3.LUT R4, R0, 0x7c0, RZ, 0xc0, !PT ;  /* 0x000007c000047812 */ /* 0x004fce00078ec0ff */
.L_x_3983:
[----:B------:R-:W-:Y:S01]  /*0920*/  BAR.SYNC.DEFER_BLOCKING 0x0 ;  /* 0x0000000000007b1d */ /* 0x000fe20000010000 */
[----:B0-----:R-:W-:Y:S02]  /*0930*/  MOV R2, UR17 ;  /* 0x0000001100027c02 */ /* 0x001fe40008000f00 */
[----:B------:R-:W-:Y:S02]  /*0940*/  MOV R3, UR18 ;  /* 0x0000001200037c02 */ /* 0x000fe40008000f00 */
[----:B------:R-:W-:Y:S01]  /*0950*/  LOP3.LUT R0, R4, 0x1f, R113, 0xf8, !PT ;  /* 0x0000001f04007812 */ /* 0x000fe200078ef871 */
[----:B------:R-:W0:Y:S02]  /*0960*/  S2R R108, SR_LANEID ;  /* 0x00000000006c7919 */ /* 0x000e240000000000 */
[----:B------:R-:W1:Y:S02]  /*0970*/  S2UR UR9, SR_CgaCtaId ;  /* 0x00000000000979c3 */ /* 0x000e640000008800 */
[----:B------:R-:W-:Y:S01]  /*0980*/  IMAD.WIDE.U32 R2, R0, 0x10, R2 ;  /* 0x0000001000027825 */ /* 0x000fe200078e0002 */
[----:B------:R-:W-:Y:S01]  /*0990*/  UMOV UR8, 0x400 ;  /* 0x0000040000087882 */ /* 0x000fe20000000000 */
[----:B------:R-:W-:Y:S01]  /*09a0*/  MOV R12, UR19 ;  /* 0x00000013000c7c02 */ /* 0x000fe20008000f00 */
[----:B------:R-:W2:Y:S01]  /*09b0*/  LDCU.128 UR12, c[0x0][0x410] ;  /* 0x00008200ff0c77ac */ /* 0x000ea20008000c00 */
[----:B------:R-:W-:-:S02]  /*09c0*/  MOV R13, UR20 ;  /* 0x00000014000d7c02 */ /* 0x000fc40008000f00 */
[----:B------:R-:W2:Y:S01]  /*09d0*/  S2UR UR25, SR_CTAID.X ;  /* 0x00000000001979c3 */ /* 0x000ea20000002500 */
[----:B------:R-:W3:Y:S01]  /*09e0*/  LDCU.64 UR30, c[0x0][0x488] ;  /* 0x00009100ff1e77ac */ /* 0x000ee20008000a00 */
[----:B----4-:R-:W4:Y:S04]  /*09f0*/  LDG.E.128 R8, desc[UR26][R2.64] ;  /* 0x0000001a02087981 */ /* 0x010f28000c1e1d00 */
[----:B------:R-:W5:Y:S01]  /*0a00*/  LDG.E.128 R16, desc[UR26][R2.64+0x200] ;  /* 0x0002001a02107981 */ /* 0x000f62000c1e1d00 */
[----:B------:R-:W-:Y:S01]  /*0a10*/  IMAD.WIDE.U32 R12, R0, 0x10, R12 ;  /* 0x00000010000c7825 */ /* 0x000fe200078e000c */
[----:B-1----:R-:W-:Y:S01]  /*0a20*/  ULEA UR8, UR9, UR8, 0x18 ;  /* 0x0000000809087291 */ /* 0x002fe2000f8ec0ff */
[----:B0-----:R-:W-:-:S05]  /*0a30*/  IADD3 R107, PT, PT, R4, R108, RZ ;  /* 0x0000006c046b7210 */ /* 0x001fca0007ffe0ff */
[----:B------:R-:W-:-:S04]  /*0a40*/  LEA R107, R107, UR8, 0x4 ;  /* 0x000000086b6b7c11 */ /* 0x000fc8000f8e20ff */
[----:B------:R-:W-:Y:S01]  /*0a50*/  LEA R106, R108, R107, 0x4 ;  /* 0x0000006b6c6a7211 */ /* 0x000fe200078e20ff */
[----:B----4-:R-:W-:Y:S04]  /*0a60*/  STS.128 [R107], R8 ;  /* 0x000000086b007388 */ /* 0x010fe80000000c00 */
[----:B-----5:R-:W-:Y:S01]  /*0a70*/  STS.128 [R107+0x200], R16 ;  /* 0x000200106b007388 */ /* 0x020fe20000000c00 */
[----:B------:R-:W-:-:S03]  /*0a80*/  NOP ;  /* 0x0000000000007918 */ /* 0x000fc60000000000 */
[----:B------:R-:W-:Y:S04]  /*0a90*/  LDS.128 R100, [R106] ;  /* 0x000000006a647984 */ /* 0x000fe80000000c00 */
[----:B------:R-:W-:Y:S01]  /*0aa0*/  LDS.128 R96, [R106+0x10] ;  /* 0x000010006a607984 */ /* 0x000fe20000000c00 */
        /* <DEDUP_REMOVED lines=12> */
[----:B------:R-:W4:Y:S04]  /*0b70*/  LDG.E.128 R28, desc[UR26][R2.64] ;  /* 0x0000001a021c7981 */ /* 0x000f28000c1e1d00 */
[----:B------:R0:W5:Y:S01]  /*0b80*/  LDG.E.128 R12, desc[UR26][R2.64+0x200] ;  /* 0x0002001a020c7981 */ /* 0x000162000c1e1d00 */
[----:B------:R-:W-:Y:S01]  /*0b90*/  ULEA UR8, UR16, 0xfffff800, 0xb ;  /* 0xfffff80010087891 */ /* 0x000fe2000f8e58ff */
[----:B------:R-:W-:-:S03]  /*0ba0*/  UMOV UR9, URZ ;  /* 0x000000ff00097c82 */ /* 0x000fc60008000000 */
[----:B--2---:R-:W-:-:S04]  /*0bb0*/  UIMAD.WIDE.U32 UR28, UR25, UR12, UR8 ;  /* 0x0000000c191c72a5 */ /* 0x004fc8000f8e0008 */
[----:B------:R-:W-:-:S03]  /*0bc0*/  UIMAD UR13, UR25, UR13, UR29 ;  /* 0x0000000d190d72a4 */ /* 0x000fc6000f8e021d */
[----:B------:R-:W-:Y:S02]  /*0bd0*/  UMOV UR12, UR28 ;  /* 0x0000001c000c7c82 */ /* 0x000fe40008000000 */
[----:B------:R-:W-:-:S04]  /*0be0*/  UIMAD.WIDE.U32 UR12, UR32, UR14, UR12 ;  /* 0x0000000e200c72a5 */ /* 0x000fc8000f8e000c */
[----:B------:R-:W-:Y:S02]  /*0bf0*/  UIMAD UR15, UR32, UR15, UR13 ;  /* 0x0000000f200f72a4 */ /* 0x000fe4000f8e020d */
[----:B---3--:R-:W-:-:S04]  /*0c00*/  ULEA UR13, UP0, UR12, UR30, 0x1 ;  /* 0x0000001e0c0d7291 */ /* 0x008fc8000f8008ff */
[----:B------:R-:W-:Y:S02]  /*0c10*/  ULEA.HI.X UR12, UR12, UR31, UR15, 0x1, UP0 ;  /* 0x0000001f0c0c7291 */ /* 0x000fe400080f0c0f */
[----:B0-----:R-:W-:Y:S01]  /*0c20*/  MOV R2, UR13 ;  /* 0x0000000d00027c02 */ /* 0x001fe20008000f00 */
[----:B------:R-:W0:Y:S03]  /*0c30*/  LDCU.64 UR30, c[0x0][0x478] ;  /* 0x00008f00ff1e77ac */ /* 0x000e260008000a00 */
[----:B------:R-:W-:-:S03]  /*0c40*/  MOV R3, UR12 ;  /* 0x0000000c00037c02 */ /* 0x000fc60008000f00 */
[----:B------:R-:W-:Y:S02]  /*0c50*/  IMAD.WIDE.U32 R2, R0, 0x10, R2 ;  /* 0x0000001000027825 */ /* 0x000fe400078e0002 */
[----:B------:R-:W1:Y:S01]  /*0c60*/  LDCU.128 UR12, c[0x0][0x420] ;  /* 0x00008400ff0c77ac */ /* 0x000e620008000c00 */
[----:B----4-:R-:W-:Y:S04]  /*0c70*/  STS.128 [R107], R28 ;  /* 0x0000001c6b007388 */ /* 0x010fe80000000c00 */
[----:B-----5:R-:W-:Y:S01]  /*0c80*/  STS.128 [R107+0x200], R12 ;  /* 0x0002000c6b007388 */ /* 0x020fe20000000c00 */
[----:B------:R-:W-:-:S03]  /*0c90*/  NOP ;  /* 0x0000000000007918 */ /* 0x000fc60000000000 */
[----:B------:R-:W2:Y:S04]  /*0ca0*/  LDS.128 R20, [R106] ;  /* 0x000000006a147984 */ /* 0x000ea80000000c00 */
[----:B------:R-:W-:Y:S01]  /*0cb0*/  LDS.128 R16, [R106+0x10] ;  /* 0x000010006a107984 */ /* 0x000fe20000000c00 */
[----:B------:R-:W-:Y:S06]  /*0cc0*/  BAR.SYNC.DEFER_BLOCKING 0x0 ;  /* 0x0000000000007b1d */ /* 0x000fec0000010000 */
[----:B------:R-:W3:Y:S04]  /*0cd0*/  LDG.E.128 R32, desc[UR26][R2.64] ;  /* 0x0000001a02207981 */ /* 0x000ee8000c1e1d00 */
[----:B------:R4:W5:Y:S01]  /*0ce0*/  LDG.E.128 R40, desc[UR26][R2.64+0x200] ;  /* 0x0002001a02287981 */ /* 0x000962000c1e1d00 */
        /* <DEDUP_REMOVED lines=13> */
[----:B----4-:R-:W-:Y:S01]  /*0dc0*/  IMAD.WIDE.U32 R2, R0, 0x10, R12 ;  /* 0x0000001000027825 */ /* 0x010fe200078e000c */
[----:B---3--:R-:W-:Y:S04]  /*0dd0*/  STS.128 [R107], R32 ;  /* 0x000000206b007388 */ /* 0x008fe80000000c00 */
[----:B-----5:R-:W-:Y:S01]  /*0de0*/  STS.128 [R107+0x200], R40 ;  /* 0x000200286b007388 */ /* 0x020fe20000000c00 */
[----:B------:R-:W-:-:S03]  /*0df0*/  NOP ;  /* 0x0000000000007918 */ /* 0x000fc60000000000 */
[----:B------:R-:W3:Y:S04]  /*0e00*/  LDS.128 R12, [R106] ;  /* 0x000000006a0c7984 */ /* 0x000ee80000000c00 */
[----:B------:R-:W4:Y:S01]  /*0e10*/  LDS.128 R44, [R106+0x10] ;  /* 0x000010006a2c7984 */ /* 0x000f220000000c00 */
[----:B------:R-:W-:Y:S06]  /*0e20*/  BAR.SYNC.DEFER_BLOCKING 0x0 ;  /* 0x0000000000007b1d */ /* 0x000fec0000010000 */
[----:B------:R-:W5:Y:S04]  /*0e30*/  LDG.E.128 R24, desc[UR26][R2.64] ;  /* 0x0000001a02187981 */ /* 0x000f68000c1e1d00 */
[----:B------:R1:W5:Y:S01]  /*0e40*/  LDG.E.128 R28, desc[UR26][R2.64+0x200] ;  /* 0x0002001a021c7981 */ /* 0x000362000c1e1d00 */
        /* <DEDUP_REMOVED lines=9> */
[----:B------:R-:W-:Y:S01]  /*0ee0*/  SHF.L.U32 R34, R15, 0x10, RZ ;  /* 0x000000100f227819 */ /* 0x000fe200000006ff */
[----:B------:R-:W-:Y:S01]  /*0ef0*/  FMUL.FTZ R39, R36, -1.4426950216293334961 ;  /* 0xbfb8aa3b24277820 */ /* 0x000fe20000410000 */
[----:B----4-:R-:W-:Y:S01]  /*0f00*/  SHF.L.U32 R32, R44, 0x10, RZ ;  /* 0x000000102c207819 */ /* 0x010fe200000006ff */
[----:B------:R-:W-:Y:S01]  /*0f10*/  FMUL.FTZ R40, R35, -1.4426950216293334961 ;  /* 0xbfb8aa3b23287820 */ /* 0x000fe20000410000 */
[----:B------:R-:W-:Y:S01]  /*0f20*/  SHF.L.U32 R33, R45, 0x10, RZ ;  /* 0x000000102d217819 */ /* 0x000fe200000006ff */
[----:B------:R3:W-:Y:S01]  /*0f30*/  MUFU.EX2 R48, R38 ;  /* 0x0000002600307308 */ /* 0x0007e20000000800 */
[----:B-1----:R-:W-:Y:S01]  /*0f40*/  SHF.L.U32 R3, R47, 0x10, RZ ;  /* 0x000000102f037819 */ /* 0x002fe200000006ff */
[----:B------:R-:W-:Y:S01]  /*0f50*/  FMUL.FTZ R41, R34, -1.4426950216293334961 ;  /* 0xbfb8aa3b22297820 */ /* 0x000fe20000410000 */
[----:B------:R-:W-:Y:S01]  /*0f60*/  FMUL.FTZ R42, R32, -1.4426950216293334961 ;  /* 0xbfb8aa3b202a7820 */ /* 0x000fe20000410000 */
[----:B------:R-:W-:Y:S01]  /*0f70*/  FMUL.FTZ R43, R33, -1.4426950216293334961 ;  /* 0xbfb8aa3b212b7820 */ /* 0x000fe20000410000 */
[----:B------:R-:W-:-:S02]  /*0f80*/  SHF.L.U32 R2, R46, 0x10, RZ ;  /* 0x000000102e027819 */ /* 0x000fc400000006ff */
[----:B------:R-:W-:Y:S01]  /*0f90*/  SHF.L.U32 R105, R101, 0x10, RZ ;  /* 0x0000001065697819 */ /* 0x000fe200000006ff */
[----:B------:R1:W4:Y:S01]  /*0fa0*/  MUFU.EX2 R50, R39 ;  /* 0x0000002700327308 */ /* 0x0003220000000800 */
[----:B---3--:R-:W-:Y:S01]  /*0fb0*/  PRMT R38, R12, 0x7632, R38 ;  /* 0x000076320c267816 */ /* 0x008fe20000000026 */
[----:B------:R-:W-:Y:S01]  /*0fc0*/  FMUL.FTZ R51, R2, -1.4426950216293334961 ;  /* 0xbfb8aa3b02337820 */ /* 0x000fe20000410000 */
[----:B------:R-:W-:Y:S01]  /*0fd0*/  PRMT R56, R100, 0x7632, R56 ;  /* 0x0000763264387816 */ /* 0x000fe20000000038 */
[----:B--2---:R-:W-:Y:S01]  /*0fe0*/  UIMAD.WIDE.U32 UR12, UR32, UR14, UR12 ;  /* 0x0000000e200c72a5 */ /* 0x004fe2000f8e000c */
[----:B------:R-:W-:Y:S02]  /*0ff0*/  SHF.L.U32 R38, R38, 0x10, RZ ;  /* 0x0000001026267819 */ /* 0x000fe400000006ff */
[----:B------:R-:W-:Y:S01]  /*1000*/  SHF.L.U32 R104, R100, 0x10, RZ ;  /* 0x0000001064687819 */ /* 0x000fe200000006ff */
[----:B------:R2:W3:Y:S01]  /*1010*/  MUFU.EX2 R52, R40 ;  /* 0x0000002800347308 */ /* 0x0004e20000000800 */
[----:B-1----:R-:W-:Y:S01]  /*1020*/  PRMT R39, R13, 0x7632, R39 ;  /* 0x000076320d277816 */ /* 0x002fe20000000027 */
[----:B------:R-:W-:Y:S01]  /*1030*/  FMUL.FTZ R12, R38, -1.4426950216293334961 ;  /* 0xbfb8aa3b260c7820 */ /* 0x000fe20000410000 */
[----:B------:R-:W-:Y:S01]  /*1040*/  UIMAD UR14, UR32, UR15, UR13 ;  /* 0x0000000f200e72a4 */ /* 0x000fe2000f8e020d */
[----:B------:R-:W-:Y:S01]  /*1050*/  PRMT R55, R103, 0x7632, R55 ;  /* 0x0000763267377816 */ /* 0x000fe20000000037 */
[----:B------:R-:W-:Y:S01]  /*1060*/  ULEA UR13, UP0, UR12, UR28, 0x1 ;  /* 0x0000001c0c0d7291 */ /* 0x000fe2000f8008ff */
[----:B------:R-:W-:Y:S01]  /*1070*/  SHF.L.U32 R39, R39, 0x10, RZ ;  /* 0x0000001027277819 */ /* 0x000fe200000006ff */
[----:B------:R-:W1:Y:S01]  /*1080*/  LDCU UR28, c[0x0][0x38c] ;  /* 0x00007180ff1c77ac */ /* 0x000e620008000800 */
[----:B------:R3:W1:Y:S01]  /*1090*/  MUFU.EX2 R53, R41 ;  /* 0x0000002900357308 */ /* 0x0006620000000800 */
[----:B--2---:R-:W-:Y:S01]  /*10a0*/  FMUL.FTZ R40, R3, -1.4426950216293334961 ;  /* 0xbfb8aa3b03287820 */ /* 0x004fe20000410000 */
[----:B----4-:R-:W-:Y:S01]  /*10b0*/  FADD.FTZ R50, R50, 1 ;  /* 0x3f80000032327421 */ /* 0x010fe20000010000 */
[----:B------:R-:W-:Y:S01]  /*10c0*/  FMUL.FTZ R13, R39, -1.4426950216293334961 ;  /* 0xbfb8aa3b270d7820 */ /* 0x000fe20000410000 */
[----:B------:R-:W-:Y:S01]  /*10d0*/  ULEA.HI.X UR12, UR12, UR29, UR14, 0x1, UP0 ;  /* 0x0000001d0c0c7291 */ /* 0x000fe200080f0c0e */
[----:B------:R-:W-:Y:S01]  /*10e0*/  PRMT R123, R98, 0x7632, R123 ;  /* 0x00007632627b7816 */ /* 0x000fe2000000007b */
[----:B0-----:R-:W-:Y:S01]  /*10f0*/  UISETP.NE.U32.AND UP0, UPT, UR30, URZ, UPT ;  /* 0x000000ff1e00728c */ /* 0x001fe2000bf05070 */
[----:B------:R-:W-:Y:S01]  /*1100*/  PRMT R124, R99, 0x7632, R124 ;  /* 0x00007632637c7816 */ /* 0x000fe2000000007c */
[----:B------:R0:W2:Y:S01]  /*1110*/  MUFU.EX2 R58, R42 ;  /* 0x0000002a003a7308 */ /* 0x0000a20000000800 */
[----:B---3--:R-:W-:Y:S01]  /*1120*/  PRMT R41, R14, 0x7632, R41 ;  /* 0x000076320e297816 */ /* 0x008fe20000000029 */
[----:B------:R-:W-:Y:S01]  /*1130*/  FADD.FTZ R52, R52, 1 ;  /* 0x3f80000034347421 */ /* 0x000fe20000010000 */
[----:B------:R-:W-:Y:S01]  /*1140*/  UISETP.NE.AND.EX UP0, UPT, UR31, URZ, UPT, UP0 ;  /* 0x000000ff1f00728c */ /* 0x000fe2000bf05300 */
[----:B------:R-:W-:-:S02]  /*1150*/  SHF.L.U32 R103, R103, 0x10, RZ ;  /* 0x0000001067677819 */ /* 0x000fc400000006ff */
[----:B------:R-:W-:Y:S02]  /*1160*/  SHF.L.U32 R41, R41, 0x10, RZ ;  /* 0x0000001029297819 */ /* 0x000fe400000006ff */
[----:B------:R3:W4:Y:S01]  /*1170*/  MUFU.EX2 R63, R43 ;  /* 0x0000002b003f7308 */ /* 0x0007220000000800 */
[----:B0-----:R-:W-:Y:S01]  /*1180*/  PRMT R42, R44, 0x7632, R42 ;  /* 0x000076322c2a7816 */ /* 0x001fe2000000002a */
[----:B-1----:R-:W-:Y:S01]  /*1190*/  FADD.FTZ R59, R53, 1 ;  /* 0x3f800000353b7421 */ /* 0x002fe20000010000 */
[----:B------:R-:W-:Y:S01]  /*11a0*/  FMUL.FTZ R14, R41, -1.4426950216293334961 ;  /* 0xbfb8aa3b290e7820 */ /* 0x000fe20000410000 */
[----:B------:R-:W-:Y:S02]  /*11b0*/  PRMT R44, R47, 0x7632, R44 ;  /* 0x000076322f2c7816 */ /* 0x000fe4000000002c */
[----:B------:R-:W-:Y:S02]  /*11c0*/  SHF.L.U32 R42, R42, 0x10, RZ ;  /* 0x000000102a2a7819 */ /* 0x000fe400000006ff */
[----:B------:R0:W1:Y:S01]  /*11d0*/  MUFU.EX2 R76, R40 ;  /* 0x00000028004c7308 */ /* 0x0000620000000800 */
[----:B---3--:R-:W-:Y:S01]  /*11e0*/  PRMT R43, R15, 0x7632, R43 ;  /* 0x000076320f2b7816 */ /* 0x008fe2000000002b */
[----:B--2---:R-:W-:Y:S01]  /*11f0*/  FADD.FTZ R53, R58, 1 ;  /* 0x3f8000003a357421 */ /* 0x004fe20000010000 */
[----:B------:R-:W-:-:S02]  /*1200*/  SHF.L.U32 R44, R44, 0x10, RZ ;  /* 0x000000102c2c7819 */ /* 0x000fc400000006ff */
[----:B------:R-:W-:Y:S02]  /*1210*/  SHF.L.U32 R43, R43, 0x10, RZ ;  /* 0x000000102b2b7819 */ /* 0x000fe400000006ff */
[----:B------:R-:W-:Y:S01]  /*1220*/  PRMT R120, R96, 0x7632, R120 ;  /* 0x0000763260787816 */ /* 0x000fe20000000078 */
[----:B------:R2:W3:Y:S01]  /*1230*/  MUFU.EX2 R49, R12 ;  /* 0x0000000c00317308 */ /* 0x0004e20000000800 */
[----:B0-----:R-:W-:Y:S01]  /*1240*/  PRMT R40, R45, 0x7632, R40 ;  /* 0x000076322d287816 */ /* 0x001fe20000000028 */
[----:B------:R-:W-:Y:S01]  /*1250*/  FMUL.FTZ R15, R43, -1.4426950216293334961 ;  /* 0xbfb8aa3b2b0f7820 */ /* 0x000fe20000410000 */
[----:B------:R-:W-:Y:S01]  /*1260*/  PRMT R45, R46, 0x7632, R45 ;  /* 0x000076322e2d7816 */ /* 0x000fe2000000002d */
[----:B------:R-:W-:Y:S01]  /*1270*/  FADD.FTZ R46, R48, 1 ;  /* 0x3f800000302e7421 */ /* 0x000fe20000010000 */
[----:B------:R-:W-:Y:S01]  /*1280*/  SHF.L.U32 R40, R40, 0x10, RZ ;  /* 0x0000001028287819 */ /* 0x000fe200000006ff */
[----:B----4-:R-:W-:Y:S01]  /*1290*/  FADD.FTZ R58, R63, 1 ;  /* 0x3f8000003f3a7421 */ /* 0x010fe20000010000 */
[----:B------:R-:W-:Y:S01]  /*12a0*/  SHF.L.U32 R45, R45, 0x10, RZ ;  /* 0x000000102d2d7819 */ /* 0x000fe200000006ff */
[----:B------:R0:W4:Y:S01]  /*12b0*/  MUFU.EX2 R60, R13 ;  /* 0x0000000d003c7308 */ /* 0x0001220000000800 */
[----:B--2---:R-:W-:Y:S01]  /*12c0*/  FMUL.FTZ R12, R42, -1.4426950216293334961 ;  /* 0xbfb8aa3b2a0c7820 */ /* 0x004fe20000410000 */
[----:B------:R-:W-:Y:S01]  /*12d0*/  SHF.L.U32 R48, R19, 0x10, RZ ;  /* 0x0000001013307819 */ /* 0x000fe200000006ff */
[----:B------:R-:W-:Y:S01]  /*12e0*/  FMUL.FTZ R54, R44, -1.4426950216293334961 ;  /* 0xbfb8aa3b2c367820 */ /* 0x000fe20000410000 */
[----:B------:R-:W-:Y:S01]  /*12f0*/  FMUL.FTZ R47, R45, -1.4426950216293334961 ;  /* 0xbfb8aa3b2d2f7820 */ /* 0x000fe20000410000 */
[----:B-1----:R-:W-:Y:S01]  /*1300*/  FADD.FTZ R81, R76, 1 ;  /* 0x3f8000004c517421 */ /* 0x002fe20000010000 */
[----:B------:R-:W-:-:S02]  /*1310*/  PRMT R122, R97, 0x7632, R122 ;  /* 0x00007632617a7816 */ /* 0x000fc4000000007a */
[----:B------:R-:W1:Y:S01]  /*1320*/  MUFU.EX2 R62, R14 ;  /* 0x0000000e003e7308 */ /* 0x000e620000000800 */
[----:B0-----:R-:W-:Y:S01]  /*1330*/  FMUL.FTZ R13, R40, -1.4426950216293334961 ;  /* 0xbfb8aa3b280d7820 */ /* 0x001fe20000410000 */
[----:B---3--:R-:W-:Y:S01]  /*1340*/  FADD.FTZ R63, R49, 1 ;  /* 0x3f800000313f7421 */ /* 0x008fe20000010000 */
[----:B------:R-:W-:Y:S02]  /*1350*/  SHF.L.U32 R98, R98, 0x10, RZ ;  /* 0x0000001062627819 */ /* 0x000fe400000006ff */
[----:B------:R-:W-:-:S03]  /*1360*/  SHF.L.U32 R99, R99, 0x10, RZ ;  /* 0x0000001063637819 */ /* 0x000fc600000006ff */
[----:B------:R-:W0:Y:S01]  /*1370*/  MUFU.EX2 R68, R15 ;  /* 0x0000000f00447308 */ /* 0x000e220000000800 */
[----:B----4-:R-:W-:-:S07]  /*1380*/  FADD.FTZ R66, R60, 1 ;  /* 0x3f8000003c427421 */ /* 0x010fce0000010000 */
[----:B------:R-:W2:Y:S01]  /*1390*/  MUFU.EX2 R74, R12 ;  /* 0x0000000c004a7308 */ /* 0x000ea20000000800 */
[----:B-1----:R-:W-:-:S07]  /*13a0*/  FADD.FTZ R70, R62, 1 ;  /* 0x3f8000003e467421 */ /* 0x002fce0000010000 */
[----:B------:R-:W1:Y:S01]  /*13b0*/  MUFU.EX2 R78, R13 ;  /* 0x0000000d004e7308 */ /* 0x000e620000000800 */
[----:B0-----:R-:W-:-:S07]  /*13c0*/  FADD.FTZ R72, R68, 1 ;  /* 0x3f80000044487421 */ /* 0x001fce0000010000 */
[----:B------:R-:W0:Y:S01]  /*13d0*/  MUFU.EX2 R71, R51 ;  /* 0x0000003300477308 */ /* 0x000e220000000800 */
[----:B--2---:R-:W-:-:S07]  /*13e0*/  FADD.FTZ R76, R74, 1 ;  /* 0x3f8000004a4c7421 */ /* 0x004fce0000010000 */
[----:B------:R-:W-:Y:S01]  /*13f0*/  MUFU.RCP R46, R46 ;  /* 0x0000002e002e7308 */ /* 0x000fe20000001000 */
[----:B-1----:R-:W-:-:S07]  /*1400*/  FADD.FTZ R78, R78, 1 ;  /* 0x3f8000004e4e7421 */ /* 0x002fce0000010000 */
[----:B------:R-:W-:Y:S01]  /*1410*/  MUFU.RCP R51, R50 ;  /* 0x0000003200337308 */ /* 0x000fe20000001000 */
[----:B0-----:R-:W-:-:S07]  /*1420*/  FADD.FTZ R79, R71, 1 ;  /* 0x3f800000474f7421 */ /* 0x001fce0000010000 */
[----:B------:R0:W1:Y:S08]  /*1430*/  MUFU.EX2 R80, R47 ;  /* 0x0000002f00507308 */ /* 0x0000700000000800 */
[----:B------:R-:W2:Y:S01]  /*1440*/  MUFU.RCP R52, R52 ;  /* 0x0000003400347308 */ /* 0x000ea20000001000 */
[----:B0-----:R-:W-:-:S07]  /*1450*/  SHF.L.U32 R47, R18, 0x10, RZ ;  /* 0x00000010122f7819 */ /* 0x001fce00000006ff */
[----:B------:R-:W-:Y:S01]  /*1460*/  MUFU.RCP R59, R59 ;  /* 0x0000003b003b7308 */ /* 0x000fe20000001000 */
[----:B-1----:R-:W-:-:S07]  /*1470*/  FADD.FTZ R80, R80, 1 ;  /* 0x3f80000050507421 */ /* 0x002fce0000010000 */
[----:B------:R-:W-:Y:S01]  /*1480*/  MUFU.RCP R63, R63 ;  /* 0x0000003f003f7308 */ /* 0x000fe20000001000 */
[----:B--2---:R-:W-:-:S04]  /*1490*/  FADD.FTZ R62, -R52, 1 ;  /* 0x3f800000343e7421 */ /* 0x004fc80000010100 */
[C---:B------:R-:W-:Y:S01]  /*14a0*/  FFMA.FTZ R68, R35.reuse, R62, 1 ;  /* 0x3f80000023447423 */ /* 0x040fe2000001003e */
[----:B------:R-:W-:Y:S02]  /*14b0*/  FMUL.FTZ R35, R35, R52 ;  /* 0x0000003423237220 */ /* 0x000fe40000410000 */
[----:B------:R-:W-:Y:S08]  /*14c0*/  MUFU.RCP R66, R66 ;  /* 0x0000004200427308 */ /* 0x000ff00000001000 */
[----:B------:R-:W-:Y:S08]  /*14d0*/  MUFU.RCP R82, R70 ;  /* 0x0000004600527308 */ /* 0x000ff00000001000 */
[----:B------:R-:W-:Y:S08]  /*14e0*/  MUFU.RCP R53, R53 ;  /* 0x0000003500357308 */ /* 0x000ff00000001000 */
[----:B------:R-:W0:Y:S08]  /*14f0*/  MUFU.RCP R84, R72 ;  /* 0x0000004800547308 */ /* 0x000e300000001000 */
[----:B------:R1:W-:Y:S08]  /*1500*/  MUFU.EX2 R86, R54 ;  /* 0x0000003600567308 */ /* 0x0003f00000000800 */
[----:B------:R-:W-:Y:S01]  /*1510*/  MUFU.RCP R58, R58 ;  /* 0x0000003a003a7308 */ /* 0x000fe20000001000 */
[----:B0-----:R-:W-:Y:S01]  /*1520*/  FADD.FTZ R74, -R84, 1 ;  /* 0x3f800000544a7421 */ /* 0x001fe20000010100 */
[----:B-1----:R-:W-:-:S02]  /*1530*/  PRMT R54, R102, 0x7632, R54 ;  /* 0x0000763266367816 */ /* 0x002fc40000000036 */
[----:B------:R-:W-:Y:S01]  /*1540*/  SHF.L.U32 R102, R102, 0x10, RZ ;  /* 0x0000001066667819 */ /* 0x000fe200000006ff */
[C---:B------:R-:W-:Y:S01]  /*1550*/  FFMA.FTZ R74, R43.reuse, R74, 1 ;  /* 0x3f8000002b4a7423 */ /* 0x040fe2000001004a */
[----:B------:R-:W-:Y:S02]  /*1560*/  FMUL.FTZ R43, R43, R84 ;  /* 0x000000542b2b7220 */ /* 0x000fe40000410000 */
[----:B------:R-:W-:Y:S08]  /*1570*/  MUFU.RCP R91, R79 ;  /* 0x0000004f005b7308 */ /* 0x000ff00000001000 */
[----:B------:R-:W0:Y:S08]  /*1580*/  MUFU.RCP R110, R81 ;  /* 0x00000051006e7308 */ /* 0x000e300000001000 */
[----:B------:R0:W1:Y:S08]  /*1590*/  MUFU.RCP R85, R76 ;  /* 0x0000004c00557308 */ /* 0x0000700000001000 */
[----:B------:R-:W2:Y:S01]  /*15a0*/  MUFU.RCP R94, R80 ;  /* 0x00000050005e7308 */ /* 0x000ea20000001000 */
[----:B0-----:R-:W-:-:S04]  /*15b0*/  FADD.FTZ R76, -R110, 1 ;  /* 0x3f8000006e4c7421 */ /* 0x001fc80000010100 */
[----:B------:R-:W-:-:S03]  /*15c0*/  FFMA.FTZ R81, R3, R76, 1 ;  /* 0x3f80000003517423 */ /* 0x000fc6000001004c */
[----:B------:R0:W3:Y:S02]  /*15d0*/  MUFU.RCP R89, R78 ;  /* 0x0000004e00597308 */ /* 0x0000e40000001000 */
[----:B0-----:R-:W-:-:S06]  /*15e0*/  FADD.FTZ R78, R86, 1 ;  /* 0x3f800000564e7421 */ /* 0x001fcc0000010000 */
[----:B------:R0:W4:Y:S01]  /*15f0*/  MUFU.RCP R111, R78 ;  /* 0x0000004e006f7308 */ /* 0x0001220000001000 */
[----:B-----5:R5:W-:Y:S04]  /*1600*/  STS.128 [R107], R24 ;  /* 0x000000186b007388 */ /* 0x020be80000000c00 */
[----:B------:R1:W-:Y:S01]  /*1610*/  STS.128 [R107+0x200], R28 ;  /* 0x0002001c6b007388 */ /* 0x0003e20000000c00 */
[----:B------:R-:W-:-:S03]  /*1620*/  NOP ;  /* 0x0000000000007918 */ /* 0x000fc60000000000 */
[----:B------:R-:W2:Y:S01]  /*1630*/  LDS.128 R12, [R106] ;  /* 0x000000006a0c7984 */ /* 0x000ea20000000c00 */
[----:B-----5:R-:W-:Y:S02]  /*1640*/  SHF.L.U32 R24, R20, 0x10, RZ ;  /* 0x0000001014187819 */ /* 0x020fe400000006ff */
[C---:B------:R-:W-:Y:S02]  /*1650*/  PRMT R20, R21.reuse, 0x7632, R20 ;  /* 0x0000763215147816 */ /* 0x040fe40000000014 */
[----:B------:R-:W-:Y:S02]  /*1660*/  SHF.L.U32 R25, R21, 0x10, RZ ;  /* 0x0000001015197819 */ /* 0x000fe400000006ff */
[C---:B------:R-:W-:Y:S02]  /*1670*/  PRMT R21, R22.reuse, 0x7632, R21 ;  /* 0x0000763216157816 */ /* 0x040fe40000000015 */
[----:B------:R-:W-:Y:S02]  /*1680*/  SHF.L.U32 R26, R22, 0x10, RZ ;  /* 0x00000010161a7819 */ /* 0x000fe400000006ff */
[----:B------:R-:W-:-:S02]  /*1690*/  PRMT R22, R23, 0x7632, R22 ;  /* 0x0000763217167816 */ /* 0x000fc40000000016 */
[----:B------:R-:W-:Y:S02]  /*16a0*/  SHF.L.U32 R27, R23, 0x10, RZ ;  /* 0x00000010171b7819 */ /* 0x000fe400000006ff */
[C---:B------:R-:W-:Y:S02]  /*16b0*/  PRMT R23, R16.reuse, 0x7632, R23 ;  /* 0x0000763210177816 */ /* 0x040fe40000000017 */
[----:B-1----:R-:W-:Y:S02]  /*16c0*/  SHF.L.U32 R28, R16, 0x10, RZ ;  /* 0x00000010101c7819 */ /* 0x002fe400000006ff */
[C---:B------:R-:W-:Y:S02]  /*16d0*/  PRMT R16, R17.reuse, 0x7632, R16 ;  /* 0x0000763211107816 */ /* 0x040fe40000000010 */
[----:B------:R-:W-:Y:S02]  /*16e0*/  SHF.L.U32 R31, R17, 0x10, RZ ;  /* 0x00000010111f7819 */ /* 0x000fe400000006ff */
[----:B------:R-:W-:-:S02]  /*16f0*/  PRMT R17, R18, 0x7632, R17 ;  /* 0x0000763212117816 */ /* 0x000fc40000000011 */
[----:B------:R-:W-:Y:S01]  /*1700*/  PRMT R18, R19, 0x7632, R18 ;  /* 0x0000763213127816 */ /* 0x000fe20000000012 */
[----:B------:R-:W-:Y:S01]  /*1710*/  FADD.FTZ R19, -R51, 1 ;  /* 0x3f80000033137421 */ /* 0x000fe20000010100 */
[----:B------:R-:W-:Y:S01]  /*1720*/  SHF.L.U32 R72, R20, 0x10, RZ ;  /* 0x0000001014487819 */ /* 0x000fe200000006ff */
[----:B------:R-:W-:Y:S01]  /*1730*/  FADD.FTZ R20, -R66, 1 ;  /* 0x3f80000042147421 */ /* 0x000fe20000010100 */
[----:B------:R-:W-:Y:S01]  /*1740*/  SHF.L.U32 R77, R22, 0x10, RZ ;  /* 0x00000010164d7819 */ /* 0x000fe200000006ff */
[----:B------:R-:W-:Y:S01]  /*1750*/  FFMA.FTZ R65, R36, R19, 1 ;  /* 0x3f80000024417423 */ /* 0x000fe20000010013 */
[----:B------:R-:W-:Y:S01]  /*1760*/  FADD.FTZ R22, -R82, 1 ;  /* 0x3f80000052167421 */ /* 0x000fe20000010100 */
[C---:B------:R-:W-:Y:S01]  /*1770*/  FFMA.FTZ R20, R39.reuse, R20, 1 ;  /* 0x3f80000027147423 */ /* 0x040fe20000010014 */
[----:B------:R-:W-:Y:S01]  /*1780*/  FMUL.FTZ R36, R36, R51 ;  /* 0x0000003324247220 */ /* 0x000fe20000410000 */
[----:B------:R-:W-:Y:S01]  /*1790*/  FMUL.FTZ R39, R39, R66 ;  /* 0x0000004227277220 */ /* 0x000fe20000410000 */
[C---:B------:R-:W-:Y:S01]  /*17a0*/  FFMA.FTZ R22, R41.reuse, R22, 1 ;  /* 0x3f80000029167423 */ /* 0x040fe20000010016 */
[----:B--2---:R-:W-:Y:S01]  /*17b0*/  SHF.L.U32 R29, R12, 0x10, RZ ;  /* 0x000000100c1d7819 */ /* 0x004fe200000006ff */
[----:B------:R-:W-:Y:S01]  /*17c0*/  FMUL.FTZ R41, R41, R82 ;  /* 0x0000005229297220 */ /* 0x000fe20000410000 */
[----:B------:R-:W-:-:S02]  /*17d0*/  SHF.L.U32 R30, R13, 0x10, RZ ;  /* 0x000000100d1e7819 */ /* 0x000fc400000006ff */
        /* <DEDUP_REMOVED lines=16> */
[----:B------:R-:W-:Y:S01]  /*18e0*/  FADD.FTZ R65, -R59, 1 ;  /* 0x3f8000003b417421 */ /* 0x000fe20000010100 */
[----:B------:R-:W1:Y:S01]  /*18f0*/  LDS.128 R12, [R106+0x10] ;  /* 0x000010006a0c7984 */ /* 0x000e620000000c00 */
[----:B------:R-:W-:Y:S01]  /*1900*/  FMUL.FTZ R71, R26, R49 ;  /* 0x000000311a477220 */ /* 0x000fe20000410000 */
[----:B------:R-:W-:Y:S01]  /*1910*/  FMUL.FTZ R62, R61, R60 ;  /* 0x0000003c3d3e7220 */ /* 0x000fe20000410000 */
[----:B------:R-:W-:Y:S01]  /*1920*/  FFMA.FTZ R75, R34, R65, 1 ;  /* 0x3f800000224b7423 */ /* 0x000fe20000010041 */
[----:B------:R-:W-:Y:S01]  /*1930*/  FADD.FTZ R65, -R63, 1 ;  /* 0x3f8000003f417421 */ /* 0x000fe20000010100 */
        /* <DEDUP_REMOVED lines=8> */
[----:B------:R-:W-:Y:S01]  /*19c0*/  SHF.L.U32 R65, R64, 0x10, RZ ;  /* 0x0000001040417819 */ /* 0x000fe200000006ff */
[----:B------:R-:W-:Y:S01]  /*19d0*/  FMUL.FTZ R70, R70, R75 ;  /* 0x0000004b46467220 */ /* 0x000fe20000410000 */
[----:B------:R-:W-:Y:S01]  /*19e0*/  SHF.L.U32 R75, R21, 0x10, RZ ;  /* 0x00000010154b7819 */ /* 0x000fe200000006ff */
[----:B------:R-:W-:Y:S01]  /*19f0*/  FMUL.FTZ R38, R38, R63 ;  /* 0x0000003f26267220 */ /* 0x000fe20000410000 */
[----:B------:R-:W-:Y:S01]  /*1a00*/  SHF.L.U32 R64, R69, 0x10, RZ ;  /* 0x0000001045407819 */ /* 0x000fe200000006ff */
        /* <DEDUP_REMOVED lines=17> */
[----:B-1----:R-:W-:-:S02]  /*1b20*/  SHF.L.U32 R83, R12, 0x10, RZ ;  /* 0x000000100c537819 */ /* 0x002fc400000006ff */
[----:B------:R-:W-:Y:S02]  /*1b30*/  PRMT R21, R12, 0x7632, R21 ;  /* 0x000076320c157816 */ /* 0x000fe40000000015 */
[C---:B------:R-:W-:Y:S01]  /*1b40*/  PRMT R79, R13.reuse, 0x7632, R79 ;  /* 0x000076320d4f7816 */ /* 0x040fe2000000004f */
[----:B------:R-:W-:Y:S01]  /*1b50*/  FMUL.FTZ R12, R28, R83 ;  /* 0x000000531c0c7220 */ /* 0x000fe20000410000 */
[----:B------:R-:W-:Y:S01]  /*1b60*/  SHF.L.U32 R87, R13, 0x10, RZ ;  /* 0x000000100d577819 */ /* 0x000fe200000006ff */
[C---:B------:R-:W-:Y:S01]  /*1b70*/  FADD.FTZ R13, -R53.reuse, 1 ;  /* 0x3f800000350d7421 */ /* 0x040fe20000010100 */
[----:B------:R-:W-:Y:S01]  /*1b80*/  SHF.L.U32 R92, R14, 0x10, RZ ;  /* 0x000000100e5c7819 */ /* 0x000fe200000006ff */
[----:B------:R-:W-:Y:S01]  /*1b90*/  FMUL.FTZ R12, R53, R12 ;  /* 0x0000000c350c7220 */ /* 0x000fe20000410000 */
[----:B------:R-:W-:Y:S01]  /*1ba0*/  SHF.L.U32 R86, R21, 0x10, RZ ;  /* 0x0000001015567819 */ /* 0x000fe200000006ff */
[----:B------:R-:W-:Y:S01]  /*1bb0*/  FFMA.FTZ R13, R32, R13, 1 ;  /* 0x3f800000200d7423 */ /* 0x000fe2000001000d */
[----:B------:R-:W-:Y:S01]  /*1bc0*/  SHF.L.U32 R95, R15, 0x10, RZ ;  /* 0x000000100f5f7819 */ /* 0x000fe200000006ff */
[----:B------:R-:W-:Y:S01]  /*1bd0*/  FMUL.FTZ R76, R47, R92 ;  /* 0x0000005c2f4c7220 */ /* 0x000fe20000410000 */
[----:B------:R-:W-:Y:S01]  /*1be0*/  PRMT R90, R14, 0x7632, R90 ;  /* 0x000076320e5a7816 */ /* 0x000fe2000000005a */
[----:B------:R-:W-:Y:S01]  /*1bf0*/  FMUL.FTZ R69, R12, R13 ;  /* 0x0000000d0c457220 */ /* 0x000fe20000410000 */
[----:B------:R-:W-:Y:S01]  /*1c00*/  FADD.FTZ R12, -R58, 1 ;  /* 0x3f8000003a0c7421 */ /* 0x000fe20000010100 */
[----:B------:R-:W-:Y:S01]  /*1c10*/  FADD.FTZ R13, -R91, 1 ;  /* 0x3f8000005b0d7421 */ /* 0x000fe20000010100 */
[----:B------:R-:W-:Y:S01]  /*1c20*/  FMUL.FTZ R21, R48, R95 ;  /* 0x0000005f30157220 */ /* 0x000fe20000410000 */
[----:B------:R-:W-:Y:S01]  /*1c30*/  PRMT R93, R15, 0x7632, R93 ;  /* 0x000076320f5d7816 */ /* 0x000fe2000000005d */
[----:B------:R-:W-:Y:S01]  /*1c40*/  FFMA.FTZ R14, R33, R12, 1 ;  /* 0x3f800000210e7423 */ /* 0x000fe2000001000c */
[----:B------:R-:W-:Y:S01]  /*1c50*/  FFMA.FTZ R23, R2, R13, 1 ;  /* 0x3f80000002177423 */ /* 0x000fe2000001000d */
[----:B------:R-:W-:Y:S01]  /*1c60*/  FADD.FTZ R13, -R85, 1 ;  /* 0x3f800000550d7421 */ /* 0x000fe20000010100 */
[----:B------:R-:W-:Y:S01]  /*1c70*/  FMUL.FTZ R12, R74, R86 ;  /* 0x000000564a0c7220 */ /* 0x000fe20000410000 */
[----:B------:R-:W-:Y:S01]  /*1c80*/  FMUL.FTZ R15, R31, R87 ;  /* 0x000000571f0f7220 */ /* 0x000fe20000410000 */
[----:B------:R-:W-:Y:S01]  /*1c90*/  FMUL.FTZ R76, R91, R76 ;  /* 0x0000004c5b4c7220 */ /* 0x000fe20000410000 */
[----:B------:R-:W-:Y:S01]  /*1ca0*/  FFMA.FTZ R13, R42, R13, 1 ;  /* 0x3f8000002a0d7423 */ /* 0x000fe2000001000d */
[----:B------:R-:W-:Y:S01]  /*1cb0*/  FMUL.FTZ R12, R85, R12 ;  /* 0x0000000c550c7220 */ /* 0x000fe20000410000 */
[----:B0-----:R-:W-:Y:S01]  /*1cc0*/  FMUL.FTZ R78, R110, R21 ;  /* 0x000000156e4e7220 */ /* 0x001fe20000410000 */
        /* <DEDUP_REMOVED lines=11> */
[----:B---3--:R-:W-:Y:S01]  /*1d80*/  FADD.FTZ R13, -R89, 1 ;  /* 0x3f800000590d7421 */ /* 0x008fe20000010100 */
[----:B------:R-:W-:Y:S01]  /*1d90*/  SHF.L.U32 R90, R90, 0x10, RZ ;  /* 0x000000105a5a7819 */ /* 0x000fe200000006ff */
[----:B------:R-:W-:Y:S01]  /*1da0*/  FMUL.FTZ R12, R76, R88 ;  /* 0x000000584c0c7220 */ /* 0x000fe20000410000 */
[----:B------:R-:W-:Y:S01]  /*1db0*/  SHF.L.U32 R93, R93, 0x10, RZ ;  /* 0x000000105d5d7819 */ /* 0x000fe200000006ff */
[----:B----4-:R-:W-:Y:S01]  /*1dc0*/  FADD.FTZ R17, -R111, 1 ;  /* 0x3f8000006f117421 */ /* 0x010fe20000010100 */
[----:B------:R-:W-:Y:S01]  /*1dd0*/  FFMA.FTZ R13, R40, R13, 1 ;  /* 0x3f800000280d7423 */ /* 0x000fe2000001000d */
[----:B------:R-:W-:Y:S01]  /*1de0*/  FMUL.FTZ R15, R78, R90 ;  /* 0x0000005a4e0f7220 */ /* 0x000fe20000410000 */
        /* <DEDUP_REMOVED lines=26> */
[C---:B------:R-:W-:Y:S01]  /*1f90*/  PRMT R69, R5.reuse, 0x7632, R69 ;  /* 0x0000763205457816 */ /* 0x040fe20000000045 */
        /* <DEDUP_REMOVED lines=11> */
[----:B------:R-:W-:Y:S01]  /*2050*/  SHF.L.U32 R100, R96, 0x10, RZ ;  /* 0x0000001060647819 */ /* 0x000fe200000006ff */
[----:B------:R0:W-:Y:S01]  /*2060*/  STS.128 [R106], R12 ;  /* 0x0000000c6a007388 */ /* 0x0001e20000000c00 */
[----:B------:R-:W-:Y:S01]  /*2070*/  SHF.L.U32 R101, R97, 0x10, RZ ;  /* 0x0000001061657819 */ /* 0x000fe200000006ff */
[----:B------:R-:W-:Y:S01]  /*2080*/  FMUL.FTZ R110, R27, R34 ;  /* 0x000000221b6e7220 */ /* 0x000fe20000410000 */
[----:B------:R-:W-:Y:S01]  /*2090*/  FMUL.FTZ R118, R48, R11 ;  /* 0x0000000b30767220 */ /* 0x000fe20000410000 */
[----:B------:R1:W-:Y:S01]  /*20a0*/  STS.128 [R106+0x10], R16 ;  /* 0x000010106a007388 */ /* 0x0003e20000000c00 */
[----:B------:R-:W-:-:S03]  /*20b0*/  NOP ;  /* 0x0000000000007918 */ /* 0x000fc60000000000 */
[----:B------:R-:W2:Y:S01]  /*20c0*/  LDS.128 R20, [R107] ;  /* 0x000000006b147984 */ /* 0x000ea20000000c00 */
[----:B------:R-:W-:Y:S01]  /*20d0*/  FMUL.FTZ R74, R81, R44 ;  /* 0x0000002c514a7220 */ /* 0x000fe20000410000 */
[C---:B0-----:R-:W-:Y:S02]  /*20e0*/  PRMT R12, R7.reuse, 0x7632, R12 ;  /* 0x00007632070c7816 */ /* 0x041fe4000000000c */
[----:B------:R-:W-:Y:S02]  /*20f0*/  SHF.L.U32 R13, R7, 0x10, RZ ;  /* 0x00000010070d7819 */ /* 0x000fe400000006ff */
[----:B------:R-:W0:Y:S01]  /*2100*/  LDS.128 R4, [R107+0x200] ;  /* 0x000200006b047984 */ /* 0x000e220000000c00 */
[C---:B------:R-:W-:Y:S02]  /*2110*/  PRMT R14, R8.reuse, 0x7632, R14 ;  /* 0x00007632080e7816 */ /* 0x040fe4000000000e */
[----:B------:R-:W-:Y:S02]  /*2120*/  SHF.L.U32 R15, R8, 0x10, RZ ;  /* 0x00000010080f7819 */ /* 0x000fe400000006ff */
[----:B-1----:R-:W-:-:S02]  /*2130*/  PRMT R16, R9, 0x7632, R16 ;  /* 0x0000763209107816 */ /* 0x002fc40000000010 */
[----:B------:R-:W-:Y:S02]  /*2140*/  SHF.L.U32 R17, R9, 0x10, RZ ;  /* 0x0000001009117819 */ /* 0x000fe400000006ff */
[----:B------:R-:W-:Y:S02]  /*2150*/  MOV R8, UR13 ;  /* 0x0000000d00087c02 */ /* 0x000fe40008000f00 */
[----:B------:R-:W-:Y:S02]  /*2160*/  MOV R9, UR12 ;  /* 0x0000000c00097c02 */ /* 0x000fe40008000f00 */
[C---:B------:R-:W-:Y:S02]  /*2170*/  PRMT R18, R10.reuse, 0x7632, R18 ;  /* 0x000076320a127816 */ /* 0x040fe40000000012 */
[----:B------:R-:W-:Y:S01]  /*2180*/  SHF.L.U32 R19, R10, 0x10, RZ ;  /* 0x000000100a137819 */ /* 0x000fe200000006ff */
[----:B------:R-:W-:Y:S01]  /*2190*/  FMUL.FTZ R10, R2, R91 ;  /* 0x0000005b020a7220 */ /* 0x000fe20000410000 */
[----:B------:R-:W-:-:S04]  /*21a0*/  IMAD.WIDE.U32 R2, R0, 0x10, R8 ;  /* 0x0000001000027825 */ /* 0x000fc800078e0008 */
[----:B------:R-:W-:Y:S01]  /*21b0*/  FMUL.FTZ R119, R47, R10 ;  /* 0x0000000a2f777220 */ /* 0x000fe20000410000 */
[----:B--2---:R1:W-:Y:S04]  /*21c0*/  STG.E.128 desc[UR26][R2.64], R20 ;  /* 0x0000001402007986 */ /* 0x0043e8000c101d1a */
        /* <DEDUP_REMOVED lines=33> */
[----:B------:R-:W-:-:S03]  /*23e0*/  UIMAD UR9, UR25, UR13, UR9 ;  /* 0x0000000d190972a4 */ /* 0x000fc6000f8e0209 */
        /* <DEDUP_REMOVED lines=10> */
.L_x_3882:
[----:B------:R-:W-:Y:S01]  /*2490*/  SHF.L.U32 R56, R56, 0x10, RZ ;  /* 0x0000001038387819 */ /* 0x000fe200000006ff */
[----:B------:R-:W-:Y:S01]  /*24a0*/  FFMA.FTZ R0, R66, R104, R117 ;  /* 0x0000006842007223 */ /* 0x000fe20000010075 */
[----:B------:R-:W-:Y:S01]  /*24b0*/  SHF.L.U32 R57, R57, 0x10, RZ ;  /* 0x0000001039397819 */ /* 0x000fe200000006ff */
[----:B------:R-:W-:Y:S01]  /*24c0*/  BAR.SYNC.DEFER_BLOCKING 0x0 ;  /* 0x0000000000007b1d */ /* 0x000fe20000010000 */
[----:B------:R-:W-:Y:S01]  /*24d0*/  SHF.L.U32 R54, R54, 0x10, RZ ;  /* 0x0000001036367819 */ /* 0x000fe200000006ff */
[----:B01----:R-:W-:Y:S01]  /*24e0*/  FFMA.FTZ R3, R61, R56, R0 ;  /* 0x000000383d037223 */ /* 0x003fe20000010000 */
[----:B------:R-:W-:Y:S01]  /*24f0*/  SHF.L.U32 R55, R55, 0x10, RZ ;  /* 0x0000001037377819 */ /* 0x000fe200000006ff */
[----:B------:R-:W-:Y:S01]  /*2500*/  UISETP.GE.AND UP0, UPT, UR28, 0x1, UPT ;  /* 0x000000011c00788c */ /* 0x000fe2000bf06270 */
[----:B------:R-:W-:Y:S01]  /*2510*/  SHF.L.U32 R52, R120, 0x10, RZ ;  /* 0x0000001078347819 */ /* 0x000fe200000006ff */
[----:B------:R-:W-:Y:S01]  /*2520*/  FFMA.FTZ R3, R82, R105, R3 ;  /* 0x0000006952037223 */ /* 0x000fe20000010003 */
[----:B------:R-:W-:Y:S01]  /*2530*/  SHF.L.U32 R53, R122, 0x10, RZ ;  /* 0x000000107a357819 */ /* 0x000fe200000006ff */
[----:B------:R-:W-:Y:S01]  /*2540*/  FADD.FTZ R43, R19, UR7 ;  /* 0x00000007132b7e21 */ /* 0x000fe20008010000 */
        /* <DEDUP_REMOVED lines=20> */
[----:B------:R-:W-:Y:S01]  /*2690*/  CS2R R88, SRZ ;  /* 0x0000000000587805 */ /* 0x000fe2000001ff00 */
[----:B------:R-:W-:Y:S01]  /*26a0*/  FFMA.FTZ R0, R111, R100, R0 ;  /* 0x000000646f007223 */ /* 0x000fe20000010000 */
[----:B------:R-:W-:Y:S02]  /*26b0*/  CS2R R86, SRZ ;  /* 0x0000000000567805 */ /* 0x000fe4000001ff00 */
[----:B------:R-:W-:Y:S02]  /*26c0*/  CS2R R84, SRZ ;  /* 0x0000000000547805 */ /* 0x000fe4000001ff00 */
[----:B------:R-:W-:Y:S01]  /*26d0*/  CS2R R58, SRZ ;  /* 0x00000000003a7805 */ /* 0x000fe2000001ff00 */
[----:B------:R-:W-:Y:S01]  /*26e0*/  FFMA.FTZ R3, R77, R52, R0 ;  /* 0x000000344d037223 */ /* 0x000fe20000010000 */
[----:B------:R-:W-:Y:S01]  /*26f0*/  FADD.FTZ R49, R68, UR7 ;  /* 0x0000000744317e21 */ /* 0x000fe20008010000 */
[----:B------:R-:W-:Y:S01]  /*2700*/  FADD.FTZ R48, R70, UR7 ;  /* 0x0000000746307e21 */ /* 0x000fe20008010000 */
[----:B------:R-:W-:Y:S01]  /*2710*/  FADD.FTZ R47, R73, UR7 ;  /* 0x00000007492f7e21 */ /* 0x000fe20008010000 */
        /* <DEDUP_REMOVED lines=15> */
[----:B------:R-:W-:Y:S01]  /*2810*/  FMUL.FTZ R32, R66, UR6 ;  /* 0x0000000642207c20 */ /* 0x000fe20008410000 */
[----:B------:R-:W-:Y:S01]  /*2820*/  FFMA.FTZ R3, R118, R99, R3 ;  /* 0x0000006376037223 */ /* 0x000fe20000010003 */
        /* <DEDUP_REMOVED lines=17> */
[----:B------:R-:W0:Y:S01]  /*2940*/  LDC R14, c[0x0][0x388] ;  /* 0x0000e200ff0e7b82 */ /* 0x000e220000000800 */
        /* <DEDUP_REMOVED lines=20> */
[----:B------:R-:W1:Y:S01]  /*2a90*/  LDCU UR33, c[0x0][0x394] ;  /* 0x00007280ff2177ac */ /* 0x000e620008000800 */
[----:B------:R-:W2:Y:S01]  /*2aa0*/  LDCU UR44, c[0x0][0x38c] ;  /* 0x00007180ff2c77ac */ /* 0x000ea20008000800 */
[----:B------:R-:W3:Y:S01]  /*2ab0*/  LDCU.64 UR36, c[0x0][0x3e0] ;  /* 0x00007c00ff2477ac */ /* 0x000ee20008000a00 */
[----:B------:R-:W4:Y:S01]  /*2ac0*/  LDCU.64 UR38, c[0x0][0x3c0] ;  /* 0x00007800ff2677ac */ /* 0x000f220008000a00 */
[----:B------:R-:W0:Y:S01]  /*2ad0*/  LDCU.64 UR40, c[0x0][0x3b8] ;  /* 0x00007700ff2877ac */ /* 0x000e220008000a00 */
[----:B------:R-:W0:Y:S01]  /*2ae0*/  LDCU.64 UR42, c[0x0][0x4f0] ;  /* 0x00009e00ff2a77ac */ /* 0x000e220008000a00 */
[----:B------:R-:W0:Y:S01]  /*2af0*/  LDCU.128 UR28, c[0x0][0x3a0] ;  /* 0x00007400ff1c77ac */ /* 0x000e220008000c00 */
[----:B------:R-:W0:Y:S01]  /*2b00*/  LDCU.128 UR12, c[0x0][0x440] ;  /* 0x00008800ff0c77ac */ /* 0x000e220008000c00 */
[----:B------:R-:W-:-:S05]  /*2b10*/  UMOV UR8, URZ ;  /* 0x000000ff00087c82 */ /* 0x000fca0008000000 */
.L_x_3982:
        /* <DEDUP_REMOVED lines=9> */
[----:B---3--:R-:W-:Y:S01]  /*2bb0*/  UIMAD.WIDE.U32 UR34, UR8, UR36, URZ ;  /* 0x00000024082272a5 */ /* 0x008fe2000f8e00ff */
        /* <DEDUP_REMOVED lines=10> */
[----:B-12---:R-:W3:Y:S04]  /*2c60*/  LDG.E.128 R64, desc[UR26][R80.64+0x200] ;  /* 0x0002001a50407981 */ /* 0x006ee8000c1e1d00 */
[----:B------:R-:W2:Y:S04]  /*2c70*/  LDG.E.128 R68, desc[UR26][R80.64+0x400] ;  /* 0x0004001a50447981 */ /* 0x000ea8000c1e1d00 */
[----:B------:R-:W2:Y:S04]  /*2c80*/  LDG.E.128 R72, desc[UR26][R80.64+0x600] ;  /* 0x0006001a50487981 */ /* 0x000ea8000c1e1d00 */
[----:B------:R0:W2:Y:S01]  /*2c90*/  LDG.E.128 R60, desc[UR26][R80.64] ;  /* 0x0000001a503c7981 */ /* 0x0000a2000c1e1d00 */
[----:B------:R-:W-:-:S04]  /*2ca0*/  UIMAD.WIDE.U32 UR34, UR32, UR40, URZ ;  /* 0x00000028202272a5 */ /* 0x000fc8000f8e00ff */
[----:B------:R-:W-:-:S04]  /*2cb0*/  UIMAD UR35, UR32, UR41, UR35 ;  /* 0x00000029202372a4 */ /* 0x000fc8000f8e0223 */
[----:B----4-:R-:W-:-:S04]  /*2cc0*/  UIMAD.WIDE.U32 UR34, UR8, UR38, UR34 ;  /* 0x00000026082272a5 */ /* 0x010fc8000f8e0022 */
[----:B------:R-:W-:Y:S02]  /*2cd0*/  UIMAD UR9, UR8, UR39, UR35 ;  /* 0x00000027080972a4 */ /* 0x000fe4000f8e0223 */
[----:B------:R-:W-:-:S04]  /*2ce0*/  ULEA UR25, UP0, UR34, UR14, 0x3 ;  /* 0x0000000e22197291 */ /* 0x000fc8000f8018ff */
[----:B------:R-:W-:Y:S02]  /*2cf0*/  ULEA.HI.X UR34, UR34, UR15, UR9, 0x3, UP0 ;  /* 0x0000000f22227291 */ /* 0x000fe400080f1c09 */
[----:B------:R-:W-:-:S04]  /*2d00*/  MOV R76, UR25 ;  /* 0x00000019004c7c02 */ /* 0x000fc80008000f00 */
[----:B------:R-:W-:-:S06]  /*2d10*/  MOV R77, UR34 ;  /* 0x00000022004d7c02 */ /* 0x000fcc0008000f00 */
[----:B------:R-:W4:Y:S01]  /*2d20*/  LDG.E.64 R76, desc[UR26][R76.64] ;  /* 0x0000001a4c4c7981 */ /* 0x000f22000c1e1b00 */
[----:B------:R-:W-:-:S04]  /*2d30*/  USHF.L.U32 UR47, UR16, 0x8, URZ ;  /* 0x00000008102f7899 */ /* 0x000fc800080006ff */
[----:B------:R-:W-:-:S04]  /*2d40*/  UIADD3 UR9, UPT, UPT, UR47, -0x100, URZ ;  /* 0xffffff002f097890 */ /* 0x000fc8000fffe0ff */
[----:B------:R-:W-:-:S04]  /*2d50*/  ULOP3.LUT UR9, UR9, 0x100, URZ, 0xc0, !UPT ;  /* 0x0000010009097892 */ /* 0x000fc8000f8ec0ff */
[----:B------:R-:W-:Y:S01]  /*2d60*/  UIADD3 UR9, UPT, UPT, UR9, UR8, URZ ;  /* 0x0000000809097290 */ /* 0x000fe2000fffe0ff */
[C---:B------:R-:W-:Y:S01]  /*2d70*/  ISETP.NE.AND P0, PT, R114.reuse, RZ, PT ;  /* 0x000000ff7200720c */ /* 0x040fe20003f05270 */
[----:B------:R-:W1:Y:S01]  /*2d80*/  S2UR UR25, SR_CgaCtaId ;  /* 0x00000000001979c3 */ /* 0x000e620000008800 */
[----:B------:R-:W-:Y:S01]  /*2d90*/  ISETP.NE.AND P2, PT, R114, 0x7f, PT ;  /* 0x0000007f7200780c */ /* 0x000fe20003f45270 */
[----:B------:R-:W-:Y:S01]  /*2da0*/  BSSY.RECONVERGENT B0, `(.L_x_3884) ;  /* 0x000010a000007945 */ /* 0x000fe20003800200 */
        /* <DEDUP_REMOVED lines=41> */
[----:B------:R-:W-:-:S07]  /*3040*/  FMUL.RZ R111, R78, 0.15915493667125701904 ;  /* 0x3e22f9834e6f7820 */ /* 0x000fce000040c000 */
[----:B------:R0:W-:Y:S01]  /*3050*/  MUFU.COS R132, R83 ;  /* 0x0000005300847308 */ /* 0x0001e20000000000 */
[----:B------:R-:W-:Y:S01]  /*3060*/  FMUL.FTZ R78, R34, UR34 ;  /* 0x00000022224e7c20 */ /* 0x000fe20008410000 */
[----:B0-----:R-:W-:Y:S01]  /*3070*/  FMUL.RZ R83, R79, 0.15915493667125701904 ;  /* 0x3e22f9834f537820 */ /* 0x001fe2000040c000 */
[----:B------:R-:W-:-:S05]  /*3080*/  FMUL.FTZ R79, R35, UR34 ;  /* 0x00000022234f7c20 */ /* 0x000fca0008410000 */
[----:B------:R-:W-:Y:S01]  /*3090*/  MUFU.SIN R148, R80 ;  /* 0x0000005000947308 */ /* 0x000fe20000000400 */
[----:B------:R-:W-:-:S07]  /*30a0*/  FMUL.RZ R119, R78, 0.15915493667125701904 ;  /* 0x3e22f9834e777820 */ /* 0x000fce000040c000 */
[----:B------:R0:W-:Y:S02]  /*30b0*/  MUFU.COS R130, R80 ;  /* 0x0000005000827308 */ /* 0x0001e40000000000 */
[----:B0-----:R-:W-:Y:S01]  /*30c0*/  FMUL.RZ R80, R79, 0.15915493667125701904 ;  /* 0x3e22f9834f507820 */ /* 0x001fe2000040c000 */
[----:B------:R-:W-:-:S05]  /*30d0*/  MOV R79, UR35 ;  /* 0x00000023004f7c02 */ /* 0x000fca0008000f00 */
[----:B------:R-:W-:Y:S01]  /*30e0*/  FMUL.FTZ R78, R79, 1.4426950216293334961 ;  /* 0x3fb8aa3b4f4e7820 */ /* 0x000fe20000410000 */
[----:B------:R-:W-:Y:S03]  /*30f0*/  MUFU.SIN R153, R80 ;  /* 0x0000005000997308 */ /* 0x000fe60000000400 */
[----:B------:R-:W-:-:S05]  /*3100*/  FMUL.FTZ R79, R41, R78 ;  /* 0x0000004e294f7220 */ /* 0x000fca0000410000 */
[----:B------:R0:W-:Y:S08]  /*3110*/  MUFU.COS R155, R80 ;  /* 0x00000050009b7308 */ /* 0x0001f00000000000 */
[----:B------:R5:W-:Y:S01]  /*3120*/  MUFU.EX2 R145, R79 ;  /* 0x0000004f00917308 */ /* 0x000be20000000800 */
[----:B0-----:R-:W-:Y:S01]  /*3130*/  FMUL.FTZ R80, R48, R78 ;  /* 0x0000004e30507220 */ /* 0x001fe20000410000 */
[----:B-----5:R-:W-:-:S06]  /*3140*/  SHF.L.U32 R79, R114, 0x5, RZ ;  /* 0x00000005724f7819 */ /* 0x020fcc00000006ff */
[----:B------:R0:W5:Y:S01]  /*3150*/  MUFU.EX2 R143, R80 ;  /* 0x00000050008f7308 */ /* 0x0001620000000800 */
[----:B------:R-:W-:Y:S01]  /*3160*/  FMUL.FTZ R121, R45, R78 ;  /* 0x0000004e2d797220 */ /* 0x000fe20000410000 */
[----:B0-----:R-:W-:-:S06]  /*3170*/  LOP3.LUT R80, R79, 0x7c00, RZ, 0xc0, !PT ;  /* 0x00007c004f507812 */ /* 0x001fcc00078ec0ff */
[----:B------:R-:W-:Y:S01]  /*3180*/  MUFU.SIN R154, R82 ;  /* 0x00000052009a7308 */ /* 0x000fe20000000400 */
[----:B------:R-:W-:-:S07]  /*3190*/  IADD3 R80, PT, PT, R107, R80, RZ ;  /* 0x000000506b507210 */ /* 0x000fce0007ffe0ff */
[----:B------:R0:W-:Y:S01]  /*31a0*/  MUFU.COS R156, R82 ;  /* 0x00000052009c7308 */ /* 0x0001e20000000000 */
[----:B---3--:R3:W-:Y:S01]  /*31b0*/  STS.128 [R80+0x200], R64 ;  /* 0x0002004050007388 */ /* 0x0087e20000000c00 */
[----:B------:R-:W-:-:S03]  /*31c0*/  MOV R79, UR9 ;  /* 0x00000009004f7c02 */ /* 0x000fc60008000f00 */
[----:B--2---:R2:W-:Y:S03]  /*31d0*/  STS.128 [R80+0x400], R68 ;  /* 0x0004004450007388 */ /* 0x0045e60000000c00 */
[----:B------:R-:W-:Y:S01]  /*31e0*/  MUFU.SIN R149, R83 ;  /* 0x0000005300957308 */ /* 0x000fe20000000400 */
[----:B0-----:R-:W-:-:S07]  /*31f0*/  FMUL.FTZ R82, R47, R78 ;  /* 0x0000004e2f527220 */ /* 0x001fce0000410000 */
[----:B------:R0:W-:Y:S01]  /*3200*/  MUFU.COS R151, R83 ;  /* 0x0000005300977308 */ /* 0x0001e20000000000 */
[----:B---3--:R-:W-:-:S07]  /*3210*/  FMUL.FTZ R64, R35, R78 ;  /* 0x0000004e23407220 */ /* 0x008fce0000410000 */
[----:B------:R-:W-:Y:S01]  /*3220*/  MUFU.SIN R157, R119 ;  /* 0x00000077009d7308 */ /* 0x000fe20000000400 */
[-C--:B0-----:R-:W-:Y:S01]  /*3230*/  FMUL.FTZ R83, R39, R78.reuse ;  /* 0x0000004e27537220 */ /* 0x081fe20000410000 */
[----:B--2---:R-:W-:-:S06]  /*3240*/  FMUL.FTZ R68, R42, R78 ;  /* 0x0000004e2a447220 */ /* 0x004fcc0000410000 */
[----:B------:R0:W-:Y:S01]  /*3250*/  MUFU.COS R159, R119 ;  /* 0x00000077009f7308 */ /* 0x0001e20000000000 */
[----:B------:R2:W-:Y:S01]  /*3260*/  STS.128 [R80+0x600], R72 ;  /* 0x0006004850007388 */ /* 0x0005e20000000c00 */
[----:B0-----:R-:W-:-:S06]  /*3270*/  FMUL.FTZ R119, R38, R78 ;  /* 0x0000004e26777220 */ /* 0x001fcc0000410000 */
[----:B------:R0:W3:Y:S02]  /*3280*/  MUFU.EX2 R139, R82 ;  /* 0x00000052008b7308 */ /* 0x0000e40000000800 */
[----:B0-----:R-:W-:-:S06]  /*3290*/  IADD3 R82, PT, PT, R113, 0x200, RZ ;  /* 0x0000020071527810 */ /* 0x001fcc0007ffe0ff */
[----:B------:R-:W0:Y:S01]  /*32a0*/  MUFU.EX2 R83, R83 ;  /* 0x0000005300537308 */ /* 0x000e220000000800 */
[----:B------:R-:W-:Y:S02]  /*32b0*/  SEL R82, R79, R82, !P0 ;  /* 0x000000524f527207 */ /* 0x000fe40004000000 */
[----:B------:R-:W-:-:S05]  /*32c0*/  LOP3.LUT R79, R114, 0x3e0, RZ, 0xc0, !PT ;  /* 0x000003e0724f7812 */ /* 0x000fca00078ec0ff */
[----:B------:R-:W1:Y:S01]  /*32d0*/  MUFU.EX2 R119, R119 ;  /* 0x0000007700777308 */ /* 0x000e620000000800 */
[----:B------:R-:W-:-:S07]  /*32e0*/  IADD3 R79, PT, PT, R79, R108, RZ ;  /* 0x0000006c4f4f7210 */ /* 0x000fce0007ffe0ff */
[----:B------:R-:W4:Y:S08]  /*32f0*/  MUFU.EX2 R121, R121 ;  /* 0x0000007900797308 */ /* 0x000f300000000800 */
[----:B------:R-:W-:Y:S08]  /*3300*/  MUFU.SIN R158, R111 ;  /* 0x0000006f009e7308 */ /* 0x000ff00000000400 */
[----:B------:R-:W-:Y:S08]  /*3310*/  MUFU.COS R160, R111 ;  /* 0x0000006f00a07308 */ /* 0x000ff00000000000 */
[----:B--2---:R-:W2:Y:S08]  /*3320*/  MUFU.EX2 R72, R64 ;  /* 0x0000004000487308 */ /* 0x004eb00000000800 */
[----:B------:R-:W2:Y:S01]  /*3330*/  MUFU.EX2 R73, R68 ;  /* 0x0000004400497308 */ /* 0x000ea20000000800 */
[----:B------:R-:W-:Y:S01]  /*3340*/  LEA R79, R79, R106, 0x5 ;  /* 0x0000006a4f4f7211 */ /* 0x000fe200078e28ff */
[----:B------:R-:W-:Y:S01]  /*3350*/  FMUL.FTZ R74, R34, R78 ;  /* 0x0000004e224a7220 */ /* 0x000fe20000410000 */
[----:B------:R2:W-:Y:S01]  /*3360*/  STS.128 [R80], R60 ;  /* 0x0000003c50007388 */ /* 0x0005e20000000c00 */
[----:B------:R-:W-:Y:S01]  /*3370*/  NOP ;  /* 0x0000000000007918 */ /* 0x000fe20000000000 */
[----:B-----5:R-:W-:-:S02]  /*3380*/  FMUL.FTZ R144, R143, R144 ;  /* 0x000000908f907220 */ /* 0x020fc40000410000 */
[----:B------:R-:W5:Y:S01]  /*3390*/  LDS.128 R60, [R79] ;  /* 0x000000004f3c7984 */ /* 0x000f620000000c00 */
[----:B---3--:R-:W-:Y:S01]  /*33a0*/  FMUL.FTZ R140, R139, R140 ;  /* 0x0000008c8b8c7220 */ /* 0x008fe20000410000 */
[----:B------:R-:W-:Y:S01]  /*33b0*/  FMUL.FTZ R143, R143, R116 ;  /* 0x000000748f8f7220 */ /* 0x000fe20000410000 */
[----:B------:R-:W-:Y:S01]  /*33c0*/  FMUL.FTZ R139, R139, R120 ;  /* 0x000000788b8b7220 */ /* 0x000fe20000410000 */
[----:B0-----:R-:W-:Y:S01]  /*33d0*/  FMUL.FTZ R137, R83, R122 ;  /* 0x0000007a53897220 */ /* 0x001fe20000410000 */
[C---:B-1----:R-:W-:Y:S01]  /*33e0*/  FMUL.FTZ R134, R119.reuse, R134 ;  /* 0x0000008677867220 */ /* 0x042fe20000410000 */
[----:B------:R-:W-:Y:S01]  /*33f0*/  FMUL.FTZ R133, R119, R126 ;  /* 0x0000007e77857220 */ /* 0x000fe20000410000 */
[C---:B----4-:R-:W-:Y:S01]  /*3400*/  FMUL.FTZ R132, R121.reuse, R132 ;  /* 0x0000008479847220 */ /* 0x050fe20000410000 */
[----:B------:R-:W-:Y:S01]  /*3410*/  FMUL.FTZ R131, R121, R128 ;  /* 0x0000008079837220 */ /* 0x000fe20000410000 */
[----:B------:R0:W-:Y:S01]  /*3420*/  MUFU.EX2 R116, R74 ;  /* 0x0000004a00747308 */ /* 0x0001e20000000800 */
[C---:B--2---:R-:W-:Y:S01]  /*3430*/  FMUL.FTZ R122, R72.reuse, R155 ;  /* 0x0000009b487a7220 */ /* 0x044fe20000410000 */
[----:B------:R-:W-:Y:S01]  /*3440*/  FMUL.FTZ R121, R72, R153 ;  /* 0x0000009948797220 */ /* 0x000fe20000410000 */
[C---:B------:R-:W-:Y:S01]  /*3450*/  FMUL.FTZ R120, R73.reuse, R160 ;  /* 0x000000a049787220 */ /* 0x040fe20000410000 */
[----:B------:R-:W-:Y:S01]  /*3460*/  FMUL.FTZ R119, R73, R158 ;  /* 0x0000009e49777220 */ /* 0x000fe20000410000 */
[----:B------:R-:W1:Y:S04]  /*3470*/  LDS.128 R64, [R79+0x10] ;  /* 0x000010004f407984 */ /* 0x000e680000000c00 */
[----:B------:R-:W2:Y:S04]  /*3480*/  LDS.128 R68, [R79+0x20] ;  /* 0x000020004f447984 */ /* 0x000ea80000000c00 */
[----:B0-----:R-:W0:Y:S01]  /*3490*/  LDS.128 R72, [R79+0x30] ;  /* 0x000030004f487984 */ /* 0x001e220000000c00 */
[----:B------:R-:W-:Y:S08]  /*34a0*/  MUFU.SIN R150, R81 ;  /* 0x0000005100967308 */ /* 0x000ff00000000400 */
[----:B------:R3:W-:Y:S02]  /*34b0*/  MUFU.COS R152, R81 ;  /* 0x0000005100987308 */ /* 0x0007e40000000000 */
[----:B---3--:R-:W-:-:S06]  /*34c0*/  FMUL.FTZ R81, R40, R78 ;  /* 0x0000004e28517220 */ /* 0x008fcc0000410000 */
[----:B------:R-:W3:Y:S01]  /*34d0*/  MUFU.EX2 R81, R81 ;  /* 0x0000005100517308 */ /* 0x000ee20000000800 */
[----:B------:R-:W-:Y:S01]  /*34e0*/  FMUL.FTZ R125, R44, R78 ;  /* 0x0000004e2c7d7220 */ /* 0x000fe20000410000 */
[----:B------:R-:W-:Y:S01]  /*34f0*/  FMUL.FTZ R146, R145, R146 ;  /* 0x0000009291927220 */ /* 0x000fe20000410000 */
[----:B------:R-:W-:Y:S01]  /*3500*/  FMUL.FTZ R123, R37, R78 ;  /* 0x0000004e257b7220 */ /* 0x000fe20000410000 */
[----:B------:R-:W-:Y:S01]  /*3510*/  FMUL.FTZ R145, R145, R110 ;  /* 0x0000006e91917220 */ /* 0x000fe20000410000 */
[-C--:B------:R-:W-:Y:S01]  /*3520*/  FMUL.FTZ R111, R46, R78.reuse ;  /* 0x0000004e2e6f7220 */ /* 0x080fe20000410000 */
[-C--:B------:R-:W-:Y:S01]  /*3530*/  FMUL.FTZ R127, R36, R78.reuse ;  /* 0x0000004e247f7220 */ /* 0x080fe20000410000 */
[-C--:B------:R-:W-:Y:S01]  /*3540*/  FMUL.FTZ R110, R43, R78.reuse ;  /* 0x0000004e2b6e7220 */ /* 0x080fe20000410000 */
[C---:B------:R-:W-:Y:S01]  /*3550*/  FMUL.FTZ R80, R49.reuse, UR34 ;  /* 0x0000002231507c20 */ /* 0x040fe20008410000 */
[----:B------:R-:W-:Y:S01]  /*3560*/  FMUL.FTZ R78, R49, R78 ;  /* 0x0000004e314e7220 */ /* 0x000fe20000410000 */
[----:B------:R-:W4:Y:S02]  /*3570*/  MUFU.EX2 R125, R125 ;  /* 0x0000007d007d7308 */ /* 0x000f240000000800 */
[----:B------:R-:W-:Y:S01]  /*3580*/  FMUL.RZ R80, R80, 0.15915493667125701904 ;  /* 0x3e22f98350507820 */ /* 0x000fe2000040c000 */
[----:B------:R-:W-:-:S05]  /*3590*/  FMUL.FTZ R138, R83, R138 ;  /* 0x0000008a538a7220 */ /* 0x000fca0000410000 */
[----:B------:R4:W4:Y:S01]  /*35a0*/  MUFU.EX2 R147, R127 ;  /* 0x0000007f00937308 */ /* 0x0009220000000800 */
[C---:B---3--:R-:W-:Y:S01]  /*35b0*/  FMUL.FTZ R142, R81.reuse, R142 ;  /* 0x0000008e518e7220 */ /* 0x048fe20000410000 */
[----:B------:R-:W-:Y:S01]  /*35c0*/  FMUL.FTZ R141, R81, R118 ;  /* 0x00000076518d7220 */ /* 0x000fe20000410000 */
[----:B------:R-:W-:-:S05]  /*35d0*/  R2UR UR46, R76 ;  /* 0x000000004c2e72ca */ /* 0x000fca00000e0000 */
[----:B------:R-:W3:Y:S08]  /*35e0*/  MUFU.EX2 R123, R123 ;  /* 0x0000007b007b7308 */ /* 0x000ef00000000800 */
[----:B------:R-:W3:Y:S08]  /*35f0*/  MUFU.EX2 R111, R111 ;  /* 0x0000006f006f7308 */ /* 0x000ef00000000800 */
[----:B------:R-:W3:Y:S01]  /*3600*/  MUFU.EX2 R110, R110 ;  /* 0x0000006e006e7308 */ /* 0x000ee20000000800 */
[----:B------:R-:W-:-:S07]  /*3610*/  R2UR UR45, R77 ;  /* 0x000000004d2d72ca */ /* 0x000fce00000e0000 */
[----:B------:R-:W-:Y:S01]  /*3620*/  MUFU.COS R83, R80 ;  /* 0x0000005000537308 */ /* 0x000fe20000000000 */
[----:B-----5:R-:W-:-:S07]  /*3630*/  PRMT R194, R60, 0x7632, R194 ;  /* 0x000076323cc27816 */ /* 0x020fce00000000c2 */
[----:B------:R-:W5:Y:S01]  /*3640*/  MUFU.EX2 R78, R78 ;  /* 0x0000004e004e7308 */ /* 0x000f620000000800 */
[----:B------:R-:W-:-:S07]  /*3650*/  PRMT R193, R61, 0x7632, R193 ;  /* 0x000076323dc17816 */ /* 0x000fce00000000c1 */
[----:B------:R5:W5:Y:S01]  /*3660*/  MUFU.SIN R81, R80 ;  /* 0x0000005000517308 */ /* 0x000b620000000400 */
[----:B------:R-:W-:Y:S01]  /*3670*/  PRMT R184, R62, 0x7632, R184 ;  /* 0x000076323eb87816 */ /* 0x000fe200000000b8 */
[----:B------:R-:W-:Y:S01]  /*3680*/  UMOV UR9, 0x400 ;  /* 0x0000040000097882 */ /* 0x000fe20000000000 */
[----:B------:R-:W-:Y:S02]  /*3690*/  PRMT R185, R63, 0x7632, R185 ;  /* 0x000076323fb97816 */ /* 0x000fe400000000b9 */
[----:B-1----:R-:W-:Y:S02]  /*36a0*/  PRMT R186, R64, 0x7632, R186 ;  /* 0x0000763240ba7816 */ /* 0x002fe400000000ba */
[----:B------:R-:W-:Y:S02]  /*36b0*/  PRMT R187, R65, 0x7632, R187 ;  /* 0x0000763241bb7816 */ /* 0x000fe400000000bb */
[----:B------:R-:W-:Y:S02]  /*36c0*/  PRMT R188, R66, 0x7632, R188 ;  /* 0x0000763242bc7816 */ /* 0x000fe400000000bc */
[----:B------:R-:W-:-:S02]  /*36d0*/  PRMT R189, R67, 0x7632, R189 ;  /* 0x0000763243bd7816 */ /* 0x000fc400000000bd */
[----:B--2---:R-:W-:Y:S02]  /*36e0*/  PRMT R190, R68, 0x7632, R190 ;  /* 0x0000763244be7816 */ /* 0x004fe400000000be */
[----:B------:R-:W-:Y:S02]  /*36f0*/  PRMT R191, R69, 0x7632, R191 ;  /* 0x0000763245bf7816 */ /* 0x000fe400000000bf */
[----:B------:R-:W-:Y:S02]  /*3700*/  PRMT R192, R70, 0x7632, R192 ;  /* 0x0000763246c07816 */ /* 0x000fe400000000c0 */
[----:B------:R-:W-:Y:S02]  /*3710*/  PRMT R163, R71, 0x7632, R163 ;  /* 0x0000763247a37816 */ /* 0x000fe400000000a3 */
[----:B0-----:R-:W-:Y:S02]  /*3720*/  PRMT R164, R72, 0x7632, R164 ;  /* 0x0000763248a47816 */ /* 0x001fe400000000a4 */
[----:B------:R-:W-:-:S02]  /*3730*/  PRMT R165, R73, 0x7632, R165 ;  /* 0x0000763249a57816 */ /* 0x000fc400000000a5 */
[----:B------:R-:W-:Y:S02]  /*3740*/  PRMT R166, R74, 0x7632, R166 ;  /* 0x000076324aa67816 */ /* 0x000fe400000000a6 */
[----:B------:R-:W-:Y:S01]  /*3750*/  PRMT R167, R75, 0x7632, R167 ;  /* 0x000076324ba77816 */ /* 0x000fe200000000a7 */
[----:B------:R-:W-:Y:S01]  /*3760*/  ULEA UR9, UR25, UR9, 0x18 ;  /* 0x0000000919097291 */ /* 0x000fe2000f8ec0ff */
[----:B------:R-:W-:Y:S01]  /*3770*/  SHF.L.U32 R194, R194, 0x10, RZ ;  /* 0x00000010c2c27819 */ /* 0x000fe200000006ff */
[----:B----4-:R-:W-:Y:S01]  /*3780*/  FMUL.FTZ R128, R125, R152 ;  /* 0x000000987d807220 */ /* 0x010fe20000410000 */
[----:B------:R-:W-:Y:S01]  /*3790*/  SHF.L.U32 R193, R193, 0x10, RZ ;  /* 0x00000010c1c17819 */ /* 0x000fe200000006ff */
[----:B------:R-:W-:Y:S01]  /*37a0*/  FMUL.FTZ R127, R125, R150 ;  /* 0x000000967d7f7220 */ /* 0x000fe20000410000 */
[----:B------:R-:W-:Y:S01]  /*37b0*/  SHF.L.U32 R184, R184, 0x10, RZ ;  /* 0x00000010b8b87819 */ /* 0x000fe200000006ff */
[C---:B------:R-:W-:Y:S01]  /*37c0*/  FMUL.FTZ R126, R147.reuse, R156 ;  /* 0x0000009c937e7220 */ /* 0x040fe20000410000 */
[----:B------:R-:W-:Y:S01]  /*37d0*/  FMUL.FTZ R125, R147, R154 ;  /* 0x0000009a937d7220 */ /* 0x000fe20000410000 */
[----:B------:R-:W-:Y:S01]  /*37e0*/  SHF.L.U32 R185, R185, 0x10, RZ ;  /* 0x00000010b9b97819 */ /* 0x000fe200000006ff */
[C---:B---3--:R-:W-:Y:S01]  /*37f0*/  FMUL.FTZ R130, R123.reuse, R130 ;  /* 0x000000827b827220 */ /* 0x048fe20000410000 */
[----:B------:R-:W-:Y:S01]  /*3800*/  SHF.L.U32 R186, R186, 0x10, RZ ;  /* 0x00000010baba7819 */ /* 0x000fe200000006ff */
[----:B------:R-:W-:Y:S01]  /*3810*/  FMUL.FTZ R129, R123, R148 ;  /* 0x000000947b817220 */ /* 0x000fe20000410000 */
        /* <DEDUP_REMOVED lines=11> */
[----:B------:R-:W-:Y:S01]  /*38d0*/  FMUL.FTZ R135, R111, R124 ;  /* 0x0000007c6f877220 */ /* 0x000fe20000410000 */
[----:B------:R-:W-:Y:S01]  /*38e0*/  SHF.L.U32 R147, R60, 0x10, RZ ;  /* 0x000000103c937819 */ /* 0x000fe200000006ff */
[----:B------:R-:W-:Y:S01]  /*38f0*/  FMUL.FTZ R123, R110, R149 ;  /* 0x000000956e7b7220 */ /* 0x000fe20000410000 */
[----:B------:R-:W-:Y:S01]  /*3900*/  FMUL.FTZ R118, R116, R159 ;  /* 0x0000009f74767220 */ /* 0x000fe20000410000 */
[----:B------:R-:W-:Y:S01]  /*3910*/  SHF.L.U32 R148, R61, 0x10, RZ ;  /* 0x000000103d947819 */ /* 0x000fe200000006ff */
[----:B------:R-:W-:Y:S01]  /*3920*/  FMUL.FTZ R60, R194, UR46 ;  /* 0x0000002ec23c7c20 */ /* 0x000fe20008410000 */
[----:B------:R-:W-:Y:S01]  /*3930*/  SHF.L.U32 R150, R63, 0x10, RZ ;  /* 0x000000103f967819 */ /* 0x000fe200000006ff */
[----:B------:R-:W-:Y:S01]  /*3940*/  FMUL.FTZ R124, R110, R151 ;  /* 0x000000976e7c7220 */ /* 0x000fe20000410000 */
[----:B------:R-:W-:Y:S01]  /*3950*/  FMUL.FTZ R116, R116, R157 ;  /* 0x0000009d74747220 */ /* 0x000fe20000410000 */
[----:B------:R-:W-:Y:S01]  /*3960*/  SHF.L.U32 R149, R62, 0x10, RZ ;  /* 0x000000103e957819 */ /* 0x000fe200000006ff */
[----:B------:R-:W-:Y:S01]  /*3970*/  FMUL.FTZ R63, R193, UR46 ;  /* 0x0000002ec13f7c20 */ /* 0x000fe20008410000 */
[----:B------:R-:W-:Y:S01]  /*3980*/  SHF.L.U32 R151, R64, 0x10, RZ ;  /* 0x0000001040977819 */ /* 0x000fe200000006ff */
[C---:B-----5:R-:W-:Y:S01]  /*3990*/  FMUL.FTZ R80, R78.reuse, R83 ;  /* 0x000000534e507220 */ /* 0x060fe20000410000 */
[----:B------:R-:W-:Y:S01]  /*39a0*/  SHF.L.U32 R152, R65, 0x10, RZ ;  /* 0x0000001041987819 */ /* 0x000fe200000006ff */
[----:B------:R-:W-:Y:S01]  /*39b0*/  FMUL.FTZ R81, R78, R81 ;  /* 0x000000514e517220 */ /* 0x000fe20000410000 */
        /* <DEDUP_REMOVED lines=25> */
[----:B------:R-:W-:Y:S01]  /*3b50*/  FFMA.FTZ R61, R147, UR45, R60 ;  /* 0x0000002d933d7c23 */ /* 0x000fe2000801003c */
[----:B------:R-:W-:Y:S01]  /*3b60*/  FFMA.FTZ R60, R148, UR45, R63 ;  /* 0x0000002d943c7c23 */ /* 0x000fe2000801003f */
[----:B------:R-:W-:Y:S01]  /*3b70*/  FFMA.FTZ R63, R149, UR45, R62 ;  /* 0x0000002d953f7c23 */ /* 0x000fe2000801003e */
        /* <DEDUP_REMOVED lines=42> */
.L_x_3885:
[----:B------:R-:W-:-:S06]  /*3e20*/  LEA R110, R114, UR9, 0x3 ;  /* 0x00000009726e7c11 */ /* 0x000fcc000f8e18ff */
[----:B------:R-:W0:Y:S02]  /*3e30*/  LDS.64 R110, [R110+0x8788] ;  /* 0x008788006e6e7984 */ /* 0x000e240000000a00 */
.L_x_3886:
[----:B------:R-:W-:Y:S05]  /*3e40*/  BSYNC.RECONVERGENT B0 ;  /* 0x0000000000007941 */ /* 0x000fea0003800200 */
.L_x_3884:
        /* <DEDUP_REMOVED lines=88> */
[----:B------:R-:W-:Y:S01]  /*43d0*/  FFMA.FTZ R66, R37, R52, R66 ;  /* 0x0000003425427223 */ /* 0x000fe20000010042 */
        /* <DEDUP_REMOVED lines=60> */
[----:B------:R-:W-:Y:S01]  /*47a0*/  FFMA.FTZ R63, R120, R60, R63 ;  /* 0x0000003c783f7223 */ /* 0x000fe2000001003f */
[----:B------:R-:W-:Y:S01]  /*47b0*/  FFMA.FTZ R65, R42, R99, R65 ;  /* 0x000000632a417223 */ /* 0x000fe20000010041 */
[----:B------:R-:W-:Y:S01]  /*47c0*/  FFMA.FTZ R61, R120, R61, -R62 ;  /* 0x0000003d783d7223 */ /* 0x000fe2000001083e */
[C---:B------:R-:W-:Y:S01]  /*47d0*/  FMUL.FTZ R69, R116.reuse, R67 ;  /* 0x0000004374457220 */ /* 0x040fe20000410000 */
[C---:B------:R-:W-:Y:S01]  /*47e0*/  FMUL.FTZ R60, R116.reuse, R63 ;  /* 0x0000003f743c7220 */ /* 0x040fe20000410000 */
[C---:B------:R-:W-:Y:S01]  /*47f0*/  FMUL.FTZ R64, R116.reuse, R65 ;  /* 0x0000004174407220 */ /* 0x040fe20000410000 */
[----:B------:R-:W-:Y:S01]  /*4800*/  FMUL.FTZ R62, R116, R61 ;  /* 0x0000003d743e7220 */ /* 0x000fe20000410000 */
[C---:B------:R-:W-:Y:S01]  /*4810*/  FFMA.FTZ R69, R118.reuse, R65, -R69 ;  /* 0x0000004176457223 */ /* 0x040fe20000010845 */
[C---:B------:R-:W-:Y:S01]  /*4820*/  FFMA.FTZ R60, R118.reuse, R61, -R60 ;  /* 0x0000003d763c7223 */ /* 0x040fe2000001083c */
[C---:B------:R-:W-:Y:S01]  /*4830*/  FFMA.FTZ R64, R118.reuse, R67, R64 ;  /* 0x0000004376407223 */ /* 0x040fe20000010040 */
[----:B------:R-:W-:Y:S01]  /*4840*/  FFMA.FTZ R61, R118, R63, R62 ;  /* 0x0000003f763d7223 */ /* 0x000fe2000001003e */
[----:B------:R-:W-:-:S02]  /*4850*/  FFMA.FTZ R62, R34, R51, R69 ;  /* 0x00000033223e7223 */ /* 0x000fc40000010045 */
[----:B------:R-:W-:-:S05]  /*4860*/  FADD.FTZ R63, RZ, R64 ;  /* 0x00000040ff3f7221 */ /* 0x000fca0000010000 */
[----:B------:R2:W-:Y:S02]  /*4870*/  STS.128 [R109+0x6370], R60 ;  /* 0x0063703c6d007388 */ /* 0x0005e40000000c00 */
[----:B--2---:R-:W-:Y:S01]  /*4880*/  P2R R60, PR, RZ, 0x4 ;  /* 0x00000004ff3c7803 */ /* 0x004fe20000000000 */
[----:B------:R-:W-:Y:S06]  /*4890*/  BAR.SYNC.DEFER_BLOCKING 0x0 ;  /* 0x0000000000007b1d */ /* 0x000fec0000010000 */
[----:B------:R-:W-:Y:S05]  /*48a0*/  @P2 BRA `(.L_x_3887) ;  /* 0x0000000800c82947 */ /* 0x000fea0003800000 */
[----:B------:R-:W-:Y:S01]  /*48b0*/  MOV R61, 0x50 ;  /* 0x00000050003d7802 */ /* 0x000fe20000000f00 */
[----:B------:R-:W-:Y:S01]  /*48c0*/  UMOV UR25, 0xffffffff ;  /* 0xffffffff00197882 */ /* 0x000fe20000000000 */
[C---:B------:R-:W-:Y:S02]  /*48d0*/  ISETP.GE.AND P4, PT, R108.reuse, 0x10, PT ;  /* 0x000000106c00780c */ /* 0x040fe40003f86270 */
[----:B------:R-:W-:Y:S01]  /*48e0*/  ISETP.GE.AND P2, PT, R108, 0x8, PT ;  /* 0x000000086c00780c */ /* 0x000fe20003f46270 */
        /* <DEDUP_REMOVED lines=27> */
[CC--:B----4-:R-:W-:Y:S01]  /*4aa0*/  FMUL.FTZ R199, R73.reuse, R200.reuse ;  /* 0x000000c849c77220 */ /* 0x0d0fe20000410000 */
        /* <DEDUP_REMOVED lines=72> */
.L_x_4010:
        /* <DEDUP_REMOVED lines=13> */
.L_x_4013:
[----:B------:R-:W-:-:S03]  /*5000*/  UMOV UR25, 0xffffffff ;  /* 0xffffffff00197882 */ /* 0x000fc60000000000 */
[----:B------:R-:W-:Y:S05]  /*5010*/  BRA.DIV UR25, `(.L_x_3890) ;  /* 0x0000007a19d07947 */ /* 0x000fea000b800000 */
.L_x_4016:
[----:B------:R-:W-:-:S03]  /*5020*/  UMOV UR25, 0xffffffff ;  /* 0xffffffff00197882 */ /* 0x000fc60000000000 */
[----:B------:R-:W-:Y:S05]  /*5030*/  BRA.DIV UR25, `(.L_x_3891) ;  /* 0x0000007a19f07947 */ /* 0x000fea000b800000 */
.L_x_4019:
[----:B------:R-:W-:-:S03]  /*5040*/  UMOV UR25, 0xffffffff ;  /* 0xffffffff00197882 */ /* 0x000fc60000000000 */
[----:B------:R-:W-:Y:S05]  /*5050*/  BRA.DIV UR25, `(.L_x_3892) ;  /* 0x0000007e19107947 */ /* 0x000fea000b800000 */
.L_x_4022:
        /* <DEDUP_REMOVED lines=10> */
.L_x_4032:
        /* <DEDUP_REMOVED lines=45> */
.L_x_3887:
[----:B------:R-:W-:Y:S05]  /*53d0*/  WARPSYNC.ALL ;  /* 0x0000000000007948 */ /* 0x000fea0003800000 */
[----:B--2---:R-:W-:Y:S01]  /*53e0*/  FMUL.FTZ R63, R167, UR45 ;  /* 0x0000002da73f7c20 */ /* 0x004fe20008410000 */
[C---:B01----:R-:W-:Y:S01]  /*53f0*/  FMUL.FTZ R61, R116.reuse, R111 ;  /* 0x0000006f743d7220 */ /* 0x043fe20000410000 */
[----:B------:R-:W-:Y:S01]  /*5400*/  FMUL.FTZ R67, R116, R183 ;  /* 0x000000b774437220 */ /* 0x000fe20000410000 */
[----:B------:R-:W-:Y:S01]  /*5410*/  FMUL.FTZ R62, R166, UR45 ;  /* 0x0000002da63e7c20 */ /* 0x000fe20008410000 */
[----:B------:R-:W-:Y:S01]  /*5420*/  FFMA.FTZ R65, R162, UR46, -R63 ;  /* 0x0000002ea2417c23 */ /* 0x000fe2000801083f */
[C---:B------:R-:W-:Y:S01]  /*5430*/  FMUL.FTZ R63, R118.reuse, R111 ;  /* 0x0000006f763f7220 */ /* 0x040fe20000410000 */
[-C--:B------:R-:W-:Y:S01]  /*5440*/  FFMA.FTZ R61, R118, R110.reuse, -R61 ;  /* 0x0000006e763d7223 */ /* 0x080fe2000001083d */
[----:B------:R-:W-:Y:S01]  /*5450*/  FFMA.FTZ R62, R161, UR46, -R62 ;  /* 0x0000002ea13e7c23 */ /* 0x000fe2000801083e */
[----:B------:R-:W-:Y:S01]  /*5460*/  FMUL.FTZ R65, R2, R65 ;  /* 0x0000004102417220 */ /* 0x000fe20000410000 */
[----:B------:R-:W-:Y:S01]  /*5470*/  FFMA.FTZ R63, -R116, R110, -R63 ;  /* 0x0000006e743f7223 */ /* 0x000fe2000001093f */
[C---:B------:R-:W-:Y:S01]  /*5480*/  FMUL.FTZ R69, R119.reuse, R61 ;  /* 0x0000003d77457220 */ /* 0x040fe20000410000 */
[----:B------:R-:W-:Y:S01]  /*5490*/  BAR.SYNC.DEFER_BLOCKING 0x0 ;  /* 0x0000000000007b1d */ /* 0x000fe20000010000 */
[----:B------:R-:W-:Y:S01]  /*54a0*/  FFMA.FTZ R60, R118, R65, R67 ;  /* 0x00000041763c7223 */ /* 0x000fe20000010043 */
[----:B------:R-:W-:Y:S01]  /*54b0*/  FMUL.FTZ R64, R119, R63 ;  /* 0x0000003f77407220 */ /* 0x000fe20000410000 */
[----:B------:R-:W-:Y:S01]  /*54c0*/  FMUL.FTZ R65, R116, R65 ;  /* 0x0000004174417220 */ /* 0x000fe20000410000 */
[C---:B------:R-:W-:Y:S01]  /*54d0*/  FFMA.FTZ R69, R120.reuse, R63, -R69 ;  /* 0x0000003f78457223 */ /* 0x040fe20000010845 */
[----:B------:R-:W-:Y:S01]  /*54e0*/  FFMA.FTZ R60, R3, R62, R60 ;  /* 0x0000003e033c7223 */ /* 0x000fe2000001003c */
[----:B------:R-:W-:Y:S01]  /*54f0*/  FFMA.FTZ R64, R120, R61, R64 ;  /* 0x0000003d78407223 */ /* 0x000fe20000010040 */
[----:B------:R-:W-:Y:S01]  /*5500*/  FFMA.FTZ R65, R118, R183, -R65 ;  /* 0x000000b776417223 */ /* 0x000fe20000010841 */
[-C--:B------:R-:W-:Y:S01]  /*5510*/  FMUL.FTZ R61, R121, R69.reuse ;  /* 0x00000045793d7220 */ /* 0x080fe20000410000 */
[----:B------:R-:W-:Y:S01]  /*5520*/  FMUL.FTZ R63, R119, R60 ;  /* 0x0000003c773f7220 */ /* 0x000fe20000410000 */
[-C--:B------:R-:W-:Y:S01]  /*5530*/  FMUL.FTZ R62, R121, R64.reuse ;  /* 0x00000040793e7220 */ /* 0x080fe20000410000 */
[----:B------:R-:W-:Y:S01]  /*5540*/  FADD.FTZ R65, R182, R65 ;  /* 0x00000041b6417221 */ /* 0x000fe20000010000 */
[C---:B------:R-:W-:Y:S01]  /*5550*/  FFMA.FTZ R64, R122.reuse, R64, R61 ;  /* 0x000000407a407223 */ /* 0x040fe2000001003d */
[----:B------:R-:W-:Y:S01]  /*5560*/  FMUL.FTZ R67, R165, UR45 ;  /* 0x0000002da5437c20 */ /* 0x000fe20008410000 */
[----:B------:R-:W-:Y:S01]  /*5570*/  FFMA.FTZ R69, R122, R69, -R62 ;  /* 0x000000457a457223 */ /* 0x000fe2000001083e */
[-C--:B------:R-:W-:Y:S01]  /*5580*/  FMUL.FTZ R61, R119, R65.reuse ;  /* 0x00000041773d7220 */ /* 0x080fe20000410000 */
[----:B------:R-:W-:Y:S01]  /*5590*/  FFMA.FTZ R62, R120, R65, -R63 ;  /* 0x00000041783e7223 */ /* 0x000fe2000001083f */
[----:B------:R-:W-:Y:S01]  /*55a0*/  FFMA.FTZ R67, R160, UR46, -R67 ;  /* 0x0000002ea0437c23 */ /* 0x000fe20008010843 */
[----:B------:R-:W-:Y:S01]  /*55b0*/  FMUL.FTZ R63, R123, R69 ;  /* 0x000000457b3f7220 */ /* 0x000fe20000410000 */
[----:B------:R-:W-:Y:S01]  /*55c0*/  FFMA.FTZ R61, R120, R60, R61 ;  /* 0x0000003c783d7223 */ /* 0x000fe2000001003d */
[----:B------:R-:W-:Y:S01]  /*55d0*/  FADD.FTZ R62, R181, R62 ;  /* 0x0000003eb53e7221 */ /* 0x000fe20000010000 */
[-C--:B------:R-:W-:Y:S01]  /*55e0*/  FMUL.FTZ R60, R123, R64.reuse ;  /* 0x000000407b3c7220 */ /* 0x080fe20000410000 */
[----:B------:R-:W-:Y:S01]  /*55f0*/  FFMA.FTZ R65, R124, R64, R63 ;  /* 0x000000407c417223 */ /* 0x000fe2000001003f */
[----:B------:R-:W-:Y:S01]  /*5600*/  FFMA.FTZ R61, R4, R67, R61 ;  /* 0x00000043043d7223 */ /* 0x000fe2000001003d */
[-C--:B------:R-:W-:Y:S01]  /*5610*/  FMUL.FTZ R63, R121, R62.reuse ;  /* 0x0000003e793f7220 */ /* 0x080fe20000410000 */
        /* <DEDUP_REMOVED lines=15> */
[CC--:B------:R-:W-:Y:S01]  /*5710*/  FMUL.FTZ R65, R123.reuse, R60.reuse ;  /* 0x0000003c7b417220 */ /* 0x0c0fe20000410000 */
[----:B------:R-:W-:Y:S01]  /*5720*/  FMUL.FTZ R63, R123, R61 ;  /* 0x0000003d7b3f7220 */ /* 0x000fe20000410000 */
[----:B------:R-:W-:Y:S01]  /*5730*/  FFMA.FTZ R64, R128, R67, -R62 ;  /* 0x0000004380407223 */ /* 0x000fe2000001083e */
[----:B------:R-:W-:Y:S01]  /*5740*/  FMUL.FTZ R67, R163, UR45 ;  /* 0x0000002da3437c20 */ /* 0x000fe20008410000 */
[C---:B------:R-:W-:Y:S01]  /*5750*/  FFMA.FTZ R62, R124.reuse, R61, -R65 ;  /* 0x0000003d7c3e7223 */ /* 0x040fe20000010841 */
[----:B------:R-:W-:Y:S01]  /*5760*/  FFMA.FTZ R63, R124, R60, R63 ;  /* 0x0000003c7c3f7223 */ /* 0x000fe2000001003f */
[----:B------:R-:W-:Y:S01]  /*5770*/  FMUL.FTZ R65, R129, R64 ;  /* 0x0000004081417220 */ /* 0x000fe20000410000 */
[----:B------:R-:W0:Y:S01]  /*5780*/  LDS.64 R60, [R109+0x6378] ;  /* 0x006378006d3c7984 */ /* 0x000e220000000a00 */
[----:B------:R-:W-:Y:S01]  /*5790*/  FFMA.FTZ R67, R158, UR46, -R67 ;  /* 0x0000002e9e437c23 */ /* 0x000fe20008010843 */
[----:B------:R-:W-:Y:S01]  /*57a0*/  FADD.FTZ R62, R179, R62 ;  /* 0x0000003eb33e7221 */ /* 0x000fe20000010000 */
[-C--:B------:R-:W-:Y:S01]  /*57b0*/  FMUL.FTZ R69, R129, R66.reuse ;  /* 0x0000004281457220 */ /* 0x080fe20000410000 */
[----:B------:R-:W-:Y:S01]  /*57c0*/  FFMA.FTZ R66, R130, R66, R65 ;  /* 0x0000004282427223 */ /* 0x000fe20000010041 */
[----:B------:R-:W-:Y:S01]  /*57d0*/  FFMA.FTZ R63, R6, R67, R63 ;  /* 0x00000043063f7223 */ /* 0x000fe2000001003f */
[----:B------:R-:W-:Y:S01]  /*57e0*/  FMUL.FTZ R65, R125, R62 ;  /* 0x0000003e7d417220 */ /* 0x000fe20000410000 */
[----:B------:R-:W-:Y:S01]  /*57f0*/  FFMA.FTZ R69, R130, R64, -R69 ;  /* 0x0000004082457223 */ /* 0x000fe20000010845 */
[----:B------:R-:W-:Y:S01]  /*5800*/  FMUL.FTZ R73, R131, R66 ;  /* 0x0000004283497220 */ /* 0x000fe20000410000 */
        /* <DEDUP_REMOVED lines=11> */
[----:B------:R-:W-:Y:S01]  /*58c0*/  FMUL.FTZ R66, R191, UR45 ;  /* 0x0000002dbf427c20 */ /* 0x000fe20008410000 */
[CC--:B------:R-:W-:Y:S01]  /*58d0*/  FFMA.FTZ R68, R134.reuse, R71.reuse, R65 ;  /* 0x0000004786447223 */ /* 0x0c0fe20000010041 */
[----:B------:R-:W-:Y:S01]  /*58e0*/  FMUL.FTZ R71, R133, R71 ;  /* 0x0000004785477220 */ /* 0x000fe20000410000 */
[CC--:B------:R-:W-:Y:S01]  /*58f0*/  FMUL.FTZ R67, R127.reuse, R64.reuse ;  /* 0x000000407f437220 */ /* 0x0c0fe20000410000 */
[----:B------:R-:W-:Y:S01]  /*5900*/  FMUL.FTZ R65, R127, R63 ;  /* 0x0000003f7f417220 */ /* 0x000fe20000410000 */
[----:B------:R-:W-:Y:S01]  /*5910*/  FFMA.FTZ R66, R155, UR46, -R66 ;  /* 0x0000002e9b427c23 */ /* 0x000fe20008010842 */
[----:B------:R-:W-:Y:S01]  /*5920*/  FFMA.FTZ R71, R134, R73, -R71 ;  /* 0x0000004986477223 */ /* 0x000fe20000010847 */
[C---:B------:R-:W-:Y:S01]  /*5930*/  FFMA.FTZ R62, R128.reuse, R63, -R67 ;  /* 0x0000003f803e7223 */ /* 0x040fe20000010843 */
[----:B------:R-:W-:Y:S01]  /*5940*/  FFMA.FTZ R65, R128, R64, R65 ;  /* 0x0000004080417223 */ /* 0x000fe20000010041 */
[C---:B------:R-:W-:Y:S01]  /*5950*/  FMUL.FTZ R73, R135.reuse, R68 ;  /* 0x0000004487497220 */ /* 0x040fe20000410000 */
[----:B------:R-:W-:Y:S01]  /*5960*/  FMUL.FTZ R63, R135, R71 ;  /* 0x00000047873f7220 */ /* 0x000fe20000410000 */
[----:B------:R-:W-:Y:S01]  /*5970*/  FADD.FTZ R62, R177, R62 ;  /* 0x0000003eb13e7221 */ /* 0x000fe20000010000 */
[----:B------:R-:W-:Y:S01]  /*5980*/  FFMA.FTZ R65, R8, R66, R65 ;  /* 0x0000004208417223 */ /* 0x000fe20000010041 */
[----:B------:R-:W-:Y:S01]  /*5990*/  FMUL.FTZ R66, R190, UR45 ;  /* 0x0000002dbe427c20 */ /* 0x000fe20008410000 */
[C---:B------:R-:W-:Y:S01]  /*59a0*/  FFMA.FTZ R69, R136.reuse, R68, R63 ;  /* 0x0000004488457223 */ /* 0x040fe2000001003f */
[CC--:B------:R-:W-:Y:S01]  /*59b0*/  FMUL.FTZ R63, R129.reuse, R62.reuse ;  /* 0x0000003e813f7220 */ /* 0x0c0fe20000410000 */
[----:B------:R-:W-:Y:S01]  /*59c0*/  FMUL.FTZ R67, R129, R65 ;  /* 0x0000004181437220 */ /* 0x000fe20000410000 */
[----:B------:R-:W-:Y:S01]  /*59d0*/  FFMA.FTZ R66, R157, UR46, -R66 ;  /* 0x0000002e9d427c23 */ /* 0x000fe20008010842 */
[----:B------:R-:W-:Y:S01]  /*59e0*/  FFMA.FTZ R73, R136, R71, -R73 ;  /* 0x0000004788497223 */ /* 0x000fe20000010849 */
[C---:B------:R-:W-:Y:S01]  /*59f0*/  FFMA.FTZ R64, R130.reuse, R65, R63 ;  /* 0x0000004182407223 */ /* 0x040fe2000001003f */
[----:B------:R-:W-:Y:S01]  /*5a00*/  FFMA.FTZ R67, R130, R62, -R67 ;  /* 0x0000003e82437223 */ /* 0x000fe20000010843 */
[C---:B0-----:R-:W-:Y:S01]  /*5a10*/  FMUL.FTZ R62, R81.reuse, R60 ;  /* 0x0000003c513e7220 */ /* 0x041fe20000410000 */
[-C--:B------:R-:W-:Y:S01]  /*5a20*/  FMUL.FTZ R63, R81, R61.reuse ;  /* 0x0000003d513f7220 */ /* 0x080fe20000410000 */
[----:B------:R-:W-:Y:S01]  /*5a30*/  FFMA.FTZ R64, R9, R66, R64 ;  /* 0x0000004209407223 */ /* 0x000fe20000010040 */
[----:B------:R-:W-:Y:S01]  /*5a40*/  FADD.FTZ R67, R176, R67 ;  /* 0x00000043b0437221 */ /* 0x000fe20000010000 */
[C---:B------:R-:W-:Y:S01]  /*5a50*/  FFMA.FTZ R62, R80.reuse, R61, R62 ;  /* 0x0000003d503e7223 */ /* 0x040fe2000001003e */
[----:B------:R-:W-:Y:S01]  /*5a60*/  FFMA.FTZ R224, R80, R60, -R63 ;  /* 0x0000003c50e07223 */ /* 0x000fe2000001083f */
[----:B------:R-:W-:Y:S01]  /*5a70*/  FMUL.FTZ R61, R131, R64 ;  /* 0x00000040833d7220 */ /* 0x000fe20000410000 */
[----:B------:R-:W-:Y:S01]  /*5a80*/  FMUL.FTZ R63, R189, UR45 ;  /* 0x0000002dbd3f7c20 */ /* 0x000fe20008410000 */
[----:B------:R-:W-:Y:S01]  /*5a90*/  FADD.FTZ R207, RZ, R62 ;  /* 0x0000003effcf7221 */ /* 0x000fe20000010000 */
[----:B------:R-:W-:Y:S01]  /*5aa0*/  FFMA.FTZ R224, R49, R104, R224 ;  /* 0x0000006831e07223 */ /* 0x000fe200000100e0 */
[-C--:B------:R-:W-:Y:S01]  /*5ab0*/  FFMA.FTZ R62, R132, R67.reuse, -R61 ;  /* 0x00000043843e7223 */ /* 0x080fe2000001083d */
[----:B------:R-:W-:Y:S01]  /*5ac0*/  FMUL.FTZ R67, R131, R67 ;  /* 0x0000004383437220 */ /* 0x000fe20000410000 */
[CC--:B------:R-:W-:Y:S01]  /*5ad0*/  FMUL.FTZ R61, R145.reuse, R207.reuse ;  /* 0x000000cf913d7220 */ /* 0x0c0fe20000410000 */
[----:B------:R-:W-:Y:S01]  /*5ae0*/  FMUL.FTZ R60, R145, R224 ;  /* 0x000000e0913c7220 */ /* 0x000fe20000410000 */
[----:B------:R-:W-:Y:S01]  /*5af0*/  FFMA.FTZ R63, R154, UR46, -R63 ;  /* 0x0000002e9a3f7c23 */ /* 0x000fe2000801083f */
[----:B------:R-:W-:Y:S01]  /*5b00*/  FFMA.FTZ R67, R132, R64, R67 ;  /* 0x0000004084437223 */ /* 0x000fe20000010043 */
[C---:B------:R-:W-:Y:S01]  /*5b10*/  FFMA.FTZ R210, R146.reuse, R224, -R61 ;  /* 0x000000e092d27223 */ /* 0x040fe2000001083d */
[----:B------:R-:W-:Y:S01]  /*5b20*/  FFMA.FTZ R60, R146, R207, R60 ;  /* 0x000000cf923c7223 */ /* 0x000fe2000001003c */
[----:B------:R-:W-:Y:S01]  /*5b30*/  FMUL.FTZ R65, R137, R73 ;  /* 0x0000004989417220 */ /* 0x000fe20000410000 */
[----:B------:R-:W-:Y:S01]  /*5b40*/  FFMA.FTZ R67, R10, R63, R67 ;  /* 0x0000003f0a437223 */ /* 0x000fe20000010043 */
[----:B------:R-:W-:Y:S01]  /*5b50*/  FFMA.FTZ R210, R41, R56, R210 ;  /* 0x0000003829d27223 */ /* 0x000fe200000100d2 */
[----:B------:R-:W-:Y:S01]  /*5b60*/  FADD.FTZ R206, RZ, R60 ;  /* 0x0000003cffce7221 */ /* 0x000fe20000010000 */
[----:B------:R-:W-:Y:S01]  /*5b70*/  FADD.FTZ R62, R175, R62 ;  /* 0x0000003eaf3e7221 */ /* 0x000fe20000010000 */
[-C--:B------:R-:W-:Y:S01]  /*5b80*/  FFMA.FTZ R66, R138, R69.reuse, R65 ;  /* 0x000000458a427223 */ /* 0x080fe20000010041 */
[C---:B------:R-:W-:Y:S01]  /*5b90*/  FMUL.FTZ R63, R143.reuse, R210 ;  /* 0x000000d28f3f7220 */ /* 0x040fe20000410000 */
[----:B------:R-:W-:Y:S01]  /*5ba0*/  FMUL.FTZ R61, R143, R206 ;  /* 0x000000ce8f3d7220 */ /* 0x000fe20000410000 */
[----:B------:R-:W-:Y:S01]  /*5bb0*/  FMUL.FTZ R69, R137, R69 ;  /* 0x0000004589457220 */ /* 0x000fe20000410000 */
[C---:B------:R-:W-:Y:S01]  /*5bc0*/  FMUL.FTZ R65, R133.reuse, R62 ;  /* 0x0000003e85417220 */ /* 0x040fe20000410000 */
[C---:B------:R-:W-:Y:S01]  /*5bd0*/  FFMA.FTZ R63, R144.reuse, R206, R63 ;  /* 0x000000ce903f7223 */ /* 0x040fe2000001003f */
[----:B------:R-:W-:Y:S01]  /*5be0*/  FFMA.FTZ R61, R144, R210, -R61 ;  /* 0x000000d2903d7223 */ /* 0x000fe2000001083d */
[----:B------:R-:W-:Y:S01]  /*5bf0*/  FMUL.FTZ R232, R188, UR45 ;  /* 0x0000002dbce87c20 */ /* 0x000fe20008410000 */
[----:B------:R-:W-:Y:S01]  /*5c00*/  FFMA.FTZ R73, R138, R73, -R69 ;  /* 0x000000498a497223 */ /* 0x000fe20000010845 */
[----:B------:R-:W-:Y:S01]  /*5c10*/  FADD.FTZ R205, RZ, R63 ;  /* 0x0000003fffcd7221 */ /* 0x000fe20000010000 */
[-C--:B------:R-:W-:Y:S01]  /*5c20*/  FMUL.FTZ R69, R133, R67.reuse ;  /* 0x0000004385457220 */ /* 0x080fe20000410000 */
[----:B------:R-:W-:Y:S01]  /*5c30*/  FFMA.FTZ R60, R134, R67, R65 ;  /* 0x00000043863c7223 */ /* 0x000fe20000010041 */
[----:B------:R-:W-:Y:S01]  /*5c40*/  FFMA.FTZ R217, R48, R105, R61 ;  /* 0x0000006930d97223 */ /* 0x000fe2000001003d */
[----:B------:R-:W-:Y:S01]  /*5c50*/  FFMA.FTZ R232, R153, UR46, -R232 ;  /* 0x0000002e99e87c23 */ /* 0x000fe200080108e8 */
[----:B------:R-:W-:Y:S01]  /*5c60*/  FMUL.FTZ R61, R141, R205 ;  /* 0x000000cd8d3d7220 */ /* 0x000fe20000410000 */
[----:B------:R-:W-:Y:S01]  /*5c70*/  FMUL.FTZ R65, R139, R73 ;  /* 0x000000498b417220 */ /* 0x000fe20000410000 */
[----:B------:R-:W-:Y:S01]  /*5c80*/  FFMA.FTZ R69, R134, R62, -R69 ;  /* 0x0000003e86457223 */ /* 0x000fe20000010845 */
[-C--:B------:R-:W-:Y:S01]  /*5c90*/  FMUL.FTZ R63, R141, R217.reuse ;  /* 0x000000d98d3f7220 */ /* 0x080fe20000410000 */
[----:B------:R-:W-:Y:S01]  /*5ca0*/  FFMA.FTZ R60, R11, R232, R60 ;  /* 0x000000e80b3c7223 */ /* 0x000fe2000001003c */
[----:B------:R-:W-:Y:S01]  /*5cb0*/  FFMA.FTZ R61, R142, R217, -R61 ;  /* 0x000000d98e3d7223 */ /* 0x000fe2000001083d */
[----:B------:R-:W-:Y:S01]  /*5cc0*/  FFMA.FTZ R67, R140, R66, R65 ;  /* 0x000000428c437223 */ /* 0x000fe20000010041 */
[----:B------:R-:W-:Y:S01]  /*5cd0*/  FFMA.FTZ R63, R142, R205, R63 ;  /* 0x000000cd8e3f7223 */ /* 0x000fe2000001003f */
[----:B------:R-:W-:Y:S01]  /*5ce0*/  FADD.FTZ R69, R174, R69 ;  /* 0x00000045ae457221 */ /* 0x000fe20000010000 */
[----:B------:R-:W-:Y:S01]  /*5cf0*/  FMUL.FTZ R65, R135, R60 ;  /* 0x0000003c87417220 */ /* 0x000fe20000410000 */
[----:B------:R-:W-:Y:S01]  /*5d00*/  FFMA.FTZ R215, R40, R57, R61 ;  /* 0x0000003928d77223 */ /* 0x000fe2000001003d */
[----:B------:R-:W-:Y:S01]  /*5d10*/  FADD.FTZ R204, RZ, R63 ;  /* 0x0000003fffcc7221 */ /* 0x000fe20000010000 */
[----:B------:R-:W-:Y:S01]  /*5d20*/  FMUL.FTZ R211, R187, UR45 ;  /* 0x0000002dbbd37c20 */ /* 0x000fe20008410000 */
[-C--:B------:R-:W-:Y:S01]  /*5d30*/  FFMA.FTZ R62, R136, R69.reuse, -R65 ;  /* 0x00000045883e7223 */ /* 0x080fe20000010841 */
[----:B------:R-:W-:Y:S01]  /*5d40*/  FMUL.FTZ R69, R135, R69 ;  /* 0x0000004587457220 */ /* 0x000fe20000410000 */
[CC--:B------:R-:W-:Y:S01]  /*5d50*/  FMUL.FTZ R63, R139.reuse, R215.reuse ;  /* 0x000000d78b3f7220 */ /* 0x0c0fe20000410000 */
[----:B------:R-:W-:Y:S01]  /*5d60*/  FMUL.FTZ R61, R139, R204 ;  /* 0x000000cc8b3d7220 */ /* 0x000fe20000410000 */
[----:B------:R-:W-:Y:S01]  /*5d70*/  FFMA.FTZ R211, R152, UR46, -R211 ;  /* 0x0000002e98d37c23 */ /* 0x000fe200080108d3 */
[----:B------:R-:W-:Y:S01]  /*5d80*/  FFMA.FTZ R69, R136, R60, R69 ;  /* 0x0000003c88457223 */ /* 0x000fe20000010045 */
[----:B------:R-:W-:Y:S01]  /*5d90*/  FADD.FTZ R62, R173, R62 ;  /* 0x0000003ead3e7221 */ /* 0x000fe20000010000 */
[C---:B------:R-:W-:Y:S01]  /*5da0*/  FFMA.FTZ R63, R140.reuse, R204, R63 ;  /* 0x000000cc8c3f7223 */ /* 0x040fe2000001003f */
[----:B------:R-:W-:Y:S01]  /*5db0*/  FFMA.FTZ R214, R140, R215, -R61 ;  /* 0x000000d78cd67223 */ /* 0x000fe2000001083d */
[----:B------:R-:W-:Y:S01]  /*5dc0*/  FFMA.FTZ R69, R12, R211, R69 ;  /* 0x000000d30c457223 */ /* 0x000fe20000010045 */
[----:B------:R-:W-:Y:S01]  /*5dd0*/  FMUL.FTZ R61, R137, R62 ;  /* 0x0000003e893d7220 */ /* 0x000fe20000410000 */
[----:B------:R-:W-:Y:S01]  /*5de0*/  FADD.FTZ R203, RZ, R63 ;  /* 0x0000003fffcb7221 */ /* 0x000fe20000010000 */
[----:B------:R-:W-:Y:S01]  /*5df0*/  FFMA.FTZ R214, R47, R102, R214 ;  /* 0x000000662fd67223 */ /* 0x000fe200000100d6 */
[----:B------:R-:W-:Y:S01]  /*5e00*/  FMUL.FTZ R71, R139, R66 ;  /* 0x000000428b477220 */ /* 0x000fe20000410000 */
[----:B------:R-:W-:Y:S01]  /*5e10*/  FFMA.FTZ R64, R138, R69, R61 ;  /* 0x000000458a407223 */ /* 0x000fe2000001003d */
[C---:B------:R-:W-:Y:S01]  /*5e20*/  FMUL.FTZ R61, R137.reuse, R203 ;  /* 0x000000cb893d7220 */ /* 0x040fe20000410000 */
[CC--:B------:R-:W-:Y:S01]  /*5e30*/  FMUL.FTZ R60, R137.reuse, R214.reuse ;  /* 0x000000d6893c7220 */ /* 0x0c0fe20000410000 */
[----:B------:R-:W-:Y:S01]  /*5e40*/  FMUL.FTZ R63, R137, R69 ;  /* 0x00000045893f7220 */ /* 0x000fe20000410000 */
[----:B------:R-:W-:Y:S01]  /*5e50*/  FFMA.FTZ R71, R140, R73, -R71 ;  /* 0x000000498c477223 */ /* 0x000fe20000010847 */
[----:B------:R-:W-:Y:S01]  /*5e60*/  FMUL.FTZ R220, R186, UR45 ;  /* 0x0000002dbadc7c20 */ /* 0x000fe20008410000 */
[C---:B------:R-:W-:Y:S01]  /*5e70*/  FFMA.FTZ R212, R138.reuse, R214, -R61 ;  /* 0x000000d68ad47223 */ /* 0x040fe2000001083d */
[C---:B------:R-:W-:Y:S01]  /*5e80*/  FFMA.FTZ R60, R138.reuse, R203, R60 ;  /* 0x000000cb8a3c7223 */ /* 0x040fe2000001003c */
[----:B------:R-:W-:Y:S01]  /*5e90*/  FFMA.FTZ R65, R138, R62, -R63 ;  /* 0x0000003e8a417223 */ /* 0x000fe2000001083f */
[----:B------:R-:W-:Y:S01]  /*5ea0*/  FMUL.FTZ R63, R141, R71 ;  /* 0x000000478d3f7220 */ /* 0x000fe20000410000 */
[----:B------:R-:W-:Y:S01]  /*5eb0*/  FFMA.FTZ R220, R151, UR46, -R220 ;  /* 0x0000002e97dc7c23 */ /* 0x000fe200080108dc */
[----:B------:R-:W-:Y:S01]  /*5ec0*/  FFMA.FTZ R212, R39, R54, R212 ;  /* 0x0000003627d47223 */ /* 0x000fe200000100d4 */
[----:B------:R-:W-:Y:S01]  /*5ed0*/  FADD.FTZ R202, RZ, R60 ;  /* 0x0000003cffca7221 */ /* 0x000fe20000010000 */
[-C--:B------:R-:W-:Y:S01]  /*5ee0*/  FFMA.FTZ R66, R142, R67.reuse, R63 ;  /* 0x000000438e427223 */ /* 0x080fe2000001003f */
[----:B------:R-:W-:Y:S01]  /*5ef0*/  FFMA.FTZ R64, R13, R220, R64 ;  /* 0x000000dc0d407223 */ /* 0x000fe20000010040 */
[C---:B------:R-:W-:Y:S01]  /*5f00*/  FMUL.FTZ R63, R135.reuse, R212 ;  /* 0x000000d4873f7220 */ /* 0x040fe20000410000 */
[----:B------:R-:W-:Y:S01]  /*5f10*/  FMUL.FTZ R61, R135, R202 ;  /* 0x000000ca873d7220 */ /* 0x000fe20000410000 */
[----:B------:R-:W-:Y:S01]  /*5f20*/  FMUL.FTZ R69, R141, R67 ;  /* 0x000000438d457220 */ /* 0x000fe20000410000 */
[----:B------:R-:W-:Y:S01]  /*5f30*/  FADD.FTZ R65, R172, R65 ;  /* 0x00000041ac417221 */ /* 0x000fe20000010000 */
[C---:B------:R-:W-:Y:S01]  /*5f40*/  FMUL.FTZ R67, R139.reuse, R64 ;  /* 0x000000408b437220 */ /* 0x040fe20000410000 */
[C---:B------:R-:W-:Y:S01]  /*5f50*/  FFMA.FTZ R63, R136.reuse, R202, R63 ;  /* 0x000000ca883f7223 */ /* 0x040fe2000001003f */
[----:B------:R-:W-:Y:S01]  /*5f60*/  FFMA.FTZ R61, R136, R212, -R61 ;  /* 0x000000d4883d7223 */ /* 0x000fe2000001083d */
[----:B------:R-:W-:Y:S01]  /*5f70*/  UISETP.GE.AND UP0, UPT, UR16, UR33, UPT ;  /* 0x000000211000728c */ /* 0x000fe2000bf06270 */
[-C--:B------:R-:W-:Y:S01]  /*5f80*/  FFMA.FTZ R62, R140, R65.reuse, -R67 ;  /* 0x000000418c3e7223 */ /* 0x080fe20000010843 */
[----:B------:R-:W-:Y:S01]  /*5f90*/  FADD.FTZ R201, RZ, R63 ;  /* 0x0000003fffc97221 */ /* 0x000fe20000010000 */
[----:B------:R-:W-:Y:S01]  /*5fa0*/  FMUL.FTZ R65, R139, R65 ;  /* 0x000000418b417220 */ /* 0x000fe20000410000 */
[----:B------:R-:W-:Y:S01]  /*5fb0*/  FMUL.FTZ R67, R185, UR45 ;  /* 0x0000002db9437c20 */ /* 0x000fe20008410000 */
[----:B------:R-:W-:Y:S01]  /*5fc0*/  FFMA.FTZ R221, R46, R103, R61 ;  /* 0x000000672edd7223 */ /* 0x000fe2000001003d */
[C---:B------:R-:W-:Y:S01]  /*5fd0*/  FMUL.FTZ R61, R133.reuse, R201 ;  /* 0x000000c9853d7220 */ /* 0x040fe20000410000 */
[----:B------:R-:W-:Y:S01]  /*5fe0*/  FFMA.FTZ R64, R140, R64, R65 ;  /* 0x000000408c407223 */ /* 0x000fe20000010041 */
[----:B------:R-:W-:Y:S01]  /*5ff0*/  FFMA.FTZ R230, R150, UR46, -R67 ;  /* 0x0000002e96e67c23 */ /* 0x000fe20008010843 */
[-C--:B------:R-:W-:Y:S01]  /*6000*/  FMUL.FTZ R60, R133, R221.reuse ;  /* 0x000000dd853c7220 */ /* 0x080fe20000410000 */
[C---:B------:R-:W-:Y:S01]  /*6010*/  FFMA.FTZ R61, R134.reuse, R221, -R61 ;  /* 0x000000dd863d7223 */ /* 0x040fe2000001083d */
[----:B------:R-:W-:Y:S01]  /*6020*/  FADD.FTZ R62, R171, R62 ;  /* 0x0000003eab3e7221 */ /* 0x000fe20000010000 */
[----:B------:R-:W-:Y:S01]  /*6030*/  FFMA.FTZ R64, R15, R230, R64 ;  /* 0x000000e60f407223 */ /* 0x000fe20000010040 */
[----:B------:R-:W-:Y:S01]  /*6040*/  FFMA.FTZ R60, R134, R201, R60 ;  /* 0x000000c9863c7223 */ /* 0x000fe2000001003c */
[----:B------:R-:W-:Y:S01]  /*6050*/  FFMA.FTZ R219, R38, R55, R61 ;  /* 0x0000003726db7223 */ /* 0x000fe2000001003d */
[C---:B------:R-:W-:Y:S01]  /*6060*/  FMUL.FTZ R63, R141.reuse, R62 ;  /* 0x0000003e8d3f7220 */ /* 0x040fe20000410000 */
[-C--:B------:R-:W-:Y:S01]  /*6070*/  FMUL.FTZ R65, R141, R64.reuse ;  /* 0x000000408d417220 */ /* 0x080fe20000410000 */
[----:B------:R-:W-:Y:S01]  /*6080*/  FADD.FTZ R200, RZ, R60 ;  /* 0x0000003cffc87221 */ /* 0x000fe20000010000 */
[CC--:B------:R-:W-:Y:S01]  /*6090*/  FMUL.FTZ R61, R131.reuse, R219.reuse ;  /* 0x000000db833d7220 */ /* 0x0c0fe20000410000 */
[C---:B------:R-:W-:Y:S01]  /*60a0*/  FFMA.FTZ R63, R142.reuse, R64, R63 ;  /* 0x000000408e3f7223 */ /* 0x040fe2000001003f */
[----:B------:R-:W-:Y:S01]  /*60b0*/  FFMA.FTZ R65, R142, R62, -R65 ;  /* 0x0000003e8e417223 */ /* 0x000fe20000010841 */
[-C--:B------:R-:W-:Y:S01]  /*60c0*/  FMUL.FTZ R60, R131, R200.reuse ;  /* 0x000000c8833c7220 */ /* 0x080fe20000410000 */
[----:B------:R-:W-:Y:S01]  /*60d0*/  FMUL.FTZ R62, R184, UR45 ;  /* 0x0000002db83e7c20 */ /* 0x000fe20008410000 */
[----:B------:R-:W-:Y:S01]  /*60e0*/  FFMA.FTZ R61, R132, R200, R61 ;  /* 0x000000c8843d7223 */ /* 0x000fe2000001003d */
[----:B------:R-:W-:Y:S01]  /*60f0*/  FADD.FTZ R65, R170, R65 ;  /* 0x00000041aa417221 */ /* 0x000fe20000010000 */
[----:B------:R-:W-:Y:S01]  /*6100*/  FFMA.FTZ R60, R132, R219, -R60 ;  /* 0x000000db843c7223 */ /* 0x000fe2000001083c */
[----:B------:R-:W-:Y:S01]  /*6110*/  FFMA.FTZ R213, R149, UR46, -R62 ;  /* 0x0000002e95d57c23 */ /* 0x000fe2000801083e */
[----:B------:R-:W-:Y:S01]  /*6120*/  FADD.FTZ R199, RZ, R61 ;  /* 0x0000003dffc77221 */ /* 0x000fe20000010000 */
[----:B------:R-:W-:Y:S01]  /*6130*/  FFMA.FTZ R69, R142, R71, -R69 ;  /* 0x000000478e457223 */ /* 0x000fe20000010845 */
[----:B------:R-:W-:Y:S01]  /*6140*/  FFMA.FTZ R222, R45, R100, R60 ;  /* 0x000000642dde7223 */ /* 0x000fe2000001003c */
[----:B------:R-:W-:Y:S01]  /*6150*/  FFMA.FTZ R63, R16, R213, R63 ;  /* 0x000000d5103f7223 */ /* 0x000fe2000001003f */
[----:B------:R-:W-:Y:S01]  /*6160*/  FMUL.FTZ R61, R129, R199 ;  /* 0x000000c7813d7220 */ /* 0x000fe20000410000 */
[----:B------:R-:W-:Y:S01]  /*6170*/  FMUL.FTZ R71, R143, R66 ;  /* 0x000000428f477220 */ /* 0x000fe20000410000 */
[-C--:B------:R-:W-:Y:S01]  /*6180*/  FMUL.FTZ R60, R129, R222.reuse ;  /* 0x000000de813c7220 */ /* 0x080fe20000410000 */
[C---:B------:R-:W-:Y:S01]  /*6190*/  FMUL.FTZ R62, R143.reuse, R63 ;  /* 0x0000003f8f3e7220 */ /* 0x040fe20000410000 */
[C---:B------:R-:W-:Y:S01]  /*61a0*/  FFMA.FTZ R218, R130.reuse, R222, -R61 ;  /* 0x000000de82da7223 */ /* 0x040fe2000001083d */
[----:B------:R-:W-:Y:S01]  /*61b0*/  PLOP3.LUT P0, PT, PT, PT, UP0, 0x80, 0x8 ;  /* 0x000000000008781c */ /* 0x000fe20003f0f008 */
[----:B------:R-:W-:Y:S01]  /*61c0*/  FFMA.FTZ R60, R130, R199, R60 ;  /* 0x000000c7823c7223 */ /* 0x000fe2000001003c */
[CC--:B------:R-:W-:Y:S01]  /*61d0*/  FFMA.FTZ R62, R144.reuse, R65.reuse, -R62 ;  /* 0x00000041903e7223 */ /* 0x0c0fe2000001083e */
[----:B------:R-:W-:Y:S01]  /*61e0*/  FMUL.FTZ R65, R143, R65 ;  /* 0x000000418f417220 */ /* 0x000fe20000410000 */
[----:B------:R-:W-:Y:S01]  /*61f0*/  FFMA.FTZ R218, R37, R52, R218 ;  /* 0x0000003425da7223 */ /* 0x000fe200000100da */
[----:B------:R-:W-:Y:S01]  /*6200*/  FADD.FTZ R198, RZ, R60 ;  /* 0x0000003cffc67221 */ /* 0x000fe20000010000 */
[----:B------:R-:W-:Y:S01]  /*6210*/  FADD.FTZ R64, R169, R62 ;  /* 0x0000003ea9407221 */ /* 0x000fe20000010000 */
[----:B------:R-:W-:Y:S01]  /*6220*/  FFMA.FTZ R60, R144, R63, R65 ;  /* 0x0000003f903c7223 */ /* 0x000fe20000010041 */
[C---:B------:R-:W-:Y:S01]  /*6230*/  FMUL.FTZ R63, R127.reuse, R218 ;  /* 0x000000da7f3f7220 */ /* 0x040fe20000410000 */
[-C--:B------:R-:W-:Y:S01]  /*6240*/  FMUL.FTZ R61, R127, R198.reuse ;  /* 0x000000c67f3d7220 */ /* 0x080fe20000410000 */
[----:B------:R-:W-:Y:S01]  /*6250*/  FMUL.FTZ R65, R193, UR45 ;  /* 0x0000002dc1417c20 */ /* 0x000fe20008410000 */
[-C--:B------:R-:W-:Y:S01]  /*6260*/  FMUL.FTZ R67, R143, R69.reuse ;  /* 0x000000458f437220 */ /* 0x080fe20000410000 */
[C---:B------:R-:W-:Y:S01]  /*6270*/  FFMA.FTZ R63, R128.reuse, R198, R63 ;  /* 0x000000c6803f7223 */ /* 0x040fe2000001003f */
[----:B------:R-:W-:Y:S01]  /*6280*/  FFMA.FTZ R61, R128, R218, -R61 ;  /* 0x000000da803d7223 */ /* 0x000fe2000001083d */
[----:B------:R-:W-:Y:S01]  /*6290*/  FFMA.FTZ R216, R148, UR46, -R65 ;  /* 0x0000002e94d87c23 */ /* 0x000fe20008010841 */
[----:B------:R-:W-:Y:S01]  /*62a0*/  FFMA.FTZ R71, R144, R69, -R71 ;  /* 0x0000004590477223 */ /* 0x000fe20000010847 */
[----:B------:R-:W-:Y:S01]  /*62b0*/  FADD.FTZ R197, RZ, R63 ;  /* 0x0000003fffc57221 */ /* 0x000fe20000010000 */
[----:B------:R-:W-:Y:S01]  /*62c0*/  FFMA.FTZ R225, R44, R101, R61 ;  /* 0x000000652ce17223 */ /* 0x000fe2000001003d */
[----:B------:R-:W-:Y:S01]  /*62d0*/  FFMA.FTZ R62, R17, R216, R60 ;  /* 0x000000d8113e7223 */ /* 0x000fe2000001003c */
[----:B------:R-:W-:Y:S01]  /*62e0*/  FMUL.FTZ R63, R145, R64 ;  /* 0x00000040913f7220 */ /* 0x000fe20000410000 */
[C---:B------:R-:W-:Y:S01]  /*62f0*/  FMUL.FTZ R61, R125.reuse, R197 ;  /* 0x000000c57d3d7220 */ /* 0x040fe20000410000 */
[-C--:B------:R-:W-:Y:S01]  /*6300*/  FMUL.FTZ R60, R125, R225.reuse ;  /* 0x000000e17d3c7220 */ /* 0x080fe20000410000 */
[----:B------:R-:W-:Y:S01]  /*6310*/  ISETP.NE.OR P0, PT, R112, RZ, P0 ;  /* 0x000000ff7000720c */ /* 0x000fe20000705670 */
[CC--:B------:R-:W-:Y:S01]  /*6320*/  FMUL.FTZ R69, R145.reuse, R62.reuse ;  /* 0x0000003e91457220 */ /* 0x0c0fe20000410000 */
[C---:B------:R-:W-:Y:S01]  /*6330*/  FFMA.FTZ R61, R126.reuse, R225, -R61 ;  /* 0x000000e17e3d7223 */ /* 0x040fe2000001083d */
[----:B------:R-:W-:Y:S01]  /*6340*/  FFMA.FTZ R60, R126, R197, R60 ;  /* 0x000000c57e3c7223 */ /* 0x000fe2000001003c */
[----:B------:R-:W-:Y:S01]  /*6350*/  FFMA.FTZ R65, R146, R62, R63 ;  /* 0x0000003e92417223 */ /* 0x000fe2000001003f */
[----:B------:R-:W-:Y:S01]  /*6360*/  FFMA.FTZ R67, R144, R66, R67 ;  /* 0x0000004290437223 */ /* 0x000fe20000010043 */
[----:B------:R-:W-:Y:S01]  /*6370*/  FFMA.FTZ R223, R36, R53, R61 ;  /* 0x0000003524df7223 */ /* 0x000fe2000001003d */
[----:B------:R-:W-:Y:S01]  /*6380*/  FADD.FTZ R196, RZ, R60 ;  /* 0x0000003cffc47221 */ /* 0x000fe20000010000 */
[----:B------:R-:W-:Y:S01]  /*6390*/  FMUL.FTZ R63, R145, R71 ;  /* 0x00000047913f7220 */ /* 0x000fe20000410000 */
[----:B------:R-:W-:Y:S01]  /*63a0*/  FFMA.FTZ R69, R146, R64, -R69 ;  /* 0x0000004092457223 */ /* 0x000fe20000010845 */
[CC--:B------:R-:W-:Y:S01]  /*63b0*/  FMUL.FTZ R61, R123.reuse, R223.reuse ;  /* 0x000000df7b3d7220 */ /* 0x0c0fe20000410000 */
[-C--:B------:R-:W-:Y:S01]  /*63c0*/  FMUL.FTZ R60, R123, R196.reuse ;  /* 0x000000c47b3c7220 */ /* 0x080fe20000410000 */
[----:B------:R-:W-:Y:S01]  /*63d0*/  FMUL.FTZ R64, R194, UR45 ;  /* 0x0000002dc2407c20 */ /* 0x000fe20008410000 */
[----:B------:R-:W-:Y:S01]  /*63e0*/  VOTEU.ALL UP0, P0 ;  /* 0x0000000000ff7886 */ /* 0x000fe20000000000 */
[C---:B------:R-:W-:Y:S01]  /*63f0*/  FFMA.FTZ R61, R124.reuse, R196, R61 ;  /* 0x000000c47c3d7223 */ /* 0x040fe2000001003d */
[----:B------:R-:W-:Y:S01]  /*6400*/  FFMA.FTZ R60, R124, R223, -R60 ;  /* 0x000000df7c3c7223 */ /* 0x000fe2000001083c */
[----:B------:R-:W-:Y:S01]  /*6410*/  FFMA.FTZ R227, R147, UR46, -R64 ;  /* 0x0000002e93e37c23 */ /* 0x000fe20008010840 */
[----:B------:R-:W-:-:S02]  /*6420*/  HFMA2 R80, -RZ, RZ, 1.875, 0 ;  /* 0x3f800000ff507431 */ /* 0x000fc400000001ff */
[----:B------:R-:W-:Y:S01]  /*6430*/  FADD.FTZ R195, RZ, R61 ;  /* 0x0000003dffc37221 */ /* 0x000fe20000010000 */
[----:B------:R-:W-:Y:S01]  /*6440*/  FFMA.FTZ R228, R43, R98, R60 ;  /* 0x000000622be47223 */ /* 0x000fe2000001003c */
[-C--:B------:R-:W-:Y:S01]  /*6450*/  FFMA.FTZ R60, R146, R67.reuse, R63 ;  /* 0x00000043923c7223 */ /* 0x080fe2000001003f */
[----:B------:R-:W-:Y:S01]  /*6460*/  FMUL.FTZ R67, R145, R67 ;  /* 0x0000004391437220 */ /* 0x000fe20000410000 */
[CC--:B------:R-:W-:Y:S01]  /*6470*/  FMUL.FTZ R61, R121.reuse, R195.reuse ;  /* 0x000000c3793d7220 */ /* 0x0c0fe20000410000 */
[-C--:B------:R-:W-:Y:S01]  /*6480*/  FMUL.FTZ R62, R121, R228.reuse ;  /* 0x000000e4793e7220 */ /* 0x080fe20000410000 */
[----:B------:R-:W-:Y:S01]  /*6490*/  ISETP.GT.U32.AND P2, PT, R114, 0x1f, PT ;  /* 0x0000001f7200780c */ /* 0x000fe20003f44070 */
[----:B------:R-:W-:Y:S01]  /*64a0*/  @!UP0 ULEA UR25, UR8, UR9, 0x4 ;  /* 0x0000000908198291 */ /* 0x000fe2000f8e20ff */
[C---:B------:R-:W-:Y:S01]  /*64b0*/  FFMA.FTZ R226, R122.reuse, R228, -R61 ;  /* 0x000000e47ae27223 */ /* 0x040fe2000001083d */
[----:B------:R-:W-:Y:S01]  /*64c0*/  FFMA.FTZ R62, R122, R195, R62 ;  /* 0x000000c37a3e7223 */ /* 0x000fe2000001003e */
[----:B------:R-:W-:Y:S01]  /*64d0*/  FFMA.FTZ R61, R146, R71, -R67 ;  /* 0x00000047923d7223 */ /* 0x000fe20000010843 */
[----:B------:R-:W-:Y:S01]  /*64e0*/  CS2R R82, SRZ ;  /* 0x0000000000527805 */ /* 0x000fe2000001ff00 */
[----:B------:R-:W-:Y:S01]  /*64f0*/  FFMA.FTZ R226, R35, R50, R226 ;  /* 0x0000003223e27223 */ /* 0x000fe200000100e2 */
[----:B------:R-:W-:Y:S01]  /*6500*/  FADD.FTZ R208, RZ, R62 ;  /* 0x0000003effd07221 */ /* 0x000fe20000010000 */
[----:B------:R-:W-:Y:S01]  /*6510*/  FFMA.FTZ R62, R0, R227, R65 ;  /* 0x000000e3003e7223 */ /* 0x000fe20000010041 */
[----:B------:R-:W-:Y:S01]  /*6520*/  MOV R81, RZ ;  /* 0x000000ff00517202 */ /* 0x000fe20000000f00 */
[C---:B------:R-:W-:Y:S01]  /*6530*/  FMUL.FTZ R67, R119.reuse, R226 ;  /* 0x000000e277437220 */ /* 0x040fe20000410000 */
[-C--:B------:R-:W-:Y:S01]  /*6540*/  FMUL.FTZ R65, R119, R208.reuse ;  /* 0x000000d077417220 */ /* 0x080fe20000410000 */
[----:B------:R-:W-:Y:S01]  /*6550*/  FADD.FTZ R63, R168, R69 ;  /* 0x00000045a83f7221 */ /* 0x000fe20000010000 */
[----:B------:R-:W-:Y:S01]  /*6560*/  BSSY B0, `(.L_x_3894) ;  /* 0x00000e9000007945 */ /* 0x000fe20003800000 */
[C---:B------:R-:W-:Y:S01]  /*6570*/  FFMA.FTZ R67, R120.reuse, R208, R67 ;  /* 0x000000d078437223 */ /* 0x040fe20000010043 */
[----:B------:R-:W-:Y:S01]  /*6580*/  FFMA.FTZ R65, R120, R226, -R65 ;  /* 0x000000e278417223 */ /* 0x000fe20000010841 */
[----:B------:R-:W0:Y:S02]  /*6590*/  @!P0 LDS.128 R80, [UR25+0x8b80] ;  /* 0x008b8019ff508984 */ /* 0x000e240008000c00 */
[----:B------:R-:W-:Y:S01]  /*65a0*/  FADD.FTZ R209, RZ, R67 ;  /* 0x00000043ffd17221 */ /* 0x000fe20000010000 */
[----:B------:R-:W-:Y:S01]  /*65b0*/  FFMA.FTZ R229, R42, R99, R65 ;  /* 0x000000632ae57223 */ /* 0x000fe20000010041 */
[----:B------:R1:W-:Y:S02]  /*65c0*/  STS.128 [R109+0x6d80], R60 ;  /* 0x006d803c6d007388 */ /* 0x0003e40000000c00 */
        /* <DEDUP_REMOVED lines=15> */
[C---:B-1---5:R-:W-:Y:S01]  /*66c0*/  FMUL.FTZ R79, R61.reuse, R66 ;  /* 0x000000423d4f7220 */ /* 0x062fe20000410000 */
[----:B------:R-:W-:-:S03]  /*66d0*/  FMUL.FTZ R77, R61, R67 ;  /* 0x000000433d4d7220 */ /* 0x000fc60000410000 */
[C---:B------:R-:W-:Y:S01]  /*66e0*/  FFMA.FTZ R76, R60.reuse, R67, R79 ;  /* 0x000000433c4c7223 */ /* 0x040fe2000001004f */
[----:B------:R-:W-:-:S03]  /*66f0*/  FFMA.FTZ R77, R60, R66, -R77 ;  /* 0x000000423c4d7223 */ /* 0x000fc6000001084d */
[----:B------:R-:W-:Y:S01]  /*6700*/  FADD.FTZ R76, R63, R76 ;  /* 0x0000004c3f4c7221 */ /* 0x000fe20000010000 */
[----:B------:R-:W-:-:S03]  /*6710*/  FADD.FTZ R77, R62, R77 ;  /* 0x0000004d3e4d7221 */ /* 0x000fc60000010000 */
[C---:B--2---:R-:W-:Y:S01]  /*6720*/  FMUL.FTZ R79, R69.reuse, R76 ;  /* 0x0000004c454f7220 */ /* 0x044fe20000410000 */
[----:B------:R-:W-:-:S03]  /*6730*/  FMUL.FTZ R235, R69, R77 ;  /* 0x0000004d45eb7220 */ /* 0x000fc60000410000 */
[C---:B------:R-:W-:Y:S01]  /*6740*/  FFMA.FTZ R237, R68.reuse, R77, -R79 ;  /* 0x0000004d44ed7223 */ /* 0x040fe2000001084f */
[C---:B------:R-:W-:Y:S01]  /*6750*/  FMUL.FTZ R79, R61.reuse, R64 ;  /* 0x000000403d4f7220 */ /* 0x040fe20000410000 */
[-C--:B------:R-:W-:Y:S01]  /*6760*/  FMUL.FTZ R77, R61, R65.reuse ;  /* 0x000000413d4d7220 */ /* 0x080fe20000410000 */
[----:B------:R-:W-:Y:S01]  /*6770*/  FFMA.FTZ R78, R68, R76, R235 ;  /* 0x0000004c444e7223 */ /* 0x000fe200000100eb */
[----:B------:R-:W-:Y:S01]  /*6780*/  FADD.FTZ R237, R70, R237 ;  /* 0x000000ed46ed7221 */ /* 0x000fe20000010000 */
[C---:B------:R-:W-:Y:S01]  /*6790*/  FFMA.FTZ R79, R60.reuse, R65, R79 ;  /* 0x000000413c4f7223 */ /* 0x040fe2000001004f */
[----:B------:R-:W-:Y:S01]  /*67a0*/  FFMA.FTZ R77, R60, R64, -R77 ;  /* 0x000000403c4d7223 */ /* 0x000fe2000001084d */
[----:B------:R-:W-:Y:S02]  /*67b0*/  FADD.FTZ R78, R71, R78 ;  /* 0x0000004e474e7221 */ /* 0x000fe40000010000 */
[C---:B------:R-:W-:Y:S01]  /*67c0*/  FMUL.FTZ R235, R69.reuse, R79 ;  /* 0x0000004f45eb7220 */ /* 0x040fe20000410000 */
[----:B------:R-:W-:-:S03]  /*67d0*/  FMUL.FTZ R76, R69, R77 ;  /* 0x0000004d454c7220 */ /* 0x000fc60000410000 */
[C---:B------:R-:W-:Y:S01]  /*67e0*/  FFMA.FTZ R235, R68.reuse, R77, -R235 ;  /* 0x0000004d44eb7223 */ /* 0x040fe200000108eb */
[C---:B---3--:R-:W-:Y:S01]  /*67f0*/  FMUL.FTZ R77, R73.reuse, R78 ;  /* 0x0000004e494d7220 */ /* 0x048fe20000410000 */
[----:B------:R-:W-:Y:S01]  /*6800*/  FFMA.FTZ R76, R68, R79, R76 ;  /* 0x0000004f444c7223 */ /* 0x000fe2000001004c */
[CC--:B------:R-:W-:Y:S02]  /*6810*/  FMUL.FTZ R79, R73.reuse, R237.reuse ;  /* 0x000000ed494f7220 */ /* 0x0c0fe40000410000 */
        /* <DEDUP_REMOVED lines=8> */
[----:B------:R-:W-:Y:S06]  /*68a0*/  BRA.DIV UR25, `(.L_x_3896) ;  /* 0x0000006619f07947 */ /* 0x000fec000b800000 */
[----:B------:R1:W2:Y:S01]  /*68b0*/  SHFL.DOWN PT, R72, R235, 0x1, 0x1f ;  /* 0x08201f00eb487f89 */ /* 0x0002a200000e0000 */
[----:B------:R-:W-:Y:S02]  /*68c0*/  MOV R76, R235 ;  /* 0x000000eb004c7202 */ /* 0x000fe40000000f00 */
[----:B------:R-:W-:Y:S01]  /*68d0*/  MOV R78, R74 ;  /* 0x0000004a004e7202 */ /* 0x000fe20000000f00 */
[----:B------:R1:W3:Y:S04]  /*68e0*/  SHFL.DOWN PT, R73, R77, 0x1, 0x1f ;  /* 0x08201f004d497f89 */ /* 0x0002e800000e0000 */
[----:B------:R1:W4:Y:S04]  /*68f0*/  SHFL.DOWN PT, R236, R74, 0x1, 0x1f ;  /* 0x08201f004aec7f89 */ /* 0x00032800000e0000 */
[----:B------:R1:W0:Y:S02]  /*6900*/  SHFL.DOWN PT, R239, R79, 0x1, 0x1f ;  /* 0x08201f004fef7f89 */ /* 0x00022400000e0000 */
.L_x_4037:
[----:B------:R-:W-:Y:S01]  /*6910*/  BSSY.RECONVERGENT B1, `(.L_x_3897) ;  /* 0x000000d000017945 */ /* 0x000fe20003800200 */
[----:B------:R-:W-:-:S03]  /*6920*/  ISETP.GT.U32.AND P3, PT, R112, 0x1d, PT ;  /* 0x0000001d7000780c */ /* 0x000fc60003f64070 */
[----:B------:R-:W-:Y:S10]  /*6930*/  @!P2 BRA `(.L_x_3898) ;  /* 0x000000000028a947 */ /* 0x000ff40003800000 */
[-C--:B0-----:R-:W-:Y:S01]  /*6940*/  FMUL.FTZ R75, R77, R239.reuse ;  /* 0x000000ef4d4b7220 */ /* 0x081fe20000410000 */
[----:B-1----:R-:W-:-:S03]  /*6950*/  FMUL.FTZ R74, R76, R239 ;  /* 0x000000ef4c4a7220 */ /* 0x002fc60000410000 */
[CC--:B----4-:R-:W-:Y:S01]  /*6960*/  FFMA.FTZ R235, R76.reuse, R236.reuse, -R75 ;  /* 0x000000ec4ceb7223 */ /* 0x0d0fe2000001084b */
[C---:B------:R-:W-:Y:S01]  /*6970*/  FFMA.FTZ R236, R77.reuse, R236, R74 ;  /* 0x000000ec4dec7223 */ /* 0x040fe2000001004a */
[-C--:B---3--:R-:W-:Y:S01]  /*6980*/  FMUL.FTZ R75, R77, R73.reuse ;  /* 0x000000494d4b7220 */ /* 0x088fe20000410000 */
[----:B------:R-:W-:Y:S01]  /*6990*/  FMUL.FTZ R74, R76, R73 ;  /* 0x000000494c4a7220 */ /* 0x000fe20000410000 */
[----:B------:R-:W-:Y:S01]  /*69a0*/  FADD.FTZ R78, R78, R235 ;  /* 0x000000eb4e4e7221 */ /* 0x000fe20000010000 */
[----:B------:R-:W-:Y:S01]  /*69b0*/  FADD.FTZ R79, R79, R236 ;  /* 0x000000ec4f4f7221 */ /* 0x000fe20000010000 */
[C---:B--2---:R-:W-:Y:S01]  /*69c0*/  FFMA.FTZ R76, R72.reuse, R76, -R75 ;  /* 0x0000004c484c7223 */ /* 0x044fe2000001084b */
[----:B------:R-:W-:-:S07]  /*69d0*/  FFMA.FTZ R77, R72, R77, R74 ;  /* 0x0000004d484d7223 */ /* 0x000fce000001004a */
.L_x_3898:
[----:B------:R-:W-:Y:S05]  /*69e0*/  BSYNC.RECONVERGENT B1 ;  /* 0x0000000000017941 */ /* 0x000fea0003800200 */
.L_x_3897:
[----:B------:R-:W-:-:S03]  /*69f0*/  UMOV UR25, 0xffffffff ;  /* 0xffffffff00197882 */ /* 0x000fc60000000000 */
[----:B------:R-:W-:Y:S05]  /*6a00*/  BRA.DIV UR25, `(.L_x_3899) ;  /* 0x0000006619fc7947 */ /* 0x000fea000b800000 */
[----:B--2---:R2:W2:Y:S04]  /*6a10*/  SHFL.DOWN PT, R72, R76, 0x2, 0x1f ;  /* 0x08401f004c487f89 */ /* 0x0044a800000e0000 */
[----:B---3--:R3:W2:Y:S04]  /*6a20*/  SHFL.DOWN PT, R73, R77, 0x2, 0x1f ;  /* 0x08401f004d497f89 */ /* 0x0086a800000e0000 */
[----:B-1----:R3:W1:Y:S04]  /*6a30*/  SHFL.DOWN PT, R74, R78, 0x2, 0x1f ;  /* 0x08401f004e4a7f89 */ /* 0x00266800000e0000 */
[----:B0-----:R3:W0:Y:S02]  /*6a40*/  SHFL.DOWN PT, R239, R79, 0x2, 0x1f ;  /* 0x08401f004fef7f89 */ /* 0x00162400000e0000 */
.L_x_4043:
[----:B------:R-:W-:Y:S01]  /*6a50*/  BSSY.RECONVERGENT B1, `(.L_x_3900) ;  /* 0x000000d000017945 */ /* 0x000fe20003800200 */
[----:B------:R-:W-:-:S03]  /*6a60*/  ISETP.GT.U32.AND P2, PT, R112, 0x1b, PT ;  /* 0x0000001b7000780c */ /* 0x000fc60003f44070 */
[----:B------:R-:W-:Y:S10]  /*6a70*/  @P3 BRA `(.L_x_3901) ;  /* 0x0000000000283947 */ /* 0x000ff40003800000 */
[-C--:B0-----:R-:W-:Y:S01]  /*6a80*/  FMUL.FTZ R75, R77, R239.reuse ;  /* 0x000000ef4d4b7220 */ /* 0x081fe20000410000 */
[----:B----4-:R-:W-:-:S03]  /*6a90*/  FMUL.FTZ R236, R76, R239 ;  /* 0x000000ef4cec7220 */ /* 0x010fc60000410000 */
[CC--:B-1----:R-:W-:Y:S01]  /*6aa0*/  FFMA.FTZ R235, R76.reuse, R74.reuse, -R75 ;  /* 0x0000004a4ceb7223 */ /* 0x0c2fe2000001084b */
[C---:B------:R-:W-:Y:S01]  /*6ab0*/  FFMA.FTZ R236, R77.reuse, R74, R236 ;  /* 0x0000004a4dec7223 */ /* 0x040fe200000100ec */
[-C--:B--2---:R-:W-:Y:S01]  /*6ac0*/  FMUL.FTZ R75, R77, R73.reuse ;  /* 0x000000494d4b7220 */ /* 0x084fe20000410000 */
[----:B------:R-:W-:Y:S01]  /*6ad0*/  FMUL.FTZ R74, R76, R73 ;  /* 0x000000494c4a7220 */ /* 0x000fe20000410000 */
[----:B---3--:R-:W-:Y:S01]  /*6ae0*/  FADD.FTZ R78, R78, R235 ;  /* 0x000000eb4e4e7221 */ /* 0x008fe20000010000 */
[----:B------:R-:W-:Y:S01]  /*6af0*/  FADD.FTZ R79, R79, R236 ;  /* 0x000000ec4f4f7221 */ /* 0x000fe20000010000 */
[-C--:B------:R-:W-:Y:S01]  /*6b00*/  FFMA.FTZ R76, R76, R72.reuse, -R75 ;  /* 0x000000484c4c7223 */ /* 0x080fe2000001084b */
[----:B------:R-:W-:-:S07]  /*6b10*/  FFMA.FTZ R77, R77, R72, R74 ;  /* 0x000000484d4d7223 */ /* 0x000fce000001004a */
.L_x_3901:
[----:B------:R-:W-:Y:S05]  /*6b20*/  BSYNC.RECONVERGENT B1 ;  /* 0x0000000000017941 */ /* 0x000fea0003800200 */
.L_x_3900:
[----:B------:R-:W-:-:S03]  /*6b30*/  UMOV UR25, 0xffffffff ;  /* 0xffffffff00197882 */ /* 0x000fc60000000000 */
[----:B------:R-:W-:Y:S05]  /*6b40*/  BRA.DIV UR25, `(.L_x_3902) ;  /* 0x0000006a191c7947 */ /* 0x000fea000b800000 */
[----:B--2---:R2:W2:Y:S04]  /*6b50*/  SHFL.DOWN PT, R72, R76, 0x4, 0x1f ;  /* 0x08801f004c487f89 */ /* 0x0044a800000e0000 */
[----:B------:R0:W2:Y:S04]  /*6b60*/  SHFL.DOWN PT, R73, R77, 0x4, 0x1f ;  /* 0x08801f004d497f89 */ /* 0x0000a800000e0000 */
[----:B-1----:R1:W1:Y:S04]  /*6b70*/  SHFL.DOWN PT, R74, R78, 0x4, 0x1f ;  /* 0x08801f004e4a7f89 */ /* 0x00226800000e0000 */
[----:B0-----:R0:W0:Y:S02]  /*6b80*/  SHFL.DOWN PT, R239, R79, 0x4, 0x1f ;  /* 0x08801f004fef7f89 */ /* 0x00102400000e0000 */
.L_x_4049:
        /* <DEDUP_REMOVED lines=13> */
.L_x_3904:
[----:B------:R-:W-:Y:S05]  /*6c60*/  BSYNC.RECONVERGENT B1 ;  /* 0x0000000000017941 */ /* 0x000fea0003800200 */
.L_x_3903:
[----:B------:R-:W-:-:S03]  /*6c70*/  UMOV UR25, 0xffffffff ;  /* 0xffffffff00197882 */ /* 0x000fc60000000000 */
[----:B------:R-:W-:Y:S05]  /*6c80*/  BRA.DIV UR25, `(.L_x_3905) ;  /* 0x0000006a193c7947 */ /* 0x000fea000b800000 */
[----:B--2---:R2:W2:Y:S04]  /*6c90*/  SHFL.DOWN PT, R72, R76, 0x8, 0x1f ;  /* 0x09001f004c487f89 */ /* 0x0044a800000e0000 */
[----:B------:R0:W2:Y:S04]  /*6ca0*/  SHFL.DOWN PT, R73, R77, 0x8, 0x1f ;  /* 0x09001f004d497f89 */ /* 0x0000a800000e0000 */
[----:B-1----:R1:W1:Y:S04]  /*6cb0*/  SHFL.DOWN PT, R74, R78, 0x8, 0x1f ;  /* 0x09001f004e4a7f89 */ /* 0x00226800000e0000 */
[----:B0-----:R0:W0:Y:S02]  /*6cc0*/  SHFL.DOWN PT, R239, R79, 0x8, 0x1f ;  /* 0x09001f004fef7f89 */ /* 0x00102400000e0000 */
.L_x_4055:
        /* <DEDUP_REMOVED lines=13> */
.L_x_3907:
[----:B------:R-:W-:Y:S05]  /*6da0*/  BSYNC.RECONVERGENT B1 ;  /* 0x0000000000017941 */ /* 0x000fea0003800200 */
.L_x_3906:
[----:B------:R-:W-:-:S03]  /*6db0*/  UMOV UR25, 0xffffffff ;  /* 0xffffffff00197882 */ /* 0x000fc60000000000 */
[----:B------:R-:W-:Y:S05]  /*6dc0*/  BRA.DIV UR25, `(.L_x_3908) ;  /* 0x0000006a195c7947 */ /* 0x000fea000b800000 */
[----:B--2---:R2:W2:Y:S04]  /*6dd0*/  SHFL.DOWN PT, R72, R76, 0x10, 0x1f ;  /* 0x0a001f004c487f89 */ /* 0x0044a800000e0000 */
[----:B------:R0:W2:Y:S04]  /*6de0*/  SHFL.DOWN PT, R73, R77, 0x10, 0x1f ;  /* 0x0a001f004d497f89 */ /* 0x0000a800000e0000 */
[----:B-1----:R1:W1:Y:S04]  /*6df0*/  SHFL.DOWN PT, R74, R78, 0x10, 0x1f ;  /* 0x0a001f004e4a7f89 */ /* 0x00226800000e0000 */
[----:B0-----:R0:W0:Y:S02]  /*6e00*/  SHFL.DOWN PT, R239, R79, 0x10, 0x1f ;  /* 0x0a001f004fef7f89 */ /* 0x00102400000e0000 */
.L_x_4061:
[----:B------:R-:W-:Y:S01]  /*6e10*/  BSSY.RECONVERGENT B1, `(.L_x_3909) ;  /* 0x000000d000017945 */ /* 0x000fe20003800200 */
[----:B------:R-:W-:-:S03]  /*6e20*/  ISETP.NE.AND P3, PT, R114, 0x1f, PT ;  /* 0x0000001f7200780c */ /* 0x000fc60003f65270 */
        /* <DEDUP_REMOVED lines=11> */
.L_x_3910:
[----:B------:R-:W-:Y:S05]  /*6ee0*/  BSYNC.RECONVERGENT B1 ;  /* 0x0000000000017941 */ /* 0x000fea0003800200 */
.L_x_3909:
[----:B------:R-:W-:-:S03]  /*6ef0*/  UMOV UR25, 0xffffffff ;  /* 0xffffffff00197882 */ /* 0x000fc60000000000 */
[----:B------:R-:W-:Y:S05]  /*6f00*/  BRA.DIV UR25, `(.L_x_3911) ;  /* 0x0000006a197c7947 */ /* 0x000fea000b800000 */
[----:B----4-:R-:W2:Y:S04]  /*6f10*/  SHFL.IDX PT, R236, R77, RZ, 0x1f ;  /* 0x00001fff4dec7589 */ /* 0x010ea800000e0000 */
[----:B------:R-:W4:Y:S04]  /*6f20*/  SHFL.IDX PT, R235, R76, RZ, 0x1f ;  /* 0x00001fff4ceb7589 */ /* 0x000f2800000e0000 */
[----:B0-----:R-:W0:Y:S04]  /*6f30*/  SHFL.IDX PT, R239, R78, RZ, 0x1f ;  /* 0x00001fff4eef7589 */ /* 0x001e2800000e0000 */
[----:B------:R-:W5:Y:S04]  /*6f40*/  SHFL.IDX PT, R246, R79, RZ, 0x1f ;  /* 0x00001fff4ff67589 */ /* 0x000f6800000e0000 */
[----:B------:R-:W1:Y:S04]  /*6f50*/  SHFL.IDX PT, R245, R80, RZ, 0x1f ;  /* 0x00001fff50f57589 */ /* 0x000e6800000e0000 */
[----:B------:R-:W3:Y:S04]  /*6f60*/  SHFL.IDX PT, R243, R81, RZ, 0x1f ;  /* 0x00001fff51f37589 */ /* 0x000ee800000e0000 */
[----:B------:R-:W1:Y:S01]  /*6f70*/  SHFL.DOWN PT, R242, R78, 0x1, 0x1f ;  /* 0x08201f004ef27f89 */ /* 0x000e6200000e0000 */
[-C--:B--2---:R-:W-:Y:S01]  /*6f80*/  FMUL.FTZ R73, R83, R236.reuse ;  /* 0x000000ec53497220 */ /* 0x084fe20000410000 */
[CC--:B------:R-:W-:Y:S01]  /*6f90*/  FMUL.FTZ R72, R82.reuse, R236.reuse ;  /* 0x000000ec52487220 */ /* 0x0c0fe20000410000 */
[-C--:B------:R-:W-:Y:S01]  /*6fa0*/  FMUL.FTZ R237, R81, R236.reuse ;  /* 0x000000ec51ed7220 */ /* 0x080fe20000410000 */
[----:B------:R-:W2:Y:S01]  /*6fb0*/  SHFL.DOWN PT, R247, R79, 0x1, 0x1f ;  /* 0x08201f004ff77f89 */ /* 0x000ea200000e0000 */
[-C--:B----4-:R-:W-:Y:S01]  /*6fc0*/  FFMA.FTZ R238, R82, R235.reuse, -R73 ;  /* 0x000000eb52ee7223 */ /* 0x090fe20000010849 */
[C---:B------:R-:W-:Y:S01]  /*6fd0*/  FMUL.FTZ R236, R80.reuse, R236 ;  /* 0x000000ec50ec7220 */ /* 0x040fe20000410000 */
[-C--:B------:R-:W-:Y:S01]  /*6fe0*/  FFMA.FTZ R73, R83, R235.reuse, R72 ;  /* 0x000000eb53497223 */ /* 0x080fe20000010048 */
[----:B------:R-:W4:Y:S01]  /*6ff0*/  SHFL.IDX PT, R244, R82, RZ, 0x1f ;  /* 0x00001fff52f47589 */ /* 0x000f2200000e0000 */
[-C--:B------:R-:W-:Y:S01]  /*7000*/  FFMA.FTZ R237, R80, R235.reuse, -R237 ;  /* 0x000000eb50ed7223 */ /* 0x080fe200000108ed */
[----:B------:R-:W-:Y:S01]  /*7010*/  FFMA.FTZ R236, R81, R235, R236 ;  /* 0x000000eb51ec7223 */ /* 0x000fe200000100ec */
[----:B0-----:R-:W-:Y:S01]  /*7020*/  FADD.FTZ R238, R239, R238 ;  /* 0x000000eeefee7221 */ /* 0x001fe20000010000 */
[----:B------:R-:W0:Y:S01]  /*7030*/  SHFL.IDX PT, R248, R83, RZ, 0x1f ;  /* 0x00001fff53f87589 */ /* 0x000e2200000e0000 */
[----:B-----5:R-:W-:-:S03]  /*7040*/  FADD.FTZ R235, R246, R73 ;  /* 0x00000049f6eb7221 */ /* 0x020fc60000010000 */
[----:B------:R1:W0:Y:S04]  /*7050*/  SHFL.DOWN PT, R240, R76, 0x1, 0x1f ;  /* 0x08201f004cf07f89 */ /* 0x00022800000e0000 */
[----:B------:R3:W0:Y:S01]  /*7060*/  SHFL.DOWN PT, R241, R77, 0x1, 0x1f ;  /* 0x08201f004df17f89 */ /* 0x00062200000e0000 */
[----:B-1----:R-:W-:Y:S02]  /*7070*/  MOV R76, R245 ;  /* 0x000000f5004c7202 */ /* 0x002fe40000000f00 */
[----:B--23--:R-:W-:-:S07]  /*7080*/  MOV R77, R243 ;  /* 0x000000f3004d7202 */ /* 0x00cfce0000000f00 */
.L_x_4075:
[----:B------:R-:W-:Y:S01]  /*7090*/  BSSY.RECONVERGENT B1, `(.L_x_3912) ;  /* 0x000000f000017945 */ /* 0x000fe20003800200 */
[----:B----4-:R-:W-:Y:S02]  /*70a0*/  MOV R78, R244 ;  /* 0x000000f4004e7202 */ /* 0x010fe40000000f00 */
        /* <DEDUP_REMOVED lines=13> */
.L_x_3913:
[----:B------:R-:W-:Y:S05]  /*7180*/  BSYNC.RECONVERGENT B1 ;  /* 0x0000000000017941 */ /* 0x000fea0003800200 */
.L_x_3912:
        /* <DEDUP_REMOVED lines=38> */
.L_x_3895:
[----:B------:R-:W-:Y:S05]  /*73f0*/  BSYNC B0 ;  /* 0x0000000000007941 */ /* 0x000fea0003800000 */
.L_x_3894:
[----:B------:R-:W-:Y:S05]  /*7400*/  WARPSYNC.ALL ;  /* 0x0000000000007948 */ /* 0x000fea0003800000 */
[----:B------:R-:W-:Y:S01]  /*7410*/  BAR.SYNC.DEFER_BLOCKING 0x0 ;  /* 0x0000000000007b1d */ /* 0x000fe20000010000 */
[C---:B-1----:R-:W-:Y:S01]  /*7420*/  FMUL.FTZ R60, R194.reuse, R207 ;  /* 0x000000cfc23c7220 */ /* 0x042fe20000410000 */
[----:B------:R-:W-:Y:S01]  /*7430*/  FMUL.FTZ R194, R194, R224 ;  /* 0x000000e0c2c27220 */ /* 0x000fe20000410000 */
[----:B------:R-:W-:Y:S01]  /*7440*/  FMUL.FTZ R61, R193, R206 ;  /* 0x000000cec13d7220 */ /* 0x000fe20000410000 */
[C---:B------:R-:W-:Y:S01]  /*7450*/  FMUL.FTZ R62, R184.reuse, R217 ;  /* 0x000000d9b83e7220 */ /* 0x040fe20000410000 */
[C---:B------:R-:W-:Y:S01]  /*7460*/  FFMA.FTZ R69, R147.reuse, R224, -R60 ;  /* 0x000000e093457223 */ /* 0x040fe2000001083c */
[----:B------:R-:W-:Y:S01]  /*7470*/  FMUL.FTZ R60, R184, R205 ;  /* 0x000000cdb83c7220 */ /* 0x000fe20000410000 */
[----:B------:R-:W-:Y:S01]  /*7480*/  FFMA.FTZ R63, R147, R207, R194 ;  /* 0x000000cf933f7223 */ /* 0x000fe200000100c2 */
[----:B------:R-:W-:Y:S01]  /*7490*/  FFMA.FTZ R194, R148, R210, -R61 ;  /* 0x000000d294c27223 */ /* 0x000fe2000001083d */
[----:B------:R-:W-:Y:S01]  /*74a0*/  FMUL.FTZ R61, R185, R204 ;  /* 0x000000ccb93d7220 */ /* 0x000fe20000410000 */
[----:B------:R-:W-:Y:S01]  /*74b0*/  FFMA.FTZ R65, R149, R217, -R60 ;  /* 0x000000d995417223 */ /* 0x000fe2000001083c */
[----:B------:R-:W-:Y:S01]  /*74c0*/  FMUL.FTZ R60, R189, R200 ;  /* 0x000000c8bd3c7220 */ /* 0x000fe20000410000 */
[----:B------:R-:W-:Y:S01]  /*74d0*/  FMUL.FTZ R193, R193, R210 ;  /* 0x000000d2c1c17220 */ /* 0x000fe20000410000 */
[----:B------:R-:W-:Y:S01]  /*74e0*/  FFMA.FTZ R72, R150, R215, -R61 ;  /* 0x000000d796487223 */ /* 0x000fe2000001083d */
[----:B------:R-:W-:Y:S01]  /*74f0*/  FMUL.FTZ R61, R190, R199 ;  /* 0x000000c7be3d7220 */ /* 0x000fe20000410000 */
[----:B------:R-:W-:Y:S01]  /*7500*/  FFMA.FTZ R147, R154, R219, -R60 ;  /* 0x000000db9a937223 */ /* 0x000fe2000001083c */
[----:B------:R-:W-:Y:S01]  /*7510*/  FMUL.FTZ R60, R191, UR45 ;  /* 0x0000002dbf3c7c20 */ /* 0x000fe20008410000 */
[----:B-----5:R-:W-:Y:S01]  /*7520*/  FMUL.FTZ R77, R187, R202 ;  /* 0x000000cabb4d7220 */ /* 0x020fe20000410000 */
[----:B------:R-:W-:Y:S01]  /*7530*/  FFMA.FTZ R78, R157, R222, -R61 ;  /* 0x000000de9d4e7223 */ /* 0x000fe2000001083d */
[----:B------:R-:W-:Y:S01]  /*7540*/  FMUL.FTZ R79, R187, R212 ;  /* 0x000000d4bb4f7220 */ /* 0x000fe20000410000 */
[----:B------:R-:W-:Y:S01]  /*7550*/  FFMA.FTZ R71, R155, UR46, -R60 ;  /* 0x0000002e9b477c23 */ /* 0x000fe2000801083c */
[C---:B------:R-:W-:Y:S01]  /*7560*/  FMUL.FTZ R76, R188.reuse, R201 ;  /* 0x000000c9bc4c7220 */ /* 0x040fe20000410000 */
[----:B------:R-:W-:Y:S01]  /*7570*/  FMUL.FTZ R70, R188, R221 ;  /* 0x000000ddbc467220 */ /* 0x000fe20000410000 */
[----:B------:R-:W-:Y:S01]  /*7580*/  FFMA.FTZ R75, R149, R205, R62 ;  /* 0x000000cd954b7223 */ /* 0x000fe2000001003e */
[----:B------:R-:W1:Y:S01]  /*7590*/  LDS.64 R60, [R109+0x6d88] ;  /* 0x006d88006d3c7984 */ /* 0x000e620000000a00 */
[C---:B------:R-:W-:Y:S01]  /*75a0*/  FMUL.FTZ R67, R189.reuse, UR45 ;  /* 0x0000002dbd437c20 */ /* 0x040fe20008410000 */
[----:B------:R-:W-:Y:S01]  /*75b0*/  FMUL.FTZ R149, R189, R219 ;  /* 0x000000dbbd957220 */ /* 0x000fe20000410000 */
[----:B------:R-:W-:Y:S01]  /*75c0*/  FMUL.FTZ R73, R192, UR45 ;  /* 0x0000002dc0497c20 */ /* 0x000fe20008410000 */
[----:B------:R-:W-:Y:S01]  /*75d0*/  FFMA.FTZ R184, R148, R206, R193 ;  /* 0x000000ce94b87223 */ /* 0x000fe200000100c1 */
[C---:B------:R-:W-:Y:S01]  /*75e0*/  FFMA.FTZ R77, R152.reuse, R212, -R77 ;  /* 0x000000d4984d7223 */ /* 0x040fe2000001084d */
[----:B------:R-:W-:Y:S01]  /*75f0*/  FFMA.FTZ R79, R152, R202, R79 ;  /* 0x000000ca984f7223 */ /* 0x000fe2000001004f */
[C---:B------:R-:W-:Y:S01]  /*7600*/  FFMA.FTZ R76, R153.reuse, R221, -R76 ;  /* 0x000000dd994c7223 */ /* 0x040fe2000001084c */
[----:B------:R-:W-:Y:S01]  /*7610*/  FFMA.FTZ R70, R153, R201, R70 ;  /* 0x000000c999467223 */ /* 0x000fe20000010046 */
[C---:B------:R-:W-:Y:S01]  /*7620*/  FMUL.FTZ R66, R190.reuse, UR45 ;  /* 0x0000002dbe427c20 */ /* 0x040fe20008410000 */
[----:B------:R-:W-:Y:S01]  /*7630*/  FMUL.FTZ R148, R190, R222 ;  /* 0x000000debe947220 */ /* 0x000fe20000410000 */
[C---:B------:R-:W-:Y:S01]  /*7640*/  FMUL.FTZ R153, R163.reuse, UR45 ;  /* 0x0000002da3997c20 */ /* 0x040fe20008410000 */
[C---:B------:R-:W-:Y:S01]  /*7650*/  FMUL.FTZ R152, R163.reuse, R196 ;  /* 0x000000c4a3987220 */ /* 0x040fe20000410000 */
[C---:B------:R-:W-:Y:S01]  /*7660*/  FMUL.FTZ R62, R186.reuse, R203 ;  /* 0x000000cbba3e7220 */ /* 0x040fe20000410000 */
[----:B------:R-:W-:Y:S01]  /*7670*/  FMUL.FTZ R68, R186, R214 ;  /* 0x000000d6ba447220 */ /* 0x000fe20000410000 */
[C---:B------:R-:W-:Y:S01]  /*7680*/  FFMA.FTZ R67, R154.reuse, UR46, -R67 ;  /* 0x0000002e9a437c23 */ /* 0x040fe20008010843 */
[----:B------:R-:W-:Y:S01]  /*7690*/  FFMA.FTZ R149, R154, R200, R149 ;  /* 0x000000c89a957223 */ /* 0x000fe20000010095 */
[----:B------:R-:W-:Y:S01]  /*76a0*/  FFMA.FTZ R74, R156, UR46, -R73 ;  /* 0x0000002e9c4a7c23 */ /* 0x000fe20008010849 */
[----:B------:R-:W-:Y:S01]  /*76b0*/  FMUL.FTZ R163, R163, R223 ;  /* 0x000000dfa3a37220 */ /* 0x000fe20000410000 */
[----:B------:R-:W-:Y:S01]  /*76c0*/  FMUL.FTZ R185, R185, R215 ;  /* 0x000000d7b9b97220 */ /* 0x000fe20000410000 */
[C---:B------:R-:W-:Y:S01]  /*76d0*/  FMUL.FTZ R186, R164.reuse, UR45 ;  /* 0x0000002da4ba7c20 */ /* 0x040fe20008410000 */
[C---:B------:R-:W-:Y:S01]  /*76e0*/  FMUL.FTZ R73, R164.reuse, R195 ;  /* 0x000000c3a4497220 */ /* 0x040fe20000410000 */
[----:B------:R-:W-:Y:S01]  /*76f0*/  FMUL.FTZ R154, R164, R228 ;  /* 0x000000e4a49a7220 */ /* 0x000fe20000410000 */
[C---:B------:R-:W-:Y:S01]  /*7700*/  FFMA.FTZ R66, R157.reuse, UR46, -R66 ;  /* 0x0000002e9d427c23 */ /* 0x040fe20008010842 */
[----:B------:R-:W-:Y:S01]  /*7710*/  FFMA.FTZ R148, R157, R199, R148 ;  /* 0x000000c79d947223 */ /* 0x000fe20000010094 */
[C---:B------:R-:W-:Y:S01]  /*7720*/  FFMA.FTZ R153, R158.reuse, UR46, -R153 ;  /* 0x0000002e9e997c23 */ /* 0x040fe20008010899 */
[C---:B------:R-:W-:Y:S01]  /*7730*/  FFMA.FTZ R157, R158.reuse, R223, -R152 ;  /* 0x000000df9e9d7223 */ /* 0x040fe20000010898 */
[----:B------:R-:W-:Y:S01]  /*7740*/  FFMA.FTZ R163, R158, R196, R163 ;  /* 0x000000c49ea37223 */ /* 0x000fe200000100a3 */
[----:B------:R-:W-:Y:S01]  /*7750*/  FFMA.FTZ R64, R150, R204, R185 ;  /* 0x000000cc96407223 */ /* 0x000fe200000100b9 */
[C---:B------:R-:W-:Y:S01]  /*7760*/  FFMA.FTZ R164, R159.reuse, UR46, -R186 ;  /* 0x0000002e9fa47c23 */ /* 0x040fe200080108ba */
[C---:B------:R-:W-:Y:S01]  /*7770*/  FFMA.FTZ R158, R159.reuse, R228, -R73 ;  /* 0x000000e49f9e7223 */ /* 0x040fe20000010849 */
[----:B------:R-:W-:Y:S01]  /*7780*/  FFMA.FTZ R152, R159, R195, R154 ;  /* 0x000000c39f987223 */ /* 0x000fe2000001009a */
[C---:B------:R-:W-:Y:S01]  /*7790*/  FMUL.FTZ R185, R165.reuse, UR45 ;  /* 0x0000002da5b97c20 */ /* 0x040fe20008410000 */
[C---:B------:R-:W-:Y:S01]  /*77a0*/  FMUL.FTZ R159, R165.reuse, R208 ;  /* 0x000000d0a59f7220 */ /* 0x040fe20000410000 */
[-C--:B------:R-:W-:Y:S01]  /*77b0*/  FMUL.FTZ R165, R165, R226.reuse ;  /* 0x000000e2a5a57220 */ /* 0x080fe20000410000 */
[----:B------:R-:W-:Y:S01]  /*77c0*/  FMUL.FTZ R186, R166, UR45 ;  /* 0x0000002da6ba7c20 */ /* 0x000fe20008410000 */
[C---:B------:R-:W-:Y:S01]  /*77d0*/  FFMA.FTZ R185, R160.reuse, UR46, -R185 ;  /* 0x0000002ea0b97c23 */ /* 0x040fe200080108b9 */
[C---:B------:R-:W-:Y:S01]  /*77e0*/  FFMA.FTZ R159, R160.reuse, R226, -R159 ;  /* 0x000000e2a09f7223 */ /* 0x040fe2000001089f */
[----:B------:R-:W-:Y:S01]  /*77f0*/  FFMA.FTZ R165, R160, R208, R165 ;  /* 0x000000d0a0a57223 */ /* 0x000fe200000100a5 */
[C---:B------:R-:W-:Y:S01]  /*7800*/  FMUL.FTZ R160, R166.reuse, R209 ;  /* 0x000000d1a6a07220 */ /* 0x040fe20000410000 */
[----:B------:R-:W-:Y:S01]  /*7810*/  FMUL.FTZ R154, R166, R229 ;  /* 0x000000e5a69a7220 */ /* 0x000fe20000410000 */
[C---:B------:R-:W-:Y:S01]  /*7820*/  FFMA.FTZ R166, R161.reuse, UR46, -R186 ;  /* 0x0000002ea1a67c23 */ /* 0x040fe200080108ba */
[C---:B------:R-:W-:Y:S01]  /*7830*/  FFMA.FTZ R186, R0.reuse, R69, RZ ;  /* 0x0000004500ba7223 */ /* 0x040fe200000100ff */
[----:B------:R-:W-:Y:S01]  /*7840*/  FADD.FTZ R233, RZ, R233 ;  /* 0x000000e9ffe97221 */ /* 0x000fe20000010000 */
[C---:B------:R-:W-:Y:S01]  /*7850*/  FFMA.FTZ R160, R161.reuse, R229, -R160 ;  /* 0x000000e5a1a07223 */ /* 0x040fe200000108a0 */
[----:B------:R-:W-:Y:S01]  /*7860*/  FFMA.FTZ R154, R161, R209, R154 ;  /* 0x000000d1a19a7223 */ /* 0x000fe2000001009a */
[----:B------:R-:W-:Y:S01]  /*7870*/  FMUL.FTZ R69, R167, UR45 ;  /* 0x0000002da7457c20 */ /* 0x000fe20008410000 */
[----:B------:R-:W-:Y:S01]  /*7880*/  FFMA.FTZ R161, R17, R194, R186 ;  /* 0x000000c211a17223 */ /* 0x000fe200000100ba */
[C---:B------:R-:W-:Y:S01]  /*7890*/  FMUL.FTZ R190, R167.reuse, R231 ;  /* 0x000000e7a7be7220 */ /* 0x040fe20000410000 */
[----:B------:R-:W-:Y:S01]  /*78a0*/  FMUL.FTZ R188, R167, R233 ;  /* 0x000000e9a7bc7220 */ /* 0x000fe20000410000 */
[----:B------:R-:W-:Y:S01]  /*78b0*/  FFMA.FTZ R186, -R0, R63, RZ ;  /* 0x0000003f00ba7223 */ /* 0x000fe200000101ff */
[C---:B------:R-:W-:Y:S01]  /*78c0*/  FFMA.FTZ R63, R162.reuse, UR46, -R69 ;  /* 0x0000002ea23f7c23 */ /* 0x040fe20008010845 */
[C---:B------:R-:W-:Y:S01]  /*78d0*/  FFMA.FTZ R69, R162.reuse, R233, R190 ;  /* 0x000000e9a2457223 */ /* 0x040fe200000100be */
[----:B------:R-:W-:Y:S01]  /*78e0*/  FFMA.FTZ R73, R162, R231, -R188 ;  /* 0x000000e7a2497223 */ /* 0x000fe200000108bc */
[----:B------:R-:W-:Y:S01]  /*78f0*/  FFMA.FTZ R184, -R17, R184, R186 ;  /* 0x000000b811b87223 */ /* 0x000fe200000101ba */
[-C--:B-1----:R-:W-:Y:S01]  /*7900*/  FMUL.FTZ R162, R60, R111.reuse ;  /* 0x0000006f3ca27220 */ /* 0x082fe20000410000 */
[C---:B------:R-:W-:Y:S01]  /*7910*/  FMUL.FTZ R111, R61.reuse, R111 ;  /* 0x0000006f3d6f7220 */ /* 0x040fe20000410000 */
[----:B------:R-:W-:Y:S01]  /*7920*/  ULEA UR25, UR16, 0xfffff000, 0xc ;  /* 0xfffff00010197891 */ /* 0x000fe2000f8e60ff */
[----:B------:R-:W-:Y:S01]  /*7930*/  FFMA.FTZ R184, -R16, R75, R184 ;  /* 0x0000004b10b87223 */ /* 0x000fe200000101b8 */
[-C--:B------:R-:W-:Y:S01]  /*7940*/  FFMA.FTZ R162, R61, R110.reuse, -R162 ;  /* 0x0000006e3da27223 */ /* 0x080fe200000108a2 */
[----:B------:R-:W-:Y:S01]  /*7950*/  FFMA.FTZ R75, R60, R110, R111 ;  /* 0x0000006e3c4b7223 */ /* 0x000fe2000001006f */
[----:B------:R-:W-:Y:S01]  /*7960*/  USHF.R.S32.HI UR47, URZ, 0x1f, UR25 ;  /* 0x0000001fff2f7899 */ /* 0x000fe20008011419 */
[----:B------:R-:W-:Y:S01]  /*7970*/  FFMA.FTZ R186, R16, R65, R161 ;  /* 0x0000004110ba7223 */ /* 0x000fe200000100a1 */
[----:B------:R-:W-:Y:S01]  /*7980*/  FADD.FTZ R183, R183, R162 ;  /* 0x000000a2b7b77221 */ /* 0x000fe20000010000 */
[----:B------:R-:W-:Y:S01]  /*7990*/  FFMA.FTZ R75, R2, R63, R75 ;  /* 0x0000003f024b7223 */ /* 0x000fe2000001004b */
[----:B------:R-:W-:Y:S01]  /*79a0*/  LOP3.LUT R60, R114, UR25, RZ, 0xfc, !PT ;  /* 0x00000019723c7c12 */ /* 0x000fe2000f8efcff */
[C---:B------:R-:W-:Y:S01]  /*79b0*/  FFMA.FTZ R186, R15.reuse, R72, R186 ;  /* 0x000000480fba7223 */ /* 0x040fe200000100ba */
[C---:B------:R-:W-:Y:S01]  /*79c0*/  FMUL.FTZ R63, R116.reuse, R183 ;  /* 0x000000b7743f7220 */ /* 0x040fe20000410000 */
[-C--:B------:R-:W-:Y:S01]  /*79d0*/  FMUL.FTZ R116, R116, R75.reuse ;  /* 0x0000004b74747220 */ /* 0x080fe20000410000 */
[----:B------:R-:W-:Y:S01]  /*79e0*/  MOV R61, UR47 ;  /* 0x0000002f003d7c02 */ /* 0x000fe20008000f00 */
[----:B------:R-:W-:Y:S01]  /*79f0*/  FFMA.FTZ R184, -R15, R64, R184 ;  /* 0x000000400fb87223 */ /* 0x000fe200000101b8 */
[----:B------:R-:W-:Y:S01]  /*7a00*/  MOV R65, UR42 ;  /* 0x0000002a00417c02 */ /* 0x000fe20008000f00 */
[C---:B------:R-:W-:Y:S01]  /*7a10*/  FFMA.FTZ R72, R118.reuse, R75, R63 ;  /* 0x0000004b76487223 */ /* 0x040fe2000001003f */
[----:B------:R-:W-:Y:S01]  /*7a20*/  FFMA.FTZ R63, R118, R183, -R116 ;  /* 0x000000b7763f7223 */ /* 0x000fe20000010874 */
[----:B------:R-:W-:Y:S01]  /*7a30*/  MOV R161, UR43 ;  /* 0x0000002b00a17c02 */ /* 0x000fe20008000f00 */
[----:B------:R-:W-:Y:S01]  /*7a40*/  FFMA.FTZ R62, R151, R214, -R62 ;  /* 0x000000d6973e7223 */ /* 0x000fe2000001083e */
[----:B------:R-:W-:-:S04]  /*7a50*/  IMAD.WIDE.U32 R64, R65, UR8, R60 ;  /* 0x0000000841407c25 */ /* 0x000fc8000f8e003c */
[----:B------:R-:W-:Y:S01]  /*7a60*/  FFMA.FTZ R68, R151, R203, R68 ;  /* 0x000000cb97447223 */ /* 0x000fe20000010044 */
[----:B------:R-:W-:Y:S01]  /*7a70*/  FADD.FTZ R61, R182, R63 ;  /* 0x0000003fb63d7221 */ /* 0x000fe20000010000 */
[----:B------:R-:W-:Y:S01]  /*7a80*/  FFMA.FTZ R111, R13, R62, R186 ;  /* 0x0000003e0d6f7223 */ /* 0x000fe200000100ba */
[----:B------:R-:W-:Y:S01]  /*7a90*/  FFMA.FTZ R72, R3, R166, R72 ;  /* 0x000000a603487223 */ /* 0x000fe20000010048 */
[----:B------:R-:W-:Y:S01]  /*7aa0*/  IMAD R63, R161, UR8, R65 ;  /* 0x00000008a13f7c24 */ /* 0x000fe2000f8e0241 */
[C---:B------:R-:W-:Y:S01]  /*7ab0*/  LEA R62, P0, R64.reuse, UR10, 0x2 ;  /* 0x0000000a403e7c11 */ /* 0x040fe2000f8010ff */
[----:B------:R-:W-:Y:S01]  /*7ac0*/  FFMA.FTZ R184, -R13, R68, R184 ;  /* 0x000000440db87223 */ /* 0x000fe200000101b8 */
[C---:B------:R-:W-:Y:S01]  /*7ad0*/  FMUL.FTZ R65, R119.reuse, R61 ;  /* 0x0000003d77417220 */ /* 0x040fe20000410000 */
[-C--:B------:R-:W-:Y:S01]  /*7ae0*/  FMUL.FTZ R68, R119, R72.reuse ;  /* 0x0000004877447220 */ /* 0x080fe20000410000 */
[----:B------:R-:W-:Y:S01]  /*7af0*/  LEA.HI.X R63, R64, UR11, R63, 0x2, P0 ;  /* 0x0000000b403f7c11 */ /* 0x000fe200080f143f */
[----:B------:R-:W-:Y:S01]  /*7b00*/  FFMA.FTZ R64, R12, R77, R111 ;  /* 0x0000004d0c407223 */ /* 0x000fe2000001006f */
[C---:B------:R-:W-:Y:S01]  /*7b10*/  FFMA.FTZ R65, R120.reuse, R72, R65 ;  /* 0x0000004878417223 */ /* 0x040fe20000010041 */
[----:B------:R-:W-:Y:S01]  /*7b20*/  FFMA.FTZ R68, R120, R61, -R68 ;  /* 0x0000003d78447223 */ /* 0x000fe20000010844 */
[----:B------:R-:W-:Y:S01]  /*7b30*/  FFMA.FTZ R79, -R12, R79, R184 ;  /* 0x0000004f0c4f7223 */ /* 0x000fe200000101b8 */
[----:B------:R-:W-:Y:S01]  /*7b40*/  FFMA.FTZ R77, R11, R76, R64 ;  /* 0x0000004c0b4d7223 */ /* 0x000fe20000010040 */
[----:B------:R-:W-:Y:S01]  /*7b50*/  FFMA.FTZ R64, R4, R185, R65 ;  /* 0x000000b904407223 */ /* 0x000fe20000010041 */
[----:B------:R-:W-:Y:S01]  /*7b60*/  FADD.FTZ R68, R181, R68 ;  /* 0x00000044b5447221 */ /* 0x000fe20000010000 */
[----:B------:R-:W-:Y:S01]  /*7b70*/  FMUL.FTZ R151, R191, R198 ;  /* 0x000000c6bf977220 */ /* 0x000fe20000410000 */
[----:B------:R-:W-:Y:S01]  /*7b80*/  FFMA.FTZ R76, R10, R147, R77 ;  /* 0x000000930a4c7223 */ /* 0x000fe2000001004d */
[C---:B------:R-:W-:Y:S01]  /*7b90*/  FMUL.FTZ R65, R121.reuse, R64 ;  /* 0x0000004079417220 */ /* 0x040fe20000410000 */
[----:B------:R-:W-:Y:S01]  /*7ba0*/  FMUL.FTZ R121, R121, R68 ;  /* 0x0000004479797220 */ /* 0x000fe20000410000 */
[----:B------:R-:W-:Y:S01]  /*7bb0*/  FFMA.FTZ R70, -R11, R70, R79 ;  /* 0x000000460b467223 */ /* 0x000fe2000001014f */
[----:B------:R-:W-:Y:S01]  /*7bc0*/  FMUL.FTZ R150, R192, R197 ;  /* 0x000000c5c0967220 */ /* 0x000fe20000410000 */
[----:B------:R-:W-:Y:S01]  /*7bd0*/  FFMA.FTZ R151, R155, R218, -R151 ;  /* 0x000000da9b977223 */ /* 0x000fe20000010897 */
[----:B------:R-:W-:Y:S01]  /*7be0*/  FFMA.FTZ R77, R9, R78, R76 ;  /* 0x0000004e094d7223 */ /* 0x000fe2000001004c */
[C---:B------:R-:W-:Y:S01]  /*7bf0*/  FFMA.FTZ R65, R122.reuse, R68, -R65 ;  /* 0x000000447a417223 */ /* 0x040fe20000010841 */
[----:B------:R-:W-:Y:S01]  /*7c00*/  FFMA.FTZ R122, R122, R64, R121 ;  /* 0x000000407a7a7223 */ /* 0x000fe20000010079 */
[----:B------:R-:W-:Y:S01]  /*7c10*/  FFMA.FTZ R149, -R10, R149, R70 ;  /* 0x000000950a957223 */ /* 0x000fe20000010146 */
[----:B------:R-:W-:Y:S01]  /*7c20*/  FFMA.FTZ R150, R156, R225, -R150 ;  /* 0x000000e19c967223 */ /* 0x000fe20000010896 */
[----:B------:R-:W-:Y:S01]  /*7c30*/  FFMA.FTZ R70, R8, R151, R77 ;  /* 0x0000009708467223 */ /* 0x000fe2000001004d */
[----:B------:R-:W-:Y:S01]  /*7c40*/  FADD.FTZ R180, R180, R65 ;  /* 0x00000041b4b47221 */ /* 0x000fe20000010000 */
[----:B------:R-:W-:Y:S01]  /*7c50*/  FFMA.FTZ R65, R5, R164, R122 ;  /* 0x000000a405417223 */ /* 0x000fe2000001007a */
[----:B------:R-:W-:Y:S01]  /*7c60*/  ISETP.NE.AND P2, PT, R114, RZ, PT ;  /* 0x000000ff7200720c */ /* 0x000fe20003f45270 */
[----:B------:R-:W-:Y:S01]  /*7c70*/  FFMA.FTZ R79, R7, R150, R70 ;  /* 0x00000096074f7223 */ /* 0x000fe20000010046 */
[CC--:B------:R-:W-:Y:S01]  /*7c80*/  FMUL.FTZ R77, R123.reuse, R180.reuse ;  /* 0x000000b47b4d7220 */ /* 0x0c0fe20000410000 */
[----:B------:R-:W-:Y:S01]  /*7c90*/  FMUL.FTZ R123, R123, R65 ;  /* 0x000000417b7b7220 */ /* 0x000fe20000410000 */
[----:B------:R-:W-:Y:S01]  /*7ca0*/  FMUL.FTZ R111, R207, UR45 ;  /* 0x0000002dcf6f7c20 */ /* 0x000fe20008410000 */
[----:B------:R-:W-:Y:S01]  /*7cb0*/  FFMA.FTZ R76, R6, R157, R79 ;  /* 0x0000009d064c7223 */ /* 0x000fe2000001004f */
[C---:B------:R-:W-:Y:S01]  /*7cc0*/  FFMA.FTZ R70, R124.reuse, R65, R77 ;  /* 0x000000417c467223 */ /* 0x040fe2000001004d */
[----:B------:R-:W-:Y:S01]  /*7cd0*/  FFMA.FTZ R124, R124, R180, -R123 ;  /* 0x000000b47c7c7223 */ /* 0x000fe2000001087b */
[----:B------:R-:W-:Y:S01]  /*7ce0*/  FFMA.FTZ R119, R224, UR46, -R111 ;  /* 0x0000002ee0777c23 */ /* 0x000fe2000801086f */
[----:B------:R-:W-:Y:S01]  /*7cf0*/  FFMA.FTZ R77, R5, R158, R76 ;  /* 0x0000009e054d7223 */ /* 0x000fe2000001004c */
[----:B------:R-:W-:Y:S01]  /*7d00*/  P2R R76, PR, RZ, 0x4 ;  /* 0x00000004ff4c7803 */ /* 0x000fe20000000000 */
[----:B------:R-:W-:Y:S01]  /*7d10*/  FADD.FTZ R179, R179, R124 ;  /* 0x0000007cb3b37221 */ /* 0x000fe20000010000 */
[----:B------:R-:W-:Y:S01]  /*7d20*/  FFMA.FTZ R70, R6, R153, R70 ;  /* 0x0000009906467223 */ /* 0x000fe20000010046 */
[----:B------:R-:W-:Y:S01]  /*7d30*/  FFMA.FTZ R76, R4, R159, R77 ;  /* 0x0000009f044c7223 */ /* 0x000fe2000001004d */
[----:B------:R-:W-:Y:S01]  /*7d40*/  VOTEU.ALL UP0, P2 ;  /* 0x0000000000ff7886 */ /* 0x000fe20001000000 */
[CC--:B------:R-:W-:Y:S01]  /*7d50*/  FMUL.FTZ R79, R125.reuse, R179.reuse ;  /* 0x000000b37d4f7220 */ /* 0x0c0fe20000410000 */
[----:B------:R-:W-:Y:S01]  /*7d60*/  FMUL.FTZ R78, R125, R70 ;  /* 0x000000467d4e7220 */ /* 0x000fe20000410000 */
[----:B------:R-:W-:Y:S01]  /*7d70*/  FFMA.FTZ R77, R3, R160, R76 ;  /* 0x000000a0034d7223 */ /* 0x000fe2000001004c */
[----:B------:R-:W-:Y:S01]  /*7d80*/  FMUL.FTZ R123, R206, UR45 ;  /* 0x0000002dce7b7c20 */ /* 0x000fe20008410000 */
[C---:B------:R-:W-:Y:S01]  /*7d90*/  FFMA.FTZ R76, R126.reuse, R70, R79 ;  /* 0x000000467e4c7223 */ /* 0x040fe2000001004f */
[----:B------:R-:W-:Y:S01]  /*7da0*/  FFMA.FTZ R79, R126, R179, -R78 ;  /* 0x000000b37e4f7223 */ /* 0x000fe2000001084e */
[----:B------:R-:W-:Y:S01]  /*7db0*/  @!UP0 ULEA UR25, UR8, UR9, 0x4 ;  /* 0x0000000908198291 */ /* 0x000fe2000f8e20ff */
[----:B------:R-:W-:Y:S01]  /*7dc0*/  FMUL.FTZ R125, R206, UR46 ;  /* 0x0000002ece7d7c20 */ /* 0x000fe20008410000 */
[----:B------:R-:W-:Y:S01]  /*7dd0*/  FFMA.FTZ R74, R7, R74, R76 ;  /* 0x0000004a074a7223 */ /* 0x000fe2000001004c */
[----:B------:R-:W-:Y:S01]  /*7de0*/  FADD.FTZ R79, R178, R79 ;  /* 0x0000004fb24f7221 */ /* 0x000fe20000010000 */
[----:B------:R-:W-:-:S02]  /*7df0*/  HFMA2 R121, -RZ, RZ, 0, 7.8678131103515625e-06 ;  /* 0x00000084ff797431 */ /* 0x000fc400000001ff */
[----:B------:R-:W-:Y:S01]  /*7e00*/  FMUL.FTZ R120, R200, UR46 ;  /* 0x0000002ec8787c20 */ /* 0x000fe20008410000 */
[CC--:B------:R-:W-:Y:S01]  /*7e10*/  FMUL.FTZ R111, R127.reuse, R74.reuse ;  /* 0x0000004a7f6f7220 */ /* 0x0c0fe20000410000 */
[-C--:B------:R-:W-:Y:S01]  /*7e20*/  FMUL.FTZ R127, R127, R79.reuse ;  /* 0x0000004f7f7f7220 */ /* 0x080fe20000410000 */
[----:B------:R-:W-:Y:S01]  /*7e30*/  FMUL.FTZ R122, R197, UR45 ;  /* 0x0000002dc57a7c20 */ /* 0x000fe20008410000 */
[----:B0-----:R0:W-:Y:S01]  /*7e40*/  @!P2 STS.128 [UR25+0x8b80], R80 ;  /* 0x008b8050ff00a988 */ /* 0x0011e20008000c19 */
[C---:B------:R-:W-:Y:S01]  /*7e50*/  FFMA.FTZ R78, R128.reuse, R79, -R111 ;  /* 0x0000004f804e7223 */ /* 0x040fe2000001086f */
[----:B------:R-:W-:Y:S01]  /*7e60*/  FFMA.FTZ R127, R128, R74, R127 ;  /* 0x0000004a807f7223 */ /* 0x000fe2000001007f */
[----:B------:R-:W-:Y:S01]  /*7e70*/  FFMA.FTZ R122, R225, UR46, -R122 ;  /* 0x0000002ee17a7c23 */ /* 0x000fe2000801087a */
[----:B------:R-:W-:Y:S01]  /*7e80*/  FMUL.FTZ R191, R191, R218 ;  /* 0x000000dabfbf7220 */ /* 0x000fe20000410000 */
[----:B------:R-:W-:Y:S01]  /*7e90*/  FADD.FTZ R78, R177, R78 ;  /* 0x0000004eb14e7221 */ /* 0x000fe20000010000 */
[----:B------:R-:W-:Y:S01]  /*7ea0*/  FFMA.FTZ R71, R8, R71, R127 ;  /* 0x0000004708477223 */ /* 0x000fe2000001007f */
[----:B------:R-:W-:-:S02]  /*7eb0*/  IMAD R110, R114, R121, UR9 ;  /* 0x00000009726e7e24 */ /* 0x000fc4000f8e0279 */
[----:B------:R-:W-:Y:S01]  /*7ec0*/  FMUL.FTZ R121, R0, R119 ;  /* 0x0000007700797220 */ /* 0x000fe20000410000 */
[CC--:B------:R-:W-:Y:S01]  /*7ed0*/  FMUL.FTZ R111, R129.reuse, R78.reuse ;  /* 0x0000004e816f7220 */ /* 0x0c0fe20000410000 */
[-C--:B------:R-:W-:Y:S01]  /*7ee0*/  FMUL.FTZ R129, R129, R71.reuse ;  /* 0x0000004781817220 */ /* 0x080fe20000410000 */
[----:B------:R-:W-:Y:S01]  /*7ef0*/  FMUL.FTZ R119, R207, UR46 ;  /* 0x0000002ecf777c20 */ /* 0x000fe20008410000 */
[----:B------:R-:W-:Y:S01]  /*7f00*/  FMUL.FTZ R127, R198, UR45 ;  /* 0x0000002dc67f7c20 */ /* 0x000fe20008410000 */
[C---:B------:R-:W-:Y:S01]  /*7f10*/  FFMA.FTZ R116, R130.reuse, R71, R111 ;  /* 0x0000004782747223 */ /* 0x040fe2000001006f */
[----:B------:R-:W-:Y:S01]  /*7f20*/  FFMA.FTZ R129, R130, R78, -R129 ;  /* 0x0000004e82817223 */ /* 0x000fe20000010881 */
[C---:B0-----:R-:W-:Y:S01]  /*7f30*/  FFMA.FTZ R80, R210.reuse, UR46, -R123 ;  /* 0x0000002ed2507c23 */ /* 0x041fe2000801087b */
[----:B------:R-:W-:Y:S01]  /*7f40*/  FFMA.FTZ R82, R210, UR45, R125 ;  /* 0x0000002dd2527c23 */ /* 0x000fe2000801007d */
[----:B------:R-:W-:Y:S01]  /*7f50*/  FFMA.FTZ R66, R9, R66, R116 ;  /* 0x0000004209427223 */ /* 0x000fe20000010074 */
[----:B------:R-:W-:Y:S01]  /*7f60*/  FADD.FTZ R176, R176, R129 ;  /* 0x00000081b0b07221 */ /* 0x000fe20000010000 */
[C---:B------:R-:W-:Y:S01]  /*7f70*/  FMUL.FTZ R83, R17.reuse, R80 ;  /* 0x0000005011537220 */ /* 0x040fe20000410000 */
[----:B------:R-:W-:Y:S01]  /*7f80*/  FMUL.FTZ R111, R17, -R82 ;  /* 0x80000052116f7220 */ /* 0x000fe20000410000 */
[C---:B------:R-:W-:Y:S01]  /*7f90*/  FMUL.FTZ R81, R131.reuse, R66 ;  /* 0x0000004283517220 */ /* 0x040fe20000410000 */
[-C--:B------:R-:W-:Y:S01]  /*7fa0*/  FMUL.FTZ R131, R131, R176.reuse ;  /* 0x000000b083837220 */ /* 0x080fe20000410000 */
[----:B------:R-:W-:Y:S01]  /*7fb0*/  FMUL.FTZ R82, R205, UR45 ;  /* 0x0000002dcd527c20 */ /* 0x000fe20008410000 */
[----:B------:R-:W-:Y:S01]  /*7fc0*/  STS [R110+0x2108], R83 ;  /* 0x002108536e007388 */ /* 0x000fe20000000800 */
[C---:B------:R-:W-:Y:S01]  /*7fd0*/  FFMA.FTZ R80, R132.reuse, R176, -R81 ;  /* 0x000000b084507223 */ /* 0x040fe20000010851 */
[----:B------:R-:W-:Y:S01]  /*7fe0*/  FFMA.FTZ R131, R132, R66, R131 ;  /* 0x0000004284837223 */ /* 0x000fe20000010083 */
[----:B------:R-:W-:Y:S01]  /*7ff0*/  FFMA.FTZ R81, R217, UR46, -R82 ;  /* 0x0000002ed9517c23 */ /* 0x000fe20008010852 */
[----:B------:R0:W-:Y:S01]  /*8000*/  STS [R110+0x210c], R111 ;  /* 0x00210c6f6e007388 */ /* 0x0001e20000000800 */
[----:B------:R-:W-:Y:S01]  /*8010*/  FADD.FTZ R175, R175, R80 ;  /* 0x00000050afaf7221 */ /* 0x000fe20000010000 */
[----:B------:R-:W-:Y:S01]  /*8020*/  FMUL.FTZ R80, R204, UR45 ;  /* 0x0000002dcc507c20 */ /* 0x000fe20008410000 */
[----:B------:R-:W-:Y:S01]  /*8030*/  FFMA.FTZ R67, R10, R67, R131 ;  /* 0x000000430a437223 */ /* 0x000fe20000010083 */
[----:B------:R-:W-:Y:S01]  /*8040*/  FFMA.FTZ R119, R224, UR45, R119 ;  /* 0x0000002de0777c23 */ /* 0x000fe20008010077 */
[----:B------:R1:W-:Y:S01]  /*8050*/  STS [R110+0x2100], R121 ;  /* 0x002100796e007388 */ /* 0x0003e20000000800 */
[----:B------:R-:W-:Y:S01]  /*8060*/  FFMA.FTZ R82, R215, UR46, -R80 ;  /* 0x0000002ed7527c23 */ /* 0x000fe20008010850 */
[----:B------:R-:W-:Y:S01]  /*8070*/  FMUL.FTZ R80, R133, R175 ;  /* 0x000000af85507220 */ /* 0x000fe20000410000 */
[----:B------:R-:W-:Y:S01]  /*8080*/  FMUL.FTZ R119, R0, -R119 ;  /* 0x8000007700777220 */ /* 0x000fe20000410000 */
[----:B------:R-:W-:Y:S01]  /*8090*/  FMUL.FTZ R116, R205, UR46 ;  /* 0x0000002ecd747c20 */ /* 0x000fe20008410000 */
[----:B0-----:R-:W-:Y:S01]  /*80a0*/  FMUL.FTZ R111, R16, R81 ;  /* 0x00000051106f7220 */ /* 0x001fe20000410000 */
[-C--:B------:R-:W-:Y:S01]  /*80b0*/  FMUL.FTZ R81, R133, R67.reuse ;  /* 0x0000004385517220 */ /* 0x080fe20000410000 */
[C---:B------:R-:W-:Y:S01]  /*80c0*/  FFMA.FTZ R80, R134.reuse, R67, R80 ;  /* 0x0000004386507223 */ /* 0x040fe20000010050 */
[----:B------:R0:W-:Y:S01]  /*80d0*/  STS [R110+0x2104], R119 ;  /* 0x002104776e007388 */ /* 0x0001e20000000800 */
[----:B------:R-:W-:Y:S01]  /*80e0*/  FMUL.FTZ R123, R203, UR45 ;  /* 0x0000002dcb7b7c20 */ /* 0x000fe20008410000 */
[----:B------:R-:W-:Y:S01]  /*80f0*/  FFMA.FTZ R81, R134, R175, -R81 ;  /* 0x000000af86517223 */ /* 0x000fe20000010851 */
[----:B------:R-:W-:Y:S01]  /*8100*/  FFMA.FTZ R232, R11, R232, R80 ;  /* 0x000000e80be87223 */ /* 0x000fe20000010050 */
[----:B-1----:R-:W-:Y:S01]  /*8110*/  FMUL.FTZ R121, R15, R82 ;  /* 0x000000520f797220 */ /* 0x002fe20000410000 */
[----:B------:R-:W-:Y:S01]  /*8120*/  FMUL.FTZ R82, R204, UR46 ;  /* 0x0000002ecc527c20 */ /* 0x000fe20008410000 */
[----:B------:R-:W-:Y:S01]  /*8130*/  FADD.FTZ R81, R174, R81 ;  /* 0x00000051ae517221 */ /* 0x000fe20000010000 */
[-C--:B------:R-:W-:Y:S01]  /*8140*/  FMUL.FTZ R80, R135, R232.reuse ;  /* 0x000000e887507220 */ /* 0x080fe20000410000 */
[----:B------:R1:W-:Y:S01]  /*8150*/  STS [R110+0x2110], R111 ;  /* 0x0021106f6e007388 */ /* 0x0003e20000000800 */
[----:B------:R-:W-:Y:S01]  /*8160*/  FFMA.FTZ R82, R215, UR45, R82 ;  /* 0x0000002dd7527c23 */ /* 0x000fe20008010052 */
[-C--:B------:R-:W-:Y:S01]  /*8170*/  FMUL.FTZ R83, R135, R81.reuse ;  /* 0x0000005187537220 */ /* 0x080fe20000410000 */
[----:B------:R-:W-:Y:S01]  /*8180*/  FFMA.FTZ R80, R136, R81, -R80 ;  /* 0x0000005188507223 */ /* 0x000fe20000010850 */
[----:B0-----:R-:W-:Y:S01]  /*8190*/  FFMA.FTZ R119, R217, UR45, R116 ;  /* 0x0000002dd9777c23 */ /* 0x001fe20008010074 */
[----:B------:R-:W-:Y:S01]  /*81a0*/  FFMA.FTZ R116, R214, UR46, -R123 ;  /* 0x0000002ed6747c23 */ /* 0x000fe2000801087b */
[----:B------:R-:W-:Y:S01]  /*81b0*/  FFMA.FTZ R83, R136, R232, R83 ;  /* 0x000000e888537223 */ /* 0x000fe20000010053 */
[----:B------:R-:W-:Y:S01]  /*81c0*/  FADD.FTZ R80, R173, R80 ;  /* 0x00000050ad507221 */ /* 0x000fe20000010000 */
[----:B------:R-:W-:Y:S01]  /*81d0*/  FMUL.FTZ R119, R16, -R119 ;  /* 0x8000007710777220 */ /* 0x000fe20000410000 */
[----:B------:R-:W-:Y:S01]  /*81e0*/  FMUL.FTZ R123, R202, UR46 ;  /* 0x0000002eca7b7c20 */ /* 0x000fe20008410000 */
[----:B-1----:R-:W-:Y:S01]  /*81f0*/  FMUL.FTZ R111, R203, UR46 ;  /* 0x0000002ecb6f7c20 */ /* 0x002fe20008410000 */
[----:B------:R-:W-:Y:S01]  /*8200*/  FFMA.FTZ R211, R12, R211, R83 ;  /* 0x000000d30cd37223 */ /* 0x000fe20000010053 */
[----:B------:R-:W-:Y:S01]  /*8210*/  FMUL.FTZ R83, R137, R80 ;  /* 0x0000005089537220 */ /* 0x000fe20000410000 */
[----:B------:R0:W-:Y:S01]  /*8220*/  STS [R110+0x2114], R119 ;  /* 0x002114776e007388 */ /* 0x0001e20000000800 */
[----:B------:R-:W-:Y:S01]  /*8230*/  FFMA.FTZ R118, R214, UR45, R111 ;  /* 0x0000002dd6767c23 */ /* 0x000fe2000801006f */
[----:B------:R-:W-:Y:S01]  /*8240*/  FMUL.FTZ R111, R15, -R82 ;  /* 0x800000520f6f7220 */ /* 0x000fe20000410000 */
[-C--:B------:R-:W-:Y:S01]  /*8250*/  FMUL.FTZ R137, R137, R211.reuse ;  /* 0x000000d389897220 */ /* 0x080fe20000410000 */
[----:B------:R-:W-:Y:S01]  /*8260*/  FFMA.FTZ R82, R138, R211, R83 ;  /* 0x000000d38a527223 */ /* 0x000fe20000010053 */
[----:B------:R-:W-:Y:S01]  /*8270*/  FMUL.FTZ R83, R202, UR45 ;  /* 0x0000002dca537c20 */ /* 0x000fe20008410000 */
[----:B------:R1:W-:Y:S01]  /*8280*/  STS [R110+0x2118], R121 ;  /* 0x002118796e007388 */ /* 0x0003e20000000800 */
[----:B------:R-:W-:Y:S01]  /*8290*/  FFMA.FTZ R137, R138, R80, -R137 ;  /* 0x000000508a897223 */ /* 0x000fe20000010889 */
[----:B------:R-:W-:Y:S01]  /*82a0*/  FFMA.FTZ R220, R13, R220, R82 ;  /* 0x000000dc0ddc7223 */ /* 0x000fe20000010052 */
[----:B------:R-:W-:Y:S01]  /*82b0*/  FMUL.FTZ R82, R201, UR45 ;  /* 0x0000002dc9527c20 */ /* 0x000fe20008410000 */
[----:B------:R-:W-:Y:S01]  /*82c0*/  FFMA.FTZ R83, R212, UR46, -R83 ;  /* 0x0000002ed4537c23 */ /* 0x000fe20008010853 */
[----:B0-----:R-:W-:Y:S01]  /*82d0*/  FMUL.FTZ R119, R13, R116 ;  /* 0x000000740d777220 */ /* 0x001fe20000410000 */
[----:B------:R0:W-:Y:S01]  /*82e0*/  STS [R110+0x211c], R111 ;  /* 0x00211c6f6e007388 */ /* 0x0001e20000000800 */
[----:B------:R-:W-:Y:S01]  /*82f0*/  FADD.FTZ R172, R172, R137 ;  /* 0x00000089acac7221 */ /* 0x000fe20000010000 */
[----:B------:R-:W-:Y:S01]  /*8300*/  FFMA.FTZ R82, R221, UR46, -R82 ;  /* 0x0000002edd527c23 */ /* 0x000fe20008010852 */
[----:B------:R-:W-:Y:S01]  /*8310*/  FMUL.FTZ R116, R201, UR46 ;  /* 0x0000002ec9747c20 */ /* 0x000fe20008410000 */
[----:B------:R2:W-:Y:S01]  /*8320*/  STS [R110+0x2120], R119 ;  /* 0x002120776e007388 */ /* 0x0005e20000000800 */
[----:B------:R-:W-:Y:S01]  /*8330*/  FFMA.FTZ R123, R212, UR45, R123 ;  /* 0x0000002dd47b7c23 */ /* 0x000fe2000801007b */
[----:B-1----:R-:W-:Y:S01]  /*8340*/  FMUL.FTZ R121, R13, -R118 ;  /* 0x800000760d797220 */ /* 0x002fe20000410000 */
[----:B------:R-:W-:Y:S01]  /*8350*/  FFMA.FTZ R116, R221, UR45, R116 ;  /* 0x0000002ddd747c23 */ /* 0x000fe20008010074 */
[----:B------:R-:W-:Y:S01]  /*8360*/  FMUL.FTZ R118, R200, UR45 ;  /* 0x0000002dc8767c20 */ /* 0x000fe20008410000 */
[C---:B------:R-:W-:Y:S01]  /*8370*/  FMUL.FTZ R123, R12.reuse, -R123 ;  /* 0x8000007b0c7b7220 */ /* 0x040fe20000410000 */
[----:B0-----:R-:W-:Y:S01]  /*8380*/  FMUL.FTZ R111, R12, R83 ;  /* 0x000000530c6f7220 */ /* 0x001fe20000410000 */
[C---:B------:R-:W-:Y:S01]  /*8390*/  FMUL.FTZ R83, R139.reuse, R220 ;  /* 0x000000dc8b537220 */ /* 0x040fe20000410000 */
[----:B------:R-:W-:Y:S01]  /*83a0*/  FMUL.FTZ R139, R139, R172 ;  /* 0x000000ac8b8b7220 */ /* 0x000fe20000410000 */
[----:B------:R0:W-:Y:S01]  /*83b0*/  STS [R110+0x2124], R121 ;  /* 0x002124796e007388 */ /* 0x0001e20000000800 */
[----:B--2---:R-:W-:Y:S01]  /*83c0*/  FMUL.FTZ R119, R11, R82 ;  /* 0x000000520b777220 */ /* 0x004fe20000410000 */
[C---:B------:R-:W-:Y:S01]  /*83d0*/  FFMA.FTZ R82, R140.reuse, R172, -R83 ;  /* 0x000000ac8c527223 */ /* 0x040fe20000010853 */
[----:B------:R-:W-:Y:S01]  /*83e0*/  FFMA.FTZ R140, R140, R220, R139 ;  /* 0x000000dc8c8c7223 */ /* 0x000fe2000001008b */
[----:B------:R1:W-:Y:S01]  /*83f0*/  STS [R110+0x2128], R111 ;  /* 0x0021286f6e007388 */ /* 0x0003e20000000800 */
[----:B------:R-:W-:Y:S01]  /*8400*/  FMUL.FTZ R125, R199, UR46 ;  /* 0x0000002ec77d7c20 */ /* 0x000fe20008410000 */
[----:B------:R-:W-:Y:S01]  /*8410*/  FADD.FTZ R171, R171, R82 ;  /* 0x00000052abab7221 */ /* 0x000fe20000010000 */
[----:B------:R-:W-:Y:S01]  /*8420*/  FFMA.FTZ R230, R15, R230, R140 ;  /* 0x000000e60fe67223 */ /* 0x000fe2000001008c */
[----:B------:R2:W-:Y:S01]  /*8430*/  STS [R110+0x2130], R119 ;  /* 0x002130776e007388 */ /* 0x0005e20000000800 */
[----:B------:R-:W-:Y:S01]  /*8440*/  FFMA.FTZ R210, -R41, R56, R210 ;  /* 0x0000003829d27223 */ /* 0x000fe200000101d2 */
[CC--:B------:R-:W-:Y:S01]  /*8450*/  FMUL.FTZ R83, R141.reuse, R171.reuse ;  /* 0x000000ab8d537220 */ /* 0x0c0fe20000410000 */
[-C--:B------:R-:W-:Y:S01]  /*8460*/  FMUL.FTZ R82, R141, R230.reuse ;  /* 0x000000e68d527220 */ /* 0x080fe20000410000 */
[----:B0-----:R-:W-:Y:S01]  /*8470*/  FFMA.FTZ R121, R219, UR46, -R118 ;  /* 0x0000002edb797c23 */ /* 0x001fe20008010876 */
[----:B------:R0:W-:Y:S01]  /*8480*/  STS [R110+0x212c], R123 ;  /* 0x00212c7b6e007388 */ /* 0x0001e20000000800 */
[C---:B------:R-:W-:Y:S01]  /*8490*/  FFMA.FTZ R83, R142.reuse, R230, R83 ;  /* 0x000000e68e537223 */ /* 0x040fe20000010053 */
[----:B-1----:R-:W-:Y:S01]  /*84a0*/  FFMA.FTZ R111, R142, R171, -R82 ;  /* 0x000000ab8e6f7223 */ /* 0x002fe20000010852 */
[----:B------:R-:W-:Y:S01]  /*84b0*/  FMUL.FTZ R121, R10, R121 ;  /* 0x000000790a797220 */ /* 0x000fe20000410000 */
[----:B------:R-:W-:Y:S01]  /*84c0*/  FFMA.FTZ R118, R222, UR45, R125 ;  /* 0x0000002dde767c23 */ /* 0x000fe2000801007d */
[----:B------:R-:W-:Y:S01]  /*84d0*/  FFMA.FTZ R213, R16, R213, R83 ;  /* 0x000000d510d57223 */ /* 0x000fe20000010053 */
[----:B------:R-:W-:Y:S01]  /*84e0*/  FADD.FTZ R83, R170, R111 ;  /* 0x0000006faa537221 */ /* 0x000fe20000010000 */
[----:B--2---:R-:W-:Y:S01]  /*84f0*/  FMUL.FTZ R119, R11, -R116 ;  /* 0x800000740b777220 */ /* 0x004fe20000410000 */
[----:B------:R1:W-:Y:S01]  /*8500*/  STS [R110+0x2138], R121 ;  /* 0x002138796e007388 */ /* 0x0003e20000000800 */
[C---:B------:R-:W-:Y:S01]  /*8510*/  FMUL.FTZ R116, R143.reuse, R213 ;  /* 0x000000d58f747220 */ /* 0x040fe20000410000 */
[-C--:B------:R-:W-:Y:S01]  /*8520*/  FMUL.FTZ R111, R143, R83.reuse ;  /* 0x000000538f6f7220 */ /* 0x080fe20000410000 */
[----:B0-----:R-:W-:Y:S01]  /*8530*/  FFMA.FTZ R123, R219, UR45, R120 ;  /* 0x0000002ddb7b7c23 */ /* 0x001fe20008010078 */
[----:B------:R0:W-:Y:S01]  /*8540*/  STS [R110+0x2134], R119 ;  /* 0x002134776e007388 */ /* 0x0001e20000000800 */
[C---:B------:R-:W-:Y:S01]  /*8550*/  FFMA.FTZ R116, R144.reuse, R83, -R116 ;  /* 0x0000005390747223 */ /* 0x040fe20000010874 */
[----:B------:R-:W-:Y:S01]  /*8560*/  FFMA.FTZ R82, R144, R213, R111 ;  /* 0x000000d590527223 */ /* 0x000fe2000001006f */
[----:B------:R-:W-:Y:S01]  /*8570*/  FMUL.FTZ R111, R199, UR45 ;  /* 0x0000002dc76f7c20 */ /* 0x000fe20008410000 */
[----:B------:R-:W-:Y:S01]  /*8580*/  FMUL.FTZ R123, R10, -R123 ;  /* 0x8000007b0a7b7220 */ /* 0x000fe20000410000 */
[----:B------:R-:W-:Y:S01]  /*8590*/  FADD.FTZ R116, R169, R116 ;  /* 0x00000074a9747221 */ /* 0x000fe20000010000 */
[----:B------:R-:W-:Y:S01]  /*85a0*/  FFMA.FTZ R216, R17, R216, R82 ;  /* 0x000000d811d87223 */ /* 0x000fe20000010052 */
[----:B------:R-:W-:Y:S01]  /*85b0*/  FFMA.FTZ R82, R222, UR46, -R111 ;  /* 0x0000002ede527c23 */ /* 0x000fe2000801086f */
[----:B------:R-:W-:Y:S01]  /*85c0*/  FFMA.FTZ R127, R218, UR46, -R127 ;  /* 0x0000002eda7f7c23 */ /* 0x000fe2000801087f */
[C---:B------:R-:W-:Y:S01]  /*85d0*/  FMUL.FTZ R111, R145.reuse, R116 ;  /* 0x00000074916f7220 */ /* 0x040fe20000410000 */
[----:B------:R-:W-:Y:S01]  /*85e0*/  FMUL.FTZ R145, R145, R216 ;  /* 0x000000d891917220 */ /* 0x000fe20000410000 */
[----:B-1----:R-:W-:Y:S01]  /*85f0*/  FMUL.FTZ R121, R9, R82 ;  /* 0x0000005209797220 */ /* 0x002fe20000410000 */
[----:B------:R1:W-:Y:S01]  /*8600*/  STS [R110+0x213c], R123 ;  /* 0x00213c7b6e007388 */ /* 0x0003e20000000800 */
[C---:B------:R-:W-:Y:S01]  /*8610*/  FFMA.FTZ R111, R146.reuse, R216, R111 ;  /* 0x000000d8926f7223 */ /* 0x040fe2000001006f */
[----:B------:R-:W-:Y:S01]  /*8620*/  FFMA.FTZ R145, R146, R116, -R145 ;  /* 0x0000007492917223 */ /* 0x000fe20000010891 */
[----:B0-----:R-:W-:Y:S01]  /*8630*/  FFMA.FTZ R119, -R49, R104, R224 ;  /* 0x0000006831777223 */ /* 0x001fe200000101e0 */
[----:B------:R0:W-:Y:S01]  /*8640*/  STS [R110+0x2140], R121 ;  /* 0x002140796e007388 */ /* 0x0001e20000000800 */
[----:B------:R-:W-:Y:S01]  /*8650*/  FFMA.FTZ R227, R0, R227, R111 ;  /* 0x000000e300e37223 */ /* 0x000fe2000001006f */
[----:B------:R-:W-:Y:S01]  /*8660*/  FADD.FTZ R168, R168, R145 ;  /* 0x00000091a8a87221 */ /* 0x000fe20000010000 */
[----:B------:R-:W-:Y:S01]  /*8670*/  FMUL.FTZ R111, R41, R216 ;  /* 0x000000d8296f7220 */ /* 0x000fe20000410000 */
[----:B------:R-:W-:Y:S01]  /*8680*/  FMUL.FTZ R127, R8, R127 ;  /* 0x0000007f087f7220 */ /* 0x000fe20000410000 */
[----:B------:R-:W-:Y:S01]  /*8690*/  FMUL.FTZ R82, R49, R227 ;  /* 0x000000e331527220 */ /* 0x000fe20000410000 */
[----:B-1----:R-:W-:Y:S01]  /*86a0*/  FMUL.FTZ R123, R9, -R118 ;  /* 0x80000076097b7220 */ /* 0x002fe20000410000 */
[----:B------:R-:W-:Y:S01]  /*86b0*/  FMUL.FTZ R118, R49, R168 ;  /* 0x000000a831767220 */ /* 0x000fe20000410000 */
[----:B------:R-:W-:Y:S01]  /*86c0*/  FMUL.FTZ R125, R198, UR46 ;  /* 0x0000002ec67d7c20 */ /* 0x000fe20008410000 */
[----:B------:R-:W-:Y:S01]  /*86d0*/  FMUL.FTZ R120, R207, R82 ;  /* 0x00000052cf787220 */ /* 0x000fe20000410000 */
[----:B0-----:R-:W-:Y:S01]  /*86e0*/  FMUL.FTZ R121, R41, R116 ;  /* 0x0000007429797220 */ /* 0x001fe20000410000 */
[----:B------:R0:W-:Y:S01]  /*86f0*/  STS [R110+0x2144], R123 ;  /* 0x0021447b6e007388 */ /* 0x0001e20000000800 */
[----:B------:R-:W-:Y:S01]  /*8700*/  FFMA.FTZ R125, R218, UR45, R125 ;  /* 0x0000002dda7d7c23 */ /* 0x000fe2000801007d */
[-C--:B------:R-:W-:Y:S01]  /*8710*/  FFMA.FTZ R120, R119, R118.reuse, -R120 ;  /* 0x0000007677787223 */ /* 0x080fe20000010878 */
[----:B------:R-:W-:Y:S01]  /*8720*/  FMUL.FTZ R118, R207, R118 ;  /* 0x00000076cf767220 */ /* 0x000fe20000410000 */
[----:B------:R1:W-:Y:S01]  /*8730*/  STS [R110+0x2148], R127 ;  /* 0x0021487f6e007388 */ /* 0x0003e20000000800 */
[----:B------:R-:W-:Y:S01]  /*8740*/  FMUL.FTZ R125, R8, -R125 ;  /* 0x8000007d087d7220 */ /* 0x000fe20000410000 */
[C---:B------:R-:W-:Y:S01]  /*8750*/  FFMA.FTZ R217, -R48.reuse, R105, R217 ;  /* 0x0000006930d97223 */ /* 0x040fe200000101d9 */
[----:B------:R-:W-:Y:S01]  /*8760*/  FFMA.FTZ R118, R119, R82, R118 ;  /* 0x0000005277767223 */ /* 0x000fe20000010076 */
[----:B------:R-:W-:Y:S01]  /*8770*/  FMUL.FTZ R124, R48, R83 ;  /* 0x00000053307c7220 */ /* 0x000fe20000410000 */
[----:B------:R-:W-:Y:S01]  /*8780*/  FADD.FTZ R120, RZ, R120 ;  /* 0x00000078ff787221 */ /* 0x000fe20000010000 */
[----:B0-----:R-:W-:Y:S01]  /*8790*/  FMUL.FTZ R123, R206, R111 ;  /* 0x0000006fce7b7220 */ /* 0x001fe20000410000 */
[----:B------:R-:W-:Y:S01]  /*87a0*/  FADD.FTZ R118, RZ, R118 ;  /* 0x00000076ff767221 */ /* 0x000fe20000010000 */
[----:B------:R-:W-:Y:S01]  /*87b0*/  STS [R110+0x214c], R125 ;  /* 0x00214c7d6e007388 */ /* 0x000fe20000000800 */
[----:B------:R-:W-:Y:S01]  /*87c0*/  FFMA.FTZ R215, -R40, R57, R215 ;  /* 0x0000003928d77223 */ /* 0x000fe200000101d7 */
[-C--:B------:R-:W-:Y:S01]  /*87d0*/  FFMA.FTZ R123, R210, R121.reuse, -R123 ;  /* 0x00000079d27b7223 */ /* 0x080fe2000001087b */
[----:B------:R-:W-:Y:S01]  /*87e0*/  FMUL.FTZ R121, R206, R121 ;  /* 0x00000079ce797220 */ /* 0x000fe20000410000 */
[----:B-1----:R-:W-:Y:S01]  /*87f0*/  FMUL.FTZ R127, R7, R122 ;  /* 0x0000007a077f7220 */ /* 0x002fe20000410000 */
[----:B------:R-:W-:Y:S01]  /*8800*/  FMUL.FTZ R130, R197, UR46 ;  /* 0x0000002ec5827c20 */ /* 0x000fe20008410000 */
[----:B------:R-:W-:Y:S01]  /*8810*/  FADD.FTZ R120, R120, R123 ;  /* 0x0000007b78787221 */ /* 0x000fe20000010000 */
[----:B------:R-:W-:Y:S01]  /*8820*/  FFMA.FTZ R121, R210, R111, R121 ;  /* 0x0000006fd2797223 */ /* 0x000fe20000010079 */
[----:B------:R-:W-:Y:S01]  /*8830*/  FMUL.FTZ R132, R196, UR45 ;  /* 0x0000002dc4847c20 */ /* 0x000fe20008410000 */
[----:B------:R0:W-:Y:S01]  /*8840*/  STS [R110+0x2150], R127 ;  /* 0x0021507f6e007388 */ /* 0x0001e20000000800 */
[----:B------:R-:W-:Y:S01]  /*8850*/  FFMA.FTZ R130, R225, UR45, R130 ;  /* 0x0000002de1827c23 */ /* 0x000fe20008010082 */
[----:B------:R-:W-:Y:S01]  /*8860*/  FADD.FTZ R122, R118, R121 ;  /* 0x00000079767a7221 */ /* 0x000fe20000010000 */
[----:B------:R-:W-:Y:S01]  /*8870*/  FMUL.FTZ R118, R48, R213 ;  /* 0x000000d530767220 */ /* 0x000fe20000410000 */
[----:B------:R-:W-:Y:S01]  /*8880*/  FMUL.FTZ R121, R40, R230 ;  /* 0x000000e628797220 */ /* 0x000fe20000410000 */
[----:B------:R-:W-:Y:S01]  /*8890*/  FFMA.FTZ R131, R223, UR46, -R132 ;  /* 0x0000002edf837c23 */ /* 0x000fe20008010884 */
[----:B------:R-:W-:Y:S01]  /*88a0*/  FMUL.FTZ R134, R196, UR46 ;  /* 0x0000002ec4867c20 */ /* 0x000fe20008410000 */
[----:B------:R-:W-:Y:S01]  /*88b0*/  FMUL.FTZ R126, R205, R118 ;  /* 0x00000076cd7e7220 */ /* 0x000fe20000410000 */
[----:B------:R-:W-:Y:S01]  /*88c0*/  FMUL.FTZ R128, R204, R121 ;  /* 0x00000079cc807220 */ /* 0x000fe20000410000 */
[----:B------:R-:W-:Y:S01]  /*88d0*/  FMUL.FTZ R131, R6, R131 ;  /* 0x0000008306837220 */ /* 0x000fe20000410000 */
[----:B0-----:R-:W-:Y:S01]  /*88e0*/  FMUL.FTZ R127, R40, R171 ;  /* 0x000000ab287f7220 */ /* 0x001fe20000410000 */
[-C--:B------:R-:W-:Y:S01]  /*88f0*/  FFMA.FTZ R125, R217, R124.reuse, -R126 ;  /* 0x0000007cd97d7223 */ /* 0x080fe2000001087e */
[----:B------:R-:W-:Y:S01]  /*8900*/  FMUL.FTZ R124, R205, R124 ;  /* 0x0000007ccd7c7220 */ /* 0x000fe20000410000 */
[----:B------:R-:W-:Y:S01]  /*8910*/  FMUL.FTZ R126, R47, R172 ;  /* 0x000000ac2f7e7220 */ /* 0x000fe20000410000 */
[-C--:B------:R-:W-:Y:S01]  /*8920*/  FFMA.FTZ R129, R215, R127.reuse, -R128 ;  /* 0x0000007fd7817223 */ /* 0x080fe20000010880 */
        /* <DEDUP_REMOVED lines=13> */
[C---:B------:R-:W-:Y:S01]  /*8a00*/  FMUL.FTZ R122, R39.reuse, R211 ;  /* 0x000000d3277a7220 */ /* 0x040fe20000410000 */
[----:B------:R-:W-:Y:S01]  /*8a10*/  FMUL.FTZ R130, R39, R80 ;  /* 0x0000005027827220 */ /* 0x000fe20000410000 */
[----:B------:R-:W-:Y:S01]  /*8a20*/  FFMA.FTZ R133, R223, UR45, R134 ;  /* 0x0000002ddf857c23 */ /* 0x000fe20008010086 */
[----:B------:R-:W-:Y:S01]  /*8a30*/  FFMA.FTZ R128, R123, R126, -R128 ;  /* 0x0000007e7b807223 */ /* 0x000fe20000010880 */
[----:B------:R-:W-:Y:S01]  /*8a40*/  FMUL.FTZ R132, R202, R122 ;  /* 0x0000007aca847220 */ /* 0x000fe20000410000 */
[----:B0-----:R-:W-:Y:S01]  /*8a50*/  FMUL.FTZ R127, R195, UR45 ;  /* 0x0000002dc37f7c20 */ /* 0x001fe20008410000 */
[----:B------:R-:W-:Y:S01]  /*8a60*/  FMUL.FTZ R126, R203, R126 ;  /* 0x0000007ecb7e7220 */ /* 0x000fe20000410000 */
[----:B------:R0:W-:Y:S01]  /*8a70*/  STS [R110+0x2158], R131 ;  /* 0x002158836e007388 */ /* 0x0001e20000000800 */
[----:B------:R-:W-:Y:S01]  /*8a80*/  FADD.FTZ R128, R129, R128 ;  /* 0x0000008081807221 */ /* 0x000fe20000010000 */
[----:B------:R-:W-:Y:S01]  /*8a90*/  FFMA.FTZ R134, R228, UR46, -R127 ;  /* 0x0000002ee4867c23 */ /* 0x000fe2000801087f */
[----:B------:R-:W-:Y:S01]  /*8aa0*/  FFMA.FTZ R127, R123, R120, R126 ;  /* 0x000000787b7f7223 */ /* 0x000fe2000001007e */
[----:B------:R-:W-:Y:S01]  /*8ab0*/  FMUL.FTZ R133, R6, -R133 ;  /* 0x8000008506857220 */ /* 0x000fe20000410000 */
[----:B------:R-:W-:Y:S01]  /*8ac0*/  FFMA.FTZ R221, -R46, R103, R221 ;  /* 0x000000672edd7223 */ /* 0x000fe200000101dd */
[----:B------:R-:W-:Y:S01]  /*8ad0*/  FMUL.FTZ R135, R5, R134 ;  /* 0x0000008605877220 */ /* 0x000fe20000410000 */
[----:B------:R-:W-:Y:S01]  /*8ae0*/  FADD.FTZ R124, R124, R127 ;  /* 0x0000007f7c7c7221 */ /* 0x000fe20000010000 */
[----:B------:R-:W-:Y:S01]  /*8af0*/  FFMA.FTZ R126, -R38, R55, R219 ;  /* 0x00000037267e7223 */ /* 0x000fe200000101db */
[----:B------:R1:W-:Y:S01]  /*8b00*/  STS [R110+0x215c], R133 ;  /* 0x00215c856e007388 */ /* 0x0003e20000000800 */
[-C--:B0-----:R-:W-:Y:S01]  /*8b10*/  FFMA.FTZ R131, R125, R130.reuse, -R132 ;  /* 0x000000827d837223 */ /* 0x081fe20000010884 */
[----:B------:R-:W-:Y:S01]  /*8b20*/  FMUL.FTZ R130, R202, R130 ;  /* 0x00000082ca827220 */ /* 0x000fe20000410000 */
[----:B------:R-:W-:Y:S01]  /*8b30*/  FMUL.FTZ R137, R195, UR46 ;  /* 0x0000002ec3897c20 */ /* 0x000fe20008410000 */
[----:B------:R0:W-:Y:S01]  /*8b40*/  STS [R110+0x2160], R135 ;  /* 0x002160876e007388 */ /* 0x0001e20000000800 */
[----:B------:R-:W-:Y:S01]  /*8b50*/  FADD.FTZ R128, R128, R131 ;  /* 0x0000008380807221 */ /* 0x000fe20000010000 */
[----:B------:R-:W-:Y:S01]  /*8b60*/  FFMA.FTZ R127, R125, R122, R130 ;  /* 0x0000007a7d7f7223 */ /* 0x000fe20000010082 */
[----:B------:R-:W-:Y:S01]  /*8b70*/  FMUL.FTZ R130, R46, R81 ;  /* 0x000000512e827220 */ /* 0x000fe20000410000 */
[----:B------:R-:W-:Y:S01]  /*8b80*/  FMUL.FTZ R139, R208, UR45 ;  /* 0x0000002dd08b7c20 */ /* 0x000fe20008410000 */
[----:B------:R-:W-:Y:S01]  /*8b90*/  FFMA.FTZ R218, -R37, R52, R218 ;  /* 0x0000003425da7223 */ /* 0x000fe200000101da */
[----:B------:R-:W-:Y:S01]  /*8ba0*/  FADD.FTZ R129, R124, R127 ;  /* 0x0000007f7c817221 */ /* 0x000fe20000010000 */
[----:B------:R-:W-:Y:S01]  /*8bb0*/  FMUL.FTZ R124, R46, R232 ;  /* 0x000000e82e7c7220 */ /* 0x000fe20000410000 */
[C---:B------:R-:W-:Y:S01]  /*8bc0*/  FMUL.FTZ R127, R38.reuse, R67 ;  /* 0x00000043267f7220 */ /* 0x040fe20000410000 */
[----:B-1----:R-:W-:Y:S01]  /*8bd0*/  FMUL.FTZ R133, R38, R175 ;  /* 0x000000af26857220 */ /* 0x002fe20000410000 */
[----:B------:R-:W-:Y:S01]  /*8be0*/  FFMA.FTZ R139, R226, UR46, -R139 ;  /* 0x0000002ee28b7c23 */ /* 0x000fe2000801088b */
[----:B------:R-:W-:Y:S01]  /*8bf0*/  FMUL.FTZ R132, R201, R124 ;  /* 0x0000007cc9847220 */ /* 0x000fe20000410000 */
[----:B0-----:R-:W-:Y:S01]  /*8c00*/  FMUL.FTZ R135, R200, R127 ;  /* 0x0000007fc8877220 */ /* 0x001fe20000410000 */
[----:B------:R-:W-:Y:S01]  /*8c10*/  FMUL.FTZ R136, R209, UR45 ;  /* 0x0000002dd1887c20 */ /* 0x000fe20008410000 */
[----:B------:R-:W-:Y:S01]  /*8c20*/  FMUL.FTZ R141, R4, R139 ;  /* 0x0000008b048d7220 */ /* 0x000fe20000410000 */
[-C--:B------:R-:W-:Y:S01]  /*8c30*/  FFMA.FTZ R131, R221, R130.reuse, -R132 ;  /* 0x00000082dd837223 */ /* 0x080fe20000010884 */
[----:B------:R-:W-:Y:S01]  /*8c40*/  FMUL.FTZ R130, R201, R130 ;  /* 0x00000082c9827220 */ /* 0x000fe20000410000 */
[-C--:B------:R-:W-:Y:S01]  /*8c50*/  FFMA.FTZ R135, R126, R133.reuse, -R135 ;  /* 0x000000857e877223 */ /* 0x080fe20000010887 */
[----:B------:R-:W-:Y:S01]  /*8c60*/  FMUL.FTZ R133, R200, R133 ;  /* 0x00000085c8857220 */ /* 0x000fe20000410000 */
[----:B------:R-:W-:Y:S01]  /*8c70*/  FADD.FTZ R128, R128, R131 ;  /* 0x0000008380807221 */ /* 0x000fe20000010000 */
[----:B------:R-:W-:Y:S01]  /*8c80*/  FFMA.FTZ R130, R221, R124, R130 ;  /* 0x0000007cdd827223 */ /* 0x000fe20000010082 */
[----:B------:R-:W-:Y:S01]  /*8c90*/  FFMA.FTZ R132, R228, UR45, R137 ;  /* 0x0000002de4847c23 */ /* 0x000fe20008010089 */
[----:B------:R-:W-:Y:S01]  /*8ca0*/  FFMA.FTZ R131, -R45, R100, R222 ;  /* 0x000000642d837223 */ /* 0x000fe200000101de */
[----:B------:R-:W-:Y:S01]  /*8cb0*/  FADD.FTZ R135, R128, R135 ;  /* 0x0000008780877221 */ /* 0x000fe20000010000 */
[----:B------:R-:W-:Y:S01]  /*8cc0*/  FADD.FTZ R129, R129, R130 ;  /* 0x0000008281817221 */ /* 0x000fe20000010000 */
[----:B------:R-:W-:Y:S01]  /*8cd0*/  FFMA.FTZ R130, R126, R127, R133 ;  /* 0x0000007f7e827223 */ /* 0x000fe20000010085 */
        /* <DEDUP_REMOVED lines=8> */
[----:B------:R-:W-:Y:S01]  /*8d60*/  FMUL.FTZ R133, R198, R129 ;  /* 0x00000081c6857220 */ /* 0x000fe20000410000 */
[-C--:B------:R-:W-:Y:S01]  /*8d70*/  FFMA.FTZ R134, R131, R132.reuse, -R134 ;  /* 0x0000008483867223 */ /* 0x080fe20000010886 */
[----:B------:R-:W-:Y:S01]  /*8d80*/  FMUL.FTZ R132, R199, R132 ;  /* 0x00000084c7847220 */ /* 0x000fe20000410000 */
[----:B------:R1:W-:Y:S01]  /*8d90*/  STS [R110+0x2168], R141 ;  /* 0x0021688d6e007388 */ /* 0x0003e20000000800 */
[----:B------:R-:W-:Y:S01]  /*8da0*/  FFMA.FTZ R136, R229, UR46, -R136 ;  /* 0x0000002ee5887c23 */ /* 0x000fe20008010888 */
[----:B------:R-:W-:Y:S01]  /*8db0*/  FMUL.FTZ R192, R192, R225 ;  /* 0x000000e1c0c07220 */ /* 0x000fe20000410000 */
[----:B------:R-:W-:Y:S01]  /*8dc0*/  FFMA.FTZ R225, -R44, R101, R225 ;  /* 0x000000652ce17223 */ /* 0x000fe200000101e1 */
[----:B------:R-:W-:Y:S01]  /*8dd0*/  FADD.FTZ R134, R135, R134 ;  /* 0x0000008687867221 */ /* 0x000fe20000010000 */
[----:B0-----:R-:W-:Y:S01]  /*8de0*/  FMUL.FTZ R137, R37, R78 ;  /* 0x0000004e25897220 */ /* 0x001fe20000410000 */
[----:B------:R-:W-:Y:S01]  /*8df0*/  FMUL.FTZ R143, R3, R136 ;  /* 0x00000088038f7220 */ /* 0x000fe20000410000 */
[C---:B------:R-:W-:Y:S01]  /*8e00*/  FFMA.FTZ R223, -R36.reuse, R53, R223 ;  /* 0x0000003524df7223 */ /* 0x040fe200000101df */
[----:B------:R-:W-:Y:S01]  /*8e10*/  FMUL.FTZ R138, R36, R179 ;  /* 0x000000b3248a7220 */ /* 0x000fe20000410000 */
[----:B------:R-:W-:Y:S01]  /*8e20*/  FMUL.FTZ R142, R209, UR46 ;  /* 0x0000002ed18e7c20 */ /* 0x000fe20008410000 */
[----:B-1----:R-:W-:Y:S01]  /*8e30*/  FFMA.FTZ R141, R226, UR45, R139 ;  /* 0x0000002de28d7c23 */ /* 0x002fe2000801008b */
[-C--:B------:R-:W-:Y:S01]  /*8e40*/  FFMA.FTZ R139, R218, R137.reuse, -R133 ;  /* 0x00000089da8b7223 */ /* 0x080fe20000010885 */
[----:B------:R-:W-:Y:S01]  /*8e50*/  FFMA.FTZ R133, R131, R128, R132 ;  /* 0x0000008083857223 */ /* 0x000fe20000010084 */
[----:B------:R-:W-:Y:S01]  /*8e60*/  FMUL.FTZ R137, R198, R137 ;  /* 0x00000089c6897220 */ /* 0x000fe20000410000 */
[----:B------:R-:W-:Y:S01]  /*8e70*/  FMUL.FTZ R132, R44, R79 ;  /* 0x0000004f2c847220 */ /* 0x000fe20000410000 */
[----:B------:R-:W-:Y:S01]  /*8e80*/  FADD.FTZ R134, R134, R139 ;  /* 0x0000008b86867221 */ /* 0x000fe20000010000 */
[----:B------:R-:W-:Y:S01]  /*8e90*/  FADD.FTZ R130, R130, R133 ;  /* 0x0000008582827221 */ /* 0x000fe20000010000 */
[----:B------:R-:W-:Y:S01]  /*8ea0*/  FFMA.FTZ R137, R218, R129, R137 ;  /* 0x00000081da897223 */ /* 0x000fe20000010089 */
[----:B------:R-:W-:Y:S01]  /*8eb0*/  FMUL.FTZ R133, R36, R70 ;  /* 0x0000004624857220 */ /* 0x000fe20000410000 */
[----:B------:R-:W-:Y:S01]  /*8ec0*/  FMUL.FTZ R141, R4, -R141 ;  /* 0x8000008d048d7220 */ /* 0x000fe20000410000 */
[----:B------:R-:W-:Y:S01]  /*8ed0*/  FFMA.FTZ R142, R229, UR45, R142 ;  /* 0x0000002de58e7c23 */ /* 0x000fe2000801008e */
[----:B------:R-:W-:Y:S01]  /*8ee0*/  FADD.FTZ R137, R130, R137 ;  /* 0x0000008982897221 */ /* 0x000fe20000010000 */
[----:B------:R-:W-:Y:S01]  /*8ef0*/  FMUL.FTZ R130, R44, R74 ;  /* 0x0000004a2c827220 */ /* 0x000fe20000410000 */
[CC--:B------:R-:W-:Y:S01]  /*8f00*/  FMUL.FTZ R140, R196.reuse, R133.reuse ;  /* 0x00000085c48c7220 */ /* 0x0c0fe20000410000 */
[----:B------:R0:W-:Y:S01]  /*8f10*/  STS [R110+0x216c], R141 ;  /* 0x00216c8d6e007388 */ /* 0x0001e20000000800 */
[----:B------:R-:W-:Y:S01]  /*8f20*/  FMUL.FTZ R144, R233, UR45 ;  /* 0x0000002de9907c20 */ /* 0x000fe20008410000 */
[----:B------:R-:W-:Y:S01]  /*8f30*/  FMUL.FTZ R136, R197, R130 ;  /* 0x00000082c5887220 */ /* 0x000fe20000410000 */
[-C--:B------:R-:W-:Y:S01]  /*8f40*/  FFMA.FTZ R139, R223, R138.reuse, -R140 ;  /* 0x0000008adf8b7223 */ /* 0x080fe2000001088c */
[----:B------:R-:W-:Y:S01]  /*8f50*/  FMUL.FTZ R138, R196, R138 ;  /* 0x0000008ac48a7220 */ /* 0x000fe20000410000 */
[----:B------:R-:W-:Y:S01]  /*8f60*/  FMUL.FTZ R146, R233, UR46 ;  /* 0x0000002ee9927c20 */ /* 0x000fe20008410000 */
[-C--:B------:R-:W-:Y:S01]  /*8f70*/  FFMA.FTZ R135, R225, R132.reuse, -R136 ;  /* 0x00000084e1877223 */ /* 0x080fe20000010888 */
[----:B------:R-:W-:Y:S01]  /*8f80*/  FMUL.FTZ R132, R197, R132 ;  /* 0x00000084c5847220 */ /* 0x000fe20000410000 */
[----:B------:R1:W-:Y:S01]  /*8f90*/  STS [R110+0x2170], R143 ;  /* 0x0021708f6e007388 */ /* 0x0003e20000000800 */
[----:B------:R-:W-:Y:S01]  /*8fa0*/  FFMA.FTZ R155, R155, R198, R191 ;  /* 0x000000c69b9b7223 */ /* 0x000fe200000100bf */
[----:B------:R-:W-:Y:S01]  /*8fb0*/  FADD.FTZ R134, R134, R135 ;  /* 0x0000008786867221 */ /* 0x000fe20000010000 */
[----:B------:R-:W-:Y:S01]  /*8fc0*/  FFMA.FTZ R132, R225, R130, R132 ;  /* 0x00000082e1847223 */ /* 0x000fe20000010084 */
[----:B------:R-:W-:Y:S01]  /*8fd0*/  FFMA.FTZ R135, -R43, R98, R228 ;  /* 0x000000622b877223 */ /* 0x000fe200000101e4 */
[----:B0-----:R-:W-:Y:S01]  /*8fe0*/  FMUL.FTZ R141, R3, -R142 ;  /* 0x8000008e038d7220 */ /* 0x001fe20000410000 */
[----:B------:R-:W-:Y:S01]  /*8ff0*/  FFMA.FTZ R148, -R9, R148, R149 ;  /* 0x0000009409947223 */ /* 0x000fe20000010195 */
[----:B------:R-:W-:Y:S01]  /*9000*/  FADD.FTZ R132, R137, R132 ;  /* 0x0000008489847221 */ /* 0x000fe20000010000 */
[----:B------:R-:W-:Y:S01]  /*9010*/  FFMA.FTZ R137, R223, R133, R138 ;  /* 0x00000085df897223 */ /* 0x000fe2000001008a */
[----:B------:R-:W-:Y:S01]  /*9020*/  FMUL.FTZ R138, R43, R180 ;  /* 0x000000b42b8a7220 */ /* 0x000fe20000410000 */
[----:B------:R0:W-:Y:S01]  /*9030*/  STS [R110+0x2174], R141 ;  /* 0x0021748d6e007388 */ /* 0x0001e20000000800 */
[----:B-1----:R-:W-:Y:S01]  /*9040*/  FFMA.FTZ R143, R231, UR46, -R144 ;  /* 0x0000002ee78f7c23 */ /* 0x002fe20008010890 */
[----:B------:R-:W-:Y:S01]  /*9050*/  FADD.FTZ R136, R132, R137 ;  /* 0x0000008984887221 */ /* 0x000fe20000010000 */
[----:B------:R-:W-:Y:S01]  /*9060*/  FMUL.FTZ R132, R43, R65 ;  /* 0x000000412b847220 */ /* 0x000fe20000410000 */
[----:B------:R-:W-:Y:S01]  /*9070*/  FMUL.FTZ R137, R35, R64 ;  /* 0x0000004023897220 */ /* 0x000fe20000410000 */
[----:B------:R-:W-:Y:S01]  /*9080*/  FMUL.FTZ R143, R2, R143 ;  /* 0x0000008f028f7220 */ /* 0x000fe20000410000 */
[----:B------:R-:W-:Y:S01]  /*9090*/  FADD.FTZ R139, R134, R139 ;  /* 0x0000008b868b7221 */ /* 0x000fe20000010000 */
[----:B------:R-:W-:Y:S01]  /*90a0*/  FMUL.FTZ R140, R195, R132 ;  /* 0x00000084c38c7220 */ /* 0x000fe20000410000 */
[----:B------:R-:W-:Y:S01]  /*90b0*/  FFMA.FTZ R226, -R35, R50, R226 ;  /* 0x0000003223e27223 */ /* 0x000fe200000101e2 */
[----:B------:R-:W-:Y:S01]  /*90c0*/  FMUL.FTZ R145, R208, R137 ;  /* 0x00000089d0917220 */ /* 0x000fe20000410000 */
[----:B------:R1:W-:Y:S01]  /*90d0*/  STS [R110+0x2178], R143 ;  /* 0x0021788f6e007388 */ /* 0x0003e20000000800 */
[-C--:B------:R-:W-:Y:S01]  /*90e0*/  FFMA.FTZ R140, R135, R138.reuse, -R140 ;  /* 0x0000008a878c7223 */ /* 0x080fe2000001088c */
[----:B------:R-:W-:Y:S01]  /*90f0*/  FMUL.FTZ R138, R195, R138 ;  /* 0x0000008ac38a7220 */ /* 0x000fe20000410000 */
[----:B------:R-:W-:Y:S01]  /*9100*/  FFMA.FTZ R156, R156, R197, R192 ;  /* 0x000000c59c9c7223 */ /* 0x000fe200000100c0 */
[----:B------:R-:W-:Y:S01]  /*9110*/  FFMA.FTZ R155, -R8, R155, R148 ;  /* 0x0000009b089b7223 */ /* 0x000fe20000010194 */
[----:B------:R-:W-:Y:S01]  /*9120*/  FADD.FTZ R139, R139, R140 ;  /* 0x0000008c8b8b7221 */ /* 0x000fe20000010000 */
[----:B0-----:R-:W-:Y:S01]  /*9130*/  FFMA.FTZ R141, R135, R132, R138 ;  /* 0x00000084878d7223 */ /* 0x001fe2000001008a */
[C---:B------:R-:W-:Y:S01]  /*9140*/  FMUL.FTZ R134, R42.reuse, R72 ;  /* 0x000000482a867220 */ /* 0x040fe20000410000 */
[----:B------:R-:W-:Y:S01]  /*9150*/  FFMA.FTZ R155, -R7, R156, R155 ;  /* 0x0000009c079b7223 */ /* 0x000fe2000001019b */
[----:B------:R-:W-:Y:S01]  /*9160*/  FFMA.FTZ R229, -R42, R99, R229 ;  /* 0x000000632ae57223 */ /* 0x000fe200000101e5 */
[----:B------:R-:W-:Y:S01]  /*9170*/  FADD.FTZ R136, R136, R141 ;  /* 0x0000008d88887221 */ /* 0x000fe20000010000 */
[----:B------:R-:W-:Y:S01]  /*9180*/  FFMA.FTZ R141, R231, UR45, R146 ;  /* 0x0000002de78d7c23 */ /* 0x000fe20008010092 */
[----:B-1----:R-:W-:Y:S01]  /*9190*/  FMUL.FTZ R143, R35, R68 ;  /* 0x00000044238f7220 */ /* 0x002fe20000410000 */
[----:B------:R-:W-:Y:S01]  /*91a0*/  FFMA.FTZ R155, -R6, R163, R155 ;  /* 0x000000a3069b7223 */ /* 0x000fe2000001019b */
[----:B------:R-:W-:Y:S01]  /*91b0*/  FMUL.FTZ R142, R42, R61 ;  /* 0x0000003d2a8e7220 */ /* 0x000fe20000410000 */
[----:B------:R-:W-:Y:S01]  /*91c0*/  FMUL.FTZ R147, R2, -R141 ;  /* 0x8000008d02937220 */ /* 0x000fe20000410000 */
[-C--:B------:R-:W-:Y:S01]  /*91d0*/  FFMA.FTZ R138, R226, R143.reuse, -R145 ;  /* 0x0000008fe28a7223 */ /* 0x080fe20000010891 */
[----:B------:R-:W-:Y:S01]  /*91e0*/  FMUL.FTZ R144, R209, R134 ;  /* 0x00000086d1907220 */ /* 0x000fe20000410000 */
[----:B------:R-:W-:Y:S01]  /*91f0*/  FFMA.FTZ R152, -R5, R152, R155 ;  /* 0x0000009805987223 */ /* 0x000fe2000001019b */
[----:B------:R-:W-:Y:S01]  /*9200*/  FMUL.FTZ R143, R208, R143 ;  /* 0x0000008fd08f7220 */ /* 0x000fe20000410000 */
[----:B------:R0:W-:Y:S01]  /*9210*/  STS [R110+0x217c], R147 ;  /* 0x00217c936e007388 */ /* 0x0001e20000000800 */
[----:B------:R-:W-:Y:S01]  /*9220*/  FADD.FTZ R138, R139, R138 ;  /* 0x0000008a8b8a7221 */ /* 0x000fe20000010000 */
[----:B------:R-:W-:Y:S01]  /*9230*/  IADD3 R139, PT, PT, R114, 0x80, RZ ;  /* 0x00000080728b7810 */ /* 0x000fe20007ffe0ff */
[-C--:B------:R-:W-:Y:S01]  /*9240*/  FFMA.FTZ R145, R229, R142.reuse, -R144 ;  /* 0x0000008ee5917223 */ /* 0x080fe20000010890 */
[----:B------:R-:W-:Y:S01]  /*9250*/  FFMA.FTZ R143, R226, R137, R143 ;  /* 0x00000089e28f7223 */ /* 0x000fe2000001008f */
[----:B------:R-:W-:Y:S01]  /*9260*/  FMUL.FTZ R142, R209, R142 ;  /* 0x0000008ed18e7220 */ /* 0x000fe20000410000 */
[----:B------:R-:W-:Y:S01]  /*9270*/  LEA.HI R139, R139, R114, RZ, 0x1b ;  /* 0x000000728b8b7211 */ /* 0x000fe200078fd8ff */
[----:B------:R-:W-:Y:S01]  /*9280*/  FADD.FTZ R146, R138, R145 ;  /* 0x000000918a927221 */ /* 0x000fe20000010000 */
[----:B------:R-:W-:Y:S01]  /*9290*/  FMUL.FTZ R138, R72, UR34 ;  /* 0x00000022488a7c20 */ /* 0x000fe20008410000 */
[----:B------:R-:W-:Y:S01]  /*92a0*/  FADD.FTZ R136, R136, R143 ;  /* 0x0000008f88887221 */ /* 0x000fe20000010000 */
[----:B------:R-:W-:Y:S01]  /*92b0*/  LEA R155, R139, UR9, 0x2 ;  /* 0x000000098b9b7c11 */ /* 0x000fe2000f8e10ff */
[----:B------:R-:W-:Y:S01]  /*92c0*/  BAR.SYNC.DEFER_BLOCKING 0x0 ;  /* 0x0000000000007b1d */ /* 0x000fe20000010000 */
[C---:B------:R-:W-:Y:S01]  /*92d0*/  FFMA.FTZ R138, R61.reuse, UR35, -R138 ;  /* 0x000000233d8a7c23 */ /* 0x040fe2000801088a */
[----:B------:R-:W-:Y:S01]  /*92e0*/  FMUL.FTZ R139, R61, UR34 ;  /* 0x000000223d8b7c20 */ /* 0x000fe20008410000 */
[----:B------:R-:W-:Y:S01]  /*92f0*/  FMUL.FTZ R61, R65, UR34 ;  /* 0x00000022413d7c20 */ /* 0x000fe20008410000 */
[----:B------:R-:W-:Y:S01]  /*9300*/  FMUL.FTZ R143, R64, UR34 ;  /* 0x00000022408f7c20 */ /* 0x000fe20008410000 */
[----:B------:R-:W-:Y:S01]  /*9310*/  FFMA.FTZ R141, R229, R134, R142 ;  /* 0x00000086e58d7223 */ /* 0x000fe2000001008e */
[----:B------:R-:W-:Y:S01]  /*9320*/  FMUL.FTZ R151, R68, UR34 ;  /* 0x0000002244977c20 */ /* 0x000fe20008410000 */
[----:B------:R-:W-:Y:S01]  /*9330*/  FFMA.FTZ R142, R180, UR35, -R61 ;  /* 0x00000023b48e7c23 */ /* 0x000fe2000801083d */
[----:B------:R-:W-:Y:S01]  /*9340*/  FFMA.FTZ R143, R68, UR35, -R143 ;  /* 0x00000023448f7c23 */ /* 0x000fe2000801088f */
[----:B------:R-:W-:Y:S01]  /*9350*/  FMUL.FTZ R61, R66, UR34 ;  /* 0x00000022423d7c20 */ /* 0x000fe20008410000 */
[----:B------:R-:W-:Y:S01]  /*9360*/  FMUL.FTZ R68, R74, UR34 ;  /* 0x000000224a447c20 */ /* 0x000fe20008410000 */
[----:B------:R-:W-:Y:S01]  /*9370*/  FADD.FTZ R144, R136, R141 ;  /* 0x0000008d88907221 */ /* 0x000fe20000010000 */
[----:B0-----:R-:W-:Y:S01]  /*9380*/  FMUL.FTZ R110, R70, UR34 ;  /* 0x00000022466e7c20 */ /* 0x001fe20008410000 */
[----:B------:R-:W-:Y:S01]  /*9390*/  FFMA.FTZ R140, R176, UR35, -R61 ;  /* 0x00000023b08c7c23 */ /* 0x000fe2000801083d */
[----:B------:R-:W-:Y:S01]  /*93a0*/  FFMA.FTZ R152, -R4, R165, R152 ;  /* 0x000000a504987223 */ /* 0x000fe20000010198 */
[----:B------:R-:W-:Y:S01]  /*93b0*/  FFMA.FTZ R68, R79, UR35, -R68 ;  /* 0x000000234f447c23 */ /* 0x000fe20008010844 */
[----:B------:R-:W-:Y:S01]  /*93c0*/  FMUL.FTZ R145, R71, UR34 ;  /* 0x0000002247917c20 */ /* 0x000fe20008410000 */
[----:B------:R-:W-:Y:S01]  /*93d0*/  FMUL.FTZ R136, R78, UR34 ;  /* 0x000000224e887c20 */ /* 0x000fe20008410000 */
[----:B------:R-:W-:Y:S01]  /*93e0*/  FMUL.FTZ R61, R176, UR34 ;  /* 0x00000022b03d7c20 */ /* 0x000fe20008410000 */
[----:B------:R-:W-:Y:S01]  /*93f0*/  LEA R60, R14, -R60, 0x1 ;  /* 0x8000003c0e3c7211 */ /* 0x000fe200078e08ff */
[----:B------:R-:W-:Y:S01]  /*9400*/  FMUL.FTZ R79, R79, UR34 ;  /* 0x000000224f4f7c20 */ /* 0x000fe20008410000 */
[----:B------:R-:W-:Y:S01]  /*9410*/  FFMA.FTZ R141, R179, UR35, -R110 ;  /* 0x00000023b38d7c23 */ /* 0x000fe2000801086e */
[----:B------:R-:W-:Y:S01]  /*9420*/  FFMA.FTZ R76, -R3, R154, R152 ;  /* 0x0000009a034c7223 */ /* 0x000fe20000010198 */
[----:B------:R-:W-:Y:S01]  /*9430*/  FFMA.FTZ R145, R78, UR35, -R145 ;  /* 0x000000234e917c23 */ /* 0x000fe20008010891 */
[----:B------:R-:W0:Y:S01]  /*9440*/  LDS R155, [R155+0x2300] ;  /* 0x002300009b9b7984 */ /* 0x000e220000000800 */
[----:B------:R-:W-:Y:S01]  /*9450*/  FMUL.FTZ R110, R67, UR34 ;  /* 0x00000022436e7c20 */ /* 0x000fe20008410000 */
[----:B------:R-:W-:Y:S01]  /*9460*/  FFMA.FTZ R153, R71, UR35, R136 ;  /* 0x0000002347997c23 */ /* 0x000fe20008010088 */
[----:B------:R-:W-:Y:S01]  /*9470*/  FFMA.FTZ R166, R66, UR35, R61 ;  /* 0x0000002342a67c23 */ /* 0x000fe2000801003d */
[----:B------:R-:W-:Y:S01]  /*9480*/  ISETP.GE.AND P0, PT, R60, 0x1, PT ;  /* 0x000000013c00780c */ /* 0x000fe20003f06270 */
[----:B------:R-:W-:Y:S01]  /*9490*/  FFMA.FTZ R152, R74, UR35, R79 ;  /* 0x000000234a987c23 */ /* 0x000fe2000801004f */
[----:B------:R-:W-:Y:S01]  /*94a0*/  FMUL.FTZ R78, R175, UR34 ;  /* 0x00000022af4e7c20 */ /* 0x000fe20008410000 */
[----:B------:R-:W-:Y:S01]  /*94b0*/  FMUL.FTZ R136, R232, UR34 ;  /* 0x00000022e8887c20 */ /* 0x000fe20008410000 */
[----:B------:R-:W-:Y:S01]  /*94c0*/  FMUL.FTZ R61, R220, UR34 ;  /* 0x00000022dc3d7c20 */ /* 0x000fe20008410000 */
[----:B------:R-:W-:Y:S01]  /*94d0*/  FMUL.FTZ R79, R211, UR34 ;  /* 0x00000022d34f7c20 */ /* 0x000fe20008410000 */
[----:B------:R-:W-:Y:S01]  /*94e0*/  FFMA.FTZ R156, R72, UR35, R139 ;  /* 0x00000023489c7c23 */ /* 0x000fe2000801008b */
[----:B------:R-:W-:Y:S01]  /*94f0*/  FFMA.FTZ R139, R175, UR35, -R110 ;  /* 0x00000023af8b7c23 */ /* 0x000fe2000801086e */
[----:B------:R-:W-:Y:S01]  /*9500*/  FFMA.FTZ R149, R67, UR35, R78 ;  /* 0x0000002343957c23 */ /* 0x000fe2000801004e */
[C---:B------:R-:W-:Y:S01]  /*9510*/  FFMA.FTZ R136, R81.reuse, UR35, -R136 ;  /* 0x0000002351887c23 */ /* 0x040fe20008010888 */
[----:B------:R-:W-:Y:S01]  /*9520*/  FMUL.FTZ R147, R81, UR34 ;  /* 0x0000002251937c20 */ /* 0x000fe20008410000 */
[----:B------:R-:W-:Y:S01]  /*9530*/  FFMA.FTZ R110, R172, UR35, -R61 ;  /* 0x00000023ac6e7c23 */ /* 0x000fe2000801083d */
[C---:B------:R-:W-:Y:S01]  /*9540*/  FFMA.FTZ R81, R80.reuse, UR35, -R79 ;  /* 0x0000002350517c23 */ /* 0x040fe2000801084f */
[----:B------:R-:W-:Y:S01]  /*9550*/  FMUL.FTZ R162, R80, UR34 ;  /* 0x0000002250a27c20 */ /* 0x000fe20008410000 */
[----:B------:R-:W-:Y:S01]  /*9560*/  FMUL.FTZ R61, R172, UR34 ;  /* 0x00000022ac3d7c20 */ /* 0x000fe20008410000 */
[----:B------:R-:W-:Y:S01]  /*9570*/  FMUL.FTZ R78, R213, UR34 ;  /* 0x00000022d54e7c20 */ /* 0x000fe20008410000 */
[----:B------:R-:W-:Y:S01]  /*9580*/  FMUL.FTZ R80, R230, UR34 ;  /* 0x00000022e6507c20 */ /* 0x000fe20008410000 */
[----:B------:R-:W-:Y:S01]  /*9590*/  FMUL.FTZ R79, R216, UR34 ;  /* 0x00000022d84f7c20 */ /* 0x000fe20008410000 */
[----:B------:R-:W-:Y:S01]  /*95a0*/  FFMA.FTZ R160, R232, UR35, R147 ;  /* 0x00000023e8a07c23 */ /* 0x000fe20008010093 */
[----:B------:R-:W-:Y:S01]  /*95b0*/  FFMA.FTZ R158, R220, UR35, R61 ;  /* 0x00000023dc9e7c23 */ /* 0x000fe2000801003d */
[C---:B------:R-:W-:Y:S01]  /*95c0*/  FFMA.FTZ R78, R83.reuse, UR35, -R78 ;  /* 0x00000023534e7c23 */ /* 0x040fe2000801084e */
[----:B------:R-:W-:Y:S01]  /*95d0*/  FMUL.FTZ R164, R83, UR34 ;  /* 0x0000002253a47c20 */ /* 0x000fe20008410000 */
[----:B------:R-:W-:Y:S01]  /*95e0*/  FFMA.FTZ R147, R171, UR35, -R80 ;  /* 0x00000023ab937c23 */ /* 0x000fe20008010850 */
[----:B------:R-:W-:Y:S01]  /*95f0*/  FMUL.FTZ R61, R227, UR34 ;  /* 0x00000022e33d7c20 */ /* 0x000fe20008410000 */
[C---:B------:R-:W-:Y:S01]  /*9600*/  FFMA.FTZ R79, R116.reuse, UR35, -R79 ;  /* 0x00000023744f7c23 */ /* 0x040fe2000801084f */
[----:B------:R-:W-:Y:S01]  /*9610*/  FMUL.FTZ R83, R116, UR34 ;  /* 0x0000002274537c20 */ /* 0x000fe20008410000 */
[----:B------:R-:W-:Y:S01]  /*9620*/  FMUL.FTZ R148, R183, UR34 ;  /* 0x00000022b7947c20 */ /* 0x000fe20008410000 */
[----:B------:R-:W-:Y:S01]  /*9630*/  FMUL.FTZ R150, R75, UR34 ;  /* 0x000000224b967c20 */ /* 0x000fe20008410000 */
[----:B------:R-:W-:Y:S01]  /*9640*/  FMUL.FTZ R170, R180, UR34 ;  /* 0x00000022b4aa7c20 */ /* 0x000fe20008410000 */
[----:B------:R-:W-:Y:S01]  /*9650*/  FMUL.FTZ R179, R179, UR34 ;  /* 0x00000022b3b37c20 */ /* 0x000fe20008410000 */
[----:B------:R-:W-:Y:S01]  /*9660*/  FMUL.FTZ R171, R171, UR34 ;  /* 0x00000022abab7c20 */ /* 0x000fe20008410000 */
[C---:B------:R-:W-:Y:S01]  /*9670*/  FMUL.FTZ R116, R168.reuse, UR34 ;  /* 0x00000022a8747c20 */ /* 0x040fe20008410000 */
[----:B------:R-:W-:Y:S01]  /*9680*/  BSSY.RECONVERGENT B0, `(.L_x_3914) ;  /* 0x0000014000007945 */ /* 0x000fe20003800200 */
[----:B------:R-:W-:Y:S01]  /*9690*/  FFMA.FTZ R80, R168, UR35, -R61 ;  /* 0x00000023a8507c23 */ /* 0x000fe2000801083d */
[C---:B------:R-:W-:Y:S01]  /*96a0*/  IADD3 R157, PT, PT, R114.reuse, 0x100, RZ ;  /* 0x00000100729d7810 */ /* 0x040fe20007ffe0ff */
[----:B------:R-:W-:Y:S01]  /*96b0*/  FFMA.FTZ R148, R75, UR35, R148 ;  /* 0x000000234b947c23 */ /* 0x000fe20008010094 */
[----:B------:R-:W-:Y:S01]  /*96c0*/  IADD3 R159, PT, PT, R114, 0x180, RZ ;  /* 0x00000180729f7810 */ /* 0x000fe20007ffe0ff */
[----:B------:R-:W-:Y:S01]  /*96d0*/  FFMA.FTZ R150, R183, UR35, -R150 ;  /* 0x00000023b7967c23 */ /* 0x000fe20008010896 */
[----:B------:R-:W-:Y:S01]  /*96e0*/  ISETP.GE.AND P2, PT, R60, 0x81, PT ;  /* 0x000000813c00780c */ /* 0x000fe20003f46270 */
        /* <DEDUP_REMOVED lines=8> */
[----:B0-----:R-:W-:Y:S06]  /*9770*/  @!P0 BRA `(.L_x_3915) ;  /* 0x0000000000108947 */ /* 0x001fec0003800000 */
[----:B------:R-:W-:-:S04]  /*9780*/  LEA.HI R61, R114, R114, RZ, 0x1b ;  /* 0x00000072723d7211 */ /* 0x000fc800078fd8ff */
[----:B------:R-:W-:-:S06]  /*9790*/  LEA R61, R61, UR9, 0x2 ;  /* 0x000000093d3d7c11 */ /* 0x000fcc000f8e10ff */
[----:B------:R-:W0:Y:S04]  /*97a0*/  LDS R61, [R61+0x2100] ;  /* 0x002100003d3d7984 */ /* 0x000e280000000800 */
[----:B0-----:R0:W-:Y:S02]  /*97b0*/  REDG.E.ADD.F32.FTZ.RN.STRONG.GPU desc[UR26][R62.64], R61 ;  /* 0x0000003d3e0079a6 */ /* 0x0011e4000c12f31a */
.L_x_3915:
[----:B------:R-:W-:Y:S05]  /*97c0*/  BSYNC.RECONVERGENT B0 ;  /* 0x0000000000007941 */ /* 0x000fea0003800200 */
.L_x_3914:
[----:B------:R-:W-:Y:S04]  /*97d0*/  BSSY.RECONVERGENT B0, `(.L_x_3916) ;  /* 0x0000003000007945 */ /* 0x000fe80003800200 */
[----:B------:R-:W-:Y:S05]  /*97e0*/  @!P2 BRA `(.L_x_3917) ;  /* 0x000000000004a947 */ /* 0x000fea0003800000 */
[----:B------:R1:W-:Y:S02]  /*97f0*/  REDG.E.ADD.F32.FTZ.RN.STRONG.GPU desc[UR26][R62.64+0x200], R155 ;  /* 0x0002009b3e0079a6 */ /* 0x0003e4000c12f31a */
.L_x_3917:
[----:B------:R-:W-:Y:S05]  /*9800*/  BSYNC.RECONVERGENT B0 ;  /* 0x0000000000007941 */ /* 0x000fea0003800200 */
.L_x_3916:
[-C--:B------:R-:W-:Y:S01]  /*9810*/  LEA.HI R157, R157, R114.reuse, RZ, 0x1b ;  /* 0x000000729d9d7211 */ /* 0x080fe200078fd8ff */
[----:B------:R-:W-:Y:S01]  /*9820*/  BSSY.RECONVERGENT B0, `(.L_x_3918) ;  /* 0x0000010000007945 */ /* 0x000fe20003800200 */
[----:B------:R-:W-:Y:S02]  /*9830*/  ISETP.GE.AND P6, PT, R60, 0x101, PT ;  /* 0x000001013c00780c */ /* 0x000fe40003fc6270 */
[----:B0-----:R-:W-:Y:S02]  /*9840*/  LEA R61, R157, UR9, 0x2 ;  /* 0x000000099d3d7c11 */ /* 0x001fe4000f8e10ff */
[----:B-1----:R-:W-:Y:S02]  /*9850*/  IADD3 R155, PT, PT, R113, 0x200, RZ ;  /* 0x00000200719b7810 */ /* 0x002fe40007ffe0ff */
[----:B------:R-:W-:Y:S02]  /*9860*/  LEA.HI R159, R159, R114, RZ, 0x1b ;  /* 0x000000729f9f7211 */ /* 0x000fe400078fd8ff */
[----:B------:R-:W0:Y:S01]  /*9870*/  LDS R61, [R61+0x2500] ;  /* 0x002500003d3d7984 */ /* 0x000e220000000800 */
[----:B------:R-:W-:-:S02]  /*9880*/  IADD3 R161, PT, PT, R114, 0x280, RZ ;  /* 0x0000028072a17810 */ /* 0x000fc40007ffe0ff */
[----:B------:R-:W-:Y:S02]  /*9890*/  LEA.HI R155, R155, R114, RZ, 0x1b ;  /* 0x000000729b9b7211 */ /* 0x000fe400078fd8ff */
        /* <DEDUP_REMOVED lines=8> */
.L_x_3919:
[----:B------:R-:W-:Y:S05]  /*9920*/  BSYNC.RECONVERGENT B0 ;  /* 0x0000000000007941 */ /* 0x000fea0003800200 */
.L_x_3918:
[----:B01----:R0:W1:Y:S01]  /*9930*/  LDS R61, [R159+0x2700] ;  /* 0x002700009f3d7984 */ /* 0x0030620000000800 */
[----:B------:R-:W-:Y:S01]  /*9940*/  BSSY.RECONVERGENT B0, `(.L_x_3920) ;  /* 0x0000006000007945 */ /* 0x000fe20003800200 */
[----:B------:R-:W-:Y:S02]  /*9950*/  IADD3 R157, PT, PT, R114, 0x300, RZ ;  /* 0x00000300729d7810 */ /* 0x000fe40007ffe0ff */
[----:B------:R-:W-:Y:S02]  /*9960*/  LEA.HI R161, R161, R114, RZ, 0x1b ;  /* 0x00000072a1a17211 */ /* 0x000fe400078fd8ff */
[----:B------:R-:W-:Y:S01]  /*9970*/  LEA R163, R155, UR9, 0x2 ;  /* 0x000000099ba37c11 */ /* 0x000fe2000f8e10ff */
[----:B------:R-:W-:Y:S06]  /*9980*/  @!P0 BRA `(.L_x_3921) ;  /* 0x0000000000048947 */ /* 0x000fec0003800000 */
[----:B-1----:R2:W-:Y:S02]  /*9990*/  REDG.E.ADD.F32.FTZ.RN.STRONG.GPU desc[UR26][R62.64+0x600], R61 ;  /* 0x0006003d3e0079a6 */ /* 0x0025e4000c12f31a */
.L_x_3921:
[----:B------:R-:W-:Y:S05]  /*99a0*/  BSYNC.RECONVERGENT B0 ;  /* 0x0000000000007941 */ /* 0x000fea0003800200 */
.L_x_3920:
[----:B-12---:R1:W2:Y:S01]  /*99b0*/  LDS R61, [R163+0x2900] ;  /* 0x00290000a33d7984 */ /* 0x0062a20000000800 */
[----:B------:R-:W-:Y:S01]  /*99c0*/  BSSY.RECONVERGENT B0, `(.L_x_3922) ;  /* 0x0000006000007945 */ /* 0x000fe20003800200 */
[----:B------:R-:W-:Y:S02]  /*99d0*/  IADD3 R155, PT, PT, R114, 0x380, RZ ;  /* 0x00000380729b7810 */ /* 0x000fe40007ffe0ff */
[----:B------:R-:W-:Y:S02]  /*99e0*/  LEA.HI R157, R157, R114, RZ, 0x1b ;  /* 0x000000729d9d7211 */ /* 0x000fe400078fd8ff */
[----:B------:R-:W-:Y:S01]  /*99f0*/  LEA R161, R161, UR9, 0x2 ;  /* 0x00000009a1a17c11 */ /* 0x000fe2000f8e10ff */
[----:B------:R-:W-:Y:S06]  /*9a00*/  @!P2 BRA `(.L_x_3923) ;  /* 0x000000000004a947 */ /* 0x000fec0003800000 */
[----:B--2---:R3:W-:Y:S02]  /*9a10*/  REDG.E.ADD.F32.FTZ.RN.STRONG.GPU desc[UR26][R62.64+0x800], R61 ;  /* 0x0008003d3e0079a6 */ /* 0x0047e4000c12f31a */
.L_x_3923:
[----:B------:R-:W-:Y:S05]  /*9a20*/  BSYNC.RECONVERGENT B0 ;  /* 0x0000000000007941 */ /* 0x000fea0003800200 */
.L_x_3922:
[----:B--23--:R2:W3:Y:S01]  /*9a30*/  LDS R61, [R161+0x2b00] ;  /* 0x002b0000a13d7984 */ /* 0x00c4e20000000800 */
[----:B------:R-:W-:Y:S01]  /*9a40*/  BSSY.RECONVERGENT B0, `(.L_x_3924) ;  /* 0x0000005000007945 */ /* 0x000fe20003800200 */
[----:B------:R-:W-:Y:S02]  /*9a50*/  LEA.HI R155, R155, R114, RZ, 0x1b ;  /* 0x000000729b9b7211 */ /* 0x000fe400078fd8ff */
[----:B------:R-:W-:Y:S01]  /*9a60*/  LEA R157, R157, UR9, 0x2 ;  /* 0x000000099d9d7c11 */ /* 0x000fe2000f8e10ff */
[----:B------:R-:W-:Y:S06]  /*9a70*/  @!P3 BRA `(.L_x_3925) ;  /* 0x000000000004b947 */ /* 0x000fec0003800000 */
[----:B---3--:R4:W-:Y:S02]  /*9a80*/  REDG.E.ADD.F32.FTZ.RN.STRONG.GPU desc[UR26][R62.64+0xa00], R61 ;  /* 0x000a003d3e0079a6 */ /* 0x0089e4000c12f31a */
.L_x_3925:
[----:B------:R-:W-:Y:S05]  /*9a90*/  BSYNC.RECONVERGENT B0 ;  /* 0x0000000000007941 */ /* 0x000fea0003800200 */
.L_x_3924:
[----:B---34-:R3:W4:Y:S01]  /*9aa0*/  LDS R61, [R157+0x2d00] ;  /* 0x002d00009d3d7984 */ /* 0x0187220000000800 */
[----:B------:R-:W-:Y:S01]  /*9ab0*/  BSSY.RECONVERGENT B0, `(.L_x_3926) ;  /* 0x0000004000007945 */ /* 0x000fe20003800200 */
[----:B0-----:R-:W-:-:S03]  /*9ac0*/  LEA R159, R155, UR9, 0x2 ;  /* 0x000000099b9f7c11 */ /* 0x001fc6000f8e10ff */
[----:B------:R-:W-:Y:S05]  /*9ad0*/  @!P4 BRA `(.L_x_3927) ;  /* 0x000000000004c947 */ /* 0x000fea0003800000 */
[----:B----4-:R0:W-:Y:S02]  /*9ae0*/  REDG.E.ADD.F32.FTZ.RN.STRONG.GPU desc[UR26][R62.64+0xc00], R61 ;  /* 0x000c003d3e0079a6 */ /* 0x0101e4000c12f31a */
.L_x_3927:
[----:B------:R-:W-:Y:S05]  /*9af0*/  BSYNC.RECONVERGENT B0 ;  /* 0x0000000000007941 */ /* 0x000fea0003800200 */
.L_x_3926:
[----:B0---4-:R0:W4:Y:S01]  /*9b00*/  LDS R61, [R159+0x2f00] ;  /* 0x002f00009f3d7984 */ /* 0x0111220000000800 */
[----:B------:R-:W-:Y:S01]  /*9b10*/  BSSY.RECONVERGENT B0, `(.L_x_3928) ;  /* 0x0000005000007945 */ /* 0x000fe20003800200 */
[C---:B------:R-:W-:Y:S02]  /*9b20*/  LOP3.LUT R155, R114.reuse, 0x400, RZ, 0xfc, !PT ;  /* 0x00000400729b7812 */ /* 0x040fe400078efcff */
[----:B---3--:R-:W-:Y:S01]  /*9b30*/  IADD3 R157, PT, PT, R114, 0x480, RZ ;  /* 0x00000480729d7810 */ /* 0x008fe20007ffe0ff */
[----:B------:R-:W-:Y:S06]  /*9b40*/  @!P5 BRA `(.L_x_3929) ;  /* 0x000000000004d947 */ /* 0x000fec0003800000 */
[----:B----4-:R3:W-:Y:S02]  /*9b50*/  REDG.E.ADD.F32.FTZ.RN.STRONG.GPU desc[UR26][R62.64+0xe00], R61 ;  /* 0x000e003d3e0079a6 */ /* 0x0107e4000c12f31a */
.L_x_3929:
[----:B------:R-:W-:Y:S05]  /*9b60*/  BSYNC.RECONVERGENT B0 ;  /* 0x0000000000007941 */ /* 0x000fea0003800200 */
.L_x_3928:
[----:B---34-:R-:W-:Y:S01]  /*9b70*/  IADD3 R61, PT, PT, R114, 0x500, RZ ;  /* 0x00000500723d7810 */ /* 0x018fe20007ffe0ff */
        /* <DEDUP_REMOVED lines=16> */
.L_x_3931:
[----:B------:R-:W-:Y:S05]  /*9c80*/  BSYNC.RECONVERGENT B0 ;  /* 0x0000000000007941 */ /* 0x000fea0003800200 */
.L_x_3930:
[----:B0-2---:R0:W2:Y:S01]  /*9c90*/  LDS R61, [R157+0x3300] ;  /* 0x003300009d3d7984 */ /* 0x0050a20000000800 */
[----:B------:R-:W-:Y:S01]  /*9ca0*/  BSSY.RECONVERGENT B0, `(.L_x_3932) ;  /* 0x0000006000007945 */ /* 0x000fe20003800200 */
[----:B------:R-:W-:Y:S02]  /*9cb0*/  IADD3 R155, PT, PT, R114, 0x600, RZ ;  /* 0x00000600729b7810 */ /* 0x000fe40007ffe0ff */
[----:B------:R-:W-:Y:S02]  /*9cc0*/  LEA.HI R161, R161, R114, RZ, 0x1b ;  /* 0x00000072a1a17211 */ /* 0x000fe400078fd8ff */
[----:B------:R-:W-:Y:S01]  /*9cd0*/  LEA R159, R159, UR9, 0x2 ;  /* 0x000000099f9f7c11 */ /* 0x000fe2000f8e10ff */
[----:B------:R-:W-:Y:S06]  /*9ce0*/  @!P0 BRA `(.L_x_3933) ;  /* 0x0000000000048947 */ /* 0x000fec0003800000 */
[----:B--2---:R3:W-:Y:S02]  /*9cf0*/  REDG.E.ADD.F32.FTZ.RN.STRONG.GPU desc[UR26][R62.64+0x1200], R61 ;  /* 0x0012003d3e0079a6 */ /* 0x0047e4000c12f31a */
.L_x_3933:
[----:B------:R-:W-:Y:S05]  /*9d00*/  BSYNC.RECONVERGENT B0 ;  /* 0x0000000000007941 */ /* 0x000fea0003800200 */
.L_x_3932:
[----:B--23--:R2:W3:Y:S01]  /*9d10*/  LDS R61, [R159+0x3500] ;  /* 0x003500009f3d7984 */ /* 0x00c4e20000000800 */
[----:B------:R-:W-:Y:S01]  /*9d20*/  BSSY.RECONVERGENT B0, `(.L_x_3934) ;  /* 0x0000006000007945 */ /* 0x000fe20003800200 */
[----:B0-----:R-:W-:Y:S02]  /*9d30*/  IADD3 R157, PT, PT, R114, 0x680, RZ ;  /* 0x00000680729d7810 */ /* 0x001fe40007ffe0ff */
[----:B------:R-:W-:Y:S02]  /*9d40*/  LEA.HI R155, R155, R114, RZ, 0x1b ;  /* 0x000000729b9b7211 */ /* 0x000fe400078fd8ff */
[----:B------:R-:W-:Y:S01]  /*9d50*/  LEA R161, R161, UR9, 0x2 ;  /* 0x00000009a1a17c11 */ /* 0x000fe2000f8e10ff */
[----:B------:R-:W-:Y:S06]  /*9d60*/  @!P2 BRA `(.L_x_3935) ;  /* 0x000000000004a947 */ /* 0x000fec0003800000 */
[----:B---3--:R0:W-:Y:S02]  /*9d70*/  REDG.E.ADD.F32.FTZ.RN.STRONG.GPU desc[UR26][R62.64+0x1400], R61 ;  /* 0x0014003d3e0079a6 */ /* 0x0081e4000c12f31a */
.L_x_3935:
[----:B------:R-:W-:Y:S05]  /*9d80*/  BSYNC.RECONVERGENT B0 ;  /* 0x0000000000007941 */ /* 0x000fea0003800200 */
.L_x_3934:
[----:B0--3--:R0:W3:Y:S01]  /*9d90*/  LDS R61, [R161+0x3700] ;  /* 0x00370000a13d7984 */ /* 0x0090e20000000800 */
[----:B------:R-:W-:Y:S01]  /*9da0*/  BSSY.RECONVERGENT B0, `(.L_x_3936) ;  /* 0x0000005000007945 */ /* 0x000fe20003800200 */
[----:B------:R-:W-:Y:S02]  /*9db0*/  LEA.HI R157, R157, R114, RZ, 0x1b ;  /* 0x000000729d9d7211 */ /* 0x000fe400078fd8ff */
[----:B------:R-:W-:Y:S01]  /*9dc0*/  LEA R155, R155, UR9, 0x2 ;  /* 0x000000099b9b7c11 */ /* 0x000fe2000f8e10ff */
[----:B------:R-:W-:Y:S06]  /*9dd0*/  @!P3 BRA `(.L_x_3937) ;  /* 0x000000000004b947 */ /* 0x000fec0003800000 */
[----:B---3--:R4:W-:Y:S02]  /*9de0*/  REDG.E.ADD.F32.FTZ.RN.STRONG.GPU desc[UR26][R62.64+0x1600], R61 ;  /* 0x0016003d3e0079a6 */ /* 0x0089e4000c12f31a */
.L_x_3937:
[----:B------:R-:W-:Y:S05]  /*9df0*/  BSYNC.RECONVERGENT B0 ;  /* 0x0000000000007941 */ /* 0x000fea0003800200 */
.L_x_3936:
[----:B---34-:R3:W4:Y:S01]  /*9e00*/  LDS R61, [R155+0x3900] ;  /* 0x003900009b3d7984 */ /* 0x0187220000000800 */
[----:B------:R-:W-:Y:S01]  /*9e10*/  BSSY.RECONVERGENT B0, `(.L_x_3938) ;  /* 0x0000004000007945 */ /* 0x000fe20003800200 */
[----:B--2---:R-:W-:-:S03]  /*9e20*/  LEA R159, R157, UR9, 0x2 ;  /* 0x000000099d9f7c11 */ /* 0x004fc6000f8e10ff */
[----:B------:R-:W-:Y:S05]  /*9e30*/  @!P4 BRA `(.L_x_3939) ;  /* 0x000000000004c947 */ /* 0x000fea0003800000 */
[----:B----4-:R2:W-:Y:S02]  /*9e40*/  REDG.E.ADD.F32.FTZ.RN.STRONG.GPU desc[UR26][R62.64+0x1800], R61 ;  /* 0x0018003d3e0079a6 */ /* 0x0105e4000c12f31a */
.L_x_3939:
[----:B------:R-:W-:Y:S05]  /*9e50*/  BSYNC.RECONVERGENT B0 ;  /* 0x0000000000007941 */ /* 0x000fea0003800200 */
.L_x_3938:
[----:B--2-4-:R2:W4:Y:S01]  /*9e60*/  LDS R61, [R159+0x3b00] ;  /* 0x003b00009f3d7984 */ /* 0x0145220000000800 */
[----:B------:R-:W-:Y:S01]  /*9e70*/  BSSY.RECONVERGENT B0, `(.L_x_3940) ;  /* 0x0000005000007945 */ /* 0x000fe20003800200 */
[C---:B---3--:R-:W-:Y:S02]  /*9e80*/  IADD3 R155, PT, PT, R114.reuse, 0x700, RZ ;  /* 0x00000700729b7810 */ /* 0x048fe40007ffe0ff */
[----:B------:R-:W-:Y:S01]  /*9e90*/  IADD3 R157, PT, PT, R114, 0x780, RZ ;  /* 0x00000780729d7810 */ /* 0x000fe20007ffe0ff */
[----:B------:R-:W-:Y:S06]  /*9ea0*/  @!P5 BRA `(.L_x_3941) ;  /* 0x000000000004d947 */ /* 0x000fec0003800000 */
[----:B----4-:R3:W-:Y:S02]  /*9eb0*/  REDG.E.ADD.F32.FTZ.RN.STRONG.GPU desc[UR26][R62.64+0x1a00], R61 ;  /* 0x001a003d3e0079a6 */ /* 0x0107e4000c12f31a */
.L_x_3941:
[----:B------:R-:W-:Y:S05]  /*9ec0*/  BSYNC.RECONVERGENT B0 ;  /* 0x0000000000007941 */ /* 0x000fea0003800200 */
.L_x_3940:
[----:B---34-:R-:W-:Y:S01]  /*9ed0*/  LOP3.LUT R61, R114, 0x800, RZ, 0xfc, !PT ;  /* 0x00000800723d7812 */ /* 0x018fe200078efcff */
[----:B------:R-:W-:Y:S01]  /*9ee0*/  BSSY.RECONVERGENT B0, `(.L_x_3942) ;  /* 0x0000010000007945 */ /* 0x000fe20003800200 */
[-C--:B------:R-:W-:Y:S02]  /*9ef0*/  LEA.HI R155, R155, R114.reuse, RZ, 0x1b ;  /* 0x000000729b9b7211 */ /* 0x080fe400078fd8ff */
[-C--:B--2---:R-:W-:Y:S02]  /*9f00*/  LEA.HI R159, R61, R114.reuse, RZ, 0x1b ;  /* 0x000000723d9f7211 */ /* 0x084fe400078fd8ff */
[----:B------:R-:W-:Y:S02]  /*9f10*/  LEA R61, R155, UR9, 0x2 ;  /* 0x000000099b3d7c11 */ /* 0x000fe4000f8e10ff */
[----:B------:R-:W-:Y:S02]  /*9f20*/  ISETP.GE.AND P6, PT, R60, 0x701, PT ;  /* 0x000007013c00780c */ /* 0x000fe40003fc6270 */
[----:B------:R-:W-:-:S02]  /*9f30*/  LEA.HI R157, R157, R114, RZ, 0x1b ;  /* 0x000000729d9d7211 */ /* 0x000fc400078fd8ff */
[----:B------:R-:W2:Y:S01]  /*9f40*/  LDS R61, [R61+0x3d00] ;  /* 0x003d00003d3d7984 */ /* 0x000ea20000000800 */
        /* <DEDUP_REMOVED lines=8> */
[----:B--2---:R0:W-:Y:S02]  /*9fd0*/  REDG.E.ADD.F32.FTZ.RN.STRONG.GPU desc[UR26][R62.64+0x1c00], R61 ;  /* 0x001c003d3e0079a6 */ /* 0x0041e4000c12f31a */
.L_x_3943:
[----:B------:R-:W-:Y:S05]  /*9fe0*/  BSYNC.RECONVERGENT B0 ;  /* 0x0000000000007941 */ /* 0x000fea0003800200 */
.L_x_3942:
[----:B0-2---:R0:W2:Y:S01]  /*9ff0*/  LDS R61, [R157+0x3f00] ;  /* 0x003f00009d3d7984 */ /* 0x0050a20000000800 */
[----:B------:R-:W-:Y:S01]  /*a000*/  BSSY.RECONVERGENT B0, `(.L_x_3944) ;  /* 0x0000006000007945 */ /* 0x000fe20003800200 */
[----:B------:R-:W-:Y:S02]  /*a010*/  IADD3 R155, PT, PT, R114, 0x900, RZ ;  /* 0x00000900729b7810 */ /* 0x000fe40007ffe0ff */
[----:B------:R-:W-:Y:S02]  /*a020*/  LEA.HI R161, R161, R114, RZ, 0x1b ;  /* 0x00000072a1a17211 */ /* 0x000fe400078fd8ff */
[----:B------:R-:W-:Y:S01]  /*a030*/  LEA R159, R159, UR9, 0x2 ;  /* 0x000000099f9f7c11 */ /* 0x000fe2000f8e10ff */
[----:B------:R-:W-:Y:S06]  /*a040*/  @!P0 BRA `(.L_x_3945) ;  /* 0x0000000000048947 */ /* 0x000fec0003800000 */
[----:B--2---:R3:W-:Y:S02]  /*a050*/  REDG.E.ADD.F32.FTZ.RN.STRONG.GPU desc[UR26][R62.64+0x1e00], R61 ;  /* 0x001e003d3e0079a6 */ /* 0x0047e4000c12f31a */
.L_x_3945:
[----:B------:R-:W-:Y:S05]  /*a060*/  BSYNC.RECONVERGENT B0 ;  /* 0x0000000000007941 */ /* 0x000fea0003800200 */
.L_x_3944:
[----:B--23--:R2:W3:Y:S01]  /*a070*/  LDS R61, [R159+0x4100] ;  /* 0x004100009f3d7984 */ /* 0x00c4e20000000800 */
[----:B------:R-:W-:Y:S01]  /*a080*/  BSSY.RECONVERGENT B0, `(.L_x_3946) ;  /* 0x0000006000007945 */ /* 0x000fe20003800200 */
[----:B0-----:R-:W-:Y:S02]  /*a090*/  IADD3 R157, PT, PT, R114, 0x980, RZ ;  /* 0x00000980729d7810 */ /* 0x001fe40007ffe0ff */
[----:B------:R-:W-:Y:S02]  /*a0a0*/  LEA.HI R155, R155, R114, RZ, 0x1b ;  /* 0x000000729b9b7211 */ /* 0x000fe400078fd8ff */
[----:B------:R-:W-:Y:S01]  /*a0b0*/  LEA R161, R161, UR9, 0x2 ;  /* 0x00000009a1a17c11 */ /* 0x000fe2000f8e10ff */
[----:B------:R-:W-:Y:S06]  /*a0c0*/  @!P2 BRA `(.L_x_3947) ;  /* 0x000000000004a947 */ /* 0x000fec0003800000 */
[----:B---3--:R0:W-:Y:S02]  /*a0d0*/  REDG.E.ADD.F32.FTZ.RN.STRONG.GPU desc[UR26][R62.64+0x2000], R61 ;  /* 0x0020003d3e0079a6 */ /* 0x0081e4000c12f31a */
.L_x_3947:
[----:B------:R-:W-:Y:S05]  /*a0e0*/  BSYNC.RECONVERGENT B0 ;  /* 0x0000000000007941 */ /* 0x000fea0003800200 */
.L_x_3946:
[----:B0--3--:R0:W3:Y:S01]  /*a0f0*/  LDS R61, [R161+0x4300] ;  /* 0x00430000a13d7984 */ /* 0x0090e20000000800 */
[----:B------:R-:W-:Y:S01]  /*a100*/  BSSY.RECONVERGENT B0, `(.L_x_3948) ;  /* 0x0000005000007945 */ /* 0x000fe20003800200 */
[----:B------:R-:W-:Y:S02]  /*a110*/  LEA.HI R157, R157, R114, RZ, 0x1b ;  /* 0x000000729d9d7211 */ /* 0x000fe400078fd8ff */
[----:B------:R-:W-:Y:S01]  /*a120*/  LEA R155, R155, UR9, 0x2 ;  /* 0x000000099b9b7c11 */ /* 0x000fe2000f8e10ff */
[----:B------:R-:W-:Y:S06]  /*a130*/  @!P3 BRA `(.L_x_3949) ;  /* 0x000000000004b947 */ /* 0x000fec0003800000 */
[----:B---3--:R4:W-:Y:S02]  /*a140*/  REDG.E.ADD.F32.FTZ.RN.STRONG.GPU desc[UR26][R62.64+0x2200], R61 ;  /* 0x0022003d3e0079a6 */ /* 0x0089e4000c12f31a */
.L_x_3949:
[----:B------:R-:W-:Y:S05]  /*a150*/  BSYNC.RECONVERGENT B0 ;  /* 0x0000000000007941 */ /* 0x000fea0003800200 */
.L_x_3948:
[----:B---34-:R3:W4:Y:S01]  /*a160*/  LDS R61, [R155+0x4500] ;  /* 0x004500009b3d7984 */ /* 0x0187220000000800 */
[----:B------:R-:W-:Y:S01]  /*a170*/  BSSY.RECONVERGENT B0, `(.L_x_3950) ;  /* 0x0000004000007945 */ /* 0x000fe20003800200 */
[----:B--2---:R-:W-:-:S03]  /*a180*/  LEA R159, R157, UR9, 0x2 ;  /* 0x000000099d9f7c11 */ /* 0x004fc6000f8e10ff */
[----:B------:R-:W-:Y:S05]  /*a190*/  @!P4 BRA `(.L_x_3951) ;  /* 0x000000000004c947 */ /* 0x000fea0003800000 */
[----:B----4-:R2:W-:Y:S02]  /*a1a0*/  REDG.E.ADD.F32.FTZ.RN.STRONG.GPU desc[UR26][R62.64+0x2400], R61 ;  /* 0x0024003d3e0079a6 */ /* 0x0105e4000c12f31a */
.L_x_3951:
[----:B------:R-:W-:Y:S05]  /*a1b0*/  BSYNC.RECONVERGENT B0 ;  /* 0x0000000000007941 */ /* 0x000fea0003800200 */
.L_x_3950:
[----:B--2-4-:R2:W4:Y:S01]  /*a1c0*/  LDS R61, [R159+0x4700] ;  /* 0x004700009f3d7984 */ /* 0x0145220000000800 */
[----:B------:R-:W-:Y:S01]  /*a1d0*/  BSSY.RECONVERGENT B0, `(.L_x_3952) ;  /* 0x0000005000007945 */ /* 0x000fe20003800200 */
[C---:B---3--:R-:W-:Y:S02]  /*a1e0*/  IADD3 R155, PT, PT, R114.reuse, 0xa00, RZ ;  /* 0x00000a00729b7810 */ /* 0x048fe40007ffe0ff */
[----:B------:R-:W-:Y:S01]  /*a1f0*/  IADD3 R157, PT, PT, R114, 0xa80, RZ ;  /* 0x00000a80729d7810 */ /* 0x000fe20007ffe0ff */
[----:B------:R-:W-:Y:S06]  /*a200*/  @!P5 BRA `(.L_x_3953) ;  /* 0x000000000004d947 */ /* 0x000fec0003800000 */
[----:B----4-:R3:W-:Y:S02]  /*a210*/  REDG.E.ADD.F32.FTZ.RN.STRONG.GPU desc[UR26][R62.64+0x2600], R61 ;  /* 0x0026003d3e0079a6 */ /* 0x0107e4000c12f31a */
.L_x_3953:
[----:B------:R-:W-:Y:S05]  /*a220*/  BSYNC.RECONVERGENT B0 ;  /* 0x0000000000007941 */ /* 0x000fea0003800200 */
.L_x_3952:
[----:B---34-:R-:W-:Y:S01]  /*a230*/  IADD3 R61, PT, PT, R114, 0xb00, RZ ;  /* 0x00000b00723d7810 */ /* 0x018fe20007ffe0ff */
        /* <DEDUP_REMOVED lines=16> */
.L_x_3955:
[----:B------:R-:W-:Y:S05]  /*a340*/  BSYNC.RECONVERGENT B0 ;  /* 0x0000000000007941 */ /* 0x000fea0003800200 */
.L_x_3954:
[----:B0-2---:R0:W2:Y:S01]  /*a350*/  LDS R61, [R157+0x4b00] ;  /* 0x004b00009d3d7984 */ /* 0x0050a20000000800 */
[----:B------:R-:W-:Y:S01]  /*a360*/  BSSY.RECONVERGENT B0, `(.L_x_3956) ;  /* 0x0000006000007945 */ /* 0x000fe20003800200 */
[----:B------:R-:W-:Y:S02]  /*a370*/  LOP3.LUT R155, R114, 0xc00, RZ, 0xfc, !PT ;  /* 0x00000c00729b7812 */ /* 0x000fe400078efcff */
[----:B------:R-:W-:Y:S02]  /*a380*/  LEA.HI R161, R161, R114, RZ, 0x1b ;  /* 0x00000072a1a17211 */ /* 0x000fe400078fd8ff */
[----:B------:R-:W-:Y:S01]  /*a390*/  LEA R159, R159, UR9, 0x2 ;  /* 0x000000099f9f7c11 */ /* 0x000fe2000f8e10ff */
[----:B------:R-:W-:Y:S06]  /*a3a0*/  @!P0 BRA `(.L_x_3957) ;  /* 0x0000000000048947 */ /* 0x000fec0003800000 */
[----:B--2---:R3:W-:Y:S02]  /*a3b0*/  REDG.E.ADD.F32.FTZ.RN.STRONG.GPU desc[UR26][R62.64+0x2a00], R61 ;  /* 0x002a003d3e0079a6 */ /* 0x0047e4000c12f31a */
.L_x_3957:
[----:B------:R-:W-:Y:S05]  /*a3c0*/  BSYNC.RECONVERGENT B0 ;  /* 0x0000000000007941 */ /* 0x000fea0003800200 */
.L_x_3956:
[----:B--23--:R2:W3:Y:S01]  /*a3d0*/  LDS R61, [R159+0x4d00] ;  /* 0x004d00009f3d7984 */ /* 0x00c4e20000000800 */
[----:B------:R-:W-:Y:S01]  /*a3e0*/  BSSY.RECONVERGENT B0, `(.L_x_3958) ;  /* 0x0000006000007945 */ /* 0x000fe20003800200 */
[----:B0-----:R-:W-:Y:S02]  /*a3f0*/  IADD3 R157, PT, PT, R114, 0xc80, RZ ;  /* 0x00000c80729d7810 */ /* 0x001fe40007ffe0ff */
[----:B------:R-:W-:Y:S02]  /*a400*/  LEA.HI R155, R155, R114, RZ, 0x1b ;  /* 0x000000729b9b7211 */ /* 0x000fe400078fd8ff */
[----:B------:R-:W-:Y:S01]  /*a410*/  LEA R161, R161, UR9, 0x2 ;  /* 0x00000009a1a17c11 */ /* 0x000fe2000f8e10ff */
[----:B------:R-:W-:Y:S06]  /*a420*/  @!P2 BRA `(.L_x_3959) ;  /* 0x000000000004a947 */ /* 0x000fec0003800000 */
[----:B---3--:R0:W-:Y:S02]  /*a430*/  REDG.E.ADD.F32.FTZ.RN.STRONG.GPU desc[UR26][R62.64+0x2c00], R61 ;  /* 0x002c003d3e0079a6 */ /* 0x0081e4000c12f31a */
.L_x_3959:
[----:B------:R-:W-:Y:S05]  /*a440*/  BSYNC.RECONVERGENT B0 ;  /* 0x0000000000007941 */ /* 0x000fea0003800200 */
.L_x_3958:
[----:B0--3--:R0:W3:Y:S01]  /*a450*/  LDS R61, [R161+0x4f00] ;  /* 0x004f0000a13d7984 */ /* 0x0090e20000000800 */
[----:B------:R-:W-:Y:S01]  /*a460*/  BSSY.RECONVERGENT B0, `(.L_x_3960) ;  /* 0x0000005000007945 */ /* 0x000fe20003800200 */
[----:B------:R-:W-:Y:S02]  /*a470*/  LEA.HI R157, R157, R114, RZ, 0x1b ;  /* 0x000000729d9d7211 */ /* 0x000fe400078fd8ff */
[----:B-1----:R-:W-:Y:S01]  /*a480*/  LEA R163, R155, UR9, 0x2 ;  /* 0x000000099ba37c11 */ /* 0x002fe2000f8e10ff */
[----:B------:R-:W-:Y:S06]  /*a490*/  @!P3 BRA `(.L_x_3961) ;  /* 0x000000000004b947 */ /* 0x000fec0003800000 */
[----:B---3--:R1:W-:Y:S02]  /*a4a0*/  REDG.E.ADD.F32.FTZ.RN.STRONG.GPU desc[UR26][R62.64+0x2e00], R61 ;  /* 0x002e003d3e0079a6 */ /* 0x0083e4000c12f31a */
.L_x_3961:
[----:B------:R-:W-:Y:S05]  /*a4b0*/  BSYNC.RECONVERGENT B0 ;  /* 0x0000000000007941 */ /* 0x000fea0003800200 */
.L_x_3960:
[----:B-1-3--:R1:W3:Y:S01]  /*a4c0*/  LDS R61, [R163+0x5100] ;  /* 0x00510000a33d7984 */ /* 0x00a2e20000000800 */
[----:B------:R-:W-:Y:S01]  /*a4d0*/  BSSY.RECONVERGENT B0, `(.L_x_3962) ;  /* 0x0000006000007945 */ /* 0x000fe20003800200 */
[C---:B------:R-:W-:Y:S02]  /*a4e0*/  IADD3 R155, PT, PT, R114.reuse, 0xd00, RZ ;  /* 0x00000d00729b7810 */ /* 0x040fe40007ffe0ff */
[----:B--2---:R-:W-:Y:S02]  /*a4f0*/  IADD3 R159, PT, PT, R114, 0xd80, RZ ;  /* 0x00000d80729f7810 */ /* 0x004fe40007ffe0ff */
[----:B0-----:R-:W-:Y:S01]  /*a500*/  LEA R161, R157, UR9, 0x2 ;  /* 0x000000099da17c11 */ /* 0x001fe2000f8e10ff */
[----:B------:R-:W-:Y:S06]  /*a510*/  @!P4 BRA `(.L_x_3963) ;  /* 0x000000000004c947 */ /* 0x000fec0003800000 */
[----:B---3--:R0:W-:Y:S02]  /*a520*/  REDG.E.ADD.F32.FTZ.RN.STRONG.GPU desc[UR26][R62.64+0x3000], R61 ;  /* 0x0030003d3e0079a6 */ /* 0x0081e4000c12f31a */
.L_x_3963:
[----:B------:R-:W-:Y:S05]  /*a530*/  BSYNC.RECONVERGENT B0 ;  /* 0x0000000000007941 */ /* 0x000fea0003800200 */
.L_x_3962:
[----:B0--3--:R0:W2:Y:S01]  /*a540*/  LDS R61, [R161+0x5300] ;  /* 0x00530000a13d7984 */ /* 0x0090a20000000800 */
[----:B------:R-:W-:Y:S01]  /*a550*/  BSSY.RECONVERGENT B0, `(.L_x_3964) ;  /* 0x0000006000007945 */ /* 0x000fe20003800200 */
[----:B------:R-:W-:Y:S02]  /*a560*/  IADD3 R157, PT, PT, R114, 0xe00, RZ ;  /* 0x00000e00729d7810 */ /* 0x000fe40007ffe0ff */
[-C--:B------:R-:W-:Y:S02]  /*a570*/  LEA.HI R155, R155, R114.reuse, RZ, 0x1b ;  /* 0x000000729b9b7211 */ /* 0x080fe400078fd8ff */
[----:B------:R-:W-:Y:S01]  /*a580*/  LEA.HI R159, R159, R114, RZ, 0x1b ;  /* 0x000000729f9f7211 */ /* 0x000fe200078fd8ff */
[----:B------:R-:W-:Y:S06]  /*a590*/  @!P5 BRA `(.L_x_3965) ;  /* 0x000000000004d947 */ /* 0x000fec0003800000 */
[----:B--2---:R3:W-:Y:S02]  /*a5a0*/  REDG.E.ADD.F32.FTZ.RN.STRONG.GPU desc[UR26][R62.64+0x3200], R61 ;  /* 0x0032003d3e0079a6 */ /* 0x0047e4000c12f31a */
.L_x_3965:
[----:B------:R-:W-:Y:S05]  /*a5b0*/  BSYNC.RECONVERGENT B0 ;  /* 0x0000000000007941 */ /* 0x000fea0003800200 */
.L_x_3964:
[----:B--23--:R-:W-:Y:S01]  /*a5c0*/  LEA R61, R155, UR9, 0x2 ;  /* 0x000000099b3d7c11 */ /* 0x00cfe2000f8e10ff */
[----:B------:R-:W-:Y:S01]  /*a5d0*/  BSSY.RECONVERGENT B0, `(.L_x_3966) ;  /* 0x000000c000007945 */ /* 0x000fe20003800200 */
[C---:B------:R-:W-:Y:S02]  /*a5e0*/  ISETP.GE.AND P6, PT, R60.reuse, 0xd01, PT ;  /* 0x00000d013c00780c */ /* 0x040fe40003fc6270 */
        /* <DEDUP_REMOVED lines=10> */
.L_x_3967:
[----:B------:R-:W-:Y:S05]  /*a690*/  BSYNC.RECONVERGENT B0 ;  /* 0x0000000000007941 */ /* 0x000fea0003800200 */
.L_x_3966:
[----:B--23--:R2:W3:Y:S01]  /*a6a0*/  LDS R61, [R159+0x5700] ;  /* 0x005700009f3d7984 */ /* 0x00c4e20000000800 */
[----:B------:R-:W-:Y:S01]  /*a6b0*/  BSSY.RECONVERGENT B0, `(.L_x_3968) ;  /* 0x0000004000007945 */ /* 0x000fe20003800200 */
[----:B------:R-:W-:-:S03]  /*a6c0*/  LEA R157, R157, UR9, 0x2 ;  /* 0x000000099d9d7c11 */ /* 0x000fc6000f8e10ff */
[----:B------:R-:W-:Y:S05]  /*a6d0*/  @!P0 BRA `(.L_x_3969) ;  /* 0x0000000000048947 */ /* 0x000fea0003800000 */
[----:B---3--:R4:W-:Y:S02]  /*a6e0*/  REDG.E.ADD.F32.FTZ.RN.STRONG.GPU desc[UR26][R62.64+0x3600], R61 ;  /* 0x0036003d3e0079a6 */ /* 0x0089e4000c12f31a */
.L_x_3969:
[----:B------:R-:W-:Y:S05]  /*a6f0*/  BSYNC.RECONVERGENT B0 ;  /* 0x0000000000007941 */ /* 0x000fea0003800200 */
.L_x_3968:
[----:B---34-:R3:W4:Y:S01]  /*a700*/  LDS R61, [R157+0x5900] ;  /* 0x005900009d3d7984 */ /* 0x0187220000000800 */
[----:B------:R-:W-:Y:S04]  /*a710*/  BSSY.RECONVERGENT B0, `(.L_x_3970) ;  /* 0x0000003000007945 */ /* 0x000fe80003800200 */
[----:B------:R-:W-:Y:S05]  /*a720*/  @!P2 BRA `(.L_x_3971) ;  /* 0x000000000004a947 */ /* 0x000fea0003800000 */
[----:B----4-:R4:W-:Y:S02]  /*a730*/  REDG.E.ADD.F32.FTZ.RN.STRONG.GPU desc[UR26][R62.64+0x3800], R61 ;  /* 0x0038003d3e0079a6 */ /* 0x0109e4000c12f31a */
.L_x_3971:
[----:B------:R-:W-:Y:S05]  /*a740*/  BSYNC.RECONVERGENT B0 ;  /* 0x0000000000007941 */ /* 0x000fea0003800200 */
.L_x_3970:
[----:B----4-:R-:W-:Y:S01]  /*a750*/  IADD3 R61, PT, PT, R114, 0xe80, RZ ;  /* 0x00000e80723d7810 */ /* 0x010fe20007ffe0ff */
[----:B------:R-:W-:Y:S01]  /*a760*/  FMUL.FTZ R172, R34, R75 ;  /* 0x0000004b22ac7220 */ /* 0x000fe20000410000 */
[----:B------:R-:W-:Y:S01]  /*a770*/  IADD3 R155, PT, PT, R114, 0xf00, RZ ;  /* 0x00000f00729b7810 */ /* 0x000fe20007ffe0ff */
[C---:B------:R-:W-:Y:S01]  /*a780*/  FFMA.FTZ R231, -R34.reuse, R51, R231 ;  /* 0x0000003322e77223 */ /* 0x040fe200000101e7 */
[-C--:B------:R-:W-:Y:S01]  /*a790*/  LEA.HI R61, R61, R114.reuse, RZ, 0x1b ;  /* 0x000000723d3d7211 */ /* 0x080fe200078fd8ff */
[----:B------:R-:W-:Y:S01]  /*a7a0*/  FMUL.FTZ R60, R34, R183 ;  /* 0x000000b7223c7220 */ /* 0x000fe20000410000 */
[----:B------:R-:W-:Y:S01]  /*a7b0*/  LEA.HI R155, R155, R114, RZ, 0x1b ;  /* 0x000000729b9b7211 */ /* 0x000fe200078fd8ff */
[----:B------:R-:W-:Y:S01]  /*a7c0*/  FMUL.FTZ R174, R233, R172 ;  /* 0x000000ace9ae7220 */ /* 0x000fe20000410000 */
[----:B------:R-:W-:Y:S01]  /*a7d0*/  LEA R61, R61, UR9, 0x2 ;  /* 0x000000093d3d7c11 */ /* 0x000fe2000f8e10ff */
[----:B------:R-:W-:Y:S01]  /*a7e0*/  BSSY.RECONVERGENT B0, `(.L_x_3972) ;  /* 0x0000009000007945 */ /* 0x000fe20003800200 */
[----:B---3--:R-:W-:-:S02]  /*a7f0*/  IADD3 R157, PT, PT, R114, 0xf80, RZ ;  /* 0x00000f80729d7810 */ /* 0x008fc40007ffe0ff */
[----:B--2---:R-:W-:Y:S01]  /*a800*/  LEA R159, R155, UR9, 0x2 ;  /* 0x000000099b9f7c11 */ /* 0x004fe2000f8e10ff */
[----:B------:R-:W-:Y:S01]  /*a810*/  FFMA.FTZ R155, R231, R60, -R174 ;  /* 0x0000003ce79b7223 */ /* 0x000fe200000108ae */
[----:B------:R-:W2:Y:S01]  /*a820*/  LDS R61, [R61+0x5b00] ;  /* 0x005b00003d3d7984 */ /* 0x000ea20000000800 */
[----:B------:R-:W-:Y:S01]  /*a830*/  LEA.HI R157, R157, R114, RZ, 0x1b ;  /* 0x000000729d9d7211 */ /* 0x000fe200078fd8ff */
[----:B------:R-:W-:Y:S01]  /*a840*/  FMUL.FTZ R60, R233, R60 ;  /* 0x0000003ce93c7220 */ /* 0x000fe20000410000 */
[----:B------:R-:W-:Y:S06]  /*a850*/  @!P3 BRA `(.L_x_3973) ;  /* 0x000000000004b947 */ /* 0x000fec0003800000 */
[----:B--2---:R3:W-:Y:S02]  /*a860*/  REDG.E.ADD.F32.FTZ.RN.STRONG.GPU desc[UR26][R62.64+0x3a00], R61 ;  /* 0x003a003d3e0079a6 */ /* 0x0047e4000c12f31a */
.L_x_3973:
[----:B------:R-:W-:Y:S05]  /*a870*/  BSYNC.RECONVERGENT B0 ;  /* 0x0000000000007941 */ /* 0x000fea0003800200 */
.L_x_3972:
[----:B0-----:R-:W-:Y:S01]  /*a880*/  LEA R161, R157, UR9, 0x2 ;  /* 0x000000099da17c11 */ /* 0x001fe2000f8e10ff */
[----:B------:R-:W-:Y:S01]  /*a890*/  BSSY.RECONVERGENT B0, `(.L_x_3974) ;  /* 0x0000005000007945 */ /* 0x000fe20003800200 */
[----:B------:R0:W4:Y:S01]  /*a8a0*/  LDS R157, [R159+0x5d00] ;  /* 0x005d00009f9d7984 */ /* 0x0001220000000800 */
[----:B--23--:R-:W-:Y:S02]  /*a8b0*/  FFMA.FTZ R61, R231, R172, R60 ;  /* 0x000000ace73d7223 */ /* 0x00cfe4000001003c */
[----:B------:R-:W-:Y:S05]  /*a8c0*/  @!P4 BRA `(.L_x_3975) ;  /* 0x000000000004c947 */ /* 0x000fea0003800000 */
[----:B----4-:R2:W-:Y:S02]  /*a8d0*/  REDG.E.ADD.F32.FTZ.RN.STRONG.GPU desc[UR26][R62.64+0x3c00], R157 ;  /* 0x003c009d3e0079a6 */ /* 0x0105e4000c12f31a */
.L_x_3975:
[----:B------:R-:W-:Y:S05]  /*a8e0*/  BSYNC.RECONVERGENT B0 ;  /* 0x0000000000007941 */ /* 0x000fea0003800200 */
.L_x_3974:
[----:B------:R-:W-:Y:S01]  /*a8f0*/  FADD.FTZ R60, R144, R61 ;  /* 0x0000003d903c7221 */ /* 0x000fe20000010000 */
[----:B------:R-:W-:Y:S01]  /*a900*/  BSSY.RECONVERGENT B0, `(.L_x_3976) ;  /* 0x0000004000007945 */ /* 0x000fe20003800200 */
[----:B------:R3:W0:Y:S03]  /*a910*/  LDS R61, [R161+0x5f00] ;  /* 0x005f0000a13d7984 */ /* 0x0006260000000800 */
[----:B------:R-:W-:Y:S05]  /*a920*/  @!P5 BRA `(.L_x_3977) ;  /* 0x000000000004d947 */ /* 0x000fea0003800000 */
[----:B0-----:R0:W-:Y:S02]  /*a930*/  REDG.E.ADD.F32.FTZ.RN.STRONG.GPU desc[UR26][R62.64+0x3e00], R61 ;  /* 0x003e003d3e0079a6 */ /* 0x0011e4000c12f31a */
.L_x_3977:
[----:B------:R-:W-:Y:S05]  /*a940*/  BSYNC.RECONVERGENT B0 ;  /* 0x0000000000007941 */ /* 0x000fea0003800200 */
.L_x_3976:
[----:B0-----:R-:W-:Y:S01]  /*a950*/  FADD.FTZ R61, R146, R155 ;  /* 0x0000009b923d7221 */ /* 0x001fe20000010000 */
[C---:B--2---:R-:W-:Y:S01]  /*a960*/  FFMA.FTZ R62, R2.reuse, R73, R77 ;  /* 0x00000049023e7223 */ /* 0x044fe2000001004d */
[----:B------:R-:W-:Y:S01]  /*a970*/  FFMA.FTZ R63, -R2, R69, R76 ;  /* 0x00000045023f7223 */ /* 0x000fe2000001014c */
[----:B------:R-:W-:Y:S01]  /*a980*/  ISETP.GT.AND P0, PT, R108, 0x1e, PT ;  /* 0x0000001e6c00780c */ /* 0x000fe20003f04270 */
[----:B------:R-:W0:Y:S01]  /*a990*/  SHFL.DOWN PT, R69, R60, 0x1, 0x1f ;  /* 0x08201f003c457f89 */ /* 0x000e2200000e0000 */
[----:B------:R-:W-:Y:S01]  /*a9a0*/  FMUL.FTZ R151, R226, R151 ;  /* 0x00000097e2977220 */ /* 0x000fe20000410000 */
[----:B------:R-:W-:Y:S01]  /*a9b0*/  FMUL.FTZ R170, R135, R170 ;  /* 0x000000aa87aa7220 */ /* 0x000fe20000410000 */
[----:B------:R-:W-:Y:S01]  /*a9c0*/  FMUL.FTZ R223, R223, R154 ;  /* 0x0000009adfdf7220 */ /* 0x000fe20000410000 */
[----:B------:R-:W2:Y:S01]  /*a9d0*/  SHFL.DOWN PT, R76, R61, 0x1, 0x1f ;  /* 0x08201f003d4c7f89 */ /* 0x000ea200000e0000 */
[----:B------:R-:W-:Y:S01]  /*a9e0*/  FFMA.FTZ R143, R208, R143, R151 ;  /* 0x0000008fd08f7223 */ /* 0x000fe20000010097 */
        /* <DEDUP_REMOVED lines=10> */
[----:B------:R-:W-:Y:S01]  /*aa90*/  FADD.FTZ R86, R65, R86 ;  /* 0x0000005641567221 */ /* 0x000fe20000010000 */
[----:B------:R-:W-:Y:S01]  /*aaa0*/  FFMA.FTZ R68, R197, R68, R152 ;  /* 0x00000044c5447223 */ /* 0x000fe20000010098 */
[----:B------:R-:W-:Y:S01]  /*aab0*/  FMUL.FTZ R149, R126, R149 ;  /* 0x000000957e957220 */ /* 0x000fe20000410000 */
[----:B------:R-:W-:Y:S01]  /*aac0*/  FFMA.FTZ R199, R199, R140, R166 ;  /* 0x0000008cc7c77223 */ /* 0x000fe200000100a6 */
[----:B------:R-:W-:Y:S01]  /*aad0*/  ISETP.GT.AND P2, PT, R108, 0xf, PT ;  /* 0x0000000f6c00780c */ /* 0x000fe20003f44270 */
[----:B------:R-:W-:Y:S01]  /*aae0*/  FFMA.FTZ R68, R101, R74, R68 ;  /* 0x0000004a65447223 */ /* 0x000fe20000010044 */
[----:B------:R-:W-:Y:S01]  /*aaf0*/  FFMA.FTZ R200, R200, R139, R149 ;  /* 0x0000008bc8c87223 */ /* 0x000fe20000010095 */
[----:B------:R-:W-:Y:S01]  /*ab00*/  FFMA.FTZ R66, R100, R66, R199 ;  /* 0x0000004264427223 */ /* 0x000fe200000100c7 */
[----:B0-----:R-:W-:Y:S01]  /*ab10*/  @!P0 FADD.FTZ R60, R60, R69 ;  /* 0x000000453c3c8221 */ /* 0x001fe20000010000 */
[----:B------:R-:W-:Y:S01]  /*ab20*/  FADD.FTZ R87, R68, R87 ;  /* 0x0000005744577221 */ /* 0x000fe20000010000 */
[----:B------:R-:W-:Y:S01]  /*ab30*/  FMUL.FTZ R148, R231, R148 ;  /* 0x00000094e7947220 */ /* 0x000fe20000410000 */
[----:B------:R-:W-:Y:S01]  /*ab40*/  FADD.FTZ R89, R66, R89 ;  /* 0x0000005942597221 */ /* 0x000fe20000010000 */
[----:B--2---:R-:W-:Y:S01]  /*ab50*/  @!P0 FADD.FTZ R61, R61, R76 ;  /* 0x0000004c3d3d8221 */ /* 0x004fe20000010000 */
[----:B------:R-:W0:Y:S01]  /*ab60*/  SHFL.DOWN PT, R69, R60, 0x2, 0x1f ;  /* 0x08401f003c457f89 */ /* 0x000e2200000e0000 */
[----:B------:R-:W-:Y:S01]  /*ab70*/  FMUL.FTZ R156, R229, R156 ;  /* 0x0000009ce59c7220 */ /* 0x000fe20000410000 */
[----:B------:R-:W-:Y:S01]  /*ab80*/  FMUL.FTZ R153, R218, R153 ;  /* 0x00000099da997220 */ /* 0x000fe20000410000 */
[----:B-----5:R-:W-:Y:S01]  /*ab90*/  @!P0 FADD.FTZ R62, R62, R73 ;  /* 0x000000493e3e8221 */ /* 0x020fe20000010000 */
[----:B------:R-:W2:Y:S01]  /*aba0*/  SHFL.DOWN PT, R76, R61, 0x2, 0x1f ;  /* 0x08401f003d4c7f89 */ /* 0x000ea200000e0000 */
[----:B------:R-:W-:Y:S01]  /*abb0*/  FMUL.FTZ R160, R221, R160 ;  /* 0x000000a0dda07220 */ /* 0x000fe20000410000 */
[----:B------:R-:W-:Y:S01]  /*abc0*/  FMUL.FTZ R125, R125, R162 ;  /* 0x000000a27d7d7220 */ /* 0x000fe20000410000 */
[----:B-1----:R-:W-:Y:S01]  /*abd0*/  @!P0 FADD.FTZ R63, R63, R144 ;  /* 0x000000903f3f8221 */ /* 0x002fe20000010000 */
[----:B------:R-:W1:Y:S01]  /*abe0*/  SHFL.DOWN PT, R73, R62, 0x2, 0x1f ;  /* 0x08401f003e497f89 */ /* 0x000e6200000e0000 */
[----:B------:R-:W-:Y:S01]  /*abf0*/  ISETP.GT.AND P0, PT, R108, 0x1d, PT ;  /* 0x0000001d6c00780c */ /* 0x000fe20003f04270 */
[----:B------:R-:W-:Y:S01]  /*ac00*/  FMUL.FTZ R158, R123, R158 ;  /* 0x0000009e7b9e7220 */ /* 0x000fe20000410000 */
        /* <DEDUP_REMOVED lines=13> */
[----:B0-----:R-:W-:Y:S01]  /*ace0*/  @!P0 FADD.FTZ R60, R60, R69 ;  /* 0x000000453c3c8221 */ /* 0x001fe20000010000 */
[----:B------:R-:W-:Y:S01]  /*acf0*/  FFMA.FTZ R203, R102, R220, R203 ;  /* 0x000000dc66cb7223 */ /* 0x000fe200000100cb */
[----:B------:R-:W-:Y:S01]  /*ad00*/  FMUL.FTZ R215, R215, R168 ;  /* 0x000000a8d7d77220 */ /* 0x000fe20000410000 */
[----:B------:R-:W-:Y:S01]  /*ad10*/  BSSY.RECONVERGENT B0, `(.L_x_3978) ;  /* 0x0000039000007945 */ /* 0x000fe20003800200 */
[----:B--2---:R-:W-:Y:S01]  /*ad20*/  @!P0 FADD.FTZ R61, R61, R76 ;  /* 0x0000004c3d3d8221 */ /* 0x004fe20000010000 */
[----:B------:R-:W0:Y:S01]  /*ad30*/  SHFL.DOWN PT, R69, R60, 0x4, 0x1f ;  /* 0x08801f003c457f89 */ /* 0x000e2200000e0000 */
[----:B------:R-:W-:Y:S01]  /*ad40*/  FADD.FTZ R18, R172, R18 ;  /* 0x00000012ac127221 */ /* 0x000fe20000010000 */
[----:B------:R-:W-:Y:S01]  /*ad50*/  FADD.FTZ R27, R134, R27 ;  /* 0x0000001b861b7221 */ /* 0x000fe20000010000 */
[----:B-1----:R-:W-:Y:S01]  /*ad60*/  @!P0 FADD.FTZ R62, R62, R73 ;  /* 0x000000493e3e8221 */ /* 0x002fe20000010000 */
[----:B------:R-:W1:Y:S01]  /*ad70*/  SHFL.DOWN PT, R64, R61, 0x4, 0x1f ;  /* 0x08801f003d407f89 */ /* 0x000e6200000e0000 */
[----:B------:R-:W-:Y:S01]  /*ad80*/  FADD.FTZ R58, R75, R58 ;  /* 0x0000003a4b3a7221 */ /* 0x000fe20000010000 */
[----:B------:R-:W-:Y:S01]  /*ad90*/  FADD.FTZ R19, R137, R19 ;  /* 0x0000001389137221 */ /* 0x000fe20000010000 */
[----:B-----5:R-:W-:Y:S01]  /*ada0*/  @!P0 FADD.FTZ R63, R63, R144 ;  /* 0x000000903f3f8221 */ /* 0x020fe20000010000 */
[----:B------:R-:W2:Y:S01]  /*adb0*/  SHFL.DOWN PT, R73, R62, 0x4, 0x1f ;  /* 0x08801f003e497f89 */ /* 0x000ea200000e0000 */
        /* <DEDUP_REMOVED lines=18> */
[----:B------:R-:W-:Y:S01]  /*aee0*/  FFMA.FTZ R204, R204, R147, R215 ;  /* 0x00000093cccc7223 */ /* 0x000fe200000100d7 */
[----:B-1----:R-:W-:Y:S01]  /*aef0*/  @!P0 FADD.FTZ R61, R61, R64 ;  /* 0x000000403d3d8221 */ /* 0x002fe20000010000 */
[----:B------:R-:W0:Y:S01]  /*af00*/  SHFL.DOWN PT, R65, R60, 0x8, 0x1f ;  /* 0x09001f003c417f89 */ /* 0x000e2200000e0000 */
[----:B------:R-:W-:Y:S01]  /*af10*/  FFMA.FTZ R64, R54, R211, R81 ;  /* 0x000000d336407223 */ /* 0x000fe20000010051 */
[----:B--2---:R-:W-:-:S02]  /*af20*/  @!P0 FADD.FTZ R62, R62, R73 ;  /* 0x000000493e3e8221 */ /* 0x004fc40000010000 */
[----:B------:R-:W1:Y:S01]  /*af30*/  SHFL.DOWN PT, R66, R61, 0x8, 0x1f ;  /* 0x09001f003d427f89 */ /* 0x000e6200000e0000 */
[----:B------:R-:W-:Y:S01]  /*af40*/  FADD.FTZ R97, R64, R97 ;  /* 0x0000006140617221 */ /* 0x000fe20000010000 */
[----:B-----5:R-:W-:Y:S02]  /*af50*/  @!P0 FADD.FTZ R63, R63, R70 ;  /* 0x000000463f3f8221 */ /* 0x020fe40000010000 */
        /* <DEDUP_REMOVED lines=20> */
.L_x_3979:
[----:B------:R-:W-:Y:S05]  /*b0a0*/  BSYNC.RECONVERGENT B0 ;  /* 0x0000000000007941 */ /* 0x000fea0003800200 */
.L_x_3978:
        /* <DEDUP_REMOVED lines=22> */
[----:B012---:R-:W0:Y:S01]  /*b210*/  LDS.128 R64, [UR9+0x6320] ;  /* 0x00632009ff407984 */ /* 0x007e220008000c00 */
        /* <DEDUP_REMOVED lines=24> */
.L_x_3981:
[----:B------:R-:W-:Y:S05]  /*b3a0*/  BSYNC.RECONVERGENT B0 ;  /* 0x0000000000007941 */ /* 0x000fea0003800200 */
.L_x_3980:
[----:B------:R-:W-:-:S04]  /*b3b0*/  UIADD3 UR8, UPT, UPT, UR8, 0x1, URZ ;  /* 0x0000000108087890 */ /* 0x000fc8000fffe0ff */
[----:B------:R-:W-:-:S09]  /*b3c0*/  UISETP.GE.AND UP0, UPT, UR8, UR44, UPT ;  /* 0x0000002c0800728c */ /* 0x000fd2000bf06270 */
[----:B------:R-:W-:Y:S05]  /*b3d0*/  BRA.U !UP0, `(.L_x_3982) ;  /* 0xffffff7508d07547 */ /* 0x000fea000b83ffff */
.L_x_3883:
[----:B------:R-:W-:Y:S01]  /*b3e0*/  BAR.SYNC.DEFER_BLOCKING 0x0 ;  /* 0x0000000000007b1d */ /* 0x000fe20000010000 */
[----:B------:R-:W-:Y:S01]  /*b3f0*/  F2FP.BF16.F32.PACK_AB R33, R24, R33 ;  /* 0x000000211821723e */ /* 0x000fe200000010ff */
[----:B------:R-:W-:Y:S01]  /*b400*/  UIADD3 UR14, UPT, UPT, UR16, -0x1, URZ ;  /* 0xffffffff100e7890 */ /* 0x000fe2000fffe0ff */
[----:B------:R-:W-:Y:S01]  /*b410*/  F2FP.BF16.F32.PACK_AB R32, R25, R32 ;  /* 0x000000201920723e */ /* 0x000fe200000010ff */
[----:B------:R-:W-:Y:S01]  /*b420*/  UIADD3 UR21, UP1, UPT, UR21, -0x1000, URZ ;  /* 0xfffff00015157890 */ /* 0x000fe2000ff3e0ff */
[----:B------:R-:W-:-:S03]  /*b430*/  F2FP.BF16.F32.PACK_AB R35, R22, R31 ;  /* 0x0000001f1623723e */ /* 0x000fc600000010ff */
[----:B------:R-:W5:Y:S01]  /*b440*/  S2UR UR25, SR_CTAID.X ;  /* 0x00000000001979c3 */ /* 0x000f620000002500 */
[----:B------:R-:W5:Y:S01]  /*b450*/  LDCU.64 UR28, c[0x0][0x4f8] ;  /* 0x00009f00ff1c77ac */ /* 0x000f620008000a00 */
[----:B------:R-:W0:Y:S01]  /*b460*/  S2R R0, SR_TID.X ;  /* 0x0000000000007919 */ /* 0x000e220000002100 */
[----:B------:R-:W-:Y:S02]  /*b470*/  F2FP.BF16.F32.PACK_AB R34, R23, R30 ;  /* 0x0000001e1722723e */ /* 0x000fe400000010ff */
[----:B------:R-:W-:Y:S01]  /*b480*/  F2FP.BF16.F32.PACK_AB R27, R18, R27 ;  /* 0x0000001b121b723e */ /* 0x000fe200000010ff */
[----:B------:R-:W1:Y:S01]  /*b490*/  LDCU.64 UR30, c[0x0][0x500] ;  /* 0x0000a000ff1e77ac */ /* 0x000e620008000a00 */
[----:B------:R-:W-:Y:S02]  /*b4a0*/  F2FP.BF16.F32.PACK_AB R26, R19, R26 ;  /* 0x0000001a131a723e */ /* 0x000fe400000010ff */
[----:B------:R-:W-:Y:S01]  /*b4b0*/  F2FP.BF16.F32.PACK_AB R25, R20, R29 ;  /* 0x0000001d1419723e */ /* 0x000fe200000010ff */
[----:B------:R-:W2:Y:S01]  /*b4c0*/  LDCU.64 UR34, c[0x0][0x550] ;  /* 0x0000aa00ff2277ac */ /* 0x000ea20008000a00 */
[----:B------:R-:W-:-:S02]  /*b4d0*/  F2FP.BF16.F32.PACK_AB R24, R21, R28 ;  /* 0x0000001c1518723e */ /* 0x000fc400000010ff */
[----:B------:R-:W-:Y:S01]  /*b4e0*/  F2FP.BF16.F32.PACK_AB R17, R95, R94 ;  /* 0x0000005e5f11723e */ /* 0x000fe200000010ff */
[----:B------:R-:W-:Y:S01]  /*b4f0*/  USHF.L.U32 UR8, UR14, 0xb, URZ ;  /* 0x0000000b0e087899 */ /* 0x000fe200080006ff */
[----:B------:R-:W-:Y:S01]  /*b500*/  F2FP.BF16.F32.PACK_AB R16, R93, R92 ;  /* 0x0000005c5d10723e */ /* 0x000fe200000010ff */
[----:B------:R-:W-:Y:S01]  /*b510*/  UMOV UR9, URZ ;  /* 0x000000ff00097c82 */ /* 0x000fe20008000000 */
[----:B------:R-:W-:Y:S01]  /*b520*/  F2FP.BF16.F32.PACK_AB R19, R90, R91 ;  /* 0x0000005b5a13723e */ /* 0x000fe200000010ff */
[----:B------:R-:W-:Y:S01]  /*b530*/  STS.128 [R106], R32 ;  /* 0x000000206a007388 */ /* 0x000fe20000000c00 */
        /* <DEDUP_REMOVED lines=11> */
[----:B0-----:R-:W-:Y:S01]  /*b5f0*/  SHF.L.U32 R4, R0, 0x1, RZ ;  /* 0x0000000100047819 */ /* 0x001fe200000006ff */
[----:B------:R-:W0:Y:S01]  /*b600*/  LDCU.64 UR28, c[0x0][0x520] ;  /* 0x0000a400ff1c77ac */ /* 0x000e220008000a00 */
[----:B------:R-:W-:Y:S01]  /*b610*/  F2FP.BF16.F32.PACK_AB R21, R86, R87 ;  /* 0x000000575615723e */ /* 0x000fe200000010ff */
[----:B------:R-:W-:Y:S01]  /*b620*/  FADD.FTZ R0, R115, R92 ;  /* 0x0000005c73007221 */ /* 0x000fe20000010000 */
[----:B------:R-:W-:Y:S01]  /*b630*/  LOP3.LUT R4, R4, 0x7c0, RZ, 0xc0, !PT ;  /* 0x000007c004047812 */ /* 0x000fe200078ec0ff */
[----:B-1----:R-:W-:Y:S01]  /*b640*/  UIMAD.WIDE.U32 UR12, UR32, UR30, UR12 ;  /* 0x0000001e200c72a5 */ /* 0x002fe2000f8e000c */
[----:B------:R-:W-:Y:S01]  /*b650*/  F2FP.BF16.F32.PACK_AB R20, R88, R89 ;  /* 0x000000595814723e */ /* 0x000fe200000010ff */
[----:B------:R-:W-:Y:S01]  /*b660*/  FADD.FTZ R5, R0, R93 ;  /* 0x0000005d00057221 */ /* 0x000fe20000010000 */
[----:B------:R-:W-:Y:S01]  /*b670*/  LOP3.LUT R7, R4, 0x1f, R113, 0xf8, !PT ;  /* 0x0000001f04077812 */ /* 0x000fe200078ef871 */
[----:B------:R-:W-:-:S02]  /*b680*/  UIMAD UR15, UR32, UR31, UR13 ;  /* 0x0000001f200f72a4 */ /* 0x000fc4000f8e020d */
[----:B--2---:R-:W-:Y:S01]  /*b690*/  ULEA UR13, UP0, UR12, UR34, 0x1 ;  /* 0x000000220c0d7291 */ /* 0x004fe2000f8008ff */
[----:B------:R-:W-:Y:S01]  /*b6a0*/  FADD.FTZ R0, R5, R94 ;  /* 0x0000005e05007221 */ /* 0x000fe20000010000 */
[----:B------:R-:W1:Y:S03]  /*b6b0*/  LDCU.64 UR30, c[0x0][0x560] ;  /* 0x0000ac00ff1e77ac */ /* 0x000e660008000a00 */
[----:B------:R-:W-:Y:S01]  /*b6c0*/  FADD.FTZ R5, R0, R95 ;  /* 0x0000005f00057221 */ /* 0x000fe20000010000 */
[----:B------:R-:W-:Y:S01]  /*b6d0*/  ULEA.HI.X UR12, UR12, UR35, UR15, 0x1, UP0 ;  /* 0x000000230c0c7291 */ /* 0x000fe200080f0c0f */
[----:B------:R-:W-:Y:S01]  /*b6e0*/  MOV R2, UR13 ;  /* 0x0000000d00027c02 */ /* 0x000fe20008000f00 */
[----:B------:R-:W-:Y:S01]  /*b6f0*/  UIADD3.X UR22, UPT, UPT, UR22, -0x1, URZ, UP1, !UPT ;  /* 0xffffffff16167890 */ /* 0x000fe20008ffe4ff */
[----:B------:R-:W-:Y:S01]  /*b700*/  FADD.FTZ R96, R5, R96 ;  /* 0x0000006005607221 */ /* 0x000fe20000010000 */
[----:B------:R-:W-:-:S02]  /*b710*/  UIADD3.X UR20, UPT, UPT, UR20, -0x1, URZ, UP2, !UPT ;  /* 0xffffffff14147890 */ /* 0x000fc400097fe4ff */
[----:B------:R-:W-:Y:S01]  /*b720*/  MOV R3, UR12 ;  /* 0x0000000c00037c02 */ /* 0x000fe20008000f00 */
[----:B------:R-:W-:Y:S01]  /*b730*/  FADD.FTZ R96, R96, R97 ;  /* 0x0000006160607221 */ /* 0x000fe20000010000 */
[----:B------:R-:W-:Y:S01]  /*b740*/  UIADD3.X UR18, UPT, UPT, UR18, -0x1, URZ, UP3, !UPT ;  /* 0xffffffff12127890 */ /* 0x000fe20009ffe4ff */
[----:B------:R-:W-:Y:S02]  /*b750*/  IMAD.WIDE.U32 R2, R7, 0x10, R2 ;  /* 0x0000001007027825 */ /* 0x000fe400078e0002 */
[----:B------:R-:W2:Y:S02]  /*b760*/  LDCU.64 UR12, c[0x0][0x518] ;  /* 0x0000a300ff0c77ac */ /* 0x000ea40008000a00 */
        /* <DEDUP_REMOVED lines=10> */
[----:B------:R-:W-:Y:S01]  /*b810*/  FADD.FTZ R86, R87, R86 ;  /* 0x0000005657567221 */ /* 0x000fe20000010000 */
[----:B0-----:R-:W-:-:S03]  /*b820*/  UIMAD.WIDE.U32 UR8, UR32, UR28, UR8 ;  /* 0x0000001c200872a5 */ /* 0x001fc6000f8e0008 */
[----:B------:R-:W-:Y:S01]  /*b830*/  FADD.FTZ R85, R86, R85 ;  /* 0x0000005556557221 */ /* 0x000fe20000010000 */
[----:B------:R-:W-:-:S03]  /*b840*/  UIMAD UR12, UR32, UR29, UR9 ;  /* 0x0000001d200c72a4 */ /* 0x000fc6000f8e0209 */
[----:B------:R-:W-:Y:S01]  /*b850*/  FADD.FTZ R84, R85, R84 ;  /* 0x0000005455547221 */ /* 0x000fe20000010000 */
[----:B-1----:R-:W-:-:S03]  /*b860*/  ULEA UR9, UP0, UR8, UR30, 0x1 ;  /* 0x0000001e08097291 */ /* 0x002fc6000f8008ff */
[----:B------:R-:W-:Y:S01]  /*b870*/  FADD.FTZ R59, R84, R59 ;  /* 0x0000003b543b7221 */ /* 0x000fe20000010000 */
[----:B------:R-:W-:Y:S01]  /*b880*/  ULEA.HI.X UR8, UR8, UR31, UR12, 0x1, UP0 ;  /* 0x0000001f08087291 */ /* 0x000fe200080f0c0c */
[----:B------:R-:W-:Y:S01]  /*b890*/  STS.128 [R106], R16 ;  /* 0x000000106a007388 */ /* 0x000fe20000000c00 */
[----:B---3--:R-:W-:Y:S01]  /*b8a0*/  MOV R2, UR9 ;  /* 0x0000000900027c02 */ /* 0x008fe20008000f00 */
[----:B------:R-:W-:Y:S01]  /*b8b0*/  UIADD3 UR23, UP0, UPT, UR23, -0x2000, URZ ;  /* 0xffffe00017177890 */ /* 0x000fe2000ff1e0ff */
[----:B------:R-:W-:Y:S01]  /*b8c0*/  FADD.FTZ R115, R59, R58 ;  /* 0x0000003a3b737221 */ /* 0x000fe20000010000 */
        /* <DEDUP_REMOVED lines=12> */
.L_x_3881:
        /* <DEDUP_REMOVED lines=44> */
.L_x_3985:
[----:B------:R-:W-:Y:S05]  /*bc50*/  BSYNC.RECONVERGENT B0 ;  /* 0x0000000000007941 */ /* 0x000fea0003800200 */
.L_x_3984:
        /* <DEDUP_REMOVED lines=42> */
.L_x_3987:
[----:B------:R-:W-:Y:S05]  /*bf00*/  BSYNC.RECONVERGENT B0 ;  /* 0x0000000000007941 */ /* 0x000fea0003800200 */
.L_x_3986:
        /* <DEDUP_REMOVED lines=17> */
.L_x_3989:
        /* <DEDUP_REMOVED lines=26> */
.L_x_3988:
[----:B------:R-:W-:Y:S05]  /*c1c0*/  EXIT ;  /* 0x000000000000794d */ /* 0x000fea0003800000 */
.L_x_3888:
[----:B------:R-:W-:Y:S01]  /*c1d0*/  HFMA2 R201, -RZ, RZ, 0, 5.9604644775390625e-08 ;  /* 0x00000001ffc97431 */ /* 0x000fe200000001ff */
[----:B------:R-:W-:Y:S02]  /*c1e0*/  MOV R204, R83 ;  /* 0x0000005300cc7202 */ /* 0x000fe40000000f00 */
[----:B------:R-:W-:Y:S02]  /*c1f0*/  MOV R206, RZ ;  /* 0x000000ff00ce7202 */ /* 0x000fe40000000f00 */
[----:B------:R-:W-:-:S07]  /*c200*/  MOV R75, 0xffffffff ;  /* 0xffffffff004b7802 */ /* 0x000fce0000000f00 */
[----:B01---5:R-:W-:Y:S05]  /*c210*/  WARPSYNC.COLLECTIVE R75, `(.L_x_3990) ;  /* 0x000000004b087348 */ /* 0x023fea0003c00000 */
[----:B------:R2:W3:Y:S02]  /*c220*/  SHFL.UP P6, R200, R204, R201, R206 ;  /* 0x040000c9ccc87389 */ /* 0x0004e400000c00ce */
[----:B0123-5:R-:W-:Y:S05]  /*c230*/  ENDCOLLECTIVE ;  /* 0x000000000000791b */ /* 0x02ffea0003800000 */
.L_x_3990:
[----:B------:R-:W-:Y:S02]  /*c240*/  MOV R204, R195 ;  /* 0x000000c300cc7202 */ /* 0x000fe40000000f00 */
[----:B------:R-:W-:-:S07]  /*c250*/  MOV R72, R200 ;  /* 0x000000c800487202 */ /* 0x000fce0000000f00 */
[----:B------:R-:W-:Y:S05]  /*c260*/  WARPSYNC.COLLECTIVE R75, `(.L_x_3991) ;  /* 0x000000004b087348 */ /* 0x000fea0003c00000 */
[----:B------:R0:W1:Y:S02]  /*c270*/  SHFL.UP P6, R200, R204, R201, R206 ;  /* 0x040000c9ccc87389 */ /* 0x00006400000c00ce */
[----:B01----:R-:W-:Y:S05]  /*c280*/  ENDCOLLECTIVE ;  /* 0x000000000000791b */ /* 0x003fea0003800000 */
.L_x_3991:
[----:B------:R-:W-:Y:S02]  /*c290*/  MOV R204, R196 ;  /* 0x000000c400cc7202 */ /* 0x000fe40000000f00 */
[----:B------:R-:W-:-:S07]  /*c2a0*/  MOV R74, R200 ;  /* 0x000000c8004a7202 */ /* 0x000fce0000000f00 */
[----:B------:R-:W-:Y:S05]  /*c2b0*/  WARPSYNC.COLLECTIVE R75, `(.L_x_3992) ;  /* 0x000000004b087348 */ /* 0x000fea0003c00000 */
[----:B------:R0:W1:Y:S02]  /*c2c0*/  SHFL.UP P6, R200, R204, R201, R206 ;  /* 0x040000c9ccc87389 */ /* 0x00006400000c00ce */
[----:B01----:R-:W-:Y:S05]  /*c2d0*/  ENDCOLLECTIVE ;  /* 0x000000000000791b */ /* 0x003fea0003800000 */
.L_x_3992:
[-C--:B------:R-:W-:Y:S01]  /*c2e0*/  FMUL.FTZ R73, R195, R74.reuse ;  /* 0x0000004ac3497220 */ /* 0x080fe20000410000 */
[----:B------:R-:W-:Y:S01]  /*c2f0*/  FMUL.FTZ R74, R83, R74 ;  /* 0x0000004a534a7220 */ /* 0x000fe20000410000 */
[----:B------:R-:W-:Y:S02]  /*c300*/  MOV R204, R197 ;  /* 0x000000c500cc7202 */ /* 0x000fe40000000f00 */
[----:B------:R-:W-:-:S07]  /*c310*/  MOV R198, R200 ;  /* 0x000000c800c67202 */ /* 0x000fce0000000f00 */
[----:B------:R-:W-:Y:S05]  /*c320*/  WARPSYNC.COLLECTIVE R75, `(.L_x_3993) ;  /* 0x000000004b087348 */ /* 0x000fea0003c00000 */
[----:B------:R0:W1:Y:S02]  /*c330*/  SHFL.UP P6, R200, R204, R201, R206 ;  /* 0x040000c9ccc87389 */ /* 0x00006400000c00ce */
[----:B01----:R-:W-:Y:S05]  /*c340*/  ENDCOLLECTIVE ;  /* 0x000000000000791b */ /* 0x003fea0003800000 */
.L_x_3993:
        /* <DEDUP_REMOVED lines=13> */
.L_x_3994:
[----:B------:R-:W-:Y:S02]  /*c420*/  MOV R204, R195 ;  /* 0x000000c300cc7202 */ /* 0x000fe40000000f00 */
[----:B------:R-:W-:-:S07]  /*c430*/  MOV R72, R200 ;  /* 0x000000c800487202 */ /* 0x000fce0000000f00 */
[----:B------:R-:W-:Y:S05]  /*c440*/  WARPSYNC.COLLECTIVE R75, `(.L_x_3995) ;  /* 0x000000004b087348 */ /* 0x000fea0003c00000 */
[----:B------:R0:W1:Y:S02]  /*c450*/  SHFL.UP P6, R200, R204, R201, R206 ;  /* 0x040000c9ccc87389 */ /* 0x00006400000c00ce */
[----:B01----:R-:W-:Y:S05]  /*c460*/  ENDCOLLECTIVE ;  /* 0x000000000000791b */ /* 0x003fea0003800000 */
.L_x_3995:
[----:B------:R-:W-:Y:S02]  /*c470*/  MOV R204, R196 ;  /* 0x000000c400cc7202 */ /* 0x000fe40000000f00 */
[----:B------:R-:W-:-:S07]  /*c480*/  MOV R74, R200 ;  /* 0x000000c8004a7202 */ /* 0x000fce0000000f00 */
[----:B------:R-:W-:Y:S05]  /*c490*/  WARPSYNC.COLLECTIVE R75, `(.L_x_3996) ;  /* 0x000000004b087348 */ /* 0x000fea0003c00000 */
[----:B------:R0:W1:Y:S02]  /*c4a0*/  SHFL.UP P6, R200, R204, R201, R206 ;  /* 0x040000c9ccc87389 */ /* 0x00006400000c00ce */
[----:B01----:R-:W-:Y:S05]  /*c4b0*/  ENDCOLLECTIVE ;  /* 0x000000000000791b */ /* 0x003fea0003800000 */
.L_x_3996:
[-C--:B------:R-:W-:Y:S01]  /*c4c0*/  FMUL.FTZ R73, R195, R74.reuse ;  /* 0x0000004ac3497220 */ /* 0x080fe20000410000 */
[----:B------:R-:W-:Y:S01]  /*c4d0*/  FMUL.FTZ R74, R83, R74 ;  /* 0x0000004a534a7220 */ /* 0x000fe20000410000 */
[----:B------:R-:W-:Y:S02]  /*c4e0*/  MOV R204, R197 ;  /* 0x000000c500cc7202 */ /* 0x000fe40000000f00 */
[----:B------:R-:W-:-:S07]  /*c4f0*/  MOV R198, R200 ;  /* 0x000000c800c67202 */ /* 0x000fce0000000f00 */
[----:B------:R-:W-:Y:S05]  /*c500*/  WARPSYNC.COLLECTIVE R75, `(.L_x_3997) ;  /* 0x000000004b087348 */ /* 0x000fea0003c00000 */
[----:B------:R0:W1:Y:S02]  /*c510*/  SHFL.UP P6, R200, R204, R201, R206 ;  /* 0x040000c9ccc87389 */ /* 0x00006400000c00ce */
[----:B01----:R-:W-:Y:S05]  /*c520*/  ENDCOLLECTIVE ;  /* 0x000000000000791b */ /* 0x003fea0003800000 */
.L_x_3997:
        /* <DEDUP_REMOVED lines=13> */
.L_x_3998:
[----:B------:R-:W-:Y:S02]  /*c600*/  MOV R204, R195 ;  /* 0x000000c300cc7202 */ /* 0x000fe40000000f00 */
[----:B------:R-:W-:-:S07]  /*c610*/  MOV R72, R200 ;  /* 0x000000c800487202 */ /* 0x000fce0000000f00 */
[----:B------:R-:W-:Y:S05]  /*c620*/  WARPSYNC.COLLECTIVE R75, `(.L_x_3999) ;  /* 0x000000004b087348 */ /* 0x000fea0003c00000 */
[----:B------:R0:W1:Y:S02]  /*c630*/  SHFL.UP P6, R200, R204, R201, R206 ;  /* 0x040000c9ccc87389 */ /* 0x00006400000c00ce */
[----:B01----:R-:W-:Y:S05]  /*c640*/  ENDCOLLECTIVE ;  /* 0x000000000000791b */ /* 0x003fea0003800000 */
.L_x_3999:
[----:B------:R-:W-:Y:S02]  /*c650*/  MOV R204, R196 ;  /* 0x000000c400cc7202 */ /* 0x000fe40000000f00 */
[----:B------:R-:W-:-:S07]  /*c660*/  MOV R74, R200 ;  /* 0x000000c8004a7202 */ /* 0x000fce0000000f00 */
[----:B------:R-:W-:Y:S05]  /*c670*/  WARPSYNC.COLLECTIVE R75, `(.L_x_4000) ;  /* 0x000000004b087348 */ /* 0x000fea0003c00000 */
[----:B------:R0:W1:Y:S02]  /*c680*/  SHFL.UP P6, R200, R204, R201, R206 ;  /* 0x040000c9ccc87389 */ /* 0x00006400000c00ce */
[----:B01----:R-:W-:Y:S05]  /*c690*/  ENDCOLLECTIVE ;  /* 0x000000000000791b */ /* 0x003fea0003800000 */
.L_x_4000:
[-C--:B------:R-:W-:Y:S01]  /*c6a0*/  FMUL.FTZ R73, R195, R74.reuse ;  /* 0x0000004ac3497220 */ /* 0x080fe20000410000 */
[----:B------:R-:W-:Y:S01]  /*c6b0*/  FMUL.FTZ R74, R83, R74 ;  /* 0x0000004a534a7220 */ /* 0x000fe20000410000 */
[----:B------:R-:W-:Y:S02]  /*c6c0*/  MOV R204, R197 ;  /* 0x000000c500cc7202 */ /* 0x000fe40000000f00 */
[----:B------:R-:W-:-:S07]  /*c6d0*/  MOV R198, R200 ;  /* 0x000000c800c67202 */ /* 0x000fce0000000f00 */
[----:B------:R-:W-:Y:S05]  /*c6e0*/  WARPSYNC.COLLECTIVE R75, `(.L_x_4001) ;  /* 0x000000004b087348 */ /* 0x000fea0003c00000 */
[----:B------:R0:W1:Y:S02]  /*c6f0*/  SHFL.UP P6, R200, R204, R201, R206 ;  /* 0x040000c9ccc87389 */ /* 0x00006400000c00ce */
[----:B01----:R-:W-:Y:S05]  /*c700*/  ENDCOLLECTIVE ;  /* 0x000000000000791b */ /* 0x003fea0003800000 */
.L_x_4001:
        /* <DEDUP_REMOVED lines=13> */
.L_x_4002:
[----:B------:R-:W-:Y:S02]  /*c7e0*/  MOV R204, R195 ;  /* 0x000000c300cc7202 */ /* 0x000fe40000000f00 */
[----:B------:R-:W-:-:S07]  /*c7f0*/  MOV R72, R200 ;  /* 0x000000c800487202 */ /* 0x000fce0000000f00 */
[----:B------:R-:W-:Y:S05]  /*c800*/  WARPSYNC.COLLECTIVE R75, `(.L_x_4003) ;  /* 0x000000004b087348 */ /* 0x000fea0003c00000 */
[----:B------:R0:W1:Y:S02]  /*c810*/  SHFL.UP P6, R200, R204, R201, R206 ;  /* 0x040000c9ccc87389 */ /* 0x00006400000c00ce */
[----:B01----:R-:W-:Y:S05]  /*c820*/  ENDCOLLECTIVE ;  /* 0x000000000000791b */ /* 0x003fea0003800000 */
.L_x_4003:
[----:B------:R-:W-:Y:S02]  /*c830*/  MOV R204, R196 ;  /* 0x000000c400cc7202 */ /* 0x000fe40000000f00 */
[----:B------:R-:W-:-:S07]  /*c840*/  MOV R74, R200 ;  /* 0x000000c8004a7202 */ /* 0x000fce0000000f00 */
[----:B------:R-:W-:Y:S05]  /*c850*/  WARPSYNC.COLLECTIVE R75, `(.L_x_4004) ;  /* 0x000000004b087348 */ /* 0x000fea0003c00000 */
[----:B------:R0:W1:Y:S02]  /*c860*/  SHFL.UP P6, R200, R204, R201, R206 ;  /* 0x040000c9ccc87389 */ /* 0x00006400000c00ce */
[----:B01----:R-:W-:Y:S05]  /*c870*/  ENDCOLLECTIVE ;  /* 0x000000000000791b */ /* 0x003fea0003800000 */
.L_x_4004:
[-C--:B------:R-:W-:Y:S01]  /*c880*/  FMUL.FTZ R73, R195, R74.reuse ;  /* 0x0000004ac3497220 */ /* 0x080fe20000410000 */
[----:B------:R-:W-:Y:S01]  /*c890*/  FMUL.FTZ R74, R83, R74 ;  /* 0x0000004a534a7220 */ /* 0x000fe20000410000 */
[----:B------:R-:W-:Y:S02]  /*c8a0*/  MOV R204, R197 ;  /* 0x000000c500cc7202 */ /* 0x000fe40000000f00 */
[----:B------:R-:W-:-:S07]  /*c8b0*/  MOV R198, R200 ;  /* 0x000000c800c67202 */ /* 0x000fce0000000f00 */
[----:B------:R-:W-:Y:S05]  /*c8c0*/  WARPSYNC.COLLECTIVE R75, `(.L_x_4005) ;  /* 0x000000004b087348 */ /* 0x000fea0003c00000 */
[----:B------:R0:W1:Y:S02]  /*c8d0*/  SHFL.UP P6, R200, R204, R201, R206 ;  /* 0x040000c9ccc87389 */ /* 0x00006400000c00ce */
[----:B01----:R-:W-:Y:S05]  /*c8e0*/  ENDCOLLECTIVE ;  /* 0x000000000000791b */ /* 0x003fea0003800000 */
.L_x_4005:
        /* <DEDUP_REMOVED lines=13> */
.L_x_4006:
[----:B------:R-:W-:Y:S02]  /*c9c0*/  MOV R204, R195 ;  /* 0x000000c300cc7202 */ /* 0x000fe40000000f00 */
[----:B------:R-:W-:-:S07]  /*c9d0*/  MOV R72, R200 ;  /* 0x000000c800487202 */ /* 0x000fce0000000f00 */
[----:B------:R-:W-:Y:S05]  /*c9e0*/  WARPSYNC.COLLECTIVE R75, `(.L_x_4007) ;  /* 0x000000004b087348 */ /* 0x000fea0003c00000 */
[----:B------:R0:W1:Y:S02]  /*c9f0*/  SHFL.UP P6, R200, R204, R201, R206 ;  /* 0x040000c9ccc87389 */ /* 0x00006400000c00ce */
[----:B01----:R-:W-:Y:S05]  /*ca00*/  ENDCOLLECTIVE ;  /* 0x000000000000791b */ /* 0x003fea0003800000 */
.L_x_4007:
[----:B------:R-:W-:Y:S02]  /*ca10*/  MOV R204, R196 ;  /* 0x000000c400cc7202 */ /* 0x000fe40000000f00 */
[----:B------:R-:W-:-:S07]  /*ca20*/  MOV R74, R200 ;  /* 0x000000c8004a7202 */ /* 0x000fce0000000f00 */
[----:B------:R-:W-:Y:S05]  /*ca30*/  WARPSYNC.COLLECTIVE R75, `(.L_x_4008) ;  /* 0x000000004b087348 */ /* 0x000fea0003c00000 */
[----:B------:R0:W1:Y:S02]  /*ca40*/  SHFL.UP P6, R200, R204, R201, R206 ;  /* 0x040000c9ccc87389 */ /* 0x00006400000c00ce */
[----:B01----:R-:W-:Y:S05]  /*ca50*/  ENDCOLLECTIVE ;  /* 0x000000000000791b */ /* 0x003fea0003800000 */
.L_x_4008:
[----:B------:R-:W-:Y:S02]  /*ca60*/  MOV R204, R197 ;  /* 0x000000c500cc7202 */ /* 0x000fe40000000f00 */
[----:B------:R-:W-:-:S07]  /*ca70*/  MOV R198, R200 ;  /* 0x000000c800c67202 */ /* 0x000fce0000000f00 */
[----:B------:R-:W-:Y:S05]  /*ca80*/  WARPSYNC.COLLECTIVE R75, `(.L_x_4009) ;  /* 0x000000004b087348 */ /* 0x000fea0003c00000 */
[----:B------:R0:W1:Y:S02]  /*ca90*/  SHFL.UP P6, R200, R204, R201, R206 ;  /* 0x040000c9ccc87389 */ /* 0x00006400000c00ce */
[----:B01----:R-:W-:Y:S05]  /*caa0*/  ENDCOLLECTIVE ;  /* 0x000000000000791b */ /* 0x003fea0003800000 */
.L_x_4009:
[----:B------:R-:W-:Y:S05]  /*cab0*/  BRA `(.L_x_4010) ;  /* 0xffffff84001c7947 */ /* 0x000fea000383ffff */
.L_x_3889:
        /* <DEDUP_REMOVED lines=8> */
.L_x_4012:
[----:B------:R-:W-:Y:S05]  /*cb40*/  BSYNC B0 ;  /* 0x0000000000007941 */ /* 0x000fea0003800000 */
.L_x_4011:
[----:B------:R-:W-:Y:S05]  /*cb50*/  BRA `(.L_x_4013) ;  /* 0xffffff8400287947 */ /* 0x000fea000383ffff */
.L_x_3890:
        /* <DEDUP_REMOVED lines=8> */
.L_x_4015:
[----:B------:R-:W-:Y:S05]  /*cbe0*/  BSYNC B0 ;  /* 0x0000000000007941 */ /* 0x000fea0003800000 */
.L_x_4014:
[----:B------:R-:W-:Y:S05]  /*cbf0*/  BRA `(.L_x_4016) ;  /* 0xffffff8400087947 */ /* 0x000fea000383ffff */
.L_x_3891:
        /* <DEDUP_REMOVED lines=8> */
.L_x_4018:
[----:B------:R-:W-:Y:S05]  /*cc80*/  BSYNC B0 ;  /* 0x0000000000007941 */ /* 0x000fea0003800000 */
.L_x_4017:
[----:B------:R-:W-:Y:S05]  /*cc90*/  BRA `(.L_x_4019) ;  /* 0xffffff8000e87947 */ /* 0x000fea000383ffff */
.L_x_3892:
        /* <DEDUP_REMOVED lines=8> */
.L_x_4021:
[----:B------:R-:W-:Y:S05]  /*cd20*/  BSYNC B0 ;  /* 0x0000000000007941 */ /* 0x000fea0003800000 */
.L_x_4020:
[----:B------:R-:W-:Y:S05]  /*cd30*/  BRA `(.L_x_4022) ;  /* 0xffffff8000c87947 */ /* 0x000fea000383ffff */
.L_x_3893:
        /* <DEDUP_REMOVED lines=8> */
.L_x_4024:
[----:B------:R-:W-:Y:S05]  /*cdc0*/  BSYNC B0 ;  /* 0x0000000000007941 */ /* 0x000fea0003800000 */
.L_x_4023:
        /* <DEDUP_REMOVED lines=10> */
.L_x_4025:
[----:B------:R-:W-:Y:S02]  /*ce70*/  MOV R72, 0x1f ;  /* 0x0000001f00487802 */ /* 0x000fe40000000f00 */
[----:B------:R-:W-:Y:S02]  /*ce80*/  MOV R204, R196 ;  /* 0x000000c400cc7202 */ /* 0x000fe40000000f00 */
[----:B------:R-:W-:-:S07]  /*ce90*/  MOV R195, R200 ;  /* 0x000000c800c37202 */ /* 0x000fce0000000f00 */
[----:B------:R-:W-:Y:S05]  /*cea0*/  WARPSYNC.COLLECTIVE R75, `(.L_x_4026) ;  /* 0x000000004b087348 */ /* 0x000fea0003c00000 */
[----:B------:R0:W1:Y:S02]  /*ceb0*/  SHFL.UP P6, R200, R204, R201, R206 ;  /* 0x040000c9ccc87389 */ /* 0x00006400000c00ce */
[----:B01----:R-:W-:Y:S05]  /*cec0*/  ENDCOLLECTIVE ;  /* 0x000000000000791b */ /* 0x003fea0003800000 */
.L_x_4026:
[----:B------:R-:W-:Y:S02]  /*ced0*/  MOV R204, R197 ;  /* 0x000000c500cc7202 */ /* 0x000fe40000000f00 */
[----:B------:R-:W-:-:S07]  /*cee0*/  MOV R196, R200 ;  /* 0x000000c800c47202 */ /* 0x000fce0000000f00 */
[----:B------:R-:W-:Y:S05]  /*cef0*/  WARPSYNC.COLLECTIVE R75, `(.L_x_4027) ;  /* 0x000000004b087348 */ /* 0x000fea0003c00000 */
[----:B------:R0:W1:Y:S02]  /*cf00*/  SHFL.UP P6, R200, R204, R201, R206 ;  /* 0x040000c9ccc87389 */ /* 0x00006400000c00ce */
[----:B01----:R-:W-:Y:S05]  /*cf10*/  ENDCOLLECTIVE ;  /* 0x000000000000791b */ /* 0x003fea0003800000 */
.L_x_4027:
[----:B------:R-:W-:Y:S05]  /*cf20*/  WARPSYNC.COLLECTIVE R75, `(.L_x_4028) ;  /* 0x000000004b087348 */ /* 0x000fea0003c00000 */
[----:B------:R0:W1:Y:S02]  /*cf30*/  SHFL.IDX P2, R239, R74, R73, R72 ;  /* 0x000000494aef7389 */ /* 0x0000640000040048 */
[----:B01----:R-:W-:Y:S05]  /*cf40*/  ENDCOLLECTIVE ;  /* 0x000000000000791b */ /* 0x003fea0003800000 */
.L_x_4028:
[----:B------:R-:W-:Y:S02]  /*cf50*/  MOV R74, R77 ;  /* 0x0000004d004a7202 */ /* 0x000fe40000000f00 */
[----:B------:R-:W-:Y:S02]  /*cf60*/  MOV R197, R200 ;  /* 0x000000c800c57202 */ /* 0x000fe40000000f00 */
[----:B------:R-:W-:-:S07]  /*cf70*/  MOV R76, R239 ;  /* 0x000000ef004c7202 */ /* 0x000fce0000000f00 */
[----:B------:R-:W-:Y:S05]  /*cf80*/  WARPSYNC.COLLECTIVE R75, `(.L_x_4029) ;  /* 0x000000004b087348 */ /* 0x000fea0003c00000 */
[----:B------:R0:W1:Y:S02]  /*cf90*/  SHFL.IDX P2, R239, R74, R73, R72 ;  /* 0x000000494aef7389 */ /* 0x0000640000040048 */
[----:B01----:R-:W-:Y:S05]  /*cfa0*/  ENDCOLLECTIVE ;  /* 0x000000000000791b */ /* 0x003fea0003800000 */
.L_x_4029:
[----:B------:R-:W-:Y:S02]  /*cfb0*/  MOV R74, R78 ;  /* 0x0000004e004a7202 */ /* 0x000fe40000000f00 */
[----:B------:R-:W-:-:S07]  /*cfc0*/  MOV R198, R239 ;  /* 0x000000ef00c67202 */ /* 0x000fce0000000f00 */
[----:B------:R-:W-:Y:S05]  /*cfd0*/  WARPSYNC.COLLECTIVE R75, `(.L_x_4030) ;  /* 0x000000004b087348 */ /* 0x000fea0003c00000 */
[----:B------:R0:W1:Y:S02]  /*cfe0*/  SHFL.IDX P2, R239, R74, R73, R72 ;  /* 0x000000494aef7389 */ /* 0x0000640000040048 */
[----:B01----:R-:W-:Y:S05]  /*cff0*/  ENDCOLLECTIVE ;  /* 0x000000000000791b */ /* 0x003fea0003800000 */
.L_x_4030:
[----:B------:R-:W-:Y:S02]  /*d000*/  MOV R74, R79 ;  /* 0x0000004f004a7202 */ /* 0x000fe40000000f00 */
[----:B------:R-:W-:-:S07]  /*d010*/  MOV R78, R239 ;  /* 0x000000ef004e7202 */ /* 0x000fce0000000f00 */
[----:B------:R-:W-:Y:S05]  /*d020*/  WARPSYNC.COLLECTIVE R75, `(.L_x_4031) ;  /* 0x000000004b087348 */ /* 0x000fea0003c00000 */
[----:B------:R0:W1:Y:S02]  /*d030*/  SHFL.IDX P2, R239, R74, R73, R72 ;  /* 0x000000494aef7389 */ /* 0x0000640000040048 */
[----:B01----:R-:W-:Y:S05]  /*d040*/  ENDCOLLECTIVE ;  /* 0x000000000000791b */ /* 0x003fea0003800000 */
.L_x_4031:
[----:B------:R-:W-:Y:S01]  /*d050*/  MOV R79, R239 ;  /* 0x000000ef004f7202 */ /* 0x000fe20000000f00 */
[----:B------:R-:W-:Y:S06]  /*d060*/  BRA `(.L_x_4032) ;  /* 0xffffff8000247947 */ /* 0x000fec000383ffff */
.L_x_3896:
        /* <DEDUP_REMOVED lines=9> */
.L_x_4033:
[----:B------:R-:W-:Y:S02]  /*d100*/  MOV R246, R77 ;  /* 0x0000004d00f67202 */ /* 0x000fe40000000f00 */
[----:B------:R-:W-:-:S07]  /*d110*/  MOV R72, R239 ;  /* 0x000000ef00487202 */ /* 0x000fce0000000f00 */
[----:B------:R-:W-:Y:S05]  /*d120*/  WARPSYNC.COLLECTIVE R75, `(.L_x_4034) ;  /* 0x000000004b087348 */ /* 0x000fea0003c00000 */
[----:B------:R0:W1:Y:S02]  /*d130*/  SHFL.DOWN P0, R239, R246, R243, R244 ;  /* 0x080000f3f6ef7389 */ /* 0x00006400000000f4 */
[----:B01----:R-:W-:Y:S05]  /*d140*/  ENDCOLLECTIVE ;  /* 0x000000000000791b */ /* 0x003fea0003800000 */
.L_x_4034:
[----:B------:R-:W-:Y:S02]  /*d150*/  MOV R246, R74 ;  /* 0x0000004a00f67202 */ /* 0x000fe40000000f00 */
[----:B------:R-:W-:-:S07]  /*d160*/  MOV R73, R239 ;  /* 0x000000ef00497202 */ /* 0x000fce0000000f00 */
[----:B------:R-:W-:Y:S05]  /*d170*/  WARPSYNC.COLLECTIVE R75, `(.L_x_4035) ;  /* 0x000000004b087348 */ /* 0x000fea0003c00000 */
[----:B------:R0:W1:Y:S02]  /*d180*/  SHFL.DOWN P0, R239, R246, R243, R244 ;  /* 0x080000f3f6ef7389 */ /* 0x00006400000000f4 */
[----:B01----:R-:W-:Y:S05]  /*d190*/  ENDCOLLECTIVE ;  /* 0x000000000000791b */ /* 0x003fea0003800000 */
.L_x_4035:
[----:B------:R-:W-:Y:S02]  /*d1a0*/  MOV R246, R79 ;  /* 0x0000004f00f67202 */ /* 0x000fe40000000f00 */
[----:B------:R-:W-:-:S07]  /*d1b0*/  MOV R236, R239 ;  /* 0x000000ef00ec7202 */ /* 0x000fce0000000f00 */
[----:B------:R-:W-:Y:S05]  /*d1c0*/  WARPSYNC.COLLECTIVE R75, `(.L_x_4036) ;  /* 0x000000004b087348 */ /* 0x000fea0003c00000 */
[----:B------:R0:W1:Y:S02]  /*d1d0*/  SHFL.DOWN P0, R239, R246, R243, R244 ;  /* 0x080000f3f6ef7389 */ /* 0x00006400000000f4 */
[----:B01----:R-:W-:Y:S05]  /*d1e0*/  ENDCOLLECTIVE ;  /* 0x000000000000791b */ /* 0x003fea0003800000 */
.L_x_4036:
[----:B------:R-:W-:Y:S05]  /*d1f0*/  BRA `(.L_x_4037) ;  /* 0xffffff9400c47947 */ /* 0x000fea000383ffff */
.L_x_3899:
        /* <DEDUP_REMOVED lines=8> */
.L_x_4039:
[----:B------:R-:W-:Y:S05]  /*d280*/  BSYNC B1 ;  /* 0x0000000000017941 */ /* 0x000fea0003800000 */
.L_x_4038:
        /* <DEDUP_REMOVED lines=8> */
.L_x_4040:
[----:B------:R-:W-:Y:S02]  /*d310*/  MOV R246, R78 ;  /* 0x0000004e00f67202 */ /* 0x000fe40000000f00 */
[----:B------:R-:W-:-:S07]  /*d320*/  MOV R73, R239 ;  /* 0x000000ef00497202 */ /* 0x000fce0000000f00 */
[----:B------:R-:W-:Y:S05]  /*d330*/  WARPSYNC.COLLECTIVE R75, `(.L_x_4041) ;  /* 0x000000004b087348 */ /* 0x000fea0003c00000 */
[----:B------:R0:W1:Y:S02]  /*d340*/  SHFL.DOWN P0, R239, R246, R243, R244 ;  /* 0x080000f3f6ef7389 */ /* 0x00006400000000f4 */
[----:B01----:R-:W-:Y:S05]  /*d350*/  ENDCOLLECTIVE ;  /* 0x000000000000791b */ /* 0x003fea0003800000 */
.L_x_4041:
[----:B------:R-:W-:Y:S02]  /*d360*/  MOV R246, R79 ;  /* 0x0000004f00f67202 */ /* 0x000fe40000000f00 */
[----:B------:R-:W-:-:S07]  /*d370*/  MOV R74, R239 ;  /* 0x000000ef004a7202 */ /* 0x000fce0000000f00 */
[----:B------:R-:W-:Y:S05]  /*d380*/  WARPSYNC.COLLECTIVE R75, `(.L_x_4042) ;  /* 0x000000004b087348 */ /* 0x000fea0003c00000 */
[----:B------:R0:W1:Y:S02]  /*d390*/  SHFL.DOWN P0, R239, R246, R243, R244 ;  /* 0x080000f3f6ef7389 */ /* 0x00006400000000f4 */
[----:B01----:R-:W-:Y:S05]  /*d3a0*/  ENDCOLLECTIVE ;  /* 0x000000000000791b */ /* 0x003fea0003800000 */
.L_x_4042:
[----:B------:R-:W-:Y:S05]  /*d3b0*/  BRA `(.L_x_4043) ;  /* 0xffffff9400a47947 */ /* 0x000fea000383ffff */
.L_x_3902:
        /* <DEDUP_REMOVED lines=8> */
.L_x_4045:
[----:B------:R-:W-:Y:S05]  /*d440*/  BSYNC B1 ;  /* 0x0000000000017941 */ /* 0x000fea0003800000 */
.L_x_4044:
        /* <DEDUP_REMOVED lines=8> */
.L_x_4046:
[----:B------:R-:W-:Y:S02]  /*d4d0*/  MOV R246, R78 ;  /* 0x0000004e00f67202 */ /* 0x000fe40000000f00 */
[----:B------:R-:W-:-:S07]  /*d4e0*/  MOV R73, R239 ;  /* 0x000000ef00497202 */ /* 0x000fce0000000f00 */
[----:B------:R-:W-:Y:S05]  /*d4f0*/  WARPSYNC.COLLECTIVE R75, `(.L_x_4047) ;  /* 0x000000004b087348 */ /* 0x000fea0003c00000 */
[----:B------:R0:W1:Y:S02]  /*d500*/  SHFL.DOWN P0, R239, R246, R243, R244 ;  /* 0x080000f3f6ef7389 */ /* 0x00006400000000f4 */
[----:B01----:R-:W-:Y:S05]  /*d510*/  ENDCOLLECTIVE ;  /* 0x000000000000791b */ /* 0x003fea0003800000 */
.L_x_4047:
[----:B------:R-:W-:Y:S02]  /*d520*/  MOV R246, R79 ;  /* 0x0000004f00f67202 */ /* 0x000fe40000000f00 */
[----:B------:R-:W-:-:S07]  /*d530*/  MOV R74, R239 ;  /* 0x000000ef004a7202 */ /* 0x000fce0000000f00 */
[----:B------:R-:W-:Y:S05]  /*d540*/  WARPSYNC.COLLECTIVE R75, `(.L_x_4048) ;  /* 0x000000004b087348 */ /* 0x000fea0003c00000 */
[----:B------:R0:W1:Y:S02]  /*d550*/  SHFL.DOWN P0, R239, R246, R243, R244 ;  /* 0x080000f3f6ef7389 */ /* 0x00006400000000f4 */
[----:B01----:R-:W-:Y:S05]  /*d560*/  ENDCOLLECTIVE ;  /* 0x000000000000791b */ /* 0x003fea0003800000 */
.L_x_4048:
[----:B------:R-:W-:Y:S05]  /*d570*/  BRA `(.L_x_4049) ;  /* 0xffffff9400847947 */ /* 0x000fea000383ffff */
.L_x_3905:
        /* <DEDUP_REMOVED lines=8> */
.L_x_4051:
[----:B------:R-:W-:Y:S05]  /*d600*/  BSYNC B1 ;  /* 0x0000000000017941 */ /* 0x000fea0003800000 */
.L_x_4050:
        /* <DEDUP_REMOVED lines=8> */
.L_x_4052:
[----:B------:R-:W-:Y:S02]  /*d690*/  MOV R246, R78 ;  /* 0x0000004e00f67202 */ /* 0x000fe40000000f00 */
[----:B------:R-:W-:-:S07]  /*d6a0*/  MOV R73, R239 ;  /* 0x000000ef00497202 */ /* 0x000fce0000000f00 */
[----:B------:R-:W-:Y:S05]  /*d6b0*/  WARPSYNC.COLLECTIVE R75, `(.L_x_4053) ;  /* 0x000000004b087348 */ /* 0x000fea0003c00000 */
[----:B------:R0:W1:Y:S02]  /*d6c0*/  SHFL.DOWN P0, R239, R246, R243, R244 ;  /* 0x080000f3f6ef7389 */ /* 0x00006400000000f4 */
[----:B01----:R-:W-:Y:S05]  /*d6d0*/  ENDCOLLECTIVE ;  /* 0x000000000000791b */ /* 0x003fea0003800000 */
.L_x_4053:
[----:B------:R-:W-:Y:S02]  /*d6e0*/  MOV R246, R79 ;  /* 0x0000004f00f67202 */ /* 0x000fe40000000f00 */
[----:B------:R-:W-:-:S07]  /*d6f0*/  MOV R74, R239 ;  /* 0x000000ef004a7202 */ /* 0x000fce0000000f00 */
[----:B------:R-:W-:Y:S05]  /*d700*/  WARPSYNC.COLLECTIVE R75, `(.L_x_4054) ;  /* 0x000000004b087348 */ /* 0x000fea0003c00000 */
[----:B------:R0:W1:Y:S02]  /*d710*/  SHFL.DOWN P0, R239, R246, R243, R244 ;  /* 0x080000f3f6ef7389 */ /* 0x00006400000000f4 */
[----:B01----:R-:W-:Y:S05]  /*d720*/  ENDCOLLECTIVE ;  /* 0x000000000000791b */ /* 0x003fea0003800000 */
.L_x_4054:
[----:B------:R-:W-:Y:S05]  /*d730*/  BRA `(.L_x_4055) ;  /* 0xffffff9400647947 */ /* 0x000fea000383ffff */
.L_x_3908:
        /* <DEDUP_REMOVED lines=8> */
.L_x_4057:
[----:B------:R-:W-:Y:S05]  /*d7c0*/  BSYNC B1 ;  /* 0x0000000000017941 */ /* 0x000fea0003800000 */
.L_x_4056:
        /* <DEDUP_REMOVED lines=8> */
.L_x_4058:
[----:B------:R-:W-:Y:S02]  /*d850*/  MOV R246, R78 ;  /* 0x0000004e00f67202 */ /* 0x000fe40000000f00 */
[----:B------:R-:W-:-:S07]  /*d860*/  MOV R73, R239 ;  /* 0x000000ef00497202 */ /* 0x000fce0000000f00 */
[----:B------:R-:W-:Y:S05]  /*d870*/  WARPSYNC.COLLECTIVE R75, `(.L_x_4059) ;  /* 0x000000004b087348 */ /* 0x000fea0003c00000 */
[----:B------:R0:W1:Y:S02]  /*d880*/  SHFL.DOWN P0, R239, R246, R243, R244 ;  /* 0x080000f3f6ef7389 */ /* 0x00006400000000f4 */
[----:B01----:R-:W-:Y:S05]  /*d890*/  ENDCOLLECTIVE ;  /* 0x000000000000791b */ /* 0x003fea0003800000 */
.L_x_4059:
[----:B------:R-:W-:Y:S02]  /*d8a0*/  MOV R246, R79 ;  /* 0x0000004f00f67202 */ /* 0x000fe40000000f00 */
[----:B------:R-:W-:-:S07]  /*d8b0*/  MOV R74, R239 ;  /* 0x000000ef004a7202 */ /* 0x000fce0000000f00 */
[----:B------:R-:W-:Y:S05]  /*d8c0*/  WARPSYNC.COLLECTIVE R75, `(.L_x_4060) ;  /* 0x000000004b087348 */ /* 0x000fea0003c00000 */
[----:B------:R0:W1:Y:S02]  /*d8d0*/  SHFL.DOWN P0, R239, R246, R243, R244 ;  /* 0x080000f3f6ef7389 */ /* 0x00006400000000f4 */
[----:B01----:R-:W-:Y:S05]  /*d8e0*/  ENDCOLLECTIVE ;  /* 0x000000000000791b */ /* 0x003fea0003800000 */
.L_x_4060:
[----:B------:R-:W-:Y:S05]  /*d8f0*/  BRA `(.L_x_4061) ;  /* 0xffffff9400447947 */ /* 0x000fea000383ffff */
.L_x_3911:
[----:B--2---:R-:W-:Y:S01]  /*d900*/  HFMA2 R73, -RZ, RZ, 0, 0 ;  /* 0x00000000ff497431 */ /* 0x004fe200000001ff */
[----:B------:R-:W-:Y:S01]  /*d910*/  BSSY B1, `(.L_x_4062) ;  /* 0x0000007000017945 */ /* 0x000fe20003800000 */
[----:B-1----:R-:W-:Y:S02]  /*d920*/  MOV R74, R76 ;  /* 0x0000004c004a7202 */ /* 0x002fe40000000f00 */
[----:B------:R-:W-:Y:S02]  /*d930*/  MOV R72, 0x1f ;  /* 0x0000001f00487802 */ /* 0x000fe40000000f00 */
[----:B------:R-:W-:-:S07]  /*d940*/  MOV R75, 0xffffffff ;  /* 0xffffffff004b7802 */ /* 0x000fce0000000f00 */
[----:B0--34-:R-:W-:Y:S05]  /*d950*/  WARPSYNC.COLLECTIVE R75, `(.L_x_4063) ;  /* 0x000000004b087348 */ /* 0x019fea0003c00000 */
[----:B0-----:R0:W1:Y:S02]  /*d960*/  SHFL.IDX P2, R239, R74, R73, R72 ;  /* 0x000000494aef7389 */ /* 0x0010640000040048 */
[----:B01-34-:R-:W-:Y:S05]  /*d970*/  ENDCOLLECTIVE ;  /* 0x000000000000791b */ /* 0x01bfea0003800000 */
.L_x_4063:
[----:B------:R-:W-:Y:S05]  /*d980*/  BSYNC B1 ;  /* 0x0000000000017941 */ /* 0x000fea0003800000 */
.L_x_4062:
        /* <DEDUP_REMOVED lines=10> */
.L_x_4064:
[----:B------:R-:W-:Y:S02]  /*da30*/  MOV R74, R78 ;  /* 0x0000004e004a7202 */ /* 0x000fe40000000f00 */
[----:B------:R-:W-:-:S07]  /*da40*/  MOV R236, R239 ;  /* 0x000000ef00ec7202 */ /* 0x000fce0000000f00 */
[----:B------:R-:W-:Y:S05]  /*da50*/  WARPSYNC.COLLECTIVE R75, `(.L_x_4065) ;  /* 0x000000004b087348 */ /* 0x000fea0003c00000 */
[----:B------:R0:W1:Y:S02]  /*da60*/  SHFL.IDX P2, R239, R74, R73, R72 ;  /* 0x000000494aef7389 */ /* 0x0000640000040048 */
[----:B01----:R-:W-:Y:S05]  /*da70*/  ENDCOLLECTIVE ;  /* 0x000000000000791b */ /* 0x003fea0003800000 */
.L_x_4065:
[-C--:B------:R-:W-:Y:S01]  /*da80*/  FMUL.FTZ R237, R83, R236.reuse ;  /* 0x000000ec53ed7220 */ /* 0x080fe20000410000 */
[-C--:B------:R-:W-:Y:S01]  /*da90*/  FMUL.FTZ R240, R80, R236.reuse ;  /* 0x000000ec50f07220 */ /* 0x080fe20000410000 */
[CC--:B------:R-:W-:Y:S02]  /*daa0*/  FMUL.FTZ R242, R82.reuse, R236.reuse ;  /* 0x000000ec52f27220 */ /* 0x0c0fe40000410000 */
[-C--:B------:R-:W-:Y:S01]  /*dab0*/  FFMA.FTZ R238, R82, R235.reuse, -R237 ;  /* 0x000000eb52ee7223 */ /* 0x080fe200000108ed */
[C---:B------:R-:W-:Y:S01]  /*dac0*/  FMUL.FTZ R237, R81.reuse, R236 ;  /* 0x000000ec51ed7220 */ /* 0x040fe20000410000 */
[----:B------:R-:W-:-:S03]  /*dad0*/  FFMA.FTZ R236, R81, R235, R240 ;  /* 0x000000eb51ec7223 */ /* 0x000fc600000100f0 */
[-C--:B------:R-:W-:Y:S01]  /*dae0*/  FFMA.FTZ R237, R80, R235.reuse, -R237 ;  /* 0x000000eb50ed7223 */ /* 0x080fe200000108ed */
[----:B------:R-:W-:Y:S01]  /*daf0*/  FFMA.FTZ R235, R83, R235, R242 ;  /* 0x000000eb53eb7223 */ /* 0x000fe200000100f2 */
[----:B------:R-:W-:Y:S01]  /*db00*/  MOV R74, R79 ;  /* 0x0000004f004a7202 */ /* 0x000fe20000000f00 */
[----:B------:R-:W-:-:S07]  /*db10*/  FADD.FTZ R238, R239, R238 ;  /* 0x000000eeefee7221 */ /* 0x000fce0000010000 */
[----:B------:R-:W-:Y:S05]  /*db20*/  WARPSYNC.COLLECTIVE R75, `(.L_x_4066) ;  /* 0x000000004b087348 */ /* 0x000fea0003c00000 */
[----:B------:R0:W1:Y:S02]  /*db30*/  SHFL.IDX P2, R239, R74, R73, R72 ;  /* 0x000000494aef7389 */ /* 0x0000640000040048 */
[----:B01----:R-:W-:Y:S05]  /*db40*/  ENDCOLLECTIVE ;  /* 0x000000000000791b */ /* 0x003fea0003800000 */
.L_x_4066:
[----:B------:R-:W-:Y:S02]  /*db50*/  MOV R74, R80 ;  /* 0x00000050004a7202 */ /* 0x000fe40000000f00 */
[----:B------:R-:W-:-:S05]  /*db60*/  MOV R246, R239 ;  /* 0x000000ef00f67202 */ /* 0x000fca0000000f00 */
[----:B------:R-:W-:Y:S01]  /*db70*/  FADD.FTZ R235, R246, R235 ;  /* 0x000000ebf6eb7221 */ /* 0x000fe20000010000 */
[----:B------:R-:W-:-:S07]  /*db80*/  MOV R246, R76 ;  /* 0x0000004c00f67202 */ /* 0x000fce0000000f00 */
[----:B------:R-:W-:Y:S05]  /*db90*/  WARPSYNC.COLLECTIVE R75, `(.L_x_4067) ;  /* 0x000000004b087348 */ /* 0x000fea0003c00000 */
[----:B------:R0:W1:Y:S02]  /*dba0*/  SHFL.DOWN P0, R239, R246, R243, R244 ;  /* 0x080000f3f6ef7389 */ /* 0x00006400000000f4 */
[----:B01----:R-:W-:Y:S05]  /*dbb0*/  ENDCOLLECTIVE ;  /* 0x000000000000791b */ /* 0x003fea0003800000 */
.L_x_4067:
[----:B------:R-:W-:Y:S02]  /*dbc0*/  MOV R246, R77 ;  /* 0x0000004d00f67202 */ /* 0x000fe40000000f00 */
[----:B------:R-:W-:-:S07]  /*dbd0*/  MOV R240, R239 ;  /* 0x000000ef00f07202 */ /* 0x000fce0000000f00 */
[----:B------:R-:W-:Y:S05]  /*dbe0*/  WARPSYNC.COLLECTIVE R75, `(.L_x_4068) ;  /* 0x000000004b087348 */ /* 0x000fea0003c00000 */
[----:B------:R0:W1:Y:S02]  /*dbf0*/  SHFL.DOWN P0, R239, R246, R243, R244 ;  /* 0x080000f3f6ef7389 */ /* 0x00006400000000f4 */
[----:B01----:R-:W-:Y:S05]  /*dc00*/  ENDCOLLECTIVE ;  /* 0x000000000000791b */ /* 0x003fea0003800000 */
.L_x_4068:
[----:B------:R-:W-:Y:S02]  /*dc10*/  MOV R246, R78 ;  /* 0x0000004e00f67202 */ /* 0x000fe40000000f00 */
[----:B------:R-:W-:-:S07]  /*dc20*/  MOV R241, R239 ;  /* 0x000000ef00f17202 */ /* 0x000fce0000000f00 */
[----:B------:R-:W-:Y:S05]  /*dc30*/  WARPSYNC.COLLECTIVE R75, `(.L_x_4069) ;  /* 0x000000004b087348 */ /* 0x000fea0003c00000 */
[----:B------:R0:W1:Y:S02]  /*dc40*/  SHFL.DOWN P0, R239, R246, R243, R244 ;  /* 0x080000f3f6ef7389 */ /* 0x00006400000000f4 */
[----:B01----:R-:W-:Y:S05]  /*dc50*/  ENDCOLLECTIVE ;  /* 0x000000000000791b */ /* 0x003fea0003800000 */
.L_x_4069:
[----:B------:R-:W-:Y:S02]  /*dc60*/  MOV R246, R79 ;  /* 0x0000004f00f67202 */ /* 0x000fe40000000f00 */
[----:B------:R-:W-:-:S07]  /*dc70*/  MOV R242, R239 ;  /* 0x000000ef00f27202 */ /* 0x000fce0000000f00 */
[----:B------:R-:W-:Y:S05]  /*dc80*/  WARPSYNC.COLLECTIVE R75, `(.L_x_4070) ;  /* 0x000000004b087348 */ /* 0x000fea0003c00000 */
[----:B------:R0:W1:Y:S02]  /*dc90*/  SHFL.DOWN P0, R239, R246, R243, R244 ;  /* 0x080000f3f6ef7389 */ /* 0x00006400000000f4 */
[----:B01----:R-:W-:Y:S05]  /*dca0*/  ENDCOLLECTIVE ;  /* 0x000000000000791b */ /* 0x003fea0003800000 */
.L_x_4070:
[----:B------:R-:W-:-:S07]  /*dcb0*/  MOV R247, R239 ;  /* 0x000000ef00f77202 */ /* 0x000fce0000000f00 */
[----:B------:R-:W-:Y:S05]  /*dcc0*/  WARPSYNC.COLLECTIVE R75, `(.L_x_4071) ;  /* 0x000000004b087348 */ /* 0x000fea0003c00000 */
[----:B------:R0:W1:Y:S02]  /*dcd0*/  SHFL.IDX P2, R239, R74, R73, R72 ;  /* 0x000000494aef7389 */ /* 0x0000640000040048 */
[----:B01----:R-:W-:Y:S05]  /*dce0*/  ENDCOLLECTIVE ;  /* 0x000000000000791b */ /* 0x003fea0003800000 */
.L_x_4071:
[----:B------:R-:W-:Y:S02]  /*dcf0*/  MOV R74, R81 ;  /* 0x00000051004a7202 */ /* 0x000fe40000000f00 */
[----:B------:R-:W-:-:S07]  /*dd00*/  MOV R245, R239 ;  /* 0x000000ef00f57202 */ /* 0x000fce0000000f00 */
[----:B------:R-:W-:Y:S05]  /*dd10*/  WARPSYNC.COLLECTIVE R75, `(.L_x_4072) ;  /* 0x000000004b087348 */ /* 0x000fea0003c00000 */
[----:B------:R0:W1:Y:S02]  /*dd20*/  SHFL.IDX P2, R239, R74, R73, R72 ;  /* 0x000000494aef7389 */ /* 0x0000640000040048 */
[----:B01----:R-:W-:Y:S05]  /*dd30*/  ENDCOLLECTIVE ;  /* 0x000000000000791b */ /* 0x003fea0003800000 */
.L_x_4072:
[----:B------:R-:W-:Y:S02]  /*dd40*/  MOV R76, R245 ;  /* 0x000000f5004c7202 */ /* 0x000fe40000000f00 */
[----:B------:R-:W-:Y:S02]  /*dd50*/  MOV R74, R82 ;  /* 0x00000052004a7202 */ /* 0x000fe40000000f00 */
[----:B------:R-:W-:-:S07]  /*dd60*/  MOV R243, R239 ;  /* 0x000000ef00f37202 */ /* 0x000fce0000000f00 */
[----:B------:R-:W-:Y:S05]  /*dd70*/  WARPSYNC.COLLECTIVE R75, `(.L_x_4073) ;  /* 0x000000004b087348 */ /* 0x000fea0003c00000 */
[----:B------:R0:W1:Y:S02]  /*dd80*/  SHFL.IDX P2, R239, R74, R73, R72 ;  /* 0x000000494aef7389 */ /* 0x0000640000040048 */
[----:B01----:R-:W-:Y:S05]  /*dd90*/  ENDCOLLECTIVE ;  /* 0x000000000000791b */ /* 0x003fea0003800000 */
.L_x_4073:
[----:B------:R-:W-:Y:S02]  /*dda0*/  MOV R77, R243 ;  /* 0x000000f3004d7202 */ /* 0x000fe40000000f00 */
[----:B------:R-:W-:Y:S02]  /*ddb0*/  MOV R74, R83 ;  /* 0x00000053004a7202 */ /* 0x000fe40000000f00 */
[----:B------:R-:W-:-:S07]  /*ddc0*/  MOV R244, R239 ;  /* 0x000000ef00f47202 */ /* 0x000fce0000000f00 */
[----:B------:R-:W-:Y:S05]  /*ddd0*/  WARPSYNC.COLLECTIVE R75, `(.L_x_4074) ;  /* 0x000000004b087348 */ /* 0x000fea0003c00000 */
[----:B------:R0:W1:Y:S02]  /*dde0*/  SHFL.IDX P2, R239, R74, R73, R72 ;  /* 0x000000494aef7389 */ /* 0x0000640000040048 */
[----:B01----:R-:W-:Y:S05]  /*ddf0*/  ENDCOLLECTIVE ;  /* 0x000000000000791b */ /* 0x003fea0003800000 */
.L_x_4074:
[----:B------:R-:W-:Y:S01]  /*de00*/  MOV R248, R239 ;  /* 0x000000ef00f87202 */ /* 0x000fe20000000f00 */
[----:B------:R-:W-:Y:S06]  /*de10*/  BRA `(.L_x_4075) ;  /* 0xffffff90009c7947 */ /* 0x000fec000383ffff */
.L_x_4076:
        /* <DEDUP_REMOVED lines=14> */
.L_x_18685:


//--------------------- .text._Z25selective_scan_bwd_kernelI32Selective_Scan_bwd_kernel_traitsILi128ELi16ELb1ELb0ELb1ELb1ELb0EN3c108BFloat16ENS1_7complexIfEEEEv12SSMParamsBwd --------------------------
	.section	.text._Z25selective_scan_bwd_kernelI32Selective_Scan_bwd_kernel_traitsILi128ELi16ELb1ELb0ELb1ELb1ELb0EN3c108BFloat16ENS1_7complexIfEEEEv12SSMParamsBwd,"ax",@progbits
	.align	128
        .global         _Z25selective_scan_bwd_kernelI32Selective_Scan_bwd_kernel_traitsILi128ELi16ELb1ELb0ELb1ELb1ELb0EN3c108BFloat16ENS1_7complexIfEEEEv12SSMParamsBwd
        .type           _Z25selective_scan_bwd_kernelI32Selective_Scan_bwd_kernel_traitsILi128ELi16ELb1ELb0ELb1ELb1ELb0EN3c108BFloat16ENS1_7complexIfEEEEv12SSMParamsBwd,@function
        .size           _Z25selective_scan_bwd_kernelI32Selective_Scan_bwd_kernel_traitsILi128ELi16ELb1ELb0ELb1ELb1ELb0EN3c108BFloat16ENS1_7complexIfEEEEv12SSMParamsBwd,(.L_x_18686 - _Z25selective_scan_bwd_kernelI32Selective_Scan_bwd_kernel_traitsILi128ELi16ELb1ELb0ELb1ELb1ELb0EN3c108BFloat16ENS1_7complexIfEEEEv12SSMParamsBwd)
        .other          _Z25selective_scan_bwd_kernelI32Selective_Scan_bwd_kernel_traitsILi128ELi16ELb1ELb0ELb1ELb1ELb0EN3c108BFloat16ENS1_7complexIfEEEEv12SSMParamsBwd,@"STO_CUDA_ENTRY STV_DEFAULT"
_Z25selective_scan_bwd_kernelI32Selective_Scan_bwd_kernel_traitsILi128ELi16ELb1ELb0ELb1ELb1ELb0EN3c108BFloat16ENS1_7complexIfEEEEv12SSMParamsBwd:
.text._Z25selective_scan_bwd_kernelI32Selective_Scan_bwd_kernel_traitsILi128ELi16ELb1ELb0ELb1ELb1ELb0EN3c108BFloat16ENS1_7complexIfEEEEv12SSMParamsBwd:
        /* <DEDUP_REMOVED lines=24> */
[----:B------:R-:W-:Y:S01]  /*0180*/  MOV R5, UR7 ;  /* 0x0000000700057c02 */ /* 0x000fe20008000f00 */
[----:B------:R-:W1:Y:S03]  /*0190*/  LDCU.64 UR34, c[0x0][0x480] ;  /* 0x00009000ff2277ac */ /* 0x000e660008000a00 */
[----:B---3--:R3:W3:Y:S04]  /*01a0*/  @P0 LDG.E R3, desc[UR22][R2.64] ;  /* 0x0000001602030981 */ /* 0x0086e8000c1e1900 */
[----:B------:R-:W3:Y:S01]  /*01b0*/  @P1 LDG.E R4, desc[UR22][R4.64] ;  /* 0x0000001604041981 */ /* 0x000ee2000c1e1900 */
[----:B----4-:R-:W-:Y:S01]  /*01c0*/  MOV R0, UR28 ;  /* 0x0000001c00007c02 */ /* 0x010fe20008000f00 */
[----:B------:R-:W5:Y:S01]  /*01d0*/  S2UR UR6, SR_CTAID.X ;  /* 0x00000000000679c3 */ /* 0x000f620000002500 */
[----:B------:R-:W-:Y:S01]  /*01e0*/  HFMA2 R114, -RZ, RZ, 0, 0 ;  /* 0x00000000ff727431 */ /* 0x000fe200000001ff */
[----:B------:R-:W-:-:S02]  /*01f0*/  MOV R112, RZ ;  /* 0x000000ff00707202 */ /* 0x000fc40000000f00 */
        /* <DEDUP_REMOVED lines=11> */
[----:B------:R-:W-:Y:S02]  /*02b0*/  UIMAD.WIDE.U32 UR14, UR32, UR18, UR14 ;  /* 0x00000012200e72a5 */ /* 0x000fe4000f8e000e */
[----:B------:R-:W-:-:S03]  /*02c0*/  UIMAD UR7, UR32, UR39, UR21 ;  /* 0x00000027200772a4 */ /* 0x000fc6000f8e0215 */
[----:B------:R-:W4:Y:S01]  /*02d0*/  LDCU.128 UR8, c[0x0][0x460] ;  /* 0x00008c00ff0877ac */ /* 0x000f220008000c00 */
[----:B--2---:R-:W-:Y:S02]  /*02e0*/  ULEA UR21, UR25, 0xfffff800, 0xb ;  /* 0xfffff80019157891 */ /* 0x004fe4000f8e58ff */
[----:B------:R-:W-:Y:S02]  /*02f0*/  UIMAD UR26, UR32, UR19, UR15 ;  /* 0x00000013201a72a4 */ /* 0x000fe4000f8e020f */
[----:B------:R-:W-:Y:S01]  /*0300*/  UIADD3 UR15, UP0, UPT, UR21, UR14, URZ ;  /* 0x0000000e150f7290 */ /* 0x000fe2000ff1e0ff */
[----:B---3--:R-:W-:Y:S01]  /*0310*/  IADD3 R2, PT, PT, R0, 0xffffffe, RZ ;  /* 0x0ffffffe00027810 */ /* 0x008fe20007ffe0ff */
[----:B------:R-:W2:Y:S01]  /*0320*/  LDCU.64 UR18, c[0x0][0x498] ;  /* 0x00009300ff1277ac */ /* 0x000ea20008000a00 */
[----:B------:R-:W-:Y:S01]  /*0330*/  IABS R0, UR32 ;  /* 0x0000002000007c13 */ /* 0x000fe20008000000 */
[----:B------:R-:W-:-:S03]  /*0340*/  USHF.R.S32.HI UR24, URZ, 0x1f, UR21 ;  /* 0x0000001fff187899 */ /* 0x000fc60008011415 */
[----:B------:R-:W3:Y:S01]  /*0350*/  F2I.FTZ.U32.TRUNC.NTZ R2, R2 ;  /* 0x0000000200027305 */ /* 0x000ee2000021f000 */
[----:B------:R-:W-:Y:S01]  /*0360*/  R2UR UR27, R0 ;  /* 0x00000000001b72ca */ /* 0x000fe200000e0000 */
[----:B------:R-:W-:-:S04]  /*0370*/  UIADD3 UR20, UP2, UPT, UR21, UR20, URZ ;  /* 0x0000001415147290 */ /* 0x000fc8000ff5e0ff */
[----:B------:R-:W-:Y:S02]  /*0380*/  UIADD3.X UR7, UPT, UPT, UR24, UR7, URZ, UP2, !UPT ;  /* 0x0000000718077290 */ /* 0x000fe400097fe4ff */
[----:B----4-:R-:W-:-:S04]  /*0390*/  ULEA UR10, UP3, UR20, UR10, 0x1 ;  /* 0x0000000a140a7291 */ /* 0x010fc8000f8608ff */
[----:B------:R-:W-:Y:S02]  /*03a0*/  ULEA.HI.X UR11, UR20, UR11, UR7, 0x1, UP3 ;  /* 0x0000000b140b7291 */ /* 0x000fe400098f0c07 */
[----:B0-----:R-:W-:Y:S01]  /*03b0*/  USHF.R.U32.HI UR20, URZ, 0x1, UR17 ;  /* 0x00000001ff147899 */ /* 0x001fe20008011611 */
[----:B---3--:R-:W-:-:S03]  /*03c0*/  R2UR UR5, R2 ;  /* 0x00000000020572ca */ /* 0x008fc600000e0000 */
[----:B------:R-:W-:-:S10]  /*03d0*/  UIMAD UR20, UR20, UR6, URZ ;  /* 0x00000006141472a4 */ /* 0x000fd4000f8e02ff */
[----:B------:R-:W-:-:S07]  /*03e0*/  UIADD3 UR4, UPT, UPT, URZ, -UR5, URZ ;  /* 0x80000005ff047290 */ /* 0x000fce000fffe0ff */
[----:B------:R-:W-:Y:S01]  /*03f0*/  UMOV UR14, UR4 ;  /* 0x00000004000e7c82 */ /* 0x000fe20008000000 */
[----:B------:R-:W-:Y:S01]  /*0400*/  UMOV UR4, URZ ;  /* 0x000000ff00047c82 */ /* 0x000fe20008000000 */
[----:B------:R-:W-:-:S04]  /*0410*/  UIMAD UR14, UR14, UR29, URZ ;  /* 0x0000001d0e0e72a4 */ /* 0x000fc8000f8e02ff */
[----:B------:R-:W-:Y:S02]  /*0420*/  UIMAD.WIDE.U32 UR4, UR5, UR14, UR4 ;  /* 0x0000000e050472a5 */ /* 0x000fe4000f8e0004 */
[----:B------:R-:W-:Y:S02]  /*0430*/  ULEA UR14, UP1, UR15, UR8, 0x1 ;  /* 0x000000080f0e7291 */ /* 0x000fe4000f8208ff */
[----:B------:R-:W-:Y:S02]  /*0440*/  UIMAD.WIDE.U32 UR4, UR5, UR27, URZ ;  /* 0x0000001b050472a5 */ /* 0x000fe4000f8e00ff */
[----:B------:R-:W-:-:S04]  /*0450*/  UIADD3.X UR8, UPT, UPT, UR24, UR26, URZ, UP0, !UPT ;  /* 0x0000001a18087290 */ /* 0x000fc800087fe4ff */
[----:B------:R-:W-:Y:S01]  /*0460*/  ULEA.HI.X UR15, UR15, UR9, UR8, 0x1, UP1 ;  /* 0x000000090f0f7291 */ /* 0x000fe200088f0c08 */
[----:B------:R-:W-:Y:S01]  /*0470*/  UMOV UR7, UR5 ;  /* 0x0000000500077c82 */ /* 0x000fe20008000000 */
[----:B--2---:R-:W-:Y:S02]  /*0480*/  UIMAD.WIDE.U32 UR4, UR6, UR18, URZ ;  /* 0x00000012060472a5 */ /* 0x004fe4000f8e00ff */
[----:B------:R-:W-:Y:S02]  /*0490*/  UIADD3 UR8, UPT, UPT, -UR7, URZ, URZ ;  /* 0x000000ff07087290 */ /* 0x000fe4000fffe1ff */
[----:B------:R-:W-:Y:S02]  /*04a0*/  UIMAD UR5, UR6, UR19, UR5 ;  /* 0x00000013060572a4 */ /* 0x000fe4000f8e0205 */
[----:B------:R-:W-:Y:S02]  /*04b0*/  UIMAD UR18, UR29, UR8, UR27 ;  /* 0x000000081d1272a4 */ /* 0x000fe4000f8e021b */
[----:B-1----:R-:W-:-:S02]  /*04c0*/  UIMAD.WIDE.U32 UR4, UR32, UR30, UR4 ;  /* 0x0000001e200472a5 */ /* 0x002fc4000f8e0004 */
[----:B------:R-:W-:Y:S02]  /*04d0*/  UISETP.GT.U32.AND UP2, UPT, UR29, UR18, UPT ;  /* 0x000000121d00728c */ /* 0x000fe4000bf44070 */
[----:B------:R-:W-:Y:S02]  /*04e0*/  UIMAD.WIDE.U32 UR8, UR6, UR12, URZ ;  /* 0x0000000c060872a5 */ /* 0x000fe4000f8e00ff */
[----:B------:R-:W-:Y:S02]  /*04f0*/  USHF.R.U64 UR12, UR16, 0x1, UR17 ;  /* 0x00000001100c7899 */ /* 0x000fe40008001211 */
[----:B------:R-:W-:Y:S02]  /*0500*/  UIMAD UR16, UR32, UR31, UR5 ;  /* 0x0000001f201072a4 */ /* 0x000fe4000f8e0205 */
[----:B------:R-:W-:Y:S02]  /*0510*/  ULOP3.LUT UR5, UR32, UR28, URZ, 0x3c, !UPT ;  /* 0x0000001c20057292 */ /* 0x000fe4000f8e3cff */
[----:B------:R-:W-:-:S02]  /*0520*/  UISETP.NE.AND UP1, UPT, UR28, URZ, UPT ;  /* 0x000000ff1c00728c */ /* 0x000fc4000bf25270 */
[----:B------:R-:W-:Y:S02]  /*0530*/  @!UP2 UIADD3 UR18, UPT, UPT, UR18, -UR29, URZ ;  /* 0x8000001d1212a290 */ /* 0x000fe4000fffe0ff */
[----:B------:R-:W-:Y:S02]  /*0540*/  @!UP2 UIADD3 UR7, UPT, UPT, UR7, 0x1, URZ ;  /* 0x000000010707a890 */ /* 0x000fe4000fffe0ff */
[----:B------:R-:W-:Y:S02]  /*0550*/  UISETP.GE.U32.AND UP0, UPT, UR18, UR29, UPT ;  /* 0x0000001d1200728c */ /* 0x000fe4000bf06070 */
[----:B------:R-:W-:Y:S01]  /*0560*/  UISETP.GE.AND UP2, UPT, UR5, URZ, UPT ;  /* 0x000000ff0500728c */ /* 0x000fe2000bf46270 */
[----:B------:R-:W0:Y:S04]  /*0570*/  LDCU.64 UR26, c[0x0][0x3e8] ;  /* 0x00007d00ff1a77ac */ /* 0x000e280008000a00 */
[----:B------:R-:W1:Y:S04]  /*0580*/  LDCU.64 UR18, c[0x0][0x528] ;  /* 0x0000a500ff1277ac */ /* 0x000e680008000a00 */
[----:B------:R-:W-:-:S02]  /*0590*/  @UP0 UIADD3 UR7, UPT, UPT, UR7, 0x1, URZ ;  /* 0x0000000107070890 */ /* 0x000fc4000fffe0ff */
[----:B------:R-:W-:Y:S01]  /*05a0*/  UISETP.NE.U32.AND UP0, UPT, UR34, URZ, UPT ;  /* 0x000000ff2200728c */ /* 0x000fe2000bf05070 */
[----:B------:R-:W2:Y:S01]  /*05b0*/  LDCU.64 UR30, c[0x0][0x4e0] ;  /* 0x00009c00ff1e77ac */ /* 0x000ea20008000a00 */
[----:B------:R-:W-:Y:S02]  /*05c0*/  UIADD3 UR4, UP3, UPT, UR21, UR4, URZ ;  /* 0x0000000415047290 */ /* 0x000fe4000ff7e0ff */
[----:B------:R-:W-:Y:S02]  /*05d0*/  UISETP.NE.AND.EX UP0, UPT, UR35, URZ, UPT, UP0 ;  /* 0x000000ff2300728c */ /* 0x000fe4000bf05300 */
[----:B------:R-:W-:Y:S02]  /*05e0*/  @!UP2 UIADD3 UR7, UPT, UPT, -UR7, URZ, URZ ;  /* 0x000000ff0707a290 */ /* 0x000fe4000fffe1ff */
[----:B------:R-:W-:Y:S02]  /*05f0*/  UIADD3.X UR16, UPT, UPT, UR24, UR16, URZ, UP3, !UPT ;  /* 0x0000001018107290 */ /* 0x000fe40009ffe4ff */
[----:B-1----:R-:W-:-:S02]  /*0600*/  ULEA UR18, UP2, UR4, UR18, 0x1 ;  /* 0x0000001204127291 */ /* 0x002fc4000f8408ff */
[----:B------:R-:W-:Y:S02]  /*0610*/  @!UP1 ULOP3.LUT UR7, URZ, UR28, URZ, 0x33, !UPT ;  /* 0x0000001cff079292 */ /* 0x000fe4000f8e33ff */
[----:B------:R-:W-:Y:S02]  /*0620*/  ULEA.HI.X UR16, UR4, UR19, UR16, 0x1, UP2 ;  /* 0x0000001304107291 */ /* 0x000fe400090f0c10 */
[----:B------:R-:W-:Y:S01]  /*0630*/  USHF.R.S32.HI UR4, URZ, 0x1f, UR7 ;  /* 0x0000001fff047899 */ /* 0x000fe20008011407 */
[----:B------:R-:W1:Y:S01]  /*0640*/  @UP0 LDCU UR24, c[0x0][0x384] ;  /* 0x00007080ff1807ac */ /* 0x000e620008000800 */
[----:B------:R-:W-:Y:S02]  /*0650*/  UIMAD UR9, UR6, UR13, UR9 ;  /* 0x0000000d060972a4 */ /* 0x000fe4000f8e0209 */
[----:B0-----:R-:W-:Y:S02]  /*0660*/  UIMAD UR5, UR4, UR26, URZ ;  /* 0x0000001a040572a4 */ /* 0x001fe4000f8e02ff */
[----:B--2---:R-:W-:-:S02]  /*0670*/  UIMAD UR17, UR4, UR30, URZ ;  /* 0x0000001e041172a4 */ /* 0x004fc4000f8e02ff */
[----:B------:R-:W-:Y:S02]  /*0680*/  UIMAD.WIDE.U32 UR8, UR7, UR26, UR8 ;  /* 0x0000001a070872a5 */ /* 0x000fe4000f8e0008 */
[----:B------:R-:W-:Y:S01]  /*0690*/  UIMAD UR13, UR7, UR27, UR5 ;  /* 0x0000001b070d72a4 */ /* 0x000fe2000f8e0205 */
[----:B------:R-:W0:Y:S01]  /*06a0*/  LDCU.64 UR26, c[0x0][0x540] ;  /* 0x0000a800ff1a77ac */ /* 0x000e220008000a00 */
[----:B------:R-:W-:Y:S02]  /*06b0*/  UIMAD.WIDE.U32 UR4, UR7, UR30, URZ ;  /* 0x0000001e070472a5 */ /* 0x000fe4000f8e00ff */
[----:B------:R-:W-:Y:S01]  /*06c0*/  UIMAD UR21, UR7, UR31, UR17 ;  /* 0x0000001f071572a4 */ /* 0x000fe2000f8e0211 */
        /* <DEDUP_REMOVED lines=8> */
[----:B-1----:R-:W-:Y:S02]  /*0750*/  @UP0 UIMAD UR8, UR6, UR24, UR32 ;  /* 0x00000018060802a4 */ /* 0x002fe4000f8e0220 */
[----:B------:R-:W-:Y:S02]  /*0760*/  UIMAD.WIDE.U32 UR12, UR6, UR12, UR4 ;  /* 0x0000000c060c72a5 */ /* 0x000fe4000f8e0004 */
[----:B------:R-:W-:-:S02]  /*0770*/  @UP0 UIMAD UR8, UR8, UR25, URZ ;  /* 0x00000019080802a4 */ /* 0x000fc4000f8e02ff */
[----:B------:R-:W-:Y:S02]  /*0780*/  UIADD3 UR4, UPT, UPT, UR13, UR20, URZ ;  /* 0x000000140d047290 */ /* 0x000fe4000fffe0ff */
[----:B0-----:R-:W-:Y:S02]  /*0790*/  ULEA UR9, UP1, UR12, UR26, 0x3 ;  /* 0x0000001a0c097291 */ /* 0x001fe4000f8218ff */
[----:B--2---:R-:W-:Y:S02]  /*07a0*/  @UP0 UIMAD UR8, UR8, UR28, URZ ;  /* 0x0000001c080802a4 */ /* 0x004fe4000f8e02ff */
[----:B---3--:R-:W-:Y:S02]  /*07b0*/  ULEA UR19, UP2, UR17, UR34, 0x1 ;  /* 0x0000002211137291 */ /* 0x008fe4000f8408ff */
[----:B------:R-:W-:Y:S01]  /*07c0*/  ULEA.HI.X UR12, UR12, UR27, UR4, 0x3, UP1 ;  /* 0x0000001b0c0c7291 */ /* 0x000fe200088f1c04 */
[----:B------:R-:W-:Y:S02]  /*07d0*/  UMOV UR5, URZ ;  /* 0x000000ff00057c82 */ /* 0x000fe40008000000 */
[----:B------:R-:W-:Y:S01]  /*07e0*/  UMOV UR4, URZ ;  /* 0x000000ff00047c82 */ /* 0x000fe20008000000 */
[----:B----4-:R-:W-:-:S02]  /*07f0*/  @UP0 UIMAD.WIDE UR4, UR8, 0x10, UR30 ;  /* 0x00000010080408a5 */ /* 0x010fc4000f8e021e */
        /* <DEDUP_REMOVED lines=8> */
[----:B------:R-:W-:Y:S01]  /*0880*/  MOV R0, 0x400 ;  /* 0x0000040000007802 */ /* 0x000fe20000000f00 */
[----:B------:R-:W1:Y:S01]  /*0890*/  LDCU UR13, c[0x0][0x394] ;  /* 0x00007280ff0d77ac */ /* 0x000e620008000800 */
[----:B------:R-:W-:Y:S01]  /*08a0*/  MOV R112, RZ ;  /* 0x000000ff00707202 */ /* 0x000fe20000000f00 */
[----:B------:R-:W2:Y:S01]  /*08b0*/  S2R R111, SR_TID.X ;  /* 0x00000000006f7919 */ /* 0x000ea20000002100 */
[----:B------:R-:W-:Y:S02]  /*08c0*/  MOV R114, RZ ;  /* 0x000000ff00727202 */ /* 0x000fe40000000f00 */
[----:B0-----:R-:W-:-:S04]  /*08d0*/  LEA R0, R3, R0, 0x18 ;  /* 0x0000000003007211 */ /* 0x001fc800078ec0ff */
[----:B------:R-:W-:Y:S02]  /*08e0*/  IADD3 R0, PT, PT, R0, 0x6370, RZ ;  /* 0x0000637000007810 */ /* 0x000fe40007ffe0ff */
[C---:B--2---:R-:W-:Y:S02]  /*08f0*/  LEA.HI R108, R111.reuse, R111, RZ, 0x1e ;  /* 0x0000006f6f6c7211 */ /* 0x044fe400078ff0ff */
[C---:B------:R-:W-:Y:S01]  /*0900*/  LOP3.LUT R110, R111.reuse, 0x1f, RZ, 0xc0, !PT ;  /* 0x0000001f6f6e7812 */ /* 0x040fe200078ec0ff */
[C---:B------:R-:W-:Y:S01]  /*0910*/  IMAD R105, R111.reuse, 0x50, R0 ;  /* 0x000000506f697824 */ /* 0x040fe200078e0200 */
[----:B------:R-:W-:Y:S02]  /*0920*/  IADD3 R109, PT, PT, R111, 0x200, RZ ;  /* 0x000002006f6d7810 */ /* 0x000fe40007ffe0ff */
[----:B-1----:R-:W-:-:S07]  /*0930*/  LEA R108, R108, R0, 0x4 ;  /* 0x000000006c6c7211 */ /* 0x002fce00078e20ff */
.L_x_4210:
        /* <DEDUP_REMOVED lines=12> */
[----:B------:R-:W-:Y:S01]  /*0a00*/  HFMA2 R4, -RZ, RZ, 0, 9.5367431640625e-07 ;  /* 0x00000010ff047431 */ /* 0x000fe200000001ff */
[----:B------:R-:W1:Y:S04]  /*0a10*/  S2R R103, SR_LANEID ;  /* 0x0000000000677919 */ /* 0x000e680000000000 */
[----:B------:R-:W-:Y:S01]  /*0a20*/  IMAD.WIDE.U32 R4, R7, R4, UR10 ;  /* 0x0000000a07047e25 */ /* 0x000fe2000f8e0004 */
[----:B0-----:R-:W-:Y:S01]  /*0a30*/  ULEA UR8, UR20, UR8, 0x18 ;  /* 0x0000000814087291 */ /* 0x001fe2000f8ec0ff */
[----:B-1----:R-:W-:-:S05]  /*0a40*/  IADD3 R102, PT, PT, R0, R103, RZ ;  /* 0x0000006700667210 */ /* 0x002fca0007ffe0ff */
[----:B------:R-:W-:-:S04]  /*0a50*/  LEA R102, R102, UR8, 0x4 ;  /* 0x0000000866667c11 */ /* 0x000fc8000f8e20ff */
[----:B------:R-:W-:Y:S01]  /*0a60*/  LEA R101, R103, R102, 0x4 ;  /* 0x0000006667657211 */ /* 0x000fe200078e20ff */
[----:B--2---:R-:W-:Y:S04]  /*0a70*/  STS.128 [R102], R8 ;  /* 0x0000000866007388 */ /* 0x004fe80000000c00 */
[----:B---3--:R-:W-:Y:S01]  /*0a80*/  STS.128 [R102+0x200], R12 ;  /* 0x0002000c66007388 */ /* 0x008fe20000000c00 */
[----:B------:R-:W-:-:S03]  /*0a90*/  NOP ;  /* 0x0000000000007918 */ /* 0x000fc60000000000 */
[----:B------:R-:W0:Y:S04]  /*0aa0*/  LDS.128 R16, [R101] ;  /* 0x0000000065107984 */ /* 0x000e280000000c00 */
        /* <DEDUP_REMOVED lines=10> */
[----:B------:R-:W1:Y:S04]  /*0b50*/  LDS.128 R8, [R101] ;  /* 0x0000000065087984 */ /* 0x000e680000000c00 */
[----:B------:R-:W2:Y:S01]  /*0b60*/  LDS.128 R12, [R101+0x10] ;  /* 0x00001000650c7984 */ /* 0x000ea20000000c00 */
[----:B------:R-:W-:Y:S06]  /*0b70*/  BAR.SYNC.DEFER_BLOCKING 0x0 ;  /* 0x0000000000007b1d */ /* 0x000fec0000010000 */
[----:B------:R-:W3:Y:S04]  /*0b80*/  LDG.E.128 R32, desc[UR22][R2.64] ;  /* 0x0000001602207981 */ /* 0x000ee8000c1e1d00 */
[----:B------:R4:W5:Y:S01]  /*0b90*/  LDG.E.128 R4, desc[UR22][R2.64+0x200] ;  /* 0x0002001602047981 */ /* 0x000962000c1e1d00 */
[C---:B0-----:R-:W-:Y:S01]  /*0ba0*/  PRMT R46, R16.reuse, 0x7632, R46 ;  /* 0x00007632102e7816 */ /* 0x041fe2000000002e */
        /* <DEDUP_REMOVED lines=8> */
[C---:B-1----:R-:W-:Y:S02]  /*0c30*/  SHF.L.U32 R92, R8.reuse, 0x10, RZ ;  /* 0x00000010085c7819 */ /* 0x042fe400000006ff */
[----:B----4-:R-:W-:Y:S02]  /*0c40*/  PRMT R3, R8, 0x7632, R3 ;  /* 0x0000763208037816 */ /* 0x010fe40000000003 */
[----:B------:R-:W-:Y:S01]  /*0c50*/  SHF.L.U32 R91, R9, 0x10, RZ ;  /* 0x00000010095b7819 */ /* 0x000fe200000006ff */
[----:B------:R-:W-:Y:S01]  /*0c60*/  FADD.FTZ R92, R92, UR6 ;  /* 0x000000065c5c7e21 */ /* 0x000fe20008010000 */
[----:B------:R-:W-:Y:S02]  /*0c70*/  SHF.L.U32 R90, R10, 0x10, RZ ;  /* 0x000000100a5a7819 */ /* 0x000fe400000006ff */
[----:B------:R-:W-:Y:S01]  /*0c80*/  SHF.L.U32 R89, R11, 0x10, RZ ;  /* 0x000000100b597819 */ /* 0x000fe200000006ff */
[----:B------:R-:W-:Y:S01]  /*0c90*/  FADD.FTZ R91, R91, UR6 ;  /* 0x000000065b5b7e21 */ /* 0x000fe20008010000 */
[----:B------:R-:W-:Y:S01]  /*0ca0*/  FSETP.GTU.FTZ.AND P1, PT, R92, 20, PT ;  /* 0x41a000005c00780b */ /* 0x000fe20003f3c000 */
[----:B------:R-:W-:Y:S01]  /*0cb0*/  FADD.FTZ R90, R90, UR6 ;  /* 0x000000065a5a7e21 */ /* 0x000fe20008010000 */
[----:B--2---:R-:W-:Y:S01]  /*0cc0*/  SHF.L.U32 R88, R12, 0x10, RZ ;  /* 0x000000100c587819 */ /* 0x004fe200000006ff */
[----:B------:R-:W-:Y:S01]  /*0cd0*/  FADD.FTZ R89, R89, UR6 ;  /* 0x0000000659597e21 */ /* 0x000fe20008010000 */
[----:B------:R-:W-:-:S02]  /*0ce0*/  SHF.L.U32 R3, R3, 0x10, RZ ;  /* 0x0000001003037819 */ /* 0x000fc400000006ff */
[----:B------:R-:W-:Y:S01]  /*0cf0*/  SHF.L.U32 R86, R13, 0x10, RZ ;  /* 0x000000100d567819 */ /* 0x000fe200000006ff */
[----:B------:R-:W-:Y:S01]  /*0d00*/  FADD.FTZ R88, R88, UR6 ;  /* 0x0000000658587e21 */ /* 0x000fe20008010000 */
[C---:B------:R-:W-:Y:S01]  /*0d10*/  PRMT R39, R20.reuse, 0x7632, R39 ;  /* 0x0000763214277816 */ /* 0x040fe20000000027 */
[----:B------:R-:W-:Y:S01]  /*0d20*/  FADD.FTZ R87, R3, UR6 ;  /* 0x0000000603577e21 */ /* 0x000fe20008010000 */
[----:B------:R-:W-:Y:S01]  /*0d30*/  SHF.L.U32 R95, R20, 0x10, RZ ;  /* 0x00000010145f7819 */ /* 0x000fe200000006ff */
[----:B------:R-:W-:Y:S01]  /*0d40*/  FADD.FTZ R86, R86, UR6 ;  /* 0x0000000656567e21 */ /* 0x000fe20008010000 */
[C---:B------:R-:W-:Y:S02]  /*0d50*/  PRMT R37, R21.reuse, 0x7632, R37 ;  /* 0x0000763215257816 */ /* 0x040fe40000000025 */
[----:B------:R-:W-:Y:S02]  /*0d60*/  SHF.L.U32 R93, R21, 0x10, RZ ;  /* 0x00000010155d7819 */ /* 0x000fe400000006ff */
[----:B------:R-:W-:-:S02]  /*0d70*/  SHF.L.U32 R96, R22, 0x10, RZ ;  /* 0x0000001016607819 */ /* 0x000fc400000006ff */
[----:B------:R-:W-:Y:S02]  /*0d80*/  SHF.L.U32 R94, R23, 0x10, RZ ;  /* 0x00000010175e7819 */ /* 0x000fe400000006ff */
[----:B------:R-:W-:Y:S02]  /*0d90*/  PRMT R21, R9, 0x7632, R21 ;  /* 0x0000763209157816 */ /* 0x000fe40000000015 */
[----:B------:R-:W-:Y:S02]  /*0da0*/  PRMT R28, R12, 0x7632, R28 ;  /* 0x000076320c1c7816 */ /* 0x000fe4000000001c */
[----:B------:R-:W-:Y:S02]  /*0db0*/  PRMT R20, R13, 0x7632, R20 ;  /* 0x000076320d147816 */ /* 0x000fe40000000014 */
[----:B------:R-:W-:Y:S02]  /*0dc0*/  SHF.L.U32 R55, R14, 0x10, RZ ;  /* 0x000000100e377819 */ /* 0x000fe400000006ff */
[----:B------:R-:W-:-:S02]  /*0dd0*/  SHF.L.U32 R45, R15, 0x10, RZ ;  /* 0x000000100f2d7819 */ /* 0x000fc400000006ff */
[----:B------:R-:W-:Y:S02]  /*0de0*/  PRMT R0, R15, 0x7632, R0 ;  /* 0x000076320f007816 */ /* 0x000fe40000000000 */
[----:B------:R-:W-:Y:S02]  /*0df0*/  PRMT R14, R14, 0x7632, R14 ;  /* 0x000076320e0e7816 */ /* 0x000fe4000000000e */
[----:B------:R-:W-:Y:S02]  /*0e00*/  FSETP.GTU.FTZ.AND P0, PT, R91, 20, PT ;  /* 0x41a000005b00780b */ /* 0x000fe40003f1c000 */
[----:B------:R-:W-:Y:S02]  /*0e10*/  FSETP.GTU.FTZ.AND P4, PT, R90, 20, PT ;  /* 0x41a000005a00780b */ /* 0x000fe40003f9c000 */
[----:B------:R-:W-:Y:S02]  /*0e20*/  FSETP.GTU.FTZ.AND P3, PT, R89, 20, PT ;  /* 0x41a000005900780b */ /* 0x000fe40003f7c000 */
[----:B------:R-:W-:-:S02]  /*0e30*/  FSETP.GTU.FTZ.AND P2, PT, R88, 20, PT ;  /* 0x41a000005800780b */ /* 0x000fc40003f5c000 */
[----:B------:R-:W-:Y:S01]  /*0e40*/  FSETP.GTU.FTZ.AND P5, PT, R87, 20, PT ;  /* 0x41a000005700780b */ /* 0x000fe20003fbc000 */
[----:B---3--:R0:W-:Y:S04]  /*0e50*/  STS.128 [R102], R32 ;  /* 0x0000002066007388 */ /* 0x0081e80000000c00 */
[----:B-----5:R-:W-:Y:S01]  /*0e60*/  STS.128 [R102+0x200], R4 ;  /* 0x0002000466007388 */ /* 0x020fe20000000c00 */
[----:B------:R-:W-:-:S03]  /*0e70*/  NOP ;  /* 0x0000000000007918 */ /* 0x000fc60000000000 */
[----:B------:R-:W1:Y:S04]  /*0e80*/  LDS.128 R24, [R101] ;  /* 0x0000000065187984 */ /* 0x000e680000000c00 */
[----:B------:R-:W2:Y:S01]  /*0e90*/  LDS.128 R16, [R101+0x10] ;  /* 0x0000100065107984 */ /* 0x000ea20000000c00 */
[----:B0-----:R-:W-:Y:S02]  /*0ea0*/  PRMT R35, R22, 0x7632, R35 ;  /* 0x0000763216237816 */ /* 0x001fe40000000023 */
[----:B------:R-:W-:Y:S02]  /*0eb0*/  PRMT R34, R23, 0x7632, R34 ;  /* 0x0000763217227816 */ /* 0x000fe40000000022 */
[----:B------:R-:W-:Y:S02]  /*0ec0*/  PRMT R22, R10, 0x7632, R22 ;  /* 0x000076320a167816 */ /* 0x000fe40000000016 */
[----:B------:R-:W-:-:S02]  /*0ed0*/  PRMT R23, R11, 0x7632, R23 ;  /* 0x000076320b177816 */ /* 0x000fc40000000017 */
[C---:B-1----:R-:W-:Y:S02]  /*0ee0*/  SHF.L.U32 R5, R24.reuse, 0x10, RZ ;  /* 0x0000001018057819 */ /* 0x042fe400000006ff */
[----:B------:R-:W-:Y:S02]  /*0ef0*/  PRMT R13, R24, 0x7632, R13 ;  /* 0x00007632180d7816 */ /* 0x000fe4000000000d */
[C---:B------:R-:W-:Y:S02]  /*0f00*/  SHF.L.U32 R15, R25.reuse, 0x10, RZ ;  /* 0x00000010190f7819 */ /* 0x040fe400000006ff */
[----:B------:R-:W-:Y:S02]  /*0f10*/  PRMT R63, R25, 0x7632, R63 ;  /* 0x00007632193f7816 */ /* 0x000fe4000000003f */
[C---:B------:R-:W-:Y:S02]  /*0f20*/  SHF.L.U32 R2, R26.reuse, 0x10, RZ ;  /* 0x000000101a027819 */ /* 0x040fe400000006ff */
[----:B------:R-:W-:-:S02]  /*0f30*/  PRMT R60, R26, 0x7632, R60 ;  /* 0x000076321a3c7816 */ /* 0x000fc4000000003c */
[C---:B------:R-:W-:Y:S02]  /*0f40*/  SHF.L.U32 R11, R27.reuse, 0x10, RZ ;  /* 0x000000101b0b7819 */ /* 0x040fe400000006ff */
[----:B------:R-:W-:Y:S02]  /*0f50*/  PRMT R8, R27, 0x7632, R8 ;  /* 0x000076321b087816 */ /* 0x000fe40000000008 */
[C---:B--2---:R-:W-:Y:S02]  /*0f60*/  SHF.L.U32 R6, R16.reuse, 0x10, RZ ;  /* 0x0000001010067819 */ /* 0x044fe400000006ff */
[----:B------:R-:W-:Y:S02]  /*0f70*/  PRMT R12, R16, 0x7632, R12 ;  /* 0x00007632100c7816 */ /* 0x000fe4000000000c */
[C---:B------:R-:W-:Y:S02]  /*0f80*/  SHF.L.U32 R4, R17.reuse, 0x10, RZ ;  /* 0x0000001011047819 */ /* 0x040fe400000006ff */
[----:B------:R-:W-:-:S02]  /*0f90*/  PRMT R9, R17, 0x7632, R9 ;  /* 0x0000763211097816 */ /* 0x000fc40000000009 */
[C---:B------:R-:W-:Y:S02]  /*0fa0*/  SHF.L.U32 R61, R18.reuse, 0x10, RZ ;  /* 0x00000010123d7819 */ /* 0x040fe400000006ff */
[----:B------:R-:W-:Y:S02]  /*0fb0*/  PRMT R7, R18, 0x7632, R7 ;  /* 0x0000763212077816 */ /* 0x000fe40000000007 */
[C---:B------:R-:W-:Y:S02]  /*0fc0*/  SHF.L.U32 R3, R19.reuse, 0x10, RZ ;  /* 0x0000001013037819 */ /* 0x040fe400000006ff */
[----:B------:R-:W-:Y:S01]  /*0fd0*/  PRMT R10, R19, 0x7632, R10 ;  /* 0x00007632130a7816 */ /* 0x000fe2000000000a */
[----:B------:R-:W-:Y:S06]  /*0fe0*/  @P1 BRA `(.L_x_4079) ;  /* 0x0000000000781947 */ /* 0x000fec0003800000 */
        /* <DEDUP_REMOVED lines=30> */
.L_x_4079:
[----:B------:R-:W-:Y:S05]  /*11d0*/  BSYNC.RECONVERGENT B0 ;  /* 0x0000000000007941 */ /* 0x000fea0003800200 */
.L_x_4078:
        /* <DEDUP_REMOVED lines=8> */
[----:B------:R-:W-:Y:S01]  /*1260*/  MOV R21, 0x3e800000 ;  /* 0x3e80000000157802 */ /* 0x000fe20000000f00 */
[----:B------:R-:W-:Y:S02]  /*1270*/  HFMA2 R24, -RZ, RZ, 1.3056640625, -1.8671875 ;  /* 0x3d39bf78ff187431 */ /* 0x000fe400000001ff */
        /* <DEDUP_REMOVED lines=27> */
.L_x_4081:
[----:B------:R-:W-:Y:S05]  /*1430*/  BSYNC.RECONVERGENT B0 ;  /* 0x0000000000007941 */ /* 0x000fea0003800200 */
.L_x_4080:
        /* <DEDUP_REMOVED lines=37> */
.L_x_4083:
[----:B------:R-:W-:Y:S05]  /*1690*/  BSYNC.RECONVERGENT B0 ;  /* 0x0000000000007941 */ /* 0x000fea0003800200 */
.L_x_4082:
        /* <DEDUP_REMOVED lines=38> */
.L_x_4085:
[----:B------:R-:W-:Y:S05]  /*1900*/  BSYNC.RECONVERGENT B0 ;  /* 0x0000000000007941 */ /* 0x000fea0003800200 */
.L_x_4084:
        /* <DEDUP_REMOVED lines=38> */
.L_x_4087:
[----:B------:R-:W-:Y:S05]  /*1b70*/  BSYNC.RECONVERGENT B0 ;  /* 0x0000000000007941 */ /* 0x000fea0003800200 */
.L_x_4086:
        /* <DEDUP_REMOVED lines=39> */
.L_x_4089:
[----:B------:R-:W-:Y:S05]  /*1df0*/  BSYNC.RECONVERGENT B0 ;  /* 0x0000000000007941 */ /* 0x000fea0003800200 */
.L_x_4088:
        /* <DEDUP_REMOVED lines=39> */
.L_x_4091:
[----:B------:R-:W-:Y:S05]  /*2070*/  BSYNC.RECONVERGENT B0 ;  /* 0x0000000000007941 */ /* 0x000fea0003800200 */
.L_x_4090:
        /* <DEDUP_REMOVED lines=39> */
.L_x_4093:
[----:B------:R-:W-:Y:S05]  /*22f0*/  BSYNC.RECONVERGENT B0 ;  /* 0x0000000000007941 */ /* 0x000fea0003800200 */
.L_x_4092:
        /* <DEDUP_REMOVED lines=39> */
.L_x_4095:
[----:B------:R-:W-:Y:S05]  /*2570*/  BSYNC.RECONVERGENT B0 ;  /* 0x0000000000007941 */ /* 0x000fea0003800200 */
.L_x_4094:
        /* <DEDUP_REMOVED lines=39> */
.L_x_4097:
[----:B------:R-:W-:Y:S05]  /*27f0*/  BSYNC.RECONVERGENT B0 ;  /* 0x0000000000007941 */ /* 0x000fea0003800200 */
.L_x_4096:
        /* <DEDUP_REMOVED lines=39> */
.L_x_4099:
[----:B------:R-:W-:Y:S05]  /*2a70*/  BSYNC.RECONVERGENT B0 ;  /* 0x0000000000007941 */ /* 0x000fea0003800200 */
.L_x_4098:
        /* <DEDUP_REMOVED lines=32> */
.L_x_4101:
[----:B------:R-:W-:Y:S05]  /*2c80*/  BSYNC.RECONVERGENT B0 ;  /* 0x0000000000007941 */ /* 0x000fea0003800200 */
.L_x_4100:
        /* <DEDUP_REMOVED lines=32> */
.L_x_4103:
[----:B------:R-:W-:Y:S05]  /*2e90*/  BSYNC.RECONVERGENT B0 ;  /* 0x0000000000007941 */ /* 0x000fea0003800200 */
.L_x_4102:
        /* <DEDUP_REMOVED lines=32> */
.L_x_4105:
[----:B------:R-:W-:Y:S05]  /*30a0*/  BSYNC.RECONVERGENT B0 ;  /* 0x0000000000007941 */ /* 0x000fea0003800200 */
.L_x_4104:
        /* <DEDUP_REMOVED lines=32> */
.L_x_4107:
[----:B------:R-:W-:Y:S05]  /*32b0*/  BSYNC.RECONVERGENT B0 ;  /* 0x0000000000007941 */ /* 0x000fea0003800200 */
.L_x_4106:
        /* <DEDUP_REMOVED lines=32> */
.L_x_4109:
[----:B------:R-:W-:Y:S05]  /*34c0*/  BSYNC.RECONVERGENT B0 ;  /* 0x0000000000007941 */ /* 0x000fea0003800200 */
.L_x_4108:
        /* <DEDUP_REMOVED lines=25> */
[----:B------:R-:W-:Y:S01]  /*3660*/  FADD.FTZ R16, R13, R13 ;  /* 0x0000000d0d107221 */ /* 0x000fe20000010000 */
[----:B------:R-:W-:Y:S02]  /*3670*/  HFMA2 R85, -RZ, RZ, 0, 0 ;  /* 0x00000000ff557431 */ /* 0x000fe400000001ff */
        /* <DEDUP_REMOVED lines=26> */
.L_x_4209:
        /* <DEDUP_REMOVED lines=20> */
[----:B------:R-:W2:Y:S04]  /*3960*/  LDG.E.128 R68, desc[UR22][R106.64+0x400] ;  /* 0x000400166a447981 */ /* 0x000ea8000c1e1d00 */
[----:B------:R-:W2:Y:S04]  /*3970*/  LDG.E.128 R72, desc[UR22][R106.64+0x600] ;  /* 0x000600166a487981 */ /* 0x000ea8000c1e1d00 */
[----:B------:R-:W2:Y:S04]  /*3980*/  LDG.E.128 R60, desc[UR22][R106.64] ;  /* 0x000000166a3c7981 */ /* 0x000ea8000c1e1d00 */
[----:B-1-3--:R0:W2:Y:S01]  /*3990*/  LDG.E.128 R64, desc[UR22][R106.64+0x200] ;  /* 0x000200166a407981 */ /* 0x00a0a2000c1e1d00 */
        /* <DEDUP_REMOVED lines=69> */
[----:B------:R-:W-:-:S04]  /*3df0*/  FMUL.FTZ R78, R79, R87 ;  /* 0x000000574f4e7220 */ /* 0x000fc80000410000 */
[----:B------:R0:W5:Y:S08]  /*3e00*/  MUFU.EX2 R144, R78 ;  /* 0x0000004e00907308 */ /* 0x0001700000000800 */
[----:B------:R-:W-:Y:S01]  /*3e10*/  MUFU.SIN R149, R107 ;  /* 0x0000006b00957308 */ /* 0x000fe20000000400 */
[----:B0-----:R-:W-:-:S07]  /*3e20*/  SHF.L.U32 R78, R104, 0x5, RZ ;  /* 0x00000005684e7819 */ /* 0x001fce00000006ff */
[----:B------:R0:W-:Y:S02]  /*3e30*/  MUFU.COS R151, R107 ;  /* 0x0000006b00977308 */ /* 0x0001e40000000000 */
[----:B0-----:R-:W-:-:S06]  /*3e40*/  FMUL.FTZ R107, R79, R81 ;  /* 0x000000514f6b7220 */ /* 0x001fcc0000410000 */
[----:B------:R0:W1:Y:S01]  /*3e50*/  MUFU.EX2 R140, R107 ;  /* 0x0000006b008c7308 */ /* 0x0000620000000800 */
[C---:B-----5:R-:W-:Y:S01]  /*3e60*/  FMUL.FTZ R145, R144.reuse, R145 ;  /* 0x0000009190917220 */ /* 0x060fe20000410000 */
[----:B------:R-:W-:Y:S01]  /*3e70*/  FMUL.FTZ R144, R144, R113 ;  /* 0x0000007190907220 */ /* 0x000fe20000410000 */
[----:B0-----:R-:W-:-:S05]  /*3e80*/  LOP3.LUT R107, R78, 0x7c00, RZ, 0xc0, !PT ;  /* 0x00007c004e6b7812 */ /* 0x001fca00078ec0ff */
[----:B------:R-:W-:Y:S01]  /*3e90*/  MUFU.SIN R153, R116 ;  /* 0x0000007400997308 */ /* 0x000fe20000000400 */
[----:B------:R-:W-:Y:S02]  /*3ea0*/  LOP3.LUT R78, R104, 0x3e0, RZ, 0xc0, !PT ;  /* 0x000003e0684e7812 */ /* 0x000fe400078ec0ff */
[----:B------:R-:W-:Y:S01]  /*3eb0*/  IADD3 R107, PT, PT, R102, R107, RZ ;  /* 0x0000006b666b7210 */ /* 0x000fe20007ffe0ff */
[----:B------:R-:W-:Y:S01]  /*3ec0*/  FMUL.FTZ R113, R79, R45 ;  /* 0x0000002d4f717220 */ /* 0x000fe20000410000 */
[----:B------:R-:W-:-:S03]  /*3ed0*/  IADD3 R78, PT, PT, R78, R103, RZ ;  /* 0x000000674e4e7210 */ /* 0x000fc60007ffe0ff */
[----:B------:R0:W-:Y:S01]  /*3ee0*/  MUFU.COS R155, R116 ;  /* 0x00000074009b7308 */ /* 0x0001e20000000000 */
[----:B--2---:R2:W-:Y:S01]  /*3ef0*/  STS.128 [R107+0x400], R68 ;  /* 0x000400446b007388 */ /* 0x0045e20000000c00 */
[----:B------:R-:W-:-:S06]  /*3f00*/  LEA R78, R78, R101, 0x5 ;  /* 0x000000654e4e7211 */ /* 0x000fcc00078e28ff */
[----:B------:R-:W-:Y:S01]  /*3f10*/  MUFU.SIN R161, R106 ;  /* 0x0000006a00a17308 */ /* 0x000fe20000000400 */
[----:B0-----:R-:W-:-:S07]  /*3f20*/  FMUL.FTZ R116, R79, R90 ;  /* 0x0000005a4f747220 */ /* 0x001fce0000410000 */
[----:B------:R0:W-:Y:S01]  /*3f30*/  MUFU.COS R163, R106 ;  /* 0x0000006a00a37308 */ /* 0x0001e20000000000 */
[C---:B--2---:R-:W-:Y:S01]  /*3f40*/  FMUL.FTZ R68, R79.reuse, R33 ;  /* 0x000000214f447220 */ /* 0x044fe20000410000 */
[----:B------:R2:W-:Y:S01]  /*3f50*/  STS.128 [R107+0x600], R72 ;  /* 0x000600486b007388 */ /* 0x0005e20000000c00 */
[----:B0-----:R-:W-:-:S05]  /*3f60*/  FMUL.FTZ R106, R79, R91 ;  /* 0x0000005b4f6a7220 */ /* 0x001fca0000410000 */
[----:B------:R-:W0:Y:S01]  /*3f70*/  MUFU.EX2 R116, R116 ;  /* 0x0000007400747308 */ /* 0x000e220000000800 */
[----:B------:R-:W-:Y:S04]  /*3f80*/  STS.128 [R107], R60 ;  /* 0x0000003c6b007388 */ /* 0x000fe80000000c00 */
[----:B------:R-:W-:Y:S01]  /*3f90*/  STS.128 [R107+0x200], R64 ;  /* 0x000200406b007388 */ /* 0x000fe20000000c00 */
[----:B------:R-:W-:Y:S02]  /*3fa0*/  NOP ;  /* 0x0000000000007918 */ /* 0x000fe40000000000 */
[----:B------:R-:W-:Y:S01]  /*3fb0*/  MUFU.SIN R154, R120 ;  /* 0x00000078009a7308 */ /* 0x000fe20000000400 */
[----:B------:R-:W5:Y:S07]  /*3fc0*/  LDS.128 R60, [R78] ;  /* 0x000000004e3c7984 */ /* 0x000f6e0000000c00 */
[----:B------:R-:W-:Y:S08]  /*3fd0*/  MUFU.COS R156, R120 ;  /* 0x00000078009c7308 */ /* 0x000ff00000000000 */
[----:B------:R-:W4:Y:S08]  /*3fe0*/  MUFU.EX2 R106, R106 ;  /* 0x0000006a006a7308 */ /* 0x000f300000000800 */
[----:B------:R-:W3:Y:S08]  /*3ff0*/  MUFU.EX2 R113, R113 ;  /* 0x0000007100717308 */ /* 0x000ef00000000800 */
[----:B------:R-:W-:Y:S08]  /*4000*/  MUFU.COS R165, R158 ;  /* 0x0000009e00a57308 */ /* 0x000ff00000000000 */
[----:B--2---:R-:W2:Y:S08]  /*4010*/  MUFU.EX2 R72, R68 ;  /* 0x0000004400487308 */ /* 0x004eb00000000800 */
[----:B------:R-:W5:Y:S01]  /*4020*/  MUFU.SIN R73, R158 ;  /* 0x0000009e00497308 */ /* 0x000f620000000400 */
[C---:B-1----:R-:W-:Y:S01]  /*4030*/  FMUL.FTZ R141, R140.reuse, R141 ;  /* 0x0000008d8c8d7220 */ /* 0x042fe20000410000 */
[----:B------:R-:W-:Y:S01]  /*4040*/  FMUL.FTZ R140, R140, R117 ;  /* 0x000000758c8c7220 */ /* 0x000fe20000410000 */
[C---:B0-----:R-:W-:Y:S01]  /*4050*/  FMUL.FTZ R139, R116.reuse, R139 ;  /* 0x0000008b748b7220 */ /* 0x041fe20000410000 */
[----:B------:R-:W-:Y:S01]  /*4060*/  FMUL.FTZ R138, R116, R119 ;  /* 0x00000077748a7220 */ /* 0x000fe20000410000 */
[----:B----4-:R-:W-:Y:S01]  /*4070*/  FMUL.FTZ R142, R106, R115 ;  /* 0x000000736a8e7220 */ /* 0x010fe20000410000 */
[C---:B---3--:R-:W-:Y:S01]  /*4080*/  FMUL.FTZ R117, R113.reuse, R156 ;  /* 0x0000009c71757220 */ /* 0x048fe20000410000 */
[----:B------:R-:W-:Y:S01]  /*4090*/  FMUL.FTZ R116, R113, R154 ;  /* 0x0000009a71747220 */ /* 0x000fe20000410000 */
[C---:B------:R-:W-:Y:S01]  /*40a0*/  FMUL.FTZ R124, R79.reuse, R88 ;  /* 0x000000584f7c7220 */ /* 0x040fe20000410000 */
[----:B--2---:R-:W-:Y:S01]  /*40b0*/  FMUL.FTZ R115, R72, R165 ;  /* 0x000000a548737220 */ /* 0x004fe20000410000 */
[C---:B------:R-:W-:Y:S01]  /*40c0*/  FMUL.FTZ R126, R79.reuse, R40 ;  /* 0x000000284f7e7220 */ /* 0x040fe20000410000 */
[----:B------:R-:W0:Y:S01]  /*40d0*/  LDS.128 R64, [R78+0x10] ;  /* 0x000010004e407984 */ /* 0x000e220000000c00 */
[----:B------:R-:W-:-:S03]  /*40e0*/  FMUL.FTZ R128, R79, R86 ;  /* 0x000000564f807220 */ /* 0x000fc60000410000 */
[----:B------:R-:W1:Y:S01]  /*40f0*/  LDS.128 R68, [R78+0x20] ;  /* 0x000020004e447984 */ /* 0x000e620000000c00 */
[----:B-----5:R-:W-:-:S03]  /*4100*/  FMUL.FTZ R113, R72, R73 ;  /* 0x0000004948717220 */ /* 0x020fc60000410000 */
[----:B------:R-:W2:Y:S01]  /*4110*/  LDS.128 R72, [R78+0x30] ;  /* 0x000030004e487984 */ /* 0x000ea20000000c00 */
[----:B------:R-:W-:Y:S01]  /*4120*/  MUFU.EX2 R124, R124 ;  /* 0x0000007c007c7308 */ /* 0x000fe20000000800 */
[C---:B------:R-:W-:Y:S01]  /*4130*/  FMUL.FTZ R120, R79.reuse, R89 ;  /* 0x000000594f787220 */ /* 0x040fe20000410000 */
[----:B------:R-:W-:-:S06]  /*4140*/  FMUL.FTZ R122, R79, R42 ;  /* 0x0000002a4f7a7220 */ /* 0x000fcc0000410000 */
[----:B------:R-:W3:Y:S01]  /*4150*/  MUFU.EX2 R126, R126 ;  /* 0x0000007e007e7308 */ /* 0x000ee20000000800 */
[----:B------:R-:W-:-:S07]  /*4160*/  FMUL.FTZ R130, R79, R38 ;  /* 0x000000264f827220 */ /* 0x000fce0000410000 */
[----:B------:R4:W5:Y:S01]  /*4170*/  MUFU.EX2 R146, R128 ;  /* 0x0000008000927308 */ /* 0x0009620000000800 */
[----:B------:R-:W-:Y:S01]  /*4180*/  R2UR UR46, R77 ;  /* 0x000000004d2e72ca */ /* 0x000fe200000e0000 */
[C---:B------:R-:W-:Y:S01]  /*4190*/  FMUL.FTZ R134, R79.reuse, R36 ;  /* 0x000000244f867220 */ /* 0x040fe20000410000 */
[----:B------:R-:W-:Y:S01]  /*41a0*/  FMUL.FTZ R77, R92, UR44 ;  /* 0x0000002c5c4d7c20 */ /* 0x000fe20008410000 */
[----:B------:R-:W-:-:S04]  /*41b0*/  FMUL.FTZ R132, R79, R55 ;  /* 0x000000374f847220 */ /* 0x000fc80000410000 */
[----:B------:R-:W-:Y:S01]  /*41c0*/  MUFU.EX2 R120, R120 ;  /* 0x0000007800787308 */ /* 0x000fe20000000800 */
[----:B------:R-:W-:-:S07]  /*41d0*/  FMUL.RZ R77, R77, 0.15915493667125701904 ;  /* 0x3e22f9834d4d7820 */ /* 0x000fce000040c000 */
[----:B------:R-:W0:Y:S01]  /*41e0*/  MUFU.EX2 R122, R122 ;  /* 0x0000007a007a7308 */ /* 0x000e220000000800 */
[----:B---3--:R-:W-:-:S07]  /*41f0*/  FMUL.FTZ R129, R126, R129 ;  /* 0x000000817e817220 */ /* 0x008fce0000410000 */
[----:B------:R3:W1:Y:S01]  /*4200*/  MUFU.EX2 R148, R130 ;  /* 0x0000008200947308 */ /* 0x0006620000000800 */
[----:B----4-:R-:W-:Y:S01]  /*4210*/  FMUL.FTZ R128, R126, R147 ;  /* 0x000000937e807220 */ /* 0x010fe20000410000 */
[----:B-----5:R-:W-:-:S06]  /*4220*/  FMUL.FTZ R126, R146, R149 ;  /* 0x00000095927e7220 */ /* 0x020fcc0000410000 */
[----:B------:R-:W-:Y:S01]  /*4230*/  MUFU.SIN R157, R118 ;  /* 0x00000076009d7308 */ /* 0x000fe20000000400 */
[----:B---3--:R-:W-:Y:S01]  /*4240*/  FMUL.FTZ R130, R124, R127 ;  /* 0x0000007f7c827220 */ /* 0x008fe20000410000 */
[----:B------:R-:W-:-:S06]  /*4250*/  FMUL.FTZ R127, R146, R151 ;  /* 0x00000097927f7220 */ /* 0x000fcc0000410000 */
[----:B------:R3:W-:Y:S01]  /*4260*/  MUFU.COS R159, R118 ;  /* 0x00000076009f7308 */ /* 0x0007e20000000000 */
[----:B------:R-:W-:Y:S01]  /*4270*/  FMUL.FTZ R131, R124, R131 ;  /* 0x000000837c837220 */ /* 0x000fe20000410000 */
[----:B------:R-:W-:Y:S01]  /*4280*/  PRMT R193, R60, 0x7632, R193 ;  /* 0x000076323cc17816 */ /* 0x000fe200000000c1 */
[C---:B---3--:R-:W-:Y:S01]  /*4290*/  FMUL.FTZ R118, R79.reuse, R50 ;  /* 0x000000324f767220 */ /* 0x048fe20000410000 */
[----:B------:R-:W-:-:S04]  /*42a0*/  FMUL.FTZ R79, R79, R92 ;  /* 0x0000005c4f4f7220 */ /* 0x000fc80000410000 */
[----:B------:R3:W4:Y:S01]  /*42b0*/  MUFU.EX2 R152, R134 ;  /* 0x0000008600987308 */ /* 0x0007220000000800 */
[----:B------:R-:W-:Y:S01]  /*42c0*/  SHF.L.U32 R146, R60, 0x10, RZ ;  /* 0x000000103c927819 */ /* 0x000fe200000006ff */
[----:B0-----:R-:W-:-:S06]  /*42d0*/  FMUL.FTZ R133, R122, R133 ;  /* 0x000000857a857220 */ /* 0x001fcc0000410000 */
[----:B------:R-:W-:Y:S01]  /*42e0*/  MUFU.COS R124, R77 ;  /* 0x0000004d007c7308 */ /* 0x000fe20000000000 */
[----:B---3--:R-:W-:-:S07]  /*42f0*/  FMUL.FTZ R134, R120, R123 ;  /* 0x0000007b78867220 */ /* 0x008fce0000410000 */
[----:B------:R-:W0:Y:S01]  /*4300*/  MUFU.EX2 R79, R79 ;  /* 0x0000004f004f7308 */ /* 0x000e220000000800 */
[----:B-1----:R-:W-:-:S07]  /*4310*/  FMUL.FTZ R123, R148, R155 ;  /* 0x0000009b947b7220 */ /* 0x002fce0000410000 */
[----:B------:R-:W1:Y:S01]  /*4320*/  MUFU.SIN R60, R77 ;  /* 0x0000004d003c7308 */ /* 0x000e620000000400 */
[----:B------:R-:W-:-:S07]  /*4330*/  PRMT R191, R62, 0x7632, R191 ;  /* 0x000076323ebf7816 */ /* 0x000fce00000000bf */
[----:B------:R-:W3:Y:S01]  /*4340*/  MUFU.EX2 R118, R118 ;  /* 0x0000007600767308 */ /* 0x000ee20000000800 */
[----:B------:R-:W-:-:S07]  /*4350*/  R2UR UR47, R76 ;  /* 0x000000004c2f72ca */ /* 0x000fce00000e0000 */
[----:B------:R5:W3:Y:S01]  /*4360*/  MUFU.EX2 R150, R132 ;  /* 0x0000008400967308 */ /* 0x000ae20000000800 */
[C---:B------:R-:W-:Y:S01]  /*4370*/  PRMT R192, R61.reuse, 0x7632, R192 ;  /* 0x000076323dc07816 */ /* 0x040fe200000000c0 */
[----:B----4-:R-:W-:Y:S01]  /*4380*/  FMUL.FTZ R119, R152, R163 ;  /* 0x000000a398777220 */ /* 0x010fe20000410000 */
[----:B------:R-:W-:Y:S01]  /*4390*/  SHF.L.U32 R147, R61, 0x10, RZ ;  /* 0x000000103d937819 */ /* 0x000fe200000006ff */
[----:B-----5:R-:W-:Y:S01]  /*43a0*/  FMUL.FTZ R132, R122, R125 ;  /* 0x0000007d7a847220 */ /* 0x020fe20000410000 */
[----:B------:R-:W-:Y:S01]  /*43b0*/  FMUL.FTZ R122, R148, R153 ;  /* 0x00000099947a7220 */ /* 0x000fe20000410000 */
[----:B------:R-:W-:Y:S02]  /*43c0*/  SHF.L.U32 R148, R62, 0x10, RZ ;  /* 0x000000103e947819 */ /* 0x000fe400000006ff */
[----:B------:R-:W-:Y:S01]  /*43d0*/  MOV R62, UR20 ;  /* 0x00000014003e7c02 */ /* 0x000fe20008000f00 */
[----:B------:R-:W-:Y:S01]  /*43e0*/  ULEA UR20, UR33, UR21, 0x18 ;  /* 0x0000001521147291 */ /* 0x000fe2000f8ec0ff */
[----:B------:R-:W-:-:S02]  /*43f0*/  PRMT R185, R63, 0x7632, R185 ;  /* 0x000076323fb97816 */ /* 0x000fc400000000b9 */
[----:B------:R-:W-:Y:S02]  /*4400*/  SEL R61, R62, R109, !P0 ;  /* 0x0000006d3e3d7207 */ /* 0x000fe40004000000 */
        /* <DEDUP_REMOVED lines=8> */
[----:B--2---:R-:W-:Y:S02]  /*4490*/  PRMT R166, R72, 0x7632, R166 ;  /* 0x0000763248a67816 */ /* 0x004fe400000000a6 */
[----:B------:R-:W-:Y:S02]  /*44a0*/  PRMT R167, R73, 0x7632, R167 ;  /* 0x0000763249a77816 */ /* 0x000fe400000000a7 */
[----:B------:R-:W-:-:S02]  /*44b0*/  PRMT R168, R74, 0x7632, R168 ;  /* 0x000076324aa87816 */ /* 0x000fc400000000a8 */
[----:B------:R-:W-:Y:S01]  /*44c0*/  PRMT R169, R75, 0x7632, R169 ;  /* 0x000076324ba97816 */ /* 0x000fe200000000a9 */
[C---:B0-----:R-:W-:Y:S01]  /*44d0*/  FMUL.FTZ R124, R79.reuse, R124 ;  /* 0x0000007c4f7c7220 */ /* 0x041fe20000410000 */
[----:B-1----:R-:W-:Y:S01]  /*44e0*/  FMUL.FTZ R125, R79, R60 ;  /* 0x0000003c4f7d7220 */ /* 0x002fe20000410000 */
        /* <DEDUP_REMOVED lines=19> */
[----:B------:R-:W-:Y:S01]  /*4620*/  FMUL.FTZ R135, R120, R135 ;  /* 0x0000008778877220 */ /* 0x000fe20000410000 */
[C---:B------:R-:W-:Y:S01]  /*4630*/  FMUL.FTZ R121, R150.reuse, R159 ;  /* 0x0000009f96797220 */ /* 0x040fe20000410000 */
[----:B------:R-:W-:Y:S01]  /*4640*/  FMUL.FTZ R120, R150, R157 ;  /* 0x0000009d96787220 */ /* 0x000fe20000410000 */
        /* <DEDUP_REMOVED lines=76> */
.L_x_4112:
[----:B------:R-:W-:-:S06]  /*4b10*/  LEA R106, R104, UR20, 0x3 ;  /* 0x00000014686a7c11 */ /* 0x000fcc000f8e18ff */
[----:B------:R-:W0:Y:S02]  /*4b20*/  LDS.64 R106, [R106+0x8788] ;  /* 0x008788006a6a7984 */ /* 0x000e240000000a00 */
.L_x_4113:
[----:B------:R-:W-:Y:S05]  /*4b30*/  BSYNC.RECONVERGENT B0 ;  /* 0x0000000000007941 */ /* 0x000fea0003800200 */
.L_x_4111:
        /* <DEDUP_REMOVED lines=102> */
[----:B------:R-:W-:Y:S01]  /*51a0*/  FFMA.FTZ R66, R93, R86, R66 ;  /* 0x000000565d427223 */ /* 0x000fe20000010042 */
[----:B------:R-:W-:Y:S01]  /*51b0*/  FFMA.FTZ R62, R131, R61, R62 ;  /* 0x0000003d833e7223 */ /* 0x000fe2000001003e */
        /* <DEDUP_REMOVED lines=52> */
[----:B------:R-:W-:-:S02]  /*5500*/  FFMA.FTZ R65, R115, R64, -R68 ;  /* 0x0000004073417223 */ /* 0x000fc40000010844 */
[C---:B------:R-:W-:Y:S01]  /*5510*/  FFMA.FTZ R67, R115.reuse, R66, R67 ;  /* 0x0000004273437223 */ /* 0x040fe20000010043 */
[C---:B------:R-:W-:Y:S01]  /*5520*/  FFMA.FTZ R60, R115.reuse, R60, -R61 ;  /* 0x0000003c733c7223 */ /* 0x040fe2000001083d */
[----:B------:R-:W-:Y:S01]  /*5530*/  FFMA.FTZ R61, R115, R62, R63 ;  /* 0x0000003e733d7223 */ /* 0x000fe2000001003f */
[----:B------:R-:W-:Y:S01]  /*5540*/  FFMA.FTZ R62, R34, R33, R65 ;  /* 0x00000021223e7223 */ /* 0x000fe20000010041 */
        /* <DEDUP_REMOVED lines=107> */
.L_x_4237:
        /* <DEDUP_REMOVED lines=13> */
.L_x_4240:
[----:B------:R-:W-:-:S03]  /*5cd0*/  UMOV UR21, 0xffffffff ;  /* 0xffffffff00157882 */ /* 0x000fc60000000000 */
[----:B------:R-:W-:Y:S05]  /*5ce0*/  BRA.DIV UR21, `(.L_x_4117) ;  /* 0x0000008215d07947 */ /* 0x000fea000b800000 */
.L_x_4243:
[----:B------:R-:W-:-:S03]  /*5cf0*/  UMOV UR21, 0xffffffff ;  /* 0xffffffff00157882 */ /* 0x000fc60000000000 */
[----:B------:R-:W-:Y:S05]  /*5d00*/  BRA.DIV UR21, `(.L_x_4118) ;  /* 0x0000008215f07947 */ /* 0x000fea000b800000 */
.L_x_4246:
[----:B------:R-:W-:-:S03]  /*5d10*/  UMOV UR21, 0xffffffff ;  /* 0xffffffff00157882 */ /* 0x000fc60000000000 */
[----:B------:R-:W-:Y:S05]  /*5d20*/  BRA.DIV UR21, `(.L_x_4119) ;  /* 0x0000008615107947 */ /* 0x000fea000b800000 */
.L_x_4249:
        /* <DEDUP_REMOVED lines=10> */
.L_x_4259:
        /* <DEDUP_REMOVED lines=45> */
.L_x_4114:
[----:B------:R-:W-:Y:S05]  /*60a0*/  WARPSYNC.ALL ;  /* 0x0000000000007948 */ /* 0x000fea0003800000 */
[-C--:B012---:R-:W-:Y:S01]  /*60b0*/  FMUL.FTZ R60, R113, R107.reuse ;  /* 0x0000006b713c7220 */ /* 0x087fe20000410000 */
[----:B------:R-:W-:Y:S01]  /*60c0*/  FMUL.FTZ R64, R169, UR46 ;  /* 0x0000002ea9407c20 */ /* 0x000fe20008410000 */
[----:B------:R-:W-:Y:S01]  /*60d0*/  FMUL.FTZ R62, R115, R107 ;  /* 0x0000006b733e7220 */ /* 0x000fe20000410000 */
[----:B------:R-:W-:Y:S01]  /*60e0*/  FMUL.FTZ R66, R113, R186 ;  /* 0x000000ba71427220 */ /* 0x000fe20000410000 */
[-C--:B------:R-:W-:Y:S01]  /*60f0*/  FFMA.FTZ R60, R115, R106.reuse, -R60 ;  /* 0x0000006a733c7223 */ /* 0x080fe2000001083c */
[----:B------:R-:W-:Y:S01]  /*6100*/  FFMA.FTZ R211, R161, UR47, -R64 ;  /* 0x0000002fa1d37c23 */ /* 0x000fe20008010840 */
[----:B------:R-:W-:Y:S01]  /*6110*/  FFMA.FTZ R62, -R113, R106, -R62 ;  /* 0x0000006a713e7223 */ /* 0x000fe2000001093e */
[----:B------:R-:W-:Y:S01]  /*6120*/  FMUL.FTZ R63, R168, UR46 ;  /* 0x0000002ea83f7c20 */ /* 0x000fe20008410000 */
[----:B------:R-:W-:Y:S01]  /*6130*/  FMUL.FTZ R68, R116, R60 ;  /* 0x0000003c74447220 */ /* 0x000fe20000410000 */
[----:B------:R-:W-:Y:S01]  /*6140*/  FMUL.FTZ R64, R2, R211 ;  /* 0x000000d302407220 */ /* 0x000fe20000410000 */
[----:B------:R-:W-:Y:S01]  /*6150*/  BAR.SYNC.DEFER_BLOCKING 0x0 ;  /* 0x0000000000007b1d */ /* 0x000fe20000010000 */
[----:B------:R-:W-:Y:S01]  /*6160*/  FFMA.FTZ R212, R160, UR47, -R63 ;  /* 0x0000002fa0d47c23 */ /* 0x000fe2000801083f */
[----:B------:R-:W-:Y:S01]  /*6170*/  FFMA.FTZ R68, R117, R62, -R68 ;  /* 0x0000003e75447223 */ /* 0x000fe20000010844 */
[----:B------:R-:W-:Y:S01]  /*6180*/  FMUL.FTZ R61, R113, R64 ;  /* 0x00000040713d7220 */ /* 0x000fe20000410000 */
[----:B------:R-:W-:Y:S01]  /*6190*/  FMUL.FTZ R62, R116, R62 ;  /* 0x0000003e743e7220 */ /* 0x000fe20000410000 */
[C---:B------:R-:W-:Y:S01]  /*61a0*/  FFMA.FTZ R66, R115.reuse, R64, R66 ;  /* 0x0000004073427223 */ /* 0x040fe20000010042 */
[----:B------:R-:W-:Y:S01]  /*61b0*/  FMUL.FTZ R206, R162, UR46 ;  /* 0x0000002ea2ce7c20 */ /* 0x000fe20008410000 */
        /* <DEDUP_REMOVED lines=13> */
[C---:B------:R-:W-:Y:S01]  /*6290*/  FMUL.FTZ R66, R120.reuse, R65 ;  /* 0x0000004178427220 */ /* 0x040fe20000410000 */
[----:B------:R-:W-:Y:S01]  /*62a0*/  FFMA.FTZ R209, R159, UR47, -R62 ;  /* 0x0000002f9fd17c23 */ /* 0x000fe2000801083e */
[----:B------:R-:W-:Y:S01]  /*62b0*/  FADD.FTZ R60, R183, R60 ;  /* 0x0000003cb73c7221 */ /* 0x000fe20000010000 */
[-C--:B------:R-:W-:Y:S01]  /*62c0*/  FMUL.FTZ R68, R120, R64.reuse ;  /* 0x0000004078447220 */ /* 0x080fe20000410000 */
[C---:B------:R-:W-:Y:S01]  /*62d0*/  FFMA.FTZ R66, R121.reuse, R64, R66 ;  /* 0x0000004079427223 */ /* 0x040fe20000010042 */
        /* <DEDUP_REMOVED lines=26> */
[----:B------:R-:W-:Y:S01]  /*6480*/  FMUL.FTZ R70, R128, R65 ;  /* 0x0000004180467220 */ /* 0x000fe20000410000 */
[----:B------:R-:W-:Y:S01]  /*6490*/  FADD.FTZ R64, R181, R64 ;  /* 0x00000040b5407221 */ /* 0x000fe20000010000 */
[----:B------:R-:W-:Y:S01]  /*64a0*/  FFMA.FTZ R63, R6, R207, R63 ;  /* 0x000000cf063f7223 */ /* 0x000fe2000001003f */
[C---:B------:R-:W-:Y:S01]  /*64b0*/  FFMA.FTZ R68, R129.reuse, R65, R66 ;  /* 0x0000004181447223 */ /* 0x040fe20000010042 */
[----:B------:R-:W-:Y:S01]  /*64c0*/  FFMA.FTZ R70, R129, R67, -R70 ;  /* 0x0000004381467223 */ /* 0x000fe20000010846 */
[----:B------:R-:W-:Y:S01]  /*64d0*/  FMUL.FTZ R62, R122, R64 ;  /* 0x000000407a3e7220 */ /* 0x000fe20000410000 */
[----:B------:R-:W-:Y:S01]  /*64e0*/  FMUL.FTZ R65, R164, UR46 ;  /* 0x0000002ea4417c20 */ /* 0x000fe20008410000 */
[-C--:B------:R-:W-:Y:S01]  /*64f0*/  FMUL.FTZ R66, R122, R63.reuse ;  /* 0x0000003f7a427220 */ /* 0x080fe20000410000 */
[----:B------:R-:W-:Y:S01]  /*6500*/  FMUL.FTZ R72, R130, R70 ;  /* 0x0000004682487220 */ /* 0x000fe20000410000 */
[C---:B------:R-:W-:Y:S01]  /*6510*/  FFMA.FTZ R62, R123.reuse, R63, R62 ;  /* 0x0000003f7b3e7223 */ /* 0x040fe2000001003e */
        /* <DEDUP_REMOVED lines=11> */
[-C--:B------:R-:W-:Y:S01]  /*65d0*/  FFMA.FTZ R69, R133, R67.reuse, -R68 ;  /* 0x0000004385457223 */ /* 0x080fe20000010844 */
[----:B------:R-:W-:Y:S01]  /*65e0*/  FMUL.FTZ R68, R132, R67 ;  /* 0x0000004384447220 */ /* 0x000fe20000410000 */
[C---:B------:R-:W-:Y:S01]  /*65f0*/  FFMA.FTZ R64, R127.reuse, R63, -R64 ;  /* 0x0000003f7f407223 */ /* 0x040fe20000010840 */
[----:B------:R-:W-:Y:S01]  /*6600*/  FFMA.FTZ R65, R127, R62, R65 ;  /* 0x0000003e7f417223 */ /* 0x000fe20000010041 */
[----:B------:R-:W-:Y:S01]  /*6610*/  FFMA.FTZ R205, R155, UR47, -R66 ;  /* 0x0000002f9bcd7c23 */ /* 0x000fe20008010842 */
[----:B------:R-:W-:Y:S01]  /*6620*/  FFMA.FTZ R68, R133, R72, R68 ;  /* 0x0000004885447223 */ /* 0x000fe20000010044 */
[----:B------:R-:W-:Y:S01]  /*6630*/  FADD.FTZ R64, R179, R64 ;  /* 0x00000040b3407221 */ /* 0x000fe20000010000 */
[----:B------:R-:W-:Y:S01]  /*6640*/  FMUL.FTZ R66, R134, R69 ;  /* 0x0000004586427220 */ /* 0x000fe20000410000 */
[----:B------:R-:W-:Y:S01]  /*6650*/  FFMA.FTZ R65, R8, R205, R65 ;  /* 0x000000cd08417223 */ /* 0x000fe20000010041 */
[----:B------:R-:W-:Y:S01]  /*6660*/  FMUL.FTZ R70, R134, R68 ;  /* 0x0000004486467220 */ /* 0x000fe20000410000 */
[C---:B------:R-:W-:Y:S01]  /*6670*/  FMUL.FTZ R62, R128.reuse, R64 ;  /* 0x00000040803e7220 */ /* 0x040fe20000410000 */
[----:B------:R-:W-:Y:S01]  /*6680*/  FFMA.FTZ R206, R153, UR47, -R206 ;  /* 0x0000002f99ce7c23 */ /* 0x000fe200080108ce */
[----:B------:R-:W-:Y:S01]  /*6690*/  FMUL.FTZ R63, R128, R65 ;  /* 0x00000041803f7220 */ /* 0x000fe20000410000 */
[----:B------:R-:W-:Y:S01]  /*66a0*/  FFMA.FTZ R70, R135, R69, -R70 ;  /* 0x0000004587467223 */ /* 0x000fe20000010846 */
[----:B------:R-:W-:Y:S01]  /*66b0*/  FFMA.FTZ R62, R129, R65, R62 ;  /* 0x00000041813e7223 */ /* 0x000fe2000001003e */
[----:B------:R-:W-:Y:S01]  /*66c0*/  FFMA.FTZ R66, R135, R68, R66 ;  /* 0x0000004487427223 */ /* 0x000fe20000010042 */
[----:B------:R-:W-:Y:S01]  /*66d0*/  FFMA.FTZ R65, R129, R64, -R63 ;  /* 0x0000004081417223 */ /* 0x000fe2000001083f */
[CC--:B0-----:R-:W-:Y:S01]  /*66e0*/  FMUL.FTZ R63, R125.reuse, R61.reuse ;  /* 0x0000003d7d3f7220 */ /* 0x0c1fe20000410000 */
[----:B------:R-:W-:Y:S01]  /*66f0*/  FMUL.FTZ R125, R125, R60 ;  /* 0x0000003c7d7d7220 */ /* 0x000fe20000410000 */
[----:B------:R-:W-:Y:S01]  /*6700*/  FMUL.FTZ R64, R136, R70 ;  /* 0x0000004688407220 */ /* 0x000fe20000410000 */
[----:B------:R-:W-:Y:S01]  /*6710*/  FFMA.FTZ R62, R9, R206, R62 ;  /* 0x000000ce093e7223 */ /* 0x000fe2000001003e */
[C---:B------:R-:W-:Y:S01]  /*6720*/  FFMA.FTZ R220, R124.reuse, R60, -R63 ;  /* 0x0000003c7cdc7223 */ /* 0x040fe2000001083f */
[----:B------:R-:W-:Y:S01]  /*6730*/  FFMA.FTZ R125, R124, R61, R125 ;  /* 0x0000003d7c7d7223 */ /* 0x000fe2000001007d */
[CC--:B------:R-:W-:Y:S01]  /*6740*/  FFMA.FTZ R67, R137.reuse, R66.reuse, R64 ;  /* 0x0000004289437223 */ /* 0x0c0fe20000010040 */
[----:B------:R-:W-:Y:S01]  /*6750*/  FMUL.FTZ R66, R136, R66 ;  /* 0x0000004288427220 */ /* 0x000fe20000410000 */
[----:B------:R-:W-:Y:S01]  /*6760*/  FADD.FTZ R65, R178, R65 ;  /* 0x00000041b2417221 */ /* 0x000fe20000010000 */
[----:B------:R-:W-:Y:S01]  /*6770*/  FMUL.FTZ R60, R130, R62 ;  /* 0x0000003e823c7220 */ /* 0x000fe20000410000 */
[----:B------:R-:W-:Y:S01]  /*6780*/  FADD.FTZ R204, RZ, R125 ;  /* 0x0000007dffcc7221 */ /* 0x000fe20000010000 */
[----:B------:R-:W-:Y:S01]  /*6790*/  FFMA.FTZ R70, R137, R70, -R66 ;  /* 0x0000004689467223 */ /* 0x000fe20000010842 */
[----:B------:R-:W-:Y:S01]  /*67a0*/  FFMA.FTZ R220, R99, R92, R220 ;  /* 0x0000005c63dc7223 */ /* 0x000fe200000100dc */
[-C--:B------:R-:W-:Y:S01]  /*67b0*/  FFMA.FTZ R66, R131, R65.reuse, -R60 ;  /* 0x0000004183427223 */ /* 0x080fe2000001083c */
[----:B------:R-:W-:Y:S01]  /*67c0*/  FMUL.FTZ R60, R144, R204 ;  /* 0x000000cc903c7220 */ /* 0x000fe20000410000 */
[----:B------:R-:W-:Y:S01]  /*67d0*/  FMUL.FTZ R64, R130, R65 ;  /* 0x0000004182407220 */ /* 0x000fe20000410000 */
[-C--:B------:R-:W-:Y:S01]  /*67e0*/  FMUL.FTZ R61, R144, R220.reuse ;  /* 0x000000dc903d7220 */ /* 0x080fe20000410000 */
[----:B------:R-:W-:Y:S01]  /*67f0*/  FMUL.FTZ R68, R190, UR46 ;  /* 0x0000002ebe447c20 */ /* 0x000fe20008410000 */
[----:B------:R-:W-:Y:S01]  /*6800*/  FFMA.FTZ R221, R145, R220, -R60 ;  /* 0x000000dc91dd7223 */ /* 0x000fe2000001083c */
[----:B------:R-:W-:Y:S01]  /*6810*/  FFMA.FTZ R63, R131, R62, R64 ;  /* 0x0000003e833f7223 */ /* 0x000fe20000010040 */
[----:B------:R-:W-:Y:S01]  /*6820*/  FFMA.FTZ R61, R145, R204, R61 ;  /* 0x000000cc913d7223 */ /* 0x000fe2000001003d */
[----:B------:R-:W-:Y:S01]  /*6830*/  FFMA.FTZ R235, R151, UR47, -R68 ;  /* 0x0000002f97eb7c23 */ /* 0x000fe20008010844 */
[----:B------:R-:W-:Y:S01]  /*6840*/  FFMA.FTZ R221, R46, R87, R221 ;  /* 0x000000572edd7223 */ /* 0x000fe200000100dd */
[----:B------:R-:W-:Y:S01]  /*6850*/  FADD.FTZ R66, R177, R66 ;  /* 0x00000042b1427221 */ /* 0x000fe20000010000 */
[----:B------:R-:W-:Y:S01]  /*6860*/  FADD.FTZ R203, RZ, R61 ;  /* 0x0000003dffcb7221 */ /* 0x000fe20000010000 */
        /* <DEDUP_REMOVED lines=8> */
[----:B------:R-:W-:Y:S01]  /*68f0*/  FMUL.FTZ R63, R189, UR46 ;  /* 0x0000002ebd3f7c20 */ /* 0x000fe20008410000 */
[----:B------:R-:W-:Y:S01]  /*6900*/  FADD.FTZ R201, RZ, R62 ;  /* 0x0000003effc97221 */ /* 0x000fe20000010000 */
[----:B------:R-:W-:Y:S01]  /*6910*/  FFMA.FTZ R61, R133, R66, -R61 ;  /* 0x00000042853d7223 */ /* 0x000fe2000001083d */
[----:B------:R-:W-:Y:S01]  /*6920*/  FFMA.FTZ R219, R100, R91, R219 ;  /* 0x0000005b64db7223 */ /* 0x000fe200000100db */
[----:B------:R-:W-:Y:S01]  /*6930*/  FFMA.FTZ R236, R154, UR47, -R63 ;  /* 0x0000002f9aec7c23 */ /* 0x000fe2000801083f */
[----:B------:R-:W-:Y:S01]  /*6940*/  FMUL.FTZ R60, R140, R201 ;  /* 0x000000c98c3c7220 */ /* 0x000fe20000410000 */
[----:B------:R-:W-:Y:S01]  /*6950*/  FMUL.FTZ R66, R138, R70 ;  /* 0x000000468a427220 */ /* 0x000fe20000410000 */
        /* <DEDUP_REMOVED lines=9> */
[-C--:B------:R-:W-:Y:S01]  /*69f0*/  FMUL.FTZ R62, R134, R61.reuse ;  /* 0x0000003d863e7220 */ /* 0x080fe20000410000 */
[C---:B------:R-:W-:Y:S01]  /*6a00*/  FFMA.FTZ R66, R135.reuse, R61, -R66 ;  /* 0x0000003d87427223 */ /* 0x040fe20000010842 */
[CC--:B------:R-:W-:Y:S01]  /*6a10*/  FMUL.FTZ R61, R138.reuse, R217.reuse ;  /* 0x000000d98a3d7220 */ /* 0x0c0fe20000410000 */
[----:B------:R-:W-:Y:S01]  /*6a20*/  FMUL.FTZ R60, R138, R202 ;  /* 0x000000ca8a3c7220 */ /* 0x000fe20000410000 */
[----:B------:R-:W-:Y:S01]  /*6a30*/  FMUL.FTZ R233, R188, UR46 ;  /* 0x0000002ebce97c20 */ /* 0x000fe20008410000 */
[----:B------:R-:W-:Y:S01]  /*6a40*/  FFMA.FTZ R63, R135, R64, R62 ;  /* 0x00000040873f7223 */ /* 0x000fe2000001003e */
[C---:B------:R-:W-:Y:S01]  /*6a50*/  FFMA.FTZ R61, R139.reuse, R202, R61 ;  /* 0x000000ca8b3d7223 */ /* 0x040fe2000001003d */
[----:B------:R-:W-:Y:S01]  /*6a60*/  FFMA.FTZ R60, R139, R217, -R60 ;  /* 0x000000d98b3c7223 */ /* 0x000fe2000001083c */
[----:B------:R-:W-:Y:S01]  /*6a70*/  FFMA.FTZ R233, R152, UR47, -R233 ;  /* 0x0000002f98e97c23 */ /* 0x000fe200080108e9 */
[----:B------:R-:W-:Y:S01]  /*6a80*/  FADD.FTZ R66, R175, R66 ;  /* 0x00000042af427221 */ /* 0x000fe20000010000 */
[----:B------:R-:W-:Y:S01]  /*6a90*/  FADD.FTZ R200, RZ, R61 ;  /* 0x0000003dffc87221 */ /* 0x000fe20000010000 */
[----:B------:R-:W-:Y:S01]  /*6aa0*/  FFMA.FTZ R218, R97, R90, R60 ;  /* 0x0000005a61da7223 */ /* 0x000fe2000001003c */
[----:B------:R-:W-:Y:S01]  /*6ab0*/  FFMA.FTZ R60, R12, R233, R63 ;  /* 0x000000e90c3c7223 */ /* 0x000fe2000001003f */
[C---:B------:R-:W-:Y:S01]  /*6ac0*/  FMUL.FTZ R62, R136.reuse, R66 ;  /* 0x00000042883e7220 */ /* 0x040fe20000410000 */
[----:B------:R-:W-:Y:S01]  /*6ad0*/  FMUL.FTZ R61, R136, R200 ;  /* 0x000000c8883d7220 */ /* 0x000fe20000410000 */
[----:B------:R-:W-:Y:S01]  /*6ae0*/  FMUL.FTZ R72, R138, R67 ;  /* 0x000000438a487220 */ /* 0x000fe20000410000 */
[C---:B------:R-:W-:Y:S01]  /*6af0*/  FMUL.FTZ R63, R136.reuse, R218 ;  /* 0x000000da883f7220 */ /* 0x040fe20000410000 */
[-C--:B------:R-:W-:Y:S01]  /*6b00*/  FMUL.FTZ R65, R136, R60.reuse ;  /* 0x0000003c88417220 */ /* 0x080fe20000410000 */
[----:B------:R-:W-:Y:S01]  /*6b10*/  FFMA.FTZ R62, R137, R60, R62 ;  /* 0x0000003c893e7223 */ /* 0x000fe2000001003e */
[----:B------:R-:W-:Y:S01]  /*6b20*/  FMUL.FTZ R67, R187, UR46 ;  /* 0x0000002ebb437c20 */ /* 0x000fe20008410000 */
[C---:B------:R-:W-:Y:S01]  /*6b30*/  FFMA.FTZ R60, R137.reuse, R218, -R61 ;  /* 0x000000da893c7223 */ /* 0x040fe2000001083d */
[C---:B------:R-:W-:Y:S01]  /*6b40*/  FFMA.FTZ R63, R137.reuse, R200, R63 ;  /* 0x000000c8893f7223 */ /* 0x040fe2000001003f */
[----:B------:R-:W-:Y:S01]  /*6b50*/  FFMA.FTZ R65, R137, R66, -R65 ;  /* 0x0000004289417223 */ /* 0x000fe20000010841 */
[----:B------:R-:W-:Y:S01]  /*6b60*/  FFMA.FTZ R234, R150, UR47, -R67 ;  /* 0x0000002f96ea7c23 */ /* 0x000fe20008010843 */
[----:B------:R-:W-:Y:S01]  /*6b70*/  FFMA.FTZ R215, R43, R50, R60 ;  /* 0x000000322bd77223 */ /* 0x000fe2000001003c */
[----:B------:R-:W-:Y:S01]  /*6b80*/  FADD.FTZ R199, RZ, R63 ;  /* 0x0000003fffc77221 */ /* 0x000fe20000010000 */
[----:B------:R-:W-:Y:S01]  /*6b90*/  FADD.FTZ R65, R174, R65 ;  /* 0x00000041ae417221 */ /* 0x000fe20000010000 */
[----:B------:R-:W-:Y:S01]  /*6ba0*/  FFMA.FTZ R61, R13, R234, R62 ;  /* 0x000000ea0d3d7223 */ /* 0x000fe2000001003e */
[C---:B------:R-:W-:Y:S01]  /*6bb0*/  FMUL.FTZ R62, R134.reuse, R215 ;  /* 0x000000d7863e7220 */ /* 0x040fe20000410000 */
[-C--:B------:R-:W-:Y:S01]  /*6bc0*/  FMUL.FTZ R60, R134, R199.reuse ;  /* 0x000000c7863c7220 */ /* 0x080fe20000410000 */
[----:B------:R-:W-:Y:S01]  /*6bd0*/  FFMA.FTZ R72, R139, R70, -R72 ;  /* 0x000000468b487223 */ /* 0x000fe20000010848 */
[----:B------:R-:W-:Y:S01]  /*6be0*/  FMUL.FTZ R66, R185, UR46 ;  /* 0x0000002eb9427c20 */ /* 0x000fe20008410000 */
[C---:B------:R-:W-:Y:S01]  /*6bf0*/  FFMA.FTZ R62, R135.reuse, R199, R62 ;  /* 0x000000c7873e7223 */ /* 0x040fe2000001003e */
[----:B------:R-:W-:Y:S01]  /*6c00*/  FFMA.FTZ R213, R135, R215, -R60 ;  /* 0x000000d787d57223 */ /* 0x000fe2000001083c */
[----:B------:R-:W-:Y:S01]  /*6c10*/  FMUL.FTZ R60, R138, R65 ;  /* 0x000000418a3c7220 */ /* 0x000fe20000410000 */
[----:B------:R-:W-:Y:S01]  /*6c20*/  FMUL.FTZ R64, R140, R72 ;  /* 0x000000488c407220 */ /* 0x000fe20000410000 */
[----:B------:R-:W-:Y:S01]  /*6c30*/  FADD.FTZ R198, RZ, R62 ;  /* 0x0000003effc67221 */ /* 0x000fe20000010000 */
[----:B------:R-:W-:Y:S01]  /*6c40*/  FFMA.FTZ R213, R98, R89, R213 ;  /* 0x0000005962d57223 */ /* 0x000fe200000100d5 */
[-C--:B------:R-:W-:Y:S01]  /*6c50*/  FFMA.FTZ R63, R139, R61.reuse, R60 ;  /* 0x0000003d8b3f7223 */ /* 0x080fe2000001003c */
[----:B------:R-:W-:Y:S01]  /*6c60*/  FFMA.FTZ R67, R141, R68, R64 ;  /* 0x000000448d437223 */ /* 0x000fe20000010040 */
[-C--:B------:R-:W-:Y:S01]  /*6c70*/  FMUL.FTZ R60, R132, R198.reuse ;  /* 0x000000c6843c7220 */ /* 0x080fe20000410000 */
[----:B------:R-:W-:Y:S01]  /*6c80*/  FMUL.FTZ R64, R138, R61 ;  /* 0x0000003d8a407220 */ /* 0x000fe20000410000 */
[-C--:B------:R-:W-:Y:S01]  /*6c90*/  FMUL.FTZ R61, R132, R213.reuse ;  /* 0x000000d5843d7220 */ /* 0x080fe20000410000 */
[----:B------:R-:W-:Y:S01]  /*6ca0*/  FFMA.FTZ R231, R149, UR47, -R66 ;  /* 0x0000002f95e77c23 */ /* 0x000fe20008010842 */
[----:B------:R-:W-:Y:S01]  /*6cb0*/  FFMA.FTZ R60, R133, R213, -R60 ;  /* 0x000000d5853c7223 */ /* 0x000fe2000001083c */
[----:B------:R-:W-:Y:S01]  /*6cc0*/  FFMA.FTZ R64, R139, R65, -R64 ;  /* 0x000000418b407223 */ /* 0x000fe20000010840 */
[----:B------:R-:W-:Y:S01]  /*6cd0*/  FFMA.FTZ R61, R133, R198, R61 ;  /* 0x000000c6853d7223 */ /* 0x000fe2000001003d */
[----:B------:R-:W-:Y:S01]  /*6ce0*/  FFMA.FTZ R63, R14, R231, R63 ;  /* 0x000000e70e3f7223 */ /* 0x000fe2000001003f */
[----:B------:R-:W-:Y:S01]  /*6cf0*/  FFMA.FTZ R216, R41, R42, R60 ;  /* 0x0000002a29d87223 */ /* 0x000fe2000001003c */
[----:B------:R-:W-:Y:S01]  /*6d00*/  FADD.FTZ R64, R173, R64 ;  /* 0x00000040ad407221 */ /* 0x000fe20000010000 */
[----:B------:R-:W-:Y:S01]  /*6d10*/  FADD.FTZ R197, RZ, R61 ;  /* 0x0000003dffc57221 */ /* 0x000fe20000010000 */
[----:B------:R-:W-:Y:S01]  /*6d20*/  FMUL.FTZ R65, R140, R63 ;  /* 0x0000003f8c417220 */ /* 0x000fe20000410000 */
        /* <DEDUP_REMOVED lines=9> */
[----:B------:R-:W-:Y:S01]  /*6dc0*/  FMUL.FTZ R65, R191, UR46 ;  /* 0x0000002ebf417c20 */ /* 0x000fe20008410000 */
[----:B------:R-:W-:Y:S01]  /*6dd0*/  FFMA.FTZ R222, R95, R88, R222 ;  /* 0x000000585fde7223 */ /* 0x000fe200000100de */
[----:B------:R-:W-:Y:S01]  /*6de0*/  FFMA.FTZ R68, R141, R72, -R68 ;  /* 0x000000488d447223 */ /* 0x000fe20000010844 */
[----:B------:R-:W-:Y:S01]  /*6df0*/  FMUL.FTZ R60, R128, R196 ;  /* 0x000000c4803c7220 */ /* 0x000fe20000410000 */
[----:B------:R-:W-:Y:S01]  /*6e00*/  FFMA.FTZ R232, R148, UR47, -R65 ;  /* 0x0000002f94e87c23 */ /* 0x000fe20008010841 */
[----:B------:R-:W-:Y:S01]  /*6e10*/  FMUL.FTZ R61, R128, R222 ;  /* 0x000000de803d7220 */ /* 0x000fe20000410000 */
[C---:B------:R-:W-:Y:S01]  /*6e20*/  FMUL.FTZ R64, R142.reuse, R68 ;  /* 0x000000448e407220 */ /* 0x040fe20000410000 */
[----:B------:R-:W-:Y:S01]  /*6e30*/  FFMA.FTZ R60, R129, R222, -R60 ;  /* 0x000000de813c7223 */ /* 0x000fe2000001083c */
[----:B------:R-:W-:Y:S01]  /*6e40*/  FFMA.FTZ R62, R15, R232, R62 ;  /* 0x000000e80f3e7223 */ /* 0x000fe2000001003e */
[----:B------:R-:W-:Y:S01]  /*6e50*/  FFMA.FTZ R61, R129, R196, R61 ;  /* 0x000000c4813d7223 */ /* 0x000fe2000001003d */
[-C--:B------:R-:W-:Y:S01]  /*6e60*/  FFMA.FTZ R65, R143, R67.reuse, R64 ;  /* 0x000000438f417223 */ /* 0x080fe20000010040 */
[----:B------:R-:W-:Y:S01]  /*6e70*/  FFMA.FTZ R224, R39, R40, R60 ;  /* 0x0000002827e07223 */ /* 0x000fe2000001003c */
[----:B------:R-:W-:Y:S01]  /*6e80*/  FMUL.FTZ R66, R142, R67 ;  /* 0x000000438e427220 */ /* 0x000fe20000410000 */
[----:B------:R-:W-:Y:S01]  /*6e90*/  FADD.FTZ R194, RZ, R61 ;  /* 0x0000003dffc27221 */ /* 0x000fe20000010000 */
[----:B------:R-:W-:Y:S01]  /*6ea0*/  FADD.FTZ R63, R172, R63 ;  /* 0x0000003fac3f7221 */ /* 0x000fe20000010000 */
[----:B------:R-:W-:Y:S01]  /*6eb0*/  FMUL.FTZ R60, R126, R224 ;  /* 0x000000e07e3c7220 */ /* 0x000fe20000410000 */
[----:B------:R-:W-:Y:S01]  /*6ec0*/  FMUL.FTZ R64, R142, R62 ;  /* 0x0000003e8e407220 */ /* 0x000fe20000410000 */
[----:B------:R-:W-:Y:S01]  /*6ed0*/  FMUL.FTZ R61, R126, R194 ;  /* 0x000000c27e3d7220 */ /* 0x000fe20000410000 */
[----:B------:R-:W-:Y:S01]  /*6ee0*/  FFMA.FTZ R66, R143, R68, -R66 ;  /* 0x000000448f427223 */ /* 0x000fe20000010842 */
[----:B------:R-:W-:Y:S01]  /*6ef0*/  FFMA.FTZ R195, R127, R194, R60 ;  /* 0x000000c27fc37223 */ /* 0x000fe2000001003c */
[-C--:B------:R-:W-:Y:S01]  /*6f00*/  FFMA.FTZ R68, R143, R63.reuse, -R64 ;  /* 0x0000003f8f447223 */ /* 0x080fe20000010840 */
[----:B------:R-:W-:Y:S01]  /*6f10*/  FMUL.FTZ R64, R142, R63 ;  /* 0x0000003f8e407220 */ /* 0x000fe20000410000 */
[----:B------:R-:W-:Y:S01]  /*6f20*/  FFMA.FTZ R60, R127, R224, -R61 ;  /* 0x000000e07f3c7223 */ /* 0x000fe2000001083d */
[----:B------:R-:W-:Y:S01]  /*6f30*/  FADD.FTZ R195, RZ, R195 ;  /* 0x000000c3ffc37221 */ /* 0x000fe20000010000 */
[----:B------:R-:W-:Y:S01]  /*6f40*/  FADD.FTZ R68, R171, R68 ;  /* 0x00000044ab447221 */ /* 0x000fe20000010000 */
[----:B------:R-:W-:Y:S01]  /*6f50*/  FFMA.FTZ R63, R143, R62, R64 ;  /* 0x0000003e8f3f7223 */ /* 0x000fe20000010040 */
[----:B------:R-:W-:Y:S01]  /*6f60*/  FMUL.FTZ R62, R192, UR46 ;  /* 0x0000002ec03e7c20 */ /* 0x000fe20008410000 */
[----:B------:R-:W-:Y:S01]  /*6f70*/  FFMA.FTZ R225, R93, R86, R60 ;  /* 0x000000565de17223 */ /* 0x000fe2000001003c */
[----:B------:R-:W-:Y:S01]  /*6f80*/  FMUL.FTZ R60, R122, R195 ;  /* 0x000000c37a3c7220 */ /* 0x000fe20000410000 */
[----:B------:R-:W-:Y:S01]  /*6f90*/  FMUL.FTZ R64, R144, R68 ;  /* 0x0000004490407220 */ /* 0x000fe20000410000 */
[----:B------:R-:W-:Y:S01]  /*6fa0*/  FFMA.FTZ R223, R147, UR47, -R62 ;  /* 0x0000002f93df7c23 */ /* 0x000fe2000801083e */
[-C--:B------:R-:W-:Y:S01]  /*6fb0*/  FMUL.FTZ R62, R122, R225.reuse ;  /* 0x000000e17a3e7220 */ /* 0x080fe20000410000 */
[C---:B------:R-:W-:Y:S01]  /*6fc0*/  FFMA.FTZ R60, R123.reuse, R225, -R60 ;  /* 0x000000e17b3c7223 */ /* 0x040fe2000001083c */
[----:B------:R-:W-:Y:S01]  /*6fd0*/  UISETP.GE.AND UP0, UPT, UR13, UR42, UPT ;  /* 0x0000002a0d00728c */ /* 0x000fe2000bf06270 */
[----:B------:R-:W-:Y:S01]  /*6fe0*/  FFMA.FTZ R63, R16, R223, R63 ;  /* 0x000000df103f7223 */ /* 0x000fe2000001003f */
[----:B------:R-:W-:Y:S01]  /*6ff0*/  FFMA.FTZ R62, R123, R195, R62 ;  /* 0x000000c37b3e7223 */ /* 0x000fe2000001003e */
[----:B------:R-:W-:Y:S01]  /*7000*/  FFMA.FTZ R226, R37, R38, R60 ;  /* 0x0000002625e27223 */ /* 0x000fe2000001003c */
[----:B------:R-:W-:Y:S01]  /*7010*/  FMUL.FTZ R229, R193, UR46 ;  /* 0x0000002ec1e57c20 */ /* 0x000fe20008410000 */
[-C--:B------:R-:W-:Y:S01]  /*7020*/  FMUL.FTZ R61, R144, R63.reuse ;  /* 0x0000003f903d7220 */ /* 0x080fe20000410000 */
[C---:B------:R-:W-:Y:S01]  /*7030*/  FFMA.FTZ R67, R145.reuse, R63, R64 ;  /* 0x0000003f91437223 */ /* 0x040fe20000010040 */
[----:B------:R-:W-:Y:S01]  /*7040*/  FADD.FTZ R124, RZ, R62 ;  /* 0x0000003eff7c7221 */ /* 0x000fe20000010000 */
[C---:B------:R-:W-:Y:S01]  /*7050*/  FMUL.FTZ R64, R120.reuse, R226 ;  /* 0x000000e278407220 */ /* 0x040fe20000410000 */
[----:B------:R-:W-:Y:S01]  /*7060*/  FFMA.FTZ R69, R145, R68, -R61 ;  /* 0x0000004491457223 */ /* 0x000fe2000001083d */
[----:B------:R-:W-:Y:S01]  /*7070*/  PLOP3.LUT P0, PT, PT, PT, UP0, 0x80, 0x8 ;  /* 0x000000000008781c */ /* 0x000fe20003f0f008 */
[-C--:B------:R-:W-:Y:S01]  /*7080*/  FMUL.FTZ R61, R120, R124.reuse ;  /* 0x0000007c783d7220 */ /* 0x080fe20000410000 */
[C---:B------:R-:W-:Y:S01]  /*7090*/  FFMA.FTZ R64, R121.reuse, R124, R64 ;  /* 0x0000007c79407223 */ /* 0x040fe20000010040 */
[----:B------:R-:W-:Y:S01]  /*70a0*/  FMUL.FTZ R72, R144, R65 ;  /* 0x0000004190487220 */ /* 0x000fe20000410000 */
[----:B------:R-:W-:Y:S01]  /*70b0*/  ISETP.NE.OR P0, PT, R110, RZ, P0 ;  /* 0x000000ff6e00720c */ /* 0x000fe20000705670 */
[----:B------:R-:W-:Y:S01]  /*70c0*/  FFMA.FTZ R227, R121, R226, -R61 ;  /* 0x000000e279e37223 */ /* 0x000fe2000001083d */
[----:B------:R-:W-:Y:S01]  /*70d0*/  FADD.FTZ R125, RZ, R64 ;  /* 0x00000040ff7d7221 */ /* 0x000fe20000010000 */
[-C--:B------:R-:W-:Y:S01]  /*70e0*/  FMUL.FTZ R64, R144, R66.reuse ;  /* 0x0000004290407220 */ /* 0x080fe20000410000 */
[----:B------:R-:W-:Y:S01]  /*70f0*/  FFMA.FTZ R229, R146, UR47, -R229 ;  /* 0x0000002f92e57c23 */ /* 0x000fe200080108e5 */
[----:B------:R-:W-:Y:S01]  /*7100*/  FFMA.FTZ R227, R96, R55, R227 ;  /* 0x0000003760e37223 */ /* 0x000fe200000100e3 */
[C---:B------:R-:W-:Y:S01]  /*7110*/  FMUL.FTZ R68, R118.reuse, R125 ;  /* 0x0000007d76447220 */ /* 0x040fe20000410000 */
[C---:B------:R-:W-:Y:S01]  /*7120*/  FFMA.FTZ R64, R145.reuse, R65, R64 ;  /* 0x0000004191407223 */ /* 0x040fe20000010040 */
[----:B------:R-:W-:Y:S01]  /*7130*/  FFMA.FTZ R65, R145, R66, -R72 ;  /* 0x0000004291417223 */ /* 0x000fe20000010848 */
[-C--:B------:R-:W-:Y:S01]  /*7140*/  FMUL.FTZ R70, R118, R227.reuse ;  /* 0x000000e376467220 */ /* 0x080fe20000410000 */
[C---:B------:R-:W-:Y:S01]  /*7150*/  FFMA.FTZ R68, R119.reuse, R227, -R68 ;  /* 0x000000e377447223 */ /* 0x040fe20000010844 */
[----:B------:R-:W-:Y:S01]  /*7160*/  FFMA.FTZ R66, R0, R229, R67 ;  /* 0x000000e500427223 */ /* 0x000fe20000010043 */
[----:B------:R-:W-:Y:S01]  /*7170*/  FADD.FTZ R67, R170, R69 ;  /* 0x00000045aa437221 */ /* 0x000fe20000010000 */
[----:B------:R-:W-:Y:S01]  /*7180*/  FFMA.FTZ R70, R119, R125, R70 ;  /* 0x0000007d77467223 */ /* 0x000fe20000010046 */
[----:B------:R-:W-:Y:S01]  /*7190*/  FFMA.FTZ R228, R35, R36, R68 ;  /* 0x0000002423e47223 */ /* 0x000fe20000010044 */
[----:B------:R-:W-:Y:S01]  /*71a0*/  VOTEU.ALL UP0, P0 ;  /* 0x0000000000ff7886 */ /* 0x000fe20000000000 */
[----:B------:R-:W-:-:S02]  /*71b0*/  HFMA2 R60, -RZ, RZ, 1.875, 0 ;  /* 0x3f800000ff3c7431 */ /* 0x000fc400000001ff */
[----:B------:R-:W-:Y:S01]  /*71c0*/  FADD.FTZ R214, RZ, R70 ;  /* 0x00000046ffd67221 */ /* 0x000fe20000010000 */
[----:B------:R-:W-:Y:S01]  /*71d0*/  FMUL.FTZ R68, R116, R228 ;  /* 0x000000e474447220 */ /* 0x000fe20000410000 */
[----:B------:R-:W-:Y:S01]  /*71e0*/  ISETP.GT.U32.AND P2, PT, R104, 0x1f, PT ;  /* 0x0000001f6800780c */ /* 0x000fe20003f44070 */
[----:B------:R-:W-:Y:S01]  /*71f0*/  @!UP0 ULEA UR21, UR8, UR20, 0x4 ;  /* 0x0000001408158291 */ /* 0x000fe2000f8e20ff */
[-C--:B------:R-:W-:Y:S01]  /*7200*/  FMUL.FTZ R69, R116, R214.reuse ;  /* 0x000000d674457220 */ /* 0x080fe20000410000 */
[C---:B------:R-:W-:Y:S01]  /*7210*/  FFMA.FTZ R68, R117.reuse, R214, R68 ;  /* 0x000000d675447223 */ /* 0x040fe20000010044 */
[----:B------:R-:W-:Y:S02]  /*7220*/  CS2R R62, SRZ ;  /* 0x00000000003e7805 */ /* 0x000fe4000001ff00 */
[----:B------:R-:W-:Y:S01]  /*7230*/  MOV R61, RZ ;  /* 0x000000ff003d7202 */ /* 0x000fe20000000f00 */
[----:B------:R-:W-:Y:S01]  /*7240*/  FFMA.FTZ R69, R117, R228, -R69 ;  /* 0x000000e475457223 */ /* 0x000fe20000010845 */
[----:B------:R-:W-:Y:S01]  /*7250*/  FADD.FTZ R230, RZ, R68 ;  /* 0x00000044ffe67221 */ /* 0x000fe20000010000 */
[----:B------:R-:W-:Y:S02]  /*7260*/  BSSY B0, `(.L_x_4121) ;  /* 0x00000e4000007945 */ /* 0x000fe40003800000 */
[----:B------:R-:W-:Y:S01]  /*7270*/  FFMA.FTZ R239, R94, R45, R69 ;  /* 0x0000002d5eef7223 */ /* 0x000fe20000010045 */
[CC--:B------:R-:W-:Y:S01]  /*7280*/  FMUL.FTZ R68, R113.reuse, R230.reuse ;  /* 0x000000e671447220 */ /* 0x0c0fe20000410000 */
[----:B------:R-:W0:Y:S02]  /*7290*/  @!P0 LDS.128 R60, [UR21+0x8b80] ;  /* 0x008b8015ff3c8984 */ /* 0x000e240008000c00 */
[-C--:B------:R-:W-:Y:S01]  /*72a0*/  FMUL.FTZ R69, R113, R239.reuse ;  /* 0x000000ef71457220 */ /* 0x080fe20000410000 */
[C---:B------:R-:W-:Y:S01]  /*72b0*/  FFMA.FTZ R237, R115.reuse, R239, -R68 ;  /* 0x000000ef73ed7223 */ /* 0x040fe20000010844 */
[----:B------:R1:W-:Y:S02]  /*72c0*/  STS.128 [R108+0xa10], R64 ;  /* 0x000a10406c007388 */ /* 0x0003e40000000c00 */
[----:B------:R-:W-:Y:S01]  /*72d0*/  FFMA.FTZ R238, R115, R230, R69 ;  /* 0x000000e673ee7223 */ /* 0x000fe20000010045 */
        /* <DEDUP_REMOVED lines=46> */
.L_x_4264:
        /* <DEDUP_REMOVED lines=12> */
.L_x_4125:
[----:B------:R-:W-:Y:S05]  /*7680*/  BSYNC.RECONVERGENT B1 ;  /* 0x0000000000017941 */ /* 0x000fea0003800200 */
.L_x_4124:
[----:B------:R-:W-:Y:S01]  /*7690*/  UMOV UR21, 0xffffffff ;  /* 0xffffffff00157882 */ /* 0x000fe20000000000 */
[----:B------:R-:W-:Y:S02]  /*76a0*/  ISETP.GT.U32.AND P2, PT, R110, 0x1d, PT ;  /* 0x0000001d6e00780c */ /* 0x000fe40003f44070 */
[----:B------:R-:W-:Y:S11]  /*76b0*/  BRA.DIV UR21, `(.L_x_4126) ;  /* 0x0000007215047947 */ /* 0x000ff6000b800000 */
[----:B-1----:R1:W1:Y:S04]  /*76c0*/  SHFL.DOWN PT, R240, R79, 0x2, 0x1f ;  /* 0x08401f004ff07f89 */ /* 0x00226800000e0000 */
[----:B------:R0:W1:Y:S04]  /*76d0*/  SHFL.DOWN PT, R241, R78, 0x2, 0x1f ;  /* 0x08401f004ef17f89 */ /* 0x00006800000e0000 */
[----:B--2---:R2:W1:Y:S04]  /*76e0*/  SHFL.DOWN PT, R242, R77, 0x2, 0x1f ;  /* 0x08401f004df27f89 */ /* 0x00446800000e0000 */
[----:B0-----:R2:W0:Y:S02]  /*76f0*/  SHFL.DOWN PT, R76, R252, 0x2, 0x1f ;  /* 0x08401f00fc4c7f89 */ /* 0x00142400000e0000 */
.L_x_4270:
        /* <DEDUP_REMOVED lines=12> */
.L_x_4128:
[----:B------:R-:W-:Y:S05]  /*77c0*/  BSYNC.RECONVERGENT B1 ;  /* 0x0000000000017941 */ /* 0x000fea0003800200 */
.L_x_4127:
[----:B------:R-:W-:Y:S01]  /*77d0*/  UMOV UR21, 0xffffffff ;  /* 0xffffffff00157882 */ /* 0x000fe20000000000 */
[----:B------:R-:W-:Y:S02]  /*77e0*/  ISETP.GT.U32.AND P2, PT, R110, 0x1b, PT ;  /* 0x0000001b6e00780c */ /* 0x000fe40003f44070 */
[----:B------:R-:W-:Y:S11]  /*77f0*/  BRA.DIV UR21, `(.L_x_4129) ;  /* 0x0000007215247947 */ /* 0x000ff6000b800000 */
[----:B-1----:R1:W1:Y:S04]  /*7800*/  SHFL.DOWN PT, R240, R79, 0x4, 0x1f ;  /* 0x08801f004ff07f89 */ /* 0x00226800000e0000 */
[----:B------:R0:W1:Y:S04]  /*7810*/  SHFL.DOWN PT, R241, R78, 0x4, 0x1f ;  /* 0x08801f004ef17f89 */ /* 0x00006800000e0000 */
[----:B------:R1:W1:Y:S04]  /*7820*/  SHFL.DOWN PT, R242, R77, 0x4, 0x1f ;  /* 0x08801f004df27f89 */ /* 0x00026800000e0000 */
[----:B0-----:R0:W0:Y:S02]  /*7830*/  SHFL.DOWN PT, R76, R252, 0x4, 0x1f ;  /* 0x08801f00fc4c7f89 */ /* 0x00102400000e0000 */
.L_x_4276:
        /* <DEDUP_REMOVED lines=12> */
.L_x_4131:
[----:B------:R-:W-:Y:S05]  /*7900*/  BSYNC.RECONVERGENT B1 ;  /* 0x0000000000017941 */ /* 0x000fea0003800200 */
.L_x_4130:
[----:B------:R-:W-:Y:S01]  /*7910*/  UMOV UR21, 0xffffffff ;  /* 0xffffffff00157882 */ /* 0x000fe20000000000 */
[----:B------:R-:W-:Y:S02]  /*7920*/  ISETP.GT.U32.AND P2, PT, R110, 0x17, PT ;  /* 0x000000176e00780c */ /* 0x000fe40003f44070 */
[----:B------:R-:W-:Y:S11]  /*7930*/  BRA.DIV UR21, `(.L_x_4132) ;  /* 0x0000007215447947 */ /* 0x000ff6000b800000 */
[----:B-1----:R1:W1:Y:S04]  /*7940*/  SHFL.DOWN PT, R240, R79, 0x8, 0x1f ;  /* 0x09001f004ff07f89 */ /* 0x00226800000e0000 */
[----:B------:R0:W1:Y:S04]  /*7950*/  SHFL.DOWN PT, R241, R78, 0x8, 0x1f ;  /* 0x09001f004ef17f89 */ /* 0x00006800000e0000 */
[----:B------:R1:W1:Y:S04]  /*7960*/  SHFL.DOWN PT, R242, R77, 0x8, 0x1f ;  /* 0x09001f004df27f89 */ /* 0x00026800000e0000 */
[----:B0-----:R0:W0:Y:S02]  /*7970*/  SHFL.DOWN PT, R76, R252, 0x8, 0x1f ;  /* 0x09001f00fc4c7f89 */ /* 0x00102400000e0000 */
.L_x_4282:
        /* <DEDUP_REMOVED lines=12> */
.L_x_4134:
[----:B------:R-:W-:Y:S05]  /*7a40*/  BSYNC.RECONVERGENT B1 ;  /* 0x0000000000017941 */ /* 0x000fea0003800200 */
.L_x_4133:
[----:B------:R-:W-:Y:S01]  /*7a50*/  UMOV UR21, 0xffffffff ;  /* 0xffffffff00157882 */ /* 0x000fe20000000000 */
[----:B------:R-:W-:Y:S02]  /*7a60*/  ISETP.GT.U32.AND P2, PT, R110, 0xf, PT ;  /* 0x0000000f6e00780c */ /* 0x000fe40003f44070 */
[----:B------:R-:W-:Y:S11]  /*7a70*/  BRA.DIV UR21, `(.L_x_4135) ;  /* 0x0000007215647947 */ /* 0x000ff6000b800000 */
[----:B-1----:R1:W1:Y:S04]  /*7a80*/  SHFL.DOWN PT, R240, R79, 0x10, 0x1f ;  /* 0x0a001f004ff07f89 */ /* 0x00226800000e0000 */
[----:B------:R0:W1:Y:S04]  /*7a90*/  SHFL.DOWN PT, R241, R78, 0x10, 0x1f ;  /* 0x0a001f004ef17f89 */ /* 0x00006800000e0000 */
[----:B------:R1:W1:Y:S04]  /*7aa0*/  SHFL.DOWN PT, R242, R77, 0x10, 0x1f ;  /* 0x0a001f004df27f89 */ /* 0x00026800000e0000 */
[----:B0-----:R0:W0:Y:S02]  /*7ab0*/  SHFL.DOWN PT, R76, R252, 0x10, 0x1f ;  /* 0x0a001f00fc4c7f89 */ /* 0x00102400000e0000 */
.L_x_4288:
        /* <DEDUP_REMOVED lines=12> */
.L_x_4137:
[----:B------:R-:W-:Y:S05]  /*7b80*/  BSYNC.RECONVERGENT B1 ;  /* 0x0000000000017941 */ /* 0x000fea0003800200 */
.L_x_4136:
        /* <DEDUP_REMOVED lines=27> */
.L_x_4302:
        /* <DEDUP_REMOVED lines=15> */
.L_x_4140:
[----:B------:R-:W-:Y:S05]  /*7e30*/  BSYNC.RECONVERGENT B1 ;  /* 0x0000000000017941 */ /* 0x000fea0003800200 */
.L_x_4139:
        /* <DEDUP_REMOVED lines=38> */
.L_x_4122:
[----:B------:R-:W-:Y:S05]  /*80a0*/  BSYNC B0 ;  /* 0x0000000000007941 */ /* 0x000fea0003800000 */
.L_x_4121:
[----:B------:R-:W-:Y:S05]  /*80b0*/  WARPSYNC.ALL ;  /* 0x0000000000007948 */ /* 0x000fea0003800000 */
[----:B------:R-:W-:Y:S01]  /*80c0*/  BAR.SYNC.DEFER_BLOCKING 0x0 ;  /* 0x0000000000007b1d */ /* 0x000fe20000010000 */
[----:B-12---:R-:W-:Y:S01]  /*80d0*/  FMUL.FTZ R64, R192, R203 ;  /* 0x000000cbc0407220 */ /* 0x006fe20000410000 */
[----:B------:R-:W-:Y:S01]  /*80e0*/  FMUL.FTZ R65, R191, R201 ;  /* 0x000000c9bf417220 */ /* 0x000fe20000410000 */
[----:B------:R-:W-:Y:S01]  /*80f0*/  FMUL.FTZ R72, R190, R197 ;  /* 0x000000c5be487220 */ /* 0x000fe20000410000 */
[----:B------:R-:W-:Y:S01]  /*8100*/  FMUL.FTZ R74, R162, R196 ;  /* 0x000000c4a24a7220 */ /* 0x000fe20000410000 */
[----:B-----5:R-:W-:Y:S01]  /*8110*/  FFMA.FTZ R77, R147, R221, -R64 ;  /* 0x000000dd934d7223 */ /* 0x020fe20000010840 */
[----:B------:R-:W-:Y:S01]  /*8120*/  FFMA.FTZ R66, R148, R219, -R65 ;  /* 0x000000db94427223 */ /* 0x000fe20000010841 */
[C---:B------:R-:W-:Y:S01]  /*8130*/  FMUL.FTZ R64, R185.reuse, R202 ;  /* 0x000000cab9407220 */ /* 0x040fe20000410000 */
[-C--:B------:R-:W-:Y:S01]  /*8140*/  FMUL.FTZ R65, R185, R217.reuse ;  /* 0x000000d9b9417220 */ /* 0x080fe20000410000 */
[----:B------:R-:W-:Y:S01]  /*8150*/  FFMA.FTZ R75, R151, R216, -R72 ;  /* 0x000000d8974b7223 */ /* 0x000fe20000010848 */
[----:B------:R-:W-:Y:S01]  /*8160*/  FMUL.FTZ R79, R162, R222 ;  /* 0x000000dea24f7220 */ /* 0x000fe20000410000 */
[C---:B------:R-:W-:Y:S01]  /*8170*/  FFMA.FTZ R185, R149.reuse, R217, -R64 ;  /* 0x000000d995b97223 */ /* 0x040fe20000010840 */
[----:B------:R-:W-:Y:S01]  /*8180*/  FFMA.FTZ R149, R149, R202, R65 ;  /* 0x000000ca95957223 */ /* 0x000fe20000010041 */
[----:B------:R-:W-:Y:S01]  /*8190*/  FMUL.FTZ R65, R189, R198 ;  /* 0x000000c6bd417220 */ /* 0x000fe20000410000 */
[----:B------:R-:W-:Y:S01]  /*81a0*/  FFMA.FTZ R72, R153, R222, -R74 ;  /* 0x000000de99487223 */ /* 0x000fe2000001084a */
[----:B------:R-:W-:Y:S01]  /*81b0*/  FMUL.FTZ R74, R163, R194 ;  /* 0x000000c2a34a7220 */ /* 0x000fe20000410000 */
[----:B------:R-:W-:Y:S01]  /*81c0*/  FFMA.FTZ R76, R153, R196, R79 ;  /* 0x000000c4994c7223 */ /* 0x000fe2000001004f */
[----:B------:R-:W-:Y:S01]  /*81d0*/  FFMA.FTZ R70, R154, R213, -R65 ;  /* 0x000000d59a467223 */ /* 0x000fe20000010841 */
[-C--:B------:R-:W-:Y:S01]  /*81e0*/  FMUL.FTZ R163, R163, R224.reuse ;  /* 0x000000e0a3a37220 */ /* 0x080fe20000410000 */
[----:B------:R-:W-:Y:S01]  /*81f0*/  FMUL.FTZ R153, R164, R195 ;  /* 0x000000c3a4997220 */ /* 0x000fe20000410000 */
[----:B------:R-:W-:Y:S01]  /*8200*/  FFMA.FTZ R79, R155, R224, -R74 ;  /* 0x000000e09b4f7223 */ /* 0x000fe2000001084a */
[----:B------:R-:W-:Y:S01]  /*8210*/  FMUL.FTZ R74, R165, R124 ;  /* 0x0000007ca54a7220 */ /* 0x000fe20000410000 */
[C---:B------:R-:W-:Y:S01]  /*8220*/  FMUL.FTZ R67, R193.reuse, R220 ;  /* 0x000000dcc1437220 */ /* 0x040fe20000410000 */
[----:B------:R-:W-:Y:S01]  /*8230*/  FMUL.FTZ R69, R193, R204 ;  /* 0x000000ccc1457220 */ /* 0x000fe20000410000 */
[----:B------:R-:W1:Y:S01]  /*8240*/  LDS.64 R64, [R108+0xa18] ;  /* 0x000a18006c407984 */ /* 0x000e620000000a00 */
[----:B------:R-:W-:Y:S01]  /*8250*/  FFMA.FTZ R155, R155, R194, R163 ;  /* 0x000000c29b9b7223 */ /* 0x000fe200000100a3 */
[----:B------:R-:W-:Y:S01]  /*8260*/  FFMA.FTZ R78, R156, R225, -R153 ;  /* 0x000000e19c4e7223 */ /* 0x000fe20000010899 */
[----:B------:R-:W-:Y:S01]  /*8270*/  FMUL.FTZ R163, R166, R125 ;  /* 0x0000007da6a37220 */ /* 0x000fe20000410000 */
[----:B------:R-:W-:Y:S01]  /*8280*/  FFMA.FTZ R153, R157, R226, -R74 ;  /* 0x000000e29d997223 */ /* 0x000fe2000001084a */
[----:B------:R-:W-:Y:S01]  /*8290*/  FMUL.FTZ R74, R167, R214 ;  /* 0x000000d6a74a7220 */ /* 0x000fe20000410000 */
[----:B------:R-:W-:Y:S01]  /*82a0*/  FFMA.FTZ R67, R146, R204, R67 ;  /* 0x000000cc92437223 */ /* 0x000fe20000010043 */
[----:B------:R-:W-:Y:S01]  /*82b0*/  FMUL.FTZ R192, R192, R221 ;  /* 0x000000ddc0c07220 */ /* 0x000fe20000410000 */
[----:B------:R-:W-:Y:S01]  /*82c0*/  FFMA.FTZ R69, R146, R220, -R69 ;  /* 0x000000dc92457223 */ /* 0x000fe20000010845 */
[----:B------:R-:W-:Y:S01]  /*82d0*/  FFMA.FTZ R146, R158, R227, -R163 ;  /* 0x000000e39e927223 */ /* 0x000fe200000108a3 */
[----:B------:R-:W-:Y:S01]  /*82e0*/  FFMA.FTZ R163, R159, R228, -R74 ;  /* 0x000000e49fa37223 */ /* 0x000fe2000001084a */
[----:B------:R-:W-:Y:S01]  /*82f0*/  FFMA.FTZ R147, R147, R203, R192 ;  /* 0x000000cb93937223 */ /* 0x000fe200000100c0 */
[C---:B------:R-:W-:Y:S01]  /*8300*/  FFMA.FTZ R74, -R0.reuse, R67, RZ ;  /* 0x00000043004a7223 */ /* 0x040fe200000101ff */
[----:B------:R-:W-:Y:S01]  /*8310*/  FFMA.FTZ R69, R0, R69, RZ ;  /* 0x0000004500457223 */ /* 0x000fe200000100ff */
[----:B------:R-:W-:Y:S01]  /*8320*/  FMUL.FTZ R68, R191, R219 ;  /* 0x000000dbbf447220 */ /* 0x000fe20000410000 */
[----:B------:R-:W-:Y:S01]  /*8330*/  ULEA UR21, UR13, 0xfffff000, 0xc ;  /* 0xfffff0000d157891 */ /* 0x000fe2000f8e60ff */
[C---:B------:R-:W-:Y:S01]  /*8340*/  FFMA.FTZ R147, -R16.reuse, R147, R74 ;  /* 0x0000009310937223 */ /* 0x040fe2000001014a */
[----:B------:R-:W-:Y:S01]  /*8350*/  FFMA.FTZ R162, R16, R77, R69 ;  /* 0x0000004d10a27223 */ /* 0x000fe20000010045 */
[----:B------:R-:W-:Y:S01]  /*8360*/  FFMA.FTZ R148, R148, R201, R68 ;  /* 0x000000c994947223 */ /* 0x000fe20000010044 */
[----:B------:R-:W-:Y:S01]  /*8370*/  USHF.R.S32.HI UR33, URZ, 0x1f, UR21 ;  /* 0x0000001fff217899 */ /* 0x000fe20008011415 */
[----:B------:R-:W-:Y:S01]  /*8380*/  FMUL.FTZ R71, R187, R200 ;  /* 0x000000c8bb477220 */ /* 0x000fe20000410000 */
[C---:B------:R-:W-:Y:S01]  /*8390*/  FFMA.FTZ R67, R15.reuse, R66, R162 ;  /* 0x000000420f437223 */ /* 0x040fe200000100a2 */
[----:B------:R-:W-:Y:S01]  /*83a0*/  FFMA.FTZ R147, -R15, R148, R147 ;  /* 0x000000940f937223 */ /* 0x000fe20000010193 */
[----:B------:R-:W-:Y:S01]  /*83b0*/  MOV R69, UR41 ;  /* 0x0000002900457c02 */ /* 0x000fe20008000f00 */
[-C--:B------:R-:W-:Y:S01]  /*83c0*/  FFMA.FTZ R68, R150, R218.reuse, -R71 ;  /* 0x000000da96447223 */ /* 0x080fe20000010847 */
[----:B------:R-:W-:Y:S01]  /*83d0*/  FFMA.FTZ R148, R14, R185, R67 ;  /* 0x000000b90e947223 */ /* 0x000fe20000010043 */
[----:B------:R-:W-:Y:S01]  /*83e0*/  MOV R67, UR40 ;  /* 0x0000002800437c02 */ /* 0x000fe20008000f00 */
[C---:B------:R-:W-:Y:S01]  /*83f0*/  FMUL.FTZ R71, R188.reuse, R199 ;  /* 0x000000c7bc477220 */ /* 0x040fe20000410000 */
[----:B------:R-:W-:Y:S01]  /*8400*/  FMUL.FTZ R187, R187, R218 ;  /* 0x000000dabbbb7220 */ /* 0x000fe20000410000 */
[----:B------:R-:W-:Y:S01]  /*8410*/  FMUL.FTZ R188, R188, R215 ;  /* 0x000000d7bcbc7220 */ /* 0x000fe20000410000 */
[----:B------:R-:W-:Y:S01]  /*8420*/  FFMA.FTZ R162, -R14, R149, R147 ;  /* 0x000000950ea27223 */ /* 0x000fe20000010193 */
[----:B------:R-:W-:Y:S01]  /*8430*/  FFMA.FTZ R71, R152, R215, -R71 ;  /* 0x000000d798477223 */ /* 0x000fe20000010847 */
[----:B------:R-:W-:Y:S01]  /*8440*/  FFMA.FTZ R150, R150, R200, R187 ;  /* 0x000000c896967223 */ /* 0x000fe200000100bb */
[----:B------:R-:W-:Y:S01]  /*8450*/  ISETP.NE.AND P2, PT, R104, RZ, PT ;  /* 0x000000ff6800720c */ /* 0x000fe20003f45270 */
[----:B------:R-:W-:Y:S01]  /*8460*/  FMUL.FTZ R189, R189, R213 ;  /* 0x000000d5bdbd7220 */ /* 0x000fe20000410000 */
[----:B------:R-:W-:Y:S01]  /*8470*/  FFMA.FTZ R73, R152, R199, R188 ;  /* 0x000000c798497223 */ /* 0x000fe200000100bc */
[----:B------:R-:W-:Y:S01]  /*8480*/  FFMA.FTZ R150, -R13, R150, R162 ;  /* 0x000000960d967223 */ /* 0x000fe200000101a2 */
[----:B------:R-:W-:Y:S01]  /*8490*/  FMUL.FTZ R190, R190, R216 ;  /* 0x000000d8bebe7220 */ /* 0x000fe20000410000 */
[----:B------:R-:W-:Y:S01]  /*84a0*/  FFMA.FTZ R154, R154, R198, R189 ;  /* 0x000000c69a9a7223 */ /* 0x000fe200000100bd */
[----:B------:R-:W-:Y:S01]  /*84b0*/  FMUL.FTZ R165, R165, R226 ;  /* 0x000000e2a5a57220 */ /* 0x000fe20000410000 */
[-C--:B-1----:R-:W-:Y:S01]  /*84c0*/  FMUL.FTZ R74, R64, R107.reuse ;  /* 0x0000006b404a7220 */ /* 0x082fe20000410000 */
[----:B------:R-:W-:Y:S01]  /*84d0*/  FMUL.FTZ R107, R65, R107 ;  /* 0x0000006b416b7220 */ /* 0x000fe20000410000 */
[----:B------:R-:W-:Y:S01]  /*84e0*/  FFMA.FTZ R73, -R12, R73, R150 ;  /* 0x000000490c497223 */ /* 0x000fe20000010196 */
[----:B------:R-:W-:Y:S01]  /*84f0*/  FFMA.FTZ R151, R151, R197, R190 ;  /* 0x000000c597977223 */ /* 0x000fe200000100be */
[-C--:B------:R-:W-:Y:S01]  /*8500*/  FFMA.FTZ R65, R65, R106.reuse, -R74 ;  /* 0x0000006a41417223 */ /* 0x080fe2000001084a */
[----:B------:R-:W-:Y:S01]  /*8510*/  FFMA.FTZ R107, R64, R106, R107 ;  /* 0x0000006a406b7223 */ /* 0x000fe2000001006b */
[----:B------:R-:W-:Y:S01]  /*8520*/  LOP3.LUT R64, R104, UR21, RZ, 0xfc, !PT ;  /* 0x0000001568407c12 */ /* 0x000fe2000f8efcff */
[----:B------:R-:W-:Y:S01]  /*8530*/  FFMA.FTZ R154, -R11, R154, R73 ;  /* 0x0000009a0b9a7223 */ /* 0x000fe20000010149 */
[----:B------:R-:W-:Y:S01]  /*8540*/  FADD.FTZ R186, R186, R65 ;  /* 0x00000041baba7221 */ /* 0x000fe20000010000 */
[----:B------:R-:W-:Y:S01]  /*8550*/  FFMA.FTZ R74, R2, R211, R107 ;  /* 0x000000d3024a7223 */ /* 0x000fe2000001006b */
[----:B------:R-:W-:Y:S01]  /*8560*/  MOV R65, UR33 ;  /* 0x0000002100417c02 */ /* 0x000fe20008000f00 */
[----:B------:R-:W-:Y:S01]  /*8570*/  VOTEU.ALL UP0, P2 ;  /* 0x0000000000ff7886 */ /* 0x000fe20001000000 */
[C---:B------:R-:W-:Y:S01]  /*8580*/  FMUL.FTZ R66, R113.reuse, R186 ;  /* 0x000000ba71427220 */ /* 0x040fe20000410000 */
[----:B------:R-:W-:Y:S01]  /*8590*/  FMUL.FTZ R113, R113, R74 ;  /* 0x0000004a71717220 */ /* 0x000fe20000410000 */
[----:B------:R-:W-:Y:S01]  /*85a0*/  FFMA.FTZ R151, -R10, R151, R154 ;  /* 0x000000970a977223 */ /* 0x000fe2000001019a */
[----:B------:R-:W-:Y:S01]  /*85b0*/  FFMA.FTZ R157, R157, R124, R165 ;  /* 0x0000007c9d9d7223 */ /* 0x000fe200000100a5 */
        /* <DEDUP_REMOVED lines=8> */
[C---:B------:R-:W-:Y:S01]  /*8640*/  FMUL.FTZ R67, R116.reuse, R212 ;  /* 0x000000d474437220 */ /* 0x040fe20000410000 */
[-C--:B------:R-:W-:Y:S01]  /*8650*/  FMUL.FTZ R106, R116, R184.reuse ;  /* 0x000000b8746a7220 */ /* 0x080fe20000410000 */
[----:B------:R-:W-:Y:S01]  /*8660*/  FFMA.FTZ R116, R12, R71, R65 ;  /* 0x000000470c747223 */ /* 0x000fe20000010041 */
[----:B------:R-:W-:Y:S01]  /*8670*/  LEA.HI.X R69, R66, UR12, R69, 0x2, P0 ;  /* 0x0000000c42457c11 */ /* 0x000fe200080f1445 */
        /* <DEDUP_REMOVED lines=8> */
[----:B------:R-:W-:Y:S01]  /*8700*/  @!UP0 ULEA UR21, UR8, UR20, 0x4 ;  /* 0x0000001408158291 */ /* 0x000fe2000f8e20ff */
[C---:B------:R-:W-:Y:S01]  /*8710*/  FMUL.FTZ R66, R118.reuse, R209 ;  /* 0x000000d176427220 */ /* 0x040fe20000410000 */
[-C--:B------:R-:W-:Y:S01]  /*8720*/  FMUL.FTZ R118, R118, R183.reuse ;  /* 0x000000b776767220 */ /* 0x080fe20000410000 */
[----:B------:R-:W-:Y:S01]  /*8730*/  FFMA.FTZ R67, R9, R72, R70 ;  /* 0x0000004809437223 */ /* 0x000fe20000010046 */
[----:B------:R-:W-:Y:S01]  /*8740*/  FMUL.FTZ R165, R168, R230 ;  /* 0x000000e6a8a57220 */ /* 0x000fe20000410000 */
[C---:B------:R-:W-:Y:S01]  /*8750*/  FFMA.FTZ R65, R119.reuse, R183, -R66 ;  /* 0x000000b777417223 */ /* 0x040fe20000010842 */
[----:B------:R-:W-:Y:S01]  /*8760*/  FFMA.FTZ R118, R119, R209, R118 ;  /* 0x000000d177767223 */ /* 0x000fe20000010076 */
[----:B------:R-:W-:Y:S01]  /*8770*/  FFMA.FTZ R66, R8, R79, R67 ;  /* 0x0000004f08427223 */ /* 0x000fe20000010043 */
[----:B------:R-:W-:Y:S01]  /*8780*/  FFMA.FTZ R76, -R9, R76, R151 ;  /* 0x0000004c094c7223 */ /* 0x000fe20000010197 */
[----:B------:R-:W-:Y:S01]  /*8790*/  FADD.FTZ R182, R182, R65 ;  /* 0x00000041b6b67221 */ /* 0x000fe20000010000 */
[----:B------:R-:W-:Y:S01]  /*87a0*/  FFMA.FTZ R210, R5, R210, R118 ;  /* 0x000000d205d27223 */ /* 0x000fe20000010076 */
[----:B------:R-:W-:Y:S01]  /*87b0*/  FFMA.FTZ R67, R7, R78, R66 ;  /* 0x0000004e07437223 */ /* 0x000fe20000010042 */
[----:B0-----:R0:W-:Y:S01]  /*87c0*/  @!P2 STS.128 [UR21+0x8b80], R60 ;  /* 0x008b803cff00a988 */ /* 0x0011e20008000c15 */
[C---:B------:R-:W-:Y:S01]  /*87d0*/  FMUL.FTZ R66, R120.reuse, R182 ;  /* 0x000000b678427220 */ /* 0x040fe20000410000 */
[-C--:B------:R-:W-:Y:S01]  /*87e0*/  FMUL.FTZ R65, R120, R210.reuse ;  /* 0x000000d278417220 */ /* 0x080fe20000410000 */
[----:B------:R-:W-:Y:S01]  /*87f0*/  FFMA.FTZ R72, R6, R153, R67 ;  /* 0x0000009906487223 */ /* 0x000fe20000010043 */
[----:B------:R-:W-:Y:S01]  /*8800*/  P2R R67, PR, RZ, 0x4 ;  /* 0x00000004ff437803 */ /* 0x000fe20000000000 */
[C---:B------:R-:W-:Y:S01]  /*8810*/  FFMA.FTZ R66, R121.reuse, R210, R66 ;  /* 0x000000d279427223 */ /* 0x040fe20000010042 */
[----:B------:R-:W-:Y:S01]  /*8820*/  FFMA.FTZ R70, R121, R182, -R65 ;  /* 0x000000b679467223 */ /* 0x000fe20000010841 */
[----:B------:R-:W-:Y:S01]  /*8830*/  FFMA.FTZ R65, R5, R146, R72 ;  /* 0x0000009205417223 */ /* 0x000fe20000010048 */
[----:B------:R-:W-:Y:S01]  /*8840*/  FFMA.FTZ R152, R160, R239, -R165 ;  /* 0x000000efa0987223 */ /* 0x000fe200000108a5 */
[----:B------:R-:W-:Y:S01]  /*8850*/  FFMA.FTZ R207, R6, R207, R66 ;  /* 0x000000cf06cf7223 */ /* 0x000fe20000010042 */
[----:B------:R-:W-:Y:S01]  /*8860*/  FADD.FTZ R181, R181, R70 ;  /* 0x00000046b5b57221 */ /* 0x000fe20000010000 */
[----:B------:R-:W-:Y:S01]  /*8870*/  FFMA.FTZ R70, R4, R163, R65 ;  /* 0x000000a304467223 */ /* 0x000fe20000010041 */
[----:B------:R-:W-:Y:S01]  /*8880*/  MOV R75, UR20 ;  /* 0x00000014004b7c02 */ /* 0x000fe20008000f00 */
[----:B------:R-:W-:Y:S01]  /*8890*/  FFMA.FTZ R155, -R8, R155, R76 ;  /* 0x0000009b089b7223 */ /* 0x000fe2000001014c */
[C---:B------:R-:W-:Y:S01]  /*88a0*/  FMUL.FTZ R66, R122.reuse, R181 ;  /* 0x000000b57a427220 */ /* 0x040fe20000410000 */
[-C--:B------:R-:W-:Y:S01]  /*88b0*/  FMUL.FTZ R122, R122, R207.reuse ;  /* 0x000000cf7a7a7220 */ /* 0x080fe20000410000 */
[----:B------:R-:W-:Y:S01]  /*88c0*/  FMUL.FTZ R76, R203, UR46 ;  /* 0x0000002ecb4c7c20 */ /* 0x000fe20008410000 */
[----:B------:R-:W-:Y:S01]  /*88d0*/  FFMA.FTZ R65, R3, R152, R70 ;  /* 0x0000009803417223 */ /* 0x000fe20000010046 */
[C---:B------:R-:W-:Y:S01]  /*88e0*/  FFMA.FTZ R66, R123.reuse, R207, R66 ;  /* 0x000000cf7b427223 */ /* 0x040fe20000010042 */
[----:B------:R-:W-:Y:S01]  /*88f0*/  FFMA.FTZ R67, R123, R181, -R122 ;  /* 0x000000b57b437223 */ /* 0x000fe2000001087a */
[----:B------:R-:W-:-:S02]  /*8900*/  IMAD R70, R104, 0x84, R75 ;  /* 0x0000008468467824 */ /* 0x000fc400078e024b */
[----:B------:R-:W-:Y:S01]  /*8910*/  FMUL.FTZ R73, R0, R73 ;  /* 0x0000004900497220 */ /* 0x000fe20000410000 */
[----:B------:R-:W-:Y:S01]  /*8920*/  FFMA.FTZ R208, R7, R208, R66 ;  /* 0x000000d007d07223 */ /* 0x000fe20000010042 */
[----:B------:R-:W-:Y:S01]  /*8930*/  FADD.FTZ R67, R180, R67 ;  /* 0x00000043b4437221 */ /* 0x000fe20000010000 */
[----:B------:R-:W-:Y:S01]  /*8940*/  FMUL.FTZ R78, R203, UR47 ;  /* 0x0000002fcb4e7c20 */ /* 0x000fe20008410000 */
[----:B0-----:R-:W-:Y:S01]  /*8950*/  FFMA.FTZ R63, R221, UR47, -R76 ;  /* 0x0000002fdd3f7c23 */ /* 0x001fe2000801084c */
[CC--:B------:R-:W-:Y:S01]  /*8960*/  FMUL.FTZ R72, R126.reuse, R208.reuse ;  /* 0x000000d07e487220 */ /* 0x0c0fe20000410000 */
[----:B------:R-:W-:Y:S01]  /*8970*/  FMUL.FTZ R71, R126, R67 ;  /* 0x000000437e477220 */ /* 0x000fe20000410000 */
[----:B------:R0:W-:Y:S01]  /*8980*/  STS [R70+0x2100], R73 ;  /* 0x0021004946007388 */ /* 0x0001e20000000800 */
[----:B------:R-:W-:Y:S01]  /*8990*/  FMUL.FTZ R75, R16, R63 ;  /* 0x0000003f104b7220 */ /* 0x000fe20000410000 */
[C---:B------:R-:W-:Y:S01]  /*89a0*/  FFMA.FTZ R72, R127.reuse, R67, -R72 ;  /* 0x000000437f487223 */ /* 0x040fe20000010848 */
[----:B------:R-:W-:Y:S01]  /*89b0*/  FFMA.FTZ R71, R127, R208, R71 ;  /* 0x000000d07f477223 */ /* 0x000fe20000010047 */
[----:B------:R-:W-:Y:S01]  /*89c0*/  FMUL.FTZ R62, R201, UR47 ;  /* 0x0000002fc93e7c20 */ /* 0x000fe20008410000 */
[----:B------:R-:W-:Y:S01]  /*89d0*/  FMUL.FTZ R107, R200, UR46 ;  /* 0x0000002ec86b7c20 */ /* 0x000fe20008410000 */
[----:B------:R-:W-:Y:S01]  /*89e0*/  FADD.FTZ R179, R179, R72 ;  /* 0x00000048b3b37221 */ /* 0x000fe20000010000 */
[----:B------:R-:W-:Y:S01]  /*89f0*/  FFMA.FTZ R205, R8, R205, R71 ;  /* 0x000000cd08cd7223 */ /* 0x000fe20000010047 */
[----:B------:R-:W-:Y:S01]  /*8a00*/  FMUL.FTZ R71, R204, UR47 ;  /* 0x0000002fcc477c20 */ /* 0x000fe20008410000 */
[----:B------:R-:W-:Y:S01]  /*8a10*/  FFMA.FTZ R62, R219, UR46, R62 ;  /* 0x0000002edb3e7c23 */ /* 0x000fe2000801003e */
[C---:B------:R-:W-:Y:S01]  /*8a20*/  FMUL.FTZ R72, R128.reuse, R179 ;  /* 0x000000b380487220 */ /* 0x040fe20000410000 */
[-C--:B------:R-:W-:Y:S01]  /*8a30*/  FMUL.FTZ R128, R128, R205.reuse ;  /* 0x000000cd80807220 */ /* 0x080fe20000410000 */
[----:B0-----:R-:W-:Y:S01]  /*8a40*/  FFMA.FTZ R73, R221, UR46, R78 ;  /* 0x0000002edd497c23 */ /* 0x001fe2000801004e */
[----:B------:R-:W-:Y:S01]  /*8a50*/  FFMA.FTZ R71, R220, UR46, R71 ;  /* 0x0000002edc477c23 */ /* 0x000fe20008010047 */
[C---:B------:R-:W-:Y:S01]  /*8a60*/  FFMA.FTZ R72, R129.reuse, R205, R72 ;  /* 0x000000cd81487223 */ /* 0x040fe20000010048 */
[----:B------:R-:W-:Y:S01]  /*8a70*/  FFMA.FTZ R61, R129, R179, -R128 ;  /* 0x000000b3813d7223 */ /* 0x000fe20000010880 */
[----:B------:R-:W-:Y:S01]  /*8a80*/  FMUL.FTZ R73, R16, -R73 ;  /* 0x8000004910497220 */ /* 0x000fe20000410000 */
[----:B------:R-:W-:Y:S01]  /*8a90*/  FMUL.FTZ R71, R0, -R71 ;  /* 0x8000004700477220 */ /* 0x000fe20000410000 */
[----:B------:R-:W-:Y:S01]  /*8aa0*/  FFMA.FTZ R206, R9, R206, R72 ;  /* 0x000000ce09ce7223 */ /* 0x000fe20000010048 */
[----:B------:R-:W-:Y:S01]  /*8ab0*/  FADD.FTZ R61, R178, R61 ;  /* 0x0000003db23d7221 */ /* 0x000fe20000010000 */
[----:B------:R-:W-:Y:S01]  /*8ac0*/  FMUL.FTZ R72, R202, UR46 ;  /* 0x0000002eca487c20 */ /* 0x000fe20008410000 */
[----:B------:R0:W-:Y:S01]  /*8ad0*/  STS [R70+0x210c], R73 ;  /* 0x00210c4946007388 */ /* 0x0001e20000000800 */
[----:B------:R-:W-:Y:S01]  /*8ae0*/  FMUL.FTZ R113, R200, UR47 ;  /* 0x0000002fc8717c20 */ /* 0x000fe20008410000 */
[CC--:B------:R-:W-:Y:S01]  /*8af0*/  FMUL.FTZ R60, R130.reuse, R61.reuse ;  /* 0x0000003d823c7220 */ /* 0x0c0fe20000410000 */
[----:B------:R-:W-:Y:S01]  /*8b00*/  FMUL.FTZ R130, R130, R206 ;  /* 0x000000ce82827220 */ /* 0x000fe20000410000 */
[----:B------:R-:W-:Y:S01]  /*8b10*/  STS [R70+0x2104], R71 ;  /* 0x0021044746007388 */ /* 0x000fe20000000800 */
[----:B------:R-:W-:Y:S01]  /*8b20*/  FFMA.FTZ R220, R99, -R92, R220 ;  /* 0x8000005c63dc7223 */ /* 0x000fe200000100dc */
[----:B------:R-:W-:Y:S01]  /*8b30*/  FFMA.FTZ R63, R131, R206, R60 ;  /* 0x000000ce833f7223 */ /* 0x000fe2000001003c */
[----:B------:R-:W-:Y:S01]  /*8b40*/  FMUL.FTZ R60, R201, UR46 ;  /* 0x0000002ec93c7c20 */ /* 0x000fe20008410000 */
[----:B------:R-:W-:Y:S01]  /*8b50*/  FFMA.FTZ R130, R131, R61, -R130 ;  /* 0x0000003d83827223 */ /* 0x000fe20000010882 */
[----:B------:R1:W-:Y:S01]  /*8b60*/  STS [R70+0x2108], R75 ;  /* 0x0021084b46007388 */ /* 0x0003e20000000800 */
[----:B------:R-:W-:Y:S01]  /*8b70*/  FFMA.FTZ R235, R10, R235, R63 ;  /* 0x000000eb0aeb7223 */ /* 0x000fe2000001003f */
[----:B------:R-:W-:Y:S01]  /*8b80*/  FFMA.FTZ R60, R219, UR47, -R60 ;  /* 0x0000002fdb3c7c23 */ /* 0x000fe2000801083c */
[----:B------:R-:W-:Y:S01]  /*8b90*/  FADD.FTZ R177, R177, R130 ;  /* 0x00000082b1b17221 */ /* 0x000fe20000010000 */
[----:B------:R-:W-:Y:S01]  /*8ba0*/  FFMA.FTZ R63, R217, UR47, -R72 ;  /* 0x0000002fd93f7c23 */ /* 0x000fe20008010848 */
[----:B------:R-:W-:Y:S01]  /*8bb0*/  FFMA.FTZ R72, R218, UR46, R113 ;  /* 0x0000002eda487c23 */ /* 0x000fe20008010071 */
[C---:B0-----:R-:W-:Y:S01]  /*8bc0*/  FMUL.FTZ R73, R15.reuse, R60 ;  /* 0x0000003c0f497220 */ /* 0x041fe20000410000 */
[C---:B------:R-:W-:Y:S01]  /*8bd0*/  FMUL.FTZ R60, R132.reuse, R235 ;  /* 0x000000eb843c7220 */ /* 0x040fe20000410000 */
[----:B------:R-:W-:Y:S01]  /*8be0*/  FMUL.FTZ R132, R132, R177 ;  /* 0x000000b184847220 */ /* 0x000fe20000410000 */
[----:B------:R-:W-:Y:S01]  /*8bf0*/  FMUL.FTZ R79, R14, R63 ;  /* 0x0000003f0e4f7220 */ /* 0x000fe20000410000 */
[----:B-1----:R-:W-:Y:S01]  /*8c00*/  FMUL.FTZ R75, R15, -R62 ;  /* 0x8000003e0f4b7220 */ /* 0x002fe20000410000 */
[C---:B------:R-:W-:Y:S01]  /*8c10*/  FFMA.FTZ R63, R133.reuse, R177, -R60 ;  /* 0x000000b1853f7223 */ /* 0x040fe2000001083c */
[----:B------:R-:W-:Y:S01]  /*8c20*/  FFMA.FTZ R132, R133, R235, R132 ;  /* 0x000000eb85847223 */ /* 0x000fe20000010084 */
[----:B------:R-:W-:Y:S01]  /*8c30*/  FMUL.FTZ R62, R202, UR47 ;  /* 0x0000002fca3e7c20 */ /* 0x000fe20008410000 */
[----:B------:R0:W-:Y:S01]  /*8c40*/  STS [R70+0x2110], R73 ;  /* 0x0021104946007388 */ /* 0x0001e20000000800 */
[----:B------:R-:W-:Y:S01]  /*8c50*/  FADD.FTZ R176, R176, R63 ;  /* 0x0000003fb0b07221 */ /* 0x000fe20000010000 */
[----:B------:R-:W-:Y:S01]  /*8c60*/  FFMA.FTZ R236, R11, R236, R132 ;  /* 0x000000ec0bec7223 */ /* 0x000fe20000010084 */
[----:B------:R-:W-:Y:S01]  /*8c70*/  FMUL.FTZ R113, R196, UR47 ;  /* 0x0000002fc4717c20 */ /* 0x000fe20008410000 */
[----:B------:R1:W-:Y:S01]  /*8c80*/  STS [R70+0x2114], R75 ;  /* 0x0021144b46007388 */ /* 0x0003e20000000800 */
[C---:B------:R-:W-:Y:S01]  /*8c90*/  FMUL.FTZ R60, R134.reuse, R176 ;  /* 0x000000b0863c7220 */ /* 0x040fe20000410000 */
[-C--:B------:R-:W-:Y:S01]  /*8ca0*/  FMUL.FTZ R71, R134, R236.reuse ;  /* 0x000000ec86477220 */ /* 0x080fe20000410000 */
[----:B------:R-:W-:Y:S01]  /*8cb0*/  FFMA.FTZ R76, R222, UR46, R113 ;  /* 0x0000002ede4c7c23 */ /* 0x000fe20008010071 */
[----:B------:R-:W-:Y:S01]  /*8cc0*/  STS [R70+0x2118], R79 ;  /* 0x0021184f46007388 */ /* 0x000fe20000000800 */
[C---:B------:R-:W-:Y:S01]  /*8cd0*/  FFMA.FTZ R63, R135.reuse, R236, R60 ;  /* 0x000000ec873f7223 */ /* 0x040fe2000001003c */
[----:B------:R-:W-:Y:S01]  /*8ce0*/  FFMA.FTZ R60, R135, R176, -R71 ;  /* 0x000000b0873c7223 */ /* 0x000fe20000010847 */
[----:B0-----:R-:W-:Y:S01]  /*8cf0*/  FFMA.FTZ R73, R217, UR46, R62 ;  /* 0x0000002ed9497c23 */ /* 0x001fe2000801003e */
[----:B------:R-:W-:Y:S01]  /*8d00*/  FFMA.FTZ R62, R218, UR47, -R107 ;  /* 0x0000002fda3e7c23 */ /* 0x000fe2000801086b */
[----:B------:R-:W-:Y:S01]  /*8d10*/  FFMA.FTZ R233, R12, R233, R63 ;  /* 0x000000e90ce97223 */ /* 0x000fe2000001003f */
[----:B------:R-:W-:Y:S01]  /*8d20*/  FADD.FTZ R175, R175, R60 ;  /* 0x0000003cafaf7221 */ /* 0x000fe20000010000 */
[----:B------:R-:W-:Y:S01]  /*8d30*/  FMUL.FTZ R73, R14, -R73 ;  /* 0x800000490e497220 */ /* 0x000fe20000410000 */
[----:B------:R-:W-:Y:S01]  /*8d40*/  FMUL.FTZ R71, R13, R62 ;  /* 0x0000003e0d477220 */ /* 0x000fe20000410000 */
[----:B------:R-:W-:Y:S01]  /*8d50*/  FMUL.FTZ R62, R199, UR46 ;  /* 0x0000002ec73e7c20 */ /* 0x000fe20008410000 */
[C---:B------:R-:W-:Y:S01]  /*8d60*/  FMUL.FTZ R60, R136.reuse, R175 ;  /* 0x000000af883c7220 */ /* 0x040fe20000410000 */
[-C--:B------:R-:W-:Y:S01]  /*8d70*/  FMUL.FTZ R136, R136, R233.reuse ;  /* 0x000000e988887220 */ /* 0x080fe20000410000 */
[----:B------:R0:W-:Y:S01]  /*8d80*/  STS [R70+0x211c], R73 ;  /* 0x00211c4946007388 */ /* 0x0001e20000000800 */
[----:B-1----:R-:W-:Y:S01]  /*8d90*/  FMUL.FTZ R75, R13, -R72 ;  /* 0x800000480d4b7220 */ /* 0x002fe20000410000 */
[C---:B------:R-:W-:Y:S01]  /*8da0*/  FFMA.FTZ R60, R137.reuse, R233, R60 ;  /* 0x000000e9893c7223 */ /* 0x040fe2000001003c */
[----:B------:R-:W-:Y:S01]  /*8db0*/  FFMA.FTZ R63, R137, R175, -R136 ;  /* 0x000000af893f7223 */ /* 0x000fe20000010888 */
[----:B------:R1:W-:Y:S01]  /*8dc0*/  STS [R70+0x2120], R71 ;  /* 0x0021204746007388 */ /* 0x0003e20000000800 */
[----:B------:R-:W-:Y:S01]  /*8dd0*/  FMUL.FTZ R72, R199, UR47 ;  /* 0x0000002fc7487c20 */ /* 0x000fe20008410000 */
[----:B------:R-:W-:Y:S01]  /*8de0*/  FFMA.FTZ R234, R13, R234, R60 ;  /* 0x000000ea0dea7223 */ /* 0x000fe2000001003c */
[----:B------:R-:W-:Y:S01]  /*8df0*/  FMUL.FTZ R60, R198, UR46 ;  /* 0x0000002ec63c7c20 */ /* 0x000fe20008410000 */
[----:B------:R-:W-:Y:S01]  /*8e00*/  FADD.FTZ R63, R174, R63 ;  /* 0x0000003fae3f7221 */ /* 0x000fe20000010000 */
[----:B------:R2:W-:Y:S01]  /*8e10*/  STS [R70+0x2124], R75 ;  /* 0x0021244b46007388 */ /* 0x0005e20000000800 */
[----:B0-----:R-:W-:Y:S01]  /*8e20*/  FFMA.FTZ R73, R215, UR47, -R62 ;  /* 0x0000002fd7497c23 */ /* 0x001fe2000801083e */
[----:B------:R-:W-:Y:S01]  /*8e30*/  FFMA.FTZ R62, R213, UR47, -R60 ;  /* 0x0000002fd53e7c23 */ /* 0x000fe2000801083c */
[CC--:B------:R-:W-:Y:S01]  /*8e40*/  FMUL.FTZ R60, R138.reuse, R234.reuse ;  /* 0x000000ea8a3c7220 */ /* 0x0c0fe20000410000 */
[----:B------:R-:W-:Y:S01]  /*8e50*/  FFMA.FTZ R79, R215, UR46, R72 ;  /* 0x0000002ed74f7c23 */ /* 0x000fe20008010048 */
[----:B-1----:R-:W-:Y:S01]  /*8e60*/  FMUL.FTZ R71, R138, R63 ;  /* 0x0000003f8a477220 */ /* 0x002fe20000410000 */
[C---:B------:R-:W-:Y:S01]  /*8e70*/  FMUL.FTZ R73, R12.reuse, R73 ;  /* 0x000000490c497220 */ /* 0x040fe20000410000 */
[C---:B------:R-:W-:Y:S01]  /*8e80*/  FFMA.FTZ R60, R139.reuse, R63, -R60 ;  /* 0x0000003f8b3c7223 */ /* 0x040fe2000001083c */
[----:B------:R-:W-:Y:S01]  /*8e90*/  FMUL.FTZ R79, R12, -R79 ;  /* 0x8000004f0c4f7220 */ /* 0x000fe20000410000 */
[----:B------:R-:W-:Y:S01]  /*8ea0*/  FFMA.FTZ R71, R139, R234, R71 ;  /* 0x000000ea8b477223 */ /* 0x000fe20000010047 */
[----:B--2---:R-:W-:Y:S01]  /*8eb0*/  FMUL.FTZ R75, R11, R62 ;  /* 0x0000003e0b4b7220 */ /* 0x004fe20000410000 */
[----:B------:R-:W-:Y:S01]  /*8ec0*/  FADD.FTZ R60, R173, R60 ;  /* 0x0000003cad3c7221 */ /* 0x000fe20000010000 */
[----:B------:R0:W-:Y:S01]  /*8ed0*/  STS [R70+0x2128], R73 ;  /* 0x0021284946007388 */ /* 0x0001e20000000800 */
[----:B------:R-:W-:Y:S01]  /*8ee0*/  FFMA.FTZ R231, R14, R231, R71 ;  /* 0x000000e70ee77223 */ /* 0x000fe20000010047 */
[----:B------:R-:W-:Y:S01]  /*8ef0*/  FMUL.FTZ R72, R198, UR47 ;  /* 0x0000002fc6487c20 */ /* 0x000fe20008410000 */
[CC--:B------:R-:W-:Y:S01]  /*8f00*/  FMUL.FTZ R62, R140.reuse, R60.reuse ;  /* 0x0000003c8c3e7220 */ /* 0x0c0fe20000410000 */
[----:B------:R1:W-:Y:S01]  /*8f10*/  STS [R70+0x212c], R79 ;  /* 0x00212c4f46007388 */ /* 0x0003e20000000800 */
[-C--:B------:R-:W-:Y:S01]  /*8f20*/  FMUL.FTZ R71, R140, R231.reuse ;  /* 0x000000e78c477220 */ /* 0x080fe20000410000 */
[----:B------:R-:W-:Y:S01]  /*8f30*/  FFMA.FTZ R72, R213, UR46, R72 ;  /* 0x0000002ed5487c23 */ /* 0x000fe20008010048 */
[C---:B------:R-:W-:Y:S01]  /*8f40*/  FFMA.FTZ R62, R141.reuse, R231, R62 ;  /* 0x000000e78d3e7223 */ /* 0x040fe2000001003e */
[----:B------:R2:W-:Y:S01]  /*8f50*/  STS [R70+0x2130], R75 ;  /* 0x0021304b46007388 */ /* 0x0005e20000000800 */
[----:B------:R-:W-:Y:S01]  /*8f60*/  FFMA.FTZ R71, R141, R60, -R71 ;  /* 0x0000003c8d477223 */ /* 0x000fe20000010847 */
[----:B0-----:R-:W-:Y:S01]  /*8f70*/  FMUL.FTZ R73, R197, UR47 ;  /* 0x0000002fc5497c20 */ /* 0x001fe20008410000 */
[----:B------:R-:W-:Y:S01]  /*8f80*/  FFMA.FTZ R232, R15, R232, R62 ;  /* 0x000000e80fe87223 */ /* 0x000fe2000001003e */
[----:B------:R-:W-:Y:S01]  /*8f90*/  FMUL.FTZ R107, R197, UR46 ;  /* 0x0000002ec56b7c20 */ /* 0x000fe20008410000 */
[----:B------:R-:W-:Y:S01]  /*8fa0*/  FADD.FTZ R172, R172, R71 ;  /* 0x00000047acac7221 */ /* 0x000fe20000010000 */
[----:B------:R-:W-:Y:S01]  /*8fb0*/  FFMA.FTZ R73, R216, UR46, R73 ;  /* 0x0000002ed8497c23 */ /* 0x000fe20008010049 */
[----:B------:R-:W-:Y:S01]  /*8fc0*/  FFMA.FTZ R221, R46, -R87, R221 ;  /* 0x800000572edd7223 */ /* 0x000fe200000100dd */
[----:B------:R-:W-:Y:S01]  /*8fd0*/  FFMA.FTZ R107, R216, UR47, -R107 ;  /* 0x0000002fd86b7c23 */ /* 0x000fe2000801086b */
[----:B------:R-:W-:Y:S01]  /*8fe0*/  FMUL.FTZ R62, R142, R172 ;  /* 0x000000ac8e3e7220 */ /* 0x000fe20000410000 */
[----:B-1----:R-:W-:Y:S01]  /*8ff0*/  FMUL.FTZ R79, R10, -R73 ;  /* 0x800000490a4f7220 */ /* 0x002fe20000410000 */
[----:B------:R-:W-:Y:S01]  /*9000*/  FMUL.FTZ R73, R142, R232 ;  /* 0x000000e88e497220 */ /* 0x000fe20000410000 */
[----:B--2---:R-:W-:Y:S01]  /*9010*/  FMUL.FTZ R75, R11, -R72 ;  /* 0x800000480b4b7220 */ /* 0x004fe20000410000 */
[C---:B------:R-:W-:Y:S01]  /*9020*/  FFMA.FTZ R71, R143.reuse, R232, R62 ;  /* 0x000000e88f477223 */ /* 0x040fe2000001003e */
[----:B------:R-:W-:Y:S01]  /*9030*/  FMUL.FTZ R107, R10, R107 ;  /* 0x0000006b0a6b7220 */ /* 0x000fe20000410000 */
[----:B------:R-:W-:Y:S01]  /*9040*/  FFMA.FTZ R62, R143, R172, -R73 ;  /* 0x000000ac8f3e7223 */ /* 0x000fe20000010849 */
[----:B------:R-:W-:Y:S01]  /*9050*/  FMUL.FTZ R73, R196, UR46 ;  /* 0x0000002ec4497c20 */ /* 0x000fe20008410000 */
[----:B------:R-:W-:Y:S01]  /*9060*/  FFMA.FTZ R223, R16, R223, R71 ;  /* 0x000000df10df7223 */ /* 0x000fe20000010047 */
[----:B------:R-:W-:Y:S01]  /*9070*/  FMUL.FTZ R71, R194, UR46 ;  /* 0x0000002ec2477c20 */ /* 0x000fe20008410000 */
[----:B------:R-:W-:Y:S01]  /*9080*/  FADD.FTZ R62, R171, R62 ;  /* 0x0000003eab3e7221 */ /* 0x000fe20000010000 */
[----:B------:R-:W-:Y:S01]  /*9090*/  FFMA.FTZ R72, R222, UR47, -R73 ;  /* 0x0000002fde487c23 */ /* 0x000fe20008010849 */
[----:B------:R0:W-:Y:S01]  /*90a0*/  STS [R70+0x2134], R75 ;  /* 0x0021344b46007388 */ /* 0x0001e20000000800 */
[----:B------:R-:W-:Y:S01]  /*90b0*/  FFMA.FTZ R71, R224, UR47, -R71 ;  /* 0x0000002fe0477c23 */ /* 0x000fe20008010847 */
[----:B------:R-:W-:Y:S01]  /*90c0*/  FMUL.FTZ R73, R144, R223 ;  /* 0x000000df90497220 */ /* 0x000fe20000410000 */
[----:B------:R-:W-:Y:S01]  /*90d0*/  FMUL.FTZ R106, R195, UR46 ;  /* 0x0000002ec36a7c20 */ /* 0x000fe20008410000 */
[----:B------:R1:W-:Y:S01]  /*90e0*/  STS [R70+0x213c], R79 ;  /* 0x00213c4f46007388 */ /* 0x0003e20000000800 */
[----:B------:R-:W-:Y:S01]  /*90f0*/  FMUL.FTZ R113, R8, R71 ;  /* 0x0000004708717220 */ /* 0x000fe20000410000 */
[----:B------:R-:W-:Y:S01]  /*9100*/  FFMA.FTZ R73, R145, R62, -R73 ;  /* 0x0000003e91497223 */ /* 0x000fe20000010849 */
[----:B------:R-:W-:Y:S01]  /*9110*/  FFMA.FTZ R106, R225, UR47, -R106 ;  /* 0x0000002fe16a7c23 */ /* 0x000fe2000801086a */
[----:B------:R2:W-:Y:S01]  /*9120*/  STS [R70+0x2138], R107 ;  /* 0x0021386b46007388 */ /* 0x0005e20000000800 */
[----:B------:R-:W-:Y:S01]  /*9130*/  FFMA.FTZ R219, R100, -R91, R219 ;  /* 0x8000005b64db7223 */ /* 0x000fe200000100db */
[C---:B0-----:R-:W-:Y:S01]  /*9140*/  FMUL.FTZ R75, R9.reuse, R72 ;  /* 0x00000048094b7220 */ /* 0x041fe20000410000 */
[----:B------:R-:W-:Y:S01]  /*9150*/  FMUL.FTZ R72, R144, R62 ;  /* 0x0000003e90487220 */ /* 0x000fe20000410000 */
[----:B------:R-:W-:Y:S01]  /*9160*/  FADD.FTZ R73, R170, R73 ;  /* 0x00000049aa497221 */ /* 0x000fe20000010000 */
[----:B------:R-:W-:Y:S01]  /*9170*/  STS [R70+0x2148], R113 ;  /* 0x0021487146007388 */ /* 0x000fe20000000800 */
[----:B-1----:R-:W-:Y:S01]  /*9180*/  FMUL.FTZ R79, R9, -R76 ;  /* 0x8000004c094f7220 */ /* 0x002fe20000410000 */
[----:B------:R-:W-:Y:S01]  /*9190*/  FFMA.FTZ R71, R145, R223, R72 ;  /* 0x000000df91477223 */ /* 0x000fe20000010048 */
[-C--:B------:R-:W-:Y:S01]  /*91a0*/  FMUL.FTZ R72, R223, R87.reuse ;  /* 0x00000057df487220 */ /* 0x080fe20000410000 */
[----:B------:R0:W-:Y:S01]  /*91b0*/  STS [R70+0x2140], R75 ;  /* 0x0021404b46007388 */ /* 0x0001e20000000800 */
[----:B------:R-:W-:Y:S01]  /*91c0*/  FMUL.FTZ R76, R62, R87 ;  /* 0x000000573e4c7220 */ /* 0x000fe20000410000 */
[----:B------:R-:W-:Y:S01]  /*91d0*/  FFMA.FTZ R229, R0, R229, R71 ;  /* 0x000000e500e57223 */ /* 0x000fe20000010047 */
[----:B------:R-:W-:Y:S01]  /*91e0*/  FMUL.FTZ R78, R203, R72 ;  /* 0x00000048cb4e7220 */ /* 0x000fe20000410000 */
[----:B------:R1:W-:Y:S01]  /*91f0*/  STS [R70+0x2144], R79 ;  /* 0x0021444f46007388 */ /* 0x0003e20000000800 */
[----:B--2---:R-:W-:Y:S01]  /*9200*/  FMUL.FTZ R107, R194, UR47 ;  /* 0x0000002fc26b7c20 */ /* 0x004fe20008410000 */
[----:B------:R-:W-:Y:S01]  /*9210*/  FMUL.FTZ R71, R229, R92 ;  /* 0x0000005ce5477220 */ /* 0x000fe20000410000 */
[-C--:B------:R-:W-:Y:S01]  /*9220*/  FFMA.FTZ R78, R221, R76.reuse, -R78 ;  /* 0x0000004cdd4e7223 */ /* 0x080fe2000001084e */
[----:B------:R-:W-:Y:S01]  /*9230*/  FMUL.FTZ R76, R203, R76 ;  /* 0x0000004ccb4c7220 */ /* 0x000fe20000410000 */
[----:B------:R-:W-:Y:S01]  /*9240*/  FFMA.FTZ R107, R224, UR46, R107 ;  /* 0x0000002ee06b7c23 */ /* 0x000fe2000801006b */
[----:B0-----:R-:W-:Y:S01]  /*9250*/  FMUL.FTZ R75, R73, R92 ;  /* 0x0000005c494b7220 */ /* 0x001fe20000410000 */
[----:B------:R-:W-:Y:S01]  /*9260*/  FMUL.FTZ R113, R7, R106 ;  /* 0x0000006a07717220 */ /* 0x000fe20000410000 */
[----:B------:R-:W-:Y:S01]  /*9270*/  FFMA.FTZ R76, R221, R72, R76 ;  /* 0x00000048dd4c7223 */ /* 0x000fe2000001004c */
[----:B------:R-:W-:Y:S01]  /*9280*/  FMUL.FTZ R107, R8, -R107 ;  /* 0x8000006b086b7220 */ /* 0x000fe20000410000 */
[----:B-1----:R-:W-:Y:S01]  /*9290*/  FMUL.FTZ R79, R204, R71 ;  /* 0x00000047cc4f7220 */ /* 0x002fe20000410000 */
[----:B------:R-:W-:Y:S01]  /*92a0*/  FMUL.FTZ R106, R172, R91 ;  /* 0x0000005bac6a7220 */ /* 0x000fe20000410000 */
[----:B------:R-:W-:Y:S01]  /*92b0*/  FMUL.FTZ R120, R195, UR47 ;  /* 0x0000002fc3787c20 */ /* 0x000fe20008410000 */
[----:B------:R-:W-:Y:S01]  /*92c0*/  FFMA.FTZ R217, R44, -R81, R217 ;  /* 0x800000512cd97223 */ /* 0x000fe200000100d9 */
[-C--:B------:R-:W-:Y:S01]  /*92d0*/  FFMA.FTZ R79, R220, R75.reuse, -R79 ;  /* 0x0000004bdc4f7223 */ /* 0x080fe2000001084f */
[----:B------:R-:W-:Y:S01]  /*92e0*/  FMUL.FTZ R75, R204, R75 ;  /* 0x0000004bcc4b7220 */ /* 0x000fe20000410000 */
[----:B------:R0:W-:Y:S01]  /*92f0*/  STS [R70+0x214c], R107 ;  /* 0x00214c6b46007388 */ /* 0x0001e20000000800 */
[----:B------:R-:W-:Y:S01]  /*9300*/  FFMA.FTZ R122, R225, UR46, R120 ;  /* 0x0000002ee17a7c23 */ /* 0x000fe20008010078 */
[----:B------:R-:W-:Y:S01]  /*9310*/  FADD.FTZ R79, RZ, R79 ;  /* 0x0000004fff4f7221 */ /* 0x000fe20000010000 */
[----:B------:R-:W-:Y:S01]  /*9320*/  FFMA.FTZ R75, R220, R71, R75 ;  /* 0x00000047dc4b7223 */ /* 0x000fe2000001004b */
[----:B------:R-:W-:Y:S01]  /*9330*/  FMUL.FTZ R115, R124, UR46 ;  /* 0x0000002e7c737c20 */ /* 0x000fe20008410000 */
[----:B------:R1:W-:Y:S01]  /*9340*/  STS [R70+0x2150], R113 ;  /* 0x0021507146007388 */ /* 0x0003e20000000800 */
[----:B------:R-:W-:Y:S01]  /*9350*/  FADD.FTZ R79, R79, R78 ;  /* 0x0000004e4f4f7221 */ /* 0x000fe20000010000 */
[----:B------:R-:W-:Y:S01]  /*9360*/  FADD.FTZ R75, RZ, R75 ;  /* 0x0000004bff4b7221 */ /* 0x000fe20000010000 */
[-C--:B------:R-:W-:Y:S01]  /*9370*/  FMUL.FTZ R78, R231, R81.reuse ;  /* 0x00000051e74e7220 */ /* 0x080fe20000410000 */
[----:B------:R-:W-:Y:S01]  /*9380*/  FFMA.FTZ R218, R97, -R90, R218 ;  /* 0x8000005a61da7223 */ /* 0x000fe200000100da */
[----:B0-----:R-:W-:Y:S01]  /*9390*/  FMUL.FTZ R107, R60, R81 ;  /* 0x000000513c6b7220 */ /* 0x001fe20000410000 */
[----:B------:R-:W-:Y:S01]  /*93a0*/  FADD.FTZ R75, R75, R76 ;  /* 0x0000004c4b4b7221 */ /* 0x000fe20000010000 */
[----:B------:R-:W-:Y:S01]  /*93b0*/  FMUL.FTZ R76, R232, R91 ;  /* 0x0000005be84c7220 */ /* 0x000fe20000410000 */
[----:B------:R-:W-:Y:S01]  /*93c0*/  FMUL.FTZ R118, R202, R78 ;  /* 0x0000004eca767220 */ /* 0x000fe20000410000 */
[----:B------:R-:W-:Y:S01]  /*93d0*/  FMUL.FTZ R119, R124, UR47 ;  /* 0x0000002f7c777c20 */ /* 0x000fe20008410000 */
[----:B-1----:R-:W-:Y:S01]  /*93e0*/  FFMA.FTZ R113, R226, UR47, -R115 ;  /* 0x0000002fe2717c23 */ /* 0x002fe20008010873 */
[----:B------:R-:W-:Y:S01]  /*93f0*/  FMUL.FTZ R116, R201, R76 ;  /* 0x0000004cc9747220 */ /* 0x000fe20000410000 */
[-C--:B------:R-:W-:Y:S01]  /*9400*/  FFMA.FTZ R120, R217, R107.reuse, -R118 ;  /* 0x0000006bd9787223 */ /* 0x080fe20000010876 */
[----:B------:R-:W-:Y:S01]  /*9410*/  FMUL.FTZ R118, R202, R107 ;  /* 0x0000006bca767220 */ /* 0x000fe20000410000 */
[----:B------:R-:W-:Y:S01]  /*9420*/  FMUL.FTZ R115, R7, -R122 ;  /* 0x8000007a07737220 */ /* 0x000fe20000410000 */
[-C--:B------:R-:W-:Y:S01]  /*9430*/  FFMA.FTZ R116, R219, R106.reuse, -R116 ;  /* 0x0000006adb747223 */ /* 0x080fe20000010874 */
[----:B------:R-:W-:Y:S01]  /*9440*/  FMUL.FTZ R106, R201, R106 ;  /* 0x0000006ac96a7220 */ /* 0x000fe20000410000 */
[----:B------:R-:W-:Y:S01]  /*9450*/  FFMA.FTZ R118, R217, R78, R118 ;  /* 0x0000004ed9767223 */ /* 0x000fe20000010076 */
[----:B------:R-:W-:Y:S01]  /*9460*/  FMUL.FTZ R117, R6, R113 ;  /* 0x0000007106757220 */ /* 0x000fe20000410000 */
[----:B------:R-:W-:Y:S01]  /*9470*/  FADD.FTZ R79, R79, R116 ;  /* 0x000000744f4f7221 */ /* 0x000fe20000010000 */
[----:B------:R-:W-:Y:S01]  /*9480*/  FFMA.FTZ R106, R219, R76, R106 ;  /* 0x0000004cdb6a7223 */ /* 0x000fe2000001006a */
[----:B------:R-:W-:Y:S01]  /*9490*/  FMUL.FTZ R107, R63, R90 ;  /* 0x0000005a3f6b7220 */ /* 0x000fe20000410000 */
[----:B------:R0:W-:Y:S01]  /*94a0*/  STS [R70+0x2154], R115 ;  /* 0x0021547346007388 */ /* 0x0001e20000000800 */
[----:B------:R-:W-:Y:S01]  /*94b0*/  FADD.FTZ R120, R79, R120 ;  /* 0x000000784f787221 */ /* 0x000fe20000010000 */
[----:B------:R-:W-:Y:S01]  /*94c0*/  FADD.FTZ R75, R75, R106 ;  /* 0x0000006a4b4b7221 */ /* 0x000fe20000010000 */
[-C--:B------:R-:W-:Y:S01]  /*94d0*/  FMUL.FTZ R79, R233, R50.reuse ;  /* 0x00000032e94f7220 */ /* 0x080fe20000410000 */
[----:B------:R1:W-:Y:S01]  /*94e0*/  STS [R70+0x2158], R117 ;  /* 0x0021587546007388 */ /* 0x0003e20000000800 */
[----:B------:R-:W-:Y:S01]  /*94f0*/  FFMA.FTZ R106, R43, -R50, R215 ;  /* 0x800000322b6a7223 */ /* 0x000fe200000100d7 */
[----:B------:R-:W-:Y:S01]  /*9500*/  FADD.FTZ R118, R75, R118 ;  /* 0x000000764b767221 */ /* 0x000fe20000010000 */
[----:B------:R-:W-:Y:S01]  /*9510*/  FMUL.FTZ R75, R234, R90 ;  /* 0x0000005aea4b7220 */ /* 0x000fe20000410000 */
[----:B------:R-:W-:Y:S01]  /*9520*/  FMUL.FTZ R116, R125, UR46 ;  /* 0x0000002e7d747c20 */ /* 0x000fe20008410000 */
[----:B------:R-:W-:Y:S01]  /*9530*/  FFMA.FTZ R119, R226, UR46, R119 ;  /* 0x0000002ee2777c23 */ /* 0x000fe20008010077 */
[----:B0-----:R-:W-:Y:S01]  /*9540*/  FMUL.FTZ R115, R175, R50 ;  /* 0x00000032af737220 */ /* 0x001fe20000410000 */
[----:B------:R-:W-:Y:S01]  /*9550*/  FMUL.FTZ R113, R200, R75 ;  /* 0x0000004bc8717220 */ /* 0x000fe20000410000 */
[----:B------:R-:W-:Y:S01]  /*9560*/  FFMA.FTZ R116, R227, UR47, -R116 ;  /* 0x0000002fe3747c23 */ /* 0x000fe20008010874 */
[----:B------:R-:W-:Y:S01]  /*9570*/  FMUL.FTZ R119, R6, -R119 ;  /* 0x8000007706777220 */ /* 0x000fe20000410000 */
[----:B-1----:R-:W-:Y:S01]  /*9580*/  FMUL.FTZ R117, R199, R79 ;  /* 0x0000004fc7757220 */ /* 0x002fe20000410000 */
        /* <DEDUP_REMOVED lines=8> */
[----:B------:R-:W-:Y:S01]  /*9610*/  FFMA.FTZ R116, R106, R79, R115 ;  /* 0x0000004f6a747223 */ /* 0x000fe20000010073 */
[----:B------:R-:W-:Y:S01]  /*9620*/  FADD.FTZ R107, R118, R107 ;  /* 0x0000006b766b7221 */ /* 0x000fe20000010000 */
[-C--:B------:R-:W-:Y:S01]  /*9630*/  FMUL.FTZ R117, R176, R89.reuse ;  /* 0x00000059b0757220 */ /* 0x080fe20000410000 */
[----:B------:R0:W-:Y:S01]  /*9640*/  STS [R70+0x215c], R119 ;  /* 0x00215c7746007388 */ /* 0x0001e20000000800 */
[----:B------:R-:W-:Y:S01]  /*9650*/  FADD.FTZ R122, R113, R122 ;  /* 0x0000007a717a7221 */ /* 0x000fe20000010000 */
[----:B------:R-:W-:Y:S01]  /*9660*/  FADD.FTZ R115, R107, R116 ;  /* 0x000000746b737221 */ /* 0x000fe20000010000 */
[----:B------:R-:W-:Y:S01]  /*9670*/  FMUL.FTZ R107, R236, R89 ;  /* 0x00000059ec6b7220 */ /* 0x000fe20000410000 */
[-C--:B------:R-:W-:Y:S01]  /*9680*/  FMUL.FTZ R116, R235, R42.reuse ;  /* 0x0000002aeb747220 */ /* 0x080fe20000410000 */
[-C--:B------:R-:W-:Y:S01]  /*9690*/  FFMA.FTZ R113, R41, -R42.reuse, R216 ;  /* 0x8000002a29717223 */ /* 0x080fe200000100d8 */
[----:B------:R-:W-:Y:S01]  /*96a0*/  FMUL.FTZ R120, R177, R42 ;  /* 0x0000002ab1787220 */ /* 0x000fe20000410000 */
[----:B------:R-:W-:Y:S01]  /*96b0*/  FMUL.FTZ R118, R198, R107 ;  /* 0x0000006bc6767220 */ /* 0x000fe20000410000 */
[----:B------:R-:W-:Y:S01]  /*96c0*/  FMUL.FTZ R126, R197, R116 ;  /* 0x00000074c57e7220 */ /* 0x000fe20000410000 */
[----:B------:R-:W-:Y:S01]  /*96d0*/  FMUL.FTZ R128, R125, UR47 ;  /* 0x0000002f7d807c20 */ /* 0x000fe20008410000 */
[----:B------:R-:W-:Y:S01]  /*96e0*/  FMUL.FTZ R123, R214, UR46 ;  /* 0x0000002ed67b7c20 */ /* 0x000fe20008410000 */
[-C--:B0-----:R-:W-:Y:S01]  /*96f0*/  FFMA.FTZ R119, R213, R117.reuse, -R118 ;  /* 0x00000075d5777223 */ /* 0x081fe20000010876 */
[----:B------:R-:W-:Y:S01]  /*9700*/  FMUL.FTZ R118, R198, R117 ;  /* 0x00000075c6767220 */ /* 0x000fe20000410000 */
[-C--:B------:R-:W-:Y:S01]  /*9710*/  FFMA.FTZ R126, R113, R120.reuse, -R126 ;  /* 0x00000078717e7223 */ /* 0x080fe2000001087e */
[----:B------:R-:W-:Y:S01]  /*9720*/  FMUL.FTZ R120, R197, R120 ;  /* 0x00000078c5787220 */ /* 0x000fe20000410000 */
[----:B------:R-:W-:Y:S01]  /*9730*/  FFMA.FTZ R128, R227, UR46, R128 ;  /* 0x0000002ee3807c23 */ /* 0x000fe20008010080 */
[----:B------:R-:W-:Y:S01]  /*9740*/  FFMA.FTZ R118, R213, R107, R118 ;  /* 0x0000006bd5767223 */ /* 0x000fe20000010076 */
[----:B------:R-:W-:Y:S01]  /*9750*/  FFMA.FTZ R123, R228, UR47, -R123 ;  /* 0x0000002fe47b7c23 */ /* 0x000fe2000801087b */
[----:B------:R-:W-:Y:S01]  /*9760*/  FFMA.FTZ R120, R113, R116, R120 ;  /* 0x0000007471787223 */ /* 0x000fe20000010078 */
[----:B------:R-:W-:Y:S01]  /*9770*/  FMUL.FTZ R127, R5, -R128 ;  /* 0x80000080057f7220 */ /* 0x000fe20000410000 */
[----:B------:R-:W-:Y:S01]  /*9780*/  FADD.FTZ R115, R115, R118 ;  /* 0x0000007673737221 */ /* 0x000fe20000010000 */
[----:B------:R-:W-:Y:S01]  /*9790*/  FMUL.FTZ R129, R4, R123 ;  /* 0x0000007b04817220 */ /* 0x000fe20000410000 */
[----:B------:R0:W-:Y:S01]  /*97a0*/  STS [R70+0x2160], R121 ;  /* 0x0021607946007388 */ /* 0x0001e20000000800 */
[----:B------:R-:W-:Y:S01]  /*97b0*/  FADD.FTZ R119, R122, R119 ;  /* 0x000000777a777221 */ /* 0x000fe20000010000 */
[----:B------:R-:W-:Y:S01]  /*97c0*/  FADD.FTZ R120, R115, R120 ;  /* 0x0000007873787221 */ /* 0x000fe20000010000 */
[-C--:B------:R-:W-:Y:S01]  /*97d0*/  FMUL.FTZ R115, R206, R88.reuse ;  /* 0x00000058ce737220 */ /* 0x080fe20000410000 */
[----:B------:R-:W-:Y:S01]  /*97e0*/  FFMA.FTZ R222, R95, -R88, R222 ;  /* 0x800000585fde7223 */ /* 0x000fe200000100de */
[-C--:B------:R-:W-:Y:S01]  /*97f0*/  FMUL.FTZ R117, R205, R40.reuse ;  /* 0x00000028cd757220 */ /* 0x080fe20000410000 */
[----:B------:R1:W-:Y:S01]  /*9800*/  STS [R70+0x2164], R127 ;  /* 0x0021647f46007388 */ /* 0x0003e20000000800 */
[----:B------:R-:W-:Y:S01]  /*9810*/  FMUL.FTZ R123, R196, R115 ;  /* 0x00000073c47b7220 */ /* 0x000fe20000410000 */
[----:B------:R-:W-:Y:S01]  /*9820*/  FADD.FTZ R119, R119, R126 ;  /* 0x0000007e77777221 */ /* 0x000fe20000010000 */
[----:B------:R-:W-:Y:S01]  /*9830*/  FFMA.FTZ R224, R39, -R40, R224 ;  /* 0x8000002827e07223 */ /* 0x000fe200000100e0 */
[----:B0-----:R-:W-:Y:S01]  /*9840*/  FMUL.FTZ R121, R61, R88 ;  /* 0x000000583d797220 */ /* 0x001fe20000410000 */
[----:B------:R0:W-:Y:S01]  /*9850*/  STS [R70+0x2168], R129 ;  /* 0x0021688146007388 */ /* 0x0001e20000000800 */
[----:B------:R-:W-:Y:S01]  /*9860*/  FMUL.FTZ R122, R230, UR46 ;  /* 0x0000002ee67a7c20 */ /* 0x000fe20008410000 */
[----:B------:R-:W-:Y:S01]  /*9870*/  FMUL.FTZ R164, R164, R225 ;  /* 0x000000e1a4a47220 */ /* 0x000fe20000410000 */
[-C--:B------:R-:W-:Y:S01]  /*9880*/  FFMA.FTZ R118, R222, R121.reuse, -R123 ;  /* 0x00000079de767223 */ /* 0x080fe2000001087b */
[----:B------:R-:W-:Y:S01]  /*9890*/  FMUL.FTZ R121, R196, R121 ;  /* 0x00000079c4797220 */ /* 0x000fe20000410000 */
[----:B-1----:R-:W-:Y:S01]  /*98a0*/  FMUL.FTZ R127, R179, R40 ;  /* 0x00000028b37f7220 */ /* 0x002fe20000410000 */
[----:B------:R-:W-:Y:S01]  /*98b0*/  FFMA.FTZ R122, R239, UR47, -R122 ;  /* 0x0000002fef7a7c23 */ /* 0x000fe2000801087a */
[----:B------:R-:W-:Y:S01]  /*98c0*/  FADD.FTZ R118, R119, R118 ;  /* 0x0000007677767221 */ /* 0x000fe20000010000 */
[----:B------:R-:W-:Y:S01]  /*98d0*/  FFMA.FTZ R121, R222, R115, R121 ;  /* 0x00000073de797223 */ /* 0x000fe20000010079 */
[----:B------:R-:W-:Y:S01]  /*98e0*/  FFMA.FTZ R225, R93, -R86, R225 ;  /* 0x800000565de17223 */ /* 0x000fe200000100e1 */
[----:B0-----:R-:W-:Y:S01]  /*98f0*/  FMUL.FTZ R129, R194, R117 ;  /* 0x00000075c2817220 */ /* 0x001fe20000410000 */
[----:B------:R-:W-:Y:S01]  /*9900*/  FMUL.FTZ R123, R3, R122 ;  /* 0x0000007a037b7220 */ /* 0x000fe20000410000 */
[----:B------:R-:W-:Y:S01]  /*9910*/  FMUL.FTZ R119, R207, R38 ;  /* 0x00000026cf777220 */ /* 0x000fe20000410000 */
[-C--:B------:R-:W-:Y:S01]  /*9920*/  FMUL.FTZ R122, R67, R86.reuse ;  /* 0x00000056437a7220 */ /* 0x080fe20000410000 */
[-C--:B------:R-:W-:Y:S01]  /*9930*/  FFMA.FTZ R129, R224, R127.reuse, -R129 ;  /* 0x0000007fe0817223 */ /* 0x080fe20000010881 */
[----:B------:R-:W-:Y:S01]  /*9940*/  FMUL.FTZ R127, R194, R127 ;  /* 0x0000007fc27f7220 */ /* 0x000fe20000410000 */
[----:B------:R-:W-:Y:S01]  /*9950*/  FADD.FTZ R120, R120, R121 ;  /* 0x0000007978787221 */ /* 0x000fe20000010000 */
[----:B------:R0:W-:Y:S01]  /*9960*/  STS [R70+0x2170], R123 ;  /* 0x0021707b46007388 */ /* 0x0001e20000000800 */
[----:B------:R-:W-:Y:S01]  /*9970*/  FADD.FTZ R129, R118, R129 ;  /* 0x0000008176817221 */ /* 0x000fe20000010000 */
[----:B------:R-:W-:Y:S01]  /*9980*/  FMUL.FTZ R118, R208, R86 ;  /* 0x00000056d0767220 */ /* 0x000fe20000410000 */
[----:B------:R-:W-:Y:S01]  /*9990*/  FFMA.FTZ R127, R224, R117, R127 ;  /* 0x00000075e07f7223 */ /* 0x000fe2000001007f */
[----:B------:R-:W-:Y:S01]  /*99a0*/  FFMA.FTZ R226, R37, -R38, R226 ;  /* 0x8000002625e27223 */ /* 0x000fe200000100e2 */
[----:B------:R-:W-:Y:S01]  /*99b0*/  FMUL.FTZ R121, R124, R119 ;  /* 0x000000777c797220 */ /* 0x000fe20000410000 */
[----:B------:R-:W-:Y:S01]  /*99c0*/  FMUL.FTZ R126, R195, R118 ;  /* 0x00000076c37e7220 */ /* 0x000fe20000410000 */
[----:B------:R-:W-:Y:S01]  /*99d0*/  FMUL.FTZ R131, R214, UR47 ;  /* 0x0000002fd6837c20 */ /* 0x000fe20008410000 */
[----:B------:R-:W-:Y:S01]  /*99e0*/  FADD.FTZ R120, R120, R127 ;  /* 0x0000007f78787221 */ /* 0x000fe20000010000 */
[----:B------:R-:W-:Y:S01]  /*99f0*/  FADD.FTZ R238, RZ, R238 ;  /* 0x000000eeffee7221 */ /* 0x000fe20000010000 */
[----:B0-----:R-:W-:Y:S01]  /*9a00*/  FMUL.FTZ R123, R181, R38 ;  /* 0x00000026b57b7220 */ /* 0x001fe20000410000 */
[-C--:B------:R-:W-:Y:S01]  /*9a10*/  FFMA.FTZ R126, R225, R122.reuse, -R126 ;  /* 0x0000007ae17e7223 */ /* 0x080fe2000001087e */
[----:B------:R-:W-:Y:S01]  /*9a20*/  FMUL.FTZ R122, R195, R122 ;  /* 0x0000007ac37a7220 */ /* 0x000fe20000410000 */
[----:B------:R-:W-:Y:S01]  /*9a30*/  FFMA.FTZ R131, R228, UR46, R131 ;  /* 0x0000002ee4837c23 */ /* 0x000fe20008010083 */
[-C--:B------:R-:W-:Y:S01]  /*9a40*/  FFMA.FTZ R127, R226, R123.reuse, -R121 ;  /* 0x0000007be27f7223 */ /* 0x080fe20000010879 */
[----:B------:R-:W-:Y:S01]  /*9a50*/  FMUL.FTZ R123, R124, R123 ;  /* 0x0000007b7c7b7220 */ /* 0x000fe20000410000 */
[----:B------:R-:W-:Y:S01]  /*9a60*/  FFMA.FTZ R121, R225, R118, R122 ;  /* 0x00000076e1797223 */ /* 0x000fe2000001007a */
[----:B------:R-:W-:Y:S01]  /*9a70*/  FMUL.FTZ R128, R230, UR47 ;  /* 0x0000002fe6807c20 */ /* 0x000fe20008410000 */
[----:B------:R-:W-:Y:S01]  /*9a80*/  FMUL.FTZ R131, R4, -R131 ;  /* 0x8000008304837220 */ /* 0x000fe20000410000 */
[----:B------:R-:W-:Y:S01]  /*9a90*/  FFMA.FTZ R123, R226, R119, R123 ;  /* 0x00000077e27b7223 */ /* 0x000fe2000001007b */
[----:B------:R-:W-:Y:S01]  /*9aa0*/  FADD.FTZ R120, R120, R121 ;  /* 0x0000007978787221 */ /* 0x000fe20000010000 */
[----:B------:R-:W-:Y:S01]  /*9ab0*/  FMUL.FTZ R130, R238, UR46 ;  /* 0x0000002eee827c20 */ /* 0x000fe20008410000 */
[----:B------:R-:W-:Y:S01]  /*9ac0*/  FFMA.FTZ R128, R239, UR46, R128 ;  /* 0x0000002eef807c23 */ /* 0x000fe20008010080 */
[----:B------:R0:W-:Y:S01]  /*9ad0*/  STS [R70+0x216c], R131 ;  /* 0x00216c8346007388 */ /* 0x0001e20000000800 */
[----:B------:R-:W-:Y:S01]  /*9ae0*/  FADD.FTZ R122, R120, R123 ;  /* 0x0000007b787a7221 */ /* 0x000fe20000010000 */
[----:B------:R-:W-:Y:S01]  /*9af0*/  FMUL.FTZ R120, R210, R55 ;  /* 0x00000037d2787220 */ /* 0x000fe20000410000 */
[----:B------:R-:W-:Y:S01]  /*9b00*/  FMUL.FTZ R166, R166, R227 ;  /* 0x000000e3a6a67220 */ /* 0x000fe20000410000 */
[----:B------:R-:W-:Y:S01]  /*9b10*/  FFMA.FTZ R133, R237, UR47, -R130 ;  /* 0x0000002fed857c23 */ /* 0x000fe20008010882 */
[-C--:B------:R-:W-:Y:S01]  /*9b20*/  FFMA.FTZ R227, R96, -R55.reuse, R227 ;  /* 0x8000003760e37223 */ /* 0x080fe200000100e3 */
[----:B------:R-:W-:Y:S01]  /*9b30*/  FMUL.FTZ R130, R125, R120 ;  /* 0x000000787d827220 */ /* 0x000fe20000410000 */
[----:B------:R-:W-:Y:S01]  /*9b40*/  FADD.FTZ R126, R129, R126 ;  /* 0x0000007e817e7221 */ /* 0x000fe20000010000 */
[----:B------:R-:W1:Y:S01]  /*9b50*/  LDC R137, c[0x0][0x388] ;  /* 0x0000e200ff897b82 */ /* 0x000e620000000800 */
[----:B------:R-:W-:Y:S01]  /*9b60*/  FMUL.FTZ R132, R238, UR47 ;  /* 0x0000002fee847c20 */ /* 0x000fe20008410000 */
[----:B0-----:R-:W-:Y:S01]  /*9b70*/  FMUL.FTZ R131, R3, -R128 ;  /* 0x8000008003837220 */ /* 0x001fe20000410000 */
[----:B------:R-:W-:Y:S01]  /*9b80*/  FMUL.FTZ R128, R182, R55 ;  /* 0x00000037b6807220 */ /* 0x000fe20000410000 */
[----:B------:R-:W-:Y:S01]  /*9b90*/  FADD.FTZ R126, R126, R127 ;  /* 0x0000007f7e7e7221 */ /* 0x000fe20000010000 */
[----:B------:R-:W-:Y:S01]  /*9ba0*/  FMUL.FTZ R133, R2, R133 ;  /* 0x0000008502857220 */ /* 0x000fe20000410000 */
[----:B------:R-:W-:Y:S01]  /*9bb0*/  FMUL.FTZ R121, R209, R36 ;  /* 0x00000024d1797220 */ /* 0x000fe20000410000 */
[-C--:B------:R-:W-:Y:S01]  /*9bc0*/  FFMA.FTZ R129, R227, R128.reuse, -R130 ;  /* 0x00000080e3817223 */ /* 0x080fe20000010882 */
[----:B------:R-:W-:Y:S01]  /*9bd0*/  FMUL.FTZ R128, R125, R128 ;  /* 0x000000807d807220 */ /* 0x000fe20000410000 */
[----:B------:R-:W-:Y:S01]  /*9be0*/  FMUL.FTZ R167, R167, R228 ;  /* 0x000000e4a7a77220 */ /* 0x000fe20000410000 */
[----:B------:R0:W-:Y:S01]  /*9bf0*/  STS [R70+0x2174], R131 ;  /* 0x0021748346007388 */ /* 0x0001e20000000800 */
[----:B------:R-:W-:Y:S01]  /*9c00*/  FADD.FTZ R126, R126, R129 ;  /* 0x000000817e7e7221 */ /* 0x000fe20000010000 */
[----:B------:R-:W-:Y:S01]  /*9c10*/  FFMA.FTZ R127, R227, R120, R128 ;  /* 0x00000078e37f7223 */ /* 0x000fe20000010080 */
[-C--:B------:R-:W-:Y:S01]  /*9c20*/  FFMA.FTZ R228, R35, -R36.reuse, R228 ;  /* 0x8000002423e47223 */ /* 0x080fe200000100e4 */
[----:B------:R2:W-:Y:S01]  /*9c30*/  STS [R70+0x2178], R133 ;  /* 0x0021788546007388 */ /* 0x0005e20000000800 */
[----:B------:R-:W-:Y:S01]  /*9c40*/  FMUL.FTZ R123, R212, R45 ;  /* 0x0000002dd47b7220 */ /* 0x000fe20000410000 */
[----:B------:R-:W-:Y:S01]  /*9c50*/  FADD.FTZ R122, R122, R127 ;  /* 0x0000007f7a7a7221 */ /* 0x000fe20000010000 */
[----:B------:R-:W-:Y:S01]  /*9c60*/  FFMA.FTZ R127, R237, UR46, R132 ;  /* 0x0000002eed7f7c23 */ /* 0x000fe20008010084 */
[----:B------:R-:W-:Y:S01]  /*9c70*/  FMUL.FTZ R187, R168, R239 ;  /* 0x000000efa8bb7220 */ /* 0x000fe20000410000 */
[----:B------:R-:W-:Y:S01]  /*9c80*/  FFMA.FTZ R239, R94, -R45, R239 ;  /* 0x8000002d5eef7223 */ /* 0x000fe200000100ef */
[----:B0-----:R-:W-:Y:S01]  /*9c90*/  FMUL.FTZ R131, R183, R36 ;  /* 0x00000024b7837220 */ /* 0x001fe20000410000 */
[----:B------:R-:W-:Y:S01]  /*9ca0*/  FMUL.FTZ R129, R2, -R127 ;  /* 0x8000007f02817220 */ /* 0x000fe20000410000 */
[----:B------:R-:W-:Y:S01]  /*9cb0*/  FMUL.FTZ R130, R184, R45 ;  /* 0x0000002db8827220 */ /* 0x000fe20000410000 */
[----:B------:R-:W-:Y:S01]  /*9cc0*/  FMUL.FTZ R128, R230, R123 ;  /* 0x0000007be6807220 */ /* 0x000fe20000410000 */
[----:B--2---:R-:W-:Y:S01]  /*9cd0*/  FMUL.FTZ R133, R214, R121 ;  /* 0x00000079d6857220 */ /* 0x004fe20000410000 */
[----:B-1----:R-:W-:Y:S01]  /*9ce0*/  LEA R154, R137, -R64, 0x1 ;  /* 0x80000040899a7211 */ /* 0x002fe200078e08ff */
[----:B------:R0:W-:Y:S01]  /*9cf0*/  STS [R70+0x217c], R129 ;  /* 0x00217c8146007388 */ /* 0x0001e20000000800 */
[----:B------:R-:W-:Y:S01]  /*9d00*/  FMUL.FTZ R64, R209, UR44 ;  /* 0x0000002cd1407c20 */ /* 0x000fe20008410000 */
[-C--:B------:R-:W-:Y:S01]  /*9d10*/  FFMA.FTZ R133, R228, R131.reuse, -R133 ;  /* 0x00000083e4857223 */ /* 0x080fe20000010885 */
[----:B------:R-:W-:Y:S01]  /*9d20*/  FMUL.FTZ R131, R214, R131 ;  /* 0x00000083d6837220 */ /* 0x000fe20000410000 */
[----:B------:R-:W-:Y:S01]  /*9d30*/  FFMA.FTZ R156, R156, R195, R164 ;  /* 0x000000c39c9c7223 */ /* 0x000fe200000100a4 */
[-C--:B------:R-:W-:Y:S01]  /*9d40*/  FFMA.FTZ R135, R239, R130.reuse, -R128 ;  /* 0x00000082ef877223 */ /* 0x080fe20000010880 */
[----:B------:R-:W-:Y:S01]  /*9d50*/  FADD.FTZ R126, R126, R133 ;  /* 0x000000857e7e7221 */ /* 0x000fe20000010000 */
[----:B------:R-:W-:Y:S01]  /*9d60*/  FFMA.FTZ R131, R228, R121, R131 ;  /* 0x00000079e4837223 */ /* 0x000fe20000010083 */
[C---:B------:R-:W-:Y:S01]  /*9d70*/  FFMA.FTZ R133, R183.reuse, UR45, -R64 ;  /* 0x0000002db7857c23 */ /* 0x040fe20008010840 */
[----:B------:R-:W-:Y:S01]  /*9d80*/  FMUL.FTZ R130, R230, R130 ;  /* 0x00000082e6827220 */ /* 0x000fe20000410000 */
[----:B------:R-:W-:Y:S01]  /*9d90*/  FMUL.FTZ R64, R183, UR44 ;  /* 0x0000002cb7407c20 */ /* 0x000fe20008410000 */
[----:B------:R-:W-:Y:S01]  /*9da0*/  FADD.FTZ R122, R122, R131 ;  /* 0x000000837a7a7221 */ /* 0x000fe20000010000 */
[----:B------:R-:W-:Y:S01]  /*9db0*/  IADD3 R131, PT, PT, R104, 0x80, RZ ;  /* 0x0000008068837810 */ /* 0x000fe20007ffe0ff */
[----:B------:R-:W-:Y:S01]  /*9dc0*/  FFMA.FTZ R155, -R7, R156, R155 ;  /* 0x0000009c079b7223 */ /* 0x000fe2000001019b */
[----:B------:R-:W-:Y:S01]  /*9dd0*/  FFMA.FTZ R127, R239, R123, R130 ;  /* 0x0000007bef7f7223 */ /* 0x000fe20000010082 */
[----:B------:R-:W-:Y:S01]  /*9de0*/  FFMA.FTZ R145, R209, UR45, R64 ;  /* 0x0000002dd1917c23 */ /* 0x000fe20008010040 */
[----:B------:R-:W-:Y:S01]  /*9df0*/  LEA.HI R131, R131, R104, RZ, 0x1b ;  /* 0x0000006883837211 */ /* 0x000fe200078fd8ff */
[----:B------:R-:W-:Y:S01]  /*9e00*/  FMUL.FTZ R64, R207, UR44 ;  /* 0x0000002ccf407c20 */ /* 0x000fe20008410000 */
[----:B------:R-:W-:Y:S01]  /*9e10*/  FFMA.FTZ R155, -R6, R157, R155 ;  /* 0x0000009d069b7223 */ /* 0x000fe2000001019b */
[----:B------:R-:W-:Y:S01]  /*9e20*/  FADD.FTZ R130, R122, R127 ;  /* 0x0000007f7a827221 */ /* 0x000fe20000010000 */
[----:B------:R-:W-:Y:S01]  /*9e30*/  LEA R131, R131, UR20, 0x2 ;  /* 0x0000001483837c11 */ /* 0x000fe2000f8e10ff */
[----:B------:R-:W-:Y:S01]  /*9e40*/  BAR.SYNC.DEFER_BLOCKING 0x0 ;  /* 0x0000000000007b1d */ /* 0x000fe20000010000 */
[----:B------:R-:W-:Y:S01]  /*9e50*/  FMUL.FTZ R127, R186, UR44 ;  /* 0x0000002cba7f7c20 */ /* 0x000fe20008410000 */
[----:B------:R-:W-:Y:S01]  /*9e60*/  ISETP.GE.AND P0, PT, R154, 0x1, PT ;  /* 0x000000019a00780c */ /* 0x000fe20003f06270 */
[----:B0-----:R-:W-:Y:S01]  /*9e70*/  FMUL.FTZ R70, R208, UR44 ;  /* 0x0000002cd0467c20 */ /* 0x001fe20008410000 */
[----:B------:R-:W-:Y:S01]  /*9e80*/  FMUL.FTZ R137, R231, UR44 ;  /* 0x0000002ce7897c20 */ /* 0x000fe20008410000 */
[----:B------:R-:W-:Y:S01]  /*9e90*/  FFMA.FTZ R134, R74, UR45, R127 ;  /* 0x0000002d4a867c23 */ /* 0x000fe2000801007f */
[----:B------:R-:W-:Y:S01]  /*9ea0*/  FMUL.FTZ R127, R210, UR44 ;  /* 0x0000002cd27f7c20 */ /* 0x000fe20008410000 */
[----:B------:R-:W-:Y:S01]  /*9eb0*/  FFMA.FTZ R158, R158, R125, R166 ;  /* 0x0000007d9e9e7223 */ /* 0x000fe200000100a6 */
[----:B------:R-:W-:Y:S01]  /*9ec0*/  FADD.FTZ R136, R126, R135 ;  /* 0x000000877e887221 */ /* 0x000fe20000010000 */
[C---:B------:R-:W-:Y:S01]  /*9ed0*/  FFMA.FTZ R70, R67.reuse, UR45, -R70 ;  /* 0x0000002d43467c23 */ /* 0x040fe20008010846 */
[C---:B------:R-:W-:Y:S01]  /*9ee0*/  FFMA.FTZ R132, R182.reuse, UR45, -R127 ;  /* 0x0000002db6847c23 */ /* 0x040fe2000801087f */
[----:B------:R-:W-:Y:S01]  /*9ef0*/  FMUL.FTZ R127, R182, UR44 ;  /* 0x0000002cb67f7c20 */ /* 0x000fe20008410000 */
[----:B------:R-:W-:Y:S01]  /*9f00*/  FMUL.FTZ R67, R67, UR44 ;  /* 0x0000002c43437c20 */ /* 0x000fe20008410000 */
[----:B------:R-:W-:Y:S01]  /*9f10*/  FMUL.FTZ R126, R179, UR44 ;  /* 0x0000002cb37e7c20 */ /* 0x000fe20008410000 */
[----:B------:R-:W-:Y:S01]  /*9f20*/  FMUL.FTZ R153, R61, UR44 ;  /* 0x0000002c3d997c20 */ /* 0x000fe20008410000 */
[----:B------:R-:W-:Y:S01]  /*9f30*/  FFMA.FTZ R152, R210, UR45, R127 ;  /* 0x0000002dd2987c23 */ /* 0x000fe2000801007f */
[----:B------:R-:W-:Y:S01]  /*9f40*/  FMUL.FTZ R149, R63, UR44 ;  /* 0x0000002c3f957c20 */ /* 0x000fe20008410000 */
[C---:B------:R-:W-:Y:S01]  /*9f50*/  FFMA.FTZ R137, R60.reuse, UR45, -R137 ;  /* 0x0000002d3c897c23 */ /* 0x040fe20008010889 */
[----:B------:R-:W-:Y:S01]  /*9f60*/  FMUL.FTZ R150, R60, UR44 ;  /* 0x0000002c3c967c20 */ /* 0x000fe20008410000 */
[----:B------:R-:W-:Y:S01]  /*9f70*/  FMUL.FTZ R129, R184, UR44 ;  /* 0x0000002cb8817c20 */ /* 0x000fe20008410000 */
[----:B------:R-:W-:Y:S01]  /*9f80*/  FMUL.FTZ R122, R205, UR44 ;  /* 0x0000002ccd7a7c20 */ /* 0x000fe20008410000 */
[----:B------:R-:W-:Y:S01]  /*9f90*/  FMUL.FTZ R60, R229, UR44 ;  /* 0x0000002ce53c7c20 */ /* 0x000fe20008410000 */
[----:B------:R-:W-:Y:S01]  /*9fa0*/  FFMA.FTZ R159, R159, R214, R167 ;  /* 0x000000d69f9f7223 */ /* 0x000fe200000100a7 */
[----:B------:R-:W-:Y:S01]  /*9fb0*/  FFMA.FTZ R158, -R5, R158, R155 ;  /* 0x0000009e059e7223 */ /* 0x000fe2000001019b */
[----:B------:R0:W1:Y:S01]  /*9fc0*/  LDS R157, [R131+0x2300] ;  /* 0x00230000839d7984 */ /* 0x0000620000000800 */
[----:B------:R-:W-:Y:S01]  /*9fd0*/  FFMA.FTZ R138, R208, UR45, R67 ;  /* 0x0000002dd08a7c23 */ /* 0x000fe20008010043 */
[----:B------:R-:W-:Y:S01]  /*9fe0*/  FFMA.FTZ R155, R205, UR45, R126 ;  /* 0x0000002dcd9b7c23 */ /* 0x000fe2000801007e */
[----:B------:R-:W-:Y:S01]  /*9ff0*/  FMUL.FTZ R166, R169, R237 ;  /* 0x000000eda9a67220 */ /* 0x000fe20000410000 */
[----:B------:R-:W-:Y:S01]  /*a000*/  FFMA.FTZ R142, R212, UR45, R129 ;  /* 0x0000002dd48e7c23 */ /* 0x000fe20008010081 */
[----:B------:R-:W-:Y:S01]  /*a010*/  FFMA.FTZ R141, R179, UR45, -R122 ;  /* 0x0000002db38d7c23 */ /* 0x000fe2000801087a */
[----:B------:R-:W-:Y:S01]  /*a020*/  FMUL.FTZ R126, R175, UR44 ;  /* 0x0000002caf7e7c20 */ /* 0x000fe20008410000 */
[----:B------:R-:W-:Y:S01]  /*a030*/  FFMA.FTZ R67, R73, UR45, -R60 ;  /* 0x0000002d49437c23 */ /* 0x000fe2000801083c */
[C---:B0-----:R-:W-:Y:S01]  /*a040*/  FFMA.FTZ R131, R181.reuse, UR45, -R64 ;  /* 0x0000002db5837c23 */ /* 0x041fe20008010840 */
[----:B------:R-:W-:Y:S01]  /*a050*/  FMUL.FTZ R64, R181, UR44 ;  /* 0x0000002cb5407c20 */ /* 0x000fe20008410000 */
[----:B------:R-:W-:Y:S01]  /*a060*/  FFMA.FTZ R160, R160, R230, R187 ;  /* 0x000000e6a0a07223 */ /* 0x000fe200000100bb */
[-C--:B------:R-:W-:Y:S01]  /*a070*/  FMUL.FTZ R164, R169, R238.reuse ;  /* 0x000000eea9a47220 */ /* 0x080fe20000410000 */
[----:B------:R-:W-:Y:S01]  /*a080*/  FFMA.FTZ R158, -R4, R159, R158 ;  /* 0x0000009f049e7223 */ /* 0x000fe2000001019e */
[----:B------:R-:W-:Y:S01]  /*a090*/  FFMA.FTZ R147, R207, UR45, R64 ;  /* 0x0000002dcf937c23 */ /* 0x000fe20008010040 */
[----:B------:R-:W-:Y:S01]  /*a0a0*/  FMUL.FTZ R64, R206, UR44 ;  /* 0x0000002cce407c20 */ /* 0x000fe20008410000 */
[----:B------:R-:W-:Y:S01]  /*a0b0*/  FMUL.FTZ R143, R74, UR44 ;  /* 0x0000002c4a8f7c20 */ /* 0x000fe20008410000 */
[----:B------:R-:W-:Y:S01]  /*a0c0*/  FMUL.FTZ R135, R212, UR44 ;  /* 0x0000002cd4877c20 */ /* 0x000fe20008410000 */
[----:B------:R-:W-:Y:S01]  /*a0d0*/  FMUL.FTZ R122, R235, UR44 ;  /* 0x0000002ceb7a7c20 */ /* 0x000fe20008410000 */
[----:B------:R-:W-:Y:S01]  /*a0e0*/  FFMA.FTZ R139, R61, UR45, -R64 ;  /* 0x0000002d3d8b7c23 */ /* 0x000fe20008010840 */
[----:B------:R-:W-:Y:S01]  /*a0f0*/  FMUL.FTZ R64, R234, UR44 ;  /* 0x0000002cea407c20 */ /* 0x000fe20008410000 */
[----:B------:R-:W-:Y:S01]  /*a100*/  FMUL.FTZ R61, R176, UR44 ;  /* 0x0000002cb03d7c20 */ /* 0x000fe20008410000 */
[----:B------:R-:W-:Y:S01]  /*a110*/  FMUL.FTZ R140, R177, UR44 ;  /* 0x0000002cb18c7c20 */ /* 0x000fe20008410000 */
[----:B------:R-:W-:Y:S01]  /*a120*/  FMUL.FTZ R129, R236, UR44 ;  /* 0x0000002cec817c20 */ /* 0x000fe20008410000 */
[----:B------:R-:W-:Y:S01]  /*a130*/  FFMA.FTZ R127, R63, UR45, -R64 ;  /* 0x0000002d3f7f7c23 */ /* 0x000fe20008010840 */
[----:B------:R-:W-:Y:S01]  /*a140*/  FMUL.FTZ R63, R232, UR44 ;  /* 0x0000002ce83f7c20 */ /* 0x000fe20008410000 */
[----:B------:R-:W-:Y:S01]  /*a150*/  FFMA.FTZ R144, R236, UR45, R61 ;  /* 0x0000002dec907c23 */ /* 0x000fe2000801003d */
[----:B------:R-:W-:Y:S01]  /*a160*/  FMUL.FTZ R128, R233, UR44 ;  /* 0x0000002ce9807c20 */ /* 0x000fe20008410000 */
[----:B------:R-:W-:Y:S01]  /*a170*/  FMUL.FTZ R61, R223, UR44 ;  /* 0x0000002cdf3d7c20 */ /* 0x000fe20008410000 */
[C---:B------:R-:W-:Y:S01]  /*a180*/  FFMA.FTZ R64, R172.reuse, UR45, -R63 ;  /* 0x0000002dac407c23 */ /* 0x040fe2000801083f */
[----:B------:R-:W-:Y:S01]  /*a190*/  FMUL.FTZ R63, R172, UR44 ;  /* 0x0000002cac3f7c20 */ /* 0x000fe20008410000 */
[----:B------:R-:W-:Y:S01]  /*a1a0*/  FMUL.FTZ R146, R62, UR44 ;  /* 0x0000002c3e927c20 */ /* 0x000fe20008410000 */
[----:B------:R-:W-:Y:S01]  /*a1b0*/  FMUL.FTZ R60, R73, UR44 ;  /* 0x0000002c493c7c20 */ /* 0x000fe20008410000 */
[----:B------:R-:W-:Y:S01]  /*a1c0*/  BSSY.RECONVERGENT B0, `(.L_x_4141) ;  /* 0x000001a000007945 */ /* 0x000fe20003800200 */
[----:B------:R-:W-:Y:S01]  /*a1d0*/  FFMA.FTZ R77, R161, R238, R166 ;  /* 0x000000eea14d7223 */ /* 0x000fe200000100a6 */
[----:B------:R-:W-:Y:S01]  /*a1e0*/  FFMA.FTZ R151, R233, UR45, R126 ;  /* 0x0000002de9977c23 */ /* 0x000fe2000801007e */
[----:B------:R-:W-:Y:S01]  /*a1f0*/  FFMA.FTZ R161, R161, R237, -R164 ;  /* 0x000000eda1a17223 */ /* 0x000fe200000108a4 */
[----:B------:R-:W-:Y:S01]  /*a200*/  FFMA.FTZ R66, -R3, R160, R158 ;  /* 0x000000a003427223 */ /* 0x000fe2000001019e */
[----:B------:R-:W-:Y:S01]  /*a210*/  IADD3 R159, PT, PT, R104, 0x100, RZ ;  /* 0x00000100689f7810 */ /* 0x000fe20007ffe0ff */
[----:B------:R-:W-:Y:S01]  /*a220*/  FFMA.FTZ R143, R186, UR45, -R143 ;  /* 0x0000002dba8f7c23 */ /* 0x000fe2000801088f */
[----:B------:R-:W-:Y:S01]  /*a230*/  IADD3 R163, PT, PT, R104, 0x180, RZ ;  /* 0x0000018068a37810 */ /* 0x000fe20007ffe0ff */
[----:B------:R-:W-:Y:S01]  /*a240*/  FFMA.FTZ R135, R184, UR45, -R135 ;  /* 0x0000002db8877c23 */ /* 0x000fe20008010887 */
[----:B------:R-:W-:Y:S01]  /*a250*/  ISETP.GE.AND P2, PT, R154, 0x81, PT ;  /* 0x000000819a00780c */ /* 0x000fe20003f46270 */
[----:B------:R-:W-:Y:S01]  /*a260*/  FFMA.FTZ R122, R177, UR45, -R122 ;  /* 0x0000002db17a7c23 */ /* 0x000fe2000801087a */
[----:B------:R-:W-:Y:S01]  /*a270*/  FFMA.FTZ R153, R206, UR45, R153 ;  /* 0x0000002dce997c23 */ /* 0x000fe20008010099 */
[----:B------:R-:W-:Y:S01]  /*a280*/  FFMA.FTZ R140, R235, UR45, R140 ;  /* 0x0000002deb8c7c23 */ /* 0x000fe2000801008c */
[----:B------:R-:W-:Y:S01]  /*a290*/  FFMA.FTZ R129, R176, UR45, -R129 ;  /* 0x0000002db0817c23 */ /* 0x000fe20008010881 */
[----:B------:R-:W-:Y:S01]  /*a2a0*/  FFMA.FTZ R128, R175, UR45, -R128 ;  /* 0x0000002daf807c23 */ /* 0x000fe20008010880 */
[----:B------:R-:W-:Y:S01]  /*a2b0*/  FFMA.FTZ R149, R234, UR45, R149 ;  /* 0x0000002dea957c23 */ /* 0x000fe20008010095 */
[----:B------:R-:W-:Y:S01]  /*a2c0*/  FFMA.FTZ R126, R62, UR45, -R61 ;  /* 0x0000002d3e7e7c23 */ /* 0x000fe2000801083d */
        /* <DEDUP_REMOVED lines=9> */
.L_x_4142:
[----:B------:R-:W-:Y:S05]  /*a360*/  BSYNC.RECONVERGENT B0 ;  /* 0x0000000000007941 */ /* 0x000fea0003800200 */
.L_x_4141:
[----:B------:R-:W-:Y:S04]  /*a370*/  BSSY.RECONVERGENT B0, `(.L_x_4143) ;  /* 0x0000003000007945 */ /* 0x000fe80003800200 */
[----:B------:R-:W-:Y:S05]  /*a380*/  @!P2 BRA `(.L_x_4144) ;  /* 0x000000000004a947 */ /* 0x000fea0003800000 */
[----:B------:R1:W-:Y:S02]  /*a390*/  REDG.E.ADD.F32.FTZ.RN.STRONG.GPU desc[UR22][R68.64+0x200], R157 ;  /* 0x0002009d440079a6 */ /* 0x0003e4000c12f316 */
.L_x_4144:
[----:B------:R-:W-:Y:S05]  /*a3a0*/  BSYNC.RECONVERGENT B0 ;  /* 0x0000000000007941 */ /* 0x000fea0003800200 */
.L_x_4143:
        /* <DEDUP_REMOVED lines=16> */
.L_x_4146:
[----:B------:R-:W-:Y:S05]  /*a4b0*/  BSYNC.RECONVERGENT B0 ;  /* 0x0000000000007941 */ /* 0x000fea0003800200 */
.L_x_4145:
[----:B0-2---:R0:W2:Y:S01]  /*a4c0*/  LDS R61, [R163+0x2700] ;  /* 0x00270000a33d7984 */ /* 0x0050a20000000800 */
[----:B------:R-:W-:Y:S01]  /*a4d0*/  BSSY.RECONVERGENT B0, `(.L_x_4147) ;  /* 0x0000006000007945 */ /* 0x000fe20003800200 */
[----:B-1----:R-:W-:Y:S02]  /*a4e0*/  IADD3 R157, PT, PT, R104, 0x300, RZ ;  /* 0x00000300689d7810 */ /* 0x002fe40007ffe0ff */
[----:B------:R-:W-:Y:S02]  /*a4f0*/  LEA R60, R60, UR20, 0x2 ;  /* 0x000000143c3c7c11 */ /* 0x000fe4000f8e10ff */
[----:B------:R-:W-:Y:S01]  /*a500*/  LEA.HI R63, R63, R104, RZ, 0x1b ;  /* 0x000000683f3f7211 */ /* 0x000fe200078fd8ff */
[----:B------:R-:W-:Y:S06]  /*a510*/  @!P0 BRA `(.L_x_4148) ;  /* 0x0000000000048947 */ /* 0x000fec0003800000 */
[----:B--2---:R1:W-:Y:S02]  /*a520*/  REDG.E.ADD.F32.FTZ.RN.STRONG.GPU desc[UR22][R68.64+0x600], R61 ;  /* 0x0006003d440079a6 */ /* 0x0043e4000c12f316 */
.L_x_4148:
[----:B------:R-:W-:Y:S05]  /*a530*/  BSYNC.RECONVERGENT B0 ;  /* 0x0000000000007941 */ /* 0x000fea0003800200 */
.L_x_4147:
[----:B-12---:R1:W2:Y:S01]  /*a540*/  LDS R61, [R60+0x2900] ;  /* 0x002900003c3d7984 */ /* 0x0062a20000000800 */
[----:B------:R-:W-:Y:S01]  /*a550*/  BSSY.RECONVERGENT B0, `(.L_x_4149) ;  /* 0x0000006000007945 */ /* 0x000fe20003800200 */
[----:B------:R-:W-:Y:S02]  /*a560*/  IADD3 R159, PT, PT, R104, 0x380, RZ ;  /* 0x00000380689f7810 */ /* 0x000fe40007ffe0ff */
[----:B------:R-:W-:Y:S02]  /*a570*/  LEA.HI R157, R157, R104, RZ, 0x1b ;  /* 0x000000689d9d7211 */ /* 0x000fe400078fd8ff */
[----:B------:R-:W-:Y:S01]  /*a580*/  LEA R63, R63, UR20, 0x2 ;  /* 0x000000143f3f7c11 */ /* 0x000fe2000f8e10ff */
[----:B------:R-:W-:Y:S06]  /*a590*/  @!P2 BRA `(.L_x_4150) ;  /* 0x000000000004a947 */ /* 0x000fec0003800000 */
[----:B--2---:R3:W-:Y:S02]  /*a5a0*/  REDG.E.ADD.F32.FTZ.RN.STRONG.GPU desc[UR22][R68.64+0x800], R61 ;  /* 0x0008003d440079a6 */ /* 0x0047e4000c12f316 */
.L_x_4150:
[----:B------:R-:W-:Y:S05]  /*a5b0*/  BSYNC.RECONVERGENT B0 ;  /* 0x0000000000007941 */ /* 0x000fea0003800200 */
.L_x_4149:
[----:B--23--:R2:W3:Y:S01]  /*a5c0*/  LDS R61, [R63+0x2b00] ;  /* 0x002b00003f3d7984 */ /* 0x00c4e20000000800 */
[----:B------:R-:W-:Y:S01]  /*a5d0*/  BSSY.RECONVERGENT B0, `(.L_x_4151) ;  /* 0x0000005000007945 */ /* 0x000fe20003800200 */
[----:B------:R-:W-:Y:S02]  /*a5e0*/  LEA.HI R159, R159, R104, RZ, 0x1b ;  /* 0x000000689f9f7211 */ /* 0x000fe400078fd8ff */
[----:B------:R-:W-:Y:S01]  /*a5f0*/  LEA R157, R157, UR20, 0x2 ;  /* 0x000000149d9d7c11 */ /* 0x000fe2000f8e10ff */
[----:B------:R-:W-:Y:S06]  /*a600*/  @!P3 BRA `(.L_x_4152) ;  /* 0x000000000004b947 */ /* 0x000fec0003800000 */
[----:B---3--:R4:W-:Y:S02]  /*a610*/  REDG.E.ADD.F32.FTZ.RN.STRONG.GPU desc[UR22][R68.64+0xa00], R61 ;  /* 0x000a003d440079a6 */ /* 0x0089e4000c12f316 */
.L_x_4152:
[----:B------:R-:W-:Y:S05]  /*a620*/  BSYNC.RECONVERGENT B0 ;  /* 0x0000000000007941 */ /* 0x000fea0003800200 */
.L_x_4151:
[----:B---34-:R3:W4:Y:S01]  /*a630*/  LDS R61, [R157+0x2d00] ;  /* 0x002d00009d3d7984 */ /* 0x0187220000000800 */
[----:B------:R-:W-:Y:S01]  /*a640*/  BSSY.RECONVERGENT B0, `(.L_x_4153) ;  /* 0x0000004000007945 */ /* 0x000fe20003800200 */
[----:B------:R-:W-:-:S03]  /*a650*/  LEA R159, R159, UR20, 0x2 ;  /* 0x000000149f9f7c11 */ /* 0x000fc6000f8e10ff */
[----:B------:R-:W-:Y:S05]  /*a660*/  @!P4 BRA `(.L_x_4154) ;  /* 0x000000000004c947 */ /* 0x000fea0003800000 */
[----:B----4-:R4:W-:Y:S02]  /*a670*/  REDG.E.ADD.F32.FTZ.RN.STRONG.GPU desc[UR22][R68.64+0xc00], R61 ;  /* 0x000c003d440079a6 */ /* 0x0109e4000c12f316 */
.L_x_4154:
[----:B------:R-:W-:Y:S05]  /*a680*/  BSYNC.RECONVERGENT B0 ;  /* 0x0000000000007941 */ /* 0x000fea0003800200 */
.L_x_4153:
[----:B----4-:R4:W0:Y:S01]  /*a690*/  LDS R61, [R159+0x2f00] ;  /* 0x002f00009f3d7984 */ /* 0x0108220000000800 */
[----:B------:R-:W-:Y:S01]  /*a6a0*/  BSSY.RECONVERGENT B0, `(.L_x_4155) ;  /* 0x0000005000007945 */ /* 0x000fe20003800200 */
[C---:B--2---:R-:W-:Y:S02]  /*a6b0*/  LOP3.LUT R63, R104.reuse, 0x400, RZ, 0xfc, !PT ;  /* 0x00000400683f7812 */ /* 0x044fe400078efcff */
[----:B---3--:R-:W-:Y:S01]  /*a6c0*/  IADD3 R157, PT, PT, R104, 0x480, RZ ;  /* 0x00000480689d7810 */ /* 0x008fe20007ffe0ff */
[----:B------:R-:W-:Y:S06]  /*a6d0*/  @!P5 BRA `(.L_x_4156) ;  /* 0x000000000004d947 */ /* 0x000fec0003800000 */
[----:B0-----:R2:W-:Y:S02]  /*a6e0*/  REDG.E.ADD.F32.FTZ.RN.STRONG.GPU desc[UR22][R68.64+0xe00], R61 ;  /* 0x000e003d440079a6 */ /* 0x0015e4000c12f316 */
.L_x_4156:
[----:B------:R-:W-:Y:S05]  /*a6f0*/  BSYNC.RECONVERGENT B0 ;  /* 0x0000000000007941 */ /* 0x000fea0003800200 */
.L_x_4155:
        /* <DEDUP_REMOVED lines=17> */
.L_x_4158:
[----:B------:R-:W-:Y:S05]  /*a810*/  BSYNC.RECONVERGENT B0 ;  /* 0x0000000000007941 */ /* 0x000fea0003800200 */
.L_x_4157:
[----:B01----:R0:W1:Y:S01]  /*a820*/  LDS R61, [R157+0x3300] ;  /* 0x003300009d3d7984 */ /* 0x0030620000000800 */
[----:B------:R-:W-:Y:S01]  /*a830*/  BSSY.RECONVERGENT B0, `(.L_x_4159) ;  /* 0x0000006000007945 */ /* 0x000fe20003800200 */
[----:B------:R-:W-:Y:S02]  /*a840*/  IADD3 R63, PT, PT, R104, 0x600, RZ ;  /* 0x00000600683f7810 */ /* 0x000fe40007ffe0ff */
[----:B------:R-:W-:Y:S02]  /*a850*/  LEA.HI R159, R159, R104, RZ, 0x1b ;  /* 0x000000689f9f7211 */ /* 0x000fe400078fd8ff */
[----:B------:R-:W-:Y:S01]  /*a860*/  LEA R60, R60, UR20, 0x2 ;  /* 0x000000143c3c7c11 */ /* 0x000fe2000f8e10ff */
[----:B------:R-:W-:Y:S06]  /*a870*/  @!P0 BRA `(.L_x_4160) ;  /* 0x0000000000048947 */ /* 0x000fec0003800000 */
[----:B-1----:R2:W-:Y:S02]  /*a880*/  REDG.E.ADD.F32.FTZ.RN.STRONG.GPU desc[UR22][R68.64+0x1200], R61 ;  /* 0x0012003d440079a6 */ /* 0x0025e4000c12f316 */
.L_x_4160:
[----:B------:R-:W-:Y:S05]  /*a890*/  BSYNC.RECONVERGENT B0 ;  /* 0x0000000000007941 */ /* 0x000fea0003800200 */
.L_x_4159:
[----:B-12---:R1:W2:Y:S01]  /*a8a0*/  LDS R61, [R60+0x3500] ;  /* 0x003500003c3d7984 */ /* 0x0062a20000000800 */
[----:B------:R-:W-:Y:S01]  /*a8b0*/  BSSY.RECONVERGENT B0, `(.L_x_4161) ;  /* 0x0000006000007945 */ /* 0x000fe20003800200 */
[----:B0-----:R-:W-:Y:S02]  /*a8c0*/  IADD3 R157, PT, PT, R104, 0x680, RZ ;  /* 0x00000680689d7810 */ /* 0x001fe40007ffe0ff */
[----:B------:R-:W-:Y:S02]  /*a8d0*/  LEA.HI R63, R63, R104, RZ, 0x1b ;  /* 0x000000683f3f7211 */ /* 0x000fe400078fd8ff */
[----:B------:R-:W-:Y:S01]  /*a8e0*/  LEA R159, R159, UR20, 0x2 ;  /* 0x000000149f9f7c11 */ /* 0x000fe2000f8e10ff */
[----:B------:R-:W-:Y:S06]  /*a8f0*/  @!P2 BRA `(.L_x_4162) ;  /* 0x000000000004a947 */ /* 0x000fec0003800000 */
[----:B--2---:R0:W-:Y:S02]  /*a900*/  REDG.E.ADD.F32.FTZ.RN.STRONG.GPU desc[UR22][R68.64+0x1400], R61 ;  /* 0x0014003d440079a6 */ /* 0x0041e4000c12f316 */
.L_x_4162:
[----:B------:R-:W-:Y:S05]  /*a910*/  BSYNC.RECONVERGENT B0 ;  /* 0x0000000000007941 */ /* 0x000fea0003800200 */
.L_x_4161:
[----:B0-2---:R0:W2:Y:S01]  /*a920*/  LDS R61, [R159+0x3700] ;  /* 0x003700009f3d7984 */ /* 0x0050a20000000800 */
[----:B------:R-:W-:Y:S01]  /*a930*/  BSSY.RECONVERGENT B0, `(.L_x_4163) ;  /* 0x0000005000007945 */ /* 0x000fe20003800200 */
[----:B------:R-:W-:Y:S02]  /*a940*/  LEA.HI R157, R157, R104, RZ, 0x1b ;  /* 0x000000689d9d7211 */ /* 0x000fe400078fd8ff */
[----:B------:R-:W-:Y:S01]  /*a950*/  LEA R63, R63, UR20, 0x2 ;  /* 0x000000143f3f7c11 */ /* 0x000fe2000f8e10ff */
[----:B------:R-:W-:Y:S06]  /*a960*/  @!P3 BRA `(.L_x_4164) ;  /* 0x000000000004b947 */ /* 0x000fec0003800000 */
[----:B--2---:R3:W-:Y:S02]  /*a970*/  REDG.E.ADD.F32.FTZ.RN.STRONG.GPU desc[UR22][R68.64+0x1600], R61 ;  /* 0x0016003d440079a6 */ /* 0x0047e4000c12f316 */
.L_x_4164:
[----:B------:R-:W-:Y:S05]  /*a980*/  BSYNC.RECONVERGENT B0 ;  /* 0x0000000000007941 */ /* 0x000fea0003800200 */
.L_x_4163:
[----:B--23--:R2:W3:Y:S01]  /*a990*/  LDS R61, [R63+0x3900] ;  /* 0x003900003f3d7984 */ /* 0x00c4e20000000800 */
[----:B------:R-:W-:Y:S01]  /*a9a0*/  BSSY.RECONVERGENT B0, `(.L_x_4165) ;  /* 0x0000004000007945 */ /* 0x000fe20003800200 */
[----:B-1----:R-:W-:-:S03]  /*a9b0*/  LEA R60, R157, UR20, 0x2 ;  /* 0x000000149d3c7c11 */ /* 0x002fc6000f8e10ff */
[----:B------:R-:W-:Y:S05]  /*a9c0*/  @!P4 BRA `(.L_x_4166) ;  /* 0x000000000004c947 */ /* 0x000fea0003800000 */
[----:B---3--:R1:W-:Y:S02]  /*a9d0*/  REDG.E.ADD.F32.FTZ.RN.STRONG.GPU desc[UR22][R68.64+0x1800], R61 ;  /* 0x0018003d440079a6 */ /* 0x0083e4000c12f316 */
.L_x_4166:
[----:B------:R-:W-:Y:S05]  /*a9e0*/  BSYNC.RECONVERGENT B0 ;  /* 0x0000000000007941 */ /* 0x000fea0003800200 */
.L_x_4165:
[----:B-1-3--:R1:W3:Y:S01]  /*a9f0*/  LDS R61, [R60+0x3b00] ;  /* 0x003b00003c3d7984 */ /* 0x00a2e20000000800 */
[----:B------:R-:W-:Y:S01]  /*aa00*/  BSSY.RECONVERGENT B0, `(.L_x_4167) ;  /* 0x0000005000007945 */ /* 0x000fe20003800200 */
[C---:B--2---:R-:W-:Y:S02]  /*aa10*/  IADD3 R63, PT, PT, R104.reuse, 0x700, RZ ;  /* 0x00000700683f7810 */ /* 0x044fe40007ffe0ff */
[----:B------:R-:W-:Y:S01]  /*aa20*/  IADD3 R157, PT, PT, R104, 0x780, RZ ;  /* 0x00000780689d7810 */ /* 0x000fe20007ffe0ff */
[----:B------:R-:W-:Y:S06]  /*aa30*/  @!P5 BRA `(.L_x_4168) ;  /* 0x000000000004d947 */ /* 0x000fec0003800000 */
[----:B---3--:R2:W-:Y:S02]  /*aa40*/  REDG.E.ADD.F32.FTZ.RN.STRONG.GPU desc[UR22][R68.64+0x1a00], R61 ;  /* 0x001a003d440079a6 */ /* 0x0085e4000c12f316 */
.L_x_4168:
[----:B------:R-:W-:Y:S05]  /*aa50*/  BSYNC.RECONVERGENT B0 ;  /* 0x0000000000007941 */ /* 0x000fea0003800200 */
.L_x_4167:
        /* <DEDUP_REMOVED lines=17> */
.L_x_4170:
[----:B------:R-:W-:Y:S05]  /*ab70*/  BSYNC.RECONVERGENT B0 ;  /* 0x0000000000007941 */ /* 0x000fea0003800200 */
.L_x_4169:
[----:B01----:R0:W1:Y:S01]  /*ab80*/  LDS R61, [R157+0x3f00] ;  /* 0x003f00009d3d7984 */ /* 0x0030620000000800 */
[----:B------:R-:W-:Y:S01]  /*ab90*/  BSSY.RECONVERGENT B0, `(.L_x_4171) ;  /* 0x0000006000007945 */ /* 0x000fe20003800200 */
[----:B------:R-:W-:Y:S02]  /*aba0*/  IADD3 R63, PT, PT, R104, 0x900, RZ ;  /* 0x00000900683f7810 */ /* 0x000fe40007ffe0ff */
[----:B------:R-:W-:Y:S02]  /*abb0*/  LEA.HI R159, R159, R104, RZ, 0x1b ;  /* 0x000000689f9f7211 */ /* 0x000fe400078fd8ff */
[----:B------:R-:W-:Y:S01]  /*abc0*/  LEA R60, R60, UR20, 0x2 ;  /* 0x000000143c3c7c11 */ /* 0x000fe2000f8e10ff */
[----:B------:R-:W-:Y:S06]  /*abd0*/  @!P0 BRA `(.L_x_4172) ;  /* 0x0000000000048947 */ /* 0x000fec0003800000 */
[----:B-1----:R2:W-:Y:S02]  /*abe0*/  REDG.E.ADD.F32.FTZ.RN.STRONG.GPU desc[UR22][R68.64+0x1e00], R61 ;  /* 0x001e003d440079a6 */ /* 0x0025e4000c12f316 */
.L_x_4172:
[----:B------:R-:W-:Y:S05]  /*abf0*/  BSYNC.RECONVERGENT B0 ;  /* 0x0000000000007941 */ /* 0x000fea0003800200 */
.L_x_4171:
[----:B-12---:R1:W2:Y:S01]  /*ac00*/  LDS R61, [R60+0x4100] ;  /* 0x004100003c3d7984 */ /* 0x0062a20000000800 */
[----:B------:R-:W-:Y:S01]  /*ac10*/  BSSY.RECONVERGENT B0, `(.L_x_4173) ;  /* 0x0000006000007945 */ /* 0x000fe20003800200 */
[----:B0-----:R-:W-:Y:S02]  /*ac20*/  IADD3 R157, PT, PT, R104, 0x980, RZ ;  /* 0x00000980689d7810 */ /* 0x001fe40007ffe0ff */
[----:B------:R-:W-:Y:S02]  /*ac30*/  LEA.HI R63, R63, R104, RZ, 0x1b ;  /* 0x000000683f3f7211 */ /* 0x000fe400078fd8ff */
[----:B------:R-:W-:Y:S01]  /*ac40*/  LEA R159, R159, UR20, 0x2 ;  /* 0x000000149f9f7c11 */ /* 0x000fe2000f8e10ff */
[----:B------:R-:W-:Y:S06]  /*ac50*/  @!P2 BRA `(.L_x_4174) ;  /* 0x000000000004a947 */ /* 0x000fec0003800000 */
[----:B--2---:R0:W-:Y:S02]  /*ac60*/  REDG.E.ADD.F32.FTZ.RN.STRONG.GPU desc[UR22][R68.64+0x2000], R61 ;  /* 0x0020003d440079a6 */ /* 0x0041e4000c12f316 */
.L_x_4174:
[----:B------:R-:W-:Y:S05]  /*ac70*/  BSYNC.RECONVERGENT B0 ;  /* 0x0000000000007941 */ /* 0x000fea0003800200 */
.L_x_4173:
[----:B0-2---:R0:W2:Y:S01]  /*ac80*/  LDS R61, [R159+0x4300] ;  /* 0x004300009f3d7984 */ /* 0x0050a20000000800 */
[----:B------:R-:W-:Y:S01]  /*ac90*/  BSSY.RECONVERGENT B0, `(.L_x_4175) ;  /* 0x0000005000007945 */ /* 0x000fe20003800200 */
[----:B------:R-:W-:Y:S02]  /*aca0*/  LEA.HI R157, R157, R104, RZ, 0x1b ;  /* 0x000000689d9d7211 */ /* 0x000fe400078fd8ff */
[----:B------:R-:W-:Y:S01]  /*acb0*/  LEA R63, R63, UR20, 0x2 ;  /* 0x000000143f3f7c11 */ /* 0x000fe2000f8e10ff */
[----:B------:R-:W-:Y:S06]  /*acc0*/  @!P3 BRA `(.L_x_4176) ;  /* 0x000000000004b947 */ /* 0x000fec0003800000 */
[----:B--2---:R3:W-:Y:S02]  /*acd0*/  REDG.E.ADD.F32.FTZ.RN.STRONG.GPU desc[UR22][R68.64+0x2200], R61 ;  /* 0x0022003d440079a6 */ /* 0x0047e4000c12f316 */
.L_x_4176:
[----:B------:R-:W-:Y:S05]  /*ace0*/  BSYNC.RECONVERGENT B0 ;  /* 0x0000000000007941 */ /* 0x000fea0003800200 */
.L_x_4175:
[----:B--23--:R2:W3:Y:S01]  /*acf0*/  LDS R61, [R63+0x4500] ;  /* 0x004500003f3d7984 */ /* 0x00c4e20000000800 */
[----:B------:R-:W-:Y:S01]  /*ad00*/  BSSY.RECONVERGENT B0, `(.L_x_4177) ;  /* 0x0000004000007945 */ /* 0x000fe20003800200 */
[----:B-1----:R-:W-:-:S03]  /*ad10*/  LEA R60, R157, UR20, 0x2 ;  /* 0x000000149d3c7c11 */ /* 0x002fc6000f8e10ff */
[----:B------:R-:W-:Y:S05]  /*ad20*/  @!P4 BRA `(.L_x_4178) ;  /* 0x000000000004c947 */ /* 0x000fea0003800000 */
[----:B---3--:R1:W-:Y:S02]  /*ad30*/  REDG.E.ADD.F32.FTZ.RN.STRONG.GPU desc[UR22][R68.64+0x2400], R61 ;  /* 0x0024003d440079a6 */ /* 0x0083e4000c12f316 */
.L_x_4178:
[----:B------:R-:W-:Y:S05]  /*ad40*/  BSYNC.RECONVERGENT B0 ;  /* 0x0000000000007941 */ /* 0x000fea0003800200 */
.L_x_4177:
[----:B-1-3--:R1:W3:Y:S01]  /*ad50*/  LDS R61, [R60+0x4700] ;  /* 0x004700003c3d7984 */ /* 0x00a2e20000000800 */
[----:B------:R-:W-:Y:S01]  /*ad60*/  BSSY.RECONVERGENT B0, `(.L_x_4179) ;  /* 0x0000005000007945 */ /* 0x000fe20003800200 */
[C---:B--2---:R-:W-:Y:S02]  /*ad70*/  IADD3 R63, PT, PT, R104.reuse, 0xa00, RZ ;  /* 0x00000a00683f7810 */ /* 0x044fe40007ffe0ff */
[----:B------:R-:W-:Y:S01]  /*ad80*/  IADD3 R157, PT, PT, R104, 0xa80, RZ ;  /* 0x00000a80689d7810 */ /* 0x000fe20007ffe0ff */
[----:B------:R-:W-:Y:S06]  /*ad90*/  @!P5 BRA `(.L_x_4180) ;  /* 0x000000000004d947 */ /* 0x000fec0003800000 */
[----:B---3--:R2:W-:Y:S02]  /*ada0*/  REDG.E.ADD.F32.FTZ.RN.STRONG.GPU desc[UR22][R68.64+0x2600], R61 ;  /* 0x0026003d440079a6 */ /* 0x0085e4000c12f316 */
.L_x_4180:
[----:B------:R-:W-:Y:S05]  /*adb0*/  BSYNC.RECONVERGENT B0 ;  /* 0x0000000000007941 */ /* 0x000fea0003800200 */
.L_x_4179:
        /* <DEDUP_REMOVED lines=17> */
.L_x_4182:
[----:B------:R-:W-:Y:S05]  /*aed0*/  BSYNC.RECONVERGENT B0 ;  /* 0x0000000000007941 */ /* 0x000fea0003800200 */
.L_x_4181:
[----:B01----:R0:W1:Y:S01]  /*aee0*/  LDS R61, [R157+0x4b00] ;  /* 0x004b00009d3d7984 */ /* 0x0030620000000800 */
[----:B------:R-:W-:Y:S01]  /*aef0*/  BSSY.RECONVERGENT B0, `(.L_x_4183) ;  /* 0x0000006000007945 */ /* 0x000fe20003800200 */
[----:B------:R-:W-:Y:S02]  /*af00*/  LOP3.LUT R63, R104, 0xc00, RZ, 0xfc, !PT ;  /* 0x00000c00683f7812 */ /* 0x000fe400078efcff */
[----:B------:R-:W-:Y:S02]  /*af10*/  LEA.HI R159, R159, R104, RZ, 0x1b ;  /* 0x000000689f9f7211 */ /* 0x000fe400078fd8ff */
[----:B------:R-:W-:Y:S01]  /*af20*/  LEA R60, R60, UR20, 0x2 ;  /* 0x000000143c3c7c11 */ /* 0x000fe2000f8e10ff */
[----:B------:R-:W-:Y:S06]  /*af30*/  @!P0 BRA `(.L_x_4184) ;  /* 0x0000000000048947 */ /* 0x000fec0003800000 */
[----:B-1----:R2:W-:Y:S02]  /*af40*/  REDG.E.ADD.F32.FTZ.RN.STRONG.GPU desc[UR22][R68.64+0x2a00], R61 ;  /* 0x002a003d440079a6 */ /* 0x0025e4000c12f316 */
.L_x_4184:
[----:B------:R-:W-:Y:S05]  /*af50*/  BSYNC.RECONVERGENT B0 ;  /* 0x0000000000007941 */ /* 0x000fea0003800200 */
.L_x_4183:
[----:B-12---:R1:W2:Y:S01]  /*af60*/  LDS R61, [R60+0x4d00] ;  /* 0x004d00003c3d7984 */ /* 0x0062a20000000800 */
[----:B------:R-:W-:Y:S01]  /*af70*/  BSSY.RECONVERGENT B0, `(.L_x_4185) ;  /* 0x0000006000007945 */ /* 0x000fe20003800200 */
[----:B0-----:R-:W-:Y:S02]  /*af80*/  IADD3 R157, PT, PT, R104, 0xc80, RZ ;  /* 0x00000c80689d7810 */ /* 0x001fe40007ffe0ff */
[----:B------:R-:W-:Y:S02]  /*af90*/  LEA.HI R63, R63, R104, RZ, 0x1b ;  /* 0x000000683f3f7211 */ /* 0x000fe400078fd8ff */
[----:B------:R-:W-:Y:S01]  /*afa0*/  LEA R159, R159, UR20, 0x2 ;  /* 0x000000149f9f7c11 */ /* 0x000fe2000f8e10ff */
[----:B------:R-:W-:Y:S06]  /*afb0*/  @!P2 BRA `(.L_x_4186) ;  /* 0x000000000004a947 */ /* 0x000fec0003800000 */
[----:B--2---:R0:W-:Y:S02]  /*afc0*/  REDG.E.ADD.F32.FTZ.RN.STRONG.GPU desc[UR22][R68.64+0x2c00], R61 ;  /* 0x002c003d440079a6 */ /* 0x0041e4000c12f316 */
.L_x_4186:
[----:B------:R-:W-:Y:S05]  /*afd0*/  BSYNC.RECONVERGENT B0 ;  /* 0x0000000000007941 */ /* 0x000fea0003800200 */
.L_x_4185:
[----:B0-2---:R0:W2:Y:S01]  /*afe0*/  LDS R61, [R159+0x4f00] ;  /* 0x004f00009f3d7984 */ /* 0x0050a20000000800 */
[----:B------:R-:W-:Y:S01]  /*aff0*/  BSSY.RECONVERGENT B0, `(.L_x_4187) ;  /* 0x0000005000007945 */ /* 0x000fe20003800200 */
[----:B------:R-:W-:Y:S02]  /*b000*/  LEA.HI R157, R157, R104, RZ, 0x1b ;  /* 0x000000689d9d7211 */ /* 0x000fe400078fd8ff */
[----:B-1----:R-:W-:Y:S01]  /*b010*/  LEA R60, R63, UR20, 0x2 ;  /* 0x000000143f3c7c11 */ /* 0x002fe2000f8e10ff */
[----:B------:R-:W-:Y:S06]  /*b020*/  @!P3 BRA `(.L_x_4188) ;  /* 0x000000000004b947 */ /* 0x000fec0003800000 */
[----:B--2---:R1:W-:Y:S02]  /*b030*/  REDG.E.ADD.F32.FTZ.RN.STRONG.GPU desc[UR22][R68.64+0x2e00], R61 ;  /* 0x002e003d440079a6 */ /* 0x0043e4000c12f316 */
.L_x_4188:
[----:B------:R-:W-:Y:S05]  /*b040*/  BSYNC.RECONVERGENT B0 ;  /* 0x0000000000007941 */ /* 0x000fea0003800200 */
.L_x_4187:
[----:B-12---:R1:W2:Y:S01]  /*b050*/  LDS R61, [R60+0x5100] ;  /* 0x005100003c3d7984 */ /* 0x0062a20000000800 */
[----:B------:R-:W-:Y:S01]  /*b060*/  BSSY.RECONVERGENT B0, `(.L_x_4189) ;  /* 0x0000006000007945 */ /* 0x000fe20003800200 */
[C---:B------:R-:W-:Y:S02]  /*b070*/  IADD3 R63, PT, PT, R104.reuse, 0xd00, RZ ;  /* 0x00000d00683f7810 */ /* 0x040fe40007ffe0ff */
[----:B0-----:R-:W-:Y:S02]  /*b080*/  IADD3 R159, PT, PT, R104, 0xd80, RZ ;  /* 0x00000d80689f7810 */ /* 0x001fe40007ffe0ff */
[----:B------:R-:W-:Y:S01]  /*b090*/  LEA R62, R157, UR20, 0x2 ;  /* 0x000000149d3e7c11 */ /* 0x000fe2000f8e10ff */
[----:B------:R-:W-:Y:S06]  /*b0a0*/  @!P4 BRA `(.L_x_4190) ;  /* 0x000000000004c947 */ /* 0x000fec0003800000 */
[----:B--2---:R0:W-:Y:S02]  /*b0b0*/  REDG.E.ADD.F32.FTZ.RN.STRONG.GPU desc[UR22][R68.64+0x3000], R61 ;  /* 0x0030003d440079a6 */ /* 0x0041e4000c12f316 */
.L_x_4190:
[----:B------:R-:W-:Y:S05]  /*b0c0*/  BSYNC.RECONVERGENT B0 ;  /* 0x0000000000007941 */ /* 0x000fea0003800200 */
.L_x_4189:
[----:B0-2---:R0:W2:Y:S01]  /*b0d0*/  LDS R61, [R62+0x5300] ;  /* 0x005300003e3d7984 */ /* 0x0050a20000000800 */
[----:B------:R-:W-:Y:S01]  /*b0e0*/  BSSY.RECONVERGENT B0, `(.L_x_4191) ;  /* 0x0000006000007945 */ /* 0x000fe20003800200 */
[----:B------:R-:W-:Y:S02]  /*b0f0*/  IADD3 R157, PT, PT, R104, 0xe00, RZ ;  /* 0x00000e00689d7810 */ /* 0x000fe40007ffe0ff */
[-C--:B------:R-:W-:Y:S02]  /*b100*/  LEA.HI R63, R63, R104.reuse, RZ, 0x1b ;  /* 0x000000683f3f7211 */ /* 0x080fe400078fd8ff */
[----:B------:R-:W-:Y:S01]  /*b110*/  LEA.HI R159, R159, R104, RZ, 0x1b ;  /* 0x000000689f9f7211 */ /* 0x000fe200078fd8ff */
[----:B------:R-:W-:Y:S06]  /*b120*/  @!P5 BRA `(.L_x_4192) ;  /* 0x000000000004d947 */ /* 0x000fec0003800000 */
[----:B--2---:R3:W-:Y:S02]  /*b130*/  REDG.E.ADD.F32.FTZ.RN.STRONG.GPU desc[UR22][R68.64+0x3200], R61 ;  /* 0x0032003d440079a6 */ /* 0x0047e4000c12f316 */
.L_x_4192:
[----:B------:R-:W-:Y:S05]  /*b140*/  BSYNC.RECONVERGENT B0 ;  /* 0x0000000000007941 */ /* 0x000fea0003800200 */
.L_x_4191:
        /* <DEDUP_REMOVED lines=13> */
.L_x_4194:
[----:B------:R-:W-:Y:S05]  /*b220*/  BSYNC.RECONVERGENT B0 ;  /* 0x0000000000007941 */ /* 0x000fea0003800200 */
.L_x_4193:
[----:B--23--:R2:W3:Y:S01]  /*b230*/  LDS R61, [R159+0x5700] ;  /* 0x005700009f3d7984 */ /* 0x00c4e20000000800 */
[----:B------:R-:W-:Y:S01]  /*b240*/  BSSY.RECONVERGENT B0, `(.L_x_4195) ;  /* 0x0000004000007945 */ /* 0x000fe20003800200 */
[----:B------:R-:W-:-:S03]  /*b250*/  LEA R157, R157, UR20, 0x2 ;  /* 0x000000149d9d7c11 */ /* 0x000fc6000f8e10ff */
[----:B------:R-:W-:Y:S05]  /*b260*/  @!P0 BRA `(.L_x_4196) ;  /* 0x0000000000048947 */ /* 0x000fea0003800000 */
[----:B---3--:R4:W-:Y:S02]  /*b270*/  REDG.E.ADD.F32.FTZ.RN.STRONG.GPU desc[UR22][R68.64+0x3600], R61 ;  /* 0x0036003d440079a6 */ /* 0x0089e4000c12f316 */
.L_x_4196:
[----:B------:R-:W-:Y:S05]  /*b280*/  BSYNC.RECONVERGENT B0 ;  /* 0x0000000000007941 */ /* 0x000fea0003800200 */
.L_x_4195:
[----:B---34-:R3:W4:Y:S01]  /*b290*/  LDS R61, [R157+0x5900] ;  /* 0x005900009d3d7984 */ /* 0x0187220000000800 */
[----:B------:R-:W-:Y:S04]  /*b2a0*/  BSSY.RECONVERGENT B0, `(.L_x_4197) ;  /* 0x0000003000007945 */ /* 0x000fe80003800200 */
[----:B------:R-:W-:Y:S05]  /*b2b0*/  @!P2 BRA `(.L_x_4198) ;  /* 0x000000000004a947 */ /* 0x000fea0003800000 */
[----:B----4-:R4:W-:Y:S02]  /*b2c0*/  REDG.E.ADD.F32.FTZ.RN.STRONG.GPU desc[UR22][R68.64+0x3800], R61 ;  /* 0x0038003d440079a6 */ /* 0x0109e4000c12f316 */
.L_x_4198:
[----:B------:R-:W-:Y:S05]  /*b2d0*/  BSYNC.RECONVERGENT B0 ;  /* 0x0000000000007941 */ /* 0x000fea0003800200 */
.L_x_4197:
[----:B----4-:R-:W-:Y:S01]  /*b2e0*/  IADD3 R61, PT, PT, R104, 0xe80, RZ ;  /* 0x00000e80683d7810 */ /* 0x010fe20007ffe0ff */
[-C--:B------:R-:W-:Y:S01]  /*b2f0*/  FMUL.FTZ R154, R74, R33.reuse ;  /* 0x000000214a9a7220 */ /* 0x080fe20000410000 */
[----:B------:R-:W-:Y:S01]  /*b300*/  IADD3 R63, PT, PT, R104, 0xf00, RZ ;  /* 0x00000f00683f7810 */ /* 0x000fe20007ffe0ff */
[-C--:B------:R-:W-:Y:S01]  /*b310*/  FFMA.FTZ R237, R34, -R33.reuse, R237 ;  /* 0x8000002122ed7223 */ /* 0x080fe200000100ed */
        /* <DEDUP_REMOVED lines=8> */
[----:B------:R-:W-:Y:S01]  /*b3a0*/  FFMA.FTZ R63, R237, R186, -R60 ;  /* 0x000000baed3f7223 */ /* 0x000fe2000001083c */
[----:B------:R-:W0:Y:S01]  /*b3b0*/  LDS R61, [R61+0x5b00] ;  /* 0x005b00003d3d7984 */ /* 0x000e220000000800 */
[----:B------:R-:W-:Y:S01]  /*b3c0*/  LEA.HI R157, R157, R104, RZ, 0x1b ;  /* 0x000000689d9d7211 */ /* 0x000fe200078fd8ff */
[----:B------:R-:W-:Y:S01]  /*b3d0*/  FMUL.FTZ R186, R238, R186 ;  /* 0x000000baeeba7220 */ /* 0x000fe20000410000 */
[----:B------:R-:W-:Y:S06]  /*b3e0*/  @!P3 BRA `(.L_x_4200) ;  /* 0x000000000004b947 */ /* 0x000fec0003800000 */
[----:B0-----:R1:W-:Y:S02]  /*b3f0*/  REDG.E.ADD.F32.FTZ.RN.STRONG.GPU desc[UR22][R68.64+0x3a00], R61 ;  /* 0x003a003d440079a6 */ /* 0x0013e4000c12f316 */
.L_x_4200:
[----:B------:R-:W-:Y:S05]  /*b400*/  BSYNC.RECONVERGENT B0 ;  /* 0x0000000000007941 */ /* 0x000fea0003800200 */
.L_x_4199:
[----:B------:R-:W-:Y:S01]  /*b410*/  LEA R156, R157, UR20, 0x2 ;  /* 0x000000149d9c7c11 */ /* 0x000fe2000f8e10ff */
[----:B------:R-:W-:Y:S01]  /*b420*/  BSSY.RECONVERGENT B0, `(.L_x_4201) ;  /* 0x0000005000007945 */ /* 0x000fe20003800200 */
[----:B------:R3:W4:Y:S01]  /*b430*/  LDS R157, [R62+0x5d00] ;  /* 0x005d00003e9d7984 */ /* 0x0007220000000800 */
[----:B01----:R-:W-:Y:S02]  /*b440*/  FFMA.FTZ R61, R237, R154, R186 ;  /* 0x0000009aed3d7223 */ /* 0x003fe400000100ba */
[----:B------:R-:W-:Y:S05]  /*b450*/  @!P4 BRA `(.L_x_4202) ;  /* 0x000000000004c947 */ /* 0x000fea0003800000 */
[----:B----4-:R0:W-:Y:S02]  /*b460*/  REDG.E.ADD.F32.FTZ.RN.STRONG.GPU desc[UR22][R68.64+0x3c00], R157 ;  /* 0x003c009d440079a6 */ /* 0x0101e4000c12f316 */
.L_x_4202:
[----:B------:R-:W-:Y:S05]  /*b470*/  BSYNC.RECONVERGENT B0 ;  /* 0x0000000000007941 */ /* 0x000fea0003800200 */
.L_x_4201:
[----:B------:R-:W-:Y:S01]  /*b480*/  FADD.FTZ R60, R130, R61 ;  /* 0x0000003d823c7221 */ /* 0x000fe20000010000 */
[----:B------:R-:W-:Y:S01]  /*b490*/  BSSY.RECONVERGENT B0, `(.L_x_4203) ;  /* 0x0000004000007945 */ /* 0x000fe20003800200 */
[----:B------:R1:W0:Y:S03]  /*b4a0*/  LDS R61, [R156+0x5f00] ;  /* 0x005f00009c3d7984 */ /* 0x0002260000000800 */
[----:B------:R-:W-:Y:S05]  /*b4b0*/  @!P5 BRA `(.L_x_4204) ;  /* 0x000000000004d947 */ /* 0x000fea0003800000 */
[----:B0-----:R0:W-:Y:S02]  /*b4c0*/  REDG.E.ADD.F32.FTZ.RN.STRONG.GPU desc[UR22][R68.64+0x3e00], R61 ;  /* 0x003e003d440079a6 */ /* 0x0011e4000c12f316 */
.L_x_4204:
[----:B------:R-:W-:Y:S05]  /*b4d0*/  BSYNC.RECONVERGENT B0 ;  /* 0x0000000000007941 */ /* 0x000fea0003800200 */
.L_x_4203:
[----:B0-----:R-:W-:Y:S01]  /*b4e0*/  FADD.FTZ R61, R136, R63 ;  /* 0x0000003f883d7221 */ /* 0x001fe20000010000 */
[C---:B---3--:R-:W-:Y:S01]  /*b4f0*/  FFMA.FTZ R62, R2.reuse, R161, R65 ;  /* 0x000000a1023e7223 */ /* 0x048fe20000010041 */
[----:B------:R-:W-:Y:S01]  /*b500*/  FFMA.FTZ R63, -R2, R77, R66 ;  /* 0x0000004d023f7223 */ /* 0x000fe20000010142 */
[----:B------:R-:W0:Y:S01]  /*b510*/  SHFL.DOWN PT, R65, R60, 0x1, 0x1f ;  /* 0x08201f003c417f89 */ /* 0x000e2200000e0000 */
[----:B------:R-:W-:Y:S01]  /*b520*/  ISETP.GT.AND P0, PT, R103, 0x1e, PT ;  /* 0x0000001e6700780c */ /* 0x000fe20003f04270 */
[----:B------:R-:W-:Y:S01]  /*b530*/  FMUL.FTZ R237, R237, R134 ;  /* 0x00000086eded7220 */ /* 0x000fe20000410000 */
[----:B------:R-:W-:Y:S01]  /*b540*/  ISETP.GT.AND P2, PT, R103, 0xf, PT ;  /* 0x0000000f6700780c */ /* 0x000fe20003f44270 */
[----:B------:R-:W3:Y:S01]  /*b550*/  SHFL.DOWN PT, R66, R61, 0x1, 0x1f ;  /* 0x08201f003d427f89 */ /* 0x000ee200000e0000 */
[----:B------:R-:W-:Y:S01]  /*b560*/  FMUL.FTZ R239, R239, R142 ;  /* 0x0000008eefef7220 */ /* 0x000fe20000410000 */
[----:B------:R-:W-:Y:S01]  /*b570*/  FMUL.FTZ R145, R228, R145 ;  /* 0x00000091e4917220 */ /* 0x000fe20000410000 */
[----:B------:R-:W-:Y:S01]  /*b580*/  FMUL.FTZ R152, R227, R152 ;  /* 0x00000098e3987220 */ /* 0x000fe20000410000 */
[----:B------:R-:W5:Y:S01]  /*b590*/  SHFL.DOWN PT, R69, R62, 0x1, 0x1f ;  /* 0x08201f003e457f89 */ /* 0x000f6200000e0000 */
[----:B------:R-:W-:Y:S01]  /*b5a0*/  FMUL.FTZ R147, R226, R147 ;  /* 0x00000093e2937220 */ /* 0x000fe20000410000 */
[----:B------:R-:W-:Y:S01]  /*b5b0*/  FMUL.FTZ R138, R225, R138 ;  /* 0x0000008ae18a7220 */ /* 0x000fe20000410000 */
[----:B------:R-:W-:Y:S01]  /*b5c0*/  FMUL.FTZ R155, R224, R155 ;  /* 0x0000009be09b7220 */ /* 0x000fe20000410000 */
[----:B------:R-:W1:Y:S01]  /*b5d0*/  SHFL.DOWN PT, R68, R63, 0x1, 0x1f ;  /* 0x08201f003f447f89 */ /* 0x000e6200000e0000 */
        /* <DEDUP_REMOVED lines=15> */
[----:B---3--:R-:W-:Y:S01]  /*b6d0*/  @!P0 FADD.FTZ R61, R61, R66 ;  /* 0x000000423d3d8221 */ /* 0x008fe20000010000 */
[----:B------:R-:W0:Y:S01]  /*b6e0*/  SHFL.DOWN PT, R65, R60, 0x2, 0x1f ;  /* 0x08401f003c417f89 */ /* 0x000e2200000e0000 */
[----:B------:R-:W-:Y:S01]  /*b6f0*/  FFMA.FTZ R129, R198, R129, R213 ;  /* 0x00000081c6817223 */ /* 0x000fe200000100d5 */
[----:B------:R-:W-:Y:S01]  /*b700*/  FFMA.FTZ R106, R199, R128, R106 ;  /* 0x00000080c76a7223 */ /* 0x000fe2000001006a */
[----:B-----5:R-:W-:Y:S01]  /*b710*/  @!P0 FADD.FTZ R62, R62, R69 ;  /* 0x000000453e3e8221 */ /* 0x020fe20000010000 */
[----:B------:R-:W3:Y:S01]  /*b720*/  SHFL.DOWN PT, R66, R61, 0x2, 0x1f ;  /* 0x08401f003d427f89 */ /* 0x000ee200000e0000 */
[----:B------:R-:W-:Y:S01]  /*b730*/  FFMA.FTZ R200, R200, R127, R149 ;  /* 0x0000007fc8c87223 */ /* 0x000fe20000010095 */
[----:B------:R-:W-:Y:S01]  /*b740*/  FFMA.FTZ R74, R34, R74, R143 ;  /* 0x0000004a224a7223 */ /* 0x000fe2000001008f */
[----:B-1----:R-:W-:Y:S01]  /*b750*/  @!P0 FADD.FTZ R63, R63, R68 ;  /* 0x000000443f3f8221 */ /* 0x002fe20000010000 */
[----:B------:R-:W1:Y:S01]  /*b760*/  SHFL.DOWN PT, R69, R62, 0x2, 0x1f ;  /* 0x08401f003e457f89 */ /* 0x000e6200000e0000 */
        /* <DEDUP_REMOVED lines=14> */
[----:B------:R-:W-:Y:S01]  /*b850*/  BSSY.RECONVERGENT B0, `(.L_x_4205) ;  /* 0x000003e000007945 */ /* 0x000fe20003800200 */
[----:B0-----:R-:W-:Y:S01]  /*b860*/  @!P0 FADD.FTZ R60, R60, R65 ;  /* 0x000000413c3c8221 */ /* 0x001fe20000010000 */
[----:B------:R-:W-:Y:S01]  /*b870*/  FADD.FTZ R17, R154, R17 ;  /* 0x000000119a117221 */ /* 0x000fe20000010000 */
[----:B------:R-:W-:Y:S01]  /*b880*/  FADD.FTZ R26, R123, R26 ;  /* 0x0000001a7b1a7221 */ /* 0x000fe20000010000 */
[----:B------:R-:W-:Y:S01]  /*b890*/  FADD.FTZ R85, R74, R85 ;  /* 0x000000554a557221 */ /* 0x000fe20000010000 */
[----:B---3--:R-:W-:Y:S01]  /*b8a0*/  @!P0 FADD.FTZ R61, R61, R66 ;  /* 0x000000423d3d8221 */ /* 0x008fe20000010000 */
        /* <DEDUP_REMOVED lines=28> */
[----:B-1----:R-:W-:Y:S01]  /*ba70*/  @!P0 FADD.FTZ R61, R61, R66 ;  /* 0x000000423d3d8221 */ /* 0x002fe20000010000 */
[----:B------:R-:W0:Y:S01]  /*ba80*/  SHFL.DOWN PT, R65, R60, 0x8, 0x1f ;  /* 0x09001f003c417f89 */ /* 0x000e2200000e0000 */
[----:B------:R-:W-:Y:S01]  /*ba90*/  FADD.FTZ R23, R78, R23 ;  /* 0x000000174e177221 */ /* 0x000fe20000010000 */
[----:B------:R-:W-:Y:S01]  /*baa0*/  FADD.FTZ R51, R200, R51 ;  /* 0x00000033c8337221 */ /* 0x000fe20000010000 */
[----:B---3--:R-:W-:Y:S01]  /*bab0*/  @!P0 FADD.FTZ R62, R62, R69 ;  /* 0x000000453e3e8221 */ /* 0x008fe20000010000 */
[----:B------:R-:W1:Y:S01]  /*bac0*/  SHFL.DOWN PT, R66, R61, 0x8, 0x1f ;  /* 0x09001f003d427f89 */ /* 0x000e6200000e0000 */
[----:B------:R-:W-:Y:S01]  /*bad0*/  FFMA.FTZ R137, R202, R137, R217 ;  /* 0x00000089ca897223 */ /* 0x000fe200000100d9 */
[----:B-----5:R-:W-:-:S02]  /*bae0*/  @!P0 FADD.FTZ R63, R63, R68 ;  /* 0x000000443f3f8221 */ /* 0x020fc40000010000 */
[----:B------:R-:W3:Y:S01]  /*baf0*/  SHFL.DOWN PT, R69, R62, 0x8, 0x1f ;  /* 0x09001f003e457f89 */ /* 0x000ee200000e0000 */
[----:B------:R-:W-:-:S03]  /*bb00*/  ISETP.GT.AND P0, PT, R103, 0x17, PT ;  /* 0x000000176700780c */ /* 0x000fc60003f04270 */
[----:B------:R-:W5:Y:S10]  /*bb10*/  SHFL.DOWN PT, R68, R63, 0x8, 0x1f ;  /* 0x09001f003f447f89 */ /* 0x000f7400000e0000 */
[----:B0-----:R-:W-:Y:S01]  /*bb20*/  @!P0 FADD.FTZ R60, R60, R65 ;  /* 0x000000413c3c8221 */ /* 0x001fe20000010000 */
[----:B-1----:R-:W-:-:S04]  /*bb30*/  @!P0 FADD.FTZ R61, R61, R66 ;  /* 0x000000423d3d8221 */ /* 0x002fc80000010000 */
[----:B------:R0:W1:Y:S01]  /*bb40*/  SHFL.DOWN PT, R65, R60, 0x10, 0x1f ;  /* 0x0a001f003c417f89 */ /* 0x00006200000e0000 */
[----:B---3--:R-:W-:-:S03]  /*bb50*/  @!P0 FADD.FTZ R62, R62, R69 ;  /* 0x000000453e3e8221 */ /* 0x008fc60000010000 */
[----:B------:R0:W3:Y:S01]  /*bb60*/  SHFL.DOWN PT, R66, R61, 0x10, 0x1f ;  /* 0x0a001f003d427f89 */ /* 0x0000e200000e0000 */
[----:B-----5:R-:W-:-:S03]  /*bb70*/  @!P0 FADD.FTZ R63, R63, R68 ;  /* 0x000000443f3f8221 */ /* 0x020fc60000010000 */
[----:B------:R0:W0:Y:S04]  /*bb80*/  SHFL.DOWN PT, R69, R62, 0x10, 0x1f ;  /* 0x0a001f003e457f89 */ /* 0x00002800000e0000 */
[----:B------:R0:W0:Y:S01]  /*bb90*/  SHFL.DOWN PT, R68, R63, 0x10, 0x1f ;  /* 0x0a001f003f447f89 */ /* 0x00002200000e0000 */
[----:B------:R-:W-:Y:S05]  /*bba0*/  @P2 BRA `(.L_x_4206) ;  /* 0x0000000000202947 */ /* 0x000fea0003800000 */
[----:B------:R-:W-:Y:S01]  /*bbb0*/  ISETP.NE.AND P0, PT, R103, RZ, PT ;  /* 0x000000ff6700720c */ /* 0x000fe20003f05270 */
[----:B01----:R-:W-:Y:S01]  /*bbc0*/  FADD.FTZ R60, R60, R65 ;  /* 0x000000413c3c7221 */ /* 0x003fe20000010000 */
[----:B---3--:R-:W-:Y:S01]  /*bbd0*/  FADD.FTZ R61, R61, R66 ;  /* 0x000000423d3d7221 */ /* 0x008fe20000010000 */
[----:B------:R-:W-:Y:S01]  /*bbe0*/  FADD.FTZ R62, R62, R69 ;  /* 0x000000453e3e7221 */ /* 0x000fe20000010000 */
[----:B------:R-:W-:-:S09]  /*bbf0*/  FADD.FTZ R63, R63, R68 ;  /* 0x000000443f3f7221 */ /* 0x000fd20000010000 */
[----:B------:R-:W-:-:S04]  /*bc00*/  @!P0 SHF.R.U32.HI R65, RZ, 0x1, R104 ;  /* 0x00000001ff418819 */ /* 0x000fc80000011668 */
[----:B------:R-:W-:-:S05]  /*bc10*/  @!P0 LOP3.LUT R65, R65, 0x1f0, RZ, 0xc0, !PT ;  /* 0x000001f041418812 */ /* 0x000fca00078ec0ff */
[----:B------:R0:W-:Y:S02]  /*bc20*/  @!P0 STS.128 [R65+UR20+0x6310], R60 ;  /* 0x0063103c41008988 */ /* 0x0001e40008000c14 */
.L_x_4206:
[----:B------:R-:W-:Y:S05]  /*bc30*/  BSYNC.RECONVERGENT B0 ;  /* 0x0000000000007941 */ /* 0x000fea0003800200 */
.L_x_4205:
        /* <DEDUP_REMOVED lines=22> */
[----:B01-3--:R-:W0:Y:S01]  /*bda0*/  LDS.128 R64, [UR20+0x6320] ;  /* 0x00632014ff407984 */ /* 0x00be220008000c00 */
[----:B------:R-:W-:-:S03]  /*bdb0*/  ULEA UR21, UR8, UR20, 0x3 ;  /* 0x0000001408157291 */ /* 0x000fc6000f8e18ff */
[----:B------:R-:W1:Y:S01]  /*bdc0*/  LDS.128 R68, [UR20+0x6330] ;  /* 0x00633014ff447984 */ /* 0x000e620008000c00 */
[----:B------:R-:W-:-:S03]  /*bdd0*/  PLOP3.LUT P0, PT, PT, PT, UP0, 0x80, 0x8 ;  /* 0x000000000008781c */ /* 0x000fc60003f0f008 */
[----:B------:R-:W3:Y:S10]  /*bde0*/  LDS.128 R72, [UR20+0x6340] ;  /* 0x00634014ff487984 */ /* 0x000ef40008000c00 */
[----:B------:R-:W5:Y:S04]  /*bdf0*/  @P0 LDS.64 R78, [UR21+0xa380] ;  /* 0x00a38015ff4e0984 */ /* 0x000f680008000a00 */
[----:B------:R-:W2:Y:S01]  /*be00*/  @P0 LDS.64 R106, [UR21+0x9b80] ;  /* 0x009b8015ff6a0984 */ /* 0x000ea20008000a00 */
        /* <DEDUP_REMOVED lines=14> */
[----:B--2---:R-:W-:Y:S01]  /*bef0*/  @P0 FADD.FTZ R72, R72, R106 ;  /* 0x0000006a48480221 */ /* 0x004fe20000010000 */
[----:B------:R-:W-:-:S03]  /*bf00*/  @P0 FADD.FTZ R73, R73, R107 ;  /* 0x0000006b49490221 */ /* 0x000fc60000010000 */
[----:B------:R0:W-:Y:S04]  /*bf10*/  STS.64 [UR21+0xa380], R74 ;  /* 0x00a3804aff007988 */ /* 0x0001e80008000a15 */
[----:B------:R0:W-:Y:S02]  /*bf20*/  STS.64 [UR21+0x9b80], R72 ;  /* 0x009b8048ff007988 */ /* 0x0001e40008000a15 */
.L_x_4208:
[----:B------:R-:W-:Y:S05]  /*bf30*/  BSYNC.RECONVERGENT B0 ;  /* 0x0000000000007941 */ /* 0x000fea0003800200 */
.L_x_4207:
[----:B------:R-:W-:-:S04]  /*bf40*/  UIADD3 UR8, UPT, UPT, UR8, 0x1, URZ ;  /* 0x0000000108087890 */ /* 0x000fc8000fffe0ff */
[----:B------:R-:W-:-:S09]  /*bf50*/  UISETP.GE.AND UP0, UPT, UR8, UR43, UPT ;  /* 0x0000002b0800728c */ /* 0x000fd2000bf06270 */
[----:B------:R-:W-:Y:S05]  /*bf60*/  BRA.U !UP0, `(.L_x_4209) ;  /* 0xffffff79082c7547 */ /* 0x000fea000b83ffff */
.L_x_4110:
[----:B------:R-:W-:Y:S01]  /*bf70*/  BAR.SYNC.DEFER_BLOCKING 0x0 ;  /* 0x0000000000007b1d */ /* 0x000fe20000010000 */
[----:B------:R-:W-:Y:S01]  /*bf80*/  SHF.L.U32 R0, R104, 0x1, RZ ;  /* 0x0000000168007819 */ /* 0x000fe200000006ff */
[----:B------:R-:W-:-:S03]  /*bf90*/  HFMA2 R3, -RZ, RZ, 0, 9.5367431640625e-07 ;  /* 0x00000010ff037431 */ /* 0x000fc600000001ff */
[----:B------:R-:W-:-:S03]  /*bfa0*/  LOP3.LUT R0, R0, 0x7c0, RZ, 0xc0, !PT ;  /* 0x000007c000007812 */ /* 0x000fc600078ec0ff */
[----:B------:R-:W5:Y:S01]  /*bfb0*/  S2UR UR33, SR_CTAID.X ;  /* 0x00000000002179c3 */ /* 0x000f620000002500 */
[----:B------:R-:W5:Y:S01]  /*bfc0*/  LDCU.64 UR26, c[0x0][0x4f8] ;  /* 0x00009f00ff1a77ac */ /* 0x000f620008000a00 */
[----:B------:R-:W-:Y:S02]  /*bfd0*/  LOP3.LUT R0, R0, 0x1f, R111, 0xf8, !PT ;  /* 0x0000001f00007812 */ /* 0x000fe400078ef86f */
[----:B------:R-:W-:Y:S01]  /*bfe0*/  F2FP.BF16.F32.PACK_AB R20, R20, R27 ;  /* 0x0000001b1414723e */ /* 0x000fe200000010ff */
[----:B------:R-:W-:Y:S02]  /*bff0*/  UIADD3 UR8, UPT, UPT, UR13, -0x1, URZ ;  /* 0xffffffff0d087890 */ /* 0x000fe4000fffe0ff */
[----:B------:R-:W-:Y:S01]  /*c000*/  IMAD.WIDE.U32 R2, R0, R3, UR10 ;  /* 0x0000000a00027e25 */ /* 0x000fe2000f8e0003 */
[----:B------:R-:W0:Y:S01]  /*c010*/  LDCU.64 UR28, c[0x0][0x500] ;  /* 0x0000a000ff1c77ac */ /* 0x000e220008000a00 */
[----:B------:R-:W1:Y:S03]  /*c020*/  LDCU.64 UR30, c[0x0][0x550] ;  /* 0x0000aa00ff1e77ac */ /* 0x000e660008000a00 */
[----:B------:R-:W2:Y:S04]  /*c030*/  LDG.E.128 R4, desc[UR22][R2.64] ;  /* 0x0000001602047981 */ /* 0x000ea8000c1e1d00 */
[----:B------:R-:W3:Y:S01]  /*c040*/  LDG.E.128 R12, desc[UR22][R2.64+0x200] ;  /* 0x00020016020c7981 */ /* 0x000ee2000c1e1d00 */
[----:B------:R-:W-:-:S02]  /*c050*/  USHF.L.U32 UR24, UR8, 0xb, URZ ;  /* 0x0000000b08187899 */ /* 0x000fc400080006ff */
[----:B------:R-:W-:Y:S02]  /*c060*/  UIADD3 UR18, UP1, UPT, UR18, -0x1000, URZ ;  /* 0xfffff00012127890 */ /* 0x000fe4000ff3e0ff */
[----:B------:R-:W-:Y:S02]  /*c070*/  USHF.R.S32.HI UR25, URZ, 0x1f, UR24 ;  /* 0x0000001fff197899 */ /* 0x000fe40008011418 */
[----:B------:R-:W-:Y:S02]  /*c080*/  UIADD3 UR14, UP2, UPT, UR14, -0x1000, URZ ;  /* 0xfffff0000e0e7890 */ /* 0x000fe4000ff5e0ff */
[----:B-----5:R-:W-:Y:S02]  /*c090*/  UIMAD.WIDE.U32 UR20, UR33, UR26, UR24 ;  /* 0x0000001a211472a5 */ /* 0x020fe4000f8e0018 */
[----:B------:R-:W-:Y:S02]  /*c0a0*/  UIADD3 UR10, UP3, UPT, UR10, -0x1000, URZ ;  /* 0xfffff0000a0a7890 */ /* 0x000fe4000ff7e0ff */
[----:B------:R-:W-:-:S02]  /*c0b0*/  UIMAD UR21, UR33, UR27, UR21 ;  /* 0x0000001b211572a4 */ /* 0x000fc4000f8e0215 */
[----:B------:R-:W-:Y:S02]  /*c0c0*/  UIADD3.X UR16, UPT, UPT, UR16, -0x1, URZ, UP1, !UPT ;  /* 0xffffffff10107890 */ /* 0x000fe40008ffe4ff */
[----:B0-----:R-:W-:Y:S02]  /*c0d0*/  UIMAD.WIDE.U32 UR20, UR32, UR28, UR20 ;  /* 0x0000001c201472a5 */ /* 0x001fe4000f8e0014 */
[----:B------:R-:W-:Y:S02]  /*c0e0*/  UIADD3.X UR15, UPT, UPT, UR15, -0x1, URZ, UP2, !UPT ;  /* 0xffffffff0f0f7890 */ /* 0x000fe400097fe4ff */
[----:B------:R-:W-:Y:S02]  /*c0f0*/  UIMAD UR26, UR32, UR29, UR21 ;  /* 0x0000001d201a72a4 */ /* 0x000fe4000f8e0215 */
[----:B-1----:R-:W-:Y:S01]  /*c100*/  ULEA UR21, UP0, UR20, UR30, 0x1 ;  /* 0x0000001e14157291 */ /* 0x002fe2000f8008ff */
[----:B------:R-:W0:Y:S03]  /*c110*/  LDCU.64 UR28, c[0x0][0x560] ;  /* 0x0000ac00ff1c77ac */ /* 0x000e260008000a00 */
[----:B------:R-:W-:-:S02]  /*c120*/  ULEA.HI.X UR20, UR20, UR31, UR26, 0x1, UP0 ;  /* 0x0000001f14147291 */ /* 0x000fc400080f0c1a */
[----:B------:R-:W-:-:S03]  /*c130*/  UIADD3.X UR11, UPT, UPT, UR11, -0x1, URZ, UP3, !UPT ;  /* 0xffffffff0b0b7890 */ /* 0x000fc60009ffe4ff */
[----:B------:R-:W1:Y:S01]  /*c140*/  LDCU.64 UR26, c[0x0][0x520] ;  /* 0x0000a400ff1a77ac */ /* 0x000e620008000a00 */
[----:B--2---:R-:W-:Y:S04]  /*c150*/  STS.128 [R102], R4 ;  /* 0x0000000466007388 */ /* 0x004fe80000000c00 */
[----:B---3--:R-:W-:Y:S01]  /*c160*/  STS.128 [R102+0x200], R12 ;  /* 0x0002000c66007388 */ /* 0x008fe20000000c00 */
[----:B------:R-:W-:-:S03]  /*c170*/  NOP ;  /* 0x0000000000007918 */ /* 0x000fc60000000000 */
[----:B------:R-:W2:Y:S04]  /*c180*/  LDS.128 R8, [R101] ;  /* 0x0000000065087984 */ /* 0x000ea80000000c00 */
[----:B------:R-:W3:Y:S01]  /*c190*/  LDS.128 R4, [R101+0x10] ;  /* 0x0000100065047984 */ /* 0x000ee20000000c00 */
[C---:B--2---:R-:W-:Y:S02]  /*c1a0*/  SHF.L.U32 R0, R8.reuse, 0x10, RZ ;  /* 0x0000001008007819 */ /* 0x044fe400000006ff */
        /* <DEDUP_REMOVED lines=8> */
[----:B------:R-:W-:Y:S01]  /*c230*/  SHF.L.U32 R16, R10, 0x10, RZ ;  /* 0x000000100a107819 */ /* 0x000fe200000006ff */
[----:B------:R-:W-:Y:S01]  /*c240*/  FADD.FTZ R2, R0, UR6 ;  /* 0x0000000600027e21 */ /* 0x000fe20008010000 */
[----:B------:R-:W-:Y:S02]  /*c250*/  PRMT R10, R10, 0x7632, R10 ;  /* 0x000076320a0a7816 */ /* 0x000fe4000000000a */
[----:B------:R-:W-:Y:S01]  /*c260*/  FSETP.GTU.FTZ.AND P4, PT, R3, 20, PT ;  /* 0x41a000000300780b */ /* 0x000fe20003f9c000 */
[----:B------:R-:W-:Y:S01]  /*c270*/  FADD.FTZ R16, R16, UR6 ;  /* 0x0000000610107e21 */ /* 0x000fe20008010000 */
[----:B------:R-:W-:-:S02]  /*c280*/  FSETP.GTU.FTZ.AND P5, PT, R2, 20, PT ;  /* 0x41a000000200780b */ /* 0x000fc40003fbc000 */
[----:B------:R-:W-:Y:S02]  /*c290*/  FSETP.GTU.FTZ.AND P2, PT, R15, 20, PT ;  /* 0x41a000000f00780b */ /* 0x000fe40003f5c000 */
[----:B------:R-:W-:Y:S01]  /*c2a0*/  PRMT R9, R9, 0x7632, R9 ;  /* 0x0000763209097816 */ /* 0x000fe20000000009 */
[----:B------:R-:W-:Y:S01]  /*c2b0*/  @!P6 FMUL.FTZ R0, R33, -1.4426950216293334961 ;  /* 0xbfb8aa3b2100e820 */ /* 0x000fe20000410000 */
[----:B------:R-:W-:Y:S01]  /*c2c0*/  SHF.L.U32 R10, R10, 0x10, RZ ;  /* 0x000000100a0a7819 */ /* 0x000fe200000006ff */
[----:B------:R-:W-:Y:S01]  /*c2d0*/  BAR.SYNC.DEFER_BLOCKING 0x0 ;  /* 0x0000000000007b1d */ /* 0x000fe20000010000 */
[----:B------:R-:W-:Y:S02]  /*c2e0*/  FSETP.GTU.FTZ.AND P3, PT, R16, 20, PT ;  /* 0x41a000001000780b */ /* 0x000fe40003f7c000 */
[----:B------:R-:W-:Y:S01]  /*c2f0*/  SHF.L.U32 R9, R9, 0x10, RZ ;  /* 0x0000001009097819 */ /* 0x000fe200000006ff */
[----:B------:R-:W-:Y:S01]  /*c300*/  @!P4 FMUL.FTZ R3, R3, -1.4426950216293334961 ;  /* 0xbfb8aa3b0303c820 */ /* 0x000fe20000410000 */
[----:B------:R-:W-:Y:S01]  /*c310*/  PRMT R11, R11, 0x7632, R11 ;  /* 0x000076320b0b7816 */ /* 0x000fe2000000000b */
[----:B------:R-:W2:Y:S01]  /*c320*/  @!P6 MUFU.EX2 R0, R0 ;  /* 0x000000000000e308 */ /* 0x000ea20000000800 */
[----:B------:R-:W-:Y:S01]  /*c330*/  @!P5 FMUL.FTZ R8, R2, -1.4426950216293334961 ;  /* 0xbfb8aa3b0208d820 */ /* 0x000fe20000410000 */
[----:B------:R-:W-:Y:S01]  /*c340*/  FADD.FTZ R9, R9, UR6 ;  /* 0x0000000609097e21 */ /* 0x000fe20008010000 */
[----:B------:R-:W-:-:S02]  /*c350*/  SHF.L.U32 R11, R11, 0x10, RZ ;  /* 0x000000100b0b7819 */ /* 0x000fc400000006ff */
[C---:B---3--:R-:W-:Y:S02]  /*c360*/  SHF.L.U32 R13, R4.reuse, 0x10, RZ ;  /* 0x00000010040d7819 */ /* 0x048fe400000006ff */
[----:B------:R-:W-:Y:S01]  /*c370*/  PRMT R4, R4, 0x7632, R4 ;  /* 0x0000763204047816 */ /* 0x000fe20000000004 */
[----:B------:R-:W3:Y:S01]  /*c380*/  @!P4 MUFU.EX2 R3, R3 ;  /* 0x000000030003c308 */ /* 0x000ee20000000800 */
[----:B------:R-:W-:Y:S01]  /*c390*/  @!P3 FMUL.FTZ R12, R16, -1.4426950216293334961 ;  /* 0xbfb8aa3b100cb820 */ /* 0x000fe20000410000 */
[----:B------:R-:W-:Y:S01]  /*c3a0*/  FADD.FTZ R16, R13, UR6 ;  /* 0x000000060d107e21 */ /* 0x000fe20008010000 */
[----:B------:R-:W-:-:S04]  /*c3b0*/  SHF.L.U32 R4, R4, 0x10, RZ ;  /* 0x0000001004047819 */ /* 0x000fc800000006ff */
[----:B------:R-:W-:Y:S01]  /*c3c0*/  FSETP.GTU.FTZ.AND P1, PT, R16, 20, PT ;  /* 0x41a000001000780b */ /* 0x000fe20003f3c000 */
[----:B------:R-:W5:Y:S01]  /*c3d0*/  @!P5 MUFU.EX2 R8, R8 ;  /* 0x000000080008d308 */ /* 0x000f620000000800 */
[----:B--2---:R-:W-:Y:S01]  /*c3e0*/  @!P6 FADD.FTZ R2, R0, 1 ;  /* 0x3f8000000002e421 */ /* 0x004fe20000010000 */
[----:B------:R-:W-:-:S06]  /*c3f0*/  FADD.FTZ R4, R4, UR6 ;  /* 0x0000000604047e21 */ /* 0x000fcc0008010000 */
[----:B------:R2:W4:Y:S01]  /*c400*/  @!P6 MUFU.RCP R14, R2 ;  /* 0x00000002000ee308 */ /* 0x0005220000001000 */
[----:B---3--:R-:W-:-:S07]  /*c410*/  @!P4 FADD.FTZ R3, R3, 1 ;  /* 0x3f8000000303c421 */ /* 0x008fce0000010000 */
[----:B------:R-:W3:Y:S01]  /*c420*/  @!P4 MUFU.RCP R3, R3 ;  /* 0x000000030003c308 */ /* 0x000ee20000001000 */
[----:B-----5:R-:W-:Y:S01]  /*c430*/  @!P5 FADD.FTZ R0, R8, 1 ;  /* 0x3f8000000800d421 */ /* 0x020fe20000010000 */
[----:B--2---:R-:W-:Y:S01]  /*c440*/  @!P2 FMUL.FTZ R2, R15, -1.4426950216293334961 ;  /* 0xbfb8aa3b0f02a820 */ /* 0x004fe20000410000 */
[----:B------:R-:W-:Y:S01]  /*c450*/  FADD.FTZ R15, R11, UR6 ;  /* 0x000000060b0f7e21 */ /* 0x000fe20008010000 */
[C---:B------:R-:W-:Y:S02]  /*c460*/  SHF.L.U32 R8, R5.reuse, 0x10, RZ ;  /* 0x0000001005087819 */ /* 0x040fe400000006ff */
[----:B------:R-:W-:Y:S02]  /*c470*/  PRMT R5, R5, 0x7632, R5 ;  /* 0x0000763205057816 */ /* 0x000fe40000000005 */
[----:B------:R-:W2:Y:S01]  /*c480*/  @!P5 MUFU.RCP R0, R0 ;  /* 0x000000000000d308 */ /* 0x000ea20000001000 */
[----:B----4-:R-:W-:Y:S01]  /*c490*/  @!P6 FMUL.FTZ R47, R47, R14 ;  /* 0x0000000e2f2fe220 */ /* 0x010fe20000410000 */
[----:B------:R-:W-:Y:S01]  /*c4a0*/  FADD.FTZ R14, R10, UR6 ;  /* 0x000000060a0e7e21 */ /* 0x000fe20008010000 */
[----:B------:R-:W-:Y:S01]  /*c4b0*/  FSETP.GTU.FTZ.AND P6, PT, R9, 20, PT ;  /* 0x41a000000900780b */ /* 0x000fe20003fdc000 */
[----:B------:R-:W-:Y:S01]  /*c4c0*/  FADD.FTZ R33, R8, UR6 ;  /* 0x0000000608217e21 */ /* 0x000fe20008010000 */
[----:B------:R-:W-:Y:S01]  /*c4d0*/  @!P1 FMUL.FTZ R8, R16, -1.4426950216293334961 ;  /* 0xbfb8aa3b10089820 */ /* 0x000fe20000410000 */
[----:B------:R-:W-:-:S02]  /*c4e0*/  SHF.L.U32 R5, R5, 0x10, RZ ;  /* 0x0000001005057819 */ /* 0x000fc400000006ff */
[----:B------:R4:W5:Y:S01]  /*c4f0*/  @!P2 MUFU.EX2 R13, R2 ;  /* 0x00000002000da308 */ /* 0x0009620000000800 */
[----:B---3--:R-:W-:Y:S01]  /*c500*/  @!P4 FMUL.FTZ R48, R48, R3 ;  /* 0x000000033030c220 */ /* 0x008fe20000410000 */
[----:B------:R-:W-:Y:S02]  /*c510*/  FSETP.GTU.FTZ.AND P4, PT, R14, 20, PT ;  /* 0x41a000000e00780b */ /* 0x000fe40003f9c000 */
[----:B------:R-:W-:-:S04]  /*c520*/  FSETP.GTU.FTZ.AND P0, PT, R33, 20, PT ;  /* 0x41a000002100780b */ /* 0x000fc80003f1c000 */
[----:B------:R-:W3:Y:S01]  /*c530*/  @!P3 MUFU.EX2 R12, R12 ;  /* 0x0000000c000cb308 */ /* 0x000ee20000000800 */
[----:B--2---:R-:W-:Y:S01]  /*c540*/  @!P5 FMUL.FTZ R49, R49, R0 ;  /* 0x000000003131d220 */ /* 0x004fe20000410000 */
[----:B------:R-:W-:Y:S01]  /*c550*/  FSETP.GTU.FTZ.AND P5, PT, R15, 20, PT ;  /* 0x41a000000f00780b */ /* 0x000fe20003fbc000 */
[----:B------:R-:W-:-:S04]  /*c560*/  @!P6 FMUL.FTZ R0, R9, -1.4426950216293334961 ;  /* 0xbfb8aa3b0900e820 */ /* 0x000fc80000410000 */
[----:B------:R-:W-:Y:S01]  /*c570*/  @!P4 FMUL.FTZ R3, R14, -1.4426950216293334961 ;  /* 0xbfb8aa3b0e03c820 */ /* 0x000fe20000410000 */
[----:B------:R-:W2:Y:S01]  /*c580*/  @!P1 MUFU.EX2 R10, R8 ;  /* 0x00000008000a9308 */ /* 0x000ea20000000800 */
[----:B----4-:R-:W-:Y:S01]  /*c590*/  @!P0 FMUL.FTZ R2, R33, -1.4426950216293334961 ;  /* 0xbfb8aa3b21028820 */ /* 0x010fe20000410000 */
[----:B-----5:R-:W-:-:S05]  /*c5a0*/  @!P2 FADD.FTZ R13, R13, 1 ;  /* 0x3f8000000d0da421 */ /* 0x020fca0000010000 */
[----:B------:R-:W-:Y:S01]  /*c5b0*/  @!P5 FMUL.FTZ R9, R15, -1.4426950216293334961 ;  /* 0xbfb8aa3b0f09d820 */ /* 0x000fe20000410000 */
[----:B------:R-:W4:Y:S01]  /*c5c0*/  @!P4 MUFU.EX2 R3, R3 ;  /* 0x000000030003c308 */ /* 0x000f220000000800 */
[----:B---3--:R-:W-:-:S07]  /*c5d0*/  @!P3 FADD.FTZ R12, R12, 1 ;  /* 0x3f8000000c0cb421 */ /* 0x008fce0000010000 */
[----:B------:R-:W3:Y:S01]  /*c5e0*/  @!P6 MUFU.EX2 R0, R0 ;  /* 0x000000000000e308 */ /* 0x000ee20000000800 */
[----:B--2---:R-:W-:-:S07]  /*c5f0*/  @!P1 FADD.FTZ R10, R10, 1 ;  /* 0x3f8000000a0a9421 */ /* 0x004fce0000010000 */
[----:B------:R-:W2:Y:S01]  /*c600*/  @!P5 MUFU.EX2 R9, R9 ;  /* 0x000000090009d308 */ /* 0x000ea20000000800 */
[----:B----4-:R-:W-:-:S07]  /*c610*/  @!P4 FADD.FTZ R8, R3, 1 ;  /* 0x3f8000000308c421 */ /* 0x010fce0000010000 */
[----:B------:R3:W4:Y:S08]  /*c620*/  @!P0 MUFU.EX2 R11, R2 ;  /* 0x00000002000b8308 */ /* 0x0007300000000800 */
[----:B------:R5:W0:Y:S01]  /*c630*/  @!P4 MUFU.RCP R33, R8 ;  /* 0x000000080021c308 */ /* 0x000a220000001000 */
[----:B---3--:R-:W-:Y:S01]  /*c640*/  @!P6 FADD.FTZ R2, R0, 1 ;  /* 0x3f8000000002e421 */ /* 0x008fe20000010000 */
[C---:B------:R-:W-:Y:S01]  /*c650*/  SHF.L.U32 R0, R6.reuse, 0x10, RZ ;  /* 0x0000001006007819 */ /* 0x040fe200000006ff */
[----:B--2---:R-:W-:Y:S01]  /*c660*/  @!P5 FADD.FTZ R9, R9, 1 ;  /* 0x3f8000000909d421 */ /* 0x004fe20000010000 */
[----:B------:R-:W-:-:S03]  /*c670*/  PRMT R6, R6, 0x7632, R6 ;  /* 0x0000763206067816 */ /* 0x000fc60000000006 */
[----:B------:R-:W-:Y:S01]  /*c680*/  FADD.FTZ R3, R0, UR6 ;  /* 0x0000000600037e21 */ /* 0x000fe20008010000 */
[----:B------:R2:W3:Y:S01]  /*c690*/  @!P6 MUFU.RCP R15, R2 ;  /* 0x00000002000fe308 */ /* 0x0004e20000001000 */
[----:B------:R-:W-:Y:S01]  /*c6a0*/  SHF.L.U32 R0, R7, 0x10, RZ ;  /* 0x0000001007007819 */ /* 0x000fe200000006ff */
[----:B----4-:R-:W-:Y:S01]  /*c6b0*/  @!P0 FADD.FTZ R11, R11, 1 ;  /* 0x3f8000000b0b8421 */ /* 0x010fe20000010000 */
[----:B------:R-:W-:Y:S02]  /*c6c0*/  PRMT R7, R7, 0x7632, R7 ;  /* 0x0000763207077816 */ /* 0x000fe40000000007 */
[----:B------:R-:W-:Y:S01]  /*c6d0*/  SHF.L.U32 R6, R6, 0x10, RZ ;  /* 0x0000001006067819 */ /* 0x000fe200000006ff */
[----:B-----5:R-:W-:Y:S01]  /*c6e0*/  FADD.FTZ R8, R0, UR6 ;  /* 0x0000000600087e21 */ /* 0x020fe20008010000 */
[----:B------:R-:W-:Y:S01]  /*c6f0*/  SHF.L.U32 R7, R7, 0x10, RZ ;  /* 0x0000001007077819 */ /* 0x000fe200000006ff */
[----:B------:R4:W5:Y:S01]  /*c700*/  @!P2 MUFU.RCP R14, R13 ;  /* 0x0000000d000ea308 */ /* 0x0009620000001000 */
[----:B0-----:R-:W-:Y:S01]  /*c710*/  @!P4 FMUL.FTZ R54, R54, R33 ;  /* 0x000000213636c220 */ /* 0x001fe20000410000 */
[----:B--2---:R-:W-:Y:S01]  /*c720*/  FADD.FTZ R2, R5, UR6 ;  /* 0x0000000605027e21 */ /* 0x004fe20008010000 */
[----:B------:R-:W-:Y:S01]  /*c730*/  FSETP.GTU.FTZ.AND P4, PT, R8, 20, PT ;  /* 0x41a000000800780b */ /* 0x000fe20003f9c000 */
[----:B------:R-:W-:Y:S01]  /*c740*/  FADD.FTZ R6, R6, UR6 ;  /* 0x0000000606067e21 */ /* 0x000fe20008010000 */
[----:B------:R-:W-:-:S03]  /*c750*/  FADD.FTZ R7, R7, UR6 ;  /* 0x0000000607077e21 */ /* 0x000fc60008010000 */
[----:B------:R-:W0:Y:S01]  /*c760*/  @!P3 MUFU.RCP R12, R12 ;  /* 0x0000000c000cb308 */ /* 0x000e220000001000 */
[----:B---3--:R-:W-:Y:S01]  /*c770*/  @!P6 FMUL.FTZ R52, R52, R15 ;  /* 0x0000000f3434e220 */ /* 0x008fe20000410000 */
[----:B------:R-:W-:Y:S02]  /*c780*/  FSETP.GTU.FTZ.AND P6, PT, R3, 20, PT ;  /* 0x41a000000300780b */ /* 0x000fe40003fdc000 */
[----:B------:R-:W-:Y:S02]  /*c790*/  F2FP.BF16.F32.PACK_AB R15, R21, R30 ;  /* 0x0000001e150f723e */ /* 0x000fe400000010ff */
[----:B----4-:R-:W-:Y:S02]  /*c7a0*/  F2FP.BF16.F32.PACK_AB R13, R23, R32 ;  /* 0x00000020170d723e */ /* 0x010fe400000010ff */
[----:B------:R-:W2:Y:S01]  /*c7b0*/  @!P5 MUFU.RCP R9, R9 ;  /* 0x000000090009d308 */ /* 0x000ea20000001000 */
[----:B-----5:R-:W-:Y:S01]  /*c7c0*/  @!P2 FMUL.FTZ R53, R53, R14 ;  /* 0x0000000e3535a220 */ /* 0x020fe20000410000 */
[----:B------:R-:W-:Y:S01]  /*c7d0*/  FSETP.GTU.FTZ.AND P2, PT, R2, 20, PT ;  /* 0x41a000000200780b */ /* 0x000fe20003f5c000 */
[----:B------:R-:W-:Y:S01]  /*c7e0*/  @!P4 FMUL.FTZ R5, R8, -1.4426950216293334961 ;  /* 0xbfb8aa3b0805c820 */ /* 0x000fe20000410000 */
[----:B------:R-:W-:-:S02]  /*c7f0*/  F2FP.BF16.F32.PACK_AB R14, R22, R29 ;  /* 0x0000001d160e723e */ /* 0x000fc400000010ff */
[----:B------:R-:W-:Y:S01]  /*c800*/  F2FP.BF16.F32.PACK_AB R23, R17, R26 ;  /* 0x0000001a1117723e */ /* 0x000fe200000010ff */
[----:B------:R-:W-:Y:S01]  /*c810*/  @!P6 FMUL.FTZ R0, R3, -1.4426950216293334961 ;  /* 0xbfb8aa3b0300e820 */ /* 0x000fe20000410000 */
[----:B------:R-:W3:Y:S01]  /*c820*/  @!P1 MUFU.RCP R10, R10 ;  /* 0x0000000a000a9308 */ /* 0x000ee20000001000 */
[----:B0-----:R-:W-:Y:S01]  /*c830*/  @!P3 FMUL.FTZ R51, R51, R12 ;  /* 0x0000000c3333b220 */ /* 0x001fe20000410000 */
        /* <DEDUP_REMOVED lines=12> */
[----:B0-----:R-:W0:Y:S01]  /*c900*/  LDS.128 R8, [R102] ;  /* 0x0000000066087984 */ /* 0x001e220000000c00 */
[----:B------:R-:W-:-:S03]  /*c910*/  @!P2 FMUL.FTZ R2, R2, -1.4426950216293334961 ;  /* 0xbfb8aa3b0202a820 */ /* 0x000fc60000410000 */
[----:B------:R-:W3:Y:S01]  /*c920*/  @!P4 MUFU.EX2 R5, R5 ;  /* 0x000000050005c308 */ /* 0x000ee20000000800 */
[----:B------:R-:W-:Y:S01]  /*c930*/  F2FP.BF16.F32.PACK_AB R18, R54, R51 ;  /* 0x000000333612723e */ /* 0x000fe200000010ff */
[----:B------:R-:W4:Y:S01]  /*c940*/  LDS.128 R12, [R102+0x200] ;  /* 0x00020000660c7984 */ /* 0x000f220000000c00 */
[----:B--2---:R-:W-:Y:S01]  /*c950*/  @!P0 FMUL.FTZ R59, R59, R16 ;  /* 0x000000103b3b8220 */ /* 0x004fe20000410000 */
[----:B------:R-:W-:-:S04]  /*c960*/  F2FP.BF16.F32.PACK_AB R16, R48, R47 ;  /* 0x0000002f3010723e */ /* 0x000fc800000010ff */
[----:B------:R2:W5:Y:S08]  /*c970*/  @!P6 MUFU.EX2 R3, R0 ;  /* 0x000000000003e308 */ /* 0x0005700000000800 */
[----:B------:R-:W1:Y:S01]  /*c980*/  @!P2 MUFU.EX2 R2, R2 ;  /* 0x000000020002a308 */ /* 0x000e620000000800 */
[----:B--2---:R-:W-:Y:S01]  /*c990*/  @!P3 FMUL.FTZ R0, R4, -1.4426950216293334961 ;  /* 0xbfb8aa3b0400b820 */ /* 0x004fe20000410000 */
[----:B------:R-:W-:Y:S01]  /*c9a0*/  @!P5 FMUL.FTZ R4, R6, -1.4426950216293334961 ;  /* 0xbfb8aa3b0604d820 */ /* 0x000fe20000410000 */
[----:B------:R-:W-:Y:S01]  /*c9b0*/  @!P1 FMUL.FTZ R6, R7, -1.4426950216293334961 ;  /* 0xbfb8aa3b07069820 */ /* 0x000fe20000410000 */
[----:B---3--:R-:W-:-:S04]  /*c9c0*/  @!P4 FADD.FTZ R5, R5, 1 ;  /* 0x3f8000000505c421 */ /* 0x008fc80000010000 */
[----:B------:R-:W2:Y:S01]  /*c9d0*/  @!P5 MUFU.EX2 R4, R4 ;  /* 0x000000040004d308 */ /* 0x000ea20000000800 */
[----:B-----5:R-:W-:-:S07]  /*c9e0*/  @!P6 FADD.FTZ R3, R3, 1 ;  /* 0x3f8000000303e421 */ /* 0x020fce0000010000 */
[----:B------:R-:W3:Y:S01]  /*c9f0*/  @!P1 MUFU.EX2 R6, R6 ;  /* 0x0000000600069308 */ /* 0x000ee20000000800 */
[----:B-1----:R-:W-:-:S07]  /*ca00*/  @!P2 FADD.FTZ R2, R2, 1 ;  /* 0x3f8000000202a421 */ /* 0x002fce0000010000 */
[----:B------:R-:W1:Y:S01]  /*ca10*/  @!P3 MUFU.EX2 R0, R0 ;  /* 0x000000000000b308 */ /* 0x000e620000000800 */
[----:B--2---:R-:W-:-:S07]  /*ca20*/  @!P5 FADD.FTZ R4, R4, 1 ;  /* 0x3f8000000404d421 */ /* 0x004fce0000010000 */
[----:B------:R2:W5:Y:S01]  /*ca30*/  @!P4 MUFU.RCP R25, R5 ;  /* 0x000000050019c308 */ /* 0x0005620000001000 */
[----:B---3--:R-:W-:-:S07]  /*ca40*/  @!P1 FADD.FTZ R6, R6, 1 ;  /* 0x3f80000006069421 */ /* 0x008fce0000010000 */
[----:B------:R3:W0:Y:S01]  /*ca50*/  @!P6 MUFU.RCP R19, R3 ;  /* 0x000000030013e308 */ /* 0x0006220000001000 */
[----:B--2---:R-:W-:Y:S01]  /*ca60*/  LOP3.LUT R5, R104, 0x3e0, RZ, 0xc0, !PT ;  /* 0x000003e068057812 */ /* 0x004fe200078ec0ff */
[----:B-1----:R-:W-:-:S03]  /*ca70*/  @!P3 FADD.FTZ R0, R0, 1 ;  /* 0x3f8000000000b421 */ /* 0x002fc60000010000 */
[----:B------:R-:W-:-:S03]  /*ca80*/  LEA R5, R5, R110, 0x1 ;  /* 0x0000006e05057211 */ /* 0x000fc600078e08ff */
[----:B------:R1:W2:Y:S01]  /*ca90*/  @!P2 MUFU.RCP R17, R2 ;  /* 0x000000020011a308 */ /* 0x0002a20000001000 */
[----:B---3--:R-:W-:Y:S01]  /*caa0*/  MOV R3, UR20 ;  /* 0x0000001400037c02 */ /* 0x008fe20008000f00 */
[----:B-----5:R-:W-:-:S06]  /*cab0*/  @!P4 FMUL.FTZ R84, R84, R25 ;  /* 0x000000195454c220 */ /* 0x020fcc0000410000 */
[----:B------:R-:W3:Y:S01]  /*cac0*/  @!P3 MUFU.RCP R7, R0 ;  /* 0x000000000007b308 */ /* 0x000ee20000001000 */
[----:B-1----:R-:W-:Y:S01]  /*cad0*/  MOV R2, UR21 ;  /* 0x0000001500027c02 */ /* 0x002fe20008000f00 */
[----:B0-----:R-:W-:Y:S01]  /*cae0*/  @!P6 FMUL.FTZ R82, R82, R19 ;  /* 0x000000135252e220 */ /* 0x001fe20000410000 */
[----:B------:R-:W0:Y:S01]  /*caf0*/  LDCU.64 UR20, c[0x0][0x518] ;  /* 0x0000a300ff1477ac */ /* 0x000e220008000a00 */
[----:B------:R-:W-:Y:S02]  /*cb00*/  F2FP.BF16.F32.PACK_AB R19, R56, R53 ;  /* 0x000000353813723e */ /* 0x000fe400000010ff */
[----:B------:R-:W-:Y:S02]  /*cb10*/  IMAD.WIDE.U32 R2, R5, 0x10, R2 ;  /* 0x0000001005027825 */ /* 0x000fe400078e0002 */
[----:B------:R-:W1:Y:S02]  /*cb20*/  @!P5 MUFU.RCP R4, R4 ;  /* 0x000000040004d308 */ /* 0x000e640000001000 */
[----:B--2---:R-:W-:Y:S01]  /*cb30*/  @!P2 FMUL.FTZ R80, R80, R17 ;  /* 0x000000115050a220 */ /* 0x004fe20000410000 */
[----:B------:R-:W-:Y:S01]  /*cb40*/  F2FP.BF16.F32.PACK_AB R17, R52, R49 ;  /* 0x000000313411723e */ /* 0x000fe200000010ff */
[----:B------:R-:W-:Y:S03]  /*cb50*/  STG.E.128 desc[UR22][R2.64], R8 ;  /* 0x0000000802007986 */ /* 0x000fe6000c101d16 */
[----:B------:R-:W-:Y:S01]  /*cb60*/  F2FP.BF16.F32.PACK_AB R21, R80, R59 ;  /* 0x0000003b5015723e */ /* 0x000fe200000010ff */
[----:B----4-:R2:W-:Y:S01]  /*cb70*/  STG.E.128 desc[UR22][R2.64+0x200], R12 ;  /* 0x0002000c02007986 */ /* 0x0105e2000c101d16 */
[----:B------:R-:W4:Y:S01]  /*cb80*/  @!P1 MUFU.RCP R6, R6 ;  /* 0x0000000600069308 */ /* 0x000f220000001000 */
[----:B---3--:R-:W-:Y:S01]  /*cb90*/  @!P3 FMUL.FTZ R58, R58, R7 ;  /* 0x000000073a3ab220 */ /* 0x008fe20000410000 */
[----:B------:R-:W-:Y:S01]  /*cba0*/  FADD.FTZ R7, R47, R112 ;  /* 0x000000702f077221 */ /* 0x000fe20000010000 */
[----:B------:R-:W-:Y:S01]  /*cbb0*/  BAR.SYNC.DEFER_BLOCKING 0x0 ;  /* 0x0000000000007b1d */ /* 0x000fe20000010000 */
[----:B0-----:R-:W-:-:S02]  /*cbc0*/  UIMAD.WIDE.U32 UR24, UR33, UR20, UR24 ;  /* 0x00000014211872a5 */ /* 0x001fc4000f8e0018 */
[----:B------:R-:W-:Y:S01]  /*cbd0*/  F2FP.BF16.F32.PACK_AB R20, R58, R57 ;  /* 0x000000393a14723e */ /* 0x000fe200000010ff */
[----:B------:R-:W-:Y:S01]  /*cbe0*/  FADD.FTZ R0, R7, R48 ;  /* 0x0000003007007221 */ /* 0x000fe20000010000 */
[----:B-1----:R-:W-:Y:S01]  /*cbf0*/  @!P5 FMUL.FTZ R83, R83, R4 ;  /* 0x000000045353d220 */ /* 0x002fe20000410000 */
[----:B------:R-:W-:Y:S02]  /*cc00*/  UIMAD UR21, UR33, UR21, UR25 ;  /* 0x00000015211572a4 */ /* 0x000fe4000f8e0219 */
[----:B------:R-:W-:Y:S01]  /*cc10*/  FADD.FTZ R7, R0, R49 ;  /* 0x0000003100077221 */ /* 0x000fe20000010000 */
[----:B------:R-:W-:Y:S01]  /*cc20*/  UMOV UR20, UR24 ;  /* 0x0000001800147c82 */ /* 0x000fe20008000000 */
[----:B------:R-:W-:Y:S02]  /*cc30*/  F2FP.BF16.F32.PACK_AB R22, R83, R82 ;  /* 0x000000525316723e */ /* 0x000fe400000010ff */
[----:B------:R-:W-:Y:S01]  /*cc40*/  FADD.FTZ R52, R7, R52 ;  /* 0x0000003407347221 */ /* 0x000fe20000010000 */
[----:B------:R-:W-:Y:S01]  /*cc50*/  UIMAD.WIDE.U32 UR20, UR32, UR26, UR20 ;  /* 0x0000001a201472a5 */ /* 0x000fe2000f8e0014 */
[----:B----4-:R-:W-:-:S02]  /*cc60*/  @!P1 FMUL.FTZ R85, R85, R6 ;  /* 0x0000000655559220 */ /* 0x010fc40000410000 */
[----:B------:R-:W-:Y:S01]  /*cc70*/  FADD.FTZ R51, R52, R51 ;  /* 0x0000003334337221 */ /* 0x000fe20000010000 */
[----:B------:R-:W-:Y:S02]  /*cc80*/  UIMAD UR24, UR32, UR27, UR21 ;  /* 0x0000001b201872a4 */ /* 0x000fe4000f8e0215 */
[----:B------:R-:W-:Y:S01]  /*cc90*/  F2FP.BF16.F32.PACK_AB R23, R85, R84 ;  /* 0x000000545517723e */ /* 0x000fe200000010ff */
[----:B------:R-:W-:Y:S01]  /*cca0*/  FADD.FTZ R54, R51, R54 ;  /* 0x0000003633367221 */ /* 0x000fe20000010000 */
[----:B------:R-:W-:Y:S01]  /*ccb0*/  ULEA UR21, UP0, UR20, UR28, 0x1 ;  /* 0x0000001c14157291 */ /* 0x000fe2000f8008ff */
[----:B------:R-:W-:Y:S02]  /*ccc0*/  STS.128 [R101], R16 ;  /* 0x0000001065007388 */ /* 0x000fe40000000c00 */
[----:B------:R-:W-:Y:S01]  /*ccd0*/  FADD.FTZ R53, R54, R53 ;  /* 0x0000003536357221 */ /* 0x000fe20000010000 */
[----:B------:R-:W-:Y:S02]  /*cce0*/  ULEA.HI.X UR20, UR20, UR29, UR24, 0x1, UP0 ;  /* 0x0000001d14147291 */ /* 0x000fe400080f0c18 */
[----:B--2---:R-:W-:Y:S01]  /*ccf0*/  MOV R2, UR21 ;  /* 0x0000001500027c02 */ /* 0x004fe20008000f00 */
[----:B------:R-:W-:Y:S01]  /*cd00*/  STS.128 [R101+0x10], R20 ;  /* 0x0000101465007388 */ /* 0x000fe20000000c00 */
[----:B------:R-:W-:-:S03]  /*cd10*/  NOP ;  /* 0x0000000000007918 */ /* 0x000fc60000000000 */
[----:B------:R-:W0:Y:S01]  /*cd20*/  LDS.128 R8, [R102] ;  /* 0x0000000066087984 */ /* 0x000e220000000c00 */
[----:B------:R-:W-:Y:S01]  /*cd30*/  FADD.FTZ R56, R53, R56 ;  /* 0x0000003835387221 */ /* 0x000fe20000010000 */
[----:B------:R-:W-:Y:S01]  /*cd40*/  MOV R3, UR20 ;  /* 0x0000001400037c02 */ /* 0x000fe20008000f00 */
[----:B------:R-:W-:Y:S01]  /*cd50*/  UIADD3 UR19, UP0, UPT, UR19, -0x2000, URZ ;  /* 0xffffe00013137890 */ /* 0x000fe2000ff1e0ff */
[----:B------:R-:W1:Y:S01]  /*cd60*/  LDS.128 R24, [R102+0x200] ;  /* 0x0002000066187984 */ /* 0x000e620000000c00 */
[----:B------:R-:W-:Y:S01]  /*cd70*/  FADD.FTZ R57, R56, R57 ;  /* 0x0000003938397221 */ /* 0x000fe20000010000 */
[----:B------:R-:W-:Y:S01]  /*cd80*/  IMAD.WIDE.U32 R2, R5, 0x10, R2 ;  /* 0x0000001005027825 */ /* 0x000fe200078e0002 */
[----:B------:R-:W-:-:S03]  /*cd90*/  UIADD3.X UR17, UPT, UPT, UR17, -0x1, URZ, UP0, !UPT ;  /* 0xffffffff11117890 */ /* 0x000fc600087fe4ff */
        /* <DEDUP_REMOVED lines=12> */
.L_x_4077:
        /* <DEDUP_REMOVED lines=44> */
.L_x_4212:
[----:B------:R-:W-:Y:S05]  /*d120*/  BSYNC.RECONVERGENT B0 ;  /* 0x0000000000007941 */ /* 0x000fea0003800200 */
.L_x_4211:
        /* <DEDUP_REMOVED lines=42> */
.L_x_4214:
[----:B------:R-:W-:Y:S05]  /*d3d0*/  BSYNC.RECONVERGENT B0 ;  /* 0x0000000000007941 */ /* 0x000fea0003800200 */
.L_x_4213:
[----:B------:R-:W-:Y:S05]  /*d3e0*/  @P0 EXIT ;  /* 0x000000000000094d */ /* 0x000fea0003800000 */
[----:B------:R-:W3:Y:S01]  /*d3f0*/  S2UR UR12, SR_CTAID.Y ;  /* 0x00000000000c79c3 */ /* 0x000ee20000002600 */
[----:B------:R-:W3:Y:S01]  /*d400*/  LDCU.64 UR8, c[0x0][0x4a8] ;  /* 0x00009500ff0877ac */ /* 0x000ee20008000a00 */
[----:B------:R-:W-:Y:S01]  /*d410*/  BSSY.RECONVERGENT B0, `(.L_x_4215) ;  /* 0x0000027000007945 */ /* 0x000fe20003800200 */
[----:B-1----:R-:W-:Y:S01]  /*d420*/  MOV R0, R8 ;  /* 0x0000000800007202 */ /* 0x002fe20000000f00 */
[----:B------:R-:W1:Y:S04]  /*d430*/  LDCU.64 UR10, c[0x0][0x4c8] ;  /* 0x00009900ff0a77ac */ /* 0x000e680008000a00 */
[----:B------:R-:W4:Y:S01]  /*d440*/  S2UR UR13, SR_CgaCtaId ;  /* 0x00000000000d79c3 */ /* 0x000f220000008800 */
[----:B------:R-:W0:Y:S01]  /*d450*/  LDCU UR14, c[0x0][0x360] ;  /* 0x00006c00ff0e77ac */ /* 0x000e220008000800 */
[----:B------:R-:W0:Y:S06]  /*d460*/  LDCU.128 UR16, c[0x0][0x530] ;  /* 0x0000a600ff1077ac */ /* 0x000e2c0008000c00 */
[----:B------:R-:W0:Y:S08]  /*d470*/  LDC.64 R14, c[0x0][0x4b0] ;  /* 0x00012c00ff0e7b82 */ /* 0x000e300000000a00 */
[----:B------:R-:W0:Y:S01]  /*d480*/  LDC.64 R16, c[0x0][0x4d0] ;  /* 0x00013400ff107b82 */ /* 0x000e220000000a00 */
[----:B---3--:R-:W-:-:S02]  /*d490*/  UIMAD.WIDE.U32 UR4, UR12, UR8, URZ ;  /* 0x000000080c0472a5 */ /* 0x008fc4000f8e00ff */
[----:B-1----:R-:W-:Y:S01]  /*d4a0*/  UIMAD.WIDE.U32 UR6, UR12, UR10, URZ ;  /* 0x0000000a0c0672a5 */ /* 0x002fe2000f8e00ff */
[----:B------:R-:W-:Y:S01]  /*d4b0*/  UMOV UR8, 0x400 ;  /* 0x0000040000087882 */ /* 0x000fe20000000000 */
[----:B------:R-:W-:Y:S02]  /*d4c0*/  UIMAD UR9, UR12, UR9, UR5 ;  /* 0x000000090c0972a4 */ /* 0x000fe4000f8e0205 */
[----:B------:R-:W-:Y:S02]  /*d4d0*/  UIMAD UR11, UR12, UR11, UR7 ;  /* 0x0000000b0c0b72a4 */ /* 0x000fe4000f8e0207 */
[----:B----4-:R-:W-:-:S12]  /*d4e0*/  ULEA UR13, UR13, UR8, 0x18 ;  /* 0x000000080d0d7291 */ /* 0x010fd8000f8ec0ff */
.L_x_4216:
[C---:B-1----:R-:W-:Y:S01]  /*d4f0*/  LEA R4, R0.reuse, UR13, 0x3 ;  /* 0x0000000d00047c11 */ /* 0x042fe2000f8e18ff */
[----:B------:R-:W-:Y:S01]  /*d500*/  UMOV UR8, UR4 ;  /* 0x0000000400087c82 */ /* 0x000fe20008000000 */
[----:B--2---:R-:W-:Y:S01]  /*d510*/  SHF.R.S32.HI R3, RZ, 0x1f, R0 ;  /* 0x0000001fff037819 */ /* 0x004fe20000011400 */
[-C--:B0-----:R-:W-:Y:S01]  /*d520*/  IMAD.WIDE.U32 R6, R0, R14.reuse, UR8 ;  /* 0x0000000800067e25 */ /* 0x081fe2000f8e000e */
        /* <DEDUP_REMOVED lines=22> */
.L_x_4215:
[----:B------:R-:W-:Y:S05]  /*d690*/  EXIT ;  /* 0x000000000000794d */ /* 0x000fea0003800000 */
.L_x_4115:
[----:B------:R-:W-:Y:S01]  /*d6a0*/  HFMA2 R202, -RZ, RZ, 0, 5.9604644775390625e-08 ;  /* 0x00000001ffca7431 */ /* 0x000fe200000001ff */
[----:B------:R-:W-:Y:S02]  /*d6b0*/  MOV R200, R73 ;  /* 0x0000004900c87202 */ /* 0x000fe40000000f00 */
[----:B------:R-:W-:Y:S02]  /*d6c0*/  MOV R203, RZ ;  /* 0x000000ff00cb7202 */ /* 0x000fe40000000f00 */
[----:B------:R-:W-:-:S07]  /*d6d0*/  MOV R243, 0xffffffff ;  /* 0xffffffff00f37802 */ /* 0x000fce0000000f00 */
[----:B01---5:R-:W-:Y:S05]  /*d6e0*/  WARPSYNC.COLLECTIVE R243, `(.L_x_4217) ;  /* 0x00000000f3087348 */ /* 0x023fea0003c00000 */
[----:B------:R2:W3:Y:S02]  /*d6f0*/  SHFL.UP P6, R197, R200, R202, R203 ;  /* 0x040000cac8c57389 */ /* 0x0004e400000c00cb */
[----:B0123-5:R-:W-:Y:S05]  /*d700*/  ENDCOLLECTIVE ;  /* 0x000000000000791b */ /* 0x02ffea0003800000 */
.L_x_4217:
[----:B------:R-:W-:Y:S02]  /*d710*/  MOV R200, R72 ;  /* 0x0000004800c87202 */ /* 0x000fe40000000f00 */
[----:B------:R-:W-:-:S07]  /*d720*/  MOV R194, R197 ;  /* 0x000000c500c27202 */ /* 0x000fce0000000f00 */
[----:B------:R-:W-:Y:S05]  /*d730*/  WARPSYNC.COLLECTIVE R243, `(.L_x_4218) ;  /* 0x00000000f3087348 */ /* 0x000fea0003c00000 */
[----:B------:R0:W1:Y:S02]  /*d740*/  SHFL.UP P6, R197, R200, R202, R203 ;  /* 0x040000cac8c57389 */ /* 0x00006400000c00cb */
[----:B01----:R-:W-:Y:S05]  /*d750*/  ENDCOLLECTIVE ;  /* 0x000000000000791b */ /* 0x003fea0003800000 */
.L_x_4218:
[----:B------:R-:W-:Y:S02]  /*d760*/  MOV R200, R74 ;  /* 0x0000004a00c87202 */ /* 0x000fe40000000f00 */
[----:B------:R-:W-:-:S07]  /*d770*/  MOV R195, R197 ;  /* 0x000000c500c37202 */ /* 0x000fce0000000f00 */
[----:B------:R-:W-:Y:S05]  /*d780*/  WARPSYNC.COLLECTIVE R243, `(.L_x_4219) ;  /* 0x00000000f3087348 */ /* 0x000fea0003c00000 */
[----:B------:R0:W1:Y:S02]  /*d790*/  SHFL.UP P6, R197, R200, R202, R203 ;  /* 0x040000cac8c57389 */ /* 0x00006400000c00cb */
[----:B01----:R-:W-:Y:S05]  /*d7a0*/  ENDCOLLECTIVE ;  /* 0x000000000000791b */ /* 0x003fea0003800000 */
.L_x_4219:
[----:B------:R-:W-:Y:S02]  /*d7b0*/  MOV R200, R75 ;  /* 0x0000004b00c87202 */ /* 0x000fe40000000f00 */
[----:B------:R-:W-:-:S07]  /*d7c0*/  MOV R196, R197 ;  /* 0x000000c500c47202 */ /* 0x000fce0000000f00 */
[----:B------:R-:W-:Y:S05]  /*d7d0*/  WARPSYNC.COLLECTIVE R243, `(.L_x_4220) ;  /* 0x00000000f3087348 */ /* 0x000fea0003c00000 */
[----:B------:R0:W1:Y:S02]  /*d7e0*/  SHFL.UP P6, R197, R200, R202, R203 ;  /* 0x040000cac8c57389 */ /* 0x00006400000c00cb */
[----:B01----:R-:W-:Y:S05]  /*d7f0*/  ENDCOLLECTIVE ;  /* 0x000000000000791b */ /* 0x003fea0003800000 */
.L_x_4220:
        /* <DEDUP_REMOVED lines=15> */
.L_x_4221:
[----:B------:R-:W-:Y:S02]  /*d8f0*/  MOV R200, R72 ;  /* 0x0000004800c87202 */ /* 0x000fe40000000f00 */
[----:B------:R-:W-:-:S07]  /*d900*/  MOV R194, R197 ;  /* 0x000000c500c27202 */ /* 0x000fce0000000f00 */
[----:B------:R-:W-:Y:S05]  /*d910*/  WARPSYNC.COLLECTIVE R243, `(.L_x_4222) ;  /* 0x00000000f3087348 */ /* 0x000fea0003c00000 */
[----:B------:R0:W1:Y:S02]  /*d920*/  SHFL.UP P6, R197, R200, R202, R203 ;  /* 0x040000cac8c57389 */ /* 0x00006400000c00cb */
[----:B01----:R-:W-:Y:S05]  /*d930*/  ENDCOLLECTIVE ;  /* 0x000000000000791b */ /* 0x003fea0003800000 */
.L_x_4222:
[----:B------:R-:W-:Y:S02]  /*d940*/  MOV R200, R74 ;  /* 0x0000004a00c87202 */ /* 0x000fe40000000f00 */
[----:B------:R-:W-:-:S07]  /*d950*/  MOV R195, R197 ;  /* 0x000000c500c37202 */ /* 0x000fce0000000f00 */
[----:B------:R-:W-:Y:S05]  /*d960*/  WARPSYNC.COLLECTIVE R243, `(.L_x_4223) ;  /* 0x00000000f3087348 */ /* 0x000fea0003c00000 */
[----:B------:R0:W1:Y:S02]  /*d970*/  SHFL.UP P6, R197, R200, R202, R203 ;  /* 0x040000cac8c57389 */ /* 0x00006400000c00cb */
[----:B01----:R-:W-:Y:S05]  /*d980*/  ENDCOLLECTIVE ;  /* 0x000000000000791b */ /* 0x003fea0003800000 */
.L_x_4223:
[----:B------:R-:W-:Y:S02]  /*d990*/  MOV R200, R75 ;  /* 0x0000004b00c87202 */ /* 0x000fe40000000f00 */
[----:B------:R-:W-:-:S07]  /*d9a0*/  MOV R196, R197 ;  /* 0x000000c500c47202 */ /* 0x000fce0000000f00 */
[----:B------:R-:W-:Y:S05]  /*d9b0*/  WARPSYNC.COLLECTIVE R243, `(.L_x_4224) ;  /* 0x00000000f3087348 */ /* 0x000fea0003c00000 */
[----:B------:R0:W1:Y:S02]  /*d9c0*/  SHFL.UP P6, R197, R200, R202, R203 ;  /* 0x040000cac8c57389 */ /* 0x00006400000c00cb */
[----:B01----:R-:W-:Y:S05]  /*d9d0*/  ENDCOLLECTIVE ;  /* 0x000000000000791b */ /* 0x003fea0003800000 */
.L_x_4224:
        /* <DEDUP_REMOVED lines=15> */
.L_x_4225:
[----:B------:R-:W-:Y:S02]  /*dad0*/  MOV R200, R72 ;  /* 0x0000004800c87202 */ /* 0x000fe40000000f00 */
[----:B------:R-:W-:-:S07]  /*dae0*/  MOV R194, R197 ;  /* 0x000000c500c27202 */ /* 0x000fce0000000f00 */
[----:B------:R-:W-:Y:S05]  /*daf0*/  WARPSYNC.COLLECTIVE R243, `(.L_x_4226) ;  /* 0x00000000f3087348 */ /* 0x000fea0003c00000 */
[----:B------:R0:W1:Y:S02]  /*db00*/  SHFL.UP P6, R197, R200, R202, R203 ;  /* 0x040000cac8c57389 */ /* 0x00006400000c00cb */
[----:B01----:R-:W-:Y:S05]  /*db10*/  ENDCOLLECTIVE ;  /* 0x000000000000791b */ /* 0x003fea0003800000 */
.L_x_4226:
[----:B------:R-:W-:Y:S02]  /*db20*/  MOV R200, R74 ;  /* 0x0000004a00c87202 */ /* 0x000fe40000000f00 */
[----:B------:R-:W-:-:S07]  /*db30*/  MOV R195, R197 ;  /* 0x000000c500c37202 */ /* 0x000fce0000000f00 */
[----:B------:R-:W-:Y:S05]  /*db40*/  WARPSYNC.COLLECTIVE R243, `(.L_x_4227) ;  /* 0x00000000f3087348 */ /* 0x000fea0003c00000 */
[----:B------:R0:W1:Y:S02]  /*db50*/  SHFL.UP P6, R197, R200, R202, R203 ;  /* 0x040000cac8c57389 */ /* 0x00006400000c00cb */
[----:B01----:R-:W-:Y:S05]  /*db60*/  ENDCOLLECTIVE ;  /* 0x000000000000791b */ /* 0x003fea0003800000 */
.L_x_4227:
[----:B------:R-:W-:Y:S02]  /*db70*/  MOV R200, R75 ;  /* 0x0000004b00c87202 */ /* 0x000fe40000000f00 */
[----:B------:R-:W-:-:S07]  /*db80*/  MOV R196, R197 ;  /* 0x000000c500c47202 */ /* 0x000fce0000000f00 */
[----:B------:R-:W-:Y:S05]  /*db90*/  WARPSYNC.COLLECTIVE R243, `(.L_x_4228) ;  /* 0x00000000f3087348 */ /* 0x000fea0003c00000 */
[----:B------:R0:W1:Y:S02]  /*dba0*/  SHFL.UP P6, R197, R200, R202, R203 ;  /* 0x040000cac8c57389 */ /* 0x00006400000c00cb */
[----:B01----:R-:W-:Y:S05]  /*dbb0*/  ENDCOLLECTIVE ;  /* 0x000000000000791b */ /* 0x003fea0003800000 */
.L_x_4228:
        /* <DEDUP_REMOVED lines=15> */
.L_x_4229:
[----:B------:R-:W-:Y:S02]  /*dcb0*/  MOV R200, R72 ;  /* 0x0000004800c87202 */ /* 0x000fe40000000f00 */
[----:B------:R-:W-:-:S07]  /*dcc0*/  MOV R194, R197 ;  /* 0x000000c500c27202 */ /* 0x000fce0000000f00 */
[----:B------:R-:W-:Y:S05]  /*dcd0*/  WARPSYNC.COLLECTIVE R243, `(.L_x_4230) ;  /* 0x00000000f3087348 */ /* 0x000fea0003c00000 */
[----:B------:R0:W1:Y:S02]  /*dce0*/  SHFL.UP P6, R197, R200, R202, R203 ;  /* 0x040000cac8c57389 */ /* 0x00006400000c00cb */
[----:B01----:R-:W-:Y:S05]  /*dcf0*/  ENDCOLLECTIVE ;  /* 0x000000000000791b */ /* 0x003fea0003800000 */
.L_x_4230:
[----:B------:R-:W-:Y:S02]  /*dd00*/  MOV R200, R74 ;  /* 0x0000004a00c87202 */ /* 0x000fe40000000f00 */
[----:B------:R-:W-:-:S07]  /*dd10*/  MOV R195, R197 ;  /* 0x000000c500c37202 */ /* 0x000fce0000000f00 */
[----:B------:R-:W-:Y:S05]  /*dd20*/  WARPSYNC.COLLECTIVE R243, `(.L_x_4231) ;  /* 0x00000000f3087348 */ /* 0x000fea0003c00000 */
[----:B------:R0:W1:Y:S02]  /*dd30*/  SHFL.UP P6, R197, R200, R202, R203 ;  /* 0x040000cac8c57389 */ /* 0x00006400000c00cb */
[----:B01----:R-:W-:Y:S05]  /*dd40*/  ENDCOLLECTIVE ;  /* 0x000000000000791b */ /* 0x003fea0003800000 */
.L_x_4231:
[----:B------:R-:W-:Y:S02]  /*dd50*/  MOV R200, R75 ;  /* 0x0000004b00c87202 */ /* 0x000fe40000000f00 */
[----:B------:R-:W-:-:S07]  /*dd60*/  MOV R196, R197 ;  /* 0x000000c500c47202 */ /* 0x000fce0000000f00 */
[----:B------:R-:W-:Y:S05]  /*dd70*/  WARPSYNC.COLLECTIVE R243, `(.L_x_4232) ;  /* 0x00000000f3087348 */ /* 0x000fea0003c00000 */
[----:B------:R0:W1:Y:S02]  /*dd80*/  SHFL.UP P6, R197, R200, R202, R203 ;  /* 0x040000cac8c57389 */ /* 0x00006400000c00cb */
[----:B01----:R-:W-:Y:S05]  /*dd90*/  ENDCOLLECTIVE ;  /* 0x000000000000791b */ /* 0x003fea0003800000 */
.L_x_4232:
        /* <DEDUP_REMOVED lines=15> */
.L_x_4233:
[----:B------:R-:W-:Y:S02]  /*de90*/  MOV R200, R72 ;  /* 0x0000004800c87202 */ /* 0x000fe40000000f00 */
[----:B------:R-:W-:-:S07]  /*dea0*/  MOV R194, R197 ;  /* 0x000000c500c27202 */ /* 0x000fce0000000f00 */
[----:B------:R-:W-:Y:S05]  /*deb0*/  WARPSYNC.COLLECTIVE R243, `(.L_x_4234) ;  /* 0x00000000f3087348 */ /* 0x000fea0003c00000 */
[----:B------:R0:W1:Y:S02]  /*dec0*/  SHFL.UP P6, R197, R200, R202, R203 ;  /* 0x040000cac8c57389 */ /* 0x00006400000c00cb */
[----:B01----:R-:W-:Y:S05]  /*ded0*/  ENDCOLLECTIVE ;  /* 0x000000000000791b */ /* 0x003fea0003800000 */
.L_x_4234:
[----:B------:R-:W-:Y:S02]  /*dee0*/  MOV R200, R74 ;  /* 0x0000004a00c87202 */ /* 0x000fe40000000f00 */
[----:B------:R-:W-:-:S07]  /*def0*/  MOV R195, R197 ;  /* 0x000000c500c37202 */ /* 0x000fce0000000f00 */
[----:B------:R-:W-:Y:S05]  /*df00*/  WARPSYNC.COLLECTIVE R243, `(.L_x_4235) ;  /* 0x00000000f3087348 */ /* 0x000fea0003c00000 */
[----:B------:R0:W1:Y:S02]  /*df10*/  SHFL.UP P6, R197, R200, R202, R203 ;  /* 0x040000cac8c57389 */ /* 0x00006400000c00cb */
[----:B01----:R-:W-:Y:S05]  /*df20*/  ENDCOLLECTIVE ;  /* 0x000000000000791b */ /* 0x003fea0003800000 */
.L_x_4235:
[----:B------:R-:W-:Y:S02]  /*df30*/  MOV R200, R75 ;  /* 0x0000004b00c87202 */ /* 0x000fe40000000f00 */
[----:B------:R-:W-:-:S07]  /*df40*/  MOV R196, R197 ;  /* 0x000000c500c47202 */ /* 0x000fce0000000f00 */
[----:B------:R-:W-:Y:S05]  /*df50*/  WARPSYNC.COLLECTIVE R243, `(.L_x_4236) ;  /* 0x00000000f3087348 */ /* 0x000fea0003c00000 */
[----:B------:R0:W1:Y:S02]  /*df60*/  SHFL.UP P6, R197, R200, R202, R203 ;  /* 0x040000cac8c57389 */ /* 0x00006400000c00cb */
[----:B01----:R-:W-:Y:S05]  /*df70*/  ENDCOLLECTIVE ;  /* 0x000000000000791b */ /* 0x003fea0003800000 */
.L_x_4236:
[----:B------:R-:W-:Y:S05]  /*df80*/  BRA `(.L_x_4237) ;  /* 0xffffff7c001c7947 */ /* 0x000fea000383ffff */
.L_x_4116:
        /* <DEDUP_REMOVED lines=8> */
.L_x_4239:
[----:B------:R-:W-:Y:S05]  /*e010*/  BSYNC B0 ;  /* 0x0000000000007941 */ /* 0x000fea0003800000 */
.L_x_4238:
[----:B------:R-:W-:Y:S05]  /*e020*/  BRA `(.L_x_4240) ;  /* 0xffffff7c00287947 */ /* 0x000fea000383ffff */
.L_x_4117:
        /* <DEDUP_REMOVED lines=8> */
.L_x_4242:
[----:B------:R-:W-:Y:S05]  /*e0b0*/  BSYNC B0 ;  /* 0x0000000000007941 */ /* 0x000fea0003800000 */
.L_x_4241:
[----:B------:R-:W-:Y:S05]  /*e0c0*/  BRA `(.L_x_4243) ;  /* 0xffffff7c00087947 */ /* 0x000fea000383ffff */
.L_x_4118:
        /* <DEDUP_REMOVED lines=8> */
.L_x_4245:
[----:B------:R-:W-:Y:S05]  /*e150*/  BSYNC B0 ;  /* 0x0000000000007941 */ /* 0x000fea0003800000 */
.L_x_4244:
[----:B------:R-:W-:Y:S05]  /*e160*/  BRA `(.L_x_4246) ;  /* 0xffffff7800e87947 */ /* 0x000fea000383ffff */
.L_x_4119:
        /* <DEDUP_REMOVED lines=8> */
.L_x_4248:
[----:B------:R-:W-:Y:S05]  /*e1f0*/  BSYNC B0 ;  /* 0x0000000000007941 */ /* 0x000fea0003800000 */
.L_x_4247:
[----:B------:R-:W-:Y:S05]  /*e200*/  BRA `(.L_x_4249) ;  /* 0xffffff7800c87947 */ /* 0x000fea000383ffff */
.L_x_4120:
        /* <DEDUP_REMOVED lines=8> */
.L_x_4251:
[----:B------:R-:W-:Y:S05]  /*e290*/  BSYNC B0 ;  /* 0x0000000000007941 */ /* 0x000fea0003800000 */
.L_x_4250:
        /* <DEDUP_REMOVED lines=10> */
.L_x_4252:
[----:B------:R-:W-:Y:S02]  /*e340*/  MOV R240, 0x1f ;  /* 0x0000001f00f07802 */ /* 0x000fe40000000f00 */
[----:B------:R-:W-:Y:S02]  /*e350*/  MOV R200, R74 ;  /* 0x0000004a00c87202 */ /* 0x000fe40000000f00 */
[----:B------:R-:W-:-:S07]  /*e360*/  MOV R195, R197 ;  /* 0x000000c500c37202 */ /* 0x000fce0000000f00 */
[----:B------:R-:W-:Y:S05]  /*e370*/  WARPSYNC.COLLECTIVE R243, `(.L_x_4253) ;  /* 0x00000000f3087348 */ /* 0x000fea0003c00000 */
[----:B------:R0:W1:Y:S02]  /*e380*/  SHFL.UP P6, R197, R200, R202, R203 ;  /* 0x040000cac8c57389 */ /* 0x00006400000c00cb */
[----:B01----:R-:W-:Y:S05]  /*e390*/  ENDCOLLECTIVE ;  /* 0x000000000000791b */ /* 0x003fea0003800000 */
.L_x_4253:
[----:B------:R-:W-:Y:S02]  /*e3a0*/  MOV R200, R75 ;  /* 0x0000004b00c87202 */ /* 0x000fe40000000f00 */
[----:B------:R-:W-:-:S07]  /*e3b0*/  MOV R74, R197 ;  /* 0x000000c5004a7202 */ /* 0x000fce0000000f00 */
[----:B------:R-:W-:Y:S05]  /*e3c0*/  WARPSYNC.COLLECTIVE R243, `(.L_x_4254) ;  /* 0x00000000f3087348 */ /* 0x000fea0003c00000 */
[----:B------:R0:W1:Y:S02]  /*e3d0*/  SHFL.UP P6, R197, R200, R202, R203 ;  /* 0x040000cac8c57389 */ /* 0x00006400000c00cb */
[----:B01----:R-:W-:Y:S05]  /*e3e0*/  ENDCOLLECTIVE ;  /* 0x000000000000791b */ /* 0x003fea0003800000 */
.L_x_4254:
[----:B------:R-:W-:Y:S05]  /*e3f0*/  WARPSYNC.COLLECTIVE R243, `(.L_x_4255) ;  /* 0x00000000f3087348 */ /* 0x000fea0003c00000 */
[----:B------:R0:W1:Y:S02]  /*e400*/  SHFL.IDX P3, R244, R242, R241, R240 ;  /* 0x000000f1f2f47389 */ /* 0x00006400000600f0 */
[----:B01----:R-:W-:Y:S05]  /*e410*/  ENDCOLLECTIVE ;  /* 0x000000000000791b */ /* 0x003fea0003800000 */
.L_x_4255:
[----:B------:R-:W-:Y:S02]  /*e420*/  MOV R242, R77 ;  /* 0x0000004d00f27202 */ /* 0x000fe40000000f00 */
[----:B------:R-:W-:Y:S02]  /*e430*/  MOV R75, R197 ;  /* 0x000000c5004b7202 */ /* 0x000fe40000000f00 */
[----:B------:R-:W-:-:S07]  /*e440*/  MOV R76, R244 ;  /* 0x000000f4004c7202 */ /* 0x000fce0000000f00 */
[----:B------:R-:W-:Y:S05]  /*e450*/  WARPSYNC.COLLECTIVE R243, `(.L_x_4256) ;  /* 0x00000000f3087348 */ /* 0x000fea0003c00000 */
[----:B------:R0:W1:Y:S02]  /*e460*/  SHFL.IDX P3, R244, R242, R241, R240 ;  /* 0x000000f1f2f47389 */ /* 0x00006400000600f0 */
[----:B01----:R-:W-:Y:S05]  /*e470*/  ENDCOLLECTIVE ;  /* 0x000000000000791b */ /* 0x003fea0003800000 */
.L_x_4256:
[----:B------:R-:W-:Y:S02]  /*e480*/  MOV R242, R78 ;  /* 0x0000004e00f27202 */ /* 0x000fe40000000f00 */
[----:B------:R-:W-:-:S07]  /*e490*/  MOV R194, R244 ;  /* 0x000000f400c27202 */ /* 0x000fce0000000f00 */
[----:B------:R-:W-:Y:S05]  /*e4a0*/  WARPSYNC.COLLECTIVE R243, `(.L_x_4257) ;  /* 0x00000000f3087348 */ /* 0x000fea0003c00000 */
[----:B------:R0:W1:Y:S02]  /*e4b0*/  SHFL.IDX P3, R244, R242, R241, R240 ;  /* 0x000000f1f2f47389 */ /* 0x00006400000600f0 */
[----:B01----:R-:W-:Y:S05]  /*e4c0*/  ENDCOLLECTIVE ;  /* 0x000000000000791b */ /* 0x003fea0003800000 */
.L_x_4257:
[----:B------:R-:W-:Y:S02]  /*e4d0*/  MOV R242, R79 ;  /* 0x0000004f00f27202 */ /* 0x000fe40000000f00 */
[----:B------:R-:W-:-:S07]  /*e4e0*/  MOV R78, R244 ;  /* 0x000000f4004e7202 */ /* 0x000fce0000000f00 */
[----:B------:R-:W-:Y:S05]  /*e4f0*/  WARPSYNC.COLLECTIVE R243, `(.L_x_4258) ;  /* 0x00000000f3087348 */ /* 0x000fea0003c00000 */
[----:B------:R0:W1:Y:S02]  /*e500*/  SHFL.IDX P3, R244, R242, R241, R240 ;  /* 0x000000f1f2f47389 */ /* 0x00006400000600f0 */
[----:B01----:R-:W-:Y:S05]  /*e510*/  ENDCOLLECTIVE ;  /* 0x000000000000791b */ /* 0x003fea0003800000 */
.L_x_4258:
[----:B------:R-:W-:Y:S01]  /*e520*/  MOV R79, R244 ;  /* 0x000000f4004f7202 */ /* 0x000fe20000000f00 */
[----:B------:R-:W-:Y:S06]  /*e530*/  BRA `(.L_x_4259) ;  /* 0xffffff7800247947 */ /* 0x000fec000383ffff */
.L_x_4123:
        /* <DEDUP_REMOVED lines=9> */
.L_x_4260:
[----:B------:R-:W-:Y:S02]  /*e5d0*/  MOV R244, R241 ;  /* 0x000000f100f47202 */ /* 0x000fe40000000f00 */
[----:B------:R-:W-:-:S07]  /*e5e0*/  MOV R242, R76 ;  /* 0x0000004c00f27202 */ /* 0x000fce0000000f00 */
[----:B------:R-:W-:Y:S05]  /*e5f0*/  WARPSYNC.COLLECTIVE R243, `(.L_x_4261) ;  /* 0x00000000f3087348 */ /* 0x000fea0003c00000 */
[----:B------:R0:W1:Y:S02]  /*e600*/  SHFL.DOWN P0, R76, R244, R249, R250 ;  /* 0x080000f9f44c7389 */ /* 0x00006400000000fa */
[----:B01----:R-:W-:Y:S05]  /*e610*/  ENDCOLLECTIVE ;  /* 0x000000000000791b */ /* 0x003fea0003800000 */
.L_x_4261:
[----:B------:R-:W-:Y:S02]  /*e620*/  MOV R244, R77 ;  /* 0x0000004d00f47202 */ /* 0x000fe40000000f00 */
[----:B------:R-:W-:-:S07]  /*e630*/  MOV R245, R76 ;  /* 0x0000004c00f57202 */ /* 0x000fce0000000f00 */
[----:B------:R-:W-:Y:S05]  /*e640*/  WARPSYNC.COLLECTIVE R243, `(.L_x_4262) ;  /* 0x00000000f3087348 */ /* 0x000fea0003c00000 */
[----:B------:R0:W1:Y:S02]  /*e650*/  SHFL.DOWN P0, R76, R244, R249, R250 ;  /* 0x080000f9f44c7389 */ /* 0x00006400000000fa */
[----:B01----:R-:W-:Y:S05]  /*e660*/  ENDCOLLECTIVE ;  /* 0x000000000000791b */ /* 0x003fea0003800000 */
.L_x_4262:
[----:B------:R-:W-:Y:S02]  /*e670*/  MOV R244, R252 ;  /* 0x000000fc00f47202 */ /* 0x000fe40000000f00 */
[----:B------:R-:W-:-:S07]  /*e680*/  MOV R246, R76 ;  /* 0x0000004c00f67202 */ /* 0x000fce0000000f00 */
[----:B------:R-:W-:Y:S05]  /*e690*/  WARPSYNC.COLLECTIVE R243, `(.L_x_4263) ;  /* 0x00000000f3087348 */ /* 0x000fea0003c00000 */
[----:B------:R0:W1:Y:S02]  /*e6a0*/  SHFL.DOWN P0, R76, R244, R249, R250 ;  /* 0x080000f9f44c7389 */ /* 0x00006400000000fa */
[----:B01----:R-:W-:Y:S05]  /*e6b0*/  ENDCOLLECTIVE ;  /* 0x000000000000791b */ /* 0x003fea0003800000 */
.L_x_4263:
[----:B------:R-:W-:Y:S05]  /*e6c0*/  BRA `(.L_x_4264) ;  /* 0xffffff8c00bc7947 */ /* 0x000fea000383ffff */
.L_x_4126:
        /* <DEDUP_REMOVED lines=8> */
.L_x_4266:
[----:B------:R-:W-:Y:S05]  /*e750*/  BSYNC B1 ;  /* 0x0000000000017941 */ /* 0x000fea0003800000 */
.L_x_4265:
        /* <DEDUP_REMOVED lines=8> */
.L_x_4267:
[----:B------:R-:W-:Y:S02]  /*e7e0*/  MOV R244, R77 ;  /* 0x0000004d00f47202 */ /* 0x000fe40000000f00 */
[----:B------:R-:W-:-:S07]  /*e7f0*/  MOV R241, R76 ;  /* 0x0000004c00f17202 */ /* 0x000fce0000000f00 */
[----:B------:R-:W-:Y:S05]  /*e800*/  WARPSYNC.COLLECTIVE R243, `(.L_x_4268) ;  /* 0x00000000f3087348 */ /* 0x000fea0003c00000 */
[----:B------:R0:W1:Y:S02]  /*e810*/  SHFL.DOWN P0, R76, R244, R249, R250 ;  /* 0x080000f9f44c7389 */ /* 0x00006400000000fa */
[----:B01----:R-:W-:Y:S05]  /*e820*/  ENDCOLLECTIVE ;  /* 0x000000000000791b */ /* 0x003fea0003800000 */
.L_x_4268:
[----:B------:R-:W-:Y:S02]  /*e830*/  MOV R244, R252 ;  /* 0x000000fc00f47202 */ /* 0x000fe40000000f00 */
[----:B------:R-:W-:-:S07]  /*e840*/  MOV R242, R76 ;  /* 0x0000004c00f27202 */ /* 0x000fce0000000f00 */
[----:B------:R-:W-:Y:S05]  /*e850*/  WARPSYNC.COLLECTIVE R243, `(.L_x_4269) ;  /* 0x00000000f3087348 */ /* 0x000fea0003c00000 */
[----:B------:R0:W1:Y:S02]  /*e860*/  SHFL.DOWN P0, R76, R244, R249, R250 ;  /* 0x080000f9f44c7389 */ /* 0x00006400000000fa */
[----:B01----:R-:W-:Y:S05]  /*e870*/  ENDCOLLECTIVE ;  /* 0x000000000000791b */ /* 0x003fea0003800000 */
.L_x_4269:
[----:B------:R-:W-:Y:S05]  /*e880*/  BRA `(.L_x_4270) ;  /* 0xffffff8c009c7947 */ /* 0x000fea000383ffff */
.L_x_4129:
        /* <DEDUP_REMOVED lines=8> */
.L_x_4272:
[----:B------:R-:W-:Y:S05]  /*e910*/  BSYNC B1 ;  /* 0x0000000000017941 */ /* 0x000fea0003800000 */
.L_x_4271:
        /* <DEDUP_REMOVED lines=8> */
.L_x_4273:
[----:B------:R-:W-:Y:S02]  /*e9a0*/  MOV R244, R77 ;  /* 0x0000004d00f47202 */ /* 0x000fe40000000f00 */
[----:B------:R-:W-:-:S07]  /*e9b0*/  MOV R241, R76 ;  /* 0x0000004c00f17202 */ /* 0x000fce0000000f00 */
[----:B------:R-:W-:Y:S05]  /*e9c0*/  WARPSYNC.COLLECTIVE R243, `(.L_x_4274) ;  /* 0x00000000f3087348 */ /* 0x000fea0003c00000 */
[----:B------:R0:W1:Y:S02]  /*e9d0*/  SHFL.DOWN P0, R76, R244, R249, R250 ;  /* 0x080000f9f44c7389 */ /* 0x00006400000000fa */
[----:B01----:R-:W-:Y:S05]  /*e9e0*/  ENDCOLLECTIVE ;  /* 0x000000000000791b */ /* 0x003fea0003800000 */
.L_x_4274:
[----:B------:R-:W-:Y:S02]  /*e9f0*/  MOV R244, R252 ;  /* 0x000000fc00f47202 */ /* 0x000fe40000000f00 */
[----:B------:R-:W-:-:S07]  /*ea00*/  MOV R242, R76 ;  /* 0x0000004c00f27202 */ /* 0x000fce0000000f00 */
[----:B------:R-:W-:Y:S05]  /*ea10*/  WARPSYNC.COLLECTIVE R243, `(.L_x_4275) ;  /* 0x00000000f3087348 */ /* 0x000fea0003c00000 */
[----:B------:R0:W1:Y:S02]  /*ea20*/  SHFL.DOWN P0, R76, R244, R249, R250 ;  /* 0x080000f9f44c7389 */ /* 0x00006400000000fa */
[----:B01----:R-:W-:Y:S05]  /*ea30*/  ENDCOLLECTIVE ;  /* 0x000000000000791b */ /* 0x003fea0003800000 */
.L_x_4275:
[----:B------:R-:W-:Y:S05]  /*ea40*/  BRA `(.L_x_4276) ;  /* 0xffffff8c007c7947 */ /* 0x000fea000383ffff */
.L_x_4132:
        /* <DEDUP_REMOVED lines=8> */
.L_x_4278:
[----:B------:R-:W-:Y:S05]  /*ead0*/  BSYNC B1 ;  /* 0x0000000000017941 */ /* 0x000fea0003800000 */
.L_x_4277:
        /* <DEDUP_REMOVED lines=8> */
.L_x_4279:
[----:B------:R-:W-:Y:S02]  /*eb60*/  MOV R244, R77 ;  /* 0x0000004d00f47202 */ /* 0x000fe40000000f00 */
[----:B------:R-:W-:-:S07]  /*eb70*/  MOV R241, R76 ;  /* 0x0000004c00f17202 */ /* 0x000fce0000000f00 */
[----:B------:R-:W-:Y:S05]  /*eb80*/  WARPSYNC.COLLECTIVE R243, `(.L_x_4280) ;  /* 0x00000000f3087348 */ /* 0x000fea0003c00000 */
[----:B------:R0:W1:Y:S02]  /*eb90*/  SHFL.DOWN P0, R76, R244, R249, R250 ;  /* 0x080000f9f44c7389 */ /* 0x00006400000000fa */
[----:B01----:R-:W-:Y:S05]  /*eba0*/  ENDCOLLECTIVE ;  /* 0x000000000000791b */ /* 0x003fea0003800000 */
.L_x_4280:
[----:B------:R-:W-:Y:S02]  /*ebb0*/  MOV R244, R252 ;  /* 0x000000fc00f47202 */ /* 0x000fe40000000f00 */
[----:B------:R-:W-:-:S07]  /*ebc0*/  MOV R242, R76 ;  /* 0x0000004c00f27202 */ /* 0x000fce0000000f00 */
[----:B------:R-:W-:Y:S05]  /*ebd0*/  WARPSYNC.COLLECTIVE R243, `(.L_x_4281) ;  /* 0x00000000f3087348 */ /* 0x000fea0003c00000 */
[----:B------:R0:W1:Y:S02]  /*ebe0*/  SHFL.DOWN P0, R76, R244, R249, R250 ;  /* 0x080000f9f44c7389 */ /* 0x00006400000000fa */
[----:B01----:R-:W-:Y:S05]  /*ebf0*/  ENDCOLLECTIVE ;  /* 0x000000000000791b */ /* 0x003fea0003800000 */
.L_x_4281:
[----:B------:R-:W-:Y:S05]  /*ec00*/  BRA `(.L_x_4282) ;  /* 0xffffff8c005c7947 */ /* 0x000fea000383ffff */
.L_x_4135:
        /* <DEDUP_REMOVED lines=8> */
.L_x_4284:
[----:B------:R-:W-:Y:S05]  /*ec90*/  BSYNC B1 ;  /* 0x0000000000017941 */ /* 0x000fea0003800000 */
.L_x_4283:
        /* <DEDUP_REMOVED lines=8> */
.L_x_4285:
[----:B------:R-:W-:Y:S02]  /*ed20*/  MOV R244, R77 ;  /* 0x0000004d00f47202 */ /* 0x000fe40000000f00 */
[----:B------:R-:W-:-:S07]  /*ed30*/  MOV R241, R76 ;  /* 0x0000004c00f17202 */ /* 0x000fce0000000f00 */
[----:B------:R-:W-:Y:S05]  /*ed40*/  WARPSYNC.COLLECTIVE R243, `(.L_x_4286) ;  /* 0x00000000f3087348 */ /* 0x000fea0003c00000 */
[----:B------:R0:W1:Y:S02]  /*ed50*/  SHFL.DOWN P0, R76, R244, R249, R250 ;  /* 0x080000f9f44c7389 */ /* 0x00006400000000fa */
[----:B01----:R-:W-:Y:S05]  /*ed60*/  ENDCOLLECTIVE ;  /* 0x000000000000791b */ /* 0x003fea0003800000 */
.L_x_4286:
[----:B------:R-:W-:Y:S02]  /*ed70*/  MOV R244, R252 ;  /* 0x000000fc00f47202 */ /* 0x000fe40000000f00 */
[----:B------:R-:W-:-:S07]  /*ed80*/  MOV R242, R76 ;  /* 0x0000004c00f27202 */ /* 0x000fce0000000f00 */
[----:B------:R-:W-:Y:S05]  /*ed90*/  WARPSYNC.COLLECTIVE R243, `(.L_x_4287) ;  /* 0x00000000f3087348 */ /* 0x000fea0003c00000 */
[----:B------:R0:W1:Y:S02]  /*eda0*/  SHFL.DOWN P0, R76, R244, R249, R250 ;  /* 0x080000f9f44c7389 */ /* 0x00006400000000fa */
[----:B01----:R-:W-:Y:S05]  /*edb0*/  ENDCOLLECTIVE ;  /* 0x000000000000791b */ /* 0x003fea0003800000 */
.L_x_4287:
[----:B------:R-:W-:Y:S05]  /*edc0*/  BRA `(.L_x_4288) ;  /* 0xffffff8c003c7947 */ /* 0x000fea000383ffff */
.L_x_4138:
        /* <DEDUP_REMOVED lines=8> */
.L_x_4290:
[----:B------:R-:W-:Y:S05]  /*ee50*/  BSYNC B1 ;  /* 0x0000000000017941 */ /* 0x000fea0003800000 */
.L_x_4289:
        /* <DEDUP_REMOVED lines=9> */
.L_x_4291:
[----:B------:R-:W-:Y:S02]  /*eef0*/  MOV R242, R77 ;  /* 0x0000004d00f27202 */ /* 0x000fe40000000f00 */
[----:B------:R-:W-:-:S07]  /*ef00*/  MOV R247, R244 ;  /* 0x000000f400f77202 */ /* 0x000fce0000000f00 */
[----:B------:R-:W-:Y:S05]  /*ef10*/  WARPSYNC.COLLECTIVE R243, `(.L_x_4292) ;  /* 0x00000000f3087348 */ /* 0x000fea0003c00000 */
[----:B------:R0:W1:Y:S02]  /*ef20*/  SHFL.IDX P3, R244, R242, R241, R240 ;  /* 0x000000f1f2f47389 */ /* 0x00006400000600f0 */
[----:B01----:R-:W-:Y:S05]  /*ef30*/  ENDCOLLECTIVE ;  /* 0x000000000000791b */ /* 0x003fea0003800000 */
.L_x_4292:
        /* <DEDUP_REMOVED lines=15> */
.L_x_4293:
        /* <DEDUP_REMOVED lines=8> */
.L_x_4294:
[----:B------:R-:W-:Y:S02]  /*f0b0*/  MOV R244, R78 ;  /* 0x0000004e00f47202 */ /* 0x000fe40000000f00 */
[----:B------:R-:W-:-:S07]  /*f0c0*/  MOV R79, R76 ;  /* 0x0000004c004f7202 */ /* 0x000fce0000000f00 */
[----:B------:R-:W-:Y:S05]  /*f0d0*/  WARPSYNC.COLLECTIVE R243, `(.L_x_4295) ;  /* 0x00000000f3087348 */ /* 0x000fea0003c00000 */
[----:B------:R0:W1:Y:S02]  /*f0e0*/  SHFL.DOWN P0, R76, R244, R249, R250 ;  /* 0x080000f9f44c7389 */ /* 0x00006400000000fa */
[----:B01----:R-:W-:Y:S05]  /*f0f0*/  ENDCOLLECTIVE ;  /* 0x000000000000791b */ /* 0x003fea0003800000 */
.L_x_4295:
[----:B------:R-:W-:Y:S02]  /*f100*/  MOV R244, R77 ;  /* 0x0000004d00f47202 */ /* 0x000fe40000000f00 */
[----:B------:R-:W-:-:S07]  /*f110*/  MOV R78, R76 ;  /* 0x0000004c004e7202 */ /* 0x000fce0000000f00 */
[----:B------:R-:W-:Y:S05]  /*f120*/  WARPSYNC.COLLECTIVE R243, `(.L_x_4296) ;  /* 0x00000000f3087348 */ /* 0x000fea0003c00000 */
[----:B------:R0:W1:Y:S02]  /*f130*/  SHFL.DOWN P0, R76, R244, R249, R250 ;  /* 0x080000f9f44c7389 */ /* 0x00006400000000fa */
[----:B01----:R-:W-:Y:S05]  /*f140*/  ENDCOLLECTIVE ;  /* 0x000000000000791b */ /* 0x003fea0003800000 */
.L_x_4296:
[----:B------:R-:W-:Y:S02]  /*f150*/  MOV R244, R252 ;  /* 0x000000fc00f47202 */ /* 0x000fe40000000f00 */
[----:B------:R-:W-:-:S07]  /*f160*/  MOV R77, R76 ;  /* 0x0000004c004d7202 */ /* 0x000fce0000000f00 */
[----:B------:R-:W-:Y:S05]  /*f170*/  WARPSYNC.COLLECTIVE R243, `(.L_x_4297) ;  /* 0x00000000f3087348 */ /* 0x000fea0003c00000 */
[----:B------:R0:W1:Y:S02]  /*f180*/  SHFL.DOWN P0, R76, R244, R249, R250 ;  /* 0x080000f9f44c7389 */ /* 0x00006400000000fa */
[----:B01----:R-:W-:Y:S05]  /*f190*/  ENDCOLLECTIVE ;  /* 0x000000000000791b */ /* 0x003fea0003800000 */
.L_x_4297:
[----:B------:R-:W-:Y:S05]  /*f1a0*/  WARPSYNC.COLLECTIVE R243, `(.L_x_4298) ;  /* 0x00000000f3087348 */ /* 0x000fea0003c00000 */
[----:B------:R0:W1:Y:S02]  /*f1b0*/  SHFL.IDX P3, R244, R242, R241, R240 ;  /* 0x000000f1f2f47389 */ /* 0x00006400000600f0 */
[----:B01----:R-:W-:Y:S05]  /*f1c0*/  ENDCOLLECTIVE ;  /* 0x000000000000791b */ /* 0x003fea0003800000 */
.L_x_4298:
[----:B------:R-:W-:Y:S02]  /*f1d0*/  MOV R242, R61 ;  /* 0x0000003d00f27202 */ /* 0x000fe40000000f00 */
[----:B------:R-:W-:-:S07]  /*f1e0*/  MOV R251, R244 ;  /* 0x000000f400fb7202 */ /* 0x000fce0000000f00 */
[----:B------:R-:W-:Y:S05]  /*f1f0*/  WARPSYNC.COLLECTIVE R243, `(.L_x_4299) ;  /* 0x00000000f3087348 */ /* 0x000fea0003c00000 */
[----:B------:R0:W1:Y:S02]  /*f200*/  SHFL.IDX P3, R244, R242, R241, R240 ;  /* 0x000000f1f2f47389 */ /* 0x00006400000600f0 */
[----:B01----:R-:W-:Y:S05]  /*f210*/  ENDCOLLECTIVE ;  /* 0x000000000000791b */ /* 0x003fea0003800000 */
.L_x_4299:
[----:B------:R-:W-:Y:S02]  /*f220*/  MOV R60, R251 ;  /* 0x000000fb003c7202 */ /* 0x000fe40000000f00 */
[----:B------:R-:W-:Y:S02]  /*f230*/  MOV R242, R62 ;  /* 0x0000003e00f27202 */ /* 0x000fe40000000f00 */
[----:B------:R-:W-:-:S07]  /*f240*/  MOV R250, R244 ;  /* 0x000000f400fa7202 */ /* 0x000fce0000000f00 */
[----:B------:R-:W-:Y:S05]  /*f250*/  WARPSYNC.COLLECTIVE R243, `(.L_x_4300) ;  /* 0x00000000f3087348 */ /* 0x000fea0003c00000 */
[----:B------:R0:W1:Y:S02]  /*f260*/  SHFL.IDX P3, R244, R242, R241, R240 ;  /* 0x000000f1f2f47389 */ /* 0x00006400000600f0 */
[----:B01----:R-:W-:Y:S05]  /*f270*/  ENDCOLLECTIVE ;  /* 0x000000000000791b */ /* 0x003fea0003800000 */
.L_x_4300:
[----:B------:R-:W-:Y:S02]  /*f280*/  MOV R61, R250 ;  /* 0x000000fa003d7202 */ /* 0x000fe40000000f00 */
[----:B------:R-:W-:Y:S02]  /*f290*/  MOV R242, R63 ;  /* 0x0000003f00f27202 */ /* 0x000fe40000000f00 */
[----:B------:R-:W-:-:S07]  /*f2a0*/  MOV R249, R244 ;  /* 0x000000f400f97202 */ /* 0x000fce0000000f00 */
[----:B------:R-:W-:Y:S05]  /*f2b0*/  WARPSYNC.COLLECTIVE R243, `(.L_x_4301) ;  /* 0x00000000f3087348 */ /* 0x000fea0003c00000 */
[----:B------:R0:W1:Y:S02]  /*f2c0*/  SHFL.IDX P3, R244, R242, R241, R240 ;  /* 0x000000f1f2f47389 */ /* 0x00006400000600f0 */
[----:B01----:R-:W-:Y:S05]  /*f2d0*/  ENDCOLLECTIVE ;  /* 0x000000000000791b */ /* 0x003fea0003800000 */
.L_x_4301:
[----:B------:R-:W-:Y:S05]  /*f2e0*/  BRA `(.L_x_4302) ;  /* 0xffffff8800947947 */ /* 0x000fea000383ffff */
.L_x_4303:
        /* <DEDUP_REMOVED lines=9> */
.L_x_18686:


//--------------------- .text._Z25selective_scan_bwd_kernelI32Selective_Scan_bwd_kernel_traitsILi128ELi16ELb1ELb0ELb1ELb1ELb1EN3c108BFloat16ENS1_7complexIfEEEEv12SSMParamsBwd --------------------------
	.section	.text._Z25selective_scan_bwd_kernelI32Selective_Scan_bwd_kernel_traitsILi128ELi16ELb1ELb0ELb1ELb1ELb1EN3c108BFloat16ENS1_7complexIfEEEEv12SSMParamsBwd,"ax",@progbits
	.align	128
        .global         _Z25selective_scan_bwd_kernelI32Selective_Scan_bwd_kernel_traitsILi128ELi16ELb1ELb0ELb1ELb1ELb1EN3c108BFloat16ENS1_7complexIfEEEEv12SSMParamsBwd
        .type           _Z25selective_scan_bwd_kernelI32Selective_Scan_bwd_kernel_traitsILi128ELi16ELb1ELb0ELb1ELb1ELb1EN3c108BFloat16ENS1_7complexIfEEEEv12SSMParamsBwd,@function
        .size           _Z25selective_scan_bwd_kernelI32Selective_Scan_bwd_kernel_traitsILi128ELi16ELb1ELb0ELb1ELb1ELb1EN3c108BFloat16ENS1_7complexIfEEEEv12SSMParamsBwd,(.L_x_18687 - _Z25selective_scan_bwd_kernelI32Selective_Scan_bwd_kernel_traitsILi128ELi16ELb1ELb0ELb1ELb1ELb1EN3c108BFloat16ENS1_7complexIfEEEEv12SSMParamsBwd)
        .other          _Z25selective_scan_bwd_kernelI32Selective_Scan_bwd_kernel_traitsILi128ELi16ELb1ELb0ELb1ELb1ELb1EN3c108BFloat16ENS1_7complexIfEEEEv12SSMParamsBwd,@"STO_CUDA_ENTRY STV_DEFAULT"
_Z25selective_scan_bwd_kernelI32Selective_Scan_bwd_kernel_traitsILi128ELi16ELb1ELb0ELb1ELb1ELb1EN3c108BFloat16ENS1_7complexIfEEEEv12SSMParamsBwd:
.text._Z25selective_scan_bwd_kernelI32Selective_Scan_bwd_kernel_traitsILi128ELi16ELb1ELb0ELb1ELb1ELb1EN3c108BFloat16ENS1_7complexIfEEEEv12SSMParamsBwd:
[----:B------:R-:W-:Y:S08]  /*0000*/  LDC R1, c[0x0][0x37c] ;  /* 0x0000df00ff017b82 */ /* 0x000ff00000000800 */
[----:B------:R-:W0:Y:S01]  /*0010*/  LDC.64 R2, c[0x0][0x458] ;  /* 0x00011600ff027b82 */ /* 0x000e220000000a00 */
[----:B------:R-:W1:Y:S01]  /*0020*/  LDCU.64 UR16, c[0x0][0x358] ;  /* 0x00006b00ff1077ac */ /* 0x000e620008000a00 */
[----:B------:R-:W2:Y:S06]  /*0030*/  LDCU.128 UR20, c[0x0][0x400] ;  /* 0x00008000ff1477ac */ /* 0x000eac0008000c00 */
[----:B------:R-:W3:Y:S01]  /*0040*/  LDC.64 R4, c[0x0][0x470] ;  /* 0x00011c00ff047b82 */ /* 0x000ee20000000a00 */
[----:B------:R-:W4:Y:S01]  /*0050*/  LDCU.128 UR8, c[0x0][0x3f0] ;  /* 0x00007e00ff0877ac */ /* 0x000f220008000c00 */
[----:B------:R-:W5:Y:S06]  /*0060*/  LDCU UR26, c[0x0][0x394] ;  /* 0x00007280ff1a77ac */ /* 0x000f6c0008000800 */
[----:B------:R-:W1:Y:S01]  /*0070*/  S2UR UR15, SR_CTAID.Y ;  /* 0x00000000000f79c3 */ /* 0x000e620000002600 */
[----:B------:R-:W5:Y:S01]  /*0080*/  LDCU.64 UR18, c[0x0][0x498] ;  /* 0x00009300ff1277ac */ /* 0x000f620008000a00 */
[----:B0-----:R-:W-:-:S06]  /*0090*/  ISETP.NE.U32.AND P0, PT, R2, RZ, PT ;  /* 0x000000ff0200720c */ /* 0x001fcc0003f05070 */
[----:B------:R-:W0:Y:S01]  /*00a0*/  LDC R10, c[0x0][0x398] ;  /* 0x0000e600ff0a7b82 */ /* 0x000e220000000800 */
[----:B------:R-:W-:Y:S02]  /*00b0*/  ISETP.NE.AND.EX P0, PT, R3, RZ, PT, P0 ;  /* 0x000000ff0300720c */ /* 0x000fe40003f05300 */
[----:B---3--:R-:W-:-:S05]  /*00c0*/  ISETP.NE.U32.AND P1, PT, R4, RZ, PT ;  /* 0x000000ff0400720c */ /* 0x008fca0003f25070 */
[----:B------:R-:W2:Y:S01]  /*00d0*/  S2UR UR12, SR_CTAID.X ;  /* 0x00000000000c79c3 */ /* 0x000ea20000002500 */
[----:B------:R-:W-:Y:S02]  /*00e0*/  ISETP.NE.AND.EX P1, PT, R5, RZ, PT, P1 ;  /* 0x000000ff0500720c */ /* 0x000fe40003f25310 */
[----:B-1----:R-:W-:-:S05]  /*00f0*/  MOV R7, UR15 ;  /* 0x0000000f00077c02 */ /* 0x002fca0008000f00 */
[----:B------:R-:W1:Y:S01]  /*0100*/  LDC.64 R16, c[0x0][0x480] ;  /* 0x00012000ff107b82 */ /* 0x000e620000000a00 */
[----:B------:R-:W-:Y:S02]  /*0110*/  MOV R0, UR15 ;  /* 0x0000000f00007c02 */ /* 0x000fe40008000f00 */
[----:B------:R-:W-:-:S04]  /*0120*/  @P0 LEA R2, P2, R7, R2, 0x2 ;  /* 0x0000000207020211 */ /* 0x000fc800078410ff */
[----:B------:R-:W-:Y:S01]  /*0130*/  @P0 LEA.HI.X R3, R0, R3, RZ, 0x2, P2 ;  /* 0x0000000300030211 */ /* 0x000fe200010f14ff */
[----:B------:R-:W3:Y:S01]  /*0140*/  LDC.64 R14, c[0x0][0x3e8] ;  /* 0x0000fa00ff0e7b82 */ /* 0x000ee20000000a00 */
[----:B------:R-:W-:-:S03]  /*0150*/  @P1 LEA R4, P3, R7, R4, 0x2 ;  /* 0x0000000407041211 */ /* 0x000fc600078610ff */
[----:B------:R4:W3:Y:S01]  /*0160*/  @P0 LDG.E R8, desc[UR16][R2.64] ;  /* 0x0000001002080981 */ /* 0x0008e2000c1e1900 */
[----:B------:R-:W-:-:S05]  /*0170*/  @P1 LEA.HI.X R5, R0, R5, RZ, 0x2, P3 ;  /* 0x0000000500051211 */ /* 0x000fca00018f14ff */
[----:B------:R5:W3:Y:S01]  /*0180*/  @P1 LDG.E R9, desc[UR16][R4.64] ;  /* 0x0000001004091981 */ /* 0x000ae2000c1e1900 */
[----:B0-----:R-:W-:-:S04]  /*0190*/  IABS R11, R10 ;  /* 0x0000000a000b7213 */ /* 0x001fc80000000000 */
[----:B------:R-:W0:Y:S08]  /*01a0*/  I2F.RP R0, R11 ;  /* 0x0000000b00007306 */ /* 0x000e300000209400 */
[----:B0-----:R-:W0:Y:S02]  /*01b0*/  MUFU.RCP R0, R0 ;  /* 0x0000000000007308 */ /* 0x001e240000001000 */
[----:B0-----:R-:W-:-:S06]  /*01c0*/  IADD3 R6, PT, PT, R0, 0xffffffe, RZ ;  /* 0x0ffffffe00067810 */ /* 0x001fcc0007ffe0ff */
[----:B------:R0:W2:Y:S02]  /*01d0*/  F2I.FTZ.U32.TRUNC.NTZ R7, R6 ;  /* 0x0000000600077305 */ /* 0x0000a4000021f000 */
[----:B0-----:R-:W-:Y:S01]  /*01e0*/  HFMA2 R6, -RZ, RZ, 0, 0 ;  /* 0x00000000ff067431 */ /* 0x001fe200000001ff */
[----:B--2---:R-:W-:-:S05]  /*01f0*/  IADD3 R12, PT, PT, RZ, -R7, RZ ;  /* 0x80000007ff0c7210 */ /* 0x004fca0007ffe0ff */
[----:B----4-:R-:W-:Y:S01]  /*0200*/  IMAD R3, R12, R11, RZ ;  /* 0x0000000b0c037224 */ /* 0x010fe200078e02ff */
[----:B------:R-:W-:Y:S01]  /*0210*/  IABS R2, UR15 ;  /* 0x0000000f00027c13 */ /* 0x000fe20008000000 */
[----:B------:R-:W0:Y:S02]  /*0220*/  LDC.64 R12, c[0x0][0x3d0] ;  /* 0x0000f400ff0c7b82 */ /* 0x000e240000000a00 */
[----:B------:R-:W-:-:S06]  /*0230*/  IMAD.HI.U32 R7, R7, R3, R6 ;  /* 0x0000000307077227 */ /* 0x000fcc00078e0006 */
[----:B------:R-:W-:-:S05]  /*0240*/  IMAD.HI.U32 R7, R7, R2, RZ ;  /* 0x0000000207077227 */ /* 0x000fca00078e00ff */
[----:B------:R-:W-:-:S05]  /*0250*/  IADD3 R0, PT, PT, -R7, RZ, RZ ;  /* 0x000000ff07007210 */ /* 0x000fca0007ffe1ff */
[----:B------:R-:W-:-:S05]  /*0260*/  IMAD R0, R11, R0, R2 ;  /* 0x000000000b007224 */ /* 0x000fca00078e0202 */
[----:B------:R-:W-:Y:S01]  /*0270*/  ISETP.GT.U32.AND P3, PT, R11, R0, PT ;  /* 0x000000000b00720c */ /* 0x000fe20003f64070 */
[----:B------:R-:W-:Y:S01]  /*0280*/  UIMAD.WIDE.U32 UR6, UR12, UR20, URZ ;  /* 0x000000140c0672a5 */ /* 0x000fe2000f8e00ff */
[----:B------:R-:W-:Y:S01]  /*0290*/  ISETP.NE.AND P4, PT, R10, RZ, PT ;  /* 0x000000ff0a00720c */ /* 0x000fe20003f85270 */
[----:B------:R-:W-:-:S10]  /*02a0*/  UIMAD.WIDE.U32 UR4, UR12, UR8, URZ ;  /* 0x000000080c0472a5 */ /* 0x000fd4000f8e00ff */
[----:B------:R-:W-:-:S04]  /*02b0*/  @!P3 IADD3 R0, PT, PT, R0, -R11, RZ ;  /* 0x8000000b0000b210 */ /* 0x000fc80007ffe0ff */
[----:B------:R-:W-:Y:S02]  /*02c0*/  ISETP.GE.U32.AND P2, PT, R0, R11, PT ;  /* 0x0000000b0000720c */ /* 0x000fe40003f46070 */
[----:B------:R-:W-:Y:S01]  /*02d0*/  LOP3.LUT R0, R10, UR15, RZ, 0x3c, !PT ;  /* 0x0000000f0a007c12 */ /* 0x000fe2000f8e3cff */
[----:B------:R-:W-:Y:S01]  /*02e0*/  UIMAD UR8, UR12, UR21, UR7 ;  /* 0x000000150c0872a4 */ /* 0x000fe2000f8e0207 */
[----:B------:R-:W-:Y:S01]  /*02f0*/  @!P3 IADD3 R7, PT, PT, R7, 0x1, RZ ;  /* 0x000000010707b810 */ /* 0x000fe20007ffe0ff */
[----:B------:R-:W-:Y:S01]  /*0300*/  UIMAD UR5, UR12, UR9, UR5 ;  /* 0x000000090c0572a4 */ /* 0x000fe2000f8e0205 */
[----:B------:R-:W-:Y:S01]  /*0310*/  ISETP.GE.AND P5, PT, R0, RZ, PT ;  /* 0x000000ff0000720c */ /* 0x000fe20003fa6270 */
[----:B------:R-:W2:Y:S01]  /*0320*/  LDCU.64 UR20, c[0x0][0x4e0] ;  /* 0x00009c00ff1477ac */ /* 0x000ea20008000a00 */
[----:B------:R-:W-:Y:S02]  /*0330*/  MOV R3, UR7 ;  /* 0x0000000700037c02 */ /* 0x000fe40008000f00 */
[----:B-----5:R-:W-:-:S02]  /*0340*/  MOV R5, UR22 ;  /* 0x0000001600057c02 */ /* 0x020fc40008000f00 */
[----:B------:R-:W-:Y:S02]  /*0350*/  MOV R2, UR6 ;  /* 0x0000000600027c02 */ /* 0x000fe40008000f00 */
[----:B------:R-:W-:Y:S02]  /*0360*/  MOV R3, UR8 ;  /* 0x0000000800037c02 */ /* 0x000fe40008000f00 */
[----:B------:R-:W-:Y:S02]  /*0370*/  @P2 IADD3 R7, PT, PT, R7, 0x1, RZ ;  /* 0x0000000107072810 */ /* 0x000fe40007ffe0ff */
[----:B------:R-:W-:Y:S01]  /*0380*/  MOV R11, UR23 ;  /* 0x00000017000b7c02 */ /* 0x000fe20008000f00 */
[----:B------:R-:W-:Y:S01]  /*0390*/  IMAD.WIDE.U32 R2, R5, UR15, R2 ;  /* 0x0000000f05027c25 */ /* 0x000fe2000f8e0002 */
[----:B-1----:R-:W-:Y:S02]  /*03a0*/  ISETP.NE.U32.AND P2, PT, R16, RZ, PT ;  /* 0x000000ff1000720c */ /* 0x002fe40003f45070 */
[----:B------:R-:W-:-:S02]  /*03b0*/  @!P5 IADD3 R7, PT, PT, -R7, RZ, RZ ;  /* 0x000000ff0707d210 */ /* 0x000fc40007ffe1ff */
[----:B------:R-:W-:Y:S01]  /*03c0*/  @!P4 LOP3.LUT R7, RZ, R10, RZ, 0x33, !PT ;  /* 0x0000000aff07c212 */ /* 0x000fe200078e33ff */
[----:B------:R-:W-:Y:S01]  /*03d0*/  UIMAD.WIDE.U32 UR8, UR15, UR10, UR4 ;  /* 0x0000000a0f0872a5 */ /* 0x000fe2000f8e0004 */
[----:B------:R-:W-:Y:S01]  /*03e0*/  ISETP.NE.AND.EX P2, PT, R17, RZ, PT, P2 ;  /* 0x000000ff1100720c */ /* 0x000fe20003f45320 */
[----:B------:R-:W-:Y:S01]  /*03f0*/  IMAD R11, R11, UR15, R3 ;  /* 0x0000000f0b0b7c24 */ /* 0x000fe2000f8e0203 */
[----:B------:R-:W1:Y:S01]  /*0400*/  LDCU.128 UR4, c[0x0][0x460] ;  /* 0x00008c00ff0477ac */ /* 0x000e620008000c00 */
[----:B------:R-:W-:Y:S01]  /*0410*/  SHF.R.S32.HI R3, RZ, 0x1f, R7 ;  /* 0x0000001fff037819 */ /* 0x000fe20000011407 */
[----:B0-----:R-:W-:Y:S01]  /*0420*/  IMAD.WIDE.U32 R4, R12, UR12, RZ ;  /* 0x0000000c0c047c25 */ /* 0x001fe2000f8e00ff */
[----:B------:R-:W0:Y:S01]  /*0430*/  S2R R19, SR_CTAID.X ;  /* 0x0000000000137919 */ /* 0x000e220000002500 */
[----:B------:R-:W-:Y:S01]  /*0440*/  ULEA UR24, UR26, 0xfffff800, 0xb ;  /* 0xfffff8001a187891 */ /* 0x000fe2000f8e58ff */
[----:B------:R-:W-:Y:S01]  /*0450*/  R2UR UR22, R3 ;  /* 0x00000000031672ca */ /* 0x000fe200000e0000 */
[----:B------:R-:W-:Y:S01]  /*0460*/  IMAD R5, R13, UR12, R5 ;  /* 0x0000000c0d057c24 */ /* 0x000fe2000f8e0205 */
[----:B------:R-:W-:Y:S01]  /*0470*/  UIMAD UR14, UR15, UR11, UR9 ;  /* 0x0000000b0f0e72a4 */ /* 0x000fe2000f8e0209 */
[-C--:B---3--:R-:W-:Y:S01]  /*0480*/  IMAD R0, R3, R14.reuse, RZ ;  /* 0x0000000e03007224 */ /* 0x088fe200078e02ff */
[C---:B------:R-:W-:Y:S01]  /*0490*/  R2UR UR9, R7.reuse ;  /* 0x00000000070972ca */ /* 0x040fe200000e0000 */
[C---:B------:R-:W-:Y:S01]  /*04a0*/  IMAD.WIDE.U32 R4, R7.reuse, R14, R4 ;  /* 0x0000000e07047225 */ /* 0x040fe200078e0004 */
[C---:B------:R-:W-:Y:S01]  /*04b0*/  R2UR UR23, R7.reuse ;  /* 0x00000000071772ca */ /* 0x040fe200000e0000 */
[----:B------:R-:W3:Y:S01]  /*04c0*/  LDC.64 R12, c[0x0][0x4a0] ;  /* 0x00012800ff0c7b82 */ /* 0x000ee20000000a00 */
[----:B------:R-:W-:Y:S01]  /*04d0*/  UIMAD.WIDE.U32 UR10, UR12, UR18, URZ ;  /* 0x000000120c0a72a5 */ /* 0x000fe2000f8e00ff */
[----:B------:R-:W-:Y:S01]  /*04e0*/  IMAD R7, R7, R15, R0 ;  /* 0x0000000f07077224 */ /* 0x000fe200078e0200 */
[----:B------:R-:W-:Y:S01]  /*04f0*/  USHF.R.S32.HI UR25, URZ, 0x1f, UR24 ;  /* 0x0000001fff197899 */ /* 0x000fe20008011418 */
[----:B------:R-:W-:Y:S01]  /*0500*/  MOV R3, UR26 ;  /* 0x0000001a00037c02 */ /* 0x000fe20008000f00 */
[----:B------:R-:W-:-:S03]  /*0510*/  UIADD3 UR8, UP0, UPT, UR24, UR8, URZ ;  /* 0x0000000818087290 */ /* 0x000fc6000ff1e0ff */
[----:B------:R-:W0:Y:S01]  /*0520*/  @P2 LDC R0, c[0x0][0x384] ;  /* 0x0000e100ff002b82 */ /* 0x000e220000000800 */
[----:B------:R-:W-:Y:S01]  /*0530*/  IADD3 R2, P3, PT, R2, UR24, RZ ;  /* 0x0000001802027c10 */ /* 0x000fe2000ff7e0ff */
[----:B------:R-:W-:Y:S01]  /*0540*/  UIMAD UR11, UR12, UR19, UR11 ;  /* 0x000000130c0b72a4 */ /* 0x000fe2000f8e020b */
[C---:B------:R-:W-:Y:S01]  /*0550*/  ISETP.GE.AND P4, PT, R3.reuse, 0x1, PT ;  /* 0x000000010300780c */ /* 0x040fe20003f86270 */
[----:B------:R-:W4:Y:S01]  /*0560*/  LDCU.64 UR18, c[0x0][0x4d8] ;  /* 0x00009b00ff1277ac */ /* 0x000f220008000a00 */
[----:B------:R-:W-:Y:S02]  /*0570*/  LEA R3, R3, 0xfffff000, 0xc ;  /* 0xfffff00003037811 */ /* 0x000fe400078e60ff */
[----:B------:R-:W-:Y:S01]  /*0580*/  IADD3 R10, PT, PT, R5, R7, RZ ;  /* 0x00000007050a7210 */ /* 0x000fe20007ffe0ff */
[----:B-1----:R-:W-:Y:S01]  /*0590*/  ULEA UR13, UP1, UR8, UR4, 0x1 ;  /* 0x00000004080d7291 */ /* 0x002fe2000f8208ff */
[----:B------:R-:W-:Y:S01]  /*05a0*/  LEA R18, P5, R2, UR6, 0x1 ;  /* 0x0000000602127c11 */ /* 0x000fe2000f8a08ff */
[----:B------:R-:W-:-:S02]  /*05b0*/  UIADD3.X UR14, UPT, UPT, UR25, UR14, URZ, UP0, !UPT ;  /* 0x0000000e190e7290 */ /* 0x000fc400087fe4ff */
[----:B------:R-:W-:Y:S01]  /*05c0*/  IADD3.X R11, PT, PT, R11, UR25, RZ, P3, !PT ;  /* 0x000000190b0b7c10 */ /* 0x000fe20009ffe4ff */
[----:B------:R-:W1:Y:S01]  /*05d0*/  @P2 LDC R7, c[0x0][0x38c] ;  /* 0x0000e300ff072b82 */ /* 0x000e620000000800 */
[----:B--2---:R-:W-:Y:S01]  /*05e0*/  UIMAD UR4, UR22, UR20, URZ ;  /* 0x00000014160472a4 */ /* 0x004fe2000f8e02ff */
[----:B------:R-:W-:Y:S01]  /*05f0*/  IADD3 R6, P6, PT, R3, R4, RZ ;  /* 0x0000000403067210 */ /* 0x000fe20007fde0ff */
[----:B------:R-:W-:Y:S01]  /*0600*/  ULEA.HI.X UR14, UR8, UR5, UR14, 0x1, UP1 ;  /* 0x00000005080e7291 */ /* 0x000fe200088f0c0e */
[----:B------:R-:W-:Y:S01]  /*0610*/  LEA.HI.X R11, R2, UR7, R11, 0x1, P5 ;  /* 0x00000007020b7c11 */ /* 0x000fe2000a8f0c0b */
[----:B------:R-:W-:-:S03]  /*0620*/  UIMAD.WIDE.U32 UR6, UR9, UR20, URZ ;  /* 0x00000014090672a5 */ /* 0x000fc6000f8e00ff */
[----:B------:R-:W2:Y:S01]  /*0630*/  LDC.64 R14, c[0x0][0x528] ;  /* 0x00014a00ff0e7b82 */ /* 0x000ea20000000a00 */
[----:B------:R-:W-:Y:S01]  /*0640*/  UIMAD UR8, UR23, UR21, UR4 ;  /* 0x00000015170872a4 */ /* 0x000fe2000f8e0204 */
[----:B------:R-:W5:Y:S06]  /*0650*/  LDCU.64 UR20, c[0x0][0x540] ;  /* 0x0000a800ff1477ac */ /* 0x000f6c0008000a00 */
[----:B------:R-:W2:Y:S01]  /*0660*/  LDC.64 R16, c[0x0][0x450] ;  /* 0x00011400ff107b82 */ /* 0x000ea20000000a00 */
[----:B------:R-:W-:-:S07]  /*0670*/  LEA.HI.X.SX32 R10, R3, R10, 0x1, P6 ;  /* 0x0000000a030a7211 */ /* 0x000fce00030f0eff */
[----:B------:R-:W2:Y:S01]  /*0680*/  @P2 LDC.64 R4, c[0x0][0x480] ;  /* 0x00012000ff042b82 */ /* 0x000ea20000000a00 */
[----:B------:R-:W-:Y:S02]  /*0690*/  MOV R2, UR10 ;  /* 0x0000000a00027c02 */ /* 0x000fe40008000f00 */
[----:B------:R-:W-:Y:S01]  /*06a0*/  MOV R3, UR11 ;  /* 0x0000000b00037c02 */ /* 0x000fe20008000f00 */
[----:B------:R-:W-:Y:S01]  /*06b0*/  UIADD3 UR7, UPT, UPT, UR7, UR8, URZ ;  /* 0x0000000807077290 */ /* 0x000fe2000fffe0ff */
[----:B0-----:R-:W-:Y:S01]  /*06c0*/  @P2 IMAD R0, R19, R0, UR15 ;  /* 0x0000000f13002e24 */ /* 0x001fe2000f8e0200 */
[----:B----4-:R-:W-:Y:S01]  /*06d0*/  USHF.R.U32.HI UR9, URZ, 0x1, UR19 ;  /* 0x00000001ff097899 */ /* 0x010fe20008011613 */
[----:B---3--:R-:W-:Y:S01]  /*06e0*/  IMAD.WIDE.U32 R2, R12, UR15, R2 ;  /* 0x0000000f0c027c25 */ /* 0x008fe2000f8e0002 */
[----:B------:R-:W-:Y:S01]  /*06f0*/  USHF.R.U64 UR8, UR18, 0x1, UR19 ;  /* 0x0000000112087899 */ /* 0x000fe20008001213 */
[----:B------:R-:W-:Y:S01]  /*0700*/  UMOV UR4, URZ ;  /* 0x000000ff00047c82 */ /* 0x000fe20008000000 */
[----:B------:R-:W-:Y:S01]  /*0710*/  UIMAD UR9, UR9, UR12, URZ ;  /* 0x0000000c090972a4 */ /* 0x000fe2000f8e02ff */
[----:B------:R-:W-:Y:S01]  /*0720*/  @P2 IMAD R0, R0, UR26, RZ ;  /* 0x0000001a00002c24 */ /* 0x000fe2000f8e02ff */
[----:B------:R-:W-:Y:S01]  /*0730*/  UIMAD.WIDE.U32 UR6, UR12, UR8, UR6 ;  /* 0x000000080c0672a5 */ /* 0x000fe2000f8e0006 */
[----:B------:R-:W-:-:S02]  /*0740*/  UMOV UR5, URZ ;  /* 0x000000ff00057c82 */ /* 0x000fc40008000000 */
[----:B-1----:R-:W-:Y:S01]  /*0750*/  @P2 IMAD R7, R0, R7, RZ ;  /* 0x0000000700072224 */ /* 0x002fe200078e02ff */
[----:B------:R-:W-:Y:S02]  /*0760*/  UIADD3 UR7, UPT, UPT, UR7, UR9, URZ ;  /* 0x0000000907077290 */ /* 0x000fe4000fffe0ff */
[----:B-----5:R-:W-:Y:S01]  /*0770*/  ULEA UR20, UP0, UR6, UR20, 0x3 ;  /* 0x0000001406147291 */ /* 0x020fe2000f8018ff */
[----:B------:R-:W-:Y:S01]  /*0780*/  CS2R R198, SRZ ;  /* 0x0000000000c67805 */ /* 0x000fe2000001ff00 */
[----:B------:R-:W-:Y:S02]  /*0790*/  HFMA2 R116, -RZ, RZ, 0, 0 ;  /* 0x00000000ff747431 */ /* 0x000fe400000001ff */
[----:B------:R-:W-:Y:S01]  /*07a0*/  ULEA.HI.X UR21, UR6, UR21, UR7, 0x3, UP0 ;  /* 0x0000001506157291 */ /* 0x000fe200080f1c07 */
[----:B--2---:R-:W-:Y:S01]  /*07b0*/  @P2 IMAD.WIDE R198, R7, 0x10, R4 ;  /* 0x0000001007c62825 */ /* 0x004fe200078e0204 */
[----:B------:R-:W-:Y:S02]  /*07c0*/  MOV R115, RZ ;  /* 0x000000ff00737202 */ /* 0x000fe40000000f00 */
[----:B------:R-:W-:Y:S01]  /*07d0*/  @P0 R2UR UR4, R8 ;  /* 0x00000000080402ca */ /* 0x000fe200000e0000 */
[----:B------:R-:W-:Y:S01]  /*07e0*/  IMAD R8, R13, UR15, R3 ;  /* 0x0000000f0d087c24 */ /* 0x000fe2000f8e0203 */
[----:B------:R-:W-:-:S04]  /*07f0*/  IADD3 R2, P0, PT, R2, UR24, RZ ;  /* 0x0000001802027c10 */ /* 0x000fc8000ff1e0ff */
[----:B------:R-:W-:Y:S02]  /*0800*/  IADD3.X R8, PT, PT, R8, UR25, RZ, P0, !PT ;  /* 0x0000001908087c10 */ /* 0x000fe400087fe4ff */
[----:B------:R-:W-:Y:S02]  /*0810*/  @P1 R2UR UR5, R9 ;  /* 0x00000000090512ca */ /* 0x000fe400000e0000 */
[----:B------:R-:W-:Y:S02]  /*0820*/  LEA R3, P0, R2, R14, 0x1 ;  /* 0x0000000e02037211 */ /* 0x000fe400078008ff */
[----:B------:R-:W-:Y:S02]  /*0830*/  LEA R0, P1, R6, R16, 0x1 ;  /* 0x0000001006007211 */ /* 0x000fe400078208ff */
[----:B------:R-:W-:Y:S02]  /*0840*/  LEA.HI.X R4, R2, R15, R8, 0x1, P0 ;  /* 0x0000000f02047211 */ /* 0x000fe400000f0c08 */
[----:B------:R-:W-:Y:S01]  /*0850*/  LEA.HI.X R2, R6, R17, R10, 0x1, P1 ;  /* 0x0000001106027211 */ /* 0x000fe200008f0c0a */
[----:B------:R-:W-:Y:S08]  /*0860*/  @!P4 BRA `(.L_x_4304) ;  /* 0x000000d800fcc947 */ /* 0x000ff00003800000 */
[----:B------:R-:W0:Y:S01]  /*0870*/  S2R R114, SR_TID.X ;  /* 0x0000000000727919 */ /* 0x000e220000002100 */
[----:B------:R-:W1:Y:S01]  /*0880*/  S2UR UR7, SR_CgaCtaId ;  /* 0x00000000000779c3 */ /* 0x000e620000008800 */
[----:B------:R-:W2:Y:S01]  /*0890*/  LDCU UR10, c[0x0][0x394] ;  /* 0x00007280ff0a77ac */ /* 0x000ea20008000800 */
[----:B------:R-:W-:Y:S02]  /*08a0*/  R2UR UR8, R18 ;  /* 0x00000000120872ca */ /* 0x000fe400000e0000 */
[----:B------:R-:W-:Y:S01]  /*08b0*/  R2UR UR9, R11 ;  /* 0x000000000b0972ca */ /* 0x000fe200000e0000 */
[----:B------:R-:W-:Y:S01]  /*08c0*/  UMOV UR6, 0x400 ;  /* 0x0000040000067882 */ /* 0x000fe20000000000 */
[----:B------:R-:W-:Y:S01]  /*08d0*/  R2UR UR19, R3 ;  /* 0x00000000031372ca */ /* 0x000fe200000e0000 */
[----:B------:R-:W-:Y:S01]  /*08e0*/  UMOV UR11, UR14 ;  /* 0x0000000e000b7c82 */ /* 0x000fe20008000000 */
[----:B------:R-:W-:Y:S02]  /*08f0*/  R2UR UR22, R4 ;  /* 0x00000000041672ca */ /* 0x000fe400000e0000 */
[----:B------:R-:W-:-:S02]  /*0900*/  R2UR UR12, R0 ;  /* 0x00000000000c72ca */ /* 0x000fc400000e0000 */
[----:B------:R-:W-:Y:S02]  /*0910*/  R2UR UR18, R2 ;  /* 0x00000000021272ca */ /* 0x000fe400000e0000 */
[----:B------:R-:W-:Y:S02]  /*0920*/  MOV R115, RZ ;  /* 0x000000ff00737202 */ /* 0x000fe40000000f00 */
[----:B------:R-:W-:Y:S02]  /*0930*/  MOV R116, RZ ;  /* 0x000000ff00747202 */ /* 0x000fe40000000f00 */
[----:B--2---:R-:W-:Y:S01]  /*0940*/  MOV R113, UR10 ;  /* 0x0000000a00717c02 */ /* 0x004fe20008000f00 */
[----:B------:R-:W-:Y:S01]  /*0950*/  UMOV UR10, UR13 ;  /* 0x0000000d000a7c82 */ /* 0x000fe20008000000 */
[----:B-1----:R-:W-:Y:S01]  /*0960*/  ULEA UR6, UR7, UR6, 0x18 ;  /* 0x0000000607067291 */ /* 0x002fe2000f8ec0ff */
[C---:B0-----:R-:W-:Y:S02]  /*0970*/  LEA.HI R109, R114.reuse, R114, RZ, 0x1e ;  /* 0x00000072726d7211 */ /* 0x041fe400078ff0ff */
[----:B------:R-:W-:-:S02]  /*0980*/  SHF.L.U32 R13, R114, 0x1, RZ ;  /* 0x00000001720d7819 */ /* 0x000fc400000006ff */
[----:B------:R-:W-:Y:S02]  /*0990*/  LOP3.LUT R112, R114, 0x1f, RZ, 0xc0, !PT ;  /* 0x0000001f72707812 */ /* 0x000fe400078ec0ff */
[----:B------:R-:W-:Y:S02]  /*09a0*/  LEA R109, R109, UR6, 0x4 ;  /* 0x000000066d6d7c11 */ /* 0x000fe4000f8e20ff */
[----:B------:R-:W-:-:S07]  /*09b0*/  LOP3.LUT R13, R13, 0x7c0, RZ, 0xc0, !PT ;  /* 0x000007c00d0d7812 */ /* 0x000fce00078ec0ff */
.L_x_4438:
[----:B------:R-:W-:Y:S01]  /*09c0*/  BAR.SYNC.DEFER_BLOCKING 0x0 ;  /* 0x0000000000007b1d */ /* 0x000fe20000010000 */
[----:B-1----:R-:W-:Y:S02]  /*09d0*/  MOV R2, UR10 ;  /* 0x0000000a00027c02 */ /* 0x002fe40008000f00 */
[----:B------:R-:W-:Y:S02]  /*09e0*/  MOV R3, UR11 ;  /* 0x0000000b00037c02 */ /* 0x000fe40008000f00 */
[----:B------:R-:W-:-:S05]  /*09f0*/  LOP3.LUT R0, R13, 0x1f, R114, 0xf8, !PT ;  /* 0x0000001f0d007812 */ /* 0x000fca00078ef872 */
[----:B------:R-:W-:-:S05]  /*0a00*/  IMAD.WIDE.U32 R2, R0, 0x10, R2 ;  /* 0x0000001000027825 */ /* 0x000fca00078e0002 */
[----:B------:R-:W2:Y:S04]  /*0a10*/  LDG.E.128 R16, desc[UR16][R2.64] ;  /* 0x0000001002107981 */ /* 0x000ea8000c1e1d00 */
[----:B------:R-:W3:Y:S01]  /*0a20*/  LDG.E.128 R24, desc[UR16][R2.64+0x200] ;  /* 0x0002001002187981 */ /* 0x000ee2000c1e1d00 */
[----:B------:R-:W0:Y:S01]  /*0a30*/  S2UR UR7, SR_CgaCtaId ;  /* 0x00000000000779c3 */ /* 0x000e220000008800 */
[----:B------:R-:W-:Y:S01]  /*0a40*/  UMOV UR6, 0x400 ;  /* 0x0000040000067882 */ /* 0x000fe20000000000 */
[----:B------:R-:W-:Y:S01]  /*0a50*/  HFMA2 R21, -RZ, RZ, 0, 9.5367431640625e-07 ;  /* 0x00000010ff157431 */ /* 0x000fe200000001ff */
[----:B------:R-:W1:Y:S01]  /*0a60*/  S2R R108, SR_LANEID ;  /* 0x00000000006c7919 */ /* 0x000e620000000000 */
[----:B0-----:R-:W-:-:S03]  /*0a70*/  ULEA UR6, UR7, UR6, 0x18 ;  /* 0x0000000607067291 */ /* 0x001fc6000f8ec0ff */
[----:B------:R-:W-:Y:S01]  /*0a80*/  UMOV UR7, UR9 ;  /* 0x0000000900077c82 */ /* 0x000fe20008000000 */
[----:B-1----:R-:W-:-:S04]  /*0a90*/  IADD3 R107, PT, PT, R13, R108, RZ ;  /* 0x0000006c0d6b7210 */ /* 0x002fc80007ffe0ff */
[----:B------:R-:W-:Y:S01]  /*0aa0*/  LEA R107, R107, UR6, 0x4 ;  /* 0x000000066b6b7c11 */ /* 0x000fe2000f8e20ff */
[----:B------:R-:W-:Y:S02]  /*0ab0*/  UMOV UR6, UR8 ;  /* 0x0000000800067c82 */ /* 0x000fe40008000000 */
[----:B------:R-:W-:Y:S01]  /*0ac0*/  IMAD.WIDE.U32 R20, R0, R21, UR6 ;  /* 0x0000000600147e25 */ /* 0x000fe2000f8e0015 */
[----:B------:R-:W-:Y:S01]  /*0ad0*/  LEA R106, R108, R107, 0x4 ;  /* 0x0000006b6c6a7211 */ /* 0x000fe200078e20ff */
[----:B--2---:R-:W-:Y:S04]  /*0ae0*/  STS.128 [R107], R16 ;  /* 0x000000106b007388 */ /* 0x004fe80000000c00 */
[----:B---3--:R0:W-:Y:S01]  /*0af0*/  STS.128 [R107+0x200], R24 ;  /* 0x000200186b007388 */ /* 0x0081e20000000c00 */
[----:B------:R-:W-:-:S03]  /*0b00*/  NOP ;  /* 0x0000000000007918 */ /* 0x000fc60000000000 */
[----:B------:R-:W-:Y:S04]  /*0b10*/  LDS.128 R8, [R106] ;  /* 0x000000006a087984 */ /* 0x000fe80000000c00 */
[----:B------:R-:W-:Y:S01]  /*0b20*/  LDS.128 R4, [R106+0x10] ;  /* 0x000010006a047984 */ /* 0x000fe20000000c00 */
[----:B------:R-:W-:Y:S06]  /*0b30*/  BAR.SYNC.DEFER_BLOCKING 0x0 ;  /* 0x0000000000007b1d */ /* 0x000fec0000010000 */
[----:B------:R-:W2:Y:S04]  /*0b40*/  LDG.E.128 R28, desc[UR16][R20.64] ;  /* 0x00000010141c7981 */ /* 0x000ea8000c1e1d00 */
[----:B------:R1:W3:Y:S01]  /*0b50*/  LDG.E.128 R32, desc[UR16][R20.64+0x200] ;  /* 0x0002001014207981 */ /* 0x0002e2000c1e1d00 */
[----:B------:R-:W-:-:S02]  /*0b60*/  MOV R2, UR19 ;  /* 0x0000001300027c02 */ /* 0x000fc40008000f00 */
[----:B------:R-:W-:-:S03]  /*0b70*/  MOV R3, UR22 ;  /* 0x0000001600037c02 */ /* 0x000fc60008000f00 */
[----:B------:R-:W-:Y:S01]  /*0b80*/  IMAD.WIDE.U32 R2, R0, 0x10, R2 ;  /* 0x0000001000027825 */ /* 0x000fe200078e0002 */
[----:B-1----:R-:W1:Y:S01]  /*0b90*/  LDC.64 R20, c[0x0][0x410] ;  /* 0x00010400ff147b82 */ /* 0x002e620000000a00 */
[----:B--2---:R-:W-:Y:S04]  /*0ba0*/  STS.128 [R107], R28 ;  /* 0x0000001c6b007388 */ /* 0x004fe80000000c00 */
[----:B---3--:R-:W-:Y:S01]  /*0bb0*/  STS.128 [R107+0x200], R32 ;  /* 0x000200206b007388 */ /* 0x008fe20000000c00 */
[----:B------:R-:W-:-:S03]  /*0bc0*/  NOP ;  /* 0x0000000000007918 */ /* 0x000fc60000000000 */
[----:B------:R-:W2:Y:S04]  /*0bd0*/  LDS.128 R16, [R106] ;  /* 0x000000006a107984 */ /* 0x000ea80000000c00 */
[----:B------:R-:W3:Y:S01]  /*0be0*/  LDS.128 R12, [R106+0x10] ;  /* 0x000010006a0c7984 */ /* 0x000ee20000000c00 */
[----:B------:R-:W-:Y:S06]  /*0bf0*/  BAR.SYNC.DEFER_BLOCKING 0x0 ;  /* 0x0000000000007b1d */ /* 0x000fec0000010000 */
[----:B0-----:R-:W4:Y:S04]  /*0c00*/  LDG.E.128 R24, desc[UR16][R2.64] ;  /* 0x0000001002187981 */ /* 0x001f28000c1e1d00 */
[----:B------:R-:W5:Y:S01]  /*0c10*/  LDG.E.128 R36, desc[UR16][R2.64+0x200] ;  /* 0x0002001002247981 */ /* 0x000f62000c1e1d00 */
[----:B------:R-:W-:Y:S01]  /*0c20*/  BSSY.RECONVERGENT B0, `(.L_x_4305) ;  /* 0x0000039000007945 */ /* 0x000fe20003800200 */
[----:B--2---:R-:W-:-:S02]  /*0c30*/  SHF.L.U32 R104, R16, 0x10, RZ ;  /* 0x0000001010687819 */ /* 0x004fc400000006ff */
        /* <DEDUP_REMOVED lines=8> */
[----:B---3--:R-:W-:Y:S01]  /*0cc0*/  SHF.L.U32 R100, R12, 0x10, RZ ;  /* 0x000000100c647819 */ /* 0x008fe200000006ff */
        /* <DEDUP_REMOVED lines=12> */
[----:B----4-:R0:W-:Y:S04]  /*0d90*/  STS.128 [R107], R24 ;  /* 0x000000186b007388 */ /* 0x0101e80000000c00 */
[----:B-----5:R0:W-:Y:S01]  /*0da0*/  STS.128 [R107+0x200], R36 ;  /* 0x000200246b007388 */ /* 0x0201e20000000c00 */
[----:B------:R-:W-:Y:S01]  /*0db0*/  NOP ;  /* 0x0000000000007918 */ /* 0x000fe20000000000 */
[----:B-1----:R-:W-:Y:S06]  /*0dc0*/  @P1 BRA `(.L_x_4306) ;  /* 0x0000000000781947 */ /* 0x002fec0003800000 */
[----:B------:R-:W-:Y:S01]  /*0dd0*/  FMUL.FTZ R104, R104, 1.4426950216293334961 ;  /* 0x3fb8aa3b68687820 */ /* 0x000fe20000410000 */
[----:B------:R-:W-:Y:S02]  /*0de0*/  MOV R23, 0x3e800000 ;  /* 0x3e80000000177802 */ /* 0x000fe40000000f00 */
[----:B------:R-:W-:Y:S01]  /*0df0*/  MOV R22, 0x3d39bf78 ;  /* 0x3d39bf7800167802 */ /* 0x000fe20000000f00 */
[----:B0-----:R-:W0:Y:S02]  /*0e00*/  MUFU.EX2 R25, R104 ;  /* 0x0000006800197308 */ /* 0x001e240000000800 */
        /* <DEDUP_REMOVED lines=26> */
.L_x_4306:
[----:B------:R-:W-:Y:S05]  /*0fb0*/  BSYNC.RECONVERGENT B0 ;  /* 0x0000000000007941 */ /* 0x000fea0003800200 */
.L_x_4305:
        /* <DEDUP_REMOVED lines=35> */
.L_x_4308:
[----:B------:R-:W-:Y:S05]  /*11f0*/  BSYNC.RECONVERGENT B0 ;  /* 0x0000000000007941 */ /* 0x000fea0003800200 */
.L_x_4307:
        /* <DEDUP_REMOVED lines=36> */
.L_x_4310:
[----:B------:R-:W-:Y:S05]  /*1440*/  BSYNC.RECONVERGENT B0 ;  /* 0x0000000000007941 */ /* 0x000fea0003800200 */
.L_x_4309:
        /* <DEDUP_REMOVED lines=35> */
.L_x_4312:
[----:B------:R-:W-:Y:S05]  /*1680*/  BSYNC.RECONVERGENT B0 ;  /* 0x0000000000007941 */ /* 0x000fea0003800200 */
.L_x_4311:
        /* <DEDUP_REMOVED lines=36> */
.L_x_4314:
[----:B------:R-:W-:Y:S05]  /*18d0*/  BSYNC.RECONVERGENT B0 ;  /* 0x0000000000007941 */ /* 0x000fea0003800200 */
.L_x_4313:
        /* <DEDUP_REMOVED lines=36> */
.L_x_4316:
[----:B------:R-:W-:Y:S05]  /*1b20*/  BSYNC.RECONVERGENT B0 ;  /* 0x0000000000007941 */ /* 0x000fea0003800200 */
.L_x_4315:
        /* <DEDUP_REMOVED lines=36> */
.L_x_4318:
[----:B------:R-:W-:Y:S05]  /*1d70*/  BSYNC.RECONVERGENT B0 ;  /* 0x0000000000007941 */ /* 0x000fea0003800200 */
.L_x_4317:
        /* <DEDUP_REMOVED lines=36> */
.L_x_4320:
[----:B------:R-:W-:Y:S05]  /*1fc0*/  BSYNC.RECONVERGENT B0 ;  /* 0x0000000000007941 */ /* 0x000fea0003800200 */
.L_x_4319:
        /* <DEDUP_REMOVED lines=36> */
.L_x_4322:
[----:B------:R-:W-:Y:S05]  /*2210*/  BSYNC.RECONVERGENT B0 ;  /* 0x0000000000007941 */ /* 0x000fea0003800200 */
.L_x_4321:
        /* <DEDUP_REMOVED lines=35> */
.L_x_4324:
[----:B------:R-:W-:Y:S05]  /*2450*/  BSYNC.RECONVERGENT B0 ;  /* 0x0000000000007941 */ /* 0x000fea0003800200 */
.L_x_4323:
        /* <DEDUP_REMOVED lines=33> */
.L_x_4326:
[----:B------:R-:W-:Y:S05]  /*2670*/  BSYNC.RECONVERGENT B0 ;  /* 0x0000000000007941 */ /* 0x000fea0003800200 */
.L_x_4325:
        /* <DEDUP_REMOVED lines=32> */
.L_x_4328:
[----:B------:R-:W-:Y:S05]  /*2880*/  BSYNC.RECONVERGENT B0 ;  /* 0x0000000000007941 */ /* 0x000fea0003800200 */
.L_x_4327:
        /* <DEDUP_REMOVED lines=32> */
.L_x_4330:
[----:B------:R-:W-:Y:S05]  /*2a90*/  BSYNC.RECONVERGENT B0 ;  /* 0x0000000000007941 */ /* 0x000fea0003800200 */
.L_x_4329:
        /* <DEDUP_REMOVED lines=32> */
.L_x_4332:
[----:B------:R-:W-:Y:S05]  /*2ca0*/  BSYNC.RECONVERGENT B0 ;  /* 0x0000000000007941 */ /* 0x000fea0003800200 */
.L_x_4331:
        /* <DEDUP_REMOVED lines=32> */
.L_x_4334:
[----:B------:R-:W-:Y:S05]  /*2eb0*/  BSYNC.RECONVERGENT B0 ;  /* 0x0000000000007941 */ /* 0x000fea0003800200 */
.L_x_4333:
        /* <DEDUP_REMOVED lines=32> */
.L_x_4336:
[----:B------:R-:W-:Y:S05]  /*30c0*/  BSYNC.RECONVERGENT B0 ;  /* 0x0000000000007941 */ /* 0x000fea0003800200 */
.L_x_4335:
[----:B------:R-:W1:Y:S01]  /*30d0*/  S2UR UR13, SR_CTAID.X ;  /* 0x00000000000d79c3 */ /* 0x000e620000002500 */
[----:B------:R-:W-:Y:S01]  /*30e0*/  HFMA2 R3, -RZ, RZ, 0, 0 ;  /* 0x00000000ff037431 */ /* 0x000fe200000001ff */
[----:B------:R-:W-:Y:S01]  /*30f0*/  IADD3 R2, PT, PT, R113, -0x1, RZ ;  /* 0xffffffff71027810 */ /* 0x000fe20007ffe0ff */
[----:B------:R-:W2:Y:S03]  /*3100*/  LDCU.64 UR8, c[0x0][0x510] ;  /* 0x0000a200ff0877ac */ /* 0x000ea60008000a00 */
[----:B------:R-:W-:Y:S02]  /*3110*/  SHF.L.U32 R2, R2, 0xb, RZ ;  /* 0x0000000b02027819 */ /* 0x000fe400000006ff */
[----:B------:R-:W3:Y:S08]  /*3120*/  LDC.64 R14, c[0x0][0x418] ;  /* 0x00010600ff0e7b82 */ /* 0x000ef00000000a00 */
[----:B------:R-:W4:Y:S01]  /*3130*/  LDC.64 R16, c[0x0][0x488] ;  /* 0x00012200ff107b82 */ /* 0x000f220000000a00 */
[----:B-1----:R-:W-:-:S07]  /*3140*/  IMAD.WIDE.U32 R12, R20, UR13, R2 ;  /* 0x0000000d140c7c25 */ /* 0x002fce000f8e0002 */
[----:B0-----:R-:W0:Y:S01]  /*3150*/  LDC.64 R24, c[0x0][0x420] ;  /* 0x00010800ff187b82 */ /* 0x001e220000000a00 */
[----:B------:R-:W-:Y:S02]  /*3160*/  IMAD R13, R21, UR13, R13 ;  /* 0x0000000d150d7c24 */ /* 0x000fe4000f8e020d */
[----:B------:R-:W1:Y:S01]  /*3170*/  LDS.128 R20, [R106] ;  /* 0x000000006a147984 */ /* 0x000e620000000c00 */
[----:B---3--:R-:W-:-:S04]  /*3180*/  IMAD.WIDE.U32 R12, R14, UR15, R12 ;  /* 0x0000000f0e0c7c25 */ /* 0x008fc8000f8e000c */
[----:B------:R-:W3:Y:S01]  /*3190*/  LDC.64 R26, c[0x0][0x428] ;  /* 0x00010a00ff1a7b82 */ /* 0x000ee20000000a00 */
[----:B------:R-:W-:Y:S01]  /*31a0*/  IMAD R13, R15, UR15, R13 ;  /* 0x0000000f0f0d7c24 */ /* 0x000fe2000f8e020d */
[----:B----4-:R-:W-:-:S06]  /*31b0*/  LEA R16, P0, R12, R16, 0x1 ;  /* 0x000000100c107211 */ /* 0x010fcc00078008ff */
[----:B------:R-:W4:Y:S01]  /*31c0*/  LDC.64 R32, c[0x0][0x478] ;  /* 0x00011e00ff207b82 */ /* 0x000f220000000a00 */
[----:B------:R-:W-:Y:S02]  /*31d0*/  LEA.HI.X R17, R12, R17, R13, 0x1, P0 ;  /* 0x000000110c117211 */ /* 0x000fe400000f0c0d */
[----:B------:R-:W-:Y:S01]  /*31e0*/  LDS.128 R12, [R106+0x10] ;  /* 0x000010006a0c7984 */ /* 0x000fe20000000c00 */
[----:B------:R-:W-:-:S04]  /*31f0*/  IMAD.WIDE.U32 R16, R0, 0x10, R16 ;  /* 0x0000001000107825 */ /* 0x000fc800078e0010 */
[----:B------:R-:W-:Y:S08]  /*3200*/  BAR.SYNC.DEFER_BLOCKING 0x0 ;  /* 0x0000000000007b1d */ /* 0x000ff00000010000 */
[----:B------:R-:W5:Y:S01]  /*3210*/  LDC.64 R128, c[0x0][0x558] ;  /* 0x00015600ff807b82 */ /* 0x000f620000000a00 */
[----:B------:R-:W2:Y:S04]  /*3220*/  LDG.E.128 R44, desc[UR16][R16.64] ;  /* 0x00000010102c7981 */ /* 0x000ea8000c1e1d00 */
[----:B------:R-:W5:Y:S01]  /*3230*/  LDG.E.128 R48, desc[UR16][R16.64+0x200] ;  /* 0x0002001010307981 */ /* 0x000f62000c1e1d00 */
[----:B0-----:R-:W-:-:S04]  /*3240*/  IMAD.WIDE.U32 R18, R24, UR13, R2 ;  /* 0x0000000d18127c25 */ /* 0x001fc8000f8e0002 */
[----:B------:R-:W-:Y:S02]  /*3250*/  IMAD R19, R25, UR13, R19 ;  /* 0x0000000d19137c24 */ /* 0x000fe4000f8e0213 */
[----:B---3--:R-:W-:-:S04]  /*3260*/  IMAD.WIDE.U32 R18, R26, UR15, R18 ;  /* 0x0000000f1a127c25 */ /* 0x008fc8000f8e0012 */
[----:B------:R-:W-:Y:S01]  /*3270*/  IMAD R19, R27, UR15, R19 ;  /* 0x0000000f1b137c24 */ /* 0x000fe2000f8e0213 */
[----:B----4-:R-:W-:-:S04]  /*3280*/  LEA R32, P0, R18, R32, 0x1 ;  /* 0x0000002012207211 */ /* 0x010fc800078008ff */
[----:B------:R-:W-:-:S03]  /*3290*/  LEA.HI.X R33, R18, R33, R19, 0x1, P0 ;  /* 0x0000002112217211 */ /* 0x000fc600000f0c13 */
[----:B------:R-:W-:Y:S01]  /*32a0*/  IMAD.WIDE.U32 R32, R0, 0x10, R32 ;  /* 0x0000001000207825 */ /* 0x000fe200078e0020 */
[----:B--2---:R-:W-:Y:S04]  /*32b0*/  STS.128 [R107], R44 ;  /* 0x0000002c6b007388 */ /* 0x004fe80000000c00 */
[----:B-----5:R-:W-:Y:S01]  /*32c0*/  STS.128 [R107+0x200], R48 ;  /* 0x000200306b007388 */ /* 0x020fe20000000c00 */
[----:B------:R-:W-:-:S03]  /*32d0*/  NOP ;  /* 0x0000000000007918 */ /* 0x000fc60000000000 */
[----:B------:R-:W0:Y:S04]  /*32e0*/  LDS.128 R40, [R106] ;  /* 0x000000006a287984 */ /* 0x000e280000000c00 */
[----:B------:R-:W2:Y:S01]  /*32f0*/  LDS.128 R16, [R106+0x10] ;  /* 0x000010006a107984 */ /* 0x000ea20000000c00 */
[----:B------:R-:W-:Y:S06]  /*3300*/  BAR.SYNC.DEFER_BLOCKING 0x0 ;  /* 0x0000000000007b1d */ /* 0x000fec0000010000 */
[----:B------:R-:W3:Y:S04]  /*3310*/  LDG.E.128 R24, desc[UR16][R32.64] ;  /* 0x0000001020187981 */ /* 0x000ee8000c1e1d00 */
[----:B------:R2:W4:Y:S01]  /*3320*/  LDG.E.128 R28, desc[UR16][R32.64+0x200] ;  /* 0x00020010201c7981 */ /* 0x000522000c1e1d00 */
[----:B-1----:R-:W-:-:S02]  /*3330*/  PRMT R63, R20, 0x7632, R63 ;  /* 0x00007632143f7816 */ /* 0x002fc4000000003f */
[----:B------:R-:W-:Y:S02]  /*3340*/  PRMT R71, R21, 0x7632, R71 ;  /* 0x0000763215477816 */ /* 0x000fe40000000047 */
[----:B0-----:R-:W-:Y:S02]  /*3350*/  SHF.L.U32 R39, R40, 0x10, RZ ;  /* 0x0000001028277819 */ /* 0x001fe400000006ff */
[----:B------:R-:W-:Y:S02]  /*3360*/  SHF.L.U32 R38, R41, 0x10, RZ ;  /* 0x0000001029267819 */ /* 0x000fe400000006ff */
[----:B------:R-:W-:Y:S01]  /*3370*/  SHF.L.U32 R36, R42, 0x10, RZ ;  /* 0x000000102a247819 */ /* 0x000fe200000006ff */
[----:B------:R-:W-:Y:S01]  /*3380*/  FMUL.FTZ R34, R39, -1.4426950216293334961 ;  /* 0xbfb8aa3b27227820 */ /* 0x000fe20000410000 */
[----:B------:R-:W-:Y:S01]  /*3390*/  SHF.L.U32 R37, R43, 0x10, RZ ;  /* 0x000000102b257819 */ /* 0x000fe200000006ff */
[----:B------:R-:W-:Y:S01]  /*33a0*/  FMUL.FTZ R44, R38, -1.4426950216293334961 ;  /* 0xbfb8aa3b262c7820 */ /* 0x000fe20000410000 */
[----:B------:R-:W-:Y:S01]  /*33b0*/  PRMT R40, R40, 0x7632, R40 ;  /* 0x0000763228287816 */ /* 0x000fe20000000028 */
[----:B------:R0:W-:Y:S01]  /*33c0*/  MUFU.EX2 R52, R34 ;  /* 0x0000002200347308 */ /* 0x0001e20000000800 */
[----:B------:R-:W-:Y:S01]  /*33d0*/  PRMT R41, R41, 0x7632, R41 ;  /* 0x0000763229297816 */ /* 0x000fe20000000029 */
[----:B------:R-:W-:Y:S01]  /*33e0*/  FMUL.FTZ R45, R36, -1.4426950216293334961 ;  /* 0xbfb8aa3b242d7820 */ /* 0x000fe20000410000 */
[----:B------:R-:W-:Y:S01]  /*33f0*/  PRMT R42, R42, 0x7632, R42 ;  /* 0x000076322a2a7816 */ /* 0x000fe2000000002a */
[----:B------:R-:W-:Y:S01]  /*3400*/  FMUL.FTZ R46, R37, -1.4426950216293334961 ;  /* 0xbfb8aa3b252e7820 */ /* 0x000fe20000410000 */
[----:B--2---:R-:W-:-:S02]  /*3410*/  SHF.L.U32 R32, R17, 0x10, RZ ;  /* 0x0000001011207819 */ /* 0x004fc400000006ff */
[----:B------:R-:W-:Y:S01]  /*3420*/  SHF.L.U32 R35, R18, 0x10, RZ ;  /* 0x0000001012237819 */ /* 0x000fe200000006ff */
[----:B------:R1:W2:Y:S01]  /*3430*/  MUFU.EX2 R49, R44 ;  /* 0x0000002c00317308 */ /* 0x0002a20000000800 */
[----:B0-----:R-:W-:Y:S01]  /*3440*/  SHF.L.U32 R34, R19, 0x10, RZ ;  /* 0x0000001013227819 */ /* 0x001fe200000006ff */
[----:B------:R-:W-:Y:S01]  /*3450*/  FMUL.FTZ R48, R32, -1.4426950216293334961 ;  /* 0xbfb8aa3b20307820 */ /* 0x000fe20000410000 */
[----:B------:R-:W-:Y:S01]  /*3460*/  PRMT R17, R16, 0x7632, R17 ;  /* 0x0000763210117816 */ /* 0x000fe20000000011 */
[----:B------:R-:W-:Y:S01]  /*3470*/  FMUL.FTZ R53, R35, -1.4426950216293334961 ;  /* 0xbfb8aa3b23357820 */ /* 0x000fe20000410000 */
[----:B------:R-:W-:Y:S01]  /*3480*/  SHF.L.U32 R40, R40, 0x10, RZ ;  /* 0x0000001028287819 */ /* 0x000fe200000006ff */
[----:B------:R-:W-:Y:S01]  /*3490*/  FMUL.FTZ R54, R34, -1.4426950216293334961 ;  /* 0xbfb8aa3b22367820 */ /* 0x000fe20000410000 */
[----:B------:R-:W-:Y:S01]  /*34a0*/  SHF.L.U32 R41, R41, 0x10, RZ ;  /* 0x0000001029297819 */ /* 0x000fe200000006ff */
[----:B------:R0:W5:Y:S01]  /*34b0*/  MUFU.EX2 R51, R45 ;  /* 0x0000002d00337308 */ /* 0x0001620000000800 */
[----:B------:R-:W-:Y:S01]  /*34c0*/  SHF.L.U32 R42, R42, 0x10, RZ ;  /* 0x000000102a2a7819 */ /* 0x000fe200000006ff */
[----:B-1----:R-:W-:Y:S01]  /*34d0*/  FMUL.FTZ R44, R40, -1.4426950216293334961 ;  /* 0xbfb8aa3b282c7820 */ /* 0x002fe20000410000 */
[----:B------:R-:W-:-:S02]  /*34e0*/  PRMT R43, R43, 0x7632, R43 ;  /* 0x000076322b2b7816 */ /* 0x000fc4000000002b */
[----:B------:R-:W-:Y:S02]  /*34f0*/  PRMT R18, R17, 0x7632, R18 ;  /* 0x0000763211127816 */ /* 0x000fe40000000012 */
[----:B------:R-:W-:Y:S01]  /*3500*/  SHF.L.U32 R43, R43, 0x10, RZ ;  /* 0x000000102b2b7819 */ /* 0x000fe200000006ff */
[----:B------:R1:W-:Y:S01]  /*3510*/  MUFU.EX2 R55, R46 ;  /* 0x0000002e00377308 */ /* 0x0003e20000000800 */
[----:B0-----:R-:W-:Y:S01]  /*3520*/  FMUL.FTZ R45, R41, -1.4426950216293334961 ;  /* 0xbfb8aa3b292d7820 */ /* 0x001fe20000410000 */
[----:B------:R-:W-:Y:S01]  /*3530*/  PRMT R19, R18, 0x7632, R19 ;  /* 0x0000763212137816 */ /* 0x000fe20000000013 */
[----:B--2---:R-:W-:Y:S01]  /*3540*/  FADD.FTZ R49, R49, 1 ;  /* 0x3f80000031317421 */ /* 0x004fe20000010000 */
[----:B------:R-:W-:Y:S01]  /*3550*/  SHF.L.U32 R33, R16, 0x10, RZ ;  /* 0x0000001010217819 */ /* 0x000fe200000006ff */
[----:B------:R-:W-:Y:S01]  /*3560*/  FMUL.FTZ R16, R43, -1.4426950216293334961 ;  /* 0xbfb8aa3b2b107820 */ /* 0x000fe20000410000 */
[----:B------:R-:W-:Y:S02]  /*3570*/  PRMT R73, R22, 0x7632, R73 ;  /* 0x0000763216497816 */ /* 0x000fe40000000049 */
[----:B------:R-:W-:Y:S01]  /*3580*/  MUFU.EX2 R61, R53 ;  /* 0x00000035003d7308 */ /* 0x000fe20000000800 */
[----:B-1----:R-:W-:Y:S01]  /*3590*/  FMUL.FTZ R46, R42, -1.4426950216293334961 ;  /* 0xbfb8aa3b2a2e7820 */ /* 0x002fe20000410000 */
[----:B------:R-:W-:Y:S01]  /*35a0*/  FMUL.FTZ R47, R33, -1.4426950216293334961 ;  /* 0xbfb8aa3b212f7820 */ /* 0x000fe20000410000 */
[----:B-----5:R-:W-:Y:S01]  /*35b0*/  FADD.FTZ R51, R51, 1 ;  /* 0x3f80000033337421 */ /* 0x020fe20000010000 */
[----:B------:R-:W-:-:S02]  /*35c0*/  PRMT R70, R23, 0x7632, R70 ;  /* 0x0000763217467816 */ /* 0x000fc40000000046 */
[----:B------:R-:W-:Y:S02]  /*35d0*/  SHF.L.U32 R63, R63, 0x10, RZ ;  /* 0x000000103f3f7819 */ /* 0x000fe400000006ff */
[----:B------:R-:W-:Y:S01]  /*35e0*/  MUFU.EX2 R62, R54 ;  /* 0x00000036003e7308 */ /* 0x000fe20000000800 */
[----:B------:R-:W-:Y:S02]  /*35f0*/  SHF.L.U32 R70, R70, 0x10, RZ ;  /* 0x0000001046467819 */ /* 0x000fe400000006ff */
[----:B------:R-:W-:Y:S02]  /*3600*/  SHF.L.U32 R71, R71, 0x10, RZ ;  /* 0x0000001047477819 */ /* 0x000fe400000006ff */
[----:B------:R-:W-:Y:S02]  /*3610*/  SHF.L.U32 R73, R73, 0x10, RZ ;  /* 0x0000001049497819 */ /* 0x000fe400000006ff */
[----:B------:R-:W-:Y:S01]  /*3620*/  PRMT R125, R9, 0x7632, R125 ;  /* 0x00007632097d7816 */ /* 0x000fe2000000007d */
[----:B------:R0:W1:Y:S01]  /*3630*/  MUFU.EX2 R50, R44 ;  /* 0x0000002c00327308 */ /* 0x0000620000000800 */
[----:B------:R-:W-:-:S07]  /*3640*/  PRMT R127, R6, 0x7632, R127 ;  /* 0x00007632067f7816 */ /* 0x000fce000000007f */
[----:B------:R2:W5:Y:S01]  /*3650*/  MUFU.EX2 R53, R45 ;  /* 0x0000002d00357308 */ /* 0x0005620000000800 */
[----:B0-----:R-:W-:-:S05]  /*3660*/  SHF.L.U32 R44, R17, 0x10, RZ ;  /* 0x00000010112c7819 */ /* 0x001fca00000006ff */
[----:B------:R-:W-:Y:S02]  /*3670*/  FMUL.FTZ R17, R44, -1.4426950216293334961 ;  /* 0xbfb8aa3b2c117820 */ /* 0x000fe40000410000 */
[----:B------:R0:W5:Y:S01]  /*3680*/  MUFU.EX2 R54, R46 ;  /* 0x0000002e00367308 */ /* 0x0001620000000800 */
[----:B--2---:R-:W-:Y:S01]  /*3690*/  SHF.L.U32 R45, R18, 0x10, RZ ;  /* 0x00000010122d7819 */ /* 0x004fe200000006ff */
[----:B-1----:R-:W-:-:S04]  /*36a0*/  FADD.FTZ R65, R50, 1 ;  /* 0x3f80000032417421 */ /* 0x002fc80000010000 */
[----:B------:R-:W-:Y:S02]  /*36b0*/  FMUL.FTZ R18, R45, -1.4426950216293334961 ;  /* 0xbfb8aa3b2d127820 */ /* 0x000fe40000410000 */
[----:B------:R1:W2:Y:S01]  /*36c0*/  MUFU.EX2 R58, R16 ;  /* 0x00000010003a7308 */ /* 0x0002a20000000800 */
[----:B0-----:R-:W-:Y:S01]  /*36d0*/  SHF.L.U32 R46, R19, 0x10, RZ ;  /* 0x00000010132e7819 */ /* 0x001fe200000006ff */
[----:B-----5:R-:W-:-:S06]  /*36e0*/  FADD.FTZ R64, R53, 1 ;  /* 0x3f80000035407421 */ /* 0x020fcc0000010000 */
[----:B------:R0:W-:Y:S01]  /*36f0*/  MUFU.EX2 R59, R47 ;  /* 0x0000002f003b7308 */ /* 0x0001e20000000800 */
[----:B-1----:R-:W-:Y:S01]  /*3700*/  FMUL.FTZ R16, R46, -1.4426950216293334961 ;  /* 0xbfb8aa3b2e107820 */ /* 0x002fe20000410000 */
[----:B------:R-:W-:-:S06]  /*3710*/  FADD.FTZ R69, R54, 1 ;  /* 0x3f80000036457421 */ /* 0x000fcc0000010000 */
[----:B------:R-:W1:Y:S01]  /*3720*/  MUFU.EX2 R72, R17 ;  /* 0x0000001100487308 */ /* 0x000e620000000800 */
[----:B0-----:R-:W-:Y:S01]  /*3730*/  PRMT R47, R19, 0x7632, R47 ;  /* 0x00007632132f7816 */ /* 0x001fe2000000002f */
[----:B--2---:R-:W-:-:S03]  /*3740*/  FADD.FTZ R76, R58, 1 ;  /* 0x3f8000003a4c7421 */ /* 0x004fc60000010000 */
[----:B------:R-:W-:-:S03]  /*3750*/  SHF.L.U32 R47, R47, 0x10, RZ ;  /* 0x000000102f2f7819 */ /* 0x000fc600000006ff */
[----:B------:R-:W0:Y:S02]  /*3760*/  MUFU.EX2 R77, R18 ;  /* 0x00000012004d7308 */ /* 0x000e240000000800 */
[----:B------:R-:W-:-:S06]  /*3770*/  FMUL.FTZ R56, R47, -1.4426950216293334961 ;  /* 0xbfb8aa3b2f387820 */ /* 0x000fcc0000410000 */
[----:B------:R-:W2:Y:S01]  /*3780*/  MUFU.EX2 R78, R16 ;  /* 0x00000010004e7308 */ /* 0x000ea20000000800 */
[----:B-1----:R-:W-:-:S07]  /*3790*/  FADD.FTZ R74, R72, 1 ;  /* 0x3f800000484a7421 */ /* 0x002fce0000010000 */
[----:B------:R1:W5:Y:S01]  /*37a0*/  MUFU.EX2 R60, R48 ;  /* 0x00000030003c7308 */ /* 0x0003620000000800 */
[----:B0-----:R-:W-:-:S07]  /*37b0*/  FADD.FTZ R77, R77, 1 ;  /* 0x3f8000004d4d7421 */ /* 0x001fce0000010000 */
[----:B------:R-:W-:Y:S01]  /*37c0*/  MUFU.RCP R49, R49 ;  /* 0x0000003100317308 */ /* 0x000fe20000001000 */
[----:B-1----:R-:W-:Y:S01]  /*37d0*/  FADD.FTZ R48, R52, 1 ;  /* 0x3f80000034307421 */ /* 0x002fe20000010000 */
[----:B------:R-:W-:Y:S01]  /*37e0*/  FADD.FTZ R52, R59, 1 ;  /* 0x3f8000003b347421 */ /* 0x000fe20000010000 */
[----:B--2---:R-:W-:-:S05]  /*37f0*/  FADD.FTZ R78, R78, 1 ;  /* 0x3f8000004e4e7421 */ /* 0x004fca0000010000 */
[----:B------:R-:W-:Y:S08]  /*3800*/  MUFU.RCP R48, R48 ;  /* 0x0000003000307308 */ /* 0x000ff00000001000 */
[----:B------:R0:W-:Y:S08]  /*3810*/  MUFU.RCP R57, R51 ;  /* 0x0000003300397308 */ /* 0x0001f00000001000 */
[----:B------:R1:W2:Y:S01]  /*3820*/  MUFU.EX2 R79, R56 ;  /* 0x00000038004f7308 */ /* 0x0002a20000000800 */
[----:B0-----:R-:W-:-:S07]  /*3830*/  SHF.L.U32 R51, R15, 0x10, RZ ;  /* 0x000000100f337819 */ /* 0x001fce00000006ff */
[----:B------:R-:W-:Y:S01]  /*3840*/  MUFU.RCP R65, R65 ;  /* 0x0000004100417308 */ /* 0x000fe20000001000 */
[----:B-1----:R-:W-:Y:S01]  /*3850*/  FADD.FTZ R56, R55, 1 ;  /* 0x3f80000037387421 */ /* 0x002fe20000010000 */
[----:B-----5:R-:W-:Y:S01]  /*3860*/  FADD.FTZ R55, R60, 1 ;  /* 0x3f8000003c377421 */ /* 0x020fe20000010000 */
[----:B------:R-:W-:Y:S01]  /*3870*/  FADD.FTZ R60, R61, 1 ;  /* 0x3f8000003d3c7421 */ /* 0x000fe20000010000 */
[----:B------:R-:W-:-:S04]  /*3880*/  FADD.FTZ R61, R62, 1 ;  /* 0x3f8000003e3d7421 */ /* 0x000fc80000010000 */
[----:B------:R-:W-:Y:S01]  /*3890*/  MUFU.RCP R56, R56 ;  /* 0x0000003800387308 */ /* 0x000fe20000001000 */
[----:B--2---:R-:W-:-:S07]  /*38a0*/  FADD.FTZ R79, R79, 1 ;  /* 0x3f8000004f4f7421 */ /* 0x004fce0000010000 */
[----:B------:R-:W0:Y:S08]  /*38b0*/  MUFU.RCP R76, R76 ;  /* 0x0000004c004c7308 */ /* 0x000e300000001000 */
[----:B------:R-:W-:Y:S08]  /*38c0*/  MUFU.RCP R64, R64 ;  /* 0x0000004000407308 */ /* 0x000ff00000001000 */
[----:B------:R-:W-:Y:S08]  /*38d0*/  MUFU.RCP R69, R69 ;  /* 0x0000004500457308 */ /* 0x000ff00000001000 */
[----:B------:R-:W-:Y:S08]  /*38e0*/  MUFU.RCP R55, R55 ;  /* 0x0000003700377308 */ /* 0x000ff00000001000 */
[----:B------:R-:W-:Y:S08]  /*38f0*/  MUFU.RCP R60, R60 ;  /* 0x0000003c003c7308 */ /* 0x000ff00000001000 */
[----:B------:R-:W-:Y:S08]  /*3900*/  MUFU.RCP R52, R52 ;  /* 0x0000003400347308 */ /* 0x000ff00000001000 */
[----:B------:R0:W-:Y:S08]  /*3910*/  MUFU.RCP R111, R74 ;  /* 0x0000004a006f7308 */ /* 0x0001f00000001000 */
[----:B------:R-:W-:Y:S01]  /*3920*/  MUFU.RCP R118, R77 ;  /* 0x0000004d00767308 */ /* 0x000fe20000001000 */
[----:B0-----:R-:W-:-:S04]  /*3930*/  FADD.FTZ R74, -R76, 1 ;  /* 0x3f8000004c4a7421 */ /* 0x001fc80000010100 */
[C---:B------:R-:W-:Y:S01]  /*3940*/  FFMA.FTZ R74, R43.reuse, R74, 1 ;  /* 0x3f8000002b4a7423 */ /* 0x040fe2000001004a */
[----:B------:R-:W-:Y:S02]  /*3950*/  FMUL.FTZ R43, R43, R76 ;  /* 0x0000004c2b2b7220 */ /* 0x000fe40000410000 */
[----:B------:R-:W-:Y:S08]  /*3960*/  MUFU.RCP R61, R61 ;  /* 0x0000003d003d7308 */ /* 0x000ff00000001000 */
[----:B------:R-:W-:Y:S08]  /*3970*/  MUFU.RCP R119, R78 ;  /* 0x0000004e00777308 */ /* 0x000ff00000001000 */
[----:B------:R-:W0:Y:S02]  /*3980*/  MUFU.RCP R122, R79 ;  /* 0x0000004f007a7308 */ /* 0x000e240000001000 */
[----:B0-----:R-:W-:-:S04]  /*3990*/  FADD.FTZ R126, -R122, 1 ;  /* 0x3f8000007a7e7421 */ /* 0x001fc80000010100 */
[----:B------:R-:W-:Y:S01]  /*39a0*/  FFMA.FTZ R126, R47, R126, 1 ;  /* 0x3f8000002f7e7423 */ /* 0x000fe2000001007e */
[----:B---3--:R0:W-:Y:S04]  /*39b0*/  STS.128 [R107], R24 ;  /* 0x000000186b007388 */ /* 0x0081e80000000c00 */
[----:B----4-:R1:W-:Y:S01]  /*39c0*/  STS.128 [R107+0x200], R28 ;  /* 0x0002001c6b007388 */ /* 0x0103e20000000c00 */
[----:B------:R-:W-:-:S03]  /*39d0*/  NOP ;  /* 0x0000000000007918 */ /* 0x000fc60000000000 */
[----:B------:R-:W2:Y:S01]  /*39e0*/  LDS.128 R16, [R106] ;  /* 0x000000006a107984 */ /* 0x000ea20000000c00 */
[----:B0-----:R-:W-:Y:S02]  /*39f0*/  SHF.L.U32 R24, R20, 0x10, RZ ;  /* 0x0000001014187819 */ /* 0x001fe400000006ff */
[----:B------:R-:W-:Y:S02]  /*3a00*/  SHF.L.U32 R25, R21, 0x10, RZ ;  /* 0x0000001015197819 */ /* 0x000fe400000006ff */
[----:B------:R-:W-:Y:S02]  /*3a10*/  SHF.L.U32 R26, R22, 0x10, RZ ;  /* 0x00000010161a7819 */ /* 0x000fe400000006ff */
[----:B------:R-:W-:Y:S02]  /*3a20*/  SHF.L.U32 R27, R23, 0x10, RZ ;  /* 0x00000010171b7819 */ /* 0x000fe400000006ff */
[C---:B-1----:R-:W-:Y:S02]  /*3a30*/  SHF.L.U32 R28, R12.reuse, 0x10, RZ ;  /* 0x000000100c1c7819 */ /* 0x042fe400000006ff */
[----:B------:R-:W-:Y:S01]  /*3a40*/  PRMT R20, R12, 0x7632, R20 ;  /* 0x000076320c147816 */ /* 0x000fe20000000014 */
[----:B------:R-:W-:Y:S01]  /*3a50*/  FADD.FTZ R12, -R48, 1 ;  /* 0x3f800000300c7421 */ /* 0x000fe20000010100 */
[----:B------:R-:W-:-:S02]  /*3a60*/  SHF.L.U32 R29, R13, 0x10, RZ ;  /* 0x000000100d1d7819 */ /* 0x000fc400000006ff */
[----:B------:R-:W-:Y:S01]  /*3a70*/  PRMT R21, R13, 0x7632, R21 ;  /* 0x000076320d157816 */ /* 0x000fe20000000015 */
[C---:B------:R-:W-:Y:S01]  /*3a80*/  FFMA.FTZ R12, R39.reuse, R12, 1 ;  /* 0x3f800000270c7423 */ /* 0x040fe2000001000c */
[C---:B------:R-:W-:Y:S01]  /*3a90*/  SHF.L.U32 R30, R14.reuse, 0x10, RZ ;  /* 0x000000100e1e7819 */ /* 0x040fe200000006ff */
[----:B------:R-:W-:Y:S01]  /*3aa0*/  FMUL.FTZ R39, R39, R48 ;  /* 0x0000003027277220 */ /* 0x000fe20000410000 */
[----:B------:R-:W-:Y:S02]  /*3ab0*/  PRMT R22, R14, 0x7632, R22 ;  /* 0x000076320e167816 */ /* 0x000fe40000000016 */
[----:B------:R-:W-:Y:S01]  /*3ac0*/  PRMT R23, R15, 0x7632, R23 ;  /* 0x000076320f177816 */ /* 0x000fe20000000017 */
[----:B------:R-:W-:-:S04]  /*3ad0*/  FADD.FTZ R15, -R49, 1 ;  /* 0x3f800000310f7421 */ /* 0x000fc80000010100 */
[C---:B------:R-:W-:Y:S01]  /*3ae0*/  FFMA.FTZ R15, R38.reuse, R15, 1 ;  /* 0x3f800000260f7423 */ /* 0x040fe2000001000f */
[----:B------:R-:W-:Y:S01]  /*3af0*/  FMUL.FTZ R38, R38, R49 ;  /* 0x0000003126267220 */ /* 0x000fe20000410000 */
[C---:B--2---:R-:W-:Y:S02]  /*3b00*/  SHF.L.U32 R31, R16.reuse, 0x10, RZ ;  /* 0x00000010101f7819 */ /* 0x044fe400000006ff */
[----:B------:R-:W-:Y:S02]  /*3b10*/  SHF.L.U32 R50, R17, 0x10, RZ ;  /* 0x0000001011327819 */ /* 0x000fe400000006ff */
        /* <DEDUP_REMOVED lines=8> */
[C---:B------:R-:W-:Y:S01]  /*3ba0*/  PRMT R66, R18.reuse, 0x7632, R66 ;  /* 0x0000763212427816 */ /* 0x040fe20000000042 */
[----:B------:R-:W-:Y:S01]  /*3bb0*/  FMUL.FTZ R16, R13, R12 ;  /* 0x0000000c0d107220 */ /* 0x000fe20000410000 */
[----:B------:R-:W-:Y:S01]  /*3bc0*/  SHF.L.U32 R53, R18, 0x10, RZ ;  /* 0x0000001012357819 */ /* 0x000fe200000006ff */
[----:B------:R-:W-:Y:S01]  /*3bd0*/  FMUL.FTZ R19, R14, R15 ;  /* 0x0000000f0e137220 */ /* 0x000fe20000410000 */
[----:B------:R-:W-:Y:S01]  /*3be0*/  FADD.FTZ R17, -R57, 1 ;  /* 0x3f80000039117421 */ /* 0x000fe20000010100 */
[----:B------:R-:W0:Y:S01]  /*3bf0*/  LDS.128 R12, [R106+0x10] ;  /* 0x000010006a0c7984 */ /* 0x000e220000000c00 */
[----:B------:R-:W-:Y:S01]  /*3c00*/  FADD.FTZ R18, -R56, 1 ;  /* 0x3f80000038127421 */ /* 0x000fe20000010100 */
[----:B------:R-:W-:Y:S01]  /*3c10*/  SHF.L.U32 R62, R62, 0x10, RZ ;  /* 0x000000103e3e7819 */ /* 0x000fe200000006ff */
[----:B------:R-:W-:Y:S01]  /*3c20*/  FFMA.FTZ R59, R36, R17, 1 ;  /* 0x3f800000243b7423 */ /* 0x000fe20000010011 */
[----:B------:R-:W-:Y:S01]  /*3c30*/  FADD.FTZ R17, -R65, 1 ;  /* 0x3f80000041117421 */ /* 0x000fe20000010100 */
[----:B------:R-:W-:Y:S01]  /*3c40*/  FFMA.FTZ R72, R37, R18, 1 ;  /* 0x3f80000025487423 */ /* 0x000fe20000010012 */
[----:B------:R-:W-:Y:S01]  /*3c50*/  FMUL.FTZ R58, R26, R53 ;  /* 0x000000351a3a7220 */ /* 0x000fe20000410000 */
[----:B------:R-:W-:Y:S01]  /*3c60*/  FMUL.FTZ R18, R63, R62 ;  /* 0x0000003e3f127220 */ /* 0x000fe20000410000 */
[----:B------:R-:W-:Y:S01]  /*3c70*/  FMUL.FTZ R75, R27, R54 ;  /* 0x000000361b4b7220 */ /* 0x000fe20000410000 */
[----:B------:R-:W-:Y:S01]  /*3c80*/  SHF.L.U32 R67, R67, 0x10, RZ ;  /* 0x0000001043437819 */ /* 0x000fe200000006ff */
[----:B------:R-:W-:Y:S01]  /*3c90*/  FFMA.FTZ R17, R40, R17, 1 ;  /* 0x3f80000028117423 */ /* 0x000fe20000010011 */
[----:B------:R-:W-:Y:S01]  /*3ca0*/  FMUL.FTZ R58, R57, R58 ;  /* 0x0000003a393a7220 */ /* 0x000fe20000410000 */
        /* <DEDUP_REMOVED lines=8> */
[----:B------:R-:W-:Y:S01]  /*3d30*/  FADD.FTZ R18, -R64, 1 ;  /* 0x3f80000040127421 */ /* 0x000fe20000010100 */
[----:B------:R-:W-:Y:S01]  /*3d40*/  FMUL.FTZ R59, R71, R68 ;  /* 0x00000044473b7220 */ /* 0x000fe20000410000 */
[----:B------:R-:W-:Y:S01]  /*3d50*/  FADD.FTZ R75, -R69, 1 ;  /* 0x3f800000454b7421 */ /* 0x000fe20000010100 */
        /* <DEDUP_REMOVED lines=18> */
[C---:B0-----:R-:W-:Y:S01]  /*3e80*/  PRMT R85, R13.reuse, 0x7632, R85 ;  /* 0x000076320d557816 */ /* 0x041fe20000000055 */
[----:B------:R-:W-:Y:S01]  /*3e90*/  FMUL.FTZ R42, R42, R69 ;  /* 0x000000452a2a7220 */ /* 0x000fe20000410000 */
[----:B------:R-:W-:Y:S01]  /*3ea0*/  SHF.L.U32 R74, R13, 0x10, RZ ;  /* 0x000000100d4a7819 */ /* 0x000fe200000006ff */
[----:B------:R-:W-:Y:S01]  /*3eb0*/  FADD.FTZ R13, -R55, 1 ;  /* 0x3f800000370d7421 */ /* 0x000fe20000010100 */
[----:B------:R-:W-:Y:S01]  /*3ec0*/  SHF.L.U32 R77, R12, 0x10, RZ ;  /* 0x000000100c4d7819 */ /* 0x000fe200000006ff */
[----:B------:R-:W-:Y:S01]  /*3ed0*/  FMUL.FTZ R65, R25, R38 ;  /* 0x0000002619417220 */ /* 0x000fe20000410000 */
[----:B------:R-:W-:Y:S01]  /*3ee0*/  PRMT R87, R14, 0x7632, R87 ;  /* 0x000076320e577816 */ /* 0x000fe20000000057 */
[----:B------:R-:W-:Y:S01]  /*3ef0*/  FFMA.FTZ R78, R32, R13, 1 ;  /* 0x3f800000204e7423 */ /* 0x000fe2000001000d */
[----:B------:R-:W-:Y:S01]  /*3f00*/  SHF.L.U32 R75, R14, 0x10, RZ ;  /* 0x000000100e4b7819 */ /* 0x000fe200000006ff */
[----:B------:R-:W-:Y:S01]  /*3f10*/  FADD.FTZ R14, -R60, 1 ;  /* 0x3f8000003c0e7421 */ /* 0x000fe20000010100 */
[----:B------:R-:W-:Y:S01]  /*3f20*/  PRMT R84, R12, 0x7632, R84 ;  /* 0x000076320c547816 */ /* 0x000fe20000000054 */
[----:B------:R-:W-:Y:S01]  /*3f30*/  FADD.FTZ R12, -R52, 1 ;  /* 0x3f800000340c7421 */ /* 0x000fe20000010100 */
[----:B------:R-:W-:Y:S01]  /*3f40*/  FMUL.FTZ R13, R28, R77 ;  /* 0x0000004d1c0d7220 */ /* 0x000fe20000410000 */
[----:B------:R-:W-:Y:S01]  /*3f50*/  PRMT R89, R15, 0x7632, R89 ;  /* 0x000076320f597816 */ /* 0x000fe20000000059 */
[----:B------:R-:W-:Y:S01]  /*3f60*/  FFMA.FTZ R80, R35, R14, 1 ;  /* 0x3f80000023507423 */ /* 0x000fe2000001000e */
[----:B------:R-:W-:Y:S01]  /*3f70*/  SHF.L.U32 R72, R15, 0x10, RZ ;  /* 0x000000100f487819 */ /* 0x000fe200000006ff */
[----:B------:R-:W-:Y:S01]  /*3f80*/  FADD.FTZ R15, -R61, 1 ;  /* 0x3f8000003d0f7421 */ /* 0x000fe20000010100 */
[----:B------:R-:W-:Y:S01]  /*3f90*/  FFMA.FTZ R12, R33, R12, 1 ;  /* 0x3f800000210c7423 */ /* 0x000fe2000001000c */
        /* <DEDUP_REMOVED lines=8> */
[----:B------:R-:W0:Y:S01]  /*4020*/  LDC.64 R12, c[0x0][0x508] ;  /* 0x00014200ff0c7b82 */ /* 0x000e220000000a00 */
        /* <DEDUP_REMOVED lines=8> */
[----:B------:R-:W-:Y:S01]  /*40b0*/  FADD.FTZ R21, -R119, 1 ;  /* 0x3f80000077157421 */ /* 0x000fe20000010100 */
[----:B------:R-:W-:Y:S01]  /*40c0*/  SHF.L.U32 R121, R87, 0x10, RZ ;  /* 0x0000001057797819 */ /* 0x000fe200000006ff */
[----:B------:R-:W-:Y:S01]  /*40d0*/  FFMA.FTZ R22, R45, R20, 1 ;  /* 0x3f8000002d167423 */ /* 0x000fe20000010014 */
[----:B------:R-:W-:Y:S01]  /*40e0*/  SHF.L.U32 R81, R23, 0x10, RZ ;  /* 0x0000001017517819 */ /* 0x000fe200000006ff */
[----:B------:R-:W-:Y:S01]  /*40f0*/  FFMA.FTZ R23, R46, R21, 1 ;  /* 0x3f8000002e177423 */ /* 0x000fe20000010015 */
[----:B------:R-:W-:Y:S01]  /*4100*/  SHF.L.U32 R110, R84, 0x10, RZ ;  /* 0x00000010546e7819 */ /* 0x000fe200000006ff */
[----:B------:R-:W-:Y:S01]  /*4110*/  FMUL.FTZ R84, R80, R121 ;  /* 0x0000007950547220 */ /* 0x000fe20000410000 */
[----:B------:R-:W-:Y:S01]  /*4120*/  SHF.L.U32 R117, R85, 0x10, RZ ;  /* 0x0000001055757819 */ /* 0x000fe200000006ff */
[----:B------:R-:W-:Y:S01]  /*4130*/  FADD.FTZ R15, -R111, 1 ;  /* 0x3f8000006f0f7421 */ /* 0x000fe20000010100 */
        /* <DEDUP_REMOVED lines=12> */
[----:B0-----:R-:W-:-:S04]  /*4200*/  IMAD.WIDE.U32 R58, R12, UR13, R2 ;  /* 0x0000000d0c3a7c25 */ /* 0x001fc8000f8e0002 */
[----:B------:R-:W-:Y:S01]  /*4210*/  FMUL.FTZ R85, R85, R126 ;  /* 0x0000007e55557220 */ /* 0x000fe20000410000 */
[----:B------:R-:W-:Y:S01]  /*4220*/  F2FP.BF16.F32.PACK_AB R22, R23, R88 ;  /* 0x000000581716723e */ /* 0x000fe200000010ff */
[----:B------:R-:W-:Y:S01]  /*4230*/  STS.128 [R106], R16 ;  /* 0x000000106a007388 */ /* 0x000fe20000000c00 */
[----:B------:R-:W-:Y:S01]  /*4240*/  F2FP.BF16.F32.PACK_AB R20, R15, R14 ;  /* 0x0000000e0f14723e */ /* 0x000fe200000010ff */
[----:B------:R-:W-:Y:S01]  /*4250*/  IMAD R59, R13, UR13, R59 ;  /* 0x0000000d0d3b7c24 */ /* 0x000fe2000f8e023b */
[----:B------:R-:W-:Y:S01]  /*4260*/  F2FP.BF16.F32.PACK_AB R21, R21, R86 ;  /* 0x000000561515723e */ /* 0x000fe200000010ff */
[----:B------:R-:W-:Y:S01]  /*4270*/  FMUL.FTZ R34, R34, R61 ;  /* 0x0000003d22227220 */ /* 0x000fe20000410000 */
[----:B------:R-:W-:Y:S01]  /*4280*/  F2FP.BF16.F32.PACK_AB R23, R85, R120 ;  /* 0x000000785517723e */ /* 0x000fe200000010ff */
[----:B------:R-:W-:Y:S01]  /*4290*/  FMUL.FTZ R33, R33, R52 ;  /* 0x0000003421217220 */ /* 0x000fe20000410000 */
[----:B------:R-:W-:Y:S01]  /*42a0*/  SHF.L.U32 R88, R9, 0x10, RZ ;  /* 0x0000001009587819 */ /* 0x000fe200000006ff */
[----:B------:R-:W-:Y:S01]  /*42b0*/  FMUL.FTZ R32, R32, R55 ;  /* 0x0000003720207220 */ /* 0x000fe20000410000 */
[----:B------:R-:W-:Y:S01]  /*42c0*/  MOV R9, UR8 ;  /* 0x0000000800097c02 */ /* 0x000fe20008000f00 */
[----:B------:R0:W-:Y:S01]  /*42d0*/  STS.128 [R106+0x10], R20 ;  /* 0x000010146a007388 */ /* 0x0001e20000000c00 */
[C---:B------:R-:W-:Y:S01]  /*42e0*/  PRMT R126, R10.reuse, 0x7632, R126 ;  /* 0x000076320a7e7816 */ /* 0x040fe2000000007e */
[----:B------:R-:W-:Y:S01]  /*42f0*/  NOP ;  /* 0x0000000000007918 */ /* 0x000fe20000000000 */
[----:B------:R-:W-:Y:S01]  /*4300*/  SHF.L.U32 R87, R10, 0x10, RZ ;  /* 0x000000100a577819 */ /* 0x000fe200000006ff */
[----:B------:R-:W1:Y:S01]  /*4310*/  LDS.128 R12, [R107] ;  /* 0x000000006b0c7984 */ /* 0x000e620000000c00 */
[----:B------:R-:W-:Y:S01]  /*4320*/  SHF.L.U32 R86, R11, 0x10, RZ ;  /* 0x000000100b567819 */ /* 0x000fe200000006ff */
[----:B------:R-:W-:Y:S01]  /*4330*/  FMUL.FTZ R35, R35, R60 ;  /* 0x0000003c23237220 */ /* 0x000fe20000410000 */
[----:B------:R-:W-:Y:S01]  /*4340*/  SHF.L.U32 R85, R4, 0x10, RZ ;  /* 0x0000001004557819 */ /* 0x000fe200000006ff */
[----:B------:R-:W-:Y:S01]  /*4350*/  FMUL.FTZ R111, R44, R111 ;  /* 0x0000006f2c6f7220 */ /* 0x000fe20000410000 */
[----:B------:R-:W-:Y:S01]  /*4360*/  PRMT R82, R8, 0x7632, R82 ;  /* 0x0000763208527816 */ /* 0x000fe20000000052 */
[----:B------:R-:W-:Y:S01]  /*4370*/  FMUL.FTZ R118, R45, R118 ;  /* 0x000000762d767220 */ /* 0x000fe20000410000 */
[----:B0-----:R-:W-:Y:S01]  /*4380*/  PRMT R20, R11, 0x7632, R20 ;  /* 0x000076320b147816 */ /* 0x001fe20000000014 */
[----:B------:R-:W-:Y:S01]  /*4390*/  IMAD.WIDE.U32 R10, R9, UR15, R58 ;  /* 0x0000000f090a7c25 */ /* 0x000fe2000f8e003a */
[----:B------:R-:W-:Y:S01]  /*43a0*/  MOV R9, UR9 ;  /* 0x0000000900097c02 */ /* 0x000fe20008000f00 */
[----:B------:R-:W0:Y:S01]  /*43b0*/  LDCU.64 UR8, c[0x0][0x490] ;  /* 0x00009200ff0877ac */ /* 0x000e220008000a00 */
[----:B------:R-:W-:Y:S01]  /*43c0*/  PRMT R22, R4, 0x7632, R22 ;  /* 0x0000763204167816 */ /* 0x000fe20000000016 */
[----:B------:R-:W-:Y:S01]  /*43d0*/  FMUL.FTZ R119, R46, R119 ;  /* 0x000000772e777220 */ /* 0x000fe20000410000 */
[----:B------:R-:W-:Y:S01]  /*43e0*/  SHF.L.U32 R89, R8, 0x10, RZ ;  /* 0x0000001008597819 */ /* 0x000fe200000006ff */
[----:B------:R-:W-:Y:S01]  /*43f0*/  IMAD R4, R9, UR15, R11 ;  /* 0x0000000f09047c24 */ /* 0x000fe2000f8e020b */
[----:B------:R-:W-:Y:S01]  /*4400*/  LEA R8, P0, R10, R128, 0x1 ;  /* 0x000000800a087211 */ /* 0x000fe200078008ff */
[----:B------:R-:W-:Y:S01]  /*4410*/  FMUL.FTZ R122, R47, R122 ;  /* 0x0000007a2f7a7220 */ /* 0x000fe20000410000 */
[C---:B------:R-:W-:Y:S01]  /*4420*/  PRMT R23, R5.reuse, 0x7632, R23 ;  /* 0x0000763205177816 */ /* 0x040fe20000000017 */
[----:B------:R-:W-:Y:S01]  /*4430*/  FMUL.FTZ R61, R24, R39 ;  /* 0x00000027183d7220 */ /* 0x000fe20000410000 */
[----:B------:R-:W-:Y:S01]  /*4440*/  SHF.L.U32 R84, R5, 0x10, RZ ;  /* 0x0000001005547819 */ /* 0x000fe200000006ff */
[----:B------:R-:W-:Y:S01]  /*4450*/  FMUL.FTZ R60, R63, R40 ;  /* 0x000000283f3c7220 */ /* 0x000fe20000410000 */
[----:B------:R-:W-:Y:S01]  /*4460*/  SHF.L.U32 R59, R6, 0x10, RZ ;  /* 0x00000010063b7819 */ /* 0x000fe200000006ff */
[----:B------:R-:W-:Y:S01]  /*4470*/  FMUL.FTZ R76, R26, R36 ;  /* 0x000000241a4c7220 */ /* 0x000fe20000410000 */
[----:B------:R-:W-:Y:S01]  /*4480*/  PRMT R128, R7, 0x7632, R128 ;  /* 0x0000763207807816 */ /* 0x000fe20000000080 */
[----:B------:R-:W-:Y:S01]  /*4490*/  FMUL.FTZ R69, R27, R37 ;  /* 0x000000251b457220 */ /* 0x000fe20000410000 */
[----:B------:R-:W-:Y:S01]  /*44a0*/  SHF.L.U32 R58, R7, 0x10, RZ ;  /* 0x00000010073a7819 */ /* 0x000fe200000006ff */
[----:B------:R-:W-:Y:S01]  /*44b0*/  FMUL.FTZ R83, R29, R32 ;  /* 0x000000201d537220 */ /* 0x000fe20000410000 */
[----:B------:R-:W-:Y:S01]  /*44c0*/  LEA.HI.X R9, R10, R129, R4, 0x1, P0 ;  /* 0x000000810a097211 */ /* 0x000fe200000f0c04 */
[----:B0-----:R-:W-:Y:S01]  /*44d0*/  UISETP.NE.U32.AND UP0, UPT, UR8, URZ, UPT ;  /* 0x000000ff0800728c */ /* 0x001fe2000bf05070 */
[----:B------:R-:W0:Y:S01]  /*44e0*/  LDS.128 R4, [R107+0x200] ;  /* 0x000200006b047984 */ /* 0x000e220000000c00 */
[----:B------:R-:W-:Y:S01]  /*44f0*/  SHF.L.U32 R57, R82, 0x10, RZ ;  /* 0x0000001052397819 */ /* 0x000fe200000006ff */
[----:B------:R-:W-:Y:S01]  /*4500*/  FMUL.FTZ R82, R28, R33 ;  /* 0x000000211c527220 */ /* 0x000fe20000410000 */
[----:B------:R-:W-:Y:S01]  /*4510*/  IMAD.WIDE.U32 R8, R0, 0x10, R8 ;  /* 0x0000001000087825 */ /* 0x000fe200078e0008 */
[----:B------:R-:W-:-:S03]  /*4520*/  UISETP.NE.AND.EX UP0, UPT, UR9, URZ, UPT, UP0 ;  /* 0x000000ff0900728c */ /* 0x000fc6000bf05300 */
[----:B------:R-:W-:Y:S01]  /*4530*/  FMUL.FTZ R120, R30, R35 ;  /* 0x000000231e787220 */ /* 0x000fe20000410000 */
[----:B------:R-:W-:Y:S01]  /*4540*/  FMUL.FTZ R123, R51, R34 ;  /* 0x00000022337b7220 */ /* 0x000fe20000410000 */
[----:B------:R-:W-:Y:S01]  /*4550*/  FMUL.FTZ R64, R71, R41 ;  /* 0x0000002947407220 */ /* 0x000fe20000410000 */
[----:B------:R-:W-:Y:S01]  /*4560*/  FMUL.FTZ R73, R73, R42 ;  /* 0x0000002a49497220 */ /* 0x000fe20000410000 */
[----:B------:R-:W-:Y:S01]  /*4570*/  FMUL.FTZ R63, R70, R43 ;  /* 0x0000002b463f7220 */ /* 0x000fe20000410000 */
[----:B------:R-:W-:Y:S01]  /*4580*/  FFMA.FTZ R21, R61, R89, R116 ;  /* 0x000000593d157223 */ /* 0x000fe20000010074 */
[----:B-1----:R1:W-:Y:S01]  /*4590*/  STG.E.128 desc[UR16][R8.64], R12 ;  /* 0x0000000c08007986 */ /* 0x0023e2000c101d10 */
[----:B------:R-:W-:Y:S01]  /*45a0*/  FMUL.FTZ R78, R78, R111 ;  /* 0x0000006f4e4e7220 */ /* 0x000fe20000410000 */
[----:B------:R-:W-:Y:S01]  /*45b0*/  FMUL.FTZ R79, R79, R118 ;  /* 0x000000764f4f7220 */ /* 0x000fe20000410000 */
[----:B------:R-:W-:Y:S01]  /*45c0*/  FMUL.FTZ R80, R80, R119 ;  /* 0x0000007750507220 */ /* 0x000fe20000410000 */
[----:B------:R-:W-:Y:S01]  /*45d0*/  FMUL.FTZ R81, R81, R122 ;  /* 0x0000007a51517220 */ /* 0x000fe20000410000 */
        /* <DEDUP_REMOVED lines=19> */
[----:B------:R-:W0:Y:S01]  /*4710*/  LDC.64 R24, c[0x0][0x430] ;  /* 0x00010c00ff187b82 */ /* 0x000e220000000a00 */
[----:B------:R-:W-:-:S02]  /*4720*/  F2FP.BF16.F32.PACK_AB R7, R8, R7 ;  /* 0x000000070807723e */ /* 0x000fc400000010ff */
[----:B------:R-:W-:Y:S02]  /*4730*/  F2FP.BF16.F32.PACK_AB R6, R11, R6 ;  /* 0x000000060b06723e */ /* 0x000fe400000010ff */
[----:B------:R-:W-:Y:S02]  /*4740*/  F2FP.BF16.F32.PACK_AB R4, R9, R4 ;  /* 0x000000040904723e */ /* 0x000fe400000010ff */
[----:B------:R-:W-:Y:S01]  /*4750*/  F2FP.BF16.F32.PACK_AB R5, R68, R5 ;  /* 0x000000054405723e */ /* 0x000fe200000010ff */
[----:B------:R-:W1:Y:S01]  /*4760*/  LDC.64 R26, c[0x0][0x438] ;  /* 0x00010e00ff1a7b82 */ /* 0x000e620000000a00 */
[----:B------:R-:W-:Y:S02]  /*4770*/  F2FP.BF16.F32.PACK_AB R11, R13, R34 ;  /* 0x000000220d0b723e */ /* 0x000fe400000010ff */
[----:B------:R-:W-:Y:S01]  /*4780*/  F2FP.BF16.F32.PACK_AB R10, R119, R10 ;  /* 0x0000000a770a723e */ /* 0x000fe200000010ff */
[----:B------:R2:W-:Y:S01]  /*4790*/  STS.128 [R106], R4 ;  /* 0x000000046a007388 */ /* 0x0005e20000000c00 */
[----:B------:R-:W-:-:S02]  /*47a0*/  F2FP.BF16.F32.PACK_AB R9, R117, R32 ;  /* 0x000000207509723e */ /* 0x000fc400000010ff */
[----:B------:R-:W-:-:S05]  /*47b0*/  F2FP.BF16.F32.PACK_AB R8, R110, R33 ;  /* 0x000000216e08723e */ /* 0x000fca00000010ff */
[----:B------:R-:W-:Y:S01]  /*47c0*/  STS.128 [R106+0x10], R8 ;  /* 0x000010086a007388 */ /* 0x000fe20000000c00 */
[----:B------:R-:W-:-:S03]  /*47d0*/  NOP ;  /* 0x0000000000007918 */ /* 0x000fc60000000000 */
[----:B------:R-:W3:Y:S01]  /*47e0*/  LDS.128 R12, [R107] ;  /* 0x000000006b0c7984 */ /* 0x000ee20000000c00 */
[----:B0-----:R-:W-:-:S03]  /*47f0*/  IMAD.WIDE.U32 R2, R24, UR13, R2 ;  /* 0x0000000d18027c25 */ /* 0x001fc6000f8e0002 */
[----:B------:R-:W0:Y:S01]  /*4800*/  LDS.128 R16, [R107+0x200] ;  /* 0x000200006b107984 */ /* 0x000e220000000c00 */
[----:B------:R-:W-:Y:S02]  /*4810*/  IMAD R3, R25, UR13, R3 ;  /* 0x0000000d19037c24 */ /* 0x000fe4000f8e0203 */
[----:B-1----:R-:W-:-:S04]  /*4820*/  IMAD.WIDE.U32 R2, R26, UR15, R2 ;  /* 0x0000000f1a027c25 */ /* 0x002fc8000f8e0002 */
[----:B------:R-:W-:Y:S01]  /*4830*/  IMAD R3, R27, UR15, R3 ;  /* 0x0000000f1b037c24 */ /* 0x000fe2000f8e0203 */
[----:B--2---:R-:W-:-:S04]  /*4840*/  LEA R4, P0, R2, UR8, 0x1 ;  /* 0x0000000802047c11 */ /* 0x004fc8000f8008ff */
[----:B------:R-:W-:-:S03]  /*4850*/  LEA.HI.X R5, R2, UR9, R3, 0x1, P0 ;  /* 0x0000000902057c11 */ /* 0x000fc600080f0c03 */
[----:B------:R-:W-:-:S05]  /*4860*/  IMAD.WIDE.U32 R2, R0, 0x10, R4 ;  /* 0x0000001000027825 */ /* 0x000fca00078e0004 */
[----:B---3--:R2:W-:Y:S04]  /*4870*/  STG.E.128 desc[UR16][R2.64], R12 ;  /* 0x0000000c02007986 */ /* 0x0085e8000c101d10 */
[----:B0-----:R2:W-:Y:S02]  /*4880*/  STG.E.128 desc[UR16][R2.64+0x200], R16 ;  /* 0x0002001002007986 */ /* 0x0015e4000c101d10 */
.L_x_4337:
[----:B------:R-:W-:Y:S01]  /*4890*/  FFMA.FTZ R0, R60, R57, R21 ;  /* 0x000000393c007223 */ /* 0x000fe20000010015 */
[----:B------:R-:W-:Y:S01]  /*48a0*/  SHF.L.U32 R53, R125, 0x10, RZ ;  /* 0x000000107d357819 */ /* 0x000fe200000006ff */
[----:B------:R-:W0:Y:S01]  /*48b0*/  LDCU UR8, c[0x0][0x38c] ;  /* 0x00007180ff0877ac */ /* 0x000e220008000800 */
[----:B------:R-:W-:Y:S01]  /*48c0*/  SHF.L.U32 R48, R126, 0x10, RZ ;  /* 0x000000107e307819 */ /* 0x000fe200000006ff */
[----:B--2---:R-:W-:Y:S01]  /*48d0*/  FFMA.FTZ R3, R65, R88, R0 ;  /* 0x0000005841037223 */ /* 0x004fe20000010000 */
        /* <DEDUP_REMOVED lines=10> */
[----:B------:R-:W-:Y:S01]  /*4980*/  MOV R56, RZ ;  /* 0x000000ff00387202 */ /* 0x000fe20000000f00 */
[----:B------:R-:W-:Y:S01]  /*4990*/  FFMA.FTZ R0, R73, R48, R0 ;  /* 0x0000003049007223 */ /* 0x000fe20000010000 */
[----:B------:R-:W-:-:S02]  /*49a0*/  MOV R52, RZ ;  /* 0x000000ff00347202 */ /* 0x000fc40000000f00 */
[----:B------:R-:W-:Y:S02]  /*49b0*/  CS2R R44, SRZ ;  /* 0x00000000002c7805 */ /* 0x000fe4000001ff00 */
[----:B------:R-:W-:Y:S01]  /*49c0*/  MOV R49, RZ ;  /* 0x000000ff00317202 */ /* 0x000fe20000000f00 */
[----:B------:R-:W-:Y:S01]  /*49d0*/  FFMA.FTZ R0, R69, R86, R0 ;  /* 0x0000005645007223 */ /* 0x000fe20000010000 */
[----:B0-----:R-:W-:Y:S01]  /*49e0*/  UISETP.GE.AND UP0, UPT, UR8, 0x1, UPT ;  /* 0x000000010800788c */ /* 0x001fe2000bf06270 */
[----:B------:R-:W-:Y:S02]  /*49f0*/  MOV R43, RZ ;  /* 0x000000ff002b7202 */ /* 0x000fe40000000f00 */
[----:B------:R-:W-:Y:S01]  /*4a00*/  CS2R R40, SRZ ;  /* 0x0000000000287805 */ /* 0x000fe2000001ff00 */
[----:B------:R-:W-:Y:S01]  /*4a10*/  FFMA.FTZ R3, R63, R42, R0 ;  /* 0x0000002a3f037223 */ /* 0x000fe20000010000 */
[----:B------:R-:W-:Y:S01]  /*4a20*/  CS2R R38, SRZ ;  /* 0x0000000000267805 */ /* 0x000fe2000001ff00 */
        /* <DEDUP_REMOVED lines=20> */
[----:B------:R-:W-:-:S02]  /*4b70*/  FMUL.FTZ R18, R81, UR4 ;  /* 0x0000000451127c20 */ /* 0x000fc40008410000 */
[----:B------:R-:W-:-:S04]  /*4b80*/  FFMA.FTZ R0, R80, R35, R3 ;  /* 0x0000002350007223 */ /* 0x000fc80000010003 */
[----:B------:R-:W-:-:S04]  /*4b90*/  FFMA.FTZ R0, R123, R58, R0 ;  /* 0x0000003a7b007223 */ /* 0x000fc80000010000 */
[----:B------:R-:W-:Y:S01]  /*4ba0*/  FFMA.FTZ R116, R81, R34, R0 ;  /* 0x0000002251747223 */ /* 0x000fe20000010000 */
[----:B------:R-:W-:Y:S06]  /*4bb0*/  BAR.SYNC.DEFER_BLOCKING 0x0 ;  /* 0x0000000000007b1d */ /* 0x000fec0000010000 */
[----:B------:R-:W-:Y:S05]  /*4bc0*/  BRA.U !UP0, `(.L_x_4338) ;  /* 0x0000008908687547 */ /* 0x000fea000b800000 */
[----:B------:R-:W-:Y:S01]  /*4bd0*/  ISETP.NE.AND P1, PT, R113, 0x1, PT ;  /* 0x000000017100780c */ /* 0x000fe20003f25270 */
[----:B------:R-:W-:Y:S02]  /*4be0*/  HFMA2 R56, -RZ, RZ, 0, 0 ;  /* 0x00000000ff387431 */ /* 0x000fe400000001ff */
[----:B------:R-:W-:Y:S01]  /*4bf0*/  FADD.FTZ R0, R61, R61 ;  /* 0x0000003d3d007221 */ /* 0x000fe20000010000 */
[----:B------:R-:W-:Y:S01]  /*4c00*/  FADD.FTZ R17, R60, R60 ;  /* 0x0000003c3c117221 */ /* 0x000fe20000010000 */
[----:B------:R-:W-:Y:S01]  /*4c10*/  FADD.FTZ R16, R65, R65 ;  /* 0x0000004141107221 */ /* 0x000fe20000010000 */
[----:B-1----:R-:W-:Y:S01]  /*4c20*/  FADD.FTZ R15, R64, R64 ;  /* 0x00000040400f7221 */ /* 0x002fe20000010000 */
        /* <DEDUP_REMOVED lines=20> */
[----:B------:R-:W0:Y:S02]  /*4d70*/  LDCU.128 UR24, c[0x0][0x3a0] ;  /* 0x00007400ff1877ac */ /* 0x000e240008000c00 */
.L_x_4437:
[----:B------:R-:W5:Y:S01]  /*4d80*/  LDC.64 R78, c[0x0][0x440] ;  /* 0x00011000ff4e7b82 */ /* 0x000f620000000a00 */
[----:B0-----:R-:W-:Y:S02]  /*4d90*/  MOV R60, UR24 ;  /* 0x00000018003c7c02 */ /* 0x001fe40008000f00 */
[----:B------:R-:W-:-:S03]  /*4da0*/  MOV R63, UR25 ;  /* 0x00000019003f7c02 */ /* 0x000fc60008000f00 */
[----:B------:R-:W-:Y:S01]  /*4db0*/  IMAD.WIDE.U32 R60, R60, UR15, RZ ;  /* 0x0000000f3c3c7c25 */ /* 0x000fe2000f8e00ff */
[----:B------:R-:W0:Y:S01]  /*4dc0*/  S2R R118, SR_TID.X ;  /* 0x0000000000767919 */ /* 0x000e220000002100 */
[----:B-1----:R-:W1:Y:S02]  /*4dd0*/  LDC.64 R82, c[0x0][0x448] ;  /* 0x00011200ff527b82 */ /* 0x002e640000000a00 */
[----:B------:R-:W-:Y:S02]  /*4de0*/  IMAD R61, R63, UR15, R61 ;  /* 0x0000000f3f3d7c24 */ /* 0x000fe4000f8e023d */
[----:B------:R-:W-:-:S04]  /*4df0*/  IMAD.WIDE.U32 R60, R2, UR26, R60 ;  /* 0x0000001a023c7c25 */ /* 0x000fc8000f8e003c */
[----:B------:R-:W-:Y:S01]  /*4e00*/  IMAD R61, R2, UR27, R61 ;  /* 0x0000001b023d7c24 */ /* 0x000fe2000f8e023d */
[----:B-----5:R-:W-:-:S04]  /*4e10*/  LEA R78, P0, R60, R78, 0x3 ;  /* 0x0000004e3c4e7211 */ /* 0x020fc800078018ff */
[----:B------:R-:W-:-:S06]  /*4e20*/  LEA.HI.X R79, R60, R79, R61, 0x3, P0 ;  /* 0x0000004f3c4f7211 */ /* 0x000fcc00000f1c3d */
[----:B------:R-:W5:Y:S01]  /*4e30*/  LDG.E.64 R78, desc[UR16][R78.64] ;  /* 0x000000104e4e7981 */ /* 0x000f62000c1e1b00 */
[----:B--2---:R-:W-:Y:S01]  /*4e40*/  IMAD.WIDE.U32 R60, R2, UR30, RZ ;  /* 0x0000001e023c7c25 */ /* 0x004fe2000f8e00ff */
[----:B0-----:R-:W-:-:S03]  /*4e50*/  SHF.L.U32 R62, R118, 0x2, RZ ;  /* 0x00000002763e7819 */ /* 0x001fc600000006ff */
[----:B------:R-:W-:Y:S01]  /*4e60*/  IMAD R63, R2, UR31, R61 ;  /* 0x0000001f023f7c24 */ /* 0x000fe2000f8e023d */
[----:B------:R-:W-:Y:S02]  /*4e70*/  LEA R76, P0, R60, UR12, 0x1 ;  /* 0x0000000c3c4c7c11 */ /* 0x000fe4000f8008ff */
[----:B------:R-:W-:Y:S02]  /*4e80*/  LOP3.LUT R61, R62, 0xf80, RZ, 0xc0, !PT ;  /* 0x00000f803e3d7812 */ /* 0x000fe400078ec0ff */
[----:B------:R-:W-:Y:S02]  /*4e90*/  LEA.HI.X R77, R60, UR18, R63, 0x1, P0 ;  /* 0x000000123c4d7c11 */ /* 0x000fe400080f0c3f */
[----:B------:R-:W-:-:S05]  /*4ea0*/  LOP3.LUT R61, R61, 0x1f, R114, 0xf8, !PT ;  /* 0x0000001f3d3d7812 */ /* 0x000fca00078ef872 */
[----:B------:R-:W-:-:S05]  /*4eb0*/  IMAD.WIDE.U32 R76, R61, 0x10, R76 ;  /* 0x000000103d4c7825 */ /* 0x000fca00078e004c */
[----:B------:R-:W2:Y:S04]  /*4ec0*/  LDG.E.128 R60, desc[UR16][R76.64] ;  /* 0x000000104c3c7981 */ /* 0x000ea8000c1e1d00 */
[----:B---34-:R-:W2:Y:S04]  /*4ed0*/  LDG.E.128 R64, desc[UR16][R76.64+0x200] ;  /* 0x000200104c407981 */ /* 0x018ea8000c1e1d00 */
[----:B------:R-:W2:Y:S04]  /*4ee0*/  LDG.E.128 R68, desc[UR16][R76.64+0x400] ;  /* 0x000400104c447981 */ /* 0x000ea8000c1e1d00 */
[----:B------:R-:W2:Y:S01]  /*4ef0*/  LDG.E.128 R72, desc[UR16][R76.64+0x600] ;  /* 0x000600104c487981 */ /* 0x000ea2000c1e1d00 */
[----:B----4-:R-:W-:-:S02]  /*4f00*/  MOV R80, UR8 ;  /* 0x0000000800507c02 */ /* 0x010fc40008000f00 */
[----:B------:R-:W-:-:S03]  /*4f10*/  MOV R111, UR9 ;  /* 0x00000009006f7c02 */ /* 0x000fc60008000f00 */
[----:B------:R-:W-:-:S04]  /*4f20*/  IMAD.WIDE.U32 R80, R80, UR15, RZ ;  /* 0x0000000f50507c25 */ /* 0x000fc8000f8e00ff */
[----:B------:R-:W-:Y:S02]  /*4f30*/  IMAD R81, R111, UR15, R81 ;  /* 0x0000000f6f517c24 */ /* 0x000fe4000f8e0251 */
[----:B---3--:R-:W-:-:S04]  /*4f40*/  IMAD.WIDE.U32 R80, R2, UR28, R80 ;  /* 0x0000001c02507c25 */ /* 0x008fc8000f8e0050 */
[----:B------:R-:W-:Y:S01]  /*4f50*/  IMAD R81, R2, UR29, R81 ;  /* 0x0000001d02517c24 */ /* 0x000fe2000f8e0251 */
[----:B-1----:R-:W-:-:S04]  /*4f60*/  LEA R82, P0, R80, R82, 0x3 ;  /* 0x0000005250527211 */ /* 0x002fc800078018ff */
[----:B------:R-:W-:-:S05]  /*4f70*/  LEA.HI.X R83, R80, R83, R81, 0x3, P0 ;  /* 0x0000005350537211 */ /* 0x000fca00000f1c51 */
[----:B------:R0:W3:Y:S01]  /*4f80*/  LDG.E.64 R76, desc[UR16][R82.64] ;  /* 0x00000010524c7981 */ /* 0x0000e2000c1e1b00 */
[----:B------:R-:W-:Y:S01]  /*4f90*/  IADD3 R168, PT, PT, R114, 0x200, RZ ;  /* 0x0000020072a87810 */ /* 0x000fe20007ffe0ff */
[----:B------:R-:W-:Y:S01]  /*4fa0*/  BSSY.RECONVERGENT B0, `(.L_x_4339) ;  /* 0x000010f000007945 */ /* 0x000fe20003800200 */
[C---:B------:R-:W-:Y:S01]  /*4fb0*/  ISETP.NE.AND P0, PT, R118.reuse, RZ, PT ;  /* 0x000000ff7600720c */ /* 0x040fe20003f05270 */
[----:B------:R-:W1:Y:S01]  /*4fc0*/  S2R R131, SR_CgaCtaId ;  /* 0x0000000000837919 */ /* 0x000e620000008800 */
[----:B------:R-:W-:Y:S02]  /*4fd0*/  ISETP.NE.AND P2, PT, R118, 0x7f, PT ;  /* 0x0000007f7600780c */ /* 0x000fe40003f45270 */
[----:B-----5:R-:W-:Y:S02]  /*4fe0*/  R2UR UR14, R79 ;  /* 0x000000004f0e72ca */ /* 0x020fe400000e0000 */
        /* <DEDUP_REMOVED lines=11> */
[----:B0-----:R-:W-:Y:S01]  /*50a0*/  FMUL.RZ R82, R79, 0.15915493667125701904 ;  /* 0x3e22f9834f527820 */ /* 0x001fe2000040c000 */
[----:B------:R-:W-:Y:S01]  /*50b0*/  FMUL.FTZ R79, R102, UR14 ;  /* 0x0000000e664f7c20 */ /* 0x000fe20008410000 */
[----:B------:R0:W-:Y:S03]  /*50c0*/  MUFU.COS R122, R80 ;  /* 0x00000050007a7308 */ /* 0x0001e60000000000 */
[----:B------:R-:W-:Y:S01]  /*50d0*/  FMUL.RZ R83, R79, 0.15915493667125701904 ;  /* 0x3e22f9834f537820 */ /* 0x000fe2000040c000 */
[----:B------:R-:W-:-:S04]  /*50e0*/  FMUL.FTZ R79, R99, UR14 ;  /* 0x0000000e634f7c20 */ /* 0x000fc80008410000 */
[----:B------:R-:W-:Y:S01]  /*50f0*/  MUFU.SIN R124, R81 ;  /* 0x00000051007c7308 */ /* 0x000fe20000000400 */
[----:B0-----:R-:W-:Y:S01]  /*5100*/  FMUL.RZ R80, R79, 0.15915493667125701904 ;  /* 0x3e22f9834f507820 */ /* 0x001fe2000040c000 */
[----:B------:R-:W-:-:S06]  /*5110*/  FMUL.FTZ R79, R103, UR14 ;  /* 0x0000000e674f7c20 */ /* 0x000fcc0008410000 */
[----:B------:R0:W-:Y:S08]  /*5120*/  MUFU.COS R126, R81 ;  /* 0x00000051007e7308 */ /* 0x0001f00000000000 */
[----:B------:R-:W-:Y:S01]  /*5130*/  MUFU.SIN R128, R82 ;  /* 0x0000005200807308 */ /* 0x000fe20000000400 */
[----:B0-----:R-:W-:Y:S01]  /*5140*/  FMUL.RZ R81, R79, 0.15915493667125701904 ;  /* 0x3e22f9834f517820 */ /* 0x001fe2000040c000 */
[----:B------:R-:W-:-:S06]  /*5150*/  FMUL.FTZ R79, R95, UR14 ;  /* 0x0000000e5f4f7c20 */ /* 0x000fcc0008410000 */
[----:B------:R0:W-:Y:S01]  /*5160*/  MUFU.COS R148, R82 ;  /* 0x0000005200947308 */ /* 0x0001e20000000000 */
[----:B---3--:R-:W-:Y:S02]  /*5170*/  R2UR UR23, R76 ;  /* 0x000000004c1772ca */ /* 0x008fe400000e0000 */
[----:B------:R-:W-:-:S05]  /*5180*/  R2UR UR34, R77 ;  /* 0x000000004d2272ca */ /* 0x000fca00000e0000 */
        /* <DEDUP_REMOVED lines=21> */
[----:B0-----:R-:W-:-:S05]  /*52e0*/  MOV R80, UR13 ;  /* 0x0000000d00507c02 */ /* 0x001fca0008000f00 */
[----:B------:R-:W-:Y:S02]  /*52f0*/  FMUL.FTZ R80, R80, 1.4426950216293334961 ;  /* 0x3fb8aa3b50507820 */ /* 0x000fe40000410000 */
[----:B------:R0:W-:Y:S02]  /*5300*/  MUFU.COS R138, R83 ;  /* 0x00000053008a7308 */ /* 0x0001e40000000000 */
[C---:B------:R-:W-:Y:S01]  /*5310*/  FMUL.FTZ R78, R80.reuse, R98 ;  /* 0x00000062504e7220 */ /* 0x040fe20000410000 */
[C---:B------:R-:W-:Y:S01]  /*5320*/  FMUL.FTZ R117, R80.reuse, R100 ;  /* 0x0000006450757220 */ /* 0x040fe20000410000 */
[C---:B------:R-:W-:Y:S01]  /*5330*/  FMUL.FTZ R125, R80.reuse, R101 ;  /* 0x00000065507d7220 */ /* 0x040fe20000410000 */
[----:B------:R-:W-:-:S03]  /*5340*/  FMUL.FTZ R123, R80, R92 ;  /* 0x0000005c507b7220 */ /* 0x000fc60000410000 */
[----:B------:R3:W4:Y:S01]  /*5350*/  MUFU.EX2 R121, R78 ;  /* 0x0000004e00797308 */ /* 0x0007220000000800 */
[----:B0-----:R-:W-:Y:S01]  /*5360*/  FMUL.RZ R83, R79, 0.15915493667125701904 ;  /* 0x3e22f9834f537820 */ /* 0x001fe2000040c000 */
[----:B------:R-:W-:-:S04]  /*5370*/  FMUL.FTZ R79, R90, UR14 ;  /* 0x0000000e5a4f7c20 */ /* 0x000fc80008410000 */
[----:B------:R-:W-:Y:S02]  /*5380*/  FMUL.RZ R79, R79, 0.15915493667125701904 ;  /* 0x3e22f9834f4f7820 */ /* 0x000fe4000040c000 */
[----:B------:R-:W-:Y:S01]  /*5390*/  MUFU.SIN R156, R81 ;  /* 0x00000051009c7308 */ /* 0x000fe20000000400 */
[----:B---3--:R-:W-:-:S07]  /*53a0*/  SHF.L.U32 R78, R113, 0x8, RZ ;  /* 0x00000008714e7819 */ /* 0x008fce00000006ff */
[----:B------:R-:W-:Y:S01]  /*53b0*/  MUFU.SIN R149, R79 ;  /* 0x0000004f00957308 */ /* 0x000fe20000000400 */
[C---:B----4-:R-:W-:Y:S01]  /*53c0*/  FMUL.FTZ R122, R121.reuse, R122 ;  /* 0x0000007a797a7220 */ /* 0x050fe20000410000 */
[----:B------:R-:W-:-:S06]  /*53d0*/  FMUL.FTZ R121, R121, R120 ;  /* 0x0000007879797220 */ /* 0x000fcc0000410000 */
[----:B------:R0:W-:Y:S08]  /*53e0*/  MUFU.COS R151, R79 ;  /* 0x0000004f00977308 */ /* 0x0001f00000000000 */
[----:B------:R3:W-:Y:S01]  /*53f0*/  MUFU.COS R158, R81 ;  /* 0x00000051009e7308 */ /* 0x0007e20000000000 */
[----:B0-----:R-:W-:-:S07]  /*5400*/  FMUL.FTZ R79, R80, R105 ;  /* 0x00000069504f7220 */ /* 0x001fce0000410000 */
[----:B------:R0:W4:Y:S01]  /*5410*/  MUFU.EX2 R119, R79 ;  /* 0x0000004f00777308 */ /* 0x0001220000000800 */
[----:B---3--:R-:W-:-:S07]  /*5420*/  FMUL.FTZ R81, R80, R96 ;  /* 0x0000006050517220 */ /* 0x008fce0000410000 */
[----:B------:R-:W-:Y:S01]  /*5430*/  MUFU.SIN R160, R82 ;  /* 0x0000005200a07308 */ /* 0x000fe20000000400 */
[----:B0-----:R-:W-:-:S04]  /*5440*/  IADD3 R79, PT, PT, R78, -0x100, RZ ;  /* 0xffffff004e4f7810 */ /* 0x001fc80007ffe0ff */
[----:B------:R-:W-:-:S03]  /*5450*/  LOP3.LUT R79, R79, 0x100, RZ, 0xc0, !PT ;  /* 0x000001004f4f7812 */ /* 0x000fc600078ec0ff */
[----:B------:R0:W-:Y:S01]  /*5460*/  MUFU.COS R162, R82 ;  /* 0x0000005200a27308 */ /* 0x0001e20000000000 */
[C---:B----4-:R-:W-:Y:S01]  /*5470*/  FMUL.FTZ R120, R119.reuse, R126 ;  /* 0x0000007e77787220 */ /* 0x050fe20000410000 */
[----:B------:R-:W-:Y:S01]  /*5480*/  FMUL.FTZ R119, R119, R124 ;  /* 0x0000007c77777220 */ /* 0x000fe20000410000 */
[C---:B------:R-:W-:Y:S01]  /*5490*/  FMUL.FTZ R124, R80.reuse, R94 ;  /* 0x0000005e507c7220 */ /* 0x040fe20000410000 */
[----:B------:R-:W-:-:S04]  /*54a0*/  FMUL.FTZ R126, R80, R90 ;  /* 0x0000005a507e7220 */ /* 0x000fc80000410000 */
[----:B------:R3:W4:Y:S01]  /*54b0*/  MUFU.EX2 R147, R81 ;  /* 0x0000005100937308 */ /* 0x0007220000000800 */
[----:B0-----:R-:W-:-:S07]  /*54c0*/  FMUL.FTZ R82, R80, R102 ;  /* 0x0000006650527220 */ /* 0x001fce0000410000 */
[----:B------:R0:W5:Y:S01]  /*54d0*/  MUFU.EX2 R145, R82 ;  /* 0x0000005200917308 */ /* 0x0001620000000800 */
[----:B---3--:R-:W-:Y:S02]  /*54e0*/  IADD3 R81, PT, PT, R79, R2, RZ ;  /* 0x000000024f517210 */ /* 0x008fe40007ffe0ff */
[----:B------:R-:W-:-:S05]  /*54f0*/  SHF.L.U32 R79, R118, 0x5, RZ ;  /* 0x00000005764f7819 */ /* 0x000fca00000006ff */
[----:B------:R1:W3:Y:S01]  /*5500*/  MUFU.EX2 R137, R117 ;  /* 0x0000007500897308 */ /* 0x0002e20000000800 */
[----:B0-----:R-:W-:Y:S01]  /*5510*/  MOV R82, 0x400 ;  /* 0x0000040000527802 */ /* 0x001fe20000000f00 */
[C---:B----4-:R-:W-:Y:S01]  /*5520*/  FMUL.FTZ R148, R147.reuse, R148 ;  /* 0x0000009493947220 */ /* 0x050fe20000410000 */
[----:B------:R-:W-:-:S05]  /*5530*/  FMUL.FTZ R147, R147, R128 ;  /* 0x0000008093937220 */ /* 0x000fca0000410000 */
[----:B------:R-:W-:Y:S01]  /*5540*/  MUFU.SIN R153, R110 ;  /* 0x0000006e00997308 */ /* 0x000fe20000000400 */
[----:B-1----:R-:W-:Y:S01]  /*5550*/  LEA R117, R131, R82, 0x18 ;  /* 0x0000005283757211 */ /* 0x002fe200078ec0ff */
[----:B-----5:R-:W-:Y:S01]  /*5560*/  FMUL.FTZ R146, R145, R146 ;  /* 0x0000009291927220 */ /* 0x020fe20000410000 */
[----:B------:R-:W-:Y:S01]  /*5570*/  LOP3.LUT R82, R79, 0x7c00, RZ, 0xc0, !PT ;  /* 0x00007c004f527812 */ /* 0x000fe200078ec0ff */
[----:B------:R-:W-:Y:S01]  /*5580*/  FMUL.FTZ R145, R145, R130 ;  /* 0x0000008291917220 */ /* 0x000fe20000410000 */
[----:B------:R-:W-:Y:S02]  /*5590*/  LOP3.LUT R79, R118, 0x3e0, RZ, 0xc0, !PT ;  /* 0x000003e0764f7812 */ /* 0x000fe400078ec0ff */
[----:B------:R-:W-:Y:S01]  /*55a0*/  IADD3 R82, PT, PT, R107, R82, RZ ;  /* 0x000000526b527210 */ /* 0x000fe20007ffe0ff */
[----:B------:R0:W-:Y:S01]  /*55b0*/  MUFU.COS R155, R110 ;  /* 0x0000006e009b7308 */ /* 0x0001e20000000000 */
[----:B------:R-:W-:Y:S01]  /*55c0*/  IADD3 R79, PT, PT, R79, R108, RZ ;  /* 0x0000006c4f4f7210 */ /* 0x000fe20007ffe0ff */
[C---:B---3--:R-:W-:Y:S01]  /*55d0*/  FMUL.FTZ R138, R137.reuse, R138 ;  /* 0x0000008a898a7220 */ /* 0x048fe20000410000 */
[----:B------:R-:W-:Y:S01]  /*55e0*/  FMUL.FTZ R137, R137, R150 ;  /* 0x0000009689897220 */ /* 0x000fe20000410000 */
[----:B--2---:R-:W-:Y:S01]  /*55f0*/  STS.128 [R82], R60 ;  /* 0x0000003c52007388 */ /* 0x004fe20000000c00 */
[----:B------:R-:W-:-:S03]  /*5600*/  LEA R79, R79, R106, 0x5 ;  /* 0x0000006a4f4f7211 */ /* 0x000fc600078e28ff */
[----:B------:R-:W-:Y:S01]  /*5610*/  STS.128 [R82+0x200], R64 ;  /* 0x0002004052007388 */ /* 0x000fe20000000c00 */
[----:B0-----:R-:W-:Y:S01]  /*5620*/  FMUL.FTZ R110, R80, R103 ;  /* 0x00000067506e7220 */ /* 0x001fe20000410000 */
[----:B------:R-:W-:Y:S02]  /*5630*/  MUFU.SIN R129, R83 ;  /* 0x0000005300817308 */ /* 0x000fe40000000400 */
[----:B------:R-:W-:Y:S04]  /*5640*/  STS.128 [R82+0x400], R68 ;  /* 0x0004004452007388 */ /* 0x000fe80000000c00 */
[----:B------:R0:W-:Y:S01]  /*5650*/  STS.128 [R82+0x600], R72 ;  /* 0x0006004852007388 */ /* 0x0001e20000000c00 */
[----:B------:R-:W-:-:S03]  /*5660*/  NOP ;  /* 0x0000000000007918 */ /* 0x000fc60000000000 */
[----:B------:R-:W1:Y:S01]  /*5670*/  LDS.128 R60, [R79] ;  /* 0x000000004f3c7984 */ /* 0x000e620000000c00 */
[----:B------:R2:W-:Y:S03]  /*5680*/  MUFU.COS R127, R83 ;  /* 0x00000053007f7308 */ /* 0x0005e60000000000 */
[----:B------:R-:W3:Y:S04]  /*5690*/  LDS.128 R64, [R79+0x10] ;  /* 0x000010004f407984 */ /* 0x000ee80000000c00 */
[----:B------:R-:W4:Y:S01]  /*56a0*/  LDS.128 R68, [R79+0x20] ;  /* 0x000020004f447984 */ /* 0x000f220000000c00 */
[----:B------:R5:W5:Y:S01]  /*56b0*/  MUFU.EX2 R141, R110 ;  /* 0x0000006e008d7308 */ /* 0x000b620000000800 */
[C---:B--2---:R-:W-:Y:S01]  /*56c0*/  FMUL.FTZ R83, R80.reuse, R99 ;  /* 0x0000006350537220 */ /* 0x044fe20000410000 */
[----:B0-----:R-:W-:-:S06]  /*56d0*/  FMUL.FTZ R72, R80, R97 ;  /* 0x0000006150487220 */ /* 0x001fcc0000410000 */
[----:B------:R-:W-:Y:S01]  /*56e0*/  MUFU.SIN R164, R111 ;  /* 0x0000006f00a47308 */ /* 0x000fe20000000400 */
[----:B-----5:R-:W-:Y:S01]  /*56f0*/  SEL R110, R81, R168, !P0 ;  /* 0x000000a8516e7207 */ /* 0x020fe20004000000 */
[----:B------:R-:W-:-:S03]  /*5700*/  FMUL.FTZ R81, R80, R93 ;  /* 0x0000005d50517220 */ /* 0x000fc60000410000 */
[----:B------:R-:W-:-:S03]  /*5710*/  LEA R110, R110, R117, 0x3 ;  /* 0x000000756e6e7211 */ /* 0x000fc600078e18ff */
[----:B------:R0:W-:Y:S01]  /*5720*/  MUFU.COS R166, R111 ;  /* 0x0000006f00a67308 */ /* 0x0001e20000000000 */
[C---:B------:R-:W-:Y:S01]  /*5730*/  FMUL.FTZ R142, R141.reuse, R142 ;  /* 0x0000008e8d8e7220 */ /* 0x040fe20000410000 */
[----:B------:R-:W-:-:S06]  /*5740*/  FMUL.FTZ R141, R141, R134 ;  /* 0x000000868d8d7220 */ /* 0x000fcc0000410000 */
[----:B------:R-:W2:Y:S01]  /*5750*/  MUFU.EX2 R83, R83 ;  /* 0x0000005300537308 */ /* 0x000ea20000000800 */
[----:B0-----:R-:W-:Y:S01]  /*5760*/  FMUL.FTZ R111, R80, R95 ;  /* 0x0000005f506f7220 */ /* 0x001fe20000410000 */
[----:B-1----:R-:W-:-:S06]  /*5770*/  PRMT R196, R60, 0x7632, R196 ;  /* 0x000076323cc47816 */ /* 0x002fcc00000000c4 */
[----:B------:R-:W0:Y:S01]  /*5780*/  MUFU.EX2 R81, R81 ;  /* 0x0000005100517308 */ /* 0x000e220000000800 */
[----:B------:R-:W-:Y:S02]  /*5790*/  PRMT R195, R61, 0x7632, R195 ;  /* 0x000076323dc37816 */ /* 0x000fe400000000c3 */
[----:B------:R-:W-:Y:S02]  /*57a0*/  PRMT R194, R62, 0x7632, R194 ;  /* 0x000076323ec27816 */ /* 0x000fe400000000c2 */
[----:B------:R-:W-:Y:S02]  /*57b0*/  PRMT R193, R63, 0x7632, R193 ;  /* 0x000076323fc17816 */ /* 0x000fe400000000c1 */
[----:B---3--:R-:W-:Y:S01]  /*57c0*/  PRMT R186, R64, 0x7632, R186 ;  /* 0x0000763240ba7816 */ /* 0x008fe200000000ba */
[----:B------:R-:W1:Y:S01]  /*57d0*/  MUFU.EX2 R111, R111 ;  /* 0x0000006f006f7308 */ /* 0x000e620000000800 */
[C---:B--2---:R-:W-:Y:S01]  /*57e0*/  FMUL.FTZ R143, R83.reuse, R132 ;  /* 0x00000084538f7220 */ /* 0x044fe20000410000 */
[----:B------:R-:W-:Y:S01]  /*57f0*/  FMUL.FTZ R144, R83, R144 ;  /* 0x0000009053907220 */ /* 0x000fe20000410000 */
[C---:B------:R-:W-:Y:S01]  /*5800*/  FMUL.FTZ R83, R80.reuse, R91 ;  /* 0x0000005b50537220 */ /* 0x040fe20000410000 */
[----:B------:R-:W-:Y:S01]  /*5810*/  FMUL.FTZ R80, R80, R104 ;  /* 0x0000006850507220 */ /* 0x000fe20000410000 */
[----:B------:R-:W-:-:S02]  /*5820*/  SHF.L.U32 R196, R196, 0x10, RZ ;  /* 0x00000010c4c47819 */ /* 0x000fc400000006ff */
[----:B------:R-:W-:Y:S01]  /*5830*/  PRMT R187, R65, 0x7632, R187 ;  /* 0x0000763241bb7816 */ /* 0x000fe200000000bb */
[----:B------:R2:W-:Y:S01]  /*5840*/  MUFU.EX2 R82, R72 ;  /* 0x0000004800527308 */ /* 0x0005e20000000800 */
[C---:B0-----:R-:W-:Y:S01]  /*5850*/  FMUL.FTZ R132, R81.reuse, R162 ;  /* 0x000000a251847220 */ /* 0x041fe20000410000 */
[----:B------:R-:W-:Y:S01]  /*5860*/  FMUL.FTZ R131, R81, R160 ;  /* 0x000000a051837220 */ /* 0x000fe20000410000 */
[----:B------:R-:W-:Y:S01]  /*5870*/  FMUL.FTZ R81, R104, UR14 ;  /* 0x0000000e68517c20 */ /* 0x000fe20008410000 */
[----:B------:R-:W-:Y:S02]  /*5880*/  SHF.L.U32 R195, R195, 0x10, RZ ;  /* 0x00000010c3c37819 */ /* 0x000fe400000006ff */
[----:B------:R-:W-:Y:S02]  /*5890*/  PRMT R188, R66, 0x7632, R188 ;  /* 0x0000763242bc7816 */ /* 0x000fe400000000bc */
[----:B------:R-:W0:Y:S01]  /*58a0*/  MUFU.EX2 R124, R124 ;  /* 0x0000007c007c7308 */ /* 0x000e220000000800 */
[----:B--2---:R-:W2:Y:S01]  /*58b0*/  LDS.128 R72, [R79+0x30] ;  /* 0x000030004f487984 */ /* 0x004ea20000000c00 */
[C---:B-1----:R-:W-:Y:S01]  /*58c0*/  FMUL.FTZ R140, R111.reuse, R140 ;  /* 0x0000008c6f8c7220 */ /* 0x042fe20000410000 */
[----:B------:R-:W-:Y:S01]  /*58d0*/  FMUL.FTZ R139, R111, R136 ;  /* 0x000000886f8b7220 */ /* 0x000fe20000410000 */
[----:B------:R-:W-:Y:S01]  /*58e0*/  FMUL.RZ R111, R81, 0.15915493667125701904 ;  /* 0x3e22f983516f7820 */ /* 0x000fe2000040c000 */
[----:B------:R-:W-:-:S02]  /*58f0*/  SHF.L.U32 R194, R194, 0x10, RZ ;  /* 0x00000010c2c27819 */ /* 0x000fc400000006ff */
[----:B------:R-:W-:Y:S01]  /*5900*/  PRMT R189, R67, 0x7632, R189 ;  /* 0x0000763243bd7816 */ /* 0x000fe200000000bd */
[----:B------:R-:W1:Y:S01]  /*5910*/  MUFU.EX2 R125, R125 ;  /* 0x0000007d007d7308 */ /* 0x000e620000000800 */
[----:B------:R-:W-:Y:S02]  /*5920*/  SHF.L.U32 R193, R193, 0x10, RZ ;  /* 0x00000010c1c17819 */ /* 0x000fe400000006ff */
[----:B----4-:R-:W-:Y:S02]  /*5930*/  PRMT R191, R69, 0x7632, R191 ;  /* 0x0000763245bf7816 */ /* 0x010fe400000000bf */
[----:B------:R-:W-:Y:S02]  /*5940*/  PRMT R192, R70, 0x7632, R192 ;  /* 0x0000763246c07816 */ /* 0x000fe400000000c0 */
[----:B------:R-:W-:Y:S01]  /*5950*/  SHF.L.U32 R186, R186, 0x10, RZ ;  /* 0x00000010baba7819 */ /* 0x000fe200000006ff */
[----:B------:R-:W3:Y:S01]  /*5960*/  MUFU.EX2 R126, R126 ;  /* 0x0000007e007e7308 */ /* 0x000ee20000000800 */
[C---:B0-----:R-:W-:Y:S01]  /*5970*/  FMUL.FTZ R130, R124.reuse, R127 ;  /* 0x0000007f7c827220 */ /* 0x041fe20000410000 */
[----:B------:R-:W-:Y:S01]  /*5980*/  FMUL.FTZ R129, R124, R129 ;  /* 0x000000817c817220 */ /* 0x000fe20000410000 */
[----:B------:R-:W-:-:S02]  /*5990*/  SHF.L.U32 R150, R61, 0x10, RZ ;  /* 0x000000103d967819 */ /* 0x000fc400000006ff */
[----:B------:R-:W-:Y:S02]  /*59a0*/  SHF.L.U32 R187, R187, 0x10, RZ ;  /* 0x00000010bbbb7819 */ /* 0x000fe400000006ff */
[----:B------:R-:W-:Y:S01]  /*59b0*/  PRMT R190, R68, 0x7632, R190 ;  /* 0x0000763244be7816 */ /* 0x000fe200000000be */
[----:B------:R-:W-:Y:S01]  /*59c0*/  MUFU.EX2 R81, R80 ;  /* 0x0000005000517308 */ /* 0x000fe20000000800 */
[C---:B-1----:R-:W-:Y:S01]  /*59d0*/  FMUL.FTZ R134, R125.reuse, R158 ;  /* 0x0000009e7d867220 */ /* 0x042fe20000410000 */
[----:B------:R-:W-:Y:S01]  /*59e0*/  FMUL.FTZ R133, R125, R156 ;  /* 0x0000009c7d857220 */ /* 0x000fe20000410000 */
[----:B------:R-:W-:Y:S01]  /*59f0*/  FMUL.FTZ R125, R82, R153 ;  /* 0x00000099527d7220 */ /* 0x000fe20000410000 */
[----:B------:R-:W-:Y:S02]  /*5a00*/  PRMT R165, R71, 0x7632, R165 ;  /* 0x0000763247a57816 */ /* 0x000fe400000000a5 */
[----:B------:R-:W-:Y:S02]  /*5a10*/  SHF.L.U32 R188, R188, 0x10, RZ ;  /* 0x00000010bcbc7819 */ /* 0x000fe400000006ff */
[----:B------:R-:W0:Y:S01]  /*5a20*/  MUFU.EX2 R123, R123 ;  /* 0x0000007b007b7308 */ /* 0x000e220000000800 */
[C---:B---3--:R-:W-:Y:S01]  /*5a30*/  FMUL.FTZ R128, R126.reuse, R151 ;  /* 0x000000977e807220 */ /* 0x048fe20000410000 */
[----:B------:R-:W-:Y:S01]  /*5a40*/  FMUL.FTZ R127, R126, R149 ;  /* 0x000000957e7f7220 */ /* 0x000fe20000410000 */
[----:B------:R-:W-:Y:S01]  /*5a50*/  FMUL.FTZ R126, R82, R155 ;  /* 0x0000009b527e7220 */ /* 0x000fe20000410000 */
[----:B------:R-:W-:-:S02]  /*5a60*/  SHF.L.U32 R149, R60, 0x10, RZ ;  /* 0x000000103c957819 */ /* 0x000fc400000006ff */
[----:B------:R-:W-:Y:S01]  /*5a70*/  SHF.L.U32 R151, R62, 0x10, RZ ;  /* 0x000000103e977819 */ /* 0x000fe200000006ff */
[----:B------:R-:W-:Y:S01]  /*5a80*/  FMUL.FTZ R62, R194, UR23 ;  /* 0x00000017c23e7c20 */ /* 0x000fe20008410000 */
[----:B------:R-:W1:Y:S01]  /*5a90*/  MUFU.COS R82, R111 ;  /* 0x0000006f00527308 */ /* 0x000e620000000000 */
[----:B--2---:R-:W-:Y:S02]  /*5aa0*/  PRMT R167, R73, 0x7632, R167 ;  /* 0x0000763249a77816 */ /* 0x004fe400000000a7 */
[----:B------:R-:W-:Y:S02]  /*5ab0*/  PRMT R168, R74, 0x7632, R168 ;  /* 0x000076324aa87816 */ /* 0x000fe400000000a8 */
[----:B------:R-:W-:Y:S02]  /*5ac0*/  PRMT R169, R75, 0x7632, R169 ;  /* 0x000076324ba97816 */ /* 0x000fe400000000a9 */
[----:B------:R-:W-:Y:S01]  /*5ad0*/  SHF.L.U32 R189, R189, 0x10, RZ ;  /* 0x00000010bdbd7819 */ /* 0x000fe200000006ff */
[----:B------:R-:W2:Y:S01]  /*5ae0*/  MUFU.EX2 R83, R83 ;  /* 0x0000005300537308 */ /* 0x000ea20000000800 */
[----:B0-----:R-:W-:Y:S01]  /*5af0*/  FMUL.FTZ R135, R123, R152 ;  /* 0x000000987b877220 */ /* 0x001fe20000410000 */
[----:B------:R-:W-:Y:S01]  /*5b00*/  SHF.L.U32 R152, R63, 0x10, RZ ;  /* 0x000000103f987819 */ /* 0x000fe200000006ff */
[----:B------:R-:W-:Y:S01]  /*5b10*/  FMUL.FTZ R136, R123, R154 ;  /* 0x0000009a7b887220 */ /* 0x000fe20000410000 */
[----:B------:R-:W-:Y:S01]  /*5b20*/  FMUL.FTZ R63, R195, UR23 ;  /* 0x00000017c33f7c20 */ /* 0x000fe20008410000 */
[----:B------:R-:W-:Y:S01]  /*5b30*/  SHF.L.U32 R154, R65, 0x10, RZ ;  /* 0x00000010419a7819 */ /* 0x000fe200000006ff */
[----:B------:R-:W-:Y:S01]  /*5b40*/  FMUL.FTZ R65, R193, UR23 ;  /* 0x00000017c1417c20 */ /* 0x000fe20008410000 */
[----:B------:R-:W-:Y:S01]  /*5b50*/  SHF.L.U32 R153, R64, 0x10, RZ ;  /* 0x0000001040997819 */ /* 0x000fe200000006ff */
[----:B------:R-:W0:Y:S01]  /*5b60*/  MUFU.SIN R60, R111 ;  /* 0x0000006f003c7308 */ /* 0x000e220000000400 */
[----:B-1----:R-:W-:Y:S01]  /*5b70*/  FMUL.FTZ R80, R81, R82 ;  /* 0x0000005251507220 */ /* 0x002fe20000410000 */
[----:B------:R-:W-:Y:S01]  /*5b80*/  SHF.L.U32 R191, R191, 0x10, RZ ;  /* 0x00000010bfbf7819 */ /* 0x000fe200000006ff */
[----:B------:R-:W-:Y:S01]  /*5b90*/  FMUL.FTZ R64, R186, UR23 ;  /* 0x00000017ba407c20 */ /* 0x000fe20008410000 */
[----:B------:R-:W-:-:S02]  /*5ba0*/  SHF.L.U32 R192, R192, 0x10, RZ ;  /* 0x00000010c0c07819 */ /* 0x000fc400000006ff */
[----:B------:R-:W-:Y:S01]  /*5bb0*/  SHF.L.U32 R156, R67, 0x10, RZ ;  /* 0x00000010439c7819 */ /* 0x000fe200000006ff */
[----:B------:R-:W-:Y:S01]  /*5bc0*/  FMUL.FTZ R67, R187, UR23 ;  /* 0x00000017bb437c20 */ /* 0x000fe20008410000 */
[----:B------:R-:W-:Y:S01]  /*5bd0*/  SHF.L.U32 R167, R167, 0x10, RZ ;  /* 0x00000010a7a77819 */ /* 0x000fe200000006ff */
[C---:B--2---:R-:W-:Y:S01]  /*5be0*/  FMUL.FTZ R124, R83.reuse, R166 ;  /* 0x000000a6537c7220 */ /* 0x044fe20000410000 */
[----:B------:R-:W-:Y:S01]  /*5bf0*/  PRMT R166, R72, 0x7632, R166 ;  /* 0x0000763248a67816 */ /* 0x000fe200000000a6 */
[----:B------:R-:W-:Y:S01]  /*5c00*/  FMUL.FTZ R123, R83, R164 ;  /* 0x000000a4537b7220 */ /* 0x000fe20000410000 */
[----:B------:R-:W-:Y:S01]  /*5c10*/  SHF.L.U32 R155, R66, 0x10, RZ ;  /* 0x00000010429b7819 */ /* 0x000fe200000006ff */
[----:B------:R-:W-:Y:S01]  /*5c20*/  FMUL.FTZ R66, R188, UR23 ;  /* 0x00000017bc427c20 */ /* 0x000fe20008410000 */
[----:B------:R-:W-:Y:S02]  /*5c30*/  SHF.L.U32 R166, R166, 0x10, RZ ;  /* 0x00000010a6a67819 */ /* 0x000fe400000006ff */
[----:B------:R-:W-:Y:S01]  /*5c40*/  SHF.L.U32 R190, R190, 0x10, RZ ;  /* 0x00000010bebe7819 */ /* 0x000fe200000006ff */
[----:B0-----:R-:W-:Y:S01]  /*5c50*/  FMUL.FTZ R81, R81, R60 ;  /* 0x0000003c51517220 */ /* 0x001fe20000410000 */
[----:B------:R-:W-:Y:S01]  /*5c60*/  FMUL.FTZ R60, R196, UR23 ;  /* 0x00000017c43c7c20 */ /* 0x000fe20008410000 */
[----:B------:R-:W-:-:S02]  /*5c70*/  SHF.L.U32 R165, R165, 0x10, RZ ;  /* 0x00000010a5a57819 */ /* 0x000fc400000006ff */
[----:B------:R-:W-:Y:S01]  /*5c80*/  SHF.L.U32 R168, R168, 0x10, RZ ;  /* 0x00000010a8a87819 */ /* 0x000fe200000006ff */
[----:B------:R-:W-:Y:S01]  /*5c90*/  FFMA.FTZ R61, R149, UR34, R60 ;  /* 0x00000022953d7c23 */ /* 0x000fe2000801003c */
[----:B------:R-:W-:Y:S01]  /*5ca0*/  SHF.L.U32 R169, R169, 0x10, RZ ;  /* 0x00000010a9a97819 */ /* 0x000fe200000006ff */
[----:B------:R-:W-:Y:S01]  /*5cb0*/  FFMA.FTZ R60, R150, UR34, R63 ;  /* 0x00000022963c7c23 */ /* 0x000fe2000801003f */
[----:B------:R-:W-:Y:S01]  /*5cc0*/  SHF.L.U32 R160, R69, 0x10, RZ ;  /* 0x0000001045a07819 */ /* 0x000fe200000006ff */
[----:B------:R-:W-:Y:S01]  /*5cd0*/  FFMA.FTZ R63, R151, UR34, R62 ;  /* 0x00000022973f7c23 */ /* 0x000fe2000801003e */
[----:B------:R-:W-:Y:S01]  /*5ce0*/  SHF.L.U32 R157, R70, 0x10, RZ ;  /* 0x00000010469d7819 */ /* 0x000fe200000006ff */
[----:B------:R-:W-:Y:S01]  /*5cf0*/  FMUL.FTZ R69, R189, UR23 ;  /* 0x00000017bd457c20 */ /* 0x000fe20008410000 */
[----:B------:R-:W-:Y:S01]  /*5d00*/  SHF.L.U32 R162, R73, 0x10, RZ ;  /* 0x0000001049a27819 */ /* 0x000fe200000006ff */
[----:B------:R-:W-:Y:S01]  /*5d10*/  FFMA.FTZ R62, R152, UR34, R65 ;  /* 0x00000022983e7c23 */ /* 0x000fe20008010041 */
[----:B------:R-:W-:Y:S01]  /*5d20*/  SHF.L.U32 R161, R72, 0x10, RZ ;  /* 0x0000001048a17819 */ /* 0x000fe200000006ff */
[----:B------:R-:W-:Y:S01]  /*5d30*/  FMUL.FTZ R73, R191, UR23 ;  /* 0x00000017bf497c20 */ /* 0x000fe20008410000 */
        /* <DEDUP_REMOVED lines=8> */
[----:B------:R-:W-:Y:S01]  /*5dc0*/  FFMA.FTZ R64, R154, UR34, R67 ;  /* 0x000000229a407c23 */ /* 0x000fe20008010043 */
        /* <DEDUP_REMOVED lines=33> */
[----:B------:R-:W-:Y:S01]  /*5fe0*/  ISETP.NE.AND P2, PT, R113, UR35, PT ;  /* 0x0000002371007c0c */ /* 0x000fe2000bf45270 */
[----:B------:R-:W-:Y:S01]  /*5ff0*/  HFMA2 R111, -RZ, RZ, 0, 0 ;  /* 0x00000000ff6f7431 */ /* 0x000fe200000001ff */
[----:B------:R-:W-:-:S11]  /*6000*/  MOV R110, 0x3f800000 ;  /* 0x3f800000006e7802 */ /* 0x000fd60000000f00 */
[----:B------:R-:W-:Y:S05]  /*6010*/  @!P2 BRA `(.L_x_4341) ;  /* 0x00000000001ca947 */ /* 0x000fea0003800000 */
[----:B------:R-:W-:-:S04]  /*6020*/  LOP3.LUT R61, R78, 0x100, RZ, 0xc0, !PT ;  /* 0x000001004e3d7812 */ /* 0x000fc800078ec0ff */
[----:B------:R-:W-:-:S04]  /*6030*/  IADD3 R60, PT, PT, R61, R2, RZ ;  /* 0x000000023d3c7210 */ /* 0x000fc80007ffe0ff */
[----:B------:R-:W-:-:S05]  /*6040*/  LEA R60, R60, R117, 0x3 ;  /* 0x000000753c3c7211 */ /* 0x000fca00078e18ff */
[----:B------:R1:W2:Y:S01]  /*6050*/  LDS.64 R110, [R60+0x7780] ;  /* 0x007780003c6e7984 */ /* 0x0002a20000000a00 */
[----:B------:R-:W-:Y:S05]  /*6060*/  BRA `(.L_x_4341) ;  /* 0x0000000000087947 */ /* 0x000fea0003800000 */
.L_x_4340:
[----:B------:R-:W-:-:S06]  /*6070*/  LEA R110, R118, R117, 0x3 ;  /* 0x00000075766e7211 */ /* 0x000fcc00078e18ff */
[----:B------:R-:W0:Y:S02]  /*6080*/  LDS.64 R110, [R110+0x8788] ;  /* 0x008788006e6e7984 */ /* 0x000e240000000a00 */
.L_x_4341:
[----:B------:R-:W-:Y:S05]  /*6090*/  BSYNC.RECONVERGENT B0 ;  /* 0x0000000000007941 */ /* 0x000fea0003800200 */
.L_x_4339:
[----:B-1----:R-:W1:Y:S01]  /*60a0*/  @P1 LDC R60, c[0x0][0x38c] ;  /* 0x0000e300ff3c1b82 */ /* 0x002e620000000800 */
[----:B------:R-:W-:Y:S01]  /*60b0*/  FMUL.FTZ R62, R89, R104 ;  /* 0x00000068593e7220 */ /* 0x000fe20000410000 */
[----:B------:R-:W-:Y:S01]  /*60c0*/  FMUL.FTZ R65, RZ, R121 ;  /* 0x00000079ff417220 */ /* 0x000fe20000410000 */
[----:B------:R-:W-:Y:S01]  /*60d0*/  @P1 IADD3 R61, PT, PT, R113, -0x2, RZ ;  /* 0xfffffffe713d1810 */ /* 0x000fe20007ffe0ff */
[----:B------:R-:W-:Y:S02]  /*60e0*/  HFMA2 R77, -RZ, RZ, 0, 0 ;  /* 0x00000000ff4d7431 */ /* 0x000fe400000001ff */
[-C--:B------:R-:W-:Y:S01]  /*60f0*/  FMUL.FTZ R63, R121, R62.reuse ;  /* 0x0000003e793f7220 */ /* 0x080fe20000410000 */
[----:B------:R-:W-:Y:S01]  /*6100*/  FFMA.FTZ R62, R122, R62, -R65 ;  /* 0x0000003e7a3e7223 */ /* 0x000fe20000010841 */
[----:B------:R-:W-:Y:S02]  /*6110*/  MOV R76, 0x3f800000 ;  /* 0x3f800000004c7802 */ /* 0x000fe40000000f00 */
[----:B------:R-:W-:Y:S01]  /*6120*/  CS2R R78, SRZ ;  /* 0x00000000004e7805 */ /* 0x000fe2000001ff00 */
[----:B------:R-:W-:Y:S01]  /*6130*/  FFMA.FTZ R63, RZ, R122, R63 ;  /* 0x0000007aff3f7223 */ /* 0x000fe2000001003f */
[----:B------:R-:W-:-:S03]  /*6140*/  FFMA.FTZ R62, R57, R98, R62 ;  /* 0x00000062393e7223 */ /* 0x000fc6000001003e */
[----:B------:R-:W-:Y:S01]  /*6150*/  FADD.FTZ R63, RZ, R63 ;  /* 0x0000003fff3f7221 */ /* 0x000fe20000010000 */
[----:B------:R-:W-:-:S03]  /*6160*/  FMUL.FTZ R67, R119, R62 ;  /* 0x0000003e77437220 */ /* 0x000fc60000410000 */
[-C--:B------:R-:W-:Y:S01]  /*6170*/  FMUL.FTZ R65, R119, R63.reuse ;  /* 0x0000003f77417220 */ /* 0x080fe20000410000 */
[----:B------:R-:W-:-:S03]  /*6180*/  FFMA.FTZ R67, R120, R63, R67 ;  /* 0x0000003f78437223 */ /* 0x000fc60000010043 */
[----:B------:R-:W-:Y:S01]  /*6190*/  FFMA.FTZ R65, R120, R62, -R65 ;  /* 0x0000003e78417223 */ /* 0x000fe20000010841 */
[----:B-1----:R-:W-:Y:S02]  /*61a0*/  @P1 IMAD R61, R61, R60, R2 ;  /* 0x0000003c3d3d1224 */ /* 0x002fe400078e0202 */
[----:B------:R-:W-:Y:S02]  /*61b0*/  FADD.FTZ R67, RZ, R67 ;  /* 0x00000043ff437221 */ /* 0x000fe40000010000 */
[----:B------:R-:W-:-:S04]  /*61c0*/  @P1 IMAD.WIDE R60, R61, 0x10, R198 ;  /* 0x000000103d3c1825 */ /* 0x000fc800078e02c6 */
[----:B------:R-:W-:Y:S01]  /*61d0*/  FFMA.FTZ R65, R88, R105, R65 ;  /* 0x0000006958417223 */ /* 0x000fe20000010041 */
[----:B------:R1:W5:Y:S03]  /*61e0*/  @P1 LDG.E.128 R76, desc[UR16][R60.64] ;  /* 0x000000103c4c1981 */ /* 0x000366000c1e1d00 */
[----:B------:R-:W-:Y:S01]  /*61f0*/  FMUL.FTZ R62, R147, R65 ;  /* 0x00000041933e7220 */ /* 0x000fe20000410000 */
[----:B------:R-:W-:-:S03]  /*6200*/  ISETP.GT.U32.AND P2, PT, R118, 0x1f, PT ;  /* 0x0000001f7600780c */ /* 0x000fc60003f44070 */
[----:B------:R-:W-:-:S04]  /*6210*/  FFMA.FTZ R62, R148, R67, R62 ;  /* 0x00000043943e7223 */ /* 0x000fc8000001003e */
[----:B------:R-:W-:Y:S01]  /*6220*/  FADD.FTZ R62, RZ, R62 ;  /* 0x0000003eff3e7221 */ /* 0x000fe20000010000 */
[----:B-1----:R-:W-:-:S04]  /*6230*/  FMUL.FTZ R61, R147, R67 ;  /* 0x00000043933d7220 */ /* 0x002fc80000410000 */
[----:B------:R-:W-:Y:S01]  /*6240*/  FFMA.FTZ R60, R148, R65, -R61 ;  /* 0x00000041943c7223 */ /* 0x000fe2000001083d */
[----:B------:R-:W-:-:S03]  /*6250*/  FMUL.FTZ R61, R145, R62 ;  /* 0x0000003e913d7220 */ /* 0x000fc60000410000 */
[----:B------:R-:W-:-:S04]  /*6260*/  FFMA.FTZ R60, R53, R96, R60 ;  /* 0x00000060353c7223 */ /* 0x000fc8000001003c */
        /* <DEDUP_REMOVED lines=9> */
[----:B------:R-:W-:Y:S01]  /*6300*/  FADD.FTZ R62, RZ, R62 ;  /* 0x0000003eff3e7221 */ /* 0x000fe20000010000 */
[----:B------:R-:W-:Y:S02]  /*6310*/  FMUL.FTZ R60, R80, R121 ;  /* 0x00000079503c7220 */ /* 0x000fe40000410000 */
[----:B------:R-:W-:Y:S01]  /*6320*/  FFMA.FTZ R63, R48, R99, R61 ;  /* 0x00000063303f7223 */ /* 0x000fe2000001003d */
[----:B------:R-:W-:Y:S01]  /*6330*/  FMUL.FTZ R61, R81, R121 ;  /* 0x00000079513d7220 */ /* 0x000fe20000410000 */
[----:B------:R-:W-:Y:S01]  /*6340*/  FMUL.FTZ R64, R141, R62 ;  /* 0x0000003e8d407220 */ /* 0x000fe20000410000 */
[-C--:B------:R-:W-:Y:S01]  /*6350*/  FFMA.FTZ R60, R81, R122.reuse, R60 ;  /* 0x0000007a513c7223 */ /* 0x080fe2000001003c */
[----:B------:R-:W-:Y:S01]  /*6360*/  FMUL.FTZ R65, R141, R63 ;  /* 0x0000003f8d417220 */ /* 0x000fe20000410000 */
[----:B------:R-:W-:-:S03]  /*6370*/  FFMA.FTZ R61, R80, R122, -R61 ;  /* 0x0000007a503d7223 */ /* 0x000fc6000001083d */
[C---:B------:R-:W-:Y:S01]  /*6380*/  FFMA.FTZ R66, R142.reuse, R62, R65 ;  /* 0x0000003e8e427223 */ /* 0x040fe20000010041 */
[----:B------:R-:W-:Y:S01]  /*6390*/  FFMA.FTZ R65, R142, R63, -R64 ;  /* 0x0000003f8e417223 */ /* 0x000fe20000010840 */
[C---:B------:R-:W-:Y:S01]  /*63a0*/  FMUL.FTZ R63, R119.reuse, R61 ;  /* 0x0000003d773f7220 */ /* 0x040fe20000410000 */
[-C--:B------:R-:W-:Y:S01]  /*63b0*/  FMUL.FTZ R62, R119, R60.reuse ;  /* 0x0000003c773e7220 */ /* 0x080fe20000410000 */
[----:B------:R-:W-:Y:S01]  /*63c0*/  FADD.FTZ R66, RZ, R66 ;  /* 0x00000042ff427221 */ /* 0x000fe20000010000 */
[----:B------:R-:W-:Y:S01]  /*63d0*/  FFMA.FTZ R65, R86, R103, R65 ;  /* 0x0000006756417223 */ /* 0x000fe20000010041 */
[C---:B------:R-:W-:Y:S01]  /*63e0*/  FFMA.FTZ R63, R120.reuse, R60, R63 ;  /* 0x0000003c783f7223 */ /* 0x040fe2000001003f */
[----:B------:R-:W-:Y:S01]  /*63f0*/  FFMA.FTZ R62, R120, R61, -R62 ;  /* 0x0000003d783e7223 */ /* 0x000fe2000001083e */
        /* <DEDUP_REMOVED lines=8> */
[----:B------:R-:W-:Y:S01]  /*6480*/  FFMA.FTZ R67, R42, R95, R67 ;  /* 0x0000005f2a437223 */ /* 0x000fe20000010043 */
        /* <DEDUP_REMOVED lines=9> */
[CC--:B------:R-:W-:Y:S01]  /*6520*/  FMUL.FTZ R61, R143.reuse, R63.reuse ;  /* 0x0000003f8f3d7220 */ /* 0x0c0fe20000410000 */
[----:B------:R-:W-:Y:S01]  /*6530*/  FMUL.FTZ R60, R143, R62 ;  /* 0x0000003e8f3c7220 */ /* 0x000fe20000410000 */
[----:B------:R-:W-:Y:S01]  /*6540*/  FADD.FTZ R65, RZ, R65 ;  /* 0x00000041ff417221 */ /* 0x000fe20000010000 */
[----:B------:R-:W-:Y:S01]  /*6550*/  FFMA.FTZ R64, R85, R100, R64 ;  /* 0x0000006455407223 */ /* 0x000fe20000010040 */
        /* <DEDUP_REMOVED lines=10> */
[----:B------:R-:W-:Y:S01]  /*6600*/  FFMA.FTZ R64, R37, R92, R64 ;  /* 0x0000005c25407223 */ /* 0x000fe20000010040 */
        /* <DEDUP_REMOVED lines=23> */
[----:B------:R-:W-:Y:S01]  /*6780*/  FFMA.FTZ R69, R36, R93, R69 ;  /* 0x0000005d24457223 */ /* 0x000fe20000010045 */
        /* <DEDUP_REMOVED lines=40> */
[C---:B------:R-:W-:Y:S01]  /*6a10*/  FMUL.FTZ R60, R123.reuse, R65 ;  /* 0x000000417b3c7220 */ /* 0x040fe20000410000 */
[C---:B------:R-:W-:Y:S01]  /*6a20*/  FMUL.FTZ R61, R123.reuse, R63 ;  /* 0x0000003f7b3d7220 */ /* 0x040fe20000410000 */
[-C--:B------:R-:W-:Y:S01]  /*6a30*/  FMUL.FTZ R64, R123, R62.reuse ;  /* 0x0000003e7b407220 */ /* 0x080fe20000410000 */
[C---:B------:R-:W-:Y:S01]  /*6a40*/  FFMA.FTZ R69, R124.reuse, R65, -R69 ;  /* 0x000000417c457223 */ /* 0x040fe20000010845 */
[C---:B------:R-:W-:Y:S01]  /*6a50*/  FFMA.FTZ R67, R124.reuse, R67, R60 ;  /* 0x000000437c437223 */ /* 0x040fe2000001003c */
[C---:B------:R-:W-:Y:S01]  /*6a60*/  FFMA.FTZ R60, R124.reuse, R62, -R61 ;  /* 0x0000003e7c3c7223 */ /* 0x040fe2000001083d */
[----:B------:R-:W-:Y:S01]  /*6a70*/  FFMA.FTZ R61, R124, R63, R64 ;  /* 0x0000003f7c3d7223 */ /* 0x000fe20000010040 */
[----:B------:R-:W-:Y:S01]  /*6a80*/  FFMA.FTZ R62, R34, R91, R69 ;  /* 0x0000005b223e7223 */ /* 0x000fe20000010045 */
[----:B------:R-:W-:-:S05]  /*6a90*/  FADD.FTZ R63, RZ, R67 ;  /* 0x00000043ff3f7221 */ /* 0x000fca0000010000 */
[----:B------:R1:W-:Y:S02]  /*6aa0*/  STS.128 [R109+0x6370], R60 ;  /* 0x0063703c6d007388 */ /* 0x0003e40000000c00 */
[----:B-1----:R-:W-:Y:S01]  /*6ab0*/  P2R R60, PR, RZ, 0x4 ;  /* 0x00000004ff3c7803 */ /* 0x002fe20000000000 */
[----:B------:R-:W-:Y:S06]  /*6ac0*/  BAR.SYNC.DEFER_BLOCKING 0x0 ;  /* 0x0000000000007b1d */ /* 0x000fec0000010000 */
[----:B------:R-:W-:Y:S05]  /*6ad0*/  @P2 BRA `(.L_x_4342) ;  /* 0x0000000800c42947 */ /* 0x000fea0003800000 */
[----:B------:R-:W-:Y:S01]  /*6ae0*/  IMAD R82, R118, 0x50, R117 ;  /* 0x0000005076527824 */ /* 0x000fe200078e0275 */
[C---:B------:R-:W-:Y:S01]  /*6af0*/  ISETP.GE.AND P4, PT, R108.reuse, 0x10, PT ;  /* 0x000000106c00780c */ /* 0x040fe20003f86270 */
[----:B------:R-:W-:Y:S01]  /*6b00*/  UMOV UR37, 0xffffffff ;  /* 0xffffffff00257882 */ /* 0x000fe20000000000 */
[C---:B------:R-:W-:Y:S02]  /*6b10*/  ISETP.GE.AND P2, PT, R108.reuse, 0x8, PT ;  /* 0x000000086c00780c */ /* 0x040fe40003f46270 */
[----:B------:R-:W-:Y:S01]  /*6b20*/  LDS.128 R60, [R82+0x6370] ;  /* 0x00637000523c7984 */ /* 0x000fe20000000c00 */
[C---:B------:R-:W-:Y:S02]  /*6b30*/  ISETP.GE.AND P3, PT, R108.reuse, 0x4, PT ;  /* 0x000000046c00780c */ /* 0x040fe40003f66270 */
[----:B------:R-:W-:Y:S01]  /*6b40*/  ISETP.GE.AND P5, PT, R108, 0x1, PT ;  /* 0x000000016c00780c */ /* 0x000fe20003fa6270 */
        /* <DEDUP_REMOVED lines=96> */
.L_x_4465:
        /* <DEDUP_REMOVED lines=13> */
.L_x_4468:
[----:B------:R-:W-:-:S03]  /*7220*/  UMOV UR37, 0xffffffff ;  /* 0xffffffff00257882 */ /* 0x000fc60000000000 */
[----:B------:R-:W-:Y:S05]  /*7230*/  BRA.DIV UR37, `(.L_x_4345) ;  /* 0x0000008225fc7947 */ /* 0x000fea000b800000 */
.L_x_4471:
[----:B------:R-:W-:-:S03]  /*7240*/  UMOV UR37, 0xffffffff ;  /* 0xffffffff00257882 */ /* 0x000fc60000000000 */
[----:B------:R-:W-:Y:S05]  /*7250*/  BRA.DIV UR37, `(.L_x_4346) ;  /* 0x00000086251c7947 */ /* 0x000fea000b800000 */
.L_x_4474:
[----:B------:R-:W-:-:S03]  /*7260*/  UMOV UR37, 0xffffffff ;  /* 0xffffffff00257882 */ /* 0x000fc60000000000 */
[----:B------:R-:W-:Y:S05]  /*7270*/  BRA.DIV UR37, `(.L_x_4347) ;  /* 0x00000086253c7947 */ /* 0x000fea000b800000 */
.L_x_4477:
        /* <DEDUP_REMOVED lines=10> */
.L_x_4487:
        /* <DEDUP_REMOVED lines=45> */
.L_x_4342:
[----:B------:R-:W-:Y:S05]  /*75f0*/  WARPSYNC.ALL ;  /* 0x0000000000007948 */ /* 0x000fea0003800000 */
[----:B-1----:R-:W-:Y:S01]  /*7600*/  FMUL.FTZ R63, R169, UR34 ;  /* 0x00000022a93f7c20 */ /* 0x002fe20008410000 */
[CC--:B0-2---:R-:W-:Y:S01]  /*7610*/  FMUL.FTZ R61, R123.reuse, R111.reuse ;  /* 0x0000006f7b3d7220 */ /* 0x0c5fe20000410000 */
[----:B------:R-:W-:Y:S01]  /*7620*/  FMUL.FTZ R60, R124, R111 ;  /* 0x0000006f7c3c7220 */ /* 0x000fe20000410000 */
[----:B------:R-:W-:Y:S01]  /*7630*/  FMUL.FTZ R64, R168, UR34 ;  /* 0x00000022a8407c20 */ /* 0x000fe20008410000 */
[----:B------:R-:W-:Y:S01]  /*7640*/  FFMA.FTZ R62, R164, UR23, -R63 ;  /* 0x00000017a43e7c23 */ /* 0x000fe2000801083f */
[-C--:B------:R-:W-:Y:S01]  /*7650*/  FFMA.FTZ R61, R124, R110.reuse, -R61 ;  /* 0x0000006e7c3d7223 */ /* 0x080fe2000001083d */
[C---:B------:R-:W-:Y:S01]  /*7660*/  FFMA.FTZ R60, -R123.reuse, R110, -R60 ;  /* 0x0000006e7b3c7223 */ /* 0x040fe2000001093c */
[----:B------:R-:W-:Y:S01]  /*7670*/  FMUL.FTZ R63, R123, R185 ;  /* 0x000000b97b3f7220 */ /* 0x000fe20000410000 */
[----:B------:R-:W-:Y:S01]  /*7680*/  FMUL.FTZ R62, R3, R62 ;  /* 0x0000003e033e7220 */ /* 0x000fe20000410000 */
[CC--:B------:R-:W-:Y:S01]  /*7690*/  FMUL.FTZ R67, R125.reuse, R61.reuse ;  /* 0x0000003d7d437220 */ /* 0x0c0fe20000410000 */
[----:B------:R-:W-:Y:S01]  /*76a0*/  FMUL.FTZ R66, R125, R60 ;  /* 0x0000003c7d427220 */ /* 0x000fe20000410000 */
[----:B------:R-:W-:Y:S01]  /*76b0*/  FFMA.FTZ R64, R163, UR23, -R64 ;  /* 0x00000017a3407c23 */ /* 0x000fe20008010840 */
[----:B------:R-:W-:Y:S01]  /*76c0*/  FMUL.FTZ R65, R123, R62 ;  /* 0x0000003e7b417220 */ /* 0x000fe20000410000 */
[----:B------:R-:W-:Y:S01]  /*76d0*/  FFMA.FTZ R67, R126, R60, -R67 ;  /* 0x0000003c7e437223 */ /* 0x000fe20000010843 */
[----:B------:R-:W-:Y:S01]  /*76e0*/  FFMA.FTZ R63, R124, R62, R63 ;  /* 0x0000003e7c3f7223 */ /* 0x000fe2000001003f */
[----:B------:R-:W-:Y:S01]  /*76f0*/  FFMA.FTZ R66, R126, R61, R66 ;  /* 0x0000003d7e427223 */ /* 0x000fe20000010042 */
[----:B------:R-:W-:Y:S01]  /*7700*/  FFMA.FTZ R65, R124, R185, -R65 ;  /* 0x000000b97c417223 */ /* 0x000fe20000010841 */
[C---:B------:R-:W-:Y:S01]  /*7710*/  FMUL.FTZ R61, R127.reuse, R67 ;  /* 0x000000437f3d7220 */ /* 0x040fe20000410000 */
[----:B------:R-:W-:Y:S01]  /*7720*/  FFMA.FTZ R63, R4, R64, R63 ;  /* 0x00000040043f7223 */ /* 0x000fe2000001003f */
[-C--:B------:R-:W-:Y:S01]  /*7730*/  FMUL.FTZ R71, R127, R66.reuse ;  /* 0x000000427f477220 */ /* 0x080fe20000410000 */
[----:B------:R-:W-:Y:S01]  /*7740*/  FADD.FTZ R65, R184, R65 ;  /* 0x00000041b8417221 */ /* 0x000fe20000010000 */
[C---:B------:R-:W-:Y:S01]  /*7750*/  FFMA.FTZ R64, R128.reuse, R66, R61 ;  /* 0x0000004280407223 */ /* 0x040fe2000001003d */
[----:B------:R-:W-:Y:S01]  /*7760*/  FMUL.FTZ R61, R125, R63 ;  /* 0x0000003f7d3d7220 */ /* 0x000fe20000410000 */
[----:B------:R-:W-:Y:S01]  /*7770*/  FMUL.FTZ R69, R167, UR34 ;  /* 0x00000022a7457c20 */ /* 0x000fe20008410000 */
[----:B------:R-:W-:Y:S01]  /*7780*/  FMUL.FTZ R60, R125, R65 ;  /* 0x000000417d3c7220 */ /* 0x000fe20000410000 */
[----:B------:R-:W-:Y:S01]  /*7790*/  FFMA.FTZ R71, R128, R67, -R71 ;  /* 0x0000004380477223 */ /* 0x000fe20000010847 */
[----:B------:R-:W-:Y:S01]  /*77a0*/  FFMA.FTZ R62, R126, R65, -R61 ;  /* 0x000000417e3e7223 */ /* 0x000fe2000001083d */
[----:B------:R-:W-:Y:S01]  /*77b0*/  FFMA.FTZ R69, R162, UR23, -R69 ;  /* 0x00000017a2457c23 */ /* 0x000fe20008010845 */
[----:B------:R-:W-:Y:S01]  /*77c0*/  FFMA.FTZ R60, R126, R63, R60 ;  /* 0x0000003f7e3c7223 */ /* 0x000fe2000001003c */
[----:B------:R-:W-:Y:S01]  /*77d0*/  BAR.SYNC.DEFER_BLOCKING 0x0 ;  /* 0x0000000000007b1d */ /* 0x000fe20000010000 */
[----:B------:R-:W-:Y:S01]  /*77e0*/  FADD.FTZ R62, R183, R62 ;  /* 0x0000003eb73e7221 */ /* 0x000fe20000010000 */
[C---:B------:R-:W-:Y:S01]  /*77f0*/  FMUL.FTZ R63, R129.reuse, R71 ;  /* 0x00000047813f7220 */ /* 0x040fe20000410000 */
[----:B------:R-:W-:Y:S01]  /*7800*/  FMUL.FTZ R66, R129, R64 ;  /* 0x0000004081427220 */ /* 0x000fe20000410000 */
[----:B------:R-:W-:Y:S01]  /*7810*/  FFMA.FTZ R60, R5, R69, R60 ;  /* 0x00000045053c7223 */ /* 0x000fe2000001003c */
[C---:B------:R-:W-:Y:S01]  /*7820*/  FMUL.FTZ R61, R127.reuse, R62 ;  /* 0x0000003e7f3d7220 */ /* 0x040fe20000410000 */
[C---:B------:R-:W-:Y:S01]  /*7830*/  FFMA.FTZ R65, R130.reuse, R64, R63 ;  /* 0x0000004082417223 */ /* 0x040fe2000001003f */
[----:B------:R-:W-:Y:S01]  /*7840*/  FFMA.FTZ R66, R130, R71, -R66 ;  /* 0x0000004782427223 */ /* 0x000fe20000010842 */
[-C--:B------:R-:W-:Y:S01]  /*7850*/  FMUL.FTZ R63, R127, R60.reuse ;  /* 0x0000003c7f3f7220 */ /* 0x080fe20000410000 */
[----:B------:R-:W-:Y:S01]  /*7860*/  FMUL.FTZ R64, R166, UR34 ;  /* 0x00000022a6407c20 */ /* 0x000fe20008410000 */
[C---:B------:R-:W-:Y:S01]  /*7870*/  FFMA.FTZ R61, R128.reuse, R60, R61 ;  /* 0x0000003c803d7223 */ /* 0x040fe2000001003d */
[CC--:B------:R-:W-:Y:S01]  /*7880*/  FMUL.FTZ R67, R131.reuse, R65.reuse ;  /* 0x0000004183437220 */ /* 0x0c0fe20000410000 */
[----:B------:R-:W-:Y:S01]  /*7890*/  FMUL.FTZ R60, R131, R66 ;  /* 0x00000042833c7220 */ /* 0x000fe20000410000 */
[----:B------:R-:W-:Y:S01]  /*78a0*/  FFMA.FTZ R63, R128, R62, -R63 ;  /* 0x0000003e803f7223 */ /* 0x000fe2000001083f */
[----:B------:R-:W-:Y:S01]  /*78b0*/  FFMA.FTZ R64, R161, UR23, -R64 ;  /* 0x00000017a1407c23 */ /* 0x000fe20008010840 */
[C---:B------:R-:W-:Y:S01]  /*78c0*/  FFMA.FTZ R67, R132.reuse, R66, -R67 ;  /* 0x0000004284437223 */ /* 0x040fe20000010843 */
[----:B------:R-:W-:Y:S01]  /*78d0*/  FFMA.FTZ R62, R132, R65, R60 ;  /* 0x00000041843e7223 */ /* 0x000fe2000001003c */
[----:B------:R-:W-:Y:S01]  /*78e0*/  FADD.FTZ R63, R182, R63 ;  /* 0x0000003fb63f7221 */ /* 0x000fe20000010000 */
[----:B------:R-:W-:Y:S01]  /*78f0*/  FFMA.FTZ R61, R6, R64, R61 ;  /* 0x00000040063d7223 */ /* 0x000fe2000001003d */
        /* <DEDUP_REMOVED lines=8> */
[----:B------:R-:W0:Y:S01]  /*7980*/  LDS.64 R60, [R109+0x6378] ;  /* 0x006378006d3c7984 */ /* 0x000e220000000a00 */
[----:B------:R-:W-:Y:S01]  /*7990*/  FMUL.FTZ R66, R165, UR34 ;  /* 0x00000022a5427c20 */ /* 0x000fe20008410000 */
[C---:B------:R-:W-:Y:S01]  /*79a0*/  FMUL.FTZ R63, R135.reuse, R67 ;  /* 0x00000043873f7220 */ /* 0x040fe20000410000 */
[-C--:B------:R-:W-:Y:S01]  /*79b0*/  FMUL.FTZ R68, R135, R69.reuse ;  /* 0x0000004587447220 */ /* 0x080fe20000410000 */
[----:B------:R-:W-:Y:S01]  /*79c0*/  FADD.FTZ R64, R181, R64 ;  /* 0x00000040b5407221 */ /* 0x000fe20000010000 */
[----:B------:R-:W-:Y:S01]  /*79d0*/  FFMA.FTZ R66, R159, UR23, -R66 ;  /* 0x000000179f427c23 */ /* 0x000fe20008010842 */
[C---:B------:R-:W-:Y:S01]  /*79e0*/  FFMA.FTZ R69, R136.reuse, R69, R63 ;  /* 0x0000004588457223 */ /* 0x040fe2000001003f */
[----:B------:R-:W-:Y:S01]  /*79f0*/  FFMA.FTZ R68, R136, R67, -R68 ;  /* 0x0000004388447223 */ /* 0x000fe20000010844 */
[----:B------:R-:W-:Y:S01]  /*7a00*/  FMUL.FTZ R63, R131, R64 ;  /* 0x00000040833f7220 */ /* 0x000fe20000410000 */
[----:B------:R-:W-:Y:S01]  /*7a10*/  FFMA.FTZ R62, R7, R66, R62 ;  /* 0x00000042073e7223 */ /* 0x000fe2000001003e */
[CC--:B------:R-:W-:Y:S01]  /*7a20*/  FMUL.FTZ R67, R137.reuse, R69.reuse ;  /* 0x0000004589437220 */ /* 0x0c0fe20000410000 */
[----:B------:R-:W-:Y:S01]  /*7a30*/  FMUL.FTZ R66, R192, UR34 ;  /* 0x00000022c0427c20 */ /* 0x000fe20008410000 */
[----:B------:R-:W-:Y:S01]  /*7a40*/  FMUL.FTZ R70, R137, R68 ;  /* 0x0000004489467220 */ /* 0x000fe20000410000 */
[----:B------:R-:W-:Y:S01]  /*7a50*/  FMUL.FTZ R65, R131, R62 ;  /* 0x0000003e83417220 */ /* 0x000fe20000410000 */
[----:B------:R-:W-:Y:S01]  /*7a60*/  FFMA.FTZ R68, R138, R68, -R67 ;  /* 0x000000448a447223 */ /* 0x000fe20000010843 */
[C---:B------:R-:W-:Y:S01]  /*7a70*/  FFMA.FTZ R63, R132.reuse, R62, R63 ;  /* 0x0000003e843f7223 */ /* 0x040fe2000001003f */
[----:B------:R-:W-:Y:S01]  /*7a80*/  FFMA.FTZ R66, R157, UR23, -R66 ;  /* 0x000000179d427c23 */ /* 0x000fe20008010842 */
[----:B------:R-:W-:Y:S01]  /*7a90*/  FFMA.FTZ R65, R132, R64, -R65 ;  /* 0x0000004084417223 */ /* 0x000fe20000010841 */
[----:B------:R-:W-:Y:S01]  /*7aa0*/  FFMA.FTZ R70, R138, R69, R70 ;  /* 0x000000458a467223 */ /* 0x000fe20000010046 */
[C---:B------:R-:W-:Y:S01]  /*7ab0*/  FMUL.FTZ R67, R139.reuse, R68 ;  /* 0x000000448b437220 */ /* 0x040fe20000410000 */
        /* <DEDUP_REMOVED lines=13> */
[-C--:B------:R-:W-:Y:S01]  /*7b90*/  FMUL.FTZ R68, R141, R66.reuse ;  /* 0x000000428d447220 */ /* 0x080fe20000410000 */
[----:B------:R-:W-:Y:S01]  /*7ba0*/  FFMA.FTZ R66, R142, R66, R63 ;  /* 0x000000428e427223 */ /* 0x000fe2000001003f */
[----:B------:R-:W-:Y:S01]  /*7bb0*/  FFMA.FTZ R62, R9, R69, R62 ;  /* 0x00000045093e7223 */ /* 0x000fe2000001003e */
[C---:B------:R-:W-:Y:S01]  /*7bc0*/  FMUL.FTZ R63, R135.reuse, R64 ;  /* 0x00000040873f7220 */ /* 0x040fe20000410000 */
[----:B------:R-:W-:Y:S01]  /*7bd0*/  FMUL.FTZ R69, R190, UR34 ;  /* 0x00000022be457c20 */ /* 0x000fe20008410000 */
[----:B------:R-:W-:Y:S01]  /*7be0*/  FFMA.FTZ R68, R142, R71, -R68 ;  /* 0x000000478e447223 */ /* 0x000fe20000010844 */
[-C--:B------:R-:W-:Y:S01]  /*7bf0*/  FMUL.FTZ R67, R135, R62.reuse ;  /* 0x0000003e87437220 */ /* 0x080fe20000410000 */
[----:B------:R-:W-:Y:S01]  /*7c00*/  FFMA.FTZ R65, R136, R62, R63 ;  /* 0x0000003e88417223 */ /* 0x000fe2000001003f */
[C---:B0-----:R-:W-:Y:S01]  /*7c10*/  FMUL.FTZ R62, R81.reuse, R60 ;  /* 0x0000003c513e7220 */ /* 0x041fe20000410000 */
[-C--:B------:R-:W-:Y:S01]  /*7c20*/  FMUL.FTZ R63, R81, R61.reuse ;  /* 0x0000003d513f7220 */ /* 0x080fe20000410000 */
[----:B------:R-:W-:Y:S01]  /*7c30*/  FFMA.FTZ R69, R158, UR23, -R69 ;  /* 0x000000179e457c23 */ /* 0x000fe20008010845 */
[----:B------:R-:W-:Y:S01]  /*7c40*/  FFMA.FTZ R67, R136, R64, -R67 ;  /* 0x0000004088437223 */ /* 0x000fe20000010843 */
[C---:B------:R-:W-:Y:S01]  /*7c50*/  FFMA.FTZ R62, R80.reuse, R61, R62 ;  /* 0x0000003d503e7223 */ /* 0x040fe2000001003e */
[----:B------:R-:W-:Y:S01]  /*7c60*/  FFMA.FTZ R234, R80, R60, -R63 ;  /* 0x0000003c50ea7223 */ /* 0x000fe2000001083f */
[C---:B------:R-:W-:Y:S01]  /*7c70*/  FMUL.FTZ R61, R143.reuse, R66 ;  /* 0x000000428f3d7220 */ /* 0x040fe20000410000 */
[----:B------:R-:W-:Y:S01]  /*7c80*/  FMUL.FTZ R63, R143, R68 ;  /* 0x000000448f3f7220 */ /* 0x000fe20000410000 */
[----:B------:R-:W-:Y:S01]  /*7c90*/  FADD.FTZ R201, RZ, R62 ;  /* 0x0000003effc97221 */ /* 0x000fe20000010000 */
[----:B------:R-:W-:Y:S01]  /*7ca0*/  FFMA.FTZ R234, R89, R104, R234 ;  /* 0x0000006859ea7223 */ /* 0x000fe200000100ea */
[----:B------:R-:W-:Y:S01]  /*7cb0*/  FFMA.FTZ R68, R144, R68, -R61 ;  /* 0x0000004490447223 */ /* 0x000fe2000001083d */
[----:B------:R-:W-:Y:S01]  /*7cc0*/  FFMA.FTZ R65, R10, R69, R65 ;  /* 0x000000450a417223 */ /* 0x000fe20000010041 */
[C---:B------:R-:W-:Y:S01]  /*7cd0*/  FMUL.FTZ R61, R121.reuse, R201 ;  /* 0x000000c9793d7220 */ /* 0x040fe20000410000 */
[----:B------:R-:W-:Y:S01]  /*7ce0*/  FMUL.FTZ R60, R121, R234 ;  /* 0x000000ea793c7220 */ /* 0x000fe20000410000 */
[----:B------:R-:W-:Y:S01]  /*7cf0*/  FFMA.FTZ R69, R144, R66, R63 ;  /* 0x0000004290457223 */ /* 0x000fe2000001003f */
[----:B------:R-:W-:Y:S01]  /*7d00*/  FADD.FTZ R67, R178, R67 ;  /* 0x00000043b2437221 */ /* 0x000fe20000010000 */
[C---:B------:R-:W-:Y:S01]  /*7d10*/  FFMA.FTZ R232, R122.reuse, R234, -R61 ;  /* 0x000000ea7ae87223 */ /* 0x040fe2000001083d */
[----:B------:R-:W-:Y:S01]  /*7d20*/  FMUL.FTZ R63, R137, R65 ;  /* 0x00000041893f7220 */ /* 0x000fe20000410000 */
[----:B------:R-:W-:Y:S01]  /*7d30*/  FFMA.FTZ R60, R122, R201, R60 ;  /* 0x000000c97a3c7223 */ /* 0x000fe2000001003c */
[----:B------:R-:W-:Y:S01]  /*7d40*/  FMUL.FTZ R61, R189, UR34 ;  /* 0x00000022bd3d7c20 */ /* 0x000fe20008410000 */
[----:B------:R-:W-:Y:S01]  /*7d50*/  FFMA.FTZ R232, R57, R98, R232 ;  /* 0x0000006239e87223 */ /* 0x000fe200000100e8 */
[-C--:B------:R-:W-:Y:S01]  /*7d60*/  FFMA.FTZ R64, R138, R67.reuse, -R63 ;  /* 0x000000438a407223 */ /* 0x080fe2000001083f */
[----:B------:R-:W-:Y:S01]  /*7d70*/  FMUL.FTZ R67, R137, R67 ;  /* 0x0000004389437220 */ /* 0x000fe20000410000 */
[----:B------:R-:W-:Y:S01]  /*7d80*/  FADD.FTZ R200, RZ, R60 ;  /* 0x0000003cffc87221 */ /* 0x000fe20000010000 */
[C---:B------:R-:W-:Y:S01]  /*7d90*/  FMUL.FTZ R63, R119.reuse, R232 ;  /* 0x000000e8773f7220 */ /* 0x040fe20000410000 */
[----:B------:R-:W-:Y:S01]  /*7da0*/  FFMA.FTZ R60, R156, UR23, -R61 ;  /* 0x000000179c3c7c23 */ /* 0x000fe2000801083d */
[----:B------:R-:W-:Y:S01]  /*7db0*/  FFMA.FTZ R62, R138, R65, R67 ;  /* 0x000000418a3e7223 */ /* 0x000fe20000010043 */
[-C--:B------:R-:W-:Y:S01]  /*7dc0*/  FMUL.FTZ R61, R119, R200.reuse ;  /* 0x000000c8773d7220 */ /* 0x080fe20000410000 */
[----:B------:R-:W-:Y:S01]  /*7dd0*/  FADD.FTZ R64, R177, R64 ;  /* 0x00000040b1407221 */ /* 0x000fe20000010000 */
[C---:B------:R-:W-:Y:S01]  /*7de0*/  FFMA.FTZ R63, R120.reuse, R200, R63 ;  /* 0x000000c8783f7223 */ /* 0x040fe2000001003f */
[----:B------:R-:W-:Y:S01]  /*7df0*/  FFMA.FTZ R60, R11, R60, R62 ;  /* 0x0000003c0b3c7223 */ /* 0x000fe2000001003e */
[----:B------:R-:W-:Y:S01]  /*7e00*/  FFMA.FTZ R61, R120, R232, -R61 ;  /* 0x000000e8783d7223 */ /* 0x000fe2000001083d */
[C---:B------:R-:W-:Y:S01]  /*7e10*/  FMUL.FTZ R65, R139.reuse, R64 ;  /* 0x000000408b417220 */ /* 0x040fe20000410000 */
[----:B------:R-:W-:Y:S01]  /*7e20*/  FMUL.FTZ R62, R188, UR34 ;  /* 0x00000022bc3e7c20 */ /* 0x000fe20008410000 */
[----:B------:R-:W-:Y:S01]  /*7e30*/  FADD.FTZ R197, RZ, R63 ;  /* 0x0000003fffc57221 */ /* 0x000fe20000010000 */
[----:B------:R-:W-:Y:S01]  /*7e40*/  FFMA.FTZ R233, R88, R105, R61 ;  /* 0x0000006958e97223 */ /* 0x000fe2000001003d */
[-C--:B------:R-:W-:Y:S01]  /*7e50*/  FMUL.FTZ R67, R139, R60.reuse ;  /* 0x0000003c8b437220 */ /* 0x080fe20000410000 */
[C---:B------:R-:W-:Y:S01]  /*7e60*/  FFMA.FTZ R65, R140.reuse, R60, R65 ;  /* 0x0000003c8c417223 */ /* 0x040fe20000010041 */
[----:B------:R-:W-:Y:S01]  /*7e70*/  FFMA.FTZ R231, R155, UR23, -R62 ;  /* 0x000000179be77c23 */ /* 0x000fe2000801083e */
[C---:B------:R-:W-:Y:S01]  /*7e80*/  FMUL.FTZ R61, R147.reuse, R197 ;  /* 0x000000c5933d7220 */ /* 0x040fe20000410000 */
[----:B------:R-:W-:Y:S01]  /*7e90*/  FMUL.FTZ R60, R147, R233 ;  /* 0x000000e9933c7220 */ /* 0x000fe20000410000 */
[----:B------:R-:W-:Y:S01]  /*7ea0*/  FMUL.FTZ R63, R145, R68 ;  /* 0x00000044913f7220 */ /* 0x000fe20000410000 */
[----:B------:R-:W-:Y:S01]  /*7eb0*/  FFMA.FTZ R67, R140, R64, -R67 ;  /* 0x000000408c437223 */ /* 0x000fe20000010843 */
[----:B------:R-:W-:Y:S01]  /*7ec0*/  FFMA.FTZ R65, R12, R231, R65 ;  /* 0x000000e70c417223 */ /* 0x000fe20000010041 */
[C---:B------:R-:W-:Y:S01]  /*7ed0*/  FFMA.FTZ R230, R148.reuse, R233, -R61 ;  /* 0x000000e994e67223 */ /* 0x040fe2000001083d */
[----:B------:R-:W-:Y:S01]  /*7ee0*/  FFMA.FTZ R60, R148, R197, R60 ;  /* 0x000000c5943c7223 */ /* 0x000fe2000001003c */
[----:B------:R-:W-:Y:S01]  /*7ef0*/  FFMA.FTZ R64, R146, R69, R63 ;  /* 0x0000004592407223 */ /* 0x000fe2000001003f */
[----:B------:R-:W-:Y:S01]  /*7f00*/  FADD.FTZ R67, R176, R67 ;  /* 0x00000043b0437221 */ /* 0x000fe20000010000 */
[----:B------:R-:W-:Y:S01]  /*7f10*/  FMUL.FTZ R63, R141, R65 ;  /* 0x000000418d3f7220 */ /* 0x000fe20000410000 */
[----:B------:R-:W-:Y:S01]  /*7f20*/  FFMA.FTZ R230, R53, R96, R230 ;  /* 0x0000006035e67223 */ /* 0x000fe200000100e6 */
[----:B------:R-:W-:Y:S01]  /*7f30*/  FADD.FTZ R202, RZ, R60 ;  /* 0x0000003cffca7221 */ /* 0x000fe20000010000 */
[C---:B------:R-:W-:Y:S01]  /*7f40*/  FMUL.FTZ R69, R145.reuse, R69 ;  /* 0x0000004591457220 */ /* 0x040fe20000410000 */
[-C--:B------:R-:W-:Y:S01]  /*7f50*/  FFMA.FTZ R62, R142, R67.reuse, -R63 ;  /* 0x000000438e3e7223 */ /* 0x080fe2000001083f */
[C---:B------:R-:W-:Y:S01]  /*7f60*/  FMUL.FTZ R63, R145.reuse, R230 ;  /* 0x000000e6913f7220 */ /* 0x040fe20000410000 */
[-C--:B------:R-:W-:Y:S01]  /*7f70*/  FMUL.FTZ R61, R145, R202.reuse ;  /* 0x000000ca913d7220 */ /* 0x080fe20000410000 */
[----:B------:R-:W-:Y:S01]  /*7f80*/  FMUL.FTZ R67, R141, R67 ;  /* 0x000000438d437220 */ /* 0x000fe20000410000 */
[----:B------:R-:W-:Y:S01]  /*7f90*/  FADD.FTZ R62, R175, R62 ;  /* 0x0000003eaf3e7221 */ /* 0x000fe20000010000 */
[C---:B------:R-:W-:Y:S01]  /*7fa0*/  FFMA.FTZ R63, R146.reuse, R202, R63 ;  /* 0x000000ca923f7223 */ /* 0x040fe2000001003f */
[----:B------:R-:W-:Y:S01]  /*7fb0*/  FFMA.FTZ R228, R146, R230, -R61 ;  /* 0x000000e692e47223 */ /* 0x000fe2000001083d */
[----:B------:R-:W-:Y:S01]  /*7fc0*/  FMUL.FTZ R61, R187, UR34 ;  /* 0x00000022bb3d7c20 */ /* 0x000fe20008410000 */
[----:B------:R-:W-:Y:S01]  /*7fd0*/  FFMA.FTZ R60, R142, R65, R67 ;  /* 0x000000418e3c7223 */ /* 0x000fe20000010043 */
[----:B------:R-:W-:Y:S01]  /*7fe0*/  FADD.FTZ R203, RZ, R63 ;  /* 0x0000003fffcb7221 */ /* 0x000fe20000010000 */
[----:B------:R-:W-:Y:S01]  /*7ff0*/  FFMA.FTZ R228, R87, R102, R228 ;  /* 0x0000006657e47223 */ /* 0x000fe200000100e4 */
[----:B------:R-:W-:Y:S01]  /*8000*/  FFMA.FTZ R226, R154, UR23, -R61 ;  /* 0x000000179ae27c23 */ /* 0x000fe2000801083d */
[C---:B------:R-:W-:Y:S01]  /*8010*/  FMUL.FTZ R65, R143.reuse, R62 ;  /* 0x0000003e8f417220 */ /* 0x040fe20000410000 */
[CC--:B------:R-:W-:Y:S01]  /*8020*/  FMUL.FTZ R61, R143.reuse, R203.reuse ;  /* 0x000000cb8f3d7220 */ /* 0x0c0fe20000410000 */
[----:B------:R-:W-:Y:S01]  /*8030*/  FMUL.FTZ R63, R143, R228 ;  /* 0x000000e48f3f7220 */ /* 0x000fe20000410000 */
[----:B------:R-:W-:Y:S01]  /*8040*/  FFMA.FTZ R60, R13, R226, R60 ;  /* 0x000000e20d3c7223 */ /* 0x000fe2000001003c */
[----:B------:R-:W-:Y:S01]  /*8050*/  FFMA.FTZ R69, R146, R68, -R69 ;  /* 0x0000004492457223 */ /* 0x000fe20000010845 */
[C---:B------:R-:W-:Y:S01]  /*8060*/  FFMA.FTZ R61, R144.reuse, R228, -R61 ;  /* 0x000000e4903d7223 */ /* 0x040fe2000001083d */
[C---:B------:R-:W-:Y:S01]  /*8070*/  FFMA.FTZ R63, R144.reuse, R203, R63 ;  /* 0x000000cb903f7223 */ /* 0x040fe2000001003f */
[-C--:B------:R-:W-:Y:S01]  /*8080*/  FMUL.FTZ R67, R143, R60.reuse ;  /* 0x0000003c8f437220 */ /* 0x080fe20000410000 */
[----:B------:R-:W-:Y:S01]  /*8090*/  FFMA.FTZ R65, R144, R60, R65 ;  /* 0x0000003c90417223 */ /* 0x000fe20000010041 */
[----:B------:R-:W-:Y:S01]  /*80a0*/  FFMA.FTZ R229, R48, R99, R61 ;  /* 0x0000006330e57223 */ /* 0x000fe2000001003d */
[----:B------:R-:W-:Y:S01]  /*80b0*/  FADD.FTZ R204, RZ, R63 ;  /* 0x0000003fffcc7221 */ /* 0x000fe20000010000 */
[----:B------:R-:W-:Y:S01]  /*80c0*/  FMUL.FTZ R60, R186, UR34 ;  /* 0x00000022ba3c7c20 */ /* 0x000fe20008410000 */
[----:B------:R-:W-:Y:S01]  /*80d0*/  FMUL.FTZ R71, R147, R69 ;  /* 0x0000004593477220 */ /* 0x000fe20000410000 */
[CC--:B------:R-:W-:Y:S01]  /*80e0*/  FMUL.FTZ R63, R141.reuse, R229.reuse ;  /* 0x000000e58d3f7220 */ /* 0x0c0fe20000410000 */
[----:B------:R-:W-:Y:S01]  /*80f0*/  FMUL.FTZ R61, R141, R204 ;  /* 0x000000cc8d3d7220 */ /* 0x000fe20000410000 */
[----:B------:R-:W-:Y:S01]  /*8100*/  FFMA.FTZ R227, R153, UR23, -R60 ;  /* 0x0000001799e37c23 */ /* 0x000fe2000801083c */
[----:B------:R-:W-:Y:S01]  /*8110*/  FFMA.FTZ R67, R144, R62, -R67 ;  /* 0x0000003e90437223 */ /* 0x000fe20000010843 */
[C---:B------:R-:W-:Y:S01]  /*8120*/  FFMA.FTZ R63, R142.reuse, R204, R63 ;  /* 0x000000cc8e3f7223 */ /* 0x040fe2000001003f */
[----:B------:R-:W-:Y:S01]  /*8130*/  FFMA.FTZ R61, R142, R229, -R61 ;  /* 0x000000e58e3d7223 */ /* 0x000fe2000001083d */
[----:B------:R-:W-:Y:S01]  /*8140*/  FFMA.FTZ R65, R14, R227, R65 ;  /* 0x000000e30e417223 */ /* 0x000fe20000010041 */
[-C--:B------:R-:W-:Y:S01]  /*8150*/  FFMA.FTZ R66, R148, R64.reuse, R71 ;  /* 0x0000004094427223 */ /* 0x080fe20000010047 */
[----:B------:R-:W-:Y:S01]  /*8160*/  FADD.FTZ R205, RZ, R63 ;  /* 0x0000003fffcd7221 */ /* 0x000fe20000010000 */
[----:B------:R-:W-:Y:S01]  /*8170*/  FFMA.FTZ R225, R86, R103, R61 ;  /* 0x0000006756e17223 */ /* 0x000fe2000001003d */
[----:B------:R-:W-:Y:S01]  /*8180*/  FADD.FTZ R67, R174, R67 ;  /* 0x00000043ae437221 */ /* 0x000fe20000010000 */
[----:B------:R-:W-:Y:S01]  /*8190*/  FMUL.FTZ R71, R145, R65 ;  /* 0x0000004191477220 */ /* 0x000fe20000410000 */
[C---:B------:R-:W-:Y:S01]  /*81a0*/  FMUL.FTZ R61, R139.reuse, R205 ;  /* 0x000000cd8b3d7220 */ /* 0x040fe20000410000 */
[----:B------:R-:W-:Y:S01]  /*81b0*/  FMUL.FTZ R60, R139, R225 ;  /* 0x000000e18b3c7220 */ /* 0x000fe20000410000 */
[----:B------:R-:W-:Y:S01]  /*81c0*/  FMUL.FTZ R73, R147, R64 ;  /* 0x0000004093497220 */ /* 0x000fe20000410000 */
[----:B------:R-:W-:Y:S01]  /*81d0*/  FFMA.FTZ R64, R146, R67, -R71 ;  /* 0x0000004392407223 */ /* 0x000fe20000010847 */
[C---:B------:R-:W-:Y:S01]  /*81e0*/  FFMA.FTZ R61, R140.reuse, R225, -R61 ;  /* 0x000000e18c3d7223 */ /* 0x040fe2000001083d */
[----:B------:R-:W-:Y:S01]  /*81f0*/  FFMA.FTZ R60, R140, R205, R60 ;  /* 0x000000cd8c3c7223 */ /* 0x000fe2000001003c */
[----:B------:R-:W-:Y:S01]  /*8200*/  FMUL.FTZ R67, R145, R67 ;  /* 0x0000004391437220 */ /* 0x000fe20000410000 */
[----:B------:R-:W-:Y:S01]  /*8210*/  FMUL.FTZ R63, R193, UR34 ;  /* 0x00000022c13f7c20 */ /* 0x000fe20008410000 */
[----:B------:R-:W-:Y:S01]  /*8220*/  FFMA.FTZ R223, R42, R95, R61 ;  /* 0x0000005f2adf7223 */ /* 0x000fe2000001003d */
[----:B------:R-:W-:Y:S01]  /*8230*/  FADD.FTZ R206, RZ, R60 ;  /* 0x0000003cffce7221 */ /* 0x000fe20000010000 */
[----:B------:R-:W-:Y:S01]  /*8240*/  FFMA.FTZ R62, R146, R65, R67 ;  /* 0x00000041923e7223 */ /* 0x000fe20000010043 */
[----:B------:R-:W-:Y:S01]  /*8250*/  FFMA.FTZ R224, R152, UR23, -R63 ;  /* 0x0000001798e07c23 */ /* 0x000fe2000801083f */
[CC--:B------:R-:W-:Y:S01]  /*8260*/  FMUL.FTZ R61, R137.reuse, R223.reuse ;  /* 0x000000df893d7220 */ /* 0x0c0fe20000410000 */
[----:B------:R-:W-:Y:S01]  /*8270*/  FMUL.FTZ R60, R137, R206 ;  /* 0x000000ce893c7220 */ /* 0x000fe20000410000 */
[----:B------:R-:W-:Y:S01]  /*8280*/  FADD.FTZ R64, R173, R64 ;  /* 0x00000040ad407221 */ /* 0x000fe20000010000 */
[----:B------:R-:W-:Y:S01]  /*8290*/  FFMA.FTZ R62, R15, R224, R62 ;  /* 0x000000e00f3e7223 */ /* 0x000fe2000001003e */
[C---:B------:R-:W-:Y:S01]  /*82a0*/  FFMA.FTZ R61, R138.reuse, R206, R61 ;  /* 0x000000ce8a3d7223 */ /* 0x040fe2000001003d */
[----:B------:R-:W-:Y:S01]  /*82b0*/  FFMA.FTZ R60, R138, R223, -R60 ;  /* 0x000000df8a3c7223 */ /* 0x000fe2000001083c */
[C---:B------:R-:W-:Y:S01]  /*82c0*/  FMUL.FTZ R63, R147.reuse, R64 ;  /* 0x00000040933f7220 */ /* 0x040fe20000410000 */
[----:B------:R-:W-:Y:S01]  /*82d0*/  FMUL.FTZ R65, R147, R62 ;  /* 0x0000003e93417220 */ /* 0x000fe20000410000 */
[----:B------:R-:W-:Y:S01]  /*82e0*/  FADD.FTZ R207, RZ, R61 ;  /* 0x0000003dffcf7221 */ /* 0x000fe20000010000 */
[----:B------:R-:W-:Y:S01]  /*82f0*/  FFMA.FTZ R222, R85, R100, R60 ;  /* 0x0000006455de7223 */ /* 0x000fe2000001003c */
[----:B------:R-:W-:Y:S01]  /*8300*/  FFMA.FTZ R63, R148, R62, R63 ;  /* 0x0000003e943f7223 */ /* 0x000fe2000001003f */
[----:B------:R-:W-:Y:S01]  /*8310*/  FMUL.FTZ R62, R194, UR34 ;  /* 0x00000022c23e7c20 */ /* 0x000fe20008410000 */
        /* <DEDUP_REMOVED lines=8> */
[----:B------:R-:W-:Y:S01]  /*83a0*/  FFMA.FTZ R220, R37, R92, R220 ;  /* 0x0000005c25dc7223 */ /* 0x000fe200000100dc */
[----:B------:R-:W-:Y:S01]  /*83b0*/  FADD.FTZ R208, RZ, R60 ;  /* 0x0000003cffd07221 */ /* 0x000fe20000010000 */
[----:B------:R-:W-:Y:S01]  /*83c0*/  FFMA.FTZ R73, R148, R69, -R73 ;  /* 0x0000004594497223 */ /* 0x000fe20000010849 */
[----:B------:R-:W-:Y:S01]  /*83d0*/  FMUL.FTZ R64, R119, R62 ;  /* 0x0000003e77407220 */ /* 0x000fe20000410000 */
[C---:B------:R-:W-:Y:S01]  /*83e0*/  FMUL.FTZ R63, R133.reuse, R220 ;  /* 0x000000dc853f7220 */ /* 0x040fe20000410000 */
[----:B------:R-:W-:Y:S01]  /*83f0*/  FMUL.FTZ R61, R133, R208 ;  /* 0x000000d0853d7220 */ /* 0x000fe20000410000 */
[C---:B------:R-:W-:Y:S01]  /*8400*/  FMUL.FTZ R69, R119.reuse, R66 ;  /* 0x0000004277457220 */ /* 0x040fe20000410000 */
[-C--:B------:R-:W-:Y:S01]  /*8410*/  FFMA.FTZ R64, R120, R65.reuse, -R64 ;  /* 0x0000004178407223 */ /* 0x080fe20000010840 */
[C---:B------:R-:W-:Y:S01]  /*8420*/  FFMA.FTZ R63, R134.reuse, R208, R63 ;  /* 0x000000d0863f7223 */ /* 0x040fe2000001003f */
[----:B------:R-:W-:Y:S01]  /*8430*/  FFMA.FTZ R61, R134, R220, -R61 ;  /* 0x000000dc863d7223 */ /* 0x000fe2000001083d */
[----:B------:R-:W-:Y:S01]  /*8440*/  FMUL.FTZ R65, R119, R65 ;  /* 0x0000004177417220 */ /* 0x000fe20000410000 */
[----:B------:R-:W-:Y:S01]  /*8450*/  FADD.FTZ R64, R171, R64 ;  /* 0x00000040ab407221 */ /* 0x000fe20000010000 */
[----:B------:R-:W-:Y:S01]  /*8460*/  FADD.FTZ R209, RZ, R63 ;  /* 0x0000003fffd17221 */ /* 0x000fe20000010000 */
[----:B------:R-:W-:Y:S01]  /*8470*/  FFMA.FTZ R219, R84, R101, R61 ;  /* 0x0000006554db7223 */ /* 0x000fe2000001003d */
[----:B------:R-:W-:Y:S01]  /*8480*/  FFMA.FTZ R62, R120, R62, R65 ;  /* 0x0000003e783e7223 */ /* 0x000fe20000010041 */
[----:B------:R-:W-:Y:S01]  /*8490*/  FMUL.FTZ R65, R195, UR34 ;  /* 0x00000022c3417c20 */ /* 0x000fe20008410000 */
[C---:B------:R-:W-:Y:S01]  /*84a0*/  FMUL.FTZ R61, R131.reuse, R209 ;  /* 0x000000d1833d7220 */ /* 0x040fe20000410000 */
[----:B------:R-:W-:Y:S01]  /*84b0*/  FMUL.FTZ R60, R131, R219 ;  /* 0x000000db833c7220 */ /* 0x000fe20000410000 */
[----:B------:R-:W-:Y:S01]  /*84c0*/  FMUL.FTZ R67, R119, R73 ;  /* 0x0000004977437220 */ /* 0x000fe20000410000 */
[----:B------:R-:W-:Y:S01]  /*84d0*/  FFMA.FTZ R218, R150, UR23, -R65 ;  /* 0x0000001796da7c23 */ /* 0x000fe20008010841 */
[C---:B------:R-:W-:Y:S01]  /*84e0*/  FFMA.FTZ R61, R132.reuse, R219, -R61 ;  /* 0x000000db843d7223 */ /* 0x040fe2000001083d */
[----:B------:R-:W-:Y:S01]  /*84f0*/  FFMA.FTZ R60, R132, R209, R60 ;  /* 0x000000d1843c7223 */ /* 0x000fe2000001003c */
[----:B------:R-:W-:Y:S01]  /*8500*/  FMUL.FTZ R65, R121, R64 ;  /* 0x0000004079417220 */ /* 0x000fe20000410000 */
[----:B------:R-:W-:Y:S01]  /*8510*/  FFMA.FTZ R62, R17, R218, R62 ;  /* 0x000000da113e7223 */ /* 0x000fe2000001003e */
[----:B------:R-:W-:Y:S01]  /*8520*/  FFMA.FTZ R217, R36, R93, R61 ;  /* 0x0000005d24d97223 */ /* 0x000fe2000001003d */
[----:B------:R-:W-:Y:S01]  /*8530*/  FADD.FTZ R210, RZ, R60 ;  /* 0x0000003cffd27221 */ /* 0x000fe20000010000 */
[----:B------:R-:W-:Y:S01]  /*8540*/  FFMA.FTZ R69, R120, R73, -R69 ;  /* 0x0000004978457223 */ /* 0x000fe20000010845 */
[----:B------:R-:W-:Y:S01]  /*8550*/  ISETP.GE.AND P0, PT, R113, UR35, PT ;  /* 0x0000002371007c0c */ /* 0x000fe2000bf06270 */
[CC--:B------:R-:W-:Y:S01]  /*8560*/  FMUL.FTZ R61, R129.reuse, R217.reuse ;  /* 0x000000d9813d7220 */ /* 0x0c0fe20000410000 */
[----:B------:R-:W-:Y:S01]  /*8570*/  FMUL.FTZ R60, R129, R210 ;  /* 0x000000d2813c7220 */ /* 0x000fe20000410000 */
[----:B------:R-:W-:Y:S01]  /*8580*/  FFMA.FTZ R71, R122, R62, R65 ;  /* 0x0000003e7a477223 */ /* 0x000fe20000010041 */
[----:B------:R-:W-:Y:S01]  /*8590*/  FFMA.FTZ R67, R120, R66, R67 ;  /* 0x0000004278437223 */ /* 0x000fe20000010043 */
[C---:B------:R-:W-:Y:S01]  /*85a0*/  FFMA.FTZ R61, R130.reuse, R210, R61 ;  /* 0x000000d2823d7223 */ /* 0x040fe2000001003d */
[----:B------:R-:W-:Y:S01]  /*85b0*/  FFMA.FTZ R60, R130, R217, -R60 ;  /* 0x000000d9823c7223 */ /* 0x000fe2000001083c */
[C---:B------:R-:W-:Y:S01]  /*85c0*/  FMUL.FTZ R73, R121.reuse, R62 ;  /* 0x0000003e79497220 */ /* 0x040fe20000410000 */
[----:B------:R-:W-:Y:S01]  /*85d0*/  FMUL.FTZ R65, R121, R69 ;  /* 0x0000004579417220 */ /* 0x000fe20000410000 */
[----:B------:R-:W-:Y:S01]  /*85e0*/  FADD.FTZ R211, RZ, R61 ;  /* 0x0000003dffd37221 */ /* 0x000fe20000010000 */
[----:B------:R-:W-:Y:S01]  /*85f0*/  FFMA.FTZ R216, R59, R94, R60 ;  /* 0x0000005e3bd87223 */ /* 0x000fe2000001003c */
[----:B------:R-:W-:Y:S01]  /*8600*/  ISETP.NE.OR P0, PT, R112, RZ, P0 ;  /* 0x000000ff7000720c */ /* 0x000fe20000705670 */
[----:B------:R-:W-:Y:S01]  /*8610*/  FFMA.FTZ R60, R122, R67, R65 ;  /* 0x000000437a3c7223 */ /* 0x000fe20000010041 */
[C---:B------:R-:W-:Y:S01]  /*8620*/  FMUL.FTZ R61, R127.reuse, R211 ;  /* 0x000000d37f3d7220 */ /* 0x040fe20000410000 */
[----:B------:R-:W-:Y:S01]  /*8630*/  FMUL.FTZ R62, R127, R216 ;  /* 0x000000d87f3e7220 */ /* 0x000fe20000410000 */
[----:B------:R-:W-:Y:S01]  /*8640*/  FMUL.FTZ R67, R121, R67 ;  /* 0x0000004379437220 */ /* 0x000fe20000410000 */
[----:B------:R-:W-:-:S02]  /*8650*/  HFMA2 R80, -RZ, RZ, 1.875, 0 ;  /* 0x3f800000ff507431 */ /* 0x000fc400000001ff */
[C---:B------:R-:W-:Y:S01]  /*8660*/  FFMA.FTZ R214, R128.reuse, R216, -R61 ;  /* 0x000000d880d67223 */ /* 0x040fe2000001083d */
[----:B------:R-:W-:Y:S01]  /*8670*/  FFMA.FTZ R62, R128, R211, R62 ;  /* 0x000000d3803e7223 */ /* 0x000fe2000001003e */
[C---:B------:R-:W-:Y:S01]  /*8680*/  FFMA.FTZ R61, R122.reuse, R69, -R67 ;  /* 0x000000457a3d7223 */ /* 0x040fe20000010843 */
[----:B------:R-:W-:Y:S01]  /*8690*/  FFMA.FTZ R73, R122, R64, -R73 ;  /* 0x000000407a497223 */ /* 0x000fe20000010849 */
[----:B------:R-:W-:Y:S01]  /*86a0*/  FFMA.FTZ R214, R35, R90, R214 ;  /* 0x0000005a23d67223 */ /* 0x000fe200000100d6 */
[----:B------:R-:W-:Y:S01]  /*86b0*/  FADD.FTZ R212, RZ, R62 ;  /* 0x0000003effd47221 */ /* 0x000fe20000010000 */
[----:B------:R-:W-:Y:S01]  /*86c0*/  FMUL.FTZ R64, R196, UR34 ;  /* 0x00000022c4407c20 */ /* 0x000fe20008410000 */
[----:B------:R-:W-:Y:S01]  /*86d0*/  CS2R R82, SRZ ;  /* 0x0000000000527805 */ /* 0x000fe2000001ff00 */
[C---:B------:R-:W-:Y:S01]  /*86e0*/  FMUL.FTZ R67, R125.reuse, R214 ;  /* 0x000000d67d437220 */ /* 0x040fe20000410000 */
[-C--:B------:R-:W-:Y:S01]  /*86f0*/  FMUL.FTZ R65, R125, R212.reuse ;  /* 0x000000d47d417220 */ /* 0x080fe20000410000 */
[----:B------:R-:W-:Y:S01]  /*8700*/  MOV R81, RZ ;  /* 0x000000ff00517202 */ /* 0x000fe20000000f00 */
[----:B------:R-:W-:Y:S01]  /*8710*/  FFMA.FTZ R215, R149, UR23, -R64 ;  /* 0x0000001795d77c23 */ /* 0x000fe20008010840 */
[----:B------:R-:W-:Y:S01]  /*8720*/  FFMA.FTZ R67, R126, R212, R67 ;  /* 0x000000d47e437223 */ /* 0x000fe20000010043 */
[----:B------:R-:W-:Y:S01]  /*8730*/  @!P0 LEA R63, R2, R117, 0x4 ;  /* 0x00000075023f8211 */ /* 0x000fe200078e20ff */
[----:B------:R-:W-:Y:S01]  /*8740*/  FFMA.FTZ R65, R126, R214, -R65 ;  /* 0x000000d67e417223 */ /* 0x000fe20000010841 */
[----:B------:R-:W-:Y:S01]  /*8750*/  ISETP.GT.U32.AND P2, PT, R118, 0x1f, PT ;  /* 0x0000001f7600780c */ /* 0x000fe20003f44070 */
[----:B------:R-:W-:Y:S01]  /*8760*/  FADD.FTZ R213, RZ, R67 ;  /* 0x00000043ffd57221 */ /* 0x000fe20000010000 */
[----:B------:R-:W-:Y:S01]  /*8770*/  FFMA.FTZ R62, R0, R215, R71 ;  /* 0x000000d7003e7223 */ /* 0x000fe20000010047 */
[----:B------:R0:W1:Y:S01]  /*8780*/  @!P0 LDS.128 R80, [R63+0x8b80] ;  /* 0x008b80003f508984 */ /* 0x0000620000000c00 */
[----:B------:R-:W-:Y:S01]  /*8790*/  FFMA.FTZ R235, R58, R97, R65 ;  /* 0x000000613aeb7223 */ /* 0x000fe20000010041 */
[C---:B------:R-:W-:Y:S01]  /*87a0*/  FMUL.FTZ R65, R123.reuse, R213 ;  /* 0x000000d57b417220 */ /* 0x040fe20000410000 */
[----:B------:R-:W-:Y:S02]  /*87b0*/  BSSY B0, `(.L_x_4349) ;  /* 0x00000e1000007945 */ /* 0x000fe40003800000 */
[-C--:B------:R-:W-:Y:S01]  /*87c0*/  FMUL.FTZ R236, R123, R235.reuse ;  /* 0x000000eb7bec7220 */ /* 0x080fe20000410000 */
[----:B------:R-:W-:Y:S01]  /*87d0*/  FFMA.FTZ R65, R124, R235, -R65 ;  /* 0x000000eb7c417223 */ /* 0x000fe20000010841 */
[----:B0-----:R-:W-:-:S02]  /*87e0*/  FADD.FTZ R63, R170, R73 ;  /* 0x00000049aa3f7221 */ /* 0x001fc40000010000 */
[----:B------:R-:W-:Y:S01]  /*87f0*/  FFMA.FTZ R236, R124, R213, R236 ;  /* 0x000000d57cec7223 */ /* 0x000fe200000100ec */
[----:B------:R-:W-:Y:S02]  /*8800*/  FFMA.FTZ R237, R34, R91, R65 ;  /* 0x0000005b22ed7223 */ /* 0x000fe40000010041 */
[----:B------:R0:W-:Y:S01]  /*8810*/  STS.128 [R109+0x6d80], R60 ;  /* 0x006d803c6d007388 */ /* 0x0001e20000000c00 */
[----:B------:R-:W-:Y:S06]  /*8820*/  BAR.SYNC.DEFER_BLOCKING 0x0 ;  /* 0x0000000000007b1d */ /* 0x000fec0000010000 */
[----:B------:R-:W-:Y:S05]  /*8830*/  @P2 BRA `(.L_x_4350) ;  /* 0x0000000c00602947 */ /* 0x000fea0003800000 */
[----:B------:R-:W-:Y:S01]  /*8840*/  IMAD R238, R118, 0x50, R117 ;  /* 0x0000005076ee7824 */ /* 0x000fe200078e0275 */
[----:B------:R-:W-:Y:S01]  /*8850*/  UMOV UR37, 0xffffffff ;  /* 0xffffffff00257882 */ /* 0x000fe20000000000 */
[----:B------:R-:W-:-:S03]  /*8860*/  ISETP.NE.AND P2, PT, R112, 0x1f, PT ;  /* 0x0000001f7000780c */ /* 0x000fc60003f45270 */
[----:B0-----:R-:W-:Y:S04]  /*8870*/  LDS.128 R60, [R238+0x6da0] ;  /* 0x006da000ee3c7984 */ /* 0x001fe80000000c00 */
[----:B------:R-:W0:Y:S04]  /*8880*/  LDS.128 R64, [R238+0x6db0] ;  /* 0x006db000ee407984 */ /* 0x000e280000000c00 */
[----:B------:R-:W2:Y:S04]  /*8890*/  LDS.128 R68, [R238+0x6d90] ;  /* 0x006d9000ee447984 */ /* 0x000ea80000000c00 */
[----:B------:R-:W3:Y:S01]  /*88a0*/  LDS.128 R72, [R238+0x6d80] ;  /* 0x006d8000ee487984 */ /* 0x000ee20000000c00 */
[C---:B0----5:R-:W-:Y:S01]  /*88b0*/  FMUL.FTZ R79, R61.reuse, R64 ;  /* 0x000000403d4f7220 */ /* 0x061fe20000410000 */
        /* <DEDUP_REMOVED lines=17> */
[CC--:B---3--:R-:W-:Y:S01]  /*89d0*/  FMUL.FTZ R79, R73.reuse, R78.reuse ;  /* 0x0000004e494f7220 */ /* 0x0c8fe20000410000 */
        /* <DEDUP_REMOVED lines=12> */
[----:B------:R0:W2:Y:S04]  /*8aa0*/  SHFL.DOWN PT, R72, R79, 0x1, 0x1f ;  /* 0x08201f004f487f89 */ /* 0x0000a800000e0000 */
[----:B------:R0:W3:Y:S04]  /*8ab0*/  SHFL.DOWN PT, R73, R78, 0x1, 0x1f ;  /* 0x08201f004e497f89 */ /* 0x0000e800000e0000 */
[----:B------:R0:W4:Y:S04]  /*8ac0*/  SHFL.DOWN PT, R74, R77, 0x1, 0x1f ;  /* 0x08201f004d4a7f89 */ /* 0x00012800000e0000 */
[----:B------:R0:W0:Y:S02]  /*8ad0*/  SHFL.DOWN PT, R249, R76, 0x1, 0x1f ;  /* 0x08201f004cf97f89 */ /* 0x00002400000e0000 */
.L_x_4492:
[----:B------:R-:W-:Y:S04]  /*8ae0*/  BSSY.RECONVERGENT B1, `(.L_x_4352) ;  /* 0x000000c000017945 */ /* 0x000fe80003800200 */
[----:B------:R-:W-:Y:S05]  /*8af0*/  @!P2 BRA `(.L_x_4353) ;  /* 0x000000000028a947 */ /* 0x000fea0003800000 */
[CC--:B0-----:R-:W-:Y:S01]  /*8b00*/  FMUL.FTZ R240, R78.reuse, R249.reuse ;  /* 0x000000f94ef07220 */ /* 0x0c1fe20000410000 */
[C---:B------:R-:W-:Y:S01]  /*8b10*/  FMUL.FTZ R249, R79.reuse, R249 ;  /* 0x000000f94ff97220 */ /* 0x040fe20000410000 */
[CC--:B---3--:R-:W-:Y:S01]  /*8b20*/  FMUL.FTZ R75, R78.reuse, R73.reuse ;  /* 0x000000494e4b7220 */ /* 0x0c8fe20000410000 */
[C---:B------:R-:W-:Y:S01]  /*8b30*/  FMUL.FTZ R73, R79.reuse, R73 ;  /* 0x000000494f497220 */ /* 0x040fe20000410000 */
[-C--:B----4-:R-:W-:Y:S01]  /*8b40*/  FFMA.FTZ R240, R79, R74.reuse, -R240 ;  /* 0x0000004a4ff07223 */ /* 0x090fe200000108f0 */
[----:B------:R-:W-:Y:S01]  /*8b50*/  FFMA.FTZ R249, R78, R74, R249 ;  /* 0x0000004a4ef97223 */ /* 0x000fe200000100f9 */
[C---:B--2---:R-:W-:Y:S01]  /*8b60*/  FFMA.FTZ R79, R72.reuse, R79, -R75 ;  /* 0x0000004f484f7223 */ /* 0x044fe2000001084b */
[----:B------:R-:W-:Y:S01]  /*8b70*/  FFMA.FTZ R78, R72, R78, R73 ;  /* 0x0000004e484e7223 */ /* 0x000fe20000010049 */
[----:B------:R-:W-:Y:S01]  /*8b80*/  FADD.FTZ R77, R77, R240 ;  /* 0x000000f04d4d7221 */ /* 0x000fe20000010000 */
[----:B------:R-:W-:-:S07]  /*8b90*/  FADD.FTZ R76, R76, R249 ;  /* 0x000000f94c4c7221 */ /* 0x000fce0000010000 */
.L_x_4353:
[----:B------:R-:W-:Y:S05]  /*8ba0*/  BSYNC.RECONVERGENT B1 ;  /* 0x0000000000017941 */ /* 0x000fea0003800200 */
.L_x_4352:
[----:B------:R-:W-:Y:S01]  /*8bb0*/  UMOV UR37, 0xffffffff ;  /* 0xffffffff00257882 */ /* 0x000fe20000000000 */
[----:B------:R-:W-:Y:S02]  /*8bc0*/  ISETP.GT.U32.AND P2, PT, R112, 0x1d, PT ;  /* 0x0000001d7000780c */ /* 0x000fe40003f44070 */
[----:B------:R-:W-:Y:S11]  /*8bd0*/  BRA.DIV UR37, `(.L_x_4354) ;  /* 0x0000007225347947 */ /* 0x000ff6000b800000 */
[----:B--2---:R2:W1:Y:S04]  /*8be0*/  SHFL.DOWN PT, R72, R79, 0x2, 0x1f ;  /* 0x08401f004f487f89 */ /* 0x00446800000e0000 */
[----:B---3--:R2:W3:Y:S04]  /*8bf0*/  SHFL.DOWN PT, R73, R78, 0x2, 0x1f ;  /* 0x08401f004e497f89 */ /* 0x0084e800000e0000 */
[----:B----4-:R2:W4:Y:S04]  /*8c00*/  SHFL.DOWN PT, R74, R77, 0x2, 0x1f ;  /* 0x08401f004d4a7f89 */ /* 0x01052800000e0000 */
[----:B0-----:R2:W0:Y:S02]  /*8c10*/  SHFL.DOWN PT, R249, R76, 0x2, 0x1f ;  /* 0x08401f004cf97f89 */ /* 0x00142400000e0000 */
.L_x_4498:
[----:B------:R-:W-:Y:S04]  /*8c20*/  BSSY.RECONVERGENT B1, `(.L_x_4355) ;  /* 0x000000c000017945 */ /* 0x000fe80003800200 */
[----:B------:R-:W-:Y:S05]  /*8c30*/  @P2 BRA `(.L_x_4356) ;  /* 0x0000000000282947 */ /* 0x000fea0003800000 */
[-C--:B0-----:R-:W-:Y:S01]  /*8c40*/  FMUL.FTZ R240, R78, R249.reuse ;  /* 0x000000f94ef07220 */ /* 0x081fe20000410000 */
[----:B------:R-:W-:-:S03]  /*8c50*/  FMUL.FTZ R249, R79, R249 ;  /* 0x000000f94ff97220 */ /* 0x000fc60000410000 */
[CC--:B----4-:R-:W-:Y:S01]  /*8c60*/  FFMA.FTZ R240, R79.reuse, R74.reuse, -R240 ;  /* 0x0000004a4ff07223 */ /* 0x0d0fe200000108f0 */
[C---:B------:R-:W-:Y:S01]  /*8c70*/  FFMA.FTZ R249, R78.reuse, R74, R249 ;  /* 0x0000004a4ef97223 */ /* 0x040fe200000100f9 */
[-C--:B---3--:R-:W-:Y:S01]  /*8c80*/  FMUL.FTZ R74, R78, R73.reuse ;  /* 0x000000494e4a7220 */ /* 0x088fe20000410000 */
[----:B------:R-:W-:Y:S01]  /*8c90*/  FMUL.FTZ R73, R79, R73 ;  /* 0x000000494f497220 */ /* 0x000fe20000410000 */
[----:B--2---:R-:W-:Y:S01]  /*8ca0*/  FADD.FTZ R77, R77, R240 ;  /* 0x000000f04d4d7221 */ /* 0x004fe20000010000 */
[----:B------:R-:W-:Y:S01]  /*8cb0*/  FADD.FTZ R76, R76, R249 ;  /* 0x000000f94c4c7221 */ /* 0x000fe20000010000 */
[-C--:B-1----:R-:W-:Y:S01]  /*8cc0*/  FFMA.FTZ R79, R79, R72.reuse, -R74 ;  /* 0x000000484f4f7223 */ /* 0x082fe2000001084a */
[----:B------:R-:W-:-:S07]  /*8cd0*/  FFMA.FTZ R78, R78, R72, R73 ;  /* 0x000000484e4e7223 */ /* 0x000fce0000010049 */
.L_x_4356:
[----:B------:R-:W-:Y:S05]  /*8ce0*/  BSYNC.RECONVERGENT B1 ;  /* 0x0000000000017941 */ /* 0x000fea0003800200 */
.L_x_4355:
[----:B------:R-:W-:Y:S01]  /*8cf0*/  UMOV UR37, 0xffffffff ;  /* 0xffffffff00257882 */ /* 0x000fe20000000000 */
[----:B------:R-:W-:Y:S02]  /*8d00*/  ISETP.GT.U32.AND P2, PT, R112, 0x1b, PT ;  /* 0x0000001b7000780c */ /* 0x000fe40003f44070 */
[----:B------:R-:W-:Y:S11]  /*8d10*/  BRA.DIV UR37, `(.L_x_4357) ;  /* 0x0000007225547947 */ /* 0x000ff6000b800000 */
[----:B-1----:R1:W1:Y:S04]  /*8d20*/  SHFL.DOWN PT, R72, R79, 0x4, 0x1f ;  /* 0x08801f004f487f89 */ /* 0x00226800000e0000 */
[----:B---3--:R3:W1:Y:S04]  /*8d30*/  SHFL.DOWN PT, R73, R78, 0x4, 0x1f ;  /* 0x08801f004e497f89 */ /* 0x00866800000e0000 */
[----:B----4-:R3:W4:Y:S04]  /*8d40*/  SHFL.DOWN PT, R74, R77, 0x4, 0x1f ;  /* 0x08801f004d4a7f89 */ /* 0x01072800000e0000 */
[----:B0-----:R3:W0:Y:S02]  /*8d50*/  SHFL.DOWN PT, R249, R76, 0x4, 0x1f ;  /* 0x08801f004cf97f89 */ /* 0x00162400000e0000 */
.L_x_4504:
[----:B------:R-:W-:Y:S04]  /*8d60*/  BSSY.RECONVERGENT B1, `(.L_x_4358) ;  /* 0x000000c000017945 */ /* 0x000fe80003800200 */
[----:B------:R-:W-:Y:S05]  /*8d70*/  @P2 BRA `(.L_x_4359) ;  /* 0x0000000000282947 */ /* 0x000fea0003800000 */
[-C--:B0-----:R-:W-:Y:S01]  /*8d80*/  FMUL.FTZ R240, R78, R249.reuse ;  /* 0x000000f94ef07220 */ /* 0x081fe20000410000 */
[----:B------:R-:W-:-:S03]  /*8d90*/  FMUL.FTZ R249, R79, R249 ;  /* 0x000000f94ff97220 */ /* 0x000fc60000410000 */
[CC--:B----4-:R-:W-:Y:S01]  /*8da0*/  FFMA.FTZ R240, R79.reuse, R74.reuse, -R240 ;  /* 0x0000004a4ff07223 */ /* 0x0d0fe200000108f0 */
[C---:B------:R-:W-:Y:S01]  /*8db0*/  FFMA.FTZ R249, R78.reuse, R74, R249 ;  /* 0x0000004a4ef97223 */ /* 0x040fe200000100f9 */
[-C--:B-1----:R-:W-:Y:S01]  /*8dc0*/  FMUL.FTZ R74, R78, R73.reuse ;  /* 0x000000494e4a7220 */ /* 0x082fe20000410000 */
[----:B------:R-:W-:Y:S01]  /*8dd0*/  FMUL.FTZ R73, R79, R73 ;  /* 0x000000494f497220 */ /* 0x000fe20000410000 */
[----:B--23--:R-:W-:Y:S01]  /*8de0*/  FADD.FTZ R77, R77, R240 ;  /* 0x000000f04d4d7221 */ /* 0x00cfe20000010000 */
[----:B------:R-:W-:Y:S01]  /*8df0*/  FADD.FTZ R76, R76, R249 ;  /* 0x000000f94c4c7221 */ /* 0x000fe20000010000 */
[-C--:B------:R-:W-:Y:S01]  /*8e00*/  FFMA.FTZ R79, R79, R72.reuse, -R74 ;  /* 0x000000484f4f7223 */ /* 0x080fe2000001084a */
[----:B------:R-:W-:-:S07]  /*8e10*/  FFMA.FTZ R78, R78, R72, R73 ;  /* 0x000000484e4e7223 */ /* 0x000fce0000010049 */
.L_x_4359:
[----:B------:R-:W-:Y:S05]  /*8e20*/  BSYNC.RECONVERGENT B1 ;  /* 0x0000000000017941 */ /* 0x000fea0003800200 */
.L_x_4358:
[----:B------:R-:W-:Y:S01]  /*8e30*/  UMOV UR37, 0xffffffff ;  /* 0xffffffff00257882 */ /* 0x000fe20000000000 */
[----:B------:R-:W-:Y:S02]  /*8e40*/  ISETP.GT.U32.AND P2, PT, R112, 0x17, PT ;  /* 0x000000177000780c */ /* 0x000fe40003f44070 */
[----:B------:R-:W-:Y:S11]  /*8e50*/  BRA.DIV UR37, `(.L_x_4360) ;  /* 0x0000007225747947 */ /* 0x000ff6000b800000 */
[----:B-1----:R1:W1:Y:S04]  /*8e60*/  SHFL.DOWN PT, R72, R79, 0x8, 0x1f ;  /* 0x09001f004f487f89 */ /* 0x00226800000e0000 */
[----:B------:R0:W1:Y:S04]  /*8e70*/  SHFL.DOWN PT, R73, R78, 0x8, 0x1f ;  /* 0x09001f004e497f89 */ /* 0x00006800000e0000 */
[----:B----4-:R4:W1:Y:S04]  /*8e80*/  SHFL.DOWN PT, R74, R77, 0x8, 0x1f ;  /* 0x09001f004d4a7f89 */ /* 0x01086800000e0000 */
[----:B0-----:R4:W0:Y:S02]  /*8e90*/  SHFL.DOWN PT, R249, R76, 0x8, 0x1f ;  /* 0x09001f004cf97f89 */ /* 0x00182400000e0000 */
.L_x_4510:
[----:B------:R-:W-:Y:S04]  /*8ea0*/  BSSY.RECONVERGENT B1, `(.L_x_4361) ;  /* 0x000000c000017945 */ /* 0x000fe80003800200 */
[----:B------:R-:W-:Y:S05]  /*8eb0*/  @P2 BRA `(.L_x_4362) ;  /* 0x0000000000282947 */ /* 0x000fea0003800000 */
[-C--:B0-----:R-:W-:Y:S01]  /*8ec0*/  FMUL.FTZ R240, R78, R249.reuse ;  /* 0x000000f94ef07220 */ /* 0x081fe20000410000 */
[----:B------:R-:W-:-:S03]  /*8ed0*/  FMUL.FTZ R249, R79, R249 ;  /* 0x000000f94ff97220 */ /* 0x000fc60000410000 */
[CC--:B-1----:R-:W-:Y:S01]  /*8ee0*/  FFMA.FTZ R240, R79.reuse, R74.reuse, -R240 ;  /* 0x0000004a4ff07223 */ /* 0x0c2fe200000108f0 */
[C---:B------:R-:W-:Y:S01]  /*8ef0*/  FFMA.FTZ R249, R78.reuse, R74, R249 ;  /* 0x0000004a4ef97223 */ /* 0x040fe200000100f9 */
[-C--:B------:R-:W-:Y:S01]  /*8f00*/  FMUL.FTZ R74, R78, R73.reuse ;  /* 0x000000494e4a7220 */ /* 0x080fe20000410000 */
[----:B------:R-:W-:Y:S01]  /*8f10*/  FMUL.FTZ R73, R79, R73 ;  /* 0x000000494f497220 */ /* 0x000fe20000410000 */
[----:B--234-:R-:W-:Y:S01]  /*8f20*/  FADD.FTZ R77, R77, R240 ;  /* 0x000000f04d4d7221 */ /* 0x01cfe20000010000 */
[----:B------:R-:W-:Y:S01]  /*8f30*/  FADD.FTZ R76, R76, R249 ;  /* 0x000000f94c4c7221 */ /* 0x000fe20000010000 */
[-C--:B------:R-:W-:Y:S01]  /*8f40*/  FFMA.FTZ R79, R79, R72.reuse, -R74 ;  /* 0x000000484f4f7223 */ /* 0x080fe2000001084a */
[----:B------:R-:W-:-:S07]  /*8f50*/  FFMA.FTZ R78, R78, R72, R73 ;  /* 0x000000484e4e7223 */ /* 0x000fce0000010049 */
.L_x_4362:
[----:B------:R-:W-:Y:S05]  /*8f60*/  BSYNC.RECONVERGENT B1 ;  /* 0x0000000000017941 */ /* 0x000fea0003800200 */
.L_x_4361:
[----:B------:R-:W-:Y:S01]  /*8f70*/  UMOV UR37, 0xffffffff ;  /* 0xffffffff00257882 */ /* 0x000fe20000000000 */
[----:B------:R-:W-:Y:S02]  /*8f80*/  ISETP.GT.U32.AND P2, PT, R112, 0xf, PT ;  /* 0x0000000f7000780c */ /* 0x000fe40003f44070 */
[----:B------:R-:W-:Y:S11]  /*8f90*/  BRA.DIV UR37, `(.L_x_4363) ;  /* 0x0000007225947947 */ /* 0x000ff6000b800000 */
[----:B-1----:R1:W1:Y:S04]  /*8fa0*/  SHFL.DOWN PT, R72, R79, 0x10, 0x1f ;  /* 0x0a001f004f487f89 */ /* 0x00226800000e0000 */
[----:B------:R0:W1:Y:S04]  /*8fb0*/  SHFL.DOWN PT, R73, R78, 0x10, 0x1f ;  /* 0x0a001f004e497f89 */ /* 0x00006800000e0000 */
[----:B------:R1:W1:Y:S04]  /*8fc0*/  SHFL.DOWN PT, R74, R77, 0x10, 0x1f ;  /* 0x0a001f004d4a7f89 */ /* 0x00026800000e0000 */
[----:B0-----:R0:W0:Y:S02]  /*8fd0*/  SHFL.DOWN PT, R249, R76, 0x10, 0x1f ;  /* 0x0a001f004cf97f89 */ /* 0x00102400000e0000 */
.L_x_4516:
        /* <DEDUP_REMOVED lines=12> */
.L_x_4365:
[----:B------:R-:W-:Y:S05]  /*90a0*/  BSYNC.RECONVERGENT B1 ;  /* 0x0000000000017941 */ /* 0x000fea0003800200 */
.L_x_4364:
[----:B------:R-:W-:Y:S01]  /*90b0*/  UMOV UR37, 0xffffffff ;  /* 0xffffffff00257882 */ /* 0x000fe20000000000 */
[----:B------:R-:W-:Y:S02]  /*90c0*/  ISETP.NE.AND P2, PT, R118, 0x1f, PT ;  /* 0x0000001f7600780c */ /* 0x000fe40003f45270 */
[----:B------:R-:W-:Y:S11]  /*90d0*/  BRA.DIV UR37, `(.L_x_4366) ;  /* 0x0000007225b47947 */ /* 0x000ff6000b800000 */
[----:B------:R-:W1:Y:S04]  /*90e0*/  SHFL.IDX PT, R242, R78, RZ, 0x1f ;  /* 0x00001fff4ef27589 */ /* 0x000e6800000e0000 */
[----:B------:R-:W5:Y:S04]  /*90f0*/  SHFL.IDX PT, R240, R79, RZ, 0x1f ;  /* 0x00001fff4ff07589 */ /* 0x000f6800000e0000 */
[----:B------:R-:W0:Y:S04]  /*9100*/  SHFL.IDX PT, R241, R77, RZ, 0x1f ;  /* 0x00001fff4df17589 */ /* 0x000e2800000e0000 */
[----:B------:R-:W2:Y:S04]  /*9110*/  SHFL.IDX PT, R251, R76, RZ, 0x1f ;  /* 0x00001fff4cfb7589 */ /* 0x000ea800000e0000 */
[----:B------:R-:W-:Y:S04]  /*9120*/  SHFL.IDX PT, R248, R80, RZ, 0x1f ;  /* 0x00001fff50f87589 */ /* 0x000fe800000e0000 */
[----:B------:R-:W3:Y:S04]  /*9130*/  SHFL.IDX PT, R247, R81, RZ, 0x1f ;  /* 0x00001fff51f77589 */ /* 0x000ee800000e0000 */
[----:B------:R-:W3:Y:S01]  /*9140*/  SHFL.DOWN PT, R244, R79, 0x1, 0x1f ;  /* 0x08201f004ff47f89 */ /* 0x000ee200000e0000 */
[-C--:B-1----:R-:W-:Y:S01]  /*9150*/  FMUL.FTZ R73, R83, R242.reuse ;  /* 0x000000f253497220 */ /* 0x082fe20000410000 */
[-C--:B------:R-:W-:Y:S01]  /*9160*/  FMUL.FTZ R74, R82, R242.reuse ;  /* 0x000000f2524a7220 */ /* 0x080fe20000410000 */
[-C--:B------:R-:W-:Y:S01]  /*9170*/  FMUL.FTZ R243, R81, R242.reuse ;  /* 0x000000f251f37220 */ /* 0x080fe20000410000 */
[----:B------:R-:W1:Y:S01]  /*9180*/  SHFL.DOWN PT, R245, R78, 0x1, 0x1f ;  /* 0x08201f004ef57f89 */ /* 0x000e6200000e0000 */
[----:B------:R-:W-:Y:S01]  /*9190*/  FMUL.FTZ R242, R80, R242 ;  /* 0x000000f250f27220 */ /* 0x000fe20000410000 */
[-C--:B-----5:R-:W-:Y:S01]  /*91a0*/  FFMA.FTZ R72, R82, R240.reuse, -R73 ;  /* 0x000000f052487223 */ /* 0x0a0fe20000010849 */
[-C--:B------:R-:W-:Y:S01]  /*91b0*/  FFMA.FTZ R74, R83, R240.reuse, R74 ;  /* 0x000000f0534a7223 */ /* 0x080fe2000001004a */
[----:B------:R-:W1:Y:S01]  /*91c0*/  SHFL.IDX PT, R250, R82, RZ, 0x1f ;  /* 0x00001fff52fa7589 */ /* 0x000e6200000e0000 */
[-C--:B------:R-:W-:Y:S01]  /*91d0*/  FFMA.FTZ R243, R80, R240.reuse, -R243 ;  /* 0x000000f050f37223 */ /* 0x080fe200000108f3 */
[----:B------:R-:W-:Y:S01]  /*91e0*/  FFMA.FTZ R242, R81, R240, R242 ;  /* 0x000000f051f27223 */ /* 0x000fe200000100f2 */
[----:B0-----:R-:W-:Y:S01]  /*91f0*/  FADD.FTZ R241, R241, R72 ;  /* 0x00000048f1f17221 */ /* 0x001fe20000010000 */
[----:B------:R-:W0:Y:S01]  /*9200*/  SHFL.IDX PT, R239, R83, RZ, 0x1f ;  /* 0x00001fff53ef7589 */ /* 0x000e2200000e0000 */
[----:B--2---:R-:W-:-:S03]  /*9210*/  FADD.FTZ R240, R251, R74 ;  /* 0x0000004afbf07221 */ /* 0x004fc60000010000 */
[----:B------:R3:W2:Y:S04]  /*9220*/  SHFL.DOWN PT, R246, R77, 0x1, 0x1f ;  /* 0x08201f004df67f89 */ /* 0x0006a800000e0000 */
[----:B------:R5:W0:Y:S01]  /*9230*/  SHFL.DOWN PT, R249, R76, 0x1, 0x1f ;  /* 0x08201f004cf97f89 */ /* 0x000a2200000e0000 */
[----:B---34-:R-:W-:Y:S02]  /*9240*/  MOV R77, R247 ;  /* 0x000000f7004d7202 */ /* 0x018fe40000000f00 */
[----:B-----5:R-:W-:-:S07]  /*9250*/  MOV R76, R248 ;  /* 0x000000f8004c7202 */ /* 0x020fce0000000f00 */
.L_x_4530:
[----:B------:R-:W-:Y:S01]  /*9260*/  BSSY.RECONVERGENT B1, `(.L_x_4367) ;  /* 0x000000f000017945 */ /* 0x000fe20003800200 */
[----:B-1----:R-:W-:Y:S02]  /*9270*/  MOV R78, R250 ;  /* 0x000000fa004e7202 */ /* 0x002fe40000000f00 */
        /* <DEDUP_REMOVED lines=10> */
[----:B--2---:R-:W-:Y:S01]  /*9320*/  FADD.FTZ R78, R246, R75 ;  /* 0x0000004bf64e7221 */ /* 0x004fe20000010000 */
[----:B------:R-:W-:Y:S01]  /*9330*/  FADD.FTZ R79, R249, R72 ;  /* 0x00000048f94f7221 */ /* 0x000fe20000010000 */
[----:B------:R-:W-:-:S07]  /*9340*/  MOV R76, R73 ;  /* 0x00000049004c7202 */ /* 0x000fce0000000f00 */
.L_x_4368:
[----:B------:R-:W-:Y:S05]  /*9350*/  BSYNC.RECONVERGENT B1 ;  /* 0x0000000000017941 */ /* 0x000fea0003800200 */
.L_x_4367:
        /* <DEDUP_REMOVED lines=11> */
[----:B------:R-:W-:Y:S01]  /*9410*/  MOV R81, R242 ;  /* 0x000000f200517202 */ /* 0x000fe20000000f00 */
[C---:B------:R-:W-:Y:S01]  /*9420*/  FMUL.FTZ R65, R61.reuse, R75 ;  /* 0x0000004b3d417220 */ /* 0x040fe20000410000 */
[C---:B------:R-:W-:Y:S01]  /*9430*/  FFMA.FTZ R72, R64.reuse, R76, -R67 ;  /* 0x0000004c40487223 */ /* 0x040fe20000010843 */
[----:B------:R-:W-:Y:S01]  /*9440*/  FFMA.FTZ R73, R64, R77, R66 ;  /* 0x0000004d40497223 */ /* 0x000fe20000010042 */
[CC--:B------:R-:W-:Y:S01]  /*9450*/  FMUL.FTZ R64, R61.reuse, R74.reuse ;  /* 0x0000004a3d407220 */ /* 0x0c0fe20000410000 */
[----:B------:R-:W-:Y:S01]  /*9460*/  FFMA.FTZ R65, R60, R74, -R65 ;  /* 0x0000004a3c417223 */ /* 0x000fe20000010841 */
[----:B------:R-:W-:-:S02]  /*9470*/  FMUL.FTZ R67, R61, R72 ;  /* 0x000000483d437220 */ /* 0x000fc40000410000 */
[----:B------:R-:W-:Y:S01]  /*9480*/  FFMA.FTZ R64, R60, R75, R64 ;  /* 0x0000004b3c407223 */ /* 0x000fe20000010040 */
[----:B------:R-:W-:Y:S01]  /*9490*/  FADD.FTZ R62, R62, R65 ;  /* 0x000000413e3e7221 */ /* 0x000fe20000010000 */
[-C--:B------:R-:W-:Y:S01]  /*94a0*/  FMUL.FTZ R65, R61, R73.reuse ;  /* 0x000000493d417220 */ /* 0x080fe20000410000 */
[C---:B------:R-:W-:Y:S01]  /*94b0*/  FFMA.FTZ R61, R60.reuse, R73, R67 ;  /* 0x000000493c3d7223 */ /* 0x040fe20000010043 */
[----:B------:R-:W-:Y:S01]  /*94c0*/  FADD.FTZ R63, R63, R64 ;  /* 0x000000403f3f7221 */ /* 0x000fe20000010000 */
[C---:B------:R-:W-:Y:S01]  /*94d0*/  FMUL.FTZ R64, R69.reuse, R62 ;  /* 0x0000003e45407220 */ /* 0x040fe20000410000 */
[----:B------:R-:W-:Y:S01]  /*94e0*/  FFMA.FTZ R60, R60, R72, -R65 ;  /* 0x000000483c3c7223 */ /* 0x000fe20000010841 */
[C---:B------:R-:W-:Y:S01]  /*94f0*/  FMUL.FTZ R65, R69.reuse, R61 ;  /* 0x0000003d45417220 */ /* 0x040fe20000410000 */
[CC--:B------:R-:W-:Y:S01]  /*9500*/  FMUL.FTZ R67, R69.reuse, R63.reuse ;  /* 0x0000003f45437220 */ /* 0x0c0fe20000410000 */
[C---:B------:R-:W-:Y:S01]  /*9510*/  FFMA.FTZ R80, R68.reuse, R63, R64 ;  /* 0x0000003f44507223 */ /* 0x040fe20000010040 */
[-C--:B------:R-:W-:Y:S01]  /*9520*/  FMUL.FTZ R66, R69, R60.reuse ;  /* 0x0000003c45427220 */ /* 0x080fe20000410000 */
[C---:B------:R-:W-:Y:S01]  /*9530*/  FFMA.FTZ R64, R68.reuse, R60, -R65 ;  /* 0x0000003c44407223 */ /* 0x040fe20000010841 */
[C---:B------:R-:W-:Y:S01]  /*9540*/  FFMA.FTZ R67, R68.reuse, R62, -R67 ;  /* 0x0000003e44437223 */ /* 0x040fe20000010843 */
[----:B------:R3:W-:Y:S01]  /*9550*/  STS.128 [R238+0x6da0], R72 ;  /* 0x006da048ee007388 */ /* 0x0007e20000000c00 */
[----:B------:R-:W-:-:S02]  /*9560*/  FFMA.FTZ R65, R68, R61, R66 ;  /* 0x0000003d44417223 */ /* 0x000fc40000010042 */
[----:B------:R-:W-:Y:S01]  /*9570*/  FADD.FTZ R66, R70, R67 ;  /* 0x0000004346427221 */ /* 0x000fe20000010000 */
[----:B------:R-:W-:Y:S01]  /*9580*/  FADD.FTZ R67, R71, R80 ;  /* 0x0000005047437221 */ /* 0x000fe20000010000 */
[----:B------:R3:W-:Y:S01]  /*9590*/  STS.128 [R238+0x6d90], R60 ;  /* 0x006d903cee007388 */ /* 0x0007e20000000c00 */
[----:B------:R-:W-:-:S03]  /*95a0*/  MOV R80, R243 ;  /* 0x000000f300507202 */ /* 0x000fc60000000f00 */
[----:B------:R3:W-:Y:S04]  /*95b0*/  STS.128 [R238+0x6d80], R64 ;  /* 0x006d8040ee007388 */ /* 0x0007e80000000c00 */
.L_x_4350:
[----:B------:R-:W-:Y:S05]  /*95c0*/  BSYNC B0 ;  /* 0x0000000000007941 */ /* 0x000fea0003800000 */
.L_x_4349:
[----:B0--3--:R-:W-:Y:S01]  /*95d0*/  FMUL.FTZ R61, R195, R200 ;  /* 0x000000c8c33d7220 */ /* 0x009fe20000410000 */
[----:B------:R-:W-:Y:S05]  /*95e0*/  WARPSYNC.ALL ;  /* 0x0000000000007948 */ /* 0x000fea0003800000 */
[----:B------:R-:W-:Y:S01]  /*95f0*/  BAR.SYNC.DEFER_BLOCKING 0x0 ;  /* 0x0000000000007b1d */ /* 0x000fe20000010000 */
[----:B------:R-:W-:Y:S01]  /*9600*/  FFMA.FTZ R64, R150, R232, -R61 ;  /* 0x000000e896407223 */ /* 0x000fe2000001083d */
[----:B------:R-:W-:Y:S01]  /*9610*/  FMUL.FTZ R60, R196, R201 ;  /* 0x000000c9c43c7220 */ /* 0x000fe20000410000 */
[----:B------:R-:W-:Y:S01]  /*9620*/  FMUL.FTZ R61, R193, R202 ;  /* 0x000000cac13d7220 */ /* 0x000fe20000410000 */
[C---:B------:R-:W-:Y:S01]  /*9630*/  FMUL.FTZ R67, R190.reuse, UR34 ;  /* 0x00000022be437c20 */ /* 0x040fe20008410000 */
[----:B-----5:R-:W-:Y:S01]  /*9640*/  FMUL.FTZ R77, R190, R207 ;  /* 0x000000cfbe4d7220 */ /* 0x020fe20000410000 */
[----:B------:R-:W-:Y:S01]  /*9650*/  FFMA.FTZ R65, R149, R234, -R60 ;  /* 0x000000ea95417223 */ /* 0x000fe2000001083c */
[----:B------:R-:W-:Y:S01]  /*9660*/  FFMA.FTZ R70, R152, R230, -R61 ;  /* 0x000000e698467223 */ /* 0x000fe2000001083d */
[----:B------:R-:W-:Y:S01]  /*9670*/  FMUL.FTZ R60, R194, R197 ;  /* 0x000000c5c23c7220 */ /* 0x000fe20000410000 */
[----:B------:R-:W-:Y:S01]  /*9680*/  FMUL.FTZ R61, R187, R204 ;  /* 0x000000ccbb3d7220 */ /* 0x000fe20000410000 */
[-C--:B------:R-:W-:Y:S01]  /*9690*/  FMUL.FTZ R190, R190, R222.reuse ;  /* 0x000000debebe7220 */ /* 0x080fe20000410000 */
[----:B------:R-:W-:Y:S01]  /*96a0*/  FFMA.FTZ R67, R158, UR23, -R67 ;  /* 0x000000179e437c23 */ /* 0x000fe20008010843 */
[----:B------:R-:W-:Y:S01]  /*96b0*/  FFMA.FTZ R71, R151, R233, -R60 ;  /* 0x000000e997477223 */ /* 0x000fe2000001083c */
[----:B------:R-:W-:Y:S01]  /*96c0*/  FFMA.FTZ R72, R154, R229, -R61 ;  /* 0x000000e59a487223 */ /* 0x000fe2000001083d */
[----:B------:R-:W-:Y:S01]  /*96d0*/  FMUL.FTZ R60, R186, R203 ;  /* 0x000000cbba3c7220 */ /* 0x000fe20000410000 */
[----:B------:R-:W-:Y:S01]  /*96e0*/  FMUL.FTZ R61, R189, UR34 ;  /* 0x00000022bd3d7c20 */ /* 0x000fe20008410000 */
[C---:B------:R-:W-:Y:S01]  /*96f0*/  FFMA.FTZ R77, R158.reuse, R222, -R77 ;  /* 0x000000de9e4d7223 */ /* 0x040fe2000001084d */
[----:B------:R-:W-:Y:S01]  /*9700*/  FFMA.FTZ R79, R158, R207, R190 ;  /* 0x000000cf9e4f7223 */ /* 0x000fe200000100be */
[----:B------:R-:W-:Y:S01]  /*9710*/  FFMA.FTZ R69, R153, R228, -R60 ;  /* 0x000000e499457223 */ /* 0x000fe2000001083c */
[----:B------:R-:W-:Y:S01]  /*9720*/  FFMA.FTZ R66, R156, UR23, -R61 ;  /* 0x000000179c427c23 */ /* 0x000fe2000801083d */
[----:B------:R-:W-:Y:S01]  /*9730*/  FMUL.FTZ R60, R188, R205 ;  /* 0x000000cdbc3c7220 */ /* 0x000fe20000410000 */
[----:B------:R-:W-:Y:S01]  /*9740*/  FMUL.FTZ R61, R191, R208 ;  /* 0x000000d0bf3d7220 */ /* 0x000fe20000410000 */
[----:B------:R-:W-:Y:S01]  /*9750*/  FMUL.FTZ R186, R186, R228 ;  /* 0x000000e4baba7220 */ /* 0x000fe20000410000 */
[-C--:B------:R-:W-:Y:S01]  /*9760*/  FMUL.FTZ R188, R188, R225.reuse ;  /* 0x000000e1bcbc7220 */ /* 0x080fe20000410000 */
[----:B------:R-:W-:Y:S01]  /*9770*/  FFMA.FTZ R75, R155, R225, -R60 ;  /* 0x000000e19b4b7223 */ /* 0x000fe2000001083c */
[C---:B------:R-:W-:Y:S01]  /*9780*/  FFMA.FTZ R158, R160.reuse, R220, -R61 ;  /* 0x000000dca09e7223 */ /* 0x040fe2000001083d */
[----:B------:R-:W-:Y:S01]  /*9790*/  FMUL.FTZ R63, R191, UR34 ;  /* 0x00000022bf3f7c20 */ /* 0x000fe20008410000 */
[----:B------:R-:W0:Y:S01]  /*97a0*/  LDS.64 R60, [R109+0x6d88] ;  /* 0x006d88006d3c7984 */ /* 0x000e220000000a00 */
[----:B------:R-:W-:Y:S01]  /*97b0*/  FFMA.FTZ R153, R153, R203, R186 ;  /* 0x000000cb99997223 */ /* 0x000fe200000100ba */
[----:B------:R-:W-:Y:S01]  /*97c0*/  FFMA.FTZ R155, R155, R205, R188 ;  /* 0x000000cd9b9b7223 */ /* 0x000fe200000100bc */
[----:B------:R-:W-:Y:S01]  /*97d0*/  FFMA.FTZ R68, R160, UR23, -R63 ;  /* 0x00000017a0447c23 */ /* 0x000fe2000801083f */
[----:B------:R-:W-:Y:S01]  /*97e0*/  FMUL.FTZ R62, R192, R209 ;  /* 0x000000d1c03e7220 */ /* 0x000fe20000410000 */
[C---:B------:R-:W-:Y:S01]  /*97f0*/  FMUL.FTZ R186, R165.reuse, UR34 ;  /* 0x00000022a5ba7c20 */ /* 0x040fe20008410000 */
[C---:B------:R-:W-:Y:S01]  /*9800*/  FMUL.FTZ R188, R165.reuse, R210 ;  /* 0x000000d2a5bc7220 */ /* 0x040fe20000410000 */
[----:B------:R-:W-:Y:S01]  /*9810*/  FMUL.FTZ R63, R165, R217 ;  /* 0x000000d9a53f7220 */ /* 0x000fe20000410000 */
[----:B------:R-:W-:Y:S01]  /*9820*/  FMUL.FTZ R76, R189, R206 ;  /* 0x000000cebd4c7220 */ /* 0x000fe20000410000 */
[----:B------:R-:W-:Y:S01]  /*9830*/  FMUL.FTZ R187, R187, R229 ;  /* 0x000000e5bbbb7220 */ /* 0x000fe20000410000 */
[----:B------:R-:W-:Y:S01]  /*9840*/  FMUL.FTZ R189, R189, R223 ;  /* 0x000000dfbdbd7220 */ /* 0x000fe20000410000 */
[----:B------:R-:W-:Y:S01]  /*9850*/  FFMA.FTZ R165, R157, R219, -R62 ;  /* 0x000000db9da57223 */ /* 0x000fe2000001083e */
[C---:B------:R-:W-:Y:S01]  /*9860*/  FFMA.FTZ R186, R159.reuse, UR23, -R186 ;  /* 0x000000179fba7c23 */ /* 0x040fe200080108ba */
[C---:B------:R-:W-:Y:S01]  /*9870*/  FFMA.FTZ R188, R159.reuse, R217, -R188 ;  /* 0x000000d99fbc7223 */ /* 0x040fe200000108bc */
[----:B------:R-:W-:Y:S01]  /*9880*/  FFMA.FTZ R190, R159, R210, R63 ;  /* 0x000000d29fbe7223 */ /* 0x000fe2000001003f */
[----:B------:R-:W-:Y:S01]  /*9890*/  FMUL.FTZ R62, R166, UR34 ;  /* 0x00000022a63e7c20 */ /* 0x000fe20008410000 */
[----:B------:R-:W-:Y:S01]  /*98a0*/  FFMA.FTZ R76, R156, R223, -R76 ;  /* 0x000000df9c4c7223 */ /* 0x000fe2000001084c */
[----:B------:R-:W-:Y:S01]  /*98b0*/  FMUL.FTZ R74, R192, UR34 ;  /* 0x00000022c04a7c20 */ /* 0x000fe20008410000 */
[----:B------:R-:W-:Y:S01]  /*98c0*/  FMUL.FTZ R159, R166, R211 ;  /* 0x000000d3a69f7220 */ /* 0x000fe20000410000 */
[----:B------:R-:W-:Y:S01]  /*98d0*/  FFMA.FTZ R154, R154, R204, R187 ;  /* 0x000000cc9a9a7223 */ /* 0x000fe200000100bb */
[----:B------:R-:W-:Y:S01]  /*98e0*/  FFMA.FTZ R156, R156, R206, R189 ;  /* 0x000000ce9c9c7223 */ /* 0x000fe200000100bd */
[----:B------:R-:W-:Y:S01]  /*98f0*/  FMUL.FTZ R192, R192, R219 ;  /* 0x000000dbc0c07220 */ /* 0x000fe20000410000 */
[----:B------:R-:W-:Y:S01]  /*9900*/  FMUL.FTZ R166, R166, R216 ;  /* 0x000000d8a6a67220 */ /* 0x000fe20000410000 */
[C---:B------:R-:W-:Y:S01]  /*9910*/  FMUL.FTZ R189, R167.reuse, UR34 ;  /* 0x00000022a7bd7c20 */ /* 0x040fe20008410000 */
[C---:B------:R-:W-:Y:S01]  /*9920*/  FMUL.FTZ R63, R167.reuse, R212 ;  /* 0x000000d4a73f7220 */ /* 0x040fe20000410000 */
[----:B------:R-:W-:Y:S01]  /*9930*/  FMUL.FTZ R187, R167, R214 ;  /* 0x000000d6a7bb7220 */ /* 0x000fe20000410000 */
[----:B------:R-:W-:Y:S01]  /*9940*/  FMUL.FTZ R191, R191, R220 ;  /* 0x000000dcbfbf7220 */ /* 0x000fe20000410000 */
[----:B------:R-:W-:Y:S01]  /*9950*/  FFMA.FTZ R167, R161, UR23, -R62 ;  /* 0x00000017a1a77c23 */ /* 0x000fe2000801083e */
[----:B------:R-:W-:Y:S01]  /*9960*/  FFMA.FTZ R73, R157, UR23, -R74 ;  /* 0x000000179d497c23 */ /* 0x000fe2000801084a */
[----:B------:R-:W-:Y:S01]  /*9970*/  FFMA.FTZ R159, R161, R216, -R159 ;  /* 0x000000d8a19f7223 */ /* 0x000fe2000001089f */
[----:B------:R-:W-:Y:S01]  /*9980*/  FMUL.FTZ R62, R168, R213 ;  /* 0x000000d5a83e7220 */ /* 0x000fe20000410000 */
[----:B------:R-:W-:Y:S01]  /*9990*/  FFMA.FTZ R157, R157, R209, R192 ;  /* 0x000000d19d9d7223 */ /* 0x000fe200000100c0 */
[----:B------:R-:W-:Y:S01]  /*99a0*/  FFMA.FTZ R161, R161, R211, R166 ;  /* 0x000000d3a1a17223 */ /* 0x000fe200000100a6 */
[----:B------:R-:W-:Y:S01]  /*99b0*/  FADD.FTZ R236, RZ, R236 ;  /* 0x000000ecffec7221 */ /* 0x000fe20000010000 */
[C---:B------:R-:W-:Y:S01]  /*99c0*/  FFMA.FTZ R192, R162.reuse, UR23, -R189 ;  /* 0x00000017a2c07c23 */ /* 0x040fe200080108bd */
[----:B------:R-:W-:Y:S01]  /*99d0*/  FFMA.FTZ R166, R162, R214, -R63 ;  /* 0x000000d6a2a67223 */ /* 0x000fe2000001083f */
[----:B------:R-:W-:Y:S01]  /*99e0*/  FFMA.FTZ R160, R160, R208, R191 ;  /* 0x000000d0a0a07223 */ /* 0x000fe200000100bf */
[----:B------:R-:W-:Y:S01]  /*99f0*/  FFMA.FTZ R162, R162, R212, R187 ;  /* 0x000000d4a2a27223 */ /* 0x000fe200000100bb */
[C---:B------:R-:W-:Y:S01]  /*9a00*/  FMUL.FTZ R74, R168.reuse, UR34 ;  /* 0x00000022a84a7c20 */ /* 0x040fe20008410000 */
[-C--:B------:R-:W-:Y:S01]  /*9a10*/  FMUL.FTZ R168, R168, R235.reuse ;  /* 0x000000eba8a87220 */ /* 0x080fe20000410000 */
[----:B------:R-:W-:Y:S01]  /*9a20*/  FFMA.FTZ R187, R163, R235, -R62 ;  /* 0x000000eba3bb7223 */ /* 0x000fe2000001083e */
[C---:B------:R-:W-:Y:S01]  /*9a30*/  FMUL.FTZ R191, R169.reuse, UR34 ;  /* 0x00000022a9bf7c20 */ /* 0x040fe20008410000 */
[C---:B------:R-:W-:Y:S01]  /*9a40*/  FMUL.FTZ R63, R169.reuse, R237 ;  /* 0x000000eda93f7220 */ /* 0x040fe20000410000 */
[-C--:B------:R-:W-:Y:S01]  /*9a50*/  FMUL.FTZ R62, R169, R236.reuse ;  /* 0x000000eca93e7220 */ /* 0x080fe20000410000 */
[----:B------:R-:W-:Y:S01]  /*9a60*/  LEA R169, R113, 0xfffff000, 0xc ;  /* 0xfffff00071a97811 */ /* 0x000fe200078e60ff */
[C---:B------:R-:W-:Y:S01]  /*9a70*/  FFMA.FTZ R189, R163.reuse, UR23, -R74 ;  /* 0x00000017a3bd7c23 */ /* 0x040fe2000801084a */
[----:B------:R-:W-:Y:S01]  /*9a80*/  FFMA.FTZ R78, R0, R65, RZ ;  /* 0x00000041004e7223 */ /* 0x000fe200000100ff */
[----:B------:R-:W-:Y:S01]  /*9a90*/  FFMA.FTZ R163, R163, R213, R168 ;  /* 0x000000d5a3a37223 */ /* 0x000fe200000100a8 */
[C---:B------:R-:W-:Y:S01]  /*9aa0*/  FFMA.FTZ R191, R164.reuse, UR23, -R191 ;  /* 0x00000017a4bf7c23 */ /* 0x040fe200080108bf */
[C---:B------:R-:W-:Y:S01]  /*9ab0*/  FFMA.FTZ R74, R164.reuse, R236, R63 ;  /* 0x000000eca44a7223 */ /* 0x040fe2000001003f */
[----:B0-----:R-:W-:Y:S01]  /*9ac0*/  FMUL.FTZ R65, R61, R111 ;  /* 0x0000006f3d417220 */ /* 0x001fe20000410000 */
[----:B------:R-:W-:Y:S01]  /*9ad0*/  FFMA.FTZ R164, R164, R237, -R62 ;  /* 0x000000eda4a47223 */ /* 0x000fe2000001083e */
[----:B------:R-:W-:Y:S01]  /*9ae0*/  FMUL.FTZ R168, R60, R111 ;  /* 0x0000006f3ca87220 */ /* 0x000fe20000410000 */
[----:B------:R-:W-:Y:S01]  /*9af0*/  FMUL.FTZ R196, R196, R234 ;  /* 0x000000eac4c47220 */ /* 0x000fe20000410000 */
[----:B------:R-:W-:Y:S01]  /*9b00*/  LOP3.LUT R62, R169, R118, RZ, 0xfc, !PT ;  /* 0x00000076a93e7212 */ /* 0x000fe200078efcff */
[----:B------:R-:W-:Y:S01]  /*9b10*/  FFMA.FTZ R111, R17, R64, R78 ;  /* 0x00000040116f7223 */ /* 0x000fe2000001004e */
[----:B------:R-:W-:Y:S01]  /*9b20*/  SHF.R.S32.HI R63, RZ, 0x1f, R169 ;  /* 0x0000001fff3f7819 */ /* 0x000fe200000114a9 */
[-C--:B------:R-:W-:Y:S01]  /*9b30*/  FFMA.FTZ R78, R60, R110.reuse, R65 ;  /* 0x0000006e3c4e7223 */ /* 0x080fe20000010041 */
[----:B------:R-:W-:Y:S01]  /*9b40*/  FFMA.FTZ R110, R61, R110, -R168 ;  /* 0x0000006e3d6e7223 */ /* 0x000fe200000108a8 */
[----:B------:R-:W-:Y:S01]  /*9b50*/  FMUL.FTZ R195, R195, R232 ;  /* 0x000000e8c3c37220 */ /* 0x000fe20000410000 */
[----:B------:R-:W-:Y:S01]  /*9b60*/  FFMA.FTZ R149, R149, R201, R196 ;  /* 0x000000c995957223 */ /* 0x000fe200000100c4 */
[----:B------:R-:W-:-:S04]  /*9b70*/  IMAD.WIDE.U32 R60, R2, UR32, R62 ;  /* 0x00000020023c7c25 */ /* 0x000fc8000f8e003e */
[----:B------:R-:W-:Y:S01]  /*9b80*/  FFMA.FTZ R78, R3, R191, R78 ;  /* 0x000000bf034e7223 */ /* 0x000fe2000001004e */
[----:B------:R-:W-:Y:S01]  /*9b90*/  FADD.FTZ R110, R185, R110 ;  /* 0x0000006eb96e7221 */ /* 0x000fe20000010000 */
[----:B------:R-:W-:Y:S01]  /*9ba0*/  FFMA.FTZ R150, R150, R200, R195 ;  /* 0x000000c896967223 */ /* 0x000fe200000100c3 */
[----:B------:R-:W-:Y:S01]  /*9bb0*/  FFMA.FTZ R149, -R0, R149, RZ ;  /* 0x0000009500957223 */ /* 0x000fe200000101ff */
[----:B------:R-:W-:Y:S02]  /*9bc0*/  IMAD R63, R2, UR33, R61 ;  /* 0x00000021023f7c24 */ /* 0x000fe4000f8e023d */
[C---:B------:R-:W-:Y:S01]  /*9bd0*/  FMUL.FTZ R61, R123.reuse, R78 ;  /* 0x0000004e7b3d7220 */ /* 0x040fe20000410000 */
[----:B------:R-:W-:Y:S01]  /*9be0*/  FMUL.FTZ R123, R123, R110 ;  /* 0x0000006e7b7b7220 */ /* 0x000fe20000410000 */
[----:B------:R-:W-:Y:S01]  /*9bf0*/  FFMA.FTZ R149, -R17, R150, R149 ;  /* 0x0000009611957223 */ /* 0x000fe20000010195 */
[----:B------:R-:W-:Y:S01]  /*9c00*/  LEA R64, P0, R60, UR20, 0x2 ;  /* 0x000000143c407c11 */ /* 0x000fe2000f8010ff */
[----:B------:R-:W-:Y:S01]  /*9c10*/  FFMA.FTZ R150, R16, R71, R111 ;  /* 0x0000004710967223 */ /* 0x000fe2000001006f */
[C---:B------:R-:W-:Y:S01]  /*9c20*/  FFMA.FTZ R61, R124.reuse, R110, -R61 ;  /* 0x0000006e7c3d7223 */ /* 0x040fe2000001083d */
[----:B------:R-:W-:Y:S01]  /*9c30*/  FFMA.FTZ R123, R124, R78, R123 ;  /* 0x0000004e7c7b7223 */ /* 0x000fe2000001007b */
[----:B------:R-:W-:Y:S01]  /*9c40*/  LEA.HI.X R65, R60, UR21, R63, 0x2, P0 ;  /* 0x000000153c417c11 */ /* 0x000fe200080f143f */
[----:B------:R-:W-:Y:S01]  /*9c50*/  FFMA.FTZ R63, R15, R70, R150 ;  /* 0x000000460f3f7223 */ /* 0x000fe20000010096 */
[----:B------:R-:W-:Y:S01]  /*9c60*/  FADD.FTZ R184, R184, R61 ;  /* 0x0000003db8b87221 */ /* 0x000fe20000010000 */
[----:B------:R-:W-:Y:S01]  /*9c70*/  FFMA.FTZ R70, R4, R189, R123 ;  /* 0x000000bd04467223 */ /* 0x000fe2000001007b */
[----:B------:R-:W-:Y:S01]  /*9c80*/  FMUL.FTZ R194, R194, R233 ;  /* 0x000000e9c2c27220 */ /* 0x000fe20000410000 */
[----:B------:R-:W-:Y:S01]  /*9c90*/  FFMA.FTZ R60, R14, R69, R63 ;  /* 0x000000450e3c7223 */ /* 0x000fe2000001003f */
[C---:B------:R-:W-:Y:S01]  /*9ca0*/  FMUL.FTZ R61, R125.reuse, R184 ;  /* 0x000000b87d3d7220 */ /* 0x040fe20000410000 */
[----:B------:R-:W-:Y:S01]  /*9cb0*/  FMUL.FTZ R125, R125, R70 ;  /* 0x000000467d7d7220 */ /* 0x000fe20000410000 */
[----:B------:R-:W-:Y:S01]  /*9cc0*/  FMUL.FTZ R193, R193, R230 ;  /* 0x000000e6c1c17220 */ /* 0x000fe20000410000 */
[----:B------:R-:W-:Y:S01]  /*9cd0*/  FFMA.FTZ R63, R13, R72, R60 ;  /* 0x000000480d3f7223 */ /* 0x000fe2000001003c */
[C---:B------:R-:W-:Y:S01]  /*9ce0*/  FFMA.FTZ R60, R126.reuse, R70, R61 ;  /* 0x000000467e3c7223 */ /* 0x040fe2000001003d */
[----:B------:R-:W-:Y:S01]  /*9cf0*/  FFMA.FTZ R126, R126, R184, -R125 ;  /* 0x000000b87e7e7223 */ /* 0x000fe2000001087d */
[----:B------:R-:W-:Y:S01]  /*9d00*/  FFMA.FTZ R151, R151, R197, R194 ;  /* 0x000000c597977223 */ /* 0x000fe200000100c2 */
[----:B------:R-:W-:Y:S01]  /*9d10*/  FFMA.FTZ R72, R12, R75, R63 ;  /* 0x0000004b0c487223 */ /* 0x000fe2000001003f */
[----:B------:R-:W-:Y:S01]  /*9d20*/  FFMA.FTZ R69, R5, R192, R60 ;  /* 0x000000c005457223 */ /* 0x000fe2000001003c */
[----:B------:R-:W-:Y:S01]  /*9d30*/  FADD.FTZ R183, R183, R126 ;  /* 0x0000007eb7b77221 */ /* 0x000fe20000010000 */
[----:B------:R-:W-:Y:S01]  /*9d40*/  FFMA.FTZ R152, R152, R202, R193 ;  /* 0x000000ca98987223 */ /* 0x000fe200000100c1 */
[----:B------:R-:W-:Y:S01]  /*9d50*/  FFMA.FTZ R63, R11, R76, R72 ;  /* 0x0000004c0b3f7223 */ /* 0x000fe20000010048 */
[C---:B------:R-:W-:Y:S01]  /*9d60*/  FMUL.FTZ R61, R127.reuse, R69 ;  /* 0x000000457f3d7220 */ /* 0x040fe20000410000 */
[----:B------:R-:W-:Y:S01]  /*9d70*/  FMUL.FTZ R60, R127, R183 ;  /* 0x000000b77f3c7220 */ /* 0x000fe20000410000 */
[----:B------:R-:W-:Y:S01]  /*9d80*/  FFMA.FTZ R149, -R16, R151, R149 ;  /* 0x0000009710957223 */ /* 0x000fe20000010195 */
[----:B------:R-:W-:Y:S01]  /*9d90*/  FFMA.FTZ R72, R10, R77, R63 ;  /* 0x0000004d0a487223 */ /* 0x000fe2000001003f */
[C---:B------:R-:W-:Y:S01]  /*9da0*/  FFMA.FTZ R61, R128.reuse, R183, -R61 ;  /* 0x000000b7803d7223 */ /* 0x040fe2000001083d */
[----:B------:R-:W-:Y:S01]  /*9db0*/  FFMA.FTZ R71, R128, R69, R60 ;  /* 0x0000004580477223 */ /* 0x000fe2000001003c */
[----:B------:R-:W-:Y:S01]  /*9dc0*/  FFMA.FTZ R152, -R15, R152, R149 ;  /* 0x000000980f987223 */ /* 0x000fe20000010195 */
[----:B------:R-:W-:Y:S01]  /*9dd0*/  FFMA.FTZ R63, R9, R158, R72 ;  /* 0x0000009e093f7223 */ /* 0x000fe20000010048 */
[----:B------:R-:W-:Y:S01]  /*9de0*/  FADD.FTZ R61, R182, R61 ;  /* 0x0000003db63d7221 */ /* 0x000fe20000010000 */
[----:B------:R-:W-:Y:S01]  /*9df0*/  FFMA.FTZ R71, R6, R167, R71 ;  /* 0x000000a706477223 */ /* 0x000fe20000010047 */
[----:B------:R-:W-:Y:S01]  /*9e00*/  FFMA.FTZ R153, -R14, R153, R152 ;  /* 0x000000990e997223 */ /* 0x000fe20000010198 */
[----:B------:R-:W-:Y:S01]  /*9e10*/  FFMA.FTZ R72, R8, R165, R63 ;  /* 0x000000a508487223 */ /* 0x000fe2000001003f */
[C---:B------:R-:W-:Y:S01]  /*9e20*/  FMUL.FTZ R63, R129.reuse, R61 ;  /* 0x0000003d813f7220 */ /* 0x040fe20000410000 */
[-C--:B------:R-:W-:Y:S01]  /*9e30*/  FMUL.FTZ R60, R129, R71.reuse ;  /* 0x00000047813c7220 */ /* 0x080fe20000410000 */
[----:B------:R-:W-:Y:S01]  /*9e40*/  FFMA.FTZ R154, -R13, R154, R153 ;  /* 0x0000009a0d9a7223 */ /* 0x000fe20000010199 */
[----:B------:R-:W-:Y:S01]  /*9e50*/  FFMA.FTZ R75, R7, R188, R72 ;  /* 0x000000bc074b7223 */ /* 0x000fe20000010048 */
[C---:B------:R-:W-:Y:S01]  /*9e60*/  FFMA.FTZ R63, R130.reuse, R71, R63 ;  /* 0x00000047823f7223 */ /* 0x040fe2000001003f */
[----:B------:R-:W-:Y:S01]  /*9e70*/  FFMA.FTZ R60, R130, R61, -R60 ;  /* 0x0000003d823c7223 */ /* 0x000fe2000001083c */
[----:B------:R-:W-:Y:S01]  /*9e80*/  FMUL.FTZ R77, R201, UR34 ;  /* 0x00000022c94d7c20 */ /* 0x000fe20008410000 */
[----:B------:R-:W-:Y:S01]  /*9e90*/  FFMA.FTZ R155, -R12, R155, R154 ;  /* 0x0000009b0c9b7223 */ /* 0x000fe2000001019a */
[----:B------:R-:W-:Y:S01]  /*9ea0*/  FFMA.FTZ R72, R7, R186, R63 ;  /* 0x000000ba07487223 */ /* 0x000fe2000001003f */
[----:B------:R-:W-:Y:S01]  /*9eb0*/  FADD.FTZ R60, R181, R60 ;  /* 0x0000003cb53c7221 */ /* 0x000fe20000010000 */
[----:B------:R-:W-:Y:S01]  /*9ec0*/  ISETP.NE.AND P2, PT, R118, RZ, PT ;  /* 0x000000ff7600720c */ /* 0x000fe20003f45270 */
[----:B------:R-:W-:Y:S01]  /*9ed0*/  FFMA.FTZ R156, -R11, R156, R155 ;  /* 0x0000009c0b9c7223 */ /* 0x000fe2000001019b */
[C---:B------:R-:W-:Y:S01]  /*9ee0*/  FMUL.FTZ R63, R131.reuse, R72 ;  /* 0x00000048833f7220 */ /* 0x040fe20000410000 */
[-C--:B------:R-:W-:Y:S01]  /*9ef0*/  FMUL.FTZ R131, R131, R60.reuse ;  /* 0x0000003c83837220 */ /* 0x080fe20000410000 */
[----:B------:R-:W-:Y:S01]  /*9f00*/  FFMA.FTZ R76, R6, R159, R75 ;  /* 0x0000009f064c7223 */ /* 0x000fe2000001004b */
[----:B------:R-:W-:Y:S01]  /*9f10*/  FFMA.FTZ R79, -R10, R79, R156 ;  /* 0x0000004f0a4f7223 */ /* 0x000fe2000001019c */
[C---:B------:R-:W-:Y:S01]  /*9f20*/  FFMA.FTZ R63, R132.reuse, R60, -R63 ;  /* 0x0000003c843f7223 */ /* 0x040fe2000001083f */
[----:B------:R-:W-:Y:S01]  /*9f30*/  FFMA.FTZ R131, R132, R72, R131 ;  /* 0x0000004884837223 */ /* 0x000fe20000010083 */
[----:B------:R-:W-:Y:S01]  /*9f40*/  FFMA.FTZ R75, R5, R166, R76 ;  /* 0x000000a6054b7223 */ /* 0x000fe2000001004c */
[----:B------:R-:W-:Y:S01]  /*9f50*/  FFMA.FTZ R160, -R9, R160, R79 ;  /* 0x000000a009a07223 */ /* 0x000fe2000001014f */
[----:B------:R-:W-:Y:S01]  /*9f60*/  FADD.FTZ R180, R180, R63 ;  /* 0x0000003fb4b47221 */ /* 0x000fe20000010000 */
[----:B------:R-:W-:Y:S01]  /*9f70*/  FFMA.FTZ R73, R8, R73, R131 ;  /* 0x0000004908497223 */ /* 0x000fe20000010083 */
[----:B------:R-:W-:Y:S01]  /*9f80*/  FFMA.FTZ R63, R234, UR23, -R77 ;  /* 0x00000017ea3f7c23 */ /* 0x000fe2000801084d */
[----:B------:R-:W-:Y:S01]  /*9f90*/  FMUL.FTZ R79, R201, UR23 ;  /* 0x00000017c94f7c20 */ /* 0x000fe20008410000 */
[CC--:B------:R-:W-:Y:S01]  /*9fa0*/  FMUL.FTZ R124, R133.reuse, R180.reuse ;  /* 0x000000b4857c7220 */ /* 0x0c0fe20000410000 */
[----:B------:R-:W-:Y:S01]  /*9fb0*/  FMUL.FTZ R77, R133, R73 ;  /* 0x00000049854d7220 */ /* 0x000fe20000410000 */
[----:B------:R-:W-:Y:S01]  /*9fc0*/  @!P2 LEA R127, R2, R117, 0x4 ;  /* 0x00000075027fa211 */ /* 0x000fe200078e20ff */
[----:B------:R-:W-:Y:S01]  /*9fd0*/  FFMA.FTZ R111, R234, UR34, R79 ;  /* 0x00000022ea6f7c23 */ /* 0x000fe2000801004f */
[C---:B------:R-:W-:Y:S01]  /*9fe0*/  FFMA.FTZ R124, R134.reuse, R73, R124 ;  /* 0x00000049867c7223 */ /* 0x040fe2000001007c */
[----:B------:R-:W-:Y:S01]  /*9ff0*/  FFMA.FTZ R126, R134, R180, -R77 ;  /* 0x000000b4867e7223 */ /* 0x000fe2000001084d */
[C---:B------:R-:W-:Y:S01]  /*a000*/  FMUL.FTZ R123, R200.reuse, UR34 ;  /* 0x00000022c87b7c20 */ /* 0x040fe20008410000 */
[----:B------:R-:W-:Y:S01]  /*a010*/  P2R R76, PR, RZ, 0x4 ;  /* 0x00000004ff4c7803 */ /* 0x000fe20000000000 */
[----:B------:R-:W-:Y:S01]  /*a020*/  FFMA.FTZ R68, R9, R68, R124 ;  /* 0x0000004409447223 */ /* 0x000fe2000001007c */
[----:B------:R-:W-:Y:S01]  /*a030*/  FADD.FTZ R179, R179, R126 ;  /* 0x0000007eb3b37221 */ /* 0x000fe20000010000 */
[----:B-1----:R0:W-:Y:S01]  /*a040*/  @!P2 STS.128 [R127+0x8b80], R80 ;  /* 0x008b80507f00a388 */ /* 0x0021e20000000c00 */
[----:B------:R-:W-:Y:S01]  /*a050*/  FMUL.FTZ R125, R200, UR23 ;  /* 0x00000017c87d7c20 */ /* 0x000fe20008410000 */
[C---:B------:R-:W-:Y:S01]  /*a060*/  FMUL.FTZ R124, R135.reuse, R68 ;  /* 0x00000044877c7220 */ /* 0x040fe20000410000 */
[----:B------:R-:W-:Y:S01]  /*a070*/  FMUL.FTZ R77, R135, R179 ;  /* 0x000000b3874d7220 */ /* 0x000fe20000410000 */
[----:B------:R-:W-:Y:S01]  /*a080*/  FFMA.FTZ R76, R4, R187, R75 ;  /* 0x000000bb044c7223 */ /* 0x000fe2000001004b */
[----:B------:R-:W-:-:S02]  /*a090*/  IMAD R75, R118, 0x84, R117 ;  /* 0x00000084764b7824 */ /* 0x000fc400078e0275 */
[----:B------:R-:W-:Y:S01]  /*a0a0*/  FMUL.FTZ R128, R0, R63 ;  /* 0x0000003f00807220 */ /* 0x000fe20000410000 */
[C---:B------:R-:W-:Y:S01]  /*a0b0*/  FFMA.FTZ R79, R136.reuse, R68, R77 ;  /* 0x00000044884f7223 */ /* 0x040fe2000001004d */
[----:B------:R-:W-:Y:S01]  /*a0c0*/  FFMA.FTZ R77, R136, R179, -R124 ;  /* 0x000000b3884d7223 */ /* 0x000fe2000001087c */
[C---:B------:R-:W-:Y:S01]  /*a0d0*/  FMUL.FTZ R130, R197.reuse, UR34 ;  /* 0x00000022c5827c20 */ /* 0x040fe20008410000 */
[----:B------:R-:W-:Y:S01]  /*a0e0*/  FMUL.FTZ R132, R197, UR23 ;  /* 0x00000017c5847c20 */ /* 0x000fe20008410000 */
[----:B------:R-:W-:Y:S01]  /*a0f0*/  FFMA.FTZ R67, R10, R67, R79 ;  /* 0x000000430a437223 */ /* 0x000fe2000001004f */
[----:B------:R-:W-:Y:S01]  /*a100*/  FADD.FTZ R77, R178, R77 ;  /* 0x0000004db24d7221 */ /* 0x000fe20000010000 */
[----:B------:R1:W-:Y:S01]  /*a110*/  STS [R75+0x2100], R128 ;  /* 0x002100804b007388 */ /* 0x0003e20000000800 */
[----:B------:R-:W-:Y:S01]  /*a120*/  FMUL.FTZ R124, R0, -R111 ;  /* 0x8000006f007c7220 */ /* 0x000fe20000410000 */
[----:B------:R-:W-:Y:S01]  /*a130*/  FMUL.FTZ R79, R137, R67 ;  /* 0x00000043894f7220 */ /* 0x000fe20000410000 */
[C---:B0-----:R-:W-:Y:S01]  /*a140*/  FFMA.FTZ R80, R232.reuse, UR23, -R123 ;  /* 0x00000017e8507c23 */ /* 0x041fe2000801087b */
[----:B------:R-:W-:Y:S01]  /*a150*/  FFMA.FTZ R82, R232, UR34, R125 ;  /* 0x00000022e8527c23 */ /* 0x000fe2000801007d */
[----:B------:R-:W-:Y:S01]  /*a160*/  FMUL.FTZ R83, R202, UR34 ;  /* 0x00000022ca537c20 */ /* 0x000fe20008410000 */
[----:B------:R-:W-:Y:S01]  /*a170*/  FFMA.FTZ R81, R233, UR34, R132 ;  /* 0x00000022e9517c23 */ /* 0x000fe20008010084 */
[----:B------:R-:W-:Y:S01]  /*a180*/  FMUL.FTZ R126, R17, R80 ;  /* 0x00000050117e7220 */ /* 0x000fe20000410000 */
[-C--:B------:R-:W-:Y:S01]  /*a190*/  FMUL.FTZ R80, R137, R77.reuse ;  /* 0x0000004d89507220 */ /* 0x080fe20000410000 */
[----:B------:R0:W-:Y:S01]  /*a1a0*/  STS [R75+0x2104], R124 ;  /* 0x0021047c4b007388 */ /* 0x0001e20000000800 */
[----:B-1----:R-:W-:Y:S01]  /*a1b0*/  FMUL.FTZ R128, R17, -R82 ;  /* 0x8000005211807220 */ /* 0x002fe20000410000 */
[C---:B------:R-:W-:Y:S01]  /*a1c0*/  FFMA.FTZ R82, R138.reuse, R77, -R79 ;  /* 0x0000004d8a527223 */ /* 0x040fe2000001084f */
[----:B------:R-:W-:Y:S01]  /*a1d0*/  FFMA.FTZ R138, R138, R67, R80 ;  /* 0x000000438a8a7223 */ /* 0x000fe20000010050 */
[----:B------:R-:W-:Y:S01]  /*a1e0*/  FFMA.FTZ R79, R233, UR23, -R130 ;  /* 0x00000017e94f7c23 */ /* 0x000fe20008010882 */
[----:B------:R1:W-:Y:S01]  /*a1f0*/  STS [R75+0x2108], R126 ;  /* 0x0021087e4b007388 */ /* 0x0003e20000000800 */
[----:B------:R-:W-:Y:S01]  /*a200*/  FADD.FTZ R80, R177, R82 ;  /* 0x00000052b1507221 */ /* 0x000fe20000010000 */
[----:B------:R-:W-:Y:S01]  /*a210*/  FFMA.FTZ R66, R11, R66, R138 ;  /* 0x000000420b427223 */ /* 0x000fe2000001008a */
[C---:B------:R-:W-:Y:S01]  /*a220*/  FMUL.FTZ R82, R16.reuse, R79 ;  /* 0x0000004f10527220 */ /* 0x040fe20000410000 */
[----:B------:R3:W-:Y:S01]  /*a230*/  STS [R75+0x210c], R128 ;  /* 0x00210c804b007388 */ /* 0x0007e20000000800 */
[----:B0-----:R-:W-:Y:S01]  /*a240*/  FMUL.FTZ R124, R16, -R81 ;  /* 0x80000051107c7220 */ /* 0x001fe20000410000 */
[C---:B------:R-:W-:Y:S01]  /*a250*/  FMUL.FTZ R79, R139.reuse, R66 ;  /* 0x000000428b4f7220 */ /* 0x040fe20000410000 */
[-C--:B------:R-:W-:Y:S01]  /*a260*/  FMUL.FTZ R139, R139, R80.reuse ;  /* 0x000000508b8b7220 */ /* 0x080fe20000410000 */
[----:B------:R0:W-:Y:S01]  /*a270*/  STS [R75+0x2110], R82 ;  /* 0x002110524b007388 */ /* 0x0001e20000000800 */
[----:B------:R-:W-:Y:S01]  /*a280*/  FMUL.FTZ R81, R202, UR23 ;  /* 0x00000017ca517c20 */ /* 0x000fe20008410000 */
[C---:B------:R-:W-:Y:S01]  /*a290*/  FFMA.FTZ R79, R140.reuse, R80, -R79 ;  /* 0x000000508c4f7223 */ /* 0x040fe2000001084f */
[----:B------:R-:W-:Y:S01]  /*a2a0*/  FFMA.FTZ R139, R140, R66, R139 ;  /* 0x000000428c8b7223 */ /* 0x000fe2000001008b */
[----:B-1----:R-:W-:Y:S01]  /*a2b0*/  FFMA.FTZ R126, R230, UR23, -R83 ;  /* 0x00000017e67e7c23 */ /* 0x002fe20008010853 */
[----:B------:R-:W-:Y:S01]  /*a2c0*/  FMUL.FTZ R83, R203, UR34 ;  /* 0x00000022cb537c20 */ /* 0x000fe20008410000 */
[----:B------:R-:W-:Y:S01]  /*a2d0*/  FADD.FTZ R176, R176, R79 ;  /* 0x0000004fb0b07221 */ /* 0x000fe20000010000 */
[----:B------:R-:W-:Y:S01]  /*a2e0*/  FFMA.FTZ R231, R12, R231, R139 ;  /* 0x000000e70ce77223 */ /* 0x000fe2000001008b */
[----:B------:R1:W-:Y:S01]  /*a2f0*/  STS [R75+0x2114], R124 ;  /* 0x0021147c4b007388 */ /* 0x0003e20000000800 */
[----:B------:R-:W-:Y:S01]  /*a300*/  FFMA.FTZ R83, R228, UR23, -R83 ;  /* 0x00000017e4537c23 */ /* 0x000fe20008010853 */
[C---:B------:R-:W-:Y:S01]  /*a310*/  FMUL.FTZ R79, R141.reuse, R176 ;  /* 0x000000b08d4f7220 */ /* 0x040fe20000410000 */
[-C--:B------:R-:W-:Y:S01]  /*a320*/  FMUL.FTZ R141, R141, R231.reuse ;  /* 0x000000e78d8d7220 */ /* 0x080fe20000410000 */
[----:B---3--:R-:W-:Y:S01]  /*a330*/  FMUL.FTZ R128, R15, R126 ;  /* 0x0000007e0f807220 */ /* 0x008fe20000410000 */
[----:B------:R-:W-:Y:S01]  /*a340*/  FFMA.FTZ R126, R230, UR34, R81 ;  /* 0x00000022e67e7c23 */ /* 0x000fe20008010051 */
[C---:B0-----:R-:W-:Y:S01]  /*a350*/  FFMA.FTZ R82, R142.reuse, R231, R79 ;  /* 0x000000e78e527223 */ /* 0x041fe2000001004f */
[----:B------:R-:W-:Y:S01]  /*a360*/  FFMA.FTZ R142, R142, R176, -R141 ;  /* 0x000000b08e8e7223 */ /* 0x000fe2000001088d */
[----:B------:R-:W-:Y:S01]  /*a370*/  FMUL.FTZ R111, R203, UR23 ;  /* 0x00000017cb6f7c20 */ /* 0x000fe20008410000 */
[----:B------:R-:W-:Y:S01]  /*a380*/  FMUL.FTZ R126, R15, -R126 ;  /* 0x8000007e0f7e7220 */ /* 0x000fe20000410000 */
[----:B------:R-:W-:Y:S01]  /*a390*/  FFMA.FTZ R226, R13, R226, R82 ;  /* 0x000000e20de27223 */ /* 0x000fe20000010052 */
[----:B------:R-:W-:Y:S01]  /*a3a0*/  FADD.FTZ R82, R175, R142 ;  /* 0x0000008eaf527221 */ /* 0x000fe20000010000 */
[----:B-1----:R-:W-:Y:S01]  /*a3b0*/  FMUL.FTZ R124, R14, R83 ;  /* 0x000000530e7c7220 */ /* 0x002fe20000410000 */
[----:B------:R-:W-:Y:S01]  /*a3c0*/  FFMA.FTZ R111, R228, UR34, R111 ;  /* 0x00000022e46f7c23 */ /* 0x000fe2000801006f */
[----:B------:R-:W-:Y:S01]  /*a3d0*/  STS [R75+0x211c], R126 ;  /* 0x00211c7e4b007388 */ /* 0x000fe20000000800 */
[C---:B------:R-:W-:Y:S01]  /*a3e0*/  FMUL.FTZ R79, R143.reuse, R82 ;  /* 0x000000528f4f7220 */ /* 0x040fe20000410000 */
[-C--:B------:R-:W-:Y:S01]  /*a3f0*/  FMUL.FTZ R143, R143, R226.reuse ;  /* 0x000000e28f8f7220 */ /* 0x080fe20000410000 */
[----:B------:R-:W-:Y:S01]  /*a400*/  FMUL.FTZ R134, R205, UR34 ;  /* 0x00000022cd867c20 */ /* 0x000fe20008410000 */
[----:B------:R0:W-:Y:S01]  /*a410*/  STS [R75+0x2120], R124 ;  /* 0x0021207c4b007388 */ /* 0x0001e20000000800 */
[C---:B------:R-:W-:Y:S01]  /*a420*/  FFMA.FTZ R79, R144.reuse, R226, R79 ;  /* 0x000000e2904f7223 */ /* 0x040fe2000001004f */
[----:B------:R-:W-:Y:S01]  /*a430*/  FFMA.FTZ R143, R144, R82, -R143 ;  /* 0x00000052908f7223 */ /* 0x000fe2000001088f */
[----:B------:R-:W-:Y:S01]  /*a440*/  FFMA.FTZ R83, R225, UR23, -R134 ;  /* 0x00000017e1537c23 */ /* 0x000fe20008010886 */
[----:B------:R1:W-:Y:S01]  /*a450*/  STS [R75+0x2118], R128 ;  /* 0x002118804b007388 */ /* 0x0003e20000000800 */
[----:B------:R-:W-:Y:S01]  /*a460*/  FFMA.FTZ R227, R14, R227, R79 ;  /* 0x000000e30ee37223 */ /* 0x000fe2000001004f */
[----:B------:R-:W-:Y:S01]  /*a470*/  FADD.FTZ R79, R174, R143 ;  /* 0x0000008fae4f7221 */ /* 0x000fe20000010000 */
[----:B------:R-:W-:Y:S01]  /*a480*/  FMUL.FTZ R130, R204, UR34 ;  /* 0x00000022cc827c20 */ /* 0x000fe20008410000 */
[----:B------:R-:W-:Y:S01]  /*a490*/  FMUL.FTZ R123, R208, UR23 ;  /* 0x00000017d07b7c20 */ /* 0x000fe20008410000 */
[C---:B------:R-:W-:Y:S01]  /*a4a0*/  FMUL.FTZ R81, R145.reuse, R227 ;  /* 0x000000e391517220 */ /* 0x040fe20000410000 */
[-C--:B0-----:R-:W-:Y:S01]  /*a4b0*/  FMUL.FTZ R124, R145, R79.reuse ;  /* 0x0000004f917c7220 */ /* 0x081fe20000410000 */
[----:B------:R-:W-:Y:S01]  /*a4c0*/  FFMA.FTZ R130, R229, UR23, -R130 ;  /* 0x00000017e5827c23 */ /* 0x000fe20008010882 */
[----:B------:R-:W-:Y:S01]  /*a4d0*/  FFMA.FTZ R234, R89, -R104, R234 ;  /* 0x8000006859ea7223 */ /* 0x000fe200000100ea */
[C---:B------:R-:W-:Y:S01]  /*a4e0*/  FFMA.FTZ R126, R146.reuse, R79, -R81 ;  /* 0x0000004f927e7223 */ /* 0x040fe20000010851 */
[----:B------:R-:W-:Y:S01]  /*a4f0*/  FFMA.FTZ R124, R146, R227, R124 ;  /* 0x000000e3927c7223 */ /* 0x000fe2000001007c */
[----:B-1----:R-:W-:Y:S01]  /*a500*/  FMUL.FTZ R128, R14, -R111 ;  /* 0x8000006f0e807220 */ /* 0x002fe20000410000 */
[----:B------:R-:W-:Y:S01]  /*a510*/  FMUL.FTZ R130, R13, R130 ;  /* 0x000000820d827220 */ /* 0x000fe20000410000 */
[----:B------:R-:W-:Y:S01]  /*a520*/  FADD.FTZ R173, R173, R126 ;  /* 0x0000007eadad7221 */ /* 0x000fe20000010000 */
[----:B------:R-:W-:Y:S01]  /*a530*/  FFMA.FTZ R224, R15, R224, R124 ;  /* 0x000000e00fe07223 */ /* 0x000fe2000001007c */
[----:B------:R-:W-:Y:S01]  /*a540*/  FMUL.FTZ R126, R205, UR23 ;  /* 0x00000017cd7e7c20 */ /* 0x000fe20008410000 */
[----:B------:R0:W-:Y:S01]  /*a550*/  STS [R75+0x2124], R128 ;  /* 0x002124804b007388 */ /* 0x0001e20000000800 */
[C---:B------:R-:W-:Y:S01]  /*a560*/  FMUL.FTZ R81, R147.reuse, R173 ;  /* 0x000000ad93517220 */ /* 0x040fe20000410000 */
[----:B------:R-:W-:Y:S01]  /*a570*/  FMUL.FTZ R124, R147, R224 ;  /* 0x000000e0937c7220 */ /* 0x000fe20000410000 */
[----:B------:R-:W-:Y:S01]  /*a580*/  FFMA.FTZ R111, R225, UR34, R126 ;  /* 0x00000022e16f7c23 */ /* 0x000fe2000801007e */
[----:B------:R-:W-:Y:S01]  /*a590*/  FFMA.FTZ R232, R57, -R98, R232 ;  /* 0x8000006239e87223 */ /* 0x000fe200000100e8 */
[----:B------:R-:W-:Y:S01]  /*a5a0*/  FFMA.FTZ R81, R148, R224, R81 ;  /* 0x000000e094517223 */ /* 0x000fe20000010051 */
[----:B------:R1:W-:Y:S01]  /*a5b0*/  STS [R75+0x2128], R130 ;  /* 0x002128824b007388 */ /* 0x0003e20000000800 */
[----:B------:R-:W-:Y:S01]  /*a5c0*/  FMUL.FTZ R126, R12, -R111 ;  /* 0x8000006f0c7e7220 */ /* 0x000fe20000410000 */
[----:B------:R-:W-:Y:S01]  /*a5d0*/  FMUL.FTZ R111, R208, UR34 ;  /* 0x00000022d06f7c20 */ /* 0x000fe20008410000 */
[----:B------:R-:W-:Y:S01]  /*a5e0*/  FFMA.FTZ R221, R16, R221, R81 ;  /* 0x000000dd10dd7223 */ /* 0x000fe20000010051 */
[----:B0-----:R-:W-:Y:S01]  /*a5f0*/  FMUL.FTZ R128, R12, R83 ;  /* 0x000000530c807220 */ /* 0x001fe20000410000 */
[----:B------:R-:W-:Y:S01]  /*a600*/  FFMA.FTZ R83, R148, R173, -R124 ;  /* 0x000000ad94537223 */ /* 0x000fe2000001087c */
[----:B------:R-:W-:Y:S01]  /*a610*/  STS [R75+0x2134], R126 ;  /* 0x0021347e4b007388 */ /* 0x000fe20000000800 */
[----:B------:R-:W-:Y:S01]  /*a620*/  FFMA.FTZ R233, R88, -R105, R233 ;  /* 0x8000006958e97223 */ /* 0x000fe200000100e9 */
[----:B------:R-:W-:Y:S01]  /*a630*/  FFMA.FTZ R230, R53, -R96, R230 ;  /* 0x8000006035e67223 */ /* 0x000fe200000100e6 */
[----:B------:R-:W-:Y:S01]  /*a640*/  FADD.FTZ R172, R172, R83 ;  /* 0x00000053acac7221 */ /* 0x000fe20000010000 */
[----:B------:R0:W-:Y:S01]  /*a650*/  STS [R75+0x2130], R128 ;  /* 0x002130804b007388 */ /* 0x0001e20000000800 */
[----:B------:R-:W-:Y:S01]  /*a660*/  FMUL.FTZ R83, R207, UR23 ;  /* 0x00000017cf537c20 */ /* 0x000fe20008410000 */
[----:B-1----:R-:W-:Y:S01]  /*a670*/  FMUL.FTZ R130, R206, UR23 ;  /* 0x00000017ce827c20 */ /* 0x002fe20008410000 */
[CC--:B------:R-:W-:Y:S01]  /*a680*/  FMUL.FTZ R81, R119.reuse, R172.reuse ;  /* 0x000000ac77517220 */ /* 0x0c0fe20000410000 */
[-C--:B------:R-:W-:Y:S01]  /*a690*/  FMUL.FTZ R119, R119, R221.reuse ;  /* 0x000000dd77777220 */ /* 0x080fe20000410000 */
[----:B------:R-:W-:Y:S01]  /*a6a0*/  FFMA.FTZ R83, R222, UR34, R83 ;  /* 0x00000022de537c23 */ /* 0x000fe20008010053 */
[----:B------:R-:W-:Y:S01]  /*a6b0*/  FFMA.FTZ R130, R223, UR34, R130 ;  /* 0x00000022df827c23 */ /* 0x000fe20008010082 */
[C---:B------:R-:W-:Y:S01]  /*a6c0*/  FFMA.FTZ R124, R120.reuse, R221, R81 ;  /* 0x000000dd787c7223 */ /* 0x040fe20000010051 */
[----:B------:R-:W-:Y:S01]  /*a6d0*/  FMUL.FTZ R81, R207, UR34 ;  /* 0x00000022cf517c20 */ /* 0x000fe20008410000 */
[----:B------:R-:W-:Y:S01]  /*a6e0*/  FFMA.FTZ R120, R120, R172, -R119 ;  /* 0x000000ac78787223 */ /* 0x000fe20000010877 */
[----:B0-----:R-:W-:Y:S01]  /*a6f0*/  FFMA.FTZ R128, R220, UR23, -R111 ;  /* 0x00000017dc807c23 */ /* 0x001fe2000801086f */
[----:B------:R-:W-:Y:S01]  /*a700*/  FFMA.FTZ R218, R17, R218, R124 ;  /* 0x000000da11da7223 */ /* 0x000fe2000001007c */
[----:B------:R-:W-:Y:S01]  /*a710*/  FFMA.FTZ R81, R222, UR23, -R81 ;  /* 0x00000017de517c23 */ /* 0x000fe20008010851 */
[----:B------:R-:W-:Y:S01]  /*a720*/  FADD.FTZ R171, R171, R120 ;  /* 0x00000078abab7221 */ /* 0x000fe20000010000 */
[C---:B------:R-:W-:Y:S01]  /*a730*/  FMUL.FTZ R126, R10.reuse, -R83 ;  /* 0x800000530a7e7220 */ /* 0x040fe20000410000 */
[C---:B------:R-:W-:Y:S01]  /*a740*/  FMUL.FTZ R120, R121.reuse, R218 ;  /* 0x000000da79787220 */ /* 0x040fe20000410000 */
[----:B------:R-:W-:Y:S01]  /*a750*/  FMUL.FTZ R124, R10, R81 ;  /* 0x000000510a7c7220 */ /* 0x000fe20000410000 */
[-C--:B------:R-:W-:Y:S01]  /*a760*/  FMUL.FTZ R81, R121, R171.reuse ;  /* 0x000000ab79517220 */ /* 0x080fe20000410000 */
[----:B------:R-:W-:Y:S01]  /*a770*/  FMUL.FTZ R83, R218, R98 ;  /* 0x00000062da537220 */ /* 0x000fe20000410000 */
[----:B------:R-:W-:Y:S01]  /*a780*/  FFMA.FTZ R111, R122, R171, -R120 ;  /* 0x000000ab7a6f7223 */ /* 0x000fe20000010878 */
[----:B------:R-:W-:Y:S01]  /*a790*/  FFMA.FTZ R120, R220, UR34, R123 ;  /* 0x00000022dc787c23 */ /* 0x000fe2000801007b */
[----:B------:R-:W-:Y:S01]  /*a7a0*/  FFMA.FTZ R81, R122, R218, R81 ;  /* 0x000000da7a517223 */ /* 0x000fe20000010051 */
[----:B------:R-:W-:Y:S01]  /*a7b0*/  FMUL.FTZ R122, R209, UR34 ;  /* 0x00000022d17a7c20 */ /* 0x000fe20008410000 */
[----:B------:R-:W-:Y:S01]  /*a7c0*/  FADD.FTZ R111, R170, R111 ;  /* 0x0000006faa6f7221 */ /* 0x000fe20000010000 */
[----:B------:R-:W-:Y:S01]  /*a7d0*/  FMUL.FTZ R123, R171, R98 ;  /* 0x00000062ab7b7220 */ /* 0x000fe20000410000 */
[----:B------:R-:W-:Y:S01]  /*a7e0*/  FFMA.FTZ R215, R0, R215, R81 ;  /* 0x000000d700d77223 */ /* 0x000fe20000010051 */
[----:B------:R-:W-:Y:S01]  /*a7f0*/  FMUL.FTZ R125, R200, R83 ;  /* 0x00000053c87d7220 */ /* 0x000fe20000410000 */
[-C--:B------:R-:W-:Y:S01]  /*a800*/  FMUL.FTZ R119, R111, R104.reuse ;  /* 0x000000686f777220 */ /* 0x080fe20000410000 */
[----:B------:R-:W-:Y:S01]  /*a810*/  FFMA.FTZ R127, R219, UR23, -R122 ;  /* 0x00000017db7f7c23 */ /* 0x000fe2000801087a */
[----:B------:R-:W-:Y:S01]  /*a820*/  FMUL.FTZ R81, R215, R104 ;  /* 0x00000068d7517220 */ /* 0x000fe20000410000 */
[-C--:B------:R-:W-:Y:S01]  /*a830*/  FFMA.FTZ R122, R232, R123.reuse, -R125 ;  /* 0x0000007be87a7223 */ /* 0x080fe2000001087d */
[----:B------:R-:W-:Y:S01]  /*a840*/  FMUL.FTZ R123, R200, R123 ;  /* 0x0000007bc87b7220 */ /* 0x000fe20000410000 */
[----:B------:R0:W-:Y:S01]  /*a850*/  STS [R75+0x2144], R126 ;  /* 0x0021447e4b007388 */ /* 0x0001e20000000800 */
[----:B------:R-:W-:Y:S01]  /*a860*/  FMUL.FTZ R121, R201, R81 ;  /* 0x00000051c9797220 */ /* 0x000fe20000410000 */
[----:B------:R-:W-:Y:S01]  /*a870*/  FMUL.FTZ R130, R11, -R130 ;  /* 0x800000820b827220 */ /* 0x000fe20000410000 */
[----:B------:R-:W-:Y:S01]  /*a880*/  FMUL.FTZ R128, R9, R128 ;  /* 0x0000008009807220 */ /* 0x000fe20000410000 */
[----:B------:R-:W-:Y:S01]  /*a890*/  STS [R75+0x2140], R124 ;  /* 0x0021407c4b007388 */ /* 0x000fe20000000800 */
[CC--:B------:R-:W-:Y:S01]  /*a8a0*/  FFMA.FTZ R121, R234.reuse, R119.reuse, -R121 ;  /* 0x00000077ea797223 */ /* 0x0c0fe20000010879 */
[----:B------:R-:W-:Y:S01]  /*a8b0*/  FMUL.FTZ R119, R201, R119 ;  /* 0x00000077c9777220 */ /* 0x000fe20000410000 */
[----:B------:R-:W-:Y:S01]  /*a8c0*/  FMUL.FTZ R125, R173, R96 ;  /* 0x00000060ad7d7220 */ /* 0x000fe20000410000 */
[----:B------:R1:W-:Y:S01]  /*a8d0*/  STS [R75+0x213c], R130 ;  /* 0x00213c824b007388 */ /* 0x0003e20000000800 */
[----:B------:R-:W-:Y:S01]  /*a8e0*/  FADD.FTZ R121, RZ, R121 ;  /* 0x00000079ff797221 */ /* 0x000fe20000010000 */
[----:B------:R-:W-:Y:S01]  /*a8f0*/  FFMA.FTZ R119, R234, R81, R119 ;  /* 0x00000051ea777223 */ /* 0x000fe20000010077 */
[----:B0-----:R-:W-:Y:S01]  /*a900*/  FMUL.FTZ R126, R9, -R120 ;  /* 0x80000078097e7220 */ /* 0x001fe20000410000 */
[----:B------:R-:W-:Y:S01]  /*a910*/  FFMA.FTZ R120, R232, R83, R123 ;  /* 0x00000053e8787223 */ /* 0x000fe2000001007b */
[----:B------:R-:W-:Y:S01]  /*a920*/  FADD.FTZ R121, R121, R122 ;  /* 0x0000007a79797221 */ /* 0x000fe20000010000 */
[----:B------:R-:W-:Y:S01]  /*a930*/  FADD.FTZ R119, RZ, R119 ;  /* 0x00000077ff777221 */ /* 0x000fe20000010000 */
[-C--:B------:R-:W-:Y:S01]  /*a940*/  FMUL.FTZ R122, R172, R105.reuse ;  /* 0x00000069ac7a7220 */ /* 0x080fe20000410000 */
[----:B------:R0:W-:Y:S01]  /*a950*/  STS [R75+0x214c], R126 ;  /* 0x00214c7e4b007388 */ /* 0x0001e20000000800 */
[----:B------:R-:W-:Y:S01]  /*a960*/  FMUL.FTZ R132, R204, UR23 ;  /* 0x00000017cc847c20 */ /* 0x000fe20008410000 */
[----:B------:R-:W-:Y:S01]  /*a970*/  FADD.FTZ R123, R119, R120 ;  /* 0x00000078777b7221 */ /* 0x000fe20000010000 */
[----:B------:R-:W-:Y:S01]  /*a980*/  FMUL.FTZ R120, R221, R105 ;  /* 0x00000069dd787220 */ /* 0x000fe20000410000 */
[----:B------:R-:W-:Y:S01]  /*a990*/  FMUL.FTZ R119, R224, R96 ;  /* 0x00000060e0777220 */ /* 0x000fe20000410000 */
[----:B-1----:R-:W-:Y:S01]  /*a9a0*/  FMUL.FTZ R130, R8, R127 ;  /* 0x0000007f08827220 */ /* 0x002fe20000410000 */
[----:B------:R1:W-:Y:S01]  /*a9b0*/  STS [R75+0x2148], R128 ;  /* 0x002148804b007388 */ /* 0x0003e20000000800 */
[----:B------:R-:W-:Y:S01]  /*a9c0*/  FMUL.FTZ R124, R197, R120 ;  /* 0x00000078c57c7220 */ /* 0x000fe20000410000 */
[----:B------:R-:W-:Y:S01]  /*a9d0*/  FMUL.FTZ R127, R202, R119 ;  /* 0x00000077ca7f7220 */ /* 0x000fe20000410000 */
[----:B------:R-:W-:Y:S01]  /*a9e0*/  FFMA.FTZ R228, R87, -R102, R228 ;  /* 0x8000006657e47223 */ /* 0x000fe200000100e4 */
[----:B0-----:R-:W-:Y:S01]  /*a9f0*/  FMUL.FTZ R126, R210, UR34 ;  /* 0x00000022d27e7c20 */ /* 0x001fe20008410000 */
[-C--:B------:R-:W-:Y:S01]  /*aa00*/  FFMA.FTZ R124, R233, R122.reuse, -R124 ;  /* 0x0000007ae97c7223 */ /* 0x080fe2000001087c */
[----:B------:R-:W-:Y:S01]  /*aa10*/  FMUL.FTZ R122, R197, R122 ;  /* 0x0000007ac57a7220 */ /* 0x000fe20000410000 */
[----:B------:R0:W-:Y:S01]  /*aa20*/  STS [R75+0x2150], R130 ;  /* 0x002150824b007388 */ /* 0x0001e20000000800 */
[----:B------:R-:W-:Y:S01]  /*aa30*/  FFMA.FTZ R132, R229, UR34, R132 ;  /* 0x00000022e5847c23 */ /* 0x000fe20008010084 */
[----:B------:R-:W-:Y:S01]  /*aa40*/  FADD.FTZ R121, R121, R124 ;  /* 0x0000007c79797221 */ /* 0x000fe20000010000 */
[----:B-1----:R-:W-:Y:S01]  /*aa50*/  FMUL.FTZ R128, R209, UR23 ;  /* 0x00000017d1807c20 */ /* 0x002fe20008410000 */
[----:B------:R-:W-:Y:S01]  /*aa60*/  FFMA.FTZ R122, R233, R120, R122 ;  /* 0x00000078e97a7223 */ /* 0x000fe2000001007a */
[----:B------:R-:W-:Y:S01]  /*aa70*/  FFMA.FTZ R229, R48, -R99, R229 ;  /* 0x8000006330e57223 */ /* 0x000fe200000100e5 */
[----:B------:R-:W-:Y:S01]  /*aa80*/  FMUL.FTZ R132, R13, -R132 ;  /* 0x800000840d847220 */ /* 0x000fe20000410000 */
[----:B------:R-:W-:Y:S01]  /*aa90*/  FFMA.FTZ R129, R219, UR34, R128 ;  /* 0x00000022db817c23 */ /* 0x000fe20008010080 */
[----:B------:R-:W-:Y:S01]  /*aaa0*/  FADD.FTZ R122, R123, R122 ;  /* 0x0000007a7b7a7221 */ /* 0x000fe20000010000 */
[-C--:B------:R-:W-:Y:S01]  /*aab0*/  FMUL.FTZ R123, R79, R102.reuse ;  /* 0x000000664f7b7220 */ /* 0x080fe20000410000 */
[----:B0-----:R-:W-:Y:S01]  /*aac0*/  FFMA.FTZ R130, R217, UR23, -R126 ;  /* 0x00000017d9827c23 */ /* 0x001fe2000801087e */
[-C--:B------:R-:W-:Y:S01]  /*aad0*/  FFMA.FTZ R126, R230, R125.reuse, -R127 ;  /* 0x0000007de67e7223 */ /* 0x080fe2000001087f */
[----:B------:R-:W-:Y:S01]  /*aae0*/  FMUL.FTZ R125, R202, R125 ;  /* 0x0000007dca7d7220 */ /* 0x000fe20000410000 */
[----:B------:R-:W-:Y:S01]  /*aaf0*/  FMUL.FTZ R128, R8, -R129 ;  /* 0x8000008108807220 */ /* 0x000fe20000410000 */
[----:B------:R-:W-:Y:S01]  /*ab00*/  FMUL.FTZ R129, R211, UR34 ;  /* 0x00000022d3817c20 */ /* 0x000fe20008410000 */
[----:B------:R-:W-:Y:S01]  /*ab10*/  FADD.FTZ R126, R121, R126 ;  /* 0x0000007e797e7221 */ /* 0x000fe20000010000 */
[----:B------:R-:W-:Y:S01]  /*ab20*/  FFMA.FTZ R125, R230, R119, R125 ;  /* 0x00000077e67d7223 */ /* 0x000fe2000001007d */
[----:B------:R-:W-:Y:S01]  /*ab30*/  FMUL.FTZ R121, R227, R102 ;  /* 0x00000066e3797220 */ /* 0x000fe20000410000 */
[----:B------:R0:W-:Y:S01]  /*ab40*/  STS [R75+0x2154], R128 ;  /* 0x002154804b007388 */ /* 0x0001e20000000800 */
[----:B------:R-:W-:Y:S01]  /*ab50*/  FFMA.FTZ R131, R216, UR23, -R129 ;  /* 0x00000017d8837c23 */ /* 0x000fe20008010881 */
[----:B------:R-:W-:Y:S01]  /*ab60*/  FADD.FTZ R125, R122, R125 ;  /* 0x0000007d7a7d7221 */ /* 0x000fe20000010000 */
[----:B------:R-:W-:Y:S01]  /*ab70*/  FMUL.FTZ R122, R226, R99 ;  /* 0x00000063e27a7220 */ /* 0x000fe20000410000 */
[C---:B------:R-:W-:Y:S01]  /*ab80*/  FMUL.FTZ R127, R203.reuse, R121 ;  /* 0x00000079cb7f7220 */ /* 0x040fe20000410000 */
[----:B------:R1:W-:Y:S01]  /*ab90*/  STS [R75+0x212c], R132 ;  /* 0x00212c844b007388 */ /* 0x0003e20000000800 */
[----:B------:R-:W-:Y:S01]  /*aba0*/  FMUL.FTZ R134, R206, UR34 ;  /* 0x00000022ce867c20 */ /* 0x000fe20008410000 */
[----:B------:R-:W-:Y:S01]  /*abb0*/  FMUL.FTZ R124, R204, R122 ;  /* 0x0000007acc7c7220 */ /* 0x000fe20000410000 */
[-C--:B------:R-:W-:Y:S01]  /*abc0*/  FFMA.FTZ R127, R228, R123.reuse, -R127 ;  /* 0x0000007be47f7223 */ /* 0x080fe2000001087f */
[----:B------:R-:W-:Y:S01]  /*abd0*/  FMUL.FTZ R123, R203, R123 ;  /* 0x0000007bcb7b7220 */ /* 0x000fe20000410000 */
[----:B0-----:R-:W-:Y:S01]  /*abe0*/  FMUL.FTZ R128, R82, R99 ;  /* 0x0000006352807220 */ /* 0x001fe20000410000 */
[----:B------:R-:W-:Y:S01]  /*abf0*/  FFMA.FTZ R225, R86, -R103, R225 ;  /* 0x8000006756e17223 */ /* 0x000fe200000100e1 */
[----:B------:R-:W-:Y:S01]  /*ac00*/  FADD.FTZ R126, R126, R127 ;  /* 0x0000007f7e7e7221 */ /* 0x000fe20000010000 */
[----:B------:R-:W-:Y:S01]  /*ac10*/  FFMA.FTZ R134, R223, UR23, -R134 ;  /* 0x00000017df867c23 */ /* 0x000fe20008010886 */
[-C--:B------:R-:W-:Y:S01]  /*ac20*/  FFMA.FTZ R129, R229, R128.reuse, -R124 ;  /* 0x00000080e5817223 */ /* 0x080fe2000001087c */
[----:B------:R-:W-:Y:S01]  /*ac30*/  FFMA.FTZ R124, R228, R121, R123 ;  /* 0x00000079e47c7223 */ /* 0x000fe2000001007b */
[----:B------:R-:W-:Y:S01]  /*ac40*/  FMUL.FTZ R128, R204, R128 ;  /* 0x00000080cc807220 */ /* 0x000fe20000410000 */
[----:B-1----:R-:W-:Y:S01]  /*ac50*/  FMUL.FTZ R132, R7, R130 ;  /* 0x0000008207847220 */ /* 0x002fe20000410000 */
[----:B------:R-:W-:Y:S01]  /*ac60*/  FMUL.FTZ R130, R210, UR23 ;  /* 0x00000017d2827c20 */ /* 0x000fe20008410000 */
[----:B------:R-:W-:Y:S01]  /*ac70*/  FADD.FTZ R124, R125, R124 ;  /* 0x0000007c7d7c7221 */ /* 0x000fe20000010000 */
[----:B------:R-:W-:Y:S01]  /*ac80*/  FFMA.FTZ R123, R229, R122, R128 ;  /* 0x0000007ae57b7223 */ /* 0x000fe20000010080 */
[-C--:B------:R-:W-:Y:S01]  /*ac90*/  FMUL.FTZ R128, R176, R103.reuse ;  /* 0x00000067b0807220 */ /* 0x080fe20000410000 */
[----:B------:R-:W-:Y:S01]  /*aca0*/  FFMA.FTZ R130, R217, UR34, R130 ;  /* 0x00000022d9827c23 */ /* 0x000fe20008010082 */
[----:B------:R0:W-:Y:S01]  /*acb0*/  STS [R75+0x2158], R132 ;  /* 0x002158844b007388 */ /* 0x0001e20000000800 */
[----:B------:R-:W-:Y:S01]  /*acc0*/  FADD.FTZ R125, R124, R123 ;  /* 0x0000007b7c7d7221 */ /* 0x000fe20000010000 */
[----:B------:R-:W-:Y:S01]  /*acd0*/  FMUL.FTZ R124, R231, R103 ;  /* 0x00000067e77c7220 */ /* 0x000fe20000410000 */
[----:B------:R-:W-:Y:S01]  /*ace0*/  FADD.FTZ R126, R126, R129 ;  /* 0x000000817e7e7221 */ /* 0x000fe20000010000 */
[----:B------:R-:W-:Y:S01]  /*acf0*/  FMUL.FTZ R134, R11, R134 ;  /* 0x000000860b867220 */ /* 0x000fe20000410000 */
[-C--:B------:R-:W-:Y:S01]  /*ad00*/  FMUL.FTZ R129, R80, R95.reuse ;  /* 0x0000005f50817220 */ /* 0x080fe20000410000 */
[-C--:B------:R-:W-:Y:S01]  /*ad10*/  FFMA.FTZ R223, R42, -R95.reuse, R223 ;  /* 0x8000005f2adf7223 */ /* 0x080fe200000100df */
[----:B------:R-:W-:Y:S01]  /*ad20*/  FMUL.FTZ R123, R66, R95 ;  /* 0x0000005f427b7220 */ /* 0x000fe20000410000 */
[----:B------:R-:W-:Y:S01]  /*ad30*/  FMUL.FTZ R135, R212, UR34 ;  /* 0x00000022d4877c20 */ /* 0x000fe20008410000 */
[----:B------:R1:W-:Y:S01]  /*ad40*/  STS [R75+0x2138], R134 ;  /* 0x002138864b007388 */ /* 0x0003e20000000800 */
[----:B0-----:R-:W-:Y:S01]  /*ad50*/  FMUL.FTZ R132, R7, -R130 ;  /* 0x8000008207847220 */ /* 0x001fe20000410000 */
[----:B------:R-:W-:Y:S01]  /*ad60*/  FMUL.FTZ R130, R205, R124 ;  /* 0x0000007ccd827220 */ /* 0x000fe20000410000 */
[----:B------:R-:W-:Y:S01]  /*ad70*/  FFMA.FTZ R222, R85, -R100, R222 ;  /* 0x8000006455de7223 */ /* 0x000fe200000100de */
[----:B------:R-:W-:Y:S01]  /*ad80*/  FMUL.FTZ R138, R213, UR34 ;  /* 0x00000022d58a7c20 */ /* 0x000fe20008410000 */
[----:B------:R-:W-:Y:S01]  /*ad90*/  FFMA.FTZ R219, R84, -R101, R219 ;  /* 0x8000006554db7223 */ /* 0x000fe200000100db */
[-C--:B------:R-:W-:Y:S01]  /*ada0*/  FFMA.FTZ R127, R225, R128.reuse, -R130 ;  /* 0x00000080e17f7223 */ /* 0x080fe20000010882 */
[----:B------:R-:W-:Y:S01]  /*adb0*/  FMUL.FTZ R128, R205, R128 ;  /* 0x00000080cd807220 */ /* 0x000fe20000410000 */
[----:B------:R-:W-:Y:S01]  /*adc0*/  FMUL.FTZ R130, R206, R129 ;  /* 0x00000081ce827220 */ /* 0x000fe20000410000 */
[----:B------:R0:W-:Y:S01]  /*add0*/  STS [R75+0x215c], R132 ;  /* 0x00215c844b007388 */ /* 0x0001e20000000800 */
[----:B-1----:R-:W-:Y:S01]  /*ade0*/  FMUL.FTZ R134, R6, R131 ;  /* 0x0000008306867220 */ /* 0x002fe20000410000 */
[----:B------:R-:W-:Y:S01]  /*adf0*/  FFMA.FTZ R128, R225, R124, R128 ;  /* 0x0000007ce1807223 */ /* 0x000fe20000010080 */
[----:B------:R-:W-:Y:S01]  /*ae00*/  FMUL.FTZ R131, R211, UR23 ;  /* 0x00000017d3837c20 */ /* 0x000fe20008410000 */
[-C--:B------:R-:W-:Y:S01]  /*ae10*/  FFMA.FTZ R130, R223, R123.reuse, R130 ;  /* 0x0000007bdf827223 */ /* 0x080fe20000010082 */
[----:B------:R-:W-:Y:S01]  /*ae20*/  FADD.FTZ R126, R126, R127 ;  /* 0x0000007f7e7e7221 */ /* 0x000fe20000010000 */
[----:B------:R-:W-:Y:S01]  /*ae30*/  FADD.FTZ R125, R125, R128 ;  /* 0x000000807d7d7221 */ /* 0x000fe20000010000 */
[----:B------:R-:W-:Y:S01]  /*ae40*/  FFMA.FTZ R133, R216, UR34, R131 ;  /* 0x00000022d8857c23 */ /* 0x000fe20008010083 */
[-C--:B------:R-:W-:Y:S01]  /*ae50*/  FMUL.FTZ R128, R77, R100.reuse ;  /* 0x000000644d807220 */ /* 0x080fe20000410000 */
[----:B------:R1:W-:Y:S01]  /*ae60*/  STS [R75+0x2160], R134 ;  /* 0x002160864b007388 */ /* 0x0003e20000000800 */
[----:B0-----:R-:W-:Y:S01]  /*ae70*/  FMUL.FTZ R132, R206, R123 ;  /* 0x0000007bce847220 */ /* 0x001fe20000410000 */
[----:B------:R-:W-:Y:S01]  /*ae80*/  FADD.FTZ R130, R125, R130 ;  /* 0x000000827d827221 */ /* 0x000fe20000010000 */
[----:B------:R-:W-:Y:S01]  /*ae90*/  FMUL.FTZ R125, R67, R100 ;  /* 0x00000064437d7220 */ /* 0x000fe20000410000 */
[-C--:B------:R-:W-:Y:S01]  /*aea0*/  FFMA.FTZ R127, R37, -R92.reuse, R220 ;  /* 0x8000005c257f7223 */ /* 0x080fe200000100dc */
[----:B------:R-:W-:Y:S01]  /*aeb0*/  FFMA.FTZ R131, R223, R129, -R132 ;  /* 0x00000081df837223 */ /* 0x000fe20000010884 */
[----:B------:R-:W-:Y:S01]  /*aec0*/  FMUL.FTZ R132, R6, -R133 ;  /* 0x8000008506847220 */ /* 0x000fe20000410000 */
[----:B------:R-:W-:Y:S01]  /*aed0*/  FMUL.FTZ R129, R207, R125 ;  /* 0x0000007dcf817220 */ /* 0x000fe20000410000 */
[-C--:B------:R-:W-:Y:S01]  /*aee0*/  FMUL.FTZ R133, R179, R92.reuse ;  /* 0x0000005cb3857220 */ /* 0x080fe20000410000 */
[----:B------:R-:W-:Y:S01]  /*aef0*/  FADD.FTZ R131, R126, R131 ;  /* 0x000000837e837221 */ /* 0x000fe20000010000 */
[----:B-1----:R-:W-:Y:S01]  /*af00*/  FFMA.FTZ R134, R214, UR23, -R135 ;  /* 0x00000017d6867c23 */ /* 0x002fe20008010887 */
[----:B------:R0:W-:Y:S01]  /*af10*/  STS [R75+0x2164], R132 ;  /* 0x002164844b007388 */ /* 0x0001e20000000800 */
[----:B------:R-:W-:Y:S01]  /*af20*/  FMUL.FTZ R126, R68, R92 ;  /* 0x0000005c447e7220 */ /* 0x000fe20000410000 */
[----:B------:R-:W-:Y:S01]  /*af30*/  FMUL.FTZ R135, R212, UR23 ;  /* 0x00000017d4877c20 */ /* 0x000fe20008410000 */
[----:B------:R-:W-:Y:S01]  /*af40*/  FMUL.FTZ R134, R5, R134 ;  /* 0x0000008605867220 */ /* 0x000fe20000410000 */
[----:B------:R-:W-:Y:S01]  /*af50*/  FFMA.FTZ R217, R36, -R93, R217 ;  /* 0x8000005d24d97223 */ /* 0x000fe200000100d9 */
[----:B------:R-:W-:Y:S01]  /*af60*/  FMUL.FTZ R142, R236, UR34 ;  /* 0x00000022ec8e7c20 */ /* 0x000fe20008410000 */
[----:B------:R-:W-:Y:S01]  /*af70*/  FFMA.FTZ R136, R214, UR34, R135 ;  /* 0x00000022d6887c23 */ /* 0x000fe20008010087 */
[----:B------:R-:W-:Y:S01]  /*af80*/  FFMA.FTZ R135, R235, UR23, -R138 ;  /* 0x00000017eb877c23 */ /* 0x000fe2000801088a */
[----:B------:R1:W-:Y:S01]  /*af90*/  STS [R75+0x2168], R134 ;  /* 0x002168864b007388 */ /* 0x0003e20000000800 */
[----:B------:R-:W-:Y:S01]  /*afa0*/  FMUL.FTZ R138, R213, UR23 ;  /* 0x00000017d58a7c20 */ /* 0x000fe20008410000 */
[-C--:B0-----:R-:W-:Y:S01]  /*afb0*/  FFMA.FTZ R132, R222, R128.reuse, -R129 ;  /* 0x00000080de847223 */ /* 0x081fe20000010881 */
[----:B------:R-:W-:Y:S01]  /*afc0*/  FMUL.FTZ R129, R207, R128 ;  /* 0x00000080cf817220 */ /* 0x000fe20000410000 */
[----:B------:R-:W-:Y:S01]  /*afd0*/  FMUL.FTZ R128, R208, R133 ;  /* 0x00000085d0807220 */ /* 0x000fe20000410000 */
[----:B------:R-:W-:Y:S01]  /*afe0*/  FMUL.FTZ R136, R5, -R136 ;  /* 0x8000008805887220 */ /* 0x000fe20000410000 */
[----:B------:R-:W-:Y:S01]  /*aff0*/  FADD.FTZ R131, R131, R132 ;  /* 0x0000008483837221 */ /* 0x000fe20000010000 */
[----:B------:R-:W-:Y:S01]  /*b000*/  FFMA.FTZ R129, R222, R125, R129 ;  /* 0x0000007dde817223 */ /* 0x000fe20000010081 */
[CC--:B------:R-:W-:Y:S01]  /*b010*/  FFMA.FTZ R128, R127.reuse, R126.reuse, R128 ;  /* 0x0000007e7f807223 */ /* 0x0c0fe20000010080 */
[----:B------:R-:W-:Y:S01]  /*b020*/  FMUL.FTZ R132, R180, R101 ;  /* 0x00000065b4847220 */ /* 0x000fe20000410000 */
[----:B-1----:R-:W-:Y:S01]  /*b030*/  FMUL.FTZ R134, R208, R126 ;  /* 0x0000007ed0867220 */ /* 0x002fe20000410000 */
[----:B------:R-:W-:Y:S01]  /*b040*/  FADD.FTZ R129, R130, R129 ;  /* 0x0000008182817221 */ /* 0x000fe20000010000 */
[----:B------:R-:W-:Y:S01]  /*b050*/  FMUL.FTZ R140, R4, R135 ;  /* 0x00000087048c7220 */ /* 0x000fe20000410000 */
[----:B------:R0:W-:Y:S01]  /*b060*/  STS [R75+0x216c], R136 ;  /* 0x00216c884b007388 */ /* 0x0001e20000000800 */
[----:B------:R-:W-:Y:S01]  /*b070*/  FFMA.FTZ R134, R127, R133, -R134 ;  /* 0x000000857f867223 */ /* 0x000fe20000010886 */
[----:B------:R-:W-:Y:S01]  /*b080*/  FADD.FTZ R130, R129, R128 ;  /* 0x0000008081827221 */ /* 0x000fe20000010000 */
[----:B------:R-:W-:Y:S01]  /*b090*/  FMUL.FTZ R128, R73, R101 ;  /* 0x0000006549807220 */ /* 0x000fe20000410000 */
[-C--:B------:R-:W-:Y:S01]  /*b0a0*/  FMUL.FTZ R129, R72, R93.reuse ;  /* 0x0000005d48817220 */ /* 0x080fe20000410000 */
[----:B------:R-:W-:Y:S01]  /*b0b0*/  FADD.FTZ R131, R131, R134 ;  /* 0x0000008683837221 */ /* 0x000fe20000010000 */
[----:B------:R-:W-:Y:S01]  /*b0c0*/  FMUL.FTZ R135, R60, R93 ;  /* 0x0000005d3c877220 */ /* 0x000fe20000410000 */
[----:B------:R-:W-:Y:S01]  /*b0d0*/  FMUL.FTZ R134, R209, R128 ;  /* 0x00000080d1867220 */ /* 0x000fe20000410000 */
[----:B------:R-:W-:Y:S01]  /*b0e0*/  FFMA.FTZ R137, R235, UR34, R138 ;  /* 0x00000022eb897c23 */ /* 0x000fe2000801008a */
[----:B------:R-:W-:Y:S01]  /*b0f0*/  FMUL.FTZ R146, R236, UR23 ;  /* 0x00000017ec927c20 */ /* 0x000fe20008410000 */
[C---:B0-----:R-:W-:Y:S01]  /*b100*/  FMUL.FTZ R136, R210.reuse, R129 ;  /* 0x00000081d2887220 */ /* 0x041fe20000410000 */
[-C--:B------:R-:W-:Y:S01]  /*b110*/  FFMA.FTZ R134, R219, R132.reuse, -R134 ;  /* 0x00000084db867223 */ /* 0x080fe20000010886 */
[----:B------:R-:W-:Y:S01]  /*b120*/  FMUL.FTZ R132, R209, R132 ;  /* 0x00000084d1847220 */ /* 0x000fe20000410000 */
[----:B------:R-:W-:Y:S01]  /*b130*/  FFMA.FTZ R142, R237, UR23, -R142 ;  /* 0x00000017ed8e7c23 */ /* 0x000fe2000801088e */
        /* <DEDUP_REMOVED lines=8> */
[-C--:B------:R-:W-:Y:S01]  /*b1c0*/  FMUL.FTZ R131, R71, R94.reuse ;  /* 0x0000005e47837220 */ /* 0x080fe20000410000 */
[----:B------:R-:W-:Y:S01]  /*b1d0*/  FFMA.FTZ R146, R237, UR34, R146 ;  /* 0x00000022ed927c23 */ /* 0x000fe20008010092 */
[-C--:B------:R-:W-:Y:S01]  /*b1e0*/  FFMA.FTZ R216, R59, -R94.reuse, R216 ;  /* 0x8000005e3bd87223 */ /* 0x080fe200000100d8 */
[----:B------:R-:W-:Y:S01]  /*b1f0*/  FADD.FTZ R134, R130, R133 ;  /* 0x0000008582867221 */ /* 0x000fe20000010000 */
[----:B------:R-:W-:Y:S01]  /*b200*/  FMUL.FTZ R135, R61, R94 ;  /* 0x0000005e3d877220 */ /* 0x000fe20000410000 */
[----:B------:R-:W-:Y:S01]  /*b210*/  FMUL.FTZ R137, R211, R131 ;  /* 0x00000083d3897220 */ /* 0x000fe20000410000 */
[----:B------:R-:W-:Y:S01]  /*b220*/  FMUL.FTZ R130, R69, R90 ;  /* 0x0000005a45827220 */ /* 0x000fe20000410000 */
[C---:B------:R-:W-:Y:S01]  /*b230*/  FMUL.FTZ R142, R3.reuse, R142 ;  /* 0x0000008e038e7220 */ /* 0x040fe20000410000 */
[----:B------:R-:W-:Y:S01]  /*b240*/  FMUL.FTZ R146, R3, -R146 ;  /* 0x8000009203927220 */ /* 0x000fe20000410000 */
[----:B------:R0:W-:Y:S01]  /*b250*/  STS [R75+0x2170], R140 ;  /* 0x0021708c4b007388 */ /* 0x0001e20000000800 */
[----:B------:R-:W-:Y:S01]  /*b260*/  FFMA.FTZ R137, R216, R135, -R137 ;  /* 0x00000087d8897223 */ /* 0x000fe20000010889 */
[----:B------:R-:W-:Y:S01]  /*b270*/  FFMA.FTZ R133, R35, -R90, R214 ;  /* 0x8000005a23857223 */ /* 0x000fe200000100d6 */
[----:B------:R-:W-:Y:S01]  /*b280*/  FMUL.FTZ R132, R70, R97 ;  /* 0x0000006146847220 */ /* 0x000fe20000410000 */
[----:B------:R1:W-:Y:S01]  /*b290*/  STS [R75+0x2174], R138 ;  /* 0x0021748a4b007388 */ /* 0x0003e20000000800 */
[----:B------:R-:W-:Y:S01]  /*b2a0*/  FMUL.FTZ R135, R211, R135 ;  /* 0x00000087d3877220 */ /* 0x000fe20000410000 */
[----:B------:R-:W-:Y:S01]  /*b2b0*/  FFMA.FTZ R235, R58, -R97, R235 ;  /* 0x800000613aeb7223 */ /* 0x000fe200000100eb */
[----:B------:R-:W-:Y:S01]  /*b2c0*/  FMUL.FTZ R144, R213, R132 ;  /* 0x00000084d5907220 */ /* 0x000fe20000410000 */
[----:B------:R3:W-:Y:S01]  /*b2d0*/  STS [R75+0x2178], R142 ;  /* 0x0021788e4b007388 */ /* 0x0007e20000000800 */
[----:B------:R-:W-:Y:S01]  /*b2e0*/  FFMA.FTZ R135, R216, R131, R135 ;  /* 0x00000083d8877223 */ /* 0x000fe20000010087 */
[----:B0-----:R-:W-:Y:S01]  /*b2f0*/  FMUL.FTZ R140, R212, R130 ;  /* 0x00000082d48c7220 */ /* 0x001fe20000410000 */
[----:B------:R-:W-:Y:S01]  /*b300*/  FFMA.FTZ R157, -R8, R157, R160 ;  /* 0x0000009d089d7223 */ /* 0x000fe200000101a0 */
[----:B------:R0:W-:Y:S01]  /*b310*/  STS [R75+0x217c], R146 ;  /* 0x00217c924b007388 */ /* 0x0001e20000000800 */
[----:B------:R-:W-:Y:S01]  /*b320*/  FADD.FTZ R134, R134, R135 ;  /* 0x0000008786867221 */ /* 0x000fe20000010000 */
[----:B-1----:R-:W-:Y:S01]  /*b330*/  FMUL.FTZ R138, R183, R90 ;  /* 0x0000005ab78a7220 */ /* 0x002fe20000410000 */
[----:B------:R-:W-:Y:S01]  /*b340*/  FFMA.FTZ R190, -R7, R190, R157 ;  /* 0x000000be07be7223 */ /* 0x000fe2000001019d */
[----:B------:R-:W1:Y:S01]  /*b350*/  LDC R145, c[0x0][0x388] ;  /* 0x0000e200ff917b82 */ /* 0x000e620000000800 */
[----:B------:R-:W-:Y:S01]  /*b360*/  FADD.FTZ R136, R136, R137 ;  /* 0x0000008988887221 */ /* 0x000fe20000010000 */
[----:B---3--:R-:W-:Y:S01]  /*b370*/  FMUL.FTZ R142, R184, R97 ;  /* 0x00000061b88e7220 */ /* 0x008fe20000410000 */
[-C--:B------:R-:W-:Y:S01]  /*b380*/  FFMA.FTZ R139, R133, R138.reuse, -R140 ;  /* 0x0000008a858b7223 */ /* 0x080fe2000001088c */
[----:B------:R-:W-:Y:S01]  /*b390*/  FMUL.FTZ R138, R212, R138 ;  /* 0x0000008ad48a7220 */ /* 0x000fe20000410000 */
[----:B------:R-:W-:Y:S01]  /*b3a0*/  FFMA.FTZ R161, -R6, R161, R190 ;  /* 0x000000a106a17223 */ /* 0x000fe200000101be */
[-C--:B------:R-:W-:Y:S01]  /*b3b0*/  FFMA.FTZ R143, R235, R142.reuse, -R144 ;  /* 0x0000008eeb8f7223 */ /* 0x080fe20000010890 */
[----:B------:R-:W-:Y:S01]  /*b3c0*/  FMUL.FTZ R142, R213, R142 ;  /* 0x0000008ed58e7220 */ /* 0x000fe20000410000 */
[----:B------:R-:W-:Y:S01]  /*b3d0*/  FFMA.FTZ R135, R133, R130, R138 ;  /* 0x0000008285877223 */ /* 0x000fe2000001008a */
[----:B------:R-:W-:Y:S01]  /*b3e0*/  FFMA.FTZ R161, -R5, R162, R161 ;  /* 0x000000a205a17223 */ /* 0x000fe200000101a1 */
[----:B------:R-:W-:Y:S01]  /*b3f0*/  FADD.FTZ R136, R136, R139 ;  /* 0x0000008b88887221 */ /* 0x000fe20000010000 */
[----:B------:R-:W-:Y:S01]  /*b400*/  FFMA.FTZ R141, R235, R132, R142 ;  /* 0x00000084eb8d7223 */ /* 0x000fe2000001008e */
[----:B------:R-:W-:Y:S01]  /*b410*/  FADD.FTZ R134, R134, R135 ;  /* 0x0000008786867221 */ /* 0x000fe20000010000 */
[----:B------:R-:W-:Y:S01]  /*b420*/  IADD3 R135, PT, PT, R118, 0x80, RZ ;  /* 0x0000008076877810 */ /* 0x000fe20007ffe0ff */
[----:B------:R-:W-:Y:S01]  /*b430*/  FFMA.FTZ R63, -R4, R163, R161 ;  /* 0x000000a3043f7223 */ /* 0x000fe200000101a1 */
[----:B0-----:R-:W-:Y:S01]  /*b440*/  FMUL.FTZ R146, R71, UR14 ;  /* 0x0000000e47927c20 */ /* 0x001fe20008410000 */
[----:B------:R-:W-:Y:S01]  /*b450*/  FADD.FTZ R141, R134, R141 ;  /* 0x0000008d868d7221 */ /* 0x000fe20000010000 */
[----:B------:R-:W-:Y:S01]  /*b460*/  LEA.HI R134, R135, R118, RZ, 0x1b ;  /* 0x0000007687867211 */ /* 0x000fe200078fd8ff */
[----:B------:R-:W-:Y:S01]  /*b470*/  FMUL.FTZ R137, R72, UR14 ;  /* 0x0000000e48897c20 */ /* 0x000fe20008410000 */
[----:B------:R-:W-:Y:S01]  /*b480*/  FADD.FTZ R143, R136, R143 ;  /* 0x0000008f888f7221 */ /* 0x000fe20000010000 */
[----:B------:R-:W-:Y:S01]  /*b490*/  FMUL.FTZ R75, R70, UR14 ;  /* 0x0000000e464b7c20 */ /* 0x000fe20008410000 */
[----:B------:R-:W-:Y:S01]  /*b4a0*/  LEA R163, R134, R117, 0x2 ;  /* 0x0000007586a37211 */ /* 0x000fe200078e10ff */
[----:B------:R-:W-:Y:S01]  /*b4b0*/  BAR.SYNC.DEFER_BLOCKING 0x0 ;  /* 0x0000000000007b1d */ /* 0x000fe20000010000 */
[C---:B------:R-:W-:Y:S01]  /*b4c0*/  FFMA.FTZ R146, R61.reuse, UR13, -R146 ;  /* 0x0000000d3d927c23 */ /* 0x040fe20008010892 */
[----:B------:R-:W-:Y:S01]  /*b4d0*/  FMUL.FTZ R136, R61, UR14 ;  /* 0x0000000e3d887c20 */ /* 0x000fe20008410000 */
[C---:B------:R-:W-:Y:S01]  /*b4e0*/  FFMA.FTZ R137, R60.reuse, UR13, -R137 ;  /* 0x0000000d3c897c23 */ /* 0x040fe20008010889 */
[----:B------:R-:W-:Y:S01]  /*b4f0*/  FMUL.FTZ R61, R60, UR14 ;  /* 0x0000000e3c3d7c20 */ /* 0x000fe20008410000 */
[----:B------:R-:W-:Y:S01]  /*b500*/  FMUL.FTZ R60, R68, UR14 ;  /* 0x0000000e443c7c20 */ /* 0x000fe20008410000 */
[C---:B------:R-:W-:Y:S01]  /*b510*/  FFMA.FTZ R140, R184.reuse, UR13, -R75 ;  /* 0x0000000db88c7c23 */ /* 0x040fe2000801084b */
[----:B------:R-:W-:Y:S01]  /*b520*/  FMUL.FTZ R75, R184, UR14 ;  /* 0x0000000eb84b7c20 */ /* 0x000fe20008410000 */
[----:B-1----:R-:W-:Y:S01]  /*b530*/  LEA R62, R145, -R62, 0x1 ;  /* 0x8000003e913e7211 */ /* 0x002fe200078e08ff */
[----:B------:R-:W-:Y:S01]  /*b540*/  FFMA.FTZ R152, R72, UR13, R61 ;  /* 0x0000000d48987c23 */ /* 0x000fe2000801003d */
[----:B------:R-:W-:Y:S01]  /*b550*/  FMUL.FTZ R144, R67, UR14 ;  /* 0x0000000e43907c20 */ /* 0x000fe20008410000 */
[----:B------:R-:W-:Y:S01]  /*b560*/  FFMA.FTZ R145, R179, UR13, -R60 ;  /* 0x0000000db3917c23 */ /* 0x000fe2000801083c */
[----:B------:R-:W-:Y:S01]  /*b570*/  FMUL.FTZ R61, R66, UR14 ;  /* 0x0000000e423d7c20 */ /* 0x000fe20008410000 */
[----:B------:R-:W-:Y:S01]  /*b580*/  FMUL.FTZ R60, R77, UR14 ;  /* 0x0000000e4d3c7c20 */ /* 0x000fe20008410000 */
[----:B------:R-:W-:Y:S01]  /*b590*/  FMUL.FTZ R134, R69, UR14 ;  /* 0x0000000e45867c20 */ /* 0x000fe20008410000 */
[----:B------:R-:W-:Y:S01]  /*b5a0*/  FFMA.FTZ R156, R70, UR13, R75 ;  /* 0x0000000d469c7c23 */ /* 0x000fe2000801004b */
[----:B------:R-:W-:Y:S01]  /*b5b0*/  FMUL.FTZ R75, R73, UR14 ;  /* 0x0000000e494b7c20 */ /* 0x000fe20008410000 */
[----:B------:R-:W-:Y:S01]  /*b5c0*/  FFMA.FTZ R157, R71, UR13, R136 ;  /* 0x0000000d479d7c23 */ /* 0x000fe20008010088 */
[----:B------:R-:W-:Y:S01]  /*b5d0*/  FFMA.FTZ R144, R77, UR13, -R144 ;  /* 0x0000000d4d907c23 */ /* 0x000fe20008010890 */
[----:B------:R-:W-:Y:S01]  /*b5e0*/  ISETP.GE.AND P0, PT, R62, 0x1, PT ;  /* 0x000000013e00780c */ /* 0x000fe20003f06270 */
[----:B------:R-:W-:Y:S01]  /*b5f0*/  FMUL.FTZ R135, R110, UR14 ;  /* 0x0000000e6e877c20 */ /* 0x000fe20008410000 */
[----:B------:R-:W-:Y:S01]  /*b600*/  FFMA.FTZ R77, R80, UR13, -R61 ;  /* 0x0000000d504d7c23 */ /* 0x000fe2000801083d */
[----:B------:R-:W-:Y:S01]  /*b610*/  FFMA.FTZ R153, R67, UR13, R60 ;  /* 0x0000000d43997c23 */ /* 0x000fe2000801003c */
[----:B------:R-:W-:Y:S01]  /*b620*/  FMUL.FTZ R136, R227, UR14 ;  /* 0x0000000ee3887c20 */ /* 0x000fe20008410000 */
[----:B------:R-:W0:Y:S01]  /*b630*/  LDS R163, [R163+0x2300] ;  /* 0x00230000a3a37984 */ /* 0x000e220000000800 */
[----:B------:R-:W-:Y:S01]  /*b640*/  FFMA.FTZ R139, R183, UR13, -R134 ;  /* 0x0000000db78b7c23 */ /* 0x000fe20008010886 */
[----:B------:R-:W-:Y:S01]  /*b650*/  FMUL.FTZ R61, R231, UR14 ;  /* 0x0000000ee73d7c20 */ /* 0x000fe20008410000 */
[----:B------:R-:W-:Y:S01]  /*b660*/  FMUL.FTZ R60, R224, UR14 ;  /* 0x0000000ee03c7c20 */ /* 0x000fe20008410000 */
[----:B------:R-:W-:Y:S01]  /*b670*/  FFMA.FTZ R134, R180, UR13, -R75 ;  /* 0x0000000db4867c23 */ /* 0x000fe2000801084b */
[----:B------:R-:W-:Y:S01]  /*b680*/  FMUL.FTZ R75, R80, UR14 ;  /* 0x0000000e504b7c20 */ /* 0x000fe20008410000 */
[----:B------:R-:W-:Y:S01]  /*b690*/  FFMA.FTZ R142, R78, UR13, R135 ;  /* 0x0000000d4e8e7c23 */ /* 0x000fe20008010087 */
[C---:B------:R-:W-:Y:S01]  /*b6a0*/  FFMA.FTZ R136, R79.reuse, UR13, -R136 ;  /* 0x0000000d4f887c23 */ /* 0x040fe20008010888 */
[----:B------:R-:W-:Y:S01]  /*b6b0*/  FMUL.FTZ R80, R79, UR14 ;  /* 0x0000000e4f507c20 */ /* 0x000fe20008410000 */
[----:B------:R-:W-:Y:S01]  /*b6c0*/  FMUL.FTZ R135, R226, UR14 ;  /* 0x0000000ee2877c20 */ /* 0x000fe20008410000 */
[----:B------:R-:W-:Y:S01]  /*b6d0*/  FFMA.FTZ R138, R176, UR13, -R61 ;  /* 0x0000000db08a7c23 */ /* 0x000fe2000801083d */
[----:B------:R-:W-:Y:S01]  /*b6e0*/  FFMA.FTZ R79, R173, UR13, -R60 ;  /* 0x0000000dad4f7c23 */ /* 0x000fe2000801083c */
[----:B------:R-:W-:Y:S01]  /*b6f0*/  FMUL.FTZ R61, R82, UR14 ;  /* 0x0000000e523d7c20 */ /* 0x000fe20008410000 */
[----:B------:R-:W-:Y:S01]  /*b700*/  FMUL.FTZ R60, R218, UR14 ;  /* 0x0000000eda3c7c20 */ /* 0x000fe20008410000 */
[----:B------:R-:W-:Y:S01]  /*b710*/  FFMA.FTZ R150, R66, UR13, R75 ;  /* 0x0000000d42967c23 */ /* 0x000fe2000801004b */
[----:B------:R-:W-:Y:S01]  /*b720*/  FFMA.FTZ R135, R82, UR13, -R135 ;  /* 0x0000000d52877c23 */ /* 0x000fe20008010887 */
[----:B------:R-:W-:Y:S01]  /*b730*/  FFMA.FTZ R158, R226, UR13, R61 ;  /* 0x0000000de29e7c23 */ /* 0x000fe2000801003d */
[----:B------:R-:W-:Y:S01]  /*b740*/  FMUL.FTZ R82, R215, UR14 ;  /* 0x0000000ed7527c20 */ /* 0x000fe20008410000 */
[----:B------:R-:W-:Y:S01]  /*b750*/  FFMA.FTZ R75, R171, UR13, -R60 ;  /* 0x0000000dab4b7c23 */ /* 0x000fe2000801083c */
        /* <DEDUP_REMOVED lines=11> */
[----:B------:R-:W-:Y:S01]  /*b810*/  FFMA.FTZ R149, R227, UR13, R80 ;  /* 0x0000000de3957c23 */ /* 0x000fe20008010050 */
[----:B------:R-:W-:Y:S01]  /*b820*/  FFMA.FTZ R82, R111, UR13, -R82 ;  /* 0x0000000d6f527c23 */ /* 0x000fe20008010852 */
[----:B------:R-:W-:Y:S01]  /*b830*/  IADD3 R161, PT, PT, R118, 0x100, RZ ;  /* 0x0000010076a17810 */ /* 0x000fe20007ffe0ff */
[----:B------:R-:W-:Y:S01]  /*b840*/  FFMA.FTZ R147, R110, UR13, -R147 ;  /* 0x0000000d6e937c23 */ /* 0x000fe20008010893 */
[----:B------:R-:W-:Y:S01]  /*b850*/  IADD3 R159, PT, PT, R118, 0x180, RZ ;  /* 0x00000180769f7810 */ /* 0x000fe20007ffe0ff */
[----:B------:R-:W-:Y:S01]  /*b860*/  FFMA.FTZ R154, R69, UR13, R154 ;  /* 0x0000000d459a7c23 */ /* 0x000fe2000801009a */
[----:B------:R-:W-:Y:S01]  /*b870*/  ISETP.GE.AND P2, PT, R62, 0x81, PT ;  /* 0x000000813e00780c */ /* 0x000fe20003f46270 */
[----:B------:R-:W-:Y:S01]  /*b880*/  FFMA.FTZ R148, R73, UR13, R148 ;  /* 0x0000000d49947c23 */ /* 0x000fe20008010094 */
[----:B------:R-:W-:Y:S01]  /*b890*/  FFMA.FTZ R166, R68, UR13, R179 ;  /* 0x0000000d44a67c23 */ /* 0x000fe200080100b3 */
[----:B------:R-:W-:Y:S01]  /*b8a0*/  FFMA.FTZ R160, R231, UR13, R160 ;  /* 0x0000000de7a07c23 */ /* 0x000fe200080100a0 */
[----:B------:R-:W-:Y:S01]  /*b8b0*/  FFMA.FTZ R80, R172, UR13, -R61 ;  /* 0x0000000dac507c23 */ /* 0x000fe2000801083d */
[----:B------:R-:W-:Y:S01]  /*b8c0*/  FFMA.FTZ R155, R224, UR13, R155 ;  /* 0x0000000de09b7c23 */ /* 0x000fe2000801009b */
[----:B------:R-:W-:Y:S01]  /*b8d0*/  FFMA.FTZ R162, R221, UR13, R162 ;  /* 0x0000000ddda27c23 */ /* 0x000fe200080100a2 */
[----:B------:R-:W-:Y:S01]  /*b8e0*/  FFMA.FTZ R151, R218, UR13, R151 ;  /* 0x0000000dda977c23 */ /* 0x000fe20008010097 */
[----:B------:R-:W-:Y:S01]  /*b8f0*/  FFMA.FTZ R111, R215, UR13, R60 ;  /* 0x0000000dd76f7c23 */ /* 0x000fe2000801003c */
[----:B0-----:R-:W-:Y:S06]  /*b900*/  @!P0 BRA `(.L_x_4370) ;  /* 0x0000000000108947 */ /* 0x001fec0003800000 */
[----:B------:R-:W-:-:S04]  /*b910*/  LEA.HI R60, R118, R118, RZ, 0x1b ;  /* 0x00000076763c7211 */ /* 0x000fc800078fd8ff */
[----:B------:R-:W-:-:S05]  /*b920*/  LEA R60, R60, R117, 0x2 ;  /* 0x000000753c3c7211 */ /* 0x000fca00078e10ff */
[----:B------:R-:W0:Y:S04]  /*b930*/  LDS R61, [R60+0x2100] ;  /* 0x002100003c3d7984 */ /* 0x000e280000000800 */
[----:B0-----:R0:W-:Y:S02]  /*b940*/  REDG.E.ADD.F32.FTZ.RN.STRONG.GPU desc[UR16][R64.64], R61 ;  /* 0x0000003d400079a6 */ /* 0x0011e4000c12f310 */
.L_x_4370:
[----:B------:R-:W-:Y:S05]  /*b950*/  BSYNC.RECONVERGENT B0 ;  /* 0x0000000000007941 */ /* 0x000fea0003800200 */
.L_x_4369:
[----:B------:R-:W-:Y:S04]  /*b960*/  BSSY.RECONVERGENT B0, `(.L_x_4371) ;  /* 0x0000003000007945 */ /* 0x000fe80003800200 */
[----:B------:R-:W-:Y:S05]  /*b970*/  @!P2 BRA `(.L_x_4372) ;  /* 0x000000000004a947 */ /* 0x000fea0003800000 */
[----:B------:R1:W-:Y:S02]  /*b980*/  REDG.E.ADD.F32.FTZ.RN.STRONG.GPU desc[UR16][R64.64+0x200], R163 ;  /* 0x000200a3400079a6 */ /* 0x0003e4000c12f310 */
.L_x_4372:
[----:B------:R-:W-:Y:S05]  /*b990*/  BSYNC.RECONVERGENT B0 ;  /* 0x0000000000007941 */ /* 0x000fea0003800200 */
.L_x_4371:
[-C--:B------:R-:W-:Y:S01]  /*b9a0*/  LEA.HI R60, R161, R118.reuse, RZ, 0x1b ;  /* 0x00000076a13c7211 */ /* 0x080fe200078fd8ff */
[----:B------:R-:W-:Y:S01]  /*b9b0*/  BSSY.RECONVERGENT B0, `(.L_x_4373) ;  /* 0x0000010000007945 */ /* 0x000fe20003800200 */
[----:B0-----:R-:W-:Y:S02]  /*b9c0*/  IADD3 R61, PT, PT, R114, 0x200, RZ ;  /* 0x00000200723d7810 */ /* 0x001fe40007ffe0ff */
[----:B------:R-:W-:Y:S02]  /*b9d0*/  LEA R60, R60, R117, 0x2 ;  /* 0x000000753c3c7211 */ /* 0x000fe400078e10ff */
[-C--:B------:R-:W-:Y:S02]  /*b9e0*/  LEA.HI R170, R61, R118.reuse, RZ, 0x1b ;  /* 0x000000763daa7211 */ /* 0x080fe400078fd8ff */
[----:B------:R-:W-:Y:S01]  /*b9f0*/  ISETP.GE.AND P6, PT, R62, 0x101, PT ;  /* 0x000001013e00780c */ /* 0x000fe20003fc6270 */
[----:B------:R0:W3:Y:S01]  /*ba00*/  LDS R61, [R60+0x2500] ;  /* 0x002500003c3d7984 */ /* 0x0000e20000000800 */
[----:B------:R-:W-:-:S02]  /*ba10*/  LEA.HI R168, R159, R118, RZ, 0x1b ;  /* 0x000000769fa87211 */ /* 0x000fc400078fd8ff */
[----:B------:R-:W-:Y:S02]  /*ba20*/  IADD3 R159, PT, PT, R118, 0x280, RZ ;  /* 0x00000280769f7810 */ /* 0x000fe40007ffe0ff */
[----:B------:R-:W-:Y:S02]  /*ba30*/  LEA R168, R168, R117, 0x2 ;  /* 0x00000075a8a87211 */ /* 0x000fe400078e10ff */
[C---:B------:R-:W-:Y:S02]  /*ba40*/  ISETP.GE.AND P0, PT, R62.reuse, 0x181, PT ;  /* 0x000001813e00780c */ /* 0x040fe40003f06270 */
[C---:B------:R-:W-:Y:S02]  /*ba50*/  ISETP.GE.AND P2, PT, R62.reuse, 0x201, PT ;  /* 0x000002013e00780c */ /* 0x040fe40003f46270 */
[C---:B------:R-:W-:Y:S02]  /*ba60*/  ISETP.GE.AND P3, PT, R62.reuse, 0x281, PT ;  /* 0x000002813e00780c */ /* 0x040fe40003f66270 */
[----:B------:R-:W-:-:S02]  /*ba70*/  ISETP.GE.AND P4, PT, R62, 0x301, PT ;  /* 0x000003013e00780c */ /* 0x000fc40003f86270 */
[----:B------:R-:W-:Y:S01]  /*ba80*/  ISETP.GE.AND P5, PT, R62, 0x381, PT ;  /* 0x000003813e00780c */ /* 0x000fe20003fa6270 */
[----:B0-----:R-:W-:-:S12]  /*ba90*/  @!P6 BRA `(.L_x_4374) ;  /* 0x000000000004e947 */ /* 0x001fd80003800000 */
[----:B---3--:R0:W-:Y:S02]  /*baa0*/  REDG.E.ADD.F32.FTZ.RN.STRONG.GPU desc[UR16][R64.64+0x400], R61 ;  /* 0x0004003d400079a6 */ /* 0x0081e4000c12f310 */
.L_x_4374:
[----:B------:R-:W-:Y:S05]  /*bab0*/  BSYNC.RECONVERGENT B0 ;  /* 0x0000000000007941 */ /* 0x000fea0003800200 */
.L_x_4373:
[----:B0--3--:R0:W3:Y:S01]  /*bac0*/  LDS R61, [R168+0x2700] ;  /* 0x00270000a83d7984 */ /* 0x0090e20000000800 */
[----:B------:R-:W-:Y:S01]  /*bad0*/  BSSY.RECONVERGENT B0, `(.L_x_4375) ;  /* 0x0000006000007945 */ /* 0x000fe20003800200 */
[----:B------:R-:W-:Y:S02]  /*bae0*/  IADD3 R161, PT, PT, R118, 0x300, RZ ;  /* 0x0000030076a17810 */ /* 0x000fe40007ffe0ff */
[----:B------:R-:W-:Y:S02]  /*baf0*/  LEA.HI R60, R159, R118, RZ, 0x1b ;  /* 0x000000769f3c7211 */ /* 0x000fe400078fd8ff */
[----:B------:R-:W-:Y:S01]  /*bb00*/  LEA R170, R170, R117, 0x2 ;  /* 0x00000075aaaa7211 */ /* 0x000fe200078e10ff */
[----:B------:R-:W-:Y:S06]  /*bb10*/  @!P0 BRA `(.L_x_4376) ;  /* 0x0000000000048947 */ /* 0x000fec0003800000 */
[----:B---3--:R4:W-:Y:S02]  /*bb20*/  REDG.E.ADD.F32.FTZ.RN.STRONG.GPU desc[UR16][R64.64+0x600], R61 ;  /* 0x0006003d400079a6 */ /* 0x0089e4000c12f310 */
.L_x_4376:
[----:B------:R-:W-:Y:S05]  /*bb30*/  BSYNC.RECONVERGENT B0 ;  /* 0x0000000000007941 */ /* 0x000fea0003800200 */
.L_x_4375:
[----:B---34-:R3:W4:Y:S01]  /*bb40*/  LDS R61, [R170+0x2900] ;  /* 0x00290000aa3d7984 */ /* 0x0187220000000800 */
[----:B------:R-:W-:Y:S01]  /*bb50*/  BSSY.RECONVERGENT B0, `(.L_x_4377) ;  /* 0x0000006000007945 */ /* 0x000fe20003800200 */
[----:B0-----:R-:W-:Y:S02]  /*bb60*/  LEA.HI R168, R161, R118, RZ, 0x1b ;  /* 0x00000076a1a87211 */ /* 0x001fe400078fd8ff */
[----:B------:R-:W-:Y:S02]  /*bb70*/  IADD3 R159, PT, PT, R118, 0x380, RZ ;  /* 0x00000380769f7810 */ /* 0x000fe40007ffe0ff */
[----:B------:R-:W-:Y:S01]  /*bb80*/  LEA R161, R60, R117, 0x2 ;  /* 0x000000753ca17211 */ /* 0x000fe200078e10ff */
[----:B------:R-:W-:Y:S06]  /*bb90*/  @!P2 BRA `(.L_x_4378) ;  /* 0x000000000004a947 */ /* 0x000fec0003800000 */
[----:B----4-:R0:W-:Y:S02]  /*bba0*/  REDG.E.ADD.F32.FTZ.RN.STRONG.GPU desc[UR16][R64.64+0x800], R61 ;  /* 0x0008003d400079a6 */ /* 0x0101e4000c12f310 */
.L_x_4378:
[----:B------:R-:W-:Y:S05]  /*bbb0*/  BSYNC.RECONVERGENT B0 ;  /* 0x0000000000007941 */ /* 0x000fea0003800200 */
.L_x_4377:
[----:B0---4-:R0:W4:Y:S01]  /*bbc0*/  LDS R61, [R161+0x2b00] ;  /* 0x002b0000a13d7984 */ /* 0x0111220000000800 */
[----:B------:R-:W-:Y:S01]  /*bbd0*/  BSSY.RECONVERGENT B0, `(.L_x_4379) ;  /* 0x0000005000007945 */ /* 0x000fe20003800200 */
[----:B------:R-:W-:Y:S02]  /*bbe0*/  LEA.HI R60, R159, R118, RZ, 0x1b ;  /* 0x000000769f3c7211 */ /* 0x000fe400078fd8ff */
[----:B------:R-:W-:Y:S01]  /*bbf0*/  LEA R168, R168, R117, 0x2 ;  /* 0x00000075a8a87211 */ /* 0x000fe200078e10ff */
[----:B------:R-:W-:Y:S06]  /*bc00*/  @!P3 BRA `(.L_x_4380) ;  /* 0x000000000004b947 */ /* 0x000fec0003800000 */
[----:B----4-:R4:W-:Y:S02]  /*bc10*/  REDG.E.ADD.F32.FTZ.RN.STRONG.GPU desc[UR16][R64.64+0xa00], R61 ;  /* 0x000a003d400079a6 */ /* 0x0109e4000c12f310 */
.L_x_4380:
[----:B------:R-:W-:Y:S05]  /*bc20*/  BSYNC.RECONVERGENT B0 ;  /* 0x0000000000007941 */ /* 0x000fea0003800200 */
.L_x_4379:
[----:B----4-:R4:W0:Y:S01]  /*bc30*/  LDS R61, [R168+0x2d00] ;  /* 0x002d0000a83d7984 */ /* 0x0108220000000800 */
[----:B------:R-:W-:Y:S01]  /*bc40*/  BSSY.RECONVERGENT B0, `(.L_x_4381) ;  /* 0x0000004000007945 */ /* 0x000fe20003800200 */
[----:B------:R-:W-:-:S03]  /*bc50*/  LEA R60, R60, R117, 0x2 ;  /* 0x000000753c3c7211 */ /* 0x000fc600078e10ff */
[----:B------:R-:W-:Y:S05]  /*bc60*/  @!P4 BRA `(.L_x_4382) ;  /* 0x000000000004c947 */ /* 0x000fea0003800000 */
[----:B0-----:R0:W-:Y:S02]  /*bc70*/  REDG.E.ADD.F32.FTZ.RN.STRONG.GPU desc[UR16][R64.64+0xc00], R61 ;  /* 0x000c003d400079a6 */ /* 0x0011e4000c12f310 */
.L_x_4382:
[----:B------:R-:W-:Y:S05]  /*bc80*/  BSYNC.RECONVERGENT B0 ;  /* 0x0000000000007941 */ /* 0x000fea0003800200 */
.L_x_4381:
[----:B0-----:R0:W0:Y:S01]  /*bc90*/  LDS R61, [R60+0x2f00] ;  /* 0x002f00003c3d7984 */ /* 0x0010220000000800 */
[----:B------:R-:W-:Y:S01]  /*bca0*/  BSSY.RECONVERGENT B0, `(.L_x_4383) ;  /* 0x0000005000007945 */ /* 0x000fe20003800200 */
[C---:B------:R-:W-:Y:S02]  /*bcb0*/  LOP3.LUT R159, R118.reuse, 0x400, RZ, 0xfc, !PT ;  /* 0x00000400769f7812 */ /* 0x040fe400078efcff */
[----:B------:R-:W-:Y:S01]  /*bcc0*/  IADD3 R161, PT, PT, R118, 0x480, RZ ;  /* 0x0000048076a17810 */ /* 0x000fe20007ffe0ff */
[----:B------:R-:W-:Y:S06]  /*bcd0*/  @!P5 BRA `(.L_x_4384) ;  /* 0x000000000004d947 */ /* 0x000fec0003800000 */
[----:B0-----:R0:W-:Y:S02]  /*bce0*/  REDG.E.ADD.F32.FTZ.RN.STRONG.GPU desc[UR16][R64.64+0xe00], R61 ;  /* 0x000e003d400079a6 */ /* 0x0011e4000c12f310 */
.L_x_4384:
[----:B------:R-:W-:Y:S05]  /*bcf0*/  BSYNC.RECONVERGENT B0 ;  /* 0x0000000000007941 */ /* 0x000fea0003800200 */
.L_x_4383:
[-C--:B0-----:R-:W-:Y:S01]  /*bd00*/  LEA.HI R60, R159, R118.reuse, RZ, 0x1b ;  /* 0x000000769f3c7211 */ /* 0x081fe200078fd8ff */
[----:B------:R-:W-:Y:S01]  /*bd10*/  BSSY.RECONVERGENT B0, `(.L_x_4385) ;  /* 0x0000010000007945 */ /* 0x000fe20003800200 */
[----:B------:R-:W-:Y:S02]  /*bd20*/  IADD3 R61, PT, PT, R118, 0x500, RZ ;  /* 0x00000500763d7810 */ /* 0x000fe40007ffe0ff */
[----:B------:R-:W-:Y:S02]  /*bd30*/  LEA R60, R60, R117, 0x2 ;  /* 0x000000753c3c7211 */ /* 0x000fe400078e10ff */
[-C--:B---3--:R-:W-:Y:S02]  /*bd40*/  LEA.HI R170, R61, R118.reuse, RZ, 0x1b ;  /* 0x000000763daa7211 */ /* 0x088fe400078fd8ff */
[----:B------:R-:W-:Y:S01]  /*bd50*/  ISETP.GE.AND P6, PT, R62, 0x401, PT ;  /* 0x000004013e00780c */ /* 0x000fe20003fc6270 */
[----:B------:R0:W3:Y:S01]  /*bd60*/  LDS R61, [R60+0x3100] ;  /* 0x003100003c3d7984 */ /* 0x0000e20000000800 */
[----:B----4-:R-:W-:-:S02]  /*bd70*/  LEA.HI R168, R161, R118, RZ, 0x1b ;  /* 0x00000076a1a87211 */ /* 0x010fc400078fd8ff */
        /* <DEDUP_REMOVED lines=9> */
.L_x_4386:
[----:B------:R-:W-:Y:S05]  /*be10*/  BSYNC.RECONVERGENT B0 ;  /* 0x0000000000007941 */ /* 0x000fea0003800200 */
.L_x_4385:
[----:B0--3--:R0:W3:Y:S01]  /*be20*/  LDS R61, [R168+0x3300] ;  /* 0x00330000a83d7984 */ /* 0x0090e20000000800 */
[----:B------:R-:W-:Y:S01]  /*be30*/  BSSY.RECONVERGENT B0, `(.L_x_4387) ;  /* 0x0000006000007945 */ /* 0x000fe20003800200 */
[----:B------:R-:W-:Y:S02]  /*be40*/  IADD3 R161, PT, PT, R118, 0x600, RZ ;  /* 0x0000060076a17810 */ /* 0x000fe40007ffe0ff */
[----:B------:R-:W-:Y:S02]  /*be50*/  LEA.HI R60, R159, R118, RZ, 0x1b ;  /* 0x000000769f3c7211 */ /* 0x000fe400078fd8ff */
[----:B------:R-:W-:Y:S01]  /*be60*/  LEA R170, R170, R117, 0x2 ;  /* 0x00000075aaaa7211 */ /* 0x000fe200078e10ff */
[----:B------:R-:W-:Y:S06]  /*be70*/  @!P0 BRA `(.L_x_4388) ;  /* 0x0000000000048947 */ /* 0x000fec0003800000 */
[----:B---3--:R4:W-:Y:S02]  /*be80*/  REDG.E.ADD.F32.FTZ.RN.STRONG.GPU desc[UR16][R64.64+0x1200], R61 ;  /* 0x0012003d400079a6 */ /* 0x0089e4000c12f310 */
.L_x_4388:
[----:B------:R-:W-:Y:S05]  /*be90*/  BSYNC.RECONVERGENT B0 ;  /* 0x0000000000007941 */ /* 0x000fea0003800200 */
.L_x_4387:
[----:B---34-:R3:W4:Y:S01]  /*bea0*/  LDS R61, [R170+0x3500] ;  /* 0x00350000aa3d7984 */ /* 0x0187220000000800 */
[----:B------:R-:W-:Y:S01]  /*beb0*/  BSSY.RECONVERGENT B0, `(.L_x_4389) ;  /* 0x0000006000007945 */ /* 0x000fe20003800200 */
[----:B0-----:R-:W-:Y:S02]  /*bec0*/  LEA.HI R168, R161, R118, RZ, 0x1b ;  /* 0x00000076a1a87211 */ /* 0x001fe400078fd8ff */
[----:B------:R-:W-:Y:S02]  /*bed0*/  IADD3 R159, PT, PT, R118, 0x680, RZ ;  /* 0x00000680769f7810 */ /* 0x000fe40007ffe0ff */
[----:B------:R-:W-:Y:S01]  /*bee0*/  LEA R161, R60, R117, 0x2 ;  /* 0x000000753ca17211 */ /* 0x000fe200078e10ff */
[----:B------:R-:W-:Y:S06]  /*bef0*/  @!P2 BRA `(.L_x_4390) ;  /* 0x000000000004a947 */ /* 0x000fec0003800000 */
[----:B----4-:R0:W-:Y:S02]  /*bf00*/  REDG.E.ADD.F32.FTZ.RN.STRONG.GPU desc[UR16][R64.64+0x1400], R61 ;  /* 0x0014003d400079a6 */ /* 0x0101e4000c12f310 */
.L_x_4390:
[----:B------:R-:W-:Y:S05]  /*bf10*/  BSYNC.RECONVERGENT B0 ;  /* 0x0000000000007941 */ /* 0x000fea0003800200 */
.L_x_4389:
[----:B0---4-:R0:W4:Y:S01]  /*bf20*/  LDS R61, [R161+0x3700] ;  /* 0x00370000a13d7984 */ /* 0x0111220000000800 */
[----:B------:R-:W-:Y:S01]  /*bf30*/  BSSY.RECONVERGENT B0, `(.L_x_4391) ;  /* 0x0000005000007945 */ /* 0x000fe20003800200 */
[----:B------:R-:W-:Y:S02]  /*bf40*/  LEA.HI R60, R159, R118, RZ, 0x1b ;  /* 0x000000769f3c7211 */ /* 0x000fe400078fd8ff */
[----:B------:R-:W-:Y:S01]  /*bf50*/  LEA R168, R168, R117, 0x2 ;  /* 0x00000075a8a87211 */ /* 0x000fe200078e10ff */
[----:B------:R-:W-:Y:S06]  /*bf60*/  @!P3 BRA `(.L_x_4392) ;  /* 0x000000000004b947 */ /* 0x000fec0003800000 */
[----:B----4-:R4:W-:Y:S02]  /*bf70*/  REDG.E.ADD.F32.FTZ.RN.STRONG.GPU desc[UR16][R64.64+0x1600], R61 ;  /* 0x0016003d400079a6 */ /* 0x0109e4000c12f310 */
.L_x_4392:
[----:B------:R-:W-:Y:S05]  /*bf80*/  BSYNC.RECONVERGENT B0 ;  /* 0x0000000000007941 */ /* 0x000fea0003800200 */
.L_x_4391:
[----:B----4-:R4:W0:Y:S01]  /*bf90*/  LDS R61, [R168+0x3900] ;  /* 0x00390000a83d7984 */ /* 0x0108220000000800 */
[----:B------:R-:W-:Y:S01]  /*bfa0*/  BSSY.RECONVERGENT B0, `(.L_x_4393) ;  /* 0x0000004000007945 */ /* 0x000fe20003800200 */
[----:B------:R-:W-:-:S03]  /*bfb0*/  LEA R60, R60, R117, 0x2 ;  /* 0x000000753c3c7211 */ /* 0x000fc600078e10ff */
[----:B------:R-:W-:Y:S05]  /*bfc0*/  @!P4 BRA `(.L_x_4394) ;  /* 0x000000000004c947 */ /* 0x000fea0003800000 */
[----:B0-----:R0:W-:Y:S02]  /*bfd0*/  REDG.E.ADD.F32.FTZ.RN.STRONG.GPU desc[UR16][R64.64+0x1800], R61 ;  /* 0x0018003d400079a6 */ /* 0x0011e4000c12f310 */
.L_x_4394:
[----:B------:R-:W-:Y:S05]  /*bfe0*/  BSYNC.RECONVERGENT B0 ;  /* 0x0000000000007941 */ /* 0x000fea0003800200 */
.L_x_4393:
[----:B0-----:R0:W0:Y:S01]  /*bff0*/  LDS R61, [R60+0x3b00] ;  /* 0x003b00003c3d7984 */ /* 0x0010220000000800 */
[----:B------:R-:W-:Y:S01]  /*c000*/  BSSY.RECONVERGENT B0, `(.L_x_4395) ;  /* 0x0000005000007945 */ /* 0x000fe20003800200 */
[C---:B------:R-:W-:Y:S02]  /*c010*/  IADD3 R159, PT, PT, R118.reuse, 0x700, RZ ;  /* 0x00000700769f7810 */ /* 0x040fe40007ffe0ff */
[----:B------:R-:W-:Y:S01]  /*c020*/  IADD3 R161, PT, PT, R118, 0x780, RZ ;  /* 0x0000078076a17810 */ /* 0x000fe20007ffe0ff */
[----:B------:R-:W-:Y:S06]  /*c030*/  @!P5 BRA `(.L_x_4396) ;  /* 0x000000000004d947 */ /* 0x000fec0003800000 */
[----:B0-----:R0:W-:Y:S02]  /*c040*/  REDG.E.ADD.F32.FTZ.RN.STRONG.GPU desc[UR16][R64.64+0x1a00], R61 ;  /* 0x001a003d400079a6 */ /* 0x0011e4000c12f310 */
.L_x_4396:
[----:B------:R-:W-:Y:S05]  /*c050*/  BSYNC.RECONVERGENT B0 ;  /* 0x0000000000007941 */ /* 0x000fea0003800200 */
.L_x_4395:
[-C--:B0-----:R-:W-:Y:S01]  /*c060*/  LEA.HI R60, R159, R118.reuse, RZ, 0x1b ;  /* 0x000000769f3c7211 */ /* 0x081fe200078fd8ff */
[----:B------:R-:W-:Y:S01]  /*c070*/  BSSY.RECONVERGENT B0, `(.L_x_4397) ;  /* 0x0000010000007945 */ /* 0x000fe20003800200 */
[----:B------:R-:W-:Y:S02]  /*c080*/  LOP3.LUT R61, R118, 0x800, RZ, 0xfc, !PT ;  /* 0x00000800763d7812 */ /* 0x000fe400078efcff */
        /* <DEDUP_REMOVED lines=14> */
.L_x_4398:
[----:B------:R-:W-:Y:S05]  /*c170*/  BSYNC.RECONVERGENT B0 ;  /* 0x0000000000007941 */ /* 0x000fea0003800200 */
.L_x_4397:
[----:B0--3--:R0:W3:Y:S01]  /*c180*/  LDS R61, [R168+0x3f00] ;  /* 0x003f0000a83d7984 */ /* 0x0090e20000000800 */
[----:B------:R-:W-:Y:S01]  /*c190*/  BSSY.RECONVERGENT B0, `(.L_x_4399) ;  /* 0x0000006000007945 */ /* 0x000fe20003800200 */
[----:B------:R-:W-:Y:S02]  /*c1a0*/  IADD3 R161, PT, PT, R118, 0x900, RZ ;  /* 0x0000090076a17810 */ /* 0x000fe40007ffe0ff */
[----:B------:R-:W-:Y:S02]  /*c1b0*/  LEA.HI R60, R159, R118, RZ, 0x1b ;  /* 0x000000769f3c7211 */ /* 0x000fe400078fd8ff */
[----:B------:R-:W-:Y:S01]  /*c1c0*/  LEA R170, R170, R117, 0x2 ;  /* 0x00000075aaaa7211 */ /* 0x000fe200078e10ff */
[----:B------:R-:W-:Y:S06]  /*c1d0*/  @!P0 BRA `(.L_x_4400) ;  /* 0x0000000000048947 */ /* 0x000fec0003800000 */
[----:B---3--:R4:W-:Y:S02]  /*c1e0*/  REDG.E.ADD.F32.FTZ.RN.STRONG.GPU desc[UR16][R64.64+0x1e00], R61 ;  /* 0x001e003d400079a6 */ /* 0x0089e4000c12f310 */
.L_x_4400:
[----:B------:R-:W-:Y:S05]  /*c1f0*/  BSYNC.RECONVERGENT B0 ;  /* 0x0000000000007941 */ /* 0x000fea0003800200 */
.L_x_4399:
[----:B---34-:R3:W4:Y:S01]  /*c200*/  LDS R61, [R170+0x4100] ;  /* 0x00410000aa3d7984 */ /* 0x0187220000000800 */
[----:B------:R-:W-:Y:S01]  /*c210*/  BSSY.RECONVERGENT B0, `(.L_x_4401) ;  /* 0x0000006000007945 */ /* 0x000fe20003800200 */
[----:B0-----:R-:W-:Y:S02]  /*c220*/  LEA.HI R168, R161, R118, RZ, 0x1b ;  /* 0x00000076a1a87211 */ /* 0x001fe400078fd8ff */
[----:B------:R-:W-:Y:S02]  /*c230*/  IADD3 R159, PT, PT, R118, 0x980, RZ ;  /* 0x00000980769f7810 */ /* 0x000fe40007ffe0ff */
[----:B------:R-:W-:Y:S01]  /*c240*/  LEA R161, R60, R117, 0x2 ;  /* 0x000000753ca17211 */ /* 0x000fe200078e10ff */
[----:B------:R-:W-:Y:S06]  /*c250*/  @!P2 BRA `(.L_x_4402) ;  /* 0x000000000004a947 */ /* 0x000fec0003800000 */
[----:B----4-:R0:W-:Y:S02]  /*c260*/  REDG.E.ADD.F32.FTZ.RN.STRONG.GPU desc[UR16][R64.64+0x2000], R61 ;  /* 0x0020003d400079a6 */ /* 0x0101e4000c12f310 */
.L_x_4402:
[----:B------:R-:W-:Y:S05]  /*c270*/  BSYNC.RECONVERGENT B0 ;  /* 0x0000000000007941 */ /* 0x000fea0003800200 */
.L_x_4401:
[----:B0---4-:R0:W4:Y:S01]  /*c280*/  LDS R61, [R161+0x4300] ;  /* 0x00430000a13d7984 */ /* 0x0111220000000800 */
[----:B------:R-:W-:Y:S01]  /*c290*/  BSSY.RECONVERGENT B0, `(.L_x_4403) ;  /* 0x0000005000007945 */ /* 0x000fe20003800200 */
[----:B------:R-:W-:Y:S02]  /*c2a0*/  LEA.HI R60, R159, R118, RZ, 0x1b ;  /* 0x000000769f3c7211 */ /* 0x000fe400078fd8ff */
[----:B------:R-:W-:Y:S01]  /*c2b0*/  LEA R168, R168, R117, 0x2 ;  /* 0x00000075a8a87211 */ /* 0x000fe200078e10ff */
[----:B------:R-:W-:Y:S06]  /*c2c0*/  @!P3 BRA `(.L_x_4404) ;  /* 0x000000000004b947 */ /* 0x000fec0003800000 */
[----:B----4-:R4:W-:Y:S02]  /*c2d0*/  REDG.E.ADD.F32.FTZ.RN.STRONG.GPU desc[UR16][R64.64+0x2200], R61 ;  /* 0x0022003d400079a6 */ /* 0x0109e4000c12f310 */
.L_x_4404:
[----:B------:R-:W-:Y:S05]  /*c2e0*/  BSYNC.RECONVERGENT B0 ;  /* 0x0000000000007941 */ /* 0x000fea0003800200 */
.L_x_4403:
[----:B----4-:R4:W0:Y:S01]  /*c2f0*/  LDS R61, [R168+0x4500] ;  /* 0x00450000a83d7984 */ /* 0x0108220000000800 */
[----:B------:R-:W-:Y:S01]  /*c300*/  BSSY.RECONVERGENT B0, `(.L_x_4405) ;  /* 0x0000004000007945 */ /* 0x000fe20003800200 */
[----:B------:R-:W-:-:S03]  /*c310*/  LEA R60, R60, R117, 0x2 ;  /* 0x000000753c3c7211 */ /* 0x000fc600078e10ff */
[----:B------:R-:W-:Y:S05]  /*c320*/  @!P4 BRA `(.L_x_4406) ;  /* 0x000000000004c947 */ /* 0x000fea0003800000 */
[----:B0-----:R0:W-:Y:S02]  /*c330*/  REDG.E.ADD.F32.FTZ.RN.STRONG.GPU desc[UR16][R64.64+0x2400], R61 ;  /* 0x0024003d400079a6 */ /* 0x0011e4000c12f310 */
.L_x_4406:
[----:B------:R-:W-:Y:S05]  /*c340*/  BSYNC.RECONVERGENT B0 ;  /* 0x0000000000007941 */ /* 0x000fea0003800200 */
.L_x_4405:
[----:B0-----:R0:W0:Y:S01]  /*c350*/  LDS R61, [R60+0x4700] ;  /* 0x004700003c3d7984 */ /* 0x0010220000000800 */
[----:B------:R-:W-:Y:S01]  /*c360*/  BSSY.RECONVERGENT B0, `(.L_x_4407) ;  /* 0x0000005000007945 */ /* 0x000fe20003800200 */
[C---:B------:R-:W-:Y:S02]  /*c370*/  IADD3 R159, PT, PT, R118.reuse, 0xa00, RZ ;  /* 0x00000a00769f7810 */ /* 0x040fe40007ffe0ff */
[----:B------:R-:W-:Y:S01]  /*c380*/  IADD3 R161, PT, PT, R118, 0xa80, RZ ;  /* 0x00000a8076a17810 */ /* 0x000fe20007ffe0ff */
[----:B------:R-:W-:Y:S06]  /*c390*/  @!P5 BRA `(.L_x_4408) ;  /* 0x000000000004d947 */ /* 0x000fec0003800000 */
[----:B0-----:R0:W-:Y:S02]  /*c3a0*/  REDG.E.ADD.F32.FTZ.RN.STRONG.GPU desc[UR16][R64.64+0x2600], R61 ;  /* 0x0026003d400079a6 */ /* 0x0011e4000c12f310 */
.L_x_4408:
[----:B------:R-:W-:Y:S05]  /*c3b0*/  BSYNC.RECONVERGENT B0 ;  /* 0x0000000000007941 */ /* 0x000fea0003800200 */
.L_x_4407:
        /* <DEDUP_REMOVED lines=17> */
.L_x_4410:
[----:B------:R-:W-:Y:S05]  /*c4d0*/  BSYNC.RECONVERGENT B0 ;  /* 0x0000000000007941 */ /* 0x000fea0003800200 */
.L_x_4409:
[----:B0--3--:R0:W3:Y:S01]  /*c4e0*/  LDS R61, [R168+0x4b00] ;  /* 0x004b0000a83d7984 */ /* 0x0090e20000000800 */
[----:B------:R-:W-:Y:S01]  /*c4f0*/  BSSY.RECONVERGENT B0, `(.L_x_4411) ;  /* 0x0000006000007945 */ /* 0x000fe20003800200 */
[----:B------:R-:W-:Y:S02]  /*c500*/  LOP3.LUT R161, R118, 0xc00, RZ, 0xfc, !PT ;  /* 0x00000c0076a17812 */ /* 0x000fe400078efcff */
[----:B------:R-:W-:Y:S02]  /*c510*/  LEA.HI R60, R159, R118, RZ, 0x1b ;  /* 0x000000769f3c7211 */ /* 0x000fe400078fd8ff */
[----:B------:R-:W-:Y:S01]  /*c520*/  LEA R170, R170, R117, 0x2 ;  /* 0x00000075aaaa7211 */ /* 0x000fe200078e10ff */
[----:B------:R-:W-:Y:S06]  /*c530*/  @!P0 BRA `(.L_x_4412) ;  /* 0x0000000000048947 */ /* 0x000fec0003800000 */
[----:B---3--:R4:W-:Y:S02]  /*c540*/  REDG.E.ADD.F32.FTZ.RN.STRONG.GPU desc[UR16][R64.64+0x2a00], R61 ;  /* 0x002a003d400079a6 */ /* 0x0089e4000c12f310 */
.L_x_4412:
[----:B------:R-:W-:Y:S05]  /*c550*/  BSYNC.RECONVERGENT B0 ;  /* 0x0000000000007941 */ /* 0x000fea0003800200 */
.L_x_4411:
[----:B---34-:R3:W4:Y:S01]  /*c560*/  LDS R61, [R170+0x4d00] ;  /* 0x004d0000aa3d7984 */ /* 0x0187220000000800 */
[----:B------:R-:W-:Y:S01]  /*c570*/  BSSY.RECONVERGENT B0, `(.L_x_4413) ;  /* 0x0000006000007945 */ /* 0x000fe20003800200 */
[----:B0-----:R-:W-:Y:S02]  /*c580*/  LEA.HI R168, R161, R118, RZ, 0x1b ;  /* 0x00000076a1a87211 */ /* 0x001fe400078fd8ff */
[----:B------:R-:W-:Y:S02]  /*c590*/  IADD3 R159, PT, PT, R118, 0xc80, RZ ;  /* 0x00000c80769f7810 */ /* 0x000fe40007ffe0ff */
[----:B------:R-:W-:Y:S01]  /*c5a0*/  LEA R161, R60, R117, 0x2 ;  /* 0x000000753ca17211 */ /* 0x000fe200078e10ff */
[----:B------:R-:W-:Y:S06]  /*c5b0*/  @!P2 BRA `(.L_x_4414) ;  /* 0x000000000004a947 */ /* 0x000fec0003800000 */
[----:B----4-:R0:W-:Y:S02]  /*c5c0*/  REDG.E.ADD.F32.FTZ.RN.STRONG.GPU desc[UR16][R64.64+0x2c00], R61 ;  /* 0x002c003d400079a6 */ /* 0x0101e4000c12f310 */
.L_x_4414:
[----:B------:R-:W-:Y:S05]  /*c5d0*/  BSYNC.RECONVERGENT B0 ;  /* 0x0000000000007941 */ /* 0x000fea0003800200 */
.L_x_4413:
[----:B0---4-:R0:W4:Y:S01]  /*c5e0*/  LDS R61, [R161+0x4f00] ;  /* 0x004f0000a13d7984 */ /* 0x0111220000000800 */
[----:B------:R-:W-:Y:S01]  /*c5f0*/  BSSY.RECONVERGENT B0, `(.L_x_4415) ;  /* 0x0000005000007945 */ /* 0x000fe20003800200 */
[----:B------:R-:W-:Y:S02]  /*c600*/  LEA.HI R60, R159, R118, RZ, 0x1b ;  /* 0x000000769f3c7211 */ /* 0x000fe400078fd8ff */
[----:B------:R-:W-:Y:S01]  /*c610*/  LEA R168, R168, R117, 0x2 ;  /* 0x00000075a8a87211 */ /* 0x000fe200078e10ff */
[----:B------:R-:W-:Y:S06]  /*c620*/  @!P3 BRA `(.L_x_4416) ;  /* 0x000000000004b947 */ /* 0x000fec0003800000 */
[----:B----4-:R4:W-:Y:S02]  /*c630*/  REDG.E.ADD.F32.FTZ.RN.STRONG.GPU desc[UR16][R64.64+0x2e00], R61 ;  /* 0x002e003d400079a6 */ /* 0x0109e4000c12f310 */
.L_x_4416:
[----:B------:R-:W-:Y:S05]  /*c640*/  BSYNC.RECONVERGENT B0 ;  /* 0x0000000000007941 */ /* 0x000fea0003800200 */
.L_x_4415:
[----:B----4-:R4:W1:Y:S01]  /*c650*/  LDS R61, [R168+0x5100] ;  /* 0x00510000a83d7984 */ /* 0x0108620000000800 */
[----:B------:R-:W-:Y:S01]  /*c660*/  BSSY.RECONVERGENT B0, `(.L_x_4417) ;  /* 0x0000006000007945 */ /* 0x000fe20003800200 */
[C---:B------:R-:W-:Y:S02]  /*c670*/  IADD3 R159, PT, PT, R118.reuse, 0xd00, RZ ;  /* 0x00000d00769f7810 */ /* 0x040fe40007ffe0ff */
[----:B0-----:R-:W-:Y:S02]  /*c680*/  IADD3 R161, PT, PT, R118, 0xd80, RZ ;  /* 0x00000d8076a17810 */ /* 0x001fe40007ffe0ff */
[----:B------:R-:W-:Y:S01]  /*c690*/  LEA R165, R60, R117, 0x2 ;  /* 0x000000753ca57211 */ /* 0x000fe200078e10ff */
[----:B------:R-:W-:Y:S06]  /*c6a0*/  @!P4 BRA `(.L_x_4418) ;  /* 0x000000000004c947 */ /* 0x000fec0003800000 */
[----:B-1----:R0:W-:Y:S02]  /*c6b0*/  REDG.E.ADD.F32.FTZ.RN.STRONG.GPU desc[UR16][R64.64+0x3000], R61 ;  /* 0x0030003d400079a6 */ /* 0x0021e4000c12f310 */
.L_x_4418:
[----:B------:R-:W-:Y:S05]  /*c6c0*/  BSYNC.RECONVERGENT B0 ;  /* 0x0000000000007941 */ /* 0x000fea0003800200 */
.L_x_4417:
[----:B01----:R0:W1:Y:S01]  /*c6d0*/  LDS R61, [R165+0x5300] ;  /* 0x00530000a53d7984 */ /* 0x0030620000000800 */
[----:B------:R-:W-:Y:S01]  /*c6e0*/  BSSY.RECONVERGENT B0, `(.L_x_4419) ;  /* 0x0000006000007945 */ /* 0x000fe20003800200 */
[----:B------:R-:W-:Y:S02]  /*c6f0*/  IADD3 R163, PT, PT, R118, 0xe00, RZ ;  /* 0x00000e0076a37810 */ /* 0x000fe40007ffe0ff */
[-C--:B------:R-:W-:Y:S02]  /*c700*/  LEA.HI R60, R159, R118.reuse, RZ, 0x1b ;  /* 0x000000769f3c7211 */ /* 0x080fe400078fd8ff */
[----:B----4-:R-:W-:Y:S01]  /*c710*/  LEA.HI R168, R161, R118, RZ, 0x1b ;  /* 0x00000076a1a87211 */ /* 0x010fe200078fd8ff */
[----:B------:R-:W-:Y:S06]  /*c720*/  @!P5 BRA `(.L_x_4420) ;  /* 0x000000000004d947 */ /* 0x000fec0003800000 */
[----:B-1----:R4:W-:Y:S02]  /*c730*/  REDG.E.ADD.F32.FTZ.RN.STRONG.GPU desc[UR16][R64.64+0x3200], R61 ;  /* 0x0032003d400079a6 */ /* 0x0029e4000c12f310 */
.L_x_4420:
[----:B------:R-:W-:Y:S05]  /*c740*/  BSYNC.RECONVERGENT B0 ;  /* 0x0000000000007941 */ /* 0x000fea0003800200 */
.L_x_4419:
[-C--:B------:R-:W-:Y:S01]  /*c750*/  LEA R60, R60, R117.reuse, 0x2 ;  /* 0x000000753c3c7211 */ /* 0x080fe200078e10ff */
[----:B------:R-:W-:Y:S01]  /*c760*/  BSSY.RECONVERGENT B0, `(.L_x_4421) ;  /* 0x000000c000007945 */ /* 0x000fe20003800200 */
[----:B------:R-:W-:Y:S02]  /*c770*/  ISETP.GE.AND P6, PT, R62, 0xd01, PT ;  /* 0x00000d013e00780c */ /* 0x000fe40003fc6270 */
[----:B---3--:R-:W-:Y:S01]  /*c780*/  LEA.HI R170, R163, R118, RZ, 0x1b ;  /* 0x00000076a3aa7211 */ /* 0x008fe200078fd8ff */
[----:B-1--4-:R1:W3:Y:S01]  /*c790*/  LDS R61, [R60+0x5500] ;  /* 0x005500003c3d7984 */ /* 0x0122e20000000800 */
[----:B------:R-:W-:Y:S02]  /*c7a0*/  LEA R168, R168, R117, 0x2 ;  /* 0x00000075a8a87211 */ /* 0x000fe400078e10ff */
[C---:B------:R-:W-:Y:S02]  /*c7b0*/  ISETP.GE.AND P0, PT, R62.reuse, 0xd81, PT ;  /* 0x00000d813e00780c */ /* 0x040fe40003f06270 */
[----:B------:R-:W-:-:S02]  /*c7c0*/  ISETP.GE.AND P2, PT, R62, 0xe01, PT ;  /* 0x00000e013e00780c */ /* 0x000fc40003f46270 */
[C---:B------:R-:W-:Y:S02]  /*c7d0*/  ISETP.GE.AND P3, PT, R62.reuse, 0xe81, PT ;  /* 0x00000e813e00780c */ /* 0x040fe40003f66270 */
[C---:B------:R-:W-:Y:S02]  /*c7e0*/  ISETP.GE.AND P4, PT, R62.reuse, 0xf01, PT ;  /* 0x00000f013e00780c */ /* 0x040fe40003f86270 */
[----:B------:R-:W-:Y:S01]  /*c7f0*/  ISETP.GE.AND P5, PT, R62, 0xf81, PT ;  /* 0x00000f813e00780c */ /* 0x000fe20003fa6270 */
[----:B------:R-:W-:-:S12]  /*c800*/  @!P6 BRA `(.L_x_4422) ;  /* 0x000000000004e947 */ /* 0x000fd80003800000 */
[----:B---3--:R4:W-:Y:S02]  /*c810*/  REDG.E.ADD.F32.FTZ.RN.STRONG.GPU desc[UR16][R64.64+0x3400], R61 ;  /* 0x0034003d400079a6 */ /* 0x0089e4000c12f310 */
.L_x_4422:
[----:B------:R-:W-:Y:S05]  /*c820*/  BSYNC.RECONVERGENT B0 ;  /* 0x0000000000007941 */ /* 0x000fea0003800200 */
.L_x_4421:
[----:B---34-:R3:W4:Y:S01]  /*c830*/  LDS R61, [R168+0x5700] ;  /* 0x00570000a83d7984 */ /* 0x0187220000000800 */
[----:B------:R-:W-:Y:S01]  /*c840*/  BSSY.RECONVERGENT B0, `(.L_x_4423) ;  /* 0x0000004000007945 */ /* 0x000fe20003800200 */
[----:B------:R-:W-:-:S03]  /*c850*/  LEA R170, R170, R117, 0x2 ;  /* 0x00000075aaaa7211 */ /* 0x000fc600078e10ff */
[----:B------:R-:W-:Y:S05]  /*c860*/  @!P0 BRA `(.L_x_4424) ;  /* 0x0000000000048947 */ /* 0x000fea0003800000 */
[----:B----4-:R4:W-:Y:S02]  /*c870*/  REDG.E.ADD.F32.FTZ.RN.STRONG.GPU desc[UR16][R64.64+0x3600], R61 ;  /* 0x0036003d400079a6 */ /* 0x0109e4000c12f310 */
.L_x_4424:
[----:B------:R-:W-:Y:S05]  /*c880*/  BSYNC.RECONVERGENT B0 ;  /* 0x0000000000007941 */ /* 0x000fea0003800200 */
.L_x_4423:
[----:B----4-:R4:W0:Y:S01]  /*c890*/  LDS R61, [R170+0x5900] ;  /* 0x00590000aa3d7984 */ /* 0x0108220000000800 */
[----:B------:R-:W-:Y:S04]  /*c8a0*/  BSSY.RECONVERGENT B0, `(.L_x_4425) ;  /* 0x0000003000007945 */ /* 0x000fe80003800200 */
[----:B------:R-:W-:Y:S05]  /*c8b0*/  @!P2 BRA `(.L_x_4426) ;  /* 0x000000000004a947 */ /* 0x000fea0003800000 */
[----:B0-----:R0:W-:Y:S02]  /*c8c0*/  REDG.E.ADD.F32.FTZ.RN.STRONG.GPU desc[UR16][R64.64+0x3800], R61 ;  /* 0x0038003d400079a6 */ /* 0x0011e4000c12f310 */
.L_x_4426:
[----:B------:R-:W-:Y:S05]  /*c8d0*/  BSYNC.RECONVERGENT B0 ;  /* 0x0000000000007941 */ /* 0x000fea0003800200 */
.L_x_4425:
[----:B0-----:R-:W-:Y:S01]  /*c8e0*/  IADD3 R61, PT, PT, R118, 0xe80, RZ ;  /* 0x00000e80763d7810 */ /* 0x001fe20007ffe0ff */
[-C--:B------:R-:W-:Y:S01]  /*c8f0*/  FMUL.FTZ R159, R78, R91.reuse ;  /* 0x0000005b4e9f7220 */ /* 0x080fe20000410000 */
[----:B------:R-:W-:Y:S01]  /*c900*/  IADD3 R161, PT, PT, R118, 0xf00, RZ ;  /* 0x00000f0076a17810 */ /* 0x000fe20007ffe0ff */
[-C--:B------:R-:W-:Y:S01]  /*c910*/  FFMA.FTZ R237, R34, -R91.reuse, R237 ;  /* 0x8000005b22ed7223 */ /* 0x080fe200000100ed */
[----:B------:R-:W-:Y:S01]  /*c920*/  LEA.HI R62, R61, R118, RZ, 0x1b ;  /* 0x000000763d3e7211 */ /* 0x000fe200078fd8ff */
[----:B------:R-:W-:Y:S01]  /*c930*/  FMUL.FTZ R110, R110, R91 ;  /* 0x0000005b6e6e7220 */ /* 0x000fe20000410000 */
[----:B-1----:R-:W-:Y:S01]  /*c940*/  FMUL.FTZ R60, R236, R159 ;  /* 0x0000009fec3c7220 */ /* 0x002fe20000410000 */
[----:B------:R-:W-:Y:S01]  /*c950*/  IADD3 R163, PT, PT, R118, 0xf80, RZ ;  /* 0x00000f8076a37810 */ /* 0x000fe20007ffe0ff */
[----:B------:R-:W-:Y:S01]  /*c960*/  BSSY.RECONVERGENT B0, `(.L_x_4427) ;  /* 0x000000a000007945 */ /* 0x000fe20003800200 */
[----:B------:R-:W-:Y:S01]  /*c970*/  LEA R61, R62, R117, 0x2 ;  /* 0x000000753e3d7211 */ /* 0x000fe200078e10ff */
[----:B------:R-:W-:Y:S01]  /*c980*/  FFMA.FTZ R62, R237, R110, -R60 ;  /* 0x0000006eed3e7223 */ /* 0x000fe2000001083c */
[----:B---3--:R-:W-:Y:S01]  /*c990*/  LEA.HI R168, R161, R118, RZ, 0x1b ;  /* 0x00000076a1a87211 */ /* 0x008fe200078fd8ff */
[----:B------:R-:W-:Y:S01]  /*c9a0*/  FMUL.FTZ R110, R236, R110 ;  /* 0x0000006eec6e7220 */ /* 0x000fe20000410000 */
[----:B----4-:R-:W-:-:S02]  /*c9b0*/  LEA.HI R170, R163, R118, RZ, 0x1b ;  /* 0x00000076a3aa7211 */ /* 0x010fc400078fd8ff */
[----:B------:R-:W0:Y:S01]  /*c9c0*/  LDS R61, [R61+0x5b00] ;  /* 0x005b00003d3d7984 */ /* 0x000e220000000800 */
[----:B------:R-:W-:Y:S01]  /*c9d0*/  LEA R168, R168, R117, 0x2 ;  /* 0x00000075a8a87211 */ /* 0x000fe200078e10ff */
[----:B------:R-:W-:Y:S06]  /*c9e0*/  @!P3 BRA `(.L_x_4428) ;  /* 0x000000000004b947 */ /* 0x000fec0003800000 */
[----:B0-----:R1:W-:Y:S02]  /*c9f0*/  REDG.E.ADD.F32.FTZ.RN.STRONG.GPU desc[UR16][R64.64+0x3a00], R61 ;  /* 0x003a003d400079a6 */ /* 0x0013e4000c12f310 */
.L_x_4428:
[----:B------:R-:W-:Y:S05]  /*ca00*/  BSYNC.RECONVERGENT B0 ;  /* 0x0000000000007941 */ /* 0x000fea0003800200 */
.L_x_4427:
[----:B01----:R0:W1:Y:S01]  /*ca10*/  LDS R61, [R168+0x5d00] ;  /* 0x005d0000a83d7984 */ /* 0x0030620000000800 */
[----:B------:R-:W-:Y:S01]  /*ca20*/  BSSY.RECONVERGENT B0, `(.L_x_4429) ;  /* 0x0000005000007945 */ /* 0x000fe20003800200 */
[----:B------:R-:W-:Y:S01]  /*ca30*/  LEA R170, R170, R117, 0x2 ;  /* 0x00000075aaaa7211 */ /* 0x000fe200078e10ff */
[----:B------:R-:W-:Y:S02]  /*ca40*/  FFMA.FTZ R110, R237, R159, R110 ;  /* 0x0000009fed6e7223 */ /* 0x000fe4000001006e */
[----:B------:R-:W-:Y:S05]  /*ca50*/  @!P4 BRA `(.L_x_4430) ;  /* 0x000000000004c947 */ /* 0x000fea0003800000 */
[----:B-1----:R3:W-:Y:S02]  /*ca60*/  REDG.E.ADD.F32.FTZ.RN.STRONG.GPU desc[UR16][R64.64+0x3c00], R61 ;  /* 0x003c003d400079a6 */ /* 0x0027e4000c12f310 */
.L_x_4430:
[----:B------:R-:W-:Y:S05]  /*ca70*/  BSYNC.RECONVERGENT B0 ;  /* 0x0000000000007941 */ /* 0x000fea0003800200 */
.L_x_4429:
[----:B-1-3--:R1:W3:Y:S01]  /*ca80*/  LDS R61, [R170+0x5f00] ;  /* 0x005f0000aa3d7984 */ /* 0x00a2e20000000800 */
[----:B------:R-:W-:Y:S01]  /*ca90*/  BSSY.RECONVERGENT B0, `(.L_x_4431) ;  /* 0x0000004000007945 */ /* 0x000fe20003800200 */
[----:B------:R-:W-:-:S03]  /*caa0*/  FADD.FTZ R60, R141, R110 ;  /* 0x0000006e8d3c7221 */ /* 0x000fc60000010000 */
[----:B------:R-:W-:Y:S05]  /*cab0*/  @!P5 BRA `(.L_x_4432) ;  /* 0x000000000004d947 */ /* 0x000fea0003800000 */
[----:B---3--:R4:W-:Y:S02]  /*cac0*/  REDG.E.ADD.F32.FTZ.RN.STRONG.GPU desc[UR16][R64.64+0x3e00], R61 ;  /* 0x003e003d400079a6 */ /* 0x0089e4000c12f310 */
.L_x_4432:
[----:B------:R-:W-:Y:S05]  /*cad0*/  BSYNC.RECONVERGENT B0 ;  /* 0x0000000000007941 */ /* 0x000fea0003800200 */
.L_x_4431:
[----:B---34-:R-:W-:Y:S01]  /*cae0*/  FADD.FTZ R61, R143, R62 ;  /* 0x0000003e8f3d7221 */ /* 0x018fe20000010000 */
[C---:B------:R-:W-:Y:S01]  /*caf0*/  FFMA.FTZ R62, R3.reuse, R164, R76 ;  /* 0x000000a4033e7223 */ /* 0x040fe2000001004c */
[----:B------:R-:W-:Y:S01]  /*cb00*/  FFMA.FTZ R63, -R3, R74, R63 ;  /* 0x0000004a033f7223 */ /* 0x000fe2000001013f */
[----:B------:R-:W3:Y:S01]  /*cb10*/  SHFL.DOWN PT, R65, R60, 0x1, 0x1f ;  /* 0x08201f003c417f89 */ /* 0x000ee200000e0000 */
        /* <DEDUP_REMOVED lines=8> */
[----:B------:R-:W-:Y:S01]  /*cba0*/  FMUL.FTZ R217, R217, R152 ;  /* 0x00000098d9d97220 */ /* 0x000fe20000410000 */
[----:B------:R-:W-:Y:S01]  /*cbb0*/  FFMA.FTZ R70, R58, R70, R213 ;  /* 0x000000463a467223 */ /* 0x000fe200000100d5 */
[----:B------:R-:W-:Y:S01]  /*cbc0*/  FFMA.FTZ R69, R35, R69, R212 ;  /* 0x0000004523457223 */ /* 0x000fe200000100d4 */
[----:B------:R-:W0:Y:S01]  /*cbd0*/  SHFL.DOWN PT, R74, R63, 0x1, 0x1f ;  /* 0x08201f003f4a7f89 */ /* 0x000e2200000e0000 */
[----:B------:R-:W-:Y:S01]  /*cbe0*/  FFMA.FTZ R146, R211, R146, R216 ;  /* 0x00000092d3927223 */ /* 0x000fe200000100d8 */
        /* <DEDUP_REMOVED lines=8> */
[----:B------:R-:W-:Y:S01]  /*cc70*/  FMUL.FTZ R148, R219, R148 ;  /* 0x00000094db947220 */ /* 0x000fe20000410000 */
[----:B------:R-:W-:Y:S01]  /*cc80*/  FFMA.FTZ R208, R208, R145, R127 ;  /* 0x00000091d0d07223 */ /* 0x000fe2000001007f */
[----:B---3--:R-:W-:Y:S01]  /*cc90*/  @!P0 FADD.FTZ R60, R60, R65 ;  /* 0x000000413c3c8221 */ /* 0x008fe20000010000 */
[----:B------:R-:W-:Y:S01]  /*cca0*/  FFMA.FTZ R144, R207, R144, R222 ;  /* 0x00000090cf907223 */ /* 0x000fe200000100de */
[----:B------:R-:W-:Y:S01]  /*ccb0*/  FFMA.FTZ R77, R206, R77, R223 ;  /* 0x0000004dce4d7223 */ /* 0x000fe200000100df */
[----:B------:R-:W-:Y:S01]  /*ccc0*/  ISETP.GT.AND P2, PT, R108, 0xf, PT ;  /* 0x0000000f6c00780c */ /* 0x000fe20003f44270 */
[----:B----4-:R-:W-:Y:S01]  /*ccd0*/  @!P0 FADD.FTZ R61, R61, R64 ;  /* 0x000000403d3d8221 */ /* 0x010fe20000010000 */
[----:B------:R-:W3:Y:S01]  /*cce0*/  SHFL.DOWN PT, R65, R60, 0x2, 0x1f ;  /* 0x08401f003c417f89 */ /* 0x000ee200000e0000 */
[----:B------:R-:W-:Y:S01]  /*ccf0*/  FFMA.FTZ R144, R85, R67, R144 ;  /* 0x0000004355907223 */ /* 0x000fe20000010090 */
[----:B------:R-:W-:Y:S01]  /*cd00*/  FFMA.FTZ R77, R42, R66, R77 ;  /* 0x000000422a4d7223 */ /* 0x000fe2000001004d */
[----:B-----5:R-:W-:Y:S01]  /*cd10*/  @!P0 FADD.FTZ R62, R62, R141 ;  /* 0x0000008d3e3e8221 */ /* 0x020fe20000010000 */
[----:B------:R-:W4:Y:S01]  /*cd20*/  SHFL.DOWN PT, R64, R61, 0x2, 0x1f ;  /* 0x08401f003d407f89 */ /* 0x000f2200000e0000 */
[----:B------:R-:W-:Y:S01]  /*cd30*/  FFMA.FTZ R209, R209, R134, R148 ;  /* 0x00000086d1d17223 */ /* 0x000fe20000010094 */
[----:B------:R-:W-:Y:S01]  /*cd40*/  FMUL.FTZ R237, R237, R142 ;  /* 0x0000008eeded7220 */ /* 0x000fe20000410000 */
[----:B0-----:R-:W-:Y:S01]  /*cd50*/  @!P0 FADD.FTZ R63, R63, R74 ;  /* 0x0000004a3f3f8221 */ /* 0x001fe20000010000 */
[----:B------:R-:W0:Y:S01]  /*cd60*/  SHFL.DOWN PT, R141, R62, 0x2, 0x1f ;  /* 0x08401f003e8d7f89 */ /* 0x000e2200000e0000 */
[----:B------:R-:W-:Y:S01]  /*cd70*/  ISETP.GT.AND P0, PT, R108, 0x1d, PT ;  /* 0x0000001d6c00780c */ /* 0x000fe20003f04270 */
[----:B------:R-:W-:Y:S01]  /*cd80*/  FMUL.FTZ R160, R225, R160 ;  /* 0x000000a0e1a07220 */ /* 0x000fe20000410000 */
[----:B------:R-:W-:Y:S01]  /*cd90*/  FMUL.FTZ R229, R229, R158 ;  /* 0x0000009ee5e57220 */ /* 0x000fe20000410000 */
[----:B------:R-:W5:Y:S01]  /*cda0*/  SHFL.DOWN PT, R74, R63, 0x2, 0x1f ;  /* 0x08401f003f4a7f89 */ /* 0x000f6200000e0000 */
[----:B------:R-:W-:Y:S01]  /*cdb0*/  FMUL.FTZ R228, R228, R149 ;  /* 0x00000095e4e47220 */ /* 0x000fe20000410000 */
[----:B------:R-:W-:Y:S01]  /*cdc0*/  FFMA.FTZ R147, R236, R147, R237 ;  /* 0x00000093ec937223 */ /* 0x000fe200000100ed */
[----:B------:R-:W-:Y:S01]  /*cdd0*/  FFMA.FTZ R205, R205, R138, R160 ;  /* 0x0000008acdcd7223 */ /* 0x000fe200000100a0 */
[----:B------:R-:W-:Y:S01]  /*cde0*/  FFMA.FTZ R135, R204, R135, R229 ;  /* 0x00000087cc877223 */ /* 0x000fe200000100e5 */
[----:B------:R-:W-:Y:S01]  /*cdf0*/  FFMA.FTZ R136, R203, R136, R228 ;  /* 0x00000088cb887223 */ /* 0x000fe200000100e4 */
[----:B------:R-:W-:Y:S01]  /*ce00*/  FFMA.FTZ R147, R34, R78, R147 ;  /* 0x0000004e22937223 */ /* 0x000fe20000010093 */
[----:B------:R-:W-:Y:S01]  /*ce10*/  FMUL.FTZ R155, R230, R155 ;  /* 0x0000009be69b7220 */ /* 0x000fe20000410000 */
[----:B------:R-:W-:Y:S01]  /*ce20*/  FFMA.FTZ R135, R48, R226, R135 ;  /* 0x000000e230877223 */ /* 0x000fe20000010087 */
[----:B------:R-:W-:Y:S01]  /*ce30*/  FFMA.FTZ R136, R87, R227, R136 ;  /* 0x000000e357887223 */ /* 0x000fe20000010088 */
[----:B------:R-:W-:Y:S01]  /*ce40*/  BSSY.RECONVERGENT B0, `(.L_x_4433) ;  /* 0x0000040000007945 */ /* 0x000fe20003800200 */
[----:B------:R-:W-:Y:S01]  /*ce50*/  FADD.FTZ R18, R159, R18 ;  /* 0x000000129f127221 */ /* 0x000fe20000010000 */
[----:B---3--:R-:W-:Y:S01]  /*ce60*/  @!P0 FADD.FTZ R60, R60, R65 ;  /* 0x000000413c3c8221 */ /* 0x008fe20000010000 */
[----:B------:R-:W-:Y:S01]  /*ce70*/  FFMA.FTZ R65, R37, R68, R208 ;  /* 0x0000004425417223 */ /* 0x000fe200000100d0 */
[----:B------:R-:W-:Y:S01]  /*ce80*/  FADD.FTZ R27, R132, R27 ;  /* 0x0000001b841b7221 */ /* 0x000fe20000010000 */
[----:B------:R-:W-:Y:S01]  /*ce90*/  FADD.FTZ R56, R147, R56 ;  /* 0x0000003893387221 */ /* 0x000fe20000010000 */
[----:B----4-:R-:W-:Y:S01]  /*cea0*/  @!P0 FADD.FTZ R61, R61, R64 ;  /* 0x000000403d3d8221 */ /* 0x010fe20000010000 */
[----:B------:R-:W3:Y:S01]  /*ceb0*/  SHFL.DOWN PT, R69, R60, 0x4, 0x1f ;  /* 0x08801f003c457f89 */ /* 0x000ee200000e0000 */
[----:B------:R-:W-:Y:S01]  /*cec0*/  FADD.FTZ R50, R65, R50 ;  /* 0x0000003241327221 */ /* 0x000fe20000010000 */
[----:B------:R-:W-:Y:S01]  /*ced0*/  FFMA.FTZ R64, R84, R73, R209 ;  /* 0x0000004954407223 */ /* 0x000fe200000100d1 */
[----:B0-----:R-:W-:Y:S01]  /*cee0*/  @!P0 FADD.FTZ R62, R62, R141 ;  /* 0x0000008d3e3e8221 */ /* 0x001fe20000010000 */
[----:B------:R-:W0:Y:S01]  /*cef0*/  SHFL.DOWN PT, R70, R61, 0x4, 0x1f ;  /* 0x08801f003d467f89 */ /* 0x000e2200000e0000 */
[----:B------:R-:W-:Y:S01]  /*cf00*/  FADD.FTZ R19, R130, R19 ;  /* 0x0000001382137221 */ /* 0x000fe20000010000 */
[----:B------:R-:W-:Y:S01]  /*cf10*/  FADD.FTZ R49, R64, R49 ;  /* 0x0000003140317221 */ /* 0x000fe20000010000 */
[----:B-----5:R-:W-:Y:S01]  /*cf20*/  @!P0 FADD.FTZ R63, R63, R74 ;  /* 0x0000004a3f3f8221 */ /* 0x020fe20000010000 */
[----:B------:R-:W4:Y:S01]  /*cf30*/  SHFL.DOWN PT, R71, R62, 0x4, 0x1f ;  /* 0x08801f003e477f89 */ /* 0x000f2200000e0000 */
[----:B------:R-:W-:Y:S01]  /*cf40*/  ISETP.GT.AND P0, PT, R108, 0x1b, PT ;  /* 0x0000001b6c00780c */ /* 0x000fe20003f04270 */
[----:B------:R-:W-:Y:S01]  /*cf50*/  FFMA.FTZ R64, R86, R231, R205 ;  /* 0x000000e756407223 */ /* 0x000fe200000100cd */
        /* <DEDUP_REMOVED lines=13> */
[----:B---3--:R-:W-:Y:S01]  /*d030*/  @!P0 FADD.FTZ R60, R60, R69 ;  /* 0x000000453c3c8221 */ /* 0x008fe20000010000 */
[----:B------:R-:W-:Y:S01]  /*d040*/  FADD.FTZ R45, R64, R45 ;  /* 0x0000002d402d7221 */ /* 0x000fe20000010000 */
[----:B------:R-:W-:Y:S01]  /*d050*/  FADD.FTZ R30, R121, R30 ;  /* 0x0000001e791e7221 */ /* 0x000fe20000010000 */
[----:B------:R-:W-:Y:S01]  /*d060*/  FADD.FTZ R44, R135, R44 ;  /* 0x0000002c872c7221 */ /* 0x000fe20000010000 */
[----:B0-----:R-:W-:Y:S01]  /*d070*/  @!P0 FADD.FTZ R61, R61, R70 ;  /* 0x000000463d3d8221 */ /* 0x001fe20000010000 */
[----:B------:R-:W0:Y:S01]  /*d080*/  SHFL.DOWN PT, R65, R60, 0x8, 0x1f ;  /* 0x09001f003c417f89 */ /* 0x000e2200000e0000 */
[----:B------:R-:W-:Y:S01]  /*d090*/  FADD.FTZ R24, R119, R24 ;  /* 0x0000001877187221 */ /* 0x000fe20000010000 */
[----:B------:R-:W-:Y:S01]  /*d0a0*/  FADD.FTZ R43, R136, R43 ;  /* 0x0000002b882b7221 */ /* 0x000fe20000010000 */
[----:B----4-:R-:W-:Y:S01]  /*d0b0*/  @!P0 FADD.FTZ R62, R62, R71 ;  /* 0x000000473e3e8221 */ /* 0x010fe20000010000 */
[----:B------:R-:W3:Y:S01]  /*d0c0*/  SHFL.DOWN PT, R66, R61, 0x8, 0x1f ;  /* 0x09001f003d427f89 */ /* 0x000ee200000e0000 */
[----:B------:R-:W-:Y:S01]  /*d0d0*/  FFMA.FTZ R202, R202, R79, R155 ;  /* 0x0000004fcaca7223 */ /* 0x000fe2000001009b */
[----:B-----5:R-:W-:-:S02]  /*d0e0*/  @!P0 FADD.FTZ R63, R63, R72 ;  /* 0x000000483f3f8221 */ /* 0x020fc40000010000 */
[----:B------:R-:W4:Y:S01]  /*d0f0*/  SHFL.DOWN PT, R67, R62, 0x8, 0x1f ;  /* 0x09001f003e437f89 */ /* 0x000f2200000e0000 */
[----:B------:R-:W-:-:S03]  /*d100*/  ISETP.GT.AND P0, PT, R108, 0x17, PT ;  /* 0x000000176c00780c */ /* 0x000fc60003f04270 */
[----:B------:R-:W5:Y:S10]  /*d110*/  SHFL.DOWN PT, R68, R63, 0x8, 0x1f ;  /* 0x09001f003f447f89 */ /* 0x000f7400000e0000 */
[----:B0-----:R-:W-:Y:S01]  /*d120*/  @!P0 FADD.FTZ R60, R60, R65 ;  /* 0x000000413c3c8221 */ /* 0x001fe20000010000 */
[----:B---3--:R-:W-:-:S04]  /*d130*/  @!P0 FADD.FTZ R61, R61, R66 ;  /* 0x000000423d3d8221 */ /* 0x008fc80000010000 */
[----:B------:R0:W3:Y:S01]  /*d140*/  SHFL.DOWN PT, R65, R60, 0x10, 0x1f ;  /* 0x0a001f003c417f89 */ /* 0x0000e200000e0000 */
[----:B----4-:R-:W-:-:S03]  /*d150*/  @!P0 FADD.FTZ R62, R62, R67 ;  /* 0x000000433e3e8221 */ /* 0x010fc60000010000 */
[----:B------:R0:W4:Y:S01]  /*d160*/  SHFL.DOWN PT, R66, R61, 0x10, 0x1f ;  /* 0x0a001f003d427f89 */ /* 0x00012200000e0000 */
[----:B-----5:R-:W-:-:S03]  /*d170*/  @!P0 FADD.FTZ R63, R63, R68 ;  /* 0x000000443f3f8221 */ /* 0x020fc60000010000 */
[----:B------:R0:W0:Y:S04]  /*d180*/  SHFL.DOWN PT, R67, R62, 0x10, 0x1f ;  /* 0x0a001f003e437f89 */ /* 0x00002800000e0000 */
[----:B------:R0:W0:Y:S01]  /*d190*/  SHFL.DOWN PT, R68, R63, 0x10, 0x1f ;  /* 0x0a001f003f447f89 */ /* 0x00002200000e0000 */
[----:B------:R-:W-:Y:S05]  /*d1a0*/  @P2 BRA `(.L_x_4434) ;  /* 0x0000000000242947 */ /* 0x000fea0003800000 */
[----:B------:R-:W-:Y:S01]  /*d1b0*/  ISETP.NE.AND P0, PT, R108, RZ, PT ;  /* 0x000000ff6c00720c */ /* 0x000fe20003f05270 */
[----:B0--3--:R-:W-:Y:S01]  /*d1c0*/  FADD.FTZ R60, R60, R65 ;  /* 0x000000413c3c7221 */ /* 0x009fe20000010000 */
[----:B----4-:R-:W-:Y:S01]  /*d1d0*/  FADD.FTZ R61, R61, R66 ;  /* 0x000000423d3d7221 */ /* 0x010fe20000010000 */
[----:B------:R-:W-:Y:S01]  /*d1e0*/  FADD.FTZ R62, R62, R67 ;  /* 0x000000433e3e7221 */ /* 0x000fe20000010000 */
[----:B------:R-:W-:-:S09]  /*d1f0*/  FADD.FTZ R63, R63, R68 ;  /* 0x000000443f3f7221 */ /* 0x000fd20000010000 */
[----:B------:R-:W-:-:S04]  /*d200*/  @!P0 SHF.R.U32.HI R64, RZ, 0x1, R118 ;  /* 0x00000001ff408819 */ /* 0x000fc80000011676 */
[----:B------:R-:W-:-:S04]  /*d210*/  @!P0 LOP3.LUT R64, R64, 0x1f0, RZ, 0xc0, !PT ;  /* 0x000001f040408812 */ /* 0x000fc800078ec0ff */
[----:B------:R-:W-:-:S05]  /*d220*/  @!P0 IADD3 R64, PT, PT, R117, R64, RZ ;  /* 0x0000004075408210 */ /* 0x000fca0007ffe0ff */
[----:B------:R0:W-:Y:S02]  /*d230*/  @!P0 STS.128 [R64+0x6310], R60 ;  /* 0x0063103c40008388 */ /* 0x0001e40000000c00 */
.L_x_4434:
[----:B------:R-:W-:Y:S05]  /*d240*/  BSYNC.RECONVERGENT B0 ;  /* 0x0000000000007941 */ /* 0x000fea0003800200 */
.L_x_4433:
        /* <DEDUP_REMOVED lines=21> */
[----:B0--34-:R-:W0:Y:S01]  /*d3a0*/  LDS.128 R64, [R117+0x6320] ;  /* 0x0063200075407984 */ /* 0x019e220000000c00 */
[----:B------:R-:W-:Y:S02]  /*d3b0*/  ISETP.NE.AND P0, PT, R113, UR35, PT ;  /* 0x0000002371007c0c */ /* 0x000fe4000bf05270 */
[----:B------:R-:W-:Y:S01]  /*d3c0*/  LEA R76, R2, R117, 0x3 ;  /* 0x00000075024c7211 */ /* 0x000fe200078e18ff */
[----:B------:R-:W3:Y:S04]  /*d3d0*/  LDS.128 R68, [R117+0x6330] ;  /* 0x0063300075447984 */ /* 0x000ee80000000c00 */
[----:B------:R-:W4:Y:S06]  /*d3e0*/  LDS.128 R72, [R117+0x6340] ;  /* 0x0063400075487984 */ /* 0x000f2c0000000c00 */
[----:B------:R-:W5:Y:S04]  /*d3f0*/  @P0 LDS.64 R78, [R76+0xa380] ;  /* 0x00a380004c4e0984 */ /* 0x000f680000000a00 */
[----:B------:R-:W1:Y:S01]  /*d400*/  @P0 LDS.64 R80, [R76+0x9b80] ;  /* 0x009b80004c500984 */ /* 0x000e620000000a00 */
        /* <DEDUP_REMOVED lines=16> */
[----:B------:R0:W-:Y:S04]  /*d510*/  STS.64 [R76+0xa380], R74 ;  /* 0x00a3804a4c007388 */ /* 0x0001e80000000a00 */
[----:B------:R0:W-:Y:S02]  /*d520*/  STS.64 [R76+0x9b80], R72 ;  /* 0x009b80484c007388 */ /* 0x0001e40000000a00 */
.L_x_4436:
[----:B------:R-:W-:Y:S05]  /*d530*/  BSYNC.RECONVERGENT B0 ;  /* 0x0000000000007941 */ /* 0x000fea0003800200 */
.L_x_4435:
[----:B------:R-:W-:-:S04]  /*d540*/  IADD3 R2, PT, PT, R2, 0x1, RZ ;  /* 0x0000000102027810 */ /* 0x000fc80007ffe0ff */
[----:B------:R-:W-:-:S13]  /*d550*/  ISETP.GE.AND P0, PT, R2, UR36, PT ;  /* 0x0000002402007c0c */ /* 0x000fda000bf06270 */
[----:B------:R-:W-:Y:S05]  /*d560*/  @!P0 BRA `(.L_x_4437) ;  /* 0xffffff7800048947 */ /* 0x000fea000383ffff */
.L_x_4338:
[----:B------:R-:W1:Y:S01]  /*d570*/  S2R R48, SR_TID.X ;  /* 0x0000000000307919 */ /* 0x000e620000002100 */
[----:B------:R-:W-:Y:S01]  /*d580*/  HFMA2 R3, -RZ, RZ, 0, 9.5367431640625e-07 ;  /* 0x00000010ff037431 */ /* 0x000fe200000001ff */
[----:B------:R-:W-:Y:S08]  /*d590*/  BAR.SYNC.DEFER_BLOCKING 0x0 ;  /* 0x0000000000007b1d */ /* 0x000ff00000010000 */
[----:B------:R-:W5:Y:S01]  /*d5a0*/  S2UR UR13, SR_CTAID.X ;  /* 0x00000000000d79c3 */ /* 0x000f620000002500 */
[----:B------:R-:W2:Y:S07]  /*d5b0*/  LDCU.64 UR8, c[0x0][0x500] ;  /* 0x0000a000ff0877ac */ /* 0x000eae0008000a00 */
[----:B------:R-:W5:Y:S01]  /*d5c0*/  LDC.64 R34, c[0x0][0x4f8] ;  /* 0x00013e00ff227b82 */ /* 0x000f620000000a00 */
[----:B------:R-:W-:-:S07]  /*d5d0*/  IADD3 R53, PT, PT, R113, -0x1, RZ ;  /* 0xffffffff71357810 */ /* 0x000fce0007ffe0ff */
[----:B------:R-:W3:Y:S01]  /*d5e0*/  LDC.64 R58, c[0x0][0x550] ;  /* 0x00015400ff3a7b82 */ /* 0x000ee20000000a00 */
[----:B-1----:R-:W-:-:S04]  /*d5f0*/  SHF.L.U32 R13, R48, 0x1, RZ ;  /* 0x00000001300d7819 */ /* 0x002fc800000006ff */
[----:B------:R-:W-:-:S04]  /*d600*/  LOP3.LUT R13, R13, 0x7c0, RZ, 0xc0, !PT ;  /* 0x000007c00d0d7812 */ /* 0x000fc800078ec0ff */
[----:B------:R-:W-:-:S05]  /*d610*/  LOP3.LUT R2, R13, 0x1f, R114, 0xf8, !PT ;  /* 0x0000001f0d027812 */ /* 0x000fca00078ef872 */
[----:B------:R-:W-:-:S05]  /*d620*/  IMAD.WIDE.U32 R2, R2, R3, UR6 ;  /* 0x0000000602027e25 */ /* 0x000fca000f8e0003 */
[----:B------:R-:W4:Y:S04]  /*d630*/  LDG.E.128 R8, desc[UR16][R2.64] ;  /* 0x0000001002087981 */ /* 0x000f28000c1e1d00 */
[----:B0-----:R0:W5:Y:S01]  /*d640*/  LDG.E.128 R60, desc[UR16][R2.64+0x200] ;  /* 0x00020010023c7981 */ /* 0x001162000c1e1d00 */
[----:B--2---:R-:W-:Y:S01]  /*d650*/  MOV R57, UR8 ;  /* 0x0000000800397c02 */ /* 0x004fe20008000f00 */
[----:B------:R-:W-:Y:S01]  /*d660*/  UIADD3 UR12, UP0, UPT, UR12, -0x2000, URZ ;  /* 0xffffe0000c0c7890 */ /* 0x000fe2000ff1e0ff */
[----:B------:R-:W-:Y:S01]  /*d670*/  F2FP.BF16.F32.PACK_AB R33, R24, R33 ;  /* 0x000000211821723e */ /* 0x000fe200000010ff */
[----:B------:R-:W-:Y:S01]  /*d680*/  UIADD3 UR19, UP1, UPT, UR19, -0x1000, URZ ;  /* 0xfffff00013137890 */ /* 0x000fe2000ff3e0ff */
[----:B------:R-:W-:Y:S01]  /*d690*/  F2FP.BF16.F32.PACK_AB R32, R25, R32 ;  /* 0x000000201920723e */ /* 0x000fe200000010ff */
[----:B------:R-:W-:Y:S01]  /*d6a0*/  UIADD3 UR10, UP2, UPT, UR10, -0x1000, URZ ;  /* 0xfffff0000a0a7890 */ /* 0x000fe2000ff5e0ff */
[----:B------:R-:W-:Y:S01]  /*d6b0*/  F2FP.BF16.F32.PACK_AB R27, R18, R27 ;  /* 0x0000001b121b723e */ /* 0x000fe200000010ff */
[----:B------:R-:W-:Y:S01]  /*d6c0*/  UIADD3.X UR18, UPT, UPT, UR18, -0x1, URZ, UP0, !UPT ;  /* 0xffffffff12127890 */ /* 0x000fe200087fe4ff */
[----:B------:R-:W-:Y:S01]  /*d6d0*/  F2FP.BF16.F32.PACK_AB R26, R19, R26 ;  /* 0x0000001a131a723e */ /* 0x000fe200000010ff */
[----:B------:R-:W-:Y:S01]  /*d6e0*/  UIADD3.X UR22, UPT, UPT, UR22, -0x1, URZ, UP1, !UPT ;  /* 0xffffffff16167890 */ /* 0x000fe20008ffe4ff */
[----:B0-----:R-:W-:Y:S01]  /*d6f0*/  SHF.L.U32 R2, R53, 0xb, RZ ;  /* 0x0000000b35027819 */ /* 0x001fe200000006ff */
[----:B------:R-:W-:Y:S01]  /*d700*/  UIADD3.X UR11, UPT, UPT, UR11, -0x1, URZ, UP2, !UPT ;  /* 0xffffffff0b0b7890 */ /* 0x000fe200097fe4ff */
[----:B------:R-:W-:-:S02]  /*d710*/  F2FP.BF16.F32.PACK_AB R25, R20, R29 ;  /* 0x0000001d1419723e */ /* 0x000fc400000010ff */
[----:B------:R-:W-:Y:S01]  /*d720*/  F2FP.BF16.F32.PACK_AB R24, R21, R28 ;  /* 0x0000001c1518723e */ /* 0x000fe200000010ff */
[----:B----4-:R-:W-:Y:S04]  /*d730*/  STS.128 [R107], R8 ;  /* 0x000000086b007388 */ /* 0x010fe80000000c00 */
[----:B-----5:R0:W-:Y:S01]  /*d740*/  STS.128 [R107+0x200], R60 ;  /* 0x0002003c6b007388 */ /* 0x0201e20000000c00 */
[----:B------:R-:W-:-:S03]  /*d750*/  NOP ;  /* 0x0000000000007918 */ /* 0x000fc60000000000 */
[----:B------:R-:W1:Y:S04]  /*d760*/  LDS.128 R4, [R106] ;  /* 0x000000006a047984 */ /* 0x000e680000000c00 */
[----:B------:R-:W2:Y:S01]  /*d770*/  LDS.128 R8, [R106+0x10] ;  /* 0x000010006a087984 */ /* 0x000ea20000000c00 */
[----:B------:R-:W-:Y:S01]  /*d780*/  BAR.SYNC.DEFER_BLOCKING 0x0 ;  /* 0x0000000000007b1d */ /* 0x000fe20000010000 */
[----:B0-----:R-:W-:-:S05]  /*d790*/  MOV R61, UR9 ;  /* 0x00000009003d7c02 */ /* 0x001fca0008000f00 */
[----:B------:R-:W0:Y:S01]  /*d7a0*/  LDCU.64 UR8, c[0x0][0x520] ;  /* 0x0000a400ff0877ac */ /* 0x000e220008000a00 */
[----:B------:R4:W-:Y:S01]  /*d7b0*/  STS.128 [R106+0x10], R24 ;  /* 0x000010186a007388 */ /* 0x0009e20000000c00 */
[C---:B-1----:R-:W-:Y:S02]  /*d7c0*/  SHF.L.U32 R0, R4.reuse, 0x10, RZ ;  /* 0x0000001004007819 */ /* 0x042fe400000006ff */
[----:B------:R-:W-:-:S03]  /*d7d0*/  PRMT R4, R4, 0x7632, R4 ;  /* 0x0000763204047816 */ /* 0x000fc60000000004 */
[----:B------:R-:W-:Y:S01]  /*d7e0*/  FADD.FTZ R12, R0, UR5 ;  /* 0x00000005000c7e21 */ /* 0x000fe20008010000 */
[C---:B------:R-:W-:Y:S02]  /*d7f0*/  SHF.L.U32 R0, R5.reuse, 0x10, RZ ;  /* 0x0000001005007819 */ /* 0x040fe400000006ff */
[----:B------:R-:W-:Y:S02]  /*d800*/  PRMT R5, R5, 0x7632, R5 ;  /* 0x0000763205057816 */ /* 0x000fe40000000005 */
[----:B------:R-:W-:Y:S01]  /*d810*/  SHF.L.U32 R4, R4, 0x10, RZ ;  /* 0x0000001004047819 */ /* 0x000fe200000006ff */
[----:B------:R-:W-:Y:S01]  /*d820*/  FADD.FTZ R14, R0, UR5 ;  /* 0x00000005000e7e21 */ /* 0x000fe20008010000 */
[----:B------:R-:W-:Y:S02]  /*d830*/  SHF.L.U32 R5, R5, 0x10, RZ ;  /* 0x0000001005057819 */ /* 0x000fe400000006ff */
[----:B------:R-:W-:Y:S01]  /*d840*/  FSETP.GTU.FTZ.AND P4, PT, R12, 20, PT ;  /* 0x41a000000c00780b */ /* 0x000fe20003f9c000 */
[----:B------:R-:W-:Y:S01]  /*d850*/  FADD.FTZ R4, R4, UR5 ;  /* 0x0000000504047e21 */ /* 0x000fe20008010000 */
[----:B------:R-:W-:Y:S01]  /*d860*/  FSETP.GTU.FTZ.AND P6, PT, R14, 20, PT ;  /* 0x41a000000e00780b */ /* 0x000fe20003fdc000 */
[----:B------:R-:W-:Y:S01]  /*d870*/  FADD.FTZ R5, R5, UR5 ;  /* 0x0000000505057e21 */ /* 0x000fe20008010000 */
[----:B----4-:R-:W-:-:S02]  /*d880*/  LOP3.LUT R25, R48, 0x3e0, RZ, 0xc0, !PT ;  /* 0x000003e030197812 */ /* 0x010fc400078ec0ff */
[----:B------:R-:W-:Y:S02]  /*d890*/  FSETP.GTU.FTZ.AND P3, PT, R4, 20, PT ;  /* 0x41a000000400780b */ /* 0x000fe40003f7c000 */
[----:B------:R-:W-:-:S05]  /*d8a0*/  FSETP.GTU.FTZ.AND P5, PT, R5, 20, PT ;  /* 0x41a000000500780b */ /* 0x000fca0003fbc000 */
[----:B------:R-:W-:Y:S02]  /*d8b0*/  @!P4 FMUL.FTZ R0, R12, -1.4426950216293334961 ;  /* 0xbfb8aa3b0c00c820 */ /* 0x000fe40000410000 */
[----:B------:R-:W-:-:S04]  /*d8c0*/  @!P6 FMUL.FTZ R14, R14, -1.4426950216293334961 ;  /* 0xbfb8aa3b0e0ee820 */ /* 0x000fc80000410000 */
[----:B------:R-:W-:Y:S01]  /*d8d0*/  @!P3 FMUL.FTZ R3, R4, -1.4426950216293334961 ;  /* 0xbfb8aa3b0403b820 */ /* 0x000fe20000410000 */
[----:B------:R-:W1:Y:S01]  /*d8e0*/  @!P4 MUFU.EX2 R0, R0 ;  /* 0x000000000000c308 */ /* 0x000e620000000800 */
[----:B------:R-:W-:-:S07]  /*d8f0*/  @!P5 FMUL.FTZ R15, R5, -1.4426950216293334961 ;  /* 0xbfb8aa3b050fd820 */ /* 0x000fce0000410000 */
[----:B------:R4:W5:Y:S08]  /*d900*/  @!P3 MUFU.EX2 R12, R3 ;  /* 0x00000003000cb308 */ /* 0x0009700000000800 */
[----:B------:R-:W3:Y:S01]  /*d910*/  @!P5 MUFU.EX2 R17, R15 ;  /* 0x0000000f0011d308 */ /* 0x000ee20000000800 */
[----:B----4-:R-:W-:Y:S01]  /*d920*/  MOV R3, RZ ;  /* 0x000000ff00037202 */ /* 0x010fe20000000f00 */
[----:B-1----:R-:W-:-:S02]  /*d930*/  @!P4 FADD.FTZ R0, R0, 1 ;  /* 0x3f8000000000c421 */ /* 0x002fc40000010000 */
[----:B------:R-:W-:Y:S01]  /*d940*/  IMAD.WIDE.U32 R4, R34, UR13, R2 ;  /* 0x0000000d22047c25 */ /* 0x000fe2000f8e0002 */
[----:B------:R-:W-:-:S03]  /*d950*/  SHF.L.U32 R34, R7, 0x10, RZ ;  /* 0x0000001007227819 */ /* 0x000fc600000006ff */
[----:B------:R1:W4:Y:S01]  /*d960*/  @!P6 MUFU.EX2 R16, R14 ;  /* 0x0000000e0010e308 */ /* 0x0003220000000800 */
[----:B-----5:R-:W-:Y:S01]  /*d970*/  @!P3 FADD.FTZ R12, R12, 1 ;  /* 0x3f8000000c0cb421 */ /* 0x020fe20000010000 */
[----:B------:R-:W-:Y:S01]  /*d980*/  IMAD R5, R35, UR13, R5 ;  /* 0x0000000d23057c24 */ /* 0x000fe2000f8e0205 */
[----:B------:R-:W-:Y:S01]  /*d990*/  PRMT R7, R7, 0x7632, R7 ;  /* 0x0000763207077816 */ /* 0x000fe20000000007 */
[----:B------:R-:W-:-:S03]  /*d9a0*/  FADD.FTZ R42, R34, UR5 ;  /* 0x00000005222a7e21 */ /* 0x000fc60008010000 */
[----:B------:R-:W-:Y:S01]  /*d9b0*/  SHF.L.U32 R7, R7, 0x10, RZ ;  /* 0x0000001007077819 */ /* 0x000fe200000006ff */
[----:B------:R2:W5:Y:S01]  /*d9c0*/  @!P3 MUFU.RCP R36, R12 ;  /* 0x0000000c0024b308 */ /* 0x0005620000001000 */
[C---:B-1----:R-:W-:Y:S01]  /*d9d0*/  SHF.L.U32 R14, R6.reuse, 0x10, RZ ;  /* 0x00000010060e7819 */ /* 0x042fe200000006ff */
[----:B---3--:R-:W-:Y:S01]  /*d9e0*/  @!P5 FADD.FTZ R17, R17, 1 ;  /* 0x3f8000001111d421 */ /* 0x008fe20000010000 */
[----:B------:R-:W-:Y:S01]  /*d9f0*/  PRMT R6, R6, 0x7632, R6 ;  /* 0x0000763206067816 */ /* 0x000fe20000000006 */
[----:B------:R-:W-:Y:S01]  /*da00*/  FADD.FTZ R7, R7, UR5 ;  /* 0x0000000507077e21 */ /* 0x000fe20008010000 */
[----:B------:R-:W-:Y:S01]  /*da10*/  FSETP.GTU.FTZ.AND P1, PT, R42, 20, PT ;  /* 0x41a000002a00780b */ /* 0x000fe20003f3c000 */
[----:B------:R-:W-:Y:S01]  /*da20*/  FADD.FTZ R37, R14, UR5 ;  /* 0x000000050e257e21 */ /* 0x000fe20008010000 */
[----:B------:R-:W-:Y:S01]  /*da30*/  IMAD.WIDE.U32 R14, R57, UR15, R4 ;  /* 0x0000000f390e7c25 */ /* 0x000fe2000f8e0004 */
[----:B------:R-:W1:Y:S01]  /*da40*/  @!P5 MUFU.RCP R34, R17 ;  /* 0x000000110022d308 */ /* 0x000e620000001000 */
[----:B--2---:R-:W-:-:S02]  /*da50*/  SHF.L.U32 R12, R9, 0x10, RZ ;  /* 0x00000010090c7819 */ /* 0x004fc400000006ff */
[----:B----4-:R-:W-:Y:S01]  /*da60*/  @!P6 FADD.FTZ R16, R16, 1 ;  /* 0x3f8000001010e421 */ /* 0x010fe20000010000 */
[----:B------:R-:W-:Y:S01]  /*da70*/  IMAD R5, R61, UR15, R15 ;  /* 0x0000000f3d057c24 */ /* 0x000fe2000f8e020f */
[----:B------:R-:W-:Y:S02]  /*da80*/  LEA R4, P2, R14, R58, 0x1 ;  /* 0x0000003a0e047211 */ /* 0x000fe400078408ff */
[----:B------:R-:W-:Y:S01]  /*da90*/  SHF.L.U32 R6, R6, 0x10, RZ ;  /* 0x0000001006067819 */ /* 0x000fe200000006ff */
[----:B------:R2:W3:Y:S01]  /*daa0*/  @!P4 MUFU.RCP R35, R0 ;  /* 0x000000000023c308 */ /* 0x0004e20000001000 */
[----:B------:R-:W-:Y:S01]  /*dab0*/  LEA.HI.X R5, R14, R59, R5, 0x1, P2 ;  /* 0x0000003b0e057211 */ /* 0x000fe200010f0c05 */
[----:B------:R-:W-:Y:S01]  /*dac0*/  FADD.FTZ R14, R12, UR5 ;  /* 0x000000050c0e7e21 */ /* 0x000fe20008010000 */
[----:B-----5:R-:W-:Y:S01]  /*dad0*/  @!P3 FMUL.FTZ R39, R39, R36 ;  /* 0x000000242727b220 */ /* 0x020fe20000410000 */
[----:B------:R-:W-:Y:S01]  /*dae0*/  FADD.FTZ R6, R6, UR5 ;  /* 0x0000000506067e21 */ /* 0x000fe20008010000 */
[----:B------:R-:W-:Y:S01]  /*daf0*/  FSETP.GTU.FTZ.AND P0, PT, R37, 20, PT ;  /* 0x41a000002500780b */ /* 0x000fe20003f1c000 */
[----:B------:R-:W-:Y:S01]  /*db00*/  @!P1 FMUL.FTZ R12, R42, -1.4426950216293334961 ;  /* 0xbfb8aa3b2a0c9820 */ /* 0x000fe20000410000 */
[----:B------:R-:W-:Y:S01]  /*db10*/  FSETP.GTU.FTZ.AND P3, PT, R14, 20, PT ;  /* 0x41a000000e00780b */ /* 0x000fe20003f7c000 */
[----:B-1----:R-:W-:Y:S01]  /*db20*/  @!P5 FMUL.FTZ R41, R41, R34 ;  /* 0x000000222929d220 */ /* 0x002fe20000410000 */
[----:B------:R-:W-:-:S02]  /*db30*/  FSETP.GTU.FTZ.AND P5, PT, R7, 20, PT ;  /* 0x41a000000700780b */ /* 0x000fc40003fbc000 */
[----:B--2---:R-:W-:Y:S01]  /*db40*/  SHF.L.U32 R0, R8, 0x10, RZ ;  /* 0x0000001008007819 */ /* 0x004fe200000006ff */
[----:B------:R-:W1:Y:S01]  /*db50*/  @!P1 MUFU.EX2 R12, R12 ;  /* 0x0000000c000c9308 */ /* 0x000e620000000800 */
[----:B------:R-:W-:Y:S02]  /*db60*/  PRMT R9, R9, 0x7632, R9 ;  /* 0x0000763209097816 */ /* 0x000fe40000000009 */
[----:B------:R-:W-:Y:S01]  /*db70*/  SHF.L.U32 R34, R10, 0x10, RZ ;  /* 0x000000100a227819 */ /* 0x000fe200000006ff */
[----:B------:R-:W-:Y:S01]  /*db80*/  FADD.FTZ R15, R0, UR5 ;  /* 0x00000005000f7e21 */ /* 0x000fe20008010000 */
[----:B---3--:R-:W-:Y:S01]  /*db90*/  @!P4 FMUL.FTZ R38, R38, R35 ;  /* 0x000000232626c220 */ /* 0x008fe20000410000 */
[----:B------:R-:W-:Y:S02]  /*dba0*/  FSETP.GTU.FTZ.AND P4, PT, R6, 20, PT ;  /* 0x41a000000600780b */ /* 0x000fe40003f9c000 */
[----:B------:R-:W-:Y:S01]  /*dbb0*/  @!P3 FMUL.FTZ R17, R14, -1.4426950216293334961 ;  /* 0xbfb8aa3b0e11b820 */ /* 0x000fe20000410000 */
[----:B------:R-:W2:Y:S01]  /*dbc0*/  @!P6 MUFU.RCP R35, R16 ;  /* 0x000000100023e308 */ /* 0x000ea20000001000 */
[----:B------:R-:W-:Y:S01]  /*dbd0*/  FSETP.GTU.FTZ.AND P2, PT, R15, 20, PT ;  /* 0x41a000000f00780b */ /* 0x000fe20003f5c000 */
[----:B------:R-:W-:Y:S01]  /*dbe0*/  @!P5 FMUL.FTZ R14, R7, -1.4426950216293334961 ;  /* 0xbfb8aa3b070ed820 */ /* 0x000fe20000410000 */
[----:B------:R-:W-:Y:S01]  /*dbf0*/  @!P0 FMUL.FTZ R0, R37, -1.4426950216293334961 ;  /* 0xbfb8aa3b25008820 */ /* 0x000fe20000410000 */
[----:B------:R-:W-:Y:S01]  /*dc00*/  SHF.L.U32 R9, R9, 0x10, RZ ;  /* 0x0000001009097819 */ /* 0x000fe200000006ff */
[----:B------:R-:W-:Y:S01]  /*dc10*/  FADD.FTZ R34, R34, UR5 ;  /* 0x0000000522227e21 */ /* 0x000fe20008010000 */
[----:B------:R-:W-:-:S02]  /*dc20*/  PRMT R8, R8, 0x7632, R8 ;  /* 0x0000763208087816 */ /* 0x000fc40000000008 */
[----:B------:R-:W3:Y:S01]  /*dc30*/  @!P5 MUFU.EX2 R14, R14 ;  /* 0x0000000e000ed308 */ /* 0x000ee20000000800 */
[----:B-1----:R-:W-:Y:S01]  /*dc40*/  @!P1 FADD.FTZ R12, R12, 1 ;  /* 0x3f8000000c0c9421 */ /* 0x002fe20000010000 */
[----:B------:R-:W-:Y:S01]  /*dc50*/  PRMT R10, R10, 0x7632, R10 ;  /* 0x000076320a0a7816 */ /* 0x000fe2000000000a */
[----:B------:R-:W-:Y:S01]  /*dc60*/  @!P4 FMUL.FTZ R6, R6, -1.4426950216293334961 ;  /* 0xbfb8aa3b0606c820 */ /* 0x000fe20000410000 */
[----:B------:R-:W-:Y:S02]  /*dc70*/  SHF.L.U32 R8, R8, 0x10, RZ ;  /* 0x0000001008087819 */ /* 0x000fe400000006ff */
[----:B------:R-:W-:Y:S01]  /*dc80*/  @!P2 FMUL.FTZ R15, R15, -1.4426950216293334961 ;  /* 0xbfb8aa3b0f0fa820 */ /* 0x000fe20000410000 */
[----:B------:R-:W-:Y:S01]  /*dc90*/  SHF.L.U32 R10, R10, 0x10, RZ ;  /* 0x000000100a0a7819 */ /* 0x000fe200000006ff */
[----:B------:R-:W1:Y:S01]  /*dca0*/  @!P0 MUFU.EX2 R0, R0 ;  /* 0x0000000000008308 */ /* 0x000e620000000800 */
[----:B--2---:R-:W-:Y:S01]  /*dcb0*/  @!P6 FMUL.FTZ R40, R40, R35 ;  /* 0x000000232828e220 */ /* 0x004fe20000410000 */
[----:B------:R-:W-:Y:S01]  /*dcc0*/  FSETP.GTU.FTZ.AND P6, PT, R34, 20, PT ;  /* 0x41a000002200780b */ /* 0x000fe20003fdc000 */
[----:B------:R-:W-:Y:S01]  /*dcd0*/  FADD.FTZ R8, R8, UR5 ;  /* 0x0000000508087e21 */ /* 0x000fe20008010000 */
[----:B------:R-:W-:-:S04]  /*dce0*/  FADD.FTZ R10, R10, UR5 ;  /* 0x000000050a0a7e21 */ /* 0x000fc80008010000 */
[----:B------:R-:W2:Y:S01]  /*dcf0*/  @!P4 MUFU.EX2 R6, R6 ;  /* 0x000000060006c308 */ /* 0x000ea20000000800 */
[----:B---3--:R-:W-:-:S07]  /*dd00*/  @!P5 FADD.FTZ R14, R14, 1 ;  /* 0x3f8000000e0ed421 */ /* 0x008fce0000010000 */
[----:B------:R-:W3:Y:S01]  /*dd10*/  @!P2 MUFU.EX2 R15, R15 ;  /* 0x0000000f000fa308 */ /* 0x000ee20000000800 */
[----:B-1----:R-:W-:-:S07]  /*dd20*/  @!P0 FADD.FTZ R0, R0, 1 ;  /* 0x3f80000000008421 */ /* 0x002fce0000010000 */
[----:B------:R1:W4:Y:S01]  /*dd30*/  @!P5 MUFU.RCP R35, R14 ;  /* 0x0000000e0023d308 */ /* 0x0003220000001000 */
[----:B--2---:R-:W-:Y:S01]  /*dd40*/  @!P4 FADD.FTZ R7, R6, 1 ;  /* 0x3f8000000607c421 */ /* 0x004fe20000010000 */
[C---:B------:R-:W-:Y:S02]  /*dd50*/  SHF.L.U32 R6, R11.reuse, 0x10, RZ ;  /* 0x000000100b067819 */ /* 0x040fe400000006ff */
[----:B------:R-:W-:-:S03]  /*dd60*/  PRMT R11, R11, 0x7632, R11 ;  /* 0x000076320b0b7816 */ /* 0x000fc6000000000b */
[----:B------:R-:W-:Y:S01]  /*dd70*/  FADD.FTZ R16, R6, UR5 ;  /* 0x0000000506107e21 */ /* 0x000fe20008010000 */
[----:B------:R-:W2:Y:S01]  /*dd80*/  @!P0 MUFU.RCP R0, R0 ;  /* 0x0000000000008308 */ /* 0x000ea20000001000 */
[----:B---3--:R-:W-:Y:S01]  /*dd90*/  @!P2 FADD.FTZ R15, R15, 1 ;  /* 0x3f8000000f0fa421 */ /* 0x008fe20000010000 */
[----:B-1----:R-:W-:Y:S01]  /*dda0*/  FADD.FTZ R14, R9, UR5 ;  /* 0x00000005090e7e21 */ /* 0x002fe20008010000 */
[----:B------:R-:W-:-:S05]  /*ddb0*/  SHF.L.U32 R11, R11, 0x10, RZ ;  /* 0x000000100b0b7819 */ /* 0x000fca00000006ff */
[----:B------:R-:W1:Y:S01]  /*ddc0*/  @!P2 MUFU.RCP R6, R15 ;  /* 0x0000000f0006a308 */ /* 0x000e620000001000 */
[----:B----4-:R-:W-:Y:S01]  /*ddd0*/  @!P5 FMUL.FTZ R46, R46, R35 ;  /* 0x000000232e2ed220 */ /* 0x010fe20000410000 */
[----:B------:R-:W-:Y:S01]  /*dde0*/  FSETP.GTU.FTZ.AND P5, PT, R14, 20, PT ;  /* 0x41a000000e00780b */ /* 0x000fe20003fbc000 */
[----:B------:R-:W-:Y:S01]  /*ddf0*/  FADD.FTZ R11, R11, UR5 ;  /* 0x000000050b0b7e21 */ /* 0x000fe20008010000 */
[----:B------:R-:W-:-:S04]  /*de00*/  F2FP.BF16.F32.PACK_AB R35, R22, R31 ;  /* 0x0000001f1623723e */ /* 0x000fc800000010ff */
[----:B------:R-:W3:Y:S01]  /*de10*/  @!P4 MUFU.RCP R7, R7 ;  /* 0x000000070007c308 */ /* 0x000ee20000001000 */
[----:B--2---:R-:W-:Y:S01]  /*de20*/  @!P0 FMUL.FTZ R43, R43, R0 ;  /* 0x000000002b2b8220 */ /* 0x004fe20000410000 */
[----:B------:R-:W-:Y:S01]  /*de30*/  @!P6 FMUL.FTZ R0, R34, -1.4426950216293334961 ;  /* 0xbfb8aa3b2200e820 */ /* 0x000fe20000410000 */
[----:B------:R-:W-:Y:S02]  /*de40*/  F2FP.BF16.F32.PACK_AB R34, R23, R30 ;  /* 0x0000001e1722723e */ /* 0x000fe400000010ff */
[----:B------:R-:W-:-:S03]  /*de50*/  FSETP.GTU.FTZ.AND P0, PT, R8, 20, PT ;  /* 0x41a000000800780b */ /* 0x000fc60003f1c000 */
[----:B------:R-:W2:Y:S01]  /*de60*/  @!P3 MUFU.EX2 R17, R17 ;  /* 0x000000110011b308 */ /* 0x000ea20000000800 */
[----:B-1----:R-:W-:Y:S01]  /*de70*/  @!P2 FMUL.FTZ R47, R47, R6 ;  /* 0x000000062f2fa220 */ /* 0x002fe20000410000 */
[----:B------:R-:W-:Y:S01]  /*de80*/  @!P5 FMUL.FTZ R6, R14, -1.4426950216293334961 ;  /* 0xbfb8aa3b0e06d820 */ /* 0x000fe20000410000 */
[----:B------:R-:W-:Y:S01]  /*de90*/  FSETP.GTU.FTZ.AND P2, PT, R11, 20, PT ;  /* 0x41a000000b00780b */ /* 0x000fe20003f5c000 */
[----:B------:R-:W-:Y:S01]  /*dea0*/  STS.128 [R106], R32 ;  /* 0x000000206a007388 */ /* 0x000fe20000000c00 */
[----:B------:R-:W-:-:S03]  /*deb0*/  NOP ;  /* 0x0000000000007918 */ /* 0x000fc60000000000 */
[----:B------:R-:W1:Y:S01]  /*dec0*/  @!P1 MUFU.RCP R12, R12 ;  /* 0x0000000c000c9308 */ /* 0x000e620000001000 */
[----:B---3--:R-:W-:Y:S01]  /*ded0*/  @!P4 FMUL.FTZ R44, R44, R7 ;  /* 0x000000072c2cc220 */ /* 0x008fe20000410000 */
[----:B------:R-:W-:Y:S01]  /*dee0*/  FSETP.GTU.FTZ.AND P4, PT, R16, 20, PT ;  /* 0x41a000001000780b */ /* 0x000fe20003f9c000 */
[----:B------:R-:W3:Y:S01]  /*def0*/  LDS.128 R20, [R107+0x200] ;  /* 0x000200006b147984 */ /* 0x000ee20000000c00 */
[----:B--2---:R-:W-:-:S04]  /*df00*/  @!P3 FADD.FTZ R17, R17, 1 ;  /* 0x3f8000001111b421 */ /* 0x004fc80000010000 */
[----:B------:R2:W4:Y:S07]  /*df10*/  @!P6 MUFU.EX2 R7, R0 ;  /* 0x000000000007e308 */ /* 0x00052e0000000800 */
[----:B------:R-:W-:Y:S01]  /*df20*/  @!P4 FMUL.FTZ R9, R16, -1.4426950216293334961 ;  /* 0xbfb8aa3b1009c820 */ /* 0x000fe20000410000 */
[----:B------:R-:W5:Y:S01]  /*df30*/  @!P5 MUFU.EX2 R6, R6 ;  /* 0x000000060006d308 */ /* 0x000f620000000800 */
[----:B-1----:R-:W-:Y:S01]  /*df40*/  @!P1 FMUL.FTZ R45, R45, R12 ;  /* 0x0000000c2d2d9220 */ /* 0x002fe20000410000 */
[----:B------:R-:W-:Y:S01]  /*df50*/  FSETP.GTU.FTZ.AND P1, PT, R10, 20, PT ;  /* 0x41a000000a00780b */ /* 0x000fe20003f3c000 */
[----:B--2---:R-:W-:-:S05]  /*df60*/  @!P0 FMUL.FTZ R0, R8, -1.4426950216293334961 ;  /* 0xbfb8aa3b08008820 */ /* 0x004fca0000410000 */
[----:B------:R1:W2:Y:S01]  /*df70*/  @!P3 MUFU.RCP R12, R17 ;  /* 0x00000011000cb308 */ /* 0x0002a20000001000 */
[----:B----4-:R-:W-:-:S06]  /*df80*/  @!P6 FADD.FTZ R7, R7, 1 ;  /* 0x3f8000000707e421 */ /* 0x010fcc0000010000 */
[----:B------:R-:W-:Y:S01]  /*df90*/  @!P1 FMUL.FTZ R8, R10, -1.4426950216293334961 ;  /* 0xbfb8aa3b0a089820 */ /* 0x000fe20000410000 */
[----:B------:R-:W-:Y:S01]  /*dfa0*/  @!P2 FMUL.FTZ R10, R11, -1.4426950216293334961 ;  /* 0xbfb8aa3b0b0aa820 */ /* 0x000fe20000410000 */
[----:B-1----:R-:W1:Y:S01]  /*dfb0*/  LDS.128 R16, [R107] ;  /* 0x000000006b107984 */ /* 0x002e620000000c00 */
[----:B-----5:R-:W-:Y:S01]  /*dfc0*/  @!P5 FADD.FTZ R6, R6, 1 ;  /* 0x3f8000000606d421 */ /* 0x020fe20000010000 */
[----:B------:R-:W4:Y:S01]  /*dfd0*/  @!P6 MUFU.RCP R14, R7 ;  /* 0x00000007000ee308 */ /* 0x000f220000001000 */
[----:B--2---:R-:W-:-:S07]  /*dfe0*/  @!P3 FMUL.FTZ R49, R49, R12 ;  /* 0x0000000c3131b220 */ /* 0x004fce0000410000 */
[----:B------:R-:W2:Y:S08]  /*dff0*/  @!P5 MUFU.RCP R7, R6 ;  /* 0x000000060007d308 */ /* 0x000eb00000001000 */
[----:B------:R-:W5:Y:S01]  /*e000*/  @!P4 MUFU.EX2 R9, R9 ;  /* 0x000000090009c308 */ /* 0x000f620000000800 */
[----:B----4-:R-:W-:-:S07]  /*e010*/  @!P6 FMUL.FTZ R51, R51, R14 ;  /* 0x0000000e3333e220 */ /* 0x010fce0000410000 */
[----:B------:R-:W4:Y:S01]  /*e020*/  @!P0 MUFU.EX2 R0, R0 ;  /* 0x0000000000008308 */ /* 0x000f220000000800 */
[----:B--2---:R-:W-:Y:S01]  /*e030*/  @!P5 FMUL.FTZ R52, R52, R7 ;  /* 0x000000073434d220 */ /* 0x004fe20000410000 */
[----:B------:R-:W-:-:S04]  /*e040*/  LEA R7, R25, R112, 0x1 ;  /* 0x0000007019077211 */ /* 0x000fc800078e08ff */
[----:B------:R-:W-:Y:S01]  /*e050*/  F2FP.BF16.F32.PACK_AB R25, R52, R49 ;  /* 0x000000313419723e */ /* 0x000fe200000010ff */
[----:B------:R-:W-:Y:S01]  /*e060*/  IMAD.WIDE.U32 R4, R7, 0x10, R4 ;  /* 0x0000001007047825 */ /* 0x000fe200078e0004 */
[----:B------:R-:W2:Y:S03]  /*e070*/  @!P1 MUFU.EX2 R8, R8 ;  /* 0x0000000800089308 */ /* 0x000ea60000000800 */
[----:B-----5:R-:W-:Y:S01]  /*e080*/  @!P4 FADD.FTZ R9, R9, 1 ;  /* 0x3f8000000909c421 */ /* 0x020fe20000010000 */
[----:B---3--:R-:W-:Y:S04]  /*e090*/  STG.E.128 desc[UR16][R4.64+0x200], R20 ;  /* 0x0002001404007986 */ /* 0x008fe8000c101d10 */
[----:B------:R-:W3:Y:S01]  /*e0a0*/  @!P2 MUFU.EX2 R10, R10 ;  /* 0x0000000a000aa308 */ /* 0x000ee20000000800 */
[----:B----4-:R-:W-:Y:S01]  /*e0b0*/  @!P0 FADD.FTZ R0, R0, 1 ;  /* 0x3f80000000008421 */ /* 0x010fe20000010000 */
[----:B-1----:R0:W-:Y:S06]  /*e0c0*/  STG.E.128 desc[UR16][R4.64], R16 ;  /* 0x0000001004007986 */ /* 0x0021ec000c101d10 */
[----:B------:R-:W1:Y:S01]  /*e0d0*/  @!P4 MUFU.RCP R36, R9 ;  /* 0x000000090024c308 */ /* 0x000e620000001000 */
[----:B--2---:R-:W-:-:S07]  /*e0e0*/  @!P1 FADD.FTZ R8, R8, 1 ;  /* 0x3f80000008089421 */ /* 0x004fce0000010000 */
[----:B------:R2:W4:Y:S01]  /*e0f0*/  @!P0 MUFU.RCP R11, R0 ;  /* 0x00000000000b8308 */ /* 0x0005220000001000 */
[----:B---3--:R-:W-:Y:S01]  /*e100*/  @!P2 FADD.FTZ R10, R10, 1 ;  /* 0x3f8000000a0aa421 */ /* 0x008fe20000010000 */
[----:B0-----:R-:W-:Y:S01]  /*e110*/  MOV R5, UR8 ;  /* 0x0000000800057c02 */ /* 0x001fe20008000f00 */
[----:B------:R-:W-:-:S05]  /*e120*/  UIADD3 UR8, UP3, UPT, UR6, -0x1000, URZ ;  /* 0xfffff00006087890 */ /* 0x000fca000ff7e0ff */
[----:B------:R0:W3:Y:S01]  /*e130*/  @!P1 MUFU.RCP R9, R8 ;  /* 0x0000000800099308 */ /* 0x0000e20000001000 */
[----:B-1----:R-:W-:Y:S01]  /*e140*/  @!P4 FMUL.FTZ R55, R55, R36 ;  /* 0x000000243737c220 */ /* 0x002fe20000410000 */
[----:B--2---:R-:W-:Y:S01]  /*e150*/  FADD.FTZ R0, R38, R115 ;  /* 0x0000007326007221 */ /* 0x004fe20000010000 */
[----:B------:R-:W1:Y:S05]  /*e160*/  LDC.64 R36, c[0x0][0x560] ;  /* 0x00015800ff247b82 */ /* 0x000e6a0000000a00 */
[----:B------:R2:W5:Y:S01]  /*e170*/  @!P2 MUFU.RCP R15, R10 ;  /* 0x0000000a000fa308 */ /* 0x0005620000001000 */
[----:B----4-:R-:W-:Y:S01]  /*e180*/  @!P0 FMUL.FTZ R50, R50, R11 ;  /* 0x0000000b32328220 */ /* 0x010fe20000410000 */
[----:B0-----:R-:W-:Y:S01]  /*e190*/  F2FP.BF16.F32.PACK_AB R8, R39, R38 ;  /* 0x000000262708723e */ /* 0x001fe200000010ff */
[----:B------:R-:W-:Y:S01]  /*e1a0*/  FADD.FTZ R39, R0, R39 ;  /* 0x0000002700277221 */ /* 0x000fe20000010000 */
[----:B------:R-:W-:-:S02]  /*e1b0*/  F2FP.BF16.F32.PACK_AB R11, R46, R45 ;  /* 0x0000002d2e0b723e */ /* 0x000fc400000010ff */
[----:B------:R-:W-:Y:S01]  /*e1c0*/  F2FP.BF16.F32.PACK_AB R24, R50, R47 ;  /* 0x0000002f3218723e */ /* 0x000fe200000010ff */
[----:B---3--:R-:W-:Y:S01]  /*e1d0*/  @!P1 FMUL.FTZ R54, R54, R9 ;  /* 0x0000000936369220 */ /* 0x008fe20000410000 */
[----:B--2---:R-:W-:Y:S02]  /*e1e0*/  F2FP.BF16.F32.PACK_AB R10, R44, R43 ;  /* 0x0000002b2c0a723e */ /* 0x004fe400000010ff */
[----:B------:R-:W-:Y:S01]  /*e1f0*/  F2FP.BF16.F32.PACK_AB R9, R41, R40 ;  /* 0x000000282909723e */ /* 0x000fe200000010ff */
[----:B------:R-:W-:Y:S01]  /*e200*/  BAR.SYNC.DEFER_BLOCKING 0x0 ;  /* 0x0000000000007b1d */ /* 0x000fe20000010000 */
[----:B------:R-:W-:Y:S01]  /*e210*/  F2FP.BF16.F32.PACK_AB R26, R54, R51 ;  /* 0x00000033361a723e */ /* 0x000fe200000010ff */
[----:B------:R-:W-:Y:S01]  /*e220*/  FADD.FTZ R40, R39, R40 ;  /* 0x0000002827287221 */ /* 0x000fe20000010000 */
[----:B-----5:R-:W-:-:S05]  /*e230*/  @!P2 FMUL.FTZ R56, R56, R15 ;  /* 0x0000000f3838a220 */ /* 0x020fca0000410000 */
[----:B------:R-:W0:Y:S01]  /*e240*/  LDC.64 R14, c[0x0][0x518] ;  /* 0x00014600ff0e7b82 */ /* 0x000e220000000a00 */
[----:B------:R-:W-:Y:S01]  /*e250*/  FADD.FTZ R40, R40, R41 ;  /* 0x0000002928287221 */ /* 0x000fe20000010000 */
[----:B------:R-:W-:-:S03]  /*e260*/  F2FP.BF16.F32.PACK_AB R27, R56, R55 ;  /* 0x00000037381b723e */ /* 0x000fc600000010ff */
[----:B------:R-:W-:-:S04]  /*e270*/  FADD.FTZ R43, R40, R43 ;  /* 0x0000002b282b7221 */ /* 0x000fc80000010000 */
[----:B------:R-:W-:-:S04]  /*e280*/  FADD.FTZ R44, R43, R44 ;  /* 0x0000002c2b2c7221 */ /* 0x000fc80000010000 */
[----:B------:R-:W-:-:S04]  /*e290*/  FADD.FTZ R45, R44, R45 ;  /* 0x0000002d2c2d7221 */ /* 0x000fc80000010000 */
[----:B------:R-:W-:Y:S01]  /*e2a0*/  FADD.FTZ R46, R45, R46 ;  /* 0x0000002e2d2e7221 */ /* 0x000fe20000010000 */
[----:B------:R2:W-:Y:S03]  /*e2b0*/  STS.128 [R106], R8 ;  /* 0x000000086a007388 */ /* 0x0005e60000000c00 */
[----:B------:R-:W-:Y:S01]  /*e2c0*/  FADD.FTZ R47, R46, R47 ;  /* 0x0000002f2e2f7221 */ /* 0x000fe20000010000 */
[----:B------:R-:W-:Y:S01]  /*e2d0*/  STS.128 [R106+0x10], R24 ;  /* 0x000010186a007388 */ /* 0x000fe20000000c00 */
[----:B------:R-:W-:-:S03]  /*e2e0*/  NOP ;  /* 0x0000000000007918 */ /* 0x000fc60000000000 */
[----:B------:R-:W3:Y:S01]  /*e2f0*/  LDS.128 R28, [R107] ;  /* 0x000000006b1c7984 */ /* 0x000ee20000000c00 */
[----:B0-----:R-:W-:-:S04]  /*e300*/  IMAD.WIDE.U32 R2, R14, UR13, R2 ;  /* 0x0000000d0e027c25 */ /* 0x001fc8000f8e0002 */
[----:B------:R-:W-:Y:S01]  /*e310*/  FADD.FTZ R50, R47, R50 ;  /* 0x000000322f327221 */ /* 0x000fe20000010000 */
[----:B------:R-:W0:Y:S01]  /*e320*/  LDS.128 R32, [R107+0x200] ;  /* 0x000200006b207984 */ /* 0x000e220000000c00 */
[----:B------:R-:W-:Y:S01]  /*e330*/  IMAD R3, R15, UR13, R3 ;  /* 0x0000000d0f037c24 */ /* 0x000fe2000f8e0203 */
[----:B--2---:R-:W-:Y:S01]  /*e340*/  MOV R9, UR9 ;  /* 0x0000000900097c02 */ /* 0x004fe20008000f00 */
[----:B------:R-:W-:Y:S01]  /*e350*/  FADD.FTZ R49, R50, R49 ;  /* 0x0000003132317221 */ /* 0x000fe20000010000 */
[----:B------:R-:W-:Y:S01]  /*e360*/  UIADD3.X UR9, UPT, UPT, UR7, -0x1, URZ, UP3, !UPT ;  /* 0xffffffff07097890 */ /* 0x000fe20009ffe4ff */
[----:B------:R-:W-:-:S04]  /*e370*/  IMAD.WIDE.U32 R2, R5, UR15, R2 ;  /* 0x0000000f05027c25 */ /* 0x000fc8000f8e0002 */
[----:B------:R-:W-:Y:S01]  /*e380*/  FADD.FTZ R52, R49, R52 ;  /* 0x0000003431347221 */ /* 0x000fe20000010000 */
[----:B------:R-:W-:Y:S01]  /*e390*/  IMAD R0, R9, UR15, R3 ;  /* 0x0000000f09007c24 */ /* 0x000fe2000f8e0203 */
[----:B-1----:R-:W-:Y:S02]  /*e3a0*/  LEA R4, P0, R2, R36, 0x1 ;  /* 0x0000002402047211 */ /* 0x002fe400078008ff */
[----:B------:R-:W-:Y:S02]  /*e3b0*/  FADD.FTZ R51, R52, R51 ;  /* 0x0000003334337221 */ /* 0x000fe40000010000 */
[----:B------:R-:W-:Y:S02]  /*e3c0*/  LEA.HI.X R5, R2, R37, R0, 0x1, P0 ;  /* 0x0000002502057211 */ /* 0x000fe400000f0c00 */
[----:B------:R-:W-:Y:S01]  /*e3d0*/  FADD.FTZ R54, R51, R54 ;  /* 0x0000003633367221 */ /* 0x000fe20000010000 */
[----:B------:R-:W-:Y:S02]  /*e3e0*/  ISETP.GT.AND P0, PT, R113, 0x1, PT ;  /* 0x000000017100780c */ /* 0x000fe40003f04270 */
[----:B------:R-:W-:Y:S01]  /*e3f0*/  MOV R113, R53 ;  /* 0x0000003500717202 */ /* 0x000fe20000000f00 */
[----:B------:R-:W-:-:S04]  /*e400*/  IMAD.WIDE.U32 R2, R7, 0x10, R4 ;  /* 0x0000001007027825 */ /* 0x000fc800078e0004 */
[----:B------:R-:W-:-:S04]  /*e410*/  FADD.FTZ R55, R54, R55 ;  /* 0x0000003736377221 */ /* 0x000fc80000010000 */
[----:B------:R-:W-:Y:S01]  /*e420*/  FADD.FTZ R115, R55, R56 ;  /* 0x0000003837737221 */ /* 0x000fe20000010000 */
[----:B---3--:R1:W-:Y:S04]  /*e430*/  STG.E.128 desc[UR16][R2.64], R28 ;  /* 0x0000001c02007986 */ /* 0x0083e8000c101d10 */
[----:B0-----:R1:W-:Y:S01]  /*e440*/  STG.E.128 desc[UR16][R2.64+0x200], R32 ;  /* 0x0002002002007986 */ /* 0x0013e2000c101d10 */
[----:B------:R-:W-:Y:S05]  /*e450*/  @P0 BRA `(.L_x_4438) ;  /* 0xffffff2400580947 */ /* 0x000fea000383ffff */
.L_x_4304:
[----:B------:R-:W0:Y:S01]  /*e460*/  LDC.64 R8, c[0x0][0x548] ;  /* 0x00015200ff087b82 */ /* 0x000e220000000a00 */
[----:B------:R-:W2:Y:S01]  /*e470*/  S2R R12, SR_TID.X ;  /* 0x00000000000c7919 */ /* 0x000ea20000002100 */
[----:B------:R-:W2:Y:S06]  /*e480*/  LDCU UR18, c[0x0][0x38c] ;  /* 0x00007180ff1277ac */ /* 0x000eac0008000800 */
[----:B------:R-:W3:Y:S01]  /*e490*/  LDC.64 R10, c[0x0][0x568] ;  /* 0x00015a00ff0a7b82 */ /* 0x000ee20000000a00 */
[----:B0-----:R-:W-:-:S04]  /*e4a0*/  ISETP.NE.U32.AND P1, PT, R8, RZ, PT ;  /* 0x000000ff0800720c */ /* 0x001fc80003f25070 */
[----:B------:R-:W-:Y:S02]  /*e4b0*/  ISETP.NE.AND.EX P1, PT, R9, RZ, PT, P1 ;  /* 0x000000ff0900720c */ /* 0x000fe40003f25310 */
[----:B---3--:R-:W-:Y:S02]  /*e4c0*/  ISETP.NE.U32.AND P0, PT, R10, RZ, PT ;  /* 0x000000ff0a00720c */ /* 0x008fe40003f05070 */
[----:B--2---:R-:W-:Y:S02]  /*e4d0*/  ISETP.GE.AND P2, PT, R12, UR18, PT ;  /* 0x000000120c007c0c */ /* 0x004fe4000bf46270 */
[----:B------:R-:W-:-:S07]  /*e4e0*/  ISETP.NE.AND.EX P0, PT, R11, RZ, PT, P0 ;  /* 0x000000ff0b00720c */ /* 0x000fce0003f05300 */
[----:B------:R-:W-:Y:S06]  /*e4f0*/  @!P1 BRA `(.L_x_4439) ;  /* 0x0000000000989947 */ /* 0x000fec0003800000 */
[----:B-1----:R-:W0:Y:S01]  /*e500*/  SHFL.DOWN P1, R3, R116, 0x1, 0x1f ;  /* 0x08201f0074037f89 */ /* 0x002e220000020000 */
[----:B------:R-:W-:Y:S01]  /*e510*/  BSSY.RECONVERGENT B0, `(.L_x_4439) ;  /* 0x0000024000007945 */ /* 0x000fe20003800200 */
        /* <DEDUP_REMOVED lines=23> */
[----:B------:R-:W-:Y:S01]  /*e690*/  UMOV UR4, 0x400 ;  /* 0x0000040000047882 */ /* 0x000fe20000000000 */
[----:B------:R-:W-:Y:S02]  /*e6a0*/  MOV R13, UR15 ;  /* 0x0000000f000d7c02 */ /* 0x000fe40008000f00 */
[----:B------:R-:W-:Y:S01]  /*e6b0*/  MOV R4, UR15 ;  /* 0x0000000f00047c02 */ /* 0x000fe20008000f00 */
[----:B-1----:R-:W-:-:S09]  /*e6c0*/  ULEA UR4, UR5, UR4, 0x18 ;  /* 0x0000000405047291 */ /* 0x002fd2000f8ec0ff */
[----:B------:R-:W0:Y:S04]  /*e6d0*/  LDS.64 R2, [UR4+0x6308] ;  /* 0x00630804ff027984 */ /* 0x000e280008000a00 */
[----:B------:R-:W1:Y:S01]  /*e6e0*/  LDS R5, [UR4+0x6310] ;  /* 0x00631004ff057984 */ /* 0x000e620008000800 */
[----:B0-----:R-:W-:Y:S01]  /*e6f0*/  FADD.FTZ R0, R7, R2 ;  /* 0x0000000207007221 */ /* 0x001fe20000010000 */
[----:B------:R-:W-:-:S03]  /*e700*/  LEA R2, P1, R13, R8, 0x2 ;  /* 0x000000080d027211 */ /* 0x000fc600078210ff */
[----:B------:R-:W-:Y:S01]  /*e710*/  FADD.FTZ R0, R3, R0 ;  /* 0x0000000003007221 */ /* 0x000fe20000010000 */
[----:B------:R-:W-:-:S03]  /*e720*/  LEA.HI.X R3, R4, R9, RZ, 0x2, P1 ;  /* 0x0000000904037211 */ /* 0x000fc600008f14ff */
[----:B-1----:R-:W-:-:S05]  /*e730*/  FADD.FTZ R5, R0, R5 ;  /* 0x0000000500057221 */ /* 0x002fca0000010000 */
[----:B------:R1:W-:Y:S02]  /*e740*/  REDG.E.ADD.F32.FTZ.RN.STRONG.GPU desc[UR16][R2.64], R5 ;  /* 0x00000005020079a6 */ /* 0x0003e4000c12f310 */
.L_x_4440:
[----:B------:R-:W-:Y:S05]  /*e750*/  BSYNC.RECONVERGENT B0 ;  /* 0x0000000000007941 */ /* 0x000fea0003800200 */
.L_x_4439:
[----:B------:R-:W-:Y:S05]  /*e760*/  @!P0 BRA `(.L_x_4441) ;  /* 0x00000000009c8947 */ /* 0x000fea0003800000 */
[----:B------:R-:W-:Y:S06]  /*e770*/  BAR.SYNC.DEFER_BLOCKING 0x0 ;  /* 0x0000000000007b1d */ /* 0x000fec0000010000 */
[----:B------:R-:W-:Y:S01]  /*e780*/  BSSY.RECONVERGENT B0, `(.L_x_4441) ;  /* 0x0000025000007945 */ /* 0x000fe20003800200 */
[----:B0-----:R-:W0:Y:S01]  /*e790*/  SHFL.DOWN P0, R0, R115, 0x1, 0x1f ;  /* 0x08201f0073007f89 */ /* 0x001e220000000000 */
[----:B------:R-:W2:Y:S01]  /*e7a0*/  S2R R4, SR_LANEID ;  /* 0x0000000000047919 */ /* 0x000ea20000000000 */
[----:B------:R-:W3:Y:S01]  /*e7b0*/  S2R R6, SR_TID.X ;  /* 0x0000000000067919 */ /* 0x000ee20000002100 */
[----:B0-----:R-:W-:-:S05]  /*e7c0*/  @P0 FADD R0, R0, R115 ;  /* 0x0000007300000221 */ /* 0x001fca0000000000 */
[----:B-1----:R-:W0:Y:S01]  /*e7d0*/  SHFL.DOWN P0, R3, R0, 0x2, 0x1f ;  /* 0x08401f0000037f89 */ /* 0x002e220000000000 */
[----:B--2---:R-:W-:-:S13]  /*e7e0*/  ISETP.NE.AND P1, PT, R4, RZ, PT ;  /* 0x000000ff0400720c */ /* 0x004fda0003f25270 */
        /* <DEDUP_REMOVED lines=19> */
[----:B0-----:R-:W-:Y:S02]  /*e920*/  MOV R7, UR15 ;  /* 0x0000000f00077c02 */ /* 0x001fe40008000f00 */
        /* <DEDUP_REMOVED lines=10> */
.L_x_4442:
[----:B------:R-:W-:Y:S05]  /*e9d0*/  BSYNC.RECONVERGENT B0 ;  /* 0x0000000000007941 */ /* 0x000fea0003800200 */
.L_x_4441:
[----:B------:R-:W-:Y:S05]  /*e9e0*/  @P2 EXIT ;  /* 0x000000000000294d */ /* 0x000fea0003800000 */
[----:B------:R-:W2:Y:S01]  /*e9f0*/  S2UR UR12, SR_CTAID.Y ;  /* 0x00000000000c79c3 */ /* 0x000ea20000002600 */
[----:B------:R-:W2:Y:S01]  /*ea00*/  LDCU.64 UR8, c[0x0][0x4a8] ;  /* 0x00009500ff0877ac */ /* 0x000ea20008000a00 */
[----:B------:R-:W-:Y:S01]  /*ea10*/  BSSY.RECONVERGENT B0, `(.L_x_4443) ;  /* 0x0000027000007945 */ /* 0x000fe20003800200 */
[----:B0-----:R-:W-:Y:S01]  /*ea20*/  MOV R0, R12 ;  /* 0x0000000c00007202 */ /* 0x001fe20000000f00 */
[----:B------:R-:W0:Y:S04]  /*ea30*/  LDCU.64 UR10, c[0x0][0x4c8] ;  /* 0x00009900ff0a77ac */ /* 0x000e280008000a00 */
[----:B------:R-:W3:Y:S01]  /*ea40*/  S2UR UR13, SR_CgaCtaId ;  /* 0x00000000000d79c3 */ /* 0x000ee20000008800 */
[----:B------:R-:W4:Y:S01]  /*ea50*/  LDCU UR14, c[0x0][0x360] ;  /* 0x00006c00ff0e77ac */ /* 0x000f220008000800 */
[----:B------:R-:W1:Y:S06]  /*ea60*/  LDCU.128 UR20, c[0x0][0x530] ;  /* 0x0000a600ff1477ac */ /* 0x000e6c0008000c00 */
[----:B------:R-:W1:Y:S08]  /*ea70*/  LDC.64 R14, c[0x0][0x4b0] ;  /* 0x00012c00ff0e7b82 */ /* 0x000e700000000a00 */
[----:B------:R-:W1:Y:S01]  /*ea80*/  LDC.64 R16, c[0x0][0x4d0] ;  /* 0x00013400ff107b82 */ /* 0x000e620000000a00 */
[----:B--2---:R-:W-:-:S02]  /*ea90*/  UIMAD.WIDE.U32 UR4, UR12, UR8, URZ ;  /* 0x000000080c0472a5 */ /* 0x004fc4000f8e00ff */
[----:B0-----:R-:W-:Y:S01]  /*eaa0*/  UIMAD.WIDE.U32 UR6, UR12, UR10, URZ ;  /* 0x0000000a0c0672a5 */ /* 0x001fe2000f8e00ff */
[----:B------:R-:W-:Y:S01]  /*eab0*/  UMOV UR8, 0x400 ;  /* 0x0000040000087882 */ /* 0x000fe20000000000 */
[----:B------:R-:W-:Y:S02]  /*eac0*/  UIMAD UR9, UR12, UR9, UR5 ;  /* 0x000000090c0972a4 */ /* 0x000fe4000f8e0205 */
[----:B------:R-:W-:Y:S02]  /*ead0*/  UIMAD UR11, UR12, UR11, UR7 ;  /* 0x0000000b0c0b72a4 */ /* 0x000fe4000f8e0207 */
[----:B---34-:R-:W-:-:S12]  /*eae0*/  ULEA UR13, UR13, UR8, 0x18 ;  /* 0x000000080d0d7291 */ /* 0x018fd8000f8ec0ff */
.L_x_4444:
[C---:B0-----:R-:W-:Y:S01]  /*eaf0*/  LEA R4, R0.reuse, UR13, 0x3 ;  /* 0x0000000d00047c11 */ /* 0x041fe2000f8e18ff */
[----:B------:R-:W-:Y:S01]  /*eb00*/  UMOV UR8, UR4 ;  /* 0x0000000400087c82 */ /* 0x000fe20008000000 */
[----:B-1----:R-:W-:Y:S01]  /*eb10*/  SHF.R.S32.HI R3, RZ, 0x1f, R0 ;  /* 0x0000001fff037819 */ /* 0x002fe20000011400 */
        /* <DEDUP_REMOVED lines=23> */
.L_x_4443:
[----:B------:R-:W-:Y:S05]  /*ec90*/  EXIT ;  /* 0x000000000000794d */ /* 0x000fea0003800000 */
.L_x_4343:
[----:B------:R-:W-:Y:S01]  /*eca0*/  HFMA2 R203, -RZ, RZ, 0, 5.9604644775390625e-08 ;  /* 0x00000001ffcb7431 */ /* 0x000fe200000001ff */
[----:B------:R-:W-:Y:S02]  /*ecb0*/  MOV R208, R83 ;  /* 0x0000005300d07202 */ /* 0x000fe40000000f00 */
[----:B------:R-:W-:Y:S02]  /*ecc0*/  MOV R210, RZ ;  /* 0x000000ff00d27202 */ /* 0x000fe40000000f00 */
[----:B------:R-:W-:-:S07]  /*ecd0*/  MOV R75, 0xffffffff ;  /* 0xffffffff004b7802 */ /* 0x000fce0000000f00 */
[----:B0-2--5:R-:W-:Y:S05]  /*ece0*/  WARPSYNC.COLLECTIVE R75, `(.L_x_4445) ;  /* 0x000000004b087348 */ /* 0x025fea0003c00000 */
[----:B------:R1:W3:Y:S02]  /*ecf0*/  SHFL.UP P6, R204, R208, R203, R210 ;  /* 0x040000cbd0cc7389 */ /* 0x0002e400000c00d2 */
[----:B0123-5:R-:W-:Y:S05]  /*ed00*/  ENDCOLLECTIVE ;  /* 0x000000000000791b */ /* 0x02ffea0003800000 */
.L_x_4445:
[----:B------:R-:W-:Y:S02]  /*ed10*/  MOV R208, R197 ;  /* 0x000000c500d07202 */ /* 0x000fe40000000f00 */
[----:B------:R-:W-:-:S07]  /*ed20*/  MOV R72, R204 ;  /* 0x000000cc00487202 */ /* 0x000fce0000000f00 */
[----:B------:R-:W-:Y:S05]  /*ed30*/  WARPSYNC.COLLECTIVE R75, `(.L_x_4446) ;  /* 0x000000004b087348 */ /* 0x000fea0003c00000 */
[----:B------:R0:W1:Y:S02]  /*ed40*/  SHFL.UP P6, R204, R208, R203, R210 ;  /* 0x040000cbd0cc7389 */ /* 0x00006400000c00d2 */
[----:B01----:R-:W-:Y:S05]  /*ed50*/  ENDCOLLECTIVE ;  /* 0x000000000000791b */ /* 0x003fea0003800000 */
.L_x_4446:
[----:B------:R-:W-:Y:S02]  /*ed60*/  MOV R208, R200 ;  /* 0x000000c800d07202 */ /* 0x000fe40000000f00 */
[----:B------:R-:W-:-:S07]  /*ed70*/  MOV R74, R204 ;  /* 0x000000cc004a7202 */ /* 0x000fce0000000f00 */
[----:B------:R-:W-:Y:S05]  /*ed80*/  WARPSYNC.COLLECTIVE R75, `(.L_x_4447) ;  /* 0x000000004b087348 */ /* 0x000fea0003c00000 */
[----:B------:R0:W1:Y:S02]  /*ed90*/  SHFL.UP P6, R204, R208, R203, R210 ;  /* 0x040000cbd0cc7389 */ /* 0x00006400000c00d2 */
[----:B01----:R-:W-:Y:S05]  /*eda0*/  ENDCOLLECTIVE ;  /* 0x000000000000791b */ /* 0x003fea0003800000 */
.L_x_4447:
[----:B------:R-:W-:Y:S02]  /*edb0*/  MOV R208, R201 ;  /* 0x000000c900d07202 */ /* 0x000fe40000000f00 */
[----:B------:R-:W-:-:S07]  /*edc0*/  MOV R202, R204 ;  /* 0x000000cc00ca7202 */ /* 0x000fce0000000f00 */
[----:B------:R-:W-:Y:S05]  /*edd0*/  WARPSYNC.COLLECTIVE R75, `(.L_x_4448) ;  /* 0x000000004b087348 */ /* 0x000fea0003c00000 */
[----:B------:R0:W1:Y:S02]  /*ede0*/  SHFL.UP P6, R204, R208, R203, R210 ;  /* 0x040000cbd0cc7389 */ /* 0x00006400000c00d2 */
[----:B01----:R-:W-:Y:S05]  /*edf0*/  ENDCOLLECTIVE ;  /* 0x000000000000791b */ /* 0x003fea0003800000 */
.L_x_4448:
[----:B------:R-:W-:Y:S02]  /*ee00*/  HFMA2 R203, -RZ, RZ, 0, 1.1920928955078125e-07 ;  /* 0x00000002ffcb7431 */ /* 0x000fe400000001ff */
[-C--:B------:R-:W-:Y:S01]  /*ee10*/  FMUL.FTZ R206, R197, R204.reuse ;  /* 0x000000ccc5ce7220 */ /* 0x080fe20000410000 */
[----:B------:R-:W-:-:S03]  /*ee20*/  FMUL.FTZ R204, R83, R204 ;  /* 0x000000cc53cc7220 */ /* 0x000fc60000410000 */
[-C--:B------:R-:W-:Y:S01]  /*ee30*/  FFMA.FTZ R73, R83, R202.reuse, -R206 ;  /* 0x000000ca53497223 */ /* 0x080fe200000108ce */
        /* <DEDUP_REMOVED lines=11> */
.L_x_4449:
[----:B------:R-:W-:Y:S02]  /*eef0*/  MOV R208, R197 ;  /* 0x000000c500d07202 */ /* 0x000fe40000000f00 */
[----:B------:R-:W-:-:S07]  /*ef00*/  MOV R72, R204 ;  /* 0x000000cc00487202 */ /* 0x000fce0000000f00 */
[----:B------:R-:W-:Y:S05]  /*ef10*/  WARPSYNC.COLLECTIVE R75, `(.L_x_4450) ;  /* 0x000000004b087348 */ /* 0x000fea0003c00000 */
[----:B------:R0:W1:Y:S02]  /*ef20*/  SHFL.UP P6, R204, R208, R203, R210 ;  /* 0x040000cbd0cc7389 */ /* 0x00006400000c00d2 */
[----:B01----:R-:W-:Y:S05]  /*ef30*/  ENDCOLLECTIVE ;  /* 0x000000000000791b */ /* 0x003fea0003800000 */
.L_x_4450:
[----:B------:R-:W-:Y:S02]  /*ef40*/  MOV R208, R200 ;  /* 0x000000c800d07202 */ /* 0x000fe40000000f00 */
[----:B------:R-:W-:-:S07]  /*ef50*/  MOV R74, R204 ;  /* 0x000000cc004a7202 */ /* 0x000fce0000000f00 */
[----:B------:R-:W-:Y:S05]  /*ef60*/  WARPSYNC.COLLECTIVE R75, `(.L_x_4451) ;  /* 0x000000004b087348 */ /* 0x000fea0003c00000 */
[----:B------:R0:W1:Y:S02]  /*ef70*/  SHFL.UP P6, R204, R208, R203, R210 ;  /* 0x040000cbd0cc7389 */ /* 0x00006400000c00d2 */
[----:B01----:R-:W-:Y:S05]  /*ef80*/  ENDCOLLECTIVE ;  /* 0x000000000000791b */ /* 0x003fea0003800000 */
.L_x_4451:
[----:B------:R-:W-:Y:S02]  /*ef90*/  MOV R208, R201 ;  /* 0x000000c900d07202 */ /* 0x000fe40000000f00 */
[----:B------:R-:W-:-:S07]  /*efa0*/  MOV R202, R204 ;  /* 0x000000cc00ca7202 */ /* 0x000fce0000000f00 */
[----:B------:R-:W-:Y:S05]  /*efb0*/  WARPSYNC.COLLECTIVE R75, `(.L_x_4452) ;  /* 0x000000004b087348 */ /* 0x000fea0003c00000 */
[----:B------:R0:W1:Y:S02]  /*efc0*/  SHFL.UP P6, R204, R208, R203, R210 ;  /* 0x040000cbd0cc7389 */ /* 0x00006400000c00d2 */
[----:B01----:R-:W-:Y:S05]  /*efd0*/  ENDCOLLECTIVE ;  /* 0x000000000000791b */ /* 0x003fea0003800000 */
.L_x_4452:
[----:B------:R-:W-:Y:S02]  /*efe0*/  HFMA2 R203, -RZ, RZ, 0, 2.384185791015625e-07 ;  /* 0x00000004ffcb7431 */ /* 0x000fe400000001ff */
        /* <DEDUP_REMOVED lines=14> */
.L_x_4453:
[----:B------:R-:W-:Y:S02]  /*f0d0*/  MOV R208, R197 ;  /* 0x000000c500d07202 */ /* 0x000fe40000000f00 */
[----:B------:R-:W-:-:S07]  /*f0e0*/  MOV R72, R204 ;  /* 0x000000cc00487202 */ /* 0x000fce0000000f00 */
[----:B------:R-:W-:Y:S05]  /*f0f0*/  WARPSYNC.COLLECTIVE R75, `(.L_x_4454) ;  /* 0x000000004b087348 */ /* 0x000fea0003c00000 */
[----:B------:R0:W1:Y:S02]  /*f100*/  SHFL.UP P6, R204, R208, R203, R210 ;  /* 0x040000cbd0cc7389 */ /* 0x00006400000c00d2 */
[----:B01----:R-:W-:Y:S05]  /*f110*/  ENDCOLLECTIVE ;  /* 0x000000000000791b */ /* 0x003fea0003800000 */
.L_x_4454:
[----:B------:R-:W-:Y:S02]  /*f120*/  MOV R208, R200 ;  /* 0x000000c800d07202 */ /* 0x000fe40000000f00 */
[----:B------:R-:W-:-:S07]  /*f130*/  MOV R74, R204 ;  /* 0x000000cc004a7202 */ /* 0x000fce0000000f00 */
[----:B------:R-:W-:Y:S05]  /*f140*/  WARPSYNC.COLLECTIVE R75, `(.L_x_4455) ;  /* 0x000000004b087348 */ /* 0x000fea0003c00000 */
[----:B------:R0:W1:Y:S02]  /*f150*/  SHFL.UP P6, R204, R208, R203, R210 ;  /* 0x040000cbd0cc7389 */ /* 0x00006400000c00d2 */
[----:B01----:R-:W-:Y:S05]  /*f160*/  ENDCOLLECTIVE ;  /* 0x000000000000791b */ /* 0x003fea0003800000 */
.L_x_4455:
[----:B------:R-:W-:Y:S02]  /*f170*/  MOV R208, R201 ;  /* 0x000000c900d07202 */ /* 0x000fe40000000f00 */
[----:B------:R-:W-:-:S07]  /*f180*/  MOV R202, R204 ;  /* 0x000000cc00ca7202 */ /* 0x000fce0000000f00 */
[----:B------:R-:W-:Y:S05]  /*f190*/  WARPSYNC.COLLECTIVE R75, `(.L_x_4456) ;  /* 0x000000004b087348 */ /* 0x000fea0003c00000 */
[----:B------:R0:W1:Y:S02]  /*f1a0*/  SHFL.UP P6, R204, R208, R203, R210 ;  /* 0x040000cbd0cc7389 */ /* 0x00006400000c00d2 */
[----:B01----:R-:W-:Y:S05]  /*f1b0*/  ENDCOLLECTIVE ;  /* 0x000000000000791b */ /* 0x003fea0003800000 */
.L_x_4456:
[----:B------:R-:W-:Y:S02]  /*f1c0*/  HFMA2 R203, -RZ, RZ, 0, 4.76837158203125e-07 ;  /* 0x00000008ffcb7431 */ /* 0x000fe400000001ff */
        /* <DEDUP_REMOVED lines=14> */
.L_x_4457:
[----:B------:R-:W-:Y:S02]  /*f2b0*/  MOV R208, R197 ;  /* 0x000000c500d07202 */ /* 0x000fe40000000f00 */
[----:B------:R-:W-:-:S07]  /*f2c0*/  MOV R72, R204 ;  /* 0x000000cc00487202 */ /* 0x000fce0000000f00 */
[----:B------:R-:W-:Y:S05]  /*f2d0*/  WARPSYNC.COLLECTIVE R75, `(.L_x_4458) ;  /* 0x000000004b087348 */ /* 0x000fea0003c00000 */
[----:B------:R0:W1:Y:S02]  /*f2e0*/  SHFL.UP P6, R204, R208, R203, R210 ;  /* 0x040000cbd0cc7389 */ /* 0x00006400000c00d2 */
[----:B01----:R-:W-:Y:S05]  /*f2f0*/  ENDCOLLECTIVE ;  /* 0x000000000000791b */ /* 0x003fea0003800000 */
.L_x_4458:
[----:B------:R-:W-:Y:S02]  /*f300*/  MOV R208, R200 ;  /* 0x000000c800d07202 */ /* 0x000fe40000000f00 */
[----:B------:R-:W-:-:S07]  /*f310*/  MOV R74, R204 ;  /* 0x000000cc004a7202 */ /* 0x000fce0000000f00 */
[----:B------:R-:W-:Y:S05]  /*f320*/  WARPSYNC.COLLECTIVE R75, `(.L_x_4459) ;  /* 0x000000004b087348 */ /* 0x000fea0003c00000 */
[----:B------:R0:W1:Y:S02]  /*f330*/  SHFL.UP P6, R204, R208, R203, R210 ;  /* 0x040000cbd0cc7389 */ /* 0x00006400000c00d2 */
[----:B01----:R-:W-:Y:S05]  /*f340*/  ENDCOLLECTIVE ;  /* 0x000000000000791b */ /* 0x003fea0003800000 */
.L_x_4459:
[----:B------:R-:W-:Y:S02]  /*f350*/  MOV R208, R201 ;  /* 0x000000c900d07202 */ /* 0x000fe40000000f00 */
[----:B------:R-:W-:-:S07]  /*f360*/  MOV R202, R204 ;  /* 0x000000cc00ca7202 */ /* 0x000fce0000000f00 */
[----:B------:R-:W-:Y:S05]  /*f370*/  WARPSYNC.COLLECTIVE R75, `(.L_x_4460) ;  /* 0x000000004b087348 */ /* 0x000fea0003c00000 */
[----:B------:R0:W1:Y:S02]  /*f380*/  SHFL.UP P6, R204, R208, R203, R210 ;  /* 0x040000cbd0cc7389 */ /* 0x00006400000c00d2 */
[----:B01----:R-:W-:Y:S05]  /*f390*/  ENDCOLLECTIVE ;  /* 0x000000000000791b */ /* 0x003fea0003800000 */
.L_x_4460:
[----:B------:R-:W-:Y:S02]  /*f3a0*/  HFMA2 R203, -RZ, RZ, 0, 9.5367431640625e-07 ;  /* 0x00000010ffcb7431 */ /* 0x000fe400000001ff */
        /* <DEDUP_REMOVED lines=14> */
.L_x_4461:
[----:B------:R-:W-:Y:S02]  /*f490*/  MOV R208, R197 ;  /* 0x000000c500d07202 */ /* 0x000fe40000000f00 */
[----:B------:R-:W-:-:S07]  /*f4a0*/  MOV R72, R204 ;  /* 0x000000cc00487202 */ /* 0x000fce0000000f00 */
[----:B------:R-:W-:Y:S05]  /*f4b0*/  WARPSYNC.COLLECTIVE R75, `(.L_x_4462) ;  /* 0x000000004b087348 */ /* 0x000fea0003c00000 */
[----:B------:R0:W1:Y:S02]  /*f4c0*/  SHFL.UP P6, R204, R208, R203, R210 ;  /* 0x040000cbd0cc7389 */ /* 0x00006400000c00d2 */
[----:B01----:R-:W-:Y:S05]  /*f4d0*/  ENDCOLLECTIVE ;  /* 0x000000000000791b */ /* 0x003fea0003800000 */
.L_x_4462:
[----:B------:R-:W-:Y:S02]  /*f4e0*/  MOV R208, R200 ;  /* 0x000000c800d07202 */ /* 0x000fe40000000f00 */
[----:B------:R-:W-:-:S07]  /*f4f0*/  MOV R74, R204 ;  /* 0x000000cc004a7202 */ /* 0x000fce0000000f00 */
[----:B------:R-:W-:Y:S05]  /*f500*/  WARPSYNC.COLLECTIVE R75, `(.L_x_4463) ;  /* 0x000000004b087348 */ /* 0x000fea0003c00000 */
[----:B------:R0:W1:Y:S02]  /*f510*/  SHFL.UP P6, R204, R208, R203, R210 ;  /* 0x040000cbd0cc7389 */ /* 0x00006400000c00d2 */
[----:B01----:R-:W-:Y:S05]  /*f520*/  ENDCOLLECTIVE ;  /* 0x000000000000791b */ /* 0x003fea0003800000 */
.L_x_4463:
[----:B------:R-:W-:Y:S02]  /*f530*/  MOV R208, R201 ;  /* 0x000000c900d07202 */ /* 0x000fe40000000f00 */
[----:B------:R-:W-:-:S07]  /*f540*/  MOV R202, R204 ;  /* 0x000000cc00ca7202 */ /* 0x000fce0000000f00 */
[----:B------:R-:W-:Y:S05]  /*f550*/  WARPSYNC.COLLECTIVE R75, `(.L_x_4464) ;  /* 0x000000004b087348 */ /* 0x000fea0003c00000 */
[----:B------:R0:W1:Y:S02]  /*f560*/  SHFL.UP P6, R204, R208, R203, R210 ;  /* 0x040000cbd0cc7389 */ /* 0x00006400000c00d2 */
[----:B01----:R-:W-:Y:S05]  /*f570*/  ENDCOLLECTIVE ;  /* 0x000000000000791b */ /* 0x003fea0003800000 */
.L_x_4464:
[----:B------:R-:W-:Y:S05]  /*f580*/  BRA `(.L_x_4465) ;  /* 0xffffff7800f07947 */ /* 0x000fea000383ffff */
.L_x_4344:
        /* <DEDUP_REMOVED lines=8> */
.L_x_4467:
[----:B------:R-:W-:Y:S05]  /*f610*/  BSYNC B0 ;  /* 0x0000000000007941 */ /* 0x000fea0003800000 */
.L_x_4466:
[----:B------:R-:W-:Y:S05]  /*f620*/  BRA `(.L_x_4468) ;  /* 0xffffff7800fc7947 */ /* 0x000fea000383ffff */
.L_x_4345:
        /* <DEDUP_REMOVED lines=8> */
.L_x_4470:
[----:B------:R-:W-:Y:S05]  /*f6b0*/  BSYNC B0 ;  /* 0x0000000000007941 */ /* 0x000fea0003800000 */
.L_x_4469:
[----:B------:R-:W-:Y:S05]  /*f6c0*/  BRA `(.L_x_4471) ;  /* 0xffffff7800dc7947 */ /* 0x000fea000383ffff */
.L_x_4346:
        /* <DEDUP_REMOVED lines=8> */
.L_x_4473:
[----:B------:R-:W-:Y:S05]  /*f750*/  BSYNC B0 ;  /* 0x0000000000007941 */ /* 0x000fea0003800000 */
.L_x_4472:
[----:B------:R-:W-:Y:S05]  /*f760*/  BRA `(.L_x_4474) ;  /* 0xffffff7800bc7947 */ /* 0x000fea000383ffff */
.L_x_4347:
        /* <DEDUP_REMOVED lines=8> */
.L_x_4476:
[----:B------:R-:W-:Y:S05]  /*f7f0*/  BSYNC B0 ;  /* 0x0000000000007941 */ /* 0x000fea0003800000 */
.L_x_4475:
[----:B------:R-:W-:Y:S05]  /*f800*/  BRA `(.L_x_4477) ;  /* 0xffffff78009c7947 */ /* 0x000fea000383ffff */
.L_x_4348:
        /* <DEDUP_REMOVED lines=8> */
.L_x_4479:
[----:B------:R-:W-:Y:S05]  /*f890*/  BSYNC B0 ;  /* 0x0000000000007941 */ /* 0x000fea0003800000 */
.L_x_4478:
        /* <DEDUP_REMOVED lines=10> */
.L_x_4480:
[----:B------:R-:W-:Y:S02]  /*f940*/  MOV R74, 0x1f ;  /* 0x0000001f004a7802 */ /* 0x000fe40000000f00 */
[----:B------:R-:W-:Y:S02]  /*f950*/  MOV R208, R200 ;  /* 0x000000c800d07202 */ /* 0x000fe40000000f00 */
[----:B------:R-:W-:-:S07]  /*f960*/  MOV R197, R204 ;  /* 0x000000cc00c57202 */ /* 0x000fce0000000f00 */
[----:B------:R-:W-:Y:S05]  /*f970*/  WARPSYNC.COLLECTIVE R75, `(.L_x_4481) ;  /* 0x000000004b087348 */ /* 0x000fea0003c00000 */
[----:B------:R0:W1:Y:S02]  /*f980*/  SHFL.UP P6, R204, R208, R203, R210 ;  /* 0x040000cbd0cc7389 */ /* 0x00006400000c00d2 */
[----:B01----:R-:W-:Y:S05]  /*f990*/  ENDCOLLECTIVE ;  /* 0x000000000000791b */ /* 0x003fea0003800000 */
.L_x_4481:
[----:B------:R-:W-:Y:S02]  /*f9a0*/  MOV R208, R201 ;  /* 0x000000c900d07202 */ /* 0x000fe40000000f00 */
[----:B------:R-:W-:-:S07]  /*f9b0*/  MOV R200, R204 ;  /* 0x000000cc00c87202 */ /* 0x000fce0000000f00 */
[----:B------:R-:W-:Y:S05]  /*f9c0*/  WARPSYNC.COLLECTIVE R75, `(.L_x_4482) ;  /* 0x000000004b087348 */ /* 0x000fea0003c00000 */
[----:B------:R0:W1:Y:S02]  /*f9d0*/  SHFL.UP P6, R204, R208, R203, R210 ;  /* 0x040000cbd0cc7389 */ /* 0x00006400000c00d2 */
[----:B01----:R-:W-:Y:S05]  /*f9e0*/  ENDCOLLECTIVE ;  /* 0x000000000000791b */ /* 0x003fea0003800000 */
.L_x_4482:
[----:B------:R-:W-:Y:S05]  /*f9f0*/  WARPSYNC.COLLECTIVE R75, `(.L_x_4483) ;  /* 0x000000004b087348 */ /* 0x000fea0003c00000 */
[----:B------:R0:W1:Y:S02]  /*fa00*/  SHFL.IDX P3, R239, R72, R73, R74 ;  /* 0x0000004948ef7389 */ /* 0x000064000006004a */
[----:B01----:R-:W-:Y:S05]  /*fa10*/  ENDCOLLECTIVE ;  /* 0x000000000000791b */ /* 0x003fea0003800000 */
.L_x_4483:
[----:B------:R-:W-:Y:S02]  /*fa20*/  MOV R72, R77 ;  /* 0x0000004d00487202 */ /* 0x000fe40000000f00 */
[----:B------:R-:W-:Y:S02]  /*fa30*/  MOV R201, R204 ;  /* 0x000000cc00c97202 */ /* 0x000fe40000000f00 */
[----:B------:R-:W-:-:S07]  /*fa40*/  MOV R76, R239 ;  /* 0x000000ef004c7202 */ /* 0x000fce0000000f00 */
[----:B------:R-:W-:Y:S05]  /*fa50*/  WARPSYNC.COLLECTIVE R75, `(.L_x_4484) ;  /* 0x000000004b087348 */ /* 0x000fea0003c00000 */
[----:B------:R0:W1:Y:S02]  /*fa60*/  SHFL.IDX P3, R239, R72, R73, R74 ;  /* 0x0000004948ef7389 */ /* 0x000064000006004a */
[----:B01----:R-:W-:Y:S05]  /*fa70*/  ENDCOLLECTIVE ;  /* 0x000000000000791b */ /* 0x003fea0003800000 */
.L_x_4484:
[----:B------:R-:W-:Y:S02]  /*fa80*/  MOV R72, R78 ;  /* 0x0000004e00487202 */ /* 0x000fe40000000f00 */
[----:B------:R-:W-:-:S07]  /*fa90*/  MOV R202, R239 ;  /* 0x000000ef00ca7202 */ /* 0x000fce0000000f00 */
[----:B------:R-:W-:Y:S05]  /*faa0*/  WARPSYNC.COLLECTIVE R75, `(.L_x_4485) ;  /* 0x000000004b087348 */ /* 0x000fea0003c00000 */
[----:B------:R0:W1:Y:S02]  /*fab0*/  SHFL.IDX P3, R239, R72, R73, R74 ;  /* 0x0000004948ef7389 */ /* 0x000064000006004a */
[----:B01----:R-:W-:Y:S05]  /*fac0*/  ENDCOLLECTIVE ;  /* 0x000000000000791b */ /* 0x003fea0003800000 */
.L_x_4485:
[----:B------:R-:W-:Y:S02]  /*fad0*/  MOV R72, R79 ;  /* 0x0000004f00487202 */ /* 0x000fe40000000f00 */
[----:B------:R-:W-:-:S07]  /*fae0*/  MOV R78, R239 ;  /* 0x000000ef004e7202 */ /* 0x000fce0000000f00 */
[----:B------:R-:W-:Y:S05]  /*faf0*/  WARPSYNC.COLLECTIVE R75, `(.L_x_4486) ;  /* 0x000000004b087348 */ /* 0x000fea0003c00000 */
[----:B------:R0:W1:Y:S02]  /*fb00*/  SHFL.IDX P3, R239, R72, R73, R74 ;  /* 0x0000004948ef7389 */ /* 0x000064000006004a */
[----:B01----:R-:W-:Y:S05]  /*fb10*/  ENDCOLLECTIVE ;  /* 0x000000000000791b */ /* 0x003fea0003800000 */
.L_x_4486:
[----:B------:R-:W-:Y:S01]  /*fb20*/  MOV R79, R239 ;  /* 0x000000ef004f7202 */ /* 0x000fe20000000f00 */
[----:B------:R-:W-:Y:S06]  /*fb30*/  BRA `(.L_x_4487) ;  /* 0xffffff7400f87947 */ /* 0x000fec000383ffff */
.L_x_4351:
[----:B------:R-:W-:Y:S01]  /*fb40*/  HFMA2 R247, -RZ, RZ, 0, 5.9604644775390625e-08 ;  /* 0x00000001fff77431 */ /* 0x000fe200000001ff */
[----:B------:R-:W-:Y:S02]  /*fb50*/  MOV R252, R79 ;  /* 0x0000004f00fc7202 */ /* 0x000fe40000000f00 */
[----:B------:R-:W-:Y:S02]  /*fb60*/  MOV R250, 0x1f ;  /* 0x0000001f00fa7802 */ /* 0x000fe40000000f00 */
[----:B------:R-:W-:-:S07]  /*fb70*/  MOV R75, 0xffffffff ;  /* 0xffffffff004b7802 */ /* 0x000fce0000000f00 */
[----:B-1----:R-:W-:Y:S05]  /*fb80*/  WARPSYNC.COLLECTIVE R75, `(.L_x_4488) ;  /* 0x000000004b087348 */ /* 0x002fea0003c00000 */
[----:B------:R0:W2:Y:S02]  /*fb90*/  SHFL.DOWN P0, R249, R252, R247, R250 ;  /* 0x080000f7fcf97389 */ /* 0x0000a400000000fa */
[----:B012---:R-:W-:Y:S05]  /*fba0*/  ENDCOLLECTIVE ;  /* 0x000000000000791b */ /* 0x007fea0003800000 */
.L_x_4488:
[----:B------:R-:W-:Y:S02]  /*fbb0*/  MOV R252, R78 ;  /* 0x0000004e00fc7202 */ /* 0x000fe40000000f00 */
[----:B------:R-:W-:-:S07]  /*fbc0*/  MOV R72, R249 ;  /* 0x000000f900487202 */ /* 0x000fce0000000f00 */
[----:B------:R-:W-:Y:S05]  /*fbd0*/  WARPSYNC.COLLECTIVE R75, `(.L_x_4489) ;  /* 0x000000004b087348 */ /* 0x000fea0003c00000 */
[----:B------:R0:W1:Y:S02]  /*fbe0*/  SHFL.DOWN P0, R249, R252, R247, R250 ;  /* 0x080000f7fcf97389 */ /* 0x00006400000000fa */
[----:B01----:R-:W-:Y:S05]  /*fbf0*/  ENDCOLLECTIVE ;  /* 0x000000000000791b */ /* 0x003fea0003800000 */
.L_x_4489:
[----:B------:R-:W-:Y:S02]  /*fc00*/  MOV R252, R77 ;  /* 0x0000004d00fc7202 */ /* 0x000fe40000000f00 */
[----:B------:R-:W-:-:S07]  /*fc10*/  MOV R73, R249 ;  /* 0x000000f900497202 */ /* 0x000fce0000000f00 */
[----:B------:R-:W-:Y:S05]  /*fc20*/  WARPSYNC.COLLECTIVE R75, `(.L_x_4490) ;  /* 0x000000004b087348 */ /* 0x000fea0003c00000 */
[----:B------:R0:W1:Y:S02]  /*fc30*/  SHFL.DOWN P0, R249, R252, R247, R250 ;  /* 0x080000f7fcf97389 */ /* 0x00006400000000fa */
[----:B01----:R-:W-:Y:S05]  /*fc40*/  ENDCOLLECTIVE ;  /* 0x000000000000791b */ /* 0x003fea0003800000 */
.L_x_4490:
[----:B------:R-:W-:Y:S02]  /*fc50*/  MOV R252, R76 ;  /* 0x0000004c00fc7202 */ /* 0x000fe40000000f00 */
[----:B------:R-:W-:-:S07]  /*fc60*/  MOV R74, R249 ;  /* 0x000000f9004a7202 */ /* 0x000fce0000000f00 */
[----:B------:R-:W-:Y:S05]  /*fc70*/  WARPSYNC.COLLECTIVE R75, `(.L_x_4491) ;  /* 0x000000004b087348 */ /* 0x000fea0003c00000 */
[----:B------:R0:W1:Y:S02]  /*fc80*/  SHFL.DOWN P0, R249, R252, R247, R250 ;  /* 0x080000f7fcf97389 */ /* 0x00006400000000fa */
[----:B01----:R-:W-:Y:S05]  /*fc90*/  ENDCOLLECTIVE ;  /* 0x000000000000791b */ /* 0x003fea0003800000 */
.L_x_4491:
[----:B------:R-:W-:Y:S05]  /*fca0*/  BRA `(.L_x_4492) ;  /* 0xffffff8c008c7947 */ /* 0x000fea000383ffff */
.L_x_4354:
        /* <DEDUP_REMOVED lines=8> */
.L_x_4494:
[----:B------:R-:W-:Y:S05]  /*fd30*/  BSYNC B1 ;  /* 0x0000000000017941 */ /* 0x000fea0003800000 */
.L_x_4493:
        /* <DEDUP_REMOVED lines=8> */
.L_x_4495:
[----:B------:R-:W-:Y:S02]  /*fdc0*/  MOV R252, R77 ;  /* 0x0000004d00fc7202 */ /* 0x000fe40000000f00 */
[----:B------:R-:W-:-:S07]  /*fdd0*/  MOV R73, R249 ;  /* 0x000000f900497202 */ /* 0x000fce0000000f00 */
[----:B------:R-:W-:Y:S05]  /*fde0*/  WARPSYNC.COLLECTIVE R75, `(.L_x_4496) ;  /* 0x000000004b087348 */ /* 0x000fea0003c00000 */
[----:B------:R0:W1:Y:S02]  /*fdf0*/  SHFL.DOWN P0, R249, R252, R247, R250 ;  /* 0x080000f7fcf97389 */ /* 0x00006400000000fa */
[----:B01----:R-:W-:Y:S05]  /*fe00*/  ENDCOLLECTIVE ;  /* 0x000000000000791b */ /* 0x003fea0003800000 */
.L_x_4496:
[----:B------:R-:W-:Y:S02]  /*fe10*/  MOV R252, R76 ;  /* 0x0000004c00fc7202 */ /* 0x000fe40000000f00 */
[----:B------:R-:W-:-:S07]  /*fe20*/  MOV R74, R249 ;  /* 0x000000f9004a7202 */ /* 0x000fce0000000f00 */
[----:B------:R-:W-:Y:S05]  /*fe30*/  WARPSYNC.COLLECTIVE R75, `(.L_x_4497) ;  /* 0x000000004b087348 */ /* 0x000fea0003c00000 */
[----:B------:R0:W1:Y:S02]  /*fe40*/  SHFL.DOWN P0, R249, R252, R247, R250 ;  /* 0x080000f7fcf97389 */ /* 0x00006400000000fa */
[----:B01----:R-:W-:Y:S05]  /*fe50*/  ENDCOLLECTIVE ;  /* 0x000000000000791b */ /* 0x003fea0003800000 */
.L_x_4497:
[----:B------:R-:W-:Y:S05]  /*fe60*/  BRA `(.L_x_4498) ;  /* 0xffffff8c006c7947 */ /* 0x000fea000383ffff */
.L_x_4357:
        /* <DEDUP_REMOVED lines=8> */
.L_x_4500:
[----:B------:R-:W-:Y:S05]  /*fef0*/  BSYNC B1 ;  /* 0x0000000000017941 */ /* 0x000fea0003800000 */
.L_x_4499:
        /* <DEDUP_REMOVED lines=8> */
.L_x_4501:
[----:B------:R-:W-:Y:S02]  /*ff80*/  MOV R252, R77 ;  /* 0x0000004d00fc7202 */ /* 0x000fe40000000f00 */
[----:B------:R-:W-:-:S07]  /*ff90*/  MOV R73, R249 ;  /* 0x000000f900497202 */ /* 0x000fce0000000f00 */
[----:B------:R-:W-:Y:S05]  /*ffa0*/  WARPSYNC.COLLECTIVE R75, `(.L_x_4502) ;  /* 0x000000004b087348 */ /* 0x000fea0003c00000 */
[----:B------:R0:W1:Y:S02]  /*ffb0*/  SHFL.DOWN P0, R249, R252, R247, R250 ;  /* 0x080000f7fcf97389 */ /* 0x00006400000000fa */
[----:B01----:R-:W-:Y:S05]  /*ffc0*/  ENDCOLLECTIVE ;  /* 0x000000000000791b */ /* 0x003fea0003800000 */
.L_x_4502:
[----:B------:R-:W-:Y:S02]  /*ffd0*/  MOV R252, R76 ;  /* 0x0000004c00fc7202 */ /* 0x000fe40000000f00 */
[----:B------:R-:W-:-:S07]  /*ffe0*/  MOV R74, R249 ;  /* 0x000000f9004a7202 */ /* 0x000fce0000000f00 */
[----:B------:R-:W-:Y:S05]  /*fff0*/  WARPSYNC.COLLECTIVE R75, `(.L_x_4503) ;  /* 0x000000004b087348 */ /* 0x000fea0003c00000 */
[----:B------:R0:W1:Y:S02]  /*10000*/  SHFL.DOWN P0, R249, R252, R247, R250 ;  /* 0x080000f7fcf97389 */ /* 0x00006400000000fa */
[----:B01----:R-:W-:Y:S05]  /*10010*/  ENDCOLLECTIVE ;  /* 0x000000000000791b */ /* 0x003fea0003800000 */
.L_x_4503:
[----:B------:R-:W-:Y:S05]  /*10020*/  BRA `(.L_x_4504) ;  /* 0xffffff8c004c7947 */ /* 0x000fea000383ffff */
.L_x_4360:
        /* <DEDUP_REMOVED lines=8> */
.L_x_4506:
[----:B------:R-:W-:Y:S05]  /*100b0*/  BSYNC B1 ;  /* 0x0000000000017941 */ /* 0x000fea0003800000 */
.L_x_4505:
        /* <DEDUP_REMOVED lines=8> */
.L_x_4507:
[----:B------:R-:W-:Y:S02]  /*10140*/  MOV R252, R77 ;  /* 0x0000004d00fc7202 */ /* 0x000fe40000000f00 */
[----:B------:R-:W-:-:S07]  /*10150*/  MOV R73, R249 ;  /* 0x000000f900497202 */ /* 0x000fce0000000f00 */
[----:B------:R-:W-:Y:S05]  /*10160*/  WARPSYNC.COLLECTIVE R75, `(.L_x_4508) ;  /* 0x000000004b087348 */ /* 0x000fea0003c00000 */
[----:B------:R0:W1:Y:S02]  /*10170*/  SHFL.DOWN P0, R249, R252, R247, R250 ;  /* 0x080000f7fcf97389 */ /* 0x00006400000000fa */
[----:B01----:R-:W-:Y:S05]  /*10180*/  ENDCOLLECTIVE ;  /* 0x000000000000791b */ /* 0x003fea0003800000 */
.L_x_4508:
[----:B------:R-:W-:Y:S02]  /*10190*/  MOV R252, R76 ;  /* 0x0000004c00fc7202 */ /* 0x000fe40000000f00 */
[----:B------:R-:W-:-:S07]  /*101a0*/  MOV R74, R249 ;  /* 0x000000f9004a7202 */ /* 0x000fce0000000f00 */
[----:B------:R-:W-:Y:S05]  /*101b0*/  WARPSYNC.COLLECTIVE R75, `(.L_x_4509) ;  /* 0x000000004b087348 */ /* 0x000fea0003c00000 */
[----:B------:R0:W1:Y:S02]  /*101c0*/  SHFL.DOWN P0, R249, R252, R247, R250 ;  /* 0x080000f7fcf97389 */ /* 0x00006400000000fa */
[----:B01----:R-:W-:Y:S05]  /*101d0*/  ENDCOLLECTIVE ;  /* 0x000000000000791b */ /* 0x003fea0003800000 */
.L_x_4509:
[----:B------:R-:W-:Y:S05]  /*101e0*/  BRA `(.L_x_4510) ;  /* 0xffffff8c002c7947 */ /* 0x000fea000383ffff */
.L_x_4363:
        /* <DEDUP_REMOVED lines=8> */
.L_x_4512:
[----:B------:R-:W-:Y:S05]  /*10270*/  BSYNC B1 ;  /* 0x0000000000017941 */ /* 0x000fea0003800000 */
.L_x_4511:
        /* <DEDUP_REMOVED lines=8> */
.L_x_4513:
[----:B------:R-:W-:Y:S02]  /*10300*/  MOV R252, R77 ;  /* 0x0000004d00fc7202 */ /* 0x000fe40000000f00 */
[----:B------:R-:W-:-:S07]  /*10310*/  MOV R73, R249 ;  /* 0x000000f900497202 */ /* 0x000fce0000000f00 */
[----:B------:R-:W-:Y:S05]  /*10320*/  WARPSYNC.COLLECTIVE R75, `(.L_x_4514) ;  /* 0x000000004b087348 */ /* 0x000fea0003c00000 */
[----:B------:R0:W1:Y:S02]  /*10330*/  SHFL.DOWN P0, R249, R252, R247, R250 ;  /* 0x080000f7fcf97389 */ /* 0x00006400000000fa */
[----:B01----:R-:W-:Y:S05]  /*10340*/  ENDCOLLECTIVE ;  /* 0x000000000000791b */ /* 0x003fea0003800000 */
.L_x_4514:
[----:B------:R-:W-:Y:S02]  /*10350*/  MOV R252, R76 ;  /* 0x0000004c00fc7202 */ /* 0x000fe40000000f00 */
[----:B------:R-:W-:-:S07]  /*10360*/  MOV R74, R249 ;  /* 0x000000f9004a7202 */ /* 0x000fce0000000f00 */
[----:B------:R-:W-:Y:S05]  /*10370*/  WARPSYNC.COLLECTIVE R75, `(.L_x_4515) ;  /* 0x000000004b087348 */ /* 0x000fea0003c00000 */
[----:B------:R0:W1:Y:S02]  /*10380*/  SHFL.DOWN P0, R249, R252, R247, R250 ;  /* 0x080000f7fcf97389 */ /* 0x00006400000000fa */
[----:B01----:R-:W-:Y:S05]  /*10390*/  ENDCOLLECTIVE ;  /* 0x000000000000791b */ /* 0x003fea0003800000 */
.L_x_4515:
[----:B------:R-:W-:Y:S05]  /*103a0*/  BRA `(.L_x_4516) ;  /* 0xffffff8c000c7947 */ /* 0x000fea000383ffff */
.L_x_4366:
        /* <DEDUP_REMOVED lines=8> */
.L_x_4518:
[----:B------:R-:W-:Y:S05]  /*10430*/  BSYNC B1 ;  /* 0x0000000000017941 */ /* 0x000fea0003800000 */
.L_x_4517:
        /* <DEDUP_REMOVED lines=10> */
.L_x_4519:
[----:B------:R-:W-:Y:S02]  /*104e0*/  MOV R250, 0x1f ;  /* 0x0000001f00fa7802 */ /* 0x000fe40000000f00 */
[----:B------:R-:W-:Y:S02]  /*104f0*/  MOV R72, R77 ;  /* 0x0000004d00487202 */ /* 0x000fe40000000f00 */
[----:B------:R-:W-:-:S07]  /*10500*/  MOV R242, R239 ;  /* 0x000000ef00f27202 */ /* 0x000fce0000000f00 */
[----:B------:R-:W-:Y:S05]  /*10510*/  WARPSYNC.COLLECTIVE R75, `(.L_x_4520) ;  /* 0x000000004b087348 */ /* 0x000fea0003c00000 */
[----:B------:R0:W1:Y:S02]  /*10520*/  SHFL.IDX P3, R239, R72, R73, R74 ;  /* 0x0000004948ef7389 */ /* 0x000064000006004a */
[----:B01----:R-:W-:Y:S05]  /*10530*/  ENDCOLLECTIVE ;  /* 0x000000000000791b */ /* 0x003fea0003800000 */
.L_x_4520:
[-C--:B------:R-:W-:Y:S01]  /*10540*/  FMUL.FTZ R243, R81, R242.reuse ;  /* 0x000000f251f37220 */ /* 0x080fe20000410000 */
[----:B------:R-:W-:-:S03]  /*10550*/  FMUL.FTZ R246, R82, R242 ;  /* 0x000000f252f67220 */ /* 0x000fc60000410000 */
[----:B------:R-:W-:Y:S01]  /*10560*/  FFMA.FTZ R243, R80, R240, -R243 ;  /* 0x000000f050f37223 */ /* 0x000fe200000108f3 */
[----:B------:R-:W-:Y:S02]  /*10570*/  MOV R72, R76 ;  /* 0x0000004c00487202 */ /* 0x000fe40000000f00 */
[----:B------:R-:W-:Y:S01]  /*10580*/  MOV R241, R239 ;  /* 0x000000ef00f17202 */ /* 0x000fe20000000f00 */
[----:B------:R-:W-:-:S04]  /*10590*/  FMUL.FTZ R239, R83, R242 ;  /* 0x000000f253ef7220 */ /* 0x000fc80000410000 */
[----:B------:R-:W-:-:S07]  /*105a0*/  FFMA.FTZ R244, R82, R240, -R239 ;  /* 0x000000f052f47223 */ /* 0x000fce00000108ef */
[----:B------:R-:W-:Y:S05]  /*105b0*/  WARPSYNC.COLLECTIVE R75, `(.L_x_4521) ;  /* 0x000000004b087348 */ /* 0x000fea0003c00000 */
[----:B------:R0:W1:Y:S02]  /*105c0*/  SHFL.IDX P3, R239, R72, R73, R74 ;  /* 0x0000004948ef7389 */ /* 0x000064000006004a */
[----:B01----:R-:W-:Y:S05]  /*105d0*/  ENDCOLLECTIVE ;  /* 0x000000000000791b */ /* 0x003fea0003800000 */
.L_x_4521:
[----:B------:R-:W-:Y:S01]  /*105e0*/  FADD.FTZ R241, R241, R244 ;  /* 0x000000f4f1f17221 */ /* 0x000fe20000010000 */
[----:B------:R-:W-:-:S07]  /*105f0*/  FMUL.FTZ R244, R80, R242 ;  /* 0x000000f250f47220 */ /* 0x000fce0000410000 */
[----:B------:R-:W-:Y:S05]  /*10600*/  WARPSYNC.COLLECTIVE R75, `(.L_x_4522) ;  /* 0x000000004b087348 */ /* 0x000fea0003c00000 */
[----:B------:R0:W1:Y:S02]  /*10610*/  SHFL.DOWN P0, R249, R252, R247, R250 ;  /* 0x080000f7fcf97389 */ /* 0x00006400000000fa */
[----:B01----:R-:W-:Y:S05]  /*10620*/  ENDCOLLECTIVE ;  /* 0x000000000000791b */ /* 0x003fea0003800000 */
.L_x_4522:
[-C--:B------:R-:W-:Y:S01]  /*10630*/  FFMA.FTZ R242, R81, R240.reuse, R244 ;  /* 0x000000f051f27223 */ /* 0x080fe200000100f4 */
[----:B------:R-:W-:Y:S01]  /*10640*/  FFMA.FTZ R240, R83, R240, R246 ;  /* 0x000000f053f07223 */ /* 0x000fe200000100f6 */
[----:B------:R-:W-:Y:S02]  /*10650*/  MOV R72, R80 ;  /* 0x0000005000487202 */ /* 0x000fe40000000f00 */
[----:B------:R-:W-:Y:S02]  /*10660*/  MOV R252, R78 ;  /* 0x0000004e00fc7202 */ /* 0x000fe40000000f00 */
[----:B------:R-:W-:Y:S02]  /*10670*/  MOV R251, R239 ;  /* 0x000000ef00fb7202 */ /* 0x000fe40000000f00 */
[----:B------:R-:W-:-:S03]  /*10680*/  MOV R244, R249 ;  /* 0x000000f900f47202 */ /* 0x000fc60000000f00 */
[----:B------:R-:W-:-:S07]  /*10690*/  FADD.FTZ R240, R251, R240 ;  /* 0x000000f0fbf07221 */ /* 0x000fce0000010000 */
[----:B------:R-:W-:Y:S05]  /*106a0*/  WARPSYNC.COLLECTIVE R75, `(.L_x_4523) ;  /* 0x000000004b087348 */ /* 0x000fea0003c00000 */
[----:B------:R0:W1:Y:S02]  /*106b0*/  SHFL.DOWN P0, R249, R252, R247, R250 ;  /* 0x080000f7fcf97389 */ /* 0x00006400000000fa */
[----:B01----:R-:W-:Y:S05]  /*106c0*/  ENDCOLLECTIVE ;  /* 0x000000000000791b */ /* 0x003fea0003800000 */
.L_x_4523:
[----:B------:R-:W-:Y:S02]  /*106d0*/  MOV R252, R77 ;  /* 0x0000004d00fc7202 */ /* 0x000fe40000000f00 */
[----:B------:R-:W-:-:S07]  /*106e0*/  MOV R245, R249 ;  /* 0x000000f900f57202 */ /* 0x000fce0000000f00 */
[----:B------:R-:W-:Y:S05]  /*106f0*/  WARPSYNC.COLLECTIVE R75, `(.L_x_4524) ;  /* 0x000000004b087348 */ /* 0x000fea0003c00000 */
[----:B------:R0:W1:Y:S02]  /*10700*/  SHFL.DOWN P0, R249, R252, R247, R250 ;  /* 0x080000f7fcf97389 */ /* 0x00006400000000fa */
[----:B01----:R-:W-:Y:S05]  /*10710*/  ENDCOLLECTIVE ;  /* 0x000000000000791b */ /* 0x003fea0003800000 */
.L_x_4524:
[----:B------:R-:W-:Y:S02]  /*10720*/  MOV R252, R76 ;  /* 0x0000004c00fc7202 */ /* 0x000fe40000000f00 */
[----:B------:R-:W-:-:S07]  /*10730*/  MOV R246, R249 ;  /* 0x000000f900f67202 */ /* 0x000fce0000000f00 */
[----:B------:R-:W-:Y:S05]  /*10740*/  WARPSYNC.COLLECTIVE R75, `(.L_x_4525) ;  /* 0x000000004b087348 */ /* 0x000fea0003c00000 */
[----:B------:R0:W1:Y:S02]  /*10750*/  SHFL.DOWN P0, R249, R252, R247, R250 ;  /* 0x080000f7fcf97389 */ /* 0x00006400000000fa */
[----:B01----:R-:W-:Y:S05]  /*10760*/  ENDCOLLECTIVE ;  /* 0x000000000000791b */ /* 0x003fea0003800000 */
.L_x_4525:
[----:B------:R-:W-:Y:S05]  /*10770*/  WARPSYNC.COLLECTIVE R75, `(.L_x_4526) ;  /* 0x000000004b087348 */ /* 0x000fea0003c00000 */
[----:B------:R0:W1:Y:S02]  /*10780*/  SHFL.IDX P3, R239, R72, R73, R74 ;  /* 0x0000004948ef7389 */ /* 0x000064000006004a */
[----:B01----:R-:W-:Y:S05]  /*10790*/  ENDCOLLECTIVE ;  /* 0x000000000000791b */ /* 0x003fea0003800000 */
.L_x_4526:
[----:B------:R-:W-:Y:S02]  /*107a0*/  MOV R72, R81 ;  /* 0x0000005100487202 */ /* 0x000fe40000000f00 */
[----:B------:R-:W-:-:S07]  /*107b0*/  MOV R248, R239 ;  /* 0x000000ef00f87202 */ /* 0x000fce0000000f00 */
[----:B------:R-:W-:Y:S05]  /*107c0*/  WARPSYNC.COLLECTIVE R75, `(.L_x_4527) ;  /* 0x000000004b087348 */ /* 0x000fea0003c00000 */
[----:B------:R0:W1:Y:S02]  /*107d0*/  SHFL.IDX P3, R239, R72, R73, R74 ;  /* 0x0000004948ef7389 */ /* 0x000064000006004a */
[----:B01----:R-:W-:Y:S05]  /*107e0*/  ENDCOLLECTIVE ;  /* 0x000000000000791b */ /* 0x003fea0003800000 */
.L_x_4527:
[----:B------:R-:W-:Y:S02]  /*107f0*/  MOV R76, R248 ;  /* 0x000000f8004c7202 */ /* 0x000fe40000000f00 */
[----:B------:R-:W-:Y:S02]  /*10800*/  MOV R72, R82 ;  /* 0x0000005200487202 */ /* 0x000fe40000000f00 */
[----:B------:R-:W-:-:S07]  /*10810*/  MOV R247, R239 ;  /* 0x000000ef00f77202 */ /* 0x000fce0000000f00 */
[----:B------:R-:W-:Y:S05]  /*10820*/  WARPSYNC.COLLECTIVE R75, `(.L_x_4528) ;  /* 0x000000004b087348 */ /* 0x000fea0003c00000 */
[----:B------:R0:W1:Y:S02]  /*10830*/  SHFL.IDX P3, R239, R72, R73, R74 ;  /* 0x0000004948ef7389 */ /* 0x000064000006004a */
[----:B01----:R-:W-:Y:S05]  /*10840*/  ENDCOLLECTIVE ;  /* 0x000000000000791b */ /* 0x003fea0003800000 */
.L_x_4528:
[----:B------:R-:W-:Y:S02]  /*10850*/  MOV R77, R247 ;  /* 0x000000f7004d7202 */ /* 0x000fe40000000f00 */
[----:B------:R-:W-:Y:S02]  /*10860*/  MOV R72, R83 ;  /* 0x0000005300487202 */ /* 0x000fe40000000f00 */
[----:B------:R-:W-:-:S07]  /*10870*/  MOV R250, R239 ;  /* 0x000000ef00fa7202 */ /* 0x000fce0000000f00 */
[----:B------:R-:W-:Y:S05]  /*10880*/  WARPSYNC.COLLECTIVE R75, `(.L_x_4529) ;  /* 0x000000004b087348 */ /* 0x000fea0003c00000 */
[----:B------:R0:W1:Y:S02]  /*10890*/  SHFL.IDX P3, R239, R72, R73, R74 ;  /* 0x0000004948ef7389 */ /* 0x000064000006004a */
[----:B01----:R-:W-:Y:S05]  /*108a0*/  ENDCOLLECTIVE ;  /* 0x000000000000791b */ /* 0x003fea0003800000 */
.L_x_4529:
[----:B------:R-:W-:Y:S05]  /*108b0*/  BRA `(.L_x_4530) ;  /* 0xffffff8800687947 */ /* 0x000fea000383ffff */
.L_x_4531:
        /* <DEDUP_REMOVED lines=12> */
.L_x_18687:


//--------------------- .text._Z25selective_scan_bwd_kernelI32Selective_Scan_bwd_kernel_traitsILi128ELi16ELb1ELb1ELb0ELb0ELb0EN3c108BFloat16ENS1_7complexIfEEEEv12SSMParamsBwd --------------------------
	.section	.text._Z25selective_scan_bwd_kernelI32Selective_Scan_bwd_kernel_traitsILi128ELi16ELb1ELb1ELb0ELb0ELb0EN3c108BFloat16ENS1_7complexIfEEEEv12SSMParamsBwd,"ax",@progbits
	.align	128
        .global         _Z25selective_scan_bwd_kernelI32Selective_Scan_bwd_kernel_traitsILi128ELi16ELb1ELb1ELb0ELb0ELb0EN3c108BFloat16ENS1_7complexIfEEEEv12SSMParamsBwd
        .type           _Z25selective_scan_bwd_kernelI32Selective_Scan_bwd_kernel_traitsILi128ELi16ELb1ELb1ELb0ELb0ELb0EN3c108BFloat16ENS1_7complexIfEEEEv12SSMParamsBwd,@function
        .size           _Z25selective_scan_bwd_kernelI32Selective_Scan_bwd_kernel_traitsILi128ELi16ELb1ELb1ELb0ELb0ELb0EN3c108BFloat16ENS1_7complexIfEEEEv12SSMParamsBwd,(.L_x_18688 - _Z25selective_scan_bwd_kernelI32Selective_Scan_bwd_kernel_traitsILi128ELi16ELb1ELb1ELb0ELb0ELb0EN3c108BFloat16ENS1_7complexIfEEEEv12SSMParamsBwd)
        .other          _Z25selective_scan_bwd_kernelI32Selective_Scan_bwd_kernel_traitsILi128ELi16ELb1ELb1ELb0ELb0ELb0EN3c108BFloat16ENS1_7complexIfEEEEv12SSMParamsBwd,@"STO_CUDA_ENTRY STV_DEFAULT"
_Z25selective_scan_bwd_kernelI32Selective_Scan_bwd_kernel_traitsILi128ELi16ELb1ELb1ELb0ELb0ELb0EN3c108BFloat16ENS1_7complexIfEEEEv12SSMParamsBwd:
.text._Z25selective_scan_bwd_kernelI32Selective_Scan_bwd_kernel_traitsILi128ELi16ELb1ELb1ELb0ELb0ELb0EN3c108BFloat16ENS1_7complexIfEEEEv12SSMParamsBwd:
        /* <DEDUP_REMOVED lines=43> */
[----:B--2---:R-:W-:Y:S01]  /*02b0*/  ULEA UR21, UR25, 0xfffff800, 0xb ;  /* 0xfffff80019157891 */ /* 0x004fe2000f8e58ff */
[----:B------:R-:W2:Y:S03]  /*02c0*/  LDCU.64 UR18, c[0x0][0x498] ;  /* 0x00009300ff1277ac */ /* 0x000ea60008000a00 */
        /* <DEDUP_REMOVED lines=11> */
[----:B------:R-:W-:Y:S02]  /*0380*/  ULEA UR14, UP3, UR20, UR14, 0x1 ;  /* 0x0000000e140e7291 */ /* 0x000fe4000f8608ff */
[----:B------:R-:W-:Y:S02]  /*0390*/  UIADD3.X UR26, UPT, UPT, UR24, UR26, URZ, UP0, !UPT ;  /* 0x0000001a181a7290 */ /* 0x000fe400087fe4ff */
[----:B------:R-:W-:Y:S02]  /*03a0*/  ULEA.HI.X UR15, UR20, UR15, UR7, 0x1, UP3 ;  /* 0x0000000f140f7291 */ /* 0x000fe400098f0c07 */
[----:B------:R-:W-:Y:S01]  /*03b0*/  ULEA.HI.X UR13, UR9, UR13, UR26, 0x1, UP1 ;  /* 0x0000000d090d7291 */ /* 0x000fe200088f0c1a */
[----:B------:R-:W0:Y:S01]  /*03c0*/  LDCU.64 UR10, c[0x0][0x3b0] ;  /* 0x00007600ff0a77ac */ /* 0x000e220008000a00 */
[----:B---3--:R-:W-:Y:S01]  /*03d0*/  R2UR UR5, R2 ;  /* 0x00000000020572ca */ /* 0x008fe200000e0000 */
[----:B------:R-:W3:Y:S01]  /*03e0*/  LDCU.64 UR16, c[0x0][0x4b8] ;  /* 0x00009700ff1077ac */ /* 0x000ee20008000a00 */
[----:B------:R-:W-:-:S11]  /*03f0*/  UISETP.NE.AND UP1, UPT, UR29, URZ, UPT ;  /* 0x000000ff1d00728c */ /* 0x000fd6000bf25270 */
[----:B------:R-:W-:-:S04]  /*0400*/  UIADD3 UR27, UPT, UPT, URZ, -UR5, URZ ;  /* 0x80000005ff1b7290 */ /* 0x000fc8000fffe0ff */
[----:B------:R-:W-:-:S04]  /*0410*/  UIMAD UR27, UR27, UR30, URZ ;  /* 0x0000001e1b1b72a4 */ /* 0x000fc8000f8e02ff */
[----:B------:R-:W-:Y:S02]  /*0420*/  UIMAD.WIDE.U32 UR4, UR5, UR27, UR4 ;  /* 0x0000001b050472a5 */ /* 0x000fe4000f8e0004 */
[----:B---3--:R-:W-:Y:S02]  /*0430*/  USHF.R.U32.HI UR20, URZ, 0x1, UR17 ;  /* 0x00000001ff147899 */ /* 0x008fe40008011611 */
[----:B------:R-:W-:Y:S02]  /*0440*/  UIMAD.WIDE.U32 UR4, UR5, UR28, URZ ;  /* 0x0000001c050472a5 */ /* 0x000fe4000f8e00ff */
[----:B------:R-:W-:Y:S01]  /*0450*/  UIMAD UR20, UR20, UR6, URZ ;  /* 0x00000006141472a4 */ /* 0x000fe2000f8e02ff */
[----:B------:R-:W3:Y:S04]  /*0460*/  LDCU.64 UR26, c[0x0][0x3c8] ;  /* 0x00007900ff1a77ac */ /* 0x000ee80008000a00 */
[----:B------:R-:W-:Y:S01]  /*0470*/  UMOV UR7, UR5 ;  /* 0x0000000500077c82 */ /* 0x000fe20008000000 */
[----:B--2---:R-:W-:-:S02]  /*0480*/  UIMAD.WIDE.U32 UR4, UR6, UR18, URZ ;  /* 0x00000012060472a5 */ /* 0x004fc4000f8e00ff */
[----:B------:R-:W-:Y:S02]  /*0490*/  UIADD3 UR9, UPT, UPT, -UR7, URZ, URZ ;  /* 0x000000ff07097290 */ /* 0x000fe4000fffe1ff */
[----:B------:R-:W-:Y:S02]  /*04a0*/  UIMAD UR5, UR6, UR19, UR5 ;  /* 0x00000013060572a4 */ /* 0x000fe4000f8e0205 */
[----:B------:R-:W-:Y:S02]  /*04b0*/  UIMAD UR9, UR30, UR9, UR28 ;  /* 0x000000091e0972a4 */ /* 0x000fe4000f8e021c */
[----:B-1----:R-:W-:Y:S02]  /*04c0*/  UIMAD.WIDE.U32 UR4, UR8, UR32, UR4 ;  /* 0x00000020080472a5 */ /* 0x002fe4000f8e0004 */
[----:B------:R-:W-:Y:S02]  /*04d0*/  UISETP.GT.U32.AND UP2, UPT, UR30, UR9, UPT ;  /* 0x000000091e00728c */ /* 0x000fe4000bf44070 */
[----:B0-----:R-:W-:-:S02]  /*04e0*/  UIMAD.WIDE.U32 UR18, UR6, UR10, URZ ;  /* 0x0000000a061272a5 */ /* 0x001fc4000f8e00ff */
[----:B------:R-:W-:Y:S02]  /*04f0*/  USHF.R.U64 UR10, UR16, 0x1, UR17 ;  /* 0x00000001100a7899 */ /* 0x000fe40008001211 */
[----:B------:R-:W-:Y:S01]  /*0500*/  UIMAD UR17, UR8, UR33, UR5 ;  /* 0x00000021081172a4 */ /* 0x000fe2000f8e0205 */
[----:B------:R-:W0:Y:S04]  /*0510*/  LDCU.64 UR32, c[0x0][0x528] ;  /* 0x0000a500ff2077ac */ /* 0x000e280008000a00 */
[----:B------:R-:W-:Y:S02]  /*0520*/  @!UP2 UIADD3 UR9, UPT, UPT, UR9, -UR30, URZ ;  /* 0x8000001e0909a290 */ /* 0x000fe4000fffe0ff */
[----:B------:R-:W-:Y:S02]  /*0530*/  ULOP3.LUT UR5, UR8, UR29, URZ, 0x3c, !UPT ;  /* 0x0000001d08057292 */ /* 0x000fe4000f8e3cff */
[----:B------:R-:W-:-:S02]  /*0540*/  UISETP.GE.U32.AND UP0, UPT, UR9, UR30, UPT ;  /* 0x0000001e0900728c */ /* 0x000fc4000bf06070 */
[----:B------:R-:W-:Y:S02]  /*0550*/  @!UP2 UIADD3 UR7, UPT, UPT, UR7, 0x1, URZ ;  /* 0x000000010707a890 */ /* 0x000fe4000fffe0ff */
[----:B------:R-:W-:Y:S01]  /*0560*/  UISETP.GE.AND UP2, UPT, UR5, URZ, UPT ;  /* 0x000000ff0500728c */ /* 0x000fe2000bf46270 */
[----:B------:R-:W1:Y:S01]  /*0570*/  LDCU.64 UR30, c[0x0][0x4c0] ;  /* 0x00009800ff1e77ac */ /* 0x000e620008000a00 */
[----:B------:R-:W-:-:S05]  /*0580*/  UIADD3 UR4, UP3, UPT, UR21, UR4, URZ ;  /* 0x0000000415047290 */ /* 0x000fca000ff7e0ff */
[----:B------:R-:W-:Y:S02]  /*0590*/  @UP0 UIADD3 UR7, UPT, UPT, UR7, 0x1, URZ ;  /* 0x0000000107070890 */ /* 0x000fe4000fffe0ff */
[----:B------:R-:W-:Y:S02]  /*05a0*/  UISETP.NE.U32.AND UP0, UPT, UR34, URZ, UPT ;  /* 0x000000ff2200728c */ /* 0x000fe4000bf05070 */
[----:B------:R-:W-:Y:S02]  /*05b0*/  @!UP2 UIADD3 UR7, UPT, UPT, -UR7, URZ, URZ ;  /* 0x000000ff0707a290 */ /* 0x000fe4000fffe1ff */
[----:B------:R-:W-:Y:S02]  /*05c0*/  UISETP.NE.AND.EX UP0, UPT, UR35, URZ, UPT, UP0 ;  /* 0x000000ff2300728c */ /* 0x000fe4000bf05300 */
[----:B------:R-:W-:Y:S02]  /*05d0*/  UIADD3.X UR17, UPT, UPT, UR24, UR17, URZ, UP3, !UPT ;  /* 0x0000001118117290 */ /* 0x000fe40009ffe4ff */
[----:B0-----:R-:W-:-:S02]  /*05e0*/  ULEA UR16, UP2, UR4, UR32, 0x1 ;  /* 0x0000002004107291 */ /* 0x001fc4000f8408ff */
[----:B------:R-:W-:Y:S02]  /*05f0*/  @!UP1 ULOP3.LUT UR7, URZ, UR29, URZ, 0x33, !UPT ;  /* 0x0000001dff079292 */ /* 0x000fe4000f8e33ff */
[----:B------:R-:W-:Y:S02]  /*0600*/  ULEA.HI.X UR17, UR4, UR33, UR17, 0x1, UP2 ;  /* 0x0000002104117291 */ /* 0x000fe400090f0c11 */
[----:B------:R-:W-:Y:S01]  /*0610*/  USHF.R.S32.HI UR4, URZ, 0x1f, UR7 ;  /* 0x0000001fff047899 */ /* 0x000fe20008011407 */
[----:B------:R-:W0:Y:S01]  /*0620*/  @UP0 LDCU UR21, c[0x0][0x384] ;  /* 0x00007080ff1507ac */ /* 0x000e220008000800 */
[----:B------:R-:W-:Y:S02]  /*0630*/  UIMAD UR19, UR6, UR11, UR19 ;  /* 0x0000000b061372a4 */ /* 0x000fe4000f8e0213 */
[----:B---3--:R-:W-:Y:S02]  /*0640*/  UIMAD UR5, UR4, UR26, URZ ;  /* 0x0000001a040572a4 */ /* 0x008fe4000f8e02ff */
[----:B-1----:R-:W-:-:S02]  /*0650*/  UIMAD UR11, UR4, UR30, URZ ;  /* 0x0000001e040b72a4 */ /* 0x002fc4000f8e02ff */
[----:B------:R-:W-:Y:S02]  /*0660*/  UIMAD.WIDE.U32 UR18, UR7, UR26, UR18 ;  /* 0x0000001a071272a5 */ /* 0x000fe4000f8e0012 */
[----:B------:R-:W-:Y:S01]  /*0670*/  UIMAD UR9, UR7, UR27, UR5 ;  /* 0x0000001b070972a4 */ /* 0x000fe2000f8e0205 */
[----:B------:R-:W1:Y:S01]  /*0680*/  LDCU.64 UR26, c[0x0][0x538] ;  /* 0x0000a700ff1a77ac */ /* 0x000e620008000a00 */
        /* <DEDUP_REMOVED lines=14> */
[----:B-1----:R-:W-:Y:S02]  /*0770*/  ULEA UR9, UP1, UR10, UR26, 0x3 ;  /* 0x0000001a0a097291 */ /* 0x002fe4000f8218ff */
        /* <DEDUP_REMOVED lines=15> */
[----:B------:R-:W-:Y:S01]  /*0870*/  CS2R R104, SRZ ;  /* 0x0000000000687805 */ /* 0x000fe2000001ff00 */
[----:B------:R-:W-:Y:S01]  /*0880*/  UMOV UR20, 0x400 ;  /* 0x0000040000147882 */ /* 0x000fe20000000000 */
[----:B------:R-:W2:Y:S01]  /*0890*/  LDCU UR11, c[0x0][0x394] ;  /* 0x00007280ff0b77ac */ /* 0x000ea20008000800 */
[----:B-1----:R-:W-:Y:S01]  /*08a0*/  ULEA UR20, UR8, UR20, 0x18 ;  /* 0x0000001408147291 */ /* 0x002fe2000f8ec0ff */
[C---:B0-----:R-:W-:Y:S02]  /*08b0*/  SHF.L.U32 R2, R0.reuse, 0x1, RZ ;  /* 0x0000000100027819 */ /* 0x041fe400000006ff */
[----:B------:R-:W-:Y:S02]  /*08c0*/  LOP3.LUT R0, R0, 0x1f, RZ, 0xc0, !PT ;  /* 0x0000001f00007812 */ /* 0x000fe400078ec0ff */
[----:B------:R-:W-:-:S04]  /*08d0*/  LOP3.LUT R5, R2, 0x7c0, RZ, 0xc0, !PT ;  /* 0x000007c002057812 */ /* 0x000fc800078ec0ff */
[----:B--2---:R-:W-:-:S07]  /*08e0*/  LOP3.LUT R7, R5, R0, RZ, 0xfc, !PT ;  /* 0x0000000005077212 */ /* 0x004fce00078efcff */
.L_x_4633:
[----:B------:R-:W-:Y:S01]  /*08f0*/  BAR.SYNC.DEFER_BLOCKING 0x0 ;  /* 0x0000000000007b1d */ /* 0x000fe20000010000 */
[----:B0-----:R-:W-:Y:S02]  /*0900*/  MOV R2, UR12 ;  /* 0x0000000c00027c02 */ /* 0x001fe40008000f00 */
[----:B------:R-:W-:-:S03]  /*0910*/  MOV R3, UR13 ;  /* 0x0000000d00037c02 */ /* 0x000fc60008000f00 */
[----:B------:R-:W0:Y:S01]  /*0920*/  S2R R103, SR_LANEID ;  /* 0x0000000000677919 */ /* 0x000e220000000000 */
[----:B------:R-:W-:Y:S01]  /*0930*/  IMAD.WIDE.U32 R2, R7, 0x10, R2 ;  /* 0x0000001007027825 */ /* 0x000fe200078e0002 */
[----:B------:R-:W-:Y:S01]  /*0940*/  MOV R12, UR14 ;  /* 0x0000000e000c7c02 */ /* 0x000fe20008000f00 */
[----:B------:R-:W1:Y:S03]  /*0950*/  LDCU UR8, c[0x0][0x38c] ;  /* 0x00007180ff0877ac */ /* 0x000e660008000800 */
[----:B------:R-:W2:Y:S04]  /*0960*/  LDG.E.128 R8, desc[UR22][R2.64] ;  /* 0x0000001602087981 */ /* 0x000ea8000c1e1d00 */
[----:B------:R-:W3:Y:S01]  /*0970*/  LDG.E.128 R16, desc[UR22][R2.64+0x200] ;  /* 0x0002001602107981 */ /* 0x000ee2000c1e1d00 */
[----:B------:R-:W-:-:S03]  /*0980*/  MOV R13, UR15 ;  /* 0x0000000f000d7c02 */ /* 0x000fc60008000f00 */
[----:B------:R-:W-:Y:S01]  /*0990*/  IMAD.WIDE.U32 R12, R7, 0x10, R12 ;  /* 0x00000010070c7825 */ /* 0x000fe200078e000c */
[----:B0-----:R-:W-:-:S04]  /*09a0*/  IADD3 R102, PT, PT, R5, R103, RZ ;  /* 0x0000006705667210 */ /* 0x001fc80007ffe0ff */
[----:B------:R-:W-:-:S04]  /*09b0*/  LEA R102, R102, UR20, 0x4 ;  /* 0x0000001466667c11 */ /* 0x000fc8000f8e20ff */
        /* <DEDUP_REMOVED lines=18> */
[----:B0-----:R-:W4:Y:S04]  /*0ae0*/  LDG.E.128 R16, desc[UR22][R2.64] ;  /* 0x0000001602107981 */ /* 0x001f28000c1e1d00 */
[----:B------:R-:W5:Y:S01]  /*0af0*/  LDG.E.128 R12, desc[UR22][R2.64+0x200] ;  /* 0x00020016020c7981 */ /* 0x000f62000c1e1d00 */
[C---:B--2---:R-:W-:Y:S01]  /*0b00*/  PRMT R90, R20.reuse, 0x7632, R90 ;  /* 0x00007632145a7816 */ /* 0x044fe2000000005a */
[----:B-1----:R-:W-:Y:S01]  /*0b10*/  UISETP.GE.AND UP0, UPT, UR8, 0x1, UPT ;  /* 0x000000010800788c */ /* 0x002fe2000bf06270 */
        /* <DEDUP_REMOVED lines=69> */
[C---:B------:R-:W-:Y:S01]  /*0f70*/  FMUL.FTZ R44, R25.reuse, UR7 ;  /* 0x00000007192c7c20 */ /* 0x040fe20008410000 */
        /* <DEDUP_REMOVED lines=27> */
[----:B------:R-:W-:Y:S01]  /*1130*/  UISETP.NE.AND UP0, UPT, UR11, 0x1, UPT ;  /* 0x000000010b00788c */ /* 0x000fe2000bf05270 */
[C---:B------:R-:W-:Y:S01]  /*1140*/  PRMT R2, R4.reuse, 0x7632, R2 ;  /* 0x0000763204027816 */ /* 0x040fe20000000002 */
[----:B------:R-:W-:Y:S01]  /*1150*/  FADD.FTZ R32, R3, R3 ;  /* 0x0000000303207221 */ /* 0x000fe20000010000 */
[----:B------:R-:W-:Y:S01]  /*1160*/  SHF.L.U32 R17, R4, 0x10, RZ ;  /* 0x0000001004117819 */ /* 0x000fe200000006ff */
[----:B------:R-:W-:Y:S01]  /*1170*/  FADD.FTZ R31, R14, R14 ;  /* 0x0000000e0e1f7221 */ /* 0x000fe20000010000 */
        /* <DEDUP_REMOVED lines=10> */
[----:B------:R-:W-:Y:S01]  /*1220*/  PRMT R60, R8, 0x7632, R60 ;  /* 0x00007632083c7816 */ /* 0x000fe2000000003c */
[----:B------:R-:W-:Y:S01]  /*1230*/  FADD.FTZ R26, R26, R26 ;  /* 0x0000001a1a1a7221 */ /* 0x000fe20000010000 */
[----:B------:R-:W-:Y:S01]  /*1240*/  PRMT R61, R9, 0x7632, R61 ;  /* 0x00007632093d7816 */ /* 0x000fe2000000003d */
[----:B------:R-:W-:Y:S01]  /*1250*/  FADD.FTZ R25, R25, R25 ;  /* 0x0000001919197221 */ /* 0x000fe20000010000 */
[----:B------:R-:W-:Y:S01]  /*1260*/  PRMT R62, R10, 0x7632, R62 ;  /* 0x000076320a3e7816 */ /* 0x000fe2000000003e */
[----:B------:R-:W-:Y:S01]  /*1270*/  FADD.FTZ R22, R22, R22 ;  /* 0x0000001616167221 */ /* 0x000fe20000010000 */
[----:B------:R-:W-:Y:S01]  /*1280*/  PLOP3.LUT P1, PT, PT, PT, UP0, 0x80, 0x8 ;  /* 0x000000000008781c */ /* 0x000fe20003f2f008 */
[----:B------:R-:W-:Y:S01]  /*1290*/  FADD.FTZ R21, R63, R63 ;  /* 0x0000003f3f157221 */ /* 0x000fe20000010000 */
[----:B------:R-:W-:Y:S01]  /*12a0*/  PRMT R66, R11, 0x7632, R66 ;  /* 0x000076320b427816 */ /* 0x000fe20000000042 */
        /* <DEDUP_REMOVED lines=17> */
[----:B------:R-:W-:Y:S01]  /*13c0*/  ISETP.EQ.AND P1, PT, R0, RZ, P1 ;  /* 0x000000ff0000720c */ /* 0x000fe20000f22270 */
        /* <DEDUP_REMOVED lines=25> */
[----:B------:R-:W0:Y:S01]  /*1560*/  LDCU.64 UR40, c[0x0][0x4d0] ;  /* 0x00009a00ff2877ac */ /* 0x000e220008000a00 */
[----:B------:R-:W0:Y:S01]  /*1570*/  LDCU.128 UR24, c[0x0][0x3a0] ;  /* 0x00007400ff1877ac */ /* 0x000e220008000c00 */
[----:B------:R-:W-:-:S05]  /*1580*/  UMOV UR8, URZ ;  /* 0x000000ff00087c82 */ /* 0x000fca0008000000 */
.L_x_4632:
[----:B------:R-:W5:Y:S01]  /*1590*/  S2R R108, SR_TID.X ;  /* 0x00000000006c7919 */ /* 0x000f620000002100 */
[----:B--2---:R-:W-:Y:S01]  /*15a0*/  UIMAD.WIDE.U32 UR28, UR8, UR30, URZ ;  /* 0x0000001e081c72a5 */ /* 0x004fe2000f8e00ff */
[----:B0-----:R-:W0:Y:S03]  /*15b0*/  S2UR UR42, SR_CTAID.Y ;  /* 0x00000000002a79c3 */ /* 0x001e260000002600 */
[----:B------:R-:W-:Y:S02]  /*15c0*/  UIMAD UR29, UR8, UR31, UR29 ;  /* 0x0000001f081d72a4 */ /* 0x000fe4000f8e021d */
[----:B------:R-:W-:-:S04]  /*15d0*/  ULEA UR45, UP0, UR28, UR19, 0x1 ;  /* 0x000000131c2d7291 */ /* 0x000fc8000f8008ff */
[----:B------:R-:W-:Y:S02]  /*15e0*/  ULEA.HI.X UR28, UR28, UR18, UR29, 0x1, UP0 ;  /* 0x000000121c1c7291 */ /* 0x000fe400080f0c1d */
[----:B------:R-:W-:-:S04]  /*15f0*/  MOV R76, UR45 ;  /* 0x0000002d004c7c02 */ /* 0x000fc80008000f00 */
[----:B------:R-:W-:Y:S01]  /*1600*/  MOV R77, UR28 ;  /* 0x0000001c004d7c02 */ /* 0x000fe20008000f00 */
[----:B0-----:R-:W-:-:S04]  /*1610*/  UIMAD.WIDE.U32 UR20, UR42, UR24, URZ ;  /* 0x000000182a1472a5 */ /* 0x001fc8000f8e00ff */
[----:B------:R-:W-:Y:S01]  /*1620*/  UIMAD UR21, UR42, UR25, UR21 ;  /* 0x000000192a1572a4 */ /* 0x000fe2000f8e0215 */
[----:B-----5:R-:W-:-:S03]  /*1630*/  SHF.L.U32 R60, R108, 0x2, RZ ;  /* 0x000000026c3c7819 */ /* 0x020fc600000006ff */
[----:B------:R-:W-:Y:S01]  /*1640*/  UIMAD.WIDE.U32 UR20, UR8, UR26, UR20 ;  /* 0x0000001a081472a5 */ /* 0x000fe2000f8e0014 */
[----:B------:R-:W-:-:S03]  /*1650*/  LOP3.LUT R61, R60, 0xf80, RZ, 0xc0, !PT ;  /* 0x00000f803c3d7812 */ /* 0x000fc600078ec0ff */
[----:B------:R-:W-:Y:S01]  /*1660*/  UIMAD UR21, UR8, UR27, UR21 ;  /* 0x0000001b081572a4 */ /* 0x000fe2000f8e0215 */
[----:B------:R-:W-:Y:S01]  /*1670*/  LOP3.LUT R61, R61, 0x1f, R108, 0xf8, !PT ;  /* 0x0000001f3d3d7812 */ /* 0x000fe200078ef86c */
[----:B---3--:R-:W-:-:S04]  /*1680*/  ULEA UR29, UP0, UR20, UR32, 0x3 ;  /* 0x00000020141d7291 */ /* 0x008fc8000f8018ff */
[----:B------:R-:W-:Y:S01]  /*1690*/  IMAD.WIDE.U32 R76, R61, 0x10, R76 ;  /* 0x000000103d4c7825 */ /* 0x000fe200078e004c */
[----:B------:R-:W-:Y:S01]  /*16a0*/  ULEA.HI.X UR20, UR20, UR33, UR21, 0x3, UP0 ;  /* 0x0000002114147291 */ /* 0x000fe200080f1c15 */
[----:B------:R-:W-:-:S03]  /*16b0*/  MOV R78, UR29 ;  /* 0x0000001d004e7c02 */ /* 0x000fc60008000f00 */
[----:B------:R-:W2:Y:S02]  /*16c0*/  LDG.E.128 R60, desc[UR22][R76.64] ;  /* 0x000000164c3c7981 */ /* 0x000ea4000c1e1d00 */
[----:B------:R-:W-:Y:S02]  /*16d0*/  MOV R79, UR20 ;  /* 0x00000014004f7c02 */ /* 0x000fe40008000f00 */
[----:B------:R-:W3:Y:S04]  /*16e0*/  LDG.E.128 R64, desc[UR22][R76.64+0x200] ;  /* 0x000200164c407981 */ /* 0x000ee8000c1e1d00 */
[----:B------:R-:W5:Y:S04]  /*16f0*/  LDG.E.128 R68, desc[UR22][R76.64+0x400] ;  /* 0x000400164c447981 */ /* 0x000f68000c1e1d00 */
[----:B------:R0:W5:Y:S04]  /*1700*/  LDG.E.128 R72, desc[UR22][R76.64+0x600] ;  /* 0x000600164c487981 */ /* 0x000168000c1e1d00 */
[----:B------:R-:W5:Y:S01]  /*1710*/  LDG.E.64 R78, desc[UR22][R78.64] ;  /* 0x000000164e4e7981 */ /* 0x000f62000c1e1b00 */
[----:B------:R-:W-:-:S04]  /*1720*/  UIMAD.WIDE.U32 UR20, UR42, UR38, URZ ;  /* 0x000000262a1472a5 */ /* 0x000fc8000f8e00ff */
[----:B------:R-:W-:-:S04]  /*1730*/  UIMAD UR21, UR42, UR39, UR21 ;  /* 0x000000272a1572a4 */ /* 0x000fc8000f8e0215 */
[----:B------:R-:W-:Y:S01]  /*1740*/  UIMAD.WIDE.U32 UR20, UR8, UR36, UR20 ;  /* 0x00000024081472a5 */ /* 0x000fe2000f8e0014 */
[----:B------:R-:W-:-:S03]  /*1750*/  SHF.L.U32 R106, R108, 0x5, RZ ;  /* 0x000000056c6a7819 */ /* 0x000fc600000006ff */
[----:B------:R-:W-:Y:S02]  /*1760*/  UIMAD UR21, UR8, UR37, UR21 ;  /* 0x00000025081572a4 */ /* 0x000fe4000f8e0215 */
[----:B----4-:R-:W-:Y:S01]  /*1770*/  ULEA UR28, UP0, UR20, UR34, 0x3 ;  /* 0x00000022141c7291 */ /* 0x010fe2000f8018ff */
[----:B------:R-:W-:-:S03]  /*1780*/  LOP3.LUT R107, R106, 0x7c00, RZ, 0xc0, !PT ;  /* 0x00007c006a6b7812 */ /* 0x000fc600078ec0ff */
[----:B------:R-:W-:Y:S01]  /*1790*/  ULEA.HI.X UR20, UR20, UR35, UR21, 0x3, UP0 ;  /* 0x0000002314147291 */ /* 0x000fe200080f1c15 */
[----:B------:R-:W-:Y:S02]  /*17a0*/  IADD3 R107, PT, PT, R102, R107, RZ ;  /* 0x0000006b666b7210 */ /* 0x000fe40007ffe0ff */
[----:B0-----:R-:W-:-:S03]  /*17b0*/  MOV R76, UR28 ;  /* 0x0000001c004c7c02 */ /* 0x001fc60008000f00 */
[----:B------:R-:W-:Y:S01]  /*17c0*/  MOV R77, UR20 ;  /* 0x00000014004d7c02 */ /* 0x000fe20008000f00 */
[----:B------:R-:W-:-:S04]  /*17d0*/  USHF.L.U32 UR42, UR11, 0x8, URZ ;  /* 0x000000080b2a7899 */ /* 0x000fc800080006ff */
[----:B------:R-:W-:-:S04]  /*17e0*/  UIADD3 UR20, UPT, UPT, UR42, -0x100, URZ ;  /* 0xffffff002a147890 */ /* 0x000fc8000fffe0ff */
[----:B------:R-:W-:-:S04]  /*17f0*/  ULOP3.LUT UR20, UR20, 0x100, URZ, 0xc0, !UPT ;  /* 0x0000010014147892 */ /* 0x000fc8000f8ec0ff */
[----:B------:R-:W-:Y:S01]  /*1800*/  UIADD3 UR20, UPT, UPT, UR20, UR8, URZ ;  /* 0x0000000814147290 */ /* 0x000fe2000fffe0ff */
[----:B--2---:R0:W-:Y:S04]  /*1810*/  STS.128 [R107], R60 ;  /* 0x0000003c6b007388 */ /* 0x0041e80000000c00 */
[----:B---3--:R2:W-:Y:S04]  /*1820*/  STS.128 [R107+0x200], R64 ;  /* 0x000200406b007388 */ /* 0x0085e80000000c00 */
[----:B-----5:R3:W-:Y:S04]  /*1830*/  STS.128 [R107+0x400], R68 ;  /* 0x000400446b007388 */ /* 0x0207e80000000c00 */
[----:B------:R4:W-:Y:S01]  /*1840*/  STS.128 [R107+0x600], R72 ;  /* 0x000600486b007388 */ /* 0x0009e20000000c00 */
[----:B------:R-:W-:-:S03]  /*1850*/  NOP ;  /* 0x0000000000007918 */ /* 0x000fc60000000000 */
[----:B------:R-:W5:Y:S01]  /*1860*/  LDG.E.64 R76, desc[UR22][R76.64] ;  /* 0x000000164c4c7981 */ /* 0x000f62000c1e1b00 */
[----:B------:R-:W-:-:S13]  /*1870*/  R2UR UR28, R79 ;  /* 0x000000004f1c72ca */ /* 0x000fda00000e0000 */
[----:B0-----:R-:W-:-:S04]  /*1880*/  FMUL.FTZ R60, R16, UR28 ;  /* 0x0000001c103c7c20 */ /* 0x001fc80008410000 */
[----:B------:R-:W-:Y:S01]  /*1890*/  FMUL.RZ R61, R60, 0.15915493667125701904 ;  /* 0x3e22f9833c3d7820 */ /* 0x000fe2000040c000 */
[----:B------:R-:W-:-:S04]  /*18a0*/  FMUL.FTZ R60, R8, UR28 ;  /* 0x0000001c083c7c20 */ /* 0x000fc80008410000 */
[----:B------:R-:W-:Y:S01]  /*18b0*/  FMUL.RZ R63, R60, 0.15915493667125701904 ;  /* 0x3e22f9833c3f7820 */ /* 0x000fe2000040c000 */
[----:B------:R-:W-:-:S04]  /*18c0*/  FMUL.FTZ R60, R15, UR28 ;  /* 0x0000001c0f3c7c20 */ /* 0x000fc80008410000 */
[----:B--2---:R-:W-:Y:S01]  /*18d0*/  FMUL.RZ R65, R60, 0.15915493667125701904 ;  /* 0x3e22f9833c417820 */ /* 0x004fe2000040c000 */
        /* <DEDUP_REMOVED lines=11> */
[----:B---3--:R-:W-:Y:S08]  /*1990*/  MUFU.SIN R68, R65 ;  /* 0x0000004100447308 */ /* 0x008ff00000000400 */
        /* <DEDUP_REMOVED lines=8> */
[----:B----4-:R-:W-:Y:S08]  /*1a20*/  MUFU.SIN R74, R61 ;  /* 0x0000003d004a7308 */ /* 0x010ff00000000400 */
        /* <DEDUP_REMOVED lines=8> */
[----:B------:R-:W-:-:S07]  /*1ab0*/  MOV R78, UR29 ;  /* 0x0000001d004e7c02 */ /* 0x000fce0008000f00 */
[----:B------:R0:W-:Y:S02]  /*1ac0*/  MUFU.COS R130, R65 ;  /* 0x0000004100827308 */ /* 0x0001e40000000000 */
[----:B0-----:R-:W-:Y:S01]  /*1ad0*/  FMUL.RZ R65, R60, 0.15915493667125701904 ;  /* 0x3e22f9833c417820 */ /* 0x001fe2000040c000 */
[----:B------:R-:W-:-:S05]  /*1ae0*/  FMUL.FTZ R60, R3, UR28 ;  /* 0x0000001c033c7c20 */ /* 0x000fca0008410000 */
[----:B------:R-:W-:Y:S01]  /*1af0*/  MUFU.SIN R114, R67 ;  /* 0x0000004300727308 */ /* 0x000fe20000000400 */
[----:B------:R-:W-:-:S07]  /*1b00*/  FMUL.FTZ R78, R78, 1.4426950216293334961 ;  /* 0x3fb8aa3b4e4e7820 */ /* 0x000fce0000410000 */
[----:B------:R0:W-:Y:S01]  /*1b10*/  MUFU.COS R128, R67 ;  /* 0x0000004300807308 */ /* 0x0001e20000000000 */
[----:B------:R-:W-:Y:S01]  /*1b20*/  FMUL.FTZ R79, R9, UR28 ;  /* 0x0000001c094f7c20 */ /* 0x000fe20008410000 */
[----:B0-----:R-:W-:Y:S01]  /*1b30*/  FMUL.RZ R67, R60, 0.15915493667125701904 ;  /* 0x3e22f9833c437820 */ /* 0x001fe2000040c000 */
[----:B------:R-:W-:-:S04]  /*1b40*/  FMUL.FTZ R60, R10, UR28 ;  /* 0x0000001c0a3c7c20 */ /* 0x000fc80008410000 */
[----:B------:R-:W-:Y:S01]  /*1b50*/  FMUL.RZ R69, R60, 0.15915493667125701904 ;  /* 0x3e22f9833c457820 */ /* 0x000fe2000040c000 */
[----:B------:R-:W-:Y:S01]  /*1b60*/  FMUL.FTZ R60, R2, UR28 ;  /* 0x0000001c023c7c20 */ /* 0x000fe20008410000 */
[----:B------:R-:W-:Y:S01]  /*1b70*/  MUFU.SIN R124, R65 ;  /* 0x00000041007c7308 */ /* 0x000fe20000000400 */
[----:B------:R-:W-:Y:S01]  /*1b80*/  FMUL.RZ R79, R79, 0.15915493667125701904 ;  /* 0x3e22f9834f4f7820 */ /* 0x000fe2000040c000 */
[-C--:B------:R-:W-:Y:S01]  /*1b90*/  FMUL.FTZ R73, R11, R78.reuse ;  /* 0x0000004e0b497220 */ /* 0x080fe20000410000 */
[----:B------:R-:W-:Y:S01]  /*1ba0*/  FMUL.RZ R107, R60, 0.15915493667125701904 ;  /* 0x3e22f9833c6b7820 */ /* 0x000fe2000040c000 */
[----:B------:R-:W-:-:S04]  /*1bb0*/  FMUL.FTZ R60, R9, R78 ;  /* 0x0000004e093c7220 */ /* 0x000fc80000410000 */
        /* <DEDUP_REMOVED lines=12> */
[----:B------:R0:W-:Y:S02]  /*1c80*/  MUFU.COS R122, R63 ;  /* 0x0000003f007a7308 */ /* 0x0001e40000000000 */
[----:B0-----:R-:W-:-:S06]  /*1c90*/  FMUL.FTZ R63, R8, R78 ;  /* 0x0000004e083f7220 */ /* 0x001fcc0000410000 */
[----:B------:R-:W-:Y:S08]  /*1ca0*/  MUFU.COS R144, R79 ;  /* 0x0000004f00907308 */ /* 0x000ff00000000000 */
[----:B------:R0:W2:Y:S08]  /*1cb0*/  MUFU.EX2 R143, R60 ;  /* 0x0000003c008f7308 */ /* 0x0000b00000000800 */
[----:B------:R3:W4:Y:S01]  /*1cc0*/  MUFU.EX2 R141, R61 ;  /* 0x0000003d008d7308 */ /* 0x0007220000000800 */
[----:B0-----:R-:W-:-:S07]  /*1cd0*/  FMUL.FTZ R60, R6, R78 ;  /* 0x0000004e063c7220 */ /* 0x001fce0000410000 */
[----:B------:R0:W1:Y:S01]  /*1ce0*/  MUFU.EX2 R139, R63 ;  /* 0x0000003f008b7308 */ /* 0x0000620000000800 */
[----:B---3--:R-:W-:-:S07]  /*1cf0*/  FMUL.FTZ R61, R13, R78 ;  /* 0x0000004e0d3d7220 */ /* 0x008fce0000410000 */
[----:B------:R-:W3:Y:S01]  /*1d00*/  MUFU.SIN R62, R79 ;  /* 0x0000004f003e7308 */ /* 0x000ee20000000400 */
[----:B------:R-:W-:-:S07]  /*1d10*/  FMUL.FTZ R71, R12, R78 ;  /* 0x0000004e0c477220 */ /* 0x000fce0000410000 */
[----:B------:R-:W5:Y:S08]  /*1d20*/  MUFU.EX2 R65, R65 ;  /* 0x0000004100417308 */ /* 0x000f700000000800 */
[----:B------:R-:W5:Y:S08]  /*1d30*/  MUFU.EX2 R67, R67 ;  /* 0x0000004300437308 */ /* 0x000f700000000800 */
[----:B------:R-:W5:Y:S01]  /*1d40*/  MUFU.EX2 R69, R69 ;  /* 0x0000004500457308 */ /* 0x000f620000000800 */
[----:B------:R-:W-:-:S07]  /*1d50*/  FMUL.FTZ R72, R4, R78 ;  /* 0x0000004e04487220 */ /* 0x000fce0000410000 */
[----:B------:R-:W5:Y:S08]  /*1d60*/  MUFU.EX2 R73, R73 ;  /* 0x0000004900497308 */ /* 0x000f700000000800 */
[----:B------:R2:W5:Y:S01]  /*1d70*/  MUFU.EX2 R131, R60 ;  /* 0x0000003c00837308 */ /* 0x0005620000000800 */
[----:B0-----:R-:W-:Y:S01]  /*1d80*/  FMUL.FTZ R63, R5, R78 ;  /* 0x0000004e053f7220 */ /* 0x001fe20000410000 */
[----:B--2---:R-:W-:-:S06]  /*1d90*/  LOP3.LUT R60, R108, 0x3e0, RZ, 0xc0, !PT ;  /* 0x000003e06c3c7812 */ /* 0x004fcc00078ec0ff */
[----:B------:R0:W-:Y:S01]  /*1da0*/  MUFU.EX2 R129, R61 ;  /* 0x0000003d00817308 */ /* 0x0001e20000000800 */
[----:B------:R-:W-:Y:S01]  /*1db0*/  IADD3 R60, PT, PT, R60, R103, RZ ;  /* 0x000000673c3c7210 */ /* 0x000fe20007ffe0ff */
[----:B------:R-:W-:Y:S01]  /*1dc0*/  FMUL.FTZ R75, R10, R78 ;  /* 0x0000004e0a4b7220 */ /* 0x000fe20000410000 */
[----:B------:R-:W-:-:S05]  /*1dd0*/  ISETP.NE.AND P0, PT, R108, RZ, PT ;  /* 0x000000ff6c00720c */ /* 0x000fca0003f05270 */
[----:B------:R2:W-:Y:S01]  /*1de0*/  MUFU.EX2 R123, R71 ;  /* 0x00000047007b7308 */ /* 0x0005e20000000800 */
[----:B0-----:R-:W-:Y:S02]  /*1df0*/  IADD3 R61, PT, PT, R108, 0x200, RZ ;  /* 0x000002006c3d7810 */ /* 0x001fe40007ffe0ff */
[----:B------:R-:W-:Y:S01]  /*1e00*/  MOV R106, UR20 ;  /* 0x00000014006a7c02 */ /* 0x000fe20008000f00 */
[----:B------:R-:W-:-:S04]  /*1e10*/  FMUL.FTZ R144, R143, R144 ;  /* 0x000000908f907220 */ /* 0x000fc80000410000 */
[----:B------:R0:W-:Y:S01]  /*1e20*/  MUFU.EX2 R121, R72 ;  /* 0x0000004800797308 */ /* 0x0001e20000000800 */
[----:B--2---:R-:W-:Y:S01]  /*1e30*/  FMUL.FTZ R71, R3, R78 ;  /* 0x0000004e03477220 */ /* 0x004fe20000410000 */
[----:B----4-:R-:W-:Y:S01]  /*1e40*/  FMUL.FTZ R142, R141, R142 ;  /* 0x0000008e8d8e7220 */ /* 0x010fe20000410000 */
[----:B-1----:R-:W-:Y:S01]  /*1e50*/  FMUL.FTZ R140, R139, R140 ;  /* 0x0000008c8b8c7220 */ /* 0x002fe20000410000 */
[----:B------:R-:W-:Y:S01]  /*1e60*/  SEL R106, R106, R61, !P0 ;  /* 0x0000003d6a6a7207 */ /* 0x000fe20004000000 */
[----:B---3--:R-:W-:Y:S01]  /*1e70*/  FMUL.FTZ R143, R143, R62 ;  /* 0x0000003e8f8f7220 */ /* 0x008fe20000410000 */
[----:B0-----:R-:W-:Y:S02]  /*1e80*/  LEA R72, R60, R101, 0x5 ;  /* 0x000000653c487211 */ /* 0x001fe400078e28ff */
[----:B------:R0:W-:Y:S01]  /*1e90*/  MUFU.EX2 R127, R63 ;  /* 0x0000003f007f7308 */ /* 0x0001e20000000800 */
[----:B------:R-:W-:Y:S01]  /*1ea0*/  FMUL.FTZ R141, R141, R64 ;  /* 0x000000408d8d7220 */ /* 0x000fe20000410000 */
[----:B------:R-:W-:Y:S01]  /*1eb0*/  FMUL.FTZ R139, R139, R66 ;  /* 0x000000428b8b7220 */ /* 0x000fe20000410000 */
[C---:B-----5:R-:W-:Y:S01]  /*1ec0*/  FMUL.FTZ R138, R65.reuse, R138 ;  /* 0x0000008a418a7220 */ /* 0x060fe20000410000 */
[----:B------:R-:W-:Y:S01]  /*1ed0*/  FMUL.FTZ R137, R65, R68 ;  /* 0x0000004441897220 */ /* 0x000fe20000410000 */
[C---:B------:R-:W-:Y:S01]  /*1ee0*/  FMUL.FTZ R136, R67.reuse, R136 ;  /* 0x0000008843887220 */ /* 0x040fe20000410000 */
[----:B------:R-:W-:Y:S01]  /*1ef0*/  FMUL.FTZ R135, R67, R70 ;  /* 0x0000004643877220 */ /* 0x000fe20000410000 */
[C---:B------:R-:W-:Y:S01]  /*1f00*/  FMUL.FTZ R134, R69.reuse, R134 ;  /* 0x0000008645867220 */ /* 0x040fe20000410000 */
[----:B------:R1:W-:Y:S01]  /*1f10*/  MUFU.EX2 R117, R71 ;  /* 0x0000004700757308 */ /* 0x0003e20000000800 */
[----:B------:R-:W-:Y:S01]  /*1f20*/  FMUL.FTZ R133, R69, R74 ;  /* 0x0000004a45857220 */ /* 0x000fe20000410000 */
[----:B0-----:R-:W0:Y:S01]  /*1f30*/  LDS.128 R60, [R72] ;  /* 0x00000000483c7984 */ /* 0x001e220000000c00 */
[C---:B------:R-:W-:Y:S01]  /*1f40*/  FMUL.FTZ R120, R73.reuse, R120 ;  /* 0x0000007849787220 */ /* 0x040fe20000410000 */
[----:B------:R-:W-:-:S02]  /*1f50*/  FMUL.FTZ R119, R73, R124 ;  /* 0x0000007c49777220 */ /* 0x000fc40000410000 */
[----:B------:R-:W2:Y:S02]  /*1f60*/  LDS.128 R64, [R72+0x10] ;  /* 0x0000100048407984 */ /* 0x000ea40000000c00 */
[----:B------:R3:W-:Y:S02]  /*1f70*/  MUFU.EX2 R115, R75 ;  /* 0x0000004b00737308 */ /* 0x0007e40000000800 */
[----:B-1----:R-:W1:Y:S01]  /*1f80*/  LDS.128 R68, [R72+0x20] ;  /* 0x0000200048447984 */ /* 0x002e620000000c00 */
[-C--:B------:R-:W-:Y:S01]  /*1f90*/  FMUL.FTZ R79, R2, R78.reuse ;  /* 0x0000004e024f7220 */ /* 0x080fe20000410000 */
[----:B------:R-:W4:Y:S02]  /*1fa0*/  S2UR UR21, SR_CgaCtaId ;  /* 0x00000000001579c3 */ /* 0x000f240000008800 */
[----:B---3--:R-:W3:Y:S02]  /*1fb0*/  LDS.128 R72, [R72+0x30] ;  /* 0x0000300048487984 */ /* 0x008ee40000000c00 */
[----:B------:R5:W-:Y:S01]  /*1fc0*/  MUFU.EX2 R113, R79 ;  /* 0x0000004f00717308 */ /* 0x000be20000000800 */
[C---:B------:R-:W-:Y:S01]  /*1fd0*/  FMUL.FTZ R78, R17.reuse, R78 ;  /* 0x0000004e114e7220 */ /* 0x040fe20000410000 */
[----:B-----5:R-:W-:-:S04]  /*1fe0*/  FMUL.FTZ R79, R17, UR28 ;  /* 0x0000001c114f7c20 */ /* 0x020fc80008410000 */
[----:B------:R-:W-:Y:S02]  /*1ff0*/  FMUL.RZ R125, R79, 0.15915493667125701904 ;  /* 0x3e22f9834f7d7820 */ /* 0x000fe4000040c000 */
[----:B------:R-:W-:Y:S01]  /*2000*/  MUFU.EX2 R78, R78 ;  /* 0x0000004e004e7308 */ /* 0x000fe20000000800 */
[----:B------:R-:W-:-:S07]  /*2010*/  FMUL.FTZ R132, R131, R132 ;  /* 0x0000008483847220 */ /* 0x000fce0000410000 */
[----:B------:R-:W5:Y:S01]  /*2020*/  MUFU.COS R79, R125 ;  /* 0x0000007d004f7308 */ /* 0x000f620000000000 */
[----:B------:R-:W-:-:S07]  /*2030*/  FMUL.FTZ R131, R131, R110 ;  /* 0x0000006e83837220 */ /* 0x000fce0000410000 */
[----:B------:R-:W0:Y:S01]  /*2040*/  MUFU.SIN R125, R125 ;  /* 0x0000007d007d7308 */ /* 0x000e220000000400 */
[----:B------:R-:W-:Y:S01]  /*2050*/  UMOV UR20, 0x400 ;  /* 0x0000040000147882 */ /* 0x000fe20000000000 */
[----:B------:R-:W-:Y:S01]  /*2060*/  ISETP.NE.AND P2, PT, R108, 0x7f, PT ;  /* 0x0000007f6c00780c */ /* 0x000fe20003f45270 */
[----:B----4-:R-:W-:-:S05]  /*2070*/  ULEA UR20, UR21, UR20, 0x18 ;  /* 0x0000001415147291 */ /* 0x010fca000f8ec0ff */
[----:B------:R-:W4:Y:S08]  /*2080*/  MUFU.COS R154, R107 ;  /* 0x0000006b009a7308 */ /* 0x000f300000000000 */
[----:B------:R-:W4:Y:S01]  /*2090*/  MUFU.SIN R110, R107 ;  /* 0x0000006b006e7308 */ /* 0x000f220000000400 */
[C---:B-----5:R-:W-:Y:S01]  /*20a0*/  FMUL.FTZ R124, R78.reuse, R79 ;  /* 0x0000004f4e7c7220 */ /* 0x060fe20000410000 */
[----:B0-----:R-:W-:Y:S01]  /*20b0*/  FMUL.FTZ R125, R78, R125 ;  /* 0x0000007d4e7d7220 */ /* 0x001fe20000410000 */
[----:B------:R-:W-:Y:S01]  /*20c0*/  LEA R106, R106, UR20, 0x3 ;  /* 0x000000146a6a7c11 */ /* 0x000fe2000f8e18ff */
[----:B------:R-:W-:Y:S01]  /*20d0*/  FMUL.FTZ R128, R127, R128 ;  /* 0x000000807f807220 */ /* 0x000fe20000410000 */
[----:B------:R-:W-:Y:S01]  /*20e0*/  FMUL.FTZ R126, R123, R126 ;  /* 0x0000007e7b7e7220 */ /* 0x000fe20000410000 */
[----:B------:R-:W-:Y:S01]  /*20f0*/  FMUL.FTZ R122, R121, R122 ;  /* 0x0000007a797a7220 */ /* 0x000fe20000410000 */
[----:B------:R-:W-:Y:S01]  /*2100*/  PRMT R158, R60, 0x7632, R158 ;  /* 0x000076323c9e7816 */ /* 0x000fe2000000009e */
[----:B------:R0:W-:Y:S01]  /*2110*/  STS.64 [R106+0x7780], R124 ;  /* 0x0077807c6a007388 */ /* 0x0001e20000000a00 */
[----:B------:R-:W-:Y:S01]  /*2120*/  PRMT R160, R61, 0x7632, R160 ;  /* 0x000076323da07816 */ /* 0x000fe200000000a0 */
[----:B------:R-:W-:Y:S01]  /*2130*/  FMUL.FTZ R127, R127, R114 ;  /* 0x000000727f7f7220 */ /* 0x000fe20000410000 */
[----:B------:R-:W-:Y:S01]  /*2140*/  PRMT R153, R62, 0x7632, R153 ;  /* 0x000076323e997816 */ /* 0x000fe20000000099 */
[----:B------:R-:W-:Y:S01]  /*2150*/  FMUL.FTZ R123, R123, R116 ;  /* 0x000000747b7b7220 */ /* 0x000fe20000410000 */
[----:B------:R-:W-:Y:S01]  /*2160*/  PRMT R155, R63, 0x7632, R155 ;  /* 0x000076323f9b7816 */ /* 0x000fe2000000009b */
[----:B------:R-:W-:Y:S01]  /*2170*/  FMUL.FTZ R121, R121, R118 ;  /* 0x0000007679797220 */ /* 0x000fe20000410000 */
[----:B--2---:R-:W-:Y:S01]  /*2180*/  PRMT R162, R64, 0x7632, R162 ;  /* 0x0000763240a27816 */ /* 0x004fe200000000a2 */
[----:B------:R-:W-:Y:S01]  /*2190*/  BSSY.RECONVERGENT B0, `(.L_x_4534) ;  /* 0x0000062000007945 */ /* 0x000fe20003800200 */
[----:B------:R-:W-:-:S02]  /*21a0*/  PRMT R164, R65, 0x7632, R164 ;  /* 0x0000763241a47816 */ /* 0x000fc400000000a4 */
[----:B------:R-:W-:Y:S02]  /*21b0*/  PRMT R157, R66, 0x7632, R157 ;  /* 0x00007632429d7816 */ /* 0x000fe4000000009d */
[----:B------:R-:W-:Y:S02]  /*21c0*/  PRMT R159, R67, 0x7632, R159 ;  /* 0x00007632439f7816 */ /* 0x000fe4000000009f */
[----:B-1----:R-:W-:Y:S02]  /*21d0*/  PRMT R166, R68, 0x7632, R166 ;  /* 0x0000763244a67816 */ /* 0x002fe400000000a6 */
[----:B------:R-:W-:Y:S02]  /*21e0*/  PRMT R168, R69, 0x7632, R168 ;  /* 0x0000763245a87816 */ /* 0x000fe400000000a8 */
[----:B------:R-:W-:Y:S02]  /*21f0*/  PRMT R161, R70, 0x7632, R161 ;  /* 0x0000763246a17816 */ /* 0x000fe400000000a1 */
[----:B------:R-:W-:-:S02]  /*2200*/  PRMT R163, R71, 0x7632, R163 ;  /* 0x0000763247a37816 */ /* 0x000fc400000000a3 */
[----:B---3--:R-:W-:Y:S02]  /*2210*/  PRMT R170, R72, 0x7632, R170 ;  /* 0x0000763248aa7816 */ /* 0x008fe400000000aa */
[----:B------:R-:W-:Y:S02]  /*2220*/  PRMT R202, R73, 0x7632, R202 ;  /* 0x0000763249ca7816 */ /* 0x000fe400000000ca */
[----:B------:R-:W-:Y:S02]  /*2230*/  PRMT R205, R74, 0x7632, R205 ;  /* 0x000076324acd7816 */ /* 0x000fe400000000cd */
[----:B------:R-:W-:Y:S01]  /*2240*/  PRMT R203, R75, 0x7632, R203 ;  /* 0x000076324bcb7816 */ /* 0x000fe200000000cb */
[----:B------:R-:W-:Y:S01]  /*2250*/  FMUL.FTZ R130, R129, R130 ;  /* 0x0000008281827220 */ /* 0x000fe20000410000 */
[----:B------:R-:W-:Y:S01]  /*2260*/  FMUL.FTZ R118, R117, R148 ;  /* 0x0000009475767220 */ /* 0x000fe20000410000 */
[----:B------:R-:W-:Y:S01]  /*2270*/  FMUL.FTZ R116, R115, R152 ;  /* 0x0000009873747220 */ /* 0x000fe20000410000 */
[----:B----4-:R-:W-:Y:S01]  /*2280*/  FMUL.FTZ R114, R113, R154 ;  /* 0x0000009a71727220 */ /* 0x010fe20000410000 */
[----:B------:R-:W-:Y:S01]  /*2290*/  FMUL.FTZ R129, R129, R112 ;  /* 0x0000007081817220 */ /* 0x000fe20000410000 */
[----:B------:R-:W-:Y:S01]  /*22a0*/  FMUL.FTZ R117, R117, R146 ;  /* 0x0000009275757220 */ /* 0x000fe20000410000 */
[----:B------:R-:W-:Y:S01]  /*22b0*/  FMUL.FTZ R115, R115, R150 ;  /* 0x0000009673737220 */ /* 0x000fe20000410000 */
[----:B------:R-:W-:Y:S01]  /*22c0*/  FMUL.FTZ R113, R113, R110 ;  /* 0x0000006e71717220 */ /* 0x000fe20000410000 */
[----:B------:R-:W-:Y:S01]  /*22d0*/  SHF.L.U32 R110, R60, 0x10, RZ ;  /* 0x000000103c6e7819 */ /* 0x000fe200000006ff */
[-C--:B------:R-:W-:Y:S01]  /*22e0*/  FMUL.FTZ R183, R0, R76.reuse ;  /* 0x0000004c00b77220 */ /* 0x080fe20000410000 */
        /* <DEDUP_REMOVED lines=46> */
[----:B------:R-:W-:-:S02]  /*25d0*/  LOP3.LUT R206, R108, 0x1f, RZ, 0xc0, !PT ;  /* 0x0000001f6cce7812 */ /* 0x000fc400078ec0ff */
        /* <DEDUP_REMOVED lines=27> */
.L_x_4535:
[----:B------:R-:W-:-:S06]  /*2790*/  LEA R106, R108, UR20, 0x3 ;  /* 0x000000146c6a7c11 */ /* 0x000fcc000f8e18ff */
[----:B------:R-:W0:Y:S02]  /*27a0*/  LDS.64 R106, [R106+0x8788] ;  /* 0x008788006a6a7984 */ /* 0x000e240000000a00 */
.L_x_4536:
[----:B------:R-:W-:Y:S05]  /*27b0*/  BSYNC.RECONVERGENT B0 ;  /* 0x0000000000007941 */ /* 0x000fea0003800200 */
.L_x_4534:
[----:B------:R-:W2:Y:S01]  /*27c0*/  @P1 LDC R61, c[0x0][0x38c] ;  /* 0x0000e300ff3d1b82 */ /* 0x000ea20000000800 */
[----:B------:R-:W-:Y:S01]  /*27d0*/  MOV R60, UR11 ;  /* 0x0000000b003c7c02 */ /* 0x000fe20008000f00 */
[----:B------:R-:W-:Y:S01]  /*27e0*/  HFMA2 R63, -RZ, RZ, 0, 9.5367431640625e-07 ;  /* 0x00000010ff3f7431 */ /* 0x000fe200000001ff */
[----:B------:R-:W-:Y:S01]  /*27f0*/  MOV R76, 0x3f800000 ;  /* 0x3f800000004c7802 */ /* 0x000fe20000000f00 */
[----:B------:R-:W-:Y:S01]  /*2800*/  HFMA2 R77, -RZ, RZ, 0, 0 ;  /* 0x00000000ff4d7431 */ /* 0x000fe200000001ff */
[----:B------:R-:W-:Y:S01]  /*2810*/  @P1 IADD3 R60, PT, PT, R60, -0x2, RZ ;  /* 0xfffffffe3c3c1810 */ /* 0x000fe20007ffe0ff */
[----:B------:R-:W-:Y:S01]  /*2820*/  FMUL.FTZ R65, R17, R158 ;  /* 0x0000009e11417220 */ /* 0x000fe20000410000 */
[----:B------:R-:W-:-:S03]  /*2830*/  CS2R R78, SRZ ;  /* 0x00000000004e7805 */ /* 0x000fc6000001ff00 */
[----:B------:R-:W-:Y:S01]  /*2840*/  FMUL.FTZ R65, R100, R65 ;  /* 0x0000004164417220 */ /* 0x000fe20000410000 */
[----:B--2---:R-:W-:-:S04]  /*2850*/  @P1 IMAD R60, R60, R61, UR8 ;  /* 0x000000083c3c1e24 */ /* 0x004fc8000f8e023d */
[----:B------:R-:W-:-:S04]  /*2860*/  @P1 IMAD.WIDE R60, R60, R63, UR4 ;  /* 0x000000043c3c1e25 */ /* 0x000fc8000f8e023f */
[----:B------:R-:W-:Y:S01]  /*2870*/  FMUL.FTZ R63, R17, R110 ;  /* 0x0000006e113f7220 */ /* 0x000fe20000410000 */
[----:B------:R-:W-:-:S03]  /*2880*/  FMUL.FTZ R67, R143, R65 ;  /* 0x000000418f437220 */ /* 0x000fc60000410000 */
[----:B------:R-:W-:Y:S01]  /*2890*/  FMUL.FTZ R63, R100, R63 ;  /* 0x0000003f643f7220 */ /* 0x000fe20000410000 */
[----:B------:R2:W5:Y:S01]  /*28a0*/  @P1 LDG.E.128 R76, desc[UR22][R60.64] ;  /* 0x000000163c4c1981 */ /* 0x000562000c1e1d00 */
[----:B------:R-:W-:Y:S01]  /*28b0*/  FMUL.FTZ R232, R8, R155 ;  /* 0x0000009b08e87220 */ /* 0x000fe20000410000 */
[----:B------:R-:W-:Y:S01]  /*28c0*/  FMUL.FTZ R213, R15, R146 ;  /* 0x000000920fd57220 */ /* 0x000fe20000410000 */
[-C--:B------:R-:W-:Y:S01]  /*28d0*/  FMUL.FTZ R62, R143, R63.reuse ;  /* 0x0000003f8f3e7220 */ /* 0x080fe20000410000 */
[C---:B------:R-:W-:Y:S01]  /*28e0*/  FFMA.FTZ R67, R144.reuse, R63, -R67 ;  /* 0x0000003f90437223 */ /* 0x040fe20000010843 */
[----:B------:R-:W-:Y:S01]  /*28f0*/  FMUL.FTZ R63, R9, R160 ;  /* 0x000000a0093f7220 */ /* 0x000fe20000410000 */
[----:B------:R-:W-:Y:S01]  /*2900*/  FMUL.FTZ R211, R15, R162 ;  /* 0x000000a20fd37220 */ /* 0x000fe20000410000 */
[----:B------:R-:W-:Y:S01]  /*2910*/  FFMA.FTZ R65, R144, R65, R62 ;  /* 0x0000004190417223 */ /* 0x000fe2000001003e */
[----:B------:R-:W-:Y:S01]  /*2920*/  FMUL.FTZ R62, R9, R112 ;  /* 0x00000070093e7220 */ /* 0x000fe20000410000 */
[C---:B------:R-:W-:Y:S01]  /*2930*/  FMUL.FTZ R215, R7.reuse, R164 ;  /* 0x000000a407d77220 */ /* 0x040fe20000410000 */
[----:B------:R-:W-:Y:S01]  /*2940*/  FMUL.FTZ R217, R7, R148 ;  /* 0x0000009407d97220 */ /* 0x000fe20000410000 */
[C---:B------:R-:W-:Y:S01]  /*2950*/  FFMA.FTZ R63, R90.reuse, R63, R65 ;  /* 0x0000003f5a3f7223 */ /* 0x040fe20000010041 */
[----:B------:R-:W-:Y:S01]  /*2960*/  FFMA.FTZ R62, R90, R62, R67 ;  /* 0x0000003e5a3e7223 */ /* 0x000fe20000010043 */
[C---:B------:R-:W-:Y:S01]  /*2970*/  FMUL.FTZ R218, R14.reuse, R145 ;  /* 0x000000910eda7220 */ /* 0x040fe20000410000 */
[----:B------:R-:W-:Y:S01]  /*2980*/  FMUL.FTZ R216, R14, R157 ;  /* 0x0000009d0ed87220 */ /* 0x000fe20000410000 */
[C---:B--2---:R-:W-:Y:S01]  /*2990*/  FMUL.FTZ R61, R141.reuse, R63 ;  /* 0x0000003f8d3d7220 */ /* 0x044fe20000410000 */
[-C--:B------:R-:W-:Y:S01]  /*29a0*/  FMUL.FTZ R60, R141, R62.reuse ;  /* 0x0000003e8d3c7220 */ /* 0x080fe20000410000 */
[C---:B------:R-:W-:Y:S01]  /*29b0*/  FMUL.FTZ R220, R6.reuse, R159 ;  /* 0x0000009f06dc7220 */ /* 0x040fe20000410000 */
[----:B------:R-:W-:Y:S01]  /*29c0*/  FMUL.FTZ R222, R6, R147 ;  /* 0x0000009306de7220 */ /* 0x000fe20000410000 */
[----:B------:R-:W-:Y:S01]  /*29d0*/  FFMA.FTZ R62, R142, R62, -R61 ;  /* 0x0000003e8e3e7223 */ /* 0x000fe2000001083d */
[----:B------:R-:W-:Y:S01]  /*29e0*/  FMUL.FTZ R61, R16, R109 ;  /* 0x0000006d103d7220 */ /* 0x000fe20000410000 */
        /* <DEDUP_REMOVED lines=9> */
[-C--:B------:R-:W-:Y:S01]  /*2a80*/  FMUL.FTZ R63, R139, R60.reuse ;  /* 0x0000003c8b3f7220 */ /* 0x080fe20000410000 */
[----:B------:R-:W-:Y:S01]  /*2a90*/  FMUL.FTZ R224, R12, R161 ;  /* 0x000000a10ce07220 */ /* 0x000fe20000410000 */
[----:B------:R-:W-:Y:S01]  /*2aa0*/  FFMA.FTZ R60, R140, R60, R65 ;  /* 0x0000003c8c3c7223 */ /* 0x000fe20000010041 */
[----:B------:R-:W-:Y:S01]  /*2ab0*/  FMUL.FTZ R226, R12, R149 ;  /* 0x000000950ce27220 */ /* 0x000fe20000410000 */
[----:B------:R-:W-:Y:S01]  /*2ac0*/  FFMA.FTZ R62, R140, R61, -R63 ;  /* 0x0000003d8c3e7223 */ /* 0x000fe2000001083f */
[----:B------:R-:W-:Y:S01]  /*2ad0*/  FMUL.FTZ R61, R8, R111 ;  /* 0x0000006f083d7220 */ /* 0x000fe20000410000 */
[C---:B------:R-:W-:Y:S01]  /*2ae0*/  FFMA.FTZ R60, R85.reuse, R232, R60 ;  /* 0x000000e8553c7223 */ /* 0x040fe2000001003c */
[C---:B------:R-:W-:Y:S01]  /*2af0*/  FMUL.FTZ R228, R4.reuse, R163 ;  /* 0x000000a304e47220 */ /* 0x040fe20000410000 */
[----:B------:R-:W-:Y:S01]  /*2b00*/  FMUL.FTZ R230, R4, R151 ;  /* 0x0000009704e67220 */ /* 0x000fe20000410000 */
[----:B------:R-:W-:Y:S01]  /*2b10*/  FFMA.FTZ R61, R85, R61, R62 ;  /* 0x0000003d553d7223 */ /* 0x000fe2000001003e */
[----:B------:R-:W-:Y:S01]  /*2b20*/  FMUL.FTZ R63, R137, R60 ;  /* 0x0000003c893f7220 */ /* 0x000fe20000410000 */
[C---:B------:R-:W-:Y:S01]  /*2b30*/  FMUL.FTZ R227, R11.reuse, R170 ;  /* 0x000000aa0be37220 */ /* 0x040fe20000410000 */
[----:B------:R-:W-:Y:S01]  /*2b40*/  FMUL.FTZ R229, R11, R154 ;  /* 0x0000009a0be57220 */ /* 0x000fe20000410000 */
[-C--:B------:R-:W-:Y:S01]  /*2b50*/  FMUL.FTZ R65, R137, R61.reuse ;  /* 0x0000003d89417220 */ /* 0x080fe20000410000 */
[C---:B------:R-:W-:Y:S01]  /*2b60*/  FFMA.FTZ R62, R138.reuse, R61, -R63 ;  /* 0x0000003d8a3e7223 */ /* 0x040fe2000001083f */
[C---:B------:R-:W-:Y:S01]  /*2b70*/  FMUL.FTZ R207, R3.reuse, R202 ;  /* 0x000000ca03cf7220 */ /* 0x040fe20000410000 */
[----:B------:R-:W-:Y:S01]  /*2b80*/  FMUL.FTZ R209, R3, R156 ;  /* 0x0000009c03d17220 */ /* 0x000fe20000410000 */
[----:B------:R-:W-:Y:S01]  /*2b90*/  FFMA.FTZ R65, R138, R60, R65 ;  /* 0x0000003c8a417223 */ /* 0x000fe20000010041 */
[----:B------:R-:W-:Y:S01]  /*2ba0*/  FFMA.FTZ R62, R98, R213, R62 ;  /* 0x000000d5623e7223 */ /* 0x000fe2000001003e */
[C---:B------:R-:W-:Y:S01]  /*2bb0*/  FMUL.FTZ R208, R10.reuse, R205 ;  /* 0x000000cd0ad07220 */ /* 0x040fe20000410000 */
[----:B------:R-:W-:Y:S01]  /*2bc0*/  FMUL.FTZ R210, R10, R165 ;  /* 0x000000a50ad27220 */ /* 0x000fe20000410000 */
[----:B------:R-:W-:Y:S01]  /*2bd0*/  FFMA.FTZ R65, R98, R211, R65 ;  /* 0x000000d362417223 */ /* 0x000fe20000010041 */
[C---:B------:R-:W-:Y:S01]  /*2be0*/  FMUL.FTZ R60, R135.reuse, R62 ;  /* 0x0000003e873c7220 */ /* 0x040fe20000410000 */
[----:B------:R-:W-:Y:S01]  /*2bf0*/  ISETP.GT.U32.AND P2, PT, R108, 0x1f, PT ;  /* 0x0000001f6c00780c */ /* 0x000fe20003f44070 */
[----:B------:R-:W-:Y:S01]  /*2c00*/  FMUL.FTZ R212, R2, R203 ;  /* 0x000000cb02d47220 */ /* 0x000fe20000410000 */
[-C--:B------:R-:W-:Y:S01]  /*2c10*/  FMUL.FTZ R61, R135, R65.reuse ;  /* 0x00000041873d7220 */ /* 0x080fe20000410000 */
[----:B------:R-:W-:Y:S01]  /*2c20*/  FFMA.FTZ R65, R136, R65, R60 ;  /* 0x0000004188417223 */ /* 0x000fe2000001003c */
[----:B------:R-:W-:Y:S01]  /*2c30*/  LEA.HI R204, R108, R108, RZ, 0x1e ;  /* 0x0000006c6ccc7211 */ /* 0x000fe200078ff0ff */
[----:B------:R-:W-:Y:S01]  /*2c40*/  FMUL.FTZ R214, R2, R185 ;  /* 0x000000b902d67220 */ /* 0x000fe20000410000 */
[----:B------:R-:W-:Y:S01]  /*2c50*/  FFMA.FTZ R62, R136, R62, -R61 ;  /* 0x0000003e883e7223 */ /* 0x000fe2000001083d */
[----:B------:R-:W-:Y:S01]  /*2c60*/  FFMA.FTZ R65, R80, R215, R65 ;  /* 0x000000d750417223 */ /* 0x000fe20000010041 */
[----:B------:R-:W-:-:S02]  /*2c70*/  LEA R204, R204, UR20, 0x4 ;  /* 0x00000014cccc7c11 */ /* 0x000fc4000f8e20ff */
        /* <DEDUP_REMOVED lines=11> */
[----:B------:R-:W-:Y:S01]  /*2d30*/  FFMA.FTZ R62, R55, R220, R60 ;  /* 0x000000dc373e7223 */ /* 0x000fe2000001003c */
[-C--:B------:R-:W-:Y:S01]  /*2d40*/  FMUL.FTZ R61, R125, R143.reuse ;  /* 0x0000008f7d3d7220 */ /* 0x080fe20000410000 */
[C---:B------:R-:W-:Y:S01]  /*2d50*/  FMUL.FTZ R60, R124.reuse, R143 ;  /* 0x0000008f7c3c7220 */ /* 0x040fe20000410000 */
[----:B------:R-:W-:Y:S01]  /*2d60*/  FFMA.FTZ R63, R55, R222, R63 ;  /* 0x000000de373f7223 */ /* 0x000fe2000001003f */
[----:B------:R-:W-:Y:S01]  /*2d70*/  FMUL.FTZ R65, R129, R62 ;  /* 0x0000003e81417220 */ /* 0x000fe20000410000 */
[-C--:B------:R-:W-:Y:S01]  /*2d80*/  FFMA.FTZ R61, R124, R144.reuse, -R61 ;  /* 0x000000907c3d7223 */ /* 0x080fe2000001083d */
[----:B------:R-:W-:Y:S01]  /*2d90*/  FFMA.FTZ R60, R125, R144, R60 ;  /* 0x000000907d3c7223 */ /* 0x000fe2000001003c */
[-C--:B------:R-:W-:Y:S01]  /*2da0*/  FMUL.FTZ R67, R129, R63.reuse ;  /* 0x0000003f81437220 */ /* 0x080fe20000410000 */
[----:B------:R-:W-:Y:S01]  /*2db0*/  FFMA.FTZ R64, R130, R63, -R65 ;  /* 0x0000003f82407223 */ /* 0x000fe20000010841 */
[----:B------:R-:W-:-:S02]  /*2dc0*/  FMUL.FTZ R63, R141, R61 ;  /* 0x0000003d8d3f7220 */ /* 0x000fc40000410000 */
[----:B------:R-:W-:Y:S01]  /*2dd0*/  FFMA.FTZ R67, R130, R62, R67 ;  /* 0x0000003e82437223 */ /* 0x000fe20000010043 */
[-C--:B------:R-:W-:Y:S01]  /*2de0*/  FMUL.FTZ R62, R141, R60.reuse ;  /* 0x0000003c8d3e7220 */ /* 0x080fe20000410000 */
[----:B------:R-:W-:Y:S01]  /*2df0*/  FFMA.FTZ R63, R142, R60, R63 ;  /* 0x0000003c8e3f7223 */ /* 0x000fe2000001003f */
        /* <DEDUP_REMOVED lines=35> */
[----:B------:R-:W-:Y:S01]  /*3030*/  FMUL.FTZ R61, R131, R63 ;  /* 0x0000003f833d7220 */ /* 0x000fe20000410000 */
[C---:B------:R-:W-:Y:S01]  /*3040*/  FFMA.FTZ R66, R51.reuse, R228, R66 ;  /* 0x000000e433427223 */ /* 0x040fe20000010042 */
[----:B------:R-:W-:Y:S01]  /*3050*/  FFMA.FTZ R67, R51, R230, R67 ;  /* 0x000000e633437223 */ /* 0x000fe20000010043 */
[-C--:B------:R-:W-:Y:S01]  /*3060*/  FMUL.FTZ R60, R131, R62.reuse ;  /* 0x0000003e833c7220 */ /* 0x080fe20000410000 */
[C---:B------:R-:W-:Y:S01]  /*3070*/  FFMA.FTZ R61, R132.reuse, R62, -R61 ;  /* 0x0000003e843d7223 */ /* 0x040fe2000001083d */
[CC--:B------:R-:W-:Y:S01]  /*3080*/  FMUL.FTZ R65, R119.reuse, R66.reuse ;  /* 0x0000004277417220 */ /* 0x0c0fe20000410000 */
[----:B------:R-:W-:Y:S01]  /*3090*/  FMUL.FTZ R69, R119, R67 ;  /* 0x0000004377457220 */ /* 0x000fe20000410000 */
[----:B------:R-:W-:Y:S01]  /*30a0*/  FFMA.FTZ R60, R132, R63, R60 ;  /* 0x0000003f843c7223 */ /* 0x000fe2000001003c */
[C---:B------:R-:W-:Y:S01]  /*30b0*/  FMUL.FTZ R63, R129.reuse, R61 ;  /* 0x0000003d813f7220 */ /* 0x040fe20000410000 */
[C---:B------:R-:W-:Y:S01]  /*30c0*/  FFMA.FTZ R64, R120.reuse, R67, -R65 ;  /* 0x0000004378407223 */ /* 0x040fe20000010841 */
        /* <DEDUP_REMOVED lines=38> */
[----:B------:R-:W-:-:S03]  /*3330*/  FMUL.FTZ R61, R117, R63 ;  /* 0x0000003f753d7220 */ /* 0x000fc60000410000 */
[-C--:B------:R-:W-:Y:S01]  /*3340*/  FMUL.FTZ R60, R117, R62.reuse ;  /* 0x0000003e753c7220 */ /* 0x080fe20000410000 */
[----:B------:R-:W-:-:S03]  /*3350*/  FFMA.FTZ R61, R118, R62, -R61 ;  /* 0x0000003e763d7223 */ /* 0x000fc6000001083d */
[----:B------:R-:W-:Y:S01]  /*3360*/  FFMA.FTZ R60, R118, R63, R60 ;  /* 0x0000003f763c7223 */ /* 0x000fe2000001003c */
[----:B------:R-:W-:-:S03]  /*3370*/  FMUL.FTZ R63, R115, R61 ;  /* 0x0000003d733f7220 */ /* 0x000fc60000410000 */
[-C--:B------:R-:W-:Y:S01]  /*3380*/  FMUL.FTZ R62, R115, R60.reuse ;  /* 0x0000003c733e7220 */ /* 0x080fe20000410000 */
[----:B------:R-:W-:-:S03]  /*3390*/  FFMA.FTZ R63, R116, R60, R63 ;  /* 0x0000003c743f7223 */ /* 0x000fc6000001003f */
[----:B------:R-:W-:Y:S01]  /*33a0*/  FFMA.FTZ R62, R116, R61, -R62 ;  /* 0x0000003d743e7223 */ /* 0x000fe2000001083e */
[----:B------:R-:W-:-:S04]  /*33b0*/  FMUL.FTZ R61, R113, R63 ;  /* 0x0000003f713d7220 */ /* 0x000fc80000410000 */
[-C--:B------:R-:W-:Y:S01]  /*33c0*/  FFMA.FTZ R60, R114, R62.reuse, -R61 ;  /* 0x0000003e723c7223 */ /* 0x080fe2000001083d */
[----:B------:R-:W-:Y:S01]  /*33d0*/  FMUL.FTZ R61, R113, R62 ;  /* 0x0000003e713d7220 */ /* 0x000fe20000410000 */
[----:B------:R-:W-:-:S03]  /*33e0*/  FFMA.FTZ R62, R49, R214, R67 ;  /* 0x000000d6313e7223 */ /* 0x000fc60000010043 */
[----:B------:R-:W-:Y:S01]  /*33f0*/  FFMA.FTZ R61, R114, R63, R61 ;  /* 0x0000003f723d7223 */ /* 0x000fe2000001003d */
[----:B------:R-:W-:-:S05]  /*3400*/  FFMA.FTZ R63, R49, R212, R66 ;  /* 0x000000d4313f7223 */ /* 0x000fca0000010042 */
[----:B------:R2:W-:Y:S02]  /*3410*/  STS.128 [R204+0x6370], R60 ;  /* 0x0063703ccc007388 */ /* 0x0005e40000000c00 */
[----:B--2---:R-:W-:Y:S01]  /*3420*/  P2R R60, PR, RZ, 0x4 ;  /* 0x00000004ff3c7803 */ /* 0x004fe20000000000 */
        /* <DEDUP_REMOVED lines=18> */
[----:B------:R-:W-:-:S03]  /*3550*/  FADD.FTZ R234, R67, R234 ;  /* 0x000000ea43ea7221 */ /* 0x000fc60000010000 */
[C---:B---3--:R-:W-:Y:S01]  /*3560*/  FMUL.FTZ R237, R69.reuse, R233 ;  /* 0x000000e945ed7220 */ /* 0x048fe20000410000 */
[----:B------:R-:W-:-:S03]  /*3570*/  FMUL.FTZ R235, R69, R234 ;  /* 0x000000ea45eb7220 */ /* 0x000fc60000410000 */
[----:B------:R-:W-:Y:S01]  /*3580*/  FFMA.FTZ R236, R68, R234, R237 ;  /* 0x000000ea44ec7223 */ /* 0x000fe200000100ed */
[----:B------:R-:W-:Y:S01]  /*3590*/  FMUL.FTZ R234, R60, R65 ;  /* 0x000000413cea7220 */ /* 0x000fe20000410000 */
[----:B------:R-:W-:Y:S01]  /*35a0*/  FFMA.FTZ R239, R68, R233, -R235 ;  /* 0x000000e944ef7223 */ /* 0x000fe200000108eb */
[----:B------:R-:W-:Y:S01]  /*35b0*/  FMUL.FTZ R233, R61, R65 ;  /* 0x000000413de97220 */ /* 0x000fe20000410000 */
[----:B------:R-:W-:Y:S01]  /*35c0*/  FADD.FTZ R236, R71, R236 ;  /* 0x000000ec47ec7221 */ /* 0x000fe20000010000 */
[-C--:B------:R-:W-:Y:S01]  /*35d0*/  FFMA.FTZ R234, R61, R64.reuse, R234 ;  /* 0x000000403dea7223 */ /* 0x080fe200000100ea */
[----:B------:R-:W-:Y:S01]  /*35e0*/  FADD.FTZ R239, R70, R239 ;  /* 0x000000ef46ef7221 */ /* 0x000fe20000010000 */
[----:B------:R-:W-:Y:S02]  /*35f0*/  FFMA.FTZ R233, R60, R64, -R233 ;  /* 0x000000403ce97223 */ /* 0x000fe400000108e9 */
[----:B------:R-:W-:Y:S01]  /*3600*/  FMUL.FTZ R235, R69, R234 ;  /* 0x000000ea45eb7220 */ /* 0x000fe20000410000 */
[----:B----4-:R-:W-:Y:S01]  /*3610*/  FMUL.FTZ R241, R73, R239 ;  /* 0x000000ef49f17220 */ /* 0x010fe20000410000 */
[----:B------:R-:W-:-:S02]  /*3620*/  FMUL.FTZ R237, R69, R233 ;  /* 0x000000e945ed7220 */ /* 0x000fc40000410000 */
[C---:B------:R-:W-:Y:S01]  /*3630*/  FFMA.FTZ R235, R68.reuse, R233, -R235 ;  /* 0x000000e944eb7223 */ /* 0x040fe200000108eb */
[C---:B------:R-:W-:Y:S01]  /*3640*/  FMUL.FTZ R233, R73.reuse, R236 ;  /* 0x000000ec49e97220 */ /* 0x040fe20000410000 */
[----:B------:R-:W-:Y:S01]  /*3650*/  FFMA.FTZ R237, R68, R234, R237 ;  /* 0x000000ea44ed7223 */ /* 0x000fe200000100ed */
[C---:B------:R-:W-:Y:S01]  /*3660*/  FFMA.FTZ R238, R72.reuse, R236, R241 ;  /* 0x000000ec48ee7223 */ /* 0x040fe200000100f1 */
[C---:B------:R-:W-:Y:S01]  /*3670*/  FMUL.FTZ R236, R73.reuse, R235 ;  /* 0x000000eb49ec7220 */ /* 0x040fe20000410000 */
[----:B------:R-:W-:Y:S01]  /*3680*/  FFMA.FTZ R233, R72, R239, -R233 ;  /* 0x000000ef48e97223 */ /* 0x000fe200000108e9 */
[----:B------:R-:W-:Y:S01]  /*3690*/  FMUL.FTZ R234, R73, R237 ;  /* 0x000000ed49ea7220 */ /* 0x000fe20000410000 */
[----:B------:R-:W-:Y:S02]  /*36a0*/  FADD.FTZ R75, R75, R238 ;  /* 0x000000ee4b4b7221 */ /* 0x000fe40000010000 */
[----:B------:R-:W-:Y:S01]  /*36b0*/  FADD.FTZ R74, R74, R233 ;  /* 0x000000e94a4a7221 */ /* 0x000fe20000010000 */
[C---:B------:R-:W-:Y:S01]  /*36c0*/  FFMA.FTZ R73, R72.reuse, R235, -R234 ;  /* 0x000000eb48497223 */ /* 0x040fe200000108ea */
[----:B------:R-:W-:Y:S01]  /*36d0*/  P2R R233, PR, RZ, 0x10 ;  /* 0x00000010ffe97803 */ /* 0x000fe20000000000 */
[----:B------:R-:W-:Y:S01]  /*36e0*/  FFMA.FTZ R72, R72, R237, R236 ;  /* 0x000000ed48487223 */ /* 0x000fe200000100ec */
        /* <DEDUP_REMOVED lines=11> */
[----:B------:R-:W-:Y:S01]  /*37a0*/  @P5 FADD.FTZ R74, R74, R233 ;  /* 0x000000e94a4a5221 */ /* 0x000fe20000010000 */
[CC--:B----4-:R-:W-:Y:S01]  /*37b0*/  FMUL.FTZ R234, R72.reuse, R237.reuse ;  /* 0x000000ed48ea7220 */ /* 0x0d0fe20000410000 */
        /* <DEDUP_REMOVED lines=9> */
[-C--:B0-----:R-:W-:Y:S01]  /*3850*/  FFMA.FTZ R233, R73, R238.reuse, -R234 ;  /* 0x000000ee49e97223 */ /* 0x081fe200000108ea */
[C---:B------:R-:W-:Y:S01]  /*3860*/  FFMA.FTZ R238, R72.reuse, R238, R239 ;  /* 0x000000ee48ee7223 */ /* 0x040fe200000100ef */
[----:B---3--:R-:W-:-:S03]  /*3870*/  FMUL.FTZ R234, R72, R237 ;  /* 0x000000ed48ea7220 */ /* 0x008fc60000410000 */
[----:B------:R-:W-:Y:S01]  /*3880*/  @P4 FADD.FTZ R75, R75, R238 ;  /* 0x000000ee4b4b4221 */ /* 0x000fe20000010000 */
[C---:B------:R-:W-:Y:S01]  /*3890*/  FMUL.FTZ R237, R73.reuse, R237 ;  /* 0x000000ed49ed7220 */ /* 0x040fe20000410000 */
        /* <DEDUP_REMOVED lines=26> */
[----:B------:R-:W-:Y:S01]  /*3a40*/  FMUL.FTZ R237, R73, R237 ;  /* 0x000000ed49ed7220 */ /* 0x000fe20000410000 */
[----:B------:R-:W-:Y:S01]  /*3a50*/  @P2 FADD.FTZ R74, R74, R233 ;  /* 0x000000e94a4a2221 */ /* 0x000fe20000010000 */
[----:B------:R-:W-:Y:S01]  /*3a60*/  @P2 FADD.FTZ R75, R75, R238 ;  /* 0x000000ee4b4b2221 */ /* 0x000fe20000010000 */
[-C--:B----4-:R-:W-:Y:S01]  /*3a70*/  @P2 FFMA.FTZ R73, R73, R236.reuse, -R234 ;  /* 0x000000ec49492223 */ /* 0x090fe200000108ea */
[----:B------:R-:W-:Y:S02]  /*3a80*/  @P2 FFMA.FTZ R72, R72, R236, R237 ;  /* 0x000000ec48482223 */ /* 0x000fe400000100ed */
[----:B------:R0:W2:Y:S04]  /*3a90*/  SHFL.UP PT, R238, R74, 0x10, RZ ;  /* 0x060000004aee7989 */ /* 0x0000a800000e00ff */
[----:B------:R0:W3:Y:S04]  /*3aa0*/  SHFL.UP PT, R236, R73, 0x10, RZ ;  /* 0x0600000049ec7989 */ /* 0x0000e800000e00ff */
[----:B------:R0:W4:Y:S04]  /*3ab0*/  SHFL.UP PT, R237, R72, 0x10, RZ ;  /* 0x0600000048ed7989 */ /* 0x00012800000e00ff */
[----:B------:R0:W0:Y:S02]  /*3ac0*/  SHFL.UP PT, R239, R75, 0x10, RZ ;  /* 0x060000004bef7989 */ /* 0x00002400000e00ff */
.L_x_4660:
[----:B------:R-:W-:Y:S01]  /*3ad0*/  ISETP.GE.AND P2, PT, R103, 0x10, PT ;  /* 0x000000106700780c */ /* 0x000fe20003f46270 */
[CC--:B0-----:R-:W-:Y:S01]  /*3ae0*/  FMUL.FTZ R234, R72.reuse, R239.reuse ;  /* 0x000000ef48ea7220 */ /* 0x0c1fe20000410000 */
[C---:B------:R-:W-:Y:S01]  /*3af0*/  FMUL.FTZ R239, R73.reuse, R239 ;  /* 0x000000ef49ef7220 */ /* 0x040fe20000410000 */
[----:B------:R-:W-:Y:S02]  /*3b00*/  UMOV UR21, 0xffffffff ;  /* 0xffffffff00157882 */ /* 0x000fe40000000000 */
[CC--:B--2---:R-:W-:Y:S01]  /*3b10*/  FFMA.FTZ R233, R73.reuse, R238.reuse, -R234 ;  /* 0x000000ee49e97223 */ /* 0x0c4fe200000108ea */
[CC--:B----4-:R-:W-:Y:S01]  /*3b20*/  FMUL.FTZ R234, R72.reuse, R237.reuse ;  /* 0x000000ed48ea7220 */ /* 0x0d0fe20000410000 */
[----:B------:R-:W-:Y:S01]  /*3b30*/  FFMA.FTZ R238, R72, R238, R239 ;  /* 0x000000ee48ee7223 */ /* 0x000fe200000100ef */
[----:B------:R-:W-:-:S05]  /*3b40*/  FMUL.FTZ R237, R73, R237 ;  /* 0x000000ed49ed7220 */ /* 0x000fca0000410000 */
[-C--:B---3--:R-:W-:Y:S01]  /*3b50*/  @P2 FFMA.FTZ R73, R73, R236.reuse, -R234 ;  /* 0x000000ec49492223 */ /* 0x088fe200000108ea */
[----:B------:R-:W-:Y:S01]  /*3b60*/  @P2 FFMA.FTZ R72, R72, R236, R237 ;  /* 0x000000ec48482223 */ /* 0x000fe200000100ed */
[----:B------:R-:W-:Y:S01]  /*3b70*/  @P2 FADD.FTZ R74, R74, R233 ;  /* 0x000000e94a4a2221 */ /* 0x000fe20000010000 */
[----:B------:R-:W-:Y:S01]  /*3b80*/  @P2 FADD.FTZ R75, R75, R238 ;  /* 0x000000ee4b4b2221 */ /* 0x000fe20000010000 */
[----:B------:R-:W-:Y:S06]  /*3b90*/  BRA.DIV UR21, `(.L_x_4539) ;  /* 0x0000007615247947 */ /* 0x000fec000b800000 */
.L_x_4663:
[----:B------:R-:W-:-:S03]  /*3ba0*/  UMOV UR21, 0xffffffff ;  /* 0xffffffff00157882 */ /* 0x000fc60000000000 */
[----:B------:R-:W-:Y:S05]  /*3bb0*/  BRA.DIV UR21, `(.L_x_4540) ;  /* 0x0000007615447947 */ /* 0x000fea000b800000 */
.L_x_4666:
[----:B------:R-:W-:-:S03]  /*3bc0*/  UMOV UR21, 0xffffffff ;  /* 0xffffffff00157882 */ /* 0x000fc60000000000 */
[----:B------:R-:W-:Y:S05]  /*3bd0*/  BRA.DIV UR21, `(.L_x_4541) ;  /* 0x0000007615647947 */ /* 0x000fea000b800000 */
.L_x_4669:
[----:B------:R-:W-:-:S03]  /*3be0*/  UMOV UR21, 0xffffffff ;  /* 0xffffffff00157882 */ /* 0x000fc60000000000 */
[----:B------:R-:W-:Y:S05]  /*3bf0*/  BRA.DIV UR21, `(.L_x_4542) ;  /* 0x0000007615847947 */ /* 0x000fea000b800000 */
.L_x_4672:
        /* <DEDUP_REMOVED lines=10> */
.L_x_4682:
[----:B0-----:R-:W-:-:S04]  /*3ca0*/  FMUL.FTZ R72, R73, R79 ;  /* 0x0000004f49487220 */ /* 0x001fc80000410000 */
[C---:B----4-:R-:W-:Y:S01]  /*3cb0*/  FFMA.FTZ R236, R243.reuse, R78, R72 ;  /* 0x0000004ef3ec7223 */ /* 0x050fe20000010048 */
[----:B------:R-:W-:-:S03]  /*3cc0*/  FMUL.FTZ R72, R243, R79 ;  /* 0x0000004ff3487220 */ /* 0x000fc60000410000 */
[----:B------:R-:W-:Y:S01]  /*3cd0*/  @P0 FADD.FTZ R79, R75, R236 ;  /* 0x000000ec4b4f0221 */ /* 0x000fe20000010000 */
[C---:B------:R-:W-:Y:S01]  /*3ce0*/  FFMA.FTZ R75, R73.reuse, R78, -R72 ;  /* 0x0000004e494b7223 */ /* 0x040fe20000010848 */
[----:B------:R-:W-:-:S03]  /*3cf0*/  FMUL.FTZ R72, R73, R234 ;  /* 0x000000ea49487220 */ /* 0x000fc60000410000 */
[----:B------:R-:W-:Y:S01]  /*3d00*/  @P0 FADD.FTZ R78, R74, R75 ;  /* 0x0000004b4a4e0221 */ /* 0x000fe20000010000 */
[----:B------:R-:W-:Y:S01]  /*3d10*/  FFMA.FTZ R77, R243, R76, R72 ;  /* 0x0000004cf34d7223 */ /* 0x000fe20000010048 */
[----:B------:R-:W-:Y:S01]  /*3d20*/  FMUL.FTZ R75, R61, R79 ;  /* 0x0000004f3d4b7220 */ /* 0x000fe20000410000 */
[----:B------:R-:W-:Y:S01]  /*3d30*/  FMUL.FTZ R72, R243, R234 ;  /* 0x000000eaf3487220 */ /* 0x000fe20000410000 */
[-C--:B------:R-:W-:Y:S02]  /*3d40*/  FMUL.FTZ R74, R61, R78.reuse ;  /* 0x0000004e3d4a7220 */ /* 0x080fe40000410000 */
[----:B------:R-:W-:Y:S01]  /*3d50*/  FSEL R77, R234, R77, !P0 ;  /* 0x0000004dea4d7208 */ /* 0x000fe20004000000 */
[C---:B------:R-:W-:Y:S01]  /*3d60*/  FFMA.FTZ R75, R60.reuse, R78, -R75 ;  /* 0x0000004e3c4b7223 */ /* 0x040fe2000001084b */
[----:B------:R-:W-:Y:S01]  /*3d70*/  FFMA.FTZ R234, R60, R79, R74 ;  /* 0x0000004f3cea7223 */ /* 0x000fe2000001004a */
[----:B------:R-:W-:Y:S02]  /*3d80*/  @P0 FFMA.FTZ R76, R73, R76, -R72 ;  /* 0x0000004c494c0223 */ /* 0x000fe40000010848 */
        /* <DEDUP_REMOVED lines=30> */
.L_x_4537:
[----:B------:R-:W-:Y:S05]  /*3f70*/  WARPSYNC.ALL ;  /* 0x0000000000007948 */ /* 0x000fea0003800000 */
[----:B------:R-:W-:Y:S01]  /*3f80*/  FMUL.FTZ R236, R8, R111 ;  /* 0x0000006f08ec7220 */ /* 0x000fe20000410000 */
[C---:B------:R-:W-:Y:S01]  /*3f90*/  FMUL.FTZ R235, R17.reuse, R110 ;  /* 0x0000006e11eb7220 */ /* 0x040fe20000410000 */
[----:B------:R-:W-:Y:S01]  /*3fa0*/  FMUL.FTZ R233, R17, R158 ;  /* 0x0000009e11e97220 */ /* 0x000fe20000410000 */
[C---:B--2---:R-:W-:Y:S01]  /*3fb0*/  FMUL.FTZ R231, R9.reuse, R112 ;  /* 0x0000007009e77220 */ /* 0x044fe20000410000 */
[C---:B------:R-:W-:Y:S01]  /*3fc0*/  FMUL.FTZ R62, R16.reuse, R109 ;  /* 0x0000006d103e7220 */ /* 0x040fe20000410000 */
[----:B------:R-:W-:Y:S01]  /*3fd0*/  FMUL.FTZ R234, R16, R153 ;  /* 0x0000009910ea7220 */ /* 0x000fe20000410000 */
[----:B------:R-:W-:Y:S01]  /*3fe0*/  FMUL.FTZ R63, R9, R160 ;  /* 0x000000a0093f7220 */ /* 0x000fe20000410000 */
[----:B------:R-:W-:Y:S01]  /*3ff0*/  BAR.SYNC.DEFER_BLOCKING 0x0 ;  /* 0x0000000000007b1d */ /* 0x000fe20000010000 */
[CC--:B01----:R-:W-:Y:S01]  /*4000*/  FMUL.FTZ R60, R114.reuse, R107.reuse ;  /* 0x0000006b723c7220 */ /* 0x0c3fe20000410000 */
[C---:B------:R-:W-:Y:S01]  /*4010*/  FMUL.FTZ R64, R113.reuse, R184 ;  /* 0x000000b871407220 */ /* 0x040fe20000410000 */
[C---:B------:R-:W-:Y:S01]  /*4020*/  FMUL.FTZ R61, R113.reuse, R107 ;  /* 0x0000006b713d7220 */ /* 0x040fe20000410000 */
[CC--:B------:R-:W-:Y:S01]  /*4030*/  FMUL.FTZ R65, R113.reuse, R201.reuse ;  /* 0x000000c971417220 */ /* 0x0c0fe20000410000 */
[-C--:B------:R-:W-:Y:S01]  /*4040*/  FFMA.FTZ R60, -R113, R106.reuse, -R60 ;  /* 0x0000006a713c7223 */ /* 0x080fe2000001093c */
[C---:B------:R-:W-:Y:S01]  /*4050*/  FFMA.FTZ R66, R114.reuse, R201, -R64 ;  /* 0x000000c972427223 */ /* 0x040fe20000010840 */
[C---:B------:R-:W-:Y:S01]  /*4060*/  FFMA.FTZ R61, R114.reuse, R106, -R61 ;  /* 0x0000006a723d7223 */ /* 0x040fe2000001083d */
        /* <DEDUP_REMOVED lines=11> */
[-C--:B------:R-:W-:Y:S01]  /*4120*/  FMUL.FTZ R69, R117, R65.reuse ;  /* 0x0000004175457220 */ /* 0x080fe20000410000 */
[----:B------:R-:W-:Y:S01]  /*4130*/  FFMA.FTZ R67, R116, R66, -R67 ;  /* 0x0000004274437223 */ /* 0x000fe20000010843 */
[C---:B------:R-:W-:Y:S01]  /*4140*/  FFMA.FTZ R65, R118.reuse, R65, -R60 ;  /* 0x0000004176417223 */ /* 0x040fe2000001083c */
[----:B------:R-:W-:Y:S01]  /*4150*/  FADD.FTZ R64, R169, R64 ;  /* 0x00000040a9407221 */ /* 0x000fe20000010000 */
[----:B------:R-:W-:Y:S01]  /*4160*/  FFMA.FTZ R69, R118, R68, R69 ;  /* 0x0000004476457223 */ /* 0x000fe20000010045 */
[----:B------:R-:W0:Y:S01]  /*4170*/  LDS.64 R60, [R204+0x6378] ;  /* 0x00637800cc3c7984 */ /* 0x000e220000000a00 */
[----:B------:R-:W-:Y:S01]  /*4180*/  FMUL.FTZ R73, R119, R65 ;  /* 0x0000004177497220 */ /* 0x000fe20000410000 */
[----:B------:R-:W-:Y:S01]  /*4190*/  FADD.FTZ R67, R186, R67 ;  /* 0x00000043ba437221 */ /* 0x000fe20000010000 */
[-C--:B------:R-:W-:Y:S01]  /*41a0*/  FMUL.FTZ R71, R117, R64.reuse ;  /* 0x0000004075477220 */ /* 0x080fe20000410000 */
[-C--:B------:R-:W-:Y:S01]  /*41b0*/  FMUL.FTZ R66, R119, R69.reuse ;  /* 0x0000004577427220 */ /* 0x080fe20000410000 */
[----:B------:R-:W-:Y:S01]  /*41c0*/  FFMA.FTZ R73, R120, R69, R73 ;  /* 0x0000004578497223 */ /* 0x000fe20000010049 */
[-C--:B------:R-:W-:Y:S01]  /*41d0*/  FMUL.FTZ R69, R117, R67.reuse ;  /* 0x0000004375457220 */ /* 0x080fe20000410000 */
[----:B------:R-:W-:Y:S01]  /*41e0*/  FFMA.FTZ R71, R118, R67, -R71 ;  /* 0x0000004376477223 */ /* 0x000fe20000010847 */
[----:B------:R-:W-:Y:S01]  /*41f0*/  FFMA.FTZ R66, R120, R65, -R66 ;  /* 0x0000004178427223 */ /* 0x000fe20000010842 */
[C---:B------:R-:W-:Y:S01]  /*4200*/  FMUL.FTZ R65, R121.reuse, R73 ;  /* 0x0000004979417220 */ /* 0x040fe20000410000 */
[----:B------:R-:W-:Y:S01]  /*4210*/  FFMA.FTZ R64, R118, R64, R69 ;  /* 0x0000004076407223 */ /* 0x000fe20000010045 */
[----:B------:R-:W-:Y:S01]  /*4220*/  FADD.FTZ R71, R188, R71 ;  /* 0x00000047bc477221 */ /* 0x000fe20000010000 */
[-C--:B------:R-:W-:Y:S01]  /*4230*/  FMUL.FTZ R68, R121, R66.reuse ;  /* 0x0000004279447220 */ /* 0x080fe20000410000 */
[C---:B------:R-:W-:Y:S01]  /*4240*/  FFMA.FTZ R67, R122.reuse, R66, -R65 ;  /* 0x000000427a437223 */ /* 0x040fe20000010841 */
[----:B------:R-:W-:Y:S01]  /*4250*/  FADD.FTZ R64, R171, R64 ;  /* 0x00000040ab407221 */ /* 0x000fe20000010000 */
[----:B------:R-:W-:Y:S01]  /*4260*/  FMUL.FTZ R65, R119, R71 ;  /* 0x0000004777417220 */ /* 0x000fe20000410000 */
[----:B------:R-:W-:Y:S01]  /*4270*/  FFMA.FTZ R68, R122, R73, R68 ;  /* 0x000000497a447223 */ /* 0x000fe20000010044 */
[----:B------:R-:W-:Y:S01]  /*4280*/  FMUL.FTZ R69, R123, R67 ;  /* 0x000000437b457220 */ /* 0x000fe20000410000 */
[-C--:B------:R-:W-:Y:S01]  /*4290*/  FMUL.FTZ R66, R119, R64.reuse ;  /* 0x0000004077427220 */ /* 0x080fe20000410000 */
[----:B------:R-:W-:Y:S01]  /*42a0*/  FFMA.FTZ R65, R120, R64, R65 ;  /* 0x0000004078417223 */ /* 0x000fe20000010041 */
[-C--:B------:R-:W-:Y:S01]  /*42b0*/  FMUL.FTZ R64, R123, R68.reuse ;  /* 0x000000447b407220 */ /* 0x080fe20000410000 */
[----:B------:R-:W-:Y:S01]  /*42c0*/  FFMA.FTZ R69, R126, R68, R69 ;  /* 0x000000447e457223 */ /* 0x000fe20000010045 */
[----:B------:R-:W-:Y:S01]  /*42d0*/  FFMA.FTZ R66, R120, R71, -R66 ;  /* 0x0000004778427223 */ /* 0x000fe20000010842 */
[----:B------:R-:W-:Y:S01]  /*42e0*/  FADD.FTZ R65, R172, R65 ;  /* 0x00000041ac417221 */ /* 0x000fe20000010000 */
[----:B------:R-:W-:Y:S01]  /*42f0*/  FFMA.FTZ R64, R126, R67, -R64 ;  /* 0x000000437e407223 */ /* 0x000fe20000010840 */
[----:B------:R-:W-:Y:S01]  /*4300*/  FMUL.FTZ R71, R127, R69 ;  /* 0x000000457f477220 */ /* 0x000fe20000410000 */
[----:B------:R-:W-:Y:S01]  /*4310*/  FADD.FTZ R66, R189, R66 ;  /* 0x00000042bd427221 */ /* 0x000fe20000010000 */
        /* <DEDUP_REMOVED lines=8> */
[----:B------:R-:W-:Y:S01]  /*43a0*/  FADD.FTZ R67, R190, R67 ;  /* 0x00000043be437221 */ /* 0x000fe20000010000 */
[-C--:B------:R-:W-:Y:S01]  /*43b0*/  FMUL.FTZ R66, R129, R68.reuse ;  /* 0x0000004481427220 */ /* 0x080fe20000410000 */
[C---:B------:R-:W-:Y:S01]  /*43c0*/  FFMA.FTZ R68, R130.reuse, R68, R69 ;  /* 0x0000004482447223 */ /* 0x040fe20000010045 */
[----:B------:R-:W-:Y:S01]  /*43d0*/  FADD.FTZ R64, R173, R64 ;  /* 0x00000040ad407221 */ /* 0x000fe20000010000 */
[----:B------:R-:W-:Y:S01]  /*43e0*/  FMUL.FTZ R69, R123, R67 ;  /* 0x000000437b457220 */ /* 0x000fe20000410000 */
[----:B0-----:R-:W-:Y:S01]  /*43f0*/  FMUL.FTZ R65, R125, R61 ;  /* 0x0000003d7d417220 */ /* 0x001fe20000410000 */
[----:B------:R-:W-:Y:S01]  /*4400*/  FFMA.FTZ R71, R130, R71, -R66 ;  /* 0x0000004782477223 */ /* 0x000fe20000010842 */
[-C--:B------:R-:W-:Y:S01]  /*4410*/  FMUL.FTZ R66, R123, R64.reuse ;  /* 0x000000407b427220 */ /* 0x080fe20000410000 */
[----:B------:R-:W-:Y:S01]  /*4420*/  FFMA.FTZ R69, R126, R64, R69 ;  /* 0x000000407e457223 */ /* 0x000fe20000010045 */
[-C--:B------:R-:W-:Y:S01]  /*4430*/  FMUL.FTZ R64, R125, R60.reuse ;  /* 0x0000003c7d407220 */ /* 0x080fe20000410000 */
[----:B------:R-:W-:Y:S01]  /*4440*/  FFMA.FTZ R65, R124, R60, -R65 ;  /* 0x0000003c7c417223 */ /* 0x000fe20000010841 */
[C---:B------:R-:W-:Y:S01]  /*4450*/  FMUL.FTZ R60, R131.reuse, R68 ;  /* 0x00000044833c7220 */ /* 0x040fe20000410000 */
[----:B------:R-:W-:Y:S01]  /*4460*/  FFMA.FTZ R66, R126, R67, -R66 ;  /* 0x000000437e427223 */ /* 0x000fe20000010842 */
[----:B------:R-:W-:Y:S01]  /*4470*/  FFMA.FTZ R64, R124, R61, R64 ;  /* 0x0000003d7c407223 */ /* 0x000fe20000010040 */
[----:B------:R-:W-:Y:S01]  /*4480*/  FFMA.FTZ R235, R100, R235, R65 ;  /* 0x000000eb64eb7223 */ /* 0x000fe20000010041 */
[-C--:B------:R-:W-:Y:S01]  /*4490*/  FMUL.FTZ R67, R131, R71.reuse ;  /* 0x0000004783437220 */ /* 0x080fe20000410000 */
[----:B------:R-:W-:Y:S01]  /*44a0*/  FFMA.FTZ R71, R132, R71, -R60 ;  /* 0x0000004784477223 */ /* 0x000fe2000001083c */
[----:B------:R-:W-:Y:S01]  /*44b0*/  FFMA.FTZ R233, R100, R233, R64 ;  /* 0x000000e964e97223 */ /* 0x000fe20000010040 */
[----:B------:R-:W-:Y:S01]  /*44c0*/  FMUL.FTZ R61, R143, R235 ;  /* 0x000000eb8f3d7220 */ /* 0x000fe20000410000 */
[----:B------:R-:W-:Y:S01]  /*44d0*/  FADD.FTZ R66, R191, R66 ;  /* 0x00000042bf427221 */ /* 0x000fe20000010000 */
[----:B------:R-:W-:Y:S01]  /*44e0*/  FADD.FTZ R69, R174, R69 ;  /* 0x00000045ae457221 */ /* 0x000fe20000010000 */
[-C--:B------:R-:W-:Y:S01]  /*44f0*/  FMUL.FTZ R60, R143, R233.reuse ;  /* 0x000000e98f3c7220 */ /* 0x080fe20000410000 */
[----:B------:R-:W-:Y:S01]  /*4500*/  FFMA.FTZ R61, R144, R233, R61 ;  /* 0x000000e9903d7223 */ /* 0x000fe2000001003d */
[C---:B------:R-:W-:Y:S01]  /*4510*/  FMUL.FTZ R65, R127.reuse, R66 ;  /* 0x000000427f417220 */ /* 0x040fe20000410000 */
[----:B------:R-:W-:Y:S01]  /*4520*/  FFMA.FTZ R67, R132, R68, R67 ;  /* 0x0000004484437223 */ /* 0x000fe20000010043 */
        /* <DEDUP_REMOVED lines=13> */
[C---:B------:R-:W-:Y:S01]  /*4600*/  FFMA.FTZ R124, R99.reuse, R62, R124 ;  /* 0x0000003e637c7223 */ /* 0x040fe2000001007c */
[----:B------:R-:W-:Y:S01]  /*4610*/  FADD.FTZ R65, R192, R65 ;  /* 0x00000041c0417221 */ /* 0x000fe20000010000 */
[----:B------:R-:W-:Y:S01]  /*4620*/  FFMA.FTZ R66, R134, R67, R66 ;  /* 0x0000004386427223 */ /* 0x000fe20000010042 */
[----:B------:R-:W-:Y:S01]  /*4630*/  FFMA.FTZ R234, R99, R234, R61 ;  /* 0x000000ea63ea7223 */ /* 0x000fe2000001003d */
[----:B------:R-:W-:Y:S01]  /*4640*/  FMUL.FTZ R63, R139, R124 ;  /* 0x0000007c8b3f7220 */ /* 0x000fe20000410000 */
[----:B------:R-:W-:Y:S01]  /*4650*/  FMUL.FTZ R67, R135, R71 ;  /* 0x0000004787437220 */ /* 0x000fe20000410000 */
[----:B------:R-:W-:Y:S01]  /*4660*/  FADD.FTZ R64, R175, R64 ;  /* 0x00000040af407221 */ /* 0x000fe20000010000 */
[-C--:B------:R-:W-:Y:S01]  /*4670*/  FMUL.FTZ R61, R139, R234.reuse ;  /* 0x000000ea8b3d7220 */ /* 0x080fe20000410000 */
[C---:B------:R-:W-:Y:S01]  /*4680*/  FFMA.FTZ R60, R140.reuse, R234, R63 ;  /* 0x000000ea8c3c7223 */ /* 0x040fe2000001003f */
[----:B------:R-:W-:Y:S01]  /*4690*/  FMUL.FTZ R63, R129, R65 ;  /* 0x00000041813f7220 */ /* 0x000fe20000410000 */
[----:B------:R-:W-:Y:S01]  /*46a0*/  FMUL.FTZ R62, R135, R66 ;  /* 0x00000042873e7220 */ /* 0x000fe20000410000 */
[----:B------:R-:W-:Y:S01]  /*46b0*/  FFMA.FTZ R61, R140, R124, -R61 ;  /* 0x0000007c8c3d7223 */ /* 0x000fe2000001083d */
[----:B------:R-:W-:Y:S01]  /*46c0*/  FFMA.FTZ R232, R85, R232, R60 ;  /* 0x000000e855e87223 */ /* 0x000fe2000001003c */
[----:B------:R-:W-:Y:S01]  /*46d0*/  FFMA.FTZ R66, R136, R66, R67 ;  /* 0x0000004288427223 */ /* 0x000fe20000010043 */
[----:B------:R-:W-:Y:S01]  /*46e0*/  FMUL.FTZ R60, R129, R64 ;  /* 0x00000040813c7220 */ /* 0x000fe20000410000 */
[----:B------:R-:W-:Y:S01]  /*46f0*/  FFMA.FTZ R236, R85, R236, R61 ;  /* 0x000000ec55ec7223 */ /* 0x000fe2000001003d */
[C---:B------:R-:W-:Y:S01]  /*4700*/  FMUL.FTZ R61, R137.reuse, R232 ;  /* 0x000000e8893d7220 */ /* 0x040fe20000410000 */
[----:B------:R-:W-:Y:S01]  /*4710*/  FFMA.FTZ R67, R130, R64, R63 ;  /* 0x0000004082437223 */ /* 0x000fe2000001003f */
[----:B------:R-:W-:Y:S01]  /*4720*/  FFMA.FTZ R71, R136, R71, -R62 ;  /* 0x0000004788477223 */ /* 0x000fe2000001083e */
[CC--:B------:R-:W-:Y:S01]  /*4730*/  FMUL.FTZ R63, R137.reuse, R236.reuse ;  /* 0x000000ec893f7220 */ /* 0x0c0fe20000410000 */
[----:B------:R-:W-:Y:S01]  /*4740*/  FFMA.FTZ R61, R138, R236, -R61 ;  /* 0x000000ec8a3d7223 */ /* 0x000fe2000001083d */
[----:B------:R-:W-:Y:S01]  /*4750*/  FFMA.FTZ R62, R130, R65, -R60 ;  /* 0x00000041823e7223 */ /* 0x000fe2000001083c */
[----:B------:R-:W-:Y:S01]  /*4760*/  FMUL.FTZ R65, R137, R71 ;  /* 0x0000004789417220 */ /* 0x000fe20000410000 */
[----:B------:R-:W-:Y:S01]  /*4770*/  FFMA.FTZ R60, R138, R232, R63 ;  /* 0x000000e88a3c7223 */ /* 0x000fe2000001003f */
[----:B------:R-:W-:Y:S01]  /*4780*/  FFMA.FTZ R213, R98, R213, R61 ;  /* 0x000000d562d57223 */ /* 0x000fe2000001003d */
[----:B------:R-:W-:Y:S01]  /*4790*/  FADD.FTZ R62, R193, R62 ;  /* 0x0000003ec13e7221 */ /* 0x000fe20000010000 */
[----:B------:R-:W-:Y:S01]  /*47a0*/  FADD.FTZ R67, R176, R67 ;  /* 0x00000043b0437221 */ /* 0x000fe20000010000 */
[----:B------:R-:W-:Y:S01]  /*47b0*/  FFMA.FTZ R211, R98, R211, R60 ;  /* 0x000000d362d37223 */ /* 0x000fe2000001003c */
[----:B------:R-:W-:Y:S01]  /*47c0*/  FMUL.FTZ R61, R135, R213 ;  /* 0x000000d5873d7220 */ /* 0x000fe20000410000 */
[----:B------:R-:W-:Y:S01]  /*47d0*/  FFMA.FTZ R64, R138, R66, R65 ;  /* 0x000000428a407223 */ /* 0x000fe20000010041 */
[----:B------:R-:W-:Y:S01]  /*47e0*/  FMUL.FTZ R63, R131, R62 ;  /* 0x0000003e833f7220 */ /* 0x000fe20000410000 */
[-C--:B------:R-:W-:Y:S01]  /*47f0*/  FMUL.FTZ R60, R135, R211.reuse ;  /* 0x000000d3873c7220 */ /* 0x080fe20000410000 */
[C---:B------:R-:W-:Y:S01]  /*4800*/  FFMA.FTZ R61, R136.reuse, R211, R61 ;  /* 0x000000d3883d7223 */ /* 0x040fe2000001003d */
[----:B------:R-:W-:Y:S01]  /*4810*/  FMUL.FTZ R65, R131, R67 ;  /* 0x0000004383417220 */ /* 0x000fe20000410000 */
[----:B------:R-:W-:Y:S01]  /*4820*/  FMUL.FTZ R68, R137, R66 ;  /* 0x0000004289447220 */ /* 0x000fe20000410000 */
[----:B------:R-:W-:Y:S01]  /*4830*/  FFMA.FTZ R60, R136, R213, -R60 ;  /* 0x000000d5883c7223 */ /* 0x000fe2000001083c */
[----:B------:R-:W-:Y:S01]  /*4840*/  FFMA.FTZ R215, R80, R215, R61 ;  /* 0x000000d750d77223 */ /* 0x000fe2000001003d */
[C---:B------:R-:W-:Y:S01]  /*4850*/  FFMA.FTZ R66, R132.reuse, R67, R63 ;  /* 0x0000004384427223 */ /* 0x040fe2000001003f */
[----:B------:R-:W-:Y:S01]  /*4860*/  FFMA.FTZ R67, R132, R62, -R65 ;  /* 0x0000003e84437223 */ /* 0x000fe20000010841 */
        /* <DEDUP_REMOVED lines=11> */
[----:B------:R-:W-:Y:S01]  /*4920*/  FADD.FTZ R66, R177, R66 ;  /* 0x00000042b1427221 */ /* 0x000fe20000010000 */
        /* <DEDUP_REMOVED lines=11> */
[-C--:B------:R-:W-:Y:S01]  /*49e0*/  FMUL.FTZ R69, R133, R67.reuse ;  /* 0x0000004385457220 */ /* 0x080fe20000410000 */
[----:B------:R-:W-:Y:S01]  /*49f0*/  FFMA.FTZ R222, R55, R222, R61 ;  /* 0x000000de37de7223 */ /* 0x000fe2000001003d */
[C---:B------:R-:W-:Y:S01]  /*4a00*/  FMUL.FTZ R61, R129.reuse, R220 ;  /* 0x000000dc813d7220 */ /* 0x040fe20000410000 */
[----:B------:R-:W-:Y:S01]  /*4a10*/  FFMA.FTZ R60, R134, R67, -R63 ;  /* 0x00000043863c7223 */ /* 0x000fe2000001083f */
[----:B------:R-:W-:Y:S01]  /*4a20*/  FFMA.FTZ R65, R142, R65, -R62 ;  /* 0x000000418e417223 */ /* 0x000fe2000001083e */
[-C--:B------:R-:W-:Y:S01]  /*4a30*/  FMUL.FTZ R63, R129, R222.reuse ;  /* 0x000000de813f7220 */ /* 0x080fe20000410000 */
[----:B------:R-:W-:Y:S01]  /*4a40*/  FFMA.FTZ R61, R130, R222, -R61 ;  /* 0x000000de823d7223 */ /* 0x000fe2000001083d */
[----:B------:R-:W-:Y:S01]  /*4a50*/  FFMA.FTZ R69, R134, R66, R69 ;  /* 0x0000004286457223 */ /* 0x000fe20000010045 */
[----:B------:R-:W-:Y:S01]  /*4a60*/  FADD.FTZ R62, R195, R60 ;  /* 0x0000003cc33e7221 */ /* 0x000fe20000010000 */
[----:B------:R-:W-:Y:S01]  /*4a70*/  FFMA.FTZ R60, R130, R220, R63 ;  /* 0x000000dc823c7223 */ /* 0x000fe2000001003f */
[----:B------:R-:W-:Y:S01]  /*4a80*/  FFMA.FTZ R221, R96, R221, R61 ;  /* 0x000000dd60dd7223 */ /* 0x000fe2000001003d */
[----:B------:R-:W-:Y:S01]  /*4a90*/  FADD.FTZ R69, R178, R69 ;  /* 0x00000045b2457221 */ /* 0x000fe20000010000 */
[-C--:B------:R-:W-:Y:S01]  /*4aa0*/  FMUL.FTZ R63, R135, R62.reuse ;  /* 0x0000003e873f7220 */ /* 0x080fe20000410000 */
        /* <DEDUP_REMOVED lines=9> */
[----:B------:R-:W-:Y:S01]  /*4b40*/  FFMA.FTZ R223, R52, R223, R61 ;  /* 0x000000df34df7223 */ /* 0x000fe2000001003d */
[----:B------:R-:W-:Y:S01]  /*4b50*/  FADD.FTZ R67, R196, R67 ;  /* 0x00000043c4437221 */ /* 0x000fe20000010000 */
[-C--:B------:R-:W-:Y:S01]  /*4b60*/  FMUL.FTZ R69, R137, R66.reuse ;  /* 0x0000004289457220 */ /* 0x080fe20000410000 */
[----:B------:R-:W-:Y:S01]  /*4b70*/  FFMA.FTZ R225, R52, R225, R60 ;  /* 0x000000e134e17223 */ /* 0x000fe2000001003c */
[----:B------:R-:W-:Y:S01]  /*4b80*/  FMUL.FTZ R61, R123, R223 ;  /* 0x000000df7b3d7220 */ /* 0x000fe20000410000 */
[-C--:B------:R-:W-:Y:S01]  /*4b90*/  FMUL.FTZ R63, R137, R67.reuse ;  /* 0x00000043893f7220 */ /* 0x080fe20000410000 */
        /* <DEDUP_REMOVED lines=8> */
[----:B------:R-:W-:Y:S01]  /*4c20*/  FMUL.FTZ R67, R139, R68 ;  /* 0x000000448b437220 */ /* 0x000fe20000410000 */
[----:B------:R-:W-:Y:S01]  /*4c30*/  FFMA.FTZ R224, R95, R224, R61 ;  /* 0x000000e05fe07223 */ /* 0x000fe2000001003d */
[----:B------:R-:W-:Y:S01]  /*4c40*/  FMUL.FTZ R63, R121, R226 ;  /* 0x000000e2793f7220 */ /* 0x000fe20000410000 */
[----:B------:R-:W-:Y:S01]  /*4c50*/  UISETP.GE.AND UP0, UPT, UR11, UR43, UPT ;  /* 0x0000002b0b00728c */ /* 0x000fe2000bf06270 */
[-C--:B------:R-:W-:Y:S01]  /*4c60*/  FFMA.FTZ R62, R140, R60.reuse, R67 ;  /* 0x0000003c8c3e7223 */ /* 0x080fe20000010043 */
[----:B------:R-:W-:Y:S01]  /*4c70*/  FMUL.FTZ R67, R139, R60 ;  /* 0x0000003c8b437220 */ /* 0x000fe20000410000 */
[-C--:B------:R-:W-:Y:S01]  /*4c80*/  FMUL.FTZ R61, R121, R224.reuse ;  /* 0x000000e0793d7220 */ /* 0x080fe20000410000 */
[----:B------:R-:W-:Y:S01]  /*4c90*/  FFMA.FTZ R60, R122, R224, R63 ;  /* 0x000000e07a3c7223 */ /* 0x000fe2000001003f */
[----:B------:R-:W-:Y:S01]  /*4ca0*/  FADD.FTZ R62, R181, R62 ;  /* 0x0000003eb53e7221 */ /* 0x000fe20000010000 */
[----:B------:R-:W-:Y:S01]  /*4cb0*/  FFMA.FTZ R67, R140, R68, -R67 ;  /* 0x000000448c437223 */ /* 0x000fe20000010843 */
[----:B------:R-:W-:Y:S01]  /*4cc0*/  FFMA.FTZ R61, R122, R226, -R61 ;  /* 0x000000e27a3d7223 */ /* 0x000fe2000001083d */
[----:B------:R-:W-:Y:S01]  /*4cd0*/  FFMA.FTZ R228, R51, R228, R60 ;  /* 0x000000e433e47223 */ /* 0x000fe2000001003c */
[----:B------:R-:W-:Y:S01]  /*4ce0*/  FMUL.FTZ R66, R141, R62 ;  /* 0x0000003e8d427220 */ /* 0x000fe20000410000 */
[----:B------:R-:W-:Y:S01]  /*4cf0*/  FADD.FTZ R67, R198, R67 ;  /* 0x00000043c6437221 */ /* 0x000fe20000010000 */
[----:B------:R-:W-:Y:S01]  /*4d00*/  FFMA.FTZ R230, R51, R230, R61 ;  /* 0x000000e633e67223 */ /* 0x000fe2000001003d */
[----:B------:R-:W-:Y:S01]  /*4d10*/  FMUL.FTZ R61, R119, R228 ;  /* 0x000000e4773d7220 */ /* 0x000fe20000410000 */
[----:B------:R-:W-:Y:S01]  /*4d20*/  PLOP3.LUT P0, PT, PT, PT, UP0, 0x80, 0x8 ;  /* 0x000000000008781c */ /* 0x000fe20003f0f008 */
        /* <DEDUP_REMOVED lines=11> */
[----:B------:R-:W-:Y:S01]  /*4de0*/  ISETP.NE.OR P0, PT, R206, RZ, P0 ;  /* 0x000000ffce00720c */ /* 0x000fe20000705670 */
[C---:B------:R-:W-:Y:S01]  /*4df0*/  FMUL.FTZ R66, R117.reuse, R229 ;  /* 0x000000e575427220 */ /* 0x040fe20000410000 */
[----:B------:R-:W-:Y:S01]  /*4e00*/  FFMA.FTZ R70, R144, R69, R67 ;  /* 0x0000004590467223 */ /* 0x000fe20000010043 */
[----:B------:R-:W-:Y:S01]  /*4e10*/  FMUL.FTZ R67, R117, R227 ;  /* 0x000000e375437220 */ /* 0x000fe20000410000 */
[C---:B------:R-:W-:Y:S01]  /*4e20*/  FMUL.FTZ R71, R143.reuse, R69 ;  /* 0x000000458f477220 */ /* 0x040fe20000410000 */
[C---:B------:R-:W-:Y:S01]  /*4e30*/  FFMA.FTZ R66, R118.reuse, R227, R66 ;  /* 0x000000e376427223 */ /* 0x040fe20000010042 */
[C---:B------:R-:W-:Y:S01]  /*4e40*/  FMUL.FTZ R69, R143.reuse, R65 ;  /* 0x000000418f457220 */ /* 0x040fe20000410000 */
[----:B------:R-:W-:Y:S01]  /*4e50*/  FFMA.FTZ R67, R118, R229, -R67 ;  /* 0x000000e576437223 */ /* 0x000fe20000010843 */
[----:B------:R-:W-:Y:S01]  /*4e60*/  FFMA.FTZ R71, R144, R68, -R71 ;  /* 0x0000004490477223 */ /* 0x000fe20000010847 */
[-C--:B------:R-:W-:Y:S01]  /*4e70*/  FMUL.FTZ R68, R143, R64.reuse ;  /* 0x000000408f447220 */ /* 0x080fe20000410000 */
[C---:B------:R-:W-:Y:S01]  /*4e80*/  FFMA.FTZ R207, R50.reuse, R207, R66 ;  /* 0x000000cf32cf7223 */ /* 0x040fe20000010042 */
[----:B------:R-:W-:Y:S01]  /*4e90*/  FFMA.FTZ R209, R50, R209, R67 ;  /* 0x000000d132d17223 */ /* 0x000fe20000010043 */
[C---:B------:R-:W-:Y:S01]  /*4ea0*/  FFMA.FTZ R64, R144.reuse, R64, R69 ;  /* 0x0000004090407223 */ /* 0x040fe20000010045 */
[----:B------:R-:W-:Y:S01]  /*4eb0*/  FFMA.FTZ R65, R144, R65, -R68 ;  /* 0x0000004190417223 */ /* 0x000fe20000010844 */
[C---:B------:R-:W-:Y:S01]  /*4ec0*/  FMUL.FTZ R68, R115.reuse, R207 ;  /* 0x000000cf73447220 */ /* 0x040fe20000410000 */
[----:B------:R-:W-:Y:S01]  /*4ed0*/  FMUL.FTZ R69, R115, R209 ;  /* 0x000000d173457220 */ /* 0x000fe20000410000 */
[----:B------:R-:W-:Y:S01]  /*4ee0*/  VOTEU.ALL UP0, P0 ;  /* 0x0000000000ff7886 */ /* 0x000fe20000000000 */
[----:B------:R-:W-:Y:S01]  /*4ef0*/  FADD.FTZ R66, R183, R70 ;  /* 0x00000046b7427221 */ /* 0x000fe20000010000 */
[----:B------:R-:W-:-:S02]  /*4f00*/  HFMA2 R60, -RZ, RZ, 1.875, 0 ;  /* 0x3f800000ff3c7431 */ /* 0x000fc400000001ff */
[C---:B------:R-:W-:Y:S01]  /*4f10*/  FFMA.FTZ R70, R116.reuse, R207, R69 ;  /* 0x000000cf74467223 */ /* 0x040fe20000010045 */
[----:B------:R-:W-:Y:S01]  /*4f20*/  FFMA.FTZ R69, R116, R209, -R68 ;  /* 0x000000d174457223 */ /* 0x000fe20000010844 */
[----:B------:R-:W-:Y:S01]  /*4f30*/  ISETP.GT.U32.AND P2, PT, R108, 0x1f, PT ;  /* 0x0000001f6c00780c */ /* 0x000fe20003f44070 */
[----:B------:R-:W-:Y:S01]  /*4f40*/  @!UP0 ULEA UR21, UR8, UR20, 0x4 ;  /* 0x0000001408158291 */ /* 0x000fe2000f8e20ff */
[C---:B------:R-:W-:Y:S01]  /*4f50*/  FFMA.FTZ R208, R93.reuse, R208, R70 ;  /* 0x000000d05dd07223 */ /* 0x040fe20000010046 */
[----:B------:R-:W-:Y:S01]  /*4f60*/  FFMA.FTZ R210, R93, R210, R69 ;  /* 0x000000d25dd27223 */ /* 0x000fe20000010045 */
[----:B------:R-:W-:Y:S02]  /*4f70*/  CS2R R62, SRZ ;  /* 0x00000000003e7805 */ /* 0x000fe4000001ff00 */
[----:B------:R-:W-:Y:S01]  /*4f80*/  MOV R61, RZ ;  /* 0x000000ff003d7202 */ /* 0x000fe20000000f00 */
[----:B------:R-:W-:Y:S01]  /*4f90*/  FADD.FTZ R67, R200, R71 ;  /* 0x00000047c8437221 */ /* 0x000fe20000010000 */
[C---:B------:R-:W-:Y:S01]  /*4fa0*/  FMUL.FTZ R69, R113.reuse, R208 ;  /* 0x000000d071457220 */ /* 0x040fe20000410000 */
[-C--:B------:R-:W-:Y:S01]  /*4fb0*/  FMUL.FTZ R71, R113, R210.reuse ;  /* 0x000000d271477220 */ /* 0x080fe20000410000 */
[----:B------:R-:W-:Y:S02]  /*4fc0*/  BSSY B0, `(.L_x_4544) ;  /* 0x00000e2000007945 */ /* 0x000fe40003800000 */
[----:B------:R-:W0:Y:S01]  /*4fd0*/  @!P0 LDS.128 R60, [UR21+0x8b80] ;  /* 0x008b8015ff3c8984 */ /* 0x000e220008000c00 */
[C---:B------:R-:W-:Y:S01]  /*4fe0*/  FFMA.FTZ R68, R114.reuse, R210, -R69 ;  /* 0x000000d272447223 */ /* 0x040fe20000010845 */
[----:B------:R-:W-:-:S02]  /*4ff0*/  FFMA.FTZ R71, R114, R208, R71 ;  /* 0x000000d072477223 */ /* 0x000fc40000010047 */
[----:B------:R1:W-:Y:S01]  /*5000*/  STS.128 [R204+0x6d80], R64 ;  /* 0x006d8040cc007388 */ /* 0x0003e20000000c00 */
[C---:B------:R-:W-:Y:S01]  /*5010*/  FFMA.FTZ R214, R49.reuse, R214, R68 ;  /* 0x000000d631d67223 */ /* 0x040fe20000010044 */
[----:B------:R-:W-:Y:S01]  /*5020*/  FFMA.FTZ R212, R49, R212, R71 ;  /* 0x000000d431d47223 */ /* 0x000fe20000010047 */
[----:B------:R-:W-:Y:S06]  /*5030*/  BAR.SYNC.DEFER_BLOCKING 0x0 ;  /* 0x0000000000007b1d */ /* 0x000fec0000010000 */
[----:B------:R-:W-:Y:S05]  /*5040*/  @P2 BRA `(.L_x_4545) ;  /* 0x0000000c00642947 */ /* 0x000fea0003800000 */
[----:B-1----:R-:W-:Y:S01]  /*5050*/  MOV R65, 0x50 ;  /* 0x0000005000417802 */ /* 0x002fe20000000f00 */
[----:B------:R-:W-:Y:S01]  /*5060*/  UMOV UR21, 0xffffffff ;  /* 0xffffffff00157882 */ /* 0x000fe20000000000 */
[----:B------:R-:W-:-:S03]  /*5070*/  ISETP.NE.AND P2, PT, R206, 0x1f, PT ;  /* 0x0000001fce00780c */ /* 0x000fc60003f45270 */
[----:B------:R-:W-:-:S05]  /*5080*/  IMAD R242, R108, R65, UR20 ;  /* 0x000000146cf27e24 */ /* 0x000fca000f8e0241 */
[----:B------:R-:W-:Y:S04]  /*5090*/  LDS.128 R64, [R242+0x6da0] ;  /* 0x006da000f2407984 */ /* 0x000fe80000000c00 */
        /* <DEDUP_REMOVED lines=38> */
.L_x_4687:
        /* <DEDUP_REMOVED lines=12> */
.L_x_4548:
[----:B------:R-:W-:Y:S05]  /*53c0*/  BSYNC.RECONVERGENT B1 ;  /* 0x0000000000017941 */ /* 0x000fea0003800200 */
.L_x_4547:
[----:B------:R-:W-:Y:S01]  /*53d0*/  UMOV UR21, 0xffffffff ;  /* 0xffffffff00157882 */ /* 0x000fe20000000000 */
[----:B------:R-:W-:Y:S02]  /*53e0*/  ISETP.GT.U32.AND P2, PT, R206, 0x1d, PT ;  /* 0x0000001dce00780c */ /* 0x000fe40003f44070 */
[----:B------:R-:W-:Y:S11]  /*53f0*/  BRA.DIV UR21, `(.L_x_4549) ;  /* 0x0000006215d47947 */ /* 0x000ff6000b800000 */
[----:B--2---:R2:W1:Y:S04]  /*5400*/  SHFL.DOWN PT, R76, R249, 0x2, 0x1f ;  /* 0x08401f00f94c7f89 */ /* 0x00446800000e0000 */
[----:B---3--:R2:W3:Y:S04]  /*5410*/  SHFL.DOWN PT, R77, R248, 0x2, 0x1f ;  /* 0x08401f00f84d7f89 */ /* 0x0084e800000e0000 */
[----:B----4-:R2:W4:Y:S04]  /*5420*/  SHFL.DOWN PT, R78, R247, 0x2, 0x1f ;  /* 0x08401f00f74e7f89 */ /* 0x01052800000e0000 */
[----:B0-----:R2:W0:Y:S02]  /*5430*/  SHFL.DOWN PT, R251, R246, 0x2, 0x1f ;  /* 0x08401f00f6fb7f89 */ /* 0x00142400000e0000 */
.L_x_4693:
        /* <DEDUP_REMOVED lines=8> */
[----:B-12---:R-:W-:Y:S01]  /*54c0*/  FADD.FTZ R247, R247, R238 ;  /* 0x000000eef7f77221 */ /* 0x006fe20000010000 */
[----:B------:R-:W-:Y:S01]  /*54d0*/  FADD.FTZ R246, R246, R251 ;  /* 0x000000fbf6f67221 */ /* 0x000fe20000010000 */
[-C--:B------:R-:W-:Y:S01]  /*54e0*/  FFMA.FTZ R249, R249, R76.reuse, -R78 ;  /* 0x0000004cf9f97223 */ /* 0x080fe2000001084e */
[----:B------:R-:W-:-:S07]  /*54f0*/  FFMA.FTZ R248, R248, R76, R77 ;  /* 0x0000004cf8f87223 */ /* 0x000fce000001004d */
.L_x_4551:
[----:B------:R-:W-:Y:S05]  /*5500*/  BSYNC.RECONVERGENT B1 ;  /* 0x0000000000017941 */ /* 0x000fea0003800200 */
.L_x_4550:
[----:B------:R-:W-:Y:S01]  /*5510*/  UMOV UR21, 0xffffffff ;  /* 0xffffffff00157882 */ /* 0x000fe20000000000 */
[----:B------:R-:W-:Y:S02]  /*5520*/  ISETP.GT.U32.AND P2, PT, R206, 0x1b, PT ;  /* 0x0000001bce00780c */ /* 0x000fe40003f44070 */
[----:B------:R-:W-:Y:S11]  /*5530*/  BRA.DIV UR21, `(.L_x_4552) ;  /* 0x0000006215f47947 */ /* 0x000ff6000b800000 */
[----:B-1----:R1:W1:Y:S04]  /*5540*/  SHFL.DOWN PT, R76, R249, 0x4, 0x1f ;  /* 0x08801f00f94c7f89 */ /* 0x00226800000e0000 */
[----:B---3--:R3:W1:Y:S04]  /*5550*/  SHFL.DOWN PT, R77, R248, 0x4, 0x1f ;  /* 0x08801f00f84d7f89 */ /* 0x00866800000e0000 */
[----:B----4-:R3:W4:Y:S04]  /*5560*/  SHFL.DOWN PT, R78, R247, 0x4, 0x1f ;  /* 0x08801f00f74e7f89 */ /* 0x01072800000e0000 */
[----:B0-----:R3:W0:Y:S02]  /*5570*/  SHFL.DOWN PT, R251, R246, 0x4, 0x1f ;  /* 0x08801f00f6fb7f89 */ /* 0x00162400000e0000 */
.L_x_4699:
        /* <DEDUP_REMOVED lines=12> */
.L_x_4554:
[----:B------:R-:W-:Y:S05]  /*5640*/  BSYNC.RECONVERGENT B1 ;  /* 0x0000000000017941 */ /* 0x000fea0003800200 */
.L_x_4553:
[----:B------:R-:W-:Y:S01]  /*5650*/  UMOV UR21, 0xffffffff ;  /* 0xffffffff00157882 */ /* 0x000fe20000000000 */
[----:B------:R-:W-:Y:S02]  /*5660*/  ISETP.GT.U32.AND P2, PT, R206, 0x17, PT ;  /* 0x00000017ce00780c */ /* 0x000fe40003f44070 */
[----:B------:R-:W-:Y:S11]  /*5670*/  BRA.DIV UR21, `(.L_x_4555) ;  /* 0x0000006615147947 */ /* 0x000ff6000b800000 */
[----:B-1----:R1:W1:Y:S04]  /*5680*/  SHFL.DOWN PT, R76, R249, 0x8, 0x1f ;  /* 0x09001f00f94c7f89 */ /* 0x00226800000e0000 */
[----:B------:R0:W1:Y:S04]  /*5690*/  SHFL.DOWN PT, R77, R248, 0x8, 0x1f ;  /* 0x09001f00f84d7f89 */ /* 0x00006800000e0000 */
[----:B----4-:R4:W1:Y:S04]  /*56a0*/  SHFL.DOWN PT, R78, R247, 0x8, 0x1f ;  /* 0x09001f00f74e7f89 */ /* 0x01086800000e0000 */
[----:B0-----:R4:W0:Y:S02]  /*56b0*/  SHFL.DOWN PT, R251, R246, 0x8, 0x1f ;  /* 0x09001f00f6fb7f89 */ /* 0x00182400000e0000 */
.L_x_4705:
        /* <DEDUP_REMOVED lines=12> */
.L_x_4557:
[----:B------:R-:W-:Y:S05]  /*5780*/  BSYNC.RECONVERGENT B1 ;  /* 0x0000000000017941 */ /* 0x000fea0003800200 */
.L_x_4556:
[----:B------:R-:W-:Y:S01]  /*5790*/  UMOV UR21, 0xffffffff ;  /* 0xffffffff00157882 */ /* 0x000fe20000000000 */
[----:B------:R-:W-:Y:S02]  /*57a0*/  ISETP.GT.U32.AND P2, PT, R206, 0xf, PT ;  /* 0x0000000fce00780c */ /* 0x000fe40003f44070 */
[----:B------:R-:W-:Y:S11]  /*57b0*/  BRA.DIV UR21, `(.L_x_4558) ;  /* 0x0000006615347947 */ /* 0x000ff6000b800000 */
[----:B-1----:R1:W1:Y:S04]  /*57c0*/  SHFL.DOWN PT, R76, R249, 0x10, 0x1f ;  /* 0x0a001f00f94c7f89 */ /* 0x00226800000e0000 */
[----:B------:R0:W1:Y:S04]  /*57d0*/  SHFL.DOWN PT, R77, R248, 0x10, 0x1f ;  /* 0x0a001f00f84d7f89 */ /* 0x00006800000e0000 */
[----:B------:R1:W1:Y:S04]  /*57e0*/  SHFL.DOWN PT, R78, R247, 0x10, 0x1f ;  /* 0x0a001f00f74e7f89 */ /* 0x00026800000e0000 */
[----:B0-----:R0:W0:Y:S02]  /*57f0*/  SHFL.DOWN PT, R251, R246, 0x10, 0x1f ;  /* 0x0a001f00f6fb7f89 */ /* 0x00102400000e0000 */
.L_x_4711:
        /* <DEDUP_REMOVED lines=12> */
.L_x_4560:
[----:B------:R-:W-:Y:S05]  /*58c0*/  BSYNC.RECONVERGENT B1 ;  /* 0x0000000000017941 */ /* 0x000fea0003800200 */
.L_x_4559:
[----:B------:R-:W-:Y:S01]  /*58d0*/  UMOV UR21, 0xffffffff ;  /* 0xffffffff00157882 */ /* 0x000fe20000000000 */
[----:B------:R-:W-:Y:S02]  /*58e0*/  ISETP.NE.AND P2, PT, R108, 0x1f, PT ;  /* 0x0000001f6c00780c */ /* 0x000fe40003f45270 */
[----:B------:R-:W-:Y:S11]  /*58f0*/  BRA.DIV UR21, `(.L_x_4561) ;  /* 0x0000006615547947 */ /* 0x000ff6000b800000 */
[----:B------:R-:W5:Y:S04]  /*5900*/  SHFL.IDX PT, R244, R248, RZ, 0x1f ;  /* 0x00001ffff8f47589 */ /* 0x000f6800000e0000 */
[----:B------:R-:W0:Y:S04]  /*5910*/  SHFL.IDX PT, R206, R249, RZ, 0x1f ;  /* 0x00001ffff9ce7589 */ /* 0x000e2800000e0000 */
[----:B------:R-:W2:Y:S04]  /*5920*/  SHFL.IDX PT, R243, R247, RZ, 0x1f ;  /* 0x00001ffff7f37589 */ /* 0x000ea800000e0000 */
[----:B------:R-:W3:Y:S04]  /*5930*/  SHFL.IDX PT, R237, R246, RZ, 0x1f ;  /* 0x00001ffff6ed7589 */ /* 0x000ee800000e0000 */
[----:B------:R-:W4:Y:S04]  /*5940*/  SHFL.IDX PT, R250, R60, RZ, 0x1f ;  /* 0x00001fff3cfa7589 */ /* 0x000f2800000e0000 */
[----:B------:R-:W4:Y:S04]  /*5950*/  SHFL.IDX PT, R79, R61, RZ, 0x1f ;  /* 0x00001fff3d4f7589 */ /* 0x000f2800000e0000 */
[----:B-1----:R1:W1:Y:S01]  /*5960*/  SHFL.DOWN PT, R76, R249, 0x1, 0x1f ;  /* 0x08201f00f94c7f89 */ /* 0x00226200000e0000 */
[-C--:B-----5:R-:W-:Y:S01]  /*5970*/  FMUL.FTZ R239, R63, R244.reuse ;  /* 0x000000f43fef7220 */ /* 0x0a0fe20000410000 */
[-C--:B------:R-:W-:Y:S01]  /*5980*/  FMUL.FTZ R240, R62, R244.reuse ;  /* 0x000000f43ef07220 */ /* 0x080fe20000410000 */
[-C--:B------:R-:W-:Y:S01]  /*5990*/  FMUL.FTZ R245, R61, R244.reuse ;  /* 0x000000f43df57220 */ /* 0x080fe20000410000 */
[----:B------:R1:W1:Y:S01]  /*59a0*/  SHFL.DOWN PT, R77, R248, 0x1, 0x1f ;  /* 0x08201f00f84d7f89 */ /* 0x00026200000e0000 */
[----:B------:R-:W-:Y:S01]  /*59b0*/  FMUL.FTZ R244, R60, R244 ;  /* 0x000000f43cf47220 */ /* 0x000fe20000410000 */
[-C--:B0-----:R-:W-:Y:S01]  /*59c0*/  FFMA.FTZ R238, R62, R206.reuse, -R239 ;  /* 0x000000ce3eee7223 */ /* 0x081fe200000108ef */
[-C--:B------:R-:W-:Y:S01]  /*59d0*/  FFMA.FTZ R240, R63, R206.reuse, R240 ;  /* 0x000000ce3ff07223 */ /* 0x080fe200000100f0 */
[----:B------:R0:W0:Y:S01]  /*59e0*/  SHFL.DOWN PT, R78, R247, 0x1, 0x1f ;  /* 0x08201f00f74e7f89 */ /* 0x00002200000e0000 */
[-C--:B------:R-:W-:Y:S01]  /*59f0*/  FFMA.FTZ R245, R60, R206.reuse, -R245 ;  /* 0x000000ce3cf57223 */ /* 0x080fe200000108f5 */
[----:B------:R-:W-:Y:S01]  /*5a00*/  FFMA.FTZ R244, R61, R206, R244 ;  /* 0x000000ce3df47223 */ /* 0x000fe200000100f4 */
[----:B--2---:R-:W-:Y:S01]  /*5a10*/  FADD.FTZ R243, R243, R238 ;  /* 0x000000eef3f37221 */ /* 0x004fe20000010000 */
[----:B------:R2:W0:Y:S01]  /*5a20*/  SHFL.DOWN PT, R251, R246, 0x1, 0x1f ;  /* 0x08201f00f6fb7f89 */ /* 0x00042200000e0000 */
[----:B---3--:R-:W-:-:S03]  /*5a30*/  FADD.FTZ R206, R237, R240 ;  /* 0x000000f0edce7221 */ /* 0x008fc60000010000 */
[----:B------:R2:W3:Y:S01]  /*5a40*/  SHFL.IDX PT, R252, R62, RZ, 0x1f ;  /* 0x00001fff3efc7589 */ /* 0x0004e200000e0000 */
[----:B----4-:R-:W-:-:S03]  /*5a50*/  MOV R60, R250 ;  /* 0x000000fa003c7202 */ /* 0x010fc60000000f00 */
[----:B------:R2:W4:Y:S01]  /*5a60*/  SHFL.IDX PT, R241, R63, RZ, 0x1f ;  /* 0x00001fff3ff17589 */ /* 0x00052200000e0000 */
[----:B------:R-:W-:-:S07]  /*5a70*/  MOV R61, R79 ;  /* 0x0000004f003d7202 */ /* 0x000fce0000000f00 */
.L_x_4725:
[----:B------:R-:W-:Y:S01]  /*5a80*/  BSSY.RECONVERGENT B1, `(.L_x_4562) ;  /* 0x000000f000017945 */ /* 0x000fe20003800200 */
[----:B--23--:R-:W-:Y:S02]  /*5a90*/  MOV R62, R252 ;  /* 0x000000fc003e7202 */ /* 0x00cfe40000000f00 */
[----:B----4-:R-:W-:Y:S01]  /*5aa0*/  MOV R63, R241 ;  /* 0x000000f1003f7202 */ /* 0x010fe20000000f00 */
[----:B------:R-:W-:Y:S06]  /*5ab0*/  @!P2 BRA `(.L_x_4563) ;  /* 0x00000000002ca947 */ /* 0x000fec0003800000 */
[C---:B-1----:R-:W-:Y:S01]  /*5ac0*/  FMUL.FTZ R79, R77.reuse, R61 ;  /* 0x0000003d4d4f7220 */ /* 0x042fe20000410000 */
[CC--:B------:R-:W-:Y:S01]  /*5ad0*/  FMUL.FTZ R237, R77.reuse, R63.reuse ;  /* 0x0000003f4ded7220 */ /* 0x0c0fe20000410000 */
[C---:B------:R-:W-:Y:S01]  /*5ae0*/  FMUL.FTZ R238, R76.reuse, R63 ;  /* 0x0000003f4cee7220 */ /* 0x040fe20000410000 */
[C---:B------:R-:W-:Y:S01]  /*5af0*/  FMUL.FTZ R61, R76.reuse, R61 ;  /* 0x0000003d4c3d7220 */ /* 0x040fe20000410000 */
[C---:B------:R-:W-:Y:S01]  /*5b00*/  FFMA.FTZ R79, R76.reuse, R60, -R79 ;  /* 0x0000003c4c4f7223 */ /* 0x040fe2000001084f */
[-C--:B------:R-:W-:Y:S01]  /*5b10*/  FFMA.FTZ R237, R76, R62.reuse, -R237 ;  /* 0x0000003e4ced7223 */ /* 0x080fe200000108ed */
[C---:B------:R-:W-:Y:S01]  /*5b20*/  FFMA.FTZ R238, R77.reuse, R62, R238 ;  /* 0x0000003e4dee7223 */ /* 0x040fe200000100ee */
[----:B------:R-:W-:Y:S02]  /*5b30*/  FFMA.FTZ R61, R77, R60, R61 ;  /* 0x0000003c4d3d7223 */ /* 0x000fe4000001003d */
[----:B0-----:R-:W-:Y:S01]  /*5b40*/  FADD.FTZ R62, R78, R237 ;  /* 0x000000ed4e3e7221 */ /* 0x001fe20000010000 */
[----:B------:R-:W-:Y:S01]  /*5b50*/  FADD.FTZ R63, R251, R238 ;  /* 0x000000eefb3f7221 */ /* 0x000fe20000010000 */
[----:B------:R-:W-:-:S07]  /*5b60*/  MOV R60, R79 ;  /* 0x0000004f003c7202 */ /* 0x000fce0000000f00 */
.L_x_4563:
[----:B------:R-:W-:Y:S05]  /*5b70*/  BSYNC.RECONVERGENT B1 ;  /* 0x0000000000017941 */ /* 0x000fea0003800200 */
.L_x_4562:
[CC--:B-1----:R-:W-:Y:S01]  /*5b80*/  FMUL.FTZ R77, R69.reuse, R63.reuse ;  /* 0x0000003f454d7220 */ /* 0x0c2fe20000410000 */
[-C--:B------:R-:W-:Y:S01]  /*5b90*/  FMUL.FTZ R76, R69, R62.reuse ;  /* 0x0000003e454c7220 */ /* 0x080fe20000410000 */
[----:B------:R1:W-:Y:S02]  /*5ba0*/  STS.128 [R242+0x6db0], R60 ;  /* 0x006db03cf2007388 */ /* 0x0003e40000000c00 */
[C---:B------:R-:W-:Y:S01]  /*5bb0*/  FFMA.FTZ R77, R68.reuse, R62, -R77 ;  /* 0x0000003e444d7223 */ /* 0x040fe2000001084d */
[----:B------:R-:W-:-:S03]  /*5bc0*/  FFMA.FTZ R238, R68, R63, R76 ;  /* 0x0000003f44ee7223 */ /* 0x000fc6000001004c */
[----:B0-----:R-:W-:Y:S01]  /*5bd0*/  FADD.FTZ R78, R70, R77 ;  /* 0x0000004d464e7221 */ /* 0x001fe20000010000 */
[CC--:B------:R-:W-:Y:S01]  /*5be0*/  FMUL.FTZ R77, R69.reuse, R61.reuse ;  /* 0x0000003d454d7220 */ /* 0x0c0fe20000410000 */
[----:B------:R-:W-:Y:S01]  /*5bf0*/  FMUL.FTZ R70, R69, R60 ;  /* 0x0000003c45467220 */ /* 0x000fe20000410000 */
[----:B------:R-:W-:Y:S01]  /*5c00*/  FADD.FTZ R79, R71, R238 ;  /* 0x000000ee474f7221 */ /* 0x000fe20000010000 */
[C---:B------:R-:W-:Y:S01]  /*5c10*/  FMUL.FTZ R69, R65.reuse, R78 ;  /* 0x0000004e41457220 */ /* 0x040fe20000410000 */
[C---:B------:R-:W-:Y:S01]  /*5c20*/  FFMA.FTZ R76, R68.reuse, R60, -R77 ;  /* 0x0000003c444c7223 */ /* 0x040fe2000001084d */
[----:B------:R-:W-:Y:S02]  /*5c30*/  FFMA.FTZ R77, R68, R61, R70 ;  /* 0x0000003d444d7223 */ /* 0x000fe40000010046 */
[CC--:B------:R-:W-:Y:S01]  /*5c40*/  FFMA.FTZ R68, R64.reuse, R79.reuse, R69 ;  /* 0x0000004f40447223 */ /* 0x0c0fe20000010045 */
[C---:B------:R-:W-:Y:S01]  /*5c50*/  FMUL.FTZ R69, R65.reuse, R79 ;  /* 0x0000004f41457220 */ /* 0x040fe20000410000 */
[C---:B-1----:R-:W-:Y:S01]  /*5c60*/  FMUL.FTZ R63, R65.reuse, R76 ;  /* 0x0000004c413f7220 */ /* 0x042fe20000410000 */
[-C--:B------:R-:W-:Y:S01]  /*5c70*/  FMUL.FTZ R61, R65, R77.reuse ;  /* 0x0000004d413d7220 */ /* 0x080fe20000410000 */
[----:B------:R-:W-:Y:S01]  /*5c80*/  FADD.FTZ R67, R67, R68 ;  /* 0x0000004443437221 */ /* 0x000fe20000010000 */
[C---:B------:R-:W-:Y:S01]  /*5c90*/  FFMA.FTZ R69, R64.reuse, R78, -R69 ;  /* 0x0000004e40457223 */ /* 0x040fe20000010845 */
[C---:B------:R-:W-:Y:S01]  /*5ca0*/  FFMA.FTZ R65, R64.reuse, R77, R63 ;  /* 0x0000004d40417223 */ /* 0x040fe2000001003f */
[----:B------:R-:W-:Y:S01]  /*5cb0*/  FFMA.FTZ R64, R64, R76, -R61 ;  /* 0x0000004c40407223 */ /* 0x000fe2000001083d */
[C---:B------:R-:W-:Y:S01]  /*5cc0*/  FMUL.FTZ R63, R73.reuse, R67 ;  /* 0x00000043493f7220 */ /* 0x040fe20000410000 */
[----:B------:R-:W-:Y:S01]  /*5cd0*/  FADD.FTZ R66, R66, R69 ;  /* 0x0000004542427221 */ /* 0x000fe20000010000 */
[CC--:B------:R-:W-:Y:S01]  /*5ce0*/  FMUL.FTZ R61, R73.reuse, R65.reuse ;  /* 0x00000041493d7220 */ /* 0x0c0fe20000410000 */
[C---:B------:R-:W-:Y:S01]  /*5cf0*/  FMUL.FTZ R60, R73.reuse, R64 ;  /* 0x00000040493c7220 */ /* 0x040fe20000410000 */
[----:B------:R2:W-:Y:S01]  /*5d00*/  STS.128 [R242+0x6da0], R76 ;  /* 0x006da04cf2007388 */ /* 0x0005e20000000c00 */
[-C--:B------:R-:W-:Y:S01]  /*5d10*/  FMUL.FTZ R62, R73, R66.reuse ;  /* 0x00000042493e7220 */ /* 0x080fe20000410000 */
[C---:B------:R-:W-:Y:S01]  /*5d20*/  FFMA.FTZ R63, R72.reuse, R66, -R63 ;  /* 0x00000042483f7223 */ /* 0x040fe2000001083f */
[C---:B------:R-:W-:Y:S01]  /*5d30*/  FFMA.FTZ R68, R72.reuse, R64, -R61 ;  /* 0x0000004048447223 */ /* 0x040fe2000001083d */
[C---:B------:R-:W-:Y:S01]  /*5d40*/  FFMA.FTZ R69, R72.reuse, R65, R60 ;  /* 0x0000004148457223 */ /* 0x040fe2000001003c */
[----:B------:R-:W-:Y:S01]  /*5d50*/  FFMA.FTZ R62, R72, R67, R62 ;  /* 0x00000043483e7223 */ /* 0x000fe2000001003e */
[----:B------:R-:W-:Y:S01]  /*5d60*/  FADD.FTZ R70, R74, R63 ;  /* 0x0000003f4a467221 */ /* 0x000fe20000010000 */
[----:B------:R2:W-:Y:S01]  /*5d70*/  STS.128 [R242+0x6d90], R64 ;  /* 0x006d9040f2007388 */ /* 0x0005e20000000c00 */
[----:B------:R-:W-:Y:S01]  /*5d80*/  MOV R63, R206 ;  /* 0x000000ce003f7202 */ /* 0x000fe20000000f00 */
[----:B------:R-:W-:Y:S01]  /*5d90*/  FADD.FTZ R71, R75, R62 ;  /* 0x0000003e4b477221 */ /* 0x000fe20000010000 */
[----:B------:R-:W-:-:S02]  /*5da0*/  MOV R62, R243 ;  /* 0x000000f3003e7202 */ /* 0x000fc40000000f00 */
[----:B------:R-:W-:Y:S02]  /*5db0*/  MOV R61, R244 ;  /* 0x000000f4003d7202 */ /* 0x000fe40000000f00 */
[----:B------:R2:W-:Y:S01]  /*5dc0*/  STS.128 [R242+0x6d80], R68 ;  /* 0x006d8044f2007388 */ /* 0x0005e20000000c00 */
[----:B------:R-:W-:-:S07]  /*5dd0*/  MOV R60, R245 ;  /* 0x000000f5003c7202 */ /* 0x000fce0000000f00 */
.L_x_4545:
[----:B------:R-:W-:Y:S05]  /*5de0*/  BSYNC B0 ;  /* 0x0000000000007941 */ /* 0x000fea0003800000 */
.L_x_4544:
[----:B------:R-:W-:Y:S05]  /*5df0*/  WARPSYNC.ALL ;  /* 0x0000000000007948 */ /* 0x000fea0003800000 */
[----:B------:R-:W-:Y:S01]  /*5e00*/  BAR.SYNC.DEFER_BLOCKING 0x0 ;  /* 0x0000000000007b1d */ /* 0x000fe20000010000 */
[----:B-12---:R-:W-:Y:S01]  /*5e10*/  FMUL.FTZ R66, R17, R100 ;  /* 0x0000006411427220 */ /* 0x006fe20000410000 */
[C---:B------:R-:W-:Y:S01]  /*5e20*/  FFMA.FTZ R65, R0.reuse, R235, RZ ;  /* 0x000000eb00417223 */ /* 0x040fe200000100ff */
[----:B------:R-:W-:Y:S01]  /*5e30*/  FFMA.FTZ R64, R0, -R233, RZ ;  /* 0x800000e900407223 */ /* 0x000fe200000100ff */
[----:B------:R-:W-:Y:S01]  /*5e40*/  FMUL.FTZ R67, R9, R90 ;  /* 0x0000005a09437220 */ /* 0x000fe20000410000 */
[-C--:B------:R-:W-:Y:S01]  /*5e50*/  FFMA.FTZ R235, -R110, R66.reuse, R235 ;  /* 0x000000426eeb7223 */ /* 0x080fe200000101eb */
[----:B------:R-:W-:Y:S01]  /*5e60*/  FFMA.FTZ R233, R158, -R66, R233 ;  /* 0x800000429ee97223 */ /* 0x000fe200000100e9 */
[C---:B------:R-:W-:Y:S01]  /*5e70*/  FFMA.FTZ R66, R32.reuse, R231, R65 ;  /* 0x000000e720427223 */ /* 0x040fe20000010041 */
[----:B------:R-:W-:Y:S01]  /*5e80*/  FFMA.FTZ R64, R32, -R125, R64 ;  /* 0x8000007d20407223 */ /* 0x000fe20000010040 */
[-C--:B------:R-:W-:Y:S01]  /*5e90*/  FFMA.FTZ R231, -R112, R67.reuse, R231 ;  /* 0x0000004370e77223 */ /* 0x080fe200000101e7 */
[----:B------:R-:W-:Y:S01]  /*5ea0*/  FFMA.FTZ R125, R160, -R67, R125 ;  /* 0x80000043a07d7223 */ /* 0x000fe2000001007d */
[C---:B------:R-:W-:Y:S01]  /*5eb0*/  FFMA.FTZ R65, R31.reuse, R124, R66 ;  /* 0x0000007c1f417223 */ /* 0x040fe20000010042 */
[----:B------:R-:W-:Y:S01]  /*5ec0*/  FFMA.FTZ R67, R31, -R234, R64 ;  /* 0x800000ea1f437223 */ /* 0x000fe20000010040 */
[----:B------:R-:W-:Y:S01]  /*5ed0*/  ULEA UR21, UR11, 0xfffff000, 0xc ;  /* 0xfffff0000b157891 */ /* 0x000fe2000f8e60ff */
[----:B------:R-:W-:Y:S01]  /*5ee0*/  FMUL.FTZ R73, R8, R85 ;  /* 0x0000005508497220 */ /* 0x000fe20000410000 */
[C---:B------:R-:W-:Y:S01]  /*5ef0*/  FFMA.FTZ R64, R30.reuse, R236, R65 ;  /* 0x000000ec1e407223 */ /* 0x040fe20000010041 */
[----:B------:R-:W-:Y:S01]  /*5f00*/  MOV R69, UR40 ;  /* 0x0000002800457c02 */ /* 0x000fe20008000f00 */
[----:B------:R-:W-:Y:S01]  /*5f10*/  USHF.R.S32.HI UR42, URZ, 0x1f, UR21 ;  /* 0x0000001fff2a7899 */ /* 0x000fe20008011415 */
[----:B------:R-:W-:Y:S01]  /*5f20*/  FFMA.FTZ R236, -R111, R73, R236 ;  /* 0x000000496fec7223 */ /* 0x000fe200000101ec */
[----:B------:R-:W-:Y:S01]  /*5f30*/  FFMA.FTZ R71, R29, R213, R64 ;  /* 0x000000d51d477223 */ /* 0x000fe20000010040 */
[----:B------:R-:W-:Y:S01]  /*5f40*/  FFMA.FTZ R73, R155, -R73, R232 ;  /* 0x800000499b497223 */ /* 0x000fe200000100e8 */
[----:B------:R-:W-:Y:S01]  /*5f50*/  FFMA.FTZ R232, R30, -R232, R67 ;  /* 0x800000e81ee87223 */ /* 0x000fe20000010043 */
[----:B------:R-:W-:Y:S01]  /*5f60*/  LOP3.LUT R66, R108, UR21, RZ, 0xfc, !PT ;  /* 0x000000156c427c12 */ /* 0x000fe2000f8efcff */
[----:B------:R-:W-:Y:S01]  /*5f70*/  FFMA.FTZ R70, R28, R217, R71 ;  /* 0x000000d91c467223 */ /* 0x000fe20000010047 */
[----:B------:R1:W2:Y:S01]  /*5f80*/  LDS.64 R64, [R204+0x6d88] ;  /* 0x006d8800cc407984 */ /* 0x0002a20000000a00 */
[----:B------:R-:W-:Y:S01]  /*5f90*/  MOV R67, UR42 ;  /* 0x0000002a00437c02 */ /* 0x000fe20008000f00 */
[----:B------:R-:W-:Y:S01]  /*5fa0*/  FFMA.FTZ R232, R29, -R211, R232 ;  /* 0x800000d31de87223 */ /* 0x000fe200000100e8 */
[----:B-----5:R-:W-:Y:S01]  /*5fb0*/  MOV R77, UR41 ;  /* 0x00000029004d7c02 */ /* 0x020fe20008000f00 */
[----:B------:R-:W-:Y:S01]  /*5fc0*/  FMUL.FTZ R76, R14, R97 ;  /* 0x000000610e4c7220 */ /* 0x000fe20000410000 */
[----:B------:R-:W-:Y:S01]  /*5fd0*/  FFMA.FTZ R75, R27, R218, R70 ;  /* 0x000000da1b4b7223 */ /* 0x000fe20000010046 */
[----:B------:R-:W-:-:S04]  /*5fe0*/  IMAD.WIDE.U32 R68, R69, UR8, R66 ;  /* 0x0000000845447c25 */ /* 0x000fc8000f8e0042 */
[----:B------:R-:W-:Y:S01]  /*5ff0*/  FFMA.FTZ R232, R28, -R215, R232 ;  /* 0x800000d71ce87223 */ /* 0x000fe200000100e8 */
[----:B------:R-:W-:Y:S01]  /*6000*/  FMUL.FTZ R78, R6, R55 ;  /* 0x00000037064e7220 */ /* 0x000fe20000410000 */
[-C--:B------:R-:W-:Y:S01]  /*6010*/  FFMA.FTZ R218, -R145, R76.reuse, R218 ;  /* 0x0000004c91da7223 */ /* 0x080fe200000101da */
[----:B------:R-:W-:Y:S01]  /*6020*/  IMAD R71, R77, UR8, R69 ;  /* 0x000000084d477c24 */ /* 0x000fe2000f8e0245 */
[----:B------:R-:W-:Y:S01]  /*6030*/  LEA R70, P0, R68, UR9, 0x2 ;  /* 0x0000000944467c11 */ /* 0x000fe2000f8010ff */
[----:B------:R-:W-:Y:S01]  /*6040*/  FFMA.FTZ R69, R157, -R76, R216 ;  /* 0x8000004c9d457223 */ /* 0x000fe200000100d8 */
[----:B------:R-:W-:Y:S01]  /*6050*/  FFMA.FTZ R77, R27, -R216, R232 ;  /* 0x800000d81b4d7223 */ /* 0x000fe200000100e8 */
[----:B------:R-:W-:Y:S01]  /*6060*/  FFMA.FTZ R76, R26, R222, R75 ;  /* 0x000000de1a4c7223 */ /* 0x000fe2000001004b */
[----:B------:R-:W-:Y:S01]  /*6070*/  LEA.HI.X R71, R68, UR10, R71, 0x2, P0 ;  /* 0x0000000a44477c11 */ /* 0x000fe200080f1447 */
[----:B------:R-:W-:Y:S01]  /*6080*/  FFMA.FTZ R68, R159, -R78, R220 ;  /* 0x8000004e9f447223 */ /* 0x000fe200000100dc */
[----:B------:R-:W-:Y:S01]  /*6090*/  FFMA.FTZ R220, R26, -R220, R77 ;  /* 0x800000dc1adc7223 */ /* 0x000fe2000001004d */
[----:B------:R-:W-:Y:S01]  /*60a0*/  FFMA.FTZ R77, R25, R221, R76 ;  /* 0x000000dd194d7223 */ /* 0x000fe2000001004c */
[----:B------:R-:W-:Y:S01]  /*60b0*/  FMUL.FTZ R79, R13, R96 ;  /* 0x000000600d4f7220 */ /* 0x000fe20000410000 */
[----:B------:R-:W-:Y:S01]  /*60c0*/  FFMA.FTZ R222, -R147, R78, R222 ;  /* 0x0000004e93de7223 */ /* 0x000fe200000101de */
[----:B-1----:R-:W-:Y:S01]  /*60d0*/  FMUL.FTZ R204, R5, R52 ;  /* 0x0000003405cc7220 */ /* 0x002fe20000410000 */
        /* <DEDUP_REMOVED lines=10> */
[-C--:B------:R-:W-:Y:S01]  /*6180*/  FFMA.FTZ R217, -R148, R67.reuse, R217 ;  /* 0x0000004394d97223 */ /* 0x080fe200000101d9 */
[----:B------:R-:W-:Y:S01]  /*6190*/  FFMA.FTZ R74, R162, -R74, R211 ;  /* 0x8000004aa24a7223 */ /* 0x000fe200000100d3 */
[----:B------:R-:W-:Y:S01]  /*61a0*/  FFMA.FTZ R67, R164, -R67, R215 ;  /* 0x80000043a4437223 */ /* 0x000fe200000100d7 */
[----:B------:R-:W-:Y:S01]  /*61b0*/  ISETP.NE.AND P2, PT, R108, RZ, PT ;  /* 0x000000ff6c00720c */ /* 0x000fe20003f45270 */
[----:B------:R-:W-:Y:S01]  /*61c0*/  FFMA.FTZ R215, R21, R229, R204 ;  /* 0x000000e515d77223 */ /* 0x000fe200000100cc */
[----:B------:R-:W-:Y:S01]  /*61d0*/  FMUL.FTZ R206, R12, R95 ;  /* 0x0000005f0cce7220 */ /* 0x000fe20000410000 */
[----:B------:R-:W-:Y:S01]  /*61e0*/  FFMA.FTZ R220, R25, -R219, R220 ;  /* 0x800000db19dc7223 */ /* 0x000fe200000100dc */
[----:B------:R-:W-:Y:S01]  /*61f0*/  FMUL.FTZ R78, R4, R51 ;  /* 0x00000033044e7220 */ /* 0x000fe20000410000 */
[-C--:B--2---:R-:W-:Y:S01]  /*6200*/  FMUL.FTZ R211, R65, R107.reuse ;  /* 0x0000006b41d37220 */ /* 0x084fe20000410000 */
[C---:B------:R-:W-:Y:S01]  /*6210*/  FMUL.FTZ R204, R64.reuse, R107 ;  /* 0x0000006b40cc7220 */ /* 0x040fe20000410000 */
[-C--:B------:R-:W-:Y:S01]  /*6220*/  FFMA.FTZ R226, -R149, R206.reuse, R226 ;  /* 0x000000ce95e27223 */ /* 0x080fe200000101e2 */
[----:B------:R-:W-:Y:S01]  /*6230*/  FFMA.FTZ R77, R161, -R206, R224 ;  /* 0x800000cea14d7223 */ /* 0x000fe200000100e0 */
[-C--:B------:R-:W-:Y:S01]  /*6240*/  FFMA.FTZ R211, R64, R106.reuse, R211 ;  /* 0x0000006a40d37223 */ /* 0x080fe200000100d3 */
[----:B------:R-:W-:Y:S01]  /*6250*/  FFMA.FTZ R204, R65, R106, -R204 ;  /* 0x0000006a41cc7223 */ /* 0x000fe200000108cc */
[----:B------:R-:W-:Y:S01]  /*6260*/  FFMA.FTZ R106, R20, R209, R215 ;  /* 0x000000d1146a7223 */ /* 0x000fe200000100d7 */
[----:B------:R-:W-:Y:S01]  /*6270*/  FMUL.FTZ R206, R11, R94 ;  /* 0x0000005e0bce7220 */ /* 0x000fe20000410000 */
[----:B------:R-:W-:Y:S01]  /*6280*/  FADD.FTZ R211, R184, R211 ;  /* 0x000000d3b8d37221 */ /* 0x000fe20000010000 */
[----:B------:R-:W-:Y:S01]  /*6290*/  FADD.FTZ R216, R201, R204 ;  /* 0x000000ccc9d87221 */ /* 0x000fe20000010000 */
[----:B------:R-:W-:Y:S01]  /*62a0*/  FMUL.FTZ R184, R10, R93 ;  /* 0x0000005d0ab87220 */ /* 0x000fe20000410000 */
[----:B------:R-:W-:Y:S01]  /*62b0*/  VOTEU.ALL UP0, P2 ;  /* 0x0000000000ff7886 */ /* 0x000fe20001000000 */
[CC--:B------:R-:W-:Y:S01]  /*62c0*/  FMUL.FTZ R107, R113.reuse, R211.reuse ;  /* 0x000000d3716b7220 */ /* 0x0c0fe20000410000 */
[----:B------:R-:W-:Y:S01]  /*62d0*/  FMUL.FTZ R113, R113, R216 ;  /* 0x000000d871717220 */ /* 0x000fe20000410000 */
[----:B------:R-:W-:Y:S01]  /*62e0*/  FFMA.FTZ R65, R19, R210, R106 ;  /* 0x000000d213417223 */ /* 0x000fe2000001006a */
[-C--:B------:R-:W-:Y:S01]  /*62f0*/  FFMA.FTZ R210, -R165, R184.reuse, R210 ;  /* 0x000000b8a5d27223 */ /* 0x080fe200000101d2 */
[----:B------:R-:W-:Y:S01]  /*6300*/  FFMA.FTZ R106, R205, -R184, R208 ;  /* 0x800000b8cd6a7223 */ /* 0x000fe200000100d0 */
[C---:B------:R-:W-:Y:S01]  /*6310*/  FFMA.FTZ R184, R114.reuse, R216, -R107 ;  /* 0x000000d872b87223 */ /* 0x040fe2000001086b */
[----:B------:R-:W-:Y:S01]  /*6320*/  @!UP0 ULEA UR21, UR8, UR20, 0x4 ;  /* 0x0000001408158291 */ /* 0x000fe2000f8e20ff */
[----:B------:R-:W-:Y:S01]  /*6330*/  FFMA.FTZ R114, R114, R211, R113 ;  /* 0x000000d372727223 */ /* 0x000fe20000010071 */
[----:B------:R-:W-:Y:S01]  /*6340*/  FFMA.FTZ R223, R24, -R223, R220 ;  /* 0x800000df18df7223 */ /* 0x000fe200000100dc */
[----:B------:R-:W-:Y:S01]  /*6350*/  FADD.FTZ R187, R187, R184 ;  /* 0x000000b8bbbb7221 */ /* 0x000fe20000010000 */
[----:B------:R-:W-:Y:S01]  /*6360*/  FMUL.FTZ R201, R2, R49 ;  /* 0x0000003102c97220 */ /* 0x000fe20000410000 */
[----:B------:R-:W-:Y:S01]  /*6370*/  FADD.FTZ R167, R167, R114 ;  /* 0x00000072a7a77221 */ /* 0x000fe20000010000 */
[----:B------:R-:W-:Y:S01]  /*6380*/  P2R R79, PR, RZ, 0x4 ;  /* 0x00000004ff4f7803 */ /* 0x000fe20000000000 */
[C---:B------:R-:W-:Y:S01]  /*6390*/  FMUL.FTZ R113, R115.reuse, R187 ;  /* 0x000000bb73717220 */ /* 0x040fe20000410000 */
[-C--:B------:R-:W-:Y:S01]  /*63a0*/  FFMA.FTZ R229, -R154, R206.reuse, R229 ;  /* 0x000000ce9ae57223 */ /* 0x080fe200000101e5 */
[-C--:B------:R-:W-:Y:S01]  /*63b0*/  FMUL.FTZ R184, R115, R167.reuse ;  /* 0x000000a773b87220 */ /* 0x080fe20000410000 */
[----:B0-----:R0:W-:Y:S01]  /*63c0*/  @!P2 STS.128 [UR21+0x8b80], R60 ;  /* 0x008b803cff00a988 */ /* 0x0011e20008000c15 */
[----:B------:R-:W-:Y:S01]  /*63d0*/  FFMA.FTZ R114, R116, R167, R113 ;  /* 0x000000a774727223 */ /* 0x000fe20000010071 */
[----:B------:R-:W-:Y:S01]  /*63e0*/  FFMA.FTZ R79, R170, -R206, R227 ;  /* 0x800000ceaa4f7223 */ /* 0x000fe200000100e3 */
[----:B------:R-:W-:Y:S01]  /*63f0*/  FFMA.FTZ R113, R116, R187, -R184 ;  /* 0x000000bb74717223 */ /* 0x000fe200000108b8 */
[----:B------:R-:W-:Y:S01]  /*6400*/  FFMA.FTZ R223, R23, -R224, R223 ;  /* 0x800000e017df7223 */ /* 0x000fe200000100df */
[-C--:B------:R-:W-:Y:S01]  /*6410*/  FFMA.FTZ R206, R203, -R201.reuse, R212 ;  /* 0x800000c9cbce7223 */ /* 0x080fe200000100d4 */
[----:B------:R-:W-:Y:S01]  /*6420*/  FMUL.FTZ R116, R2, R216 ;  /* 0x000000d802747220 */ /* 0x000fe20000410000 */
[-C--:B------:R-:W-:Y:S01]  /*6430*/  FFMA.FTZ R230, -R151, R78.reuse, R230 ;  /* 0x0000004e97e67223 */ /* 0x080fe200000101e6 */
[----:B------:R-:W-:Y:S01]  /*6440*/  FFMA.FTZ R78, R163, -R78, R228 ;  /* 0x8000004ea34e7223 */ /* 0x000fe200000100e4 */
[----:B------:R-:W-:Y:S01]  /*6450*/  FADD.FTZ R169, R169, R114 ;  /* 0x00000072a9a97221 */ /* 0x000fe20000010000 */
[----:B------:R-:W-:Y:S01]  /*6460*/  FFMA.FTZ R228, R22, -R228, R223 ;  /* 0x800000e416e47223 */ /* 0x000fe200000100df */
[----:B------:R-:W-:Y:S01]  /*6470*/  FFMA.FTZ R201, -R185, R201, R214 ;  /* 0x000000c9b9c97223 */ /* 0x000fe200000101d6 */
[----:B------:R-:W-:Y:S01]  /*6480*/  FMUL.FTZ R114, R2, R211 ;  /* 0x000000d302727220 */ /* 0x000fe20000410000 */
[----:B------:R-:W-:Y:S01]  /*6490*/  FADD.FTZ R186, R186, R113 ;  /* 0x00000071baba7221 */ /* 0x000fe20000010000 */
[----:B0-----:R-:W-:-:S02]  /*64a0*/  HFMA2 R61, -RZ, RZ, 0, 7.8678131103515625e-06 ;  /* 0x00000084ff3d7431 */ /* 0x001fc400000001ff */
[----:B------:R-:W-:Y:S01]  /*64b0*/  FMUL.FTZ R60, R216, UR28 ;  /* 0x0000001cd83c7c20 */ /* 0x000fe20008410000 */
[----:B------:R-:W-:Y:S01]  /*64c0*/  FFMA.FTZ R228, R21, -R227, R228 ;  /* 0x800000e315e47223 */ /* 0x000fe200000100e4 */
[----:B------:R-:W-:Y:S01]  /*64d0*/  FMUL.FTZ R113, R49, R114 ;  /* 0x0000007231717220 */ /* 0x000fe20000410000 */
[----:B------:R-:W-:Y:S01]  /*64e0*/  FMUL.FTZ R63, R117, R169 ;  /* 0x000000a9753f7220 */ /* 0x000fe20000410000 */
[C---:B------:R-:W-:Y:S01]  /*64f0*/  FFMA.FTZ R184, R211.reuse, UR29, R60 ;  /* 0x0000001dd3b87c23 */ /* 0x040fe2000801003c */
[----:B------:R-:W-:Y:S01]  /*6500*/  FMUL.FTZ R60, R206, R116 ;  /* 0x00000074ce3c7220 */ /* 0x000fe20000410000 */
[----:B------:R-:W-:Y:S01]  /*6510*/  FMUL.FTZ R115, R211, UR28 ;  /* 0x0000001cd3737c20 */ /* 0x000fe20008410000 */
[----:B------:R-:W-:Y:S01]  /*6520*/  FFMA.FTZ R228, R20, -R207, R228 ;  /* 0x800000cf14e47223 */ /* 0x000fe200000100e4 */
[----:B------:R-:W-:Y:S01]  /*6530*/  FFMA.FTZ R63, R118, R186, -R63 ;  /* 0x000000ba763f7223 */ /* 0x000fe2000001083f */
[----:B------:R-:W-:Y:S02]  /*6540*/  IMAD R62, R108, R61, UR20 ;  /* 0x000000146c3e7e24 */ /* 0x000fe4000f8e023d */
[-C--:B------:R-:W-:Y:S01]  /*6550*/  FMUL.FTZ R61, R206, R114.reuse ;  /* 0x00000072ce3d7220 */ /* 0x080fe20000410000 */
[----:B------:R-:W-:Y:S01]  /*6560*/  FFMA.FTZ R60, R201, R114, R60 ;  /* 0x00000072c93c7223 */ /* 0x000fe2000001003c */
[----:B------:R-:W-:Y:S01]  /*6570*/  FMUL.FTZ R114, R117, R186 ;  /* 0x000000ba75727220 */ /* 0x000fe20000410000 */
[----:B------:R-:W-:Y:S01]  /*6580*/  FFMA.FTZ R115, R216, UR29, -R115 ;  /* 0x0000001dd8737c23 */ /* 0x000fe20008010873 */
[----:B------:R-:W-:Y:S01]  /*6590*/  FFMA.FTZ R107, R19, -R208, R228 ;  /* 0x800000d0136b7223 */ /* 0x000fe200000100e4 */
[----:B------:R-:W-:Y:S01]  /*65a0*/  FADD.FTZ R188, R188, R63 ;  /* 0x0000003fbcbc7221 */ /* 0x000fe20000010000 */
[----:B------:R-:W-:Y:S01]  /*65b0*/  FFMA.FTZ R114, R118, R169, R114 ;  /* 0x000000a976727223 */ /* 0x000fe20000010072 */
[----:B------:R-:W-:Y:S01]  /*65c0*/  FMUL.FTZ R208, R206, R115 ;  /* 0x00000073ced07220 */ /* 0x000fe20000410000 */
[-C--:B------:R-:W-:Y:S01]  /*65d0*/  FMUL.FTZ R115, R49, R116.reuse ;  /* 0x0000007431737220 */ /* 0x080fe20000410000 */
[----:B------:R-:W-:Y:S01]  /*65e0*/  FFMA.FTZ R61, R201, R116, -R61 ;  /* 0x00000074c93d7223 */ /* 0x000fe2000001083d */
[----:B------:R-:W-:Y:S01]  /*65f0*/  FADD.FTZ R171, R171, R114 ;  /* 0x00000072abab7221 */ /* 0x000fe20000010000 */
[----:B------:R-:W-:Y:S01]  /*6600*/  FMUL.FTZ R116, R205, R187 ;  /* 0x000000bbcd747220 */ /* 0x000fe20000410000 */
[CC--:B------:R-:W-:Y:S01]  /*6610*/  FMUL.FTZ R63, R119.reuse, R188.reuse ;  /* 0x000000bc773f7220 */ /* 0x0c0fe20000410000 */
[----:B------:R0:W-:Y:S01]  /*6620*/  STS [R62+0x217c], R115 ;  /* 0x00217c733e007388 */ /* 0x0001e20000000800 */
[----:B------:R-:W-:Y:S01]  /*6630*/  FMUL.FTZ R119, R119, R171 ;  /* 0x000000ab77777220 */ /* 0x000fe20000410000 */
[----:B------:R-:W-:Y:S01]  /*6640*/  FFMA.FTZ R118, R165, R167, R116 ;  /* 0x000000a7a5767223 */ /* 0x000fe20000010074 */
[----:B------:R-:W-:Y:S01]  /*6650*/  FMUL.FTZ R116, R167, UR28 ;  /* 0x0000001ca7747c20 */ /* 0x000fe20008410000 */
[C---:B------:R-:W-:Y:S01]  /*6660*/  FFMA.FTZ R63, R120.reuse, R171, R63 ;  /* 0x000000ab783f7223 */ /* 0x040fe2000001003f */
[----:B------:R-:W-:Y:S01]  /*6670*/  FFMA.FTZ R120, R120, R188, -R119 ;  /* 0x000000bc78787223 */ /* 0x000fe20000010877 */
[----:B------:R-:W-:Y:S01]  /*6680*/  FMUL.FTZ R114, R187, UR28 ;  /* 0x0000001cbb727c20 */ /* 0x000fe20008410000 */
[----:B------:R-:W-:Y:S01]  /*6690*/  FMUL.FTZ R64, R3, R50 ;  /* 0x0000003203407220 */ /* 0x000fe20000410000 */
[----:B------:R-:W-:Y:S01]  /*66a0*/  FADD.FTZ R172, R172, R63 ;  /* 0x0000003facac7221 */ /* 0x000fe20000010000 */
[----:B------:R-:W-:Y:S01]  /*66b0*/  FADD.FTZ R189, R189, R120 ;  /* 0x00000078bdbd7221 */ /* 0x000fe20000010000 */
[----:B0-----:R-:W-:Y:S01]  /*66c0*/  FFMA.FTZ R115, R187, UR29, -R116 ;  /* 0x0000001dbb737c23 */ /* 0x001fe20008010874 */
[----:B------:R-:W-:Y:S01]  /*66d0*/  FFMA.FTZ R117, R167, UR29, R114 ;  /* 0x0000001da7757c23 */ /* 0x000fe20008010072 */
[C---:B------:R-:W-:Y:S01]  /*66e0*/  FMUL.FTZ R187, R10.reuse, R187 ;  /* 0x000000bb0abb7220 */ /* 0x040fe20000410000 */
[----:B------:R-:W-:Y:S01]  /*66f0*/  FMUL.FTZ R167, R10, R167 ;  /* 0x000000a70aa77220 */ /* 0x000fe20000410000 */
[C---:B------:R-:W-:Y:S01]  /*6700*/  FMUL.FTZ R119, R106.reuse, R115 ;  /* 0x000000736a777220 */ /* 0x040fe20000410000 */
        /* <DEDUP_REMOVED lines=8> */
[----:B------:R-:W-:Y:S01]  /*6790*/  FADD.FTZ R173, R173, R106 ;  /* 0x0000006aadad7221 */ /* 0x000fe20000010000 */
[----:B------:R-:W-:Y:S01]  /*67a0*/  FADD.FTZ R190, R190, R115 ;  /* 0x00000073bebe7221 */ /* 0x000fe20000010000 */
[----:B------:R-:W-:Y:S01]  /*67b0*/  FFMA.FTZ R210, R210, R117, R119 ;  /* 0x00000075d2d27223 */ /* 0x000fe20000010077 */
[-C--:B------:R-:W-:Y:S01]  /*67c0*/  FFMA.FTZ R209, -R156, R64.reuse, R209 ;  /* 0x000000409cd17223 */ /* 0x080fe200000101d1 */
[----:B------:R-:W-:Y:S01]  /*67d0*/  FFMA.FTZ R64, R202, -R64, R207 ;  /* 0x80000040ca407223 */ /* 0x000fe200000100cf */
[C---:B------:R-:W-:Y:S01]  /*67e0*/  FMUL.FTZ R115, R123.reuse, R190 ;  /* 0x000000be7b737220 */ /* 0x040fe20000410000 */
[----:B------:R-:W-:Y:S01]  /*67f0*/  FMUL.FTZ R123, R123, R173 ;  /* 0x000000ad7b7b7220 */ /* 0x000fe20000410000 */
[C---:B------:R-:W-:Y:S01]  /*6800*/  FMUL.FTZ R121, R3.reuse, R186 ;  /* 0x000000ba03797220 */ /* 0x040fe20000410000 */
[----:B------:R-:W-:Y:S01]  /*6810*/  FMUL.FTZ R119, R3, R169 ;  /* 0x000000a903777220 */ /* 0x000fe20000410000 */
[C---:B------:R-:W-:Y:S01]  /*6820*/  FFMA.FTZ R117, R126.reuse, R173, R115 ;  /* 0x000000ad7e757223 */ /* 0x040fe20000010073 */
[----:B------:R-:W-:Y:S01]  /*6830*/  FFMA.FTZ R126, R126, R190, -R123 ;  /* 0x000000be7e7e7223 */ /* 0x000fe2000001087b */
[-C--:B------:R-:W-:Y:S01]  /*6840*/  FFMA.FTZ R41, R10, R118.reuse, R41 ;  /* 0x000000760a297223 */ /* 0x080fe20000010029 */
[----:B------:R-:W-:Y:S01]  /*6850*/  FFMA.FTZ R106, R93, R118, R210 ;  /* 0x000000765d6a7223 */ /* 0x000fe200000100d2 */
[----:B------:R-:W-:Y:S01]  /*6860*/  FADD.FTZ R174, R174, R117 ;  /* 0x00000075aeae7221 */ /* 0x000fe20000010000 */
[----:B------:R-:W-:Y:S01]  /*6870*/  FADD.FTZ R191, R191, R126 ;  /* 0x0000007ebfbf7221 */ /* 0x000fe20000010000 */
[C---:B------:R-:W-:Y:S01]  /*6880*/  FMUL.FTZ R116, R64.reuse, R121 ;  /* 0x0000007940747220 */ /* 0x040fe20000410000 */
[----:B------:R-:W-:Y:S01]  /*6890*/  FMUL.FTZ R118, R64, R119 ;  /* 0x0000007740767220 */ /* 0x000fe20000410000 */
[C---:B------:R-:W-:Y:S01]  /*68a0*/  FMUL.FTZ R120, R127.reuse, R174 ;  /* 0x000000ae7f787220 */ /* 0x040fe20000410000 */
[----:B------:R-:W-:Y:S01]  /*68b0*/  FMUL.FTZ R117, R127, R191 ;  /* 0x000000bf7f757220 */ /* 0x000fe20000410000 */
[C---:B------:R-:W-:Y:S01]  /*68c0*/  FFMA.FTZ R115, R209.reuse, R119, R116 ;  /* 0x00000077d1737223 */ /* 0x040fe20000010074 */
[----:B------:R-:W-:Y:S01]  /*68d0*/  FFMA.FTZ R116, R209, R121, -R118 ;  /* 0x00000079d1747223 */ /* 0x000fe20000010876 */
[C---:B------:R-:W-:Y:S01]  /*68e0*/  FMUL.FTZ R122, R11.reuse, R188 ;  /* 0x000000bc0b7a7220 */ /* 0x040fe20000410000 */
[C---:B------:R-:W-:Y:S01]  /*68f0*/  FFMA.FTZ R118, R128.reuse, R174, R117 ;  /* 0x000000ae80767223 */ /* 0x040fe20000010075 */
[----:B------:R-:W-:Y:S01]  /*6900*/  FFMA.FTZ R117, R128, R191, -R120 ;  /* 0x000000bf80757223 */ /* 0x000fe20000010878 */
[----:B------:R-:W-:Y:S01]  /*6910*/  FMUL.FTZ R119, R50, R119 ;  /* 0x0000007732777220 */ /* 0x000fe20000410000 */
[----:B------:R-:W-:Y:S01]  /*6920*/  FMUL.FTZ R120, R11, R171 ;  /* 0x000000ab0b787220 */ /* 0x000fe20000410000 */
[----:B------:R-:W-:Y:S01]  /*6930*/  FMUL.FTZ R126, R79, R122 ;  /* 0x0000007a4f7e7220 */ /* 0x000fe20000410000 */
[----:B------:R-:W-:Y:S01]  /*6940*/  FADD.FTZ R175, R175, R118 ;  /* 0x00000076afaf7221 */ /* 0x000fe20000010000 */
[----:B------:R-:W-:Y:S01]  /*6950*/  FMUL.FTZ R167, R93, R167 ;  /* 0x000000a75da77220 */ /* 0x000fe20000410000 */
[----:B------:R-:W-:Y:S01]  /*6960*/  FADD.FTZ R192, R192, R117 ;  /* 0x00000075c0c07221 */ /* 0x000fe20000010000 */
[----:B------:R0:W-:Y:S01]  /*6970*/  STS [R62+0x2168], R119 ;  /* 0x002168773e007388 */ /* 0x0001e20000000800 */
[-C--:B------:R-:W-:Y:S01]  /*6980*/  FMUL.FTZ R117, R79, R120.reuse ;  /* 0x000000784f757220 */ /* 0x080fe20000410000 */
[-C--:B------:R-:W-:Y:S01]  /*6990*/  FFMA.FTZ R118, R229, R120.reuse, R126 ;  /* 0x00000078e5767223 */ /* 0x080fe2000001007e */
[----:B------:R-:W-:Y:S01]  /*69a0*/  FMUL.FTZ R165, R94, R120 ;  /* 0x000000785ea57220 */ /* 0x000fe20000410000 */
[----:B------:R-:W-:Y:S01]  /*69b0*/  FMUL.FTZ R120, R129, R192 ;  /* 0x000000c081787220 */ /* 0x000fe20000410000 */
[----:B------:R1:W-:Y:S01]  /*69c0*/  STS [R62+0x2170], R167 ;  /* 0x002170a73e007388 */ /* 0x0003e20000000800 */
[----:B------:R-:W-:Y:S01]  /*69d0*/  FFMA.FTZ R117, R229, R122, -R117 ;  /* 0x0000007ae5757223 */ /* 0x000fe20000010875 */
[----:B------:R-:W-:Y:S01]  /*69e0*/  FMUL.FTZ R123, R50, R121 ;  /* 0x00000079327b7220 */ /* 0x000fe20000410000 */
[----:B------:R-:W-:Y:S01]  /*69f0*/  FMUL.FTZ R127, R4, R189 ;  /* 0x000000bd047f7220 */ /* 0x000fe20000410000 */
[----:B------:R-:W-:Y:S01]  /*6a00*/  FMUL.FTZ R126, R12, R190 ;  /* 0x000000be0c7e7220 */ /* 0x000fe20000410000 */
[----:B0-----:R-:W-:Y:S01]  /*6a10*/  FMUL.FTZ R119, R129, R175 ;  /* 0x000000af81777220 */ /* 0x001fe20000410000 */
[----:B------:R0:W-:Y:S01]  /*6a20*/  STS [R62+0x2160], R165 ;  /* 0x002160a53e007388 */ /* 0x0001e20000000800 */
[----:B------:R-:W-:Y:S01]  /*6a30*/  FMUL.FTZ R204, R203, R216 ;  /* 0x000000d8cbcc7220 */ /* 0x000fe20000410000 */
[----:B------:R-:W-:Y:S01]  /*6a40*/  FFMA.FTZ R184, R201, R184, R208 ;  /* 0x000000b8c9b87223 */ /* 0x000fe200000100d0 */
[----:B------:R-:W-:Y:S01]  /*6a50*/  FMUL.FTZ R72, R16, R99 ;  /* 0x0000006310487220 */ /* 0x000fe20000410000 */
[----:B-1----:R-:W-:Y:S01]  /*6a60*/  FMUL.FTZ R167, R94, R122 ;  /* 0x0000007a5ea77220 */ /* 0x002fe20000410000 */
[C---:B------:R-:W-:Y:S01]  /*6a70*/  FFMA.FTZ R122, R130.reuse, R192, -R119 ;  /* 0x000000c0827a7223 */ /* 0x040fe20000010877 */
[----:B------:R-:W-:Y:S01]  /*6a80*/  FFMA.FTZ R119, R130, R175, R120 ;  /* 0x000000af82777223 */ /* 0x000fe20000010078 */
[----:B------:R1:W-:Y:S01]  /*6a90*/  STS [R62+0x216c], R123 ;  /* 0x00216c7b3e007388 */ /* 0x0003e20000000800 */
[----:B------:R-:W-:Y:S01]  /*6aa0*/  FFMA.FTZ R204, R185, R211, R204 ;  /* 0x000000d3b9cc7223 */ /* 0x000fe200000100cc */
[----:B------:R-:W-:Y:S01]  /*6ab0*/  FADD.FTZ R193, R193, R122 ;  /* 0x0000007ac1c17221 */ /* 0x000fe20000010000 */
[----:B------:R-:W-:Y:S01]  /*6ac0*/  FADD.FTZ R176, R176, R119 ;  /* 0x00000077b0b07221 */ /* 0x000fe20000010000 */
[-C--:B------:R-:W-:Y:S01]  /*6ad0*/  FMUL.FTZ R119, R78, R127.reuse ;  /* 0x0000007f4e777220 */ /* 0x080fe20000410000 */
[----:B0-----:R-:W-:Y:S01]  /*6ae0*/  FMUL.FTZ R165, R51, R127 ;  /* 0x0000007f33a57220 */ /* 0x001fe20000410000 */
[CC--:B------:R-:W-:Y:S01]  /*6af0*/  FMUL.FTZ R121, R131.reuse, R193.reuse ;  /* 0x000000c183797220 */ /* 0x0c0fe20000410000 */
[----:B------:R-:W-:Y:S01]  /*6b00*/  FMUL.FTZ R120, R131, R176 ;  /* 0x000000b083787220 */ /* 0x000fe20000410000 */
[----:B------:R0:W-:Y:S01]  /*6b10*/  STS [R62+0x2178], R113 ;  /* 0x002178713e007388 */ /* 0x0001e20000000800 */
[----:B------:R-:W-:Y:S01]  /*6b20*/  FFMA.FTZ R124, -R109, R72, R124 ;  /* 0x000000486d7c7223 */ /* 0x000fe2000001017c */
[C---:B------:R-:W-:Y:S01]  /*6b30*/  FFMA.FTZ R122, R132.reuse, R176, R121 ;  /* 0x000000b0847a7223 */ /* 0x040fe20000010079 */
[----:B------:R-:W-:Y:S01]  /*6b40*/  FFMA.FTZ R121, R132, R193, -R120 ;  /* 0x000000c184797223 */ /* 0x000fe20000010878 */
[----:B-1----:R-:W-:Y:S01]  /*6b50*/  FMUL.FTZ R123, R4, R172 ;  /* 0x000000ac047b7220 */ /* 0x002fe20000410000 */
[----:B------:R-:W-:Y:S01]  /*6b60*/  FMUL.FTZ R132, R13, R175 ;  /* 0x000000af0d847220 */ /* 0x000fe20000410000 */
[----:B------:R-:W-:Y:S01]  /*6b70*/  FADD.FTZ R177, R177, R122 ;  /* 0x0000007ab1b17221 */ /* 0x000fe20000010000 */
[----:B------:R-:W-:Y:S01]  /*6b80*/  FADD.FTZ R194, R194, R121 ;  /* 0x00000079c2c27221 */ /* 0x000fe20000010000 */
[-C--:B------:R-:W-:Y:S01]  /*6b90*/  FMUL.FTZ R129, R78, R123.reuse ;  /* 0x0000007b4e817220 */ /* 0x080fe20000410000 */
[-C--:B------:R-:W-:Y:S01]  /*6ba0*/  FFMA.FTZ R119, R230, R123.reuse, R119 ;  /* 0x0000007be6777223 */ /* 0x080fe20000010077 */
[----:B------:R-:W-:Y:S01]  /*6bb0*/  FMUL.FTZ R131, R51, R123 ;  /* 0x0000007b33837220 */ /* 0x000fe20000410000 */
[CC--:B------:R-:W-:Y:S01]  /*6bc0*/  FMUL.FTZ R121, R133.reuse, R194.reuse ;  /* 0x000000c285797220 */ /* 0x0c0fe20000410000 */
[----:B------:R-:W-:Y:S01]  /*6bd0*/  FMUL.FTZ R133, R133, R177 ;  /* 0x000000b185857220 */ /* 0x000fe20000410000 */
[----:B------:R-:W-:Y:S01]  /*6be0*/  FMUL.FTZ R122, R12, R173 ;  /* 0x000000ad0c7a7220 */ /* 0x000fe20000410000 */
[----:B------:R-:W-:Y:S01]  /*6bf0*/  FFMA.FTZ R120, R230, R127, -R129 ;  /* 0x0000007fe6787223 */ /* 0x000fe20000010881 */
[C---:B------:R-:W-:Y:S01]  /*6c00*/  FFMA.FTZ R123, R134.reuse, R177, R121 ;  /* 0x000000b1867b7223 */ /* 0x040fe20000010079 */
[----:B------:R-:W-:Y:S01]  /*6c10*/  FFMA.FTZ R134, R134, R194, -R133 ;  /* 0x000000c286867223 */ /* 0x000fe20000010885 */
[C---:B------:R-:W-:Y:S01]  /*6c20*/  FMUL.FTZ R127, R77.reuse, R126 ;  /* 0x0000007e4d7f7220 */ /* 0x040fe20000410000 */
[-C--:B------:R-:W-:Y:S01]  /*6c30*/  FMUL.FTZ R129, R77, R122.reuse ;  /* 0x0000007a4d817220 */ /* 0x080fe20000410000 */
[----:B------:R-:W-:Y:S01]  /*6c40*/  FADD.FTZ R178, R178, R123 ;  /* 0x0000007bb2b27221 */ /* 0x000fe20000010000 */
[----:B------:R-:W-:Y:S01]  /*6c50*/  FADD.FTZ R195, R195, R134 ;  /* 0x00000086c3c37221 */ /* 0x000fe20000010000 */
[----:B------:R1:W-:Y:S01]  /*6c60*/  STS [R62+0x2158], R131 ;  /* 0x002158833e007388 */ /* 0x0003e20000000800 */
[----:B------:R-:W-:Y:S01]  /*6c70*/  FFMA.FTZ R121, R226, R122, R127 ;  /* 0x0000007ae2797223 */ /* 0x000fe2000001007f */
[C---:B------:R-:W-:Y:S01]  /*6c80*/  FMUL.FTZ R128, R135.reuse, R178 ;  /* 0x000000b287807220 */ /* 0x040fe20000410000 */
[----:B------:R-:W-:Y:S01]  /*6c90*/  FMUL.FTZ R123, R135, R195 ;  /* 0x000000c3877b7220 */ /* 0x000fe20000410000 */
[----:B------:R-:W-:Y:S01]  /*6ca0*/  FMUL.FTZ R133, R95, R126 ;  /* 0x0000007e5f857220 */ /* 0x000fe20000410000 */
[----:B------:R-:W-:Y:S01]  /*6cb0*/  FMUL.FTZ R127, R5, R174 ;  /* 0x000000ae057f7220 */ /* 0x000fe20000410000 */
[----:B------:R-:W-:Y:S01]  /*6cc0*/  FMUL.FTZ R134, R13, R192 ;  /* 0x000000c00d867220 */ /* 0x000fe20000410000 */
[----:B------:R-:W-:Y:S01]  /*6cd0*/  STS [R62+0x215c], R165 ;  /* 0x00215ca53e007388 */ /* 0x000fe20000000800 */
[----:B------:R-:W-:Y:S01]  /*6ce0*/  FMUL.FTZ R135, R6, R193 ;  /* 0x000000c106877220 */ /* 0x000fe20000410000 */
[----:B0-----:R-:W-:Y:S01]  /*6cf0*/  FFMA.FTZ R113, R49, R204, R184 ;  /* 0x000000cc31717223 */ /* 0x001fe200000100b8 */
[----:B-1----:R-:W-:Y:S01]  /*6d00*/  FMUL.FTZ R131, R95, R122 ;  /* 0x0000007a5f837220 */ /* 0x002fe20000410000 */
[----:B------:R-:W-:Y:S01]  /*6d10*/  FFMA.FTZ R122, R226, R126, -R129 ;  /* 0x0000007ee27a7223 */ /* 0x000fe20000010881 */
[----:B------:R-:W-:Y:S01]  /*6d20*/  FMUL.FTZ R129, R5, R191 ;  /* 0x000000bf05817220 */ /* 0x000fe20000410000 */
[C---:B------:R-:W-:Y:S01]  /*6d30*/  FFMA.FTZ R126, R136.reuse, R178, R123 ;  /* 0x000000b2887e7223 */ /* 0x040fe2000001007b */
[----:B------:R-:W-:Y:S01]  /*6d40*/  FFMA.FTZ R123, R136, R195, -R128 ;  /* 0x000000c3887b7223 */ /* 0x000fe20000010880 */
[----:B------:R0:W-:Y:S01]  /*6d50*/  STS [R62+0x2150], R131 ;  /* 0x002150833e007388 */ /* 0x0001e20000000800 */
[----:B------:R-:W-:Y:S01]  /*6d60*/  FMUL.FTZ R128, R76, R129 ;  /* 0x000000814c807220 */ /* 0x000fe20000410000 */
[----:B------:R-:W-:Y:S01]  /*6d70*/  FADD.FTZ R179, R179, R126 ;  /* 0x0000007eb3b37221 */ /* 0x000fe20000010000 */
[----:B------:R-:W-:Y:S01]  /*6d80*/  FADD.FTZ R196, R196, R123 ;  /* 0x0000007bc4c47221 */ /* 0x000fe20000010000 */
[-C--:B------:R-:W-:Y:S01]  /*6d90*/  FMUL.FTZ R126, R76, R127.reuse ;  /* 0x0000007f4c7e7220 */ /* 0x080fe20000410000 */
[----:B------:R-:W-:Y:S01]  /*6da0*/  FFMA.FTZ R123, R225, R127, R128 ;  /* 0x0000007fe17b7223 */ /* 0x000fe20000010080 */
[----:B------:R1:W-:Y:S01]  /*6db0*/  STS [R62+0x2154], R133 ;  /* 0x002154853e007388 */ /* 0x0003e20000000800 */
[----:B------:R-:W-:Y:S01]  /*6dc0*/  FMUL.FTZ R128, R137, R196 ;  /* 0x000000c489807220 */ /* 0x000fe20000410000 */
[----:B------:R-:W-:Y:S01]  /*6dd0*/  FFMA.FTZ R126, R225, R129, -R126 ;  /* 0x00000081e17e7223 */ /* 0x000fe2000001087e */
[----:B------:R-:W-:Y:S01]  /*6de0*/  FMUL.FTZ R136, R75, R132 ;  /* 0x000000844b887220 */ /* 0x000fe20000410000 */
[----:B0-----:R-:W-:Y:S01]  /*6df0*/  FMUL.FTZ R131, R52, R127 ;  /* 0x0000007f34837220 */ /* 0x001fe20000410000 */
[----:B------:R-:W-:Y:S01]  /*6e00*/  FMUL.FTZ R127, R137, R179 ;  /* 0x000000b3897f7220 */ /* 0x000fe20000410000 */
[----:B------:R-:W-:Y:S01]  /*6e10*/  FMUL.FTZ R165, R96, R134 ;  /* 0x0000008660a57220 */ /* 0x000fe20000410000 */
[----:B------:R-:W-:Y:S01]  /*6e20*/  FMUL.FTZ R137, R68, R135 ;  /* 0x0000008744897220 */ /* 0x000fe20000410000 */
[----:B------:R-:W-:Y:S01]  /*6e30*/  FMUL.FTZ R184, R14, R194 ;  /* 0x000000c20eb87220 */ /* 0x000fe20000410000 */
[C---:B------:R-:W-:Y:S01]  /*6e40*/  FFMA.FTZ R130, R138.reuse, R196, -R127 ;  /* 0x000000c48a827223 */ /* 0x040fe2000001087f */
[----:B------:R-:W-:Y:S01]  /*6e50*/  FFMA.FTZ R127, R138, R179, R128 ;  /* 0x000000b38a7f7223 */ /* 0x000fe20000010080 */
[----:B-1----:R-:W-:Y:S01]  /*6e60*/  FMUL.FTZ R133, R52, R129 ;  /* 0x0000008134857220 */ /* 0x002fe20000410000 */
[----:B------:R-:W-:Y:S01]  /*6e70*/  STS [R62+0x2148], R131 ;  /* 0x002148833e007388 */ /* 0x000fe20000000800 */
[----:B------:R-:W-:Y:S01]  /*6e80*/  FADD.FTZ R197, R197, R130 ;  /* 0x00000082c5c57221 */ /* 0x000fe20000010000 */
[----:B------:R-:W-:Y:S01]  /*6e90*/  FADD.FTZ R180, R180, R127 ;  /* 0x0000007fb4b47221 */ /* 0x000fe20000010000 */
[----:B------:R-:W-:Y:S01]  /*6ea0*/  FMUL.FTZ R130, R75, R134 ;  /* 0x000000864b827220 */ /* 0x000fe20000410000 */
[----:B------:R0:W-:Y:S01]  /*6eb0*/  STS [R62+0x214c], R133 ;  /* 0x00214c853e007388 */ /* 0x0001e20000000800 */
[CC--:B------:R-:W-:Y:S01]  /*6ec0*/  FMUL.FTZ R129, R139.reuse, R197.reuse ;  /* 0x000000c58b817220 */ /* 0x0c0fe20000410000 */
[----:B------:R-:W-:Y:S01]  /*6ed0*/  FMUL.FTZ R128, R139, R180 ;  /* 0x000000b48b807220 */ /* 0x000fe20000410000 */
[CC--:B------:R-:W-:Y:S01]  /*6ee0*/  FFMA.FTZ R127, R221.reuse, R132.reuse, R130 ;  /* 0x00000084dd7f7223 */ /* 0x0c0fe20000010082 */
[----:B------:R-:W-:Y:S01]  /*6ef0*/  FMUL.FTZ R139, R96, R132 ;  /* 0x00000084608b7220 */ /* 0x000fe20000410000 */
[C---:B------:R-:W-:Y:S01]  /*6f00*/  FFMA.FTZ R130, R140.reuse, R180, R129 ;  /* 0x000000b48c827223 */ /* 0x040fe20000010081 */
[----:B------:R-:W-:Y:S01]  /*6f10*/  FFMA.FTZ R129, R140, R197, -R128 ;  /* 0x000000c58c817223 */ /* 0x000fe20000010880 */
[----:B------:R-:W-:Y:S01]  /*6f20*/  FFMA.FTZ R128, R221, R134, -R136 ;  /* 0x00000086dd807223 */ /* 0x000fe20000010888 */
[----:B------:R-:W-:Y:S01]  /*6f30*/  FFMA.FTZ R72, R153, -R72, R234 ;  /* 0x8000004899487223 */ /* 0x000fe200000100ea */
[----:B------:R-:W-:Y:S01]  /*6f40*/  FADD.FTZ R181, R181, R130 ;  /* 0x00000082b5b57221 */ /* 0x000fe20000010000 */
[----:B------:R-:W-:Y:S01]  /*6f50*/  FADD.FTZ R198, R198, R129 ;  /* 0x00000081c6c67221 */ /* 0x000fe20000010000 */
[----:B0-----:R-:W-:Y:S01]  /*6f60*/  FMUL.FTZ R133, R6, R176 ;  /* 0x000000b006857220 */ /* 0x001fe20000410000 */
[----:B------:R0:W-:Y:S01]  /*6f70*/  STS [R62+0x2140], R139 ;  /* 0x0021408b3e007388 */ /* 0x0001e20000000800 */
[----:B------:R-:W-:Y:S01]  /*6f80*/  FMUL.FTZ R208, R7, R195 ;  /* 0x000000c307d07220 */ /* 0x000fe20000410000 */
[C---:B------:R-:W-:Y:S01]  /*6f90*/  FMUL.FTZ R129, R141.reuse, R198 ;  /* 0x000000c68d817220 */ /* 0x040fe20000410000 */
[-C--:B------:R-:W-:Y:S01]  /*6fa0*/  FMUL.FTZ R141, R141, R181.reuse ;  /* 0x000000b58d8d7220 */ /* 0x080fe20000410000 */
[----:B------:R-:W-:Y:S01]  /*6fb0*/  STS [R62+0x2144], R165 ;  /* 0x002144a53e007388 */ /* 0x000fe20000000800 */
[----:B------:R-:W-:Y:S01]  /*6fc0*/  FFMA.FTZ R33, R2, R204, R33 ;  /* 0x000000cc02217223 */ /* 0x000fe20000010021 */
[C---:B------:R-:W-:Y:S01]  /*6fd0*/  FFMA.FTZ R131, R142.reuse, R181, R129 ;  /* 0x000000b58e837223 */ /* 0x040fe20000010081 */
[----:B------:R-:W-:Y:S01]  /*6fe0*/  FFMA.FTZ R142, R142, R198, -R141 ;  /* 0x000000c68e8e7223 */ /* 0x000fe2000001088d */
[-C--:B------:R-:W-:Y:S01]  /*6ff0*/  FFMA.FTZ R129, R222, R133.reuse, R137 ;  /* 0x00000085de817223 */ /* 0x080fe20000010089 */
[-C--:B------:R-:W-:Y:S01]  /*7000*/  FMUL.FTZ R137, R55, R133.reuse ;  /* 0x0000008537897220 */ /* 0x080fe20000410000 */
[----:B------:R-:W-:Y:S01]  /*7010*/  FADD.FTZ R182, R182, R131 ;  /* 0x00000083b6b67221 */ /* 0x000fe20000010000 */
[----:B------:R-:W-:Y:S01]  /*7020*/  FADD.FTZ R199, R199, R142 ;  /* 0x0000008ec7c77221 */ /* 0x000fe20000010000 */
[----:B0-----:R-:W-:Y:S01]  /*7030*/  FMUL.FTZ R139, R68, R133 ;  /* 0x00000085448b7220 */ /* 0x001fe20000410000 */
[----:B------:R-:W-:Y:S01]  /*7040*/  FMUL.FTZ R133, R69, R184 ;  /* 0x000000b845857220 */ /* 0x000fe20000410000 */
[CC--:B------:R-:W-:Y:S01]  /*7050*/  FMUL.FTZ R134, R143.reuse, R182.reuse ;  /* 0x000000b68f867220 */ /* 0x0c0fe20000410000 */
[----:B------:R-:W-:Y:S01]  /*7060*/  FMUL.FTZ R131, R143, R199 ;  /* 0x000000c78f837220 */ /* 0x000fe20000410000 */
[-C--:B------:R-:W-:Y:S01]  /*7070*/  FMUL.FTZ R141, R55, R135.reuse ;  /* 0x00000087378d7220 */ /* 0x080fe20000410000 */
[----:B------:R-:W-:Y:S01]  /*7080*/  FFMA.FTZ R130, R222, R135, -R139 ;  /* 0x00000087de827223 */ /* 0x000fe2000001088b */
[CC--:B------:R-:W-:Y:S01]  /*7090*/  FMUL.FTZ R136, R9.reuse, R199.reuse ;  /* 0x000000c709887220 */ /* 0x0c0fe20000410000 */
[CC--:B------:R-:W-:Y:S01]  /*70a0*/  FFMA.FTZ R132, R144.reuse, R182.reuse, R131 ;  /* 0x000000b690847223 */ /* 0x0c0fe20000010083 */
[----:B------:R-:W-:Y:S01]  /*70b0*/  FFMA.FTZ R131, R144, R199, -R134 ;  /* 0x000000c790837223 */ /* 0x000fe20000010886 */
[----:B------:R-:W-:Y:S01]  /*70c0*/  FMUL.FTZ R134, R14, R177 ;  /* 0x000000b10e867220 */ /* 0x000fe20000410000 */
[----:B------:R-:W-:Y:S01]  /*70d0*/  FMUL.FTZ R138, R9, R182 ;  /* 0x000000b6098a7220 */ /* 0x000fe20000410000 */
[----:B------:R-:W-:Y:S01]  /*70e0*/  FADD.FTZ R183, R183, R132 ;  /* 0x00000084b7b77221 */ /* 0x000fe20000010000 */
[----:B------:R-:W-:Y:S01]  /*70f0*/  FADD.FTZ R200, R200, R131 ;  /* 0x00000083c8c87221 */ /* 0x000fe20000010000 */
[-C--:B------:R-:W-:Y:S01]  /*7100*/  FMUL.FTZ R135, R69, R134.reuse ;  /* 0x0000008645877220 */ /* 0x080fe20000410000 */
[CC--:B------:R-:W-:Y:S01]  /*7110*/  FFMA.FTZ R131, R218.reuse, R134.reuse, R133 ;  /* 0x00000086da837223 */ /* 0x0c0fe20000010085 */
[----:B------:R-:W-:Y:S01]  /*7120*/  FMUL.FTZ R139, R97, R134 ;  /* 0x00000086618b7220 */ /* 0x000fe20000410000 */
[C---:B------:R-:W-:Y:S01]  /*7130*/  FMUL.FTZ R132, R17.reuse, R200 ;  /* 0x000000c811847220 */ /* 0x040fe20000410000 */
[----:B------:R-:W-:Y:S01]  /*7140*/  FMUL.FTZ R134, R17, R183 ;  /* 0x000000b711867220 */ /* 0x000fe20000410000 */
[----:B------:R-:W-:Y:S01]  /*7150*/  FMUL.FTZ R142, R125, R136 ;  /* 0x000000887d8e7220 */ /* 0x000fe20000410000 */
[----:B------:R-:W-:Y:S01]  /*7160*/  FFMA.FTZ R133, R218, R184, -R135 ;  /* 0x000000b8da857223 */ /* 0x000fe20000010887 */
[----:B------:R-:W-:Y:S01]  /*7170*/  FMUL.FTZ R140, R233, R132 ;  /* 0x00000084e98c7220 */ /* 0x000fe20000410000 */
[-C--:B------:R-:W-:Y:S01]  /*7180*/  FMUL.FTZ R144, R125, R138.reuse ;  /* 0x0000008a7d907220 */ /* 0x080fe20000410000 */
[----:B------:R-:W-:Y:S01]  /*7190*/  FFMA.FTZ R135, R231, R138, R142 ;  /* 0x0000008ae7877223 */ /* 0x000fe2000001008e */
[-C--:B------:R-:W-:Y:S01]  /*71a0*/  FMUL.FTZ R142, R233, R134.reuse ;  /* 0x00000086e98e7220 */ /* 0x080fe20000410000 */
[----:B------:R-:W-:Y:S01]  /*71b0*/  FFMA.FTZ R140, R235, R134, R140 ;  /* 0x00000086eb8c7223 */ /* 0x000fe2000001008c */
[----:B------:R0:W-:Y:S01]  /*71c0*/  STS [R62+0x2138], R137 ;  /* 0x002138893e007388 */ /* 0x0001e20000000800 */
[----:B------:R-:W-:Y:S01]  /*71d0*/  FMUL.FTZ R143, R97, R184 ;  /* 0x000000b8618f7220 */ /* 0x000fe20000410000 */
[----:B------:R-:W-:Y:S01]  /*71e0*/  FFMA.FTZ R142, R235, R132, -R142 ;  /* 0x00000084eb8e7223 */ /* 0x000fe2000001088e */
[----:B------:R-:W-:Y:S01]  /*71f0*/  FADD.FTZ R140, RZ, R140 ;  /* 0x0000008cff8c7221 */ /* 0x000fe20000010000 */
[----:B------:R1:W-:Y:S01]  /*7200*/  STS [R62+0x213c], R141 ;  /* 0x00213c8d3e007388 */ /* 0x0003e20000000800 */
[----:B------:R-:W-:Y:S01]  /*7210*/  FMUL.FTZ R204, R7, R178 ;  /* 0x000000b207cc7220 */ /* 0x000fe20000410000 */
[----:B------:R-:W-:Y:S01]  /*7220*/  FADD.FTZ R142, RZ, R142 ;  /* 0x0000008eff8e7221 */ /* 0x000fe20000010000 */
[----:B------:R-:W-:Y:S01]  /*7230*/  FADD.FTZ R140, R140, R135 ;  /* 0x000000878c8c7221 */ /* 0x000fe20000010000 */
[----:B------:R-:W-:Y:S01]  /*7240*/  FMUL.FTZ R135, R16, R198 ;  /* 0x000000c610877220 */ /* 0x000fe20000410000 */
[----:B------:R2:W-:Y:S01]  /*7250*/  STS [R62+0x2130], R139 ;  /* 0x0021308b3e007388 */ /* 0x0005e20000000800 */
[----:B0-----:R-:W-:Y:S01]  /*7260*/  FFMA.FTZ R137, R231, R136, -R144 ;  /* 0x00000088e7897223 */ /* 0x001fe20000010890 */
[----:B------:R-:W-:Y:S01]  /*7270*/  FMUL.FTZ R144, R8, R197 ;  /* 0x000000c508907220 */ /* 0x000fe20000410000 */
[----:B------:R-:W-:Y:S01]  /*7280*/  FMUL.FTZ R206, R67, R208 ;  /* 0x000000d043ce7220 */ /* 0x000fe20000410000 */
[----:B------:R0:W-:Y:S01]  /*7290*/  STS [R62+0x2134], R143 ;  /* 0x0021348f3e007388 */ /* 0x0001e20000000800 */
[----:B-1----:R-:W-:Y:S01]  /*72a0*/  FMUL.FTZ R141, R72, R135 ;  /* 0x00000087488d7220 */ /* 0x002fe20000410000 */
[----:B------:R-:W-:Y:S01]  /*72b0*/  FADD.FTZ R137, R142, R137 ;  /* 0x000000898e897221 */ /* 0x000fe20000010000 */
[----:B------:R-:W-:Y:S01]  /*72c0*/  FMUL.FTZ R142, R8, R180 ;  /* 0x000000b4088e7220 */ /* 0x000fe20000410000 */
[----:B------:R-:W-:Y:S01]  /*72d0*/  FMUL.FTZ R165, R73, R144 ;  /* 0x0000009049a57220 */ /* 0x000fe20000410000 */
[----:B------:R1:W-:Y:S01]  /*72e0*/  STS [R62+0x2164], R167 ;  /* 0x002164a73e007388 */ /* 0x0003e20000000800 */
[----:B--2---:R-:W-:Y:S01]  /*72f0*/  FMUL.FTZ R139, R16, R181 ;  /* 0x000000b5108b7220 */ /* 0x004fe20000410000 */
[----:B------:R-:W-:Y:S01]  /*7300*/  FFMA.FTZ R210, R217, R204, R206 ;  /* 0x000000ccd9d27223 */ /* 0x000fe200000100ce */
[----:B------:R-:W-:Y:S01]  /*7310*/  FFMA.FTZ R184, R236, R142, R165 ;  /* 0x0000008eecb87223 */ /* 0x000fe200000100a5 */
[----:B------:R-:W-:Y:S01]  /*7320*/  FMUL.FTZ R165, R15, R196 ;  /* 0x000000c40fa57220 */ /* 0x000fe20000410000 */
[-C--:B------:R-:W-:Y:S01]  /*7330*/  FFMA.FTZ R141, R124, R139.reuse, R141 ;  /* 0x0000008b7c8d7223 */ /* 0x080fe2000001008d */
[----:B0-----:R-:W-:Y:S01]  /*7340*/  FMUL.FTZ R143, R72, R139 ;  /* 0x0000008b488f7220 */ /* 0x001fe20000410000 */
[-C--:B------:R-:W-:Y:S01]  /*7350*/  FMUL.FTZ R216, R67, R204.reuse ;  /* 0x000000cc43d87220 */ /* 0x080fe20000410000 */
[----:B------:R-:W-:Y:S01]  /*7360*/  FMUL.FTZ R185, R93, R187 ;  /* 0x000000bb5db97220 */ /* 0x000fe20000410000 */
[----:B------:R-:W-:Y:S01]  /*7370*/  FADD.FTZ R141, R140, R141 ;  /* 0x0000008d8c8d7221 */ /* 0x000fe20000010000 */
[----:B------:R-:W-:Y:S01]  /*7380*/  FFMA.FTZ R140, R124, R135, -R143 ;  /* 0x000000877c8c7223 */ /* 0x000fe2000001088f */
[----:B------:R-:W-:Y:S01]  /*7390*/  FMUL.FTZ R143, R15, R179 ;  /* 0x000000b30f8f7220 */ /* 0x000fe20000410000 */
[----:B-1----:R-:W-:Y:S01]  /*73a0*/  FMUL.FTZ R167, R80, R204 ;  /* 0x000000cc50a77220 */ /* 0x002fe20000410000 */
[----:B------:R-:W-:Y:S01]  /*73b0*/  FADD.FTZ R184, R141, R184 ;  /* 0x000000b88db87221 */ /* 0x000fe20000010000 */
[----:B------:R-:W-:Y:S01]  /*73c0*/  FMUL.FTZ R141, R73, R142 ;  /* 0x0000008e498d7220 */ /* 0x000fe20000410000 */
[----:B------:R-:W-:Y:S01]  /*73d0*/  FADD.FTZ R137, R137, R140 ;  /* 0x0000008c89897221 */ /* 0x000fe20000010000 */
[C---:B------:R-:W-:Y:S01]  /*73e0*/  FMUL.FTZ R204, R74.reuse, R165 ;  /* 0x000000a54acc7220 */ /* 0x040fe20000410000 */
[-C--:B------:R-:W-:Y:S01]  /*73f0*/  FMUL.FTZ R206, R74, R143.reuse ;  /* 0x0000008f4ace7220 */ /* 0x080fe20000410000 */
[----:B------:R-:W-:Y:S01]  /*7400*/  FFMA.FTZ R140, R236, R144, -R141 ;  /* 0x00000090ec8c7223 */ /* 0x000fe2000001088d */
[----:B------:R-:W-:Y:S01]  /*7410*/  FFMA.FTZ R216, R217, R208, -R216 ;  /* 0x000000d0d9d87223 */ /* 0x000fe200000108d8 */
[C---:B------:R-:W-:Y:S01]  /*7420*/  FFMA.FTZ R141, R213.reuse, R143, R204 ;  /* 0x0000008fd58d7223 */ /* 0x040fe200000100cc */
[----:B------:R-:W-:Y:S01]  /*7430*/  FFMA.FTZ R206, R213, R165, -R206 ;  /* 0x000000a5d5ce7223 */ /* 0x000fe200000108ce */
[----:B------:R-:W-:Y:S01]  /*7440*/  FADD.FTZ R137, R137, R140 ;  /* 0x0000008c89897221 */ /* 0x000fe20000010000 */
[----:B------:R0:W-:Y:S01]  /*7450*/  STS [R62+0x2128], R167 ;  /* 0x002128a73e007388 */ /* 0x0001e20000000800 */
[----:B------:R-:W-:Y:S01]  /*7460*/  FADD.FTZ R141, R184, R141 ;  /* 0x0000008db88d7221 */ /* 0x000fe20000010000 */
[C---:B------:R-:W-:Y:S01]  /*7470*/  FMUL.FTZ R143, R98.reuse, R143 ;  /* 0x0000008f628f7220 */ /* 0x040fe20000410000 */
[----:B------:R-:W-:Y:S01]  /*7480*/  FADD.FTZ R137, R137, R206 ;  /* 0x000000ce89897221 */ /* 0x000fe20000010000 */
[----:B------:R-:W-:Y:S01]  /*7490*/  FMUL.FTZ R165, R98, R165 ;  /* 0x000000a562a57220 */ /* 0x000fe20000410000 */
[----:B------:R-:W-:Y:S01]  /*74a0*/  FADD.FTZ R210, R141, R210 ;  /* 0x000000d28dd27221 */ /* 0x000fe20000010000 */
[----:B------:R-:W-:Y:S01]  /*74b0*/  FMUL.FTZ R139, R99, R139 ;  /* 0x0000008b638b7220 */ /* 0x000fe20000410000 */
[----:B------:R-:W-:Y:S01]  /*74c0*/  FADD.FTZ R216, R137, R216 ;  /* 0x000000d889d87221 */ /* 0x000fe20000010000 */
[C---:B------:R-:W-:Y:S01]  /*74d0*/  FMUL.FTZ R137, R85.reuse, R142 ;  /* 0x0000008e55897220 */ /* 0x040fe20000410000 */
[----:B------:R-:W-:Y:S01]  /*74e0*/  FADD.FTZ R210, R210, R131 ;  /* 0x00000083d2d27221 */ /* 0x000fe20000010000 */
[----:B0-----:R-:W-:Y:S01]  /*74f0*/  FMUL.FTZ R167, R80, R208 ;  /* 0x000000d050a77220 */ /* 0x001fe20000410000 */
[----:B------:R-:W-:Y:S01]  /*7500*/  FADD.FTZ R133, R216, R133 ;  /* 0x00000085d8857221 */ /* 0x000fe20000010000 */
[----:B------:R-:W-:Y:S01]  /*7510*/  FMUL.FTZ R131, R85, R144 ;  /* 0x0000009055837220 */ /* 0x000fe20000410000 */
[----:B------:R-:W-:Y:S01]  /*7520*/  FADD.FTZ R210, R210, R129 ;  /* 0x00000081d2d27221 */ /* 0x000fe20000010000 */
[----:B------:R-:W-:Y:S01]  /*7530*/  FMUL.FTZ R135, R99, R135 ;  /* 0x0000008763877220 */ /* 0x000fe20000410000 */
[----:B------:R-:W-:Y:S01]  /*7540*/  FADD.FTZ R133, R133, R130 ;  /* 0x0000008285857221 */ /* 0x000fe20000010000 */
[----:B------:R-:W-:Y:S01]  /*7550*/  STS [R62+0x2174], R185 ;  /* 0x002174b93e007388 */ /* 0x000fe20000000800 */
[----:B------:R-:W-:Y:S01]  /*7560*/  FADD.FTZ R210, R210, R127 ;  /* 0x0000007fd2d27221 */ /* 0x000fe20000010000 */
[----:B------:R-:W0:Y:S01]  /*7570*/  LDC R129, c[0x0][0x388] ;  /* 0x0000e200ff817b82 */ /* 0x000e220000000800 */
[----:B------:R-:W-:Y:S01]  /*7580*/  FADD.FTZ R133, R133, R128 ;  /* 0x0000008085857221 */ /* 0x000fe20000010000 */
[----:B------:R-:W-:Y:S01]  /*7590*/  STS [R62+0x212c], R167 ;  /* 0x00212ca73e007388 */ /* 0x000fe20000000800 */
[----:B------:R-:W-:Y:S01]  /*75a0*/  FADD.FTZ R210, R210, R123 ;  /* 0x0000007bd2d27221 */ /* 0x000fe20000010000 */
[----:B------:R-:W-:Y:S01]  /*75b0*/  FMUL.FTZ R123, R90, R138 ;  /* 0x0000008a5a7b7220 */ /* 0x000fe20000410000 */
[----:B------:R-:W-:Y:S01]  /*75c0*/  FADD.FTZ R133, R133, R126 ;  /* 0x0000007e85857221 */ /* 0x000fe20000010000 */
[----:B------:R1:W-:Y:S01]  /*75d0*/  STS [R62+0x2120], R143 ;  /* 0x0021208f3e007388 */ /* 0x0003e20000000800 */
        /* <DEDUP_REMOVED lines=9> */
[----:B-1----:R-:W-:Y:S01]  /*7670*/  FMUL.FTZ R143, R169, UR28 ;  /* 0x0000001ca98f7c20 */ /* 0x002fe20008410000 */
[----:B------:R-:W-:Y:S01]  /*7680*/  FADD.FTZ R127, R120, R117 ;  /* 0x00000075787f7221 */ /* 0x000fe20000010000 */
[----:B------:R-:W-:Y:S01]  /*7690*/  FMUL.FTZ R117, R100, R132 ;  /* 0x0000008464757220 */ /* 0x000fe20000410000 */
[----:B------:R-:W-:Y:S01]  /*76a0*/  STS [R62+0x211c], R131 ;  /* 0x00211c833e007388 */ /* 0x000fe20000000800 */
[----:B------:R-:W-:Y:S01]  /*76b0*/  FADD.FTZ R115, R118, R115 ;  /* 0x0000007376737221 */ /* 0x000fe20000010000 */
[----:B------:R-:W-:Y:S01]  /*76c0*/  FADD.FTZ R116, R127, R116 ;  /* 0x000000747f747221 */ /* 0x000fe20000010000 */
[----:B------:R-:W-:Y:S01]  /*76d0*/  FMUL.FTZ R184, R186, UR28 ;  /* 0x0000001cbab87c20 */ /* 0x000fe20008410000 */
[----:B------:R1:W-:Y:S01]  /*76e0*/  STS [R62+0x2110], R139 ;  /* 0x0021108b3e007388 */ /* 0x0003e20000000800 */
[----:B------:R-:W-:Y:S01]  /*76f0*/  FMUL.FTZ R142, R188, UR28 ;  /* 0x0000001cbc8e7c20 */ /* 0x000fe20008410000 */
[----:B------:R-:W-:Y:S01]  /*7700*/  FADD.FTZ R140, R116, R63 ;  /* 0x0000003f748c7221 */ /* 0x000fe20000010000 */
[----:B0-----:R-:W-:Y:S01]  /*7710*/  LEA R63, R129, -R66, 0x1 ;  /* 0x80000042813f7211 */ /* 0x001fe200078e08ff */
[----:B------:R0:W-:Y:S01]  /*7720*/  STS [R62+0x2114], R135 ;  /* 0x002114873e007388 */ /* 0x0001e20000000800 */
[----:B------:R-:W-:Y:S01]  /*7730*/  FMUL.FTZ R66, R172, UR28 ;  /* 0x0000001cac427c20 */ /* 0x000fe20008410000 */
[----:B--2---:R-:W-:Y:S01]  /*7740*/  FMUL.FTZ R137, R189, UR28 ;  /* 0x0000001cbd897c20 */ /* 0x004fe20008410000 */
[----:B------:R-:W-:Y:S01]  /*7750*/  ISETP.GE.AND P0, PT, R63, 0x1, PT ;  /* 0x000000013f00780c */ /* 0x000fe20003f06270 */
[----:B------:R2:W-:Y:S01]  /*7760*/  STS [R62+0x2108], R123 ;  /* 0x0021087b3e007388 */ /* 0x0005e20000000800 */
[----:B------:R-:W-:Y:S01]  /*7770*/  FMUL.FTZ R132, R192, UR28 ;  /* 0x0000001cc0847c20 */ /* 0x000fe20008410000 */
[----:B-1----:R-:W-:Y:S01]  /*7780*/  FFMA.FTZ R139, R189, UR29, -R66 ;  /* 0x0000001dbd8b7c23 */ /* 0x002fe20008010842 */
[----:B------:R-:W-:Y:S01]  /*7790*/  FMUL.FTZ R66, R176, UR28 ;  /* 0x0000001cb0427c20 */ /* 0x000fe20008410000 */
[----:B------:R1:W-:Y:S01]  /*77a0*/  STS [R62+0x210c], R121 ;  /* 0x00210c793e007388 */ /* 0x0003e20000000800 */
[----:B------:R-:W-:Y:S01]  /*77b0*/  FMUL.FTZ R127, R193, UR28 ;  /* 0x0000001cc17f7c20 */ /* 0x000fe20008410000 */
[----:B0-----:R-:W-:Y:S01]  /*77c0*/  FADD.FTZ R135, R115, R114 ;  /* 0x0000007273877221 */ /* 0x001fe20000010000 */
[----:B------:R-:W-:Y:S01]  /*77d0*/  FMUL.FTZ R115, R171, UR28 ;  /* 0x0000001cab737c20 */ /* 0x000fe20008410000 */
[----:B------:R-:W-:Y:S01]  /*77e0*/  STS [R62+0x2100], R119 ;  /* 0x002100773e007388 */ /* 0x000fe20000000800 */
[----:B------:R-:W-:Y:S01]  /*77f0*/  FMUL.FTZ R128, R178, UR28 ;  /* 0x0000001cb2807c20 */ /* 0x000fe20008410000 */
[----:B--2---:R-:W-:Y:S01]  /*7800*/  IADD3 R123, PT, PT, R108, 0x80, RZ ;  /* 0x000000806c7b7810 */ /* 0x004fe20007ffe0ff */
[----:B------:R-:W-:Y:S01]  /*7810*/  FFMA.FTZ R144, R188, UR29, -R115 ;  /* 0x0000001dbc907c23 */ /* 0x000fe20008010873 */
[----:B------:R0:W-:Y:S01]  /*7820*/  STS [R62+0x2104], R117 ;  /* 0x002104753e007388 */ /* 0x0001e20000000800 */
[----:B------:R-:W-:Y:S01]  /*7830*/  FMUL.FTZ R115, R173, UR28 ;  /* 0x0000001cad737c20 */ /* 0x000fe20008410000 */
[----:B------:R-:W-:Y:S01]  /*7840*/  LEA.HI R123, R123, R108, RZ, 0x1b ;  /* 0x0000006c7b7b7211 */ /* 0x000fe200078fd8ff */
[----:B-1----:R-:W-:Y:S01]  /*7850*/  FMUL.FTZ R121, R179, UR28 ;  /* 0x0000001cb3797c20 */ /* 0x002fe20008410000 */
[----:B------:R-:W-:Y:S01]  /*7860*/  FMUL.FTZ R120, R196, UR28 ;  /* 0x0000001cc4787c20 */ /* 0x000fe20008410000 */
[----:B------:R-:W-:Y:S01]  /*7870*/  FFMA.FTZ R138, R190, UR29, -R115 ;  /* 0x0000001dbe8a7c23 */ /* 0x000fe20008010873 */
[----:B------:R-:W-:Y:S01]  /*7880*/  LEA R185, R123, UR20, 0x2 ;  /* 0x000000147bb97c11 */ /* 0x000fe2000f8e10ff */
[----:B------:R-:W-:Y:S01]  /*7890*/  BAR.SYNC.DEFER_BLOCKING 0x0 ;  /* 0x0000000000007b1d */ /* 0x000fe20000010000 */
[----:B------:R-:W-:Y:S01]  /*78a0*/  FMUL.FTZ R115, R175, UR28 ;  /* 0x0000001caf737c20 */ /* 0x000fe20008410000 */
[----:B------:R-:W-:Y:S01]  /*78b0*/  FMUL.FTZ R122, R180, UR28 ;  /* 0x0000001cb47a7c20 */ /* 0x000fe20008410000 */
[----:B0-----:R-:W-:Y:S01]  /*78c0*/  FMUL.FTZ R62, R190, UR28 ;  /* 0x0000001cbe3e7c20 */ /* 0x001fe20008410000 */
        /* <DEDUP_REMOVED lines=8> */
[----:B------:R-:W-:Y:S01]  /*7950*/  FFMA.FTZ R131, R191, UR29, -R62 ;  /* 0x0000001dbf837c23 */ /* 0x000fe2000801083e */
[----:B------:R-:W-:Y:S01]  /*7960*/  FMUL.FTZ R62, R194, UR28 ;  /* 0x0000001cc23e7c20 */ /* 0x000fe20008410000 */
[----:B------:R-:W-:Y:S01]  /*7970*/  FMUL.FTZ R116, R182, UR28 ;  /* 0x0000001cb6747c20 */ /* 0x000fe20008410000 */
[----:B------:R-:W-:Y:S01]  /*7980*/  FFMA.FTZ R126, R178, UR29, R115 ;  /* 0x0000001db27e7c23 */ /* 0x000fe20008010073 */
[----:B------:R-:W-:Y:S01]  /*7990*/  FMUL.FTZ R115, R181, UR28 ;  /* 0x0000001cb5737c20 */ /* 0x000fe20008410000 */
[----:B------:R-:W-:Y:S01]  /*79a0*/  FFMA.FTZ R123, R177, UR29, R62 ;  /* 0x0000001db17b7c23 */ /* 0x000fe2000801003e */
[----:B------:R-:W-:Y:S01]  /*79b0*/  FMUL.FTZ R62, R198, UR28 ;  /* 0x0000001cc63e7c20 */ /* 0x000fe20008410000 */
[----:B------:R-:W-:Y:S01]  /*79c0*/  FMUL.FTZ R167, R199, UR28 ;  /* 0x0000001cc7a77c20 */ /* 0x000fe20008410000 */
[----:B------:R-:W-:Y:S01]  /*79d0*/  FMUL.FTZ R165, R183, UR28 ;  /* 0x0000001cb7a57c20 */ /* 0x000fe20008410000 */
[----:B------:R-:W-:Y:S01]  /*79e0*/  FMUL.FTZ R114, R200, UR28 ;  /* 0x0000001cc8727c20 */ /* 0x000fe20008410000 */
[----:B------:R-:W-:Y:S01]  /*79f0*/  BSSY.RECONVERGENT B0, `(.L_x_4564) ;  /* 0x000001e000007945 */ /* 0x000fe20003800200 */
[----:B------:R-:W-:Y:S01]  /*7a00*/  FFMA.FTZ R136, R174, UR29, R117 ;  /* 0x0000001dae887c23 */ /* 0x000fe20008010075 */
[----:B------:R-:W0:Y:S01]  /*7a10*/  LDS R185, [R185+0x2300] ;  /* 0x00230000b9b97984 */ /* 0x000e220000000800 */
[----:B------:R-:W-:Y:S01]  /*7a20*/  FFMA.FTZ R129, R193, UR29, -R66 ;  /* 0x0000001dc1817c23 */ /* 0x000fe20008010842 */
[----:B------:R-:W-:Y:S01]  /*7a30*/  IADD3 R187, PT, PT, R108, 0x100, RZ ;  /* 0x000001006cbb7810 */ /* 0x000fe20007ffe0ff */
[----:B------:R-:W-:Y:S01]  /*7a40*/  FMUL.FTZ R141, R202, R186 ;  /* 0x000000baca8d7220 */ /* 0x000fe20000410000 */
        /* <DEDUP_REMOVED lines=19> */
[----:B------:R-:W-:Y:S06]  /*7b80*/  @!P0 BRA `(.L_x_4565) ;  /* 0x0000000000108947 */ /* 0x000fec0003800000 */
[----:B------:R-:W-:-:S04]  /*7b90*/  LEA.HI R62, R108, R108, RZ, 0x1b ;  /* 0x0000006c6c3e7211 */ /* 0x000fc800078fd8ff */
[----:B------:R-:W-:-:S05]  /*7ba0*/  LEA R62, R62, UR20, 0x2 ;  /* 0x000000143e3e7c11 */ /* 0x000fca000f8e10ff */
[----:B------:R-:W1:Y:S04]  /*7bb0*/  LDS R165, [R62+0x2100] ;  /* 0x002100003ea57984 */ /* 0x000e680000000800 */
[----:B-1----:R1:W-:Y:S02]  /*7bc0*/  REDG.E.ADD.F32.FTZ.RN.STRONG.GPU desc[UR22][R70.64], R165 ;  /* 0x000000a5460079a6 */ /* 0x0023e4000c12f316 */
.L_x_4565:
[----:B------:R-:W-:Y:S05]  /*7bd0*/  BSYNC.RECONVERGENT B0 ;  /* 0x0000000000007941 */ /* 0x000fea0003800200 */
.L_x_4564:
[----:B------:R-:W-:Y:S04]  /*7be0*/  BSSY.RECONVERGENT B0, `(.L_x_4566) ;  /* 0x0000003000007945 */ /* 0x000fe80003800200 */
[----:B------:R-:W-:Y:S05]  /*7bf0*/  @!P2 BRA `(.L_x_4567) ;  /* 0x000000000004a947 */ /* 0x000fea0003800000 */
[----:B0-----:R2:W-:Y:S02]  /*7c00*/  REDG.E.ADD.F32.FTZ.RN.STRONG.GPU desc[UR22][R70.64+0x200], R185 ;  /* 0x000200b9460079a6 */ /* 0x0015e4000c12f316 */
.L_x_4567:
[----:B------:R-:W-:Y:S05]  /*7c10*/  BSYNC.RECONVERGENT B0 ;  /* 0x0000000000007941 */ /* 0x000fea0003800200 */
.L_x_4566:
        /* <DEDUP_REMOVED lines=17> */
.L_x_4569:
[----:B------:R-:W-:Y:S05]  /*7d30*/  BSYNC.RECONVERGENT B0 ;  /* 0x0000000000007941 */ /* 0x000fea0003800200 */
.L_x_4568:
[----:B-1-3--:R1:W3:Y:S01]  /*7d40*/  LDS R165, [R201+0x2700] ;  /* 0x00270000c9a57984 */ /* 0x00a2e20000000800 */
[----:B------:R-:W-:Y:S01]  /*7d50*/  BSSY.RECONVERGENT B0, `(.L_x_4570) ;  /* 0x0000006000007945 */ /* 0x000fe20003800200 */
[----:B0-2---:R-:W-:Y:S02]  /*7d60*/  IADD3 R185, PT, PT, R108, 0x300, RZ ;  /* 0x000003006cb97810 */ /* 0x005fe40007ffe0ff */
[----:B------:R-:W-:Y:S02]  /*7d70*/  LEA.HI R167, R167, R108, RZ, 0x1b ;  /* 0x0000006ca7a77211 */ /* 0x000fe400078fd8ff */
[----:B------:R-:W-:Y:S01]  /*7d80*/  LEA R62, R62, UR20, 0x2 ;  /* 0x000000143e3e7c11 */ /* 0x000fe2000f8e10ff */
[----:B------:R-:W-:Y:S06]  /*7d90*/  @!P0 BRA `(.L_x_4571) ;  /* 0x0000000000048947 */ /* 0x000fec0003800000 */
[----:B---3--:R0:W-:Y:S02]  /*7da0*/  REDG.E.ADD.F32.FTZ.RN.STRONG.GPU desc[UR22][R70.64+0x600], R165 ;  /* 0x000600a5460079a6 */ /* 0x0081e4000c12f316 */
.L_x_4571:
[----:B------:R-:W-:Y:S05]  /*7db0*/  BSYNC.RECONVERGENT B0 ;  /* 0x0000000000007941 */ /* 0x000fea0003800200 */
.L_x_4570:
[----:B0--3--:R0:W2:Y:S01]  /*7dc0*/  LDS R165, [R62+0x2900] ;  /* 0x002900003ea57984 */ /* 0x0090a20000000800 */
[----:B------:R-:W-:Y:S01]  /*7dd0*/  BSSY.RECONVERGENT B0, `(.L_x_4572) ;  /* 0x0000006000007945 */ /* 0x000fe20003800200 */
[----:B------:R-:W-:Y:S02]  /*7de0*/  IADD3 R187, PT, PT, R108, 0x380, RZ ;  /* 0x000003806cbb7810 */ /* 0x000fe40007ffe0ff */
[----:B------:R-:W-:Y:S02]  /*7df0*/  LEA.HI R185, R185, R108, RZ, 0x1b ;  /* 0x0000006cb9b97211 */ /* 0x000fe400078fd8ff */
[----:B------:R-:W-:Y:S01]  /*7e00*/  LEA R167, R167, UR20, 0x2 ;  /* 0x00000014a7a77c11 */ /* 0x000fe2000f8e10ff */
[----:B------:R-:W-:Y:S06]  /*7e10*/  @!P2 BRA `(.L_x_4573) ;  /* 0x000000000004a947 */ /* 0x000fec0003800000 */
[----:B--2---:R3:W-:Y:S02]  /*7e20*/  REDG.E.ADD.F32.FTZ.RN.STRONG.GPU desc[UR22][R70.64+0x800], R165 ;  /* 0x000800a5460079a6 */ /* 0x0047e4000c12f316 */
.L_x_4573:
[----:B------:R-:W-:Y:S05]  /*7e30*/  BSYNC.RECONVERGENT B0 ;  /* 0x0000000000007941 */ /* 0x000fea0003800200 */
.L_x_4572:
[----:B--23--:R2:W3:Y:S01]  /*7e40*/  LDS R165, [R167+0x2b00] ;  /* 0x002b0000a7a57984 */ /* 0x00c4e20000000800 */
[----:B------:R-:W-:Y:S01]  /*7e50*/  BSSY.RECONVERGENT B0, `(.L_x_4574) ;  /* 0x0000005000007945 */ /* 0x000fe20003800200 */
[----:B------:R-:W-:Y:S02]  /*7e60*/  LEA.HI R187, R187, R108, RZ, 0x1b ;  /* 0x0000006cbbbb7211 */ /* 0x000fe400078fd8ff */
[----:B------:R-:W-:Y:S01]  /*7e70*/  LEA R185, R185, UR20, 0x2 ;  /* 0x00000014b9b97c11 */ /* 0x000fe2000f8e10ff */
[----:B------:R-:W-:Y:S06]  /*7e80*/  @!P3 BRA `(.L_x_4575) ;  /* 0x000000000004b947 */ /* 0x000fec0003800000 */
[----:B---3--:R4:W-:Y:S02]  /*7e90*/  REDG.E.ADD.F32.FTZ.RN.STRONG.GPU desc[UR22][R70.64+0xa00], R165 ;  /* 0x000a00a5460079a6 */ /* 0x0089e4000c12f316 */
.L_x_4575:
[----:B------:R-:W-:Y:S05]  /*7ea0*/  BSYNC.RECONVERGENT B0 ;  /* 0x0000000000007941 */ /* 0x000fea0003800200 */
.L_x_4574:
[----:B---34-:R3:W4:Y:S01]  /*7eb0*/  LDS R165, [R185+0x2d00] ;  /* 0x002d0000b9a57984 */ /* 0x0187220000000800 */
[----:B------:R-:W-:Y:S01]  /*7ec0*/  BSSY.RECONVERGENT B0, `(.L_x_4576) ;  /* 0x0000004000007945 */ /* 0x000fe20003800200 */
[----:B------:R-:W-:-:S03]  /*7ed0*/  LEA R187, R187, UR20, 0x2 ;  /* 0x00000014bbbb7c11 */ /* 0x000fc6000f8e10ff */
[----:B------:R-:W-:Y:S05]  /*7ee0*/  @!P4 BRA `(.L_x_4577) ;  /* 0x000000000004c947 */ /* 0x000fea0003800000 */
[----:B----4-:R4:W-:Y:S02]  /*7ef0*/  REDG.E.ADD.F32.FTZ.RN.STRONG.GPU desc[UR22][R70.64+0xc00], R165 ;  /* 0x000c00a5460079a6 */ /* 0x0109e4000c12f316 */
.L_x_4577:
[----:B------:R-:W-:Y:S05]  /*7f00*/  BSYNC.RECONVERGENT B0 ;  /* 0x0000000000007941 */ /* 0x000fea0003800200 */
.L_x_4576:
[----:B----4-:R4:W0:Y:S01]  /*7f10*/  LDS R165, [R187+0x2f00] ;  /* 0x002f0000bba57984 */ /* 0x0108220000000800 */
[----:B------:R-:W-:Y:S01]  /*7f20*/  BSSY.RECONVERGENT B0, `(.L_x_4578) ;  /* 0x0000005000007945 */ /* 0x000fe20003800200 */
[C---:B--2---:R-:W-:Y:S02]  /*7f30*/  LOP3.LUT R167, R108.reuse, 0x400, RZ, 0xfc, !PT ;  /* 0x000004006ca77812 */ /* 0x044fe400078efcff */
[----:B---3--:R-:W-:Y:S01]  /*7f40*/  IADD3 R185, PT, PT, R108, 0x480, RZ ;  /* 0x000004806cb97810 */ /* 0x008fe20007ffe0ff */
[----:B------:R-:W-:Y:S06]  /*7f50*/  @!P5 BRA `(.L_x_4579) ;  /* 0x000000000004d947 */ /* 0x000fec0003800000 */
[----:B0-----:R2:W-:Y:S02]  /*7f60*/  REDG.E.ADD.F32.FTZ.RN.STRONG.GPU desc[UR22][R70.64+0xe00], R165 ;  /* 0x000e00a5460079a6 */ /* 0x0015e4000c12f316 */
.L_x_4579:
[----:B------:R-:W-:Y:S05]  /*7f70*/  BSYNC.RECONVERGENT B0 ;  /* 0x0000000000007941 */ /* 0x000fea0003800200 */
.L_x_4578:
[----:B0-2---:R-:W-:Y:S01]  /*7f80*/  IADD3 R165, PT, PT, R108, 0x500, RZ ;  /* 0x000005006ca57810 */ /* 0x005fe20007ffe0ff */
[----:B------:R-:W-:Y:S01]  /*7f90*/  BSSY.RECONVERGENT B0, `(.L_x_4580) ;  /* 0x0000010000007945 */ /* 0x000fe20003800200 */
[-C--:B------:R-:W-:Y:S02]  /*7fa0*/  LEA.HI R167, R167, R108.reuse, RZ, 0x1b ;  /* 0x0000006ca7a77211 */ /* 0x080fe400078fd8ff */
[-C--:B------:R-:W-:Y:S02]  /*7fb0*/  LEA.HI R62, R165, R108.reuse, RZ, 0x1b ;  /* 0x0000006ca53e7211 */ /* 0x080fe400078fd8ff */
        /* <DEDUP_REMOVED lines=13> */
.L_x_4581:
[----:B------:R-:W-:Y:S05]  /*8090*/  BSYNC.RECONVERGENT B0 ;  /* 0x0000000000007941 */ /* 0x000fea0003800200 */
.L_x_4580:
[----:B0-2---:R0:W2:Y:S01]  /*80a0*/  LDS R165, [R185+0x3300] ;  /* 0x00330000b9a57984 */ /* 0x0050a20000000800 */
[----:B------:R-:W-:Y:S01]  /*80b0*/  BSSY.RECONVERGENT B0, `(.L_x_4582) ;  /* 0x0000006000007945 */ /* 0x000fe20003800200 */
[----:B------:R-:W-:Y:S02]  /*80c0*/  IADD3 R167, PT, PT, R108, 0x600, RZ ;  /* 0x000006006ca77810 */ /* 0x000fe40007ffe0ff */
[----:B------:R-:W-:Y:S02]  /*80d0*/  LEA.HI R187, R187, R108, RZ, 0x1b ;  /* 0x0000006cbbbb7211 */ /* 0x000fe400078fd8ff */
[----:B------:R-:W-:Y:S01]  /*80e0*/  LEA R62, R62, UR20, 0x2 ;  /* 0x000000143e3e7c11 */ /* 0x000fe2000f8e10ff */
[----:B------:R-:W-:Y:S06]  /*80f0*/  @!P0 BRA `(.L_x_4583) ;  /* 0x0000000000048947 */ /* 0x000fec0003800000 */
[----:B--2---:R3:W-:Y:S02]  /*8100*/  REDG.E.ADD.F32.FTZ.RN.STRONG.GPU desc[UR22][R70.64+0x1200], R165 ;  /* 0x001200a5460079a6 */ /* 0x0047e4000c12f316 */
.L_x_4583:
[----:B------:R-:W-:Y:S05]  /*8110*/  BSYNC.RECONVERGENT B0 ;  /* 0x0000000000007941 */ /* 0x000fea0003800200 */
.L_x_4582:
[----:B--23--:R2:W3:Y:S01]  /*8120*/  LDS R165, [R62+0x3500] ;  /* 0x003500003ea57984 */ /* 0x00c4e20000000800 */
[----:B------:R-:W-:Y:S01]  /*8130*/  BSSY.RECONVERGENT B0, `(.L_x_4584) ;  /* 0x0000006000007945 */ /* 0x000fe20003800200 */
[----:B0-----:R-:W-:Y:S02]  /*8140*/  IADD3 R185, PT, PT, R108, 0x680, RZ ;  /* 0x000006806cb97810 */ /* 0x001fe40007ffe0ff */
[----:B------:R-:W-:Y:S02]  /*8150*/  LEA.HI R167, R167, R108, RZ, 0x1b ;  /* 0x0000006ca7a77211 */ /* 0x000fe400078fd8ff */
[----:B------:R-:W-:Y:S01]  /*8160*/  LEA R187, R187, UR20, 0x2 ;  /* 0x00000014bbbb7c11 */ /* 0x000fe2000f8e10ff */
[----:B------:R-:W-:Y:S06]  /*8170*/  @!P2 BRA `(.L_x_4585) ;  /* 0x000000000004a947 */ /* 0x000fec0003800000 */
[----:B---3--:R0:W-:Y:S02]  /*8180*/  REDG.E.ADD.F32.FTZ.RN.STRONG.GPU desc[UR22][R70.64+0x1400], R165 ;  /* 0x001400a5460079a6 */ /* 0x0081e4000c12f316 */
.L_x_4585:
[----:B------:R-:W-:Y:S05]  /*8190*/  BSYNC.RECONVERGENT B0 ;  /* 0x0000000000007941 */ /* 0x000fea0003800200 */
.L_x_4584:
[----:B0--3--:R0:W3:Y:S01]  /*81a0*/  LDS R165, [R187+0x3700] ;  /* 0x00370000bba57984 */ /* 0x0090e20000000800 */
[----:B------:R-:W-:Y:S01]  /*81b0*/  BSSY.RECONVERGENT B0, `(.L_x_4586) ;  /* 0x0000005000007945 */ /* 0x000fe20003800200 */
[----:B------:R-:W-:Y:S02]  /*81c0*/  LEA.HI R185, R185, R108, RZ, 0x1b ;  /* 0x0000006cb9b97211 */ /* 0x000fe400078fd8ff */
[----:B------:R-:W-:Y:S01]  /*81d0*/  LEA R167, R167, UR20, 0x2 ;  /* 0x00000014a7a77c11 */ /* 0x000fe2000f8e10ff */
[----:B------:R-:W-:Y:S06]  /*81e0*/  @!P3 BRA `(.L_x_4587) ;  /* 0x000000000004b947 */ /* 0x000fec0003800000 */
[----:B---3--:R4:W-:Y:S02]  /*81f0*/  REDG.E.ADD.F32.FTZ.RN.STRONG.GPU desc[UR22][R70.64+0x1600], R165 ;  /* 0x001600a5460079a6 */ /* 0x0089e4000c12f316 */
.L_x_4587:
[----:B------:R-:W-:Y:S05]  /*8200*/  BSYNC.RECONVERGENT B0 ;  /* 0x0000000000007941 */ /* 0x000fea0003800200 */
.L_x_4586:
[----:B---34-:R3:W4:Y:S01]  /*8210*/  LDS R165, [R167+0x3900] ;  /* 0x00390000a7a57984 */ /* 0x0187220000000800 */
[----:B------:R-:W-:Y:S01]  /*8220*/  BSSY.RECONVERGENT B0, `(.L_x_4588) ;  /* 0x0000004000007945 */ /* 0x000fe20003800200 */
[----:B--2---:R-:W-:-:S03]  /*8230*/  LEA R62, R185, UR20, 0x2 ;  /* 0x00000014b93e7c11 */ /* 0x004fc6000f8e10ff */
[----:B------:R-:W-:Y:S05]  /*8240*/  @!P4 BRA `(.L_x_4589) ;  /* 0x000000000004c947 */ /* 0x000fea0003800000 */
[----:B----4-:R2:W-:Y:S02]  /*8250*/  REDG.E.ADD.F32.FTZ.RN.STRONG.GPU desc[UR22][R70.64+0x1800], R165 ;  /* 0x001800a5460079a6 */ /* 0x0105e4000c12f316 */
.L_x_4589:
[----:B------:R-:W-:Y:S05]  /*8260*/  BSYNC.RECONVERGENT B0 ;  /* 0x0000000000007941 */ /* 0x000fea0003800200 */
.L_x_4588:
[----:B--2-4-:R2:W4:Y:S01]  /*8270*/  LDS R165, [R62+0x3b00] ;  /* 0x003b00003ea57984 */ /* 0x0145220000000800 */
[----:B------:R-:W-:Y:S01]  /*8280*/  BSSY.RECONVERGENT B0, `(.L_x_4590) ;  /* 0x0000005000007945 */ /* 0x000fe20003800200 */
[C---:B---3--:R-:W-:Y:S02]  /*8290*/  IADD3 R167, PT, PT, R108.reuse, 0x700, RZ ;  /* 0x000007006ca77810 */ /* 0x048fe40007ffe0ff */
[----:B------:R-:W-:Y:S01]  /*82a0*/  IADD3 R185, PT, PT, R108, 0x780, RZ ;  /* 0x000007806cb97810 */ /* 0x000fe20007ffe0ff */
[----:B------:R-:W-:Y:S06]  /*82b0*/  @!P5 BRA `(.L_x_4591) ;  /* 0x000000000004d947 */ /* 0x000fec0003800000 */
[----:B----4-:R3:W-:Y:S02]  /*82c0*/  REDG.E.ADD.F32.FTZ.RN.STRONG.GPU desc[UR22][R70.64+0x1a00], R165 ;  /* 0x001a00a5460079a6 */ /* 0x0107e4000c12f316 */
.L_x_4591:
[----:B------:R-:W-:Y:S05]  /*82d0*/  BSYNC.RECONVERGENT B0 ;  /* 0x0000000000007941 */ /* 0x000fea0003800200 */
.L_x_4590:
        /* <DEDUP_REMOVED lines=17> */
.L_x_4593:
[----:B------:R-:W-:Y:S05]  /*83f0*/  BSYNC.RECONVERGENT B0 ;  /* 0x0000000000007941 */ /* 0x000fea0003800200 */
.L_x_4592:
[----:B0-2---:R0:W2:Y:S01]  /*8400*/  LDS R165, [R185+0x3f00] ;  /* 0x003f0000b9a57984 */ /* 0x0050a20000000800 */
[----:B------:R-:W-:Y:S01]  /*8410*/  BSSY.RECONVERGENT B0, `(.L_x_4594) ;  /* 0x0000006000007945 */ /* 0x000fe20003800200 */
[----:B------:R-:W-:Y:S02]  /*8420*/  IADD3 R167, PT, PT, R108, 0x900, RZ ;  /* 0x000009006ca77810 */ /* 0x000fe40007ffe0ff */
[----:B------:R-:W-:Y:S02]  /*8430*/  LEA.HI R187, R187, R108, RZ, 0x1b ;  /* 0x0000006cbbbb7211 */ /* 0x000fe400078fd8ff */
[----:B------:R-:W-:Y:S01]  /*8440*/  LEA R62, R62, UR20, 0x2 ;  /* 0x000000143e3e7c11 */ /* 0x000fe2000f8e10ff */
[----:B------:R-:W-:Y:S06]  /*8450*/  @!P0 BRA `(.L_x_4595) ;  /* 0x0000000000048947 */ /* 0x000fec0003800000 */
[----:B--2---:R3:W-:Y:S02]  /*8460*/  REDG.E.ADD.F32.FTZ.RN.STRONG.GPU desc[UR22][R70.64+0x1e00], R165 ;  /* 0x001e00a5460079a6 */ /* 0x0047e4000c12f316 */
.L_x_4595:
[----:B------:R-:W-:Y:S05]  /*8470*/  BSYNC.RECONVERGENT B0 ;  /* 0x0000000000007941 */ /* 0x000fea0003800200 */
.L_x_4594:
[----:B--23--:R2:W3:Y:S01]  /*8480*/  LDS R165, [R62+0x4100] ;  /* 0x004100003ea57984 */ /* 0x00c4e20000000800 */
[----:B------:R-:W-:Y:S01]  /*8490*/  BSSY.RECONVERGENT B0, `(.L_x_4596) ;  /* 0x0000006000007945 */ /* 0x000fe20003800200 */
[----:B0-----:R-:W-:Y:S02]  /*84a0*/  IADD3 R185, PT, PT, R108, 0x980, RZ ;  /* 0x000009806cb97810 */ /* 0x001fe40007ffe0ff */
[----:B------:R-:W-:Y:S02]  /*84b0*/  LEA.HI R167, R167, R108, RZ, 0x1b ;  /* 0x0000006ca7a77211 */ /* 0x000fe400078fd8ff */
[----:B------:R-:W-:Y:S01]  /*84c0*/  LEA R187, R187, UR20, 0x2 ;  /* 0x00000014bbbb7c11 */ /* 0x000fe2000f8e10ff */
[----:B------:R-:W-:Y:S06]  /*84d0*/  @!P2 BRA `(.L_x_4597) ;  /* 0x000000000004a947 */ /* 0x000fec0003800000 */
[----:B---3--:R0:W-:Y:S02]  /*84e0*/  REDG.E.ADD.F32.FTZ.RN.STRONG.GPU desc[UR22][R70.64+0x2000], R165 ;  /* 0x002000a5460079a6 */ /* 0x0081e4000c12f316 */
.L_x_4597:
[----:B------:R-:W-:Y:S05]  /*84f0*/  BSYNC.RECONVERGENT B0 ;  /* 0x0000000000007941 */ /* 0x000fea0003800200 */
.L_x_4596:
[----:B0--3--:R0:W3:Y:S01]  /*8500*/  LDS R165, [R187+0x4300] ;  /* 0x00430000bba57984 */ /* 0x0090e20000000800 */
[----:B------:R-:W-:Y:S01]  /*8510*/  BSSY.RECONVERGENT B0, `(.L_x_4598) ;  /* 0x0000005000007945 */ /* 0x000fe20003800200 */
[----:B------:R-:W-:Y:S02]  /*8520*/  LEA.HI R185, R185, R108, RZ, 0x1b ;  /* 0x0000006cb9b97211 */ /* 0x000fe400078fd8ff */
[----:B------:R-:W-:Y:S01]  /*8530*/  LEA R167, R167, UR20, 0x2 ;  /* 0x00000014a7a77c11 */ /* 0x000fe2000f8e10ff */
[----:B------:R-:W-:Y:S06]  /*8540*/  @!P3 BRA `(.L_x_4599) ;  /* 0x000000000004b947 */ /* 0x000fec0003800000 */
[----:B---3--:R4:W-:Y:S02]  /*8550*/  REDG.E.ADD.F32.FTZ.RN.STRONG.GPU desc[UR22][R70.64+0x2200], R165 ;  /* 0x002200a5460079a6 */ /* 0x0089e4000c12f316 */
.L_x_4599:
[----:B------:R-:W-:Y:S05]  /*8560*/  BSYNC.RECONVERGENT B0 ;  /* 0x0000000000007941 */ /* 0x000fea0003800200 */
.L_x_4598:
[----:B---34-:R3:W4:Y:S01]  /*8570*/  LDS R165, [R167+0x4500] ;  /* 0x00450000a7a57984 */ /* 0x0187220000000800 */
[----:B------:R-:W-:Y:S01]  /*8580*/  BSSY.RECONVERGENT B0, `(.L_x_4600) ;  /* 0x0000004000007945 */ /* 0x000fe20003800200 */
[----:B--2---:R-:W-:-:S03]  /*8590*/  LEA R62, R185, UR20, 0x2 ;  /* 0x00000014b93e7c11 */ /* 0x004fc6000f8e10ff */
[----:B------:R-:W-:Y:S05]  /*85a0*/  @!P4 BRA `(.L_x_4601) ;  /* 0x000000000004c947 */ /* 0x000fea0003800000 */
[----:B----4-:R2:W-:Y:S02]  /*85b0*/  REDG.E.ADD.F32.FTZ.RN.STRONG.GPU desc[UR22][R70.64+0x2400], R165 ;  /* 0x002400a5460079a6 */ /* 0x0105e4000c12f316 */
.L_x_4601:
[----:B------:R-:W-:Y:S05]  /*85c0*/  BSYNC.RECONVERGENT B0 ;  /* 0x0000000000007941 */ /* 0x000fea0003800200 */
.L_x_4600:
[----:B--2-4-:R2:W4:Y:S01]  /*85d0*/  LDS R165, [R62+0x4700] ;  /* 0x004700003ea57984 */ /* 0x0145220000000800 */
[----:B------:R-:W-:Y:S01]  /*85e0*/  BSSY.RECONVERGENT B0, `(.L_x_4602) ;  /* 0x0000005000007945 */ /* 0x000fe20003800200 */
[C---:B---3--:R-:W-:Y:S02]  /*85f0*/  IADD3 R167, PT, PT, R108.reuse, 0xa00, RZ ;  /* 0x00000a006ca77810 */ /* 0x048fe40007ffe0ff */
[----:B------:R-:W-:Y:S01]  /*8600*/  IADD3 R185, PT, PT, R108, 0xa80, RZ ;  /* 0x00000a806cb97810 */ /* 0x000fe20007ffe0ff */
[----:B------:R-:W-:Y:S06]  /*8610*/  @!P5 BRA `(.L_x_4603) ;  /* 0x000000000004d947 */ /* 0x000fec0003800000 */
[----:B----4-:R3:W-:Y:S02]  /*8620*/  REDG.E.ADD.F32.FTZ.RN.STRONG.GPU desc[UR22][R70.64+0x2600], R165 ;  /* 0x002600a5460079a6 */ /* 0x0107e4000c12f316 */
.L_x_4603:
[----:B------:R-:W-:Y:S05]  /*8630*/  BSYNC.RECONVERGENT B0 ;  /* 0x0000000000007941 */ /* 0x000fea0003800200 */
.L_x_4602:
        /* <DEDUP_REMOVED lines=17> */
.L_x_4605:
[----:B------:R-:W-:Y:S05]  /*8750*/  BSYNC.RECONVERGENT B0 ;  /* 0x0000000000007941 */ /* 0x000fea0003800200 */
.L_x_4604:
[----:B0-2---:R0:W2:Y:S01]  /*8760*/  LDS R165, [R185+0x4b00] ;  /* 0x004b0000b9a57984 */ /* 0x0050a20000000800 */
[----:B------:R-:W-:Y:S01]  /*8770*/  BSSY.RECONVERGENT B0, `(.L_x_4606) ;  /* 0x0000006000007945 */ /* 0x000fe20003800200 */
[----:B------:R-:W-:Y:S02]  /*8780*/  LOP3.LUT R167, R108, 0xc00, RZ, 0xfc, !PT ;  /* 0x00000c006ca77812 */ /* 0x000fe400078efcff */
[----:B------:R-:W-:Y:S02]  /*8790*/  LEA.HI R187, R187, R108, RZ, 0x1b ;  /* 0x0000006cbbbb7211 */ /* 0x000fe400078fd8ff */
[----:B------:R-:W-:Y:S01]  /*87a0*/  LEA R62, R62, UR20, 0x2 ;  /* 0x000000143e3e7c11 */ /* 0x000fe2000f8e10ff */
[----:B------:R-:W-:Y:S06]  /*87b0*/  @!P0 BRA `(.L_x_4607) ;  /* 0x0000000000048947 */ /* 0x000fec0003800000 */
[----:B--2---:R3:W-:Y:S02]  /*87c0*/  REDG.E.ADD.F32.FTZ.RN.STRONG.GPU desc[UR22][R70.64+0x2a00], R165 ;  /* 0x002a00a5460079a6 */ /* 0x0047e4000c12f316 */
.L_x_4607:
[----:B------:R-:W-:Y:S05]  /*87d0*/  BSYNC.RECONVERGENT B0 ;  /* 0x0000000000007941 */ /* 0x000fea0003800200 */
.L_x_4606:
[----:B--23--:R2:W3:Y:S01]  /*87e0*/  LDS R165, [R62+0x4d00] ;  /* 0x004d00003ea57984 */ /* 0x00c4e20000000800 */
[----:B------:R-:W-:Y:S01]  /*87f0*/  BSSY.RECONVERGENT B0, `(.L_x_4608) ;  /* 0x0000006000007945 */ /* 0x000fe20003800200 */
[----:B0-----:R-:W-:Y:S02]  /*8800*/  IADD3 R185, PT, PT, R108, 0xc80, RZ ;  /* 0x00000c806cb97810 */ /* 0x001fe40007ffe0ff */
[----:B------:R-:W-:Y:S02]  /*8810*/  LEA.HI R167, R167, R108, RZ, 0x1b ;  /* 0x0000006ca7a77211 */ /* 0x000fe400078fd8ff */
[----:B------:R-:W-:Y:S01]  /*8820*/  LEA R187, R187, UR20, 0x2 ;  /* 0x00000014bbbb7c11 */ /* 0x000fe2000f8e10ff */
[----:B------:R-:W-:Y:S06]  /*8830*/  @!P2 BRA `(.L_x_4609) ;  /* 0x000000000004a947 */ /* 0x000fec0003800000 */
[----:B---3--:R0:W-:Y:S02]  /*8840*/  REDG.E.ADD.F32.FTZ.RN.STRONG.GPU desc[UR22][R70.64+0x2c00], R165 ;  /* 0x002c00a5460079a6 */ /* 0x0081e4000c12f316 */
.L_x_4609:
[----:B------:R-:W-:Y:S05]  /*8850*/  BSYNC.RECONVERGENT B0 ;  /* 0x0000000000007941 */ /* 0x000fea0003800200 */
.L_x_4608:
[----:B0--3--:R0:W3:Y:S01]  /*8860*/  LDS R165, [R187+0x4f00] ;  /* 0x004f0000bba57984 */ /* 0x0090e20000000800 */
[----:B------:R-:W-:Y:S01]  /*8870*/  BSSY.RECONVERGENT B0, `(.L_x_4610) ;  /* 0x0000005000007945 */ /* 0x000fe20003800200 */
[----:B------:R-:W-:Y:S02]  /*8880*/  LEA.HI R185, R185, R108, RZ, 0x1b ;  /* 0x0000006cb9b97211 */ /* 0x000fe400078fd8ff */
[----:B------:R-:W-:Y:S01]  /*8890*/  LEA R167, R167, UR20, 0x2 ;  /* 0x00000014a7a77c11 */ /* 0x000fe2000f8e10ff */
[----:B------:R-:W-:Y:S06]  /*88a0*/  @!P3 BRA `(.L_x_4611) ;  /* 0x000000000004b947 */ /* 0x000fec0003800000 */
[----:B---3--:R4:W-:Y:S02]  /*88b0*/  REDG.E.ADD.F32.FTZ.RN.STRONG.GPU desc[UR22][R70.64+0x2e00], R165 ;  /* 0x002e00a5460079a6 */ /* 0x0089e4000c12f316 */
.L_x_4611:
[----:B------:R-:W-:Y:S05]  /*88c0*/  BSYNC.RECONVERGENT B0 ;  /* 0x0000000000007941 */ /* 0x000fea0003800200 */
.L_x_4610:
[----:B---34-:R3:W4:Y:S01]  /*88d0*/  LDS R165, [R167+0x5100] ;  /* 0x00510000a7a57984 */ /* 0x0187220000000800 */
[----:B------:R-:W-:Y:S01]  /*88e0*/  BSSY.RECONVERGENT B0, `(.L_x_4612) ;  /* 0x0000004000007945 */ /* 0x000fe20003800200 */
[----:B--2---:R-:W-:-:S03]  /*88f0*/  LEA R62, R185, UR20, 0x2 ;  /* 0x00000014b93e7c11 */ /* 0x004fc6000f8e10ff */
[----:B------:R-:W-:Y:S05]  /*8900*/  @!P4 BRA `(.L_x_4613) ;  /* 0x000000000004c947 */ /* 0x000fea0003800000 */
[----:B----4-:R2:W-:Y:S02]  /*8910*/  REDG.E.ADD.F32.FTZ.RN.STRONG.GPU desc[UR22][R70.64+0x3000], R165 ;  /* 0x003000a5460079a6 */ /* 0x0105e4000c12f316 */
.L_x_4613:
[----:B------:R-:W-:Y:S05]  /*8920*/  BSYNC.RECONVERGENT B0 ;  /* 0x0000000000007941 */ /* 0x000fea0003800200 */
.L_x_4612:
[----:B--2-4-:R2:W4:Y:S01]  /*8930*/  LDS R165, [R62+0x5300] ;  /* 0x005300003ea57984 */ /* 0x0145220000000800 */
[----:B------:R-:W-:Y:S01]  /*8940*/  BSSY.RECONVERGENT B0, `(.L_x_4614) ;  /* 0x0000005000007945 */ /* 0x000fe20003800200 */
[C---:B---3--:R-:W-:Y:S02]  /*8950*/  IADD3 R167, PT, PT, R108.reuse, 0xd00, RZ ;  /* 0x00000d006ca77810 */ /* 0x048fe40007ffe0ff */
[----:B------:R-:W-:Y:S01]  /*8960*/  IADD3 R185, PT, PT, R108, 0xd80, RZ ;  /* 0x00000d806cb97810 */ /* 0x000fe20007ffe0ff */
[----:B------:R-:W-:Y:S06]  /*8970*/  @!P5 BRA `(.L_x_4615) ;  /* 0x000000000004d947 */ /* 0x000fec0003800000 */
[----:B----4-:R3:W-:Y:S02]  /*8980*/  REDG.E.ADD.F32.FTZ.RN.STRONG.GPU desc[UR22][R70.64+0x3200], R165 ;  /* 0x003200a5460079a6 */ /* 0x0107e4000c12f316 */
.L_x_4615:
[----:B------:R-:W-:Y:S05]  /*8990*/  BSYNC.RECONVERGENT B0 ;  /* 0x0000000000007941 */ /* 0x000fea0003800200 */
.L_x_4614:
        /* <DEDUP_REMOVED lines=17> */
.L_x_4617:
[----:B------:R-:W-:Y:S05]  /*8ab0*/  BSYNC.RECONVERGENT B0 ;  /* 0x0000000000007941 */ /* 0x000fea0003800200 */
.L_x_4616:
[----:B------:R3:W4:Y:S01]  /*8ac0*/  LDS R63, [R185+0x5700] ;  /* 0x00570000b93f7984 */ /* 0x0007220000000800 */
[----:B------:R-:W-:Y:S01]  /*8ad0*/  BSSY.RECONVERGENT B0, `(.L_x_4618) ;  /* 0x0000006000007945 */ /* 0x000fe20003800200 */
[----:B0-2---:R-:W-:Y:S02]  /*8ae0*/  IADD3 R165, PT, PT, R108, 0xf00, RZ ;  /* 0x00000f006ca57810 */ /* 0x005fe40007ffe0ff */
[----:B------:R-:W-:Y:S02]  /*8af0*/  LEA.HI R187, R187, R108, RZ, 0x1b ;  /* 0x0000006cbbbb7211 */ /* 0x000fe400078fd8ff */
[----:B------:R-:W-:Y:S01]  /*8b00*/  LEA R62, R62, UR20, 0x2 ;  /* 0x000000143e3e7c11 */ /* 0x000fe2000f8e10ff */
[----:B------:R-:W-:Y:S06]  /*8b10*/  @!P0 BRA `(.L_x_4619) ;  /* 0x0000000000048947 */ /* 0x000fec0003800000 */
[----:B----4-:R0:W-:Y:S02]  /*8b20*/  REDG.E.ADD.F32.FTZ.RN.STRONG.GPU desc[UR22][R70.64+0x3600], R63 ;  /* 0x0036003f460079a6 */ /* 0x0101e4000c12f316 */
.L_x_4619:
[----:B------:R-:W-:Y:S05]  /*8b30*/  BSYNC.RECONVERGENT B0 ;  /* 0x0000000000007941 */ /* 0x000fea0003800200 */
.L_x_4618:
[----:B0---4-:R0:W2:Y:S01]  /*8b40*/  LDS R63, [R62+0x5900] ;  /* 0x005900003e3f7984 */ /* 0x0110a20000000800 */
[----:B------:R-:W-:Y:S01]  /*8b50*/  BSSY.RECONVERGENT B0, `(.L_x_4620) ;  /* 0x0000005000007945 */ /* 0x000fe20003800200 */
[----:B------:R-:W-:Y:S02]  /*8b60*/  LEA.HI R165, R165, R108, RZ, 0x1b ;  /* 0x0000006ca5a57211 */ /* 0x000fe400078fd8ff */
[----:B------:R-:W-:Y:S01]  /*8b70*/  LEA R187, R187, UR20, 0x2 ;  /* 0x00000014bbbb7c11 */ /* 0x000fe2000f8e10ff */
[----:B------:R-:W-:Y:S06]  /*8b80*/  @!P2 BRA `(.L_x_4621) ;  /* 0x000000000004a947 */ /* 0x000fec0003800000 */
[----:B--2---:R4:W-:Y:S02]  /*8b90*/  REDG.E.ADD.F32.FTZ.RN.STRONG.GPU desc[UR22][R70.64+0x3800], R63 ;  /* 0x0038003f460079a6 */ /* 0x0049e4000c12f316 */
.L_x_4621:
[----:B------:R-:W-:Y:S05]  /*8ba0*/  BSYNC.RECONVERGENT B0 ;  /* 0x0000000000007941 */ /* 0x000fea0003800200 */
.L_x_4620:
[----:B--2-4-:R2:W4:Y:S01]  /*8bb0*/  LDS R63, [R187+0x5b00] ;  /* 0x005b0000bb3f7984 */ /* 0x0145220000000800 */
[----:B------:R-:W-:Y:S01]  /*8bc0*/  BSSY.RECONVERGENT B0, `(.L_x_4622) ;  /* 0x0000005000007945 */ /* 0x000fe20003800200 */
[----:B------:R-:W-:Y:S02]  /*8bd0*/  IADD3 R167, PT, PT, R108, 0xf80, RZ ;  /* 0x00000f806ca77810 */ /* 0x000fe40007ffe0ff */
[----:B------:R-:W-:Y:S01]  /*8be0*/  LEA R165, R165, UR20, 0x2 ;  /* 0x00000014a5a57c11 */ /* 0x000fe2000f8e10ff */
[----:B------:R-:W-:Y:S06]  /*8bf0*/  @!P3 BRA `(.L_x_4623) ;  /* 0x000000000004b947 */ /* 0x000fec0003800000 */
[----:B----4-:R4:W-:Y:S02]  /*8c00*/  REDG.E.ADD.F32.FTZ.RN.STRONG.GPU desc[UR22][R70.64+0x3a00], R63 ;  /* 0x003a003f460079a6 */ /* 0x0109e4000c12f316 */
.L_x_4623:
[----:B------:R-:W-:Y:S05]  /*8c10*/  BSYNC.RECONVERGENT B0 ;  /* 0x0000000000007941 */ /* 0x000fea0003800200 */
.L_x_4622:
[----:B----4-:R4:W0:Y:S01]  /*8c20*/  LDS R63, [R165+0x5d00] ;  /* 0x005d0000a53f7984 */ /* 0x0108220000000800 */
[----:B------:R-:W-:Y:S01]  /*8c30*/  BSSY.RECONVERGENT B0, `(.L_x_4624) ;  /* 0x0000004000007945 */ /* 0x000fe20003800200 */
[----:B------:R-:W-:-:S03]  /*8c40*/  LEA.HI R167, R167, R108, RZ, 0x1b ;  /* 0x0000006ca7a77211 */ /* 0x000fc600078fd8ff */
[----:B------:R-:W-:Y:S05]  /*8c50*/  @!P4 BRA `(.L_x_4625) ;  /* 0x000000000004c947 */ /* 0x000fea0003800000 */
[----:B0-----:R0:W-:Y:S02]  /*8c60*/  REDG.E.ADD.F32.FTZ.RN.STRONG.GPU desc[UR22][R70.64+0x3c00], R63 ;  /* 0x003c003f460079a6 */ /* 0x0011e4000c12f316 */
.L_x_4625:
[----:B------:R-:W-:Y:S05]  /*8c70*/  BSYNC.RECONVERGENT B0 ;  /* 0x0000000000007941 */ /* 0x000fea0003800200 */
.L_x_4624:
[----:B------:R-:W-:Y:S01]  /*8c80*/  LEA R167, R167, UR20, 0x2 ;  /* 0x00000014a7a77c11 */ /* 0x000fe2000f8e10ff */
[C---:B0-----:R-:W-:Y:S01]  /*8c90*/  FFMA.FTZ R62, R18.reuse, R214, R65 ;  /* 0x000000d6123e7223 */ /* 0x041fe20000010041 */
[----:B------:R-:W-:Y:S01]  /*8ca0*/  BSSY.RECONVERGENT B0, `(.L_x_4626) ;  /* 0x0000007000007945 */ /* 0x000fe20003800200 */
[----:B------:R-:W-:Y:S01]  /*8cb0*/  FFMA.FTZ R63, R18, -R212, R107 ;  /* 0x800000d4123f7223 */ /* 0x000fe2000001006b */
[----:B------:R-:W-:Y:S01]  /*8cc0*/  FADD.FTZ R60, R135, R60 ;  /* 0x0000003c873c7221 */ /* 0x000fe20000010000 */
[----:B------:R0:W0:Y:S01]  /*8cd0*/  LDS R65, [R167+0x5f00] ;  /* 0x005f0000a7417984 */ /* 0x0000220000000800 */
[----:B------:R-:W-:Y:S01]  /*8ce0*/  FADD.FTZ R61, R140, R61 ;  /* 0x0000003d8c3d7221 */ /* 0x000fe20000010000 */
[----:B------:R-:W-:Y:S06]  /*8cf0*/  @!P5 BRA `(.L_x_4627) ;  /* 0x000000000004d947 */ /* 0x000fec0003800000 */
[----:B0-----:R0:W-:Y:S02]  /*8d00*/  REDG.E.ADD.F32.FTZ.RN.STRONG.GPU desc[UR22][R70.64+0x3e00], R65 ;  /* 0x003e0041460079a6 */ /* 0x0011e4000c12f316 */
.L_x_4627:
[----:B------:R-:W-:Y:S05]  /*8d10*/  BSYNC.RECONVERGENT B0 ;  /* 0x0000000000007941 */ /* 0x000fea0003800200 */
.L_x_4626:
[----:B0-----:R-:W0:Y:S01]  /*8d20*/  SHFL.DOWN PT, R71, R60, 0x1, 0x1f ;  /* 0x08201f003c477f89 */ /* 0x001e2200000e0000 */
[----:B------:R-:W-:Y:S01]  /*8d30*/  ISETP.GT.AND P0, PT, R103, 0x1e, PT ;  /* 0x0000001e6700780c */ /* 0x000fe20003f04270 */
[----:B------:R-:W-:Y:S01]  /*8d40*/  FMUL.FTZ R64, R64, R143 ;  /* 0x0000008f40407220 */ /* 0x000fe20000410000 */
[----:B------:R-:W-:Y:S01]  /*8d50*/  FFMA.FTZ R141, R156, R169, R141 ;  /* 0x000000a99c8d7223 */ /* 0x000fe2000001008d */
[----:B------:R-:W5:Y:S01]  /*8d60*/  SHFL.DOWN PT, R140, R61, 0x1, 0x1f ;  /* 0x08201f003d8c7f89 */ /* 0x000f6200000e0000 */
[----:B------:R-:W-:Y:S01]  /*8d70*/  FMUL.FTZ R144, R79, R144 ;  /* 0x000000904f907220 */ /* 0x000fe20000410000 */
[----:B------:R-:W-:Y:S01]  /*8d80*/  FFMA.FTZ R209, R209, R184, R64 ;  /* 0x000000b8d1d17223 */ /* 0x000fe20000010040 */
[----:B------:R-:W-:Y:S01]  /*8d90*/  FMUL.FTZ R139, R78, R139 ;  /* 0x0000008b4e8b7220 */ /* 0x000fe20000410000 */
[----:B------:R-:W1:Y:S01]  /*8da0*/  SHFL.DOWN PT, R107, R62, 0x1, 0x1f ;  /* 0x08201f003e6b7f89 */ /* 0x000e6200000e0000 */
[----:B------:R-:W-:Y:S01]  /*8db0*/  FMUL.FTZ R190, R161, R190 ;  /* 0x000000bea1be7220 */ /* 0x000fe20000410000 */
[----:B------:R-:W-:Y:S01]  /*8dc0*/  FFMA.FTZ R70, R50, R141, R209 ;  /* 0x0000008d32467223 */ /* 0x000fe200000100d1 */
[----:B------:R-:W-:Y:S01]  /*8dd0*/  FMUL.FTZ R77, R77, R138 ;  /* 0x0000008a4d4d7220 */ /* 0x000fe20000410000 */
[----:B------:R-:W2:Y:S01]  /*8de0*/  SHFL.DOWN PT, R186, R63, 0x1, 0x1f ;  /* 0x08201f003fba7f89 */ /* 0x000ea200000e0000 */
[----:B------:R-:W-:Y:S01]  /*8df0*/  FFMA.FTZ R190, R149, R173, R190 ;  /* 0x000000ad95be7223 */ /* 0x000fe200000100be */
[----:B------:R-:W-:Y:S01]  /*8e00*/  FADD.FTZ R89, R70, R89 ;  /* 0x0000005946597221 */ /* 0x000fe20000010000 */
[----:B------:R-:W-:Y:S01]  /*8e10*/  FFMA.FTZ R226, R226, R133, R77 ;  /* 0x00000085e2e27223 */ /* 0x000fe2000001004d */
[----:B------:R-:W-:Y:S01]  /*8e20*/  FMUL.FTZ R76, R76, R131 ;  /* 0x000000834c4c7220 */ /* 0x000fe20000410000 */
[----:B------:R-:W-:Y:S01]  /*8e30*/  FMUL.FTZ R134, R75, R134 ;  /* 0x000000864b867220 */ /* 0x000fe20000410000 */
[----:B------:R-:W-:Y:S01]  /*8e40*/  FMUL.FTZ R65, R170, R188 ;  /* 0x000000bcaa417220 */ /* 0x000fe20000410000 */
[----:B------:R-:W-:Y:S01]  /*8e50*/  FFMA.FTZ R229, R229, R142, R144 ;  /* 0x0000008ee5e57223 */ /* 0x000fe20000010090 */
[----:B------:R-:W-:Y:S01]  /*8e60*/  FFMA.FTZ R225, R225, R136, R76 ;  /* 0x00000088e1e17223 */ /* 0x000fe2000001004c */
[----:B------:R-:W-:Y:S01]  /*8e70*/  FFMA.FTZ R221, R221, R132, R134 ;  /* 0x00000084dddd7223 */ /* 0x000fe20000010086 */
[----:B------:R-:W-:Y:S01]  /*8e80*/  FFMA.FTZ R65, R154, R171, R65 ;  /* 0x000000ab9a417223 */ /* 0x000fe20000010041 */
[----:B------:R-:W-:Y:S01]  /*8e90*/  FMUL.FTZ R69, R69, R130 ;  /* 0x0000008245457220 */ /* 0x000fe20000410000 */
[----:B0-----:R-:W-:Y:S01]  /*8ea0*/  @!P0 FADD.FTZ R60, R60, R71 ;  /* 0x000000473c3c8221 */ /* 0x001fe20000010000 */
[----:B------:R-:W-:Y:S01]  /*8eb0*/  FFMA.FTZ R71, R95, R190, R226 ;  /* 0x000000be5f477223 */ /* 0x000fe200000100e2 */
[-C--:B------:R-:W-:Y:S01]  /*8ec0*/  FFMA.FTZ R42, R11, R65.reuse, R42 ;  /* 0x000000410b2a7223 */ /* 0x080fe2000001002a */
[----:B------:R-:W-:Y:S01]  /*8ed0*/  FFMA.FTZ R229, R94, R65, R229 ;  /* 0x000000415ee57223 */ /* 0x000fe200000100e5 */
[----:B-----5:R-:W-:Y:S01]  /*8ee0*/  @!P0 FADD.FTZ R61, R61, R140 ;  /* 0x0000008c3d3d8221 */ /* 0x020fe20000010000 */
[----:B------:R-:W0:Y:S01]  /*8ef0*/  SHFL.DOWN PT, R79, R60, 0x2, 0x1f ;  /* 0x08401f003c4f7f89 */ /* 0x000e2200000e0000 */
[----:B------:R-:W-:Y:S01]  /*8f00*/  FADD.FTZ R86, R71, R86 ;  /* 0x0000005647567221 */ /* 0x000fe20000010000 */
        /* <DEDUP_REMOVED lines=8> */
[----:B------:R-:W-:Y:S01]  /*8f90*/  FMUL.FTZ R129, R68, R129 ;  /* 0x0000008144817220 */ /* 0x000fe20000410000 */
[----:B------:R-:W-:Y:S01]  /*8fa0*/  FFMA.FTZ R218, R218, R123, R69 ;  /* 0x0000007bdada7223 */ /* 0x000fe20000010045 */
[----:B------:R-:W5:Y:S01]  /*8fb0*/  SHFL.DOWN PT, R78, R63, 0x2, 0x1f ;  /* 0x08401f003f4e7f89 */ /* 0x000f6200000e0000 */
[----:B------:R-:W-:Y:S01]  /*8fc0*/  FMUL.FTZ R128, R67, R128 ;  /* 0x0000008043807220 */ /* 0x000fe20000410000 */
[----:B------:R-:W-:Y:S01]  /*8fd0*/  FFMA.FTZ R64, R151, R172, R64 ;  /* 0x000000ac97407223 */ /* 0x000fe20000010040 */
[----:B------:R-:W-:Y:S01]  /*8fe0*/  FFMA.FTZ R230, R230, R137, R139 ;  /* 0x00000089e6e67223 */ /* 0x000fe2000001008b */
[----:B------:R-:W-:Y:S01]  /*8ff0*/  FMUL.FTZ R195, R164, R195 ;  /* 0x000000c3a4c37220 */ /* 0x000fe20000410000 */
[----:B------:R-:W-:Y:S01]  /*9000*/  FFMA.FTZ R222, R222, R127, R129 ;  /* 0x0000007fdede7223 */ /* 0x000fe20000010081 */
[-C--:B------:R-:W-:Y:S01]  /*9010*/  FFMA.FTZ R35, R4, R64.reuse, R35 ;  /* 0x0000004004237223 */ /* 0x080fe20000010023 */
[----:B------:R-:W-:Y:S01]  /*9020*/  FFMA.FTZ R230, R51, R64, R230 ;  /* 0x0000004033e67223 */ /* 0x000fe200000100e6 */
[----:B------:R-:W-:Y:S01]  /*9030*/  FMUL.FTZ R64, R159, R193 ;  /* 0x000000c19f407220 */ /* 0x000fe20000410000 */
[----:B------:R-:W-:Y:S01]  /*9040*/  FFMA.FTZ R195, R148, R178, R195 ;  /* 0x000000b294c37223 */ /* 0x000fe200000100c3 */
[----:B------:R-:W-:Y:S01]  /*9050*/  FFMA.FTZ R217, R217, R126, R128 ;  /* 0x0000007ed9d97223 */ /* 0x000fe20000010080 */
[----:B------:R-:W-:Y:S01]  /*9060*/  FFMA.FTZ R44, R13, R65, R44 ;  /* 0x000000410d2c7223 */ /* 0x000fe2000001002c */
[----:B0-----:R-:W-:Y:S01]  /*9070*/  @!P0 FADD.FTZ R60, R60, R79 ;  /* 0x0000004f3c3c8221 */ /* 0x001fe20000010000 */
[----:B------:R-:W-:Y:S01]  /*9080*/  FFMA.FTZ R64, R147, R176, R64 ;  /* 0x000000b093407223 */ /* 0x000fe20000010040 */
[----:B------:R-:W-:Y:S01]  /*9090*/  ISETP.GT.AND P2, PT, R103, 0xf, PT ;  /* 0x0000000f6700780c */ /* 0x000fe20003f44270 */
[----:B------:R-:W-:Y:S01]  /*90a0*/  FMUL.FTZ R191, R168, R191 ;  /* 0x000000bfa8bf7220 */ /* 0x000fe20000410000 */
[----:B-1----:R-:W-:Y:S01]  /*90b0*/  @!P0 FADD.FTZ R61, R61, R70 ;  /* 0x000000463d3d8221 */ /* 0x002fe20000010000 */
[----:B------:R-:W0:Y:S01]  /*90c0*/  SHFL.DOWN PT, R71, R60, 0x4, 0x1f ;  /* 0x08801f003c477f89 */ /* 0x000e2200000e0000 */
[----:B------:R-:W-:Y:S01]  /*90d0*/  FFMA.FTZ R70, R96, R65, R221 ;  /* 0x0000004160467223 */ /* 0x000fe200000100dd */
[-C--:B------:R-:W-:Y:S01]  /*90e0*/  FFMA.FTZ R37, R6, R64.reuse, R37 ;  /* 0x0000004006257223 */ /* 0x080fe20000010025 */
[----:B--2---:R-:W-:Y:S01]  /*90f0*/  @!P0 FADD.FTZ R62, R62, R107 ;  /* 0x0000006b3e3e8221 */ /* 0x004fe20000010000 */
[----:B------:R-:W1:Y:S01]  /*9100*/  SHFL.DOWN PT, R76, R61, 0x4, 0x1f ;  /* 0x08801f003d4c7f89 */ /* 0x000e6200000e0000 */
[----:B------:R-:W-:Y:S01]  /*9110*/  FADD.FTZ R83, R70, R83 ;  /* 0x0000005346537221 */ /* 0x000fe20000010000 */
[----:B------:R-:W-:Y:S01]  /*9120*/  FFMA.FTZ R65, R55, R64, R222 ;  /* 0x0000004037417223 */ /* 0x000fe200000100de */
[----:B-----5:R-:W-:Y:S01]  /*9130*/  @!P0 FADD.FTZ R63, R63, R78 ;  /* 0x0000004e3f3f8221 */ /* 0x020fe20000010000 */
[----:B------:R-:W2:Y:S01]  /*9140*/  SHFL.DOWN PT, R75, R62, 0x4, 0x1f ;  /* 0x08801f003e4b7f89 */ /* 0x000ea200000e0000 */
[----:B------:R-:W-:Y:S01]  /*9150*/  ISETP.GT.AND P0, PT, R103, 0x1b, PT ;  /* 0x0000001b6700780c */ /* 0x000fe20003f04270 */
[----:B------:R-:W-:Y:S01]  /*9160*/  FFMA.FTZ R64, R80, R195, R217 ;  /* 0x000000c350407223 */ /* 0x000fe200000100d9 */
[----:B------:R-:W-:Y:S01]  /*9170*/  FADD.FTZ R82, R65, R82 ;  /* 0x0000005241527221 */ /* 0x000fe20000010000 */
[----:B------:R-:W5:Y:S01]  /*9180*/  SHFL.DOWN PT, R78, R63, 0x4, 0x1f ;  /* 0x08801f003f4e7f89 */ /* 0x000f6200000e0000 */
[----:B------:R-:W-:Y:S01]  /*9190*/  FMUL.FTZ R65, R162, R196 ;  /* 0x000000c4a2417220 */ /* 0x000fe20000410000 */
[----:B------:R-:W-:Y:S01]  /*91a0*/  FADD.FTZ R59, R64, R59 ;  /* 0x0000003b403b7221 */ /* 0x000fe20000010000 */
        /* <DEDUP_REMOVED lines=15> */
[-C--:B------:R-:W-:Y:S01]  /*92a0*/  FFMA.FTZ R46, R15, R65.reuse, R46 ;  /* 0x000000410f2e7223 */ /* 0x080fe2000001002e */
[----:B------:R-:W-:Y:S01]  /*92b0*/  FFMA.FTZ R213, R98, R65, R213 ;  /* 0x0000004162d57223 */ /* 0x000fe200000100d5 */
[----:B--2---:R-:W-:Y:S01]  /*92c0*/  @!P0 FADD.FTZ R62, R62, R75 ;  /* 0x0000004b3e3e8221 */ /* 0x004fe20000010000 */
[----:B------:R-:W1:Y:S01]  /*92d0*/  SHFL.DOWN PT, R68, R61, 0x8, 0x1f ;  /* 0x09001f003d447f89 */ /* 0x000e6200000e0000 */
[----:B------:R-:W-:Y:S01]  /*92e0*/  FMUL.FTZ R198, R153, R198 ;  /* 0x000000c699c67220 */ /* 0x000fe20000410000 */
[----:B------:R-:W-:Y:S01]  /*92f0*/  FFMA.FTZ R236, R85, R64, R236 ;  /* 0x0000004055ec7223 */ /* 0x000fe200000100ec */
[----:B-----5:R-:W-:Y:S01]  /*9300*/  @!P0 FADD.FTZ R63, R63, R78 ;  /* 0x0000004e3f3f8221 */ /* 0x020fe20000010000 */
[----:B------:R-:W2:Y:S01]  /*9310*/  SHFL.DOWN PT, R69, R62, 0x8, 0x1f ;  /* 0x09001f003e457f89 */ /* 0x000ea200000e0000 */
[----:B------:R-:W-:Y:S01]  /*9320*/  ISETP.GT.AND P0, PT, R103, 0x17, PT ;  /* 0x000000176700780c */ /* 0x000fe20003f04270 */
[----:B------:R-:W-:Y:S01]  /*9330*/  FMUL.FTZ R115, R72, R115 ;  /* 0x0000007348737220 */ /* 0x000fe20000410000 */
[----:B------:R-:W-:Y:S01]  /*9340*/  BSSY.RECONVERGENT B0, `(.L_x_4628) ;  /* 0x0000023000007945 */ /* 0x000fe20003800200 */
[----:B------:R-:W5:Y:S01]  /*9350*/  SHFL.DOWN PT, R70, R63, 0x8, 0x1f ;  /* 0x09001f003f467f89 */ /* 0x000f6200000e0000 */
[----:B------:R-:W-:Y:S01]  /*9360*/  FADD.FTZ R92, R113, R92 ;  /* 0x0000005c715c7221 */ /* 0x000fe20000010000 */
[----:B------:R-:W-:Y:S01]  /*9370*/  FADD.FTZ R91, R106, R91 ;  /* 0x0000005b6a5b7221 */ /* 0x000fe20000010000 */
[----:B------:R-:W-:Y:S01]  /*9380*/  FFMA.FTZ R34, R3, R141, R34 ;  /* 0x0000008d03227223 */ /* 0x000fe20000010022 */
[----:B------:R-:W-:Y:S01]  /*9390*/  FADD.FTZ R88, R229, R88 ;  /* 0x00000058e5587221 */ /* 0x000fe20000010000 */
[----:B------:R-:W-:Y:S01]  /*93a0*/  FADD.FTZ R87, R230, R87 ;  /* 0x00000057e6577221 */ /* 0x000fe20000010000 */
[----:B------:R-:W-:Y:S01]  /*93b0*/  FFMA.FTZ R43, R12, R190, R43 ;  /* 0x000000be0c2b7223 */ /* 0x000fe2000001002b */
[----:B------:R-:W-:Y:S01]  /*93c0*/  FFMA.FTZ R36, R5, R191, R36 ;  /* 0x000000bf05247223 */ /* 0x000fe20000010024 */
[----:B------:R-:W-:Y:S01]  /*93d0*/  FADD.FTZ R84, R225, R84 ;  /* 0x00000054e1547221 */ /* 0x000fe20000010000 */
[----:B------:R-:W-:Y:S01]  /*93e0*/  FFMA.FTZ R45, R14, R194, R45 ;  /* 0x000000c20e2d7223 */ /* 0x000fe2000001002d */
[----:B------:R-:W-:Y:S01]  /*93f0*/  FFMA.FTZ R38, R7, R195, R38 ;  /* 0x000000c307267223 */ /* 0x000fe20000010026 */
[----:B------:R-:W-:Y:S01]  /*9400*/  FADD.FTZ R81, R218, R81 ;  /* 0x00000051da517221 */ /* 0x000fe20000010000 */
[----:B0-----:R-:W-:Y:S01]  /*9410*/  @!P0 FADD.FTZ R60, R60, R67 ;  /* 0x000000433c3c8221 */ /* 0x001fe20000010000 */
[----:B------:R-:W-:Y:S01]  /*9420*/  FFMA.FTZ R39, R8, R64, R39 ;  /* 0x0000004008277223 */ /* 0x000fe20000010027 */
[----:B------:R-:W-:Y:S01]  /*9430*/  FADD.FTZ R58, R213, R58 ;  /* 0x0000003ad53a7221 */ /* 0x000fe20000010000 */
[----:B------:R-:W-:Y:S01]  /*9440*/  FFMA.FTZ R198, R109, R181, R198 ;  /* 0x000000b56dc67223 */ /* 0x000fe200000100c6 */
[----:B-1----:R-:W-:Y:S01]  /*9450*/  @!P0 FADD.FTZ R61, R61, R68 ;  /* 0x000000443d3d8221 */ /* 0x002fe20000010000 */
[----:B------:R0:W1:Y:S01]  /*9460*/  SHFL.DOWN PT, R65, R60, 0x10, 0x1f ;  /* 0x0a001f003c417f89 */ /* 0x00006200000e0000 */
[----:B------:R-:W-:Y:S01]  /*9470*/  FADD.FTZ R57, R236, R57 ;  /* 0x00000039ec397221 */ /* 0x000fe20000010000 */
[----:B------:R-:W-:Y:S01]  /*9480*/  FFMA.FTZ R124, R124, R117, R115 ;  /* 0x000000757c7c7223 */ /* 0x000fe20000010073 */
[----:B--2---:R-:W-:Y:S01]  /*9490*/  @!P0 FADD.FTZ R62, R62, R69 ;  /* 0x000000453e3e8221 */ /* 0x004fe20000010000 */
        /* <DEDUP_REMOVED lines=13> */
.L_x_4629:
[----:B------:R-:W-:Y:S05]  /*9570*/  BSYNC.RECONVERGENT B0 ;  /* 0x0000000000007941 */ /* 0x000fea0003800200 */
.L_x_4628:
[----:B------:R-:W-:Y:S01]  /*9580*/  ISETP.NE.AND P0, PT, R108, RZ, PT ;  /* 0x000000ff6c00720c */ /* 0x000fe20003f05270 */
[----:B------:R-:W-:Y:S01]  /*9590*/  FMUL.FTZ R199, R160, R199 ;  /* 0x000000c7a0c77220 */ /* 0x000fe20000410000 */
[----:B------:R-:W-:Y:S01]  /*95a0*/  FMUL.FTZ R116, R125, R116 ;  /* 0x000000747d747220 */ /* 0x000fe20000410000 */
[----:B-1----:R-:W-:Y:S01]  /*95b0*/  FMUL.FTZ R65, R158, R200 ;  /* 0x000000c89e417220 */ /* 0x002fe20000410000 */
[----:B------:R-:W-:Y:S01]  /*95c0*/  FMUL.FTZ R118, R233, R118 ;  /* 0x00000076e9767220 */ /* 0x000fe20000410000 */
[----:B------:R-:W-:Y:S01]  /*95d0*/  FFMA.FTZ R199, R112, R182, R199 ;  /* 0x000000b670c77223 */ /* 0x000fe200000100c7 */
[----:B------:R-:W-:Y:S01]  /*95e0*/  FFMA.FTZ R231, R231, R66, R116 ;  /* 0x00000042e7e77223 */ /* 0x000fe20000010074 */
[----:B------:R-:W-:Y:S01]  /*95f0*/  FFMA.FTZ R65, R110, R183, R65 ;  /* 0x000000b76e417223 */ /* 0x000fe20000010041 */
[----:B------:R-:W-:Y:S01]  /*9600*/  FFMA.FTZ R235, R235, R114, R118 ;  /* 0x00000072ebeb7223 */ /* 0x000fe20000010076 */
[-C--:B0-----:R-:W-:Y:S01]  /*9610*/  FFMA.FTZ R67, R99, R198.reuse, R124 ;  /* 0x000000c663437223 */ /* 0x081fe2000001007c */
[----:B------:R-:W-:Y:S01]  /*9620*/  FFMA.FTZ R231, R90, R199, R231 ;  /* 0x000000c75ae77223 */ /* 0x000fe200000100e7 */
[----:B------:R-:W-:Y:S01]  /*9630*/  BAR.SYNC.DEFER_BLOCKING 0x0 ;  /* 0x0000000000007b1d */ /* 0x000fe20000010000 */
[----:B------:R-:W-:Y:S01]  /*9640*/  FFMA.FTZ R64, R100, R65, R235 ;  /* 0x0000004164407223 */ /* 0x000fe200000100eb */
        /* <DEDUP_REMOVED lines=34> */
.L_x_4631:
[----:B------:R-:W-:Y:S05]  /*9870*/  BSYNC.RECONVERGENT B0 ;  /* 0x0000000000007941 */ /* 0x000fea0003800200 */
.L_x_4630:
[----:B------:R-:W-:-:S04]  /*9880*/  UIADD3 UR8, UPT, UPT, UR8, 0x1, URZ ;  /* 0x0000000108087890 */ /* 0x000fc8000fffe0ff */
[----:B------:R-:W-:-:S09]  /*9890*/  UISETP.GE.AND UP0, UPT, UR8, UR44, UPT ;  /* 0x0000002c0800728c */ /* 0x000fd2000bf06270 */
[----:B------:R-:W-:Y:S05]  /*98a0*/  BRA.U !UP0, `(.L_x_4632) ;  /* 0xffffff7d08387547 */ /* 0x000fea000b83ffff */
.L_x_4533:
[----:B------:R-:W-:Y:S01]  /*98b0*/  BAR.SYNC.DEFER_BLOCKING 0x0 ;  /* 0x0000000000007b1d */ /* 0x000fe20000010000 */
[----:B------:R-:W-:Y:S01]  /*98c0*/  F2FP.BF16.F32.PACK_AB R51, R37, R45 ;  /* 0x0000002d2533723e */ /* 0x000fe200000010ff */
[----:B------:R-:W-:Y:S01]  /*98d0*/  UIADD3 UR21, UPT, UPT, UR11, -0x1, URZ ;  /* 0xffffffff0b157890 */ /* 0x000fe2000fffe0ff */
[----:B------:R-:W-:Y:S01]  /*98e0*/  F2FP.BF16.F32.PACK_AB R50, R38, R46 ;  /* 0x0000002e2632723e */ /* 0x000fe200000010ff */
[----:B------:R-:W-:Y:S01]  /*98f0*/  FADD.FTZ R3, R104, R53 ;  /* 0x0000003568037221 */ /* 0x000fe20000010000 */
[----:B------:R-:W-:-:S03]  /*9900*/  F2FP.BF16.F32.PACK_AB R49, R39, R47 ;  /* 0x0000002f2731723e */ /* 0x000fc600000010ff */
[----:B------:R-:W1:Y:S01]  /*9910*/  S2UR UR34, SR_CTAID.X ;  /* 0x00000000002279c3 */ /* 0x000e620000002500 */
[----:B------:R-:W1:Y:S01]  /*9920*/  LDCU.64 UR28, c[0x0][0x4f8] ;  /* 0x00009f00ff1c77ac */ /* 0x000e620008000a00 */
[----:B------:R-:W5:Y:S01]  /*9930*/  S2R R0, SR_TID.X ;  /* 0x0000000000007919 */ /* 0x000f620000002100 */
[----:B------:R-:W-:Y:S01]  /*9940*/  F2FP.BF16.F32.PACK_AB R48, R40, R48 ;  /* 0x000000302830723e */ /* 0x000fe200000010ff */
[----:B------:R-:W-:Y:S01]  /*9950*/  FADD.FTZ R9, R3, R54 ;  /* 0x0000003603097221 */ /* 0x000fe20000010000 */
[----:B------:R-:W-:Y:S01]  /*9960*/  F2FP.BF16.F32.PACK_AB R39, R33, R41 ;  /* 0x000000292127723e */ /* 0x000fe200000010ff */
[----:B------:R-:W0:Y:S01]  /*9970*/  LDCU.64 UR30, c[0x0][0x500] ;  /* 0x0000a000ff1e77ac */ /* 0x000e220008000a00 */
[----:B------:R-:W-:Y:S01]  /*9980*/  F2FP.BF16.F32.PACK_AB R38, R34, R42 ;  /* 0x0000002a2226723e */ /* 0x000fe200000010ff */
[----:B------:R-:W0:Y:S01]  /*9990*/  S2UR UR8, SR_CTAID.Y ;  /* 0x00000000000879c3 */ /* 0x000e220000002600 */
[----:B------:R-:W-:Y:S01]  /*99a0*/  F2FP.BF16.F32.PACK_AB R37, R35, R43 ;  /* 0x0000002b2325723e */ /* 0x000fe200000010ff */
[----:B------:R-:W-:Y:S01]  /*99b0*/  USHF.L.U32 UR26, UR21, 0xb, URZ ;  /* 0x0000000b151a7899 */ /* 0x000fe200080006ff */
[----:B------:R-:W-:Y:S01]  /*99c0*/  F2FP.BF16.F32.PACK_AB R36, R36, R44 ;  /* 0x0000002c2424723e */ /* 0x000fe200000010ff */
[----:B------:R-:W2:Y:S01]  /*99d0*/  LDCU.64 UR32, c[0x0][0x550] ;  /* 0x0000aa00ff2077ac */ /* 0x000ea20008000a00 */
[----:B------:R-:W-:Y:S01]  /*99e0*/  F2FP.BF16.F32.PACK_AB R21, R57, R56 ;  /* 0x000000383915723e */ /* 0x000fe200000010ff */
[----:B------:R-:W-:Y:S01]  /*99f0*/  FADD.FTZ R4, R9, R56 ;  /* 0x0000003809047221 */ /* 0x000fe20000010000 */
[----:B------:R-:W-:Y:S01]  /*9a00*/  F2FP.BF16.F32.PACK_AB R20, R54, R53 ;  /* 0x000000353614723e */ /* 0x000fe200000010ff */
[----:B------:R-:W-:Y:S01]  /*9a10*/  USHF.R.S32.HI UR27, URZ, 0x1f, UR26 ;  /* 0x0000001fff1b7899 */ /* 0x000fe2000801141a */
[----:B------:R-:W-:Y:S01]  /*9a20*/  F2FP.BF16.F32.PACK_AB R23, R82, R81 ;  /* 0x000000515217723e */ /* 0x000fe200000010ff */
[----:B------:R-:W-:Y:S01]  /*9a30*/  STS.128 [R101], R48 ;  /* 0x0000003065007388 */ /* 0x000fe20000000c00 */
[----:B------:R-:W-:Y:S01]  /*9a40*/  F2FP.BF16.F32.PACK_AB R22, R59, R58 ;  /* 0x0000003a3b16723e */ /* 0x000fe200000010ff */
[----:B------:R-:W-:Y:S01]  /*9a50*/  FADD.FTZ R9, R4, R57 ;  /* 0x0000003904097221 */ /* 0x000fe20000010000 */
[----:B------:R-:W-:Y:S01]  /*9a60*/  F2FP.BF16.F32.PACK_AB R27, R92, R91 ;  /* 0x0000005b5c1b723e */ /* 0x000fe200000010ff */
[----:B------:R-:W-:Y:S01]  /*9a70*/  STS.128 [R101+0x10], R36 ;  /* 0x0000102465007388 */ /* 0x000fe20000000c00 */
[----:B------:R-:W-:-:S03]  /*9a80*/  NOP ;  /* 0x0000000000007918 */ /* 0x000fc60000000000 */
[----:B------:R-:W3:Y:S01]  /*9a90*/  LDS.128 R12, [R102] ;  /* 0x00000000660c7984 */ /* 0x000ee20000000c00 */
[----:B-1----:R-:W-:Y:S01]  /*9aa0*/  UIMAD.WIDE.U32 UR24, UR34, UR28, UR26 ;  /* 0x0000001c221872a5 */ /* 0x002fe2000f8e001a */
[----:B------:R-:W-:Y:S01]  /*9ab0*/  F2FP.BF16.F32.PACK_AB R26, R89, R88 ;  /* 0x00000058591a723e */ /* 0x000fe200000010ff */
[----:B0-----:R-:W-:Y:S01]  /*9ac0*/  UIMAD UR28, UR8, UR31, URZ ;  /* 0x0000001f081c72a4 */ /* 0x001fe2000f8e02ff */
[----:B------:R-:W0:Y:S01]  /*9ad0*/  LDS.128 R16, [R102+0x200] ;  /* 0x0002000066107984 */ /* 0x000e220000000c00 */
[----:B------:R-:W-:Y:S01]  /*9ae0*/  UIMAD UR25, UR34, UR29, UR25 ;  /* 0x0000001d221972a4 */ /* 0x000fe2000f8e0219 */
[C---:B-----5:R-:W-:Y:S01]  /*9af0*/  SHF.L.U32 R5, R0.reuse, 0x1, RZ ;  /* 0x0000000100057819 */ /* 0x060fe200000006ff */
[----:B------:R-:W-:Y:S01]  /*9b00*/  FADD.FTZ R58, R9, R58 ;  /* 0x0000003a093a7221 */ /* 0x000fe20000010000 */
[----:B------:R-:W-:Y:S01]  /*9b10*/  LOP3.LUT R0, R0, 0x1f, RZ, 0xc0, !PT ;  /* 0x0000001f00007812 */ /* 0x000fe200078ec0ff */
[----:B------:R-:W-:Y:S01]  /*9b20*/  UIMAD.WIDE.U32 UR24, UR8, UR30, UR24 ;  /* 0x0000001e081872a5 */ /* 0x000fe2000f8e0018 */
[----:B------:R-:W-:Y:S01]  /*9b30*/  LOP3.LUT R5, R5, 0x7c0, RZ, 0xc0, !PT ;  /* 0x000007c005057812 */ /* 0x000fe200078ec0ff */
[----:B------:R-:W1:Y:S01]  /*9b40*/  LDCU.64 UR30, c[0x0][0x560] ;  /* 0x0000ac00ff1e77ac */ /* 0x000e620008000a00 */
[----:B------:R-:W-:Y:S01]  /*9b50*/  F2FP.BF16.F32.PACK_AB R25, R87, R86 ;  /* 0x000000565719723e */ /* 0x000fe200000010ff */
[----:B------:R-:W-:Y:S01]  /*9b60*/  FADD.FTZ R58, R58, R59 ;  /* 0x0000003b3a3a7221 */ /* 0x000fe20000010000 */
[----:B------:R-:W-:Y:S01]  /*9b70*/  LOP3.LUT R7, R5, R0, RZ, 0xfc, !PT ;  /* 0x0000000005077212 */ /* 0x000fe200078efcff */
[----:B------:R-:W-:Y:S01]  /*9b80*/  UIADD3 UR28, UPT, UPT, UR25, UR28, URZ ;  /* 0x0000001c191c7290 */ /* 0x000fe2000fffe0ff */
[----:B------:R-:W-:Y:S01]  /*9b90*/  F2FP.BF16.F32.PACK_AB R24, R84, R83 ;  /* 0x000000535418723e */ /* 0x000fe200000010ff */
[----:B--2---:R-:W-:Y:S01]  /*9ba0*/  ULEA UR25, UP0, UR24, UR32, 0x1 ;  /* 0x0000002018197291 */ /* 0x004fe2000f8008ff */
[----:B------:R-:W-:Y:S01]  /*9bb0*/  FADD.FTZ R81, R58, R81 ;  /* 0x000000513a517221 */ /* 0x000fe20000010000 */
[----:B------:R-:W-:-:S02]  /*9bc0*/  UIADD3 UR16, UP1, UPT, UR16, -0x1000, URZ ;  /* 0xfffff00010107890 */ /* 0x000fc4000ff3e0ff */
[----:B------:R-:W-:Y:S01]  /*9bd0*/  ULEA.HI.X UR24, UR24, UR33, UR28, 0x1, UP0 ;  /* 0x0000002118187291 */ /* 0x000fe200080f0c1c */
[----:B------:R-:W-:Y:S01]  /*9be0*/  FADD.FTZ R82, R81, R82 ;  /* 0x0000005251527221 */ /* 0x000fe20000010000 */
[----:B------:R-:W-:Y:S01]  /*9bf0*/  MOV R2, UR25 ;  /* 0x0000001900027c02 */ /* 0x000fe20008000f00 */
[----:B------:R-:W-:Y:S02]  /*9c00*/  UIADD3 UR14, UP2, UPT, UR14, -0x1000, URZ ;  /* 0xfffff0000e0e7890 */ /* 0x000fe4000ff5e0ff */
[----:B------:R-:W2:Y:S01]  /*9c10*/  LDCU.64 UR28, c[0x0][0x520] ;  /* 0x0000a400ff1c77ac */ /* 0x000ea20008000a00 */
[----:B------:R-:W-:Y:S01]  /*9c20*/  MOV R3, UR24 ;  /* 0x0000001800037c02 */ /* 0x000fe20008000f00 */
[----:B------:R-:W-:Y:S01]  /*9c30*/  FADD.FTZ R83, R82, R83 ;  /* 0x0000005352537221 */ /* 0x000fe20000010000 */
[----:B------:R-:W-:Y:S01]  /*9c40*/  UIADD3 UR12, UP3, UPT, UR12, -0x1000, URZ ;  /* 0xfffff0000c0c7890 */ /* 0x000fe2000ff7e0ff */
[----:B------:R-:W-:Y:S02]  /*9c50*/  IMAD.WIDE.U32 R2, R7, 0x10, R2 ;  /* 0x0000001007027825 */ /* 0x000fe400078e0002 */
[----:B------:R-:W5:Y:S02]  /*9c60*/  LDCU.64 UR24, c[0x0][0x518] ;  /* 0x0000a300ff1877ac */ /* 0x000f640008000a00 */
[----:B------:R-:W-:Y:S01]  /*9c70*/  FADD.FTZ R83, R83, R84 ;  /* 0x0000005453537221 */ /* 0x000fe20000010000 */
[----:B------:R-:W-:-:S03]  /*9c80*/  UIADD3.X UR17, UPT, UPT, UR17, -0x1, URZ, UP1, !UPT ;  /* 0xffffffff11117890 */ /* 0x000fc60008ffe4ff */
[----:B------:R-:W-:Y:S01]  /*9c90*/  FADD.FTZ R86, R83, R86 ;  /* 0x0000005653567221 */ /* 0x000fe20000010000 */
[----:B------:R-:W-:Y:S01]  /*9ca0*/  UIADD3.X UR15, UPT, UPT, UR15, -0x1, URZ, UP2, !UPT ;  /* 0xffffffff0f0f7890 */ /* 0x000fe200097fe4ff */
[----:B---3--:R-:W-:Y:S01]  /*9cb0*/  STG.E.128 desc[UR22][R2.64], R12 ;  /* 0x0000000c02007986 */ /* 0x008fe2000c101d16 */
[----:B------:R-:W-:Y:S01]  /*9cc0*/  UIADD3.X UR13, UPT, UPT, UR13, -0x1, URZ, UP3, !UPT ;  /* 0xffffffff0d0d7890 */ /* 0x000fe20009ffe4ff */
[----:B------:R-:W-:Y:S02]  /*9cd0*/  FADD.FTZ R87, R86, R87 ;  /* 0x0000005756577221 */ /* 0x000fe40000010000 */
[----:B0-----:R0:W-:Y:S02]  /*9ce0*/  STG.E.128 desc[UR22][R2.64+0x200], R16 ;  /* 0x0002001002007986 */ /* 0x0011e4000c101d16 */
[----:B------:R-:W-:Y:S01]  /*9cf0*/  FADD.FTZ R88, R87, R88 ;  /* 0x0000005857587221 */ /* 0x000fe20000010000 */
[----:B------:R-:W-:Y:S03]  /*9d00*/  BAR.SYNC.DEFER_BLOCKING 0x0 ;  /* 0x0000000000007b1d */ /* 0x000fe60000010000 */
[----:B------:R-:W-:Y:S01]  /*9d10*/  FADD.FTZ R88, R88, R89 ;  /* 0x0000005958587221 */ /* 0x000fe20000010000 */
[----:B-----5:R-:W-:-:S03]  /*9d20*/  UIMAD.WIDE.U32 UR26, UR34, UR24, UR26 ;  /* 0x00000018221a72a5 */ /* 0x020fc6000f8e001a */
[----:B------:R-:W-:Y:S01]  /*9d30*/  FADD.FTZ R91, R88, R91 ;  /* 0x0000005b585b7221 */ /* 0x000fe20000010000 */
[----:B------:R-:W-:Y:S02]  /*9d40*/  UIMAD UR25, UR34, UR25, UR27 ;  /* 0x00000019221972a4 */ /* 0x000fe4000f8e021b */
[----:B--2---:R-:W-:Y:S01]  /*9d50*/  UIMAD UR27, UR8, UR29, URZ ;  /* 0x0000001d081b72a4 */ /* 0x004fe2000f8e02ff */
[----:B------:R-:W-:Y:S01]  /*9d60*/  FADD.FTZ R104, R91, R92 ;  /* 0x0000005c5b687221 */ /* 0x000fe20000010000 */
[----:B------:R-:W-:Y:S02]  /*9d70*/  UMOV UR24, UR26 ;  /* 0x0000001a00187c82 */ /* 0x000fe40008000000 */
[----:B------:R-:W-:-:S04]  /*9d80*/  UIMAD.WIDE.U32 UR24, UR8, UR28, UR24 ;  /* 0x0000001c081872a5 */ /* 0x000fc8000f8e0018 */
[----:B------:R-:W-:Y:S02]  /*9d90*/  UIADD3 UR26, UPT, UPT, UR25, UR27, URZ ;  /* 0x0000001b191a7290 */ /* 0x000fe4000fffe0ff */
[----:B-1----:R-:W-:-:S04]  /*9da0*/  ULEA UR25, UP0, UR24, UR30, 0x1 ;  /* 0x0000001e18197291 */ /* 0x002fc8000f8008ff */
[----:B------:R-:W-:Y:S01]  /*9db0*/  ULEA.HI.X UR24, UR24, UR31, UR26, 0x1, UP0 ;  /* 0x0000001f18187291 */ /* 0x000fe200080f0c1a */
[----:B------:R-:W-:Y:S01]  /*9dc0*/  STS.128 [R101], R20 ;  /* 0x0000001465007388 */ /* 0x000fe20000000c00 */
[----:B0-----:R-:W-:Y:S01]  /*9dd0*/  MOV R2, UR25 ;  /* 0x0000001900027c02 */ /* 0x001fe20008000f00 */
        /* <DEDUP_REMOVED lines=13> */
.L_x_4532:
[----:B------:R-:W1:Y:S01]  /*9eb0*/  LDCU.64 UR6, c[0x0][0x548] ;  /* 0x0000a900ff0677ac */ /* 0x000e620008000a00 */
[----:B------:R-:W2:Y:S01]  /*9ec0*/  S2R R11, SR_TID.X ;  /* 0x00000000000b7919 */ /* 0x000ea20000002100 */
[----:B------:R-:W3:Y:S01]  /*9ed0*/  LDCU UR26, c[0x0][0x38c] ;  /* 0x00007180ff1a77ac */ /* 0x000ee20008000800 */
[----:B------:R-:W0:Y:S01]  /*9ee0*/  LDCU.64 UR10, c[0x0][0x568] ;  /* 0x0000ad00ff0a77ac */ /* 0x000e220008000a00 */
[----:B-1----:R-:W-:-:S04]  /*9ef0*/  UISETP.NE.U32.AND UP0, UPT, UR6, URZ, UPT ;  /* 0x000000ff0600728c */ /* 0x002fc8000bf05070 */
[----:B------:R-:W-:-:S09]  /*9f00*/  UISETP.NE.AND.EX UP0, UPT, UR7, URZ, UPT, UP0 ;  /* 0x000000ff0700728c */ /* 0x000fd2000bf05300 */
[----:B0--3--:R-:W-:Y:S05]  /*9f10*/  BRA.U !UP0, `(.L_x_4634) ;  /* 0x0000000108987547 */ /* 0x009fea000b800000 */
[----:B------:R-:W0:Y:S01]  /*9f20*/  SHFL.DOWN P0, R0, R105, 0x1, 0x1f ;  /* 0x08201f0069007f89 */ /* 0x000e220000000000 */
[----:B------:R-:W-:Y:S01]  /*9f30*/  BSSY.RECONVERGENT B0, `(.L_x_4634) ;  /* 0x0000024000007945 */ /* 0x000fe20003800200 */
[----:B------:R-:W1:Y:S01]  /*9f40*/  S2R R4, SR_LANEID ;  /* 0x0000000000047919 */ /* 0x000e620000000000 */
[----:B------:R-:W3:Y:S01]  /*9f50*/  S2R R6, SR_TID.X ;  /* 0x0000000000067919 */ /* 0x000ee20000002100 */
[----:B0-----:R-:W-:-:S05]  /*9f60*/  @P0 FADD R0, R0, R105 ;  /* 0x0000006900000221 */ /* 0x001fca0000000000 */
[----:B------:R-:W0:Y:S01]  /*9f70*/  SHFL.DOWN P0, R3, R0, 0x2, 0x1f ;  /* 0x08401f0000037f89 */ /* 0x000e220000000000 */
        /* <DEDUP_REMOVED lines=31> */
.L_x_4635:
[----:B------:R-:W-:Y:S05]  /*a170*/  BSYNC.RECONVERGENT B0 ;  /* 0x0000000000007941 */ /* 0x000fea0003800200 */
.L_x_4634:
[----:B------:R-:W-:Y:S01]  /*a180*/  UISETP.NE.U32.AND UP0, UPT, UR10, URZ, UPT ;  /* 0x000000ff0a00728c */ /* 0x000fe2000bf05070 */
[----:B--2---:R-:W-:-:S03]  /*a190*/  ISETP.GE.AND P0, PT, R11, UR26, PT ;  /* 0x0000001a0b007c0c */ /* 0x004fc6000bf06270 */
[----:B------:R-:W-:-:S09]  /*a1a0*/  UISETP.NE.AND.EX UP0, UPT, UR11, URZ, UPT, UP0 ;  /* 0x000000ff0b00728c */ /* 0x000fd2000bf05300 */
[----:B------:R-:W-:Y:S05]  /*a1b0*/  BRA.U !UP0, `(.L_x_4636) ;  /* 0x00000001089c7547 */ /* 0x000fea000b800000 */
[----:B------:R-:W-:Y:S06]  /*a1c0*/  BAR.SYNC.DEFER_BLOCKING 0x0 ;  /* 0x0000000000007b1d */ /* 0x000fec0000010000 */
[----:B------:R-:W-:Y:S01]  /*a1d0*/  BSSY.RECONVERGENT B0, `(.L_x_4636) ;  /* 0x0000025000007945 */ /* 0x000fe20003800200 */
[----:B01----:R-:W0:Y:S01]  /*a1e0*/  SHFL.DOWN P1, R3, R104, 0x1, 0x1f ;  /* 0x08201f0068037f89 */ /* 0x003e220000020000 */
        /* <DEDUP_REMOVED lines=35> */
.L_x_4637:
[----:B------:R-:W-:Y:S05]  /*a420*/  BSYNC.RECONVERGENT B0 ;  /* 0x0000000000007941 */ /* 0x000fea0003800200 */
.L_x_4636:
[----:B------:R-:W-:Y:S05]  /*a430*/  @P0 EXIT ;  /* 0x000000000000094d */ /* 0x000fea0003800000 */
[----:B------:R-:W2:Y:S01]  /*a440*/  S2UR UR14, SR_CgaCtaId ;  /* 0x00000000000e79c3 */ /* 0x000ea20000008800 */
[----:B------:R-:W3:Y:S01]  /*a450*/  LDCU.64 UR10, c[0x0][0x4e8] ;  /* 0x00009d00ff0a77ac */ /* 0x000ee20008000a00 */
[----:B------:R-:W-:Y:S01]  /*a460*/  BSSY.RECONVERGENT B0, `(.L_x_4638) ;  /* 0x000002c000007945 */ /* 0x000fe20003800200 */
[----:B------:R-:W5:Y:S01]  /*a470*/  LDCU.64 UR12, c[0x0][0x4a8] ;  /* 0x00009500ff0c77ac */ /* 0x000f620008000a00 */
[----:B------:R-:W0:Y:S01]  /*a480*/  LDCU UR15, c[0x0][0x360] ;  /* 0x00006c00ff0f77ac */ /* 0x000e220008000800 */
[----:B------:R-:W0:Y:S01]  /*a490*/  LDCU.64 UR16, c[0x0][0x4b0] ;  /* 0x00009600ff1077ac */ /* 0x000e220008000a00 */
[----:B------:R-:W0:Y:S01]  /*a4a0*/  LDCU.64 UR18, c[0x0][0x530] ;  /* 0x0000a600ff1277ac */ /* 0x000e220008000a00 */
[----:B---3--:R-:W-:Y:S02]  /*a4b0*/  UIMAD.WIDE.U32 UR4, UR8, UR10, URZ ;  /* 0x0000000a080472a5 */ /* 0x008fe4000f8e00ff */
[----:B-----5:R-:W-:Y:S01]  /*a4c0*/  UIMAD.WIDE.U32 UR6, UR8, UR12, URZ ;  /* 0x0000000c080672a5 */ /* 0x020fe2000f8e00ff */
[----:B------:R-:W-:Y:S01]  /*a4d0*/  UMOV UR10, 0x400 ;  /* 0x00000400000a7882 */ /* 0x000fe20000000000 */
[----:B------:R-:W-:Y:S01]  /*a4e0*/  UIMAD UR9, UR8, UR11, UR5 ;  /* 0x0000000b080972a4 */ /* 0x000fe2000f8e0205 */
[----:B------:R-:W3:Y:S01]  /*a4f0*/  LDCU.64 UR20, c[0x0][0x4f0] ;  /* 0x00009e00ff1477ac */ /* 0x000ee20008000a00 */
[----:B------:R-:W0:Y:S01]  /*a500*/  LDCU.64 UR24, c[0x0][0x540] ;  /* 0x0000a800ff1877ac */ /* 0x000e220008000a00 */
[----:B------:R-:W-:-:S02]  /*a510*/  UIMAD UR8, UR8, UR13, UR7 ;  /* 0x0000000d080872a4 */ /* 0x000fc4000f8e0207 */
[----:B--2---:R-:W-:-:S12]  /*a520*/  ULEA UR10, UR14, UR10, 0x18 ;  /* 0x0000000a0e0a7291 */ /* 0x004fd8000f8ec0ff */
.L_x_4639:
        /* <DEDUP_REMOVED lines=32> */
.L_x_4638:
[----:B------:R-:W-:Y:S05]  /*a730*/  EXIT ;  /* 0x000000000000794d */ /* 0x000fea0003800000 */
.L_x_4538:
[----:B------:R-:W-:Y:S01]  /*a740*/  HFMA2 R234, -RZ, RZ, 0, 5.9604644775390625e-08 ;  /* 0x00000001ffea7431 */ /* 0x000fe200000001ff */
[----:B------:R-:W-:Y:S02]  /*a750*/  MOV R235, R73 ;  /* 0x0000004900eb7202 */ /* 0x000fe40000000f00 */
[----:B------:R-:W-:Y:S02]  /*a760*/  MOV R233, RZ ;  /* 0x000000ff00e97202 */ /* 0x000fe40000000f00 */
[----:B------:R-:W-:-:S07]  /*a770*/  MOV R240, 0xffffffff ;  /* 0xffffffff00f07802 */ /* 0x000fce0000000f00 */
[----:B01---5:R-:W-:Y:S05]  /*a780*/  WARPSYNC.COLLECTIVE R240, `(.L_x_4640) ;  /* 0x00000000f0087348 */ /* 0x023fea0003c00000 */
[----:B------:R2:W3:Y:S02]  /*a790*/  SHFL.UP P6, R239, R235, R234, R233 ;  /* 0x040000eaebef7389 */ /* 0x0004e400000c00e9 */
[----:B0123-5:R-:W-:Y:S05]  /*a7a0*/  ENDCOLLECTIVE ;  /* 0x000000000000791b */ /* 0x02ffea0003800000 */
.L_x_4640:
[----:B------:R-:W-:Y:S02]  /*a7b0*/  MOV R235, R72 ;  /* 0x0000004800eb7202 */ /* 0x000fe40000000f00 */
[----:B------:R-:W-:-:S07]  /*a7c0*/  MOV R236, R239 ;  /* 0x000000ef00ec7202 */ /* 0x000fce0000000f00 */
[----:B------:R-:W-:Y:S05]  /*a7d0*/  WARPSYNC.COLLECTIVE R240, `(.L_x_4641) ;  /* 0x00000000f0087348 */ /* 0x000fea0003c00000 */
[----:B------:R0:W1:Y:S02]  /*a7e0*/  SHFL.UP P6, R239, R235, R234, R233 ;  /* 0x040000eaebef7389 */ /* 0x00006400000c00e9 */
[----:B01----:R-:W-:Y:S05]  /*a7f0*/  ENDCOLLECTIVE ;  /* 0x000000000000791b */ /* 0x003fea0003800000 */
.L_x_4641:
[----:B------:R-:W-:Y:S02]  /*a800*/  MOV R235, R74 ;  /* 0x0000004a00eb7202 */ /* 0x000fe40000000f00 */
[----:B------:R-:W-:-:S07]  /*a810*/  MOV R237, R239 ;  /* 0x000000ef00ed7202 */ /* 0x000fce0000000f00 */
[----:B------:R-:W-:Y:S05]  /*a820*/  WARPSYNC.COLLECTIVE R240, `(.L_x_4642) ;  /* 0x00000000f0087348 */ /* 0x000fea0003c00000 */
[----:B------:R0:W1:Y:S02]  /*a830*/  SHFL.UP P6, R239, R235, R234, R233 ;  /* 0x040000eaebef7389 */ /* 0x00006400000c00e9 */
[----:B01----:R-:W-:Y:S05]  /*a840*/  ENDCOLLECTIVE ;  /* 0x000000000000791b */ /* 0x003fea0003800000 */
.L_x_4642:
[----:B------:R-:W-:Y:S02]  /*a850*/  MOV R235, R75 ;  /* 0x0000004b00eb7202 */ /* 0x000fe40000000f00 */
[----:B------:R-:W-:-:S07]  /*a860*/  MOV R238, R239 ;  /* 0x000000ef00ee7202 */ /* 0x000fce0000000f00 */
[----:B------:R-:W-:Y:S05]  /*a870*/  WARPSYNC.COLLECTIVE R240, `(.L_x_4643) ;  /* 0x00000000f0087348 */ /* 0x000fea0003c00000 */
[----:B------:R0:W1:Y:S02]  /*a880*/  SHFL.UP P6, R239, R235, R234, R233 ;  /* 0x040000eaebef7389 */ /* 0x00006400000c00e9 */
[----:B01----:R-:W-:Y:S05]  /*a890*/  ENDCOLLECTIVE ;  /* 0x000000000000791b */ /* 0x003fea0003800000 */
.L_x_4643:
        /* <DEDUP_REMOVED lines=15> */
.L_x_4644:
[----:B------:R-:W-:Y:S02]  /*a990*/  MOV R235, R72 ;  /* 0x0000004800eb7202 */ /* 0x000fe40000000f00 */
[----:B------:R-:W-:-:S07]  /*a9a0*/  MOV R236, R239 ;  /* 0x000000ef00ec7202 */ /* 0x000fce0000000f00 */
[----:B------:R-:W-:Y:S05]  /*a9b0*/  WARPSYNC.COLLECTIVE R240, `(.L_x_4645) ;  /* 0x00000000f0087348 */ /* 0x000fea0003c00000 */
[----:B------:R0:W1:Y:S02]  /*a9c0*/  SHFL.UP P6, R239, R235, R234, R233 ;  /* 0x040000eaebef7389 */ /* 0x00006400000c00e9 */
[----:B01----:R-:W-:Y:S05]  /*a9d0*/  ENDCOLLECTIVE ;  /* 0x000000000000791b */ /* 0x003fea0003800000 */
.L_x_4645:
[----:B------:R-:W-:Y:S02]  /*a9e0*/  MOV R235, R74 ;  /* 0x0000004a00eb7202 */ /* 0x000fe40000000f00 */
[----:B------:R-:W-:-:S07]  /*a9f0*/  MOV R237, R239 ;  /* 0x000000ef00ed7202 */ /* 0x000fce0000000f00 */
[----:B------:R-:W-:Y:S05]  /*aa00*/  WARPSYNC.COLLECTIVE R240, `(.L_x_4646) ;  /* 0x00000000f0087348 */ /* 0x000fea0003c00000 */
[----:B------:R0:W1:Y:S02]  /*aa10*/  SHFL.UP P6, R239, R235, R234, R233 ;  /* 0x040000eaebef7389 */ /* 0x00006400000c00e9 */
[----:B01----:R-:W-:Y:S05]  /*aa20*/  ENDCOLLECTIVE ;  /* 0x000000000000791b */ /* 0x003fea0003800000 */
.L_x_4646:
[----:B------:R-:W-:Y:S02]  /*aa30*/  MOV R235, R75 ;  /* 0x0000004b00eb7202 */ /* 0x000fe40000000f00 */
[----:B------:R-:W-:-:S07]  /*aa40*/  MOV R238, R239 ;  /* 0x000000ef00ee7202 */ /* 0x000fce0000000f00 */
[----:B------:R-:W-:Y:S05]  /*aa50*/  WARPSYNC.COLLECTIVE R240, `(.L_x_4647) ;  /* 0x00000000f0087348 */ /* 0x000fea0003c00000 */
[----:B------:R0:W1:Y:S02]  /*aa60*/  SHFL.UP P6, R239, R235, R234, R233 ;  /* 0x040000eaebef7389 */ /* 0x00006400000c00e9 */
[----:B01----:R-:W-:Y:S05]  /*aa70*/  ENDCOLLECTIVE ;  /* 0x000000000000791b */ /* 0x003fea0003800000 */
.L_x_4647:
        /* <DEDUP_REMOVED lines=15> */
.L_x_4648:
[----:B------:R-:W-:Y:S02]  /*ab70*/  MOV R235, R72 ;  /* 0x0000004800eb7202 */ /* 0x000fe40000000f00 */
[----:B------:R-:W-:-:S07]  /*ab80*/  MOV R236, R239 ;  /* 0x000000ef00ec7202 */ /* 0x000fce0000000f00 */
[----:B------:R-:W-:Y:S05]  /*ab90*/  WARPSYNC.COLLECTIVE R240, `(.L_x_4649) ;  /* 0x00000000f0087348 */ /* 0x000fea0003c00000 */
[----:B------:R0:W1:Y:S02]  /*aba0*/  SHFL.UP P6, R239, R235, R234, R233 ;  /* 0x040000eaebef7389 */ /* 0x00006400000c00e9 */
[----:B01----:R-:W-:Y:S05]  /*abb0*/  ENDCOLLECTIVE ;  /* 0x000000000000791b */ /* 0x003fea0003800000 */
.L_x_4649:
[----:B------:R-:W-:Y:S02]  /*abc0*/  MOV R235, R74 ;  /* 0x0000004a00eb7202 */ /* 0x000fe40000000f00 */
[----:B------:R-:W-:-:S07]  /*abd0*/  MOV R237, R239 ;  /* 0x000000ef00ed7202 */ /* 0x000fce0000000f00 */
[----:B------:R-:W-:Y:S05]  /*abe0*/  WARPSYNC.COLLECTIVE R240, `(.L_x_4650) ;  /* 0x00000000f0087348 */ /* 0x000fea0003c00000 */
[----:B------:R0:W1:Y:S02]  /*abf0*/  SHFL.UP P6, R239, R235, R234, R233 ;  /* 0x040000eaebef7389 */ /* 0x00006400000c00e9 */
[----:B01----:R-:W-:Y:S05]  /*ac00*/  ENDCOLLECTIVE ;  /* 0x000000000000791b */ /* 0x003fea0003800000 */
.L_x_4650:
[----:B------:R-:W-:Y:S02]  /*ac10*/  MOV R235, R75 ;  /* 0x0000004b00eb7202 */ /* 0x000fe40000000f00 */
[----:B------:R-:W-:-:S07]  /*ac20*/  MOV R238, R239 ;  /* 0x000000ef00ee7202 */ /* 0x000fce0000000f00 */
[----:B------:R-:W-:Y:S05]  /*ac30*/  WARPSYNC.COLLECTIVE R240, `(.L_x_4651) ;  /* 0x00000000f0087348 */ /* 0x000fea0003c00000 */
[----:B------:R0:W1:Y:S02]  /*ac40*/  SHFL.UP P6, R239, R235, R234, R233 ;  /* 0x040000eaebef7389 */ /* 0x00006400000c00e9 */
[----:B01----:R-:W-:Y:S05]  /*ac50*/  ENDCOLLECTIVE ;  /* 0x000000000000791b */ /* 0x003fea0003800000 */
.L_x_4651:
        /* <DEDUP_REMOVED lines=15> */
.L_x_4652:
[----:B------:R-:W-:Y:S02]  /*ad50*/  MOV R235, R72 ;  /* 0x0000004800eb7202 */ /* 0x000fe40000000f00 */
[----:B------:R-:W-:-:S07]  /*ad60*/  MOV R236, R239 ;  /* 0x000000ef00ec7202 */ /* 0x000fce0000000f00 */
[----:B------:R-:W-:Y:S05]  /*ad70*/  WARPSYNC.COLLECTIVE R240, `(.L_x_4653) ;  /* 0x00000000f0087348 */ /* 0x000fea0003c00000 */
[----:B------:R0:W1:Y:S02]  /*ad80*/  SHFL.UP P6, R239, R235, R234, R233 ;  /* 0x040000eaebef7389 */ /* 0x00006400000c00e9 */
[----:B01----:R-:W-:Y:S05]  /*ad90*/  ENDCOLLECTIVE ;  /* 0x000000000000791b */ /* 0x003fea0003800000 */
.L_x_4653:
[----:B------:R-:W-:Y:S02]  /*ada0*/  MOV R235, R74 ;  /* 0x0000004a00eb7202 */ /* 0x000fe40000000f00 */
[----:B------:R-:W-:-:S07]  /*adb0*/  MOV R237, R239 ;  /* 0x000000ef00ed7202 */ /* 0x000fce0000000f00 */
[----:B------:R-:W-:Y:S05]  /*adc0*/  WARPSYNC.COLLECTIVE R240, `(.L_x_4654) ;  /* 0x00000000f0087348 */ /* 0x000fea0003c00000 */
[----:B------:R0:W1:Y:S02]  /*add0*/  SHFL.UP P6, R239, R235, R234, R233 ;  /* 0x040000eaebef7389 */ /* 0x00006400000c00e9 */
[----:B01----:R-:W-:Y:S05]  /*ade0*/  ENDCOLLECTIVE ;  /* 0x000000000000791b */ /* 0x003fea0003800000 */
.L_x_4654:
[----:B------:R-:W-:Y:S02]  /*adf0*/  MOV R235, R75 ;  /* 0x0000004b00eb7202 */ /* 0x000fe40000000f00 */
[----:B------:R-:W-:-:S07]  /*ae00*/  MOV R238, R239 ;  /* 0x000000ef00ee7202 */ /* 0x000fce0000000f00 */
[----:B------:R-:W-:Y:S05]  /*ae10*/  WARPSYNC.COLLECTIVE R240, `(.L_x_4655) ;  /* 0x00000000f0087348 */ /* 0x000fea0003c00000 */
[----:B------:R0:W1:Y:S02]  /*ae20*/  SHFL.UP P6, R239, R235, R234, R233 ;  /* 0x040000eaebef7389 */ /* 0x00006400000c00e9 */
[----:B01----:R-:W-:Y:S05]  /*ae30*/  ENDCOLLECTIVE ;  /* 0x000000000000791b */ /* 0x003fea0003800000 */
.L_x_4655:
        /* <DEDUP_REMOVED lines=15> */
.L_x_4656:
[----:B------:R-:W-:Y:S02]  /*af30*/  MOV R235, R72 ;  /* 0x0000004800eb7202 */ /* 0x000fe40000000f00 */
[----:B------:R-:W-:-:S07]  /*af40*/  MOV R236, R239 ;  /* 0x000000ef00ec7202 */ /* 0x000fce0000000f00 */
[----:B------:R-:W-:Y:S05]  /*af50*/  WARPSYNC.COLLECTIVE R240, `(.L_x_4657) ;  /* 0x00000000f0087348 */ /* 0x000fea0003c00000 */
[----:B------:R0:W1:Y:S02]  /*af60*/  SHFL.UP P6, R239, R235, R234, R233 ;  /* 0x040000eaebef7389 */ /* 0x00006400000c00e9 */
[----:B01----:R-:W-:Y:S05]  /*af70*/  ENDCOLLECTIVE ;  /* 0x000000000000791b */ /* 0x003fea0003800000 */
.L_x_4657:
[----:B------:R-:W-:Y:S02]  /*af80*/  MOV R235, R74 ;  /* 0x0000004a00eb7202 */ /* 0x000fe40000000f00 */
[----:B------:R-:W-:-:S07]  /*af90*/  MOV R237, R239 ;  /* 0x000000ef00ed7202 */ /* 0x000fce0000000f00 */
[----:B------:R-:W-:Y:S05]  /*afa0*/  WARPSYNC.COLLECTIVE R240, `(.L_x_4658) ;  /* 0x00000000f0087348 */ /* 0x000fea0003c00000 */
[----:B------:R0:W1:Y:S02]  /*afb0*/  SHFL.UP P6, R239, R235, R234, R233 ;  /* 0x040000eaebef7389 */ /* 0x00006400000c00e9 */
[----:B01----:R-:W-:Y:S05]  /*afc0*/  ENDCOLLECTIVE ;  /* 0x000000000000791b */ /* 0x003fea0003800000 */
.L_x_4658:
[----:B------:R-:W-:Y:S02]  /*afd0*/  MOV R235, R75 ;  /* 0x0000004b00eb7202 */ /* 0x000fe40000000f00 */
[----:B------:R-:W-:-:S07]  /*afe0*/  MOV R238, R239 ;  /* 0x000000ef00ee7202 */ /* 0x000fce0000000f00 */
[----:B------:R-:W-:Y:S05]  /*aff0*/  WARPSYNC.COLLECTIVE R240, `(.L_x_4659) ;  /* 0x00000000f0087348 */ /* 0x000fea0003c00000 */
[----:B------:R0:W1:Y:S02]  /*b000*/  SHFL.UP P6, R239, R235, R234, R233 ;  /* 0x040000eaebef7389 */ /* 0x00006400000c00e9 */
[----:B01----:R-:W-:Y:S05]  /*b010*/  ENDCOLLECTIVE ;  /* 0x000000000000791b */ /* 0x003fea0003800000 */
.L_x_4659:
[----:B------:R-:W-:Y:S05]  /*b020*/  BRA `(.L_x_4660) ;  /* 0xffffff8800a87947 */ /* 0x000fea000383ffff */
.L_x_4539:
        /* <DEDUP_REMOVED lines=8> */
.L_x_4662:
[----:B------:R-:W-:Y:S05]  /*b0b0*/  BSYNC B0 ;  /* 0x0000000000007941 */ /* 0x000fea0003800000 */
.L_x_4661:
[----:B------:R-:W-:Y:S05]  /*b0c0*/  BRA `(.L_x_4663) ;  /* 0xffffff8800b47947 */ /* 0x000fea000383ffff */
.L_x_4540:
        /* <DEDUP_REMOVED lines=8> */
.L_x_4665:
[----:B------:R-:W-:Y:S05]  /*b150*/  BSYNC B0 ;  /* 0x0000000000007941 */ /* 0x000fea0003800000 */
.L_x_4664:
[----:B------:R-:W-:Y:S05]  /*b160*/  BRA `(.L_x_4666) ;  /* 0xffffff8800947947 */ /* 0x000fea000383ffff */
.L_x_4541:
        /* <DEDUP_REMOVED lines=8> */
.L_x_4668:
[----:B------:R-:W-:Y:S05]  /*b1f0*/  BSYNC B0 ;  /* 0x0000000000007941 */ /* 0x000fea0003800000 */
.L_x_4667:
[----:B------:R-:W-:Y:S05]  /*b200*/  BRA `(.L_x_4669) ;  /* 0xffffff8800747947 */ /* 0x000fea000383ffff */
.L_x_4542:
        /* <DEDUP_REMOVED lines=8> */
.L_x_4671:
[----:B------:R-:W-:Y:S05]  /*b290*/  BSYNC B0 ;  /* 0x0000000000007941 */ /* 0x000fea0003800000 */
.L_x_4670:
[----:B------:R-:W-:Y:S05]  /*b2a0*/  BRA `(.L_x_4672) ;  /* 0xffffff8800547947 */ /* 0x000fea000383ffff */
.L_x_4543:
        /* <DEDUP_REMOVED lines=8> */
.L_x_4674:
[----:B------:R-:W-:Y:S05]  /*b330*/  BSYNC B0 ;  /* 0x0000000000007941 */ /* 0x000fea0003800000 */
.L_x_4673:
        /* <DEDUP_REMOVED lines=10> */
.L_x_4675:
[----:B------:R-:W-:Y:S02]  /*b3e0*/  MOV R235, R74 ;  /* 0x0000004a00eb7202 */ /* 0x000fe40000000f00 */
[----:B------:R-:W-:-:S07]  /*b3f0*/  MOV R243, R239 ;  /* 0x000000ef00f37202 */ /* 0x000fce0000000f00 */
[----:B------:R-:W-:Y:S05]  /*b400*/  WARPSYNC.COLLECTIVE R240, `(.L_x_4676) ;  /* 0x00000000f0087348 */ /* 0x000fea0003c00000 */
[----:B------:R0:W1:Y:S02]  /*b410*/  SHFL.UP P6, R239, R235, R234, R233 ;  /* 0x040000eaebef7389 */ /* 0x00006400000c00e9 */
[----:B01----:R-:W-:Y:S05]  /*b420*/  ENDCOLLECTIVE ;  /* 0x000000000000791b */ /* 0x003fea0003800000 */
.L_x_4676:
[----:B------:R-:W-:Y:S02]  /*b430*/  MOV R235, R75 ;  /* 0x0000004b00eb7202 */ /* 0x000fe40000000f00 */
[----:B------:R-:W-:-:S07]  /*b440*/  MOV R74, R239 ;  /* 0x000000ef004a7202 */ /* 0x000fce0000000f00 */
[----:B------:R-:W-:Y:S05]  /*b450*/  WARPSYNC.COLLECTIVE R240, `(.L_x_4677) ;  /* 0x00000000f0087348 */ /* 0x000fea0003c00000 */
[----:B------:R0:W1:Y:S02]  /*b460*/  SHFL.UP P6, R239, R235, R234, R233 ;  /* 0x040000eaebef7389 */ /* 0x00006400000c00e9 */
[----:B01----:R-:W-:Y:S05]  /*b470*/  ENDCOLLECTIVE ;  /* 0x000000000000791b */ /* 0x003fea0003800000 */
.L_x_4677:
[----:B------:R-:W-:Y:S02]  /*b480*/  MOV R75, R239 ;  /* 0x000000ef004b7202 */ /* 0x000fe40000000f00 */
[----:B------:R-:W-:-:S07]  /*b490*/  MOV R239, R76 ;  /* 0x0000004c00ef7202 */ /* 0x000fce0000000f00 */
[----:B------:R-:W-:Y:S05]  /*b4a0*/  WARPSYNC.COLLECTIVE R240, `(.L_x_4678) ;  /* 0x00000000f0087348 */ /* 0x000fea0003c00000 */
[----:B------:R0:W1:Y:S02]  /*b4b0*/  SHFL.IDX P3, R241, R239, R238, R237 ;  /* 0x000000eeeff17389 */ /* 0x00006400000600ed */
[----:B01----:R-:W-:Y:S05]  /*b4c0*/  ENDCOLLECTIVE ;  /* 0x000000000000791b */ /* 0x003fea0003800000 */
.L_x_4678:
[----:B------:R-:W-:Y:S02]  /*b4d0*/  MOV R239, R77 ;  /* 0x0000004d00ef7202 */ /* 0x000fe40000000f00 */
[----:B------:R-:W-:-:S07]  /*b4e0*/  MOV R76, R241 ;  /* 0x000000f1004c7202 */ /* 0x000fce0000000f00 */
[----:B------:R-:W-:Y:S05]  /*b4f0*/  WARPSYNC.COLLECTIVE R240, `(.L_x_4679) ;  /* 0x00000000f0087348 */ /* 0x000fea0003c00000 */
[----:B------:R0:W1:Y:S02]  /*b500*/  SHFL.IDX P3, R241, R239, R238, R237 ;  /* 0x000000eeeff17389 */ /* 0x00006400000600ed */
[----:B01----:R-:W-:Y:S05]  /*b510*/  ENDCOLLECTIVE ;  /* 0x000000000000791b */ /* 0x003fea0003800000 */
.L_x_4679:
[----:B------:R-:W-:Y:S02]  /*b520*/  MOV R239, R78 ;  /* 0x0000004e00ef7202 */ /* 0x000fe40000000f00 */
[----:B------:R-:W-:-:S07]  /*b530*/  MOV R234, R241 ;  /* 0x000000f100ea7202 */ /* 0x000fce0000000f00 */
[----:B------:R-:W-:Y:S05]  /*b540*/  WARPSYNC.COLLECTIVE R240, `(.L_x_4680) ;  /* 0x00000000f0087348 */ /* 0x000fea0003c00000 */
[----:B------:R0:W1:Y:S02]  /*b550*/  SHFL.IDX P3, R241, R239, R238, R237 ;  /* 0x000000eeeff17389 */ /* 0x00006400000600ed */
[----:B01----:R-:W-:Y:S05]  /*b560*/  ENDCOLLECTIVE ;  /* 0x000000000000791b */ /* 0x003fea0003800000 */
.L_x_4680:
[----:B------:R-:W-:Y:S02]  /*b570*/  MOV R239, R79 ;  /* 0x0000004f00ef7202 */ /* 0x000fe40000000f00 */
[----:B------:R-:W-:-:S07]  /*b580*/  MOV R78, R241 ;  /* 0x000000f1004e7202 */ /* 0x000fce0000000f00 */
[----:B------:R-:W-:Y:S05]  /*b590*/  WARPSYNC.COLLECTIVE R240, `(.L_x_4681) ;  /* 0x00000000f0087348 */ /* 0x000fea0003c00000 */
[----:B------:R0:W1:Y:S02]  /*b5a0*/  SHFL.IDX P3, R241, R239, R238, R237 ;  /* 0x000000eeeff17389 */ /* 0x00006400000600ed */
[----:B01----:R-:W-:Y:S05]  /*b5b0*/  ENDCOLLECTIVE ;  /* 0x000000000000791b */ /* 0x003fea0003800000 */
.L_x_4681:
[----:B------:R-:W-:Y:S01]  /*b5c0*/  MOV R79, R241 ;  /* 0x000000f1004f7202 */ /* 0x000fe20000000f00 */
[----:B------:R-:W-:Y:S06]  /*b5d0*/  BRA `(.L_x_4682) ;  /* 0xffffff8400b07947 */ /* 0x000fec000383ffff */
.L_x_4546:
[----:B------:R-:W-:Y:S01]  /*b5e0*/  HFMA2 R252, -RZ, RZ, 0, 5.9604644775390625e-08 ;  /* 0x00000001fffc7431 */ /* 0x000fe200000001ff */
[----:B------:R-:W-:Y:S02]  /*b5f0*/  MOV R241, R249 ;  /* 0x000000f900f17202 */ /* 0x000fe40000000f00 */
[----:B------:R-:W-:Y:S02]  /*b600*/  MOV R79, 0x1f ;  /* 0x0000001f004f7802 */ /* 0x000fe40000000f00 */
[----:B------:R-:W-:-:S07]  /*b610*/  MOV R240, 0xffffffff ;  /* 0xffffffff00f07802 */ /* 0x000fce0000000f00 */
[----:B0-----:R-:W-:Y:S05]  /*b620*/  WARPSYNC.COLLECTIVE R240, `(.L_x_4683) ;  /* 0x00000000f0087348 */ /* 0x001fea0003c00000 */
[----:B------:R1:W2:Y:S02]  /*b630*/  SHFL.DOWN P0, R251, R241, R252, R79 ;  /* 0x080000fcf1fb7389 */ /* 0x0002a4000000004f */
[----:B012---:R-:W-:Y:S05]  /*b640*/  ENDCOLLECTIVE ;  /* 0x000000000000791b */ /* 0x007fea0003800000 */
.L_x_4683:
[----:B------:R-:W-:Y:S02]  /*b650*/  MOV R241, R248 ;  /* 0x000000f800f17202 */ /* 0x000fe40000000f00 */
[----:B------:R-:W-:-:S07]  /*b660*/  MOV R76, R251 ;  /* 0x000000fb004c7202 */ /* 0x000fce0000000f00 */
[----:B------:R-:W-:Y:S05]  /*b670*/  WARPSYNC.COLLECTIVE R240, `(.L_x_4684) ;  /* 0x00000000f0087348 */ /* 0x000fea0003c00000 */
[----:B------:R0:W1:Y:S02]  /*b680*/  SHFL.DOWN P0, R251, R241, R252, R79 ;  /* 0x080000fcf1fb7389 */ /* 0x000064000000004f */
[----:B01----:R-:W-:Y:S05]  /*b690*/  ENDCOLLECTIVE ;  /* 0x000000000000791b */ /* 0x003fea0003800000 */
.L_x_4684:
[----:B------:R-:W-:Y:S02]  /*b6a0*/  MOV R241, R247 ;  /* 0x000000f700f17202 */ /* 0x000fe40000000f00 */
[----:B------:R-:W-:-:S07]  /*b6b0*/  MOV R77, R251 ;  /* 0x000000fb004d7202 */ /* 0x000fce0000000f00 */
[----:B------:R-:W-:Y:S05]  /*b6c0*/  WARPSYNC.COLLECTIVE R240, `(.L_x_4685) ;  /* 0x00000000f0087348 */ /* 0x000fea0003c00000 */
[----:B------:R0:W1:Y:S02]  /*b6d0*/  SHFL.DOWN P0, R251, R241, R252, R79 ;  /* 0x080000fcf1fb7389 */ /* 0x000064000000004f */
[----:B01----:R-:W-:Y:S05]  /*b6e0*/  ENDCOLLECTIVE ;  /* 0x000000000000791b */ /* 0x003fea0003800000 */
.L_x_4685:
[----:B------:R-:W-:Y:S02]  /*b6f0*/  MOV R241, R246 ;  /* 0x000000f600f17202 */ /* 0x000fe40000000f00 */
[----:B------:R-:W-:-:S07]  /*b700*/  MOV R78, R251 ;  /* 0x000000fb004e7202 */ /* 0x000fce0000000f00 */
[----:B------:R-:W-:Y:S05]  /*b710*/  WARPSYNC.COLLECTIVE R240, `(.L_x_4686) ;  /* 0x00000000f0087348 */ /* 0x000fea0003c00000 */
[----:B------:R0:W1:Y:S02]  /*b720*/  SHFL.DOWN P0, R251, R241, R252, R79 ;  /* 0x080000fcf1fb7389 */ /* 0x000064000000004f */
[----:B01----:R-:W-:Y:S05]  /*b730*/  ENDCOLLECTIVE ;  /* 0x000000000000791b */ /* 0x003fea0003800000 */
.L_x_4686:
[----:B------:R-:W-:Y:S05]  /*b740*/  BRA `(.L_x_4687) ;  /* 0xffffff9800ec7947 */ /* 0x000fea000383ffff */
.L_x_4549:
        /* <DEDUP_REMOVED lines=8> */
.L_x_4689:
[----:B------:R-:W-:Y:S05]  /*b7d0*/  BSYNC B1 ;  /* 0x0000000000017941 */ /* 0x000fea0003800000 */
.L_x_4688:
        /* <DEDUP_REMOVED lines=8> */
.L_x_4690:
[----:B------:R-:W-:Y:S02]  /*b860*/  MOV R241, R247 ;  /* 0x000000f700f17202 */ /* 0x000fe40000000f00 */
[----:B------:R-:W-:-:S07]  /*b870*/  MOV R77, R251 ;  /* 0x000000fb004d7202 */ /* 0x000fce0000000f00 */
[----:B------:R-:W-:Y:S05]  /*b880*/  WARPSYNC.COLLECTIVE R240, `(.L_x_4691) ;  /* 0x00000000f0087348 */ /* 0x000fea0003c00000 */
[----:B------:R0:W1:Y:S02]  /*b890*/  SHFL.DOWN P0, R251, R241, R252, R79 ;  /* 0x080000fcf1fb7389 */ /* 0x000064000000004f */
[----:B01----:R-:W-:Y:S05]  /*b8a0*/  ENDCOLLECTIVE ;  /* 0x000000000000791b */ /* 0x003fea0003800000 */
.L_x_4691:
[----:B------:R-:W-:Y:S02]  /*b8b0*/  MOV R241, R246 ;  /* 0x000000f600f17202 */ /* 0x000fe40000000f00 */
[----:B------:R-:W-:-:S07]  /*b8c0*/  MOV R78, R251 ;  /* 0x000000fb004e7202 */ /* 0x000fce0000000f00 */
[----:B------:R-:W-:Y:S05]  /*b8d0*/  WARPSYNC.COLLECTIVE R240, `(.L_x_4692) ;  /* 0x00000000f0087348 */ /* 0x000fea0003c00000 */
[----:B------:R0:W1:Y:S02]  /*b8e0*/  SHFL.DOWN P0, R251, R241, R252, R79 ;  /* 0x080000fcf1fb7389 */ /* 0x000064000000004f */
[----:B01----:R-:W-:Y:S05]  /*b8f0*/  ENDCOLLECTIVE ;  /* 0x000000000000791b */ /* 0x003fea0003800000 */
.L_x_4692:
[----:B------:R-:W-:Y:S05]  /*b900*/  BRA `(.L_x_4693) ;  /* 0xffffff9800cc7947 */ /* 0x000fea000383ffff */
.L_x_4552:
        /* <DEDUP_REMOVED lines=8> */
.L_x_4695:
[----:B------:R-:W-:Y:S05]  /*b990*/  BSYNC B1 ;  /* 0x0000000000017941 */ /* 0x000fea0003800000 */
.L_x_4694:
        /* <DEDUP_REMOVED lines=8> */
.L_x_4696:
[----:B------:R-:W-:Y:S02]  /*ba20*/  MOV R241, R247 ;  /* 0x000000f700f17202 */ /* 0x000fe40000000f00 */
[----:B------:R-:W-:-:S07]  /*ba30*/  MOV R77, R251 ;  /* 0x000000fb004d7202 */ /* 0x000fce0000000f00 */
[----:B------:R-:W-:Y:S05]  /*ba40*/  WARPSYNC.COLLECTIVE R240, `(.L_x_4697) ;  /* 0x00000000f0087348 */ /* 0x000fea0003c00000 */
[----:B------:R0:W1:Y:S02]  /*ba50*/  SHFL.DOWN P0, R251, R241, R252, R79 ;  /* 0x080000fcf1fb7389 */ /* 0x000064000000004f */
[----:B01----:R-:W-:Y:S05]  /*ba60*/  ENDCOLLECTIVE ;  /* 0x000000000000791b */ /* 0x003fea0003800000 */
.L_x_4697:
[----:B------:R-:W-:Y:S02]  /*ba70*/  MOV R241, R246 ;  /* 0x000000f600f17202 */ /* 0x000fe40000000f00 */
[----:B------:R-:W-:-:S07]  /*ba80*/  MOV R78, R251 ;  /* 0x000000fb004e7202 */ /* 0x000fce0000000f00 */
[----:B------:R-:W-:Y:S05]  /*ba90*/  WARPSYNC.COLLECTIVE R240, `(.L_x_4698) ;  /* 0x00000000f0087348 */ /* 0x000fea0003c00000 */
[----:B------:R0:W1:Y:S02]  /*baa0*/  SHFL.DOWN P0, R251, R241, R252, R79 ;  /* 0x080000fcf1fb7389 */ /* 0x000064000000004f */
[----:B01----:R-:W-:Y:S05]  /*bab0*/  ENDCOLLECTIVE ;  /* 0x000000000000791b */ /* 0x003fea0003800000 */
.L_x_4698:
[----:B------:R-:W-:Y:S05]  /*bac0*/  BRA `(.L_x_4699) ;  /* 0xffffff9800ac7947 */ /* 0x000fea000383ffff */
.L_x_4555:
        /* <DEDUP_REMOVED lines=8> */
.L_x_4701:
[----:B------:R-:W-:Y:S05]  /*bb50*/  BSYNC B1 ;  /* 0x0000000000017941 */ /* 0x000fea0003800000 */
.L_x_4700:
        /* <DEDUP_REMOVED lines=8> */
.L_x_4702:
[----:B------:R-:W-:Y:S02]  /*bbe0*/  MOV R241, R247 ;  /* 0x000000f700f17202 */ /* 0x000fe40000000f00 */
[----:B------:R-:W-:-:S07]  /*bbf0*/  MOV R77, R251 ;  /* 0x000000fb004d7202 */ /* 0x000fce0000000f00 */
[----:B------:R-:W-:Y:S05]  /*bc00*/  WARPSYNC.COLLECTIVE R240, `(.L_x_4703) ;  /* 0x00000000f0087348 */ /* 0x000fea0003c00000 */
[----:B------:R0:W1:Y:S02]  /*bc10*/  SHFL.DOWN P0, R251, R241, R252, R79 ;  /* 0x080000fcf1fb7389 */ /* 0x000064000000004f */
[----:B01----:R-:W-:Y:S05]  /*bc20*/  ENDCOLLECTIVE ;  /* 0x000000000000791b */ /* 0x003fea0003800000 */
.L_x_4703:
[----:B------:R-:W-:Y:S02]  /*bc30*/  MOV R241, R246 ;  /* 0x000000f600f17202 */ /* 0x000fe40000000f00 */
[----:B------:R-:W-:-:S07]  /*bc40*/  MOV R78, R251 ;  /* 0x000000fb004e7202 */ /* 0x000fce0000000f00 */
[----:B------:R-:W-:Y:S05]  /*bc50*/  WARPSYNC.COLLECTIVE R240, `(.L_x_4704) ;  /* 0x00000000f0087348 */ /* 0x000fea0003c00000 */
[----:B------:R0:W1:Y:S02]  /*bc60*/  SHFL.DOWN P0, R251, R241, R252, R79 ;  /* 0x080000fcf1fb7389 */ /* 0x000064000000004f */
[----:B01----:R-:W-:Y:S05]  /*bc70*/  ENDCOLLECTIVE ;  /* 0x000000000000791b */ /* 0x003fea0003800000 */
.L_x_4704:
[----:B------:R-:W-:Y:S05]  /*bc80*/  BRA `(.L_x_4705) ;  /* 0xffffff98008c7947 */ /* 0x000fea000383ffff */
.L_x_4558:
        /* <DEDUP_REMOVED lines=8> */
.L_x_4707:
[----:B------:R-:W-:Y:S05]  /*bd10*/  BSYNC B1 ;  /* 0x0000000000017941 */ /* 0x000fea0003800000 */
.L_x_4706:
        /* <DEDUP_REMOVED lines=8> */
.L_x_4708:
[----:B------:R-:W-:Y:S02]  /*bda0*/  MOV R241, R247 ;  /* 0x000000f700f17202 */ /* 0x000fe40000000f00 */
[----:B------:R-:W-:-:S07]  /*bdb0*/  MOV R77, R251 ;  /* 0x000000fb004d7202 */ /* 0x000fce0000000f00 */
[----:B------:R-:W-:Y:S05]  /*bdc0*/  WARPSYNC.COLLECTIVE R240, `(.L_x_4709) ;  /* 0x00000000f0087348 */ /* 0x000fea0003c00000 */
[----:B------:R0:W1:Y:S02]  /*bdd0*/  SHFL.DOWN P0, R251, R241, R252, R79 ;  /* 0x080000fcf1fb7389 */ /* 0x000064000000004f */
[----:B01----:R-:W-:Y:S05]  /*bde0*/  ENDCOLLECTIVE ;  /* 0x000000000000791b */ /* 0x003fea0003800000 */
.L_x_4709:
[----:B------:R-:W-:Y:S02]  /*bdf0*/  MOV R241, R246 ;  /* 0x000000f600f17202 */ /* 0x000fe40000000f00 */
[----:B------:R-:W-:-:S07]  /*be00*/  MOV R78, R251 ;  /* 0x000000fb004e7202 */ /* 0x000fce0000000f00 */
[----:B------:R-:W-:Y:S05]  /*be10*/  WARPSYNC.COLLECTIVE R240, `(.L_x_4710) ;  /* 0x00000000f0087348 */ /* 0x000fea0003c00000 */
[----:B------:R0:W1:Y:S02]  /*be20*/  SHFL.DOWN P0, R251, R241, R252, R79 ;  /* 0x080000fcf1fb7389 */ /* 0x000064000000004f */
[----:B01----:R-:W-:Y:S05]  /*be30*/  ENDCOLLECTIVE ;  /* 0x000000000000791b */ /* 0x003fea0003800000 */
.L_x_4710:
[----:B------:R-:W-:Y:S05]  /*be40*/  BRA `(.L_x_4711) ;  /* 0xffffff98006c7947 */ /* 0x000fea000383ffff */
.L_x_4561:
        /* <DEDUP_REMOVED lines=8> */
.L_x_4713:
[----:B------:R-:W-:Y:S05]  /*bed0*/  BSYNC B1 ;  /* 0x0000000000017941 */ /* 0x000fea0003800000 */
.L_x_4712:
        /* <DEDUP_REMOVED lines=10> */
.L_x_4714:
[----:B------:R-:W-:Y:S02]  /*bf80*/  MOV R239, R247 ;  /* 0x000000f700ef7202 */ /* 0x000fe40000000f00 */
[----:B------:R-:W-:-:S07]  /*bf90*/  MOV R244, R241 ;  /* 0x000000f100f47202 */ /* 0x000fce0000000f00 */
[----:B------:R-:W-:Y:S05]  /*bfa0*/  WARPSYNC.COLLECTIVE R240, `(.L_x_4715) ;  /* 0x00000000f0087348 */ /* 0x000fea0003c00000 */
[----:B------:R0:W1:Y:S02]  /*bfb0*/  SHFL.IDX P3, R241, R239, R238, R237 ;  /* 0x000000eeeff17389 */ /* 0x00006400000600ed */
[----:B01----:R-:W-:Y:S05]  /*bfc0*/  ENDCOLLECTIVE ;  /* 0x000000000000791b */ /* 0x003fea0003800000 */
.L_x_4715:
[-C--:B------:R-:W-:Y:S01]  /*bfd0*/  FMUL.FTZ R77, R63, R244.reuse ;  /* 0x000000f43f4d7220 */ /* 0x080fe20000410000 */
[-C--:B------:R-:W-:Y:S01]  /*bfe0*/  FMUL.FTZ R245, R61, R244.reuse ;  /* 0x000000f43df57220 */ /* 0x080fe20000410000 */
[C---:B------:R-:W-:Y:S02]  /*bff0*/  FMUL.FTZ R78, R62.reuse, R244 ;  /* 0x000000f43e4e7220 */ /* 0x040fe40000410000 */
[-C--:B------:R-:W-:Y:S01]  /*c000*/  FFMA.FTZ R76, R62, R206.reuse, -R77 ;  /* 0x000000ce3e4c7223 */ /* 0x080fe2000001084d */
[-C--:B------:R-:W-:Y:S01]  /*c010*/  FFMA.FTZ R245, R60, R206.reuse, -R245 ;  /* 0x000000ce3cf57223 */ /* 0x080fe200000108f5 */
[----:B------:R-:W-:Y:S01]  /*c020*/  FFMA.FTZ R78, R63, R206, R78 ;  /* 0x000000ce3f4e7223 */ /* 0x000fe2000001004e */
[----:B------:R-:W-:Y:S02]  /*c030*/  MOV R239, R246 ;  /* 0x000000f600ef7202 */ /* 0x000fe40000000f00 */
[----:B------:R-:W-:-:S07]  /*c040*/  MOV R243, R241 ;  /* 0x000000f100f37202 */ /* 0x000fce0000000f00 */
[----:B------:R-:W-:Y:S05]  /*c050*/  WARPSYNC.COLLECTIVE R240, `(.L_x_4716) ;  /* 0x00000000f0087348 */ /* 0x000fea0003c00000 */
[----:B------:R0:W1:Y:S02]  /*c060*/  SHFL.IDX P3, R241, R239, R238, R237 ;  /* 0x000000eeeff17389 */ /* 0x00006400000600ed */
[----:B01----:R-:W-:Y:S05]  /*c070*/  ENDCOLLECTIVE ;  /* 0x000000000000791b */ /* 0x003fea0003800000 */
.L_x_4716:
[----:B------:R-:W-:Y:S01]  /*c080*/  FADD.FTZ R243, R243, R76 ;  /* 0x0000004cf3f37221 */ /* 0x000fe20000010000 */
[----:B------:R-:W-:-:S04]  /*c090*/  FMUL.FTZ R76, R60, R244 ;  /* 0x000000f43c4c7220 */ /* 0x000fc80000410000 */
[----:B------:R-:W-:Y:S01]  /*c0a0*/  FFMA.FTZ R244, R61, R206, R76 ;  /* 0x000000ce3df47223 */ /* 0x000fe2000001004c */
        /* <DEDUP_REMOVED lines=8> */
.L_x_4717:
[----:B------:R-:W-:Y:S02]  /*c130*/  MOV R241, R248 ;  /* 0x000000f800f17202 */ /* 0x000fe40000000f00 */
[----:B------:R-:W-:-:S07]  /*c140*/  MOV R76, R251 ;  /* 0x000000fb004c7202 */ /* 0x000fce0000000f00 */
[----:B------:R-:W-:Y:S05]  /*c150*/  WARPSYNC.COLLECTIVE R240, `(.L_x_4718) ;  /* 0x00000000f0087348 */ /* 0x000fea0003c00000 */
[----:B------:R0:W1:Y:S02]  /*c160*/  SHFL.DOWN P0, R251, R241, R252, R79 ;  /* 0x080000fcf1fb7389 */ /* 0x000064000000004f */
[----:B01----:R-:W-:Y:S05]  /*c170*/  ENDCOLLECTIVE ;  /* 0x000000000000791b */ /* 0x003fea0003800000 */
.L_x_4718:
[----:B------:R-:W-:Y:S02]  /*c180*/  MOV R241, R247 ;  /* 0x000000f700f17202 */ /* 0x000fe40000000f00 */
[----:B------:R-:W-:-:S07]  /*c190*/  MOV R77, R251 ;  /* 0x000000fb004d7202 */ /* 0x000fce0000000f00 */
[----:B------:R-:W-:Y:S05]  /*c1a0*/  WARPSYNC.COLLECTIVE R240, `(.L_x_4719) ;  /* 0x00000000f0087348 */ /* 0x000fea0003c00000 */
[----:B------:R0:W1:Y:S02]  /*c1b0*/  SHFL.DOWN P0, R251, R241, R252, R79 ;  /* 0x080000fcf1fb7389 */ /* 0x000064000000004f */
[----:B01----:R-:W-:Y:S05]  /*c1c0*/  ENDCOLLECTIVE ;  /* 0x000000000000791b */ /* 0x003fea0003800000 */
.L_x_4719:
[----:B------:R-:W-:Y:S02]  /*c1d0*/  MOV R241, R246 ;  /* 0x000000f600f17202 */ /* 0x000fe40000000f00 */
[----:B------:R-:W-:-:S07]  /*c1e0*/  MOV R78, R251 ;  /* 0x000000fb004e7202 */ /* 0x000fce0000000f00 */
[----:B------:R-:W-:Y:S05]  /*c1f0*/  WARPSYNC.COLLECTIVE R240, `(.L_x_4720) ;  /* 0x00000000f0087348 */ /* 0x000fea0003c00000 */
[----:B------:R0:W1:Y:S02]  /*c200*/  SHFL.DOWN P0, R251, R241, R252, R79 ;  /* 0x080000fcf1fb7389 */ /* 0x000064000000004f */
[----:B01----:R-:W-:Y:S05]  /*c210*/  ENDCOLLECTIVE ;  /* 0x000000000000791b */ /* 0x003fea0003800000 */
.L_x_4720:
[----:B------:R-:W-:Y:S05]  /*c220*/  WARPSYNC.COLLECTIVE R240, `(.L_x_4721) ;  /* 0x00000000f0087348 */ /* 0x000fea0003c00000 */
[----:B------:R0:W1:Y:S02]  /*c230*/  SHFL.IDX P3, R241, R239, R238, R237 ;  /* 0x000000eeeff17389 */ /* 0x00006400000600ed */
[----:B01----:R-:W-:Y:S05]  /*c240*/  ENDCOLLECTIVE ;  /* 0x000000000000791b */ /* 0x003fea0003800000 */
.L_x_4721:
[----:B------:R-:W-:Y:S02]  /*c250*/  MOV R239, R61 ;  /* 0x0000003d00ef7202 */ /* 0x000fe40000000f00 */
[----:B------:R-:W-:-:S07]  /*c260*/  MOV R250, R241 ;  /* 0x000000f100fa7202 */ /* 0x000fce0000000f00 */
[----:B------:R-:W-:Y:S05]  /*c270*/  WARPSYNC.COLLECTIVE R240, `(.L_x_4722) ;  /* 0x00000000f0087348 */ /* 0x000fea0003c00000 */
[----:B------:R0:W1:Y:S02]  /*c280*/  SHFL.IDX P3, R241, R239, R238, R237 ;  /* 0x000000eeeff17389 */ /* 0x00006400000600ed */
[----:B01----:R-:W-:Y:S05]  /*c290*/  ENDCOLLECTIVE ;  /* 0x000000000000791b */ /* 0x003fea0003800000 */
.L_x_4722:
[----:B------:R-:W-:Y:S02]  /*c2a0*/  MOV R60, R250 ;  /* 0x000000fa003c7202 */ /* 0x000fe40000000f00 */
[----:B------:R-:W-:Y:S02]  /*c2b0*/  MOV R239, R62 ;  /* 0x0000003e00ef7202 */ /* 0x000fe40000000f00 */
[----:B------:R-:W-:-:S07]  /*c2c0*/  MOV R79, R241 ;  /* 0x000000f1004f7202 */ /* 0x000fce0000000f00 */
[----:B------:R-:W-:Y:S05]  /*c2d0*/  WARPSYNC.COLLECTIVE R240, `(.L_x_4723) ;  /* 0x00000000f0087348 */ /* 0x000fea0003c00000 */
[----:B------:R0:W1:Y:S02]  /*c2e0*/  SHFL.IDX P3, R241, R239, R238, R237 ;  /* 0x000000eeeff17389 */ /* 0x00006400000600ed */
[----:B01----:R-:W-:Y:S05]  /*c2f0*/  ENDCOLLECTIVE ;  /* 0x000000000000791b */ /* 0x003fea0003800000 */
.L_x_4723:
[----:B------:R-:W-:Y:S02]  /*c300*/  MOV R61, R79 ;  /* 0x0000004f003d7202 */ /* 0x000fe40000000f00 */
[----:B------:R-:W-:Y:S02]  /*c310*/  MOV R239, R63 ;  /* 0x0000003f00ef7202 */ /* 0x000fe40000000f00 */
[----:B------:R-:W-:-:S07]  /*c320*/  MOV R252, R241 ;  /* 0x000000f100fc7202 */ /* 0x000fce0000000f00 */
[----:B------:R-:W-:Y:S05]  /*c330*/  WARPSYNC.COLLECTIVE R240, `(.L_x_4724) ;  /* 0x00000000f0087348 */ /* 0x000fea0003c00000 */
[----:B------:R0:W1:Y:S02]  /*c340*/  SHFL.IDX P3, R241, R239, R238, R237 ;  /* 0x000000eeeff17389 */ /* 0x00006400000600ed */
[----:B01----:R-:W-:Y:S05]  /*c350*/  ENDCOLLECTIVE ;  /* 0x000000000000791b */ /* 0x003fea0003800000 */
.L_x_4724:
[----:B------:R-:W-:Y:S05]  /*c360*/  BRA `(.L_x_4725) ;  /* 0xffffff9400c47947 */ /* 0x000fea000383ffff */
.L_x_4726:
        /* <DEDUP_REMOVED lines=9> */
.L_x_18688:


//--------------------- .text._Z25selective_scan_bwd_kernelI32Selective_Scan_bwd_kernel_traitsILi128ELi16ELb1ELb1ELb0ELb0ELb1EN3c108BFloat16ENS1_7complexIfEEEEv12SSMParamsBwd --------------------------
	.section	.text._Z25selective_scan_bwd_kernelI32Selective_Scan_bwd_kernel_traitsILi128ELi16ELb1ELb1ELb0ELb0ELb1EN3c108BFloat16ENS1_7complexIfEEEEv12SSMParamsBwd,"ax",@progbits
	.align	128
        .global         _Z25selective_scan_bwd_kernelI32Selective_Scan_bwd_kernel_traitsILi128ELi16ELb1ELb1ELb0ELb0ELb1EN3c108BFloat16ENS1_7complexIfEEEEv12SSMParamsBwd
        .type           _Z25selective_scan_bwd_kernelI32Selective_Scan_bwd_kernel_traitsILi128ELi16ELb1ELb1ELb0ELb0ELb1EN3c108BFloat16ENS1_7complexIfEEEEv12SSMParamsBwd,@function
        .size           _Z25selective_scan_bwd_kernelI32Selective_Scan_bwd_kernel_traitsILi128ELi16ELb1ELb1ELb0ELb0ELb1EN3c108BFloat16ENS1_7complexIfEEEEv12SSMParamsBwd,(.L_x_18689 - _Z25selective_scan_bwd_kernelI32Selective_Scan_bwd_kernel_traitsILi128ELi16ELb1ELb1ELb0ELb0ELb1EN3c108BFloat16ENS1_7complexIfEEEEv12SSMParamsBwd)
        .other          _Z25selective_scan_bwd_kernelI32Selective_Scan_bwd_kernel_traitsILi128ELi16ELb1ELb1ELb0ELb0ELb1EN3c108BFloat16ENS1_7complexIfEEEEv12SSMParamsBwd,@"STO_CUDA_ENTRY STV_DEFAULT"
_Z25selective_scan_bwd_kernelI32Selective_Scan_bwd_kernel_traitsILi128ELi16ELb1ELb1ELb0ELb0ELb1EN3c108BFloat16ENS1_7complexIfEEEEv12SSMParamsBwd:
.text._Z25selective_scan_bwd_kernelI32Selective_Scan_bwd_kernel_traitsILi128ELi16ELb1ELb1ELb0ELb0ELb1EN3c108BFloat16ENS1_7complexIfEEEEv12SSMParamsBwd:
        /* <DEDUP_REMOVED lines=25> */
[----:B------:R-:W5:Y:S03]  /*0190*/  LDCU.64 UR16, c[0x0][0x4b8] ;  /* 0x00009700ff1077ac */ /* 0x000f660008000a00 */
[----:B---3--:R3:W3:Y:S04]  /*01a0*/  @P0 LDG.E R3, desc[UR28][R2.64] ;  /* 0x0000001c02030981 */ /* 0x0086e8000c1e1900 */
[----:B------:R-:W3:Y:S01]  /*01b0*/  @P1 LDG.E R4, desc[UR28][R4.64] ;  /* 0x0000001c04041981 */ /* 0x000ee2000c1e1900 */
[----:B----4-:R-:W-:Y:S01]  /*01c0*/  MOV R0, UR30 ;  /* 0x0000001e00007c02 */ /* 0x010fe20008000f00 */
[----:B------:R-:W4:Y:S01]  /*01d0*/  S2UR UR6, SR_CTAID.X ;  /* 0x00000000000679c3 */ /* 0x000f220000002500 */
[----:B--2---:R-:W-:Y:S01]  /*01e0*/  ULEA UR24, UR26, 0xfffff800, 0xb ;  /* 0xfffff8001a187891 */ /* 0x004fe2000f8e58ff */
[----:B------:R-:W-:Y:S01]  /*01f0*/  HFMA2 R108, -RZ, RZ, 0, 0 ;  /* 0x00000000ff6c7431 */ /* 0x000fe200000001ff */
[----:B------:R-:W-:-:S02]  /*0200*/  IABS R0, R0 ;  /* 0x0000000000007213 */ /* 0x000fc40000000000 */
[----:B------:R-:W-:Y:S01]  /*0210*/  USHF.R.S32.HI UR25, URZ, 0x1f, UR24 ;  /* 0x0000001fff197899 */ /* 0x000fe20008011418 */
[----:B------:R-:W-:Y:S02]  /*0220*/  MOV R104, RZ ;  /* 0x000000ff00687202 */ /* 0x000fe40000000f00 */
[----:B------:R-:W-:Y:S01]  /*0230*/  R2UR UR31, R0 ;  /* 0x00000000001f72ca */ /* 0x000fe200000e0000 */
[----:B-----5:R-:W-:Y:S02]  /*0240*/  USHF.R.U64 UR16, UR16, 0x1, UR17 ;  /* 0x0000000110107899 */ /* 0x020fe40008001211 */
[----:B------:R-:W-:-:S10]  /*0250*/  USHF.R.U32.HI UR17, URZ, 0x1, UR17 ;  /* 0x00000001ff117899 */ /* 0x000fd40008011611 */
[----:B------:R-:W2:Y:S01]  /*0260*/  I2F.RP R0, UR31 ;  /* 0x0000001f00007d06 */ /* 0x000ea20008209400 */
[----:B----4-:R-:W-:Y:S02]  /*0270*/  UIMAD.WIDE.U32 UR4, UR6, UR12, URZ ;  /* 0x0000000c060472a5 */ /* 0x010fe4000f8e00ff */
[----:B0-----:R-:W-:Y:S02]  /*0280*/  UIMAD.WIDE.U32 UR8, UR6, UR20, URZ ;  /* 0x00000014060872a5 */ /* 0x001fe4000f8e00ff */
[----:B------:R-:W-:Y:S02]  /*0290*/  UIMAD UR19, UR6, UR13, UR5 ;  /* 0x0000000d061372a4 */ /* 0x000fe4000f8e0205 */
[----:B------:R-:W-:Y:S01]  /*02a0*/  UIMAD UR9, UR6, UR21, UR9 ;  /* 0x00000015060972a4 */ /* 0x000fe2000f8e0209 */
[----:B------:R-:W-:Y:S02]  /*02b0*/  UMOV UR18, UR4 ;  /* 0x0000000400127c82 */ /* 0x000fe40008000000 */
[----:B------:R-:W-:Y:S01]  /*02c0*/  UIMAD.WIDE.U32 UR18, UR10, UR14, UR18 ;  /* 0x0000000e0a1272a5 */ /* 0x000fe2000f8e0012 */
[----:B--2---:R-:W3:Y:S01]  /*02d0*/  MUFU.RCP R0, R0 ;  /* 0x0000000000007308 */ /* 0x004ee20000001000 */
[----:B------:R-:W-:-:S02]  /*02e0*/  UIMAD.WIDE.U32 UR20, UR10, UR22, UR8 ;  /* 0x000000160a1472a5 */ /* 0x000fc4000f8e0008 */
[----:B------:R-:W-:Y:S01]  /*02f0*/  UIMAD UR11, UR10, UR15, UR19 ;  /* 0x0000000f0a0b72a4 */ /* 0x000fe2000f8e0213 */
[----:B------:R-:W0:Y:S01]  /*0300*/  LDCU.128 UR12, c[0x0][0x460] ;  /* 0x00008c00ff0c77ac */ /* 0x000e220008000c00 */
[----:B------:R-:W-:Y:S02]  /*0310*/  UIADD3 UR19, UP0, UPT, UR24, UR18, URZ ;  /* 0x0000001218137290 */ /* 0x000fe4000ff1e0ff */
[----:B------:R-:W-:Y:S02]  /*0320*/  UIMAD UR7, UR10, UR23, UR21 ;  /* 0x000000170a0772a4 */ /* 0x000fe4000f8e0215 */
[----:B------:R-:W-:Y:S01]  /*0330*/  UIADD3 UR21, UP2, UPT, UR24, UR20, URZ ;  /* 0x0000001418157290 */ /* 0x000fe2000ff5e0ff */
[----:B------:R-:W2:Y:S01]  /*0340*/  LDCU.64 UR22, c[0x0][0x498] ;  /* 0x00009300ff1677ac */ /* 0x000ea20008000a00 */
[----:B---3--:R-:W-:Y:S02]  /*0350*/  IADD3 R2, PT, PT, R0, 0xffffffe, RZ ;  /* 0x0ffffffe00027810 */ /* 0x008fe40007ffe0ff */
[----:B------:R-:W-:Y:S01]  /*0360*/  IABS R0, UR10 ;  /* 0x0000000a00007c13 */ /* 0x000fe20008000000 */
[----:B------:R-:W-:-:S02]  /*0370*/  UIADD3.X UR7, UPT, UPT, UR25, UR7, URZ, UP2, !UPT ;  /* 0x0000000719077290 */ /* 0x000fc400097fe4ff */
[----:B------:R-:W-:Y:S01]  /*0380*/  UIADD3.X UR11, UPT, UPT, UR25, UR11, URZ, UP0, !UPT ;  /* 0x0000000b190b7290 */ /* 0x000fe200087fe4ff */
[----:B------:R-:W3:Y:S01]  /*0390*/  F2I.FTZ.U32.TRUNC.NTZ R2, R2 ;  /* 0x0000000200027305 */ /* 0x000ee2000021f000 */
[----:B------:R-:W-:Y:S01]  /*03a0*/  R2UR UR27, R0 ;  /* 0x00000000001b72ca */ /* 0x000fe200000e0000 */
[----:B0-----:R-:W-:Y:S01]  /*03b0*/  ULEA UR20, UP3, UR21, UR14, 0x1 ;  /* 0x0000000e15147291 */ /* 0x001fe2000f8608ff */
[----:B------:R-:W0:Y:S03]  /*03c0*/  LDCU.64 UR8, c[0x0][0x3b0] ;  /* 0x00007600ff0877ac */ /* 0x000e260008000a00 */
[----:B------:R-:W-:Y:S01]  /*03d0*/  ULEA.HI.X UR21, UR21, UR15, UR7, 0x1, UP3 ;  /* 0x0000000f15157291 */ /* 0x000fe200098f0c07 */
[----:B------:R-:W4:Y:S01]  /*03e0*/  LDCU.64 UR14, c[0x0][0x3c8] ;  /* 0x00007900ff0e77ac */ /* 0x000f220008000a00 */
        /* <DEDUP_REMOVED lines=8> */
[----:B------:R-:W-:Y:S02]  /*0470*/  ULEA.HI.X UR19, UR19, UR13, UR11, 0x1, UP1 ;  /* 0x0000000d13137291 */ /* 0x000fe400088f0c0b */
[----:B0-----:R-:W-:Y:S02]  /*0480*/  UIMAD.WIDE.U32 UR12, UR6, UR8, URZ ;  /* 0x00000008060c72a5 */ /* 0x001fe4000f8e00ff */
[----:B------:R-:W-:Y:S01]  /*0490*/  UISETP.NE.AND UP1, UPT, UR30, URZ, UPT ;  /* 0x000000ff1e00728c */ /* 0x000fe2000bf25270 */
[----:B------:R-:W-:Y:S01]  /*04a0*/  UMOV UR7, UR5 ;  /* 0x0000000500077c82 */ /* 0x000fe20008000000 */
[----:B--2---:R-:W-:-:S02]  /*04b0*/  UIMAD.WIDE.U32 UR4, UR6, UR22, URZ ;  /* 0x00000016060472a5 */ /* 0x004fc4000f8e00ff */
[----:B------:R-:W-:Y:S02]  /*04c0*/  UIADD3 UR11, UPT, UPT, -UR7, URZ, URZ ;  /* 0x000000ff070b7290 */ /* 0x000fe4000fffe1ff */
[----:B------:R-:W-:Y:S02]  /*04d0*/  UIMAD UR5, UR6, UR23, UR5 ;  /* 0x00000017060572a4 */ /* 0x000fe4000f8e0205 */
[----:B------:R-:W-:Y:S02]  /*04e0*/  UIMAD UR11, UR31, UR11, UR27 ;  /* 0x0000000b1f0b72a4 */ /* 0x000fe4000f8e021b */
[----:B-1----:R-:W-:Y:S02]  /*04f0*/  UIMAD.WIDE.U32 UR4, UR10, UR32, UR4 ;  /* 0x000000200a0472a5 */ /* 0x002fe4000f8e0004 */
[----:B------:R-:W-:Y:S02]  /*0500*/  UISETP.GT.U32.AND UP2, UPT, UR31, UR11, UPT ;  /* 0x0000000b1f00728c */ /* 0x000fe4000bf44070 */
[----:B------:R-:W-:Y:S01]  /*0510*/  UIMAD UR13, UR6, UR9, UR13 ;  /* 0x00000009060d72a4 */ /* 0x000fe2000f8e020d */
[----:B------:R-:W0:Y:S01]  /*0520*/  LDCU.64 UR8, c[0x0][0x528] ;  /* 0x0000a500ff0877ac */ /* 0x000e220008000a00 */
[----:B------:R-:W-:-:S02]  /*0530*/  UIMAD UR23, UR10, UR33, UR5 ;  /* 0x000000210a1772a4 */ /* 0x000fc4000f8e0205 */
[----:B------:R-:W-:-:S05]  /*0540*/  ULOP3.LUT UR5, UR10, UR30, URZ, 0x3c, !UPT ;  /* 0x0000001e0a057292 */ /* 0x000fca000f8e3cff */
[----:B------:R-:W-:Y:S02]  /*0550*/  @!UP2 UIADD3 UR11, UPT, UPT, UR11, -UR31, URZ ;  /* 0x8000001f0b0ba290 */ /* 0x000fe4000fffe0ff */
[----:B------:R-:W-:Y:S02]  /*0560*/  @!UP2 UIADD3 UR7, UPT, UPT, UR7, 0x1, URZ ;  /* 0x000000010707a890 */ /* 0x000fe4000fffe0ff */
[----:B------:R-:W-:Y:S02]  /*0570*/  UISETP.GE.U32.AND UP0, UPT, UR11, UR31, UPT ;  /* 0x0000001f0b00728c */ /* 0x000fe4000bf06070 */
[----:B------:R-:W-:Y:S01]  /*0580*/  UISETP.GE.AND UP2, UPT, UR5, URZ, UPT ;  /* 0x000000ff0500728c */ /* 0x000fe2000bf46270 */
[----:B------:R-:W1:Y:S01]  /*0590*/  LDCU.64 UR32, c[0x0][0x4c0] ;  /* 0x00009800ff2077ac */ /* 0x000e620008000a00 */
[----:B------:R-:W-:-:S07]  /*05a0*/  UIADD3 UR4, UP3, UPT, UR24, UR4, URZ ;  /* 0x0000000418047290 */ /* 0x000fce000ff7e0ff */
        /* <DEDUP_REMOVED lines=10> */
[----:B----4-:R-:W-:Y:S02]  /*0650*/  UIMAD.WIDE.U32 UR12, UR7, UR14, UR12 ;  /* 0x0000000e070c72a5 */ /* 0x010fe4000f8e000c */
[----:B------:R-:W-:Y:S02]  /*0660*/  UIMAD UR5, UR4, UR14, URZ ;  /* 0x0000000e040572a4 */ /* 0x000fe4000f8e02ff */
[----:B-1----:R-:W-:-:S02]  /*0670*/  UIMAD UR9, UR4, UR32, URZ ;  /* 0x00000020040972a4 */ /* 0x002fc4000f8e02ff */
[----:B------:R-:W-:Y:S02]  /*0680*/  UIMAD UR8, UR7, UR15, UR5 ;  /* 0x0000000f070872a4 */ /* 0x000fe4000f8e0205 */
[----:B------:R-:W-:Y:S02]  /*0690*/  UIMAD.WIDE.U32 UR4, UR7, UR32, URZ ;  /* 0x00000020070472a5 */ /* 0x000fe4000f8e00ff */
[----:B------:R-:W-:Y:S01]  /*06a0*/  UIMAD UR9, UR7, UR33, UR9 ;  /* 0x00000021070972a4 */ /* 0x000fe2000f8e0209 */
[----:B------:R-:W1:Y:S01]  /*06b0*/  LDCU.64 UR14, c[0x0][0x538] ;  /* 0x0000a700ff0e77ac */ /* 0x000e620008000a00 */
[----:B------:R-:W-:Y:S01]  /*06c0*/  ULEA UR7, UR26, 0xfffff000, 0xc ;  /* 0xfffff0001a077891 */ /* 0x000fe2000f8e60ff */
[----:B------:R-:W2:Y:S01]  /*06d0*/  @UP0 LDCU UR27, c[0x0][0x38c] ;  /* 0x00007180ff1b07ac */ /* 0x000ea20008000800 */
[----:B------:R-:W3:Y:S02]  /*06e0*/  LDCU.64 UR30, c[0x0][0x448] ;  /* 0x00008900ff1e77ac */ /* 0x000ee40008000a00 */
[----:B------:R-:W-:-:S02]  /*06f0*/  UIADD3 UR25, UP1, UPT, UR7, UR12, URZ ;  /* 0x0000000c07197290 */ /* 0x000fc4000ff3e0ff */
[----:B------:R-:W-:Y:S01]  /*0700*/  UIADD3 UR8, UPT, UPT, UR13, UR8, URZ ;  /* 0x000000080d087290 */ /* 0x000fe2000fffe0ff */
[----:B------:R-:W4:Y:S01]  /*0710*/  @UP0 LDCU.64 UR12, c[0x0][0x480] ;  /* 0x00009000ff0c07ac */ /* 0x000f220008000a00 */
        /* <DEDUP_REMOVED lines=23> */
[----:B------:R-:W-:Y:S01]  /*0890*/  MOV R104, RZ ;  /* 0x000000ff00687202 */ /* 0x000fe20000000f00 */
[----:B------:R-:W-:Y:S01]  /*08a0*/  UMOV UR26, 0x400 ;  /* 0x00000400001a7882 */ /* 0x000fe20000000000 */
[----:B------:R-:W-:Y:S01]  /*08b0*/  MOV R108, RZ ;  /* 0x000000ff006c7202 */ /* 0x000fe20000000f00 */
[----:B------:R-:W2:Y:S01]  /*08c0*/  LDCU UR17, c[0x0][0x394] ;  /* 0x00007280ff1177ac */ /* 0x000ea20008000800 */
[----:B-1----:R-:W-:Y:S01]  /*08d0*/  ULEA UR26, UR8, UR26, 0x18 ;  /* 0x0000001a081a7291 */ /* 0x002fe2000f8ec0ff */
[C---:B0-----:R-:W-:Y:S02]  /*08e0*/  SHF.L.U32 R2, R0.reuse, 0x1, RZ ;  /* 0x0000000100027819 */ /* 0x041fe400000006ff */
[----:B------:R-:W-:Y:S02]  /*08f0*/  LOP3.LUT R0, R0, 0x1f, RZ, 0xc0, !PT ;  /* 0x0000001f00007812 */ /* 0x000fe400078ec0ff */
[----:B------:R-:W-:-:S04]  /*0900*/  LOP3.LUT R3, R2, 0x7c0, RZ, 0xc0, !PT ;  /* 0x000007c002037812 */ /* 0x000fc800078ec0ff */
[----:B--2---:R-:W-:-:S07]  /*0910*/  LOP3.LUT R2, R3, R0, RZ, 0xfc, !PT ;  /* 0x0000000003027212 */ /* 0x004fce00078efcff */
.L_x_4829:
[----:B------:R-:W-:Y:S01]  /*0920*/  BAR.SYNC.DEFER_BLOCKING 0x0 ;  /* 0x0000000000007b1d */ /* 0x000fe20000010000 */
[----:B0-----:R-:W-:Y:S02]  /*0930*/  MOV R4, UR18 ;  /* 0x0000001200047c02 */ /* 0x001fe40008000f00 */
[----:B------:R-:W-:-:S03]  /*0940*/  MOV R5, UR19 ;  /* 0x0000001300057c02 */ /* 0x000fc60008000f00 */
[----:B------:R-:W0:Y:S01]  /*0950*/  S2R R103, SR_LANEID ;  /* 0x0000000000677919 */ /* 0x000e220000000000 */
[C---:B------:R-:W-:Y:S01]  /*0960*/  IMAD.WIDE.U32 R4, R2.reuse, 0x10, R4 ;  /* 0x0000001002047825 */ /* 0x040fe200078e0004 */
[----:B------:R-:W-:Y:S02]  /*0970*/  MOV R16, UR20 ;  /* 0x0000001400107c02 */ /* 0x000fe40008000f00 */
[----:B------:R-:W-:Y:S02]  /*0980*/  MOV R17, UR21 ;  /* 0x0000001500117c02 */ /* 0x000fe40008000f00 */
[----:B------:R-:W-:Y:S02]  /*0990*/  MOV R18, UR22 ;  /* 0x0000001600127c02 */ /* 0x000fe40008000f00 */
[----:B------:R-:W-:Y:S01]  /*09a0*/  MOV R19, UR23 ;  /* 0x0000001700137c02 */ /* 0x000fe20008000f00 */
[----:B------:R-:W1:Y:S01]  /*09b0*/  S2UR UR27, SR_CTAID.X ;  /* 0x00000000001b79c3 */ /* 0x000e620000002500 */
[----:B------:R-:W1:Y:S01]  /*09c0*/  LDCU.128 UR12, c[0x0][0x410] ;  /* 0x00008200ff0c77ac */ /* 0x000e620008000c00 */
[----:B------:R-:W2:Y:S01]  /*09d0*/  LDCU.64 UR32, c[0x0][0x488] ;  /* 0x00009100ff2077ac */ /* 0x000ea20008000a00 */
[----:B------:R-:W3:Y:S04]  /*09e0*/  LDG.E.128 R8, desc[UR28][R4.64] ;  /* 0x0000001c04087981 */ /* 0x000ee8000c1e1d00 */
[----:B------:R-:W4:Y:S01]  /*09f0*/  LDG.E.128 R20, desc[UR28][R4.64+0x200] ;  /* 0x0002001c04147981 */ /* 0x000f22000c1e1d00 */
[----:B------:R-:W-:Y:S01]  /*0a00*/  IMAD.WIDE.U32 R16, R2, 0x10, R16 ;  /* 0x0000001002107825 */ /* 0x000fe200078e0010 */
[----:B0-----:R-:W-:-:S04]  /*0a10*/  IADD3 R102, PT, PT, R3, R103, RZ ;  /* 0x0000006703667210 */ /* 0x001fc80007ffe0ff */
[----:B------:R-:W-:-:S04]  /*0a20*/  LEA R102, R102, UR26, 0x4 ;  /* 0x0000001a66667c11 */ /* 0x000fc8000f8e20ff */
[----:B------:R-:W-:Y:S01]  /*0a30*/  LEA R101, R103, R102, 0x4 ;  /* 0x0000006667657211 */ /* 0x000fe200078e20ff */
[----:B---3--:R-:W-:Y:S04]  /*0a40*/  STS.128 [R102], R8 ;  /* 0x0000000866007388 */ /* 0x008fe80000000c00 */
[----:B----4-:R-:W-:Y:S01]  /*0a50*/  STS.128 [R102+0x200], R20 ;  /* 0x0002001466007388 */ /* 0x010fe20000000c00 */
[----:B------:R-:W-:-:S03]  /*0a60*/  NOP ;  /* 0x0000000000007918 */ /* 0x000fc60000000000 */
[----:B------:R-:W0:Y:S04]  /*0a70*/  LDS.128 R28, [R101] ;  /* 0x00000000651c7984 */ /* 0x000e280000000c00 */
[----:B------:R-:W-:Y:S01]  /*0a80*/  LDS.128 R12, [R101+0x10] ;  /* 0x00001000650c7984 */ /* 0x000fe20000000c00 */
[----:B------:R-:W-:Y:S06]  /*0a90*/  BAR.SYNC.DEFER_BLOCKING 0x0 ;  /* 0x0000000000007b1d */ /* 0x000fec0000010000 */
[----:B------:R-:W3:Y:S04]  /*0aa0*/  LDG.E.128 R24, desc[UR28][R16.64] ;  /* 0x0000001c10187981 */ /* 0x000ee8000c1e1d00 */
[----:B------:R-:W4:Y:S01]  /*0ab0*/  LDG.E.128 R32, desc[UR28][R16.64+0x200] ;  /* 0x0002001c10207981 */ /* 0x000f22000c1e1d00 */
[----:B------:R-:W-:-:S03]  /*0ac0*/  IMAD.WIDE.U32 R18, R2, 0x10, R18 ;  /* 0x0000001002127825 */ /* 0x000fc600078e0012 */
[----:B---3--:R-:W-:Y:S04]  /*0ad0*/  STS.128 [R102], R24 ;  /* 0x0000001866007388 */ /* 0x008fe80000000c00 */
[----:B----4-:R3:W-:Y:S01]  /*0ae0*/  STS.128 [R102+0x200], R32 ;  /* 0x0002002066007388 */ /* 0x0107e20000000c00 */
[----:B------:R-:W-:-:S03]  /*0af0*/  NOP ;  /* 0x0000000000007918 */ /* 0x000fc60000000000 */
[----:B------:R-:W-:Y:S04]  /*0b00*/  LDS.128 R4, [R101] ;  /* 0x0000000065047984 */ /* 0x000fe80000000c00 */
[----:B------:R-:W-:Y:S01]  /*0b10*/  LDS.128 R8, [R101+0x10] ;  /* 0x0000100065087984 */ /* 0x000fe20000000c00 */
[----:B------:R-:W-:Y:S06]  /*0b20*/  BAR.SYNC.DEFER_BLOCKING 0x0 ;  /* 0x0000000000007b1d */ /* 0x000fec0000010000 */
[----:B------:R-:W4:Y:S04]  /*0b30*/  LDG.E.128 R36, desc[UR28][R18.64] ;  /* 0x0000001c12247981 */ /* 0x000f28000c1e1d00 */
[----:B------:R-:W5:Y:S01]  /*0b40*/  LDG.E.128 R40, desc[UR28][R18.64+0x200] ;  /* 0x0002001c12287981 */ /* 0x000f62000c1e1d00 */
[----:B------:R-:W2:Y:S01]  /*0b50*/  S2UR UR10, SR_CTAID.Y ;  /* 0x00000000000a79c3 */ /* 0x000ea20000002600 */
[----:B------:R-:W-:Y:S01]  /*0b60*/  ULEA UR8, UR17, 0xfffff800, 0xb ;  /* 0xfffff80011087891 */ /* 0x000fe2000f8e58ff */
[----:B------:R-:W-:-:S03]  /*0b70*/  UMOV UR9, URZ ;  /* 0x000000ff00097c82 */ /* 0x000fc60008000000 */
[----:B-1----:R-:W-:-:S04]  /*0b80*/  UIMAD.WIDE.U32 UR30, UR27, UR12, UR8 ;  /* 0x0000000c1b1e72a5 */ /* 0x002fc8000f8e0008 */
[----:B------:R-:W-:Y:S02]  /*0b90*/  UIMAD UR31, UR27, UR13, UR31 ;  /* 0x0000000d1b1f72a4 */ /* 0x000fe4000f8e021f */
[----:B--2---:R-:W-:Y:S02]  /*0ba0*/  UIMAD UR13, UR10, UR15, URZ ;  /* 0x0000000f0a0d72a4 */ /* 0x004fe4000f8e02ff */
[----:B------:R-:W-:-:S04]  /*0bb0*/  UIMAD.WIDE.U32 UR14, UR10, UR14, UR30 ;  /* 0x0000000e0a0e72a5 */ /* 0x000fc8000f8e001e */
[----:B------:R-:W-:Y:S02]  /*0bc0*/  UIADD3 UR13, UPT, UPT, UR15, UR13, URZ ;  /* 0x0000000d0f0d7290 */ /* 0x000fe4000fffe0ff */
[----:B------:R-:W-:-:S04]  /*0bd0*/  ULEA UR12, UP0, UR14, UR32, 0x1 ;  /* 0x000000200e0c7291 */ /* 0x000fc8000f8008ff */
[----:B------:R-:W-:Y:S02]  /*0be0*/  ULEA.HI.X UR14, UR14, UR33, UR13, 0x1, UP0 ;  /* 0x000000210e0e7291 */ /* 0x000fe400080f0c0d */
[----:B------:R-:W-:Y:S01]  /*0bf0*/  MOV R16, UR12 ;  /* 0x0000000c00107c02 */ /* 0x000fe20008000f00 */
[----:B------:R-:W1:Y:S03]  /*0c00*/  LDCU.64 UR32, c[0x0][0x478] ;  /* 0x00008f00ff2077ac */ /* 0x000e660008000a00 */
[----:B------:R-:W-:-:S03]  /*0c10*/  MOV R17, UR14 ;  /* 0x0000000e00117c02 */ /* 0x000fc60008000f00 */
[----:B------:R-:W-:Y:S02]  /*0c20*/  IMAD.WIDE.U32 R16, R2, 0x10, R16 ;  /* 0x0000001002107825 */ /* 0x000fe400078e0010 */
[----:B------:R-:W2:Y:S01]  /*0c30*/  LDCU.128 UR12, c[0x0][0x420] ;  /* 0x00008400ff0c77ac */ /* 0x000ea20008000c00 */
[----:B----4-:R4:W-:Y:S04]  /*0c40*/  STS.128 [R102], R36 ;  /* 0x0000002466007388 */ /* 0x0109e80000000c00 */
[----:B-----5:R5:W-:Y:S01]  /*0c50*/  STS.128 [R102+0x200], R40 ;  /* 0x0002002866007388 */ /* 0x020be20000000c00 */
[----:B------:R-:W-:-:S03]  /*0c60*/  NOP ;  /* 0x0000000000007918 */ /* 0x000fc60000000000 */
[----:B------:R-:W5:Y:S04]  /*0c70*/  LDS.128 R24, [R101] ;  /* 0x0000000065187984 */ /* 0x000f680000000c00 */
[----:B------:R-:W-:Y:S01]  /*0c80*/  LDS.128 R20, [R101+0x10] ;  /* 0x0000100065147984 */ /* 0x000fe20000000c00 */
[----:B------:R-:W-:Y:S06]  /*0c90*/  BAR.SYNC.DEFER_BLOCKING 0x0 ;  /* 0x0000000000007b1d */ /* 0x000fec0000010000 */
[----:B---3--:R-:W3:Y:S04]  /*0ca0*/  LDG.E.128 R32, desc[UR28][R16.64] ;  /* 0x0000001c10207981 */ /* 0x008ee8000c1e1d00 */
[----:B------:R4:W5:Y:S01]  /*0cb0*/  LDG.E.128 R48, desc[UR28][R16.64+0x200] ;  /* 0x0002001c10307981 */ /* 0x000962000c1e1d00 */
[----:B--2---:R-:W-:-:S04]  /*0cc0*/  UIMAD.WIDE.U32 UR30, UR27, UR12, UR8 ;  /* 0x0000000c1b1e72a5 */ /* 0x004fc8000f8e0008 */
[----:B------:R-:W-:Y:S02]  /*0cd0*/  UIMAD UR31, UR27, UR13, UR31 ;  /* 0x0000000d1b1f72a4 */ /* 0x000fe4000f8e021f */
[----:B------:R-:W-:Y:S02]  /*0ce0*/  UIMAD UR13, UR10, UR15, URZ ;  /* 0x0000000f0a0d72a4 */ /* 0x000fe4000f8e02ff */
[----:B------:R-:W-:-:S04]  /*0cf0*/  UIMAD.WIDE.U32 UR14, UR10, UR14, UR30 ;  /* 0x0000000e0a0e72a5 */ /* 0x000fc8000f8e001e */
[----:B------:R-:W-:Y:S02]  /*0d00*/  UIADD3 UR13, UPT, UPT, UR15, UR13, URZ ;  /* 0x0000000d0f0d7290 */ /* 0x000fe4000fffe0ff */
[----:B-1----:R-:W-:Y:S01]  /*0d10*/  ULEA UR12, UP0, UR14, UR32, 0x1 ;  /* 0x000000200e0c7291 */ /* 0x002fe2000f8008ff */
[----:B0-----:R-:W-:Y:S01]  /*0d20*/  SHF.L.U32 R99, R28, 0x10, RZ ;  /* 0x000000101c637819 */ /* 0x001fe200000006ff */
[----:B------:R-:W0:Y:S02]  /*0d30*/  LDCU.64 UR30, c[0x0][0x510] ;  /* 0x0000a200ff1e77ac */ /* 0x000e240008000a00 */
[----:B------:R-:W-:Y:S02]  /*0d40*/  ULEA.HI.X UR14, UR14, UR33, UR13, 0x1, UP0 ;  /* 0x000000210e0e7291 */ /* 0x000fe400080f0c0d */
[----:B----4-:R-:W-:Y:S01]  /*0d50*/  MOV R16, UR12 ;  /* 0x0000000c00107c02 */ /* 0x010fe20008000f00 */
[----:B------:R-:W1:Y:S03]  /*0d60*/  LDCU.64 UR32, c[0x0][0x558] ;  /* 0x0000ab00ff2077ac */ /* 0x000e660008000a00 */
[----:B------:R-:W-:-:S03]  /*0d70*/  MOV R17, UR14 ;  /* 0x0000000e00117c02 */ /* 0x000fc60008000f00 */
[----:B------:R-:W-:Y:S01]  /*0d80*/  IMAD.WIDE.U32 R16, R2, 0x10, R16 ;  /* 0x0000001002107825 */ /* 0x000fe200078e0010 */
[----:B------:R-:W-:Y:S01]  /*0d90*/  SHF.L.U32 R100, R29, 0x10, RZ ;  /* 0x000000101d647819 */ /* 0x000fe200000006ff */
[----:B------:R-:W2:Y:S01]  /*0da0*/  LDCU.64 UR14, c[0x0][0x508] ;  /* 0x0000a100ff0e77ac */ /* 0x000ea20008000a00 */
        /* <DEDUP_REMOVED lines=10> */
[----:B------:R-:W-:Y:S01]  /*0e50*/  PRMT R64, R24, 0x7632, R64 ;  /* 0x0000763218407816 */ /* 0x000fe20000000040 */
[----:B0-----:R-:W-:Y:S01]  /*0e60*/  UIMAD UR14, UR10, UR31, URZ ;  /* 0x0000001f0a0e72a4 */ /* 0x001fe2000f8e02ff */
[----:B---3--:R-:W-:Y:S01]  /*0e70*/  SHF.L.U32 R46, R52, 0x10, RZ ;  /* 0x00000010342e7819 */ /* 0x008fe200000006ff */
[----:B------:R-:W-:Y:S01]  /*0e80*/  UIMAD UR13, UR27, UR15, UR13 ;  /* 0x0000000f1b0d72a4 */ /* 0x000fe2000f8e020d */
[----:B------:R-:W-:-:S02]  /*0e90*/  SHF.L.U32 R44, R53, 0x10, RZ ;  /* 0x00000010352c7819 */ /* 0x000fc400000006ff */
[----:B----4-:R-:W-:Y:S01]  /*0ea0*/  SHF.L.U32 R34, R57, 0x10, RZ ;  /* 0x0000001039227819 */ /* 0x010fe200000006ff */
[----:B------:R-:W-:Y:S01]  /*0eb0*/  FMUL.FTZ R3, R46, -1.4426950216293334961 ;  /* 0xbfb8aa3b2e037820 */ /* 0x000fe20000410000 */
[----:B------:R-:W-:Y:S01]  /*0ec0*/  SHF.L.U32 R45, R54, 0x10, RZ ;  /* 0x00000010362d7819 */ /* 0x000fe200000006ff */
[----:B------:R-:W-:Y:S01]  /*0ed0*/  FMUL.FTZ R19, R44, -1.4426950216293334961 ;  /* 0xbfb8aa3b2c137820 */ /* 0x000fe20000410000 */
[----:B------:R-:W-:Y:S01]  /*0ee0*/  SHF.L.U32 R35, R55, 0x10, RZ ;  /* 0x0000001037237819 */ /* 0x000fe200000006ff */
[----:B------:R0:W2:Y:S01]  /*0ef0*/  MUFU.EX2 R18, R3 ;  /* 0x0000000300127308 */ /* 0x0000a20000000800 */
[----:B------:R-:W-:Y:S01]  /*0f00*/  SHF.L.U32 R33, R56, 0x10, RZ ;  /* 0x0000001038217819 */ /* 0x000fe200000006ff */
[----:B------:R-:W-:Y:S01]  /*0f10*/  FMUL.FTZ R49, R34, -1.4426950216293334961 ;  /* 0xbfb8aa3b22317820 */ /* 0x000fe20000410000 */
[----:B------:R-:W-:Y:S01]  /*0f20*/  PRMT R47, R52, 0x7632, R47 ;  /* 0x00007632342f7816 */ /* 0x000fe2000000002f */
[----:B------:R-:W-:Y:S01]  /*0f30*/  FMUL.FTZ R32, R45, -1.4426950216293334961 ;  /* 0xbfb8aa3b2d207820 */ /* 0x000fe20000410000 */
[----:B------:R-:W-:Y:S01]  /*0f40*/  PRMT R48, R53, 0x7632, R48 ;  /* 0x0000763235307816 */ /* 0x000fe20000000030 */
[----:B-1----:R-:W-:Y:S01]  /*0f50*/  FMUL.FTZ R16, R35, -1.4426950216293334961 ;  /* 0xbfb8aa3b23107820 */ /* 0x002fe20000410000 */
[----:B------:R-:W-:Y:S01]  /*0f60*/  FMUL.FTZ R17, R33, -1.4426950216293334961 ;  /* 0xbfb8aa3b21117820 */ /* 0x000fe20000410000 */
[----:B------:R-:W-:Y:S01]  /*0f70*/  MUFU.EX2 R19, R19 ;  /* 0x0000001300137308 */ /* 0x000fe20000000800 */
[----:B0-----:R-:W-:Y:S01]  /*0f80*/  SHF.L.U32 R3, R58, 0x10, RZ ;  /* 0x000000103a037819 */ /* 0x001fe200000006ff */
[----:B------:R-:W-:Y:S01]  /*0f90*/  UIMAD.WIDE.U32 UR12, UR10, UR30, UR12 ;  /* 0x0000001e0a0c72a5 */ /* 0x000fe2000f8e000c */
[----:B------:R-:W-:Y:S01]  /*0fa0*/  SHF.L.U32 R47, R47, 0x10, RZ ;  /* 0x000000102f2f7819 */ /* 0x000fe200000006ff */
[----:B------:R-:W0:Y:S01]  /*0fb0*/  LDCU.64 UR30, c[0x0][0x490] ;  /* 0x00009200ff1e77ac */ /* 0x000e220008000a00 */
[----:B------:R-:W-:Y:S01]  /*0fc0*/  SHF.L.U32 R48, R48, 0x10, RZ ;  /* 0x0000001030307819 */ /* 0x000fe200000006ff */
[----:B------:R-:W-:Y:S01]  /*0fd0*/  FMUL.FTZ R50, R3, -1.4426950216293334961 ;  /* 0xbfb8aa3b03327820 */ /* 0x000fe20000410000 */
[----:B------:R-:W-:Y:S01]  /*0fe0*/  PRMT R51, R54, 0x7632, R51 ;  /* 0x0000763236337816 */ /* 0x000fe20000000033 */
[----:B------:R1:W-:Y:S01]  /*0ff0*/  MUFU.EX2 R67, R49 ;  /* 0x0000003100437308 */ /* 0x0003e20000000800 */
[----:B------:R-:W-:Y:S01]  /*1000*/  PRMT R52, R55, 0x7632, R52 ;  /* 0x0000763237347816 */ /* 0x000fe20000000034 */
[----:B------:R-:W-:Y:S01]  /*1010*/  UIADD3 UR14, UPT, UPT, UR13, UR14, URZ ;  /* 0x0000000e0d0e7290 */ /* 0x000fe2000fffe0ff */
[----:B------:R-:W-:Y:S01]  /*1020*/  SHF.L.U32 R51, R51, 0x10, RZ ;  /* 0x0000001033337819 */ /* 0x000fe200000006ff */
[----:B------:R-:W-:Y:S01]  /*1030*/  ULEA UR13, UP0, UR12, UR32, 0x1 ;  /* 0x000000200c0d7291 */ /* 0x000fe2000f8008ff */
[----:B------:R-:W-:Y:S01]  /*1040*/  SHF.L.U32 R52, R52, 0x10, RZ ;  /* 0x0000001034347819 */ /* 0x000fe200000006ff */
[----:B------:R-:W3:Y:S01]  /*1050*/  LDCU UR32, c[0x0][0x38c] ;  /* 0x00007180ff2077ac */ /* 0x000ee20008000800 */
[----:B------:R-:W-:Y:S01]  /*1060*/  PRMT R55, R29, 0x7632, R55 ;  /* 0x000076321d377816 */ /* 0x000fe20000000037 */
[----:B------:R4:W3:Y:S01]  /*1070*/  MUFU.EX2 R75, R50 ;  /* 0x00000032004b7308 */ /* 0x0008e20000000800 */
[----:B-1----:R-:W-:Y:S01]  /*1080*/  PRMT R49, R57, 0x7632, R49 ;  /* 0x0000763239317816 */ /* 0x002fe20000000031 */
[----:B------:R-:W-:Y:S01]  /*1090*/  FMUL.FTZ R53, R51, -1.4426950216293334961 ;  /* 0xbfb8aa3b33357820 */ /* 0x000fe20000410000 */
[----:B------:R-:W-:Y:S01]  /*10a0*/  PRMT R57, R58, 0x7632, R57 ;  /* 0x000076323a397816 */ /* 0x000fe20000000039 */
[----:B------:R-:W-:Y:S01]  /*10b0*/  FMUL.FTZ R54, R52, -1.4426950216293334961 ;  /* 0xbfb8aa3b34367820 */ /* 0x000fe20000410000 */
[----:B------:R-:W-:Y:S01]  /*10c0*/  SHF.L.U32 R49, R49, 0x10, RZ ;  /* 0x0000001031317819 */ /* 0x000fe200000006ff */
[----:B------:R-:W-:Y:S01]  /*10d0*/  ULEA.HI.X UR12, UR12, UR33, UR14, 0x1, UP0 ;  /* 0x000000210c0c7291 */ /* 0x000fe200080f0c0e */
[----:B------:R-:W-:Y:S01]  /*10e0*/  PRMT R58, R59, 0x7632, R58 ;  /* 0x000076323b3a7816 */ /* 0x000fe2000000003a */
[----:B------:R1:W3:Y:S01]  /*10f0*/  MUFU.EX2 R60, R32 ;  /* 0x00000020003c7308 */ /* 0x0002e20000000800 */
[----:B----4-:R-:W-:Y:S01]  /*1100*/  PRMT R50, R56, 0x7632, R50 ;  /* 0x0000763238327816 */ /* 0x010fe20000000032 */
[----:B0-----:R-:W-:Y:S01]  /*1110*/  UISETP.NE.U32.AND UP0, UPT, UR30, URZ, UPT ;  /* 0x000000ff1e00728c */ /* 0x001fe2000bf05070 */
[----:B------:R-:W-:-:S02]  /*1120*/  SHF.L.U32 R58, R58, 0x10, RZ ;  /* 0x000000103a3a7819 */ /* 0x000fc400000006ff */
[----:B------:R-:W-:Y:S01]  /*1130*/  SHF.L.U32 R50, R50, 0x10, RZ ;  /* 0x0000001032327819 */ /* 0x000fe200000006ff */
[----:B------:R-:W-:Y:S01]  /*1140*/  UISETP.NE.AND.EX UP0, UPT, UR31, URZ, UPT, UP0 ;  /* 0x000000ff1f00728c */ /* 0x000fe2000bf05300 */
[----:B------:R-:W-:Y:S01]  /*1150*/  SHF.L.U32 R57, R57, 0x10, RZ ;  /* 0x0000001039397819 */ /* 0x000fe200000006ff */
[----:B------:R0:W4:Y:S01]  /*1160*/  MUFU.EX2 R62, R16 ;  /* 0x00000010003e7308 */ /* 0x0001220000000800 */
[----:B-1----:R-:W-:Y:S01]  /*1170*/  SHF.L.U32 R32, R59, 0x10, RZ ;  /* 0x000000103b207819 */ /* 0x002fe200000006ff */
[----:B--2---:R-:W-:Y:S01]  /*1180*/  FADD.FTZ R59, R18, 1 ;  /* 0x3f800000123b7421 */ /* 0x004fe20000010000 */
[----:B------:R-:W-:Y:S01]  /*1190*/  PRMT R56, R28, 0x7632, R56 ;  /* 0x000076321c387816 */ /* 0x000fe20000000038 */
[----:B---3--:R-:W-:Y:S01]  /*11a0*/  FADD.FTZ R83, R75, 1 ;  /* 0x3f8000004b537421 */ /* 0x008fe20000010000 */
[----:B------:R-:W-:Y:S01]  /*11b0*/  SHF.L.U32 R24, R24, 0x10, RZ ;  /* 0x0000001018187819 */ /* 0x000fe200000006ff */
[----:B------:R-:W-:Y:S01]  /*11c0*/  FMUL.FTZ R61, R32, -1.4426950216293334961 ;  /* 0xbfb8aa3b203d7820 */ /* 0x000fe20000410000 */
[----:B------:R-:W-:Y:S01]  /*11d0*/  SHF.L.U32 R98, R31, 0x10, RZ ;  /* 0x000000101f627819 */ /* 0x000fe200000006ff */
[----:B------:R1:W2:Y:S01]  /*11e0*/  MUFU.EX2 R63, R17 ;  /* 0x00000011003f7308 */ /* 0x0002a20000000800 */
[----:B0-----:R-:W-:Y:S01]  /*11f0*/  FMUL.FTZ R16, R47, -1.4426950216293334961 ;  /* 0xbfb8aa3b2f107820 */ /* 0x001fe20000410000 */
[----:B------:R-:W-:Y:S01]  /*1200*/  FADD.FTZ R60, R60, 1 ;  /* 0x3f8000003c3c7421 */ /* 0x000fe20000010000 */
[----:B------:R-:W-:-:S02]  /*1210*/  PRMT R65, R27, 0x7632, R65 ;  /* 0x000076321b417816 */ /* 0x000fc40000000041 */
[----:B------:R-:W-:Y:S02]  /*1220*/  SHF.L.U32 R27, R27, 0x10, RZ ;  /* 0x000000101b1b7819 */ /* 0x000fe400000006ff */
[----:B------:R-:W-:Y:S01]  /*1230*/  SHF.L.U32 R64, R64, 0x10, RZ ;  /* 0x0000001040407819 */ /* 0x000fe200000006ff */
[----:B------:R0:W3:Y:S01]  /*1240*/  MUFU.EX2 R66, R16 ;  /* 0x0000001000427308 */ /* 0x0000e20000000800 */
[----:B-1----:R-:W-:Y:S01]  /*1250*/  FMUL.FTZ R17, R48, -1.4426950216293334961 ;  /* 0xbfb8aa3b30117820 */ /* 0x002fe20000410000 */
[----:B----4-:R-:W-:Y:S01]  /*1260*/  FADD.FTZ R28, R62, 1 ;  /* 0x3f8000003e1c7421 */ /* 0x010fe20000010000 */
[----:B------:R-:W-:Y:S02]  /*1270*/  PRMT R118, R12, 0x7632, R118 ;  /* 0x000076320c767816 */ /* 0x000fe40000000076 */
[----:B------:R-:W-:Y:S02]  /*1280*/  PRMT R119, R13, 0x7632, R119 ;  /* 0x000076320d777816 */ /* 0x000fe40000000077 */
[----:B------:R-:W-:Y:S01]  /*1290*/  PRMT R120, R14, 0x7632, R120 ;  /* 0x000076320e787816 */ /* 0x000fe20000000078 */
[----:B------:R1:W4:Y:S01]  /*12a0*/  MUFU.EX2 R68, R17 ;  /* 0x0000001100447308 */ /* 0x0003220000000800 */
[----:B0-----:R-:W-:Y:S01]  /*12b0*/  FMUL.FTZ R16, R50, -1.4426950216293334961 ;  /* 0xbfb8aa3b32107820 */ /* 0x001fe20000410000 */
[----:B--2---:R-:W-:Y:S01]  /*12c0*/  FADD.FTZ R62, R63, 1 ;  /* 0x3f8000003f3e7421 */ /* 0x004fe20000010000 */
[----:B------:R-:W-:-:S02]  /*12d0*/  PRMT R63, R26, 0x7632, R63 ;  /* 0x000076321a3f7816 */ /* 0x000fc4000000003f */
[----:B------:R-:W-:Y:S02]  /*12e0*/  SHF.L.U32 R26, R26, 0x10, RZ ;  /* 0x000000101a1a7819 */ /* 0x000fe400000006ff */
[----:B------:R-:W-:Y:S01]  /*12f0*/  PRMT R121, R15, 0x7632, R121 ;  /* 0x000076320f797816 */ /* 0x000fe20000000079 */
[----:B------:R0:W2:Y:S01]  /*1300*/  MUFU.EX2 R86, R61 ;  /* 0x0000003d00567308 */ /* 0x0000a20000000800 */
[----:B-1----:R-:W-:Y:S01]  /*1310*/  FMUL.FTZ R17, R49, -1.4426950216293334961 ;  /* 0xbfb8aa3b31117820 */ /* 0x002fe20000410000 */
[----:B---3--:R-:W-:-:S06]  /*1320*/  FADD.FTZ R66, R66, 1 ;  /* 0x3f80000042427421 */ /* 0x008fcc0000010000 */
[----:B------:R-:W-:Y:S01]  /*1330*/  MUFU.EX2 R80, R16 ;  /* 0x0000001000507308 */ /* 0x000fe20000000800 */
[----:B0-----:R-:W-:Y:S01]  /*1340*/  FADD.FTZ R61, R19, 1 ;  /* 0x3f800000133d7421 */ /* 0x001fe20000010000 */
[----:B----4-:R-:W-:-:S06]  /*1350*/  FADD.FTZ R68, R68, 1 ;  /* 0x3f80000044447421 */ /* 0x010fcc0000010000 */
[----:B------:R-:W0:Y:S01]  /*1360*/  MUFU.EX2 R87, R17 ;  /* 0x0000001100577308 */ /* 0x000e220000000800 */
[----:B--2---:R-:W-:-:S07]  /*1370*/  FADD.FTZ R86, R86, 1 ;  /* 0x3f80000056567421 */ /* 0x004fce0000010000 */
[----:B------:R-:W-:Y:S08]  /*1380*/  MUFU.RCP R59, R59 ;  /* 0x0000003b003b7308 */ /* 0x000ff00000001000 */
[----:B------:R-:W-:Y:S01]  /*1390*/  MUFU.RCP R61, R61 ;  /* 0x0000003d003d7308 */ /* 0x000fe20000001000 */
[----:B0-----:R-:W-:-:S07]  /*13a0*/  FADD.FTZ R87, R87, 1 ;  /* 0x3f80000057577421 */ /* 0x001fce0000010000 */
[----:B------:R0:W1:Y:S08]  /*13b0*/  MUFU.EX2 R69, R53 ;  /* 0x0000003500457308 */ /* 0x0000700000000800 */
[----:B------:R2:W3:Y:S01]  /*13c0*/  MUFU.EX2 R72, R54 ;  /* 0x0000003600487308 */ /* 0x0004e20000000800 */
[----:B0-----:R-:W-:-:S07]  /*13d0*/  FMUL.FTZ R53, R57, -1.4426950216293334961 ;  /* 0xbfb8aa3b39357820 */ /* 0x001fce0000410000 */
[----:B------:R0:W4:Y:S01]  /*13e0*/  MUFU.EX2 R88, R53 ;  /* 0x0000003500587308 */ /* 0x0001220000000800 */
[----:B--2---:R-:W-:Y:S01]  /*13f0*/  FMUL.FTZ R54, R58, -1.4426950216293334961 ;  /* 0xbfb8aa3b3a367820 */ /* 0x004fe20000410000 */
[----:B-1----:R-:W-:-:S06]  /*1400*/  FADD.FTZ R74, R69, 1 ;  /* 0x3f800000454a7421 */ /* 0x002fcc0000010000 */
[----:B------:R1:W-:Y:S01]  /*1410*/  MUFU.EX2 R90, R54 ;  /* 0x00000036005a7308 */ /* 0x0003e20000000800 */
[----:B0-----:R-:W-:Y:S01]  /*1420*/  PRMT R53, R31, 0x7632, R53 ;  /* 0x000076321f357816 */ /* 0x001fe20000000035 */
[----:B---3--:R-:W-:Y:S01]  /*1430*/  FADD.FTZ R78, R72, 1 ;  /* 0x3f800000484e7421 */ /* 0x008fe20000010000 */
[----:B------:R-:W-:-:S05]  /*1440*/  SHF.L.U32 R31, R21, 0x10, RZ ;  /* 0x00000010151f7819 */ /* 0x000fca00000006ff */
[----:B------:R-:W0:Y:S01]  /*1450*/  MUFU.RCP R60, R60 ;  /* 0x0000003c003c7308 */ /* 0x000e220000001000 */
[----:B-1----:R-:W-:Y:S01]  /*1460*/  PRMT R54, R30, 0x7632, R54 ;  /* 0x000076321e367816 */ /* 0x002fe20000000036 */
[----:B----4-:R-:W-:-:S06]  /*1470*/  FADD.FTZ R88, R88, 1 ;  /* 0x3f80000058587421 */ /* 0x010fcc0000010000 */
[----:B------:R-:W1:Y:S08]  /*1480*/  MUFU.RCP R66, R66 ;  /* 0x0000004200427308 */ /* 0x000e700000001000 */
[----:B------:R0:W-:Y:S08]  /*1490*/  MUFU.RCP R81, R68 ;  /* 0x0000004400517308 */ /* 0x0001f00000001000 */
[----:B------:R-:W-:Y:S01]  /*14a0*/  MUFU.RCP R85, R78 ;  /* 0x0000004e00557308 */ /* 0x000fe20000001000 */
[----:B0-----:R-:W-:-:S04]  /*14b0*/  FADD.FTZ R68, -R60, 1 ;  /* 0x3f8000003c447421 */ /* 0x001fc80000010100 */
[C---:B------:R-:W-:Y:S01]  /*14c0*/  FFMA.FTZ R72, R45.reuse, R68, 1 ;  /* 0x3f8000002d487423 */ /* 0x040fe20000010044 */
[----:B-1----:R-:W-:Y:S01]  /*14d0*/  FADD.FTZ R68, -R66, 1 ;  /* 0x3f80000042447421 */ /* 0x002fe20000010100 */
[----:B------:R-:W-:Y:S01]  /*14e0*/  FMUL.FTZ R45, R45, R60 ;  /* 0x0000003c2d2d7220 */ /* 0x000fe20000410000 */
[----:B------:R0:W-:Y:S02]  /*14f0*/  MUFU.RCP R82, R74 ;  /* 0x0000004a00527308 */ /* 0x0001e40000001000 */
[C---:B------:R-:W-:Y:S01]  /*1500*/  FFMA.FTZ R68, R47.reuse, R68, 1 ;  /* 0x3f8000002f447423 */ /* 0x040fe20000010044 */
[----:B------:R-:W-:-:S05]  /*1510*/  FMUL.FTZ R47, R47, R66 ;  /* 0x000000422f2f7220 */ /* 0x000fca0000410000 */
[----:B------:R-:W-:Y:S01]  /*1520*/  MUFU.RCP R62, R62 ;  /* 0x0000003e003e7308 */ /* 0x000fe20000001000 */
[----:B0-----:R-:W-:-:S07]  /*1530*/  SHF.L.U32 R74, R65, 0x10, RZ ;  /* 0x00000010414a7819 */ /* 0x001fce00000006ff */
[----:B------:R-:W-:Y:S08]  /*1540*/  MUFU.RCP R105, R86 ;  /* 0x0000005600697308 */ /* 0x000ff00000001000 */
[----:B------:R-:W-:Y:S08]  /*1550*/  MUFU.RCP R110, R83 ;  /* 0x00000053006e7308 */ /* 0x000ff00000001000 */
[----:B------:R-:W-:Y:S08]  /*1560*/  MUFU.RCP R106, R87 ;  /* 0x00000057006a7308 */ /* 0x000ff00000001000 */
[----:B------:R-:W-:Y:S01]  /*1570*/  MUFU.RCP R114, R88 ;  /* 0x0000005800727308 */ /* 0x000fe20000001000 */
[----:B-----5:R0:W-:Y:S04]  /*1580*/  STS.128 [R102], R36 ;  /* 0x0000002466007388 */ /* 0x0201e80000000c00 */
[----:B------:R1:W-:Y:S01]  /*1590*/  STS.128 [R102+0x200], R40 ;  /* 0x0002002866007388 */ /* 0x0003e20000000c00 */
[----:B------:R-:W-:-:S03]  /*15a0*/  NOP ;  /* 0x0000000000007918 */ /* 0x000fc60000000000 */
[----:B------:R-:W2:Y:S01]  /*15b0*/  LDS.128 R16, [R101] ;  /* 0x0000000065107984 */ /* 0x000ea20000000c00 */
[----:B0-----:R-:W-:Y:S01]  /*15c0*/  FADD.FTZ R39, R67, 1 ;  /* 0x3f80000043277421 */ /* 0x001fe20000010000 */
[----:B------:R-:W-:Y:S02]  /*15d0*/  PRMT R67, R20, 0x7632, R67 ;  /* 0x0000763214437816 */ /* 0x000fe40000000043 */
[----:B------:R-:W-:Y:S01]  /*15e0*/  SHF.L.U32 R36, R22, 0x10, RZ ;  /* 0x0000001016247819 */ /* 0x000fe200000006ff */
[----:B-1----:R0:W1:Y:S01]  /*15f0*/  MUFU.RCP R42, R28 ;  /* 0x0000001c002a7308 */ /* 0x0020620000001000 */
[C---:B------:R-:W-:Y:S02]  /*1600*/  PRMT R43, R25.reuse, 0x7632, R43 ;  /* 0x00007632192b7816 */ /* 0x040fe4000000002b */
[----:B------:R-:W-:Y:S02]  /*1610*/  SHF.L.U32 R25, R25, 0x10, RZ ;  /* 0x0000001019197819 */ /* 0x000fe400000006ff */
[----:B------:R-:W-:-:S03]  /*1620*/  SHF.L.U32 R38, R23, 0x10, RZ ;  /* 0x0000001017267819 */ /* 0x000fc600000006ff */
[----:B------:R-:W3:Y:S01]  /*1630*/  MUFU.RCP R39, R39 ;  /* 0x0000002700277308 */ /* 0x000ee20000001000 */
[----:B0-----:R-:W-:Y:S02]  /*1640*/  SHF.L.U32 R28, R20, 0x10, RZ ;  /* 0x00000010141c7819 */ /* 0x001fe400000006ff */
[----:B------:R-:W-:Y:S02]  /*1650*/  PRMT R20, R21, 0x7632, R20 ;  /* 0x0000763215147816 */ /* 0x000fe40000000014 */
[----:B------:R-:W-:Y:S02]  /*1660*/  PRMT R21, R22, 0x7632, R21 ;  /* 0x0000763216157816 */ /* 0x000fe40000000015 */
[----:B------:R-:W-:Y:S01]  /*1670*/  PRMT R22, R23, 0x7632, R22 ;  /* 0x0000763217167816 */ /* 0x000fe20000000016 */
[----:B------:R-:W-:Y:S01]  /*1680*/  FADD.FTZ R23, -R61, 1 ;  /* 0x3f8000003d177421 */ /* 0x000fe20000010100 */
[----:B-1----:R-:W-:-:S03]  /*1690*/  FADD.FTZ R76, -R42, 1 ;  /* 0x3f8000002a4c7421 */ /* 0x002fc60000010100 */
[C---:B------:R-:W-:Y:S01]  /*16a0*/  FFMA.FTZ R69, R44.reuse, R23, 1 ;  /* 0x3f8000002c457423 */ /* 0x040fe20000010017 */
[C---:B------:R-:W-:Y:S01]  /*16b0*/  FFMA.FTZ R76, R35.reuse, R76, 1 ;  /* 0x3f800000234c7423 */ /* 0x040fe2000001004c */
[----:B------:R-:W-:Y:S01]  /*16c0*/  FMUL.FTZ R44, R44, R61 ;  /* 0x0000003d2c2c7220 */ /* 0x000fe20000410000 */
[----:B------:R-:W-:-:S04]  /*16d0*/  FMUL.FTZ R35, R35, R42 ;  /* 0x0000002a23237220 */ /* 0x000fc80000410000 */
[----:B------:R-:W-:Y:S01]  /*16e0*/  FMUL.FTZ R109, R27, R35 ;  /* 0x000000231b6d7220 */ /* 0x000fe20000410000 */
[C---:B--2---:R-:W-:Y:S02]  /*16f0*/  SHF.L.U32 R29, R16.reuse, 0x10, RZ ;  /* 0x00000010101d7819 */ /* 0x044fe400000006ff */
[C---:B------:R-:W-:Y:S02]  /*1700*/  SHF.L.U32 R30, R17.reuse, 0x10, RZ ;  /* 0x00000010111e7819 */ /* 0x040fe400000006ff */
[----:B------:R-:W-:Y:S01]  /*1710*/  PRMT R41, R16, 0x7632, R41 ;  /* 0x0000763210297816 */ /* 0x000fe20000000029 */
[----:B------:R-:W-:Y:S01]  /*1720*/  FMUL.FTZ R16, R24, R29 ;  /* 0x0000001d18107220 */ /* 0x000fe20000410000 */
[----:B------:R-:W-:Y:S01]  /*1730*/  PRMT R70, R17, 0x7632, R70 ;  /* 0x0000763211467816 */ /* 0x000fe20000000046 */
[C---:B------:R-:W-:Y:S01]  /*1740*/  FADD.FTZ R17, -R59.reuse, 1 ;  /* 0x3f8000003b117421 */ /* 0x040fe20000010100 */
[C---:B------:R-:W-:Y:S01]  /*1750*/  PRMT R73, R18.reuse, 0x7632, R73 ;  /* 0x0000763212497816 */ /* 0x040fe20000000049 */
[----:B------:R-:W-:Y:S01]  /*1760*/  FMUL.FTZ R16, R59, R16 ;  /* 0x000000103b107220 */ /* 0x000fe20000410000 */
[----:B------:R-:W-:Y:S01]  /*1770*/  SHF.L.U32 R37, R18, 0x10, RZ ;  /* 0x0000001012257819 */ /* 0x000fe200000006ff */
[----:B------:R-:W-:Y:S01]  /*1780*/  FMUL.FTZ R18, R25, R30 ;  /* 0x0000001e19127220 */ /* 0x000fe20000410000 */
[C---:B------:R-:W-:Y:S01]  /*1790*/  FFMA.FTZ R17, R46.reuse, R17, 1 ;  /* 0x3f8000002e117423 */ /* 0x040fe20000010011 */
[----:B------:R-:W-:Y:S01]  /*17a0*/  PRMT R77, R19, 0x7632, R77 ;  /* 0x00007632134d7816 */ /* 0x000fe2000000004d */
[----:B------:R-:W-:Y:S01]  /*17b0*/  FMUL.FTZ R46, R46, R59 ;  /* 0x0000003b2e2e7220 */ /* 0x000fe20000410000 */
[----:B------:R-:W-:Y:S01]  /*17c0*/  FMUL.FTZ R18, R61, R18 ;  /* 0x000000123d127220 */ /* 0x000fe20000410000 */
[----:B------:R-:W-:Y:S01]  /*17d0*/  SHF.L.U32 R40, R19, 0x10, RZ ;  /* 0x0000001013287819 */ /* 0x000fe200000006ff */
[----:B------:R-:W-:Y:S01]  /*17e0*/  FMUL.FTZ R23, R16, R17 ;  /* 0x0000001110177220 */ /* 0x000fe20000410000 */
[----:B------:R-:W-:Y:S01]  /*17f0*/  SHF.L.U32 R41, R41, 0x10, RZ ;  /* 0x0000001029297819 */ /* 0x000fe200000006ff */
[----:B------:R-:W-:Y:S01]  /*1800*/  FMUL.FTZ R71, R18, R69 ;  /* 0x0000004512477220 */ /* 0x000fe20000410000 */
[----:B------:R-:W-:Y:S01]  /*1810*/  FMUL.FTZ R75, R26, R37 ;  /* 0x000000251a4b7220 */ /* 0x000fe20000410000 */
[----:B------:R-:W0:Y:S01]  /*1820*/  LDS.128 R16, [R101+0x10] ;  /* 0x0000100065107984 */ /* 0x000e220000000c00 */
[----:B------:R-:W-:Y:S01]  /*1830*/  FMUL.FTZ R79, R27, R40 ;  /* 0x000000281b4f7220 */ /* 0x000fe20000410000 */
[----:B------:R-:W-:Y:S01]  /*1840*/  FMUL.FTZ R69, R64, R41 ;  /* 0x0000002940457220 */ /* 0x000fe20000410000 */
[----:B------:R-:W-:Y:S01]  /*1850*/  FMUL.FTZ R75, R60, R75 ;  /* 0x0000004b3c4b7220 */ /* 0x000fe20000410000 */
[----:B------:R-:W-:Y:S01]  /*1860*/  SHF.L.U32 R83, R73, 0x10, RZ ;  /* 0x0000001049537819 */ /* 0x000fe200000006ff */
[----:B------:R-:W-:Y:S01]  /*1870*/  FMUL.FTZ R79, R42, R79 ;  /* 0x0000004f2a4f7220 */ /* 0x000fe20000410000 */
[----:B------:R-:W-:Y:S01]  /*1880*/  FMUL.FTZ R69, R66, R69 ;  /* 0x0000004542457220 */ /* 0x000fe20000410000 */
[----:B------:R-:W-:Y:S01]  /*1890*/  FMUL.FTZ R78, R75, R72 ;  /* 0x000000484b4e7220 */ /* 0x000fe20000410000 */
[----:B------:R-:W-:Y:S01]  /*18a0*/  SHF.L.U32 R72, R63, 0x10, RZ ;  /* 0x000000103f487819 */ /* 0x000fe200000006ff */
[----:B------:R-:W-:Y:S01]  /*18b0*/  FMUL.FTZ R84, R79, R76 ;  /* 0x0000004c4f547220 */ /* 0x000fe20000410000 */
[----:B------:R-:W-:Y:S01]  /*18c0*/  FMUL.FTZ R68, R69, R68 ;  /* 0x0000004445447220 */ /* 0x000fe20000410000 */
[----:B------:R-:W-:Y:S01]  /*18d0*/  FADD.FTZ R79, R80, 1 ;  /* 0x3f800000504f7421 */ /* 0x000fe20000010000 */
[----:B------:R-:W-:Y:S01]  /*18e0*/  SHF.L.U32 R69, R43, 0x10, RZ ;  /* 0x000000102b457819 */ /* 0x000fe200000006ff */
[----:B------:R-:W-:Y:S01]  /*18f0*/  FADD.FTZ R63, -R81, 1 ;  /* 0x3f800000513f7421 */ /* 0x000fe20000010100 */
[----:B------:R-:W-:Y:S01]  /*1900*/  SHF.L.U32 R80, R70, 0x10, RZ ;  /* 0x0000001046507819 */ /* 0x000fe200000006ff */
[----:B------:R-:W-:Y:S01]  /*1910*/  FADD.FTZ R75, -R85, 1 ;  /* 0x3f800000554b7421 */ /* 0x000fe20000010100 */
[----:B------:R-:W-:Y:S01]  /*1920*/  SHF.L.U32 R43, R77, 0x10, RZ ;  /* 0x000000104d2b7819 */ /* 0x000fe200000006ff */
[----:B------:R-:W-:Y:S01]  /*1930*/  FFMA.FTZ R63, R48, R63, 1 ;  /* 0x3f800000303f7423 */ /* 0x000fe2000001003f */
[----:B------:R1:W2:Y:S01]  /*1940*/  MUFU.RCP R89, R79 ;  /* 0x0000004f00597308 */ /* 0x0002a20000001000 */
[----:B------:R-:W-:Y:S01]  /*1950*/  FMUL.FTZ R70, R69, R80 ;  /* 0x0000005045467220 */ /* 0x000fe20000410000 */
[----:B------:R-:W-:Y:S01]  /*1960*/  FFMA.FTZ R75, R52, R75, 1 ;  /* 0x3f800000344b7423 */ /* 0x000fe2000001004b */
[----:B------:R-:W-:Y:S01]  /*1970*/  FMUL.FTZ R86, R74, R43 ;  /* 0x0000002b4a567220 */ /* 0x000fe20000410000 */
[----:B------:R-:W-:Y:S01]  /*1980*/  FADD.FTZ R76, -R82, 1 ;  /* 0x3f800000524c7421 */ /* 0x000fe20000010100 */
[----:B------:R-:W-:Y:S01]  /*1990*/  FMUL.FTZ R70, R81, R70 ;  /* 0x0000004651467220 */ /* 0x000fe20000410000 */
[----:B------:R-:W-:Y:S01]  /*19a0*/  FMUL.FTZ R65, R72, R83 ;  /* 0x0000005348417220 */ /* 0x000fe20000410000 */
[----:B------:R-:W-:Y:S01]  /*19b0*/  FMUL.FTZ R86, R85, R86 ;  /* 0x0000005655567220 */ /* 0x000fe20000410000 */
[----:B------:R-:W-:Y:S01]  /*19c0*/  FFMA.FTZ R76, R51, R76, 1 ;  /* 0x3f800000334c7423 */ /* 0x000fe2000001004c */
[----:B------:R-:W-:Y:S01]  /*19d0*/  FMUL.FTZ R70, R70, R63 ;  /* 0x0000003f46467220 */ /* 0x000fe20000410000 */
[----:B-1----:R-:W-:Y:S01]  /*19e0*/  FADD.FTZ R79, R90, 1 ;  /* 0x3f8000005a4f7421 */ /* 0x002fe20000010000 */
[----:B------:R-:W-:Y:S01]  /*19f0*/  FMUL.FTZ R63, R86, R75 ;  /* 0x0000004b563f7220 */ /* 0x000fe20000410000 */
[----:B------:R-:W-:Y:S01]  /*1a00*/  SHF.L.U32 R75, R67, 0x10, RZ ;  /* 0x00000010434b7819 */ /* 0x000fe200000006ff */
[----:B------:R-:W-:Y:S01]  /*1a10*/  FADD.FTZ R67, -R105, 1 ;  /* 0x3f80000069437421 */ /* 0x000fe20000010100 */
[----:B------:R1:W4:Y:S01]  /*1a20*/  MUFU.RCP R107, R79 ;  /* 0x0000004f006b7308 */ /* 0x0003220000001000 */
[----:B------:R-:W-:Y:S01]  /*1a30*/  FMUL.FTZ R65, R82, R65 ;  /* 0x0000004152417220 */ /* 0x000fe20000410000 */
[----:B------:R-:W-:Y:S01]  /*1a40*/  FMUL.FTZ R48, R48, R81 ;  /* 0x0000005130307220 */ /* 0x000fe20000410000 */
[----:B------:R-:W-:Y:S01]  /*1a50*/  FFMA.FTZ R77, R32, R67, 1 ;  /* 0x3f800000204d7423 */ /* 0x000fe20000010043 */
[----:B------:R-:W-:Y:S01]  /*1a60*/  FMUL.FTZ R51, R51, R82 ;  /* 0x0000005233337220 */ /* 0x000fe20000410000 */
[----:B------:R-:W-:Y:S01]  /*1a70*/  FMUL.FTZ R65, R65, R76 ;  /* 0x0000004c41417220 */ /* 0x000fe20000410000 */
[----:B------:R-:W-:Y:S01]  /*1a80*/  FMUL.FTZ R52, R52, R85 ;  /* 0x0000005534347220 */ /* 0x000fe20000410000 */
[----:B------:R-:W-:Y:S01]  /*1a90*/  FMUL.FTZ R61, R24, R46 ;  /* 0x0000002e183d7220 */ /* 0x000fe20000410000 */
[----:B0-----:R-:W-:Y:S01]  /*1aa0*/  SHF.L.U32 R86, R16, 0x10, RZ ;  /* 0x0000001010567819 */ /* 0x001fe200000006ff */
[----:B------:R-:W-:Y:S01]  /*1ab0*/  FMUL.FTZ R60, R26, R45 ;  /* 0x0000002d1a3c7220 */ /* 0x000fe20000410000 */
[----:B------:R-:W-:Y:S01]  /*1ac0*/  PRMT R73, R16, 0x7632, R73 ;  /* 0x0000763210497816 */ /* 0x000fe20000000049 */
[----:B------:R-:W-:Y:S01]  /*1ad0*/  FADD.FTZ R16, -R62, 1 ;  /* 0x3f8000003e107421 */ /* 0x000fe20000010100 */
[C---:B------:R-:W-:Y:S01]  /*1ae0*/  PRMT R91, R17.reuse, 0x7632, R91 ;  /* 0x00007632115b7816 */ /* 0x040fe2000000005b */
        /* <DEDUP_REMOVED lines=9> */
[----:B------:R-:W-:Y:S01]  /*1b80*/  PRMT R94, R19, 0x7632, R94 ;  /* 0x00007632135e7816 */ /* 0x000fe2000000005e */
[----:B------:R-:W-:Y:S01]  /*1b90*/  FMUL.FTZ R87, R17, R16 ;  /* 0x0000001011577220 */ /* 0x000fe20000410000 */
[----:B---3--:R-:W-:Y:S01]  /*1ba0*/  FADD.FTZ R17, -R39, 1 ;  /* 0x3f80000027117421 */ /* 0x008fe20000010100 */
[----:B------:R-:W-:Y:S01]  /*1bb0*/  FADD.FTZ R16, -R110, 1 ;  /* 0x3f8000006e107421 */ /* 0x000fe20000010100 */
[----:B------:R-:W-:Y:S01]  /*1bc0*/  FMUL.FTZ R90, R38, R115 ;  /* 0x00000073265a7220 */ /* 0x000fe20000410000 */
[----:B------:R-:W-:Y:S01]  /*1bd0*/  FMUL.FTZ R73, R110, R67 ;  /* 0x000000436e497220 */ /* 0x000fe20000410000 */
[----:B------:R-:W-:Y:S01]  /*1be0*/  FFMA.FTZ R19, R34, R17, 1 ;  /* 0x3f80000022137423 */ /* 0x000fe20000010011 */
[----:B------:R-:W-:Y:S01]  /*1bf0*/  FFMA.FTZ R76, R3, R16, 1 ;  /* 0x3f800000034c7423 */ /* 0x000fe20000010010 */
[----:B------:R-:W-:Y:S01]  /*1c00*/  PRMT R93, R18, 0x7632, R93 ;  /* 0x00007632125d7816 */ /* 0x000fe2000000005d */
[----:B--2---:R-:W-:Y:S01]  /*1c10*/  FADD.FTZ R17, -R89, 1 ;  /* 0x3f80000059117421 */ /* 0x004fe20000010100 */
[----:B------:R-:W-:Y:S01]  /*1c20*/  FMUL.FTZ R16, R75, R88 ;  /* 0x000000584b107220 */ /* 0x000fe20000410000 */
[----:B------:R-:W-:Y:S01]  /*1c30*/  FMUL.FTZ R90, R105, R90 ;  /* 0x0000005a695a7220 */ /* 0x000fe20000410000 */
[----:B------:R-:W-:Y:S01]  /*1c40*/  FMUL.FTZ R18, R31, R92 ;  /* 0x0000005c1f127220 */ /* 0x000fe20000410000 */
[----:B------:R-:W-:Y:S01]  /*1c50*/  FMUL.FTZ R73, R73, R76 ;  /* 0x0000004c49497220 */ /* 0x000fe20000410000 */
[----:B------:R-:W-:Y:S01]  /*1c60*/  FFMA.FTZ R17, R50, R17, 1 ;  /* 0x3f80000032117423 */ /* 0x000fe20000010011 */
        /* <DEDUP_REMOVED lines=8> */
[----:B-1----:R-:W-:Y:S01]  /*1cf0*/  SHF.L.U32 R79, R22, 0x10, RZ ;  /* 0x00000010164f7819 */ /* 0x002fe200000006ff */
[----:B------:R-:W-:Y:S01]  /*1d00*/  FADD.FTZ R16, -R106, 1 ;  /* 0x3f8000006a107421 */ /* 0x000fe20000010100 */
[----:B------:R-:W-:Y:S01]  /*1d10*/  SHF.L.U32 R113, R93, 0x10, RZ ;  /* 0x000000105d717819 */ /* 0x000fe200000006ff */
[----:B------:R-:W-:Y:S01]  /*1d20*/  FMUL.FTZ R17, R76, R91 ;  /* 0x0000005b4c117220 */ /* 0x000fe20000410000 */
[----:B------:R-:W-:Y:S01]  /*1d30*/  SHF.L.U32 R116, R94, 0x10, RZ ;  /* 0x000000105e747819 */ /* 0x000fe200000006ff */
[----:B------:R-:W-:Y:S01]  /*1d40*/  FADD.FTZ R18, -R114, 1 ;  /* 0x3f80000072127421 */ /* 0x000fe20000010100 */
[----:B----4-:R-:W-:Y:S01]  /*1d50*/  FADD.FTZ R21, -R107, 1 ;  /* 0x3f8000006b157421 */ /* 0x010fe20000010100 */
[----:B------:R-:W-:Y:S01]  /*1d60*/  FMUL.FTZ R19, R77, R113 ;  /* 0x000000714d137220 */ /* 0x000fe20000410000 */
[----:B------:R-:W-:Y:S01]  /*1d70*/  FFMA.FTZ R16, R49, R16, 1 ;  /* 0x3f80000031107423 */ /* 0x000fe20000010010 */
[----:B------:R-:W-:Y:S01]  /*1d80*/  FMUL.FTZ R20, R79, R116 ;  /* 0x000000744f147220 */ /* 0x000fe20000410000 */
[----:B------:R-:W-:Y:S01]  /*1d90*/  FMUL.FTZ R17, R106, R17 ;  /* 0x000000116a117220 */ /* 0x000fe20000410000 */
[----:B------:R-:W-:Y:S01]  /*1da0*/  FFMA.FTZ R18, R57, R18, 1 ;  /* 0x3f80000039127423 */ /* 0x000fe20000010012 */
        /* <DEDUP_REMOVED lines=37> */
[----:B------:R-:W-:Y:S01]  /*2000*/  SHF.L.U32 R96, R13, 0x10, RZ ;  /* 0x000000100d607819 */ /* 0x000fe200000006ff */
[----:B------:R0:W-:Y:S01]  /*2010*/  STS.128 [R101], R16 ;  /* 0x0000001065007388 */ /* 0x0001e20000000c00 */
[----:B------:R-:W-:-:S02]  /*2020*/  SHF.L.U32 R93, R14, 0x10, RZ ;  /* 0x000000100e5d7819 */ /* 0x000fc400000006ff */
[----:B------:R-:W-:Y:S01]  /*2030*/  SHF.L.U32 R94, R15, 0x10, RZ ;  /* 0x000000100f5e7819 */ /* 0x000fe200000006ff */
[----:B------:R1:W-:Y:S01]  /*2040*/  STS.128 [R101+0x10], R20 ;  /* 0x0000101465007388 */ /* 0x0003e20000000c00 */
[----:B------:R-:W-:-:S03]  /*2050*/  NOP ;  /* 0x0000000000007918 */ /* 0x000fc60000000000 */
[----:B------:R-:W2:Y:S01]  /*2060*/  LDS.128 R12, [R102] ;  /* 0x00000000660c7984 */ /* 0x000ea20000000c00 */
[----:B------:R-:W-:Y:S02]  /*2070*/  SHF.L.U32 R78, R11, 0x10, RZ ;  /* 0x000000100b4e7819 */ /* 0x000fe400000006ff */
[----:B0-----:R-:W-:Y:S02]  /*2080*/  SHF.L.U32 R16, R7, 0x10, RZ ;  /* 0x0000001007107819 */ /* 0x001fe400000006ff */
[----:B------:R-:W0:Y:S01]  /*2090*/  LDS.128 R4, [R102+0x200] ;  /* 0x0002000066047984 */ /* 0x000e220000000c00 */
[C---:B------:R-:W-:Y:S02]  /*20a0*/  PRMT R17, R8.reuse, 0x7632, R17 ;  /* 0x0000763208117816 */ /* 0x040fe40000000011 */
[----:B------:R-:W-:Y:S02]  /*20b0*/  SHF.L.U32 R18, R8, 0x10, RZ ;  /* 0x0000001008127819 */ /* 0x000fe400000006ff */
[----:B------:R-:W-:-:S02]  /*20c0*/  PRMT R19, R9, 0x7632, R19 ;  /* 0x0000763209137816 */ /* 0x000fc40000000013 */
[----:B-1----:R-:W-:Y:S02]  /*20d0*/  SHF.L.U32 R20, R9, 0x10, RZ ;  /* 0x0000001009147819 */ /* 0x002fe400000006ff */
[----:B------:R-:W-:Y:S02]  /*20e0*/  MOV R8, UR13 ;  /* 0x0000000d00087c02 */ /* 0x000fe40008000f00 */
[----:B------:R-:W-:Y:S02]  /*20f0*/  MOV R9, UR12 ;  /* 0x0000000c00097c02 */ /* 0x000fe40008000f00 */
[----:B------:R-:W-:Y:S01]  /*2100*/  PRMT R23, R11, 0x7632, R23 ;  /* 0x000076320b177816 */ /* 0x000fe20000000017 */
[----:B------:R-:W-:Y:S01]  /*2110*/  FMUL.FTZ R11, R32, R105 ;  /* 0x00000069200b7220 */ /* 0x000fe20000410000 */
[----:B------:R-:W-:Y:S01]  /*2120*/  FMUL.FTZ R105, R64, R47 ;  /* 0x0000002f40697220 */ /* 0x000fe20000410000 */
[----:B------:R-:W-:Y:S01]  /*2130*/  IMAD.WIDE.U32 R8, R2, 0x10, R8 ;  /* 0x0000001002087825 */ /* 0x000fe200078e0008 */
[----:B------:R-:W-:-:S03]  /*2140*/  PRMT R21, R10, 0x7632, R21 ;  /* 0x000076320a157816 */ /* 0x000fc60000000015 */
[----:B------:R-:W-:Y:S01]  /*2150*/  FMUL.FTZ R117, R38, R11 ;  /* 0x0000000b26757220 */ /* 0x000fe20000410000 */
[----:B------:R-:W-:Y:S01]  /*2160*/  SHF.L.U32 R22, R10, 0x10, RZ ;  /* 0x000000100a167819 */ /* 0x000fe200000006ff */
[----:B------:R-:W-:Y:S01]  /*2170*/  FMUL.FTZ R64, R79, R58 ;  /* 0x0000003a4f407220 */ /* 0x000fe20000410000 */
[----:B--2---:R1:W-:Y:S04]  /*2180*/  STG.E.128 desc[UR28][R8.64], R12 ;  /* 0x0000000c08007986 */ /* 0x0043e8000c101d1c */
[----:B0-----:R0:W-:Y:S01]  /*2190*/  STG.E.128 desc[UR28][R8.64+0x200], R4 ;  /* 0x0002000408007986 */ /* 0x0011e2000c101d1c */
[----:B-1----:R-:W-:Y:S01]  /*21a0*/  FMUL.FTZ R14, R69, R48 ;  /* 0x00000030450e7220 */ /* 0x002fe20000410000 */
[----:B------:R-:W-:Y:S01]  /*21b0*/  FMUL.FTZ R69, R72, R51 ;  /* 0x0000003348457220 */ /* 0x000fe20000410000 */
[----:B------:R-:W-:Y:S06]  /*21c0*/  BRA.U !UP0, `(.L_x_4728) ;  /* 0x0000000108a87547 */ /* 0x000fec000b800000 */
        /* <DEDUP_REMOVED lines=24> */
[----:B------:R1:W-:Y:S01]  /*2350*/  STS.128 [R101], R4 ;  /* 0x0000000465007388 */ /* 0x0003e20000000c00 */
[----:B------:R-:W-:-:S02]  /*2360*/  F2FP.BF16.F32.PACK_AB R9, R12, R9 ;  /* 0x000000090c09723e */ /* 0x000fc400000010ff */
[----:B------:R-:W-:Y:S01]  /*2370*/  F2FP.BF16.F32.PACK_AB R8, R13, R8 ;  /* 0x000000080d08723e */ /* 0x000fe200000010ff */
[----:B0-----:R-:W-:-:S04]  /*2380*/  UIMAD.WIDE.U32 UR8, UR27, UR12, UR8 ;  /* 0x0000000c1b0872a5 */ /* 0x001fc8000f8e0008 */
[----:B------:R-:W-:Y:S01]  /*2390*/  STS.128 [R101+0x10], R8 ;  /* 0x0000100865007388 */ /* 0x000fe20000000c00 */
[----:B------:R-:W-:-:S03]  /*23a0*/  NOP ;  /* 0x0000000000007918 */ /* 0x000fc60000000000 */
[----:B------:R-:W0:Y:S01]  /*23b0*/  LDS.128 R24, [R102] ;  /* 0x0000000066187984 */ /* 0x000e220000000c00 */
[----:B------:R-:W-:-:S03]  /*23c0*/  UIMAD UR9, UR27, UR13, UR9 ;  /* 0x0000000d1b0972a4 */ /* 0x000fc6000f8e0209 */
[----:B------:R-:W2:Y:S01]  /*23d0*/  LDS.128 R28, [R102+0x200] ;  /* 0x00020000661c7984 */ /* 0x000ea20000000c00 */
[----:B------:R-:W-:-:S04]  /*23e0*/  UIMAD.WIDE.U32 UR8, UR10, UR14, UR8 ;  /* 0x0000000e0a0872a5 */ /* 0x000fc8000f8e0008 */
[----:B------:R-:W-:Y:S02]  /*23f0*/  UIMAD UR15, UR10, UR15, UR9 ;  /* 0x0000000f0a0f72a4 */ /* 0x000fe4000f8e0209 */
[----:B------:R-:W-:-:S04]  /*2400*/  ULEA UR9, UP0, UR8, UR30, 0x1 ;  /* 0x0000001e08097291 */ /* 0x000fc8000f8008ff */
[----:B------:R-:W-:Y:S02]  /*2410*/  ULEA.HI.X UR8, UR8, UR31, UR15, 0x1, UP0 ;  /* 0x0000001f08087291 */ /* 0x000fe400080f0c0f */
[----:B-1----:R-:W-:-:S04]  /*2420*/  MOV R4, UR9 ;  /* 0x0000000900047c02 */ /* 0x002fc80008000f00 */
[----:B------:R-:W-:-:S03]  /*2430*/  MOV R5, UR8 ;  /* 0x0000000800057c02 */ /* 0x000fc60008000f00 */
[----:B------:R-:W-:-:S05]  /*2440*/  IMAD.WIDE.U32 R2, R2, 0x10, R4 ;  /* 0x0000001002027825 */ /* 0x000fca00078e0004 */
[----:B0-----:R1:W-:Y:S04]  /*2450*/  STG.E.128 desc[UR28][R2.64], R24 ;  /* 0x0000001802007986 */ /* 0x0013e8000c101d1c */
[----:B--2---:R1:W-:Y:S02]  /*2460*/  STG.E.128 desc[UR28][R2.64+0x200], R28 ;  /* 0x0002001c02007986 */ /* 0x0043e4000c101d1c */
.L_x_4728:
        /* <DEDUP_REMOVED lines=8> */
[----:B------:R-:W-:Y:S01]  /*24f0*/  SHF.L.U32 R52, R118, 0x10, RZ ;  /* 0x0000001076347819 */ /* 0x000fe200000006ff */
[----:B-1----:R-:W-:Y:S01]  /*2500*/  FFMA.FTZ R3, R107, R100, R108 ;  /* 0x000000646b037223 */ /* 0x002fe2000001006c */
[----:B------:R-:W-:Y:S01]  /*2510*/  SHF.L.U32 R51, R119, 0x10, RZ ;  /* 0x0000001077337819 */ /* 0x000fe200000006ff */
[----:B------:R-:W-:Y:S01]  /*2520*/  HFMA2 R92, -RZ, RZ, 0, 0 ;  /* 0x00000000ff5c7431 */ /* 0x000fe200000001ff */
        /* <DEDUP_REMOVED lines=21> */
[----:B------:R-:W-:Y:S01]  /*2680*/  FFMA.FTZ R2, R62, R95, R3 ;  /* 0x0000005f3e027223 */ /* 0x000fe20000010003 */
[----:B------:R-:W-:Y:S01]  /*2690*/  FADD.FTZ R34, R23, UR7 ;  /* 0x0000000717227e21 */ /* 0x000fe20008010000 */
[----:B------:R-:W-:-:S02]  /*26a0*/  CS2R R90, SRZ ;  /* 0x00000000005a7805 */ /* 0x000fc4000001ff00 */
[----:B------:R-:W-:Y:S01]  /*26b0*/  CS2R R88, SRZ ;  /* 0x0000000000587805 */ /* 0x000fe2000001ff00 */
[----:B------:R-:W-:Y:S01]  /*26c0*/  FFMA.FTZ R2, R75, R52, R2 ;  /* 0x000000344b027223 */ /* 0x000fe20000010002 */
[----:B------:R-:W-:Y:S02]  /*26d0*/  CS2R R86, SRZ ;  /* 0x0000000000567805 */ /* 0x000fe4000001ff00 */
[----:B------:R-:W-:Y:S02]  /*26e0*/  CS2R R84, SRZ ;  /* 0x0000000000547805 */ /* 0x000fe4000001ff00 */
[----:B------:R-:W-:Y:S01]  /*26f0*/  CS2R R82, SRZ ;  /* 0x0000000000527805 */ /* 0x000fe2000001ff00 */
[----:B------:R-:W-:Y:S01]  /*2700*/  FFMA.FTZ R3, R111, R96, R2 ;  /* 0x000000606f037223 */ /* 0x000fe20000010002 */
[----:B------:R-:W-:Y:S02]  /*2710*/  CS2R R80, SRZ ;  /* 0x0000000000507805 */ /* 0x000fe4000001ff00 */
[----:B------:R-:W-:-:S02]  /*2720*/  CS2R R58, SRZ ;  /* 0x00000000003a7805 */ /* 0x000fc4000001ff00 */
[----:B------:R-:W-:Y:S01]  /*2730*/  MOV R57, RZ ;  /* 0x000000ff00397202 */ /* 0x000fe20000000f00 */
        /* <DEDUP_REMOVED lines=40> */
[----:B0-----:R-:W-:Y:S01]  /*29c0*/  FADD.FTZ R9, R62, R62 ;  /* 0x0000003e3e097221 */ /* 0x001fe20000010000 */
        /* <DEDUP_REMOVED lines=20> */
.L_x_4828:
[----:B0-----:R-:W0:Y:S01]  /*2b10*/  S2UR UR10, SR_CTAID.Y ;  /* 0x00000000000a79c3 */ /* 0x001e220000002600 */
[----:B------:R-:W5:Y:S01]  /*2b20*/  S2R R105, SR_TID.X ;  /* 0x0000000000697919 */ /* 0x000f620000002100 */
[----:B--2---:R-:W-:Y:S02]  /*2b30*/  UIMAD.WIDE.U32 UR30, UR8, UR32, URZ ;  /* 0x00000020081e72a5 */ /* 0x004fe4000f8e00ff */
[----:B0-----:R-:W-:Y:S02]  /*2b40*/  UIMAD.WIDE.U32 UR26, UR10, UR12, URZ ;  /* 0x0000000c0a1a72a5 */ /* 0x001fe4000f8e00ff */
[----:B------:R-:W-:-:S04]  /*2b50*/  UIMAD UR9, UR10, UR13, URZ ;  /* 0x0000000d0a0972a4 */ /* 0x000fc8000f8e02ff */
[----:B------:R-:W-:Y:S02]  /*2b60*/  UIADD3 UR27, UPT, UPT, UR27, UR9, URZ ;  /* 0x000000091b1b7290 */ /* 0x000fe4000fffe0ff */
[----:B------:R-:W-:Y:S01]  /*2b70*/  UIMAD UR9, UR8, UR33, UR31 ;  /* 0x00000021080972a4 */ /* 0x000fe2000f8e021f */
[----:B-----5:R-:W-:Y:S01]  /*2b80*/  SHF.L.U32 R60, R105, 0x2, RZ ;  /* 0x00000002693c7819 */ /* 0x020fe200000006ff */
[----:B------:R-:W-:Y:S02]  /*2b90*/  ULEA UR31, UP0, UR30, UR24, 0x1 ;  /* 0x000000181e1f7291 */ /* 0x000fe4000f8008ff */
[----:B------:R-:W-:Y:S01]  /*2ba0*/  UIMAD.WIDE.U32 UR26, UR8, UR14, UR26 ;  /* 0x0000000e081a72a5 */ /* 0x000fe2000f8e001a */
[----:B------:R-:W-:Y:S01]  /*2bb0*/  LOP3.LUT R60, R60, 0xf80, RZ, 0xc0, !PT ;  /* 0x00000f803c3c7812 */ /* 0x000fe200078ec0ff */
[----:B------:R-:W-:Y:S02]  /*2bc0*/  ULEA.HI.X UR30, UR30, UR25, UR9, 0x1, UP0 ;  /* 0x000000191e1e7291 */ /* 0x000fe400080f0c09 */
[----:B------:R-:W-:Y:S01]  /*2bd0*/  MOV R76, UR31 ;  /* 0x0000001f004c7c02 */ /* 0x000fe20008000f00 */
[----:B------:R-:W-:Y:S01]  /*2be0*/  UIMAD UR9, UR8, UR15, UR27 ;  /* 0x0000000f080972a4 */ /* 0x000fe2000f8e021b */
[----:B------:R-:W-:Y:S01]  /*2bf0*/  LOP3.LUT R61, R60, 0x1f, R105, 0xf8, !PT ;  /* 0x0000001f3c3d7812 */ /* 0x000fe200078ef869 */
[----:B---3--:R-:W-:Y:S01]  /*2c00*/  ULEA UR27, UP0, UR26, UR34, 0x3 ;  /* 0x000000221a1b7291 */ /* 0x008fe2000f8018ff */
[----:B------:R-:W-:-:S03]  /*2c10*/  MOV R77, UR30 ;  /* 0x0000001e004d7c02 */ /* 0x000fc60008000f00 */
[----:B------:R-:W-:Y:S01]  /*2c20*/  ULEA.HI.X UR26, UR26, UR35, UR9, 0x3, UP0 ;  /* 0x000000231a1a7291 */ /* 0x000fe200080f1c09 */
[----:B------:R-:W-:Y:S01]  /*2c30*/  IMAD.WIDE.U32 R76, R61, 0x10, R76 ;  /* 0x000000103d4c7825 */ /* 0x000fe200078e004c */
[----:B------:R-:W-:-:S04]  /*2c40*/  MOV R78, UR27 ;  /* 0x0000001b004e7c02 */ /* 0x000fc80008000f00 */
[----:B------:R-:W-:Y:S01]  /*2c50*/  MOV R79, UR26 ;  /* 0x0000001a004f7c02 */ /* 0x000fe20008000f00 */
[----:B------:R-:W2:Y:S04]  /*2c60*/  LDG.E.128 R60, desc[UR28][R76.64] ;  /* 0x0000001c4c3c7981 */ /* 0x000ea8000c1e1d00 */
[----:B-1----:R-:W3:Y:S04]  /*2c70*/  LDG.E.128 R64, desc[UR28][R76.64+0x200] ;  /* 0x0002001c4c407981 */ /* 0x002ee8000c1e1d00 */
[----:B------:R-:W5:Y:S04]  /*2c80*/  LDG.E.128 R68, desc[UR28][R76.64+0x400] ;  /* 0x0004001c4c447981 */ /* 0x000f68000c1e1d00 */
[----:B------:R0:W5:Y:S04]  /*2c90*/  LDG.E.128 R72, desc[UR28][R76.64+0x600] ;  /* 0x0006001c4c487981 */ /* 0x000168000c1e1d00 */
[----:B------:R-:W5:Y:S01]  /*2ca0*/  LDG.E.64 R78, desc[UR28][R78.64] ;  /* 0x0000001c4e4e7981 */ /* 0x000f62000c1e1b00 */
[----:B------:R-:W-:-:S02]  /*2cb0*/  UIMAD.WIDE.U32 UR26, UR10, UR40, URZ ;  /* 0x000000280a1a72a5 */ /* 0x000fc4000f8e00ff */
[----:B------:R-:W-:-:S04]  /*2cc0*/  UIMAD UR9, UR10, UR41, URZ ;  /* 0x000000290a0972a4 */ /* 0x000fc8000f8e02ff */
[----:B------:R-:W-:-:S04]  /*2cd0*/  UIADD3 UR27, UPT, UPT, UR27, UR9, URZ ;  /* 0x000000091b1b7290 */ /* 0x000fc8000fffe0ff */
        /* <DEDUP_REMOVED lines=11> */
[----:B------:R-:W-:Y:S01]  /*2d90*/  ULOP3.LUT UR9, UR9, 0x100, URZ, 0xc0, !UPT ;  /* 0x0000010009097892 */ /* 0x000fe2000f8ec0ff */
        /* <DEDUP_REMOVED lines=81> */
[----:B------:R-:W5:Y:S01]  /*32b0*/  MUFU.EX2 R65, R65 ;  /* 0x0000004100417308 */ /* 0x000f620000000800 */
[----:B------:R-:W-:-:S07]  /*32c0*/  UIADD3 UR9, UPT, UPT, UR9, UR8, URZ ;  /* 0x0000000809097290 */ /* 0x000fce000fffe0ff */
        /* <DEDUP_REMOVED lines=166> */
.L_x_4731:
[----:B------:R-:W-:-:S06]  /*3d30*/  LEA R106, R105, UR26, 0x3 ;  /* 0x0000001a696a7c11 */ /* 0x000fcc000f8e18ff */
[----:B------:R-:W0:Y:S02]  /*3d40*/  LDS.64 R106, [R106+0x8788] ;  /* 0x008788006a6a7984 */ /* 0x000e240000000a00 */
.L_x_4732:
[----:B------:R-:W-:Y:S05]  /*3d50*/  BSYNC.RECONVERGENT B0 ;  /* 0x0000000000007941 */ /* 0x000fea0003800200 */
.L_x_4730:
[----:B------:R-:W2:Y:S01]  /*3d60*/  @P1 LDC R61, c[0x0][0x38c] ;  /* 0x0000e300ff3d1b82 */ /* 0x000ea20000000800 */
[----:B------:R-:W-:Y:S01]  /*3d70*/  MOV R60, UR17 ;  /* 0x00000011003c7c02 */ /* 0x000fe20008000f00 */
[----:B------:R-:W-:Y:S02]  /*3d80*/  HFMA2 R63, -RZ, RZ, 0, 9.5367431640625e-07 ;  /* 0x00000010ff3f7431 */ /* 0x000fe400000001ff */
[----:B------:R-:W-:Y:S01]  /*3d90*/  FMUL.FTZ R62, R48, R109 ;  /* 0x0000006d303e7220 */ /* 0x000fe20000410000 */
[----:B------:R-:W-:Y:S01]  /*3da0*/  HFMA2 R77, -RZ, RZ, 0, 0 ;  /* 0x00000000ff4d7431 */ /* 0x000fe200000001ff */
[----:B------:R-:W-:Y:S01]  /*3db0*/  @P1 IADD3 R60, PT, PT, R60, -0x2, RZ ;  /* 0xfffffffe3c3c1810 */ /* 0x000fe20007ffe0ff */
[----:B------:R-:W-:Y:S01]  /*3dc0*/  FMUL.FTZ R64, R48, R155 ;  /* 0x0000009b30407220 */ /* 0x000fe20000410000 */
[C---:B------:R-:W-:Y:S01]  /*3dd0*/  FMUL.FTZ R62, R99.reuse, R62 ;  /* 0x0000003e633e7220 */ /* 0x040fe20000410000 */
[----:B------:R-:W-:Y:S02]  /*3de0*/  MOV R76, 0x3f800000 ;  /* 0x3f800000004c7802 */ /* 0x000fe40000000f00 */
[----:B------:R-:W-:Y:S01]  /*3df0*/  CS2R R78, SRZ ;  /* 0x00000000004e7805 */ /* 0x000fe2000001ff00 */
[----:B------:R-:W-:Y:S01]  /*3e00*/  FMUL.FTZ R64, R99, R64 ;  /* 0x0000004063407220 */ /* 0x000fe20000410000 */
[----:B------:R-:W-:-:S04]  /*3e10*/  FMUL.FTZ R65, R143, R62 ;  /* 0x0000003e8f417220 */ /* 0x000fc80000410000 */
[----:B------:R-:W-:Y:S01]  /*3e20*/  FFMA.FTZ R65, R144, R64, R65 ;  /* 0x0000004090417223 */ /* 0x000fe20000010041 */
[----:B--2---:R-:W-:-:S04]  /*3e30*/  @P1 IMAD R60, R60, R61, UR8 ;  /* 0x000000083c3c1e24 */ /* 0x004fc8000f8e023d */
[----:B------:R-:W-:-:S04]  /*3e40*/  @P1 IMAD.WIDE R60, R60, R63, UR4 ;  /* 0x000000043c3c1e25 */ /* 0x000fc8000f8e023f */
[----:B------:R-:W-:Y:S01]  /*3e50*/  FMUL.FTZ R63, R143, R64 ;  /* 0x000000408f3f7220 */ /* 0x000fe20000410000 */
[----:B------:R-:W-:-:S03]  /*3e60*/  FMUL.FTZ R64, R39, R156 ;  /* 0x0000009c27407220 */ /* 0x000fc60000410000 */
[----:B------:R-:W-:Y:S01]  /*3e70*/  FFMA.FTZ R63, R144, R62, -R63 ;  /* 0x0000003e903f7223 */ /* 0x000fe2000001083f */
[----:B------:R-:W-:Y:S01]  /*3e80*/  FMUL.FTZ R62, R39, R110 ;  /* 0x0000006e273e7220 */ /* 0x000fe20000410000 */
[----:B------:R-:W-:Y:S01]  /*3e90*/  FFMA.FTZ R64, R56, R64, R65 ;  /* 0x0000004038407223 */ /* 0x000fe20000010041 */
[----:B------:R2:W5:Y:S01]  /*3ea0*/  @P1 LDG.E.128 R76, desc[UR28][R60.64] ;  /* 0x0000001c3c4c1981 */ /* 0x000562000c1e1d00 */
[----:B------:R-:W-:Y:S01]  /*3eb0*/  FMUL.FTZ R232, R40, R157 ;  /* 0x0000009d28e87220 */ /* 0x000fe20000410000 */
[----:B------:R-:W-:Y:S01]  /*3ec0*/  FFMA.FTZ R62, R56, R62, R63 ;  /* 0x0000003e383e7223 */ /* 0x000fe2000001003f */
[C---:B------:R-:W-:Y:S01]  /*3ed0*/  FMUL.FTZ R214, R46.reuse, R145 ;  /* 0x000000912ed67220 */ /* 0x040fe20000410000 */
[----:B------:R-:W-:Y:S01]  /*3ee0*/  FMUL.FTZ R212, R46, R159 ;  /* 0x0000009f2ed47220 */ /* 0x000fe20000410000 */
[----:B------:R-:W-:Y:S01]  /*3ef0*/  FMUL.FTZ R215, R37, R160 ;  /* 0x000000a025d77220 */ /* 0x000fe20000410000 */
[----:B------:R-:W-:Y:S01]  /*3f00*/  FMUL.FTZ R63, R141, R62 ;  /* 0x0000003e8d3f7220 */ /* 0x000fe20000410000 */
[----:B------:R-:W-:Y:S01]  /*3f10*/  FMUL.FTZ R217, R37, R146 ;  /* 0x0000009225d97220 */ /* 0x000fe20000410000 */
[C---:B------:R-:W-:Y:S01]  /*3f20*/  FMUL.FTZ R221, R45.reuse, R148 ;  /* 0x000000942ddd7220 */ /* 0x040fe20000410000 */
[----:B------:R-:W-:Y:S01]  /*3f30*/  FMUL.FTZ R219, R45, R162 ;  /* 0x000000a22ddb7220 */ /* 0x000fe20000410000 */
[-C--:B--2---:R-:W-:Y:S01]  /*3f40*/  FMUL.FTZ R61, R141, R64.reuse ;  /* 0x000000408d3d7220 */ /* 0x084fe20000410000 */
[----:B------:R-:W-:Y:S01]  /*3f50*/  FFMA.FTZ R63, R142, R64, R63 ;  /* 0x000000408e3f7223 */ /* 0x000fe2000001003f */
[C---:B------:R-:W-:Y:S01]  /*3f60*/  FMUL.FTZ R60, R47.reuse, R112 ;  /* 0x000000702f3c7220 */ /* 0x040fe20000410000 */
[----:B------:R-:W-:Y:S01]  /*3f70*/  FMUL.FTZ R216, R38, R161 ;  /* 0x000000a126d87220 */ /* 0x000fe20000410000 */
[----:B------:R-:W-:Y:S01]  /*3f80*/  FFMA.FTZ R61, R142, R62, -R61 ;  /* 0x0000003e8e3d7223 */ /* 0x000fe2000001083d */
[----:B------:R-:W-:Y:S01]  /*3f90*/  FMUL.FTZ R62, R47, R158 ;  /* 0x0000009e2f3e7220 */ /* 0x000fe20000410000 */
[----:B------:R-:W-:Y:S01]  /*3fa0*/  FMUL.FTZ R218, R38, R147 ;  /* 0x0000009326da7220 */ /* 0x000fe20000410000 */
[----:B------:R-:W-:Y:S01]  /*3fb0*/  FMUL.FTZ R222, R44, R149 ;  /* 0x000000952cde7220 */ /* 0x000fe20000410000 */
[C---:B------:R-:W-:Y:S01]  /*3fc0*/  FFMA.FTZ R60, R100.reuse, R60, R61 ;  /* 0x0000003c643c7223 */ /* 0x040fe2000001003d */
[----:B------:R-:W-:Y:S01]  /*3fd0*/  FFMA.FTZ R62, R100, R62, R63 ;  /* 0x0000003e643e7223 */ /* 0x000fe2000001003f */
[----:B------:R-:W-:Y:S01]  /*3fe0*/  FMUL.FTZ R220, R44, R163 ;  /* 0x000000a32cdc7220 */ /* 0x000fe20000410000 */
[----:B------:R-:W-:Y:S01]  /*3ff0*/  FMUL.FTZ R223, R35, R164 ;  /* 0x000000a423df7220 */ /* 0x000fe20000410000 */
[C---:B------:R-:W-:Y:S01]  /*4000*/  FMUL.FTZ R63, R139.reuse, R60 ;  /* 0x0000003c8b3f7220 */ /* 0x040fe20000410000 */
[----:B------:R-:W-:Y:S01]  /*4010*/  FMUL.FTZ R61, R139, R62 ;  /* 0x0000003e8b3d7220 */ /* 0x000fe20000410000 */
[----:B------:R-:W-:Y:S01]  /*4020*/  FMUL.FTZ R225, R35, R150 ;  /* 0x0000009623e17220 */ /* 0x000fe20000410000 */
[C---:B------:R-:W-:Y:S01]  /*4030*/  FMUL.FTZ R229, R43.reuse, R152 ;  /* 0x000000982be57220 */ /* 0x040fe20000410000 */
[C---:B------:R-:W-:Y:S01]  /*4040*/  FFMA.FTZ R62, R140.reuse, R62, R63 ;  /* 0x0000003e8c3e7223 */ /* 0x040fe2000001003f */
[----:B------:R-:W-:Y:S01]  /*4050*/  FFMA.FTZ R60, R140, R60, -R61 ;  /* 0x0000003c8c3c7223 */ /* 0x000fe2000001083d */
[----:B------:R-:W-:Y:S01]  /*4060*/  FMUL.FTZ R61, R40, R111 ;  /* 0x0000006f283d7220 */ /* 0x000fe20000410000 */
[----:B------:R-:W-:Y:S01]  /*4070*/  FMUL.FTZ R227, R43, R166 ;  /* 0x000000a62be37220 */ /* 0x000fe20000410000 */
[C---:B------:R-:W-:Y:S01]  /*4080*/  FFMA.FTZ R62, R55.reuse, R232, R62 ;  /* 0x000000e8373e7223 */ /* 0x040fe2000001003e */
[C---:B------:R-:W-:Y:S01]  /*4090*/  FMUL.FTZ R224, R36.reuse, R165 ;  /* 0x000000a524e07220 */ /* 0x040fe20000410000 */
[----:B------:R-:W-:Y:S01]  /*40a0*/  FFMA.FTZ R60, R55, R61, R60 ;  /* 0x0000003d373c7223 */ /* 0x000fe2000001003c */
[----:B------:R-:W-:Y:S01]  /*40b0*/  FMUL.FTZ R226, R36, R151 ;  /* 0x0000009724e27220 */ /* 0x000fe20000410000 */
[C---:B------:R-:W-:Y:S01]  /*40c0*/  FMUL.FTZ R61, R137.reuse, R62 ;  /* 0x0000003e893d7220 */ /* 0x040fe20000410000 */
[C---:B------:R-:W-:Y:S01]  /*40d0*/  FMUL.FTZ R230, R42.reuse, R153 ;  /* 0x000000992ae67220 */ /* 0x040fe20000410000 */
[-C--:B------:R-:W-:Y:S01]  /*40e0*/  FMUL.FTZ R63, R137, R60.reuse ;  /* 0x0000003c893f7220 */ /* 0x080fe20000410000 */
[----:B------:R-:W-:Y:S01]  /*40f0*/  FMUL.FTZ R228, R42, R167 ;  /* 0x000000a72ae47220 */ /* 0x000fe20000410000 */
[C---:B------:R-:W-:Y:S01]  /*4100*/  FFMA.FTZ R61, R138.reuse, R60, -R61 ;  /* 0x0000003c8a3d7223 */ /* 0x040fe2000001083d */
[C---:B------:R-:W-:Y:S01]  /*4110*/  FMUL.FTZ R211, R33.reuse, R204 ;  /* 0x000000cc21d37220 */ /* 0x040fe20000410000 */
[----:B------:R-:W-:Y:S01]  /*4120*/  FFMA.FTZ R62, R138, R62, R63 ;  /* 0x0000003e8a3e7223 */ /* 0x000fe2000001003f */
[----:B------:R-:W-:Y:S01]  /*4130*/  FMUL.FTZ R213, R33, R154 ;  /* 0x0000009a21d57220 */ /* 0x000fe20000410000 */
[----:B------:R-:W-:Y:S01]  /*4140*/  FFMA.FTZ R61, R97, R214, R61 ;  /* 0x000000d6613d7223 */ /* 0x000fe2000001003d */
[----:B------:R-:W-:Y:S01]  /*4150*/  FMUL.FTZ R209, R41, R168 ;  /* 0x000000a829d17220 */ /* 0x000fe20000410000 */
[----:B------:R-:W-:Y:S01]  /*4160*/  FFMA.FTZ R62, R97, R212, R62 ;  /* 0x000000d4613e7223 */ /* 0x000fe2000001003e */
[----:B------:R-:W-:Y:S01]  /*4170*/  FMUL.FTZ R207, R41, R202 ;  /* 0x000000ca29cf7220 */ /* 0x000fe20000410000 */
[----:B------:R-:W-:Y:S01]  /*4180*/  FMUL.FTZ R65, R135, R61 ;  /* 0x0000003d87417220 */ /* 0x000fe20000410000 */
[----:B------:R-:W-:Y:S01]  /*4190*/  ISETP.GT.U32.AND P2, PT, R105, 0x1f, PT ;  /* 0x0000001f6900780c */ /* 0x000fe20003f44070 */
[-C--:B------:R-:W-:Y:S01]  /*41a0*/  FMUL.FTZ R63, R135, R62.reuse ;  /* 0x0000003e873f7220 */ /* 0x080fe20000410000 */
[----:B------:R-:W-:Y:S01]  /*41b0*/  LEA.HI R205, R105, R105, RZ, 0x1e ;  /* 0x0000006969cd7211 */ /* 0x000fe200078ff0ff */
[----:B------:R-:W-:Y:S01]  /*41c0*/  FFMA.FTZ R65, R136, R62, R65 ;  /* 0x0000003e88417223 */ /* 0x000fe20000010041 */
[----:B------:R-:W-:Y:S01]  /*41d0*/  FMUL.FTZ R208, R34, R203 ;  /* 0x000000cb22d07220 */ /* 0x000fe20000410000 */
[----:B------:R-:W-:Y:S01]  /*41e0*/  FFMA.FTZ R60, R136, R61, -R63 ;  /* 0x0000003d883c7223 */ /* 0x000fe2000001083f */
[----:B------:R-:W-:Y:S01]  /*41f0*/  FMUL.FTZ R210, R34, R185 ;  /* 0x000000b922d27220 */ /* 0x000fe20000410000 */
[C---:B------:R-:W-:Y:S01]  /*4200*/  FFMA.FTZ R65, R54.reuse, R215, R65 ;  /* 0x000000d736417223 */ /* 0x040fe20000010041 */
[----:B------:R-:W-:Y:S01]  /*4210*/  LEA R205, R205, UR26, 0x4 ;  /* 0x0000001acdcd7c11 */ /* 0x000fe2000f8e20ff */
[----:B------:R-:W-:-:S02]  /*4220*/  FFMA.FTZ R60, R54, R217, R60 ;  /* 0x000000d9363c7223 */ /* 0x000fc4000001003c */
[CC--:B------:R-:W-:Y:S02]  /*4230*/  FMUL.FTZ R61, R133.reuse, R65.reuse ;  /* 0x00000041853d7220 */ /* 0x0c0fe40000410000 */
[-C--:B------:R-:W-:Y:S02]  /*4240*/  FMUL.FTZ R62, R133, R60.reuse ;  /* 0x0000003c853e7220 */ /* 0x080fe40000410000 */
[C---:B------:R-:W-:Y:S02]  /*4250*/  FFMA.FTZ R60, R134.reuse, R60, -R61 ;  /* 0x0000003c863c7223 */ /* 0x040fe4000001083d */
[----:B------:R-:W-:Y:S02]  /*4260*/  FFMA.FTZ R65, R134, R65, R62 ;  /* 0x0000004186417223 */ /* 0x000fe4000001003e */
[C---:B------:R-:W-:Y:S02]  /*4270*/  FFMA.FTZ R60, R98.reuse, R221, R60 ;  /* 0x000000dd623c7223 */ /* 0x040fe4000001003c */
[----:B------:R-:W-:-:S02]  /*4280*/  FFMA.FTZ R65, R98, R219, R65 ;  /* 0x000000db62417223 */ /* 0x000fc40000010041 */
[CC--:B------:R-:W-:Y:S02]  /*4290*/  FMUL.FTZ R62, R131.reuse, R60.reuse ;  /* 0x0000003c833e7220 */ /* 0x0c0fe40000410000 */
[-C--:B------:R-:W-:Y:S02]  /*42a0*/  FMUL.FTZ R61, R131, R65.reuse ;  /* 0x00000041833d7220 */ /* 0x080fe40000410000 */
[C---:B------:R-:W-:Y:S02]  /*42b0*/  FFMA.FTZ R62, R132.reuse, R65, R62 ;  /* 0x00000041843e7223 */ /* 0x040fe4000001003e */
[----:B------:R-:W-:Y:S01]  /*42c0*/  FFMA.FTZ R61, R132, R60, -R61 ;  /* 0x0000003c843d7223 */ /* 0x000fe2000001083d */
[CC--:B------:R-:W-:Y:S01]  /*42d0*/  FMUL.FTZ R60, R124.reuse, R143.reuse ;  /* 0x0000008f7c3c7220 */ /* 0x0c0fe20000410000 */
[C---:B------:R-:W-:Y:S02]  /*42e0*/  FFMA.FTZ R63, R53.reuse, R216, R62 ;  /* 0x000000d8353f7223 */ /* 0x040fe4000001003e */
[----:B------:R-:W-:Y:S01]  /*42f0*/  FFMA.FTZ R62, R53, R218, R61 ;  /* 0x000000da353e7223 */ /* 0x000fe2000001003d */
[----:B------:R-:W-:Y:S01]  /*4300*/  FMUL.FTZ R61, R125, R143 ;  /* 0x0000008f7d3d7220 */ /* 0x000fe20000410000 */
[-C--:B------:R-:W-:Y:S01]  /*4310*/  FMUL.FTZ R65, R129, R63.reuse ;  /* 0x0000003f81417220 */ /* 0x080fe20000410000 */
[----:B------:R-:W-:Y:S01]  /*4320*/  FFMA.FTZ R60, R125, R144, R60 ;  /* 0x000000907d3c7223 */ /* 0x000fe2000001003c */
[----:B------:R-:W-:Y:S01]  /*4330*/  FMUL.FTZ R64, R129, R62 ;  /* 0x0000003e81407220 */ /* 0x000fe20000410000 */
[----:B------:R-:W-:Y:S01]  /*4340*/  FFMA.FTZ R61, R124, R144, -R61 ;  /* 0x000000907c3d7223 */ /* 0x000fe2000001083d */
[C---:B------:R-:W-:Y:S01]  /*4350*/  FFMA.FTZ R65, R130.reuse, R62, -R65 ;  /* 0x0000003e82417223 */ /* 0x040fe20000010841 */
[C---:B------:R-:W-:Y:S01]  /*4360*/  FMUL.FTZ R62, R141.reuse, R60 ;  /* 0x0000003c8d3e7220 */ /* 0x040fe20000410000 */
[----:B------:R-:W-:Y:S01]  /*4370*/  FFMA.FTZ R64, R130, R63, R64 ;  /* 0x0000003f82407223 */ /* 0x000fe20000010040 */
[-C--:B------:R-:W-:Y:S01]  /*4380*/  FMUL.FTZ R63, R141, R61.reuse ;  /* 0x0000003d8d3f7220 */ /* 0x080fe20000410000 */
[C---:B------:R-:W-:Y:S01]  /*4390*/  FFMA.FTZ R65, R95.reuse, R222, R65 ;  /* 0x000000de5f417223 */ /* 0x040fe20000010041 */
[C---:B------:R-:W-:Y:S01]  /*43a0*/  FFMA.FTZ R62, R142.reuse, R61, -R62 ;  /* 0x0000003d8e3e7223 */ /* 0x040fe2000001083e */
[----:B------:R-:W-:Y:S01]  /*43b0*/  FFMA.FTZ R64, R95, R220, R64 ;  /* 0x000000dc5f407223 */ /* 0x000fe20000010040 */
[----:B------:R-:W-:Y:S01]  /*43c0*/  FFMA.FTZ R63, R142, R60, R63 ;  /* 0x0000003c8e3f7223 */ /* 0x000fe2000001003f */
        /* <DEDUP_REMOVED lines=8> */
[C---:B------:R-:W-:Y:S01]  /*4450*/  FFMA.FTZ R69, R52.reuse, R223, R69 ;  /* 0x000000df34457223 */ /* 0x040fe20000010045 */
[C---:B------:R-:W-:Y:S01]  /*4460*/  FMUL.FTZ R62, R137.reuse, R60 ;  /* 0x0000003c893e7220 */ /* 0x040fe20000410000 */
[----:B------:R-:W-:Y:S01]  /*4470*/  FFMA.FTZ R66, R52, R225, R66 ;  /* 0x000000e134427223 */ /* 0x000fe20000010042 */
[----:B------:R-:W-:Y:S01]  /*4480*/  FMUL.FTZ R63, R137, R61 ;  /* 0x0000003d893f7220 */ /* 0x000fe20000410000 */
[C---:B------:R-:W-:Y:S01]  /*4490*/  FMUL.FTZ R65, R123.reuse, R69 ;  /* 0x000000457b417220 */ /* 0x040fe20000410000 */
[C---:B------:R-:W-:Y:S01]  /*44a0*/  FFMA.FTZ R62, R138.reuse, R61, -R62 ;  /* 0x0000003d8a3e7223 */ /* 0x040fe2000001083e */
[----:B------:R-:W-:Y:S01]  /*44b0*/  FMUL.FTZ R64, R123, R66 ;  /* 0x000000427b407220 */ /* 0x000fe20000410000 */
[----:B------:R-:W-:Y:S01]  /*44c0*/  FFMA.FTZ R63, R138, R60, R63 ;  /* 0x0000003c8a3f7223 */ /* 0x000fe2000001003f */
[C---:B------:R-:W-:Y:S01]  /*44d0*/  FFMA.FTZ R66, R126.reuse, R66, -R65 ;  /* 0x000000427e427223 */ /* 0x040fe20000010841 */
[CC--:B------:R-:W-:Y:S01]  /*44e0*/  FMUL.FTZ R60, R135.reuse, R62.reuse ;  /* 0x0000003e873c7220 */ /* 0x0c0fe20000410000 */
[----:B------:R-:W-:Y:S01]  /*44f0*/  FFMA.FTZ R69, R126, R69, R64 ;  /* 0x000000457e457223 */ /* 0x000fe20000010040 */
[----:B------:R-:W-:Y:S01]  /*4500*/  FMUL.FTZ R61, R135, R63 ;  /* 0x0000003f873d7220 */ /* 0x000fe20000410000 */
[----:B------:R-:W-:Y:S01]  /*4510*/  FFMA.FTZ R66, R96, R229, R66 ;  /* 0x000000e560427223 */ /* 0x000fe20000010042 */
[----:B------:R-:W-:Y:S01]  /*4520*/  FFMA.FTZ R60, R136, R63, R60 ;  /* 0x0000003f883c7223 */ /* 0x000fe2000001003c */
[----:B------:R-:W-:Y:S01]  /*4530*/  FFMA.FTZ R69, R96, R227, R69 ;  /* 0x000000e360457223 */ /* 0x000fe20000010045 */
[----:B------:R-:W-:Y:S01]  /*4540*/  FFMA.FTZ R61, R136, R62, -R61 ;  /* 0x0000003e883d7223 */ /* 0x000fe2000001083d */
[----:B------:R-:W-:Y:S01]  /*4550*/  FMUL.FTZ R64, R121, R66 ;  /* 0x0000004279407220 */ /* 0x000fe20000410000 */
        /* <DEDUP_REMOVED lines=10> */
[-C--:B------:R-:W-:Y:S01]  /*4600*/  FMUL.FTZ R61, R131, R63.reuse ;  /* 0x0000003f833d7220 */ /* 0x080fe20000410000 */
[C---:B------:R-:W-:Y:S01]  /*4610*/  FMUL.FTZ R67, R119.reuse, R64 ;  /* 0x0000004077437220 */ /* 0x040fe20000410000 */
[C---:B------:R-:W-:Y:S01]  /*4620*/  FFMA.FTZ R60, R132.reuse, R63, R60 ;  /* 0x0000003f843c7223 */ /* 0x040fe2000001003c */
[-C--:B------:R-:W-:Y:S01]  /*4630*/  FMUL.FTZ R69, R119, R65.reuse ;  /* 0x0000004177457220 */ /* 0x080fe20000410000 */
        /* <DEDUP_REMOVED lines=32> */
[----:B------:R-:W-:-:S02]  /*4840*/  FFMA.FTZ R61, R122, R62, -R61 ;  /* 0x0000003e7a3d7223 */ /* 0x000fc4000001083d */
[----:B------:R-:W-:Y:S01]  /*4850*/  FMUL.FTZ R62, R119, R60 ;  /* 0x0000003c773e7220 */ /* 0x000fe20000410000 */
[----:B------:R-:W-:Y:S01]  /*4860*/  FMUL.FTZ R65, R113, R69 ;  /* 0x0000004571417220 */ /* 0x000fe20000410000 */
[-C--:B------:R-:W-:Y:S02]  /*4870*/  FMUL.FTZ R63, R119, R61.reuse ;  /* 0x0000003d773f7220 */ /* 0x080fe40000410000 */
[----:B------:R-:W-:Y:S01]  /*4880*/  FFMA.FTZ R62, R120, R61, -R62 ;  /* 0x0000003d783e7223 */ /* 0x000fe2000001083e */
[----:B------:R-:W-:Y:S01]  /*4890*/  FFMA.FTZ R65, R114, R66, -R65 ;  /* 0x0000004272417223 */ /* 0x000fe20000010841 */
[----:B------:R-:W-:Y:S02]  /*48a0*/  FFMA.FTZ R63, R120, R60, R63 ;  /* 0x0000003c783f7223 */ /* 0x000fe4000001003f */
[C---:B------:R-:W-:Y:S02]  /*48b0*/  FMUL.FTZ R60, R117.reuse, R62 ;  /* 0x0000003e753c7220 */ /* 0x040fe40000410000 */
[----:B------:R-:W-:-:S02]  /*48c0*/  FMUL.FTZ R61, R117, R63 ;  /* 0x0000003f753d7220 */ /* 0x000fc40000410000 */
[C---:B------:R-:W-:Y:S02]  /*48d0*/  FFMA.FTZ R60, R118.reuse, R63, R60 ;  /* 0x0000003f763c7223 */ /* 0x040fe4000001003c */
[----:B------:R-:W-:Y:S02]  /*48e0*/  FFMA.FTZ R61, R118, R62, -R61 ;  /* 0x0000003e763d7223 */ /* 0x000fe4000001083d */
[CC--:B------:R-:W-:Y:S02]  /*48f0*/  FMUL.FTZ R62, R115.reuse, R60.reuse ;  /* 0x0000003c733e7220 */ /* 0x0c0fe40000410000 */
[-C--:B------:R-:W-:Y:S02]  /*4900*/  FMUL.FTZ R63, R115, R61.reuse ;  /* 0x0000003d733f7220 */ /* 0x080fe40000410000 */
[C---:B------:R-:W-:Y:S02]  /*4910*/  FFMA.FTZ R62, R116.reuse, R61, -R62 ;  /* 0x0000003d743e7223 */ /* 0x040fe4000001083e */
[----:B------:R-:W-:Y:S01]  /*4920*/  FFMA.FTZ R63, R116, R60, R63 ;  /* 0x0000003c743f7223 */ /* 0x000fe2000001003f */
[----:B------:R-:W-:-:S03]  /*4930*/  FMUL.FTZ R60, R113, R66 ;  /* 0x00000042713c7220 */ /* 0x000fc60000410000 */
[----:B------:R-:W-:Y:S01]  /*4940*/  FMUL.FTZ R61, R113, R63 ;  /* 0x0000003f713d7220 */ /* 0x000fe20000410000 */
[----:B------:R-:W-:-:S03]  /*4950*/  FFMA.FTZ R64, R114, R69, R60 ;  /* 0x0000004572407223 */ /* 0x000fc6000001003c */
        /* <DEDUP_REMOVED lines=113> */
.L_x_4856:
        /* <DEDUP_REMOVED lines=13> */
.L_x_4859:
[----:B------:R-:W-:-:S03]  /*5140*/  UMOV UR9, 0xffffffff ;  /* 0xffffffff00097882 */ /* 0x000fc60000000000 */
[----:B------:R-:W-:Y:S05]  /*5150*/  BRA.DIV UR9, `(.L_x_4736) ;  /* 0x0000007609347947 */ /* 0x000fea000b800000 */
.L_x_4862:
[----:B------:R-:W-:-:S03]  /*5160*/  UMOV UR9, 0xffffffff ;  /* 0xffffffff00097882 */ /* 0x000fc60000000000 */
[----:B------:R-:W-:Y:S05]  /*5170*/  BRA.DIV UR9, `(.L_x_4737) ;  /* 0x0000007609547947 */ /* 0x000fea000b800000 */
.L_x_4865:
[----:B------:R-:W-:-:S03]  /*5180*/  UMOV UR9, 0xffffffff ;  /* 0xffffffff00097882 */ /* 0x000fc60000000000 */
[----:B------:R-:W-:Y:S05]  /*5190*/  BRA.DIV UR9, `(.L_x_4738) ;  /* 0x0000007609747947 */ /* 0x000fea000b800000 */
.L_x_4868:
        /* <DEDUP_REMOVED lines=10> */
.L_x_4878:
        /* <DEDUP_REMOVED lines=45> */
.L_x_4733:
[----:B------:R-:W-:Y:S05]  /*5510*/  WARPSYNC.ALL ;  /* 0x0000000000007948 */ /* 0x000fea0003800000 */
[----:B------:R-:W-:Y:S01]  /*5520*/  FMUL.FTZ R236, R40, R111 ;  /* 0x0000006f28ec7220 */ /* 0x000fe20000410000 */
[C---:B------:R-:W-:Y:S01]  /*5530*/  FMUL.FTZ R234, R48.reuse, R109 ;  /* 0x0000006d30ea7220 */ /* 0x040fe20000410000 */
[----:B--2---:R-:W-:Y:S01]  /*5540*/  FMUL.FTZ R62, R48, R155 ;  /* 0x0000009b303e7220 */ /* 0x004fe20000410000 */
[----:B------:R-:W-:Y:S01]  /*5550*/  FMUL.FTZ R235, R39, R110 ;  /* 0x0000006e27eb7220 */ /* 0x000fe20000410000 */
        /* <DEDUP_REMOVED lines=24> */
[----:B------:R-:W-:Y:S01]  /*56e0*/  FFMA.FTZ R65, R118, R65, -R60 ;  /* 0x0000004176417223 */ /* 0x000fe2000001083c */
        /* <DEDUP_REMOVED lines=48> */
[----:B------:R-:W-:Y:S01]  /*59f0*/  FMUL.FTZ R65, R131, R71 ;  /* 0x0000004783417220 */ /* 0x000fe20000410000 */
[----:B------:R-:W-:Y:S01]  /*5a00*/  FFMA.FTZ R66, R126, R67, -R66 ;  /* 0x000000437e427223 */ /* 0x000fe20000010842 */
[----:B------:R-:W-:Y:S01]  /*5a10*/  FFMA.FTZ R61, R124, R61, R64 ;  /* 0x0000003d7c3d7223 */ /* 0x000fe20000010040 */
[----:B------:R-:W-:Y:S01]  /*5a20*/  FFMA.FTZ R234, R99, R234, R60 ;  /* 0x000000ea63ea7223 */ /* 0x000fe2000001003c */
[-C--:B------:R-:W-:Y:S01]  /*5a30*/  FMUL.FTZ R60, R131, R68.reuse ;  /* 0x00000044833c7220 */ /* 0x080fe20000410000 */
[C---:B------:R-:W-:Y:S01]  /*5a40*/  FFMA.FTZ R68, R132.reuse, R68, R65 ;  /* 0x0000004484447223 */ /* 0x040fe20000010041 */
[----:B------:R-:W-:Y:S01]  /*5a50*/  FFMA.FTZ R124, R99, R62, R61 ;  /* 0x0000003e637c7223 */ /* 0x000fe2000001003d */
[----:B------:R-:W-:Y:S01]  /*5a60*/  FMUL.FTZ R65, R143, R234 ;  /* 0x000000ea8f417220 */ /* 0x000fe20000410000 */
[----:B------:R-:W-:Y:S01]  /*5a70*/  FFMA.FTZ R71, R132, R71, -R60 ;  /* 0x0000004784477223 */ /* 0x000fe2000001083c */
[----:B------:R-:W-:Y:S01]  /*5a80*/  FADD.FTZ R66, R191, R66 ;  /* 0x00000042bf427221 */ /* 0x000fe20000010000 */
[-C--:B------:R-:W-:Y:S01]  /*5a90*/  FMUL.FTZ R61, R143, R124.reuse ;  /* 0x0000007c8f3d7220 */ /* 0x080fe20000410000 */
[----:B------:R-:W-:Y:S01]  /*5aa0*/  FFMA.FTZ R65, R144, R124, R65 ;  /* 0x0000007c90417223 */ /* 0x000fe20000010041 */
[----:B------:R-:W-:Y:S01]  /*5ab0*/  FADD.FTZ R69, R174, R69 ;  /* 0x00000045ae457221 */ /* 0x000fe20000010000 */
[----:B------:R-:W-:Y:S01]  /*5ac0*/  FMUL.FTZ R67, R127, R66 ;  /* 0x000000427f437220 */ /* 0x000fe20000410000 */
[----:B------:R-:W-:Y:S01]  /*5ad0*/  FFMA.FTZ R60, R144, R234, -R61 ;  /* 0x000000ea903c7223 */ /* 0x000fe2000001083d */
[----:B------:R-:W-:Y:S01]  /*5ae0*/  FFMA.FTZ R125, R56, R63, R65 ;  /* 0x0000003f387d7223 */ /* 0x000fe20000010041 */
[----:B------:R-:W-:Y:S01]  /*5af0*/  FMUL.FTZ R65, R133, R71 ;  /* 0x0000004785417220 */ /* 0x000fe20000410000 */
[----:B------:R-:W-:Y:S01]  /*5b00*/  FFMA.FTZ R64, R128, R69, R67 ;  /* 0x0000004580407223 */ /* 0x000fe20000010043 */
[----:B------:R-:W-:Y:S01]  /*5b10*/  FFMA.FTZ R235, R56, R235, R60 ;  /* 0x000000eb38eb7223 */ /* 0x000fe2000001003c */
[----:B------:R-:W-:Y:S01]  /*5b20*/  FMUL.FTZ R61, R141, R125 ;  /* 0x0000007d8d3d7220 */ /* 0x000fe20000410000 */
[-C--:B------:R-:W-:Y:S01]  /*5b30*/  FMUL.FTZ R67, R133, R68.reuse ;  /* 0x0000004485437220 */ /* 0x080fe20000410000 */
[----:B------:R-:W-:Y:S01]  /*5b40*/  FMUL.FTZ R63, R127, R69 ;  /* 0x000000457f3f7220 */ /* 0x000fe20000410000 */
[-C--:B------:R-:W-:Y:S01]  /*5b50*/  FMUL.FTZ R60, R141, R235.reuse ;  /* 0x000000eb8d3c7220 */ /* 0x080fe20000410000 */
[----:B------:R-:W-:Y:S01]  /*5b60*/  FFMA.FTZ R61, R142, R235, -R61 ;  /* 0x000000eb8e3d7223 */ /* 0x000fe2000001083d */
[C---:B------:R-:W-:Y:S01]  /*5b70*/  FFMA.FTZ R67, R134.reuse, R71, -R67 ;  /* 0x0000004786437223 */ /* 0x040fe20000010843 */
[----:B------:R-:W-:Y:S01]  /*5b80*/  FFMA.FTZ R65, R134, R68, R65 ;  /* 0x0000004486417223 */ /* 0x000fe20000010041 */
[----:B------:R-:W-:Y:S01]  /*5b90*/  FFMA.FTZ R60, R142, R125, R60 ;  /* 0x0000007d8e3c7223 */ /* 0x000fe2000001003c */
[----:B------:R-:W-:Y:S01]  /*5ba0*/  FFMA.FTZ R231, R100, R231, R61 ;  /* 0x000000e764e77223 */ /* 0x000fe2000001003d */
[----:B------:R-:W-:Y:S01]  /*5bb0*/  FMUL.FTZ R69, R135, R67 ;  /* 0x0000004387457220 */ /* 0x000fe20000410000 */
[----:B------:R-:W-:Y:S01]  /*5bc0*/  FFMA.FTZ R63, R128, R66, -R63 ;  /* 0x00000042803f7223 */ /* 0x000fe2000001083f */
[----:B------:R-:W-:Y:S01]  /*5bd0*/  FFMA.FTZ R233, R100, R233, R60 ;  /* 0x000000e964e97223 */ /* 0x000fe2000001003c */
[----:B------:R-:W-:Y:S01]  /*5be0*/  FMUL.FTZ R61, R139, R231 ;  /* 0x000000e78b3d7220 */ /* 0x000fe20000410000 */
[-C--:B------:R-:W-:Y:S01]  /*5bf0*/  FMUL.FTZ R66, R135, R65.reuse ;  /* 0x0000004187427220 */ /* 0x080fe20000410000 */
[----:B------:R-:W-:Y:S01]  /*5c00*/  FFMA.FTZ R69, R136, R65, R69 ;  /* 0x0000004188457223 */ /* 0x000fe20000010045 */
[-C--:B------:R-:W-:Y:S01]  /*5c10*/  FMUL.FTZ R60, R139, R233.reuse ;  /* 0x000000e98b3c7220 */ /* 0x080fe20000410000 */
[----:B------:R-:W-:Y:S01]  /*5c20*/  FFMA.FTZ R62, R140, R233, R61 ;  /* 0x000000e98c3e7223 */ /* 0x000fe2000001003d */
[----:B------:R-:W-:Y:S01]  /*5c30*/  FADD.FTZ R65, R192, R63 ;  /* 0x0000003fc0417221 */ /* 0x000fe20000010000 */
[----:B------:R-:W-:Y:S01]  /*5c40*/  FADD.FTZ R64, R175, R64 ;  /* 0x00000040af407221 */ /* 0x000fe20000010000 */
[----:B------:R-:W-:Y:S01]  /*5c50*/  FFMA.FTZ R61, R140, R231, -R60 ;  /* 0x000000e78c3d7223 */ /* 0x000fe2000001083c */
[----:B------:R-:W-:Y:S01]  /*5c60*/  FFMA.FTZ R232, R55, R232, R62 ;  /* 0x000000e837e87223 */ /* 0x000fe2000001003e */
[----:B------:R-:W-:Y:S01]  /*5c70*/  FMUL.FTZ R63, R129, R65 ;  /* 0x00000041813f7220 */ /* 0x000fe20000410000 */
[----:B------:R-:W-:Y:S01]  /*5c80*/  FFMA.FTZ R66, R136, R67, -R66 ;  /* 0x0000004388427223 */ /* 0x000fe20000010842 */
[----:B------:R-:W-:Y:S01]  /*5c90*/  FFMA.FTZ R236, R55, R236, R61 ;  /* 0x000000ec37ec7223 */ /* 0x000fe2000001003d */
[----:B------:R-:W-:Y:S01]  /*5ca0*/  FMUL.FTZ R61, R137, R232 ;  /* 0x000000e8893d7220 */ /* 0x000fe20000410000 */
[-C--:B------:R-:W-:Y:S01]  /*5cb0*/  FFMA.FTZ R67, R130, R64.reuse, R63 ;  /* 0x0000004082437223 */ /* 0x080fe2000001003f */
[----:B------:R-:W-:Y:S01]  /*5cc0*/  FMUL.FTZ R62, R129, R64 ;  /* 0x00000040813e7220 */ /* 0x000fe20000410000 */
[CC--:B------:R-:W-:Y:S01]  /*5cd0*/  FMUL.FTZ R63, R137.reuse, R236.reuse ;  /* 0x000000ec893f7220 */ /* 0x0c0fe20000410000 */
[----:B------:R-:W-:Y:S01]  /*5ce0*/  FFMA.FTZ R60, R138, R236, -R61 ;  /* 0x000000ec8a3c7223 */ /* 0x000fe2000001083d */
[----:B------:R-:W-:Y:S01]  /*5cf0*/  FMUL.FTZ R61, R137, R69 ;  /* 0x00000045893d7220 */ /* 0x000fe20000410000 */
[----:B------:R-:W-:Y:S01]  /*5d00*/  FFMA.FTZ R62, R130, R65, -R62 ;  /* 0x00000041823e7223 */ /* 0x000fe2000001083e */
[C---:B------:R-:W-:Y:S01]  /*5d10*/  FFMA.FTZ R63, R138.reuse, R232, R63 ;  /* 0x000000e88a3f7223 */ /* 0x040fe2000001003f */
[----:B------:R-:W-:Y:S01]  /*5d20*/  FFMA.FTZ R214, R97, R214, R60 ;  /* 0x000000d661d67223 */ /* 0x000fe2000001003c */
[----:B------:R-:W-:Y:S01]  /*5d30*/  FFMA.FTZ R68, R138, R66, -R61 ;  /* 0x000000428a447223 */ /* 0x000fe2000001083d */
[----:B------:R-:W-:Y:S01]  /*5d40*/  FADD.FTZ R62, R193, R62 ;  /* 0x0000003ec13e7221 */ /* 0x000fe20000010000 */
[----:B------:R-:W-:Y:S01]  /*5d50*/  FFMA.FTZ R212, R97, R212, R63 ;  /* 0x000000d461d47223 */ /* 0x000fe2000001003f */
[----:B------:R-:W-:Y:S01]  /*5d60*/  FMUL.FTZ R63, R135, R214 ;  /* 0x000000d6873f7220 */ /* 0x000fe20000410000 */
[----:B------:R-:W-:Y:S01]  /*5d70*/  FMUL.FTZ R64, R137, R66 ;  /* 0x0000004289407220 */ /* 0x000fe20000410000 */
        /* <DEDUP_REMOVED lines=18> */
[----:B------:R-:W-:Y:S01]  /*5ea0*/  FFMA.FTZ R221, R98, R221, R61 ;  /* 0x000000dd62dd7223 */ /* 0x000fe2000001003d */
[----:B------:R-:W-:Y:S01]  /*5eb0*/  FFMA.FTZ R63, R132, R62, -R63 ;  /* 0x0000003e843f7223 */ /* 0x000fe2000001083f */
[----:B------:R-:W-:Y:S01]  /*5ec0*/  FADD.FTZ R66, R177, R66 ;  /* 0x00000042b1427221 */ /* 0x000fe20000010000 */
[----:B------:R-:W-:Y:S01]  /*5ed0*/  FFMA.FTZ R219, R98, R219, R60 ;  /* 0x000000db62db7223 */ /* 0x000fe2000001003c */
[----:B------:R-:W-:Y:S01]  /*5ee0*/  FMUL.FTZ R61, R131, R221 ;  /* 0x000000dd833d7220 */ /* 0x000fe20000410000 */
[C---:B------:R-:W-:Y:S01]  /*5ef0*/  FMUL.FTZ R65, R141.reuse, R67 ;  /* 0x000000438d417220 */ /* 0x040fe20000410000 */
[----:B------:R-:W-:Y:S01]  /*5f00*/  FMUL.FTZ R68, R141, R64 ;  /* 0x000000408d447220 */ /* 0x000fe20000410000 */
[-C--:B------:R-:W-:Y:S01]  /*5f10*/  FMUL.FTZ R60, R131, R219.reuse ;  /* 0x000000db833c7220 */ /* 0x080fe20000410000 */
[----:B------:R-:W-:Y:S01]  /*5f20*/  FFMA.FTZ R62, R132, R219, R61 ;  /* 0x000000db843e7223 */ /* 0x000fe2000001003d */
[----:B------:R-:W-:Y:S01]  /*5f30*/  FADD.FTZ R63, R194, R63 ;  /* 0x0000003fc23f7221 */ /* 0x000fe20000010000 */
[----:B------:R-:W-:Y:S01]  /*5f40*/  FMUL.FTZ R69, R133, R66 ;  /* 0x0000004285457220 */ /* 0x000fe20000410000 */
[----:B------:R-:W-:Y:S01]  /*5f50*/  FFMA.FTZ R61, R132, R221, -R60 ;  /* 0x000000dd843d7223 */ /* 0x000fe2000001083c */
[C---:B------:R-:W-:Y:S01]  /*5f60*/  FFMA.FTZ R216, R53.reuse, R216, R62 ;  /* 0x000000d835d87223 */ /* 0x040fe2000001003e */
[C---:B------:R-:W-:Y:S01]  /*5f70*/  FFMA.FTZ R64, R142.reuse, R64, R65 ;  /* 0x000000408e407223 */ /* 0x040fe20000010041 */
        /* <DEDUP_REMOVED lines=8> */
[----:B------:R-:W-:Y:S01]  /*6000*/  FADD.FTZ R62, R195, R62 ;  /* 0x0000003ec33e7221 */ /* 0x000fe20000010000 */
[----:B------:R-:W-:Y:S01]  /*6010*/  FFMA.FTZ R63, R130, R216, R63 ;  /* 0x000000d8823f7223 */ /* 0x000fe2000001003f */
[----:B------:R-:W-:Y:S01]  /*6020*/  FADD.FTZ R67, R178, R67 ;  /* 0x00000043b2437221 */ /* 0x000fe20000010000 */
[----:B------:R-:W-:Y:S01]  /*6030*/  FFMA.FTZ R222, R95, R222, R60 ;  /* 0x000000de5fde7223 */ /* 0x000fe2000001003c */
[----:B------:R-:W-:Y:S01]  /*6040*/  FMUL.FTZ R61, R135, R62 ;  /* 0x0000003e873d7220 */ /* 0x000fe20000410000 */
[----:B------:R-:W-:Y:S01]  /*6050*/  FFMA.FTZ R220, R95, R220, R63 ;  /* 0x000000dc5fdc7223 */ /* 0x000fe2000001003f */
[-C--:B------:R-:W-:Y:S01]  /*6060*/  FMUL.FTZ R69, R135, R67.reuse ;  /* 0x0000004387457220 */ /* 0x080fe20000410000 */
        /* <DEDUP_REMOVED lines=8> */
[C---:B------:R-:W-:Y:S01]  /*60f0*/  FFMA.FTZ R223, R52.reuse, R223, R63 ;  /* 0x000000df34df7223 */ /* 0x040fe2000001003f */
[CC--:B------:R-:W-:Y:S01]  /*6100*/  FMUL.FTZ R67, R137.reuse, R62.reuse ;  /* 0x0000003e89437220 */ /* 0x0c0fe20000410000 */
[----:B------:R-:W-:Y:S01]  /*6110*/  FFMA.FTZ R225, R52, R225, R60 ;  /* 0x000000e134e17223 */ /* 0x000fe2000001003c */
[----:B------:R-:W-:Y:S01]  /*6120*/  FMUL.FTZ R63, R137, R69 ;  /* 0x00000045893f7220 */ /* 0x000fe20000410000 */
[C---:B------:R-:W-:Y:S01]  /*6130*/  FMUL.FTZ R61, R123.reuse, R223 ;  /* 0x000000df7b3d7220 */ /* 0x040fe20000410000 */
[C---:B------:R-:W-:Y:S01]  /*6140*/  FFMA.FTZ R66, R138.reuse, R69, -R67 ;  /* 0x000000458a427223 */ /* 0x040fe20000010843 */
[-C--:B------:R-:W-:Y:S01]  /*6150*/  FMUL.FTZ R60, R123, R225.reuse ;  /* 0x000000e17b3c7220 */ /* 0x080fe20000410000 */
[----:B------:R-:W-:Y:S01]  /*6160*/  FFMA.FTZ R63, R138, R62, R63 ;  /* 0x0000003e8a3f7223 */ /* 0x000fe2000001003f */
[C---:B------:R-:W-:Y:S01]  /*6170*/  FFMA.FTZ R61, R126.reuse, R225, -R61 ;  /* 0x000000e17e3d7223 */ /* 0x040fe2000001083d */
[----:B------:R-:W-:Y:S01]  /*6180*/  FADD.FTZ R66, R197, R66 ;  /* 0x00000042c5427221 */ /* 0x000fe20000010000 */
[----:B------:R-:W-:Y:S01]  /*6190*/  FFMA.FTZ R60, R126, R223, R60 ;  /* 0x000000df7e3c7223 */ /* 0x000fe2000001003c */
[----:B------:R-:W-:Y:S01]  /*61a0*/  FADD.FTZ R63, R180, R63 ;  /* 0x0000003fb43f7221 */ /* 0x000fe20000010000 */
[C---:B------:R-:W-:Y:S01]  /*61b0*/  FFMA.FTZ R229, R96.reuse, R229, R61 ;  /* 0x000000e560e57223 */ /* 0x040fe2000001003d */
[-C--:B------:R-:W-:Y:S01]  /*61c0*/  FMUL.FTZ R67, R139, R66.reuse ;  /* 0x000000428b437220 */ /* 0x080fe20000410000 */
[----:B------:R-:W-:Y:S01]  /*61d0*/  FFMA.FTZ R227, R96, R227, R60 ;  /* 0x000000e360e37223 */ /* 0x000fe2000001003c */
[----:B------:R-:W-:Y:S01]  /*61e0*/  UISETP.GE.AND UP0, UPT, UR17, UR44, UPT ;  /* 0x0000002c1100728c */ /* 0x000fe2000bf06270 */
[----:B------:R-:W-:Y:S01]  /*61f0*/  FMUL.FTZ R61, R121, R229 ;  /* 0x000000e5793d7220 */ /* 0x000fe20000410000 */
        /* <DEDUP_REMOVED lines=24> */
[----:B------:R-:W-:Y:S01]  /*6380*/  ISETP.NE.OR P0, PT, R206, RZ, P0 ;  /* 0x000000ffce00720c */ /* 0x000fe20000705670 */
        /* <DEDUP_REMOVED lines=10> */
[C---:B------:R-:W-:Y:S01]  /*6430*/  FFMA.FTZ R213, R50.reuse, R213, R67 ;  /* 0x000000d532d57223 */ /* 0x040fe20000010043 */
[----:B------:R-:W-:Y:S01]  /*6440*/  FFMA.FTZ R211, R50, R211, R66 ;  /* 0x000000d332d37223 */ /* 0x000fe20000010042 */
[----:B------:R-:W-:Y:S01]  /*6450*/  FFMA.FTZ R64, R144, R64, R69 ;  /* 0x0000004090407223 */ /* 0x000fe20000010045 */
[----:B------:R-:W-:Y:S01]  /*6460*/  VOTEU.ALL UP0, P0 ;  /* 0x0000000000ff7886 */ /* 0x000fe20000000000 */
[C---:B------:R-:W-:Y:S01]  /*6470*/  FMUL.FTZ R69, R115.reuse, R213 ;  /* 0x000000d573457220 */ /* 0x040fe20000410000 */
[-C--:B------:R-:W-:Y:S01]  /*6480*/  FMUL.FTZ R68, R115, R211.reuse ;  /* 0x000000d373447220 */ /* 0x080fe20000410000 */
[----:B------:R-:W-:Y:S01]  /*6490*/  HFMA2 R60, -RZ, RZ, 1.875, 0 ;  /* 0x3f800000ff3c7431 */ /* 0x000fe200000001ff */
[----:B------:R-:W-:Y:S01]  /*64a0*/  ISETP.GT.U32.AND P2, PT, R105, 0x1f, PT ;  /* 0x0000001f6900780c */ /* 0x000fe20003f44070 */
[C---:B------:R-:W-:Y:S01]  /*64b0*/  FFMA.FTZ R69, R116.reuse, R211, R69 ;  /* 0x000000d374457223 */ /* 0x040fe20000010045 */
[----:B------:R-:W-:Y:S01]  /*64c0*/  FFMA.FTZ R68, R116, R213, -R68 ;  /* 0x000000d574447223 */ /* 0x000fe20000010844 */
[----:B------:R-:W-:Y:S01]  /*64d0*/  @!UP0 ULEA UR9, UR8, UR26, 0x4 ;  /* 0x0000001a08098291 */ /* 0x000fe2000f8e20ff */
[----:B------:R-:W-:Y:S01]  /*64e0*/  CS2R R62, SRZ ;  /* 0x00000000003e7805 */ /* 0x000fe2000001ff00 */
[C---:B------:R-:W-:Y:S01]  /*64f0*/  FFMA.FTZ R207, R94.reuse, R207, R69 ;  /* 0x000000cf5ecf7223 */ /* 0x040fe20000010045 */
[----:B------:R-:W-:Y:S01]  /*6500*/  FFMA.FTZ R209, R94, R209, R68 ;  /* 0x000000d15ed17223 */ /* 0x000fe20000010044 */
[----:B------:R-:W-:Y:S01]  /*6510*/  MOV R61, RZ ;  /* 0x000000ff003d7202 */ /* 0x000fe20000000f00 */
[----:B------:R-:W-:Y:S01]  /*6520*/  FADD.FTZ R66, R183, R70 ;  /* 0x00000046b7427221 */ /* 0x000fe20000010000 */
[----:B------:R-:W-:Y:S01]  /*6530*/  FADD.FTZ R67, R200, R71 ;  /* 0x00000047c8437221 */ /* 0x000fe20000010000 */
[C---:B------:R-:W-:Y:S01]  /*6540*/  FMUL.FTZ R69, R113.reuse, R207 ;  /* 0x000000cf71457220 */ /* 0x040fe20000410000 */
[-C--:B------:R-:W-:Y:S01]  /*6550*/  FMUL.FTZ R70, R113, R209.reuse ;  /* 0x000000d171467220 */ /* 0x080fe20000410000 */
[----:B------:R-:W-:Y:S01]  /*6560*/  BSSY B0, `(.L_x_4740) ;  /* 0x00000e2000007945 */ /* 0x000fe20003800000 */
        /* <DEDUP_REMOVED lines=8> */
[----:B------:R-:W-:Y:S01]  /*65f0*/  MOV R242, 0x50 ;  /* 0x0000005000f27802 */ /* 0x000fe20000000f00 */
[----:B------:R-:W-:Y:S01]  /*6600*/  UMOV UR9, 0xffffffff ;  /* 0xffffffff00097882 */ /* 0x000fe20000000000 */
[----:B------:R-:W-:-:S03]  /*6610*/  ISETP.NE.AND P2, PT, R206, 0x1f, PT ;  /* 0x0000001fce00780c */ /* 0x000fc60003f45270 */
[----:B------:R-:W-:-:S05]  /*6620*/  IMAD R242, R105, R242, UR26 ;  /* 0x0000001a69f27e24 */ /* 0x000fca000f8e02f2 */
[----:B-1----:R-:W-:Y:S04]  /*6630*/  LDS.128 R64, [R242+0x6da0] ;  /* 0x006da000f2407984 */ /* 0x002fe80000000c00 */
        /* <DEDUP_REMOVED lines=38> */
.L_x_4883:
        /* <DEDUP_REMOVED lines=12> */
.L_x_4744:
[----:B------:R-:W-:Y:S05]  /*6960*/  BSYNC.RECONVERGENT B1 ;  /* 0x0000000000017941 */ /* 0x000fea0003800200 */
.L_x_4743:
[----:B------:R-:W-:Y:S01]  /*6970*/  UMOV UR9, 0xffffffff ;  /* 0xffffffff00097882 */ /* 0x000fe20000000000 */
[----:B------:R-:W-:Y:S02]  /*6980*/  ISETP.GT.U32.AND P2, PT, R206, 0x1d, PT ;  /* 0x0000001dce00780c */ /* 0x000fe40003f44070 */
[----:B------:R-:W-:Y:S11]  /*6990*/  BRA.DIV UR9, `(.L_x_4745) ;  /* 0x0000006209c47947 */ /* 0x000ff6000b800000 */
[----:B--2---:R2:W1:Y:S04]  /*69a0*/  SHFL.DOWN PT, R76, R249, 0x2, 0x1f ;  /* 0x08401f00f94c7f89 */ /* 0x00446800000e0000 */
[----:B---3--:R2:W3:Y:S04]  /*69b0*/  SHFL.DOWN PT, R77, R248, 0x2, 0x1f ;  /* 0x08401f00f84d7f89 */ /* 0x0084e800000e0000 */
[----:B----4-:R2:W4:Y:S04]  /*69c0*/  SHFL.DOWN PT, R78, R247, 0x2, 0x1f ;  /* 0x08401f00f74e7f89 */ /* 0x01052800000e0000 */
[----:B0-----:R2:W0:Y:S02]  /*69d0*/  SHFL.DOWN PT, R251, R246, 0x2, 0x1f ;  /* 0x08401f00f6fb7f89 */ /* 0x00142400000e0000 */
.L_x_4889:
        /* <DEDUP_REMOVED lines=12> */
.L_x_4747:
[----:B------:R-:W-:Y:S05]  /*6aa0*/  BSYNC.RECONVERGENT B1 ;  /* 0x0000000000017941 */ /* 0x000fea0003800200 */
.L_x_4746:
[----:B------:R-:W-:Y:S01]  /*6ab0*/  UMOV UR9, 0xffffffff ;  /* 0xffffffff00097882 */ /* 0x000fe20000000000 */
[----:B------:R-:W-:Y:S02]  /*6ac0*/  ISETP.GT.U32.AND P2, PT, R206, 0x1b, PT ;  /* 0x0000001bce00780c */ /* 0x000fe40003f44070 */
[----:B------:R-:W-:Y:S11]  /*6ad0*/  BRA.DIV UR9, `(.L_x_4748) ;  /* 0x0000006209e47947 */ /* 0x000ff6000b800000 */
[----:B-1----:R1:W1:Y:S04]  /*6ae0*/  SHFL.DOWN PT, R76, R249, 0x4, 0x1f ;  /* 0x08801f00f94c7f89 */ /* 0x00226800000e0000 */
[----:B---3--:R3:W1:Y:S04]  /*6af0*/  SHFL.DOWN PT, R77, R248, 0x4, 0x1f ;  /* 0x08801f00f84d7f89 */ /* 0x00866800000e0000 */
[----:B----4-:R3:W4:Y:S04]  /*6b00*/  SHFL.DOWN PT, R78, R247, 0x4, 0x1f ;  /* 0x08801f00f74e7f89 */ /* 0x01072800000e0000 */
[----:B0-----:R3:W0:Y:S02]  /*6b10*/  SHFL.DOWN PT, R251, R246, 0x4, 0x1f ;  /* 0x08801f00f6fb7f89 */ /* 0x00162400000e0000 */
.L_x_4895:
        /* <DEDUP_REMOVED lines=12> */
.L_x_4750:
[----:B------:R-:W-:Y:S05]  /*6be0*/  BSYNC.RECONVERGENT B1 ;  /* 0x0000000000017941 */ /* 0x000fea0003800200 */
.L_x_4749:
[----:B------:R-:W-:Y:S01]  /*6bf0*/  UMOV UR9, 0xffffffff ;  /* 0xffffffff00097882 */ /* 0x000fe20000000000 */
[----:B------:R-:W-:Y:S02]  /*6c00*/  ISETP.GT.U32.AND P2, PT, R206, 0x17, PT ;  /* 0x00000017ce00780c */ /* 0x000fe40003f44070 */
[----:B------:R-:W-:Y:S11]  /*6c10*/  BRA.DIV UR9, `(.L_x_4751) ;  /* 0x0000006609047947 */ /* 0x000ff6000b800000 */
[----:B-1----:R1:W1:Y:S04]  /*6c20*/  SHFL.DOWN PT, R76, R249, 0x8, 0x1f ;  /* 0x09001f00f94c7f89 */ /* 0x00226800000e0000 */
[----:B------:R0:W1:Y:S04]  /*6c30*/  SHFL.DOWN PT, R77, R248, 0x8, 0x1f ;  /* 0x09001f00f84d7f89 */ /* 0x00006800000e0000 */
[----:B----4-:R4:W1:Y:S04]  /*6c40*/  SHFL.DOWN PT, R78, R247, 0x8, 0x1f ;  /* 0x09001f00f74e7f89 */ /* 0x01086800000e0000 */
[----:B0-----:R4:W0:Y:S02]  /*6c50*/  SHFL.DOWN PT, R251, R246, 0x8, 0x1f ;  /* 0x09001f00f6fb7f89 */ /* 0x00182400000e0000 */
.L_x_4901:
        /* <DEDUP_REMOVED lines=12> */
.L_x_4753:
[----:B------:R-:W-:Y:S05]  /*6d20*/  BSYNC.RECONVERGENT B1 ;  /* 0x0000000000017941 */ /* 0x000fea0003800200 */
.L_x_4752:
[----:B------:R-:W-:Y:S01]  /*6d30*/  UMOV UR9, 0xffffffff ;  /* 0xffffffff00097882 */ /* 0x000fe20000000000 */
[----:B------:R-:W-:Y:S02]  /*6d40*/  ISETP.GT.U32.AND P2, PT, R206, 0xf, PT ;  /* 0x0000000fce00780c */ /* 0x000fe40003f44070 */
[----:B------:R-:W-:Y:S11]  /*6d50*/  BRA.DIV UR9, `(.L_x_4754) ;  /* 0x0000006609247947 */ /* 0x000ff6000b800000 */
[----:B-1----:R1:W1:Y:S04]  /*6d60*/  SHFL.DOWN PT, R76, R249, 0x10, 0x1f ;  /* 0x0a001f00f94c7f89 */ /* 0x00226800000e0000 */
[----:B------:R0:W1:Y:S04]  /*6d70*/  SHFL.DOWN PT, R77, R248, 0x10, 0x1f ;  /* 0x0a001f00f84d7f89 */ /* 0x00006800000e0000 */
[----:B------:R1:W1:Y:S04]  /*6d80*/  SHFL.DOWN PT, R78, R247, 0x10, 0x1f ;  /* 0x0a001f00f74e7f89 */ /* 0x00026800000e0000 */
[----:B0-----:R0:W0:Y:S02]  /*6d90*/  SHFL.DOWN PT, R251, R246, 0x10, 0x1f ;  /* 0x0a001f00f6fb7f89 */ /* 0x00102400000e0000 */
.L_x_4907:
        /* <DEDUP_REMOVED lines=12> */
.L_x_4756:
[----:B------:R-:W-:Y:S05]  /*6e60*/  BSYNC.RECONVERGENT B1 ;  /* 0x0000000000017941 */ /* 0x000fea0003800200 */
.L_x_4755:
        /* <DEDUP_REMOVED lines=27> */
.L_x_4921:
        /* <DEDUP_REMOVED lines=15> */
.L_x_4759:
[----:B------:R-:W-:Y:S05]  /*7110*/  BSYNC.RECONVERGENT B1 ;  /* 0x0000000000017941 */ /* 0x000fea0003800200 */
.L_x_4758:
        /* <DEDUP_REMOVED lines=38> */
.L_x_4741:
[----:B------:R-:W-:Y:S05]  /*7380*/  BSYNC B0 ;  /* 0x0000000000007941 */ /* 0x000fea0003800000 */
.L_x_4740:
        /* <DEDUP_REMOVED lines=10> */
[----:B------:R-:W-:Y:S01]  /*7430*/  ULEA UR9, UR17, 0xfffff000, 0xc ;  /* 0xfffff00011097891 */ /* 0x000fe2000f8e60ff */
[----:B------:R-:W-:Y:S01]  /*7440*/  FMUL.FTZ R67, R39, R56 ;  /* 0x0000003827437220 */ /* 0x000fe20000410000 */
[C---:B------:R-:W-:Y:S01]  /*7450*/  FFMA.FTZ R65, R15.reuse, R231, R66 ;  /* 0x000000e70f417223 */ /* 0x040fe20000010042 */
[-C--:B------:R-:W-:Y:S01]  /*7460*/  FFMA.FTZ R231, -R112, R72.reuse, R231 ;  /* 0x0000004870e77223 */ /* 0x080fe200000101e7 */
[----:B------:R-:W-:Y:S01]  /*7470*/  FFMA.FTZ R72, R158, -R72, R233 ;  /* 0x800000489e487223 */ /* 0x000fe200000100e9 */
[----:B------:R-:W-:Y:S01]  /*7480*/  FFMA.FTZ R233, R15, -R233, R64 ;  /* 0x800000e90fe97223 */ /* 0x000fe20000010040 */
[----:B------:R-:W-:Y:S01]  /*7490*/  FFMA.FTZ R64, R14, R236, R65 ;  /* 0x000000ec0e407223 */ /* 0x000fe20000010041 */
[----:B------:R-:W-:Y:S01]  /*74a0*/  USHF.R.S32.HI UR31, URZ, 0x1f, UR9 ;  /* 0x0000001fff1f7899 */ /* 0x000fe20008011409 */
[----:B------:R-:W-:Y:S01]  /*74b0*/  FMUL.FTZ R74, R46, R97 ;  /* 0x000000612e4a7220 */ /* 0x000fe20000410000 */
[-C--:B------:R-:W-:Y:S01]  /*74c0*/  FFMA.FTZ R235, -R110, R67.reuse, R235 ;  /* 0x000000436eeb7223 */ /* 0x080fe200000101eb */
[----:B------:R-:W-:Y:S01]  /*74d0*/  FFMA.FTZ R71, R13, R214, R64 ;  /* 0x000000d60d477223 */ /* 0x000fe20000010040 */
[----:B------:R-:W-:Y:S01]  /*74e0*/  FFMA.FTZ R125, R156, -R67, R125 ;  /* 0x800000439c7d7223 */ /* 0x000fe2000001007d */
[----:B------:R-:W-:Y:S01]  /*74f0*/  FFMA.FTZ R233, R14, -R232, R233 ;  /* 0x800000e80ee97223 */ /* 0x000fe200000100e9 */
[----:B------:R-:W-:Y:S01]  /*7500*/  MOV R69, UR42 ;  /* 0x0000002a00457c02 */ /* 0x000fe20008000f00 */
[-C--:B------:R-:W-:Y:S01]  /*7510*/  FFMA.FTZ R214, -R145, R74.reuse, R214 ;  /* 0x0000004a91d67223 */ /* 0x080fe200000101d6 */
[----:B------:R1:W2:Y:S01]  /*7520*/  LDS.64 R64, [R205+0x6d88] ;  /* 0x006d8800cd407984 */ /* 0x0002a20000000a00 */
[----:B------:R-:W-:Y:S01]  /*7530*/  LOP3.LUT R66, R105, UR9, RZ, 0xfc, !PT ;  /* 0x0000000969427c12 */ /* 0x000fe2000f8efcff */
[----:B------:R-:W-:Y:S01]  /*7540*/  FFMA.FTZ R74, R159, -R74, R212 ;  /* 0x8000004a9f4a7223 */ /* 0x000fe200000100d4 */
[----:B------:R-:W-:Y:S01]  /*7550*/  MOV R67, UR31 ;  /* 0x0000001f00437c02 */ /* 0x000fe20008000f00 */
[----:B------:R-:W-:Y:S01]  /*7560*/  FFMA.FTZ R212, R13, -R212, R233 ;  /* 0x800000d40dd47223 */ /* 0x000fe200000100e9 */
[----:B-----5:R-:W-:Y:S01]  /*7570*/  MOV R77, UR43 ;  /* 0x0000002b004d7c02 */ /* 0x020fe20008000f00 */
[----:B------:R-:W-:Y:S01]  /*7580*/  FFMA.FTZ R70, R12, R217, R71 ;  /* 0x000000d90c467223 */ /* 0x000fe20000010047 */
[----:B------:R-:W-:Y:S01]  /*7590*/  FMUL.FTZ R76, R45, R98 ;  /* 0x000000622d4c7220 */ /* 0x000fe20000410000 */
[----:B------:R-:W-:-:S04]  /*75a0*/  IMAD.WIDE.U32 R68, R69, UR8, R66 ;  /* 0x0000000845447c25 */ /* 0x000fc8000f8e0042 */
[----:B------:R-:W-:Y:S01]  /*75b0*/  FFMA.FTZ R212, R12, -R215, R212 ;  /* 0x800000d70cd47223 */ /* 0x000fe200000100d4 */
[----:B------:R-:W-:Y:S01]  /*75c0*/  FFMA.FTZ R75, R11, R221, R70 ;  /* 0x000000dd0b4b7223 */ /* 0x000fe20000010046 */
[-C--:B------:R-:W-:Y:S01]  /*75d0*/  FFMA.FTZ R221, -R148, R76.reuse, R221 ;  /* 0x0000004c94dd7223 */ /* 0x080fe200000101dd */
[----:B------:R-:W-:Y:S01]  /*75e0*/  IMAD R71, R77, UR8, R69 ;  /* 0x000000084d477c24 */ /* 0x000fe2000f8e0245 */
[----:B------:R-:W-:Y:S01]  /*75f0*/  LEA R70, P0, R68, UR11, 0x2 ;  /* 0x0000000b44467c11 */ /* 0x000fe2000f8010ff */
[----:B------:R-:W-:Y:S01]  /*7600*/  FFMA.FTZ R69, R162, -R76, R219 ;  /* 0x8000004ca2457223 */ /* 0x000fe200000100db */
[----:B------:R-:W-:Y:S01]  /*7610*/  FMUL.FTZ R77, R38, R53 ;  /* 0x00000035264d7220 */ /* 0x000fe20000410000 */
[----:B------:R-:W-:Y:S01]  /*7620*/  FFMA.FTZ R219, R11, -R219, R212 ;  /* 0x800000db0bdb7223 */ /* 0x000fe200000100d4 */
[----:B------:R-:W-:Y:S01]  /*7630*/  FFMA.FTZ R76, R10, R218, R75 ;  /* 0x000000da0a4c7223 */ /* 0x000fe2000001004b */
[----:B------:R-:W-:Y:S01]  /*7640*/  LEA.HI.X R71, R68, UR16, R71, 0x2, P0 ;  /* 0x0000001044477c11 */ /* 0x000fe200080f1447 */
[----:B------:R-:W-:Y:S01]  /*7650*/  FMUL.FTZ R78, R44, R95 ;  /* 0x0000005f2c4e7220 */ /* 0x000fe20000410000 */
[-C--:B------:R-:W-:Y:S01]  /*7660*/  FFMA.FTZ R218, -R147, R77.reuse, R218 ;  /* 0x0000004d93da7223 */ /* 0x080fe200000101da */
[----:B------:R-:W-:Y:S01]  /*7670*/  FFMA.FTZ R68, R161, -R77, R216 ;  /* 0x8000004da1447223 */ /* 0x000fe200000100d8 */
[----:B------:R-:W-:Y:S01]  /*7680*/  FFMA.FTZ R219, R10, -R216, R219 ;  /* 0x800000d80adb7223 */ /* 0x000fe200000100db */
[----:B------:R-:W-:Y:S01]  /*7690*/  FFMA.FTZ R77, R9, R222, R76 ;  /* 0x000000de094d7223 */ /* 0x000fe2000001004c */
[----:B------:R-:W-:Y:S01]  /*76a0*/  FMUL.FTZ R79, R35, R52 ;  /* 0x00000034234f7220 */ /* 0x000fe20000410000 */
[-C--:B------:R-:W-:Y:S01]  /*76b0*/  FFMA.FTZ R222, -R149, R78.reuse, R222 ;  /* 0x0000004e95de7223 */ /* 0x080fe200000101de */
[----:B------:R-:W-:Y:S01]  /*76c0*/  FFMA.FTZ R75, R163, -R78, R220 ;  /* 0x8000004ea34b7223 */ /* 0x000fe200000100dc */
[----:B------:R-:W-:Y:S01]  /*76d0*/  FFMA.FTZ R220, R9, -R220, R219 ;  /* 0x800000dc09dc7223 */ /* 0x000fe200000100db */
[----:B------:R-:W-:Y:S01]  /*76e0*/  FFMA.FTZ R78, R8, R225, R77 ;  /* 0x000000e1084e7223 */ /* 0x000fe2000001004d */
[----:B-1----:R-:W-:Y:S01]  /*76f0*/  FMUL.FTZ R205, R43, R96 ;  /* 0x000000602bcd7220 */ /* 0x002fe20000410000 */
[-C--:B------:R-:W-:Y:S01]  /*7700*/  FFMA.FTZ R225, -R150, R79.reuse, R225 ;  /* 0x0000004f96e17223 */ /* 0x080fe200000101e1 */
[----:B------:R-:W-:Y:S01]  /*7710*/  FFMA.FTZ R76, R164, -R79, R223 ;  /* 0x8000004fa44c7223 */ /* 0x000fe200000100df */
[----:B------:R-:W-:Y:S01]  /*7720*/  FFMA.FTZ R220, R8, -R223, R220 ;  /* 0x800000df08dc7223 */ /* 0x000fe200000100dc */
[----:B------:R-:W-:Y:S01]  /*7730*/  FFMA.FTZ R79, R7, R229, R78 ;  /* 0x000000e5074f7223 */ /* 0x000fe2000001004e */
[----:B------:R-:W-:Y:S01]  /*7740*/  FMUL.FTZ R67, R37, R54 ;  /* 0x0000003625437220 */ /* 0x000fe20000410000 */
[----:B------:R-:W-:Y:S01]  /*7750*/  FMUL.FTZ R78, R36, R51 ;  /* 0x00000033244e7220 */ /* 0x000fe20000410000 */
[----:B------:R-:W-:Y:S01]  /*7760*/  FFMA.FTZ R77, R166, -R205, R227 ;  /* 0x800000cda64d7223 */ /* 0x000fe200000100e3 */
[----:B------:R-:W-:Y:S01]  /*7770*/  FFMA.FTZ R227, R7, -R227, R220 ;  /* 0x800000e307e37223 */ /* 0x000fe200000100dc */
[----:B------:R-:W-:Y:S01]  /*7780*/  FFMA.FTZ R206, R6, R226, R79 ;  /* 0x000000e206ce7223 */ /* 0x000fe2000001004f */
[----:B------:R-:W-:Y:S01]  /*7790*/  FFMA.FTZ R229, -R152, R205, R229 ;  /* 0x000000cd98e57223 */ /* 0x000fe200000101e5 */
[----:B------:R-:W-:Y:S01]  /*77a0*/  FFMA.FTZ R217, -R146, R67, R217 ;  /* 0x0000004392d97223 */ /* 0x000fe200000101d9 */
[-C--:B------:R-:W-:Y:S01]  /*77b0*/  FFMA.FTZ R226, -R151, R78.reuse, R226 ;  /* 0x0000004e97e27223 */ /* 0x080fe200000101e2 */
[----:B--2---:R-:W-:Y:S01]  /*77c0*/  FMUL.FTZ R205, R65, R107 ;  /* 0x0000006b41cd7220 */ /* 0x004fe20000410000 */
[----:B------:R-:W-:Y:S01]  /*77d0*/  FFMA.FTZ R67, R160, -R67, R215 ;  /* 0x80000043a0437223 */ /* 0x000fe200000100d7 */
[----:B------:R-:W-:Y:S01]  /*77e0*/  FFMA.FTZ R78, R165, -R78, R224 ;  /* 0x8000004ea54e7223 */ /* 0x000fe200000100e0 */
[----:B------:R-:W-:Y:S01]  /*77f0*/  FFMA.FTZ R224, R6, -R224, R227 ;  /* 0x800000e006e07223 */ /* 0x000fe200000100e3 */
[----:B------:R-:W-:Y:S01]  /*7800*/  FFMA.FTZ R215, R5, R230, R206 ;  /* 0x000000e605d77223 */ /* 0x000fe200000100ce */
[C---:B------:R-:W-:Y:S01]  /*7810*/  FMUL.FTZ R206, R64.reuse, R107 ;  /* 0x0000006b40ce7220 */ /* 0x040fe20000410000 */
[----:B------:R-:W-:Y:S01]  /*7820*/  FFMA.FTZ R205, R64, R106, R205 ;  /* 0x0000006a40cd7223 */ /* 0x000fe200000100cd */
[----:B------:R-:W-:Y:S01]  /*7830*/  FMUL.FTZ R64, R33, R50 ;  /* 0x0000003221407220 */ /* 0x000fe20000410000 */
[----:B------:R-:W-:Y:S01]  /*7840*/  FFMA.FTZ R224, R5, -R228, R224 ;  /* 0x800000e405e07223 */ /* 0x000fe200000100e0 */
[----:B------:R-:W-:Y:S01]  /*7850*/  FFMA.FTZ R206, R65, R106, -R206 ;  /* 0x0000006a41ce7223 */ /* 0x000fe200000108ce */
[----:B------:R-:W-:Y:S01]  /*7860*/  FFMA.FTZ R106, R4, R213, R215 ;  /* 0x000000d5046a7223 */ /* 0x000fe200000100d7 */
[-C--:B------:R-:W-:Y:S01]  /*7870*/  FFMA.FTZ R213, -R154, R64.reuse, R213 ;  /* 0x000000409ad57223 */ /* 0x080fe200000101d5 */
[----:B------:R-:W-:Y:S01]  /*7880*/  ISETP.NE.AND P2, PT, R105, RZ, PT ;  /* 0x000000ff6900720c */ /* 0x000fe20003f45270 */
[----:B------:R-:W-:Y:S01]  /*7890*/  FFMA.FTZ R64, R204, -R64, R211 ;  /* 0x80000040cc407223 */ /* 0x000fe200000100d3 */
[----:B------:R-:W-:Y:S01]  /*78a0*/  FFMA.FTZ R224, R4, -R211, R224 ;  /* 0x800000d304e07223 */ /* 0x000fe200000100e0 */
[----:B------:R-:W-:Y:S01]  /*78b0*/  FADD.FTZ R205, R184, R205 ;  /* 0x000000cdb8cd7221 */ /* 0x000fe20000010000 */
[----:B------:R-:W-:Y:S01]  /*78c0*/  FADD.FTZ R211, R201, R206 ;  /* 0x000000cec9d37221 */ /* 0x000fe20000010000 */
[----:B------:R-:W-:Y:S01]  /*78d0*/  FFMA.FTZ R65, R3, R209, R106 ;  /* 0x000000d103417223 */ /* 0x000fe2000001006a */
[C---:B------:R-:W-:Y:S01]  /*78e0*/  FMUL.FTZ R184, R34.reuse, R49 ;  /* 0x0000003122b87220 */ /* 0x040fe20000410000 */
[C---:B------:R-:W-:Y:S01]  /*78f0*/  FMUL.FTZ R201, R113.reuse, R205 ;  /* 0x000000cd71c97220 */ /* 0x040fe20000410000 */
[-C--:B------:R-:W-:Y:S01]  /*7900*/  FMUL.FTZ R113, R113, R211.reuse ;  /* 0x000000d371717220 */ /* 0x080fe20000410000 */
[-C--:B------:R-:W-:Y:S01]  /*7910*/  FMUL.FTZ R206, R34, R211.reuse ;  /* 0x000000d322ce7220 */ /* 0x080fe20000410000 */
[----:B------:R-:W-:Y:S01]  /*7920*/  FMUL.FTZ R107, R41, R94 ;  /* 0x0000005e296b7220 */ /* 0x000fe20000410000 */
[C---:B------:R-:W-:Y:S01]  /*7930*/  FFMA.FTZ R106, R114.reuse, R211, -R201 ;  /* 0x000000d3726a7223 */ /* 0x040fe200000108c9 */
[----:B------:R-:W-:Y:S01]  /*7940*/  FFMA.FTZ R114, R114, R205, R113 ;  /* 0x000000cd72727223 */ /* 0x000fe20000010071 */
[----:B------:R-:W-:Y:S01]  /*7950*/  VOTEU.ALL UP0, P2 ;  /* 0x0000000000ff7886 */ /* 0x000fe20001000000 */
[-C--:B------:R-:W-:Y:S01]  /*7960*/  FFMA.FTZ R201, R203, -R184.reuse, R208 ;  /* 0x800000b8cbc97223 */ /* 0x080fe200000100d0 */
[----:B------:R-:W-:Y:S01]  /*7970*/  FADD.FTZ R187, R187, R106 ;  /* 0x0000006abbbb7221 */ /* 0x000fe20000010000 */
[----:B------:R-:W-:Y:S01]  /*7980*/  FADD.FTZ R169, R169, R114 ;  /* 0x00000072a9a97221 */ /* 0x000fe20000010000 */
[----:B------:R-:W-:Y:S01]  /*7990*/  FMUL.FTZ R114, R203, R211 ;  /* 0x000000d3cb727220 */ /* 0x000fe20000410000 */
[----:B------:R-:W-:Y:S01]  /*79a0*/  @!UP0 ULEA UR9, UR8, UR26, 0x4 ;  /* 0x0000001a08098291 */ /* 0x000fe2000f8e20ff */
[C---:B------:R-:W-:Y:S01]  /*79b0*/  FMUL.FTZ R113, R115.reuse, R187 ;  /* 0x000000bb73717220 */ /* 0x040fe20000410000 */
[----:B------:R-:W-:Y:S01]  /*79c0*/  FMUL.FTZ R106, R115, R169 ;  /* 0x000000a9736a7220 */ /* 0x000fe20000410000 */
[C---:B------:R-:W-:Y:S01]  /*79d0*/  FFMA.FTZ R184, -R185.reuse, R184, R210 ;  /* 0x000000b8b9b87223 */ /* 0x040fe200000101d2 */
[----:B------:R-:W-:Y:S01]  /*79e0*/  FFMA.FTZ R114, R185, R205, R114 ;  /* 0x000000cdb9727223 */ /* 0x000fe20000010072 */
[C---:B------:R-:W-:Y:S01]  /*79f0*/  FFMA.FTZ R113, R116.reuse, R169, R113 ;  /* 0x000000a974717223 */ /* 0x040fe20000010071 */
[----:B------:R-:W-:Y:S01]  /*7a00*/  FFMA.FTZ R115, R116, R187, -R106 ;  /* 0x000000bb74737223 */ /* 0x000fe2000001086a */
[----:B------:R-:W-:Y:S01]  /*7a10*/  FMUL.FTZ R106, R205, UR27 ;  /* 0x0000001bcd6a7c20 */ /* 0x000fe20008410000 */
[----:B------:R-:W-:Y:S01]  /*7a20*/  FMUL.FTZ R116, R34, R205 ;  /* 0x000000cd22747220 */ /* 0x000fe20000410000 */
[----:B------:R-:W-:Y:S01]  /*7a30*/  FADD.FTZ R170, R170, R113 ;  /* 0x00000071aaaa7221 */ /* 0x000fe20000010000 */
[----:B------:R-:W-:Y:S01]  /*7a40*/  FADD.FTZ R186, R186, R115 ;  /* 0x00000073baba7221 */ /* 0x000fe20000010000 */
[----:B0-----:R0:W-:Y:S01]  /*7a50*/  @!P2 STS.128 [UR9+0x8b80], R60 ;  /* 0x008b803cff00a988 */ /* 0x0011e20008000c09 */
[----:B------:R-:W-:Y:S01]  /*7a60*/  FFMA.FTZ R106, R211, UR30, -R106 ;  /* 0x0000001ed36a7c23 */ /* 0x000fe2000801086a */
[----:B------:R-:W-:Y:S01]  /*7a70*/  FFMA.FTZ R17, R34, R114, R17 ;  /* 0x0000007222117223 */ /* 0x000fe20000010011 */
[----:B------:R-:W-:Y:S01]  /*7a80*/  FMUL.FTZ R203, R49, R116 ;  /* 0x0000007431cb7220 */ /* 0x000fe20000410000 */
[----:B------:R-:W-:Y:S01]  /*7a90*/  FMUL.FTZ R113, R202, R187 ;  /* 0x000000bbca717220 */ /* 0x000fe20000410000 */
[----:B------:R-:W-:Y:S01]  /*7aa0*/  FMUL.FTZ R185, R201, R106 ;  /* 0x0000006ac9b97220 */ /* 0x000fe20000410000 */
[-C--:B------:R-:W-:Y:S01]  /*7ab0*/  FFMA.FTZ R209, -R168, R107.reuse, R209 ;  /* 0x0000006ba8d17223 */ /* 0x080fe200000101d1 */
[----:B------:R-:W-:Y:S01]  /*7ac0*/  FFMA.FTZ R107, R202, -R107, R207 ;  /* 0x8000006bca6b7223 */ /* 0x000fe200000100cf */
[----:B------:R-:W-:Y:S01]  /*7ad0*/  FMUL.FTZ R212, R42, R93 ;  /* 0x0000005d2ad47220 */ /* 0x000fe20000410000 */
[----:B------:R-:W-:Y:S01]  /*7ae0*/  P2R R79, PR, RZ, 0x4 ;  /* 0x00000004ff4f7803 */ /* 0x000fe20000000000 */
[----:B------:R-:W-:Y:S01]  /*7af0*/  FMUL.FTZ R73, R40, R55 ;  /* 0x0000003728497220 */ /* 0x000fe20000410000 */
[----:B------:R-:W-:Y:S01]  /*7b00*/  BSSY.RECONVERGENT B0, `(.L_x_4760) ;  /* 0x0000167000007945 */ /* 0x000fe20003800200 */
[-C--:B------:R-:W-:Y:S01]  /*7b10*/  FFMA.FTZ R79, R167, -R212.reuse, R228 ;  /* 0x800000d4a74f7223 */ /* 0x080fe200000100e4 */
[----:B------:R-:W-:Y:S01]  /*7b20*/  FFMA.FTZ R230, -R153, R212, R230 ;  /* 0x000000d499e67223 */ /* 0x000fe200000101e6 */
[C---:B0-----:R-:W-:Y:S01]  /*7b30*/  FMUL.FTZ R63, R117.reuse, R170 ;  /* 0x000000aa753f7220 */ /* 0x041fe20000410000 */
[----:B------:R-:W-:Y:S01]  /*7b40*/  FMUL.FTZ R117, R117, R186 ;  /* 0x000000ba75757220 */ /* 0x000fe20000410000 */
[----:B------:R-:W-:Y:S01]  /*7b50*/  FMUL.FTZ R60, R211, UR27 ;  /* 0x0000001bd33c7c20 */ /* 0x000fe20008410000 */
[----:B------:R-:W-:Y:S01]  /*7b60*/  FMUL.FTZ R61, R201, R206 ;  /* 0x000000cec93d7220 */ /* 0x000fe20000410000 */
[C---:B------:R-:W-:Y:S01]  /*7b70*/  FFMA.FTZ R63, R118.reuse, R186, -R63 ;  /* 0x000000ba763f7223 */ /* 0x040fe2000001083f */
[----:B------:R-:W-:Y:S01]  /*7b80*/  FFMA.FTZ R118, R118, R170, R117 ;  /* 0x000000aa76767223 */ /* 0x000fe20000010075 */
[----:B------:R-:W-:Y:S01]  /*7b90*/  FFMA.FTZ R115, R205, UR30, R60 ;  /* 0x0000001ecd737c23 */ /* 0x000fe2000801003c */
[-C--:B------:R-:W-:Y:S01]  /*7ba0*/  FMUL.FTZ R201, R201, R116.reuse ;  /* 0x00000074c9c97220 */ /* 0x080fe20000410000 */
[----:B------:R-:W-:Y:S01]  /*7bb0*/  FADD.FTZ R188, R188, R63 ;  /* 0x0000003fbcbc7221 */ /* 0x000fe20000010000 */
[----:B------:R-:W-:Y:S01]  /*7bc0*/  FADD.FTZ R171, R171, R118 ;  /* 0x00000076abab7221 */ /* 0x000fe20000010000 */
[C---:B------:R-:W-:Y:S01]  /*7bd0*/  FFMA.FTZ R106, R184.reuse, R115, R185 ;  /* 0x00000073b86a7223 */ /* 0x040fe200000100b9 */
[----:B------:R-:W-:Y:S01]  /*7be0*/  FFMA.FTZ R60, R184, R116, R61 ;  /* 0x00000074b83c7223 */ /* 0x000fe2000001003d */
[C---:B------:R-:W-:Y:S01]  /*7bf0*/  FMUL.FTZ R63, R119.reuse, R188 ;  /* 0x000000bc773f7220 */ /* 0x040fe20000410000 */
[-C--:B------:R-:W-:Y:S01]  /*7c00*/  FMUL.FTZ R119, R119, R171.reuse ;  /* 0x000000ab77777220 */ /* 0x080fe20000410000 */
[----:B------:R-:W-:Y:S01]  /*7c10*/  FFMA.FTZ R106, R49, R114, R106 ;  /* 0x00000072316a7223 */ /* 0x000fe2000001006a */
[----:B------:R-:W-:Y:S01]  /*7c20*/  FMUL.FTZ R114, R187, UR27 ;  /* 0x0000001bbb727c20 */ /* 0x000fe20008410000 */
[C---:B------:R-:W-:Y:S01]  /*7c30*/  FMUL.FTZ R116, R169.reuse, UR27 ;  /* 0x0000001ba9747c20 */ /* 0x040fe20008410000 */
[C---:B------:R-:W-:Y:S01]  /*7c40*/  FFMA.FTZ R63, R120.reuse, R171, R63 ;  /* 0x000000ab783f7223 */ /* 0x040fe2000001003f */
[----:B------:R-:W-:Y:S01]  /*7c50*/  FFMA.FTZ R120, R120, R188, -R119 ;  /* 0x000000bc78787223 */ /* 0x000fe20000010877 */
[----:B------:R-:W-:Y:S01]  /*7c60*/  FFMA.FTZ R115, R168, R169, R113 ;  /* 0x000000a9a8737223 */ /* 0x000fe20000010071 */
[----:B------:R-:W-:Y:S01]  /*7c70*/  FFMA.FTZ R118, R169, UR30, R114 ;  /* 0x0000001ea9767c23 */ /* 0x000fe20008010072 */
[----:B------:R-:W-:Y:S01]  /*7c80*/  FFMA.FTZ R116, R187, UR30, -R116 ;  /* 0x0000001ebb747c23 */ /* 0x000fe20008010874 */
[C---:B------:R-:W-:Y:S01]  /*7c90*/  FMUL.FTZ R168, R41.reuse, R187 ;  /* 0x000000bb29a87220 */ /* 0x040fe20000410000 */
[----:B------:R-:W-:Y:S01]  /*7ca0*/  FMUL.FTZ R114, R41, R169 ;  /* 0x000000a929727220 */ /* 0x000fe20000410000 */
[----:B------:R-:W-:Y:S01]  /*7cb0*/  FADD.FTZ R189, R189, R120 ;  /* 0x00000078bdbd7221 */ /* 0x000fe20000010000 */
[----:B------:R-:W-:Y:S01]  /*7cc0*/  FADD.FTZ R172, R172, R63 ;  /* 0x0000003facac7221 */ /* 0x000fe20000010000 */
[----:B------:R-:W-:Y:S01]  /*7cd0*/  FFMA.FTZ R61, R184, R206, -R201 ;  /* 0x000000ceb83d7223 */ /* 0x000fe200000108c9 */
[C---:B------:R-:W-:Y:S01]  /*7ce0*/  FMUL.FTZ R184, R107.reuse, R168 ;  /* 0x000000a86bb87220 */ /* 0x040fe20000410000 */
[C---:B------:R-:W-:Y:S01]  /*7cf0*/  FMUL.FTZ R120, R107.reuse, R116 ;  /* 0x000000746b787220 */ /* 0x040fe20000410000 */
[----:B------:R-:W-:Y:S01]  /*7d00*/  FMUL.FTZ R202, R107, R114 ;  /* 0x000000726bca7220 */ /* 0x000fe20000410000 */
[C---:B------:R-:W-:Y:S01]  /*7d10*/  FMUL.FTZ R107, R121.reuse, R189 ;  /* 0x000000bd796b7220 */ /* 0x040fe20000410000 */
[----:B------:R-:W-:Y:S01]  /*7d20*/  FMUL.FTZ R116, R121, R172 ;  /* 0x000000ac79747220 */ /* 0x000fe20000410000 */
[-C--:B------:R-:W-:Y:S01]  /*7d30*/  FFMA.FTZ R113, R209, R114.reuse, R184 ;  /* 0x00000072d1717223 */ /* 0x080fe200000100b8 */
[----:B------:R-:W-:Y:S01]  /*7d40*/  FMUL.FTZ R117, R94, R114 ;  /* 0x000000725e757220 */ /* 0x000fe20000410000 */
[----:B------:R-:W-:Y:S01]  /*7d50*/  FFMA.FTZ R114, R122, R172, R107 ;  /* 0x000000ac7a727223 */ /* 0x000fe2000001006b */
[----:B------:R-:W-:-:S02]  /*7d60*/  HFMA2 R62, -RZ, RZ, 0, 7.8678131103515625e-06 ;  /* 0x00000084ff3e7431 */ /* 0x000fc400000001ff */
[----:B------:R-:W-:Y:S01]  /*7d70*/  FFMA.FTZ R107, R122, R189, -R116 ;  /* 0x000000bd7a6b7223 */ /* 0x000fe20000010874 */
[C---:B------:R-:W-:Y:S01]  /*7d80*/  FFMA.FTZ R63, R209.reuse, R168, -R202 ;  /* 0x000000a8d13f7223 */ /* 0x040fe200000108ca */
[----:B------:R-:W-:Y:S01]  /*7d90*/  FFMA.FTZ R209, R209, R118, R120 ;  /* 0x00000076d1d17223 */ /* 0x000fe20000010078 */
[----:B------:R-:W-:Y:S01]  /*7da0*/  FADD.FTZ R173, R173, R114 ;  /* 0x00000072adad7221 */ /* 0x000fe20000010000 */
[----:B------:R-:W-:Y:S01]  /*7db0*/  FADD.FTZ R190, R190, R107 ;  /* 0x0000006bbebe7221 */ /* 0x000fe20000010000 */
[-C--:B------:R-:W-:Y:S01]  /*7dc0*/  FFMA.FTZ R26, R41, R115.reuse, R26 ;  /* 0x00000073291a7223 */ /* 0x080fe2000001001a */
[----:B------:R-:W-:Y:S01]  /*7dd0*/  FFMA.FTZ R107, R94, R115, R209 ;  /* 0x000000735e6b7223 */ /* 0x000fe200000100d1 */
[----:B------:R-:W-:Y:S01]  /*7de0*/  FMUL.FTZ R119, R33, R186 ;  /* 0x000000ba21777220 */ /* 0x000fe20000410000 */
[C---:B------:R-:W-:Y:S01]  /*7df0*/  FMUL.FTZ R115, R123.reuse, R190 ;  /* 0x000000be7b737220 */ /* 0x040fe20000410000 */
[----:B------:R-:W-:Y:S01]  /*7e00*/  FMUL.FTZ R123, R123, R173 ;  /* 0x000000ad7b7b7220 */ /* 0x000fe20000410000 */
[----:B------:R-:W-:-:S02]  /*7e10*/  IMAD R62, R105, R62, UR26 ;  /* 0x0000001a693e7e24 */ /* 0x000fc4000f8e023e */
[----:B------:R-:W-:Y:S01]  /*7e20*/  FMUL.FTZ R114, R64, R119 ;  /* 0x0000007740727220 */ /* 0x000fe20000410000 */
[C---:B------:R-:W-:Y:S01]  /*7e30*/  FFMA.FTZ R115, R126.reuse, R173, R115 ;  /* 0x000000ad7e737223 */ /* 0x040fe20000010073 */
[----:B------:R-:W-:Y:S01]  /*7e40*/  FFMA.FTZ R126, R126, R190, -R123 ;  /* 0x000000be7e7e7223 */ /* 0x000fe2000001087b */
[----:B------:R-:W-:Y:S01]  /*7e50*/  FMUL.FTZ R120, R42, R188 ;  /* 0x000000bc2a787220 */ /* 0x000fe20000410000 */
[----:B------:R0:W-:Y:S01]  /*7e60*/  STS [R62+0x2170], R117 ;  /* 0x002170753e007388 */ /* 0x0001e20000000800 */
[----:B------:R-:W-:Y:S01]  /*7e70*/  FADD.FTZ R174, R174, R115 ;  /* 0x00000073aeae7221 */ /* 0x000fe20000010000 */
[----:B------:R-:W-:Y:S01]  /*7e80*/  FADD.FTZ R191, R191, R126 ;  /* 0x0000007ebfbf7221 */ /* 0x000fe20000010000 */
[----:B------:R-:W-:Y:S01]  /*7e90*/  FMUL.FTZ R169, R94, R168 ;  /* 0x000000a85ea97220 */ /* 0x000fe20000410000 */
[----:B------:R-:W-:Y:S01]  /*7ea0*/  FMUL.FTZ R123, R50, R119 ;  /* 0x00000077327b7220 */ /* 0x000fe20000410000 */
[----:B------:R-:W-:Y:S01]  /*7eb0*/  FMUL.FTZ R118, R127, R174 ;  /* 0x000000ae7f767220 */ /* 0x000fe20000410000 */
[----:B------:R-:W-:Y:S01]  /*7ec0*/  FMUL.FTZ R185, R93, R120 ;  /* 0x000000785db97220 */ /* 0x000fe20000410000 */
[----:B------:R-:W-:Y:S01]  /*7ed0*/  FMUL.FTZ R126, R43, R190 ;  /* 0x000000be2b7e7220 */ /* 0x000fe20000410000 */
[----:B------:R1:W-:Y:S01]  /*7ee0*/  STS [R62+0x2174], R169 ;  /* 0x002174a93e007388 */ /* 0x0003e20000000800 */
[-C--:B------:R-:W-:Y:S01]  /*7ef0*/  FFMA.FTZ R236, -R111, R73.reuse, R236 ;  /* 0x000000496fec7223 */ /* 0x080fe200000101ec */
[----:B0-----:R-:W-:Y:S01]  /*7f00*/  FMUL.FTZ R117, R33, R170 ;  /* 0x000000aa21757220 */ /* 0x001fe20000410000 */
[----:B------:R-:W-:Y:S01]  /*7f10*/  FFMA.FTZ R73, R157, -R73, R232 ;  /* 0x800000499d497223 */ /* 0x000fe200000100e8 */
[----:B------:R0:W-:Y:S01]  /*7f20*/  STS [R62+0x216c], R123 ;  /* 0x00216c7b3e007388 */ /* 0x0001e20000000800 */
[----:B------:R-:W-:Y:S01]  /*7f30*/  FMUL.FTZ R205, R49, R206 ;  /* 0x000000ce31cd7220 */ /* 0x000fe20000410000 */
[-C--:B------:R-:W-:Y:S01]  /*7f40*/  FMUL.FTZ R116, R64, R117.reuse ;  /* 0x0000007540747220 */ /* 0x080fe20000410000 */
[-C--:B------:R-:W-:Y:S01]  /*7f50*/  FFMA.FTZ R114, R213, R117.reuse, R114 ;  /* 0x00000075d5727223 */ /* 0x080fe20000010072 */
[----:B------:R-:W-:Y:S01]  /*7f60*/  FMUL.FTZ R121, R50, R117 ;  /* 0x0000007532797220 */ /* 0x000fe20000410000 */
[----:B------:R-:W-:Y:S01]  /*7f70*/  FMUL.FTZ R117, R127, R191 ;  /* 0x000000bf7f757220 */ /* 0x000fe20000410000 */
[----:B------:R-:W-:Y:S01]  /*7f80*/  FFMA.FTZ R115, R213, R119, -R116 ;  /* 0x00000077d5737223 */ /* 0x000fe20000010874 */
[----:B------:R-:W-:Y:S01]  /*7f90*/  FMUL.FTZ R119, R79, R120 ;  /* 0x000000784f777220 */ /* 0x000fe20000410000 */
[----:B------:R-:W-:Y:S01]  /*7fa0*/  STS [R62+0x2164], R185 ;  /* 0x002164b93e007388 */ /* 0x000fe20000000800 */
[C---:B------:R-:W-:Y:S01]  /*7fb0*/  FFMA.FTZ R116, R128.reuse, R174, R117 ;  /* 0x000000ae80747223 */ /* 0x040fe20000010075 */
[----:B------:R-:W-:Y:S01]  /*7fc0*/  FFMA.FTZ R117, R128, R191, -R118 ;  /* 0x000000bf80757223 */ /* 0x000fe20000010876 */
[----:B------:R-:W-:Y:S01]  /*7fd0*/  FMUL.FTZ R118, R42, R171 ;  /* 0x000000ab2a767220 */ /* 0x000fe20000410000 */
[----:B------:R2:W-:Y:S01]  /*7fe0*/  STS [R62+0x2168], R121 ;  /* 0x002168793e007388 */ /* 0x0005e20000000800 */
[----:B------:R-:W-:Y:S01]  /*7ff0*/  FADD.FTZ R175, R175, R116 ;  /* 0x00000074afaf7221 */ /* 0x000fe20000010000 */
[----:B------:R-:W-:Y:S01]  /*8000*/  FADD.FTZ R192, R192, R117 ;  /* 0x00000075c0c07221 */ /* 0x000fe20000010000 */
[-C--:B------:R-:W-:Y:S01]  /*8010*/  FFMA.FTZ R117, R230, R118.reuse, R119 ;  /* 0x00000076e6757223 */ /* 0x080fe20000010077 */
[-C--:B-1----:R-:W-:Y:S01]  /*8020*/  FMUL.FTZ R169, R93, R118.reuse ;  /* 0x000000765da97220 */ /* 0x082fe20000410000 */
[----:B------:R-:W-:Y:S01]  /*8030*/  FMUL.FTZ R119, R129, R175 ;  /* 0x000000af81777220 */ /* 0x000fe20000410000 */
[----:B0-----:R-:W-:Y:S01]  /*8040*/  FMUL.FTZ R123, R36, R189 ;  /* 0x000000bd247b7220 */ /* 0x001fe20000410000 */
[----:B------:R-:W-:Y:S01]  /*8050*/  STS [R62+0x2178], R203 ;  /* 0x002178cb3e007388 */ /* 0x000fe20000000800 */
[----:B------:R-:W-:Y:S01]  /*8060*/  FFMA.FTZ R207, R3, -R207, R224 ;  /* 0x800000cf03cf7223 */ /* 0x000fe200000100e0 */
[----:B--2---:R-:W-:Y:S01]  /*8070*/  FMUL.FTZ R121, R79, R118 ;  /* 0x000000764f797220 */ /* 0x004fe20000410000 */
[----:B------:R-:W-:Y:S01]  /*8080*/  FMUL.FTZ R118, R129, R192 ;  /* 0x000000c081767220 */ /* 0x000fe20000410000 */
[----:B------:R-:W-:Y:S01]  /*8090*/  FMUL.FTZ R127, R78, R123 ;  /* 0x0000007b4e7f7220 */ /* 0x000fe20000410000 */
[----:B------:R0:W-:Y:S01]  /*80a0*/  STS [R62+0x2160], R169 ;  /* 0x002160a93e007388 */ /* 0x0001e20000000800 */
[----:B------:R-:W-:Y:S01]  /*80b0*/  FFMA.FTZ R116, R230, R120, -R121 ;  /* 0x00000078e6747223 */ /* 0x000fe20000010879 */
[C---:B------:R-:W-:Y:S01]  /*80c0*/  FFMA.FTZ R120, R130.reuse, R192, -R119 ;  /* 0x000000c082787223 */ /* 0x040fe20000010877 */
[----:B------:R-:W-:Y:S01]  /*80d0*/  FFMA.FTZ R119, R130, R175, R118 ;  /* 0x000000af82777223 */ /* 0x000fe20000010076 */
[----:B------:R-:W-:Y:S01]  /*80e0*/  FMUL.FTZ R121, R36, R172 ;  /* 0x000000ac24797220 */ /* 0x000fe20000410000 */
[----:B------:R-:W-:Y:S01]  /*80f0*/  STS [R62+0x217c], R205 ;  /* 0x00217ccd3e007388 */ /* 0x000fe20000000800 */
[----:B------:R-:W-:Y:S01]  /*8100*/  FADD.FTZ R193, R193, R120 ;  /* 0x00000078c1c17221 */ /* 0x000fe20000010000 */
[----:B------:R-:W-:Y:S01]  /*8110*/  FADD.FTZ R176, R176, R119 ;  /* 0x00000077b0b07221 */ /* 0x000fe20000010000 */
[-C--:B------:R-:W-:Y:S01]  /*8120*/  FFMA.FTZ R118, R226, R121.reuse, R127 ;  /* 0x00000079e2767223 */ /* 0x080fe2000001007f */
[----:B------:R-:W-:Y:S01]  /*8130*/  FMUL.FTZ R129, R78, R121 ;  /* 0x000000794e817220 */ /* 0x000fe20000410000 */
[C---:B------:R-:W-:Y:S01]  /*8140*/  FMUL.FTZ R119, R131.reuse, R193 ;  /* 0x000000c183777220 */ /* 0x040fe20000410000 */
[-C--:B------:R-:W-:Y:S01]  /*8150*/  FMUL.FTZ R122, R131, R176.reuse ;  /* 0x000000b0837a7220 */ /* 0x080fe20000410000 */
[C---:B------:R-:W-:Y:S01]  /*8160*/  FMUL.FTZ R127, R51.reuse, R121 ;  /* 0x00000079337f7220 */ /* 0x040fe20000410000 */
[----:B0-----:R-:W-:Y:S01]  /*8170*/  FMUL.FTZ R169, R51, R123 ;  /* 0x0000007b33a97220 */ /* 0x001fe20000410000 */
[C---:B------:R-:W-:Y:S01]  /*8180*/  FFMA.FTZ R120, R132.reuse, R176, R119 ;  /* 0x000000b084787223 */ /* 0x040fe20000010077 */
[----:B------:R-:W-:Y:S01]  /*8190*/  FFMA.FTZ R121, R132, R193, -R122 ;  /* 0x000000c184797223 */ /* 0x000fe2000001087a */
[----:B------:R-:W-:Y:S01]  /*81a0*/  FMUL.FTZ R122, R43, R173 ;  /* 0x000000ad2b7a7220 */ /* 0x000fe20000410000 */
[----:B------:R-:W-:Y:S01]  /*81b0*/  FFMA.FTZ R119, R226, R123, -R129 ;  /* 0x0000007be2777223 */ /* 0x000fe20000010881 */
[----:B------:R-:W-:Y:S01]  /*81c0*/  FADD.FTZ R177, R177, R120 ;  /* 0x00000078b1b17221 */ /* 0x000fe20000010000 */
[----:B------:R-:W-:Y:S01]  /*81d0*/  FADD.FTZ R194, R194, R121 ;  /* 0x00000079c2c27221 */ /* 0x000fe20000010000 */
[C---:B------:R-:W-:Y:S01]  /*81e0*/  FMUL.FTZ R128, R77.reuse, R122 ;  /* 0x0000007a4d807220 */ /* 0x040fe20000410000 */
[----:B------:R0:W-:Y:S01]  /*81f0*/  STS [R62+0x215c], R169 ;  /* 0x00215ca93e007388 */ /* 0x0001e20000000800 */
[----:B------:R-:W-:Y:S01]  /*8200*/  FMUL.FTZ R120, R77, R126 ;  /* 0x0000007e4d787220 */ /* 0x000fe20000410000 */
[C---:B------:R-:W-:Y:S01]  /*8210*/  FMUL.FTZ R121, R133.reuse, R194 ;  /* 0x000000c285797220 */ /* 0x040fe20000410000 */
[-C--:B------:R-:W-:Y:S01]  /*8220*/  FMUL.FTZ R133, R133, R177.reuse ;  /* 0x000000b185857220 */ /* 0x080fe20000410000 */
[-C--:B------:R-:W-:Y:S01]  /*8230*/  FMUL.FTZ R131, R96, R122.reuse ;  /* 0x0000007a60837220 */ /* 0x080fe20000410000 */
[----:B------:R-:W-:Y:S01]  /*8240*/  FFMA.FTZ R120, R229, R122, R120 ;  /* 0x0000007ae5787223 */ /* 0x000fe20000010078 */
[C---:B------:R-:W-:Y:S01]  /*8250*/  FFMA.FTZ R121, R134.reuse, R177, R121 ;  /* 0x000000b186797223 */ /* 0x040fe20000010079 */
[----:B------:R-:W-:Y:S01]  /*8260*/  FFMA.FTZ R134, R134, R194, -R133 ;  /* 0x000000c286867223 */ /* 0x000fe20000010885 */
[----:B------:R-:W-:Y:S01]  /*8270*/  FMUL.FTZ R129, R35, R191 ;  /* 0x000000bf23817220 */ /* 0x000fe20000410000 */
[----:B------:R1:W-:Y:S01]  /*8280*/  STS [R62+0x2158], R127 ;  /* 0x0021587f3e007388 */ /* 0x0003e20000000800 */
[----:B------:R-:W-:Y:S01]  /*8290*/  FADD.FTZ R178, R178, R121 ;  /* 0x00000079b2b27221 */ /* 0x000fe20000010000 */
[----:B------:R-:W-:Y:S01]  /*82a0*/  FADD.FTZ R195, R195, R134 ;  /* 0x00000086c3c37221 */ /* 0x000fe20000010000 */
[-C--:B0-----:R-:W-:Y:S01]  /*82b0*/  FMUL.FTZ R169, R96, R126.reuse ;  /* 0x0000007e60a97220 */ /* 0x081fe20000410000 */
[----:B------:R-:W-:Y:S01]  /*82c0*/  FFMA.FTZ R121, R229, R126, -R128 ;  /* 0x0000007ee5797223 */ /* 0x000fe20000010880 */
[C---:B------:R-:W-:Y:S01]  /*82d0*/  FMUL.FTZ R126, R135.reuse, R178 ;  /* 0x000000b2877e7220 */ /* 0x040fe20000410000 */
[----:B------:R-:W-:Y:S01]  /*82e0*/  FMUL.FTZ R123, R135, R195 ;  /* 0x000000c3877b7220 */ /* 0x000fe20000410000 */
[----:B------:R-:W-:Y:S01]  /*82f0*/  FMUL.FTZ R134, R44, R192 ;  /* 0x000000c02c867220 */ /* 0x000fe20000410000 */
[----:B------:R-:W-:Y:S01]  /*8300*/  FMUL.FTZ R135, R52, R129 ;  /* 0x0000008134877220 */ /* 0x000fe20000410000 */
[----:B------:R-:W-:Y:S01]  /*8310*/  FMUL.FTZ R132, R44, R175 ;  /* 0x000000af2c847220 */ /* 0x000fe20000410000 */
        /* <DEDUP_REMOVED lines=9> */
[C---:B------:R-:W-:Y:S01]  /*83b0*/  FMUL.FTZ R127, R137.reuse, R179 ;  /* 0x000000b3897f7220 */ /* 0x040fe20000410000 */
[----:B------:R-:W-:Y:S01]  /*83c0*/  FMUL.FTZ R126, R137, R196 ;  /* 0x000000c4897e7220 */ /* 0x000fe20000410000 */
[----:B------:R-:W-:Y:S01]  /*83d0*/  FFMA.FTZ R123, R225, R129, -R128 ;  /* 0x00000081e17b7223 */ /* 0x000fe20000010880 */
[----:B------:R-:W-:Y:S01]  /*83e0*/  FMUL.FTZ R129, R75, R134 ;  /* 0x000000864b817220 */ /* 0x000fe20000410000 */
[C---:B------:R-:W-:Y:S01]  /*83f0*/  FFMA.FTZ R128, R138.reuse, R196, -R127 ;  /* 0x000000c48a807223 */ /* 0x040fe2000001087f */
[----:B------:R-:W-:Y:S01]  /*8400*/  FFMA.FTZ R127, R138, R179, R126 ;  /* 0x000000b38a7f7223 */ /* 0x000fe2000001007e */
[----:B------:R0:W-:Y:S01]  /*8410*/  STS [R62+0x2150], R131 ;  /* 0x002150833e007388 */ /* 0x0001e20000000800 */
[-C--:B------:R-:W-:Y:S01]  /*8420*/  FFMA.FTZ R126, R222, R132.reuse, R129 ;  /* 0x00000084de7e7223 */ /* 0x080fe20000010081 */
[----:B------:R-:W-:Y:S01]  /*8430*/  FADD.FTZ R197, R197, R128 ;  /* 0x00000080c5c57221 */ /* 0x000fe20000010000 */
[----:B------:R-:W-:Y:S01]  /*8440*/  FADD.FTZ R180, R180, R127 ;  /* 0x0000007fb4b47221 */ /* 0x000fe20000010000 */
[----:B------:R1:W-:Y:S01]  /*8450*/  STS [R62+0x2148], R133 ;  /* 0x002148853e007388 */ /* 0x0003e20000000800 */
[----:B------:R-:W-:Y:S01]  /*8460*/  FMUL.FTZ R137, R95, R132 ;  /* 0x000000845f897220 */ /* 0x000fe20000410000 */
[CC--:B------:R-:W-:Y:S01]  /*8470*/  FMUL.FTZ R127, R139.reuse, R197.reuse ;  /* 0x000000c58b7f7220 */ /* 0x0c0fe20000410000 */
[----:B------:R-:W-:Y:S01]  /*8480*/  FMUL.FTZ R130, R139, R180 ;  /* 0x000000b48b827220 */ /* 0x000fe20000410000 */
[----:B------:R2:W-:Y:S01]  /*8490*/  STS [R62+0x214c], R135 ;  /* 0x00214c873e007388 */ /* 0x0005e20000000800 */
[----:B------:R-:W-:Y:S01]  /*84a0*/  FMUL.FTZ R139, R95, R134 ;  /* 0x000000865f8b7220 */ /* 0x000fe20000410000 */
[C---:B------:R-:W-:Y:S01]  /*84b0*/  FFMA.FTZ R128, R140.reuse, R180, R127 ;  /* 0x000000b48c807223 */ /* 0x040fe2000001007f */
[----:B------:R-:W-:Y:S01]  /*84c0*/  FFMA.FTZ R129, R140, R197, -R130 ;  /* 0x000000c58c817223 */ /* 0x000fe20000010882 */
[----:B0-----:R-:W-:Y:S01]  /*84d0*/  FMUL.FTZ R131, R75, R132 ;  /* 0x000000844b837220 */ /* 0x001fe20000410000 */
[----:B------:R0:W-:Y:S01]  /*84e0*/  STS [R62+0x2140], R137 ;  /* 0x002140893e007388 */ /* 0x0001e20000000800 */
[----:B------:R-:W-:Y:S01]  /*84f0*/  FADD.FTZ R181, R181, R128 ;  /* 0x00000080b5b57221 */ /* 0x000fe20000010000 */
[----:B------:R-:W-:Y:S01]  /*8500*/  FADD.FTZ R198, R198, R129 ;  /* 0x00000081c6c67221 */ /* 0x000fe20000010000 */
[----:B-1----:R-:W-:Y:S01]  /*8510*/  FMUL.FTZ R133, R38, R193 ;  /* 0x000000c126857220 */ /* 0x002fe20000410000 */
[----:B------:R-:W-:Y:S01]  /*8520*/  FFMA.FTZ R127, R222, R134, -R131 ;  /* 0x00000086de7f7223 */ /* 0x000fe20000010883 */
[----:B------:R-:W-:Y:S01]  /*8530*/  FMUL.FTZ R131, R38, R176 ;  /* 0x000000b026837220 */ /* 0x000fe20000410000 */
[C---:B------:R-:W-:Y:S01]  /*8540*/  FMUL.FTZ R129, R141.reuse, R198 ;  /* 0x000000c68d817220 */ /* 0x040fe20000410000 */
[----:B------:R-:W-:Y:S01]  /*8550*/  FMUL.FTZ R141, R141, R181 ;  /* 0x000000b58d8d7220 */ /* 0x000fe20000410000 */
[----:B--2---:R-:W-:Y:S01]  /*8560*/  FMUL.FTZ R135, R68, R133 ;  /* 0x0000008544877220 */ /* 0x004fe20000410000 */
[----:B------:R-:W-:Y:S01]  /*8570*/  FMUL.FTZ R138, R45, R194 ;  /* 0x000000c22d8a7220 */ /* 0x000fe20000410000 */
[C---:B------:R-:W-:Y:S01]  /*8580*/  FFMA.FTZ R129, R142.reuse, R181, R129 ;  /* 0x000000b58e817223 */ /* 0x040fe20000010081 */
[----:B------:R-:W-:Y:S01]  /*8590*/  FFMA.FTZ R142, R142, R198, -R141 ;  /* 0x000000c68e8e7223 */ /* 0x000fe2000001088d */
[-C--:B------:R-:W-:Y:S01]  /*85a0*/  FFMA.FTZ R128, R218, R131.reuse, R135 ;  /* 0x00000083da807223 */ /* 0x080fe20000010087 */
[-C--:B0-----:R-:W-:Y:S01]  /*85b0*/  FMUL.FTZ R137, R68, R131.reuse ;  /* 0x0000008344897220 */ /* 0x081fe20000410000 */
[----:B------:R-:W-:Y:S01]  /*85c0*/  FADD.FTZ R182, R182, R129 ;  /* 0x00000081b6b67221 */ /* 0x000fe20000010000 */
[----:B------:R-:W-:Y:S01]  /*85d0*/  FADD.FTZ R199, R199, R142 ;  /* 0x0000008ec7c77221 */ /* 0x000fe20000010000 */
[----:B------:R-:W-:Y:S01]  /*85e0*/  FMUL.FTZ R135, R53, R131 ;  /* 0x0000008335877220 */ /* 0x000fe20000410000 */
[----:B------:R0:W-:Y:S01]  /*85f0*/  STS [R62+0x2144], R139 ;  /* 0x0021448b3e007388 */ /* 0x0001e20000000800 */
[C---:B------:R-:W-:Y:S01]  /*8600*/  FMUL.FTZ R132, R143.reuse, R182 ;  /* 0x000000b68f847220 */ /* 0x040fe20000410000 */
[----:B------:R-:W-:Y:S01]  /*8610*/  FMUL.FTZ R131, R143, R199 ;  /* 0x000000c78f837220 */ /* 0x000fe20000410000 */
[----:B------:R-:W-:Y:S01]  /*8620*/  FFMA.FTZ R129, R218, R133, -R137 ;  /* 0x00000085da817223 */ /* 0x000fe20000010889 */
[----:B------:R-:W-:Y:S01]  /*8630*/  FMUL.FTZ R134, R69, R138 ;  /* 0x0000008a45867220 */ /* 0x000fe20000410000 */
[----:B------:R1:W-:Y:S01]  /*8640*/  STS [R62+0x2138], R135 ;  /* 0x002138873e007388 */ /* 0x0003e20000000800 */
[C---:B------:R-:W-:Y:S01]  /*8650*/  FFMA.FTZ R130, R144.reuse, R182, R131 ;  /* 0x000000b690827223 */ /* 0x040fe20000010083 */
[----:B------:R-:W-:Y:S01]  /*8660*/  FFMA.FTZ R131, R144, R199, -R132 ;  /* 0x000000c790837223 */ /* 0x000fe20000010884 */
[----:B------:R-:W-:Y:S01]  /*8670*/  FMUL.FTZ R132, R45, R177 ;  /* 0x000000b12d847220 */ /* 0x000fe20000410000 */
[----:B------:R-:W-:Y:S01]  /*8680*/  FMUL.FTZ R143, R98, R138 ;  /* 0x0000008a628f7220 */ /* 0x000fe20000410000 */
[----:B------:R-:W-:Y:S01]  /*8690*/  FADD.FTZ R183, R183, R130 ;  /* 0x00000082b7b77221 */ /* 0x000fe20000010000 */
[----:B------:R-:W-:Y:S01]  /*86a0*/  FADD.FTZ R200, R200, R131 ;  /* 0x00000083c8c87221 */ /* 0x000fe20000010000 */
[----:B0-----:R-:W-:Y:S01]  /*86b0*/  FMUL.FTZ R139, R53, R133 ;  /* 0x00000085358b7220 */ /* 0x001fe20000410000 */
[----:B------:R-:W-:Y:S01]  /*86c0*/  FMUL.FTZ R130, R39, R199 ;  /* 0x000000c727827220 */ /* 0x000fe20000410000 */
[C---:B------:R-:W-:Y:S01]  /*86d0*/  FMUL.FTZ R133, R48.reuse, R183 ;  /* 0x000000b730857220 */ /* 0x040fe20000410000 */
[----:B------:R-:W-:Y:S01]  /*86e0*/  FMUL.FTZ R131, R48, R200 ;  /* 0x000000c830837220 */ /* 0x000fe20000410000 */
[-C--:B-1----:R-:W-:Y:S01]  /*86f0*/  FMUL.FTZ R135, R69, R132.reuse ;  /* 0x0000008445877220 */ /* 0x082fe20000410000 */
[-C--:B------:R-:W-:Y:S01]  /*8700*/  FFMA.FTZ R134, R221, R132.reuse, R134 ;  /* 0x00000084dd867223 */ /* 0x080fe20000010086 */
[----:B------:R-:W-:Y:S01]  /*8710*/  FMUL.FTZ R141, R98, R132 ;  /* 0x00000084628d7220 */ /* 0x000fe20000410000 */
[----:B------:R-:W-:Y:S01]  /*8720*/  FMUL.FTZ R137, R124, R131 ;  /* 0x000000837c897220 */ /* 0x000fe20000410000 */
[----:B------:R-:W-:Y:S01]  /*8730*/  FMUL.FTZ R132, R39, R182 ;  /* 0x000000b627847220 */ /* 0x000fe20000410000 */
[----:B------:R-:W-:Y:S01]  /*8740*/  FMUL.FTZ R136, R125, R130 ;  /* 0x000000827d887220 */ /* 0x000fe20000410000 */
[----:B------:R0:W-:Y:S01]  /*8750*/  STS [R62+0x213c], R139 ;  /* 0x00213c8b3e007388 */ /* 0x0001e20000000800 */
[----:B------:R-:W-:Y:S01]  /*8760*/  FFMA.FTZ R137, R234, R133, R137 ;  /* 0x00000085ea897223 */ /* 0x000fe20000010089 */
[----:B------:R-:W-:Y:S01]  /*8770*/  FFMA.FTZ R135, R221, R138, -R135 ;  /* 0x0000008add877223 */ /* 0x000fe20000010887 */
[-C--:B------:R-:W-:Y:S01]  /*8780*/  FFMA.FTZ R136, R235, R132.reuse, R136 ;  /* 0x00000084eb887223 */ /* 0x080fe20000010088 */
[----:B------:R-:W-:Y:S01]  /*8790*/  FMUL.FTZ R138, R125, R132 ;  /* 0x000000847d8a7220 */ /* 0x000fe20000410000 */
[----:B------:R-:W-:Y:S01]  /*87a0*/  FADD.FTZ R137, RZ, R137 ;  /* 0x00000089ff897221 */ /* 0x000fe20000010000 */
[----:B------:R1:W-:Y:S01]  /*87b0*/  STS [R62+0x2130], R141 ;  /* 0x0021308d3e007388 */ /* 0x0003e20000000800 */
[----:B------:R-:W-:Y:S01]  /*87c0*/  FMUL.FTZ R144, R40, R197 ;  /* 0x000000c528907220 */ /* 0x000fe20000410000 */
[----:B------:R-:W-:Y:S01]  /*87d0*/  FFMA.FTZ R138, R235, R130, -R138 ;  /* 0x00000082eb8a7223 */ /* 0x000fe2000001088a */
[----:B------:R-:W-:Y:S01]  /*87e0*/  FADD.FTZ R136, R137, R136 ;  /* 0x0000008889887221 */ /* 0x000fe20000010000 */
[----:B0-----:R-:W-:Y:S01]  /*87f0*/  FMUL.FTZ R139, R124, R133 ;  /* 0x000000857c8b7220 */ /* 0x001fe20000410000 */
[C---:B------:R-:W-:Y:S01]  /*8800*/  FMUL.FTZ R137, R47.reuse, R198 ;  /* 0x000000c62f897220 */ /* 0x040fe20000410000 */
[----:B------:R0:W-:Y:S01]  /*8810*/  STS [R62+0x2134], R143 ;  /* 0x0021348f3e007388 */ /* 0x0001e20000000800 */
[----:B------:R-:W-:Y:S01]  /*8820*/  FMUL.FTZ R142, R40, R180 ;  /* 0x000000b4288e7220 */ /* 0x000fe20000410000 */
[----:B------:R-:W-:Y:S01]  /*8830*/  FFMA.FTZ R139, R234, R131, -R139 ;  /* 0x00000083ea8b7223 */ /* 0x000fe2000001088b */
[C---:B------:R-:W-:Y:S01]  /*8840*/  FMUL.FTZ R140, R72.reuse, R137 ;  /* 0x00000089488c7220 */ /* 0x040fe20000410000 */
[----:B-1----:R-:W-:Y:S01]  /*8850*/  FMUL.FTZ R141, R47, R181 ;  /* 0x000000b52f8d7220 */ /* 0x002fe20000410000 */
[----:B------:R1:W-:Y:S01]  /*8860*/  STS [R62+0x2154], R169 ;  /* 0x002154a93e007388 */ /* 0x0003e20000000800 */
[----:B------:R-:W-:Y:S01]  /*8870*/  FADD.FTZ R139, RZ, R139 ;  /* 0x0000008bff8b7221 */ /* 0x000fe20000010000 */
[C---:B------:R-:W-:Y:S01]  /*8880*/  FMUL.FTZ R184, R37.reuse, R195 ;  /* 0x000000c325b87220 */ /* 0x040fe20000410000 */
[----:B------:R-:W-:Y:S01]  /*8890*/  FMUL.FTZ R168, R37, R178 ;  /* 0x000000b225a87220 */ /* 0x000fe20000410000 */
[----:B------:R-:W-:Y:S01]  /*88a0*/  FMUL.FTZ R133, R99, R133 ;  /* 0x0000008563857220 */ /* 0x000fe20000410000 */
[----:B------:R-:W-:Y:S01]  /*88b0*/  FADD.FTZ R138, R139, R138 ;  /* 0x0000008a8b8a7221 */ /* 0x000fe20000010000 */
[-C--:B------:R-:W-:Y:S01]  /*88c0*/  FFMA.FTZ R139, R231, R141.reuse, R140 ;  /* 0x0000008de78b7223 */ /* 0x080fe2000001008c */
[----:B0-----:R-:W-:Y:S01]  /*88d0*/  FMUL.FTZ R143, R73, R144 ;  /* 0x00000090498f7220 */ /* 0x001fe20000410000 */
[----:B------:R-:W-:Y:S01]  /*88e0*/  FMUL.FTZ R140, R72, R141 ;  /* 0x0000008d488c7220 */ /* 0x000fe20000410000 */
[----:B------:R-:W-:Y:S01]  /*88f0*/  FMUL.FTZ R201, R54, R168 ;  /* 0x000000a836c97220 */ /* 0x000fe20000410000 */
[----:B------:R-:W-:Y:S01]  /*8900*/  FADD.FTZ R136, R136, R139 ;  /* 0x0000008b88887221 */ /* 0x000fe20000010000 */
[----:B------:R-:W-:Y:S01]  /*8910*/  FFMA.FTZ R143, R236, R142, R143 ;  /* 0x0000008eec8f7223 */ /* 0x000fe2000001008f */
[----:B-1----:R-:W-:Y:S01]  /*8920*/  FMUL.FTZ R169, R46, R196 ;  /* 0x000000c42ea97220 */ /* 0x002fe20000410000 */
[----:B------:R-:W-:Y:S01]  /*8930*/  FFMA.FTZ R139, R231, R137, -R140 ;  /* 0x00000089e78b7223 */ /* 0x000fe2000001088c */
[----:B------:R-:W-:Y:S01]  /*8940*/  FMUL.FTZ R140, R67, R184 ;  /* 0x000000b8438c7220 */ /* 0x000fe20000410000 */
[----:B------:R-:W-:Y:S01]  /*8950*/  FADD.FTZ R136, R136, R143 ;  /* 0x0000008f88887221 */ /* 0x000fe20000010000 */
[----:B------:R-:W-:Y:S01]  /*8960*/  FMUL.FTZ R143, R46, R179 ;  /* 0x000000b32e8f7220 */ /* 0x000fe20000410000 */
[----:B------:R-:W-:Y:S01]  /*8970*/  FMUL.FTZ R185, R74, R169 ;  /* 0x000000a94ab97220 */ /* 0x000fe20000410000 */
[----:B------:R-:W-:Y:S01]  /*8980*/  FADD.FTZ R138, R138, R139 ;  /* 0x0000008b8a8a7221 */ /* 0x000fe20000010000 */
[----:B------:R-:W-:Y:S01]  /*8990*/  FMUL.FTZ R139, R73, R142 ;  /* 0x0000008e498b7220 */ /* 0x000fe20000410000 */
[----:B------:R-:W-:Y:S01]  /*89a0*/  FFMA.FTZ R187, R217, R168, R140 ;  /* 0x000000a8d9bb7223 */ /* 0x000fe2000001008c */
[-C--:B------:R-:W-:Y:S01]  /*89b0*/  FFMA.FTZ R185, R214, R143.reuse, R185 ;  /* 0x0000008fd6b97223 */ /* 0x080fe200000100b9 */
[----:B------:R-:W-:Y:S01]  /*89c0*/  FMUL.FTZ R140, R74, R143 ;  /* 0x0000008f4a8c7220 */ /* 0x000fe20000410000 */
[----:B------:R-:W-:Y:S01]  /*89d0*/  FFMA.FTZ R139, R236, R144, -R139 ;  /* 0x00000090ec8b7223 */ /* 0x000fe2000001088b */
[----:B------:R-:W-:Y:S01]  /*89e0*/  FMUL.FTZ R168, R67, R168 ;  /* 0x000000a843a87220 */ /* 0x000fe20000410000 */
[----:B------:R-:W-:Y:S01]  /*89f0*/  FADD.FTZ R136, R136, R185 ;  /* 0x000000b988887221 */ /* 0x000fe20000010000 */
[----:B------:R0:W-:Y:S01]  /*8a00*/  STS [R62+0x2128], R201 ;  /* 0x002128c93e007388 */ /* 0x0001e20000000800 */
        /* <DEDUP_REMOVED lines=9> */
[----:B0-----:R-:W-:Y:S01]  /*8aa0*/  FFMA.FTZ R201, R217, R184, -R168 ;  /* 0x000000b8d9c97223 */ /* 0x001fe200000108a8 */
        /* <DEDUP_REMOVED lines=13> */
[----:B------:R-:W-:Y:S01]  /*8b80*/  FMUL.FTZ R134, R190, UR27 ;  /* 0x0000001bbe867c20 */ /* 0x000fe20008410000 */
[----:B------:R0:W-:Y:S01]  /*8b90*/  STS [R62+0x211c], R135 ;  /* 0x00211c873e007388 */ /* 0x0001e20000000800 */
[----:B------:R-:W-:Y:S01]  /*8ba0*/  FADD.FTZ R138, R138, R127 ;  /* 0x0000007f8a8a7221 */ /* 0x000fe20000010000 */
[----:B------:R-:W-:Y:S01]  /*8bb0*/  FADD.FTZ R118, R187, R118 ;  /* 0x00000076bb767221 */ /* 0x000fe20000010000 */
[----:B------:R-:W1:Y:S01]  /*8bc0*/  LDC R127, c[0x0][0x388] ;  /* 0x0000e200ff7f7b82 */ /* 0x000e620000000800 */
[----:B------:R-:W-:Y:S01]  /*8bd0*/  STS [R62+0x2124], R169 ;  /* 0x002124a93e007388 */ /* 0x000fe20000000800 */
[----:B------:R-:W-:Y:S01]  /*8be0*/  FADD.FTZ R138, R138, R123 ;  /* 0x0000007b8a8a7221 */ /* 0x000fe20000010000 */
[----:B------:R-:W-:Y:S01]  /*8bf0*/  FADD.FTZ R117, R118, R117 ;  /* 0x0000007576757221 */ /* 0x000fe20000010000 */
[----:B------:R-:W-:Y:S01]  /*8c00*/  FMUL.FTZ R123, R56, R132 ;  /* 0x00000084387b7220 */ /* 0x000fe20000410000 */
[----:B------:R-:W-:Y:S01]  /*8c10*/  STS [R62+0x2118], R139 ;  /* 0x0021188b3e007388 */ /* 0x000fe20000000800 */
[----:B------:R-:W-:Y:S01]  /*8c20*/  FADD.FTZ R138, R138, R121 ;  /* 0x000000798a8a7221 */ /* 0x000fe20000010000 */
[----:B------:R-:W-:Y:S01]  /*8c30*/  FMUL.FTZ R121, R56, R130 ;  /* 0x0000008238797220 */ /* 0x000fe20000410000 */
[----:B------:R-:W-:Y:S01]  /*8c40*/  FADD.FTZ R114, R117, R114 ;  /* 0x0000007275727221 */ /* 0x000fe20000010000 */
[----:B------:R-:W-:Y:S01]  /*8c50*/  STS [R62+0x2110], R141 ;  /* 0x0021108d3e007388 */ /* 0x000fe20000000800 */
[----:B------:R-:W-:Y:S01]  /*8c60*/  FADD.FTZ R119, R138, R119 ;  /* 0x000000778a777221 */ /* 0x000fe20000010000 */
[----:B------:R-:W-:Y:S01]  /*8c70*/  IADD3 R118, PT, PT, R105, 0x80, RZ ;  /* 0x0000008069767810 */ /* 0x000fe20007ffe0ff */
[----:B0-----:R-:W-:Y:S01]  /*8c80*/  FADD.FTZ R135, R114, R113 ;  /* 0x0000007172877221 */ /* 0x001fe20000010000 */
[----:B------:R-:W-:Y:S01]  /*8c90*/  STS [R62+0x2114], R137 ;  /* 0x002114893e007388 */ /* 0x000fe20000000800 */
[----:B------:R-:W-:Y:S01]  /*8ca0*/  FMUL.FTZ R113, R171, UR27 ;  /* 0x0000001bab717c20 */ /* 0x000fe20008410000 */
[----:B------:R-:W-:Y:S01]  /*8cb0*/  FADD.FTZ R116, R119, R116 ;  /* 0x0000007477747221 */ /* 0x000fe20000010000 */
[----:B------:R-:W-:Y:S01]  /*8cc0*/  LEA.HI R118, R118, R105, RZ, 0x1b ;  /* 0x0000006976767211 */ /* 0x000fe200078fd8ff */
[----:B------:R-:W-:Y:S01]  /*8cd0*/  STS [R62+0x2108], R123 ;  /* 0x0021087b3e007388 */ /* 0x000fe20000000800 */
[----:B------:R-:W-:Y:S01]  /*8ce0*/  FFMA.FTZ R140, R188, UR30, -R113 ;  /* 0x0000001ebc8c7c23 */ /* 0x000fe20008010871 */
[----:B------:R-:W-:Y:S01]  /*8cf0*/  FMUL.FTZ R113, R173, UR27 ;  /* 0x0000001bad717c20 */ /* 0x000fe20008410000 */
[----:B------:R-:W-:Y:S01]  /*8d00*/  FADD.FTZ R116, R116, R115 ;  /* 0x0000007374747221 */ /* 0x000fe20000010000 */
[----:B------:R-:W-:Y:S01]  /*8d10*/  STS [R62+0x210c], R121 ;  /* 0x00210c793e007388 */ /* 0x000fe20000000800 */
[----:B------:R-:W-:Y:S01]  /*8d20*/  FMUL.FTZ R115, R186, UR27 ;  /* 0x0000001bba737c20 */ /* 0x000fe20008410000 */
[----:B------:R-:W-:Y:S01]  /*8d30*/  FFMA.FTZ R136, R190, UR30, -R113 ;  /* 0x0000001ebe887c23 */ /* 0x000fe20008010871 */
[----:B------:R-:W-:Y:S01]  /*8d40*/  FADD.FTZ R138, R116, R63 ;  /* 0x0000003f748a7221 */ /* 0x000fe20000010000 */
[----:B------:R-:W-:Y:S01]  /*8d50*/  STS [R62+0x2100], R133 ;  /* 0x002100853e007388 */ /* 0x000fe20000000800 */
[----:B------:R-:W-:Y:S01]  /*8d60*/  FMUL.FTZ R113, R175, UR27 ;  /* 0x0000001baf717c20 */ /* 0x000fe20008410000 */
[----:B-1----:R-:W-:Y:S01]  /*8d70*/  LEA R63, R127, -R66, 0x1 ;  /* 0x800000427f3f7211 */ /* 0x002fe200078e08ff */
[----:B------:R-:W-:Y:S01]  /*8d80*/  FFMA.FTZ R142, R170, UR30, R115 ;  /* 0x0000001eaa8e7c23 */ /* 0x000fe20008010073 */
[----:B------:R0:W-:Y:S01]  /*8d90*/  STS [R62+0x2104], R131 ;  /* 0x002104833e007388 */ /* 0x0001e20000000800 */
[----:B------:R-:W-:Y:S01]  /*8da0*/  FFMA.FTZ R130, R192, UR30, -R113 ;  /* 0x0000001ec0827c23 */ /* 0x000fe20008010871 */
[----:B------:R-:W-:Y:S01]  /*8db0*/  ISETP.GE.AND P0, PT, R63, 0x1, PT ;  /* 0x000000013f00780c */ /* 0x000fe20003f06270 */
[----:B------:R-:W-:Y:S01]  /*8dc0*/  FMUL.FTZ R113, R177, UR27 ;  /* 0x0000001bb1717c20 */ /* 0x000fe20008410000 */
[----:B------:R-:W-:Y:S01]  /*8dd0*/  LEA R118, R118, UR26, 0x2 ;  /* 0x0000001a76767c11 */ /* 0x000fe2000f8e10ff */
[----:B------:R-:W-:Y:S01]  /*8de0*/  BAR.SYNC.DEFER_BLOCKING 0x0 ;  /* 0x0000000000007b1d */ /* 0x000fe20000010000 */
[----:B------:R-:W-:Y:S01]  /*8df0*/  FMUL.FTZ R115, R191, UR27 ;  /* 0x0000001bbf737c20 */ /* 0x000fe20008410000 */
[----:B------:R-:W-:Y:S01]  /*8e00*/  FFMA.FTZ R128, R194, UR30, -R113 ;  /* 0x0000001ec2807c23 */ /* 0x000fe20008010871 */
[----:B------:R-:W-:Y:S01]  /*8e10*/  FMUL.FTZ R113, R195, UR27 ;  /* 0x0000001bc3717c20 */ /* 0x000fe20008410000 */
[----:B------:R-:W-:Y:S01]  /*8e20*/  FMUL.FTZ R66, R174, UR27 ;  /* 0x0000001bae427c20 */ /* 0x000fe20008410000 */
[----:B0-----:R-:W-:Y:S01]  /*8e30*/  FMUL.FTZ R62, R188, UR27 ;  /* 0x0000001bbc3e7c20 */ /* 0x001fe20008410000 */
[----:B------:R-:W-:Y:S01]  /*8e40*/  FFMA.FTZ R132, R174, UR30, R115 ;  /* 0x0000001eae847c23 */ /* 0x000fe20008010073 */
[----:B------:R-:W-:Y:S01]  /*8e50*/  FFMA.FTZ R120, R178, UR30, R113 ;  /* 0x0000001eb2787c23 */ /* 0x000fe20008010071 */
[----:B------:R-:W-:Y:S01]  /*8e60*/  FMUL.FTZ R113, R199, UR27 ;  /* 0x0000001bc7717c20 */ /* 0x000fe20008410000 */
        /* <DEDUP_REMOVED lines=17> */
[----:B------:R0:W1:Y:S01]  /*8f80*/  LDS R185, [R118+0x2300] ;  /* 0x0023000076b97984 */ /* 0x0000620000000800 */
[----:B------:R-:W-:Y:S01]  /*8f90*/  FMUL.FTZ R114, R182, UR27 ;  /* 0x0000001bb6727c20 */ /* 0x000fe20008410000 */
[----:B------:R-:W-:Y:S01]  /*8fa0*/  FMUL.FTZ R115, R183, UR27 ;  /* 0x0000001bb7737c20 */ /* 0x000fe20008410000 */
[----:B------:R-:W-:Y:S01]  /*8fb0*/  FFMA.FTZ R121, R179, UR30, R62 ;  /* 0x0000001eb3797c23 */ /* 0x000fe2000801003e */
[----:B------:R-:W-:Y:S01]  /*8fc0*/  FMUL.FTZ R62, R200, UR27 ;  /* 0x0000001bc83e7c20 */ /* 0x000fe20008410000 */
[----:B------:R-:W-:Y:S01]  /*8fd0*/  FFMA.FTZ R133, R191, UR30, -R66 ;  /* 0x0000001ebf857c23 */ /* 0x000fe20008010842 */
[----:B------:R-:W-:Y:S01]  /*8fe0*/  FFMA.FTZ R66, R182, UR30, R113 ;  /* 0x0000001eb6427c23 */ /* 0x000fe20008010071 */
[C---:B------:R-:W-:Y:S01]  /*8ff0*/  IADD3 R144, PT, PT, R105.reuse, 0x100, RZ ;  /* 0x0000010069907810 */ /* 0x040fe20007ffe0ff */
[----:B0-----:R-:W-:Y:S01]  /*9000*/  FMUL.FTZ R118, R180, UR27 ;  /* 0x0000001bb4767c20 */ /* 0x001fe20008410000 */
[----:B------:R-:W-:Y:S01]  /*9010*/  IADD3 R168, PT, PT, R105, 0x180, RZ ;  /* 0x0000018069a87810 */ /* 0x000fe20007ffe0ff */
[----:B------:R-:W-:Y:S01]  /*9020*/  FMUL.FTZ R143, R204, R186 ;  /* 0x000000bacc8f7220 */ /* 0x000fe20000410000 */
[----:B------:R-:W-:Y:S01]  /*9030*/  ISETP.GE.AND P2, PT, R63, 0x81, PT ;  /* 0x000000813f00780c */ /* 0x000fe20003f46270 */
[----:B------:R-:W-:Y:S01]  /*9040*/  FFMA.FTZ R169, R186, UR30, -R169 ;  /* 0x0000001ebaa97c23 */ /* 0x000fe200080108a9 */
[----:B------:R-:W-:Y:S01]  /*9050*/  FFMA.FTZ R137, R172, UR30, R137 ;  /* 0x0000001eac897c23 */ /* 0x000fe20008010089 */
[----:B------:R-:W-:Y:S01]  /*9060*/  FFMA.FTZ R134, R173, UR30, R134 ;  /* 0x0000001ead867c23 */ /* 0x000fe20008010086 */
[----:B------:R-:W-:Y:S01]  /*9070*/  FFMA.FTZ R127, R176, UR30, R127 ;  /* 0x0000001eb07f7c23 */ /* 0x000fe2000801007f */
[----:B------:R-:W-:Y:S01]  /*9080*/  FFMA.FTZ R126, R177, UR30, R126 ;  /* 0x0000001eb17e7c23 */ /* 0x000fe2000801007e */
[----:B------:R-:W-:Y:S01]  /*9090*/  FFMA.FTZ R122, R195, UR30, -R122 ;  /* 0x0000001ec37a7c23 */ /* 0x000fe2000801087a */
        /* <DEDUP_REMOVED lines=8> */
[----:B------:R-:W-:Y:S06]  /*9120*/  @!P0 BRA `(.L_x_4761) ;  /* 0x0000000000108947 */ /* 0x000fec0003800000 */
[----:B------:R-:W-:-:S04]  /*9130*/  LEA.HI R62, R105, R105, RZ, 0x1b ;  /* 0x00000069693e7211 */ /* 0x000fc800078fd8ff */
[----:B------:R-:W-:-:S05]  /*9140*/  LEA R62, R62, UR26, 0x2 ;  /* 0x0000001a3e3e7c11 */ /* 0x000fca000f8e10ff */
[----:B------:R-:W0:Y:S04]  /*9150*/  LDS R187, [R62+0x2100] ;  /* 0x002100003ebb7984 */ /* 0x000e280000000800 */
[----:B0-----:R0:W-:Y:S02]  /*9160*/  REDG.E.ADD.F32.FTZ.RN.STRONG.GPU desc[UR28][R70.64], R187 ;  /* 0x000000bb460079a6 */ /* 0x0011e4000c12f31c */
.L_x_4761:
[----:B------:R-:W-:Y:S05]  /*9170*/  BSYNC.RECONVERGENT B0 ;  /* 0x0000000000007941 */ /* 0x000fea0003800200 */
.L_x_4760:
[----:B------:R-:W-:Y:S04]  /*9180*/  BSSY.RECONVERGENT B0, `(.L_x_4762) ;  /* 0x0000003000007945 */ /* 0x000fe80003800200 */
[----:B------:R-:W-:Y:S05]  /*9190*/  @!P2 BRA `(.L_x_4763) ;  /* 0x000000000004a947 */ /* 0x000fea0003800000 */
[----:B-1----:R2:W-:Y:S02]  /*91a0*/  REDG.E.ADD.F32.FTZ.RN.STRONG.GPU desc[UR28][R70.64+0x200], R185 ;  /* 0x000200b9460079a6 */ /* 0x0025e4000c12f31c */
.L_x_4763:
[----:B------:R-:W-:Y:S05]  /*91b0*/  BSYNC.RECONVERGENT B0 ;  /* 0x0000000000007941 */ /* 0x000fea0003800200 */
.L_x_4762:
[-C--:B------:R-:W-:Y:S01]  /*91c0*/  LEA.HI R144, R144, R105.reuse, RZ, 0x1b ;  /* 0x0000006990907211 */ /* 0x080fe200078fd8ff */
[----:B------:R-:W-:Y:S01]  /*91d0*/  BSSY.RECONVERGENT B0, `(.L_x_4764) ;  /* 0x0000010000007945 */ /* 0x000fe20003800200 */
[----:B------:R-:W-:Y:S02]  /*91e0*/  ISETP.GE.AND P6, PT, R63, 0x101, PT ;  /* 0x000001013f00780c */ /* 0x000fe40003fc6270 */
[----:B------:R-:W-:Y:S02]  /*91f0*/  LEA R144, R144, UR26, 0x2 ;  /* 0x0000001a90907c11 */ /* 0x000fe4000f8e10ff */
[C---:B------:R-:W-:Y:S02]  /*9200*/  IADD3 R62, PT, PT, R105.reuse, 0x200, RZ ;  /* 0x00000200693e7810 */ /* 0x040fe40007ffe0ff */
[----:B------:R-:W-:Y:S01]  /*9210*/  LEA.HI R168, R168, R105, RZ, 0x1b ;  /* 0x00000069a8a87211 */ /* 0x000fe200078fd8ff */
[----:B-12---:R1:W2:Y:S01]  /*9220*/  LDS R185, [R144+0x2500] ;  /* 0x0025000090b97984 */ /* 0x0062a20000000800 */
        /* <DEDUP_REMOVED lines=8> */
[----:B-1----:R-:W-:-:S12]  /*92b0*/  @!P6 BRA `(.L_x_4765) ;  /* 0x000000000004e947 */ /* 0x002fd80003800000 */
[----:B--2---:R1:W-:Y:S02]  /*92c0*/  REDG.E.ADD.F32.FTZ.RN.STRONG.GPU desc[UR28][R70.64+0x400], R185 ;  /* 0x000400b9460079a6 */ /* 0x0043e4000c12f31c */
.L_x_4765:
[----:B------:R-:W-:Y:S05]  /*92d0*/  BSYNC.RECONVERGENT B0 ;  /* 0x0000000000007941 */ /* 0x000fea0003800200 */
.L_x_4764:
[----:B-12---:R1:W2:Y:S01]  /*92e0*/  LDS R185, [R168+0x2700] ;  /* 0x00270000a8b97984 */ /* 0x0062a20000000800 */
[----:B------:R-:W-:Y:S01]  /*92f0*/  BSSY.RECONVERGENT B0, `(.L_x_4766) ;  /* 0x0000006000007945 */ /* 0x000fe20003800200 */
[----:B------:R-:W-:Y:S02]  /*9300*/  IADD3 R144, PT, PT, R105, 0x300, RZ ;  /* 0x0000030069907810 */ /* 0x000fe40007ffe0ff */
[----:B------:R-:W-:Y:S02]  /*9310*/  LEA.HI R184, R184, R105, RZ, 0x1b ;  /* 0x00000069b8b87211 */ /* 0x000fe400078fd8ff */
[----:B------:R-:W-:Y:S01]  /*9320*/  LEA R186, R62, UR26, 0x2 ;  /* 0x0000001a3eba7c11 */ /* 0x000fe2000f8e10ff */
[----:B------:R-:W-:Y:S06]  /*9330*/  @!P0 BRA `(.L_x_4767) ;  /* 0x0000000000048947 */ /* 0x000fec0003800000 */
[----:B--2---:R3:W-:Y:S02]  /*9340*/  REDG.E.ADD.F32.FTZ.RN.STRONG.GPU desc[UR28][R70.64+0x600], R185 ;  /* 0x000600b9460079a6 */ /* 0x0047e4000c12f31c */
.L_x_4767:
[----:B------:R-:W-:Y:S05]  /*9350*/  BSYNC.RECONVERGENT B0 ;  /* 0x0000000000007941 */ /* 0x000fea0003800200 */
.L_x_4766:
[----:B--23--:R2:W3:Y:S01]  /*9360*/  LDS R185, [R186+0x2900] ;  /* 0x00290000bab97984 */ /* 0x00c4e20000000800 */
[----:B------:R-:W-:Y:S01]  /*9370*/  BSSY.RECONVERGENT B0, `(.L_x_4768) ;  /* 0x0000006000007945 */ /* 0x000fe20003800200 */
[----:B------:R-:W-:Y:S02]  /*9380*/  IADD3 R62, PT, PT, R105, 0x380, RZ ;  /* 0x00000380693e7810 */ /* 0x000fe40007ffe0ff */
[----:B------:R-:W-:Y:S02]  /*9390*/  LEA.HI R144, R144, R105, RZ, 0x1b ;  /* 0x0000006990907211 */ /* 0x000fe400078fd8ff */
[----:B------:R-:W-:Y:S01]  /*93a0*/  LEA R184, R184, UR26, 0x2 ;  /* 0x0000001ab8b87c11 */ /* 0x000fe2000f8e10ff */
[----:B------:R-:W-:Y:S06]  /*93b0*/  @!P2 BRA `(.L_x_4769) ;  /* 0x000000000004a947 */ /* 0x000fec0003800000 */
[----:B---3--:R4:W-:Y:S02]  /*93c0*/  REDG.E.ADD.F32.FTZ.RN.STRONG.GPU desc[UR28][R70.64+0x800], R185 ;  /* 0x000800b9460079a6 */ /* 0x0089e4000c12f31c */
.L_x_4769:
[----:B------:R-:W-:Y:S05]  /*93d0*/  BSYNC.RECONVERGENT B0 ;  /* 0x0000000000007941 */ /* 0x000fea0003800200 */
.L_x_4768:
[----:B---34-:R3:W4:Y:S01]  /*93e0*/  LDS R185, [R184+0x2b00] ;  /* 0x002b0000b8b97984 */ /* 0x0187220000000800 */
[----:B------:R-:W-:Y:S01]  /*93f0*/  BSSY.RECONVERGENT B0, `(.L_x_4770) ;  /* 0x0000005000007945 */ /* 0x000fe20003800200 */
[----:B------:R-:W-:Y:S02]  /*9400*/  LEA.HI R62, R62, R105, RZ, 0x1b ;  /* 0x000000693e3e7211 */ /* 0x000fe400078fd8ff */
[----:B------:R-:W-:Y:S01]  /*9410*/  LEA R144, R144, UR26, 0x2 ;  /* 0x0000001a90907c11 */ /* 0x000fe2000f8e10ff */
[----:B------:R-:W-:Y:S06]  /*9420*/  @!P3 BRA `(.L_x_4771) ;  /* 0x000000000004b947 */ /* 0x000fec0003800000 */
[----:B----4-:R4:W-:Y:S02]  /*9430*/  REDG.E.ADD.F32.FTZ.RN.STRONG.GPU desc[UR28][R70.64+0xa00], R185 ;  /* 0x000a00b9460079a6 */ /* 0x0109e4000c12f31c */
.L_x_4771:
[----:B------:R-:W-:Y:S05]  /*9440*/  BSYNC.RECONVERGENT B0 ;  /* 0x0000000000007941 */ /* 0x000fea0003800200 */
.L_x_4770:
[----:B----4-:R4:W0:Y:S01]  /*9450*/  LDS R185, [R144+0x2d00] ;  /* 0x002d000090b97984 */ /* 0x0108220000000800 */
[----:B------:R-:W-:Y:S01]  /*9460*/  BSSY.RECONVERGENT B0, `(.L_x_4772) ;  /* 0x0000004000007945 */ /* 0x000fe20003800200 */
[----:B-1----:R-:W-:-:S03]  /*9470*/  LEA R168, R62, UR26, 0x2 ;  /* 0x0000001a3ea87c11 */ /* 0x002fc6000f8e10ff */
[----:B------:R-:W-:Y:S05]  /*9480*/  @!P4 BRA `(.L_x_4773) ;  /* 0x000000000004c947 */ /* 0x000fea0003800000 */
[----:B0-----:R1:W-:Y:S02]  /*9490*/  REDG.E.ADD.F32.FTZ.RN.STRONG.GPU desc[UR28][R70.64+0xc00], R185 ;  /* 0x000c00b9460079a6 */ /* 0x0013e4000c12f31c */
.L_x_4773:
[----:B------:R-:W-:Y:S05]  /*94a0*/  BSYNC.RECONVERGENT B0 ;  /* 0x0000000000007941 */ /* 0x000fea0003800200 */
.L_x_4772:
[----:B01----:R0:W1:Y:S01]  /*94b0*/  LDS R185, [R168+0x2f00] ;  /* 0x002f0000a8b97984 */ /* 0x0030620000000800 */
[----:B------:R-:W-:Y:S01]  /*94c0*/  BSSY.RECONVERGENT B0, `(.L_x_4774) ;  /* 0x0000005000007945 */ /* 0x000fe20003800200 */
[C---:B------:R-:W-:Y:S02]  /*94d0*/  LOP3.LUT R62, R105.reuse, 0x400, RZ, 0xfc, !PT ;  /* 0x00000400693e7812 */ /* 0x040fe400078efcff */
[----:B----4-:R-:W-:Y:S01]  /*94e0*/  IADD3 R144, PT, PT, R105, 0x480, RZ ;  /* 0x0000048069907810 */ /* 0x010fe20007ffe0ff */
[----:B------:R-:W-:Y:S06]  /*94f0*/  @!P5 BRA `(.L_x_4775) ;  /* 0x000000000004d947 */ /* 0x000fec0003800000 */
[----:B-1----:R4:W-:Y:S02]  /*9500*/  REDG.E.ADD.F32.FTZ.RN.STRONG.GPU desc[UR28][R70.64+0xe00], R185 ;  /* 0x000e00b9460079a6 */ /* 0x0029e4000c12f31c */
.L_x_4775:
[----:B------:R-:W-:Y:S05]  /*9510*/  BSYNC.RECONVERGENT B0 ;  /* 0x0000000000007941 */ /* 0x000fea0003800200 */
.L_x_4774:
[-C--:B------:R-:W-:Y:S01]  /*9520*/  LEA.HI R62, R62, R105.reuse, RZ, 0x1b ;  /* 0x000000693e3e7211 */ /* 0x080fe200078fd8ff */
[----:B------:R-:W-:Y:S01]  /*9530*/  BSSY.RECONVERGENT B0, `(.L_x_4776) ;  /* 0x0000010000007945 */ /* 0x000fe20003800200 */
[----:B------:R-:W-:Y:S02]  /*9540*/  ISETP.GE.AND P6, PT, R63, 0x401, PT ;  /* 0x000004013f00780c */ /* 0x000fe40003fc6270 */
[----:B------:R-:W-:Y:S02]  /*9550*/  LEA R62, R62, UR26, 0x2 ;  /* 0x0000001a3e3e7c11 */ /* 0x000fe4000f8e10ff */
[C---:B0-----:R-:W-:Y:S02]  /*9560*/  IADD3 R168, PT, PT, R105.reuse, 0x500, RZ ;  /* 0x0000050069a87810 */ /* 0x041fe40007ffe0ff */
[----:B------:R-:W-:Y:S01]  /*9570*/  LEA.HI R144, R144, R105, RZ, 0x1b ;  /* 0x0000006990907211 */ /* 0x000fe200078fd8ff */
[----:B-1--4-:R0:W1:Y:S01]  /*9580*/  LDS R185, [R62+0x3100] ;  /* 0x003100003eb97984 */ /* 0x0120620000000800 */
[----:B---3--:R-:W-:-:S02]  /*9590*/  IADD3 R184, PT, PT, R105, 0x580, RZ ;  /* 0x0000058069b87810 */ /* 0x008fc40007ffe0ff */
[----:B------:R-:W-:Y:S02]  /*95a0*/  LEA.HI R168, R168, R105, RZ, 0x1b ;  /* 0x00000069a8a87211 */ /* 0x000fe400078fd8ff */
[----:B------:R-:W-:Y:S02]  /*95b0*/  LEA R144, R144, UR26, 0x2 ;  /* 0x0000001a90907c11 */ /* 0x000fe4000f8e10ff */
[C---:B------:R-:W-:Y:S02]  /*95c0*/  ISETP.GE.AND P0, PT, R63.reuse, 0x481, PT ;  /* 0x000004813f00780c */ /* 0x040fe40003f06270 */
[C---:B------:R-:W-:Y:S02]  /*95d0*/  ISETP.GE.AND P2, PT, R63.reuse, 0x501, PT ;  /* 0x000005013f00780c */ /* 0x040fe40003f46270 */
[C---:B------:R-:W-:Y:S02]  /*95e0*/  ISETP.GE.AND P3, PT, R63.reuse, 0x581, PT ;  /* 0x000005813f00780c */ /* 0x040fe40003f66270 */
[----:B------:R-:W-:-:S02]  /*95f0*/  ISETP.GE.AND P4, PT, R63, 0x601, PT ;  /* 0x000006013f00780c */ /* 0x000fc40003f86270 */
[----:B------:R-:W-:Y:S01]  /*9600*/  ISETP.GE.AND P5, PT, R63, 0x681, PT ;  /* 0x000006813f00780c */ /* 0x000fe20003fa6270 */
[----:B0-----:R-:W-:-:S12]  /*9610*/  @!P6 BRA `(.L_x_4777) ;  /* 0x000000000004e947 */ /* 0x001fd80003800000 */
[----:B-1----:R0:W-:Y:S02]  /*9620*/  REDG.E.ADD.F32.FTZ.RN.STRONG.GPU desc[UR28][R70.64+0x1000], R185 ;  /* 0x001000b9460079a6 */ /* 0x0021e4000c12f31c */
.L_x_4777:
[----:B------:R-:W-:Y:S05]  /*9630*/  BSYNC.RECONVERGENT B0 ;  /* 0x0000000000007941 */ /* 0x000fea0003800200 */
.L_x_4776:
[----:B01----:R0:W1:Y:S01]  /*9640*/  LDS R185, [R144+0x3300] ;  /* 0x0033000090b97984 */ /* 0x0030620000000800 */
[----:B------:R-:W-:Y:S01]  /*9650*/  BSSY.RECONVERGENT B0, `(.L_x_4778) ;  /* 0x0000006000007945 */ /* 0x000fe20003800200 */
[----:B------:R-:W-:Y:S02]  /*9660*/  IADD3 R62, PT, PT, R105, 0x600, RZ ;  /* 0x00000600693e7810 */ /* 0x000fe40007ffe0ff */
[----:B------:R-:W-:Y:S02]  /*9670*/  LEA.HI R184, R184, R105, RZ, 0x1b ;  /* 0x00000069b8b87211 */ /* 0x000fe400078fd8ff */
[----:B------:R-:W-:Y:S01]  /*9680*/  LEA R168, R168, UR26, 0x2 ;  /* 0x0000001aa8a87c11 */ /* 0x000fe2000f8e10ff */
[----:B------:R-:W-:Y:S06]  /*9690*/  @!P0 BRA `(.L_x_4779) ;  /* 0x0000000000048947 */ /* 0x000fec0003800000 */
[----:B-1----:R3:W-:Y:S02]  /*96a0*/  REDG.E.ADD.F32.FTZ.RN.STRONG.GPU desc[UR28][R70.64+0x1200], R185 ;  /* 0x001200b9460079a6 */ /* 0x0027e4000c12f31c */
.L_x_4779:
[----:B------:R-:W-:Y:S05]  /*96b0*/  BSYNC.RECONVERGENT B0 ;  /* 0x0000000000007941 */ /* 0x000fea0003800200 */
.L_x_4778:
[----:B-1-3--:R1:W3:Y:S01]  /*96c0*/  LDS R185, [R168+0x3500] ;  /* 0x00350000a8b97984 */ /* 0x00a2e20000000800 */
[----:B------:R-:W-:Y:S01]  /*96d0*/  BSSY.RECONVERGENT B0, `(.L_x_4780) ;  /* 0x0000006000007945 */ /* 0x000fe20003800200 */
[----:B0-----:R-:W-:Y:S02]  /*96e0*/  IADD3 R144, PT, PT, R105, 0x680, RZ ;  /* 0x0000068069907810 */ /* 0x001fe40007ffe0ff */
[----:B------:R-:W-:Y:S02]  /*96f0*/  LEA.HI R62, R62, R105, RZ, 0x1b ;  /* 0x000000693e3e7211 */ /* 0x000fe400078fd8ff */
[----:B------:R-:W-:Y:S01]  /*9700*/  LEA R184, R184, UR26, 0x2 ;  /* 0x0000001ab8b87c11 */ /* 0x000fe2000f8e10ff */
[----:B------:R-:W-:Y:S06]  /*9710*/  @!P2 BRA `(.L_x_4781) ;  /* 0x000000000004a947 */ /* 0x000fec0003800000 */
[----:B---3--:R0:W-:Y:S02]  /*9720*/  REDG.E.ADD.F32.FTZ.RN.STRONG.GPU desc[UR28][R70.64+0x1400], R185 ;  /* 0x001400b9460079a6 */ /* 0x0081e4000c12f31c */
.L_x_4781:
[----:B------:R-:W-:Y:S05]  /*9730*/  BSYNC.RECONVERGENT B0 ;  /* 0x0000000000007941 */ /* 0x000fea0003800200 */
.L_x_4780:
[----:B0--3--:R0:W3:Y:S01]  /*9740*/  LDS R185, [R184+0x3700] ;  /* 0x00370000b8b97984 */ /* 0x0090e20000000800 */
[----:B------:R-:W-:Y:S01]  /*9750*/  BSSY.RECONVERGENT B0, `(.L_x_4782) ;  /* 0x0000005000007945 */ /* 0x000fe20003800200 */
[----:B------:R-:W-:Y:S02]  /*9760*/  LEA.HI R144, R144, R105, RZ, 0x1b ;  /* 0x0000006990907211 */ /* 0x000fe400078fd8ff */
[----:B------:R-:W-:Y:S01]  /*9770*/  LEA R62, R62, UR26, 0x2 ;  /* 0x0000001a3e3e7c11 */ /* 0x000fe2000f8e10ff */
[----:B------:R-:W-:Y:S06]  /*9780*/  @!P3 BRA `(.L_x_4783) ;  /* 0x000000000004b947 */ /* 0x000fec0003800000 */
[----:B---3--:R4:W-:Y:S02]  /*9790*/  REDG.E.ADD.F32.FTZ.RN.STRONG.GPU desc[UR28][R70.64+0x1600], R185 ;  /* 0x001600b9460079a6 */ /* 0x0089e4000c12f31c */
.L_x_4783:
[----:B------:R-:W-:Y:S05]  /*97a0*/  BSYNC.RECONVERGENT B0 ;  /* 0x0000000000007941 */ /* 0x000fea0003800200 */
.L_x_4782:
[----:B---34-:R3:W4:Y:S01]  /*97b0*/  LDS R185, [R62+0x3900] ;  /* 0x003900003eb97984 */ /* 0x0187220000000800 */
[----:B------:R-:W-:Y:S01]  /*97c0*/  BSSY.RECONVERGENT B0, `(.L_x_4784) ;  /* 0x0000004000007945 */ /* 0x000fe20003800200 */
[----:B-1----:R-:W-:-:S03]  /*97d0*/  LEA R168, R144, UR26, 0x2 ;  /* 0x0000001a90a87c11 */ /* 0x002fc6000f8e10ff */
[----:B------:R-:W-:Y:S05]  /*97e0*/  @!P4 BRA `(.L_x_4785) ;  /* 0x000000000004c947 */ /* 0x000fea0003800000 */
[----:B----4-:R1:W-:Y:S02]  /*97f0*/  REDG.E.ADD.F32.FTZ.RN.STRONG.GPU desc[UR28][R70.64+0x1800], R185 ;  /* 0x001800b9460079a6 */ /* 0x0103e4000c12f31c */
.L_x_4785:
[----:B------:R-:W-:Y:S05]  /*9800*/  BSYNC.RECONVERGENT B0 ;  /* 0x0000000000007941 */ /* 0x000fea0003800200 */
.L_x_4784:
[----:B-1--4-:R1:W4:Y:S01]  /*9810*/  LDS R185, [R168+0x3b00] ;  /* 0x003b0000a8b97984 */ /* 0x0123220000000800 */
[----:B------:R-:W-:Y:S01]  /*9820*/  BSSY.RECONVERGENT B0, `(.L_x_4786) ;  /* 0x0000005000007945 */ /* 0x000fe20003800200 */
[C---:B---3--:R-:W-:Y:S02]  /*9830*/  IADD3 R62, PT, PT, R105.reuse, 0x700, RZ ;  /* 0x00000700693e7810 */ /* 0x048fe40007ffe0ff */
[----:B------:R-:W-:Y:S01]  /*9840*/  IADD3 R144, PT, PT, R105, 0x780, RZ ;  /* 0x0000078069907810 */ /* 0x000fe20007ffe0ff */
[----:B------:R-:W-:Y:S06]  /*9850*/  @!P5 BRA `(.L_x_4787) ;  /* 0x000000000004d947 */ /* 0x000fec0003800000 */
[----:B----4-:R3:W-:Y:S02]  /*9860*/  REDG.E.ADD.F32.FTZ.RN.STRONG.GPU desc[UR28][R70.64+0x1a00], R185 ;  /* 0x001a00b9460079a6 */ /* 0x0107e4000c12f31c */
.L_x_4787:
[----:B------:R-:W-:Y:S05]  /*9870*/  BSYNC.RECONVERGENT B0 ;  /* 0x0000000000007941 */ /* 0x000fea0003800200 */
.L_x_4786:
[-C--:B------:R-:W-:Y:S01]  /*9880*/  LEA.HI R62, R62, R105.reuse, RZ, 0x1b ;  /* 0x000000693e3e7211 */ /* 0x080fe200078fd8ff */
[----:B------:R-:W-:Y:S01]  /*9890*/  BSSY.RECONVERGENT B0, `(.L_x_4788) ;  /* 0x0000010000007945 */ /* 0x000fe20003800200 */
[----:B------:R-:W-:Y:S02]  /*98a0*/  ISETP.GE.AND P6, PT, R63, 0x701, PT ;  /* 0x000007013f00780c */ /* 0x000fe40003fc6270 */
[----:B------:R-:W-:Y:S02]  /*98b0*/  LEA R62, R62, UR26, 0x2 ;  /* 0x0000001a3e3e7c11 */ /* 0x000fe4000f8e10ff */
[C---:B-1----:R-:W-:Y:S02]  /*98c0*/  LOP3.LUT R168, R105.reuse, 0x800, RZ, 0xfc, !PT ;  /* 0x0000080069a87812 */ /* 0x042fe400078efcff */
[----:B------:R-:W-:Y:S01]  /*98d0*/  LEA.HI R144, R144, R105, RZ, 0x1b ;  /* 0x0000006990907211 */ /* 0x000fe200078fd8ff */
[----:B---34-:R1:W3:Y:S01]  /*98e0*/  LDS R185, [R62+0x3d00] ;  /* 0x003d00003eb97984 */ /* 0x0182e20000000800 */
[----:B0-----:R-:W-:-:S02]  /*98f0*/  IADD3 R184, PT, PT, R105, 0x880, RZ ;  /* 0x0000088069b87810 */ /* 0x001fc40007ffe0ff */
        /* <DEDUP_REMOVED lines=8> */
[----:B---3--:R0:W-:Y:S02]  /*9980*/  REDG.E.ADD.F32.FTZ.RN.STRONG.GPU desc[UR28][R70.64+0x1c00], R185 ;  /* 0x001c00b9460079a6 */ /* 0x0081e4000c12f31c */
.L_x_4789:
[----:B------:R-:W-:Y:S05]  /*9990*/  BSYNC.RECONVERGENT B0 ;  /* 0x0000000000007941 */ /* 0x000fea0003800200 */
.L_x_4788:
[----:B0--3--:R0:W1:Y:S01]  /*99a0*/  LDS R185, [R144+0x3f00] ;  /* 0x003f000090b97984 */ /* 0x0090620000000800 */
[----:B------:R-:W-:Y:S01]  /*99b0*/  BSSY.RECONVERGENT B0, `(.L_x_4790) ;  /* 0x0000006000007945 */ /* 0x000fe20003800200 */
[----:B------:R-:W-:Y:S02]  /*99c0*/  IADD3 R62, PT, PT, R105, 0x900, RZ ;  /* 0x00000900693e7810 */ /* 0x000fe40007ffe0ff */
[----:B------:R-:W-:Y:S02]  /*99d0*/  LEA.HI R184, R184, R105, RZ, 0x1b ;  /* 0x00000069b8b87211 */ /* 0x000fe400078fd8ff */
[----:B------:R-:W-:Y:S01]  /*99e0*/  LEA R168, R168, UR26, 0x2 ;  /* 0x0000001aa8a87c11 */ /* 0x000fe2000f8e10ff */
[----:B------:R-:W-:Y:S06]  /*99f0*/  @!P0 BRA `(.L_x_4791) ;  /* 0x0000000000048947 */ /* 0x000fec0003800000 */
[----:B-1----:R3:W-:Y:S02]  /*9a00*/  REDG.E.ADD.F32.FTZ.RN.STRONG.GPU desc[UR28][R70.64+0x1e00], R185 ;  /* 0x001e00b9460079a6 */ /* 0x0027e4000c12f31c */
.L_x_4791:
[----:B------:R-:W-:Y:S05]  /*9a10*/  BSYNC.RECONVERGENT B0 ;  /* 0x0000000000007941 */ /* 0x000fea0003800200 */
.L_x_4790:
[----:B-1-3--:R1:W3:Y:S01]  /*9a20*/  LDS R185, [R168+0x4100] ;  /* 0x00410000a8b97984 */ /* 0x00a2e20000000800 */
[----:B------:R-:W-:Y:S01]  /*9a30*/  BSSY.RECONVERGENT B0, `(.L_x_4792) ;  /* 0x0000006000007945 */ /* 0x000fe20003800200 */
[----:B0-----:R-:W-:Y:S02]  /*9a40*/  IADD3 R144, PT, PT, R105, 0x980, RZ ;  /* 0x0000098069907810 */ /* 0x001fe40007ffe0ff */
[----:B------:R-:W-:Y:S02]  /*9a50*/  LEA.HI R62, R62, R105, RZ, 0x1b ;  /* 0x000000693e3e7211 */ /* 0x000fe400078fd8ff */
[----:B------:R-:W-:Y:S01]  /*9a60*/  LEA R184, R184, UR26, 0x2 ;  /* 0x0000001ab8b87c11 */ /* 0x000fe2000f8e10ff */
[----:B------:R-:W-:Y:S06]  /*9a70*/  @!P2 BRA `(.L_x_4793) ;  /* 0x000000000004a947 */ /* 0x000fec0003800000 */
[----:B---3--:R0:W-:Y:S02]  /*9a80*/  REDG.E.ADD.F32.FTZ.RN.STRONG.GPU desc[UR28][R70.64+0x2000], R185 ;  /* 0x002000b9460079a6 */ /* 0x0081e4000c12f31c */
.L_x_4793:
[----:B------:R-:W-:Y:S05]  /*9a90*/  BSYNC.RECONVERGENT B0 ;  /* 0x0000000000007941 */ /* 0x000fea0003800200 */
.L_x_4792:
[----:B0--3--:R0:W3:Y:S01]  /*9aa0*/  LDS R185, [R184+0x4300] ;  /* 0x00430000b8b97984 */ /* 0x0090e20000000800 */
[----:B------:R-:W-:Y:S01]  /*9ab0*/  BSSY.RECONVERGENT B0, `(.L_x_4794) ;  /* 0x0000005000007945 */ /* 0x000fe20003800200 */
[----:B------:R-:W-:Y:S02]  /*9ac0*/  LEA.HI R144, R144, R105, RZ, 0x1b ;  /* 0x0000006990907211 */ /* 0x000fe400078fd8ff */
[----:B------:R-:W-:Y:S01]  /*9ad0*/  LEA R62, R62, UR26, 0x2 ;  /* 0x0000001a3e3e7c11 */ /* 0x000fe2000f8e10ff */
[----:B------:R-:W-:Y:S06]  /*9ae0*/  @!P3 BRA `(.L_x_4795) ;  /* 0x000000000004b947 */ /* 0x000fec0003800000 */
[----:B---3--:R4:W-:Y:S02]  /*9af0*/  REDG.E.ADD.F32.FTZ.RN.STRONG.GPU desc[UR28][R70.64+0x2200], R185 ;  /* 0x002200b9460079a6 */ /* 0x0089e4000c12f31c */
.L_x_4795:
[----:B------:R-:W-:Y:S05]  /*9b00*/  BSYNC.RECONVERGENT B0 ;  /* 0x0000000000007941 */ /* 0x000fea0003800200 */
.L_x_4794:
[----:B---34-:R3:W4:Y:S01]  /*9b10*/  LDS R185, [R62+0x4500] ;  /* 0x004500003eb97984 */ /* 0x0187220000000800 */
[----:B------:R-:W-:Y:S01]  /*9b20*/  BSSY.RECONVERGENT B0, `(.L_x_4796) ;  /* 0x0000004000007945 */ /* 0x000fe20003800200 */
[----:B-1----:R-:W-:-:S03]  /*9b30*/  LEA R168, R144, UR26, 0x2 ;  /* 0x0000001a90a87c11 */ /* 0x002fc6000f8e10ff */
[----:B------:R-:W-:Y:S05]  /*9b40*/  @!P4 BRA `(.L_x_4797) ;  /* 0x000000000004c947 */ /* 0x000fea0003800000 */
[----:B----4-:R1:W-:Y:S02]  /*9b50*/  REDG.E.ADD.F32.FTZ.RN.STRONG.GPU desc[UR28][R70.64+0x2400], R185 ;  /* 0x002400b9460079a6 */ /* 0x0103e4000c12f31c */
.L_x_4797:
[----:B------:R-:W-:Y:S05]  /*9b60*/  BSYNC.RECONVERGENT B0 ;  /* 0x0000000000007941 */ /* 0x000fea0003800200 */
.L_x_4796:
[----:B-1--4-:R1:W4:Y:S01]  /*9b70*/  LDS R185, [R168+0x4700] ;  /* 0x00470000a8b97984 */ /* 0x0123220000000800 */
[----:B------:R-:W-:Y:S01]  /*9b80*/  BSSY.RECONVERGENT B0, `(.L_x_4798) ;  /* 0x0000005000007945 */ /* 0x000fe20003800200 */
[C---:B---3--:R-:W-:Y:S02]  /*9b90*/  IADD3 R62, PT, PT, R105.reuse, 0xa00, RZ ;  /* 0x00000a00693e7810 */ /* 0x048fe40007ffe0ff */
[----:B------:R-:W-:Y:S01]  /*9ba0*/  IADD3 R144, PT, PT, R105, 0xa80, RZ ;  /* 0x00000a8069907810 */ /* 0x000fe20007ffe0ff */
[----:B------:R-:W-:Y:S06]  /*9bb0*/  @!P5 BRA `(.L_x_4799) ;  /* 0x000000000004d947 */ /* 0x000fec0003800000 */
[----:B----4-:R3:W-:Y:S02]  /*9bc0*/  REDG.E.ADD.F32.FTZ.RN.STRONG.GPU desc[UR28][R70.64+0x2600], R185 ;  /* 0x002600b9460079a6 */ /* 0x0107e4000c12f31c */
.L_x_4799:
[----:B------:R-:W-:Y:S05]  /*9bd0*/  BSYNC.RECONVERGENT B0 ;  /* 0x0000000000007941 */ /* 0x000fea0003800200 */
.L_x_4798:
[-C--:B------:R-:W-:Y:S01]  /*9be0*/  LEA.HI R62, R62, R105.reuse, RZ, 0x1b ;  /* 0x000000693e3e7211 */ /* 0x080fe200078fd8ff */
[----:B------:R-:W-:Y:S01]  /*9bf0*/  BSSY.RECONVERGENT B0, `(.L_x_4800) ;  /* 0x0000010000007945 */ /* 0x000fe20003800200 */
[----:B------:R-:W-:Y:S02]  /*9c00*/  ISETP.GE.AND P6, PT, R63, 0xa01, PT ;  /* 0x00000a013f00780c */ /* 0x000fe40003fc6270 */
[----:B------:R-:W-:Y:S02]  /*9c10*/  LEA R62, R62, UR26, 0x2 ;  /* 0x0000001a3e3e7c11 */ /* 0x000fe4000f8e10ff */
[C---:B-1----:R-:W-:Y:S02]  /*9c20*/  IADD3 R168, PT, PT, R105.reuse, 0xb00, RZ ;  /* 0x00000b0069a87810 */ /* 0x042fe40007ffe0ff */
        /* <DEDUP_REMOVED lines=12> */
.L_x_4801:
[----:B------:R-:W-:Y:S05]  /*9cf0*/  BSYNC.RECONVERGENT B0 ;  /* 0x0000000000007941 */ /* 0x000fea0003800200 */
.L_x_4800:
[----:B0--3--:R0:W1:Y:S01]  /*9d00*/  LDS R185, [R144+0x4b00] ;  /* 0x004b000090b97984 */ /* 0x0090620000000800 */
[----:B------:R-:W-:Y:S01]  /*9d10*/  BSSY.RECONVERGENT B0, `(.L_x_4802) ;  /* 0x0000006000007945 */ /* 0x000fe20003800200 */
[----:B------:R-:W-:Y:S02]  /*9d20*/  LOP3.LUT R62, R105, 0xc00, RZ, 0xfc, !PT ;  /* 0x00000c00693e7812 */ /* 0x000fe400078efcff */
[----:B------:R-:W-:Y:S02]  /*9d30*/  LEA.HI R184, R184, R105, RZ, 0x1b ;  /* 0x00000069b8b87211 */ /* 0x000fe400078fd8ff */
[----:B------:R-:W-:Y:S01]  /*9d40*/  LEA R168, R168, UR26, 0x2 ;  /* 0x0000001aa8a87c11 */ /* 0x000fe2000f8e10ff */
[----:B------:R-:W-:Y:S06]  /*9d50*/  @!P0 BRA `(.L_x_4803) ;  /* 0x0000000000048947 */ /* 0x000fec0003800000 */
[----:B-1----:R3:W-:Y:S02]  /*9d60*/  REDG.E.ADD.F32.FTZ.RN.STRONG.GPU desc[UR28][R70.64+0x2a00], R185 ;  /* 0x002a00b9460079a6 */ /* 0x0027e4000c12f31c */
.L_x_4803:
[----:B------:R-:W-:Y:S05]  /*9d70*/  BSYNC.RECONVERGENT B0 ;  /* 0x0000000000007941 */ /* 0x000fea0003800200 */
.L_x_4802:
[----:B-1-3--:R1:W3:Y:S01]  /*9d80*/  LDS R185, [R168+0x4d00] ;  /* 0x004d0000a8b97984 */ /* 0x00a2e20000000800 */
[----:B------:R-:W-:Y:S01]  /*9d90*/  BSSY.RECONVERGENT B0, `(.L_x_4804) ;  /* 0x0000006000007945 */ /* 0x000fe20003800200 */
[----:B0-----:R-:W-:Y:S02]  /*9da0*/  IADD3 R144, PT, PT, R105, 0xc80, RZ ;  /* 0x00000c8069907810 */ /* 0x001fe40007ffe0ff */
[----:B------:R-:W-:Y:S02]  /*9db0*/  LEA.HI R62, R62, R105, RZ, 0x1b ;  /* 0x000000693e3e7211 */ /* 0x000fe400078fd8ff */
[----:B------:R-:W-:Y:S01]  /*9dc0*/  LEA R184, R184, UR26, 0x2 ;  /* 0x0000001ab8b87c11 */ /* 0x000fe2000f8e10ff */
[----:B------:R-:W-:Y:S06]  /*9dd0*/  @!P2 BRA `(.L_x_4805) ;  /* 0x000000000004a947 */ /* 0x000fec0003800000 */
[----:B---3--:R0:W-:Y:S02]  /*9de0*/  REDG.E.ADD.F32.FTZ.RN.STRONG.GPU desc[UR28][R70.64+0x2c00], R185 ;  /* 0x002c00b9460079a6 */ /* 0x0081e4000c12f31c */
.L_x_4805:
[----:B------:R-:W-:Y:S05]  /*9df0*/  BSYNC.RECONVERGENT B0 ;  /* 0x0000000000007941 */ /* 0x000fea0003800200 */
.L_x_4804:
[----:B0--3--:R0:W3:Y:S01]  /*9e00*/  LDS R185, [R184+0x4f00] ;  /* 0x004f0000b8b97984 */ /* 0x0090e20000000800 */
[----:B------:R-:W-:Y:S01]  /*9e10*/  BSSY.RECONVERGENT B0, `(.L_x_4806) ;  /* 0x0000005000007945 */ /* 0x000fe20003800200 */
[----:B------:R-:W-:Y:S02]  /*9e20*/  LEA.HI R144, R144, R105, RZ, 0x1b ;  /* 0x0000006990907211 */ /* 0x000fe400078fd8ff */
[----:B------:R-:W-:Y:S01]  /*9e30*/  LEA R62, R62, UR26, 0x2 ;  /* 0x0000001a3e3e7c11 */ /* 0x000fe2000f8e10ff */
[----:B------:R-:W-:Y:S06]  /*9e40*/  @!P3 BRA `(.L_x_4807) ;  /* 0x000000000004b947 */ /* 0x000fec0003800000 */
[----:B---3--:R4:W-:Y:S02]  /*9e50*/  REDG.E.ADD.F32.FTZ.RN.STRONG.GPU desc[UR28][R70.64+0x2e00], R185 ;  /* 0x002e00b9460079a6 */ /* 0x0089e4000c12f31c */
.L_x_4807:
[----:B------:R-:W-:Y:S05]  /*9e60*/  BSYNC.RECONVERGENT B0 ;  /* 0x0000000000007941 */ /* 0x000fea0003800200 */
.L_x_4806:
[----:B---34-:R3:W4:Y:S01]  /*9e70*/  LDS R185, [R62+0x5100] ;  /* 0x005100003eb97984 */ /* 0x0187220000000800 */
[----:B------:R-:W-:Y:S01]  /*9e80*/  BSSY.RECONVERGENT B0, `(.L_x_4808) ;  /* 0x0000004000007945 */ /* 0x000fe20003800200 */
[----:B-1----:R-:W-:-:S03]  /*9e90*/  LEA R168, R144, UR26, 0x2 ;  /* 0x0000001a90a87c11 */ /* 0x002fc6000f8e10ff */
[----:B------:R-:W-:Y:S05]  /*9ea0*/  @!P4 BRA `(.L_x_4809) ;  /* 0x000000000004c947 */ /* 0x000fea0003800000 */
[----:B----4-:R1:W-:Y:S02]  /*9eb0*/  REDG.E.ADD.F32.FTZ.RN.STRONG.GPU desc[UR28][R70.64+0x3000], R185 ;  /* 0x003000b9460079a6 */ /* 0x0103e4000c12f31c */
.L_x_4809:
[----:B------:R-:W-:Y:S05]  /*9ec0*/  BSYNC.RECONVERGENT B0 ;  /* 0x0000000000007941 */ /* 0x000fea0003800200 */
.L_x_4808:
[----:B-1--4-:R1:W4:Y:S01]  /*9ed0*/  LDS R185, [R168+0x5300] ;  /* 0x00530000a8b97984 */ /* 0x0123220000000800 */
[----:B------:R-:W-:Y:S01]  /*9ee0*/  BSSY.RECONVERGENT B0, `(.L_x_4810) ;  /* 0x0000005000007945 */ /* 0x000fe20003800200 */
[C---:B---3--:R-:W-:Y:S02]  /*9ef0*/  IADD3 R62, PT, PT, R105.reuse, 0xd00, RZ ;  /* 0x00000d00693e7810 */ /* 0x048fe40007ffe0ff */
[----:B------:R-:W-:Y:S01]  /*9f00*/  IADD3 R144, PT, PT, R105, 0xd80, RZ ;  /* 0x00000d8069907810 */ /* 0x000fe20007ffe0ff */
[----:B------:R-:W-:Y:S06]  /*9f10*/  @!P5 BRA `(.L_x_4811) ;  /* 0x000000000004d947 */ /* 0x000fec0003800000 */
[----:B----4-:R3:W-:Y:S02]  /*9f20*/  REDG.E.ADD.F32.FTZ.RN.STRONG.GPU desc[UR28][R70.64+0x3200], R185 ;  /* 0x003200b9460079a6 */ /* 0x0107e4000c12f31c */
.L_x_4811:
[----:B------:R-:W-:Y:S05]  /*9f30*/  BSYNC.RECONVERGENT B0 ;  /* 0x0000000000007941 */ /* 0x000fea0003800200 */
.L_x_4810:
        /* <DEDUP_REMOVED lines=17> */
.L_x_4813:
[----:B------:R-:W-:Y:S05]  /*a050*/  BSYNC.RECONVERGENT B0 ;  /* 0x0000000000007941 */ /* 0x000fea0003800200 */
.L_x_4812:
[----:B------:R1:W4:Y:S01]  /*a060*/  LDS R63, [R144+0x5700] ;  /* 0x00570000903f7984 */ /* 0x0003220000000800 */
[----:B------:R-:W-:Y:S01]  /*a070*/  BSSY.RECONVERGENT B0, `(.L_x_4814) ;  /* 0x0000006000007945 */ /* 0x000fe20003800200 */
[----:B------:R-:W-:Y:S02]  /*a080*/  IADD3 R62, PT, PT, R105, 0xf00, RZ ;  /* 0x00000f00693e7810 */ /* 0x000fe40007ffe0ff */
[----:B------:R-:W-:Y:S02]  /*a090*/  LEA.HI R184, R184, R105, RZ, 0x1b ;  /* 0x00000069b8b87211 */ /* 0x000fe400078fd8ff */
[----:B------:R-:W-:Y:S01]  /*a0a0*/  LEA R168, R168, UR26, 0x2 ;  /* 0x0000001aa8a87c11 */ /* 0x000fe2000f8e10ff */
[----:B------:R-:W-:Y:S06]  /*a0b0*/  @!P0 BRA `(.L_x_4815) ;  /* 0x0000000000048947 */ /* 0x000fec0003800000 */
[----:B----4-:R4:W-:Y:S02]  /*a0c0*/  REDG.E.ADD.F32.FTZ.RN.STRONG.GPU desc[UR28][R70.64+0x3600], R63 ;  /* 0x0036003f460079a6 */ /* 0x0109e4000c12f31c */
.L_x_4815:
[----:B------:R-:W-:Y:S05]  /*a0d0*/  BSYNC.RECONVERGENT B0 ;  /* 0x0000000000007941 */ /* 0x000fea0003800200 */
.L_x_4814:
[----:B----4-:R4:W0:Y:S01]  /*a0e0*/  LDS R63, [R168+0x5900] ;  /* 0x00590000a83f7984 */ /* 0x0108220000000800 */
[----:B------:R-:W-:Y:S01]  /*a0f0*/  BSSY.RECONVERGENT B0, `(.L_x_4816) ;  /* 0x0000005000007945 */ /* 0x000fe20003800200 */
[----:B------:R-:W-:Y:S02]  /*a100*/  LEA.HI R62, R62, R105, RZ, 0x1b ;  /* 0x000000693e3e7211 */ /* 0x000fe400078fd8ff */
[----:B------:R-:W-:Y:S01]  /*a110*/  LEA R184, R184, UR26, 0x2 ;  /* 0x0000001ab8b87c11 */ /* 0x000fe2000f8e10ff */
[----:B------:R-:W-:Y:S06]  /*a120*/  @!P2 BRA `(.L_x_4817) ;  /* 0x000000000004a947 */ /* 0x000fec0003800000 */
[----:B0-----:R0:W-:Y:S02]  /*a130*/  REDG.E.ADD.F32.FTZ.RN.STRONG.GPU desc[UR28][R70.64+0x3800], R63 ;  /* 0x0038003f460079a6 */ /* 0x0011e4000c12f31c */
.L_x_4817:
[----:B------:R-:W-:Y:S05]  /*a140*/  BSYNC.RECONVERGENT B0 ;  /* 0x0000000000007941 */ /* 0x000fea0003800200 */
.L_x_4816:
[----:B0-----:R0:W0:Y:S01]  /*a150*/  LDS R63, [R184+0x5b00] ;  /* 0x005b0000b83f7984 */ /* 0x0010220000000800 */
[----:B------:R-:W-:Y:S01]  /*a160*/  BSSY.RECONVERGENT B0, `(.L_x_4818) ;  /* 0x0000005000007945 */ /* 0x000fe20003800200 */
[----:B-1----:R-:W-:Y:S02]  /*a170*/  IADD3 R144, PT, PT, R105, 0xf80, RZ ;  /* 0x00000f8069907810 */ /* 0x002fe40007ffe0ff */
[----:B------:R-:W-:Y:S01]  /*a180*/  LEA R62, R62, UR26, 0x2 ;  /* 0x0000001a3e3e7c11 */ /* 0x000fe2000f8e10ff */
[----:B------:R-:W-:Y:S06]  /*a190*/  @!P3 BRA `(.L_x_4819) ;  /* 0x000000000004b947 */ /* 0x000fec0003800000 */
[----:B0-----:R1:W-:Y:S02]  /*a1a0*/  REDG.E.ADD.F32.FTZ.RN.STRONG.GPU desc[UR28][R70.64+0x3a00], R63 ;  /* 0x003a003f460079a6 */ /* 0x0013e4000c12f31c */
.L_x_4819:
[----:B------:R-:W-:Y:S05]  /*a1b0*/  BSYNC.RECONVERGENT B0 ;  /* 0x0000000000007941 */ /* 0x000fea0003800200 */
.L_x_4818:
[----:B01----:R0:W1:Y:S01]  /*a1c0*/  LDS R63, [R62+0x5d00] ;  /* 0x005d00003e3f7984 */ /* 0x0030620000000800 */
[----:B------:R-:W-:Y:S01]  /*a1d0*/  BSSY.RECONVERGENT B0, `(.L_x_4820) ;  /* 0x0000004000007945 */ /* 0x000fe20003800200 */
[----:B------:R-:W-:-:S03]  /*a1e0*/  LEA.HI R144, R144, R105, RZ, 0x1b ;  /* 0x0000006990907211 */ /* 0x000fc600078fd8ff */
[----:B------:R-:W-:Y:S05]  /*a1f0*/  @!P4 BRA `(.L_x_4821) ;  /* 0x000000000004c947 */ /* 0x000fea0003800000 */
[----:B-1----:R1:W-:Y:S02]  /*a200*/  REDG.E.ADD.F32.FTZ.RN.STRONG.GPU desc[UR28][R70.64+0x3c00], R63 ;  /* 0x003c003f460079a6 */ /* 0x0023e4000c12f31c */
.L_x_4821:
[----:B------:R-:W-:Y:S05]  /*a210*/  BSYNC.RECONVERGENT B0 ;  /* 0x0000000000007941 */ /* 0x000fea0003800200 */
.L_x_4820:
[----:B------:R-:W-:Y:S01]  /*a220*/  LEA R144, R144, UR26, 0x2 ;  /* 0x0000001a90907c11 */ /* 0x000fe2000f8e10ff */
[C---:B0-----:R-:W-:Y:S01]  /*a230*/  FFMA.FTZ R62, R2.reuse, R210, R65 ;  /* 0x000000d2023e7223 */ /* 0x041fe20000010041 */
[----:B------:R-:W-:Y:S01]  /*a240*/  BSSY.RECONVERGENT B0, `(.L_x_4822) ;  /* 0x0000007000007945 */ /* 0x000fe20003800200 */
[----:B-1----:R-:W-:Y:S01]  /*a250*/  FFMA.FTZ R63, R2, -R208, R207 ;  /* 0x800000d0023f7223 */ /* 0x002fe200000100cf */
[----:B------:R-:W-:Y:S01]  /*a260*/  FADD.FTZ R60, R135, R60 ;  /* 0x0000003c873c7221 */ /* 0x000fe20000010000 */
[----:B------:R0:W1:Y:S01]  /*a270*/  LDS R65, [R144+0x5f00] ;  /* 0x005f000090417984 */ /* 0x0000620000000800 */
[----:B------:R-:W-:Y:S01]  /*a280*/  FADD.FTZ R61, R138, R61 ;  /* 0x0000003d8a3d7221 */ /* 0x000fe20000010000 */
[----:B------:R-:W-:Y:S06]  /*a290*/  @!P5 BRA `(.L_x_4823) ;  /* 0x000000000004d947 */ /* 0x000fec0003800000 */
[----:B-1----:R1:W-:Y:S02]  /*a2a0*/  REDG.E.ADD.F32.FTZ.RN.STRONG.GPU desc[UR28][R70.64+0x3e00], R65 ;  /* 0x003e0041460079a6 */ /* 0x0023e4000c12f31c */
.L_x_4823:
[----:B------:R-:W-:Y:S05]  /*a2b0*/  BSYNC.RECONVERGENT B0 ;  /* 0x0000000000007941 */ /* 0x000fea0003800200 */
.L_x_4822:
[----:B------:R-:W5:Y:S01]  /*a2c0*/  SHFL.DOWN PT, R135, R60, 0x1, 0x1f ;  /* 0x08201f003c877f89 */ /* 0x000f6200000e0000 */
[----:B------:R-:W-:Y:S01]  /*a2d0*/  ISETP.GT.AND P0, PT, R103, 0x1e, PT ;  /* 0x0000001e6700780c */ /* 0x000fe20003f04270 */
[----:B------:R-:W-:Y:S01]  /*a2e0*/  FMUL.FTZ R79, R79, R140 ;  /* 0x0000008c4f4f7220 */ /* 0x000fe20000410000 */
[----:B------:R-:W-:Y:S01]  /*a2f0*/  FADD.FTZ R57, R106, R57 ;  /* 0x000000396a397221 */ /* 0x000fe20000010000 */
[----:B------:R-:W2:Y:S01]  /*a300*/  SHFL.DOWN PT, R138, R61, 0x1, 0x1f ;  /* 0x08201f003d8a7f89 */ /* 0x000ea200000e0000 */
[----:B------:R-:W-:Y:S01]  /*a310*/  FADD.FTZ R58, R107, R58 ;  /* 0x0000003a6b3a7221 */ /* 0x000fe20000010000 */
[----:B------:R-:W-:Y:S01]  /*a320*/  FFMA.FTZ R230, R230, R141, R79 ;  /* 0x0000008de6e67223 */ /* 0x000fe2000001004f */
[----:B------:R-:W-:Y:S01]  /*a330*/  FMUL.FTZ R139, R78, R139 ;  /* 0x0000008b4e8b7220 */ /* 0x000fe20000410000 */
[----:B---3--:R-:W3:Y:S01]  /*a340*/  SHFL.DOWN PT, R185, R62, 0x1, 0x1f ;  /* 0x08201f003eb97f89 */ /* 0x008ee200000e0000 */
[----:B------:R-:W-:Y:S01]  /*a350*/  FMUL.FTZ R188, R167, R188 ;  /* 0x000000bca7bc7220 */ /* 0x000fe20000410000 */
[----:B------:R-:W-:Y:S01]  /*a360*/  FMUL.FTZ R76, R76, R133 ;  /* 0x000000854c4c7220 */ /* 0x000fe20000410000 */
[----:B------:R-:W-:Y:S01]  /*a370*/  FMUL.FTZ R75, R75, R130 ;  /* 0x000000824b4b7220 */ /* 0x000fe20000410000 */
[----:B0-----:R-:W0:Y:S01]  /*a380*/  SHFL.DOWN PT, R144, R63, 0x1, 0x1f ;  /* 0x08201f003f907f89 */ /* 0x001e2200000e0000 */
[----:B------:R-:W-:Y:S01]  /*a390*/  FFMA.FTZ R188, R153, R171, R188 ;  /* 0x000000ab99bc7223 */ /* 0x000fe200000100bc */
[----:B------:R-:W-:Y:S01]  /*a3a0*/  FFMA.FTZ R225, R225, R132, R76 ;  /* 0x00000084e1e17223 */ /* 0x000fe2000001004c */
[----:B------:R-:W-:Y:S01]  /*a3b0*/  FFMA.FTZ R222, R222, R131, R75 ;  /* 0x00000083dede7223 */ /* 0x000fe2000001004b */
[----:B------:R-:W-:Y:S01]  /*a3c0*/  FMUL.FTZ R64, R64, R169 ;  /* 0x000000a940407220 */ /* 0x000fe20000410000 */
[----:B-1----:R-:W-:Y:S01]  /*a3d0*/  FFMA.FTZ R71, R93, R188, R230 ;  /* 0x000000bc5d477223 */ /* 0x002fe200000100e6 */
[----:B------:R-:W-:Y:S01]  /*a3e0*/  FFMA.FTZ R143, R154, R170, R143 ;  /* 0x000000aa9a8f7223 */ /* 0x000fe2000001008f */
[----:B------:R-:W-:Y:S01]  /*a3f0*/  FMUL.FTZ R191, R164, R191 ;  /* 0x000000bfa4bf7220 */ /* 0x000fe20000410000 */
[----:B------:R-:W-:Y:S01]  /*a400*/  FFMA.FTZ R213, R213, R142, R64 ;  /* 0x0000008ed5d57223 */ /* 0x000fe20000010040 */
[----:B------:R-:W-:Y:S01]  /*a410*/  FADD.FTZ R80, R71, R80 ;  /* 0x0000005047507221 */ /* 0x000fe20000010000 */
[----:B------:R-:W-:Y:S01]  /*a420*/  FMUL.FTZ R64, R165, R189 ;  /* 0x000000bda5407220 */ /* 0x000fe20000410000 */
[----:B------:R-:W-:Y:S01]  /*a430*/  FFMA.FTZ R191, R150, R174, R191 ;  /* 0x000000ae96bf7223 */ /* 0x000fe200000100bf */
[----:B-----5:R-:W-:Y:S01]  /*a440*/  @!P0 FADD.FTZ R60, R60, R135 ;  /* 0x000000873c3c8221 */ /* 0x020fe20000010000 */
[----:B------:R-:W-:Y:S01]  /*a450*/  FFMA.FTZ R70, R50, R143, R213 ;  /* 0x0000008f32467223 */ /* 0x000fe200000100d5 */
[----:B------:R-:W-:Y:S01]  /*a460*/  FMUL.FTZ R129, R68, R129 ;  /* 0x0000008144817220 */ /* 0x000fe20000410000 */
[----:B------:R-:W-:Y:S01]  /*a470*/  FMUL.FTZ R128, R69, R128 ;  /* 0x0000008045807220 */ /* 0x000fe20000410000 */
[----:B--2---:R-:W-:Y:S01]  /*a480*/  @!P0 FADD.FTZ R61, R61, R138 ;  /* 0x0000008a3d3d8221 */ /* 0x004fe20000010000 */
[----:B------:R-:W1:Y:S01]  /*a490*/  SHFL.DOWN PT, R79, R60, 0x2, 0x1f ;  /* 0x08401f003c4f7f89 */ /* 0x000e6200000e0000 */
[----:B------:R-:W-:Y:S01]  /*a4a0*/  FADD.FTZ R59, R70, R59 ;  /* 0x0000003b463b7221 */ /* 0x000fe20000010000 */
[----:B------:R-:W-:Y:S01]  /*a4b0*/  FFMA.FTZ R70, R52, R191, R225 ;  /* 0x000000bf34467223 */ /* 0x000fe200000100e1 */
[----:B---3--:R-:W-:Y:S01]  /*a4c0*/  @!P0 FADD.FTZ R62, R62, R185 ;  /* 0x000000b93e3e8221 */ /* 0x008fe20000010000 */
[----:B------:R-:W2:Y:S01]  /*a4d0*/  SHFL.DOWN PT, R78, R61, 0x2, 0x1f ;  /* 0x08401f003d4e7f89 */ /* 0x000ea200000e0000 */
[----:B------:R-:W-:Y:S01]  /*a4e0*/  FFMA.FTZ R64, R151, R172, R64 ;  /* 0x000000ac97407223 */ /* 0x000fe20000010040 */
[----:B------:R-:W-:Y:S01]  /*a4f0*/  FADD.FTZ R83, R70, R83 ;  /* 0x0000005346537221 */ /* 0x000fe20000010000 */
[----:B0-----:R-:W-:Y:S01]  /*a500*/  @!P0 FADD.FTZ R63, R63, R144 ;  /* 0x000000903f3f8221 */ /* 0x001fe20000010000 */
[----:B------:R-:W0:Y:S01]  /*a510*/  SHFL.DOWN PT, R107, R62, 0x2, 0x1f ;  /* 0x08401f003e6b7f89 */ /* 0x000e2200000e0000 */
[----:B------:R-:W-:Y:S01]  /*a520*/  ISETP.GT.AND P0, PT, R103, 0x1d, PT ;  /* 0x0000001d6700780c */ /* 0x000fe20003f04270 */
[----:B------:R-:W-:Y:S01]  /*a530*/  FFMA.FTZ R226, R226, R137, R139 ;  /* 0x00000089e2e27223 */ /* 0x000fe2000001008b */
[----:B------:R-:W-:Y:S01]  /*a540*/  FMUL.FTZ R65, R166, R190 ;  /* 0x000000bea6417220 */ /* 0x000fe20000410000 */
[----:B------:R-:W3:Y:S01]  /*a550*/  SHFL.DOWN PT, R106, R63, 0x2, 0x1f ;  /* 0x08401f003f6a7f89 */ /* 0x000ee200000e0000 */
[-C--:B------:R-:W-:Y:S01]  /*a560*/  FFMA.FTZ R19, R36, R64.reuse, R19 ;  /* 0x0000004024137223 */ /* 0x080fe20000010013 */
        /* <DEDUP_REMOVED lines=9> */
[-C--:B------:R-:W-:Y:S01]  /*a600*/  FFMA.FTZ R28, R43, R65.reuse, R28 ;  /* 0x000000412b1c7223 */ /* 0x080fe2000001001c */
[----:B-1----:R-:W-:Y:S01]  /*a610*/  @!P0 FADD.FTZ R60, R60, R79 ;  /* 0x0000004f3c3c8221 */ /* 0x002fe20000010000 */
[----:B------:R-:W-:Y:S01]  /*a620*/  FFMA.FTZ R229, R96, R65, R229 ;  /* 0x0000004160e57223 */ /* 0x000fe200000100e5 */
[----:B------:R-:W-:Y:S01]  /*a630*/  FFMA.FTZ R65, R95, R192, R222 ;  /* 0x000000c05f417223 */ /* 0x000fe200000100de */
[-C--:B------:R-:W-:Y:S01]  /*a640*/  FFMA.FTZ R21, R38, R64.reuse, R21 ;  /* 0x0000004026157223 */ /* 0x080fe20000010015 */
[----:B--2---:R-:W-:Y:S01]  /*a650*/  @!P0 FADD.FTZ R61, R61, R78 ;  /* 0x0000004e3d3d8221 */ /* 0x004fe20000010000 */
[----:B------:R-:W1:Y:S01]  /*a660*/  SHFL.DOWN PT, R71, R60, 0x4, 0x1f ;  /* 0x08801f003c477f89 */ /* 0x000e6200000e0000 */
[----:B------:R-:W-:Y:S01]  /*a670*/  FFMA.FTZ R218, R53, R64, R218 ;  /* 0x0000004035da7223 */ /* 0x000fe200000100da */
[----:B------:R-:W-:Y:S01]  /*a680*/  FMUL.FTZ R64, R157, R197 ;  /* 0x000000c59d407220 */ /* 0x000fe20000410000 */
[----:B0-----:R-:W-:Y:S01]  /*a690*/  @!P0 FADD.FTZ R62, R62, R107 ;  /* 0x0000006b3e3e8221 */ /* 0x001fe20000010000 */
[----:B------:R-:W0:Y:S01]  /*a6a0*/  SHFL.DOWN PT, R76, R61, 0x4, 0x1f ;  /* 0x08801f003d4c7f89 */ /* 0x000e2200000e0000 */
[----:B------:R-:W-:Y:S01]  /*a6b0*/  FMUL.FTZ R73, R73, R118 ;  /* 0x0000007649497220 */ /* 0x000fe20000410000 */
[----:B------:R-:W-:Y:S01]  /*a6c0*/  ISETP.GT.AND P2, PT, R103, 0xf, PT ;  /* 0x0000000f6700780c */ /* 0x000fe20003f44270 */
[----:B---3--:R-:W-:Y:S01]  /*a6d0*/  @!P0 FADD.FTZ R63, R63, R106 ;  /* 0x0000006a3f3f8221 */ /* 0x008fe20000010000 */
[----:B------:R-:W2:Y:S01]  /*a6e0*/  SHFL.DOWN PT, R75, R62, 0x4, 0x1f ;  /* 0x08801f003e4b7f89 */ /* 0x000ea200000e0000 */
[----:B------:R-:W-:Y:S01]  /*a6f0*/  ISETP.GT.AND P0, PT, R103, 0x1b, PT ;  /* 0x0000001b6700780c */ /* 0x000fe20003f04270 */
[----:B------:R-:W-:Y:S01]  /*a700*/  FADD.FTZ R84, R65, R84 ;  /* 0x0000005441547221 */ /* 0x000fe20000010000 */
[----:B------:R-:W-:Y:S01]  /*a710*/  FMUL.FTZ R65, R162, R194 ;  /* 0x000000c2a2417220 */ /* 0x000fe20000410000 */
[----:B------:R-:W3:Y:S01]  /*a720*/  SHFL.DOWN PT, R78, R63, 0x4, 0x1f ;  /* 0x08801f003f4e7f89 */ /* 0x000ee200000e0000 */
[----:B------:R-:W-:Y:S01]  /*a730*/  FFMA.FTZ R64, R111, R180, R64 ;  /* 0x000000b46f407223 */ /* 0x000fe20000010040 */
        /* <DEDUP_REMOVED lines=13> */
[-C--:B------:R-:W-:Y:S01]  /*a810*/  FFMA.FTZ R30, R45, R65.reuse, R30 ;  /* 0x000000412d1e7223 */ /* 0x080fe2000001001e */
[----:B0-----:R-:W-:Y:S01]  /*a820*/  @!P0 FADD.FTZ R61, R61, R76 ;  /* 0x0000004c3d3d8221 */ /* 0x001fe20000010000 */
[----:B------:R-:W0:Y:S01]  /*a830*/  SHFL.DOWN PT, R69, R60, 0x8, 0x1f ;  /* 0x09001f003c457f89 */ /* 0x000e2200000e0000 */
[----:B------:R-:W-:Y:S01]  /*a840*/  FFMA.FTZ R221, R98, R65, R221 ;  /* 0x0000004162dd7223 */ /* 0x000fe200000100dd */
[----:B------:R-:W-:Y:S01]  /*a850*/  FFMA.FTZ R217, R54, R195, R217 ;  /* 0x000000c336d97223 */ /* 0x000fe200000100d9 */
[----:B--2---:R-:W-:Y:S01]  /*a860*/  @!P0 FADD.FTZ R62, R62, R75 ;  /* 0x0000004b3e3e8221 */ /* 0x004fe20000010000 */
[----:B------:R-:W1:Y:S01]  /*a870*/  SHFL.DOWN PT, R68, R61, 0x8, 0x1f ;  /* 0x09001f003d447f89 */ /* 0x000e6200000e0000 */
[----:B------:R-:W-:Y:S01]  /*a880*/  FFMA.FTZ R214, R97, R196, R214 ;  /* 0x000000c461d67223 */ /* 0x000fe200000100d6 */
[----:B------:R-:W-:Y:S01]  /*a890*/  FMUL.FTZ R65, R158, R198 ;  /* 0x000000c69e417220 */ /* 0x000fe20000410000 */
[----:B---3--:R-:W-:Y:S01]  /*a8a0*/  @!P0 FADD.FTZ R63, R63, R78 ;  /* 0x0000004e3f3f8221 */ /* 0x008fe20000010000 */
[----:B------:R-:W2:Y:S01]  /*a8b0*/  SHFL.DOWN PT, R71, R62, 0x8, 0x1f ;  /* 0x09001f003e477f89 */ /* 0x000ea200000e0000 */
[----:B------:R-:W-:Y:S01]  /*a8c0*/  ISETP.GT.AND P0, PT, R103, 0x17, PT ;  /* 0x000000176700780c */ /* 0x000fe20003f04270 */
[----:B------:R-:W-:Y:S01]  /*a8d0*/  FMUL.FTZ R72, R72, R117 ;  /* 0x0000007548487220 */ /* 0x000fe20000410000 */
[----:B------:R-:W-:Y:S01]  /*a8e0*/  FADD.FTZ R90, R67, R90 ;  /* 0x0000005a435a7221 */ /* 0x000fe20000010000 */
[----:B------:R-:W3:Y:S01]  /*a8f0*/  SHFL.DOWN PT, R70, R63, 0x8, 0x1f ;  /* 0x09001f003f467f89 */ /* 0x000ee200000e0000 */
[----:B------:R-:W-:Y:S01]  /*a900*/  BSSY.RECONVERGENT B0, `(.L_x_4824) ;  /* 0x0000021000007945 */ /* 0x000fe20003800200 */
        /* <DEDUP_REMOVED lines=10> */
[----:B0-----:R-:W-:Y:S01]  /*a9b0*/  @!P0 FADD.FTZ R60, R60, R69 ;  /* 0x000000453c3c8221 */ /* 0x001fe20000010000 */
[----:B------:R-:W-:Y:S01]  /*a9c0*/  FFMA.FTZ R29, R46, R196, R29 ;  /* 0x000000c42e1d7223 */ /* 0x000fe2000001001d */
[----:B------:R-:W-:Y:S01]  /*a9d0*/  FFMA.FTZ R23, R40, R64, R23 ;  /* 0x0000004028177223 */ /* 0x000fe20000010017 */
[----:B------:R-:W-:Y:S01]  /*a9e0*/  FADD.FTZ R91, R214, R91 ;  /* 0x0000005bd65b7221 */ /* 0x000fe20000010000 */
[----:B-1----:R-:W-:Y:S01]  /*a9f0*/  @!P0 FADD.FTZ R61, R61, R68 ;  /* 0x000000443d3d8221 */ /* 0x002fe20000010000 */
[----:B------:R0:W1:Y:S01]  /*aa00*/  SHFL.DOWN PT, R67, R60, 0x10, 0x1f ;  /* 0x0a001f003c437f89 */ /* 0x00006200000e0000 */
[----:B------:R-:W-:Y:S01]  /*aa10*/  FFMA.FTZ R65, R112, R181, R65 ;  /* 0x000000b570417223 */ /* 0x000fe20000010041 */
[----:B------:R-:W-:Y:S01]  /*aa20*/  FFMA.FTZ R231, R231, R116, R72 ;  /* 0x00000074e7e77223 */ /* 0x000fe20000010048 */
[----:B--2---:R-:W-:Y:S01]  /*aa30*/  @!P0 FADD.FTZ R62, R62, R71 ;  /* 0x000000473e3e8221 */ /* 0x004fe20000010000 */
[----:B------:R0:W2:Y:S01]  /*aa40*/  SHFL.DOWN PT, R68, R61, 0x10, 0x1f ;  /* 0x0a001f003d447f89 */ /* 0x0000a200000e0000 */
[----:B---3--:R-:W-:-:S03]  /*aa50*/  @!P0 FADD.FTZ R63, R63, R70 ;  /* 0x000000463f3f8221 */ /* 0x008fc60000010000 */
[----:B------:R0:W3:Y:S04]  /*aa60*/  SHFL.DOWN PT, R69, R62, 0x10, 0x1f ;  /* 0x0a001f003e457f89 */ /* 0x0000e800000e0000 */
[----:B------:R0:W0:Y:S01]  /*aa70*/  SHFL.DOWN PT, R70, R63, 0x10, 0x1f ;  /* 0x0a001f003f467f89 */ /* 0x00002200000e0000 */
[----:B------:R-:W-:Y:S05]  /*aa80*/  @P2 BRA `(.L_x_4825) ;  /* 0x0000000000202947 */ /* 0x000fea0003800000 */
[----:B------:R-:W-:Y:S01]  /*aa90*/  ISETP.NE.AND P0, PT, R103, RZ, PT ;  /* 0x000000ff6700720c */ /* 0x000fe20003f05270 */
[----:B01----:R-:W-:Y:S01]  /*aaa0*/  FADD.FTZ R60, R60, R67 ;  /* 0x000000433c3c7221 */ /* 0x003fe20000010000 */
[----:B--2---:R-:W-:Y:S01]  /*aab0*/  FADD.FTZ R61, R61, R68 ;  /* 0x000000443d3d7221 */ /* 0x004fe20000010000 */
[----:B---3--:R-:W-:Y:S01]  /*aac0*/  FADD.FTZ R62, R62, R69 ;  /* 0x000000453e3e7221 */ /* 0x008fe20000010000 */
[----:B------:R-:W-:-:S09]  /*aad0*/  FADD.FTZ R63, R63, R70 ;  /* 0x000000463f3f7221 */ /* 0x000fd20000010000 */
[----:B------:R-:W-:-:S04]  /*aae0*/  @!P0 SHF.R.U32.HI R64, RZ, 0x1, R105 ;  /* 0x00000001ff408819 */ /* 0x000fc80000011669 */
[----:B------:R-:W-:-:S05]  /*aaf0*/  @!P0 LOP3.LUT R64, R64, 0x1f0, RZ, 0xc0, !PT ;  /* 0x000001f040408812 */ /* 0x000fca00078ec0ff */
[----:B------:R0:W-:Y:S02]  /*ab00*/  @!P0 STS.128 [R64+UR26+0x6310], R60 ;  /* 0x0063103c40008988 */ /* 0x0001e40008000c1a */
.L_x_4825:
[----:B------:R-:W-:Y:S05]  /*ab10*/  BSYNC.RECONVERGENT B0 ;  /* 0x0000000000007941 */ /* 0x000fea0003800200 */
.L_x_4824:
[----:B------:R-:W-:Y:S01]  /*ab20*/  ISETP.NE.AND P0, PT, R105, RZ, PT ;  /* 0x000000ff6900720c */ /* 0x000fe20003f05270 */
        /* <DEDUP_REMOVED lines=9> */
[----:B------:R-:W-:Y:S01]  /*abc0*/  FFMA.FTZ R235, R56, R199, R235 ;  /* 0x000000c738eb7223 */ /* 0x000fe200000100eb */
[----:B------:R-:W-:Y:S01]  /*abd0*/  BAR.SYNC.DEFER_BLOCKING 0x0 ;  /* 0x0000000000007b1d */ /* 0x000fe20000010000 */
[-C--:B------:R-:W-:Y:S01]  /*abe0*/  FFMA.FTZ R234, R99, R200.reuse, R234 ;  /* 0x000000c863ea7223 */ /* 0x080fe200000100ea */
        /* <DEDUP_REMOVED lines=11> */
[----:B--23--:R-:W1:Y:S01]  /*aca0*/  LDS.128 R68, [UR26+0x6330] ;  /* 0x0063301aff447984 */ /* 0x00ce620008000c00 */
[----:B------:R-:W-:-:S03]  /*acb0*/  PLOP3.LUT P0, PT, PT, PT, UP0, 0x80, 0x8 ;  /* 0x000000000008781c */ /* 0x000fc60003f0f008 */
[----:B------:R-:W2:Y:S10]  /*acc0*/  LDS.128 R72, [UR26+0x6340] ;  /* 0x0063401aff487984 */ /* 0x000eb40008000c00 */
[----:B------:R-:W3:Y:S04]  /*acd0*/  @P0 LDS.64 R78, [UR9+0xa380] ;  /* 0x00a38009ff4e0984 */ /* 0x000ee80008000a00 */
[----:B------:R-:W5:Y:S01]  /*ace0*/  @P0 LDS.64 R106, [UR9+0x9b80] ;  /* 0x009b8009ff6a0984 */ /* 0x000f620008000a00 */
        /* <DEDUP_REMOVED lines=12> */
[----:B---3--:R-:W-:Y:S01]  /*adb0*/  @P0 FADD.FTZ R74, R74, R78 ;  /* 0x0000004e4a4a0221 */ /* 0x008fe20000010000 */
[----:B------:R-:W-:Y:S01]  /*adc0*/  @P0 FADD.FTZ R75, R75, R79 ;  /* 0x0000004f4b4b0221 */ /* 0x000fe20000010000 */
[----:B-----5:R-:W-:Y:S01]  /*add0*/  @P0 FADD.FTZ R72, R72, R106 ;  /* 0x0000006a48480221 */ /* 0x020fe20000010000 */
[----:B------:R-:W-:-:S03]  /*ade0*/  @P0 FADD.FTZ R73, R73, R107 ;  /* 0x0000006b49490221 */ /* 0x000fc60000010000 */
[----:B------:R0:W-:Y:S04]  /*adf0*/  STS.64 [UR9+0xa380], R74 ;  /* 0x00a3804aff007988 */ /* 0x0001e80008000a09 */
[----:B------:R0:W-:Y:S02]  /*ae00*/  STS.64 [UR9+0x9b80], R72 ;  /* 0x009b8048ff007988 */ /* 0x0001e40008000a09 */
.L_x_4827:
[----:B------:R-:W-:Y:S05]  /*ae10*/  BSYNC.RECONVERGENT B0 ;  /* 0x0000000000007941 */ /* 0x000fea0003800200 */
.L_x_4826:
[----:B------:R-:W-:-:S04]  /*ae20*/  UIADD3 UR8, UPT, UPT, UR8, 0x1, URZ ;  /* 0x0000000108087890 */ /* 0x000fc8000fffe0ff */
[----:B------:R-:W-:-:S09]  /*ae30*/  UISETP.GE.AND UP0, UPT, UR8, UR45, UPT ;  /* 0x0000002d0800728c */ /* 0x000fd2000bf06270 */
[----:B------:R-:W-:Y:S05]  /*ae40*/  BRA.U !UP0, `(.L_x_4828) ;  /* 0xffffff7d08307547 */ /* 0x000fea000b83ffff */
.L_x_4729:
[----:B------:R-:W-:Y:S01]  /*ae50*/  BAR.SYNC.DEFER_BLOCKING 0x0 ;  /* 0x0000000000007b1d */ /* 0x000fe20000010000 */
[----:B0-----:R-:W-:Y:S01]  /*ae60*/  F2FP.BF16.F32.PACK_AB R7, R21, R30 ;  /* 0x0000001e1507723e */ /* 0x001fe200000010ff */
[----:B------:R-:W-:Y:S01]  /*ae70*/  UIADD3 UR14, UPT, UPT, UR17, -0x1, URZ ;  /* 0xffffffff110e7890 */ /* 0x000fe2000fffe0ff */
[----:B------:R-:W-:Y:S01]  /*ae80*/  F2FP.BF16.F32.PACK_AB R6, R22, R29 ;  /* 0x0000001d1606723e */ /* 0x000fe200000010ff */
[----:B------:R-:W-:Y:S01]  /*ae90*/  UIADD3 UR22, UP1, UPT, UR22, -0x1000, URZ ;  /* 0xfffff00016167890 */ /* 0x000fe2000ff3e0ff */
[----:B------:R-:W-:-:S03]  /*aea0*/  F2FP.BF16.F32.PACK_AB R5, R23, R32 ;  /* 0x000000201705723e */ /* 0x000fc600000010ff */
[----:B------:R-:W0:Y:S01]  /*aeb0*/  S2UR UR27, SR_CTAID.X ;  /* 0x00000000001b79c3 */ /* 0x000e220000002500 */
[----:B------:R-:W0:Y:S01]  /*aec0*/  LDCU.64 UR30, c[0x0][0x4f8] ;  /* 0x00009f00ff1e77ac */ /* 0x000e220008000a00 */
[----:B------:R-:W5:Y:S01]  /*aed0*/  S2R R0, SR_TID.X ;  /* 0x0000000000007919 */ /* 0x000f620000002100 */
        /* <DEDUP_REMOVED lines=12> */
[----:B------:R3:W-:Y:S01]  /*afa0*/  STS.128 [R101], R4 ;  /* 0x0000000465007388 */ /* 0x0007e20000000c00 */
[----:B------:R-:W-:Y:S01]  /*afb0*/  F2FP.BF16.F32.PACK_AB R18, R92, R91 ;  /* 0x0000005b5c12723e */ /* 0x000fe200000010ff */
[----:B------:R-:W-:Y:S02]  /*afc0*/  UIADD3 UR20, UP2, UPT, UR20, -0x1000, URZ ;  /* 0xfffff00014147890 */ /* 0x000fe4000ff5e0ff */
[----:B------:R4:W-:Y:S01]  /*afd0*/  STS.128 [R101+0x10], R20 ;  /* 0x0000101465007388 */ /* 0x0009e20000000c00 */
[----:B------:R-:W-:-:S03]  /*afe0*/  NOP ;  /* 0x0000000000007918 */ /* 0x000fc60000000000 */
[----:B------:R-:W2:Y:S01]  /*aff0*/  LDS.128 R8, [R102] ;  /* 0x0000000066087984 */ /* 0x000ea20000000c00 */
[----:B0-----:R-:W-:Y:S02]  /*b000*/  UIMAD.WIDE.U32 UR12, UR27, UR30, UR8 ;  /* 0x0000001e1b0c72a5 */ /* 0x001fe4000f8e0008 */
[----:B------:R-:W-:Y:S01]  /*b010*/  UIADD3 UR18, UP3, UPT, UR18, -0x1000, URZ ;  /* 0xfffff00012127890 */ /* 0x000fe2000ff7e0ff */
[----:B------:R-:W0:Y:S01]  /*b020*/  LDS.128 R12, [R102+0x200] ;  /* 0x00020000660c7984 */ /* 0x000e220000000c00 */
[----:B------:R-:W-:Y:S01]  /*b030*/  UIMAD UR13, UR27, UR31, UR13 ;  /* 0x0000001f1b0d72a4 */ /* 0x000fe2000f8e020d */
[----:B-----5:R-:W-:Y:S01]  /*b040*/  SHF.L.U32 R3, R0, 0x1, RZ ;  /* 0x0000000100037819 */ /* 0x020fe200000006ff */
[----:B---3--:R-:W-:Y:S01]  /*b050*/  FADD.FTZ R5, R104, R87 ;  /* 0x0000005768057221 */ /* 0x008fe20000010000 */
[----:B------:R-:W-:Y:S01]  /*b060*/  LOP3.LUT R0, R0, 0x1f, RZ, 0xc0, !PT ;  /* 0x0000001f00007812 */ /* 0x000fe200078ec0ff */
[----:B-1----:R-:W-:Y:S01]  /*b070*/  UIMAD.WIDE.U32 UR12, UR10, UR32, UR12 ;  /* 0x000000200a0c72a5 */ /* 0x002fe2000f8e000c */
[----:B------:R-:W-:Y:S01]  /*b080*/  LOP3.LUT R3, R3, 0x7c0, RZ, 0xc0, !PT ;  /* 0x000007c003037812 */ /* 0x000fe200078ec0ff */
[----:B------:R-:W-:Y:S01]  /*b090*/  FADD.FTZ R6, R5, R88 ;  /* 0x0000005805067221 */ /* 0x000fe20000010000 */
[----:B----4-:R-:W-:Y:S01]  /*b0a0*/  F2FP.BF16.F32.PACK_AB R23, R57, R58 ;  /* 0x0000003a3917723e */ /* 0x010fe200000010ff */
[----:B------:R-:W-:Y:S01]  /*b0b0*/  UIMAD UR15, UR10, UR33, UR13 ;  /* 0x000000210a0f72a4 */ /* 0x000fe2000f8e020d */
[----:B------:R-:W-:Y:S01]  /*b0c0*/  LOP3.LUT R2, R3, R0, RZ, 0xfc, !PT ;  /* 0x0000000003027212 */ /* 0x000fe200078efcff */
[----:B--2---:R-:W-:Y:S01]  /*b0d0*/  ULEA UR13, UP0, UR12, UR34, 0x1 ;  /* 0x000000220c0d7291 */ /* 0x004fe2000f8008ff */
[----:B------:R-:W-:Y:S01]  /*b0e0*/  F2FP.BF16.F32.PACK_AB R22, R59, R80 ;  /* 0x000000503b16723e */ /* 0x000fe200000010ff */
[----:B------:R-:W1:Y:S01]  /*b0f0*/  LDCU.64 UR30, c[0x0][0x520] ;  /* 0x0000a400ff1e77ac */ /* 0x000e620008000a00 */
[----:B------:R-:W-:Y:S01]  /*b100*/  F2FP.BF16.F32.PACK_AB R21, R81, R82 ;  /* 0x000000525115723e */ /* 0x000fe200000010ff */
[----:B------:R-:W-:Y:S01]  /*b110*/  FADD.FTZ R7, R6, R89 ;  /* 0x0000005906077221 */ /* 0x000fe20000010000 */
[----:B------:R-:W-:Y:S01]  /*b120*/  F2FP.BF16.F32.PACK_AB R20, R83, R84 ;  /* 0x000000545314723e */ /* 0x000fe200000010ff */
[----:B------:R-:W-:Y:S01]  /*b130*/  ULEA.HI.X UR12, UR12, UR35, UR15, 0x1, UP0 ;  /* 0x000000230c0c7291 */ /* 0x000fe200080f0c0f */
[----:B------:R-:W-:Y:S01]  /*b140*/  MOV R4, UR13 ;  /* 0x0000000d00047c02 */ /* 0x000fe20008000f00 */
[----:B------:R-:W2:Y:S01]  /*b150*/  LDCU.64 UR32, c[0x0][0x560] ;  /* 0x0000ac00ff2077ac */ /* 0x000ea20008000a00 */
[----:B------:R-:W-:-:S03]  /*b160*/  FADD.FTZ R6, R7, R90 ;  /* 0x0000005a07067221 */ /* 0x000fc60000010000 */
[----:B------:R-:W-:Y:S01]  /*b170*/  MOV R5, UR12 ;  /* 0x0000000c00057c02 */ /* 0x000fe20008000f00 */
[----:B------:R-:W-:Y:S01]  /*b180*/  FADD.FTZ R91, R6, R91 ;  /* 0x0000005b065b7221 */ /* 0x000fe20000010000 */
[----:B------:R-:W-:Y:S02]  /*b190*/  UIADD3.X UR23, UPT, UPT, UR23, -0x1, URZ, UP1, !UPT ;  /* 0xffffffff17177890 */ /* 0x000fe40008ffe4ff */
[----:B------:R-:W-:Y:S01]  /*b1a0*/  UIADD3.X UR21, UPT, UPT, UR21, -0x1, URZ, UP2, !UPT ;  /* 0xffffffff15157890 */ /* 0x000fe200097fe4ff */
[----:B------:R-:W-:Y:S01]  /*b1b0*/  IMAD.WIDE.U32 R4, R2, 0x10, R4 ;  /* 0x0000001002047825 */ /* 0x000fe200078e0004 */
[----:B------:R-:W3:Y:S03]  /*b1c0*/  LDCU.64 UR12, c[0x0][0x518] ;  /* 0x0000a300ff0c77ac */ /* 0x000ee60008000a00 */
[----:B------:R-:W-:Y:S01]  /*b1d0*/  FADD.FTZ R91, R91, R92 ;  /* 0x0000005c5b5b7221 */ /* 0x000fe20000010000 */
[----:B------:R-:W-:-:S03]  /*b1e0*/  UIADD3.X UR19, UPT, UPT, UR19, -0x1, URZ, UP3, !UPT ;  /* 0xffffffff13137890 */ /* 0x000fc60009ffe4ff */
[----:B------:R-:W-:Y:S01]  /*b1f0*/  FADD.FTZ R86, R91, R86 ;  /* 0x000000565b567221 */ /* 0x000fe20000010000 */
[----:B------:R-:W-:Y:S03]  /*b200*/  STG.E.128 desc[UR28][R4.64], R8 ;  /* 0x0000000804007986 */ /* 0x000fe6000c101d1c */
[----:B------:R-:W-:Y:S01]  /*b210*/  FADD.FTZ R85, R86, R85 ;  /* 0x0000005556557221 */ /* 0x000fe20000010000 */
[----:B0-----:R0:W-:Y:S03]  /*b220*/  STG.E.128 desc[UR28][R4.64+0x200], R12 ;  /* 0x0002000c04007986 */ /* 0x0011e6000c101d1c */
[----:B------:R-:W-:Y:S01]  /*b230*/  FADD.FTZ R84, R85, R84 ;  /* 0x0000005455547221 */ /* 0x000fe20000010000 */
[----:B------:R-:W-:Y:S03]  /*b240*/  BAR.SYNC.DEFER_BLOCKING 0x0 ;  /* 0x0000000000007b1d */ /* 0x000fe60000010000 */
[----:B------:R-:W-:Y:S01]  /*b250*/  FADD.FTZ R83, R84, R83 ;  /* 0x0000005354537221 */ /* 0x000fe20000010000 */
[----:B---3--:R-:W-:-:S03]  /*b260*/  UIMAD.WIDE.U32 UR8, UR27, UR12, UR8 ;  /* 0x0000000c1b0872a5 */ /* 0x008fc6000f8e0008 */
[----:B------:R-:W-:Y:S01]  /*b270*/  FADD.FTZ R82, R83, R82 ;  /* 0x0000005253527221 */ /* 0x000fe20000010000 */
[----:B------:R-:W-:-:S03]  /*b280*/  UIMAD UR9, UR27, UR13, UR9 ;  /* 0x0000000d1b0972a4 */ /* 0x000fc6000f8e0209 */
[----:B------:R-:W-:Y:S01]  /*b290*/  FADD.FTZ R81, R82, R81 ;  /* 0x0000005152517221 */ /* 0x000fe20000010000 */
[----:B-1----:R-:W-:-:S03]  /*b2a0*/  UIMAD.WIDE.U32 UR8, UR10, UR30, UR8 ;  /* 0x0000001e0a0872a5 */ /* 0x002fc6000f8e0008 */
[----:B------:R-:W-:Y:S01]  /*b2b0*/  FADD.FTZ R80, R81, R80 ;  /* 0x0000005051507221 */ /* 0x000fe20000010000 */
[----:B------:R-:W-:Y:S02]  /*b2c0*/  UIMAD UR12, UR10, UR31, UR9 ;  /* 0x0000001f0a0c72a4 */ /* 0x000fe4000f8e0209 */
[----:B--2---:R-:W-:Y:S01]  /*b2d0*/  ULEA UR9, UP0, UR8, UR32, 0x1 ;  /* 0x0000002008097291 */ /* 0x004fe2000f8008ff */
[----:B------:R-:W-:-:S03]  /*b2e0*/  FADD.FTZ R59, R80, R59 ;  /* 0x0000003b503b7221 */ /* 0x000fc60000010000 */
[----:B------:R-:W-:Y:S01]  /*b2f0*/  ULEA.HI.X UR8, UR8, UR33, UR12, 0x1, UP0 ;  /* 0x0000002108087291 */ /* 0x000fe200080f0c0c */
[----:B------:R-:W-:Y:S01]  /*b300*/  FADD.FTZ R58, R59, R58 ;  /* 0x0000003a3b3a7221 */ /* 0x000fe20000010000 */
[----:B0-----:R-:W-:Y:S01]  /*b310*/  MOV R4, UR9 ;  /* 0x0000000900047c02 */ /* 0x001fe20008000f00 */
[----:B------:R-:W-:Y:S01]  /*b320*/  STS.128 [R101], R16 ;  /* 0x0000001065007388 */ /* 0x000fe20000000c00 */
[----:B------:R-:W-:Y:S01]  /*b330*/  UIADD3 UR24, UP0, UPT, UR24, -0x2000, URZ ;  /* 0xffffe00018187890 */ /* 0x000fe2000ff1e0ff */
[----:B------:R-:W-:Y:S01]  /*b340*/  FADD.FTZ R104, R58, R57 ;  /* 0x000000393a687221 */ /* 0x000fe20000010000 */
        /* <DEDUP_REMOVED lines=12> */
.L_x_4727:
        /* <DEDUP_REMOVED lines=44> */
.L_x_4831:
[----:B------:R-:W-:Y:S05]  /*b6d0*/  BSYNC.RECONVERGENT B0 ;  /* 0x0000000000007941 */ /* 0x000fea0003800200 */
.L_x_4830:
        /* <DEDUP_REMOVED lines=42> */
.L_x_4833:
[----:B------:R-:W-:Y:S05]  /*b980*/  BSYNC.RECONVERGENT B0 ;  /* 0x0000000000007941 */ /* 0x000fea0003800200 */
.L_x_4832:
        /* <DEDUP_REMOVED lines=16> */
.L_x_4835:
[----:B-1----:R-:W-:Y:S02]  /*ba90*/  LEA R0, R11, UR9, 0x3 ;  /* 0x000000090b007c11 */ /* 0x002fe4000f8e18ff */
[----:B--2-4-:R-:W-:Y:S02]  /*baa0*/  MOV R3, UR7 ;  /* 0x0000000700037c02 */ /* 0x014fe40008000f00 */
[----:B------:R-:W-:Y:S01]  /*bab0*/  MOV R2, UR6 ;  /* 0x0000000600027c02 */ /* 0x000fe20008000f00 */
[----:B------:R-:W1:Y:S01]  /*bac0*/  LDS.64 R12, [R0+0x9b80] ;  /* 0x009b8000000c7984 */ /* 0x000e620000000a00 */
[----:B------:R-:W-:Y:S02]  /*bad0*/  SHF.R.S32.HI R3, RZ, 0x1f, R11 ;  /* 0x0000001fff037819 */ /* 0x000fe4000001140b */
[----:B0-----:R-:W-:Y:S01]  /*bae0*/  MOV R7, UR10 ;  /* 0x0000000a00077c02 */ /* 0x001fe20008000f00 */
[----:B------:R-:W0:Y:S01]  /*baf0*/  LDS.64 R14, [R0+0xa380] ;  /* 0x00a38000000e7984 */ /* 0x000e220000000a00 */
        /* <DEDUP_REMOVED lines=19> */
[----:B-1----:R4:W-:Y:S04]  /*bc30*/  REDG.E.ADD.F32.FTZ.RN.STRONG.GPU desc[UR28][R2.64], R12 ;  /* 0x0000000c020079a6 */ /* 0x0029e8000c12f31c */
[----:B------:R4:W-:Y:S04]  /*bc40*/  REDG.E.ADD.F32.FTZ.RN.STRONG.GPU desc[UR28][R2.64+0x4], R13 ;  /* 0x0000040d020079a6 */ /* 0x0009e8000c12f31c */
[----:B0-----:R4:W-:Y:S04]  /*bc50*/  REDG.E.ADD.F32.FTZ.RN.STRONG.GPU desc[UR28][R4.64], R14 ;  /* 0x0000000e040079a6 */ /* 0x0019e8000c12f31c */
[----:B------:R4:W-:Y:S01]  /*bc60*/  REDG.E.ADD.F32.FTZ.RN.STRONG.GPU desc[UR28][R4.64+0x4], R15 ;  /* 0x0000040f040079a6 */ /* 0x0009e2000c12f31c */
[----:B------:R-:W-:Y:S05]  /*bc70*/  @!P0 BRA `(.L_x_4835) ;  /* 0xfffffffc00848947 */ /* 0x000fea000383ffff */
[----:B------:R-:W-:Y:S05]  /*bc80*/  BSYNC.RECONVERGENT B0 ;  /* 0x0000000000007941 */ /* 0x000fea0003800200 */
.L_x_4834:
[----:B------:R-:W-:Y:S05]  /*bc90*/  EXIT ;  /* 0x000000000000794d */ /* 0x000fea0003800000 */
.L_x_4734:
[----:B------:R-:W-:Y:S01]  /*bca0*/  HFMA2 R234, -RZ, RZ, 0, 5.9604644775390625e-08 ;  /* 0x00000001ffea7431 */ /* 0x000fe200000001ff */
[----:B------:R-:W-:Y:S02]  /*bcb0*/  MOV R235, R73 ;  /* 0x0000004900eb7202 */ /* 0x000fe40000000f00 */
[----:B------:R-:W-:Y:S02]  /*bcc0*/  MOV R233, RZ ;  /* 0x000000ff00e97202 */ /* 0x000fe40000000f00 */
[----:B------:R-:W-:-:S07]  /*bcd0*/  MOV R240, 0xffffffff ;  /* 0xffffffff00f07802 */ /* 0x000fce0000000f00 */
[----:B01---5:R-:W-:Y:S05]  /*bce0*/  WARPSYNC.COLLECTIVE R240, `(.L_x_4836) ;  /* 0x00000000f0087348 */ /* 0x023fea0003c00000 */
[----:B------:R2:W3:Y:S02]  /*bcf0*/  SHFL.UP P6, R239, R235, R234, R233 ;  /* 0x040000eaebef7389 */ /* 0x0004e400000c00e9 */
[----:B0123-5:R-:W-:Y:S05]  /*bd00*/  ENDCOLLECTIVE ;  /* 0x000000000000791b */ /* 0x02ffea0003800000 */
.L_x_4836:
[----:B------:R-:W-:Y:S02]  /*bd10*/  MOV R235, R72 ;  /* 0x0000004800eb7202 */ /* 0x000fe40000000f00 */
[----:B------:R-:W-:-:S07]  /*bd20*/  MOV R236, R239 ;  /* 0x000000ef00ec7202 */ /* 0x000fce0000000f00 */
[----:B------:R-:W-:Y:S05]  /*bd30*/  WARPSYNC.COLLECTIVE R240, `(.L_x_4837) ;  /* 0x00000000f0087348 */ /* 0x000fea0003c00000 */
[----:B------:R0:W1:Y:S02]  /*bd40*/  SHFL.UP P6, R239, R235, R234, R233 ;  /* 0x040000eaebef7389 */ /* 0x00006400000c00e9 */
[----:B01----:R-:W-:Y:S05]  /*bd50*/  ENDCOLLECTIVE ;  /* 0x000000000000791b */ /* 0x003fea0003800000 */
.L_x_4837:
[----:B------:R-:W-:Y:S02]  /*bd60*/  MOV R235, R74 ;  /* 0x0000004a00eb7202 */ /* 0x000fe40000000f00 */
[----:B------:R-:W-:-:S07]  /*bd70*/  MOV R237, R239 ;  /* 0x000000ef00ed7202 */ /* 0x000fce0000000f00 */
[----:B------:R-:W-:Y:S05]  /*bd80*/  WARPSYNC.COLLECTIVE R240, `(.L_x_4838) ;  /* 0x00000000f0087348 */ /* 0x000fea0003c00000 */
[----:B------:R0:W1:Y:S02]  /*bd90*/  SHFL.UP P6, R239, R235, R234, R233 ;  /* 0x040000eaebef7389 */ /* 0x00006400000c00e9 */
[----:B01----:R-:W-:Y:S05]  /*bda0*/  ENDCOLLECTIVE ;  /* 0x000000000000791b */ /* 0x003fea0003800000 */
.L_x_4838:
[----:B------:R-:W-:Y:S02]  /*bdb0*/  MOV R235, R75 ;  /* 0x0000004b00eb7202 */ /* 0x000fe40000000f00 */
[----:B------:R-:W-:-:S07]  /*bdc0*/  MOV R238, R239 ;  /* 0x000000ef00ee7202 */ /* 0x000fce0000000f00 */
[----:B------:R-:W-:Y:S05]  /*bdd0*/  WARPSYNC.COLLECTIVE R240, `(.L_x_4839) ;  /* 0x00000000f0087348 */ /* 0x000fea0003c00000 */
[----:B------:R0:W1:Y:S02]  /*bde0*/  SHFL.UP P6, R239, R235, R234, R233 ;  /* 0x040000eaebef7389 */ /* 0x00006400000c00e9 */
[----:B01----:R-:W-:Y:S05]  /*bdf0*/  ENDCOLLECTIVE ;  /* 0x000000000000791b */ /* 0x003fea0003800000 */
.L_x_4839:
        /* <DEDUP_REMOVED lines=15> */
.L_x_4840:
[----:B------:R-:W-:Y:S02]  /*bef0*/  MOV R235, R72 ;  /* 0x0000004800eb7202 */ /* 0x000fe40000000f00 */
[----:B------:R-:W-:-:S07]  /*bf00*/  MOV R236, R239 ;  /* 0x000000ef00ec7202 */ /* 0x000fce0000000f00 */
[----:B------:R-:W-:Y:S05]  /*bf10*/  WARPSYNC.COLLECTIVE R240, `(.L_x_4841) ;  /* 0x00000000f0087348 */ /* 0x000fea0003c00000 */
[----:B------:R0:W1:Y:S02]  /*bf20*/  SHFL.UP P6, R239, R235, R234, R233 ;  /* 0x040000eaebef7389 */ /* 0x00006400000c00e9 */
[----:B01----:R-:W-:Y:S05]  /*bf30*/  ENDCOLLECTIVE ;  /* 0x000000000000791b */ /* 0x003fea0003800000 */
.L_x_4841:
[----:B------:R-:W-:Y:S02]  /*bf40*/  MOV R235, R74 ;  /* 0x0000004a00eb7202 */ /* 0x000fe40000000f00 */
[----:B------:R-:W-:-:S07]  /*bf50*/  MOV R237, R239 ;  /* 0x000000ef00ed7202 */ /* 0x000fce0000000f00 */
[----:B------:R-:W-:Y:S05]  /*bf60*/  WARPSYNC.COLLECTIVE R240, `(.L_x_4842) ;  /* 0x00000000f0087348 */ /* 0x000fea0003c00000 */
[----:B------:R0:W1:Y:S02]  /*bf70*/  SHFL.UP P6, R239, R235, R234, R233 ;  /* 0x040000eaebef7389 */ /* 0x00006400000c00e9 */
[----:B01----:R-:W-:Y:S05]  /*bf80*/  ENDCOLLECTIVE ;  /* 0x000000000000791b */ /* 0x003fea0003800000 */
.L_x_4842:
[----:B------:R-:W-:Y:S02]  /*bf90*/  MOV R235, R75 ;  /* 0x0000004b00eb7202 */ /* 0x000fe40000000f00 */
[----:B------:R-:W-:-:S07]  /*bfa0*/  MOV R238, R239 ;  /* 0x000000ef00ee7202 */ /* 0x000fce0000000f00 */
[----:B------:R-:W-:Y:S05]  /*bfb0*/  WARPSYNC.COLLECTIVE R240, `(.L_x_4843) ;  /* 0x00000000f0087348 */ /* 0x000fea0003c00000 */
[----:B------:R0:W1:Y:S02]  /*bfc0*/  SHFL.UP P6, R239, R235, R234, R233 ;  /* 0x040000eaebef7389 */ /* 0x00006400000c00e9 */
[----:B01----:R-:W-:Y:S05]  /*bfd0*/  ENDCOLLECTIVE ;  /* 0x000000000000791b */ /* 0x003fea0003800000 */
.L_x_4843:
        /* <DEDUP_REMOVED lines=15> */
.L_x_4844:
[----:B------:R-:W-:Y:S02]  /*c0d0*/  MOV R235, R72 ;  /* 0x0000004800eb7202 */ /* 0x000fe40000000f00 */
[----:B------:R-:W-:-:S07]  /*c0e0*/  MOV R236, R239 ;  /* 0x000000ef00ec7202 */ /* 0x000fce0000000f00 */
[----:B------:R-:W-:Y:S05]  /*c0f0*/  WARPSYNC.COLLECTIVE R240, `(.L_x_4845) ;  /* 0x00000000f0087348 */ /* 0x000fea0003c00000 */
[----:B------:R0:W1:Y:S02]  /*c100*/  SHFL.UP P6, R239, R235, R234, R233 ;  /* 0x040000eaebef7389 */ /* 0x00006400000c00e9 */
[----:B01----:R-:W-:Y:S05]  /*c110*/  ENDCOLLECTIVE ;  /* 0x000000000000791b */ /* 0x003fea0003800000 */
.L_x_4845:
[----:B------:R-:W-:Y:S02]  /*c120*/  MOV R235, R74 ;  /* 0x0000004a00eb7202 */ /* 0x000fe40000000f00 */
[----:B------:R-:W-:-:S07]  /*c130*/  MOV R237, R239 ;  /* 0x000000ef00ed7202 */ /* 0x000fce0000000f00 */
[----:B------:R-:W-:Y:S05]  /*c140*/  WARPSYNC.COLLECTIVE R240, `(.L_x_4846) ;  /* 0x00000000f0087348 */ /* 0x000fea0003c00000 */
[----:B------:R0:W1:Y:S02]  /*c150*/  SHFL.UP P6, R239, R235, R234, R233 ;  /* 0x040000eaebef7389 */ /* 0x00006400000c00e9 */
[----:B01----:R-:W-:Y:S05]  /*c160*/  ENDCOLLECTIVE ;  /* 0x000000000000791b */ /* 0x003fea0003800000 */
.L_x_4846:
[----:B------:R-:W-:Y:S02]  /*c170*/  MOV R235, R75 ;  /* 0x0000004b00eb7202 */ /* 0x000fe40000000f00 */
[----:B------:R-:W-:-:S07]  /*c180*/  MOV R238, R239 ;  /* 0x000000ef00ee7202 */ /* 0x000fce0000000f00 */
[----:B------:R-:W-:Y:S05]  /*c190*/  WARPSYNC.COLLECTIVE R240, `(.L_x_4847) ;  /* 0x00000000f0087348 */ /* 0x000fea0003c00000 */
[----:B------:R0:W1:Y:S02]  /*c1a0*/  SHFL.UP P6, R239, R235, R234, R233 ;  /* 0x040000eaebef7389 */ /* 0x00006400000c00e9 */
[----:B01----:R-:W-:Y:S05]  /*c1b0*/  ENDCOLLECTIVE ;  /* 0x000000000000791b */ /* 0x003fea0003800000 */
.L_x_4847:
        /* <DEDUP_REMOVED lines=15> */
.L_x_4848:
[----:B------:R-:W-:Y:S02]  /*c2b0*/  MOV R235, R72 ;  /* 0x0000004800eb7202 */ /* 0x000fe40000000f00 */
[----:B------:R-:W-:-:S07]  /*c2c0*/  MOV R236, R239 ;  /* 0x000000ef00ec7202 */ /* 0x000fce0000000f00 */
[----:B------:R-:W-:Y:S05]  /*c2d0*/  WARPSYNC.COLLECTIVE R240, `(.L_x_4849) ;  /* 0x00000000f0087348 */ /* 0x000fea0003c00000 */
[----:B------:R0:W1:Y:S02]  /*c2e0*/  SHFL.UP P6, R239, R235, R234, R233 ;  /* 0x040000eaebef7389 */ /* 0x00006400000c00e9 */
[----:B01----:R-:W-:Y:S05]  /*c2f0*/  ENDCOLLECTIVE ;  /* 0x000000000000791b */ /* 0x003fea0003800000 */
.L_x_4849:
[----:B------:R-:W-:Y:S02]  /*c300*/  MOV R235, R74 ;  /* 0x0000004a00eb7202 */ /* 0x000fe40000000f00 */
[----:B------:R-:W-:-:S07]  /*c310*/  MOV R237, R239 ;  /* 0x000000ef00ed7202 */ /* 0x000fce0000000f00 */
[----:B------:R-:W-:Y:S05]  /*c320*/  WARPSYNC.COLLECTIVE R240, `(.L_x_4850) ;  /* 0x00000000f0087348 */ /* 0x000fea0003c00000 */
[----:B------:R0:W1:Y:S02]  /*c330*/  SHFL.UP P6, R239, R235, R234, R233 ;  /* 0x040000eaebef7389 */ /* 0x00006400000c00e9 */
[----:B01----:R-:W-:Y:S05]  /*c340*/  ENDCOLLECTIVE ;  /* 0x000000000000791b */ /* 0x003fea0003800000 */
.L_x_4850:
[----:B------:R-:W-:Y:S02]  /*c350*/  MOV R235, R75 ;  /* 0x0000004b00eb7202 */ /* 0x000fe40000000f00 */
[----:B------:R-:W-:-:S07]  /*c360*/  MOV R238, R239 ;  /* 0x000000ef00ee7202 */ /* 0x000fce0000000f00 */
[----:B------:R-:W-:Y:S05]  /*c370*/  WARPSYNC.COLLECTIVE R240, `(.L_x_4851) ;  /* 0x00000000f0087348 */ /* 0x000fea0003c00000 */
[----:B------:R0:W1:Y:S02]  /*c380*/  SHFL.UP P6, R239, R235, R234, R233 ;  /* 0x040000eaebef7389 */ /* 0x00006400000c00e9 */
[----:B01----:R-:W-:Y:S05]  /*c390*/  ENDCOLLECTIVE ;  /* 0x000000000000791b */ /* 0x003fea0003800000 */
.L_x_4851:
        /* <DEDUP_REMOVED lines=15> */
.L_x_4852:
[----:B------:R-:W-:Y:S02]  /*c490*/  MOV R235, R72 ;  /* 0x0000004800eb7202 */ /* 0x000fe40000000f00 */
[----:B------:R-:W-:-:S07]  /*c4a0*/  MOV R236, R239 ;  /* 0x000000ef00ec7202 */ /* 0x000fce0000000f00 */
[----:B------:R-:W-:Y:S05]  /*c4b0*/  WARPSYNC.COLLECTIVE R240, `(.L_x_4853) ;  /* 0x00000000f0087348 */ /* 0x000fea0003c00000 */
[----:B------:R0:W1:Y:S02]  /*c4c0*/  SHFL.UP P6, R239, R235, R234, R233 ;  /* 0x040000eaebef7389 */ /* 0x00006400000c00e9 */
[----:B01----:R-:W-:Y:S05]  /*c4d0*/  ENDCOLLECTIVE ;  /* 0x000000000000791b */ /* 0x003fea0003800000 */
.L_x_4853:
[----:B------:R-:W-:Y:S02]  /*c4e0*/  MOV R235, R74 ;  /* 0x0000004a00eb7202 */ /* 0x000fe40000000f00 */
[----:B------:R-:W-:-:S07]  /*c4f0*/  MOV R237, R239 ;  /* 0x000000ef00ed7202 */ /* 0x000fce0000000f00 */
[----:B------:R-:W-:Y:S05]  /*c500*/  WARPSYNC.COLLECTIVE R240, `(.L_x_4854) ;  /* 0x00000000f0087348 */ /* 0x000fea0003c00000 */
[----:B------:R0:W1:Y:S02]  /*c510*/  SHFL.UP P6, R239, R235, R234, R233 ;  /* 0x040000eaebef7389 */ /* 0x00006400000c00e9 */
[----:B01----:R-:W-:Y:S05]  /*c520*/  ENDCOLLECTIVE ;  /* 0x000000000000791b */ /* 0x003fea0003800000 */
.L_x_4854:
[----:B------:R-:W-:Y:S02]  /*c530*/  MOV R235, R75 ;  /* 0x0000004b00eb7202 */ /* 0x000fe40000000f00 */
[----:B------:R-:W-:-:S07]  /*c540*/  MOV R238, R239 ;  /* 0x000000ef00ee7202 */ /* 0x000fce0000000f00 */
[----:B------:R-:W-:Y:S05]  /*c550*/  WARPSYNC.COLLECTIVE R240, `(.L_x_4855) ;  /* 0x00000000f0087348 */ /* 0x000fea0003c00000 */
[----:B------:R0:W1:Y:S02]  /*c560*/  SHFL.UP P6, R239, R235, R234, R233 ;  /* 0x040000eaebef7389 */ /* 0x00006400000c00e9 */
[----:B01----:R-:W-:Y:S05]  /*c570*/  ENDCOLLECTIVE ;  /* 0x000000000000791b */ /* 0x003fea0003800000 */
.L_x_4855:
[----:B------:R-:W-:Y:S05]  /*c580*/  BRA `(.L_x_4856) ;  /* 0xffffff8800b87947 */ /* 0x000fea000383ffff */
.L_x_4735:
        /* <DEDUP_REMOVED lines=8> */
.L_x_4858:
[----:B------:R-:W-:Y:S05]  /*c610*/  BSYNC B0 ;  /* 0x0000000000007941 */ /* 0x000fea0003800000 */
.L_x_4857:
[----:B------:R-:W-:Y:S05]  /*c620*/  BRA `(.L_x_4859) ;  /* 0xffffff8800c47947 */ /* 0x000fea000383ffff */
.L_x_4736:
        /* <DEDUP_REMOVED lines=8> */
.L_x_4861:
[----:B------:R-:W-:Y:S05]  /*c6b0*/  BSYNC B0 ;  /* 0x0000000000007941 */ /* 0x000fea0003800000 */
.L_x_4860:
[----:B------:R-:W-:Y:S05]  /*c6c0*/  BRA `(.L_x_4862) ;  /* 0xffffff8800a47947 */ /* 0x000fea000383ffff */
.L_x_4737:
        /* <DEDUP_REMOVED lines=8> */
.L_x_4864:
[----:B------:R-:W-:Y:S05]  /*c750*/  BSYNC B0 ;  /* 0x0000000000007941 */ /* 0x000fea0003800000 */
.L_x_4863:
[----:B------:R-:W-:Y:S05]  /*c760*/  BRA `(.L_x_4865) ;  /* 0xffffff8800847947 */ /* 0x000fea000383ffff */
.L_x_4738:
        /* <DEDUP_REMOVED lines=8> */
.L_x_4867:
[----:B------:R-:W-:Y:S05]  /*c7f0*/  BSYNC B0 ;  /* 0x0000000000007941 */ /* 0x000fea0003800000 */
.L_x_4866:
[----:B------:R-:W-:Y:S05]  /*c800*/  BRA `(.L_x_4868) ;  /* 0xffffff8800647947 */ /* 0x000fea000383ffff */
.L_x_4739:
        /* <DEDUP_REMOVED lines=8> */
.L_x_4870:
[----:B------:R-:W-:Y:S05]  /*c890*/  BSYNC B0 ;  /* 0x0000000000007941 */ /* 0x000fea0003800000 */
.L_x_4869:
        /* <DEDUP_REMOVED lines=10> */
.L_x_4871:
[----:B------:R-:W-:Y:S02]  /*c940*/  MOV R235, R74 ;  /* 0x0000004a00eb7202 */ /* 0x000fe40000000f00 */
[----:B------:R-:W-:-:S07]  /*c950*/  MOV R243, R239 ;  /* 0x000000ef00f37202 */ /* 0x000fce0000000f00 */
[----:B------:R-:W-:Y:S05]  /*c960*/  WARPSYNC.COLLECTIVE R240, `(.L_x_4872) ;  /* 0x00000000f0087348 */ /* 0x000fea0003c00000 */
[----:B------:R0:W1:Y:S02]  /*c970*/  SHFL.UP P6, R239, R235, R234, R233 ;  /* 0x040000eaebef7389 */ /* 0x00006400000c00e9 */
[----:B01----:R-:W-:Y:S05]  /*c980*/  ENDCOLLECTIVE ;  /* 0x000000000000791b */ /* 0x003fea0003800000 */
.L_x_4872:
[----:B------:R-:W-:Y:S02]  /*c990*/  MOV R235, R75 ;  /* 0x0000004b00eb7202 */ /* 0x000fe40000000f00 */
[----:B------:R-:W-:-:S07]  /*c9a0*/  MOV R74, R239 ;  /* 0x000000ef004a7202 */ /* 0x000fce0000000f00 */
[----:B------:R-:W-:Y:S05]  /*c9b0*/  WARPSYNC.COLLECTIVE R240, `(.L_x_4873) ;  /* 0x00000000f0087348 */ /* 0x000fea0003c00000 */
[----:B------:R0:W1:Y:S02]  /*c9c0*/  SHFL.UP P6, R239, R235, R234, R233 ;  /* 0x040000eaebef7389 */ /* 0x00006400000c00e9 */
[----:B01----:R-:W-:Y:S05]  /*c9d0*/  ENDCOLLECTIVE ;  /* 0x000000000000791b */ /* 0x003fea0003800000 */
.L_x_4873:
[----:B------:R-:W-:Y:S02]  /*c9e0*/  MOV R75, R239 ;  /* 0x000000ef004b7202 */ /* 0x000fe40000000f00 */
[----:B------:R-:W-:-:S07]  /*c9f0*/  MOV R239, R76 ;  /* 0x0000004c00ef7202 */ /* 0x000fce0000000f00 */
[----:B------:R-:W-:Y:S05]  /*ca00*/  WARPSYNC.COLLECTIVE R240, `(.L_x_4874) ;  /* 0x00000000f0087348 */ /* 0x000fea0003c00000 */
[----:B------:R0:W1:Y:S02]  /*ca10*/  SHFL.IDX P3, R241, R239, R238, R237 ;  /* 0x000000eeeff17389 */ /* 0x00006400000600ed */
[----:B01----:R-:W-:Y:S05]  /*ca20*/  ENDCOLLECTIVE ;  /* 0x000000000000791b */ /* 0x003fea0003800000 */
.L_x_4874:
[----:B------:R-:W-:Y:S02]  /*ca30*/  MOV R239, R77 ;  /* 0x0000004d00ef7202 */ /* 0x000fe40000000f00 */
[----:B------:R-:W-:-:S07]  /*ca40*/  MOV R76, R241 ;  /* 0x000000f1004c7202 */ /* 0x000fce0000000f00 */
[----:B------:R-:W-:Y:S05]  /*ca50*/  WARPSYNC.COLLECTIVE R240, `(.L_x_4875) ;  /* 0x00000000f0087348 */ /* 0x000fea0003c00000 */
[----:B------:R0:W1:Y:S02]  /*ca60*/  SHFL.IDX P3, R241, R239, R238, R237 ;  /* 0x000000eeeff17389 */ /* 0x00006400000600ed */
[----:B01----:R-:W-:Y:S05]  /*ca70*/  ENDCOLLECTIVE ;  /* 0x000000000000791b */ /* 0x003fea0003800000 */
.L_x_4875:
[----:B------:R-:W-:Y:S02]  /*ca80*/  MOV R239, R78 ;  /* 0x0000004e00ef7202 */ /* 0x000fe40000000f00 */
[----:B------:R-:W-:-:S07]  /*ca90*/  MOV R234, R241 ;  /* 0x000000f100ea7202 */ /* 0x000fce0000000f00 */
[----:B------:R-:W-:Y:S05]  /*caa0*/  WARPSYNC.COLLECTIVE R240, `(.L_x_4876) ;  /* 0x00000000f0087348 */ /* 0x000fea0003c00000 */
[----:B------:R0:W1:Y:S02]  /*cab0*/  SHFL.IDX P3, R241, R239, R238, R237 ;  /* 0x000000eeeff17389 */ /* 0x00006400000600ed */
[----:B01----:R-:W-:Y:S05]  /*cac0*/  ENDCOLLECTIVE ;  /* 0x000000000000791b */ /* 0x003fea0003800000 */
.L_x_4876:
[----:B------:R-:W-:Y:S02]  /*cad0*/  MOV R239, R79 ;  /* 0x0000004f00ef7202 */ /* 0x000fe40000000f00 */
[----:B------:R-:W-:-:S07]  /*cae0*/  MOV R78, R241 ;  /* 0x000000f1004e7202 */ /* 0x000fce0000000f00 */
[----:B------:R-:W-:Y:S05]  /*caf0*/  WARPSYNC.COLLECTIVE R240, `(.L_x_4877) ;  /* 0x00000000f0087348 */ /* 0x000fea0003c00000 */
[----:B------:R0:W1:Y:S02]  /*cb00*/  SHFL.IDX P3, R241, R239, R238, R237 ;  /* 0x000000eeeff17389 */ /* 0x00006400000600ed */
[----:B01----:R-:W-:Y:S05]  /*cb10*/  ENDCOLLECTIVE ;  /* 0x000000000000791b */ /* 0x003fea0003800000 */
.L_x_4877:
[----:B------:R-:W-:Y:S01]  /*cb20*/  MOV R79, R241 ;  /* 0x000000f1004f7202 */ /* 0x000fe20000000f00 */
[----:B------:R-:W-:Y:S06]  /*cb30*/  BRA `(.L_x_4878) ;  /* 0xffffff8400c07947 */ /* 0x000fec000383ffff */
.L_x_4742:
[----:B------:R-:W-:Y:S01]  /*cb40*/  HFMA2 R252, -RZ, RZ, 0, 5.9604644775390625e-08 ;  /* 0x00000001fffc7431 */ /* 0x000fe200000001ff */
[----:B------:R-:W-:Y:S02]  /*cb50*/  MOV R241, R249 ;  /* 0x000000f900f17202 */ /* 0x000fe40000000f00 */
[----:B------:R-:W-:Y:S02]  /*cb60*/  MOV R79, 0x1f ;  /* 0x0000001f004f7802 */ /* 0x000fe40000000f00 */
[----:B------:R-:W-:-:S07]  /*cb70*/  MOV R240, 0xffffffff ;  /* 0xffffffff00f07802 */ /* 0x000fce0000000f00 */
[----:B0-----:R-:W-:Y:S05]  /*cb80*/  WARPSYNC.COLLECTIVE R240, `(.L_x_4879) ;  /* 0x00000000f0087348 */ /* 0x001fea0003c00000 */
[----:B------:R1:W2:Y:S02]  /*cb90*/  SHFL.DOWN P0, R251, R241, R252, R79 ;  /* 0x080000fcf1fb7389 */ /* 0x0002a4000000004f */
[----:B012---:R-:W-:Y:S05]  /*cba0*/  ENDCOLLECTIVE ;  /* 0x000000000000791b */ /* 0x007fea0003800000 */
.L_x_4879:
[----:B------:R-:W-:Y:S02]  /*cbb0*/  MOV R241, R248 ;  /* 0x000000f800f17202 */ /* 0x000fe40000000f00 */
[----:B------:R-:W-:-:S07]  /*cbc0*/  MOV R76, R251 ;  /* 0x000000fb004c7202 */ /* 0x000fce0000000f00 */
[----:B------:R-:W-:Y:S05]  /*cbd0*/  WARPSYNC.COLLECTIVE R240, `(.L_x_4880) ;  /* 0x00000000f0087348 */ /* 0x000fea0003c00000 */
[----:B------:R0:W1:Y:S02]  /*cbe0*/  SHFL.DOWN P0, R251, R241, R252, R79 ;  /* 0x080000fcf1fb7389 */ /* 0x000064000000004f */
[----:B01----:R-:W-:Y:S05]  /*cbf0*/  ENDCOLLECTIVE ;  /* 0x000000000000791b */ /* 0x003fea0003800000 */
.L_x_4880:
[----:B------:R-:W-:Y:S02]  /*cc00*/  MOV R241, R247 ;  /* 0x000000f700f17202 */ /* 0x000fe40000000f00 */
[----:B------:R-:W-:-:S07]  /*cc10*/  MOV R77, R251 ;  /* 0x000000fb004d7202 */ /* 0x000fce0000000f00 */
[----:B------:R-:W-:Y:S05]  /*cc20*/  WARPSYNC.COLLECTIVE R240, `(.L_x_4881) ;  /* 0x00000000f0087348 */ /* 0x000fea0003c00000 */
[----:B------:R0:W1:Y:S02]  /*cc30*/  SHFL.DOWN P0, R251, R241, R252, R79 ;  /* 0x080000fcf1fb7389 */ /* 0x000064000000004f */
[----:B01----:R-:W-:Y:S05]  /*cc40*/  ENDCOLLECTIVE ;  /* 0x000000000000791b */ /* 0x003fea0003800000 */
.L_x_4881:
[----:B------:R-:W-:Y:S02]  /*cc50*/  MOV R241, R246 ;  /* 0x000000f600f17202 */ /* 0x000fe40000000f00 */
[----:B------:R-:W-:-:S07]  /*cc60*/  MOV R78, R251 ;  /* 0x000000fb004e7202 */ /* 0x000fce0000000f00 */
[----:B------:R-:W-:Y:S05]  /*cc70*/  WARPSYNC.COLLECTIVE R240, `(.L_x_4882) ;  /* 0x00000000f0087348 */ /* 0x000fea0003c00000 */
[----:B------:R0:W1:Y:S02]  /*cc80*/  SHFL.DOWN P0, R251, R241, R252, R79 ;  /* 0x080000fcf1fb7389 */ /* 0x000064000000004f */
[----:B01----:R-:W-:Y:S05]  /*cc90*/  ENDCOLLECTIVE ;  /* 0x000000000000791b */ /* 0x003fea0003800000 */
.L_x_4882:
[----:B------:R-:W-:Y:S05]  /*cca0*/  BRA `(.L_x_4883) ;  /* 0xffffff9800fc7947 */ /* 0x000fea000383ffff */
.L_x_4745:
        /* <DEDUP_REMOVED lines=8> */
.L_x_4885:
[----:B------:R-:W-:Y:S05]  /*cd30*/  BSYNC B1 ;  /* 0x0000000000017941 */ /* 0x000fea0003800000 */
.L_x_4884:
        /* <DEDUP_REMOVED lines=8> */
.L_x_4886:
[----:B------:R-:W-:Y:S02]  /*cdc0*/  MOV R241, R247 ;  /* 0x000000f700f17202 */ /* 0x000fe40000000f00 */
[----:B------:R-:W-:-:S07]  /*cdd0*/  MOV R77, R251 ;  /* 0x000000fb004d7202 */ /* 0x000fce0000000f00 */
[----:B------:R-:W-:Y:S05]  /*cde0*/  WARPSYNC.COLLECTIVE R240, `(.L_x_4887) ;  /* 0x00000000f0087348 */ /* 0x000fea0003c00000 */
[----:B------:R0:W1:Y:S02]  /*cdf0*/  SHFL.DOWN P0, R251, R241, R252, R79 ;  /* 0x080000fcf1fb7389 */ /* 0x000064000000004f */
[----:B01----:R-:W-:Y:S05]  /*ce00*/  ENDCOLLECTIVE ;  /* 0x000000000000791b */ /* 0x003fea0003800000 */
.L_x_4887:
[----:B------:R-:W-:Y:S02]  /*ce10*/  MOV R241, R246 ;  /* 0x000000f600f17202 */ /* 0x000fe40000000f00 */
[----:B------:R-:W-:-:S07]  /*ce20*/  MOV R78, R251 ;  /* 0x000000fb004e7202 */ /* 0x000fce0000000f00 */
[----:B------:R-:W-:Y:S05]  /*ce30*/  WARPSYNC.COLLECTIVE R240, `(.L_x_4888) ;  /* 0x00000000f0087348 */ /* 0x000fea0003c00000 */
[----:B------:R0:W1:Y:S02]  /*ce40*/  SHFL.DOWN P0, R251, R241, R252, R79 ;  /* 0x080000fcf1fb7389 */ /* 0x000064000000004f */
[----:B01----:R-:W-:Y:S05]  /*ce50*/  ENDCOLLECTIVE ;  /* 0x000000000000791b */ /* 0x003fea0003800000 */
.L_x_4888:
[----:B------:R-:W-:Y:S05]  /*ce60*/  BRA `(.L_x_4889) ;  /* 0xffffff9800dc7947 */ /* 0x000fea000383ffff */
.L_x_4748:
        /* <DEDUP_REMOVED lines=8> */
.L_x_4891:
[----:B------:R-:W-:Y:S05]  /*cef0*/  BSYNC B1 ;  /* 0x0000000000017941 */ /* 0x000fea0003800000 */
.L_x_4890:
        /* <DEDUP_REMOVED lines=8> */
.L_x_4892:
[----:B------:R-:W-:Y:S02]  /*cf80*/  MOV R241, R247 ;  /* 0x000000f700f17202 */ /* 0x000fe40000000f00 */
[----:B------:R-:W-:-:S07]  /*cf90*/  MOV R77, R251 ;  /* 0x000000fb004d7202 */ /* 0x000fce0000000f00 */
[----:B------:R-:W-:Y:S05]  /*cfa0*/  WARPSYNC.COLLECTIVE R240, `(.L_x_4893) ;  /* 0x00000000f0087348 */ /* 0x000fea0003c00000 */
[----:B------:R0:W1:Y:S02]  /*cfb0*/  SHFL.DOWN P0, R251, R241, R252, R79 ;  /* 0x080000fcf1fb7389 */ /* 0x000064000000004f */
[----:B01----:R-:W-:Y:S05]  /*cfc0*/  ENDCOLLECTIVE ;  /* 0x000000000000791b */ /* 0x003fea0003800000 */
.L_x_4893:
[----:B------:R-:W-:Y:S02]  /*cfd0*/  MOV R241, R246 ;  /* 0x000000f600f17202 */ /* 0x000fe40000000f00 */
[----:B------:R-:W-:-:S07]  /*cfe0*/  MOV R78, R251 ;  /* 0x000000fb004e7202 */ /* 0x000fce0000000f00 */
[----:B------:R-:W-:Y:S05]  /*cff0*/  WARPSYNC.COLLECTIVE R240, `(.L_x_4894) ;  /* 0x00000000f0087348 */ /* 0x000fea0003c00000 */
[----:B------:R0:W1:Y:S02]  /*d000*/  SHFL.DOWN P0, R251, R241, R252, R79 ;  /* 0x080000fcf1fb7389 */ /* 0x000064000000004f */
[----:B01----:R-:W-:Y:S05]  /*d010*/  ENDCOLLECTIVE ;  /* 0x000000000000791b */ /* 0x003fea0003800000 */
.L_x_4894:
[----:B------:R-:W-:Y:S05]  /*d020*/  BRA `(.L_x_4895) ;  /* 0xffffff9800bc7947 */ /* 0x000fea000383ffff */
.L_x_4751:
        /* <DEDUP_REMOVED lines=8> */
.L_x_4897:
[----:B------:R-:W-:Y:S05]  /*d0b0*/  BSYNC B1 ;  /* 0x0000000000017941 */ /* 0x000fea0003800000 */
.L_x_4896:
        /* <DEDUP_REMOVED lines=8> */
.L_x_4898:
[----:B------:R-:W-:Y:S02]  /*d140*/  MOV R241, R247 ;  /* 0x000000f700f17202 */ /* 0x000fe40000000f00 */
[----:B------:R-:W-:-:S07]  /*d150*/  MOV R77, R251 ;  /* 0x000000fb004d7202 */ /* 0x000fce0000000f00 */
[----:B------:R-:W-:Y:S05]  /*d160*/  WARPSYNC.COLLECTIVE R240, `(.L_x_4899) ;  /* 0x00000000f0087348 */ /* 0x000fea0003c00000 */
[----:B------:R0:W1:Y:S02]  /*d170*/  SHFL.DOWN P0, R251, R241, R252, R79 ;  /* 0x080000fcf1fb7389 */ /* 0x000064000000004f */
[----:B01----:R-:W-:Y:S05]  /*d180*/  ENDCOLLECTIVE ;  /* 0x000000000000791b */ /* 0x003fea0003800000 */
.L_x_4899:
[----:B------:R-:W-:Y:S02]  /*d190*/  MOV R241, R246 ;  /* 0x000000f600f17202 */ /* 0x000fe40000000f00 */
[----:B------:R-:W-:-:S07]  /*d1a0*/  MOV R78, R251 ;  /* 0x000000fb004e7202 */ /* 0x000fce0000000f00 */
[----:B------:R-:W-:Y:S05]  /*d1b0*/  WARPSYNC.COLLECTIVE R240, `(.L_x_4900) ;  /* 0x00000000f0087348 */ /* 0x000fea0003c00000 */
[----:B------:R0:W1:Y:S02]  /*d1c0*/  SHFL.DOWN P0, R251, R241, R252, R79 ;  /* 0x080000fcf1fb7389 */ /* 0x000064000000004f */
[----:B01----:R-:W-:Y:S05]  /*d1d0*/  ENDCOLLECTIVE ;  /* 0x000000000000791b */ /* 0x003fea0003800000 */
.L_x_4900:
[----:B------:R-:W-:Y:S05]  /*d1e0*/  BRA `(.L_x_4901) ;  /* 0xffffff98009c7947 */ /* 0x000fea000383ffff */
.L_x_4754:
        /* <DEDUP_REMOVED lines=8> */
.L_x_4903:
[----:B------:R-:W-:Y:S05]  /*d270*/  BSYNC B1 ;  /* 0x0000000000017941 */ /* 0x000fea0003800000 */
.L_x_4902:
        /* <DEDUP_REMOVED lines=8> */
.L_x_4904:
[----:B------:R-:W-:Y:S02]  /*d300*/  MOV R241, R247 ;  /* 0x000000f700f17202 */ /* 0x000fe40000000f00 */
[----:B------:R-:W-:-:S07]  /*d310*/  MOV R77, R251 ;  /* 0x000000fb004d7202 */ /* 0x000fce0000000f00 */
[----:B------:R-:W-:Y:S05]  /*d320*/  WARPSYNC.COLLECTIVE R240, `(.L_x_4905) ;  /* 0x00000000f0087348 */ /* 0x000fea0003c00000 */
[----:B------:R0:W1:Y:S02]  /*d330*/  SHFL.DOWN P0, R251, R241, R252, R79 ;  /* 0x080000fcf1fb7389 */ /* 0x000064000000004f */
[----:B01----:R-:W-:Y:S05]  /*d340*/  ENDCOLLECTIVE ;  /* 0x000000000000791b */ /* 0x003fea0003800000 */
.L_x_4905:
[----:B------:R-:W-:Y:S02]  /*d350*/  MOV R241, R246 ;  /* 0x000000f600f17202 */ /* 0x000fe40000000f00 */
[----:B------:R-:W-:-:S07]  /*d360*/  MOV R78, R251 ;  /* 0x000000fb004e7202 */ /* 0x000fce0000000f00 */
[----:B------:R-:W-:Y:S05]  /*d370*/  WARPSYNC.COLLECTIVE R240, `(.L_x_4906) ;  /* 0x00000000f0087348 */ /* 0x000fea0003c00000 */
[----:B------:R0:W1:Y:S02]  /*d380*/  SHFL.DOWN P0, R251, R241, R252, R79 ;  /* 0x080000fcf1fb7389 */ /* 0x000064000000004f */
[----:B01----:R-:W-:Y:S05]  /*d390*/  ENDCOLLECTIVE ;  /* 0x000000000000791b */ /* 0x003fea0003800000 */
.L_x_4906:
[----:B------:R-:W-:Y:S05]  /*d3a0*/  BRA `(.L_x_4907) ;  /* 0xffffff98007c7947 */ /* 0x000fea000383ffff */
.L_x_4757:
        /* <DEDUP_REMOVED lines=8> */
.L_x_4909:
[----:B------:R-:W-:Y:S05]  /*d430*/  BSYNC B1 ;  /* 0x0000000000017941 */ /* 0x000fea0003800000 */
.L_x_4908:
        /* <DEDUP_REMOVED lines=10> */
.L_x_4910:
[----:B------:R-:W-:Y:S02]  /*d4e0*/  MOV R239, R247 ;  /* 0x000000f700ef7202 */ /* 0x000fe40000000f00 */
[----:B------:R-:W-:-:S07]  /*d4f0*/  MOV R244, R241 ;  /* 0x000000f100f47202 */ /* 0x000fce0000000f00 */
[----:B------:R-:W-:Y:S05]  /*d500*/  WARPSYNC.COLLECTIVE R240, `(.L_x_4911) ;  /* 0x00000000f0087348 */ /* 0x000fea0003c00000 */
[----:B------:R0:W1:Y:S02]  /*d510*/  SHFL.IDX P3, R241, R239, R238, R237 ;  /* 0x000000eeeff17389 */ /* 0x00006400000600ed */
[----:B01----:R-:W-:Y:S05]  /*d520*/  ENDCOLLECTIVE ;  /* 0x000000000000791b */ /* 0x003fea0003800000 */
.L_x_4911:
        /* <DEDUP_REMOVED lines=11> */
.L_x_4912:
        /* <DEDUP_REMOVED lines=11> */
.L_x_4913:
[----:B------:R-:W-:Y:S02]  /*d690*/  MOV R241, R248 ;  /* 0x000000f800f17202 */ /* 0x000fe40000000f00 */
[----:B------:R-:W-:-:S07]  /*d6a0*/  MOV R76, R251 ;  /* 0x000000fb004c7202 */ /* 0x000fce0000000f00 */
[----:B------:R-:W-:Y:S05]  /*d6b0*/  WARPSYNC.COLLECTIVE R240, `(.L_x_4914) ;  /* 0x00000000f0087348 */ /* 0x000fea0003c00000 */
[----:B------:R0:W1:Y:S02]  /*d6c0*/  SHFL.DOWN P0, R251, R241, R252, R79 ;  /* 0x080000fcf1fb7389 */ /* 0x000064000000004f */
[----:B01----:R-:W-:Y:S05]  /*d6d0*/  ENDCOLLECTIVE ;  /* 0x000000000000791b */ /* 0x003fea0003800000 */
.L_x_4914:
[----:B------:R-:W-:Y:S02]  /*d6e0*/  MOV R241, R247 ;  /* 0x000000f700f17202 */ /* 0x000fe40000000f00 */
[----:B------:R-:W-:-:S07]  /*d6f0*/  MOV R77, R251 ;  /* 0x000000fb004d7202 */ /* 0x000fce0000000f00 */
[----:B------:R-:W-:Y:S05]  /*d700*/  WARPSYNC.COLLECTIVE R240, `(.L_x_4915) ;  /* 0x00000000f0087348 */ /* 0x000fea0003c00000 */
[----:B------:R0:W1:Y:S02]  /*d710*/  SHFL.DOWN P0, R251, R241, R252, R79 ;  /* 0x080000fcf1fb7389 */ /* 0x000064000000004f */
[----:B01----:R-:W-:Y:S05]  /*d720*/  ENDCOLLECTIVE ;  /* 0x000000000000791b */ /* 0x003fea0003800000 */
.L_x_4915:
[----:B------:R-:W-:Y:S02]  /*d730*/  MOV R241, R246 ;  /* 0x000000f600f17202 */ /* 0x000fe40000000f00 */
[----:B------:R-:W-:-:S07]  /*d740*/  MOV R78, R251 ;  /* 0x000000fb004e7202 */ /* 0x000fce0000000f00 */
[----:B------:R-:W-:Y:S05]  /*d750*/  WARPSYNC.COLLECTIVE R240, `(.L_x_4916) ;  /* 0x00000000f0087348 */ /* 0x000fea0003c00000 */
[----:B------:R0:W1:Y:S02]  /*d760*/  SHFL.DOWN P0, R251, R241, R252, R79 ;  /* 0x080000fcf1fb7389 */ /* 0x000064000000004f */
[----:B01----:R-:W-:Y:S05]  /*d770*/  ENDCOLLECTIVE ;  /* 0x000000000000791b */ /* 0x003fea0003800000 */
.L_x_4916:
[----:B------:R-:W-:Y:S05]  /*d780*/  WARPSYNC.COLLECTIVE R240, `(.L_x_4917) ;  /* 0x00000000f0087348 */ /* 0x000fea0003c00000 */
[----:B------:R0:W1:Y:S02]  /*d790*/  SHFL.IDX P3, R241, R239, R238, R237 ;  /* 0x000000eeeff17389 */ /* 0x00006400000600ed */
[----:B01----:R-:W-:Y:S05]  /*d7a0*/  ENDCOLLECTIVE ;  /* 0x000000000000791b */ /* 0x003fea0003800000 */
.L_x_4917:
[----:B------:R-:W-:Y:S02]  /*d7b0*/  MOV R239, R61 ;  /* 0x0000003d00ef7202 */ /* 0x000fe40000000f00 */
[----:B------:R-:W-:-:S07]  /*d7c0*/  MOV R250, R241 ;  /* 0x000000f100fa7202 */ /* 0x000fce0000000f00 */
[----:B------:R-:W-:Y:S05]  /*d7d0*/  WARPSYNC.COLLECTIVE R240, `(.L_x_4918) ;  /* 0x00000000f0087348 */ /* 0x000fea0003c00000 */
[----:B------:R0:W1:Y:S02]  /*d7e0*/  SHFL.IDX P3, R241, R239, R238, R237 ;  /* 0x000000eeeff17389 */ /* 0x00006400000600ed */
[----:B01----:R-:W-:Y:S05]  /*d7f0*/  ENDCOLLECTIVE ;  /* 0x000000000000791b */ /* 0x003fea0003800000 */
.L_x_4918:
[----:B------:R-:W-:Y:S02]  /*d800*/  MOV R60, R250 ;  /* 0x000000fa003c7202 */ /* 0x000fe40000000f00 */
[----:B------:R-:W-:Y:S02]  /*d810*/  MOV R239, R62 ;  /* 0x0000003e00ef7202 */ /* 0x000fe40000000f00 */
[----:B------:R-:W-:-:S07]  /*d820*/  MOV R79, R241 ;  /* 0x000000f1004f7202 */ /* 0x000fce0000000f00 */
[----:B------:R-:W-:Y:S05]  /*d830*/  WARPSYNC.COLLECTIVE R240, `(.L_x_4919) ;  /* 0x00000000f0087348 */ /* 0x000fea0003c00000 */
[----:B------:R0:W1:Y:S02]  /*d840*/  SHFL.IDX P3, R241, R239, R238, R237 ;  /* 0x000000eeeff17389 */ /* 0x00006400000600ed */
[----:B01----:R-:W-:Y:S05]  /*d850*/  ENDCOLLECTIVE ;  /* 0x000000000000791b */ /* 0x003fea0003800000 */
.L_x_4919:
[----:B------:R-:W-:Y:S02]  /*d860*/  MOV R61, R79 ;  /* 0x0000004f003d7202 */ /* 0x000fe40000000f00 */
[----:B------:R-:W-:Y:S02]  /*d870*/  MOV R239, R63 ;  /* 0x0000003f00ef7202 */ /* 0x000fe40000000f00 */
[----:B------:R-:W-:-:S07]  /*d880*/  MOV R252, R241 ;  /* 0x000000f100fc7202 */ /* 0x000fce0000000f00 */
[----:B------:R-:W-:Y:S05]  /*d890*/  WARPSYNC.COLLECTIVE R240, `(.L_x_4920) ;  /* 0x00000000f0087348 */ /* 0x000fea0003c00000 */
[----:B------:R0:W1:Y:S02]  /*d8a0*/  SHFL.IDX P3, R241, R239, R238, R237 ;  /* 0x000000eeeff17389 */ /* 0x00006400000600ed */
[----:B01----:R-:W-:Y:S05]  /*d8b0*/  ENDCOLLECTIVE ;  /* 0x000000000000791b */ /* 0x003fea0003800000 */
.L_x_4920:
[----:B------:R-:W-:Y:S05]  /*d8c0*/  BRA `(.L_x_4921) ;  /* 0xffffff9400d47947 */ /* 0x000fea000383ffff */
.L_x_4922:
        /* <DEDUP_REMOVED lines=11> */
.L_x_18689:


//--------------------- .text._Z25selective_scan_bwd_kernelI32Selective_Scan_bwd_kernel_traitsILi128ELi16ELb1ELb1ELb0ELb1ELb0EN3c108BFloat16ENS1_7complexIfEEEEv12SSMParamsBwd --------------------------
	.section	.text._Z25selective_scan_bwd_kernelI32Selective_Scan_bwd_kernel_traitsILi128ELi16ELb1ELb1ELb0ELb1ELb0EN3c108BFloat16ENS1_7complexIfEEEEv12SSMParamsBwd,"ax",@progbits
	.align	128
        .global         _Z25selective_scan_bwd_kernelI32Selective_Scan_bwd_kernel_traitsILi128ELi16ELb1ELb1ELb0ELb1ELb0EN3c108BFloat16ENS1_7complexIfEEEEv12SSMParamsBwd
        .type           _Z25selective_scan_bwd_kernelI32Selective_Scan_bwd_kernel_traitsILi128ELi16ELb1ELb1ELb0ELb1ELb0EN3c108BFloat16ENS1_7complexIfEEEEv12SSMParamsBwd,@function
        .size           _Z25selective_scan_bwd_kernelI32Selective_Scan_bwd_kernel_traitsILi128ELi16ELb1ELb1ELb0ELb1ELb0EN3c108BFloat16ENS1_7complexIfEEEEv12SSMParamsBwd,(.L_x_18690 - _Z25selective_scan_bwd_kernelI32Selective_Scan_bwd_kernel_traitsILi128ELi16ELb1ELb1ELb0ELb1ELb0EN3c108BFloat16ENS1_7complexIfEEEEv12SSMParamsBwd)
        .other          _Z25selective_scan_bwd_kernelI32Selective_Scan_bwd_kernel_traitsILi128ELi16ELb1ELb1ELb0ELb1ELb0EN3c108BFloat16ENS1_7complexIfEEEEv12SSMParamsBwd,@"STO_CUDA_ENTRY STV_DEFAULT"
_Z25selective_scan_bwd_kernelI32Selective_Scan_bwd_kernel_traitsILi128ELi16ELb1ELb1ELb0ELb1ELb0EN3c108BFloat16ENS1_7complexIfEEEEv12SSMParamsBwd:
.text._Z25selective_scan_bwd_kernelI32Selective_Scan_bwd_kernel_traitsILi128ELi16ELb1ELb1ELb0ELb1ELb0EN3c108BFloat16ENS1_7complexIfEEEEv12SSMParamsBwd:
        /* <DEDUP_REMOVED lines=26> */
[----:B---3--:R3:W3:Y:S01]  /*01a0*/  @P0 LDG.E R3, desc[UR24][R2.64] ;  /* 0x0000001802030981 */ /* 0x0086e2000c1e1900 */
[----:B------:R-:W1:Y:S03]  /*01b0*/  LDCU.64 UR36, c[0x0][0x528] ;  /* 0x0000a500ff2477ac */ /* 0x000e660008000a00 */
[----:B------:R-:W3:Y:S01]  /*01c0*/  @P1 LDG.E R4, desc[UR24][R4.64] ;  /* 0x0000001804041981 */ /* 0x000ee2000c1e1900 */
[----:B----4-:R-:W-:Y:S01]  /*01d0*/  MOV R0, UR30 ;  /* 0x0000001e00007c02 */ /* 0x010fe20008000f00 */
[----:B------:R-:W5:Y:S01]  /*01e0*/  S2UR UR6, SR_CTAID.X ;  /* 0x00000000000679c3 */ /* 0x000f620000002500 */
[----:B--2---:R-:W-:Y:S01]  /*01f0*/  ULEA UR26, UR28, 0xfffff800, 0xb ;  /* 0xfffff8001c1a7891 */ /* 0x004fe2000f8e58ff */
[----:B------:R-:W-:Y:S01]  /*0200*/  HFMA2 R108, -RZ, RZ, 0, 0 ;  /* 0x00000000ff6c7431 */ /* 0x000fe200000001ff */
[----:B------:R-:W-:Y:S01]  /*0210*/  IABS R0, R0 ;  /* 0x0000000000007213 */ /* 0x000fe20000000000 */
[----:B------:R-:W2:Y:S01]  /*0220*/  LDCU.64 UR34, c[0x0][0x4c0] ;  /* 0x00009800ff2277ac */ /* 0x000ea20008000a00 */
[----:B------:R-:W-:-:S02]  /*0230*/  MOV R104, RZ ;  /* 0x000000ff00687202 */ /* 0x000fc40000000f00 */
[----:B------:R-:W-:Y:S01]  /*0240*/  R2UR UR31, R0 ;  /* 0x00000000001f72ca */ /* 0x000fe200000e0000 */
[----:B------:R-:W-:Y:S01]  /*0250*/  USHF.R.S32.HI UR27, URZ, 0x1f, UR26 ;  /* 0x0000001fff1b7899 */ /* 0x000fe2000801141a */
[----:B------:R-:W4:Y:S11]  /*0260*/  LDCU.64 UR20, c[0x0][0x4b8] ;  /* 0x00009700ff1477ac */ /* 0x000f360008000a00 */
[----:B------:R-:W1:Y:S01]  /*0270*/  I2F.RP R0, UR31 ;  /* 0x0000001f00007d06 */ /* 0x000e620008209400 */
[----:B-----5:R-:W-:-:S02]  /*0280*/  UIMAD.WIDE.U32 UR4, UR6, UR12, URZ ;  /* 0x0000000c060472a5 */ /* 0x020fc4000f8e00ff */
        /* <DEDUP_REMOVED lines=15> */
[----:B------:R-:W1:Y:S01]  /*0380*/  LDCU.64 UR18, c[0x0][0x3b0] ;  /* 0x00007600ff1277ac */ /* 0x000e620008000a00 */
[----:B------:R-:W-:Y:S01]  /*0390*/  MOV R0, UR8 ;  /* 0x0000000800007c02 */ /* 0x000fe20008000f00 */
[----:B0-----:R-:W-:-:S03]  /*03a0*/  ULEA UR10, UP3, UR17, UR14, 0x1 ;  /* 0x0000000e110a7291 */ /* 0x001fc6000f8608ff */
[----:B------:R-:W0:Y:S01]  /*03b0*/  F2I.FTZ.U32.TRUNC.NTZ R2, R2 ;  /* 0x0000000200027305 */ /* 0x000e22000021f000 */
[----:B------:R-:W-:Y:S01]  /*03c0*/  IABS R0, R0 ;  /* 0x0000000000007213 */ /* 0x000fe20000000000 */
[----:B----4-:R-:W-:Y:S02]  /*03d0*/  USHF.R.U64 UR20, UR20, 0x1, UR21 ;  /* 0x0000000114147899 */ /* 0x010fe40008001215 */
[----:B------:R-:W-:Y:S01]  /*03e0*/  ULEA.HI.X UR17, UR17, UR15, UR7, 0x1, UP3 ;  /* 0x0000000f11117291 */ /* 0x000fe200098f0c07 */
[----:B------:R-:W-:Y:S01]  /*03f0*/  R2UR UR29, R0 ;  /* 0x00000000001d72ca */ /* 0x000fe200000e0000 */
[----:B------:R-:W-:-:S04]  /*0400*/  USHF.R.U32.HI UR14, URZ, 0x1, UR21 ;  /* 0x00000001ff0e7899 */ /* 0x000fc80008011615 */
[----:B------:R-:W-:Y:S01]  /*0410*/  UIMAD UR14, UR14, UR6, URZ ;  /* 0x000000060e0e72a4 */ /* 0x000fe2000f8e02ff */
[----:B0-----:R-:W-:-:S13]  /*0420*/  R2UR UR5, R2 ;  /* 0x00000000020572ca */ /* 0x001fda00000e0000 */
[----:B------:R-:W-:-:S04]  /*0430*/  UIADD3 UR11, UPT, UPT, URZ, -UR5, URZ ;  /* 0x80000005ff0b7290 */ /* 0x000fc8000fffe0ff */
[----:B------:R-:W-:-:S04]  /*0440*/  UIMAD UR11, UR11, UR31, URZ ;  /* 0x0000001f0b0b72a4 */ /* 0x000fc8000f8e02ff */
[----:B------:R-:W-:Y:S02]  /*0450*/  UIMAD.WIDE.U32 UR4, UR5, UR11, UR4 ;  /* 0x0000000b050472a5 */ /* 0x000fe4000f8e0004 */
[----:B------:R-:W-:Y:S02]  /*0460*/  ULEA UR11, UP1, UR16, UR12, 0x1 ;  /* 0x0000000c100b7291 */ /* 0x000fe4000f8208ff */
[----:B------:R-:W-:Y:S02]  /*0470*/  UIMAD.WIDE.U32 UR4, UR5, UR29, URZ ;  /* 0x0000001d050472a5 */ /* 0x000fe4000f8e00ff */
[----:B------:R-:W-:Y:S02]  /*0480*/  ULEA.HI.X UR16, UR16, UR13, UR9, 0x1, UP1 ;  /* 0x0000000d10107291 */ /* 0x000fe400088f0c09 */
[----:B------:R-:W-:Y:S02]  /*0490*/  UISETP.NE.AND UP1, UPT, UR30, URZ, UPT ;  /* 0x000000ff1e00728c */ /* 0x000fe4000bf25270 */
[----:B-1----:R-:W-:Y:S01]  /*04a0*/  UIMAD.WIDE.U32 UR12, UR6, UR18, URZ ;  /* 0x00000012060c72a5 */ /* 0x002fe2000f8e00ff */
[----:B------:R-:W-:Y:S01]  /*04b0*/  UMOV UR7, UR5 ;  /* 0x0000000500077c82 */ /* 0x000fe20008000000 */
[----:B------:R-:W-:-:S02]  /*04c0*/  UIMAD.WIDE.U32 UR4, UR6, UR22, URZ ;  /* 0x00000016060472a5 */ /* 0x000fc4000f8e00ff */
        /* <DEDUP_REMOVED lines=8> */
[----:B------:R-:W-:-:S05]  /*0550*/  UIADD3 UR4, UP3, UPT, UR26, UR4, URZ ;  /* 0x000000041a047290 */ /* 0x000fca000ff7e0ff */
[----:B------:R-:W-:Y:S02]  /*0560*/  @!UP2 UIADD3 UR9, UPT, UPT, UR9, -UR31, URZ ;  /* 0x8000001f0909a290 */ /* 0x000fe4000fffe0ff */
[----:B------:R-:W-:Y:S02]  /*0570*/  @!UP2 UIADD3 UR7, UPT, UPT, UR7, 0x1, URZ ;  /* 0x000000010707a890 */ /* 0x000fe4000fffe0ff */
[----:B------:R-:W-:Y:S02]  /*0580*/  UISETP.GE.U32.AND UP0, UPT, UR9, UR31, UPT ;  /* 0x0000001f0900728c */ /* 0x000fe4000bf06070 */
[----:B------:R-:W-:Y:S02]  /*0590*/  UISETP.GE.AND UP2, UPT, UR5, URZ, UPT ;  /* 0x000000ff0500728c */ /* 0x000fe4000bf46270 */
[----:B------:R-:W-:Y:S02]  /*05a0*/  UIMAD UR13, UR6, UR19, UR13 ;  /* 0x00000013060d72a4 */ /* 0x000fe4000f8e020d */
[----:B------:R-:W-:Y:S01]  /*05b0*/  UIADD3.X UR22, UPT, UPT, UR27, UR22, URZ, UP3, !UPT ;  /* 0x000000161b167290 */ /* 0x000fe20009ffe4ff */
[----:B------:R-:W1:Y:S04]  /*05c0*/  LDCU.64 UR26, c[0x0][0x538] ;  /* 0x0000a700ff1a77ac */ /* 0x000e680008000a00 */
[----:B------:R-:W-:-:S02]  /*05d0*/  @UP0 UIADD3 UR7, UPT, UPT, UR7, 0x1, URZ ;  /* 0x0000000107070890 */ /* 0x000fc4000fffe0ff */
[----:B------:R-:W-:Y:S02]  /*05e0*/  UISETP.NE.U32.AND UP0, UPT, UR38, URZ, UPT ;  /* 0x000000ff2600728c */ /* 0x000fe4000bf05070 */
[----:B------:R-:W-:Y:S02]  /*05f0*/  @!UP2 UIADD3 UR7, UPT, UPT, -UR7, URZ, URZ ;  /* 0x000000ff0707a290 */ /* 0x000fe4000fffe1ff */
[----:B------:R-:W-:Y:S02]  /*0600*/  UISETP.NE.AND.EX UP0, UPT, UR39, URZ, UPT, UP0 ;  /* 0x000000ff2700728c */ /* 0x000fe4000bf05300 */
[----:B------:R-:W-:Y:S02]  /*0610*/  ULEA UR19, UP2, UR4, UR36, 0x1 ;  /* 0x0000002404137291 */ /* 0x000fe4000f8408ff */
[----:B------:R-:W-:Y:S02]  /*0620*/  @!UP1 ULOP3.LUT UR7, URZ, UR30, URZ, 0x33, !UPT ;  /* 0x0000001eff079292 */ /* 0x000fe4000f8e33ff */
[----:B------:R-:W-:-:S02]  /*0630*/  ULEA.HI.X UR22, UR4, UR37, UR22, 0x1, UP2 ;  /* 0x0000002504167291 */ /* 0x000fc400090f0c16 */
[----:B------:R-:W-:Y:S02]  /*0640*/  USHF.R.S32.HI UR4, URZ, 0x1f, UR7 ;  /* 0x0000001fff047899 */ /* 0x000fe40008011407 */
[----:B0-----:R-:W-:Y:S01]  /*0650*/  UIMAD.WIDE.U32 UR12, UR7, UR32, UR12 ;  /* 0x00000020070c72a5 */ /* 0x001fe2000f8e000c */
[----:B------:R-:W0:Y:S01]  /*0660*/  @UP0 LDCU UR23, c[0x0][0x384] ;  /* 0x00007080ff1707ac */ /* 0x000e220008000800 */
[----:B------:R-:W-:Y:S02]  /*0670*/  UIMAD UR5, UR4, UR32, URZ ;  /* 0x00000020040572a4 */ /* 0x000fe4000f8e02ff */
[----:B--2---:R-:W-:Y:S02]  /*0680*/  UIMAD UR15, UR4, UR34, URZ ;  /* 0x00000022040f72a4 */ /* 0x004fe4000f8e02ff */
[----:B------:R-:W-:Y:S02]  /*0690*/  UIMAD UR9, UR7, UR33, UR5 ;  /* 0x00000021070972a4 */ /* 0x000fe4000f8e0205 */
[----:B------:R-:W-:-:S02]  /*06a0*/  UIMAD.WIDE.U32 UR4, UR7, UR34, URZ ;  /* 0x00000022070472a5 */ /* 0x000fc4000f8e00ff */
[----:B------:R-:W-:Y:S01]  /*06b0*/  UIMAD UR15, UR7, UR35, UR15 ;  /* 0x00000023070f72a4 */ /* 0x000fe2000f8e020f */
[----:B------:R-:W2:Y:S01]  /*06c0*/  @UP0 LDCU UR29, c[0x0][0x38c] ;  /* 0x00007180ff1d07ac */ /* 0x000ea20008000800 */
[----:B------:R-:W3:Y:S01]  /*06d0*/  LDCU.64 UR30, c[0x0][0x448] ;  /* 0x00008900ff1e77ac */ /* 0x000ee20008000a00 */
[----:B------:R-:W-:Y:S01]  /*06e0*/  ULEA UR7, UR28, 0xfffff000, 0xc ;  /* 0xfffff0001c077891 */ /* 0x000fe2000f8e60ff */
[----:B------:R-:W4:Y:S03]  /*06f0*/  @UP0 LDCU.64 UR32, c[0x0][0x480] ;  /* 0x00009000ff2007ac */ /* 0x000f260008000a00 */
[----:B------:R-:W-:Y:S02]  /*0700*/  UIADD3 UR21, UP1, UPT, UR7, UR12, URZ ;  /* 0x0000000c07157290 */ /* 0x000fe4000ff3e0ff */
[----:B------:R-:W-:Y:S02]  /*0710*/  UIADD3 UR9, UPT, UPT, UR13, UR9, URZ ;  /* 0x000000090d097290 */ /* 0x000fe4000fffe0ff */
        /* <DEDUP_REMOVED lines=23> */
[----:B------:R-:W-:Y:S01]  /*0890*/  UMOV UR14, UR11 ;  /* 0x0000000b000e7c82 */ /* 0x000fe20008000000 */
[----:B------:R-:W-:Y:S01]  /*08a0*/  MOV R108, RZ ;  /* 0x000000ff006c7202 */ /* 0x000fe20000000f00 */
[----:B------:R-:W-:Y:S01]  /*08b0*/  UMOV UR15, UR16 ;  /* 0x00000010000f7c82 */ /* 0x000fe20008000000 */
[----:B------:R-:W-:Y:S01]  /*08c0*/  UMOV UR20, 0x400 ;  /* 0x0000040000147882 */ /* 0x000fe20000000000 */
[----:B------:R-:W-:Y:S01]  /*08d0*/  UMOV UR11, UR17 ;  /* 0x00000011000b7c82 */ /* 0x000fe20008000000 */
[----:B------:R-:W-:Y:S01]  /*08e0*/  UMOV UR16, UR19 ;  /* 0x0000001300107c82 */ /* 0x000fe20008000000 */
[----:B------:R-:W2:Y:S01]  /*08f0*/  LDCU UR13, c[0x0][0x394] ;  /* 0x00007280ff0d77ac */ /* 0x000ea20008000800 */
[----:B------:R-:W-:Y:S01]  /*0900*/  UMOV UR19, UR22 ;  /* 0x0000001600137c82 */ /* 0x000fe20008000000 */
[----:B------:R-:W-:Y:S01]  /*0910*/  UMOV UR17, UR21 ;  /* 0x0000001500117c82 */ /* 0x000fe20008000000 */
[----:B-1----:R-:W-:Y:S01]  /*0920*/  ULEA UR20, UR8, UR20, 0x18 ;  /* 0x0000001408147291 */ /* 0x002fe2000f8ec0ff */
[----:B0-----:R-:W-:-:S02]  /*0930*/  SHF.L.U32 R2, R0, 0x1, RZ ;  /* 0x0000000100027819 */ /* 0x001fc400000006ff */
[----:B------:R-:W-:Y:S02]  /*0940*/  LOP3.LUT R0, R0, 0x1f, RZ, 0xc0, !PT ;  /* 0x0000001f00007812 */ /* 0x000fe400078ec0ff */
[----:B------:R-:W-:-:S04]  /*0950*/  LOP3.LUT R3, R2, 0x7c0, RZ, 0xc0, !PT ;  /* 0x000007c002037812 */ /* 0x000fc800078ec0ff */
[----:B--2---:R-:W-:-:S07]  /*0960*/  LOP3.LUT R2, R3, R0, RZ, 0xfc, !PT ;  /* 0x0000000003027212 */ /* 0x004fce00078efcff */
.L_x_5056:
[----:B------:R-:W-:Y:S01]  /*0970*/  BAR.SYNC.DEFER_BLOCKING 0x0 ;  /* 0x0000000000007b1d */ /* 0x000fe20000010000 */
[----:B0-----:R-:W-:Y:S02]  /*0980*/  MOV R4, UR14 ;  /* 0x0000000e00047c02 */ /* 0x001fe40008000f00 */
[----:B------:R-:W-:-:S03]  /*0990*/  MOV R5, UR15 ;  /* 0x0000000f00057c02 */ /* 0x000fc60008000f00 */
[----:B------:R-:W-:-:S05]  /*09a0*/  IMAD.WIDE.U32 R4, R2, 0x10, R4 ;  /* 0x0000001002047825 */ /* 0x000fca00078e0004 */
[----:B------:R-:W2:Y:S04]  /*09b0*/  LDG.E.128 R8, desc[UR24][R4.64] ;  /* 0x0000001804087981 */ /* 0x000ea8000c1e1d00 */
[----:B------:R-:W3:Y:S01]  /*09c0*/  LDG.E.128 R12, desc[UR24][R4.64+0x200] ;  /* 0x00020018040c7981 */ /* 0x000ee2000c1e1d00 */
[----:B------:R-:W-:Y:S01]  /*09d0*/  HFMA2 R7, -RZ, RZ, 0, 9.5367431640625e-07 ;  /* 0x00000010ff077431 */ /* 0x000fe200000001ff */
[----:B------:R-:W0:Y:S04]  /*09e0*/  S2R R103, SR_LANEID ;  /* 0x0000000000677919 */ /* 0x000e280000000000 */
[----:B------:R-:W-:Y:S01]  /*09f0*/  IMAD.WIDE.U32 R6, R2, R7, UR10 ;  /* 0x0000000a02067e25 */ /* 0x000fe2000f8e0007 */
[----:B0-----:R-:W-:-:S04]  /*0a00*/  IADD3 R102, PT, PT, R3, R103, RZ ;  /* 0x0000006703667210 */ /* 0x001fc80007ffe0ff */
        /* <DEDUP_REMOVED lines=55> */
[C---:B------:R-:W-:Y:S02]  /*0d80*/  SHF.L.U32 R56, R14.reuse, 0x10, RZ ;  /* 0x000000100e387819 */ /* 0x040fe400000006ff */
[----:B------:R-:W-:-:S02]  /*0d90*/  PRMT R20, R14, 0x7632, R20 ;  /* 0x000076320e147816 */ /* 0x000fc40000000014 */
[C---:B------:R-:W-:Y:S02]  /*0da0*/  SHF.L.U32 R45, R15.reuse, 0x10, RZ ;  /* 0x000000100f2d7819 */ /* 0x040fe400000006ff */
        /* <DEDUP_REMOVED lines=62> */
.L_x_4925:
[----:B------:R-:W-:Y:S05]  /*1190*/  BSYNC.RECONVERGENT B0 ;  /* 0x0000000000007941 */ /* 0x000fea0003800200 */
.L_x_4924:
[----:B------:R-:W-:Y:S01]  /*11a0*/  SHF.L.U32 R21, R21, 0x10, RZ ;  /* 0x0000001015157819 */ /* 0x000fe200000006ff */
[----:B------:R-:W-:Y:S01]  /*11b0*/  BSSY.RECONVERGENT B0, `(.L_x_4926) ;  /* 0x0000026000007945 */ /* 0x000fe20003800200 */
[----:B------:R-:W-:Y:S01]  /*11c0*/  HFMA2 R83, -RZ, RZ, 0, 0 ;  /* 0x00000000ff537431 */ /* 0x000fe200000001ff */
[----:B------:R-:W-:Y:S01]  /*11d0*/  FSETP.GTU.FTZ.AND P1, PT, R85, 20, PT ;  /* 0x41a000005500780b */ /* 0x000fe20003f3c000 */
[----:B------:R-:W-:Y:S01]  /*11e0*/  HFMA2 R81, -RZ, RZ, 0, 0 ;  /* 0x00000000ff517431 */ /* 0x000fe200000001ff */
[----:B------:R-:W-:Y:S01]  /*11f0*/  MOV R86, RZ ;  /* 0x000000ff00567202 */ /* 0x000fe20000000f00 */
[----:B------:R-:W-:Y:S01]  /*1200*/  FADD.FTZ R59, R21, UR7 ;  /* 0x00000007153b7e21 */ /* 0x000fe20008010000 */
[----:B------:R-:W-:Y:S01]  /*1210*/  MOV R84, RZ ;  /* 0x000000ff00547202 */ /* 0x000fe20000000f00 */
[----:B------:R-:W-:Y:S08]  /*1220*/  @P5 BRA `(.L_x_4927) ;  /* 0x0000000000785947 */ /* 0x000ff00003800000 */
        /* <DEDUP_REMOVED lines=30> */
.L_x_4927:
[----:B------:R-:W-:Y:S05]  /*1410*/  BSYNC.RECONVERGENT B0 ;  /* 0x0000000000007941 */ /* 0x000fea0003800200 */
.L_x_4926:
[----:B------:R-:W-:Y:S01]  /*1420*/  BSSY.RECONVERGENT B0, `(.L_x_4928) ;  /* 0x0000027000007945 */ /* 0x000fe20003800200 */
[----:B------:R-:W-:Y:S01]  /*1430*/  HFMA2 R57, -RZ, RZ, 0, 0 ;  /* 0x00000000ff397431 */ /* 0x000fe200000001ff */
[----:B------:R-:W-:Y:S01]  /*1440*/  FSETP.GTU.FTZ.AND P5, PT, R59, 20, PT ;  /* 0x41a000003b00780b */ /* 0x000fe20003fbc000 */
[----:B------:R-:W-:Y:S01]  /*1450*/  HFMA2 R55, -RZ, RZ, 0, 0 ;  /* 0x00000000ff377431 */ /* 0x000fe200000001ff */
[----:B------:R-:W-:Y:S01]  /*1460*/  MOV R82, RZ ;  /* 0x000000ff00527202 */ /* 0x000fe20000000f00 */
[----:B------:R-:W-:Y:S01]  /*1470*/  FADD.FTZ R56, R56, UR7 ;  /* 0x0000000738387e21 */ /* 0x000fe20008010000 */
[----:B------:R-:W-:Y:S02]  /*1480*/  MOV R80, RZ ;  /* 0x000000ff00507202 */ /* 0x000fe40000000f00 */
[----:B------:R-:W-:Y:S01]  /*1490*/  MOV R58, RZ ;  /* 0x000000ff003a7202 */ /* 0x000fe20000000f00 */
        /* <DEDUP_REMOVED lines=31> */
.L_x_4929:
[----:B------:R-:W-:Y:S05]  /*1690*/  BSYNC.RECONVERGENT B0 ;  /* 0x0000000000007941 */ /* 0x000fea0003800200 */
.L_x_4928:
        /* <DEDUP_REMOVED lines=38> */
.L_x_4931:
[----:B------:R-:W-:Y:S05]  /*1900*/  BSYNC.RECONVERGENT B0 ;  /* 0x0000000000007941 */ /* 0x000fea0003800200 */
.L_x_4930:
[----:B------:R-:W-:Y:S01]  /*1910*/  BSSY.RECONVERGENT B0, `(.L_x_4932) ;  /* 0x0000026000007945 */ /* 0x000fe20003800200 */
[----:B------:R-:W-:Y:S01]  /*1920*/  HFMA2 R47, -RZ, RZ, 0, 0 ;  /* 0x00000000ff2f7431 */ /* 0x000fe200000001ff */
[----:B------:R-:W-:Y:S02]  /*1930*/  FSETP.GTU.FTZ.AND P5, PT, R50, 20, PT ;  /* 0x41a000003200780b */ /* 0x000fe40003fbc000 */
[----:B------:R-:W-:Y:S02]  /*1940*/  CS2R R48, SRZ ;  /* 0x0000000000307805 */ /* 0x000fe4000001ff00 */
[----:B------:R-:W-:Y:S01]  /*1950*/  SHF.L.U32 R46, R46, 0x10, RZ ;  /* 0x000000102e2e7819 */ /* 0x000fe200000006ff */
[----:B------:R-:W-:Y:S01]  /*1960*/  FADD.FTZ R45, R45, UR7 ;  /* 0x000000072d2d7e21 */ /* 0x000fe20008010000 */
[----:B------:R-:W-:Y:S01]  /*1970*/  SHF.L.U32 R23, R23, 0x10, RZ ;  /* 0x0000001017177819 */ /* 0x000fe200000006ff */
        /* <DEDUP_REMOVED lines=31> */
.L_x_4933:
[----:B------:R-:W-:Y:S05]  /*1b70*/  BSYNC.RECONVERGENT B0 ;  /* 0x0000000000007941 */ /* 0x000fea0003800200 */
.L_x_4932:
        /* <DEDUP_REMOVED lines=39> */
.L_x_4935:
[----:B------:R-:W-:Y:S05]  /*1df0*/  BSYNC.RECONVERGENT B0 ;  /* 0x0000000000007941 */ /* 0x000fea0003800200 */
.L_x_4934:
        /* <DEDUP_REMOVED lines=39> */
.L_x_4937:
[----:B------:R-:W-:Y:S05]  /*2070*/  BSYNC.RECONVERGENT B0 ;  /* 0x0000000000007941 */ /* 0x000fea0003800200 */
.L_x_4936:
        /* <DEDUP_REMOVED lines=39> */
.L_x_4939:
[----:B------:R-:W-:Y:S05]  /*22f0*/  BSYNC.RECONVERGENT B0 ;  /* 0x0000000000007941 */ /* 0x000fea0003800200 */
.L_x_4938:
        /* <DEDUP_REMOVED lines=39> */
.L_x_4941:
[----:B------:R-:W-:Y:S05]  /*2570*/  BSYNC.RECONVERGENT B0 ;  /* 0x0000000000007941 */ /* 0x000fea0003800200 */
.L_x_4940:
        /* <DEDUP_REMOVED lines=39> */
.L_x_4943:
[----:B------:R-:W-:Y:S05]  /*27f0*/  BSYNC.RECONVERGENT B0 ;  /* 0x0000000000007941 */ /* 0x000fea0003800200 */
.L_x_4942:
        /* <DEDUP_REMOVED lines=39> */
.L_x_4945:
[----:B------:R-:W-:Y:S05]  /*2a70*/  BSYNC.RECONVERGENT B0 ;  /* 0x0000000000007941 */ /* 0x000fea0003800200 */
.L_x_4944:
        /* <DEDUP_REMOVED lines=32> */
.L_x_4947:
[----:B------:R-:W-:Y:S05]  /*2c80*/  BSYNC.RECONVERGENT B0 ;  /* 0x0000000000007941 */ /* 0x000fea0003800200 */
.L_x_4946:
        /* <DEDUP_REMOVED lines=32> */
.L_x_4949:
[----:B------:R-:W-:Y:S05]  /*2e90*/  BSYNC.RECONVERGENT B0 ;  /* 0x0000000000007941 */ /* 0x000fea0003800200 */
.L_x_4948:
        /* <DEDUP_REMOVED lines=32> */
.L_x_4951:
[----:B------:R-:W-:Y:S05]  /*30a0*/  BSYNC.RECONVERGENT B0 ;  /* 0x0000000000007941 */ /* 0x000fea0003800200 */
.L_x_4950:
        /* <DEDUP_REMOVED lines=32> */
.L_x_4953:
[----:B------:R-:W-:Y:S05]  /*32b0*/  BSYNC.RECONVERGENT B0 ;  /* 0x0000000000007941 */ /* 0x000fea0003800200 */
.L_x_4952:
        /* <DEDUP_REMOVED lines=32> */
.L_x_4955:
[----:B------:R-:W-:Y:S05]  /*34c0*/  BSYNC.RECONVERGENT B0 ;  /* 0x0000000000007941 */ /* 0x000fea0003800200 */
.L_x_4954:
[----:B------:R-:W0:Y:S01]  /*34d0*/  LDCU UR8, c[0x0][0x38c] ;  /* 0x00007180ff0877ac */ /* 0x000e220008000800 */
        /* <DEDUP_REMOVED lines=53> */
.L_x_5055:
        /* <DEDUP_REMOVED lines=21> */
[----:B-1----:R-:W3:Y:S04]  /*3980*/  LDG.E.128 R64, desc[UR24][R76.64+0x200] ;  /* 0x000200184c407981 */ /* 0x002ee8000c1e1d00 */
        /* <DEDUP_REMOVED lines=18> */
[----:B------:R-:W-:-:S05]  /*3ab0*/  ISETP.NE.AND P0, PT, R105, RZ, PT ;  /* 0x000000ff6900720c */ /* 0x000fca0003f05270 */
[----:B------:R-:W-:Y:S01]  /*3ac0*/  MOV R106, UR20 ;  /* 0x00000014006a7c02 */ /* 0x000fe20008000f00 */
        /* <DEDUP_REMOVED lines=29> */
[----:B------:R0:W-:Y:S02]  /*3ca0*/  MUFU.COS R136, R67 ;  /* 0x0000004300887308 */ /* 0x0001e40000000000 */
[----:B0-----:R-:W-:Y:S01]  /*3cb0*/  FMUL.RZ R67, R60, 0.15915493667125701904 ;  /* 0x3e22f9833c437820 */ /* 0x001fe2000040c000 */
[----:B------:R-:W-:-:S05]  /*3cc0*/  FMUL.FTZ R60, R85, UR42 ;  /* 0x0000002a553c7c20 */ /* 0x000fca0008410000 */
[----:B----4-:R-:W-:Y:S01]  /*3cd0*/  MUFU.SIN R74, R61 ;  /* 0x0000003d004a7308 */ /* 0x010fe20000000400 */
[----:B------:R-:W-:-:S07]  /*3ce0*/  R2UR UR23, R78 ;  /* 0x000000004e1772ca */ /* 0x000fce00000e0000 */
[----:B------:R0:W-:Y:S01]  /*3cf0*/  MUFU.COS R134, R61 ;  /* 0x0000003d00867308 */ /* 0x0001e20000000000 */
[----:B------:R-:W-:Y:S01]  /*3d00*/  FMUL.FTZ R79, R87, UR42 ;  /* 0x0000002a574f7c20 */ /* 0x000fe20008410000 */
[----:B0-----:R-:W-:Y:S01]  /*3d10*/  FMUL.RZ R61, R60, 0.15915493667125701904 ;  /* 0x3e22f9833c3d7820 */ /* 0x001fe2000040c000 */
[----:B------:R-:W-:-:S05]  /*3d20*/  FMUL.FTZ R60, R38, UR42 ;  /* 0x0000002a263c7c20 */ /* 0x000fca0008410000 */
[----:B------:R-:W-:Y:S08]  /*3d30*/  MUFU.SIN R110, R63 ;  /* 0x0000003f006e7308 */ /* 0x000ff00000000400 */
[----:B------:R0:W-:Y:S01]  /*3d40*/  MUFU.COS R132, R63 ;  /* 0x0000003f00847308 */ /* 0x0001e20000000000 */
[----:B------:R-:W-:Y:S01]  /*3d50*/  FMUL.RZ R79, R79, 0.15915493667125701904 ;  /* 0x3e22f9834f4f7820 */ /* 0x000fe2000040c000 */
        /* <DEDUP_REMOVED lines=10> */
[----:B------:R-:W-:-:S06]  /*3e00*/  FMUL.FTZ R60, R45, UR42 ;  /* 0x0000002a2d3c7c20 */ /* 0x000fcc0008410000 */
[----:B------:R0:W-:Y:S01]  /*3e10*/  MUFU.COS R144, R79 ;  /* 0x0000004f00907308 */ /* 0x0001e20000000000 */
[----:B------:R-:W-:Y:S01]  /*3e20*/  FMUL.RZ R69, R60, 0.15915493667125701904 ;  /* 0x3e22f9833c457820 */ /* 0x000fe2000040c000 */
[----:B------:R-:W-:Y:S01]  /*3e30*/  FMUL.FTZ R60, R34, UR42 ;  /* 0x0000002a223c7c20 */ /* 0x000fe20008410000 */
[----:B0-----:R-:W-:-:S03]  /*3e40*/  MOV R79, UR23 ;  /* 0x00000017004f7c02 */ /* 0x001fc60008000f00 */
[----:B------:R-:W-:Y:S02]  /*3e50*/  FMUL.RZ R107, R60, 0.15915493667125701904 ;  /* 0x3e22f9833c6b7820 */ /* 0x000fe4000040c000 */
[----:B------:R-:W-:-:S04]  /*3e60*/  FMUL.FTZ R79, R79, 1.4426950216293334961 ;  /* 0x3fb8aa3b4f4f7820 */ /* 0x000fc80000410000 */
[C---:B------:R-:W-:Y:S01]  /*3e70*/  FMUL.FTZ R60, R79.reuse, R87 ;  /* 0x000000574f3c7220 */ /* 0x040fe20000410000 */
[----:B------:R-:W-:Y:S08]  /*3e80*/  MUFU.SIN R116, R61 ;  /* 0x0000003d00747308 */ /* 0x000ff00000000400 */
[----:B------:R0:W2:Y:S01]  /*3e90*/  MUFU.EX2 R143, R60 ;  /* 0x0000003c008f7308 */ /* 0x0000a20000000800 */
[----:B------:R-:W-:-:S07]  /*3ea0*/  FMUL.FTZ R72, R79, R38 ;  /* 0x000000264f487220 */ /* 0x000fce0000410000 */
[----:B------:R3:W-:Y:S01]  /*3eb0*/  MUFU.COS R126, R61 ;  /* 0x0000003d007e7308 */ /* 0x0007e20000000000 */
[C---:B0-----:R-:W-:Y:S01]  /*3ec0*/  FMUL.FTZ R60, R79.reuse, R42 ;  /* 0x0000002a4f3c7220 */ /* 0x041fe20000410000 */
[----:B---3--:R-:W-:-:S06]  /*3ed0*/  FMUL.FTZ R61, R79, R91 ;  /* 0x0000005b4f3d7220 */ /* 0x008fcc0000410000 */
[----:B------:R0:W-:Y:S08]  /*3ee0*/  MUFU.EX2 R131, R60 ;  /* 0x0000003c00837308 */ /* 0x0001f00000000800 */
[----:B------:R-:W-:Y:S01]  /*3ef0*/  MUFU.SIN R118, R63 ;  /* 0x0000003f00767308 */ /* 0x000fe20000000400 */
[----:B0-----:R-:W-:-:S04]  /*3f00*/  LOP3.LUT R60, R105, 0x3e0, RZ, 0xc0, !PT ;  /* 0x000003e0693c7812 */ /* 0x001fc800078ec0ff */
[----:B------:R-:W-:-:S03]  /*3f10*/  IADD3 R60, PT, PT, R60, R103, RZ ;  /* 0x000000673c3c7210 */ /* 0x000fc60007ffe0ff */
[----:B------:R0:W-:Y:S08]  /*3f20*/  MUFU.COS R122, R63 ;  /* 0x0000003f007a7308 */ /* 0x0001f00000000000 */
[----:B------:R3:W4:Y:S01]  /*3f30*/  MUFU.EX2 R141, R61 ;  /* 0x0000003d008d7308 */ /* 0x0007220000000800 */
[C---:B0-----:R-:W-:Y:S01]  /*3f40*/  FMUL.FTZ R63, R79.reuse, R59 ;  /* 0x0000003b4f3f7220 */ /* 0x041fe20000410000 */
[----:B---3--:R-:W-:-:S06]  /*3f50*/  FMUL.FTZ R61, R79, R88 ;  /* 0x000000584f3d7220 */ /* 0x008fcc0000410000 */
[----:B------:R0:W3:Y:S01]  /*3f60*/  MUFU.EX2 R139, R63 ;  /* 0x0000003f008b7308 */ /* 0x0000e20000000800 */
[----:B--2---:R-:W-:Y:S01]  /*3f70*/  FMUL.FTZ R144, R143, R144 ;  /* 0x000000908f907220 */ /* 0x004fe20000410000 */
[----:B------:R-:W-:-:S06]  /*3f80*/  FMUL.FTZ R73, R79, R56 ;  /* 0x000000384f497220 */ /* 0x000fcc0000410000 */
[----:B------:R2:W-:Y:S01]  /*3f90*/  MUFU.EX2 R129, R61 ;  /* 0x0000003d00817308 */ /* 0x0005e20000000800 */
[----:B0-----:R-:W-:Y:S01]  /*3fa0*/  FMUL.FTZ R63, R79, R40 ;  /* 0x000000284f3f7220 */ /* 0x001fe20000410000 */
[----:B------:R-:W-:-:S06]  /*3fb0*/  FMUL.FTZ R143, R143, R62 ;  /* 0x0000003e8f8f7220 */ /* 0x000fcc0000410000 */
[----:B------:R0:W-:Y:S01]  /*3fc0*/  MUFU.EX2 R121, R72 ;  /* 0x0000004800797308 */ /* 0x0001e20000000800 */
[----:B--2---:R-:W-:-:S04]  /*3fd0*/  IADD3 R61, PT, PT, R105, 0x200, RZ ;  /* 0x00000200693d7810 */ /* 0x004fc80007ffe0ff */
[----:B------:R-:W-:Y:S02]  /*3fe0*/  SEL R106, R106, R61, !P0 ;  /* 0x0000003d6a6a7207 */ /* 0x000fe40004000000 */
[----:B0-----:R-:W-:Y:S01]  /*3ff0*/  LEA R72, R60, R101, 0x5 ;  /* 0x000000653c487211 */ /* 0x001fe200078e28ff */
[----:B------:R-:W-:Y:S08]  /*4000*/  MUFU.SIN R124, R65 ;  /* 0x00000041007c7308 */ /* 0x000ff00000000400 */
[----:B------:R0:W-:Y:S08]  /*4010*/  MUFU.COS R120, R65 ;  /* 0x0000004100787308 */ /* 0x0001f00000000000 */
[----:B------:R-:W-:Y:S01]  /*4020*/  MUFU.SIN R146, R67 ;  /* 0x0000004300927308 */ /* 0x000fe20000000400 */
[----:B0-----:R-:W-:-:S07]  /*4030*/  FMUL.FTZ R65, R79, R90 ;  /* 0x0000005a4f417220 */ /* 0x001fce0000410000 */
[----:B------:R0:W-:Y:S08]  /*4040*/  MUFU.COS R148, R67 ;  /* 0x0000004300947308 */ /* 0x0001f00000000000 */
[----:B------:R-:W-:Y:S01]  /*4050*/  MUFU.SIN R150, R69 ;  /* 0x0000004500967308 */ /* 0x000fe20000000400 */
[----:B0-----:R-:W-:-:S07]  /*4060*/  FMUL.FTZ R67, R79, R50 ;  /* 0x000000324f437220 */ /* 0x001fce0000410000 */
[----:B------:R0:W-:Y:S08]  /*4070*/  MUFU.COS R152, R69 ;  /* 0x0000004500987308 */ /* 0x0001f00000000000 */
[----:B------:R2:W-:Y:S01]  /*4080*/  MUFU.EX2 R127, R63 ;  /* 0x0000003f007f7308 */ /* 0x0005e20000000800 */
[C---:B0-----:R-:W-:Y:S01]  /*4090*/  FMUL.FTZ R69, R79.reuse, R89 ;  /* 0x000000594f457220 */ /* 0x041fe20000410000 */
[----:B--2---:R-:W0:Y:S06]  /*40a0*/  LDS.128 R60, [R72] ;  /* 0x00000000483c7984 */ /* 0x004e2c0000000c00 */
[----:B------:R-:W2:Y:S01]  /*40b0*/  MUFU.EX2 R65, R65 ;  /* 0x0000004100417308 */ /* 0x000ea20000000800 */
[----:B------:R-:W-:-:S07]  /*40c0*/  FMUL.FTZ R71, R79, R85 ;  /* 0x000000554f477220 */ /* 0x000fce0000410000 */
[----:B------:R-:W1:Y:S08]  /*40d0*/  MUFU.EX2 R67, R67 ;  /* 0x0000004300437308 */ /* 0x000e700000000800 */
[----:B------:R-:W5:Y:S08]  /*40e0*/  MUFU.EX2 R69, R69 ;  /* 0x0000004500457308 */ /* 0x000f700000000800 */
[----:B------:R-:W0:Y:S01]  /*40f0*/  MUFU.EX2 R73, R73 ;  /* 0x0000004900497308 */ /* 0x000e220000000800 */
[----:B------:R-:W-:Y:S01]  /*4100*/  FMUL.FTZ R75, R79, R45 ;  /* 0x0000002d4f4b7220 */ /* 0x000fe20000410000 */
[----:B----4-:R-:W-:Y:S01]  /*4110*/  FMUL.FTZ R142, R141, R142 ;  /* 0x0000008e8d8e7220 */ /* 0x010fe20000410000 */
[----:B---3--:R-:W-:-:S05]  /*4120*/  FMUL.FTZ R140, R139, R140 ;  /* 0x0000008c8b8c7220 */ /* 0x008fca0000410000 */
[----:B------:R3:W-:Y:S01]  /*4130*/  MUFU.EX2 R123, R71 ;  /* 0x00000047007b7308 */ /* 0x0007e20000000800 */
[----:B------:R-:W-:Y:S01]  /*4140*/  FMUL.FTZ R141, R141, R64 ;  /* 0x000000408d8d7220 */ /* 0x000fe20000410000 */
[----:B------:R-:W-:Y:S01]  /*4150*/  FMUL.FTZ R139, R139, R66 ;  /* 0x000000428b8b7220 */ /* 0x000fe20000410000 */
[C---:B--2---:R-:W-:Y:S01]  /*4160*/  FMUL.FTZ R138, R65.reuse, R138 ;  /* 0x0000008a418a7220 */ /* 0x044fe20000410000 */
[----:B------:R-:W-:Y:S01]  /*4170*/  FMUL.FTZ R137, R65, R68 ;  /* 0x0000004441897220 */ /* 0x000fe20000410000 */
[----:B---3--:R-:W-:Y:S01]  /*4180*/  FMUL.FTZ R71, R79, R36 ;  /* 0x000000244f477220 */ /* 0x008fe20000410000 */
[C---:B-1----:R-:W-:Y:S01]  /*4190*/  FMUL.FTZ R136, R67.reuse, R136 ;  /* 0x0000008843887220 */ /* 0x042fe20000410000 */
[----:B------:R-:W-:Y:S01]  /*41a0*/  FMUL.FTZ R135, R67, R70 ;  /* 0x0000004643877220 */ /* 0x000fe20000410000 */
[C---:B-----5:R-:W-:Y:S01]  /*41b0*/  FMUL.FTZ R134, R69.reuse, R134 ;  /* 0x0000008645867220 */ /* 0x060fe20000410000 */
[----:B------:R1:W-:Y:S01]  /*41c0*/  MUFU.EX2 R117, R71 ;  /* 0x0000004700757308 */ /* 0x0003e20000000800 */
[----:B------:R-:W-:Y:S01]  /*41d0*/  FMUL.FTZ R133, R69, R74 ;  /* 0x0000004a45857220 */ /* 0x000fe20000410000 */
[----:B------:R-:W2:Y:S01]  /*41e0*/  LDS.128 R64, [R72+0x10] ;  /* 0x0000100048407984 */ /* 0x000ea20000000c00 */
[C---:B0-----:R-:W-:Y:S01]  /*41f0*/  FMUL.FTZ R120, R73.reuse, R120 ;  /* 0x0000007849787220 */ /* 0x041fe20000410000 */
[----:B------:R-:W-:-:S04]  /*4200*/  FMUL.FTZ R119, R73, R124 ;  /* 0x0000007c49777220 */ /* 0x000fc80000410000 */
[----:B------:R0:W-:Y:S01]  /*4210*/  MUFU.EX2 R115, R75 ;  /* 0x0000004b00737308 */ /* 0x0001e20000000800 */
[----:B-1----:R-:W1:Y:S01]  /*4220*/  LDS.128 R68, [R72+0x20] ;  /* 0x0000200048447984 */ /* 0x002e620000000c00 */
[C---:B------:R-:W-:Y:S01]  /*4230*/  FMUL.FTZ R78, R79.reuse, R34 ;  /* 0x000000224f4e7220 */ /* 0x040fe20000410000 */
[----:B------:R-:W3:Y:S02]  /*4240*/  S2UR UR21, SR_CgaCtaId ;  /* 0x00000000001579c3 */ /* 0x000ee40000008800 */
[----:B0-----:R-:W0:Y:S03]  /*4250*/  LDS.128 R72, [R72+0x30] ;  /* 0x0000300048487984 */ /* 0x001e260000000c00 */
[----:B------:R4:W-:Y:S01]  /*4260*/  MUFU.EX2 R111, R78 ;  /* 0x0000004e006f7308 */ /* 0x0009e20000000800 */
[----:B------:R-:W-:Y:S01]  /*4270*/  FMUL.FTZ R79, R79, R92 ;  /* 0x0000005c4f4f7220 */ /* 0x000fe20000410000 */
[----:B------:R-:W-:Y:S01]  /*4280*/  PRMT R161, R60, 0x7632, R161 ;  /* 0x000076323ca17816 */ /* 0x000fe200000000a1 */
[----:B----4-:R-:W-:Y:S01]  /*4290*/  FMUL.FTZ R78, R92, UR42 ;  /* 0x0000002a5c4e7c20 */ /* 0x010fe20008410000 */
[----:B------:R-:W-:-:S03]  /*42a0*/  SHF.L.U32 R109, R60, 0x10, RZ ;  /* 0x000000103c6d7819 */ /* 0x000fc600000006ff */
[----:B------:R-:W-:Y:S01]  /*42b0*/  FMUL.RZ R78, R78, 0.15915493667125701904 ;  /* 0x3e22f9834e4e7820 */ /* 0x000fe2000040c000 */
[----:B------:R-:W-:Y:S01]  /*42c0*/  MUFU.EX2 R79, R79 ;  /* 0x0000004f004f7308 */ /* 0x000fe20000000800 */
[----:B------:R-:W-:-:S07]  /*42d0*/  FMUL.FTZ R132, R131, R132 ;  /* 0x0000008483847220 */ /* 0x000fce0000410000 */
[----:B------:R-:W4:Y:S01]  /*42e0*/  MUFU.COS R124, R78 ;  /* 0x0000004e007c7308 */ /* 0x000f220000000000 */
[----:B------:R-:W-:-:S07]  /*42f0*/  FMUL.FTZ R131, R131, R110 ;  /* 0x0000006e83837220 */ /* 0x000fce0000410000 */
[----:B------:R-:W5:Y:S01]  /*4300*/  MUFU.SIN R60, R78 ;  /* 0x0000004e003c7308 */ /* 0x000f620000000400 */
[----:B------:R-:W-:-:S07]  /*4310*/  UMOV UR20, 0x400 ;  /* 0x0000040000147882 */ /* 0x000fce0000000000 */
[----:B------:R-:W2:Y:S01]  /*4320*/  MUFU.COS R154, R107 ;  /* 0x0000006b009a7308 */ /* 0x000ea20000000000 */
[----:B---3--:R-:W-:Y:S01]  /*4330*/  ULEA UR20, UR21, UR20, 0x18 ;  /* 0x0000001415147291 */ /* 0x008fe2000f8ec0ff */
[----:B------:R-:W-:-:S06]  /*4340*/  ISETP.NE.AND P2, PT, R105, 0x7f, PT ;  /* 0x0000007f6900780c */ /* 0x000fcc0003f45270 */
[----:B------:R-:W3:Y:S01]  /*4350*/  MUFU.SIN R110, R107 ;  /* 0x0000006b006e7308 */ /* 0x000ee20000000400 */
[C---:B----4-:R-:W-:Y:S01]  /*4360*/  FMUL.FTZ R124, R79.reuse, R124 ;  /* 0x0000007c4f7c7220 */ /* 0x050fe20000410000 */
[----:B-----5:R-:W-:Y:S01]  /*4370*/  FMUL.FTZ R125, R79, R60 ;  /* 0x0000003c4f7d7220 */ /* 0x020fe20000410000 */
[----:B------:R-:W-:Y:S01]  /*4380*/  LEA R106, R106, UR20, 0x3 ;  /* 0x000000146a6a7c11 */ /* 0x000fe2000f8e18ff */
[C---:B------:R-:W-:Y:S01]  /*4390*/  FMUL.FTZ R126, R123.reuse, R126 ;  /* 0x0000007e7b7e7220 */ /* 0x040fe20000410000 */
[----:B------:R-:W-:Y:S01]  /*43a0*/  FMUL.FTZ R123, R123, R116 ;  /* 0x000000747b7b7220 */ /* 0x000fe20000410000 */
[C---:B------:R-:W-:Y:S01]  /*43b0*/  FMUL.FTZ R116, R115.reuse, R152 ;  /* 0x0000009873747220 */ /* 0x040fe20000410000 */
[----:B------:R-:W-:Y:S01]  /*43c0*/  FMUL.FTZ R115, R115, R150 ;  /* 0x0000009673737220 */ /* 0x000fe20000410000 */
[----:B------:R-:W-:Y:S01]  /*43d0*/  FMUL.FTZ R122, R121, R122 ;  /* 0x0000007a797a7220 */ /* 0x000fe20000410000 */
[----:B--2---:R-:W-:Y:S01]  /*43e0*/  FMUL.FTZ R113, R111, R154 ;  /* 0x0000009a6f717220 */ /* 0x004fe20000410000 */
[----:B------:R-:W-:Y:S01]  /*43f0*/  PRMT R150, R61, 0x7632, R150 ;  /* 0x000076323d967816 */ /* 0x000fe20000000096 */
[----:B------:R2:W-:Y:S01]  /*4400*/  STS.64 [R106+0x7780], R124 ;  /* 0x0077807c6a007388 */ /* 0x0005e20000000a00 */
[----:B------:R-:W-:Y:S01]  /*4410*/  PRMT R152, R62, 0x7632, R152 ;  /* 0x000076323e987816 */ /* 0x000fe20000000098 */
[----:B------:R-:W-:Y:S01]  /*4420*/  FMUL.FTZ R121, R121, R118 ;  /* 0x0000007679797220 */ /* 0x000fe20000410000 */
[----:B------:R-:W-:Y:S01]  /*4430*/  PRMT R154, R63, 0x7632, R154 ;  /* 0x000076323f9a7816 */ /* 0x000fe2000000009a */
[----:B------:R-:W-:Y:S01]  /*4440*/  BSSY.RECONVERGENT B0, `(.L_x_4957) ;  /* 0x0000061000007945 */ /* 0x000fe20003800200 */
[----:B------:R-:W-:-:S02]  /*4450*/  PRMT R163, R64, 0x7632, R163 ;  /* 0x0000763240a37816 */ /* 0x000fc400000000a3 */
[----:B------:R-:W-:Y:S02]  /*4460*/  PRMT R165, R65, 0x7632, R165 ;  /* 0x0000763241a57816 */ /* 0x000fe400000000a5 */
[----:B------:R-:W-:Y:S02]  /*4470*/  PRMT R156, R66, 0x7632, R156 ;  /* 0x00007632429c7816 */ /* 0x000fe4000000009c */
[----:B------:R-:W-:Y:S02]  /*4480*/  PRMT R167, R67, 0x7632, R167 ;  /* 0x0000763243a77816 */ /* 0x000fe400000000a7 */
[----:B-1----:R-:W-:Y:S02]  /*4490*/  PRMT R169, R68, 0x7632, R169 ;  /* 0x0000763244a97816 */ /* 0x002fe400000000a9 */
[----:B------:R-:W-:Y:S02]  /*44a0*/  PRMT R171, R69, 0x7632, R171 ;  /* 0x0000763245ab7816 */ /* 0x000fe400000000ab */
[----:B------:R-:W-:-:S02]  /*44b0*/  PRMT R158, R70, 0x7632, R158 ;  /* 0x00007632469e7816 */ /* 0x000fc4000000009e */
[----:B------:R-:W-:Y:S02]  /*44c0*/  PRMT R173, R71, 0x7632, R173 ;  /* 0x0000763247ad7816 */ /* 0x000fe400000000ad */
[----:B0-----:R-:W-:Y:S02]  /*44d0*/  PRMT R175, R72, 0x7632, R175 ;  /* 0x0000763248af7816 */ /* 0x001fe400000000af */
[----:B------:R-:W-:Y:S02]  /*44e0*/  PRMT R203, R73, 0x7632, R203 ;  /* 0x0000763249cb7816 */ /* 0x000fe400000000cb */
[----:B------:R-:W-:Y:S02]  /*44f0*/  PRMT R204, R74, 0x7632, R204 ;  /* 0x000076324acc7816 */ /* 0x000fe400000000cc */
[----:B------:R-:W-:Y:S01]  /*4500*/  PRMT R201, R75, 0x7632, R201 ;  /* 0x000076324bc97816 */ /* 0x000fe200000000c9 */
[----:B------:R-:W-:Y:S01]  /*4510*/  FMUL.FTZ R130, R129, R130 ;  /* 0x0000008281827220 */ /* 0x000fe20000410000 */
[----:B------:R-:W-:Y:S01]  /*4520*/  FMUL.FTZ R128, R127, R128 ;  /* 0x000000807f807220 */ /* 0x000fe20000410000 */
[----:B------:R-:W-:Y:S01]  /*4530*/  FMUL.FTZ R118, R117, R148 ;  /* 0x0000009475767220 */ /* 0x000fe20000410000 */
[----:B------:R-:W-:Y:S01]  /*4540*/  FMUL.FTZ R129, R129, R112 ;  /* 0x0000007081817220 */ /* 0x000fe20000410000 */
[----:B------:R-:W-:Y:S01]  /*4550*/  FMUL.FTZ R127, R127, R114 ;  /* 0x000000727f7f7220 */ /* 0x000fe20000410000 */
[----:B------:R-:W-:Y:S01]  /*4560*/  FMUL.FTZ R117, R117, R146 ;  /* 0x0000009275757220 */ /* 0x000fe20000410000 */
[----:B---3--:R-:W-:Y:S01]  /*4570*/  FMUL.FTZ R111, R111, R110 ;  /* 0x0000006e6f6f7220 */ /* 0x008fe20000410000 */
        /* <DEDUP_REMOVED lines=75> */
.L_x_4958:
[----:B------:R-:W-:-:S06]  /*4a30*/  LEA R106, R105, UR20, 0x3 ;  /* 0x00000014696a7c11 */ /* 0x000fcc000f8e18ff */
[----:B------:R-:W0:Y:S02]  /*4a40*/  LDS.64 R106, [R106+0x8788] ;  /* 0x008788006a6a7984 */ /* 0x000e240000000a00 */
.L_x_4959:
[----:B------:R-:W-:Y:S05]  /*4a50*/  BSYNC.RECONVERGENT B0 ;  /* 0x0000000000007941 */ /* 0x000fea0003800200 */
.L_x_4957:
[----:B------:R-:W2:Y:S01]  /*4a60*/  @P1 LDC R61, c[0x0][0x38c] ;  /* 0x0000e300ff3d1b82 */ /* 0x000ea20000000800 */
[----:B------:R-:W-:Y:S01]  /*4a70*/  MOV R60, UR13 ;  /* 0x0000000d003c7c02 */ /* 0x000fe20008000f00 */
[----:B------:R-:W-:Y:S02]  /*4a80*/  HFMA2 R63, -RZ, RZ, 0, 9.5367431640625e-07 ;  /* 0x00000010ff3f7431 */ /* 0x000fe400000001ff */
[-C--:B------:R-:W-:Y:S01]  /*4a90*/  FMUL.FTZ R62, R109, R92.reuse ;  /* 0x0000005c6d3e7220 */ /* 0x080fe20000410000 */
        /* <DEDUP_REMOVED lines=26> */
[-C--:B--2---:R-:W-:Y:S01]  /*4c40*/  FMUL.FTZ R61, R141, R64.reuse ;  /* 0x000000408d3d7220 */ /* 0x084fe20000410000 */
[----:B------:R-:W-:Y:S01]  /*4c50*/  FFMA.FTZ R63, R142, R64, R63 ;  /* 0x000000408e3f7223 */ /* 0x000fe2000001003f */
[-C--:B------:R-:W-:Y:S01]  /*4c60*/  FMUL.FTZ R60, R112, R91.reuse ;  /* 0x0000005b703c7220 */ /* 0x080fe20000410000 */
        /* <DEDUP_REMOVED lines=12> */
[----:B------:R-:W-:Y:S01]  /*4d30*/  FMUL.FTZ R215, R158, R85 ;  /* 0x000000559ed77220 */ /* 0x000fe20000410000 */
[C---:B------:R-:W-:Y:S01]  /*4d40*/  FFMA.FTZ R63, R140.reuse, R62, R63 ;  /* 0x0000003e8c3f7223 */ /* 0x040fe2000001003f */
[----:B------:R-:W-:Y:S01]  /*4d50*/  FFMA.FTZ R61, R140, R60, -R61 ;  /* 0x0000003c8c3d7223 */ /* 0x000fe2000001083d */
[----:B------:R-:W-:Y:S01]  /*4d60*/  FMUL.FTZ R60, R114, R59 ;  /* 0x0000003b723c7220 */ /* 0x000fe20000410000 */
[----:B------:R-:W-:Y:S01]  /*4d70*/  FMUL.FTZ R217, R148, R85 ;  /* 0x0000005594d97220 */ /* 0x000fe20000410000 */
[C---:B------:R-:W-:Y:S01]  /*4d80*/  FFMA.FTZ R63, R44.reuse, R219, R63 ;  /* 0x000000db2c3f7223 */ /* 0x040fe2000001003f */
[----:B------:R-:W-:Y:S01]  /*4d90*/  FMUL.FTZ R238, R155, R38 ;  /* 0x000000269bee7220 */ /* 0x000fe20000410000 */
[----:B------:R-:W-:Y:S01]  /*4da0*/  FFMA.FTZ R60, R44, R60, R61 ;  /* 0x0000003c2c3c7223 */ /* 0x000fe2000001003d */
[----:B------:R-:W-:Y:S01]  /*4db0*/  FMUL.FTZ R236, R173, R38 ;  /* 0x00000026adec7220 */ /* 0x000fe20000410000 */
[-C--:B------:R-:W-:Y:S01]  /*4dc0*/  FMUL.FTZ R61, R137, R63.reuse ;  /* 0x0000003f893d7220 */ /* 0x080fe20000410000 */
[----:B------:R-:W-:Y:S01]  /*4dd0*/  FMUL.FTZ R240, R175, R56 ;  /* 0x00000038aff07220 */ /* 0x000fe20000410000 */
[----:B------:R-:W-:Y:S01]  /*4de0*/  FMUL.FTZ R62, R137, R60 ;  /* 0x0000003c893e7220 */ /* 0x000fe20000410000 */
[----:B------:R-:W-:Y:S01]  /*4df0*/  FMUL.FTZ R242, R157, R56 ;  /* 0x000000389df27220 */ /* 0x000fe20000410000 */
[C---:B------:R-:W-:Y:S01]  /*4e00*/  FFMA.FTZ R61, R138.reuse, R60, -R61 ;  /* 0x0000003c8a3d7223 */ /* 0x040fe2000001083d */
[-C--:B------:R-:W-:Y:S01]  /*4e10*/  FMUL.FTZ R214, R159, R36.reuse ;  /* 0x000000249fd67220 */ /* 0x080fe20000410000 */
[----:B------:R-:W-:Y:S01]  /*4e20*/  FFMA.FTZ R62, R138, R63, R62 ;  /* 0x0000003f8a3e7223 */ /* 0x000fe2000001003e */
[----:B------:R-:W-:Y:S01]  /*4e30*/  FMUL.FTZ R212, R203, R36 ;  /* 0x00000024cbd47220 */ /* 0x000fe20000410000 */
[C---:B------:R-:W-:Y:S01]  /*4e40*/  FFMA.FTZ R61, R97.reuse, R218, R61 ;  /* 0x000000da613d7223 */ /* 0x040fe2000001003d */
[-C--:B------:R-:W-:Y:S01]  /*4e50*/  FMUL.FTZ R207, R204, R45.reuse ;  /* 0x0000002dcccf7220 */ /* 0x080fe20000410000 */
[----:B------:R-:W-:Y:S01]  /*4e60*/  FFMA.FTZ R62, R97, R216, R62 ;  /* 0x000000d8613e7223 */ /* 0x000fe2000001003e */
[----:B------:R-:W-:Y:S01]  /*4e70*/  FMUL.FTZ R209, R160, R45 ;  /* 0x0000002da0d17220 */ /* 0x000fe20000410000 */
[----:B------:R-:W-:Y:S01]  /*4e80*/  FMUL.FTZ R65, R135, R61 ;  /* 0x0000003d87417220 */ /* 0x000fe20000410000 */
[----:B------:R-:W-:Y:S01]  /*4e90*/  ISETP.GT.U32.AND P2, PT, R105, 0x1f, PT ;  /* 0x0000001f6900780c */ /* 0x000fe20003f44070 */
[-C--:B------:R-:W-:Y:S01]  /*4ea0*/  FMUL.FTZ R63, R135, R62.reuse ;  /* 0x0000003e873f7220 */ /* 0x080fe20000410000 */
[----:B------:R-:W-:Y:S01]  /*4eb0*/  LEA.HI R205, R105, R105, RZ, 0x1e ;  /* 0x0000006969cd7211 */ /* 0x000fe200078ff0ff */
[C---:B------:R-:W-:Y:S01]  /*4ec0*/  FFMA.FTZ R62, R136.reuse, R62, R65 ;  /* 0x0000003e883e7223 */ /* 0x040fe20000010041 */
[-C--:B------:R-:W-:Y:S01]  /*4ed0*/  FMUL.FTZ R208, R201, R34.reuse ;  /* 0x00000022c9d07220 */ /* 0x080fe20000410000 */
[----:B------:R-:W-:Y:S01]  /*4ee0*/  FFMA.FTZ R63, R136, R61, -R63 ;  /* 0x0000003d883f7223 */ /* 0x000fe2000001083f */
[----:B------:R-:W-:Y:S01]  /*4ef0*/  FMUL.FTZ R210, R185, R34 ;  /* 0x00000022b9d27220 */ /* 0x000fe20000410000 */
[----:B------:R-:W-:Y:S01]  /*4f00*/  FFMA.FTZ R62, R43, R220, R62 ;  /* 0x000000dc2b3e7223 */ /* 0x000fe2000001003e */
        /* <DEDUP_REMOVED lines=36> */
[----:B------:R-:W-:Y:S01]  /*5150*/  FFMA.FTZ R64, R39, R232, R64 ;  /* 0x000000e827407223 */ /* 0x000fe20000010040 */
[----:B------:R-:W-:Y:S01]  /*5160*/  FMUL.FTZ R62, R137, R60 ;  /* 0x0000003c893e7220 */ /* 0x000fe20000410000 */
[----:B------:R-:W-:Y:S01]  /*5170*/  FFMA.FTZ R67, R39, R234, R67 ;  /* 0x000000ea27437223 */ /* 0x000fe20000010043 */
        /* <DEDUP_REMOVED lines=60> */
[----:B------:R-:W-:-:S02]  /*5540*/  FFMA.FTZ R61, R122, R62, -R61 ;  /* 0x0000003e7a3d7223 */ /* 0x000fc4000001083d */
[CC--:B------:R-:W-:Y:S02]  /*5550*/  FMUL.FTZ R62, R119.reuse, R60.reuse ;  /* 0x0000003c773e7220 */ /* 0x0c0fe40000410000 */
[-C--:B------:R-:W-:Y:S02]  /*5560*/  FMUL.FTZ R63, R119, R61.reuse ;  /* 0x0000003d773f7220 */ /* 0x080fe40000410000 */
[C---:B------:R-:W-:Y:S02]  /*5570*/  FFMA.FTZ R62, R120.reuse, R61, -R62 ;  /* 0x0000003d783e7223 */ /* 0x040fe4000001083e */
        /* <DEDUP_REMOVED lines=9> */
[C---:B------:R-:W-:Y:S01]  /*5610*/  FMUL.FTZ R60, R111.reuse, R68 ;  /* 0x000000446f3c7220 */ /* 0x040fe20000410000 */
[----:B------:R-:W-:-:S02]  /*5620*/  FMUL.FTZ R63, R111, R66 ;  /* 0x000000426f3f7220 */ /* 0x000fc40000410000 */
[----:B------:R-:W-:Y:S01]  /*5630*/  FMUL.FTZ R61, R111, R64 ;  /* 0x000000406f3d7220 */ /* 0x000fe20000410000 */
[C---:B------:R-:W-:Y:S01]  /*5640*/  FFMA.FTZ R65, R113.reuse, R66, -R60 ;  /* 0x0000004271417223 */ /* 0x040fe2000001083c */
[C---:B------:R-:W-:Y:S02]  /*5650*/  FFMA.FTZ R68, R113.reuse, R68, R63 ;  /* 0x0000004471447223 */ /* 0x040fe4000001003f */
        /* <DEDUP_REMOVED lines=113> */
.L_x_5083:
[----:B------:R-:W-:Y:S01]  /*5d70*/  ISETP.GE.AND P2, PT, R103, 0x10, PT ;  /* 0x000000106700780c */ /* 0x000fe20003f46270 */
[CC--:B0-----:R-:W-:Y:S01]  /*5d80*/  FMUL.FTZ R244, R72.reuse, R233.reuse ;  /* 0x000000e948f47220 */ /* 0x0c1fe20000410000 */
[C---:B------:R-:W-:Y:S01]  /*5d90*/  FMUL.FTZ R233, R73.reuse, R233 ;  /* 0x000000e949e97220 */ /* 0x040fe20000410000 */
[----:B------:R-:W-:Y:S02]  /*5da0*/  UMOV UR21, 0xffffffff ;  /* 0xffffffff00157882 */ /* 0x000fe40000000000 */
[C---:B--2---:R-:W-:Y:S01]  /*5db0*/  FFMA.FTZ R223, R73.reuse, R231, -R244 ;  /* 0x000000e749df7223 */ /* 0x044fe200000108f4 */
[C---:B----4-:R-:W-:Y:S01]  /*5dc0*/  FMUL.FTZ R244, R72.reuse, R229 ;  /* 0x000000e548f47220 */ /* 0x050fe20000410000 */
[----:B------:R-:W-:Y:S01]  /*5dd0*/  FFMA.FTZ R246, R72, R231, R233 ;  /* 0x000000e748f67223 */ /* 0x000fe200000100e9 */
[----:B------:R-:W-:-:S05]  /*5de0*/  FMUL.FTZ R229, R73, R229 ;  /* 0x000000e549e57220 */ /* 0x000fca0000410000 */
[-C--:B---3--:R-:W-:Y:S01]  /*5df0*/  @P2 FFMA.FTZ R73, R73, R227.reuse, -R244 ;  /* 0x000000e349492223 */ /* 0x088fe200000108f4 */
[----:B------:R-:W-:Y:S01]  /*5e00*/  @P2 FFMA.FTZ R72, R72, R227, R229 ;  /* 0x000000e348482223 */ /* 0x000fe200000100e5 */
[----:B------:R-:W-:Y:S01]  /*5e10*/  @P2 FADD.FTZ R74, R74, R223 ;  /* 0x000000df4a4a2221 */ /* 0x000fe20000010000 */
[----:B------:R-:W-:Y:S01]  /*5e20*/  @P2 FADD.FTZ R75, R75, R246 ;  /* 0x000000f64b4b2221 */ /* 0x000fe20000010000 */
[----:B------:R-:W-:Y:S06]  /*5e30*/  BRA.DIV UR21, `(.L_x_4962) ;  /* 0x0000007e15747947 */ /* 0x000fec000b800000 */
.L_x_5086:
[----:B------:R-:W-:-:S03]  /*5e40*/  UMOV UR21, 0xffffffff ;  /* 0xffffffff00157882 */ /* 0x000fc60000000000 */
[----:B------:R-:W-:Y:S05]  /*5e50*/  BRA.DIV UR21, `(.L_x_4963) ;  /* 0x0000007e15947947 */ /* 0x000fea000b800000 */
.L_x_5089:
[----:B------:R-:W-:-:S03]  /*5e60*/  UMOV UR21, 0xffffffff ;  /* 0xffffffff00157882 */ /* 0x000fc60000000000 */
[----:B------:R-:W-:Y:S05]  /*5e70*/  BRA.DIV UR21, `(.L_x_4964) ;  /* 0x0000007e15b47947 */ /* 0x000fea000b800000 */
.L_x_5092:
[----:B------:R-:W-:-:S03]  /*5e80*/  UMOV UR21, 0xffffffff ;  /* 0xffffffff00157882 */ /* 0x000fc60000000000 */
[----:B------:R-:W-:Y:S05]  /*5e90*/  BRA.DIV UR21, `(.L_x_4965) ;  /* 0x0000007e15d47947 */ /* 0x000fea000b800000 */
.L_x_5095:
        /* <DEDUP_REMOVED lines=10> */
.L_x_5105:
        /* <DEDUP_REMOVED lines=45> */
.L_x_4960:
[----:B------:R-:W-:Y:S05]  /*6210*/  WARPSYNC.ALL ;  /* 0x0000000000007948 */ /* 0x000fea0003800000 */
[----:B------:R-:W-:Y:S01]  /*6220*/  FMUL.FTZ R227, R114, R59 ;  /* 0x0000003b72e37220 */ /* 0x000fe20000410000 */
[-C--:B------:R-:W-:Y:S01]  /*6230*/  FMUL.FTZ R244, R109, R92.reuse ;  /* 0x0000005c6df47220 */ /* 0x080fe20000410000 */
[----:B--2---:R-:W-:Y:S01]  /*6240*/  FMUL.FTZ R62, R161, R92 ;  /* 0x0000005ca13e7220 */ /* 0x004fe20000410000 */
[----:B------:R-:W-:Y:S01]  /*6250*/  FMUL.FTZ R225, R110, R87 ;  /* 0x000000576ee17220 */ /* 0x000fe20000410000 */
[-C--:B------:R-:W-:Y:S01]  /*6260*/  FMUL.FTZ R221, R112, R91.reuse ;  /* 0x0000005b70dd7220 */ /* 0x080fe20000410000 */
[----:B------:R-:W-:Y:S01]  /*6270*/  FMUL.FTZ R223, R152, R91 ;  /* 0x0000005b98df7220 */ /* 0x000fe20000410000 */
[----:B------:R-:W-:Y:S01]  /*6280*/  FMUL.FTZ R63, R150, R87 ;  /* 0x00000057963f7220 */ /* 0x000fe20000410000 */
[----:B------:R-:W-:Y:S01]  /*6290*/  BAR.SYNC.DEFER_BLOCKING 0x0 ;  /* 0x0000000000007b1d */ /* 0x000fe20000010000 */
[-C--:B01----:R-:W-:Y:S01]  /*62a0*/  FMUL.FTZ R64, R113, R107.reuse ;  /* 0x0000006b71407220 */ /* 0x083fe20000410000 */
[C---:B------:R-:W-:Y:S01]  /*62b0*/  FMUL.FTZ R65, R111.reuse, R184 ;  /* 0x000000b86f417220 */ /* 0x040fe20000410000 */
[C---:B------:R-:W-:Y:S01]  /*62c0*/  FMUL.FTZ R60, R111.reuse, R107 ;  /* 0x0000006b6f3c7220 */ /* 0x040fe20000410000 */
[C---:B------:R-:W-:Y:S01]  /*62d0*/  FMUL.FTZ R61, R111.reuse, R202 ;  /* 0x000000ca6f3d7220 */ /* 0x040fe20000410000 */
[----:B------:R-:W-:Y:S01]  /*62e0*/  FFMA.FTZ R64, -R111, R106, -R64 ;  /* 0x0000006a6f407223 */ /* 0x000fe20000010940 */
[C---:B------:R-:W-:Y:S01]  /*62f0*/  FFMA.FTZ R66, R113.reuse, R202, -R65 ;  /* 0x000000ca71427223 */ /* 0x040fe20000010841 */
[C---:B------:R-:W-:Y:S01]  /*6300*/  FFMA.FTZ R60, R113.reuse, R106, -R60 ;  /* 0x0000006a713c7223 */ /* 0x040fe2000001083c */
[----:B------:R-:W-:Y:S01]  /*6310*/  FFMA.FTZ R61, R113, R184, R61 ;  /* 0x000000b8713d7223 */ /* 0x000fe2000001003d */
[----:B------:R-:W-:Y:S01]  /*6320*/  FMUL.FTZ R65, R115, R64 ;  /* 0x0000004073417220 */ /* 0x000fe20000410000 */
[----:B------:R-:W-:Y:S01]  /*6330*/  FADD.FTZ R66, R187, R66 ;  /* 0x00000042bb427221 */ /* 0x000fe20000010000 */
[CC--:B------:R-:W-:Y:S01]  /*6340*/  FMUL.FTZ R67, R115.reuse, R60.reuse ;  /* 0x0000003c73437220 */ /* 0x0c0fe20000410000 */
        /* <DEDUP_REMOVED lines=15> */
[----:B------:R-:W-:Y:S01]  /*6440*/  FMUL.FTZ R65, R117, R69 ;  /* 0x0000004575417220 */ /* 0x000fe20000410000 */
        /* <DEDUP_REMOVED lines=9> */
[----:B------:R-:W-:Y:S01]  /*64e0*/  FFMA.FTZ R66, R122, R66, -R67 ;  /* 0x000000427a427223 */ /* 0x000fe20000010843 */
[----:B------:R-:W-:Y:S01]  /*64f0*/  FADD.FTZ R69, R166, R69 ;  /* 0x00000045a6457221 */ /* 0x000fe20000010000 */
[----:B------:R-:W-:Y:S01]  /*6500*/  FMUL.FTZ R67, R119, R65 ;  /* 0x0000004177437220 */ /* 0x000fe20000410000 */
[----:B------:R-:W-:Y:S01]  /*6510*/  FFMA.FTZ R75, R122, R75, R64 ;  /* 0x0000004b7a4b7223 */ /* 0x000fe20000010040 */
[-C--:B------:R-:W-:Y:S01]  /*6520*/  FMUL.FTZ R71, R123, R66.reuse ;  /* 0x000000427b477220 */ /* 0x080fe20000410000 */
        /* <DEDUP_REMOVED lines=19> */
[----:B------:R-:W-:Y:S01]  /*6660*/  FFMA.FTZ R68, R130, R68, R69 ;  /* 0x0000004482447223 */ /* 0x000fe20000010045 */
[----:B------:R-:W-:Y:S01]  /*6670*/  FADD.FTZ R67, R170, R67 ;  /* 0x00000043aa437221 */ /* 0x000fe20000010000 */
[----:B------:R-:W-:Y:S01]  /*6680*/  FMUL.FTZ R69, R123, R66 ;  /* 0x000000427b457220 */ /* 0x000fe20000410000 */
[C---:B0-----:R-:W-:Y:S01]  /*6690*/  FMUL.FTZ R65, R125.reuse, R61 ;  /* 0x0000003d7d417220 */ /* 0x041fe20000410000 */
[----:B------:R-:W-:Y:S01]  /*66a0*/  FFMA.FTZ R73, R130, R73, -R64 ;  /* 0x0000004982497223 */ /* 0x000fe20000010840 */
[-C--:B------:R-:W-:Y:S01]  /*66b0*/  FMUL.FTZ R64, R125, R60.reuse ;  /* 0x0000003c7d407220 */ /* 0x080fe20000410000 */
[----:B------:R-:W-:Y:S01]  /*66c0*/  FMUL.FTZ R71, R123, R67 ;  /* 0x000000437b477220 */ /* 0x000fe20000410000 */
[C---:B------:R-:W-:Y:S01]  /*66d0*/  FFMA.FTZ R60, R124.reuse, R60, -R65 ;  /* 0x0000003c7c3c7223 */ /* 0x040fe20000010841 */
[----:B------:R-:W-:Y:S01]  /*66e0*/  FMUL.FTZ R65, R131, R73 ;  /* 0x0000004983417220 */ /* 0x000fe20000410000 */
[----:B------:R-:W-:Y:S01]  /*66f0*/  FFMA.FTZ R61, R124, R61, R64 ;  /* 0x0000003d7c3d7223 */ /* 0x000fe20000010040 */
[----:B------:R-:W-:Y:S01]  /*6700*/  FFMA.FTZ R66, R126, R66, -R71 ;  /* 0x000000427e427223 */ /* 0x000fe20000010847 */
[----:B------:R-:W-:Y:S01]  /*6710*/  FFMA.FTZ R244, R99, R244, R60 ;  /* 0x000000f463f47223 */ /* 0x000fe2000001003c */
[----:B------:R-:W-:Y:S01]  /*6720*/  FMUL.FTZ R60, R131, R68 ;  /* 0x00000044833c7220 */ /* 0x000fe20000410000 */
[----:B------:R-:W-:Y:S01]  /*6730*/  FFMA.FTZ R124, R99, R62, R61 ;  /* 0x0000003e637c7223 */ /* 0x000fe2000001003d */
[C---:B------:R-:W-:Y:S01]  /*6740*/  FFMA.FTZ R68, R132.reuse, R68, R65 ;  /* 0x0000004484447223 */ /* 0x040fe20000010041 */
[C---:B------:R-:W-:Y:S01]  /*6750*/  FMUL.FTZ R65, R143.reuse, R244 ;  /* 0x000000f48f417220 */ /* 0x040fe20000410000 */
[----:B------:R-:W-:Y:S01]  /*6760*/  FFMA.FTZ R73, R132, R73, -R60 ;  /* 0x0000004984497223 */ /* 0x000fe2000001083c */
[-C--:B------:R-:W-:Y:S01]  /*6770*/  FMUL.FTZ R61, R143, R124.reuse ;  /* 0x0000007c8f3d7220 */ /* 0x080fe20000410000 */
[----:B------:R-:W-:Y:S01]  /*6780*/  FFMA.FTZ R69, R126, R67, R69 ;  /* 0x000000437e457223 */ /* 0x000fe20000010045 */
[C---:B------:R-:W-:Y:S01]  /*6790*/  FFMA.FTZ R65, R144.reuse, R124, R65 ;  /* 0x0000007c90417223 */ /* 0x040fe20000010041 */
[----:B------:R-:W-:Y:S01]  /*67a0*/  FADD.FTZ R66, R191, R66 ;  /* 0x00000042bf427221 */ /* 0x000fe20000010000 */
[----:B------:R-:W-:Y:S01]  /*67b0*/  FFMA.FTZ R60, R144, R244, -R61 ;  /* 0x000000f4903c7223 */ /* 0x000fe2000001083d */
[----:B------:R-:W-:Y:S01]  /*67c0*/  FADD.FTZ R69, R172, R69 ;  /* 0x00000045ac457221 */ /* 0x000fe20000010000 */
[C---:B------:R-:W-:Y:S01]  /*67d0*/  FFMA.FTZ R125, R46.reuse, R63, R65 ;  /* 0x0000003f2e7d7223 */ /* 0x040fe20000010041 */
[----:B------:R-:W-:Y:S01]  /*67e0*/  FMUL.FTZ R67, R127, R66 ;  /* 0x000000427f437220 */ /* 0x000fe20000410000 */
[----:B------:R-:W-:Y:S01]  /*67f0*/  FFMA.FTZ R225, R46, R225, R60 ;  /* 0x000000e12ee17223 */ /* 0x000fe2000001003c */
[----:B------:R-:W-:Y:S01]  /*6800*/  FMUL.FTZ R65, R133, R73 ;  /* 0x0000004985417220 */ /* 0x000fe20000410000 */
[----:B------:R-:W-:Y:S01]  /*6810*/  FMUL.FTZ R61, R141, R125 ;  /* 0x0000007d8d3d7220 */ /* 0x000fe20000410000 */
[----:B------:R-:W-:Y:S01]  /*6820*/  FMUL.FTZ R63, R127, R69 ;  /* 0x000000457f3f7220 */ /* 0x000fe20000410000 */
[----:B------:R-:W-:Y:S01]  /*6830*/  FMUL.FTZ R60, R141, R225 ;  /* 0x000000e18d3c7220 */ /* 0x000fe20000410000 */
[----:B------:R-:W-:Y:S01]  /*6840*/  FFMA.FTZ R67, R128, R69, R67 ;  /* 0x0000004580437223 */ /* 0x000fe20000010043 */
[C---:B------:R-:W-:Y:S01]  /*6850*/  FFMA.FTZ R61, R142.reuse, R225, -R61 ;  /* 0x000000e18e3d7223 */ /* 0x040fe2000001083d */
[-C--:B------:R-:W-:Y:S01]  /*6860*/  FMUL.FTZ R69, R133, R68.reuse ;  /* 0x0000004485457220 */ /* 0x080fe20000410000 */
[----:B------:R-:W-:Y:S01]  /*6870*/  FFMA.FTZ R60, R142, R125, R60 ;  /* 0x0000007d8e3c7223 */ /* 0x000fe2000001003c */
[----:B------:R-:W-:Y:S01]  /*6880*/  FFMA.FTZ R65, R134, R68, R65 ;  /* 0x0000004486417223 */ /* 0x000fe20000010041 */
[----:B------:R-:W-:Y:S01]  /*6890*/  FFMA.FTZ R221, R100, R221, R61 ;  /* 0x000000dd64dd7223 */ /* 0x000fe2000001003d */
[----:B------:R-:W-:Y:S01]  /*68a0*/  FFMA.FTZ R69, R134, R73, -R69 ;  /* 0x0000004986457223 */ /* 0x000fe20000010845 */
[----:B------:R-:W-:Y:S01]  /*68b0*/  FFMA.FTZ R223, R100, R223, R60 ;  /* 0x000000df64df7223 */ /* 0x000fe2000001003c */
[----:B------:R-:W-:Y:S01]  /*68c0*/  FMUL.FTZ R62, R135, R65 ;  /* 0x00000041873e7220 */ /* 0x000fe20000410000 */
[----:B------:R-:W-:Y:S01]  /*68d0*/  FMUL.FTZ R61, R139, R221 ;  /* 0x000000dd8b3d7220 */ /* 0x000fe20000410000 */
[----:B------:R-:W-:Y:S01]  /*68e0*/  FMUL.FTZ R71, R135, R69 ;  /* 0x0000004587477220 */ /* 0x000fe20000410000 */
[----:B------:R-:W-:Y:S01]  /*68f0*/  FMUL.FTZ R60, R139, R223 ;  /* 0x000000df8b3c7220 */ /* 0x000fe20000410000 */
[----:B------:R-:W-:Y:S01]  /*6900*/  FFMA.FTZ R69, R136, R69, -R62 ;  /* 0x0000004588457223 */ /* 0x000fe2000001083e */
[----:B------:R-:W-:Y:S01]  /*6910*/  FFMA.FTZ R61, R140, R223, R61 ;  /* 0x000000df8c3d7223 */ /* 0x000fe2000001003d */
[----:B------:R-:W-:Y:S01]  /*6920*/  FFMA.FTZ R63, R128, R66, -R63 ;  /* 0x00000042803f7223 */ /* 0x000fe2000001083f */
[----:B------:R-:W-:Y:S01]  /*6930*/  FFMA.FTZ R60, R140, R221, -R60 ;  /* 0x000000dd8c3c7223 */ /* 0x000fe2000001083c */
[----:B------:R-:W-:Y:S01]  /*6940*/  FADD.FTZ R67, R174, R67 ;  /* 0x00000043ae437221 */ /* 0x000fe20000010000 */
[----:B------:R-:W-:Y:S01]  /*6950*/  FFMA.FTZ R219, R44, R219, R61 ;  /* 0x000000db2cdb7223 */ /* 0x000fe2000001003d */
[----:B------:R-:W-:Y:S01]  /*6960*/  FFMA.FTZ R71, R136, R65, R71 ;  /* 0x0000004188477223 */ /* 0x000fe20000010047 */
[----:B------:R-:W-:Y:S01]  /*6970*/  FFMA.FTZ R227, R44, R227, R60 ;  /* 0x000000e32ce37223 */ /* 0x000fe2000001003c */
[----:B------:R-:W-:Y:S01]  /*6980*/  FADD.FTZ R63, R192, R63 ;  /* 0x0000003fc03f7221 */ /* 0x000fe20000010000 */
[----:B------:R-:W-:Y:S01]  /*6990*/  FMUL.FTZ R61, R137, R219 ;  /* 0x000000db893d7220 */ /* 0x000fe20000410000 */
[----:B------:R-:W-:Y:S01]  /*69a0*/  FMUL.FTZ R64, R129, R67 ;  /* 0x0000004381407220 */ /* 0x000fe20000410000 */
[----:B------:R-:W-:Y:S01]  /*69b0*/  FMUL.FTZ R62, R137, R227 ;  /* 0x000000e3893e7220 */ /* 0x000fe20000410000 */
[----:B------:R-:W-:Y:S01]  /*69c0*/  FMUL.FTZ R65, R129, R63 ;  /* 0x0000003f81417220 */ /* 0x000fe20000410000 */
[----:B------:R-:W-:Y:S01]  /*69d0*/  FFMA.FTZ R60, R138, R227, -R61 ;  /* 0x000000e38a3c7223 */ /* 0x000fe2000001083d */
[----:B------:R-:W-:Y:S01]  /*69e0*/  FFMA.FTZ R64, R130, R63, -R64 ;  /* 0x0000003f82407223 */ /* 0x000fe20000010840 */
[----:B------:R-:W-:Y:S01]  /*69f0*/  FFMA.FTZ R61, R138, R219, R62 ;  /* 0x000000db8a3d7223 */ /* 0x000fe2000001003e */
[----:B------:R-:W-:Y:S01]  /*6a00*/  FMUL.FTZ R66, R137, R69 ;  /* 0x0000004589427220 */ /* 0x000fe20000410000 */
[----:B------:R-:W-:Y:S01]  /*6a10*/  FFMA.FTZ R218, R97, R218, R60 ;  /* 0x000000da61da7223 */ /* 0x000fe2000001003c */
[----:B------:R-:W-:Y:S01]  /*6a20*/  FMUL.FTZ R60, R137, R71 ;  /* 0x00000047893c7220 */ /* 0x000fe20000410000 */
[----:B------:R-:W-:Y:S01]  /*6a30*/  FFMA.FTZ R216, R97, R216, R61 ;  /* 0x000000d861d87223 */ /* 0x000fe2000001003d */
[----:B------:R-:W-:Y:S01]  /*6a40*/  FFMA.FTZ R65, R130, R67, R65 ;  /* 0x0000004382417223 */ /* 0x000fe20000010041 */
[C---:B------:R-:W-:Y:S01]  /*6a50*/  FMUL.FTZ R63, R135.reuse, R218 ;  /* 0x000000da873f7220 */ /* 0x040fe20000410000 */
[----:B------:R-:W-:Y:S01]  /*6a60*/  FFMA.FTZ R69, R138, R69, -R60 ;  /* 0x000000458a457223 */ /* 0x000fe2000001083c */
[-C--:B------:R-:W-:Y:S01]  /*6a70*/  FMUL.FTZ R61, R135, R216.reuse ;  /* 0x000000d8873d7220 */ /* 0x080fe20000410000 */
[----:B------:R-:W-:Y:S01]  /*6a80*/  FADD.FTZ R64, R193, R64 ;  /* 0x00000040c1407221 */ /* 0x000fe20000010000 */
[----:B------:R-:W-:Y:S01]  /*6a90*/  FFMA.FTZ R60, R136, R216, R63 ;  /* 0x000000d8883c7223 */ /* 0x000fe2000001003f */
[----:B------:R-:W-:Y:S01]  /*6aa0*/  FADD.FTZ R65, R176, R65 ;  /* 0x00000041b0417221 */ /* 0x000fe20000010000 */
[----:B------:R-:W-:Y:S01]  /*6ab0*/  FFMA.FTZ R61, R136, R218, -R61 ;  /* 0x000000da883d7223 */ /* 0x000fe2000001083d */
[----:B------:R-:W-:Y:S01]  /*6ac0*/  FMUL.FTZ R63, R131, R64 ;  /* 0x00000040833f7220 */ /* 0x000fe20000410000 */
[C---:B------:R-:W-:Y:S01]  /*6ad0*/  FFMA.FTZ R220, R43.reuse, R220, R60 ;  /* 0x000000dc2bdc7223 */ /* 0x040fe2000001003c */
[----:B------:R-:W-:Y:S01]  /*6ae0*/  FFMA.FTZ R71, R138, R71, R66 ;  /* 0x000000478a477223 */ /* 0x000fe20000010042 */
[----:B------:R-:W-:Y:S01]  /*6af0*/  FFMA.FTZ R222, R43, R222, R61 ;  /* 0x000000de2bde7223 */ /* 0x000fe2000001003d */
[-C--:B------:R-:W-:Y:S01]  /*6b00*/  FFMA.FTZ R66, R132, R65.reuse, R63 ;  /* 0x0000004184427223 */ /* 0x080fe2000001003f */
[----:B------:R-:W-:Y:S01]  /*6b10*/  FMUL.FTZ R61, R133, R220 ;  /* 0x000000dc853d7220 */ /* 0x000fe20000410000 */
[----:B------:R-:W-:Y:S01]  /*6b20*/  FMUL.FTZ R67, R131, R65 ;  /* 0x0000004183437220 */ /* 0x000fe20000410000 */
[-C--:B------:R-:W-:Y:S01]  /*6b30*/  FMUL.FTZ R63, R133, R222.reuse ;  /* 0x000000de853f7220 */ /* 0x080fe20000410000 */
[C---:B------:R-:W-:Y:S01]  /*6b40*/  FMUL.FTZ R65, R139.reuse, R71 ;  /* 0x000000478b417220 */ /* 0x040fe20000410000 */
[C---:B------:R-:W-:Y:S01]  /*6b50*/  FFMA.FTZ R61, R134.reuse, R222, -R61 ;  /* 0x000000de863d7223 */ /* 0x040fe2000001083d */
[-C--:B------:R-:W-:Y:S01]  /*6b60*/  FMUL.FTZ R62, R139, R69.reuse ;  /* 0x000000458b3e7220 */ /* 0x080fe20000410000 */
[----:B------:R-:W-:Y:S01]  /*6b70*/  FFMA.FTZ R60, R134, R220, R63 ;  /* 0x000000dc863c7223 */ /* 0x000fe2000001003f */
[----:B------:R-:W-:Y:S01]  /*6b80*/  FFMA.FTZ R65, R140, R69, -R65 ;  /* 0x000000458c417223 */ /* 0x000fe20000010841 */
[----:B------:R-:W-:Y:S01]  /*6b90*/  FFMA.FTZ R213, R98, R213, R61 ;  /* 0x000000d562d57223 */ /* 0x000fe2000001003d */
[----:B------:R-:W-:Y:S01]  /*6ba0*/  FFMA.FTZ R62, R140, R71, R62 ;  /* 0x000000478c3e7223 */ /* 0x000fe2000001003e */
[----:B------:R-:W-:Y:S01]  /*6bb0*/  FFMA.FTZ R211, R98, R211, R60 ;  /* 0x000000d362d37223 */ /* 0x000fe2000001003c */
[----:B------:R-:W-:Y:S01]  /*6bc0*/  FMUL.FTZ R63, R141, R65 ;  /* 0x000000418d3f7220 */ /* 0x000fe20000410000 */
[C---:B------:R-:W-:Y:S01]  /*6bd0*/  FMUL.FTZ R61, R131.reuse, R213 ;  /* 0x000000d5833d7220 */ /* 0x040fe20000410000 */
[----:B------:R-:W-:Y:S01]  /*6be0*/  FFMA.FTZ R67, R132, R64, -R67 ;  /* 0x0000004084437223 */ /* 0x000fe20000010843 */
[-C--:B------:R-:W-:Y:S01]  /*6bf0*/  FMUL.FTZ R60, R131, R211.reuse ;  /* 0x000000d3833c7220 */ /* 0x080fe20000410000 */
[-C--:B------:R-:W-:Y:S01]  /*6c00*/  FMUL.FTZ R68, R141, R62.reuse ;  /* 0x0000003e8d447220 */ /* 0x080fe20000410000 */
[----:B------:R-:W-:Y:S01]  /*6c10*/  FFMA.FTZ R64, R142, R62, R63 ;  /* 0x0000003e8e407223 */ /* 0x000fe2000001003f */
[C---:B------:R-:W-:Y:S01]  /*6c20*/  FFMA.FTZ R62, R132.reuse, R211, R61 ;  /* 0x000000d3843e7223 */ /* 0x040fe2000001003d */
[----:B------:R-:W-:Y:S01]  /*6c30*/  FADD.FTZ R66, R177, R66 ;  /* 0x00000042b1427221 */ /* 0x000fe20000010000 */
[----:B------:R-:W-:Y:S01]  /*6c40*/  FFMA.FTZ R61, R132, R213, -R60 ;  /* 0x000000d5843d7223 */ /* 0x000fe2000001083c */
[----:B------:R-:W-:Y:S01]  /*6c50*/  FADD.FTZ R67, R194, R67 ;  /* 0x00000043c2437221 */ /* 0x000fe20000010000 */
        /* <DEDUP_REMOVED lines=39> */
[----:B------:R-:W-:Y:S01]  /*6ed0*/  FFMA.FTZ R65, R142, R65, -R68 ;  /* 0x000000418e417223 */ /* 0x000fe20000010844 */
        /* <DEDUP_REMOVED lines=13> */
[----:B------:R-:W-:Y:S01]  /*6fb0*/  UISETP.GE.AND UP0, UPT, UR13, UR44, UPT ;  /* 0x0000002c0d00728c */ /* 0x000fe2000bf06270 */
[-C--:B------:R-:W-:Y:S01]  /*6fc0*/  FMUL.FTZ R67, R141, R69.reuse ;  /* 0x000000458d437220 */ /* 0x080fe20000410000 */
[----:B------:R-:W-:Y:S01]  /*6fd0*/  FFMA.FTZ R62, R142, R69, -R62 ;  /* 0x000000458e3e7223 */ /* 0x000fe2000001083e */
[-C--:B------:R-:W-:Y:S01]  /*6fe0*/  FMUL.FTZ R63, R119, R238.reuse ;  /* 0x000000ee773f7220 */ /* 0x080fe20000410000 */
[----:B------:R-:W-:Y:S01]  /*6ff0*/  FFMA.FTZ R60, R120, R238, -R61 ;  /* 0x000000ee783c7223 */ /* 0x000fe2000001083d */
[----:B------:R-:W-:Y:S01]  /*7000*/  FFMA.FTZ R67, R142, R68, R67 ;  /* 0x000000448e437223 */ /* 0x000fe20000010043 */
[----:B------:R-:W-:Y:S01]  /*7010*/  FADD.FTZ R66, R199, R62 ;  /* 0x0000003ec7427221 */ /* 0x000fe20000010000 */
[----:B------:R-:W-:Y:S01]  /*7020*/  FFMA.FTZ R63, R120, R236, R63 ;  /* 0x000000ec783f7223 */ /* 0x000fe2000001003f */
[----:B------:R-:W-:Y:S01]  /*7030*/  PLOP3.LUT P0, PT, PT, PT, UP0, 0x80, 0x8 ;  /* 0x000000000008781c */ /* 0x000fe20003f0f008 */
[----:B------:R-:W-:Y:S01]  /*7040*/  FADD.FTZ R67, R182, R67 ;  /* 0x00000043b6437221 */ /* 0x000fe20000010000 */
[----:B------:R-:W-:Y:S01]  /*7050*/  FMUL.FTZ R69, R143, R66 ;  /* 0x000000428f457220 */ /* 0x000fe20000410000 */
[C---:B------:R-:W-:Y:S01]  /*7060*/  FFMA.FTZ R242, R93.reuse, R242, R60 ;  /* 0x000000f25df27223 */ /* 0x040fe2000001003c */
[----:B------:R-:W-:Y:S01]  /*7070*/  FFMA.FTZ R240, R93, R240, R63 ;  /* 0x000000f05df07223 */ /* 0x000fe2000001003f */
[-C--:B------:R-:W-:Y:S01]  /*7080*/  FMUL.FTZ R71, R143, R67.reuse ;  /* 0x000000438f477220 */ /* 0x080fe20000410000 */
[----:B------:R-:W-:Y:S01]  /*7090*/  FFMA.FTZ R70, R144, R67, R69 ;  /* 0x0000004390467223 */ /* 0x000fe20000010045 */
[----:B------:R-:W-:Y:S01]  /*70a0*/  ISETP.NE.OR P0, PT, R206, RZ, P0 ;  /* 0x000000ffce00720c */ /* 0x000fe20000705670 */
        /* <DEDUP_REMOVED lines=11> */
[----:B------:R-:W-:Y:S01]  /*7160*/  FADD.FTZ R67, R200, R71 ;  /* 0x00000047c8437221 */ /* 0x000fe20000010000 */
[C---:B------:R-:W-:Y:S01]  /*7170*/  FMUL.FTZ R71, R115.reuse, R214 ;  /* 0x000000d673477220 */ /* 0x040fe20000410000 */
[----:B------:R-:W-:Y:S01]  /*7180*/  FMUL.FTZ R69, R115, R212 ;  /* 0x000000d473457220 */ /* 0x000fe20000410000 */
[----:B------:R-:W-:Y:S01]  /*7190*/  VOTEU.ALL UP0, P0 ;  /* 0x0000000000ff7886 */ /* 0x000fe20000000000 */
        /* <DEDUP_REMOVED lines=38> */
[-C--:B------:R-:W-:Y:S01]  /*7400*/  FMUL.FTZ R231, R65, R70.reuse ;  /* 0x0000004641e77220 */ /* 0x080fe20000410000 */
        /* <DEDUP_REMOVED lines=25> */
.L_x_5110:
[----:B------:R-:W-:Y:S04]  /*75a0*/  BSSY.RECONVERGENT B1, `(.L_x_4970) ;  /* 0x000000c000017945 */ /* 0x000fe80003800200 */
[----:B------:R-:W-:Y:S05]  /*75b0*/  @!P2 BRA `(.L_x_4971) ;  /* 0x000000000028a947 */ /* 0x000fea0003800000 */
        /* <DEDUP_REMOVED lines=10> */
.L_x_4971:
[----:B------:R-:W-:Y:S05]  /*7660*/  BSYNC.RECONVERGENT B1 ;  /* 0x0000000000017941 */ /* 0x000fea0003800200 */
.L_x_4970:
[----:B------:R-:W-:Y:S01]  /*7670*/  UMOV UR21, 0xffffffff ;  /* 0xffffffff00157882 */ /* 0x000fe20000000000 */
[----:B------:R-:W-:Y:S02]  /*7680*/  ISETP.GT.U32.AND P2, PT, R206, 0x1d, PT ;  /* 0x0000001dce00780c */ /* 0x000fe40003f44070 */
[----:B------:R-:W-:Y:S11]  /*7690*/  BRA.DIV UR21, `(.L_x_4972) ;  /* 0x0000006e15247947 */ /* 0x000ff6000b800000 */
[----:B--2---:R2:W1:Y:S04]  /*76a0*/  SHFL.DOWN PT, R76, R249, 0x2, 0x1f ;  /* 0x08401f00f94c7f89 */ /* 0x00446800000e0000 */
[----:B---3--:R2:W3:Y:S04]  /*76b0*/  SHFL.DOWN PT, R78, R247, 0x2, 0x1f ;  /* 0x08401f00f74e7f89 */ /* 0x0084e800000e0000 */
[----:B----4-:R2:W4:Y:S04]  /*76c0*/  SHFL.DOWN PT, R246, R245, 0x2, 0x1f ;  /* 0x08401f00f5f67f89 */ /* 0x01052800000e0000 */
[----:B0-----:R2:W0:Y:S02]  /*76d0*/  SHFL.DOWN PT, R251, R243, 0x2, 0x1f ;  /* 0x08401f00f3fb7f89 */ /* 0x00142400000e0000 */
.L_x_5116:
[----:B------:R-:W-:Y:S04]  /*76e0*/  BSSY.RECONVERGENT B1, `(.L_x_4973) ;  /* 0x000000c000017945 */ /* 0x000fe80003800200 */
[----:B------:R-:W-:Y:S05]  /*76f0*/  @P2 BRA `(.L_x_4974) ;  /* 0x0000000000282947 */ /* 0x000fea0003800000 */
[-C--:B0-----:R-:W-:Y:S01]  /*7700*/  FMUL.FTZ R248, R247, R251.reuse ;  /* 0x000000fbf7f87220 */ /* 0x081fe20000410000 */
[----:B------:R-:W-:-:S03]  /*7710*/  FMUL.FTZ R250, R249, R251 ;  /* 0x000000fbf9fa7220 */ /* 0x000fc60000410000 */
[-C--:B----4-:R-:W-:Y:S01]  /*7720*/  FFMA.FTZ R248, R249, R246.reuse, -R248 ;  /* 0x000000f6f9f87223 */ /* 0x090fe200000108f8 */
[C---:B------:R-:W-:Y:S01]  /*7730*/  FFMA.FTZ R250, R247.reuse, R246, R250 ;  /* 0x000000f6f7fa7223 */ /* 0x040fe200000100fa */
[-C--:B---3--:R-:W-:Y:S01]  /*7740*/  FMUL.FTZ R246, R247, R78.reuse ;  /* 0x0000004ef7f67220 */ /* 0x088fe20000410000 */
[----:B------:R-:W-:Y:S01]  /*7750*/  FMUL.FTZ R78, R249, R78 ;  /* 0x0000004ef94e7220 */ /* 0x000fe20000410000 */
[----:B-12---:R-:W-:Y:S01]  /*7760*/  FADD.FTZ R245, R245, R248 ;  /* 0x000000f8f5f57221 */ /* 0x006fe20000010000 */
[----:B------:R-:W-:Y:S01]  /*7770*/  FADD.FTZ R243, R243, R250 ;  /* 0x000000faf3f37221 */ /* 0x000fe20000010000 */
[-C--:B------:R-:W-:Y:S01]  /*7780*/  FFMA.FTZ R249, R249, R76.reuse, -R246 ;  /* 0x0000004cf9f97223 */ /* 0x080fe200000108f6 */
[----:B------:R-:W-:-:S07]  /*7790*/  FFMA.FTZ R247, R247, R76, R78 ;  /* 0x0000004cf7f77223 */ /* 0x000fce000001004e */
.L_x_4974:
[----:B------:R-:W-:Y:S05]  /*77a0*/  BSYNC.RECONVERGENT B1 ;  /* 0x0000000000017941 */ /* 0x000fea0003800200 */
.L_x_4973:
[----:B------:R-:W-:Y:S01]  /*77b0*/  UMOV UR21, 0xffffffff ;  /* 0xffffffff00157882 */ /* 0x000fe20000000000 */
[----:B------:R-:W-:Y:S02]  /*77c0*/  ISETP.GT.U32.AND P2, PT, R206, 0x1b, PT ;  /* 0x0000001bce00780c */ /* 0x000fe40003f44070 */
[----:B------:R-:W-:Y:S11]  /*77d0*/  BRA.DIV UR21, `(.L_x_4975) ;  /* 0x0000006e15447947 */ /* 0x000ff6000b800000 */
[----:B-1----:R1:W1:Y:S04]  /*77e0*/  SHFL.DOWN PT, R76, R249, 0x4, 0x1f ;  /* 0x08801f00f94c7f89 */ /* 0x00226800000e0000 */
[----:B---3--:R3:W1:Y:S04]  /*77f0*/  SHFL.DOWN PT, R78, R247, 0x4, 0x1f ;  /* 0x08801f00f74e7f89 */ /* 0x00866800000e0000 */
[----:B----4-:R3:W4:Y:S04]  /*7800*/  SHFL.DOWN PT, R246, R245, 0x4, 0x1f ;  /* 0x08801f00f5f67f89 */ /* 0x01072800000e0000 */
[----:B0-----:R3:W0:Y:S02]  /*7810*/  SHFL.DOWN PT, R251, R243, 0x4, 0x1f ;  /* 0x08801f00f3fb7f89 */ /* 0x00162400000e0000 */
.L_x_5122:
[----:B------:R-:W-:Y:S04]  /*7820*/  BSSY.RECONVERGENT B1, `(.L_x_4976) ;  /* 0x000000c000017945 */ /* 0x000fe80003800200 */
[----:B------:R-:W-:Y:S05]  /*7830*/  @P2 BRA `(.L_x_4977) ;  /* 0x0000000000282947 */ /* 0x000fea0003800000 */
[-C--:B0-----:R-:W-:Y:S01]  /*7840*/  FMUL.FTZ R248, R247, R251.reuse ;  /* 0x000000fbf7f87220 */ /* 0x081fe20000410000 */
[----:B------:R-:W-:-:S03]  /*7850*/  FMUL.FTZ R250, R249, R251 ;  /* 0x000000fbf9fa7220 */ /* 0x000fc60000410000 */
[-C--:B----4-:R-:W-:Y:S01]  /*7860*/  FFMA.FTZ R248, R249, R246.reuse, -R248 ;  /* 0x000000f6f9f87223 */ /* 0x090fe200000108f8 */
[C---:B------:R-:W-:Y:S01]  /*7870*/  FFMA.FTZ R250, R247.reuse, R246, R250 ;  /* 0x000000f6f7fa7223 */ /* 0x040fe200000100fa */
[-C--:B-1----:R-:W-:Y:S01]  /*7880*/  FMUL.FTZ R246, R247, R78.reuse ;  /* 0x0000004ef7f67220 */ /* 0x082fe20000410000 */
[----:B------:R-:W-:Y:S01]  /*7890*/  FMUL.FTZ R78, R249, R78 ;  /* 0x0000004ef94e7220 */ /* 0x000fe20000410000 */
[----:B--23--:R-:W-:Y:S01]  /*78a0*/  FADD.FTZ R245, R245, R248 ;  /* 0x000000f8f5f57221 */ /* 0x00cfe20000010000 */
[----:B------:R-:W-:Y:S01]  /*78b0*/  FADD.FTZ R243, R243, R250 ;  /* 0x000000faf3f37221 */ /* 0x000fe20000010000 */
[-C--:B------:R-:W-:Y:S01]  /*78c0*/  FFMA.FTZ R249, R249, R76.reuse, -R246 ;  /* 0x0000004cf9f97223 */ /* 0x080fe200000108f6 */
[----:B------:R-:W-:-:S07]  /*78d0*/  FFMA.FTZ R247, R247, R76, R78 ;  /* 0x0000004cf7f77223 */ /* 0x000fce000001004e */
.L_x_4977:
[----:B------:R-:W-:Y:S05]  /*78e0*/  BSYNC.RECONVERGENT B1 ;  /* 0x0000000000017941 */ /* 0x000fea0003800200 */
.L_x_4976:
[----:B------:R-:W-:Y:S01]  /*78f0*/  UMOV UR21, 0xffffffff ;  /* 0xffffffff00157882 */ /* 0x000fe20000000000 */
[----:B------:R-:W-:Y:S02]  /*7900*/  ISETP.GT.U32.AND P2, PT, R206, 0x17, PT ;  /* 0x00000017ce00780c */ /* 0x000fe40003f44070 */
[----:B------:R-:W-:Y:S11]  /*7910*/  BRA.DIV UR21, `(.L_x_4978) ;  /* 0x0000006e15647947 */ /* 0x000ff6000b800000 */
[----:B-1----:R1:W1:Y:S04]  /*7920*/  SHFL.DOWN PT, R76, R249, 0x8, 0x1f ;  /* 0x09001f00f94c7f89 */ /* 0x00226800000e0000 */
[----:B------:R0:W1:Y:S04]  /*7930*/  SHFL.DOWN PT, R78, R247, 0x8, 0x1f ;  /* 0x09001f00f74e7f89 */ /* 0x00006800000e0000 */
[----:B----4-:R4:W1:Y:S04]  /*7940*/  SHFL.DOWN PT, R246, R245, 0x8, 0x1f ;  /* 0x09001f00f5f67f89 */ /* 0x01086800000e0000 */
[----:B0-----:R4:W0:Y:S02]  /*7950*/  SHFL.DOWN PT, R251, R243, 0x8, 0x1f ;  /* 0x09001f00f3fb7f89 */ /* 0x00182400000e0000 */
.L_x_5128:
[----:B------:R-:W-:Y:S04]  /*7960*/  BSSY.RECONVERGENT B1, `(.L_x_4979) ;  /* 0x000000c000017945 */ /* 0x000fe80003800200 */
[----:B------:R-:W-:Y:S05]  /*7970*/  @P2 BRA `(.L_x_4980) ;  /* 0x0000000000282947 */ /* 0x000fea0003800000 */
[-C--:B0-----:R-:W-:Y:S01]  /*7980*/  FMUL.FTZ R248, R247, R251.reuse ;  /* 0x000000fbf7f87220 */ /* 0x081fe20000410000 */
[----:B------:R-:W-:-:S03]  /*7990*/  FMUL.FTZ R250, R249, R251 ;  /* 0x000000fbf9fa7220 */ /* 0x000fc60000410000 */
[-C--:B-1----:R-:W-:Y:S01]  /*79a0*/  FFMA.FTZ R248, R249, R246.reuse, -R248 ;  /* 0x000000f6f9f87223 */ /* 0x082fe200000108f8 */
[C---:B------:R-:W-:Y:S01]  /*79b0*/  FFMA.FTZ R250, R247.reuse, R246, R250 ;  /* 0x000000f6f7fa7223 */ /* 0x040fe200000100fa */
[-C--:B------:R-:W-:Y:S01]  /*79c0*/  FMUL.FTZ R246, R247, R78.reuse ;  /* 0x0000004ef7f67220 */ /* 0x080fe20000410000 */
[----:B------:R-:W-:Y:S01]  /*79d0*/  FMUL.FTZ R78, R249, R78 ;  /* 0x0000004ef94e7220 */ /* 0x000fe20000410000 */
[----:B--234-:R-:W-:Y:S01]  /*79e0*/  FADD.FTZ R245, R245, R248 ;  /* 0x000000f8f5f57221 */ /* 0x01cfe20000010000 */
[----:B------:R-:W-:Y:S01]  /*79f0*/  FADD.FTZ R243, R243, R250 ;  /* 0x000000faf3f37221 */ /* 0x000fe20000010000 */
[-C--:B------:R-:W-:Y:S01]  /*7a00*/  FFMA.FTZ R249, R249, R76.reuse, -R246 ;  /* 0x0000004cf9f97223 */ /* 0x080fe200000108f6 */
[----:B------:R-:W-:-:S07]  /*7a10*/  FFMA.FTZ R247, R247, R76, R78 ;  /* 0x0000004cf7f77223 */ /* 0x000fce000001004e */
.L_x_4980:
[----:B------:R-:W-:Y:S05]  /*7a20*/  BSYNC.RECONVERGENT B1 ;  /* 0x0000000000017941 */ /* 0x000fea0003800200 */
.L_x_4979:
[----:B------:R-:W-:Y:S01]  /*7a30*/  UMOV UR21, 0xffffffff ;  /* 0xffffffff00157882 */ /* 0x000fe20000000000 */
[----:B------:R-:W-:Y:S02]  /*7a40*/  ISETP.GT.U32.AND P2, PT, R206, 0xf, PT ;  /* 0x0000000fce00780c */ /* 0x000fe40003f44070 */
[----:B------:R-:W-:Y:S11]  /*7a50*/  BRA.DIV UR21, `(.L_x_4981) ;  /* 0x0000006e15847947 */ /* 0x000ff6000b800000 */
[----:B-1----:R1:W1:Y:S04]  /*7a60*/  SHFL.DOWN PT, R76, R249, 0x10, 0x1f ;  /* 0x0a001f00f94c7f89 */ /* 0x00226800000e0000 */
[----:B------:R0:W1:Y:S04]  /*7a70*/  SHFL.DOWN PT, R78, R247, 0x10, 0x1f ;  /* 0x0a001f00f74e7f89 */ /* 0x00006800000e0000 */
[----:B------:R1:W1:Y:S04]  /*7a80*/  SHFL.DOWN PT, R206, R245, 0x10, 0x1f ;  /* 0x0a001f00f5ce7f89 */ /* 0x00026800000e0000 */
[----:B0-----:R0:W0:Y:S02]  /*7a90*/  SHFL.DOWN PT, R251, R243, 0x10, 0x1f ;  /* 0x0a001f00f3fb7f89 */ /* 0x00102400000e0000 */
.L_x_5134:
        /* <DEDUP_REMOVED lines=12> */
.L_x_4983:
[----:B------:R-:W-:Y:S05]  /*7b60*/  BSYNC.RECONVERGENT B1 ;  /* 0x0000000000017941 */ /* 0x000fea0003800200 */
.L_x_4982:
[----:B------:R-:W-:Y:S01]  /*7b70*/  UMOV UR21, 0xffffffff ;  /* 0xffffffff00157882 */ /* 0x000fe20000000000 */
[----:B------:R-:W-:Y:S02]  /*7b80*/  ISETP.NE.AND P2, PT, R105, 0x1f, PT ;  /* 0x0000001f6900780c */ /* 0x000fe40003f45270 */
[----:B------:R-:W-:Y:S11]  /*7b90*/  BRA.DIV UR21, `(.L_x_4984) ;  /* 0x0000006e15a47947 */ /* 0x000ff6000b800000 */
[----:B------:R-:W5:Y:S04]  /*7ba0*/  SHFL.IDX PT, R239, R247, RZ, 0x1f ;  /* 0x00001ffff7ef7589 */ /* 0x000f6800000e0000 */
[----:B-1----:R-:W1:Y:S04]  /*7bb0*/  SHFL.IDX PT, R206, R249, RZ, 0x1f ;  /* 0x00001ffff9ce7589 */ /* 0x002e6800000e0000 */
[----:B------:R-:W0:Y:S04]  /*7bc0*/  SHFL.IDX PT, R237, R245, RZ, 0x1f ;  /* 0x00001ffff5ed7589 */ /* 0x000e2800000e0000 */
[----:B------:R-:W2:Y:S04]  /*7bd0*/  SHFL.IDX PT, R229, R243, RZ, 0x1f ;  /* 0x00001ffff3e57589 */ /* 0x000ea800000e0000 */
[----:B------:R-:W3:Y:S04]  /*7be0*/  SHFL.IDX PT, R250, R60, RZ, 0x1f ;  /* 0x00001fff3cfa7589 */ /* 0x000ee800000e0000 */
[----:B------:R-:W4:Y:S04]  /*7bf0*/  SHFL.IDX PT, R79, R61, RZ, 0x1f ;  /* 0x00001fff3d4f7589 */ /* 0x000f2800000e0000 */
[----:B------:R0:W4:Y:S01]  /*7c00*/  SHFL.DOWN PT, R76, R249, 0x1, 0x1f ;  /* 0x08201f00f94c7f89 */ /* 0x00012200000e0000 */
[-C--:B-----5:R-:W-:Y:S01]  /*7c10*/  FMUL.FTZ R231, R63, R239.reuse ;  /* 0x000000ef3fe77220 */ /* 0x0a0fe20000410000 */
[CC--:B------:R-:W-:Y:S01]  /*7c20*/  FMUL.FTZ R246, R62.reuse, R239.reuse ;  /* 0x000000ef3ef67220 */ /* 0x0c0fe20000410000 */
[-C--:B------:R-:W-:Y:S01]  /*7c30*/  FMUL.FTZ R241, R61, R239.reuse ;  /* 0x000000ef3df17220 */ /* 0x080fe20000410000 */
[----:B------:R2:W4:Y:S01]  /*7c40*/  SHFL.DOWN PT, R77, R247, 0x1, 0x1f ;  /* 0x08201f00f74d7f89 */ /* 0x00052200000e0000 */
[-C--:B-1----:R-:W-:Y:S01]  /*7c50*/  FFMA.FTZ R248, R62, R206.reuse, -R231 ;  /* 0x000000ce3ef87223 */ /* 0x082fe200000108e7 */
[-C--:B------:R-:W-:Y:S01]  /*7c60*/  FFMA.FTZ R231, R63, R206.reuse, R246 ;  /* 0x000000ce3fe77223 */ /* 0x080fe200000100f6 */
[C---:B------:R-:W-:Y:S01]  /*7c70*/  FMUL.FTZ R246, R60.reuse, R239 ;  /* 0x000000ef3cf67220 */ /* 0x040fe20000410000 */
[----:B------:R1:W1:Y:S01]  /*7c80*/  SHFL.DOWN PT, R78, R245, 0x1, 0x1f ;  /* 0x08201f00f54e7f89 */ /* 0x00026200000e0000 */
[-C--:B------:R-:W-:Y:S01]  /*7c90*/  FFMA.FTZ R241, R60, R206.reuse, -R241 ;  /* 0x000000ce3cf17223 */ /* 0x080fe200000108f1 */
[----:B0-----:R-:W-:Y:S01]  /*7ca0*/  FADD.FTZ R237, R237, R248 ;  /* 0x000000f8eded7221 */ /* 0x001fe20000010000 */
[----:B------:R-:W-:Y:S01]  /*7cb0*/  FFMA.FTZ R239, R61, R206, R246 ;  /* 0x000000ce3def7223 */ /* 0x000fe200000100f6 */
[----:B------:R0:W0:Y:S01]  /*7cc0*/  SHFL.DOWN PT, R251, R243, 0x1, 0x1f ;  /* 0x08201f00f3fb7f89 */ /* 0x00002200000e0000 */
[----:B--2---:R-:W-:-:S03]  /*7cd0*/  FADD.FTZ R206, R229, R231 ;  /* 0x000000e7e5ce7221 */ /* 0x004fc60000010000 */
[----:B------:R2:W0:Y:S01]  /*7ce0*/  SHFL.IDX PT, R252, R62, RZ, 0x1f ;  /* 0x00001fff3efc7589 */ /* 0x00042200000e0000 */
[----:B---3--:R-:W-:-:S03]  /*7cf0*/  MOV R60, R250 ;  /* 0x000000fa003c7202 */ /* 0x008fc60000000f00 */
[----:B------:R2:W3:Y:S01]  /*7d00*/  SHFL.IDX PT, R233, R63, RZ, 0x1f ;  /* 0x00001fff3fe97589 */ /* 0x0004e200000e0000 */
[----:B----4-:R-:W-:-:S07]  /*7d10*/  MOV R61, R79 ;  /* 0x0000004f003d7202 */ /* 0x010fce0000000f00 */
.L_x_5148:
[----:B------:R-:W-:Y:S01]  /*7d20*/  BSSY.RECONVERGENT B1, `(.L_x_4985) ;  /* 0x000000f000017945 */ /* 0x000fe20003800200 */
[----:B0-2---:R-:W-:Y:S02]  /*7d30*/  MOV R62, R252 ;  /* 0x000000fc003e7202 */ /* 0x005fe40000000f00 */
[----:B---3--:R-:W-:Y:S01]  /*7d40*/  MOV R63, R233 ;  /* 0x000000e9003f7202 */ /* 0x008fe20000000f00 */
        /* <DEDUP_REMOVED lines=9> */
[----:B-1----:R-:W-:Y:S01]  /*7de0*/  FADD.FTZ R62, R78, R229 ;  /* 0x000000e54e3e7221 */ /* 0x002fe20000010000 */
[----:B------:R-:W-:Y:S01]  /*7df0*/  FADD.FTZ R63, R251, R246 ;  /* 0x000000f6fb3f7221 */ /* 0x000fe20000010000 */
[----:B------:R-:W-:-:S07]  /*7e00*/  MOV R60, R79 ;  /* 0x0000004f003c7202 */ /* 0x000fce0000000f00 */
.L_x_4986:
[----:B------:R-:W-:Y:S05]  /*7e10*/  BSYNC.RECONVERGENT B1 ;  /* 0x0000000000017941 */ /* 0x000fea0003800200 */
.L_x_4985:
[CC--:B------:R-:W-:Y:S01]  /*7e20*/  FMUL.FTZ R77, R69.reuse, R63.reuse ;  /* 0x0000003f454d7220 */ /* 0x0c0fe20000410000 */
[-C--:B------:R-:W-:Y:S01]  /*7e30*/  FMUL.FTZ R76, R69, R62.reuse ;  /* 0x0000003e454c7220 */ /* 0x080fe20000410000 */
[----:B------:R0:W-:Y:S02]  /*7e40*/  STS.128 [R235+0x6db0], R60 ;  /* 0x006db03ceb007388 */ /* 0x0001e40000000c00 */
[C---:B------:R-:W-:Y:S01]  /*7e50*/  FFMA.FTZ R77, R68.reuse, R62, -R77 ;  /* 0x0000003e444d7223 */ /* 0x040fe2000001084d */
[----:B------:R-:W-:-:S03]  /*7e60*/  FFMA.FTZ R246, R68, R63, R76 ;  /* 0x0000003f44f67223 */ /* 0x000fc6000001004c */
[----:B-1----:R-:W-:Y:S01]  /*7e70*/  FADD.FTZ R78, R70, R77 ;  /* 0x0000004d464e7221 */ /* 0x002fe20000010000 */
        /* <DEDUP_REMOVED lines=8> */
[C---:B0-----:R-:W-:Y:S01]  /*7f00*/  FMUL.FTZ R63, R65.reuse, R76 ;  /* 0x0000004c413f7220 */ /* 0x041fe20000410000 */
        /* <DEDUP_REMOVED lines=23> */
.L_x_4968:
[----:B------:R-:W-:Y:S05]  /*8080*/  BSYNC B0 ;  /* 0x0000000000007941 */ /* 0x000fea0003800000 */
.L_x_4967:
        /* <DEDUP_REMOVED lines=18> */
[-C--:B------:R-:W-:Y:S01]  /*81b0*/  FFMA.FTZ R225, -R110, R67.reuse, R225 ;  /* 0x000000436ee17223 */ /* 0x080fe200000101e1 */
[----:B------:R-:W-:Y:S01]  /*81c0*/  FFMA.FTZ R125, R150, -R67, R125 ;  /* 0x80000043967d7223 */ /* 0x000fe2000001007d */
[----:B------:R-:W-:Y:S01]  /*81d0*/  FFMA.FTZ R71, R13, R218, R64 ;  /* 0x000000da0d477223 */ /* 0x000fe20000010040 */
[----:B------:R-:W-:Y:S01]  /*81e0*/  MOV R69, UR40 ;  /* 0x0000002800457c02 */ /* 0x000fe20008000f00 */
[----:B------:R-:W-:Y:S01]  /*81f0*/  FFMA.FTZ R223, R14, -R219, R223 ;  /* 0x800000db0edf7223 */ /* 0x000fe200000100df */
[----:B------:R-:W-:Y:S01]  /*8200*/  LOP3.LUT R66, R105, UR21, RZ, 0xfc, !PT ;  /* 0x0000001569427c12 */ /* 0x000fe2000f8efcff */
[----:B------:R-:W-:Y:S01]  /*8210*/  FFMA.FTZ R70, R12, R222, R71 ;  /* 0x000000de0c467223 */ /* 0x000fe20000010047 */
[----:B------:R1:W2:Y:S01]  /*8220*/  LDS.64 R64, [R205+0x6d88] ;  /* 0x006d8800cd407984 */ /* 0x0002a20000000a00 */
[----:B------:R-:W-:Y:S01]  /*8230*/  MOV R67, UR22 ;  /* 0x0000001600437c02 */ /* 0x000fe20008000f00 */
[----:B-----5:R-:W-:Y:S01]  /*8240*/  FMUL.FTZ R76, R98, R89 ;  /* 0x00000059624c7220 */ /* 0x020fe20000410000 */
[----:B------:R-:W-:Y:S01]  /*8250*/  MOV R77, UR41 ;  /* 0x00000029004d7c02 */ /* 0x000fe20008000f00 */
[----:B------:R-:W-:Y:S01]  /*8260*/  FFMA.FTZ R75, R11, R213, R70 ;  /* 0x000000d50b4b7223 */ /* 0x000fe20000010046 */
[----:B------:R-:W-:Y:S01]  /*8270*/  FFMA.FTZ R223, R13, -R216, R223 ;  /* 0x800000d80ddf7223 */ /* 0x000fe200000100df */
[----:B------:R-:W-:-:S04]  /*8280*/  IMAD.WIDE.U32 R68, R69, UR8, R66 ;  /* 0x0000000845447c25 */ /* 0x000fc8000f8e0042 */
[----:B------:R-:W-:Y:S01]  /*8290*/  FMUL.FTZ R67, R43, R50 ;  /* 0x000000322b437220 */ /* 0x000fe20000410000 */
[----:B------:R-:W-:Y:S01]  /*82a0*/  FFMA.FTZ R213, -R146, R76, R213 ;  /* 0x0000004c92d57223 */ /* 0x000fe200000101d5 */
[----:B------:R-:W-:Y:S01]  /*82b0*/  FMUL.FTZ R78, R95, R88 ;  /* 0x000000585f4e7220 */ /* 0x000fe20000410000 */
[----:B------:R-:W-:Y:S01]  /*82c0*/  IMAD R71, R77, UR8, R69 ;  /* 0x000000084d477c24 */ /* 0x000fe2000f8e0245 */
[----:B------:R-:W-:Y:S01]  /*82d0*/  LEA R70, P0, R68, UR9, 0x2 ;  /* 0x0000000944467c11 */ /* 0x000fe2000f8010ff */
[----:B------:R-:W-:Y:S01]  /*82e0*/  FFMA.FTZ R69, R156, -R76, R211 ;  /* 0x8000004c9c457223 */ /* 0x000fe200000100d3 */
[----:B------:R-:W-:Y:S01]  /*82f0*/  FMUL.FTZ R77, R41, R42 ;  /* 0x0000002a294d7220 */ /* 0x000fe20000410000 */
[----:B------:R-:W-:Y:S01]  /*8300*/  FFMA.FTZ R76, R10, R226, R75 ;  /* 0x000000e20a4c7223 */ /* 0x000fe2000001004b */
[-C--:B------:R-:W-:Y:S01]  /*8310*/  FFMA.FTZ R222, -R147, R67.reuse, R222 ;  /* 0x0000004393de7223 */ /* 0x080fe200000101de */
[----:B------:R-:W-:Y:S01]  /*8320*/  FFMA.FTZ R67, R165, -R67, R220 ;  /* 0x80000043a5437223 */ /* 0x000fe200000100dc */
[----:B------:R-:W-:Y:S01]  /*8330*/  LEA.HI.X R71, R68, UR12, R71, 0x2, P0 ;  /* 0x0000000c44477c11 */ /* 0x000fe200080f1447 */
[----:B------:R-:W-:Y:S01]  /*8340*/  FFMA.FTZ R220, R12, -R220, R223 ;  /* 0x800000dc0cdc7223 */ /* 0x000fe200000100df */
[-C--:B------:R-:W-:Y:S01]  /*8350*/  FFMA.FTZ R226, -R149, R77.reuse, R226 ;  /* 0x0000004d95e27223 */ /* 0x080fe200000101e2 */
[----:B------:R-:W-:Y:S01]  /*8360*/  FFMA.FTZ R68, R167, -R77, R224 ;  /* 0x8000004da7447223 */ /* 0x000fe200000100e0 */
[----:B------:R-:W-:Y:S01]  /*8370*/  FFMA.FTZ R77, R9, R230, R76 ;  /* 0x000000e6094d7223 */ /* 0x000fe2000001004c */
[----:B------:R-:W-:Y:S01]  /*8380*/  FFMA.FTZ R211, R11, -R211, R220 ;  /* 0x800000d30bd37223 */ /* 0x000fe200000100dc */
[----:B------:R-:W-:Y:S01]  /*8390*/  FMUL.FTZ R79, R39, R40 ;  /* 0x00000028274f7220 */ /* 0x000fe20000410000 */
[-C--:B------:R-:W-:Y:S01]  /*83a0*/  FFMA.FTZ R230, -R151, R78.reuse, R230 ;  /* 0x0000004e97e67223 */ /* 0x080fe200000101e6 */
[----:B------:R-:W-:Y:S01]  /*83b0*/  FFMA.FTZ R75, R169, -R78, R228 ;  /* 0x8000004ea94b7223 */ /* 0x000fe200000100e4 */
[----:B------:R-:W-:Y:S01]  /*83c0*/  FFMA.FTZ R78, R8, R234, R77 ;  /* 0x000000ea084e7223 */ /* 0x000fe2000001004d */
[----:B------:R-:W-:Y:S01]  /*83d0*/  FFMA.FTZ R211, R10, -R224, R211 ;  /* 0x800000e00ad37223 */ /* 0x000fe200000100d3 */
[-C--:B------:R-:W-:Y:S01]  /*83e0*/  FFMA.FTZ R234, -R153, R79.reuse, R234 ;  /* 0x0000004f99ea7223 */ /* 0x080fe200000101ea */
[----:B------:R-:W-:Y:S01]  /*83f0*/  FFMA.FTZ R76, R171, -R79, R232 ;  /* 0x8000004fab4c7223 */ /* 0x000fe200000100e8 */
[----:B------:R-:W-:Y:S01]  /*8400*/  FFMA.FTZ R79, R7, R217, R78 ;  /* 0x000000d9074f7223 */ /* 0x000fe2000001004e */
[----:B-1----:R-:W-:Y:S01]  /*8410*/  FMUL.FTZ R205, R96, R85 ;  /* 0x0000005560cd7220 */ /* 0x002fe20000410000 */
[----:B------:R-:W-:Y:S01]  /*8420*/  FFMA.FTZ R211, R9, -R228, R211 ;  /* 0x800000e409d37223 */ /* 0x000fe200000100d3 */
[----:B------:R-:W-:Y:S01]  /*8430*/  FMUL.FTZ R78, R37, R38 ;  /* 0x00000026254e7220 */ /* 0x000fe20000410000 */
[----:B------:R-:W-:Y:S01]  /*8440*/  FFMA.FTZ R206, R6, R238, R79 ;  /* 0x000000ee06ce7223 */ /* 0x000fe2000001004f */
[-C--:B------:R-:W-:Y:S01]  /*8450*/  FFMA.FTZ R217, -R148, R205.reuse, R217 ;  /* 0x000000cd94d97223 */ /* 0x080fe200000101d9 */
[----:B------:R-:W-:Y:S01]  /*8460*/  FFMA.FTZ R77, R158, -R205, R215 ;  /* 0x800000cd9e4d7223 */ /* 0x000fe200000100d7 */
[----:B------:R-:W-:Y:S01]  /*8470*/  FFMA.FTZ R232, R8, -R232, R211 ;  /* 0x800000e808e87223 */ /* 0x000fe200000100d3 */
[----:B------:R-:W-:Y:S01]  /*8480*/  FFMA.FTZ R211, R5, R242, R206 ;  /* 0x000000f205d37223 */ /* 0x000fe200000100ce */
[----:B------:R-:W-:Y:S01]  /*8490*/  ISETP.NE.AND P2, PT, R105, RZ, PT ;  /* 0x000000ff6900720c */ /* 0x000fe20003f45270 */
[-C--:B--2---:R-:W-:Y:S01]  /*84a0*/  FMUL.FTZ R205, R65, R107.reuse ;  /* 0x0000006b41cd7220 */ /* 0x084fe20000410000 */
[C---:B------:R-:W-:Y:S01]  /*84b0*/  FMUL.FTZ R206, R64.reuse, R107 ;  /* 0x0000006b40ce7220 */ /* 0x040fe20000410000 */
[----:B------:R-:W-:Y:S01]  /*84c0*/  FFMA.FTZ R215, R7, -R215, R232 ;  /* 0x800000d707d77223 */ /* 0x000fe200000100e8 */
[----:B------:R-:W-:Y:S01]  /*84d0*/  FFMA.FTZ R238, -R155, R78, R238 ;  /* 0x0000004e9bee7223 */ /* 0x000fe200000101ee */
[-C--:B------:R-:W-:Y:S01]  /*84e0*/  FFMA.FTZ R205, R64, R106.reuse, R205 ;  /* 0x0000006a40cd7223 */ /* 0x080fe200000100cd */
[----:B------:R-:W-:Y:S01]  /*84f0*/  FFMA.FTZ R65, R65, R106, -R206 ;  /* 0x0000006a41417223 */ /* 0x000fe200000108ce */
[----:B------:R-:W-:Y:S01]  /*8500*/  FFMA.FTZ R106, R4, R214, R211 ;  /* 0x000000d6046a7223 */ /* 0x000fe200000100d3 */
[----:B------:R-:W-:Y:S01]  /*8510*/  FFMA.FTZ R78, R173, -R78, R236 ;  /* 0x8000004ead4e7223 */ /* 0x000fe200000100ec */
[----:B------:R-:W-:Y:S01]  /*8520*/  FADD.FTZ R211, R184, R205 ;  /* 0x000000cdb8d37221 */ /* 0x000fe20000010000 */
[----:B------:R-:W-:Y:S01]  /*8530*/  FFMA.FTZ R236, R6, -R236, R215 ;  /* 0x800000ec06ec7223 */ /* 0x000fe200000100d7 */
[----:B------:R-:W-:Y:S01]  /*8540*/  FADD.FTZ R206, R202, R65 ;  /* 0x00000041cace7221 */ /* 0x000fe20000010000 */
[----:B------:R-:W-:Y:S01]  /*8550*/  FMUL.FTZ R64, R35, R36 ;  /* 0x0000002423407220 */ /* 0x000fe20000410000 */
[----:B------:R-:W-:Y:S01]  /*8560*/  FMUL.FTZ R202, R111, R211 ;  /* 0x000000d36fca7220 */ /* 0x000fe20000410000 */
[----:B------:R-:W-:Y:S01]  /*8570*/  FFMA.FTZ R107, R5, -R240, R236 ;  /* 0x800000f0056b7223 */ /* 0x000fe200000100ec */
[----:B------:R-:W-:Y:S01]  /*8580*/  FMUL.FTZ R184, R111, R206 ;  /* 0x000000ce6fb87220 */ /* 0x000fe20000410000 */
[----:B------:R-:W-:Y:S01]  /*8590*/  FFMA.FTZ R214, -R159, R64, R214 ;  /* 0x000000409fd67223 */ /* 0x000fe200000101d6 */
[----:B------:R-:W-:Y:S01]  /*85a0*/  FFMA.FTZ R202, R113, R206, -R202 ;  /* 0x000000ce71ca7223 */ /* 0x000fe200000108ca */
[----:B------:R-:W-:Y:S01]  /*85b0*/  FFMA.FTZ R64, R203, -R64, R212 ;  /* 0x80000040cb407223 */ /* 0x000fe200000100d4 */
[----:B------:R-:W-:Y:S01]  /*85c0*/  FFMA.FTZ R212, R4, -R212, R107 ;  /* 0x800000d404d47223 */ /* 0x000fe2000001006b */
[----:B------:R-:W-:Y:S01]  /*85d0*/  FMUL.FTZ R107, R94, R45 ;  /* 0x0000002d5e6b7220 */ /* 0x000fe20000410000 */
[----:B------:R-:W-:Y:S01]  /*85e0*/  FFMA.FTZ R113, R113, R211, R184 ;  /* 0x000000d371717223 */ /* 0x000fe200000100b8 */
[----:B------:R-:W-:Y:S01]  /*85f0*/  FADD.FTZ R187, R187, R202 ;  /* 0x000000cabbbb7221 */ /* 0x000fe20000010000 */
[----:B------:R-:W-:Y:S01]  /*8600*/  VOTEU.ALL UP0, P2 ;  /* 0x0000000000ff7886 */ /* 0x000fe20001000000 */
[----:B------:R-:W-:Y:S01]  /*8610*/  FFMA.FTZ R65, R3, R209, R106 ;  /* 0x000000d103417223 */ /* 0x000fe2000001006a */
[-C--:B------:R-:W-:Y:S01]  /*8620*/  FFMA.FTZ R209, -R160, R107.reuse, R209 ;  /* 0x0000006ba0d17223 */ /* 0x080fe200000101d1 */
[----:B------:R-:W-:Y:S01]  /*8630*/  FFMA.FTZ R106, R204, -R107, R207 ;  /* 0x8000006bcc6a7223 */ /* 0x000fe200000100cf */
[----:B------:R-:W-:Y:S01]  /*8640*/  FADD.FTZ R162, R162, R113 ;  /* 0x00000071a2a27221 */ /* 0x000fe20000010000 */
[----:B------:R-:W-:Y:S01]  /*8650*/  FMUL.FTZ R107, R115, R187 ;  /* 0x000000bb736b7220 */ /* 0x000fe20000410000 */
[----:B------:R-:W-:Y:S01]  /*8660*/  @!UP0 ULEA UR21, UR8, UR20, 0x4 ;  /* 0x0000001408158291 */ /* 0x000fe2000f8e20ff */
[----:B------:R-:W-:Y:S01]  /*8670*/  FMUL.FTZ R111, R33, R34 ;  /* 0x00000022216f7220 */ /* 0x000fe20000410000 */
[-C--:B------:R-:W-:Y:S01]  /*8680*/  FMUL.FTZ R184, R115, R162.reuse ;  /* 0x000000a273b87220 */ /* 0x080fe20000410000 */
[C---:B------:R-:W-:Y:S01]  /*8690*/  FFMA.FTZ R107, R116.reuse, R162, R107 ;  /* 0x000000a2746b7223 */ /* 0x040fe2000001006b */
[----:B------:R-:W-:Y:S01]  /*86a0*/  FMUL.FTZ R115, R211, UR42 ;  /* 0x0000002ad3737c20 */ /* 0x000fe20008410000 */
[-C--:B------:R-:W-:Y:S01]  /*86b0*/  FFMA.FTZ R205, R201, -R111.reuse, R208 ;  /* 0x8000006fc9cd7223 */ /* 0x080fe200000100d0 */
[----:B------:R-:W-:Y:S01]  /*86c0*/  FFMA.FTZ R113, -R185, R111, R210 ;  /* 0x0000006fb9717223 */ /* 0x000fe200000101d2 */
[----:B------:R-:W-:Y:S01]  /*86d0*/  FFMA.FTZ R111, R116, R187, -R184 ;  /* 0x000000bb746f7223 */ /* 0x000fe200000108b8 */
[----:B------:R-:W-:Y:S01]  /*86e0*/  FADD.FTZ R164, R164, R107 ;  /* 0x0000006ba4a47221 */ /* 0x000fe20000010000 */
[----:B0-----:R0:W-:Y:S01]  /*86f0*/  @!P2 STS.128 [UR21+0x8b80], R60 ;  /* 0x008b803cff00a988 */ /* 0x0011e20008000c15 */
[----:B------:R-:W-:Y:S01]  /*8700*/  FFMA.FTZ R184, R206, UR23, -R115 ;  /* 0x00000017ceb87c23 */ /* 0x000fe20008010873 */
[----:B------:R-:W-:Y:S01]  /*8710*/  FADD.FTZ R186, R186, R111 ;  /* 0x0000006fbaba7221 */ /* 0x000fe20000010000 */
[----:B------:R-:W-:Y:S01]  /*8720*/  FMUL.FTZ R202, R201, R206 ;  /* 0x000000cec9ca7220 */ /* 0x000fe20000410000 */
[----:B------:R-:W-:Y:S01]  /*8730*/  FFMA.FTZ R207, R3, -R207, R212 ;  /* 0x800000cf03cf7223 */ /* 0x000fe200000100d4 */
[----:B------:R-:W-:Y:S01]  /*8740*/  FMUL.FTZ R184, R205, R184 ;  /* 0x000000b8cdb87220 */ /* 0x000fe20000410000 */
[----:B------:R-:W-:Y:S01]  /*8750*/  FMUL.FTZ R212, R206, R34 ;  /* 0x00000022ced47220 */ /* 0x000fe20000410000 */
[----:B------:R-:W-:Y:S01]  /*8760*/  FMUL.FTZ R107, R204, R187 ;  /* 0x000000bbcc6b7220 */ /* 0x000fe20000410000 */
[----:B------:R-:W-:Y:S01]  /*8770*/  FFMA.FTZ R202, R185, R211, R202 ;  /* 0x000000d3b9ca7223 */ /* 0x000fe200000100ca */
[----:B------:R-:W-:Y:S01]  /*8780*/  FMUL.FTZ R74, R97, R90 ;  /* 0x0000005a614a7220 */ /* 0x000fe20000410000 */
[----:B------:R-:W-:Y:S01]  /*8790*/  FMUL.FTZ R115, R33, R212 ;  /* 0x000000d421737220 */ /* 0x000fe20000410000 */
[----:B------:R-:W-:Y:S01]  /*87a0*/  P2R R79, PR, RZ, 0x4 ;  /* 0x00000004ff4f7803 */ /* 0x000fe20000000000 */
[----:B------:R-:W-:Y:S01]  /*87b0*/  FMUL.FTZ R73, R44, R59 ;  /* 0x0000003b2c497220 */ /* 0x000fe20000410000 */
[----:B------:R-:W-:Y:S01]  /*87c0*/  FFMA.FTZ R218, -R145, R74, R218 ;  /* 0x0000004a91da7223 */ /* 0x000fe200000101da */
[----:B0-----:R-:W-:Y:S01]  /*87d0*/  FMUL.FTZ R63, R117, R164 ;  /* 0x000000a4753f7220 */ /* 0x001fe20000410000 */
[----:B------:R-:W-:Y:S01]  /*87e0*/  FMUL.FTZ R60, R206, UR42 ;  /* 0x0000002ace3c7c20 */ /* 0x000fe20008410000 */
[----:B------:R-:W-:-:S02]  /*87f0*/  HFMA2 R62, -RZ, RZ, 0, 7.8678131103515625e-06 ;  /* 0x00000084ff3e7431 */ /* 0x000fc400000001ff */
[-C--:B------:R-:W-:Y:S01]  /*8800*/  FMUL.FTZ R117, R117, R186.reuse ;  /* 0x000000ba75757220 */ /* 0x080fe20000410000 */
[C---:B------:R-:W-:Y:S01]  /*8810*/  FFMA.FTZ R63, R118.reuse, R186, -R63 ;  /* 0x000000ba763f7223 */ /* 0x040fe2000001083f */
[C---:B------:R-:W-:Y:S01]  /*8820*/  FFMA.FTZ R116, R211.reuse, UR23, R60 ;  /* 0x00000017d3747c23 */ /* 0x040fe2000801003c */
[----:B------:R-:W-:Y:S01]  /*8830*/  FMUL.FTZ R206, R211, R34 ;  /* 0x00000022d3ce7220 */ /* 0x000fe20000410000 */
[----:B------:R-:W-:Y:S01]  /*8840*/  FFMA.FTZ R117, R118, R164, R117 ;  /* 0x000000a476757223 */ /* 0x000fe20000010075 */
[----:B------:R-:W-:Y:S01]  /*8850*/  FADD.FTZ R188, R188, R63 ;  /* 0x0000003fbcbc7221 */ /* 0x000fe20000010000 */
[----:B------:R-:W-:Y:S01]  /*8860*/  FFMA.FTZ R116, R113, R116, R184 ;  /* 0x0000007471747223 */ /* 0x000fe200000100b8 */
[----:B------:R-:W-:Y:S01]  /*8870*/  FMUL.FTZ R111, R33, R206 ;  /* 0x000000ce216f7220 */ /* 0x000fe20000410000 */
[----:B------:R-:W-:Y:S01]  /*8880*/  FADD.FTZ R166, R166, R117 ;  /* 0x00000075a6a67221 */ /* 0x000fe20000010000 */
[----:B------:R-:W-:Y:S01]  /*8890*/  FMUL.FTZ R63, R119, R188 ;  /* 0x000000bc773f7220 */ /* 0x000fe20000410000 */
[----:B------:R-:W-:-:S02]  /*88a0*/  IMAD R62, R105, R62, UR20 ;  /* 0x00000014693e7e24 */ /* 0x000fc4000f8e023e */
[----:B------:R-:W-:Y:S01]  /*88b0*/  FFMA.FTZ R117, R160, R162, R107 ;  /* 0x000000a2a0757223 */ /* 0x000fe2000001006b */
[C---:B------:R-:W-:Y:S01]  /*88c0*/  FMUL.FTZ R60, R205.reuse, R212 ;  /* 0x000000d4cd3c7220 */ /* 0x040fe20000410000 */
[----:B------:R-:W-:Y:S01]  /*88d0*/  FMUL.FTZ R61, R205, R206 ;  /* 0x000000cecd3d7220 */ /* 0x000fe20000410000 */
[----:B------:R-:W-:Y:S01]  /*88e0*/  FFMA.FTZ R107, R33, R202, R116 ;  /* 0x000000ca216b7223 */ /* 0x000fe20000010074 */
[-C--:B------:R-:W-:Y:S01]  /*88f0*/  FMUL.FTZ R119, R119, R166.reuse ;  /* 0x000000a677777220 */ /* 0x080fe20000410000 */
[----:B------:R-:W-:Y:S01]  /*8900*/  FMUL.FTZ R116, R162, UR42 ;  /* 0x0000002aa2747c20 */ /* 0x000fe20008410000 */
[C---:B------:R-:W-:Y:S01]  /*8910*/  FFMA.FTZ R63, R120.reuse, R166, R63 ;  /* 0x000000a6783f7223 */ /* 0x040fe2000001003f */
[C---:B------:R-:W-:Y:S01]  /*8920*/  FFMA.FTZ R60, R113.reuse, R206, R60 ;  /* 0x000000ce713c7223 */ /* 0x040fe2000001003c */
[----:B------:R-:W-:Y:S01]  /*8930*/  FFMA.FTZ R61, R113, R212, -R61 ;  /* 0x000000d4713d7223 */ /* 0x000fe2000001083d */
[----:B------:R0:W-:Y:S01]  /*8940*/  STS [R62+0x2178], R111 ;  /* 0x0021786f3e007388 */ /* 0x0001e20000000800 */
[----:B------:R-:W-:Y:S01]  /*8950*/  FFMA.FTZ R120, R120, R188, -R119 ;  /* 0x000000bc78787223 */ /* 0x000fe20000010877 */
[----:B------:R-:W-:Y:S01]  /*8960*/  FFMA.FTZ R113, R187, UR23, -R116 ;  /* 0x00000017bb717c23 */ /* 0x000fe20008010874 */
[----:B------:R-:W-:Y:S01]  /*8970*/  FADD.FTZ R168, R168, R63 ;  /* 0x0000003fa8a87221 */ /* 0x000fe20000010000 */
[----:B------:R-:W-:Y:S01]  /*8980*/  FMUL.FTZ R63, R162, R45 ;  /* 0x0000002da23f7220 */ /* 0x000fe20000410000 */
[----:B------:R-:W-:Y:S01]  /*8990*/  FADD.FTZ R189, R189, R120 ;  /* 0x00000078bdbd7221 */ /* 0x000fe20000010000 */
[C---:B------:R-:W-:Y:S01]  /*89a0*/  FMUL.FTZ R118, R106.reuse, R113 ;  /* 0x000000716a767220 */ /* 0x040fe20000410000 */
[----:B------:R1:W-:Y:S01]  /*89b0*/  STS [R62+0x217c], R115 ;  /* 0x00217c733e007388 */ /* 0x0003e20000000800 */
[----:B------:R-:W-:Y:S01]  /*89c0*/  FMUL.FTZ R120, R106, R63 ;  /* 0x0000003f6a787220 */ /* 0x000fe20000410000 */
[----:B------:R-:W-:Y:S01]  /*89d0*/  FMUL.FTZ R113, R121, R189 ;  /* 0x000000bd79717220 */ /* 0x000fe20000410000 */
[C---:B0-----:R-:W-:Y:S01]  /*89e0*/  FMUL.FTZ R111, R187.reuse, UR42 ;  /* 0x0000002abb6f7c20 */ /* 0x041fe20008410000 */
[----:B------:R-:W-:Y:S01]  /*89f0*/  FMUL.FTZ R187, R187, R45 ;  /* 0x0000002dbbbb7220 */ /* 0x000fe20000410000 */
[----:B------:R-:W-:Y:S01]  /*8a00*/  FMUL.FTZ R185, R94, R63 ;  /* 0x0000003f5eb97220 */ /* 0x000fe20000410000 */
[-C--:B------:R-:W-:Y:S01]  /*8a10*/  FFMA.FTZ R113, R122, R168.reuse, R113 ;  /* 0x000000a87a717223 */ /* 0x080fe20000010071 */
[----:B------:R-:W-:Y:S01]  /*8a20*/  FFMA.FTZ R116, R162, UR23, R111 ;  /* 0x00000017a2747c23 */ /* 0x000fe2000801006f */
[----:B------:R-:W-:Y:S01]  /*8a30*/  FMUL.FTZ R160, R106, R187 ;  /* 0x000000bb6aa07220 */ /* 0x000fe20000410000 */
[----:B------:R-:W-:Y:S01]  /*8a40*/  FMUL.FTZ R106, R121, R168 ;  /* 0x000000a8796a7220 */ /* 0x000fe20000410000 */
[----:B------:R-:W-:Y:S01]  /*8a50*/  FADD.FTZ R170, R170, R113 ;  /* 0x00000071aaaa7221 */ /* 0x000fe20000010000 */
[----:B------:R-:W-:Y:S01]  /*8a60*/  FMUL.FTZ R119, R186, R36 ;  /* 0x00000024ba777220 */ /* 0x000fe20000410000 */
[C---:B------:R-:W-:Y:S01]  /*8a70*/  FFMA.FTZ R111, R209.reuse, R63, R160 ;  /* 0x0000003fd16f7223 */ /* 0x040fe200000100a0 */
[----:B-1----:R-:W-:Y:S01]  /*8a80*/  FFMA.FTZ R115, R122, R189, -R106 ;  /* 0x000000bd7a737223 */ /* 0x002fe2000001086a */
[C---:B------:R-:W-:Y:S01]  /*8a90*/  FFMA.FTZ R63, R209.reuse, R187, -R120 ;  /* 0x000000bbd13f7223 */ /* 0x040fe20000010878 */
[----:B------:R-:W-:Y:S01]  /*8aa0*/  FFMA.FTZ R209, R209, R116, R118 ;  /* 0x00000074d1d17223 */ /* 0x000fe20000010076 */
[----:B------:R-:W-:Y:S01]  /*8ab0*/  FFMA.FTZ R26, R117, R45, R26 ;  /* 0x0000002d751a7223 */ /* 0x000fe2000001001a */
[----:B------:R-:W-:Y:S01]  /*8ac0*/  FADD.FTZ R190, R190, R115 ;  /* 0x00000073bebe7221 */ /* 0x000fe20000010000 */
[----:B------:R-:W-:Y:S01]  /*8ad0*/  FMUL.FTZ R121, R64, R119 ;  /* 0x0000007740797220 */ /* 0x000fe20000410000 */
[----:B------:R-:W-:Y:S01]  /*8ae0*/  FFMA.FTZ R106, R94, R117, R209 ;  /* 0x000000755e6a7223 */ /* 0x000fe200000100d1 */
[----:B------:R-:W-:Y:S01]  /*8af0*/  FMUL.FTZ R117, R164, R36 ;  /* 0x00000024a4757220 */ /* 0x000fe20000410000 */
[C---:B------:R-:W-:Y:S01]  /*8b00*/  FMUL.FTZ R113, R123.reuse, R190 ;  /* 0x000000be7b717220 */ /* 0x040fe20000410000 */
[----:B------:R-:W-:Y:S01]  /*8b10*/  FMUL.FTZ R123, R123, R170 ;  /* 0x000000aa7b7b7220 */ /* 0x000fe20000410000 */
[----:B------:R-:W-:Y:S01]  /*8b20*/  FFMA.FTZ R74, R163, -R74, R216 ;  /* 0x8000004aa34a7223 */ /* 0x000fe200000100d8 */
[----:B------:R-:W-:Y:S01]  /*8b30*/  FMUL.FTZ R216, R93, R56 ;  /* 0x000000385dd87220 */ /* 0x000fe20000410000 */
[C---:B------:R-:W-:Y:S01]  /*8b40*/  FFMA.FTZ R115, R126.reuse, R170, R113 ;  /* 0x000000aa7e737223 */ /* 0x040fe20000010071 */
[----:B------:R-:W-:Y:S01]  /*8b50*/  FFMA.FTZ R126, R126, R190, -R123 ;  /* 0x000000be7e7e7223 */ /* 0x000fe2000001087b */
[-C--:B------:R-:W-:Y:S01]  /*8b60*/  FMUL.FTZ R123, R64, R117.reuse ;  /* 0x00000075407b7220 */ /* 0x080fe20000410000 */
[----:B------:R0:W-:Y:S01]  /*8b70*/  STS [R62+0x2170], R185 ;  /* 0x002170b93e007388 */ /* 0x0001e20000000800 */
[----:B------:R-:W-:Y:S01]  /*8b80*/  FADD.FTZ R172, R172, R115 ;  /* 0x00000073acac7221 */ /* 0x000fe20000010000 */
[----:B------:R-:W-:Y:S01]  /*8b90*/  FADD.FTZ R191, R191, R126 ;  /* 0x0000007ebfbf7221 */ /* 0x000fe20000010000 */
[----:B------:R-:W-:Y:S01]  /*8ba0*/  FFMA.FTZ R113, R214, R117, R121 ;  /* 0x00000075d6717223 */ /* 0x000fe20000010079 */
[----:B------:R-:W-:Y:S01]  /*8bb0*/  FMUL.FTZ R201, R94, R187 ;  /* 0x000000bb5ec97220 */ /* 0x000fe20000410000 */
[----:B------:R-:W-:Y:S01]  /*8bc0*/  FMUL.FTZ R116, R127, R172 ;  /* 0x000000ac7f747220 */ /* 0x000fe20000410000 */
[-C--:B------:R-:W-:Y:S01]  /*8bd0*/  FMUL.FTZ R187, R35, R119.reuse ;  /* 0x0000007723bb7220 */ /* 0x080fe20000410000 */
[----:B------:R-:W-:Y:S01]  /*8be0*/  FFMA.FTZ R115, R214, R119, -R123 ;  /* 0x00000077d6737223 */ /* 0x000fe2000001087b */
[----:B------:R-:W-:Y:S01]  /*8bf0*/  FFMA.FTZ R79, R175, -R216, R240 ;  /* 0x800000d8af4f7223 */ /* 0x000fe200000100f0 */
[-C--:B------:R-:W-:Y:S01]  /*8c00*/  FMUL.FTZ R118, R188, R56.reuse ;  /* 0x00000038bc767220 */ /* 0x080fe20000410000 */
[----:B0-----:R-:W-:Y:S01]  /*8c10*/  FMUL.FTZ R185, R35, R117 ;  /* 0x0000007523b97220 */ /* 0x001fe20000410000 */
[-C--:B------:R-:W-:Y:S01]  /*8c20*/  FMUL.FTZ R117, R127, R191.reuse ;  /* 0x000000bf7f757220 */ /* 0x080fe20000410000 */
[----:B------:R-:W-:Y:S01]  /*8c30*/  FFMA.FTZ R119, R128, R191, -R116 ;  /* 0x000000bf80777223 */ /* 0x000fe20000010874 */
[----:B------:R-:W-:Y:S01]  /*8c40*/  FMUL.FTZ R116, R166, R56 ;  /* 0x00000038a6747220 */ /* 0x000fe20000410000 */
[----:B------:R-:W-:Y:S01]  /*8c50*/  FFMA.FTZ R242, -R157, R216, R242 ;  /* 0x000000d89df27223 */ /* 0x000fe200000101f2 */
[----:B------:R-:W-:Y:S01]  /*8c60*/  FFMA.FTZ R117, R128, R172, R117 ;  /* 0x000000ac80757223 */ /* 0x000fe20000010075 */
[C---:B------:R-:W-:Y:S01]  /*8c70*/  FMUL.FTZ R121, R79.reuse, R118 ;  /* 0x000000764f797220 */ /* 0x040fe20000410000 */
[----:B------:R-:W-:Y:S01]  /*8c80*/  FADD.FTZ R192, R192, R119 ;  /* 0x00000077c0c07221 */ /* 0x000fe20000010000 */
[-C--:B------:R-:W-:Y:S01]  /*8c90*/  FMUL.FTZ R119, R79, R116.reuse ;  /* 0x000000744f777220 */ /* 0x080fe20000410000 */
[----:B------:R-:W-:Y:S01]  /*8ca0*/  FADD.FTZ R174, R174, R117 ;  /* 0x00000075aeae7221 */ /* 0x000fe20000010000 */
[----:B------:R0:W-:Y:S01]  /*8cb0*/  STS [R62+0x2168], R185 ;  /* 0x002168b93e007388 */ /* 0x0001e20000000800 */
[----:B------:R-:W-:Y:S01]  /*8cc0*/  FFMA.FTZ R117, R242, R116, R121 ;  /* 0x00000074f2757223 */ /* 0x000fe20000010079 */
[-C--:B------:R-:W-:Y:S01]  /*8cd0*/  FMUL.FTZ R123, R189, R38.reuse ;  /* 0x00000026bd7b7220 */ /* 0x080fe20000410000 */
[----:B------:R-:W-:Y:S01]  /*8ce0*/  FMUL.FTZ R121, R168, R38 ;  /* 0x00000026a8797220 */ /* 0x000fe20000410000 */
[----:B------:R1:W-:Y:S01]  /*8cf0*/  STS [R62+0x216c], R187 ;  /* 0x00216cbb3e007388 */ /* 0x0003e20000000800 */
[----:B------:R-:W-:Y:S01]  /*8d00*/  FMUL.FTZ R126, R190, R85 ;  /* 0x00000055be7e7220 */ /* 0x000fe20000410000 */
[----:B------:R-:W-:Y:S01]  /*8d10*/  FMUL.FTZ R127, R78, R123 ;  /* 0x0000007b4e7f7220 */ /* 0x000fe20000410000 */
[-C--:B------:R-:W-:Y:S01]  /*8d20*/  FFMA.FTZ R227, -R114, R73.reuse, R227 ;  /* 0x0000004972e37223 */ /* 0x080fe200000101e3 */
[----:B------:R-:W-:Y:S01]  /*8d30*/  FFMA.FTZ R73, R154, -R73, R219 ;  /* 0x800000499a497223 */ /* 0x000fe200000100db */
[----:B------:R-:W-:Y:S01]  /*8d40*/  STS [R62+0x2174], R201 ;  /* 0x002174c93e007388 */ /* 0x000fe20000000800 */
[----:B0-----:R-:W-:Y:S01]  /*8d50*/  FMUL.FTZ R185, R93, R116 ;  /* 0x000000745db97220 */ /* 0x001fe20000410000 */
[----:B------:R-:W-:Y:S01]  /*8d60*/  FFMA.FTZ R116, R242, R118, -R119 ;  /* 0x00000076f2747223 */ /* 0x000fe20000010877 */
[C---:B------:R-:W-:Y:S01]  /*8d70*/  FMUL.FTZ R119, R129.reuse, R174 ;  /* 0x000000ae81777220 */ /* 0x040fe20000410000 */
[----:B------:R-:W-:Y:S01]  /*8d80*/  FMUL.FTZ R129, R129, R192 ;  /* 0x000000c081817220 */ /* 0x000fe20000410000 */
[----:B-1----:R-:W-:Y:S01]  /*8d90*/  FMUL.FTZ R187, R93, R118 ;  /* 0x000000765dbb7220 */ /* 0x002fe20000410000 */
[----:B------:R0:W-:Y:S01]  /*8da0*/  STS [R62+0x2160], R185 ;  /* 0x002160b93e007388 */ /* 0x0001e20000000800 */
[C---:B------:R-:W-:Y:S01]  /*8db0*/  FFMA.FTZ R118, R130.reuse, R192, -R119 ;  /* 0x000000c082767223 */ /* 0x040fe20000010877 */
[----:B------:R-:W-:Y:S01]  /*8dc0*/  FFMA.FTZ R129, R130, R174, R129 ;  /* 0x000000ae82817223 */ /* 0x000fe20000010081 */
[----:B------:R-:W-:Y:S01]  /*8dd0*/  BSSY.RECONVERGENT B0, `(.L_x_4987) ;  /* 0x000010a000007945 */ /* 0x000fe20003800200 */
        /* <DEDUP_REMOVED lines=16> */
[-C--:B------:R-:W-:Y:S01]  /*8ee0*/  FMUL.FTZ R120, R77, R126.reuse ;  /* 0x0000007e4d787220 */ /* 0x080fe20000410000 */
[----:B0-----:R-:W-:Y:S01]  /*8ef0*/  FMUL.FTZ R185, R96, R126 ;  /* 0x0000007e60b97220 */ /* 0x001fe20000410000 */
[C---:B------:R-:W-:Y:S01]  /*8f00*/  FMUL.FTZ R121, R133.reuse, R194 ;  /* 0x000000c285797220 */ /* 0x040fe20000410000 */
[-C--:B------:R-:W-:Y:S01]  /*8f10*/  FMUL.FTZ R133, R133, R177.reuse ;  /* 0x000000b185857220 */ /* 0x080fe20000410000 */
[----:B------:R0:W-:Y:S01]  /*8f20*/  STS [R62+0x2158], R127 ;  /* 0x0021587f3e007388 */ /* 0x0001e20000000800 */
[----:B------:R-:W-:Y:S01]  /*8f30*/  FFMA.FTZ R120, R217, R122, R120 ;  /* 0x0000007ad9787223 */ /* 0x000fe20000010078 */
[C---:B------:R-:W-:Y:S01]  /*8f40*/  FFMA.FTZ R121, R134.reuse, R177, R121 ;  /* 0x000000b186797223 */ /* 0x040fe20000010079 */
[----:B------:R-:W-:Y:S01]  /*8f50*/  FFMA.FTZ R134, R134, R194, -R133 ;  /* 0x000000c286867223 */ /* 0x000fe20000010885 */
[----:B------:R-:W-:Y:S01]  /*8f60*/  FMUL.FTZ R133, R96, R122 ;  /* 0x0000007a60857220 */ /* 0x000fe20000410000 */
[----:B------:R-:W-:Y:S01]  /*8f70*/  FMUL.FTZ R129, R191, R40 ;  /* 0x00000028bf817220 */ /* 0x000fe20000410000 */
[----:B------:R-:W-:Y:S01]  /*8f80*/  FADD.FTZ R178, R178, R121 ;  /* 0x00000079b2b27221 */ /* 0x000fe20000010000 */
[----:B------:R-:W-:Y:S01]  /*8f90*/  FADD.FTZ R195, R195, R134 ;  /* 0x00000086c3c37221 */ /* 0x000fe20000010000 */
[----:B------:R-:W-:Y:S01]  /*8fa0*/  FFMA.FTZ R121, R217, R126, -R128 ;  /* 0x0000007ed9797223 */ /* 0x000fe20000010880 */
[----:B------:R1:W-:Y:S01]  /*8fb0*/  STS [R62+0x215c], R131 ;  /* 0x00215c833e007388 */ /* 0x0003e20000000800 */
[C---:B------:R-:W-:Y:S01]  /*8fc0*/  FMUL.FTZ R126, R135.reuse, R178 ;  /* 0x000000b2877e7220 */ /* 0x040fe20000410000 */
[-C--:B------:R-:W-:Y:S01]  /*8fd0*/  FMUL.FTZ R123, R135, R195.reuse ;  /* 0x000000c3877b7220 */ /* 0x080fe20000410000 */
[----:B0-----:R-:W-:Y:S01]  /*8fe0*/  FMUL.FTZ R127, R172, R40 ;  /* 0x00000028ac7f7220 */ /* 0x001fe20000410000 */
[----:B------:R0:W-:Y:S01]  /*8ff0*/  STS [R62+0x2150], R133 ;  /* 0x002150853e007388 */ /* 0x0001e20000000800 */
[----:B------:R-:W-:Y:S01]  /*9000*/  FMUL.FTZ R134, R192, R88 ;  /* 0x00000058c0867220 */ /* 0x000fe20000410000 */
[C---:B------:R-:W-:Y:S01]  /*9010*/  FFMA.FTZ R122, R136.reuse, R178, R123 ;  /* 0x000000b2887a7223 */ /* 0x040fe2000001007b */
[----:B------:R-:W-:Y:S01]  /*9020*/  FFMA.FTZ R123, R136, R195, -R126 ;  /* 0x000000c3887b7223 */ /* 0x000fe2000001087e */
[C---:B------:R-:W-:Y:S01]  /*9030*/  FMUL.FTZ R126, R76.reuse, R127 ;  /* 0x0000007f4c7e7220 */ /* 0x040fe20000410000 */
[-C--:B------:R-:W-:Y:S01]  /*9040*/  FMUL.FTZ R135, R39, R129.reuse ;  /* 0x0000008127877220 */ /* 0x080fe20000410000 */
[-C--:B-1----:R-:W-:Y:S01]  /*9050*/  FMUL.FTZ R131, R76, R129.reuse ;  /* 0x000000814c837220 */ /* 0x082fe20000410000 */
[----:B------:R-:W-:Y:S01]  /*9060*/  FADD.FTZ R179, R179, R122 ;  /* 0x0000007ab3b37221 */ /* 0x000fe20000010000 */
[----:B------:R-:W-:Y:S01]  /*9070*/  FADD.FTZ R196, R196, R123 ;  /* 0x0000007bc4c47221 */ /* 0x000fe20000010000 */
[C---:B------:R-:W-:Y:S01]  /*9080*/  FFMA.FTZ R123, R234.reuse, R129, -R126 ;  /* 0x00000081ea7b7223 */ /* 0x040fe2000001087e */
[-C--:B------:R-:W-:Y:S01]  /*9090*/  FFMA.FTZ R122, R234, R127.reuse, R131 ;  /* 0x0000007fea7a7223 */ /* 0x080fe20000010083 */
[----:B0-----:R-:W-:Y:S01]  /*90a0*/  FMUL.FTZ R133, R39, R127 ;  /* 0x0000007f27857220 */ /* 0x001fe20000410000 */
[CC--:B------:R-:W-:Y:S01]  /*90b0*/  FMUL.FTZ R127, R137.reuse, R179.reuse ;  /* 0x000000b3897f7220 */ /* 0x0c0fe20000410000 */
[----:B------:R-:W-:Y:S01]  /*90c0*/  FMUL.FTZ R126, R137, R196 ;  /* 0x000000c4897e7220 */ /* 0x000fe20000410000 */
[----:B------:R-:W-:Y:S01]  /*90d0*/  FMUL.FTZ R132, R174, R88 ;  /* 0x00000058ae847220 */ /* 0x000fe20000410000 */
[----:B------:R-:W-:Y:S01]  /*90e0*/  FMUL.FTZ R129, R75, R134 ;  /* 0x000000864b817220 */ /* 0x000fe20000410000 */
[C---:B------:R-:W-:Y:S01]  /*90f0*/  FFMA.FTZ R128, R138.reuse, R196, -R127 ;  /* 0x000000c48a807223 */ /* 0x040fe2000001087f */
[----:B------:R-:W-:Y:S01]  /*9100*/  FFMA.FTZ R127, R138, R179, R126 ;  /* 0x000000b38a7f7223 */ /* 0x000fe2000001007e */
[----:B------:R0:W-:Y:S01]  /*9110*/  STS [R62+0x2148], R133 ;  /* 0x002148853e007388 */ /* 0x0001e20000000800 */
[-C--:B------:R-:W-:Y:S01]  /*9120*/  FFMA.FTZ R126, R230, R132.reuse, R129 ;  /* 0x00000084e67e7223 */ /* 0x080fe20000010081 */
[----:B------:R-:W-:Y:S01]  /*9130*/  FADD.FTZ R197, R197, R128 ;  /* 0x00000080c5c57221 */ /* 0x000fe20000010000 */
[----:B------:R-:W-:Y:S01]  /*9140*/  FADD.FTZ R180, R180, R127 ;  /* 0x0000007fb4b47221 */ /* 0x000fe20000010000 */
[----:B------:R-:W-:Y:S01]  /*9150*/  FMUL.FTZ R131, R75, R132 ;  /* 0x000000844b837220 */ /* 0x000fe20000410000 */
[----:B------:R1:W-:Y:S01]  /*9160*/  STS [R62+0x214c], R135 ;  /* 0x00214c873e007388 */ /* 0x0003e20000000800 */
[CC--:B------:R-:W-:Y:S01]  /*9170*/  FMUL.FTZ R127, R139.reuse, R197.reuse ;  /* 0x000000c58b7f7220 */ /* 0x0c0fe20000410000 */
[----:B------:R-:W-:Y:S01]  /*9180*/  FMUL.FTZ R130, R139, R180 ;  /* 0x000000b48b827220 */ /* 0x000fe20000410000 */
[C---:B------:R-:W-:Y:S01]  /*9190*/  FMUL.FTZ R137, R95.reuse, R132 ;  /* 0x000000845f897220 */ /* 0x040fe20000410000 */
[----:B------:R-:W-:Y:S01]  /*91a0*/  FMUL.FTZ R139, R95, R134 ;  /* 0x000000865f8b7220 */ /* 0x000fe20000410000 */
[C---:B------:R-:W-:Y:S01]  /*91b0*/  FFMA.FTZ R128, R140.reuse, R180, R127 ;  /* 0x000000b48c807223 */ /* 0x040fe2000001007f */
[----:B------:R-:W-:Y:S01]  /*91c0*/  FFMA.FTZ R129, R140, R197, -R130 ;  /* 0x000000c58c817223 */ /* 0x000fe20000010882 */
[----:B0-----:R-:W-:Y:S01]  /*91d0*/  FMUL.FTZ R133, R193, R42 ;  /* 0x0000002ac1857220 */ /* 0x001fe20000410000 */
[----:B------:R-:W-:Y:S01]  /*91e0*/  FFMA.FTZ R127, R230, R134, -R131 ;  /* 0x00000086e67f7223 */ /* 0x000fe20000010883 */
[----:B------:R-:W-:Y:S01]  /*91f0*/  FADD.FTZ R181, R181, R128 ;  /* 0x00000080b5b57221 */ /* 0x000fe20000010000 */
[----:B------:R-:W-:Y:S01]  /*9200*/  FADD.FTZ R198, R198, R129 ;  /* 0x00000081c6c67221 */ /* 0x000fe20000010000 */
[----:B------:R-:W-:Y:S01]  /*9210*/  FMUL.FTZ R131, R176, R42 ;  /* 0x0000002ab0837220 */ /* 0x000fe20000410000 */
[----:B-1----:R-:W-:Y:S01]  /*9220*/  FMUL.FTZ R135, R68, R133 ;  /* 0x0000008544877220 */ /* 0x002fe20000410000 */
[----:B------:R0:W-:Y:S01]  /*9230*/  STS [R62+0x2140], R137 ;  /* 0x002140893e007388 */ /* 0x0001e20000000800 */
[CC--:B------:R-:W-:Y:S01]  /*9240*/  FMUL.FTZ R129, R141.reuse, R198.reuse ;  /* 0x000000c68d817220 */ /* 0x0c0fe20000410000 */
[----:B------:R-:W-:Y:S01]  /*9250*/  FMUL.FTZ R141, R141, R181 ;  /* 0x000000b58d8d7220 */ /* 0x000fe20000410000 */
[-C--:B------:R-:W-:Y:S01]  /*9260*/  FFMA.FTZ R128, R226, R131.reuse, R135 ;  /* 0x00000083e2807223 */ /* 0x080fe20000010087 */
[----:B------:R-:W-:Y:S01]  /*9270*/  FMUL.FTZ R135, R41, R131 ;  /* 0x0000008329877220 */ /* 0x000fe20000410000 */
[C---:B------:R-:W-:Y:S01]  /*9280*/  FFMA.FTZ R129, R142.reuse, R181, R129 ;  /* 0x000000b58e817223 */ /* 0x040fe20000010081 */
[----:B------:R-:W-:Y:S01]  /*9290*/  FFMA.FTZ R142, R142, R198, -R141 ;  /* 0x000000c68e8e7223 */ /* 0x000fe2000001088d */
[----:B------:R-:W-:Y:S01]  /*92a0*/  FMUL.FTZ R138, R194, R89 ;  /* 0x00000059c28a7220 */ /* 0x000fe20000410000 */
[----:B------:R1:W-:Y:S01]  /*92b0*/  STS [R62+0x2144], R139 ;  /* 0x0021448b3e007388 */ /* 0x0003e20000000800 */
[----:B------:R-:W-:Y:S01]  /*92c0*/  FADD.FTZ R182, R182, R129 ;  /* 0x00000081b6b67221 */ /* 0x000fe20000010000 */
[----:B------:R-:W-:Y:S01]  /*92d0*/  FADD.FTZ R199, R199, R142 ;  /* 0x0000008ec7c77221 */ /* 0x000fe20000010000 */
[----:B0-----:R-:W-:Y:S01]  /*92e0*/  FMUL.FTZ R137, R68, R131 ;  /* 0x0000008344897220 */ /* 0x001fe20000410000 */
[----:B------:R-:W-:Y:S01]  /*92f0*/  FMUL.FTZ R134, R69, R138 ;  /* 0x0000008a45867220 */ /* 0x000fe20000410000 */
[C---:B------:R-:W-:Y:S01]  /*9300*/  FMUL.FTZ R132, R143.reuse, R182 ;  /* 0x000000b68f847220 */ /* 0x040fe20000410000 */
[----:B------:R-:W-:Y:S01]  /*9310*/  FMUL.FTZ R131, R143, R199 ;  /* 0x000000c78f837220 */ /* 0x000fe20000410000 */
[----:B------:R-:W-:Y:S01]  /*9320*/  FFMA.FTZ R129, R226, R133, -R137 ;  /* 0x00000085e2817223 */ /* 0x000fe20000010889 */
[----:B------:R0:W-:Y:S01]  /*9330*/  STS [R62+0x2138], R135 ;  /* 0x002138873e007388 */ /* 0x0001e20000000800 */
        /* <DEDUP_REMOVED lines=8> */
[----:B------:R-:W-:Y:S01]  /*93c0*/  FFMA.FTZ R134, R213, R132, R134 ;  /* 0x00000084d5867223 */ /* 0x000fe20000010086 */
[-C--:B------:R-:W-:Y:S01]  /*93d0*/  FMUL.FTZ R133, R183, R92.reuse ;  /* 0x0000005cb7857220 */ /* 0x080fe20000410000 */
[----:B------:R-:W-:Y:S01]  /*93e0*/  FMUL.FTZ R131, R200, R92 ;  /* 0x0000005cc8837220 */ /* 0x000fe20000410000 */
[-C--:B0-----:R-:W-:Y:S01]  /*93f0*/  FMUL.FTZ R135, R69, R132.reuse ;  /* 0x0000008445877220 */ /* 0x081fe20000410000 */
[----:B------:R-:W-:Y:S01]  /*9400*/  FMUL.FTZ R141, R98, R132 ;  /* 0x00000084628d7220 */ /* 0x000fe20000410000 */
[----:B------:R-:W-:Y:S01]  /*9410*/  FMUL.FTZ R132, R182, R87 ;  /* 0x00000057b6847220 */ /* 0x000fe20000410000 */
[----:B------:R-:W-:Y:S01]  /*9420*/  FMUL.FTZ R137, R124, R131 ;  /* 0x000000837c897220 */ /* 0x000fe20000410000 */
[----:B------:R-:W-:Y:S01]  /*9430*/  FMUL.FTZ R136, R125, R130 ;  /* 0x000000827d887220 */ /* 0x000fe20000410000 */
[----:B------:R0:W-:Y:S01]  /*9440*/  STS [R62+0x213c], R139 ;  /* 0x00213c8b3e007388 */ /* 0x0001e20000000800 */
[----:B------:R-:W-:Y:S01]  /*9450*/  FFMA.FTZ R135, R213, R138, -R135 ;  /* 0x0000008ad5877223 */ /* 0x000fe20000010887 */
[----:B------:R-:W-:Y:S01]  /*9460*/  FFMA.FTZ R137, R244, R133, R137 ;  /* 0x00000085f4897223 */ /* 0x000fe20000010089 */
[-C--:B------:R-:W-:Y:S01]  /*9470*/  FFMA.FTZ R136, R225, R132.reuse, R136 ;  /* 0x00000084e1887223 */ /* 0x080fe20000010088 */
[----:B------:R-:W-:Y:S01]  /*9480*/  FMUL.FTZ R138, R125, R132 ;  /* 0x000000847d8a7220 */ /* 0x000fe20000410000 */
[----:B------:R1:W-:Y:S01]  /*9490*/  STS [R62+0x2130], R141 ;  /* 0x0021308d3e007388 */ /* 0x0003e20000000800 */
[----:B------:R-:W-:Y:S01]  /*94a0*/  FADD.FTZ R137, RZ, R137 ;  /* 0x00000089ff897221 */ /* 0x000fe20000010000 */
[-C--:B------:R-:W-:Y:S01]  /*94b0*/  FMUL.FTZ R144, R197, R59.reuse ;  /* 0x0000003bc5907220 */ /* 0x080fe20000410000 */
[----:B------:R-:W-:Y:S01]  /*94c0*/  FFMA.FTZ R138, R225, R130, -R138 ;  /* 0x00000082e18a7223 */ /* 0x000fe2000001088a */
[----:B------:R-:W-:Y:S01]  /*94d0*/  FMUL.FTZ R142, R180, R59 ;  /* 0x0000003bb48e7220 */ /* 0x000fe20000410000 */
[----:B0-----:R-:W-:Y:S01]  /*94e0*/  FMUL.FTZ R139, R124, R133 ;  /* 0x000000857c8b7220 */ /* 0x001fe20000410000 */
[----:B------:R-:W-:Y:S01]  /*94f0*/  FADD.FTZ R136, R137, R136 ;  /* 0x0000008889887221 */ /* 0x000fe20000010000 */
[----:B------:R-:W-:Y:S01]  /*9500*/  FMUL.FTZ R137, R198, R91 ;  /* 0x0000005bc6897220 */ /* 0x000fe20000410000 */
[----:B------:R-:W-:Y:S01]  /*9510*/  FMUL.FTZ R160, R73, R144 ;  /* 0x0000009049a07220 */ /* 0x000fe20000410000 */
[----:B------:R-:W-:Y:S01]  /*9520*/  FFMA.FTZ R139, R244, R131, -R139 ;  /* 0x00000083f48b7223 */ /* 0x000fe2000001088b */
[----:B-1----:R-:W-:Y:S01]  /*9530*/  FMUL.FTZ R141, R181, R91 ;  /* 0x0000005bb58d7220 */ /* 0x002fe20000410000 */
[----:B------:R-:W-:Y:S01]  /*9540*/  FMUL.FTZ R140, R72, R137 ;  /* 0x00000089488c7220 */ /* 0x000fe20000410000 */
[-C--:B------:R-:W-:Y:S01]  /*9550*/  FMUL.FTZ R184, R195, R50.reuse ;  /* 0x00000032c3b87220 */ /* 0x080fe20000410000 */
[----:B------:R-:W-:Y:S01]  /*9560*/  FADD.FTZ R139, RZ, R139 ;  /* 0x0000008bff8b7221 */ /* 0x000fe20000010000 */
[----:B------:R0:W-:Y:S01]  /*9570*/  STS [R62+0x2134], R143 ;  /* 0x0021348f3e007388 */ /* 0x0001e20000000800 */
[----:B------:R-:W-:Y:S01]  /*9580*/  FMUL.FTZ R162, R178, R50 ;  /* 0x00000032b2a27220 */ /* 0x000fe20000410000 */
[----:B------:R-:W-:Y:S01]  /*9590*/  FMUL.FTZ R187, R196, R90 ;  /* 0x0000005ac4bb7220 */ /* 0x000fe20000410000 */
[----:B------:R-:W-:Y:S01]  /*95a0*/  FADD.FTZ R138, R139, R138 ;  /* 0x0000008a8b8a7221 */ /* 0x000fe20000010000 */
[-C--:B------:R-:W-:Y:S01]  /*95b0*/  FFMA.FTZ R139, R221, R141.reuse, R140 ;  /* 0x0000008ddd8b7223 */ /* 0x080fe2000001008c */
[----:B------:R1:W-:Y:S01]  /*95c0*/  STS [R62+0x2154], R185 ;  /* 0x002154b93e007388 */ /* 0x0003e20000000800 */
[----:B------:R-:W-:Y:S01]  /*95d0*/  FMUL.FTZ R140, R72, R141 ;  /* 0x0000008d488c7220 */ /* 0x000fe20000410000 */
[----:B------:R-:W-:Y:S01]  /*95e0*/  FMUL.FTZ R201, R74, R187 ;  /* 0x000000bb4ac97220 */ /* 0x000fe20000410000 */
[----:B------:R-:W-:Y:S01]  /*95f0*/  FADD.FTZ R136, R136, R139 ;  /* 0x0000008b88887221 */ /* 0x000fe20000010000 */
[----:B------:R-:W-:Y:S01]  /*9600*/  FMUL.FTZ R209, R67, R162 ;  /* 0x000000a243d17220 */ /* 0x000fe20000410000 */
[----:B0-----:R-:W-:Y:S01]  /*9610*/  FFMA.FTZ R143, R227, R142, R160 ;  /* 0x0000008ee38f7223 */ /* 0x001fe200000100a0 */
[----:B------:R-:W-:Y:S01]  /*9620*/  FFMA.FTZ R139, R221, R137, -R140 ;  /* 0x00000089dd8b7223 */ /* 0x000fe2000001088c */
[----:B------:R-:W-:Y:S01]  /*9630*/  FMUL.FTZ R211, R43, R162 ;  /* 0x000000a22bd37220 */ /* 0x000fe20000410000 */
[-C--:B------:R-:W-:Y:S01]  /*9640*/  FFMA.FTZ R209, R222, R184.reuse, -R209 ;  /* 0x000000b8ded17223 */ /* 0x080fe200000108d1 */
[----:B------:R-:W-:Y:S01]  /*9650*/  FADD.FTZ R143, R136, R143 ;  /* 0x0000008f888f7221 */ /* 0x000fe20000010000 */
[----:B-1----:R-:W-:Y:S01]  /*9660*/  FMUL.FTZ R185, R67, R184 ;  /* 0x000000b843b97220 */ /* 0x002fe20000410000 */
[----:B------:R-:W-:Y:S01]  /*9670*/  FMUL.FTZ R136, R73, R142 ;  /* 0x0000008e49887220 */ /* 0x000fe20000410000 */
[----:B------:R-:W-:Y:S01]  /*9680*/  FADD.FTZ R138, R138, R139 ;  /* 0x0000008b8a8a7221 */ /* 0x000fe20000010000 */
[----:B------:R-:W-:Y:S01]  /*9690*/  FMUL.FTZ R141, R100, R141 ;  /* 0x0000008d648d7220 */ /* 0x000fe20000410000 */
[----:B------:R-:W-:Y:S01]  /*96a0*/  FFMA.FTZ R205, R222, R162, R185 ;  /* 0x000000a2decd7223 */ /* 0x000fe200000100b9 */
[----:B------:R-:W-:Y:S01]  /*96b0*/  FMUL.FTZ R185, R179, R90 ;  /* 0x0000005ab3b97220 */ /* 0x000fe20000410000 */
[----:B------:R-:W-:Y:S01]  /*96c0*/  FFMA.FTZ R139, R227, R144, -R136 ;  /* 0x00000090e38b7223 */ /* 0x000fe20000010888 */
[----:B------:R-:W-:Y:S01]  /*96d0*/  FMUL.FTZ R137, R100, R137 ;  /* 0x0000008964897220 */ /* 0x000fe20000410000 */
[----:B------:R-:W-:Y:S01]  /*96e0*/  FMUL.FTZ R133, R99, R133 ;  /* 0x0000008563857220 */ /* 0x000fe20000410000 */
[-C--:B------:R-:W-:Y:S01]  /*96f0*/  FFMA.FTZ R136, R218, R185.reuse, R201 ;  /* 0x000000b9da887223 */ /* 0x080fe200000100c9 */
[----:B------:R-:W-:Y:S01]  /*9700*/  FMUL.FTZ R140, R74, R185 ;  /* 0x000000b94a8c7220 */ /* 0x000fe20000410000 */
[----:B------:R-:W-:Y:S01]  /*9710*/  FADD.FTZ R138, R138, R139 ;  /* 0x0000008b8a8a7221 */ /* 0x000fe20000010000 */
[----:B------:R-:W-:Y:S01]  /*9720*/  FMUL.FTZ R201, R43, R184 ;  /* 0x000000b82bc97220 */ /* 0x000fe20000410000 */
[----:B------:R-:W-:Y:S01]  /*9730*/  FADD.FTZ R136, R143, R136 ;  /* 0x000000888f887221 */ /* 0x000fe20000010000 */
[----:B------:R-:W-:Y:S01]  /*9740*/  FFMA.FTZ R139, R218, R187, -R140 ;  /* 0x000000bbda8b7223 */ /* 0x000fe2000001088c */
[C---:B------:R-:W-:Y:S01]  /*9750*/  FMUL.FTZ R185, R97.reuse, R185 ;  /* 0x000000b961b97220 */ /* 0x040fe20000410000 */
[----:B------:R-:W-:Y:S01]  /*9760*/  FMUL.FTZ R187, R97, R187 ;  /* 0x000000bb61bb7220 */ /* 0x000fe20000410000 */
[----:B------:R-:W-:Y:S01]  /*9770*/  FADD.FTZ R205, R136, R205 ;  /* 0x000000cd88cd7221 */ /* 0x000fe20000010000 */
[----:B------:R-:W-:Y:S01]  /*9780*/  FADD.FTZ R138, R138, R139 ;  /* 0x0000008b8a8a7221 */ /* 0x000fe20000010000 */
[----:B------:R-:W-:Y:S01]  /*9790*/  FMUL.FTZ R139, R44, R142 ;  /* 0x0000008e2c8b7220 */ /* 0x000fe20000410000 */
[----:B------:R-:W-:Y:S01]  /*97a0*/  FMUL.FTZ R131, R99, R131 ;  /* 0x0000008363837220 */ /* 0x000fe20000410000 */
[----:B------:R-:W-:Y:S01]  /*97b0*/  FADD.FTZ R205, R205, R134 ;  /* 0x00000086cdcd7221 */ /* 0x000fe20000010000 */
[----:B------:R-:W-:Y:S01]  /*97c0*/  FADD.FTZ R138, R138, R209 ;  /* 0x000000d18a8a7221 */ /* 0x000fe20000010000 */
[----:B------:R-:W-:Y:S01]  /*97d0*/  STS [R62+0x2128], R211 ;  /* 0x002128d33e007388 */ /* 0x000fe20000000800 */
[----:B------:R-:W-:Y:S01]  /*97e0*/  FMUL.FTZ R143, R186, UR42 ;  /* 0x0000002aba8f7c20 */ /* 0x000fe20008410000 */
[----:B------:R-:W-:Y:S01]  /*97f0*/  FADD.FTZ R205, R205, R128 ;  /* 0x00000080cdcd7221 */ /* 0x000fe20000010000 */
[----:B------:R-:W-:Y:S01]  /*9800*/  FADD.FTZ R138, R138, R135 ;  /* 0x000000878a8a7221 */ /* 0x000fe20000010000 */
[----:B------:R-:W-:Y:S01]  /*9810*/  FMUL.FTZ R135, R44, R144 ;  /* 0x000000902c877220 */ /* 0x000fe20000410000 */
[----:B------:R-:W-:Y:S01]  /*9820*/  STS [R62+0x212c], R201 ;  /* 0x00212cc93e007388 */ /* 0x000fe20000000800 */
[----:B------:R-:W-:Y:S01]  /*9830*/  FADD.FTZ R205, R205, R126 ;  /* 0x0000007ecdcd7221 */ /* 0x000fe20000010000 */
[----:B------:R-:W-:Y:S01]  /*9840*/  FADD.FTZ R138, R138, R129 ;  /* 0x000000818a8a7221 */ /* 0x000fe20000010000 */
[----:B------:R-:W-:Y:S01]  /*9850*/  FMUL.FTZ R129, R192, UR42 ;  /* 0x0000002ac0817c20 */ /* 0x000fe20008410000 */
[----:B------:R-:W-:Y:S01]  /*9860*/  STS [R62+0x2120], R185 ;  /* 0x002120b93e007388 */ /* 0x000fe20000000800 */
[----:B------:R-:W-:Y:S01]  /*9870*/  FADD.FTZ R205, R205, R122 ;  /* 0x0000007acdcd7221 */ /* 0x000fe20000010000 */
[----:B------:R-:W-:Y:S01]  /*9880*/  FADD.FTZ R138, R138, R127 ;  /* 0x0000007f8a8a7221 */ /* 0x000fe20000010000 */
[----:B------:R-:W-:Y:S01]  /*9890*/  FMUL.FTZ R128, R194, UR42 ;  /* 0x0000002ac2807c20 */ /* 0x000fe20008410000 */
[----:B------:R-:W0:Y:S01]  /*98a0*/  LDC R127, c[0x0][0x388] ;  /* 0x0000e200ff7f7b82 */ /* 0x000e220000000800 */
        /* <DEDUP_REMOVED lines=10> */
[----:B------:R-:W-:Y:S01]  /*9950*/  IADD3 R120, PT, PT, R105, 0x80, RZ ;  /* 0x0000008069787810 */ /* 0x000fe20007ffe0ff */
[----:B------:R1:W-:Y:S01]  /*9960*/  STS [R62+0x211c], R135 ;  /* 0x00211c873e007388 */ /* 0x0003e20000000800 */
[----:B------:R-:W-:Y:S01]  /*9970*/  FADD.FTZ R118, R118, R113 ;  /* 0x0000007176767221 */ /* 0x000fe20000010000 */
[----:B------:R-:W-:Y:S01]  /*9980*/  FADD.FTZ R116, R119, R116 ;  /* 0x0000007477747221 */ /* 0x000fe20000010000 */
[----:B------:R-:W-:Y:S01]  /*9990*/  LEA.HI R120, R120, R105, RZ, 0x1b ;  /* 0x0000006978787211 */ /* 0x000fe200078fd8ff */
[----:B------:R2:W-:Y:S01]  /*99a0*/  STS [R62+0x2110], R141 ;  /* 0x0021108d3e007388 */ /* 0x0005e20000000800 */
[----:B------:R-:W-:Y:S01]  /*99b0*/  FMUL.FTZ R113, R170, UR42 ;  /* 0x0000002aaa717c20 */ /* 0x000fe20008410000 */
[----:B------:R-:W-:Y:S01]  /*99c0*/  FADD.FTZ R116, R116, R115 ;  /* 0x0000007374747221 */ /* 0x000fe20000010000 */
[----:B------:R-:W-:Y:S01]  /*99d0*/  LEA R120, R120, UR20, 0x2 ;  /* 0x0000001478787c11 */ /* 0x000fe2000f8e10ff */
[----:B------:R3:W-:Y:S01]  /*99e0*/  STS [R62+0x2114], R137 ;  /* 0x002114893e007388 */ /* 0x0007e20000000800 */
[----:B------:R-:W-:Y:S01]  /*99f0*/  FFMA.FTZ R136, R190, UR23, -R113 ;  /* 0x00000017be887c23 */ /* 0x000fe20008010871 */
[----:B-1----:R-:W-:Y:S01]  /*9a00*/  FADD.FTZ R135, R118, R111 ;  /* 0x0000006f76877221 */ /* 0x002fe20000010000 */
[----:B------:R-:W-:Y:S01]  /*9a10*/  FMUL.FTZ R111, R166, UR42 ;  /* 0x0000002aa66f7c20 */ /* 0x000fe20008410000 */
[----:B------:R1:W-:Y:S01]  /*9a20*/  STS [R62+0x2108], R123 ;  /* 0x0021087b3e007388 */ /* 0x0003e20000000800 */
[----:B------:R-:W-:Y:S01]  /*9a30*/  FADD.FTZ R138, R116, R63 ;  /* 0x0000003f748a7221 */ /* 0x000fe20000010000 */
[----:B0-----:R-:W-:Y:S01]  /*9a40*/  LEA R63, R127, -R66, 0x1 ;  /* 0x800000427f3f7211 */ /* 0x001fe200078e08ff */
[----:B------:R-:W-:Y:S01]  /*9a50*/  FFMA.FTZ R140, R188, UR23, -R111 ;  /* 0x00000017bc8c7c23 */ /* 0x000fe2000801086f */
[----:B------:R0:W-:Y:S01]  /*9a60*/  STS [R62+0x210c], R121 ;  /* 0x00210c793e007388 */ /* 0x0001e20000000800 */
[----:B------:R-:W-:Y:S01]  /*9a70*/  FMUL.FTZ R111, R190, UR42 ;  /* 0x0000002abe6f7c20 */ /* 0x000fe20008410000 */
[----:B------:R-:W-:Y:S01]  /*9a80*/  ISETP.GE.AND P0, PT, R63, 0x1, PT ;  /* 0x000000013f00780c */ /* 0x000fe20003f06270 */
[----:B------:R-:W-:Y:S01]  /*9a90*/  FMUL.FTZ R185, R164, UR42 ;  /* 0x0000002aa4b97c20 */ /* 0x000fe20008410000 */
[----:B------:R-:W-:Y:S01]  /*9aa0*/  STS [R62+0x2100], R133 ;  /* 0x002100853e007388 */ /* 0x000fe20000000800 */
[----:B------:R-:W-:Y:S01]  /*9ab0*/  FFMA.FTZ R134, R170, UR23, R111 ;  /* 0x00000017aa867c23 */ /* 0x000fe2000801006f */
[----:B------:R-:W-:Y:S01]  /*9ac0*/  FMUL.FTZ R111, R174, UR42 ;  /* 0x0000002aae6f7c20 */ /* 0x000fe20008410000 */
[----:B--2---:R-:W-:Y:S01]  /*9ad0*/  FMUL.FTZ R141, R188, UR42 ;  /* 0x0000002abc8d7c20 */ /* 0x004fe20008410000 */
[----:B------:R2:W-:Y:S01]  /*9ae0*/  STS [R62+0x2104], R131 ;  /* 0x002104833e007388 */ /* 0x0005e20000000800 */
[----:B---3--:R-:W-:Y:S01]  /*9af0*/  FMUL.FTZ R137, R189, UR42 ;  /* 0x0000002abd897c20 */ /* 0x008fe20008410000 */
[----:B------:R-:W-:Y:S01]  /*9b00*/  FFMA.FTZ R132, R192, UR23, -R111 ;  /* 0x00000017c0847c23 */ /* 0x000fe2000801086f */
[----:B------:R-:W-:Y:S01]  /*9b10*/  FMUL.FTZ R111, R177, UR42 ;  /* 0x0000002ab16f7c20 */ /* 0x000fe20008410000 */
[----:B------:R-:W-:Y:S01]  /*9b20*/  BAR.SYNC.DEFER_BLOCKING 0x0 ;  /* 0x0000000000007b1d */ /* 0x000fe20000010000 */
[----:B-1----:R-:W-:Y:S01]  /*9b30*/  FMUL.FTZ R123, R193, UR42 ;  /* 0x0000002ac17b7c20 */ /* 0x002fe20008410000 */
[----:B------:R-:W-:Y:S01]  /*9b40*/  FMUL.FTZ R126, R178, UR42 ;  /* 0x0000002ab27e7c20 */ /* 0x000fe20008410000 */
[----:B------:R-:W-:Y:S01]  /*9b50*/  FFMA.FTZ R130, R194, UR23, -R111 ;  /* 0x00000017c2827c23 */ /* 0x000fe2000801086f */
[----:B------:R-:W-:Y:S01]  /*9b60*/  FMUL.FTZ R111, R197, UR42 ;  /* 0x0000002ac56f7c20 */ /* 0x000fe20008410000 */
[----:B0-----:R-:W-:Y:S01]  /*9b70*/  FMUL.FTZ R121, R195, UR42 ;  /* 0x0000002ac3797c20 */ /* 0x001fe20008410000 */
[----:B--2---:R-:W-:Y:S01]  /*9b80*/  FMUL.FTZ R62, R168, UR42 ;  /* 0x0000002aa83e7c20 */ /* 0x004fe20008410000 */
        /* <DEDUP_REMOVED lines=10> */
[----:B------:R-:W-:Y:S01]  /*9c30*/  FMUL.FTZ R113, R183, UR42 ;  /* 0x0000002ab7717c20 */ /* 0x000fe20008410000 */
[----:B------:R-:W-:Y:S01]  /*9c40*/  FFMA.FTZ R17, R202, R34, R17 ;  /* 0x00000022ca117223 */ /* 0x000fe20000010011 */
[----:B------:R-:W-:Y:S01]  /*9c50*/  IADD3 R144, PT, PT, R105, 0x100, RZ ;  /* 0x0000010069907810 */ /* 0x000fe20007ffe0ff */
[----:B------:R-:W-:Y:S01]  /*9c60*/  FFMA.FTZ R127, R193, UR23, -R62 ;  /* 0x00000017c17f7c23 */ /* 0x000fe2000801083e */
[----:B------:R-:W-:Y:S01]  /*9c70*/  FMUL.FTZ R62, R196, UR42 ;  /* 0x0000002ac43e7c20 */ /* 0x000fe20008410000 */
[----:B------:R-:W-:Y:S01]  /*9c80*/  IADD3 R160, PT, PT, R105, 0x180, RZ ;  /* 0x0000018069a07810 */ /* 0x000fe20007ffe0ff */
[----:B------:R-:W-:Y:S01]  /*9c90*/  FMUL.FTZ R142, R203, R186 ;  /* 0x000000bacb8e7220 */ /* 0x000fe20000410000 */
[----:B------:R0:W1:Y:S01]  /*9ca0*/  LDS R187, [R120+0x2300] ;  /* 0x0023000078bb7984 */ /* 0x0000620000000800 */
[----:B------:R-:W-:Y:S01]  /*9cb0*/  FFMA.FTZ R117, R179, UR23, R62 ;  /* 0x00000017b3757c23 */ /* 0x000fe2000801003e */
[----:B------:R-:W-:Y:S01]  /*9cc0*/  FMUL.FTZ R62, R200, UR42 ;  /* 0x0000002ac83e7c20 */ /* 0x000fe20008410000 */
[----:B------:R-:W-:Y:S01]  /*9cd0*/  ISETP.GE.AND P2, PT, R63, 0x81, PT ;  /* 0x000000813f00780c */ /* 0x000fe20003f46270 */
[----:B------:R-:W-:Y:S01]  /*9ce0*/  FFMA.FTZ R185, R186, UR23, -R185 ;  /* 0x00000017bab97c23 */ /* 0x000fe200080108b9 */
[----:B------:R-:W-:Y:S01]  /*9cf0*/  FFMA.FTZ R143, R164, UR23, R143 ;  /* 0x00000017a48f7c23 */ /* 0x000fe2000801008f */
[----:B------:R-:W-:Y:S01]  /*9d00*/  FFMA.FTZ R141, R166, UR23, R141 ;  /* 0x00000017a68d7c23 */ /* 0x000fe2000801008d */
[----:B------:R-:W-:Y:S01]  /*9d10*/  FFMA.FTZ R137, R168, UR23, R137 ;  /* 0x00000017a8897c23 */ /* 0x000fe20008010089 */
[----:B0-----:R-:W-:Y:S01]  /*9d20*/  FFMA.FTZ R120, R180, UR23, R111 ;  /* 0x00000017b4787c23 */ /* 0x001fe2000801006f */
[----:B------:R-:W-:Y:S01]  /*9d30*/  FMUL.FTZ R111, R199, UR42 ;  /* 0x0000002ac76f7c20 */ /* 0x000fe20008410000 */
[----:B------:R-:W-:Y:S01]  /*9d40*/  FFMA.FTZ R131, R172, UR23, R131 ;  /* 0x00000017ac837c23 */ /* 0x000fe20008010083 */
[----:B------:R-:W-:Y:S01]  /*9d50*/  FFMA.FTZ R129, R174, UR23, R129 ;  /* 0x00000017ae817c23 */ /* 0x000fe20008010081 */
[----:B------:R-:W-:Y:S01]  /*9d60*/  FFMA.FTZ R123, R176, UR23, R123 ;  /* 0x00000017b07b7c23 */ /* 0x000fe2000801007b */
[----:B------:R-:W-:Y:S01]  /*9d70*/  FFMA.FTZ R66, R182, UR23, R111 ;  /* 0x00000017b6427c23 */ /* 0x000fe2000801006f */
[----:B------:R-:W-:Y:S01]  /*9d80*/  FFMA.FTZ R128, R177, UR23, R128 ;  /* 0x00000017b1807c23 */ /* 0x000fe20008010080 */
[----:B------:R-:W-:Y:S01]  /*9d90*/  FFMA.FTZ R126, R195, UR23, -R126 ;  /* 0x00000017c37e7c23 */ /* 0x000fe2000801087e */
[----:B------:R-:W-:Y:S01]  /*9da0*/  FFMA.FTZ R121, R178, UR23, R121 ;  /* 0x00000017b2797c23 */ /* 0x000fe20008010079 */
[----:B------:R-:W-:Y:S01]  /*9db0*/  FFMA.FTZ R119, R196, UR23, -R119 ;  /* 0x00000017c4777c23 */ /* 0x000fe20008010877 */
[----:B------:R-:W-:Y:S01]  /*9dc0*/  FFMA.FTZ R122, R197, UR23, -R122 ;  /* 0x00000017c57a7c23 */ /* 0x000fe2000801087a */
        /* <DEDUP_REMOVED lines=10> */
.L_x_4988:
[----:B------:R-:W-:Y:S05]  /*9e70*/  BSYNC.RECONVERGENT B0 ;  /* 0x0000000000007941 */ /* 0x000fea0003800200 */
.L_x_4987:
[----:B------:R-:W-:Y:S04]  /*9e80*/  BSSY.RECONVERGENT B0, `(.L_x_4989) ;  /* 0x0000003000007945 */ /* 0x000fe80003800200 */
[----:B------:R-:W-:Y:S05]  /*9e90*/  @!P2 BRA `(.L_x_4990) ;  /* 0x000000000004a947 */ /* 0x000fea0003800000 */
[----:B-1----:R2:W-:Y:S02]  /*9ea0*/  REDG.E.ADD.F32.FTZ.RN.STRONG.GPU desc[UR24][R70.64+0x200], R187 ;  /* 0x000200bb460079a6 */ /* 0x0025e4000c12f318 */
.L_x_4990:
[----:B------:R-:W-:Y:S05]  /*9eb0*/  BSYNC.RECONVERGENT B0 ;  /* 0x0000000000007941 */ /* 0x000fea0003800200 */
.L_x_4989:
        /* <DEDUP_REMOVED lines=17> */
.L_x_4992:
[----:B------:R-:W-:Y:S05]  /*9fd0*/  BSYNC.RECONVERGENT B0 ;  /* 0x0000000000007941 */ /* 0x000fea0003800200 */
.L_x_4991:
[----:B-12---:R1:W2:Y:S01]  /*9fe0*/  LDS R187, [R160+0x2700] ;  /* 0x00270000a0bb7984 */ /* 0x0062a20000000800 */
[----:B------:R-:W-:Y:S01]  /*9ff0*/  BSSY.RECONVERGENT B0, `(.L_x_4993) ;  /* 0x0000006000007945 */ /* 0x000fe20003800200 */
[----:B------:R-:W-:Y:S02]  /*a000*/  IADD3 R144, PT, PT, R105, 0x300, RZ ;  /* 0x0000030069907810 */ /* 0x000fe40007ffe0ff */
[----:B------:R-:W-:Y:S02]  /*a010*/  LEA.HI R162, R162, R105, RZ, 0x1b ;  /* 0x00000069a2a27211 */ /* 0x000fe400078fd8ff */
[----:B------:R-:W-:Y:S01]  /*a020*/  LEA R184, R62, UR20, 0x2 ;  /* 0x000000143eb87c11 */ /* 0x000fe2000f8e10ff */
[----:B------:R-:W-:Y:S06]  /*a030*/  @!P0 BRA `(.L_x_4994) ;  /* 0x0000000000048947 */ /* 0x000fec0003800000 */
[----:B--2---:R3:W-:Y:S02]  /*a040*/  REDG.E.ADD.F32.FTZ.RN.STRONG.GPU desc[UR24][R70.64+0x600], R187 ;  /* 0x000600bb460079a6 */ /* 0x0047e4000c12f318 */
.L_x_4994:
[----:B------:R-:W-:Y:S05]  /*a050*/  BSYNC.RECONVERGENT B0 ;  /* 0x0000000000007941 */ /* 0x000fea0003800200 */
.L_x_4993:
[----:B--23--:R2:W3:Y:S01]  /*a060*/  LDS R187, [R184+0x2900] ;  /* 0x00290000b8bb7984 */ /* 0x00c4e20000000800 */
[----:B------:R-:W-:Y:S01]  /*a070*/  BSSY.RECONVERGENT B0, `(.L_x_4995) ;  /* 0x0000006000007945 */ /* 0x000fe20003800200 */
[----:B------:R-:W-:Y:S02]  /*a080*/  IADD3 R62, PT, PT, R105, 0x380, RZ ;  /* 0x00000380693e7810 */ /* 0x000fe40007ffe0ff */
[----:B------:R-:W-:Y:S02]  /*a090*/  LEA.HI R144, R144, R105, RZ, 0x1b ;  /* 0x0000006990907211 */ /* 0x000fe400078fd8ff */
[----:B------:R-:W-:Y:S01]  /*a0a0*/  LEA R162, R162, UR20, 0x2 ;  /* 0x00000014a2a27c11 */ /* 0x000fe2000f8e10ff */
[----:B------:R-:W-:Y:S06]  /*a0b0*/  @!P2 BRA `(.L_x_4996) ;  /* 0x000000000004a947 */ /* 0x000fec0003800000 */
[----:B---3--:R4:W-:Y:S02]  /*a0c0*/  REDG.E.ADD.F32.FTZ.RN.STRONG.GPU desc[UR24][R70.64+0x800], R187 ;  /* 0x000800bb460079a6 */ /* 0x0089e4000c12f318 */
.L_x_4996:
[----:B------:R-:W-:Y:S05]  /*a0d0*/  BSYNC.RECONVERGENT B0 ;  /* 0x0000000000007941 */ /* 0x000fea0003800200 */
.L_x_4995:
[----:B---34-:R3:W4:Y:S01]  /*a0e0*/  LDS R187, [R162+0x2b00] ;  /* 0x002b0000a2bb7984 */ /* 0x0187220000000800 */
[----:B------:R-:W-:Y:S01]  /*a0f0*/  BSSY.RECONVERGENT B0, `(.L_x_4997) ;  /* 0x0000005000007945 */ /* 0x000fe20003800200 */
[----:B------:R-:W-:Y:S02]  /*a100*/  LEA.HI R62, R62, R105, RZ, 0x1b ;  /* 0x000000693e3e7211 */ /* 0x000fe400078fd8ff */
[----:B------:R-:W-:Y:S01]  /*a110*/  LEA R144, R144, UR20, 0x2 ;  /* 0x0000001490907c11 */ /* 0x000fe2000f8e10ff */
[----:B------:R-:W-:Y:S06]  /*a120*/  @!P3 BRA `(.L_x_4998) ;  /* 0x000000000004b947 */ /* 0x000fec0003800000 */
[----:B----4-:R4:W-:Y:S02]  /*a130*/  REDG.E.ADD.F32.FTZ.RN.STRONG.GPU desc[UR24][R70.64+0xa00], R187 ;  /* 0x000a00bb460079a6 */ /* 0x0109e4000c12f318 */
.L_x_4998:
[----:B------:R-:W-:Y:S05]  /*a140*/  BSYNC.RECONVERGENT B0 ;  /* 0x0000000000007941 */ /* 0x000fea0003800200 */
.L_x_4997:
[----:B----4-:R4:W0:Y:S01]  /*a150*/  LDS R187, [R144+0x2d00] ;  /* 0x002d000090bb7984 */ /* 0x0108220000000800 */
[----:B------:R-:W-:Y:S01]  /*a160*/  BSSY.RECONVERGENT B0, `(.L_x_4999) ;  /* 0x0000004000007945 */ /* 0x000fe20003800200 */
[----:B-1----:R-:W-:-:S03]  /*a170*/  LEA R160, R62, UR20, 0x2 ;  /* 0x000000143ea07c11 */ /* 0x002fc6000f8e10ff */
[----:B------:R-:W-:Y:S05]  /*a180*/  @!P4 BRA `(.L_x_5000) ;  /* 0x000000000004c947 */ /* 0x000fea0003800000 */
[----:B0-----:R1:W-:Y:S02]  /*a190*/  REDG.E.ADD.F32.FTZ.RN.STRONG.GPU desc[UR24][R70.64+0xc00], R187 ;  /* 0x000c00bb460079a6 */ /* 0x0013e4000c12f318 */
.L_x_5000:
[----:B------:R-:W-:Y:S05]  /*a1a0*/  BSYNC.RECONVERGENT B0 ;  /* 0x0000000000007941 */ /* 0x000fea0003800200 */
.L_x_4999:
[----:B01----:R0:W1:Y:S01]  /*a1b0*/  LDS R187, [R160+0x2f00] ;  /* 0x002f0000a0bb7984 */ /* 0x0030620000000800 */
[----:B------:R-:W-:Y:S01]  /*a1c0*/  BSSY.RECONVERGENT B0, `(.L_x_5001) ;  /* 0x0000005000007945 */ /* 0x000fe20003800200 */
[C---:B------:R-:W-:Y:S02]  /*a1d0*/  LOP3.LUT R62, R105.reuse, 0x400, RZ, 0xfc, !PT ;  /* 0x00000400693e7812 */ /* 0x040fe400078efcff */
[----:B----4-:R-:W-:Y:S01]  /*a1e0*/  IADD3 R144, PT, PT, R105, 0x480, RZ ;  /* 0x0000048069907810 */ /* 0x010fe20007ffe0ff */
[----:B------:R-:W-:Y:S06]  /*a1f0*/  @!P5 BRA `(.L_x_5002) ;  /* 0x000000000004d947 */ /* 0x000fec0003800000 */
[----:B-1----:R4:W-:Y:S02]  /*a200*/  REDG.E.ADD.F32.FTZ.RN.STRONG.GPU desc[UR24][R70.64+0xe00], R187 ;  /* 0x000e00bb460079a6 */ /* 0x0029e4000c12f318 */
.L_x_5002:
[----:B------:R-:W-:Y:S05]  /*a210*/  BSYNC.RECONVERGENT B0 ;  /* 0x0000000000007941 */ /* 0x000fea0003800200 */
.L_x_5001:
        /* <DEDUP_REMOVED lines=17> */
.L_x_5004:
[----:B------:R-:W-:Y:S05]  /*a330*/  BSYNC.RECONVERGENT B0 ;  /* 0x0000000000007941 */ /* 0x000fea0003800200 */
.L_x_5003:
[----:B01----:R0:W1:Y:S01]  /*a340*/  LDS R187, [R144+0x3300] ;  /* 0x0033000090bb7984 */ /* 0x0030620000000800 */
[----:B------:R-:W-:Y:S01]  /*a350*/  BSSY.RECONVERGENT B0, `(.L_x_5005) ;  /* 0x0000006000007945 */ /* 0x000fe20003800200 */
[----:B------:R-:W-:Y:S02]  /*a360*/  IADD3 R62, PT, PT, R105, 0x600, RZ ;  /* 0x00000600693e7810 */ /* 0x000fe40007ffe0ff */
[----:B------:R-:W-:Y:S02]  /*a370*/  LEA.HI R162, R162, R105, RZ, 0x1b ;  /* 0x00000069a2a27211 */ /* 0x000fe400078fd8ff */
[----:B------:R-:W-:Y:S01]  /*a380*/  LEA R160, R160, UR20, 0x2 ;  /* 0x00000014a0a07c11 */ /* 0x000fe2000f8e10ff */
[----:B------:R-:W-:Y:S06]  /*a390*/  @!P0 BRA `(.L_x_5006) ;  /* 0x0000000000048947 */ /* 0x000fec0003800000 */
[----:B-1----:R3:W-:Y:S02]  /*a3a0*/  REDG.E.ADD.F32.FTZ.RN.STRONG.GPU desc[UR24][R70.64+0x1200], R187 ;  /* 0x001200bb460079a6 */ /* 0x0027e4000c12f318 */
.L_x_5006:
[----:B------:R-:W-:Y:S05]  /*a3b0*/  BSYNC.RECONVERGENT B0 ;  /* 0x0000000000007941 */ /* 0x000fea0003800200 */
.L_x_5005:
[----:B-1-3--:R1:W3:Y:S01]  /*a3c0*/  LDS R187, [R160+0x3500] ;  /* 0x00350000a0bb7984 */ /* 0x00a2e20000000800 */
[----:B------:R-:W-:Y:S01]  /*a3d0*/  BSSY.RECONVERGENT B0, `(.L_x_5007) ;  /* 0x0000006000007945 */ /* 0x000fe20003800200 */
[----:B0-----:R-:W-:Y:S02]  /*a3e0*/  IADD3 R144, PT, PT, R105, 0x680, RZ ;  /* 0x0000068069907810 */ /* 0x001fe40007ffe0ff */
[----:B------:R-:W-:Y:S02]  /*a3f0*/  LEA.HI R62, R62, R105, RZ, 0x1b ;  /* 0x000000693e3e7211 */ /* 0x000fe400078fd8ff */
[----:B------:R-:W-:Y:S01]  /*a400*/  LEA R162, R162, UR20, 0x2 ;  /* 0x00000014a2a27c11 */ /* 0x000fe2000f8e10ff */
[----:B------:R-:W-:Y:S06]  /*a410*/  @!P2 BRA `(.L_x_5008) ;  /* 0x000000000004a947 */ /* 0x000fec0003800000 */
[----:B---3--:R0:W-:Y:S02]  /*a420*/  REDG.E.ADD.F32.FTZ.RN.STRONG.GPU desc[UR24][R70.64+0x1400], R187 ;  /* 0x001400bb460079a6 */ /* 0x0081e4000c12f318 */
.L_x_5008:
[----:B------:R-:W-:Y:S05]  /*a430*/  BSYNC.RECONVERGENT B0 ;  /* 0x0000000000007941 */ /* 0x000fea0003800200 */
.L_x_5007:
[----:B0--3--:R0:W3:Y:S01]  /*a440*/  LDS R187, [R162+0x3700] ;  /* 0x00370000a2bb7984 */ /* 0x0090e20000000800 */
[----:B------:R-:W-:Y:S01]  /*a450*/  BSSY.RECONVERGENT B0, `(.L_x_5009) ;  /* 0x0000005000007945 */ /* 0x000fe20003800200 */
[----:B------:R-:W-:Y:S02]  /*a460*/  LEA.HI R144, R144, R105, RZ, 0x1b ;  /* 0x0000006990907211 */ /* 0x000fe400078fd8ff */
[----:B------:R-:W-:Y:S01]  /*a470*/  LEA R62, R62, UR20, 0x2 ;  /* 0x000000143e3e7c11 */ /* 0x000fe2000f8e10ff */
[----:B------:R-:W-:Y:S06]  /*a480*/  @!P3 BRA `(.L_x_5010) ;  /* 0x000000000004b947 */ /* 0x000fec0003800000 */
[----:B---3--:R4:W-:Y:S02]  /*a490*/  REDG.E.ADD.F32.FTZ.RN.STRONG.GPU desc[UR24][R70.64+0x1600], R187 ;  /* 0x001600bb460079a6 */ /* 0x0089e4000c12f318 */
.L_x_5010:
[----:B------:R-:W-:Y:S05]  /*a4a0*/  BSYNC.RECONVERGENT B0 ;  /* 0x0000000000007941 */ /* 0x000fea0003800200 */
.L_x_5009:
[----:B---34-:R3:W4:Y:S01]  /*a4b0*/  LDS R187, [R62+0x3900] ;  /* 0x003900003ebb7984 */ /* 0x0187220000000800 */
[----:B------:R-:W-:Y:S01]  /*a4c0*/  BSSY.RECONVERGENT B0, `(.L_x_5011) ;  /* 0x0000004000007945 */ /* 0x000fe20003800200 */
[----:B-1----:R-:W-:-:S03]  /*a4d0*/  LEA R160, R144, UR20, 0x2 ;  /* 0x0000001490a07c11 */ /* 0x002fc6000f8e10ff */
[----:B------:R-:W-:Y:S05]  /*a4e0*/  @!P4 BRA `(.L_x_5012) ;  /* 0x000000000004c947 */ /* 0x000fea0003800000 */
[----:B----4-:R1:W-:Y:S02]  /*a4f0*/  REDG.E.ADD.F32.FTZ.RN.STRONG.GPU desc[UR24][R70.64+0x1800], R187 ;  /* 0x001800bb460079a6 */ /* 0x0103e4000c12f318 */
.L_x_5012:
[----:B------:R-:W-:Y:S05]  /*a500*/  BSYNC.RECONVERGENT B0 ;  /* 0x0000000000007941 */ /* 0x000fea0003800200 */
.L_x_5011:
[----:B-1--4-:R1:W4:Y:S01]  /*a510*/  LDS R187, [R160+0x3b00] ;  /* 0x003b0000a0bb7984 */ /* 0x0123220000000800 */
[----:B------:R-:W-:Y:S01]  /*a520*/  BSSY.RECONVERGENT B0, `(.L_x_5013) ;  /* 0x0000005000007945 */ /* 0x000fe20003800200 */
[C---:B---3--:R-:W-:Y:S02]  /*a530*/  IADD3 R62, PT, PT, R105.reuse, 0x700, RZ ;  /* 0x00000700693e7810 */ /* 0x048fe40007ffe0ff */
[----:B------:R-:W-:Y:S01]  /*a540*/  IADD3 R144, PT, PT, R105, 0x780, RZ ;  /* 0x0000078069907810 */ /* 0x000fe20007ffe0ff */
[----:B------:R-:W-:Y:S06]  /*a550*/  @!P5 BRA `(.L_x_5014) ;  /* 0x000000000004d947 */ /* 0x000fec0003800000 */
[----:B----4-:R3:W-:Y:S02]  /*a560*/  REDG.E.ADD.F32.FTZ.RN.STRONG.GPU desc[UR24][R70.64+0x1a00], R187 ;  /* 0x001a00bb460079a6 */ /* 0x0107e4000c12f318 */
.L_x_5014:
[----:B------:R-:W-:Y:S05]  /*a570*/  BSYNC.RECONVERGENT B0 ;  /* 0x0000000000007941 */ /* 0x000fea0003800200 */
.L_x_5013:
        /* <DEDUP_REMOVED lines=17> */
.L_x_5016:
[----:B------:R-:W-:Y:S05]  /*a690*/  BSYNC.RECONVERGENT B0 ;  /* 0x0000000000007941 */ /* 0x000fea0003800200 */
.L_x_5015:
[----:B0--3--:R0:W1:Y:S01]  /*a6a0*/  LDS R187, [R144+0x3f00] ;  /* 0x003f000090bb7984 */ /* 0x0090620000000800 */
[----:B------:R-:W-:Y:S01]  /*a6b0*/  BSSY.RECONVERGENT B0, `(.L_x_5017) ;  /* 0x0000006000007945 */ /* 0x000fe20003800200 */
[----:B------:R-:W-:Y:S02]  /*a6c0*/  IADD3 R62, PT, PT, R105, 0x900, RZ ;  /* 0x00000900693e7810 */ /* 0x000fe40007ffe0ff */
[----:B------:R-:W-:Y:S02]  /*a6d0*/  LEA.HI R162, R162, R105, RZ, 0x1b ;  /* 0x00000069a2a27211 */ /* 0x000fe400078fd8ff */
[----:B------:R-:W-:Y:S01]  /*a6e0*/  LEA R160, R160, UR20, 0x2 ;  /* 0x00000014a0a07c11 */ /* 0x000fe2000f8e10ff */
[----:B------:R-:W-:Y:S06]  /*a6f0*/  @!P0 BRA `(.L_x_5018) ;  /* 0x0000000000048947 */ /* 0x000fec0003800000 */
[----:B-1----:R3:W-:Y:S02]  /*a700*/  REDG.E.ADD.F32.FTZ.RN.STRONG.GPU desc[UR24][R70.64+0x1e00], R187 ;  /* 0x001e00bb460079a6 */ /* 0x0027e4000c12f318 */
.L_x_5018:
[----:B------:R-:W-:Y:S05]  /*a710*/  BSYNC.RECONVERGENT B0 ;  /* 0x0000000000007941 */ /* 0x000fea0003800200 */
.L_x_5017:
[----:B-1-3--:R1:W3:Y:S01]  /*a720*/  LDS R187, [R160+0x4100] ;  /* 0x00410000a0bb7984 */ /* 0x00a2e20000000800 */
[----:B------:R-:W-:Y:S01]  /*a730*/  BSSY.RECONVERGENT B0, `(.L_x_5019) ;  /* 0x0000006000007945 */ /* 0x000fe20003800200 */
[----:B0-----:R-:W-:Y:S02]  /*a740*/  IADD3 R144, PT, PT, R105, 0x980, RZ ;  /* 0x0000098069907810 */ /* 0x001fe40007ffe0ff */
[----:B------:R-:W-:Y:S02]  /*a750*/  LEA.HI R62, R62, R105, RZ, 0x1b ;  /* 0x000000693e3e7211 */ /* 0x000fe400078fd8ff */
[----:B------:R-:W-:Y:S01]  /*a760*/  LEA R162, R162, UR20, 0x2 ;  /* 0x00000014a2a27c11 */ /* 0x000fe2000f8e10ff */
[----:B------:R-:W-:Y:S06]  /*a770*/  @!P2 BRA `(.L_x_5020) ;  /* 0x000000000004a947 */ /* 0x000fec0003800000 */
[----:B---3--:R0:W-:Y:S02]  /*a780*/  REDG.E.ADD.F32.FTZ.RN.STRONG.GPU desc[UR24][R70.64+0x2000], R187 ;  /* 0x002000bb460079a6 */ /* 0x0081e4000c12f318 */
.L_x_5020:
[----:B------:R-:W-:Y:S05]  /*a790*/  BSYNC.RECONVERGENT B0 ;  /* 0x0000000000007941 */ /* 0x000fea0003800200 */
.L_x_5019:
[----:B0--3--:R0:W3:Y:S01]  /*a7a0*/  LDS R187, [R162+0x4300] ;  /* 0x00430000a2bb7984 */ /* 0x0090e20000000800 */
[----:B------:R-:W-:Y:S01]  /*a7b0*/  BSSY.RECONVERGENT B0, `(.L_x_5021) ;  /* 0x0000005000007945 */ /* 0x000fe20003800200 */
[----:B------:R-:W-:Y:S02]  /*a7c0*/  LEA.HI R144, R144, R105, RZ, 0x1b ;  /* 0x0000006990907211 */ /* 0x000fe400078fd8ff */
[----:B------:R-:W-:Y:S01]  /*a7d0*/  LEA R62, R62, UR20, 0x2 ;  /* 0x000000143e3e7c11 */ /* 0x000fe2000f8e10ff */
[----:B------:R-:W-:Y:S06]  /*a7e0*/  @!P3 BRA `(.L_x_5022) ;  /* 0x000000000004b947 */ /* 0x000fec0003800000 */
[----:B---3--:R4:W-:Y:S02]  /*a7f0*/  REDG.E.ADD.F32.FTZ.RN.STRONG.GPU desc[UR24][R70.64+0x2200], R187 ;  /* 0x002200bb460079a6 */ /* 0x0089e4000c12f318 */
.L_x_5022:
[----:B------:R-:W-:Y:S05]  /*a800*/  BSYNC.RECONVERGENT B0 ;  /* 0x0000000000007941 */ /* 0x000fea0003800200 */
.L_x_5021:
[----:B---34-:R3:W4:Y:S01]  /*a810*/  LDS R187, [R62+0x4500] ;  /* 0x004500003ebb7984 */ /* 0x0187220000000800 */
[----:B------:R-:W-:Y:S01]  /*a820*/  BSSY.RECONVERGENT B0, `(.L_x_5023) ;  /* 0x0000004000007945 */ /* 0x000fe20003800200 */
[----:B-1----:R-:W-:-:S03]  /*a830*/  LEA R160, R144, UR20, 0x2 ;  /* 0x0000001490a07c11 */ /* 0x002fc6000f8e10ff */
[----:B------:R-:W-:Y:S05]  /*a840*/  @!P4 BRA `(.L_x_5024) ;  /* 0x000000000004c947 */ /* 0x000fea0003800000 */
[----:B----4-:R1:W-:Y:S02]  /*a850*/  REDG.E.ADD.F32.FTZ.RN.STRONG.GPU desc[UR24][R70.64+0x2400], R187 ;  /* 0x002400bb460079a6 */ /* 0x0103e4000c12f318 */
.L_x_5024:
[----:B------:R-:W-:Y:S05]  /*a860*/  BSYNC.RECONVERGENT B0 ;  /* 0x0000000000007941 */ /* 0x000fea0003800200 */
.L_x_5023:
[----:B-1--4-:R1:W4:Y:S01]  /*a870*/  LDS R187, [R160+0x4700] ;  /* 0x00470000a0bb7984 */ /* 0x0123220000000800 */
[----:B------:R-:W-:Y:S01]  /*a880*/  BSSY.RECONVERGENT B0, `(.L_x_5025) ;  /* 0x0000005000007945 */ /* 0x000fe20003800200 */
[C---:B---3--:R-:W-:Y:S02]  /*a890*/  IADD3 R62, PT, PT, R105.reuse, 0xa00, RZ ;  /* 0x00000a00693e7810 */ /* 0x048fe40007ffe0ff */
[----:B------:R-:W-:Y:S01]  /*a8a0*/  IADD3 R144, PT, PT, R105, 0xa80, RZ ;  /* 0x00000a8069907810 */ /* 0x000fe20007ffe0ff */
[----:B------:R-:W-:Y:S06]  /*a8b0*/  @!P5 BRA `(.L_x_5026) ;  /* 0x000000000004d947 */ /* 0x000fec0003800000 */
[----:B----4-:R3:W-:Y:S02]  /*a8c0*/  REDG.E.ADD.F32.FTZ.RN.STRONG.GPU desc[UR24][R70.64+0x2600], R187 ;  /* 0x002600bb460079a6 */ /* 0x0107e4000c12f318 */
.L_x_5026:
[----:B------:R-:W-:Y:S05]  /*a8d0*/  BSYNC.RECONVERGENT B0 ;  /* 0x0000000000007941 */ /* 0x000fea0003800200 */
.L_x_5025:
        /* <DEDUP_REMOVED lines=17> */
.L_x_5028:
[----:B------:R-:W-:Y:S05]  /*a9f0*/  BSYNC.RECONVERGENT B0 ;  /* 0x0000000000007941 */ /* 0x000fea0003800200 */
.L_x_5027:
[----:B0--3--:R0:W1:Y:S01]  /*aa00*/  LDS R187, [R144+0x4b00] ;  /* 0x004b000090bb7984 */ /* 0x0090620000000800 */
[----:B------:R-:W-:Y:S01]  /*aa10*/  BSSY.RECONVERGENT B0, `(.L_x_5029) ;  /* 0x0000006000007945 */ /* 0x000fe20003800200 */
[----:B------:R-:W-:Y:S02]  /*aa20*/  LOP3.LUT R62, R105, 0xc00, RZ, 0xfc, !PT ;  /* 0x00000c00693e7812 */ /* 0x000fe400078efcff */
[----:B------:R-:W-:Y:S02]  /*aa30*/  LEA.HI R162, R162, R105, RZ, 0x1b ;  /* 0x00000069a2a27211 */ /* 0x000fe400078fd8ff */
[----:B------:R-:W-:Y:S01]  /*aa40*/  LEA R160, R160, UR20, 0x2 ;  /* 0x00000014a0a07c11 */ /* 0x000fe2000f8e10ff */
[----:B------:R-:W-:Y:S06]  /*aa50*/  @!P0 BRA `(.L_x_5030) ;  /* 0x0000000000048947 */ /* 0x000fec0003800000 */
[----:B-1----:R3:W-:Y:S02]  /*aa60*/  REDG.E.ADD.F32.FTZ.RN.STRONG.GPU desc[UR24][R70.64+0x2a00], R187 ;  /* 0x002a00bb460079a6 */ /* 0x0027e4000c12f318 */
.L_x_5030:
[----:B------:R-:W-:Y:S05]  /*aa70*/  BSYNC.RECONVERGENT B0 ;  /* 0x0000000000007941 */ /* 0x000fea0003800200 */
.L_x_5029:
[----:B-1-3--:R1:W3:Y:S01]  /*aa80*/  LDS R187, [R160+0x4d00] ;  /* 0x004d0000a0bb7984 */ /* 0x00a2e20000000800 */
[----:B------:R-:W-:Y:S01]  /*aa90*/  BSSY.RECONVERGENT B0, `(.L_x_5031) ;  /* 0x0000006000007945 */ /* 0x000fe20003800200 */
[----:B0-----:R-:W-:Y:S02]  /*aaa0*/  IADD3 R144, PT, PT, R105, 0xc80, RZ ;  /* 0x00000c8069907810 */ /* 0x001fe40007ffe0ff */
[----:B------:R-:W-:Y:S02]  /*aab0*/  LEA.HI R62, R62, R105, RZ, 0x1b ;  /* 0x000000693e3e7211 */ /* 0x000fe400078fd8ff */
[----:B------:R-:W-:Y:S01]  /*aac0*/  LEA R162, R162, UR20, 0x2 ;  /* 0x00000014a2a27c11 */ /* 0x000fe2000f8e10ff */
[----:B------:R-:W-:Y:S06]  /*aad0*/  @!P2 BRA `(.L_x_5032) ;  /* 0x000000000004a947 */ /* 0x000fec0003800000 */
[----:B---3--:R0:W-:Y:S02]  /*aae0*/  REDG.E.ADD.F32.FTZ.RN.STRONG.GPU desc[UR24][R70.64+0x2c00], R187 ;  /* 0x002c00bb460079a6 */ /* 0x0081e4000c12f318 */
.L_x_5032:
[----:B------:R-:W-:Y:S05]  /*aaf0*/  BSYNC.RECONVERGENT B0 ;  /* 0x0000000000007941 */ /* 0x000fea0003800200 */
.L_x_5031:
[----:B0--3--:R0:W3:Y:S01]  /*ab00*/  LDS R187, [R162+0x4f00] ;  /* 0x004f0000a2bb7984 */ /* 0x0090e20000000800 */
[----:B------:R-:W-:Y:S01]  /*ab10*/  BSSY.RECONVERGENT B0, `(.L_x_5033) ;  /* 0x0000005000007945 */ /* 0x000fe20003800200 */
[----:B------:R-:W-:Y:S02]  /*ab20*/  LEA.HI R144, R144, R105, RZ, 0x1b ;  /* 0x0000006990907211 */ /* 0x000fe400078fd8ff */
[----:B------:R-:W-:Y:S01]  /*ab30*/  LEA R62, R62, UR20, 0x2 ;  /* 0x000000143e3e7c11 */ /* 0x000fe2000f8e10ff */
[----:B------:R-:W-:Y:S06]  /*ab40*/  @!P3 BRA `(.L_x_5034) ;  /* 0x000000000004b947 */ /* 0x000fec0003800000 */
[----:B---3--:R4:W-:Y:S02]  /*ab50*/  REDG.E.ADD.F32.FTZ.RN.STRONG.GPU desc[UR24][R70.64+0x2e00], R187 ;  /* 0x002e00bb460079a6 */ /* 0x0089e4000c12f318 */
.L_x_5034:
[----:B------:R-:W-:Y:S05]  /*ab60*/  BSYNC.RECONVERGENT B0 ;  /* 0x0000000000007941 */ /* 0x000fea0003800200 */
.L_x_5033:
[----:B---34-:R3:W4:Y:S01]  /*ab70*/  LDS R187, [R62+0x5100] ;  /* 0x005100003ebb7984 */ /* 0x0187220000000800 */
[----:B------:R-:W-:Y:S01]  /*ab80*/  BSSY.RECONVERGENT B0, `(.L_x_5035) ;  /* 0x0000004000007945 */ /* 0x000fe20003800200 */
[----:B-1----:R-:W-:-:S03]  /*ab90*/  LEA R160, R144, UR20, 0x2 ;  /* 0x0000001490a07c11 */ /* 0x002fc6000f8e10ff */
[----:B------:R-:W-:Y:S05]  /*aba0*/  @!P4 BRA `(.L_x_5036) ;  /* 0x000000000004c947 */ /* 0x000fea0003800000 */
[----:B----4-:R1:W-:Y:S02]  /*abb0*/  REDG.E.ADD.F32.FTZ.RN.STRONG.GPU desc[UR24][R70.64+0x3000], R187 ;  /* 0x003000bb460079a6 */ /* 0x0103e4000c12f318 */
.L_x_5036:
[----:B------:R-:W-:Y:S05]  /*abc0*/  BSYNC.RECONVERGENT B0 ;  /* 0x0000000000007941 */ /* 0x000fea0003800200 */
.L_x_5035:
[----:B-1--4-:R1:W4:Y:S01]  /*abd0*/  LDS R187, [R160+0x5300] ;  /* 0x00530000a0bb7984 */ /* 0x0123220000000800 */
[----:B------:R-:W-:Y:S01]  /*abe0*/  BSSY.RECONVERGENT B0, `(.L_x_5037) ;  /* 0x0000005000007945 */ /* 0x000fe20003800200 */
[C---:B---3--:R-:W-:Y:S02]  /*abf0*/  IADD3 R62, PT, PT, R105.reuse, 0xd00, RZ ;  /* 0x00000d00693e7810 */ /* 0x048fe40007ffe0ff */
[----:B------:R-:W-:Y:S01]  /*ac00*/  IADD3 R144, PT, PT, R105, 0xd80, RZ ;  /* 0x00000d8069907810 */ /* 0x000fe20007ffe0ff */
[----:B------:R-:W-:Y:S06]  /*ac10*/  @!P5 BRA `(.L_x_5038) ;  /* 0x000000000004d947 */ /* 0x000fec0003800000 */
[----:B----4-:R3:W-:Y:S02]  /*ac20*/  REDG.E.ADD.F32.FTZ.RN.STRONG.GPU desc[UR24][R70.64+0x3200], R187 ;  /* 0x003200bb460079a6 */ /* 0x0107e4000c12f318 */
.L_x_5038:
[----:B------:R-:W-:Y:S05]  /*ac30*/  BSYNC.RECONVERGENT B0 ;  /* 0x0000000000007941 */ /* 0x000fea0003800200 */
.L_x_5037:
        /* <DEDUP_REMOVED lines=17> */
.L_x_5040:
[----:B------:R-:W-:Y:S05]  /*ad50*/  BSYNC.RECONVERGENT B0 ;  /* 0x0000000000007941 */ /* 0x000fea0003800200 */
.L_x_5039:
[----:B------:R1:W4:Y:S01]  /*ad60*/  LDS R63, [R144+0x5700] ;  /* 0x00570000903f7984 */ /* 0x0003220000000800 */
[----:B------:R-:W-:Y:S01]  /*ad70*/  BSSY.RECONVERGENT B0, `(.L_x_5041) ;  /* 0x0000006000007945 */ /* 0x000fe20003800200 */
[----:B------:R-:W-:Y:S02]  /*ad80*/  IADD3 R62, PT, PT, R105, 0xf00, RZ ;  /* 0x00000f00693e7810 */ /* 0x000fe40007ffe0ff */
[----:B------:R-:W-:Y:S02]  /*ad90*/  LEA.HI R162, R162, R105, RZ, 0x1b ;  /* 0x00000069a2a27211 */ /* 0x000fe400078fd8ff */
[----:B------:R-:W-:Y:S01]  /*ada0*/  LEA R160, R160, UR20, 0x2 ;  /* 0x00000014a0a07c11 */ /* 0x000fe2000f8e10ff */
[----:B------:R-:W-:Y:S06]  /*adb0*/  @!P0 BRA `(.L_x_5042) ;  /* 0x0000000000048947 */ /* 0x000fec0003800000 */
[----:B----4-:R4:W-:Y:S02]  /*adc0*/  REDG.E.ADD.F32.FTZ.RN.STRONG.GPU desc[UR24][R70.64+0x3600], R63 ;  /* 0x0036003f460079a6 */ /* 0x0109e4000c12f318 */
.L_x_5042:
[----:B------:R-:W-:Y:S05]  /*add0*/  BSYNC.RECONVERGENT B0 ;  /* 0x0000000000007941 */ /* 0x000fea0003800200 */
.L_x_5041:
[----:B----4-:R4:W0:Y:S01]  /*ade0*/  LDS R63, [R160+0x5900] ;  /* 0x00590000a03f7984 */ /* 0x0108220000000800 */
[----:B------:R-:W-:Y:S01]  /*adf0*/  BSSY.RECONVERGENT B0, `(.L_x_5043) ;  /* 0x0000005000007945 */ /* 0x000fe20003800200 */
[----:B------:R-:W-:Y:S02]  /*ae00*/  LEA.HI R62, R62, R105, RZ, 0x1b ;  /* 0x000000693e3e7211 */ /* 0x000fe400078fd8ff */
[----:B------:R-:W-:Y:S01]  /*ae10*/  LEA R162, R162, UR20, 0x2 ;  /* 0x00000014a2a27c11 */ /* 0x000fe2000f8e10ff */
[----:B------:R-:W-:Y:S06]  /*ae20*/  @!P2 BRA `(.L_x_5044) ;  /* 0x000000000004a947 */ /* 0x000fec0003800000 */
[----:B0-----:R0:W-:Y:S02]  /*ae30*/  REDG.E.ADD.F32.FTZ.RN.STRONG.GPU desc[UR24][R70.64+0x3800], R63 ;  /* 0x0038003f460079a6 */ /* 0x0011e4000c12f318 */
.L_x_5044:
[----:B------:R-:W-:Y:S05]  /*ae40*/  BSYNC.RECONVERGENT B0 ;  /* 0x0000000000007941 */ /* 0x000fea0003800200 */
.L_x_5043:
[----:B0-----:R0:W0:Y:S01]  /*ae50*/  LDS R63, [R162+0x5b00] ;  /* 0x005b0000a23f7984 */ /* 0x0010220000000800 */
[----:B------:R-:W-:Y:S01]  /*ae60*/  BSSY.RECONVERGENT B0, `(.L_x_5045) ;  /* 0x0000005000007945 */ /* 0x000fe20003800200 */
[----:B-1----:R-:W-:Y:S02]  /*ae70*/  IADD3 R144, PT, PT, R105, 0xf80, RZ ;  /* 0x00000f8069907810 */ /* 0x002fe40007ffe0ff */
[----:B------:R-:W-:Y:S01]  /*ae80*/  LEA R62, R62, UR20, 0x2 ;  /* 0x000000143e3e7c11 */ /* 0x000fe2000f8e10ff */
[----:B------:R-:W-:Y:S06]  /*ae90*/  @!P3 BRA `(.L_x_5046) ;  /* 0x000000000004b947 */ /* 0x000fec0003800000 */
[----:B0-----:R1:W-:Y:S02]  /*aea0*/  REDG.E.ADD.F32.FTZ.RN.STRONG.GPU desc[UR24][R70.64+0x3a00], R63 ;  /* 0x003a003f460079a6 */ /* 0x0013e4000c12f318 */
.L_x_5046:
[----:B------:R-:W-:Y:S05]  /*aeb0*/  BSYNC.RECONVERGENT B0 ;  /* 0x0000000000007941 */ /* 0x000fea0003800200 */
.L_x_5045:
[----:B01----:R0:W1:Y:S01]  /*aec0*/  LDS R63, [R62+0x5d00] ;  /* 0x005d00003e3f7984 */ /* 0x0030620000000800 */
[----:B------:R-:W-:Y:S01]  /*aed0*/  BSSY.RECONVERGENT B0, `(.L_x_5047) ;  /* 0x0000004000007945 */ /* 0x000fe20003800200 */
[----:B------:R-:W-:-:S03]  /*aee0*/  LEA.HI R144, R144, R105, RZ, 0x1b ;  /* 0x0000006990907211 */ /* 0x000fc600078fd8ff */
[----:B------:R-:W-:Y:S05]  /*aef0*/  @!P4 BRA `(.L_x_5048) ;  /* 0x000000000004c947 */ /* 0x000fea0003800000 */
[----:B-1----:R1:W-:Y:S02]  /*af00*/  REDG.E.ADD.F32.FTZ.RN.STRONG.GPU desc[UR24][R70.64+0x3c00], R63 ;  /* 0x003c003f460079a6 */ /* 0x0023e4000c12f318 */
.L_x_5048:
[----:B------:R-:W-:Y:S05]  /*af10*/  BSYNC.RECONVERGENT B0 ;  /* 0x0000000000007941 */ /* 0x000fea0003800200 */
.L_x_5047:
        /* <DEDUP_REMOVED lines=9> */
.L_x_5050:
[----:B------:R-:W-:Y:S05]  /*afb0*/  BSYNC.RECONVERGENT B0 ;  /* 0x0000000000007941 */ /* 0x000fea0003800200 */
.L_x_5049:
[----:B-1----:R-:W1:Y:S01]  /*afc0*/  SHFL.DOWN PT, R71, R60, 0x1, 0x1f ;  /* 0x08201f003c477f89 */ /* 0x002e6200000e0000 */
[----:B------:R-:W-:Y:S01]  /*afd0*/  ISETP.GT.AND P0, PT, R103, 0x1e, PT ;  /* 0x0000001e6700780c */ /* 0x000fe20003f04270 */
[----:B------:R-:W-:Y:S01]  /*afe0*/  FMUL.FTZ R79, R79, R140 ;  /* 0x0000008c4f4f7220 */ /* 0x000fe20000410000 */
[----:B------:R-:W-:Y:S01]  /*aff0*/  FADD.FTZ R86, R107, R86 ;  /* 0x000000566b567221 */ /* 0x000fe20000010000 */
[----:B------:R-:W5:Y:S01]  /*b000*/  SHFL.DOWN PT, R70, R61, 0x1, 0x1f ;  /* 0x08201f003d467f89 */ /* 0x000f6200000e0000 */
[----:B------:R-:W-:Y:S01]  /*b010*/  FADD.FTZ R83, R106, R83 ;  /* 0x000000536a537221 */ /* 0x000fe20000010000 */
[----:B------:R-:W-:Y:S01]  /*b020*/  FFMA.FTZ R242, R242, R141, R79 ;  /* 0x0000008df2f27223 */ /* 0x000fe2000001004f */
[----:B------:R-:W-:Y:S01]  /*b030*/  FMUL.FTZ R139, R78, R139 ;  /* 0x0000008b4e8b7220 */ /* 0x000fe20000410000 */
[----:B------:R-:W0:Y:S01]  /*b040*/  SHFL.DOWN PT, R135, R62, 0x1, 0x1f ;  /* 0x08201f003e877f89 */ /* 0x000e2200000e0000 */
[----:B------:R-:W-:Y:S01]  /*b050*/  FMUL.FTZ R65, R158, R190 ;  /* 0x000000be9e417220 */ /* 0x000fe20000410000 */
[----:B------:R-:W-:Y:S01]  /*b060*/  FMUL.FTZ R136, R77, R136 ;  /* 0x000000884d887220 */ /* 0x000fe20000410000 */
[----:B------:R-:W-:Y:S01]  /*b070*/  FMUL.FTZ R75, R75, R132 ;  /* 0x000000844b4b7220 */ /* 0x000fe20000410000 */
[----:B------:R-:W2:Y:S01]  /*b080*/  SHFL.DOWN PT, R138, R63, 0x1, 0x1f ;  /* 0x08201f003f8a7f89 */ /* 0x000ea200000e0000 */
[----:B------:R-:W-:Y:S01]  /*b090*/  FFMA.FTZ R65, R148, R170, R65 ;  /* 0x000000aa94417223 */ /* 0x000fe20000010041 */
[----:B------:R-:W-:Y:S01]  /*b0a0*/  FFMA.FTZ R217, R217, R134, R136 ;  /* 0x00000086d9d97223 */ /* 0x000fe20000010088 */
[----:B------:R-:W-:Y:S01]  /*b0b0*/  FMUL.FTZ R133, R76, R133 ;  /* 0x000000854c857220 */ /* 0x000fe20000410000 */
[----:B------:R-:W-:Y:S01]  /*b0c0*/  FFMA.FTZ R230, R230, R129, R75 ;  /* 0x00000081e6e67223 */ /* 0x000fe2000001004b */
[----:B------:R-:W-:Y:S01]  /*b0d0*/  FMUL.FTZ R67, R67, R126 ;  /* 0x0000007e43437220 */ /* 0x000fe20000410000 */
[----:B------:R-:W-:Y:S01]  /*b0e0*/  FMUL.FTZ R185, R64, R185 ;  /* 0x000000b940b97220 */ /* 0x000fe20000410000 */
[----:B------:R-:W-:Y:S01]  /*b0f0*/  FMUL.FTZ R64, R173, R189 ;  /* 0x000000bdad407220 */ /* 0x000fe20000410000 */
[----:B------:R-:W-:Y:S01]  /*b100*/  FMUL.FTZ R127, R68, R127 ;  /* 0x0000007f447f7220 */ /* 0x000fe20000410000 */
[----:B------:R-:W-:Y:S01]  /*b110*/  FMUL.FTZ R130, R69, R130 ;  /* 0x0000008245827220 */ /* 0x000fe20000410000 */
        /* <DEDUP_REMOVED lines=8> */
[----:B------:R-:W-:Y:S01]  /*b1a0*/  FFMA.FTZ R70, R96, R65, R217 ;  /* 0x0000004160467223 */ /* 0x000fe200000100d9 */
[----:B------:R-:W-:Y:S01]  /*b1b0*/  FFMA.FTZ R71, R37, R64, R238 ;  /* 0x0000004025477223 */ /* 0x000fe200000100ee */
[----:B0-----:R-:W-:Y:S01]  /*b1c0*/  @!P0 FADD.FTZ R62, R62, R135 ;  /* 0x000000873e3e8221 */ /* 0x001fe20000010000 */
[----:B------:R-:W0:Y:S01]  /*b1d0*/  SHFL.DOWN PT, R78, R61, 0x2, 0x1f ;  /* 0x08401f003d4e7f89 */ /* 0x000e2200000e0000 */
[----:B------:R-:W-:Y:S01]  /*b1e0*/  FADD.FTZ R57, R70, R57 ;  /* 0x0000003946397221 */ /* 0x000fe20000010000 */
[----:B------:R-:W-:Y:S01]  /*b1f0*/  FMUL.FTZ R64, R171, R191 ;  /* 0x000000bfab407220 */ /* 0x000fe20000410000 */
[----:B--2---:R-:W-:Y:S01]  /*b200*/  @!P0 FADD.FTZ R63, R63, R138 ;  /* 0x0000008a3f3f8221 */ /* 0x004fe20000010000 */
[----:B------:R-:W2:Y:S01]  /*b210*/  SHFL.DOWN PT, R107, R62, 0x2, 0x1f ;  /* 0x08401f003e6b7f89 */ /* 0x000ea200000e0000 */
[----:B------:R-:W-:Y:S01]  /*b220*/  ISETP.GT.AND P0, PT, R103, 0x1d, PT ;  /* 0x0000001d6700780c */ /* 0x000fe20003f04270 */
[----:B------:R-:W-:Y:S01]  /*b230*/  FFMA.FTZ R153, R153, R172, R64 ;  /* 0x000000ac99997223 */ /* 0x000fe20000010040 */
[----:B------:R-:W-:Y:S01]  /*b240*/  FMUL.FTZ R64, R167, R193 ;  /* 0x000000c1a7407220 */ /* 0x000fe20000410000 */
[----:B------:R-:W5:Y:S01]  /*b250*/  SHFL.DOWN PT, R106, R63, 0x2, 0x1f ;  /* 0x08401f003f6a7f89 */ /* 0x000f6200000e0000 */
[----:B------:R-:W-:Y:S01]  /*b260*/  FADD.FTZ R82, R71, R82 ;  /* 0x0000005247527221 */ /* 0x000fe20000010000 */
[----:B------:R-:W-:Y:S01]  /*b270*/  ISETP.GT.AND P2, PT, R103, 0xf, PT ;  /* 0x0000000f6700780c */ /* 0x000fe20003f44270 */
[----:B------:R-:W-:Y:S01]  /*b280*/  FFMA.FTZ R64, R149, R176, R64 ;  /* 0x000000b095407223 */ /* 0x000fe20000010040 */
[----:B------:R-:W-:Y:S01]  /*b290*/  FFMA.FTZ R28, R65, R85, R28 ;  /* 0x00000055411c7223 */ /* 0x000fe2000001001c */
[----:B------:R-:W-:Y:S01]  /*b2a0*/  FMUL.FTZ R65, R156, R194 ;  /* 0x000000c29c417220 */ /* 0x000fe20000410000 */
[----:B------:R-:W-:Y:S01]  /*b2b0*/  FMUL.FTZ R188, R175, R188 ;  /* 0x000000bcafbc7220 */ /* 0x000fe20000410000 */
[----:B------:R-:W-:Y:S01]  /*b2c0*/  FFMA.FTZ R21, R64, R42, R21 ;  /* 0x0000002a40157223 */ /* 0x000fe20000010015 */
[----:B------:R-:W-:Y:S01]  /*b2d0*/  FFMA.FTZ R71, R41, R64, R226 ;  /* 0x0000004029477223 */ /* 0x000fe200000100e2 */
[----:B------:R-:W-:Y:S01]  /*b2e0*/  FMUL.FTZ R64, R165, R195 ;  /* 0x000000c3a5407220 */ /* 0x000fe20000410000 */
[----:B------:R-:W-:Y:S01]  /*b2f0*/  FMUL.FTZ R192, R169, R192 ;  /* 0x000000c0a9c07220 */ /* 0x000fe20000410000 */
[----:B------:R-:W-:Y:S01]  /*b300*/  FMUL.FTZ R196, R163, R196 ;  /* 0x000000c4a3c47220 */ /* 0x000fe20000410000 */
[----:B-1----:R-:W-:Y:S01]  /*b310*/  @!P0 FADD.FTZ R60, R60, R79 ;  /* 0x0000004f3c3c8221 */ /* 0x002fe20000010000 */
[----:B------:R-:W-:Y:S01]  /*b320*/  FMUL.FTZ R119, R74, R119 ;  /* 0x000000774a777220 */ /* 0x000fe20000410000 */
[----:B------:R-:W-:Y:S01]  /*b330*/  FMUL.FTZ R197, R154, R197 ;  /* 0x000000c59ac57220 */ /* 0x000fe20000410000 */
[----:B------:R-:W-:Y:S01]  /*b340*/  FMUL.FTZ R122, R73, R122 ;  /* 0x0000007a497a7220 */ /* 0x000fe20000410000 */
[----:B0-----:R-:W-:Y:S01]  /*b350*/  @!P0 FADD.FTZ R61, R61, R78 ;  /* 0x0000004e3d3d8221 */ /* 0x001fe20000010000 */
        /* <DEDUP_REMOVED lines=35> */
[----:B------:R-:W-:Y:S01]  /*b590*/  FMUL.FTZ R65, R152, R198 ;  /* 0x000000c698417220 */ /* 0x000fe20000410000 */
[----:B-----5:R-:W-:Y:S01]  /*b5a0*/  @!P0 FADD.FTZ R63, R63, R76 ;  /* 0x0000004c3f3f8221 */ /* 0x020fe20000010000 */
[----:B------:R-:W2:Y:S01]  /*b5b0*/  SHFL.DOWN PT, R69, R62, 0x8, 0x1f ;  /* 0x09001f003e457f89 */ /* 0x000ea200000e0000 */
[----:B------:R-:W-:Y:S01]  /*b5c0*/  ISETP.GT.AND P0, PT, R103, 0x17, PT ;  /* 0x000000176700780c */ /* 0x000fe20003f04270 */
[----:B------:R-:W-:Y:S01]  /*b5d0*/  FFMA.FTZ R227, R44, R114, R227 ;  /* 0x000000722ce37223 */ /* 0x000fe200000100e3 */
[----:B------:R-:W-:Y:S01]  /*b5e0*/  FMUL.FTZ R72, R72, R115 ;  /* 0x0000007348487220 */ /* 0x000fe20000410000 */
[----:B------:R-:W5:Y:S01]  /*b5f0*/  SHFL.DOWN PT, R70, R63, 0x8, 0x1f ;  /* 0x09001f003f467f89 */ /* 0x000f6200000e0000 */
[----:B------:R-:W-:Y:S01]  /*b600*/  BSSY.RECONVERGENT B0, `(.L_x_5051) ;  /* 0x0000021000007945 */ /* 0x000fe20003800200 */
[----:B------:R-:W-:Y:S01]  /*b610*/  FADD.FTZ R84, R159, R84 ;  /* 0x000000549f547221 */ /* 0x000fe20000010000 */
[----:B------:R-:W-:Y:S01]  /*b620*/  FFMA.FTZ R25, R188, R56, R25 ;  /* 0x00000038bc197223 */ /* 0x000fe20000010019 */
[----:B------:R-:W-:Y:S01]  /*b630*/  FADD.FTZ R81, R242, R81 ;  /* 0x00000051f2517221 */ /* 0x000fe20000010000 */
[----:B------:R-:W-:Y:S01]  /*b640*/  FFMA.FTZ R27, R192, R88, R27 ;  /* 0x00000058c01b7223 */ /* 0x000fe2000001001b */
[----:B------:R-:W-:Y:S01]  /*b650*/  FADD.FTZ R80, R153, R80 ;  /* 0x0000005099507221 */ /* 0x000fe20000010000 */
[----:B------:R-:W-:Y:S01]  /*b660*/  FADD.FTZ R55, R230, R55 ;  /* 0x00000037e6377221 */ /* 0x000fe20000010000 */
[----:B------:R-:W-:Y:S01]  /*b670*/  FADD.FTZ R58, R71, R58 ;  /* 0x0000003a473a7221 */ /* 0x000fe20000010000 */
[----:B------:R-:W-:Y:S01]  /*b680*/  FADD.FTZ R53, R64, R53 ;  /* 0x0000003540357221 */ /* 0x000fe20000010000 */
[----:B------:R-:W-:Y:S01]  /*b690*/  FADD.FTZ R54, R147, R54 ;  /* 0x0000003693367221 */ /* 0x000fe20000010000 */
[----:B------:R-:W-:Y:S01]  /*b6a0*/  FFMA.FTZ R29, R196, R90, R29 ;  /* 0x0000005ac41d7223 */ /* 0x000fe2000001001d */
        /* <DEDUP_REMOVED lines=22> */
.L_x_5052:
[----:B------:R-:W-:Y:S05]  /*b810*/  BSYNC.RECONVERGENT B0 ;  /* 0x0000000000007941 */ /* 0x000fea0003800200 */
.L_x_5051:
        /* <DEDUP_REMOVED lines=47> */
.L_x_5054:
[----:B------:R-:W-:Y:S05]  /*bb10*/  BSYNC.RECONVERGENT B0 ;  /* 0x0000000000007941 */ /* 0x000fea0003800200 */
.L_x_5053:
[----:B------:R-:W-:-:S04]  /*bb20*/  UIADD3 UR8, UPT, UPT, UR8, 0x1, URZ ;  /* 0x0000000108087890 */ /* 0x000fc8000fffe0ff */
[----:B------:R-:W-:-:S09]  /*bb30*/  UISETP.GE.AND UP0, UPT, UR8, UR43, UPT ;  /* 0x0000002b0800728c */ /* 0x000fd2000bf06270 */
[----:B------:R-:W-:Y:S05]  /*bb40*/  BRA.U !UP0, `(.L_x_5055) ;  /* 0xffffff7d08387547 */ /* 0x000fea000b83ffff */
.L_x_4956:
[----:B------:R-:W5:Y:S01]  /*bb50*/  S2R R40, SR_TID.X ;  /* 0x0000000000287919 */ /* 0x000f620000002100 */
[----:B------:R-:W-:Y:S01]  /*bb60*/  MOV R5, 0x10 ;  /* 0x0000001000057802 */ /* 0x000fe20000000f00 */
[----:B------:R-:W-:Y:S08]  /*bb70*/  BAR.SYNC.DEFER_BLOCKING 0x0 ;  /* 0x0000000000007b1d */ /* 0x000ff00000010000 */
[----:B------:R-:W0:Y:S01]  /*bb80*/  S2UR UR34, SR_CTAID.X ;  /* 0x00000000002279c3 */ /* 0x000e220000002500 */
[----:B------:R-:W0:Y:S01]  /*bb90*/  LDCU.64 UR28, c[0x0][0x4f8] ;  /* 0x00009f00ff1c77ac */ /* 0x000e220008000a00 */
[----:B------:R-:W-:Y:S01]  /*bba0*/  F2FP.BF16.F32.PACK_AB R20, R20, R27 ;  /* 0x0000001b1414723e */ /* 0x000fe200000010ff */
[----:B------:R-:W-:Y:S01]  /*bbb0*/  UIADD3 UR21, UPT, UPT, UR13, -0x1, URZ ;  /* 0xffffffff0d157890 */ /* 0x000fe2000fffe0ff */
[----:B------:R-:W1:Y:S04]  /*bbc0*/  LDCU.64 UR30, c[0x0][0x500] ;  /* 0x0000a000ff1e77ac */ /* 0x000e680008000a00 */
[----:B------:R-:W1:Y:S01]  /*bbd0*/  S2UR UR8, SR_CTAID.Y ;  /* 0x00000000000879c3 */ /* 0x000e620000002600 */
[----:B------:R-:W2:Y:S01]  /*bbe0*/  LDCU.64 UR32, c[0x0][0x550] ;  /* 0x0000aa00ff2077ac */ /* 0x000ea20008000a00 */
[----:B-----5:R-:W-:-:S02]  /*bbf0*/  SHF.L.U32 R3, R40, 0x1, RZ ;  /* 0x0000000128037819 */ /* 0x020fc400000006ff */
[----:B------:R-:W-:Y:S02]  /*bc00*/  LOP3.LUT R0, R40, 0x1f, RZ, 0xc0, !PT ;  /* 0x0000001f28007812 */ /* 0x000fe400078ec0ff */
[----:B------:R-:W-:-:S04]  /*bc10*/  LOP3.LUT R3, R3, 0x7c0, RZ, 0xc0, !PT ;  /* 0x000007c003037812 */ /* 0x000fc800078ec0ff */
[----:B------:R-:W-:-:S05]  /*bc20*/  LOP3.LUT R2, R3, R0, RZ, 0xfc, !PT ;  /* 0x0000000003027212 */ /* 0x000fca00078efcff */
[----:B------:R-:W-:-:S05]  /*bc30*/  IMAD.WIDE.U32 R4, R2, R5, UR10 ;  /* 0x0000000a02047e25 */ /* 0x000fca000f8e0005 */
[----:B------:R-:W5:Y:S04]  /*bc40*/  LDG.E.128 R12, desc[UR24][R4.64] ;  /* 0x00000018040c7981 */ /* 0x000f68000c1e1d00 */
[----:B------:R-:W3:Y:S01]  /*bc50*/  LDG.E.128 R36, desc[UR24][R4.64+0x200] ;  /* 0x0002001804247981 */ /* 0x000ee2000c1e1d00 */
[----:B------:R-:W-:Y:S02]  /*bc60*/  USHF.L.U32 UR26, UR21, 0xb, URZ ;  /* 0x0000000b151a7899 */ /* 0x000fe400080006ff */
[----:B------:R-:W-:Y:S02]  /*bc70*/  UIADD3 UR16, UP1, UPT, UR16, -0x1000, URZ ;  /* 0xfffff00010107890 */ /* 0x000fe4000ff3e0ff */
[----:B------:R-:W-:Y:S02]  /*bc80*/  USHF.R.S32.HI UR27, URZ, 0x1f, UR26 ;  /* 0x0000001fff1b7899 */ /* 0x000fe4000801141a */
[----:B------:R-:W-:-:S02]  /*bc90*/  UIADD3 UR14, UP2, UPT, UR14, -0x1000, URZ ;  /* 0xfffff0000e0e7890 */ /* 0x000fc4000ff5e0ff */
[----:B0-----:R-:W-:Y:S02]  /*bca0*/  UIMAD.WIDE.U32 UR22, UR34, UR28, UR26 ;  /* 0x0000001c221672a5 */ /* 0x001fe4000f8e001a */
[----:B-1----:R-:W-:Y:S02]  /*bcb0*/  UIMAD UR28, UR8, UR31, URZ ;  /* 0x0000001f081c72a4 */ /* 0x002fe4000f8e02ff */
[----:B------:R-:W-:Y:S02]  /*bcc0*/  UIMAD UR23, UR34, UR29, UR23 ;  /* 0x0000001d221772a4 */ /* 0x000fe4000f8e0217 */
[----:B------:R-:W-:Y:S02]  /*bcd0*/  UIADD3 UR10, UP3, UPT, UR10, -0x1000, URZ ;  /* 0xfffff0000a0a7890 */ /* 0x000fe4000ff7e0ff */
[----:B------:R-:W-:Y:S01]  /*bce0*/  UIMAD.WIDE.U32 UR22, UR8, UR30, UR22 ;  /* 0x0000001e081672a5 */ /* 0x000fe2000f8e0016 */
[----:B------:R-:W0:Y:S03]  /*bcf0*/  LDCU.64 UR30, c[0x0][0x560] ;  /* 0x0000ac00ff1e77ac */ /* 0x000e260008000a00 */
[----:B------:R-:W-:-:S02]  /*bd00*/  UIADD3 UR28, UPT, UPT, UR23, UR28, URZ ;  /* 0x0000001c171c7290 */ /* 0x000fc4000fffe0ff */
[----:B--2---:R-:W-:Y:S02]  /*bd10*/  ULEA UR23, UP0, UR22, UR32, 0x1 ;  /* 0x0000002016177291 */ /* 0x004fe4000f8008ff */
[----:B------:R-:W-:Y:S02]  /*bd20*/  UIADD3.X UR19, UPT, UPT, UR19, -0x1, URZ, UP1, !UPT ;  /* 0xffffffff13137890 */ /* 0x000fe40008ffe4ff */
[----:B------:R-:W-:Y:S02]  /*bd30*/  ULEA.HI.X UR22, UR22, UR33, UR28, 0x1, UP0 ;  /* 0x0000002116167291 */ /* 0x000fe400080f0c1c */
[----:B------:R-:W-:Y:S02]  /*bd40*/  UIADD3.X UR15, UPT, UPT, UR15, -0x1, URZ, UP2, !UPT ;  /* 0xffffffff0f0f7890 */ /* 0x000fe400097fe4ff */
[----:B------:R-:W-:Y:S01]  /*bd50*/  UIADD3.X UR11, UPT, UPT, UR11, -0x1, URZ, UP3, !UPT ;  /* 0xffffffff0b0b7890 */ /* 0x000fe20009ffe4ff */
[----:B------:R-:W1:Y:S01]  /*bd60*/  LDCU.64 UR28, c[0x0][0x520] ;  /* 0x0000a400ff1c77ac */ /* 0x000e620008000a00 */
[----:B-----5:R-:W-:Y:S04]  /*bd70*/  STS.128 [R102], R12 ;  /* 0x0000000c66007388 */ /* 0x020fe80000000c00 */
[----:B---3--:R-:W-:Y:S01]  /*bd80*/  STS.128 [R102+0x200], R36 ;  /* 0x0002002466007388 */ /* 0x008fe20000000c00 */
[----:B------:R-:W-:-:S03]  /*bd90*/  NOP ;  /* 0x0000000000007918 */ /* 0x000fc60000000000 */
[----:B------:R-:W2:Y:S02]  /*bda0*/  LDS.128 R8, [R101] ;  /* 0x0000000065087984 */ /* 0x000ea40000000c00 */
[C---:B--2---:R-:W-:Y:S02]  /*bdb0*/  SHF.L.U32 R6, R8.reuse, 0x10, RZ ;  /* 0x0000001008067819 */ /* 0x044fe400000006ff */
        /* <DEDUP_REMOVED lines=10> */
[----:B------:R-:W-:Y:S01]  /*be60*/  FSETP.GTU.FTZ.AND P3, PT, R16, 20, PT ;  /* 0x41a000001000780b */ /* 0x000fe20003f7c000 */
[----:B------:R-:W2:Y:S01]  /*be70*/  LDS.128 R4, [R101+0x10] ;  /* 0x0000100065047984 */ /* 0x000ea20000000c00 */
[----:B------:R-:W-:Y:S01]  /*be80*/  BAR.SYNC.DEFER_BLOCKING 0x0 ;  /* 0x0000000000007b1d */ /* 0x000fe20000010000 */
[----:B------:R-:W-:-:S02]  /*be90*/  FSETP.GTU.FTZ.AND P4, PT, R13, 20, PT ;  /* 0x41a000000d00780b */ /* 0x000fc40003f9c000 */
[----:B------:R-:W-:-:S04]  /*bea0*/  FSETP.GTU.FTZ.AND P5, PT, R34, 20, PT ;  /* 0x41a000002200780b */ /* 0x000fc80003fbc000 */
[----:B------:R-:W-:Y:S01]  /*beb0*/  @!P6 FMUL.FTZ R8, R33, -1.4426950216293334961 ;  /* 0xbfb8aa3b2108e820 */ /* 0x000fe20000410000 */
[----:B------:R-:W-:Y:S02]  /*bec0*/  SHF.L.U32 R9, R9, 0x10, RZ ;  /* 0x0000001009097819 */ /* 0x000fe400000006ff */
[----:B------:R-:W-:Y:S01]  /*bed0*/  PRMT R10, R10, 0x7632, R10 ;  /* 0x000076320a0a7816 */ /* 0x000fe2000000000a */
[----:B------:R-:W-:Y:S01]  /*bee0*/  @!P3 FMUL.FTZ R15, R16, -1.4426950216293334961 ;  /* 0xbfb8aa3b100fb820 */ /* 0x000fe20000410000 */
[C---:B------:R-:W-:Y:S01]  /*bef0*/  SHF.L.U32 R16, R11.reuse, 0x10, RZ ;  /* 0x000000100b107819 */ /* 0x040fe200000006ff */
[----:B------:R-:W3:Y:S01]  /*bf00*/  @!P6 MUFU.EX2 R8, R8 ;  /* 0x000000080008e308 */ /* 0x000ee20000000800 */
[----:B------:R-:W-:Y:S02]  /*bf10*/  PRMT R11, R11, 0x7632, R11 ;  /* 0x000076320b0b7816 */ /* 0x000fe4000000000b */
[----:B------:R-:W-:Y:S01]  /*bf20*/  SHF.L.U32 R10, R10, 0x10, RZ ;  /* 0x000000100a0a7819 */ /* 0x000fe200000006ff */
[----:B------:R-:W-:Y:S01]  /*bf30*/  @!P4 FMUL.FTZ R13, R13, -1.4426950216293334961 ;  /* 0xbfb8aa3b0d0dc820 */ /* 0x000fe20000410000 */
[----:B------:R-:W-:Y:S01]  /*bf40*/  FADD.FTZ R33, R16, UR7 ;  /* 0x0000000710217e21 */ /* 0x000fe20008010000 */
[----:B------:R-:W-:Y:S01]  /*bf50*/  @!P5 FMUL.FTZ R14, R34, -1.4426950216293334961 ;  /* 0xbfb8aa3b220ed820 */ /* 0x000fe20000410000 */
[----:B------:R-:W-:Y:S01]  /*bf60*/  SHF.L.U32 R11, R11, 0x10, RZ ;  /* 0x000000100b0b7819 */ /* 0x000fe200000006ff */
[----:B------:R-:W-:Y:S01]  /*bf70*/  FADD.FTZ R10, R10, UR7 ;  /* 0x000000070a0a7e21 */ /* 0x000fe20008010000 */
[----:B------:R-:W5:Y:S01]  /*bf80*/  @!P3 MUFU.EX2 R15, R15 ;  /* 0x0000000f000fb308 */ /* 0x000f620000000800 */
[----:B------:R-:W-:-:S07]  /*bf90*/  FSETP.GTU.FTZ.AND P2, PT, R33, 20, PT ;  /* 0x41a000002100780b */ /* 0x000fce0003f5c000 */
[----:B------:R-:W4:Y:S01]  /*bfa0*/  @!P4 MUFU.EX2 R13, R13 ;  /* 0x0000000d000dc308 */ /* 0x000f220000000800 */
[----:B---3--:R-:W-:-:S07]  /*bfb0*/  @!P6 FADD.FTZ R12, R8, 1 ;  /* 0x3f800000080ce421 */ /* 0x008fce0000010000 */
[----:B------:R-:W3:Y:S01]  /*bfc0*/  @!P5 MUFU.EX2 R14, R14 ;  /* 0x0000000e000ed308 */ /* 0x000ee20000000800 */
[C---:B--2---:R-:W-:Y:S01]  /*bfd0*/  SHF.L.U32 R16, R4.reuse, 0x10, RZ ;  /* 0x0000001004107819 */ /* 0x044fe200000006ff */
[----:B-----5:R-:W-:Y:S01]  /*bfe0*/  @!P3 FADD.FTZ R15, R15, 1 ;  /* 0x3f8000000f0fb421 */ /* 0x020fe20000010000 */
[----:B------:R-:W-:-:S03]  /*bff0*/  PRMT R4, R4, 0x7632, R4 ;  /* 0x0000763204047816 */ /* 0x000fc60000000004 */
[----:B------:R-:W-:Y:S01]  /*c000*/  FADD.FTZ R16, R16, UR7 ;  /* 0x0000000710107e21 */ /* 0x000fe20008010000 */
[----:B------:R-:W-:Y:S01]  /*c010*/  SHF.L.U32 R4, R4, 0x10, RZ ;  /* 0x0000001004047819 */ /* 0x000fe200000006ff */
[----:B------:R2:W5:Y:S01]  /*c020*/  @!P6 MUFU.RCP R34, R12 ;  /* 0x0000000c0022e308 */ /* 0x0005620000001000 */
[----:B----4-:R-:W-:Y:S02]  /*c030*/  @!P4 FADD.FTZ R13, R13, 1 ;  /* 0x3f8000000d0dc421 */ /* 0x010fe40000010000 */
[----:B------:R-:W-:-:S05]  /*c040*/  FSETP.GTU.FTZ.AND P1, PT, R16, 20, PT ;  /* 0x41a000001000780b */ /* 0x000fca0003f3c000 */
[----:B------:R-:W4:Y:S01]  /*c050*/  @!P4 MUFU.RCP R13, R13 ;  /* 0x0000000d000dc308 */ /* 0x000f220000001000 */
[----:B---3--:R-:W-:Y:S01]  /*c060*/  @!P5 FADD.FTZ R8, R14, 1 ;  /* 0x3f8000000e08d421 */ /* 0x008fe20000010000 */
[----:B--2---:R-:W-:Y:S01]  /*c070*/  @!P2 FMUL.FTZ R12, R33, -1.4426950216293334961 ;  /* 0xbfb8aa3b210ca820 */ /* 0x004fe20000410000 */
[----:B------:R-:W-:Y:S01]  /*c080*/  FADD.FTZ R33, R9, UR7 ;  /* 0x0000000709217e21 */ /* 0x000fe20008010000 */
[C---:B------:R-:W-:Y:S02]  /*c090*/  SHF.L.U32 R14, R5.reuse, 0x10, RZ ;  /* 0x00000010050e7819 */ /* 0x040fe400000006ff */
[----:B------:R-:W-:Y:S02]  /*c0a0*/  PRMT R5, R5, 0x7632, R5 ;  /* 0x0000763205057816 */ /* 0x000fe40000000005 */
[----:B------:R-:W2:Y:S01]  /*c0b0*/  @!P5 MUFU.RCP R8, R8 ;  /* 0x000000080008d308 */ /* 0x000ea20000001000 */
[----:B-----5:R-:W-:Y:S01]  /*c0c0*/  @!P6 FMUL.FTZ R47, R47, R34 ;  /* 0x000000222f2fe220 */ /* 0x020fe20000410000 */
[----:B------:R-:W-:Y:S01]  /*c0d0*/  FSETP.GTU.FTZ.AND P6, PT, R33, 20, PT ;  /* 0x41a000002100780b */ /* 0x000fe20003fdc000 */
[----:B------:R-:W-:Y:S01]  /*c0e0*/  @!P1 FMUL.FTZ R9, R16, -1.4426950216293334961 ;  /* 0xbfb8aa3b10099820 */ /* 0x000fe20000410000 */
[----:B------:R-:W-:Y:S01]  /*c0f0*/  FADD.FTZ R35, R14, UR7 ;  /* 0x000000070e237e21 */ /* 0x000fe20008010000 */
[----:B------:R-:W-:-:S03]  /*c100*/  SHF.L.U32 R5, R5, 0x10, RZ ;  /* 0x0000001005057819 */ /* 0x000fc600000006ff */
[----:B------:R-:W3:Y:S01]  /*c110*/  @!P2 MUFU.EX2 R12, R12 ;  /* 0x0000000c000ca308 */ /* 0x000ee20000000800 */
[----:B----4-:R-:W-:Y:S01]  /*c120*/  @!P4 FMUL.FTZ R48, R48, R13 ;  /* 0x0000000d3030c220 */ /* 0x010fe20000410000 */
[----:B------:R-:W-:Y:S01]  /*c130*/  FADD.FTZ R13, R11, UR7 ;  /* 0x000000070b0d7e21 */ /* 0x000fe20008010000 */
[----:B------:R-:W-:Y:S01]  /*c140*/  FSETP.GTU.FTZ.AND P4, PT, R10, 20, PT ;  /* 0x41a000000a00780b */ /* 0x000fe20003f9c000 */
[----:B------:R-:W-:Y:S01]  /*c150*/  FADD.FTZ R5, R5, UR7 ;  /* 0x0000000705057e21 */ /* 0x000fe20008010000 */
[----:B------:R-:W-:-:S03]  /*c160*/  FSETP.GTU.FTZ.AND P0, PT, R35, 20, PT ;  /* 0x41a000002300780b */ /* 0x000fc60003f1c000 */
[----:B------:R-:W4:Y:S01]  /*c170*/  @!P1 MUFU.EX2 R14, R9 ;  /* 0x00000009000e9308 */ /* 0x000f220000000800 */
[----:B--2---:R-:W-:Y:S01]  /*c180*/  @!P5 FMUL.FTZ R49, R49, R8 ;  /* 0x000000083131d220 */ /* 0x004fe20000410000 */
[----:B------:R-:W-:Y:S01]  /*c190*/  FSETP.GTU.FTZ.AND P5, PT, R13, 20, PT ;  /* 0x41a000000d00780b */ /* 0x000fe20003fbc000 */
[----:B------:R-:W-:-:S05]  /*c1a0*/  @!P6 FMUL.FTZ R8, R33, -1.4426950216293334961 ;  /* 0xbfb8aa3b2108e820 */ /* 0x000fca0000410000 */
[----:B------:R-:W-:Y:S01]  /*c1b0*/  @!P4 FMUL.FTZ R10, R10, -1.4426950216293334961 ;  /* 0xbfb8aa3b0a0ac820 */ /* 0x000fe20000410000 */
[----:B------:R-:W2:Y:S01]  /*c1c0*/  @!P6 MUFU.EX2 R8, R8 ;  /* 0x000000080008e308 */ /* 0x000ea20000000800 */
[----:B---3--:R-:W-:Y:S01]  /*c1d0*/  @!P2 FADD.FTZ R12, R12, 1 ;  /* 0x3f8000000c0ca421 */ /* 0x008fe20000010000 */
[----:B------:R-:W-:-:S04]  /*c1e0*/  @!P0 FMUL.FTZ R11, R35, -1.4426950216293334961 ;  /* 0xbfb8aa3b230b8820 */ /* 0x000fc80000410000 */
[----:B------:R-:W-:Y:S02]  /*c1f0*/  @!P5 FMUL.FTZ R13, R13, -1.4426950216293334961 ;  /* 0xbfb8aa3b0d0dd820 */ /* 0x000fe40000410000 */
[----:B------:R-:W-:Y:S01]  /*c200*/  @!P4 MUFU.EX2 R10, R10 ;  /* 0x0000000a000ac308 */ /* 0x000fe20000000800 */
[----:B----4-:R-:W-:-:S07]  /*c210*/  @!P1 FADD.FTZ R14, R14, 1 ;  /* 0x3f8000000e0e9421 */ /* 0x010fce0000010000 */
[----:B------:R-:W3:Y:S01]  /*c220*/  @!P5 MUFU.EX2 R13, R13 ;  /* 0x0000000d000dd308 */ /* 0x000ee20000000800 */
[----:B--2---:R-:W-:Y:S01]  /*c230*/  @!P6 FADD.FTZ R9, R8, 1 ;  /* 0x3f8000000809e421 */ /* 0x004fe20000010000 */
[C---:B------:R-:W-:Y:S02]  /*c240*/  SHF.L.U32 R8, R6.reuse, 0x10, RZ ;  /* 0x0000001006087819 */ /* 0x040fe400000006ff */
[----:B------:R-:W-:-:S03]  /*c250*/  PRMT R6, R6, 0x7632, R6 ;  /* 0x0000763206067816 */ /* 0x000fc60000000006 */
[----:B------:R-:W-:Y:S01]  /*c260*/  FADD.FTZ R33, R8, UR7 ;  /* 0x0000000708217e21 */ /* 0x000fe20008010000 */
[----:B------:R-:W2:Y:S01]  /*c270*/  @!P6 MUFU.RCP R9, R9 ;  /* 0x000000090009e308 */ /* 0x000ea20000001000 */
[----:B------:R-:W-:Y:S02]  /*c280*/  SHF.L.U32 R8, R7, 0x10, RZ ;  /* 0x0000001007087819 */ /* 0x000fe400000006ff */
[----:B------:R-:W-:-:S05]  /*c290*/  SHF.L.U32 R6, R6, 0x10, RZ ;  /* 0x0000001006067819 */ /* 0x000fca00000006ff */
[----:B------:R4:W5:Y:S01]  /*c2a0*/  @!P3 MUFU.RCP R34, R15 ;  /* 0x0000000f0022b308 */ /* 0x0009620000001000 */
[----:B---3--:R-:W-:Y:S01]  /*c2b0*/  @!P5 FADD.FTZ R13, R13, 1 ;  /* 0x3f8000000d0dd421 */ /* 0x008fe20000010000 */
[----:B------:R-:W-:-:S06]  /*c2c0*/  FADD.FTZ R6, R6, UR7 ;  /* 0x0000000706067e21 */ /* 0x000fcc0008010000 */
[----:B------:R-:W3:Y:S01]  /*c2d0*/  @!P2 MUFU.RCP R12, R12 ;  /* 0x0000000c000ca308 */ /* 0x000ee20000001000 */
[----:B--2---:R-:W-:Y:S01]  /*c2e0*/  @!P6 FMUL.FTZ R52, R52, R9 ;  /* 0x000000093434e220 */ /* 0x004fe20000410000 */
[----:B------:R-:W-:Y:S01]  /*c2f0*/  FSETP.GTU.FTZ.AND P6, PT, R33, 20, PT ;  /* 0x41a000002100780b */ /* 0x000fe20003fdc000 */
[----:B------:R-:W-:Y:S01]  /*c300*/  FADD.FTZ R9, R8, UR7 ;  /* 0x0000000708097e21 */ /* 0x000fe20008010000 */
[----:B------:R-:W-:Y:S02]  /*c310*/  PRMT R8, R7, 0x7632, R8 ;  /* 0x0000763207087816 */ /* 0x000fe40000000008 */
[----:B----4-:R-:W-:Y:S02]  /*c320*/  F2FP.BF16.F32.PACK_AB R15, R21, R30 ;  /* 0x0000001e150f723e */ /* 0x010fe400000010ff */
[----:B------:R2:W4:Y:S01]  /*c330*/  @!P0 MUFU.EX2 R16, R11 ;  /* 0x0000000b00108308 */ /* 0x0005220000000800 */
[----:B-----5:R-:W-:Y:S01]  /*c340*/  @!P3 FMUL.FTZ R51, R51, R34 ;  /* 0x000000223333b220 */ /* 0x020fe20000410000 */
[----:B------:R-:W-:-:S02]  /*c350*/  SHF.L.U32 R8, R8, 0x10, RZ ;  /* 0x0000001008087819 */ /* 0x000fc400000006ff */
[----:B------:R-:W-:-:S03]  /*c360*/  F2FP.BF16.F32.PACK_AB R21, R19, R28 ;  /* 0x0000001c1315723e */ /* 0x000fc600000010ff */
[----:B------:R-:W-:Y:S01]  /*c370*/  FADD.FTZ R8, R8, UR7 ;  /* 0x0000000708087e21 */ /* 0x000fe20008010000 */
[----:B------:R-:W5:Y:S01]  /*c380*/  @!P1 MUFU.RCP R14, R14 ;  /* 0x0000000e000e9308 */ /* 0x000f620000001000 */
[----:B--2---:R-:W-:Y:S01]  /*c390*/  @!P4 FADD.FTZ R11, R10, 1 ;  /* 0x3f8000000a0bc421 */ /* 0x004fe20000010000 */
[----:B------:R-:W-:Y:S01]  /*c3a0*/  FADD.FTZ R10, R4, UR7 ;  /* 0x00000007040a7e21 */ /* 0x000fe20008010000 */
[----:B---3--:R-:W-:Y:S01]  /*c3b0*/  @!P2 FMUL.FTZ R53, R53, R12 ;  /* 0x0000000c3535a220 */ /* 0x008fe20000410000 */
[----:B------:R-:W-:Y:S01]  /*c3c0*/  FSETP.GTU.FTZ.AND P2, PT, R5, 20, PT ;  /* 0x41a000000500780b */ /* 0x000fe20003f5c000 */
[----:B------:R-:W-:Y:S01]  /*c3d0*/  @!P6 FMUL.FTZ R4, R33, -1.4426950216293334961 ;  /* 0xbfb8aa3b2104e820 */ /* 0x000fe20000410000 */
[----:B------:R-:W-:Y:S02]  /*c3e0*/  F2FP.BF16.F32.PACK_AB R12, R24, R31 ;  /* 0x0000001f180c723e */ /* 0x000fe400000010ff */
[----:B------:R-:W2:Y:S01]  /*c3f0*/  @!P5 MUFU.RCP R13, R13 ;  /* 0x0000000d000dd308 */ /* 0x000ea20000001000 */
[----:B------:R-:W-:Y:S01]  /*c400*/  FSETP.GTU.FTZ.AND P3, PT, R10, 20, PT ;  /* 0x41a000000a00780b */ /* 0x000fe20003f7c000 */
[----:B----4-:R-:W-:-:S06]  /*c410*/  @!P0 FADD.FTZ R16, R16, 1 ;  /* 0x3f80000010108421 */ /* 0x010fcc0000010000 */
[----:B------:R-:W3:Y:S01]  /*c420*/  @!P4 MUFU.RCP R11, R11 ;  /* 0x0000000b000bc308 */ /* 0x000ee20000001000 */
[----:B-----5:R-:W-:Y:S01]  /*c430*/  @!P1 FMUL.FTZ R55, R55, R14 ;  /* 0x0000000e37379220 */ /* 0x020fe20000410000 */
[----:B------:R-:W-:Y:S01]  /*c440*/  F2FP.BF16.F32.PACK_AB R14, R22, R29 ;  /* 0x0000001d160e723e */ /* 0x000fe200000010ff */
[----:B------:R-:W-:Y:S01]  /*c450*/  @!P2 FMUL.FTZ R5, R5, -1.4426950216293334961 ;  /* 0xbfb8aa3b0505a820 */ /* 0x000fe20000410000 */
[----:B------:R-:W-:Y:S02]  /*c460*/  F2FP.BF16.F32.PACK_AB R22, R18, R25 ;  /* 0x000000191216723e */ /* 0x000fe400000010ff */
[----:B------:R-:W-:Y:S02]  /*c470*/  FSETP.GTU.FTZ.AND P1, PT, R8, 20, PT ;  /* 0x41a000000800780b */ /* 0x000fe40003f3c000 */
[----:B------:R4:W5:Y:S01]  /*c480*/  @!P6 MUFU.EX2 R7, R4 ;  /* 0x000000040007e308 */ /* 0x0009620000000800 */
[----:B--2---:R-:W-:Y:S01]  /*c490*/  @!P5 FMUL.FTZ R58, R58, R13 ;  /* 0x0000000d3a3ad220 */ /* 0x004fe20000410000 */
[----:B------:R-:W-:-:S02]  /*c4a0*/  F2FP.BF16.F32.PACK_AB R13, R23, R32 ;  /* 0x00000020170d723e */ /* 0x000fc400000010ff */
[----:B------:R-:W-:Y:S02]  /*c4b0*/  F2FP.BF16.F32.PACK_AB R23, R17, R26 ;  /* 0x0000001a1117723e */ /* 0x000fe400000010ff */
[----:B------:R-:W-:Y:S01]  /*c4c0*/  FSETP.GTU.FTZ.AND P5, PT, R6, 20, PT ;  /* 0x41a000000600780b */ /* 0x000fe20003fbc000 */
[----:B------:R-:W-:Y:S01]  /*c4d0*/  STS.128 [R101], R12 ;  /* 0x0000000c65007388 */ /* 0x000fe20000000c00 */
[----:B------:R-:W2:Y:S01]  /*c4e0*/  @!P2 MUFU.EX2 R5, R5 ;  /* 0x000000050005a308 */ /* 0x000ea20000000800 */
[----:B---3--:R-:W-:Y:S01]  /*c4f0*/  @!P4 FMUL.FTZ R54, R54, R11 ;  /* 0x0000000b3636c220 */ /* 0x008fe20000410000 */
[----:B------:R-:W-:Y:S01]  /*c500*/  FSETP.GTU.FTZ.AND P4, PT, R9, 20, PT ;  /* 0x41a000000900780b */ /* 0x000fe20003f9c000 */
[----:B----4-:R-:W-:Y:S01]  /*c510*/  @!P3 FMUL.FTZ R4, R10, -1.4426950216293334961 ;  /* 0xbfb8aa3b0a04b820 */ /* 0x010fe20000410000 */
[----:B------:R3:W-:Y:S01]  /*c520*/  STS.128 [R101+0x10], R20 ;  /* 0x0000101465007388 */ /* 0x0007e20000000c00 */
[----:B------:R-:W-:-:S03]  /*c530*/  NOP ;  /* 0x0000000000007918 */ /* 0x000fc60000000000 */
[----:B------:R4:W0:Y:S01]  /*c540*/  @!P0 MUFU.RCP R10, R16 ;  /* 0x00000010000a8308 */ /* 0x0008220000001000 */
[----:B------:R-:W-:Y:S02]  /*c550*/  LDS.128 R12, [R102+0x200] ;  /* 0x00020000660c7984 */ /* 0x000fe40000000c00 */
[----:B------:R-:W-:Y:S01]  /*c560*/  @!P5 FMUL.FTZ R6, R6, -1.4426950216293334961 ;  /* 0xbfb8aa3b0606d820 */ /* 0x000fe20000410000 */
[----:B------:R-:W-:-:S03]  /*c570*/  @!P1 FMUL.FTZ R8, R8, -1.4426950216293334961 ;  /* 0xbfb8aa3b08089820 */ /* 0x000fc60000410000 */
[----:B------:R-:W-:Y:S01]  /*c580*/  @!P4 FMUL.FTZ R9, R9, -1.4426950216293334961 ;  /* 0xbfb8aa3b0909c820 */ /* 0x000fe20000410000 */
[----:B-----5:R-:W-:Y:S01]  /*c590*/  @!P6 FADD.FTZ R7, R7, 1 ;  /* 0x3f8000000707e421 */ /* 0x020fe20000010000 */
[----:B--2---:R-:W-:Y:S01]  /*c5a0*/  @!P2 FADD.FTZ R5, R5, 1 ;  /* 0x3f8000000505a421 */ /* 0x004fe20000010000 */
[----:B------:R-:W2:Y:S01]  /*c5b0*/  @!P3 MUFU.EX2 R4, R4 ;  /* 0x000000040004b308 */ /* 0x000ea20000000800 */
[----:B----4-:R-:W4:Y:S01]  /*c5c0*/  LDS.128 R16, [R102] ;  /* 0x0000000066107984 */ /* 0x010f220000000c00 */
[----:B---3--:R-:W-:Y:S02]  /*c5d0*/  F2FP.BF16.F32.PACK_AB R20, R48, R47 ;  /* 0x0000002f3014723e */ /* 0x008fe400000010ff */
[----:B------:R-:W-:-:S04]  /*c5e0*/  F2FP.BF16.F32.PACK_AB R22, R54, R51 ;  /* 0x000000333616723e */ /* 0x000fc800000010ff */
[----:B------:R-:W3:Y:S01]  /*c5f0*/  @!P4 MUFU.EX2 R9, R9 ;  /* 0x000000090009c308 */ /* 0x000ee20000000800 */
[----:B0-----:R-:W-:-:S07]  /*c600*/  @!P0 FMUL.FTZ R57, R57, R10 ;  /* 0x0000000a39398220 */ /* 0x001fce0000410000 */
[----:B------:R-:W0:Y:S01]  /*c610*/  @!P5 MUFU.EX2 R6, R6 ;  /* 0x000000060006d308 */ /* 0x000e220000000800 */
[----:B--2---:R-:W-:-:S07]  /*c620*/  @!P3 FADD.FTZ R4, R4, 1 ;  /* 0x3f8000000404b421 */ /* 0x004fce0000010000 */
[----:B------:R-:W2:Y:S01]  /*c630*/  @!P1 MUFU.EX2 R8, R8 ;  /* 0x0000000800089308 */ /* 0x000ea20000000800 */
[----:B---3--:R-:W-:-:S07]  /*c640*/  @!P4 FADD.FTZ R9, R9, 1 ;  /* 0x3f8000000909c421 */ /* 0x008fce0000010000 */
[----:B------:R3:W5:Y:S01]  /*c650*/  @!P6 MUFU.RCP R24, R7 ;  /* 0x000000070018e308 */ /* 0x0007620000001000 */
[----:B0-----:R-:W-:-:S07]  /*c660*/  @!P5 FADD.FTZ R6, R6, 1 ;  /* 0x3f8000000606d421 */ /* 0x001fce0000010000 */
[----:B------:R0:W1:Y:S01]  /*c670*/  @!P3 MUFU.RCP R11, R4 ;  /* 0x00000004000bb308 */ /* 0x0000620000001000 */
[----:B---3--:R-:W-:Y:S01]  /*c680*/  LOP3.LUT R7, R40, 0x3e0, RZ, 0xc0, !PT ;  /* 0x000003e028077812 */ /* 0x008fe200078ec0ff */
[----:B--2---:R-:W-:-:S03]  /*c690*/  @!P1 FADD.FTZ R8, R8, 1 ;  /* 0x3f80000008089421 */ /* 0x004fc60000010000 */
[----:B------:R-:W-:-:S03]  /*c6a0*/  LEA R7, R7, R0, 0x1 ;  /* 0x0000000007077211 */ /* 0x000fc600078e08ff */
[----:B------:R2:W3:Y:S01]  /*c6b0*/  @!P2 MUFU.RCP R21, R5 ;  /* 0x000000050015a308 */ /* 0x0004e20000001000 */
[----:B0-----:R-:W-:Y:S01]  /*c6c0*/  MOV R4, UR23 ;  /* 0x0000001700047c02 */ /* 0x001fe20008000f00 */
[----:B-----5:R-:W-:-:S06]  /*c6d0*/  @!P6 FMUL.FTZ R81, R81, R24 ;  /* 0x000000185151e220 */ /* 0x020fcc0000410000 */
[----:B------:R0:W5:Y:S01]  /*c6e0*/  @!P4 MUFU.RCP R26, R9 ;  /* 0x00000009001ac308 */ /* 0x0001620000001000 */
[----:B--2---:R-:W-:Y:S01]  /*c6f0*/  MOV R5, UR22 ;  /* 0x0000001600057c02 */ /* 0x004fe20008000f00 */
[----:B-1----:R-:W-:Y:S01]  /*c700*/  @!P3 FMUL.FTZ R80, R80, R11 ;  /* 0x0000000b5050b220 */ /* 0x002fe20000410000 */
[----:B------:R-:W1:Y:S01]  /*c710*/  LDCU.64 UR22, c[0x0][0x518] ;  /* 0x0000a300ff1677ac */ /* 0x000e620008000a00 */
[----:B------:R-:W-:-:S03]  /*c720*/  IMAD.WIDE.U32 R4, R7, 0x10, R4 ;  /* 0x0000001007047825 */ /* 0x000fc600078e0004 */
[----:B------:R-:W-:Y:S01]  /*c730*/  F2FP.BF16.F32.PACK_AB R24, R80, R55 ;  /* 0x000000375018723e */ /* 0x000fe200000010ff */
[----:B------:R2:W1:Y:S01]  /*c740*/  @!P5 MUFU.RCP R23, R6 ;  /* 0x000000060017d308 */ /* 0x0004620000001000 */
[----:B---3--:R-:W-:Y:S01]  /*c750*/  @!P2 FMUL.FTZ R82, R82, R21 ;  /* 0x000000155252a220 */ /* 0x008fe20000410000 */
[----:B------:R-:W-:Y:S01]  /*c760*/  F2FP.BF16.F32.PACK_AB R21, R52, R49 ;  /* 0x000000313415723e */ /* 0x000fe200000010ff */
[----:B----4-:R-:W-:Y:S01]  /*c770*/  STG.E.128 desc[UR24][R4.64], R16 ;  /* 0x0000001004007986 */ /* 0x010fe2000c101d18 */
[----:B0-----:R-:W-:-:S03]  /*c780*/  FADD.FTZ R9, R47, R104 ;  /* 0x000000682f097221 */ /* 0x001fc60000010000 */
[----:B------:R0:W-:Y:S01]  /*c790*/  STG.E.128 desc[UR24][R4.64+0x200], R12 ;  /* 0x0002000c04007986 */ /* 0x0001e2000c101d18 */
[----:B------:R-:W3:Y:S01]  /*c7a0*/  @!P1 MUFU.RCP R25, R8 ;  /* 0x0000000800199308 */ /* 0x000ee20000001000 */
[----:B-----5:R-:W-:Y:S01]  /*c7b0*/  @!P4 FMUL.FTZ R83, R83, R26 ;  /* 0x0000001a5353c220 */ /* 0x020fe20000410000 */
[----:B--2---:R-:W-:Y:S01]  /*c7c0*/  FADD.FTZ R6, R9, R48 ;  /* 0x0000003009067221 */ /* 0x004fe20000010000 */
[----:B-1----:R-:W-:-:S03]  /*c7d0*/  UIMAD.WIDE.U32 UR26, UR34, UR22, UR26 ;  /* 0x00000016221a72a5 */ /* 0x002fc6000f8e001a */
[----:B------:R-:W-:Y:S01]  /*c7e0*/  FADD.FTZ R9, R6, R49 ;  /* 0x0000003106097221 */ /* 0x000fe20000010000 */
[----:B------:R-:W-:Y:S01]  /*c7f0*/  @!P5 FMUL.FTZ R84, R84, R23 ;  /* 0x000000175454d220 */ /* 0x000fe20000410000 */
[----:B------:R-:W-:Y:S01]  /*c800*/  F2FP.BF16.F32.PACK_AB R23, R58, R53 ;  /* 0x000000353a17723e */ /* 0x000fe200000010ff */
[----:B------:R-:W-:Y:S01]  /*c810*/  BAR.SYNC.DEFER_BLOCKING 0x0 ;  /* 0x0000000000007b1d */ /* 0x000fe20000010000 */
[----:B------:R-:W-:Y:S01]  /*c820*/  UIMAD UR23, UR34, UR23, UR27 ;  /* 0x00000017221772a4 */ /* 0x000fe2000f8e021b */
[----:B------:R-:W-:Y:S01]  /*c830*/  FADD.FTZ R52, R9, R52 ;  /* 0x0000003409347221 */ /* 0x000fe20000010000 */
[----:B------:R-:W-:Y:S01]  /*c840*/  F2FP.BF16.F32.PACK_AB R26, R84, R81 ;  /* 0x00000051541a723e */ /* 0x000fe200000010ff */
[----:B------:R-:W-:Y:S01]  /*c850*/  UIMAD UR27, UR8, UR29, URZ ;  /* 0x0000001d081b72a4 */ /* 0x000fe2000f8e02ff */
[----:B---3--:R-:W-:Y:S01]  /*c860*/  @!P1 FMUL.FTZ R86, R86, R25 ;  /* 0x0000001956569220 */ /* 0x008fe20000410000 */
[----:B------:R-:W-:Y:S01]  /*c870*/  F2FP.BF16.F32.PACK_AB R25, R82, R57 ;  /* 0x000000395219723e */ /* 0x000fe200000010ff */
[----:B------:R-:W-:Y:S01]  /*c880*/  UMOV UR22, UR26 ;  /* 0x0000001a00167c82 */ /* 0x000fe20008000000 */
[----:B------:R-:W-:Y:S01]  /*c890*/  FADD.FTZ R51, R52, R51 ;  /* 0x0000003334337221 */ /* 0x000fe20000010000 */
[----:B------:R-:W-:Y:S01]  /*c8a0*/  UIMAD.WIDE.U32 UR22, UR8, UR28, UR22 ;  /* 0x0000001c081672a5 */ /* 0x000fe2000f8e0016 */
[----:B------:R-:W-:-:S02]  /*c8b0*/  F2FP.BF16.F32.PACK_AB R27, R86, R83 ;  /* 0x00000053561b723e */ /* 0x000fc400000010ff */
[----:B------:R-:W-:Y:S01]  /*c8c0*/  FADD.FTZ R54, R51, R54 ;  /* 0x0000003633367221 */ /* 0x000fe20000010000 */
[----:B------:R-:W-:Y:S02]  /*c8d0*/  UIADD3 UR26, UPT, UPT, UR23, UR27, URZ ;  /* 0x0000001b171a7290 */ /* 0x000fe4000fffe0ff */
[----:B------:R-:W-:Y:S01]  /*c8e0*/  ULEA UR23, UP0, UR22, UR30, 0x1 ;  /* 0x0000001e16177291 */ /* 0x000fe2000f8008ff */
[----:B------:R-:W-:-:S03]  /*c8f0*/  FADD.FTZ R53, R54, R53 ;  /* 0x0000003536357221 */ /* 0x000fc60000010000 */
[----:B------:R-:W-:Y:S01]  /*c900*/  ULEA.HI.X UR22, UR22, UR31, UR26, 0x1, UP0 ;  /* 0x0000001f16167291 */ /* 0x000fe200080f0c1a */
[----:B------:R-:W-:Y:S01]  /*c910*/  FADD.FTZ R58, R53, R58 ;  /* 0x0000003a353a7221 */ /* 0x000fe20000010000 */
[----:B0-----:R-:W-:Y:S01]  /*c920*/  MOV R4, UR23 ;  /* 0x0000001700047c02 */ /* 0x001fe20008000f00 */
[----:B------:R-:W-:Y:S01]  /*c930*/  UIADD3 UR18, UP0, UPT, UR18, -0x2000, URZ ;  /* 0xffffe00012127890 */ /* 0x000fe2000ff1e0ff */
[----:B------:R-:W-:Y:S01]  /*c940*/  STS.128 [R101], R20 ;  /* 0x0000001465007388 */ /* 0x000fe20000000c00 */
[----:B------:R-:W-:Y:S01]  /*c950*/  FADD.FTZ R55, R58, R55 ;  /* 0x000000373a377221 */ /* 0x000fe20000010000 */
[----:B------:R-:W-:Y:S01]  /*c960*/  MOV R5, UR22 ;  /* 0x0000001600057c02 */ /* 0x000fe20008000f00 */
[----:B------:R-:W-:Y:S01]  /*c970*/  UIADD3.X UR17, UPT, UPT, UR17, -0x1, URZ, UP0, !UPT ;  /* 0xffffffff11117890 */ /* 0x000fe200087fe4ff */
[----:B------:R-:W-:Y:S01]  /*c980*/  STS.128 [R101+0x10], R24 ;  /* 0x0000101865007388 */ /* 0x000fe20000000c00 */
[----:B------:R-:W-:-:S03]  /*c990*/  NOP ;  /* 0x0000000000007918 */ /* 0x000fc60000000000 */
[----:B------:R-:W0:Y:S01]  /*c9a0*/  LDS.128 R16, [R102] ;  /* 0x0000000066107984 */ /* 0x000e220000000c00 */
[----:B------:R-:W-:-:S04]  /*c9b0*/  IMAD.WIDE.U32 R4, R7, 0x10, R4 ;  /* 0x0000001007047825 */ /* 0x000fc800078e0004 */
[----:B------:R-:W-:Y:S01]  /*c9c0*/  FADD.FTZ R80, R55, R80 ;  /* 0x0000005037507221 */ /* 0x000fe20000010000 */
[----:B------:R-:W-:Y:S01]  /*c9d0*/  UISETP.GT.AND UP0, UPT, UR13, 0x1, UPT ;  /* 0x000000010d00788c */ /* 0x000fe2000bf04270 */
[----:B------:R-:W1:Y:S02]  /*c9e0*/  LDS.128 R28, [R102+0x200] ;  /* 0x00020000661c7984 */ /* 0x000e640000000c00 */
        /* <DEDUP_REMOVED lines=10> */
.L_x_4923:
        /* <DEDUP_REMOVED lines=9> */
[----:B0-----:R-:W0:Y:S01]  /*cb20*/  S2R R4, SR_LANEID ;  /* 0x0000000000047919 */ /* 0x001e220000000000 */
[----:B-1----:R-:W-:-:S05]  /*cb30*/  @P0 FADD R3, R3, R108 ;  /* 0x0000006c03030221 */ /* 0x002fca0000000000 */
[----:B------:R-:W1:Y:S01]  /*cb40*/  SHFL.DOWN P0, R0, R3, 0x2, 0x1f ;  /* 0x08401f0003007f89 */ /* 0x000e620000000000 */
[----:B0-----:R-:W-:Y:S02]  /*cb50*/  ISETP.NE.AND P1, PT, R4, RZ, PT ;  /* 0x000000ff0400720c */ /* 0x001fe40003f25270 */
[----:B------:R-:W0:Y:S11]  /*cb60*/  S2R R4, SR_TID.X ;  /* 0x0000000000047919 */ /* 0x000e360000002100 */
[----:B------:R-:W3:Y:S01]  /*cb70*/  @!P1 S2R R9, SR_CgaCtaId ;  /* 0x0000000000099919 */ /* 0x000ee20000008800 */
[----:B------:R-:W-:Y:S01]  /*cb80*/  @!P1 MOV R6, 0x400 ;  /* 0x0000040000069802 */ /* 0x000fe20000000f00 */
[----:B-1----:R-:W-:-:S05]  /*cb90*/  @P0 FADD R0, R3, R0 ;  /* 0x0000000003000221 */ /* 0x002fca0000000000 */
[----:B------:R-:W1:Y:S01]  /*cba0*/  SHFL.DOWN P0, R5, R0, 0x4, 0x1f ;  /* 0x08801f0000057f89 */ /* 0x000e620000000000 */
[----:B0-----:R-:W-:-:S04]  /*cbb0*/  @!P1 SHF.R.U32.HI R3, RZ, 0x3, R4 ;  /* 0x00000003ff039819 */ /* 0x001fc80000011604 */
[----:B------:R-:W-:Y:S02]  /*cbc0*/  @!P1 LOP3.LUT R3, R3, 0x7c, RZ, 0xc0, !PT ;  /* 0x0000007c03039812 */ /* 0x000fe400078ec0ff */
[----:B---3--:R-:W-:Y:S01]  /*cbd0*/  @!P1 LEA R6, R9, R6, 0x18 ;  /* 0x0000000609069211 */ /* 0x008fe200078ec0ff */
        /* <DEDUP_REMOVED lines=14> */
[----:B------:R-:W3:Y:S01]  /*ccc0*/  LDS R5, [UR4+0x6310] ;  /* 0x00631004ff057984 */ /* 0x000ee20008000800 */
[----:B------:R-:W-:-:S04]  /*ccd0*/  ULEA UR4, UP0, UR8, UR6, 0x2 ;  /* 0x0000000608047291 */ /* 0x000fc8000f8010ff */
[----:B------:R-:W-:Y:S01]  /*cce0*/  ULEA.HI.X UR5, UR8, UR7, URZ, 0x2, UP0 ;  /* 0x0000000708057291 */ /* 0x000fe200080f14ff */
[----:B-1----:R-:W-:-:S04]  /*ccf0*/  FADD.FTZ R2, R7, R2 ;  /* 0x0000000207027221 */ /* 0x002fc80000010000 */
[----:B0-----:R-:W-:Y:S01]  /*cd00*/  FADD.FTZ R0, R3, R2 ;  /* 0x0000000203007221 */ /* 0x001fe20000010000 */
[----:B------:R-:W-:Y:S02]  /*cd10*/  MOV R2, UR4 ;  /* 0x0000000400027c02 */ /* 0x000fe40008000f00 */
[----:B------:R-:W-:Y:S01]  /*cd20*/  MOV R3, UR5 ;  /* 0x0000000500037c02 */ /* 0x000fe20008000f00 */
[----:B---3--:R-:W-:-:S05]  /*cd30*/  FADD.FTZ R5, R0, R5 ;  /* 0x0000000500057221 */ /* 0x008fca0000010000 */
[----:B------:R1:W-:Y:S02]  /*cd40*/  REDG.E.ADD.F32.FTZ.RN.STRONG.GPU desc[UR24][R2.64], R5 ;  /* 0x00000005020079a6 */ /* 0x0003e4000c12f318 */
.L_x_5058:
[----:B------:R-:W-:Y:S05]  /*cd50*/  BSYNC.RECONVERGENT B0 ;  /* 0x0000000000007941 */ /* 0x000fea0003800200 */
.L_x_5057:
[----:B------:R-:W-:Y:S01]  /*cd60*/  UISETP.NE.U32.AND UP0, UPT, UR10, URZ, UPT ;  /* 0x000000ff0a00728c */ /* 0x000fe2000bf05070 */
[----:B--2---:R-:W-:-:S03]  /*cd70*/  ISETP.GE.AND P0, PT, R11, UR26, PT ;  /* 0x0000001a0b007c0c */ /* 0x004fc6000bf06270 */
[----:B------:R-:W-:-:S09]  /*cd80*/  UISETP.NE.AND.EX UP0, UPT, UR11, URZ, UPT, UP0 ;  /* 0x000000ff0b00728c */ /* 0x000fd2000bf05300 */
[----:B------:R-:W-:Y:S05]  /*cd90*/  BRA.U !UP0, `(.L_x_5059) ;  /* 0x00000001089c7547 */ /* 0x000fea000b800000 */
[----:B------:R-:W-:Y:S06]  /*cda0*/  BAR.SYNC.DEFER_BLOCKING 0x0 ;  /* 0x0000000000007b1d */ /* 0x000fec0000010000 */
[----:B------:R-:W-:Y:S01]  /*cdb0*/  BSSY.RECONVERGENT B0, `(.L_x_5059) ;  /* 0x0000025000007945 */ /* 0x000fe20003800200 */
[----:B-1----:R-:W1:Y:S01]  /*cdc0*/  SHFL.DOWN P1, R3, R104, 0x1, 0x1f ;  /* 0x08201f0068037f89 */ /* 0x002e620000020000 */
[----:B0-----:R-:W0:Y:S01]  /*cdd0*/  S2R R4, SR_LANEID ;  /* 0x0000000000047919 */ /* 0x001e220000000000 */
[----:B-1----:R-:W-:-:S05]  /*cde0*/  @P1 FADD R3, R3, R104 ;  /* 0x0000006803031221 */ /* 0x002fca0000000000 */
[----:B------:R-:W1:Y:S01]  /*cdf0*/  SHFL.DOWN P1, R0, R3, 0x2, 0x1f ;  /* 0x08401f0003007f89 */ /* 0x000e620000020000 */
[----:B0-----:R-:W-:Y:S02]  /*ce00*/  ISETP.NE.AND P2, PT, R4, RZ, PT ;  /* 0x000000ff0400720c */ /* 0x001fe40003f45270 */
[----:B------:R-:W0:Y:S11]  /*ce10*/  S2R R4, SR_TID.X ;  /* 0x0000000000047919 */ /* 0x000e360000002100 */
[----:B------:R-:W2:Y:S01]  /*ce20*/  @!P2 S2R R9, SR_CgaCtaId ;  /* 0x000000000009a919 */ /* 0x000ea20000008800 */
[----:B------:R-:W-:Y:S01]  /*ce30*/  @!P2 MOV R6, 0x400 ;  /* 0x000004000006a802 */ /* 0x000fe20000000f00 */
[----:B-1----:R-:W-:-:S05]  /*ce40*/  @P1 FADD R0, R3, R0 ;  /* 0x0000000003001221 */ /* 0x002fca0000000000 */
[----:B------:R-:W1:Y:S01]  /*ce50*/  SHFL.DOWN P1, R5, R0, 0x4, 0x1f ;  /* 0x08801f0000057f89 */ /* 0x000e620000020000 */
[----:B0-----:R-:W-:-:S04]  /*ce60*/  @!P2 SHF.R.U32.HI R3, RZ, 0x3, R4 ;  /* 0x00000003ff03a819 */ /* 0x001fc80000011604 */
[----:B------:R-:W-:Y:S02]  /*ce70*/  @!P2 LOP3.LUT R3, R3, 0x7c, RZ, 0xc0, !PT ;  /* 0x0000007c0303a812 */ /* 0x000fe400078ec0ff */
[----:B--2---:R-:W-:Y:S01]  /*ce80*/  @!P2 LEA R6, R9, R6, 0x18 ;  /* 0x000000060906a211 */ /* 0x004fe200078ec0ff */
        /* <DEDUP_REMOVED lines=23> */
.L_x_5060:
[----:B------:R-:W-:Y:S05]  /*d000*/  BSYNC.RECONVERGENT B0 ;  /* 0x0000000000007941 */ /* 0x000fea0003800200 */
.L_x_5059:
        /* <DEDUP_REMOVED lines=16> */
.L_x_5062:
        /* <DEDUP_REMOVED lines=32> */
.L_x_5061:
[----:B------:R-:W-:Y:S05]  /*d310*/  EXIT ;  /* 0x000000000000794d */ /* 0x000fea0003800000 */
.L_x_4961:
[----:B------:R-:W-:Y:S01]  /*d320*/  HFMA2 R225, -RZ, RZ, 0, 5.9604644775390625e-08 ;  /* 0x00000001ffe17431 */ /* 0x000fe200000001ff */
[----:B------:R-:W-:Y:S02]  /*d330*/  MOV R244, R73 ;  /* 0x0000004900f47202 */ /* 0x000fe40000000f00 */
[----:B------:R-:W-:Y:S02]  /*d340*/  MOV R223, RZ ;  /* 0x000000ff00df7202 */ /* 0x000fe40000000f00 */
[----:B------:R-:W-:-:S07]  /*d350*/  MOV R248, 0xffffffff ;  /* 0xffffffff00f87802 */ /* 0x000fce0000000f00 */
[----:B01---5:R-:W-:Y:S05]  /*d360*/  WARPSYNC.COLLECTIVE R248, `(.L_x_5063) ;  /* 0x00000000f8087348 */ /* 0x023fea0003c00000 */
[----:B------:R2:W3:Y:S02]  /*d370*/  SHFL.UP P6, R233, R244, R225, R223 ;  /* 0x040000e1f4e97389 */ /* 0x0004e400000c00df */
[----:B0123-5:R-:W-:Y:S05]  /*d380*/  ENDCOLLECTIVE ;  /* 0x000000000000791b */ /* 0x02ffea0003800000 */
.L_x_5063:
[----:B------:R-:W-:Y:S02]  /*d390*/  MOV R244, R72 ;  /* 0x0000004800f47202 */ /* 0x000fe40000000f00 */
[----:B------:R-:W-:-:S07]  /*d3a0*/  MOV R227, R233 ;  /* 0x000000e900e37202 */ /* 0x000fce0000000f00 */
[----:B------:R-:W-:Y:S05]  /*d3b0*/  WARPSYNC.COLLECTIVE R248, `(.L_x_5064) ;  /* 0x00000000f8087348 */ /* 0x000fea0003c00000 */
[----:B------:R0:W1:Y:S02]  /*d3c0*/  SHFL.UP P6, R233, R244, R225, R223 ;  /* 0x040000e1f4e97389 */ /* 0x00006400000c00df */
[----:B01----:R-:W-:Y:S05]  /*d3d0*/  ENDCOLLECTIVE ;  /* 0x000000000000791b */ /* 0x003fea0003800000 */
.L_x_5064:
[----:B------:R-:W-:Y:S02]  /*d3e0*/  MOV R244, R74 ;  /* 0x0000004a00f47202 */ /* 0x000fe40000000f00 */
[----:B------:R-:W-:-:S07]  /*d3f0*/  MOV R229, R233 ;  /* 0x000000e900e57202 */ /* 0x000fce0000000f00 */
[----:B------:R-:W-:Y:S05]  /*d400*/  WARPSYNC.COLLECTIVE R248, `(.L_x_5065) ;  /* 0x00000000f8087348 */ /* 0x000fea0003c00000 */
[----:B------:R0:W1:Y:S02]  /*d410*/  SHFL.UP P6, R233, R244, R225, R223 ;  /* 0x040000e1f4e97389 */ /* 0x00006400000c00df */
[----:B01----:R-:W-:Y:S05]  /*d420*/  ENDCOLLECTIVE ;  /* 0x000000000000791b */ /* 0x003fea0003800000 */
.L_x_5065:
[----:B------:R-:W-:Y:S02]  /*d430*/  MOV R244, R75 ;  /* 0x0000004b00f47202 */ /* 0x000fe40000000f00 */
[----:B------:R-:W-:-:S07]  /*d440*/  MOV R231, R233 ;  /* 0x000000e900e77202 */ /* 0x000fce0000000f00 */
[----:B------:R-:W-:Y:S05]  /*d450*/  WARPSYNC.COLLECTIVE R248, `(.L_x_5066) ;  /* 0x00000000f8087348 */ /* 0x000fea0003c00000 */
[----:B------:R0:W1:Y:S02]  /*d460*/  SHFL.UP P6, R233, R244, R225, R223 ;  /* 0x040000e1f4e97389 */ /* 0x00006400000c00df */
[----:B01----:R-:W-:Y:S05]  /*d470*/  ENDCOLLECTIVE ;  /* 0x000000000000791b */ /* 0x003fea0003800000 */
.L_x_5066:
[----:B------:R-:W-:Y:S02]  /*d480*/  HFMA2 R225, -RZ, RZ, 0, 1.1920928955078125e-07 ;  /* 0x00000002ffe17431 */ /* 0x000fe400000001ff */
[-C--:B------:R-:W-:Y:S01]  /*d490*/  FMUL.FTZ R246, R72, R233.reuse ;  /* 0x000000e948f67220 */ /* 0x080fe20000410000 */
[----:B------:R-:W-:-:S03]  /*d4a0*/  FMUL.FTZ R235, R73, R233 ;  /* 0x000000e949eb7220 */ /* 0x000fc60000410000 */
[C---:B------:R-:W-:Y:S01]  /*d4b0*/  FFMA.FTZ R233, R73.reuse, R231, -R246 ;  /* 0x000000e749e97223 */ /* 0x040fe200000108f6 */
[CC--:B------:R-:W-:Y:S01]  /*d4c0*/  FMUL.FTZ R246, R72.reuse, R229.reuse ;  /* 0x000000e548f67220 */ /* 0x0c0fe20000410000 */
[C---:B------:R-:W-:Y:S01]  /*d4d0*/  FMUL.FTZ R229, R73.reuse, R229 ;  /* 0x000000e549e57220 */ /* 0x040fe20000410000 */
[----:B------:R-:W-:Y:S01]  /*d4e0*/  FFMA.FTZ R250, R72, R231, R235 ;  /* 0x000000e748fa7223 */ /* 0x000fe200000100eb */
[----:B------:R-:W-:Y:S01]  /*d4f0*/  @P5 FADD.FTZ R74, R74, R233 ;  /* 0x000000e94a4a5221 */ /* 0x000fe20000010000 */
[-C--:B------:R-:W-:Y:S01]  /*d500*/  @P5 FFMA.FTZ R73, R73, R227.reuse, -R246 ;  /* 0x000000e349495223 */ /* 0x080fe200000108f6 */
[----:B------:R-:W-:Y:S01]  /*d510*/  @P5 FFMA.FTZ R72, R72, R227, R229 ;  /* 0x000000e348485223 */ /* 0x000fe200000100e5 */
[----:B------:R-:W-:-:S03]  /*d520*/  @P5 FADD.FTZ R75, R75, R250 ;  /* 0x000000fa4b4b5221 */ /* 0x000fc60000010000 */
[----:B------:R-:W-:-:S07]  /*d530*/  MOV R244, R73 ;  /* 0x0000004900f47202 */ /* 0x000fce0000000f00 */
[----:B------:R-:W-:Y:S05]  /*d540*/  WARPSYNC.COLLECTIVE R248, `(.L_x_5067) ;  /* 0x00000000f8087348 */ /* 0x000fea0003c00000 */
[----:B------:R0:W1:Y:S02]  /*d550*/  SHFL.UP P6, R233, R244, R225, R223 ;  /* 0x040000e1f4e97389 */ /* 0x00006400000c00df */
[----:B01----:R-:W-:Y:S05]  /*d560*/  ENDCOLLECTIVE ;  /* 0x000000000000791b */ /* 0x003fea0003800000 */
.L_x_5067:
[----:B------:R-:W-:Y:S02]  /*d570*/  MOV R244, R72 ;  /* 0x0000004800f47202 */ /* 0x000fe40000000f00 */
[----:B------:R-:W-:-:S07]  /*d580*/  MOV R227, R233 ;  /* 0x000000e900e37202 */ /* 0x000fce0000000f00 */
[----:B------:R-:W-:Y:S05]  /*d590*/  WARPSYNC.COLLECTIVE R248, `(.L_x_5068) ;  /* 0x00000000f8087348 */ /* 0x000fea0003c00000 */
[----:B------:R0:W1:Y:S02]  /*d5a0*/  SHFL.UP P6, R233, R244, R225, R223 ;  /* 0x040000e1f4e97389 */ /* 0x00006400000c00df */
[----:B01----:R-:W-:Y:S05]  /*d5b0*/  ENDCOLLECTIVE ;  /* 0x000000000000791b */ /* 0x003fea0003800000 */
.L_x_5068:
[----:B------:R-:W-:Y:S02]  /*d5c0*/  MOV R244, R74 ;  /* 0x0000004a00f47202 */ /* 0x000fe40000000f00 */
[----:B------:R-:W-:-:S07]  /*d5d0*/  MOV R229, R233 ;  /* 0x000000e900e57202 */ /* 0x000fce0000000f00 */
[----:B------:R-:W-:Y:S05]  /*d5e0*/  WARPSYNC.COLLECTIVE R248, `(.L_x_5069) ;  /* 0x00000000f8087348 */ /* 0x000fea0003c00000 */
[----:B------:R0:W1:Y:S02]  /*d5f0*/  SHFL.UP P6, R233, R244, R225, R223 ;  /* 0x040000e1f4e97389 */ /* 0x00006400000c00df */
[----:B01----:R-:W-:Y:S05]  /*d600*/  ENDCOLLECTIVE ;  /* 0x000000000000791b */ /* 0x003fea0003800000 */
.L_x_5069:
[----:B------:R-:W-:Y:S02]  /*d610*/  MOV R244, R75 ;  /* 0x0000004b00f47202 */ /* 0x000fe40000000f00 */
[----:B------:R-:W-:-:S07]  /*d620*/  MOV R231, R233 ;  /* 0x000000e900e77202 */ /* 0x000fce0000000f00 */
[----:B------:R-:W-:Y:S05]  /*d630*/  WARPSYNC.COLLECTIVE R248, `(.L_x_5070) ;  /* 0x00000000f8087348 */ /* 0x000fea0003c00000 */
[----:B------:R0:W1:Y:S02]  /*d640*/  SHFL.UP P6, R233, R244, R225, R223 ;  /* 0x040000e1f4e97389 */ /* 0x00006400000c00df */
[----:B01----:R-:W-:Y:S05]  /*d650*/  ENDCOLLECTIVE ;  /* 0x000000000000791b */ /* 0x003fea0003800000 */
.L_x_5070:
[----:B------:R-:W-:Y:S02]  /*d660*/  HFMA2 R225, -RZ, RZ, 0, 2.384185791015625e-07 ;  /* 0x00000004ffe17431 */ /* 0x000fe400000001ff */
        /* <DEDUP_REMOVED lines=14> */
.L_x_5071:
[----:B------:R-:W-:Y:S02]  /*d750*/  MOV R244, R72 ;  /* 0x0000004800f47202 */ /* 0x000fe40000000f00 */
[----:B------:R-:W-:-:S07]  /*d760*/  MOV R227, R233 ;  /* 0x000000e900e37202 */ /* 0x000fce0000000f00 */
[----:B------:R-:W-:Y:S05]  /*d770*/  WARPSYNC.COLLECTIVE R248, `(.L_x_5072) ;  /* 0x00000000f8087348 */ /* 0x000fea0003c00000 */
[----:B------:R0:W1:Y:S02]  /*d780*/  SHFL.UP P6, R233, R244, R225, R223 ;  /* 0x040000e1f4e97389 */ /* 0x00006400000c00df */
[----:B01----:R-:W-:Y:S05]  /*d790*/  ENDCOLLECTIVE ;  /* 0x000000000000791b */ /* 0x003fea0003800000 */
.L_x_5072:
[----:B------:R-:W-:Y:S02]  /*d7a0*/  MOV R244, R74 ;  /* 0x0000004a00f47202 */ /* 0x000fe40000000f00 */
[----:B------:R-:W-:-:S07]  /*d7b0*/  MOV R229, R233 ;  /* 0x000000e900e57202 */ /* 0x000fce0000000f00 */
[----:B------:R-:W-:Y:S05]  /*d7c0*/  WARPSYNC.COLLECTIVE R248, `(.L_x_5073) ;  /* 0x00000000f8087348 */ /* 0x000fea0003c00000 */
[----:B------:R0:W1:Y:S02]  /*d7d0*/  SHFL.UP P6, R233, R244, R225, R223 ;  /* 0x040000e1f4e97389 */ /* 0x00006400000c00df */
[----:B01----:R-:W-:Y:S05]  /*d7e0*/  ENDCOLLECTIVE ;  /* 0x000000000000791b */ /* 0x003fea0003800000 */
.L_x_5073:
[----:B------:R-:W-:Y:S02]  /*d7f0*/  MOV R244, R75 ;  /* 0x0000004b00f47202 */ /* 0x000fe40000000f00 */
[----:B------:R-:W-:-:S07]  /*d800*/  MOV R231, R233 ;  /* 0x000000e900e77202 */ /* 0x000fce0000000f00 */
[----:B------:R-:W-:Y:S05]  /*d810*/  WARPSYNC.COLLECTIVE R248, `(.L_x_5074) ;  /* 0x00000000f8087348 */ /* 0x000fea0003c00000 */
[----:B------:R0:W1:Y:S02]  /*d820*/  SHFL.UP P6, R233, R244, R225, R223 ;  /* 0x040000e1f4e97389 */ /* 0x00006400000c00df */
[----:B01----:R-:W-:Y:S05]  /*d830*/  ENDCOLLECTIVE ;  /* 0x000000000000791b */ /* 0x003fea0003800000 */
.L_x_5074:
[----:B------:R-:W-:Y:S02]  /*d840*/  HFMA2 R225, -RZ, RZ, 0, 4.76837158203125e-07 ;  /* 0x00000008ffe17431 */ /* 0x000fe400000001ff */
        /* <DEDUP_REMOVED lines=14> */
.L_x_5075:
[----:B------:R-:W-:Y:S02]  /*d930*/  MOV R244, R72 ;  /* 0x0000004800f47202 */ /* 0x000fe40000000f00 */
[----:B------:R-:W-:-:S07]  /*d940*/  MOV R227, R233 ;  /* 0x000000e900e37202 */ /* 0x000fce0000000f00 */
[----:B------:R-:W-:Y:S05]  /*d950*/  WARPSYNC.COLLECTIVE R248, `(.L_x_5076) ;  /* 0x00000000f8087348 */ /* 0x000fea0003c00000 */
[----:B------:R0:W1:Y:S02]  /*d960*/  SHFL.UP P6, R233, R244, R225, R223 ;  /* 0x040000e1f4e97389 */ /* 0x00006400000c00df */
[----:B01----:R-:W-:Y:S05]  /*d970*/  ENDCOLLECTIVE ;  /* 0x000000000000791b */ /* 0x003fea0003800000 */
.L_x_5076:
[----:B------:R-:W-:Y:S02]  /*d980*/  MOV R244, R74 ;  /* 0x0000004a00f47202 */ /* 0x000fe40000000f00 */
[----:B------:R-:W-:-:S07]  /*d990*/  MOV R229, R233 ;  /* 0x000000e900e57202 */ /* 0x000fce0000000f00 */
[----:B------:R-:W-:Y:S05]  /*d9a0*/  WARPSYNC.COLLECTIVE R248, `(.L_x_5077) ;  /* 0x00000000f8087348 */ /* 0x000fea0003c00000 */
[----:B------:R0:W1:Y:S02]  /*d9b0*/  SHFL.UP P6, R233, R244, R225, R223 ;  /* 0x040000e1f4e97389 */ /* 0x00006400000c00df */
[----:B01----:R-:W-:Y:S05]  /*d9c0*/  ENDCOLLECTIVE ;  /* 0x000000000000791b */ /* 0x003fea0003800000 */
.L_x_5077:
[----:B------:R-:W-:Y:S02]  /*d9d0*/  MOV R244, R75 ;  /* 0x0000004b00f47202 */ /* 0x000fe40000000f00 */
[----:B------:R-:W-:-:S07]  /*d9e0*/  MOV R231, R233 ;  /* 0x000000e900e77202 */ /* 0x000fce0000000f00 */
[----:B------:R-:W-:Y:S05]  /*d9f0*/  WARPSYNC.COLLECTIVE R248, `(.L_x_5078) ;  /* 0x00000000f8087348 */ /* 0x000fea0003c00000 */
[----:B------:R0:W1:Y:S02]  /*da00*/  SHFL.UP P6, R233, R244, R225, R223 ;  /* 0x040000e1f4e97389 */ /* 0x00006400000c00df */
[----:B01----:R-:W-:Y:S05]  /*da10*/  ENDCOLLECTIVE ;  /* 0x000000000000791b */ /* 0x003fea0003800000 */
.L_x_5078:
[----:B------:R-:W-:Y:S02]  /*da20*/  HFMA2 R225, -RZ, RZ, 0, 9.5367431640625e-07 ;  /* 0x00000010ffe17431 */ /* 0x000fe400000001ff */
        /* <DEDUP_REMOVED lines=14> */
.L_x_5079:
[----:B------:R-:W-:Y:S02]  /*db10*/  MOV R244, R72 ;  /* 0x0000004800f47202 */ /* 0x000fe40000000f00 */
[----:B------:R-:W-:-:S07]  /*db20*/  MOV R227, R233 ;  /* 0x000000e900e37202 */ /* 0x000fce0000000f00 */
[----:B------:R-:W-:Y:S05]  /*db30*/  WARPSYNC.COLLECTIVE R248, `(.L_x_5080) ;  /* 0x00000000f8087348 */ /* 0x000fea0003c00000 */
[----:B------:R0:W1:Y:S02]  /*db40*/  SHFL.UP P6, R233, R244, R225, R223 ;  /* 0x040000e1f4e97389 */ /* 0x00006400000c00df */
[----:B01----:R-:W-:Y:S05]  /*db50*/  ENDCOLLECTIVE ;  /* 0x000000000000791b */ /* 0x003fea0003800000 */
.L_x_5080:
[----:B------:R-:W-:Y:S02]  /*db60*/  MOV R244, R74 ;  /* 0x0000004a00f47202 */ /* 0x000fe40000000f00 */
[----:B------:R-:W-:-:S07]  /*db70*/  MOV R229, R233 ;  /* 0x000000e900e57202 */ /* 0x000fce0000000f00 */
[----:B------:R-:W-:Y:S05]  /*db80*/  WARPSYNC.COLLECTIVE R248, `(.L_x_5081) ;  /* 0x00000000f8087348 */ /* 0x000fea0003c00000 */
[----:B------:R0:W1:Y:S02]  /*db90*/  SHFL.UP P6, R233, R244, R225, R223 ;  /* 0x040000e1f4e97389 */ /* 0x00006400000c00df */
[----:B01----:R-:W-:Y:S05]  /*dba0*/  ENDCOLLECTIVE ;  /* 0x000000000000791b */ /* 0x003fea0003800000 */
.L_x_5081:
[----:B------:R-:W-:Y:S02]  /*dbb0*/  MOV R244, R75 ;  /* 0x0000004b00f47202 */ /* 0x000fe40000000f00 */
[----:B------:R-:W-:-:S07]  /*dbc0*/  MOV R231, R233 ;  /* 0x000000e900e77202 */ /* 0x000fce0000000f00 */
[----:B------:R-:W-:Y:S05]  /*dbd0*/  WARPSYNC.COLLECTIVE R248, `(.L_x_5082) ;  /* 0x00000000f8087348 */ /* 0x000fea0003c00000 */
[----:B------:R0:W1:Y:S02]  /*dbe0*/  SHFL.UP P6, R233, R244, R225, R223 ;  /* 0x040000e1f4e97389 */ /* 0x00006400000c00df */
[----:B01----:R-:W-:Y:S05]  /*dbf0*/  ENDCOLLECTIVE ;  /* 0x000000000000791b */ /* 0x003fea0003800000 */
.L_x_5082:
[----:B------:R-:W-:Y:S05]  /*dc00*/  BRA `(.L_x_5083) ;  /* 0xffffff8000587947 */ /* 0x000fea000383ffff */
.L_x_4962:
        /* <DEDUP_REMOVED lines=8> */
.L_x_5085:
[----:B------:R-:W-:Y:S05]  /*dc90*/  BSYNC B0 ;  /* 0x0000000000007941 */ /* 0x000fea0003800000 */
.L_x_5084:
[----:B------:R-:W-:Y:S05]  /*dca0*/  BRA `(.L_x_5086) ;  /* 0xffffff8000647947 */ /* 0x000fea000383ffff */
.L_x_4963:
        /* <DEDUP_REMOVED lines=8> */
.L_x_5088:
[----:B------:R-:W-:Y:S05]  /*dd30*/  BSYNC B0 ;  /* 0x0000000000007941 */ /* 0x000fea0003800000 */
.L_x_5087:
[----:B------:R-:W-:Y:S05]  /*dd40*/  BRA `(.L_x_5089) ;  /* 0xffffff8000447947 */ /* 0x000fea000383ffff */
.L_x_4964:
        /* <DEDUP_REMOVED lines=8> */
.L_x_5091:
[----:B------:R-:W-:Y:S05]  /*ddd0*/  BSYNC B0 ;  /* 0x0000000000007941 */ /* 0x000fea0003800000 */
.L_x_5090:
[----:B------:R-:W-:Y:S05]  /*dde0*/  BRA `(.L_x_5092) ;  /* 0xffffff8000247947 */ /* 0x000fea000383ffff */
.L_x_4965:
        /* <DEDUP_REMOVED lines=8> */
.L_x_5094:
[----:B------:R-:W-:Y:S05]  /*de70*/  BSYNC B0 ;  /* 0x0000000000007941 */ /* 0x000fea0003800000 */
.L_x_5093:
[----:B------:R-:W-:Y:S05]  /*de80*/  BRA `(.L_x_5095) ;  /* 0xffffff8000047947 */ /* 0x000fea000383ffff */
.L_x_4966:
        /* <DEDUP_REMOVED lines=8> */
.L_x_5097:
[----:B------:R-:W-:Y:S05]  /*df10*/  BSYNC B0 ;  /* 0x0000000000007941 */ /* 0x000fea0003800000 */
.L_x_5096:
        /* <DEDUP_REMOVED lines=10> */
.L_x_5098:
[----:B------:R-:W-:Y:S02]  /*dfc0*/  MOV R229, 0x1f ;  /* 0x0000001f00e57802 */ /* 0x000fe40000000f00 */
[----:B------:R-:W-:Y:S02]  /*dfd0*/  MOV R244, R74 ;  /* 0x0000004a00f47202 */ /* 0x000fe40000000f00 */
[----:B------:R-:W-:-:S07]  /*dfe0*/  MOV R227, R233 ;  /* 0x000000e900e37202 */ /* 0x000fce0000000f00 */
[----:B------:R-:W-:Y:S05]  /*dff0*/  WARPSYNC.COLLECTIVE R248, `(.L_x_5099) ;  /* 0x00000000f8087348 */ /* 0x000fea0003c00000 */
[----:B------:R0:W1:Y:S02]  /*e000*/  SHFL.UP P6, R233, R244, R225, R223 ;  /* 0x040000e1f4e97389 */ /* 0x00006400000c00df */
[----:B01----:R-:W-:Y:S05]  /*e010*/  ENDCOLLECTIVE ;  /* 0x000000000000791b */ /* 0x003fea0003800000 */
.L_x_5099:
[----:B------:R-:W-:Y:S02]  /*e020*/  MOV R244, R75 ;  /* 0x0000004b00f47202 */ /* 0x000fe40000000f00 */
[----:B------:R-:W-:-:S07]  /*e030*/  MOV R74, R233 ;  /* 0x000000e9004a7202 */ /* 0x000fce0000000f00 */
[----:B------:R-:W-:Y:S05]  /*e040*/  WARPSYNC.COLLECTIVE R248, `(.L_x_5100) ;  /* 0x00000000f8087348 */ /* 0x000fea0003c00000 */
[----:B------:R0:W1:Y:S02]  /*e050*/  SHFL.UP P6, R233, R244, R225, R223 ;  /* 0x040000e1f4e97389 */ /* 0x00006400000c00df */
[----:B01----:R-:W-:Y:S05]  /*e060*/  ENDCOLLECTIVE ;  /* 0x000000000000791b */ /* 0x003fea0003800000 */
.L_x_5100:
[----:B------:R-:W-:-:S07]  /*e070*/  MOV R75, R233 ;  /* 0x000000e9004b7202 */ /* 0x000fce0000000f00 */
[----:B------:R-:W-:Y:S05]  /*e080*/  WARPSYNC.COLLECTIVE R248, `(.L_x_5101) ;  /* 0x00000000f8087348 */ /* 0x000fea0003c00000 */
[----:B------:R0:W1:Y:S02]  /*e090*/  SHFL.IDX P3, R233, R231, R246, R229 ;  /* 0x000000f6e7e97389 */ /* 0x00006400000600e5 */
[----:B01----:R-:W-:Y:S05]  /*e0a0*/  ENDCOLLECTIVE ;  /* 0x000000000000791b */ /* 0x003fea0003800000 */
.L_x_5101:
[----:B------:R-:W-:Y:S02]  /*e0b0*/  MOV R231, R77 ;  /* 0x0000004d00e77202 */ /* 0x000fe40000000f00 */
[----:B------:R-:W-:-:S07]  /*e0c0*/  MOV R76, R233 ;  /* 0x000000e9004c7202 */ /* 0x000fce0000000f00 */
[----:B------:R-:W-:Y:S05]  /*e0d0*/  WARPSYNC.COLLECTIVE R248, `(.L_x_5102) ;  /* 0x00000000f8087348 */ /* 0x000fea0003c00000 */
[----:B------:R0:W1:Y:S02]  /*e0e0*/  SHFL.IDX P3, R233, R231, R246, R229 ;  /* 0x000000f6e7e97389 */ /* 0x00006400000600e5 */
[----:B01----:R-:W-:Y:S05]  /*e0f0*/  ENDCOLLECTIVE ;  /* 0x000000000000791b */ /* 0x003fea0003800000 */
.L_x_5102:
[----:B------:R-:W-:Y:S02]  /*e100*/  MOV R231, R78 ;  /* 0x0000004e00e77202 */ /* 0x000fe40000000f00 */
[----:B------:R-:W-:-:S07]  /*e110*/  MOV R244, R233 ;  /* 0x000000e900f47202 */ /* 0x000fce0000000f00 */
[----:B------:R-:W-:Y:S05]  /*e120*/  WARPSYNC.COLLECTIVE R248, `(.L_x_5103) ;  /* 0x00000000f8087348 */ /* 0x000fea0003c00000 */
[----:B------:R0:W1:Y:S02]  /*e130*/  SHFL.IDX P3, R233, R231, R246, R229 ;  /* 0x000000f6e7e97389 */ /* 0x00006400000600e5 */
[----:B01----:R-:W-:Y:S05]  /*e140*/  ENDCOLLECTIVE ;  /* 0x000000000000791b */ /* 0x003fea0003800000 */
.L_x_5103:
[----:B------:R-:W-:Y:S02]  /*e150*/  MOV R231, R79 ;  /* 0x0000004f00e77202 */ /* 0x000fe40000000f00 */
[----:B------:R-:W-:-:S07]  /*e160*/  MOV R78, R233 ;  /* 0x000000e9004e7202 */ /* 0x000fce0000000f00 */
[----:B------:R-:W-:Y:S05]  /*e170*/  WARPSYNC.COLLECTIVE R248, `(.L_x_5104) ;  /* 0x00000000f8087348 */ /* 0x000fea0003c00000 */
[----:B------:R0:W1:Y:S02]  /*e180*/  SHFL.IDX P3, R233, R231, R246, R229 ;  /* 0x000000f6e7e97389 */ /* 0x00006400000600e5 */
[----:B01----:R-:W-:Y:S05]  /*e190*/  ENDCOLLECTIVE ;  /* 0x000000000000791b */ /* 0x003fea0003800000 */
.L_x_5104:
[----:B------:R-:W-:Y:S01]  /*e1a0*/  MOV R79, R233 ;  /* 0x000000e9004f7202 */ /* 0x000fe20000000f00 */
[----:B------:R-:W-:Y:S06]  /*e1b0*/  BRA `(.L_x_5105) ;  /* 0xffffff7c00607947 */ /* 0x000fec000383ffff */
.L_x_4969:
[----:B------:R-:W-:Y:S01]  /*e1c0*/  HFMA2 R252, -RZ, RZ, 0, 5.9604644775390625e-08 ;  /* 0x00000001fffc7431 */ /* 0x000fe200000001ff */
[----:B------:R-:W-:Y:S02]  /*e1d0*/  MOV R233, R249 ;  /* 0x000000f900e97202 */ /* 0x000fe40000000f00 */
[----:B------:R-:W-:Y:S02]  /*e1e0*/  MOV R79, 0x1f ;  /* 0x0000001f004f7802 */ /* 0x000fe40000000f00 */
[----:B------:R-:W-:-:S07]  /*e1f0*/  MOV R248, 0xffffffff ;  /* 0xffffffff00f87802 */ /* 0x000fce0000000f00 */
[----:B0-----:R-:W-:Y:S05]  /*e200*/  WARPSYNC.COLLECTIVE R248, `(.L_x_5106) ;  /* 0x00000000f8087348 */ /* 0x001fea0003c00000 */
[----:B------:R1:W2:Y:S02]  /*e210*/  SHFL.DOWN P0, R251, R233, R252, R79 ;  /* 0x080000fce9fb7389 */ /* 0x0002a4000000004f */
[----:B012---:R-:W-:Y:S05]  /*e220*/  ENDCOLLECTIVE ;  /* 0x000000000000791b */ /* 0x007fea0003800000 */
.L_x_5106:
[----:B------:R-:W-:Y:S02]  /*e230*/  MOV R233, R247 ;  /* 0x000000f700e97202 */ /* 0x000fe40000000f00 */
[----:B------:R-:W-:-:S07]  /*e240*/  MOV R76, R251 ;  /* 0x000000fb004c7202 */ /* 0x000fce0000000f00 */
[----:B------:R-:W-:Y:S05]  /*e250*/  WARPSYNC.COLLECTIVE R248, `(.L_x_5107) ;  /* 0x00000000f8087348 */ /* 0x000fea0003c00000 */
[----:B------:R0:W1:Y:S02]  /*e260*/  SHFL.DOWN P0, R251, R233, R252, R79 ;  /* 0x080000fce9fb7389 */ /* 0x000064000000004f */
[----:B01----:R-:W-:Y:S05]  /*e270*/  ENDCOLLECTIVE ;  /* 0x000000000000791b */ /* 0x003fea0003800000 */
.L_x_5107:
[----:B------:R-:W-:Y:S02]  /*e280*/  MOV R233, R245 ;  /* 0x000000f500e97202 */ /* 0x000fe40000000f00 */
[----:B------:R-:W-:-:S07]  /*e290*/  MOV R78, R251 ;  /* 0x000000fb004e7202 */ /* 0x000fce0000000f00 */
[----:B------:R-:W-:Y:S05]  /*e2a0*/  WARPSYNC.COLLECTIVE R248, `(.L_x_5108) ;  /* 0x00000000f8087348 */ /* 0x000fea0003c00000 */
[----:B------:R0:W1:Y:S02]  /*e2b0*/  SHFL.DOWN P0, R251, R233, R252, R79 ;  /* 0x080000fce9fb7389 */ /* 0x000064000000004f */
[----:B01----:R-:W-:Y:S05]  /*e2c0*/  ENDCOLLECTIVE ;  /* 0x000000000000791b */ /* 0x003fea0003800000 */
.L_x_5108:
[----:B------:R-:W-:Y:S02]  /*e2d0*/  MOV R233, R243 ;  /* 0x000000f300e97202 */ /* 0x000fe40000000f00 */
[----:B------:R-:W-:-:S07]  /*e2e0*/  MOV R246, R251 ;  /* 0x000000fb00f67202 */ /* 0x000fce0000000f00 */
[----:B------:R-:W-:Y:S05]  /*e2f0*/  WARPSYNC.COLLECTIVE R248, `(.L_x_5109) ;  /* 0x00000000f8087348 */ /* 0x000fea0003c00000 */
[----:B------:R0:W1:Y:S02]  /*e300*/  SHFL.DOWN P0, R251, R233, R252, R79 ;  /* 0x080000fce9fb7389 */ /* 0x000064000000004f */
[----:B01----:R-:W-:Y:S05]  /*e310*/  ENDCOLLECTIVE ;  /* 0x000000000000791b */ /* 0x003fea0003800000 */
.L_x_5109:
[----:B------:R-:W-:Y:S05]  /*e320*/  BRA `(.L_x_5110) ;  /* 0xffffff90009c7947 */ /* 0x000fea000383ffff */
.L_x_4972:
        /* <DEDUP_REMOVED lines=8> */
.L_x_5112:
[----:B------:R-:W-:Y:S05]  /*e3b0*/  BSYNC B1 ;  /* 0x0000000000017941 */ /* 0x000fea0003800000 */
.L_x_5111:
        /* <DEDUP_REMOVED lines=8> */
.L_x_5113:
[----:B------:R-:W-:Y:S02]  /*e440*/  MOV R233, R245 ;  /* 0x000000f500e97202 */ /* 0x000fe40000000f00 */
[----:B------:R-:W-:-:S07]  /*e450*/  MOV R78, R251 ;  /* 0x000000fb004e7202 */ /* 0x000fce0000000f00 */
[----:B------:R-:W-:Y:S05]  /*e460*/  WARPSYNC.COLLECTIVE R248, `(.L_x_5114) ;  /* 0x00000000f8087348 */ /* 0x000fea0003c00000 */
[----:B------:R0:W1:Y:S02]  /*e470*/  SHFL.DOWN P0, R251, R233, R252, R79 ;  /* 0x080000fce9fb7389 */ /* 0x000064000000004f */
[----:B01----:R-:W-:Y:S05]  /*e480*/  ENDCOLLECTIVE ;  /* 0x000000000000791b */ /* 0x003fea0003800000 */
.L_x_5114:
[----:B------:R-:W-:Y:S02]  /*e490*/  MOV R233, R243 ;  /* 0x000000f300e97202 */ /* 0x000fe40000000f00 */
[----:B------:R-:W-:-:S07]  /*e4a0*/  MOV R246, R251 ;  /* 0x000000fb00f67202 */ /* 0x000fce0000000f00 */
[----:B------:R-:W-:Y:S05]  /*e4b0*/  WARPSYNC.COLLECTIVE R248, `(.L_x_5115) ;  /* 0x00000000f8087348 */ /* 0x000fea0003c00000 */
[----:B------:R0:W1:Y:S02]  /*e4c0*/  SHFL.DOWN P0, R251, R233, R252, R79 ;  /* 0x080000fce9fb7389 */ /* 0x000064000000004f */
[----:B01----:R-:W-:Y:S05]  /*e4d0*/  ENDCOLLECTIVE ;  /* 0x000000000000791b */ /* 0x003fea0003800000 */
.L_x_5115:
[----:B------:R-:W-:Y:S05]  /*e4e0*/  BRA `(.L_x_5116) ;  /* 0xffffff90007c7947 */ /* 0x000fea000383ffff */
.L_x_4975:
        /* <DEDUP_REMOVED lines=8> */
.L_x_5118:
[----:B------:R-:W-:Y:S05]  /*e570*/  BSYNC B1 ;  /* 0x0000000000017941 */ /* 0x000fea0003800000 */
.L_x_5117:
        /* <DEDUP_REMOVED lines=8> */
.L_x_5119:
[----:B------:R-:W-:Y:S02]  /*e600*/  MOV R233, R245 ;  /* 0x000000f500e97202 */ /* 0x000fe40000000f00 */
[----:B------:R-:W-:-:S07]  /*e610*/  MOV R78, R251 ;  /* 0x000000fb004e7202 */ /* 0x000fce0000000f00 */
[----:B------:R-:W-:Y:S05]  /*e620*/  WARPSYNC.COLLECTIVE R248, `(.L_x_5120) ;  /* 0x00000000f8087348 */ /* 0x000fea0003c00000 */
[----:B------:R0:W1:Y:S02]  /*e630*/  SHFL.DOWN P0, R251, R233, R252, R79 ;  /* 0x080000fce9fb7389 */ /* 0x000064000000004f */
[----:B01----:R-:W-:Y:S05]  /*e640*/  ENDCOLLECTIVE ;  /* 0x000000000000791b */ /* 0x003fea0003800000 */
.L_x_5120:
[----:B------:R-:W-:Y:S02]  /*e650*/  MOV R233, R243 ;  /* 0x000000f300e97202 */ /* 0x000fe40000000f00 */
[----:B------:R-:W-:-:S07]  /*e660*/  MOV R246, R251 ;  /* 0x000000fb00f67202 */ /* 0x000fce0000000f00 */
[----:B------:R-:W-:Y:S05]  /*e670*/  WARPSYNC.COLLECTIVE R248, `(.L_x_5121) ;  /* 0x00000000f8087348 */ /* 0x000fea0003c00000 */
[----:B------:R0:W1:Y:S02]  /*e680*/  SHFL.DOWN P0, R251, R233, R252, R79 ;  /* 0x080000fce9fb7389 */ /* 0x000064000000004f */
[----:B01----:R-:W-:Y:S05]  /*e690*/  ENDCOLLECTIVE ;  /* 0x000000000000791b */ /* 0x003fea0003800000 */
.L_x_5121:
[----:B------:R-:W-:Y:S05]  /*e6a0*/  BRA `(.L_x_5122) ;  /* 0xffffff90005c7947 */ /* 0x000fea000383ffff */
.L_x_4978:
        /* <DEDUP_REMOVED lines=8> */
.L_x_5124:
[----:B------:R-:W-:Y:S05]  /*e730*/  BSYNC B1 ;  /* 0x0000000000017941 */ /* 0x000fea0003800000 */
.L_x_5123:
        /* <DEDUP_REMOVED lines=8> */
.L_x_5125:
[----:B------:R-:W-:Y:S02]  /*e7c0*/  MOV R233, R245 ;  /* 0x000000f500e97202 */ /* 0x000fe40000000f00 */
[----:B------:R-:W-:-:S07]  /*e7d0*/  MOV R78, R251 ;  /* 0x000000fb004e7202 */ /* 0x000fce0000000f00 */
[----:B------:R-:W-:Y:S05]  /*e7e0*/  WARPSYNC.COLLECTIVE R248, `(.L_x_5126) ;  /* 0x00000000f8087348 */ /* 0x000fea0003c00000 */
[----:B------:R0:W1:Y:S02]  /*e7f0*/  SHFL.DOWN P0, R251, R233, R252, R79 ;  /* 0x080000fce9fb7389 */ /* 0x000064000000004f */
[----:B01----:R-:W-:Y:S05]  /*e800*/  ENDCOLLECTIVE ;  /* 0x000000000000791b */ /* 0x003fea0003800000 */
.L_x_5126:
[----:B------:R-:W-:Y:S02]  /*e810*/  MOV R233, R243 ;  /* 0x000000f300e97202 */ /* 0x000fe40000000f00 */
[----:B------:R-:W-:-:S07]  /*e820*/  MOV R246, R251 ;  /* 0x000000fb00f67202 */ /* 0x000fce0000000f00 */
[----:B------:R-:W-:Y:S05]  /*e830*/  WARPSYNC.COLLECTIVE R248, `(.L_x_5127) ;  /* 0x00000000f8087348 */ /* 0x000fea0003c00000 */
[----:B------:R0:W1:Y:S02]  /*e840*/  SHFL.DOWN P0, R251, R233, R252, R79 ;  /* 0x080000fce9fb7389 */ /* 0x000064000000004f */
[----:B01----:R-:W-:Y:S05]  /*e850*/  ENDCOLLECTIVE ;  /* 0x000000000000791b */ /* 0x003fea0003800000 */
.L_x_5127:
[----:B------:R-:W-:Y:S05]  /*e860*/  BRA `(.L_x_5128) ;  /* 0xffffff90003c7947 */ /* 0x000fea000383ffff */
.L_x_4981:
        /* <DEDUP_REMOVED lines=8> */
.L_x_5130:
[----:B------:R-:W-:Y:S05]  /*e8f0*/  BSYNC B1 ;  /* 0x0000000000017941 */ /* 0x000fea0003800000 */
.L_x_5129:
        /* <DEDUP_REMOVED lines=8> */
.L_x_5131:
[----:B------:R-:W-:Y:S02]  /*e980*/  MOV R233, R245 ;  /* 0x000000f500e97202 */ /* 0x000fe40000000f00 */
[----:B------:R-:W-:-:S07]  /*e990*/  MOV R78, R251 ;  /* 0x000000fb004e7202 */ /* 0x000fce0000000f00 */
[----:B------:R-:W-:Y:S05]  /*e9a0*/  WARPSYNC.COLLECTIVE R248, `(.L_x_5132) ;  /* 0x00000000f8087348 */ /* 0x000fea0003c00000 */
[----:B------:R0:W1:Y:S02]  /*e9b0*/  SHFL.DOWN P0, R251, R233, R252, R79 ;  /* 0x080000fce9fb7389 */ /* 0x000064000000004f */
[----:B01----:R-:W-:Y:S05]  /*e9c0*/  ENDCOLLECTIVE ;  /* 0x000000000000791b */ /* 0x003fea0003800000 */
.L_x_5132:
[----:B------:R-:W-:Y:S02]  /*e9d0*/  MOV R233, R243 ;  /* 0x000000f300e97202 */ /* 0x000fe40000000f00 */
[----:B------:R-:W-:-:S07]  /*e9e0*/  MOV R206, R251 ;  /* 0x000000fb00ce7202 */ /* 0x000fce0000000f00 */
[----:B------:R-:W-:Y:S05]  /*e9f0*/  WARPSYNC.COLLECTIVE R248, `(.L_x_5133) ;  /* 0x00000000f8087348 */ /* 0x000fea0003c00000 */
[----:B------:R0:W1:Y:S02]  /*ea00*/  SHFL.DOWN P0, R251, R233, R252, R79 ;  /* 0x080000fce9fb7389 */ /* 0x000064000000004f */
[----:B01----:R-:W-:Y:S05]  /*ea10*/  ENDCOLLECTIVE ;  /* 0x000000000000791b */ /* 0x003fea0003800000 */
.L_x_5133:
[----:B------:R-:W-:Y:S05]  /*ea20*/  BRA `(.L_x_5134) ;  /* 0xffffff90001c7947 */ /* 0x000fea000383ffff */
.L_x_4984:
        /* <DEDUP_REMOVED lines=8> */
.L_x_5136:
[----:B------:R-:W-:Y:S05]  /*eab0*/  BSYNC B1 ;  /* 0x0000000000017941 */ /* 0x000fea0003800000 */
.L_x_5135:
        /* <DEDUP_REMOVED lines=10> */
.L_x_5137:
[----:B------:R-:W-:Y:S02]  /*eb60*/  MOV R231, R245 ;  /* 0x000000f500e77202 */ /* 0x000fe40000000f00 */
[----:B------:R-:W-:-:S07]  /*eb70*/  MOV R239, R233 ;  /* 0x000000e900ef7202 */ /* 0x000fce0000000f00 */
[----:B------:R-:W-:Y:S05]  /*eb80*/  WARPSYNC.COLLECTIVE R248, `(.L_x_5138) ;  /* 0x00000000f8087348 */ /* 0x000fea0003c00000 */
[----:B------:R0:W1:Y:S02]  /*eb90*/  SHFL.IDX P3, R233, R231, R246, R229 ;  /* 0x000000f6e7e97389 */ /* 0x00006400000600e5 */
[----:B01----:R-:W-:Y:S05]  /*eba0*/  ENDCOLLECTIVE ;  /* 0x000000000000791b */ /* 0x003fea0003800000 */
.L_x_5138:
        /* <DEDUP_REMOVED lines=11> */
.L_x_5139:
        /* <DEDUP_REMOVED lines=11> */
.L_x_5140:
[----:B------:R-:W-:Y:S02]  /*ed10*/  MOV R233, R247 ;  /* 0x000000f700e97202 */ /* 0x000fe40000000f00 */
[----:B------:R-:W-:-:S07]  /*ed20*/  MOV R76, R251 ;  /* 0x000000fb004c7202 */ /* 0x000fce0000000f00 */
[----:B------:R-:W-:Y:S05]  /*ed30*/  WARPSYNC.COLLECTIVE R248, `(.L_x_5141) ;  /* 0x00000000f8087348 */ /* 0x000fea0003c00000 */
[----:B------:R0:W1:Y:S02]  /*ed40*/  SHFL.DOWN P0, R251, R233, R252, R79 ;  /* 0x080000fce9fb7389 */ /* 0x000064000000004f */
[----:B01----:R-:W-:Y:S05]  /*ed50*/  ENDCOLLECTIVE ;  /* 0x000000000000791b */ /* 0x003fea0003800000 */
.L_x_5141:
[----:B------:R-:W-:Y:S02]  /*ed60*/  MOV R233, R245 ;  /* 0x000000f500e97202 */ /* 0x000fe40000000f00 */
[----:B------:R-:W-:-:S07]  /*ed70*/  MOV R77, R251 ;  /* 0x000000fb004d7202 */ /* 0x000fce0000000f00 */
[----:B------:R-:W-:Y:S05]  /*ed80*/  WARPSYNC.COLLECTIVE R248, `(.L_x_5142) ;  /* 0x00000000f8087348 */ /* 0x000fea0003c00000 */
[----:B------:R0:W1:Y:S02]  /*ed90*/  SHFL.DOWN P0, R251, R233, R252, R79 ;  /* 0x080000fce9fb7389 */ /* 0x000064000000004f */
[----:B01----:R-:W-:Y:S05]  /*eda0*/  ENDCOLLECTIVE ;  /* 0x000000000000791b */ /* 0x003fea0003800000 */
.L_x_5142:
[----:B------:R-:W-:Y:S02]  /*edb0*/  MOV R233, R243 ;  /* 0x000000f300e97202 */ /* 0x000fe40000000f00 */
[----:B------:R-:W-:-:S07]  /*edc0*/  MOV R78, R251 ;  /* 0x000000fb004e7202 */ /* 0x000fce0000000f00 */
[----:B------:R-:W-:Y:S05]  /*edd0*/  WARPSYNC.COLLECTIVE R248, `(.L_x_5143) ;  /* 0x00000000f8087348 */ /* 0x000fea0003c00000 */
[----:B------:R0:W1:Y:S02]  /*ede0*/  SHFL.DOWN P0, R251, R233, R252, R79 ;  /* 0x080000fce9fb7389 */ /* 0x000064000000004f */
[----:B01----:R-:W-:Y:S05]  /*edf0*/  ENDCOLLECTIVE ;  /* 0x000000000000791b */ /* 0x003fea0003800000 */
.L_x_5143:
[----:B------:R-:W-:Y:S05]  /*ee00*/  WARPSYNC.COLLECTIVE R248, `(.L_x_5144) ;  /* 0x00000000f8087348 */ /* 0x000fea0003c00000 */
[----:B------:R0:W1:Y:S02]  /*ee10*/  SHFL.IDX P3, R233, R231, R246, R229 ;  /* 0x000000f6e7e97389 */ /* 0x00006400000600e5 */
[----:B01----:R-:W-:Y:S05]  /*ee20*/  ENDCOLLECTIVE ;  /* 0x000000000000791b */ /* 0x003fea0003800000 */
.L_x_5144:
[----:B------:R-:W-:Y:S02]  /*ee30*/  MOV R231, R61 ;  /* 0x0000003d00e77202 */ /* 0x000fe40000000f00 */
[----:B------:R-:W-:-:S07]  /*ee40*/  MOV R250, R233 ;  /* 0x000000e900fa7202 */ /* 0x000fce0000000f00 */
[----:B------:R-:W-:Y:S05]  /*ee50*/  WARPSYNC.COLLECTIVE R248, `(.L_x_5145) ;  /* 0x00000000f8087348 */ /* 0x000fea0003c00000 */
[----:B------:R0:W1:Y:S02]  /*ee60*/  SHFL.IDX P3, R233, R231, R246, R229 ;  /* 0x000000f6e7e97389 */ /* 0x00006400000600e5 */
[----:B01----:R-:W-:Y:S05]  /*ee70*/  ENDCOLLECTIVE ;  /* 0x000000000000791b */ /* 0x003fea0003800000 */
.L_x_5145:
[----:B------:R-:W-:Y:S02]  /*ee80*/  MOV R60, R250 ;  /* 0x000000fa003c7202 */ /* 0x000fe40000000f00 */
[----:B------:R-:W-:Y:S02]  /*ee90*/  MOV R231, R62 ;  /* 0x0000003e00e77202 */ /* 0x000fe40000000f00 */
[----:B------:R-:W-:-:S07]  /*eea0*/  MOV R79, R233 ;  /* 0x000000e9004f7202 */ /* 0x000fce0000000f00 */
[----:B------:R-:W-:Y:S05]  /*eeb0*/  WARPSYNC.COLLECTIVE R248, `(.L_x_5146) ;  /* 0x00000000f8087348 */ /* 0x000fea0003c00000 */
[----:B------:R0:W1:Y:S02]  /*eec0*/  SHFL.IDX P3, R233, R231, R246, R229 ;  /* 0x000000f6e7e97389 */ /* 0x00006400000600e5 */
[----:B01----:R-:W-:Y:S05]  /*eed0*/  ENDCOLLECTIVE ;  /* 0x000000000000791b */ /* 0x003fea0003800000 */
.L_x_5146:
[----:B------:R-:W-:Y:S02]  /*eee0*/  MOV R61, R79 ;  /* 0x0000004f003d7202 */ /* 0x000fe40000000f00 */
[----:B------:R-:W-:Y:S02]  /*eef0*/  MOV R231, R63 ;  /* 0x0000003f00e77202 */ /* 0x000fe40000000f00 */
[----:B------:R-:W-:-:S07]  /*ef00*/  MOV R252, R233 ;  /* 0x000000e900fc7202 */ /* 0x000fce0000000f00 */
[----:B------:R-:W-:Y:S05]  /*ef10*/  WARPSYNC.COLLECTIVE R248, `(.L_x_5147) ;  /* 0x00000000f8087348 */ /* 0x000fea0003c00000 */
[----:B------:R0:W1:Y:S02]  /*ef20*/  SHFL.IDX P3, R233, R231, R246, R229 ;  /* 0x000000f6e7e97389 */ /* 0x00006400000600e5 */
[----:B01----:R-:W-:Y:S05]  /*ef30*/  ENDCOLLECTIVE ;  /* 0x000000000000791b */ /* 0x003fea0003800000 */
.L_x_5147:
[----:B------:R-:W-:Y:S05]  /*ef40*/  BRA `(.L_x_5148) ;  /* 0xffffff8c00747947 */ /* 0x000fea000383ffff */
.L_x_5149:
        /* <DEDUP_REMOVED lines=11> */
.L_x_18690:


//--------------------- .text._Z25selective_scan_bwd_kernelI32Selective_Scan_bwd_kernel_traitsILi128ELi16ELb1ELb1ELb0ELb1ELb1EN3c108BFloat16ENS1_7complexIfEEEEv12SSMParamsBwd --------------------------
	.section	.text._Z25selective_scan_bwd_kernelI32Selective_Scan_bwd_kernel_traitsILi128ELi16ELb1ELb1ELb0ELb1ELb1EN3c108BFloat16ENS1_7complexIfEEEEv12SSMParamsBwd,"ax",@progbits
	.align	128
        .global         _Z25selective_scan_bwd_kernelI32Selective_Scan_bwd_kernel_traitsILi128ELi16ELb1ELb1ELb0ELb1ELb1EN3c108BFloat16ENS1_7complexIfEEEEv12SSMParamsBwd
        .type           _Z25selective_scan_bwd_kernelI32Selective_Scan_bwd_kernel_traitsILi128ELi16ELb1ELb1ELb0ELb1ELb1EN3c108BFloat16ENS1_7complexIfEEEEv12SSMParamsBwd,@function
        .size           _Z25selective_scan_bwd_kernelI32Selective_Scan_bwd_kernel_traitsILi128ELi16ELb1ELb1ELb0ELb1ELb1EN3c108BFloat16ENS1_7complexIfEEEEv12SSMParamsBwd,(.L_x_18691 - _Z25selective_scan_bwd_kernelI32Selective_Scan_bwd_kernel_traitsILi128ELi16ELb1ELb1ELb0ELb1ELb1EN3c108BFloat16ENS1_7complexIfEEEEv12SSMParamsBwd)
        .other          _Z25selective_scan_bwd_kernelI32Selective_Scan_bwd_kernel_traitsILi128ELi16ELb1ELb1ELb0ELb1ELb1EN3c108BFloat16ENS1_7complexIfEEEEv12SSMParamsBwd,@"STO_CUDA_ENTRY STV_DEFAULT"
_Z25selective_scan_bwd_kernelI32Selective_Scan_bwd_kernel_traitsILi128ELi16ELb1ELb1ELb0ELb1ELb1EN3c108BFloat16ENS1_7complexIfEEEEv12SSMParamsBwd:
.text._Z25selective_scan_bwd_kernelI32Selective_Scan_bwd_kernel_traitsILi128ELi16ELb1ELb1ELb0ELb1ELb1EN3c108BFloat16ENS1_7complexIfEEEEv12SSMParamsBwd:
        /* <DEDUP_REMOVED lines=41> */
[----:B------:R-:W-:Y:S02]  /*0290*/  UIMAD UR11, UR10, UR15, UR21 ;  /* 0x0000000f0a0b72a4 */ /* 0x000fe4000f8e0215 */
[----:B------:R-:W-:Y:S01]  /*02a0*/  UIMAD UR7, UR10, UR19, UR23 ;  /* 0x000000130a0772a4 */ /* 0x000fe2000f8e0217 */
[----:B------:R-:W4:Y:S01]  /*02b0*/  LDCU.128 UR12, c[0x0][0x460] ;  /* 0x00008c00ff0c77ac */ /* 0x000f220008000c00 */
[----:B--2---:R-:W-:Y:S01]  /*02c0*/  ULEA UR23, UR26, 0xfffff800, 0xb ;  /* 0xfffff8001a177891 */ /* 0x004fe2000f8e58ff */
[----:B------:R-:W2:Y:S01]  /*02d0*/  LDCU.64 UR18, c[0x0][0x498] ;  /* 0x00009300ff1277ac */ /* 0x000ea20008000a00 */
[----:B---3--:R-:W-:Y:S02]  /*02e0*/  IADD3 R2, PT, PT, R0, 0xffffffe, RZ ;  /* 0x0ffffffe00027810 */ /* 0x008fe40007ffe0ff */
[----:B------:R-:W-:Y:S01]  /*02f0*/  IABS R0, UR10 ;  /* 0x0000000a00007c13 */ /* 0x000fe20008000000 */
[----:B------:R-:W-:-:S02]  /*0300*/  UIADD3 UR21, UP0, UPT, UR23, UR20, URZ ;  /* 0x0000001417157290 */ /* 0x000fc4000ff1e0ff */
[----:B------:R-:W-:Y:S01]  /*0310*/  USHF.R.S32.HI UR24, URZ, 0x1f, UR23 ;  /* 0x0000001fff187899 */ /* 0x000fe20008011417 */
[----:B------:R-:W3:Y:S01]  /*0320*/  F2I.FTZ.U32.TRUNC.NTZ R2, R2 ;  /* 0x0000000200027305 */ /* 0x000ee2000021f000 */
[----:B------:R-:W-:Y:S01]  /*0330*/  R2UR UR25, R0 ;  /* 0x00000000001972ca */ /* 0x000fe200000e0000 */
[----:B------:R-:W-:Y:S02]  /*0340*/  UIADD3 UR22, UP2, UPT, UR23, UR22, URZ ;  /* 0x0000001617167290 */ /* 0x000fe4000ff5e0ff */
[----:B------:R-:W-:Y:S02]  /*0350*/  UIADD3.X UR11, UPT, UPT, UR24, UR11, URZ, UP0, !UPT ;  /* 0x0000000b180b7290 */ /* 0x000fe400087fe4ff */
[----:B------:R-:W-:Y:S02]  /*0360*/  UIADD3.X UR7, UPT, UPT, UR24, UR7, URZ, UP2, !UPT ;  /* 0x0000000718077290 */ /* 0x000fe400097fe4ff */
[----:B----4-:R-:W-:Y:S01]  /*0370*/  ULEA UR14, UP3, UR22, UR14, 0x1 ;  /* 0x0000000e160e7291 */ /* 0x010fe2000f8608ff */
[----:B------:R-:W4:Y:S03]  /*0380*/  LDCU.64 UR8, c[0x0][0x3b0] ;  /* 0x00007600ff0877ac */ /* 0x000f260008000a00 */
[----:B------:R-:W-:Y:S01]  /*0390*/  ULEA.HI.X UR15, UR22, UR15, UR7, 0x1, UP3 ;  /* 0x0000000f160f7291 */ /* 0x000fe200098f0c07 */
[----:B---3--:R-:W-:Y:S01]  /*03a0*/  R2UR UR5, R2 ;  /* 0x00000000020572ca */ /* 0x008fe200000e0000 */
[----:B0-----:R-:W-:-:S02]  /*03b0*/  USHF.R.U64 UR16, UR16, 0x1, UR17 ;  /* 0x0000000110107899 */ /* 0x001fc40008001211 */
[----:B------:R-:W-:-:S04]  /*03c0*/  USHF.R.U32.HI UR17, URZ, 0x1, UR17 ;  /* 0x00000001ff117899 */ /* 0x000fc80008011611 */
[----:B------:R-:W-:-:S06]  /*03d0*/  UIMAD UR17, UR17, UR6, URZ ;  /* 0x00000006111172a4 */ /* 0x000fcc000f8e02ff */
        /* <DEDUP_REMOVED lines=8> */
[----:B----4-:R-:W-:Y:S02]  /*0460*/  UIMAD.WIDE.U32 UR12, UR6, UR8, URZ ;  /* 0x00000008060c72a5 */ /* 0x010fe4000f8e00ff */
        /* <DEDUP_REMOVED lines=10> */
[----:B------:R-:W-:Y:S01]  /*0510*/  UIMAD UR13, UR6, UR9, UR13 ;  /* 0x00000009060d72a4 */ /* 0x000fe2000f8e020d */
[----:B------:R-:W1:Y:S06]  /*0520*/  LDCU.64 UR8, c[0x0][0x528] ;  /* 0x0000a500ff0877ac */ /* 0x000e6c0008000a00 */
[----:B------:R-:W-:-:S02]  /*0530*/  @!UP2 UIADD3 UR11, UPT, UPT, UR11, -UR30, URZ ;  /* 0x8000001e0b0ba290 */ /* 0x000fc4000fffe0ff */
[----:B------:R-:W-:Y:S02]  /*0540*/  @!UP2 UIADD3 UR7, UPT, UPT, UR7, 0x1, URZ ;  /* 0x000000010707a890 */ /* 0x000fe4000fffe0ff */
[----:B------:R-:W-:Y:S02]  /*0550*/  UISETP.GE.U32.AND UP0, UPT, UR11, UR30, UPT ;  /* 0x0000001e0b00728c */ /* 0x000fe4000bf06070 */
[----:B------:R-:W-:Y:S01]  /*0560*/  ULOP3.LUT UR11, UR10, UR27, URZ, 0x3c, !UPT ;  /* 0x0000001b0a0b7292 */ /* 0x000fe2000f8e3cff */
[----:B------:R-:W2:Y:S03]  /*0570*/  LDCU.64 UR18, c[0x0][0x3c8] ;  /* 0x00007900ff1277ac */ /* 0x000ea60008000a00 */
[----:B------:R-:W-:Y:S01]  /*0580*/  UISETP.GE.AND UP2, UPT, UR11, URZ, UPT ;  /* 0x000000ff0b00728c */ /* 0x000fe2000bf46270 */
[----:B------:R-:W3:Y:S04]  /*0590*/  LDCU.64 UR30, c[0x0][0x4c0] ;  /* 0x00009800ff1e77ac */ /* 0x000ee80008000a00 */
[----:B------:R-:W-:-:S02]  /*05a0*/  @UP0 UIADD3 UR7, UPT, UPT, UR7, 0x1, URZ ;  /* 0x0000000107070890 */ /* 0x000fc4000fffe0ff */
[----:B0-----:R-:W-:Y:S02]  /*05b0*/  UISETP.NE.U32.AND UP0, UPT, UR32, URZ, UPT ;  /* 0x000000ff2000728c */ /* 0x001fe4000bf05070 */
[----:B------:R-:W-:Y:S02]  /*05c0*/  UIADD3 UR23, UP3, UPT, UR23, UR4, URZ ;  /* 0x0000000417177290 */ /* 0x000fe4000ff7e0ff */
[----:B------:R-:W-:Y:S02]  /*05d0*/  UISETP.NE.AND.EX UP0, UPT, UR33, URZ, UPT, UP0 ;  /* 0x000000ff2100728c */ /* 0x000fe4000bf05300 */
[----:B------:R-:W-:Y:S02]  /*05e0*/  @!UP2 UIADD3 UR7, UPT, UPT, -UR7, URZ, URZ ;  /* 0x000000ff0707a290 */ /* 0x000fe4000fffe1ff */
[----:B------:R-:W-:Y:S02]  /*05f0*/  @!UP1 ULOP3.LUT UR7, URZ, UR27, URZ, 0x33, !UPT ;  /* 0x0000001bff079292 */ /* 0x000fe4000f8e33ff */
[----:B------:R-:W-:-:S02]  /*0600*/  UIADD3.X UR24, UPT, UPT, UR24, UR5, URZ, UP3, !UPT ;  /* 0x0000000518187290 */ /* 0x000fc40009ffe4ff */
[----:B-1----:R-:W-:Y:S02]  /*0610*/  ULEA UR22, UP2, UR23, UR8, 0x1 ;  /* 0x0000000817167291 */ /* 0x002fe4000f8408ff */
[----:B------:R-:W-:Y:S02]  /*0620*/  USHF.R.S32.HI UR4, URZ, 0x1f, UR7 ;  /* 0x0000001fff047899 */ /* 0x000fe40008011407 */
[----:B------:R-:W-:Y:S02]  /*0630*/  ULEA.HI.X UR23, UR23, UR9, UR24, 0x1, UP2 ;  /* 0x0000000917177291 */ /* 0x000fe400090f0c18 */
[----:B--2---:R-:W-:Y:S01]  /*0640*/  UIMAD UR5, UR4, UR18, URZ ;  /* 0x00000012040572a4 */ /* 0x004fe2000f8e02ff */
[----:B------:R-:W0:Y:S01]  /*0650*/  @UP0 LDCU UR11, c[0x0][0x384] ;  /* 0x00007080ff0b07ac */ /* 0x000e220008000800 */
[----:B------:R-:W-:Y:S02]  /*0660*/  UIMAD.WIDE.U32 UR12, UR7, UR18, UR12 ;  /* 0x00000012070c72a5 */ /* 0x000fe4000f8e000c */
[----:B---3--:R-:W-:-:S02]  /*0670*/  UIMAD UR9, UR4, UR30, URZ ;  /* 0x0000001e040972a4 */ /* 0x008fc4000f8e02ff */
        /* <DEDUP_REMOVED lines=35> */
[----:B------:R-:W-:Y:S01]  /*08b0*/  UMOV UR16, UR14 ;  /* 0x0000000e00107c82 */ /* 0x000fe20008000000 */
[----:B------:R-:W-:Y:S01]  /*08c0*/  UMOV UR17, UR15 ;  /* 0x0000000f00117c82 */ /* 0x000fe20008000000 */
[----:B-1----:R-:W-:Y:S01]  /*08d0*/  ULEA UR26, UR8, UR26, 0x18 ;  /* 0x0000001a081a7291 */ /* 0x002fe2000f8ec0ff */
[C---:B0-----:R-:W-:Y:S02]  /*08e0*/  SHF.L.U32 R2, R0.reuse, 0x1, RZ ;  /* 0x0000000100027819 */ /* 0x041fe400000006ff */
[----:B------:R-:W-:-:S02]  /*08f0*/  LOP3.LUT R0, R0, 0x1f, RZ, 0xc0, !PT ;  /* 0x0000001f00007812 */ /* 0x000fc400078ec0ff */
[----:B------:R-:W-:-:S04]  /*0900*/  LOP3.LUT R3, R2, 0x7c0, RZ, 0xc0, !PT ;  /* 0x000007c002037812 */ /* 0x000fc800078ec0ff */
[----:B--2---:R-:W-:-:S07]  /*0910*/  LOP3.LUT R2, R3, R0, RZ, 0xfc, !PT ;  /* 0x0000000003027212 */ /* 0x004fce00078efcff */
.L_x_5284:
        /* <DEDUP_REMOVED lines=88> */
.L_x_5152:
[----:B------:R-:W-:Y:S05]  /*0ea0*/  BSYNC.RECONVERGENT B0 ;  /* 0x0000000000007941 */ /* 0x000fea0003800200 */
.L_x_5151:
[----:B------:R-:W-:Y:S01]  /*0eb0*/  SHF.L.U32 R20, R20, 0x10, RZ ;  /* 0x0000001014147819 */ /* 0x000fe200000006ff */
[----:B------:R-:W-:Y:S01]  /*0ec0*/  BSSY.RECONVERGENT B0, `(.L_x_5153) ;  /* 0x0000022000007945 */ /* 0x000fe20003800200 */
[----:B------:R-:W-:-:S03]  /*0ed0*/  FSETP.GTU.FTZ.AND P1, PT, R94, 20, PT ;  /* 0x41a000005e00780b */ /* 0x000fc60003f3c000 */
[----:B------:R-:W-:Y:S01]  /*0ee0*/  FADD.FTZ R93, R20, UR7 ;  /* 0x00000007145d7e21 */ /* 0x000fe20008010000 */
[----:B------:R-:W-:Y:S09]  /*0ef0*/  @P5 BRA `(.L_x_5154) ;  /* 0x0000000000785947 */ /* 0x000ff20003800000 */
        /* <DEDUP_REMOVED lines=30> */
.L_x_5154:
[----:B------:R-:W-:Y:S05]  /*10e0*/  BSYNC.RECONVERGENT B0 ;  /* 0x0000000000007941 */ /* 0x000fea0003800200 */
.L_x_5153:
        /* <DEDUP_REMOVED lines=36> */
.L_x_5156:
[----:B------:R-:W-:Y:S05]  /*1330*/  BSYNC.RECONVERGENT B0 ;  /* 0x0000000000007941 */ /* 0x000fea0003800200 */
.L_x_5155:
        /* <DEDUP_REMOVED lines=35> */
.L_x_5158:
[----:B------:R-:W-:Y:S05]  /*1570*/  BSYNC.RECONVERGENT B0 ;  /* 0x0000000000007941 */ /* 0x000fea0003800200 */
.L_x_5157:
        /* <DEDUP_REMOVED lines=36> */
.L_x_5160:
[----:B------:R-:W-:Y:S05]  /*17c0*/  BSYNC.RECONVERGENT B0 ;  /* 0x0000000000007941 */ /* 0x000fea0003800200 */
.L_x_5159:
        /* <DEDUP_REMOVED lines=36> */
.L_x_5162:
[----:B------:R-:W-:Y:S05]  /*1a10*/  BSYNC.RECONVERGENT B0 ;  /* 0x0000000000007941 */ /* 0x000fea0003800200 */
.L_x_5161:
        /* <DEDUP_REMOVED lines=36> */
.L_x_5164:
[----:B------:R-:W-:Y:S05]  /*1c60*/  BSYNC.RECONVERGENT B0 ;  /* 0x0000000000007941 */ /* 0x000fea0003800200 */
.L_x_5163:
        /* <DEDUP_REMOVED lines=36> */
.L_x_5166:
[----:B------:R-:W-:Y:S05]  /*1eb0*/  BSYNC.RECONVERGENT B0 ;  /* 0x0000000000007941 */ /* 0x000fea0003800200 */
.L_x_5165:
        /* <DEDUP_REMOVED lines=36> */
.L_x_5168:
[----:B------:R-:W-:Y:S05]  /*2100*/  BSYNC.RECONVERGENT B0 ;  /* 0x0000000000007941 */ /* 0x000fea0003800200 */
.L_x_5167:
        /* <DEDUP_REMOVED lines=35> */
.L_x_5170:
[----:B------:R-:W-:Y:S05]  /*2340*/  BSYNC.RECONVERGENT B0 ;  /* 0x0000000000007941 */ /* 0x000fea0003800200 */
.L_x_5169:
        /* <DEDUP_REMOVED lines=34> */
.L_x_5172:
[----:B------:R-:W-:Y:S05]  /*2570*/  BSYNC.RECONVERGENT B0 ;  /* 0x0000000000007941 */ /* 0x000fea0003800200 */
.L_x_5171:
        /* <DEDUP_REMOVED lines=32> */
.L_x_5174:
[----:B------:R-:W-:Y:S05]  /*2780*/  BSYNC.RECONVERGENT B0 ;  /* 0x0000000000007941 */ /* 0x000fea0003800200 */
.L_x_5173:
        /* <DEDUP_REMOVED lines=32> */
.L_x_5176:
[----:B------:R-:W-:Y:S05]  /*2990*/  BSYNC.RECONVERGENT B0 ;  /* 0x0000000000007941 */ /* 0x000fea0003800200 */
.L_x_5175:
        /* <DEDUP_REMOVED lines=32> */
.L_x_5178:
[----:B------:R-:W-:Y:S05]  /*2ba0*/  BSYNC.RECONVERGENT B0 ;  /* 0x0000000000007941 */ /* 0x000fea0003800200 */
.L_x_5177:
        /* <DEDUP_REMOVED lines=32> */
.L_x_5180:
[----:B------:R-:W-:Y:S05]  /*2db0*/  BSYNC.RECONVERGENT B0 ;  /* 0x0000000000007941 */ /* 0x000fea0003800200 */
.L_x_5179:
        /* <DEDUP_REMOVED lines=32> */
.L_x_5182:
[----:B------:R-:W-:Y:S05]  /*2fc0*/  BSYNC.RECONVERGENT B0 ;  /* 0x0000000000007941 */ /* 0x000fea0003800200 */
.L_x_5181:
[----:B------:R-:W1:Y:S01]  /*2fd0*/  S2UR UR27, SR_CTAID.X ;  /* 0x00000000001b79c3 */ /* 0x000e620000002500 */
[----:B------:R-:W1:Y:S01]  /*2fe0*/  LDCU.128 UR12, c[0x0][0x410] ;  /* 0x00008200ff0c77ac */ /* 0x000e620008000c00 */
[----:B------:R-:W2:Y:S01]  /*2ff0*/  LDS.128 R20, [R101] ;  /* 0x0000000065147984 */ /* 0x000ea20000000c00 */
[----:B------:R-:W3:Y:S03]  /*3000*/  LDCU.64 UR32, c[0x0][0x488] ;  /* 0x00009100ff2077ac */ /* 0x000ee60008000a00 */
[----:B------:R-:W4:Y:S02]  /*3010*/  LDS.128 R12, [R101+0x10] ;  /* 0x00001000650c7984 */ /* 0x000f240000000c00 */
[----:B------:R-:W5:Y:S01]  /*3020*/  S2UR UR10, SR_CTAID.Y ;  /* 0x00000000000a79c3 */ /* 0x000f620000002600 */
[----:B------:R-:W-:Y:S01]  /*3030*/  USHF.L.U32 UR8, UR8, 0xb, URZ ;  /* 0x0000000b08087899 */ /* 0x000fe200080006ff */
[----:B------:R-:W-:-:S03]  /*3040*/  UMOV UR9, URZ ;  /* 0x000000ff00097c82 */ /* 0x000fc60008000000 */
[----:B-1----:R-:W-:-:S04]  /*3050*/  UIMAD.WIDE.U32 UR30, UR27, UR12, UR8 ;  /* 0x0000000c1b1e72a5 */ /* 0x002fc8000f8e0008 */
[----:B------:R-:W-:Y:S02]  /*3060*/  UIMAD UR31, UR27, UR13, UR31 ;  /* 0x0000000d1b1f72a4 */ /* 0x000fe4000f8e021f */
[----:B-----5:R-:W-:Y:S02]  /*3070*/  UIMAD UR13, UR10, UR15, URZ ;  /* 0x0000000f0a0d72a4 */ /* 0x020fe4000f8e02ff */
[----:B------:R-:W-:-:S04]  /*3080*/  UIMAD.WIDE.U32 UR14, UR10, UR14, UR30 ;  /* 0x0000000e0a0e72a5 */ /* 0x000fc8000f8e001e */
[----:B------:R-:W-:Y:S02]  /*3090*/  UIADD3 UR13, UPT, UPT, UR15, UR13, URZ ;  /* 0x0000000d0f0d7290 */ /* 0x000fe4000fffe0ff */
        /* <DEDUP_REMOVED lines=8> */
[----:B------:R-:W5:Y:S04]  /*3120*/  LDG.E.128 R40, desc[UR28][R16.64] ;  /* 0x0000001c10287981 */ /* 0x000f68000c1e1d00 */
[----:B------:R-:W4:Y:S01]  /*3130*/  LDG.E.128 R48, desc[UR28][R16.64+0x200] ;  /* 0x0002001c10307981 */ /* 0x000f22000c1e1d00 */
[----:B---3--:R-:W-:-:S04]  /*3140*/  UIMAD.WIDE.U32 UR30, UR27, UR12, UR8 ;  /* 0x0000000c1b1e72a5 */ /* 0x008fc8000f8e0008 */
[----:B------:R-:W-:Y:S02]  /*3150*/  UIMAD UR31, UR27, UR13, UR31 ;  /* 0x0000000d1b1f72a4 */ /* 0x000fe4000f8e021f */
[----:B------:R-:W-:Y:S02]  /*3160*/  UIMAD UR13, UR10, UR15, URZ ;  /* 0x0000000f0a0d72a4 */ /* 0x000fe4000f8e02ff */
[----:B------:R-:W-:-:S04]  /*3170*/  UIMAD.WIDE.U32 UR14, UR10, UR14, UR30 ;  /* 0x0000000e0a0e72a5 */ /* 0x000fc8000f8e001e */
[----:B------:R-:W-:Y:S02]  /*3180*/  UIADD3 UR13, UPT, UPT, UR15, UR13, URZ ;  /* 0x0000000d0f0d7290 */ /* 0x000fe4000fffe0ff */
[----:B-1----:R-:W-:Y:S01]  /*3190*/  ULEA UR12, UP0, UR14, UR32, 0x1 ;  /* 0x000000200e0c7291 */ /* 0x002fe2000f8008ff */
[----:B--2---:R-:W-:Y:S01]  /*31a0*/  PRMT R60, R20, 0x7632, R60 ;  /* 0x00007632143c7816 */ /* 0x004fe2000000003c */
[----:B------:R-:W1:Y:S02]  /*31b0*/  LDCU.64 UR30, c[0x0][0x510] ;  /* 0x0000a200ff1e77ac */ /* 0x000e640008000a00 */
[----:B------:R-:W-:Y:S02]  /*31c0*/  ULEA.HI.X UR14, UR14, UR33, UR13, 0x1, UP0 ;  /* 0x000000210e0e7291 */ /* 0x000fe400080f0c0d */
[----:B0-----:R-:W-:Y:S01]  /*31d0*/  MOV R32, UR12 ;  /* 0x0000000c00207c02 */ /* 0x001fe20008000f00 */
[----:B------:R-:W0:Y:S03]  /*31e0*/  LDCU.64 UR32, c[0x0][0x558] ;  /* 0x0000ab00ff2077ac */ /* 0x000e260008000a00 */
[----:B------:R-:W-:-:S03]  /*31f0*/  MOV R33, UR14 ;  /* 0x0000000e00217c02 */ /* 0x000fc60008000f00 */
[----:B------:R-:W-:Y:S01]  /*3200*/  IMAD.WIDE.U32 R32, R2, 0x10, R32 ;  /* 0x0000001002207825 */ /* 0x000fe200078e0020 */
[----:B-----5:R-:W-:Y:S04]  /*3210*/  STS.128 [R102], R40 ;  /* 0x0000002866007388 */ /* 0x020fe80000000c00 */
[----:B----4-:R-:W-:Y:S01]  /*3220*/  STS.128 [R102+0x200], R48 ;  /* 0x0002003066007388 */ /* 0x010fe20000000c00 */
[----:B------:R-:W-:-:S03]  /*3230*/  NOP ;  /* 0x0000000000007918 */ /* 0x000fc60000000000 */
[----:B------:R-:W2:Y:S01]  /*3240*/  LDS.128 R44, [R101] ;  /* 0x00000000652c7984 */ /* 0x000ea20000000c00 */
[----:B------:R-:W-:Y:S01]  /*3250*/  PRMT R58, R23, 0x7632, R58 ;  /* 0x00007632173a7816 */ /* 0x000fe2000000003a */
[----:B------:R-:W3:Y:S02]  /*3260*/  LDCU.64 UR14, c[0x0][0x508] ;  /* 0x0000a100ff0e77ac */ /* 0x000ee40008000a00 */
[----:B------:R-:W4:Y:S01]  /*3270*/  LDS.128 R16, [R101+0x10] ;  /* 0x0000100065107984 */ /* 0x000f220000000c00 */
[----:B------:R-:W-:Y:S06]  /*3280*/  BAR.SYNC.DEFER_BLOCKING 0x0 ;  /* 0x0000000000007b1d */ /* 0x000fec0000010000 */
[----:B------:R-:W5:Y:S04]  /*3290*/  LDG.E.128 R24, desc[UR28][R32.64] ;  /* 0x0000001c20187981 */ /* 0x000f68000c1e1d00 */
[----:B------:R0:W5:Y:S01]  /*32a0*/  LDG.E.128 R28, desc[UR28][R32.64+0x200] ;  /* 0x0002001c201c7981 */ /* 0x000162000c1e1d00 */
[----:B------:R-:W-:Y:S01]  /*32b0*/  PRMT R65, R13, 0x7632, R65 ;  /* 0x000076320d417816 */ /* 0x000fe20000000041 */
[----:B---3--:R-:W-:Y:S01]  /*32c0*/  UIMAD.WIDE.U32 UR12, UR27, UR14, UR8 ;  /* 0x0000000e1b0c72a5 */ /* 0x008fe2000f8e0008 */
[----:B------:R-:W-:Y:S01]  /*32d0*/  PRMT R66, R14, 0x7632, R66 ;  /* 0x000076320e427816 */ /* 0x000fe20000000042 */
[----:B-1----:R-:W-:Y:S01]  /*32e0*/  UIMAD UR14, UR10, UR31, URZ ;  /* 0x0000001f0a0e72a4 */ /* 0x002fe2000f8e02ff */
[----:B--2---:R-:W-:Y:S01]  /*32f0*/  SHF.L.U32 R36, R45, 0x10, RZ ;  /* 0x000000102d247819 */ /* 0x004fe200000006ff */
[----:B------:R-:W-:Y:S01]  /*3300*/  UIMAD UR13, UR27, UR15, UR13 ;  /* 0x0000000f1b0d72a4 */ /* 0x000fe2000f8e020d */
[----:B------:R-:W-:-:S02]  /*3310*/  SHF.L.U32 R37, R46, 0x10, RZ ;  /* 0x000000102e257819 */ /* 0x000fc400000006ff */
[----:B------:R-:W-:Y:S01]  /*3320*/  SHF.L.U32 R38, R44, 0x10, RZ ;  /* 0x000000102c267819 */ /* 0x000fe200000006ff */
[----:B------:R-:W-:Y:S01]  /*3330*/  FMUL.FTZ R39, R36, -1.4426950216293334961 ;  /* 0xbfb8aa3b24277820 */ /* 0x000fe20000410000 */
[----:B------:R-:W-:Y:S01]  /*3340*/  SHF.L.U32 R35, R47, 0x10, RZ ;  /* 0x000000102f237819 */ /* 0x000fe200000006ff */
[----:B------:R-:W-:Y:S01]  /*3350*/  FMUL.FTZ R40, R37, -1.4426950216293334961 ;  /* 0xbfb8aa3b25287820 */ /* 0x000fe20000410000 */
[----:B----4-:R-:W-:Y:S01]  /*3360*/  SHF.L.U32 R34, R16, 0x10, RZ ;  /* 0x0000001010227819 */ /* 0x010fe200000006ff */
[----:B------:R-:W-:Y:S01]  /*3370*/  FMUL.FTZ R3, R38, -1.4426950216293334961 ;  /* 0xbfb8aa3b26037820 */ /* 0x000fe20000410000 */
[----:B------:R1:W2:Y:S01]  /*3380*/  MUFU.EX2 R48, R39 ;  /* 0x0000002700307308 */ /* 0x0002a20000000800 */
[----:B------:R-:W-:Y:S01]  /*3390*/  FMUL.FTZ R41, R35, -1.4426950216293334961 ;  /* 0xbfb8aa3b23297820 */ /* 0x000fe20000410000 */
[----:B0-----:R-:W-:Y:S01]  /*33a0*/  SHF.L.U32 R32, R18, 0x10, RZ ;  /* 0x0000001012207819 */ /* 0x001fe200000006ff */
[----:B------:R-:W-:Y:S01]  /*33b0*/  FMUL.FTZ R42, R34, -1.4426950216293334961 ;  /* 0xbfb8aa3b222a7820 */ /* 0x000fe20000410000 */
[C---:B------:R-:W-:Y:S01]  /*33c0*/  SHF.L.U32 R33, R19.reuse, 0x10, RZ ;  /* 0x0000001013217819 */ /* 0x040fe200000006ff */
[----:B------:R-:W-:Y:S01]  /*33d0*/  UIMAD.WIDE.U32 UR12, UR10, UR30, UR12 ;  /* 0x0000001e0a0c72a5 */ /* 0x000fe2000f8e000c */
[----:B------:R-:W-:Y:S01]  /*33e0*/  PRMT R19, R19, 0x7632, R19 ;  /* 0x0000763213137816 */ /* 0x000fe20000000013 */
[----:B------:R-:W-:Y:S01]  /*33f0*/  FMUL.FTZ R49, R32, -1.4426950216293334961 ;  /* 0xbfb8aa3b20317820 */ /* 0x000fe20000410000 */
[----:B------:R0:W-:Y:S01]  /*3400*/  MUFU.EX2 R50, R40 ;  /* 0x0000002800327308 */ /* 0x0001e20000000800 */
[----:B-1----:R-:W-:Y:S01]  /*3410*/  PRMT R39, R44, 0x7632, R39 ;  /* 0x000076322c277816 */ /* 0x002fe20000000027 */
[----:B------:R-:W-:Y:S01]  /*3420*/  FMUL.FTZ R57, R33, -1.4426950216293334961 ;  /* 0xbfb8aa3b21397820 */ /* 0x000fe20000410000 */
[----:B------:R-:W-:Y:S01]  /*3430*/  PRMT R44, R47, 0x7632, R44 ;  /* 0x000076322f2c7816 */ /* 0x000fe2000000002c */
[----:B------:R-:W-:Y:S01]  /*3440*/  UIADD3 UR14, UPT, UPT, UR13, UR14, URZ ;  /* 0x0000000e0d0e7290 */ /* 0x000fe2000fffe0ff */
[----:B------:R-:W-:Y:S01]  /*3450*/  SHF.L.U32 R39, R39, 0x10, RZ ;  /* 0x0000001027277819 */ /* 0x000fe200000006ff */
[----:B------:R-:W-:Y:S01]  /*3460*/  ULEA UR13, UP0, UR12, UR32, 0x1 ;  /* 0x000000200c0d7291 */ /* 0x000fe2000f8008ff */
[----:B------:R-:W-:Y:S01]  /*3470*/  SHF.L.U32 R44, R44, 0x10, RZ ;  /* 0x000000102c2c7819 */ /* 0x000fe200000006ff */
[----:B------:R1:W3:Y:S01]  /*3480*/  MUFU.EX2 R52, R3 ;  /* 0x0000000300347308 */ /* 0x0002e20000000800 */
[----:B0-----:R-:W-:Y:S01]  /*3490*/  PRMT R40, R45, 0x7632, R40 ;  /* 0x000076322d287816 */ /* 0x001fe20000000028 */
[----:B--2---:R-:W-:Y:S01]  /*34a0*/  FADD.FTZ R48, R48, 1 ;  /* 0x3f80000030307421 */ /* 0x004fe20000010000 */
[----:B------:R-:W-:Y:S01]  /*34b0*/  PRMT R67, R15, 0x7632, R67 ;  /* 0x000076320f437816 */ /* 0x000fe20000000043 */
[----:B------:R-:W-:Y:S01]  /*34c0*/  ULEA.HI.X UR12, UR12, UR33, UR14, 0x1, UP0 ;  /* 0x000000210c0c7291 */ /* 0x000fe200080f0c0e */
[----:B------:R-:W-:Y:S01]  /*34d0*/  SHF.L.U32 R40, R40, 0x10, RZ ;  /* 0x0000001028287819 */ /* 0x000fe200000006ff */
[----:B------:R-:W0:Y:S01]  /*34e0*/  LDCU.64 UR30, c[0x0][0x490] ;  /* 0x00009200ff1e77ac */ /* 0x000e220008000a00 */
[----:B------:R-:W-:Y:S01]  /*34f0*/  SHF.L.U32 R60, R60, 0x10, RZ ;  /* 0x000000103c3c7819 */ /* 0x000fe200000006ff */
[----:B------:R2:W4:Y:S01]  /*3500*/  MUFU.EX2 R51, R41 ;  /* 0x0000002900337308 */ /* 0x0005220000000800 */
[----:B-1----:R-:W-:Y:S01]  /*3510*/  SHF.L.U32 R3, R17, 0x10, RZ ;  /* 0x0000001011037819 */ /* 0x002fe200000006ff */
[----:B------:R-:W-:Y:S01]  /*3520*/  FMUL.FTZ R45, R40, -1.4426950216293334961 ;  /* 0xbfb8aa3b282d7820 */ /* 0x000fe20000410000 */
[----:B------:R-:W-:-:S02]  /*3530*/  SHF.L.U32 R65, R65, 0x10, RZ ;  /* 0x0000001041417819 */ /* 0x000fc400000006ff */
[----:B------:R-:W-:Y:S01]  /*3540*/  SHF.L.U32 R66, R66, 0x10, RZ ;  /* 0x0000001042427819 */ /* 0x000fe200000006ff */
[----:B------:R-:W-:Y:S01]  /*3550*/  FMUL.FTZ R43, R3, -1.4426950216293334961 ;  /* 0xbfb8aa3b032b7820 */ /* 0x000fe20000410000 */
[----:B------:R-:W-:Y:S01]  /*3560*/  SHF.L.U32 R67, R67, 0x10, RZ ;  /* 0x0000001043437819 */ /* 0x000fe200000006ff */
[----:B------:R1:W0:Y:S01]  /*3570*/  MUFU.EX2 R53, R42 ;  /* 0x0000002a00357308 */ /* 0x0002220000000800 */
[----:B--2---:R-:W-:Y:S01]  /*3580*/  FMUL.FTZ R41, R39, -1.4426950216293334961 ;  /* 0xbfb8aa3b27297820 */ /* 0x004fe20000410000 */
[----:B---3--:R-:W-:Y:S01]  /*3590*/  FADD.FTZ R47, R52, 1 ;  /* 0x3f800000342f7421 */ /* 0x008fe20000010000 */
[----:B------:R-:W-:Y:S01]  /*35a0*/  FADD.FTZ R52, R50, 1 ;  /* 0x3f80000032347421 */ /* 0x000fe20000010000 */
[----:B------:R-:W-:Y:S02]  /*35b0*/  PRMT R116, R10, 0x7632, R116 ;  /* 0x000076320a747816 */ /* 0x000fe40000000074 */
[----:B------:R-:W-:Y:S02]  /*35c0*/  PRMT R118, R11, 0x7632, R118 ;  /* 0x000076320b767816 */ /* 0x000fe40000000076 */
[----:B------:R2:W-:Y:S01]  /*35d0*/  MUFU.EX2 R54, R43 ;  /* 0x0000002b00367308 */ /* 0x0005e20000000800 */
[----:B-1----:R-:W-:Y:S01]  /*35e0*/  PRMT R42, R16, 0x7632, R42 ;  /* 0x00007632102a7816 */ /* 0x002fe2000000002a */
[----:B------:R-:W-:Y:S01]  /*35f0*/  FMUL.FTZ R16, R44, -1.4426950216293334961 ;  /* 0xbfb8aa3b2c107820 */ /* 0x000fe20000410000 */
[----:B----4-:R-:W-:Y:S01]  /*3600*/  FADD.FTZ R50, R51, 1 ;  /* 0x3f80000033327421 */ /* 0x010fe20000010000 */
[----:B0-----:R-:W-:Y:S01]  /*3610*/  UISETP.NE.U32.AND UP0, UPT, UR30, URZ, UPT ;  /* 0x000000ff1e00728c */ /* 0x001fe2000bf05070 */
[----:B------:R-:W-:-:S03]  /*3620*/  SHF.L.U32 R42, R42, 0x10, RZ ;  /* 0x000000102a2a7819 */ /* 0x000fc600000006ff */
[----:B------:R0:W-:Y:S01]  /*3630*/  MUFU.EX2 R55, R41 ;  /* 0x0000002900377308 */ /* 0x0001e20000000800 */
[----:B--2---:R-:W-:Y:S01]  /*3640*/  PRMT R43, R46, 0x7632, R43 ;  /* 0x000076322e2b7816 */ /* 0x004fe2000000002b */
[----:B------:R-:W-:Y:S01]  /*3650*/  FADD.FTZ R51, R53, 1 ;  /* 0x3f80000035337421 */ /* 0x000fe20000010000 */
[----:B------:R-:W-:Y:S02]  /*3660*/  UISETP.NE.AND.EX UP0, UPT, UR31, URZ, UPT, UP0 ;  /* 0x000000ff1f00728c */ /* 0x000fe4000bf05300 */
[----:B------:R-:W-:-:S03]  /*3670*/  SHF.L.U32 R43, R43, 0x10, RZ ;  /* 0x000000102b2b7819 */ /* 0x000fc600000006ff */
[----:B------:R1:W2:Y:S01]  /*3680*/  MUFU.EX2 R61, R45 ;  /* 0x0000002d003d7308 */ /* 0x0002a20000000800 */
[----:B0-----:R-:W-:Y:S01]  /*3690*/  PRMT R41, R17, 0x7632, R41 ;  /* 0x0000763211297816 */ /* 0x001fe20000000029 */
[----:B------:R-:W-:Y:S01]  /*36a0*/  FMUL.FTZ R46, R43, -1.4426950216293334961 ;  /* 0xbfb8aa3b2b2e7820 */ /* 0x000fe20000410000 */
[----:B------:R-:W-:Y:S02]  /*36b0*/  FMUL.FTZ R17, R42, -1.4426950216293334961 ;  /* 0xbfb8aa3b2a117820 */ /* 0x000fe40000410000 */
[----:B------:R-:W-:-:S03]  /*36c0*/  SHF.L.U32 R41, R41, 0x10, RZ ;  /* 0x0000001029297819 */ /* 0x000fc600000006ff */
[----:B------:R0:W3:Y:S01]  /*36d0*/  MUFU.EX2 R70, R16 ;  /* 0x0000001000467308 */ /* 0x0000e20000000800 */
[----:B-1----:R-:W-:Y:S01]  /*36e0*/  PRMT R45, R18, 0x7632, R45 ;  /* 0x00007632122d7816 */ /* 0x002fe2000000002d */
[----:B------:R-:W-:-:S03]  /*36f0*/  FMUL.FTZ R18, R41, -1.4426950216293334961 ;  /* 0xbfb8aa3b29127820 */ /* 0x000fc60000410000 */
[----:B------:R-:W-:-:S03]  /*3700*/  SHF.L.U32 R45, R45, 0x10, RZ ;  /* 0x000000102d2d7819 */ /* 0x000fc600000006ff */
[----:B------:R1:W4:Y:S01]  /*3710*/  MUFU.EX2 R62, R46 ;  /* 0x0000002e003e7308 */ /* 0x0003220000000800 */
[----:B--2---:R-:W-:Y:S01]  /*3720*/  FADD.FTZ R61, R61, 1 ;  /* 0x3f8000003d3d7421 */ /* 0x004fe20000010000 */
[----:B0-----:R-:W-:-:S06]  /*3730*/  FMUL.FTZ R16, R45, -1.4426950216293334961 ;  /* 0xbfb8aa3b2d107820 */ /* 0x001fcc0000410000 */
[----:B------:R-:W0:Y:S01]  /*3740*/  MUFU.EX2 R75, R17 ;  /* 0x00000011004b7308 */ /* 0x000e220000000800 */
[----:B-1----:R-:W-:Y:S01]  /*3750*/  SHF.L.U32 R46, R19, 0x10, RZ ;  /* 0x00000010132e7819 */ /* 0x002fe200000006ff */
[----:B---3--:R-:W-:-:S06]  /*3760*/  FADD.FTZ R72, R70, 1 ;  /* 0x3f80000046487421 */ /* 0x008fcc0000010000 */
[----:B------:R-:W1:Y:S01]  /*3770*/  MUFU.EX2 R78, R18 ;  /* 0x00000012004e7308 */ /* 0x000e620000000800 */
[----:B----4-:R-:W-:-:S07]  /*3780*/  FADD.FTZ R63, R62, 1 ;  /* 0x3f8000003e3f7421 */ /* 0x010fce0000010000 */
[----:B------:R-:W-:Y:S01]  /*3790*/  MUFU.EX2 R80, R16 ;  /* 0x0000001000507308 */ /* 0x000fe20000000800 */
[----:B0-----:R-:W-:-:S07]  /*37a0*/  FADD.FTZ R76, R75, 1 ;  /* 0x3f8000004b4c7421 */ /* 0x001fce0000010000 */
[----:B------:R-:W0:Y:S01]  /*37b0*/  MUFU.EX2 R56, R49 ;  /* 0x0000003100387308 */ /* 0x000e220000000800 */
[----:B-1----:R-:W-:-:S07]  /*37c0*/  FADD.FTZ R78, R78, 1 ;  /* 0x3f8000004e4e7421 */ /* 0x002fce0000010000 */
[----:B------:R1:W2:Y:S08]  /*37d0*/  MUFU.EX2 R59, R57 ;  /* 0x00000039003b7308 */ /* 0x0002b00000000800 */
[----:B------:R-:W-:Y:S01]  /*37e0*/  MUFU.RCP R47, R47 ;  /* 0x0000002f002f7308 */ /* 0x000fe20000001000 */
[----:B-1----:R-:W-:Y:S01]  /*37f0*/  FMUL.FTZ R57, R46, -1.4426950216293334961 ;  /* 0xbfb8aa3b2e397820 */ /* 0x002fe20000410000 */
[----:B0-----:R-:W-:Y:S01]  /*3800*/  FADD.FTZ R53, R56, 1 ;  /* 0x3f80000038357421 */ /* 0x001fe20000010000 */
[----:B------:R-:W-:-:S05]  /*3810*/  PRMT R56, R21, 0x7632, R56 ;  /* 0x0000763215387816 */ /* 0x000fca0000000038 */
[----:B------:R0:W-:Y:S08]  /*3820*/  MUFU.RCP R49, R48 ;  /* 0x0000003000317308 */ /* 0x0001f00000001000 */
[----:B------:R1:W3:Y:S01]  /*3830*/  MUFU.EX2 R81, R57 ;  /* 0x0000003900517308 */ /* 0x0002e20000000800 */
[----:B0-----:R-:W-:Y:S01]  /*3840*/  FADD.FTZ R48, R54, 1 ;  /* 0x3f80000036307421 */ /* 0x001fe20000010000 */
[----:B--2---:R-:W-:Y:S01]  /*3850*/  FADD.FTZ R54, R59, 1 ;  /* 0x3f8000003b367421 */ /* 0x004fe20000010000 */
[----:B------:R-:W-:-:S05]  /*3860*/  PRMT R59, R12, 0x7632, R59 ;  /* 0x000076320c3b7816 */ /* 0x000fca000000003b */
[----:B------:R-:W-:Y:S01]  /*3870*/  MUFU.RCP R52, R52 ;  /* 0x0000003400347308 */ /* 0x000fe20000001000 */
[----:B-1----:R-:W-:-:S07]  /*3880*/  PRMT R57, R22, 0x7632, R57 ;  /* 0x0000763216397816 */ /* 0x002fce0000000039 */
[----:B------:R-:W0:Y:S01]  /*3890*/  MUFU.RCP R50, R50 ;  /* 0x0000003200327308 */ /* 0x000e220000001000 */
[----:B---3--:R-:W-:-:S07]  /*38a0*/  FADD.FTZ R81, R81, 1 ;  /* 0x3f80000051517421 */ /* 0x008fce0000010000 */
[----:B------:R-:W-:Y:S08]  /*38b0*/  MUFU.RCP R69, R61 ;  /* 0x0000003d00457308 */ /* 0x000ff00000001000 */
[----:B------:R-:W-:Y:S01]  /*38c0*/  MUFU.RCP R74, R63 ;  /* 0x0000003f004a7308 */ /* 0x000fe20000001000 */
[----:B0-----:R-:W-:-:S04]  /*38d0*/  FADD.FTZ R70, -R50, 1 ;  /* 0x3f80000032467421 */ /* 0x001fc80000010100 */
[C---:B------:R-:W-:Y:S01]  /*38e0*/  FFMA.FTZ R70, R35.reuse, R70, 1 ;  /* 0x3f80000023467423 */ /* 0x040fe20000010046 */
[----:B------:R-:W-:Y:S02]  /*38f0*/  FMUL.FTZ R35, R35, R50 ;  /* 0x0000003223237220 */ /* 0x000fe40000410000 */
[----:B------:R-:W0:Y:S08]  /*3900*/  MUFU.RCP R77, R72 ;  /* 0x00000048004d7308 */ /* 0x000e300000001000 */
[----:B------:R-:W-:Y:S08]  /*3910*/  MUFU.RCP R48, R48 ;  /* 0x0000003000307308 */ /* 0x000ff00000001000 */
[----:B------:R-:W-:Y:S01]  /*3920*/  MUFU.RCP R53, R53 ;  /* 0x0000003500357308 */ /* 0x000fe20000001000 */
[----:B0-----:R-:W-:-:S04]  /*3930*/  FADD.FTZ R79, -R77, 1 ;  /* 0x3f8000004d4f7421 */ /* 0x001fc80000010100 */
[C---:B------:R-:W-:Y:S01]  /*3940*/  FFMA.FTZ R79, R44.reuse, R79, 1 ;  /* 0x3f8000002c4f7423 */ /* 0x040fe2000001004f */
[----:B------:R-:W-:Y:S02]  /*3950*/  FMUL.FTZ R44, R44, R77 ;  /* 0x0000004d2c2c7220 */ /* 0x000fe40000410000 */
[----:B------:R-:W-:Y:S08]  /*3960*/  MUFU.RCP R54, R54 ;  /* 0x0000003600367308 */ /* 0x000ff00000001000 */
        /* <DEDUP_REMOVED lines=8> */
[----:B0-----:R-:W-:Y:S02]  /*39f0*/  SHF.L.U32 R24, R20, 0x10, RZ ;  /* 0x0000001014187819 */ /* 0x001fe400000006ff */
[----:B------:R-:W-:Y:S02]  /*3a00*/  SHF.L.U32 R20, R21, 0x10, RZ ;  /* 0x0000001015147819 */ /* 0x000fe400000006ff */
[----:B------:R-:W-:Y:S02]  /*3a10*/  SHF.L.U32 R21, R22, 0x10, RZ ;  /* 0x0000001016157819 */ /* 0x000fe400000006ff */
[----:B------:R-:W-:Y:S02]  /*3a20*/  SHF.L.U32 R22, R23, 0x10, RZ ;  /* 0x0000001017167819 */ /* 0x000fe400000006ff */
[----:B------:R-:W-:Y:S01]  /*3a30*/  SHF.L.U32 R25, R12, 0x10, RZ ;  /* 0x000000100c197819 */ /* 0x000fe200000006ff */
[----:B------:R-:W-:Y:S01]  /*3a40*/  FADD.FTZ R12, R55, 1 ;  /* 0x3f800000370c7421 */ /* 0x000fe20000010000 */
[----:B------:R-:W-:Y:S01]  /*3a50*/  SHF.L.U32 R26, R13, 0x10, RZ ;  /* 0x000000100d1a7819 */ /* 0x000fe200000006ff */
[----:B------:R-:W-:Y:S01]  /*3a60*/  FADD.FTZ R13, -R47, 1 ;  /* 0x3f8000002f0d7421 */ /* 0x000fe20000010100 */
[----:B-1----:R-:W-:Y:S01]  /*3a70*/  SHF.L.U32 R28, R14, 0x10, RZ ;  /* 0x000000100e1c7819 */ /* 0x002fe200000006ff */
[----:B------:R0:W1:Y:S01]  /*3a80*/  MUFU.RCP R68, R12 ;  /* 0x0000000c00447308 */ /* 0x0000620000001000 */
[----:B------:R-:W-:Y:S01]  /*3a90*/  SHF.L.U32 R29, R15, 0x10, RZ ;  /* 0x000000100f1d7819 */ /* 0x000fe200000006ff */
[----:B------:R-:W-:Y:S01]  /*3aa0*/  FADD.FTZ R15, -R49, 1 ;  /* 0x3f800000310f7421 */ /* 0x000fe20000010100 */
[C---:B------:R-:W-:Y:S01]  /*3ab0*/  FFMA.FTZ R13, R38.reuse, R13, 1 ;  /* 0x3f800000260d7423 */ /* 0x040fe2000001000d */
[----:B------:R-:W-:-:S02]  /*3ac0*/  FMUL.FTZ R38, R38, R47 ;  /* 0x0000002f26267220 */ /* 0x000fc40000410000 */
[C---:B------:R-:W-:Y:S01]  /*3ad0*/  FFMA.FTZ R15, R36.reuse, R15, 1 ;  /* 0x3f800000240f7423 */ /* 0x040fe2000001000f */
[----:B------:R-:W-:Y:S01]  /*3ae0*/  FMUL.FTZ R36, R36, R49 ;  /* 0x0000003124247220 */ /* 0x000fe20000410000 */
[C---:B--2---:R-:W-:Y:S02]  /*3af0*/  SHF.L.U32 R23, R16.reuse, 0x10, RZ ;  /* 0x0000001010177819 */ /* 0x044fe400000006ff */
[----:B------:R-:W-:Y:S02]  /*3b00*/  SHF.L.U32 R27, R17, 0x10, RZ ;  /* 0x00000010111b7819 */ /* 0x000fe400000006ff */
[----:B------:R-:W-:Y:S01]  /*3b10*/  PRMT R55, R16, 0x7632, R55 ;  /* 0x0000763210377816 */ /* 0x000fe20000000037 */
[----:B0-----:R-:W-:Y:S01]  /*3b20*/  FMUL.FTZ R12, R24, R23 ;  /* 0x00000017180c7220 */ /* 0x001fe20000410000 */
[C---:B------:R-:W-:Y:S01]  /*3b30*/  PRMT R73, R19.reuse, 0x7632, R73 ;  /* 0x0000763213497816 */ /* 0x040fe20000000049 */
[----:B------:R-:W-:Y:S01]  /*3b40*/  FMUL.FTZ R14, R20, R27 ;  /* 0x0000001b140e7220 */ /* 0x000fe20000410000 */
[----:B------:R-:W-:Y:S01]  /*3b50*/  SHF.L.U32 R31, R19, 0x10, RZ ;  /* 0x00000010131f7819 */ /* 0x000fe200000006ff */
[----:B------:R-:W-:Y:S01]  /*3b60*/  FMUL.FTZ R12, R47, R12 ;  /* 0x0000000c2f0c7220 */ /* 0x000fe20000410000 */
[C---:B------:R-:W-:Y:S01]  /*3b70*/  SHF.L.U32 R30, R18.reuse, 0x10, RZ ;  /* 0x00000010121e7819 */ /* 0x040fe200000006ff */
[----:B------:R-:W-:Y:S01]  /*3b80*/  FMUL.FTZ R14, R49, R14 ;  /* 0x0000000e310e7220 */ /* 0x000fe20000410000 */
[----:B------:R-:W-:Y:S01]  /*3b90*/  PRMT R71, R18, 0x7632, R71 ;  /* 0x0000763212477816 */ /* 0x000fe20000000047 */
[----:B------:R-:W-:Y:S01]  /*3ba0*/  FMUL.FTZ R16, R12, R13 ;  /* 0x0000000d0c107220 */ /* 0x000fe20000410000 */
[----:B------:R-:W-:Y:S01]  /*3bb0*/  FADD.FTZ R18, -R52, 1 ;  /* 0x3f80000034127421 */ /* 0x000fe20000010100 */
[----:B------:R-:W-:Y:S01]  /*3bc0*/  FMUL.FTZ R19, R14, R15 ;  /* 0x0000000f0e137220 */ /* 0x000fe20000410000 */
[----:B------:R-:W-:Y:S01]  /*3bd0*/  SHF.L.U32 R55, R55, 0x10, RZ ;  /* 0x0000001037377819 */ /* 0x000fe200000006ff */
[----:B------:R-:W0:Y:S01]  /*3be0*/  LDS.128 R12, [R101+0x10] ;  /* 0x00001000650c7984 */ /* 0x000e220000000c00 */
[----:B------:R-:W-:Y:S01]  /*3bf0*/  FMUL.FTZ R61, R21, R30 ;  /* 0x0000001e153d7220 */ /* 0x000fe20000410000 */
[----:B------:R-:W-:Y:S01]  /*3c00*/  FMUL.FTZ R63, R22, R31 ;  /* 0x0000001f163f7220 */ /* 0x000fe20000410000 */
[----:B------:R-:W-:Y:S01]  /*3c10*/  PRMT R64, R17, 0x7632, R64 ;  /* 0x0000763211407816 */ /* 0x000fe20000000040 */
[----:B------:R-:W-:Y:S01]  /*3c20*/  FFMA.FTZ R62, R37, R18, 1 ;  /* 0x3f800000253e7423 */ /* 0x000fe20000010012 */
[----:B------:R-:W-:Y:S01]  /*3c30*/  FMUL.FTZ R61, R52, R61 ;  /* 0x0000003d343d7220 */ /* 0x000fe20000410000 */
[----:B------:R-:W-:Y:S01]  /*3c40*/  FMUL.FTZ R63, R50, R63 ;  /* 0x0000003f323f7220 */ /* 0x000fe20000410000 */
[----:B-1----:R-:W-:Y:S01]  /*3c50*/  FADD.FTZ R18, -R68, 1 ;  /* 0x3f80000044127421 */ /* 0x002fe20000010100 */
[----:B------:R-:W-:Y:S01]  /*3c60*/  FMUL.FTZ R17, R60, R55 ;  /* 0x000000373c117220 */ /* 0x000fe20000410000 */
[----:B------:R-:W-:Y:S01]  /*3c70*/  FMUL.FTZ R72, R61, R62 ;  /* 0x0000003e3d487220 */ /* 0x000fe20000410000 */
[----:B------:R-:W-:Y:S01]  /*3c80*/  FMUL.FTZ R75, R63, R70 ;  /* 0x000000463f4b7220 */ /* 0x000fe20000410000 */
[----:B------:R-:W-:Y:S01]  /*3c90*/  FFMA.FTZ R18, R39, R18, 1 ;  /* 0x3f80000027127423 */ /* 0x000fe20000010012 */
[----:B------:R-:W-:Y:S01]  /*3ca0*/  FMUL.FTZ R17, R68, R17 ;  /* 0x0000001144117220 */ /* 0x000fe20000410000 */
[----:B------:R-:W-:Y:S01]  /*3cb0*/  SHF.L.U32 R61, R56, 0x10, RZ ;  /* 0x00000010383d7819 */ /* 0x000fe200000006ff */
[----:B------:R-:W-:Y:S01]  /*3cc0*/  FADD.FTZ R56, -R74, 1 ;  /* 0x3f8000004a387421 */ /* 0x000fe20000010100 */
        /* <DEDUP_REMOVED lines=11> */
[----:B------:R-:W-:Y:S01]  /*3d80*/  FFMA.FTZ R56, R43, R56, 1 ;  /* 0x3f8000002b387423 */ /* 0x000fe20000010038 */
[----:B------:R-:W-:Y:S01]  /*3d90*/  FADD.FTZ R64, -R54, 1 ;  /* 0x3f80000036407421 */ /* 0x000fe20000010100 */
[----:B------:R-:W-:Y:S01]  /*3da0*/  FMUL.FTZ R73, R74, R73 ;  /* 0x000000494a497220 */ /* 0x000fe20000410000 */
[----:B------:R-:W-:Y:S01]  /*3db0*/  FMUL.FTZ R58, R63, R76 ;  /* 0x0000004c3f3a7220 */ /* 0x000fe20000410000 */
[----:B------:R-:W-:Y:S01]  /*3dc0*/  FMUL.FTZ R18, R18, R57 ;  /* 0x0000003912127220 */ /* 0x000fe20000410000 */
[----:B------:R-:W-:Y:S01]  /*3dd0*/  FADD.FTZ R57, R80, 1 ;  /* 0x3f80000050397421 */ /* 0x000fe20000010000 */
[----:B------:R-:W-:Y:S01]  /*3de0*/  FMUL.FTZ R73, R73, R56 ;  /* 0x0000003849497220 */ /* 0x000fe20000410000 */
[----:B------:R-:W-:Y:S01]  /*3df0*/  FMUL.FTZ R58, R77, R58 ;  /* 0x0000003a4d3a7220 */ /* 0x000fe20000410000 */
[----:B------:R-:W-:Y:S01]  /*3e00*/  FFMA.FTZ R109, R33, R64, 1 ;  /* 0x3f800000216d7423 */ /* 0x000fe20000010040 */
[----:B------:R1:W2:Y:S01]  /*3e10*/  MUFU.RCP R112, R57 ;  /* 0x0000003900707308 */ /* 0x0002a20000001000 */
[----:B------:R-:W-:Y:S01]  /*3e20*/  FMUL.FTZ R39, R39, R68 ;  /* 0x0000004427277220 */ /* 0x000fe20000410000 */
[----:B------:R-:W-:Y:S01]  /*3e30*/  FMUL.FTZ R58, R58, R79 ;  /* 0x0000004f3a3a7220 */ /* 0x000fe20000410000 */
[----:B------:R-:W-:Y:S01]  /*3e40*/  FMUL.FTZ R43, R43, R74 ;  /* 0x0000004a2b2b7220 */ /* 0x000fe20000410000 */
[----:B------:R-:W-:Y:S01]  /*3e50*/  FMUL.FTZ R37, R37, R52 ;  /* 0x0000003425257220 */ /* 0x000fe20000410000 */
[----:B0-----:R-:W-:Y:S01]  /*3e60*/  PRMT R56, R12, 0x7632, R56 ;  /* 0x000076320c387816 */ /* 0x001fe20000000038 */
[----:B------:R-:W-:Y:S01]  /*3e70*/  FMUL.FTZ R40, R40, R69 ;  /* 0x0000004528287220 */ /* 0x000fe20000410000 */
[----:B------:R-:W-:Y:S01]  /*3e80*/  SHF.L.U32 R78, R12, 0x10, RZ ;  /* 0x000000100c4e7819 */ /* 0x000fe200000006ff */
[----:B------:R-:W-:Y:S01]  /*3e90*/  FADD.FTZ R12, -R48, 1 ;  /* 0x3f800000300c7421 */ /* 0x000fe20000010100 */
[C---:B------:R-:W-:Y:S01]  /*3ea0*/  PRMT R113, R15.reuse, 0x7632, R113 ;  /* 0x000076320f717816 */ /* 0x040fe20000000071 */
[----:B------:R-:W-:Y:S01]  /*3eb0*/  FMUL.FTZ R68, R20, R36 ;  /* 0x0000002414447220 */ /* 0x000fe20000410000 */
[----:B------:R-:W-:Y:S01]  /*3ec0*/  SHF.L.U32 R114, R15, 0x10, RZ ;  /* 0x000000100f727819 */ /* 0x000fe200000006ff */
[----:B------:R-:W-:Y:S01]  /*3ed0*/  FADD.FTZ R15, -R53, 1 ;  /* 0x3f800000350f7421 */ /* 0x000fe20000010100 */
[----:B------:R-:W-:Y:S01]  /*3ee0*/  SHF.L.U32 R106, R13, 0x10, RZ ;  /* 0x000000100d6a7819 */ /* 0x000fe200000006ff */
[----:B------:R-:W-:Y:S01]  /*3ef0*/  FMUL.FTZ R69, R21, R37 ;  /* 0x0000002515457220 */ /* 0x000fe20000410000 */
[----:B------:R-:W-:Y:S01]  /*3f00*/  SHF.L.U32 R110, R14, 0x10, RZ ;  /* 0x000000100e6e7819 */ /* 0x000fe200000006ff */
[----:B------:R-:W-:Y:S01]  /*3f10*/  FFMA.FTZ R79, R32, R15, 1 ;  /* 0x3f800000204f7423 */ /* 0x000fe2000001000f */
[----:B------:R-:W-:Y:S01]  /*3f20*/  PRMT R82, R14, 0x7632, R82 ;  /* 0x000076320e527816 */ /* 0x000fe20000000052 */
[----:B------:R-:W-:Y:S01]  /*3f30*/  FFMA.FTZ R14, R3, R12, 1 ;  /* 0x3f800000030e7423 */ /* 0x000fe2000001000c */
[----:B------:R-:W-:Y:S01]  /*3f40*/  PRMT R80, R13, 0x7632, R80 ;  /* 0x000076320d507816 */ /* 0x000fe20000000050 */
[----:B------:R-:W-:Y:S01]  /*3f50*/  FADD.FTZ R13, -R51, 1 ;  /* 0x3f800000330d7421 */ /* 0x000fe20000010100 */
[----:B------:R-:W-:Y:S01]  /*3f60*/  FMUL.FTZ R12, R25, R78 ;  /* 0x0000004e190c7220 */ /* 0x000fe20000410000 */
[----:B------:R-:W-:Y:S01]  /*3f70*/  FMUL.FTZ R15, R26, R106 ;  /* 0x0000006a1a0f7220 */ /* 0x000fe20000410000 */
[----:B------:R-:W-:Y:S01]  /*3f80*/  FMUL.FTZ R64, R28, R110 ;  /* 0x0000006e1c407220 */ /* 0x000fe20000410000 */
[----:B-1----:R-:W-:Y:S01]  /*3f90*/  FMUL.FTZ R57, R29, R114 ;  /* 0x000000721d397220 */ /* 0x002fe20000410000 */
        /* <DEDUP_REMOVED lines=19> */
[----:B--2---:R-:W-:Y:S01]  /*40d0*/  FADD.FTZ R84, -R112, 1 ;  /* 0x3f80000070547421 */ /* 0x004fe20000010100 */
[----:B------:R-:W-:Y:S01]  /*40e0*/  FMUL.FTZ R12, R64, R79 ;  /* 0x0000004f400c7220 */ /* 0x000fe20000410000 */
        /* <DEDUP_REMOVED lines=29> */
[----:B------:R-:W-:Y:S01]  /*42c0*/  SHF.L.U32 R80, R4, 0x10, RZ ;  /* 0x0000001004507819 */ /* 0x000fe200000006ff */
[----:B------:R-:W-:Y:S01]  /*42d0*/  FMUL.FTZ R46, R46, R117 ;  /* 0x000000752e2e7220 */ /* 0x000fe20000410000 */
[----:B------:R-:W-:Y:S01]  /*42e0*/  SHF.L.U32 R59, R5, 0x10, RZ ;  /* 0x00000010053b7819 */ /* 0x000fe200000006ff */
        /* <DEDUP_REMOVED lines=12> */
[----:B------:R-:W-:Y:S01]  /*43b0*/  STS.128 [R101], R12 ;  /* 0x0000000c65007388 */ /* 0x000fe20000000c00 */
[----:B------:R-:W-:-:S02]  /*43c0*/  SHF.L.U32 R83, R9, 0x10, RZ ;  /* 0x0000001009537819 */ /* 0x000fc400000006ff */
[----:B------:R-:W-:Y:S01]  /*43d0*/  MOV R8, UR13 ;  /* 0x0000000d00087c02 */ /* 0x000fe20008000f00 */
[----:B------:R0:W-:Y:S01]  /*43e0*/  STS.128 [R101+0x10], R16 ;  /* 0x0000101065007388 */ /* 0x0001e20000000c00 */
[----:B------:R-:W-:-:S03]  /*43f0*/  NOP ;  /* 0x0000000000007918 */ /* 0x000fc60000000000 */
[----:B------:R-:W1:Y:S01]  /*4400*/  LDS.128 R12, [R102] ;  /* 0x00000000660c7984 */ /* 0x000e620000000c00 */
[----:B------:R-:W-:Y:S02]  /*4410*/  MOV R9, UR12 ;  /* 0x0000000c00097c02 */ /* 0x000fe40008000f00 */
[----:B------:R-:W-:Y:S02]  /*4420*/  SHF.L.U32 R82, R10, 0x10, RZ ;  /* 0x000000100a527819 */ /* 0x000fe400000006ff */
[----:B------:R-:W-:Y:S01]  /*4430*/  SHF.L.U32 R81, R11, 0x10, RZ ;  /* 0x000000100b517819 */ /* 0x000fe200000006ff */
[----:B------:R-:W-:Y:S01]  /*4440*/  IMAD.WIDE.U32 R8, R2, 0x10, R8 ;  /* 0x0000001002087825 */ /* 0x000fe200078e0008 */
[----:B------:R-:W-:Y:S02]  /*4450*/  SHF.L.U32 R56, R56, 0x10, RZ ;  /* 0x0000001038387819 */ /* 0x000fe400000006ff */
[----:B0-----:R-:W-:Y:S01]  /*4460*/  PRMT R17, R4, 0x7632, R17 ;  /* 0x0000763204117816 */ /* 0x001fe20000000011 */
[----:B------:R-:W-:Y:S01]  /*4470*/  FMUL.FTZ R16, R24, R38 ;  /* 0x0000002618107220 */ /* 0x000fe20000410000 */
[----:B------:R-:W-:-:S02]  /*4480*/  PRMT R18, R5, 0x7632, R18 ;  /* 0x0000763205127816 */ /* 0x000fc40000000012 */
[----:B------:R-:W-:Y:S02]  /*4490*/  PRMT R19, R6, 0x7632, R19 ;  /* 0x0000763206137816 */ /* 0x000fe40000000013 */
[----:B------:R-:W0:Y:S04]  /*44a0*/  LDS.128 R4, [R102+0x200] ;  /* 0x0002000066047984 */ /* 0x000e280000000c00 */
[----:B-1----:R1:W-:Y:S04]  /*44b0*/  STG.E.128 desc[UR28][R8.64], R12 ;  /* 0x0000000c08007986 */ /* 0x0023e8000c101d1c */
[----:B0-----:R0:W-:Y:S01]  /*44c0*/  STG.E.128 desc[UR28][R8.64+0x200], R4 ;  /* 0x0002000408007986 */ /* 0x0011e2000c101d1c */
[----:B-1----:R-:W-:Y:S01]  /*44d0*/  FMUL.FTZ R13, R60, R39 ;  /* 0x000000273c0d7220 */ /* 0x002fe20000410000 */
[----:B------:R-:W-:Y:S01]  /*44e0*/  FMUL.FTZ R12, R62, R43 ;  /* 0x0000002b3e0c7220 */ /* 0x000fe20000410000 */
[----:B------:R-:W-:Y:S01]  /*44f0*/  FMUL.FTZ R60, R63, R44 ;  /* 0x0000002c3f3c7220 */ /* 0x000fe20000410000 */
[----:B------:R-:W-:Y:S01]  /*4500*/  FMUL.FTZ R63, R64, R107 ;  /* 0x0000006b403f7220 */ /* 0x000fe20000410000 */
[----:B------:R-:W-:Y:S01]  /*4510*/  FMUL.FTZ R62, R65, R108 ;  /* 0x0000006c413e7220 */ /* 0x000fe20000410000 */
[----:B------:R-:W-:Y:S01]  /*4520*/  FFMA.FTZ R14, R16, R84, R105 ;  /* 0x00000054100e7223 */ /* 0x000fe20000010069 */
[----:B------:R-:W-:Y:S01]  /*4530*/  FMUL.FTZ R65, R66, R45 ;  /* 0x0000002d42417220 */ /* 0x000fe20000410000 */
        /* <DEDUP_REMOVED lines=44> */
.L_x_5183:
[----:B-1----:R-:W-:Y:S01]  /*4800*/  FFMA.FTZ R3, R13, R56, R14 ;  /* 0x000000380d037223 */ /* 0x002fe2000001000e */
        /* <DEDUP_REMOVED lines=58> */
[----:B0-----:R-:W-:Y:S01]  /*4bb0*/  FADD.FTZ R9, R73, R73 ;  /* 0x0000004949097221 */ /* 0x001fe20000010000 */
        /* <DEDUP_REMOVED lines=22> */
.L_x_5283:
        /* <DEDUP_REMOVED lines=23> */
[----:B----4-:R-:W5:Y:S04]  /*4e90*/  LDG.E.128 R68, desc[UR28][R76.64+0x400] ;  /* 0x0004001c4c447981 */ /* 0x010f68000c1e1d00 */
        /* <DEDUP_REMOVED lines=73> */
[----:B------:R-:W-:Y:S01]  /*5330*/  FMUL.FTZ R73, R78, R92 ;  /* 0x0000005c4e497220 */ /* 0x000fe20000410000 */
        /* <DEDUP_REMOVED lines=64> */
[C---:B------:R-:W-:Y:S01]  /*5740*/  FMUL.FTZ R79, R78.reuse, R86 ;  /* 0x000000564e4f7220 */ /* 0x040fe20000410000 */
[----:B------:R-:W4:Y:S02]  /*5750*/  S2UR UR9, SR_CgaCtaId ;  /* 0x00000000000979c3 */ /* 0x000f240000008800 */
[----:B---3--:R-:W3:Y:S02]  /*5760*/  LDS.128 R72, [R72+0x30] ;  /* 0x0000300048487984 */ /* 0x008ee40000000c00 */
[----:B------:R5:W-:Y:S01]  /*5770*/  MUFU.EX2 R111, R79 ;  /* 0x0000004f006f7308 */ /* 0x000be20000000800 */
[----:B------:R-:W-:Y:S01]  /*5780*/  FMUL.FTZ R78, R78, R100 ;  /* 0x000000644e4e7220 */ /* 0x000fe20000410000 */
[----:B-----5:R-:W-:-:S04]  /*5790*/  FMUL.FTZ R79, R100, UR27 ;  /* 0x0000001b644f7c20 */ /* 0x020fc80008410000 */
[----:B------:R-:W-:Y:S02]  /*57a0*/  FMUL.RZ R125, R79, 0.15915493667125701904 ;  /* 0x3e22f9834f7d7820 */ /* 0x000fe4000040c000 */
[----:B------:R-:W-:Y:S01]  /*57b0*/  MUFU.EX2 R78, R78 ;  /* 0x0000004e004e7308 */ /* 0x000fe20000000800 */
[----:B------:R-:W-:-:S07]  /*57c0*/  FMUL.FTZ R132, R131, R132 ;  /* 0x0000008483847220 */ /* 0x000fce0000410000 */
[----:B------:R-:W5:Y:S01]  /*57d0*/  MUFU.COS R79, R125 ;  /* 0x0000007d004f7308 */ /* 0x000f620000000000 */
[----:B------:R-:W-:-:S07]  /*57e0*/  FMUL.FTZ R131, R131, R110 ;  /* 0x0000006e83837220 */ /* 0x000fce0000410000 */
[----:B------:R-:W0:Y:S01]  /*57f0*/  MUFU.SIN R125, R125 ;  /* 0x0000007d007d7308 */ /* 0x000e220000000400 */
[----:B------:R-:W-:-:S07]  /*5800*/  UMOV UR26, 0x400 ;  /* 0x00000400001a7882 */ /* 0x000fce0000000000 */
[----:B------:R-:W2:Y:S01]  /*5810*/  MUFU.COS R154, R107 ;  /* 0x0000006b009a7308 */ /* 0x000ea20000000000 */
[----:B----4-:R-:W-:Y:S01]  /*5820*/  ULEA UR26, UR9, UR26, 0x18 ;  /* 0x0000001a091a7291 */ /* 0x010fe2000f8ec0ff */
[----:B------:R-:W-:-:S06]  /*5830*/  ISETP.NE.AND P2, PT, R108, 0x7f, PT ;  /* 0x0000007f6c00780c */ /* 0x000fcc0003f45270 */
[----:B------:R-:W4:Y:S01]  /*5840*/  MUFU.SIN R110, R107 ;  /* 0x0000006b006e7308 */ /* 0x000f220000000400 */
[C---:B-----5:R-:W-:Y:S01]  /*5850*/  FMUL.FTZ R124, R78.reuse, R79 ;  /* 0x0000004f4e7c7220 */ /* 0x060fe20000410000 */
[----:B0-----:R-:W-:Y:S01]  /*5860*/  FMUL.FTZ R125, R78, R125 ;  /* 0x0000007d4e7d7220 */ /* 0x001fe20000410000 */
[----:B------:R-:W-:Y:S01]  /*5870*/  LEA R106, R106, UR26, 0x3 ;  /* 0x0000001a6a6a7c11 */ /* 0x000fe2000f8e18ff */
[----:B------:R-:W-:Y:S01]  /*5880*/  FMUL.FTZ R126, R123, R126 ;  /* 0x0000007e7b7e7220 */ /* 0x000fe20000410000 */
[----:B------:R-:W-:Y:S01]  /*5890*/  FMUL.FTZ R122, R121, R122 ;  /* 0x0000007a797a7220 */ /* 0x000fe20000410000 */
[----:B------:R-:W-:Y:S01]  /*58a0*/  PRMT R157, R60, 0x7632, R157 ;  /* 0x000076323c9d7816 */ /* 0x000fe2000000009d */
[----:B------:R-:W-:Y:S01]  /*58b0*/  FMUL.FTZ R123, R123, R116 ;  /* 0x000000747b7b7220 */ /* 0x000fe20000410000 */
[----:B------:R-:W-:Y:S01]  /*58c0*/  PRMT R156, R62, 0x7632, R156 ;  /* 0x000076323e9c7816 */ /* 0x000fe2000000009c */
        /* <DEDUP_REMOVED lines=26> */
[----:B----4-:R-:W-:Y:S01]  /*5a70*/  FMUL.FTZ R111, R111, R110 ;  /* 0x0000006e6f6f7220 */ /* 0x010fe20000410000 */
        /* <DEDUP_REMOVED lines=76> */
.L_x_5186:
[----:B------:R-:W-:-:S06]  /*5f40*/  LEA R106, R108, UR26, 0x3 ;  /* 0x0000001a6c6a7c11 */ /* 0x000fcc000f8e18ff */
[----:B------:R-:W0:Y:S02]  /*5f50*/  LDS.64 R106, [R106+0x8788] ;  /* 0x008788006a6a7984 */ /* 0x000e240000000a00 */
.L_x_5187:
[----:B------:R-:W-:Y:S05]  /*5f60*/  BSYNC.RECONVERGENT B0 ;  /* 0x0000000000007941 */ /* 0x000fea0003800200 */
.L_x_5185:
        /* <DEDUP_REMOVED lines=16> */
[-C--:B------:R-:W-:Y:S01]  /*6070*/  FMUL.FTZ R213, R145, R98.reuse ;  /* 0x0000006291d57220 */ /* 0x080fe20000410000 */
[-C--:B------:R-:W-:Y:S01]  /*6080*/  FMUL.FTZ R62, R143, R63.reuse ;  /* 0x0000003f8f3e7220 */ /* 0x080fe20000410000 */
[----:B------:R-:W-:Y:S01]  /*6090*/  FFMA.FTZ R67, R144, R63, -R67 ;  /* 0x0000003f90437223 */ /* 0x000fe20000010843 */
[----:B------:R-:W-:Y:S01]  /*60a0*/  FMUL.FTZ R63, R154, R95 ;  /* 0x0000005f9a3f7220 */ /* 0x000fe20000410000 */
[----:B------:R-:W-:Y:S01]  /*60b0*/  FMUL.FTZ R211, R159, R98 ;  /* 0x000000629fd37220 */ /* 0x000fe20000410000 */
[----:B------:R-:W-:Y:S01]  /*60c0*/  FFMA.FTZ R65, R144, R65, R62 ;  /* 0x0000004190417223 */ /* 0x000fe2000001003e */
[----:B------:R-:W-:Y:S01]  /*60d0*/  FMUL.FTZ R62, R110, R95 ;  /* 0x0000005f6e3e7220 */ /* 0x000fe20000410000 */
[-C--:B------:R-:W-:Y:S01]  /*60e0*/  FMUL.FTZ R216, R160, R91.reuse ;  /* 0x0000005ba0d87220 */ /* 0x080fe20000410000 */
[----:B------:R-:W-:Y:S01]  /*60f0*/  FMUL.FTZ R218, R146, R91 ;  /* 0x0000005b92da7220 */ /* 0x000fe20000410000 */
[C---:B------:R-:W-:Y:S01]  /*6100*/  FFMA.FTZ R63, R56.reuse, R63, R65 ;  /* 0x0000003f383f7223 */ /* 0x040fe20000010041 */
[----:B------:R-:W-:Y:S01]  /*6110*/  FFMA.FTZ R62, R56, R62, R67 ;  /* 0x0000003e383e7223 */ /* 0x000fe20000010043 */
[-C--:B------:R-:W-:Y:S01]  /*6120*/  FMUL.FTZ R222, R148, R97.reuse ;  /* 0x0000006194de7220 */ /* 0x080fe20000410000 */
[----:B------:R-:W-:Y:S01]  /*6130*/  FMUL.FTZ R220, R162, R97 ;  /* 0x00000061a2dc7220 */ /* 0x000fe20000410000 */
[CC--:B--2---:R-:W-:Y:S01]  /*6140*/  FMUL.FTZ R61, R141.reuse, R63.reuse ;  /* 0x0000003f8d3d7220 */ /* 0x0c4fe20000410000 */
[----:B------:R-:W-:Y:S01]  /*6150*/  FMUL.FTZ R60, R141, R62 ;  /* 0x0000003e8d3c7220 */ /* 0x000fe20000410000 */
[-C--:B------:R-:W-:Y:S01]  /*6160*/  FMUL.FTZ R224, R161, R90.reuse ;  /* 0x0000005aa1e07220 */ /* 0x080fe20000410000 */
[----:B------:R-:W-:Y:S01]  /*6170*/  FMUL.FTZ R226, R147, R90 ;  /* 0x0000005a93e27220 */ /* 0x000fe20000410000 */
[C---:B------:R-:W-:Y:S01]  /*6180*/  FFMA.FTZ R62, R142.reuse, R62, -R61 ;  /* 0x0000003e8e3e7223 */ /* 0x040fe2000001083d */
[----:B------:R-:W-:Y:S01]  /*6190*/  FFMA.FTZ R60, R142, R63, R60 ;  /* 0x0000003f8e3c7223 */ /* 0x000fe2000001003c */
[-C--:B------:R-:W-:Y:S01]  /*61a0*/  FMUL.FTZ R61, R112, R99.reuse ;  /* 0x00000063703d7220 */ /* 0x080fe20000410000 */
[----:B------:R-:W-:Y:S01]  /*61b0*/  FMUL.FTZ R63, R156, R99 ;  /* 0x000000639c3f7220 */ /* 0x000fe20000410000 */
[-C--:B------:R-:W-:Y:S01]  /*61c0*/  FMUL.FTZ R215, R163, R96.reuse ;  /* 0x00000060a3d77220 */ /* 0x080fe20000410000 */
[----:B------:R-:W-:Y:S01]  /*61d0*/  FMUL.FTZ R217, R149, R96 ;  /* 0x0000006095d97220 */ /* 0x000fe20000410000 */
[C---:B------:R-:W-:Y:S01]  /*61e0*/  FFMA.FTZ R61, R83.reuse, R61, R62 ;  /* 0x0000003d533d7223 */ /* 0x040fe2000001003e */
[----:B------:R-:W-:Y:S01]  /*61f0*/  FFMA.FTZ R60, R83, R63, R60 ;  /* 0x0000003f533c7223 */ /* 0x000fe2000001003c */
[-C--:B------:R-:W-:Y:S01]  /*6200*/  FMUL.FTZ R221, R150, R87.reuse ;  /* 0x0000005796dd7220 */ /* 0x080fe20000410000 */
[----:B------:R-:W-:Y:S01]  /*6210*/  FMUL.FTZ R219, R164, R87 ;  /* 0x00000057a4db7220 */ /* 0x000fe20000410000 */
[CC--:B------:R-:W-:Y:S01]  /*6220*/  FMUL.FTZ R65, R139.reuse, R61.reuse ;  /* 0x0000003d8b417220 */ /* 0x0c0fe20000410000 */
[----:B------:R-:W-:Y:S01]  /*6230*/  FMUL.FTZ R63, R139, R60 ;  /* 0x0000003c8b3f7220 */ /* 0x000fe20000410000 */
[-C--:B------:R-:W-:Y:S01]  /*6240*/  FMUL.FTZ R228, R165, R94.reuse ;  /* 0x0000005ea5e47220 */ /* 0x080fe20000410000 */
[----:B------:R-:W-:Y:S01]  /*6250*/  FMUL.FTZ R230, R151, R94 ;  /* 0x0000005e97e67220 */ /* 0x000fe20000410000 */
[C---:B------:R-:W-:Y:S01]  /*6260*/  FFMA.FTZ R65, R140.reuse, R60, R65 ;  /* 0x0000003c8c417223 */ /* 0x040fe20000010041 */
[----:B------:R-:W-:Y:S01]  /*6270*/  FFMA.FTZ R63, R140, R61, -R63 ;  /* 0x0000003d8c3f7223 */ /* 0x000fe2000001083f */
[----:B------:R-:W-:Y:S01]  /*6280*/  FMUL.FTZ R60, R114, R93 ;  /* 0x0000005d723c7220 */ /* 0x000fe20000410000 */
[-C--:B------:R-:W-:Y:S01]  /*6290*/  FMUL.FTZ R234, R153, R88.reuse ;  /* 0x0000005899ea7220 */ /* 0x080fe20000410000 */
[C---:B------:R-:W-:Y:S01]  /*62a0*/  FFMA.FTZ R65, R52.reuse, R227, R65 ;  /* 0x000000e334417223 */ /* 0x040fe20000010041 */
[----:B------:R-:W-:Y:S01]  /*62b0*/  FMUL.FTZ R232, R167, R88 ;  /* 0x00000058a7e87220 */ /* 0x000fe20000410000 */
[----:B------:R-:W-:Y:S01]  /*62c0*/  FFMA.FTZ R60, R52, R60, R63 ;  /* 0x0000003c343c7223 */ /* 0x000fe2000001003f */
[-C--:B------:R-:W-:Y:S01]  /*62d0*/  FMUL.FTZ R223, R169, R92.reuse ;  /* 0x0000005ca9df7220 */ /* 0x080fe20000410000 */
[----:B------:R-:W-:Y:S01]  /*62e0*/  FMUL.FTZ R61, R137, R65 ;  /* 0x00000041893d7220 */ /* 0x000fe20000410000 */
[----:B------:R-:W-:Y:S01]  /*62f0*/  FMUL.FTZ R225, R155, R92 ;  /* 0x0000005c9be17220 */ /* 0x000fe20000410000 */
[-C--:B------:R-:W-:Y:S01]  /*6300*/  FMUL.FTZ R62, R137, R60.reuse ;  /* 0x0000003c893e7220 */ /* 0x080fe20000410000 */
[-C--:B------:R-:W-:Y:S01]  /*6310*/  FMUL.FTZ R209, R152, R85.reuse ;  /* 0x0000005598d17220 */ /* 0x080fe20000410000 */
[----:B------:R-:W-:Y:S01]  /*6320*/  FFMA.FTZ R60, R138, R60, -R61 ;  /* 0x0000003c8a3c7223 */ /* 0x000fe2000001083d */
[----:B------:R-:W-:Y:S01]  /*6330*/  FMUL.FTZ R207, R206, R85 ;  /* 0x00000055cecf7220 */ /* 0x000fe20000410000 */
[----:B------:R-:W-:Y:S01]  /*6340*/  FFMA.FTZ R65, R138, R65, R62 ;  /* 0x000000418a417223 */ /* 0x000fe2000001003e */
[----:B------:R-:W-:Y:S01]  /*6350*/  FMUL.FTZ R208, R204, R89 ;  /* 0x00000059ccd07220 */ /* 0x000fe20000410000 */
[----:B------:R-:W-:Y:S01]  /*6360*/  FFMA.FTZ R60, R82, R213, R60 ;  /* 0x000000d5523c7223 */ /* 0x000fe2000001003c */
[----:B------:R-:W-:Y:S01]  /*6370*/  FMUL.FTZ R210, R166, R89 ;  /* 0x00000059a6d27220 */ /* 0x000fe20000410000 */
[----:B------:R-:W-:Y:S01]  /*6380*/  FFMA.FTZ R65, R82, R211, R65 ;  /* 0x000000d352417223 */ /* 0x000fe20000010041 */
[C---:B------:R-:W-:Y:S01]  /*6390*/  ISETP.GT.U32.AND P2, PT, R108.reuse, 0x1f, PT ;  /* 0x0000001f6c00780c */ /* 0x040fe20003f44070 */
[C---:B------:R-:W-:Y:S01]  /*63a0*/  FMUL.FTZ R62, R135.reuse, R60 ;  /* 0x0000003c873e7220 */ /* 0x040fe20000410000 */
[----:B------:R-:W-:Y:S01]  /*63b0*/  LEA.HI R203, R108, R108, RZ, 0x1e ;  /* 0x0000006c6ccb7211 */ /* 0x000fe200078ff0ff */
[-C--:B------:R-:W-:Y:S01]  /*63c0*/  FMUL.FTZ R61, R135, R65.reuse ;  /* 0x00000041873d7220 */ /* 0x080fe20000410000 */
[-C--:B------:R-:W-:Y:S01]  /*63d0*/  FMUL.FTZ R212, R201, R86.reuse ;  /* 0x00000056c9d47220 */ /* 0x080fe20000410000 */
[C---:B------:R-:W-:Y:S01]  /*63e0*/  FFMA.FTZ R62, R136.reuse, R65, R62 ;  /* 0x00000041883e7223 */ /* 0x040fe2000001003e */
[----:B------:R-:W-:Y:S01]  /*63f0*/  FMUL.FTZ R214, R185, R86 ;  /* 0x00000056b9d67220 */ /* 0x000fe20000410000 */
[----:B------:R-:W-:Y:S01]  /*6400*/  FFMA.FTZ R61, R136, R60, -R61 ;  /* 0x0000003c883d7223 */ /* 0x000fe2000001083d */
[----:B------:R-:W-:Y:S01]  /*6410*/  FMUL.FTZ R60, R124, R143 ;  /* 0x0000008f7c3c7220 */ /* 0x000fe20000410000 */
[----:B------:R-:W-:Y:S01]  /*6420*/  FFMA.FTZ R62, R47, R216, R62 ;  /* 0x000000d82f3e7223 */ /* 0x000fe2000001003e */
[----:B------:R-:W-:Y:S01]  /*6430*/  LEA R203, R203, UR26, 0x4 ;  /* 0x0000001acbcb7c11 */ /* 0x000fe2000f8e20ff */
[----:B------:R-:W-:Y:S01]  /*6440*/  FFMA.FTZ R61, R47, R218, R61 ;  /* 0x000000da2f3d7223 */ /* 0x000fe2000001003d */
[----:B------:R-:W-:Y:S01]  /*6450*/  FFMA.FTZ R60, R125, R144, R60 ;  /* 0x000000907d3c7223 */ /* 0x000fe2000001003c */
[----:B------:R-:W-:-:S02]  /*6460*/  FMUL.FTZ R63, R133, R62 ;  /* 0x0000003e853f7220 */ /* 0x000fc40000410000 */
[-C--:B------:R-:W-:Y:S02]  /*6470*/  FMUL.FTZ R65, R133, R61.reuse ;  /* 0x0000003d85417220 */ /* 0x080fe40000410000 */
[C---:B------:R-:W-:Y:S02]  /*6480*/  FFMA.FTZ R63, R134.reuse, R61, -R63 ;  /* 0x0000003d863f7223 */ /* 0x040fe4000001083f */
[----:B------:R-:W-:Y:S02]  /*6490*/  FFMA.FTZ R62, R134, R62, R65 ;  /* 0x0000003e863e7223 */ /* 0x000fe40000010041 */
[C---:B------:R-:W-:Y:S02]  /*64a0*/  FFMA.FTZ R63, R81.reuse, R222, R63 ;  /* 0x000000de513f7223 */ /* 0x040fe4000001003f */
[----:B------:R-:W-:Y:S02]  /*64b0*/  FFMA.FTZ R62, R81, R220, R62 ;  /* 0x000000dc513e7223 */ /* 0x000fe4000001003e */
[----:B------:R-:W-:-:S02]  /*64c0*/  FMUL.FTZ R65, R131, R63 ;  /* 0x0000003f83417220 */ /* 0x000fc40000410000 */
[-C--:B------:R-:W-:Y:S02]  /*64d0*/  FMUL.FTZ R61, R131, R62.reuse ;  /* 0x0000003e833d7220 */ /* 0x080fe40000410000 */
[C---:B------:R-:W-:Y:S02]  /*64e0*/  FFMA.FTZ R62, R132.reuse, R62, R65 ;  /* 0x0000003e843e7223 */ /* 0x040fe40000010041 */
[----:B------:R-:W-:Y:S02]  /*64f0*/  FFMA.FTZ R61, R132, R63, -R61 ;  /* 0x0000003f843d7223 */ /* 0x000fe4000001083d */
[C---:B------:R-:W-:Y:S02]  /*6500*/  FFMA.FTZ R63, R41.reuse, R224, R62 ;  /* 0x000000e0293f7223 */ /* 0x040fe4000001003e */
[----:B------:R-:W-:Y:S01]  /*6510*/  FFMA.FTZ R62, R41, R226, R61 ;  /* 0x000000e2293e7223 */ /* 0x000fe2000001003d */
[----:B------:R-:W-:Y:S01]  /*6520*/  FMUL.FTZ R61, R125, R143 ;  /* 0x0000008f7d3d7220 */ /* 0x000fe20000410000 */
[----:B------:R-:W-:-:S02]  /*6530*/  FMUL.FTZ R65, R129, R63 ;  /* 0x0000003f81417220 */ /* 0x000fc40000410000 */
[----:B------:R-:W-:Y:S01]  /*6540*/  FMUL.FTZ R66, R129, R62 ;  /* 0x0000003e81427220 */ /* 0x000fe20000410000 */
[----:B------:R-:W-:Y:S01]  /*6550*/  FFMA.FTZ R61, R124, R144, -R61 ;  /* 0x000000907c3d7223 */ /* 0x000fe2000001083d */
[C---:B------:R-:W-:Y:S01]  /*6560*/  FFMA.FTZ R64, R130.reuse, R62, -R65 ;  /* 0x0000003e82407223 */ /* 0x040fe20000010841 */
[CC--:B------:R-:W-:Y:S01]  /*6570*/  FMUL.FTZ R62, R141.reuse, R60.reuse ;  /* 0x0000003c8d3e7220 */ /* 0x0c0fe20000410000 */
[----:B------:R-:W-:Y:S01]  /*6580*/  FFMA.FTZ R65, R130, R63, R66 ;  /* 0x0000003f82417223 */ /* 0x000fe20000010042 */
[----:B------:R-:W-:Y:S01]  /*6590*/  FMUL.FTZ R63, R141, R61 ;  /* 0x0000003d8d3f7220 */ /* 0x000fe20000410000 */
[----:B------:R-:W-:Y:S01]  /*65a0*/  FFMA.FTZ R64, R80, R217, R64 ;  /* 0x000000d950407223 */ /* 0x000fe20000010040 */
[----:B------:R-:W-:Y:S01]  /*65b0*/  FFMA.FTZ R62, R142, R61, -R62 ;  /* 0x0000003d8e3e7223 */ /* 0x000fe2000001083e */
        /* <DEDUP_REMOVED lines=19> */
[C---:B------:R-:W-:Y:S01]  /*66f0*/  FMUL.FTZ R60, R135.reuse, R62 ;  /* 0x0000003e873c7220 */ /* 0x040fe20000410000 */
[----:B------:R-:W-:Y:S01]  /*6700*/  FFMA.FTZ R66, R126, R65, R66 ;  /* 0x000000417e427223 */ /* 0x000fe20000010042 */
[-C--:B------:R-:W-:Y:S01]  /*6710*/  FMUL.FTZ R61, R135, R63.reuse ;  /* 0x0000003f873d7220 */ /* 0x080fe20000410000 */
[C---:B------:R-:W-:Y:S01]  /*6720*/  FFMA.FTZ R67, R59.reuse, R230, R67 ;  /* 0x000000e63b437223 */ /* 0x040fe20000010043 */
[C---:B------:R-:W-:Y:S01]  /*6730*/  FFMA.FTZ R60, R136.reuse, R63, R60 ;  /* 0x0000003f883c7223 */ /* 0x040fe2000001003c */
[----:B------:R-:W-:Y:S01]  /*6740*/  FFMA.FTZ R66, R59, R228, R66 ;  /* 0x000000e43b427223 */ /* 0x000fe20000010042 */
[----:B------:R-:W-:Y:S01]  /*6750*/  FFMA.FTZ R61, R136, R62, -R61 ;  /* 0x0000003e883d7223 */ /* 0x000fe2000001083d */
[----:B------:R-:W-:Y:S01]  /*6760*/  FMUL.FTZ R69, R121, R67 ;  /* 0x0000004379457220 */ /* 0x000fe20000410000 */
[----:B------:R-:W-:Y:S01]  /*6770*/  FMUL.FTZ R62, R133, R60 ;  /* 0x0000003c853e7220 */ /* 0x000fe20000410000 */
[-C--:B------:R-:W-:Y:S01]  /*6780*/  FMUL.FTZ R65, R121, R66.reuse ;  /* 0x0000004279417220 */ /* 0x080fe20000410000 */
[-C--:B------:R-:W-:Y:S01]  /*6790*/  FMUL.FTZ R63, R133, R61.reuse ;  /* 0x0000003d853f7220 */ /* 0x080fe20000410000 */
        /* <DEDUP_REMOVED lines=39> */
[----:B------:R-:W-:-:S02]  /*6a10*/  FMUL.FTZ R61, R121, R63 ;  /* 0x0000003f793d7220 */ /* 0x000fc40000410000 */
[C---:B------:R-:W-:Y:S01]  /*6a20*/  FFMA.FTZ R60, R122.reuse, R63, R60 ;  /* 0x0000003f7a3c7223 */ /* 0x040fe2000001003c */
[C---:B------:R-:W-:Y:S01]  /*6a30*/  FFMA.FTZ R68, R57.reuse, R208, R66 ;  /* 0x000000d039447223 */ /* 0x040fe20000010042 */
[----:B------:R-:W-:Y:S01]  /*6a40*/  FFMA.FTZ R61, R122, R62, -R61 ;  /* 0x0000003e7a3d7223 */ /* 0x000fe2000001083d */
[----:B------:R-:W-:Y:S01]  /*6a50*/  FFMA.FTZ R66, R57, R210, R65 ;  /* 0x000000d239427223 */ /* 0x000fe20000010041 */
[CC--:B------:R-:W-:Y:S02]  /*6a60*/  FMUL.FTZ R62, R119.reuse, R60.reuse ;  /* 0x0000003c773e7220 */ /* 0x0c0fe40000410000 */
[-C--:B------:R-:W-:Y:S02]  /*6a70*/  FMUL.FTZ R63, R119, R61.reuse ;  /* 0x0000003d773f7220 */ /* 0x080fe40000410000 */
[C---:B------:R-:W-:Y:S02]  /*6a80*/  FFMA.FTZ R62, R120.reuse, R61, -R62 ;  /* 0x0000003d783e7223 */ /* 0x040fe4000001083e */
[----:B------:R-:W-:-:S02]  /*6a90*/  FFMA.FTZ R63, R120, R60, R63 ;  /* 0x0000003c783f7223 */ /* 0x000fc4000001003f */
[CC--:B------:R-:W-:Y:S02]  /*6aa0*/  FMUL.FTZ R60, R117.reuse, R62.reuse ;  /* 0x0000003e753c7220 */ /* 0x0c0fe40000410000 */
[-C--:B------:R-:W-:Y:S02]  /*6ab0*/  FMUL.FTZ R61, R117, R63.reuse ;  /* 0x0000003f753d7220 */ /* 0x080fe40000410000 */
[C---:B------:R-:W-:Y:S02]  /*6ac0*/  FFMA.FTZ R60, R118.reuse, R63, R60 ;  /* 0x0000003f763c7223 */ /* 0x040fe4000001003c */
[----:B------:R-:W-:Y:S02]  /*6ad0*/  FFMA.FTZ R61, R118, R62, -R61 ;  /* 0x0000003e763d7223 */ /* 0x000fe4000001083d */
[C---:B------:R-:W-:Y:S02]  /*6ae0*/  FMUL.FTZ R62, R115.reuse, R60 ;  /* 0x0000003c733e7220 */ /* 0x040fe40000410000 */
[----:B------:R-:W-:-:S02]  /*6af0*/  FMUL.FTZ R63, R115, R61 ;  /* 0x0000003d733f7220 */ /* 0x000fc40000410000 */
[C---:B------:R-:W-:Y:S02]  /*6b00*/  FFMA.FTZ R62, R116.reuse, R61, -R62 ;  /* 0x0000003d743e7223 */ /* 0x040fe4000001083e */
[----:B------:R-:W-:Y:S01]  /*6b10*/  FFMA.FTZ R64, R116, R60, R63 ;  /* 0x0000003c74407223 */ /* 0x000fe2000001003f */
[C---:B------:R-:W-:Y:S01]  /*6b20*/  FMUL.FTZ R60, R111.reuse, R68 ;  /* 0x000000446f3c7220 */ /* 0x040fe20000410000 */
[C---:B------:R-:W-:Y:S02]  /*6b30*/  FMUL.FTZ R63, R111.reuse, R66 ;  /* 0x000000426f3f7220 */ /* 0x040fe40000410000 */
        /* <DEDUP_REMOVED lines=116> */
.L_x_5311:
        /* <DEDUP_REMOVED lines=13> */
.L_x_5314:
[----:B------:R-:W-:-:S03]  /*7350*/  UMOV UR9, 0xffffffff ;  /* 0xffffffff00097882 */ /* 0x000fc60000000000 */
[----:B------:R-:W-:Y:S05]  /*7360*/  BRA.DIV UR9, `(.L_x_5191) ;  /* 0x0000007e09847947 */ /* 0x000fea000b800000 */
.L_x_5317:
[----:B------:R-:W-:-:S03]  /*7370*/  UMOV UR9, 0xffffffff ;  /* 0xffffffff00097882 */ /* 0x000fc60000000000 */
[----:B------:R-:W-:Y:S05]  /*7380*/  BRA.DIV UR9, `(.L_x_5192) ;  /* 0x0000007e09a47947 */ /* 0x000fea000b800000 */
.L_x_5320:
[----:B------:R-:W-:-:S03]  /*7390*/  UMOV UR9, 0xffffffff ;  /* 0xffffffff00097882 */ /* 0x000fc60000000000 */
[----:B------:R-:W-:Y:S05]  /*73a0*/  BRA.DIV UR9, `(.L_x_5193) ;  /* 0x0000007e09c47947 */ /* 0x000fea000b800000 */
.L_x_5323:
        /* <DEDUP_REMOVED lines=10> */
.L_x_5333:
        /* <DEDUP_REMOVED lines=45> */
.L_x_5188:
[----:B------:R-:W-:Y:S05]  /*7720*/  WARPSYNC.ALL ;  /* 0x0000000000007948 */ /* 0x000fea0003800000 */
[----:B------:R-:W-:Y:S01]  /*7730*/  FMUL.FTZ R235, R114, R93 ;  /* 0x0000005d72eb7220 */ /* 0x000fe20000410000 */
[-C--:B--2---:R-:W-:Y:S01]  /*7740*/  FMUL.FTZ R67, R109, R100.reuse ;  /* 0x000000646d437220 */ /* 0x084fe20000410000 */
[----:B------:R-:W-:Y:S01]  /*7750*/  FMUL.FTZ R65, R157, R100 ;  /* 0x000000649d417220 */ /* 0x000fe20000410000 */
        /* <DEDUP_REMOVED lines=23> */
[-C--:B-----5:R-:W-:Y:S01]  /*78d0*/  FMUL.FTZ R77, R117, R71.reuse ;  /* 0x00000047754d7220 */ /* 0x0a0fe20000410000 */
        /* <DEDUP_REMOVED lines=50> */
[----:B------:R-:W-:Y:S01]  /*7c00*/  FFMA.FTZ R68, R126, R68, -R73 ;  /* 0x000000447e447223 */ /* 0x000fe20000010849 */
[C---:B------:R-:W-:Y:S01]  /*7c10*/  FMUL.FTZ R73, R131.reuse, R72 ;  /* 0x0000004883497220 */ /* 0x040fe20000410000 */
[----:B------:R-:W-:Y:S01]  /*7c20*/  FFMA.FTZ R124, R124, R61, R66 ;  /* 0x0000003d7c7c7223 */ /* 0x000fe20000010042 */
[----:B------:R-:W-:Y:S01]  /*7c30*/  FFMA.FTZ R236, R84, R67, R69 ;  /* 0x0000004354ec7223 */ /* 0x000fe20000010045 */
[----:B------:R-:W-:Y:S01]  /*7c40*/  FMUL.FTZ R61, R131, R70 ;  /* 0x00000046833d7220 */ /* 0x000fe20000410000 */
[----:B------:R-:W-:Y:S01]  /*7c50*/  FADD.FTZ R71, R174, R71 ;  /* 0x00000047ae477221 */ /* 0x000fe20000010000 */
[----:B------:R-:W-:Y:S01]  /*7c60*/  FFMA.FTZ R124, R84, R65, R124 ;  /* 0x00000041547c7223 */ /* 0x000fe2000001007c */
[----:B------:R-:W-:Y:S01]  /*7c70*/  FMUL.FTZ R65, R143, R236 ;  /* 0x000000ec8f417220 */ /* 0x000fe20000410000 */
[----:B------:R-:W-:Y:S01]  /*7c80*/  FFMA.FTZ R72, R132, R72, -R61 ;  /* 0x0000004884487223 */ /* 0x000fe2000001083d */
[----:B------:R-:W-:Y:S01]  /*7c90*/  FADD.FTZ R68, R191, R68 ;  /* 0x00000044bf447221 */ /* 0x000fe20000010000 */
[-C--:B------:R-:W-:Y:S01]  /*7ca0*/  FMUL.FTZ R61, R143, R124.reuse ;  /* 0x0000007c8f3d7220 */ /* 0x080fe20000410000 */
[----:B------:R-:W-:Y:S01]  /*7cb0*/  FFMA.FTZ R65, R144, R124, R65 ;  /* 0x0000007c90417223 */ /* 0x000fe20000010041 */
[----:B------:R-:W-:Y:S01]  /*7cc0*/  FFMA.FTZ R73, R132, R70, R73 ;  /* 0x0000004684497223 */ /* 0x000fe20000010049 */
[C---:B------:R-:W-:Y:S01]  /*7cd0*/  FMUL.FTZ R67, R127.reuse, R68 ;  /* 0x000000447f437220 */ /* 0x040fe20000410000 */
[----:B------:R-:W-:Y:S01]  /*7ce0*/  FFMA.FTZ R60, R144, R236, -R61 ;  /* 0x000000ec903c7223 */ /* 0x000fe2000001083d */
[C---:B------:R-:W-:Y:S01]  /*7cf0*/  FFMA.FTZ R125, R56.reuse, R63, R65 ;  /* 0x0000003f387d7223 */ /* 0x040fe20000010041 */
[----:B------:R-:W-:Y:S01]  /*7d00*/  FMUL.FTZ R63, R127, R71 ;  /* 0x000000477f3f7220 */ /* 0x000fe20000410000 */
[----:B------:R-:W-:Y:S01]  /*7d10*/  FMUL.FTZ R65, R133, R73 ;  /* 0x0000004985417220 */ /* 0x000fe20000410000 */
[----:B------:R-:W-:Y:S01]  /*7d20*/  FFMA.FTZ R233, R56, R233, R60 ;  /* 0x000000e938e97223 */ /* 0x000fe2000001003c */
[----:B------:R-:W-:Y:S01]  /*7d30*/  FMUL.FTZ R61, R141, R125 ;  /* 0x0000007d8d3d7220 */ /* 0x000fe20000410000 */
[----:B------:R-:W-:Y:S01]  /*7d40*/  FFMA.FTZ R63, R128, R68, -R63 ;  /* 0x00000044803f7223 */ /* 0x000fe2000001083f */
[-C--:B------:R-:W-:Y:S01]  /*7d50*/  FMUL.FTZ R68, R133, R72.reuse ;  /* 0x0000004885447220 */ /* 0x080fe20000410000 */
[-C--:B------:R-:W-:Y:S01]  /*7d60*/  FMUL.FTZ R66, R141, R233.reuse ;  /* 0x000000e98d427220 */ /* 0x080fe20000410000 */
[----:B------:R-:W-:Y:S01]  /*7d70*/  FFMA.FTZ R60, R142, R233, -R61 ;  /* 0x000000e98e3c7223 */ /* 0x000fe2000001083d */
[C---:B------:R-:W-:Y:S01]  /*7d80*/  FFMA.FTZ R65, R134.reuse, R72, -R65 ;  /* 0x0000004886417223 */ /* 0x040fe20000010841 */
[----:B------:R-:W-:Y:S01]  /*7d90*/  FFMA.FTZ R68, R134, R73, R68 ;  /* 0x0000004986447223 */ /* 0x000fe20000010044 */
[----:B------:R-:W-:Y:S01]  /*7da0*/  FFMA.FTZ R231, R142, R125, R66 ;  /* 0x0000007d8ee77223 */ /* 0x000fe20000010042 */
[----:B------:R-:W-:Y:S01]  /*7db0*/  FFMA.FTZ R229, R83, R64, R60 ;  /* 0x0000004053e57223 */ /* 0x000fe2000001003c */
[----:B------:R-:W-:Y:S01]  /*7dc0*/  FFMA.FTZ R70, R128, R71, R67 ;  /* 0x0000004780467223 */ /* 0x000fe20000010043 */
[----:B------:R-:W-:Y:S01]  /*7dd0*/  FMUL.FTZ R67, R135, R65 ;  /* 0x0000004187437220 */ /* 0x000fe20000410000 */
[----:B------:R-:W-:Y:S01]  /*7de0*/  FFMA.FTZ R231, R83, R62, R231 ;  /* 0x0000003e53e77223 */ /* 0x000fe200000100e7 */
[----:B------:R-:W-:Y:S01]  /*7df0*/  FMUL.FTZ R61, R139, R229 ;  /* 0x000000e58b3d7220 */ /* 0x000fe20000410000 */
[-C--:B------:R-:W-:Y:S01]  /*7e00*/  FMUL.FTZ R62, R135, R68.reuse ;  /* 0x00000044873e7220 */ /* 0x080fe20000410000 */
[----:B------:R-:W-:Y:S01]  /*7e10*/  FADD.FTZ R70, R175, R70 ;  /* 0x00000046af467221 */ /* 0x000fe20000010000 */
[-C--:B------:R-:W-:Y:S01]  /*7e20*/  FMUL.FTZ R60, R139, R231.reuse ;  /* 0x000000e78b3c7220 */ /* 0x080fe20000410000 */
[----:B------:R-:W-:Y:S01]  /*7e30*/  FFMA.FTZ R61, R140, R231, R61 ;  /* 0x000000e78c3d7223 */ /* 0x000fe2000001003d */
[C---:B------:R-:W-:Y:S01]  /*7e40*/  FFMA.FTZ R67, R136.reuse, R68, R67 ;  /* 0x0000004488437223 */ /* 0x040fe20000010043 */
[----:B------:R-:W-:Y:S01]  /*7e50*/  FFMA.FTZ R64, R136, R65, -R62 ;  /* 0x0000004188407223 */ /* 0x000fe2000001083e */
[----:B------:R-:W-:Y:S01]  /*7e60*/  FFMA.FTZ R60, R140, R229, -R60 ;  /* 0x000000e58c3c7223 */ /* 0x000fe2000001083c */
[----:B------:R-:W-:Y:S01]  /*7e70*/  FFMA.FTZ R227, R52, R227, R61 ;  /* 0x000000e334e37223 */ /* 0x000fe2000001003d */
[----:B------:R-:W-:Y:S01]  /*7e80*/  FADD.FTZ R63, R192, R63 ;  /* 0x0000003fc03f7221 */ /* 0x000fe20000010000 */
[----:B------:R-:W-:Y:S01]  /*7e90*/  FMUL.FTZ R62, R129, R70 ;  /* 0x00000046813e7220 */ /* 0x000fe20000410000 */
[----:B------:R-:W-:Y:S01]  /*7ea0*/  FFMA.FTZ R235, R52, R235, R60 ;  /* 0x000000eb34eb7223 */ /* 0x000fe2000001003c */
[----:B------:R-:W-:Y:S01]  /*7eb0*/  FMUL.FTZ R61, R137, R227 ;  /* 0x000000e3893d7220 */ /* 0x000fe20000410000 */
[-C--:B------:R-:W-:Y:S01]  /*7ec0*/  FMUL.FTZ R65, R129, R63.reuse ;  /* 0x0000003f81417220 */ /* 0x080fe20000410000 */
[----:B------:R-:W-:Y:S01]  /*7ed0*/  FFMA.FTZ R62, R130, R63, -R62 ;  /* 0x0000003f823e7223 */ /* 0x000fe2000001083e */
[CC--:B------:R-:W-:Y:S01]  /*7ee0*/  FMUL.FTZ R60, R137.reuse, R235.reuse ;  /* 0x000000eb893c7220 */ /* 0x0c0fe20000410000 */
[----:B------:R-:W-:Y:S01]  /*7ef0*/  FFMA.FTZ R61, R138, R235, -R61 ;  /* 0x000000eb8a3d7223 */ /* 0x000fe2000001083d */
[C---:B------:R-:W-:Y:S01]  /*7f00*/  FMUL.FTZ R66, R137.reuse, R64 ;  /* 0x0000004089427220 */ /* 0x040fe20000410000 */
[----:B------:R-:W-:Y:S01]  /*7f10*/  FFMA.FTZ R65, R130, R70, R65 ;  /* 0x0000004682417223 */ /* 0x000fe20000010041 */
[----:B------:R-:W-:Y:S01]  /*7f20*/  FFMA.FTZ R60, R138, R227, R60 ;  /* 0x000000e38a3c7223 */ /* 0x000fe2000001003c */
[----:B------:R-:W-:Y:S01]  /*7f30*/  FFMA.FTZ R238, R82, R213, R61 ;  /* 0x000000d552ee7223 */ /* 0x000fe2000001003d */
[----:B------:R-:W-:Y:S01]  /*7f40*/  FMUL.FTZ R61, R137, R67 ;  /* 0x00000043893d7220 */ /* 0x000fe20000410000 */
[----:B------:R-:W-:Y:S01]  /*7f50*/  FADD.FTZ R65, R176, R65 ;  /* 0x00000041b0417221 */ /* 0x000fe20000010000 */
[----:B------:R-:W-:Y:S01]  /*7f60*/  FFMA.FTZ R240, R82, R211, R60 ;  /* 0x000000d352f07223 */ /* 0x000fe2000001003c */
[C---:B------:R-:W-:Y:S01]  /*7f70*/  FMUL.FTZ R63, R135.reuse, R238 ;  /* 0x000000ee873f7220 */ /* 0x040fe20000410000 */
[C---:B------:R-:W-:Y:S01]  /*7f80*/  FFMA.FTZ R64, R138.reuse, R64, -R61 ;  /* 0x000000408a407223 */ /* 0x040fe2000001083d */
[----:B------:R-:W-:Y:S01]  /*7f90*/  FFMA.FTZ R68, R138, R67, R66 ;  /* 0x000000438a447223 */ /* 0x000fe20000010042 */
[-C--:B------:R-:W-:Y:S01]  /*7fa0*/  FMUL.FTZ R61, R135, R240.reuse ;  /* 0x000000f0873d7220 */ /* 0x080fe20000410000 */
[C---:B------:R-:W-:Y:S01]  /*7fb0*/  FFMA.FTZ R60, R136.reuse, R240, R63 ;  /* 0x000000f0883c7223 */ /* 0x040fe2000001003f */
[----:B------:R-:W-:Y:S01]  /*7fc0*/  FADD.FTZ R62, R193, R62 ;  /* 0x0000003ec13e7221 */ /* 0x000fe20000010000 */
[----:B------:R-:W-:Y:S01]  /*7fd0*/  FMUL.FTZ R67, R131, R65 ;  /* 0x0000004183437220 */ /* 0x000fe20000410000 */
[----:B------:R-:W-:Y:S01]  /*7fe0*/  FFMA.FTZ R61, R136, R238, -R61 ;  /* 0x000000ee883d7223 */ /* 0x000fe2000001083d */
[----:B------:R-:W-:Y:S01]  /*7ff0*/  FFMA.FTZ R211, R47, R216, R60 ;  /* 0x000000d82fd37223 */ /* 0x000fe2000001003c */
[-C--:B------:R-:W-:Y:S01]  /*8000*/  FMUL.FTZ R63, R131, R62.reuse ;  /* 0x0000003e833f7220 */ /* 0x080fe20000410000 */
[C---:B------:R-:W-:Y:S01]  /*8010*/  FFMA.FTZ R67, R132.reuse, R62, -R67 ;  /* 0x0000003e84437223 */ /* 0x040fe20000010843 */
[----:B------:R-:W-:Y:S01]  /*8020*/  FFMA.FTZ R213, R47, R218, R61 ;  /* 0x000000da2fd57223 */ /* 0x000fe2000001003d */
[----:B------:R-:W-:Y:S01]  /*8030*/  FMUL.FTZ R61, R133, R211 ;  /* 0x000000d3853d7220 */ /* 0x000fe20000410000 */
[----:B------:R-:W-:Y:S01]  /*8040*/  FFMA.FTZ R66, R132, R65, R63 ;  /* 0x0000004184427223 */ /* 0x000fe2000001003f */
        /* <DEDUP_REMOVED lines=74> */
[-C--:B------:R-:W-:Y:S01]  /*84f0*/  FMUL.FTZ R63, R119, R234.reuse ;  /* 0x000000ea773f7220 */ /* 0x080fe20000410000 */
[----:B------:R-:W-:Y:S01]  /*8500*/  FFMA.FTZ R61, R120, R234, -R61 ;  /* 0x000000ea783d7223 */ /* 0x000fe2000001083d */
[----:B------:R-:W-:Y:S01]  /*8510*/  ISETP.NE.OR P0, PT, R205, RZ, P0 ;  /* 0x000000ffcd00720c */ /* 0x000fe20000705670 */
[C---:B------:R-:W-:Y:S01]  /*8520*/  FFMA.FTZ R69, R142.reuse, R62, R69 ;  /* 0x0000003e8e457223 */ /* 0x040fe20000010045 */
[----:B------:R-:W-:Y:S01]  /*8530*/  FFMA.FTZ R62, R142, R67, -R60 ;  /* 0x000000438e3e7223 */ /* 0x000fe2000001083c */
[----:B------:R-:W-:Y:S01]  /*8540*/  FFMA.FTZ R222, R120, R232, R63 ;  /* 0x000000e878de7223 */ /* 0x000fe2000001003f */
[----:B------:R-:W-:Y:S01]  /*8550*/  FFMA.FTZ R220, R58, R225, R61 ;  /* 0x000000e13adc7223 */ /* 0x000fe2000001003d */
[----:B------:R-:W-:Y:S01]  /*8560*/  FADD.FTZ R69, R182, R69 ;  /* 0x00000045b6457221 */ /* 0x000fe20000010000 */
[----:B------:R-:W-:Y:S01]  /*8570*/  FADD.FTZ R66, R199, R62 ;  /* 0x0000003ec7427221 */ /* 0x000fe20000010000 */
[----:B------:R-:W-:Y:S01]  /*8580*/  FFMA.FTZ R222, R58, R223, R222 ;  /* 0x000000df3ade7223 */ /* 0x000fe200000100de */
[C---:B------:R-:W-:Y:S01]  /*8590*/  FMUL.FTZ R68, R143.reuse, R64 ;  /* 0x000000408f447220 */ /* 0x040fe20000410000 */
[CC--:B------:R-:W-:Y:S01]  /*85a0*/  FMUL.FTZ R71, R143.reuse, R69.reuse ;  /* 0x000000458f477220 */ /* 0x0c0fe20000410000 */
[-C--:B------:R-:W-:Y:S01]  /*85b0*/  FMUL.FTZ R67, R143, R66.reuse ;  /* 0x000000428f437220 */ /* 0x080fe20000410000 */
[----:B------:R-:W-:Y:S01]  /*85c0*/  HFMA2 R60, -RZ, RZ, 1.875, 0 ;  /* 0x3f800000ff3c7431 */ /* 0x000fe200000001ff */
[----:B------:R-:W-:Y:S01]  /*85d0*/  ISETP.GT.U32.AND P2, PT, R108, 0x1f, PT ;  /* 0x0000001f6c00780c */ /* 0x000fe20003f44070 */
[C---:B------:R-:W-:Y:S01]  /*85e0*/  FFMA.FTZ R71, R144.reuse, R66, -R71 ;  /* 0x0000004290477223 */ /* 0x040fe20000010847 */
[----:B------:R-:W-:Y:S01]  /*85f0*/  FFMA.FTZ R70, R144, R69, R67 ;  /* 0x0000004590467223 */ /* 0x000fe20000010043 */
[C---:B------:R-:W-:Y:S01]  /*8600*/  FMUL.FTZ R67, R117.reuse, R222 ;  /* 0x000000de75437220 */ /* 0x040fe20000410000 */
[-C--:B------:R-:W-:Y:S01]  /*8610*/  FMUL.FTZ R69, R117, R220.reuse ;  /* 0x000000dc75457220 */ /* 0x080fe20000410000 */
[----:B------:R-:W-:Y:S01]  /*8620*/  VOTEU.ALL UP0, P0 ;  /* 0x0000000000ff7886 */ /* 0x000fe20000000000 */
[----:B------:R-:W-:Y:S01]  /*8630*/  CS2R R62, SRZ ;  /* 0x00000000003e7805 */ /* 0x000fe2000001ff00 */
[C---:B------:R-:W-:Y:S01]  /*8640*/  FFMA.FTZ R67, R118.reuse, R220, -R67 ;  /* 0x000000dc76437223 */ /* 0x040fe20000010843 */
[----:B------:R-:W-:Y:S01]  /*8650*/  FFMA.FTZ R66, R118, R222, R69 ;  /* 0x000000de76427223 */ /* 0x000fe20000010045 */
[-C--:B------:R-:W-:Y:S01]  /*8660*/  FMUL.FTZ R69, R143, R65.reuse ;  /* 0x000000418f457220 */ /* 0x080fe20000410000 */
[----:B------:R-:W-:Y:S01]  /*8670*/  FFMA.FTZ R65, R144, R65, -R68 ;  /* 0x0000004190417223 */ /* 0x000fe20000010844 */
[C---:B------:R-:W-:Y:S01]  /*8680*/  FFMA.FTZ R209, R34.reuse, R209, R67 ;  /* 0x000000d122d17223 */ /* 0x040fe20000010043 */
[----:B------:R-:W-:Y:S01]  /*8690*/  FFMA.FTZ R207, R34, R207, R66 ;  /* 0x000000cf22cf7223 */ /* 0x000fe20000010042 */
[----:B------:R-:W-:Y:S01]  /*86a0*/  FFMA.FTZ R64, R144, R64, R69 ;  /* 0x0000004090407223 */ /* 0x000fe20000010045 */
[----:B------:R-:W-:Y:S01]  /*86b0*/  FADD.FTZ R66, R183, R70 ;  /* 0x00000046b7427221 */ /* 0x000fe20000010000 */
[C---:B------:R-:W-:Y:S01]  /*86c0*/  FMUL.FTZ R69, R115.reuse, R209 ;  /* 0x000000d173457220 */ /* 0x040fe20000410000 */
[-C--:B------:R-:W-:Y:S01]  /*86d0*/  FMUL.FTZ R68, R115, R207.reuse ;  /* 0x000000cf73447220 */ /* 0x080fe20000410000 */
[----:B------:R-:W-:Y:S01]  /*86e0*/  @!UP0 ULEA UR9, UR8, UR26, 0x4 ;  /* 0x0000001a08098291 */ /* 0x000fe2000f8e20ff */
[----:B------:R-:W-:Y:S01]  /*86f0*/  MOV R61, RZ ;  /* 0x000000ff003d7202 */ /* 0x000fe20000000f00 */
[C---:B------:R-:W-:Y:S01]  /*8700*/  FFMA.FTZ R70, R116.reuse, R207, R69 ;  /* 0x000000cf74467223 */ /* 0x040fe20000010045 */
[----:B------:R-:W-:Y:S01]  /*8710*/  FFMA.FTZ R69, R116, R209, -R68 ;  /* 0x000000d174457223 */ /* 0x000fe20000010844 */
[----:B------:R-:W-:Y:S01]  /*8720*/  FADD.FTZ R67, R200, R71 ;  /* 0x00000047c8437221 */ /* 0x000fe20000010000 */
[----:B------:R-:W-:Y:S01]  /*8730*/  BSSY B0, `(.L_x_5195) ;  /* 0x00000e6000007945 */ /* 0x000fe20003800000 */
[C---:B------:R-:W-:Y:S01]  /*8740*/  FFMA.FTZ R208, R57.reuse, R208, R70 ;  /* 0x000000d039d07223 */ /* 0x040fe20000010046 */
[----:B------:R-:W-:-:S02]  /*8750*/  FFMA.FTZ R210, R57, R210, R69 ;  /* 0x000000d239d27223 */ /* 0x000fc40000010045 */
[----:B------:R-:W0:Y:S01]  /*8760*/  @!P0 LDS.128 R60, [UR9+0x8b80] ;  /* 0x008b8009ff3c8984 */ /* 0x000e220008000c00 */
[C---:B------:R-:W-:Y:S01]  /*8770*/  FMUL.FTZ R68, R111.reuse, R208 ;  /* 0x000000d06f447220 */ /* 0x040fe20000410000 */
[-C--:B------:R-:W-:Y:S02]  /*8780*/  FMUL.FTZ R69, R111, R210.reuse ;  /* 0x000000d26f457220 */ /* 0x080fe40000410000 */
[----:B------:R1:W-:Y:S01]  /*8790*/  STS.128 [R203+0x6d80], R64 ;  /* 0x006d8040cb007388 */ /* 0x0003e20000000c00 */
[C---:B------:R-:W-:Y:S01]  /*87a0*/  FFMA.FTZ R68, R113.reuse, R210, -R68 ;  /* 0x000000d271447223 */ /* 0x040fe20000010844 */
[----:B------:R-:W-:-:S03]  /*87b0*/  FFMA.FTZ R69, R113, R208, R69 ;  /* 0x000000d071457223 */ /* 0x000fc60000010045 */
        /* <DEDUP_REMOVED lines=11> */
[----:B------:R-:W3:Y:S01]  /*8870*/  LDS.128 R76, [R215+0x6d80] ;  /* 0x006d8000d74c7984 */ /* 0x000ee20000000c00 */
        /* <DEDUP_REMOVED lines=35> */
.L_x_5338:
        /* <DEDUP_REMOVED lines=12> */
.L_x_5199:
[----:B------:R-:W-:Y:S05]  /*8b70*/  BSYNC.RECONVERGENT B1 ;  /* 0x0000000000017941 */ /* 0x000fea0003800200 */
.L_x_5198:
[----:B------:R-:W-:Y:S01]  /*8b80*/  UMOV UR9, 0xffffffff ;  /* 0xffffffff00097882 */ /* 0x000fe20000000000 */
[----:B------:R-:W-:Y:S02]  /*8b90*/  ISETP.GT.U32.AND P2, PT, R205, 0x1d, PT ;  /* 0x0000001dcd00780c */ /* 0x000fe40003f44070 */
[----:B------:R-:W-:Y:S11]  /*8ba0*/  BRA.DIV UR9, `(.L_x_5200) ;  /* 0x0000006e09147947 */ /* 0x000ff6000b800000 */
[----:B--2---:R2:W1:Y:S04]  /*8bb0*/  SHFL.DOWN PT, R76, R249, 0x2, 0x1f ;  /* 0x08401f00f94c7f89 */ /* 0x00446800000e0000 */
[----:B---3--:R2:W3:Y:S04]  /*8bc0*/  SHFL.DOWN PT, R77, R248, 0x2, 0x1f ;  /* 0x08401f00f84d7f89 */ /* 0x0084e800000e0000 */
[----:B----4-:R2:W4:Y:S04]  /*8bd0*/  SHFL.DOWN PT, R78, R247, 0x2, 0x1f ;  /* 0x08401f00f74e7f89 */ /* 0x01052800000e0000 */
[----:B0-----:R2:W0:Y:S02]  /*8be0*/  SHFL.DOWN PT, R251, R246, 0x2, 0x1f ;  /* 0x08401f00f6fb7f89 */ /* 0x00142400000e0000 */
.L_x_5344:
        /* <DEDUP_REMOVED lines=12> */
.L_x_5202:
[----:B------:R-:W-:Y:S05]  /*8cb0*/  BSYNC.RECONVERGENT B1 ;  /* 0x0000000000017941 */ /* 0x000fea0003800200 */
.L_x_5201:
[----:B------:R-:W-:Y:S01]  /*8cc0*/  UMOV UR9, 0xffffffff ;  /* 0xffffffff00097882 */ /* 0x000fe20000000000 */
[----:B------:R-:W-:Y:S02]  /*8cd0*/  ISETP.GT.U32.AND P2, PT, R205, 0x1b, PT ;  /* 0x0000001bcd00780c */ /* 0x000fe40003f44070 */
[----:B------:R-:W-:Y:S11]  /*8ce0*/  BRA.DIV UR9, `(.L_x_5203) ;  /* 0x0000006e09347947 */ /* 0x000ff6000b800000 */
[----:B-1----:R1:W1:Y:S04]  /*8cf0*/  SHFL.DOWN PT, R76, R249, 0x4, 0x1f ;  /* 0x08801f00f94c7f89 */ /* 0x00226800000e0000 */
[----:B---3--:R3:W1:Y:S04]  /*8d00*/  SHFL.DOWN PT, R77, R248, 0x4, 0x1f ;  /* 0x08801f00f84d7f89 */ /* 0x00866800000e0000 */
[----:B----4-:R3:W4:Y:S04]  /*8d10*/  SHFL.DOWN PT, R78, R247, 0x4, 0x1f ;  /* 0x08801f00f74e7f89 */ /* 0x01072800000e0000 */
[----:B0-----:R3:W0:Y:S02]  /*8d20*/  SHFL.DOWN PT, R251, R246, 0x4, 0x1f ;  /* 0x08801f00f6fb7f89 */ /* 0x00162400000e0000 */
.L_x_5350:
        /* <DEDUP_REMOVED lines=12> */
.L_x_5205:
[----:B------:R-:W-:Y:S05]  /*8df0*/  BSYNC.RECONVERGENT B1 ;  /* 0x0000000000017941 */ /* 0x000fea0003800200 */
.L_x_5204:
[----:B------:R-:W-:Y:S01]  /*8e00*/  UMOV UR9, 0xffffffff ;  /* 0xffffffff00097882 */ /* 0x000fe20000000000 */
[----:B------:R-:W-:Y:S02]  /*8e10*/  ISETP.GT.U32.AND P2, PT, R205, 0x17, PT ;  /* 0x00000017cd00780c */ /* 0x000fe40003f44070 */
[----:B------:R-:W-:Y:S11]  /*8e20*/  BRA.DIV UR9, `(.L_x_5206) ;  /* 0x0000006e09547947 */ /* 0x000ff6000b800000 */
[----:B-1----:R1:W1:Y:S04]  /*8e30*/  SHFL.DOWN PT, R76, R249, 0x8, 0x1f ;  /* 0x09001f00f94c7f89 */ /* 0x00226800000e0000 */
[----:B------:R0:W1:Y:S04]  /*8e40*/  SHFL.DOWN PT, R77, R248, 0x8, 0x1f ;  /* 0x09001f00f84d7f89 */ /* 0x00006800000e0000 */
[----:B----4-:R4:W1:Y:S04]  /*8e50*/  SHFL.DOWN PT, R78, R247, 0x8, 0x1f ;  /* 0x09001f00f74e7f89 */ /* 0x01086800000e0000 */
[----:B0-----:R4:W0:Y:S02]  /*8e60*/  SHFL.DOWN PT, R251, R246, 0x8, 0x1f ;  /* 0x09001f00f6fb7f89 */ /* 0x00182400000e0000 */
.L_x_5356:
        /* <DEDUP_REMOVED lines=12> */
.L_x_5208:
[----:B------:R-:W-:Y:S05]  /*8f30*/  BSYNC.RECONVERGENT B1 ;  /* 0x0000000000017941 */ /* 0x000fea0003800200 */
.L_x_5207:
[----:B------:R-:W-:Y:S01]  /*8f40*/  UMOV UR9, 0xffffffff ;  /* 0xffffffff00097882 */ /* 0x000fe20000000000 */
[----:B------:R-:W-:Y:S02]  /*8f50*/  ISETP.GT.U32.AND P2, PT, R205, 0xf, PT ;  /* 0x0000000fcd00780c */ /* 0x000fe40003f44070 */
[----:B------:R-:W-:Y:S11]  /*8f60*/  BRA.DIV UR9, `(.L_x_5209) ;  /* 0x0000006e09747947 */ /* 0x000ff6000b800000 */
[----:B-1----:R1:W1:Y:S04]  /*8f70*/  SHFL.DOWN PT, R76, R249, 0x10, 0x1f ;  /* 0x0a001f00f94c7f89 */ /* 0x00226800000e0000 */
[----:B------:R0:W1:Y:S04]  /*8f80*/  SHFL.DOWN PT, R77, R248, 0x10, 0x1f ;  /* 0x0a001f00f84d7f89 */ /* 0x00006800000e0000 */
[----:B------:R1:W1:Y:S04]  /*8f90*/  SHFL.DOWN PT, R78, R247, 0x10, 0x1f ;  /* 0x0a001f00f74e7f89 */ /* 0x00026800000e0000 */
[----:B0-----:R0:W0:Y:S02]  /*8fa0*/  SHFL.DOWN PT, R251, R246, 0x10, 0x1f ;  /* 0x0a001f00f6fb7f89 */ /* 0x00102400000e0000 */
.L_x_5362:
        /* <DEDUP_REMOVED lines=12> */
.L_x_5211:
[----:B------:R-:W-:Y:S05]  /*9070*/  BSYNC.RECONVERGENT B1 ;  /* 0x0000000000017941 */ /* 0x000fea0003800200 */
.L_x_5210:
        /* <DEDUP_REMOVED lines=11> */
[----:B------:R-:W-:-:S02]  /*9130*/  FMUL.FTZ R242, R62, R223 ;  /* 0x000000df3ef27220 */ /* 0x000fc40000410000 */
[----:B------:R1:W1:Y:S01]  /*9140*/  SHFL.DOWN PT, R77, R248, 0x1, 0x1f ;  /* 0x08201f00f84d7f89 */ /* 0x00026200000e0000 */
[-C--:B0-----:R-:W-:Y:S01]  /*9150*/  FFMA.FTZ R244, R62, R205.reuse, -R225 ;  /* 0x000000cd3ef47223 */ /* 0x081fe200000108e1 */
[----:B------:R-:W-:Y:S01]  /*9160*/  FFMA.FTZ R239, R63, R205, R242 ;  /* 0x000000cd3fef7223 */ /* 0x000fe200000100f2 */
[-C--:B------:R-:W-:Y:S01]  /*9170*/  FMUL.FTZ R225, R61, R223.reuse ;  /* 0x000000df3de17220 */ /* 0x080fe20000410000 */
[----:B------:R0:W0:Y:S01]  /*9180*/  SHFL.DOWN PT, R78, R247, 0x1, 0x1f ;  /* 0x08201f00f74e7f89 */ /* 0x00002200000e0000 */
[C---:B------:R-:W-:Y:S01]  /*9190*/  FMUL.FTZ R242, R60.reuse, R223 ;  /* 0x000000df3cf27220 */ /* 0x040fe20000410000 */
[----:B--2---:R-:W-:Y:S01]  /*91a0*/  FADD.FTZ R217, R217, R244 ;  /* 0x000000f4d9d97221 */ /* 0x004fe20000010000 */
[-C--:B------:R-:W-:Y:S01]  /*91b0*/  FFMA.FTZ R225, R60, R205.reuse, -R225 ;  /* 0x000000cd3ce17223 */ /* 0x080fe200000108e1 */
[----:B------:R2:W0:Y:S01]  /*91c0*/  SHFL.DOWN PT, R251, R246, 0x1, 0x1f ;  /* 0x08201f00f6fb7f89 */ /* 0x00042200000e0000 */
[----:B------:R-:W-:Y:S01]  /*91d0*/  FFMA.FTZ R223, R61, R205, R242 ;  /* 0x000000cd3ddf7223 */ /* 0x000fe200000100f2 */
[----:B---3--:R-:W-:-:S02]  /*91e0*/  FADD.FTZ R205, R237, R239 ;  /* 0x000000efedcd7221 */ /* 0x008fc40000010000 */
[----:B------:R2:W3:Y:S01]  /*91f0*/  SHFL.IDX PT, R252, R62, RZ, 0x1f ;  /* 0x00001fff3efc7589 */ /* 0x0004e200000e0000 */
[----:B----4-:R-:W-:-:S03]  /*9200*/  MOV R60, R250 ;  /* 0x000000fa003c7202 */ /* 0x010fc60000000f00 */
[----:B------:R2:W4:Y:S01]  /*9210*/  SHFL.IDX PT, R245, R63, RZ, 0x1f ;  /* 0x00001fff3ff57589 */ /* 0x00052200000e0000 */
[----:B------:R-:W-:-:S07]  /*9220*/  MOV R61, R79 ;  /* 0x0000004f003d7202 */ /* 0x000fce0000000f00 */
.L_x_5376:
        /* <DEDUP_REMOVED lines=15> */
.L_x_5214:
[----:B------:R-:W-:Y:S05]  /*9320*/  BSYNC.RECONVERGENT B1 ;  /* 0x0000000000017941 */ /* 0x000fea0003800200 */
.L_x_5213:
        /* <DEDUP_REMOVED lines=38> */
.L_x_5196:
[----:B------:R-:W-:Y:S05]  /*9590*/  BSYNC B0 ;  /* 0x0000000000007941 */ /* 0x000fea0003800000 */
.L_x_5195:
        /* <DEDUP_REMOVED lines=30> */
[----:B------:R-:W-:Y:S01]  /*9780*/  MOV R77, UR43 ;  /* 0x0000002b004d7c02 */ /* 0x000fe20008000f00 */
        /* <DEDUP_REMOVED lines=23> */
[-C--:B------:R-:W-:Y:S01]  /*9900*/  FFMA.FTZ R221, -R150, R79.reuse, R221 ;  /* 0x0000004f96dd7223 */ /* 0x080fe200000101dd */
[----:B------:R-:W-:Y:S01]  /*9910*/  FFMA.FTZ R76, R164, -R79, R219 ;  /* 0x8000004fa44c7223 */ /* 0x000fe200000100db */
[----:B------:R-:W-:Y:S01]  /*9920*/  FFMA.FTZ R219, R8, -R219, R218 ;  /* 0x800000db08db7223 */ /* 0x000fe200000100da */
[----:B------:R-:W-:Y:S01]  /*9930*/  FFMA.FTZ R79, R7, R230, R78 ;  /* 0x000000e6074f7223 */ /* 0x000fe2000001004e */
[----:B-1----:R-:W-:Y:S01]  /*9940*/  FMUL.FTZ R203, R59, R94 ;  /* 0x0000005e3bcb7220 */ /* 0x002fe20000410000 */
[----:B------:R-:W-:Y:S01]  /*9950*/  FMUL.FTZ R78, R35, R88 ;  /* 0x00000058234e7220 */ /* 0x000fe20000410000 */
[----:B------:R-:W-:Y:S01]  /*9960*/  FFMA.FTZ R219, R7, -R228, R219 ;  /* 0x800000e407db7223 */ /* 0x000fe200000100db */
[----:B------:R-:W-:Y:S01]  /*9970*/  FFMA.FTZ R218, R6, R234, R79 ;  /* 0x000000ea06da7223 */ /* 0x000fe2000001004f */
[-C--:B------:R-:W-:Y:S01]  /*9980*/  FFMA.FTZ R230, -R151, R203.reuse, R230 ;  /* 0x000000cb97e67223 */ /* 0x080fe200000101e6 */
[----:B------:R-:W-:Y:S01]  /*9990*/  FFMA.FTZ R77, R165, -R203, R228 ;  /* 0x800000cba54d7223 */ /* 0x000fe200000100e4 */
[----:B------:R-:W-:Y:S01]  /*99a0*/  ISETP.NE.AND P2, PT, R108, RZ, PT ;  /* 0x000000ff6c00720c */ /* 0x000fe20003f45270 */
[-C--:B------:R-:W-:Y:S01]  /*99b0*/  FFMA.FTZ R234, -R153, R78.reuse, R234 ;  /* 0x0000004e99ea7223 */ /* 0x080fe200000101ea */
[-C--:B--2---:R-:W-:Y:S01]  /*99c0*/  FMUL.FTZ R203, R65, R107.reuse ;  /* 0x0000006b41cb7220 */ /* 0x084fe20000410000 */
[----:B------:R-:W-:Y:S01]  /*99d0*/  FFMA.FTZ R78, R167, -R78, R232 ;  /* 0x8000004ea74e7223 */ /* 0x000fe200000100e8 */
[----:B------:R-:W-:Y:S01]  /*99e0*/  FFMA.FTZ R232, R6, -R232, R219 ;  /* 0x800000e806e87223 */ /* 0x000fe200000100db */
[C---:B------:R-:W-:Y:S01]  /*99f0*/  FFMA.FTZ R205, R5.reuse, R220, R218 ;  /* 0x000000dc05cd7223 */ /* 0x040fe200000100da */
[C---:B------:R-:W-:Y:S01]  /*9a00*/  FMUL.FTZ R218, R64.reuse, R107 ;  /* 0x0000006b40da7220 */ /* 0x040fe20000410000 */
[----:B------:R-:W-:Y:S01]  /*9a10*/  FFMA.FTZ R203, R64, R106, R203 ;  /* 0x0000006a40cb7223 */ /* 0x000fe200000100cb */
[----:B------:R-:W-:Y:S01]  /*9a20*/  FMUL.FTZ R64, R34, R85 ;  /* 0x0000005522407220 */ /* 0x000fe20000410000 */
[----:B------:R-:W-:Y:S01]  /*9a30*/  FFMA.FTZ R232, R5, -R222, R232 ;  /* 0x800000de05e87223 */ /* 0x000fe200000100e8 */
[----:B------:R-:W-:Y:S01]  /*9a40*/  FFMA.FTZ R65, R65, R106, -R218 ;  /* 0x0000006a41417223 */ /* 0x000fe200000108da */
[----:B------:R-:W-:Y:S01]  /*9a50*/  FFMA.FTZ R106, R4, R209, R205 ;  /* 0x000000d1046a7223 */ /* 0x000fe200000100cd */
[-C--:B------:R-:W-:Y:S01]  /*9a60*/  FFMA.FTZ R209, -R152, R64.reuse, R209 ;  /* 0x0000004098d17223 */ /* 0x080fe200000101d1 */
[----:B------:R-:W-:Y:S01]  /*9a70*/  FFMA.FTZ R64, R206, -R64, R207 ;  /* 0x80000040ce407223 */ /* 0x000fe200000100cf */
[----:B------:R-:W-:Y:S01]  /*9a80*/  FFMA.FTZ R232, R4, -R207, R232 ;  /* 0x800000cf04e87223 */ /* 0x000fe200000100e8 */
[----:B------:R-:W-:Y:S01]  /*9a90*/  FADD.FTZ R205, R184, R203 ;  /* 0x000000cbb8cd7221 */ /* 0x000fe20000010000 */
[----:B------:R-:W-:Y:S01]  /*9aa0*/  FADD.FTZ R207, R202, R65 ;  /* 0x00000041cacf7221 */ /* 0x000fe20000010000 */
[----:B------:R-:W-:Y:S01]  /*9ab0*/  VOTEU.ALL UP0, P2 ;  /* 0x0000000000ff7886 */ /* 0x000fe20001000000 */
[----:B------:R-:W-:Y:S01]  /*9ac0*/  FFMA.FTZ R65, R3, R210, R106 ;  /* 0x000000d203417223 */ /* 0x000fe2000001006a */
[C---:B------:R-:W-:Y:S01]  /*9ad0*/  FMUL.FTZ R184, R111.reuse, R205 ;  /* 0x000000cd6fb87220 */ /* 0x040fe20000410000 */
[----:B------:R-:W-:Y:S01]  /*9ae0*/  FMUL.FTZ R106, R111, R207 ;  /* 0x000000cf6f6a7220 */ /* 0x000fe20000410000 */
[----:B------:R-:W-:Y:S01]  /*9af0*/  FMUL.FTZ R107, R57, R89 ;  /* 0x00000059396b7220 */ /* 0x000fe20000410000 */
[----:B------:R-:W-:Y:S01]  /*9b00*/  @!UP0 ULEA UR9, UR8, UR26, 0x4 ;  /* 0x0000001a08098291 */ /* 0x000fe2000f8e20ff */
[C---:B------:R-:W-:Y:S01]  /*9b10*/  FFMA.FTZ R184, R113.reuse, R207, -R184 ;  /* 0x000000cf71b87223 */ /* 0x040fe200000108b8 */
[----:B------:R-:W-:Y:S01]  /*9b20*/  FFMA.FTZ R113, R113, R205, R106 ;  /* 0x000000cd71717223 */ /* 0x000fe2000001006a */
[----:B------:R-:W-:Y:S01]  /*9b30*/  FMUL.FTZ R202, R33, R86 ;  /* 0x0000005621ca7220 */ /* 0x000fe20000410000 */
[----:B------:R-:W-:Y:S01]  /*9b40*/  FFMA.FTZ R210, -R166, R107, R210 ;  /* 0x0000006ba6d27223 */ /* 0x000fe200000101d2 */
[----:B------:R-:W-:Y:S01]  /*9b50*/  FADD.FTZ R187, R187, R184 ;  /* 0x000000b8bbbb7221 */ /* 0x000fe20000010000 */
[----:B------:R-:W-:Y:S01]  /*9b60*/  FADD.FTZ R168, R168, R113 ;  /* 0x00000071a8a87221 */ /* 0x000fe20000010000 */
[----:B------:R-:W-:Y:S01]  /*9b70*/  FMUL.FTZ R184, R201, R207 ;  /* 0x000000cfc9b87220 */ /* 0x000fe20000410000 */
[----:B------:R-:W-:Y:S01]  /*9b80*/  FFMA.FTZ R111, R204, -R107, R208 ;  /* 0x8000006bcc6f7223 */ /* 0x000fe200000100d0 */
[----:B0-----:R0:W-:Y:S01]  /*9b90*/  @!P2 STS.128 [UR9+0x8b80], R60 ;  /* 0x008b803cff00a988 */ /* 0x0011e20008000c09 */
[CC--:B------:R-:W-:Y:S01]  /*9ba0*/  FMUL.FTZ R113, R115.reuse, R187.reuse ;  /* 0x000000bb73717220 */ /* 0x0c0fe20000410000 */
[----:B------:R-:W-:Y:S01]  /*9bb0*/  FMUL.FTZ R106, R115, R168 ;  /* 0x000000a8736a7220 */ /* 0x000fe20000410000 */
[----:B------:R-:W-:Y:S01]  /*9bc0*/  FFMA.FTZ R203, R201, -R202, R212 ;  /* 0x800000cac9cb7223 */ /* 0x000fe200000100d4 */
[----:B------:R-:W-:Y:S01]  /*9bd0*/  FFMA.FTZ R107, R3, -R208, R232 ;  /* 0x800000d0036b7223 */ /* 0x000fe200000100e8 */
[C---:B------:R-:W-:Y:S01]  /*9be0*/  FFMA.FTZ R113, R116.reuse, R168, R113 ;  /* 0x000000a874717223 */ /* 0x040fe20000010071 */
[----:B------:R-:W-:Y:S01]  /*9bf0*/  FFMA.FTZ R115, R116, R187, -R106 ;  /* 0x000000bb74737223 */ /* 0x000fe2000001086a */
[----:B------:R-:W-:Y:S01]  /*9c00*/  FMUL.FTZ R106, R205, UR27 ;  /* 0x0000001bcd6a7c20 */ /* 0x000fe20008410000 */
[C---:B------:R-:W-:Y:S01]  /*9c10*/  FMUL.FTZ R208, R207.reuse, R86 ;  /* 0x00000056cfd07220 */ /* 0x040fe20000410000 */
[----:B------:R-:W-:Y:S01]  /*9c20*/  FADD.FTZ R170, R170, R113 ;  /* 0x00000071aaaa7221 */ /* 0x000fe20000010000 */
[----:B------:R-:W-:Y:S01]  /*9c30*/  FADD.FTZ R186, R186, R115 ;  /* 0x00000073baba7221 */ /* 0x000fe20000010000 */
[----:B------:R-:W-:Y:S01]  /*9c40*/  FFMA.FTZ R106, R207, UR30, -R106 ;  /* 0x0000001ecf6a7c23 */ /* 0x000fe2000801086a */
[C---:B------:R-:W-:Y:S01]  /*9c50*/  FFMA.FTZ R202, -R185.reuse, R202, R214 ;  /* 0x000000cab9ca7223 */ /* 0x040fe200000101d6 */
[----:B------:R-:W-:Y:S01]  /*9c60*/  FFMA.FTZ R184, R185, R205, R184 ;  /* 0x000000cdb9b87223 */ /* 0x000fe200000100b8 */
[----:B0-----:R-:W-:-:S02]  /*9c70*/  HFMA2 R63, -RZ, RZ, 0, 7.8678131103515625e-06 ;  /* 0x00000084ff3f7431 */ /* 0x001fc400000001ff */
[----:B------:R-:W-:Y:S01]  /*9c80*/  FMUL.FTZ R60, R207, UR27 ;  /* 0x0000001bcf3c7c20 */ /* 0x000fe20008410000 */
[----:B------:R-:W-:Y:S01]  /*9c90*/  FMUL.FTZ R185, R203, R106 ;  /* 0x0000006acbb97220 */ /* 0x000fe20000410000 */
[----:B------:R-:W-:Y:S01]  /*9ca0*/  FMUL.FTZ R113, R204, R187 ;  /* 0x000000bbcc717220 */ /* 0x000fe20000410000 */
[C---:B------:R-:W-:Y:S01]  /*9cb0*/  FMUL.FTZ R116, R205.reuse, R86 ;  /* 0x00000056cd747220 */ /* 0x040fe20000410000 */
[----:B------:R-:W-:Y:S01]  /*9cc0*/  FFMA.FTZ R115, R205, UR30, R60 ;  /* 0x0000001ecd737c23 */ /* 0x000fe2000801003c */
[----:B------:R-:W-:Y:S01]  /*9cd0*/  FMUL.FTZ R61, R203, R208 ;  /* 0x000000d0cb3d7220 */ /* 0x000fe20000410000 */
[----:B------:R-:W-:Y:S01]  /*9ce0*/  FMUL.FTZ R67, R47, R91 ;  /* 0x0000005b2f437220 */ /* 0x000fe20000410000 */
[----:B------:R-:W-:Y:S01]  /*9cf0*/  FMUL.FTZ R203, R203, R116 ;  /* 0x00000074cbcb7220 */ /* 0x000fe20000410000 */
[----:B------:R-:W-:Y:S01]  /*9d00*/  FFMA.FTZ R106, R202, R115, R185 ;  /* 0x00000073ca6a7223 */ /* 0x000fe200000100b9 */
[----:B------:R-:W-:Y:S02]  /*9d10*/  IMAD R62, R108, R63, UR26 ;  /* 0x0000001a6c3e7e24 */ /* 0x000fe4000f8e023f */
[C---:B------:R-:W-:Y:S01]  /*9d20*/  FMUL.FTZ R63, R117.reuse, R170 ;  /* 0x000000aa753f7220 */ /* 0x040fe20000410000 */
[----:B------:R-:W-:Y:S01]  /*9d30*/  FMUL.FTZ R117, R117, R186 ;  /* 0x000000ba75757220 */ /* 0x000fe20000410000 */
[----:B------:R-:W-:Y:S01]  /*9d40*/  FFMA.FTZ R115, R166, R168, R113 ;  /* 0x000000a8a6737223 */ /* 0x000fe20000010071 */
[----:B------:R-:W-:Y:S01]  /*9d50*/  FFMA.FTZ R60, R202, R116, R61 ;  /* 0x00000074ca3c7223 */ /* 0x000fe2000001003d */
[C---:B------:R-:W-:Y:S01]  /*9d60*/  FFMA.FTZ R63, R118.reuse, R186, -R63 ;  /* 0x000000ba763f7223 */ /* 0x040fe2000001083f */
[----:B------:R-:W-:Y:S01]  /*9d70*/  FFMA.FTZ R118, R118, R170, R117 ;  /* 0x000000aa76767223 */ /* 0x000fe20000010075 */
[----:B------:R-:W-:Y:S01]  /*9d80*/  FMUL.FTZ R201, R33, R116 ;  /* 0x0000007421c97220 */ /* 0x000fe20000410000 */
[----:B------:R-:W-:Y:S01]  /*9d90*/  FMUL.FTZ R113, R187, UR27 ;  /* 0x0000001bbb717c20 */ /* 0x000fe20008410000 */
[----:B------:R-:W-:Y:S01]  /*9da0*/  FADD.FTZ R188, R188, R63 ;  /* 0x0000003fbcbc7221 */ /* 0x000fe20000010000 */
[----:B------:R-:W-:Y:S01]  /*9db0*/  FADD.FTZ R171, R171, R118 ;  /* 0x00000076abab7221 */ /* 0x000fe20000010000 */
[C---:B------:R-:W-:Y:S01]  /*9dc0*/  FMUL.FTZ R116, R168.reuse, UR27 ;  /* 0x0000001ba8747c20 */ /* 0x040fe20008410000 */
[----:B------:R-:W-:Y:S01]  /*9dd0*/  FFMA.FTZ R117, R168, UR30, R113 ;  /* 0x0000001ea8757c23 */ /* 0x000fe20008010071 */
[CC--:B------:R-:W-:Y:S01]  /*9de0*/  FMUL.FTZ R63, R119.reuse, R188.reuse ;  /* 0x000000bc773f7220 */ /* 0x0c0fe20000410000 */
[----:B------:R-:W-:Y:S01]  /*9df0*/  FMUL.FTZ R119, R119, R171 ;  /* 0x000000ab77777220 */ /* 0x000fe20000410000 */
[C---:B------:R-:W-:Y:S01]  /*9e00*/  FFMA.FTZ R116, R187.reuse, UR30, -R116 ;  /* 0x0000001ebb747c23 */ /* 0x040fe20008010874 */
[----:B------:R-:W-:Y:S01]  /*9e10*/  FMUL.FTZ R166, R187, R89 ;  /* 0x00000059bba67220 */ /* 0x000fe20000410000 */
[C---:B------:R-:W-:Y:S01]  /*9e20*/  FFMA.FTZ R63, R120.reuse, R171, R63 ;  /* 0x000000ab783f7223 */ /* 0x040fe2000001003f */
[----:B------:R-:W-:Y:S01]  /*9e30*/  FFMA.FTZ R120, R120, R188, -R119 ;  /* 0x000000bc78787223 */ /* 0x000fe20000010877 */
[----:B------:R-:W-:Y:S01]  /*9e40*/  FMUL.FTZ R168, R168, R89 ;  /* 0x00000059a8a87220 */ /* 0x000fe20000410000 */
[----:B------:R-:W-:Y:S01]  /*9e50*/  FMUL.FTZ R113, R111, R166 ;  /* 0x000000a66f717220 */ /* 0x000fe20000410000 */
[----:B------:R-:W-:Y:S01]  /*9e60*/  FADD.FTZ R172, R172, R63 ;  /* 0x0000003facac7221 */ /* 0x000fe20000010000 */
[----:B------:R-:W-:Y:S01]  /*9e70*/  FADD.FTZ R189, R189, R120 ;  /* 0x00000078bdbd7221 */ /* 0x000fe20000010000 */
[C---:B------:R-:W-:Y:S01]  /*9e80*/  FMUL.FTZ R119, R111.reuse, R116 ;  /* 0x000000746f777220 */ /* 0x040fe20000410000 */
[----:B------:R-:W-:Y:S01]  /*9e90*/  FMUL.FTZ R63, R111, R168 ;  /* 0x000000a86f3f7220 */ /* 0x000fe20000410000 */
[C---:B------:R-:W-:Y:S01]  /*9ea0*/  FMUL.FTZ R118, R121.reuse, R172 ;  /* 0x000000ac79767220 */ /* 0x040fe20000410000 */
[----:B------:R-:W-:Y:S01]  /*9eb0*/  FMUL.FTZ R111, R121, R189 ;  /* 0x000000bd796f7220 */ /* 0x000fe20000410000 */
[C---:B------:R-:W-:Y:S01]  /*9ec0*/  FFMA.FTZ R113, R210.reuse, R168, R113 ;  /* 0x000000a8d2717223 */ /* 0x040fe20000010071 */
[C---:B------:R-:W-:Y:S01]  /*9ed0*/  FFMA.FTZ R63, R210.reuse, R166, -R63 ;  /* 0x000000a6d23f7223 */ /* 0x040fe2000001083f */
[----:B------:R-:W-:Y:S01]  /*9ee0*/  FFMA.FTZ R210, R210, R117, R119 ;  /* 0x00000075d2d27223 */ /* 0x000fe20000010077 */
[C---:B------:R-:W-:Y:S01]  /*9ef0*/  FFMA.FTZ R116, R122.reuse, R172, R111 ;  /* 0x000000ac7a747223 */ /* 0x040fe2000001006f */
[----:B------:R-:W-:Y:S01]  /*9f00*/  FFMA.FTZ R111, R122, R189, -R118 ;  /* 0x000000bd7a6f7223 */ /* 0x000fe20000010876 */
[----:B------:R-:W-:Y:S01]  /*9f10*/  FFMA.FTZ R26, R115, R89, R26 ;  /* 0x00000059731a7223 */ /* 0x000fe2000001001a */
[----:B------:R-:W-:Y:S01]  /*9f20*/  FMUL.FTZ R121, R186, R85 ;  /* 0x00000055ba797220 */ /* 0x000fe20000410000 */
[----:B------:R-:W-:Y:S01]  /*9f30*/  FADD.FTZ R173, R173, R116 ;  /* 0x00000074adad7221 */ /* 0x000fe20000010000 */
[----:B------:R-:W-:Y:S01]  /*9f40*/  FADD.FTZ R190, R190, R111 ;  /* 0x0000006fbebe7221 */ /* 0x000fe20000010000 */
[C---:B------:R-:W-:Y:S01]  /*9f50*/  FFMA.FTZ R111, R57.reuse, R115, R210 ;  /* 0x00000073396f7223 */ /* 0x040fe200000100d2 */
[----:B------:R-:W-:Y:S01]  /*9f60*/  FMUL.FTZ R119, R170, R85 ;  /* 0x00000055aa777220 */ /* 0x000fe20000410000 */
[----:B------:R-:W-:Y:S01]  /*9f70*/  FMUL.FTZ R187, R57, R166 ;  /* 0x000000a639bb7220 */ /* 0x000fe20000410000 */
[C---:B------:R-:W-:Y:S01]  /*9f80*/  FMUL.FTZ R115, R123.reuse, R190 ;  /* 0x000000be7b737220 */ /* 0x040fe20000410000 */
[----:B------:R-:W-:Y:S01]  /*9f90*/  FMUL.FTZ R123, R123, R173 ;  /* 0x000000ad7b7b7220 */ /* 0x000fe20000410000 */
[----:B------:R-:W-:Y:S01]  /*9fa0*/  FFMA.FTZ R213, -R146, R67, R213 ;  /* 0x0000004392d57223 */ /* 0x000fe200000101d5 */
[----:B------:R-:W-:Y:S01]  /*9fb0*/  FMUL.FTZ R185, R57, R168 ;  /* 0x000000a839b97220 */ /* 0x000fe20000410000 */
[C---:B------:R-:W-:Y:S01]  /*9fc0*/  FFMA.FTZ R117, R126.reuse, R173, R115 ;  /* 0x000000ad7e757223 */ /* 0x040fe20000010073 */
[----:B------:R-:W-:Y:S01]  /*9fd0*/  FFMA.FTZ R126, R126, R190, -R123 ;  /* 0x000000be7e7e7223 */ /* 0x000fe2000001087b */
[----:B------:R-:W-:Y:S01]  /*9fe0*/  FMUL.FTZ R116, R64, R121 ;  /* 0x0000007940747220 */ /* 0x000fe20000410000 */
[----:B------:R-:W-:Y:S01]  /*9ff0*/  FFMA.FTZ R67, R160, -R67, R211 ;  /* 0x80000043a0437223 */ /* 0x000fe200000100d3 */
[----:B------:R-:W-:Y:S01]  /*a000*/  FADD.FTZ R174, R174, R117 ;  /* 0x00000075aeae7221 */ /* 0x000fe20000010000 */
[----:B------:R-:W-:Y:S01]  /*a010*/  FADD.FTZ R191, R191, R126 ;  /* 0x0000007ebfbf7221 */ /* 0x000fe20000010000 */
[----:B------:R-:W-:Y:S01]  /*a020*/  FMUL.FTZ R118, R64, R119 ;  /* 0x0000007740767220 */ /* 0x000fe20000410000 */
[----:B------:R-:W-:Y:S01]  /*a030*/  FMUL.FTZ R211, R58, R92 ;  /* 0x0000005c3ad37220 */ /* 0x000fe20000410000 */
[----:B------:R0:W-:Y:S01]  /*a040*/  STS [R62+0x2174], R187 ;  /* 0x002174bb3e007388 */ /* 0x0001e20000000800 */
[----:B------:R-:W-:Y:S01]  /*a050*/  FMUL.FTZ R117, R127, R191 ;  /* 0x000000bf7f757220 */ /* 0x000fe20000410000 */
[----:B------:R-:W-:Y:S01]  /*a060*/  FFMA.FTZ R115, R209, R119, R116 ;  /* 0x00000077d1737223 */ /* 0x000fe20000010074 */
[-C--:B------:R-:W-:Y:S01]  /*a070*/  FMUL.FTZ R120, R127, R174.reuse ;  /* 0x000000ae7f787220 */ /* 0x080fe20000410000 */
[----:B------:R-:W-:Y:S01]  /*a080*/  P2R R79, PR, RZ, 0x4 ;  /* 0x00000004ff4f7803 */ /* 0x000fe20000000000 */
[----:B------:R1:W-:Y:S01]  /*a090*/  STS [R62+0x2170], R185 ;  /* 0x002170b93e007388 */ /* 0x0003e20000000800 */
[----:B------:R-:W-:Y:S01]  /*a0a0*/  FFMA.FTZ R116, R209, R121, -R118 ;  /* 0x00000079d1747223 */ /* 0x000fe20000010876 */
[----:B------:R-:W-:Y:S01]  /*a0b0*/  FFMA.FTZ R79, R169, -R211, R222 ;  /* 0x800000d3a94f7223 */ /* 0x000fe200000100de */
[C---:B------:R-:W-:Y:S01]  /*a0c0*/  FFMA.FTZ R118, R128.reuse, R174, R117 ;  /* 0x000000ae80767223 */ /* 0x040fe20000010075 */
[----:B------:R-:W-:Y:S01]  /*a0d0*/  FFMA.FTZ R117, R128, R191, -R120 ;  /* 0x000000bf80757223 */ /* 0x000fe20000010878 */
[----:B0-----:R-:W-:Y:S01]  /*a0e0*/  FMUL.FTZ R187, R34, R121 ;  /* 0x0000007922bb7220 */ /* 0x001fe20000410000 */
[-C--:B------:R-:W-:Y:S01]  /*a0f0*/  FMUL.FTZ R121, R188, R92.reuse ;  /* 0x0000005cbc797220 */ /* 0x080fe20000410000 */
[----:B------:R-:W-:Y:S01]  /*a100*/  FFMA.FTZ R220, -R155, R211, R220 ;  /* 0x000000d39bdc7223 */ /* 0x000fe200000101dc */
[----:B------:R-:W-:Y:S01]  /*a110*/  FADD.FTZ R175, R175, R118 ;  /* 0x00000076afaf7221 */ /* 0x000fe20000010000 */
[----:B------:R-:W-:Y:S01]  /*a120*/  FADD.FTZ R192, R192, R117 ;  /* 0x00000075c0c07221 */ /* 0x000fe20000010000 */
[----:B-1----:R-:W-:Y:S01]  /*a130*/  FMUL.FTZ R185, R34, R119 ;  /* 0x0000007722b97220 */ /* 0x002fe20000410000 */
[----:B------:R-:W-:Y:S01]  /*a140*/  FMUL.FTZ R119, R171, R92 ;  /* 0x0000005cab777220 */ /* 0x000fe20000410000 */
[----:B------:R-:W-:Y:S01]  /*a150*/  FMUL.FTZ R123, R79, R121 ;  /* 0x000000794f7b7220 */ /* 0x000fe20000410000 */
[----:B------:R0:W-:Y:S01]  /*a160*/  STS [R62+0x216c], R187 ;  /* 0x00216cbb3e007388 */ /* 0x0001e20000000800 */
[-C--:B------:R-:W-:Y:S01]  /*a170*/  FMUL.FTZ R127, R189, R88.reuse ;  /* 0x00000058bd7f7220 */ /* 0x080fe20000410000 */
[-C--:B------:R-:W-:Y:S01]  /*a180*/  FMUL.FTZ R120, R79, R119.reuse ;  /* 0x000000774f787220 */ /* 0x080fe20000410000 */
[----:B------:R-:W-:Y:S01]  /*a190*/  FFMA.FTZ R118, R220, R119, R123 ;  /* 0x00000077dc767223 */ /* 0x000fe2000001007b */
[----:B------:R1:W-:Y:S01]  /*a1a0*/  STS [R62+0x2168], R185 ;  /* 0x002168b93e007388 */ /* 0x0003e20000000800 */
[----:B------:R-:W-:Y:S01]  /*a1b0*/  FMUL.FTZ R123, R172, R88 ;  /* 0x00000058ac7b7220 */ /* 0x000fe20000410000 */
[----:B------:R-:W-:Y:S01]  /*a1c0*/  FFMA.FTZ R117, R220, R121, -R120 ;  /* 0x00000079dc757223 */ /* 0x000fe20000010878 */
[----:B------:R-:W-:Y:S01]  /*a1d0*/  FMUL.FTZ R120, R129, R192 ;  /* 0x000000c081787220 */ /* 0x000fe20000410000 */
[----:B------:R-:W-:Y:S01]  /*a1e0*/  FMUL.FTZ R126, R190, R94 ;  /* 0x0000005ebe7e7220 */ /* 0x000fe20000410000 */
[----:B------:R-:W-:Y:S01]  /*a1f0*/  FMUL.FTZ R73, R52, R93 ;  /* 0x0000005d34497220 */ /* 0x000fe20000410000 */
[----:B0-----:R-:W-:Y:S01]  /*a200*/  FMUL.FTZ R187, R58, R121 ;  /* 0x000000793abb7220 */ /* 0x001fe20000410000 */
[----:B------:R-:W-:Y:S01]  /*a210*/  FFMA.FTZ R17, R184, R86, R17 ;  /* 0x00000056b8117223 */ /* 0x000fe20000010011 */
[----:B------:R-:W-:Y:S01]  /*a220*/  FFMA.FTZ R106, R33, R184, R106 ;  /* 0x000000b8216a7223 */ /* 0x000fe2000001006a */
[----:B------:R-:W-:Y:S01]  /*a230*/  FFMA.FTZ R235, -R114, R73, R235 ;  /* 0x0000004972eb7223 */ /* 0x000fe200000101eb */
[----:B-1----:R-:W-:Y:S01]  /*a240*/  FMUL.FTZ R185, R58, R119 ;  /* 0x000000773ab97220 */ /* 0x002fe20000410000 */
[----:B------:R-:W-:Y:S01]  /*a250*/  FMUL.FTZ R119, R129, R175 ;  /* 0x000000af81777220 */ /* 0x000fe20000410000 */
[----:B------:R-:W-:Y:S01]  /*a260*/  FMUL.FTZ R129, R78, R123 ;  /* 0x0000007b4e817220 */ /* 0x000fe20000410000 */
[----:B------:R-:W-:Y:S01]  /*a270*/  STS [R62+0x2164], R187 ;  /* 0x002164bb3e007388 */ /* 0x000fe20000000800 */
[----:B------:R-:W-:Y:S01]  /*a280*/  FFMA.FTZ R73, R158, -R73, R227 ;  /* 0x800000499e497223 */ /* 0x000fe200000100e3 */
[C---:B------:R-:W-:Y:S01]  /*a290*/  FFMA.FTZ R122, R130.reuse, R192, -R119 ;  /* 0x000000c0827a7223 */ /* 0x040fe20000010877 */
[----:B------:R-:W-:Y:S01]  /*a2a0*/  FFMA.FTZ R119, R130, R175, R120 ;  /* 0x000000af82777223 */ /* 0x000fe20000010078 */
[----:B------:R0:W-:Y:S01]  /*a2b0*/  STS [R62+0x2160], R185 ;  /* 0x002160b93e007388 */ /* 0x0001e20000000800 */
[-C--:B------:R-:W-:Y:S01]  /*a2c0*/  FFMA.FTZ R61, R202, R208.reuse, -R203 ;  /* 0x000000d0ca3d7223 */ /* 0x080fe200000108cb */
[----:B------:R-:W-:Y:S01]  /*a2d0*/  FADD.FTZ R193, R193, R122 ;  /* 0x0000007ac1c17221 */ /* 0x000fe20000010000 */
[----:B------:R-:W-:Y:S01]  /*a2e0*/  FADD.FTZ R176, R176, R119 ;  /* 0x00000077b0b07221 */ /* 0x000fe20000010000 */
[----:B------:R-:W-:Y:S01]  /*a2f0*/  FMUL.FTZ R119, R78, R127 ;  /* 0x0000007f4e777220 */ /* 0x000fe20000410000 */
[----:B------:R-:W-:Y:S01]  /*a300*/  FMUL.FTZ R205, R33, R208 ;  /* 0x000000d021cd7220 */ /* 0x000fe20000410000 */
[C---:B------:R-:W-:Y:S01]  /*a310*/  FMUL.FTZ R121, R131.reuse, R193 ;  /* 0x000000c183797220 */ /* 0x040fe20000410000 */
[-C--:B------:R-:W-:Y:S01]  /*a320*/  FMUL.FTZ R120, R131, R176.reuse ;  /* 0x000000b083787220 */ /* 0x080fe20000410000 */
[-C--:B------:R-:W-:Y:S01]  /*a330*/  FFMA.FTZ R119, R234, R123.reuse, R119 ;  /* 0x0000007bea777223 */ /* 0x080fe20000010077 */
[C---:B------:R-:W-:Y:S01]  /*a340*/  FMUL.FTZ R131, R35.reuse, R123 ;  /* 0x0000007b23837220 */ /* 0x040fe20000410000 */
[C---:B------:R-:W-:Y:S01]  /*a350*/  FFMA.FTZ R122, R132.reuse, R176, R121 ;  /* 0x000000b0847a7223 */ /* 0x040fe20000010079 */
[----:B------:R-:W-:Y:S01]  /*a360*/  FFMA.FTZ R121, R132, R193, -R120 ;  /* 0x000000c184797223 */ /* 0x000fe20000010878 */
[-C--:B0-----:R-:W-:Y:S01]  /*a370*/  FMUL.FTZ R185, R35, R127.reuse ;  /* 0x0000007f23b97220 */ /* 0x081fe20000410000 */
[----:B------:R-:W-:Y:S01]  /*a380*/  FFMA.FTZ R120, R234, R127, -R129 ;  /* 0x0000007fea787223 */ /* 0x000fe20000010881 */
[----:B------:R-:W-:Y:S01]  /*a390*/  FADD.FTZ R177, R177, R122 ;  /* 0x0000007ab1b17221 */ /* 0x000fe20000010000 */
[----:B------:R-:W-:Y:S01]  /*a3a0*/  FADD.FTZ R194, R194, R121 ;  /* 0x00000079c2c27221 */ /* 0x000fe20000010000 */
[----:B------:R-:W-:Y:S01]  /*a3b0*/  FMUL.FTZ R122, R173, R94 ;  /* 0x0000005ead7a7220 */ /* 0x000fe20000410000 */
[----:B------:R-:W-:Y:S01]  /*a3c0*/  FMUL.FTZ R127, R77, R126 ;  /* 0x0000007e4d7f7220 */ /* 0x000fe20000410000 */
[----:B------:R0:W-:Y:S01]  /*a3d0*/  STS [R62+0x2158], R131 ;  /* 0x002158833e007388 */ /* 0x0001e20000000800 */
[C---:B------:R-:W-:Y:S01]  /*a3e0*/  FMUL.FTZ R121, R133.reuse, R194 ;  /* 0x000000c285797220 */ /* 0x040fe20000410000 */
[-C--:B------:R-:W-:Y:S01]  /*a3f0*/  FMUL.FTZ R133, R133, R177.reuse ;  /* 0x000000b185857220 */ /* 0x080fe20000410000 */
[----:B------:R-:W-:Y:S01]  /*a400*/  FMUL.FTZ R129, R77, R122 ;  /* 0x0000007a4d817220 */ /* 0x000fe20000410000 */
[----:B------:R1:W-:Y:S01]  /*a410*/  STS [R62+0x215c], R185 ;  /* 0x00215cb93e007388 */ /* 0x0003e20000000800 */
[C---:B------:R-:W-:Y:S01]  /*a420*/  FFMA.FTZ R123, R134.reuse, R177, R121 ;  /* 0x000000b1867b7223 */ /* 0x040fe20000010079 */
[----:B------:R-:W-:Y:S01]  /*a430*/  FFMA.FTZ R134, R134, R194, -R133 ;  /* 0x000000c286867223 */ /* 0x000fe20000010885 */
[----:B------:R-:W-:Y:S01]  /*a440*/  FFMA.FTZ R121, R230, R122, R127 ;  /* 0x0000007ae6797223 */ /* 0x000fe2000001007f */
[----:B------:R-:W-:Y:S01]  /*a450*/  FMUL.FTZ R133, R59, R126 ;  /* 0x0000007e3b857220 */ /* 0x000fe20000410000 */
[----:B------:R-:W-:Y:S01]  /*a460*/  FADD.FTZ R178, R178, R123 ;  /* 0x0000007bb2b27221 */ /* 0x000fe20000010000 */
[----:B------:R-:W-:Y:S01]  /*a470*/  FADD.FTZ R195, R195, R134 ;  /* 0x00000086c3c37221 */ /* 0x000fe20000010000 */
[----:B0-----:R-:W-:Y:S01]  /*a480*/  FMUL.FTZ R131, R59, R122 ;  /* 0x0000007a3b837220 */ /* 0x001fe20000410000 */
[----:B------:R-:W-:Y:S01]  /*a490*/  FFMA.FTZ R122, R230, R126, -R129 ;  /* 0x0000007ee67a7223 */ /* 0x000fe20000010881 */
[CC--:B------:R-:W-:Y:S01]  /*a4a0*/  FMUL.FTZ R128, R135.reuse, R178.reuse ;  /* 0x000000b287807220 */ /* 0x0c0fe20000410000 */
[----:B------:R-:W-:Y:S01]  /*a4b0*/  FMUL.FTZ R123, R135, R195 ;  /* 0x000000c3877b7220 */ /* 0x000fe20000410000 */
[-C--:B------:R-:W-:Y:S01]  /*a4c0*/  FMUL.FTZ R129, R191, R87.reuse ;  /* 0x00000057bf817220 */ /* 0x080fe20000410000 */
[----:B------:R-:W-:Y:S01]  /*a4d0*/  FMUL.FTZ R127, R174, R87 ;  /* 0x00000057ae7f7220 */ /* 0x000fe20000410000 */
[----:B------:R0:W-:Y:S01]  /*a4e0*/  STS [R62+0x2154], R133 ;  /* 0x002154853e007388 */ /* 0x0001e20000000800 */
[C---:B------:R-:W-:Y:S01]  /*a4f0*/  FFMA.FTZ R126, R136.reuse, R178, R123 ;  /* 0x000000b2887e7223 */ /* 0x040fe2000001007b */
[----:B------:R-:W-:Y:S01]  /*a500*/  FFMA.FTZ R123, R136, R195, -R128 ;  /* 0x000000c3887b7223 */ /* 0x000fe20000010880 */
[----:B------:R-:W-:Y:S01]  /*a510*/  FMUL.FTZ R128, R76, R129 ;  /* 0x000000814c807220 */ /* 0x000fe20000410000 */
[-C--:B-1----:R-:W-:Y:S01]  /*a520*/  FMUL.FTZ R185, R36, R127.reuse ;  /* 0x0000007f24b97220 */ /* 0x082fe20000410000 */
[----:B------:R-:W-:Y:S01]  /*a530*/  FADD.FTZ R179, R179, R126 ;  /* 0x0000007eb3b37221 */ /* 0x000fe20000010000 */
[----:B------:R-:W-:Y:S01]  /*a540*/  FADD.FTZ R196, R196, R123 ;  /* 0x0000007bc4c47221 */ /* 0x000fe20000010000 */
[-C--:B------:R-:W-:Y:S01]  /*a550*/  FMUL.FTZ R126, R76, R127.reuse ;  /* 0x0000007f4c7e7220 */ /* 0x080fe20000410000 */
[----:B------:R-:W-:Y:S01]  /*a560*/  FFMA.FTZ R123, R221, R127, R128 ;  /* 0x0000007fdd7b7223 */ /* 0x000fe20000010080 */
[C---:B------:R-:W-:Y:S01]  /*a570*/  FMUL.FTZ R127, R137.reuse, R179 ;  /* 0x000000b3897f7220 */ /* 0x040fe20000410000 */
[-C--:B------:R-:W-:Y:S01]  /*a580*/  FMUL.FTZ R128, R137, R196.reuse ;  /* 0x000000c489807220 */ /* 0x080fe20000410000 */
[-C--:B------:R-:W-:Y:S01]  /*a590*/  FMUL.FTZ R187, R36, R129.reuse ;  /* 0x0000008124bb7220 */ /* 0x080fe20000410000 */
[----:B------:R-:W-:Y:S01]  /*a5a0*/  FFMA.FTZ R126, R221, R129, -R126 ;  /* 0x00000081dd7e7223 */ /* 0x000fe2000001087e */
[C---:B------:R-:W-:Y:S01]  /*a5b0*/  FFMA.FTZ R130, R138.reuse, R196, -R127 ;  /* 0x000000c48a827223 */ /* 0x040fe2000001087f */
[----:B------:R-:W-:Y:S01]  /*a5c0*/  FFMA.FTZ R127, R138, R179, R128 ;  /* 0x000000b38a7f7223 */ /* 0x000fe20000010080 */
[----:B0-----:R-:W-:Y:S01]  /*a5d0*/  FMUL.FTZ R133, R192, R96 ;  /* 0x00000060c0857220 */ /* 0x001fe20000410000 */
[----:B------:R0:W-:Y:S01]  /*a5e0*/  STS [R62+0x2150], R131 ;  /* 0x002150833e007388 */ /* 0x0001e20000000800 */
[----:B------:R-:W-:Y:S01]  /*a5f0*/  FADD.FTZ R197, R197, R130 ;  /* 0x00000082c5c57221 */ /* 0x000fe20000010000 */
[----:B------:R-:W-:Y:S01]  /*a600*/  FADD.FTZ R180, R180, R127 ;  /* 0x0000007fb4b47221 */ /* 0x000fe20000010000 */
[----:B------:R-:W-:Y:S01]  /*a610*/  FMUL.FTZ R127, R75, R133 ;  /* 0x000000854b7f7220 */ /* 0x000fe20000410000 */
[----:B------:R1:W-:Y:S01]  /*a620*/  STS [R62+0x2148], R185 ;  /* 0x002148b93e007388 */ /* 0x0003e20000000800 */
[C---:B------:R-:W-:Y:S01]  /*a630*/  FMUL.FTZ R129, R139.reuse, R197 ;  /* 0x000000c58b817220 */ /* 0x040fe20000410000 */
[-C--:B------:R-:W-:Y:S01]  /*a640*/  FMUL.FTZ R128, R139, R180.reuse ;  /* 0x000000b48b807220 */ /* 0x080fe20000410000 */
[-C--:B------:R-:W-:Y:S01]  /*a650*/  FMUL.FTZ R166, R180, R93.reuse ;  /* 0x0000005db4a67220 */ /* 0x080fe20000410000 */
[----:B------:R-:W-:Y:S01]  /*a660*/  FMUL.FTZ R168, R197, R93 ;  /* 0x0000005dc5a87220 */ /* 0x000fe20000410000 */
[C---:B------:R-:W-:Y:S01]  /*a670*/  FFMA.FTZ R130, R140.reuse, R180, R129 ;  /* 0x000000b48c827223 */ /* 0x040fe20000010081 */
[----:B------:R-:W-:Y:S01]  /*a680*/  FFMA.FTZ R129, R140, R197, -R128 ;  /* 0x000000c58c817223 */ /* 0x000fe20000010880 */
[----:B0-----:R-:W-:Y:S01]  /*a690*/  FMUL.FTZ R131, R175, R96 ;  /* 0x00000060af837220 */ /* 0x001fe20000410000 */
        /* <DEDUP_REMOVED lines=10> */
[C---:B------:R-:W-:Y:S01]  /*a740*/  FFMA.FTZ R131, R142.reuse, R181, R129 ;  /* 0x000000b58e837223 */ /* 0x040fe20000010081 */
[----:B------:R-:W-:Y:S01]  /*a750*/  FFMA.FTZ R142, R142, R198, -R141 ;  /* 0x000000c68e8e7223 */ /* 0x000fe2000001088d */
[----:B-1----:R-:W-:Y:S01]  /*a760*/  FMUL.FTZ R185, R80, R133 ;  /* 0x0000008550b97220 */ /* 0x002fe20000410000 */
[----:B------:R-:W-:Y:S01]  /*a770*/  FMUL.FTZ R133, R176, R90 ;  /* 0x0000005ab0857220 */ /* 0x000fe20000410000 */
[----:B------:R-:W-:Y:S01]  /*a780*/  FADD.FTZ R182, R182, R131 ;  /* 0x00000083b6b67221 */ /* 0x000fe20000010000 */
[----:B------:R-:W-:Y:S01]  /*a790*/  FADD.FTZ R199, R199, R142 ;  /* 0x0000008ec7c77221 */ /* 0x000fe20000010000 */
[----:B------:R-:W-:Y:S01]  /*a7a0*/  FMUL.FTZ R137, R68, R135 ;  /* 0x0000008744897220 */ /* 0x000fe20000410000 */
[----:B------:R0:W-:Y:S01]  /*a7b0*/  STS [R62+0x2140], R139 ;  /* 0x0021408b3e007388 */ /* 0x0001e20000000800 */
[C---:B------:R-:W-:Y:S01]  /*a7c0*/  FMUL.FTZ R134, R143.reuse, R182 ;  /* 0x000000b68f867220 */ /* 0x040fe20000410000 */
[----:B------:R-:W-:Y:S01]  /*a7d0*/  FMUL.FTZ R131, R143, R199 ;  /* 0x000000c78f837220 */ /* 0x000fe20000410000 */
[----:B------:R-:W-:Y:S01]  /*a7e0*/  FFMA.FTZ R129, R226, R133, R137 ;  /* 0x00000085e2817223 */ /* 0x000fe20000010089 */
[----:B------:R-:W-:Y:S01]  /*a7f0*/  FMUL.FTZ R136, R69, R140 ;  /* 0x0000008c45887220 */ /* 0x000fe20000410000 */
[----:B------:R-:W-:Y:S01]  /*a800*/  FMUL.FTZ R137, R41, R135 ;  /* 0x0000008729897220 */ /* 0x000fe20000410000 */
[C---:B------:R-:W-:Y:S01]  /*a810*/  FFMA.FTZ R132, R144.reuse, R182, R131 ;  /* 0x000000b690847223 */ /* 0x040fe20000010083 */
[----:B------:R-:W-:Y:S01]  /*a820*/  FFMA.FTZ R131, R144, R199, -R134 ;  /* 0x000000c790837223 */ /* 0x000fe20000010886 */
[----:B------:R-:W-:Y:S01]  /*a830*/  FMUL.FTZ R134, R177, R97 ;  /* 0x00000061b1867220 */ /* 0x000fe20000410000 */
[----:B------:R-:W-:Y:S01]  /*a840*/  FMUL.FTZ R143, R81, R140 ;  /* 0x0000008c518f7220 */ /* 0x000fe20000410000 */
[-C--:B0-----:R-:W-:Y:S01]  /*a850*/  FMUL.FTZ R139, R68, R133.reuse ;  /* 0x00000085448b7220 */ /* 0x081fe20000410000 */
[----:B------:R-:W-:Y:S01]  /*a860*/  FMUL.FTZ R133, R41, R133 ;  /* 0x0000008529857220 */ /* 0x000fe20000410000 */
[----:B------:R-:W-:Y:S01]  /*a870*/  FADD.FTZ R183, R183, R132 ;  /* 0x00000084b7b77221 */ /* 0x000fe20000010000 */
[----:B------:R-:W-:Y:S01]  /*a880*/  FADD.FTZ R200, R200, R131 ;  /* 0x00000083c8c87221 */ /* 0x000fe20000010000 */
[----:B------:R-:W-:Y:S01]  /*a890*/  FFMA.FTZ R130, R226, R135, -R139 ;  /* 0x00000087e2827223 */ /* 0x000fe2000001088b */
[----:B------:R-:W-:Y:S01]  /*a8a0*/  FFMA.FTZ R135, R241, R134, R136 ;  /* 0x00000086f1877223 */ /* 0x000fe20000010088 */
[----:B------:R0:W-:Y:S01]  /*a8b0*/  STS [R62+0x2138], R133 ;  /* 0x002138853e007388 */ /* 0x0001e20000000800 */
[----:B------:R-:W-:Y:S01]  /*a8c0*/  FMUL.FTZ R131, R200, R100 ;  /* 0x00000064c8837220 */ /* 0x000fe20000410000 */
[----:B------:R-:W-:Y:S01]  /*a8d0*/  FMUL.FTZ R141, R81, R134 ;  /* 0x00000086518d7220 */ /* 0x000fe20000410000 */
[----:B------:R-:W-:Y:S01]  /*a8e0*/  FMUL.FTZ R132, R199, R95 ;  /* 0x0000005fc7847220 */ /* 0x000fe20000410000 */
[----:B------:R1:W-:Y:S01]  /*a8f0*/  STS [R62+0x213c], R137 ;  /* 0x00213c893e007388 */ /* 0x0003e20000000800 */
[----:B------:R-:W-:Y:S01]  /*a900*/  FMUL.FTZ R142, R181, R99 ;  /* 0x00000063b58e7220 */ /* 0x000fe20000410000 */
[----:B------:R-:W-:Y:S01]  /*a910*/  FMUL.FTZ R184, R73, R168 ;  /* 0x000000a849b87220 */ /* 0x000fe20000410000 */
[----:B------:R-:W-:Y:S01]  /*a920*/  FMUL.FTZ R138, R125, R132 ;  /* 0x000000847d8a7220 */ /* 0x000fe20000410000 */
[----:B------:R2:W-:Y:S01]  /*a930*/  STS [R62+0x2134], R143 ;  /* 0x0021348f3e007388 */ /* 0x0005e20000000800 */
[----:B------:R-:W-:Y:S01]  /*a940*/  FMUL.FTZ R204, R195, R91 ;  /* 0x0000005bc3cc7220 */ /* 0x000fe20000410000 */
[----:B0-----:R-:W-:Y:S01]  /*a950*/  FMUL.FTZ R133, R69, R134 ;  /* 0x0000008645857220 */ /* 0x001fe20000410000 */
[----:B------:R-:W-:Y:S01]  /*a960*/  FMUL.FTZ R134, R182, R95 ;  /* 0x0000005fb6867220 */ /* 0x000fe20000410000 */
[----:B------:R0:W-:Y:S01]  /*a970*/  STS [R62+0x2144], R185 ;  /* 0x002144b93e007388 */ /* 0x0001e20000000800 */
[----:B------:R-:W-:Y:S01]  /*a980*/  FFMA.FTZ R184, R235, R166, R184 ;  /* 0x000000a6ebb87223 */ /* 0x000fe200000100b8 */
[----:B------:R-:W-:Y:S01]  /*a990*/  FFMA.FTZ R136, R241, R140, -R133 ;  /* 0x0000008cf1887223 */ /* 0x000fe20000010885 */
[----:B------:R-:W-:Y:S01]  /*a9a0*/  FMUL.FTZ R133, R183, R100 ;  /* 0x00000064b7857220 */ /* 0x000fe20000410000 */
[C---:B-1----:R-:W-:Y:S01]  /*a9b0*/  FMUL.FTZ R137, R124.reuse, R131 ;  /* 0x000000837c897220 */ /* 0x042fe20000410000 */
[-C--:B------:R-:W-:Y:S01]  /*a9c0*/  FMUL.FTZ R140, R125, R134.reuse ;  /* 0x000000867d8c7220 */ /* 0x080fe20000410000 */
[C---:B------:R-:W-:Y:S01]  /*a9d0*/  FFMA.FTZ R138, R233.reuse, R134, R138 ;  /* 0x00000086e98a7223 */ /* 0x040fe2000001008a */
[-C--:B------:R-:W-:Y:S01]  /*a9e0*/  FMUL.FTZ R139, R124, R133.reuse ;  /* 0x000000857c8b7220 */ /* 0x080fe20000410000 */
[----:B------:R-:W-:Y:S01]  /*a9f0*/  FFMA.FTZ R137, R236, R133, R137 ;  /* 0x00000085ec897223 */ /* 0x000fe20000010089 */
[----:B------:R-:W-:Y:S01]  /*aa00*/  FFMA.FTZ R140, R233, R132, -R140 ;  /* 0x00000084e98c7223 */ /* 0x000fe2000001088c */
[----:B--2---:R-:W-:Y:S01]  /*aa10*/  FMUL.FTZ R143, R196, R98 ;  /* 0x00000062c48f7220 */ /* 0x004fe20000410000 */
[----:B------:R-:W-:Y:S01]  /*aa20*/  FFMA.FTZ R139, R236, R131, -R139 ;  /* 0x00000083ec8b7223 */ /* 0x000fe2000001088b */
[----:B------:R-:W-:Y:S01]  /*aa30*/  FADD.FTZ R137, RZ, R137 ;  /* 0x00000089ff897221 */ /* 0x000fe20000010000 */
[----:B------:R1:W-:Y:S01]  /*aa40*/  STS [R62+0x2130], R141 ;  /* 0x0021308d3e007388 */ /* 0x0003e20000000800 */
[----:B0-----:R-:W-:Y:S01]  /*aa50*/  FMUL.FTZ R185, R74, R143 ;  /* 0x0000008f4ab97220 */ /* 0x001fe20000410000 */
[----:B------:R-:W-:Y:S01]  /*aa60*/  FADD.FTZ R139, RZ, R139 ;  /* 0x0000008bff8b7221 */ /* 0x000fe20000010000 */
[----:B------:R-:W-:Y:S01]  /*aa70*/  FADD.FTZ R137, R137, R138 ;  /* 0x0000008a89897221 */ /* 0x000fe20000010000 */
[----:B------:R-:W-:Y:S01]  /*aa80*/  FMUL.FTZ R138, R198, R99 ;  /* 0x00000063c68a7220 */ /* 0x000fe20000410000 */
[----:B------:R-:W-:Y:S01]  /*aa90*/  FMUL.FTZ R202, R178, R91 ;  /* 0x0000005bb2ca7220 */ /* 0x000fe20000410000 */
[----:B------:R-:W-:Y:S01]  /*aaa0*/  FADD.FTZ R139, R139, R140 ;  /* 0x0000008c8b8b7221 */ /* 0x000fe20000010000 */
[C---:B------:R-:W-:Y:S01]  /*aab0*/  FMUL.FTZ R140, R72.reuse, R142 ;  /* 0x0000008e488c7220 */ /* 0x040fe20000410000 */
[----:B------:R-:W-:Y:S01]  /*aac0*/  FMUL.FTZ R144, R72, R138 ;  /* 0x0000008a48907220 */ /* 0x000fe20000410000 */
[----:B------:R0:W-:Y:S01]  /*aad0*/  STS [R62+0x214c], R187 ;  /* 0x00214cbb3e007388 */ /* 0x0001e20000000800 */
[----:B-1----:R-:W-:Y:S01]  /*aae0*/  FMUL.FTZ R141, R179, R98 ;  /* 0x00000062b38d7220 */ /* 0x002fe20000410000 */
[C---:B------:R-:W-:Y:S01]  /*aaf0*/  FFMA.FTZ R140, R229.reuse, R138, -R140 ;  /* 0x0000008ae58c7223 */ /* 0x040fe2000001088c */
[----:B------:R-:W-:Y:S01]  /*ab00*/  FFMA.FTZ R144, R229, R142, R144 ;  /* 0x0000008ee5907223 */ /* 0x000fe20000010090 */
[C---:B------:R-:W-:Y:S01]  /*ab10*/  FMUL.FTZ R133, R84.reuse, R133 ;  /* 0x0000008554857220 */ /* 0x040fe20000410000 */
[----:B------:R-:W-:Y:S01]  /*ab20*/  FMUL.FTZ R131, R84, R131 ;  /* 0x0000008354837220 */ /* 0x000fe20000410000 */
[----:B------:R-:W-:Y:S01]  /*ab30*/  FADD.FTZ R139, R139, R140 ;  /* 0x0000008c8b8b7221 */ /* 0x000fe20000010000 */
[----:B------:R-:W-:Y:S01]  /*ab40*/  FMUL.FTZ R140, R73, R166 ;  /* 0x000000a6498c7220 */ /* 0x000fe20000410000 */
[----:B------:R-:W-:Y:S01]  /*ab50*/  FADD.FTZ R137, R137, R144 ;  /* 0x0000009089897221 */ /* 0x000fe20000010000 */
[----:B------:R-:W-:Y:S01]  /*ab60*/  FMUL.FTZ R144, R67, R204 ;  /* 0x000000cc43907220 */ /* 0x000fe20000410000 */
[----:B0-----:R-:W-:Y:S01]  /*ab70*/  FMUL.FTZ R187, R47, R202 ;  /* 0x000000ca2fbb7220 */ /* 0x001fe20000410000 */
[----:B------:R-:W-:Y:S01]  /*ab80*/  FFMA.FTZ R140, R235, R168, -R140 ;  /* 0x000000a8eb8c7223 */ /* 0x000fe2000001088c */
[----:B------:R-:W-:Y:S01]  /*ab90*/  FADD.FTZ R137, R137, R184 ;  /* 0x000000b889897221 */ /* 0x000fe20000010000 */
[-C--:B------:R-:W-:Y:S01]  /*aba0*/  FFMA.FTZ R184, R213, R202.reuse, R144 ;  /* 0x000000cad5b87223 */ /* 0x080fe20000010090 */
[-C--:B------:R-:W-:Y:S01]  /*abb0*/  FMUL.FTZ R144, R74, R141.reuse ;  /* 0x0000008d4a907220 */ /* 0x080fe20000410000 */
[----:B------:R-:W-:Y:S01]  /*abc0*/  FADD.FTZ R139, R139, R140 ;  /* 0x0000008c8b8b7221 */ /* 0x000fe20000010000 */
[C---:B------:R-:W-:Y:S01]  /*abd0*/  FFMA.FTZ R140, R238.reuse, R141, R185 ;  /* 0x0000008dee8c7223 */ /* 0x040fe200000100b9 */
[----:B------:R-:W-:Y:S01]  /*abe0*/  FMUL.FTZ R202, R67, R202 ;  /* 0x000000ca43ca7220 */ /* 0x000fe20000410000 */
[----:B------:R-:W-:Y:S01]  /*abf0*/  FFMA.FTZ R144, R238, R143, -R144 ;  /* 0x0000008fee907223 */ /* 0x000fe20000010890 */
[----:B------:R0:W-:Y:S01]  /*ac00*/  STS [R62+0x2128], R187 ;  /* 0x002128bb3e007388 */ /* 0x0001e20000000800 */
[----:B------:R-:W-:Y:S01]  /*ac10*/  FADD.FTZ R137, R137, R140 ;  /* 0x0000008c89897221 */ /* 0x000fe20000010000 */
[-C--:B------:R-:W-:Y:S01]  /*ac20*/  FFMA.FTZ R202, R213, R204.reuse, -R202 ;  /* 0x000000ccd5ca7223 */ /* 0x080fe200000108ca */
[----:B------:R-:W-:Y:S01]  /*ac30*/  FADD.FTZ R139, R139, R144 ;  /* 0x000000908b8b7221 */ /* 0x000fe20000010000 */
[----:B------:R-:W-:Y:S01]  /*ac40*/  FMUL.FTZ R185, R47, R204 ;  /* 0x000000cc2fb97220 */ /* 0x000fe20000410000 */
[----:B------:R-:W-:Y:S01]  /*ac50*/  FADD.FTZ R184, R137, R184 ;  /* 0x000000b889b87221 */ /* 0x000fe20000010000 */
[C---:B------:R-:W-:Y:S01]  /*ac60*/  FMUL.FTZ R141, R82.reuse, R141 ;  /* 0x0000008d528d7220 */ /* 0x040fe20000410000 */
[----:B------:R-:W-:Y:S01]  /*ac70*/  FADD.FTZ R139, R139, R202 ;  /* 0x000000ca8b8b7221 */ /* 0x000fe20000010000 */
[----:B------:R-:W-:Y:S01]  /*ac80*/  FMUL.FTZ R143, R82, R143 ;  /* 0x0000008f528f7220 */ /* 0x000fe20000410000 */
[----:B------:R-:W-:Y:S01]  /*ac90*/  FADD.FTZ R184, R184, R135 ;  /* 0x00000087b8b87221 */ /* 0x000fe20000010000 */
[C---:B------:R-:W-:Y:S01]  /*aca0*/  FMUL.FTZ R137, R52.reuse, R166 ;  /* 0x000000a634897220 */ /* 0x040fe20000410000 */
[----:B0-----:R-:W-:Y:S01]  /*acb0*/  FADD.FTZ R187, R139, R136 ;  /* 0x000000888bbb7221 */ /* 0x001fe20000010000 */
[----:B------:R-:W-:Y:S01]  /*acc0*/  FMUL.FTZ R139, R52, R168 ;  /* 0x000000a8348b7220 */ /* 0x000fe20000410000 */
        /* <DEDUP_REMOVED lines=10> */
[----:B------:R0:W-:Y:S01]  /*ad70*/  STS [R62+0x212c], R185 ;  /* 0x00212cb93e007388 */ /* 0x0001e20000000800 */
[----:B------:R-:W-:Y:S01]  /*ad80*/  FADD.FTZ R187, R187, R126 ;  /* 0x0000007ebbbb7221 */ /* 0x000fe20000010000 */
[----:B------:R-:W-:Y:S01]  /*ad90*/  FADD.FTZ R184, R184, R121 ;  /* 0x00000079b8b87221 */ /* 0x000fe20000010000 */
[----:B------:R-:W-:Y:S01]  /*ada0*/  FMUL.FTZ R121, R56, R132 ;  /* 0x0000008438797220 */ /* 0x000fe20000410000 */
[----:B------:R-:W-:Y:S01]  /*adb0*/  STS [R62+0x2120], R141 ;  /* 0x0021208d3e007388 */ /* 0x000fe20000000800 */
[----:B------:R-:W-:Y:S01]  /*adc0*/  FADD.FTZ R187, R187, R122 ;  /* 0x0000007abbbb7221 */ /* 0x000fe20000010000 */
[----:B------:R-:W-:Y:S01]  /*add0*/  FADD.FTZ R119, R184, R119 ;  /* 0x00000077b8777221 */ /* 0x000fe20000010000 */
[----:B------:R-:W1:Y:S01]  /*ade0*/  LDC R129, c[0x0][0x388] ;  /* 0x0000e200ff817b82 */ /* 0x000e620000000800 */
[----:B------:R-:W-:Y:S01]  /*adf0*/  STS [R62+0x2124], R143 ;  /* 0x0021248f3e007388 */ /* 0x000fe20000000800 */
[----:B------:R-:W-:Y:S01]  /*ae00*/  FADD.FTZ R120, R187, R120 ;  /* 0x00000078bb787221 */ /* 0x000fe20000010000 */
[----:B------:R-:W-:Y:S01]  /*ae10*/  FADD.FTZ R118, R119, R118 ;  /* 0x0000007677767221 */ /* 0x000fe20000010000 */
[----:B0-----:R-:W-:Y:S01]  /*ae20*/  FMUL.FTZ R185, R170, UR27 ;  /* 0x0000001baab97c20 */ /* 0x001fe20008410000 */
[----:B------:R0:W-:Y:S01]  /*ae30*/  STS [R62+0x2118], R137 ;  /* 0x002118893e007388 */ /* 0x0001e20000000800 */
[----:B------:R-:W-:Y:S01]  /*ae40*/  FADD.FTZ R117, R120, R117 ;  /* 0x0000007578757221 */ /* 0x000fe20000010000 */
[----:B------:R-:W-:Y:S01]  /*ae50*/  FADD.FTZ R118, R118, R115 ;  /* 0x0000007376767221 */ /* 0x000fe20000010000 */
[----:B------:R-:W-:Y:S01]  /*ae60*/  IADD3 R115, PT, PT, R108, 0x80, RZ ;  /* 0x000000806c737810 */ /* 0x000fe20007ffe0ff */
[----:B------:R-:W-:Y:S01]  /*ae70*/  STS [R62+0x211c], R139 ;  /* 0x00211c8b3e007388 */ /* 0x000fe20000000800 */
[----:B------:R-:W-:Y:S01]  /*ae80*/  FADD.FTZ R116, R117, R116 ;  /* 0x0000007475747221 */ /* 0x000fe20000010000 */
[----:B------:R-:W-:Y:S01]  /*ae90*/  FMUL.FTZ R130, R194, UR27 ;  /* 0x0000001bc2827c20 */ /* 0x000fe20008410000 */
[----:B------:R-:W-:Y:S01]  /*aea0*/  LEA.HI R115, R115, R108, RZ, 0x1b ;  /* 0x0000006c73737211 */ /* 0x000fe200078fd8ff */
[----:B------:R2:W-:Y:S01]  /*aeb0*/  STS [R62+0x2110], R135 ;  /* 0x002110873e007388 */ /* 0x0005e20000000800 */
[----:B------:R-:W-:Y:S01]  /*aec0*/  FADD.FTZ R140, R116, R63 ;  /* 0x0000003f748c7221 */ /* 0x000fe20000010000 */
[----:B0-----:R-:W-:Y:S01]  /*aed0*/  FMUL.FTZ R137, R189, UR27 ;  /* 0x0000001bbd897c20 */ /* 0x001fe20008410000 */
[----:B------:R-:W-:Y:S01]  /*aee0*/  LEA R187, R115, UR26, 0x2 ;  /* 0x0000001a73bb7c11 */ /* 0x000fe2000f8e10ff */
[----:B------:R-:W-:Y:S01]  /*aef0*/  STS [R62+0x2114], R127 ;  /* 0x0021147f3e007388 */ /* 0x000fe20000000800 */
[----:B------:R-:W-:Y:S01]  /*af00*/  FMUL.FTZ R115, R186, UR27 ;  /* 0x0000001bba737c20 */ /* 0x000fe20008410000 */
[----:B------:R-:W-:Y:S01]  /*af10*/  FMUL.FTZ R128, R178, UR27 ;  /* 0x0000001bb2807c20 */ /* 0x000fe20008410000 */
[----:B------:R-:W-:Y:S01]  /*af20*/  FMUL.FTZ R122, R180, UR27 ;  /* 0x0000001bb47a7c20 */ /* 0x000fe20008410000 */
[----:B------:R0:W-:Y:S01]  /*af30*/  STS [R62+0x2108], R123 ;  /* 0x0021087b3e007388 */ /* 0x0001e20000000800 */
[----:B------:R-:W-:Y:S01]  /*af40*/  FFMA.FTZ R144, R170, UR30, R115 ;  /* 0x0000001eaa907c23 */ /* 0x000fe20008010073 */
[----:B--2---:R-:W-:Y:S01]  /*af50*/  FADD.FTZ R135, R118, R113 ;  /* 0x0000007176877221 */ /* 0x004fe20000010000 */
[----:B------:R-:W-:Y:S01]  /*af60*/  FMUL.FTZ R113, R171, UR27 ;  /* 0x0000001bab717c20 */ /* 0x000fe20008410000 */
[----:B------:R-:W-:Y:S01]  /*af70*/  STS [R62+0x210c], R121 ;  /* 0x00210c793e007388 */ /* 0x000fe20000000800 */
[----:B-1----:R-:W-:Y:S01]  /*af80*/  LEA R63, R129, -R66, 0x1 ;  /* 0x80000042813f7211 */ /* 0x002fe200078e08ff */
[----:B------:R-:W-:Y:S01]  /*af90*/  FMUL.FTZ R66, R172, UR27 ;  /* 0x0000001bac427c20 */ /* 0x000fe20008410000 */
[----:B------:R-:W-:Y:S01]  /*afa0*/  FFMA.FTZ R142, R188, UR30, -R113 ;  /* 0x0000001ebc8e7c23 */ /* 0x000fe20008010871 */
[----:B------:R-:W-:Y:S01]  /*afb0*/  STS [R62+0x2100], R133 ;  /* 0x002100853e007388 */ /* 0x000fe20000000800 */
[----:B------:R-:W-:Y:S01]  /*afc0*/  FMUL.FTZ R113, R173, UR27 ;  /* 0x0000001bad717c20 */ /* 0x000fe20008410000 */
[----:B------:R-:W-:Y:S01]  /*afd0*/  ISETP.GE.AND P0, PT, R63, 0x1, PT ;  /* 0x000000013f00780c */ /* 0x000fe20003f06270 */
[----:B------:R-:W-:Y:S01]  /*afe0*/  FMUL.FTZ R115, R191, UR27 ;  /* 0x0000001bbf737c20 */ /* 0x000fe20008410000 */
[----:B------:R1:W-:Y:S01]  /*aff0*/  STS [R62+0x2104], R131 ;  /* 0x002104833e007388 */ /* 0x0003e20000000800 */
[----:B------:R-:W-:Y:S01]  /*b000*/  FFMA.FTZ R138, R190, UR30, -R113 ;  /* 0x0000001ebe8a7c23 */ /* 0x000fe20008010871 */
[----:B------:R-:W-:Y:S01]  /*b010*/  FMUL.FTZ R113, R175, UR27 ;  /* 0x0000001baf717c20 */ /* 0x000fe20008410000 */
[----:B------:R-:W-:Y:S01]  /*b020*/  FFMA.FTZ R139, R189, UR30, -R66 ;  /* 0x0000001ebd8b7c23 */ /* 0x000fe20008010842 */
[----:B------:R-:W-:Y:S01]  /*b030*/  BAR.SYNC.DEFER_BLOCKING 0x0 ;  /* 0x0000000000007b1d */ /* 0x000fe20000010000 */
[----:B------:R-:W-:Y:S01]  /*b040*/  FMUL.FTZ R66, R174, UR27 ;  /* 0x0000001bae427c20 */ /* 0x000fe20008410000 */
[----:B------:R-:W-:Y:S01]  /*b050*/  FFMA.FTZ R134, R192, UR30, -R113 ;  /* 0x0000001ec0867c23 */ /* 0x000fe20008010871 */
[----:B------:R-:W-:Y:S01]  /*b060*/  FMUL.FTZ R113, R177, UR27 ;  /* 0x0000001bb1717c20 */ /* 0x000fe20008410000 */
[----:B------:R-:W-:Y:S01]  /*b070*/  FFMA.FTZ R136, R174, UR30, R115 ;  /* 0x0000001eae887c23 */ /* 0x000fe20008010073 */
[----:B0-----:R-:W-:Y:S01]  /*b080*/  FMUL.FTZ R123, R193, UR27 ;  /* 0x0000001bc17b7c20 */ /* 0x001fe20008410000 */
[----:B-1----:R-:W-:Y:S01]  /*b090*/  FMUL.FTZ R62, R188, UR27 ;  /* 0x0000001bbc3e7c20 */ /* 0x002fe20008410000 */
        /* <DEDUP_REMOVED lines=15> */
[----:B------:R-:W-:Y:S01]  /*b190*/  FMUL.FTZ R116, R182, UR27 ;  /* 0x0000001bb6747c20 */ /* 0x000fe20008410000 */
[----:B------:R-:W-:Y:S01]  /*b1a0*/  FMUL.FTZ R115, R183, UR27 ;  /* 0x0000001bb7737c20 */ /* 0x000fe20008410000 */
[----:B------:R-:W0:Y:S01]  /*b1b0*/  LDS R187, [R187+0x2300] ;  /* 0x00230000bbbb7984 */ /* 0x000e220000000800 */
[----:B------:R-:W-:Y:S01]  /*b1c0*/  FFMA.FTZ R127, R193, UR30, -R62 ;  /* 0x0000001ec17f7c23 */ /* 0x000fe2000801083e */
[----:B------:R-:W-:Y:S01]  /*b1d0*/  FMUL.FTZ R62, R196, UR27 ;  /* 0x0000001bc43e7c20 */ /* 0x000fe20008410000 */
[----:B------:R-:W-:Y:S01]  /*b1e0*/  BSSY.RECONVERGENT B0, `(.L_x_5215) ;  /* 0x000001a000007945 */ /* 0x000fe20003800200 */
[----:B------:R-:W-:Y:S01]  /*b1f0*/  FFMA.FTZ R131, R191, UR30, -R66 ;  /* 0x0000001ebf837c23 */ /* 0x000fe20008010842 */
[----:B------:R-:W-:Y:S01]  /*b200*/  FFMA.FTZ R66, R182, UR30, R113 ;  /* 0x0000001eb6427c23 */ /* 0x000fe20008010071 */
[----:B------:R-:W-:Y:S01]  /*b210*/  FFMA.FTZ R119, R179, UR30, R62 ;  /* 0x0000001eb3777c23 */ /* 0x000fe2000801003e */
[----:B------:R-:W-:Y:S01]  /*b220*/  FMUL.FTZ R62, R200, UR27 ;  /* 0x0000001bc83e7c20 */ /* 0x000fe20008410000 */
        /* <DEDUP_REMOVED lines=8> */
[----:B------:R-:W-:Y:S01]  /*b2b0*/  FFMA.FTZ R128, R195, UR30, -R128 ;  /* 0x0000001ec3807c23 */ /* 0x000fe20008010880 */
        /* <DEDUP_REMOVED lines=10> */
[----:B------:R-:W1:Y:S04]  /*b360*/  LDS R205, [R62+0x2100] ;  /* 0x002100003ecd7984 */ /* 0x000e680000000800 */
[----:B-1----:R1:W-:Y:S02]  /*b370*/  REDG.E.ADD.F32.FTZ.RN.STRONG.GPU desc[UR28][R70.64], R205 ;  /* 0x000000cd460079a6 */ /* 0x0023e4000c12f31c */
.L_x_5216:
[----:B------:R-:W-:Y:S05]  /*b380*/  BSYNC.RECONVERGENT B0 ;  /* 0x0000000000007941 */ /* 0x000fea0003800200 */
.L_x_5215:
[----:B------:R-:W-:Y:S04]  /*b390*/  BSSY.RECONVERGENT B0, `(.L_x_5217) ;  /* 0x0000003000007945 */ /* 0x000fe80003800200 */
[----:B------:R-:W-:Y:S05]  /*b3a0*/  @!P2 BRA `(.L_x_5218) ;  /* 0x000000000004a947 */ /* 0x000fea0003800000 */
[----:B0-----:R2:W-:Y:S02]  /*b3b0*/  REDG.E.ADD.F32.FTZ.RN.STRONG.GPU desc[UR28][R70.64+0x200], R187 ;  /* 0x000200bb460079a6 */ /* 0x0015e4000c12f31c */
.L_x_5218:
[----:B------:R-:W-:Y:S05]  /*b3c0*/  BSYNC.RECONVERGENT B0 ;  /* 0x0000000000007941 */ /* 0x000fea0003800200 */
.L_x_5217:
        /* <DEDUP_REMOVED lines=8> */
[----:B-1----:R-:W-:Y:S02]  /*b450*/  IADD3 R205, PT, PT, R108, 0x280, RZ ;  /* 0x000002806ccd7810 */ /* 0x002fe40007ffe0ff */
        /* <DEDUP_REMOVED lines=8> */
.L_x_5220:
[----:B------:R-:W-:Y:S05]  /*b4e0*/  BSYNC.RECONVERGENT B0 ;  /* 0x0000000000007941 */ /* 0x000fea0003800200 */
.L_x_5219:
[----:B01----:R0:W1:Y:S01]  /*b4f0*/  LDS R187, [R203+0x2700] ;  /* 0x00270000cbbb7984 */ /* 0x0030620000000800 */
[----:B------:R-:W-:Y:S01]  /*b500*/  BSSY.RECONVERGENT B0, `(.L_x_5221) ;  /* 0x0000006000007945 */ /* 0x000fe20003800200 */
[----:B------:R-:W-:Y:S02]  /*b510*/  IADD3 R201, PT, PT, R108, 0x300, RZ ;  /* 0x000003006cc97810 */ /* 0x000fe40007ffe0ff */
[----:B------:R-:W-:Y:S02]  /*b520*/  LEA.HI R205, R205, R108, RZ, 0x1b ;  /* 0x0000006ccdcd7211 */ /* 0x000fe400078fd8ff */
[----:B------:R-:W-:Y:S01]  /*b530*/  LEA R62, R62, UR26, 0x2 ;  /* 0x0000001a3e3e7c11 */ /* 0x000fe2000f8e10ff */
[----:B------:R-:W-:Y:S06]  /*b540*/  @!P0 BRA `(.L_x_5222) ;  /* 0x0000000000048947 */ /* 0x000fec0003800000 */
[----:B-1----:R2:W-:Y:S02]  /*b550*/  REDG.E.ADD.F32.FTZ.RN.STRONG.GPU desc[UR28][R70.64+0x600], R187 ;  /* 0x000600bb460079a6 */ /* 0x0025e4000c12f31c */
.L_x_5222:
[----:B------:R-:W-:Y:S05]  /*b560*/  BSYNC.RECONVERGENT B0 ;  /* 0x0000000000007941 */ /* 0x000fea0003800200 */
.L_x_5221:
[----:B-12---:R1:W2:Y:S01]  /*b570*/  LDS R187, [R62+0x2900] ;  /* 0x002900003ebb7984 */ /* 0x0062a20000000800 */
[----:B------:R-:W-:Y:S01]  /*b580*/  BSSY.RECONVERGENT B0, `(.L_x_5223) ;  /* 0x0000006000007945 */ /* 0x000fe20003800200 */
[----:B0-----:R-:W-:Y:S02]  /*b590*/  IADD3 R203, PT, PT, R108, 0x380, RZ ;  /* 0x000003806ccb7810 */ /* 0x001fe40007ffe0ff */
[----:B------:R-:W-:Y:S02]  /*b5a0*/  LEA.HI R201, R201, R108, RZ, 0x1b ;  /* 0x0000006cc9c97211 */ /* 0x000fe400078fd8ff */
[----:B------:R-:W-:Y:S01]  /*b5b0*/  LEA R205, R205, UR26, 0x2 ;  /* 0x0000001acdcd7c11 */ /* 0x000fe2000f8e10ff */
[----:B------:R-:W-:Y:S06]  /*b5c0*/  @!P2 BRA `(.L_x_5224) ;  /* 0x000000000004a947 */ /* 0x000fec0003800000 */
[----:B--2---:R0:W-:Y:S02]  /*b5d0*/  REDG.E.ADD.F32.FTZ.RN.STRONG.GPU desc[UR28][R70.64+0x800], R187 ;  /* 0x000800bb460079a6 */ /* 0x0041e4000c12f31c */
.L_x_5224:
[----:B------:R-:W-:Y:S05]  /*b5e0*/  BSYNC.RECONVERGENT B0 ;  /* 0x0000000000007941 */ /* 0x000fea0003800200 */
.L_x_5223:
[----:B0-2---:R0:W2:Y:S01]  /*b5f0*/  LDS R187, [R205+0x2b00] ;  /* 0x002b0000cdbb7984 */ /* 0x0050a20000000800 */
[----:B------:R-:W-:Y:S01]  /*b600*/  BSSY.RECONVERGENT B0, `(.L_x_5225) ;  /* 0x0000005000007945 */ /* 0x000fe20003800200 */
[----:B------:R-:W-:Y:S02]  /*b610*/  LEA.HI R203, R203, R108, RZ, 0x1b ;  /* 0x0000006ccbcb7211 */ /* 0x000fe400078fd8ff */
[----:B------:R-:W-:Y:S01]  /*b620*/  LEA R201, R201, UR26, 0x2 ;  /* 0x0000001ac9c97c11 */ /* 0x000fe2000f8e10ff */
[----:B------:R-:W-:Y:S06]  /*b630*/  @!P3 BRA `(.L_x_5226) ;  /* 0x000000000004b947 */ /* 0x000fec0003800000 */
[----:B--2---:R3:W-:Y:S02]  /*b640*/  REDG.E.ADD.F32.FTZ.RN.STRONG.GPU desc[UR28][R70.64+0xa00], R187 ;  /* 0x000a00bb460079a6 */ /* 0x0047e4000c12f31c */
.L_x_5226:
[----:B------:R-:W-:Y:S05]  /*b650*/  BSYNC.RECONVERGENT B0 ;  /* 0x0000000000007941 */ /* 0x000fea0003800200 */
.L_x_5225:
[----:B--23--:R2:W3:Y:S01]  /*b660*/  LDS R187, [R201+0x2d00] ;  /* 0x002d0000c9bb7984 */ /* 0x00c4e20000000800 */
[----:B------:R-:W-:Y:S01]  /*b670*/  BSSY.RECONVERGENT B0, `(.L_x_5227) ;  /* 0x0000004000007945 */ /* 0x000fe20003800200 */
[----:B-1----:R-:W-:-:S03]  /*b680*/  LEA R62, R203, UR26, 0x2 ;  /* 0x0000001acb3e7c11 */ /* 0x002fc6000f8e10ff */
[----:B------:R-:W-:Y:S05]  /*b690*/  @!P4 BRA `(.L_x_5228) ;  /* 0x000000000004c947 */ /* 0x000fea0003800000 */
[----:B---3--:R1:W-:Y:S02]  /*b6a0*/  REDG.E.ADD.F32.FTZ.RN.STRONG.GPU desc[UR28][R70.64+0xc00], R187 ;  /* 0x000c00bb460079a6 */ /* 0x0083e4000c12f31c */
.L_x_5228:
[----:B------:R-:W-:Y:S05]  /*b6b0*/  BSYNC.RECONVERGENT B0 ;  /* 0x0000000000007941 */ /* 0x000fea0003800200 */
.L_x_5227:
[----:B-1-3--:R1:W3:Y:S01]  /*b6c0*/  LDS R187, [R62+0x2f00] ;  /* 0x002f00003ebb7984 */ /* 0x00a2e20000000800 */
[----:B------:R-:W-:Y:S01]  /*b6d0*/  BSSY.RECONVERGENT B0, `(.L_x_5229) ;  /* 0x0000005000007945 */ /* 0x000fe20003800200 */
[C---:B--2---:R-:W-:Y:S02]  /*b6e0*/  LOP3.LUT R201, R108.reuse, 0x400, RZ, 0xfc, !PT ;  /* 0x000004006cc97812 */ /* 0x044fe400078efcff */
[----:B------:R-:W-:Y:S01]  /*b6f0*/  IADD3 R203, PT, PT, R108, 0x480, RZ ;  /* 0x000004806ccb7810 */ /* 0x000fe20007ffe0ff */
[----:B------:R-:W-:Y:S06]  /*b700*/  @!P5 BRA `(.L_x_5230) ;  /* 0x000000000004d947 */ /* 0x000fec0003800000 */
[----:B---3--:R2:W-:Y:S02]  /*b710*/  REDG.E.ADD.F32.FTZ.RN.STRONG.GPU desc[UR28][R70.64+0xe00], R187 ;  /* 0x000e00bb460079a6 */ /* 0x0085e4000c12f31c */
.L_x_5230:
[----:B------:R-:W-:Y:S05]  /*b720*/  BSYNC.RECONVERGENT B0 ;  /* 0x0000000000007941 */ /* 0x000fea0003800200 */
.L_x_5229:
        /* <DEDUP_REMOVED lines=17> */
.L_x_5232:
[----:B------:R-:W-:Y:S05]  /*b840*/  BSYNC.RECONVERGENT B0 ;  /* 0x0000000000007941 */ /* 0x000fea0003800200 */
.L_x_5231:
[----:B01----:R0:W1:Y:S01]  /*b850*/  LDS R187, [R203+0x3300] ;  /* 0x00330000cbbb7984 */ /* 0x0030620000000800 */
[----:B------:R-:W-:Y:S01]  /*b860*/  BSSY.RECONVERGENT B0, `(.L_x_5233) ;  /* 0x0000006000007945 */ /* 0x000fe20003800200 */
[----:B------:R-:W-:Y:S02]  /*b870*/  IADD3 R201, PT, PT, R108, 0x600, RZ ;  /* 0x000006006cc97810 */ /* 0x000fe40007ffe0ff */
[----:B------:R-:W-:Y:S02]  /*b880*/  LEA.HI R205, R205, R108, RZ, 0x1b ;  /* 0x0000006ccdcd7211 */ /* 0x000fe400078fd8ff */
[----:B------:R-:W-:Y:S01]  /*b890*/  LEA R62, R62, UR26, 0x2 ;  /* 0x0000001a3e3e7c11 */ /* 0x000fe2000f8e10ff */
[----:B------:R-:W-:Y:S06]  /*b8a0*/  @!P0 BRA `(.L_x_5234) ;  /* 0x0000000000048947 */ /* 0x000fec0003800000 */
[----:B-1----:R2:W-:Y:S02]  /*b8b0*/  REDG.E.ADD.F32.FTZ.RN.STRONG.GPU desc[UR28][R70.64+0x1200], R187 ;  /* 0x001200bb460079a6 */ /* 0x0025e4000c12f31c */
.L_x_5234:
[----:B------:R-:W-:Y:S05]  /*b8c0*/  BSYNC.RECONVERGENT B0 ;  /* 0x0000000000007941 */ /* 0x000fea0003800200 */
.L_x_5233:
[----:B-12---:R1:W2:Y:S01]  /*b8d0*/  LDS R187, [R62+0x3500] ;  /* 0x003500003ebb7984 */ /* 0x0062a20000000800 */
[----:B------:R-:W-:Y:S01]  /*b8e0*/  BSSY.RECONVERGENT B0, `(.L_x_5235) ;  /* 0x0000006000007945 */ /* 0x000fe20003800200 */
[----:B0-----:R-:W-:Y:S02]  /*b8f0*/  IADD3 R203, PT, PT, R108, 0x680, RZ ;  /* 0x000006806ccb7810 */ /* 0x001fe40007ffe0ff */
[----:B------:R-:W-:Y:S02]  /*b900*/  LEA.HI R201, R201, R108, RZ, 0x1b ;  /* 0x0000006cc9c97211 */ /* 0x000fe400078fd8ff */
[----:B------:R-:W-:Y:S01]  /*b910*/  LEA R205, R205, UR26, 0x2 ;  /* 0x0000001acdcd7c11 */ /* 0x000fe2000f8e10ff */
[----:B------:R-:W-:Y:S06]  /*b920*/  @!P2 BRA `(.L_x_5236) ;  /* 0x000000000004a947 */ /* 0x000fec0003800000 */
[----:B--2---:R0:W-:Y:S02]  /*b930*/  REDG.E.ADD.F32.FTZ.RN.STRONG.GPU desc[UR28][R70.64+0x1400], R187 ;  /* 0x001400bb460079a6 */ /* 0x0041e4000c12f31c */
.L_x_5236:
[----:B------:R-:W-:Y:S05]  /*b940*/  BSYNC.RECONVERGENT B0 ;  /* 0x0000000000007941 */ /* 0x000fea0003800200 */
.L_x_5235:
[----:B0-2---:R0:W2:Y:S01]  /*b950*/  LDS R187, [R205+0x3700] ;  /* 0x00370000cdbb7984 */ /* 0x0050a20000000800 */
[----:B------:R-:W-:Y:S01]  /*b960*/  BSSY.RECONVERGENT B0, `(.L_x_5237) ;  /* 0x0000005000007945 */ /* 0x000fe20003800200 */
[----:B------:R-:W-:Y:S02]  /*b970*/  LEA.HI R203, R203, R108, RZ, 0x1b ;  /* 0x0000006ccbcb7211 */ /* 0x000fe400078fd8ff */
[----:B------:R-:W-:Y:S01]  /*b980*/  LEA R201, R201, UR26, 0x2 ;  /* 0x0000001ac9c97c11 */ /* 0x000fe2000f8e10ff */
[----:B------:R-:W-:Y:S06]  /*b990*/  @!P3 BRA `(.L_x_5238) ;  /* 0x000000000004b947 */ /* 0x000fec0003800000 */
[----:B--2---:R3:W-:Y:S02]  /*b9a0*/  REDG.E.ADD.F32.FTZ.RN.STRONG.GPU desc[UR28][R70.64+0x1600], R187 ;  /* 0x001600bb460079a6 */ /* 0x0047e4000c12f31c */
.L_x_5238:
[----:B------:R-:W-:Y:S05]  /*b9b0*/  BSYNC.RECONVERGENT B0 ;  /* 0x0000000000007941 */ /* 0x000fea0003800200 */
.L_x_5237:
[----:B--23--:R2:W3:Y:S01]  /*b9c0*/  LDS R187, [R201+0x3900] ;  /* 0x00390000c9bb7984 */ /* 0x00c4e20000000800 */
[----:B------:R-:W-:Y:S01]  /*b9d0*/  BSSY.RECONVERGENT B0, `(.L_x_5239) ;  /* 0x0000004000007945 */ /* 0x000fe20003800200 */
[----:B-1----:R-:W-:-:S03]  /*b9e0*/  LEA R62, R203, UR26, 0x2 ;  /* 0x0000001acb3e7c11 */ /* 0x002fc6000f8e10ff */
[----:B------:R-:W-:Y:S05]  /*b9f0*/  @!P4 BRA `(.L_x_5240) ;  /* 0x000000000004c947 */ /* 0x000fea0003800000 */
[----:B---3--:R1:W-:Y:S02]  /*ba00*/  REDG.E.ADD.F32.FTZ.RN.STRONG.GPU desc[UR28][R70.64+0x1800], R187 ;  /* 0x001800bb460079a6 */ /* 0x0083e4000c12f31c */
.L_x_5240:
[----:B------:R-:W-:Y:S05]  /*ba10*/  BSYNC.RECONVERGENT B0 ;  /* 0x0000000000007941 */ /* 0x000fea0003800200 */
.L_x_5239:
[----:B-1-3--:R1:W3:Y:S01]  /*ba20*/  LDS R187, [R62+0x3b00] ;  /* 0x003b00003ebb7984 */ /* 0x00a2e20000000800 */
[----:B------:R-:W-:Y:S01]  /*ba30*/  BSSY.RECONVERGENT B0, `(.L_x_5241) ;  /* 0x0000005000007945 */ /* 0x000fe20003800200 */
[C---:B--2---:R-:W-:Y:S02]  /*ba40*/  IADD3 R201, PT, PT, R108.reuse, 0x700, RZ ;  /* 0x000007006cc97810 */ /* 0x044fe40007ffe0ff */
[----:B------:R-:W-:Y:S01]  /*ba50*/  IADD3 R203, PT, PT, R108, 0x780, RZ ;  /* 0x000007806ccb7810 */ /* 0x000fe20007ffe0ff */
[----:B------:R-:W-:Y:S06]  /*ba60*/  @!P5 BRA `(.L_x_5242) ;  /* 0x000000000004d947 */ /* 0x000fec0003800000 */
[----:B---3--:R2:W-:Y:S02]  /*ba70*/  REDG.E.ADD.F32.FTZ.RN.STRONG.GPU desc[UR28][R70.64+0x1a00], R187 ;  /* 0x001a00bb460079a6 */ /* 0x0085e4000c12f31c */
.L_x_5242:
[----:B------:R-:W-:Y:S05]  /*ba80*/  BSYNC.RECONVERGENT B0 ;  /* 0x0000000000007941 */ /* 0x000fea0003800200 */
.L_x_5241:
        /* <DEDUP_REMOVED lines=17> */
.L_x_5244:
[----:B------:R-:W-:Y:S05]  /*bba0*/  BSYNC.RECONVERGENT B0 ;  /* 0x0000000000007941 */ /* 0x000fea0003800200 */
.L_x_5243:
[----:B01----:R0:W1:Y:S01]  /*bbb0*/  LDS R187, [R203+0x3f00] ;  /* 0x003f0000cbbb7984 */ /* 0x0030620000000800 */
[----:B------:R-:W-:Y:S01]  /*bbc0*/  BSSY.RECONVERGENT B0, `(.L_x_5245) ;  /* 0x0000006000007945 */ /* 0x000fe20003800200 */
[----:B------:R-:W-:Y:S02]  /*bbd0*/  IADD3 R201, PT, PT, R108, 0x900, RZ ;  /* 0x000009006cc97810 */ /* 0x000fe40007ffe0ff */
[----:B------:R-:W-:Y:S02]  /*bbe0*/  LEA.HI R205, R205, R108, RZ, 0x1b ;  /* 0x0000006ccdcd7211 */ /* 0x000fe400078fd8ff */
[----:B------:R-:W-:Y:S01]  /*bbf0*/  LEA R62, R62, UR26, 0x2 ;  /* 0x0000001a3e3e7c11 */ /* 0x000fe2000f8e10ff */
[----:B------:R-:W-:Y:S06]  /*bc00*/  @!P0 BRA `(.L_x_5246) ;  /* 0x0000000000048947 */ /* 0x000fec0003800000 */
[----:B-1----:R2:W-:Y:S02]  /*bc10*/  REDG.E.ADD.F32.FTZ.RN.STRONG.GPU desc[UR28][R70.64+0x1e00], R187 ;  /* 0x001e00bb460079a6 */ /* 0x0025e4000c12f31c */
.L_x_5246:
[----:B------:R-:W-:Y:S05]  /*bc20*/  BSYNC.RECONVERGENT B0 ;  /* 0x0000000000007941 */ /* 0x000fea0003800200 */
.L_x_5245:
[----:B-12---:R1:W2:Y:S01]  /*bc30*/  LDS R187, [R62+0x4100] ;  /* 0x004100003ebb7984 */ /* 0x0062a20000000800 */
[----:B------:R-:W-:Y:S01]  /*bc40*/  BSSY.RECONVERGENT B0, `(.L_x_5247) ;  /* 0x0000006000007945 */ /* 0x000fe20003800200 */
[----:B0-----:R-:W-:Y:S02]  /*bc50*/  IADD3 R203, PT, PT, R108, 0x980, RZ ;  /* 0x000009806ccb7810 */ /* 0x001fe40007ffe0ff */
[----:B------:R-:W-:Y:S02]  /*bc60*/  LEA.HI R201, R201, R108, RZ, 0x1b ;  /* 0x0000006cc9c97211 */ /* 0x000fe400078fd8ff */
[----:B------:R-:W-:Y:S01]  /*bc70*/  LEA R205, R205, UR26, 0x2 ;  /* 0x0000001acdcd7c11 */ /* 0x000fe2000f8e10ff */
[----:B------:R-:W-:Y:S06]  /*bc80*/  @!P2 BRA `(.L_x_5248) ;  /* 0x000000000004a947 */ /* 0x000fec0003800000 */
[----:B--2---:R0:W-:Y:S02]  /*bc90*/  REDG.E.ADD.F32.FTZ.RN.STRONG.GPU desc[UR28][R70.64+0x2000], R187 ;  /* 0x002000bb460079a6 */ /* 0x0041e4000c12f31c */
.L_x_5248:
[----:B------:R-:W-:Y:S05]  /*bca0*/  BSYNC.RECONVERGENT B0 ;  /* 0x0000000000007941 */ /* 0x000fea0003800200 */
.L_x_5247:
[----:B0-2---:R0:W2:Y:S01]  /*bcb0*/  LDS R187, [R205+0x4300] ;  /* 0x00430000cdbb7984 */ /* 0x0050a20000000800 */
[----:B------:R-:W-:Y:S01]  /*bcc0*/  BSSY.RECONVERGENT B0, `(.L_x_5249) ;  /* 0x0000005000007945 */ /* 0x000fe20003800200 */
[----:B------:R-:W-:Y:S02]  /*bcd0*/  LEA.HI R203, R203, R108, RZ, 0x1b ;  /* 0x0000006ccbcb7211 */ /* 0x000fe400078fd8ff */
[----:B------:R-:W-:Y:S01]  /*bce0*/  LEA R201, R201, UR26, 0x2 ;  /* 0x0000001ac9c97c11 */ /* 0x000fe2000f8e10ff */
[----:B------:R-:W-:Y:S06]  /*bcf0*/  @!P3 BRA `(.L_x_5250) ;  /* 0x000000000004b947 */ /* 0x000fec0003800000 */
[----:B--2---:R3:W-:Y:S02]  /*bd00*/  REDG.E.ADD.F32.FTZ.RN.STRONG.GPU desc[UR28][R70.64+0x2200], R187 ;  /* 0x002200bb460079a6 */ /* 0x0047e4000c12f31c */
.L_x_5250:
[----:B------:R-:W-:Y:S05]  /*bd10*/  BSYNC.RECONVERGENT B0 ;  /* 0x0000000000007941 */ /* 0x000fea0003800200 */
.L_x_5249:
[----:B--23--:R2:W3:Y:S01]  /*bd20*/  LDS R187, [R201+0x4500] ;  /* 0x00450000c9bb7984 */ /* 0x00c4e20000000800 */
[----:B------:R-:W-:Y:S01]  /*bd30*/  BSSY.RECONVERGENT B0, `(.L_x_5251) ;  /* 0x0000004000007945 */ /* 0x000fe20003800200 */
[----:B-1----:R-:W-:-:S03]  /*bd40*/  LEA R62, R203, UR26, 0x2 ;  /* 0x0000001acb3e7c11 */ /* 0x002fc6000f8e10ff */
[----:B------:R-:W-:Y:S05]  /*bd50*/  @!P4 BRA `(.L_x_5252) ;  /* 0x000000000004c947 */ /* 0x000fea0003800000 */
[----:B---3--:R1:W-:Y:S02]  /*bd60*/  REDG.E.ADD.F32.FTZ.RN.STRONG.GPU desc[UR28][R70.64+0x2400], R187 ;  /* 0x002400bb460079a6 */ /* 0x0083e4000c12f31c */
.L_x_5252:
[----:B------:R-:W-:Y:S05]  /*bd70*/  BSYNC.RECONVERGENT B0 ;  /* 0x0000000000007941 */ /* 0x000fea0003800200 */
.L_x_5251:
[----:B-1-3--:R1:W3:Y:S01]  /*bd80*/  LDS R187, [R62+0x4700] ;  /* 0x004700003ebb7984 */ /* 0x00a2e20000000800 */
[----:B------:R-:W-:Y:S01]  /*bd90*/  BSSY.RECONVERGENT B0, `(.L_x_5253) ;  /* 0x0000005000007945 */ /* 0x000fe20003800200 */
[C---:B--2---:R-:W-:Y:S02]  /*bda0*/  IADD3 R201, PT, PT, R108.reuse, 0xa00, RZ ;  /* 0x00000a006cc97810 */ /* 0x044fe40007ffe0ff */
[----:B------:R-:W-:Y:S01]  /*bdb0*/  IADD3 R203, PT, PT, R108, 0xa80, RZ ;  /* 0x00000a806ccb7810 */ /* 0x000fe20007ffe0ff */
[----:B------:R-:W-:Y:S06]  /*bdc0*/  @!P5 BRA `(.L_x_5254) ;  /* 0x000000000004d947 */ /* 0x000fec0003800000 */
[----:B---3--:R2:W-:Y:S02]  /*bdd0*/  REDG.E.ADD.F32.FTZ.RN.STRONG.GPU desc[UR28][R70.64+0x2600], R187 ;  /* 0x002600bb460079a6 */ /* 0x0085e4000c12f31c */
.L_x_5254:
[----:B------:R-:W-:Y:S05]  /*bde0*/  BSYNC.RECONVERGENT B0 ;  /* 0x0000000000007941 */ /* 0x000fea0003800200 */
.L_x_5253:
        /* <DEDUP_REMOVED lines=17> */
.L_x_5256:
[----:B------:R-:W-:Y:S05]  /*bf00*/  BSYNC.RECONVERGENT B0 ;  /* 0x0000000000007941 */ /* 0x000fea0003800200 */
.L_x_5255:
[----:B01----:R0:W1:Y:S01]  /*bf10*/  LDS R187, [R203+0x4b00] ;  /* 0x004b0000cbbb7984 */ /* 0x0030620000000800 */
[----:B------:R-:W-:Y:S01]  /*bf20*/  BSSY.RECONVERGENT B0, `(.L_x_5257) ;  /* 0x0000006000007945 */ /* 0x000fe20003800200 */
[----:B------:R-:W-:Y:S02]  /*bf30*/  LOP3.LUT R201, R108, 0xc00, RZ, 0xfc, !PT ;  /* 0x00000c006cc97812 */ /* 0x000fe400078efcff */
[----:B------:R-:W-:Y:S02]  /*bf40*/  LEA.HI R205, R205, R108, RZ, 0x1b ;  /* 0x0000006ccdcd7211 */ /* 0x000fe400078fd8ff */
[----:B------:R-:W-:Y:S01]  /*bf50*/  LEA R62, R62, UR26, 0x2 ;  /* 0x0000001a3e3e7c11 */ /* 0x000fe2000f8e10ff */
[----:B------:R-:W-:Y:S06]  /*bf60*/  @!P0 BRA `(.L_x_5258) ;  /* 0x0000000000048947 */ /* 0x000fec0003800000 */
[----:B-1----:R2:W-:Y:S02]  /*bf70*/  REDG.E.ADD.F32.FTZ.RN.STRONG.GPU desc[UR28][R70.64+0x2a00], R187 ;  /* 0x002a00bb460079a6 */ /* 0x0025e4000c12f31c */
.L_x_5258:
[----:B------:R-:W-:Y:S05]  /*bf80*/  BSYNC.RECONVERGENT B0 ;  /* 0x0000000000007941 */ /* 0x000fea0003800200 */
.L_x_5257:
[----:B-12---:R1:W2:Y:S01]  /*bf90*/  LDS R187, [R62+0x4d00] ;  /* 0x004d00003ebb7984 */ /* 0x0062a20000000800 */
[----:B------:R-:W-:Y:S01]  /*bfa0*/  BSSY.RECONVERGENT B0, `(.L_x_5259) ;  /* 0x0000006000007945 */ /* 0x000fe20003800200 */
[----:B0-----:R-:W-:Y:S02]  /*bfb0*/  IADD3 R203, PT, PT, R108, 0xc80, RZ ;  /* 0x00000c806ccb7810 */ /* 0x001fe40007ffe0ff */
[----:B------:R-:W-:Y:S02]  /*bfc0*/  LEA.HI R201, R201, R108, RZ, 0x1b ;  /* 0x0000006cc9c97211 */ /* 0x000fe400078fd8ff */
[----:B------:R-:W-:Y:S01]  /*bfd0*/  LEA R205, R205, UR26, 0x2 ;  /* 0x0000001acdcd7c11 */ /* 0x000fe2000f8e10ff */
[----:B------:R-:W-:Y:S06]  /*bfe0*/  @!P2 BRA `(.L_x_5260) ;  /* 0x000000000004a947 */ /* 0x000fec0003800000 */
[----:B--2---:R0:W-:Y:S02]  /*bff0*/  REDG.E.ADD.F32.FTZ.RN.STRONG.GPU desc[UR28][R70.64+0x2c00], R187 ;  /* 0x002c00bb460079a6 */ /* 0x0041e4000c12f31c */
.L_x_5260:
[----:B------:R-:W-:Y:S05]  /*c000*/  BSYNC.RECONVERGENT B0 ;  /* 0x0000000000007941 */ /* 0x000fea0003800200 */
.L_x_5259:
[----:B0-2---:R0:W2:Y:S01]  /*c010*/  LDS R187, [R205+0x4f00] ;  /* 0x004f0000cdbb7984 */ /* 0x0050a20000000800 */
[----:B------:R-:W-:Y:S01]  /*c020*/  BSSY.RECONVERGENT B0, `(.L_x_5261) ;  /* 0x0000005000007945 */ /* 0x000fe20003800200 */
[----:B------:R-:W-:Y:S02]  /*c030*/  LEA.HI R203, R203, R108, RZ, 0x1b ;  /* 0x0000006ccbcb7211 */ /* 0x000fe400078fd8ff */
[----:B------:R-:W-:Y:S01]  /*c040*/  LEA R201, R201, UR26, 0x2 ;  /* 0x0000001ac9c97c11 */ /* 0x000fe2000f8e10ff */
[----:B------:R-:W-:Y:S06]  /*c050*/  @!P3 BRA `(.L_x_5262) ;  /* 0x000000000004b947 */ /* 0x000fec0003800000 */
[----:B--2---:R3:W-:Y:S02]  /*c060*/  REDG.E.ADD.F32.FTZ.RN.STRONG.GPU desc[UR28][R70.64+0x2e00], R187 ;  /* 0x002e00bb460079a6 */ /* 0x0047e4000c12f31c */
.L_x_5262:
[----:B------:R-:W-:Y:S05]  /*c070*/  BSYNC.RECONVERGENT B0 ;  /* 0x0000000000007941 */ /* 0x000fea0003800200 */
.L_x_5261:
[----:B--23--:R2:W3:Y:S01]  /*c080*/  LDS R187, [R201+0x5100] ;  /* 0x00510000c9bb7984 */ /* 0x00c4e20000000800 */
[----:B------:R-:W-:Y:S01]  /*c090*/  BSSY.RECONVERGENT B0, `(.L_x_5263) ;  /* 0x0000004000007945 */ /* 0x000fe20003800200 */
[----:B-1----:R-:W-:-:S03]  /*c0a0*/  LEA R62, R203, UR26, 0x2 ;  /* 0x0000001acb3e7c11 */ /* 0x002fc6000f8e10ff */
[----:B------:R-:W-:Y:S05]  /*c0b0*/  @!P4 BRA `(.L_x_5264) ;  /* 0x000000000004c947 */ /* 0x000fea0003800000 */
[----:B---3--:R1:W-:Y:S02]  /*c0c0*/  REDG.E.ADD.F32.FTZ.RN.STRONG.GPU desc[UR28][R70.64+0x3000], R187 ;  /* 0x003000bb460079a6 */ /* 0x0083e4000c12f31c */
.L_x_5264:
[----:B------:R-:W-:Y:S05]  /*c0d0*/  BSYNC.RECONVERGENT B0 ;  /* 0x0000000000007941 */ /* 0x000fea0003800200 */
.L_x_5263:
[----:B-1-3--:R1:W3:Y:S01]  /*c0e0*/  LDS R187, [R62+0x5300] ;  /* 0x005300003ebb7984 */ /* 0x00a2e20000000800 */
[----:B------:R-:W-:Y:S01]  /*c0f0*/  BSSY.RECONVERGENT B0, `(.L_x_5265) ;  /* 0x0000005000007945 */ /* 0x000fe20003800200 */
[C---:B--2---:R-:W-:Y:S02]  /*c100*/  IADD3 R201, PT, PT, R108.reuse, 0xd00, RZ ;  /* 0x00000d006cc97810 */ /* 0x044fe40007ffe0ff */
[----:B------:R-:W-:Y:S01]  /*c110*/  IADD3 R203, PT, PT, R108, 0xd80, RZ ;  /* 0x00000d806ccb7810 */ /* 0x000fe20007ffe0ff */
[----:B------:R-:W-:Y:S06]  /*c120*/  @!P5 BRA `(.L_x_5266) ;  /* 0x000000000004d947 */ /* 0x000fec0003800000 */
[----:B---3--:R2:W-:Y:S02]  /*c130*/  REDG.E.ADD.F32.FTZ.RN.STRONG.GPU desc[UR28][R70.64+0x3200], R187 ;  /* 0x003200bb460079a6 */ /* 0x0085e4000c12f31c */
.L_x_5266:
[----:B------:R-:W-:Y:S05]  /*c140*/  BSYNC.RECONVERGENT B0 ;  /* 0x0000000000007941 */ /* 0x000fea0003800200 */
.L_x_5265:
        /* <DEDUP_REMOVED lines=17> */
.L_x_5268:
[----:B------:R-:W-:Y:S05]  /*c260*/  BSYNC.RECONVERGENT B0 ;  /* 0x0000000000007941 */ /* 0x000fea0003800200 */
.L_x_5267:
[----:B------:R2:W3:Y:S01]  /*c270*/  LDS R63, [R203+0x5700] ;  /* 0x00570000cb3f7984 */ /* 0x0004e20000000800 */
[----:B------:R-:W-:Y:S01]  /*c280*/  BSSY.RECONVERGENT B0, `(.L_x_5269) ;  /* 0x0000006000007945 */ /* 0x000fe20003800200 */
[----:B01----:R-:W-:Y:S02]  /*c290*/  IADD3 R187, PT, PT, R108, 0xf00, RZ ;  /* 0x00000f006cbb7810 */ /* 0x003fe40007ffe0ff */
[----:B------:R-:W-:Y:S02]  /*c2a0*/  LEA.HI R205, R205, R108, RZ, 0x1b ;  /* 0x0000006ccdcd7211 */ /* 0x000fe400078fd8ff */
[----:B------:R-:W-:Y:S01]  /*c2b0*/  LEA R62, R62, UR26, 0x2 ;  /* 0x0000001a3e3e7c11 */ /* 0x000fe2000f8e10ff */
[----:B------:R-:W-:Y:S06]  /*c2c0*/  @!P0 BRA `(.L_x_5270) ;  /* 0x0000000000048947 */ /* 0x000fec0003800000 */
[----:B---3--:R0:W-:Y:S02]  /*c2d0*/  REDG.E.ADD.F32.FTZ.RN.STRONG.GPU desc[UR28][R70.64+0x3600], R63 ;  /* 0x0036003f460079a6 */ /* 0x0081e4000c12f31c */
.L_x_5270:
[----:B------:R-:W-:Y:S05]  /*c2e0*/  BSYNC.RECONVERGENT B0 ;  /* 0x0000000000007941 */ /* 0x000fea0003800200 */
.L_x_5269:
[----:B0--3--:R0:W1:Y:S01]  /*c2f0*/  LDS R63, [R62+0x5900] ;  /* 0x005900003e3f7984 */ /* 0x0090620000000800 */
[----:B------:R-:W-:Y:S01]  /*c300*/  BSSY.RECONVERGENT B0, `(.L_x_5271) ;  /* 0x0000005000007945 */ /* 0x000fe20003800200 */
[----:B------:R-:W-:Y:S02]  /*c310*/  LEA.HI R187, R187, R108, RZ, 0x1b ;  /* 0x0000006cbbbb7211 */ /* 0x000fe400078fd8ff */
[----:B------:R-:W-:Y:S01]  /*c320*/  LEA R205, R205, UR26, 0x2 ;  /* 0x0000001acdcd7c11 */ /* 0x000fe2000f8e10ff */
[----:B------:R-:W-:Y:S06]  /*c330*/  @!P2 BRA `(.L_x_5272) ;  /* 0x000000000004a947 */ /* 0x000fec0003800000 */
[----:B-1----:R3:W-:Y:S02]  /*c340*/  REDG.E.ADD.F32.FTZ.RN.STRONG.GPU desc[UR28][R70.64+0x3800], R63 ;  /* 0x0038003f460079a6 */ /* 0x0027e4000c12f31c */
.L_x_5272:
[----:B------:R-:W-:Y:S05]  /*c350*/  BSYNC.RECONVERGENT B0 ;  /* 0x0000000000007941 */ /* 0x000fea0003800200 */
.L_x_5271:
[----:B-1-3--:R1:W3:Y:S01]  /*c360*/  LDS R63, [R205+0x5b00] ;  /* 0x005b0000cd3f7984 */ /* 0x00a2e20000000800 */
[----:B------:R-:W-:Y:S01]  /*c370*/  BSSY.RECONVERGENT B0, `(.L_x_5273) ;  /* 0x0000005000007945 */ /* 0x000fe20003800200 */
[----:B------:R-:W-:Y:S02]  /*c380*/  IADD3 R201, PT, PT, R108, 0xf80, RZ ;  /* 0x00000f806cc97810 */ /* 0x000fe40007ffe0ff */
[----:B------:R-:W-:Y:S01]  /*c390*/  LEA R187, R187, UR26, 0x2 ;  /* 0x0000001abbbb7c11 */ /* 0x000fe2000f8e10ff */
[----:B------:R-:W-:Y:S06]  /*c3a0*/  @!P3 BRA `(.L_x_5274) ;  /* 0x000000000004b947 */ /* 0x000fec0003800000 */
[----:B---3--:R4:W-:Y:S02]  /*c3b0*/  REDG.E.ADD.F32.FTZ.RN.STRONG.GPU desc[UR28][R70.64+0x3a00], R63 ;  /* 0x003a003f460079a6 */ /* 0x0089e4000c12f31c */
.L_x_5274:
[----:B------:R-:W-:Y:S05]  /*c3c0*/  BSYNC.RECONVERGENT B0 ;  /* 0x0000000000007941 */ /* 0x000fea0003800200 */
.L_x_5273:
[----:B---34-:R3:W4:Y:S01]  /*c3d0*/  LDS R63, [R187+0x5d00] ;  /* 0x005d0000bb3f7984 */ /* 0x0187220000000800 */
[----:B------:R-:W-:Y:S01]  /*c3e0*/  BSSY.RECONVERGENT B0, `(.L_x_5275) ;  /* 0x0000004000007945 */ /* 0x000fe20003800200 */
[----:B------:R-:W-:-:S03]  /*c3f0*/  LEA.HI R201, R201, R108, RZ, 0x1b ;  /* 0x0000006cc9c97211 */ /* 0x000fc600078fd8ff */
[----:B------:R-:W-:Y:S05]  /*c400*/  @!P4 BRA `(.L_x_5276) ;  /* 0x000000000004c947 */ /* 0x000fea0003800000 */
[----:B----4-:R4:W-:Y:S02]  /*c410*/  REDG.E.ADD.F32.FTZ.RN.STRONG.GPU desc[UR28][R70.64+0x3c00], R63 ;  /* 0x003c003f460079a6 */ /* 0x0109e4000c12f31c */
.L_x_5276:
[----:B------:R-:W-:Y:S05]  /*c420*/  BSYNC.RECONVERGENT B0 ;  /* 0x0000000000007941 */ /* 0x000fea0003800200 */
.L_x_5275:
[----:B------:R-:W-:Y:S01]  /*c430*/  LEA R201, R201, UR26, 0x2 ;  /* 0x0000001ac9c97c11 */ /* 0x000fe2000f8e10ff */
[C---:B0-----:R-:W-:Y:S01]  /*c440*/  FFMA.FTZ R62, R2.reuse, R214, R65 ;  /* 0x000000d6023e7223 */ /* 0x041fe20000010041 */
[----:B------:R-:W-:Y:S01]  /*c450*/  BSSY.RECONVERGENT B0, `(.L_x_5277) ;  /* 0x0000007000007945 */ /* 0x000fe20003800200 */
[----:B----4-:R-:W-:Y:S01]  /*c460*/  FFMA.FTZ R63, R2, -R212, R107 ;  /* 0x800000d4023f7223 */ /* 0x010fe2000001006b */
[----:B------:R-:W-:Y:S01]  /*c470*/  FADD.FTZ R60, R135, R60 ;  /* 0x0000003c873c7221 */ /* 0x000fe20000010000 */
[----:B------:R0:W4:Y:S01]  /*c480*/  LDS R65, [R201+0x5f00] ;  /* 0x005f0000c9417984 */ /* 0x0001220000000800 */
[----:B------:R-:W-:Y:S01]  /*c490*/  FADD.FTZ R61, R140, R61 ;  /* 0x0000003d8c3d7221 */ /* 0x000fe20000010000 */
[----:B------:R-:W-:Y:S06]  /*c4a0*/  @!P5 BRA `(.L_x_5278) ;  /* 0x000000000004d947 */ /* 0x000fec0003800000 */
[----:B----4-:R4:W-:Y:S02]  /*c4b0*/  REDG.E.ADD.F32.FTZ.RN.STRONG.GPU desc[UR28][R70.64+0x3e00], R65 ;  /* 0x003e0041460079a6 */ /* 0x0109e4000c12f31c */
.L_x_5278:
[----:B------:R-:W-:Y:S05]  /*c4c0*/  BSYNC.RECONVERGENT B0 ;  /* 0x0000000000007941 */ /* 0x000fea0003800200 */
.L_x_5277:
[----:B----4-:R-:W4:Y:S01]  /*c4d0*/  SHFL.DOWN PT, R65, R60, 0x1, 0x1f ;  /* 0x08201f003c417f89 */ /* 0x010f2200000e0000 */
[----:B------:R-:W-:Y:S01]  /*c4e0*/  ISETP.GT.AND P0, PT, R103, 0x1e, PT ;  /* 0x0000001e6700780c */ /* 0x000fe20003f04270 */
[----:B------:R-:W-:Y:S01]  /*c4f0*/  FADD.FTZ R55, R106, R55 ;  /* 0x000000376a377221 */ /* 0x000fe20000010000 */
[----:B------:R-:W-:Y:S01]  /*c500*/  FMUL.FTZ R139, R78, R139 ;  /* 0x0000008b4e8b7220 */ /* 0x000fe20000410000 */
[----:B------:R-:W5:Y:S01]  /*c510*/  SHFL.DOWN PT, R140, R61, 0x1, 0x1f ;  /* 0x08201f003d8c7f89 */ /* 0x000f6200000e0000 */
[----:B------:R-:W-:Y:S01]  /*c520*/  FMUL.FTZ R77, R77, R138 ;  /* 0x0000008a4d4d7220 */ /* 0x000fe20000410000 */
[----:B------:R-:W-:Y:S01]  /*c530*/  FMUL.FTZ R76, R76, R131 ;  /* 0x000000834c4c7220 */ /* 0x000fe20000410000 */
[----:B------:R-:W-:Y:S01]  /*c540*/  FMUL.FTZ R64, R64, R185 ;  /* 0x000000b940407220 */ /* 0x000fe20000410000 */
[----:B------:R-:W0:Y:S01]  /*c550*/  SHFL.DOWN PT, R71, R62, 0x1, 0x1f ;  /* 0x08201f003e477f89 */ /* 0x000e2200000e0000 */
[----:B------:R-:W-:Y:S01]  /*c560*/  FFMA.FTZ R230, R230, R133, R77 ;  /* 0x00000085e6e67223 */ /* 0x000fe2000001004d */
[----:B------:R-:W-:Y:S01]  /*c570*/  FFMA.FTZ R221, R221, R136, R76 ;  /* 0x00000088dddd7223 */ /* 0x000fe2000001004c */
[----:B------:R-:W-:Y:S01]  /*c580*/  FFMA.FTZ R209, R209, R144, R64 ;  /* 0x00000090d1d17223 */ /* 0x000fe20000010040 */
[----:B------:R-:W1:Y:S01]  /*c590*/  SHFL.DOWN PT, R166, R63, 0x1, 0x1f ;  /* 0x08201f003fa67f89 */ /* 0x000e6200000e0000 */
        /* <DEDUP_REMOVED lines=8> */
[----:B------:R-:W-:Y:S01]  /*c620*/  FFMA.FTZ R19, R64, R88, R19 ;  /* 0x0000005840137223 */ /* 0x000fe20000010013 */
[----:B------:R-:W-:Y:S01]  /*c630*/  FFMA.FTZ R234, R35, R64, R234 ;  /* 0x0000004023ea7223 */ /* 0x000fe200000100ea */
[----:B------:R-:W-:Y:S01]  /*c640*/  FMUL.FTZ R64, R161, R193 ;  /* 0x000000c1a1407220 */ /* 0x000fe20000410000 */
[----:B----4-:R-:W-:Y:S01]  /*c650*/  @!P0 FADD.FTZ R60, R60, R65 ;  /* 0x000000413c3c8221 */ /* 0x010fe20000010000 */
[----:B------:R-:W-:Y:S01]  /*c660*/  FMUL.FTZ R191, R164, R191 ;  /* 0x000000bfa4bf7220 */ /* 0x000fe20000410000 */
[----:B------:R-:W-:Y:S01]  /*c670*/  ISETP.GT.AND P2, PT, R103, 0xf, PT ;  /* 0x0000000f6700780c */ /* 0x000fe20003f44270 */
[----:B------:R-:W-:Y:S01]  /*c680*/  FFMA.FTZ R64, R147, R176, R64 ;  /* 0x000000b093407223 */ /* 0x000fe20000010040 */
[----:B-----5:R-:W-:Y:S01]  /*c690*/  @!P0 FADD.FTZ R61, R61, R140 ;  /* 0x0000008c3d3d8221 */ /* 0x020fe20000010000 */
[----:B------:R-:W4:Y:S01]  /*c6a0*/  SHFL.DOWN PT, R65, R60, 0x2, 0x1f ;  /* 0x08401f003c417f89 */ /* 0x000f2200000e0000 */
[----:B------:R-:W-:Y:S01]  /*c6b0*/  FFMA.FTZ R70, R34, R143, R209 ;  /* 0x0000008f22467223 */ /* 0x000fe200000100d1 */
[----:B------:R-:W-:Y:S01]  /*c6c0*/  FFMA.FTZ R21, R64, R90, R21 ;  /* 0x0000005a40157223 */ /* 0x000fe20000010015 */
[----:B0-----:R-:W-:Y:S01]  /*c6d0*/  @!P0 FADD.FTZ R62, R62, R71 ;  /* 0x000000473e3e8221 */ /* 0x001fe20000010000 */
[----:B------:R-:W0:Y:S01]  /*c6e0*/  SHFL.DOWN PT, R78, R61, 0x2, 0x1f ;  /* 0x08401f003d4e7f89 */ /* 0x000e2200000e0000 */
[----:B------:R-:W-:Y:S01]  /*c6f0*/  FFMA.FTZ R226, R41, R64, R226 ;  /* 0x0000004029e27223 */ /* 0x000fe200000100e2 */
[----:B------:R-:W-:Y:S01]  /*c700*/  FMUL.FTZ R190, R165, R190 ;  /* 0x000000bea5be7220 */ /* 0x000fe20000410000 */
[----:B-1----:R-:W-:Y:S01]  /*c710*/  @!P0 FADD.FTZ R63, R63, R166 ;  /* 0x000000a63f3f8221 */ /* 0x002fe20000010000 */
[----:B------:R-:W1:Y:S01]  /*c720*/  SHFL.DOWN PT, R71, R62, 0x2, 0x1f ;  /* 0x08401f003e477f89 */ /* 0x000e6200000e0000 */
[----:B------:R-:W-:Y:S01]  /*c730*/  ISETP.GT.AND P0, PT, R103, 0x1d, PT ;  /* 0x0000001d6700780c */ /* 0x000fe20003f04270 */
[----:B------:R-:W-:Y:S01]  /*c740*/  FFMA.FTZ R191, R150, R174, R191 ;  /* 0x000000ae96bf7223 */ /* 0x000fe200000100bf */
[----:B------:R-:W-:Y:S01]  /*c750*/  FFMA.FTZ R130, R241, R130, R132 ;  /* 0x00000082f1827223 */ /* 0x000fe20000010084 */
        /* <DEDUP_REMOVED lines=10> */
[----:B------:R-:W-:Y:S01]  /*c800*/  FADD.FTZ R53, R70, R53 ;  /* 0x0000003546357221 */ /* 0x000fe20000010000 */
[----:B------:R-:W-:Y:S01]  /*c810*/  FFMA.FTZ R151, R151, R173, R190 ;  /* 0x000000ad97977223 */ /* 0x000fe200000100be */
[----:B----4-:R-:W-:Y:S01]  /*c820*/  @!P0 FADD.FTZ R60, R60, R65 ;  /* 0x000000413c3c8221 */ /* 0x010fe20000010000 */
[----:B------:R-:W-:Y:S01]  /*c830*/  FMUL.FTZ R65, R162, R194 ;  /* 0x000000c2a2417220 */ /* 0x000fe20000410000 */
        /* <DEDUP_REMOVED lines=10> */
[----:B-----5:R-:W-:Y:S01]  /*c8e0*/  @!P0 FADD.FTZ R63, R63, R106 ;  /* 0x0000006a3f3f8221 */ /* 0x020fe20000010000 */
[----:B------:R-:W1:Y:S01]  /*c8f0*/  SHFL.DOWN PT, R71, R60, 0x4, 0x1f ;  /* 0x08801f003c477f89 */ /* 0x000e6200000e0000 */
        /* <DEDUP_REMOVED lines=11> */
[----:B------:R-:W-:Y:S01]  /*c9b0*/  FADD.FTZ R44, R65, R44 ;  /* 0x0000002c412c7221 */ /* 0x000fe20000010000 */
[----:B------:R-:W-:Y:S01]  /*c9c0*/  FFMA.FTZ R79, R58, R188, R79 ;  /* 0x000000bc3a4f7223 */ /* 0x000fe2000001004f */
[----:B------:R-:W-:Y:S01]  /*c9d0*/  FFMA.FTZ R151, R59, R151, R230 ;  /* 0x000000973b977223 */ /* 0x000fe200000100e6 */
[----:B------:R-:W-:Y:S01]  /*c9e0*/  FFMA.FTZ R75, R80, R192, R75 ;  /* 0x000000c0504b7223 */ /* 0x000fe2000001004b */
[----:B------:R-:W-:Y:S01]  /*c9f0*/  FADD.FTZ R49, R70, R49 ;  /* 0x0000003146317221 */ /* 0x000fe20000010000 */
[----:B------:R-:W-:Y:S01]  /*ca00*/  FFMA.FTZ R126, R47, R195, R126 ;  /* 0x000000c32f7e7223 */ /* 0x000fe2000001007e */
[----:B------:R-:W-:Y:S01]  /*ca10*/  FFMA.FTZ R119, R82, R196, R119 ;  /* 0x000000c452777223 */ /* 0x000fe20000010077 */
[----:B------:R-:W-:Y:S01]  /*ca20*/  FMUL.FTZ R65, R156, R198 ;  /* 0x000000c69c417220 */ /* 0x000fe20000410000 */
[----:B0-----:R-:W-:Y:S01]  /*ca30*/  @!P0 FADD.FTZ R61, R61, R76 ;  /* 0x0000004c3d3d8221 */ /* 0x001fe20000010000 */
[----:B------:R-:W-:Y:S01]  /*ca40*/  FFMA.FTZ R235, R52, R114, R235 ;  /* 0x0000007234eb7223 */ /* 0x000fe200000100eb */
[----:B------:R-:W-:Y:S01]  /*ca50*/  FMUL.FTZ R72, R72, R117 ;  /* 0x0000007548487220 */ /* 0x000fe20000410000 */
[----:B------:R-:W-:Y:S01]  /*ca60*/  BSSY.RECONVERGENT B0, `(.L_x_5279) ;  /* 0x000002c000007945 */ /* 0x000fe20003800200 */
[----:B-1----:R-:W-:Y:S01]  /*ca70*/  @!P0 FADD.FTZ R60, R60, R71 ;  /* 0x000000473c3c8221 */ /* 0x002fe20000010000 */
[----:B------:R-:W0:Y:S01]  /*ca80*/  SHFL.DOWN PT, R64, R61, 0x8, 0x1f ;  /* 0x09001f003d407f89 */ /* 0x000e2200000e0000 */
[----:B------:R-:W-:Y:S01]  /*ca90*/  FADD.FTZ R54, R111, R54 ;  /* 0x000000366f367221 */ /* 0x000fe20000010000 */
[----:B------:R-:W-:Y:S01]  /*caa0*/  FFMA.FTZ R18, R143, R85, R18 ;  /* 0x000000558f127223 */ /* 0x000fe20000010012 */
[----:B----4-:R-:W-:Y:S01]  /*cab0*/  @!P0 FADD.FTZ R62, R62, R77 ;  /* 0x0000004d3e3e8221 */ /* 0x010fe20000010000 */
[----:B------:R-:W1:Y:S01]  /*cac0*/  SHFL.DOWN PT, R67, R60, 0x8, 0x1f ;  /* 0x09001f003c437f89 */ /* 0x000e6200000e0000 */
[----:B------:R-:W-:Y:S01]  /*cad0*/  FFMA.FTZ R25, R188, R92, R25 ;  /* 0x0000005cbc197223 */ /* 0x000fe20000010019 */
[----:B------:R-:W-:Y:S01]  /*cae0*/  FADD.FTZ R50, R79, R50 ;  /* 0x000000324f327221 */ /* 0x000fe20000010000 */
[----:B-----5:R-:W-:Y:S01]  /*caf0*/  @!P0 FADD.FTZ R63, R63, R78 ;  /* 0x0000004e3f3f8221 */ /* 0x020fe20000010000 */
[----:B------:R-:W4:Y:S01]  /*cb00*/  SHFL.DOWN PT, R69, R62, 0x8, 0x1f ;  /* 0x09001f003e457f89 */ /* 0x000f2200000e0000 */
[----:B------:R-:W-:Y:S01]  /*cb10*/  ISETP.GT.AND P0, PT, R103, 0x17, PT ;  /* 0x000000176700780c */ /* 0x000fe20003f04270 */
[----:B------:R-:W-:Y:S01]  /*cb20*/  FADD.FTZ R51, R234, R51 ;  /* 0x00000033ea337221 */ /* 0x000fe20000010000 */
[----:B------:R-:W-:Y:S01]  /*cb30*/  FADD.FTZ R48, R151, R48 ;  /* 0x0000003097307221 */ /* 0x000fe20000010000 */
[----:B------:R-:W5:Y:S01]  /*cb40*/  SHFL.DOWN PT, R68, R63, 0x8, 0x1f ;  /* 0x09001f003f447f89 */ /* 0x000f6200000e0000 */
[----:B------:R-:W-:Y:S01]  /*cb50*/  FFMA.FTZ R20, R191, R87, R20 ;  /* 0x00000057bf147223 */ /* 0x000fe20000010014 */
[----:B------:R-:W-:Y:S01]  /*cb60*/  FFMA.FTZ R27, R192, R96, R27 ;  /* 0x00000060c01b7223 */ /* 0x000fe2000001001b */
[----:B------:R-:W-:Y:S01]  /*cb70*/  FADD.FTZ R46, R75, R46 ;  /* 0x0000002e4b2e7221 */ /* 0x000fe20000010000 */
[----:B------:R-:W-:Y:S01]  /*cb80*/  FADD.FTZ R45, R226, R45 ;  /* 0x0000002de22d7221 */ /* 0x000fe20000010000 */
[----:B------:R-:W-:Y:S01]  /*cb90*/  FFMA.FTZ R22, R195, R91, R22 ;  /* 0x0000005bc3167223 */ /* 0x000fe20000010016 */
        /* <DEDUP_REMOVED lines=8> */
[----:B-1----:R-:W-:Y:S01]  /*cc20*/  @!P0 FADD.FTZ R60, R60, R67 ;  /* 0x000000433c3c8221 */ /* 0x002fe20000010000 */
[----:B----4-:R-:W-:-:S04]  /*cc30*/  @!P0 FADD.FTZ R62, R62, R69 ;  /* 0x000000453e3e8221 */ /* 0x010fc80000010000 */
[----:B------:R0:W1:Y:S01]  /*cc40*/  SHFL.DOWN PT, R67, R60, 0x10, 0x1f ;  /* 0x0a001f003c437f89 */ /* 0x00006200000e0000 */
[----:B-----5:R-:W-:-:S03]  /*cc50*/  @!P0 FADD.FTZ R63, R63, R68 ;  /* 0x000000443f3f8221 */ /* 0x020fc60000010000 */
[----:B------:R0:W4:Y:S04]  /*cc60*/  SHFL.DOWN PT, R69, R62, 0x10, 0x1f ;  /* 0x0a001f003e457f89 */ /* 0x00012800000e0000 */
[----:B------:R0:W0:Y:S04]  /*cc70*/  SHFL.DOWN PT, R68, R61, 0x10, 0x1f ;  /* 0x0a001f003d447f89 */ /* 0x00002800000e0000 */
[----:B------:R0:W0:Y:S01]  /*cc80*/  SHFL.DOWN PT, R70, R63, 0x10, 0x1f ;  /* 0x0a001f003f467f89 */ /* 0x00002200000e0000 */
[----:B------:R-:W-:Y:S05]  /*cc90*/  @P2 BRA `(.L_x_5280) ;  /* 0x0000000000202947 */ /* 0x000fea0003800000 */
[----:B------:R-:W-:Y:S01]  /*cca0*/  ISETP.NE.AND P0, PT, R103, RZ, PT ;  /* 0x000000ff6700720c */ /* 0x000fe20003f05270 */
[----:B01----:R-:W-:Y:S01]  /*ccb0*/  FADD.FTZ R60, R60, R67 ;  /* 0x000000433c3c7221 */ /* 0x003fe20000010000 */
[----:B------:R-:W-:Y:S01]  /*ccc0*/  FADD.FTZ R61, R61, R68 ;  /* 0x000000443d3d7221 */ /* 0x000fe20000010000 */
[----:B----4-:R-:W-:Y:S01]  /*ccd0*/  FADD.FTZ R62, R62, R69 ;  /* 0x000000453e3e7221 */ /* 0x010fe20000010000 */
[----:B------:R-:W-:-:S09]  /*cce0*/  FADD.FTZ R63, R63, R70 ;  /* 0x000000463f3f7221 */ /* 0x000fd20000010000 */
[----:B------:R-:W-:-:S04]  /*ccf0*/  @!P0 SHF.R.U32.HI R64, RZ, 0x1, R108 ;  /* 0x00000001ff408819 */ /* 0x000fc8000001166c */
[----:B------:R-:W-:-:S05]  /*cd00*/  @!P0 LOP3.LUT R64, R64, 0x1f0, RZ, 0xc0, !PT ;  /* 0x000001f040408812 */ /* 0x000fca00078ec0ff */
[----:B------:R0:W-:Y:S02]  /*cd10*/  @!P0 STS.128 [R64+UR26+0x6310], R60 ;  /* 0x0063103c40008988 */ /* 0x0001e40008000c1a */
.L_x_5280:
[----:B------:R-:W-:Y:S05]  /*cd20*/  BSYNC.RECONVERGENT B0 ;  /* 0x0000000000007941 */ /* 0x000fea0003800200 */
.L_x_5279:
        /* <DEDUP_REMOVED lines=24> */
[----:B----4-:R-:W1:Y:S01]  /*ceb0*/  LDS.128 R68, [UR26+0x6330] ;  /* 0x0063301aff447984 */ /* 0x010e620008000c00 */
[----:B------:R-:W-:-:S03]  /*cec0*/  PLOP3.LUT P0, PT, PT, PT, UP0, 0x80, 0x8 ;  /* 0x000000000008781c */ /* 0x000fc60003f0f008 */
[----:B------:R-:W4:Y:S10]  /*ced0*/  LDS.128 R72, [UR26+0x6340] ;  /* 0x0063401aff487984 */ /* 0x000f340008000c00 */
        /* <DEDUP_REMOVED lines=20> */
.L_x_5282:
[----:B------:R-:W-:Y:S05]  /*d020*/  BSYNC.RECONVERGENT B0 ;  /* 0x0000000000007941 */ /* 0x000fea0003800200 */
.L_x_5281:
[----:B------:R-:W-:-:S04]  /*d030*/  UIADD3 UR8, UPT, UPT, UR8, 0x1, URZ ;  /* 0x0000000108087890 */ /* 0x000fc8000fffe0ff */
[----:B------:R-:W-:-:S09]  /*d040*/  UISETP.GE.AND UP0, UPT, UR8, UR45, UPT ;  /* 0x0000002d0800728c */ /* 0x000fd2000bf06270 */
[----:B------:R-:W-:Y:S05]  /*d050*/  BRA.U !UP0, `(.L_x_5283) ;  /* 0xffffff7d08307547 */ /* 0x000fea000b83ffff */
.L_x_5184:
[----:B------:R-:W5:Y:S01]  /*d060*/  S2R R41, SR_TID.X ;  /* 0x0000000000297919 */ /* 0x000f620000002100 */
[----:B0-----:R-:W-:Y:S01]  /*d070*/  MOV R5, 0x10 ;  /* 0x0000001000057802 */ /* 0x001fe20000000f00 */
[----:B------:R-:W-:Y:S08]  /*d080*/  BAR.SYNC.DEFER_BLOCKING 0x0 ;  /* 0x0000000000007b1d */ /* 0x000ff00000010000 */
[----:B------:R-:W0:Y:S01]  /*d090*/  S2UR UR34, SR_CTAID.X ;  /* 0x00000000002279c3 */ /* 0x000e220000002500 */
[----:B------:R-:W0:Y:S01]  /*d0a0*/  LDCU.64 UR14, c[0x0][0x4f8] ;  /* 0x00009f00ff0e77ac */ /* 0x000e220008000a00 */
[----:B------:R-:W-:Y:S01]  /*d0b0*/  F2FP.BF16.F32.PACK_AB R20, R20, R27 ;  /* 0x0000001b1414723e */ /* 0x000fe200000010ff */
[----:B------:R-:W1:Y:S01]  /*d0c0*/  LDCU.64 UR30, c[0x0][0x500] ;  /* 0x0000a000ff1e77ac */ /* 0x000e620008000a00 */
[----:B------:R-:W-:Y:S01]  /*d0d0*/  UIADD3 UR27, UPT, UPT, UR19, -0x1, URZ ;  /* 0xffffffff131b7890 */ /* 0x000fe2000fffe0ff */
        /* <DEDUP_REMOVED lines=8> */
[----:B------:R-:W-:Y:S01]  /*d160*/  USHF.L.U32 UR8, UR27, 0xb, URZ ;  /* 0x0000000b1b087899 */ /* 0x000fe200080006ff */
[----:B------:R-:W-:Y:S01]  /*d170*/  UMOV UR9, URZ ;  /* 0x000000ff00097c82 */ /* 0x000fe20008000000 */
[----:B------:R-:W-:Y:S02]  /*d180*/  UIADD3 UR22, UP1, UPT, UR22, -0x1000, URZ ;  /* 0xfffff00016167890 */ /* 0x000fe4000ff3e0ff */
[----:B0-----:R-:W-:Y:S02]  /*d190*/  UIMAD.WIDE.U32 UR12, UR34, UR14, UR8 ;  /* 0x0000000e220c72a5 */ /* 0x001fe4000f8e0008 */
[----:B------:R-:W-:-:S02]  /*d1a0*/  UIADD3 UR20, UP2, UPT, UR20, -0x1000, URZ ;  /* 0xfffff00014147890 */ /* 0x000fc4000ff5e0ff */
[----:B------:R-:W-:Y:S02]  /*d1b0*/  UIMAD UR13, UR34, UR15, UR13 ;  /* 0x0000000f220d72a4 */ /* 0x000fe4000f8e020d */
[----:B------:R-:W-:Y:S02]  /*d1c0*/  UIADD3 UR16, UP3, UPT, UR16, -0x1000, URZ ;  /* 0xfffff00010107890 */ /* 0x000fe4000ff7e0ff */
[----:B-1----:R-:W-:Y:S02]  /*d1d0*/  UIMAD.WIDE.U32 UR12, UR10, UR30, UR12 ;  /* 0x0000001e0a0c72a5 */ /* 0x002fe4000f8e000c */
[----:B------:R-:W-:Y:S02]  /*d1e0*/  UIADD3.X UR23, UPT, UPT, UR23, -0x1, URZ, UP1, !UPT ;  /* 0xffffffff17177890 */ /* 0x000fe40008ffe4ff */
[----:B------:R-:W-:Y:S02]  /*d1f0*/  UIMAD UR14, UR10, UR31, UR13 ;  /* 0x0000001f0a0e72a4 */ /* 0x000fe4000f8e020d */
[----:B--2---:R-:W-:Y:S01]  /*d200*/  ULEA UR13, UP0, UR12, UR32, 0x1 ;  /* 0x000000200c0d7291 */ /* 0x004fe2000f8008ff */
[----:B------:R-:W0:Y:S03]  /*d210*/  LDCU.64 UR30, c[0x0][0x560] ;  /* 0x0000ac00ff1e77ac */ /* 0x000e260008000a00 */
[----:B------:R-:W-:-:S02]  /*d220*/  ULEA.HI.X UR12, UR12, UR33, UR14, 0x1, UP0 ;  /* 0x000000210c0c7291 */ /* 0x000fc400080f0c0e */
[----:B------:R-:W-:-:S03]  /*d230*/  UIADD3.X UR21, UPT, UPT, UR21, -0x1, URZ, UP2, !UPT ;  /* 0xffffffff15157890 */ /* 0x000fc600097fe4ff */
[----:B------:R-:W1:Y:S01]  /*d240*/  LDCU.64 UR14, c[0x0][0x520] ;  /* 0x0000a400ff0e77ac */ /* 0x000e620008000a00 */
[----:B------:R-:W-:Y:S01]  /*d250*/  UIADD3.X UR17, UPT, UPT, UR17, -0x1, URZ, UP3, !UPT ;  /* 0xffffffff11117890 */ /* 0x000fe20009ffe4ff */
        /* <DEDUP_REMOVED lines=44> */
[----:B----4-:R-:W-:Y:S01]  /*d520*/  @!P5 FADD.FTZ R8, R14, 1 ;  /* 0x3f8000000e08d421 */ /* 0x010fe20000010000 */
[C---:B------:R-:W-:Y:S02]  /*d530*/  SHF.L.U32 R14, R5.reuse, 0x10, RZ ;  /* 0x00000010050e7819 */ /* 0x040fe400000006ff */
[----:B------:R-:W-:Y:S02]  /*d540*/  FSETP.GTU.FTZ.AND P1, PT, R16, 20, PT ;  /* 0x41a000001000780b */ /* 0x000fe40003f3c000 */
[----:B------:R-:W-:Y:S01]  /*d550*/  PRMT R5, R5, 0x7632, R5 ;  /* 0x0000763205057816 */ /* 0x000fe20000000005 */
[----:B------:R-:W-:Y:S01]  /*d560*/  FADD.FTZ R35, R14, UR7 ;  /* 0x000000070e237e21 */ /* 0x000fe20008010000 */
[----:B------:R-:W4:Y:S01]  /*d570*/  @!P5 MUFU.RCP R8, R8 ;  /* 0x000000080008d308 */ /* 0x000f220000001000 */
[----:B---3--:R-:W-:Y:S01]  /*d580*/  @!P4 FADD.FTZ R13, R13, 1 ;  /* 0x3f8000000d0dc421 */ /* 0x008fe20000010000 */
[----:B--2---:R-:W-:Y:S01]  /*d590*/  @!P2 FMUL.FTZ R12, R33, -1.4426950216293334961 ;  /* 0xbfb8aa3b210ca820 */ /* 0x004fe20000410000 */
[----:B------:R-:W-:Y:S01]  /*d5a0*/  FADD.FTZ R33, R9, UR7 ;  /* 0x0000000709217e21 */ /* 0x000fe20008010000 */
[----:B------:R-:W-:-:S02]  /*d5b0*/  FSETP.GTU.FTZ.AND P0, PT, R35, 20, PT ;  /* 0x41a000002300780b */ /* 0x000fc40003f1c000 */
[----:B------:R-:W-:Y:S02]  /*d5c0*/  SHF.L.U32 R5, R5, 0x10, RZ ;  /* 0x0000001005057819 */ /* 0x000fe400000006ff */
[----:B------:R-:W2:Y:S01]  /*d5d0*/  @!P4 MUFU.RCP R13, R13 ;  /* 0x0000000d000dc308 */ /* 0x000ea20000001000 */
[----:B-----5:R-:W-:Y:S01]  /*d5e0*/  @!P6 FMUL.FTZ R37, R37, R34 ;  /* 0x000000222525e220 */ /* 0x020fe20000410000 */
[----:B------:R-:W-:Y:S01]  /*d5f0*/  FSETP.GTU.FTZ.AND P6, PT, R33, 20, PT ;  /* 0x41a000002100780b */ /* 0x000fe20003fdc000 */
[----:B------:R-:W-:Y:S01]  /*d600*/  @!P1 FMUL.FTZ R9, R16, -1.4426950216293334961 ;  /* 0xbfb8aa3b10099820 */ /* 0x000fe20000410000 */
[----:B------:R-:W-:-:S04]  /*d610*/  FADD.FTZ R5, R5, UR7 ;  /* 0x0000000705057e21 */ /* 0x000fc80008010000 */
[----:B------:R-:W3:Y:S01]  /*d620*/  @!P2 MUFU.EX2 R12, R12 ;  /* 0x0000000c000ca308 */ /* 0x000ee20000000800 */
[----:B----4-:R-:W-:-:S06]  /*d630*/  @!P5 FMUL.FTZ R39, R39, R8 ;  /* 0x000000082727d220 */ /* 0x010fcc0000410000 */
[----:B------:R-:W-:Y:S01]  /*d640*/  @!P6 FMUL.FTZ R8, R33, -1.4426950216293334961 ;  /* 0xbfb8aa3b2108e820 */ /* 0x000fe20000410000 */
[----:B------:R-:W4:Y:S01]  /*d650*/  @!P1 MUFU.EX2 R14, R9 ;  /* 0x00000009000e9308 */ /* 0x000f220000000800 */
[----:B--2---:R-:W-:Y:S01]  /*d660*/  @!P4 FMUL.FTZ R38, R38, R13 ;  /* 0x0000000d2626c220 */ /* 0x004fe20000410000 */
[----:B------:R-:W-:Y:S01]  /*d670*/  FADD.FTZ R13, R11, UR7 ;  /* 0x000000070b0d7e21 */ /* 0x000fe20008010000 */
[----:B------:R-:W-:Y:S01]  /*d680*/  FSETP.GTU.FTZ.AND P4, PT, R10, 20, PT ;  /* 0x41a000000a00780b */ /* 0x000fe20003f9c000 */
[----:B------:R-:W-:-:S03]  /*d690*/  @!P0 FMUL.FTZ R11, R35, -1.4426950216293334961 ;  /* 0xbfb8aa3b230b8820 */ /* 0x000fc60000410000 */
[----:B------:R-:W-:Y:S01]  /*d6a0*/  FSETP.GTU.FTZ.AND P5, PT, R13, 20, PT ;  /* 0x41a000000d00780b */ /* 0x000fe20003fbc000 */
[----:B------:R-:W2:Y:S01]  /*d6b0*/  @!P6 MUFU.EX2 R8, R8 ;  /* 0x000000080008e308 */ /* 0x000ea20000000800 */
[----:B---3--:R-:W-:-:S07]  /*d6c0*/  @!P2 FADD.FTZ R12, R12, 1 ;  /* 0x3f8000000c0ca421 */ /* 0x008fce0000010000 */
[----:B------:R-:W-:Y:S01]  /*d6d0*/  @!P4 FMUL.FTZ R10, R10, -1.4426950216293334961 ;  /* 0xbfb8aa3b0a0ac820 */ /* 0x000fe20000410000 */
[----:B------:R-:W3:Y:S01]  /*d6e0*/  @!P3 MUFU.RCP R15, R15 ;  /* 0x0000000f000fb308 */ /* 0x000ee20000001000 */
[----:B----4-:R-:W-:Y:S02]  /*d6f0*/  @!P1 FADD.FTZ R14, R14, 1 ;  /* 0x3f8000000e0e9421 */ /* 0x010fe40000010000 */
[----:B------:R-:W-:Y:S01]  /*d700*/  @!P5 FMUL.FTZ R13, R13, -1.4426950216293334961 ;  /* 0xbfb8aa3b0d0dd820 */ /* 0x000fe20000410000 */
[----:B--2---:R-:W-:-:S04]  /*d710*/  @!P6 FADD.FTZ R9, R8, 1 ;  /* 0x3f8000000809e421 */ /* 0x004fc80000010000 */
[----:B------:R-:W-:Y:S01]  /*d720*/  @!P4 MUFU.EX2 R10, R10 ;  /* 0x0000000a000ac308 */ /* 0x000fe20000000800 */
[C---:B------:R-:W-:Y:S02]  /*d730*/  SHF.L.U32 R8, R6.reuse, 0x10, RZ ;  /* 0x0000001006087819 */ /* 0x040fe400000006ff */
[----:B------:R-:W-:-:S03]  /*d740*/  PRMT R6, R6, 0x7632, R6 ;  /* 0x0000763206067816 */ /* 0x000fc60000000006 */
[----:B------:R-:W-:Y:S01]  /*d750*/  FADD.FTZ R36, R8, UR7 ;  /* 0x0000000708247e21 */ /* 0x000fe20008010000 */
[----:B------:R-:W-:Y:S01]  /*d760*/  SHF.L.U32 R8, R7, 0x10, RZ ;  /* 0x0000001007087819 */ /* 0x000fe200000006ff */
[----:B------:R-:W2:Y:S01]  /*d770*/  @!P5 MUFU.EX2 R13, R13 ;  /* 0x0000000d000dd308 */ /* 0x000ea20000000800 */
[----:B---3--:R-:W-:Y:S01]  /*d780*/  @!P3 FMUL.FTZ R42, R42, R15 ;  /* 0x0000000f2a2ab220 */ /* 0x008fe20000410000 */
[----:B------:R-:W-:Y:S02]  /*d790*/  SHF.L.U32 R6, R6, 0x10, RZ ;  /* 0x0000001006067819 */ /* 0x000fe400000006ff */
[----:B------:R-:W-:Y:S02]  /*d7a0*/  F2FP.BF16.F32.PACK_AB R15, R21, R30 ;  /* 0x0000001e150f723e */ /* 0x000fe400000010ff */
[----:B------:R-:W-:Y:S01]  /*d7b0*/  F2FP.BF16.F32.PACK_AB R21, R19, R28 ;  /* 0x0000001c1315723e */ /* 0x000fe200000010ff */
[----:B------:R-:W-:Y:S01]  /*d7c0*/  FADD.FTZ R6, R6, UR7 ;  /* 0x0000000706067e21 */ /* 0x000fe20008010000 */
[----:B------:R-:W3:Y:S08]  /*d7d0*/  @!P6 MUFU.RCP R9, R9 ;  /* 0x000000090009e308 */ /* 0x000ef00000001000 */
[----:B------:R4:W5:Y:S01]  /*d7e0*/  @!P2 MUFU.RCP R33, R12 ;  /* 0x0000000c0021a308 */ /* 0x0009620000001000 */
[----:B--2---:R-:W-:-:S07]  /*d7f0*/  @!P5 FADD.FTZ R13, R13, 1 ;  /* 0x3f8000000d0dd421 */ /* 0x004fce0000010000 */
[----:B------:R2:W0:Y:S01]  /*d800*/  @!P0 MUFU.EX2 R16, R11 ;  /* 0x0000000b00108308 */ /* 0x0004220000000800 */
[----:B---3--:R-:W-:Y:S01]  /*d810*/  @!P6 FMUL.FTZ R40, R40, R9 ;  /* 0x000000092828e220 */ /* 0x008fe20000410000 */
[----:B------:R-:W-:Y:S01]  /*d820*/  FSETP.GTU.FTZ.AND P6, PT, R36, 20, PT ;  /* 0x41a000002400780b */ /* 0x000fe20003fdc000 */
[----:B------:R-:W-:Y:S01]  /*d830*/  FADD.FTZ R9, R8, UR7 ;  /* 0x0000000708097e21 */ /* 0x000fe20008010000 */
[----:B------:R-:W-:Y:S02]  /*d840*/  PRMT R8, R7, 0x7632, R8 ;  /* 0x0000763207087816 */ /* 0x000fe40000000008 */
[----:B----4-:R-:W-:Y:S02]  /*d850*/  F2FP.BF16.F32.PACK_AB R12, R24, R31 ;  /* 0x0000001f180c723e */ /* 0x010fe400000010ff */
[----:B------:R3:W4:Y:S01]  /*d860*/  @!P1 MUFU.RCP R35, R14 ;  /* 0x0000000e00239308 */ /* 0x0007220000001000 */
[----:B--2---:R-:W-:Y:S01]  /*d870*/  @!P4 FADD.FTZ R11, R10, 1 ;  /* 0x3f8000000a0bc421 */ /* 0x004fe20000010000 */
[----:B------:R-:W-:Y:S01]  /*d880*/  SHF.L.U32 R8, R8, 0x10, RZ ;  /* 0x0000001008087819 */ /* 0x000fe200000006ff */
[----:B-----5:R-:W-:Y:S01]  /*d890*/  @!P2 FMUL.FTZ R44, R44, R33 ;  /* 0x000000212c2ca220 */ /* 0x020fe20000410000 */
[----:B------:R-:W-:-:S03]  /*d8a0*/  FSETP.GTU.FTZ.AND P2, PT, R5, 20, PT ;  /* 0x41a000000500780b */ /* 0x000fc60003f5c000 */
[----:B------:R-:W-:Y:S01]  /*d8b0*/  FADD.FTZ R8, R8, UR7 ;  /* 0x0000000708087e21 */ /* 0x000fe20008010000 */
[----:B------:R2:W5:Y:S01]  /*d8c0*/  @!P4 MUFU.RCP R34, R11 ;  /* 0x0000000b0022c308 */ /* 0x0005620000001000 */
[----:B---3--:R-:W-:Y:S01]  /*d8d0*/  F2FP.BF16.F32.PACK_AB R14, R22, R29 ;  /* 0x0000001d160e723e */ /* 0x008fe200000010ff */
[----:B0-----:R-:W-:Y:S01]  /*d8e0*/  @!P0 FADD.FTZ R16, R16, 1 ;  /* 0x3f80000010108421 */ /* 0x001fe20000010000 */
[----:B------:R-:W-:-:S05]  /*d8f0*/  F2FP.BF16.F32.PACK_AB R22, R18, R25 ;  /* 0x000000191216723e */ /* 0x000fca00000010ff */
[----:B------:R0:W3:Y:S01]  /*d900*/  @!P5 MUFU.RCP R10, R13 ;  /* 0x0000000d000ad308 */ /* 0x0000e20000001000 */
[----:B--2---:R-:W-:Y:S01]  /*d910*/  FADD.FTZ R11, R4, UR7 ;  /* 0x00000007040b7e21 */ /* 0x004fe20008010000 */
[----:B------:R-:W-:Y:S01]  /*d920*/  @!P6 FMUL.FTZ R4, R36, -1.4426950216293334961 ;  /* 0xbfb8aa3b2404e820 */ /* 0x000fe20000410000 */
[----:B----4-:R-:W-:Y:S01]  /*d930*/  @!P1 FMUL.FTZ R46, R46, R35 ;  /* 0x000000232e2e9220 */ /* 0x010fe20000410000 */
[----:B------:R-:W-:Y:S01]  /*d940*/  FSETP.GTU.FTZ.AND P1, PT, R8, 20, PT ;  /* 0x41a000000800780b */ /* 0x000fe20003f3c000 */
[----:B------:R-:W-:Y:S01]  /*d950*/  @!P2 FMUL.FTZ R5, R5, -1.4426950216293334961 ;  /* 0xbfb8aa3b0505a820 */ /* 0x000fe20000410000 */
[----:B------:R-:W-:Y:S02]  /*d960*/  FSETP.GTU.FTZ.AND P3, PT, R11, 20, PT ;  /* 0x41a000000b00780b */ /* 0x000fe40003f7c000 */
[----:B------:R2:W4:Y:S01]  /*d970*/  @!P6 MUFU.EX2 R7, R4 ;  /* 0x000000040007e308 */ /* 0x0005220000000800 */
[----:B0-----:R-:W-:Y:S01]  /*d980*/  F2FP.BF16.F32.PACK_AB R13, R23, R32 ;  /* 0x00000020170d723e */ /* 0x001fe200000010ff */
[----:B-----5:R-:W-:Y:S01]  /*d990*/  @!P4 FMUL.FTZ R43, R43, R34 ;  /* 0x000000222b2bc220 */ /* 0x020fe20000410000 */
[----:B------:R-:W-:-:S02]  /*d9a0*/  F2FP.BF16.F32.PACK_AB R23, R17, R26 ;  /* 0x0000001a1117723e */ /* 0x000fc400000010ff */
[----:B------:R-:W-:Y:S01]  /*d9b0*/  FSETP.GTU.FTZ.AND P4, PT, R9, 20, PT ;  /* 0x41a000000900780b */ /* 0x000fe20003f9c000 */
[----:B------:R-:W-:Y:S02]  /*d9c0*/  STS.128 [R101], R12 ;  /* 0x0000000c65007388 */ /* 0x000fe40000000c00 */
[----:B------:R-:W0:Y:S01]  /*d9d0*/  @!P2 MUFU.EX2 R5, R5 ;  /* 0x000000050005a308 */ /* 0x000e220000000800 */
[----:B---3--:R-:W-:Y:S01]  /*d9e0*/  @!P5 FMUL.FTZ R45, R45, R10 ;  /* 0x0000000a2d2dd220 */ /* 0x008fe20000410000 */
[----:B------:R-:W-:Y:S01]  /*d9f0*/  FSETP.GTU.FTZ.AND P5, PT, R6, 20, PT ;  /* 0x41a000000600780b */ /* 0x000fe20003fbc000 */
[----:B--2---:R-:W-:Y:S01]  /*da00*/  @!P3 FMUL.FTZ R4, R11, -1.4426950216293334961 ;  /* 0xbfb8aa3b0b04b820 */ /* 0x004fe20000410000 */
[----:B------:R2:W-:Y:S01]  /*da10*/  STS.128 [R101+0x10], R20 ;  /* 0x0000101465007388 */ /* 0x0005e20000000c00 */
[----:B------:R-:W-:-:S03]  /*da20*/  NOP ;  /* 0x0000000000007918 */ /* 0x000fc60000000000 */
[----:B------:R3:W5:Y:S01]  /*da30*/  @!P0 MUFU.RCP R11, R16 ;  /* 0x00000010000b8308 */ /* 0x0007620000001000 */
[----:B------:R-:W-:Y:S01]  /*da40*/  LDS.128 R12, [R102+0x200] ;  /* 0x00020000660c7984 */ /* 0x000fe20000000c00 */
[----:B------:R-:W-:Y:S01]  /*da50*/  @!P4 FMUL.FTZ R9, R9, -1.4426950216293334961 ;  /* 0xbfb8aa3b0909c820 */ /* 0x000fe20000410000 */
[----:B------:R-:W-:-:S04]  /*da60*/  @!P1 FMUL.FTZ R8, R8, -1.4426950216293334961 ;  /* 0xbfb8aa3b08089820 */ /* 0x000fc80000410000 */
[----:B------:R-:W-:Y:S01]  /*da70*/  @!P5 FMUL.FTZ R6, R6, -1.4426950216293334961 ;  /* 0xbfb8aa3b0606d820 */ /* 0x000fe20000410000 */
[----:B----4-:R-:W-:Y:S01]  /*da80*/  @!P6 FADD.FTZ R7, R7, 1 ;  /* 0x3f8000000707e421 */ /* 0x010fe20000010000 */
[----:B0-----:R-:W-:Y:S01]  /*da90*/  @!P2 FADD.FTZ R5, R5, 1 ;  /* 0x3f8000000505a421 */ /* 0x001fe20000010000 */
[----:B------:R-:W0:Y:S01]  /*daa0*/  @!P3 MUFU.EX2 R4, R4 ;  /* 0x000000040004b308 */ /* 0x000e220000000800 */
[----:B---3--:R-:W3:Y:S01]  /*dab0*/  LDS.128 R16, [R102] ;  /* 0x0000000066107984 */ /* 0x008ee20000000c00 */
[----:B--2---:R-:W-:Y:S02]  /*dac0*/  F2FP.BF16.F32.PACK_AB R21, R40, R39 ;  /* 0x000000272815723e */ /* 0x004fe400000010ff */
[----:B------:R-:W-:Y:S02]  /*dad0*/  F2FP.BF16.F32.PACK_AB R23, R45, R44 ;  /* 0x0000002c2d17723e */ /* 0x000fe400000010ff */
[----:B------:R-:W-:Y:S02]  /*dae0*/  F2FP.BF16.F32.PACK_AB R22, R43, R42 ;  /* 0x0000002a2b16723e */ /* 0x000fe400000010ff */
[----:B------:R-:W2:Y:S01]  /*daf0*/  @!P4 MUFU.EX2 R9, R9 ;  /* 0x000000090009c308 */ /* 0x000ea20000000800 */
[----:B-----5:R-:W-:-:S07]  /*db00*/  @!P0 FMUL.FTZ R48, R48, R11 ;  /* 0x0000000b30308220 */ /* 0x020fce0000410000 */
[----:B------:R-:W4:Y:S01]  /*db10*/  @!P5 MUFU.EX2 R6, R6 ;  /* 0x000000060006d308 */ /* 0x000f220000000800 */
[----:B0-----:R-:W-:-:S07]  /*db20*/  @!P3 FADD.FTZ R4, R4, 1 ;  /* 0x3f8000000404b421 */ /* 0x001fce0000010000 */
[----:B------:R-:W0:Y:S01]  /*db30*/  @!P1 MUFU.EX2 R8, R8 ;  /* 0x0000000800089308 */ /* 0x000e220000000800 */
[----:B--2---:R-:W-:-:S07]  /*db40*/  @!P4 FADD.FTZ R9, R9, 1 ;  /* 0x3f8000000909c421 */ /* 0x004fce0000010000 */
[----:B------:R2:W5:Y:S01]  /*db50*/  @!P6 MUFU.RCP R25, R7 ;  /* 0x000000070019e308 */ /* 0x0005620000001000 */
[----:B----4-:R-:W-:-:S07]  /*db60*/  @!P5 FADD.FTZ R6, R6, 1 ;  /* 0x3f8000000606d421 */ /* 0x010fce0000010000 */
[----:B------:R4:W1:Y:S01]  /*db70*/  @!P3 MUFU.RCP R10, R4 ;  /* 0x00000004000ab308 */ /* 0x0008620000001000 */
[----:B--2---:R-:W-:Y:S01]  /*db80*/  LOP3.LUT R7, R41, 0x3e0, RZ, 0xc0, !PT ;  /* 0x000003e029077812 */ /* 0x004fe200078ec0ff */
[----:B0-----:R-:W-:-:S03]  /*db90*/  @!P1 FADD.FTZ R8, R8, 1 ;  /* 0x3f80000008089421 */ /* 0x001fc60000010000 */
[----:B------:R-:W-:-:S03]  /*dba0*/  LEA R7, R7, R0, 0x1 ;  /* 0x0000000007077211 */ /* 0x000fc600078e08ff */
[----:B------:R0:W2:Y:S01]  /*dbb0*/  @!P2 MUFU.RCP R20, R5 ;  /* 0x000000050014a308 */ /* 0x0000a20000001000 */
[----:B----4-:R-:W-:Y:S01]  /*dbc0*/  MOV R4, UR13 ;  /* 0x0000000d00047c02 */ /* 0x010fe20008000f00 */
[----:B-----5:R-:W-:-:S06]  /*dbd0*/  @!P6 FMUL.FTZ R50, R50, R25 ;  /* 0x000000193232e220 */ /* 0x020fcc0000410000 */
[----:B------:R-:W4:Y:S01]  /*dbe0*/  @!P4 MUFU.RCP R9, R9 ;  /* 0x000000090009c308 */ /* 0x000f220000001000 */
[----:B0-----:R-:W-:Y:S01]  /*dbf0*/  MOV R5, UR12 ;  /* 0x0000000c00057c02 */ /* 0x001fe20008000f00 */
[----:B-1----:R-:W-:Y:S01]  /*dc00*/  @!P3 FMUL.FTZ R49, R49, R10 ;  /* 0x0000000a3131b220 */ /* 0x002fe20000410000 */
[----:B------:R-:W0:Y:S01]  /*dc10*/  LDCU.64 UR12, c[0x0][0x518] ;  /* 0x0000a300ff0c77ac */ /* 0x000e220008000a00 */
[----:B------:R-:W-:-:S03]  /*dc20*/  IMAD.WIDE.U32 R4, R7, 0x10, R4 ;  /* 0x0000001007047825 */ /* 0x000fc600078e0004 */
[----:B------:R-:W-:Y:S01]  /*dc30*/  F2FP.BF16.F32.PACK_AB R24, R49, R46 ;  /* 0x0000002e3118723e */ /* 0x000fe200000010ff */
[----:B------:R-:W1:Y:S01]  /*dc40*/  @!P5 MUFU.RCP R6, R6 ;  /* 0x000000060006d308 */ /* 0x000e620000001000 */
[----:B--2---:R-:W-:Y:S01]  /*dc50*/  @!P2 FMUL.FTZ R51, R51, R20 ;  /* 0x000000143333a220 */ /* 0x004fe20000410000 */
[----:B------:R-:W-:Y:S01]  /*dc60*/  F2FP.BF16.F32.PACK_AB R20, R38, R37 ;  /* 0x000000252614723e */ /* 0x000fe200000010ff */
[----:B---3--:R-:W-:Y:S03]  /*dc70*/  STG.E.128 desc[UR28][R4.64], R16 ;  /* 0x0000001004007986 */ /* 0x008fe6000c101d1c */
[----:B------:R-:W-:Y:S01]  /*dc80*/  F2FP.BF16.F32.PACK_AB R25, R51, R48 ;  /* 0x000000303319723e */ /* 0x000fe200000010ff */
[----:B------:R2:W-:Y:S01]  /*dc90*/  STG.E.128 desc[UR28][R4.64+0x200], R12 ;  /* 0x0002000c04007986 */ /* 0x0005e2000c101d1c */
[----:B------:R-:W3:Y:S01]  /*dca0*/  @!P1 MUFU.RCP R8, R8 ;  /* 0x0000000800089308 */ /* 0x000ee20000001000 */
[----:B----4-:R-:W-:Y:S01]  /*dcb0*/  @!P4 FMUL.FTZ R54, R54, R9 ;  /* 0x000000093636c220 */ /* 0x010fe20000410000 */
[----:B------:R-:W-:Y:S01]  /*dcc0*/  FADD.FTZ R9, R37, R104 ;  /* 0x0000006825097221 */ /* 0x000fe20000010000 */
[----:B------:R-:W-:Y:S01]  /*dcd0*/  BAR.SYNC.DEFER_BLOCKING 0x0 ;  /* 0x0000000000007b1d */ /* 0x000fe20000010000 */
[----:B0-----:R-:W-:Y:S01]  /*dce0*/  UIMAD.WIDE.U32 UR8, UR34, UR12, UR8 ;  /* 0x0000000c220872a5 */ /* 0x001fe2000f8e0008 */
[----:B-1----:R-:W-:Y:S01]  /*dcf0*/  @!P5 FMUL.FTZ R53, R53, R6 ;  /* 0x000000063535d220 */ /* 0x002fe20000410000 */
[----:B------:R-:W-:-:S02]  /*dd00*/  FADD.FTZ R6, R9, R38 ;  /* 0x0000002609067221 */ /* 0x000fc40000010000 */
[----:B------:R-:W-:Y:S02]  /*dd10*/  UIMAD UR9, UR34, UR13, UR9 ;  /* 0x0000000d220972a4 */ /* 0x000fe4000f8e0209 */
[----:B------:R-:W-:Y:S01]  /*dd20*/  F2FP.BF16.F32.PACK_AB R26, R53, R50 ;  /* 0x00000032351a723e */ /* 0x000fe200000010ff */
[----:B------:R-:W-:Y:S01]  /*dd30*/  FADD.FTZ R9, R6, R39 ;  /* 0x0000002706097221 */ /* 0x000fe20000010000 */
[----:B------:R-:W-:Y:S01]  /*dd40*/  UIMAD.WIDE.U32 UR8, UR10, UR14, UR8 ;  /* 0x0000000e0a0872a5 */ /* 0x000fe2000f8e0008 */
[----:B---3--:R-:W-:Y:S02]  /*dd50*/  @!P1 FMUL.FTZ R55, R55, R8 ;  /* 0x0000000837379220 */ /* 0x008fe40000410000 */
[----:B------:R-:W-:Y:S01]  /*dd60*/  FADD.FTZ R9, R9, R40 ;  /* 0x0000002809097221 */ /* 0x000fe20000010000 */
[----:B------:R-:W-:Y:S02]  /*dd70*/  UIMAD UR12, UR10, UR15, UR9 ;  /* 0x0000000f0a0c72a4 */ /* 0x000fe4000f8e0209 */
[----:B------:R-:W-:Y:S01]  /*dd80*/  F2FP.BF16.F32.PACK_AB R27, R55, R54 ;  /* 0x00000036371b723e */ /* 0x000fe200000010ff */
[----:B------:R-:W-:Y:S01]  /*dd90*/  FADD.FTZ R42, R9, R42 ;  /* 0x0000002a092a7221 */ /* 0x000fe20000010000 */
[----:B------:R-:W-:Y:S01]  /*dda0*/  ULEA UR9, UP0, UR8, UR30, 0x1 ;  /* 0x0000001e08097291 */ /* 0x000fe2000f8008ff */
[----:B------:R-:W-:Y:S02]  /*ddb0*/  STS.128 [R101], R20 ;  /* 0x0000001465007388 */ /* 0x000fe40000000c00 */
[----:B------:R-:W-:Y:S01]  /*ddc0*/  FADD.FTZ R43, R42, R43 ;  /* 0x0000002b2a2b7221 */ /* 0x000fe20000010000 */
[----:B------:R-:W-:-:S02]  /*ddd0*/  ULEA.HI.X UR8, UR8, UR31, UR12, 0x1, UP0 ;  /* 0x0000001f08087291 */ /* 0x000fc400080f0c0c */
        /* <DEDUP_REMOVED lines=24> */
.L_x_5150:
        /* <DEDUP_REMOVED lines=10> */
[----:B------:R-:W3:Y:S01]  /*e000*/  S2R R6, SR_TID.X ;  /* 0x0000000000067919 */ /* 0x000ee20000002100 */
[----:B-1----:R-:W-:-:S05]  /*e010*/  @P0 FADD R0, R0, R105 ;  /* 0x0000006900000221 */ /* 0x002fca0000000000 */
[----:B------:R-:W1:Y:S01]  /*e020*/  SHFL.DOWN P0, R3, R0, 0x2, 0x1f ;  /* 0x08401f0000037f89 */ /* 0x000e620000000000 */
        /* <DEDUP_REMOVED lines=31> */
.L_x_5286:
[----:B------:R-:W-:Y:S05]  /*e220*/  BSYNC.RECONVERGENT B0 ;  /* 0x0000000000007941 */ /* 0x000fea0003800200 */
.L_x_5285:
        /* <DEDUP_REMOVED lines=42> */
.L_x_5288:
[----:B------:R-:W-:Y:S05]  /*e4d0*/  BSYNC.RECONVERGENT B0 ;  /* 0x0000000000007941 */ /* 0x000fea0003800200 */
.L_x_5287:
[----:B------:R-:W-:Y:S05]  /*e4e0*/  @P0 EXIT ;  /* 0x000000000000094d */ /* 0x000fea0003800000 */
[----:B------:R-:W2:Y:S01]  /*e4f0*/  LDCU.64 UR8, c[0x0][0x4e8] ;  /* 0x00009d00ff0877ac */ /* 0x000ea20008000a00 */
[----:B------:R-:W3:Y:S01]  /*e500*/  S2UR UR11, SR_CgaCtaId ;  /* 0x00000000000b79c3 */ /* 0x000ee20000008800 */
[----:B------:R-:W-:Y:S01]  /*e510*/  BSSY.RECONVERGENT B0, `(.L_x_5289) ;  /* 0x000002c000007945 */ /* 0x000fe20003800200 */
[----:B------:R-:W4:Y:S01]  /*e520*/  LDCU.64 UR12, c[0x0][0x4a8] ;  /* 0x00009500ff0c77ac */ /* 0x000f220008000a00 */
[----:B------:R-:W0:Y:S01]  /*e530*/  LDCU UR14, c[0x0][0x360] ;  /* 0x00006c00ff0e77ac */ /* 0x000e220008000800 */
[----:B------:R-:W0:Y:S01]  /*e540*/  LDCU.64 UR16, c[0x0][0x4b0] ;  /* 0x00009600ff1077ac */ /* 0x000e220008000a00 */
[----:B------:R-:W0:Y:S01]  /*e550*/  LDCU.64 UR18, c[0x0][0x530] ;  /* 0x0000a600ff1277ac */ /* 0x000e220008000a00 */
[----:B--2---:R-:W-:Y:S02]  /*e560*/  UIMAD.WIDE.U32 UR4, UR10, UR8, URZ ;  /* 0x000000080a0472a5 */ /* 0x004fe4000f8e00ff */
[----:B----4-:R-:W-:Y:S02]  /*e570*/  UIMAD.WIDE.U32 UR6, UR10, UR12, URZ ;  /* 0x0000000c0a0672a5 */ /* 0x010fe4000f8e00ff */
[----:B------:R-:W-:Y:S01]  /*e580*/  UIMAD UR8, UR10, UR9, UR5 ;  /* 0x000000090a0872a4 */ /* 0x000fe2000f8e0205 */
[----:B------:R-:W2:Y:S02]  /*e590*/  LDCU.64 UR20, c[0x0][0x4f0] ;  /* 0x00009e00ff1477ac */ /* 0x000ea40008000a00 */
[----:B------:R-:W-:Y:S01]  /*e5a0*/  UMOV UR9, 0x400 ;  /* 0x0000040000097882 */ /* 0x000fe20000000000 */
[----:B------:R-:W4:Y:S01]  /*e5b0*/  LDCU.64 UR22, c[0x0][0x540] ;  /* 0x0000a800ff1677ac */ /* 0x000f220008000a00 */
[----:B------:R-:W-:-:S02]  /*e5c0*/  UIMAD UR10, UR10, UR13, UR7 ;  /* 0x0000000d0a0a72a4 */ /* 0x000fc4000f8e0207 */
[----:B0--3--:R-:W-:-:S12]  /*e5d0*/  ULEA UR9, UR11, UR9, 0x18 ;  /* 0x000000090b097291 */ /* 0x009fd8000f8ec0ff */
.L_x_5290:
        /* <DEDUP_REMOVED lines=10> */
[----:B--2---:R-:W-:Y:S01]  /*e680*/  IMAD R10, R3, UR20, RZ ;  /* 0x00000014030a7c24 */ /* 0x004fe2000f8e02ff */
        /* <DEDUP_REMOVED lines=21> */
.L_x_5289:
[----:B------:R-:W-:Y:S05]  /*e7e0*/  EXIT ;  /* 0x000000000000794d */ /* 0x000fea0003800000 */
.L_x_5189:
[----:B------:R-:W-:Y:S01]  /*e7f0*/  HFMA2 R233, -RZ, RZ, 0, 5.9604644775390625e-08 ;  /* 0x00000001ffe97431 */ /* 0x000fe200000001ff */
[----:B------:R-:W-:Y:S02]  /*e800*/  MOV R236, R73 ;  /* 0x0000004900ec7202 */ /* 0x000fe40000000f00 */
[----:B------:R-:W-:Y:S02]  /*e810*/  MOV R231, RZ ;  /* 0x000000ff00e77202 */ /* 0x000fe40000000f00 */
[----:B------:R-:W-:-:S07]  /*e820*/  MOV R244, 0xffffffff ;  /* 0xffffffff00f47802 */ /* 0x000fce0000000f00 */
[----:B01---5:R-:W-:Y:S05]  /*e830*/  WARPSYNC.COLLECTIVE R244, `(.L_x_5291) ;  /* 0x00000000f4087348 */ /* 0x023fea0003c00000 */
[----:B------:R2:W3:Y:S02]  /*e840*/  SHFL.UP P6, R239, R236, R233, R231 ;  /* 0x040000e9ecef7389 */ /* 0x0004e400000c00e7 */
[----:B0123-5:R-:W-:Y:S05]  /*e850*/  ENDCOLLECTIVE ;  /* 0x000000000000791b */ /* 0x02ffea0003800000 */
.L_x_5291:
[----:B------:R-:W-:Y:S02]  /*e860*/  MOV R236, R72 ;  /* 0x0000004800ec7202 */ /* 0x000fe40000000f00 */
[----:B------:R-:W-:-:S07]  /*e870*/  MOV R235, R239 ;  /* 0x000000ef00eb7202 */ /* 0x000fce0000000f00 */
[----:B------:R-:W-:Y:S05]  /*e880*/  WARPSYNC.COLLECTIVE R244, `(.L_x_5292) ;  /* 0x00000000f4087348 */ /* 0x000fea0003c00000 */
[----:B------:R0:W1:Y:S02]  /*e890*/  SHFL.UP P6, R239, R236, R233, R231 ;  /* 0x040000e9ecef7389 */ /* 0x00006400000c00e7 */
[----:B01----:R-:W-:Y:S05]  /*e8a0*/  ENDCOLLECTIVE ;  /* 0x000000000000791b */ /* 0x003fea0003800000 */
.L_x_5292:
[----:B------:R-:W-:Y:S02]  /*e8b0*/  MOV R236, R74 ;  /* 0x0000004a00ec7202 */ /* 0x000fe40000000f00 */
[----:B------:R-:W-:-:S07]  /*e8c0*/  MOV R237, R239 ;  /* 0x000000ef00ed7202 */ /* 0x000fce0000000f00 */
[----:B------:R-:W-:Y:S05]  /*e8d0*/  WARPSYNC.COLLECTIVE R244, `(.L_x_5293) ;  /* 0x00000000f4087348 */ /* 0x000fea0003c00000 */
[----:B------:R0:W1:Y:S02]  /*e8e0*/  SHFL.UP P6, R239, R236, R233, R231 ;  /* 0x040000e9ecef7389 */ /* 0x00006400000c00e7 */
[----:B01----:R-:W-:Y:S05]  /*e8f0*/  ENDCOLLECTIVE ;  /* 0x000000000000791b */ /* 0x003fea0003800000 */
.L_x_5293:
[----:B------:R-:W-:Y:S02]  /*e900*/  MOV R236, R75 ;  /* 0x0000004b00ec7202 */ /* 0x000fe40000000f00 */
[----:B------:R-:W-:-:S07]  /*e910*/  MOV R238, R239 ;  /* 0x000000ef00ee7202 */ /* 0x000fce0000000f00 */
[----:B------:R-:W-:Y:S05]  /*e920*/  WARPSYNC.COLLECTIVE R244, `(.L_x_5294) ;  /* 0x00000000f4087348 */ /* 0x000fea0003c00000 */
[----:B------:R0:W1:Y:S02]  /*e930*/  SHFL.UP P6, R239, R236, R233, R231 ;  /* 0x040000e9ecef7389 */ /* 0x00006400000c00e7 */
[----:B01----:R-:W-:Y:S05]  /*e940*/  ENDCOLLECTIVE ;  /* 0x000000000000791b */ /* 0x003fea0003800000 */
.L_x_5294:
        /* <DEDUP_REMOVED lines=15> */
.L_x_5295:
[----:B------:R-:W-:Y:S02]  /*ea40*/  MOV R236, R72 ;  /* 0x0000004800ec7202 */ /* 0x000fe40000000f00 */
[----:B------:R-:W-:-:S07]  /*ea50*/  MOV R235, R239 ;  /* 0x000000ef00eb7202 */ /* 0x000fce0000000f00 */
[----:B------:R-:W-:Y:S05]  /*ea60*/  WARPSYNC.COLLECTIVE R244, `(.L_x_5296) ;  /* 0x00000000f4087348 */ /* 0x000fea0003c00000 */
[----:B------:R0:W1:Y:S02]  /*ea70*/  SHFL.UP P6, R239, R236, R233, R231 ;  /* 0x040000e9ecef7389 */ /* 0x00006400000c00e7 */
[----:B01----:R-:W-:Y:S05]  /*ea80*/  ENDCOLLECTIVE ;  /* 0x000000000000791b */ /* 0x003fea0003800000 */
.L_x_5296:
[----:B------:R-:W-:Y:S02]  /*ea90*/  MOV R236, R74 ;  /* 0x0000004a00ec7202 */ /* 0x000fe40000000f00 */
[----:B------:R-:W-:-:S07]  /*eaa0*/  MOV R237, R239 ;  /* 0x000000ef00ed7202 */ /* 0x000fce0000000f00 */
[----:B------:R-:W-:Y:S05]  /*eab0*/  WARPSYNC.COLLECTIVE R244, `(.L_x_5297) ;  /* 0x00000000f4087348 */ /* 0x000fea0003c00000 */
[----:B------:R0:W1:Y:S02]  /*eac0*/  SHFL.UP P6, R239, R236, R233, R231 ;  /* 0x040000e9ecef7389 */ /* 0x00006400000c00e7 */
[----:B01----:R-:W-:Y:S05]  /*ead0*/  ENDCOLLECTIVE ;  /* 0x000000000000791b */ /* 0x003fea0003800000 */
.L_x_5297:
[----:B------:R-:W-:Y:S02]  /*eae0*/  MOV R236, R75 ;  /* 0x0000004b00ec7202 */ /* 0x000fe40000000f00 */
[----:B------:R-:W-:-:S07]  /*eaf0*/  MOV R238, R239 ;  /* 0x000000ef00ee7202 */ /* 0x000fce0000000f00 */
[----:B------:R-:W-:Y:S05]  /*eb00*/  WARPSYNC.COLLECTIVE R244, `(.L_x_5298) ;  /* 0x00000000f4087348 */ /* 0x000fea0003c00000 */
[----:B------:R0:W1:Y:S02]  /*eb10*/  SHFL.UP P6, R239, R236, R233, R231 ;  /* 0x040000e9ecef7389 */ /* 0x00006400000c00e7 */
[----:B01----:R-:W-:Y:S05]  /*eb20*/  ENDCOLLECTIVE ;  /* 0x000000000000791b */ /* 0x003fea0003800000 */
.L_x_5298:
        /* <DEDUP_REMOVED lines=15> */
.L_x_5299:
[----:B------:R-:W-:Y:S02]  /*ec20*/  MOV R236, R72 ;  /* 0x0000004800ec7202 */ /* 0x000fe40000000f00 */
[----:B------:R-:W-:-:S07]  /*ec30*/  MOV R235, R239 ;  /* 0x000000ef00eb7202 */ /* 0x000fce0000000f00 */
[----:B------:R-:W-:Y:S05]  /*ec40*/  WARPSYNC.COLLECTIVE R244, `(.L_x_5300) ;  /* 0x00000000f4087348 */ /* 0x000fea0003c00000 */
[----:B------:R0:W1:Y:S02]  /*ec50*/  SHFL.UP P6, R239, R236, R233, R231 ;  /* 0x040000e9ecef7389 */ /* 0x00006400000c00e7 */
[----:B01----:R-:W-:Y:S05]  /*ec60*/  ENDCOLLECTIVE ;  /* 0x000000000000791b */ /* 0x003fea0003800000 */
.L_x_5300:
[----:B------:R-:W-:Y:S02]  /*ec70*/  MOV R236, R74 ;  /* 0x0000004a00ec7202 */ /* 0x000fe40000000f00 */
[----:B------:R-:W-:-:S07]  /*ec80*/  MOV R237, R239 ;  /* 0x000000ef00ed7202 */ /* 0x000fce0000000f00 */
[----:B------:R-:W-:Y:S05]  /*ec90*/  WARPSYNC.COLLECTIVE R244, `(.L_x_5301) ;  /* 0x00000000f4087348 */ /* 0x000fea0003c00000 */
[----:B------:R0:W1:Y:S02]  /*eca0*/  SHFL.UP P6, R239, R236, R233, R231 ;  /* 0x040000e9ecef7389 */ /* 0x00006400000c00e7 */
[----:B01----:R-:W-:Y:S05]  /*ecb0*/  ENDCOLLECTIVE ;  /* 0x000000000000791b */ /* 0x003fea0003800000 */
.L_x_5301:
[----:B------:R-:W-:Y:S02]  /*ecc0*/  MOV R236, R75 ;  /* 0x0000004b00ec7202 */ /* 0x000fe40000000f00 */
[----:B------:R-:W-:-:S07]  /*ecd0*/  MOV R238, R239 ;  /* 0x000000ef00ee7202 */ /* 0x000fce0000000f00 */
[----:B------:R-:W-:Y:S05]  /*ece0*/  WARPSYNC.COLLECTIVE R244, `(.L_x_5302) ;  /* 0x00000000f4087348 */ /* 0x000fea0003c00000 */
[----:B------:R0:W1:Y:S02]  /*ecf0*/  SHFL.UP P6, R239, R236, R233, R231 ;  /* 0x040000e9ecef7389 */ /* 0x00006400000c00e7 */
[----:B01----:R-:W-:Y:S05]  /*ed00*/  ENDCOLLECTIVE ;  /* 0x000000000000791b */ /* 0x003fea0003800000 */
.L_x_5302:
        /* <DEDUP_REMOVED lines=15> */
.L_x_5303:
[----:B------:R-:W-:Y:S02]  /*ee00*/  MOV R236, R72 ;  /* 0x0000004800ec7202 */ /* 0x000fe40000000f00 */
[----:B------:R-:W-:-:S07]  /*ee10*/  MOV R235, R239 ;  /* 0x000000ef00eb7202 */ /* 0x000fce0000000f00 */
[----:B------:R-:W-:Y:S05]  /*ee20*/  WARPSYNC.COLLECTIVE R244, `(.L_x_5304) ;  /* 0x00000000f4087348 */ /* 0x000fea0003c00000 */
[----:B------:R0:W1:Y:S02]  /*ee30*/  SHFL.UP P6, R239, R236, R233, R231 ;  /* 0x040000e9ecef7389 */ /* 0x00006400000c00e7 */
[----:B01----:R-:W-:Y:S05]  /*ee40*/  ENDCOLLECTIVE ;  /* 0x000000000000791b */ /* 0x003fea0003800000 */
.L_x_5304:
[----:B------:R-:W-:Y:S02]  /*ee50*/  MOV R236, R74 ;  /* 0x0000004a00ec7202 */ /* 0x000fe40000000f00 */
[----:B------:R-:W-:-:S07]  /*ee60*/  MOV R237, R239 ;  /* 0x000000ef00ed7202 */ /* 0x000fce0000000f00 */
[----:B------:R-:W-:Y:S05]  /*ee70*/  WARPSYNC.COLLECTIVE R244, `(.L_x_5305) ;  /* 0x00000000f4087348 */ /* 0x000fea0003c00000 */
[----:B------:R0:W1:Y:S02]  /*ee80*/  SHFL.UP P6, R239, R236, R233, R231 ;  /* 0x040000e9ecef7389 */ /* 0x00006400000c00e7 */
[----:B01----:R-:W-:Y:S05]  /*ee90*/  ENDCOLLECTIVE ;  /* 0x000000000000791b */ /* 0x003fea0003800000 */
.L_x_5305:
[----:B------:R-:W-:Y:S02]  /*eea0*/  MOV R236, R75 ;  /* 0x0000004b00ec7202 */ /* 0x000fe40000000f00 */
[----:B------:R-:W-:-:S07]  /*eeb0*/  MOV R238, R239 ;  /* 0x000000ef00ee7202 */ /* 0x000fce0000000f00 */
[----:B------:R-:W-:Y:S05]  /*eec0*/  WARPSYNC.COLLECTIVE R244, `(.L_x_5306) ;  /* 0x00000000f4087348 */ /* 0x000fea0003c00000 */
[----:B------:R0:W1:Y:S02]  /*eed0*/  SHFL.UP P6, R239, R236, R233, R231 ;  /* 0x040000e9ecef7389 */ /* 0x00006400000c00e7 */
[----:B01----:R-:W-:Y:S05]  /*eee0*/  ENDCOLLECTIVE ;  /* 0x000000000000791b */ /* 0x003fea0003800000 */
.L_x_5306:
        /* <DEDUP_REMOVED lines=15> */
.L_x_5307:
[----:B------:R-:W-:Y:S02]  /*efe0*/  MOV R236, R72 ;  /* 0x0000004800ec7202 */ /* 0x000fe40000000f00 */
[----:B------:R-:W-:-:S07]  /*eff0*/  MOV R235, R239 ;  /* 0x000000ef00eb7202 */ /* 0x000fce0000000f00 */
[----:B------:R-:W-:Y:S05]  /*f000*/  WARPSYNC.COLLECTIVE R244, `(.L_x_5308) ;  /* 0x00000000f4087348 */ /* 0x000fea0003c00000 */
[----:B------:R0:W1:Y:S02]  /*f010*/  SHFL.UP P6, R239, R236, R233, R231 ;  /* 0x040000e9ecef7389 */ /* 0x00006400000c00e7 */
[----:B01----:R-:W-:Y:S05]  /*f020*/  ENDCOLLECTIVE ;  /* 0x000000000000791b */ /* 0x003fea0003800000 */
.L_x_5308:
[----:B------:R-:W-:Y:S02]  /*f030*/  MOV R236, R74 ;  /* 0x0000004a00ec7202 */ /* 0x000fe40000000f00 */
[----:B------:R-:W-:-:S07]  /*f040*/  MOV R237, R239 ;  /* 0x000000ef00ed7202 */ /* 0x000fce0000000f00 */
[----:B------:R-:W-:Y:S05]  /*f050*/  WARPSYNC.COLLECTIVE R244, `(.L_x_5309) ;  /* 0x00000000f4087348 */ /* 0x000fea0003c00000 */
[----:B------:R0:W1:Y:S02]  /*f060*/  SHFL.UP P6, R239, R236, R233, R231 ;  /* 0x040000e9ecef7389 */ /* 0x00006400000c00e7 */
[----:B01----:R-:W-:Y:S05]  /*f070*/  ENDCOLLECTIVE ;  /* 0x000000000000791b */ /* 0x003fea0003800000 */
.L_x_5309:
[----:B------:R-:W-:Y:S02]  /*f080*/  MOV R236, R75 ;  /* 0x0000004b00ec7202 */ /* 0x000fe40000000f00 */
[----:B------:R-:W-:-:S07]  /*f090*/  MOV R238, R239 ;  /* 0x000000ef00ee7202 */ /* 0x000fce0000000f00 */
[----:B------:R-:W-:Y:S05]  /*f0a0*/  WARPSYNC.COLLECTIVE R244, `(.L_x_5310) ;  /* 0x00000000f4087348 */ /* 0x000fea0003c00000 */
[----:B------:R0:W1:Y:S02]  /*f0b0*/  SHFL.UP P6, R239, R236, R233, R231 ;  /* 0x040000e9ecef7389 */ /* 0x00006400000c00e7 */
[----:B01----:R-:W-:Y:S05]  /*f0c0*/  ENDCOLLECTIVE ;  /* 0x000000000000791b */ /* 0x003fea0003800000 */
.L_x_5310:
[----:B------:R-:W-:Y:S05]  /*f0d0*/  BRA `(.L_x_5311) ;  /* 0xffffff8000687947 */ /* 0x000fea000383ffff */
.L_x_5190:
        /* <DEDUP_REMOVED lines=8> */
.L_x_5313:
[----:B------:R-:W-:Y:S05]  /*f160*/  BSYNC B0 ;  /* 0x0000000000007941 */ /* 0x000fea0003800000 */
.L_x_5312:
[----:B------:R-:W-:Y:S05]  /*f170*/  BRA `(.L_x_5314) ;  /* 0xffffff8000747947 */ /* 0x000fea000383ffff */
.L_x_5191:
        /* <DEDUP_REMOVED lines=8> */
.L_x_5316:
[----:B------:R-:W-:Y:S05]  /*f200*/  BSYNC B0 ;  /* 0x0000000000007941 */ /* 0x000fea0003800000 */
.L_x_5315:
[----:B------:R-:W-:Y:S05]  /*f210*/  BRA `(.L_x_5317) ;  /* 0xffffff8000547947 */ /* 0x000fea000383ffff */
.L_x_5192:
        /* <DEDUP_REMOVED lines=8> */
.L_x_5319:
[----:B------:R-:W-:Y:S05]  /*f2a0*/  BSYNC B0 ;  /* 0x0000000000007941 */ /* 0x000fea0003800000 */
.L_x_5318:
[----:B------:R-:W-:Y:S05]  /*f2b0*/  BRA `(.L_x_5320) ;  /* 0xffffff8000347947 */ /* 0x000fea000383ffff */
.L_x_5193:
        /* <DEDUP_REMOVED lines=8> */
.L_x_5322:
[----:B------:R-:W-:Y:S05]  /*f340*/  BSYNC B0 ;  /* 0x0000000000007941 */ /* 0x000fea0003800000 */
.L_x_5321:
[----:B------:R-:W-:Y:S05]  /*f350*/  BRA `(.L_x_5323) ;  /* 0xffffff8000147947 */ /* 0x000fea000383ffff */
.L_x_5194:
        /* <DEDUP_REMOVED lines=8> */
.L_x_5325:
[----:B------:R-:W-:Y:S05]  /*f3e0*/  BSYNC B0 ;  /* 0x0000000000007941 */ /* 0x000fea0003800000 */
.L_x_5324:
        /* <DEDUP_REMOVED lines=10> */
.L_x_5326:
[----:B------:R-:W-:Y:S02]  /*f490*/  MOV R236, R74 ;  /* 0x0000004a00ec7202 */ /* 0x000fe40000000f00 */
[----:B------:R-:W-:-:S07]  /*f4a0*/  MOV R235, R239 ;  /* 0x000000ef00eb7202 */ /* 0x000fce0000000f00 */
[----:B------:R-:W-:Y:S05]  /*f4b0*/  WARPSYNC.COLLECTIVE R244, `(.L_x_5327) ;  /* 0x00000000f4087348 */ /* 0x000fea0003c00000 */
[----:B------:R0:W1:Y:S02]  /*f4c0*/  SHFL.UP P6, R239, R236, R233, R231 ;  /* 0x040000e9ecef7389 */ /* 0x00006400000c00e7 */
[----:B01----:R-:W-:Y:S05]  /*f4d0*/  ENDCOLLECTIVE ;  /* 0x000000000000791b */ /* 0x003fea0003800000 */
.L_x_5327:
[----:B------:R-:W-:Y:S02]  /*f4e0*/  MOV R236, R75 ;  /* 0x0000004b00ec7202 */ /* 0x000fe40000000f00 */
[----:B------:R-:W-:-:S07]  /*f4f0*/  MOV R74, R239 ;  /* 0x000000ef004a7202 */ /* 0x000fce0000000f00 */
[----:B------:R-:W-:Y:S05]  /*f500*/  WARPSYNC.COLLECTIVE R244, `(.L_x_5328) ;  /* 0x00000000f4087348 */ /* 0x000fea0003c00000 */
[----:B------:R0:W1:Y:S02]  /*f510*/  SHFL.UP P6, R239, R236, R233, R231 ;  /* 0x040000e9ecef7389 */ /* 0x00006400000c00e7 */
[----:B01----:R-:W-:Y:S05]  /*f520*/  ENDCOLLECTIVE ;  /* 0x000000000000791b */ /* 0x003fea0003800000 */
.L_x_5328:
[----:B------:R-:W-:Y:S02]  /*f530*/  MOV R75, R239 ;  /* 0x000000ef004b7202 */ /* 0x000fe40000000f00 */
[----:B------:R-:W-:-:S07]  /*f540*/  MOV R239, R76 ;  /* 0x0000004c00ef7202 */ /* 0x000fce0000000f00 */
[----:B------:R-:W-:Y:S05]  /*f550*/  WARPSYNC.COLLECTIVE R244, `(.L_x_5329) ;  /* 0x00000000f4087348 */ /* 0x000fea0003c00000 */
[----:B------:R0:W1:Y:S02]  /*f560*/  SHFL.IDX P3, R245, R239, R242, R237 ;  /* 0x000000f2eff57389 */ /* 0x00006400000600ed */
[----:B01----:R-:W-:Y:S05]  /*f570*/  ENDCOLLECTIVE ;  /* 0x000000000000791b */ /* 0x003fea0003800000 */
.L_x_5329:
[----:B------:R-:W-:Y:S02]  /*f580*/  MOV R239, R77 ;  /* 0x0000004d00ef7202 */ /* 0x000fe40000000f00 */
[----:B------:R-:W-:-:S07]  /*f590*/  MOV R76, R245 ;  /* 0x000000f5004c7202 */ /* 0x000fce0000000f00 */
[----:B------:R-:W-:Y:S05]  /*f5a0*/  WARPSYNC.COLLECTIVE R244, `(.L_x_5330) ;  /* 0x00000000f4087348 */ /* 0x000fea0003c00000 */
[----:B------:R0:W1:Y:S02]  /*f5b0*/  SHFL.IDX P3, R245, R239, R242, R237 ;  /* 0x000000f2eff57389 */ /* 0x00006400000600ed */
[----:B01----:R-:W-:Y:S05]  /*f5c0*/  ENDCOLLECTIVE ;  /* 0x000000000000791b */ /* 0x003fea0003800000 */
.L_x_5330:
[----:B------:R-:W-:Y:S02]  /*f5d0*/  MOV R239, R78 ;  /* 0x0000004e00ef7202 */ /* 0x000fe40000000f00 */
[----:B------:R-:W-:-:S07]  /*f5e0*/  MOV R236, R245 ;  /* 0x000000f500ec7202 */ /* 0x000fce0000000f00 */
[----:B------:R-:W-:Y:S05]  /*f5f0*/  WARPSYNC.COLLECTIVE R244, `(.L_x_5331) ;  /* 0x00000000f4087348 */ /* 0x000fea0003c00000 */
[----:B------:R0:W1:Y:S02]  /*f600*/  SHFL.IDX P3, R245, R239, R242, R237 ;  /* 0x000000f2eff57389 */ /* 0x00006400000600ed */
[----:B01----:R-:W-:Y:S05]  /*f610*/  ENDCOLLECTIVE ;  /* 0x000000000000791b */ /* 0x003fea0003800000 */
.L_x_5331:
[----:B------:R-:W-:Y:S02]  /*f620*/  MOV R239, R79 ;  /* 0x0000004f00ef7202 */ /* 0x000fe40000000f00 */
[----:B------:R-:W-:-:S07]  /*f630*/  MOV R78, R245 ;  /* 0x000000f5004e7202 */ /* 0x000fce0000000f00 */
[----:B------:R-:W-:Y:S05]  /*f640*/  WARPSYNC.COLLECTIVE R244, `(.L_x_5332) ;  /* 0x00000000f4087348 */ /* 0x000fea0003c00000 */
[----:B------:R0:W1:Y:S02]  /*f650*/  SHFL.IDX P3, R245, R239, R242, R237 ;  /* 0x000000f2eff57389 */ /* 0x00006400000600ed */
[----:B01----:R-:W-:Y:S05]  /*f660*/  ENDCOLLECTIVE ;  /* 0x000000000000791b */ /* 0x003fea0003800000 */
.L_x_5332:
[----:B------:R-:W-:Y:S01]  /*f670*/  MOV R79, R245 ;  /* 0x000000f5004f7202 */ /* 0x000fe20000000f00 */
[----:B------:R-:W-:Y:S06]  /*f680*/  BRA `(.L_x_5333) ;  /* 0xffffff7c00707947 */ /* 0x000fec000383ffff */
.L_x_5197:
[----:B------:R-:W-:Y:S01]  /*f690*/  HFMA2 R252, -RZ, RZ, 0, 5.9604644775390625e-08 ;  /* 0x00000001fffc7431 */ /* 0x000fe200000001ff */
[----:B------:R-:W-:Y:S02]  /*f6a0*/  MOV R245, R249 ;  /* 0x000000f900f57202 */ /* 0x000fe40000000f00 */
[----:B------:R-:W-:Y:S02]  /*f6b0*/  MOV R79, 0x1f ;  /* 0x0000001f004f7802 */ /* 0x000fe40000000f00 */
[----:B------:R-:W-:-:S07]  /*f6c0*/  MOV R244, 0xffffffff ;  /* 0xffffffff00f47802 */ /* 0x000fce0000000f00 */
[----:B0-----:R-:W-:Y:S05]  /*f6d0*/  WARPSYNC.COLLECTIVE R244, `(.L_x_5334) ;  /* 0x00000000f4087348 */ /* 0x001fea0003c00000 */
[----:B------:R1:W2:Y:S02]  /*f6e0*/  SHFL.DOWN P0, R251, R245, R252, R79 ;  /* 0x080000fcf5fb7389 */ /* 0x0002a4000000004f */
[----:B012---:R-:W-:Y:S05]  /*f6f0*/  ENDCOLLECTIVE ;  /* 0x000000000000791b */ /* 0x007fea0003800000 */
.L_x_5334:
[----:B------:R-:W-:Y:S02]  /*f700*/  MOV R245, R248 ;  /* 0x000000f800f57202 */ /* 0x000fe40000000f00 */
[----:B------:R-:W-:-:S07]  /*f710*/  MOV R76, R251 ;  /* 0x000000fb004c7202 */ /* 0x000fce0000000f00 */
[----:B------:R-:W-:Y:S05]  /*f720*/  WARPSYNC.COLLECTIVE R244, `(.L_x_5335) ;  /* 0x00000000f4087348 */ /* 0x000fea0003c00000 */
[----:B------:R0:W1:Y:S02]  /*f730*/  SHFL.DOWN P0, R251, R245, R252, R79 ;  /* 0x080000fcf5fb7389 */ /* 0x000064000000004f */
[----:B01----:R-:W-:Y:S05]  /*f740*/  ENDCOLLECTIVE ;  /* 0x000000000000791b */ /* 0x003fea0003800000 */
.L_x_5335:
[----:B------:R-:W-:Y:S02]  /*f750*/  MOV R245, R247 ;  /* 0x000000f700f57202 */ /* 0x000fe40000000f00 */
[----:B------:R-:W-:-:S07]  /*f760*/  MOV R77, R251 ;  /* 0x000000fb004d7202 */ /* 0x000fce0000000f00 */
[----:B------:R-:W-:Y:S05]  /*f770*/  WARPSYNC.COLLECTIVE R244, `(.L_x_5336) ;  /* 0x00000000f4087348 */ /* 0x000fea0003c00000 */
[----:B------:R0:W1:Y:S02]  /*f780*/  SHFL.DOWN P0, R251, R245, R252, R79 ;  /* 0x080000fcf5fb7389 */ /* 0x000064000000004f */
[----:B01----:R-:W-:Y:S05]  /*f790*/  ENDCOLLECTIVE ;  /* 0x000000000000791b */ /* 0x003fea0003800000 */
.L_x_5336:
[----:B------:R-:W-:Y:S02]  /*f7a0*/  MOV R245, R246 ;  /* 0x000000f600f57202 */ /* 0x000fe40000000f00 */
[----:B------:R-:W-:-:S07]  /*f7b0*/  MOV R78, R251 ;  /* 0x000000fb004e7202 */ /* 0x000fce0000000f00 */
[----:B------:R-:W-:Y:S05]  /*f7c0*/  WARPSYNC.COLLECTIVE R244, `(.L_x_5337) ;  /* 0x00000000f4087348 */ /* 0x000fea0003c00000 */
[----:B------:R0:W1:Y:S02]  /*f7d0*/  SHFL.DOWN P0, R251, R245, R252, R79 ;  /* 0x080000fcf5fb7389 */ /* 0x000064000000004f */
[----:B01----:R-:W-:Y:S05]  /*f7e0*/  ENDCOLLECTIVE ;  /* 0x000000000000791b */ /* 0x003fea0003800000 */
.L_x_5337:
[----:B------:R-:W-:Y:S05]  /*f7f0*/  BRA `(.L_x_5338) ;  /* 0xffffff9000ac7947 */ /* 0x000fea000383ffff */
.L_x_5200:
        /* <DEDUP_REMOVED lines=8> */
.L_x_5340:
[----:B------:R-:W-:Y:S05]  /*f880*/  BSYNC B1 ;  /* 0x0000000000017941 */ /* 0x000fea0003800000 */
.L_x_5339:
        /* <DEDUP_REMOVED lines=8> */
.L_x_5341:
[----:B------:R-:W-:Y:S02]  /*f910*/  MOV R245, R247 ;  /* 0x000000f700f57202 */ /* 0x000fe40000000f00 */
[----:B------:R-:W-:-:S07]  /*f920*/  MOV R77, R251 ;  /* 0x000000fb004d7202 */ /* 0x000fce0000000f00 */
[----:B------:R-:W-:Y:S05]  /*f930*/  WARPSYNC.COLLECTIVE R244, `(.L_x_5342) ;  /* 0x00000000f4087348 */ /* 0x000fea0003c00000 */
[----:B------:R0:W1:Y:S02]  /*f940*/  SHFL.DOWN P0, R251, R245, R252, R79 ;  /* 0x080000fcf5fb7389 */ /* 0x000064000000004f */
[----:B01----:R-:W-:Y:S05]  /*f950*/  ENDCOLLECTIVE ;  /* 0x000000000000791b */ /* 0x003fea0003800000 */
.L_x_5342:
[----:B------:R-:W-:Y:S02]  /*f960*/  MOV R245, R246 ;  /* 0x000000f600f57202 */ /* 0x000fe40000000f00 */
[----:B------:R-:W-:-:S07]  /*f970*/  MOV R78, R251 ;  /* 0x000000fb004e7202 */ /* 0x000fce0000000f00 */
[----:B------:R-:W-:Y:S05]  /*f980*/  WARPSYNC.COLLECTIVE R244, `(.L_x_5343) ;  /* 0x00000000f4087348 */ /* 0x000fea0003c00000 */
[----:B------:R0:W1:Y:S02]  /*f990*/  SHFL.DOWN P0, R251, R245, R252, R79 ;  /* 0x080000fcf5fb7389 */ /* 0x000064000000004f */
[----:B01----:R-:W-:Y:S05]  /*f9a0*/  ENDCOLLECTIVE ;  /* 0x000000000000791b */ /* 0x003fea0003800000 */
.L_x_5343:
[----:B------:R-:W-:Y:S05]  /*f9b0*/  BRA `(.L_x_5344) ;  /* 0xffffff90008c7947 */ /* 0x000fea000383ffff */
.L_x_5203:
        /* <DEDUP_REMOVED lines=8> */
.L_x_5346:
[----:B------:R-:W-:Y:S05]  /*fa40*/  BSYNC B1 ;  /* 0x0000000000017941 */ /* 0x000fea0003800000 */
.L_x_5345:
        /* <DEDUP_REMOVED lines=8> */
.L_x_5347:
[----:B------:R-:W-:Y:S02]  /*fad0*/  MOV R245, R247 ;  /* 0x000000f700f57202 */ /* 0x000fe40000000f00 */
[----:B------:R-:W-:-:S07]  /*fae0*/  MOV R77, R251 ;  /* 0x000000fb004d7202 */ /* 0x000fce0000000f00 */
[----:B------:R-:W-:Y:S05]  /*faf0*/  WARPSYNC.COLLECTIVE R244, `(.L_x_5348) ;  /* 0x00000000f4087348 */ /* 0x000fea0003c00000 */
[----:B------:R0:W1:Y:S02]  /*fb00*/  SHFL.DOWN P0, R251, R245, R252, R79 ;  /* 0x080000fcf5fb7389 */ /* 0x000064000000004f */
[----:B01----:R-:W-:Y:S05]  /*fb10*/  ENDCOLLECTIVE ;  /* 0x000000000000791b */ /* 0x003fea0003800000 */
.L_x_5348:
[----:B------:R-:W-:Y:S02]  /*fb20*/  MOV R245, R246 ;  /* 0x000000f600f57202 */ /* 0x000fe40000000f00 */
[----:B------:R-:W-:-:S07]  /*fb30*/  MOV R78, R251 ;  /* 0x000000fb004e7202 */ /* 0x000fce0000000f00 */
[----:B------:R-:W-:Y:S05]  /*fb40*/  WARPSYNC.COLLECTIVE R244, `(.L_x_5349) ;  /* 0x00000000f4087348 */ /* 0x000fea0003c00000 */
[----:B------:R0:W1:Y:S02]  /*fb50*/  SHFL.DOWN P0, R251, R245, R252, R79 ;  /* 0x080000fcf5fb7389 */ /* 0x000064000000004f */
[----:B01----:R-:W-:Y:S05]  /*fb60*/  ENDCOLLECTIVE ;  /* 0x000000000000791b */ /* 0x003fea0003800000 */
.L_x_5349:
[----:B------:R-:W-:Y:S05]  /*fb70*/  BRA `(.L_x_5350) ;  /* 0xffffff90006c7947 */ /* 0x000fea000383ffff */
.L_x_5206:
        /* <DEDUP_REMOVED lines=8> */
.L_x_5352:
[----:B------:R-:W-:Y:S05]  /*fc00*/  BSYNC B1 ;  /* 0x0000000000017941 */ /* 0x000fea0003800000 */
.L_x_5351:
        /* <DEDUP_REMOVED lines=8> */
.L_x_5353:
[----:B------:R-:W-:Y:S02]  /*fc90*/  MOV R245, R247 ;  /* 0x000000f700f57202 */ /* 0x000fe40000000f00 */
[----:B------:R-:W-:-:S07]  /*fca0*/  MOV R77, R251 ;  /* 0x000000fb004d7202 */ /* 0x000fce0000000f00 */
[----:B------:R-:W-:Y:S05]  /*fcb0*/  WARPSYNC.COLLECTIVE R244, `(.L_x_5354) ;  /* 0x00000000f4087348 */ /* 0x000fea0003c00000 */
[----:B------:R0:W1:Y:S02]  /*fcc0*/  SHFL.DOWN P0, R251, R245, R252, R79 ;  /* 0x080000fcf5fb7389 */ /* 0x000064000000004f */
[----:B01----:R-:W-:Y:S05]  /*fcd0*/  ENDCOLLECTIVE ;  /* 0x000000000000791b */ /* 0x003fea0003800000 */
.L_x_5354:
[----:B------:R-:W-:Y:S02]  /*fce0*/  MOV R245, R246 ;  /* 0x000000f600f57202 */ /* 0x000fe40000000f00 */
[----:B------:R-:W-:-:S07]  /*fcf0*/  MOV R78, R251 ;  /* 0x000000fb004e7202 */ /* 0x000fce0000000f00 */
[----:B------:R-:W-:Y:S05]  /*fd00*/  WARPSYNC.COLLECTIVE R244, `(.L_x_5355) ;  /* 0x00000000f4087348 */ /* 0x000fea0003c00000 */
[----:B------:R0:W1:Y:S02]  /*fd10*/  SHFL.DOWN P0, R251, R245, R252, R79 ;  /* 0x080000fcf5fb7389 */ /* 0x000064000000004f */
[----:B01----:R-:W-:Y:S05]  /*fd20*/  ENDCOLLECTIVE ;  /* 0x000000000000791b */ /* 0x003fea0003800000 */
.L_x_5355:
[----:B------:R-:W-:Y:S05]  /*fd30*/  BRA `(.L_x_5356) ;  /* 0xffffff90004c7947 */ /* 0x000fea000383ffff */
.L_x_5209:
        /* <DEDUP_REMOVED lines=8> */
.L_x_5358:
[----:B------:R-:W-:Y:S05]  /*fdc0*/  BSYNC B1 ;  /* 0x0000000000017941 */ /* 0x000fea0003800000 */
.L_x_5357:
        /* <DEDUP_REMOVED lines=8> */
.L_x_5359:
[----:B------:R-:W-:Y:S02]  /*fe50*/  MOV R245, R247 ;  /* 0x000000f700f57202 */ /* 0x000fe40000000f00 */
[----:B------:R-:W-:-:S07]  /*fe60*/  MOV R77, R251 ;  /* 0x000000fb004d7202 */ /* 0x000fce0000000f00 */
[----:B------:R-:W-:Y:S05]  /*fe70*/  WARPSYNC.COLLECTIVE R244, `(.L_x_5360) ;  /* 0x00000000f4087348 */ /* 0x000fea0003c00000 */
[----:B------:R0:W1:Y:S02]  /*fe80*/  SHFL.DOWN P0, R251, R245, R252, R79 ;  /* 0x080000fcf5fb7389 */ /* 0x000064000000004f */
[----:B01----:R-:W-:Y:S05]  /*fe90*/  ENDCOLLECTIVE ;  /* 0x000000000000791b */ /* 0x003fea0003800000 */
.L_x_5360:
[----:B------:R-:W-:Y:S02]  /*fea0*/  MOV R245, R246 ;  /* 0x000000f600f57202 */ /* 0x000fe40000000f00 */
[----:B------:R-:W-:-:S07]  /*feb0*/  MOV R78, R251 ;  /* 0x000000fb004e7202 */ /* 0x000fce0000000f00 */
[----:B------:R-:W-:Y:S05]  /*fec0*/  WARPSYNC.COLLECTIVE R244, `(.L_x_5361) ;  /* 0x00000000f4087348 */ /* 0x000fea0003c00000 */
[----:B------:R0:W1:Y:S02]  /*fed0*/  SHFL.DOWN P0, R251, R245, R252, R79 ;  /* 0x080000fcf5fb7389 */ /* 0x000064000000004f */
[----:B01----:R-:W-:Y:S05]  /*fee0*/  ENDCOLLECTIVE ;  /* 0x000000000000791b */ /* 0x003fea0003800000 */
.L_x_5361:
[----:B------:R-:W-:Y:S05]  /*fef0*/  BRA `(.L_x_5362) ;  /* 0xffffff90002c7947 */ /* 0x000fea000383ffff */
.L_x_5212:
        /* <DEDUP_REMOVED lines=8> */
.L_x_5364:
[----:B------:R-:W-:Y:S05]  /*ff80*/  BSYNC B1 ;  /* 0x0000000000017941 */ /* 0x000fea0003800000 */
.L_x_5363:
        /* <DEDUP_REMOVED lines=10> */
.L_x_5365:
[----:B------:R-:W-:Y:S02]  /*10030*/  MOV R239, R247 ;  /* 0x000000f700ef7202 */ /* 0x000fe40000000f00 */
[----:B------:R-:W-:-:S07]  /*10040*/  MOV R223, R245 ;  /* 0x000000f500df7202 */ /* 0x000fce0000000f00 */
[----:B------:R-:W-:Y:S05]  /*10050*/  WARPSYNC.COLLECTIVE R244, `(.L_x_5366) ;  /* 0x00000000f4087348 */ /* 0x000fea0003c00000 */
[----:B------:R0:W1:Y:S02]  /*10060*/  SHFL.IDX P3, R245, R239, R242, R237 ;  /* 0x000000f2eff57389 */ /* 0x00006400000600ed */
[----:B01----:R-:W-:Y:S05]  /*10070*/  ENDCOLLECTIVE ;  /* 0x000000000000791b */ /* 0x003fea0003800000 */
.L_x_5366:
        /* <DEDUP_REMOVED lines=11> */
.L_x_5367:
        /* <DEDUP_REMOVED lines=11> */
.L_x_5368:
[----:B------:R-:W-:Y:S02]  /*101e0*/  MOV R245, R248 ;  /* 0x000000f800f57202 */ /* 0x000fe40000000f00 */
[----:B------:R-:W-:-:S07]  /*101f0*/  MOV R76, R251 ;  /* 0x000000fb004c7202 */ /* 0x000fce0000000f00 */
[----:B------:R-:W-:Y:S05]  /*10200*/  WARPSYNC.COLLECTIVE R244, `(.L_x_5369) ;  /* 0x00000000f4087348 */ /* 0x000fea0003c00000 */
[----:B------:R0:W1:Y:S02]  /*10210*/  SHFL.DOWN P0, R251, R245, R252, R79 ;  /* 0x080000fcf5fb7389 */ /* 0x000064000000004f */
[----:B01----:R-:W-:Y:S05]  /*10220*/  ENDCOLLECTIVE ;  /* 0x000000000000791b */ /* 0x003fea0003800000 */
.L_x_5369:
[----:B------:R-:W-:Y:S02]  /*10230*/  MOV R245, R247 ;  /* 0x000000f700f57202 */ /* 0x000fe40000000f00 */
[----:B------:R-:W-:-:S07]  /*10240*/  MOV R77, R251 ;  /* 0x000000fb004d7202 */ /* 0x000fce0000000f00 */
[----:B------:R-:W-:Y:S05]  /*10250*/  WARPSYNC.COLLECTIVE R244, `(.L_x_5370) ;  /* 0x00000000f4087348 */ /* 0x000fea0003c00000 */
[----:B------:R0:W1:Y:S02]  /*10260*/  SHFL.DOWN P0, R251, R245, R252, R79 ;  /* 0x080000fcf5fb7389 */ /* 0x000064000000004f */
[----:B01----:R-:W-:Y:S05]  /*10270*/  ENDCOLLECTIVE ;  /* 0x000000000000791b */ /* 0x003fea0003800000 */
.L_x_5370:
[----:B------:R-:W-:Y:S02]  /*10280*/  MOV R245, R246 ;  /* 0x000000f600f57202 */ /* 0x000fe40000000f00 */
[----:B------:R-:W-:-:S07]  /*10290*/  MOV R78, R251 ;  /* 0x000000fb004e7202 */ /* 0x000fce0000000f00 */
[----:B------:R-:W-:Y:S05]  /*102a0*/  WARPSYNC.COLLECTIVE R244, `(.L_x_5371) ;  /* 0x00000000f4087348 */ /* 0x000fea0003c00000 */
[----:B------:R0:W1:Y:S02]  /*102b0*/  SHFL.DOWN P0, R251, R245, R252, R79 ;  /* 0x080000fcf5fb7389 */ /* 0x000064000000004f */
[----:B01----:R-:W-:Y:S05]  /*102c0*/  ENDCOLLECTIVE ;  /* 0x000000000000791b */ /* 0x003fea0003800000 */
.L_x_5371:
[----:B------:R-:W-:Y:S05]  /*102d0*/  WARPSYNC.COLLECTIVE R244, `(.L_x_5372) ;  /* 0x00000000f4087348 */ /* 0x000fea0003c00000 */
[----:B------:R0:W1:Y:S02]  /*102e0*/  SHFL.IDX P3, R245, R239, R242, R237 ;  /* 0x000000f2eff57389 */ /* 0x00006400000600ed */
[----:B01----:R-:W-:Y:S05]  /*102f0*/  ENDCOLLECTIVE ;  /* 0x000000000000791b */ /* 0x003fea0003800000 */
.L_x_5372:
[----:B------:R-:W-:Y:S02]  /*10300*/  MOV R239, R61 ;  /* 0x0000003d00ef7202 */ /* 0x000fe40000000f00 */
[----:B------:R-:W-:-:S07]  /*10310*/  MOV R250, R245 ;  /* 0x000000f500fa7202 */ /* 0x000fce0000000f00 */
[----:B------:R-:W-:Y:S05]  /*10320*/  WARPSYNC.COLLECTIVE R244, `(.L_x_5373) ;  /* 0x00000000f4087348 */ /* 0x000fea0003c00000 */
[----:B------:R0:W1:Y:S02]  /*10330*/  SHFL.IDX P3, R245, R239, R242, R237 ;  /* 0x000000f2eff57389 */ /* 0x00006400000600ed */
[----:B01----:R-:W-:Y:S05]  /*10340*/  ENDCOLLECTIVE ;  /* 0x000000000000791b */ /* 0x003fea0003800000 */
.L_x_5373:
[----:B------:R-:W-:Y:S02]  /*10350*/  MOV R60, R250 ;  /* 0x000000fa003c7202 */ /* 0x000fe40000000f00 */
[----:B------:R-:W-:Y:S02]  /*10360*/  MOV R239, R62 ;  /* 0x0000003e00ef7202 */ /* 0x000fe40000000f00 */
[----:B------:R-:W-:-:S07]  /*10370*/  MOV R79, R245 ;  /* 0x000000f5004f7202 */ /* 0x000fce0000000f00 */
[----:B------:R-:W-:Y:S05]  /*10380*/  WARPSYNC.COLLECTIVE R244, `(.L_x_5374) ;  /* 0x00000000f4087348 */ /* 0x000fea0003c00000 */
[----:B------:R0:W1:Y:S02]  /*10390*/  SHFL.IDX P3, R245, R239, R242, R237 ;  /* 0x000000f2eff57389 */ /* 0x00006400000600ed */
[----:B01----:R-:W-:Y:S05]  /*103a0*/  ENDCOLLECTIVE ;  /* 0x000000000000791b */ /* 0x003fea0003800000 */
.L_x_5374:
[----:B------:R-:W-:Y:S02]  /*103b0*/  MOV R61, R79 ;  /* 0x0000004f003d7202 */ /* 0x000fe40000000f00 */
[----:B------:R-:W-:Y:S02]  /*103c0*/  MOV R239, R63 ;  /* 0x0000003f00ef7202 */ /* 0x000fe40000000f00 */
[----:B------:R-:W-:-:S07]  /*103d0*/  MOV R252, R245 ;  /* 0x000000f500fc7202 */ /* 0x000fce0000000f00 */
[----:B------:R-:W-:Y:S05]  /*103e0*/  WARPSYNC.COLLECTIVE R244, `(.L_x_5375) ;  /* 0x00000000f4087348 */ /* 0x000fea0003c00000 */
[----:B------:R0:W1:Y:S02]  /*103f0*/  SHFL.IDX P3, R245, R239, R242, R237 ;  /* 0x000000f2eff57389 */ /* 0x00006400000600ed */
[----:B01----:R-:W-:Y:S05]  /*10400*/  ENDCOLLECTIVE ;  /* 0x000000000000791b */ /* 0x003fea0003800000 */
.L_x_5375:
[----:B------:R-:W-:Y:S05]  /*10410*/  BRA `(.L_x_5376) ;  /* 0xffffff8c00847947 */ /* 0x000fea000383ffff */
.L_x_5377:
        /* <DEDUP_REMOVED lines=14> */
.L_x_18691:


//--------------------- .text._Z25selective_scan_bwd_kernelI32Selective_Scan_bwd_kernel_traitsILi128ELi16ELb1ELb1ELb1ELb0ELb0EN3c108BFloat16ENS1_7complexIfEEEEv12SSMParamsBwd --------------------------
	.section	.text._Z25selective_scan_bwd_kernelI32Selective_Scan_bwd_kernel_traitsILi128ELi16ELb1ELb1ELb1ELb0ELb0EN3c108BFloat16ENS1_7complexIfEEEEv12SSMParamsBwd,"ax",@progbits
	.align	128
        .global         _Z25selective_scan_bwd_kernelI32Selective_Scan_bwd_kernel_traitsILi128ELi16ELb1ELb1ELb1ELb0ELb0EN3c108BFloat16ENS1_7complexIfEEEEv12SSMParamsBwd
        .type           _Z25selective_scan_bwd_kernelI32Selective_Scan_bwd_kernel_traitsILi128ELi16ELb1ELb1ELb1ELb0ELb0EN3c108BFloat16ENS1_7complexIfEEEEv12SSMParamsBwd,@function
        .size           _Z25selective_scan_bwd_kernelI32Selective_Scan_bwd_kernel_traitsILi128ELi16ELb1ELb1ELb1ELb0ELb0EN3c108BFloat16ENS1_7complexIfEEEEv12SSMParamsBwd,(.L_x_18692 - _Z25selective_scan_bwd_kernelI32Selective_Scan_bwd_kernel_traitsILi128ELi16ELb1ELb1ELb1ELb0ELb0EN3c108BFloat16ENS1_7complexIfEEEEv12SSMParamsBwd)
        .other          _Z25selective_scan_bwd_kernelI32Selective_Scan_bwd_kernel_traitsILi128ELi16ELb1ELb1ELb1ELb0ELb0EN3c108BFloat16ENS1_7complexIfEEEEv12SSMParamsBwd,@"STO_CUDA_ENTRY STV_DEFAULT"
_Z25selective_scan_bwd_kernelI32Selective_Scan_bwd_kernel_traitsILi128ELi16ELb1ELb1ELb1ELb0ELb0EN3c108BFloat16ENS1_7complexIfEEEEv12SSMParamsBwd:
.text._Z25selective_scan_bwd_kernelI32Selective_Scan_bwd_kernel_traitsILi128ELi16ELb1ELb1ELb1ELb0ELb0EN3c108BFloat16ENS1_7complexIfEEEEv12SSMParamsBwd:
[----:B------:R-:W-:Y:S01]  /*0000*/  LDC R1, c[0x0][0x37c] ;  /* 0x0000df00ff017b82 */ /* 0x000fe20000000800 */
[----:B------:R-:W0:Y:S07]  /*0010*/  LDCU.64 UR4, c[0x0][0x458] ;  /* 0x00008b00ff0477ac */ /* 0x000e2e0008000a00 */
[----:B------:R-:W1:Y:S01]  /*0020*/  S2UR UR8, SR_CTAID.Y ;  /* 0x00000000000879c3 */ /* 0x000e620000002600 */
[----:B------:R-:W2:Y:S01]  /*0030*/  LDCU.64 UR6, c[0x0][0x470] ;  /* 0x00008e00ff0677ac */ /* 0x000ea20008000a00 */
[----:B------:R-:W3:Y:S06]  /*0040*/  LDCU.64 UR28, c[0x0][0x358] ;  /* 0x00006b00ff1c77ac */ /* 0x000eec0008000a00 */
[----:B------:R-:W4:Y:S01]  /*0050*/  LDC R8, c[0x0][0x398] ;  /* 0x0000e600ff087b82 */ /* 0x000f220000000800 */
[----:B------:R-:W5:Y:S01]  /*0060*/  LDCU.128 UR12, c[0x0][0x3f0] ;  /* 0x00007e00ff0c77ac */ /* 0x000f620008000c00 */
[----:B------:R-:W5:Y:S01]  /*0070*/  LDCU.128 UR16, c[0x0][0x400] ;  /* 0x00008000ff1077ac */ /* 0x000f620008000c00 */
[----:B0-----:R-:W-:-:S02]  /*0080*/  UISETP.NE.U32.AND UP0, UPT, UR4, URZ, UPT ;  /* 0x000000ff0400728c */ /* 0x001fc4000bf05070 */
[----:B--2---:R-:W-:Y:S02]  /*0090*/  UISETP.NE.U32.AND UP1, UPT, UR6, URZ, UPT ;  /* 0x000000ff0600728c */ /* 0x004fe4000bf25070 */
[----:B------:R-:W-:Y:S02]  /*00a0*/  UISETP.NE.AND.EX UP0, UPT, UR5, URZ, UPT, UP0 ;  /* 0x000000ff0500728c */ /* 0x000fe4000bf05300 */
[----:B------:R-:W-:Y:S01]  /*00b0*/  UISETP.NE.AND.EX UP1, UPT, UR7, URZ, UPT, UP1 ;  /* 0x000000ff0700728c */ /* 0x000fe2000bf25310 */
[----:B------:R-:W0:Y:S03]  /*00c0*/  LDCU UR33, c[0x0][0x394] ;  /* 0x00007280ff2177ac */ /* 0x000e260008000800 */
        /* <DEDUP_REMOVED lines=13> */
[----:B---3--:R3:W2:Y:S01]  /*01a0*/  @P3 LDG.E R7, desc[UR28][R2.64] ;  /* 0x0000001c02073981 */ /* 0x0086a2000c1e1900 */
[----:B------:R-:W1:Y:S03]  /*01b0*/  LDCU.64 UR34, c[0x0][0x528] ;  /* 0x0000a500ff2277ac */ /* 0x000e660008000a00 */
[----:B------:R1:W2:Y:S01]  /*01c0*/  @P4 LDG.E R4, desc[UR28][R4.64] ;  /* 0x0000001c04044981 */ /* 0x0002a2000c1e1900 */
[----:B----4-:R-:W-:Y:S01]  /*01d0*/  IABS R9, R8 ;  /* 0x0000000800097213 */ /* 0x010fe20000000000 */
[----:B------:R-:W5:Y:S01]  /*01e0*/  S2UR UR4, SR_CTAID.X ;  /* 0x00000000000479c3 */ /* 0x000f620000002500 */
[----:B------:R-:W4:Y:S01]  /*01f0*/  LDCU.64 UR38, c[0x0][0x480] ;  /* 0x00009000ff2677ac */ /* 0x000f220008000a00 */
[----:B------:R-:W-:Y:S01]  /*0200*/  HFMA2 R120, -RZ, RZ, 0, 0 ;  /* 0x00000000ff787431 */ /* 0x000fe200000001ff */
[----:B------:R-:W0:Y:S01]  /*0210*/  I2F.RP R0, R9 ;  /* 0x0000000900007306 */ /* 0x000e220000209400 */
[----:B------:R-:W-:-:S07]  /*0220*/  MOV R118, RZ ;  /* 0x000000ff00767202 */ /* 0x000fce0000000f00 */
[----:B0-----:R-:W0:Y:S01]  /*0230*/  MUFU.RCP R0, R0 ;  /* 0x0000000000007308 */ /* 0x001e220000001000 */
[----:B-----5:R-:W-:Y:S02]  /*0240*/  UIMAD.WIDE.U32 UR6, UR4, UR12, URZ ;  /* 0x0000000c040672a5 */ /* 0x020fe4000f8e00ff */
[----:B------:R-:W-:Y:S02]  /*0250*/  UIMAD.WIDE.U32 UR10, UR4, UR16, URZ ;  /* 0x00000010040a72a5 */ /* 0x000fe4000f8e00ff */
[----:B------:R-:W-:Y:S02]  /*0260*/  UIMAD UR7, UR4, UR13, UR7 ;  /* 0x0000000d040772a4 */ /* 0x000fe4000f8e0207 */
[----:B------:R-:W-:Y:S02]  /*0270*/  UIMAD UR11, UR4, UR17, UR11 ;  /* 0x00000011040b72a4 */ /* 0x000fe4000f8e020b */
[----:B------:R-:W-:Y:S02]  /*0280*/  UIMAD.WIDE.U32 UR6, UR8, UR14, UR6 ;  /* 0x0000000e080672a5 */ /* 0x000fe4000f8e0006 */
[----:B------:R-:W-:Y:S01]  /*0290*/  UIMAD.WIDE.U32 UR10, UR8, UR18, UR10 ;  /* 0x00000012080a72a5 */ /* 0x000fe2000f8e000a */
[----:B0-----:R-:W-:Y:S01]  /*02a0*/  IADD3 R6, PT, PT, R0, 0xffffffe, RZ ;  /* 0x0ffffffe00067810 */ /* 0x001fe20007ffe0ff */
[----:B------:R-:W-:-:S02]  /*02b0*/  UIMAD UR7, UR8, UR15, UR7 ;  /* 0x0000000f080772a4 */ /* 0x000fc4000f8e0207 */
[----:B------:R-:W-:Y:S01]  /*02c0*/  MOV R0, UR8 ;  /* 0x0000000800007c02 */ /* 0x000fe20008000f00 */
[----:B------:R-:W0:Y:S01]  /*02d0*/  LDCU.128 UR12, c[0x0][0x460] ;  /* 0x00008c00ff0c77ac */ /* 0x000e220008000c00 */
[----:B---3--:R-:W3:Y:S02]  /*02e0*/  F2I.FTZ.U32.TRUNC.NTZ R3, R6 ;  /* 0x0000000600037305 */ /* 0x008ee4000021f000 */
[----:B------:R-:W-:Y:S01]  /*02f0*/  IABS R0, R0 ;  /* 0x0000000000007213 */ /* 0x000fe20000000000 */
[----:B------:R-:W-:Y:S02]  /*0300*/  ULEA UR16, UR33, 0xfffff800, 0xb ;  /* 0xfffff80021107891 */ /* 0x000fe4000f8e58ff */
[----:B------:R-:W-:Y:S02]  /*0310*/  UIMAD UR5, UR8, UR19, UR11 ;  /* 0x00000013080572a4 */ /* 0x000fe4000f8e020b */
[----:B------:R-:W-:Y:S01]  /*0320*/  UIADD3 UR6, UP0, UPT, UR16, UR6, URZ ;  /* 0x0000000610067290 */ /* 0x000fe2000ff1e0ff */
[----:B------:R-:W5:Y:S01]  /*0330*/  LDCU.64 UR18, c[0x0][0x498] ;  /* 0x00009300ff1277ac */ /* 0x000f620008000a00 */
[----:B------:R-:W-:Y:S01]  /*0340*/  USHF.R.S32.HI UR22, URZ, 0x1f, UR16 ;  /* 0x0000001fff167899 */ /* 0x000fe20008011410 */
[----:B---3--:R-:W-:Y:S01]  /*0350*/  IADD3 R2, PT, PT, RZ, -R3, RZ ;  /* 0x80000003ff027210 */ /* 0x008fe20007ffe0ff */
[----:B------:R-:W-:-:S02]  /*0360*/  UIADD3 UR10, UP2, UPT, UR16, UR10, URZ ;  /* 0x0000000a100a7290 */ /* 0x000fc4000ff5e0ff */
[----:B0-----:R-:W-:Y:S02]  /*0370*/  ULEA UR11, UP1, UR6, UR12, 0x1 ;  /* 0x0000000c060b7291 */ /* 0x001fe4000f8208ff */
[----:B-1----:R-:W-:Y:S02]  /*0380*/  IMAD R5, R2, R9, RZ ;  /* 0x0000000902057224 */ /* 0x002fe400078e02ff */
[----:B------:R-:W-:Y:S01]  /*0390*/  HFMA2 R2, -RZ, RZ, 0, 0 ;  /* 0x00000000ff027431 */ /* 0x000fe200000001ff */
[----:B--2---:R-:W-:Y:S02]  /*03a0*/  UIMAD.WIDE.U32 UR30, UR4, UR20, URZ ;  /* 0x00000014041e72a5 */ /* 0x004fe4000f8e00ff */
[----:B------:R-:W-:Y:S02]  /*03b0*/  UIADD3.X UR12, UPT, UPT, UR22, UR7, URZ, UP0, !UPT ;  /* 0x00000007160c7290 */ /* 0x000fe400087fe4ff */
[----:B------:R-:W-:Y:S02]  /*03c0*/  ULEA UR9, UP3, UR10, UR14, 0x1 ;  /* 0x0000000e0a097291 */ /* 0x000fe4000f8608ff */
[----:B------:R-:W-:-:S02]  /*03d0*/  UIADD3.X UR5, UPT, UPT, UR22, UR5, URZ, UP2, !UPT ;  /* 0x0000000516057290 */ /* 0x000fc400097fe4ff */
[----:B------:R-:W-:Y:S01]  /*03e0*/  UIMAD UR31, UR4, UR21, UR31 ;  /* 0x00000015041f72a4 */ /* 0x000fe2000f8e021f */
[----:B------:R-:W-:Y:S01]  /*03f0*/  IMAD.HI.U32 R2, R3, R5, R2 ;  /* 0x0000000503027227 */ /* 0x000fe200078e0002 */
[----:B------:R-:W-:Y:S01]  /*0400*/  ULEA.HI.X UR12, UR6, UR13, UR12, 0x1, UP1 ;  /* 0x0000000d060c7291 */ /* 0x000fe200088f0c0c */
[----:B------:R-:W0:Y:S04]  /*0410*/  LDCU.64 UR20, c[0x0][0x4a0] ;  /* 0x00009400ff1477ac */ /* 0x000e280008000a00 */
[----:B------:R-:W-:Y:S01]  /*0420*/  IMAD.HI.U32 R2, R2, R0, RZ ;  /* 0x0000000002027227 */ /* 0x000fe200078e00ff */
[----:B------:R-:W-:Y:S02]  /*0430*/  ULEA.HI.X UR13, UR10, UR15, UR5, 0x1, UP3 ;  /* 0x0000000f0a0d7291 */ /* 0x000fe400098f0c05 */
[----:B------:R-:W-:-:S02]  /*0440*/  USHF.R.U64 UR5, UR26, 0x1, UR27 ;  /* 0x000000011a057899 */ /* 0x000fc4000800121b */
[----:B------:R-:W-:Y:S01]  /*0450*/  IADD3 R3, PT, PT, -R2, RZ, RZ ;  /* 0x000000ff02037210 */ /* 0x000fe20007ffe1ff */
[----:B------:R-:W-:Y:S01]  /*0460*/  USHF.R.U32.HI UR17, URZ, 0x1, UR27 ;  /* 0x00000001ff117899 */ /* 0x000fe2000801161b */
[----:B------:R-:W1:Y:S03]  /*0470*/  LDCU.64 UR26, c[0x0][0x3d0] ;  /* 0x00007a00ff1a77ac */ /* 0x000e660008000a00 */
[C---:B------:R-:W-:Y:S01]  /*0480*/  IMAD R0, R9.reuse, R3, R0 ;  /* 0x0000000309007224 */ /* 0x040fe200078e0200 */
[----:B-----5:R-:W-:Y:S02]  /*0490*/  UIMAD.WIDE.U32 UR6, UR4, UR18, URZ ;  /* 0x00000012040672a5 */ /* 0x020fe4000f8e00ff */
[----:B------:R-:W-:Y:S02]  /*04a0*/  USHF.R.U64 UR10, UR24, 0x1, UR25 ;  /* 0x00000001180a7899 */ /* 0x000fe40008001219 */
[----:B------:R-:W-:Y:S01]  /*04b0*/  ISETP.GT.U32.AND P1, PT, R9, R0, PT ;  /* 0x000000000900720c */ /* 0x000fe20003f24070 */
[----:B------:R-:W-:-:S02]  /*04c0*/  USHF.R.U32.HI UR15, URZ, 0x1, UR25 ;  /* 0x00000001ff0f7899 */ /* 0x000fc40008011619 */
[----:B------:R-:W-:Y:S01]  /*04d0*/  UIMAD UR7, UR4, UR19, UR7 ;  /* 0x00000013040772a4 */ /* 0x000fe2000f8e0207 */
[----:B------:R-:W2:Y:S03]  /*04e0*/  LDCU.64 UR24, c[0x0][0x4c0] ;  /* 0x00009800ff1877ac */ /* 0x000ea60008000a00 */
[----:B0-----:R-:W-:Y:S02]  /*04f0*/  UIMAD.WIDE.U32 UR6, UR8, UR20, UR6 ;  /* 0x00000014080672a5 */ /* 0x001fe4000f8e0006 */
[----:B-1----:R-:W-:-:S04]  /*0500*/  UIMAD.WIDE.U32 UR18, UR4, UR26, URZ ;  /* 0x0000001a041272a5 */ /* 0x002fc8000f8e00ff */
[-C--:B------:R-:W-:Y:S01]  /*0510*/  @!P1 IADD3 R0, PT, PT, R0, -R9.reuse, RZ ;  /* 0x8000000900009210 */ /* 0x080fe20007ffe0ff */
[----:B------:R-:W-:Y:S01]  /*0520*/  UIMAD UR14, UR8, UR21, UR7 ;  /* 0x00000015080e72a4 */ /* 0x000fe2000f8e0207 */
[----:B------:R-:W-:Y:S01]  /*0530*/  @!P1 IADD3 R2, PT, PT, R2, 0x1, RZ ;  /* 0x0000000102029810 */ /* 0x000fe20007ffe0ff */
[----:B------:R-:W0:Y:S01]  /*0540*/  LDCU.64 UR20, c[0x0][0x3e8] ;  /* 0x00007d00ff1477ac */ /* 0x000e220008000a00 */
[----:B------:R-:W-:Y:S02]  /*0550*/  ISETP.GE.U32.AND P0, PT, R0, R9, PT ;  /* 0x000000090000720c */ /* 0x000fe40003f06070 */
[C---:B------:R-:W-:Y:S01]  /*0560*/  LOP3.LUT R0, R8.reuse, UR8, RZ, 0x3c, !PT ;  /* 0x0000000808007c12 */ /* 0x040fe2000f8e3cff */
[----:B------:R-:W-:Y:S01]  /*0570*/  UIMAD UR19, UR4, UR27, UR19 ;  /* 0x0000001b041372a4 */ /* 0x000fe2000f8e0213 */
[----:B------:R-:W-:Y:S01]  /*0580*/  ISETP.NE.AND P1, PT, R8, RZ, PT ;  /* 0x000000ff0800720c */ /* 0x000fe20003f25270 */
[----:B------:R-:W1:Y:S01]  /*0590*/  LDCU.64 UR26, c[0x0][0x3c8] ;  /* 0x00007900ff1a77ac */ /* 0x000e620008000a00 */
[----:B------:R-:W-:Y:S01]  /*05a0*/  ISETP.GE.AND P2, PT, R0, RZ, PT ;  /* 0x000000ff0000720c */ /* 0x000fe20003f46270 */
[----:B------:R-:W-:-:S02]  /*05b0*/  UIADD3 UR6, UP1, UPT, UR16, UR6, URZ ;  /* 0x0000000610067290 */ /* 0x000fc4000ff3e0ff */
[----:B----4-:R-:W-:-:S04]  /*05c0*/  UISETP.NE.U32.AND UP0, UPT, UR38, URZ, UPT ;  /* 0x000000ff2600728c */ /* 0x010fc8000bf05070 */
[----:B------:R-:W-:Y:S01]  /*05d0*/  @P0 IADD3 R2, PT, PT, R2, 0x1, RZ ;  /* 0x0000000102020810 */ /* 0x000fe20007ffe0ff */
[----:B------:R-:W-:Y:S02]  /*05e0*/  UIADD3.X UR14, UPT, UPT, UR22, UR14, URZ, UP1, !UPT ;  /* 0x0000000e160e7290 */ /* 0x000fe40008ffe4ff */
[----:B------:R-:W-:Y:S01]  /*05f0*/  ULEA UR16, UP1, UR6, UR34, 0x1 ;  /* 0x0000002206107291 */ /* 0x000fe2000f8208ff */
[----:B------:R-:W-:Y:S01]  /*0600*/  @!P1 LOP3.LUT R8, RZ, R8, RZ, 0x33, !PT ;  /* 0x00000008ff089212 */ /* 0x000fe200078e33ff */
[----:B------:R-:W3:Y:S01]  /*0610*/  LDCU.64 UR22, c[0x0][0x4e0] ;  /* 0x00009c00ff1677ac */ /* 0x000ee20008000a00 */
[----:B------:R-:W-:Y:S01]  /*0620*/  @!P2 IADD3 R2, PT, PT, -R2, RZ, RZ ;  /* 0x000000ff0202a210 */ /* 0x000fe20007ffe1ff */
[----:B------:R-:W-:-:S03]  /*0630*/  ULEA.HI.X UR14, UR6, UR35, UR14, 0x1, UP1 ;  /* 0x00000023060e7291 */ /* 0x000fc600088f0c0e */
[----:B------:R-:W-:Y:S01]  /*0640*/  R2UR UR32, R2 ;  /* 0x00000000022072ca */ /* 0x000fe200000e0000 */
[----:B------:R-:W-:Y:S01]  /*0650*/  UISETP.NE.AND.EX UP0, UPT, UR39, URZ, UPT, UP0 ;  /* 0x000000ff2700728c */ /* 0x000fe2000bf05300 */
[----:B------:R-:W-:Y:S01]  /*0660*/  @!P1 R2UR UR32, R8 ;  /* 0x00000000082092ca */ /* 0x000fe200000e0000 */
[----:B------:R-:W-:-:S12]  /*0670*/  UIMAD UR15, UR15, UR4, URZ ;  /* 0x000000040f0f72a4 */ /* 0x000fd8000f8e02ff */
[----:B------:R-:W-:Y:S02]  /*0680*/  USHF.R.S32.HI UR37, URZ, 0x1f, UR32 ;  /* 0x0000001fff257899 */ /* 0x000fe40008011420 */
[----:B--2---:R-:W-:Y:S02]  /*0690*/  UIMAD.WIDE.U32 UR6, UR32, UR24, URZ ;  /* 0x00000018200672a5 */ /* 0x004fe4000f8e00ff */
[----:B------:R-:W-:Y:S02]  /*06a0*/  UIMAD UR34, UR37, UR24, URZ ;  /* 0x00000018252272a4 */ /* 0x000fe4000f8e02ff */
[----:B0-----:R-:W-:Y:S02]  /*06b0*/  UIMAD UR36, UR37, UR20, URZ ;  /* 0x00000014252472a4 */ /* 0x001fe4000f8e02ff */
[----:B------:R-:W-:Y:S01]  /*06c0*/  UIMAD UR41, UR32, UR25, UR34 ;  /* 0x00000019202972a4 */ /* 0x000fe2000f8e0222 */
[----:B------:R-:W0:Y:S01]  /*06d0*/  LDCU.64 UR24, c[0x0][0x448] ;  /* 0x00008900ff1877ac */ /* 0x000e220008000a00 */
[----:B-1----:R-:W-:-:S02]  /*06e0*/  UIMAD UR34, UR37, UR26, URZ ;  /* 0x0000001a252272a4 */ /* 0x002fc4000f8e02ff */
[----:B------:R-:W-:Y:S02]  /*06f0*/  UIMAD UR40, UR32, UR21, UR36 ;  /* 0x00000015202872a4 */ /* 0x000fe4000f8e0224 */
[----:B------:R-:W-:Y:S02]  /*0700*/  UIMAD.WIDE.U32 UR30, UR32, UR26, UR30 ;  /* 0x0000001a201e72a5 */ /* 0x000fe4000f8e001e */
[----:B------:R-:W-:Y:S02]  /*0710*/  ULEA UR36, UR33, 0xfffff000, 0xc ;  /* 0xfffff00021247891 */ /* 0x000fe4000f8e60ff */
[----:B------:R-:W-:Y:S02]  /*0720*/  UIMAD UR39, UR32, UR27, UR34 ;  /* 0x0000001b202772a4 */ /* 0x000fe4000f8e0222 */
[----:B------:R-:W-:Y:S02]  /*0730*/  UIMAD.WIDE.U32 UR34, UR32, UR20, UR18 ;  /* 0x00000014202272a5 */ /* 0x000fe4000f8e0012 */
[----:B------:R-:W-:-:S02]  /*0740*/  UIADD3 UR30, UP1, UPT, UR36, UR30, URZ ;  /* 0x0000001e241e7290 */ /* 0x000fc4000ff3e0ff */
[----:B---3--:R-:W-:Y:S02]  /*0750*/  UIMAD.WIDE.U32 UR18, UR32, UR22, URZ ;  /* 0x00000016201272a5 */ /* 0x008fe4000f8e00ff */
[----:B------:R-:W-:Y:S02]  /*0760*/  UIMAD UR37, UR37, UR22, URZ ;  /* 0x00000016252572a4 */ /* 0x000fe4000f8e02ff */
[----:B------:R-:W-:Y:S02]  /*0770*/  USHF.R.S32.HI UR38, URZ, 0x1f, UR36 ;  /* 0x0000001fff267899 */ /* 0x000fe40008011424 */
[----:B------:R-:W-:Y:S02]  /*0780*/  UIADD3 UR22, UPT, UPT, UR31, UR39, URZ ;  /* 0x000000271f167290 */ /* 0x000fe4000fffe0ff */
[----:B0-----:R-:W-:Y:S02]  /*0790*/  ULEA UR24, UP2, UR30, UR24, 0x1 ;  /* 0x000000181e187291 */ /* 0x001fe4000f8408ff */
[----:B------:R-:W-:Y:S01]  /*07a0*/  UIADD3.X UR22, UPT, UPT, UR38, UR22, URZ, UP1, !UPT ;  /* 0x0000001626167290 */ /* 0x000fe20008ffe4ff */
[----:B------:R-:W0:Y:S03]  /*07b0*/  LDCU.64 UR20, c[0x0][0x538] ;  /* 0x0000a700ff1477ac */ /* 0x000e260008000a00 */
[----:B------:R-:W-:Y:S01]  /*07c0*/  ULEA.HI.X UR25, UR30, UR25, UR22, 0x1, UP2 ;  /* 0x000000191e197291 */ /* 0x000fe200090f0c16 */
[----:B------:R-:W1:Y:S01]  /*07d0*/  @UP0 LDCU UR30, c[0x0][0x384] ;  /* 0x00007080ff1e07ac */ /* 0x000e620008000800 */
[----:B------:R-:W-:-:S05]  /*07e0*/  UIMAD UR37, UR32, UR23, UR37 ;  /* 0x00000017202572a4 */ /* 0x000fca000f8e0225 */
[----:B------:R-:W2:Y:S01]  /*07f0*/  LDCU.64 UR22, c[0x0][0x540] ;  /* 0x0000a800ff1677ac */ /* 0x000ea20008000a00 */
[----:B------:R-:W-:Y:S01]  /*0800*/  UIADD3 UR7, UPT, UPT, UR7, UR41, URZ ;  /* 0x0000002907077290 */ /* 0x000fe2000fffe0ff */
[----:B------:R-:W3:Y:S01]  /*0810*/  @UP0 LDCU UR31, c[0x0][0x38c] ;  /* 0x00007180ff1f07ac */ /* 0x000ee20008000800 */
[----:B------:R-:W-:Y:S02]  /*0820*/  UIADD3 UR36, UP3, UPT, UR36, UR34, URZ ;  /* 0x0000002224247290 */ /* 0x000fe4000ff7e0ff */
[----:B------:R-:W-:Y:S02]  /*0830*/  UIADD3 UR40, UPT, UPT, UR35, UR40, URZ ;  /* 0x0000002823287290 */ /* 0x000fe4000fffe0ff */
[----:B------:R-:W-:Y:S01]  /*0840*/  UIMAD.WIDE.U32 UR6, UR4, UR10, UR6 ;  /* 0x0000000a040672a5 */ /* 0x000fe2000f8e0006 */
[----:B------:R-:W4:Y:S01]  /*0850*/  @UP0 LDCU.64 UR34, c[0x0][0x480] ;  /* 0x00009000ff2207ac */ /* 0x000f220008000a00 */
[----:B------:R-:W-:Y:S02]  /*0860*/  UIADD3 UR19, UPT, UPT, UR19, UR37, URZ ;  /* 0x0000002513137290 */ /* 0x000fe4000fffe0ff */
[----:B0-----:R-:W-:-:S02]  /*0870*/  ULEA UR10, UP1, UR6, UR20, 0x3 ;  /* 0x00000014060a7291 */ /* 0x001fc4000f8218ff */
[----:B------:R-:W-:Y:S02]  /*0880*/  UIMAD UR20, UR17, UR4, URZ ;  /* 0x00000004111472a4 */ /* 0x000fe4000f8e02ff */
[----:B-1----:R-:W-:Y:S02]  /*0890*/  @UP0 UIMAD UR17, UR4, UR30, UR8 ;  /* 0x0000001e041102a4 */ /* 0x002fe4000f8e0208 */
[----:B------:R-:W-:Y:S02]  /*08a0*/  UIMAD.WIDE.U32 UR4, UR4, UR5, UR18 ;  /* 0x00000005040472a5 */ /* 0x000fe4000f8e0012 */
[----:B------:R-:W-:Y:S02]  /*08b0*/  UIADD3 UR15, UPT, UPT, UR7, UR15, URZ ;  /* 0x0000000f070f7290 */ /* 0x000fe4000fffe0ff */
[----:B------:R-:W-:Y:S02]  /*08c0*/  @UP0 UIMAD UR18, UR17, UR33, URZ ;  /* 0x00000021111202a4 */ /* 0x000fe4000f8e02ff */
[----:B------:R-:W-:Y:S01]  /*08d0*/  UIADD3 UR5, UPT, UPT, UR5, UR20, URZ ;  /* 0x0000001405057290 */ /* 0x000fe2000fffe0ff */
[----:B------:R-:W0:Y:S01]  /*08e0*/  LDCU.64 UR26, c[0x0][0x450] ;  /* 0x00008a00ff1a77ac */ /* 0x000e220008000a00 */
[----:B------:R-:W-:-:S02]  /*08f0*/  ULEA.HI.X UR15, UR6, UR21, UR15, 0x3, UP1 ;  /* 0x00000015060f7291 */ /* 0x000fc400088f1c0f */
[----:B--2---:R-:W-:Y:S02]  /*0900*/  ULEA UR17, UP1, UR4, UR22, 0x3 ;  /* 0x0000001604117291 */ /* 0x004fe4000f8218ff */
[----:B---3--:R-:W-:Y:S02]  /*0910*/  @UP0 UIMAD UR19, UR18, UR31, URZ ;  /* 0x0000001f121302a4 */ /* 0x008fe4000f8e02ff */
[----:B------:R-:W-:Y:S01]  /*0920*/  ULEA.HI.X UR18, UR4, UR23, UR5, 0x3, UP1 ;  /* 0x0000001704127291 */ /* 0x000fe200088f1c05 */
[----:B------:R-:W-:Y:S02]  /*0930*/  UMOV UR7, URZ ;  /* 0x000000ff00077c82 */ /* 0x000fe40008000000 */
[----:B------:R-:W-:Y:S01]  /*0940*/  UMOV UR4, URZ ;  /* 0x000000ff00047c82 */ /* 0x000fe20008000000 */
[----:B------:R-:W-:Y:S01]  /*0950*/  UMOV UR5, URZ ;  /* 0x000000ff00057c82 */ /* 0x000fe20008000000 */
[----:B----4-:R-:W-:Y:S02]  /*0960*/  @UP0 UIMAD.WIDE UR4, UR19, 0x10, UR34 ;  /* 0x00000010130408a5 */ /* 0x010fe4000f8e0222 */
[----:B------:R-:W-:Y:S01]  /*0970*/  UISETP.GE.AND UP0, UPT, UR33, 0x1, UPT ;  /* 0x000000012100788c */ /* 0x000fe2000bf06270 */
[----:B------:R-:W-:Y:S01]  /*0980*/  UMOV UR6, URZ ;  /* 0x000000ff00067c82 */ /* 0x000fe20008000000 */
[----:B0-----:R-:W-:-:S02]  /*0990*/  ULEA UR26, UP4, UR36, UR26, 0x1 ;  /* 0x0000001a241a7291 */ /* 0x001fc4000f8808ff */
[----:B------:R-:W-:-:S04]  /*09a0*/  UIADD3.X UR38, UPT, UPT, UR38, UR40, URZ, UP3, !UPT ;  /* 0x0000002826267290 */ /* 0x000fc80009ffe4ff */
[----:B------:R-:W-:Y:S01]  /*09b0*/  ULEA.HI.X UR27, UR36, UR27, UR38, 0x1, UP4 ;  /* 0x0000001b241b7291 */ /* 0x000fe2000a0f0c26 */
[----:B------:R-:W-:Y:S02]  /*09c0*/  @P3 R2UR UR7, R7 ;  /* 0x00000000070732ca */ /* 0x000fe400000e0000 */
[----:B------:R-:W-:Y:S01]  /*09d0*/  @P4 R2UR UR6, R4 ;  /* 0x00000000040642ca */ /* 0x000fe200000e0000 */
[----:B------:R-:W-:-:S14]  /*09e0*/  BRA.U !UP0, `(.L_x_5378) ;  /* 0x0000009d08c47547 */ /* 0x000fdc000b800000 */
[----:B------:R-:W0:Y:S01]  /*09f0*/  S2R R0, SR_TID.X ;  /* 0x0000000000007919 */ /* 0x000e220000002100 */
[----:B------:R-:W1:Y:S01]  /*0a00*/  S2UR UR8, SR_CgaCtaId ;  /* 0x00000000000879c3 */ /* 0x000e620000008800 */
[----:B------:R-:W-:Y:S01]  /*0a10*/  MOV R118, RZ ;  /* 0x000000ff00767202 */ /* 0x000fe20000000f00 */
[----:B------:R-:W-:Y:S01]  /*0a20*/  UMOV UR30, 0x400 ;  /* 0x00000400001e7882 */ /* 0x000fe20000000000 */
[----:B------:R-:W-:Y:S01]  /*0a30*/  MOV R120, RZ ;  /* 0x000000ff00787202 */ /* 0x000fe20000000f00 */
[----:B------:R-:W2:Y:S01]  /*0a40*/  LDCU UR19, c[0x0][0x394] ;  /* 0x00007280ff1377ac */ /* 0x000ea20008000800 */
[----:B------:R-:W-:Y:S01]  /*0a50*/  UMOV UR20, UR24 ;  /* 0x0000001800147c82 */ /* 0x000fe20008000000 */
[----:B------:R-:W-:Y:S01]  /*0a60*/  UMOV UR21, UR25 ;  /* 0x0000001900157c82 */ /* 0x000fe20008000000 */
[----:B------:R-:W-:Y:S01]  /*0a70*/  UMOV UR22, UR26 ;  /* 0x0000001a00167c82 */ /* 0x000fe20008000000 */
[----:B------:R-:W-:Y:S01]  /*0a80*/  UMOV UR23, UR27 ;  /* 0x0000001b00177c82 */ /* 0x000fe20008000000 */
[----:B-1----:R-:W-:Y:S01]  /*0a90*/  ULEA UR30, UR8, UR30, 0x18 ;  /* 0x0000001e081e7291 */ /* 0x002fe2000f8ec0ff */
[----:B0-----:R-:W-:-:S02]  /*0aa0*/  SHF.L.U32 R2, R0, 0x1, RZ ;  /* 0x0000000100027819 */ /* 0x001fc400000006ff */
[----:B------:R-:W-:Y:S02]  /*0ab0*/  LOP3.LUT R0, R0, 0x1f, RZ, 0xc0, !PT ;  /* 0x0000001f00007812 */ /* 0x000fe400078ec0ff */
[----:B------:R-:W-:-:S04]  /*0ac0*/  LOP3.LUT R5, R2, 0x7c0, RZ, 0xc0, !PT ;  /* 0x000007c002057812 */ /* 0x000fc800078ec0ff */
[----:B--2---:R-:W-:-:S07]  /*0ad0*/  LOP3.LUT R7, R5, R0, RZ, 0xfc, !PT ;  /* 0x0000000005077212 */ /* 0x004fce00078efcff */
.L_x_5476:
        /* <DEDUP_REMOVED lines=37> */
[C---:B---3--:R-:W-:Y:S01]  /*0d30*/  PRMT R48, R25.reuse, 0x7632, R48 ;  /* 0x0000763219307816 */ /* 0x048fe20000000030 */
[----:B------:R-:W-:Y:S01]  /*0d40*/  HFMA2 R96, -RZ, RZ, 0, 0 ;  /* 0x00000000ff607431 */ /* 0x000fe200000001ff */
[----:B------:R-:W-:Y:S01]  /*0d50*/  SHF.L.U32 R108, R25, 0x10, RZ ;  /* 0x00000010196c7819 */ /* 0x000fe200000006ff */
[----:B------:R-:W-:Y:S01]  /*0d60*/  HFMA2 R54, -RZ, RZ, 0, 0 ;  /* 0x00000000ff367431 */ /* 0x000fe200000001ff */
[----:B------:R-:W-:-:S02]  /*0d70*/  SHF.L.U32 R107, R107, 0x10, RZ ;  /* 0x000000106b6b7819 */ /* 0x000fc400000006ff */
[----:B------:R-:W-:Y:S02]  /*0d80*/  CS2R R104, SRZ ;  /* 0x0000000000687805 */ /* 0x000fe4000001ff00 */
[C---:B------:R-:W-:Y:S02]  /*0d90*/  PRMT R98, R21.reuse, 0x7632, R98 ;  /* 0x0000763215627816 */ /* 0x040fe40000000062 */
[----:B------:R-:W-:Y:S02]  /*0da0*/  CS2R R102, SRZ ;  /* 0x0000000000667805 */ /* 0x000fe4000001ff00 */
[----:B------:R-:W-:Y:S02]  /*0db0*/  SHF.L.U32 R112, R21, 0x10, RZ ;  /* 0x0000001015707819 */ /* 0x000fe400000006ff */
[----:B------:R-:W-:Y:S02]  /*0dc0*/  CS2R R100, SRZ ;  /* 0x0000000000647805 */ /* 0x000fe4000001ff00 */
[----:B------:R-:W-:-:S02]  /*0dd0*/  SHF.L.U32 R98, R98, 0x10, RZ ;  /* 0x0000001062627819 */ /* 0x000fc400000006ff */
[----:B------:R-:W-:Y:S02]  /*0de0*/  CS2R R90, SRZ ;  /* 0x00000000005a7805 */ /* 0x000fe4000001ff00 */
[C---:B------:R-:W-:Y:S02]  /*0df0*/  PRMT R97, R22.reuse, 0x7632, R97 ;  /* 0x0000763216617816 */ /* 0x040fe40000000061 */
[----:B------:R-:W-:Y:S02]  /*0e00*/  CS2R R88, SRZ ;  /* 0x0000000000587805 */ /* 0x000fe4000001ff00 */
[----:B------:R-:W-:Y:S02]  /*0e10*/  SHF.L.U32 R117, R22, 0x10, RZ ;  /* 0x0000001016757819 */ /* 0x000fe400000006ff */
[----:B------:R-:W-:Y:S02]  /*0e20*/  SHF.L.U32 R97, R97, 0x10, RZ ;  /* 0x0000001061617819 */ /* 0x000fe400000006ff */
[----:B------:R-:W-:-:S02]  /*0e30*/  PRMT R52, R23, 0x7632, R52 ;  /* 0x0000763217347816 */ /* 0x000fc40000000034 */
[----:B------:R-:W-:Y:S02]  /*0e40*/  SHF.L.U32 R110, R23, 0x10, RZ ;  /* 0x00000010176e7819 */ /* 0x000fe400000006ff */
[----:B------:R-:W-:Y:S02]  /*0e50*/  SHF.L.U32 R52, R52, 0x10, RZ ;  /* 0x0000001034347819 */ /* 0x000fe400000006ff */
[C---:B------:R-:W-:Y:S02]  /*0e60*/  PRMT R55, R24.reuse, 0x7632, R55 ;  /* 0x0000763218377816 */ /* 0x040fe40000000037 */
[----:B------:R-:W-:Y:S02]  /*0e70*/  SHF.L.U32 R115, R24, 0x10, RZ ;  /* 0x0000001018737819 */ /* 0x000fe400000006ff */
        /* <DEDUP_REMOVED lines=19> */
[----:B------:R-:W-:Y:S01]  /*0fb0*/  PRMT R13, R29, 0x7632, R13 ;  /* 0x000076321d0d7816 */ /* 0x000fe2000000000d */
[----:B------:R-:W-:Y:S01]  /*0fc0*/  FFMA.FTZ R25, R3, R119, R120 ;  /* 0x0000007703197223 */ /* 0x000fe20000010078 */
[----:B------:R-:W-:Y:S01]  /*0fd0*/  SHF.L.U32 R29, R29, 0x10, RZ ;  /* 0x000000101d1d7819 */ /* 0x000fe200000006ff */
[----:B------:R-:W-:Y:S01]  /*0fe0*/  FMUL.FTZ R49, R3, UR7 ;  /* 0x0000000703317c20 */ /* 0x000fe20008410000 */
[----:B------:R-:W-:Y:S01]  /*0ff0*/  SHF.L.U32 R13, R13, 0x10, RZ ;  /* 0x000000100d0d7819 */ /* 0x000fe200000006ff */
[----:B------:R-:W-:Y:S01]  /*1000*/  FFMA.FTZ R2, R12, R107, R25 ;  /* 0x0000006b0c027223 */ /* 0x000fe20000010019 */
[C---:B------:R-:W-:Y:S01]  /*1010*/  PRMT R14, R30.reuse, 0x7632, R14 ;  /* 0x000076321e0e7816 */ /* 0x040fe2000000000e */
[C---:B------:R-:W-:Y:S01]  /*1020*/  FMUL.FTZ R46, R29.reuse, UR7 ;  /* 0x000000071d2e7c20 */ /* 0x040fe20008410000 */
        /* <DEDUP_REMOVED lines=8> */
[----:B-1----:R-:W-:Y:S01]  /*10b0*/  PRMT R16, R32, 0x7632, R16 ;  /* 0x0000763220107816 */ /* 0x002fe20000000010 */
        /* <DEDUP_REMOVED lines=51> */
[----:B------:R-:W-:Y:S01]  /*13f0*/  PLOP3.LUT P1, PT, PT, PT, UP0, 0x80, 0x8 ;  /* 0x000000000008781c */ /* 0x000fe20003f2f008 */
        /* <DEDUP_REMOVED lines=11> */
[----:B------:R-:W-:Y:S01]  /*14b0*/  SHF.L.U32 R7, R7, 0x10, RZ ;  /* 0x0000001007077819 */ /* 0x000fe200000006ff */
[----:B------:R-:W-:Y:S01]  /*14c0*/  FADD.FTZ R20, R58, R58 ;  /* 0x0000003a3a147221 */ /* 0x000fe20000010000 */
[----:B------:R-:W-:Y:S01]  /*14d0*/  SHF.L.U32 R8, R8, 0x10, RZ ;  /* 0x0000001008087819 */ /* 0x000fe200000006ff */
[----:B------:R-:W-:Y:S01]  /*14e0*/  FADD.FTZ R19, R60, R60 ;  /* 0x0000003c3c137221 */ /* 0x000fe20000010000 */
[----:B------:R-:W-:Y:S01]  /*14f0*/  ISETP.EQ.AND P1, PT, R0, RZ, P1 ;  /* 0x000000ff0000720c */ /* 0x000fe20000f22270 */
[----:B------:R-:W-:Y:S01]  /*1500*/  FADD.FTZ R13, R7, UR6 ;  /* 0x00000006070d7e21 */ /* 0x000fe20008010000 */
[----:B------:R-:W-:Y:S01]  /*1510*/  SHF.L.U32 R5, R5, 0x10, RZ ;  /* 0x0000001005057819 */ /* 0x000fe200000006ff */
        /* <DEDUP_REMOVED lines=36> */
[----:B------:R-:W-:-:S05]  /*1760*/  UMOV UR8, URZ ;  /* 0x000000ff00087c82 */ /* 0x000fca0008000000 */
.L_x_5475:
[----:B------:R-:W5:Y:S01]  /*1770*/  S2R R122, SR_TID.X ;  /* 0x00000000007a7919 */ /* 0x000f620000002100 */
[----:B--2---:R-:W-:Y:S01]  /*1780*/  UIMAD.WIDE.U32 UR30, UR8, UR32, URZ ;  /* 0x00000020081e72a5 */ /* 0x004fe2000f8e00ff */
[----:B0-----:R-:W0:Y:S03]  /*1790*/  S2UR UR42, SR_CTAID.Y ;  /* 0x00000000002a79c3 */ /* 0x001e260000002600 */
[----:B------:R-:W-:Y:S02]  /*17a0*/  UIMAD UR31, UR8, UR33, UR31 ;  /* 0x00000021081f72a4 */ /* 0x000fe4000f8e021f */
[----:B------:R-:W-:-:S04]  /*17b0*/  ULEA UR45, UP0, UR30, UR20, 0x1 ;  /* 0x000000141e2d7291 */ /* 0x000fc8000f8008ff */
[----:B------:R-:W-:-:S06]  /*17c0*/  ULEA.HI.X UR30, UR30, UR21, UR31, 0x1, UP0 ;  /* 0x000000151e1e7291 */ /* 0x000fcc00080f0c1f */
[----:B------:R-:W-:Y:S02]  /*17d0*/  MOV R57, UR30 ;  /* 0x0000001e00397c02 */ /* 0x000fe40008000f00 */
[----:B-----5:R-:W-:-:S04]  /*17e0*/  SHF.L.U32 R56, R122, 0x2, RZ ;  /* 0x000000027a387819 */ /* 0x020fc800000006ff */
[----:B------:R-:W-:Y:S02]  /*17f0*/  LOP3.LUT R59, R56, 0xf80, RZ, 0xc0, !PT ;  /* 0x00000f80383b7812 */ /* 0x000fe400078ec0ff */
[----:B------:R-:W-:Y:S02]  /*1800*/  MOV R56, UR45 ;  /* 0x0000002d00387c02 */ /* 0x000fe40008000f00 */
[----:B------:R-:W-:-:S05]  /*1810*/  LOP3.LUT R59, R59, 0x1f, R122, 0xf8, !PT ;  /* 0x0000001f3b3b7812 */ /* 0x000fca00078ef87a */
[----:B------:R-:W-:-:S05]  /*1820*/  IMAD.WIDE.U32 R56, R59, 0x10, R56 ;  /* 0x000000103b387825 */ /* 0x000fca00078e0038 */
[----:B------:R-:W2:Y:S04]  /*1830*/  LDG.E.128 R72, desc[UR28][R56.64] ;  /* 0x0000001c38487981 */ /* 0x000ea8000c1e1d00 */
[----:B------:R-:W5:Y:S04]  /*1840*/  LDG.E.128 R76, desc[UR28][R56.64+0x200] ;  /* 0x0002001c384c7981 */ /* 0x000f68000c1e1d00 */
[----:B------:R-:W5:Y:S04]  /*1850*/  LDG.E.128 R80, desc[UR28][R56.64+0x400] ;  /* 0x0004001c38507981 */ /* 0x000f68000c1e1d00 */
[----:B-1----:R1:W5:Y:S01]  /*1860*/  LDG.E.128 R84, desc[UR28][R56.64+0x600] ;  /* 0x0006001c38547981 */ /* 0x002362000c1e1d00 */
[----:B0-----:R-:W-:-:S04]  /*1870*/  UIMAD.WIDE.U32 UR30, UR42, UR24, URZ ;  /* 0x000000182a1e72a5 */ /* 0x001fc8000f8e00ff */
[----:B------:R-:W-:-:S04]  /*1880*/  UIMAD UR31, UR42, UR25, UR31 ;  /* 0x000000192a1f72a4 */ /* 0x000fc8000f8e021f */
[----:B------:R-:W-:-:S04]  /*1890*/  UIMAD.WIDE.U32 UR30, UR8, UR26, UR30 ;  /* 0x0000001a081e72a5 */ /* 0x000fc8000f8e001e */
[----:B------:R-:W-:Y:S02]  /*18a0*/  UIMAD UR31, UR8, UR27, UR31 ;  /* 0x0000001b081f72a4 */ /* 0x000fe4000f8e021f */
[----:B---3--:R-:W-:-:S04]  /*18b0*/  ULEA UR42, UP0, UR30, UR34, 0x3 ;  /* 0x000000221e2a7291 */ /* 0x008fc8000f8018ff */
[----:B------:R-:W-:Y:S02]  /*18c0*/  ULEA.HI.X UR30, UR30, UR35, UR31, 0x3, UP0 ;  /* 0x000000231e1e7291 */ /* 0x000fe400080f1c1f */
[----:B------:R-:W-:-:S04]  /*18d0*/  MOV R92, UR42 ;  /* 0x0000002a005c7c02 */ /* 0x000fc80008000f00 */
[----:B------:R-:W-:-:S06]  /*18e0*/  MOV R93, UR30 ;  /* 0x0000001e005d7c02 */ /* 0x000fcc0008000f00 */
[----:B------:R-:W3:Y:S01]  /*18f0*/  LDG.E.64 R92, desc[UR28][R92.64] ;  /* 0x0000001c5c5c7981 */ /* 0x000ee2000c1e1b00 */
[----:B----4-:R-:W-:Y:S01]  /*1900*/  UIMAD.WIDE.U32 UR30, UR8, UR36, URZ ;  /* 0x00000024081e72a5 */ /* 0x010fe2000f8e00ff */
[----:B-1----:R-:W-:-:S03]  /*1910*/  SHF.L.U32 R56, R122, 0x5, RZ ;  /* 0x000000057a387819 */ /* 0x002fc600000006ff */
[----:B------:R-:W-:Y:S01]  /*1920*/  UIMAD UR31, UR8, UR37, UR31 ;  /* 0x00000025081f72a4 */ /* 0x000fe2000f8e021f */
[----:B------:R-:W-:Y:S01]  /*1930*/  LOP3.LUT R157, R56, 0x7c00, RZ, 0xc0, !PT ;  /* 0x00007c00389d7812 */ /* 0x000fe200078ec0ff */
[----:B------:R-:W-:-:S03]  /*1940*/  ULEA UR42, UP0, UR30, UR22, 0x1 ;  /* 0x000000161e2a7291 */ /* 0x000fc6000f8008ff */
[----:B------:R-:W-:Y:S01]  /*1950*/  IADD3 R157, PT, PT, R116, R157, RZ ;  /* 0x0000009d749d7210 */ /* 0x000fe20007ffe0ff */
[----:B------:R-:W-:Y:S02]  /*1960*/  ULEA.HI.X UR30, UR30, UR23, UR31, 0x1, UP0 ;  /* 0x000000171e1e7291 */ /* 0x000fe400080f0c1f */
[----:B------:R-:W-:-:S04]  /*1970*/  MOV R94, UR42 ;  /* 0x0000002a005e7c02 */ /* 0x000fc80008000f00 */
[----:B------:R-:W-:-:S03]  /*1980*/  MOV R95, UR30 ;  /* 0x0000001e005f7c02 */ /* 0x000fc60008000f00 */
[----:B------:R-:W-:Y:S01]  /*1990*/  IMAD.WIDE.U32 R94, R59, 0x10, R94 ;  /* 0x000000103b5e7825 */ /* 0x000fe200078e005e */
[----:B--2---:R0:W-:Y:S04]  /*19a0*/  STS.128 [R157], R72 ;  /* 0x000000489d007388 */ /* 0x0041e80000000c00 */
[----:B-----5:R1:W-:Y:S04]  /*19b0*/  STS.128 [R157+0x200], R76 ;  /* 0x0002004c9d007388 */ /* 0x0203e80000000c00 */
[----:B------:R2:W-:Y:S04]  /*19c0*/  STS.128 [R157+0x400], R80 ;  /* 0x000400509d007388 */ /* 0x0005e80000000c00 */
[----:B------:R4:W-:Y:S01]  /*19d0*/  STS.128 [R157+0x600], R84 ;  /* 0x000600549d007388 */ /* 0x0009e20000000c00 */
[----:B------:R-:W-:-:S03]  /*19e0*/  NOP ;  /* 0x0000000000007918 */ /* 0x000fc60000000000 */
[----:B------:R-:W5:Y:S04]  /*19f0*/  LDG.E.128 R56, desc[UR28][R94.64] ;  /* 0x0000001c5e387981 */ /* 0x000f68000c1e1d00 */
[----:B------:R-:W5:Y:S04]  /*1a00*/  LDG.E.128 R60, desc[UR28][R94.64+0x200] ;  /* 0x0002001c5e3c7981 */ /* 0x000f68000c1e1d00 */
[----:B------:R-:W5:Y:S04]  /*1a10*/  LDG.E.128 R64, desc[UR28][R94.64+0x400] ;  /* 0x0004001c5e407981 */ /* 0x000f68000c1e1d00 */
[----:B------:R4:W5:Y:S01]  /*1a20*/  LDG.E.128 R68, desc[UR28][R94.64+0x600] ;  /* 0x0006001c5e447981 */ /* 0x000962000c1e1d00 */
[----:B------:R-:W-:Y:S01]  /*1a30*/  USHF.L.U32 UR46, UR19, 0x8, URZ ;  /* 0x00000008132e7899 */ /* 0x000fe200080006ff */
[C---:B------:R-:W-:Y:S01]  /*1a40*/  ISETP.NE.AND P0, PT, R122.reuse, RZ, PT ;  /* 0x000000ff7a00720c */ /* 0x040fe20003f05270 */
[----:B------:R-:W4:Y:S01]  /*1a50*/  S2UR UR31, SR_CgaCtaId ;  /* 0x00000000001f79c3 */ /* 0x000f220000008800 */
[C---:B------:R-:W-:Y:S01]  /*1a60*/  IADD3 R162, PT, PT, R122.reuse, 0x200, RZ ;  /* 0x000002007aa27810 */ /* 0x040fe20007ffe0ff */
[----:B------:R-:W-:Y:S01]  /*1a70*/  UIADD3 UR30, UPT, UPT, UR46, -0x100, URZ ;  /* 0xffffff002e1e7890 */ /* 0x000fe2000fffe0ff */
[C---:B------:R-:W-:Y:S01]  /*1a80*/  ISETP.NE.AND P2, PT, R122.reuse, 0x7f, PT ;  /* 0x0000007f7a00780c */ /* 0x040fe20003f45270 */
[----:B------:R-:W-:Y:S01]  /*1a90*/  BSSY.RECONVERGENT B0, `(.L_x_5380) ;  /* 0x000012b000007945 */ /* 0x000fe20003800200 */
[----:B------:R-:W-:Y:S01]  /*1aa0*/  LOP3.LUT R204, R122, 0x1f, RZ, 0xc0, !PT ;  /* 0x0000001f7acc7812 */ /* 0x000fe200078ec0ff */
[----:B------:R-:W-:Y:S01]  /*1ab0*/  ULOP3.LUT UR30, UR30, 0x100, URZ, 0xc0, !UPT ;  /* 0x000001001e1e7892 */ /* 0x000fe2000f8ec0ff */
[----:B---3--:R-:W-:-:S03]  /*1ac0*/  R2UR UR42, R93 ;  /* 0x000000005d2a72ca */ /* 0x008fc600000e0000 */
[----:B------:R-:W-:Y:S01]  /*1ad0*/  UIADD3 UR30, UPT, UPT, UR30, UR8, URZ ;  /* 0x000000081e1e7290 */ /* 0x000fe2000fffe0ff */
[----:B------:R-:W-:-:S09]  /*1ae0*/  R2UR UR45, R92 ;  /* 0x000000005c2d72ca */ /* 0x000fd200000e0000 */
[----:B0-----:R-:W-:Y:S01]  /*1af0*/  FMUL.FTZ R72, R15, UR42 ;  /* 0x0000002a0f487c20 */ /* 0x001fe20008410000 */
[----:B------:R-:W-:-:S03]  /*1b00*/  FMUL.FTZ R93, R8, UR42 ;  /* 0x0000002a085d7c20 */ /* 0x000fc60008410000 */
[----:B------:R-:W-:Y:S01]  /*1b10*/  MOV R163, UR45 ;  /* 0x0000002d00a37c02 */ /* 0x000fe20008000f00 */
[----:B------:R-:W-:Y:S01]  /*1b20*/  FMUL.RZ R73, R72, 0.15915493667125701904 ;  /* 0x3e22f98348497820 */ /* 0x000fe2000040c000 */
[----:B------:R-:W-:Y:S01]  /*1b30*/  FMUL.FTZ R72, R7, UR42 ;  /* 0x0000002a07487c20 */ /* 0x000fe20008410000 */
[----:B------:R-:W-:Y:S02]  /*1b40*/  FMUL.RZ R93, R93, 0.15915493667125701904 ;  /* 0x3e22f9835d5d7820 */ /* 0x000fe4000040c000 */
[----:B------:R-:W-:Y:S01]  /*1b50*/  FMUL.FTZ R163, R163, 1.4426950216293334961 ;  /* 0x3fb8aa3ba3a37820 */ /* 0x000fe20000410000 */
[----:B-1----:R-:W-:Y:S01]  /*1b60*/  MUFU.SIN R76, R73 ;  /* 0x00000049004c7308 */ /* 0x002fe20000000400 */
[----:B------:R-:W-:Y:S01]  /*1b70*/  FMUL.RZ R75, R72, 0.15915493667125701904 ;  /* 0x3e22f983484b7820 */ /* 0x000fe2000040c000 */
[----:B------:R-:W-:Y:S01]  /*1b80*/  FMUL.FTZ R72, R14, UR42 ;  /* 0x0000002a0e487c20 */ /* 0x000fe20008410000 */
[-C--:B------:R-:W-:Y:S01]  /*1b90*/  FMUL.FTZ R123, R0, R163.reuse ;  /* 0x000000a3007b7220 */ /* 0x080fe20000410000 */
[-C--:B--2---:R-:W-:Y:S01]  /*1ba0*/  FMUL.FTZ R83, R11, R163.reuse ;  /* 0x000000a30b537220 */ /* 0x084fe20000410000 */
[-C--:B----4-:R-:W-:Y:S01]  /*1bb0*/  FMUL.FTZ R85, R3, R163.reuse ;  /* 0x000000a303557220 */ /* 0x090fe20000410000 */
[----:B------:R-:W-:Y:S01]  /*1bc0*/  FMUL.RZ R77, R72, 0.15915493667125701904 ;  /* 0x3e22f983484d7820 */ /* 0x000fe2000040c000 */
[----:B------:R-:W-:Y:S01]  /*1bd0*/  FMUL.FTZ R72, R6, UR42 ;  /* 0x0000002a06487c20 */ /* 0x000fe20008410000 */
[----:B------:R0:W-:Y:S01]  /*1be0*/  MUFU.COS R150, R73 ;  /* 0x0000004900967308 */ /* 0x0001e20000000000 */
[-C--:B------:R-:W-:Y:S01]  /*1bf0*/  FMUL.FTZ R87, R10, R163.reuse ;  /* 0x000000a30a577220 */ /* 0x080fe20000410000 */
[-C--:B------:R-:W-:Y:S01]  /*1c00*/  FMUL.FTZ R92, R2, R163.reuse ;  /* 0x000000a3025c7220 */ /* 0x080fe20000410000 */
[----:B------:R-:W-:Y:S01]  /*1c10*/  FMUL.RZ R79, R72, 0.15915493667125701904 ;  /* 0x3e22f983484f7820 */ /* 0x000fe2000040c000 */
[----:B------:R-:W-:Y:S01]  /*1c20*/  FMUL.FTZ R72, R13, UR42 ;  /* 0x0000002a0d487c20 */ /* 0x000fe20008410000 */
[----:B------:R-:W-:-:S03]  /*1c30*/  FMUL.FTZ R95, R9, R163 ;  /* 0x000000a3095f7220 */ /* 0x000fc60000410000 */
        /* <DEDUP_REMOVED lines=31> */
[----:B------:R-:W-:Y:S01]  /*1e30*/  FMUL.RZ R81, R72, 0.15915493667125701904 ;  /* 0x3e22f98348517820 */ /* 0x000fe2000040c000 */
[----:B------:R-:W-:Y:S01]  /*1e40*/  FMUL.FTZ R72, R0, UR42 ;  /* 0x0000002a00487c20 */ /* 0x000fe20008410000 */
[----:B------:R0:W-:Y:S03]  /*1e50*/  MUFU.COS R134, R73 ;  /* 0x0000004900867308 */ /* 0x0001e60000000000 */
[----:B------:R-:W-:Y:S01]  /*1e60*/  FMUL.RZ R125, R72, 0.15915493667125701904 ;  /* 0x3e22f983487d7820 */ /* 0x000fe2000040c000 */
[----:B------:R-:W-:-:S04]  /*1e70*/  FMUL.FTZ R72, R8, R163 ;  /* 0x000000a308487220 */ /* 0x000fc80000410000 */
[----:B------:R-:W-:Y:S01]  /*1e80*/  MUFU.COS R152, R93 ;  /* 0x0000005d00987308 */ /* 0x000fe20000000000 */
[----:B0-----:R-:W-:-:S07]  /*1e90*/  FMUL.FTZ R73, R15, R163 ;  /* 0x000000a30f497220 */ /* 0x001fce0000410000 */
[----:B------:R0:W1:Y:S08]  /*1ea0*/  MUFU.EX2 R151, R72 ;  /* 0x0000004800977308 */ /* 0x0000700000000800 */
[----:B------:R-:W2:Y:S01]  /*1eb0*/  MUFU.SIN R74, R93 ;  /* 0x0000005d004a7308 */ /* 0x000ea20000000400 */
[----:B0-----:R-:W-:-:S07]  /*1ec0*/  FMUL.FTZ R72, R5, R163 ;  /* 0x000000a305487220 */ /* 0x001fce0000410000 */
[----:B------:R-:W-:Y:S01]  /*1ed0*/  MUFU.SIN R128, R75 ;  /* 0x0000004b00807308 */ /* 0x000fe20000000400 */
[----:B-1----:R-:W-:-:S07]  /*1ee0*/  FMUL.FTZ R152, R151, R152 ;  /* 0x0000009897987220 */ /* 0x002fce0000410000 */
[----:B------:R0:W-:Y:S01]  /*1ef0*/  MUFU.COS R132, R75 ;  /* 0x0000004b00847308 */ /* 0x0001e20000000000 */
[----:B--2---:R-:W-:-:S07]  /*1f00*/  FMUL.FTZ R151, R151, R74 ;  /* 0x0000004a97977220 */ /* 0x004fce0000410000 */
[----:B------:R-:W-:Y:S01]  /*1f10*/  MUFU.SIN R156, R81 ;  /* 0x00000051009c7308 */ /* 0x000fe20000000400 */
[----:B0-----:R-:W-:-:S07]  /*1f20*/  FMUL.FTZ R75, R7, R163 ;  /* 0x000000a3074b7220 */ /* 0x001fce0000410000 */
[----:B------:R0:W-:Y:S08]  /*1f30*/  MUFU.COS R158, R81 ;  /* 0x00000051009e7308 */ /* 0x0001f00000000000 */
[----:B------:R1:W2:Y:S01]  /*1f40*/  MUFU.EX2 R149, R73 ;  /* 0x0000004900957308 */ /* 0x0002a20000000800 */
[----:B0-----:R-:W-:-:S07]  /*1f50*/  FMUL.FTZ R81, R13, R163 ;  /* 0x000000a30d517220 */ /* 0x001fce0000410000 */
[----:B------:R0:W3:Y:S01]  /*1f60*/  MUFU.EX2 R139, R72 ;  /* 0x00000048008b7308 */ /* 0x0000e20000000800 */
[----:B-1----:R-:W-:-:S07]  /*1f70*/  FMUL.FTZ R73, R12, R163 ;  /* 0x000000a30c497220 */ /* 0x002fce0000410000 */
[----:B------:R1:W4:Y:S01]  /*1f80*/  MUFU.EX2 R147, R75 ;  /* 0x0000004b00937308 */ /* 0x0003220000000800 */
[----:B0-----:R-:W-:Y:S01]  /*1f90*/  LOP3.LUT R72, R122, 0x3e0, RZ, 0xc0, !PT ;  /* 0x000003e07a487812 */ /* 0x001fe200078ec0ff */
[C---:B--2---:R-:W-:Y:S01]  /*1fa0*/  FMUL.FTZ R150, R149.reuse, R150 ;  /* 0x0000009695967220 */ /* 0x044fe20000410000 */
[----:B------:R-:W-:-:S05]  /*1fb0*/  FMUL.FTZ R149, R149, R76 ;  /* 0x0000004c95957220 */ /* 0x000fca0000410000 */
[----:B------:R0:W2:Y:S01]  /*1fc0*/  MUFU.EX2 R137, R73 ;  /* 0x0000004900897308 */ /* 0x0000a20000000800 */
[----:B-1----:R-:W-:Y:S01]  /*1fd0*/  FMUL.FTZ R75, R4, R163 ;  /* 0x000000a3044b7220 */ /* 0x002fe20000410000 */
[C---:B---3--:R-:W-:Y:S01]  /*1fe0*/  FMUL.FTZ R140, R139.reuse, R140 ;  /* 0x0000008c8b8c7220 */ /* 0x048fe20000410000 */
[----:B------:R-:W-:-:S05]  /*1ff0*/  FMUL.FTZ R139, R139, R86 ;  /* 0x000000568b8b7220 */ /* 0x000fca0000410000 */
[----:B------:R-:W1:Y:S01]  /*2000*/  MUFU.EX2 R81, R81 ;  /* 0x0000005100517308 */ /* 0x000e620000000800 */
[----:B0-----:R-:W-:Y:S01]  /*2010*/  IADD3 R73, PT, PT, R72, R121, RZ ;  /* 0x0000007948497210 */ /* 0x001fe20007ffe0ff */
[C---:B----4-:R-:W-:Y:S01]  /*2020*/  FMUL.FTZ R148, R147.reuse, R148 ;  /* 0x0000009493947220 */ /* 0x050fe20000410000 */
[----:B------:R-:W-:Y:S02]  /*2030*/  FMUL.FTZ R147, R147, R78 ;  /* 0x0000004e93937220 */ /* 0x000fe40000410000 */
[----:B------:R-:W-:-:S03]  /*2040*/  LEA R164, R73, R114, 0x5 ;  /* 0x0000007249a47211 */ /* 0x000fc600078e28ff */
[----:B------:R0:W3:Y:S01]  /*2050*/  MUFU.EX2 R135, R75 ;  /* 0x0000004b00877308 */ /* 0x0000e20000000800 */
[C---:B--2---:R-:W-:Y:S01]  /*2060*/  FMUL.FTZ R138, R137.reuse, R138 ;  /* 0x0000008a898a7220 */ /* 0x044fe20000410000 */
[----:B------:R-:W-:-:S06]  /*2070*/  FMUL.FTZ R137, R137, R94 ;  /* 0x0000005e89897220 */ /* 0x000fcc0000410000 */
[----:B------:R-:W-:Y:S01]  /*2080*/  MUFU.SIN R154, R77 ;  /* 0x0000004d009a7308 */ /* 0x000fe20000000400 */
[----:B0-----:R-:W-:Y:S01]  /*2090*/  MOV R75, UR30 ;  /* 0x0000001e004b7c02 */ /* 0x001fe20008000f00 */
[C---:B-1----:R-:W-:Y:S01]  /*20a0*/  FMUL.FTZ R141, R81.reuse, R84 ;  /* 0x00000054518d7220 */ /* 0x042fe20000410000 */
[----:B------:R-:W-:Y:S01]  /*20b0*/  FMUL.FTZ R142, R81, R142 ;  /* 0x0000008e518e7220 */ /* 0x000fe20000410000 */
[----:B------:R-:W-:Y:S01]  /*20c0*/  UMOV UR30, 0x400 ;  /* 0x00000400001e7882 */ /* 0x000fe20000000000 */
[----:B------:R-:W-:Y:S01]  /*20d0*/  SEL R162, R75, R162, !P0 ;  /* 0x000000a24ba27207 */ /* 0x000fe20004000000 */
[----:B------:R-:W-:Y:S01]  /*20e0*/  ULEA UR30, UR31, UR30, 0x18 ;  /* 0x0000001e1f1e7291 */ /* 0x000fe2000f8ec0ff */
[----:B------:R-:W0:Y:S01]  /*20f0*/  LDS.128 R72, [R164] ;  /* 0x00000000a4487984 */ /* 0x000e220000000c00 */
[----:B------:R1:W-:Y:S01]  /*2100*/  MUFU.COS R130, R77 ;  /* 0x0000004d00827308 */ /* 0x0003e20000000000 */
[C---:B---3--:R-:W-:Y:S01]  /*2110*/  FMUL.FTZ R136, R135.reuse, R136 ;  /* 0x0000008887887220 */ /* 0x048fe20000410000 */
[----:B------:R-:W-:-:S02]  /*2120*/  FMUL.FTZ R135, R135, R124 ;  /* 0x0000007c87877220 */ /* 0x000fc40000410000 */
[----:B------:R-:W-:-:S04]  /*2130*/  LEA R162, R162, UR30, 0x3 ;  /* 0x0000001ea2a27c11 */ /* 0x000fc8000f8e18ff */
[----:B------:R-:W-:Y:S01]  /*2140*/  MUFU.SIN R127, R79 ;  /* 0x0000004f007f7308 */ /* 0x000fe20000000400 */
[----:B-1----:R-:W-:-:S07]  /*2150*/  FMUL.FTZ R77, R14, R163 ;  /* 0x000000a30e4d7220 */ /* 0x002fce0000410000 */
[----:B------:R1:W-:Y:S08]  /*2160*/  MUFU.COS R93, R79 ;  /* 0x0000004f005d7308 */ /* 0x0003f00000000000 */
[----:B------:R-:W-:Y:S01]  /*2170*/  MUFU.COS R160, R125 ;  /* 0x0000007d00a07308 */ /* 0x000fe20000000000 */
[----:B-1----:R-:W-:-:S07]  /*2180*/  FMUL.FTZ R79, R6, R163 ;  /* 0x000000a3064f7220 */ /* 0x002fce0000410000 */
[----:B------:R-:W1:Y:S01]  /*2190*/  MUFU.EX2 R123, R123 ;  /* 0x0000007b007b7308 */ /* 0x000e620000000800 */
[----:B0-----:R-:W-:-:S07]  /*21a0*/  PRMT R203, R73, 0x7632, R203 ;  /* 0x0000763249cb7816 */ /* 0x001fce00000000cb */
[----:B------:R-:W0:Y:S01]  /*21b0*/  MUFU.EX2 R77, R77 ;  /* 0x0000004d004d7308 */ /* 0x000e220000000800 */
[----:B------:R-:W-:Y:S02]  /*21c0*/  SHF.L.U32 R155, R73, 0x10, RZ ;  /* 0x00000010499b7819 */ /* 0x000fe400000006ff */
[----:B------:R-:W-:Y:S02]  /*21d0*/  PRMT R200, R75, 0x7632, R200 ;  /* 0x000076324bc87816 */ /* 0x000fe400000000c8 */
[C---:B------:R-:W-:Y:S02]  /*21e0*/  PRMT R205, R72.reuse, 0x7632, R205 ;  /* 0x0000763248cd7816 */ /* 0x040fe400000000cd */
[----:B------:R-:W-:Y:S01]  /*21f0*/  SHF.L.U32 R153, R72, 0x10, RZ ;  /* 0x0000001048997819 */ /* 0x000fe200000006ff */
[----:B------:R-:W2:Y:S01]  /*2200*/  MUFU.EX2 R79, R79 ;  /* 0x0000004f004f7308 */ /* 0x000ea20000000800 */
[----:B-1----:R-:W-:Y:S01]  /*2210*/  FMUL.FTZ R124, R123, R160 ;  /* 0x000000a07b7c7220 */ /* 0x002fe20000410000 */
[----:B------:R-:W-:-:S02]  /*2220*/  PRMT R202, R74, 0x7632, R202 ;  /* 0x000076324aca7816 */ /* 0x000fc400000000ca */
[----:B------:R-:W-:Y:S02]  /*2230*/  SHF.L.U32 R205, R205, 0x10, RZ ;  /* 0x00000010cdcd7819 */ /* 0x000fe400000006ff */
[----:B------:R-:W-:Y:S02]  /*2240*/  SHF.L.U32 R203, R203, 0x10, RZ ;  /* 0x00000010cbcb7819 */ /* 0x000fe400000006ff */
[----:B------:R-:W1:Y:S01]  /*2250*/  MUFU.EX2 R83, R83 ;  /* 0x0000005300537308 */ /* 0x000e620000000800 */
[C---:B0-----:R-:W-:Y:S01]  /*2260*/  FMUL.FTZ R146, R77.reuse, R146 ;  /* 0x000000924d927220 */ /* 0x041fe20000410000 */
[----:B------:R-:W-:Y:S01]  /*2270*/  FMUL.FTZ R145, R77, R80 ;  /* 0x000000504d917220 */ /* 0x000fe20000410000 */
[----:B------:R-:W-:Y:S02]  /*2280*/  SHF.L.U32 R202, R202, 0x10, RZ ;  /* 0x00000010caca7819 */ /* 0x000fe400000006ff */
[----:B------:R-:W-:-:S03]  /*2290*/  SHF.L.U32 R200, R200, 0x10, RZ ;  /* 0x00000010c8c87819 */ /* 0x000fc600000006ff */
[----:B------:R-:W0:Y:S01]  /*22a0*/  MUFU.EX2 R85, R85 ;  /* 0x0000005500557308 */ /* 0x000e220000000800 */
[C---:B--2---:R-:W-:Y:S01]  /*22b0*/  FMUL.FTZ R144, R79.reuse, R144 ;  /* 0x000000904f907220 */ /* 0x044fe20000410000 */
[----:B------:R-:W-:Y:S02]  /*22c0*/  FMUL.FTZ R143, R79, R82 ;  /* 0x000000524f8f7220 */ /* 0x000fe40000410000 */
[----:B------:R-:W2:Y:S04]  /*22d0*/  LDS.128 R76, [R164+0x10] ;  /* 0x00001000a44c7984 */ /* 0x000ea80000000c00 */
[----:B------:R-:W3:Y:S01]  /*22e0*/  MUFU.EX2 R87, R87 ;  /* 0x0000005700577308 */ /* 0x000ee20000000800 */
[C---:B-1----:R-:W-:Y:S01]  /*22f0*/  FMUL.FTZ R134, R83.reuse, R134 ;  /* 0x0000008653867220 */ /* 0x042fe20000410000 */
[----:B------:R-:W-:-:S02]  /*2300*/  FMUL.FTZ R133, R83, R126 ;  /* 0x0000007e53857220 */ /* 0x000fc40000410000 */
[----:B------:R-:W1:Y:S04]  /*2310*/  LDS.128 R80, [R164+0x20] ;  /* 0x00002000a4507984 */ /* 0x000e680000000c00 */
[----:B------:R-:W4:Y:S01]  /*2320*/  MUFU.SIN R84, R125 ;  /* 0x0000007d00547308 */ /* 0x000f220000000400 */
[C---:B0-----:R-:W-:Y:S01]  /*2330*/  FMUL.FTZ R132, R85.reuse, R132 ;  /* 0x0000008455847220 */ /* 0x041fe20000410000 */
[----:B------:R-:W-:-:S06]  /*2340*/  FMUL.FTZ R131, R85, R128 ;  /* 0x0000008055837220 */ /* 0x000fcc0000410000 */
[----:B------:R-:W0:Y:S01]  /*2350*/  MUFU.EX2 R92, R92 ;  /* 0x0000005c005c7308 */ /* 0x000e220000000800 */
[C---:B---3--:R-:W-:Y:S01]  /*2360*/  FMUL.FTZ R130, R87.reuse, R130 ;  /* 0x0000008257827220 */ /* 0x048fe20000410000 */
[----:B------:R-:W-:Y:S01]  /*2370*/  FMUL.FTZ R129, R87, R154 ;  /* 0x0000009a57817220 */ /* 0x000fe20000410000 */
[----:B------:R-:W-:-:S05]  /*2380*/  SHF.L.U32 R154, R74, 0x10, RZ ;  /* 0x000000104a9a7819 */ /* 0x000fca00000006ff */
[----:B------:R-:W3:Y:S01]  /*2390*/  MUFU.EX2 R95, R95 ;  /* 0x0000005f005f7308 */ /* 0x000ee20000000800 */
[----:B----4-:R-:W-:Y:S02]  /*23a0*/  FMUL.FTZ R123, R123, R84 ;  /* 0x000000547b7b7220 */ /* 0x010fe40000410000 */
[----:B------:R-:W4:Y:S04]  /*23b0*/  LDS.128 R84, [R164+0x30] ;  /* 0x00003000a4547984 */ /* 0x000f280000000c00 */
[----:B-----5:R-:W-:Y:S01]  /*23c0*/  STS.128 [R157+0x2100], R56 ;  /* 0x002100389d007388 */ /* 0x020fe20000000c00 */
[C---:B0-----:R-:W-:Y:S01]  /*23d0*/  FMUL.FTZ R128, R92.reuse, R93 ;  /* 0x0000005d5c807220 */ /* 0x041fe20000410000 */
[----:B------:R-:W-:Y:S02]  /*23e0*/  FMUL.FTZ R127, R92, R127 ;  /* 0x0000007f5c7f7220 */ /* 0x000fe40000410000 */
[----:B------:R-:W-:Y:S01]  /*23f0*/  STS.128 [R157+0x2300], R60 ;  /* 0x0023003c9d007388 */ /* 0x000fe20000000c00 */
[----:B--2---:R-:W-:-:S02]  /*2400*/  PRMT R201, R76, 0x7632, R201 ;  /* 0x000076324cc97816 */ /* 0x004fc400000000c9 */
[----:B------:R-:W-:Y:S01]  /*2410*/  PRMT R198, R78, 0x7632, R198 ;  /* 0x000076324ec67816 */ /* 0x000fe200000000c6 */
[----:B------:R0:W-:Y:S01]  /*2420*/  STS.128 [R157+0x2500], R64 ;  /* 0x002500409d007388 */ /* 0x0001e20000000c00 */
[----:B------:R-:W-:Y:S01]  /*2430*/  PRMT R196, R79, 0x7632, R196 ;  /* 0x000076324fc47816 */ /* 0x000fe200000000c4 */
[C---:B---3--:R-:W-:Y:S01]  /*2440*/  FMUL.FTZ R126, R95.reuse, R158 ;  /* 0x0000009e5f7e7220 */ /* 0x048fe20000410000 */
[----:B------:R-:W-:Y:S01]  /*2450*/  FMUL.FTZ R125, R95, R156 ;  /* 0x0000009c5f7d7220 */ /* 0x000fe20000410000 */
[----:B------:R2:W-:Y:S01]  /*2460*/  STS.128 [R157+0x2700], R68 ;  /* 0x002700449d007388 */ /* 0x0005e20000000c00 */
[----:B------:R-:W-:-:S03]  /*2470*/  NOP ;  /* 0x0000000000007918 */ /* 0x000fc60000000000 */
[----:B------:R-:W3:Y:S01]  /*2480*/  LDS.128 R92, [R164+0x2100] ;  /* 0x00210000a45c7984 */ /* 0x000ee20000000c00 */
[----:B------:R-:W-:Y:S01]  /*2490*/  SHF.L.U32 R156, R75, 0x10, RZ ;  /* 0x000000104b9c7819 */ /* 0x000fe200000006ff */
[----:B------:R-:W-:Y:S01]  /*24a0*/  FMUL.FTZ R75, R16, R163 ;  /* 0x000000a3104b7220 */ /* 0x000fe20000410000 */
[----:B------:R-:W-:Y:S01]  /*24b0*/  SHF.L.U32 R158, R78, 0x10, RZ ;  /* 0x000000104e9e7819 */ /* 0x000fe200000006ff */
[----:B------:R-:W5:Y:S01]  /*24c0*/  LDS.128 R56, [R164+0x2110] ;  /* 0x00211000a4387984 */ /* 0x000f620000000c00 */
[----:B0-----:R-:W-:Y:S01]  /*24d0*/  FMUL.FTZ R64, R16, UR42 ;  /* 0x0000002a10407c20 */ /* 0x001fe20008410000 */
[----:B------:R-:W-:Y:S02]  /*24e0*/  SHF.L.U32 R160, R79, 0x10, RZ ;  /* 0x000000104fa07819 */ /* 0x000fe400000006ff */
[----:B------:R-:W0:Y:S01]  /*24f0*/  LDS.128 R60, [R164+0x2120] ;  /* 0x00212000a43c7984 */ /* 0x000e220000000c00 */
[----:B------:R-:W-:Y:S01]  /*2500*/  FMUL.RZ R73, R64, 0.15915493667125701904 ;  /* 0x3e22f98340497820 */ /* 0x000fe2000040c000 */
[----:B--2---:R-:W-:Y:S01]  /*2510*/  SHF.L.U32 R157, R76, 0x10, RZ ;  /* 0x000000104c9d7819 */ /* 0x004fe200000006ff */
[----:B------:R-:W-:Y:S01]  /*2520*/  MUFU.EX2 R75, R75 ;  /* 0x0000004b004b7308 */ /* 0x000fe20000000800 */
[----:B------:R-:W2:Y:S01]  /*2530*/  LDS.128 R64, [R164+0x2130] ;  /* 0x00213000a4407984 */ /* 0x000ea20000000c00 */
[----:B------:R-:W-:-:S02]  /*2540*/  PRMT R199, R77, 0x7632, R199 ;  /* 0x000076324dc77816 */ /* 0x000fc400000000c7 */
[----:B-1----:R-:W-:Y:S02]  /*2550*/  PRMT R197, R80, 0x7632, R197 ;  /* 0x0000763250c57816 */ /* 0x002fe400000000c5 */
[----:B------:R-:W-:Y:S02]  /*2560*/  PRMT R195, R81, 0x7632, R195 ;  /* 0x0000763251c37816 */ /* 0x000fe400000000c3 */
[----:B------:R-:W1:Y:S01]  /*2570*/  MUFU.SIN R76, R73 ;  /* 0x00000049004c7308 */ /* 0x000e620000000400 */
[----:B------:R-:W-:Y:S02]  /*2580*/  PRMT R194, R82, 0x7632, R194 ;  /* 0x0000763252c27816 */ /* 0x000fe400000000c2 */
[----:B------:R-:W-:Y:S02]  /*2590*/  PRMT R192, R83, 0x7632, R192 ;  /* 0x0000763253c07816 */ /* 0x000fe400000000c0 */
[----:B----4-:R-:W-:Y:S02]  /*25a0*/  PRMT R193, R84, 0x7632, R193 ;  /* 0x0000763254c17816 */ /* 0x010fe400000000c1 */
[----:B------:R-:W-:Y:S01]  /*25b0*/  PRMT R191, R85, 0x7632, R191 ;  /* 0x0000763255bf7816 */ /* 0x000fe200000000bf */
[----:B------:R-:W4:Y:S01]  /*25c0*/  MUFU.COS R78, R73 ;  /* 0x00000049004e7308 */ /* 0x000f220000000000 */
[----:B------:R-:W-:-:S02]  /*25d0*/  PRMT R190, R86, 0x7632, R190 ;  /* 0x0000763256be7816 */ /* 0x000fc400000000be */
[----:B------:R-:W-:Y:S02]  /*25e0*/  PRMT R189, R87, 0x7632, R189 ;  /* 0x0000763257bd7816 */ /* 0x000fe400000000bd */
[----:B------:R-:W-:Y:S02]  /*25f0*/  SHF.L.U32 R161, R80, 0x10, RZ ;  /* 0x0000001050a17819 */ /* 0x000fe400000006ff */
[----:B------:R-:W-:Y:S01]  /*2600*/  SHF.L.U32 R80, R83, 0x10, RZ ;  /* 0x0000001053507819 */ /* 0x000fe200000006ff */
[----:B-1----:R-:W-:Y:S01]  /*2610*/  FMUL.FTZ R79, R75, R76 ;  /* 0x0000004c4b4f7220 */ /* 0x002fe20000410000 */
[----:B------:R-:W-:Y:S02]  /*2620*/  SHF.L.U32 R83, R84, 0x10, RZ ;  /* 0x0000001054537819 */ /* 0x000fe400000006ff */
[----:B------:R-:W-:Y:S02]  /*2630*/  SHF.L.U32 R159, R77, 0x10, RZ ;  /* 0x000000104d9f7819 */ /* 0x000fe400000006ff */
[----:B---3--:R-:W-:-:S02]  /*2640*/  PRMT R68, R92, 0x7632, R68 ;  /* 0x000076325c447816 */ /* 0x008fc40000000044 */
[----:B------:R-:W-:Y:S01]  /*2650*/  SHF.L.U32 R69, R92, 0x10, RZ ;  /* 0x000000105c457819 */ /* 0x000fe200000006ff */
[----:B----4-:R-:W-:Y:S01]  /*2660*/  FMUL.FTZ R78, R75, R78 ;  /* 0x0000004e4b4e7220 */ /* 0x010fe20000410000 */
[C---:B------:R-:W-:Y:S02]  /*2670*/  PRMT R70, R93.reuse, 0x7632, R70 ;  /* 0x000076325d467816 */ /* 0x040fe40000000046 */
[----:B------:R-:W-:Y:S01]  /*2680*/  SHF.L.U32 R92, R93, 0x10, RZ ;  /* 0x000000105d5c7819 */ /* 0x000fe200000006ff */
[----:B------:R-:W-:Y:S01]  /*2690*/  FMUL.FTZ R84, R32, R69 ;  /* 0x0000004520547220 */ /* 0x000fe20000410000 */
[C---:B------:R-:W-:Y:S01]  /*26a0*/  PRMT R71, R94.reuse, 0x7632, R71 ;  /* 0x000076325e477816 */ /* 0x040fe20000000047 */
[----:B------:R1:W-:Y:S01]  /*26b0*/  STS.64 [R162+0xda80], R78 ;  /* 0x00da804ea2007388 */ /* 0x0003e20000000a00 */
[----:B------:R-:W-:Y:S01]  /*26c0*/  SHF.L.U32 R93, R94, 0x10, RZ ;  /* 0x000000105e5d7819 */ /* 0x000fe200000006ff */
[----:B------:R-:W-:Y:S01]  /*26d0*/  FMUL.FTZ R92, R31, R92 ;  /* 0x0000005c1f5c7220 */ /* 0x000fe20000410000 */
[----:B------:R-:W-:-:S02]  /*26e0*/  PRMT R72, R95, 0x7632, R72 ;  /* 0x000076325f487816 */ /* 0x000fc40000000048 */
[----:B------:R-:W-:Y:S01]  /*26f0*/  SHF.L.U32 R94, R95, 0x10, RZ ;  /* 0x000000105f5e7819 */ /* 0x000fe200000006ff */
[----:B------:R-:W-:Y:S01]  /*2700*/  FMUL.FTZ R93, R30, R93 ;  /* 0x0000005d1e5d7220 */ /* 0x000fe20000410000 */
[C---:B-----5:R-:W-:Y:S02]  /*2710*/  PRMT R73, R56.reuse, 0x7632, R73 ;  /* 0x0000763238497816 */ /* 0x060fe40000000049 */
[----:B------:R-:W-:Y:S01]  /*2720*/  SHF.L.U32 R95, R56, 0x10, RZ ;  /* 0x00000010385f7819 */ /* 0x000fe200000006ff */
[----:B------:R-:W-:Y:S01]  /*2730*/  FMUL.FTZ R94, R29, R94 ;  /* 0x0000005e1d5e7220 */ /* 0x000fe20000410000 */
[C---:B------:R-:W-:Y:S02]  /*2740*/  PRMT R56, R57.reuse, 0x7632, R56 ;  /* 0x0000763239387816 */ /* 0x040fe40000000038 */
[----:B------:R-:W-:Y:S01]  /*2750*/  SHF.L.U32 R74, R57, 0x10, RZ ;  /* 0x00000010394a7819 */ /* 0x000fe200000006ff */
[----:B------:R-:W-:Y:S01]  /*2760*/  FMUL.FTZ R95, R28, R95 ;  /* 0x0000005f1c5f7220 */ /* 0x000fe20000410000 */
[----:B------:R-:W-:-:S02]  /*2770*/  PRMT R57, R58, 0x7632, R57 ;  /* 0x000076323a397816 */ /* 0x000fc40000000039 */
[----:B------:R-:W-:Y:S01]  /*2780*/  SHF.L.U32 R163, R58, 0x10, RZ ;  /* 0x000000103aa37819 */ /* 0x000fe200000006ff */
[----:B-1----:R-:W-:Y:S01]  /*2790*/  FMUL.FTZ R162, R27, R74 ;  /* 0x0000004a1ba27220 */ /* 0x002fe20000410000 */
[C---:B------:R-:W-:Y:S02]  /*27a0*/  PRMT R58, R59.reuse, 0x7632, R58 ;  /* 0x000076323b3a7816 */ /* 0x040fe4000000003a */
[----:B------:R-:W-:Y:S01]  /*27b0*/  SHF.L.U32 R164, R59, 0x10, RZ ;  /* 0x000000103ba47819 */ /* 0x000fe200000006ff */
[----:B------:R-:W-:Y:S01]  /*27c0*/  FMUL.FTZ R163, R26, R163 ;  /* 0x000000a31aa37220 */ /* 0x000fe20000410000 */
[C---:B0-----:R-:W-:Y:S02]  /*27d0*/  PRMT R59, R60.reuse, 0x7632, R59 ;  /* 0x000076323c3b7816 */ /* 0x041fe4000000003b */
[----:B------:R-:W-:Y:S01]  /*27e0*/  SHF.L.U32 R165, R60, 0x10, RZ ;  /* 0x000000103ca57819 */ /* 0x000fe200000006ff */
[----:B------:R-:W-:Y:S01]  /*27f0*/  FMUL.FTZ R164, R25, R164 ;  /* 0x000000a419a47220 */ /* 0x000fe20000410000 */
[----:B------:R-:W-:-:S02]  /*2800*/  PRMT R60, R61, 0x7632, R60 ;  /* 0x000076323d3c7816 */ /* 0x000fc4000000003c */
[----:B------:R-:W-:Y:S01]  /*2810*/  SHF.L.U32 R166, R61, 0x10, RZ ;  /* 0x000000103da67819 */ /* 0x000fe200000006ff */
[----:B------:R-:W-:Y:S01]  /*2820*/  FMUL.FTZ R165, R24, R165 ;  /* 0x000000a518a57220 */ /* 0x000fe20000410000 */
[C---:B------:R-:W-:Y:S02]  /*2830*/  PRMT R61, R62.reuse, 0x7632, R61 ;  /* 0x000076323e3d7816 */ /* 0x040fe4000000003d */
[----:B------:R-:W-:Y:S01]  /*2840*/  SHF.L.U32 R167, R62, 0x10, RZ ;  /* 0x000000103ea77819 */ /* 0x000fe200000006ff */
[----:B------:R-:W-:Y:S01]  /*2850*/  FMUL.FTZ R166, R23, R166 ;  /* 0x000000a617a67220 */ /* 0x000fe20000410000 */
[C---:B------:R-:W-:Y:S02]  /*2860*/  PRMT R62, R63.reuse, 0x7632, R62 ;  /* 0x000076323f3e7816 */ /* 0x040fe4000000003e */
[----:B------:R-:W-:Y:S01]  /*2870*/  SHF.L.U32 R168, R63, 0x10, RZ ;  /* 0x000000103fa87819 */ /* 0x000fe200000006ff */
[----:B------:R-:W-:Y:S01]  /*2880*/  FMUL.FTZ R167, R22, R167 ;  /* 0x000000a716a77220 */ /* 0x000fe20000410000 */
[----:B--2---:R-:W-:-:S02]  /*2890*/  PRMT R63, R64, 0x7632, R63 ;  /* 0x00007632403f7816 */ /* 0x004fc4000000003f */
        /* <DEDUP_REMOVED lines=8> */
[----:B------:R-:W-:-:S02]  /*2920*/  PRMT R66, R67, 0x7632, R66 ;  /* 0x0000763243427816 */ /* 0x000fc40000000042 */
[----:B------:R-:W-:Y:S01]  /*2930*/  SHF.L.U32 R172, R67, 0x10, RZ ;  /* 0x0000001043ac7819 */ /* 0x000fe200000006ff */
[----:B------:R-:W-:Y:S01]  /*2940*/  FMUL.FTZ R171, R18, R171 ;  /* 0x000000ab12ab7220 */ /* 0x000fe20000410000 */
[----:B------:R-:W-:Y:S02]  /*2950*/  SHF.L.U32 R173, R68, 0x10, RZ ;  /* 0x0000001044ad7819 */ /* 0x000fe400000006ff */
[----:B------:R-:W-:Y:S01]  /*2960*/  SHF.L.U32 R70, R70, 0x10, RZ ;  /* 0x0000001046467819 */ /* 0x000fe200000006ff */
        /* <DEDUP_REMOVED lines=59> */
.L_x_5381:
[----:B------:R-:W-:-:S06]  /*2d20*/  LEA R76, R122, UR30, 0x3 ;  /* 0x0000001e7a4c7c11 */ /* 0x000fcc000f8e18ff */
[----:B------:R-:W0:Y:S02]  /*2d30*/  LDS.64 R76, [R76+0xea88] ;  /* 0x00ea88004c4c7984 */ /* 0x000e240000000a00 */
.L_x_5382:
[----:B------:R-:W-:Y:S05]  /*2d40*/  BSYNC.RECONVERGENT B0 ;  /* 0x0000000000007941 */ /* 0x000fea0003800200 */
.L_x_5380:
        /* <DEDUP_REMOVED lines=11> */
[----:B------:R-:W-:Y:S01]  /*2e00*/  FMUL.FTZ R61, R151, R58 ;  /* 0x0000003a973d7220 */ /* 0x000fe20000410000 */
[----:B--2---:R-:W-:-:S04]  /*2e10*/  @P1 IMAD R56, R56, R57, UR8 ;  /* 0x0000000838381e24 */ /* 0x004fc8000f8e0239 */
[----:B------:R-:W-:-:S04]  /*2e20*/  @P1 IMAD.WIDE R56, R56, R59, UR4 ;  /* 0x0000000438381e25 */ /* 0x000fc8000f8e023b */
[-C--:B------:R-:W-:Y:S01]  /*2e30*/  FMUL.FTZ R59, R151, R60.reuse ;  /* 0x0000003c973b7220 */ /* 0x080fe20000410000 */
[----:B------:R-:W-:Y:S01]  /*2e40*/  FFMA.FTZ R60, R152, R60, R61 ;  /* 0x0000003c983c7223 */ /* 0x000fe2000001003d */
[----:B------:R-:W-:Y:S02]  /*2e50*/  FMUL.FTZ R61, R8, R203 ;  /* 0x000000cb083d7220 */ /* 0x000fe40000410000 */
[----:B------:R-:W-:Y:S01]  /*2e60*/  FFMA.FTZ R58, R152, R58, -R59 ;  /* 0x0000003a983a7223 */ /* 0x000fe2000001083b */
[----:B------:R-:W-:Y:S01]  /*2e70*/  FMUL.FTZ R59, R8, R155 ;  /* 0x0000009b083b7220 */ /* 0x000fe20000410000 */
[C---:B------:R-:W-:Y:S01]  /*2e80*/  FFMA.FTZ R60, R107.reuse, R61, R60 ;  /* 0x0000003d6b3c7223 */ /* 0x040fe2000001003c */
[----:B------:R2:W5:Y:S01]  /*2e90*/  @P1 LDG.E.128 R72, desc[UR28][R56.64] ;  /* 0x0000001c38481981 */ /* 0x000562000c1e1d00 */
[C---:B------:R-:W-:Y:S01]  /*2ea0*/  FMUL.FTZ R232, R14.reuse, R157 ;  /* 0x0000009d0ee87220 */ /* 0x040fe20000410000 */
[----:B------:R-:W-:Y:S01]  /*2eb0*/  FFMA.FTZ R58, R107, R59, R58 ;  /* 0x0000003b6b3a7223 */ /* 0x000fe2000001003a */
[----:B------:R-:W-:Y:S01]  /*2ec0*/  FMUL.FTZ R234, R14, R201 ;  /* 0x000000c90eea7220 */ /* 0x000fe20000410000 */
[C---:B------:R-:W-:Y:S01]  /*2ed0*/  FMUL.FTZ R230, R6.reuse, R199 ;  /* 0x000000c706e67220 */ /* 0x040fe20000410000 */
[----:B------:R-:W-:Y:S01]  /*2ee0*/  FMUL.FTZ R228, R6, R159 ;  /* 0x0000009f06e47220 */ /* 0x000fe20000410000 */
[----:B------:R-:W-:Y:S01]  /*2ef0*/  FMUL.FTZ R59, R149, R58 ;  /* 0x0000003a953b7220 */ /* 0x000fe20000410000 */
[C---:B------:R-:W-:Y:S01]  /*2f00*/  FMUL.FTZ R223, R13.reuse, R158 ;  /* 0x0000009e0ddf7220 */ /* 0x040fe20000410000 */
[----:B------:R-:W-:Y:S01]  /*2f10*/  FMUL.FTZ R225, R13, R198 ;  /* 0x000000c60de17220 */ /* 0x000fe20000410000 */
[----:B------:R-:W-:Y:S01]  /*2f20*/  FMUL.FTZ R221, R5, R196 ;  /* 0x000000c405dd7220 */ /* 0x000fe20000410000 */
[----:B--2---:R-:W-:Y:S01]  /*2f30*/  FMUL.FTZ R57, R149, R60 ;  /* 0x0000003c95397220 */ /* 0x004fe20000410000 */
[----:B------:R-:W-:Y:S01]  /*2f40*/  FMUL.FTZ R56, R15, R154 ;  /* 0x0000009a0f387220 */ /* 0x000fe20000410000 */
[C---:B------:R-:W-:Y:S01]  /*2f50*/  FFMA.FTZ R59, R150.reuse, R60, R59 ;  /* 0x0000003c963b7223 */ /* 0x040fe2000001003b */
[----:B------:R-:W-:Y:S01]  /*2f60*/  FMUL.FTZ R219, R5, R160 ;  /* 0x000000a005db7220 */ /* 0x000fe20000410000 */
[----:B------:R-:W-:Y:S01]  /*2f70*/  FFMA.FTZ R57, R150, R58, -R57 ;  /* 0x0000003a96397223 */ /* 0x000fe20000010839 */
[----:B------:R-:W-:Y:S01]  /*2f80*/  FMUL.FTZ R58, R15, R202 ;  /* 0x000000ca0f3a7220 */ /* 0x000fe20000410000 */
[C---:B------:R-:W-:Y:S01]  /*2f90*/  FMUL.FTZ R224, R12.reuse, R161 ;  /* 0x000000a10ce07220 */ /* 0x040fe20000410000 */
[----:B------:R-:W-:Y:S01]  /*2fa0*/  FMUL.FTZ R226, R12, R197 ;  /* 0x000000c50ce27220 */ /* 0x000fe20000410000 */
[C---:B------:R-:W-:Y:S01]  /*2fb0*/  FFMA.FTZ R56, R112.reuse, R56, R57 ;  /* 0x0000003870387223 */ /* 0x040fe20000010039 */
[----:B------:R-:W-:Y:S01]  /*2fc0*/  FFMA.FTZ R58, R112, R58, R59 ;  /* 0x0000003a703a7223 */ /* 0x000fe2000001003b */
[C---:B------:R-:W-:Y:S01]  /*2fd0*/  FMUL.FTZ R222, R4.reuse, R195 ;  /* 0x000000c304de7220 */ /* 0x040fe20000410000 */
[----:B------:R-:W-:Y:S01]  /*2fe0*/  FMUL.FTZ R220, R4, R81 ;  /* 0x0000005104dc7220 */ /* 0x000fe20000410000 */
[C---:B------:R-:W-:Y:S01]  /*2ff0*/  FMUL.FTZ R59, R147.reuse, R56 ;  /* 0x00000038933b7220 */ /* 0x040fe20000410000 */
[----:B------:R-:W-:Y:S01]  /*3000*/  FMUL.FTZ R57, R147, R58 ;  /* 0x0000003a93397220 */ /* 0x000fe20000410000 */
[C---:B------:R-:W-:Y:S01]  /*3010*/  FMUL.FTZ R215, R11.reuse, R82 ;  /* 0x000000520bd77220 */ /* 0x040fe20000410000 */
[----:B------:R-:W-:Y:S01]  /*3020*/  FMUL.FTZ R217, R11, R194 ;  /* 0x000000c20bd97220 */ /* 0x000fe20000410000 */
[C---:B------:R-:W-:Y:S01]  /*3030*/  FFMA.FTZ R59, R148.reuse, R58, R59 ;  /* 0x0000003a943b7223 */ /* 0x040fe2000001003b */
[C---:B------:R-:W-:Y:S01]  /*3040*/  FMUL.FTZ R58, R7.reuse, R200 ;  /* 0x000000c8073a7220 */ /* 0x040fe20000410000 */
[----:B------:R-:W-:Y:S01]  /*3050*/  FFMA.FTZ R57, R148, R56, -R57 ;  /* 0x0000003894397223 */ /* 0x000fe20000010839 */
[----:B------:R-:W-:Y:S01]  /*3060*/  FMUL.FTZ R56, R7, R156 ;  /* 0x0000009c07387220 */ /* 0x000fe20000410000 */
[C---:B------:R-:W-:Y:S01]  /*3070*/  FMUL.FTZ R213, R3.reuse, R192 ;  /* 0x000000c003d57220 */ /* 0x040fe20000410000 */
[C---:B------:R-:W-:Y:S01]  /*3080*/  FFMA.FTZ R58, R98.reuse, R58, R59 ;  /* 0x0000003a623a7223 */ /* 0x040fe2000001003b */
[----:B------:R-:W-:Y:S01]  /*3090*/  FMUL.FTZ R211, R3, R80 ;  /* 0x0000005003d37220 */ /* 0x000fe20000410000 */
[----:B------:R-:W-:Y:S01]  /*30a0*/  FFMA.FTZ R56, R98, R56, R57 ;  /* 0x0000003862387223 */ /* 0x000fe20000010039 */
[C---:B------:R-:W-:Y:S01]  /*30b0*/  FMUL.FTZ R216, R10.reuse, R83 ;  /* 0x000000530ad87220 */ /* 0x040fe20000410000 */
[C---:B------:R-:W-:Y:S01]  /*30c0*/  FMUL.FTZ R57, R145.reuse, R58 ;  /* 0x0000003a91397220 */ /* 0x040fe20000410000 */
[----:B------:R-:W-:Y:S01]  /*30d0*/  FMUL.FTZ R218, R10, R193 ;  /* 0x000000c10ada7220 */ /* 0x000fe20000410000 */
[-C--:B------:R-:W-:Y:S01]  /*30e0*/  FMUL.FTZ R59, R145, R56.reuse ;  /* 0x00000038913b7220 */ /* 0x080fe20000410000 */
[----:B------:R-:W-:Y:S01]  /*30f0*/  FMUL.FTZ R212, R2, R191 ;  /* 0x000000bf02d47220 */ /* 0x000fe20000410000 */
        /* <DEDUP_REMOVED lines=11> */
[----:B------:R-:W-:Y:S01]  /*31b0*/  FMUL.FTZ R206, R0, R189 ;  /* 0x000000bd00ce7220 */ /* 0x000fe20000410000 */
[----:B------:R-:W-:Y:S01]  /*31c0*/  FFMA.FTZ R58, R144, R58, R61 ;  /* 0x0000003a903a7223 */ /* 0x000fe2000001003d */
[----:B------:R-:W-:Y:S01]  /*31d0*/  FMUL.FTZ R208, R0, R87 ;  /* 0x0000005700d07220 */ /* 0x000fe20000410000 */
[----:B------:R-:W-:Y:S01]  /*31e0*/  FFMA.FTZ R59, R144, R57, -R59 ;  /* 0x00000039903b7223 */ /* 0x000fe2000001083b */
[----:B------:R-:W-:Y:S01]  /*31f0*/  LEA R210, R210, UR30, 0x4 ;  /* 0x0000001ed2d27c11 */ /* 0x000fe2000f8e20ff */
[----:B------:R-:W-:-:S02]  /*3200*/  FFMA.FTZ R58, R97, R230, R58 ;  /* 0x000000e6613a7223 */ /* 0x000fc4000001003a */
[----:B------:R-:W-:Y:S02]  /*3210*/  FFMA.FTZ R59, R97, R228, R59 ;  /* 0x000000e4613b7223 */ /* 0x000fe4000001003b */
[CC--:B------:R-:W-:Y:S02]  /*3220*/  FMUL.FTZ R57, R141.reuse, R58.reuse ;  /* 0x0000003a8d397220 */ /* 0x0c0fe40000410000 */
        /* <DEDUP_REMOVED lines=8> */
[----:B------:R-:W-:Y:S01]  /*32b0*/  FFMA.FTZ R56, R140, R56, -R57 ;  /* 0x000000388c387223 */ /* 0x000fe20000010839 */
[----:B------:R-:W-:Y:S01]  /*32c0*/  FMUL.FTZ R57, R79, R151 ;  /* 0x000000974f397220 */ /* 0x000fe20000410000 */
[----:B------:R-:W-:-:S02]  /*32d0*/  FFMA.FTZ R61, R52, R221, R61 ;  /* 0x000000dd343d7223 */ /* 0x000fc4000001003d */
[----:B------:R-:W-:Y:S01]  /*32e0*/  FFMA.FTZ R58, R52, R219, R56 ;  /* 0x000000db343a7223 */ /* 0x000fe20000010038 */
[C---:B------:R-:W-:Y:S01]  /*32f0*/  FMUL.FTZ R56, R78.reuse, R151 ;  /* 0x000000974e387220 */ /* 0x040fe20000410000 */
[C---:B------:R-:W-:Y:S01]  /*3300*/  FMUL.FTZ R59, R137.reuse, R61 ;  /* 0x0000003d893b7220 */ /* 0x040fe20000410000 */
[----:B------:R-:W-:Y:S01]  /*3310*/  FFMA.FTZ R57, R78, R152, -R57 ;  /* 0x000000984e397223 */ /* 0x000fe20000010839 */
[----:B------:R-:W-:Y:S01]  /*3320*/  FMUL.FTZ R60, R137, R58 ;  /* 0x0000003a893c7220 */ /* 0x000fe20000410000 */
[----:B------:R-:W-:Y:S01]  /*3330*/  FFMA.FTZ R56, R79, R152, R56 ;  /* 0x000000984f387223 */ /* 0x000fe20000010038 */
[C---:B------:R-:W-:Y:S01]  /*3340*/  FFMA.FTZ R63, R138.reuse, R58, -R59 ;  /* 0x0000003a8a3f7223 */ /* 0x040fe2000001083b */
[C---:B------:R-:W-:Y:S01]  /*3350*/  FMUL.FTZ R59, R149.reuse, R57 ;  /* 0x00000039953b7220 */ /* 0x040fe20000410000 */
[----:B------:R-:W-:Y:S01]  /*3360*/  FFMA.FTZ R60, R138, R61, R60 ;  /* 0x0000003d8a3c7223 */ /* 0x000fe2000001003c */
[----:B------:R-:W-:Y:S01]  /*3370*/  FMUL.FTZ R58, R149, R56 ;  /* 0x00000038953a7220 */ /* 0x000fe20000410000 */
[C---:B------:R-:W-:Y:S01]  /*3380*/  FFMA.FTZ R63, R115.reuse, R224, R63 ;  /* 0x000000e0733f7223 */ /* 0x040fe2000001003f */
[C---:B------:R-:W-:Y:S01]  /*3390*/  FFMA.FTZ R59, R150.reuse, R56, R59 ;  /* 0x00000038963b7223 */ /* 0x040fe2000001003b */
        /* <DEDUP_REMOVED lines=16> */
[----:B------:R-:W-:Y:S01]  /*34a0*/  FMUL.FTZ R65, R133, R61 ;  /* 0x0000003d85417220 */ /* 0x000fe20000410000 */
[----:B------:R-:W-:Y:S01]  /*34b0*/  FFMA.FTZ R58, R146, R57, -R58 ;  /* 0x00000039923a7223 */ /* 0x000fe2000001083a */
[C---:B------:R-:W-:Y:S01]  /*34c0*/  FFMA.FTZ R62, R134.reuse, R61, -R63 ;  /* 0x0000003d863e7223 */ /* 0x040fe2000001083f */
[C---:B------:R-:W-:Y:S01]  /*34d0*/  FMUL.FTZ R57, R143.reuse, R59 ;  /* 0x0000003b8f397220 */ /* 0x040fe20000410000 */
[----:B------:R-:W-:Y:S01]  /*34e0*/  FFMA.FTZ R65, R134, R60, R65 ;  /* 0x0000003c86417223 */ /* 0x000fe20000010041 */
[-C--:B------:R-:W-:Y:S01]  /*34f0*/  FMUL.FTZ R56, R143, R58.reuse ;  /* 0x0000003a8f387220 */ /* 0x080fe20000410000 */
        /* <DEDUP_REMOVED lines=51> */
[----:B------:R-:W-:-:S02]  /*3830*/  FFMA.FTZ R56, R132, R59, R56 ;  /* 0x0000003b84387223 */ /* 0x000fc40000010038 */
[----:B------:R-:W-:Y:S01]  /*3840*/  FMUL.FTZ R59, R129, R57 ;  /* 0x00000039813b7220 */ /* 0x000fe20000410000 */
[----:B------:R-:W-:Y:S01]  /*3850*/  FMUL.FTZ R61, R123, R65 ;  /* 0x000000417b3d7220 */ /* 0x000fe20000410000 */
[-C--:B------:R-:W-:Y:S02]  /*3860*/  FMUL.FTZ R58, R129, R56.reuse ;  /* 0x00000038813a7220 */ /* 0x080fe40000410000 */
[----:B------:R-:W-:Y:S01]  /*3870*/  FFMA.FTZ R59, R130, R56, R59 ;  /* 0x00000038823b7223 */ /* 0x000fe2000001003b */
[----:B------:R-:W-:Y:S01]  /*3880*/  FFMA.FTZ R61, R124, R62, -R61 ;  /* 0x0000003e7c3d7223 */ /* 0x000fe2000001083d */
[----:B------:R-:W-:Y:S02]  /*3890*/  FFMA.FTZ R58, R130, R57, -R58 ;  /* 0x00000039823a7223 */ /* 0x000fe4000001083a */
[C---:B------:R-:W-:Y:S02]  /*38a0*/  FMUL.FTZ R57, R127.reuse, R59 ;  /* 0x0000003b7f397220 */ /* 0x040fe40000410000 */
[----:B------:R-:W-:-:S02]  /*38b0*/  FMUL.FTZ R56, R127, R58 ;  /* 0x0000003a7f387220 */ /* 0x000fc40000410000 */
[C---:B------:R-:W-:Y:S02]  /*38c0*/  FFMA.FTZ R57, R128.reuse, R58, -R57 ;  /* 0x0000003a80397223 */ /* 0x040fe40000010839 */
[----:B------:R-:W-:Y:S02]  /*38d0*/  FFMA.FTZ R56, R128, R59, R56 ;  /* 0x0000003b80387223 */ /* 0x000fe40000010038 */
[CC--:B------:R-:W-:Y:S02]  /*38e0*/  FMUL.FTZ R59, R125.reuse, R57.reuse ;  /* 0x000000397d3b7220 */ /* 0x0c0fe40000410000 */
[-C--:B------:R-:W-:Y:S02]  /*38f0*/  FMUL.FTZ R58, R125, R56.reuse ;  /* 0x000000387d3a7220 */ /* 0x080fe40000410000 */
[C---:B------:R-:W-:Y:S01]  /*3900*/  FFMA.FTZ R59, R126.reuse, R56, R59 ;  /* 0x000000387e3b7223 */ /* 0x040fe2000001003b */
[----:B------:R-:W-:Y:S01]  /*3910*/  FMUL.FTZ R56, R123, R62 ;  /* 0x0000003e7b387220 */ /* 0x000fe20000410000 */
[----:B------:R-:W-:-:S02]  /*3920*/  FFMA.FTZ R58, R126, R57, -R58 ;  /* 0x000000397e3a7223 */ /* 0x000fc4000001083a */
        /* <DEDUP_REMOVED lines=76> */
[----:B------:R-:W-:-:S03]  /*3df0*/  FFMA.FTZ R236, R68, R237, R231 ;  /* 0x000000ed44ec7223 */ /* 0x000fc600000100e7 */
[----:B------:R-:W-:Y:S01]  /*3e00*/  @P4 FADD.FTZ R70, R70, R229 ;  /* 0x000000e546464221 */ /* 0x000fe20000010000 */
[----:B------:R-:W-:Y:S01]  /*3e10*/  @P4 FADD.FTZ R71, R71, R236 ;  /* 0x000000ec47474221 */ /* 0x000fe20000010000 */
[CC--:B---3--:R-:W-:Y:S01]  /*3e20*/  FMUL.FTZ R236, R68.reuse, R235.reuse ;  /* 0x000000eb44ec7220 */ /* 0x0c8fe20000410000 */
[C---:B------:R-:W-:Y:S02]  /*3e30*/  FMUL.FTZ R235, R69.reuse, R235 ;  /* 0x000000eb45eb7220 */ /* 0x040fe40000410000 */
[----:B------:R-:W-:Y:S01]  /*3e40*/  SHFL.UP PT, R237, R70, 0x4, RZ ;  /* 0x0480000046ed7989 */ /* 0x000fe200000e00ff */
[-C--:B----4-:R-:W-:Y:S01]  /*3e50*/  @P4 FFMA.FTZ R69, R69, R233.reuse, -R236 ;  /* 0x000000e945454223 */ /* 0x090fe200000108ec */
[----:B------:R-:W-:Y:S02]  /*3e60*/  @P4 FFMA.FTZ R68, R68, R233, R235 ;  /* 0x000000e944444223 */ /* 0x000fe400000100eb */
[----:B------:R-:W0:Y:S04]  /*3e70*/  SHFL.UP PT, R238, R71, 0x4, RZ ;  /* 0x0480000047ee7989 */ /* 0x000e2800000e00ff */
[----:B------:R-:W2:Y:S04]  /*3e80*/  SHFL.UP PT, R235, R68, 0x4, RZ ;  /* 0x0480000044eb7989 */ /* 0x000ea800000e00ff */
[----:B------:R-:W3:Y:S01]  /*3e90*/  SHFL.UP PT, R233, R69, 0x4, RZ ;  /* 0x0480000045e97989 */ /* 0x000ee200000e00ff */
[-C--:B0-----:R-:W-:Y:S01]  /*3ea0*/  FMUL.FTZ R236, R68, R238.reuse ;  /* 0x000000ee44ec7220 */ /* 0x081fe20000410000 */
[----:B------:R-:W-:-:S03]  /*3eb0*/  FMUL.FTZ R231, R69, R238 ;  /* 0x000000ee45e77220 */ /* 0x000fc60000410000 */
[-C--:B------:R-:W-:Y:S01]  /*3ec0*/  FFMA.FTZ R229, R69, R237.reuse, -R236 ;  /* 0x000000ed45e57223 */ /* 0x080fe200000108ec */
[----:B------:R-:W-:-:S03]  /*3ed0*/  FFMA.FTZ R236, R68, R237, R231 ;  /* 0x000000ed44ec7223 */ /* 0x000fc600000100e7 */
[----:B------:R-:W-:Y:S01]  /*3ee0*/  @P3 FADD.FTZ R70, R70, R229 ;  /* 0x000000e546463221 */ /* 0x000fe20000010000 */
[----:B------:R-:W-:Y:S01]  /*3ef0*/  @P3 FADD.FTZ R71, R71, R236 ;  /* 0x000000ec47473221 */ /* 0x000fe20000010000 */
[CC--:B--2---:R-:W-:Y:S01]  /*3f00*/  FMUL.FTZ R229, R69.reuse, R235.reuse ;  /* 0x000000eb45e57220 */ /* 0x0c4fe20000410000 */
[C---:B------:R-:W-:Y:S02]  /*3f10*/  FMUL.FTZ R236, R68.reuse, R235 ;  /* 0x000000eb44ec7220 */ /* 0x040fe40000410000 */
[----:B------:R-:W-:Y:S01]  /*3f20*/  SHFL.UP PT, R237, R70, 0x8, RZ ;  /* 0x0500000046ed7989 */ /* 0x000fe200000e00ff */
[-C--:B---3--:R-:W-:Y:S01]  /*3f30*/  @P3 FFMA.FTZ R68, R68, R233.reuse, R229 ;  /* 0x000000e944443223 */ /* 0x088fe200000100e5 */
[----:B------:R-:W-:Y:S02]  /*3f40*/  @P3 FFMA.FTZ R69, R69, R233, -R236 ;  /* 0x000000e945453223 */ /* 0x000fe400000108ec */
[----:B------:R-:W0:Y:S04]  /*3f50*/  SHFL.UP PT, R238, R71, 0x8, RZ ;  /* 0x0500000047ee7989 */ /* 0x000e2800000e00ff */
[----:B------:R-:W2:Y:S04]  /*3f60*/  SHFL.UP PT, R235, R68, 0x8, RZ ;  /* 0x0500000044eb7989 */ /* 0x000ea800000e00ff */
[----:B------:R-:W3:Y:S01]  /*3f70*/  SHFL.UP PT, R233, R69, 0x8, RZ ;  /* 0x0500000045e97989 */ /* 0x000ee200000e00ff */
[-C--:B0-----:R-:W-:Y:S01]  /*3f80*/  FMUL.FTZ R236, R68, R238.reuse ;  /* 0x000000ee44ec7220 */ /* 0x081fe20000410000 */
[----:B------:R-:W-:-:S03]  /*3f90*/  FMUL.FTZ R231, R69, R238 ;  /* 0x000000ee45e77220 */ /* 0x000fc60000410000 */
[C---:B------:R-:W-:Y:S01]  /*3fa0*/  FFMA.FTZ R229, R69.reuse, R237, -R236 ;  /* 0x000000ed45e57223 */ /* 0x040fe200000108ec */
[C---:B--2---:R-:W-:Y:S01]  /*3fb0*/  FMUL.FTZ R236, R68.reuse, R235 ;  /* 0x000000eb44ec7220 */ /* 0x044fe20000410000 */
[----:B------:R-:W-:Y:S01]  /*3fc0*/  FFMA.FTZ R238, R68, R237, R231 ;  /* 0x000000ed44ee7223 */ /* 0x000fe200000100e7 */
[C---:B------:R-:W-:Y:S01]  /*3fd0*/  FMUL.FTZ R235, R69.reuse, R235 ;  /* 0x000000eb45eb7220 */ /* 0x040fe20000410000 */
[----:B------:R-:W-:Y:S01]  /*3fe0*/  @P2 FADD.FTZ R70, R70, R229 ;  /* 0x000000e546462221 */ /* 0x000fe20000010000 */
[-C--:B---3--:R-:W-:Y:S01]  /*3ff0*/  @P2 FFMA.FTZ R69, R69, R233.reuse, -R236 ;  /* 0x000000e945452223 */ /* 0x088fe200000108ec */
[----:B------:R-:W-:Y:S01]  /*4000*/  @P2 FADD.FTZ R71, R71, R238 ;  /* 0x000000ee47472221 */ /* 0x000fe20000010000 */
[----:B------:R-:W-:Y:S02]  /*4010*/  @P2 FFMA.FTZ R68, R68, R233, R235 ;  /* 0x000000e944442223 */ /* 0x000fe400000100eb */
[----:B------:R0:W2:Y:S04]  /*4020*/  SHFL.UP PT, R237, R70, 0x10, RZ ;  /* 0x0600000046ed7989 */ /* 0x0000a800000e00ff */
[----:B------:R0:W3:Y:S04]  /*4030*/  SHFL.UP PT, R233, R69, 0x10, RZ ;  /* 0x0600000045e97989 */ /* 0x0000e800000e00ff */
[----:B------:R0:W4:Y:S04]  /*4040*/  SHFL.UP PT, R235, R68, 0x10, RZ ;  /* 0x0600000044eb7989 */ /* 0x00012800000e00ff */
[----:B------:R0:W0:Y:S02]  /*4050*/  SHFL.UP PT, R238, R71, 0x10, RZ ;  /* 0x0600000047ee7989 */ /* 0x00002400000e00ff */
.L_x_5502:
        /* <DEDUP_REMOVED lines=13> */
.L_x_5505:
[----:B------:R-:W-:-:S03]  /*4130*/  UMOV UR31, 0xffffffff ;  /* 0xffffffff001f7882 */ /* 0x000fc60000000000 */
[----:B------:R-:W-:Y:S05]  /*4140*/  BRA.DIV UR31, `(.L_x_5386) ;  /* 0x0000007a1f287947 */ /* 0x000fea000b800000 */
.L_x_5508:
[----:B------:R-:W-:-:S03]  /*4150*/  UMOV UR31, 0xffffffff ;  /* 0xffffffff001f7882 */ /* 0x000fc60000000000 */
[----:B------:R-:W-:Y:S05]  /*4160*/  BRA.DIV UR31, `(.L_x_5387) ;  /* 0x0000007a1f487947 */ /* 0x000fea000b800000 */
.L_x_5511:
[----:B------:R-:W-:-:S03]  /*4170*/  UMOV UR31, 0xffffffff ;  /* 0xffffffff001f7882 */ /* 0x000fc60000000000 */
[----:B------:R-:W-:Y:S05]  /*4180*/  BRA.DIV UR31, `(.L_x_5388) ;  /* 0x0000007a1f687947 */ /* 0x000fea000b800000 */
.L_x_5514:
        /* <DEDUP_REMOVED lines=10> */
.L_x_5524:
        /* <DEDUP_REMOVED lines=45> */
.L_x_5383:
[----:B------:R-:W-:Y:S05]  /*4500*/  WARPSYNC.ALL ;  /* 0x0000000000007948 */ /* 0x000fea0003800000 */
[----:B------:R-:W-:Y:S01]  /*4510*/  LOP3.LUT P0, RZ, R122, 0x1f, RZ, 0xc0, !PT ;  /* 0x0000001f7aff7812 */ /* 0x000fe2000780c0ff */
[----:B--2---:R-:W-:Y:S01]  /*4520*/  FMUL.FTZ R59, R7, R200 ;  /* 0x000000c8073b7220 */ /* 0x004fe20000410000 */
[C---:B------:R-:W-:Y:S01]  /*4530*/  FMUL.FTZ R240, R16.reuse, R153 ;  /* 0x0000009910f07220 */ /* 0x040fe20000410000 */
[----:B------:R-:W-:Y:S01]  /*4540*/  FMUL.FTZ R238, R16, R205 ;  /* 0x000000cd10ee7220 */ /* 0x000fe20000410000 */
[C---:B------:R-:W-:Y:S01]  /*4550*/  FMUL.FTZ R236, R8.reuse, R155 ;  /* 0x0000009b08ec7220 */ /* 0x040fe20000410000 */
[C---:B------:R-:W-:Y:S01]  /*4560*/  FMUL.FTZ R231, R15.reuse, R154 ;  /* 0x0000009a0fe77220 */ /* 0x040fe20000410000 */
[----:B------:R-:W-:Y:S01]  /*4570*/  FMUL.FTZ R229, R15, R202 ;  /* 0x000000ca0fe57220 */ /* 0x000fe20000410000 */
[----:B------:R-:W-:Y:S01]  /*4580*/  FMUL.FTZ R227, R7, R156 ;  /* 0x0000009c07e37220 */ /* 0x000fe20000410000 */
[----:B------:R-:W-:Y:S01]  /*4590*/  FMUL.FTZ R58, R8, R203 ;  /* 0x000000cb083a7220 */ /* 0x000fe20000410000 */
[----:B------:R-:W-:Y:S01]  /*45a0*/  BAR.SYNC.DEFER_BLOCKING 0x0 ;  /* 0x0000000000007b1d */ /* 0x000fe20000010000 */
[CC--:B01----:R-:W-:Y:S01]  /*45b0*/  FMUL.FTZ R57, R123.reuse, R77.reuse ;  /* 0x0000004d7b397220 */ /* 0x0c3fe20000410000 */
[C---:B------:R-:W-:Y:S01]  /*45c0*/  FMUL.FTZ R56, R124.reuse, R77 ;  /* 0x0000004d7c387220 */ /* 0x040fe20000410000 */
[----:B------:R-:W-:Y:S01]  /*45d0*/  MOV R60, UR43 ;  /* 0x0000002b003c7c02 */ /* 0x000fe20008000f00 */
[C---:B------:R-:W-:Y:S01]  /*45e0*/  FMUL.FTZ R63, R123.reuse, R172 ;  /* 0x000000ac7b3f7220 */ /* 0x040fe20000410000 */
[C---:B------:R-:W-:Y:S01]  /*45f0*/  FMUL.FTZ R61, R123.reuse, R188 ;  /* 0x000000bc7b3d7220 */ /* 0x040fe20000410000 */
[-C--:B------:R-:W-:Y:S01]  /*4600*/  FFMA.FTZ R56, -R123, R76.reuse, -R56 ;  /* 0x0000004c7b387223 */ /* 0x080fe20000010938 */
[----:B------:R-:W-:Y:S01]  /*4610*/  FFMA.FTZ R57, R124, R76, -R57 ;  /* 0x0000004c7c397223 */ /* 0x000fe20000010839 */
[----:B------:R-:W-:Y:S01]  /*4620*/  ISETP.LE.OR P0, PT, R60, UR19, P0 ;  /* 0x000000133c007c0c */ /* 0x000fe20008703670 */
[C---:B------:R-:W-:Y:S01]  /*4630*/  FFMA.FTZ R62, R124.reuse, R188, -R63 ;  /* 0x000000bc7c3e7223 */ /* 0x040fe2000001083f */
[----:B------:R-:W-:Y:S01]  /*4640*/  FFMA.FTZ R60, R124, R172, R61 ;  /* 0x000000ac7c3c7223 */ /* 0x000fe2000001003d */
[CC--:B------:R-:W-:Y:S01]  /*4650*/  FMUL.FTZ R61, R125.reuse, R56.reuse ;  /* 0x000000387d3d7220 */ /* 0x0c0fe20000410000 */
[-C--:B------:R-:W-:Y:S01]  /*4660*/  FMUL.FTZ R63, R125, R57.reuse ;  /* 0x000000397d3f7220 */ /* 0x080fe20000410000 */
[----:B------:R-:W-:Y:S01]  /*4670*/  FADD.FTZ R62, R187, R62 ;  /* 0x0000003ebb3e7221 */ /* 0x000fe20000010000 */
[----:B------:R-:W-:Y:S01]  /*4680*/  FADD.FTZ R60, R171, R60 ;  /* 0x0000003cab3c7221 */ /* 0x000fe20000010000 */
[C---:B------:R-:W-:Y:S01]  /*4690*/  FFMA.FTZ R61, R126.reuse, R57, R61 ;  /* 0x000000397e3d7223 */ /* 0x040fe2000001003d */
[C---:B------:R-:W-:Y:S01]  /*46a0*/  FFMA.FTZ R63, R126.reuse, R56, -R63 ;  /* 0x000000387e3f7223 */ /* 0x040fe2000001083f */
[C---:B------:R-:W-:Y:S01]  /*46b0*/  FMUL.FTZ R57, R125.reuse, R62 ;  /* 0x0000003e7d397220 */ /* 0x040fe20000410000 */
[-C--:B------:R-:W-:Y:S01]  /*46c0*/  FMUL.FTZ R67, R125, R60.reuse ;  /* 0x0000003c7d437220 */ /* 0x080fe20000410000 */
[C---:B------:R-:W-:Y:S01]  /*46d0*/  FMUL.FTZ R69, R127.reuse, R61 ;  /* 0x0000003d7f457220 */ /* 0x040fe20000410000 */
[-C--:B------:R-:W-:Y:S01]  /*46e0*/  FMUL.FTZ R56, R127, R63.reuse ;  /* 0x0000003f7f387220 */ /* 0x080fe20000410000 */
[C---:B------:R-:W-:Y:S01]  /*46f0*/  FFMA.FTZ R65, R126.reuse, R60, R57 ;  /* 0x0000003c7e417223 */ /* 0x040fe20000010039 */
[----:B------:R-:W-:Y:S01]  /*4700*/  FFMA.FTZ R67, R126, R62, -R67 ;  /* 0x0000003e7e437223 */ /* 0x000fe20000010843 */
[C---:B------:R-:W-:Y:S01]  /*4710*/  FFMA.FTZ R69, R128.reuse, R63, -R69 ;  /* 0x0000003f80457223 */ /* 0x040fe20000010845 */
[----:B------:R-:W-:Y:S01]  /*4720*/  FFMA.FTZ R61, R128, R61, R56 ;  /* 0x0000003d803d7223 */ /* 0x000fe20000010038 */
[----:B------:R-:W-:Y:S01]  /*4730*/  FADD.FTZ R65, R170, R65 ;  /* 0x00000041aa417221 */ /* 0x000fe20000010000 */
[----:B------:R-:W0:Y:S01]  /*4740*/  LDS.64 R56, [R210+0xc678] ;  /* 0x00c67800d2387984 */ /* 0x000e220000000a00 */
[C---:B------:R-:W-:Y:S01]  /*4750*/  FMUL.FTZ R63, R129.reuse, R69 ;  /* 0x00000045813f7220 */ /* 0x040fe20000410000 */
[-C--:B------:R-:W-:Y:S01]  /*4760*/  FMUL.FTZ R60, R129, R61.reuse ;  /* 0x0000003d813c7220 */ /* 0x080fe20000410000 */
[----:B------:R-:W-:Y:S01]  /*4770*/  FADD.FTZ R67, R186, R67 ;  /* 0x00000043ba437221 */ /* 0x000fe20000010000 */
[----:B------:R-:W-:Y:S01]  /*4780*/  VOTEU.ALL UP0, P0 ;  /* 0x0000000000ff7886 */ /* 0x000fe20000000000 */
[C---:B------:R-:W-:Y:S01]  /*4790*/  FFMA.FTZ R63, R130.reuse, R61, R63 ;  /* 0x0000003d823f7223 */ /* 0x040fe2000001003f */
[C---:B------:R-:W-:Y:S01]  /*47a0*/  FMUL.FTZ R61, R127.reuse, R65 ;  /* 0x000000417f3d7220 */ /* 0x040fe20000410000 */
[----:B------:R-:W-:Y:S01]  /*47b0*/  FFMA.FTZ R69, R130, R69, -R60 ;  /* 0x0000004582457223 */ /* 0x000fe2000001083c */
[----:B------:R-:W-:Y:S01]  /*47c0*/  FMUL.FTZ R60, R127, R67 ;  /* 0x000000437f3c7220 */ /* 0x000fe20000410000 */
        /* <DEDUP_REMOVED lines=8> */
[-C--:B------:R-:W-:Y:S01]  /*4850*/  FMUL.FTZ R65, R133, R71.reuse ;  /* 0x0000004785417220 */ /* 0x080fe20000410000 */
[----:B------:R-:W-:Y:S01]  /*4860*/  FMUL.FTZ R61, R129, R62 ;  /* 0x0000003e813d7220 */ /* 0x000fe20000410000 */
[----:B------:R-:W-:Y:S01]  /*4870*/  FMUL.FTZ R66, R133, R64 ;  /* 0x0000004085427220 */ /* 0x000fe20000410000 */
[----:B------:R-:W-:Y:S01]  /*4880*/  FMUL.FTZ R63, R129, R60 ;  /* 0x0000003c813f7220 */ /* 0x000fe20000410000 */
        /* <DEDUP_REMOVED lines=12> */
[CC--:B------:R-:W-:Y:S01]  /*4950*/  FMUL.FTZ R69, R137.reuse, R66.reuse ;  /* 0x0000004289457220 */ /* 0x0c0fe20000410000 */
[C---:B------:R-:W-:Y:S01]  /*4960*/  FFMA.FTZ R62, R132.reuse, R63, -R65 ;  /* 0x0000003f843e7223 */ /* 0x040fe20000010841 */
[----:B------:R-:W-:Y:S01]  /*4970*/  FMUL.FTZ R65, R137, R67 ;  /* 0x0000004389417220 */ /* 0x000fe20000410000 */
[----:B------:R-:W-:Y:S01]  /*4980*/  FFMA.FTZ R60, R132, R61, R60 ;  /* 0x0000003d843c7223 */ /* 0x000fe2000001003c */
[C---:B------:R-:W-:Y:S01]  /*4990*/  FFMA.FTZ R69, R138.reuse, R67, R69 ;  /* 0x000000438a457223 */ /* 0x040fe20000010045 */
[----:B------:R-:W-:Y:S01]  /*49a0*/  FADD.FTZ R63, R183, R62 ;  /* 0x0000003eb73f7221 */ /* 0x000fe20000010000 */
[----:B------:R-:W-:Y:S01]  /*49b0*/  FFMA.FTZ R66, R138, R66, -R65 ;  /* 0x000000428a427223 */ /* 0x000fe20000010841 */
[----:B------:R-:W-:Y:S01]  /*49c0*/  FADD.FTZ R62, R167, R60 ;  /* 0x0000003ca73e7221 */ /* 0x000fe20000010000 */
[C---:B0-----:R-:W-:Y:S01]  /*49d0*/  FMUL.FTZ R61, R79.reuse, R57 ;  /* 0x000000394f3d7220 */ /* 0x041fe20000410000 */
[----:B------:R-:W-:Y:S01]  /*49e0*/  FMUL.FTZ R60, R79, R56 ;  /* 0x000000384f3c7220 */ /* 0x000fe20000410000 */
[C---:B------:R-:W-:Y:S01]  /*49f0*/  FMUL.FTZ R65, R133.reuse, R63 ;  /* 0x0000003f85417220 */ /* 0x040fe20000410000 */
[----:B------:R-:W-:Y:S01]  /*4a00*/  FMUL.FTZ R64, R133, R62 ;  /* 0x0000003e85407220 */ /* 0x000fe20000410000 */
[C---:B------:R-:W-:Y:S01]  /*4a10*/  FFMA.FTZ R56, R78.reuse, R56, -R61 ;  /* 0x000000384e387223 */ /* 0x040fe2000001083d */
[----:B------:R-:W-:Y:S01]  /*4a20*/  FFMA.FTZ R57, R78, R57, R60 ;  /* 0x000000394e397223 */ /* 0x000fe2000001003c */
[C---:B------:R-:W-:Y:S01]  /*4a30*/  FFMA.FTZ R65, R134.reuse, R62, R65 ;  /* 0x0000003e86417223 */ /* 0x040fe20000010041 */
[----:B------:R-:W-:Y:S01]  /*4a40*/  FFMA.FTZ R63, R134, R63, -R64 ;  /* 0x0000003f863f7223 */ /* 0x000fe20000010840 */
[C---:B------:R-:W-:Y:S01]  /*4a50*/  FFMA.FTZ R240, R119.reuse, R240, R56 ;  /* 0x000000f077f07223 */ /* 0x040fe20000010038 */
[----:B------:R-:W-:Y:S01]  /*4a60*/  FFMA.FTZ R238, R119, R238, R57 ;  /* 0x000000ee77ee7223 */ /* 0x000fe20000010039 */
[----:B------:R-:W-:Y:S01]  /*4a70*/  FADD.FTZ R65, R166, R65 ;  /* 0x00000041a6417221 */ /* 0x000fe20000010000 */
[----:B------:R-:W-:Y:S01]  /*4a80*/  FADD.FTZ R63, R182, R63 ;  /* 0x0000003fb63f7221 */ /* 0x000fe20000010000 */
[C---:B------:R-:W-:Y:S01]  /*4a90*/  FMUL.FTZ R61, R151.reuse, R240 ;  /* 0x000000f0973d7220 */ /* 0x040fe20000410000 */
[----:B------:R-:W-:Y:S01]  /*4aa0*/  FMUL.FTZ R57, R151, R238 ;  /* 0x000000ee97397220 */ /* 0x000fe20000410000 */
[----:B------:R-:W-:Y:S01]  /*4ab0*/  FMUL.FTZ R56, R135, R65 ;  /* 0x0000004187387220 */ /* 0x000fe20000410000 */
[----:B------:R-:W-:Y:S01]  /*4ac0*/  FMUL.FTZ R67, R139, R66 ;  /* 0x000000428b437220 */ /* 0x000fe20000410000 */
[C---:B------:R-:W-:Y:S01]  /*4ad0*/  FFMA.FTZ R78, R152.reuse, R238, R61 ;  /* 0x000000ee984e7223 */ /* 0x040fe2000001003d */
[----:B------:R-:W-:Y:S01]  /*4ae0*/  FFMA.FTZ R57, R152, R240, -R57 ;  /* 0x000000f098397223 */ /* 0x000fe20000010839 */
[-C--:B------:R-:W-:Y:S01]  /*4af0*/  FMUL.FTZ R61, R135, R63.reuse ;  /* 0x0000003f873d7220 */ /* 0x080fe20000410000 */
[C---:B------:R-:W-:Y:S01]  /*4b00*/  FFMA.FTZ R60, R136.reuse, R63, -R56 ;  /* 0x0000003f883c7223 */ /* 0x040fe20000010838 */
[C---:B------:R-:W-:Y:S01]  /*4b10*/  FFMA.FTZ R78, R107.reuse, R58, R78 ;  /* 0x0000003a6b4e7223 */ /* 0x040fe2000001004e */
[----:B------:R-:W-:Y:S01]  /*4b20*/  FFMA.FTZ R236, R107, R236, R57 ;  /* 0x000000ec6bec7223 */ /* 0x000fe20000010039 */
[----:B------:R-:W-:Y:S01]  /*4b30*/  FFMA.FTZ R58, R136, R65, R61 ;  /* 0x00000041883a7223 */ /* 0x000fe2000001003d */
[-C--:B------:R-:W-:Y:S01]  /*4b40*/  FMUL.FTZ R71, R139, R69.reuse ;  /* 0x000000458b477220 */ /* 0x080fe20000410000 */
[C---:B------:R-:W-:Y:S01]  /*4b50*/  FMUL.FTZ R57, R149.reuse, R78 ;  /* 0x0000004e95397220 */ /* 0x040fe20000410000 */
[----:B------:R-:W-:Y:S01]  /*4b60*/  FMUL.FTZ R61, R149, R236 ;  /* 0x000000ec953d7220 */ /* 0x000fe20000410000 */
[C---:B------:R-:W-:Y:S01]  /*4b70*/  FFMA.FTZ R67, R140.reuse, R69, R67 ;  /* 0x000000458c437223 */ /* 0x040fe20000010043 */
[----:B------:R-:W-:Y:S01]  /*4b80*/  FFMA.FTZ R71, R140, R66, -R71 ;  /* 0x000000428c477223 */ /* 0x000fe20000010847 */
[C---:B------:R-:W-:Y:S01]  /*4b90*/  FFMA.FTZ R57, R150.reuse, R236, -R57 ;  /* 0x000000ec96397223 */ /* 0x040fe20000010839 */
[----:B------:R-:W-:Y:S01]  /*4ba0*/  FFMA.FTZ R56, R150, R78, R61 ;  /* 0x0000004e96387223 */ /* 0x000fe2000001003d */
[C---:B------:R-:W-:Y:S01]  /*4bb0*/  FMUL.FTZ R63, R141.reuse, R67 ;  /* 0x000000438d3f7220 */ /* 0x040fe20000410000 */
[----:B------:R-:W-:Y:S01]  /*4bc0*/  FMUL.FTZ R62, R141, R71 ;  /* 0x000000478d3e7220 */ /* 0x000fe20000410000 */
[C---:B------:R-:W-:Y:S01]  /*4bd0*/  FFMA.FTZ R231, R112.reuse, R231, R57 ;  /* 0x000000e770e77223 */ /* 0x040fe20000010039 */
[----:B------:R-:W-:Y:S01]  /*4be0*/  FFMA.FTZ R229, R112, R229, R56 ;  /* 0x000000e570e57223 */ /* 0x000fe20000010038 */
[C---:B------:R-:W-:Y:S01]  /*4bf0*/  FFMA.FTZ R63, R142.reuse, R71, -R63 ;  /* 0x000000478e3f7223 */ /* 0x040fe2000001083f */
[----:B------:R-:W-:Y:S01]  /*4c00*/  FFMA.FTZ R62, R142, R67, R62 ;  /* 0x000000438e3e7223 */ /* 0x000fe2000001003e */
[C---:B------:R-:W-:Y:S01]  /*4c10*/  FMUL.FTZ R57, R147.reuse, R231 ;  /* 0x000000e793397220 */ /* 0x040fe20000410000 */
[----:B------:R-:W-:Y:S01]  /*4c20*/  FMUL.FTZ R56, R147, R229 ;  /* 0x000000e593387220 */ /* 0x000fe20000410000 */
[C---:B------:R-:W-:Y:S01]  /*4c30*/  FMUL.FTZ R61, R143.reuse, R63 ;  /* 0x0000003f8f3d7220 */ /* 0x040fe20000410000 */
[-C--:B------:R-:W-:Y:S01]  /*4c40*/  FMUL.FTZ R64, R143, R62.reuse ;  /* 0x0000003e8f407220 */ /* 0x080fe20000410000 */
[C---:B------:R-:W-:Y:S01]  /*4c50*/  FFMA.FTZ R57, R148.reuse, R229, R57 ;  /* 0x000000e594397223 */ /* 0x040fe20000010039 */
[----:B------:R-:W-:Y:S01]  /*4c60*/  FFMA.FTZ R56, R148, R231, -R56 ;  /* 0x000000e794387223 */ /* 0x000fe20000010838 */
[----:B------:R-:W-:Y:S01]  /*4c70*/  FADD.FTZ R60, R181, R60 ;  /* 0x0000003cb53c7221 */ /* 0x000fe20000010000 */
[----:B------:R-:W-:Y:S01]  /*4c80*/  FFMA.FTZ R62, R144, R62, R61 ;  /* 0x0000003e903e7223 */ /* 0x000fe2000001003d */
[C---:B------:R-:W-:Y:S01]  /*4c90*/  FFMA.FTZ R79, R98.reuse, R59, R57 ;  /* 0x0000003b624f7223 */ /* 0x040fe20000010039 */
[----:B------:R-:W-:Y:S01]  /*4ca0*/  FFMA.FTZ R227, R98, R227, R56 ;  /* 0x000000e362e37223 */ /* 0x000fe20000010038 */
[----:B------:R-:W-:Y:S01]  /*4cb0*/  FADD.FTZ R59, R165, R58 ;  /* 0x0000003aa53b7221 */ /* 0x000fe20000010000 */
[----:B------:R-:W-:Y:S01]  /*4cc0*/  FFMA.FTZ R64, R144, R63, -R64 ;  /* 0x0000003f90407223 */ /* 0x000fe20000010840 */
[C---:B------:R-:W-:Y:S01]  /*4cd0*/  FMUL.FTZ R57, R145.reuse, R79 ;  /* 0x0000004f91397220 */ /* 0x040fe20000410000 */
[----:B------:R-:W-:Y:S01]  /*4ce0*/  FMUL.FTZ R58, R145, R227 ;  /* 0x000000e3913a7220 */ /* 0x000fe20000410000 */
[CC--:B------:R-:W-:Y:S01]  /*4cf0*/  FMUL.FTZ R61, R137.reuse, R60.reuse ;  /* 0x0000003c893d7220 */ /* 0x0c0fe20000410000 */
[----:B------:R-:W-:Y:S01]  /*4d00*/  FMUL.FTZ R63, R137, R59 ;  /* 0x0000003b893f7220 */ /* 0x000fe20000410000 */
[C---:B------:R-:W-:Y:S01]  /*4d10*/  FFMA.FTZ R56, R146.reuse, R227, -R57 ;  /* 0x000000e392387223 */ /* 0x040fe20000010839 */
[----:B------:R-:W-:Y:S01]  /*4d20*/  FFMA.FTZ R57, R146, R79, R58 ;  /* 0x0000004f92397223 */ /* 0x000fe2000001003a */
[C---:B------:R-:W-:Y:S01]  /*4d30*/  FFMA.FTZ R61, R138.reuse, R59, R61 ;  /* 0x0000003b8a3d7223 */ /* 0x040fe2000001003d */
[----:B------:R-:W-:Y:S01]  /*4d40*/  FFMA.FTZ R63, R138, R60, -R63 ;  /* 0x0000003c8a3f7223 */ /* 0x000fe2000001083f */
[C---:B------:R-:W-:Y:S01]  /*4d50*/  FFMA.FTZ R232, R117.reuse, R232, R56 ;  /* 0x000000e875e87223 */ /* 0x040fe20000010038 */
[----:B------:R-:W-:Y:S01]  /*4d60*/  FFMA.FTZ R234, R117, R234, R57 ;  /* 0x000000ea75ea7223 */ /* 0x000fe20000010039 */
[----:B------:R-:W-:Y:S01]  /*4d70*/  FMUL.FTZ R65, R145, R64 ;  /* 0x0000004091417220 */ /* 0x000fe20000410000 */
[----:B------:R-:W-:Y:S01]  /*4d80*/  FADD.FTZ R63, R180, R63 ;  /* 0x0000003fb43f7221 */ /* 0x000fe20000010000 */
[C---:B------:R-:W-:Y:S01]  /*4d90*/  FMUL.FTZ R59, R143.reuse, R232 ;  /* 0x000000e88f3b7220 */ /* 0x040fe20000410000 */
[----:B------:R-:W-:Y:S01]  /*4da0*/  FMUL.FTZ R57, R143, R234 ;  /* 0x000000ea8f397220 */ /* 0x000fe20000410000 */
[----:B------:R-:W-:Y:S01]  /*4db0*/  FADD.FTZ R61, R164, R61 ;  /* 0x0000003da43d7221 */ /* 0x000fe20000010000 */
[----:B------:R-:W-:Y:S01]  /*4dc0*/  FMUL.FTZ R67, R145, R62 ;  /* 0x0000003e91437220 */ /* 0x000fe20000410000 */
[C---:B------:R-:W-:Y:S01]  /*4dd0*/  FFMA.FTZ R56, R144.reuse, R234, R59 ;  /* 0x000000ea90387223 */ /* 0x040fe2000001003b */
[----:B------:R-:W-:Y:S01]  /*4de0*/  FFMA.FTZ R57, R144, R232, -R57 ;  /* 0x000000e890397223 */ /* 0x000fe20000010839 */
[----:B------:R-:W-:Y:S01]  /*4df0*/  FMUL.FTZ R59, R139, R63 ;  /* 0x0000003f8b3b7220 */ /* 0x000fe20000410000 */
[----:B------:R-:W-:Y:S01]  /*4e00*/  FFMA.FTZ R65, R146, R62, R65 ;  /* 0x0000003e92417223 */ /* 0x000fe20000010041 */
[C---:B------:R-:W-:Y:S01]  /*4e10*/  FFMA.FTZ R230, R97.reuse, R230, R56 ;  /* 0x000000e661e67223 */ /* 0x040fe20000010038 */
[----:B------:R-:W-:Y:S01]  /*4e20*/  FFMA.FTZ R228, R97, R228, R57 ;  /* 0x000000e461e47223 */ /* 0x000fe20000010039 */
[-C--:B------:R-:W-:Y:S01]  /*4e30*/  FMUL.FTZ R56, R139, R61.reuse ;  /* 0x0000003d8b387220 */ /* 0x080fe20000410000 */
[----:B------:R-:W-:Y:S01]  /*4e40*/  FFMA.FTZ R58, R140, R61, R59 ;  /* 0x0000003d8c3a7223 */ /* 0x000fe2000001003b */
[C---:B------:R-:W-:Y:S01]  /*4e50*/  FMUL.FTZ R57, R141.reuse, R230 ;  /* 0x000000e68d397220 */ /* 0x040fe20000410000 */
[----:B------:R-:W-:Y:S01]  /*4e60*/  FMUL.FTZ R59, R141, R228 ;  /* 0x000000e48d3b7220 */ /* 0x000fe20000410000 */
[----:B------:R-:W-:Y:S01]  /*4e70*/  FFMA.FTZ R67, R146, R64, -R67 ;  /* 0x0000004092437223 */ /* 0x000fe20000010843 */
[C---:B------:R-:W-:Y:S01]  /*4e80*/  FMUL.FTZ R61, R147.reuse, R65 ;  /* 0x00000041933d7220 */ /* 0x040fe20000410000 */
[----:B------:R-:W-:Y:S01]  /*4e90*/  FFMA.FTZ R62, R140, R63, -R56 ;  /* 0x0000003f8c3e7223 */ /* 0x000fe20000010838 */
[C---:B------:R-:W-:Y:S01]  /*4ea0*/  FFMA.FTZ R57, R142.reuse, R228, -R57 ;  /* 0x000000e48e397223 */ /* 0x040fe20000010839 */
[----:B------:R-:W-:Y:S01]  /*4eb0*/  FFMA.FTZ R56, R142, R230, R59 ;  /* 0x000000e68e387223 */ /* 0x000fe2000001003b */
[-C--:B------:R-:W-:Y:S01]  /*4ec0*/  FMUL.FTZ R60, R147, R67.reuse ;  /* 0x00000043933c7220 */ /* 0x080fe20000410000 */
[----:B------:R-:W-:Y:S01]  /*4ed0*/  FFMA.FTZ R61, R148, R67, -R61 ;  /* 0x00000043943d7223 */ /* 0x000fe2000001083d */
[C---:B------:R-:W-:Y:S01]  /*4ee0*/  FFMA.FTZ R223, R110.reuse, R223, R57 ;  /* 0x000000df6edf7223 */ /* 0x040fe20000010039 */
[----:B------:R-:W-:Y:S01]  /*4ef0*/  FFMA.FTZ R225, R110, R225, R56 ;  /* 0x000000e16ee17223 */ /* 0x000fe20000010038 */
[----:B------:R-:W-:Y:S01]  /*4f00*/  FFMA.FTZ R60, R148, R65, R60 ;  /* 0x00000041943c7223 */ /* 0x000fe2000001003c */
[----:B------:R-:W-:Y:S01]  /*4f10*/  FMUL.FTZ R59, R149, R61 ;  /* 0x0000003d953b7220 */ /* 0x000fe20000410000 */
[C---:B------:R-:W-:Y:S01]  /*4f20*/  FMUL.FTZ R57, R139.reuse, R223 ;  /* 0x000000df8b397220 */ /* 0x040fe20000410000 */
[-C--:B------:R-:W-:Y:S01]  /*4f30*/  FMUL.FTZ R56, R139, R225.reuse ;  /* 0x000000e18b387220 */ /* 0x080fe20000410000 */
[-C--:B------:R-:W-:Y:S01]  /*4f40*/  FMUL.FTZ R64, R149, R60.reuse ;  /* 0x0000003c95407220 */ /* 0x080fe20000410000 */
[----:B------:R-:W-:Y:S01]  /*4f50*/  FFMA.FTZ R60, R150, R60, R59 ;  /* 0x0000003c963c7223 */ /* 0x000fe2000001003b */
[C---:B------:R-:W-:Y:S01]  /*4f60*/  FFMA.FTZ R57, R140.reuse, R225, R57 ;  /* 0x000000e18c397223 */ /* 0x040fe20000010039 */
[----:B------:R-:W-:Y:S01]  /*4f70*/  FADD.FTZ R59, R163, R58 ;  /* 0x0000003aa33b7221 */ /* 0x000fe20000010000 */
[----:B------:R-:W-:Y:S01]  /*4f80*/  FFMA.FTZ R56, R140, R223, -R56 ;  /* 0x000000df8c387223 */ /* 0x000fe20000010838 */
[----:B------:R-:W-:Y:S01]  /*4f90*/  FADD.FTZ R62, R179, R62 ;  /* 0x0000003eb33e7221 */ /* 0x000fe20000010000 */
[C---:B------:R-:W-:Y:S01]  /*4fa0*/  FFMA.FTZ R221, R52.reuse, R221, R57 ;  /* 0x000000dd34dd7223 */ /* 0x040fe20000010039 */
[C---:B------:R-:W-:Y:S01]  /*4fb0*/  FMUL.FTZ R65, R141.reuse, R59 ;  /* 0x0000003b8d417220 */ /* 0x040fe20000410000 */
[----:B------:R-:W-:Y:S01]  /*4fc0*/  FFMA.FTZ R219, R52, R219, R56 ;  /* 0x000000db34db7223 */ /* 0x000fe20000010038 */
        /* <DEDUP_REMOVED lines=24> */
[----:B------:R-:W-:Y:S01]  /*5150*/  FMUL.FTZ R63, R145, R62 ;  /* 0x0000003e913f7220 */ /* 0x000fe20000410000 */
        /* <DEDUP_REMOVED lines=8> */
[C---:B------:R-:W-:Y:S01]  /*51e0*/  FFMA.FTZ R215, R108.reuse, R215, R57 ;  /* 0x000000d76cd77223 */ /* 0x040fe20000010039 */
[C---:B------:R-:W-:Y:S01]  /*51f0*/  FMUL.FTZ R58, R147.reuse, R65 ;  /* 0x00000041933a7220 */ /* 0x040fe20000410000 */
[----:B------:R-:W-:Y:S01]  /*5200*/  FFMA.FTZ R217, R108, R217, R56 ;  /* 0x000000d96cd97223 */ /* 0x000fe20000010038 */
        /* <DEDUP_REMOVED lines=24> */
[----:B------:R-:W-:Y:S01]  /*5390*/  FMUL.FTZ R69, R151, R63 ;  /* 0x0000003f97457220 */ /* 0x000fe20000410000 */
[----:B------:R-:W-:Y:S01]  /*53a0*/  FFMA.FTZ R61, R150, R61, -R64 ;  /* 0x0000003d963d7223 */ /* 0x000fe20000010840 */
        /* <DEDUP_REMOVED lines=11> */
[----:B------:R-:W-:Y:S01]  /*5460*/  FADD.FTZ R62, R84, R67 ;  /* 0x00000043543e7221 */ /* 0x000fe20000010000 */
[----:B------:R-:W-:-:S02]  /*5470*/  HFMA2 R56, -RZ, RZ, 1.875, 0 ;  /* 0x3f800000ff387431 */ /* 0x000fc400000001ff */
[C---:B------:R-:W-:Y:S01]  /*5480*/  FMUL.FTZ R67, R125.reuse, R214 ;  /* 0x000000d67d437220 */ /* 0x040fe20000410000 */
[-C--:B------:R-:W-:Y:S01]  /*5490*/  FMUL.FTZ R65, R125, R212.reuse ;  /* 0x000000d47d417220 */ /* 0x080fe20000410000 */
[----:B------:R-:W-:Y:S01]  /*54a0*/  ISETP.GT.U32.AND P2, PT, R122, 0x1f, PT ;  /* 0x0000001f7a00780c */ /* 0x000fe20003f44070 */
[----:B------:R-:W-:Y:S01]  /*54b0*/  @!UP0 ULEA UR31, UR8, UR30, 0x4 ;  /* 0x0000001e081f8291 */ /* 0x000fe2000f8e20ff */
[C---:B------:R-:W-:Y:S01]  /*54c0*/  FFMA.FTZ R67, R126.reuse, R212, R67 ;  /* 0x000000d47e437223 */ /* 0x040fe20000010043 */
[----:B------:R-:W-:Y:S01]  /*54d0*/  FFMA.FTZ R64, R126, R214, -R65 ;  /* 0x000000d67e407223 */ /* 0x000fe20000010841 */
[----:B------:R-:W-:Y:S02]  /*54e0*/  CS2R R58, SRZ ;  /* 0x00000000003a7805 */ /* 0x000fe4000001ff00 */
[----:B------:R-:W-:Y:S01]  /*54f0*/  MOV R57, RZ ;  /* 0x000000ff00397202 */ /* 0x000fe20000000f00 */
[C---:B------:R-:W-:Y:S01]  /*5500*/  FFMA.FTZ R207, R106.reuse, R207, R67 ;  /* 0x000000cf6acf7223 */ /* 0x040fe20000010043 */
[----:B------:R-:W-:Y:S01]  /*5510*/  FFMA.FTZ R209, R106, R209, R64 ;  /* 0x000000d16ad17223 */ /* 0x000fe20000010040 */
[----:B------:R-:W-:Y:S01]  /*5520*/  FFMA.FTZ R60, R152, R60, R63 ;  /* 0x0000003c983c7223 */ /* 0x000fe2000001003f */
[----:B------:R-:W-:Y:S01]  /*5530*/  FADD.FTZ R63, R173, R66 ;  /* 0x00000042ad3f7221 */ /* 0x000fe20000010000 */
[C---:B------:R-:W-:Y:S01]  /*5540*/  FMUL.FTZ R65, R123.reuse, R207 ;  /* 0x000000cf7b417220 */ /* 0x040fe20000410000 */
[-C--:B------:R-:W-:Y:S01]  /*5550*/  FMUL.FTZ R66, R123, R209.reuse ;  /* 0x000000d17b427220 */ /* 0x080fe20000410000 */
[----:B------:R-:W0:Y:S02]  /*5560*/  @!P0 LDS.128 R56, [UR31+0xee80] ;  /* 0x00ee801fff388984 */ /* 0x000e240008000c00 */
[C---:B------:R-:W-:Y:S01]  /*5570*/  FFMA.FTZ R64, R124.reuse, R209, -R65 ;  /* 0x000000d17c407223 */ /* 0x040fe20000010841 */
[----:B------:R-:W-:Y:S01]  /*5580*/  FFMA.FTZ R65, R124, R207, R66 ;  /* 0x000000cf7c417223 */ /* 0x000fe20000010042 */
[----:B------:R1:W-:Y:S02]  /*5590*/  STS.128 [R210+0xd080], R60 ;  /* 0x00d0803cd2007388 */ /* 0x0003e40000000c00 */
        /* <DEDUP_REMOVED lines=21> */
[----:B------:R-:W-:Y:S02]  /*56f0*/  FMUL.FTZ R235, R61, R66 ;  /* 0x000000423deb7220 */ /* 0x000fe40000410000 */
[----:B---3--:R-:W-:Y:S01]  /*5700*/  FMUL.FTZ R249, R73, R250 ;  /* 0x000000fa49f97220 */ /* 0x008fe20000410000 */
[C---:B------:R-:W-:Y:S01]  /*5710*/  FFMA.FTZ R233, R60.reuse, R66, -R233 ;  /* 0x000000423ce97223 */ /* 0x040fe200000108e9 */
[----:B------:R-:W-:Y:S02]  /*5720*/  FFMA.FTZ R242, R60, R67, R235 ;  /* 0x000000433cf27223 */ /* 0x000fe400000100eb */
[----:B------:R-:W-:Y:S01]  /*5730*/  FFMA.FTZ R249, R72, R237, -R249 ;  /* 0x000000ed48f97223 */ /* 0x000fe200000108f9 */
        /* <DEDUP_REMOVED lines=9> */
[----:B------:R-:W-:Y:S02]  /*57d0*/  FFMA.FTZ R250, R72, R250, R233 ;  /* 0x000000fa48fa7223 */ /* 0x000fe400000100e9 */
        /* <DEDUP_REMOVED lines=11> */
.L_x_5529:
[----:B------:R-:W-:Y:S04]  /*5890*/  BSSY.RECONVERGENT B0, `(.L_x_5392) ;  /* 0x000000c000007945 */ /* 0x000fe80003800200 */
[----:B------:R-:W-:Y:S05]  /*58a0*/  @!P2 BRA `(.L_x_5393) ;  /* 0x000000000028a947 */ /* 0x000fea0003800000 */
[-C--:B0-----:R-:W-:Y:S01]  /*58b0*/  FMUL.FTZ R74, R250, R245.reuse ;  /* 0x000000f5fa4a7220 */ /* 0x081fe20000410000 */
[----:B------:R-:W-:-:S03]  /*58c0*/  FMUL.FTZ R245, R249, R245 ;  /* 0x000000f5f9f57220 */ /* 0x000fc60000410000 */
[CC--:B----4-:R-:W-:Y:S01]  /*58d0*/  FFMA.FTZ R233, R249.reuse, R75.reuse, -R74 ;  /* 0x0000004bf9e97223 */ /* 0x0d0fe2000001084a */
[C---:B------:R-:W-:Y:S01]  /*58e0*/  FFMA.FTZ R74, R250.reuse, R75, R245 ;  /* 0x0000004bfa4a7223 */ /* 0x040fe200000100f5 */
[-C--:B---3--:R-:W-:Y:S01]  /*58f0*/  FMUL.FTZ R75, R250, R73.reuse ;  /* 0x00000049fa4b7220 */ /* 0x088fe20000410000 */
[----:B------:R-:W-:Y:S01]  /*5900*/  FMUL.FTZ R73, R249, R73 ;  /* 0x00000049f9497220 */ /* 0x000fe20000410000 */
[----:B-1----:R-:W-:Y:S01]  /*5910*/  FADD.FTZ R248, R248, R233 ;  /* 0x000000e9f8f87221 */ /* 0x002fe20000010000 */
[----:B------:R-:W-:Y:S01]  /*5920*/  FADD.FTZ R247, R247, R74 ;  /* 0x0000004af7f77221 */ /* 0x000fe20000010000 */
[C---:B--2---:R-:W-:Y:S01]  /*5930*/  FFMA.FTZ R249, R72.reuse, R249, -R75 ;  /* 0x000000f948f97223 */ /* 0x044fe2000001084b */
[----:B------:R-:W-:-:S07]  /*5940*/  FFMA.FTZ R250, R72, R250, R73 ;  /* 0x000000fa48fa7223 */ /* 0x000fce0000010049 */
.L_x_5393:
[----:B------:R-:W-:Y:S05]  /*5950*/  BSYNC.RECONVERGENT B0 ;  /* 0x0000000000007941 */ /* 0x000fea0003800200 */
.L_x_5392:
[----:B------:R-:W-:Y:S01]  /*5960*/  UMOV UR31, 0xffffffff ;  /* 0xffffffff001f7882 */ /* 0x000fe20000000000 */
[----:B------:R-:W-:Y:S02]  /*5970*/  ISETP.GT.U32.AND P2, PT, R204, 0x1d, PT ;  /* 0x0000001dcc00780c */ /* 0x000fe40003f44070 */
[----:B------:R-:W-:Y:S11]  /*5980*/  BRA.DIV UR31, `(.L_x_5394) ;  /* 0x000000661fb87947 */ /* 0x000ff6000b800000 */
[----:B--2---:R2:W1:Y:S04]  /*5990*/  SHFL.DOWN PT, R72, R249, 0x2, 0x1f ;  /* 0x08401f00f9487f89 */ /* 0x00446800000e0000 */
[----:B---3--:R2:W3:Y:S04]  /*59a0*/  SHFL.DOWN PT, R73, R250, 0x2, 0x1f ;  /* 0x08401f00fa497f89 */ /* 0x0084e800000e0000 */
[----:B----4-:R2:W4:Y:S04]  /*59b0*/  SHFL.DOWN PT, R75, R248, 0x2, 0x1f ;  /* 0x08401f00f84b7f89 */ /* 0x01052800000e0000 */
[----:B0-----:R2:W0:Y:S02]  /*59c0*/  SHFL.DOWN PT, R245, R247, 0x2, 0x1f ;  /* 0x08401f00f7f57f89 */ /* 0x00142400000e0000 */
.L_x_5535:
[----:B------:R-:W-:Y:S04]  /*59d0*/  BSSY.RECONVERGENT B0, `(.L_x_5395) ;  /* 0x000000c000007945 */ /* 0x000fe80003800200 */
[----:B------:R-:W-:Y:S05]  /*59e0*/  @P2 BRA `(.L_x_5396) ;  /* 0x0000000000282947 */ /* 0x000fea0003800000 */
[-C--:B0-----:R-:W-:Y:S01]  /*59f0*/  FMUL.FTZ R74, R250, R245.reuse ;  /* 0x000000f5fa4a7220 */ /* 0x081fe20000410000 */
[----:B------:R-:W-:-:S03]  /*5a00*/  FMUL.FTZ R245, R249, R245 ;  /* 0x000000f5f9f57220 */ /* 0x000fc60000410000 */
[C---:B----4-:R-:W-:Y:S01]  /*5a10*/  FFMA.FTZ R233, R249.reuse, R75, -R74 ;  /* 0x0000004bf9e97223 */ /* 0x050fe2000001084a */
[C---:B---3--:R-:W-:Y:S01]  /*5a20*/  FMUL.FTZ R74, R250.reuse, R73 ;  /* 0x00000049fa4a7220 */ /* 0x048fe20000410000 */
[----:B------:R-:W-:Y:S01]  /*5a30*/  FFMA.FTZ R242, R250, R75, R245 ;  /* 0x0000004bfaf27223 */ /* 0x000fe200000100f5 */
[C---:B------:R-:W-:Y:S01]  /*5a40*/  FMUL.FTZ R73, R249.reuse, R73 ;  /* 0x00000049f9497220 */ /* 0x040fe20000410000 */
[----:B-12---:R-:W-:Y:S01]  /*5a50*/  FADD.FTZ R248, R248, R233 ;  /* 0x000000e9f8f87221 */ /* 0x006fe20000010000 */
[-C--:B------:R-:W-:Y:S01]  /*5a60*/  FFMA.FTZ R249, R249, R72.reuse, -R74 ;  /* 0x00000048f9f97223 */ /* 0x080fe2000001084a */
[----:B------:R-:W-:Y:S01]  /*5a70*/  FADD.FTZ R247, R247, R242 ;  /* 0x000000f2f7f77221 */ /* 0x000fe20000010000 */
[----:B------:R-:W-:-:S07]  /*5a80*/  FFMA.FTZ R250, R250, R72, R73 ;  /* 0x00000048fafa7223 */ /* 0x000fce0000010049 */
.L_x_5396:
[----:B------:R-:W-:Y:S05]  /*5a90*/  BSYNC.RECONVERGENT B0 ;  /* 0x0000000000007941 */ /* 0x000fea0003800200 */
.L_x_5395:
[----:B------:R-:W-:Y:S01]  /*5aa0*/  UMOV UR31, 0xffffffff ;  /* 0xffffffff001f7882 */ /* 0x000fe20000000000 */
[----:B------:R-:W-:Y:S02]  /*5ab0*/  ISETP.GT.U32.AND P2, PT, R204, 0x1b, PT ;  /* 0x0000001bcc00780c */ /* 0x000fe40003f44070 */
[----:B------:R-:W-:Y:S11]  /*5ac0*/  BRA.DIV UR31, `(.L_x_5397) ;  /* 0x000000661fd87947 */ /* 0x000ff6000b800000 */
[----:B-1----:R1:W1:Y:S04]  /*5ad0*/  SHFL.DOWN PT, R72, R249, 0x4, 0x1f ;  /* 0x08801f00f9487f89 */ /* 0x00226800000e0000 */
[----:B---3--:R3:W1:Y:S04]  /*5ae0*/  SHFL.DOWN PT, R73, R250, 0x4, 0x1f ;  /* 0x08801f00fa497f89 */ /* 0x00866800000e0000 */
[----:B----4-:R3:W4:Y:S04]  /*5af0*/  SHFL.DOWN PT, R75, R248, 0x4, 0x1f ;  /* 0x08801f00f84b7f89 */ /* 0x01072800000e0000 */
[----:B0-----:R3:W0:Y:S02]  /*5b00*/  SHFL.DOWN PT, R245, R247, 0x4, 0x1f ;  /* 0x08801f00f7f57f89 */ /* 0x00162400000e0000 */
.L_x_5541:
[----:B------:R-:W-:Y:S04]  /*5b10*/  BSSY.RECONVERGENT B0, `(.L_x_5398) ;  /* 0x000000c000007945 */ /* 0x000fe80003800200 */
[----:B------:R-:W-:Y:S05]  /*5b20*/  @P2 BRA `(.L_x_5399) ;  /* 0x0000000000282947 */ /* 0x000fea0003800000 */
[-C--:B0-----:R-:W-:Y:S01]  /*5b30*/  FMUL.FTZ R74, R250, R245.reuse ;  /* 0x000000f5fa4a7220 */ /* 0x081fe20000410000 */
[----:B------:R-:W-:-:S03]  /*5b40*/  FMUL.FTZ R245, R249, R245 ;  /* 0x000000f5f9f57220 */ /* 0x000fc60000410000 */
[C---:B----4-:R-:W-:Y:S01]  /*5b50*/  FFMA.FTZ R233, R249.reuse, R75, -R74 ;  /* 0x0000004bf9e97223 */ /* 0x050fe2000001084a */
[C---:B-1----:R-:W-:Y:S01]  /*5b60*/  FMUL.FTZ R74, R250.reuse, R73 ;  /* 0x00000049fa4a7220 */ /* 0x042fe20000410000 */
[----:B------:R-:W-:Y:S01]  /*5b70*/  FFMA.FTZ R242, R250, R75, R245 ;  /* 0x0000004bfaf27223 */ /* 0x000fe200000100f5 */
[C---:B------:R-:W-:Y:S01]  /*5b80*/  FMUL.FTZ R73, R249.reuse, R73 ;  /* 0x00000049f9497220 */ /* 0x040fe20000410000 */
[----:B--23--:R-:W-:Y:S01]  /*5b90*/  FADD.FTZ R248, R248, R233 ;  /* 0x000000e9f8f87221 */ /* 0x00cfe20000010000 */
[-C--:B------:R-:W-:Y:S01]  /*5ba0*/  FFMA.FTZ R249, R249, R72.reuse, -R74 ;  /* 0x00000048f9f97223 */ /* 0x080fe2000001084a */
[----:B------:R-:W-:Y:S01]  /*5bb0*/  FADD.FTZ R247, R247, R242 ;  /* 0x000000f2f7f77221 */ /* 0x000fe20000010000 */
[----:B------:R-:W-:-:S07]  /*5bc0*/  FFMA.FTZ R250, R250, R72, R73 ;  /* 0x00000048fafa7223 */ /* 0x000fce0000010049 */
.L_x_5399:
[----:B------:R-:W-:Y:S05]  /*5bd0*/  BSYNC.RECONVERGENT B0 ;  /* 0x0000000000007941 */ /* 0x000fea0003800200 */
.L_x_5398:
[----:B------:R-:W-:Y:S01]  /*5be0*/  UMOV UR31, 0xffffffff ;  /* 0xffffffff001f7882 */ /* 0x000fe20000000000 */
[----:B------:R-:W-:Y:S02]  /*5bf0*/  ISETP.GT.U32.AND P2, PT, R204, 0x17, PT ;  /* 0x00000017cc00780c */ /* 0x000fe40003f44070 */
[----:B------:R-:W-:Y:S11]  /*5c00*/  BRA.DIV UR31, `(.L_x_5400) ;  /* 0x000000661ff87947 */ /* 0x000ff6000b800000 */
[----:B-1----:R1:W1:Y:S04]  /*5c10*/  SHFL.DOWN PT, R72, R249, 0x8, 0x1f ;  /* 0x09001f00f9487f89 */ /* 0x00226800000e0000 */
[----:B------:R0:W1:Y:S04]  /*5c20*/  SHFL.DOWN PT, R73, R250, 0x8, 0x1f ;  /* 0x09001f00fa497f89 */ /* 0x00006800000e0000 */
[----:B----4-:R4:W1:Y:S04]  /*5c30*/  SHFL.DOWN PT, R75, R248, 0x8, 0x1f ;  /* 0x09001f00f84b7f89 */ /* 0x01086800000e0000 */
[----:B0-----:R4:W0:Y:S02]  /*5c40*/  SHFL.DOWN PT, R245, R247, 0x8, 0x1f ;  /* 0x09001f00f7f57f89 */ /* 0x00182400000e0000 */
.L_x_5547:
[----:B------:R-:W-:Y:S04]  /*5c50*/  BSSY.RECONVERGENT B0, `(.L_x_5401) ;  /* 0x000000c000007945 */ /* 0x000fe80003800200 */
[----:B------:R-:W-:Y:S05]  /*5c60*/  @P2 BRA `(.L_x_5402) ;  /* 0x0000000000282947 */ /* 0x000fea0003800000 */
[-C--:B0-----:R-:W-:Y:S01]  /*5c70*/  FMUL.FTZ R74, R250, R245.reuse ;  /* 0x000000f5fa4a7220 */ /* 0x081fe20000410000 */
[----:B------:R-:W-:-:S03]  /*5c80*/  FMUL.FTZ R245, R249, R245 ;  /* 0x000000f5f9f57220 */ /* 0x000fc60000410000 */
[C---:B-1----:R-:W-:Y:S01]  /*5c90*/  FFMA.FTZ R233, R249.reuse, R75, -R74 ;  /* 0x0000004bf9e97223 */ /* 0x042fe2000001084a */
[C---:B------:R-:W-:Y:S01]  /*5ca0*/  FMUL.FTZ R74, R250.reuse, R73 ;  /* 0x00000049fa4a7220 */ /* 0x040fe20000410000 */
[----:B------:R-:W-:Y:S01]  /*5cb0*/  FFMA.FTZ R242, R250, R75, R245 ;  /* 0x0000004bfaf27223 */ /* 0x000fe200000100f5 */
[C---:B------:R-:W-:Y:S01]  /*5cc0*/  FMUL.FTZ R73, R249.reuse, R73 ;  /* 0x00000049f9497220 */ /* 0x040fe20000410000 */
[----:B--234-:R-:W-:Y:S01]  /*5cd0*/  FADD.FTZ R248, R248, R233 ;  /* 0x000000e9f8f87221 */ /* 0x01cfe20000010000 */
[-C--:B------:R-:W-:Y:S01]  /*5ce0*/  FFMA.FTZ R249, R249, R72.reuse, -R74 ;  /* 0x00000048f9f97223 */ /* 0x080fe2000001084a */
[----:B------:R-:W-:Y:S01]  /*5cf0*/  FADD.FTZ R247, R247, R242 ;  /* 0x000000f2f7f77221 */ /* 0x000fe20000010000 */
[----:B------:R-:W-:-:S07]  /*5d00*/  FFMA.FTZ R250, R250, R72, R73 ;  /* 0x00000048fafa7223 */ /* 0x000fce0000010049 */
.L_x_5402:
[----:B------:R-:W-:Y:S05]  /*5d10*/  BSYNC.RECONVERGENT B0 ;  /* 0x0000000000007941 */ /* 0x000fea0003800200 */
.L_x_5401:
[----:B------:R-:W-:Y:S01]  /*5d20*/  UMOV UR31, 0xffffffff ;  /* 0xffffffff001f7882 */ /* 0x000fe20000000000 */
[----:B------:R-:W-:Y:S02]  /*5d30*/  ISETP.GT.U32.AND P2, PT, R204, 0xf, PT ;  /* 0x0000000fcc00780c */ /* 0x000fe40003f44070 */
[----:B------:R-:W-:Y:S11]  /*5d40*/  BRA.DIV UR31, `(.L_x_5403) ;  /* 0x0000006a1f187947 */ /* 0x000ff6000b800000 */
[----:B-1----:R1:W1:Y:S04]  /*5d50*/  SHFL.DOWN PT, R72, R249, 0x10, 0x1f ;  /* 0x0a001f00f9487f89 */ /* 0x00226800000e0000 */
[----:B------:R0:W1:Y:S04]  /*5d60*/  SHFL.DOWN PT, R73, R250, 0x10, 0x1f ;  /* 0x0a001f00fa497f89 */ /* 0x00006800000e0000 */
[----:B------:R1:W1:Y:S04]  /*5d70*/  SHFL.DOWN PT, R75, R248, 0x10, 0x1f ;  /* 0x0a001f00f84b7f89 */ /* 0x00026800000e0000 */
[----:B0-----:R0:W0:Y:S02]  /*5d80*/  SHFL.DOWN PT, R245, R247, 0x10, 0x1f ;  /* 0x0a001f00f7f57f89 */ /* 0x00102400000e0000 */
.L_x_5553:
        /* <DEDUP_REMOVED lines=12> */
.L_x_5405:
[----:B------:R-:W-:Y:S05]  /*5e50*/  BSYNC.RECONVERGENT B0 ;  /* 0x0000000000007941 */ /* 0x000fea0003800200 */
.L_x_5404:
        /* <DEDUP_REMOVED lines=11> */
[CC--:B------:R-:W-:Y:S01]  /*5f10*/  FMUL.FTZ R242, R58.reuse, R241.reuse ;  /* 0x000000f13af27220 */ /* 0x0c0fe20000410000 */
[-C--:B------:R-:W-:Y:S01]  /*5f20*/  FMUL.FTZ R243, R57, R241.reuse ;  /* 0x000000f139f37220 */ /* 0x080fe20000410000 */
[----:B------:R1:W1:Y:S01]  /*5f30*/  SHFL.DOWN PT, R73, R250, 0x1, 0x1f ;  /* 0x08201f00fa497f89 */ /* 0x00026200000e0000 */
[-C--:B0-----:R-:W-:Y:S01]  /*5f40*/  FFMA.FTZ R244, R58, R204.reuse, -R233 ;  /* 0x000000cc3af47223 */ /* 0x081fe200000108e9 */
[-C--:B------:R-:W-:Y:S01]  /*5f50*/  FFMA.FTZ R233, R59, R204.reuse, R242 ;  /* 0x000000cc3be97223 */ /* 0x080fe200000100f2 */
[C---:B------:R-:W-:Y:S01]  /*5f60*/  FMUL.FTZ R242, R56.reuse, R241 ;  /* 0x000000f138f27220 */ /* 0x040fe20000410000 */
[----:B------:R0:W0:Y:S01]  /*5f70*/  SHFL.DOWN PT, R75, R248, 0x1, 0x1f ;  /* 0x08201f00f84b7f89 */ /* 0x00002200000e0000 */
[-C--:B------:R-:W-:Y:S01]  /*5f80*/  FFMA.FTZ R243, R56, R204.reuse, -R243 ;  /* 0x000000cc38f37223 */ /* 0x080fe200000108f3 */
[----:B--2---:R-:W-:Y:S01]  /*5f90*/  FADD.FTZ R239, R239, R244 ;  /* 0x000000f4efef7221 */ /* 0x004fe20000010000 */
[----:B------:R-:W-:Y:S01]  /*5fa0*/  FFMA.FTZ R241, R57, R204, R242 ;  /* 0x000000cc39f17223 */ /* 0x000fe200000100f2 */
[----:B------:R2:W0:Y:S01]  /*5fb0*/  SHFL.DOWN PT, R245, R247, 0x1, 0x1f ;  /* 0x08201f00f7f57f89 */ /* 0x00042200000e0000 */
[----:B---3--:R-:W-:-:S03]  /*5fc0*/  FADD.FTZ R204, R252, R233 ;  /* 0x000000e9fccc7221 */ /* 0x008fc60000010000 */
[----:B------:R2:W3:Y:S01]  /*5fd0*/  SHFL.IDX PT, R251, R58, RZ, 0x1f ;  /* 0x00001fff3afb7589 */ /* 0x0004e200000e0000 */
[----:B----4-:R-:W-:-:S03]  /*5fe0*/  MOV R56, R246 ;  /* 0x000000f600387202 */ /* 0x010fc60000000f00 */
[----:B------:R2:W4:Y:S01]  /*5ff0*/  SHFL.IDX PT, R237, R59, RZ, 0x1f ;  /* 0x00001fff3bed7589 */ /* 0x00052200000e0000 */
[----:B------:R-:W-:-:S07]  /*6000*/  MOV R57, R74 ;  /* 0x0000004a00397202 */ /* 0x000fce0000000f00 */
.L_x_5567:
        /* <DEDUP_REMOVED lines=15> */
.L_x_5408:
[----:B------:R-:W-:Y:S05]  /*6100*/  BSYNC.RECONVERGENT B0 ;  /* 0x0000000000007941 */ /* 0x000fea0003800200 */
.L_x_5407:
[CC--:B-1----:R-:W-:Y:S01]  /*6110*/  FMUL.FTZ R73, R65.reuse, R59.reuse ;  /* 0x0000003b41497220 */ /* 0x0c2fe20000410000 */
[-C--:B------:R-:W-:Y:S01]  /*6120*/  FMUL.FTZ R72, R65, R58.reuse ;  /* 0x0000003a41487220 */ /* 0x080fe20000410000 */
[----:B------:R1:W-:Y:S02]  /*6130*/  STS.128 [R210+0xd0b0], R56 ;  /* 0x00d0b038d2007388 */ /* 0x0003e40000000c00 */
[C---:B------:R-:W-:Y:S01]  /*6140*/  FFMA.FTZ R73, R64.reuse, R58, -R73 ;  /* 0x0000003a40497223 */ /* 0x040fe20000010849 */
[----:B------:R-:W-:-:S03]  /*6150*/  FFMA.FTZ R242, R64, R59, R72 ;  /* 0x0000003b40f27223 */ /* 0x000fc60000010048 */
[----:B------:R-:W-:Y:S01]  /*6160*/  FADD.FTZ R74, R66, R73 ;  /* 0x00000049424a7221 */ /* 0x000fe20000010000 */
[CC--:B------:R-:W-:Y:S01]  /*6170*/  FMUL.FTZ R73, R65.reuse, R57.reuse ;  /* 0x0000003941497220 */ /* 0x0c0fe20000410000 */
[----:B------:R-:W-:Y:S01]  /*6180*/  FMUL.FTZ R66, R65, R56 ;  /* 0x0000003841427220 */ /* 0x000fe20000410000 */
[----:B0-----:R-:W-:Y:S01]  /*6190*/  FADD.FTZ R75, R67, R242 ;  /* 0x000000f2434b7221 */ /* 0x001fe20000010000 */
        /* <DEDUP_REMOVED lines=29> */
.L_x_5390:
[----:B------:R-:W-:Y:S05]  /*6370*/  WARPSYNC.ALL ;  /* 0x0000000000007948 */ /* 0x000fea0003800000 */
[----:B------:R-:W-:Y:S01]  /*6380*/  BAR.SYNC.DEFER_BLOCKING 0x0 ;  /* 0x0000000000007b1d */ /* 0x000fe20000010000 */
[----:B------:R-:W-:Y:S01]  /*6390*/  SHF.R.U32.HI R71, RZ, 0x2, R122 ;  /* 0x00000002ff477819 */ /* 0x000fe2000001167a */
[----:B------:R-:W-:Y:S01]  /*63a0*/  ULEA UR31, UR19, 0xfffff000, 0xc ;  /* 0xfffff000131f7891 */ /* 0x000fe2000f8e60ff */
[----:B------:R-:W-:Y:S01]  /*63b0*/  ISETP.NE.AND P3, PT, R122, RZ, PT ;  /* 0x000000ff7a00720c */ /* 0x000fe20003f65270 */
[C---:B------:R-:W-:Y:S01]  /*63c0*/  FMUL.FTZ R241, R32.reuse, R240 ;  /* 0x000000f020f17220 */ /* 0x040fe20000410000 */
[----:B-12---:R-:W-:Y:S01]  /*63d0*/  IADD3 R60, PT, PT, R71, R122, RZ ;  /* 0x0000007a473c7210 */ /* 0x006fe20007ffe0ff */
[----:B------:R-:W-:Y:S01]  /*63e0*/  USHF.R.S32.HI UR46, URZ, 0x1f, UR31 ;  /* 0x0000001fff2e7899 */ /* 0x000fe2000801141f */
[----:B------:R-:W-:Y:S01]  /*63f0*/  MOV R67, UR38 ;  /* 0x0000002600437c02 */ /* 0x000fe20008000f00 */
[----:B------:R-:W-:Y:S01]  /*6400*/  FMUL.FTZ R243, R32, -R238 ;  /* 0x800000ee20f37220 */ /* 0x000fe20000410000 */
[----:B------:R-:W-:Y:S01]  /*6410*/  LEA R60, R60, UR30, 0x4 ;  /* 0x0000001e3c3c7c11 */ /* 0x000fe2000f8e20ff */
[C---:B------:R-:W-:Y:S01]  /*6420*/  FMUL.FTZ R245, R31.reuse, R236 ;  /* 0x000000ec1ff57220 */ /* 0x040fe20000410000 */
[----:B------:R-:W-:Y:S01]  /*6430*/  LOP3.LUT R64, R122, UR31, RZ, 0xfc, !PT ;  /* 0x0000001f7a407c12 */ /* 0x000fe2000f8efcff */
[----:B------:R-:W-:Y:S01]  /*6440*/  FMUL.FTZ R247, R31, -R78 ;  /* 0x8000004e1ff77220 */ /* 0x000fe20000410000 */
[----:B------:R-:W-:Y:S01]  /*6450*/  MOV R65, UR46 ;  /* 0x0000002e00417c02 */ /* 0x000fe20008000f00 */
[----:B------:R-:W-:Y:S01]  /*6460*/  BSSY.RECONVERGENT B0, `(.L_x_5409) ;  /* 0x00002a1000007945 */ /* 0x000fe20003800200 */
[----:B------:R-:W-:Y:S01]  /*6470*/  MOV R63, UR40 ;  /* 0x00000028003f7c02 */ /* 0x000fe20008000f00 */
[----:B------:R-:W-:Y:S01]  /*6480*/  VOTEU.ALL UP0, P3 ;  /* 0x0000000000ff7886 */ /* 0x000fe20001800000 */
[----:B------:R-:W-:Y:S01]  /*6490*/  MOV R69, UR39 ;  /* 0x0000002700457c02 */ /* 0x000fe20008000f00 */
[----:B------:R-:W-:Y:S01]  /*64a0*/  IMAD.WIDE.U32 R66, R67, UR8, R64 ;  /* 0x0000000843427c25 */ /* 0x000fe2000f8e0040 */
[----:B------:R-:W-:-:S02]  /*64b0*/  P2R R62, PR, RZ, 0x8 ;  /* 0x00000008ff3e7803 */ /* 0x000fc40000000000 */
[----:B-----5:R-:W-:Y:S01]  /*64c0*/  MOV R73, UR41 ;  /* 0x0000002900497c02 */ /* 0x020fe20008000f00 */
[----:B------:R-:W-:Y:S01]  /*64d0*/  IMAD.WIDE.U32 R62, R63, UR8, R64 ;  /* 0x000000083f3e7c25 */ /* 0x000fe2000f8e0040 */
[----:B------:R-:W-:Y:S01]  /*64e0*/  @!UP0 ULEA UR31, UR8, UR30, 0x4 ;  /* 0x0000001e081f8291 */ /* 0x000fe2000f8e20ff */
[----:B------:R-:W1:Y:S01]  /*64f0*/  LDS.64 R60, [R60+0xd088] ;  /* 0x00d088003c3c7984 */ /* 0x000e620000000a00 */
[C---:B------:R-:W-:Y:S01]  /*6500*/  IADD3 R239, PT, PT, R122.reuse, 0x200, RZ ;  /* 0x000002007aef7810 */ /* 0x040fe20007ffe0ff */
[----:B------:R-:W-:Y:S01]  /*6510*/  IMAD R69, R69, UR8, R67 ;  /* 0x0000000845457c24 */ /* 0x000fe2000f8e0243 */
[C---:B------:R-:W-:Y:S01]  /*6520*/  IADD3 R233, PT, PT, R122.reuse, 0xe80, RZ ;  /* 0x00000e807ae97810 */ /* 0x040fe20007ffe0ff */
[----:B------:R-:W-:Y:S01]  /*6530*/  IMAD R63, R73, UR8, R63 ;  /* 0x00000008493f7c24 */ /* 0x000fe2000f8e023f */
[C---:B------:R-:W-:Y:S02]  /*6540*/  IADD3 R235, PT, PT, R122.reuse, 0xf00, RZ ;  /* 0x00000f007aeb7810 */ /* 0x040fe40007ffe0ff */
[C---:B------:R-:W-:Y:S01]  /*6550*/  IADD3 R237, PT, PT, R122.reuse, 0xf80, RZ ;  /* 0x00000f807aed7810 */ /* 0x040fe20007ffe0ff */
[----:B0-----:R0:W-:Y:S01]  /*6560*/  @!P3 STS.128 [UR31+0xee80], R56 ;  /* 0x00ee8038ff00b988 */ /* 0x0011e20008000c1f */
[-C--:B------:R-:W-:Y:S01]  /*6570*/  LEA.HI R210, R122, R122.reuse, RZ, 0x1b ;  /* 0x0000007a7ad27211 */ /* 0x080fe200078fd8ff */
[----:B------:R-:W-:Y:S01]  /*6580*/  UIADD3 UR31, UPT, UPT, UR30, 0x4200, URZ ;  /* 0x000042001e1f7890 */ /* 0x000fe2000fffe0ff */
[----:B------:R-:W-:-:S02]  /*6590*/  LEA.HI R237, R237, R122, RZ, 0x1b ;  /* 0x0000007aeded7211 */ /* 0x000fc400078fd8ff */
[----:B0-----:R-:W-:-:S05]  /*65a0*/  MOV R57, 0x84 ;  /* 0x0000008400397802 */ /* 0x001fca0000000f00 */
[----:B------:R-:W-:Y:S02]  /*65b0*/  IMAD R58, R122, R57, UR30 ;  /* 0x0000001e7a3a7e24 */ /* 0x000fe4000f8e0239 */
[-C--:B-1----:R-:W-:Y:S01]  /*65c0*/  FMUL.FTZ R68, R60, R77.reuse ;  /* 0x0000004d3c447220 */ /* 0x082fe20000410000 */
[----:B------:R-:W-:-:S03]  /*65d0*/  FMUL.FTZ R65, R61, R77 ;  /* 0x0000004d3d417220 */ /* 0x000fc60000410000 */
[-C--:B------:R-:W-:Y:S01]  /*65e0*/  FFMA.FTZ R67, R61, R76.reuse, -R68 ;  /* 0x0000004c3d437223 */ /* 0x080fe20000010844 */
[----:B------:R-:W-:Y:S01]  /*65f0*/  FFMA.FTZ R65, R60, R76, R65 ;  /* 0x0000004c3c417223 */ /* 0x000fe20000010041 */
[----:B------:R-:W-:Y:S02]  /*6600*/  LEA R60, P0, R66, UR10, 0x2 ;  /* 0x0000000a423c7c11 */ /* 0x000fe4000f8010ff */
[----:B------:R-:W-:Y:S01]  /*6610*/  LEA R68, P2, R62, UR17, 0x2 ;  /* 0x000000113e447c11 */ /* 0x000fe2000f8410ff */
[----:B------:R-:W-:Y:S01]  /*6620*/  FADD.FTZ R72, R188, R67 ;  /* 0x00000043bc487221 */ /* 0x000fe20000010000 */
[----:B------:R-:W-:Y:S01]  /*6630*/  LEA.HI.X R61, R66, UR15, R69, 0x2, P0 ;  /* 0x0000000f423d7c11 */ /* 0x000fe200080f1445 */
[----:B------:R-:W-:Y:S01]  /*6640*/  FADD.FTZ R67, R172, R65 ;  /* 0x00000041ac437221 */ /* 0x000fe20000010000 */
[----:B------:R-:W-:Y:S01]  /*6650*/  LEA.HI.X R69, R62, UR18, R63, 0x2, P2 ;  /* 0x000000123e457c11 */ /* 0x000fe200090f143f */
[CC--:B------:R-:W-:Y:S01]  /*6660*/  FMUL.FTZ R63, R123.reuse, R72.reuse ;  /* 0x000000487b3f7220 */ /* 0x0c0fe20000410000 */
[----:B------:R-:W-:Y:S01]  /*6670*/  FMUL.FTZ R65, R0, R51 ;  /* 0x0000003300417220 */ /* 0x000fe20000410000 */
[-C--:B------:R-:W-:Y:S01]  /*6680*/  FMUL.FTZ R123, R123, R67.reuse ;  /* 0x000000437b7b7220 */ /* 0x080fe20000410000 */
[----:B------:R-:W-:Y:S01]  /*6690*/  FMUL.FTZ R56, R72, UR42 ;  /* 0x0000002a48387c20 */ /* 0x000fe20008410000 */
[C---:B------:R-:W-:Y:S01]  /*66a0*/  FFMA.FTZ R62, R124.reuse, R67, R63 ;  /* 0x000000437c3e7223 */ /* 0x040fe2000001003f */
[----:B------:R-:W-:Y:S01]  /*66b0*/  FMUL.FTZ R63, R67, UR42 ;  /* 0x0000002a433f7c20 */ /* 0x000fe20008410000 */
[-C--:B------:R-:W-:Y:S01]  /*66c0*/  FMUL.FTZ R66, R189, R72.reuse ;  /* 0x00000048bd427220 */ /* 0x080fe20000410000 */
[-C--:B------:R-:W-:Y:S01]  /*66d0*/  FFMA.FTZ R124, R124, R72.reuse, -R123 ;  /* 0x000000487c7c7223 */ /* 0x080fe2000001087b */
[----:B------:R-:W-:Y:S01]  /*66e0*/  FADD.FTZ R76, R171, R62 ;  /* 0x0000003eab4c7221 */ /* 0x000fe20000010000 */
[----:B------:R-:W-:Y:S01]  /*66f0*/  FFMA.FTZ R70, R72, UR45, -R63 ;  /* 0x0000002d48467c23 */ /* 0x000fe2000801083f */
[----:B------:R-:W-:Y:S01]  /*6700*/  FFMA.FTZ R189, R189, -R65, R206 ;  /* 0x80000041bdbd7223 */ /* 0x000fe200000100ce */
[C---:B------:R-:W-:Y:S01]  /*6710*/  FMUL.FTZ R72, R0.reuse, R72 ;  /* 0x0000004800487220 */ /* 0x040fe20000410000 */
[----:B------:R-:W-:Y:S01]  /*6720*/  FFMA.FTZ R62, R67, UR45, R56 ;  /* 0x0000002d433e7c23 */ /* 0x000fe20008010038 */
[----:B------:R-:W-:Y:S01]  /*6730*/  FMUL.FTZ R56, R0, R67 ;  /* 0x0000004300387220 */ /* 0x000fe20000410000 */
[----:B------:R-:W-:Y:S01]  /*6740*/  FFMA.FTZ R65, -R87, R65, R208 ;  /* 0x0000004157417223 */ /* 0x000fe200000101d0 */
[----:B------:R-:W-:Y:S01]  /*6750*/  FMUL.FTZ R74, R189, R72 ;  /* 0x00000048bd4a7220 */ /* 0x000fe20000410000 */
[----:B------:R-:W-:Y:S01]  /*6760*/  FADD.FTZ R124, R187, R124 ;  /* 0x0000007cbb7c7221 */ /* 0x000fe20000010000 */
[----:B------:R-:W-:Y:S01]  /*6770*/  FMUL.FTZ R59, R189, R56 ;  /* 0x00000038bd3b7220 */ /* 0x000fe20000410000 */
[----:B------:R-:W-:Y:S01]  /*6780*/  FFMA.FTZ R66, R87, R67, R66 ;  /* 0x0000004357427223 */ /* 0x000fe20000010042 */
[----:B------:R-:W-:Y:S01]  /*6790*/  FMUL.FTZ R189, R189, R70 ;  /* 0x00000046bdbd7220 */ /* 0x000fe20000410000 */
[-C--:B------:R-:W-:Y:S01]  /*67a0*/  FMUL.FTZ R67, R51, R56.reuse ;  /* 0x0000003833437220 */ /* 0x080fe20000410000 */
[C---:B------:R-:W-:Y:S01]  /*67b0*/  FFMA.FTZ R57, R65.reuse, R56, R74 ;  /* 0x0000003841397223 */ /* 0x040fe2000001004a */
[----:B------:R-:W-:Y:S01]  /*67c0*/  FFMA.FTZ R56, R65, R72, -R59 ;  /* 0x0000004841387223 */ /* 0x000fe2000001083b */
[----:B------:R-:W-:Y:S01]  /*67d0*/  FMUL.FTZ R59, R125, R124 ;  /* 0x0000007c7d3b7220 */ /* 0x000fe20000410000 */
[----:B------:R-:W-:Y:S01]  /*67e0*/  FFMA.FTZ R70, R65, R62, R189 ;  /* 0x0000003e41467223 */ /* 0x000fe200000100bd */
[----:B------:R-:W-:Y:S01]  /*67f0*/  FMUL.FTZ R62, R9, R106 ;  /* 0x0000006a093e7220 */ /* 0x000fe20000410000 */
[-C--:B------:R-:W-:Y:S01]  /*6800*/  FMUL.FTZ R125, R125, R76.reuse ;  /* 0x0000004c7d7d7220 */ /* 0x080fe20000410000 */
[----:B------:R-:W-:Y:S01]  /*6810*/  FFMA.FTZ R59, R126, R76, R59 ;  /* 0x0000004c7e3b7223 */ /* 0x000fe2000001003b */
[----:B------:R0:W-:Y:S01]  /*6820*/  STS [R58+0x4278], R67 ;  /* 0x004278433a007388 */ /* 0x0001e20000000800 */
[C---:B------:R-:W-:Y:S01]  /*6830*/  FMUL.FTZ R63, R190.reuse, R124 ;  /* 0x0000007cbe3f7220 */ /* 0x040fe20000410000 */
[----:B------:R-:W-:Y:S01]  /*6840*/  FFMA.FTZ R190, R190, -R62, R207 ;  /* 0x8000003ebebe7223 */ /* 0x000fe200000100cf */
[----:B------:R-:W-:Y:S01]  /*6850*/  FMUL.FTZ R65, R76, UR42 ;  /* 0x0000002a4c417c20 */ /* 0x000fe20008410000 */
[C---:B------:R-:W-:Y:S01]  /*6860*/  FMUL.FTZ R75, R51.reuse, R72 ;  /* 0x00000048334b7220 */ /* 0x040fe20000410000 */
[----:B------:R-:W-:Y:S01]  /*6870*/  FFMA.FTZ R125, R126, R124, -R125 ;  /* 0x0000007c7e7d7223 */ /* 0x000fe2000001087d */
[----:B------:R-:W-:Y:S01]  /*6880*/  FADD.FTZ R126, R170, R59 ;  /* 0x0000003baa7e7221 */ /* 0x000fe20000010000 */
[C---:B------:R-:W-:Y:S01]  /*6890*/  FFMA.FTZ R73, R86.reuse, R76, R63 ;  /* 0x0000004c56497223 */ /* 0x040fe2000001003f */
[----:B------:R-:W-:Y:S01]  /*68a0*/  FFMA.FTZ R123, R51, R66, R70 ;  /* 0x00000042337b7223 */ /* 0x000fe20000010046 */
[C---:B------:R-:W-:Y:S01]  /*68b0*/  FMUL.FTZ R59, R9.reuse, R124 ;  /* 0x0000007c093b7220 */ /* 0x040fe20000410000 */
[----:B0-----:R-:W-:Y:S01]  /*68c0*/  FMUL.FTZ R67, R9, R76 ;  /* 0x0000004c09437220 */ /* 0x001fe20000410000 */
[----:B------:R-:W-:Y:S01]  /*68d0*/  FFMA.FTZ R62, -R86, R62, R209 ;  /* 0x0000003e563e7223 */ /* 0x000fe200000101d1 */
[C---:B------:R-:W-:Y:S01]  /*68e0*/  FMUL.FTZ R63, R124.reuse, UR42 ;  /* 0x0000002a7c3f7c20 */ /* 0x040fe20008410000 */
[----:B------:R-:W-:Y:S01]  /*68f0*/  FFMA.FTZ R65, R124, UR45, -R65 ;  /* 0x0000002d7c417c23 */ /* 0x000fe20008010841 */
[----:B------:R-:W-:Y:S01]  /*6900*/  FMUL.FTZ R70, R190, R67 ;  /* 0x00000043be467220 */ /* 0x000fe20000410000 */
[----:B------:R-:W-:Y:S01]  /*6910*/  FADD.FTZ R74, R186, R125 ;  /* 0x0000007dba4a7221 */ /* 0x000fe20000010000 */
[----:B------:R0:W-:Y:S01]  /*6920*/  STS [R58+0x427c], R75 ;  /* 0x00427c4b3a007388 */ /* 0x0001e20000000800 */
[----:B------:R-:W-:Y:S01]  /*6930*/  FFMA.FTZ R63, R76, UR45, R63 ;  /* 0x0000002d4c3f7c23 */ /* 0x000fe2000801003f */
[----:B------:R-:W-:Y:S01]  /*6940*/  FMUL.FTZ R65, R190, R65 ;  /* 0x00000041be417220 */ /* 0x000fe20000410000 */
[-C--:B------:R-:W-:Y:S01]  /*6950*/  FMUL.FTZ R87, R106, R59.reuse ;  /* 0x0000003b6a577220 */ /* 0x080fe20000410000 */
[----:B------:R-:W-:Y:S01]  /*6960*/  FFMA.FTZ R70, R62, R59, -R70 ;  /* 0x0000003b3e467223 */ /* 0x000fe20000010846 */
[----:B------:R-:W-:Y:S01]  /*6970*/  FMUL.FTZ R77, R106, R67 ;  /* 0x000000436a4d7220 */ /* 0x000fe20000410000 */
[----:B------:R-:W-:Y:S01]  /*6980*/  FFMA.FTZ R33, R0, R66, R33 ;  /* 0x0000004200217223 */ /* 0x000fe20000010021 */
[-C--:B------:R-:W-:Y:S01]  /*6990*/  FMUL.FTZ R66, R191, R74.reuse ;  /* 0x0000004abf427220 */ /* 0x080fe20000410000 */
[----:B------:R-:W-:Y:S01]  /*69a0*/  FFMA.FTZ R40, R9, R73, R40 ;  /* 0x0000004909287223 */ /* 0x000fe20000010028 */
[----:B------:R-:W-:Y:S01]  /*69b0*/  FMUL.FTZ R124, R16, R119 ;  /* 0x00000077107c7220 */ /* 0x000fe20000410000 */
[----:B0-----:R-:W-:Y:S01]  /*69c0*/  FMUL.FTZ R75, R190, R59 ;  /* 0x0000003bbe4b7220 */ /* 0x001fe20000410000 */
[C---:B------:R-:W-:Y:S01]  /*69d0*/  FMUL.FTZ R59, R127.reuse, R74 ;  /* 0x0000004a7f3b7220 */ /* 0x040fe20000410000 */
[-C--:B------:R-:W-:Y:S01]  /*69e0*/  FMUL.FTZ R127, R127, R126.reuse ;  /* 0x0000007e7f7f7220 */ /* 0x080fe20000410000 */
[-C--:B------:R-:W-:Y:S01]  /*69f0*/  FFMA.FTZ R72, R85, R126.reuse, R66 ;  /* 0x0000007e55487223 */ /* 0x080fe20000010042 */
[C---:B------:R-:W-:Y:S01]  /*6a00*/  FFMA.FTZ R67, R62.reuse, R67, R75 ;  /* 0x000000433e437223 */ /* 0x040fe2000001004b */
[----:B------:R-:W-:Y:S01]  /*6a10*/  FFMA.FTZ R75, R62, R63, R65 ;  /* 0x0000003f3e4b7223 */ /* 0x000fe20000010041 */
[----:B------:R-:W-:Y:S01]  /*6a20*/  FFMA.FTZ R62, R128, R126, R59 ;  /* 0x0000007e803e7223 */ /* 0x000fe2000001003b */
[----:B------:R-:W-:Y:S01]  /*6a30*/  FMUL.FTZ R59, R74, UR42 ;  /* 0x0000002a4a3b7c20 */ /* 0x000fe20008410000 */
[----:B------:R-:W-:Y:S01]  /*6a40*/  FMUL.FTZ R63, R2, R53 ;  /* 0x00000035023f7220 */ /* 0x000fe20000410000 */
[----:B------:R-:W-:Y:S01]  /*6a50*/  FMUL.FTZ R65, R126, UR42 ;  /* 0x0000002a7e417c20 */ /* 0x000fe20008410000 */
[----:B------:R-:W-:Y:S01]  /*6a60*/  FADD.FTZ R169, R169, R62 ;  /* 0x0000003ea9a97221 */ /* 0x000fe20000010000 */
[----:B------:R-:W-:Y:S01]  /*6a70*/  FFMA.FTZ R128, R128, R74, -R127 ;  /* 0x0000004a80807223 */ /* 0x000fe2000001087f */
[----:B------:R-:W-:Y:S01]  /*6a80*/  FFMA.FTZ R62, R126, UR45, R59 ;  /* 0x0000002d7e3e7c23 */ /* 0x000fe2000801003b */
[-C--:B------:R-:W-:Y:S01]  /*6a90*/  FFMA.FTZ R191, R191, -R63.reuse, R212 ;  /* 0x8000003fbfbf7223 */ /* 0x080fe200000100d4 */
[----:B------:R-:W-:Y:S01]  /*6aa0*/  FMUL.FTZ R126, R2, R126 ;  /* 0x0000007e027e7220 */ /* 0x000fe20000410000 */
[----:B------:R-:W-:Y:S01]  /*6ab0*/  FFMA.FTZ R66, R74, UR45, -R65 ;  /* 0x0000002d4a427c23 */ /* 0x000fe20008010841 */
[----:B------:R-:W-:Y:S01]  /*6ac0*/  FMUL.FTZ R74, R2, R74 ;  /* 0x0000004a024a7220 */ /* 0x000fe20000410000 */
[----:B------:R-:W-:Y:S01]  /*6ad0*/  FADD.FTZ R128, R185, R128 ;  /* 0x00000080b9807221 */ /* 0x000fe20000010000 */
[----:B------:R-:W-:Y:S01]  /*6ae0*/  FFMA.FTZ R63, -R85, R63, R214 ;  /* 0x0000003f553f7223 */ /* 0x000fe200000101d6 */
[C---:B------:R-:W-:Y:S01]  /*6af0*/  FMUL.FTZ R127, R191.reuse, R126 ;  /* 0x0000007ebf7f7220 */ /* 0x040fe20000410000 */
[----:B------:R-:W-:Y:S01]  /*6b00*/  FMUL.FTZ R66, R191, R66 ;  /* 0x00000042bf427220 */ /* 0x000fe20000410000 */
[----:B------:R-:W-:Y:S01]  /*6b10*/  FMUL.FTZ R65, R53, R126 ;  /* 0x0000007e35417220 */ /* 0x000fe20000410000 */
[----:B------:R-:W-:Y:S01]  /*6b20*/  FMUL.FTZ R76, R191, R74 ;  /* 0x0000004abf4c7220 */ /* 0x000fe20000410000 */
[----:B------:R-:W-:Y:S01]  /*6b30*/  FFMA.FTZ R86, R106, R73, R75 ;  /* 0x000000496a567223 */ /* 0x000fe2000001004b */
[----:B------:R-:W-:Y:S01]  /*6b40*/  FMUL.FTZ R59, R129, R128 ;  /* 0x00000080813b7220 */ /* 0x000fe20000410000 */
[-C--:B------:R-:W-:Y:S01]  /*6b50*/  FMUL.FTZ R73, R53, R74.reuse ;  /* 0x0000004a35497220 */ /* 0x080fe20000410000 */
[----:B------:R-:W-:Y:S01]  /*6b60*/  FFMA.FTZ R127, R63, R74, -R127 ;  /* 0x0000004a3f7f7223 */ /* 0x000fe2000001087f */
[----:B------:R-:W-:Y:S01]  /*6b70*/  FMUL.FTZ R129, R129, R169 ;  /* 0x000000a981817220 */ /* 0x000fe20000410000 */
[C---:B------:R-:W-:Y:S01]  /*6b80*/  FFMA.FTZ R74, R63.reuse, R62, R66 ;  /* 0x0000003e3f4a7223 */ /* 0x040fe20000010042 */
[----:B------:R-:W-:Y:S01]  /*6b90*/  FFMA.FTZ R126, R63, R126, R76 ;  /* 0x0000007e3f7e7223 */ /* 0x000fe2000001004c */
[----:B------:R0:W-:Y:S01]  /*6ba0*/  STS [R58+0x4268], R65 ;  /* 0x004268413a007388 */ /* 0x0001e20000000800 */
[-C--:B------:R-:W-:Y:S01]  /*6bb0*/  FMUL.FTZ R62, R193, R128.reuse ;  /* 0x00000080c13e7220 */ /* 0x080fe20000410000 */
[----:B------:R-:W-:Y:S01]  /*6bc0*/  FMUL.FTZ R63, R10, R113 ;  /* 0x000000710a3f7220 */ /* 0x000fe20000410000 */
[C---:B------:R-:W-:Y:S01]  /*6bd0*/  FFMA.FTZ R129, R130.reuse, R128, -R129 ;  /* 0x0000008082817223 */ /* 0x040fe20000010881 */
[-C--:B------:R-:W-:Y:S01]  /*6be0*/  FFMA.FTZ R59, R130, R169.reuse, R59 ;  /* 0x000000a9823b7223 */ /* 0x080fe2000001003b */
[----:B------:R-:W-:Y:S01]  /*6bf0*/  FFMA.FTZ R66, R83, R169, R62 ;  /* 0x000000a953427223 */ /* 0x000fe2000001003e */
[-C--:B------:R-:W-:Y:S01]  /*6c00*/  FFMA.FTZ R35, R2, R72.reuse, R35 ;  /* 0x0000004802237223 */ /* 0x080fe20000010023 */
[----:B------:R-:W-:Y:S01]  /*6c10*/  FFMA.FTZ R75, R53, R72, R74 ;  /* 0x00000048354b7223 */ /* 0x000fe2000001004a */
[-C--:B------:R-:W-:Y:S01]  /*6c20*/  FFMA.FTZ R193, R193, -R63.reuse, R218 ;  /* 0x8000003fc1c17223 */ /* 0x080fe200000100da */
[----:B------:R-:W-:Y:S01]  /*6c30*/  FMUL.FTZ R62, R128, UR42 ;  /* 0x0000002a803e7c20 */ /* 0x000fe20008410000 */
[----:B0-----:R-:W-:Y:S01]  /*6c40*/  FMUL.FTZ R65, R169, UR42 ;  /* 0x0000002aa9417c20 */ /* 0x001fe20008410000 */
[----:B------:R-:W-:Y:S01]  /*6c50*/  FADD.FTZ R184, R184, R129 ;  /* 0x00000081b8b87221 */ /* 0x000fe20000010000 */
[----:B------:R-:W-:Y:S01]  /*6c60*/  FADD.FTZ R168, R168, R59 ;  /* 0x0000003ba8a87221 */ /* 0x000fe20000010000 */
[----:B------:R-:W-:Y:S01]  /*6c70*/  FFMA.FTZ R63, -R83, R63, R216 ;  /* 0x0000003f533f7223 */ /* 0x000fe200000101d8 */
[----:B------:R-:W-:Y:S01]  /*6c80*/  FFMA.FTZ R72, R128, UR45, -R65 ;  /* 0x0000002d80487c23 */ /* 0x000fe20008010841 */
[----:B------:R-:W-:Y:S01]  /*6c90*/  FFMA.FTZ R62, R169, UR45, R62 ;  /* 0x0000002da93e7c23 */ /* 0x000fe2000801003e */
[----:B------:R-:W-:Y:S01]  /*6ca0*/  FMUL.FTZ R59, R131, R184 ;  /* 0x000000b8833b7220 */ /* 0x000fe20000410000 */
[C---:B------:R-:W-:Y:S01]  /*6cb0*/  FMUL.FTZ R128, R10.reuse, R128 ;  /* 0x000000800a807220 */ /* 0x040fe20000410000 */
[----:B------:R-:W-:Y:S01]  /*6cc0*/  FMUL.FTZ R72, R193, R72 ;  /* 0x00000048c1487220 */ /* 0x000fe20000410000 */
[----:B------:R-:W-:Y:S01]  /*6cd0*/  FMUL.FTZ R131, R131, R168 ;  /* 0x000000a883837220 */ /* 0x000fe20000410000 */
[----:B------:R-:W-:Y:S01]  /*6ce0*/  FMUL.FTZ R74, R10, R169 ;  /* 0x000000a90a4a7220 */ /* 0x000fe20000410000 */
[----:B------:R-:W-:Y:S01]  /*6cf0*/  FMUL.FTZ R76, R193, R128 ;  /* 0x00000080c14c7220 */ /* 0x000fe20000410000 */
[C---:B------:R-:W-:Y:S01]  /*6d00*/  FFMA.FTZ R72, R63.reuse, R62, R72 ;  /* 0x0000003e3f487223 */ /* 0x040fe20000010048 */
[C---:B------:R-:W-:Y:S01]  /*6d10*/  FFMA.FTZ R62, R132.reuse, R168, R59 ;  /* 0x000000a8843e7223 */ /* 0x040fe2000001003b */
[----:B------:R-:W-:Y:S01]  /*6d20*/  FFMA.FTZ R132, R132, R184, -R131 ;  /* 0x000000b884847223 */ /* 0x000fe20000010883 */
[-C--:B------:R-:W-:Y:S01]  /*6d30*/  FFMA.FTZ R129, R63, R74.reuse, R76 ;  /* 0x0000004a3f817223 */ /* 0x080fe2000001004c */
[----:B------:R-:W-:Y:S01]  /*6d40*/  FMUL.FTZ R193, R193, R74 ;  /* 0x0000004ac1c17220 */ /* 0x000fe20000410000 */
[----:B------:R-:W-:Y:S01]  /*6d50*/  FADD.FTZ R76, R167, R62 ;  /* 0x0000003ea74c7221 */ /* 0x000fe20000010000 */
[----:B------:R-:W-:Y:S01]  /*6d60*/  FADD.FTZ R132, R183, R132 ;  /* 0x00000084b7847221 */ /* 0x000fe20000010000 */
[----:B------:R0:W-:Y:S01]  /*6d70*/  STS [R58+0x4270], R77 ;  /* 0x0042704d3a007388 */ /* 0x0001e20000000800 */
[----:B------:R-:W-:Y:S01]  /*6d80*/  FMUL.FTZ R65, R3, R48 ;  /* 0x0000003003417220 */ /* 0x000fe20000410000 */
[----:B------:R-:W-:Y:S01]  /*6d90*/  FADD.FTZ R54, R75, R54 ;  /* 0x000000364b367221 */ /* 0x000fe20000010000 */
[C---:B------:R-:W-:Y:S01]  /*6da0*/  FMUL.FTZ R59, R133.reuse, R132 ;  /* 0x00000084853b7220 */ /* 0x040fe20000410000 */
[-C--:B------:R-:W-:Y:S01]  /*6db0*/  FMUL.FTZ R133, R133, R76.reuse ;  /* 0x0000004c85857220 */ /* 0x080fe20000410000 */
[----:B------:R1:W-:Y:S01]  /*6dc0*/  STS [R58+0x426c], R73 ;  /* 0x00426c493a007388 */ /* 0x0003e20000000800 */
[----:B------:R-:W-:Y:S01]  /*6dd0*/  FMUL.FTZ R62, R184, UR42 ;  /* 0x0000002ab83e7c20 */ /* 0x000fe20008410000 */
[C---:B------:R-:W-:Y:S01]  /*6de0*/  FFMA.FTZ R59, R134.reuse, R76, R59 ;  /* 0x0000004c863b7223 */ /* 0x040fe2000001003b */
[----:B------:R-:W-:Y:S01]  /*6df0*/  FFMA.FTZ R133, R134, R132, -R133 ;  /* 0x0000008486857223 */ /* 0x000fe20000010885 */
[----:B------:R-:W-:Y:S01]  /*6e00*/  FFMA.FTZ R43, R10, R66, R43 ;  /* 0x000000420a2b7223 */ /* 0x000fe2000001002b */
[-C--:B0-----:R-:W-:Y:S01]  /*6e10*/  FMUL.FTZ R77, R113, R128.reuse ;  /* 0x00000080714d7220 */ /* 0x081fe20000410000 */
[----:B------:R-:W-:Y:S01]  /*6e20*/  FFMA.FTZ R128, R63, R128, -R193 ;  /* 0x000000803f807223 */ /* 0x000fe200000108c1 */
[----:B------:R-:W-:Y:S01]  /*6e30*/  FMUL.FTZ R63, R192, R184 ;  /* 0x000000b8c03f7220 */ /* 0x000fe20000410000 */
[----:B------:R-:W-:Y:S01]  /*6e40*/  FADD.FTZ R182, R182, R133 ;  /* 0x00000085b6b67221 */ /* 0x000fe20000010000 */
[-C--:B------:R-:W-:Y:S01]  /*6e50*/  FFMA.FTZ R192, R192, -R65.reuse, R213 ;  /* 0x80000041c0c07223 */ /* 0x080fe200000100d5 */
[----:B-1----:R-:W-:Y:S01]  /*6e60*/  FMUL.FTZ R73, R113, R74 ;  /* 0x0000004a71497220 */ /* 0x002fe20000410000 */
[----:B------:R-:W-:Y:S01]  /*6e70*/  FFMA.FTZ R75, R80, R168, R63 ;  /* 0x000000a8504b7223 */ /* 0x000fe2000001003f */
[----:B------:R0:W-:Y:S01]  /*6e80*/  STS [R58+0x4264], R77 ;  /* 0x0042644d3a007388 */ /* 0x0001e20000000800 */
[----:B------:R-:W-:Y:S01]  /*6e90*/  FMUL.FTZ R63, R168, UR42 ;  /* 0x0000002aa83f7c20 */ /* 0x000fe20008410000 */
[----:B------:R-:W-:Y:S01]  /*6ea0*/  FADD.FTZ R166, R166, R59 ;  /* 0x0000003ba6a67221 */ /* 0x000fe20000010000 */
[C---:B------:R-:W-:Y:S01]  /*6eb0*/  FMUL.FTZ R59, R135.reuse, R182 ;  /* 0x000000b6873b7220 */ /* 0x040fe20000410000 */
[----:B------:R1:W-:Y:S01]  /*6ec0*/  STS [R58+0x4260], R73 ;  /* 0x004260493a007388 */ /* 0x0003e20000000800 */
[----:B------:R-:W-:Y:S01]  /*6ed0*/  FFMA.FTZ R63, R184, UR45, -R63 ;  /* 0x0000002db83f7c23 */ /* 0x000fe2000801083f */
[----:B------:R-:W-:Y:S01]  /*6ee0*/  FFMA.FTZ R65, -R80, R65, R211 ;  /* 0x0000004150417223 */ /* 0x000fe200000101d3 */
[----:B------:R-:W-:Y:S01]  /*6ef0*/  FMUL.FTZ R135, R135, R166 ;  /* 0x000000a687877220 */ /* 0x000fe20000410000 */
[----:B------:R-:W-:Y:S01]  /*6f00*/  FFMA.FTZ R74, R113, R66, R72 ;  /* 0x00000042714a7223 */ /* 0x000fe20000010048 */
[----:B------:R-:W-:Y:S01]  /*6f10*/  FFMA.FTZ R66, R168, UR45, R62 ;  /* 0x0000002da8427c23 */ /* 0x000fe2000801003e */
[C---:B0-----:R-:W-:Y:S01]  /*6f20*/  FMUL.FTZ R77, R3.reuse, R184 ;  /* 0x000000b8034d7220 */ /* 0x041fe20000410000 */
[----:B------:R-:W-:Y:S01]  /*6f30*/  FMUL.FTZ R72, R192, R63 ;  /* 0x0000003fc0487220 */ /* 0x000fe20000410000 */
[C---:B------:R-:W-:Y:S01]  /*6f40*/  FFMA.FTZ R62, R136.reuse, R166, R59 ;  /* 0x000000a6883e7223 */ /* 0x040fe2000001003b */
[----:B------:R-:W-:Y:S01]  /*6f50*/  FFMA.FTZ R136, R136, R182, -R135 ;  /* 0x000000b688887223 */ /* 0x000fe20000010887 */
[----:B-1----:R-:W-:Y:S01]  /*6f60*/  FMUL.FTZ R73, R3, R168 ;  /* 0x000000a803497220 */ /* 0x002fe20000410000 */
[----:B------:R-:W-:Y:S01]  /*6f70*/  FMUL.FTZ R130, R192, R77 ;  /* 0x0000004dc0827220 */ /* 0x000fe20000410000 */
[----:B------:R-:W-:Y:S01]  /*6f80*/  FMUL.FTZ R59, R194, R132 ;  /* 0x00000084c23b7220 */ /* 0x000fe20000410000 */
[----:B------:R-:W-:Y:S01]  /*6f90*/  FADD.FTZ R181, R181, R136 ;  /* 0x00000088b5b57221 */ /* 0x000fe20000010000 */
[-C--:B------:R-:W-:Y:S01]  /*6fa0*/  FMUL.FTZ R192, R192, R73.reuse ;  /* 0x00000049c0c07220 */ /* 0x080fe20000410000 */
[-C--:B------:R-:W-:Y:S01]  /*6fb0*/  FFMA.FTZ R130, R65, R73.reuse, R130 ;  /* 0x0000004941827223 */ /* 0x080fe20000010082 */
[C---:B------:R-:W-:Y:S01]  /*6fc0*/  FMUL.FTZ R73, R48.reuse, R73 ;  /* 0x0000004930497220 */ /* 0x040fe20000410000 */
[----:B------:R-:W-:Y:S01]  /*6fd0*/  FADD.FTZ R165, R165, R62 ;  /* 0x0000003ea5a57221 */ /* 0x000fe20000010000 */
[----:B------:R-:W-:Y:S01]  /*6fe0*/  FMUL.FTZ R63, R11, R108 ;  /* 0x0000006c0b3f7220 */ /* 0x000fe20000410000 */
[-C--:B------:R-:W-:Y:S01]  /*6ff0*/  FFMA.FTZ R131, R65, R77.reuse, -R192 ;  /* 0x0000004d41837223 */ /* 0x080fe200000108c0 */
[----:B------:R-:W-:Y:S01]  /*7000*/  FMUL.FTZ R83, R48, R77 ;  /* 0x0000004d30537220 */ /* 0x000fe20000410000 */
[----:B------:R0:W-:Y:S01]  /*7010*/  STS [R58+0x4258], R73 ;  /* 0x004258493a007388 */ /* 0x0001e20000000800 */
[----:B------:R-:W-:Y:S01]  /*7020*/  FMUL.FTZ R62, R137, R165 ;  /* 0x000000a5893e7220 */ /* 0x000fe20000410000 */
[----:B------:R-:W-:Y:S01]  /*7030*/  FFMA.FTZ R77, R65, R66, R72 ;  /* 0x00000042414d7223 */ /* 0x000fe20000010048 */
[-C--:B------:R-:W-:Y:S01]  /*7040*/  FFMA.FTZ R194, R194, -R63.reuse, R217 ;  /* 0x8000003fc2c27223 */ /* 0x080fe200000100d9 */
[----:B------:R-:W-:Y:S01]  /*7050*/  FFMA.FTZ R65, -R82, R63, R215 ;  /* 0x0000003f52417223 */ /* 0x000fe200000101d7 */
[----:B------:R-:W-:Y:S01]  /*7060*/  FMUL.FTZ R66, R76, UR42 ;  /* 0x0000002a4c427c20 */ /* 0x000fe20008410000 */
[----:B------:R-:W-:Y:S01]  /*7070*/  FFMA.FTZ R63, R138, R181, -R62 ;  /* 0x000000b58a3f7223 */ /* 0x000fe2000001083e */
[----:B------:R-:W-:Y:S01]  /*7080*/  FMUL.FTZ R62, R132, UR42 ;  /* 0x0000002a843e7c20 */ /* 0x000fe20008410000 */
[----:B------:R-:W-:Y:S01]  /*7090*/  FFMA.FTZ R85, R48, R75, R77 ;  /* 0x0000004b30557223 */ /* 0x000fe2000001004d */
[----:B------:R-:W-:Y:S01]  /*70a0*/  FMUL.FTZ R77, R11, R132 ;  /* 0x000000840b4d7220 */ /* 0x000fe20000410000 */
[-C--:B0-----:R-:W-:Y:S01]  /*70b0*/  FFMA.FTZ R73, R82, R76.reuse, R59 ;  /* 0x0000004c52497223 */ /* 0x081fe2000001003b */
[----:B------:R-:W-:Y:S01]  /*70c0*/  FMUL.FTZ R59, R137, R181 ;  /* 0x000000b5893b7220 */ /* 0x000fe20000410000 */
[----:B------:R-:W-:Y:S01]  /*70d0*/  FADD.FTZ R180, R180, R63 ;  /* 0x0000003fb4b47221 */ /* 0x000fe20000010000 */
[----:B------:R-:W-:Y:S01]  /*70e0*/  FFMA.FTZ R34, R3, R75, R34 ;  /* 0x0000004b03227223 */ /* 0x000fe20000010022 */
[C---:B------:R-:W-:Y:S01]  /*70f0*/  FMUL.FTZ R75, R11.reuse, R76 ;  /* 0x0000004c0b4b7220 */ /* 0x040fe20000410000 */
[----:B------:R-:W-:Y:S01]  /*7100*/  FFMA.FTZ R59, R138, R165, R59 ;  /* 0x000000a58a3b7223 */ /* 0x000fe2000001003b */
[----:B------:R0:W-:Y:S01]  /*7110*/  STS [R58+0x425c], R83 ;  /* 0x00425c533a007388 */ /* 0x0001e20000000800 */
[----:B------:R-:W-:Y:S01]  /*7120*/  FADD.FTZ R91, R74, R91 ;  /* 0x0000005b4a5b7221 */ /* 0x000fe20000010000 */
[----:B------:R-:W-:Y:S01]  /*7130*/  FFMA.FTZ R42, R11, R73, R42 ;  /* 0x000000490b2a7223 */ /* 0x000fe2000001002a */
[----:B------:R-:W-:Y:S01]  /*7140*/  FADD.FTZ R164, R164, R59 ;  /* 0x0000003ba4a47221 */ /* 0x000fe20000010000 */
[----:B------:R-:W-:Y:S01]  /*7150*/  FFMA.FTZ R59, R132, UR45, -R66 ;  /* 0x0000002d843b7c23 */ /* 0x000fe20008010842 */
[----:B------:R-:W-:Y:S01]  /*7160*/  FFMA.FTZ R66, R76, UR45, R62 ;  /* 0x0000002d4c427c23 */ /* 0x000fe2000801003e */
[----:B------:R-:W-:Y:S01]  /*7170*/  FMUL.FTZ R132, R194, R77 ;  /* 0x0000004dc2847220 */ /* 0x000fe20000410000 */
[----:B------:R-:W-:Y:S01]  /*7180*/  FMUL.FTZ R80, R12, R181 ;  /* 0x000000b50c507220 */ /* 0x000fe20000410000 */
[C---:B------:R-:W-:Y:S01]  /*7190*/  FMUL.FTZ R72, R194.reuse, R59 ;  /* 0x0000003bc2487220 */ /* 0x040fe20000410000 */
[C---:B------:R-:W-:Y:S01]  /*71a0*/  FMUL.FTZ R59, R139.reuse, R180 ;  /* 0x000000b48b3b7220 */ /* 0x040fe20000410000 */
[-C--:B------:R-:W-:Y:S01]  /*71b0*/  FMUL.FTZ R139, R139, R164.reuse ;  /* 0x000000a48b8b7220 */ /* 0x080fe20000410000 */
[-C--:B------:R-:W-:Y:S01]  /*71c0*/  FMUL.FTZ R194, R194, R75.reuse ;  /* 0x0000004bc2c27220 */ /* 0x080fe20000410000 */
[CC--:B------:R-:W-:Y:S01]  /*71d0*/  FFMA.FTZ R132, R65.reuse, R75.reuse, R132 ;  /* 0x0000004b41847223 */ /* 0x0c0fe20000010084 */
[C---:B------:R-:W-:Y:S01]  /*71e0*/  FFMA.FTZ R62, R140.reuse, R164, R59 ;  /* 0x000000a48c3e7223 */ /* 0x040fe2000001003b */
[----:B------:R-:W-:Y:S01]  /*71f0*/  FFMA.FTZ R140, R140, R180, -R139 ;  /* 0x000000b48c8c7223 */ /* 0x000fe2000001088b */
[----:B0-----:R-:W-:Y:S01]  /*7200*/  FMUL.FTZ R83, R108, R75 ;  /* 0x0000004b6c537220 */ /* 0x001fe20000410000 */
[----:B------:R-:W-:Y:S01]  /*7210*/  FFMA.FTZ R75, R65, R66, R72 ;  /* 0x00000042414b7223 */ /* 0x000fe20000010048 */
[----:B------:R-:W-:Y:S01]  /*7220*/  FADD.FTZ R163, R163, R62 ;  /* 0x0000003ea3a37221 */ /* 0x000fe20000010000 */
[----:B------:R-:W-:Y:S01]  /*7230*/  FADD.FTZ R179, R179, R140 ;  /* 0x0000008cb3b37221 */ /* 0x000fe20000010000 */
[----:B------:R-:W-:Y:S01]  /*7240*/  FFMA.FTZ R133, R65, R77, -R194 ;  /* 0x0000004d41857223 */ /* 0x000fe200000108c2 */
[----:B------:R-:W-:Y:S01]  /*7250*/  FMUL.FTZ R66, R4, R55 ;  /* 0x0000003704427220 */ /* 0x000fe20000410000 */
[C---:B------:R-:W-:Y:S01]  /*7260*/  FMUL.FTZ R62, R141.reuse, R163 ;  /* 0x000000a38d3e7220 */ /* 0x040fe20000410000 */
[-C--:B------:R-:W-:Y:S01]  /*7270*/  FMUL.FTZ R59, R141, R179.reuse ;  /* 0x000000b38d3b7220 */ /* 0x080fe20000410000 */
[C---:B------:R-:W-:Y:S01]  /*7280*/  FMUL.FTZ R65, R195.reuse, R182 ;  /* 0x000000b6c3417220 */ /* 0x040fe20000410000 */
[-C--:B------:R-:W-:Y:S01]  /*7290*/  FFMA.FTZ R195, R195, -R66.reuse, R222 ;  /* 0x80000042c3c37223 */ /* 0x080fe200000100de */
[C---:B------:R-:W-:Y:S01]  /*72a0*/  FFMA.FTZ R63, R142.reuse, R179, -R62 ;  /* 0x000000b38e3f7223 */ /* 0x040fe2000001083e */
[----:B------:R-:W-:Y:S01]  /*72b0*/  FFMA.FTZ R59, R142, R163, R59 ;  /* 0x000000a38e3b7223 */ /* 0x000fe2000001003b */
[C---:B------:R-:W-:Y:S01]  /*72c0*/  FFMA.FTZ R72, -R81.reuse, R66, R220 ;  /* 0x0000004251487223 */ /* 0x040fe200000101dc */
[----:B------:R-:W-:Y:S01]  /*72d0*/  FFMA.FTZ R66, R81, R166, R65 ;  /* 0x000000a651427223 */ /* 0x000fe20000010041 */
[----:B------:R-:W-:Y:S01]  /*72e0*/  FADD.FTZ R178, R178, R63 ;  /* 0x0000003fb2b27221 */ /* 0x000fe20000010000 */
[----:B------:R-:W-:Y:S01]  /*72f0*/  FADD.FTZ R162, R162, R59 ;  /* 0x0000003ba2a27221 */ /* 0x000fe20000010000 */
[----:B------:R-:W-:Y:S01]  /*7300*/  FMUL.FTZ R65, R166, UR42 ;  /* 0x0000002aa6417c20 */ /* 0x000fe20008410000 */
[C---:B------:R-:W-:Y:S01]  /*7310*/  FMUL.FTZ R63, R182.reuse, UR42 ;  /* 0x0000002ab63f7c20 */ /* 0x040fe20008410000 */
[C---:B------:R-:W-:Y:S01]  /*7320*/  FMUL.FTZ R59, R143.reuse, R178 ;  /* 0x000000b28f3b7220 */ /* 0x040fe20000410000 */
[----:B------:R-:W-:Y:S01]  /*7330*/  FMUL.FTZ R143, R143, R162 ;  /* 0x000000a28f8f7220 */ /* 0x000fe20000410000 */
[----:B------:R-:W-:Y:S01]  /*7340*/  FFMA.FTZ R74, R182, UR45, -R65 ;  /* 0x0000002db64a7c23 */ /* 0x000fe20008010841 */
[----:B------:R-:W-:Y:S01]  /*7350*/  FMUL.FTZ R182, R4, R182 ;  /* 0x000000b604b67220 */ /* 0x000fe20000410000 */
[C---:B------:R-:W-:Y:S01]  /*7360*/  FFMA.FTZ R62, R144.reuse, R162, R59 ;  /* 0x000000a2903e7223 */ /* 0x040fe2000001003b */
[----:B------:R-:W-:Y:S01]  /*7370*/  FFMA.FTZ R144, R144, R178, -R143 ;  /* 0x000000b290907223 */ /* 0x000fe2000001088f */
[----:B------:R-:W-:Y:S01]  /*7380*/  FFMA.FTZ R63, R166, UR45, R63 ;  /* 0x0000002da63f7c23 */ /* 0x000fe2000801003f */
[----:B------:R-:W-:Y:S01]  /*7390*/  FMUL.FTZ R166, R4, R166 ;  /* 0x000000a604a67220 */ /* 0x000fe20000410000 */
[----:B------:R-:W-:Y:S01]  /*73a0*/  FADD.FTZ R95, R95, R62 ;  /* 0x0000003e5f5f7221 */ /* 0x000fe20000010000 */
[----:B------:R-:W-:Y:S01]  /*73b0*/  FMUL.FTZ R59, R195, R182 ;  /* 0x000000b6c33b7220 */ /* 0x000fe20000410000 */
[----:B------:R-:W-:Y:S01]  /*73c0*/  FADD.FTZ R177, R177, R144 ;  /* 0x00000090b1b17221 */ /* 0x000fe20000010000 */
[----:B------:R-:W-:Y:S01]  /*73d0*/  FMUL.FTZ R65, R195, R74 ;  /* 0x0000004ac3417220 */ /* 0x000fe20000410000 */
[C---:B------:R-:W-:Y:S01]  /*73e0*/  FMUL.FTZ R62, R145.reuse, R95 ;  /* 0x0000005f913e7220 */ /* 0x040fe20000410000 */
[C---:B------:R-:W-:Y:S01]  /*73f0*/  FFMA.FTZ R134, R72.reuse, R166, R59 ;  /* 0x000000a648867223 */ /* 0x040fe2000001003b */
[----:B------:R-:W-:Y:S01]  /*7400*/  FMUL.FTZ R59, R145, R177 ;  /* 0x000000b1913b7220 */ /* 0x000fe20000410000 */
[----:B------:R-:W-:Y:S01]  /*7410*/  FFMA.FTZ R74, R72, R63, R65 ;  /* 0x0000003f484a7223 */ /* 0x000fe20000010041 */
[----:B------:R-:W-:Y:S01]  /*7420*/  FFMA.FTZ R63, R146, R177, -R62 ;  /* 0x000000b1923f7223 */ /* 0x000fe2000001083e */
[----:B------:R-:W-:Y:S01]  /*7430*/  FFMA.FTZ R76, R108, R73, R75 ;  /* 0x000000496c4c7223 */ /* 0x000fe2000001004b */
[----:B------:R-:W-:Y:S01]  /*7440*/  FFMA.FTZ R59, R146, R95, R59 ;  /* 0x0000005f923b7223 */ /* 0x000fe2000001003b */
[----:B------:R-:W-:Y:S01]  /*7450*/  FMUL.FTZ R65, R12, R115 ;  /* 0x000000730c417220 */ /* 0x000fe20000410000 */
[----:B------:R-:W-:Y:S01]  /*7460*/  FADD.FTZ R176, R176, R63 ;  /* 0x0000003fb0b07221 */ /* 0x000fe20000010000 */
[-C--:B------:R-:W-:Y:S01]  /*7470*/  FFMA.FTZ R37, R4, R66.reuse, R37 ;  /* 0x0000004204257223 */ /* 0x080fe20000010025 */
[----:B------:R-:W-:Y:S01]  /*7480*/  FADD.FTZ R94, R94, R59 ;  /* 0x0000003b5e5e7221 */ /* 0x000fe20000010000 */
[----:B------:R-:W-:Y:S01]  /*7490*/  FFMA.FTZ R59, R55, R66, R74 ;  /* 0x00000042373b7223 */ /* 0x000fe2000001004a */
[----:B------:R-:W-:Y:S01]  /*74a0*/  FMUL.FTZ R63, R147, R176 ;  /* 0x000000b0933f7220 */ /* 0x000fe20000410000 */
[----:B------:R-:W-:Y:S01]  /*74b0*/  FMUL.FTZ R73, R55, R166 ;  /* 0x000000a637497220 */ /* 0x000fe20000410000 */
[----:B------:R-:W-:Y:S01]  /*74c0*/  FMUL.FTZ R147, R147, R94 ;  /* 0x0000005e93937220 */ /* 0x000fe20000410000 */
[----:B------:R-:W-:Y:S01]  /*74d0*/  FMUL.FTZ R135, R195, R166 ;  /* 0x000000a6c3877220 */ /* 0x000fe20000410000 */
[C---:B------:R-:W-:Y:S01]  /*74e0*/  FFMA.FTZ R66, R148.reuse, R94, R63 ;  /* 0x0000005e94427223 */ /* 0x040fe2000001003f */
[----:B------:R-:W-:Y:S01]  /*74f0*/  FMUL.FTZ R62, R197, R181 ;  /* 0x000000b5c53e7220 */ /* 0x000fe20000410000 */
[----:B------:R-:W-:Y:S01]  /*7500*/  FFMA.FTZ R148, R148, R176, -R147 ;  /* 0x000000b094947223 */ /* 0x000fe20000010893 */
[----:B------:R-:W-:Y:S01]  /*7510*/  FMUL.FTZ R74, R181, UR42 ;  /* 0x0000002ab54a7c20 */ /* 0x000fe20008410000 */
[-C--:B------:R-:W-:Y:S01]  /*7520*/  FFMA.FTZ R197, R197, -R65.reuse, R226 ;  /* 0x80000041c5c57223 */ /* 0x080fe200000100e2 */
[----:B------:R-:W-:Y:S01]  /*7530*/  FADD.FTZ R93, R93, R66 ;  /* 0x000000425d5d7221 */ /* 0x000fe20000010000 */
[----:B------:R-:W-:Y:S01]  /*7540*/  FFMA.FTZ R135, R72, R182, -R135 ;  /* 0x000000b648877223 */ /* 0x000fe20000010887 */
[----:B------:R0:W-:Y:S01]  /*7550*/  STS [R58+0x4248], R73 ;  /* 0x004248493a007388 */ /* 0x0001e20000000800 */
[----:B------:R-:W-:Y:S01]  /*7560*/  FADD.FTZ R175, R175, R148 ;  /* 0x00000094afaf7221 */ /* 0x000fe20000010000 */
[----:B------:R-:W-:Y:S01]  /*7570*/  FFMA.FTZ R72, -R161, R65, R224 ;  /* 0x00000041a1487223 */ /* 0x000fe200000101e0 */
[----:B------:R-:W-:Y:S01]  /*7580*/  FMUL.FTZ R65, R197, R80 ;  /* 0x00000050c5417220 */ /* 0x000fe20000410000 */
[C---:B------:R-:W-:Y:S01]  /*7590*/  FMUL.FTZ R66, R149.reuse, R93 ;  /* 0x0000005d95427220 */ /* 0x040fe20000410000 */
[----:B------:R-:W-:Y:S01]  /*75a0*/  FMUL.FTZ R63, R149, R175 ;  /* 0x000000af953f7220 */ /* 0x000fe20000410000 */
[----:B------:R-:W-:Y:S01]  /*75b0*/  FADD.FTZ R99, R76, R99 ;  /* 0x000000634c637221 */ /* 0x000fe20000010000 */
[----:B------:R-:W-:Y:S01]  /*75c0*/  FMUL.FTZ R76, R165, UR42 ;  /* 0x0000002aa54c7c20 */ /* 0x000fe20008410000 */
[----:B------:R-:W-:Y:S01]  /*75d0*/  FMUL.FTZ R75, R55, R182 ;  /* 0x000000b6374b7220 */ /* 0x000fe20000410000 */
[----:B------:R-:W-:Y:S01]  /*75e0*/  FFMA.FTZ R63, R150, R93, R63 ;  /* 0x0000005d963f7223 */ /* 0x000fe2000001003f */
[----:B0-----:R-:W-:Y:S01]  /*75f0*/  FFMA.FTZ R73, R165, UR45, R74 ;  /* 0x0000002da5497c23 */ /* 0x001fe2000801004a */
[----:B------:R-:W-:Y:S01]  /*7600*/  FMUL.FTZ R74, R12, R165 ;  /* 0x000000a50c4a7220 */ /* 0x000fe20000410000 */
[----:B------:R-:W-:Y:S01]  /*7610*/  FFMA.FTZ R76, R181, UR45, -R76 ;  /* 0x0000002db54c7c23 */ /* 0x000fe2000801084c */
[----:B------:R-:W-:Y:S01]  /*7620*/  FADD.FTZ R92, R92, R63 ;  /* 0x0000003f5c5c7221 */ /* 0x000fe20000010000 */
[----:B------:R0:W-:Y:S01]  /*7630*/  STS [R58+0x424c], R75 ;  /* 0x00424c4b3a007388 */ /* 0x0001e20000000800 */
[-C--:B------:R-:W-:Y:S01]  /*7640*/  FFMA.FTZ R136, R72, R74.reuse, R65 ;  /* 0x0000004a48887223 */ /* 0x080fe20000010041 */
[----:B------:R-:W-:Y:S01]  /*7650*/  FFMA.FTZ R65, R150, R175, -R66 ;  /* 0x000000af96417223 */ /* 0x000fe20000010842 */
[----:B------:R-:W-:Y:S01]  /*7660*/  FMUL.FTZ R137, R197, R74 ;  /* 0x0000004ac5897220 */ /* 0x000fe20000410000 */
[----:B------:R1:W-:Y:S01]  /*7670*/  STS [R58+0x4274], R87 ;  /* 0x004274573a007388 */ /* 0x0003e20000000800 */
[----:B------:R-:W-:Y:S01]  /*7680*/  FFMA.FTZ R125, -R153, R124, R240 ;  /* 0x0000007c997d7223 */ /* 0x000fe200000101f0 */
[----:B------:R-:W-:Y:S01]  /*7690*/  FADD.FTZ R174, R174, R65 ;  /* 0x00000041aeae7221 */ /* 0x000fe20000010000 */
[----:B------:R-:W-:Y:S01]  /*76a0*/  FFMA.FTZ R137, R72, R80, -R137 ;  /* 0x0000005048897223 */ /* 0x000fe20000010889 */
[----:B------:R-:W-:Y:S01]  /*76b0*/  FFMA.FTZ R124, R205, -R124, R238 ;  /* 0x8000007ccd7c7223 */ /* 0x000fe200000100ee */
[----:B------:R-:W-:Y:S01]  /*76c0*/  FMUL.FTZ R77, R108, R77 ;  /* 0x0000004d6c4d7220 */ /* 0x000fe20000410000 */
[----:B0-----:R-:W-:Y:S01]  /*76d0*/  FMUL.FTZ R75, R197, R76 ;  /* 0x0000004cc54b7220 */ /* 0x001fe20000410000 */
[C---:B------:R-:W-:Y:S01]  /*76e0*/  FMUL.FTZ R63, R151.reuse, R174 ;  /* 0x000000ae973f7220 */ /* 0x040fe20000410000 */
[-C--:B------:R-:W-:Y:S01]  /*76f0*/  FMUL.FTZ R151, R151, R92.reuse ;  /* 0x0000005c97977220 */ /* 0x080fe20000410000 */
[----:B------:R-:W-:Y:S01]  /*7700*/  FADD.FTZ R50, R123, R50 ;  /* 0x000000327b327221 */ /* 0x000fe20000010000 */
[----:B------:R-:W-:Y:S01]  /*7710*/  FFMA.FTZ R66, R72, R73, R75 ;  /* 0x0000004948427223 */ /* 0x000fe2000001004b */
[C---:B------:R-:W-:Y:S01]  /*7720*/  FFMA.FTZ R73, R152.reuse, R92, R63 ;  /* 0x0000005c98497223 */ /* 0x040fe2000001003f */
[----:B------:R-:W-:Y:S01]  /*7730*/  FFMA.FTZ R152, R152, R174, -R151 ;  /* 0x000000ae98987223 */ /* 0x000fe20000010897 */
[----:B------:R-:W-:Y:S01]  /*7740*/  FMUL.FTZ R72, R5, R52 ;  /* 0x0000003405487220 */ /* 0x000fe20000410000 */
[----:B-1----:R-:W-:Y:S01]  /*7750*/  FMUL.FTZ R87, R8, R107 ;  /* 0x0000006b08577220 */ /* 0x002fe20000410000 */
[----:B------:R-:W-:Y:S01]  /*7760*/  FADD.FTZ R84, R84, R73 ;  /* 0x0000004954547221 */ /* 0x000fe20000010000 */
[----:B------:R-:W-:Y:S01]  /*7770*/  FADD.FTZ R173, R173, R152 ;  /* 0x00000098adad7221 */ /* 0x000fe20000010000 */
[C---:B------:R-:W-:Y:S01]  /*7780*/  FMUL.FTZ R65, R196.reuse, R180 ;  /* 0x000000b4c4417220 */ /* 0x040fe20000410000 */
[-C--:B------:R-:W-:Y:S01]  /*7790*/  FFMA.FTZ R196, R196, -R72.reuse, R221 ;  /* 0x80000048c4c47223 */ /* 0x080fe200000100dd */
[----:B------:R-:W-:Y:S01]  /*77a0*/  FFMA.FTZ R63, -R160, R72, R219 ;  /* 0x00000048a03f7223 */ /* 0x000fe200000101db */
[----:B------:R-:W-:Y:S01]  /*77b0*/  FMUL.FTZ R138, R16, R173 ;  /* 0x000000ad108a7220 */ /* 0x000fe20000410000 */
[-C--:B------:R-:W-:Y:S01]  /*77c0*/  FFMA.FTZ R123, -R155, R87.reuse, R236 ;  /* 0x000000579b7b7223 */ /* 0x080fe200000101ec */
[----:B------:R-:W-:Y:S01]  /*77d0*/  FMUL.FTZ R73, R164, UR42 ;  /* 0x0000002aa4497c20 */ /* 0x000fe20008410000 */
[----:B------:R-:W-:Y:S01]  /*77e0*/  FFMA.FTZ R87, R203, -R87, R78 ;  /* 0x80000057cb577223 */ /* 0x000fe2000001004e */
[----:B------:R-:W-:Y:S01]  /*77f0*/  FMUL.FTZ R142, R8, R174 ;  /* 0x000000ae088e7220 */ /* 0x000fe20000410000 */
[----:B------:R-:W-:Y:S01]  /*7800*/  FMUL.FTZ R140, R16, R84 ;  /* 0x00000054108c7220 */ /* 0x000fe20000410000 */
[----:B------:R-:W-:Y:S01]  /*7810*/  FMUL.FTZ R72, R124, R138 ;  /* 0x0000008a7c487220 */ /* 0x000fe20000410000 */
[----:B------:R0:W-:Y:S01]  /*7820*/  STS [R58+0x4254], R77 ;  /* 0x0042544d3a007388 */ /* 0x0001e20000000800 */
[----:B------:R-:W-:Y:S01]  /*7830*/  FFMA.FTZ R73, R180, UR45, -R73 ;  /* 0x0000002db4497c23 */ /* 0x000fe20008010849 */
[----:B------:R-:W-:Y:S01]  /*7840*/  FMUL.FTZ R144, R8, R92 ;  /* 0x0000005c08907220 */ /* 0x000fe20000410000 */
[----:B------:R-:W-:Y:S01]  /*7850*/  FFMA.FTZ R72, R125, R140, R72 ;  /* 0x0000008c7d487223 */ /* 0x000fe20000010048 */
[----:B------:R-:W-:Y:S01]  /*7860*/  FADD.FTZ R89, R86, R89 ;  /* 0x0000005956597221 */ /* 0x000fe20000010000 */
[----:B------:R-:W-:Y:S01]  /*7870*/  FMUL.FTZ R86, R196, R73 ;  /* 0x00000049c4567220 */ /* 0x000fe20000410000 */
[----:B------:R-:W-:Y:S01]  /*7880*/  FMUL.FTZ R82, R15, R112 ;  /* 0x000000700f527220 */ /* 0x000fe20000410000 */
[----:B------:R-:W-:Y:S01]  /*7890*/  FADD.FTZ R72, RZ, R72 ;  /* 0x00000048ff487221 */ /* 0x000fe20000010000 */
[C---:B------:R-:W-:Y:S01]  /*78a0*/  FMUL.FTZ R81, R115.reuse, R80 ;  /* 0x0000005073517220 */ /* 0x040fe20000410000 */
[----:B------:R1:W-:Y:S01]  /*78b0*/  STS [R58+0x4250], R83 ;  /* 0x004250533a007388 */ /* 0x0003e20000000800 */
[----:B0-----:R-:W-:Y:S01]  /*78c0*/  FMUL.FTZ R77, R115, R74 ;  /* 0x0000004a734d7220 */ /* 0x001fe20000410000 */
[----:B------:R-:W-:Y:S01]  /*78d0*/  FMUL.FTZ R74, R87, R142 ;  /* 0x0000008e574a7220 */ /* 0x000fe20000410000 */
[----:B------:R-:W-:Y:S01]  /*78e0*/  FMUL.FTZ R143, R5, R164 ;  /* 0x000000a4058f7220 */ /* 0x000fe20000410000 */
[----:B------:R-:W-:Y:S01]  /*78f0*/  FMUL.FTZ R139, R15, R175 ;  /* 0x000000af0f8b7220 */ /* 0x000fe20000410000 */
[----:B------:R0:W-:Y:S01]  /*7900*/  STS [R58+0x4244], R81 ;  /* 0x004244513a007388 */ /* 0x0001e20000000800 */
[-C--:B------:R-:W-:Y:S01]  /*7910*/  FFMA.FTZ R73, R123, R144.reuse, R74 ;  /* 0x000000907b497223 */ /* 0x080fe2000001004a */
[----:B------:R-:W-:Y:S01]  /*7920*/  FMUL.FTZ R74, R87, R144 ;  /* 0x00000090574a7220 */ /* 0x000fe20000410000 */
[----:B------:R-:W-:Y:S01]  /*7930*/  FMUL.FTZ R141, R15, R93 ;  /* 0x0000005d0f8d7220 */ /* 0x000fe20000410000 */
[----:B------:R2:W-:Y:S01]  /*7940*/  STS [R58+0x4240], R77 ;  /* 0x0042404d3a007388 */ /* 0x0005e20000000800 */
[----:B------:R-:W-:Y:S01]  /*7950*/  FADD.FTZ R75, R72, R73 ;  /* 0x00000049484b7221 */ /* 0x000fe20000010000 */
[----:B-1----:R-:W-:Y:S01]  /*7960*/  FFMA.FTZ R83, -R154, R82, R231 ;  /* 0x000000529a537223 */ /* 0x002fe200000101e7 */
[----:B------:R-:W-:Y:S01]  /*7970*/  FMUL.FTZ R72, R124, R140 ;  /* 0x0000008c7c487220 */ /* 0x000fe20000410000 */
[----:B------:R-:W-:Y:S01]  /*7980*/  FFMA.FTZ R82, R202, -R82, R229 ;  /* 0x80000052ca527223 */ /* 0x000fe200000100e5 */
[----:B------:R-:W-:Y:S01]  /*7990*/  FMUL.FTZ R80, R7, R98 ;  /* 0x0000006207507220 */ /* 0x000fe20000410000 */
[----:B0-----:R-:W-:Y:S01]  /*79a0*/  FMUL.FTZ R81, R52, R143 ;  /* 0x0000008f34517220 */ /* 0x001fe20000410000 */
[----:B------:R-:W-:Y:S01]  /*79b0*/  FFMA.FTZ R72, R125, R138, -R72 ;  /* 0x0000008a7d487223 */ /* 0x000fe20000010848 */
[----:B------:R-:W-:Y:S01]  /*79c0*/  FFMA.FTZ R73, R123, R142, -R74 ;  /* 0x0000008e7b497223 */ /* 0x000fe2000001084a */
[----:B------:R-:W-:Y:S01]  /*79d0*/  FMUL.FTZ R74, R82, R141 ;  /* 0x0000008d524a7220 */ /* 0x000fe20000410000 */
[----:B--2---:R-:W-:Y:S01]  /*79e0*/  FMUL.FTZ R77, R5, R180 ;  /* 0x000000b4054d7220 */ /* 0x004fe20000410000 */
[----:B------:R0:W-:Y:S01]  /*79f0*/  STS [R58+0x4238], R81 ;  /* 0x004238513a007388 */ /* 0x0001e20000000800 */
[----:B------:R-:W-:Y:S01]  /*7a00*/  FADD.FTZ R72, RZ, R72 ;  /* 0x00000048ff487221 */ /* 0x000fe20000010000 */
[C---:B------:R-:W-:Y:S01]  /*7a10*/  FMUL.FTZ R147, R7.reuse, R94 ;  /* 0x0000005e07937220 */ /* 0x040fe20000410000 */
[C---:B------:R-:W-:Y:S01]  /*7a20*/  FMUL.FTZ R76, R196.reuse, R77 ;  /* 0x0000004dc44c7220 */ /* 0x040fe20000410000 */
[-C--:B------:R-:W-:Y:S01]  /*7a30*/  FMUL.FTZ R196, R196, R143.reuse ;  /* 0x0000008fc4c47220 */ /* 0x080fe20000410000 */
[----:B------:R-:W-:Y:S01]  /*7a40*/  FMUL.FTZ R149, R7, R176 ;  /* 0x000000b007957220 */ /* 0x000fe20000410000 */
[----:B------:R-:W-:Y:S01]  /*7a50*/  FADD.FTZ R72, R72, R73 ;  /* 0x0000004948487221 */ /* 0x000fe20000010000 */
[----:B------:R-:W-:Y:S01]  /*7a60*/  FFMA.FTZ R143, R63, R143, R76 ;  /* 0x0000008f3f8f7223 */ /* 0x000fe2000001004c */
[-C--:B------:R-:W-:Y:S01]  /*7a70*/  FMUL.FTZ R76, R82, R139.reuse ;  /* 0x0000008b524c7220 */ /* 0x080fe20000410000 */
[C---:B------:R-:W-:Y:S01]  /*7a80*/  FFMA.FTZ R73, R83.reuse, R139, -R74 ;  /* 0x0000008b53497223 */ /* 0x040fe2000001084a */
[-C--:B0-----:R-:W-:Y:S01]  /*7a90*/  FFMA.FTZ R81, -R156, R80.reuse, R227 ;  /* 0x000000509c517223 */ /* 0x081fe200000101e3 */
[----:B------:R-:W-:Y:S01]  /*7aa0*/  FFMA.FTZ R80, R200, -R80, R79 ;  /* 0x80000050c8507223 */ /* 0x000fe2000001004f */
[----:B------:R-:W-:Y:S01]  /*7ab0*/  FFMA.FTZ R76, R83, R141, R76 ;  /* 0x0000008d534c7223 */ /* 0x000fe2000001004c */
[-C--:B------:R-:W-:Y:S01]  /*7ac0*/  FFMA.FTZ R145, R63, R77.reuse, -R196 ;  /* 0x0000004d3f917223 */ /* 0x080fe200000108c4 */
[----:B------:R-:W-:Y:S01]  /*7ad0*/  FMUL.FTZ R77, R52, R77 ;  /* 0x0000004d344d7220 */ /* 0x000fe20000410000 */
[C---:B------:R-:W-:Y:S01]  /*7ae0*/  FMUL.FTZ R74, R80.reuse, R149 ;  /* 0x00000095504a7220 */ /* 0x040fe20000410000 */
[----:B------:R-:W-:Y:S01]  /*7af0*/  FADD.FTZ R75, R75, R76 ;  /* 0x0000004c4b4b7221 */ /* 0x000fe20000010000 */
[-C--:B------:R-:W-:Y:S01]  /*7b00*/  FMUL.FTZ R76, R80, R147.reuse ;  /* 0x00000093504c7220 */ /* 0x080fe20000410000 */
[----:B------:R-:W-:Y:S01]  /*7b10*/  FADD.FTZ R72, R72, R73 ;  /* 0x0000004948487221 */ /* 0x000fe20000010000 */
[----:B------:R-:W-:Y:S01]  /*7b20*/  FFMA.FTZ R74, R81, R147, R74 ;  /* 0x00000093514a7223 */ /* 0x000fe2000001004a */
[----:B------:R-:W-:Y:S01]  /*7b30*/  FFMA.FTZ R62, R161, R165, R62 ;  /* 0x000000a5a13e7223 */ /* 0x000fe2000001003e */
[----:B------:R-:W-:Y:S01]  /*7b40*/  FFMA.FTZ R73, R81, R149, -R76 ;  /* 0x0000009551497223 */ /* 0x000fe2000001084c */
[----:B------:R-:W-:Y:S01]  /*7b50*/  FMUL.FTZ R76, R13, R110 ;  /* 0x0000006e0d4c7220 */ /* 0x000fe20000410000 */
[----:B------:R0:W-:Y:S01]  /*7b60*/  STS [R58+0x423c], R77 ;  /* 0x00423c4d3a007388 */ /* 0x0001e20000000800 */
[----:B------:R-:W-:Y:S01]  /*7b70*/  FADD.FTZ R146, R75, R74 ;  /* 0x0000004a4b927221 */ /* 0x000fe20000010000 */
[C---:B------:R-:W-:Y:S01]  /*7b80*/  FMUL.FTZ R161, R13.reuse, R179 ;  /* 0x000000b30da17220 */ /* 0x040fe20000410000 */
[----:B------:R-:W-:Y:S01]  /*7b90*/  FMUL.FTZ R74, R14, R117 ;  /* 0x000000750e4a7220 */ /* 0x000fe20000410000 */
[----:B------:R-:W-:Y:S01]  /*7ba0*/  FMUL.FTZ R151, R13, R163 ;  /* 0x000000a30d977220 */ /* 0x000fe20000410000 */
[----:B------:R-:W-:Y:S01]  /*7bb0*/  FADD.FTZ R148, R72, R73 ;  /* 0x0000004948947221 */ /* 0x000fe20000010000 */
[----:B------:R-:W-:Y:S01]  /*7bc0*/  FMUL.FTZ R72, R6, R97 ;  /* 0x0000006106487220 */ /* 0x000fe20000410000 */
[-C--:B------:R-:W-:Y:S01]  /*7bd0*/  FFMA.FTZ R75, -R157, R74.reuse, R232 ;  /* 0x0000004a9d4b7223 */ /* 0x080fe200000101e8 */
[----:B------:R-:W-:Y:S01]  /*7be0*/  FFMA.FTZ R74, R201, -R74, R234 ;  /* 0x8000004ac94a7223 */ /* 0x000fe200000100ea */
[----:B------:R-:W-:Y:S01]  /*7bf0*/  FMUL.FTZ R152, R14, R177 ;  /* 0x000000b10e987220 */ /* 0x000fe20000410000 */
[-C--:B0-----:R-:W-:Y:S01]  /*7c00*/  FFMA.FTZ R77, R198, -R76.reuse, R225 ;  /* 0x8000004cc64d7223 */ /* 0x081fe200000100e1 */
[----:B------:R-:W-:Y:S01]  /*7c10*/  FFMA.FTZ R76, -R158, R76, R223 ;  /* 0x0000004c9e4c7223 */ /* 0x000fe200000101df */
[----:B------:R-:W-:Y:S01]  /*7c20*/  FMUL.FTZ R167, R110, R151 ;  /* 0x000000976ea77220 */ /* 0x000fe20000410000 */
[----:B------:R-:W-:Y:S01]  /*7c30*/  FADD.FTZ R88, R85, R88 ;  /* 0x0000005855587221 */ /* 0x000fe20000010000 */
[----:B------:R-:W-:Y:S01]  /*7c40*/  FMUL.FTZ R165, R77, R161 ;  /* 0x000000a14da57220 */ /* 0x000fe20000410000 */
[----:B------:R-:W-:Y:S01]  /*7c50*/  FFMA.FTZ R65, R160, R164, R65 ;  /* 0x000000a4a0417223 */ /* 0x000fe20000010041 */
[----:B------:R-:W-:Y:S01]  /*7c60*/  FMUL.FTZ R85, R180, UR42 ;  /* 0x0000002ab4557c20 */ /* 0x000fe20008410000 */
[----:B------:R-:W-:Y:S01]  /*7c70*/  FFMA.FTZ R73, -R159, R72, R228 ;  /* 0x000000489f497223 */ /* 0x000fe200000101e4 */
[-C--:B------:R-:W-:Y:S01]  /*7c80*/  FFMA.FTZ R169, R76, R151.reuse, R165 ;  /* 0x000000974ca97223 */ /* 0x080fe200000100a5 */
[----:B------:R-:W-:Y:S01]  /*7c90*/  FMUL.FTZ R151, R77, R151 ;  /* 0x000000974d977220 */ /* 0x000fe20000410000 */
[----:B------:R-:W-:Y:S01]  /*7ca0*/  FMUL.FTZ R150, R14, R95 ;  /* 0x0000005f0e967220 */ /* 0x000fe20000410000 */
[----:B------:R-:W-:Y:S01]  /*7cb0*/  FMUL.FTZ R160, R74, R152 ;  /* 0x000000984aa07220 */ /* 0x000fe20000410000 */
[----:B------:R-:W-:Y:S01]  /*7cc0*/  FFMA.FTZ R72, R199, -R72, R230 ;  /* 0x80000048c7487223 */ /* 0x000fe200000100e6 */
[----:B------:R-:W-:Y:S01]  /*7cd0*/  FMUL.FTZ R166, R6, R178 ;  /* 0x000000b206a67220 */ /* 0x000fe20000410000 */
[-C--:B------:R-:W-:Y:S01]  /*7ce0*/  FFMA.FTZ R171, R76, R161.reuse, -R151 ;  /* 0x000000a14cab7223 */ /* 0x080fe20000010897 */
[----:B------:R-:W-:Y:S01]  /*7cf0*/  FFMA.FTZ R85, R164, UR45, R85 ;  /* 0x0000002da4557c23 */ /* 0x000fe20008010055 */
[CC--:B------:R-:W-:Y:S01]  /*7d00*/  FFMA.FTZ R151, R75.reuse, R150.reuse, R160 ;  /* 0x000000964b977223 */ /* 0x0c0fe200000100a0 */
[----:B------:R-:W-:Y:S01]  /*7d10*/  FMUL.FTZ R160, R74, R150 ;  /* 0x000000964aa07220 */ /* 0x000fe20000410000 */
[----:B------:R-:W-:Y:S01]  /*7d20*/  FMUL.FTZ R164, R6, R162 ;  /* 0x000000a206a47220 */ /* 0x000fe20000410000 */
[----:B------:R-:W-:Y:S01]  /*7d30*/  FMUL.FTZ R168, R72, R166 ;  /* 0x000000a648a87220 */ /* 0x000fe20000410000 */
[----:B------:R-:W-:Y:S01]  /*7d40*/  FMUL.FTZ R181, R110, R161 ;  /* 0x000000a16eb57220 */ /* 0x000fe20000410000 */
[----:B------:R-:W-:Y:S01]  /*7d50*/  FADD.FTZ R146, R146, R151 ;  /* 0x0000009792927221 */ /* 0x000fe20000010000 */
[----:B------:R-:W-:Y:S01]  /*7d60*/  FFMA.FTZ R151, R75, R152, -R160 ;  /* 0x000000984b977223 */ /* 0x000fe200000108a0 */
[-C--:B------:R-:W-:Y:S01]  /*7d70*/  FMUL.FTZ R165, R72, R164.reuse ;  /* 0x000000a448a57220 */ /* 0x080fe20000410000 */
[C---:B------:R-:W-:Y:S01]  /*7d80*/  FFMA.FTZ R161, R73.reuse, R164, R168 ;  /* 0x000000a449a17223 */ /* 0x040fe200000100a8 */
        /* <DEDUP_REMOVED lines=12> */
[----:B0-----:R-:W-:Y:S01]  /*7e50*/  FMUL.FTZ R167, R97, R166 ;  /* 0x000000a661a77220 */ /* 0x001fe20000410000 */
        /* <DEDUP_REMOVED lines=23> */
[C---:B------:R-:W-:Y:S01]  /*7fd0*/  FMUL.FTZ R129, R119.reuse, R140 ;  /* 0x0000008c77817220 */ /* 0x040fe20000410000 */
[----:B------:R-:W-:Y:S01]  /*7fe0*/  FMUL.FTZ R131, R119, R138 ;  /* 0x0000008a77837220 */ /* 0x000fe20000410000 */
[----:B------:R2:W-:Y:S01]  /*7ff0*/  STS [R58+0x4224], R143 ;  /* 0x0042248f3a007388 */ /* 0x0005e20000000800 */
[----:B------:R-:W-:Y:S01]  /*8000*/  FADD.FTZ R126, R126, R67 ;  /* 0x000000437e7e7221 */ /* 0x000fe20000010000 */
[----:B------:R-:W-:Y:S01]  /*8010*/  FADD.FTZ R127, R128, R127 ;  /* 0x0000007f807f7221 */ /* 0x000fe20000010000 */
[----:B0-----:R-:W-:Y:S01]  /*8020*/  IADD3 R161, PT, PT, R122, 0x780, RZ ;  /* 0x000007807aa17810 */ /* 0x001fe20007ffe0ff */
[----:B------:R0:W-:Y:S01]  /*8030*/  STS [R58+0x4218], R147 ;  /* 0x004218933a007388 */ /* 0x0001e20000000800 */
[----:B------:R-:W-:Y:S01]  /*8040*/  FADD.FTZ R67, R126, R57 ;  /* 0x000000397e437221 */ /* 0x000fe20000010000 */
[C---:B------:R-:W-:Y:S01]  /*8050*/  IADD3 R57, PT, PT, R122.reuse, 0x80, RZ ;  /* 0x000000807a397810 */ /* 0x040fe20007ffe0ff */
[----:B------:R-:W-:Y:S01]  /*8060*/  FADD.FTZ R127, R127, R70 ;  /* 0x000000467f7f7221 */ /* 0x000fe20000010000 */
[----:B------:R3:W-:Y:S01]  /*8070*/  STS [R58+0x421c], R149 ;  /* 0x00421c953a007388 */ /* 0x0007e20000000800 */
[----:B-1----:R-:W-:Y:S01]  /*8080*/  IADD3 R151, PT, PT, R122, 0x700, RZ ;  /* 0x000007007a977810 */ /* 0x002fe20007ffe0ff */
[----:B------:R-:W-:Y:S01]  /*8090*/  FMUL.FTZ R231, R30, R231 ;  /* 0x000000e71ee77220 */ /* 0x000fe20000410000 */
[C---:B--2---:R-:W-:Y:S01]  /*80a0*/  IADD3 R143, PT, PT, R122.reuse, 0x500, RZ ;  /* 0x000005007a8f7810 */ /* 0x044fe20007ffe0ff */
[----:B------:R1:W-:Y:S01]  /*80b0*/  STS [R58+0x4210], R141 ;  /* 0x0042108d3a007388 */ /* 0x0003e20000000800 */
[C---:B------:R-:W-:Y:S01]  /*80c0*/  LOP3.LUT R165, R122.reuse, 0x800, RZ, 0xfc, !PT ;  /* 0x000008007aa57812 */ /* 0x040fe200078efcff */
[----:B------:R-:W-:Y:S01]  /*80d0*/  FADD.FTZ R70, R127, R56 ;  /* 0x000000387f467221 */ /* 0x000fe20000010000 */
[C---:B0-----:R-:W-:Y:S01]  /*80e0*/  IADD3 R147, PT, PT, R122.reuse, 0x600, RZ ;  /* 0x000006007a937810 */ /* 0x041fe20007ffe0ff */
[----:B------:R0:W-:Y:S01]  /*80f0*/  STS [R58+0x4214], R139 ;  /* 0x0042148b3a007388 */ /* 0x0001e20000000800 */
[C---:B------:R-:W-:Y:S01]  /*8100*/  IADD3 R167, PT, PT, R122.reuse, 0x880, RZ ;  /* 0x000008807aa77810 */ /* 0x040fe20007ffe0ff */
[----:B------:R-:W-:Y:S01]  /*8110*/  FMUL.FTZ R79, R29, -R79 ;  /* 0x8000004f1d4f7220 */ /* 0x000fe20000410000 */
[C---:B---3--:R-:W-:Y:S01]  /*8120*/  IADD3 R149, PT, PT, R122.reuse, 0x680, RZ ;  /* 0x000006807a957810 */ /* 0x048fe20007ffe0ff */
[----:B------:R2:W-:Y:S01]  /*8130*/  STS [R58+0x4208], R133 ;  /* 0x004208853a007388 */ /* 0x0005e20000000800 */
[C---:B------:R-:W-:Y:S01]  /*8140*/  IADD3 R169, PT, PT, R122.reuse, 0x900, RZ ;  /* 0x000009007aa97810 */ /* 0x040fe20007ffe0ff */
[----:B------:R-:W-:Y:S01]  /*8150*/  FMUL.FTZ R221, R25, -R221 ;  /* 0x800000dd19dd7220 */ /* 0x000fe20000410000 */
[C---:B-1----:R-:W-:Y:S01]  /*8160*/  IADD3 R141, PT, PT, R122.reuse, 0x380, RZ ;  /* 0x000003807a8d7810 */ /* 0x042fe20007ffe0ff */
[----:B------:R1:W-:Y:S01]  /*8170*/  STS [R58+0x420c], R135 ;  /* 0x00420c873a007388 */ /* 0x0003e20000000800 */
[----:B------:R-:W-:Y:S01]  /*8180*/  IADD3 R171, PT, PT, R122, 0x980, RZ ;  /* 0x000009807aab7810 */ /* 0x000fe20007ffe0ff */
[----:B------:R-:W-:Y:S01]  /*8190*/  FMUL.FTZ R229, R30, -R229 ;  /* 0x800000e51ee57220 */ /* 0x000fe20000410000 */
[C---:B0-----:R-:W-:Y:S01]  /*81a0*/  IADD3 R139, PT, PT, R122.reuse, 0x300, RZ ;  /* 0x000003007a8b7810 */ /* 0x041fe20007ffe0ff */
[----:B------:R0:W-:Y:S01]  /*81b0*/  STS [R58+0x4200], R129 ;  /* 0x004200813a007388 */ /* 0x0001e20000000800 */
[C---:B------:R-:W-:Y:S01]  /*81c0*/  IADD3 R181, PT, PT, R122.reuse, 0xa00, RZ ;  /* 0x00000a007ab57810 */ /* 0x040fe20007ffe0ff */
[----:B------:R-:W-:Y:S01]  /*81d0*/  FMUL.FTZ R227, R29, R227 ;  /* 0x000000e31de37220 */ /* 0x000fe20000410000 */
[C---:B--2---:R-:W-:Y:S01]  /*81e0*/  IADD3 R133, PT, PT, R122.reuse, 0x100, RZ ;  /* 0x000001007a857810 */ /* 0x044fe20007ffe0ff */
[----:B------:R2:W-:Y:S01]  /*81f0*/  STS [R58+0x4204], R131 ;  /* 0x004204833a007388 */ /* 0x0005e20000000800 */
[----:B------:R-:W-:Y:S01]  /*8200*/  IADD3 R183, PT, PT, R122, 0xa80, RZ ;  /* 0x00000a807ab77810 */ /* 0x000fe20007ffe0ff */
[----:B------:R-:W-:Y:S01]  /*8210*/  FMUL.FTZ R223, R26, R223 ;  /* 0x000000df1adf7220 */ /* 0x000fe20000410000 */
[----:B-1----:R-:W-:Y:S01]  /*8220*/  IADD3 R135, PT, PT, R122, 0x280, RZ ;  /* 0x000002807a877810 */ /* 0x002fe20007ffe0ff */
[----:B------:R-:W-:Y:S01]  /*8230*/  FMUL.FTZ R225, R26, -R225 ;  /* 0x800000e11ae17220 */ /* 0x000fe20000410000 */
[C---:B------:R-:W-:Y:S01]  /*8240*/  IADD3 R185, PT, PT, R122.reuse, 0xb00, RZ ;  /* 0x00000b007ab97810 */ /* 0x040fe20007ffe0ff */
[----:B------:R-:W-:Y:S01]  /*8250*/  FMUL.FTZ R219, R25, R219 ;  /* 0x000000db19db7220 */ /* 0x000fe20000410000 */
[----:B0-----:R-:W-:Y:S01]  /*8260*/  LOP3.LUT R129, R122, 0x400, RZ, 0xfc, !PT ;  /* 0x000004007a817812 */ /* 0x001fe200078efcff */
[----:B------:R-:W-:Y:S01]  /*8270*/  FMUL.FTZ R217, R22, -R217 ;  /* 0x800000d916d97220 */ /* 0x000fe20000410000 */
[C---:B------:R-:W-:Y:S01]  /*8280*/  IADD3 R187, PT, PT, R122.reuse, 0xb80, RZ ;  /* 0x00000b807abb7810 */ /* 0x040fe20007ffe0ff */
[C---:B------:R-:W-:Y:S01]  /*8290*/  FMUL.FTZ R211, R21.reuse, R211 ;  /* 0x000000d315d37220 */ /* 0x040fe20000410000 */
[----:B--2---:R-:W-:Y:S01]  /*82a0*/  IADD3 R131, PT, PT, R122, 0x480, RZ ;  /* 0x000004807a837810 */ /* 0x004fe20007ffe0ff */
[----:B------:R-:W-:Y:S01]  /*82b0*/  FMUL.FTZ R215, R22, R215 ;  /* 0x000000d716d77220 */ /* 0x000fe20000410000 */
[C---:B------:R-:W-:Y:S01]  /*82c0*/  LOP3.LUT R189, R122.reuse, 0xc00, RZ, 0xfc, !PT ;  /* 0x00000c007abd7812 */ /* 0x040fe200078efcff */
[----:B------:R-:W-:Y:S01]  /*82d0*/  FMUL.FTZ R213, R21, -R213 ;  /* 0x800000d515d57220 */ /* 0x000fe20000410000 */
[----:B------:R-:W-:Y:S01]  /*82e0*/  IADD3 R191, PT, PT, R122, 0xc80, RZ ;  /* 0x00000c807abf7810 */ /* 0x000fe20007ffe0ff */
[----:B------:R-:W-:Y:S01]  /*82f0*/  FMUL.FTZ R209, R18, R209 ;  /* 0x000000d112d17220 */ /* 0x000fe20000410000 */
[----:B------:R-:W-:Y:S01]  /*8300*/  IADD3 R193, PT, PT, R122, 0xd00, RZ ;  /* 0x00000d007ac17810 */ /* 0x000fe20007ffe0ff */
[----:B------:R-:W-:Y:S01]  /*8310*/  FMUL.FTZ R207, R18, -R207 ;  /* 0x800000cf12cf7220 */ /* 0x000fe20000410000 */
[----:B------:R-:W-:-:S02]  /*8320*/  IADD3 R195, PT, PT, R122, 0xd80, RZ ;  /* 0x00000d807ac37810 */ /* 0x000fc40007ffe0ff */
[----:B------:R-:W-:Y:S02]  /*8330*/  IADD3 R197, PT, PT, R122, 0xe00, RZ ;  /* 0x00000e007ac57810 */ /* 0x000fe40007ffe0ff */
        /* <DEDUP_REMOVED lines=53> */
[----:B------:R-:W3:Y:S01]  /*8690*/  LDS R197, [R192+0x4a00] ;  /* 0x004a0000c0c57984 */ /* 0x000ee20000000800 */
[----:B------:R-:W-:Y:S02]  /*86a0*/  LEA R148, R148, UR30, 0x2 ;  /* 0x0000001e94947c11 */ /* 0x000fe4000f8e10ff */
[----:B------:R-:W-:Y:S01]  /*86b0*/  LEA R146, R146, UR30, 0x2 ;  /* 0x0000001e92927c11 */ /* 0x000fe2000f8e10ff */
[----:B------:R-:W4:Y:S01]  /*86c0*/  LDS R195, [R190+0x4c00] ;  /* 0x004c0000bec37984 */ /* 0x000f220000000800 */
        /* <DEDUP_REMOVED lines=15> */
[----:B------:R-:W-:-:S03]  /*87c0*/  LEA R56, R237, UR30, 0x2 ;  /* 0x0000001eed387c11 */ /* 0x000fc6000f8e10ff */
        /* <DEDUP_REMOVED lines=25> */
[----:B-1----:R-:W1:Y:S03]  /*8960*/  LDC R231, c[0x0][0x388] ;  /* 0x0000e200ffe77b82 */ /* 0x002e660000000800 */
[----:B------:R4:W-:Y:S01]  /*8970*/  STS [R58+0x8400], R241 ;  /* 0x008400f13a007388 */ /* 0x0009e20000000800 */
[----:B--2---:R-:W-:-:S03]  /*8980*/  FMUL.FTZ R79, R24, R224 ;  /* 0x000000e0184f7220 */ /* 0x004fc60000410000 */
[----:B------:R2:W-:Y:S01]  /*8990*/  STS [R58+0x8404], R243 ;  /* 0x008404f33a007388 */ /* 0x0005e20000000800 */
[----:B---3--:R-:W-:-:S03]  /*89a0*/  FMUL.FTZ R221, R19, R214 ;  /* 0x000000d613dd7220 */ /* 0x008fc60000410000 */
[----:B------:R3:W-:Y:S01]  /*89b0*/  STS [R58+0x8440], R79 ;  /* 0x0084404f3a007388 */ /* 0x0007e20000000800 */
[----:B----4-:R-:W-:-:S03]  /*89c0*/  FMUL.FTZ R241, R28, R232 ;  /* 0x000000e81cf17220 */ /* 0x010fc60000410000 */
[----:B------:R4:W-:Y:S01]  /*89d0*/  STS [R58+0x8408], R245 ;  /* 0x008408f53a007388 */ /* 0x0009e20000000800 */
[----:B--2---:R-:W-:-:S03]  /*89e0*/  FMUL.FTZ R243, R28, -R234 ;  /* 0x800000ea1cf37220 */ /* 0x004fc60000410000 */
[----:B------:R2:W-:Y:S01]  /*89f0*/  STS [R58+0x840c], R247 ;  /* 0x00840cf73a007388 */ /* 0x0005e20000000800 */
[----:B---3--:R-:W-:Y:S01]  /*8a00*/  FMUL.FTZ R79, R20, R216 ;  /* 0x000000d8144f7220 */ /* 0x008fe20000410000 */
[----:B------:R-:W-:Y:S02]  /*8a10*/  FMUL.FTZ R216, R163, UR42 ;  /* 0x0000002aa3d87c20 */ /* 0x000fe40008410000 */
[----:B------:R3:W-:Y:S01]  /*8a20*/  STS [R58+0x8414], R229 ;  /* 0x008414e53a007388 */ /* 0x0007e20000000800 */
[----:B-1----:R-:W-:Y:S01]  /*8a30*/  LEA R214, R231, -R64, 0x1 ;  /* 0x80000040e7d67211 */ /* 0x002fe200078e08ff */
[----:B----4-:R-:W-:Y:S02]  /*8a40*/  FMUL.FTZ R245, R27, R228 ;  /* 0x000000e41bf57220 */ /* 0x010fe40000410000 */
[----:B------:R1:W-:Y:S01]  /*8a50*/  STS [R58+0x8418], R227 ;  /* 0x008418e33a007388 */ /* 0x0003e20000000800 */
[----:B------:R-:W-:Y:S01]  /*8a60*/  FMUL.FTZ R64, R179, UR42 ;  /* 0x0000002ab3407c20 */ /* 0x000fe20008410000 */
[----:B--2---:R-:W-:Y:S01]  /*8a70*/  FMUL.FTZ R247, R27, -R230 ;  /* 0x800000e61bf77220 */ /* 0x004fe20000410000 */
[C---:B------:R-:W-:Y:S01]  /*8a80*/  ISETP.GE.AND P0, PT, R214.reuse, 0x1, PT ;  /* 0x00000001d600780c */ /* 0x040fe20003f06270 */
[----:B------:R2:W-:Y:S01]  /*8a90*/  STS [R58+0x8430], R223 ;  /* 0x008430df3a007388 */ /* 0x0005e20000000800 */
[----:B------:R-:W-:Y:S01]  /*8aa0*/  ISETP.GE.AND P2, PT, R214, 0x81, PT ;  /* 0x00000081d600780c */ /* 0x000fe20003f46270 */
[----:B---3--:R-:W-:Y:S01]  /*8ab0*/  FMUL.FTZ R229, R23, -R222 ;  /* 0x800000de17e57220 */ /* 0x008fe20000410000 */
[----:B------:R-:W-:Y:S01]  /*8ac0*/  FFMA.FTZ R216, R179, UR45, -R216 ;  /* 0x0000002db3d87c23 */ /* 0x000fe200080108d8 */
[----:B------:R3:W-:Y:S01]  /*8ad0*/  STS [R58+0x8434], R225 ;  /* 0x008434e13a007388 */ /* 0x0007e20000000800 */
[----:B-1----:R-:W-:-:S03]  /*8ae0*/  FMUL.FTZ R227, R24, -R226 ;  /* 0x800000e218e37220 */ /* 0x002fc60000410000 */
[----:B------:R1:W-:Y:S01]  /*8af0*/  STS [R58+0x8438], R219 ;  /* 0x008438db3a007388 */ /* 0x0003e20000000800 */
[----:B--2---:R-:W-:-:S03]  /*8b00*/  FMUL.FTZ R223, R23, R220 ;  /* 0x000000dc17df7220 */ /* 0x004fc60000410000 */
[----:B------:R2:W-:Y:S01]  /*8b10*/  STS [R58+0x8454], R217 ;  /* 0x008454d93a007388 */ /* 0x0005e20000000800 */
[----:B---3--:R-:W-:-:S03]  /*8b20*/  FMUL.FTZ R225, R19, -R212 ;  /* 0x800000d413e17220 */ /* 0x008fc60000410000 */
[----:B------:R3:W-:Y:S01]  /*8b30*/  STS [R58+0x8458], R211 ;  /* 0x008458d33a007388 */ /* 0x0007e20000000800 */
[----:B-1----:R-:W-:Y:S01]  /*8b40*/  FMUL.FTZ R219, R20, -R218 ;  /* 0x800000da14db7220 */ /* 0x002fe20000410000 */
[----:B------:R-:W-:Y:S02]  /*8b50*/  LEA R218, R210, UR31, 0x2 ;  /* 0x0000001fd2da7c11 */ /* 0x000fe4000f8e10ff */
[----:B------:R1:W-:Y:S01]  /*8b60*/  STS [R58+0x8460], R79 ;  /* 0x0084604f3a007388 */ /* 0x0003e20000000800 */
[----:B------:R-:W-:Y:S01]  /*8b70*/  FMUL.FTZ R210, R177, UR42 ;  /* 0x0000002ab1d27c20 */ /* 0x000fe20008410000 */
[----:B--2---:R-:W-:Y:S01]  /*8b80*/  FMUL.FTZ R217, R17, -R206 ;  /* 0x800000ce11d97220 */ /* 0x004fe20000410000 */
[----:B------:R-:W-:Y:S01]  /*8b90*/  FMUL.FTZ R206, R175, UR42 ;  /* 0x0000002aafce7c20 */ /* 0x000fe20008410000 */
[----:B------:R-:W-:Y:S01]  /*8ba0*/  STS [R58+0x8420], R241 ;  /* 0x008420f13a007388 */ /* 0x000fe20000000800 */
[----:B------:R-:W-:Y:S01]  /*8bb0*/  FFMA.FTZ R210, R95, UR45, R210 ;  /* 0x0000002d5fd27c23 */ /* 0x000fe200080100d2 */
[----:B---3--:R-:W-:Y:S01]  /*8bc0*/  FMUL.FTZ R211, R17, R208 ;  /* 0x000000d011d37220 */ /* 0x008fe20000410000 */
[----:B------:R-:W-:Y:S01]  /*8bd0*/  FFMA.FTZ R206, R93, UR45, R206 ;  /* 0x0000002d5dce7c23 */ /* 0x000fe200080100ce */
[----:B------:R-:W-:Y:S01]  /*8be0*/  STS [R58+0x8424], R243 ;  /* 0x008424f33a007388 */ /* 0x000fe20000000800 */
[----:B-1----:R-:W-:-:S03]  /*8bf0*/  FMUL.FTZ R79, R178, UR42 ;  /* 0x0000002ab24f7c20 */ /* 0x002fc60008410000 */
[----:B------:R-:W-:Y:S01]  /*8c00*/  STS [R58+0x8428], R245 ;  /* 0x008428f53a007388 */ /* 0x000fe20000000800 */
[----:B------:R-:W-:Y:S01]  /*8c10*/  FFMA.FTZ R212, R162, UR45, R79 ;  /* 0x0000002da2d47c23 */ /* 0x000fe2000801004f */
[----:B------:R-:W-:Y:S02]  /*8c20*/  FMUL.FTZ R79, R176, UR42 ;  /* 0x0000002ab04f7c20 */ /* 0x000fe40008410000 */
[----:B------:R-:W-:Y:S02]  /*8c30*/  STS [R58+0x842c], R247 ;  /* 0x00842cf73a007388 */ /* 0x000fe40000000800 */
[----:B------:R-:W-:Y:S02]  /*8c40*/  FFMA.FTZ R208, R94, UR45, R79 ;  /* 0x0000002d5ed07c23 */ /* 0x000fe4000801004f */
[----:B------:R-:W-:Y:S01]  /*8c50*/  STS [R58+0x8444], R227 ;  /* 0x008444e33a007388 */ /* 0x000fe20000000800 */
[----:B------:R-:W-:-:S03]  /*8c60*/  FMUL.FTZ R79, R174, UR42 ;  /* 0x0000002aae4f7c20 */ /* 0x000fc60008410000 */
[----:B------:R-:W-:Y:S04]  /*8c70*/  STS [R58+0x8448], R223 ;  /* 0x008448df3a007388 */ /* 0x000fe80000000800 */
[----:B------:R-:W-:Y:S04]  /*8c80*/  STS [R58+0x844c], R229 ;  /* 0x00844ce53a007388 */ /* 0x000fe80000000800 */
[----:B------:R1:W-:Y:S04]  /*8c90*/  STS [R58+0x8450], R215 ;  /* 0x008450d73a007388 */ /* 0x0003e80000000800 */
[----:B------:R2:W-:Y:S04]  /*8ca0*/  STS [R58+0x845c], R213 ;  /* 0x00845cd53a007388 */ /* 0x0005e80000000800 */
[----:B------:R3:W-:Y:S01]  /*8cb0*/  STS [R58+0x8464], R219 ;  /* 0x008464db3a007388 */ /* 0x0007e20000000800 */
[----:B-1----:R-:W-:Y:S01]  /*8cc0*/  FFMA.FTZ R215, R163, UR45, R64 ;  /* 0x0000002da3d77c23 */ /* 0x002fe20008010040 */
[----:B------:R-:W-:-:S02]  /*8cd0*/  FMUL.FTZ R64, R95, UR42 ;  /* 0x0000002a5f407c20 */ /* 0x000fc40008410000 */
[----:B------:R-:W-:Y:S01]  /*8ce0*/  STS [R58+0x8468], R221 ;  /* 0x008468dd3a007388 */ /* 0x000fe20000000800 */
[----:B--2---:R-:W-:-:S03]  /*8cf0*/  FMUL.FTZ R213, R162, UR42 ;  /* 0x0000002aa2d57c20 */ /* 0x004fc60008410000 */
[----:B------:R-:W-:Y:S01]  /*8d00*/  STS [R58+0x846c], R225 ;  /* 0x00846ce13a007388 */ /* 0x000fe20000000800 */
[----:B---3--:R-:W-:Y:S01]  /*8d10*/  FMUL.FTZ R219, R92, UR42 ;  /* 0x0000002a5cdb7c20 */ /* 0x008fe20008410000 */
[----:B------:R-:W-:Y:S02]  /*8d20*/  FFMA.FTZ R213, R178, UR45, -R213 ;  /* 0x0000002db2d57c23 */ /* 0x000fe400080108d5 */
[----:B------:R1:W-:Y:S01]  /*8d30*/  STS [R58+0x8470], R209 ;  /* 0x008470d13a007388 */ /* 0x0003e20000000800 */
[----:B------:R-:W-:-:S03]  /*8d40*/  FFMA.FTZ R78, R174, UR45, -R219 ;  /* 0x0000002dae4e7c23 */ /* 0x000fc600080108db */
[----:B------:R-:W-:Y:S04]  /*8d50*/  STS [R58+0x8474], R207 ;  /* 0x008474cf3a007388 */ /* 0x000fe80000000800 */
[----:B------:R2:W-:Y:S01]  /*8d60*/  STS [R58+0x8478], R211 ;  /* 0x008478d33a007388 */ /* 0x0005e20000000800 */
[----:B-1----:R-:W-:-:S03]  /*8d70*/  FMUL.FTZ R209, R94, UR42 ;  /* 0x0000002a5ed17c20 */ /* 0x002fc60008410000 */
[----:B------:R1:W-:Y:S01]  /*8d80*/  STS [R58+0x847c], R217 ;  /* 0x00847cd93a007388 */ /* 0x0003e20000000800 */
[----:B------:R-:W-:Y:S01]  /*8d90*/  FFMA.FTZ R209, R176, UR45, -R209 ;  /* 0x0000002db0d17c23 */ /* 0x000fe200080108d1 */
[----:B--2---:R-:W-:Y:S01]  /*8da0*/  FFMA.FTZ R211, R177, UR45, -R64 ;  /* 0x0000002db1d37c23 */ /* 0x004fe20008010840 */
[----:B------:R-:W-:Y:S01]  /*8db0*/  FFMA.FTZ R64, R92, UR45, R79 ;  /* 0x0000002d5c407c23 */ /* 0x000fe2000801004f */
[----:B-1----:R-:W-:Y:S01]  /*8dc0*/  FMUL.FTZ R58, R93, UR42 ;  /* 0x0000002a5d3a7c20 */ /* 0x002fe20008410000 */
[----:B------:R-:W-:-:S03]  /*8dd0*/  FMUL.FTZ R217, R173, UR42 ;  /* 0x0000002aadd97c20 */ /* 0x000fc60008410000 */
[----:B------:R-:W-:Y:S01]  /*8de0*/  FFMA.FTZ R207, R175, UR45, -R58 ;  /* 0x0000002dafcf7c23 */ /* 0x000fe2000801083a */
[----:B------:R-:W-:-:S04]  /*8df0*/  FMUL.FTZ R58, R84, UR42 ;  /* 0x0000002a543a7c20 */ /* 0x000fc80008410000 */
[----:B------:R-:W-:Y:S01]  /*8e00*/  FFMA.FTZ R79, R173, UR45, -R58 ;  /* 0x0000002dad4f7c23 */ /* 0x000fe2000801083a */
[----:B------:R-:W-:Y:S01]  /*8e10*/  FFMA.FTZ R58, R84, UR45, R217 ;  /* 0x0000002d543a7c23 */ /* 0x000fe200080100d9 */
[----:B------:R-:W-:Y:S06]  /*8e20*/  BAR.SYNC.DEFER_BLOCKING 0x0 ;  /* 0x0000000000007b1d */ /* 0x000fec0000010000 */
[----:B0-----:R-:W-:Y:S05]  /*8e30*/  @!P0 BRA `(.L_x_5410) ;  /* 0x00000000000c8947 */ /* 0x001fea0003800000 */
[----:B------:R-:W0:Y:S04]  /*8e40*/  LDS R217, [R218+0x4200] ;  /* 0x00420000dad97984 */ /* 0x000e280000000800 */
[----:B------:R1:W-:Y:S04]  /*8e50*/  REDG.E.ADD.F32.FTZ.RN.STRONG.GPU desc[UR28][R60.64], R239 ;  /* 0x000000ef3c0079a6 */ /* 0x0003e8000c12f31c */
[----:B0-----:R1:W-:Y:S02]  /*8e60*/  REDG.E.ADD.F32.FTZ.RN.STRONG.GPU desc[UR28][R68.64], R217 ;  /* 0x000000d9440079a6 */ /* 0x0013e4000c12f31c */
.L_x_5410:
[----:B------:R-:W-:Y:S05]  /*8e70*/  BSYNC.RECONVERGENT B0 ;  /* 0x0000000000007941 */ /* 0x000fea0003800200 */
.L_x_5409:
[----:B-1----:R0:W1:Y:S01]  /*8e80*/  LDS R217, [R204+0x8600] ;  /* 0x00860000ccd97984 */ /* 0x0020620000000800 */
[----:B------:R-:W-:Y:S04]  /*8e90*/  BSSY.RECONVERGENT B0, `(.L_x_5411) ;  /* 0x0000004000007945 */ /* 0x000fe80003800200 */
[----:B------:R-:W-:Y:S05]  /*8ea0*/  @!P2 BRA `(.L_x_5412) ;  /* 0x000000000008a947 */ /* 0x000fea0003800000 */
[----:B------:R2:W-:Y:S04]  /*8eb0*/  REDG.E.ADD.F32.FTZ.RN.STRONG.GPU desc[UR28][R60.64+0x200], R237 ;  /* 0x000200ed3c0079a6 */ /* 0x0005e8000c12f31c */
[----:B-1----:R2:W-:Y:S02]  /*8ec0*/  REDG.E.ADD.F32.FTZ.RN.STRONG.GPU desc[UR28][R68.64+0x200], R217 ;  /* 0x000200d9440079a6 */ /* 0x0025e4000c12f31c */
.L_x_5412:
[----:B------:R-:W-:Y:S05]  /*8ed0*/  BSYNC.RECONVERGENT B0 ;  /* 0x0000000000007941 */ /* 0x000fea0003800200 */
.L_x_5411:
[----:B-12---:R1:W2:Y:S01]  /*8ee0*/  LDS R217, [R196+0x8800] ;  /* 0x00880000c4d97984 */ /* 0x0062a20000000800 */
[C---:B------:R-:W-:Y:S01]  /*8ef0*/  ISETP.GE.AND P6, PT, R214.reuse, 0x101, PT ;  /* 0x00000101d600780c */ /* 0x040fe20003fc6270 */
[----:B------:R-:W-:Y:S01]  /*8f00*/  BSSY.RECONVERGENT B0, `(.L_x_5413) ;  /* 0x0000009000007945 */ /* 0x000fe20003800200 */
[C---:B------:R-:W-:Y:S02]  /*8f10*/  ISETP.GE.AND P0, PT, R214.reuse, 0x181, PT ;  /* 0x00000181d600780c */ /* 0x040fe40003f06270 */
[C---:B------:R-:W-:Y:S02]  /*8f20*/  ISETP.GE.AND P2, PT, R214.reuse, 0x201, PT ;  /* 0x00000201d600780c */ /* 0x040fe40003f46270 */
[C---:B------:R-:W-:Y:S02]  /*8f30*/  ISETP.GE.AND P3, PT, R214.reuse, 0x281, PT ;  /* 0x00000281d600780c */ /* 0x040fe40003f66270 */
[C---:B------:R-:W-:Y:S02]  /*8f40*/  ISETP.GE.AND P4, PT, R214.reuse, 0x301, PT ;  /* 0x00000301d600780c */ /* 0x040fe40003f86270 */
[----:B------:R-:W-:-:S03]  /*8f50*/  ISETP.GE.AND P5, PT, R214, 0x381, PT ;  /* 0x00000381d600780c */ /* 0x000fc60003fa6270 */
[----:B------:R-:W-:Y:S10]  /*8f60*/  @!P6 BRA `(.L_x_5414) ;  /* 0x000000000008e947 */ /* 0x000ff40003800000 */
[----:B------:R3:W-:Y:S04]  /*8f70*/  REDG.E.ADD.F32.FTZ.RN.STRONG.GPU desc[UR28][R60.64+0x400], R235 ;  /* 0x000400eb3c0079a6 */ /* 0x0007e8000c12f31c */
[----:B--2---:R3:W-:Y:S02]  /*8f80*/  REDG.E.ADD.F32.FTZ.RN.STRONG.GPU desc[UR28][R68.64+0x400], R217 ;  /* 0x000400d9440079a6 */ /* 0x0047e4000c12f31c */
.L_x_5414:
[----:B------:R-:W-:Y:S05]  /*8f90*/  BSYNC.RECONVERGENT B0 ;  /* 0x0000000000007941 */ /* 0x000fea0003800200 */
.L_x_5413:
[----:B--23--:R2:W3:Y:S01]  /*8fa0*/  LDS R217, [R194+0x8a00] ;  /* 0x008a0000c2d97984 */ /* 0x00c4e20000000800 */
[----:B------:R-:W-:Y:S04]  /*8fb0*/  BSSY.RECONVERGENT B0, `(.L_x_5415) ;  /* 0x0000004000007945 */ /* 0x000fe80003800200 */
[----:B------:R-:W-:Y:S05]  /*8fc0*/  @!P0 BRA `(.L_x_5416) ;  /* 0x0000000000088947 */ /* 0x000fea0003800000 */
[----:B------:R4:W-:Y:S04]  /*8fd0*/  REDG.E.ADD.F32.FTZ.RN.STRONG.GPU desc[UR28][R60.64+0x600], R233 ;  /* 0x000600e93c0079a6 */ /* 0x0009e8000c12f31c */
[----:B---3--:R4:W-:Y:S02]  /*8fe0*/  REDG.E.ADD.F32.FTZ.RN.STRONG.GPU desc[UR28][R68.64+0x600], R217 ;  /* 0x000600d9440079a6 */ /* 0x0089e4000c12f31c */
.L_x_5416:
[----:B------:R-:W-:Y:S05]  /*8ff0*/  BSYNC.RECONVERGENT B0 ;  /* 0x0000000000007941 */ /* 0x000fea0003800200 */
.L_x_5415:
[----:B---34-:R3:W4:Y:S01]  /*9000*/  LDS R217, [R192+0x8c00] ;  /* 0x008c0000c0d97984 */ /* 0x0187220000000800 */
[----:B------:R-:W-:Y:S04]  /*9010*/  BSSY.RECONVERGENT B0, `(.L_x_5417) ;  /* 0x0000004000007945 */ /* 0x000fe80003800200 */
[----:B------:R-:W-:Y:S05]  /*9020*/  @!P2 BRA `(.L_x_5418) ;  /* 0x000000000008a947 */ /* 0x000fea0003800000 */
[----:B------:R0:W-:Y:S04]  /*9030*/  REDG.E.ADD.F32.FTZ.RN.STRONG.GPU desc[UR28][R60.64+0x800], R197 ;  /* 0x000800c53c0079a6 */ /* 0x0001e8000c12f31c */
[----:B----4-:R0:W-:Y:S02]  /*9040*/  REDG.E.ADD.F32.FTZ.RN.STRONG.GPU desc[UR28][R68.64+0x800], R217 ;  /* 0x000800d9440079a6 */ /* 0x0101e4000c12f31c */
.L_x_5418:
[----:B------:R-:W-:Y:S05]  /*9050*/  BSYNC.RECONVERGENT B0 ;  /* 0x0000000000007941 */ /* 0x000fea0003800200 */
.L_x_5417:
[----:B0-----:R0:W0:Y:S01]  /*9060*/  LDS R197, [R190+0x8e00] ;  /* 0x008e0000bec57984 */ /* 0x0010220000000800 */
[----:B------:R-:W-:Y:S04]  /*9070*/  BSSY.RECONVERGENT B0, `(.L_x_5419) ;  /* 0x0000004000007945 */ /* 0x000fe80003800200 */
[----:B------:R-:W-:Y:S05]  /*9080*/  @!P3 BRA `(.L_x_5420) ;  /* 0x000000000008b947 */ /* 0x000fea0003800000 */
[----:B------:R1:W-:Y:S04]  /*9090*/  REDG.E.ADD.F32.FTZ.RN.STRONG.GPU desc[UR28][R60.64+0xa00], R195 ;  /* 0x000a00c33c0079a6 */ /* 0x0003e8000c12f31c */
[----:B0-----:R1:W-:Y:S02]  /*90a0*/  REDG.E.ADD.F32.FTZ.RN.STRONG.GPU desc[UR28][R68.64+0xa00], R197 ;  /* 0x000a00c5440079a6 */ /* 0x0013e4000c12f31c */
.L_x_5420:
[----:B------:R-:W-:Y:S05]  /*90b0*/  BSYNC.RECONVERGENT B0 ;  /* 0x0000000000007941 */ /* 0x000fea0003800200 */
.L_x_5419:
[----:B-1----:R1:W0:Y:S01]  /*90c0*/  LDS R195, [R188+0x9000] ;  /* 0x00900000bcc37984 */ /* 0x0022220000000800 */
[----:B------:R-:W-:Y:S04]  /*90d0*/  BSSY.RECONVERGENT B0, `(.L_x_5421) ;  /* 0x0000004000007945 */ /* 0x000fe80003800200 */
[----:B------:R-:W-:Y:S05]  /*90e0*/  @!P4 BRA `(.L_x_5422) ;  /* 0x000000000008c947 */ /* 0x000fea0003800000 */
[----:B------:R1:W-:Y:S04]  /*90f0*/  REDG.E.ADD.F32.FTZ.RN.STRONG.GPU desc[UR28][R60.64+0xc00], R193 ;  /* 0x000c00c13c0079a6 */ /* 0x0003e8000c12f31c */
[----:B0-----:R1:W-:Y:S02]  /*9100*/  REDG.E.ADD.F32.FTZ.RN.STRONG.GPU desc[UR28][R68.64+0xc00], R195 ;  /* 0x000c00c3440079a6 */ /* 0x0013e4000c12f31c */
.L_x_5422:
[----:B------:R-:W-:Y:S05]  /*9110*/  BSYNC.RECONVERGENT B0 ;  /* 0x0000000000007941 */ /* 0x000fea0003800200 */
.L_x_5421:
[----:B-1----:R1:W0:Y:S01]  /*9120*/  LDS R193, [R186+0x9200] ;  /* 0x00920000bac17984 */ /* 0x0022220000000800 */
[----:B------:R-:W-:Y:S04]  /*9130*/  BSSY.RECONVERGENT B0, `(.L_x_5423) ;  /* 0x0000004000007945 */ /* 0x000fe80003800200 */
[----:B------:R-:W-:Y:S05]  /*9140*/  @!P5 BRA `(.L_x_5424) ;  /* 0x000000000008d947 */ /* 0x000fea0003800000 */
[----:B------:R1:W-:Y:S04]  /*9150*/  REDG.E.ADD.F32.FTZ.RN.STRONG.GPU desc[UR28][R60.64+0xe00], R191 ;  /* 0x000e00bf3c0079a6 */ /* 0x0003e8000c12f31c */
[----:B0-----:R1:W-:Y:S02]  /*9160*/  REDG.E.ADD.F32.FTZ.RN.STRONG.GPU desc[UR28][R68.64+0xe00], R193 ;  /* 0x000e00c1440079a6 */ /* 0x0013e4000c12f31c */
.L_x_5424:
[----:B------:R-:W-:Y:S05]  /*9170*/  BSYNC.RECONVERGENT B0 ;  /* 0x0000000000007941 */ /* 0x000fea0003800200 */
.L_x_5423:
[----:B-1----:R1:W0:Y:S01]  /*9180*/  LDS R191, [R184+0x9400] ;  /* 0x00940000b8bf7984 */ /* 0x0022220000000800 */
[C---:B------:R-:W-:Y:S01]  /*9190*/  ISETP.GE.AND P6, PT, R214.reuse, 0x401, PT ;  /* 0x00000401d600780c */ /* 0x040fe20003fc6270 */
[----:B------:R-:W-:Y:S01]  /*91a0*/  BSSY.RECONVERGENT B0, `(.L_x_5425) ;  /* 0x0000009000007945 */ /* 0x000fe20003800200 */
[C---:B------:R-:W-:Y:S02]  /*91b0*/  ISETP.GE.AND P0, PT, R214.reuse, 0x481, PT ;  /* 0x00000481d600780c */ /* 0x040fe40003f06270 */
[C---:B------:R-:W-:Y:S02]  /*91c0*/  ISETP.GE.AND P2, PT, R214.reuse, 0x501, PT ;  /* 0x00000501d600780c */ /* 0x040fe40003f46270 */
[C---:B------:R-:W-:Y:S02]  /*91d0*/  ISETP.GE.AND P3, PT, R214.reuse, 0x581, PT ;  /* 0x00000581d600780c */ /* 0x040fe40003f66270 */
[C---:B------:R-:W-:Y:S02]  /*91e0*/  ISETP.GE.AND P4, PT, R214.reuse, 0x601, PT ;  /* 0x00000601d600780c */ /* 0x040fe40003f86270 */
[----:B------:R-:W-:-:S03]  /*91f0*/  ISETP.GE.AND P5, PT, R214, 0x681, PT ;  /* 0x00000681d600780c */ /* 0x000fc60003fa6270 */
[----:B-1----:R-:W-:Y:S10]  /*9200*/  @!P6 BRA `(.L_x_5426) ;  /* 0x000000000008e947 */ /* 0x002ff40003800000 */
[----:B------:R1:W-:Y:S04]  /*9210*/  REDG.E.ADD.F32.FTZ.RN.STRONG.GPU desc[UR28][R60.64+0x1000], R189 ;  /* 0x001000bd3c0079a6 */ /* 0x0003e8000c12f31c */
[----:B0-----:R1:W-:Y:S02]  /*9220*/  REDG.E.ADD.F32.FTZ.RN.STRONG.GPU desc[UR28][R68.64+0x1000], R191 ;  /* 0x001000bf440079a6 */ /* 0x0013e4000c12f31c */
.L_x_5426:
[----:B------:R-:W-:Y:S05]  /*9230*/  BSYNC.RECONVERGENT B0 ;  /* 0x0000000000007941 */ /* 0x000fea0003800200 */
.L_x_5425:
[----:B-1----:R1:W0:Y:S01]  /*9240*/  LDS R189, [R182+0x9600] ;  /* 0x00960000b6bd7984 */ /* 0x0022220000000800 */
[----:B------:R-:W-:Y:S04]  /*9250*/  BSSY.RECONVERGENT B0, `(.L_x_5427) ;  /* 0x0000004000007945 */ /* 0x000fe80003800200 */
[----:B------:R-:W-:Y:S05]  /*9260*/  @!P0 BRA `(.L_x_5428) ;  /* 0x0000000000088947 */ /* 0x000fea0003800000 */
[----:B------:R1:W-:Y:S04]  /*9270*/  REDG.E.ADD.F32.FTZ.RN.STRONG.GPU desc[UR28][R60.64+0x1200], R187 ;  /* 0x001200bb3c0079a6 */ /* 0x0003e8000c12f31c */
[----:B0-----:R1:W-:Y:S02]  /*9280*/  REDG.E.ADD.F32.FTZ.RN.STRONG.GPU desc[UR28][R68.64+0x1200], R189 ;  /* 0x001200bd440079a6 */ /* 0x0013e4000c12f31c */
.L_x_5428:
[----:B------:R-:W-:Y:S05]  /*9290*/  BSYNC.RECONVERGENT B0 ;  /* 0x0000000000007941 */ /* 0x000fea0003800200 */
.L_x_5427:
[----:B-1----:R1:W0:Y:S01]  /*92a0*/  LDS R187, [R180+0x9800] ;  /* 0x00980000b4bb7984 */ /* 0x0022220000000800 */
[----:B------:R-:W-:Y:S04]  /*92b0*/  BSSY.RECONVERGENT B0, `(.L_x_5429) ;  /* 0x0000004000007945 */ /* 0x000fe80003800200 */
[----:B------:R-:W-:Y:S05]  /*92c0*/  @!P2 BRA `(.L_x_5430) ;  /* 0x000000000008a947 */ /* 0x000fea0003800000 */
[----:B------:R1:W-:Y:S04]  /*92d0*/  REDG.E.ADD.F32.FTZ.RN.STRONG.GPU desc[UR28][R60.64+0x1400], R185 ;  /* 0x001400b93c0079a6 */ /* 0x0003e8000c12f31c */
[----:B0-----:R1:W-:Y:S02]  /*92e0*/  REDG.E.ADD.F32.FTZ.RN.STRONG.GPU desc[UR28][R68.64+0x1400], R187 ;  /* 0x001400bb440079a6 */ /* 0x0013e4000c12f31c */
.L_x_5430:
[----:B------:R-:W-:Y:S05]  /*92f0*/  BSYNC.RECONVERGENT B0 ;  /* 0x0000000000007941 */ /* 0x000fea0003800200 */
.L_x_5429:
[----:B-1----:R1:W0:Y:S01]  /*9300*/  LDS R185, [R172+0x9a00] ;  /* 0x009a0000acb97984 */ /* 0x0022220000000800 */
[----:B------:R-:W-:Y:S04]  /*9310*/  BSSY.RECONVERGENT B0, `(.L_x_5431) ;  /* 0x0000004000007945 */ /* 0x000fe80003800200 */
[----:B------:R-:W-:Y:S05]  /*9320*/  @!P3 BRA `(.L_x_5432) ;  /* 0x000000000008b947 */ /* 0x000fea0003800000 */
[----:B------:R1:W-:Y:S04]  /*9330*/  REDG.E.ADD.F32.FTZ.RN.STRONG.GPU desc[UR28][R60.64+0x1600], R183 ;  /* 0x001600b73c0079a6 */ /* 0x0003e8000c12f31c */
[----:B0-----:R1:W-:Y:S02]  /*9340*/  REDG.E.ADD.F32.FTZ.RN.STRONG.GPU desc[UR28][R68.64+0x1600], R185 ;  /* 0x001600b9440079a6 */ /* 0x0013e4000c12f31c */
.L_x_5432:
[----:B------:R-:W-:Y:S05]  /*9350*/  BSYNC.RECONVERGENT B0 ;  /* 0x0000000000007941 */ /* 0x000fea0003800200 */
.L_x_5431:
[----:B-1----:R1:W0:Y:S01]  /*9360*/  LDS R183, [R170+0x9c00] ;  /* 0x009c0000aab77984 */ /* 0x0022220000000800 */
[----:B------:R-:W-:Y:S04]  /*9370*/  BSSY.RECONVERGENT B0, `(.L_x_5433) ;  /* 0x0000004000007945 */ /* 0x000fe80003800200 */
[----:B------:R-:W-:Y:S05]  /*9380*/  @!P4 BRA `(.L_x_5434) ;  /* 0x000000000008c947 */ /* 0x000fea0003800000 */
[----:B------:R1:W-:Y:S04]  /*9390*/  REDG.E.ADD.F32.FTZ.RN.STRONG.GPU desc[UR28][R60.64+0x1800], R181 ;  /* 0x001800b53c0079a6 */ /* 0x0003e8000c12f31c */
[----:B0-----:R1:W-:Y:S02]  /*93a0*/  REDG.E.ADD.F32.FTZ.RN.STRONG.GPU desc[UR28][R68.64+0x1800], R183 ;  /* 0x001800b7440079a6 */ /* 0x0013e4000c12f31c */
.L_x_5434:
[----:B------:R-:W-:Y:S05]  /*93b0*/  BSYNC.RECONVERGENT B0 ;  /* 0x0000000000007941 */ /* 0x000fea0003800200 */
.L_x_5433:
[----:B-1----:R1:W0:Y:S01]  /*93c0*/  LDS R181, [R168+0x9e00] ;  /* 0x009e0000a8b57984 */ /* 0x0022220000000800 */
[----:B------:R-:W-:Y:S04]  /*93d0*/  BSSY.RECONVERGENT B0, `(.L_x_5435) ;  /* 0x0000004000007945 */ /* 0x000fe80003800200 */
[----:B------:R-:W-:Y:S05]  /*93e0*/  @!P5 BRA `(.L_x_5436) ;  /* 0x000000000008d947 */ /* 0x000fea0003800000 */
[----:B------:R1:W-:Y:S04]  /*93f0*/  REDG.E.ADD.F32.FTZ.RN.STRONG.GPU desc[UR28][R60.64+0x1a00], R171 ;  /* 0x001a00ab3c0079a6 */ /* 0x0003e8000c12f31c */
[----:B0-----:R1:W-:Y:S02]  /*9400*/  REDG.E.ADD.F32.FTZ.RN.STRONG.GPU desc[UR28][R68.64+0x1a00], R181 ;  /* 0x001a00b5440079a6 */ /* 0x0013e4000c12f31c */
.L_x_5436:
[----:B------:R-:W-:Y:S05]  /*9410*/  BSYNC.RECONVERGENT B0 ;  /* 0x0000000000007941 */ /* 0x000fea0003800200 */
.L_x_5435:
        /* <DEDUP_REMOVED lines=11> */
.L_x_5438:
[----:B------:R-:W-:Y:S05]  /*94d0*/  BSYNC.RECONVERGENT B0 ;  /* 0x0000000000007941 */ /* 0x000fea0003800200 */
.L_x_5437:
[----:B-1----:R1:W0:Y:S01]  /*94e0*/  LDS R169, [R164+0xa200] ;  /* 0x00a20000a4a97984 */ /* 0x0022220000000800 */
[----:B------:R-:W-:Y:S04]  /*94f0*/  BSSY.RECONVERGENT B0, `(.L_x_5439) ;  /* 0x0000004000007945 */ /* 0x000fe80003800200 */
[----:B------:R-:W-:Y:S05]  /*9500*/  @!P0 BRA `(.L_x_5440) ;  /* 0x0000000000088947 */ /* 0x000fea0003800000 */
[----:B------:R1:W-:Y:S04]  /*9510*/  REDG.E.ADD.F32.FTZ.RN.STRONG.GPU desc[UR28][R60.64+0x1e00], R167 ;  /* 0x001e00a73c0079a6 */ /* 0x0003e8000c12f31c */
[----:B0-----:R1:W-:Y:S02]  /*9520*/  REDG.E.ADD.F32.FTZ.RN.STRONG.GPU desc[UR28][R68.64+0x1e00], R169 ;  /* 0x001e00a9440079a6 */ /* 0x0013e4000c12f31c */
.L_x_5440:
[----:B------:R-:W-:Y:S05]  /*9530*/  BSYNC.RECONVERGENT B0 ;  /* 0x0000000000007941 */ /* 0x000fea0003800200 */
.L_x_5439:
[----:B-1----:R1:W0:Y:S01]  /*9540*/  LDS R167, [R160+0xa400] ;  /* 0x00a40000a0a77984 */ /* 0x0022220000000800 */
[----:B------:R-:W-:Y:S04]  /*9550*/  BSSY.RECONVERGENT B0, `(.L_x_5441) ;  /* 0x0000004000007945 */ /* 0x000fe80003800200 */
[----:B------:R-:W-:Y:S05]  /*9560*/  @!P2 BRA `(.L_x_5442) ;  /* 0x000000000008a947 */ /* 0x000fea0003800000 */
[----:B------:R1:W-:Y:S04]  /*9570*/  REDG.E.ADD.F32.FTZ.RN.STRONG.GPU desc[UR28][R60.64+0x2000], R165 ;  /* 0x002000a53c0079a6 */ /* 0x0003e8000c12f31c */
[----:B0-----:R1:W-:Y:S02]  /*9580*/  REDG.E.ADD.F32.FTZ.RN.STRONG.GPU desc[UR28][R68.64+0x2000], R167 ;  /* 0x002000a7440079a6 */ /* 0x0013e4000c12f31c */
.L_x_5442:
[----:B------:R-:W-:Y:S05]  /*9590*/  BSYNC.RECONVERGENT B0 ;  /* 0x0000000000007941 */ /* 0x000fea0003800200 */
.L_x_5441:
[----:B-1----:R1:W0:Y:S01]  /*95a0*/  LDS R165, [R152+0xa600] ;  /* 0x00a6000098a57984 */ /* 0x0022220000000800 */
[----:B------:R-:W-:Y:S04]  /*95b0*/  BSSY.RECONVERGENT B0, `(.L_x_5443) ;  /* 0x0000004000007945 */ /* 0x000fe80003800200 */
[----:B------:R-:W-:Y:S05]  /*95c0*/  @!P3 BRA `(.L_x_5444) ;  /* 0x000000000008b947 */ /* 0x000fea0003800000 */
[----:B------:R1:W-:Y:S04]  /*95d0*/  REDG.E.ADD.F32.FTZ.RN.STRONG.GPU desc[UR28][R60.64+0x2200], R161 ;  /* 0x002200a13c0079a6 */ /* 0x0003e8000c12f31c */
[----:B0-----:R1:W-:Y:S02]  /*95e0*/  REDG.E.ADD.F32.FTZ.RN.STRONG.GPU desc[UR28][R68.64+0x2200], R165 ;  /* 0x002200a5440079a6 */ /* 0x0013e4000c12f31c */
.L_x_5444:
[----:B------:R-:W-:Y:S05]  /*95f0*/  BSYNC.RECONVERGENT B0 ;  /* 0x0000000000007941 */ /* 0x000fea0003800200 */
.L_x_5443:
[----:B-1----:R1:W0:Y:S01]  /*9600*/  LDS R161, [R150+0xa800] ;  /* 0x00a8000096a17984 */ /* 0x0022220000000800 */
[----:B------:R-:W-:Y:S04]  /*9610*/  BSSY.RECONVERGENT B0, `(.L_x_5445) ;  /* 0x0000004000007945 */ /* 0x000fe80003800200 */
[----:B------:R-:W-:Y:S05]  /*9620*/  @!P4 BRA `(.L_x_5446) ;  /* 0x000000000008c947 */ /* 0x000fea0003800000 */
[----:B------:R1:W-:Y:S04]  /*9630*/  REDG.E.ADD.F32.FTZ.RN.STRONG.GPU desc[UR28][R60.64+0x2400], R151 ;  /* 0x002400973c0079a6 */ /* 0x0003e8000c12f31c */
[----:B0-----:R1:W-:Y:S02]  /*9640*/  REDG.E.ADD.F32.FTZ.RN.STRONG.GPU desc[UR28][R68.64+0x2400], R161 ;  /* 0x002400a1440079a6 */ /* 0x0013e4000c12f31c */
.L_x_5446:
[----:B------:R-:W-:Y:S05]  /*9650*/  BSYNC.RECONVERGENT B0 ;  /* 0x0000000000007941 */ /* 0x000fea0003800200 */
.L_x_5445:
[----:B-1----:R1:W0:Y:S01]  /*9660*/  LDS R151, [R148+0xaa00] ;  /* 0x00aa000094977984 */ /* 0x0022220000000800 */
[----:B------:R-:W-:Y:S04]  /*9670*/  BSSY.RECONVERGENT B0, `(.L_x_5447) ;  /* 0x0000004000007945 */ /* 0x000fe80003800200 */
[----:B------:R-:W-:Y:S05]  /*9680*/  @!P5 BRA `(.L_x_5448) ;  /* 0x000000000008d947 */ /* 0x000fea0003800000 */
[----:B------:R1:W-:Y:S04]  /*9690*/  REDG.E.ADD.F32.FTZ.RN.STRONG.GPU desc[UR28][R60.64+0x2600], R149 ;  /* 0x002600953c0079a6 */ /* 0x0003e8000c12f31c */
[----:B0-----:R1:W-:Y:S02]  /*96a0*/  REDG.E.ADD.F32.FTZ.RN.STRONG.GPU desc[UR28][R68.64+0x2600], R151 ;  /* 0x00260097440079a6 */ /* 0x0013e4000c12f31c */
.L_x_5448:
[----:B------:R-:W-:Y:S05]  /*96b0*/  BSYNC.RECONVERGENT B0 ;  /* 0x0000000000007941 */ /* 0x000fea0003800200 */
.L_x_5447:
        /* <DEDUP_REMOVED lines=11> */
.L_x_5450:
[----:B------:R-:W-:Y:S05]  /*9770*/  BSYNC.RECONVERGENT B0 ;  /* 0x0000000000007941 */ /* 0x000fea0003800200 */
.L_x_5449:
[----:B-1----:R1:W0:Y:S01]  /*9780*/  LDS R147, [R144+0xae00] ;  /* 0x00ae000090937984 */ /* 0x0022220000000800 */
[----:B------:R-:W-:Y:S04]  /*9790*/  BSSY.RECONVERGENT B0, `(.L_x_5451) ;  /* 0x0000004000007945 */ /* 0x000fe80003800200 */
[----:B------:R-:W-:Y:S05]  /*97a0*/  @!P0 BRA `(.L_x_5452) ;  /* 0x0000000000088947 */ /* 0x000fea0003800000 */
[----:B------:R1:W-:Y:S04]  /*97b0*/  REDG.E.ADD.F32.FTZ.RN.STRONG.GPU desc[UR28][R60.64+0x2a00], R145 ;  /* 0x002a00913c0079a6 */ /* 0x0003e8000c12f31c */
[----:B0-----:R1:W-:Y:S02]  /*97c0*/  REDG.E.ADD.F32.FTZ.RN.STRONG.GPU desc[UR28][R68.64+0x2a00], R147 ;  /* 0x002a0093440079a6 */ /* 0x0013e4000c12f31c */
.L_x_5452:
[----:B------:R-:W-:Y:S05]  /*97d0*/  BSYNC.RECONVERGENT B0 ;  /* 0x0000000000007941 */ /* 0x000fea0003800200 */
.L_x_5451:
[----:B-1----:R1:W0:Y:S01]  /*97e0*/  LDS R145, [R142+0xb000] ;  /* 0x00b000008e917984 */ /* 0x0022220000000800 */
[----:B------:R-:W-:Y:S04]  /*97f0*/  BSSY.RECONVERGENT B0, `(.L_x_5453) ;  /* 0x0000004000007945 */ /* 0x000fe80003800200 */
[----:B------:R-:W-:Y:S05]  /*9800*/  @!P2 BRA `(.L_x_5454) ;  /* 0x000000000008a947 */ /* 0x000fea0003800000 */
[----:B------:R1:W-:Y:S04]  /*9810*/  REDG.E.ADD.F32.FTZ.RN.STRONG.GPU desc[UR28][R60.64+0x2c00], R143 ;  /* 0x002c008f3c0079a6 */ /* 0x0003e8000c12f31c */
[----:B0-----:R1:W-:Y:S02]  /*9820*/  REDG.E.ADD.F32.FTZ.RN.STRONG.GPU desc[UR28][R68.64+0x2c00], R145 ;  /* 0x002c0091440079a6 */ /* 0x0013e4000c12f31c */
.L_x_5454:
[----:B------:R-:W-:Y:S05]  /*9830*/  BSYNC.RECONVERGENT B0 ;  /* 0x0000000000007941 */ /* 0x000fea0003800200 */
.L_x_5453:
[----:B-1----:R1:W0:Y:S01]  /*9840*/  LDS R143, [R140+0xb200] ;  /* 0x00b200008c8f7984 */ /* 0x0022220000000800 */
[----:B------:R-:W-:Y:S04]  /*9850*/  BSSY.RECONVERGENT B0, `(.L_x_5455) ;  /* 0x0000004000007945 */ /* 0x000fe80003800200 */
[----:B------:R-:W-:Y:S05]  /*9860*/  @!P3 BRA `(.L_x_5456) ;  /* 0x000000000008b947 */ /* 0x000fea0003800000 */
[----:B------:R1:W-:Y:S04]  /*9870*/  REDG.E.ADD.F32.FTZ.RN.STRONG.GPU desc[UR28][R60.64+0x2e00], R141 ;  /* 0x002e008d3c0079a6 */ /* 0x0003e8000c12f31c */
[----:B0-----:R1:W-:Y:S02]  /*9880*/  REDG.E.ADD.F32.FTZ.RN.STRONG.GPU desc[UR28][R68.64+0x2e00], R143 ;  /* 0x002e008f440079a6 */ /* 0x0013e4000c12f31c */
.L_x_5456:
[----:B------:R-:W-:Y:S05]  /*9890*/  BSYNC.RECONVERGENT B0 ;  /* 0x0000000000007941 */ /* 0x000fea0003800200 */
.L_x_5455:
[----:B-1----:R1:W0:Y:S01]  /*98a0*/  LDS R141, [R138+0xb400] ;  /* 0x00b400008a8d7984 */ /* 0x0022220000000800 */
[----:B------:R-:W-:Y:S04]  /*98b0*/  BSSY.RECONVERGENT B0, `(.L_x_5457) ;  /* 0x0000004000007945 */ /* 0x000fe80003800200 */
[----:B------:R-:W-:Y:S05]  /*98c0*/  @!P4 BRA `(.L_x_5458) ;  /* 0x000000000008c947 */ /* 0x000fea0003800000 */
[----:B------:R1:W-:Y:S04]  /*98d0*/  REDG.E.ADD.F32.FTZ.RN.STRONG.GPU desc[UR28][R60.64+0x3000], R139 ;  /* 0x0030008b3c0079a6 */ /* 0x0003e8000c12f31c */
[----:B0-----:R1:W-:Y:S02]  /*98e0*/  REDG.E.ADD.F32.FTZ.RN.STRONG.GPU desc[UR28][R68.64+0x3000], R141 ;  /* 0x0030008d440079a6 */ /* 0x0013e4000c12f31c */
.L_x_5458:
[----:B------:R-:W-:Y:S05]  /*98f0*/  BSYNC.RECONVERGENT B0 ;  /* 0x0000000000007941 */ /* 0x000fea0003800200 */
.L_x_5457:
[----:B-1----:R1:W0:Y:S01]  /*9900*/  LDS R139, [R136+0xb600] ;  /* 0x00b60000888b7984 */ /* 0x0022220000000800 */
[----:B------:R-:W-:Y:S04]  /*9910*/  BSSY.RECONVERGENT B0, `(.L_x_5459) ;  /* 0x0000004000007945 */ /* 0x000fe80003800200 */
[----:B------:R-:W-:Y:S05]  /*9920*/  @!P5 BRA `(.L_x_5460) ;  /* 0x000000000008d947 */ /* 0x000fea0003800000 */
[----:B------:R1:W-:Y:S04]  /*9930*/  REDG.E.ADD.F32.FTZ.RN.STRONG.GPU desc[UR28][R60.64+0x3200], R137 ;  /* 0x003200893c0079a6 */ /* 0x0003e8000c12f31c */
[----:B0-----:R1:W-:Y:S02]  /*9940*/  REDG.E.ADD.F32.FTZ.RN.STRONG.GPU desc[UR28][R68.64+0x3200], R139 ;  /* 0x0032008b440079a6 */ /* 0x0013e4000c12f31c */
.L_x_5460:
[----:B------:R-:W-:Y:S05]  /*9950*/  BSYNC.RECONVERGENT B0 ;  /* 0x0000000000007941 */ /* 0x000fea0003800200 */
.L_x_5459:
        /* <DEDUP_REMOVED lines=11> */
.L_x_5462:
[----:B------:R-:W-:Y:S05]  /*9a10*/  BSYNC.RECONVERGENT B0 ;  /* 0x0000000000007941 */ /* 0x000fea0003800200 */
.L_x_5461:
[----:B-1----:R1:W0:Y:S01]  /*9a20*/  LDS R135, [R132+0xba00] ;  /* 0x00ba000084877984 */ /* 0x0022220000000800 */
[----:B------:R-:W-:Y:S04]  /*9a30*/  BSSY.RECONVERGENT B0, `(.L_x_5463) ;  /* 0x0000004000007945 */ /* 0x000fe80003800200 */
[----:B------:R-:W-:Y:S05]  /*9a40*/  @!P0 BRA `(.L_x_5464) ;  /* 0x0000000000088947 */ /* 0x000fea0003800000 */
[----:B------:R1:W-:Y:S04]  /*9a50*/  REDG.E.ADD.F32.FTZ.RN.STRONG.GPU desc[UR28][R60.64+0x3600], R133 ;  /* 0x003600853c0079a6 */ /* 0x0003e8000c12f31c */
[----:B0-----:R1:W-:Y:S02]  /*9a60*/  REDG.E.ADD.F32.FTZ.RN.STRONG.GPU desc[UR28][R68.64+0x3600], R135 ;  /* 0x00360087440079a6 */ /* 0x0013e4000c12f31c */
.L_x_5464:
[----:B------:R-:W-:Y:S05]  /*9a70*/  BSYNC.RECONVERGENT B0 ;  /* 0x0000000000007941 */ /* 0x000fea0003800200 */
.L_x_5463:
[----:B-1----:R1:W0:Y:S01]  /*9a80*/  LDS R133, [R130+0xbc00] ;  /* 0x00bc000082857984 */ /* 0x0022220000000800 */
[----:B------:R-:W-:Y:S04]  /*9a90*/  BSSY.RECONVERGENT B0, `(.L_x_5465) ;  /* 0x0000004000007945 */ /* 0x000fe80003800200 */
[----:B------:R-:W-:Y:S05]  /*9aa0*/  @!P2 BRA `(.L_x_5466) ;  /* 0x000000000008a947 */ /* 0x000fea0003800000 */
[----:B------:R1:W-:Y:S04]  /*9ab0*/  REDG.E.ADD.F32.FTZ.RN.STRONG.GPU desc[UR28][R60.64+0x3800], R131 ;  /* 0x003800833c0079a6 */ /* 0x0003e8000c12f31c */
[----:B0-----:R1:W-:Y:S02]  /*9ac0*/  REDG.E.ADD.F32.FTZ.RN.STRONG.GPU desc[UR28][R68.64+0x3800], R133 ;  /* 0x00380085440079a6 */ /* 0x0013e4000c12f31c */
.L_x_5466:
[----:B------:R-:W-:Y:S05]  /*9ad0*/  BSYNC.RECONVERGENT B0 ;  /* 0x0000000000007941 */ /* 0x000fea0003800200 */
.L_x_5465:
[----:B-1----:R1:W0:Y:S01]  /*9ae0*/  LDS R131, [R128+0xbe00] ;  /* 0x00be000080837984 */ /* 0x0022220000000800 */
[----:B------:R-:W-:Y:S04]  /*9af0*/  BSSY.RECONVERGENT B0, `(.L_x_5467) ;  /* 0x0000004000007945 */ /* 0x000fe80003800200 */
[----:B------:R-:W-:Y:S05]  /*9b00*/  @!P3 BRA `(.L_x_5468) ;  /* 0x000000000008b947 */ /* 0x000fea0003800000 */
[----:B------:R1:W-:Y:S04]  /*9b10*/  REDG.E.ADD.F32.FTZ.RN.STRONG.GPU desc[UR28][R60.64+0x3a00], R129 ;  /* 0x003a00813c0079a6 */ /* 0x0003e8000c12f31c */
[----:B0-----:R1:W-:Y:S02]  /*9b20*/  REDG.E.ADD.F32.FTZ.RN.STRONG.GPU desc[UR28][R68.64+0x3a00], R131 ;  /* 0x003a0083440079a6 */ /* 0x0013e4000c12f31c */
.L_x_5468:
[----:B------:R-:W-:Y:S05]  /*9b30*/  BSYNC.RECONVERGENT B0 ;  /* 0x0000000000007941 */ /* 0x000fea0003800200 */
.L_x_5467:
[----:B-1----:R1:W0:Y:S01]  /*9b40*/  LDS R129, [R126+0xc000] ;  /* 0x00c000007e817984 */ /* 0x0022220000000800 */
[----:B------:R-:W-:Y:S04]  /*9b50*/  BSSY.RECONVERGENT B0, `(.L_x_5469) ;  /* 0x0000004000007945 */ /* 0x000fe80003800200 */
[----:B------:R-:W-:Y:S05]  /*9b60*/  @!P4 BRA `(.L_x_5470) ;  /* 0x000000000008c947 */ /* 0x000fea0003800000 */
[----:B------:R1:W-:Y:S04]  /*9b70*/  REDG.E.ADD.F32.FTZ.RN.STRONG.GPU desc[UR28][R60.64+0x3c00], R127 ;  /* 0x003c007f3c0079a6 */ /* 0x0003e8000c12f31c */
[----:B0-----:R1:W-:Y:S02]  /*9b80*/  REDG.E.ADD.F32.FTZ.RN.STRONG.GPU desc[UR28][R68.64+0x3c00], R129 ;  /* 0x003c0081440079a6 */ /* 0x0013e4000c12f31c */
.L_x_5470:
[----:B------:R-:W-:Y:S05]  /*9b90*/  BSYNC.RECONVERGENT B0 ;  /* 0x0000000000007941 */ /* 0x000fea0003800200 */
.L_x_5469:
[----:B-1----:R1:W0:Y:S01]  /*9ba0*/  LDS R127, [R56+0xc200] ;  /* 0x00c20000387f7984 */ /* 0x0022220000000800 */
[----:B------:R-:W-:Y:S04]  /*9bb0*/  BSSY.RECONVERGENT B0, `(.L_x_5471) ;  /* 0x0000004000007945 */ /* 0x000fe80003800200 */
[----:B------:R-:W-:Y:S05]  /*9bc0*/  @!P5 BRA `(.L_x_5472) ;  /* 0x000000000008d947 */ /* 0x000fea0003800000 */
[----:B------:R1:W-:Y:S04]  /*9bd0*/  REDG.E.ADD.F32.FTZ.RN.STRONG.GPU desc[UR28][R60.64+0x3e00], R57 ;  /* 0x003e00393c0079a6 */ /* 0x0003e8000c12f31c */
[----:B0-----:R1:W-:Y:S02]  /*9be0*/  REDG.E.ADD.F32.FTZ.RN.STRONG.GPU desc[UR28][R68.64+0x3e00], R127 ;  /* 0x003e007f440079a6 */ /* 0x0013e4000c12f31c */
.L_x_5472:
[----:B------:R-:W-:Y:S05]  /*9bf0*/  BSYNC.RECONVERGENT B0 ;  /* 0x0000000000007941 */ /* 0x000fea0003800200 */
.L_x_5471:
[----:B-1----:R-:W1:Y:S01]  /*9c00*/  SHFL.DOWN PT, R56, R67, 0x1, 0x1f ;  /* 0x08201f0043387f89 */ /* 0x002e6200000e0000 */
[----:B------:R-:W-:Y:S01]  /*9c10*/  ISETP.GT.AND P0, PT, R121, 0x1e, PT ;  /* 0x0000001e7900780c */ /* 0x000fe20003f04270 */
[-C--:B------:R-:W-:Y:S01]  /*9c20*/  FFMA.FTZ R45, R12, R62.reuse, R45 ;  /* 0x0000003e0c2d7223 */ /* 0x080fe2000001002d */
[----:B------:R-:W-:Y:S01]  /*9c30*/  FFMA.FTZ R66, R115, R62, R66 ;  /* 0x0000003e73427223 */ /* 0x000fe20000010042 */
[----:B------:R-:W5:Y:S01]  /*9c40*/  SHFL.DOWN PT, R57, R70, 0x1, 0x1f ;  /* 0x08201f0046397f89 */ /* 0x000f6200000e0000 */
[----:B------:R-:W-:Y:S01]  /*9c50*/  FMUL.FTZ R179, R198, R179 ;  /* 0x000000b3c6b37220 */ /* 0x000fe20000410000 */
[----:B------:R-:W-:Y:S01]  /*9c60*/  FMUL.FTZ R77, R77, R216 ;  /* 0x000000d84d4d7220 */ /* 0x000fe20000410000 */
[----:B------:R-:W-:Y:S01]  /*9c70*/  FMUL.FTZ R74, R74, R211 ;  /* 0x000000d34a4a7220 */ /* 0x000fe20000410000 */
[----:B------:R-:W-:Y:S01]  /*9c80*/  ISETP.NE.AND P2, PT, R122, RZ, PT ;  /* 0x000000ff7a00720c */ /* 0x000fe20003f45270 */
[----:B------:R-:W-:Y:S01]  /*9c90*/  FFMA.FTZ R179, R158, R163, R179 ;  /* 0x000000a39eb37223 */ /* 0x000fe200000100b3 */
[----:B------:R-:W-:Y:S01]  /*9ca0*/  FFMA.FTZ R77, R76, R215, R77 ;  /* 0x000000d74c4d7223 */ /* 0x000fe2000001004d */
[----:B------:R-:W-:Y:S01]  /*9cb0*/  FFMA.FTZ R74, R75, R210, R74 ;  /* 0x000000d24b4a7223 */ /* 0x000fe2000001004a */
[----:B------:R-:W-:Y:S01]  /*9cc0*/  FMUL.FTZ R80, R80, R209 ;  /* 0x000000d150507220 */ /* 0x000fe20000410000 */
[----:B------:R-:W-:Y:S01]  /*9cd0*/  FMUL.FTZ R178, R199, R178 ;  /* 0x000000b2c7b27220 */ /* 0x000fe20000410000 */
[----:B------:R-:W-:Y:S01]  /*9ce0*/  FFMA.FTZ R60, R110, R179, R77 ;  /* 0x000000b36e3c7223 */ /* 0x000fe2000001004d */
        /* <DEDUP_REMOVED lines=21> */
[----:B------:R-:W-:Y:S01]  /*9e40*/  FADD.FTZ R90, R59, R90 ;  /* 0x0000005a3b5a7221 */ /* 0x000fe20000010000 */
[-C--:B------:R-:W-:Y:S01]  /*9e50*/  FFMA.FTZ R85, R52, R65.reuse, R85 ;  /* 0x0000004134557223 */ /* 0x080fe20000010055 */
[-C--:B------:R-:W-:Y:S01]  /*9e60*/  FFMA.FTZ R59, R97, R178.reuse, R72 ;  /* 0x000000b2613b7223 */ /* 0x080fe20000010048 */
[----:B------:R-:W-:Y:S01]  /*9e70*/  BSSY.RECONVERGENT B0, `(.L_x_5473) ;  /* 0x0000043000007945 */ /* 0x000fe20003800200 */
        /* <DEDUP_REMOVED lines=19> */
[----:B------:R-:W-:Y:S01]  /*9fb0*/  FMUL.FTZ R56, R201, R177 ;  /* 0x000000b1c9387220 */ /* 0x000fe20000410000 */
[----:B-----5:R-:W-:-:S03]  /*9fc0*/  @!P0 FADD.FTZ R70, R70, R57 ;  /* 0x0000003946468221 */ /* 0x020fc60000010000 */
[----:B------:R-:W1:Y:S01]  /*9fd0*/  SHFL.DOWN PT, R62, R67, 0x10, 0x1f ;  /* 0x0a001f00433e7f89 */ /* 0x000e6200000e0000 */
[----:B------:R-:W-:Y:S01]  /*9fe0*/  ISETP.NE.AND P0, PT, R121, RZ, PT ;  /* 0x000000ff7900720c */ /* 0x000fe20003f05270 */
[----:B------:R-:W-:Y:S01]  /*9ff0*/  FFMA.FTZ R56, R157, R95, R56 ;  /* 0x0000005f9d387223 */ /* 0x000fe20000010038 */
[----:B------:R-:W-:Y:S01]  /*a000*/  FMUL.FTZ R57, R200, R176 ;  /* 0x000000b0c8397220 */ /* 0x000fe20000410000 */
[----:B------:R-:W5:Y:S02]  /*a010*/  SHFL.DOWN PT, R61, R70, 0x10, 0x1f ;  /* 0x0a001f00463d7f89 */ /* 0x000f6400000e0000 */
[-C--:B------:R-:W-:Y:S01]  /*a020*/  FFMA.FTZ R47, R14, R56.reuse, R47 ;  /* 0x000000380e2f7223 */ /* 0x080fe2000001002f */
[----:B------:R-:W-:Y:S01]  /*a030*/  FFMA.FTZ R74, R117, R56, R74 ;  /* 0x00000038754a7223 */ /* 0x000fe2000001004a */
[----:B------:R-:W-:Y:S01]  /*a040*/  FMUL.FTZ R56, R205, R173 ;  /* 0x000000adcd387220 */ /* 0x000fe20000410000 */
[----:B------:R-:W-:Y:S02]  /*a050*/  FFMA.FTZ R57, R156, R94, R57 ;  /* 0x0000005e9c397223 */ /* 0x000fe40000010039 */
[----:B------:R-:W-:Y:S01]  /*a060*/  FADD.FTZ R105, R74, R105 ;  /* 0x000000694a697221 */ /* 0x000fe20000010000 */
[----:B------:R-:W-:Y:S01]  /*a070*/  FFMA.FTZ R56, R153, R84, R56 ;  /* 0x0000005499387223 */ /* 0x000fe20000010038 */
[-C--:B------:R-:W-:Y:S01]  /*a080*/  FFMA.FTZ R38, R7, R57.reuse, R38 ;  /* 0x0000003907267223 */ /* 0x080fe20000010026 */
[----:B------:R-:W-:Y:S01]  /*a090*/  @!P0 LOP3.LUT R71, R71, 0xf8, RZ, 0xc0, !PT ;  /* 0x000000f847478812 */ /* 0x000fe200078ec0ff */
[----:B------:R-:W-:Y:S01]  /*a0a0*/  FFMA.FTZ R81, R98, R57, R81 ;  /* 0x0000003962517223 */ /* 0x000fe20000010051 */
[----:B------:R-:W-:Y:S01]  /*a0b0*/  FFMA.FTZ R57, R107, R174, R64 ;  /* 0x000000ae6b397223 */ /* 0x000fe20000010040 */
[-C--:B------:R-:W-:Y:S01]  /*a0c0*/  FFMA.FTZ R58, R119, R56.reuse, R58 ;  /* 0x00000038773a7223 */ /* 0x080fe2000001003a */
[----:B------:R-:W-:Y:S01]  /*a0d0*/  FFMA.FTZ R49, R16, R56, R49 ;  /* 0x0000003810317223 */ /* 0x000fe20000010031 */
[----:B------:R-:W-:Y:S01]  /*a0e0*/  FADD.FTZ R102, R81, R102 ;  /* 0x0000006651667221 */ /* 0x000fe20000010000 */
[----:B------:R-:W-:Y:S01]  /*a0f0*/  FADD.FTZ R104, R57, R104 ;  /* 0x0000006839687221 */ /* 0x000fe20000010000 */
[----:B------:R-:W-:Y:S01]  /*a100*/  FADD.FTZ R111, R58, R111 ;  /* 0x0000006f3a6f7221 */ /* 0x000fe20000010000 */
[----:B-1----:R-:W-:Y:S01]  /*a110*/  FADD.FTZ R60, R67, R62 ;  /* 0x0000003e433c7221 */ /* 0x002fe20000010000 */
[----:B------:R-:W-:Y:S01]  /*a120*/  FFMA.FTZ R62, R112, R175, R83 ;  /* 0x000000af703e7223 */ /* 0x000fe20000010053 */
[----:B-----5:R-:W-:-:S03]  /*a130*/  FADD.FTZ R61, R70, R61 ;  /* 0x0000003d463d7221 */ /* 0x020fc60000010000 */
[----:B------:R-:W-:Y:S02]  /*a140*/  FADD.FTZ R109, R62, R109 ;  /* 0x0000006d3e6d7221 */ /* 0x000fe40000010000 */
[----:B------:R1:W-:Y:S01]  /*a150*/  @!P0 STS.64 [R71+UR30+0xc608], R60 ;  /* 0x00c6083c47008988 */ /* 0x0003e20008000a1e */
[----:B------:R-:W-:Y:S06]  /*a160*/  BAR.SYNC.DEFER_BLOCKING 0x0 ;  /* 0x0000000000007b1d */ /* 0x000fec0000010000 */
[----:B------:R-:W-:Y:S05]  /*a170*/  @P2 BRA `(.L_x_5474) ;  /* 0x0000000000482947 */ /* 0x000fea0003800000 */
[----:B------:R-:W-:Y:S01]  /*a180*/  UISETP.NE.AND UP0, UPT, UR19, UR43, UPT ;  /* 0x0000002b1300728c */ /* 0x000fe2000bf05270 */
[----:B------:R-:W5:Y:S01]  /*a190*/  LDS.128 R56, [UR30+0xc610] ;  /* 0x00c6101eff387984 */ /* 0x000f620008000c00 */
[----:B------:R-:W-:Y:S01]  /*a1a0*/  ULEA UR31, UR8, UR30, 0x3 ;  /* 0x0000001e081f7291 */ /* 0x000fe2000f8e18ff */
[----:B------:R-:W-:Y:S02]  /*a1b0*/  ISETP.GT.AND P0, PT, R121, 0xf, PT ;  /* 0x0000000f7900780c */ /* 0x000fe40003f04270 */
[----:B------:R-:W0:Y:S01]  /*a1c0*/  LDS.64 R62, [UR30+0xc620] ;  /* 0x00c6201eff3e7984 */ /* 0x000e220008000a00 */
[----:B------:R-:W-:Y:S02]  /*a1d0*/  PLOP3.LUT P2, PT, PT, PT, UP0, 0x80, 0x8 ;  /* 0x000000000008781c */ /* 0x000fe40003f4f008 */
[----:B------:R-:W-:Y:S02]  /*a1e0*/  FSEL R67, R67, R60, P0 ;  /* 0x0000003c43437208 */ /* 0x000fe40000000000 */
[----:B------:R-:W-:-:S09]  /*a1f0*/  FSEL R70, R70, R61, P0 ;  /* 0x0000003d46467208 */ /* 0x000fd20000000000 */
[----:B------:R-:W2:Y:S01]  /*a200*/  @P2 LDS.64 R64, [UR31+0xfe80] ;  /* 0x00fe801fff402984 */ /* 0x000ea20008000a00 */
[----:B-----5:R-:W-:Y:S01]  /*a210*/  FADD.FTZ R67, R56, R67 ;  /* 0x0000004338437221 */ /* 0x020fe20000010000 */
[----:B------:R-:W-:-:S03]  /*a220*/  FADD.FTZ R70, R57, R70 ;  /* 0x0000004639467221 */ /* 0x000fc60000010000 */
[----:B------:R-:W-:Y:S01]  /*a230*/  FADD.FTZ R67, R58, R67 ;  /* 0x000000433a437221 */ /* 0x000fe20000010000 */
[----:B------:R-:W-:-:S03]  /*a240*/  FADD.FTZ R70, R59, R70 ;  /* 0x000000463b467221 */ /* 0x000fc60000010000 */
[----:B0-----:R-:W-:Y:S01]  /*a250*/  FADD.FTZ R62, R67, R62 ;  /* 0x0000003e433e7221 */ /* 0x001fe20000010000 */
[----:B------:R-:W-:-:S03]  /*a260*/  FADD.FTZ R63, R70, R63 ;  /* 0x0000003f463f7221 */ /* 0x000fc60000010000 */
[----:B--2---:R-:W-:Y:S01]  /*a270*/  @P2 FADD.FTZ R62, R62, R64 ;  /* 0x000000403e3e2221 */ /* 0x004fe20000010000 */
[----:B------:R-:W-:-:S05]  /*a280*/  @P2 FADD.FTZ R63, R63, R65 ;  /* 0x000000413f3f2221 */ /* 0x000fca0000010000 */
[----:B------:R0:W-:Y:S02]  /*a290*/  STS.64 [UR31+0xfe80], R62 ;  /* 0x00fe803eff007988 */ /* 0x0001e40008000a1f */
.L_x_5474:
[----:B------:R-:W-:Y:S05]  /*a2a0*/  BSYNC.RECONVERGENT B0 ;  /* 0x0000000000007941 */ /* 0x000fea0003800200 */
.L_x_5473:
[----:B------:R-:W-:-:S04]  /*a2b0*/  UIADD3 UR8, UPT, UPT, UR8, 0x1, URZ ;  /* 0x0000000108087890 */ /* 0x000fc8000fffe0ff */
[----:B------:R-:W-:-:S09]  /*a2c0*/  UISETP.GE.AND UP0, UPT, UR8, UR44, UPT ;  /* 0x0000002c0800728c */ /* 0x000fd2000bf06270 */
[----:B------:R-:W-:Y:S05]  /*a2d0*/  BRA.U !UP0, `(.L_x_5475) ;  /* 0xffffff7508247547 */ /* 0x000fea000b83ffff */
.L_x_5379:
        /* <DEDUP_REMOVED lines=8> */
[----:B------:R-:W0:Y:S01]  /*a360*/  S2R R0, SR_TID.X ;  /* 0x0000000000007919 */ /* 0x000e220000002100 */
[----:B------:R-:W-:Y:S02]  /*a370*/  F2FP.BF16.F32.PACK_AB R4, R41, R49 ;  /* 0x000000312904723e */ /* 0x000fe400000010ff */
[----:B------:R-:W-:Y:S01]  /*a380*/  F2FP.BF16.F32.PACK_AB R11, R33, R40 ;  /* 0x00000028210b723e */ /* 0x000fe200000010ff */
[----:B------:R-:W1:Y:S01]  /*a390*/  LDCU.64 UR34, c[0x0][0x500] ;  /* 0x0000a000ff2277ac */ /* 0x000e620008000a00 */
[----:B------:R-:W-:Y:S01]  /*a3a0*/  F2FP.BF16.F32.PACK_AB R10, R35, R43 ;  /* 0x0000002b230a723e */ /* 0x000fe200000010ff */
[----:B------:R-:W1:Y:S01]  /*a3b0*/  S2UR UR8, SR_CTAID.Y ;  /* 0x00000000000879c3 */ /* 0x000e620000002600 */
[----:B------:R-:W-:Y:S01]  /*a3c0*/  F2FP.BF16.F32.PACK_AB R9, R34, R42 ;  /* 0x0000002a2209723e */ /* 0x000fe200000010ff */
[----:B------:R-:W-:Y:S01]  /*a3d0*/  USHF.L.U32 UR26, UR31, 0xb, URZ ;  /* 0x0000000b1f1a7899 */ /* 0x000fe200080006ff */
[----:B------:R-:W-:Y:S01]  /*a3e0*/  F2FP.BF16.F32.PACK_AB R8, R37, R45 ;  /* 0x0000002d2508723e */ /* 0x000fe200000010ff */
[----:B------:R-:W2:Y:S01]  /*a3f0*/  LDCU.64 UR36, c[0x0][0x550] ;  /* 0x0000aa00ff2477ac */ /* 0x000ea20008000a00 */
[----:B------:R-:W-:-:S02]  /*a400*/  F2FP.BF16.F32.PACK_AB R108, R104, R111 ;  /* 0x0000006f686c723e */ /* 0x000fc400000010ff */
[----:B------:R-:W-:Y:S01]  /*a410*/  F2FP.BF16.F32.PACK_AB R111, R96, R103 ;  /* 0x00000067606f723e */ /* 0x000fe200000010ff */
[----:B------:R-:W-:Y:S01]  /*a420*/  USHF.R.S32.HI UR27, URZ, 0x1f, UR26 ;  /* 0x0000001fff1b7899 */ /* 0x000fe2000801141a */
[----:B------:R-:W-:Y:S01]  /*a430*/  F2FP.BF16.F32.PACK_AB R110, R100, R105 ;  /* 0x00000069646e723e */ /* 0x000fe200000010ff */
[----:B------:R0:W-:Y:S01]  /*a440*/  STS.128 [R114], R4 ;  /* 0x0000000472007388 */ /* 0x0001e20000000c00 */
[----:B------:R-:W-:Y:S02]  /*a450*/  UIADD3 UR22, UP1, UPT, UR22, -0x2000, URZ ;  /* 0xffffe00016167890 */ /* 0x000fe4000ff3e0ff */
[----:B------:R-:W-:Y:S01]  /*a460*/  UIADD3 UR16, UP2, UPT, UR16, -0x1000, URZ ;  /* 0xfffff00010107890 */ /* 0x000fe2000ff5e0ff */
[----:B------:R3:W-:Y:S01]  /*a470*/  STS.128 [R114+0x10], R8 ;  /* 0x0000100872007388 */ /* 0x0007e20000000c00 */
[----:B------:R-:W-:-:S03]  /*a480*/  NOP ;  /* 0x0000000000007918 */ /* 0x000fc60000000000 */
[----:B------:R-:W4:Y:S01]  /*a490*/  LDS.128 R12, [R116] ;  /* 0x00000000740c7984 */ /* 0x000f220000000c00 */
[----:B-----5:R-:W-:Y:S02]  /*a4a0*/  UIMAD.WIDE.U32 UR24, UR38, UR32, UR26 ;  /* 0x00000020261872a5 */ /* 0x020fe4000f8e001a */
[----:B-1----:R-:W-:Y:S01]  /*a4b0*/  UIMAD UR32, UR8, UR35, URZ ;  /* 0x00000023082072a4 */ /* 0x002fe2000f8e02ff */
[----:B------:R-:W1:Y:S01]  /*a4c0*/  LDS.128 R16, [R116+0x200] ;  /* 0x0002000074107984 */ /* 0x000e620000000c00 */
[----:B------:R-:W-:Y:S01]  /*a4d0*/  UIMAD UR25, UR38, UR33, UR25 ;  /* 0x00000021261972a4 */ /* 0x000fe2000f8e0219 */
[C---:B0-----:R-:W-:Y:S01]  /*a4e0*/  SHF.L.U32 R5, R0.reuse, 0x1, RZ ;  /* 0x0000000100057819 */ /* 0x041fe200000006ff */
[----:B------:R-:W-:Y:S01]  /*a4f0*/  FADD.FTZ R4, R3, R104 ;  /* 0x0000006803047221 */ /* 0x000fe20000010000 */
[----:B------:R-:W-:Y:S01]  /*a500*/  LOP3.LUT R0, R0, 0x1f, RZ, 0xc0, !PT ;  /* 0x0000001f00007812 */ /* 0x000fe200078ec0ff */
[----:B------:R-:W-:Y:S01]  /*a510*/  UIMAD.WIDE.U32 UR24, UR8, UR34, UR24 ;  /* 0x00000022081872a5 */ /* 0x000fe2000f8e0018 */
[----:B------:R-:W-:Y:S01]  /*a520*/  LOP3.LUT R5, R5, 0x7c0, RZ, 0xc0, !PT ;  /* 0x000007c005057812 */ /* 0x000fe200078ec0ff */
[----:B---3--:R-:W-:Y:S01]  /*a530*/  FADD.FTZ R9, R4, R109 ;  /* 0x0000006d04097221 */ /* 0x008fe20000010000 */
[----:B------:R-:W-:Y:S01]  /*a540*/  F2FP.BF16.F32.PACK_AB R109, R102, R109 ;  /* 0x0000006d666d723e */ /* 0x000fe200000010ff */
[----:B------:R-:W-:Y:S01]  /*a550*/  UIADD3 UR32, UPT, UPT, UR25, UR32, URZ ;  /* 0x0000002019207290 */ /* 0x000fe2000fffe0ff */
[----:B------:R-:W-:Y:S01]  /*a560*/  LOP3.LUT R7, R5, R0, RZ, 0xfc, !PT ;  /* 0x0000000005077212 */ /* 0x000fe200078efcff */
[----:B--2---:R-:W-:Y:S01]  /*a570*/  ULEA UR25, UP0, UR24, UR36, 0x1 ;  /* 0x0000002418197291 */ /* 0x004fe2000f8008ff */
[----:B------:R-:W-:Y:S01]  /*a580*/  FADD.FTZ R4, R9, R102 ;  /* 0x0000006609047221 */ /* 0x000fe20000010000 */
[----:B------:R-:W-:Y:S01]  /*a590*/  F2FP.BF16.F32.PACK_AB R11, R50, R89 ;  /* 0x00000059320b723e */ /* 0x000fe200000010ff */
[----:B------:R-:W0:Y:S01]  /*a5a0*/  LDCU.64 UR34, c[0x0][0x560] ;  /* 0x0000ac00ff2277ac */ /* 0x000e220008000a00 */
[----:B------:R-:W-:Y:S01]  /*a5b0*/  F2FP.BF16.F32.PACK_AB R10, R54, R91 ;  /* 0x0000005b360a723e */ /* 0x000fe200000010ff */
[----:B------:R-:W-:Y:S01]  /*a5c0*/  FADD.FTZ R105, R4, R105 ;  /* 0x0000006904697221 */ /* 0x000fe20000010000 */
[----:B------:R-:W-:Y:S01]  /*a5d0*/  MOV R2, UR25 ;  /* 0x0000001900027c02 */ /* 0x000fe20008000f00 */
[----:B------:R-:W-:Y:S01]  /*a5e0*/  ULEA.HI.X UR24, UR24, UR37, UR32, 0x1, UP0 ;  /* 0x0000002518187291 */ /* 0x000fe200080f0c20 */
[----:B------:R-:W-:Y:S01]  /*a5f0*/  F2FP.BF16.F32.PACK_AB R9, R88, R99 ;  /* 0x000000635809723e */ /* 0x000fe200000010ff */
[----:B------:R-:W2:Y:S01]  /*a600*/  LDCU.64 UR32, c[0x0][0x520] ;  /* 0x0000a400ff2077ac */ /* 0x000ea20008000a00 */
[----:B------:R-:W-:Y:S01]  /*a610*/  F2FP.BF16.F32.PACK_AB R8, R90, R101 ;  /* 0x000000655a08723e */ /* 0x000fe200000010ff */
[----:B------:R-:W-:-:S02]  /*a620*/  FADD.FTZ R100, R105, R100 ;  /* 0x0000006469647221 */ /* 0x000fc40000010000 */
[----:B------:R-:W-:Y:S01]  /*a630*/  MOV R3, UR24 ;  /* 0x0000001800037c02 */ /* 0x000fe20008000f00 */
[----:B------:R-:W-:Y:S01]  /*a640*/  UIADD3 UR9, UP3, UPT, UR9, -0x1000, URZ ;  /* 0xfffff00009097890 */ /* 0x000fe2000ff7e0ff */
[----:B------:R-:W-:Y:S01]  /*a650*/  FADD.FTZ R103, R100, R103 ;  /* 0x0000006764677221 */ /* 0x000fe20000010000 */
[----:B------:R-:W-:Y:S01]  /*a660*/  UIADD3 UR11, UP4, UPT, UR11, -0x1000, URZ ;  /* 0xfffff0000b0b7890 */ /* 0x000fe2000ff9e0ff */
[----:B------:R-:W-:Y:S01]  /*a670*/  IMAD.WIDE.U32 R2, R7, 0x10, R2 ;  /* 0x0000001007027825 */ /* 0x000fe200078e0002 */
[----:B------:R-:W3:Y:S03]  /*a680*/  LDCU.64 UR24, c[0x0][0x518] ;  /* 0x0000a300ff1877ac */ /* 0x000ee60008000a00 */
[----:B------:R-:W-:Y:S01]  /*a690*/  FADD.FTZ R96, R103, R96 ;  /* 0x0000006067607221 */ /* 0x000fe20000010000 */
[----:B------:R-:W-:-:S03]  /*a6a0*/  UIADD3.X UR23, UPT, UPT, UR23, -0x1, URZ, UP1, !UPT ;  /* 0xffffffff17177890 */ /* 0x000fc60008ffe4ff */
[----:B------:R-:W-:Y:S01]  /*a6b0*/  FADD.FTZ R101, R96, R101 ;  /* 0x0000006560657221 */ /* 0x000fe20000010000 */
[----:B----4-:R-:W-:Y:S01]  /*a6c0*/  STG.E.128 desc[UR28][R2.64], R12 ;  /* 0x0000000c02007986 */ /* 0x010fe2000c101d1c */
[----:B------:R-:W-:Y:S02]  /*a6d0*/  UIADD3.X UR14, UPT, UPT, UR14, -0x1, URZ, UP2, !UPT ;  /* 0xffffffff0e0e7890 */ /* 0x000fe400097fe4ff */
[----:B------:R-:W-:Y:S01]  /*a6e0*/  FADD.FTZ R90, R101, R90 ;  /* 0x0000005a655a7221 */ /* 0x000fe20000010000 */
[----:B-1----:R1:W-:Y:S01]  /*a6f0*/  STG.E.128 desc[UR28][R2.64+0x200], R16 ;  /* 0x0002001002007986 */ /* 0x0023e2000c101d1c */
[----:B------:R-:W-:Y:S02]  /*a700*/  UIADD3.X UR13, UPT, UPT, UR13, -0x1, URZ, UP3, !UPT ;  /* 0xffffffff0d0d7890 */ /* 0x000fe40009ffe4ff */
[----:B------:R-:W-:Y:S01]  /*a710*/  FADD.FTZ R99, R90, R99 ;  /* 0x000000635a637221 */ /* 0x000fe20000010000 */
[----:B------:R-:W-:Y:S01]  /*a720*/  BAR.SYNC.DEFER_BLOCKING 0x0 ;  /* 0x0000000000007b1d */ /* 0x000fe20000010000 */
[----:B------:R-:W-:-:S02]  /*a730*/  UIADD3.X UR12, UPT, UPT, UR12, -0x1, URZ, UP4, !UPT ;  /* 0xffffffff0c0c7890 */ /* 0x000fc4000a7fe4ff */
[----:B------:R-:W-:Y:S01]  /*a740*/  FADD.FTZ R88, R99, R88 ;  /* 0x0000005863587221 */ /* 0x000fe20000010000 */
[----:B---3--:R-:W-:-:S03]  /*a750*/  UIMAD.WIDE.U32 UR26, UR38, UR24, UR26 ;  /* 0x00000018261a72a5 */ /* 0x008fc6000f8e001a */
[----:B------:R-:W-:Y:S01]  /*a760*/  FADD.FTZ R91, R88, R91 ;  /* 0x0000005b585b7221 */ /* 0x000fe20000010000 */
[----:B------:R-:W-:Y:S02]  /*a770*/  UIMAD UR25, UR38, UR25, UR27 ;  /* 0x00000019261972a4 */ /* 0x000fe4000f8e021b */
[----:B--2---:R-:W-:Y:S01]  /*a780*/  UIMAD UR27, UR8, UR33, URZ ;  /* 0x00000021081b72a4 */ /* 0x004fe2000f8e02ff */
[----:B------:R-:W-:Y:S01]  /*a790*/  FADD.FTZ R54, R91, R54 ;  /* 0x000000365b367221 */ /* 0x000fe20000010000 */
[----:B------:R-:W-:Y:S02]  /*a7a0*/  UMOV UR24, UR26 ;  /* 0x0000001a00187c82 */ /* 0x000fe40008000000 */
[----:B------:R-:W-:Y:S01]  /*a7b0*/  UIMAD.WIDE.U32 UR24, UR8, UR32, UR24 ;  /* 0x00000020081872a5 */ /* 0x000fe2000f8e0018 */
[----:B------:R-:W-:-:S03]  /*a7c0*/  FADD.FTZ R89, R54, R89 ;  /* 0x0000005936597221 */ /* 0x000fc60000010000 */
[----:B------:R-:W-:Y:S01]  /*a7d0*/  UIADD3 UR26, UPT, UPT, UR25, UR27, URZ ;  /* 0x0000001b191a7290 */ /* 0x000fe2000fffe0ff */
[----:B------:R-:W-:Y:S01]  /*a7e0*/  FADD.FTZ R118, R89, R50 ;  /* 0x0000003259767221 */ /* 0x000fe20000010000 */
[----:B0-----:R-:W-:Y:S01]  /*a7f0*/  ULEA UR25, UP0, UR24, UR34, 0x1 ;  /* 0x0000002218197291 */ /* 0x001fe2000f8008ff */
[----:B------:R-:W-:Y:S03]  /*a800*/  STS.128 [R114], R108 ;  /* 0x0000006c72007388 */ /* 0x000fe60000000c00 */
[----:B------:R-:W-:Y:S02]  /*a810*/  ULEA.HI.X UR24, UR24, UR35, UR26, 0x1, UP0 ;  /* 0x0000002318187291 */ /* 0x000fe400080f0c1a */
[----:B-1----:R-:W-:Y:S01]  /*a820*/  MOV R2, UR25 ;  /* 0x0000001900027c02 */ /* 0x002fe20008000f00 */
[----:B------:R-:W-:Y:S01]  /*a830*/  UIADD3 UR20, UP0, UPT, UR20, -0x2000, URZ ;  /* 0xffffe00014147890 */ /* 0x000fe2000ff1e0ff */
        /* <DEDUP_REMOVED lines=12> */
.L_x_5378:
[----:B------:R-:W1:Y:S01]  /*a900*/  LDCU.64 UR6, c[0x0][0x548] ;  /* 0x0000a900ff0677ac */ /* 0x000e620008000a00 */
[----:B------:R-:W2:Y:S01]  /*a910*/  S2R R8, SR_TID.X ;  /* 0x0000000000087919 */ /* 0x000ea20000002100 */
[----:B------:R-:W3:Y:S01]  /*a920*/  LDCU UR16, c[0x0][0x38c] ;  /* 0x00007180ff1077ac */ /* 0x000ee20008000800 */
[----:B------:R-:W4:Y:S01]  /*a930*/  LDCU.64 UR10, c[0x0][0x568] ;  /* 0x0000ad00ff0a77ac */ /* 0x000f220008000a00 */
[----:B-1----:R-:W-:-:S04]  /*a940*/  UISETP.NE.U32.AND UP0, UPT, UR6, URZ, UPT ;  /* 0x000000ff0600728c */ /* 0x002fc8000bf05070 */
[----:B------:R-:W-:-:S09]  /*a950*/  UISETP.NE.AND.EX UP0, UPT, UR7, URZ, UPT, UP0 ;  /* 0x000000ff0700728c */ /* 0x000fd2000bf05300 */
[----:B---34-:R-:W-:Y:S05]  /*a960*/  BRA.U !UP0, `(.L_x_5477) ;  /* 0x0000000108987547 */ /* 0x018fea000b800000 */
[----:B0-----:R-:W0:Y:S01]  /*a970*/  SHFL.DOWN P0, R3, R120, 0x1, 0x1f ;  /* 0x08201f0078037f89 */ /* 0x001e220000000000 */
[----:B------:R-:W-:Y:S01]  /*a980*/  BSSY.RECONVERGENT B0, `(.L_x_5477) ;  /* 0x0000024000007945 */ /* 0x000fe20003800200 */
[----:B------:R-:W1:Y:S01]  /*a990*/  S2R R4, SR_LANEID ;  /* 0x0000000000047919 */ /* 0x000e620000000000 */
[----:B0-----:R-:W-:-:S05]  /*a9a0*/  @P0 FADD R3, R3, R120 ;  /* 0x0000007803030221 */ /* 0x001fca0000000000 */
[----:B------:R-:W0:Y:S01]  /*a9b0*/  SHFL.DOWN P0, R0, R3, 0x2, 0x1f ;  /* 0x08401f0003007f89 */ /* 0x000e220000000000 */
[----:B-1----:R-:W-:Y:S02]  /*a9c0*/  ISETP.NE.AND P1, PT, R4, RZ, PT ;  /* 0x000000ff0400720c */ /* 0x002fe40003f25270 */
[----:B------:R-:W1:Y:S11]  /*a9d0*/  S2R R4, SR_TID.X ;  /* 0x0000000000047919 */ /* 0x000e760000002100 */
[----:B------:R-:W3:Y:S01]  /*a9e0*/  @!P1 S2R R9, SR_CgaCtaId ;  /* 0x0000000000099919 */ /* 0x000ee20000008800 */
[----:B------:R-:W-:Y:S01]  /*a9f0*/  @!P1 MOV R6, 0x400 ;  /* 0x0000040000069802 */ /* 0x000fe20000000f00 */
[----:B0-----:R-:W-:-:S05]  /*aa00*/  @P0 FADD R0, R3, R0 ;  /* 0x0000000003000221 */ /* 0x001fca0000000000 */
[----:B------:R-:W0:Y:S01]  /*aa10*/  SHFL.DOWN P0, R5, R0, 0x4, 0x1f ;  /* 0x08801f0000057f89 */ /* 0x000e220000000000 */
[----:B-1----:R-:W-:-:S04]  /*aa20*/  @!P1 SHF.R.U32.HI R3, RZ, 0x3, R4 ;  /* 0x00000003ff039819 */ /* 0x002fc80000011604 */
        /* <DEDUP_REMOVED lines=25> */
.L_x_5478:
[----:B------:R-:W-:Y:S05]  /*abc0*/  BSYNC.RECONVERGENT B0 ;  /* 0x0000000000007941 */ /* 0x000fea0003800200 */
.L_x_5477:
        /* <DEDUP_REMOVED lines=42> */
.L_x_5480:
[----:B------:R-:W-:Y:S05]  /*ae70*/  BSYNC.RECONVERGENT B0 ;  /* 0x0000000000007941 */ /* 0x000fea0003800200 */
.L_x_5479:
        /* <DEDUP_REMOVED lines=11> */
.L_x_5481:
        /* <DEDUP_REMOVED lines=19> */
.L_x_5384:
[----:B------:R-:W-:Y:S01]  /*b060*/  HFMA2 R231, -RZ, RZ, 0, 5.9604644775390625e-08 ;  /* 0x00000001ffe77431 */ /* 0x000fe200000001ff */
[----:B------:R-:W-:Y:S02]  /*b070*/  MOV R236, R69 ;  /* 0x0000004500ec7202 */ /* 0x000fe40000000f00 */
[----:B------:R-:W-:Y:S02]  /*b080*/  MOV R229, RZ ;  /* 0x000000ff00e57202 */ /* 0x000fe40000000f00 */
[----:B------:R-:W-:-:S07]  /*b090*/  MOV R244, 0xffffffff ;  /* 0xffffffff00f47802 */ /* 0x000fce0000000f00 */
[----:B01---5:R-:W-:Y:S05]  /*b0a0*/  WARPSYNC.COLLECTIVE R244, `(.L_x_5482) ;  /* 0x00000000f4087348 */ /* 0x023fea0003c00000 */
[----:B------:R2:W3:Y:S02]  /*b0b0*/  SHFL.UP P6, R238, R236, R231, R229 ;  /* 0x040000e7ecee7389 */ /* 0x0004e400000c00e5 */
[----:B0123-5:R-:W-:Y:S05]  /*b0c0*/  ENDCOLLECTIVE ;  /* 0x000000000000791b */ /* 0x02ffea0003800000 */
.L_x_5482:
[----:B------:R-:W-:Y:S02]  /*b0d0*/  MOV R236, R68 ;  /* 0x0000004400ec7202 */ /* 0x000fe40000000f00 */
[----:B------:R-:W-:-:S07]  /*b0e0*/  MOV R233, R238 ;  /* 0x000000ee00e97202 */ /* 0x000fce0000000f00 */
[----:B------:R-:W-:Y:S05]  /*b0f0*/  WARPSYNC.COLLECTIVE R244, `(.L_x_5483) ;  /* 0x00000000f4087348 */ /* 0x000fea0003c00000 */
[----:B------:R0:W1:Y:S02]  /*b100*/  SHFL.UP P6, R238, R236, R231, R229 ;  /* 0x040000e7ecee7389 */ /* 0x00006400000c00e5 */
[----:B01----:R-:W-:Y:S05]  /*b110*/  ENDCOLLECTIVE ;  /* 0x000000000000791b */ /* 0x003fea0003800000 */
.L_x_5483:
[----:B------:R-:W-:Y:S02]  /*b120*/  MOV R236, R70 ;  /* 0x0000004600ec7202 */ /* 0x000fe40000000f00 */
[----:B------:R-:W-:-:S07]  /*b130*/  MOV R235, R238 ;  /* 0x000000ee00eb7202 */ /* 0x000fce0000000f00 */
[----:B------:R-:W-:Y:S05]  /*b140*/  WARPSYNC.COLLECTIVE R244, `(.L_x_5484) ;  /* 0x00000000f4087348 */ /* 0x000fea0003c00000 */
[----:B------:R0:W1:Y:S02]  /*b150*/  SHFL.UP P6, R238, R236, R231, R229 ;  /* 0x040000e7ecee7389 */ /* 0x00006400000c00e5 */
[----:B01----:R-:W-:Y:S05]  /*b160*/  ENDCOLLECTIVE ;  /* 0x000000000000791b */ /* 0x003fea0003800000 */
.L_x_5484:
[----:B------:R-:W-:Y:S02]  /*b170*/  MOV R236, R71 ;  /* 0x0000004700ec7202 */ /* 0x000fe40000000f00 */
[----:B------:R-:W-:-:S07]  /*b180*/  MOV R237, R238 ;  /* 0x000000ee00ed7202 */ /* 0x000fce0000000f00 */
[----:B------:R-:W-:Y:S05]  /*b190*/  WARPSYNC.COLLECTIVE R244, `(.L_x_5485) ;  /* 0x00000000f4087348 */ /* 0x000fea0003c00000 */
[----:B------:R0:W1:Y:S02]  /*b1a0*/  SHFL.UP P6, R238, R236, R231, R229 ;  /* 0x040000e7ecee7389 */ /* 0x00006400000c00e5 */
[----:B01----:R-:W-:Y:S05]  /*b1b0*/  ENDCOLLECTIVE ;  /* 0x000000000000791b */ /* 0x003fea0003800000 */
.L_x_5485:
        /* <DEDUP_REMOVED lines=15> */
.L_x_5486:
[----:B------:R-:W-:Y:S02]  /*b2b0*/  MOV R236, R68 ;  /* 0x0000004400ec7202 */ /* 0x000fe40000000f00 */
[----:B------:R-:W-:-:S07]  /*b2c0*/  MOV R233, R238 ;  /* 0x000000ee00e97202 */ /* 0x000fce0000000f00 */
[----:B------:R-:W-:Y:S05]  /*b2d0*/  WARPSYNC.COLLECTIVE R244, `(.L_x_5487) ;  /* 0x00000000f4087348 */ /* 0x000fea0003c00000 */
[----:B------:R0:W1:Y:S02]  /*b2e0*/  SHFL.UP P6, R238, R236, R231, R229 ;  /* 0x040000e7ecee7389 */ /* 0x00006400000c00e5 */
[----:B01----:R-:W-:Y:S05]  /*b2f0*/  ENDCOLLECTIVE ;  /* 0x000000000000791b */ /* 0x003fea0003800000 */
.L_x_5487:
[----:B------:R-:W-:Y:S02]  /*b300*/  MOV R236, R70 ;  /* 0x0000004600ec7202 */ /* 0x000fe40000000f00 */
[----:B------:R-:W-:-:S07]  /*b310*/  MOV R235, R238 ;  /* 0x000000ee00eb7202 */ /* 0x000fce0000000f00 */
[----:B------:R-:W-:Y:S05]  /*b320*/  WARPSYNC.COLLECTIVE R244, `(.L_x_5488) ;  /* 0x00000000f4087348 */ /* 0x000fea0003c00000 */
[----:B------:R0:W1:Y:S02]  /*b330*/  SHFL.UP P6, R238, R236, R231, R229 ;  /* 0x040000e7ecee7389 */ /* 0x00006400000c00e5 */
[----:B01----:R-:W-:Y:S05]  /*b340*/  ENDCOLLECTIVE ;  /* 0x000000000000791b */ /* 0x003fea0003800000 */
.L_x_5488:
[----:B------:R-:W-:Y:S02]  /*b350*/  MOV R236, R71 ;  /* 0x0000004700ec7202 */ /* 0x000fe40000000f00 */
[----:B------:R-:W-:-:S07]  /*b360*/  MOV R237, R238 ;  /* 0x000000ee00ed7202 */ /* 0x000fce0000000f00 */
[----:B------:R-:W-:Y:S05]  /*b370*/  WARPSYNC.COLLECTIVE R244, `(.L_x_5489) ;  /* 0x00000000f4087348 */ /* 0x000fea0003c00000 */
[----:B------:R0:W1:Y:S02]  /*b380*/  SHFL.UP P6, R238, R236, R231, R229 ;  /* 0x040000e7ecee7389 */ /* 0x00006400000c00e5 */
[----:B01----:R-:W-:Y:S05]  /*b390*/  ENDCOLLECTIVE ;  /* 0x000000000000791b */ /* 0x003fea0003800000 */
.L_x_5489:
        /* <DEDUP_REMOVED lines=15> */
.L_x_5490:
[----:B------:R-:W-:Y:S02]  /*b490*/  MOV R236, R68 ;  /* 0x0000004400ec7202 */ /* 0x000fe40000000f00 */
[----:B------:R-:W-:-:S07]  /*b4a0*/  MOV R233, R238 ;  /* 0x000000ee00e97202 */ /* 0x000fce0000000f00 */
[----:B------:R-:W-:Y:S05]  /*b4b0*/  WARPSYNC.COLLECTIVE R244, `(.L_x_5491) ;  /* 0x00000000f4087348 */ /* 0x000fea0003c00000 */
[----:B------:R0:W1:Y:S02]  /*b4c0*/  SHFL.UP P6, R238, R236, R231, R229 ;  /* 0x040000e7ecee7389 */ /* 0x00006400000c00e5 */
[----:B01----:R-:W-:Y:S05]  /*b4d0*/  ENDCOLLECTIVE ;  /* 0x000000000000791b */ /* 0x003fea0003800000 */
.L_x_5491:
[----:B------:R-:W-:Y:S02]  /*b4e0*/  MOV R236, R70 ;  /* 0x0000004600ec7202 */ /* 0x000fe40000000f00 */
[----:B------:R-:W-:-:S07]  /*b4f0*/  MOV R235, R238 ;  /* 0x000000ee00eb7202 */ /* 0x000fce0000000f00 */
[----:B------:R-:W-:Y:S05]  /*b500*/  WARPSYNC.COLLECTIVE R244, `(.L_x_5492) ;  /* 0x00000000f4087348 */ /* 0x000fea0003c00000 */
[----:B------:R0:W1:Y:S02]  /*b510*/  SHFL.UP P6, R238, R236, R231, R229 ;  /* 0x040000e7ecee7389 */ /* 0x00006400000c00e5 */
[----:B01----:R-:W-:Y:S05]  /*b520*/  ENDCOLLECTIVE ;  /* 0x000000000000791b */ /* 0x003fea0003800000 */
.L_x_5492:
[----:B------:R-:W-:Y:S02]  /*b530*/  MOV R236, R71 ;  /* 0x0000004700ec7202 */ /* 0x000fe40000000f00 */
[----:B------:R-:W-:-:S07]  /*b540*/  MOV R237, R238 ;  /* 0x000000ee00ed7202 */ /* 0x000fce0000000f00 */
[----:B------:R-:W-:Y:S05]  /*b550*/  WARPSYNC.COLLECTIVE R244, `(.L_x_5493) ;  /* 0x00000000f4087348 */ /* 0x000fea0003c00000 */
[----:B------:R0:W1:Y:S02]  /*b560*/  SHFL.UP P6, R238, R236, R231, R229 ;  /* 0x040000e7ecee7389 */ /* 0x00006400000c00e5 */
[----:B01----:R-:W-:Y:S05]  /*b570*/  ENDCOLLECTIVE ;  /* 0x000000000000791b */ /* 0x003fea0003800000 */
.L_x_5493:
        /* <DEDUP_REMOVED lines=15> */
.L_x_5494:
[----:B------:R-:W-:Y:S02]  /*b670*/  MOV R236, R68 ;  /* 0x0000004400ec7202 */ /* 0x000fe40000000f00 */
[----:B------:R-:W-:-:S07]  /*b680*/  MOV R233, R238 ;  /* 0x000000ee00e97202 */ /* 0x000fce0000000f00 */
[----:B------:R-:W-:Y:S05]  /*b690*/  WARPSYNC.COLLECTIVE R244, `(.L_x_5495) ;  /* 0x00000000f4087348 */ /* 0x000fea0003c00000 */
[----:B------:R0:W1:Y:S02]  /*b6a0*/  SHFL.UP P6, R238, R236, R231, R229 ;  /* 0x040000e7ecee7389 */ /* 0x00006400000c00e5 */
[----:B01----:R-:W-:Y:S05]  /*b6b0*/  ENDCOLLECTIVE ;  /* 0x000000000000791b */ /* 0x003fea0003800000 */
.L_x_5495:
[----:B------:R-:W-:Y:S02]  /*b6c0*/  MOV R236, R70 ;  /* 0x0000004600ec7202 */ /* 0x000fe40000000f00 */
[----:B------:R-:W-:-:S07]  /*b6d0*/  MOV R235, R238 ;  /* 0x000000ee00eb7202 */ /* 0x000fce0000000f00 */
[----:B------:R-:W-:Y:S05]  /*b6e0*/  WARPSYNC.COLLECTIVE R244, `(.L_x_5496) ;  /* 0x00000000f4087348 */ /* 0x000fea0003c00000 */
[----:B------:R0:W1:Y:S02]  /*b6f0*/  SHFL.UP P6, R238, R236, R231, R229 ;  /* 0x040000e7ecee7389 */ /* 0x00006400000c00e5 */
[----:B01----:R-:W-:Y:S05]  /*b700*/  ENDCOLLECTIVE ;  /* 0x000000000000791b */ /* 0x003fea0003800000 */
.L_x_5496:
[----:B------:R-:W-:Y:S02]  /*b710*/  MOV R236, R71 ;  /* 0x0000004700ec7202 */ /* 0x000fe40000000f00 */
[----:B------:R-:W-:-:S07]  /*b720*/  MOV R237, R238 ;  /* 0x000000ee00ed7202 */ /* 0x000fce0000000f00 */
[----:B------:R-:W-:Y:S05]  /*b730*/  WARPSYNC.COLLECTIVE R244, `(.L_x_5497) ;  /* 0x00000000f4087348 */ /* 0x000fea0003c00000 */
[----:B------:R0:W1:Y:S02]  /*b740*/  SHFL.UP P6, R238, R236, R231, R229 ;  /* 0x040000e7ecee7389 */ /* 0x00006400000c00e5 */
[----:B01----:R-:W-:Y:S05]  /*b750*/  ENDCOLLECTIVE ;  /* 0x000000000000791b */ /* 0x003fea0003800000 */
.L_x_5497:
        /* <DEDUP_REMOVED lines=15> */
.L_x_5498:
[----:B------:R-:W-:Y:S02]  /*b850*/  MOV R236, R68 ;  /* 0x0000004400ec7202 */ /* 0x000fe40000000f00 */
[----:B------:R-:W-:-:S07]  /*b860*/  MOV R233, R238 ;  /* 0x000000ee00e97202 */ /* 0x000fce0000000f00 */
[----:B------:R-:W-:Y:S05]  /*b870*/  WARPSYNC.COLLECTIVE R244, `(.L_x_5499) ;  /* 0x00000000f4087348 */ /* 0x000fea0003c00000 */
[----:B------:R0:W1:Y:S02]  /*b880*/  SHFL.UP P6, R238, R236, R231, R229 ;  /* 0x040000e7ecee7389 */ /* 0x00006400000c00e5 */
[----:B01----:R-:W-:Y:S05]  /*b890*/  ENDCOLLECTIVE ;  /* 0x000000000000791b */ /* 0x003fea0003800000 */
.L_x_5499:
[----:B------:R-:W-:Y:S02]  /*b8a0*/  MOV R236, R70 ;  /* 0x0000004600ec7202 */ /* 0x000fe40000000f00 */
[----:B------:R-:W-:-:S07]  /*b8b0*/  MOV R235, R238 ;  /* 0x000000ee00eb7202 */ /* 0x000fce0000000f00 */
[----:B------:R-:W-:Y:S05]  /*b8c0*/  WARPSYNC.COLLECTIVE R244, `(.L_x_5500) ;  /* 0x00000000f4087348 */ /* 0x000fea0003c00000 */
[----:B------:R0:W1:Y:S02]  /*b8d0*/  SHFL.UP P6, R238, R236, R231, R229 ;  /* 0x040000e7ecee7389 */ /* 0x00006400000c00e5 */
[----:B01----:R-:W-:Y:S05]  /*b8e0*/  ENDCOLLECTIVE ;  /* 0x000000000000791b */ /* 0x003fea0003800000 */
.L_x_5500:
[----:B------:R-:W-:Y:S02]  /*b8f0*/  MOV R236, R71 ;  /* 0x0000004700ec7202 */ /* 0x000fe40000000f00 */
[----:B------:R-:W-:-:S07]  /*b900*/  MOV R237, R238 ;  /* 0x000000ee00ed7202 */ /* 0x000fce0000000f00 */
[----:B------:R-:W-:Y:S05]  /*b910*/  WARPSYNC.COLLECTIVE R244, `(.L_x_5501) ;  /* 0x00000000f4087348 */ /* 0x000fea0003c00000 */
[----:B------:R0:W1:Y:S02]  /*b920*/  SHFL.UP P6, R238, R236, R231, R229 ;  /* 0x040000e7ecee7389 */ /* 0x00006400000c00e5 */
[----:B01----:R-:W-:Y:S05]  /*b930*/  ENDCOLLECTIVE ;  /* 0x000000000000791b */ /* 0x003fea0003800000 */
.L_x_5501:
[----:B------:R-:W-:Y:S05]  /*b940*/  BRA `(.L_x_5502) ;  /* 0xffffff8400c47947 */ /* 0x000fea000383ffff */
.L_x_5385:
        /* <DEDUP_REMOVED lines=8> */
.L_x_5504:
[----:B------:R-:W-:Y:S05]  /*b9d0*/  BSYNC B0 ;  /* 0x0000000000007941 */ /* 0x000fea0003800000 */
.L_x_5503:
[----:B------:R-:W-:Y:S05]  /*b9e0*/  BRA `(.L_x_5505) ;  /* 0xffffff8400d07947 */ /* 0x000fea000383ffff */
.L_x_5386:
        /* <DEDUP_REMOVED lines=8> */
.L_x_5507:
[----:B------:R-:W-:Y:S05]  /*ba70*/  BSYNC B0 ;  /* 0x0000000000007941 */ /* 0x000fea0003800000 */
.L_x_5506:
[----:B------:R-:W-:Y:S05]  /*ba80*/  BRA `(.L_x_5508) ;  /* 0xffffff8400b07947 */ /* 0x000fea000383ffff */
.L_x_5387:
        /* <DEDUP_REMOVED lines=8> */
.L_x_5510:
[----:B------:R-:W-:Y:S05]  /*bb10*/  BSYNC B0 ;  /* 0x0000000000007941 */ /* 0x000fea0003800000 */
.L_x_5509:
[----:B------:R-:W-:Y:S05]  /*bb20*/  BRA `(.L_x_5511) ;  /* 0xffffff8400907947 */ /* 0x000fea000383ffff */
.L_x_5388:
        /* <DEDUP_REMOVED lines=8> */
.L_x_5513:
[----:B------:R-:W-:Y:S05]  /*bbb0*/  BSYNC B0 ;  /* 0x0000000000007941 */ /* 0x000fea0003800000 */
.L_x_5512:
[----:B------:R-:W-:Y:S05]  /*bbc0*/  BRA `(.L_x_5514) ;  /* 0xffffff8400707947 */ /* 0x000fea000383ffff */
.L_x_5389:
        /* <DEDUP_REMOVED lines=8> */
.L_x_5516:
[----:B------:R-:W-:Y:S05]  /*bc50*/  BSYNC B0 ;  /* 0x0000000000007941 */ /* 0x000fea0003800000 */
.L_x_5515:
        /* <DEDUP_REMOVED lines=10> */
.L_x_5517:
[----:B------:R-:W-:Y:S02]  /*bd00*/  MOV R233, 0x1f ;  /* 0x0000001f00e97802 */ /* 0x000fe40000000f00 */
[----:B------:R-:W-:Y:S02]  /*bd10*/  MOV R236, R70 ;  /* 0x0000004600ec7202 */ /* 0x000fe40000000f00 */
[----:B------:R-:W-:-:S07]  /*bd20*/  MOV R239, R238 ;  /* 0x000000ee00ef7202 */ /* 0x000fce0000000f00 */
[----:B------:R-:W-:Y:S05]  /*bd30*/  WARPSYNC.COLLECTIVE R244, `(.L_x_5518) ;  /* 0x00000000f4087348 */ /* 0x000fea0003c00000 */
[----:B------:R0:W1:Y:S02]  /*bd40*/  SHFL.UP P6, R238, R236, R231, R229 ;  /* 0x040000e7ecee7389 */ /* 0x00006400000c00e5 */
[----:B01----:R-:W-:Y:S05]  /*bd50*/  ENDCOLLECTIVE ;  /* 0x000000000000791b */ /* 0x003fea0003800000 */
.L_x_5518:
[----:B------:R-:W-:Y:S02]  /*bd60*/  MOV R236, R71 ;  /* 0x0000004700ec7202 */ /* 0x000fe40000000f00 */
[----:B------:R-:W-:-:S07]  /*bd70*/  MOV R70, R238 ;  /* 0x000000ee00467202 */ /* 0x000fce0000000f00 */
[----:B------:R-:W-:Y:S05]  /*bd80*/  WARPSYNC.COLLECTIVE R244, `(.L_x_5519) ;  /* 0x00000000f4087348 */ /* 0x000fea0003c00000 */
[----:B------:R0:W1:Y:S02]  /*bd90*/  SHFL.UP P6, R238, R236, R231, R229 ;  /* 0x040000e7ecee7389 */ /* 0x00006400000c00e5 */
[----:B01----:R-:W-:Y:S05]  /*bda0*/  ENDCOLLECTIVE ;  /* 0x000000000000791b */ /* 0x003fea0003800000 */
.L_x_5519:
[----:B------:R-:W-:Y:S05]  /*bdb0*/  WARPSYNC.COLLECTIVE R244, `(.L_x_5520) ;  /* 0x00000000f4087348 */ /* 0x000fea0003c00000 */
[----:B------:R0:W1:Y:S02]  /*bdc0*/  SHFL.IDX P3, R237, R235, R242, R233 ;  /* 0x000000f2ebed7389 */ /* 0x00006400000600e9 */
[----:B01----:R-:W-:Y:S05]  /*bdd0*/  ENDCOLLECTIVE ;  /* 0x000000000000791b */ /* 0x003fea0003800000 */
.L_x_5520:
[----:B------:R-:W-:Y:S02]  /*bde0*/  MOV R235, R73 ;  /* 0x0000004900eb7202 */ /* 0x000fe40000000f00 */
[----:B------:R-:W-:Y:S02]  /*bdf0*/  MOV R71, R238 ;  /* 0x000000ee00477202 */ /* 0x000fe40000000f00 */
[----:B------:R-:W-:-:S07]  /*be00*/  MOV R72, R237 ;  /* 0x000000ed00487202 */ /* 0x000fce0000000f00 */
[----:B------:R-:W-:Y:S05]  /*be10*/  WARPSYNC.COLLECTIVE R244, `(.L_x_5521) ;  /* 0x00000000f4087348 */ /* 0x000fea0003c00000 */
[----:B------:R0:W1:Y:S02]  /*be20*/  SHFL.IDX P3, R237, R235, R242, R233 ;  /* 0x000000f2ebed7389 */ /* 0x00006400000600e9 */
[----:B01----:R-:W-:Y:S05]  /*be30*/  ENDCOLLECTIVE ;  /* 0x000000000000791b */ /* 0x003fea0003800000 */
.L_x_5521:
[----:B------:R-:W-:Y:S02]  /*be40*/  MOV R235, R74 ;  /* 0x0000004a00eb7202 */ /* 0x000fe40000000f00 */
[----:B------:R-:W-:-:S07]  /*be50*/  MOV R236, R237 ;  /* 0x000000ed00ec7202 */ /* 0x000fce0000000f00 */
[----:B------:R-:W-:Y:S05]  /*be60*/  WARPSYNC.COLLECTIVE R244, `(.L_x_5522) ;  /* 0x00000000f4087348 */ /* 0x000fea0003c00000 */
[----:B------:R0:W1:Y:S02]  /*be70*/  SHFL.IDX P3, R237, R235, R242, R233 ;  /* 0x000000f2ebed7389 */ /* 0x00006400000600e9 */
[----:B01----:R-:W-:Y:S05]  /*be80*/  ENDCOLLECTIVE ;  /* 0x000000000000791b */ /* 0x003fea0003800000 */
.L_x_5522:
[----:B------:R-:W-:Y:S02]  /*be90*/  MOV R235, R75 ;  /* 0x0000004b00eb7202 */ /* 0x000fe40000000f00 */
[----:B------:R-:W-:-:S07]  /*bea0*/  MOV R74, R237 ;  /* 0x000000ed004a7202 */ /* 0x000fce0000000f00 */
[----:B------:R-:W-:Y:S05]  /*beb0*/  WARPSYNC.COLLECTIVE R244, `(.L_x_5523) ;  /* 0x00000000f4087348 */ /* 0x000fea0003c00000 */
[----:B------:R0:W1:Y:S02]  /*bec0*/  SHFL.IDX P3, R237, R235, R242, R233 ;  /* 0x000000f2ebed7389 */ /* 0x00006400000600e9 */
[----:B01----:R-:W-:Y:S05]  /*bed0*/  ENDCOLLECTIVE ;  /* 0x000000000000791b */ /* 0x003fea0003800000 */
.L_x_5523:
[----:B------:R-:W-:Y:S01]  /*bee0*/  MOV R75, R237 ;  /* 0x000000ed004b7202 */ /* 0x000fe20000000f00 */
[----:B------:R-:W-:Y:S06]  /*bef0*/  BRA `(.L_x_5524) ;  /* 0xffffff8000cc7947 */ /* 0x000fec000383ffff */
.L_x_5391:
[----:B------:R-:W-:Y:S01]  /*bf00*/  HFMA2 R74, -RZ, RZ, 0, 5.9604644775390625e-08 ;  /* 0x00000001ff4a7431 */ /* 0x000fe200000001ff */
[----:B------:R-:W-:Y:S02]  /*bf10*/  MOV R251, R249 ;  /* 0x000000f900fb7202 */ /* 0x000fe40000000f00 */
[----:B------:R-:W-:Y:S02]  /*bf20*/  MOV R237, 0x1f ;  /* 0x0000001f00ed7802 */ /* 0x000fe40000000f00 */
[----:B------:R-:W-:-:S07]  /*bf30*/  MOV R244, 0xffffffff ;  /* 0xffffffff00f47802 */ /* 0x000fce0000000f00 */
[----:B0-----:R-:W-:Y:S05]  /*bf40*/  WARPSYNC.COLLECTIVE R244, `(.L_x_5525) ;  /* 0x00000000f4087348 */ /* 0x001fea0003c00000 */
[----:B------:R1:W2:Y:S02]  /*bf50*/  SHFL.DOWN P0, R245, R251, R74, R237 ;  /* 0x0800004afbf57389 */ /* 0x0002a400000000ed */
[----:B012---:R-:W-:Y:S05]  /*bf60*/  ENDCOLLECTIVE ;  /* 0x000000000000791b */ /* 0x007fea0003800000 */
.L_x_5525:
[----:B------:R-:W-:Y:S02]  /*bf70*/  MOV R251, R250 ;  /* 0x000000fa00fb7202 */ /* 0x000fe40000000f00 */
[----:B------:R-:W-:-:S07]  /*bf80*/  MOV R72, R245 ;  /* 0x000000f500487202 */ /* 0x000fce0000000f00 */
[----:B------:R-:W-:Y:S05]  /*bf90*/  WARPSYNC.COLLECTIVE R244, `(.L_x_5526) ;  /* 0x00000000f4087348 */ /* 0x000fea0003c00000 */
[----:B------:R0:W1:Y:S02]  /*bfa0*/  SHFL.DOWN P0, R245, R251, R74, R237 ;  /* 0x0800004afbf57389 */ /* 0x00006400000000ed */
[----:B01----:R-:W-:Y:S05]  /*bfb0*/  ENDCOLLECTIVE ;  /* 0x000000000000791b */ /* 0x003fea0003800000 */
.L_x_5526:
[----:B------:R-:W-:Y:S02]  /*bfc0*/  MOV R251, R248 ;  /* 0x000000f800fb7202 */ /* 0x000fe40000000f00 */
[----:B------:R-:W-:-:S07]  /*bfd0*/  MOV R73, R245 ;  /* 0x000000f500497202 */ /* 0x000fce0000000f00 */
[----:B------:R-:W-:Y:S05]  /*bfe0*/  WARPSYNC.COLLECTIVE R244, `(.L_x_5527) ;  /* 0x00000000f4087348 */ /* 0x000fea0003c00000 */
[----:B------:R0:W1:Y:S02]  /*bff0*/  SHFL.DOWN P0, R245, R251, R74, R237 ;  /* 0x0800004afbf57389 */ /* 0x00006400000000ed */
[----:B01----:R-:W-:Y:S05]  /*c000*/  ENDCOLLECTIVE ;  /* 0x000000000000791b */ /* 0x003fea0003800000 */
.L_x_5527:
[----:B------:R-:W-:Y:S02]  /*c010*/  MOV R251, R247 ;  /* 0x000000f700fb7202 */ /* 0x000fe40000000f00 */
[----:B------:R-:W-:-:S07]  /*c020*/  MOV R75, R245 ;  /* 0x000000f5004b7202 */ /* 0x000fce0000000f00 */
[----:B------:R-:W-:Y:S05]  /*c030*/  WARPSYNC.COLLECTIVE R244, `(.L_x_5528) ;  /* 0x00000000f4087348 */ /* 0x000fea0003c00000 */
[----:B------:R0:W1:Y:S02]  /*c040*/  SHFL.DOWN P0, R245, R251, R74, R237 ;  /* 0x0800004afbf57389 */ /* 0x00006400000000ed */
[----:B01----:R-:W-:Y:S05]  /*c050*/  ENDCOLLECTIVE ;  /* 0x000000000000791b */ /* 0x003fea0003800000 */
.L_x_5528:
[----:B------:R-:W-:Y:S05]  /*c060*/  BRA `(.L_x_5529) ;  /* 0xffffff9800087947 */ /* 0x000fea000383ffff */
.L_x_5394:
        /* <DEDUP_REMOVED lines=8> */
.L_x_5531:
[----:B------:R-:W-:Y:S05]  /*c0f0*/  BSYNC B0 ;  /* 0x0000000000007941 */ /* 0x000fea0003800000 */
.L_x_5530:
        /* <DEDUP_REMOVED lines=8> */
.L_x_5532:
[----:B------:R-:W-:Y:S02]  /*c180*/  MOV R251, R248 ;  /* 0x000000f800fb7202 */ /* 0x000fe40000000f00 */
[----:B------:R-:W-:-:S07]  /*c190*/  MOV R73, R245 ;  /* 0x000000f500497202 */ /* 0x000fce0000000f00 */
[----:B------:R-:W-:Y:S05]  /*c1a0*/  WARPSYNC.COLLECTIVE R244, `(.L_x_5533) ;  /* 0x00000000f4087348 */ /* 0x000fea0003c00000 */
[----:B------:R0:W1:Y:S02]  /*c1b0*/  SHFL.DOWN P0, R245, R251, R74, R237 ;  /* 0x0800004afbf57389 */ /* 0x00006400000000ed */
[----:B01----:R-:W-:Y:S05]  /*c1c0*/  ENDCOLLECTIVE ;  /* 0x000000000000791b */ /* 0x003fea0003800000 */
.L_x_5533:
[----:B------:R-:W-:Y:S02]  /*c1d0*/  MOV R251, R247 ;  /* 0x000000f700fb7202 */ /* 0x000fe40000000f00 */
[----:B------:R-:W-:-:S07]  /*c1e0*/  MOV R75, R245 ;  /* 0x000000f5004b7202 */ /* 0x000fce0000000f00 */
[----:B------:R-:W-:Y:S05]  /*c1f0*/  WARPSYNC.COLLECTIVE R244, `(.L_x_5534) ;  /* 0x00000000f4087348 */ /* 0x000fea0003c00000 */
[----:B------:R0:W1:Y:S02]  /*c200*/  SHFL.DOWN P0, R245, R251, R74, R237 ;  /* 0x0800004afbf57389 */ /* 0x00006400000000ed */
[----:B01----:R-:W-:Y:S05]  /*c210*/  ENDCOLLECTIVE ;  /* 0x000000000000791b */ /* 0x003fea0003800000 */
.L_x_5534:
[----:B------:R-:W-:Y:S05]  /*c220*/  BRA `(.L_x_5535) ;  /* 0xffffff9400e87947 */ /* 0x000fea000383ffff */
.L_x_5397:
        /* <DEDUP_REMOVED lines=8> */
.L_x_5537:
[----:B------:R-:W-:Y:S05]  /*c2b0*/  BSYNC B0 ;  /* 0x0000000000007941 */ /* 0x000fea0003800000 */
.L_x_5536:
        /* <DEDUP_REMOVED lines=8> */
.L_x_5538:
[----:B------:R-:W-:Y:S02]  /*c340*/  MOV R251, R248 ;  /* 0x000000f800fb7202 */ /* 0x000fe40000000f00 */
[----:B------:R-:W-:-:S07]  /*c350*/  MOV R73, R245 ;  /* 0x000000f500497202 */ /* 0x000fce0000000f00 */
[----:B------:R-:W-:Y:S05]  /*c360*/  WARPSYNC.COLLECTIVE R244, `(.L_x_5539) ;  /* 0x00000000f4087348 */ /* 0x000fea0003c00000 */
[----:B------:R0:W1:Y:S02]  /*c370*/  SHFL.DOWN P0, R245, R251, R74, R237 ;  /* 0x0800004afbf57389 */ /* 0x00006400000000ed */
[----:B01----:R-:W-:Y:S05]  /*c380*/  ENDCOLLECTIVE ;  /* 0x000000000000791b */ /* 0x003fea0003800000 */
.L_x_5539:
[----:B------:R-:W-:Y:S02]  /*c390*/  MOV R251, R247 ;  /* 0x000000f700fb7202 */ /* 0x000fe40000000f00 */
[----:B------:R-:W-:-:S07]  /*c3a0*/  MOV R75, R245 ;  /* 0x000000f5004b7202 */ /* 0x000fce0000000f00 */
[----:B------:R-:W-:Y:S05]  /*c3b0*/  WARPSYNC.COLLECTIVE R244, `(.L_x_5540) ;  /* 0x00000000f4087348 */ /* 0x000fea0003c00000 */
[----:B------:R0:W1:Y:S02]  /*c3c0*/  SHFL.DOWN P0, R245, R251, R74, R237 ;  /* 0x0800004afbf57389 */ /* 0x00006400000000ed */
[----:B01----:R-:W-:Y:S05]  /*c3d0*/  ENDCOLLECTIVE ;  /* 0x000000000000791b */ /* 0x003fea0003800000 */
.L_x_5540:
[----:B------:R-:W-:Y:S05]  /*c3e0*/  BRA `(.L_x_5541) ;  /* 0xffffff9400c87947 */ /* 0x000fea000383ffff */
.L_x_5400:
        /* <DEDUP_REMOVED lines=8> */
.L_x_5543:
[----:B------:R-:W-:Y:S05]  /*c470*/  BSYNC B0 ;  /* 0x0000000000007941 */ /* 0x000fea0003800000 */
.L_x_5542:
        /* <DEDUP_REMOVED lines=8> */
.L_x_5544:
[----:B------:R-:W-:Y:S02]  /*c500*/  MOV R251, R248 ;  /* 0x000000f800fb7202 */ /* 0x000fe40000000f00 */
[----:B------:R-:W-:-:S07]  /*c510*/  MOV R73, R245 ;  /* 0x000000f500497202 */ /* 0x000fce0000000f00 */
[----:B------:R-:W-:Y:S05]  /*c520*/  WARPSYNC.COLLECTIVE R244, `(.L_x_5545) ;  /* 0x00000000f4087348 */ /* 0x000fea0003c00000 */
[----:B------:R0:W1:Y:S02]  /*c530*/  SHFL.DOWN P0, R245, R251, R74, R237 ;  /* 0x0800004afbf57389 */ /* 0x00006400000000ed */
[----:B01----:R-:W-:Y:S05]  /*c540*/  ENDCOLLECTIVE ;  /* 0x000000000000791b */ /* 0x003fea0003800000 */
.L_x_5545:
[----:B------:R-:W-:Y:S02]  /*c550*/  MOV R251, R247 ;  /* 0x000000f700fb7202 */ /* 0x000fe40000000f00 */
[----:B------:R-:W-:-:S07]  /*c560*/  MOV R75, R245 ;  /* 0x000000f5004b7202 */ /* 0x000fce0000000f00 */
[----:B------:R-:W-:Y:S05]  /*c570*/  WARPSYNC.COLLECTIVE R244, `(.L_x_5546) ;  /* 0x00000000f4087348 */ /* 0x000fea0003c00000 */
[----:B------:R0:W1:Y:S02]  /*c580*/  SHFL.DOWN P0, R245, R251, R74, R237 ;  /* 0x0800004afbf57389 */ /* 0x00006400000000ed */
[----:B01----:R-:W-:Y:S05]  /*c590*/  ENDCOLLECTIVE ;  /* 0x000000000000791b */ /* 0x003fea0003800000 */
.L_x_5546:
[----:B------:R-:W-:Y:S05]  /*c5a0*/  BRA `(.L_x_5547) ;  /* 0xffffff9400a87947 */ /* 0x000fea000383ffff */
.L_x_5403:
        /* <DEDUP_REMOVED lines=8> */
.L_x_5549:
[----:B------:R-:W-:Y:S05]  /*c630*/  BSYNC B0 ;  /* 0x0000000000007941 */ /* 0x000fea0003800000 */
.L_x_5548:
        /* <DEDUP_REMOVED lines=8> */
.L_x_5550:
[----:B------:R-:W-:Y:S02]  /*c6c0*/  MOV R251, R248 ;  /* 0x000000f800fb7202 */ /* 0x000fe40000000f00 */
[----:B------:R-:W-:-:S07]  /*c6d0*/  MOV R73, R245 ;  /* 0x000000f500497202 */ /* 0x000fce0000000f00 */
[----:B------:R-:W-:Y:S05]  /*c6e0*/  WARPSYNC.COLLECTIVE R244, `(.L_x_5551) ;  /* 0x00000000f4087348 */ /* 0x000fea0003c00000 */
[----:B------:R0:W1:Y:S02]  /*c6f0*/  SHFL.DOWN P0, R245, R251, R74, R237 ;  /* 0x0800004afbf57389 */ /* 0x00006400000000ed */
[----:B01----:R-:W-:Y:S05]  /*c700*/  ENDCOLLECTIVE ;  /* 0x000000000000791b */ /* 0x003fea0003800000 */
.L_x_5551:
[----:B------:R-:W-:Y:S02]  /*c710*/  MOV R251, R247 ;  /* 0x000000f700fb7202 */ /* 0x000fe40000000f00 */
[----:B------:R-:W-:-:S07]  /*c720*/  MOV R75, R245 ;  /* 0x000000f5004b7202 */ /* 0x000fce0000000f00 */
[----:B------:R-:W-:Y:S05]  /*c730*/  WARPSYNC.COLLECTIVE R244, `(.L_x_5552) ;  /* 0x00000000f4087348 */ /* 0x000fea0003c00000 */
[----:B------:R0:W1:Y:S02]  /*c740*/  SHFL.DOWN P0, R245, R251, R74, R237 ;  /* 0x0800004afbf57389 */ /* 0x00006400000000ed */
[----:B01----:R-:W-:Y:S05]  /*c750*/  ENDCOLLECTIVE ;  /* 0x000000000000791b */ /* 0x003fea0003800000 */
.L_x_5552:
[----:B------:R-:W-:Y:S05]  /*c760*/  BRA `(.L_x_5553) ;  /* 0xffffff9400887947 */ /* 0x000fea000383ffff */
.L_x_5406:
        /* <DEDUP_REMOVED lines=8> */
.L_x_5555:
[----:B------:R-:W-:Y:S05]  /*c7f0*/  BSYNC B0 ;  /* 0x0000000000007941 */ /* 0x000fea0003800000 */
.L_x_5554:
        /* <DEDUP_REMOVED lines=9> */
.L_x_5556:
[----:B------:R-:W-:Y:S02]  /*c890*/  MOV R235, R248 ;  /* 0x000000f800eb7202 */ /* 0x000fe40000000f00 */
[----:B------:R-:W-:-:S07]  /*c8a0*/  MOV R241, R237 ;  /* 0x000000ed00f17202 */ /* 0x000fce0000000f00 */
[----:B------:R-:W-:Y:S05]  /*c8b0*/  WARPSYNC.COLLECTIVE R244, `(.L_x_5557) ;  /* 0x00000000f4087348 */ /* 0x000fea0003c00000 */
[----:B------:R0:W1:Y:S02]  /*c8c0*/  SHFL.IDX P3, R237, R235, R242, R233 ;  /* 0x000000f2ebed7389 */ /* 0x00006400000600e9 */
[----:B01----:R-:W-:Y:S05]  /*c8d0*/  ENDCOLLECTIVE ;  /* 0x000000000000791b */ /* 0x003fea0003800000 */
.L_x_5557:
[-C--:B------:R-:W-:Y:S01]  /*c8e0*/  FMUL.FTZ R73, R59, R241.reuse ;  /* 0x000000f13b497220 */ /* 0x080fe20000410000 */
[CC--:B------:R-:W-:Y:S01]  /*c8f0*/  FMUL.FTZ R74, R58.reuse, R241.reuse ;  /* 0x000000f13a4a7220 */ /* 0x0c0fe20000410000 */
[----:B------:R-:W-:Y:S02]  /*c900*/  FMUL.FTZ R243, R57, R241 ;  /* 0x000000f139f37220 */ /* 0x000fe40000410000 */
[-C--:B------:R-:W-:Y:S01]  /*c910*/  FFMA.FTZ R72, R58, R204.reuse, -R73 ;  /* 0x000000cc3a487223 */ /* 0x080fe20000010849 */
[-C--:B------:R-:W-:Y:S01]  /*c920*/  FFMA.FTZ R73, R59, R204.reuse, R74 ;  /* 0x000000cc3b497223 */ /* 0x080fe2000001004a */
[----:B------:R-:W-:Y:S02]  /*c930*/  HFMA2 R74, -RZ, RZ, 0, 5.9604644775390625e-08 ;  /* 0x00000001ff4a7431 */ /* 0x000fe400000001ff */
[----:B------:R-:W-:Y:S01]  /*c940*/  FFMA.FTZ R243, R56, R204, -R243 ;  /* 0x000000cc38f37223 */ /* 0x000fe200000108f3 */
[----:B------:R-:W-:Y:S02]  /*c950*/  MOV R235, R247 ;  /* 0x000000f700eb7202 */ /* 0x000fe40000000f00 */
[----:B------:R-:W-:-:S07]  /*c960*/  MOV R239, R237 ;  /* 0x000000ed00ef7202 */ /* 0x000fce0000000f00 */
[----:B------:R-:W-:Y:S05]  /*c970*/  WARPSYNC.COLLECTIVE R244, `(.L_x_5558) ;  /* 0x00000000f4087348 */ /* 0x000fea0003c00000 */
[----:B------:R0:W1:Y:S02]  /*c980*/  SHFL.IDX P3, R237, R235, R242, R233 ;  /* 0x000000f2ebed7389 */ /* 0x00006400000600e9 */
[----:B01----:R-:W-:Y:S05]  /*c990*/  ENDCOLLECTIVE ;  /* 0x000000000000791b */ /* 0x003fea0003800000 */
.L_x_5558:
[----:B------:R-:W-:Y:S01]  /*c9a0*/  FADD.FTZ R239, R239, R72 ;  /* 0x00000048efef7221 */ /* 0x000fe20000010000 */
[----:B------:R-:W-:-:S04]  /*c9b0*/  FMUL.FTZ R72, R56, R241 ;  /* 0x000000f138487220 */ /* 0x000fc80000410000 */
[----:B------:R-:W-:Y:S01]  /*c9c0*/  FFMA.FTZ R241, R57, R204, R72 ;  /* 0x000000cc39f17223 */ /* 0x000fe20000010048 */
[----:B------:R-:W-:Y:S02]  /*c9d0*/  MOV R235, R56 ;  /* 0x0000003800eb7202 */ /* 0x000fe40000000f00 */
[----:B------:R-:W-:Y:S02]  /*c9e0*/  MOV R252, R237 ;  /* 0x000000ed00fc7202 */ /* 0x000fe40000000f00 */
[----:B------:R-:W-:-:S03]  /*c9f0*/  MOV R237, 0x1f ;  /* 0x0000001f00ed7802 */ /* 0x000fc60000000f00 */
[----:B------:R-:W-:-:S07]  /*ca00*/  FADD.FTZ R204, R252, R73 ;  /* 0x00000049fccc7221 */ /* 0x000fce0000010000 */
[----:B------:R-:W-:Y:S05]  /*ca10*/  WARPSYNC.COLLECTIVE R244, `(.L_x_5559) ;  /* 0x00000000f4087348 */ /* 0x000fea0003c00000 */
[----:B------:R0:W1:Y:S02]  /*ca20*/  SHFL.DOWN P0, R245, R251, R74, R237 ;  /* 0x0800004afbf57389 */ /* 0x00006400000000ed */
[----:B01----:R-:W-:Y:S05]  /*ca30*/  ENDCOLLECTIVE ;  /* 0x000000000000791b */ /* 0x003fea0003800000 */
.L_x_5559:
[----:B------:R-:W-:Y:S02]  /*ca40*/  MOV R251, R250 ;  /* 0x000000fa00fb7202 */ /* 0x000fe40000000f00 */
[----:B------:R-:W-:-:S07]  /*ca50*/  MOV R72, R245 ;  /* 0x000000f500487202 */ /* 0x000fce0000000f00 */
[----:B------:R-:W-:Y:S05]  /*ca60*/  WARPSYNC.COLLECTIVE R244, `(.L_x_5560) ;  /* 0x00000000f4087348 */ /* 0x000fea0003c00000 */
[----:B------:R0:W1:Y:S02]  /*ca70*/  SHFL.DOWN P0, R245, R251, R74, R237 ;  /* 0x0800004afbf57389 */ /* 0x00006400000000ed */
[----:B01----:R-:W-:Y:S05]  /*ca80*/  ENDCOLLECTIVE ;  /* 0x000000000000791b */ /* 0x003fea0003800000 */
.L_x_5560:
[----:B------:R-:W-:Y:S02]  /*ca90*/  MOV R251, R248 ;  /* 0x000000f800fb7202 */ /* 0x000fe40000000f00 */
[----:B------:R-:W-:-:S07]  /*caa0*/  MOV R73, R245 ;  /* 0x000000f500497202 */ /* 0x000fce0000000f00 */
[----:B------:R-:W-:Y:S05]  /*cab0*/  WARPSYNC.COLLECTIVE R244, `(.L_x_5561) ;  /* 0x00000000f4087348 */ /* 0x000fea0003c00000 */
[----:B------:R0:W1:Y:S02]  /*cac0*/  SHFL.DOWN P0, R245, R251, R74, R237 ;  /* 0x0800004afbf57389 */ /* 0x00006400000000ed */
[----:B01----:R-:W-:Y:S05]  /*cad0*/  ENDCOLLECTIVE ;  /* 0x000000000000791b */ /* 0x003fea0003800000 */
.L_x_5561:
[----:B------:R-:W-:Y:S02]  /*cae0*/  MOV R251, R247 ;  /* 0x000000f700fb7202 */ /* 0x000fe40000000f00 */
[----:B------:R-:W-:-:S07]  /*caf0*/  MOV R75, R245 ;  /* 0x000000f5004b7202 */ /* 0x000fce0000000f00 */
[----:B------:R-:W-:Y:S05]  /*cb00*/  WARPSYNC.COLLECTIVE R244, `(.L_x_5562) ;  /* 0x00000000f4087348 */ /* 0x000fea0003c00000 */
[----:B------:R0:W1:Y:S02]  /*cb10*/  SHFL.DOWN P0, R245, R251, R74, R237 ;  /* 0x0800004afbf57389 */ /* 0x00006400000000ed */
[----:B01----:R-:W-:Y:S05]  /*cb20*/  ENDCOLLECTIVE ;  /* 0x000000000000791b */ /* 0x003fea0003800000 */
.L_x_5562:
[----:B------:R-:W-:Y:S05]  /*cb30*/  WARPSYNC.COLLECTIVE R244, `(.L_x_5563) ;  /* 0x00000000f4087348 */ /* 0x000fea0003c00000 */
[----:B------:R0:W1:Y:S02]  /*cb40*/  SHFL.IDX P3, R237, R235, R242, R233 ;  /* 0x000000f2ebed7389 */ /* 0x00006400000600e9 */
[----:B01----:R-:W-:Y:S05]  /*cb50*/  ENDCOLLECTIVE ;  /* 0x000000000000791b */ /* 0x003fea0003800000 */
.L_x_5563:
[----:B------:R-:W-:Y:S02]  /*cb60*/  MOV R235, R57 ;  /* 0x0000003900eb7202 */ /* 0x000fe40000000f00 */
[----:B------:R-:W-:-:S07]  /*cb70*/  MOV R246, R237 ;  /* 0x000000ed00f67202 */ /* 0x000fce0000000f00 */
[----:B------:R-:W-:Y:S05]  /*cb80*/  WARPSYNC.COLLECTIVE R244, `(.L_x_5564) ;  /* 0x00000000f4087348 */ /* 0x000fea0003c00000 */
[----:B------:R0:W1:Y:S02]  /*cb90*/  SHFL.IDX P3, R237, R235, R242, R233 ;  /* 0x000000f2ebed7389 */ /* 0x00006400000600e9 */
[----:B01----:R-:W-:Y:S05]  /*cba0*/  ENDCOLLECTIVE ;  /* 0x000000000000791b */ /* 0x003fea0003800000 */
.L_x_5564:
[----:B------:R-:W-:Y:S02]  /*cbb0*/  MOV R56, R246 ;  /* 0x000000f600387202 */ /* 0x000fe40000000f00 */
[----:B------:R-:W-:Y:S02]  /*cbc0*/  MOV R235, R58 ;  /* 0x0000003a00eb7202 */ /* 0x000fe40000000f00 */
[----:B------:R-:W-:-:S07]  /*cbd0*/  MOV R74, R237 ;  /* 0x000000ed004a7202 */ /* 0x000fce0000000f00 */
[----:B------:R-:W-:Y:S05]  /*cbe0*/  WARPSYNC.COLLECTIVE R244, `(.L_x_5565) ;  /* 0x00000000f4087348 */ /* 0x000fea0003c00000 */
[----:B------:R0:W1:Y:S02]  /*cbf0*/  SHFL.IDX P3, R237, R235, R242, R233 ;  /* 0x000000f2ebed7389 */ /* 0x00006400000600e9 */
[----:B01----:R-:W-:Y:S05]  /*cc00*/  ENDCOLLECTIVE ;  /* 0x000000000000791b */ /* 0x003fea0003800000 */
.L_x_5565:
[----:B------:R-:W-:Y:S02]  /*cc10*/  MOV R57, R74 ;  /* 0x0000004a00397202 */ /* 0x000fe40000000f00 */
[----:B------:R-:W-:Y:S02]  /*cc20*/  MOV R235, R59 ;  /* 0x0000003b00eb7202 */ /* 0x000fe40000000f00 */
[----:B------:R-:W-:-:S07]  /*cc30*/  MOV R251, R237 ;  /* 0x000000ed00fb7202 */ /* 0x000fce0000000f00 */
[----:B------:R-:W-:Y:S05]  /*cc40*/  WARPSYNC.COLLECTIVE R244, `(.L_x_5566) ;  /* 0x00000000f4087348 */ /* 0x000fea0003c00000 */
[----:B------:R0:W1:Y:S02]  /*cc50*/  SHFL.IDX P3, R237, R235, R242, R233 ;  /* 0x000000f2ebed7389 */ /* 0x00006400000600e9 */
[----:B01----:R-:W-:Y:S05]  /*cc60*/  ENDCOLLECTIVE ;  /* 0x000000000000791b */ /* 0x003fea0003800000 */
.L_x_5566:
[----:B------:R-:W-:Y:S05]  /*cc70*/  BRA `(.L_x_5567) ;  /* 0xffffff9000e47947 */ /* 0x000fea000383ffff */
.L_x_5568:
        /* <DEDUP_REMOVED lines=16> */
.L_x_18692:


//--------------------- .text._Z25selective_scan_bwd_kernelI32Selective_Scan_bwd_kernel_traitsILi128ELi16ELb1ELb1ELb1ELb0ELb1EN3c108BFloat16ENS1_7complexIfEEEEv12SSMParamsBwd --------------------------
	.section	.text._Z25selective_scan_bwd_kernelI32Selective_Scan_bwd_kernel_traitsILi128ELi16ELb1ELb1ELb1ELb0ELb1EN3c108BFloat16ENS1_7complexIfEEEEv12SSMParamsBwd,"ax",@progbits
	.align	128
        .global         _Z25selective_scan_bwd_kernelI32Selective_Scan_bwd_kernel_traitsILi128ELi16ELb1ELb1ELb1ELb0ELb1EN3c108BFloat16ENS1_7complexIfEEEEv12SSMParamsBwd
        .type           _Z25selective_scan_bwd_kernelI32Selective_Scan_bwd_kernel_traitsILi128ELi16ELb1ELb1ELb1ELb0ELb1EN3c108BFloat16ENS1_7complexIfEEEEv12SSMParamsBwd,@function
        .size           _Z25selective_scan_bwd_kernelI32Selective_Scan_bwd_kernel_traitsILi128ELi16ELb1ELb1ELb1ELb0ELb1EN3c108BFloat16ENS1_7complexIfEEEEv12SSMParamsBwd,(.L_x_18693 - _Z25selective_scan_bwd_kernelI32Selective_Scan_bwd_kernel_traitsILi128ELi16ELb1ELb1ELb1ELb0ELb1EN3c108BFloat16ENS1_7complexIfEEEEv12SSMParamsBwd)
        .other          _Z25selective_scan_bwd_kernelI32Selective_Scan_bwd_kernel_traitsILi128ELi16ELb1ELb1ELb1ELb0ELb1EN3c108BFloat16ENS1_7complexIfEEEEv12SSMParamsBwd,@"STO_CUDA_ENTRY STV_DEFAULT"
_Z25selective_scan_bwd_kernelI32Selective_Scan_bwd_kernel_traitsILi128ELi16ELb1ELb1ELb1ELb0ELb1EN3c108BFloat16ENS1_7complexIfEEEEv12SSMParamsBwd:
.text._Z25selective_scan_bwd_kernelI32Selective_Scan_bwd_kernel_traitsILi128ELi16ELb1ELb1ELb1ELb0ELb1EN3c108BFloat16ENS1_7complexIfEEEEv12SSMParamsBwd:
        /* <DEDUP_REMOVED lines=15> */
[----:B------:R-:W2:Y:S02]  /*00f0*/  LDCU.128 UR20, c[0x0][0x460] ;  /* 0x00008c00ff1477ac */ /* 0x000ea40008000c00 */
        /* <DEDUP_REMOVED lines=8> */
[----:B------:R-:W5:Y:S01]  /*0180*/  LDCU.64 UR24, c[0x0][0x4b8] ;  /* 0x00009700ff1877ac */ /* 0x000f620008000a00 */
[----:B------:R-:W-:-:S03]  /*0190*/  MOV R5, UR7 ;  /* 0x0000000700057c02 */ /* 0x000fc60008000f00 */
[----:B---3--:R3:W2:Y:S01]  /*01a0*/  @P3 LDG.E R7, desc[UR32][R2.64] ;  /* 0x0000002002073981 */ /* 0x0086a2000c1e1900 */
[----:B------:R-:W1:Y:S03]  /*01b0*/  LDCU.64 UR34, c[0x0][0x528] ;  /* 0x0000a500ff2277ac */ /* 0x000e660008000a00 */
[----:B------:R1:W2:Y:S01]  /*01c0*/  @P4 LDG.E R4, desc[UR32][R4.64] ;  /* 0x0000002004044981 */ /* 0x0002a2000c1e1900 */
[----:B----4-:R-:W-:Y:S01]  /*01d0*/  IABS R9, R8 ;  /* 0x0000000800097213 */ /* 0x010fe20000000000 */
[----:B------:R-:W4:Y:S01]  /*01e0*/  S2UR UR4, SR_CTAID.X ;  /* 0x00000000000479c3 */ /* 0x000f220000002500 */
[----:B------:R-:W1:Y:S01]  /*01f0*/  LDCU.64 UR38, c[0x0][0x480] ;  /* 0x00009000ff2677ac */ /* 0x000e620008000a00 */
[----:B------:R-:W-:Y:S01]  /*0200*/  CS2R R120, SRZ ;  /* 0x0000000000787805 */ /* 0x000fe2000001ff00 */
[----:B------:R-:W0:Y:S01]  /*0210*/  I2F.RP R0, R9 ;  /* 0x0000000900007306 */ /* 0x000e220000209400 */
[----:B---3--:R-:W-:Y:S01]  /*0220*/  HFMA2 R2, -RZ, RZ, 0, 0 ;  /* 0x00000000ff027431 */ /* 0x008fe200000001ff */
[----:B-----5:R-:W-:-:S06]  /*0230*/  USHF.R.U64 UR11, UR24, 0x1, UR25 ;  /* 0x00000001180b7899 */ /* 0x020fcc0008001219 */
[----:B0-----:R-:W0:Y:S01]  /*0240*/  MUFU.RCP R0, R0 ;  /* 0x0000000000007308 */ /* 0x001e220000001000 */
[----:B----4-:R-:W-:Y:S02]  /*0250*/  UIMAD.WIDE.U32 UR6, UR4, UR12, URZ ;  /* 0x0000000c040672a5 */ /* 0x010fe4000f8e00ff */
[----:B------:R-:W-:Y:S02]  /*0260*/  UIMAD.WIDE.U32 UR8, UR4, UR16, URZ ;  /* 0x00000010040872a5 */ /* 0x000fe4000f8e00ff */
[----:B------:R-:W-:Y:S02]  /*0270*/  UIMAD UR7, UR4, UR13, UR7 ;  /* 0x0000000d040772a4 */ /* 0x000fe4000f8e0207 */
[----:B------:R-:W-:Y:S02]  /*0280*/  UIMAD UR9, UR4, UR17, UR9 ;  /* 0x00000011040972a4 */ /* 0x000fe4000f8e0209 */
[----:B------:R-:W-:Y:S02]  /*0290*/  UIMAD.WIDE.U32 UR6, UR10, UR14, UR6 ;  /* 0x0000000e0a0672a5 */ /* 0x000fe4000f8e0006 */
[----:B------:R-:W-:Y:S01]  /*02a0*/  UIMAD.WIDE.U32 UR8, UR10, UR18, UR8 ;  /* 0x000000120a0872a5 */ /* 0x000fe2000f8e0008 */
[----:B0-----:R-:W-:Y:S01]  /*02b0*/  IADD3 R6, PT, PT, R0, 0xffffffe, RZ ;  /* 0x0ffffffe00067810 */ /* 0x001fe20007ffe0ff */
[----:B------:R-:W-:-:S02]  /*02c0*/  ULEA UR14, UR31, 0xfffff800, 0xb ;  /* 0xfffff8001f0e7891 */ /* 0x000fc4000f8e58ff */
[----:B------:R-:W-:Y:S01]  /*02d0*/  UIMAD UR5, UR10, UR19, UR9 ;  /* 0x000000130a0572a4 */ /* 0x000fe2000f8e0209 */
[----:B------:R-:W0:Y:S01]  /*02e0*/  F2I.FTZ.U32.TRUNC.NTZ R3, R6 ;  /* 0x0000000600037305 */ /* 0x000e22000021f000 */
[----:B------:R-:W-:Y:S02]  /*02f0*/  UIADD3 UR9, UP2, UPT, UR14, UR8, URZ ;  /* 0x000000080e097290 */ /* 0x000fe4000ff5e0ff */
[----:B------:R-:W-:Y:S02]  /*0300*/  USHF.R.S32.HI UR16, URZ, 0x1f, UR14 ;  /* 0x0000001fff107899 */ /* 0x000fe4000801140e */
[----:B--2---:R-:W-:Y:S02]  /*0310*/  ULEA UR8, UP3, UR9, UR22, 0x1 ;  /* 0x0000001609087291 */ /* 0x004fe4000f8608ff */
[----:B------:R-:W-:Y:S01]  /*0320*/  UIADD3.X UR5, UPT, UPT, UR16, UR5, URZ, UP2, !UPT ;  /* 0x0000000510057290 */ /* 0x000fe200097fe4ff */
[----:B------:R-:W2:Y:S01]  /*0330*/  LDCU.64 UR18, c[0x0][0x3b0] ;  /* 0x00007600ff1277ac */ /* 0x000ea20008000a00 */
[----:B------:R-:W3:Y:S01]  /*0340*/  LDCU.64 UR12, c[0x0][0x498] ;  /* 0x00009300ff0c77ac */ /* 0x000ee20008000a00 */
[----:B0-----:R-:W-:Y:S01]  /*0350*/  IADD3 R0, PT, PT, RZ, -R3, RZ ;  /* 0x80000003ff007210 */ /* 0x001fe20007ffe0ff */
[----:B------:R-:W-:-:S02]  /*0360*/  ULEA.HI.X UR23, UR9, UR23, UR5, 0x1, UP3 ;  /* 0x0000001709177291 */ /* 0x000fc400098f0c05 */
[----:B-1----:R-:W-:Y:S02]  /*0370*/  USHF.R.U64 UR5, UR26, 0x1, UR27 ;  /* 0x000000011a057899 */ /* 0x002fe4000800121b */
[----:B------:R-:W-:Y:S01]  /*0380*/  IMAD R5, R0, R9, RZ ;  /* 0x0000000900057224 */ /* 0x000fe200078e02ff */
[----:B------:R-:W-:Y:S01]  /*0390*/  IABS R0, UR10 ;  /* 0x0000000a00007c13 */ /* 0x000fe20008000000 */
[----:B------:R-:W-:Y:S02]  /*03a0*/  USHF.R.U32.HI UR9, URZ, 0x1, UR27 ;  /* 0x00000001ff097899 */ /* 0x000fe4000801161b */
[----:B------:R-:W-:Y:S01]  /*03b0*/  IMAD.HI.U32 R2, R3, R5, R2 ;  /* 0x0000000503027227 */ /* 0x000fe200078e0002 */
[----:B------:R-:W0:Y:S01]  /*03c0*/  LDCU.64 UR26, c[0x0][0x3d0] ;  /* 0x00007a00ff1a77ac */ /* 0x000e220008000a00 */
[----:B------:R-:W-:-:S04]  /*03d0*/  UIMAD UR7, UR10, UR15, UR7 ;  /* 0x0000000f0a0772a4 */ /* 0x000fc8000f8e0207 */
[----:B------:R-:W-:Y:S01]  /*03e0*/  IMAD.HI.U32 R2, R2, R0, RZ ;  /* 0x0000000002027227 */ /* 0x000fe200078e00ff */
[----:B------:R-:W-:Y:S02]  /*03f0*/  UIADD3 UR6, UP0, UPT, UR14, UR6, URZ ;  /* 0x000000060e067290 */ /* 0x000fe4000ff1e0ff */
[----:B------:R-:W-:Y:S02]  /*0400*/  USHF.R.U32.HI UR22, URZ, 0x1, UR25 ;  /* 0x00000001ff167899 */ /* 0x000fe40008011619 */
[----:B------:R-:W-:Y:S01]  /*0410*/  IADD3 R3, PT, PT, -R2, RZ, RZ ;  /* 0x000000ff02037210 */ /* 0x000fe20007ffe1ff */
[----:B------:R-:W-:Y:S02]  /*0420*/  ULEA UR20, UP1, UR6, UR20, 0x1 ;  /* 0x0000001406147291 */ /* 0x000fe4000f8208ff */
[----:B------:R-:W-:Y:S02]  /*0430*/  UIADD3.X UR7, UPT, UPT, UR16, UR7, URZ, UP0, !UPT ;  /* 0x0000000710077290 */ /* 0x000fe400087fe4ff */
[C---:B------:R-:W-:Y:S01]  /*0440*/  IMAD R0, R9.reuse, R3, R0 ;  /* 0x0000000309007224 */ /* 0x040fe200078e0200 */
[----:B------:R-:W1:Y:S04]  /*0450*/  LDCU.64 UR24, c[0x0][0x4a0] ;  /* 0x00009400ff1877ac */ /* 0x000e680008000a00 */
[----:B------:R-:W-:Y:S01]  /*0460*/  ISETP.GT.U32.AND P1, PT, R9, R0, PT ;  /* 0x000000000900720c */ /* 0x000fe20003f24070 */
[----:B------:R-:W-:-:S02]  /*0470*/  ULEA.HI.X UR21, UR6, UR21, UR7, 0x1, UP1 ;  /* 0x0000001506157291 */ /* 0x000fc400088f0c07 */
[----:B--2---:R-:W-:Y:S02]  /*0480*/  UIMAD.WIDE.U32 UR28, UR4, UR18, URZ ;  /* 0x00000012041c72a5 */ /* 0x004fe4000f8e00ff */
[----:B---3--:R-:W-:Y:S02]  /*0490*/  UIMAD.WIDE.U32 UR6, UR4, UR12, URZ ;  /* 0x0000000c040672a5 */ /* 0x008fe4000f8e00ff */
[----:B------:R-:W-:Y:S02]  /*04a0*/  UIMAD UR29, UR4, UR19, UR29 ;  /* 0x00000013041d72a4 */ /* 0x000fe4000f8e021d */
[----:B------:R-:W-:Y:S02]  /*04b0*/  UIMAD UR7, UR4, UR13, UR7 ;  /* 0x0000000d040772a4 */ /* 0x000fe4000f8e0207 */
[----:B0-----:R-:W-:Y:S02]  /*04c0*/  UIMAD.WIDE.U32 UR12, UR4, UR26, URZ ;  /* 0x0000001a040c72a5 */ /* 0x001fe4000f8e00ff */
[----:B------:R-:W-:Y:S01]  /*04d0*/  @!P1 IADD3 R0, PT, PT, R0, -R9, RZ ;  /* 0x8000000900009210 */ /* 0x000fe20007ffe0ff */
[----:B------:R-:W0:Y:S01]  /*04e0*/  LDCU.64 UR18, c[0x0][0x4c0] ;  /* 0x00009800ff1277ac */ /* 0x000e220008000a00 */
[----:B------:R-:W-:-:S02]  /*04f0*/  @!P1 IADD3 R2, PT, PT, R2, 0x1, RZ ;  /* 0x0000000102029810 */ /* 0x000fc40007ffe0ff */
[----:B------:R-:W-:Y:S01]  /*0500*/  ISETP.GE.U32.AND P0, PT, R0, R9, PT ;  /* 0x000000090000720c */ /* 0x000fe20003f06070 */
[----:B------:R-:W-:Y:S01]  /*0510*/  UIMAD UR13, UR4, UR27, UR13 ;  /* 0x0000001b040d72a4 */ /* 0x000fe2000f8e020d */
[C---:B------:R-:W-:Y:S01]  /*0520*/  LOP3.LUT R0, R8.reuse, UR10, RZ, 0x3c, !PT ;  /* 0x0000000a08007c12 */ /* 0x040fe2000f8e3cff */
[----:B------:R-:W2:Y:S01]  /*0530*/  LDCU.64 UR26, c[0x0][0x3c8] ;  /* 0x00007900ff1a77ac */ /* 0x000ea20008000a00 */
[----:B------:R-:W-:Y:S02]  /*0540*/  ISETP.NE.AND P1, PT, R8, RZ, PT ;  /* 0x000000ff0800720c */ /* 0x000fe40003f25270 */
[----:B------:R-:W-:Y:S01]  /*0550*/  ISETP.GE.AND P2, PT, R0, RZ, PT ;  /* 0x000000ff0000720c */ /* 0x000fe20003f46270 */
[----:B-1----:R-:W-:Y:S02]  /*0560*/  UIMAD.WIDE.U32 UR6, UR10, UR24, UR6 ;  /* 0x000000180a0672a5 */ /* 0x002fe4000f8e0006 */
[----:B------:R-:W-:Y:S02]  /*0570*/  UISETP.NE.U32.AND UP0, UPT, UR38, URZ, UPT ;  /* 0x000000ff2600728c */ /* 0x000fe4000bf05070 */
[----:B------:R-:W-:-:S02]  /*0580*/  UIMAD UR25, UR10, UR25, UR7 ;  /* 0x000000190a1972a4 */ /* 0x000fc4000f8e0207 */
[----:B------:R-:W-:Y:S01]  /*0590*/  @P0 IADD3 R2, PT, PT, R2, 0x1, RZ ;  /* 0x0000000102020810 */ /* 0x000fe20007ffe0ff */
[----:B------:R-:W-:Y:S01]  /*05a0*/  UIADD3 UR6, UP1, UPT, UR14, UR6, URZ ;  /* 0x000000060e067290 */ /* 0x000fe2000ff3e0ff */
[----:B------:R-:W1:Y:S02]  /*05b0*/  LDCU.64 UR14, c[0x0][0x3e8] ;  /* 0x00007d00ff0e77ac */ /* 0x000e640008000a00 */
[----:B------:R-:W-:Y:S02]  /*05c0*/  @!P1 LOP3.LUT R8, RZ, R8, RZ, 0x33, !PT ;  /* 0x00000008ff089212 */ /* 0x000fe400078e33ff */
[----:B------:R-:W-:Y:S01]  /*05d0*/  @!P2 IADD3 R2, PT, PT, -R2, RZ, RZ ;  /* 0x000000ff0202a210 */ /* 0x000fe20007ffe1ff */
[----:B------:R-:W-:Y:S02]  /*05e0*/  UIADD3.X UR25, UPT, UPT, UR16, UR25, URZ, UP1, !UPT ;  /* 0x0000001910197290 */ /* 0x000fe40008ffe4ff */
[----:B------:R-:W-:Y:S01]  /*05f0*/  ULEA UR24, UP1, UR6, UR34, 0x1 ;  /* 0x0000002206187291 */ /* 0x000fe2000f8208ff */
[----:B------:R-:W-:Y:S01]  /*0600*/  R2UR UR30, R2 ;  /* 0x00000000021e72ca */ /* 0x000fe200000e0000 */
[----:B------:R-:W3:Y:S01]  /*0610*/  LDCU.64 UR16, c[0x0][0x4e0] ;  /* 0x00009c00ff1077ac */ /* 0x000ee20008000a00 */
[----:B------:R-:W-:Y:S01]  /*0620*/  @!P1 R2UR UR30, R8 ;  /* 0x00000000081e92ca */ /* 0x000fe200000e0000 */
[----:B------:R-:W-:-:S02]  /*0630*/  ULEA.HI.X UR25, UR6, UR35, UR25, 0x1, UP1 ;  /* 0x0000002306197291 */ /* 0x000fc400088f0c19 */
[----:B------:R-:W-:Y:S02]  /*0640*/  UISETP.NE.AND.EX UP0, UPT, UR39, URZ, UPT, UP0 ;  /* 0x000000ff2700728c */ /* 0x000fe4000bf05300 */
[----:B------:R-:W-:-:S08]  /*0650*/  UIMAD UR22, UR22, UR4, URZ ;  /* 0x00000004161672a4 */ /* 0x000fd0000f8e02ff */
[----:B------:R-:W-:Y:S02]  /*0660*/  USHF.R.S32.HI UR37, URZ, 0x1f, UR30 ;  /* 0x0000001fff257899 */ /* 0x000fe4000801141e */
[----:B--2---:R-:W-:Y:S02]  /*0670*/  UIMAD.WIDE.U32 UR28, UR30, UR26, UR28 ;  /* 0x0000001a1e1c72a5 */ /* 0x004fe4000f8e001c */
[----:B0-----:R-:W-:Y:S02]  /*0680*/  UIMAD UR34, UR37, UR18, URZ ;  /* 0x00000012252272a4 */ /* 0x001fe4000f8e02ff */
[----:B------:R-:W-:Y:S02]  /*0690*/  UIMAD.WIDE.U32 UR6, UR30, UR18, URZ ;  /* 0x000000121e0672a5 */ /* 0x000fe4000f8e00ff */
[----:B------:R-:W-:Y:S02]  /*06a0*/  UIMAD UR42, UR30, UR19, UR34 ;  /* 0x000000131e2a72a4 */ /* 0x000fe4000f8e0222 */
[----:B------:R-:W-:Y:S01]  /*06b0*/  UIMAD UR34, UR37, UR26, URZ ;  /* 0x0000001a252272a4 */ /* 0x000fe2000f8e02ff */
[----:B------:R-:W0:Y:S03]  /*06c0*/  LDCU.64 UR18, c[0x0][0x448] ;  /* 0x00008900ff1277ac */ /* 0x000e260008000a00 */
[----:B------:R-:W-:Y:S01]  /*06d0*/  UIMAD UR40, UR30, UR27, UR34 ;  /* 0x0000001b1e2872a4 */ /* 0x000fe2000f8e0222 */
[----:B------:R-:W2:Y:S01]  /*06e0*/  LDCU.64 UR26, c[0x0][0x450] ;  /* 0x00008a00ff1a77ac */ /* 0x000ea20008000a00 */
[----:B-1----:R-:W-:-:S02]  /*06f0*/  UIMAD UR36, UR37, UR14, URZ ;  /* 0x0000000e252472a4 */ /* 0x002fc4000f8e02ff */
[----:B------:R-:W-:Y:S02]  /*0700*/  UIMAD.WIDE.U32 UR34, UR30, UR14, UR12 ;  /* 0x0000000e1e2272a5 */ /* 0x000fe4000f8e000c */
[----:B------:R-:W-:Y:S02]  /*0710*/  UIMAD UR41, UR30, UR15, UR36 ;  /* 0x0000000f1e2972a4 */ /* 0x000fe4000f8e0224 */
[----:B------:R-:W-:Y:S01]  /*0720*/  ULEA UR36, UR31, 0xfffff000, 0xc ;  /* 0xfffff0001f247891 */ /* 0x000fe2000f8e60ff */
[----:B------:R-:W1:Y:S03]  /*0730*/  LDCU.64 UR14, c[0x0][0x538] ;  /* 0x0000a700ff0e77ac */ /* 0x000e660008000a00 */
[----:B------:R-:W-:Y:S02]  /*0740*/  UIADD3 UR34, UP3, UPT, UR36, UR34, URZ ;  /* 0x0000002224227290 */ /* 0x000fe4000ff7e0ff */
[----:B------:R-:W-:-:S02]  /*0750*/  USHF.R.S32.HI UR38, URZ, 0x1f, UR36 ;  /* 0x0000001fff267899 */ /* 0x000fc40008011424 */
[----:B------:R-:W-:Y:S02]  /*0760*/  UIADD3 UR39, UP1, UPT, UR36, UR28, URZ ;  /* 0x0000001c24277290 */ /* 0x000fe4000ff3e0ff */
[----:B------:R-:W-:Y:S02]  /*0770*/  UIADD3 UR40, UPT, UPT, UR29, UR40, URZ ;  /* 0x000000281d287290 */ /* 0x000fe4000fffe0ff */
[----:B--2---:R-:W-:Y:S02]  /*0780*/  ULEA UR29, UP4, UR34, UR26, 0x1 ;  /* 0x0000001a221d7291 */ /* 0x004fe4000f8808ff */
[----:B------:R-:W-:Y:S01]  /*0790*/  UIADD3 UR41, UPT, UPT, UR35, UR41, URZ ;  /* 0x0000002923297290 */ /* 0x000fe2000fffe0ff */
[----:B------:R-:W2:Y:S01]  /*07a0*/  @UP0 LDCU UR26, c[0x0][0x384] ;  /* 0x00007080ff1a07ac */ /* 0x000ea20008000800 */
[----:B0-----:R-:W-:Y:S02]  /*07b0*/  ULEA UR28, UP2, UR39, UR18, 0x1 ;  /* 0x00000012271c7291 */ /* 0x001fe4000f8408ff */
[----:B------:R-:W-:-:S02]  /*07c0*/  UIADD3.X UR35, UPT, UPT, UR38, UR40, URZ, UP1, !UPT ;  /* 0x0000002826237290 */ /* 0x000fc40008ffe4ff */
[----:B------:R-:W-:Y:S02]  /*07d0*/  UIADD3.X UR38, UPT, UPT, UR38, UR41, URZ, UP3, !UPT ;  /* 0x0000002926267290 */ /* 0x000fe40009ffe4ff */
[----:B---3--:R-:W-:Y:S02]  /*07e0*/  UIMAD.WIDE.U32 UR12, UR30, UR16, URZ ;  /* 0x000000101e0c72a5 */ /* 0x008fe4000f8e00ff */
[----:B------:R-:W-:Y:S02]  /*07f0*/  ULEA.HI.X UR35, UR39, UR19, UR35, 0x1, UP2 ;  /* 0x0000001327237291 */ /* 0x000fe400090f0c23 */
[----:B------:R-:W-:Y:S01]  /*0800*/  UIMAD UR16, UR37, UR16, URZ ;  /* 0x00000010251072a4 */ /* 0x000fe2000f8e02ff */
[----:B------:R-:W0:Y:S01]  /*0810*/  LDCU.64 UR18, c[0x0][0x540] ;  /* 0x0000a800ff1277ac */ /* 0x000e220008000a00 */
[----:B------:R-:W-:Y:S02]  /*0820*/  ULEA.HI.X UR34, UR34, UR27, UR38, 0x1, UP4 ;  /* 0x0000001b22227291 */ /* 0x000fe4000a0f0c26 */
[----:B------:R-:W-:Y:S01]  /*0830*/  UIADD3 UR7, UPT, UPT, UR7, UR42, URZ ;  /* 0x0000002a07077290 */ /* 0x000fe2000fffe0ff */
[----:B------:R-:W3:Y:S01]  /*0840*/  @UP0 LDCU UR27, c[0x0][0x38c] ;  /* 0x00007180ff1b07ac */ /* 0x000ee20008000800 */
[----:B------:R-:W-:-:S02]  /*0850*/  UIMAD UR30, UR30, UR17, UR16 ;  /* 0x000000111e1e72a4 */ /* 0x000fc4000f8e0210 */
[----:B------:R-:W-:Y:S01]  /*0860*/  UIMAD.WIDE.U32 UR16, UR4, UR11, UR6 ;  /* 0x0000000b041072a5 */ /* 0x000fe2000f8e0006 */
[----:B------:R-:W4:Y:S01]  /*0870*/  @UP0 LDCU.64 UR36, c[0x0][0x480] ;  /* 0x00009000ff2407ac */ /* 0x000f220008000a00 */
[----:B------:R-:W-:Y:S02]  /*0880*/  UIADD3 UR13, UPT, UPT, UR13, UR30, URZ ;  /* 0x0000001e0d0d7290 */ /* 0x000fe4000fffe0ff */
[----:B-1----:R-:W-:Y:S02]  /*0890*/  ULEA UR11, UP1, UR16, UR14, 0x3 ;  /* 0x0000000e100b7291 */ /* 0x002fe4000f8218ff */
[----:B------:R-:W-:Y:S02]  /*08a0*/  UIMAD UR14, UR9, UR4, URZ ;  /* 0x00000004090e72a4 */ /* 0x000fe4000f8e02ff */
[----:B--2---:R-:W-:Y:S02]  /*08b0*/  @UP0 UIMAD UR9, UR4, UR26, UR10 ;  /* 0x0000001a040902a4 */ /* 0x004fe4000f8e020a */
[----:B------:R-:W-:-:S02]  /*08c0*/  UIMAD.WIDE.U32 UR4, UR4, UR5, UR12 ;  /* 0x00000005040472a5 */ /* 0x000fc4000f8e000c */
[----:B------:R-:W-:Y:S02]  /*08d0*/  UIADD3 UR6, UPT, UPT, UR17, UR22, URZ ;  /* 0x0000001611067290 */ /* 0x000fe4000fffe0ff */
[----:B------:R-:W-:Y:S02]  /*08e0*/  @UP0 UIMAD UR9, UR9, UR31, URZ ;  /* 0x0000001f090902a4 */ /* 0x000fe4000f8e02ff */
[----:B------:R-:W-:Y:S02]  /*08f0*/  UIADD3 UR5, UPT, UPT, UR5, UR14, URZ ;  /* 0x0000000e05057290 */ /* 0x000fe4000fffe0ff */
[----:B------:R-:W-:Y:S02]  /*0900*/  ULEA.HI.X UR16, UR16, UR15, UR6, 0x3, UP1 ;  /* 0x0000000f10107291 */ /* 0x000fe400088f1c06 */
[----:B0-----:R-:W-:Y:S02]  /*0910*/  ULEA UR17, UP1, UR4, UR18, 0x3 ;  /* 0x0000001204117291 */ /* 0x001fe4000f8218ff */
[----:B---3--:R-:W-:-:S02]  /*0920*/  @UP0 UIMAD UR9, UR9, UR27, URZ ;  /* 0x0000001b090902a4 */ /* 0x008fc4000f8e02ff */
[----:B------:R-:W-:Y:S01]  /*0930*/  ULEA.HI.X UR18, UR4, UR19, UR5, 0x3, UP1 ;  /* 0x0000001304127291 */ /* 0x000fe200088f1c05 */
[----:B------:R-:W-:Y:S02]  /*0940*/  UMOV UR6, URZ ;  /* 0x000000ff00067c82 */ /* 0x000fe40008000000 */
[----:B------:R-:W-:Y:S01]  /*0950*/  UMOV UR4, URZ ;  /* 0x000000ff00047c82 */ /* 0x000fe20008000000 */
[----:B------:R-:W-:Y:S01]  /*0960*/  UMOV UR5, URZ ;  /* 0x000000ff00057c82 */ /* 0x000fe20008000000 */
[----:B----4-:R-:W-:Y:S02]  /*0970*/  @UP0 UIMAD.WIDE UR4, UR9, 0x10, UR36 ;  /* 0x00000010090408a5 */ /* 0x010fe4000f8e0224 */
[----:B------:R-:W-:Y:S01]  /*0980*/  UISETP.GE.AND UP0, UPT, UR31, 0x1, UPT ;  /* 0x000000011f00788c */ /* 0x000fe2000bf06270 */
[----:B------:R-:W-:Y:S01]  /*0990*/  UMOV UR7, URZ ;  /* 0x000000ff00077c82 */ /* 0x000fe20008000000 */
[----:B------:R-:W-:Y:S02]  /*09a0*/  @P3 R2UR UR6, R7 ;  /* 0x00000000070632ca */ /* 0x000fe400000e0000 */
[----:B------:R-:W-:-:S05]  /*09b0*/  @P4 R2UR UR7, R4 ;  /* 0x00000000040742ca */ /* 0x000fca00000e0000 */
[----:B------:R-:W-:Y:S10]  /*09c0*/  BRA.U !UP0, `(.L_x_5569) ;  /* 0x000000b5080c7547 */ /* 0x000ff4000b800000 */
[----:B------:R-:W0:Y:S01]  /*09d0*/  S2R R0, SR_TID.X ;  /* 0x0000000000007919 */ /* 0x000e220000002100 */
[----:B------:R-:W1:Y:S01]  /*09e0*/  S2UR UR9, SR_CgaCtaId ;  /* 0x00000000000979c3 */ /* 0x000e620000008800 */
[----:B------:R-:W-:Y:S01]  /*09f0*/  CS2R R120, SRZ ;  /* 0x0000000000787805 */ /* 0x000fe2000001ff00 */
[----:B------:R-:W-:Y:S01]  /*0a00*/  UMOV UR26, UR28 ;  /* 0x0000001c001a7c82 */ /* 0x000fe20008000000 */
[----:B------:R-:W-:Y:S01]  /*0a10*/  UMOV UR30, 0x400 ;  /* 0x00000400001e7882 */ /* 0x000fe20000000000 */
[----:B------:R-:W-:Y:S01]  /*0a20*/  UMOV UR28, UR29 ;  /* 0x0000001d001c7c82 */ /* 0x000fe20008000000 */
[----:B------:R-:W2:Y:S01]  /*0a30*/  LDCU UR19, c[0x0][0x394] ;  /* 0x00007280ff1377ac */ /* 0x000ea20008000800 */
        /* <DEDUP_REMOVED lines=8> */
.L_x_5668:
        /* <DEDUP_REMOVED lines=53> */
[----:B------:R-:W-:Y:S04]  /*0e10*/  LDS.128 R24, [R117] ;  /* 0x0000000075187984 */ /* 0x000fe80000000c00 */
        /* <DEDUP_REMOVED lines=10> */
[----:B0-----:R-:W-:Y:S01]  /*0ec0*/  PRMT R88, R28, 0x7632, R88 ;  /* 0x000076321c587816 */ /* 0x001fe20000000058 */
        /* <DEDUP_REMOVED lines=18> */
[----:B------:R-:W-:Y:S01]  /*0ff0*/  SHF.L.U32 R113, R30, 0x10, RZ ;  /* 0x000000101e717819 */ /* 0x000fe200000006ff */
        /* <DEDUP_REMOVED lines=40> */
[----:B------:R-:W-:Y:S01]  /*1280*/  SHF.L.U32 R57, R57, 0x10, RZ ;  /* 0x0000001039397819 */ /* 0x000fe200000006ff */
[----:B------:R1:W3:Y:S01]  /*1290*/  MUFU.EX2 R60, R32 ;  /* 0x00000020003c7308 */ /* 0x0002e20000000800 */
[----:B----4-:R-:W-:Y:S01]  /*12a0*/  PRMT R50, R56, 0x7632, R50 ;  /* 0x0000763238327816 */ /* 0x010fe20000000032 */
[----:B0-----:R-:W-:Y:S01]  /*12b0*/  UISETP.NE.U32.AND UP0, UPT, UR34, URZ, UPT ;  /* 0x000000ff2200728c */ /* 0x001fe2000bf05070 */
[----:B------:R-:W-:-:S02]  /*12c0*/  PRMT R56, R58, 0x7632, R56 ;  /* 0x000076323a387816 */ /* 0x000fc40000000038 */
[----:B------:R-:W-:Y:S01]  /*12d0*/  SHF.L.U32 R50, R50, 0x10, RZ ;  /* 0x0000001032327819 */ /* 0x000fe200000006ff */
[----:B------:R-:W-:Y:S01]  /*12e0*/  UISETP.NE.AND.EX UP0, UPT, UR35, URZ, UPT, UP0 ;  /* 0x000000ff2300728c */ /* 0x000fe2000bf05300 */
[----:B------:R-:W-:Y:S01]  /*12f0*/  SHF.L.U32 R56, R56, 0x10, RZ ;  /* 0x0000001038387819 */ /* 0x000fe200000006ff */
[----:B------:R0:W4:Y:S01]  /*1300*/  MUFU.EX2 R62, R16 ;  /* 0x00000010003e7308 */ /* 0x0001220000000800 */
[----:B-1----:R-:W-:Y:S01]  /*1310*/  SHF.L.U32 R32, R59, 0x10, RZ ;  /* 0x000000103b207819 */ /* 0x002fe200000006ff */
[----:B--2---:R-:W-:Y:S01]  /*1320*/  FADD.FTZ R59, R18, 1 ;  /* 0x3f800000123b7421 */ /* 0x004fe20000010000 */
[----:B------:R-:W-:Y:S01]  /*1330*/  SHF.L.U32 R114, R31, 0x10, RZ ;  /* 0x000000101f727819 */ /* 0x000fe200000006ff */
[----:B---3--:R-:W-:Y:S01]  /*1340*/  FADD.FTZ R80, R74, 1 ;  /* 0x3f8000004a507421 */ /* 0x008fe20000010000 */
[C---:B------:R-:W-:Y:S01]  /*1350*/  PRMT R65, R27.reuse, 0x7632, R65 ;  /* 0x000076321b417816 */ /* 0x040fe20000000041 */
[----:B------:R-:W-:Y:S01]  /*1360*/  FMUL.FTZ R61, R32, -1.4426950216293334961 ;  /* 0xbfb8aa3b203d7820 */ /* 0x000fe20000410000 */
[----:B------:R-:W-:Y:S01]  /*1370*/  SHF.L.U32 R27, R27, 0x10, RZ ;  /* 0x000000101b1b7819 */ /* 0x000fe200000006ff */
[----:B------:R1:W2:Y:S01]  /*1380*/  MUFU.EX2 R63, R17 ;  /* 0x00000011003f7308 */ /* 0x0002a20000000800 */
[----:B0-----:R-:W-:Y:S01]  /*1390*/  FMUL.FTZ R16, R47, -1.4426950216293334961 ;  /* 0xbfb8aa3b2f107820 */ /* 0x001fe20000410000 */
[----:B------:R-:W-:Y:S01]  /*13a0*/  FADD.FTZ R58, R60, 1 ;  /* 0x3f8000003c3a7421 */ /* 0x000fe20000010000 */
[----:B------:R-:W-:-:S02]  /*13b0*/  SHF.L.U32 R111, R12, 0x10, RZ ;  /* 0x000000100c6f7819 */ /* 0x000fc400000006ff */
[----:B------:R-:W-:Y:S02]  /*13c0*/  SHF.L.U32 R112, R13, 0x10, RZ ;  /* 0x000000100d707819 */ /* 0x000fe400000006ff */
[----:B------:R-:W-:Y:S01]  /*13d0*/  PRMT R122, R14, 0x7632, R122 ;  /* 0x000076320e7a7816 */ /* 0x000fe2000000007a */
[----:B------:R0:W3:Y:S01]  /*13e0*/  MUFU.EX2 R64, R16 ;  /* 0x0000001000407308 */ /* 0x0000e20000000800 */
[----:B-1----:R-:W-:Y:S01]  /*13f0*/  FMUL.FTZ R17, R48, -1.4426950216293334961 ;  /* 0xbfb8aa3b30117820 */ /* 0x002fe20000410000 */
[----:B----4-:R-:W-:Y:S01]  /*1400*/  FADD.FTZ R28, R62, 1 ;  /* 0x3f8000003e1c7421 */ /* 0x010fe20000010000 */
[C---:B------:R-:W-:Y:S02]  /*1410*/  PRMT R62, R24.reuse, 0x7632, R62 ;  /* 0x00007632183e7816 */ /* 0x040fe4000000003e */
[----:B------:R-:W-:Y:S02]  /*1420*/  SHF.L.U32 R24, R24, 0x10, RZ ;  /* 0x0000001018187819 */ /* 0x000fe400000006ff */
[----:B------:R-:W-:Y:S01]  /*1430*/  SHF.L.U32 R62, R62, 0x10, RZ ;  /* 0x000000103e3e7819 */ /* 0x000fe200000006ff */
[----:B------:R1:W4:Y:S01]  /*1440*/  MUFU.EX2 R67, R17 ;  /* 0x0000001100437308 */ /* 0x0003220000000800 */
[----:B0-----:R-:W-:Y:S01]  /*1450*/  FMUL.FTZ R16, R50, -1.4426950216293334961 ;  /* 0xbfb8aa3b32107820 */ /* 0x001fe20000410000 */
[----:B--2---:R-:W-:Y:S01]  /*1460*/  FADD.FTZ R60, R63, 1 ;  /* 0x3f8000003f3c7421 */ /* 0x004fe20000010000 */
[----:B------:R-:W-:-:S02]  /*1470*/  PRMT R63, R26, 0x7632, R63 ;  /* 0x000076321a3f7816 */ /* 0x000fc4000000003f */
[----:B------:R-:W-:Y:S02]  /*1480*/  SHF.L.U32 R26, R26, 0x10, RZ ;  /* 0x000000101a1a7819 */ /* 0x000fe400000006ff */
[----:B------:R-:W-:Y:S01]  /*1490*/  SHF.L.U32 R109, R14, 0x10, RZ ;  /* 0x000000100e6d7819 */ /* 0x000fe200000006ff */
[----:B------:R0:W2:Y:S01]  /*14a0*/  MUFU.EX2 R84, R61 ;  /* 0x0000003d00547308 */ /* 0x0000a20000000800 */
[----:B-1----:R-:W-:Y:S01]  /*14b0*/  FMUL.FTZ R17, R49, -1.4426950216293334961 ;  /* 0xbfb8aa3b31117820 */ /* 0x002fe20000410000 */
[----:B---3--:R-:W-:Y:S01]  /*14c0*/  FADD.FTZ R64, R64, 1 ;  /* 0x3f80000040407421 */ /* 0x008fe20000010000 */
[C---:B------:R-:W-:Y:S02]  /*14d0*/  PRMT R124, R15.reuse, 0x7632, R124 ;  /* 0x000076320f7c7816 */ /* 0x040fe4000000007c */
[----:B------:R-:W-:-:S03]  /*14e0*/  SHF.L.U32 R110, R15, 0x10, RZ ;  /* 0x000000100f6e7819 */ /* 0x000fc600000006ff */
[----:B------:R-:W1:Y:S01]  /*14f0*/  MUFU.EX2 R78, R16 ;  /* 0x00000010004e7308 */ /* 0x000e620000000800 */
[----:B0-----:R-:W-:Y:S01]  /*1500*/  FADD.FTZ R61, R19, 1 ;  /* 0x3f800000133d7421 */ /* 0x001fe20000010000 */
[----:B----4-:R-:W-:-:S06]  /*1510*/  FADD.FTZ R68, R67, 1 ;  /* 0x3f80000043447421 */ /* 0x010fcc0000010000 */
[----:B------:R-:W-:Y:S01]  /*1520*/  MUFU.EX2 R87, R17 ;  /* 0x0000001100577308 */ /* 0x000fe20000000800 */
[----:B--2---:R-:W-:-:S07]  /*1530*/  FADD.FTZ R84, R84, 1 ;  /* 0x3f80000054547421 */ /* 0x004fce0000010000 */
[----:B------:R0:W2:Y:S01]  /*1540*/  MUFU.EX2 R69, R53 ;  /* 0x0000003500457308 */ /* 0x0000a20000000800 */
[----:B-1----:R-:W-:-:S07]  /*1550*/  FADD.FTZ R89, R78, 1 ;  /* 0x3f8000004e597421 */ /* 0x002fce0000010000 */
[----:B------:R-:W-:Y:S01]  /*1560*/  MUFU.RCP R59, R59 ;  /* 0x0000003b003b7308 */ /* 0x000fe20000001000 */
[----:B0-----:R-:W-:-:S07]  /*1570*/  FMUL.FTZ R53, R56, -1.4426950216293334961 ;  /* 0xbfb8aa3b38357820 */ /* 0x001fce0000410000 */
[----:B------:R-:W-:Y:S01]  /*1580*/  MUFU.RCP R61, R61 ;  /* 0x0000003d003d7308 */ /* 0x000fe20000001000 */
[----:B--2---:R-:W-:-:S07]  /*1590*/  FADD.FTZ R71, R69, 1 ;  /* 0x3f80000045477421 */ /* 0x004fce0000010000 */
[----:B------:R0:W1:Y:S08]  /*15a0*/  MUFU.EX2 R70, R54 ;  /* 0x0000003600467308 */ /* 0x0000700000000800 */
[----:B------:R2:W3:Y:S01]  /*15b0*/  MUFU.EX2 R90, R53 ;  /* 0x00000035005a7308 */ /* 0x0004e20000000800 */
[----:B0-----:R-:W-:-:S07]  /*15c0*/  FMUL.FTZ R54, R57, -1.4426950216293334961 ;  /* 0xbfb8aa3b39367820 */ /* 0x001fce0000410000 */
[----:B------:R0:W-:Y:S01]  /*15d0*/  MUFU.EX2 R93, R54 ;  /* 0x00000036005d7308 */ /* 0x0001e20000000800 */
[----:B--2---:R-:W-:Y:S01]  /*15e0*/  PRMT R53, R31, 0x7632, R53 ;  /* 0x000076321f357816 */ /* 0x004fe20000000035 */
[----:B-1----:R-:W-:Y:S01]  /*15f0*/  FADD.FTZ R76, R70, 1 ;  /* 0x3f800000464c7421 */ /* 0x002fe20000010000 */
[----:B------:R-:W-:-:S05]  /*1600*/  SHF.L.U32 R31, R21, 0x10, RZ ;  /* 0x00000010151f7819 */ /* 0x000fca00000006ff */
[----:B------:R-:W1:Y:S01]  /*1610*/  MUFU.RCP R58, R58 ;  /* 0x0000003a003a7308 */ /* 0x000e620000001000 */
[----:B0-----:R-:W-:Y:S01]  /*1620*/  PRMT R54, R30, 0x7632, R54 ;  /* 0x000076321e367816 */ /* 0x001fe20000000036 */
[----:B---3--:R-:W-:-:S06]  /*1630*/  FADD.FTZ R90, R90, 1 ;  /* 0x3f8000005a5a7421 */ /* 0x008fcc0000010000 */
[----:B------:R-:W0:Y:S08]  /*1640*/  MUFU.RCP R64, R64 ;  /* 0x0000004000407308 */ /* 0x000e300000001000 */
[----:B------:R1:W-:Y:S08]  /*1650*/  MUFU.RCP R79, R68 ;  /* 0x00000044004f7308 */ /* 0x0003f00000001000 */
[----:B------:R-:W-:Y:S01]  /*1660*/  MUFU.RCP R85, R76 ;  /* 0x0000004c00557308 */ /* 0x000fe20000001000 */
[----:B-1----:R-:W-:-:S04]  /*1670*/  FADD.FTZ R68, -R58, 1 ;  /* 0x3f8000003a447421 */ /* 0x002fc80000010100 */
[C---:B------:R-:W-:Y:S01]  /*1680*/  FFMA.FTZ R70, R45.reuse, R68, 1 ;  /* 0x3f8000002d467423 */ /* 0x040fe20000010044 */
[----:B0-----:R-:W-:Y:S01]  /*1690*/  FADD.FTZ R68, -R64, 1 ;  /* 0x3f80000040447421 */ /* 0x001fe20000010100 */
[----:B------:R-:W-:Y:S01]  /*16a0*/  FMUL.FTZ R45, R45, R58 ;  /* 0x0000003a2d2d7220 */ /* 0x000fe20000410000 */
[----:B------:R-:W0:Y:S02]  /*16b0*/  MUFU.RCP R82, R71 ;  /* 0x0000004700527308 */ /* 0x000e240000001000 */
[C---:B------:R-:W-:Y:S01]  /*16c0*/  FFMA.FTZ R68, R47.reuse, R68, 1 ;  /* 0x3f8000002f447423 */ /* 0x040fe20000010044 */
[----:B------:R-:W-:-:S05]  /*16d0*/  FMUL.FTZ R47, R47, R64 ;  /* 0x000000402f2f7220 */ /* 0x000fca0000410000 */
[----:B------:R-:W-:Y:S08]  /*16e0*/  MUFU.RCP R60, R60 ;  /* 0x0000003c003c7308 */ /* 0x000ff00000001000 */
[----:B------:R-:W-:Y:S01]  /*16f0*/  MUFU.RCP R101, R84 ;  /* 0x0000005400657308 */ /* 0x000fe20000001000 */
[----:B0-----:R-:W-:-:S04]  /*1700*/  FADD.FTZ R76, -R82, 1 ;  /* 0x3f800000524c7421 */ /* 0x001fc80000010100 */
[----:B------:R-:W-:-:S03]  /*1710*/  FFMA.FTZ R78, R51, R76, 1 ;  /* 0x3f800000334e7423 */ /* 0x000fc6000001004c */
        /* <DEDUP_REMOVED lines=62> */
[----:B------:R-:W-:Y:S01]  /*1b00*/  FMUL.FTZ R76, R68, R80 ;  /* 0x00000050444c7220 */ /* 0x000fe20000410000 */
[----:B------:R-:W-:Y:S01]  /*1b10*/  SHF.L.U32 R73, R66, 0x10, RZ ;  /* 0x0000001042497819 */ /* 0x000fe200000006ff */
[----:B------:R-:W-:Y:S01]  /*1b20*/  FMUL.FTZ R84, R74, R43 ;  /* 0x0000002b4a547220 */ /* 0x000fe20000410000 */
[----:B------:R-:W-:Y:S01]  /*1b30*/  FADD.FTZ R66, R93, 1 ;  /* 0x3f8000005d427421 */ /* 0x000fe20000010000 */
[----:B------:R-:W-:Y:S01]  /*1b40*/  FMUL.FTZ R65, R71, R81 ;  /* 0x0000005147417220 */ /* 0x000fe20000410000 */
[----:B------:R-:W-:Y:S01]  /*1b50*/  FFMA.FTZ R63, R48, R63, 1 ;  /* 0x3f800000303f7423 */ /* 0x000fe2000001003f */
[----:B------:R-:W-:Y:S01]  /*1b60*/  FMUL.FTZ R67, R85, R84 ;  /* 0x0000005455437220 */ /* 0x000fe20000410000 */
[----:B------:R-:W-:Y:S01]  /*1b70*/  FMUL.FTZ R76, R79, R76 ;  /* 0x0000004c4f4c7220 */ /* 0x000fe20000410000 */
[----:B------:R-:W-:Y:S01]  /*1b80*/  FMUL.FTZ R65, R82, R65 ;  /* 0x0000004152417220 */ /* 0x000fe20000410000 */
[----:B------:R-:W-:Y:S01]  /*1b90*/  MUFU.RCP R104, R66 ;  /* 0x0000004200687308 */ /* 0x000fe20000001000 */
[----:B------:R-:W-:Y:S01]  /*1ba0*/  FMUL.FTZ R86, R67, R86 ;  /* 0x0000005643567220 */ /* 0x000fe20000410000 */
[----:B------:R-:W-:Y:S01]  /*1bb0*/  FADD.FTZ R67, R87, 1 ;  /* 0x3f80000057437421 */ /* 0x000fe20000010000 */
[----:B------:R-:W-:Y:S01]  /*1bc0*/  FMUL.FTZ R84, R65, R78 ;  /* 0x0000004e41547220 */ /* 0x000fe20000410000 */
[----:B------:R-:W-:Y:S01]  /*1bd0*/  FMUL.FTZ R63, R76, R63 ;  /* 0x0000003f4c3f7220 */ /* 0x000fe20000410000 */
[----:B------:R-:W-:Y:S01]  /*1be0*/  FADD.FTZ R93, -R101, 1 ;  /* 0x3f800000655d7421 */ /* 0x000fe20000010100 */
[----:B------:R-:W-:Y:S01]  /*1bf0*/  SHF.L.U32 R78, R22, 0x10, RZ ;  /* 0x00000010164e7819 */ /* 0x000fe200000006ff */
[----:B------:R-:W-:Y:S01]  /*1c00*/  FMUL.FTZ R79, R48, R79 ;  /* 0x0000004f304f7220 */ /* 0x000fe20000410000 */
[----:B------:R1:W2:Y:S01]  /*1c10*/  MUFU.RCP R92, R67 ;  /* 0x00000043005c7308 */ /* 0x0002a20000001000 */
[----:B------:R-:W-:Y:S01]  /*1c20*/  FFMA.FTZ R93, R32, R93, 1 ;  /* 0x3f800000205d7423 */ /* 0x000fe2000001005d */
        /* <DEDUP_REMOVED lines=11> */
[C---:B------:R-:W-:Y:S01]  /*1ce0*/  FFMA.FTZ R16, R33.reuse, R16, 1 ;  /* 0x3f80000021107423 */ /* 0x040fe20000010010 */
[----:B------:R-:W-:Y:S01]  /*1cf0*/  SHF.L.U32 R96, R18, 0x10, RZ ;  /* 0x0000001012607819 */ /* 0x000fe200000006ff */
[----:B------:R-:W-:Y:S01]  /*1d00*/  FMUL.FTZ R33, R33, R60 ;  /* 0x0000003c21217220 */ /* 0x000fe20000410000 */
[----:B------:R-:W-:Y:S01]  /*1d10*/  FMUL.FTZ R17, R60, R17 ;  /* 0x000000113c117220 */ /* 0x000fe20000410000 */
[----:B------:R-:W-:Y:S01]  /*1d20*/  SHF.L.U32 R100, R19, 0x10, RZ ;  /* 0x0000001013647819 */ /* 0x000fe200000006ff */
[----:B------:R-:W-:Y:S01]  /*1d30*/  FMUL.FTZ R71, R71, R82 ;  /* 0x0000005247477220 */ /* 0x000fe20000410000 */
[----:B------:R-:W-:Y:S01]  /*1d40*/  SHF.L.U32 R90, R65, 0x10, RZ ;  /* 0x00000010415a7819 */ /* 0x000fe200000006ff */
[----:B-1----:R-:W-:Y:S01]  /*1d50*/  FMUL.FTZ R67, R17, R16 ;  /* 0x0000001011437220 */ /* 0x002fe20000410000 */
[----:B---3--:R-:W-:Y:S01]  /*1d60*/  FADD.FTZ R17, -R39, 1 ;  /* 0x3f80000027117421 */ /* 0x008fe20000010100 */
        /* <DEDUP_REMOVED lines=25> */
[----:B--2---:R-:W-:Y:S01]  /*1f00*/  FADD.FTZ R16, -R92, 1 ;  /* 0x3f8000005c107421 */ /* 0x004fe20000010100 */
        /* <DEDUP_REMOVED lines=45> */
[----:B------:R0:W-:Y:S01]  /*21e0*/  STS.128 [R117], R16 ;  /* 0x0000001075007388 */ /* 0x0001e20000000c00 */
[----:B------:R-:W-:Y:S01]  /*21f0*/  SHF.L.U32 R77, R11, 0x10, RZ ;  /* 0x000000100b4d7819 */ /* 0x000fe200000006ff */
[----:B------:R-:W-:Y:S01]  /*2200*/  FMUL.FTZ R73, R73, R50 ;  /* 0x0000003249497220 */ /* 0x000fe20000410000 */
[----:B------:R-:W-:Y:S01]  /*2210*/  FMUL.FTZ R75, R76, R99 ;  /* 0x000000634c4b7220 */ /* 0x000fe20000410000 */
[----:B------:R1:W-:Y:S01]  /*2220*/  STS.128 [R117+0x10], R20 ;  /* 0x0000101475007388 */ /* 0x0003e20000000c00 */
[----:B------:R-:W-:-:S03]  /*2230*/  NOP ;  /* 0x0000000000007918 */ /* 0x000fc60000000000 */
[----:B------:R-:W2:Y:S01]  /*2240*/  LDS.128 R12, [R118] ;  /* 0x00000000760c7984 */ /* 0x000ea20000000c00 */
[----:B0-----:R-:W-:-:S03]  /*2250*/  SHF.L.U32 R16, R7, 0x10, RZ ;  /* 0x0000001007107819 */ /* 0x001fc600000006ff */
[----:B------:R-:W0:Y:S01]  /*2260*/  LDS.128 R4, [R118+0x200] ;  /* 0x0002000076047984 */ /* 0x000e220000000c00 */
[C---:B------:R-:W-:Y:S02]  /*2270*/  PRMT R17, R8.reuse, 0x7632, R17 ;  /* 0x0000763208117816 */ /* 0x040fe40000000011 */
[----:B------:R-:W-:Y:S02]  /*2280*/  SHF.L.U32 R18, R8, 0x10, RZ ;  /* 0x0000001008127819 */ /* 0x000fe400000006ff */
[C---:B------:R-:W-:Y:S02]  /*2290*/  PRMT R19, R9.reuse, 0x7632, R19 ;  /* 0x0000763209137816 */ /* 0x040fe40000000013 */
[----:B-1----:R-:W-:Y:S02]  /*22a0*/  SHF.L.U32 R20, R9, 0x10, RZ ;  /* 0x0000001009147819 */ /* 0x002fe400000006ff */
[----:B------:R-:W-:Y:S02]  /*22b0*/  MOV R8, UR13 ;  /* 0x0000000d00087c02 */ /* 0x000fe40008000f00 */
[----:B------:R-:W-:-:S02]  /*22c0*/  MOV R9, UR12 ;  /* 0x0000000c00097c02 */ /* 0x000fc40008000f00 */
[----:B------:R-:W-:Y:S01]  /*22d0*/  PRMT R23, R11, 0x7632, R23 ;  /* 0x000076320b177816 */ /* 0x000fe20000000017 */
[----:B------:R-:W-:Y:S01]  /*22e0*/  FMUL.FTZ R11, R57, R104 ;  /* 0x00000068390b7220 */ /* 0x000fe20000410000 */
[----:B------:R-:W-:Y:S01]  /*22f0*/  PRMT R21, R10, 0x7632, R21 ;  /* 0x000076320a157816 */ /* 0x000fe20000000015 */
[----:B------:R-:W-:Y:S01]  /*2300*/  IMAD.WIDE.U32 R8, R2, 0x10, R8 ;  /* 0x0000001002087825 */ /* 0x000fe200078e0008 */
[----:B------:R-:W-:-:S03]  /*2310*/  SHF.L.U32 R22, R10, 0x10, RZ ;  /* 0x000000100a167819 */ /* 0x000fc600000006ff */
[----:B------:R-:W-:Y:S01]  /*2320*/  FMUL.FTZ R57, R24, R46 ;  /* 0x0000002e18397220 */ /* 0x000fe20000410000 */
        /* <DEDUP_REMOVED lines=46> */
.L_x_5570:
        /* <DEDUP_REMOVED lines=9> */
[----:B0-----:R-:W-:Y:S01]  /*26a0*/  FFMA.FTZ R3, R61, R116, R120 ;  /* 0x000000743d037223 */ /* 0x001fe20000010078 */
        /* <DEDUP_REMOVED lines=68> */
[----:B-1----:R-:W-:Y:S01]  /*2af0*/  FADD.FTZ R15, R59, R59 ;  /* 0x0000003b3b0f7221 */ /* 0x002fe20000010000 */
        /* <DEDUP_REMOVED lines=26> */
.L_x_5667:
        /* <DEDUP_REMOVED lines=16> */
[----:B0-----:R-:W-:-:S02]  /*2da0*/  UIMAD.WIDE.U32 UR30, UR10, UR12, URZ ;  /* 0x0000000c0a1e72a5 */ /* 0x001fc4000f8e00ff */
[----:B------:R-:W-:-:S04]  /*2db0*/  UIMAD UR9, UR10, UR13, URZ ;  /* 0x0000000d0a0972a4 */ /* 0x000fc8000f8e02ff */
[----:B------:R-:W-:-:S04]  /*2dc0*/  UIADD3 UR31, UPT, UPT, UR31, UR9, URZ ;  /* 0x000000091f1f7290 */ /* 0x000fc8000fffe0ff */
        /* <DEDUP_REMOVED lines=28> */
[----:B------:R-:W-:Y:S01]  /*2f90*/  UMOV UR30, 0x400 ;  /* 0x00000400001e7882 */ /* 0x000fe20000000000 */
[C---:B------:R-:W-:Y:S01]  /*2fa0*/  IADD3 R162, PT, PT, R122.reuse, 0x200, RZ ;  /* 0x000002007aa27810 */ /* 0x040fe20007ffe0ff */
[----:B------:R-:W-:Y:S01]  /*2fb0*/  UIADD3 UR9, UPT, UPT, UR47, -0x100, URZ ;  /* 0xffffff002f097890 */ /* 0x000fe2000fffe0ff */
[C---:B------:R-:W-:Y:S01]  /*2fc0*/  ISETP.NE.AND P2, PT, R122.reuse, 0x7f, PT ;  /* 0x0000007f7a00780c */ /* 0x040fe20003f45270 */
[----:B------:R-:W-:Y:S01]  /*2fd0*/  BSSY.RECONVERGENT B0, `(.L_x_5572) ;  /* 0x000012b000007945 */ /* 0x000fe20003800200 */
[----:B------:R-:W-:Y:S01]  /*2fe0*/  LOP3.LUT R205, R122, 0x1f, RZ, 0xc0, !PT ;  /* 0x0000001f7acd7812 */ /* 0x000fe200078ec0ff */
[----:B------:R-:W-:-:S04]  /*2ff0*/  ULOP3.LUT UR9, UR9, 0x100, URZ, 0xc0, !UPT ;  /* 0x0000010009097892 */ /* 0x000fc8000f8ec0ff */
[----:B------:R-:W-:Y:S01]  /*3000*/  UIADD3 UR9, UPT, UPT, UR9, UR8, URZ ;  /* 0x0000000809097290 */ /* 0x000fe2000fffe0ff */
[----:B---3--:R-:W-:Y:S02]  /*3010*/  R2UR UR31, R93 ;  /* 0x000000005d1f72ca */ /* 0x008fe400000e0000 */
[----:B------:R-:W-:-:S11]  /*3020*/  R2UR UR46, R92 ;  /* 0x000000005c2e72ca */ /* 0x000fd600000e0000 */
[----:B0-----:R-:W-:Y:S01]  /*3030*/  FMUL.FTZ R72, R47, UR31 ;  /* 0x0000001f2f487c20 */ /* 0x001fe20008410000 */
[----:B------:R-:W-:Y:S01]  /*3040*/  FMUL.FTZ R93, R39, UR31 ;  /* 0x0000001f275d7c20 */ /* 0x000fe20008410000 */
[----:B------:R-:W-:Y:S02]  /*3050*/  MOV R163, UR46 ;  /* 0x0000002e00a37c02 */ /* 0x000fe40008000f00 */
[----:B------:R-:W-:Y:S01]  /*3060*/  FMUL.RZ R73, R72, 0.15915493667125701904 ;  /* 0x3e22f98348497820 */ /* 0x000fe2000040c000 */
[----:B------:R-:W-:Y:S01]  /*3070*/  FMUL.FTZ R72, R40, UR31 ;  /* 0x0000001f28487c20 */ /* 0x000fe20008410000 */
[----:B------:R-:W-:Y:S01]  /*3080*/  FMUL.RZ R93, R93, 0.15915493667125701904 ;  /* 0x3e22f9835d5d7820 */ /* 0x000fe2000040c000 */
[----:B------:R-:W-:Y:S01]  /*3090*/  FMUL.FTZ R163, R163, 1.4426950216293334961 ;  /* 0x3fb8aa3ba3a37820 */ /* 0x000fe20000410000 */
[----:B-1----:R-:W-:Y:S01]  /*30a0*/  MUFU.SIN R76, R73 ;  /* 0x00000049004c7308 */ /* 0x002fe20000000400 */
[----:B------:R-:W-:Y:S01]  /*30b0*/  FMUL.RZ R75, R72, 0.15915493667125701904 ;  /* 0x3e22f983484b7820 */ /* 0x000fe2000040c000 */
[----:B------:R-:W-:Y:S01]  /*30c0*/  FMUL.FTZ R72, R46, UR31 ;  /* 0x0000001f2e487c20 */ /* 0x000fe20008410000 */
[-C--:B--2---:R-:W-:Y:S01]  /*30d0*/  FMUL.FTZ R83, R43, R163.reuse ;  /* 0x000000a32b537220 */ /* 0x084fe20000410000 */
[-C--:B------:R-:W-:Y:S01]  /*30e0*/  FMUL.FTZ R123, R34, R163.reuse ;  /* 0x000000a3227b7220 */ /* 0x080fe20000410000 */
        /* <DEDUP_REMOVED lines=37> */
[----:B------:R-:W-:Y:S01]  /*3340*/  MUFU.COS R152, R93 ;  /* 0x0000005d00987308 */ /* 0x000fe20000000000 */
[----:B0-----:R-:W-:Y:S01]  /*3350*/  FMUL.RZ R79, R72, 0.15915493667125701904 ;  /* 0x3e22f983484f7820 */ /* 0x001fe2000040c000 */
[----:B------:R-:W-:-:S04]  /*3360*/  FMUL.FTZ R72, R41, UR31 ;  /* 0x0000001f29487c20 */ /* 0x000fc80008410000 */
[----:B------:R-:W-:Y:S01]  /*3370*/  FMUL.RZ R81, R72, 0.15915493667125701904 ;  /* 0x3e22f98348517820 */ /* 0x000fe2000040c000 */
[----:B------:R-:W-:Y:S01]  /*3380*/  FMUL.FTZ R72, R34, UR31 ;  /* 0x0000001f22487c20 */ /* 0x000fe20008410000 */
[----:B------:R-:W-:Y:S03]  /*3390*/  MUFU.SIN R74, R93 ;  /* 0x0000005d004a7308 */ /* 0x000fe60000000400 */
[----:B------:R-:W-:Y:S01]  /*33a0*/  FMUL.RZ R125, R72, 0.15915493667125701904 ;  /* 0x3e22f983487d7820 */ /* 0x000fe2000040c000 */
[----:B------:R-:W-:-:S04]  /*33b0*/  FMUL.FTZ R72, R39, R163 ;  /* 0x000000a327487220 */ /* 0x000fc80000410000 */
[----:B------:R0:W1:Y:S08]  /*33c0*/  MUFU.EX2 R151, R72 ;  /* 0x0000004800977308 */ /* 0x0000700000000800 */
[----:B------:R-:W-:Y:S01]  /*33d0*/  MUFU.SIN R126, R73 ;  /* 0x00000049007e7308 */ /* 0x000fe20000000400 */
[----:B0-----:R-:W-:-:S07]  /*33e0*/  FMUL.FTZ R72, R38, R163 ;  /* 0x000000a326487220 */ /* 0x001fce0000410000 */
[----:B------:R0:W-:Y:S01]  /*33f0*/  MUFU.COS R134, R73 ;  /* 0x0000004900867308 */ /* 0x0001e20000000000 */
[C---:B-1----:R-:W-:Y:S01]  /*3400*/  FMUL.FTZ R152, R151.reuse, R152 ;  /* 0x0000009897987220 */ /* 0x042fe20000410000 */
[----:B------:R-:W-:-:S06]  /*3410*/  FMUL.FTZ R151, R151, R74 ;  /* 0x0000004a97977220 */ /* 0x000fcc0000410000 */
[----:B------:R-:W-:Y:S01]  /*3420*/  MUFU.SIN R156, R81 ;  /* 0x00000051009c7308 */ /* 0x000fe20000000400 */
[----:B0-----:R-:W-:-:S07]  /*3430*/  FMUL.FTZ R73, R47, R163 ;  /* 0x000000a32f497220 */ /* 0x001fce0000410000 */
[----:B------:R0:W-:Y:S08]  /*3440*/  MUFU.COS R158, R81 ;  /* 0x00000051009e7308 */ /* 0x0001f00000000000 */
[----:B------:R1:W2:Y:S01]  /*3450*/  MUFU.EX2 R139, R72 ;  /* 0x00000048008b7308 */ /* 0x0002a20000000800 */
[----:B0-----:R-:W-:-:S07]  /*3460*/  FMUL.FTZ R81, R45, R163 ;  /* 0x000000a32d517220 */ /* 0x001fce0000410000 */
[----:B------:R-:W-:Y:S01]  /*3470*/  MUFU.SIN R128, R75 ;  /* 0x0000004b00807308 */ /* 0x000fe20000000400 */
[----:B-1----:R-:W-:-:S04]  /*3480*/  LOP3.LUT R72, R122, 0x3e0, RZ, 0xc0, !PT ;  /* 0x000003e07a487812 */ /* 0x002fc800078ec0ff */
[----:B------:R-:W-:-:S03]  /*3490*/  IADD3 R72, PT, PT, R72, R119, RZ ;  /* 0x0000007748487210 */ /* 0x000fc60007ffe0ff */
[----:B------:R0:W-:Y:S01]  /*34a0*/  MUFU.COS R132, R75 ;  /* 0x0000004b00847308 */ /* 0x0001e20000000000 */
[----:B------:R-:W-:Y:S01]  /*34b0*/  LEA R164, R72, R117, 0x5 ;  /* 0x0000007548a47211 */ /* 0x000fe200078e28ff */
[C---:B--2---:R-:W-:Y:S01]  /*34c0*/  FMUL.FTZ R140, R139.reuse, R140 ;  /* 0x0000008c8b8c7220 */ /* 0x044fe20000410000 */
[----:B------:R-:W-:-:S05]  /*34d0*/  FMUL.FTZ R139, R139, R86 ;  /* 0x000000568b8b7220 */ /* 0x000fca0000410000 */
[----:B------:R1:W2:Y:S01]  /*34e0*/  MUFU.EX2 R149, R73 ;  /* 0x0000004900957308 */ /* 0x0002a20000000800 */
[----:B0-----:R-:W-:-:S07]  /*34f0*/  FMUL.FTZ R75, R40, R163 ;  /* 0x000000a3284b7220 */ /* 0x001fce0000410000 */
[----:B------:R-:W0:Y:S01]  /*3500*/  MUFU.EX2 R81, R81 ;  /* 0x0000005100517308 */ /* 0x000e220000000800 */
[----:B-1----:R-:W-:-:S07]  /*3510*/  FMUL.FTZ R73, R44, R163 ;  /* 0x000000a32c497220 */ /* 0x002fce0000410000 */
[----:B------:R1:W3:Y:S01]  /*3520*/  MUFU.EX2 R147, R75 ;  /* 0x0000004b00937308 */ /* 0x0002e20000000800 */
[C---:B--2---:R-:W-:Y:S01]  /*3530*/  FMUL.FTZ R150, R149.reuse, R150 ;  /* 0x0000009695967220 */ /* 0x044fe20000410000 */
[----:B------:R-:W-:-:S06]  /*3540*/  FMUL.FTZ R149, R149, R76 ;  /* 0x0000004c95957220 */ /* 0x000fcc0000410000 */
[----:B------:R2:W4:Y:S01]  /*3550*/  MUFU.EX2 R137, R73 ;  /* 0x0000004900897308 */ /* 0x0005220000000800 */
[----:B-1----:R-:W-:Y:S01]  /*3560*/  FMUL.FTZ R75, R35, R163 ;  /* 0x000000a3234b7220 */ /* 0x002fe20000410000 */
[C---:B0-----:R-:W-:Y:S01]  /*3570*/  FMUL.FTZ R141, R81.reuse, R84 ;  /* 0x00000054518d7220 */ /* 0x041fe20000410000 */
[----:B------:R-:W-:-:S05]  /*3580*/  FMUL.FTZ R142, R81, R142 ;  /* 0x0000008e518e7220 */ /* 0x000fca0000410000 */
[----:B------:R0:W1:Y:S01]  /*3590*/  MUFU.EX2 R135, R75 ;  /* 0x0000004b00877308 */ /* 0x0000620000000800 */
[----:B--2---:R-:W-:Y:S01]  /*35a0*/  MOV R73, UR9 ;  /* 0x0000000900497c02 */ /* 0x004fe20008000f00 */
[C---:B---3--:R-:W-:Y:S01]  /*35b0*/  FMUL.FTZ R148, R147.reuse, R148 ;  /* 0x0000009493947220 */ /* 0x048fe20000410000 */
[----:B------:R-:W-:Y:S01]  /*35c0*/  FMUL.FTZ R147, R147, R78 ;  /* 0x0000004e93937220 */ /* 0x000fe20000410000 */
[----:B------:R-:W2:Y:S01]  /*35d0*/  S2UR UR9, SR_CgaCtaId ;  /* 0x00000000000979c3 */ /* 0x000ea20000008800 */
[----:B------:R-:W-:-:S03]  /*35e0*/  SEL R162, R73, R162, !P0 ;  /* 0x000000a249a27207 */ /* 0x000fc60004000000 */
[----:B------:R-:W-:Y:S01]  /*35f0*/  MUFU.SIN R154, R77 ;  /* 0x0000004d009a7308 */ /* 0x000fe20000000400 */
[----:B0-----:R-:W0:Y:S01]  /*3600*/  LDS.128 R72, [R164] ;  /* 0x00000000a4487984 */ /* 0x001e220000000c00 */
[C---:B----4-:R-:W-:Y:S01]  /*3610*/  FMUL.FTZ R138, R137.reuse, R138 ;  /* 0x0000008a898a7220 */ /* 0x050fe20000410000 */
[----:B------:R-:W-:-:S05]  /*3620*/  FMUL.FTZ R137, R137, R94 ;  /* 0x0000005e89897220 */ /* 0x000fca0000410000 */
[----:B------:R3:W-:Y:S01]  /*3630*/  MUFU.COS R130, R77 ;  /* 0x0000004d00827308 */ /* 0x0007e20000000000 */
[C---:B-1----:R-:W-:Y:S01]  /*3640*/  FMUL.FTZ R136, R135.reuse, R136 ;  /* 0x0000008887887220 */ /* 0x042fe20000410000 */
[----:B------:R-:W-:-:S06]  /*3650*/  FMUL.FTZ R135, R135, R124 ;  /* 0x0000007c87877220 */ /* 0x000fcc0000410000 */
[----:B------:R-:W-:Y:S01]  /*3660*/  MUFU.SIN R127, R79 ;  /* 0x0000004f007f7308 */ /* 0x000fe20000000400 */
[----:B---3--:R-:W-:Y:S01]  /*3670*/  FMUL.FTZ R77, R46, R163 ;  /* 0x000000a32e4d7220 */ /* 0x008fe20000410000 */
[----:B--2---:R-:W-:-:S06]  /*3680*/  ULEA UR30, UR9, UR30, 0x18 ;  /* 0x0000001e091e7291 */ /* 0x004fcc000f8ec0ff */
[----:B------:R1:W-:Y:S01]  /*3690*/  MUFU.COS R93, R79 ;  /* 0x0000004f005d7308 */ /* 0x0003e20000000000 */
[----:B------:R-:W-:-:S07]  /*36a0*/  LEA R162, R162, UR30, 0x3 ;  /* 0x0000001ea2a27c11 */ /* 0x000fce000f8e18ff */
[----:B------:R-:W-:Y:S01]  /*36b0*/  MUFU.COS R160, R125 ;  /* 0x0000007d00a07308 */ /* 0x000fe20000000000 */
[----:B-1----:R-:W-:-:S07]  /*36c0*/  FMUL.FTZ R79, R37, R163 ;  /* 0x000000a3254f7220 */ /* 0x002fce0000410000 */
[----:B------:R-:W1:Y:S01]  /*36d0*/  MUFU.EX2 R77, R77 ;  /* 0x0000004d004d7308 */ /* 0x000e620000000800 */
[C---:B0-----:R-:W-:Y:S02]  /*36e0*/  PRMT R203, R72.reuse, 0x7632, R203 ;  /* 0x0000763248cb7816 */ /* 0x041fe400000000cb */
[----:B------:R-:W-:Y:S02]  /*36f0*/  SHF.L.U32 R153, R72, 0x10, RZ ;  /* 0x0000001048997819 */ /* 0x000fe400000006ff */
[----:B------:R-:W-:Y:S02]  /*3700*/  PRMT R204, R73, 0x7632, R204 ;  /* 0x0000763249cc7816 */ /* 0x000fe400000000cc */
[----:B------:R-:W-:Y:S01]  /*3710*/  PRMT R202, R74, 0x7632, R202 ;  /* 0x000076324aca7816 */ /* 0x000fe200000000ca */
[----:B------:R-:W0:Y:S01]  /*3720*/  MUFU.EX2 R79, R79 ;  /* 0x0000004f004f7308 */ /* 0x000e220000000800 */
[C---:B------:R-:W-:Y:S02]  /*3730*/  PRMT R201, R75.reuse, 0x7632, R201 ;  /* 0x000076324bc97816 */ /* 0x040fe400000000c9 */
[----:B------:R-:W-:-:S02]  /*3740*/  SHF.L.U32 R155, R75, 0x10, RZ ;  /* 0x000000104b9b7819 */ /* 0x000fc400000006ff */
[----:B------:R-:W-:Y:S02]  /*3750*/  SHF.L.U32 R203, R203, 0x10, RZ ;  /* 0x00000010cbcb7819 */ /* 0x000fe400000006ff */
[----:B------:R-:W-:Y:S01]  /*3760*/  SHF.L.U32 R204, R204, 0x10, RZ ;  /* 0x00000010cccc7819 */ /* 0x000fe200000006ff */
[----:B------:R-:W2:Y:S01]  /*3770*/  MUFU.EX2 R83, R83 ;  /* 0x0000005300537308 */ /* 0x000ea20000000800 */
[C---:B-1----:R-:W-:Y:S01]  /*3780*/  FMUL.FTZ R145, R77.reuse, R80 ;  /* 0x000000504d917220 */ /* 0x042fe20000410000 */
[----:B------:R-:W-:Y:S01]  /*3790*/  FMUL.FTZ R146, R77, R146 ;  /* 0x000000924d927220 */ /* 0x000fe20000410000 */
[----:B------:R-:W-:Y:S02]  /*37a0*/  SHF.L.U32 R202, R202, 0x10, RZ ;  /* 0x00000010caca7819 */ /* 0x000fe400000006ff */
[----:B------:R-:W-:-:S03]  /*37b0*/  SHF.L.U32 R201, R201, 0x10, RZ ;  /* 0x00000010c9c97819 */ /* 0x000fc600000006ff */
[----:B------:R-:W1:Y:S01]  /*37c0*/  MUFU.EX2 R123, R123 ;  /* 0x0000007b007b7308 */ /* 0x000e620000000800 */
[C---:B0-----:R-:W-:Y:S01]  /*37d0*/  FMUL.FTZ R143, R79.reuse, R82 ;  /* 0x000000524f8f7220 */ /* 0x041fe20000410000 */
[----:B------:R-:W-:Y:S02]  /*37e0*/  FMUL.FTZ R144, R79, R144 ;  /* 0x000000904f907220 */ /* 0x000fe40000410000 */
[----:B------:R-:W0:Y:S04]  /*37f0*/  LDS.128 R76, [R164+0x10] ;  /* 0x00001000a44c7984 */ /* 0x000e280000000c00 */
[----:B------:R-:W3:Y:S01]  /*3800*/  MUFU.EX2 R85, R85 ;  /* 0x0000005500557308 */ /* 0x000ee20000000800 */
[C---:B--2---:R-:W-:Y:S01]  /*3810*/  FMUL.FTZ R134, R83.reuse, R134 ;  /* 0x0000008653867220 */ /* 0x044fe20000410000 */
[----:B------:R-:W-:-:S02]  /*3820*/  FMUL.FTZ R133, R83, R126 ;  /* 0x0000007e53857220 */ /* 0x000fc40000410000 */
[----:B------:R-:W2:Y:S04]  /*3830*/  LDS.128 R80, [R164+0x20] ;  /* 0x00002000a4507984 */ /* 0x000ea80000000c00 */
[----:B------:R-:W4:Y:S01]  /*3840*/  MUFU.EX2 R87, R87 ;  /* 0x0000005700577308 */ /* 0x000f220000000800 */
[----:B-1----:R-:W-:-:S07]  /*3850*/  FMUL.FTZ R124, R123, R160 ;  /* 0x000000a07b7c7220 */ /* 0x002fce0000410000 */
[----:B------:R-:W1:Y:S01]  /*3860*/  MUFU.SIN R84, R125 ;  /* 0x0000007d00547308 */ /* 0x000e620000000400 */
[C---:B---3--:R-:W-:Y:S01]  /*3870*/  FMUL.FTZ R132, R85.reuse, R132 ;  /* 0x0000008455847220 */ /* 0x048fe20000410000 */
[----:B------:R-:W-:-:S06]  /*3880*/  FMUL.FTZ R131, R85, R128 ;  /* 0x0000008055837220 */ /* 0x000fcc0000410000 */
[----:B------:R-:W3:Y:S01]  /*3890*/  MUFU.EX2 R92, R92 ;  /* 0x0000005c005c7308 */ /* 0x000ee20000000800 */
[C---:B----4-:R-:W-:Y:S01]  /*38a0*/  FMUL.FTZ R130, R87.reuse, R130 ;  /* 0x0000008257827220 */ /* 0x050fe20000410000 */
[----:B------:R-:W-:Y:S01]  /*38b0*/  FMUL.FTZ R129, R87, R154 ;  /* 0x0000009a57817220 */ /* 0x000fe20000410000 */
[----:B------:R-:W-:Y:S01]  /*38c0*/  SHF.L.U32 R154, R73, 0x10, RZ ;  /* 0x00000010499a7819 */ /* 0x000fe200000006ff */
[----:B------:R-:W-:-:S04]  /*38d0*/  FMUL.FTZ R73, R48, R163 ;  /* 0x000000a330497220 */ /* 0x000fc80000410000 */
[----:B------:R-:W4:Y:S01]  /*38e0*/  MUFU.EX2 R95, R95 ;  /* 0x0000005f005f7308 */ /* 0x000f220000000800 */
[----:B-1----:R-:W-:Y:S02]  /*38f0*/  FMUL.FTZ R123, R123, R84 ;  /* 0x000000547b7b7220 */ /* 0x002fe40000410000 */
[----:B------:R-:W1:Y:S01]  /*3900*/  LDS.128 R84, [R164+0x30] ;  /* 0x00003000a4547984 */ /* 0x000e620000000c00 */
[----:B0-----:R-:W-:Y:S02]  /*3910*/  PRMT R199, R76, 0x7632, R199 ;  /* 0x000076324cc77816 */ /* 0x001fe400000000c7 */
[C---:B------:R-:W-:Y:S01]  /*3920*/  PRMT R198, R78.reuse, 0x7632, R198 ;  /* 0x000076324ec67816 */ /* 0x040fe200000000c6 */
[----:B-----5:R-:W-:Y:S01]  /*3930*/  STS.128 [R157+0x2100], R56 ;  /* 0x002100389d007388 */ /* 0x020fe20000000c00 */
[----:B------:R-:W-:Y:S01]  /*3940*/  SHF.L.U32 R160, R78, 0x10, RZ ;  /* 0x000000104ea07819 */ /* 0x000fe200000006ff */
[C---:B---3--:R-:W-:Y:S01]  /*3950*/  FMUL.FTZ R128, R92.reuse, R93 ;  /* 0x0000005d5c807220 */ /* 0x048fe20000410000 */
[----:B------:R-:W-:Y:S01]  /*3960*/  FMUL.FTZ R127, R92, R127 ;  /* 0x0000007f5c7f7220 */ /* 0x000fe20000410000 */
[----:B------:R-:W-:Y:S01]  /*3970*/  STS.128 [R157+0x2300], R60 ;  /* 0x0023003c9d007388 */ /* 0x000fe20000000c00 */
[C---:B--2---:R-:W-:Y:S01]  /*3980*/  PRMT R195, R80.reuse, 0x7632, R195 ;  /* 0x0000763250c37816 */ /* 0x044fe200000000c3 */
[----:B------:R-:W-:Y:S01]  /*3990*/  MUFU.EX2 R73, R73 ;  /* 0x0000004900497308 */ /* 0x000fe20000000800 */
[----:B------:R-:W-:Y:S01]  /*39a0*/  SHF.L.U32 R161, R80, 0x10, RZ ;  /* 0x0000001050a17819 */ /* 0x000fe200000006ff */
[----:B------:R0:W-:Y:S01]  /*39b0*/  STS.128 [R157+0x2500], R64 ;  /* 0x002500409d007388 */ /* 0x0001e20000000c00 */
[----:B------:R-:W-:Y:S01]  /*39c0*/  PRMT R196, R81, 0x7632, R196 ;  /* 0x0000763251c47816 */ /* 0x000fe200000000c4 */
[C---:B----4-:R-:W-:Y:S01]  /*39d0*/  FMUL.FTZ R126, R95.reuse, R158 ;  /* 0x0000009e5f7e7220 */ /* 0x050fe20000410000 */
[----:B------:R-:W-:Y:S01]  /*39e0*/  FMUL.FTZ R125, R95, R156 ;  /* 0x0000009c5f7d7220 */ /* 0x000fe20000410000 */
[----:B------:R2:W-:Y:S01]  /*39f0*/  STS.128 [R157+0x2700], R68 ;  /* 0x002700449d007388 */ /* 0x0005e20000000c00 */
[----:B------:R-:W-:-:S03]  /*3a00*/  NOP ;  /* 0x0000000000007918 */ /* 0x000fc60000000000 */
[----:B------:R-:W3:Y:S01]  /*3a10*/  LDS.128 R92, [R164+0x2100] ;  /* 0x00210000a45c7984 */ /* 0x000ee20000000c00 */
[----:B------:R-:W-:Y:S02]  /*3a20*/  SHF.L.U32 R80, R81, 0x10, RZ ;  /* 0x0000001051507819 */ /* 0x000fe400000006ff */
[----:B------:R-:W-:Y:S01]  /*3a30*/  SHF.L.U32 R156, R74, 0x10, RZ ;  /* 0x000000104a9c7819 */ /* 0x000fe200000006ff */
[----:B------:R-:W4:Y:S01]  /*3a40*/  LDS.128 R56, [R164+0x2110] ;  /* 0x00211000a4387984 */ /* 0x000f220000000c00 */
[----:B0-----:R-:W-:Y:S01]  /*3a50*/  FMUL.FTZ R64, R48, UR31 ;  /* 0x0000001f30407c20 */ /* 0x001fe20008410000 */
[----:B------:R-:W-:Y:S02]  /*3a60*/  PRMT R197, R79, 0x7632, R197 ;  /* 0x000076324fc57816 */ /* 0x000fe400000000c5 */
[----:B------:R-:W0:Y:S01]  /*3a70*/  LDS.128 R60, [R164+0x2120] ;  /* 0x00212000a43c7984 */ /* 0x000e220000000c00 */
[----:B------:R-:W-:Y:S01]  /*3a80*/  FMUL.RZ R72, R64, 0.15915493667125701904 ;  /* 0x3e22f98340487820 */ /* 0x000fe2000040c000 */
[----:B--2---:R-:W-:-:S02]  /*3a90*/  SHF.L.U32 R157, R76, 0x10, RZ ;  /* 0x000000104c9d7819 */ /* 0x004fc400000006ff */
[----:B------:R-:W2:Y:S01]  /*3aa0*/  LDS.128 R64, [R164+0x2130] ;  /* 0x00213000a4407984 */ /* 0x000ea20000000c00 */
[----:B------:R-:W5:Y:S01]  /*3ab0*/  MUFU.SIN R76, R72 ;  /* 0x00000048004c7308 */ /* 0x000f620000000400 */
[----:B------:R-:W-:Y:S02]  /*3ac0*/  SHF.L.U32 R159, R79, 0x10, RZ ;  /* 0x000000104f9f7819 */ /* 0x000fe400000006ff */
[----:B------:R-:W-:Y:S02]  /*3ad0*/  PRMT R200, R77, 0x7632, R200 ;  /* 0x000076324dc87816 */ /* 0x000fe400000000c8 */
[C---:B-1----:R-:W-:Y:S02]  /*3ae0*/  PRMT R191, R84.reuse, 0x7632, R191 ;  /* 0x0000763254bf7816 */ /* 0x042fe400000000bf */
[----:B------:R-:W-:Y:S01]  /*3af0*/  SHF.L.U32 R81, R84, 0x10, RZ ;  /* 0x0000001054517819 */ /* 0x000fe200000006ff */
[----:B------:R-:W1:Y:S01]  /*3b00*/  MUFU.COS R78, R72 ;  /* 0x00000048004e7308 */ /* 0x000e620000000000 */
[----:B------:R-:W-:-:S02]  /*3b10*/  PRMT R192, R85, 0x7632, R192 ;  /* 0x0000763255c07816 */ /* 0x000fc400000000c0 */
[----:B------:R-:W-:Y:S02]  /*3b20*/  SHF.L.U32 R84, R85, 0x10, RZ ;  /* 0x0000001055547819 */ /* 0x000fe400000006ff */
[----:B------:R-:W-:Y:S02]  /*3b30*/  PRMT R194, R82, 0x7632, R194 ;  /* 0x0000763252c27816 */ /* 0x000fe400000000c2 */
[----:B------:R-:W-:Y:S01]  /*3b40*/  PRMT R193, R83, 0x7632, R193 ;  /* 0x0000763253c17816 */ /* 0x000fe200000000c1 */
[----:B-----5:R-:W-:Y:S01]  /*3b50*/  FMUL.FTZ R79, R73, R76 ;  /* 0x0000004c494f7220 */ /* 0x020fe20000410000 */
[----:B------:R-:W-:Y:S02]  /*3b60*/  PRMT R190, R86, 0x7632, R190 ;  /* 0x0000763256be7816 */ /* 0x000fe400000000be */
[----:B------:R-:W-:Y:S02]  /*3b70*/  PRMT R189, R87, 0x7632, R189 ;  /* 0x0000763257bd7816 */ /* 0x000fe400000000bd */
[----:B------:R-:W-:-:S02]  /*3b80*/  SHF.L.U32 R158, R77, 0x10, RZ ;  /* 0x000000104d9e7819 */ /* 0x000fc400000006ff */
[----:B------:R-:W-:Y:S01]  /*3b90*/  SHF.L.U32 R82, R82, 0x10, RZ ;  /* 0x0000001052527819 */ /* 0x000fe200000006ff */
[----:B-1----:R-:W-:Y:S01]  /*3ba0*/  FMUL.FTZ R78, R73, R78 ;  /* 0x0000004e494e7220 */ /* 0x002fe20000410000 */
[----:B------:R-:W-:Y:S02]  /*3bb0*/  SHF.L.U32 R83, R83, 0x10, RZ ;  /* 0x0000001053537819 */ /* 0x000fe400000006ff */
[C---:B---3--:R-:W-:Y:S02]  /*3bc0*/  PRMT R68, R92.reuse, 0x7632, R68 ;  /* 0x000076325c447816 */ /* 0x048fe40000000044 */
[----:B------:R-:W-:Y:S01]  /*3bd0*/  SHF.L.U32 R85, R92, 0x10, RZ ;  /* 0x000000105c557819 */ /* 0x000fe200000006ff */
[----:B------:R1:W-:Y:S01]  /*3be0*/  STS.64 [R162+0xda80], R78 ;  /* 0x00da804ea2007388 */ /* 0x0003e20000000a00 */
[C---:B------:R-:W-:Y:S02]  /*3bf0*/  PRMT R69, R93.reuse, 0x7632, R69 ;  /* 0x000076325d457816 */ /* 0x040fe40000000045 */
        /* <DEDUP_REMOVED lines=8> */
[C---:B----4-:R-:W-:Y:S02]  /*3c80*/  PRMT R72, R56.reuse, 0x7632, R72 ;  /* 0x0000763238487816 */ /* 0x050fe40000000048 */
[----:B------:R-:W-:Y:S01]  /*3c90*/  SHF.L.U32 R95, R56, 0x10, RZ ;  /* 0x00000010385f7819 */ /* 0x000fe200000006ff */
[----:B------:R-:W-:Y:S01]  /*3ca0*/  FMUL.FTZ R94, R13, R94 ;  /* 0x0000005e0d5e7220 */ /* 0x000fe20000410000 */
[----:B------:R-:W-:-:S02]  /*3cb0*/  PRMT R56, R57, 0x7632, R56 ;  /* 0x0000763239387816 */ /* 0x000fc40000000038 */
[----:B------:R-:W-:Y:S01]  /*3cc0*/  SHF.L.U32 R74, R57, 0x10, RZ ;  /* 0x00000010394a7819 */ /* 0x000fe200000006ff */
[----:B------:R-:W-:Y:S01]  /*3cd0*/  FMUL.FTZ R95, R12, R95 ;  /* 0x0000005f0c5f7220 */ /* 0x000fe20000410000 */
[C---:B------:R-:W-:Y:S02]  /*3ce0*/  PRMT R57, R58.reuse, 0x7632, R57 ;  /* 0x000076323a397816 */ /* 0x040fe40000000039 */
[----:B------:R-:W-:Y:S01]  /*3cf0*/  SHF.L.U32 R163, R58, 0x10, RZ ;  /* 0x000000103aa37819 */ /* 0x000fe200000006ff */
[----:B-1----:R-:W-:Y:S01]  /*3d00*/  FMUL.FTZ R162, R11, R74 ;  /* 0x0000004a0ba27220 */ /* 0x002fe20000410000 */
[C---:B------:R-:W-:Y:S02]  /*3d10*/  PRMT R58, R59.reuse, 0x7632, R58 ;  /* 0x000076323b3a7816 */ /* 0x040fe4000000003a */
[----:B------:R-:W-:Y:S01]  /*3d20*/  SHF.L.U32 R164, R59, 0x10, RZ ;  /* 0x000000103ba47819 */ /* 0x000fe200000006ff */
[----:B------:R-:W-:Y:S01]  /*3d30*/  FMUL.FTZ R163, R10, R163 ;  /* 0x000000a30aa37220 */ /* 0x000fe20000410000 */
[----:B0-----:R-:W-:-:S02]  /*3d40*/  PRMT R59, R60, 0x7632, R59 ;  /* 0x000076323c3b7816 */ /* 0x001fc4000000003b */
        /* <DEDUP_REMOVED lines=11> */
[C---:B--2---:R-:W-:Y:S02]  /*3e00*/  PRMT R63, R64.reuse, 0x7632, R63 ;  /* 0x00007632403f7816 */ /* 0x044fe4000000003f */
        /* <DEDUP_REMOVED lines=8> */
[----:B------:R-:W-:Y:S02]  /*3e90*/  PRMT R66, R67, 0x7632, R66 ;  /* 0x0000763243427816 */ /* 0x000fe40000000042 */
[----:B------:R-:W-:Y:S01]  /*3ea0*/  SHF.L.U32 R174, R69, 0x10, RZ ;  /* 0x0000001045ae7819 */ /* 0x000fe200000006ff */
[----:B------:R-:W-:Y:S01]  /*3eb0*/  FMUL.FTZ R171, R2, R171 ;  /* 0x000000ab02ab7220 */ /* 0x000fe20000410000 */
[----:B------:R-:W-:Y:S02]  /*3ec0*/  SHF.L.U32 R67, R67, 0x10, RZ ;  /* 0x0000001043437819 */ /* 0x000fe400000006ff */
[----:B------:R-:W-:Y:S01]  /*3ed0*/  SHF.L.U32 R173, R68, 0x10, RZ ;  /* 0x0000001044ad7819 */ /* 0x000fe200000006ff */
[----:B------:R-:W-:Y:S01]  /*3ee0*/  FMUL.FTZ R174, R15, -R174 ;  /* 0x800000ae0fae7220 */ /* 0x000fe20000410000 */
        /* <DEDUP_REMOVED lines=55> */
.L_x_5573:
[----:B------:R-:W-:-:S06]  /*4260*/  LEA R76, R122, UR30, 0x3 ;  /* 0x0000001e7a4c7c11 */ /* 0x000fcc000f8e18ff */
[----:B------:R-:W0:Y:S02]  /*4270*/  LDS.64 R76, [R76+0xea88] ;  /* 0x00ea88004c4c7984 */ /* 0x000e240000000a00 */
.L_x_5574:
[----:B------:R-:W-:Y:S05]  /*4280*/  BSYNC.RECONVERGENT B0 ;  /* 0x0000000000007941 */ /* 0x000fea0003800200 */
.L_x_5572:
        /* <DEDUP_REMOVED lines=31> */
[C---:B------:R-:W-:Y:S01]  /*4480*/  FMUL.FTZ R56, R47.reuse, R156 ;  /* 0x0000009c2f387220 */ /* 0x040fe20000410000 */
[----:B------:R-:W-:Y:S01]  /*4490*/  FFMA.FTZ R59, R150, R60, R59 ;  /* 0x0000003c963b7223 */ /* 0x000fe2000001003b */
        /* <DEDUP_REMOVED lines=14> */
[----:B------:R-:W-:Y:S01]  /*4580*/  FFMA.FTZ R56, R148, R56, -R57 ;  /* 0x0000003894387223 */ /* 0x000fe20000010839 */
[C---:B------:R-:W-:Y:S01]  /*4590*/  FMUL.FTZ R59, R40.reuse, R201 ;  /* 0x000000c9283b7220 */ /* 0x040fe20000410000 */
        /* <DEDUP_REMOVED lines=11> */
[C---:B------:R-:W-:Y:S01]  /*4650*/  FFMA.FTZ R57, R146.reuse, R56, -R57 ;  /* 0x0000003892397223 */ /* 0x040fe20000010839 */
[----:B------:R-:W-:Y:S01]  /*4660*/  FFMA.FTZ R58, R146, R58, R59 ;  /* 0x0000003a923a7223 */ /* 0x000fe2000001003b */
[C---:B------:R-:W-:Y:S01]  /*4670*/  FMUL.FTZ R209, R41.reuse, R86 ;  /* 0x0000005629d17220 */ /* 0x040fe20000410000 */
[----:B------:R-:W-:Y:S01]  /*4680*/  FMUL.FTZ R207, R41, R190 ;  /* 0x000000be29cf7220 */ /* 0x000fe20000410000 */
[C---:B------:R-:W-:Y:S01]  /*4690*/  FFMA.FTZ R57, R113.reuse, R228, R57 ;  /* 0x000000e471397223 */ /* 0x040fe20000010039 */
[----:B------:R-:W-:Y:S01]  /*46a0*/  FFMA.FTZ R58, R113, R230, R58 ;  /* 0x000000e6713a7223 */ /* 0x000fe2000001003a */
[----:B------:R-:W-:Y:S01]  /*46b0*/  ISETP.GT.U32.AND P2, PT, R122, 0x1f, PT ;  /* 0x0000001f7a00780c */ /* 0x000fe20003f44070 */
[----:B------:R-:W-:Y:S01]  /*46c0*/  FMUL.FTZ R206, R34, R189 ;  /* 0x000000bd22ce7220 */ /* 0x000fe20000410000 */
[C---:B------:R-:W-:Y:S01]  /*46d0*/  FMUL.FTZ R61, R143.reuse, R57 ;  /* 0x000000398f3d7220 */ /* 0x040fe20000410000 */
[----:B------:R-:W-:Y:S01]  /*46e0*/  FMUL.FTZ R59, R143, R58 ;  /* 0x0000003a8f3b7220 */ /* 0x000fe20000410000 */
[----:B------:R-:W-:Y:S01]  /*46f0*/  LEA.HI R210, R122, R122, RZ, 0x1e ;  /* 0x0000007a7ad27211 */ /* 0x000fe200078ff0ff */
[----:B------:R-:W-:Y:S01]  /*4700*/  FMUL.FTZ R208, R34, R87 ;  /* 0x0000005722d07220 */ /* 0x000fe20000410000 */
[C---:B------:R-:W-:Y:S01]  /*4710*/  FFMA.FTZ R61, R144.reuse, R58, R61 ;  /* 0x0000003a903d7223 */ /* 0x040fe2000001003d */
[----:B------:R-:W-:Y:S01]  /*4720*/  FFMA.FTZ R56, R144, R57, -R59 ;  /* 0x0000003990387223 */ /* 0x000fe2000001083b */
[----:B------:R-:W-:-:S02]  /*4730*/  LEA R210, R210, UR30, 0x4 ;  /* 0x0000001ed2d27c11 */ /* 0x000fc4000f8e20ff */
        /* <DEDUP_REMOVED lines=12> */
[CC--:B------:R-:W-:Y:S02]  /*4800*/  FMUL.FTZ R56, R78.reuse, R151.reuse ;  /* 0x000000974e387220 */ /* 0x0c0fe40000410000 */
[C---:B------:R-:W-:Y:S01]  /*4810*/  FFMA.FTZ R59, R53.reuse, R226, R58 ;  /* 0x000000e2353b7223 */ /* 0x040fe2000001003a */
[----:B------:R-:W-:Y:S01]  /*4820*/  FFMA.FTZ R58, R53, R224, R57 ;  /* 0x000000e0353a7223 */ /* 0x000fe20000010039 */
[C---:B------:R-:W-:Y:S01]  /*4830*/  FMUL.FTZ R57, R79.reuse, R151 ;  /* 0x000000974f397220 */ /* 0x040fe20000410000 */
[----:B------:R-:W-:Y:S01]  /*4840*/  FFMA.FTZ R56, R79, R152, R56 ;  /* 0x000000984f387223 */ /* 0x000fe20000010038 */
[C---:B------:R-:W-:Y:S01]  /*4850*/  FMUL.FTZ R61, R137.reuse, R59 ;  /* 0x0000003b893d7220 */ /* 0x040fe20000410000 */
[----:B------:R-:W-:Y:S01]  /*4860*/  FMUL.FTZ R60, R137, R58 ;  /* 0x0000003a893c7220 */ /* 0x000fe20000410000 */
[----:B------:R-:W-:-:S02]  /*4870*/  FFMA.FTZ R57, R78, R152, -R57 ;  /* 0x000000984e397223 */ /* 0x000fc40000010839 */
[C---:B------:R-:W-:Y:S01]  /*4880*/  FFMA.FTZ R61, R138.reuse, R58, -R61 ;  /* 0x0000003a8a3d7223 */ /* 0x040fe2000001083d */
[----:B------:R-:W-:Y:S01]  /*4890*/  FFMA.FTZ R60, R138, R59, R60 ;  /* 0x0000003b8a3c7223 */ /* 0x000fe2000001003c */
[CC--:B------:R-:W-:Y:S01]  /*48a0*/  FMUL.FTZ R59, R149.reuse, R57.reuse ;  /* 0x00000039953b7220 */ /* 0x0c0fe20000410000 */
[----:B------:R-:W-:Y:S01]  /*48b0*/  FMUL.FTZ R58, R149, R56 ;  /* 0x00000038953a7220 */ /* 0x000fe20000410000 */
[C---:B------:R-:W-:Y:S01]  /*48c0*/  FFMA.FTZ R61, R111.reuse, R220, R61 ;  /* 0x000000dc6f3d7223 */ /* 0x040fe2000001003d */
[----:B------:R-:W-:Y:S01]  /*48d0*/  FFMA.FTZ R60, R111, R222, R60 ;  /* 0x000000de6f3c7223 */ /* 0x000fe2000001003c */
[C---:B------:R-:W-:Y:S01]  /*48e0*/  FFMA.FTZ R59, R150.reuse, R56, R59 ;  /* 0x00000038963b7223 */ /* 0x040fe2000001003b */
[----:B------:R-:W-:Y:S01]  /*48f0*/  FFMA.FTZ R58, R150, R57, -R58 ;  /* 0x00000039963a7223 */ /* 0x000fe2000001083a */
        /* <DEDUP_REMOVED lines=8> */
[C---:B------:R-:W-:Y:S01]  /*4980*/  FFMA.FTZ R65, R52.reuse, R221, R65 ;  /* 0x000000dd34417223 */ /* 0x040fe20000010041 */
[----:B------:R-:W-:Y:S01]  /*4990*/  FFMA.FTZ R62, R52, R219, R62 ;  /* 0x000000db343e7223 */ /* 0x000fe2000001003e */
        /* <DEDUP_REMOVED lines=8> */
[C---:B------:R-:W-:Y:S01]  /*4a20*/  FMUL.FTZ R57, R143.reuse, R59 ;  /* 0x0000003b8f397220 */ /* 0x040fe20000410000 */
[-C--:B------:R-:W-:Y:S01]  /*4a30*/  FMUL.FTZ R56, R143, R58.reuse ;  /* 0x0000003a8f387220 */ /* 0x080fe20000410000 */
[C---:B------:R-:W-:Y:S01]  /*4a40*/  FFMA.FTZ R62, R112.reuse, R215, R62 ;  /* 0x000000d7703e7223 */ /* 0x040fe2000001003e */
[----:B------:R-:W-:Y:S01]  /*4a50*/  FFMA.FTZ R65, R112, R217, R65 ;  /* 0x000000d970417223 */ /* 0x000fe20000010041 */
[C---:B------:R-:W-:Y:S01]  /*4a60*/  FFMA.FTZ R57, R144.reuse, R58, -R57 ;  /* 0x0000003a90397223 */ /* 0x040fe20000010839 */
[----:B------:R-:W-:Y:S01]  /*4a70*/  FFMA.FTZ R56, R144, R59, R56 ;  /* 0x0000003b90387223 */ /* 0x000fe20000010038 */
        /* <DEDUP_REMOVED lines=8> */
[C---:B------:R-:W-:Y:S01]  /*4b00*/  FFMA.FTZ R60, R51.reuse, R218, R60 ;  /* 0x000000da333c7223 */ /* 0x040fe2000001003c */
        /* <DEDUP_REMOVED lines=38> */
[----:B------:R-:W-:-:S02]  /*4d70*/  FFMA.FTZ R56, R132, R59, R56 ;  /* 0x0000003b84387223 */ /* 0x000fc40000010038 */
[----:B------:R-:W-:Y:S01]  /*4d80*/  FMUL.FTZ R61, R123, R65 ;  /* 0x000000417b3d7220 */ /* 0x000fe20000410000 */
[CC--:B------:R-:W-:Y:S01]  /*4d90*/  FMUL.FTZ R59, R129.reuse, R57.reuse ;  /* 0x00000039813b7220 */ /* 0x0c0fe20000410000 */
[----:B------:R-:W-:Y:S02]  /*4da0*/  FMUL.FTZ R58, R129, R56 ;  /* 0x00000038813a7220 */ /* 0x000fe40000410000 */
[----:B------:R-:W-:Y:S01]  /*4db0*/  FFMA.FTZ R61, R124, R62, -R61 ;  /* 0x0000003e7c3d7223 */ /* 0x000fe2000001083d */
[C---:B------:R-:W-:Y:S01]  /*4dc0*/  FFMA.FTZ R59, R130.reuse, R56, R59 ;  /* 0x00000038823b7223 */ /* 0x040fe2000001003b */
[----:B------:R-:W-:-:S03]  /*4dd0*/  FFMA.FTZ R58, R130, R57, -R58 ;  /* 0x00000039823a7223 */ /* 0x000fc6000001083a */
[C---:B------:R-:W-:Y:S01]  /*4de0*/  FMUL.FTZ R57, R127.reuse, R59 ;  /* 0x0000003b7f397220 */ /* 0x040fe20000410000 */
[----:B------:R-:W-:-:S03]  /*4df0*/  FMUL.FTZ R56, R127, R58 ;  /* 0x0000003a7f387220 */ /* 0x000fc60000410000 */
[C---:B------:R-:W-:Y:S01]  /*4e00*/  FFMA.FTZ R57, R128.reuse, R58, -R57 ;  /* 0x0000003a80397223 */ /* 0x040fe20000010839 */
[----:B------:R-:W-:-:S03]  /*4e10*/  FFMA.FTZ R56, R128, R59, R56 ;  /* 0x0000003b80387223 */ /* 0x000fc60000010038 */
[C---:B------:R-:W-:Y:S01]  /*4e20*/  FMUL.FTZ R59, R125.reuse, R57 ;  /* 0x000000397d3b7220 */ /* 0x040fe20000410000 */
[----:B------:R-:W-:-:S03]  /*4e30*/  FMUL.FTZ R58, R125, R56 ;  /* 0x000000387d3a7220 */ /* 0x000fc60000410000 */
[C---:B------:R-:W-:Y:S01]  /*4e40*/  FFMA.FTZ R59, R126.reuse, R56, R59 ;  /* 0x000000387e3b7223 */ /* 0x040fe2000001003b */
[----:B------:R-:W-:Y:S01]  /*4e50*/  FFMA.FTZ R58, R126, R57, -R58 ;  /* 0x000000397e3a7223 */ /* 0x000fe2000001083a */
[C---:B------:R-:W-:Y:S02]  /*4e60*/  FMUL.FTZ R56, R123.reuse, R62 ;  /* 0x0000003e7b387220 */ /* 0x040fe40000410000 */
[C---:B------:R-:W-:Y:S02]  /*4e70*/  FMUL.FTZ R57, R123.reuse, R59 ;  /* 0x0000003b7b397220 */ /* 0x040fe40000410000 */
        /* <DEDUP_REMOVED lines=23> */
[-C--:B------:R-:W-:Y:S01]  /*4ff0*/  FFMA.FTZ R232, R59, R60.reuse, R232 ;  /* 0x0000003c3be87223 */ /* 0x080fe200000100e8 */
[----:B------:R-:W-:-:S03]  /*5000*/  FFMA.FTZ R233, R58, R60, -R233 ;  /* 0x0000003c3ae97223 */ /* 0x000fc600000108e9 */
[----:B------:R-:W-:Y:S01]  /*5010*/  FADD.FTZ R232, R63, R232 ;  /* 0x000000e83fe87221 */ /* 0x000fe20000010000 */
[----:B------:R-:W-:-:S03]  /*5020*/  FADD.FTZ R233, R62, R233 ;  /* 0x000000e93ee97221 */ /* 0x000fc60000010000 */
[C---:B---3--:R-:W-:Y:S01]  /*5030*/  FMUL.FTZ R235, R65.reuse, R232 ;  /* 0x000000e841eb7220 */ /* 0x048fe20000410000 */
[----:B------:R-:W-:-:S03]  /*5040*/  FMUL.FTZ R237, R65, R233 ;  /* 0x000000e941ed7220 */ /* 0x000fc60000410000 */
[C---:B------:R-:W-:Y:S01]  /*5050*/  FFMA.FTZ R239, R64.reuse, R233, -R235 ;  /* 0x000000e940ef7223 */ /* 0x040fe200000108eb */
[----:B------:R-:W-:Y:S01]  /*5060*/  FFMA.FTZ R234, R64, R232, R237 ;  /* 0x000000e840ea7223 */ /* 0x000fe200000100ed */
[-C--:B------:R-:W-:Y:S01]  /*5070*/  FMUL.FTZ R233, R57, R61.reuse ;  /* 0x0000003d39e97220 */ /* 0x080fe20000410000 */
[----:B------:R-:W-:Y:S01]  /*5080*/  FMUL.FTZ R232, R56, R61 ;  /* 0x0000003d38e87220 */ /* 0x000fe20000410000 */
[----:B------:R-:W-:Y:S01]  /*5090*/  FADD.FTZ R239, R66, R239 ;  /* 0x000000ef42ef7221 */ /* 0x000fe20000010000 */
[----:B------:R-:W-:Y:S01]  /*50a0*/  FADD.FTZ R234, R67, R234 ;  /* 0x000000ea43ea7221 */ /* 0x000fe20000010000 */
[-C--:B------:R-:W-:Y:S01]  /*50b0*/  FFMA.FTZ R233, R56, R60.reuse, -R233 ;  /* 0x0000003c38e97223 */ /* 0x080fe200000108e9 */
[----:B------:R-:W-:Y:S01]  /*50c0*/  FFMA.FTZ R232, R57, R60, R232 ;  /* 0x0000003c39e87223 */ /* 0x000fe200000100e8 */
[----:B----4-:R-:W-:Y:S02]  /*50d0*/  FMUL.FTZ R241, R69, R239 ;  /* 0x000000ef45f17220 */ /* 0x010fe40000410000 */
[C---:B------:R-:W-:Y:S01]  /*50e0*/  FMUL.FTZ R237, R65.reuse, R233 ;  /* 0x000000e941ed7220 */ /* 0x040fe20000410000 */
[----:B------:R-:W-:Y:S01]  /*50f0*/  FMUL.FTZ R235, R65, R232 ;  /* 0x000000e841eb7220 */ /* 0x000fe20000410000 */
[----:B------:R-:W-:-:S02]  /*5100*/  FFMA.FTZ R236, R68, R234, R241 ;  /* 0x000000ea44ec7223 */ /* 0x000fc400000100f1 */
[C---:B------:R-:W-:Y:S01]  /*5110*/  FFMA.FTZ R237, R64.reuse, R232, R237 ;  /* 0x000000e840ed7223 */ /* 0x040fe200000100ed */
[----:B------:R-:W-:Y:S01]  /*5120*/  FFMA.FTZ R235, R64, R233, -R235 ;  /* 0x000000e940eb7223 */ /* 0x000fe200000108eb */
[----:B------:R-:W-:Y:S01]  /*5130*/  FMUL.FTZ R233, R69, R234 ;  /* 0x000000ea45e97220 */ /* 0x000fe20000410000 */
[----:B------:R-:W-:Y:S01]  /*5140*/  FADD.FTZ R71, R71, R236 ;  /* 0x000000ec47477221 */ /* 0x000fe20000010000 */
[C---:B------:R-:W-:Y:S01]  /*5150*/  FMUL.FTZ R232, R69.reuse, R237 ;  /* 0x000000ed45e87220 */ /* 0x040fe20000410000 */
[----:B------:R-:W-:Y:S01]  /*5160*/  FMUL.FTZ R234, R69, R235 ;  /* 0x000000eb45ea7220 */ /* 0x000fe20000410000 */
[C---:B------:R-:W-:Y:S02]  /*5170*/  FFMA.FTZ R233, R68.reuse, R239, -R233 ;  /* 0x000000ef44e97223 */ /* 0x040fe400000108e9 */
[C---:B------:R-:W-:Y:S01]  /*5180*/  FFMA.FTZ R69, R68.reuse, R235, -R232 ;  /* 0x000000eb44457223 */ /* 0x040fe200000108e8 */
[----:B------:R-:W-:Y:S01]  /*5190*/  P2R R232, PR, RZ, 0x10 ;  /* 0x00000010ffe87803 */ /* 0x000fe20000000000 */
[----:B------:R-:W-:Y:S01]  /*51a0*/  FFMA.FTZ R68, R68, R237, R234 ;  /* 0x000000ed44447223 */ /* 0x000fe200000100ea */
        /* <DEDUP_REMOVED lines=30> */
[-C--:B----4-:R-:W-:Y:S01]  /*5390*/  @P4 FFMA.FTZ R68, R68, R234.reuse, R233 ;  /* 0x000000ea44444223 */ /* 0x090fe200000100e9 */
[----:B------:R-:W-:Y:S02]  /*53a0*/  @P4 FFMA.FTZ R69, R69, R234, -R232 ;  /* 0x000000ea45454223 */ /* 0x000fe400000108e8 */
        /* <DEDUP_REMOVED lines=19> */
[CC--:B------:R-:W-:Y:S01]  /*54e0*/  FFMA.FTZ R235, R69.reuse, R237.reuse, -R232 ;  /* 0x000000ed45eb7223 */ /* 0x0c0fe200000108e8 */
[C---:B------:R-:W-:Y:S01]  /*54f0*/  FFMA.FTZ R238, R68.reuse, R237, R233 ;  /* 0x000000ed44ee7223 */ /* 0x040fe200000100e9 */
[-C--:B--2---:R-:W-:Y:S01]  /*5500*/  FMUL.FTZ R232, R68, R236.reuse ;  /* 0x000000ec44e87220 */ /* 0x084fe20000410000 */
[----:B------:R-:W-:Y:S01]  /*5510*/  FMUL.FTZ R233, R69, R236 ;  /* 0x000000ec45e97220 */ /* 0x000fe20000410000 */
[----:B------:R-:W-:Y:S01]  /*5520*/  @P2 FADD.FTZ R70, R70, R235 ;  /* 0x000000eb46462221 */ /* 0x000fe20000010000 */
[----:B------:R-:W-:Y:S01]  /*5530*/  @P2 FADD.FTZ R71, R71, R238 ;  /* 0x000000ee47472221 */ /* 0x000fe20000010000 */
[-C--:B---3--:R-:W-:Y:S01]  /*5540*/  @P2 FFMA.FTZ R69, R69, R234.reuse, -R232 ;  /* 0x000000ea45452223 */ /* 0x088fe200000108e8 */
[----:B------:R-:W-:Y:S02]  /*5550*/  @P2 FFMA.FTZ R68, R68, R234, R233 ;  /* 0x000000ea44442223 */ /* 0x000fe400000100e9 */
[----:B------:R0:W2:Y:S04]  /*5560*/  SHFL.UP PT, R237, R70, 0x10, RZ ;  /* 0x0600000046ed7989 */ /* 0x0000a800000e00ff */
[----:B------:R0:W3:Y:S04]  /*5570*/  SHFL.UP PT, R234, R69, 0x10, RZ ;  /* 0x0600000045ea7989 */ /* 0x0000e800000e00ff */
[----:B------:R0:W4:Y:S04]  /*5580*/  SHFL.UP PT, R236, R68, 0x10, RZ ;  /* 0x0600000044ec7989 */ /* 0x00012800000e00ff */
[----:B------:R0:W0:Y:S02]  /*5590*/  SHFL.UP PT, R238, R71, 0x10, RZ ;  /* 0x0600000047ee7989 */ /* 0x00002400000e00ff */
.L_x_5694:
[----:B------:R-:W-:Y:S01]  /*55a0*/  ISETP.GE.AND P2, PT, R119, 0x10, PT ;  /* 0x000000107700780c */ /* 0x000fe20003f46270 */
[CC--:B0-----:R-:W-:Y:S01]  /*55b0*/  FMUL.FTZ R232, R68.reuse, R238.reuse ;  /* 0x000000ee44e87220 */ /* 0x0c1fe20000410000 */
[C---:B------:R-:W-:Y:S01]  /*55c0*/  FMUL.FTZ R233, R69.reuse, R238 ;  /* 0x000000ee45e97220 */ /* 0x040fe20000410000 */
[----:B------:R-:W-:Y:S02]  /*55d0*/  UMOV UR9, 0xffffffff ;  /* 0xffffffff00097882 */ /* 0x000fe40000000000 */
[CC--:B--2---:R-:W-:Y:S01]  /*55e0*/  FFMA.FTZ R235, R69.reuse, R237.reuse, -R232 ;  /* 0x000000ed45eb7223 */ /* 0x0c4fe200000108e8 */
[C---:B------:R-:W-:Y:S01]  /*55f0*/  FFMA.FTZ R238, R68.reuse, R237, R233 ;  /* 0x000000ed44ee7223 */ /* 0x040fe200000100e9 */
[-C--:B----4-:R-:W-:Y:S01]  /*5600*/  FMUL.FTZ R232, R68, R236.reuse ;  /* 0x000000ec44e87220 */ /* 0x090fe20000410000 */
[----:B------:R-:W-:-:S05]  /*5610*/  FMUL.FTZ R233, R69, R236 ;  /* 0x000000ec45e97220 */ /* 0x000fca0000410000 */
[-C--:B---3--:R-:W-:Y:S01]  /*5620*/  @P2 FFMA.FTZ R69, R69, R234.reuse, -R232 ;  /* 0x000000ea45452223 */ /* 0x088fe200000108e8 */
[----:B------:R-:W-:Y:S01]  /*5630*/  @P2 FFMA.FTZ R68, R68, R234, R233 ;  /* 0x000000ea44442223 */ /* 0x000fe200000100e9 */
[----:B------:R-:W-:Y:S01]  /*5640*/  @P2 FADD.FTZ R70, R70, R235 ;  /* 0x000000eb46462221 */ /* 0x000fe20000010000 */
[----:B------:R-:W-:Y:S01]  /*5650*/  @P2 FADD.FTZ R71, R71, R238 ;  /* 0x000000ee47472221 */ /* 0x000fe20000010000 */
[----:B------:R-:W-:Y:S06]  /*5660*/  BRA.DIV UR9, `(.L_x_5577) ;  /* 0x0000007609f87947 */ /* 0x000fec000b800000 */
.L_x_5697:
[----:B------:R-:W-:-:S03]  /*5670*/  UMOV UR9, 0xffffffff ;  /* 0xffffffff00097882 */ /* 0x000fc60000000000 */
[----:B------:R-:W-:Y:S05]  /*5680*/  BRA.DIV UR9, `(.L_x_5578) ;  /* 0x0000007a09187947 */ /* 0x000fea000b800000 */
.L_x_5700:
[----:B------:R-:W-:-:S03]  /*5690*/  UMOV UR9, 0xffffffff ;  /* 0xffffffff00097882 */ /* 0x000fc60000000000 */
[----:B------:R-:W-:Y:S05]  /*56a0*/  BRA.DIV UR9, `(.L_x_5579) ;  /* 0x0000007a09387947 */ /* 0x000fea000b800000 */
.L_x_5703:
[----:B------:R-:W-:-:S03]  /*56b0*/  UMOV UR9, 0xffffffff ;  /* 0xffffffff00097882 */ /* 0x000fc60000000000 */
[----:B------:R-:W-:Y:S05]  /*56c0*/  BRA.DIV UR9, `(.L_x_5580) ;  /* 0x0000007a09587947 */ /* 0x000fea000b800000 */
.L_x_5706:
        /* <DEDUP_REMOVED lines=10> */
.L_x_5716:
        /* <DEDUP_REMOVED lines=45> */
.L_x_5575:
[----:B------:R-:W-:Y:S05]  /*5a40*/  WARPSYNC.ALL ;  /* 0x0000000000007948 */ /* 0x000fea0003800000 */
[----:B------:R-:W-:Y:S01]  /*5a50*/  LOP3.LUT P0, RZ, R122, 0x1f, RZ, 0xc0, !PT ;  /* 0x0000001f7aff7812 */ /* 0x000fe2000780c0ff */
[----:B--2---:R-:W-:Y:S01]  /*5a60*/  FMUL.FTZ R58, R40, R201 ;  /* 0x000000c9283a7220 */ /* 0x004fe20000410000 */
[C---:B------:R-:W-:Y:S01]  /*5a70*/  FMUL.FTZ R236, R48.reuse, R153 ;  /* 0x0000009930ec7220 */ /* 0x040fe20000410000 */
[----:B------:R-:W-:Y:S01]  /*5a80*/  FMUL.FTZ R234, R48, R203 ;  /* 0x000000cb30ea7220 */ /* 0x000fe20000410000 */
[----:B------:R-:W-:Y:S01]  /*5a90*/  FMUL.FTZ R235, R39, R154 ;  /* 0x0000009a27eb7220 */ /* 0x000fe20000410000 */
        /* <DEDUP_REMOVED lines=84> */
[-C--:B------:R-:W-:Y:S01]  /*5fe0*/  FMUL.FTZ R57, R151, R234.reuse ;  /* 0x000000ea97397220 */ /* 0x080fe20000410000 */
[-C--:B------:R-:W-:Y:S01]  /*5ff0*/  FMUL.FTZ R71, R139, R69.reuse ;  /* 0x000000458b477220 */ /* 0x080fe20000410000 */
[----:B------:R-:W-:Y:S01]  /*6000*/  FADD.FTZ R65, R166, R65 ;  /* 0x00000041a6417221 */ /* 0x000fe20000010000 */
[C---:B------:R-:W-:Y:S01]  /*6010*/  FFMA.FTZ R61, R152.reuse, R234, R61 ;  /* 0x000000ea983d7223 */ /* 0x040fe2000001003d */
[----:B------:R-:W-:Y:S01]  /*6020*/  FFMA.FTZ R56, R152, R236, -R57 ;  /* 0x000000ec98387223 */ /* 0x000fe20000010839 */
[C---:B------:R-:W-:Y:S01]  /*6030*/  FFMA.FTZ R67, R140.reuse, R69, R67 ;  /* 0x000000458c437223 */ /* 0x040fe20000010043 */
[----:B------:R-:W-:Y:S01]  /*6040*/  FFMA.FTZ R71, R140, R66, -R71 ;  /* 0x000000428c477223 */ /* 0x000fe20000010847 */
[C---:B------:R-:W-:Y:S01]  /*6050*/  FFMA.FTZ R233, R88.reuse, R233, R61 ;  /* 0x000000e958e97223 */ /* 0x040fe2000001003d */
[----:B------:R-:W-:Y:S01]  /*6060*/  FFMA.FTZ R235, R88, R235, R56 ;  /* 0x000000eb58eb7223 */ /* 0x000fe20000010038 */
[----:B------:R-:W-:Y:S01]  /*6070*/  FMUL.FTZ R61, R135, R63 ;  /* 0x0000003f873d7220 */ /* 0x000fe20000410000 */
[----:B------:R-:W-:Y:S01]  /*6080*/  FMUL.FTZ R64, R141, R71 ;  /* 0x000000478d407220 */ /* 0x000fe20000410000 */
[C---:B------:R-:W-:Y:S01]  /*6090*/  FMUL.FTZ R57, R149.reuse, R233 ;  /* 0x000000e995397220 */ /* 0x040fe20000410000 */
[----:B------:R-:W-:Y:S01]  /*60a0*/  FMUL.FTZ R56, R149, R235 ;  /* 0x000000eb95387220 */ /* 0x000fe20000410000 */
[----:B------:R-:W-:Y:S01]  /*60b0*/  FFMA.FTZ R60, R136, R65, R61 ;  /* 0x00000041883c7223 */ /* 0x000fe2000001003d */
[----:B------:R-:W-:Y:S01]  /*60c0*/  FMUL.FTZ R61, R141, R67 ;  /* 0x000000438d3d7220 */ /* 0x000fe20000410000 */
[C---:B------:R-:W-:Y:S01]  /*60d0*/  FFMA.FTZ R57, R150.reuse, R235, -R57 ;  /* 0x000000eb96397223 */ /* 0x040fe20000010839 */
[----:B------:R-:W-:Y:S01]  /*60e0*/  FFMA.FTZ R56, R150, R233, R56 ;  /* 0x000000e996387223 */ /* 0x000fe20000010038 */
[----:B------:R-:W-:Y:S01]  /*60f0*/  FMUL.FTZ R62, R135, R65 ;  /* 0x00000041873e7220 */ /* 0x000fe20000410000 */
[----:B------:R-:W-:Y:S01]  /*6100*/  FFMA.FTZ R61, R142, R71, -R61 ;  /* 0x000000478e3d7223 */ /* 0x000fe2000001083d */
[C---:B------:R-:W-:Y:S01]  /*6110*/  FFMA.FTZ R231, R116.reuse, R231, R57 ;  /* 0x000000e774e77223 */ /* 0x040fe20000010039 */
[----:B------:R-:W-:Y:S01]  /*6120*/  FFMA.FTZ R79, R116, R59, R56 ;  /* 0x0000003b744f7223 */ /* 0x000fe20000010038 */
[----:B------:R-:W-:Y:S01]  /*6130*/  FFMA.FTZ R64, R142, R67, R64 ;  /* 0x000000438e407223 */ /* 0x000fe20000010040 */
[----:B------:R-:W-:Y:S01]  /*6140*/  FMUL.FTZ R59, R143, R61 ;  /* 0x0000003d8f3b7220 */ /* 0x000fe20000410000 */
[C---:B------:R-:W-:Y:S01]  /*6150*/  FMUL.FTZ R57, R147.reuse, R231 ;  /* 0x000000e793397220 */ /* 0x040fe20000410000 */
[----:B------:R-:W-:Y:S01]  /*6160*/  FMUL.FTZ R56, R147, R79 ;  /* 0x0000004f93387220 */ /* 0x000fe20000410000 */
[----:B------:R-:W-:Y:S01]  /*6170*/  FFMA.FTZ R62, R136, R63, -R62 ;  /* 0x0000003f883e7223 */ /* 0x000fe2000001083e */
[-C--:B------:R-:W-:Y:S01]  /*6180*/  FMUL.FTZ R66, R143, R64.reuse ;  /* 0x000000408f427220 */ /* 0x080fe20000410000 */
[C---:B------:R-:W-:Y:S01]  /*6190*/  FFMA.FTZ R78, R148.reuse, R79, R57 ;  /* 0x0000004f944e7223 */ /* 0x040fe20000010039 */
[----:B------:R-:W-:Y:S01]  /*61a0*/  FFMA.FTZ R57, R148, R231, -R56 ;  /* 0x000000e794397223 */ /* 0x000fe20000010838 */
[C---:B------:R-:W-:Y:S01]  /*61b0*/  FFMA.FTZ R64, R144.reuse, R64, R59 ;  /* 0x0000004090407223 */ /* 0x040fe2000001003b */
[----:B------:R-:W-:Y:S01]  /*61c0*/  FADD.FTZ R62, R181, R62 ;  /* 0x0000003eb53e7221 */ /* 0x000fe20000010000 */
[C---:B------:R-:W-:Y:S01]  /*61d0*/  FFMA.FTZ R78, R55.reuse, R58, R78 ;  /* 0x0000003a374e7223 */ /* 0x040fe2000001004e */
[----:B------:R-:W-:Y:S01]  /*61e0*/  FFMA.FTZ R232, R55, R232, R57 ;  /* 0x000000e837e87223 */ /* 0x000fe20000010039 */
[----:B------:R-:W-:Y:S01]  /*61f0*/  FFMA.FTZ R66, R144, R61, -R66 ;  /* 0x0000003d90427223 */ /* 0x000fe20000010842 */
[----:B------:R-:W-:Y:S01]  /*6200*/  FADD.FTZ R60, R165, R60 ;  /* 0x0000003ca53c7221 */ /* 0x000fe20000010000 */
[C---:B------:R-:W-:Y:S01]  /*6210*/  FMUL.FTZ R57, R145.reuse, R78 ;  /* 0x0000004e91397220 */ /* 0x040fe20000410000 */
[----:B------:R-:W-:Y:S01]  /*6220*/  FMUL.FTZ R59, R145, R232 ;  /* 0x000000e8913b7220 */ /* 0x000fe20000410000 */
[C---:B------:R-:W-:Y:S01]  /*6230*/  FMUL.FTZ R61, R137.reuse, R62 ;  /* 0x0000003e893d7220 */ /* 0x040fe20000410000 */
[----:B------:R-:W-:Y:S01]  /*6240*/  FMUL.FTZ R63, R137, R60 ;  /* 0x0000003c893f7220 */ /* 0x000fe20000410000 */
[C---:B------:R-:W-:Y:S01]  /*6250*/  FFMA.FTZ R56, R146.reuse, R232, -R57 ;  /* 0x000000e892387223 */ /* 0x040fe20000010839 */
[----:B------:R-:W-:Y:S01]  /*6260*/  FFMA.FTZ R59, R146, R78, R59 ;  /* 0x0000004e923b7223 */ /* 0x000fe2000001003b */
[----:B------:R-:W-:Y:S01]  /*6270*/  FMUL.FTZ R57, R145, R66 ;  /* 0x0000004291397220 */ /* 0x000fe20000410000 */
[----:B------:R-:W-:Y:S01]  /*6280*/  FFMA.FTZ R61, R138, R60, R61 ;  /* 0x0000003c8a3d7223 */ /* 0x000fe2000001003d */
[C---:B------:R-:W-:Y:S01]  /*6290*/  FFMA.FTZ R228, R113.reuse, R228, R56 ;  /* 0x000000e471e47223 */ /* 0x040fe20000010038 */
[----:B------:R-:W-:Y:S01]  /*62a0*/  FFMA.FTZ R230, R113, R230, R59 ;  /* 0x000000e671e67223 */ /* 0x000fe2000001003b */
[----:B------:R-:W-:Y:S01]  /*62b0*/  FFMA.FTZ R60, R146, R64, R57 ;  /* 0x00000040923c7223 */ /* 0x000fe20000010039 */
[----:B------:R-:W-:Y:S01]  /*62c0*/  FFMA.FTZ R63, R138, R62, -R63 ;  /* 0x0000003e8a3f7223 */ /* 0x000fe2000001083f */
[C---:B------:R-:W-:Y:S01]  /*62d0*/  FMUL.FTZ R59, R143.reuse, R228 ;  /* 0x000000e48f3b7220 */ /* 0x040fe20000410000 */
[-C--:B------:R-:W-:Y:S01]  /*62e0*/  FMUL.FTZ R57, R143, R230.reuse ;  /* 0x000000e68f397220 */ /* 0x080fe20000410000 */
[----:B------:R-:W-:Y:S01]  /*62f0*/  FADD.FTZ R61, R164, R61 ;  /* 0x0000003da43d7221 */ /* 0x000fe20000010000 */
[----:B------:R-:W-:Y:S01]  /*6300*/  FADD.FTZ R63, R180, R63 ;  /* 0x0000003fb43f7221 */ /* 0x000fe20000010000 */
[C---:B------:R-:W-:Y:S01]  /*6310*/  FFMA.FTZ R59, R144.reuse, R230, R59 ;  /* 0x000000e6903b7223 */ /* 0x040fe2000001003b */
[----:B------:R-:W-:Y:S01]  /*6320*/  FFMA.FTZ R56, R144, R228, -R57 ;  /* 0x000000e490387223 */ /* 0x000fe20000010839 */
[----:B------:R-:W-:Y:S01]  /*6330*/  FMUL.FTZ R65, R145, R64 ;  /* 0x0000004091417220 */ /* 0x000fe20000410000 */
[C---:B------:R-:W-:Y:S01]  /*6340*/  FMUL.FTZ R58, R139.reuse, R61 ;  /* 0x0000003d8b3a7220 */ /* 0x040fe20000410000 */
[C---:B------:R-:W-:Y:S01]  /*6350*/  FFMA.FTZ R229, R54.reuse, R229, R59 ;  /* 0x000000e536e57223 */ /* 0x040fe2000001003b */
[----:B------:R-:W-:Y:S01]  /*6360*/  FFMA.FTZ R227, R54, R227, R56 ;  /* 0x000000e336e37223 */ /* 0x000fe20000010038 */
[----:B------:R-:W-:Y:S01]  /*6370*/  FMUL.FTZ R59, R139, R63 ;  /* 0x0000003f8b3b7220 */ /* 0x000fe20000410000 */
[----:B------:R-:W-:Y:S01]  /*6380*/  FFMA.FTZ R65, R146, R66, -R65 ;  /* 0x0000004292417223 */ /* 0x000fe20000010841 */
[C---:B------:R-:W-:Y:S01]  /*6390*/  FMUL.FTZ R57, R141.reuse, R229 ;  /* 0x000000e58d397220 */ /* 0x040fe20000410000 */
[----:B------:R-:W-:Y:S01]  /*63a0*/  FMUL.FTZ R56, R141, R227 ;  /* 0x000000e38d387220 */ /* 0x000fe20000410000 */
[----:B------:R-:W-:Y:S01]  /*63b0*/  FFMA.FTZ R62, R140, R61, R59 ;  /* 0x0000003d8c3e7223 */ /* 0x000fe2000001003b */
[CC--:B------:R-:W-:Y:S01]  /*63c0*/  FMUL.FTZ R61, R147.reuse, R60.reuse ;  /* 0x0000003c933d7220 */ /* 0x0c0fe20000410000 */
[C---:B------:R-:W-:Y:S01]  /*63d0*/  FFMA.FTZ R57, R142.reuse, R227, -R57 ;  /* 0x000000e38e397223 */ /* 0x040fe20000010839 */
[----:B------:R-:W-:Y:S01]  /*63e0*/  FFMA.FTZ R56, R142, R229, R56 ;  /* 0x000000e58e387223 */ /* 0x000fe20000010038 */
[-C--:B------:R-:W-:Y:S01]  /*63f0*/  FMUL.FTZ R59, R147, R65.reuse ;  /* 0x00000041933b7220 */ /* 0x080fe20000410000 */
[----:B------:R-:W-:Y:S01]  /*6400*/  FFMA.FTZ R61, R148, R65, -R61 ;  /* 0x00000041943d7223 */ /* 0x000fe2000001083d */
[C---:B------:R-:W-:Y:S01]  /*6410*/  FFMA.FTZ R223, R114.reuse, R223, R57 ;  /* 0x000000df72df7223 */ /* 0x040fe20000010039 */
[----:B------:R-:W-:Y:S01]  /*6420*/  FFMA.FTZ R225, R114, R225, R56 ;  /* 0x000000e172e17223 */ /* 0x000fe20000010038 */
[----:B------:R-:W-:Y:S01]  /*6430*/  FFMA.FTZ R64, R140, R63, -R58 ;  /* 0x0000003f8c407223 */ /* 0x000fe2000001083a */
[----:B------:R-:W-:Y:S01]  /*6440*/  FADD.FTZ R62, R163, R62 ;  /* 0x0000003ea33e7221 */ /* 0x000fe20000010000 */
[C---:B------:R-:W-:Y:S01]  /*6450*/  FMUL.FTZ R57, R139.reuse, R223 ;  /* 0x000000df8b397220 */ /* 0x040fe20000410000 */
[----:B------:R-:W-:Y:S01]  /*6460*/  FMUL.FTZ R56, R139, R225 ;  /* 0x000000e18b387220 */ /* 0x000fe20000410000 */
[----:B------:R-:W-:Y:S01]  /*6470*/  FFMA.FTZ R59, R148, R60, R59 ;  /* 0x0000003c943b7223 */ /* 0x000fe2000001003b */
[----:B------:R-:W-:Y:S01]  /*6480*/  FMUL.FTZ R63, R149, R61 ;  /* 0x0000003d953f7220 */ /* 0x000fe20000410000 */
[C---:B------:R-:W-:Y:S01]  /*6490*/  FFMA.FTZ R58, R140.reuse, R225, R57 ;  /* 0x000000e18c3a7223 */ /* 0x040fe20000010039 */
[----:B------:R-:W-:Y:S01]  /*64a0*/  FFMA.FTZ R57, R140, R223, -R56 ;  /* 0x000000df8c397223 */ /* 0x000fe20000010838 */
[----:B------:R-:W-:Y:S01]  /*64b0*/  FADD.FTZ R64, R179, R64 ;  /* 0x00000040b3407221 */ /* 0x000fe20000010000 */
[----:B------:R-:W-:Y:S01]  /*64c0*/  FMUL.FTZ R65, R141, R62 ;  /* 0x0000003e8d417220 */ /* 0x000fe20000410000 */
[C---:B------:R-:W-:Y:S01]  /*64d0*/  FFMA.FTZ R226, R53.reuse, R226, R58 ;  /* 0x000000e235e27223 */ /* 0x040fe2000001003a */
[----:B------:R-:W-:Y:S01]  /*64e0*/  FFMA.FTZ R224, R53, R224, R57 ;  /* 0x000000e035e07223 */ /* 0x000fe20000010039 */
[-C--:B------:R-:W-:Y:S01]  /*64f0*/  FFMA.FTZ R60, R150, R59.reuse, R63 ;  /* 0x0000003b963c7223 */ /* 0x080fe2000001003f */
[----:B------:R-:W-:Y:S01]  /*6500*/  FMUL.FTZ R63, R141, R64 ;  /* 0x000000408d3f7220 */ /* 0x000fe20000410000 */
        /* <DEDUP_REMOVED lines=60> */
[----:B------:R-:W-:Y:S01]  /*68d0*/  FFMA.FTZ R61, R150, R61, -R66 ;  /* 0x0000003d963d7223 */ /* 0x000fe20000010842 */
        /* <DEDUP_REMOVED lines=79> */
.L_x_5721:
        /* <DEDUP_REMOVED lines=12> */
.L_x_5585:
[----:B------:R-:W-:Y:S05]  /*6e90*/  BSYNC.RECONVERGENT B0 ;  /* 0x0000000000007941 */ /* 0x000fea0003800200 */
.L_x_5584:
[----:B------:R-:W-:Y:S01]  /*6ea0*/  UMOV UR9, 0xffffffff ;  /* 0xffffffff00097882 */ /* 0x000fe20000000000 */
[----:B------:R-:W-:Y:S02]  /*6eb0*/  ISETP.GT.U32.AND P2, PT, R205, 0x1d, PT ;  /* 0x0000001dcd00780c */ /* 0x000fe40003f44070 */
[----:B------:R-:W-:Y:S11]  /*6ec0*/  BRA.DIV UR9, `(.L_x_5586) ;  /* 0x0000006609a87947 */ /* 0x000ff6000b800000 */
[----:B--2---:R2:W1:Y:S04]  /*6ed0*/  SHFL.DOWN PT, R72, R249, 0x2, 0x1f ;  /* 0x08401f00f9487f89 */ /* 0x00446800000e0000 */
[----:B---3--:R2:W3:Y:S04]  /*6ee0*/  SHFL.DOWN PT, R73, R250, 0x2, 0x1f ;  /* 0x08401f00fa497f89 */ /* 0x0084e800000e0000 */
[----:B----4-:R2:W4:Y:S04]  /*6ef0*/  SHFL.DOWN PT, R75, R248, 0x2, 0x1f ;  /* 0x08401f00f84b7f89 */ /* 0x01052800000e0000 */
[----:B0-----:R2:W0:Y:S02]  /*6f00*/  SHFL.DOWN PT, R245, R247, 0x2, 0x1f ;  /* 0x08401f00f7f57f89 */ /* 0x00142400000e0000 */
.L_x_5727:
        /* <DEDUP_REMOVED lines=12> */
.L_x_5588:
[----:B------:R-:W-:Y:S05]  /*6fd0*/  BSYNC.RECONVERGENT B0 ;  /* 0x0000000000007941 */ /* 0x000fea0003800200 */
.L_x_5587:
[----:B------:R-:W-:Y:S01]  /*6fe0*/  UMOV UR9, 0xffffffff ;  /* 0xffffffff00097882 */ /* 0x000fe20000000000 */
[----:B------:R-:W-:Y:S02]  /*6ff0*/  ISETP.GT.U32.AND P2, PT, R205, 0x1b, PT ;  /* 0x0000001bcd00780c */ /* 0x000fe40003f44070 */
[----:B------:R-:W-:Y:S11]  /*7000*/  BRA.DIV UR9, `(.L_x_5589) ;  /* 0x0000006609c87947 */ /* 0x000ff6000b800000 */
[----:B-1----:R1:W1:Y:S04]  /*7010*/  SHFL.DOWN PT, R72, R249, 0x4, 0x1f ;  /* 0x08801f00f9487f89 */ /* 0x00226800000e0000 */
[----:B---3--:R3:W1:Y:S04]  /*7020*/  SHFL.DOWN PT, R73, R250, 0x4, 0x1f ;  /* 0x08801f00fa497f89 */ /* 0x00866800000e0000 */
[----:B----4-:R3:W4:Y:S04]  /*7030*/  SHFL.DOWN PT, R75, R248, 0x4, 0x1f ;  /* 0x08801f00f84b7f89 */ /* 0x01072800000e0000 */
[----:B0-----:R3:W0:Y:S02]  /*7040*/  SHFL.DOWN PT, R245, R247, 0x4, 0x1f ;  /* 0x08801f00f7f57f89 */ /* 0x00162400000e0000 */
.L_x_5733:
        /* <DEDUP_REMOVED lines=12> */
.L_x_5591:
[----:B------:R-:W-:Y:S05]  /*7110*/  BSYNC.RECONVERGENT B0 ;  /* 0x0000000000007941 */ /* 0x000fea0003800200 */
.L_x_5590:
[----:B------:R-:W-:Y:S01]  /*7120*/  UMOV UR9, 0xffffffff ;  /* 0xffffffff00097882 */ /* 0x000fe20000000000 */
[----:B------:R-:W-:Y:S02]  /*7130*/  ISETP.GT.U32.AND P2, PT, R205, 0x17, PT ;  /* 0x00000017cd00780c */ /* 0x000fe40003f44070 */
[----:B------:R-:W-:Y:S11]  /*7140*/  BRA.DIV UR9, `(.L_x_5592) ;  /* 0x0000006609e87947 */ /* 0x000ff6000b800000 */
[----:B-1----:R1:W1:Y:S04]  /*7150*/  SHFL.DOWN PT, R72, R249, 0x8, 0x1f ;  /* 0x09001f00f9487f89 */ /* 0x00226800000e0000 */
[----:B------:R0:W1:Y:S04]  /*7160*/  SHFL.DOWN PT, R73, R250, 0x8, 0x1f ;  /* 0x09001f00fa497f89 */ /* 0x00006800000e0000 */
[----:B----4-:R4:W1:Y:S04]  /*7170*/  SHFL.DOWN PT, R75, R248, 0x8, 0x1f ;  /* 0x09001f00f84b7f89 */ /* 0x01086800000e0000 */
[----:B0-----:R4:W0:Y:S02]  /*7180*/  SHFL.DOWN PT, R245, R247, 0x8, 0x1f ;  /* 0x09001f00f7f57f89 */ /* 0x00182400000e0000 */
.L_x_5739:
        /* <DEDUP_REMOVED lines=12> */
.L_x_5594:
[----:B------:R-:W-:Y:S05]  /*7250*/  BSYNC.RECONVERGENT B0 ;  /* 0x0000000000007941 */ /* 0x000fea0003800200 */
.L_x_5593:
[----:B------:R-:W-:Y:S01]  /*7260*/  UMOV UR9, 0xffffffff ;  /* 0xffffffff00097882 */ /* 0x000fe20000000000 */
[----:B------:R-:W-:Y:S02]  /*7270*/  ISETP.GT.U32.AND P2, PT, R205, 0xf, PT ;  /* 0x0000000fcd00780c */ /* 0x000fe40003f44070 */
[----:B------:R-:W-:Y:S11]  /*7280*/  BRA.DIV UR9, `(.L_x_5595) ;  /* 0x0000006a09087947 */ /* 0x000ff6000b800000 */
[----:B-1----:R1:W1:Y:S04]  /*7290*/  SHFL.DOWN PT, R72, R249, 0x10, 0x1f ;  /* 0x0a001f00f9487f89 */ /* 0x00226800000e0000 */
[----:B------:R0:W1:Y:S04]  /*72a0*/  SHFL.DOWN PT, R73, R250, 0x10, 0x1f ;  /* 0x0a001f00fa497f89 */ /* 0x00006800000e0000 */
[----:B------:R1:W1:Y:S04]  /*72b0*/  SHFL.DOWN PT, R75, R248, 0x10, 0x1f ;  /* 0x0a001f00f84b7f89 */ /* 0x00026800000e0000 */
[----:B0-----:R0:W0:Y:S02]  /*72c0*/  SHFL.DOWN PT, R245, R247, 0x10, 0x1f ;  /* 0x0a001f00f7f57f89 */ /* 0x00102400000e0000 */
.L_x_5745:
        /* <DEDUP_REMOVED lines=12> */
.L_x_5597:
[----:B------:R-:W-:Y:S05]  /*7390*/  BSYNC.RECONVERGENT B0 ;  /* 0x0000000000007941 */ /* 0x000fea0003800200 */
.L_x_5596:
        /* <DEDUP_REMOVED lines=15> */
[CC--:B------:R-:W-:Y:S01]  /*7490*/  FMUL.FTZ R237, R57.reuse, R243.reuse ;  /* 0x000000f339ed7220 */ /* 0x0c0fe20000410000 */
[----:B------:R0:W0:Y:S01]  /*74a0*/  SHFL.DOWN PT, R75, R248, 0x1, 0x1f ;  /* 0x08201f00f84b7f89 */ /* 0x00002200000e0000 */
[----:B------:R-:W-:Y:S01]  /*74b0*/  FMUL.FTZ R238, R56, R243 ;  /* 0x000000f338ee7220 */ /* 0x000fe20000410000 */
        /* <DEDUP_REMOVED lines=9> */
.L_x_5759:
        /* <DEDUP_REMOVED lines=15> */
.L_x_5600:
[----:B------:R-:W-:Y:S05]  /*7640*/  BSYNC.RECONVERGENT B0 ;  /* 0x0000000000007941 */ /* 0x000fea0003800200 */
.L_x_5599:
        /* <DEDUP_REMOVED lines=38> */
.L_x_5582:
        /* <DEDUP_REMOVED lines=29> */
[-C--:B------:R-:W-:Y:S02]  /*7a80*/  LEA.HI R238, R122, R122.reuse, RZ, 0x1b ;  /* 0x0000007a7aee7211 */ /* 0x080fe400078fd8ff */
[----:B------:R-:W-:Y:S01]  /*7a90*/  LEA.HI R205, R205, R122, RZ, 0x1b ;  /* 0x0000007acdcd7211 */ /* 0x000fe200078fd8ff */
[----:B0-----:R0:W-:Y:S01]  /*7aa0*/  @!P3 STS.128 [UR9+0xee80], R56 ;  /* 0x00ee8038ff00b988 */ /* 0x0011e20008000c09 */
[----:B------:R-:W-:Y:S01]  /*7ab0*/  UIADD3 UR9, UPT, UPT, UR30, 0x4200, URZ ;  /* 0x000042001e097890 */ /* 0x000fe2000fffe0ff */
        /* <DEDUP_REMOVED lines=29> */
[-C--:B------:R-:W-:Y:S01]  /*7c90*/  FMUL.FTZ R59, R189, R56.reuse ;  /* 0x00000038bd3b7220 */ /* 0x080fe20000410000 */
[----:B------:R-:W-:Y:S01]  /*7ca0*/  FFMA.FTZ R66, R87, R67, R66 ;  /* 0x0000004357427223 */ /* 0x000fe20000010042 */
[----:B------:R-:W-:Y:S01]  /*7cb0*/  FMUL.FTZ R67, R49, R56 ;  /* 0x0000003831437220 */ /* 0x000fe20000410000 */
[----:B------:R-:W-:Y:S01]  /*7cc0*/  FMUL.FTZ R189, R189, R70 ;  /* 0x00000046bdbd7220 */ /* 0x000fe20000410000 */
[C---:B------:R-:W-:Y:S01]  /*7cd0*/  FFMA.FTZ R57, R65.reuse, R56, R74 ;  /* 0x0000003841397223 */ /* 0x040fe2000001004a */
[----:B------:R-:W-:Y:S01]  /*7ce0*/  FFMA.FTZ R56, R65, R72, -R59 ;  /* 0x0000004841387223 */ /* 0x000fe2000001083b */
[-C--:B------:R-:W-:Y:S01]  /*7cf0*/  FMUL.FTZ R59, R125, R124.reuse ;  /* 0x0000007c7d3b7220 */ /* 0x080fe20000410000 */
[----:B------:R-:W-:Y:S01]  /*7d00*/  FMUL.FTZ R63, R190, R124 ;  /* 0x0000007cbe3f7220 */ /* 0x000fe20000410000 */
[----:B------:R-:W-:Y:S01]  /*7d10*/  FMUL.FTZ R73, R49, R72 ;  /* 0x0000004831497220 */ /* 0x000fe20000410000 */
[----:B------:R-:W-:Y:S01]  /*7d20*/  FFMA.FTZ R70, R65, R62, R189 ;  /* 0x0000003e41467223 */ /* 0x000fe200000100bd */
[----:B------:R-:W-:Y:S01]  /*7d30*/  FMUL.FTZ R62, R41, R110 ;  /* 0x0000006e293e7220 */ /* 0x000fe20000410000 */
[-C--:B------:R-:W-:Y:S01]  /*7d40*/  FFMA.FTZ R59, R126, R76.reuse, R59 ;  /* 0x0000004c7e3b7223 */ /* 0x080fe2000001003b */
[-C--:B------:R-:W-:Y:S01]  /*7d50*/  FFMA.FTZ R75, R86, R76.reuse, R63 ;  /* 0x0000004c564b7223 */ /* 0x080fe2000001003f */
[----:B------:R-:W-:Y:S01]  /*7d60*/  FMUL.FTZ R65, R76, UR31 ;  /* 0x0000001f4c417c20 */ /* 0x000fe20008410000 */
[----:B------:R-:W-:Y:S01]  /*7d70*/  FMUL.FTZ R125, R125, R76 ;  /* 0x0000004c7d7d7220 */ /* 0x000fe20000410000 */
[----:B------:R-:W-:Y:S01]  /*7d80*/  FMUL.FTZ R63, R124, UR31 ;  /* 0x0000001f7c3f7c20 */ /* 0x000fe20008410000 */
[----:B------:R0:W-:Y:S01]  /*7d90*/  STS [R58+0x427c], R73 ;  /* 0x00427c493a007388 */ /* 0x0001e20000000800 */
[----:B------:R-:W-:Y:S01]  /*7da0*/  FFMA.FTZ R190, R190, -R62, R207 ;  /* 0x8000003ebebe7223 */ /* 0x000fe200000100cf */
[----:B------:R-:W-:Y:S01]  /*7db0*/  FADD.FTZ R170, R170, R59 ;  /* 0x0000003baaaa7221 */ /* 0x000fe20000010000 */
[----:B------:R-:W-:Y:S01]  /*7dc0*/  FFMA.FTZ R65, R124, UR46, -R65 ;  /* 0x0000002e7c417c23 */ /* 0x000fe20008010841 */
[----:B------:R-:W-:Y:S01]  /*7dd0*/  FFMA.FTZ R125, R126, R124, -R125 ;  /* 0x0000007c7e7d7223 */ /* 0x000fe2000001087d */
[----:B------:R-:W-:Y:S01]  /*7de0*/  FFMA.FTZ R59, R76, UR46, R63 ;  /* 0x0000002e4c3b7c23 */ /* 0x000fe2000801003f */
[C---:B------:R-:W-:Y:S01]  /*7df0*/  FMUL.FTZ R63, R41.reuse, R76 ;  /* 0x0000004c293f7220 */ /* 0x040fe20000410000 */
[----:B------:R1:W-:Y:S01]  /*7e00*/  STS [R58+0x4278], R67 ;  /* 0x004278433a007388 */ /* 0x0003e20000000800 */
[----:B------:R-:W-:Y:S01]  /*7e10*/  FFMA.FTZ R62, -R86, R62, R209 ;  /* 0x0000003e563e7223 */ /* 0x000fe200000101d1 */
[----:B------:R-:W-:Y:S01]  /*7e20*/  FADD.FTZ R186, R186, R125 ;  /* 0x0000007dbaba7221 */ /* 0x000fe20000010000 */
[----:B0-----:R-:W-:Y:S01]  /*7e30*/  FMUL.FTZ R73, R41, R124 ;  /* 0x0000007c29497220 */ /* 0x001fe20000410000 */
[----:B------:R-:W-:Y:S01]  /*7e40*/  FMUL.FTZ R87, R110, R63 ;  /* 0x0000003f6e577220 */ /* 0x000fe20000410000 */
[-C--:B------:R-:W-:Y:S01]  /*7e50*/  FFMA.FTZ R17, R34, R66.reuse, R17 ;  /* 0x0000004222117223 */ /* 0x080fe20000010011 */
[----:B------:R-:W-:Y:S01]  /*7e60*/  FFMA.FTZ R70, R49, R66, R70 ;  /* 0x0000004231467223 */ /* 0x000fe20000010046 */
[-C--:B------:R-:W-:Y:S01]  /*7e70*/  FMUL.FTZ R77, R190, R73.reuse ;  /* 0x00000049be4d7220 */ /* 0x080fe20000410000 */
[----:B------:R-:W-:Y:S01]  /*7e80*/  FMUL.FTZ R123, R110, R73 ;  /* 0x000000496e7b7220 */ /* 0x000fe20000410000 */
[----:B------:R-:W-:Y:S01]  /*7e90*/  FMUL.FTZ R66, R33, R50 ;  /* 0x0000003221427220 */ /* 0x000fe20000410000 */
[C---:B-1----:R-:W-:Y:S01]  /*7ea0*/  FMUL.FTZ R67, R190.reuse, R65 ;  /* 0x00000041be437220 */ /* 0x042fe20000410000 */
[-C--:B------:R-:W-:Y:S01]  /*7eb0*/  FMUL.FTZ R190, R190, R63.reuse ;  /* 0x0000003fbebe7220 */ /* 0x080fe20000410000 */
[C---:B------:R-:W-:Y:S01]  /*7ec0*/  FFMA.FTZ R63, R62.reuse, R63, R77 ;  /* 0x0000003f3e3f7223 */ /* 0x040fe2000001004d */
[----:B------:R-:W-:Y:S01]  /*7ed0*/  FFMA.FTZ R26, R41, R75, R26 ;  /* 0x0000004b291a7223 */ /* 0x000fe2000001001a */
[----:B------:R-:W-:Y:S01]  /*7ee0*/  FFMA.FTZ R77, R62, R59, R67 ;  /* 0x0000003b3e4d7223 */ /* 0x000fe20000010043 */
[-C--:B------:R-:W-:Y:S01]  /*7ef0*/  FMUL.FTZ R67, R192, R186.reuse ;  /* 0x000000bac0437220 */ /* 0x080fe20000410000 */
[C---:B------:R-:W-:Y:S01]  /*7f00*/  FMUL.FTZ R59, R127.reuse, R186 ;  /* 0x000000ba7f3b7220 */ /* 0x040fe20000410000 */
[----:B------:R-:W-:Y:S01]  /*7f10*/  FFMA.FTZ R65, R62, R73, -R190 ;  /* 0x000000493e417223 */ /* 0x000fe200000108be */
[-C--:B------:R-:W-:Y:S01]  /*7f20*/  FMUL.FTZ R127, R127, R170.reuse ;  /* 0x000000aa7f7f7220 */ /* 0x080fe20000410000 */
[-C--:B------:R-:W-:Y:S01]  /*7f30*/  FFMA.FTZ R73, R84, R170.reuse, R67 ;  /* 0x000000aa54497223 */ /* 0x080fe20000010043 */
[----:B------:R-:W-:Y:S01]  /*7f40*/  FMUL.FTZ R67, R170, UR31 ;  /* 0x0000001faa437c20 */ /* 0x000fe20008410000 */
[C---:B------:R-:W-:Y:S01]  /*7f50*/  FFMA.FTZ R62, R128.reuse, R170, R59 ;  /* 0x000000aa803e7223 */ /* 0x040fe2000001003b */
[----:B------:R-:W-:Y:S01]  /*7f60*/  FFMA.FTZ R128, R128, R186, -R127 ;  /* 0x000000ba80807223 */ /* 0x000fe2000001087f */
[----:B------:R-:W-:Y:S01]  /*7f70*/  FFMA.FTZ R192, R192, -R66, R211 ;  /* 0x80000042c0c07223 */ /* 0x000fe200000100d3 */
[C---:B------:R-:W-:Y:S01]  /*7f80*/  FMUL.FTZ R127, R33.reuse, R186 ;  /* 0x000000ba217f7220 */ /* 0x040fe20000410000 */
[----:B------:R-:W-:Y:S01]  /*7f90*/  FFMA.FTZ R125, R110, R75, R77 ;  /* 0x0000004b6e7d7223 */ /* 0x000fe2000001004d */
[C---:B------:R-:W-:Y:S01]  /*7fa0*/  FMUL.FTZ R59, R186.reuse, UR31 ;  /* 0x0000001fba3b7c20 */ /* 0x040fe20008410000 */
[----:B------:R-:W-:Y:S01]  /*7fb0*/  FFMA.FTZ R67, R186, UR46, -R67 ;  /* 0x0000002eba437c23 */ /* 0x000fe20008010843 */
[----:B------:R-:W-:Y:S01]  /*7fc0*/  FMUL.FTZ R75, R33, R170 ;  /* 0x000000aa214b7220 */ /* 0x000fe20000410000 */
[----:B------:R-:W-:Y:S01]  /*7fd0*/  FFMA.FTZ R66, -R84, R66, R213 ;  /* 0x0000004254427223 */ /* 0x000fe200000101d5 */
[----:B------:R-:W-:Y:S01]  /*7fe0*/  FMUL.FTZ R77, R192, R127 ;  /* 0x0000007fc04d7220 */ /* 0x000fe20000410000 */
[----:B------:R-:W-:Y:S01]  /*7ff0*/  FFMA.FTZ R59, R170, UR46, R59 ;  /* 0x0000002eaa3b7c23 */ /* 0x000fe2000801003b */
[C---:B------:R-:W-:Y:S01]  /*8000*/  FMUL.FTZ R67, R192.reuse, R67 ;  /* 0x00000043c0437220 */ /* 0x040fe20000410000 */
[----:B------:R-:W-:Y:S01]  /*8010*/  FADD.FTZ R128, R185, R128 ;  /* 0x00000080b9807221 */ /* 0x000fe20000010000 */
[-C--:B------:R-:W-:Y:S01]  /*8020*/  FMUL.FTZ R192, R192, R75.reuse ;  /* 0x0000004bc0c07220 */ /* 0x080fe20000410000 */
[----:B------:R0:W-:Y:S01]  /*8030*/  STS [R58+0x4270], R87 ;  /* 0x004270573a007388 */ /* 0x0001e20000000800 */
[----:B------:R-:W-:Y:S01]  /*8040*/  FADD.FTZ R169, R169, R62 ;  /* 0x0000003ea9a97221 */ /* 0x000fe20000010000 */
[----:B------:R-:W-:Y:S01]  /*8050*/  FFMA.FTZ R126, R66, R75, R77 ;  /* 0x0000004b427e7223 */ /* 0x000fe2000001004d */
[-C--:B------:R-:W-:Y:S01]  /*8060*/  FMUL.FTZ R62, R191, R128.reuse ;  /* 0x00000080bf3e7220 */ /* 0x080fe20000410000 */
[----:B------:R1:W-:Y:S01]  /*8070*/  STS [R58+0x4274], R123 ;  /* 0x0042747b3a007388 */ /* 0x0003e20000000800 */
[----:B------:R-:W-:Y:S01]  /*8080*/  FADD.FTZ R89, R70, R89 ;  /* 0x0000005946597221 */ /* 0x000fe20000010000 */
[----:B------:R-:W-:Y:S01]  /*8090*/  FFMA.FTZ R18, R33, R73, R18 ;  /* 0x0000004921127223 */ /* 0x000fe20000010012 */
[----:B------:R-:W-:Y:S01]  /*80a0*/  FFMA.FTZ R72, R81, R169, R62 ;  /* 0x000000a951487223 */ /* 0x000fe2000001003e */
[----:B------:R-:W-:Y:S01]  /*80b0*/  FMUL.FTZ R62, R128, UR31 ;  /* 0x0000001f803e7c20 */ /* 0x000fe20008410000 */
[----:B------:R-:W-:Y:S01]  /*80c0*/  FMUL.FTZ R124, R48, R115 ;  /* 0x00000073307c7220 */ /* 0x000fe20000410000 */
[----:B0-----:R-:W-:Y:S01]  /*80d0*/  FMUL.FTZ R87, R50, R75 ;  /* 0x0000004b32577220 */ /* 0x001fe20000410000 */
[----:B------:R-:W-:Y:S01]  /*80e0*/  FFMA.FTZ R75, R66, R59, R67 ;  /* 0x0000003b424b7223 */ /* 0x000fe20000010043 */
[----:B------:R-:W-:Y:S01]  /*80f0*/  FMUL.FTZ R59, R129, R128 ;  /* 0x00000080813b7220 */ /* 0x000fe20000410000 */
[----:B------:R-:W-:Y:S01]  /*8100*/  FMUL.FTZ R67, R169, UR31 ;  /* 0x0000001fa9437c20 */ /* 0x000fe20008410000 */
[-C--:B-1----:R-:W-:Y:S01]  /*8110*/  FMUL.FTZ R123, R50, R127.reuse ;  /* 0x0000007f327b7220 */ /* 0x082fe20000410000 */
[----:B------:R-:W-:Y:S01]  /*8120*/  FFMA.FTZ R127, R66, R127, -R192 ;  /* 0x0000007f427f7223 */ /* 0x000fe200000108c0 */
[----:B------:R-:W-:Y:S01]  /*8130*/  FMUL.FTZ R66, R42, R109 ;  /* 0x0000006d2a427220 */ /* 0x000fe20000410000 */
[-C--:B------:R-:W-:Y:S01]  /*8140*/  FMUL.FTZ R129, R129, R169.reuse ;  /* 0x000000a981817220 */ /* 0x080fe20000410000 */
[----:B------:R-:W-:Y:S01]  /*8150*/  FFMA.FTZ R59, R130, R169, R59 ;  /* 0x000000a9823b7223 */ /* 0x000fe2000001003b */
[----:B------:R-:W-:Y:S01]  /*8160*/  FFMA.FTZ R70, R128, UR46, -R67 ;  /* 0x0000002e80467c23 */ /* 0x000fe20008010843 */
[----:B------:R-:W-:Y:S01]  /*8170*/  FFMA.FTZ R191, R191, -R66, R214 ;  /* 0x80000042bfbf7223 */ /* 0x000fe200000100d6 */
[----:B------:R-:W-:Y:S01]  /*8180*/  FFMA.FTZ R129, R130, R128, -R129 ;  /* 0x0000008082817223 */ /* 0x000fe20000010881 */
[----:B------:R-:W-:Y:S01]  /*8190*/  FFMA.FTZ R74, R50, R73, R75 ;  /* 0x00000049324a7223 */ /* 0x000fe2000001004b */
[----:B------:R-:W-:Y:S01]  /*81a0*/  FADD.FTZ R77, R168, R59 ;  /* 0x0000003ba84d7221 */ /* 0x000fe20000010000 */
[----:B------:R-:W-:Y:S01]  /*81b0*/  FFMA.FTZ R66, -R81, R66, R212 ;  /* 0x0000004251427223 */ /* 0x000fe200000101d4 */
[----:B------:R-:W-:Y:S01]  /*81c0*/  FMUL.FTZ R128, R42, R128 ;  /* 0x000000802a807220 */ /* 0x000fe20000410000 */
[----:B------:R-:W-:Y:S01]  /*81d0*/  FFMA.FTZ R59, R169, UR46, R62 ;  /* 0x0000002ea93b7c23 */ /* 0x000fe2000801003e */
[C---:B------:R-:W-:Y:S01]  /*81e0*/  FMUL.FTZ R67, R191.reuse, R70 ;  /* 0x00000046bf437220 */ /* 0x040fe20000410000 */
[----:B------:R-:W-:Y:S01]  /*81f0*/  FADD.FTZ R184, R184, R129 ;  /* 0x00000081b8b87221 */ /* 0x000fe20000010000 */
[----:B------:R-:W-:Y:S01]  /*8200*/  FADD.FTZ R91, R74, R91 ;  /* 0x0000005b4a5b7221 */ /* 0x000fe20000010000 */
[----:B------:R-:W-:Y:S01]  /*8210*/  FMUL.FTZ R62, R42, R169 ;  /* 0x000000a92a3e7220 */ /* 0x000fe20000410000 */
[----:B------:R-:W-:Y:S01]  /*8220*/  FMUL.FTZ R129, R191, R128 ;  /* 0x00000080bf817220 */ /* 0x000fe20000410000 */
[C---:B------:R-:W-:Y:S01]  /*8230*/  FFMA.FTZ R74, R66.reuse, R59, R67 ;  /* 0x0000003b424a7223 */ /* 0x040fe20000010043 */
[C---:B------:R-:W-:Y:S01]  /*8240*/  FMUL.FTZ R59, R131.reuse, R184 ;  /* 0x000000b8833b7220 */ /* 0x040fe20000410000 */
[-C--:B------:R-:W-:Y:S01]  /*8250*/  FMUL.FTZ R131, R131, R77.reuse ;  /* 0x0000004d83837220 */ /* 0x080fe20000410000 */
[-C--:B------:R-:W-:Y:S01]  /*8260*/  FMUL.FTZ R191, R191, R62.reuse ;  /* 0x0000003ebfbf7220 */ /* 0x080fe20000410000 */
[CC--:B------:R-:W-:Y:S01]  /*8270*/  FMUL.FTZ R73, R109.reuse, R62.reuse ;  /* 0x0000003e6d497220 */ /* 0x0c0fe20000410000 */
[----:B------:R-:W-:Y:S01]  /*8280*/  FFMA.FTZ R129, R66, R62, R129 ;  /* 0x0000003e42817223 */ /* 0x000fe20000010081 */
[C---:B------:R-:W-:Y:S01]  /*8290*/  FFMA.FTZ R62, R132.reuse, R77, R59 ;  /* 0x0000004d843e7223 */ /* 0x040fe2000001003b */
[----:B------:R-:W-:Y:S01]  /*82a0*/  FFMA.FTZ R132, R132, R184, -R131 ;  /* 0x000000b884847223 */ /* 0x000fe20000010883 */
[-C--:B------:R-:W-:Y:S01]  /*82b0*/  FMUL.FTZ R75, R109, R128.reuse ;  /* 0x000000806d4b7220 */ /* 0x080fe20000410000 */
        /* <DEDUP_REMOVED lines=8> */
[----:B------:R-:W-:Y:S01]  /*8340*/  FFMA.FTZ R70, R83, R77, R66 ;  /* 0x0000004d53467223 */ /* 0x000fe20000010042 */
[----:B------:R-:W-:Y:S01]  /*8350*/  FMUL.FTZ R66, R77, UR31 ;  /* 0x0000001f4d427c20 */ /* 0x000fe20008410000 */
[C---:B------:R-:W-:Y:S01]  /*8360*/  FFMA.FTZ R59, R134.reuse, R76, R59 ;  /* 0x0000004c863b7223 */ /* 0x040fe2000001003b */
[----:B------:R-:W-:Y:S01]  /*8370*/  FFMA.FTZ R133, R134, R132, -R133 ;  /* 0x0000008486857223 */ /* 0x000fe20000010885 */
[----:B------:R-:W-:Y:S01]  /*8380*/  FMUL.FTZ R62, R184, UR31 ;  /* 0x0000001fb83e7c20 */ /* 0x000fe20008410000 */
[-C--:B------:R-:W-:Y:S01]  /*8390*/  FFMA.FTZ R193, R193, -R67.reuse, R218 ;  /* 0x80000043c1c17223 */ /* 0x080fe200000100da */
[-C--:B------:R-:W-:Y:S01]  /*83a0*/  FFMA.FTZ R25, R42, R72.reuse, R25 ;  /* 0x000000482a197223 */ /* 0x080fe20000010019 */
[----:B0-----:R-:W-:Y:S01]  /*83b0*/  FFMA.FTZ R75, R109, R72, R74 ;  /* 0x000000486d4b7223 */ /* 0x001fe2000001004a */
[----:B------:R-:W-:Y:S01]  /*83c0*/  FMUL.FTZ R74, R36, R184 ;  /* 0x000000b8244a7220 */ /* 0x000fe20000410000 */
[----:B------:R-:W-:Y:S01]  /*83d0*/  FADD.FTZ R182, R182, R133 ;  /* 0x00000085b6b67221 */ /* 0x000fe20000010000 */
[----:B------:R-:W-:Y:S01]  /*83e0*/  FFMA.FTZ R72, R184, UR46, -R66 ;  /* 0x0000002eb8487c23 */ /* 0x000fe20008010842 */
[----:B------:R-:W-:Y:S01]  /*83f0*/  FADD.FTZ R166, R166, R59 ;  /* 0x0000003ba6a67221 */ /* 0x000fe20000010000 */
[----:B------:R-:W-:Y:S01]  /*8400*/  FFMA.FTZ R66, R77, UR46, R62 ;  /* 0x0000002e4d427c23 */ /* 0x000fe2000801003e */
[----:B------:R-:W-:Y:S01]  /*8410*/  FFMA.FTZ R67, -R83, R67, R216 ;  /* 0x0000004353437223 */ /* 0x000fe200000101d8 */
[C---:B------:R-:W-:Y:S01]  /*8420*/  FMUL.FTZ R62, R36.reuse, R77 ;  /* 0x0000004d243e7220 */ /* 0x040fe20000410000 */
[----:B------:R-:W-:Y:S01]  /*8430*/  FMUL.FTZ R130, R193, R74 ;  /* 0x0000004ac1827220 */ /* 0x000fe20000410000 */
[C---:B------:R-:W-:Y:S01]  /*8440*/  FMUL.FTZ R59, R135.reuse, R182 ;  /* 0x000000b6873b7220 */ /* 0x040fe20000410000 */
[----:B------:R-:W-:Y:S01]  /*8450*/  FMUL.FTZ R135, R135, R166 ;  /* 0x000000a687877220 */ /* 0x000fe20000410000 */
[----:B------:R0:W-:Y:S01]  /*8460*/  STS [R58+0x4260], R73 ;  /* 0x004260493a007388 */ /* 0x0001e20000000800 */
[-C--:B------:R-:W-:Y:S01]  /*8470*/  FMUL.FTZ R131, R193, R62.reuse ;  /* 0x0000003ec1837220 */ /* 0x080fe20000410000 */
[----:B------:R-:W-:Y:S01]  /*8480*/  FFMA.FTZ R130, R67, R62, R130 ;  /* 0x0000003e43827223 */ /* 0x000fe20000010082 */
[----:B------:R-:W-:Y:S01]  /*8490*/  FMUL.FTZ R72, R193, R72 ;  /* 0x00000048c1487220 */ /* 0x000fe20000410000 */
[----:B------:R-:W-:Y:S01]  /*84a0*/  FADD.FTZ R96, R75, R96 ;  /* 0x000000604b607221 */ /* 0x000fe20000010000 */
[----:B------:R-:W-:Y:S01]  /*84b0*/  FFMA.FTZ R19, R36, R70, R19 ;  /* 0x0000004624137223 */ /* 0x000fe20000010013 */
[C---:B------:R-:W-:Y:S01]  /*84c0*/  FFMA.FTZ R131, R67.reuse, R74, -R131 ;  /* 0x0000004a43837223 */ /* 0x040fe20000010883 */
[----:B------:R-:W-:Y:S01]  /*84d0*/  FFMA.FTZ R72, R67, R66, R72 ;  /* 0x0000004243487223 */ /* 0x000fe20000010048 */
[----:B------:R-:W-:Y:S01]  /*84e0*/  FMUL.FTZ R66, R43, R112 ;  /* 0x000000702b427220 */ /* 0x000fe20000410000 */
[C---:B------:R-:W-:Y:S01]  /*84f0*/  FMUL.FTZ R77, R51.reuse, R74 ;  /* 0x0000004a334d7220 */ /* 0x040fe20000410000 */
[C---:B0-----:R-:W-:Y:S01]  /*8500*/  FMUL.FTZ R73, R51.reuse, R62 ;  /* 0x0000003e33497220 */ /* 0x041fe20000410000 */
[C---:B------:R-:W-:Y:S01]  /*8510*/  FFMA.FTZ R62, R136.reuse, R166, R59 ;  /* 0x000000a6883e7223 */ /* 0x040fe2000001003b */
[----:B------:R-:W-:Y:S01]  /*8520*/  FFMA.FTZ R136, R136, R182, -R135 ;  /* 0x000000b688887223 */ /* 0x000fe20000010887 */
[----:B------:R-:W-:Y:S01]  /*8530*/  FMUL.FTZ R59, R194, R132 ;  /* 0x00000084c23b7220 */ /* 0x000fe20000410000 */
[----:B------:R-:W-:Y:S01]  /*8540*/  FFMA.FTZ R72, R51, R70, R72 ;  /* 0x0000004633487223 */ /* 0x000fe20000010048 */
[----:B------:R-:W-:Y:S01]  /*8550*/  FADD.FTZ R165, R165, R62 ;  /* 0x0000003ea5a57221 */ /* 0x000fe20000010000 */
[----:B------:R-:W-:Y:S01]  /*8560*/  FADD.FTZ R181, R181, R136 ;  /* 0x00000088b5b57221 */ /* 0x000fe20000010000 */
[----:B------:R-:W-:Y:S01]  /*8570*/  FFMA.FTZ R75, R82, R76, R59 ;  /* 0x0000004c524b7223 */ /* 0x000fe2000001003b */
[----:B------:R-:W-:Y:S01]  /*8580*/  FMUL.FTZ R70, R76, UR31 ;  /* 0x0000001f4c467c20 */ /* 0x000fe20008410000 */
[C---:B------:R-:W-:Y:S01]  /*8590*/  FMUL.FTZ R62, R137.reuse, R165 ;  /* 0x000000a5893e7220 */ /* 0x040fe20000410000 */
[-C--:B------:R-:W-:Y:S01]  /*85a0*/  FMUL.FTZ R59, R137, R181.reuse ;  /* 0x000000b5893b7220 */ /* 0x080fe20000410000 */
[----:B------:R-:W-:Y:S01]  /*85b0*/  FFMA.FTZ R194, R194, -R66, R217 ;  /* 0x80000042c2c27223 */ /* 0x000fe200000100d9 */
[----:B------:R0:W-:Y:S01]  /*85c0*/  STS [R58+0x4258], R73 ;  /* 0x004258493a007388 */ /* 0x0001e20000000800 */
[C---:B------:R-:W-:Y:S01]  /*85d0*/  FFMA.FTZ R67, R138.reuse, R181, -R62 ;  /* 0x000000b58a437223 */ /* 0x040fe2000001083e */
[----:B------:R-:W-:Y:S01]  /*85e0*/  FFMA.FTZ R59, R138, R165, R59 ;  /* 0x000000a58a3b7223 */ /* 0x000fe2000001003b */
[----:B------:R-:W-:Y:S01]  /*85f0*/  FMUL.FTZ R62, R132, UR31 ;  /* 0x0000001f843e7c20 */ /* 0x000fe20008410000 */
[----:B------:R-:W-:Y:S01]  /*8600*/  FMUL.FTZ R81, R43, R132 ;  /* 0x000000842b517220 */ /* 0x000fe20000410000 */
[----:B------:R-:W-:Y:S01]  /*8610*/  FADD.FTZ R180, R180, R67 ;  /* 0x00000043b4b47221 */ /* 0x000fe20000010000 */
[----:B------:R-:W-:Y:S01]  /*8620*/  FADD.FTZ R164, R164, R59 ;  /* 0x0000003ba4a47221 */ /* 0x000fe20000010000 */
[----:B------:R-:W-:Y:S01]  /*8630*/  FFMA.FTZ R59, R132, UR46, -R70 ;  /* 0x0000002e843b7c23 */ /* 0x000fe20008010846 */
[----:B------:R1:W-:Y:S01]  /*8640*/  STS [R58+0x425c], R77 ;  /* 0x00425c4d3a007388 */ /* 0x0003e20000000800 */
[----:B------:R-:W-:Y:S01]  /*8650*/  FFMA.FTZ R66, -R82, R66, R215 ;  /* 0x0000004252427223 */ /* 0x000fe200000101d7 */
[----:B0-----:R-:W-:Y:S01]  /*8660*/  FFMA.FTZ R73, R76, UR46, R62 ;  /* 0x0000002e4c497c23 */ /* 0x001fe2000801003e */
[C---:B------:R-:W-:Y:S01]  /*8670*/  FMUL.FTZ R67, R194.reuse, R59 ;  /* 0x0000003bc2437220 */ /* 0x040fe20000410000 */
[C---:B------:R-:W-:Y:S01]  /*8680*/  FMUL.FTZ R59, R139.reuse, R180 ;  /* 0x000000b48b3b7220 */ /* 0x040fe20000410000 */
[-C--:B------:R-:W-:Y:S01]  /*8690*/  FMUL.FTZ R139, R139, R164.reuse ;  /* 0x000000a48b8b7220 */ /* 0x080fe20000410000 */
[----:B------:R-:W-:Y:S01]  /*86a0*/  FMUL.FTZ R83, R194, R81 ;  /* 0x00000051c2537220 */ /* 0x000fe20000410000 */
[C---:B------:R-:W-:Y:S01]  /*86b0*/  FFMA.FTZ R28, R43.reuse, R75, R28 ;  /* 0x0000004b2b1c7223 */ /* 0x040fe2000001001c */
[C---:B------:R-:W-:Y:S01]  /*86c0*/  FFMA.FTZ R62, R140.reuse, R164, R59 ;  /* 0x000000a48c3e7223 */ /* 0x040fe2000001003b */
[----:B------:R-:W-:Y:S01]  /*86d0*/  FFMA.FTZ R140, R140, R180, -R139 ;  /* 0x000000b48c8c7223 */ /* 0x000fe2000001088b */
[----:B-1----:R-:W-:Y:S01]  /*86e0*/  FMUL.FTZ R77, R43, R76 ;  /* 0x0000004c2b4d7220 */ /* 0x002fe20000410000 */
[----:B------:R-:W-:Y:S01]  /*86f0*/  FMUL.FTZ R74, R181, UR31 ;  /* 0x0000001fb54a7c20 */ /* 0x000fe20008410000 */
[----:B------:R-:W-:Y:S01]  /*8700*/  FADD.FTZ R163, R163, R62 ;  /* 0x0000003ea3a37221 */ /* 0x000fe20000010000 */
[----:B------:R-:W-:Y:S01]  /*8710*/  FADD.FTZ R179, R179, R140 ;  /* 0x0000008cb3b37221 */ /* 0x000fe20000010000 */
[-C--:B------:R-:W-:Y:S01]  /*8720*/  FFMA.FTZ R132, R66, R77.reuse, R83 ;  /* 0x0000004d42847223 */ /* 0x080fe20000010053 */
[----:B------:R-:W-:Y:S01]  /*8730*/  FMUL.FTZ R133, R194, R77 ;  /* 0x0000004dc2857220 */ /* 0x000fe20000410000 */
[C---:B------:R-:W-:Y:S01]  /*8740*/  FMUL.FTZ R62, R141.reuse, R163 ;  /* 0x000000a38d3e7220 */ /* 0x040fe20000410000 */
[----:B------:R-:W-:Y:S01]  /*8750*/  FMUL.FTZ R59, R141, R179 ;  /* 0x000000b38d3b7220 */ /* 0x000fe20000410000 */
[----:B------:R-:W-:Y:S01]  /*8760*/  FMUL.FTZ R83, R112, R77 ;  /* 0x0000004d70537220 */ /* 0x000fe20000410000 */
[----:B------:R-:W-:Y:S01]  /*8770*/  FFMA.FTZ R77, R66, R73, R67 ;  /* 0x00000049424d7223 */ /* 0x000fe20000010043 */
[C---:B------:R-:W-:Y:S01]  /*8780*/  FFMA.FTZ R67, R142.reuse, R179, -R62 ;  /* 0x000000b38e437223 */ /* 0x040fe2000001083e */
[----:B------:R-:W-:Y:S01]  /*8790*/  FFMA.FTZ R59, R142, R163, R59 ;  /* 0x000000a38e3b7223 */ /* 0x000fe2000001003b */
[-C--:B------:R-:W-:Y:S01]  /*87a0*/  FFMA.FTZ R133, R66, R81.reuse, -R133 ;  /* 0x0000005142857223 */ /* 0x080fe20000010885 */
[----:B------:R-:W-:Y:S01]  /*87b0*/  FMUL.FTZ R66, R35, R52 ;  /* 0x0000003423427220 */ /* 0x000fe20000410000 */
[----:B------:R-:W-:Y:S01]  /*87c0*/  FADD.FTZ R178, R178, R67 ;  /* 0x00000043b2b27221 */ /* 0x000fe20000010000 */
[----:B------:R-:W-:Y:S01]  /*87d0*/  FADD.FTZ R162, R162, R59 ;  /* 0x0000003ba2a27221 */ /* 0x000fe20000010000 */
[----:B------:R-:W-:Y:S01]  /*87e0*/  FMUL.FTZ R81, R112, R81 ;  /* 0x0000005170517220 */ /* 0x000fe20000410000 */
[----:B------:R0:W-:Y:S01]  /*87f0*/  STS [R58+0x4250], R83 ;  /* 0x004250533a007388 */ /* 0x0001e20000000800 */
[C---:B------:R-:W-:Y:S01]  /*8800*/  FMUL.FTZ R59, R143.reuse, R178 ;  /* 0x000000b28f3b7220 */ /* 0x040fe20000410000 */
[----:B------:R-:W-:Y:S01]  /*8810*/  FMUL.FTZ R143, R143, R162 ;  /* 0x000000a28f8f7220 */ /* 0x000fe20000410000 */
[C---:B------:R-:W-:Y:S01]  /*8820*/  FMUL.FTZ R73, R196.reuse, R182 ;  /* 0x000000b6c4497220 */ /* 0x040fe20000410000 */
[----:B------:R-:W-:Y:S01]  /*8830*/  FFMA.FTZ R196, R196, -R66, R221 ;  /* 0x80000042c4c47223 */ /* 0x000fe200000100dd */
[C---:B------:R-:W-:Y:S01]  /*8840*/  FFMA.FTZ R62, R144.reuse, R162, R59 ;  /* 0x000000a2903e7223 */ /* 0x040fe2000001003b */
[----:B------:R-:W-:Y:S01]  /*8850*/  FFMA.FTZ R144, R144, R178, -R143 ;  /* 0x000000b290907223 */ /* 0x000fe2000001088f */
[----:B------:R1:W-:Y:S01]  /*8860*/  STS [R58+0x4254], R81 ;  /* 0x004254513a007388 */ /* 0x0003e20000000800 */
[----:B------:R-:W-:Y:S01]  /*8870*/  FFMA.FTZ R66, -R80, R66, R219 ;  /* 0x0000004250427223 */ /* 0x000fe200000101db */
[----:B------:R-:W-:Y:S01]  /*8880*/  FMUL.FTZ R67, R182, UR31 ;  /* 0x0000001fb6437c20 */ /* 0x000fe20008410000 */
[----:B0-----:R-:W-:Y:S01]  /*8890*/  FFMA.FTZ R83, R112, R75, R77 ;  /* 0x0000004b70537223 */ /* 0x001fe2000001004d */
[----:B------:R-:W-:Y:S01]  /*88a0*/  FMUL.FTZ R75, R166, UR31 ;  /* 0x0000001fa64b7c20 */ /* 0x000fe20008410000 */
[C---:B------:R-:W-:Y:S01]  /*88b0*/  FMUL.FTZ R77, R35.reuse, R182 ;  /* 0x000000b6234d7220 */ /* 0x040fe20000410000 */
[-C--:B------:R-:W-:Y:S01]  /*88c0*/  FMUL.FTZ R59, R35, R166.reuse ;  /* 0x000000a6233b7220 */ /* 0x080fe20000410000 */
[----:B------:R-:W-:Y:S01]  /*88d0*/  FADD.FTZ R95, R95, R62 ;  /* 0x0000003e5f5f7221 */ /* 0x000fe20000010000 */
[----:B------:R-:W-:Y:S01]  /*88e0*/  FFMA.FTZ R75, R182, UR46, -R75 ;  /* 0x0000002eb64b7c23 */ /* 0x000fe2000801084b */
[----:B------:R-:W-:Y:S01]  /*88f0*/  FADD.FTZ R177, R177, R144 ;  /* 0x00000090b1b17221 */ /* 0x000fe20000010000 */
[----:B-1----:R-:W-:Y:S01]  /*8900*/  FMUL.FTZ R81, R196, R77 ;  /* 0x0000004dc4517220 */ /* 0x002fe20000410000 */
[----:B------:R-:W-:Y:S01]  /*8910*/  FFMA.FTZ R67, R166, UR46, R67 ;  /* 0x0000002ea6437c23 */ /* 0x000fe20008010043 */
[C---:B------:R-:W-:Y:S01]  /*8920*/  FMUL.FTZ R75, R196.reuse, R75 ;  /* 0x0000004bc44b7220 */ /* 0x040fe20000410000 */
[-C--:B------:R-:W-:Y:S01]  /*8930*/  FMUL.FTZ R196, R196, R59.reuse ;  /* 0x0000003bc4c47220 */ /* 0x080fe20000410000 */
[-C--:B------:R-:W-:Y:S01]  /*8940*/  FFMA.FTZ R134, R66, R59.reuse, R81 ;  /* 0x0000003b42867223 */ /* 0x080fe20000010051 */
[----:B------:R-:W-:Y:S01]  /*8950*/  FMUL.FTZ R81, R52, R59 ;  /* 0x0000003b34517220 */ /* 0x000fe20000410000 */
[C---:B------:R-:W-:Y:S01]  /*8960*/  FMUL.FTZ R62, R145.reuse, R95 ;  /* 0x0000005f913e7220 */ /* 0x040fe20000410000 */
[----:B------:R-:W-:Y:S01]  /*8970*/  FMUL.FTZ R59, R145, R177 ;  /* 0x000000b1913b7220 */ /* 0x000fe20000410000 */
[C---:B------:R-:W-:Y:S01]  /*8980*/  FFMA.FTZ R75, R66.reuse, R67, R75 ;  /* 0x00000043424b7223 */ /* 0x040fe2000001004b */
[----:B------:R-:W-:Y:S01]  /*8990*/  FFMA.FTZ R135, R66, R77, -R196 ;  /* 0x0000004d42877223 */ /* 0x000fe200000108c4 */
[C---:B------:R-:W-:Y:S01]  /*89a0*/  FFMA.FTZ R67, R146.reuse, R177, -R62 ;  /* 0x000000b192437223 */ /* 0x040fe2000001083e */
[----:B------:R-:W-:Y:S01]  /*89b0*/  FFMA.FTZ R59, R146, R95, R59 ;  /* 0x0000005f923b7223 */ /* 0x000fe2000001003b */
[----:B------:R-:W-:Y:S01]  /*89c0*/  FMUL.FTZ R66, R44, R111 ;  /* 0x0000006f2c427220 */ /* 0x000fe20000410000 */
[----:B------:R-:W-:Y:S01]  /*89d0*/  FFMA.FTZ R73, R80, R166, R73 ;  /* 0x000000a650497223 */ /* 0x000fe20000010049 */
[----:B------:R-:W-:Y:S01]  /*89e0*/  FADD.FTZ R176, R176, R67 ;  /* 0x00000043b0b07221 */ /* 0x000fe20000010000 */
[----:B------:R-:W-:Y:S01]  /*89f0*/  FADD.FTZ R94, R94, R59 ;  /* 0x0000003b5e5e7221 */ /* 0x000fe20000010000 */
[-C--:B------:R-:W-:Y:S01]  /*8a00*/  FMUL.FTZ R62, R195, R181.reuse ;  /* 0x000000b5c33e7220 */ /* 0x080fe20000410000 */
[----:B------:R-:W-:Y:S01]  /*8a10*/  FADD.FTZ R97, R72, R97 ;  /* 0x0000006148617221 */ /* 0x000fe20000010000 */
[C---:B------:R-:W-:Y:S01]  /*8a20*/  FMUL.FTZ R59, R147.reuse, R176 ;  /* 0x000000b0933b7220 */ /* 0x040fe20000410000 */
[----:B------:R-:W-:Y:S01]  /*8a30*/  FMUL.FTZ R147, R147, R94 ;  /* 0x0000005e93937220 */ /* 0x000fe20000410000 */
[----:B------:R-:W-:Y:S01]  /*8a40*/  FFMA.FTZ R195, R195, -R66, R222 ;  /* 0x80000042c3c37223 */ /* 0x000fe200000100de */
[----:B------:R-:W-:Y:S01]  /*8a50*/  FMUL.FTZ R80, R44, R181 ;  /* 0x000000b52c507220 */ /* 0x000fe20000410000 */
[C---:B------:R-:W-:Y:S01]  /*8a60*/  FFMA.FTZ R70, R148.reuse, R94, R59 ;  /* 0x0000005e94467223 */ /* 0x040fe2000001003b */
[----:B------:R-:W-:Y:S01]  /*8a70*/  FFMA.FTZ R148, R148, R176, -R147 ;  /* 0x000000b094947223 */ /* 0x000fe20000010893 */
[----:B------:R-:W-:Y:S01]  /*8a80*/  FFMA.FTZ R72, -R161, R66, R220 ;  /* 0x00000042a1487223 */ /* 0x000fe200000101dc */
[-C--:B------:R-:W-:Y:S01]  /*8a90*/  FFMA.FTZ R20, R35, R73.reuse, R20 ;  /* 0x0000004923147223 */ /* 0x080fe20000010014 */
[----:B------:R-:W-:Y:S01]  /*8aa0*/  FADD.FTZ R93, R93, R70 ;  /* 0x000000465d5d7221 */ /* 0x000fe20000010000 */
[----:B------:R-:W-:Y:S01]  /*8ab0*/  FFMA.FTZ R66, R52, R73, R75 ;  /* 0x0000004934427223 */ /* 0x000fe2000001004b */
[----:B------:R-:W-:Y:S01]  /*8ac0*/  FADD.FTZ R175, R175, R148 ;  /* 0x00000094afaf7221 */ /* 0x000fe20000010000 */
[----:B------:R-:W-:Y:S01]  /*8ad0*/  FFMA.FTZ R73, R165, UR46, R74 ;  /* 0x0000002ea5497c23 */ /* 0x000fe2000801004a */
[----:B------:R-:W-:Y:S01]  /*8ae0*/  FMUL.FTZ R74, R44, R165 ;  /* 0x000000a52c4a7220 */ /* 0x000fe20000410000 */
[----:B------:R-:W-:Y:S01]  /*8af0*/  FMUL.FTZ R67, R195, R80 ;  /* 0x00000050c3437220 */ /* 0x000fe20000410000 */
[C---:B------:R-:W-:Y:S01]  /*8b00*/  FMUL.FTZ R70, R149.reuse, R93 ;  /* 0x0000005d95467220 */ /* 0x040fe20000410000 */
[----:B------:R-:W-:Y:S01]  /*8b10*/  FMUL.FTZ R59, R149, R175 ;  /* 0x000000af953b7220 */ /* 0x000fe20000410000 */
[----:B------:R-:W-:Y:S01]  /*8b20*/  FMUL.FTZ R77, R52, R77 ;  /* 0x0000004d344d7220 */ /* 0x000fe20000410000 */
[-C--:B------:R-:W-:Y:S01]  /*8b30*/  FFMA.FTZ R136, R72, R74.reuse, R67 ;  /* 0x0000004a48887223 */ /* 0x080fe20000010043 */
[C---:B------:R-:W-:Y:S01]  /*8b40*/  FFMA.FTZ R67, R150.reuse, R175, -R70 ;  /* 0x000000af96437223 */ /* 0x040fe20000010846 */
[----:B------:R-:W-:Y:S01]  /*8b50*/  FFMA.FTZ R59, R150, R93, R59 ;  /* 0x0000005d963b7223 */ /* 0x000fe2000001003b */
[----:B------:R-:W-:Y:S01]  /*8b60*/  FMUL.FTZ R76, R165, UR31 ;  /* 0x0000001fa54c7c20 */ /* 0x000fe20008410000 */
[----:B------:R0:W-:Y:S01]  /*8b70*/  STS [R58+0x424c], R77 ;  /* 0x00424c4d3a007388 */ /* 0x0001e20000000800 */
[----:B------:R-:W-:Y:S01]  /*8b80*/  FADD.FTZ R174, R174, R67 ;  /* 0x00000043aeae7221 */ /* 0x000fe20000010000 */
[----:B------:R-:W-:Y:S01]  /*8b90*/  FADD.FTZ R92, R92, R59 ;  /* 0x0000003b5c5c7221 */ /* 0x000fe20000010000 */
[----:B------:R-:W-:Y:S01]  /*8ba0*/  FMUL.FTZ R137, R195, R74 ;  /* 0x0000004ac3897220 */ /* 0x000fe20000410000 */
[----:B------:R-:W-:Y:S01]  /*8bb0*/  FFMA.FTZ R76, R181, UR46, -R76 ;  /* 0x0000002eb54c7c23 */ /* 0x000fe2000801084c */
[C---:B------:R-:W-:Y:S01]  /*8bc0*/  FMUL.FTZ R59, R151.reuse, R174 ;  /* 0x000000ae973b7220 */ /* 0x040fe20000410000 */
[----:B------:R-:W-:Y:S01]  /*8bd0*/  FMUL.FTZ R151, R151, R92 ;  /* 0x0000005c97977220 */ /* 0x000fe20000410000 */
[----:B------:R-:W-:Y:S01]  /*8be0*/  FADD.FTZ R90, R125, R90 ;  /* 0x0000005a7d5a7221 */ /* 0x000fe20000010000 */
[----:B------:R-:W-:Y:S01]  /*8bf0*/  FMUL.FTZ R75, R195, R76 ;  /* 0x0000004cc34b7220 */ /* 0x000fe20000410000 */
[----:B------:R1:W-:Y:S01]  /*8c00*/  STS [R58+0x4268], R87 ;  /* 0x004268573a007388 */ /* 0x0003e20000000800 */
[----:B0-----:R-:W-:Y:S01]  /*8c10*/  FMUL.FTZ R77, R111, R74 ;  /* 0x0000004a6f4d7220 */ /* 0x001fe20000410000 */
[C---:B------:R-:W-:Y:S01]  /*8c20*/  FFMA.FTZ R74, R152.reuse, R92, R59 ;  /* 0x0000005c984a7223 */ /* 0x040fe2000001003b */
[----:B------:R-:W-:Y:S01]  /*8c30*/  FFMA.FTZ R152, R152, R174, -R151 ;  /* 0x000000ae98987223 */ /* 0x000fe20000010897 */
[----:B------:R-:W-:Y:S01]  /*8c40*/  FFMA.FTZ R125, -R153, R124, R236 ;  /* 0x0000007c997d7223 */ /* 0x000fe200000101ec */
[C---:B------:R-:W-:Y:S01]  /*8c50*/  FFMA.FTZ R137, R72.reuse, R80, -R137 ;  /* 0x0000005048897223 */ /* 0x040fe20000010889 */
[----:B------:R-:W-:Y:S01]  /*8c60*/  FFMA.FTZ R70, R72, R73, R75 ;  /* 0x0000004948467223 */ /* 0x000fe2000001004b */
[----:B------:R-:W-:Y:S01]  /*8c70*/  FADD.FTZ R173, R173, R152 ;  /* 0x00000098adad7221 */ /* 0x000fe20000010000 */
[----:B------:R-:W-:Y:S01]  /*8c80*/  FADD.FTZ R85, R85, R74 ;  /* 0x0000004a55557221 */ /* 0x000fe20000010000 */
[----:B------:R-:W-:Y:S01]  /*8c90*/  FFMA.FTZ R124, R203, -R124, R234 ;  /* 0x8000007ccb7c7223 */ /* 0x000fe200000100ea */
[----:B-1----:R-:W-:Y:S01]  /*8ca0*/  FMUL.FTZ R87, R39, R88 ;  /* 0x0000005827577220 */ /* 0x002fe20000410000 */
[----:B------:R-:W-:Y:S01]  /*8cb0*/  FMUL.FTZ R138, R48, R173 ;  /* 0x000000ad308a7220 */ /* 0x000fe20000410000 */
[----:B------:R-:W-:Y:S01]  /*8cc0*/  FMUL.FTZ R72, R38, R53 ;  /* 0x0000003526487220 */ /* 0x000fe20000410000 */
[----:B------:R0:W-:Y:S01]  /*8cd0*/  STS [R58+0x426c], R123 ;  /* 0x00426c7b3a007388 */ /* 0x0001e20000000800 */
[----:B------:R-:W-:Y:S01]  /*8ce0*/  FMUL.FTZ R67, R197, R180 ;  /* 0x000000b4c5437220 */ /* 0x000fe20000410000 */
[----:B------:R-:W-:Y:S01]  /*8cf0*/  FMUL.FTZ R142, R39, R174 ;  /* 0x000000ae278e7220 */ /* 0x000fe20000410000 */
[----:B------:R-:W-:Y:S01]  /*8d00*/  FMUL.FTZ R140, R48, R85 ;  /* 0x00000055308c7220 */ /* 0x000fe20000410000 */
[----:B------:R-:W-:Y:S01]  /*8d10*/  FMUL.FTZ R74, R124, R138 ;  /* 0x0000008a7c4a7220 */ /* 0x000fe20000410000 */
[-C--:B------:R-:W-:Y:S01]  /*8d20*/  FFMA.FTZ R197, R197, -R72.reuse, R226 ;  /* 0x80000048c5c57223 */ /* 0x080fe200000100e2 */
[C---:B------:R-:W-:Y:S01]  /*8d30*/  FFMA.FTZ R59, -R159.reuse, R72, R224 ;  /* 0x000000489f3b7223 */ /* 0x040fe200000101e0 */
[----:B------:R-:W-:Y:S01]  /*8d40*/  FFMA.FTZ R72, R159, R164, R67 ;  /* 0x000000a49f487223 */ /* 0x000fe20000010043 */
[----:B------:R-:W-:Y:S01]  /*8d50*/  FMUL.FTZ R67, R180, UR31 ;  /* 0x0000001fb4437c20 */ /* 0x000fe20008410000 */
[----:B------:R-:W-:Y:S01]  /*8d60*/  FMUL.FTZ R73, R164, UR31 ;  /* 0x0000001fa4497c20 */ /* 0x000fe20008410000 */
[-C--:B0-----:R-:W-:Y:S01]  /*8d70*/  FFMA.FTZ R123, -R154, R87.reuse, R235 ;  /* 0x000000579a7b7223 */ /* 0x081fe200000101eb */
[----:B------:R-:W-:Y:S01]  /*8d80*/  FFMA.FTZ R87, R204, -R87, R233 ;  /* 0x80000057cc577223 */ /* 0x000fe200000100e9 */
[----:B------:R-:W-:Y:S01]  /*8d90*/  FMUL.FTZ R144, R39, R92 ;  /* 0x0000005c27907220 */ /* 0x000fe20000410000 */
[----:B------:R-:W-:Y:S01]  /*8da0*/  FFMA.FTZ R74, R125, R140, R74 ;  /* 0x0000008c7d4a7223 */ /* 0x000fe2000001004a */
[----:B------:R-:W-:Y:S01]  /*8db0*/  FFMA.FTZ R86, R164, UR46, R67 ;  /* 0x0000002ea4567c23 */ /* 0x000fe20008010043 */
[----:B------:R-:W-:Y:S01]  /*8dc0*/  FMUL.FTZ R76, R87, R142 ;  /* 0x0000008e574c7220 */ /* 0x000fe20000410000 */
[----:B------:R-:W-:Y:S01]  /*8dd0*/  FMUL.FTZ R164, R38, R164 ;  /* 0x000000a426a47220 */ /* 0x000fe20000410000 */
[----:B------:R-:W-:Y:S01]  /*8de0*/  FFMA.FTZ R84, R180, UR46, -R73 ;  /* 0x0000002eb4547c23 */ /* 0x000fe20008010849 */
[----:B------:R-:W-:Y:S01]  /*8df0*/  FADD.FTZ R74, RZ, R74 ;  /* 0x0000004aff4a7221 */ /* 0x000fe20000010000 */
[----:B------:R-:W-:Y:S01]  /*8e00*/  FFMA.FTZ R67, R123, R144, R76 ;  /* 0x000000907b437223 */ /* 0x000fe2000001004c */
[----:B------:R-:W-:Y:S01]  /*8e10*/  FMUL.FTZ R82, R47, R116 ;  /* 0x000000742f527220 */ /* 0x000fe20000410000 */
[----:B------:R-:W-:Y:S01]  /*8e20*/  FMUL.FTZ R180, R38, R180 ;  /* 0x000000b426b47220 */ /* 0x000fe20000410000 */
[----:B------:R0:W-:Y:S01]  /*8e30*/  STS [R58+0x4248], R81 ;  /* 0x004248513a007388 */ /* 0x0001e20000000800 */
[----:B------:R-:W-:Y:S01]  /*8e40*/  FADD.FTZ R98, R83, R98 ;  /* 0x0000006253627221 */ /* 0x000fe20000010000 */
[----:B------:R-:W-:Y:S01]  /*8e50*/  FMUL.FTZ R76, R197, R164 ;  /* 0x000000a4c54c7220 */ /* 0x000fe20000410000 */
[----:B------:R-:W-:Y:S01]  /*8e60*/  FADD.FTZ R73, R74, R67 ;  /* 0x000000434a497221 */ /* 0x000fe20000010000 */
[----:B------:R-:W-:Y:S01]  /*8e70*/  FFMA.FTZ R83, -R156, R82, R231 ;  /* 0x000000529c537223 */ /* 0x000fe200000101e7 */
[----:B------:R-:W-:Y:S01]  /*8e80*/  FMUL.FTZ R74, R124, R140 ;  /* 0x0000008c7c4a7220 */ /* 0x000fe20000410000 */
[----:B------:R-:W-:Y:S01]  /*8e90*/  FFMA.FTZ R82, R202, -R82, R79 ;  /* 0x80000052ca527223 */ /* 0x000fe2000001004f */
[----:B------:R-:W-:Y:S01]  /*8ea0*/  FMUL.FTZ R139, R47, R175 ;  /* 0x000000af2f8b7220 */ /* 0x000fe20000410000 */
[----:B------:R-:W-:Y:S01]  /*8eb0*/  FFMA.FTZ R145, R59, R180, -R76 ;  /* 0x000000b43b917223 */ /* 0x000fe2000001084c */
[----:B------:R-:W-:Y:S01]  /*8ec0*/  FMUL.FTZ R75, R53, R164 ;  /* 0x000000a4354b7220 */ /* 0x000fe20000410000 */
[----:B0-----:R-:W-:Y:S01]  /*8ed0*/  FMUL.FTZ R81, R111, R80 ;  /* 0x000000506f517220 */ /* 0x001fe20000410000 */
[----:B------:R-:W-:Y:S01]  /*8ee0*/  FMUL.FTZ R80, R197, R180 ;  /* 0x000000b4c5507220 */ /* 0x000fe20000410000 */
[----:B------:R-:W-:Y:S01]  /*8ef0*/  FMUL.FTZ R76, R87, R144 ;  /* 0x00000090574c7220 */ /* 0x000fe20000410000 */
[----:B------:R-:W-:Y:S01]  /*8f00*/  FFMA.FTZ R74, R125, R138, -R74 ;  /* 0x0000008a7d4a7223 */ /* 0x000fe2000001084a */
[----:B------:R-:W-:Y:S01]  /*8f10*/  FMUL.FTZ R141, R47, R93 ;  /* 0x0000005d2f8d7220 */ /* 0x000fe20000410000 */
[----:B------:R-:W-:Y:S01]  /*8f20*/  FFMA.FTZ R143, R59, R164, R80 ;  /* 0x000000a43b8f7223 */ /* 0x000fe20000010050 */
[----:B------:R-:W-:Y:S01]  /*8f30*/  FMUL.FTZ R80, R82, R139 ;  /* 0x0000008b52507220 */ /* 0x000fe20000410000 */
[----:B------:R-:W-:Y:S01]  /*8f40*/  FFMA.FTZ R67, R123, R142, -R76 ;  /* 0x0000008e7b437223 */ /* 0x000fe2000001084c */
[----:B------:R-:W-:Y:S01]  /*8f50*/  FADD.FTZ R74, RZ, R74 ;  /* 0x0000004aff4a7221 */ /* 0x000fe20000010000 */
[----:B------:R0:W-:Y:S01]  /*8f60*/  STS [R58+0x4238], R75 ;  /* 0x0042384b3a007388 */ /* 0x0001e20000000800 */
[-C--:B------:R-:W-:Y:S01]  /*8f70*/  FFMA.FTZ R80, R83, R141.reuse, R80 ;  /* 0x0000008d53507223 */ /* 0x080fe20000010050 */
[----:B------:R-:W-:Y:S01]  /*8f80*/  FMUL.FTZ R146, R40, R94 ;  /* 0x0000005e28927220 */ /* 0x000fe20000410000 */
[----:B------:R-:W-:Y:S01]  /*8f90*/  FADD.FTZ R67, R74, R67 ;  /* 0x000000434a437221 */ /* 0x000fe20000010000 */
[----:B------:R-:W-:Y:S01]  /*8fa0*/  FMUL.FTZ R74, R82, R141 ;  /* 0x0000008d524a7220 */ /* 0x000fe20000410000 */
[----:B------:R-:W-:Y:S01]  /*8fb0*/  FADD.FTZ R73, R73, R80 ;  /* 0x0000005049497221 */ /* 0x000fe20000010000 */
[----:B------:R1:W-:Y:S01]  /*8fc0*/  STS [R58+0x4244], R81 ;  /* 0x004244513a007388 */ /* 0x0003e20000000800 */
[C---:B------:R-:W-:Y:S01]  /*8fd0*/  FMUL.FTZ R148, R40.reuse, R176 ;  /* 0x000000b028947220 */ /* 0x040fe20000410000 */
[----:B------:R-:W-:Y:S01]  /*8fe0*/  FFMA.FTZ R74, R83, R139, -R74 ;  /* 0x0000008b534a7223 */ /* 0x000fe2000001084a */
[----:B------:R-:W-:Y:S01]  /*8ff0*/  FMUL.FTZ R159, R45, R179 ;  /* 0x000000b32d9f7220 */ /* 0x000fe20000410000 */
[----:B0-----:R-:W-:Y:S01]  /*9000*/  FMUL.FTZ R75, R40, R55 ;  /* 0x00000037284b7220 */ /* 0x001fe20000410000 */
[----:B------:R0:W-:Y:S01]  /*9010*/  STS [R58+0x4240], R77 ;  /* 0x0042404d3a007388 */ /* 0x0001e20000000800 */
[----:B------:R-:W-:Y:S01]  /*9020*/  FADD.FTZ R67, R67, R74 ;  /* 0x0000004a43437221 */ /* 0x000fe20000010000 */
[----:B------:R-:W-:Y:S01]  /*9030*/  FMUL.FTZ R152, R46, R177 ;  /* 0x000000b12e987220 */ /* 0x000fe20000410000 */
[----:B------:R-:W-:Y:S01]  /*9040*/  FFMA.FTZ R80, R201, -R75, R78 ;  /* 0x8000004bc9507223 */ /* 0x000fe2000001004e */
[----:B------:R-:W-:Y:S01]  /*9050*/  FFMA.FTZ R62, R161, R165, R62 ;  /* 0x000000a5a13e7223 */ /* 0x000fe2000001003e */
[----:B-1----:R-:W-:Y:S01]  /*9060*/  FFMA.FTZ R81, -R155, R75, R232 ;  /* 0x0000004b9b517223 */ /* 0x002fe200000101e8 */
[----:B------:R-:W-:Y:S01]  /*9070*/  FMUL.FTZ R151, R45, R163 ;  /* 0x000000a32d977220 */ /* 0x000fe20000410000 */
[C---:B------:R-:W-:Y:S01]  /*9080*/  FMUL.FTZ R75, R80.reuse, R146 ;  /* 0x00000092504b7220 */ /* 0x040fe20000410000 */
[----:B------:R-:W-:Y:S01]  /*9090*/  FMUL.FTZ R76, R80, R148 ;  /* 0x00000094504c7220 */ /* 0x000fe20000410000 */
[C---:B------:R-:W-:Y:S01]  /*90a0*/  FMUL.FTZ R150, R46.reuse, R95 ;  /* 0x0000005f2e967220 */ /* 0x040fe20000410000 */
[----:B0-----:R-:W-:Y:S01]  /*90b0*/  FMUL.FTZ R77, R53, R180 ;  /* 0x000000b4354d7220 */ /* 0x001fe20000410000 */
[C---:B------:R-:W-:Y:S01]  /*90c0*/  FFMA.FTZ R74, R81.reuse, R148, -R75 ;  /* 0x00000094514a7223 */ /* 0x040fe2000001084b */
[----:B------:R-:W-:Y:S01]  /*90d0*/  FFMA.FTZ R76, R81, R146, R76 ;  /* 0x00000092514c7223 */ /* 0x000fe2000001004c */
[----:B------:R-:W-:Y:S01]  /*90e0*/  FMUL.FTZ R75, R45, R114 ;  /* 0x000000722d4b7220 */ /* 0x000fe20000410000 */
[----:B------:R-:W-:Y:S01]  /*90f0*/  FMUL.FTZ R170, R37, R178 ;  /* 0x000000b225aa7220 */ /* 0x000fe20000410000 */
[----:B------:R-:W-:Y:S01]  /*9100*/  FADD.FTZ R149, R67, R74 ;  /* 0x0000004a43957221 */ /* 0x000fe20000010000 */
[----:B------:R-:W-:Y:S01]  /*9110*/  FMUL.FTZ R74, R46, R113 ;  /* 0x000000712e4a7220 */ /* 0x000fe20000410000 */
[----:B------:R0:W-:Y:S01]  /*9120*/  STS [R58+0x423c], R77 ;  /* 0x00423c4d3a007388 */ /* 0x0001e20000000800 */
[----:B------:R-:W-:Y:S01]  /*9130*/  FADD.FTZ R147, R73, R76 ;  /* 0x0000004c49937221 */ /* 0x000fe20000010000 */
[----:B------:R-:W-:Y:S01]  /*9140*/  FFMA.FTZ R76, -R160, R75, R223 ;  /* 0x0000004ba04c7223 */ /* 0x000fe200000101df */
[C---:B------:R-:W-:Y:S01]  /*9150*/  FMUL.FTZ R67, R37.reuse, R54 ;  /* 0x0000003625437220 */ /* 0x040fe20000410000 */
[----:B------:R-:W-:Y:S01]  /*9160*/  FMUL.FTZ R165, R114, R151 ;  /* 0x0000009772a57220 */ /* 0x000fe20000410000 */
[----:B------:R-:W-:Y:S01]  /*9170*/  FMUL.FTZ R168, R37, R162 ;  /* 0x000000a225a87220 */ /* 0x000fe20000410000 */
[----:B------:R-:W-:Y:S01]  /*9180*/  FMUL.FTZ R141, R116, R141 ;  /* 0x0000008d748d7220 */ /* 0x000fe20000410000 */
[-C--:B------:R-:W-:Y:S01]  /*9190*/  FFMA.FTZ R73, -R158, R67.reuse, R227 ;  /* 0x000000439e497223 */ /* 0x080fe200000101e3 */
[----:B------:R-:W-:Y:S01]  /*91a0*/  FFMA.FTZ R67, R200, -R67, R229 ;  /* 0x80000043c8437223 */ /* 0x000fe200000100e5 */
[----:B------:R-:W-:Y:S01]  /*91b0*/  FMUL.FTZ R139, R116, R139 ;  /* 0x0000008b748b7220 */ /* 0x000fe20000410000 */
[----:B0-----:R-:W-:Y:S01]  /*91c0*/  FFMA.FTZ R77, R198, -R75, R225 ;  /* 0x8000004bc64d7223 */ /* 0x001fe200000100e1 */
[-C--:B------:R-:W-:Y:S01]  /*91d0*/  FFMA.FTZ R75, -R157, R74.reuse, R228 ;  /* 0x0000004a9d4b7223 */ /* 0x080fe200000101e4 */
[----:B------:R-:W-:Y:S01]  /*91e0*/  FFMA.FTZ R74, R199, -R74, R230 ;  /* 0x8000004ac74a7223 */ /* 0x000fe200000100e6 */
[----:B------:R-:W-:Y:S01]  /*91f0*/  FMUL.FTZ R172, R67, R170 ;  /* 0x000000aa43ac7220 */ /* 0x000fe20000410000 */
[C---:B------:R-:W-:Y:S01]  /*9200*/  FMUL.FTZ R161, R77.reuse, R159 ;  /* 0x0000009f4da17220 */ /* 0x040fe20000410000 */
[----:B------:R-:W-:Y:S01]  /*9210*/  STS [R58+0x4230], R165 ;  /* 0x004230a53a007388 */ /* 0x000fe20000000800 */
[C---:B------:R-:W-:Y:S01]  /*9220*/  FMUL.FTZ R164, R74.reuse, R152 ;  /* 0x000000984aa47220 */ /* 0x040fe20000410000 */
[-C--:B------:R-:W-:Y:S01]  /*9230*/  FMUL.FTZ R166, R74, R150.reuse ;  /* 0x000000964aa67220 */ /* 0x080fe20000410000 */
[CC--:B------:R-:W-:Y:S01]  /*9240*/  FFMA.FTZ R180, R76.reuse, R151.reuse, R161 ;  /* 0x000000974cb47223 */ /* 0x0c0fe200000100a1 */
[----:B------:R-:W-:Y:S01]  /*9250*/  FMUL.FTZ R151, R77, R151 ;  /* 0x000000974d977220 */ /* 0x000fe20000410000 */
[C---:B------:R-:W-:Y:S01]  /*9260*/  FFMA.FTZ R164, R75.reuse, R150, R164 ;  /* 0x000000964ba47223 */ /* 0x040fe200000100a4 */
[----:B------:R-:W-:Y:S01]  /*9270*/  FFMA.FTZ R166, R75, R152, -R166 ;  /* 0x000000984ba67223 */ /* 0x000fe200000108a6 */
[-C--:B------:R-:W-:Y:S01]  /*9280*/  FFMA.FTZ R172, R73, R168.reuse, R172 ;  /* 0x000000a849ac7223 */ /* 0x080fe200000100ac */
[-C--:B------:R-:W-:Y:S01]  /*9290*/  FFMA.FTZ R182, R76, R159.reuse, -R151 ;  /* 0x0000009f4cb67223 */ /* 0x080fe20000010897 */
[----:B------:R-:W-:Y:S01]  /*92a0*/  FADD.FTZ R147, R147, R164 ;  /* 0x000000a493937221 */ /* 0x000fe20000010000 */
        /* <DEDUP_REMOVED lines=9> */
[----:B------:R0:W-:Y:S01]  /*9340*/  STS [R58+0x4234], R161 ;  /* 0x004234a13a007388 */ /* 0x0001e20000000800 */
[----:B------:R-:W-:Y:S01]  /*9350*/  FMUL.FTZ R147, R113, R150 ;  /* 0x0000009671937220 */ /* 0x000fe20000410000 */
[----:B------:R-:W-:Y:S01]  /*9360*/  FADD.FTZ R143, R180, R143 ;  /* 0x0000008fb48f7221 */ /* 0x000fe20000010000 */
[----:B------:R-:W-:Y:S01]  /*9370*/  FADD.FTZ R182, R149, R182 ;  /* 0x000000b695b67221 */ /* 0x000fe20000010000 */
[----:B------:R-:W-:Y:S01]  /*9380*/  FMUL.FTZ R149, R113, R152 ;  /* 0x0000009871957220 */ /* 0x000fe20000410000 */
[----:B------:R-:W-:Y:S01]  /*9390*/  STS [R58+0x4228], R151 ;  /* 0x004228973a007388 */ /* 0x000fe20000000800 */
[----:B------:R-:W-:Y:S01]  /*93a0*/  FMUL.FTZ R84, R197, R84 ;  /* 0x00000054c5547220 */ /* 0x000fe20000410000 */
[----:B------:R-:W-:Y:S01]  /*93b0*/  FADD.FTZ R182, R182, R145 ;  /* 0x00000091b6b67221 */ /* 0x000fe20000010000 */
[----:B------:R-:W-:Y:S01]  /*93c0*/  FMUL.FTZ R145, R55, R148 ;  /* 0x0000009437917220 */ /* 0x000fe20000410000 */
[----:B------:R-:W-:Y:S01]  /*93d0*/  STS [R58+0x422c], R159 ;  /* 0x00422c9f3a007388 */ /* 0x000fe20000000800 */
[----:B0-----:R-:W-:Y:S01]  /*93e0*/  FADD.FTZ R161, R143, R136 ;  /* 0x000000888fa17221 */ /* 0x001fe20000010000 */
        /* <DEDUP_REMOVED lines=14> */
[----:B------:R-:W-:Y:S01]  /*94d0*/  STS [R58+0x421c], R145 ;  /* 0x00421c913a007388 */ /* 0x000fe20000000800 */
[----:B------:R-:W-:Y:S01]  /*94e0*/  FADD.FTZ R129, R130, R129 ;  /* 0x0000008182817221 */ /* 0x000fe20000010000 */
[----:B------:R-:W-:Y:S01]  /*94f0*/  FADD.FTZ R128, R131, R128 ;  /* 0x0000008083807221 */ /* 0x000fe20000010000 */
[----:B------:R-:W-:Y:S01]  /*9500*/  FMUL.FTZ R131, R115, R138 ;  /* 0x0000008a73837220 */ /* 0x000fe20000410000 */
[----:B------:R0:W-:Y:S01]  /*9510*/  STS [R58+0x4210], R141 ;  /* 0x0042108d3a007388 */ /* 0x0001e20000000800 */
[----:B------:R-:W-:Y:S01]  /*9520*/  FADD.FTZ R126, R129, R126 ;  /* 0x0000007e817e7221 */ /* 0x000fe20000010000 */
[----:B------:R-:W-:Y:S01]  /*9530*/  FMUL.FTZ R129, R115, R140 ;  /* 0x0000008c73817220 */ /* 0x000fe20000410000 */
[----:B------:R-:W-:Y:S01]  /*9540*/  FADD.FTZ R128, R128, R127 ;  /* 0x0000007f80807221 */ /* 0x000fe20000010000 */
[----:B------:R1:W-:Y:S01]  /*9550*/  STS [R58+0x4214], R139 ;  /* 0x0042148b3a007388 */ /* 0x0003e20000000800 */
[----:B------:R-:W-:Y:S01]  /*9560*/  FADD.FTZ R126, R126, R63 ;  /* 0x0000003f7e7e7221 */ /* 0x000fe20000010000 */
[----:B------:R-:W-:Y:S01]  /*9570*/  IADD3 R127, PT, PT, R122, 0x100, RZ ;  /* 0x000001007a7f7810 */ /* 0x000fe20007ffe0ff */
[----:B------:R-:W-:Y:S01]  /*9580*/  FADD.FTZ R65, R128, R65 ;  /* 0x0000004180417221 */ /* 0x000fe20000010000 */
[----:B------:R2:W-:Y:S01]  /*9590*/  STS [R58+0x4208], R133 ;  /* 0x004208853a007388 */ /* 0x0005e20000000800 */
[----:B------:R-:W-:Y:S01]  /*95a0*/  FADD.FTZ R63, R126, R57 ;  /* 0x000000397e3f7221 */ /* 0x000fe20000010000 */
[C---:B------:R-:W-:Y:S01]  /*95b0*/  IADD3 R57, PT, PT, R122.reuse, 0x80, RZ ;  /* 0x000000807a397810 */ /* 0x040fe20007ffe0ff */
[----:B------:R-:W-:Y:S01]  /*95c0*/  FADD.FTZ R126, R65, R56 ;  /* 0x00000038417e7221 */ /* 0x000fe20000010000 */
[----:B------:R3:W-:Y:S01]  /*95d0*/  STS [R58+0x420c], R135 ;  /* 0x00420c873a007388 */ /* 0x0007e20000000800 */
[C---:B0-----:R-:W-:Y:S01]  /*95e0*/  IADD3 R141, PT, PT, R122.reuse, 0x500, RZ ;  /* 0x000005007a8d7810 */ /* 0x041fe20007ffe0ff */
[----:B------:R-:W-:Y:S01]  /*95f0*/  FMUL.FTZ R229, R11, -R229 ;  /* 0x800000e50be57220 */ /* 0x000fe20000410000 */
[C---:B-1----:R-:W-:Y:S01]  /*9600*/  IADD3 R139, PT, PT, R122.reuse, 0x380, RZ ;  /* 0x000003807a8b7810 */ /* 0x042fe20007ffe0ff */
[----:B------:R0:W-:Y:S01]  /*9610*/  STS [R58+0x4200], R129 ;  /* 0x004200813a007388 */ /* 0x0001e20000000800 */
[----:B------:R-:W-:Y:S01]  /*9620*/  IADD3 R143, PT, PT, R122, 0x580, RZ ;  /* 0x000005807a8f7810 */ /* 0x000fe20007ffe0ff */
[----:B------:R-:W-:Y:S01]  /*9630*/  FMUL.FTZ R79, R14, -R79 ;  /* 0x8000004f0e4f7220 */ /* 0x000fe20000410000 */
[C---:B--2---:R-:W-:Y:S01]  /*9640*/  IADD3 R133, PT, PT, R122.reuse, 0x180, RZ ;  /* 0x000001807a857810 */ /* 0x044fe20007ffe0ff */
[----:B------:R1:W-:Y:S01]  /*9650*/  STS [R58+0x4204], R131 ;  /* 0x004204833a007388 */ /* 0x0003e20000000800 */
[----:B------:R-:W-:Y:S01]  /*9660*/  IADD3 R145, PT, PT, R122, 0x600, RZ ;  /* 0x000006007a917810 */ /* 0x000fe20007ffe0ff */
[----:B------:R-:W-:Y:S01]  /*9670*/  FMUL.FTZ R215, R6, R215 ;  /* 0x000000d706d77220 */ /* 0x000fe20000410000 */
[C---:B---3--:R-:W-:Y:S01]  /*9680*/  IADD3 R135, PT, PT, R122.reuse, 0x280, RZ ;  /* 0x000002807a877810 */ /* 0x048fe20007ffe0ff */
[C---:B------:R-:W-:Y:S01]  /*9690*/  FMUL.FTZ R235, R15.reuse, R235 ;  /* 0x000000eb0feb7220 */ /* 0x040fe20000410000 */
[C---:B------:R-:W-:Y:S01]  /*96a0*/  IADD3 R147, PT, PT, R122.reuse, 0x680, RZ ;  /* 0x000006807a937810 */ /* 0x040fe20007ffe0ff */
[----:B------:R-:W-:Y:S01]  /*96b0*/  FMUL.FTZ R233, R15, -R233 ;  /* 0x800000e90fe97220 */ /* 0x000fe20000410000 */
[----:B0-----:R-:W-:Y:S01]  /*96c0*/  LOP3.LUT R129, R122, 0x400, RZ, 0xfc, !PT ;  /* 0x000004007a817812 */ /* 0x001fe200078efcff */
[----:B------:R-:W-:Y:S01]  /*96d0*/  FMUL.FTZ R231, R14, R231 ;  /* 0x000000e70ee77220 */ /* 0x000fe20000410000 */
[C---:B------:R-:W-:Y:S01]  /*96e0*/  IADD3 R149, PT, PT, R122.reuse, 0x700, RZ ;  /* 0x000007007a957810 */ /* 0x040fe20007ffe0ff */
[----:B------:R-:W-:Y:S01]  /*96f0*/  FMUL.FTZ R227, R11, R227 ;  /* 0x000000e30be37220 */ /* 0x000fe20000410000 */
[----:B-1----:R-:W-:Y:S01]  /*9700*/  IADD3 R131, PT, PT, R122, 0x480, RZ ;  /* 0x000004807a837810 */ /* 0x002fe20007ffe0ff */
[----:B------:R-:W-:Y:S01]  /*9710*/  FMUL.FTZ R223, R10, R223 ;  /* 0x000000df0adf7220 */ /* 0x000fe20000410000 */
[----:B------:R-:W-:Y:S01]  /*9720*/  IADD3 R151, PT, PT, R122, 0x780, RZ ;  /* 0x000007807a977810 */ /* 0x000fe20007ffe0ff */
[----:B------:R-:W-:Y:S01]  /*9730*/  FMUL.FTZ R225, R10, -R225 ;  /* 0x800000e10ae17220 */ /* 0x000fe20000410000 */
[C---:B------:R-:W-:Y:S01]  /*9740*/  LOP3.LUT R159, R122.reuse, 0x800, RZ, 0xfc, !PT ;  /* 0x000008007a9f7812 */ /* 0x040fe200078efcff */
[C---:B------:R-:W-:Y:S01]  /*9750*/  FMUL.FTZ R219, R7.reuse, R219 ;  /* 0x000000db07db7220 */ /* 0x040fe20000410000 */
[----:B------:R-:W-:Y:S01]  /*9760*/  IADD3 R161, PT, PT, R122, 0x880, RZ ;  /* 0x000008807aa17810 */ /* 0x000fe20007ffe0ff */
[----:B------:R-:W-:Y:S01]  /*9770*/  FMUL.FTZ R217, R6, -R217 ;  /* 0x800000d906d97220 */ /* 0x000fe20000410000 */
[----:B------:R-:W-:Y:S01]  /*9780*/  IADD3 R165, PT, PT, R122, 0x900, RZ ;  /* 0x000009007aa57810 */ /* 0x000fe20007ffe0ff */
[----:B------:R-:W-:Y:S01]  /*9790*/  FMUL.FTZ R207, R2, -R207 ;  /* 0x800000cf02cf7220 */ /* 0x000fe20000410000 */
[C---:B------:R-:W-:Y:S01]  /*97a0*/  IADD3 R167, PT, PT, R122.reuse, 0x980, RZ ;  /* 0x000009807aa77810 */ /* 0x040fe20007ffe0ff */
[----:B------:R-:W-:Y:S01]  /*97b0*/  FMUL.FTZ R221, R7, -R221 ;  /* 0x800000dd07dd7220 */ /* 0x000fe20000410000 */
[C---:B------:R-:W-:Y:S01]  /*97c0*/  IADD3 R169, PT, PT, R122.reuse, 0xa00, RZ ;  /* 0x00000a007aa97810 */ /* 0x040fe20007ffe0ff */
[C---:B------:R-:W-:Y:S01]  /*97d0*/  FMUL.FTZ R213, R3.reuse, R213 ;  /* 0x000000d503d57220 */ /* 0x040fe20000410000 */
[C---:B------:R-:W-:Y:S01]  /*97e0*/  IADD3 R171, PT, PT, R122.reuse, 0xa80, RZ ;  /* 0x00000a807aab7810 */ /* 0x040fe20007ffe0ff */
[----:B------:R-:W-:Y:S01]  /*97f0*/  FMUL.FTZ R211, R3, -R211 ;  /* 0x800000d303d37220 */ /* 0x000fe20000410000 */
[----:B------:R-:W-:Y:S01]  /*9800*/  IADD3 R181, PT, PT, R122, 0xb00, RZ ;  /* 0x00000b007ab57810 */ /* 0x000fe20007ffe0ff */
[----:B------:R-:W-:Y:S01]  /*9810*/  FMUL.FTZ R209, R2, R209 ;  /* 0x000000d102d17220 */ /* 0x000fe20000410000 */
[----:B------:R-:W-:-:S02]  /*9820*/  IADD3 R183, PT, PT, R122, 0xb80, RZ ;  /* 0x00000b807ab77810 */ /* 0x000fc40007ffe0ff */
[C---:B------:R-:W-:Y:S02]  /*9830*/  LOP3.LUT R185, R122.reuse, 0xc00, RZ, 0xfc, !PT ;  /* 0x00000c007ab97812 */ /* 0x040fe400078efcff */
[C---:B------:R-:W-:Y:S02]  /*9840*/  IADD3 R187, PT, PT, R122.reuse, 0xc80, RZ ;  /* 0x00000c807abb7810 */ /* 0x040fe40007ffe0ff */
[C---:B------:R-:W-:Y:S02]  /*9850*/  IADD3 R189, PT, PT, R122.reuse, 0xd00, RZ ;  /* 0x00000d007abd7810 */ /* 0x040fe40007ffe0ff */
[C---:B------:R-:W-:Y:S02]  /*9860*/  IADD3 R191, PT, PT, R122.reuse, 0xd80, RZ ;  /* 0x00000d807abf7810 */ /* 0x040fe40007ffe0ff */
[C---:B------:R-:W-:Y:S02]  /*9870*/  IADD3 R193, PT, PT, R122.reuse, 0xe00, RZ ;  /* 0x00000e007ac17810 */ /* 0x040fe40007ffe0ff */
        /* <DEDUP_REMOVED lines=100> */
[----:B------:R-:W-:Y:S01]  /*9ec0*/  STS [R58+0x8450], R215 ;  /* 0x008450d73a007388 */ /* 0x000fe20000000800 */
[----:B-1----:R-:W1:Y:S03]  /*9ed0*/  LDC R229, c[0x0][0x388] ;  /* 0x0000e200ffe57b82 */ /* 0x002e660000000800 */
[----:B------:R3:W-:Y:S01]  /*9ee0*/  STS [R58+0x8400], R239 ;  /* 0x008400ef3a007388 */ /* 0x0007e20000000800 */
[----:B--2---:R-:W-:-:S03]  /*9ef0*/  FMUL.FTZ R79, R9, R224 ;  /* 0x000000e0094f7220 */ /* 0x004fc60000410000 */
[----:B------:R2:W-:Y:S04]  /*9f00*/  STS [R58+0x8404], R241 ;  /* 0x008404f13a007388 */ /* 0x0005e80000000800 */
[----:B------:R4:W-:Y:S01]  /*9f10*/  STS [R58+0x8438], R79 ;  /* 0x0084384f3a007388 */ /* 0x0009e20000000800 */
[----:B---3--:R-:W-:-:S03]  /*9f20*/  FMUL.FTZ R239, R12, R228 ;  /* 0x000000e40cef7220 */ /* 0x008fc60000410000 */
[----:B------:R3:W-:Y:S01]  /*9f30*/  STS [R58+0x8408], R235 ;  /* 0x008408eb3a007388 */ /* 0x0007e20000000800 */
[----:B--2---:R-:W-:-:S03]  /*9f40*/  FMUL.FTZ R241, R12, -R230 ;  /* 0x800000e60cf17220 */ /* 0x004fc60000410000 */
[----:B------:R2:W-:Y:S01]  /*9f50*/  STS [R58+0x840c], R233 ;  /* 0x00840ce93a007388 */ /* 0x0005e20000000800 */
[----:B----4-:R-:W-:Y:S01]  /*9f60*/  FMUL.FTZ R79, R5, -R218 ;  /* 0x800000da054f7220 */ /* 0x010fe20000410000 */
[----:B------:R-:W-:Y:S02]  /*9f70*/  FMUL.FTZ R218, R163, UR31 ;  /* 0x0000001fa3da7c20 */ /* 0x000fe40008410000 */
[----:B------:R4:W-:Y:S01]  /*9f80*/  STS [R58+0x8410], R231 ;  /* 0x008410e73a007388 */ /* 0x0009e20000000800 */
[----:B-1----:R-:W-:Y:S01]  /*9f90*/  LEA R215, R229, -R64, 0x1 ;  /* 0x80000040e5d77211 */ /* 0x002fe200078e08ff */
[C---:B---3--:R-:W-:Y:S02]  /*9fa0*/  FMUL.FTZ R235, R8.reuse, -R222 ;  /* 0x800000de08eb7220 */ /* 0x048fe40000410000 */
[----:B------:R1:W-:Y:S01]  /*9fb0*/  STS [R58+0x8428], R227 ;  /* 0x008428e33a007388 */ /* 0x0003e20000000800 */
[----:B------:R-:W-:Y:S01]  /*9fc0*/  FMUL.FTZ R64, R179, UR31 ;  /* 0x0000001fb3407c20 */ /* 0x000fe20008410000 */
[----:B--2---:R-:W-:Y:S01]  /*9fd0*/  FMUL.FTZ R233, R8, R220 ;  /* 0x000000dc08e97220 */ /* 0x004fe20000410000 */
[----:B------:R-:W-:Y:S01]  /*9fe0*/  ISETP.GE.AND P0, PT, R215, 0x1, PT ;  /* 0x00000001d700780c */ /* 0x000fe20003f06270 */
[----:B------:R2:W-:Y:S01]  /*9ff0*/  STS [R58+0x8430], R223 ;  /* 0x008430df3a007388 */ /* 0x0005e20000000800 */
[----:B------:R-:W-:Y:S01]  /*a000*/  FMUL.FTZ R220, R85, UR31 ;  /* 0x0000001f55dc7c20 */ /* 0x000fe20008410000 */
[----:B----4-:R-:W-:Y:S01]  /*a010*/  FMUL.FTZ R231, R9, -R226 ;  /* 0x800000e209e77220 */ /* 0x010fe20000410000 */
[----:B------:R-:W-:Y:S01]  /*a020*/  ISETP.GE.AND P2, PT, R215, 0x81, PT ;  /* 0x00000081d700780c */ /* 0x000fe20003f46270 */
[----:B------:R3:W-:Y:S01]  /*a030*/  STS [R58+0x8434], R225 ;  /* 0x008434e13a007388 */ /* 0x0007e20000000800 */
[----:B------:R-:W-:Y:S01]  /*a040*/  FFMA.FTZ R218, R179, UR46, -R218 ;  /* 0x0000002eb3da7c23 */ /* 0x000fe200080108da */
[----:B-1----:R-:W-:-:S02]  /*a050*/  FMUL.FTZ R227, R4, -R214 ;  /* 0x800000d604e37220 */ /* 0x002fc40000410000 */
[----:B------:R1:W-:Y:S01]  /*a060*/  STS [R58+0x8448], R219 ;  /* 0x008448db3a007388 */ /* 0x0003e20000000800 */
[----:B--2---:R-:W-:-:S03]  /*a070*/  FMUL.FTZ R223, R5, R216 ;  /* 0x000000d805df7220 */ /* 0x004fc60000410000 */
[----:B------:R2:W-:Y:S01]  /*a080*/  STS [R58+0x8454], R217 ;  /* 0x008454d93a007388 */ /* 0x0005e20000000800 */
[----:B---3--:R-:W-:Y:S01]  /*a090*/  FMUL.FTZ R225, R4, R212 ;  /* 0x000000d404e17220 */ /* 0x008fe20000410000 */
[----:B------:R-:W-:Y:S02]  /*a0a0*/  FMUL.FTZ R212, R177, UR31 ;  /* 0x0000001fb1d47c20 */ /* 0x000fe40008410000 */
[----:B------:R3:W-:Y:S01]  /*a0b0*/  STS [R58+0x845c], R79 ;  /* 0x00845c4f3a007388 */ /* 0x0007e20000000800 */
[C---:B-1----:R-:W-:Y:S01]  /*a0c0*/  FMUL.FTZ R219, R0.reuse, -R206 ;  /* 0x800000ce00db7220 */ /* 0x042fe20000410000 */
[----:B------:R-:W-:Y:S02]  /*a0d0*/  FMUL.FTZ R206, R175, UR31 ;  /* 0x0000001fafce7c20 */ /* 0x000fe40008410000 */
[----:B------:R1:W-:Y:S01]  /*a0e0*/  STS [R58+0x8474], R207 ;  /* 0x008474cf3a007388 */ /* 0x0003e20000000800 */
[----:B------:R-:W-:Y:S01]  /*a0f0*/  FFMA.FTZ R212, R95, UR46, R212 ;  /* 0x0000002e5fd47c23 */ /* 0x000fe200080100d4 */
[----:B--2---:R-:W-:Y:S01]  /*a100*/  FMUL.FTZ R217, R0, R208 ;  /* 0x000000d000d97220 */ /* 0x004fe20000410000 */
[----:B------:R-:W-:Y:S01]  /*a110*/  FFMA.FTZ R206, R93, UR46, R206 ;  /* 0x0000002e5dce7c23 */ /* 0x000fe200080100ce */
[----:B------:R-:W-:Y:S01]  /*a120*/  STS [R58+0x8418], R243 ;  /* 0x008418f33a007388 */ /* 0x000fe20000000800 */
[----:B---3--:R-:W-:-:S03]  /*a130*/  FMUL.FTZ R79, R178, UR31 ;  /* 0x0000001fb24f7c20 */ /* 0x008fc60008410000 */
[----:B------:R-:W-:Y:S01]  /*a140*/  STS [R58+0x841c], R245 ;  /* 0x00841cf53a007388 */ /* 0x000fe20000000800 */
[C---:B------:R-:W-:Y:S01]  /*a150*/  FFMA.FTZ R214, R162.reuse, UR46, R79 ;  /* 0x0000002ea2d67c23 */ /* 0x040fe2000801004f */
[----:B-1----:R-:W-:Y:S02]  /*a160*/  FMUL.FTZ R207, R162, UR31 ;  /* 0x0000001fa2cf7c20 */ /* 0x002fe40008410000 */
[----:B------:R-:W-:Y:S01]  /*a170*/  STS [R58+0x8420], R239 ;  /* 0x008420ef3a007388 */ /* 0x000fe20000000800 */
[----:B------:R-:W-:Y:S01]  /*a180*/  FMUL.FTZ R79, R176, UR31 ;  /* 0x0000001fb04f7c20 */ /* 0x000fe20008410000 */
[----:B------:R-:W-:Y:S02]  /*a190*/  FFMA.FTZ R216, R178, UR46, -R207 ;  /* 0x0000002eb2d87c23 */ /* 0x000fe400080108cf */
[----:B------:R-:W-:Y:S01]  /*a1a0*/  STS [R58+0x8424], R241 ;  /* 0x008424f13a007388 */ /* 0x000fe20000000800 */
[----:B------:R-:W-:Y:S01]  /*a1b0*/  FFMA.FTZ R208, R94, UR46, R79 ;  /* 0x0000002e5ed07c23 */ /* 0x000fe2000801004f */
[----:B------:R-:W-:-:S02]  /*a1c0*/  FMUL.FTZ R79, R174, UR31 ;  /* 0x0000001fae4f7c20 */ /* 0x000fc40008410000 */
        /* <DEDUP_REMOVED lines=8> */
[----:B------:R2:W-:Y:S04]  /*a250*/  STS [R58+0x846c], R211 ;  /* 0x00846cd33a007388 */ /* 0x0005e80000000800 */
[----:B------:R3:W-:Y:S01]  /*a260*/  STS [R58+0x8470], R209 ;  /* 0x008470d13a007388 */ /* 0x0007e20000000800 */
[----:B-1----:R-:W-:Y:S01]  /*a270*/  FFMA.FTZ R213, R163, UR46, R64 ;  /* 0x0000002ea3d57c23 */ /* 0x002fe20008010040 */
[----:B------:R-:W-:-:S02]  /*a280*/  FMUL.FTZ R64, R95, UR31 ;  /* 0x0000001f5f407c20 */ /* 0x000fc40008410000 */
[----:B------:R1:W-:Y:S02]  /*a290*/  STS [R58+0x8478], R217 ;  /* 0x008478d93a007388 */ /* 0x0003e40000000800 */
[----:B--2---:R-:W-:Y:S02]  /*a2a0*/  FFMA.FTZ R211, R177, UR46, -R64 ;  /* 0x0000002eb1d37c23 */ /* 0x004fe40008010840 */
[----:B------:R2:W-:Y:S01]  /*a2b0*/  STS [R58+0x847c], R219 ;  /* 0x00847cdb3a007388 */ /* 0x0005e20000000800 */
[----:B------:R-:W-:Y:S01]  /*a2c0*/  FFMA.FTZ R64, R92, UR46, R79 ;  /* 0x0000002e5c407c23 */ /* 0x000fe2000801004f */
[----:B---3--:R-:W-:Y:S01]  /*a2d0*/  FMUL.FTZ R209, R94, UR31 ;  /* 0x0000001f5ed17c20 */ /* 0x008fe20008410000 */
[----:B------:R-:W-:Y:S01]  /*a2e0*/  FFMA.FTZ R79, R173, UR46, -R220 ;  /* 0x0000002ead4f7c23 */ /* 0x000fe200080108dc */
[----:B-1----:R-:W-:Y:S02]  /*a2f0*/  FMUL.FTZ R217, R92, UR31 ;  /* 0x0000001f5cd97c20 */ /* 0x002fe40008410000 */
[----:B------:R-:W-:Y:S01]  /*a300*/  FFMA.FTZ R209, R176, UR46, -R209 ;  /* 0x0000002eb0d17c23 */ /* 0x000fe200080108d1 */
[----:B--2---:R-:W-:Y:S01]  /*a310*/  FMUL.FTZ R58, R93, UR31 ;  /* 0x0000001f5d3a7c20 */ /* 0x004fe20008410000 */
[----:B------:R-:W-:-:S03]  /*a320*/  FFMA.FTZ R78, R174, UR46, -R217 ;  /* 0x0000002eae4e7c23 */ /* 0x000fc600080108d9 */
[----:B------:R-:W-:Y:S01]  /*a330*/  FFMA.FTZ R207, R175, UR46, -R58 ;  /* 0x0000002eafcf7c23 */ /* 0x000fe2000801083a */
[----:B------:R-:W-:-:S04]  /*a340*/  FMUL.FTZ R58, R173, UR31 ;  /* 0x0000001fad3a7c20 */ /* 0x000fc80008410000 */
[----:B------:R-:W-:Y:S01]  /*a350*/  FFMA.FTZ R58, R85, UR46, R58 ;  /* 0x0000002e553a7c23 */ /* 0x000fe2000801003a */
[----:B------:R-:W-:Y:S06]  /*a360*/  BAR.SYNC.DEFER_BLOCKING 0x0 ;  /* 0x0000000000007b1d */ /* 0x000fec0000010000 */
[----:B0-----:R-:W-:Y:S05]  /*a370*/  @!P0 BRA `(.L_x_5602) ;  /* 0x00000000000c8947 */ /* 0x001fea0003800000 */
[----:B------:R-:W0:Y:S04]  /*a380*/  LDS R217, [R238+0x4200] ;  /* 0x00420000eed97984 */ /* 0x000e280000000800 */
[----:B------:R1:W-:Y:S04]  /*a390*/  REDG.E.ADD.F32.FTZ.RN.STRONG.GPU desc[UR32][R60.64], R237 ;  /* 0x000000ed3c0079a6 */ /* 0x0003e8000c12f320 */
[----:B0-----:R1:W-:Y:S02]  /*a3a0*/  REDG.E.ADD.F32.FTZ.RN.STRONG.GPU desc[UR32][R68.64], R217 ;  /* 0x000000d9440079a6 */ /* 0x0013e4000c12f320 */
.L_x_5602:
[----:B------:R-:W-:Y:S05]  /*a3b0*/  BSYNC.RECONVERGENT B0 ;  /* 0x0000000000007941 */ /* 0x000fea0003800200 */
.L_x_5601:
[----:B-1----:R0:W1:Y:S01]  /*a3c0*/  LDS R217, [R236+0x8600] ;  /* 0x00860000ecd97984 */ /* 0x0020620000000800 */
[----:B------:R-:W-:Y:S04]  /*a3d0*/  BSSY.RECONVERGENT B0, `(.L_x_5603) ;  /* 0x0000004000007945 */ /* 0x000fe80003800200 */
[----:B------:R-:W-:Y:S05]  /*a3e0*/  @!P2 BRA `(.L_x_5604) ;  /* 0x000000000008a947 */ /* 0x000fea0003800000 */
[----:B------:R2:W-:Y:S04]  /*a3f0*/  REDG.E.ADD.F32.FTZ.RN.STRONG.GPU desc[UR32][R60.64+0x200], R205 ;  /* 0x000200cd3c0079a6 */ /* 0x0005e8000c12f320 */
[----:B-1----:R2:W-:Y:S02]  /*a400*/  REDG.E.ADD.F32.FTZ.RN.STRONG.GPU desc[UR32][R68.64+0x200], R217 ;  /* 0x000200d9440079a6 */ /* 0x0025e4000c12f320 */
.L_x_5604:
[----:B------:R-:W-:Y:S05]  /*a410*/  BSYNC.RECONVERGENT B0 ;  /* 0x0000000000007941 */ /* 0x000fea0003800200 */
.L_x_5603:
[----:B--2---:R2:W3:Y:S01]  /*a420*/  LDS R205, [R234+0x8800] ;  /* 0x00880000eacd7984 */ /* 0x0044e20000000800 */
[C---:B------:R-:W-:Y:S01]  /*a430*/  ISETP.GE.AND P6, PT, R215.reuse, 0x101, PT ;  /* 0x00000101d700780c */ /* 0x040fe20003fc6270 */
[----:B------:R-:W-:Y:S01]  /*a440*/  BSSY.RECONVERGENT B0, `(.L_x_5605) ;  /* 0x0000009000007945 */ /* 0x000fe20003800200 */
[C---:B------:R-:W-:Y:S02]  /*a450*/  ISETP.GE.AND P0, PT, R215.reuse, 0x181, PT ;  /* 0x00000181d700780c */ /* 0x040fe40003f06270 */
[C---:B------:R-:W-:Y:S02]  /*a460*/  ISETP.GE.AND P2, PT, R215.reuse, 0x201, PT ;  /* 0x00000201d700780c */ /* 0x040fe40003f46270 */
[C---:B------:R-:W-:Y:S02]  /*a470*/  ISETP.GE.AND P3, PT, R215.reuse, 0x281, PT ;  /* 0x00000281d700780c */ /* 0x040fe40003f66270 */
[C---:B------:R-:W-:Y:S02]  /*a480*/  ISETP.GE.AND P4, PT, R215.reuse, 0x301, PT ;  /* 0x00000301d700780c */ /* 0x040fe40003f86270 */
[----:B------:R-:W-:-:S03]  /*a490*/  ISETP.GE.AND P5, PT, R215, 0x381, PT ;  /* 0x00000381d700780c */ /* 0x000fc60003fa6270 */
[----:B--2---:R-:W-:Y:S10]  /*a4a0*/  @!P6 BRA `(.L_x_5606) ;  /* 0x000000000008e947 */ /* 0x004ff40003800000 */
[----:B------:R2:W-:Y:S04]  /*a4b0*/  REDG.E.ADD.F32.FTZ.RN.STRONG.GPU desc[UR32][R60.64+0x400], R197 ;  /* 0x000400c53c0079a6 */ /* 0x0005e8000c12f320 */
[----:B---3--:R2:W-:Y:S02]  /*a4c0*/  REDG.E.ADD.F32.FTZ.RN.STRONG.GPU desc[UR32][R68.64+0x400], R205 ;  /* 0x000400cd440079a6 */ /* 0x0085e4000c12f320 */
.L_x_5606:
[----:B------:R-:W-:Y:S05]  /*a4d0*/  BSYNC.RECONVERGENT B0 ;  /* 0x0000000000007941 */ /* 0x000fea0003800200 */
.L_x_5605:
[----:B--2---:R2:W4:Y:S01]  /*a4e0*/  LDS R197, [R210+0x8a00] ;  /* 0x008a0000d2c57984 */ /* 0x0045220000000800 */
[----:B------:R-:W-:Y:S04]  /*a4f0*/  BSSY.RECONVERGENT B0, `(.L_x_5607) ;  /* 0x0000004000007945 */ /* 0x000fe80003800200 */
[----:B------:R-:W-:Y:S05]  /*a500*/  @!P0 BRA `(.L_x_5608) ;  /* 0x0000000000088947 */ /* 0x000fea0003800000 */
[----:B------:R0:W-:Y:S04]  /*a510*/  REDG.E.ADD.F32.FTZ.RN.STRONG.GPU desc[UR32][R60.64+0x600], R195 ;  /* 0x000600c33c0079a6 */ /* 0x0001e8000c12f320 */
[----:B----4-:R0:W-:Y:S02]  /*a520*/  REDG.E.ADD.F32.FTZ.RN.STRONG.GPU desc[UR32][R68.64+0x600], R197 ;  /* 0x000600c5440079a6 */ /* 0x0101e4000c12f320 */
.L_x_5608:
[----:B------:R-:W-:Y:S05]  /*a530*/  BSYNC.RECONVERGENT B0 ;  /* 0x0000000000007941 */ /* 0x000fea0003800200 */
.L_x_5607:
[----:B0-----:R0:W0:Y:S01]  /*a540*/  LDS R195, [R196+0x8c00] ;  /* 0x008c0000c4c37984 */ /* 0x0010220000000800 */
[----:B------:R-:W-:Y:S04]  /*a550*/  BSSY.RECONVERGENT B0, `(.L_x_5609) ;  /* 0x0000004000007945 */ /* 0x000fe80003800200 */
[----:B------:R-:W-:Y:S05]  /*a560*/  @!P2 BRA `(.L_x_5610) ;  /* 0x000000000008a947 */ /* 0x000fea0003800000 */
[----:B------:R1:W-:Y:S04]  /*a570*/  REDG.E.ADD.F32.FTZ.RN.STRONG.GPU desc[UR32][R60.64+0x800], R193 ;  /* 0x000800c13c0079a6 */ /* 0x0003e8000c12f320 */
[----:B0-----:R0:W-:Y:S02]  /*a580*/  REDG.E.ADD.F32.FTZ.RN.STRONG.GPU desc[UR32][R68.64+0x800], R195 ;  /* 0x000800c3440079a6 */ /* 0x0011e4000c12f320 */
.L_x_5610:
[----:B------:R-:W-:Y:S05]  /*a590*/  BSYNC.RECONVERGENT B0 ;  /* 0x0000000000007941 */ /* 0x000fea0003800200 */
.L_x_5609:
[----:B-1----:R1:W0:Y:S01]  /*a5a0*/  LDS R193, [R194+0x8e00] ;  /* 0x008e0000c2c17984 */ /* 0x0022220000000800 */
[----:B------:R-:W-:Y:S04]  /*a5b0*/  BSSY.RECONVERGENT B0, `(.L_x_5611) ;  /* 0x0000004000007945 */ /* 0x000fe80003800200 */
[----:B------:R-:W-:Y:S05]  /*a5c0*/  @!P3 BRA `(.L_x_5612) ;  /* 0x000000000008b947 */ /* 0x000fea0003800000 */
[----:B------:R1:W-:Y:S04]  /*a5d0*/  REDG.E.ADD.F32.FTZ.RN.STRONG.GPU desc[UR32][R60.64+0xa00], R191 ;  /* 0x000a00bf3c0079a6 */ /* 0x0003e8000c12f320 */
[----:B0-----:R1:W-:Y:S02]  /*a5e0*/  REDG.E.ADD.F32.FTZ.RN.STRONG.GPU desc[UR32][R68.64+0xa00], R193 ;  /* 0x000a00c1440079a6 */ /* 0x0013e4000c12f320 */
.L_x_5612:
[----:B------:R-:W-:Y:S05]  /*a5f0*/  BSYNC.RECONVERGENT B0 ;  /* 0x0000000000007941 */ /* 0x000fea0003800200 */
.L_x_5611:
[----:B-1----:R1:W0:Y:S01]  /*a600*/  LDS R191, [R192+0x9000] ;  /* 0x00900000c0bf7984 */ /* 0x0022220000000800 */
[----:B------:R-:W-:Y:S04]  /*a610*/  BSSY.RECONVERGENT B0, `(.L_x_5613) ;  /* 0x0000004000007945 */ /* 0x000fe80003800200 */
[----:B------:R-:W-:Y:S05]  /*a620*/  @!P4 BRA `(.L_x_5614) ;  /* 0x000000000008c947 */ /* 0x000fea0003800000 */
[----:B------:R1:W-:Y:S04]  /*a630*/  REDG.E.ADD.F32.FTZ.RN.STRONG.GPU desc[UR32][R60.64+0xc00], R189 ;  /* 0x000c00bd3c0079a6 */ /* 0x0003e8000c12f320 */
[----:B0-----:R1:W-:Y:S02]  /*a640*/  REDG.E.ADD.F32.FTZ.RN.STRONG.GPU desc[UR32][R68.64+0xc00], R191 ;  /* 0x000c00bf440079a6 */ /* 0x0013e4000c12f320 */
.L_x_5614:
[----:B------:R-:W-:Y:S05]  /*a650*/  BSYNC.RECONVERGENT B0 ;  /* 0x0000000000007941 */ /* 0x000fea0003800200 */
.L_x_5613:
[----:B-1----:R1:W0:Y:S01]  /*a660*/  LDS R189, [R190+0x9200] ;  /* 0x00920000bebd7984 */ /* 0x0022220000000800 */
[----:B------:R-:W-:Y:S04]  /*a670*/  BSSY.RECONVERGENT B0, `(.L_x_5615) ;  /* 0x0000004000007945 */ /* 0x000fe80003800200 */
[----:B------:R-:W-:Y:S05]  /*a680*/  @!P5 BRA `(.L_x_5616) ;  /* 0x000000000008d947 */ /* 0x000fea0003800000 */
[----:B------:R1:W-:Y:S04]  /*a690*/  REDG.E.ADD.F32.FTZ.RN.STRONG.GPU desc[UR32][R60.64+0xe00], R187 ;  /* 0x000e00bb3c0079a6 */ /* 0x0003e8000c12f320 */
[----:B0-----:R1:W-:Y:S02]  /*a6a0*/  REDG.E.ADD.F32.FTZ.RN.STRONG.GPU desc[UR32][R68.64+0xe00], R189 ;  /* 0x000e00bd440079a6 */ /* 0x0013e4000c12f320 */
.L_x_5616:
[----:B------:R-:W-:Y:S05]  /*a6b0*/  BSYNC.RECONVERGENT B0 ;  /* 0x0000000000007941 */ /* 0x000fea0003800200 */
.L_x_5615:
        /* <DEDUP_REMOVED lines=11> */
.L_x_5618:
[----:B------:R-:W-:Y:S05]  /*a770*/  BSYNC.RECONVERGENT B0 ;  /* 0x0000000000007941 */ /* 0x000fea0003800200 */
.L_x_5617:
[----:B-1----:R1:W0:Y:S01]  /*a780*/  LDS R185, [R186+0x9600] ;  /* 0x00960000bab97984 */ /* 0x0022220000000800 */
[----:B------:R-:W-:Y:S04]  /*a790*/  BSSY.RECONVERGENT B0, `(.L_x_5619) ;  /* 0x0000004000007945 */ /* 0x000fe80003800200 */
[----:B------:R-:W-:Y:S05]  /*a7a0*/  @!P0 BRA `(.L_x_5620) ;  /* 0x0000000000088947 */ /* 0x000fea0003800000 */
[----:B------:R1:W-:Y:S04]  /*a7b0*/  REDG.E.ADD.F32.FTZ.RN.STRONG.GPU desc[UR32][R60.64+0x1200], R183 ;  /* 0x001200b73c0079a6 */ /* 0x0003e8000c12f320 */
[----:B0-----:R1:W-:Y:S02]  /*a7c0*/  REDG.E.ADD.F32.FTZ.RN.STRONG.GPU desc[UR32][R68.64+0x1200], R185 ;  /* 0x001200b9440079a6 */ /* 0x0013e4000c12f320 */
.L_x_5620:
[----:B------:R-:W-:Y:S05]  /*a7d0*/  BSYNC.RECONVERGENT B0 ;  /* 0x0000000000007941 */ /* 0x000fea0003800200 */
.L_x_5619:
[----:B-1----:R1:W0:Y:S01]  /*a7e0*/  LDS R183, [R184+0x9800] ;  /* 0x00980000b8b77984 */ /* 0x0022220000000800 */
[----:B------:R-:W-:Y:S04]  /*a7f0*/  BSSY.RECONVERGENT B0, `(.L_x_5621) ;  /* 0x0000004000007945 */ /* 0x000fe80003800200 */
[----:B------:R-:W-:Y:S05]  /*a800*/  @!P2 BRA `(.L_x_5622) ;  /* 0x000000000008a947 */ /* 0x000fea0003800000 */
[----:B------:R1:W-:Y:S04]  /*a810*/  REDG.E.ADD.F32.FTZ.RN.STRONG.GPU desc[UR32][R60.64+0x1400], R181 ;  /* 0x001400b53c0079a6 */ /* 0x0003e8000c12f320 */
[----:B0-----:R1:W-:Y:S02]  /*a820*/  REDG.E.ADD.F32.FTZ.RN.STRONG.GPU desc[UR32][R68.64+0x1400], R183 ;  /* 0x001400b7440079a6 */ /* 0x0013e4000c12f320 */
.L_x_5622:
[----:B------:R-:W-:Y:S05]  /*a830*/  BSYNC.RECONVERGENT B0 ;  /* 0x0000000000007941 */ /* 0x000fea0003800200 */
.L_x_5621:
[----:B-1----:R1:W0:Y:S01]  /*a840*/  LDS R181, [R182+0x9a00] ;  /* 0x009a0000b6b57984 */ /* 0x0022220000000800 */
[----:B------:R-:W-:Y:S04]  /*a850*/  BSSY.RECONVERGENT B0, `(.L_x_5623) ;  /* 0x0000004000007945 */ /* 0x000fe80003800200 */
[----:B------:R-:W-:Y:S05]  /*a860*/  @!P3 BRA `(.L_x_5624) ;  /* 0x000000000008b947 */ /* 0x000fea0003800000 */
[----:B------:R1:W-:Y:S04]  /*a870*/  REDG.E.ADD.F32.FTZ.RN.STRONG.GPU desc[UR32][R60.64+0x1600], R171 ;  /* 0x001600ab3c0079a6 */ /* 0x0003e8000c12f320 */
[----:B0-----:R1:W-:Y:S02]  /*a880*/  REDG.E.ADD.F32.FTZ.RN.STRONG.GPU desc[UR32][R68.64+0x1600], R181 ;  /* 0x001600b5440079a6 */ /* 0x0013e4000c12f320 */
.L_x_5624:
[----:B------:R-:W-:Y:S05]  /*a890*/  BSYNC.RECONVERGENT B0 ;  /* 0x0000000000007941 */ /* 0x000fea0003800200 */
.L_x_5623:
[----:B-1----:R1:W0:Y:S01]  /*a8a0*/  LDS R171, [R180+0x9c00] ;  /* 0x009c0000b4ab7984 */ /* 0x0022220000000800 */
[----:B------:R-:W-:Y:S04]  /*a8b0*/  BSSY.RECONVERGENT B0, `(.L_x_5625) ;  /* 0x0000004000007945 */ /* 0x000fe80003800200 */
[----:B------:R-:W-:Y:S05]  /*a8c0*/  @!P4 BRA `(.L_x_5626) ;  /* 0x000000000008c947 */ /* 0x000fea0003800000 */
[----:B------:R1:W-:Y:S04]  /*a8d0*/  REDG.E.ADD.F32.FTZ.RN.STRONG.GPU desc[UR32][R60.64+0x1800], R169 ;  /* 0x001800a93c0079a6 */ /* 0x0003e8000c12f320 */
[----:B0-----:R1:W-:Y:S02]  /*a8e0*/  REDG.E.ADD.F32.FTZ.RN.STRONG.GPU desc[UR32][R68.64+0x1800], R171 ;  /* 0x001800ab440079a6 */ /* 0x0013e4000c12f320 */
.L_x_5626:
[----:B------:R-:W-:Y:S05]  /*a8f0*/  BSYNC.RECONVERGENT B0 ;  /* 0x0000000000007941 */ /* 0x000fea0003800200 */
.L_x_5625:
[----:B-1----:R1:W0:Y:S01]  /*a900*/  LDS R169, [R172+0x9e00] ;  /* 0x009e0000aca97984 */ /* 0x0022220000000800 */
[----:B------:R-:W-:Y:S04]  /*a910*/  BSSY.RECONVERGENT B0, `(.L_x_5627) ;  /* 0x0000004000007945 */ /* 0x000fe80003800200 */
[----:B------:R-:W-:Y:S05]  /*a920*/  @!P5 BRA `(.L_x_5628) ;  /* 0x000000000008d947 */ /* 0x000fea0003800000 */
[----:B------:R1:W-:Y:S04]  /*a930*/  REDG.E.ADD.F32.FTZ.RN.STRONG.GPU desc[UR32][R60.64+0x1a00], R167 ;  /* 0x001a00a73c0079a6 */ /* 0x0003e8000c12f320 */
[----:B0-----:R1:W-:Y:S02]  /*a940*/  REDG.E.ADD.F32.FTZ.RN.STRONG.GPU desc[UR32][R68.64+0x1a00], R169 ;  /* 0x001a00a9440079a6 */ /* 0x0013e4000c12f320 */
.L_x_5628:
[----:B------:R-:W-:Y:S05]  /*a950*/  BSYNC.RECONVERGENT B0 ;  /* 0x0000000000007941 */ /* 0x000fea0003800200 */
.L_x_5627:
        /* <DEDUP_REMOVED lines=11> */
.L_x_5630:
[----:B------:R-:W-:Y:S05]  /*aa10*/  BSYNC.RECONVERGENT B0 ;  /* 0x0000000000007941 */ /* 0x000fea0003800200 */
.L_x_5629:
[----:B-1----:R1:W0:Y:S01]  /*aa20*/  LDS R165, [R168+0xa200] ;  /* 0x00a20000a8a57984 */ /* 0x0022220000000800 */
[----:B------:R-:W-:Y:S04]  /*aa30*/  BSSY.RECONVERGENT B0, `(.L_x_5631) ;  /* 0x0000004000007945 */ /* 0x000fe80003800200 */
[----:B------:R-:W-:Y:S05]  /*aa40*/  @!P0 BRA `(.L_x_5632) ;  /* 0x0000000000088947 */ /* 0x000fea0003800000 */
[----:B------:R1:W-:Y:S04]  /*aa50*/  REDG.E.ADD.F32.FTZ.RN.STRONG.GPU desc[UR32][R60.64+0x1e00], R161 ;  /* 0x001e00a13c0079a6 */ /* 0x0003e8000c12f320 */
[----:B0-----:R1:W-:Y:S02]  /*aa60*/  REDG.E.ADD.F32.FTZ.RN.STRONG.GPU desc[UR32][R68.64+0x1e00], R165 ;  /* 0x001e00a5440079a6 */ /* 0x0013e4000c12f320 */
.L_x_5632:
[----:B------:R-:W-:Y:S05]  /*aa70*/  BSYNC.RECONVERGENT B0 ;  /* 0x0000000000007941 */ /* 0x000fea0003800200 */
.L_x_5631:
[----:B-1----:R1:W0:Y:S01]  /*aa80*/  LDS R161, [R166+0xa400] ;  /* 0x00a40000a6a17984 */ /* 0x0022220000000800 */
[----:B------:R-:W-:Y:S04]  /*aa90*/  BSSY.RECONVERGENT B0, `(.L_x_5633) ;  /* 0x0000004000007945 */ /* 0x000fe80003800200 */
[----:B------:R-:W-:Y:S05]  /*aaa0*/  @!P2 BRA `(.L_x_5634) ;  /* 0x000000000008a947 */ /* 0x000fea0003800000 */
[----:B------:R1:W-:Y:S04]  /*aab0*/  REDG.E.ADD.F32.FTZ.RN.STRONG.GPU desc[UR32][R60.64+0x2000], R159 ;  /* 0x0020009f3c0079a6 */ /* 0x0003e8000c12f320 */
[----:B0-----:R1:W-:Y:S02]  /*aac0*/  REDG.E.ADD.F32.FTZ.RN.STRONG.GPU desc[UR32][R68.64+0x2000], R161 ;  /* 0x002000a1440079a6 */ /* 0x0013e4000c12f320 */
.L_x_5634:
[----:B------:R-:W-:Y:S05]  /*aad0*/  BSYNC.RECONVERGENT B0 ;  /* 0x0000000000007941 */ /* 0x000fea0003800200 */
.L_x_5633:
[----:B-1----:R1:W0:Y:S01]  /*aae0*/  LDS R159, [R164+0xa600] ;  /* 0x00a60000a49f7984 */ /* 0x0022220000000800 */
[----:B------:R-:W-:Y:S04]  /*aaf0*/  BSSY.RECONVERGENT B0, `(.L_x_5635) ;  /* 0x0000004000007945 */ /* 0x000fe80003800200 */
[----:B------:R-:W-:Y:S05]  /*ab00*/  @!P3 BRA `(.L_x_5636) ;  /* 0x000000000008b947 */ /* 0x000fea0003800000 */
[----:B------:R1:W-:Y:S04]  /*ab10*/  REDG.E.ADD.F32.FTZ.RN.STRONG.GPU desc[UR32][R60.64+0x2200], R151 ;  /* 0x002200973c0079a6 */ /* 0x0003e8000c12f320 */
[----:B0-----:R1:W-:Y:S02]  /*ab20*/  REDG.E.ADD.F32.FTZ.RN.STRONG.GPU desc[UR32][R68.64+0x2200], R159 ;  /* 0x0022009f440079a6 */ /* 0x0013e4000c12f320 */
.L_x_5636:
[----:B------:R-:W-:Y:S05]  /*ab30*/  BSYNC.RECONVERGENT B0 ;  /* 0x0000000000007941 */ /* 0x000fea0003800200 */
.L_x_5635:
[----:B-1----:R1:W0:Y:S01]  /*ab40*/  LDS R151, [R152+0xa800] ;  /* 0x00a8000098977984 */ /* 0x0022220000000800 */
[----:B------:R-:W-:Y:S04]  /*ab50*/  BSSY.RECONVERGENT B0, `(.L_x_5637) ;  /* 0x0000004000007945 */ /* 0x000fe80003800200 */
[----:B------:R-:W-:Y:S05]  /*ab60*/  @!P4 BRA `(.L_x_5638) ;  /* 0x000000000008c947 */ /* 0x000fea0003800000 */
[----:B------:R1:W-:Y:S04]  /*ab70*/  REDG.E.ADD.F32.FTZ.RN.STRONG.GPU desc[UR32][R60.64+0x2400], R149 ;  /* 0x002400953c0079a6 */ /* 0x0003e8000c12f320 */
[----:B0-----:R1:W-:Y:S02]  /*ab80*/  REDG.E.ADD.F32.FTZ.RN.STRONG.GPU desc[UR32][R68.64+0x2400], R151 ;  /* 0x00240097440079a6 */ /* 0x0013e4000c12f320 */
.L_x_5638:
[----:B------:R-:W-:Y:S05]  /*ab90*/  BSYNC.RECONVERGENT B0 ;  /* 0x0000000000007941 */ /* 0x000fea0003800200 */
.L_x_5637:
[----:B-1----:R1:W0:Y:S01]  /*aba0*/  LDS R149, [R150+0xaa00] ;  /* 0x00aa000096957984 */ /* 0x0022220000000800 */
[----:B------:R-:W-:Y:S04]  /*abb0*/  BSSY.RECONVERGENT B0, `(.L_x_5639) ;  /* 0x0000004000007945 */ /* 0x000fe80003800200 */
[----:B------:R-:W-:Y:S05]  /*abc0*/  @!P5 BRA `(.L_x_5640) ;  /* 0x000000000008d947 */ /* 0x000fea0003800000 */
[----:B------:R1:W-:Y:S04]  /*abd0*/  REDG.E.ADD.F32.FTZ.RN.STRONG.GPU desc[UR32][R60.64+0x2600], R147 ;  /* 0x002600933c0079a6 */ /* 0x0003e8000c12f320 */
[----:B0-----:R1:W-:Y:S02]  /*abe0*/  REDG.E.ADD.F32.FTZ.RN.STRONG.GPU desc[UR32][R68.64+0x2600], R149 ;  /* 0x00260095440079a6 */ /* 0x0013e4000c12f320 */
.L_x_5640:
[----:B------:R-:W-:Y:S05]  /*abf0*/  BSYNC.RECONVERGENT B0 ;  /* 0x0000000000007941 */ /* 0x000fea0003800200 */
.L_x_5639:
        /* <DEDUP_REMOVED lines=11> */
.L_x_5642:
[----:B------:R-:W-:Y:S05]  /*acb0*/  BSYNC.RECONVERGENT B0 ;  /* 0x0000000000007941 */ /* 0x000fea0003800200 */
.L_x_5641:
[----:B-1----:R1:W0:Y:S01]  /*acc0*/  LDS R145, [R146+0xae00] ;  /* 0x00ae000092917984 */ /* 0x0022220000000800 */
[----:B------:R-:W-:Y:S04]  /*acd0*/  BSSY.RECONVERGENT B0, `(.L_x_5643) ;  /* 0x0000004000007945 */ /* 0x000fe80003800200 */
[----:B------:R-:W-:Y:S05]  /*ace0*/  @!P0 BRA `(.L_x_5644) ;  /* 0x0000000000088947 */ /* 0x000fea0003800000 */
[----:B------:R1:W-:Y:S04]  /*acf0*/  REDG.E.ADD.F32.FTZ.RN.STRONG.GPU desc[UR32][R60.64+0x2a00], R143 ;  /* 0x002a008f3c0079a6 */ /* 0x0003e8000c12f320 */
[----:B0-----:R1:W-:Y:S02]  /*ad00*/  REDG.E.ADD.F32.FTZ.RN.STRONG.GPU desc[UR32][R68.64+0x2a00], R145 ;  /* 0x002a0091440079a6 */ /* 0x0013e4000c12f320 */
.L_x_5644:
[----:B------:R-:W-:Y:S05]  /*ad10*/  BSYNC.RECONVERGENT B0 ;  /* 0x0000000000007941 */ /* 0x000fea0003800200 */
.L_x_5643:
[----:B-1----:R1:W0:Y:S01]  /*ad20*/  LDS R143, [R144+0xb000] ;  /* 0x00b00000908f7984 */ /* 0x0022220000000800 */
[----:B------:R-:W-:Y:S04]  /*ad30*/  BSSY.RECONVERGENT B0, `(.L_x_5645) ;  /* 0x0000004000007945 */ /* 0x000fe80003800200 */
[----:B------:R-:W-:Y:S05]  /*ad40*/  @!P2 BRA `(.L_x_5646) ;  /* 0x000000000008a947 */ /* 0x000fea0003800000 */
[----:B------:R1:W-:Y:S04]  /*ad50*/  REDG.E.ADD.F32.FTZ.RN.STRONG.GPU desc[UR32][R60.64+0x2c00], R141 ;  /* 0x002c008d3c0079a6 */ /* 0x0003e8000c12f320 */
[----:B0-----:R1:W-:Y:S02]  /*ad60*/  REDG.E.ADD.F32.FTZ.RN.STRONG.GPU desc[UR32][R68.64+0x2c00], R143 ;  /* 0x002c008f440079a6 */ /* 0x0013e4000c12f320 */
.L_x_5646:
[----:B------:R-:W-:Y:S05]  /*ad70*/  BSYNC.RECONVERGENT B0 ;  /* 0x0000000000007941 */ /* 0x000fea0003800200 */
.L_x_5645:
[----:B-1----:R1:W0:Y:S01]  /*ad80*/  LDS R141, [R142+0xb200] ;  /* 0x00b200008e8d7984 */ /* 0x0022220000000800 */
[----:B------:R-:W-:Y:S04]  /*ad90*/  BSSY.RECONVERGENT B0, `(.L_x_5647) ;  /* 0x0000004000007945 */ /* 0x000fe80003800200 */
[----:B------:R-:W-:Y:S05]  /*ada0*/  @!P3 BRA `(.L_x_5648) ;  /* 0x000000000008b947 */ /* 0x000fea0003800000 */
[----:B------:R1:W-:Y:S04]  /*adb0*/  REDG.E.ADD.F32.FTZ.RN.STRONG.GPU desc[UR32][R60.64+0x2e00], R139 ;  /* 0x002e008b3c0079a6 */ /* 0x0003e8000c12f320 */
[----:B0-----:R1:W-:Y:S02]  /*adc0*/  REDG.E.ADD.F32.FTZ.RN.STRONG.GPU desc[UR32][R68.64+0x2e00], R141 ;  /* 0x002e008d440079a6 */ /* 0x0013e4000c12f320 */
.L_x_5648:
[----:B------:R-:W-:Y:S05]  /*add0*/  BSYNC.RECONVERGENT B0 ;  /* 0x0000000000007941 */ /* 0x000fea0003800200 */
.L_x_5647:
[----:B-1----:R1:W0:Y:S01]  /*ade0*/  LDS R139, [R140+0xb400] ;  /* 0x00b400008c8b7984 */ /* 0x0022220000000800 */
[----:B------:R-:W-:Y:S04]  /*adf0*/  BSSY.RECONVERGENT B0, `(.L_x_5649) ;  /* 0x0000004000007945 */ /* 0x000fe80003800200 */
[----:B------:R-:W-:Y:S05]  /*ae00*/  @!P4 BRA `(.L_x_5650) ;  /* 0x000000000008c947 */ /* 0x000fea0003800000 */
[----:B------:R1:W-:Y:S04]  /*ae10*/  REDG.E.ADD.F32.FTZ.RN.STRONG.GPU desc[UR32][R60.64+0x3000], R137 ;  /* 0x003000893c0079a6 */ /* 0x0003e8000c12f320 */
[----:B0-----:R1:W-:Y:S02]  /*ae20*/  REDG.E.ADD.F32.FTZ.RN.STRONG.GPU desc[UR32][R68.64+0x3000], R139 ;  /* 0x0030008b440079a6 */ /* 0x0013e4000c12f320 */
.L_x_5650:
[----:B------:R-:W-:Y:S05]  /*ae30*/  BSYNC.RECONVERGENT B0 ;  /* 0x0000000000007941 */ /* 0x000fea0003800200 */
.L_x_5649:
[----:B-1----:R1:W0:Y:S01]  /*ae40*/  LDS R137, [R138+0xb600] ;  /* 0x00b600008a897984 */ /* 0x0022220000000800 */
[----:B------:R-:W-:Y:S04]  /*ae50*/  BSSY.RECONVERGENT B0, `(.L_x_5651) ;  /* 0x0000004000007945 */ /* 0x000fe80003800200 */
[----:B------:R-:W-:Y:S05]  /*ae60*/  @!P5 BRA `(.L_x_5652) ;  /* 0x000000000008d947 */ /* 0x000fea0003800000 */
[----:B------:R1:W-:Y:S04]  /*ae70*/  REDG.E.ADD.F32.FTZ.RN.STRONG.GPU desc[UR32][R60.64+0x3200], R135 ;  /* 0x003200873c0079a6 */ /* 0x0003e8000c12f320 */
[----:B0-----:R1:W-:Y:S02]  /*ae80*/  REDG.E.ADD.F32.FTZ.RN.STRONG.GPU desc[UR32][R68.64+0x3200], R137 ;  /* 0x00320089440079a6 */ /* 0x0013e4000c12f320 */
.L_x_5652:
[----:B------:R-:W-:Y:S05]  /*ae90*/  BSYNC.RECONVERGENT B0 ;  /* 0x0000000000007941 */ /* 0x000fea0003800200 */
.L_x_5651:
        /* <DEDUP_REMOVED lines=11> */
.L_x_5654:
[----:B------:R-:W-:Y:S05]  /*af50*/  BSYNC.RECONVERGENT B0 ;  /* 0x0000000000007941 */ /* 0x000fea0003800200 */
.L_x_5653:
[----:B-1----:R1:W0:Y:S01]  /*af60*/  LDS R133, [R134+0xba00] ;  /* 0x00ba000086857984 */ /* 0x0022220000000800 */
[----:B------:R-:W-:Y:S04]  /*af70*/  BSSY.RECONVERGENT B0, `(.L_x_5655) ;  /* 0x0000004000007945 */ /* 0x000fe80003800200 */
[----:B------:R-:W-:Y:S05]  /*af80*/  @!P0 BRA `(.L_x_5656) ;  /* 0x0000000000088947 */ /* 0x000fea0003800000 */
[----:B------:R1:W-:Y:S04]  /*af90*/  REDG.E.ADD.F32.FTZ.RN.STRONG.GPU desc[UR32][R60.64+0x3600], R131 ;  /* 0x003600833c0079a6 */ /* 0x0003e8000c12f320 */
[----:B0-----:R1:W-:Y:S02]  /*afa0*/  REDG.E.ADD.F32.FTZ.RN.STRONG.GPU desc[UR32][R68.64+0x3600], R133 ;  /* 0x00360085440079a6 */ /* 0x0013e4000c12f320 */
.L_x_5656:
[----:B------:R-:W-:Y:S05]  /*afb0*/  BSYNC.RECONVERGENT B0 ;  /* 0x0000000000007941 */ /* 0x000fea0003800200 */
.L_x_5655:
[----:B-1----:R1:W0:Y:S01]  /*afc0*/  LDS R131, [R132+0xbc00] ;  /* 0x00bc000084837984 */ /* 0x0022220000000800 */
[----:B------:R-:W-:Y:S04]  /*afd0*/  BSSY.RECONVERGENT B0, `(.L_x_5657) ;  /* 0x0000004000007945 */ /* 0x000fe80003800200 */
[----:B------:R-:W-:Y:S05]  /*afe0*/  @!P2 BRA `(.L_x_5658) ;  /* 0x000000000008a947 */ /* 0x000fea0003800000 */
[----:B------:R1:W-:Y:S04]  /*aff0*/  REDG.E.ADD.F32.FTZ.RN.STRONG.GPU desc[UR32][R60.64+0x3800], R129 ;  /* 0x003800813c0079a6 */ /* 0x0003e8000c12f320 */
[----:B0-----:R1:W-:Y:S02]  /*b000*/  REDG.E.ADD.F32.FTZ.RN.STRONG.GPU desc[UR32][R68.64+0x3800], R131 ;  /* 0x00380083440079a6 */ /* 0x0013e4000c12f320 */
.L_x_5658:
[----:B------:R-:W-:Y:S05]  /*b010*/  BSYNC.RECONVERGENT B0 ;  /* 0x0000000000007941 */ /* 0x000fea0003800200 */
.L_x_5657:
[----:B-1----:R1:W0:Y:S01]  /*b020*/  LDS R129, [R130+0xbe00] ;  /* 0x00be000082817984 */ /* 0x0022220000000800 */
[----:B------:R-:W-:Y:S04]  /*b030*/  BSSY.RECONVERGENT B0, `(.L_x_5659) ;  /* 0x0000004000007945 */ /* 0x000fe80003800200 */
[----:B------:R-:W-:Y:S05]  /*b040*/  @!P3 BRA `(.L_x_5660) ;  /* 0x000000000008b947 */ /* 0x000fea0003800000 */
[----:B------:R1:W-:Y:S04]  /*b050*/  REDG.E.ADD.F32.FTZ.RN.STRONG.GPU desc[UR32][R60.64+0x3a00], R127 ;  /* 0x003a007f3c0079a6 */ /* 0x0003e8000c12f320 */
[----:B0-----:R1:W-:Y:S02]  /*b060*/  REDG.E.ADD.F32.FTZ.RN.STRONG.GPU desc[UR32][R68.64+0x3a00], R129 ;  /* 0x003a0081440079a6 */ /* 0x0013e4000c12f320 */
.L_x_5660:
[----:B------:R-:W-:Y:S05]  /*b070*/  BSYNC.RECONVERGENT B0 ;  /* 0x0000000000007941 */ /* 0x000fea0003800200 */
.L_x_5659:
[----:B-1----:R1:W0:Y:S01]  /*b080*/  LDS R127, [R128+0xc000] ;  /* 0x00c00000807f7984 */ /* 0x0022220000000800 */
[----:B------:R-:W-:Y:S04]  /*b090*/  BSSY.RECONVERGENT B0, `(.L_x_5661) ;  /* 0x0000004000007945 */ /* 0x000fe80003800200 */
[----:B------:R-:W-:Y:S05]  /*b0a0*/  @!P4 BRA `(.L_x_5662) ;  /* 0x000000000008c947 */ /* 0x000fea0003800000 */
[----:B------:R1:W-:Y:S04]  /*b0b0*/  REDG.E.ADD.F32.FTZ.RN.STRONG.GPU desc[UR32][R60.64+0x3c00], R65 ;  /* 0x003c00413c0079a6 */ /* 0x0003e8000c12f320 */
[----:B0-----:R1:W-:Y:S02]  /*b0c0*/  REDG.E.ADD.F32.FTZ.RN.STRONG.GPU desc[UR32][R68.64+0x3c00], R127 ;  /* 0x003c007f440079a6 */ /* 0x0013e4000c12f320 */
.L_x_5662:
[----:B------:R-:W-:Y:S05]  /*b0d0*/  BSYNC.RECONVERGENT B0 ;  /* 0x0000000000007941 */ /* 0x000fea0003800200 */
.L_x_5661:
[----:B-1----:R1:W0:Y:S01]  /*b0e0*/  LDS R65, [R56+0xc200] ;  /* 0x00c2000038417984 */ /* 0x0022220000000800 */
[----:B------:R-:W-:Y:S04]  /*b0f0*/  BSSY.RECONVERGENT B0, `(.L_x_5663) ;  /* 0x0000004000007945 */ /* 0x000fe80003800200 */
[----:B------:R-:W-:Y:S05]  /*b100*/  @!P5 BRA `(.L_x_5664) ;  /* 0x000000000008d947 */ /* 0x000fea0003800000 */
[----:B------:R1:W-:Y:S04]  /*b110*/  REDG.E.ADD.F32.FTZ.RN.STRONG.GPU desc[UR32][R60.64+0x3e00], R57 ;  /* 0x003e00393c0079a6 */ /* 0x0003e8000c12f320 */
[----:B0-----:R1:W-:Y:S02]  /*b120*/  REDG.E.ADD.F32.FTZ.RN.STRONG.GPU desc[UR32][R68.64+0x3e00], R65 ;  /* 0x003e0041440079a6 */ /* 0x0013e4000c12f320 */
.L_x_5664:
[----:B------:R-:W-:Y:S05]  /*b130*/  BSYNC.RECONVERGENT B0 ;  /* 0x0000000000007941 */ /* 0x000fea0003800200 */
.L_x_5663:
[----:B-1----:R-:W1:Y:S01]  /*b140*/  SHFL.DOWN PT, R56, R63, 0x1, 0x1f ;  /* 0x08201f003f387f89 */ /* 0x002e6200000e0000 */
[----:B------:R-:W-:Y:S01]  /*b150*/  ISETP.GT.AND P0, PT, R119, 0x1e, PT ;  /* 0x0000001e7700780c */ /* 0x000fe20003f04270 */
[----:B------:R-:W-:Y:S01]  /*b160*/  FFMA.FTZ R27, R44, R62, R27 ;  /* 0x0000003e2c1b7223 */ /* 0x000fe2000001001b */
[----:B------:R-:W-:Y:S01]  /*b170*/  FMUL.FTZ R216, R67, R216 ;  /* 0x000000d843d87220 */ /* 0x000fe20000410000 */
[----:B------:R-:W5:Y:S01]  /*b180*/  SHFL.DOWN PT, R57, R126, 0x1, 0x1f ;  /* 0x08201f007e397f89 */ /* 0x000f6200000e0000 */
[----:B------:R-:W-:Y:S01]  /*b190*/  FMUL.FTZ R74, R74, R211 ;  /* 0x000000d34a4a7220 */ /* 0x000fe20000410000 */
[----:B------:R-:W-:Y:S01]  /*b1a0*/  ISETP.NE.AND P2, PT, R122, RZ, PT ;  /* 0x000000ff7a00720c */ /* 0x000fe20003f45270 */
        /* <DEDUP_REMOVED lines=28> */
[----:B------:R-:W-:Y:S01]  /*b370*/  BSSY.RECONVERGENT B0, `(.L_x_5665) ;  /* 0x0000047000007945 */ /* 0x000fe20003800200 */
[----:B------:R-:W-:Y:S01]  /*b380*/  FADD.FTZ R99, R66, R99 ;  /* 0x0000006342637221 */ /* 0x000fe20000010000 */
[----:B------:R-:W-:Y:S01]  /*b390*/  FFMA.FTZ R21, R38, R72, R21 ;  /* 0x0000004826157223 */ /* 0x000fe20000010015 */
[----:B------:R-:W-:Y:S01]  /*b3a0*/  FADD.FTZ R101, R84, R101 ;  /* 0x0000006554657221 */ /* 0x000fe20000010000 */
[----:B------:R-:W-:Y:S01]  /*b3b0*/  FFMA.FTZ R30, R45, R179, R30 ;  /* 0x000000b32d1e7223 */ /* 0x000fe2000001001e */
[----:B------:R-:W-:Y:S01]  /*b3c0*/  FADD.FTZ R102, R77, R102 ;  /* 0x000000664d667221 */ /* 0x000fe20000010000 */
[----:B------:R-:W-:Y:S01]  /*b3d0*/  FFMA.FTZ R23, R40, R176, R23 ;  /* 0x000000b028177223 */ /* 0x000fe20000010017 */
[----:B------:R-:W-:Y:S01]  /*b3e0*/  FADD.FTZ R105, R80, R105 ;  /* 0x0000006950697221 */ /* 0x000fe20000010000 */
[----:B------:R-:W-:Y:S01]  /*b3f0*/  FFMA.FTZ R32, R47, R175, R32 ;  /* 0x000000af2f207223 */ /* 0x000fe20000010020 */
        /* <DEDUP_REMOVED lines=9> */
[----:B------:R-:W-:Y:S01]  /*b490*/  ISETP.GT.AND P0, PT, R119, 0x17, PT ;  /* 0x000000177700780c */ /* 0x000fe20003f04270 */
[----:B------:R-:W-:Y:S02]  /*b4a0*/  FFMA.FTZ R57, R111, R62, R70 ;  /* 0x0000003e6f397223 */ /* 0x000fe40000010046 */
[----:B------:R-:W5:Y:S02]  /*b4b0*/  SHFL.DOWN PT, R61, R126, 0x8, 0x1f ;  /* 0x09001f007e3d7f89 */ /* 0x000f6400000e0000 */
[----:B------:R-:W-:Y:S01]  /*b4c0*/  FADD.FTZ R100, R57, R100 ;  /* 0x0000006439647221 */ /* 0x000fe20000010000 */
[----:B------:R-:W-:-:S04]  /*b4d0*/  FMUL.FTZ R57, R200, R178 ;  /* 0x000000b2c8397220 */ /* 0x000fc80000410000 */
[----:B------:R-:W-:-:S04]  /*b4e0*/  FFMA.FTZ R57, R158, R162, R57 ;  /* 0x000000a29e397223 */ /* 0x000fc80000010039 */
[-C--:B------:R-:W-:Y:S01]  /*b4f0*/  FFMA.FTZ R22, R37, R57.reuse, R22 ;  /* 0x0000003925167223 */ /* 0x080fe20000010016 */
[----:B------:R-:W-:-:S04]  /*b500*/  FFMA.FTZ R60, R54, R57, R73 ;  /* 0x00000039363c7223 */ /* 0x000fc80000010049 */
[----:B------:R-:W-:Y:S01]  /*b510*/  FADD.FTZ R103, R60, R103 ;  /* 0x000000673c677221 */ /* 0x000fe20000010000 */
[----:B-1----:R-:W-:Y:S01]  /*b520*/  @!P0 FADD.FTZ R63, R63, R56 ;  /* 0x000000383f3f8221 */ /* 0x002fe20000010000 */
[----:B------:R-:W-:Y:S01]  /*b530*/  FMUL.FTZ R56, R199, R177 ;  /* 0x000000b1c7387220 */ /* 0x000fe20000410000 */
[----:B-----5:R-:W-:-:S03]  /*b540*/  @!P0 FADD.FTZ R126, R126, R61 ;  /* 0x0000003d7e7e8221 */ /* 0x020fc60000010000 */
[----:B------:R-:W1:Y:S01]  /*b550*/  SHFL.DOWN PT, R62, R63, 0x10, 0x1f ;  /* 0x0a001f003f3e7f89 */ /* 0x000e6200000e0000 */
[----:B------:R-:W-:Y:S01]  /*b560*/  FFMA.FTZ R56, R157, R95, R56 ;  /* 0x0000005f9d387223 */ /* 0x000fe20000010038 */
[----:B------:R-:W-:Y:S02]  /*b570*/  ISETP.NE.AND P0, PT, R119, RZ, PT ;  /* 0x000000ff7700720c */ /* 0x000fe40003f05270 */
[----:B------:R-:W5:Y:S01]  /*b580*/  SHFL.DOWN PT, R61, R126, 0x10, 0x1f ;  /* 0x0a001f007e3d7f89 */ /* 0x000f6200000e0000 */
[-C--:B------:R-:W-:Y:S01]  /*b590*/  FFMA.FTZ R57, R113, R56.reuse, R74 ;  /* 0x0000003871397223 */ /* 0x080fe2000001004a */
[----:B------:R-:W-:Y:S01]  /*b5a0*/  FFMA.FTZ R29, R46, R56, R29 ;  /* 0x000000382e1d7223 */ /* 0x000fe2000001001d */
[----:B------:R-:W-:Y:S02]  /*b5b0*/  FMUL.FTZ R56, R203, R173 ;  /* 0x000000adcb387220 */ /* 0x000fe40000410000 */
[----:B------:R-:W-:Y:S01]  /*b5c0*/  FADD.FTZ R104, R57, R104 ;  /* 0x0000006839687221 */ /* 0x000fe20000010000 */
[----:B------:R-:W-:Y:S01]  /*b5d0*/  FMUL.FTZ R57, R204, R174 ;  /* 0x000000aecc397220 */ /* 0x000fe20000410000 */
[----:B------:R-:W-:-:S03]  /*b5e0*/  FFMA.FTZ R56, R153, R85, R56 ;  /* 0x0000005599387223 */ /* 0x000fc60000010038 */
[----:B------:R-:W-:Y:S01]  /*b5f0*/  FFMA.FTZ R57, R154, R92, R57 ;  /* 0x0000005c9a397223 */ /* 0x000fe20000010039 */
[----:B------:R-:W-:Y:S01]  /*b600*/  @!P0 LOP3.LUT R71, R71, 0xf8, RZ, 0xc0, !PT ;  /* 0x000000f847478812 */ /* 0x000fe200078ec0ff */
[-C--:B------:R-:W-:Y:S02]  /*b610*/  FFMA.FTZ R31, R48, R56.reuse, R31 ;  /* 0x00000038301f7223 */ /* 0x080fe4000001001f */
[-C--:B------:R-:W-:Y:S01]  /*b620*/  FFMA.FTZ R24, R39, R57.reuse, R24 ;  /* 0x0000003927187223 */ /* 0x080fe20000010018 */
[----:B-1----:R-:W-:Y:S01]  /*b630*/  FADD.FTZ R60, R63, R62 ;  /* 0x0000003e3f3c7221 */ /* 0x002fe20000010000 */
[----:B------:R-:W-:Y:S01]  /*b640*/  FFMA.FTZ R62, R88, R57, R123 ;  /* 0x00000039583e7223 */ /* 0x000fe2000001007b */
[----:B------:R-:W-:Y:S01]  /*b650*/  FFMA.FTZ R57, R115, R56, R58 ;  /* 0x0000003873397223 */ /* 0x000fe2000001003a */
[----:B-----5:R-:W-:Y:S02]  /*b660*/  FADD.FTZ R61, R126, R61 ;  /* 0x0000003d7e3d7221 */ /* 0x020fe40000010000 */
[----:B------:R-:W-:Y:S01]  /*b670*/  FADD.FTZ R107, R62, R107 ;  /* 0x0000006b3e6b7221 */ /* 0x000fe20000010000 */
[----:B------:R-:W-:-:S02]  /*b680*/  FADD.FTZ R108, R57, R108 ;  /* 0x0000006c396c7221 */ /* 0x000fc40000010000 */
[----:B------:R1:W-:Y:S01]  /*b690*/  @!P0 STS.64 [R71+UR30+0xc608], R60 ;  /* 0x00c6083c47008988 */ /* 0x0003e20008000a1e */
[----:B------:R-:W-:Y:S06]  /*b6a0*/  BAR.SYNC.DEFER_BLOCKING 0x0 ;  /* 0x0000000000007b1d */ /* 0x000fec0000010000 */
[----:B------:R-:W-:Y:S05]  /*b6b0*/  @P2 BRA `(.L_x_5666) ;  /* 0x0000000000482947 */ /* 0x000fea0003800000 */
[----:B------:R-:W-:Y:S01]  /*b6c0*/  UISETP.NE.AND UP0, UPT, UR19, UR44, UPT ;  /* 0x0000002c1300728c */ /* 0x000fe2000bf05270 */
[----:B------:R-:W5:Y:S01]  /*b6d0*/  LDS.128 R56, [UR30+0xc610] ;  /* 0x00c6101eff387984 */ /* 0x000f620008000c00 */
[----:B------:R-:W-:Y:S01]  /*b6e0*/  ULEA UR9, UR8, UR30, 0x3 ;  /* 0x0000001e08097291 */ /* 0x000fe2000f8e18ff */
[----:B------:R-:W-:Y:S02]  /*b6f0*/  ISETP.GT.AND P0, PT, R119, 0xf, PT ;  /* 0x0000000f7700780c */ /* 0x000fe40003f04270 */
[----:B0-----:R-:W0:Y:S01]  /*b700*/  LDS.64 R64, [UR30+0xc620] ;  /* 0x00c6201eff407984 */ /* 0x001e220008000a00 */
        /* <DEDUP_REMOVED lines=13> */
.L_x_5666:
[----:B------:R-:W-:Y:S05]  /*b7e0*/  BSYNC.RECONVERGENT B0 ;  /* 0x0000000000007941 */ /* 0x000fea0003800200 */
.L_x_5665:
[----:B------:R-:W-:-:S04]  /*b7f0*/  UIADD3 UR8, UPT, UPT, UR8, 0x1, URZ ;  /* 0x0000000108087890 */ /* 0x000fc8000fffe0ff */
[----:B------:R-:W-:-:S09]  /*b800*/  UISETP.GE.AND UP0, UPT, UR8, UR45, UPT ;  /* 0x0000002d0800728c */ /* 0x000fd2000bf06270 */
[----:B------:R-:W-:Y:S05]  /*b810*/  BRA.U !UP0, `(.L_x_5667) ;  /* 0xffffff7508207547 */ /* 0x000fea000b83ffff */
.L_x_5571:
[----:B------:R-:W-:Y:S01]  /*b820*/  BAR.SYNC.DEFER_BLOCKING 0x0 ;  /* 0x0000000000007b1d */ /* 0x000fe20000010000 */
[----:B-1----:R-:W-:Y:S01]  /*b830*/  F2FP.BF16.F32.PACK_AB R7, R21, R30 ;  /* 0x0000001e1507723e */ /* 0x002fe200000010ff */
[----:B------:R-:W-:Y:S01]  /*b840*/  UIADD3 UR14, UPT, UPT, UR19, -0x1, URZ ;  /* 0xffffffff130e7890 */ /* 0x000fe2000fffe0ff */
[----:B------:R-:W-:Y:S01]  /*b850*/  F2FP.BF16.F32.PACK_AB R6, R22, R29 ;  /* 0x0000001d1606723e */ /* 0x000fe200000010ff */
[----:B------:R-:W-:Y:S01]  /*b860*/  FADD.FTZ R2, R121, R108 ;  /* 0x0000006c79027221 */ /* 0x000fe20000010000 */
[----:B------:R-:W-:-:S03]  /*b870*/  F2FP.BF16.F32.PACK_AB R5, R23, R32 ;  /* 0x000000201705723e */ /* 0x000fc600000010ff */
[----:B------:R-:W1:Y:S01]  /*b880*/  S2UR UR31, SR_CTAID.X ;  /* 0x00000000001f79c3 */ /* 0x000e620000002500 */
[----:B------:R-:W1:Y:S01]  /*b890*/  LDCU.64 UR34, c[0x0][0x4f8] ;  /* 0x00009f00ff2277ac */ /* 0x000e620008000a00 */
[----:B------:R-:W5:Y:S01]  /*b8a0*/  S2R R0, SR_TID.X ;  /* 0x0000000000007919 */ /* 0x000f620000002100 */
[----:B------:R-:W-:Y:S02]  /*b8b0*/  F2FP.BF16.F32.PACK_AB R4, R24, R31 ;  /* 0x0000001f1804723e */ /* 0x000fe400000010ff */
[----:B------:R-:W-:Y:S01]  /*b8c0*/  F2FP.BF16.F32.PACK_AB R23, R17, R26 ;  /* 0x0000001a1117723e */ /* 0x000fe200000010ff */
[----:B------:R-:W0:Y:S01]  /*b8d0*/  LDCU.64 UR36, c[0x0][0x500] ;  /* 0x0000a000ff2477ac */ /* 0x000e220008000a00 */
        /* <DEDUP_REMOVED lines=11> */
[----:B------:R-:W-:Y:S01]  /*b990*/  UIADD3 UR28, UP1, UPT, UR28, -0x2000, URZ ;  /* 0xffffe0001c1c7890 */ /* 0x000fe2000ff3e0ff */
[----:B------:R-:W-:Y:S01]  /*b9a0*/  F2FP.BF16.F32.PACK_AB R19, R89, R90 ;  /* 0x0000005a5913723e */ /* 0x000fe200000010ff */
[----:B------:R-:W-:Y:S01]  /*b9b0*/  STS.128 [R117+0x10], R20 ;  /* 0x0000101475007388 */ /* 0x000fe20000000c00 */
[----:B------:R-:W-:-:S03]  /*b9c0*/  NOP ;  /* 0x0000000000007918 */ /* 0x000fc60000000000 */
[----:B------:R-:W4:Y:S01]  /*b9d0*/  LDS.128 R8, [R118] ;  /* 0x0000000076087984 */ /* 0x000f220000000c00 */
[----:B-1----:R-:W-:Y:S01]  /*b9e0*/  UIMAD.WIDE.U32 UR12, UR31, UR34, UR8 ;  /* 0x000000221f0c72a5 */ /* 0x002fe2000f8e0008 */
[----:B------:R-:W-:Y:S01]  /*b9f0*/  F2FP.BF16.F32.PACK_AB R18, R91, R96 ;  /* 0x000000605b12723e */ /* 0x000fe200000010ff */
[----:B------:R-:W-:Y:S01]  /*ba00*/  UIADD3 UR24, UP2, UPT, UR24, -0x1000, URZ ;  /* 0xfffff00018187890 */ /* 0x000fe2000ff5e0ff */
[----:B------:R-:W1:Y:S01]  /*ba10*/  LDS.128 R12, [R118+0x200] ;  /* 0x00020000760c7984 */ /* 0x000e620000000c00 */
[----:B------:R-:W-:Y:S01]  /*ba20*/  UIMAD UR13, UR31, UR35, UR13 ;  /* 0x000000231f0d72a4 */ /* 0x000fe2000f8e020d */
[----:B-----5:R-:W-:Y:S01]  /*ba30*/  SHF.L.U32 R3, R0, 0x1, RZ ;  /* 0x0000000100037819 */ /* 0x020fe200000006ff */
[----:B---3--:R-:W-:Y:S01]  /*ba40*/  FADD.FTZ R7, R2, R107 ;  /* 0x0000006b02077221 */ /* 0x008fe20000010000 */
[----:B------:R-:W-:Y:S01]  /*ba50*/  LOP3.LUT R0, R0, 0x1f, RZ, 0xc0, !PT ;  /* 0x0000001f00007812 */ /* 0x000fe200078ec0ff */
[----:B0-----:R-:W-:Y:S01]  /*ba60*/  UIMAD.WIDE.U32 UR12, UR10, UR36, UR12 ;  /* 0x000000240a0c72a5 */ /* 0x001fe2000f8e000c */
[----:B------:R-:W-:Y:S01]  /*ba70*/  LOP3.LUT R3, R3, 0x7c0, RZ, 0xc0, !PT ;  /* 0x000007c003037812 */ /* 0x000fe200078ec0ff */
[----:B------:R-:W0:Y:S01]  /*ba80*/  LDCU.64 UR34, c[0x0][0x520] ;  /* 0x0000a400ff2277ac */ /* 0x000e220008000a00 */
[----:B------:R-:W-:Y:S01]  /*ba90*/  F2FP.BF16.F32.PACK_AB R17, R97, R98 ;  /* 0x000000626111723e */ /* 0x000fe200000010ff */
[----:B------:R-:W-:Y:S01]  /*baa0*/  FADD.FTZ R6, R7, R106 ;  /* 0x0000006a07067221 */ /* 0x000fe20000010000 */
[----:B------:R-:W-:Y:S01]  /*bab0*/  LOP3.LUT R2, R3, R0, RZ, 0xfc, !PT ;  /* 0x0000000003027212 */ /* 0x000fe200078efcff */
[----:B------:R-:W-:Y:S01]  /*bac0*/  UIMAD UR15, UR10, UR37, UR13 ;  /* 0x000000250a0f72a4 */ /* 0x000fe2000f8e020d */
[----:B------:R-:W-:Y:S01]  /*bad0*/  F2FP.BF16.F32.PACK_AB R16, R99, R100 ;  /* 0x000000646310723e */ /* 0x000fe200000010ff */
[----:B--2---:R-:W-:Y:S01]  /*bae0*/  ULEA UR13, UP0, UR12, UR38, 0x1 ;  /* 0x000000260c0d7291 */ /* 0x004fe2000f8008ff */
[----:B------:R-:W-:Y:S01]  /*baf0*/  FADD.FTZ R7, R6, R105 ;  /* 0x0000006906077221 */ /* 0x000fe20000010000 */
[----:B------:R-:W2:Y:S03]  /*bb00*/  LDCU.64 UR36, c[0x0][0x560] ;  /* 0x0000ac00ff2477ac */ /* 0x000ea60008000a00 */
[----:B------:R-:W-:Y:S01]  /*bb10*/  FADD.FTZ R104, R7, R104 ;  /* 0x0000006807687221 */ /* 0x000fe20000010000 */
[----:B------:R-:W-:Y:S01]  /*bb20*/  ULEA.HI.X UR12, UR12, UR39, UR15, 0x1, UP0 ;  /* 0x000000270c0c7291 */ /* 0x000fe200080f0c0f */
[----:B------:R-:W-:Y:S01]  /*bb30*/  MOV R4, UR13 ;  /* 0x0000000d00047c02 */ /* 0x000fe20008000f00 */
[----:B------:R-:W-:Y:S01]  /*bb40*/  UIADD3 UR22, UP3, UPT, UR22, -0x1000, URZ ;  /* 0xfffff00016167890 */ /* 0x000fe2000ff7e0ff */
[----:B------:R-:W-:Y:S01]  /*bb50*/  FADD.FTZ R103, R104, R103 ;  /* 0x0000006768677221 */ /* 0x000fe20000010000 */
[----:B------:R-:W-:-:S02]  /*bb60*/  UIADD3 UR20, UP4, UPT, UR20, -0x1000, URZ ;  /* 0xfffff00014147890 */ /* 0x000fc4000ff9e0ff */
[----:B------:R-:W-:Y:S01]  /*bb70*/  MOV R5, UR12 ;  /* 0x0000000c00057c02 */ /* 0x000fe20008000f00 */
[----:B------:R-:W-:Y:S01]  /*bb80*/  FADD.FTZ R102, R103, R102 ;  /* 0x0000006667667221 */ /* 0x000fe20000010000 */
[----:B------:R-:W-:Y:S02]  /*bb90*/  UIADD3.X UR29, UPT, UPT, UR29, -0x1, URZ, UP1, !UPT ;  /* 0xffffffff1d1d7890 */ /* 0x000fe40008ffe4ff */
[----:B------:R-:W-:Y:S01]  /*bba0*/  UIADD3.X UR25, UPT, UPT, UR25, -0x1, URZ, UP2, !UPT ;  /* 0xffffffff19197890 */ /* 0x000fe200097fe4ff */
[----:B------:R-:W-:Y:S01]  /*bbb0*/  IMAD.WIDE.U32 R4, R2, 0x10, R4 ;  /* 0x0000001002047825 */ /* 0x000fe200078e0004 */
[----:B------:R-:W3:Y:S03]  /*bbc0*/  LDCU.64 UR12, c[0x0][0x518] ;  /* 0x0000a300ff0c77ac */ /* 0x000ee60008000a00 */
[----:B------:R-:W-:Y:S01]  /*bbd0*/  FADD.FTZ R101, R102, R101 ;  /* 0x0000006566657221 */ /* 0x000fe20000010000 */
[----:B------:R-:W-:Y:S01]  /*bbe0*/  UIADD3.X UR23, UPT, UPT, UR23, -0x1, URZ, UP3, !UPT ;  /* 0xffffffff17177890 */ /* 0x000fe20009ffe4ff */
[----:B----4-:R-:W-:Y:S02]  /*bbf0*/  STG.E.128 desc[UR32][R4.64], R8 ;  /* 0x0000000804007986 */ /* 0x010fe4000c101d20 */
[----:B------:R-:W-:Y:S01]  /*bc00*/  FADD.FTZ R100, R101, R100 ;  /* 0x0000006465647221 */ /* 0x000fe20000010000 */
[----:B------:R-:W-:Y:S01]  /*bc10*/  UIADD3.X UR21, UPT, UPT, UR21, -0x1, URZ, UP4, !UPT ;  /* 0xffffffff15157890 */ /* 0x000fe2000a7fe4ff */
[----:B-1----:R1:W-:Y:S02]  /*bc20*/  STG.E.128 desc[UR32][R4.64+0x200], R12 ;  /* 0x0002000c04007986 */ /* 0x0023e4000c101d20 */
[----:B------:R-:W-:Y:S01]  /*bc30*/  FADD.FTZ R99, R100, R99 ;  /* 0x0000006364637221 */ /* 0x000fe20000010000 */
[----:B------:R-:W-:Y:S03]  /*bc40*/  BAR.SYNC.DEFER_BLOCKING 0x0 ;  /* 0x0000000000007b1d */ /* 0x000fe60000010000 */
[----:B------:R-:W-:Y:S01]  /*bc50*/  FADD.FTZ R98, R99, R98 ;  /* 0x0000006263627221 */ /* 0x000fe20000010000 */
[----:B---3--:R-:W-:-:S03]  /*bc60*/  UIMAD.WIDE.U32 UR8, UR31, UR12, UR8 ;  /* 0x0000000c1f0872a5 */ /* 0x008fc6000f8e0008 */
[----:B------:R-:W-:Y:S01]  /*bc70*/  FADD.FTZ R97, R98, R97 ;  /* 0x0000006162617221 */ /* 0x000fe20000010000 */
[----:B------:R-:W-:-:S03]  /*bc80*/  UIMAD UR9, UR31, UR13, UR9 ;  /* 0x0000000d1f0972a4 */ /* 0x000fc6000f8e0209 */
[----:B------:R-:W-:Y:S01]  /*bc90*/  FADD.FTZ R96, R97, R96 ;  /* 0x0000006061607221 */ /* 0x000fe20000010000 */
[----:B0-----:R-:W-:-:S03]  /*bca0*/  UIMAD.WIDE.U32 UR8, UR10, UR34, UR8 ;  /* 0x000000220a0872a5 */ /* 0x001fc6000f8e0008 */
[----:B------:R-:W-:Y:S01]  /*bcb0*/  FADD.FTZ R91, R96, R91 ;  /* 0x0000005b605b7221 */ /* 0x000fe20000010000 */
[----:B------:R-:W-:-:S03]  /*bcc0*/  UIMAD UR12, UR10, UR35, UR9 ;  /* 0x000000230a0c72a4 */ /* 0x000fc6000f8e0209 */
[----:B------:R-:W-:Y:S01]  /*bcd0*/  FADD.FTZ R90, R91, R90 ;  /* 0x0000005a5b5a7221 */ /* 0x000fe20000010000 */
[----:B--2---:R-:W-:-:S03]  /*bce0*/  ULEA UR9, UP0, UR8, UR36, 0x1 ;  /* 0x0000002408097291 */ /* 0x004fc6000f8008ff */
[----:B------:R-:W-:Y:S01]  /*bcf0*/  FADD.FTZ R121, R90, R89 ;  /* 0x000000595a797221 */ /* 0x000fe20000010000 */
[----:B------:R-:W-:Y:S01]  /*bd00*/  ULEA.HI.X UR8, UR8, UR37, UR12, 0x1, UP0 ;  /* 0x0000002508087291 */ /* 0x000fe200080f0c0c */
[----:B------:R-:W-:Y:S01]  /*bd10*/  STS.128 [R117], R108 ;  /* 0x0000006c75007388 */ /* 0x000fe20000000c00 */
[----:B-1----:R-:W-:Y:S01]  /*bd20*/  MOV R4, UR9 ;  /* 0x0000000900047c02 */ /* 0x002fe20008000f00 */
        /* <DEDUP_REMOVED lines=13> */
.L_x_5569:
        /* <DEDUP_REMOVED lines=44> */
.L_x_5670:
[----:B------:R-:W-:Y:S05]  /*c0c0*/  BSYNC.RECONVERGENT B0 ;  /* 0x0000000000007941 */ /* 0x000fea0003800200 */
.L_x_5669:
        /* <DEDUP_REMOVED lines=42> */
.L_x_5672:
[----:B------:R-:W-:Y:S05]  /*c370*/  BSYNC.RECONVERGENT B0 ;  /* 0x0000000000007941 */ /* 0x000fea0003800200 */
.L_x_5671:
[----:B------:R-:W-:Y:S05]  /*c380*/  @P0 EXIT ;  /* 0x000000000000094d */ /* 0x000fea0003800000 */
[----:B------:R-:W3:Y:S01]  /*c390*/  S2UR UR8, SR_CgaCtaId ;  /* 0x00000000000879c3 */ /* 0x000ee20000008800 */
[----:B------:R-:W4:Y:S01]  /*c3a0*/  LDCU.64 UR6, c[0x0][0x4a8] ;  /* 0x00009500ff0677ac */ /* 0x000f220008000a00 */
[----:B01----:R-:W-:Y:S01]  /*c3b0*/  MOV R7, R10 ;  /* 0x0000000a00077202 */ /* 0x003fe20000000f00 */
[----:B------:R-:W0:Y:S01]  /*c3c0*/  LDCU UR9, c[0x0][0x360] ;  /* 0x00006c00ff0977ac */ /* 0x000e220008000800 */
[----:B------:R-:W1:Y:S01]  /*c3d0*/  LDCU.64 UR12, c[0x0][0x4b0] ;  /* 0x00009600ff0c77ac */ /* 0x000e620008000a00 */
[----:B------:R-:W0:Y:S01]  /*c3e0*/  LDCU.64 UR14, c[0x0][0x530] ;  /* 0x0000a600ff0e77ac */ /* 0x000e220008000a00 */
[----:B----4-:R-:W-:-:S03]  /*c3f0*/  UIMAD.WIDE.U32 UR4, UR10, UR6, URZ ;  /* 0x000000060a0472a5 */ /* 0x010fc6000f8e00ff */
[----:B------:R-:W-:Y:S01]  /*c400*/  UMOV UR6, 0x400 ;  /* 0x0000040000067882 */ /* 0x000fe20000000000 */
[----:B------:R-:W-:Y:S02]  /*c410*/  UIMAD UR10, UR10, UR7, UR5 ;  /* 0x000000070a0a72a4 */ /* 0x000fe4000f8e0205 */
[----:B01-3--:R-:W-:-:S12]  /*c420*/  ULEA UR6, UR8, UR6, 0x18 ;  /* 0x0000000608067291 */ /* 0x00bfd8000f8ec0ff */
.L_x_5673:
[C---:B------:R-:W-:Y:S02]  /*c430*/  LEA R0, R7.reuse, UR6, 0x3 ;  /* 0x0000000607007c11 */ /* 0x040fe4000f8e18ff */
[----:B------:R-:W-:Y:S02]  /*c440*/  SHF.R.S32.HI R4, RZ, 0x1f, R7 ;  /* 0x0000001fff047819 */ /* 0x000fe40000011407 */
[----:B0-2---:R-:W-:Y:S01]  /*c450*/  MOV R2, UR4 ;  /* 0x0000000400027c02 */ /* 0x005fe20008000f00 */
        /* <DEDUP_REMOVED lines=16> */
.L_x_5576:
[----:B------:R-:W-:Y:S01]  /*c560*/  HFMA2 R232, -RZ, RZ, 0, 5.9604644775390625e-08 ;  /* 0x00000001ffe87431 */ /* 0x000fe200000001ff */
[----:B------:R-:W-:Y:S02]  /*c570*/  MOV R235, R69 ;  /* 0x0000004500eb7202 */ /* 0x000fe40000000f00 */
[----:B------:R-:W-:Y:S02]  /*c580*/  MOV R233, RZ ;  /* 0x000000ff00e97202 */ /* 0x000fe40000000f00 */
[----:B------:R-:W-:-:S07]  /*c590*/  MOV R240, 0xffffffff ;  /* 0xffffffff00f07802 */ /* 0x000fce0000000f00 */
[----:B01---5:R-:W-:Y:S05]  /*c5a0*/  WARPSYNC.COLLECTIVE R240, `(.L_x_5674) ;  /* 0x00000000f0087348 */ /* 0x023fea0003c00000 */
[----:B------:R2:W3:Y:S02]  /*c5b0*/  SHFL.UP P6, R238, R235, R232, R233 ;  /* 0x040000e8ebee7389 */ /* 0x0004e400000c00e9 */
[----:B0123-5:R-:W-:Y:S05]  /*c5c0*/  ENDCOLLECTIVE ;  /* 0x000000000000791b */ /* 0x02ffea0003800000 */
.L_x_5674:
[----:B------:R-:W-:Y:S02]  /*c5d0*/  MOV R235, R68 ;  /* 0x0000004400eb7202 */ /* 0x000fe40000000f00 */
[----:B------:R-:W-:-:S07]  /*c5e0*/  MOV R234, R238 ;  /* 0x000000ee00ea7202 */ /* 0x000fce0000000f00 */
[----:B------:R-:W-:Y:S05]  /*c5f0*/  WARPSYNC.COLLECTIVE R240, `(.L_x_5675) ;  /* 0x00000000f0087348 */ /* 0x000fea0003c00000 */
[----:B------:R0:W1:Y:S02]  /*c600*/  SHFL.UP P6, R238, R235, R232, R233 ;  /* 0x040000e8ebee7389 */ /* 0x00006400000c00e9 */
[----:B01----:R-:W-:Y:S05]  /*c610*/  ENDCOLLECTIVE ;  /* 0x000000000000791b */ /* 0x003fea0003800000 */
.L_x_5675:
[----:B------:R-:W-:Y:S02]  /*c620*/  MOV R235, R70 ;  /* 0x0000004600eb7202 */ /* 0x000fe40000000f00 */
[----:B------:R-:W-:-:S07]  /*c630*/  MOV R236, R238 ;  /* 0x000000ee00ec7202 */ /* 0x000fce0000000f00 */
[----:B------:R-:W-:Y:S05]  /*c640*/  WARPSYNC.COLLECTIVE R240, `(.L_x_5676) ;  /* 0x00000000f0087348 */ /* 0x000fea0003c00000 */
[----:B------:R0:W1:Y:S02]  /*c650*/  SHFL.UP P6, R238, R235, R232, R233 ;  /* 0x040000e8ebee7389 */ /* 0x00006400000c00e9 */
[----:B01----:R-:W-:Y:S05]  /*c660*/  ENDCOLLECTIVE ;  /* 0x000000000000791b */ /* 0x003fea0003800000 */
.L_x_5676:
[----:B------:R-:W-:Y:S02]  /*c670*/  MOV R235, R71 ;  /* 0x0000004700eb7202 */ /* 0x000fe40000000f00 */
[----:B------:R-:W-:-:S07]  /*c680*/  MOV R237, R238 ;  /* 0x000000ee00ed7202 */ /* 0x000fce0000000f00 */
[----:B------:R-:W-:Y:S05]  /*c690*/  WARPSYNC.COLLECTIVE R240, `(.L_x_5677) ;  /* 0x00000000f0087348 */ /* 0x000fea0003c00000 */
[----:B------:R0:W1:Y:S02]  /*c6a0*/  SHFL.UP P6, R238, R235, R232, R233 ;  /* 0x040000e8ebee7389 */ /* 0x00006400000c00e9 */
[----:B01----:R-:W-:Y:S05]  /*c6b0*/  ENDCOLLECTIVE ;  /* 0x000000000000791b */ /* 0x003fea0003800000 */
.L_x_5677:
        /* <DEDUP_REMOVED lines=15> */
.L_x_5678:
[----:B------:R-:W-:Y:S02]  /*c7b0*/  MOV R235, R68 ;  /* 0x0000004400eb7202 */ /* 0x000fe40000000f00 */
[----:B------:R-:W-:-:S07]  /*c7c0*/  MOV R234, R238 ;  /* 0x000000ee00ea7202 */ /* 0x000fce0000000f00 */
[----:B------:R-:W-:Y:S05]  /*c7d0*/  WARPSYNC.COLLECTIVE R240, `(.L_x_5679) ;  /* 0x00000000f0087348 */ /* 0x000fea0003c00000 */
[----:B------:R0:W1:Y:S02]  /*c7e0*/  SHFL.UP P6, R238, R235, R232, R233 ;  /* 0x040000e8ebee7389 */ /* 0x00006400000c00e9 */
[----:B01----:R-:W-:Y:S05]  /*c7f0*/  ENDCOLLECTIVE ;  /* 0x000000000000791b */ /* 0x003fea0003800000 */
.L_x_5679:
[----:B------:R-:W-:Y:S02]  /*c800*/  MOV R235, R70 ;  /* 0x0000004600eb7202 */ /* 0x000fe40000000f00 */
[----:B------:R-:W-:-:S07]  /*c810*/  MOV R236, R238 ;  /* 0x000000ee00ec7202 */ /* 0x000fce0000000f00 */
[----:B------:R-:W-:Y:S05]  /*c820*/  WARPSYNC.COLLECTIVE R240, `(.L_x_5680) ;  /* 0x00000000f0087348 */ /* 0x000fea0003c00000 */
[----:B------:R0:W1:Y:S02]  /*c830*/  SHFL.UP P6, R238, R235, R232, R233 ;  /* 0x040000e8ebee7389 */ /* 0x00006400000c00e9 */
[----:B01----:R-:W-:Y:S05]  /*c840*/  ENDCOLLECTIVE ;  /* 0x000000000000791b */ /* 0x003fea0003800000 */
.L_x_5680:
[----:B------:R-:W-:Y:S02]  /*c850*/  MOV R235, R71 ;  /* 0x0000004700eb7202 */ /* 0x000fe40000000f00 */
[----:B------:R-:W-:-:S07]  /*c860*/  MOV R237, R238 ;  /* 0x000000ee00ed7202 */ /* 0x000fce0000000f00 */
[----:B------:R-:W-:Y:S05]  /*c870*/  WARPSYNC.COLLECTIVE R240, `(.L_x_5681) ;  /* 0x00000000f0087348 */ /* 0x000fea0003c00000 */
[----:B------:R0:W1:Y:S02]  /*c880*/  SHFL.UP P6, R238, R235, R232, R233 ;  /* 0x040000e8ebee7389 */ /* 0x00006400000c00e9 */
[----:B01----:R-:W-:Y:S05]  /*c890*/  ENDCOLLECTIVE ;  /* 0x000000000000791b */ /* 0x003fea0003800000 */
.L_x_5681:
        /* <DEDUP_REMOVED lines=15> */
.L_x_5682:
[----:B------:R-:W-:Y:S02]  /*c990*/  MOV R235, R68 ;  /* 0x0000004400eb7202 */ /* 0x000fe40000000f00 */
[----:B------:R-:W-:-:S07]  /*c9a0*/  MOV R234, R238 ;  /* 0x000000ee00ea7202 */ /* 0x000fce0000000f00 */
[----:B------:R-:W-:Y:S05]  /*c9b0*/  WARPSYNC.COLLECTIVE R240, `(.L_x_5683) ;  /* 0x00000000f0087348 */ /* 0x000fea0003c00000 */
[----:B------:R0:W1:Y:S02]  /*c9c0*/  SHFL.UP P6, R238, R235, R232, R233 ;  /* 0x040000e8ebee7389 */ /* 0x00006400000c00e9 */
[----:B01----:R-:W-:Y:S05]  /*c9d0*/  ENDCOLLECTIVE ;  /* 0x000000000000791b */ /* 0x003fea0003800000 */
.L_x_5683:
[----:B------:R-:W-:Y:S02]  /*c9e0*/  MOV R235, R70 ;  /* 0x0000004600eb7202 */ /* 0x000fe40000000f00 */
[----:B------:R-:W-:-:S07]  /*c9f0*/  MOV R236, R238 ;  /* 0x000000ee00ec7202 */ /* 0x000fce0000000f00 */
[----:B------:R-:W-:Y:S05]  /*ca00*/  WARPSYNC.COLLECTIVE R240, `(.L_x_5684) ;  /* 0x00000000f0087348 */ /* 0x000fea0003c00000 */
[----:B------:R0:W1:Y:S02]  /*ca10*/  SHFL.UP P6, R238, R235, R232, R233 ;  /* 0x040000e8ebee7389 */ /* 0x00006400000c00e9 */
[----:B01----:R-:W-:Y:S05]  /*ca20*/  ENDCOLLECTIVE ;  /* 0x000000000000791b */ /* 0x003fea0003800000 */
.L_x_5684:
[----:B------:R-:W-:Y:S02]  /*ca30*/  MOV R235, R71 ;  /* 0x0000004700eb7202 */ /* 0x000fe40000000f00 */
[----:B------:R-:W-:-:S07]  /*ca40*/  MOV R237, R238 ;  /* 0x000000ee00ed7202 */ /* 0x000fce0000000f00 */
[----:B------:R-:W-:Y:S05]  /*ca50*/  WARPSYNC.COLLECTIVE R240, `(.L_x_5685) ;  /* 0x00000000f0087348 */ /* 0x000fea0003c00000 */
[----:B------:R0:W1:Y:S02]  /*ca60*/  SHFL.UP P6, R238, R235, R232, R233 ;  /* 0x040000e8ebee7389 */ /* 0x00006400000c00e9 */
[----:B01----:R-:W-:Y:S05]  /*ca70*/  ENDCOLLECTIVE ;  /* 0x000000000000791b */ /* 0x003fea0003800000 */
.L_x_5685:
        /* <DEDUP_REMOVED lines=15> */
.L_x_5686:
[----:B------:R-:W-:Y:S02]  /*cb70*/  MOV R235, R68 ;  /* 0x0000004400eb7202 */ /* 0x000fe40000000f00 */
[----:B------:R-:W-:-:S07]  /*cb80*/  MOV R234, R238 ;  /* 0x000000ee00ea7202 */ /* 0x000fce0000000f00 */
[----:B------:R-:W-:Y:S05]  /*cb90*/  WARPSYNC.COLLECTIVE R240, `(.L_x_5687) ;  /* 0x00000000f0087348 */ /* 0x000fea0003c00000 */
[----:B------:R0:W1:Y:S02]  /*cba0*/  SHFL.UP P6, R238, R235, R232, R233 ;  /* 0x040000e8ebee7389 */ /* 0x00006400000c00e9 */
[----:B01----:R-:W-:Y:S05]  /*cbb0*/  ENDCOLLECTIVE ;  /* 0x000000000000791b */ /* 0x003fea0003800000 */
.L_x_5687:
[----:B------:R-:W-:Y:S02]  /*cbc0*/  MOV R235, R70 ;  /* 0x0000004600eb7202 */ /* 0x000fe40000000f00 */
[----:B------:R-:W-:-:S07]  /*cbd0*/  MOV R236, R238 ;  /* 0x000000ee00ec7202 */ /* 0x000fce0000000f00 */
[----:B------:R-:W-:Y:S05]  /*cbe0*/  WARPSYNC.COLLECTIVE R240, `(.L_x_5688) ;  /* 0x00000000f0087348 */ /* 0x000fea0003c00000 */
[----:B------:R0:W1:Y:S02]  /*cbf0*/  SHFL.UP P6, R238, R235, R232, R233 ;  /* 0x040000e8ebee7389 */ /* 0x00006400000c00e9 */
[----:B01----:R-:W-:Y:S05]  /*cc00*/  ENDCOLLECTIVE ;  /* 0x000000000000791b */ /* 0x003fea0003800000 */
.L_x_5688:
[----:B------:R-:W-:Y:S02]  /*cc10*/  MOV R235, R71 ;  /* 0x0000004700eb7202 */ /* 0x000fe40000000f00 */
[----:B------:R-:W-:-:S07]  /*cc20*/  MOV R237, R238 ;  /* 0x000000ee00ed7202 */ /* 0x000fce0000000f00 */
[----:B------:R-:W-:Y:S05]  /*cc30*/  WARPSYNC.COLLECTIVE R240, `(.L_x_5689) ;  /* 0x00000000f0087348 */ /* 0x000fea0003c00000 */
[----:B------:R0:W1:Y:S02]  /*cc40*/  SHFL.UP P6, R238, R235, R232, R233 ;  /* 0x040000e8ebee7389 */ /* 0x00006400000c00e9 */
[----:B01----:R-:W-:Y:S05]  /*cc50*/  ENDCOLLECTIVE ;  /* 0x000000000000791b */ /* 0x003fea0003800000 */
.L_x_5689:
        /* <DEDUP_REMOVED lines=15> */
.L_x_5690:
[----:B------:R-:W-:Y:S02]  /*cd50*/  MOV R235, R68 ;  /* 0x0000004400eb7202 */ /* 0x000fe40000000f00 */
[----:B------:R-:W-:-:S07]  /*cd60*/  MOV R234, R238 ;  /* 0x000000ee00ea7202 */ /* 0x000fce0000000f00 */
[----:B------:R-:W-:Y:S05]  /*cd70*/  WARPSYNC.COLLECTIVE R240, `(.L_x_5691) ;  /* 0x00000000f0087348 */ /* 0x000fea0003c00000 */
[----:B------:R0:W1:Y:S02]  /*cd80*/  SHFL.UP P6, R238, R235, R232, R233 ;  /* 0x040000e8ebee7389 */ /* 0x00006400000c00e9 */
[----:B01----:R-:W-:Y:S05]  /*cd90*/  ENDCOLLECTIVE ;  /* 0x000000000000791b */ /* 0x003fea0003800000 */
.L_x_5691:
[----:B------:R-:W-:Y:S02]  /*cda0*/  MOV R235, R70 ;  /* 0x0000004600eb7202 */ /* 0x000fe40000000f00 */
[----:B------:R-:W-:-:S07]  /*cdb0*/  MOV R236, R238 ;  /* 0x000000ee00ec7202 */ /* 0x000fce0000000f00 */
[----:B------:R-:W-:Y:S05]  /*cdc0*/  WARPSYNC.COLLECTIVE R240, `(.L_x_5692) ;  /* 0x00000000f0087348 */ /* 0x000fea0003c00000 */
[----:B------:R0:W1:Y:S02]  /*cdd0*/  SHFL.UP P6, R238, R235, R232, R233 ;  /* 0x040000e8ebee7389 */ /* 0x00006400000c00e9 */
[----:B01----:R-:W-:Y:S05]  /*cde0*/  ENDCOLLECTIVE ;  /* 0x000000000000791b */ /* 0x003fea0003800000 */
.L_x_5692:
[----:B------:R-:W-:Y:S02]  /*cdf0*/  MOV R235, R71 ;  /* 0x0000004700eb7202 */ /* 0x000fe40000000f00 */
[----:B------:R-:W-:-:S07]  /*ce00*/  MOV R237, R238 ;  /* 0x000000ee00ed7202 */ /* 0x000fce0000000f00 */
[----:B------:R-:W-:Y:S05]  /*ce10*/  WARPSYNC.COLLECTIVE R240, `(.L_x_5693) ;  /* 0x00000000f0087348 */ /* 0x000fea0003c00000 */
[----:B------:R0:W1:Y:S02]  /*ce20*/  SHFL.UP P6, R238, R235, R232, R233 ;  /* 0x040000e8ebee7389 */ /* 0x00006400000c00e9 */
[----:B01----:R-:W-:Y:S05]  /*ce30*/  ENDCOLLECTIVE ;  /* 0x000000000000791b */ /* 0x003fea0003800000 */
.L_x_5693:
[----:B------:R-:W-:Y:S05]  /*ce40*/  BRA `(.L_x_5694) ;  /* 0xffffff8400d47947 */ /* 0x000fea000383ffff */
.L_x_5577:
        /* <DEDUP_REMOVED lines=8> */
.L_x_5696:
[----:B------:R-:W-:Y:S05]  /*ced0*/  BSYNC B0 ;  /* 0x0000000000007941 */ /* 0x000fea0003800000 */
.L_x_5695:
[----:B------:R-:W-:Y:S05]  /*cee0*/  BRA `(.L_x_5697) ;  /* 0xffffff8400e07947 */ /* 0x000fea000383ffff */
.L_x_5578:
        /* <DEDUP_REMOVED lines=8> */
.L_x_5699:
[----:B------:R-:W-:Y:S05]  /*cf70*/  BSYNC B0 ;  /* 0x0000000000007941 */ /* 0x000fea0003800000 */
.L_x_5698:
[----:B------:R-:W-:Y:S05]  /*cf80*/  BRA `(.L_x_5700) ;  /* 0xffffff8400c07947 */ /* 0x000fea000383ffff */
.L_x_5579:
        /* <DEDUP_REMOVED lines=8> */
.L_x_5702:
[----:B------:R-:W-:Y:S05]  /*d010*/  BSYNC B0 ;  /* 0x0000000000007941 */ /* 0x000fea0003800000 */
.L_x_5701:
[----:B------:R-:W-:Y:S05]  /*d020*/  BRA `(.L_x_5703) ;  /* 0xffffff8400a07947 */ /* 0x000fea000383ffff */
.L_x_5580:
        /* <DEDUP_REMOVED lines=8> */
.L_x_5705:
[----:B------:R-:W-:Y:S05]  /*d0b0*/  BSYNC B0 ;  /* 0x0000000000007941 */ /* 0x000fea0003800000 */
.L_x_5704:
[----:B------:R-:W-:Y:S05]  /*d0c0*/  BRA `(.L_x_5706) ;  /* 0xffffff8400807947 */ /* 0x000fea000383ffff */
.L_x_5581:
        /* <DEDUP_REMOVED lines=8> */
.L_x_5708:
[----:B------:R-:W-:Y:S05]  /*d150*/  BSYNC B0 ;  /* 0x0000000000007941 */ /* 0x000fea0003800000 */
.L_x_5707:
        /* <DEDUP_REMOVED lines=9> */
.L_x_5709:
[----:B------:R-:W-:Y:S02]  /*d1f0*/  MOV R237, 0x1f ;  /* 0x0000001f00ed7802 */ /* 0x000fe40000000f00 */
[----:B------:R-:W-:Y:S02]  /*d200*/  MOV R235, R70 ;  /* 0x0000004600eb7202 */ /* 0x000fe40000000f00 */
[----:B------:R-:W-:-:S07]  /*d210*/  MOV R243, R238 ;  /* 0x000000ee00f37202 */ /* 0x000fce0000000f00 */
[----:B------:R-:W-:Y:S05]  /*d220*/  WARPSYNC.COLLECTIVE R240, `(.L_x_5710) ;  /* 0x00000000f0087348 */ /* 0x000fea0003c00000 */
[----:B------:R0:W1:Y:S02]  /*d230*/  SHFL.UP P6, R238, R235, R232, R233 ;  /* 0x040000e8ebee7389 */ /* 0x00006400000c00e9 */
[----:B01----:R-:W-:Y:S05]  /*d240*/  ENDCOLLECTIVE ;  /* 0x000000000000791b */ /* 0x003fea0003800000 */
.L_x_5710:
[----:B------:R-:W-:Y:S02]  /*d250*/  MOV R235, R71 ;  /* 0x0000004700eb7202 */ /* 0x000fe40000000f00 */
[----:B------:R-:W-:-:S07]  /*d260*/  MOV R70, R238 ;  /* 0x000000ee00467202 */ /* 0x000fce0000000f00 */
[----:B------:R-:W-:Y:S05]  /*d270*/  WARPSYNC.COLLECTIVE R240, `(.L_x_5711) ;  /* 0x00000000f0087348 */ /* 0x000fea0003c00000 */
[----:B------:R0:W1:Y:S02]  /*d280*/  SHFL.UP P6, R238, R235, R232, R233 ;  /* 0x040000e8ebee7389 */ /* 0x00006400000c00e9 */
[----:B01----:R-:W-:Y:S05]  /*d290*/  ENDCOLLECTIVE ;  /* 0x000000000000791b */ /* 0x003fea0003800000 */
.L_x_5711:
[----:B------:R-:W-:Y:S01]  /*d2a0*/  MOV R71, R238 ;  /* 0x000000ee00477202 */ /* 0x000fe20000000f00 */
[----:B------:R-:W-:-:S07]  /*d2b0*/  HFMA2 R238, -RZ, RZ, 0, 0 ;  /* 0x00000000ffee7431 */ /* 0x000fce00000001ff */
[----:B------:R-:W-:Y:S05]  /*d2c0*/  WARPSYNC.COLLECTIVE R240, `(.L_x_5712) ;  /* 0x00000000f0087348 */ /* 0x000fea0003c00000 */
[----:B------:R0:W1:Y:S02]  /*d2d0*/  SHFL.IDX P3, R241, R239, R238, R237 ;  /* 0x000000eeeff17389 */ /* 0x00006400000600ed */
[----:B01----:R-:W-:Y:S05]  /*d2e0*/  ENDCOLLECTIVE ;  /* 0x000000000000791b */ /* 0x003fea0003800000 */
.L_x_5712:
[----:B------:R-:W-:Y:S02]  /*d2f0*/  MOV R239, R73 ;  /* 0x0000004900ef7202 */ /* 0x000fe40000000f00 */
[----:B------:R-:W-:-:S07]  /*d300*/  MOV R72, R241 ;  /* 0x000000f100487202 */ /* 0x000fce0000000f00 */
[----:B------:R-:W-:Y:S05]  /*d310*/  WARPSYNC.COLLECTIVE R240, `(.L_x_5713) ;  /* 0x00000000f0087348 */ /* 0x000fea0003c00000 */
[----:B------:R0:W1:Y:S02]  /*d320*/  SHFL.IDX P3, R241, R239, R238, R237 ;  /* 0x000000eeeff17389 */ /* 0x00006400000600ed */
[----:B01----:R-:W-:Y:S05]  /*d330*/  ENDCOLLECTIVE ;  /* 0x000000000000791b */ /* 0x003fea0003800000 */
.L_x_5713:
[----:B------:R-:W-:Y:S02]  /*d340*/  MOV R239, R74 ;  /* 0x0000004a00ef7202 */ /* 0x000fe40000000f00 */
[----:B------:R-:W-:-:S07]  /*d350*/  MOV R232, R241 ;  /* 0x000000f100e87202 */ /* 0x000fce0000000f00 */
[----:B------:R-:W-:Y:S05]  /*d360*/  WARPSYNC.COLLECTIVE R240, `(.L_x_5714) ;  /* 0x00000000f0087348 */ /* 0x000fea0003c00000 */
[----:B------:R0:W1:Y:S02]  /*d370*/  SHFL.IDX P3, R241, R239, R238, R237 ;  /* 0x000000eeeff17389 */ /* 0x00006400000600ed */
[----:B01----:R-:W-:Y:S05]  /*d380*/  ENDCOLLECTIVE ;  /* 0x000000000000791b */ /* 0x003fea0003800000 */
.L_x_5714:
[----:B------:R-:W-:Y:S02]  /*d390*/  MOV R239, R75 ;  /* 0x0000004b00ef7202 */ /* 0x000fe40000000f00 */
[----:B------:R-:W-:-:S07]  /*d3a0*/  MOV R74, R241 ;  /* 0x000000f1004a7202 */ /* 0x000fce0000000f00 */
[----:B------:R-:W-:Y:S05]  /*d3b0*/  WARPSYNC.COLLECTIVE R240, `(.L_x_5715) ;  /* 0x00000000f0087348 */ /* 0x000fea0003c00000 */
[----:B------:R0:W1:Y:S02]  /*d3c0*/  SHFL.IDX P3, R241, R239, R238, R237 ;  /* 0x000000eeeff17389 */ /* 0x00006400000600ed */
[----:B01----:R-:W-:Y:S05]  /*d3d0*/  ENDCOLLECTIVE ;  /* 0x000000000000791b */ /* 0x003fea0003800000 */
.L_x_5715:
[----:B------:R-:W-:Y:S01]  /*d3e0*/  MOV R75, R241 ;  /* 0x000000f1004b7202 */ /* 0x000fe20000000f00 */
[----:B------:R-:W-:Y:S06]  /*d3f0*/  BRA `(.L_x_5716) ;  /* 0xffffff8000dc7947 */ /* 0x000fec000383ffff */
.L_x_5583:
[----:B------:R-:W-:Y:S01]  /*d400*/  HFMA2 R74, -RZ, RZ, 0, 5.9604644775390625e-08 ;  /* 0x00000001ff4a7431 */ /* 0x000fe200000001ff */
[----:B------:R-:W-:Y:S02]  /*d410*/  MOV R251, R249 ;  /* 0x000000f900fb7202 */ /* 0x000fe40000000f00 */
[----:B------:R-:W-:Y:S02]  /*d420*/  MOV R241, 0x1f ;  /* 0x0000001f00f17802 */ /* 0x000fe40000000f00 */
[----:B------:R-:W-:-:S07]  /*d430*/  MOV R240, 0xffffffff ;  /* 0xffffffff00f07802 */ /* 0x000fce0000000f00 */
[----:B0-----:R-:W-:Y:S05]  /*d440*/  WARPSYNC.COLLECTIVE R240, `(.L_x_5717) ;  /* 0x00000000f0087348 */ /* 0x001fea0003c00000 */
[----:B------:R1:W2:Y:S02]  /*d450*/  SHFL.DOWN P0, R245, R251, R74, R241 ;  /* 0x0800004afbf57389 */ /* 0x0002a400000000f1 */
[----:B012---:R-:W-:Y:S05]  /*d460*/  ENDCOLLECTIVE ;  /* 0x000000000000791b */ /* 0x007fea0003800000 */
.L_x_5717:
[----:B------:R-:W-:Y:S02]  /*d470*/  MOV R251, R250 ;  /* 0x000000fa00fb7202 */ /* 0x000fe40000000f00 */
[----:B------:R-:W-:-:S07]  /*d480*/  MOV R72, R245 ;  /* 0x000000f500487202 */ /* 0x000fce0000000f00 */
[----:B------:R-:W-:Y:S05]  /*d490*/  WARPSYNC.COLLECTIVE R240, `(.L_x_5718) ;  /* 0x00000000f0087348 */ /* 0x000fea0003c00000 */
[----:B------:R0:W1:Y:S02]  /*d4a0*/  SHFL.DOWN P0, R245, R251, R74, R241 ;  /* 0x0800004afbf57389 */ /* 0x00006400000000f1 */
[----:B01----:R-:W-:Y:S05]  /*d4b0*/  ENDCOLLECTIVE ;  /* 0x000000000000791b */ /* 0x003fea0003800000 */
.L_x_5718:
[----:B------:R-:W-:Y:S02]  /*d4c0*/  MOV R251, R248 ;  /* 0x000000f800fb7202 */ /* 0x000fe40000000f00 */
[----:B------:R-:W-:-:S07]  /*d4d0*/  MOV R73, R245 ;  /* 0x000000f500497202 */ /* 0x000fce0000000f00 */
[----:B------:R-:W-:Y:S05]  /*d4e0*/  WARPSYNC.COLLECTIVE R240, `(.L_x_5719) ;  /* 0x00000000f0087348 */ /* 0x000fea0003c00000 */
[----:B------:R0:W1:Y:S02]  /*d4f0*/  SHFL.DOWN P0, R245, R251, R74, R241 ;  /* 0x0800004afbf57389 */ /* 0x00006400000000f1 */
[----:B01----:R-:W-:Y:S05]  /*d500*/  ENDCOLLECTIVE ;  /* 0x000000000000791b */ /* 0x003fea0003800000 */
.L_x_5719:
[----:B------:R-:W-:Y:S02]  /*d510*/  MOV R251, R247 ;  /* 0x000000f700fb7202 */ /* 0x000fe40000000f00 */
[----:B------:R-:W-:-:S07]  /*d520*/  MOV R75, R245 ;  /* 0x000000f5004b7202 */ /* 0x000fce0000000f00 */
[----:B------:R-:W-:Y:S05]  /*d530*/  WARPSYNC.COLLECTIVE R240, `(.L_x_5720) ;  /* 0x00000000f0087348 */ /* 0x000fea0003c00000 */
[----:B------:R0:W1:Y:S02]  /*d540*/  SHFL.DOWN P0, R245, R251, R74, R241 ;  /* 0x0800004afbf57389 */ /* 0x00006400000000f1 */
[----:B01----:R-:W-:Y:S05]  /*d550*/  ENDCOLLECTIVE ;  /* 0x000000000000791b */ /* 0x003fea0003800000 */
.L_x_5720:
[----:B------:R-:W-:Y:S05]  /*d560*/  BRA `(.L_x_5721) ;  /* 0xffffff9800187947 */ /* 0x000fea000383ffff */
.L_x_5586:
        /* <DEDUP_REMOVED lines=8> */
.L_x_5723:
[----:B------:R-:W-:Y:S05]  /*d5f0*/  BSYNC B0 ;  /* 0x0000000000007941 */ /* 0x000fea0003800000 */
.L_x_5722:
        /* <DEDUP_REMOVED lines=8> */
.L_x_5724:
[----:B------:R-:W-:Y:S02]  /*d680*/  MOV R251, R248 ;  /* 0x000000f800fb7202 */ /* 0x000fe40000000f00 */
[----:B------:R-:W-:-:S07]  /*d690*/  MOV R73, R245 ;  /* 0x000000f500497202 */ /* 0x000fce0000000f00 */
[----:B------:R-:W-:Y:S05]  /*d6a0*/  WARPSYNC.COLLECTIVE R240, `(.L_x_5725) ;  /* 0x00000000f0087348 */ /* 0x000fea0003c00000 */
[----:B------:R0:W1:Y:S02]  /*d6b0*/  SHFL.DOWN P0, R245, R251, R74, R241 ;  /* 0x0800004afbf57389 */ /* 0x00006400000000f1 */
[----:B01----:R-:W-:Y:S05]  /*d6c0*/  ENDCOLLECTIVE ;  /* 0x000000000000791b */ /* 0x003fea0003800000 */
.L_x_5725:
[----:B------:R-:W-:Y:S02]  /*d6d0*/  MOV R251, R247 ;  /* 0x000000f700fb7202 */ /* 0x000fe40000000f00 */
[----:B------:R-:W-:-:S07]  /*d6e0*/  MOV R75, R245 ;  /* 0x000000f5004b7202 */ /* 0x000fce0000000f00 */
[----:B------:R-:W-:Y:S05]  /*d6f0*/  WARPSYNC.COLLECTIVE R240, `(.L_x_5726) ;  /* 0x00000000f0087348 */ /* 0x000fea0003c00000 */
[----:B------:R0:W1:Y:S02]  /*d700*/  SHFL.DOWN P0, R245, R251, R74, R241 ;  /* 0x0800004afbf57389 */ /* 0x00006400000000f1 */
[----:B01----:R-:W-:Y:S05]  /*d710*/  ENDCOLLECTIVE ;  /* 0x000000000000791b */ /* 0x003fea0003800000 */
.L_x_5726:
[----:B------:R-:W-:Y:S05]  /*d720*/  BRA `(.L_x_5727) ;  /* 0xffffff9400f87947 */ /* 0x000fea000383ffff */
.L_x_5589:
        /* <DEDUP_REMOVED lines=8> */
.L_x_5729:
[----:B------:R-:W-:Y:S05]  /*d7b0*/  BSYNC B0 ;  /* 0x0000000000007941 */ /* 0x000fea0003800000 */
.L_x_5728:
        /* <DEDUP_REMOVED lines=8> */
.L_x_5730:
[----:B------:R-:W-:Y:S02]  /*d840*/  MOV R251, R248 ;  /* 0x000000f800fb7202 */ /* 0x000fe40000000f00 */
[----:B------:R-:W-:-:S07]  /*d850*/  MOV R73, R245 ;  /* 0x000000f500497202 */ /* 0x000fce0000000f00 */
[----:B------:R-:W-:Y:S05]  /*d860*/  WARPSYNC.COLLECTIVE R240, `(.L_x_5731) ;  /* 0x00000000f0087348 */ /* 0x000fea0003c00000 */
[----:B------:R0:W1:Y:S02]  /*d870*/  SHFL.DOWN P0, R245, R251, R74, R241 ;  /* 0x0800004afbf57389 */ /* 0x00006400000000f1 */
[----:B01----:R-:W-:Y:S05]  /*d880*/  ENDCOLLECTIVE ;  /* 0x000000000000791b */ /* 0x003fea0003800000 */
.L_x_5731:
[----:B------:R-:W-:Y:S02]  /*d890*/  MOV R251, R247 ;  /* 0x000000f700fb7202 */ /* 0x000fe40000000f00 */
[----:B------:R-:W-:-:S07]  /*d8a0*/  MOV R75, R245 ;  /* 0x000000f5004b7202 */ /* 0x000fce0000000f00 */
[----:B------:R-:W-:Y:S05]  /*d8b0*/  WARPSYNC.COLLECTIVE R240, `(.L_x_5732) ;  /* 0x00000000f0087348 */ /* 0x000fea0003c00000 */
[----:B------:R0:W1:Y:S02]  /*d8c0*/  SHFL.DOWN P0, R245, R251, R74, R241 ;  /* 0x0800004afbf57389 */ /* 0x00006400000000f1 */
[----:B01----:R-:W-:Y:S05]  /*d8d0*/  ENDCOLLECTIVE ;  /* 0x000000000000791b */ /* 0x003fea0003800000 */
.L_x_5732:
[----:B------:R-:W-:Y:S05]  /*d8e0*/  BRA `(.L_x_5733) ;  /* 0xffffff9400d87947 */ /* 0x000fea000383ffff */
.L_x_5592:
        /* <DEDUP_REMOVED lines=8> */
.L_x_5735:
[----:B------:R-:W-:Y:S05]  /*d970*/  BSYNC B0 ;  /* 0x0000000000007941 */ /* 0x000fea0003800000 */
.L_x_5734:
        /* <DEDUP_REMOVED lines=8> */
.L_x_5736:
[----:B------:R-:W-:Y:S02]  /*da00*/  MOV R251, R248 ;  /* 0x000000f800fb7202 */ /* 0x000fe40000000f00 */
[----:B------:R-:W-:-:S07]  /*da10*/  MOV R73, R245 ;  /* 0x000000f500497202 */ /* 0x000fce0000000f00 */
[----:B------:R-:W-:Y:S05]  /*da20*/  WARPSYNC.COLLECTIVE R240, `(.L_x_5737) ;  /* 0x00000000f0087348 */ /* 0x000fea0003c00000 */
[----:B------:R0:W1:Y:S02]  /*da30*/  SHFL.DOWN P0, R245, R251, R74, R241 ;  /* 0x0800004afbf57389 */ /* 0x00006400000000f1 */
[----:B01----:R-:W-:Y:S05]  /*da40*/  ENDCOLLECTIVE ;  /* 0x000000000000791b */ /* 0x003fea0003800000 */
.L_x_5737:
[----:B------:R-:W-:Y:S02]  /*da50*/  MOV R251, R247 ;  /* 0x000000f700fb7202 */ /* 0x000fe40000000f00 */
[----:B------:R-:W-:-:S07]  /*da60*/  MOV R75, R245 ;  /* 0x000000f5004b7202 */ /* 0x000fce0000000f00 */
[----:B------:R-:W-:Y:S05]  /*da70*/  WARPSYNC.COLLECTIVE R240, `(.L_x_5738) ;  /* 0x00000000f0087348 */ /* 0x000fea0003c00000 */
[----:B------:R0:W1:Y:S02]  /*da80*/  SHFL.DOWN P0, R245, R251, R74, R241 ;  /* 0x0800004afbf57389 */ /* 0x00006400000000f1 */
[----:B01----:R-:W-:Y:S05]  /*da90*/  ENDCOLLECTIVE ;  /* 0x000000000000791b */ /* 0x003fea0003800000 */
.L_x_5738:
[----:B------:R-:W-:Y:S05]  /*daa0*/  BRA `(.L_x_5739) ;  /* 0xffffff9400b87947 */ /* 0x000fea000383ffff */
.L_x_5595:
        /* <DEDUP_REMOVED lines=8> */
.L_x_5741:
[----:B------:R-:W-:Y:S05]  /*db30*/  BSYNC B0 ;  /* 0x0000000000007941 */ /* 0x000fea0003800000 */
.L_x_5740:
        /* <DEDUP_REMOVED lines=8> */
.L_x_5742:
[----:B------:R-:W-:Y:S02]  /*dbc0*/  MOV R251, R248 ;  /* 0x000000f800fb7202 */ /* 0x000fe40000000f00 */
[----:B------:R-:W-:-:S07]  /*dbd0*/  MOV R73, R245 ;  /* 0x000000f500497202 */ /* 0x000fce0000000f00 */
[----:B------:R-:W-:Y:S05]  /*dbe0*/  WARPSYNC.COLLECTIVE R240, `(.L_x_5743) ;  /* 0x00000000f0087348 */ /* 0x000fea0003c00000 */
[----:B------:R0:W1:Y:S02]  /*dbf0*/  SHFL.DOWN P0, R245, R251, R74, R241 ;  /* 0x0800004afbf57389 */ /* 0x00006400000000f1 */
[----:B01----:R-:W-:Y:S05]  /*dc00*/  ENDCOLLECTIVE ;  /* 0x000000000000791b */ /* 0x003fea0003800000 */
.L_x_5743:
[----:B------:R-:W-:Y:S02]  /*dc10*/  MOV R251, R247 ;  /* 0x000000f700fb7202 */ /* 0x000fe40000000f00 */
[----:B------:R-:W-:-:S07]  /*dc20*/  MOV R75, R245 ;  /* 0x000000f5004b7202 */ /* 0x000fce0000000f00 */
[----:B------:R-:W-:Y:S05]  /*dc30*/  WARPSYNC.COLLECTIVE R240, `(.L_x_5744) ;  /* 0x00000000f0087348 */ /* 0x000fea0003c00000 */
[----:B------:R0:W1:Y:S02]  /*dc40*/  SHFL.DOWN P0, R245, R251, R74, R241 ;  /* 0x0800004afbf57389 */ /* 0x00006400000000f1 */
[----:B01----:R-:W-:Y:S05]  /*dc50*/  ENDCOLLECTIVE ;  /* 0x000000000000791b */ /* 0x003fea0003800000 */
.L_x_5744:
[----:B------:R-:W-:Y:S05]  /*dc60*/  BRA `(.L_x_5745) ;  /* 0xffffff9400987947 */ /* 0x000fea000383ffff */
.L_x_5598:
        /* <DEDUP_REMOVED lines=8> */
.L_x_5747:
[----:B------:R-:W-:Y:S05]  /*dcf0*/  BSYNC B0 ;  /* 0x0000000000007941 */ /* 0x000fea0003800000 */
.L_x_5746:
        /* <DEDUP_REMOVED lines=9> */
.L_x_5748:
[----:B------:R-:W-:Y:S02]  /*dd90*/  MOV R239, R248 ;  /* 0x000000f800ef7202 */ /* 0x000fe40000000f00 */
[----:B------:R-:W-:-:S07]  /*dda0*/  MOV R243, R241 ;  /* 0x000000f100f37202 */ /* 0x000fce0000000f00 */
[----:B------:R-:W-:Y:S05]  /*ddb0*/  WARPSYNC.COLLECTIVE R240, `(.L_x_5749) ;  /* 0x00000000f0087348 */ /* 0x000fea0003c00000 */
[----:B------:R0:W1:Y:S02]  /*ddc0*/  SHFL.IDX P3, R241, R239, R238, R237 ;  /* 0x000000eeeff17389 */ /* 0x00006400000600ed */
[----:B01----:R-:W-:Y:S05]  /*ddd0*/  ENDCOLLECTIVE ;  /* 0x000000000000791b */ /* 0x003fea0003800000 */
.L_x_5749:
[-C--:B------:R-:W-:Y:S01]  /*dde0*/  FMUL.FTZ R73, R59, R243.reuse ;  /* 0x000000f33b497220 */ /* 0x080fe20000410000 */
[-C--:B------:R-:W-:Y:S01]  /*ddf0*/  FMUL.FTZ R72, R56, R243.reuse ;  /* 0x000000f338487220 */ /* 0x080fe20000410000 */
[C---:B------:R-:W-:Y:S02]  /*de00*/  FMUL.FTZ R74, R58.reuse, R243 ;  /* 0x000000f33a4a7220 */ /* 0x040fe40000410000 */
[----:B------:R-:W-:Y:S01]  /*de10*/  FFMA.FTZ R73, R58, R205, -R73 ;  /* 0x000000cd3a497223 */ /* 0x000fe20000010849 */
[----:B------:R-:W-:Y:S02]  /*de20*/  MOV R239, R247 ;  /* 0x000000f700ef7202 */ /* 0x000fe40000000f00 */
[----:B------:R-:W-:-:S07]  /*de30*/  MOV R242, R241 ;  /* 0x000000f100f27202 */ /* 0x000fce0000000f00 */
[----:B------:R-:W-:Y:S05]  /*de40*/  WARPSYNC.COLLECTIVE R240, `(.L_x_5750) ;  /* 0x00000000f0087348 */ /* 0x000fea0003c00000 */
[----:B------:R0:W1:Y:S02]  /*de50*/  SHFL.IDX P3, R241, R239, R238, R237 ;  /* 0x000000eeeff17389 */ /* 0x00006400000600ed */
[----:B01----:R-:W-:Y:S05]  /*de60*/  ENDCOLLECTIVE ;  /* 0x000000000000791b */ /* 0x003fea0003800000 */
.L_x_5750:
[----:B------:R-:W-:Y:S01]  /*de70*/  FADD.FTZ R242, R242, R73 ;  /* 0x00000049f2f27221 */ /* 0x000fe20000010000 */
[C---:B------:R-:W-:Y:S01]  /*de80*/  FMUL.FTZ R73, R57.reuse, R243 ;  /* 0x000000f339497220 */ /* 0x040fe20000410000 */
[----:B------:R-:W-:-:S03]  /*de90*/  FFMA.FTZ R243, R57, R205, R72 ;  /* 0x000000cd39f37223 */ /* 0x000fc60000010048 */
[-C--:B------:R-:W-:Y:S01]  /*dea0*/  FFMA.FTZ R244, R56, R205.reuse, -R73 ;  /* 0x000000cd38f47223 */ /* 0x080fe20000010849 */
[----:B------:R-:W-:Y:S01]  /*deb0*/  FFMA.FTZ R205, R59, R205, R74 ;  /* 0x000000cd3bcd7223 */ /* 0x000fe2000001004a */
[----:B------:R-:W-:Y:S01]  /*dec0*/  HFMA2 R74, -RZ, RZ, 0, 5.9604644775390625e-08 ;  /* 0x00000001ff4a7431 */ /* 0x000fe200000001ff */
[----:B------:R-:W-:Y:S02]  /*ded0*/  MOV R239, R56 ;  /* 0x0000003800ef7202 */ /* 0x000fe40000000f00 */
[----:B------:R-:W-:Y:S02]  /*dee0*/  MOV R252, R241 ;  /* 0x000000f100fc7202 */ /* 0x000fe40000000f00 */
[----:B------:R-:W-:-:S03]  /*def0*/  MOV R241, 0x1f ;  /* 0x0000001f00f17802 */ /* 0x000fc60000000f00 */
[----:B------:R-:W-:-:S07]  /*df00*/  FADD.FTZ R205, R252, R205 ;  /* 0x000000cdfccd7221 */ /* 0x000fce0000010000 */
[----:B------:R-:W-:Y:S05]  /*df10*/  WARPSYNC.COLLECTIVE R240, `(.L_x_5751) ;  /* 0x00000000f0087348 */ /* 0x000fea0003c00000 */
[----:B------:R0:W1:Y:S02]  /*df20*/  SHFL.DOWN P0, R245, R251, R74, R241 ;  /* 0x0800004afbf57389 */ /* 0x00006400000000f1 */
[----:B01----:R-:W-:Y:S05]  /*df30*/  ENDCOLLECTIVE ;  /* 0x000000000000791b */ /* 0x003fea0003800000 */
.L_x_5751:
[----:B------:R-:W-:Y:S02]  /*df40*/  MOV R251, R250 ;  /* 0x000000fa00fb7202 */ /* 0x000fe40000000f00 */
[----:B------:R-:W-:-:S07]  /*df50*/  MOV R72, R245 ;  /* 0x000000f500487202 */ /* 0x000fce0000000f00 */
[----:B------:R-:W-:Y:S05]  /*df60*/  WARPSYNC.COLLECTIVE R240, `(.L_x_5752) ;  /* 0x00000000f0087348 */ /* 0x000fea0003c00000 */
[----:B------:R0:W1:Y:S02]  /*df70*/  SHFL.DOWN P0, R245, R251, R74, R241 ;  /* 0x0800004afbf57389 */ /* 0x00006400000000f1 */
[----:B01----:R-:W-:Y:S05]  /*df80*/  ENDCOLLECTIVE ;  /* 0x000000000000791b */ /* 0x003fea0003800000 */
.L_x_5752:
[----:B------:R-:W-:Y:S02]  /*df90*/  MOV R251, R248 ;  /* 0x000000f800fb7202 */ /* 0x000fe40000000f00 */
[----:B------:R-:W-:-:S07]  /*dfa0*/  MOV R73, R245 ;  /* 0x000000f500497202 */ /* 0x000fce0000000f00 */
[----:B------:R-:W-:Y:S05]  /*dfb0*/  WARPSYNC.COLLECTIVE R240, `(.L_x_5753) ;  /* 0x00000000f0087348 */ /* 0x000fea0003c00000 */
[----:B------:R0:W1:Y:S02]  /*dfc0*/  SHFL.DOWN P0, R245, R251, R74, R241 ;  /* 0x0800004afbf57389 */ /* 0x00006400000000f1 */
[----:B01----:R-:W-:Y:S05]  /*dfd0*/  ENDCOLLECTIVE ;  /* 0x000000000000791b */ /* 0x003fea0003800000 */
.L_x_5753:
[----:B------:R-:W-:Y:S02]  /*dfe0*/  MOV R251, R247 ;  /* 0x000000f700fb7202 */ /* 0x000fe40000000f00 */
[----:B------:R-:W-:-:S07]  /*dff0*/  MOV R75, R245 ;  /* 0x000000f5004b7202 */ /* 0x000fce0000000f00 */
[----:B------:R-:W-:Y:S05]  /*e000*/  WARPSYNC.COLLECTIVE R240, `(.L_x_5754) ;  /* 0x00000000f0087348 */ /* 0x000fea0003c00000 */
[----:B------:R0:W1:Y:S02]  /*e010*/  SHFL.DOWN P0, R245, R251, R74, R241 ;  /* 0x0800004afbf57389 */ /* 0x00006400000000f1 */
[----:B01----:R-:W-:Y:S05]  /*e020*/  ENDCOLLECTIVE ;  /* 0x000000000000791b */ /* 0x003fea0003800000 */
.L_x_5754:
[----:B------:R-:W-:Y:S05]  /*e030*/  WARPSYNC.COLLECTIVE R240, `(.L_x_5755) ;  /* 0x00000000f0087348 */ /* 0x000fea0003c00000 */
[----:B------:R0:W1:Y:S02]  /*e040*/  SHFL.IDX P3, R241, R239, R238, R237 ;  /* 0x000000eeeff17389 */ /* 0x00006400000600ed */
[----:B01----:R-:W-:Y:S05]  /*e050*/  ENDCOLLECTIVE ;  /* 0x000000000000791b */ /* 0x003fea0003800000 */
.L_x_5755:
[----:B------:R-:W-:Y:S02]  /*e060*/  MOV R239, R57 ;  /* 0x0000003900ef7202 */ /* 0x000fe40000000f00 */
[----:B------:R-:W-:-:S07]  /*e070*/  MOV R246, R241 ;  /* 0x000000f100f67202 */ /* 0x000fce0000000f00 */
[----:B------:R-:W-:Y:S05]  /*e080*/  WARPSYNC.COLLECTIVE R240, `(.L_x_5756) ;  /* 0x00000000f0087348 */ /* 0x000fea0003c00000 */
[----:B------:R0:W1:Y:S02]  /*e090*/  SHFL.IDX P3, R241, R239, R238, R237 ;  /* 0x000000eeeff17389 */ /* 0x00006400000600ed */
[----:B01----:R-:W-:Y:S05]  /*e0a0*/  ENDCOLLECTIVE ;  /* 0x000000000000791b */ /* 0x003fea0003800000 */
.L_x_5756:
[----:B------:R-:W-:Y:S02]  /*e0b0*/  MOV R56, R246 ;  /* 0x000000f600387202 */ /* 0x000fe40000000f00 */
[----:B------:R-:W-:Y:S02]  /*e0c0*/  MOV R239, R58 ;  /* 0x0000003a00ef7202 */ /* 0x000fe40000000f00 */
[----:B------:R-:W-:-:S07]  /*e0d0*/  MOV R74, R241 ;  /* 0x000000f1004a7202 */ /* 0x000fce0000000f00 */
[----:B------:R-:W-:Y:S05]  /*e0e0*/  WARPSYNC.COLLECTIVE R240, `(.L_x_5757) ;  /* 0x00000000f0087348 */ /* 0x000fea0003c00000 */
[----:B------:R0:W1:Y:S02]  /*e0f0*/  SHFL.IDX P3, R241, R239, R238, R237 ;  /* 0x000000eeeff17389 */ /* 0x00006400000600ed */
[----:B01----:R-:W-:Y:S05]  /*e100*/  ENDCOLLECTIVE ;  /* 0x000000000000791b */ /* 0x003fea0003800000 */
.L_x_5757:
[----:B------:R-:W-:Y:S02]  /*e110*/  MOV R57, R74 ;  /* 0x0000004a00397202 */ /* 0x000fe40000000f00 */
[----:B------:R-:W-:Y:S02]  /*e120*/  MOV R239, R59 ;  /* 0x0000003b00ef7202 */ /* 0x000fe40000000f00 */
[----:B------:R-:W-:-:S07]  /*e130*/  MOV R251, R241 ;  /* 0x000000f100fb7202 */ /* 0x000fce0000000f00 */
[----:B------:R-:W-:Y:S05]  /*e140*/  WARPSYNC.COLLECTIVE R240, `(.L_x_5758) ;  /* 0x00000000f0087348 */ /* 0x000fea0003c00000 */
[----:B------:R0:W1:Y:S02]  /*e150*/  SHFL.IDX P3, R241, R239, R238, R237 ;  /* 0x000000eeeff17389 */ /* 0x00006400000600ed */
[----:B01----:R-:W-:Y:S05]  /*e160*/  ENDCOLLECTIVE ;  /* 0x000000000000791b */ /* 0x003fea0003800000 */
.L_x_5758:
[----:B------:R-:W-:Y:S05]  /*e170*/  BRA `(.L_x_5759) ;  /* 0xffffff9000f47947 */ /* 0x000fea000383ffff */
.L_x_5760:
        /* <DEDUP_REMOVED lines=16> */
.L_x_18693:


//--------------------- .text._Z25selective_scan_bwd_kernelI32Selective_Scan_bwd_kernel_traitsILi128ELi16ELb1ELb1ELb1ELb1ELb0EN3c108BFloat16ENS1_7complexIfEEEEv12SSMParamsBwd --------------------------
	.section	.text._Z25selective_scan_bwd_kernelI32Selective_Scan_bwd_kernel_traitsILi128ELi16ELb1ELb1ELb1ELb1ELb0EN3c108BFloat16ENS1_7complexIfEEEEv12SSMParamsBwd,"ax",@progbits
	.align	128
        .global         _Z25selective_scan_bwd_kernelI32Selective_Scan_bwd_kernel_traitsILi128ELi16ELb1ELb1ELb1ELb1ELb0EN3c108BFloat16ENS1_7complexIfEEEEv12SSMParamsBwd
        .type           _Z25selective_scan_bwd_kernelI32Selective_Scan_bwd_kernel_traitsILi128ELi16ELb1ELb1ELb1ELb1ELb0EN3c108BFloat16ENS1_7complexIfEEEEv12SSMParamsBwd,@function
        .size           _Z25selective_scan_bwd_kernelI32Selective_Scan_bwd_kernel_traitsILi128ELi16ELb1ELb1ELb1ELb1ELb0EN3c108BFloat16ENS1_7complexIfEEEEv12SSMParamsBwd,(.L_x_18694 - _Z25selective_scan_bwd_kernelI32Selective_Scan_bwd_kernel_traitsILi128ELi16ELb1ELb1ELb1ELb1ELb0EN3c108BFloat16ENS1_7complexIfEEEEv12SSMParamsBwd)
        .other          _Z25selective_scan_bwd_kernelI32Selective_Scan_bwd_kernel_traitsILi128ELi16ELb1ELb1ELb1ELb1ELb0EN3c108BFloat16ENS1_7complexIfEEEEv12SSMParamsBwd,@"STO_CUDA_ENTRY STV_DEFAULT"
_Z25selective_scan_bwd_kernelI32Selective_Scan_bwd_kernel_traitsILi128ELi16ELb1ELb1ELb1ELb1ELb0EN3c108BFloat16ENS1_7complexIfEEEEv12SSMParamsBwd:
.text._Z25selective_scan_bwd_kernelI32Selective_Scan_bwd_kernel_traitsILi128ELi16ELb1ELb1ELb1ELb1ELb0EN3c108BFloat16ENS1_7complexIfEEEEv12SSMParamsBwd:
        /* <DEDUP_REMOVED lines=24> */
[----:B------:R-:W2:Y:S01]  /*0180*/  LDCU.64 UR24, c[0x0][0x3b0] ;  /* 0x00007600ff1877ac */ /* 0x000ea20008000a00 */
[----:B------:R-:W-:-:S03]  /*0190*/  MOV R5, UR7 ;  /* 0x0000000700057c02 */ /* 0x000fc60008000f00 */
[----:B---3--:R3:W2:Y:S01]  /*01a0*/  @P3 LDG.E R7, desc[UR28][R2.64] ;  /* 0x0000001c02073981 */ /* 0x0086a2000c1e1900 */
[----:B------:R-:W2:Y:S03]  /*01b0*/  LDCU.64 UR20, c[0x0][0x4b8] ;  /* 0x00009700ff1477ac */ /* 0x000ea60008000a00 */
[----:B------:R1:W2:Y:S01]  /*01c0*/  @P4 LDG.E R4, desc[UR28][R4.64] ;  /* 0x0000001c04044981 */ /* 0x0002a2000c1e1900 */
[----:B----4-:R-:W-:Y:S01]  /*01d0*/  IABS R9, R8 ;  /* 0x0000000800097213 */ /* 0x010fe20000000000 */
[----:B------:R-:W5:Y:S01]  /*01e0*/  S2UR UR4, SR_CTAID.X ;  /* 0x00000000000479c3 */ /* 0x000f620000002500 */
[----:B------:R-:W4:Y:S01]  /*01f0*/  LDCU.64 UR34, c[0x0][0x528] ;  /* 0x0000a500ff2277ac */ /* 0x000f220008000a00 */
[----:B------:R-:W-:Y:S01]  /*0200*/  CS2R R120, SRZ ;  /* 0x0000000000787805 */ /* 0x000fe2000001ff00 */
[----:B------:R-:W0:Y:S01]  /*0210*/  I2F.RP R0, R9 ;  /* 0x0000000900007306 */ /* 0x000e220000209400 */
[----:B------:R-:W4:Y:S07]  /*0220*/  LDCU.64 UR38, c[0x0][0x480] ;  /* 0x00009000ff2677ac */ /* 0x000f2e0008000a00 */
[----:B0-----:R-:W0:Y:S01]  /*0230*/  MUFU.RCP R0, R0 ;  /* 0x0000000000007308 */ /* 0x001e220000001000 */
[----:B-----5:R-:W-:-:S02]  /*0240*/  UIMAD.WIDE.U32 UR6, UR4, UR12, URZ ;  /* 0x0000000c040672a5 */ /* 0x020fc4000f8e00ff */
        /* <DEDUP_REMOVED lines=13> */
[----:B------:R-:W-:Y:S02]  /*0320*/  UIADD3 UR6, UP0, UPT, UR16, UR6, URZ ;  /* 0x0000000610067290 */ /* 0x000fe4000ff1e0ff */
[----:B------:R-:W-:-:S02]  /*0330*/  USHF.R.S32.HI UR19, URZ, 0x1f, UR16 ;  /* 0x0000001fff137899 */ /* 0x000fc40008011410 */
[----:B------:R-:W-:Y:S02]  /*0340*/  UIADD3 UR10, UP2, UPT, UR16, UR10, URZ ;  /* 0x0000000a100a7290 */ /* 0x000fe4000ff5e0ff */
[----:B-1----:R-:W-:Y:S01]  /*0350*/  USHF.R.U32.HI UR18, URZ, 0x1, UR27 ;  /* 0x00000001ff127899 */ /* 0x002fe2000801161b */
[----:B---3--:R-:W-:Y:S01]  /*0360*/  IADD3 R2, PT, PT, RZ, -R3, RZ ;  /* 0x80000003ff027210 */ /* 0x008fe20007ffe0ff */
[----:B------:R-:W-:Y:S02]  /*0370*/  UIADD3.X UR5, UPT, UPT, UR19, UR5, URZ, UP2, !UPT ;  /* 0x0000000513057290 */ /* 0x000fe400097fe4ff */
[----:B0-----:R-:W-:Y:S02]  /*0380*/  ULEA UR11, UP1, UR6, UR12, 0x1 ;  /* 0x0000000c060b7291 */ /* 0x001fe4000f8208ff */
[----:B------:R-:W-:Y:S02]  /*0390*/  IMAD R5, R2, R9, RZ ;  /* 0x0000000902057224 */ /* 0x000fe400078e02ff */
[----:B------:R-:W-:Y:S01]  /*03a0*/  HFMA2 R2, -RZ, RZ, 0, 0 ;  /* 0x00000000ff027431 */ /* 0x000fe200000001ff */
[----:B------:R-:W-:-:S02]  /*03b0*/  UIADD3.X UR12, UPT, UPT, UR19, UR7, URZ, UP0, !UPT ;  /* 0x00000007130c7290 */ /* 0x000fc400087fe4ff */
[----:B------:R-:W-:Y:S02]  /*03c0*/  ULEA UR9, UP3, UR10, UR14, 0x1 ;  /* 0x0000000e0a097291 */ /* 0x000fe4000f8608ff */
[----:B------:R-:W-:Y:S02]  /*03d0*/  ULEA.HI.X UR12, UR6, UR13, UR12, 0x1, UP1 ;  /* 0x0000000d060c7291 */ /* 0x000fe400088f0c0c */
[----:B--2---:R-:W-:Y:S02]  /*03e0*/  UIMAD.WIDE.U32 UR6, UR4, UR22, URZ ;  /* 0x00000016040672a5 */ /* 0x004fe4000f8e00ff */
[----:B------:R-:W-:Y:S01]  /*03f0*/  ULEA.HI.X UR13, UR10, UR15, UR5, 0x1, UP3 ;  /* 0x0000000f0a0d7291 */ /* 0x000fe200098f0c05 */
[----:B------:R-:W-:Y:S01]  /*0400*/  IMAD.HI.U32 R2, R3, R5, R2 ;  /* 0x0000000503027227 */ /* 0x000fe200078e0002 */
[----:B------:R-:W-:Y:S01]  /*0410*/  UIMAD UR7, UR4, UR23, UR7 ;  /* 0x00000017040772a4 */ /* 0x000fe2000f8e0207 */
[----:B------:R-:W0:Y:S04]  /*0420*/  LDCU.64 UR22, c[0x0][0x4a0] ;  /* 0x00009400ff1677ac */ /* 0x000e280008000a00 */
[----:B------:R-:W-:Y:S01]  /*0430*/  IMAD.HI.U32 R2, R2, R0, RZ ;  /* 0x0000000002027227 */ /* 0x000fe200078e00ff */
[----:B------:R-:W-:Y:S01]  /*0440*/  USHF.R.U64 UR5, UR26, 0x1, UR27 ;  /* 0x000000011a057899 */ /* 0x000fe2000800121b */
[----:B------:R-:W1:Y:S03]  /*0450*/  LDCU.64 UR26, c[0x0][0x3d0] ;  /* 0x00007a00ff1a77ac */ /* 0x000e660008000a00 */
[----:B------:R-:W-:Y:S01]  /*0460*/  IADD3 R3, PT, PT, -R2, RZ, RZ ;  /* 0x000000ff02037210 */ /* 0x000fe20007ffe1ff */
[----:B------:R-:W-:-:S02]  /*0470*/  UIMAD.WIDE.U32 UR30, UR4, UR24, URZ ;  /* 0x00000018041e72a5 */ /* 0x000fc4000f8e00ff */
[----:B------:R-:W-:Y:S02]  /*0480*/  USHF.R.U64 UR10, UR20, 0x1, UR21 ;  /* 0x00000001140a7899 */ /* 0x000fe40008001215 */
[C---:B------:R-:W-:Y:S01]  /*0490*/  IMAD R0, R9.reuse, R3, R0 ;  /* 0x0000000309007224 */ /* 0x040fe200078e0200 */
[----:B------:R-:W-:Y:S01]  /*04a0*/  UIMAD UR31, UR4, UR25, UR31 ;  /* 0x00000019041f72a4 */ /* 0x000fe2000f8e021f */
[----:B------:R-:W2:Y:S03]  /*04b0*/  LDCU.64 UR24, c[0x0][0x4c0] ;  /* 0x00009800ff1877ac */ /* 0x000ea60008000a00 */
[----:B------:R-:W-:Y:S01]  /*04c0*/  ISETP.GT.U32.AND P1, PT, R9, R0, PT ;  /* 0x000000000900720c */ /* 0x000fe20003f24070 */
[----:B0-----:R-:W-:Y:S02]  /*04d0*/  UIMAD.WIDE.U32 UR6, UR8, UR22, UR6 ;  /* 0x00000016080672a5 */ /* 0x001fe4000f8e0006 */
[----:B----4-:R-:W-:-:S02]  /*04e0*/  UISETP.NE.U32.AND UP0, UPT, UR38, URZ, UPT ;  /* 0x000000ff2600728c */ /* 0x010fc4000bf05070 */
[----:B-1----:R-:W-:Y:S02]  /*04f0*/  UIMAD.WIDE.U32 UR14, UR4, UR26, URZ ;  /* 0x0000001a040e72a5 */ /* 0x002fe4000f8e00ff */
[----:B------:R-:W-:Y:S01]  /*0500*/  UIADD3 UR6, UP1, UPT, UR16, UR6, URZ ;  /* 0x0000000610067290 */ /* 0x000fe2000ff3e0ff */
[----:B------:R-:W0:Y:S05]  /*0510*/  LDCU.64 UR16, c[0x0][0x3e8] ;  /* 0x00007d00ff1077ac */ /* 0x000e2a0008000a00 */
[-C--:B------:R-:W-:Y:S01]  /*0520*/  @!P1 IADD3 R0, PT, PT, R0, -R9.reuse, RZ ;  /* 0x8000000900009210 */ /* 0x080fe20007ffe0ff */
[----:B------:R-:W-:Y:S01]  /*0530*/  UIMAD UR15, UR4, UR27, UR15 ;  /* 0x0000001b040f72a4 */ /* 0x000fe2000f8e020f */
[----:B------:R-:W-:Y:S01]  /*0540*/  @!P1 IADD3 R2, PT, PT, R2, 0x1, RZ ;  /* 0x0000000102029810 */ /* 0x000fe20007ffe0ff */
[----:B------:R-:W1:Y:S01]  /*0550*/  LDCU.64 UR26, c[0x0][0x3c8] ;  /* 0x00007900ff1a77ac */ /* 0x000e620008000a00 */
[----:B------:R-:W-:-:S02]  /*0560*/  ISETP.GE.U32.AND P0, PT, R0, R9, PT ;  /* 0x000000090000720c */ /* 0x000fc40003f06070 */
[C---:B------:R-:W-:Y:S01]  /*0570*/  LOP3.LUT R0, R8.reuse, UR8, RZ, 0x3c, !PT ;  /* 0x0000000808007c12 */ /* 0x040fe2000f8e3cff */
[----:B------:R-:W-:Y:S01]  /*0580*/  UIMAD UR7, UR8, UR23, UR7 ;  /* 0x00000017080772a4 */ /* 0x000fe2000f8e0207 */
[----:B------:R-:W-:Y:S01]  /*0590*/  ISETP.NE.AND P1, PT, R8, RZ, PT ;  /* 0x000000ff0800720c */ /* 0x000fe20003f25270 */
[----:B------:R-:W3:Y:S01]  /*05a0*/  LDCU.64 UR22, c[0x0][0x4e0] ;  /* 0x00009c00ff1677ac */ /* 0x000ee20008000a00 */
[----:B------:R-:W-:Y:S01]  /*05b0*/  ISETP.GE.AND P2, PT, R0, RZ, PT ;  /* 0x000000ff0000720c */ /* 0x000fe20003f46270 */
[----:B------:R-:W-:Y:S02]  /*05c0*/  UIADD3.X UR19, UPT, UPT, UR19, UR7, URZ, UP1, !UPT ;  /* 0x0000000713137290 */ /* 0x000fe40008ffe4ff */
[----:B------:R-:W-:-:S04]  /*05d0*/  ULEA UR20, UP1, UR6, UR34, 0x1 ;  /* 0x0000002206147291 */ /* 0x000fc8000f8208ff */
[----:B------:R-:W-:Y:S01]  /*05e0*/  @P0 IADD3 R2, PT, PT, R2, 0x1, RZ ;  /* 0x0000000102020810 */ /* 0x000fe20007ffe0ff */
[----:B------:R-:W-:Y:S02]  /*05f0*/  UISETP.NE.AND.EX UP0, UPT, UR39, URZ, UPT, UP0 ;  /* 0x000000ff2700728c */ /* 0x000fe4000bf05300 */
[----:B------:R-:W-:Y:S01]  /*0600*/  ULEA.HI.X UR19, UR6, UR35, UR19, 0x1, UP1 ;  /* 0x0000002306137291 */ /* 0x000fe200088f0c13 */
[----:B------:R-:W-:Y:S01]  /*0610*/  @!P1 LOP3.LUT R8, RZ, R8, RZ, 0x33, !PT ;  /* 0x00000008ff089212 */ /* 0x000fe200078e33ff */
[----:B------:R-:W-:Y:S01]  /*0620*/  USHF.R.U32.HI UR21, URZ, 0x1, UR21 ;  /* 0x00000001ff157899 */ /* 0x000fe20008011615 */
[----:B------:R-:W-:Y:S01]  /*0630*/  @!P2 IADD3 R2, PT, PT, -R2, RZ, RZ ;  /* 0x000000ff0202a210 */ /* 0x000fe20007ffe1ff */
[----:B------:R-:W-:Y:S02]  /*0640*/  UIMAD UR18, UR18, UR4, URZ ;  /* 0x00000004121272a4 */ /* 0x000fe4000f8e02ff */
[----:B------:R-:W-:Y:S01]  /*0650*/  UIMAD UR21, UR21, UR4, URZ ;  /* 0x00000004151572a4 */ /* 0x000fe2000f8e02ff */
[----:B------:R-:W-:-:S02]  /*0660*/  R2UR UR32, R2 ;  /* 0x00000000022072ca */ /* 0x000fc400000e0000 */
[----:B------:R-:W-:-:S13]  /*0670*/  @!P1 R2UR UR32, R8 ;  /* 0x00000000082092ca */ /* 0x000fda00000e0000 */
        /* <DEDUP_REMOVED lines=16> */
[----:B------:R-:W-:Y:S01]  /*0780*/  UIADD3 UR22, UPT, UPT, UR31, UR39, URZ ;  /* 0x000000271f167290 */ /* 0x000fe2000fffe0ff */
[----:B------:R-:W1:Y:S01]  /*0790*/  LDCU.64 UR14, c[0x0][0x538] ;  /* 0x0000a700ff0e77ac */ /* 0x000e620008000a00 */
[----:B0-----:R-:W-:Y:S02]  /*07a0*/  ULEA UR24, UP2, UR30, UR24, 0x1 ;  /* 0x000000181e187291 */ /* 0x001fe4000f8408ff */
[----:B------:R-:W-:-:S02]  /*07b0*/  UIADD3.X UR22, UPT, UPT, UR38, UR22, URZ, UP1, !UPT ;  /* 0x0000001626167290 */ /* 0x000fc40008ffe4ff */
[----:B------:R-:W-:Y:S02]  /*07c0*/  UIADD3 UR7, UPT, UPT, UR7, UR41, URZ ;  /* 0x0000002907077290 */ /* 0x000fe4000fffe0ff */
[----:B------:R-:W-:Y:S01]  /*07d0*/  ULEA.HI.X UR25, UR30, UR25, UR22, 0x1, UP2 ;  /* 0x000000191e197291 */ /* 0x000fe200090f0c16 */
[----:B------:R-:W0:Y:S01]  /*07e0*/  @UP0 LDCU UR30, c[0x0][0x384] ;  /* 0x00007080ff1e07ac */ /* 0x000e220008000800 */
[----:B------:R-:W-:-:S05]  /*07f0*/  UIMAD UR37, UR32, UR23, UR37 ;  /* 0x00000017202572a4 */ /* 0x000fca000f8e0225 */
[----:B------:R-:W2:Y:S01]  /*0800*/  LDCU.64 UR22, c[0x0][0x540] ;  /* 0x0000a800ff1677ac */ /* 0x000ea20008000a00 */
[----:B------:R-:W-:Y:S01]  /*0810*/  UIMAD.WIDE.U32 UR6, UR4, UR10, UR6 ;  /* 0x0000000a040672a5 */ /* 0x000fe2000f8e0006 */
[----:B------:R-:W3:Y:S01]  /*0820*/  @UP0 LDCU UR31, c[0x0][0x38c] ;  /* 0x00007180ff1f07ac */ /* 0x000ee20008000800 */
[----:B------:R-:W-:Y:S02]  /*0830*/  UIADD3 UR36, UP3, UPT, UR36, UR34, URZ ;  /* 0x0000002224247290 */ /* 0x000fe4000ff7e0ff */
[----:B------:R-:W-:Y:S02]  /*0840*/  UIADD3 UR40, UPT, UPT, UR35, UR40, URZ ;  /* 0x0000002823287290 */ /* 0x000fe4000fffe0ff */
[----:B------:R-:W-:Y:S02]  /*0850*/  UIADD3 UR7, UPT, UPT, UR7, UR21, URZ ;  /* 0x0000001507077290 */ /* 0x000fe4000fffe0ff */
[----:B-1----:R-:W-:Y:S01]  /*0860*/  ULEA UR10, UP1, UR6, UR14, 0x3 ;  /* 0x0000000e060a7291 */ /* 0x002fe2000f8218ff */
[----:B------:R-:W1:Y:S01]  /*0870*/  @UP0 LDCU.64 UR34, c[0x0][0x480] ;  /* 0x00009000ff2207ac */ /* 0x000e620008000a00 */
[----:B------:R-:W-:-:S02]  /*0880*/  UIADD3 UR17, UPT, UPT, UR17, UR37, URZ ;  /* 0x0000002511117290 */ /* 0x000fc4000fffe0ff */
[----:B------:R-:W-:Y:S02]  /*0890*/  ULEA.HI.X UR14, UR6, UR15, UR7, 0x3, UP1 ;  /* 0x0000000f060e7291 */ /* 0x000fe400088f1c07 */
[----:B0-----:R-:W-:Y:S02]  /*08a0*/  @UP0 UIMAD UR15, UR4, UR30, UR8 ;  /* 0x0000001e040f02a4 */ /* 0x001fe4000f8e0208 */
[----:B------:R-:W-:Y:S02]  /*08b0*/  UIMAD.WIDE.U32 UR4, UR4, UR5, UR16 ;  /* 0x00000005040472a5 */ /* 0x000fe4000f8e0010 */
[----:B------:R-:W-:Y:S02]  /*08c0*/  @UP0 UIMAD UR16, UR15, UR33, URZ ;  /* 0x000000210f1002a4 */ /* 0x000fe4000f8e02ff */
[----:B------:R-:W-:Y:S01]  /*08d0*/  UIADD3 UR5, UPT, UPT, UR5, UR18, URZ ;  /* 0x0000001205057290 */ /* 0x000fe2000fffe0ff */
[----:B------:R-:W0:Y:S01]  /*08e0*/  LDCU.64 UR26, c[0x0][0x450] ;  /* 0x00008a00ff1a77ac */ /* 0x000e220008000a00 */
[----:B--2---:R-:W-:-:S02]  /*08f0*/  ULEA UR15, UP1, UR4, UR22, 0x3 ;  /* 0x00000016040f7291 */ /* 0x004fc4000f8218ff */
[----:B---3--:R-:W-:Y:S02]  /*0900*/  @UP0 UIMAD UR17, UR16, UR31, URZ ;  /* 0x0000001f101102a4 */ /* 0x008fe4000f8e02ff */
[----:B------:R-:W-:Y:S01]  /*0910*/  ULEA.HI.X UR16, UR4, UR23, UR5, 0x3, UP1 ;  /* 0x0000001704107291 */ /* 0x000fe200088f1c05 */
[----:B------:R-:W-:Y:S02]  /*0920*/  UMOV UR7, URZ ;  /* 0x000000ff00077c82 */ /* 0x000fe40008000000 */
[----:B------:R-:W-:Y:S01]  /*0930*/  UMOV UR4, URZ ;  /* 0x000000ff00047c82 */ /* 0x000fe20008000000 */
[----:B------:R-:W-:Y:S01]  /*0940*/  UMOV UR5, URZ ;  /* 0x000000ff00057c82 */ /* 0x000fe20008000000 */
[----:B-1----:R-:W-:Y:S02]  /*0950*/  @UP0 UIMAD.WIDE UR4, UR17, 0x10, UR34 ;  /* 0x00000010110408a5 */ /* 0x002fe4000f8e0222 */
        /* <DEDUP_REMOVED lines=24> */
.L_x_5891:
        /* <DEDUP_REMOVED lines=54> */
[----:B------:R-:W-:Y:S01]  /*0e40*/  PRMT R39, R20, 0x7632, R39 ;  /* 0x0000763214277816 */ /* 0x000fe20000000027 */
        /* <DEDUP_REMOVED lines=12> */
[----:B----4-:R-:W-:Y:S02]  /*0f10*/  PRMT R2, R15, 0x7632, R2 ;  /* 0x000076320f027816 */ /* 0x010fe40000000002 */
        /* <DEDUP_REMOVED lines=62> */
.L_x_5763:
[----:B------:R-:W-:Y:S05]  /*1300*/  BSYNC.RECONVERGENT B0 ;  /* 0x0000000000007941 */ /* 0x000fea0003800200 */
.L_x_5762:
        /* <DEDUP_REMOVED lines=39> */
.L_x_5765:
[----:B------:R-:W-:Y:S05]  /*1580*/  BSYNC.RECONVERGENT B0 ;  /* 0x0000000000007941 */ /* 0x000fea0003800200 */
.L_x_5764:
        /* <DEDUP_REMOVED lines=39> */
.L_x_5767:
[----:B------:R-:W-:Y:S05]  /*1800*/  BSYNC.RECONVERGENT B0 ;  /* 0x0000000000007941 */ /* 0x000fea0003800200 */
.L_x_5766:
        /* <DEDUP_REMOVED lines=38> */
.L_x_5769:
[----:B------:R-:W-:Y:S05]  /*1a70*/  BSYNC.RECONVERGENT B0 ;  /* 0x0000000000007941 */ /* 0x000fea0003800200 */
.L_x_5768:
        /* <DEDUP_REMOVED lines=38> */
.L_x_5771:
[----:B------:R-:W-:Y:S05]  /*1ce0*/  BSYNC.RECONVERGENT B0 ;  /* 0x0000000000007941 */ /* 0x000fea0003800200 */
.L_x_5770:
        /* <DEDUP_REMOVED lines=39> */
.L_x_5773:
[----:B------:R-:W-:Y:S05]  /*1f60*/  BSYNC.RECONVERGENT B0 ;  /* 0x0000000000007941 */ /* 0x000fea0003800200 */
.L_x_5772:
        /* <DEDUP_REMOVED lines=39> */
.L_x_5775:
[----:B------:R-:W-:Y:S05]  /*21e0*/  BSYNC.RECONVERGENT B0 ;  /* 0x0000000000007941 */ /* 0x000fea0003800200 */
.L_x_5774:
        /* <DEDUP_REMOVED lines=39> */
.L_x_5777:
[----:B------:R-:W-:Y:S05]  /*2460*/  BSYNC.RECONVERGENT B0 ;  /* 0x0000000000007941 */ /* 0x000fea0003800200 */
.L_x_5776:
        /* <DEDUP_REMOVED lines=39> */
.L_x_5779:
[----:B------:R-:W-:Y:S05]  /*26e0*/  BSYNC.RECONVERGENT B0 ;  /* 0x0000000000007941 */ /* 0x000fea0003800200 */
.L_x_5778:
        /* <DEDUP_REMOVED lines=39> */
.L_x_5781:
[----:B------:R-:W-:Y:S05]  /*2960*/  BSYNC.RECONVERGENT B0 ;  /* 0x0000000000007941 */ /* 0x000fea0003800200 */
.L_x_5780:
        /* <DEDUP_REMOVED lines=39> */
.L_x_5783:
[----:B------:R-:W-:Y:S05]  /*2be0*/  BSYNC.RECONVERGENT B0 ;  /* 0x0000000000007941 */ /* 0x000fea0003800200 */
.L_x_5782:
        /* <DEDUP_REMOVED lines=32> */
.L_x_5785:
[----:B------:R-:W-:Y:S05]  /*2df0*/  BSYNC.RECONVERGENT B0 ;  /* 0x0000000000007941 */ /* 0x000fea0003800200 */
.L_x_5784:
        /* <DEDUP_REMOVED lines=32> */
.L_x_5787:
[----:B------:R-:W-:Y:S05]  /*3000*/  BSYNC.RECONVERGENT B0 ;  /* 0x0000000000007941 */ /* 0x000fea0003800200 */
.L_x_5786:
        /* <DEDUP_REMOVED lines=32> */
.L_x_5789:
[----:B------:R-:W-:Y:S05]  /*3210*/  BSYNC.RECONVERGENT B0 ;  /* 0x0000000000007941 */ /* 0x000fea0003800200 */
.L_x_5788:
        /* <DEDUP_REMOVED lines=32> */
.L_x_5791:
[----:B------:R-:W-:Y:S05]  /*3420*/  BSYNC.RECONVERGENT B0 ;  /* 0x0000000000007941 */ /* 0x000fea0003800200 */
.L_x_5790:
        /* <DEDUP_REMOVED lines=32> */
.L_x_5793:
[----:B------:R-:W-:Y:S05]  /*3630*/  BSYNC.RECONVERGENT B0 ;  /* 0x0000000000007941 */ /* 0x000fea0003800200 */
.L_x_5792:
        /* <DEDUP_REMOVED lines=53> */
.L_x_5890:
        /* <DEDUP_REMOVED lines=66> */
[C---:B--2---:R-:W-:Y:S01]  /*3db0*/  FMUL.FTZ R83, R165.reuse, R101 ;  /* 0x00000065a5537220 */ /* 0x044fe20000410000 */
[C---:B------:R-:W-:Y:S01]  /*3dc0*/  FMUL.FTZ R123, R165.reuse, R34 ;  /* 0x00000022a57b7220 */ /* 0x040fe20000410000 */
[C---:B----4-:R-:W-:Y:S01]  /*3dd0*/  FMUL.FTZ R85, R165.reuse, R38 ;  /* 0x00000026a5557220 */ /* 0x050fe20000410000 */
[----:B------:R-:W-:Y:S01]  /*3de0*/  FMUL.RZ R77, R72, 0.15915493667125701904 ;  /* 0x3e22f983484d7820 */ /* 0x000fe2000040c000 */
[----:B------:R-:W-:Y:S01]  /*3df0*/  FMUL.FTZ R72, R50, UR42 ;  /* 0x0000002a32487c20 */ /* 0x000fe20008410000 */
[----:B------:R0:W-:Y:S01]  /*3e00*/  MUFU.COS R150, R73 ;  /* 0x0000004900967308 */ /* 0x0001e20000000000 */
[C---:B------:R-:W-:Y:S01]  /*3e10*/  FMUL.FTZ R87, R165.reuse, R88 ;  /* 0x00000058a5577220 */ /* 0x040fe20000410000 */
[----:B------:R-:W-:Y:S01]  /*3e20*/  FMUL.FTZ R95, R165, R45 ;  /* 0x0000002da55f7220 */ /* 0x000fe20000410000 */
        /* <DEDUP_REMOVED lines=62> */
[----:B0-----:R-:W-:Y:S01]  /*4210*/  FMUL.FTZ R75, R165, R40 ;  /* 0x00000028a54b7220 */ /* 0x001fe20000410000 */
[C---:B--2---:R-:W-:Y:S01]  /*4220*/  FMUL.FTZ R150, R149.reuse, R150 ;  /* 0x0000009695967220 */ /* 0x044fe20000410000 */
[----:B------:R-:W-:-:S05]  /*4230*/  FMUL.FTZ R149, R149, R76 ;  /* 0x0000004c95957220 */ /* 0x000fca0000410000 */
[----:B------:R-:W-:Y:S01]  /*4240*/  MUFU.SIN R154, R77 ;  /* 0x0000004d009a7308 */ /* 0x000fe20000000400 */
[----:B-1----:R-:W-:Y:S01]  /*4250*/  MOV R73, UR30 ;  /* 0x0000001e00497c02 */ /* 0x002fe20008000f00 */
[C---:B---3--:R-:W-:Y:S01]  /*4260*/  FMUL.FTZ R148, R147.reuse, R148 ;  /* 0x0000009493947220 */ /* 0x048fe20000410000 */
[----:B------:R-:W-:Y:S01]  /*4270*/  FMUL.FTZ R147, R147, R78 ;  /* 0x0000004e93937220 */ /* 0x000fe20000410000 */
[----:B------:R-:W-:Y:S01]  /*4280*/  UMOV UR30, 0x400 ;  /* 0x00000400001e7882 */ /* 0x000fe20000000000 */
[----:B------:R-:W-:Y:S01]  /*4290*/  SEL R162, R73, R162, !P0 ;  /* 0x000000a249a27207 */ /* 0x000fe20004000000 */
[----:B------:R-:W-:Y:S02]  /*42a0*/  ULEA UR30, UR31, UR30, 0x18 ;  /* 0x0000001e1f1e7291 */ /* 0x000fe4000f8ec0ff */
[----:B------:R0:W-:Y:S01]  /*42b0*/  MUFU.COS R130, R77 ;  /* 0x0000004d00827308 */ /* 0x0001e20000000000 */
[C---:B----4-:R-:W-:Y:S01]  /*42c0*/  FMUL.FTZ R138, R137.reuse, R138 ;  /* 0x0000008a898a7220 */ /* 0x050fe20000410000 */
[----:B------:R-:W-:-:S02]  /*42d0*/  FMUL.FTZ R137, R137, R94 ;  /* 0x0000005e89897220 */ /* 0x000fc40000410000 */
[----:B------:R-:W-:-:S04]  /*42e0*/  LEA R162, R162, UR30, 0x3 ;  /* 0x0000001ea2a27c11 */ /* 0x000fc8000f8e18ff */
[----:B------:R-:W-:Y:S01]  /*42f0*/  MUFU.SIN R127, R79 ;  /* 0x0000004f007f7308 */ /* 0x000fe20000000400 */
[----:B0-----:R-:W-:-:S07]  /*4300*/  FMUL.FTZ R77, R165, R106 ;  /* 0x0000006aa54d7220 */ /* 0x001fce0000410000 */
[----:B------:R0:W-:Y:S08]  /*4310*/  MUFU.COS R93, R79 ;  /* 0x0000004f005d7308 */ /* 0x0001f00000000000 */
[----:B------:R-:W1:Y:S01]  /*4320*/  MUFU.EX2 R81, R81 ;  /* 0x0000005100517308 */ /* 0x000e620000000800 */
[----:B0-----:R-:W-:-:S07]  /*4330*/  FMUL.FTZ R79, R165, R50 ;  /* 0x00000032a54f7220 */ /* 0x001fce0000410000 */
[----:B------:R0:W2:Y:S08]  /*4340*/  MUFU.EX2 R135, R75 ;  /* 0x0000004b00877308 */ /* 0x0000b00000000800 */
[----:B------:R-:W3:Y:S01]  /*4350*/  MUFU.EX2 R77, R77 ;  /* 0x0000004d004d7308 */ /* 0x000ee20000000800 */
[----:B0-----:R-:W0:Y:S01]  /*4360*/  LDS.128 R72, [R164] ;  /* 0x00000000a4487984 */ /* 0x001e220000000c00 */
[C---:B-1----:R-:W-:Y:S01]  /*4370*/  FMUL.FTZ R141, R81.reuse, R84 ;  /* 0x00000054518d7220 */ /* 0x042fe20000410000 */
[----:B------:R-:W-:-:S05]  /*4380*/  FMUL.FTZ R142, R81, R142 ;  /* 0x0000008e518e7220 */ /* 0x000fca0000410000 */
[----:B------:R-:W1:Y:S01]  /*4390*/  MUFU.EX2 R79, R79 ;  /* 0x0000004f004f7308 */ /* 0x000e620000000800 */
[C---:B--2---:R-:W-:Y:S01]  /*43a0*/  FMUL.FTZ R136, R135.reuse, R136 ;  /* 0x0000008887887220 */ /* 0x044fe20000410000 */
[----:B------:R-:W-:-:S06]  /*43b0*/  FMUL.FTZ R135, R135, R124 ;  /* 0x0000007c87877220 */ /* 0x000fcc0000410000 */
[----:B------:R-:W2:Y:S01]  /*43c0*/  MUFU.EX2 R83, R83 ;  /* 0x0000005300537308 */ /* 0x000ea20000000800 */
[C---:B---3--:R-:W-:Y:S01]  /*43d0*/  FMUL.FTZ R146, R77.reuse, R146 ;  /* 0x000000924d927220 */ /* 0x048fe20000410000 */
[----:B------:R-:W-:-:S06]  /*43e0*/  FMUL.FTZ R145, R77, R80 ;  /* 0x000000504d917220 */ /* 0x000fcc0000410000 */
[----:B------:R-:W-:Y:S01]  /*43f0*/  MUFU.COS R160, R125 ;  /* 0x0000007d00a07308 */ /* 0x000fe20000000000 */
[C---:B-1----:R-:W-:Y:S01]  /*4400*/  FMUL.FTZ R144, R79.reuse, R144 ;  /* 0x000000904f907220 */ /* 0x042fe20000410000 */
[----:B------:R-:W-:Y:S02]  /*4410*/  FMUL.FTZ R143, R79, R82 ;  /* 0x000000524f8f7220 */ /* 0x000fe40000410000 */
[----:B------:R-:W1:Y:S04]  /*4420*/  LDS.128 R76, [R164+0x10] ;  /* 0x00001000a44c7984 */ /* 0x000e680000000c00 */
[----:B------:R-:W3:Y:S01]  /*4430*/  MUFU.EX2 R123, R123 ;  /* 0x0000007b007b7308 */ /* 0x000ee20000000800 */
[C---:B--2---:R-:W-:Y:S01]  /*4440*/  FMUL.FTZ R134, R83.reuse, R134 ;  /* 0x0000008653867220 */ /* 0x044fe20000410000 */
[----:B------:R-:W-:-:S02]  /*4450*/  FMUL.FTZ R133, R83, R126 ;  /* 0x0000007e53857220 */ /* 0x000fc40000410000 */
[----:B------:R-:W2:Y:S04]  /*4460*/  LDS.128 R80, [R164+0x20] ;  /* 0x00002000a4507984 */ /* 0x000ea80000000c00 */
[----:B------:R-:W4:Y:S01]  /*4470*/  MUFU.EX2 R85, R85 ;  /* 0x0000005500557308 */ /* 0x000f220000000800 */
[----:B0-----:R-:W-:Y:S02]  /*4480*/  PRMT R196, R75, 0x7632, R196 ;  /* 0x000076324bc47816 */ /* 0x001fe400000000c4 */
[C---:B------:R-:W-:Y:S02]  /*4490*/  PRMT R207, R72.reuse, 0x7632, R207 ;  /* 0x0000763248cf7816 */ /* 0x040fe400000000cf */
[----:B------:R-:W-:Y:S02]  /*44a0*/  SHF.L.U32 R153, R72, 0x10, RZ ;  /* 0x0000001048997819 */ /* 0x000fe400000006ff */
[----:B------:R-:W-:Y:S01]  /*44b0*/  PRMT R200, R73, 0x7632, R200 ;  /* 0x0000763249c87816 */ /* 0x000fe200000000c8 */
[----:B------:R-:W0:Y:S01]  /*44c0*/  MUFU.EX2 R87, R87 ;  /* 0x0000005700577308 */ /* 0x000e220000000800 */
[----:B---3--:R-:W-:Y:S01]  /*44d0*/  FMUL.FTZ R124, R123, R160 ;  /* 0x000000a07b7c7220 */ /* 0x008fe20000410000 */
[----:B------:R-:W-:-:S02]  /*44e0*/  PRMT R198, R74, 0x7632, R198 ;  /* 0x000076324ac67816 */ /* 0x000fc400000000c6 */
[----:B------:R-:W-:Y:S02]  /*44f0*/  SHF.L.U32 R207, R207, 0x10, RZ ;  /* 0x00000010cfcf7819 */ /* 0x000fe400000006ff */
[----:B------:R-:W-:Y:S02]  /*4500*/  SHF.L.U32 R200, R200, 0x10, RZ ;  /* 0x00000010c8c87819 */ /* 0x000fe400000006ff */
[----:B------:R-:W3:Y:S01]  /*4510*/  MUFU.SIN R84, R125 ;  /* 0x0000007d00547308 */ /* 0x000ee20000000400 */
[C---:B----4-:R-:W-:Y:S01]  /*4520*/  FMUL.FTZ R132, R85.reuse, R132 ;  /* 0x0000008455847220 */ /* 0x050fe20000410000 */
[----:B------:R-:W-:Y:S01]  /*4530*/  FMUL.FTZ R131, R85, R128 ;  /* 0x0000008055837220 */ /* 0x000fe20000410000 */
[----:B------:R-:W-:Y:S02]  /*4540*/  SHF.L.U32 R198, R198, 0x10, RZ ;  /* 0x00000010c6c67819 */ /* 0x000fe400000006ff */
[----:B------:R-:W-:-:S03]  /*4550*/  SHF.L.U32 R196, R196, 0x10, RZ ;  /* 0x00000010c4c47819 */ /* 0x000fc600000006ff */
[----:B------:R-:W4:Y:S01]  /*4560*/  MUFU.EX2 R95, R95 ;  /* 0x0000005f005f7308 */ /* 0x000f220000000800 */
[C---:B0-----:R-:W-:Y:S01]  /*4570*/  FMUL.FTZ R130, R87.reuse, R130 ;  /* 0x0000008257827220 */ /* 0x041fe20000410000 */
[----:B------:R-:W-:Y:S01]  /*4580*/  FMUL.FTZ R129, R87, R154 ;  /* 0x0000009a57817220 */ /* 0x000fe20000410000 */
[----:B------:R-:W-:Y:S02]  /*4590*/  SHF.L.U32 R154, R73, 0x10, RZ ;  /* 0x00000010499a7819 */ /* 0x000fe400000006ff */
[C---:B-1----:R-:W-:Y:S02]  /*45a0*/  PRMT R194, R78.reuse, 0x7632, R194 ;  /* 0x000076324ec27816 */ /* 0x042fe400000000c2 */
[----:B------:R-:W-:Y:S01]  /*45b0*/  SHF.L.U32 R160, R78, 0x10, RZ ;  /* 0x000000104ea07819 */ /* 0x000fe200000006ff */
[----:B------:R-:W0:Y:S01]  /*45c0*/  MUFU.EX2 R92, R92 ;  /* 0x0000005c005c7308 */ /* 0x000e220000000800 */
[----:B---3--:R-:W-:Y:S01]  /*45d0*/  FMUL.FTZ R123, R123, R84 ;  /* 0x000000547b7b7220 */ /* 0x008fe20000410000 */
[----:B------:R-:W-:Y:S01]  /*45e0*/  FMUL.FTZ R78, R165, R108 ;  /* 0x0000006ca54e7220 */ /* 0x000fe20000410000 */
[----:B------:R-:W1:Y:S01]  /*45f0*/  LDS.128 R84, [R164+0x30] ;  /* 0x00003000a4547984 */ /* 0x000e620000000c00 */
[----:B------:R-:W-:-:S02]  /*4600*/  PRMT R201, R79, 0x7632, R201 ;  /* 0x000076324fc97816 */ /* 0x000fc400000000c9 */
[----:B------:R-:W-:Y:S01]  /*4610*/  SHF.L.U32 R159, R79, 0x10, RZ ;  /* 0x000000104f9f7819 */ /* 0x000fe200000006ff */
[----:B-----5:R-:W-:Y:S01]  /*4620*/  STS.128 [R155+0x2100], R56 ;  /* 0x002100389b007388 */ /* 0x020fe20000000c00 */
[C---:B--2---:R-:W-:Y:S01]  /*4630*/  PRMT R199, R80.reuse, 0x7632, R199 ;  /* 0x0000763250c77816 */ /* 0x044fe200000000c7 */
[----:B----4-:R-:W-:Y:S01]  /*4640*/  FMUL.FTZ R126, R95, R158 ;  /* 0x0000009e5f7e7220 */ /* 0x010fe20000410000 */
[----:B------:R-:W-:Y:S01]  /*4650*/  SHF.L.U32 R158, R75, 0x10, RZ ;  /* 0x000000104b9e7819 */ /* 0x000fe200000006ff */
[----:B------:R-:W-:Y:S01]  /*4660*/  STS.128 [R155+0x2300], R60 ;  /* 0x0023003c9b007388 */ /* 0x000fe20000000c00 */
[----:B------:R-:W-:Y:S01]  /*4670*/  FMUL.FTZ R125, R95, R156 ;  /* 0x0000009c5f7d7220 */ /* 0x000fe20000410000 */
[----:B------:R-:W-:Y:S01]  /*4680*/  SHF.L.U32 R161, R80, 0x10, RZ ;  /* 0x0000001050a17819 */ /* 0x000fe200000006ff */
[----:B------:R-:W-:Y:S01]  /*4690*/  MUFU.EX2 R79, R78 ;  /* 0x0000004e004f7308 */ /* 0x000fe20000000800 */
[----:B------:R2:W-:Y:S01]  /*46a0*/  STS.128 [R155+0x2500], R64 ;  /* 0x002500409b007388 */ /* 0x0005e20000000c00 */
[----:B------:R-:W-:Y:S01]  /*46b0*/  PRMT R203, R77, 0x7632, R203 ;  /* 0x000076324dcb7816 */ /* 0x000fe200000000cb */
[C---:B0-----:R-:W-:Y:S01]  /*46c0*/  FMUL.FTZ R128, R92.reuse, R93 ;  /* 0x0000005d5c807220 */ /* 0x041fe20000410000 */
[----:B------:R-:W-:Y:S01]  /*46d0*/  FMUL.FTZ R127, R92, R127 ;  /* 0x0000007f5c7f7220 */ /* 0x000fe20000410000 */
[----:B------:R0:W-:Y:S01]  /*46e0*/  STS.128 [R155+0x2700], R68 ;  /* 0x002700449b007388 */ /* 0x0001e20000000c00 */
[----:B------:R-:W-:-:S03]  /*46f0*/  NOP ;  /* 0x0000000000007918 */ /* 0x000fc60000000000 */
[----:B------:R-:W3:Y:S01]  /*4700*/  LDS.128 R56, [R164+0x2110] ;  /* 0x00211000a4387984 */ /* 0x000ee20000000c00 */
[----:B------:R-:W-:Y:S02]  /*4710*/  SHF.L.U32 R157, R77, 0x10, RZ ;  /* 0x000000104d9d7819 */ /* 0x000fe400000006ff */
[----:B------:R-:W-:Y:S01]  /*4720*/  PRMT R205, R76, 0x7632, R205 ;  /* 0x000076324ccd7816 */ /* 0x000fe200000000cd */
[----:B------:R-:W4:Y:S01]  /*4730*/  LDS.128 R60, [R164+0x2120] ;  /* 0x00212000a43c7984 */ /* 0x000f220000000c00 */
[----:B--2---:R-:W-:Y:S01]  /*4740*/  FMUL.FTZ R64, R108, UR42 ;  /* 0x0000002a6c407c20 */ /* 0x004fe20008410000 */
[----:B------:R-:W-:Y:S02]  /*4750*/  SHF.L.U32 R156, R74, 0x10, RZ ;  /* 0x000000104a9c7819 */ /* 0x000fe400000006ff */
[----:B------:R-:W-:Y:S01]  /*4760*/  LDS.128 R92, [R164+0x2100] ;  /* 0x00210000a45c7984 */ /* 0x000fe20000000c00 */
[----:B------:R-:W-:Y:S01]  /*4770*/  FMUL.RZ R75, R64, 0.15915493667125701904 ;  /* 0x3e22f983404b7820 */ /* 0x000fe2000040c000 */
[----:B0-----:R-:W-:-:S02]  /*4780*/  SHF.L.U32 R155, R76, 0x10, RZ ;  /* 0x000000104c9b7819 */ /* 0x001fc400000006ff */
[----:B------:R0:W2:Y:S01]  /*4790*/  LDS.128 R64, [R164+0x2130] ;  /* 0x00213000a4407984 */ /* 0x0000a20000000c00 */
[----:B------:R-:W5:Y:S01]  /*47a0*/  MUFU.COS R170, R75 ;  /* 0x0000004b00aa7308 */ /* 0x000f620000000000 */
[----:B------:R-:W-:Y:S02]  /*47b0*/  PRMT R197, R81, 0x7632, R197 ;  /* 0x0000763251c57816 */ /* 0x000fe400000000c5 */
[----:B------:R-:W-:Y:S02]  /*47c0*/  PRMT R192, R82, 0x7632, R192 ;  /* 0x0000763252c07816 */ /* 0x000fe400000000c0 */
[C---:B-1----:R-:W-:Y:S02]  /*47d0*/  PRMT R193, R84.reuse, 0x7632, R193 ;  /* 0x0000763254c17816 */ /* 0x042fe400000000c1 */
[----:B------:R-:W-:Y:S01]  /*47e0*/  SHF.L.U32 R163, R84, 0x10, RZ ;  /* 0x0000001054a37819 */ /* 0x000fe200000006ff */
[----:B------:R-:W1:Y:S01]  /*47f0*/  MUFU.SIN R80, R75 ;  /* 0x0000004b00507308 */ /* 0x000e620000000400 */
[----:B------:R-:W-:-:S02]  /*4800*/  PRMT R195, R83, 0x7632, R195 ;  /* 0x0000763253c37816 */ /* 0x000fc400000000c3 */
[----:B------:R-:W-:Y:S02]  /*4810*/  PRMT R191, R85, 0x7632, R191 ;  /* 0x0000763255bf7816 */ /* 0x000fe400000000bf */
[----:B------:R-:W-:Y:S02]  /*4820*/  PRMT R190, R86, 0x7632, R190 ;  /* 0x0000763256be7816 */ /* 0x000fe400000000be */
[----:B------:R-:W-:Y:S01]  /*4830*/  PRMT R189, R87, 0x7632, R189 ;  /* 0x0000763257bd7816 */ /* 0x000fe200000000bd */
[----:B-----5:R-:W-:Y:S01]  /*4840*/  FMUL.FTZ R78, R79, R170 ;  /* 0x000000aa4f4e7220 */ /* 0x020fe20000410000 */
[----:B------:R-:W-:Y:S02]  /*4850*/  SHF.L.U32 R81, R81, 0x10, RZ ;  /* 0x0000001051517819 */ /* 0x000fe400000006ff */
[----:B------:R-:W-:Y:S02]  /*4860*/  SHF.L.U32 R82, R82, 0x10, RZ ;  /* 0x0000001052527819 */ /* 0x000fe400000006ff */
        /* <DEDUP_REMOVED lines=8> */
[----:B------:R-:W-:-:S02]  /*48f0*/  SHF.L.U32 R76, R57, 0x10, RZ ;  /* 0x00000010394c7819 */ /* 0x000fc400000006ff */
[C---:B------:R-:W-:Y:S02]  /*4900*/  PRMT R57, R58.reuse, 0x7632, R57 ;  /* 0x000076323a397816 */ /* 0x040fe40000000039 */
[----:B------:R-:W-:Y:S02]  /*4910*/  SHF.L.U32 R165, R58, 0x10, RZ ;  /* 0x000000103aa57819 */ /* 0x000fe400000006ff */
[C---:B------:R-:W-:Y:S02]  /*4920*/  PRMT R58, R59.reuse, 0x7632, R58 ;  /* 0x000076323b3a7816 */ /* 0x040fe4000000003a */
[----:B0-----:R-:W-:Y:S01]  /*4930*/  SHF.L.U32 R164, R59, 0x10, RZ ;  /* 0x000000103ba47819 */ /* 0x001fe200000006ff */
[----:B-1----:R-:W-:Y:S01]  /*4940*/  FMUL.FTZ R162, R10, R165 ;  /* 0x000000a50aa27220 */ /* 0x002fe20000410000 */
        /* <DEDUP_REMOVED lines=15> */
[----:B------:R-:W-:Y:S02]  /*4a40*/  SHF.L.U32 R69, R92, 0x10, RZ ;  /* 0x000000105c457819 */ /* 0x000fe400000006ff */
[C---:B------:R-:W-:Y:S01]  /*4a50*/  PRMT R64, R65.reuse, 0x7632, R64 ;  /* 0x0000763241407816 */ /* 0x040fe20000000040 */
[----:B------:R-:W-:Y:S01]  /*4a60*/  FMUL.FTZ R169, R4, R171 ;  /* 0x000000ab04a97220 */ /* 0x000fe20000410000 */
[----:B------:R-:W-:Y:S01]  /*4a70*/  SHF.L.U32 R170, R65, 0x10, RZ ;  /* 0x0000001041aa7819 */ /* 0x000fe200000006ff */
[----:B------:R-:W-:Y:S01]  /*4a80*/  FMUL.FTZ R80, R16, R69 ;  /* 0x0000004510507220 */ /* 0x000fe20000410000 */
[C---:B------:R-:W-:Y:S02]  /*4a90*/  PRMT R65, R66.reuse, 0x7632, R65 ;  /* 0x0000763242417816 */ /* 0x040fe40000000041 */
[----:B------:R-:W-:Y:S01]  /*4aa0*/  SHF.L.U32 R175, R66, 0x10, RZ ;  /* 0x0000001042af7819 */ /* 0x000fe200000006ff */
[----:B------:R-:W-:Y:S01]  /*4ab0*/  FMUL.FTZ R170, R3, R170 ;  /* 0x000000aa03aa7220 */ /* 0x000fe20000410000 */
[----:B------:R-:W-:-:S02]  /*4ac0*/  PRMT R68, R92, 0x7632, R68 ;  /* 0x000076325c447816 */ /* 0x000fc40000000044 */
[----:B------:R-:W-:Y:S01]  /*4ad0*/  PRMT R70, R93, 0x7632, R70 ;  /* 0x000076325d467816 */ /* 0x000fe20000000046 */
[----:B------:R-:W-:Y:S01]  /*4ae0*/  FMUL.FTZ R171, R2, R175 ;  /* 0x000000af02ab7220 */ /* 0x000fe20000410000 */
[C---:B------:R-:W-:Y:S02]  /*4af0*/  PRMT R71, R94.reuse, 0x7632, R71 ;  /* 0x000076325e477816 */ /* 0x040fe40000000047 */
[----:B------:R-:W-:Y:S02]  /*4b00*/  PRMT R72, R95, 0x7632, R72 ;  /* 0x000076325f487816 */ /* 0x000fe40000000048 */
[----:B------:R-:W-:Y:S02]  /*4b10*/  PRMT R66, R67, 0x7632, R66 ;  /* 0x0000763243427816 */ /* 0x000fe40000000042 */
[----:B------:R-:W-:Y:S02]  /*4b20*/  SHF.L.U32 R84, R93, 0x10, RZ ;  /* 0x000000105d547819 */ /* 0x000fe400000006ff */
        /* <DEDUP_REMOVED lines=65> */
.L_x_5796:
[----:B------:R-:W-:-:S06]  /*4f40*/  LEA R76, R122, UR30, 0x3 ;  /* 0x0000001e7a4c7c11 */ /* 0x000fcc000f8e18ff */
[----:B------:R-:W0:Y:S02]  /*4f50*/  LDS.64 R76, [R76+0xea88] ;  /* 0x00ea88004c4c7984 */ /* 0x000e240000000a00 */
.L_x_5797:
[----:B------:R-:W-:Y:S05]  /*4f60*/  BSYNC.RECONVERGENT B0 ;  /* 0x0000000000007941 */ /* 0x000fea0003800200 */
.L_x_5795:
        /* <DEDUP_REMOVED lines=19> */
[C---:B------:R-:W-:Y:S01]  /*50a0*/  FFMA.FTZ R60, R46.reuse, R60, R61 ;  /* 0x0000003c2e3c7223 */ /* 0x040fe2000001003d */
[----:B------:R2:W5:Y:S01]  /*50b0*/  @P1 LDG.E.128 R72, desc[UR28][R56.64] ;  /* 0x0000001c38481981 */ /* 0x000562000c1e1d00 */
[----:B------:R-:W-:Y:S01]  /*50c0*/  FMUL.FTZ R238, R155, R106 ;  /* 0x0000006a9bee7220 */ /* 0x000fe20000410000 */
[----:B------:R-:W-:Y:S01]  /*50d0*/  FFMA.FTZ R58, R46, R58, R59 ;  /* 0x0000003a2e3a7223 */ /* 0x000fe2000001003b */
[----:B------:R-:W-:Y:S01]  /*50e0*/  FMUL.FTZ R240, R205, R106 ;  /* 0x0000006acdf07220 */ /* 0x000fe20000410000 */
[-C--:B------:R-:W-:Y:S01]  /*50f0*/  FMUL.FTZ R236, R203, R50.reuse ;  /* 0x00000032cbec7220 */ /* 0x080fe20000410000 */
[----:B------:R-:W-:Y:S01]  /*5100*/  FMUL.FTZ R234, R157, R50 ;  /* 0x000000329dea7220 */ /* 0x000fe20000410000 */
[----:B------:R-:W-:Y:S01]  /*5110*/  FMUL.FTZ R59, R149, R58 ;  /* 0x0000003a953b7220 */ /* 0x000fe20000410000 */
[-C--:B------:R-:W-:Y:S01]  /*5120*/  FMUL.FTZ R217, R160, R105.reuse ;  /* 0x00000069a0d97220 */ /* 0x080fe20000410000 */
[----:B------:R-:W-:Y:S01]  /*5130*/  FMUL.FTZ R219, R194, R105 ;  /* 0x00000069c2db7220 */ /* 0x000fe20000410000 */
[----:B------:R-:W-:Y:S01]  /*5140*/  FMUL.FTZ R232, R201, R42 ;  /* 0x0000002ac9e87220 */ /* 0x000fe20000410000 */
[-C--:B--2---:R-:W-:Y:S01]  /*5150*/  FMUL.FTZ R57, R149, R60.reuse ;  /* 0x0000003c95397220 */ /* 0x084fe20000410000 */
[-C--:B------:R-:W-:Y:S01]  /*5160*/  FMUL.FTZ R56, R156, R107.reuse ;  /* 0x0000006b9c387220 */ /* 0x080fe20000410000 */
[C---:B------:R-:W-:Y:S01]  /*5170*/  FFMA.FTZ R59, R150.reuse, R60, R59 ;  /* 0x0000003c963b7223 */ /* 0x040fe2000001003b */
[----:B------:R-:W-:Y:S01]  /*5180*/  FMUL.FTZ R230, R159, R42 ;  /* 0x0000002a9fe67220 */ /* 0x000fe20000410000 */
[----:B------:R-:W-:Y:S01]  /*5190*/  FFMA.FTZ R57, R150, R58, -R57 ;  /* 0x0000003a96397223 */ /* 0x000fe20000010839 */
[----:B------:R-:W-:Y:S01]  /*51a0*/  FMUL.FTZ R58, R198, R107 ;  /* 0x0000006bc63a7220 */ /* 0x000fe20000410000 */
[-C--:B------:R-:W-:Y:S01]  /*51b0*/  FMUL.FTZ R226, R161, R104.reuse ;  /* 0x00000068a1e27220 */ /* 0x080fe20000410000 */
[----:B------:R-:W-:Y:S01]  /*51c0*/  FMUL.FTZ R228, R199, R104 ;  /* 0x00000068c7e47220 */ /* 0x000fe20000410000 */
[C---:B------:R-:W-:Y:S01]  /*51d0*/  FFMA.FTZ R56, R116.reuse, R56, R57 ;  /* 0x0000003874387223 */ /* 0x040fe20000010039 */
[----:B------:R-:W-:Y:S01]  /*51e0*/  FFMA.FTZ R58, R116, R58, R59 ;  /* 0x0000003a743a7223 */ /* 0x000fe2000001003b */
[-C--:B------:R-:W-:Y:S01]  /*51f0*/  FMUL.FTZ R224, R197, R40.reuse ;  /* 0x00000028c5e07220 */ /* 0x080fe20000410000 */
[----:B------:R-:W-:Y:S01]  /*5200*/  FMUL.FTZ R222, R81, R40 ;  /* 0x0000002851de7220 */ /* 0x000fe20000410000 */
[C---:B------:R-:W-:Y:S01]  /*5210*/  FMUL.FTZ R59, R147.reuse, R56 ;  /* 0x00000038933b7220 */ /* 0x040fe20000410000 */
[-C--:B------:R-:W-:Y:S01]  /*5220*/  FMUL.FTZ R57, R147, R58.reuse ;  /* 0x0000003a93397220 */ /* 0x080fe20000410000 */
[-C--:B------:R-:W-:Y:S01]  /*5230*/  FMUL.FTZ R213, R82, R101.reuse ;  /* 0x0000006552d57220 */ /* 0x080fe20000410000 */
[----:B------:R-:W-:Y:S01]  /*5240*/  FMUL.FTZ R215, R192, R101 ;  /* 0x00000065c0d77220 */ /* 0x000fe20000410000 */
[C---:B------:R-:W-:Y:S01]  /*5250*/  FFMA.FTZ R59, R148.reuse, R58, R59 ;  /* 0x0000003a943b7223 */ /* 0x040fe2000001003b */
[----:B------:R-:W-:Y:S01]  /*5260*/  FFMA.FTZ R57, R148, R56, -R57 ;  /* 0x0000003894397223 */ /* 0x000fe20000010839 */
        /* <DEDUP_REMOVED lines=13> */
[----:B------:R-:W-:Y:S01]  /*5340*/  FFMA.FTZ R58, R146, R58, R59 ;  /* 0x0000003a923a7223 */ /* 0x000fe2000001003b */
[-C--:B------:R-:W-:Y:S01]  /*5350*/  FMUL.FTZ R211, R86, R45.reuse ;  /* 0x0000002d56d37220 */ /* 0x080fe20000410000 */
[----:B------:R-:W-:Y:S01]  /*5360*/  FMUL.FTZ R209, R190, R45 ;  /* 0x0000002dbed17220 */ /* 0x000fe20000410000 */
[C---:B------:R-:W-:Y:S01]  /*5370*/  FFMA.FTZ R57, R113.reuse, R238, R57 ;  /* 0x000000ee71397223 */ /* 0x040fe20000010039 */
[----:B------:R-:W-:Y:S01]  /*5380*/  FFMA.FTZ R58, R113, R240, R58 ;  /* 0x000000f0713a7223 */ /* 0x000fe2000001003a */
[C---:B------:R-:W-:Y:S01]  /*5390*/  ISETP.GT.U32.AND P2, PT, R122.reuse, 0x1f, PT ;  /* 0x0000001f7a00780c */ /* 0x040fe20003f44070 */
[----:B------:R-:W-:Y:S01]  /*53a0*/  FMUL.FTZ R204, R189, R34 ;  /* 0x00000022bdcc7220 */ /* 0x000fe20000410000 */
[CC--:B------:R-:W-:Y:S01]  /*53b0*/  FMUL.FTZ R61, R143.reuse, R57.reuse ;  /* 0x000000398f3d7220 */ /* 0x0c0fe20000410000 */
        /* <DEDUP_REMOVED lines=236> */
.L_x_5917:
        /* <DEDUP_REMOVED lines=13> */
.L_x_5920:
[----:B------:R-:W-:-:S03]  /*6350*/  UMOV UR31, 0xffffffff ;  /* 0xffffffff001f7882 */ /* 0x000fc60000000000 */
[----:B------:R-:W-:Y:S05]  /*6360*/  BRA.DIV UR31, `(.L_x_5801) ;  /* 0x000000821f787947 */ /* 0x000fea000b800000 */
.L_x_5923:
[----:B------:R-:W-:-:S03]  /*6370*/  UMOV UR31, 0xffffffff ;  /* 0xffffffff001f7882 */ /* 0x000fc60000000000 */
[----:B------:R-:W-:Y:S05]  /*6380*/  BRA.DIV UR31, `(.L_x_5802) ;  /* 0x000000821f987947 */ /* 0x000fea000b800000 */
.L_x_5926:
[----:B------:R-:W-:-:S03]  /*6390*/  UMOV UR31, 0xffffffff ;  /* 0xffffffff001f7882 */ /* 0x000fc60000000000 */
[----:B------:R-:W-:Y:S05]  /*63a0*/  BRA.DIV UR31, `(.L_x_5803) ;  /* 0x000000821fb87947 */ /* 0x000fea000b800000 */
.L_x_5929:
        /* <DEDUP_REMOVED lines=10> */
.L_x_5939:
        /* <DEDUP_REMOVED lines=45> */
.L_x_5798:
[----:B------:R-:W-:Y:S05]  /*6720*/  WARPSYNC.ALL ;  /* 0x0000000000007948 */ /* 0x000fea0003800000 */
[----:B------:R-:W-:Y:S01]  /*6730*/  LOP3.LUT P0, RZ, R122, 0x1f, RZ, 0xc0, !PT ;  /* 0x0000001f7aff7812 */ /* 0x000fe2000780c0ff */
[----:B--2---:R-:W-:Y:S01]  /*6740*/  FMUL.FTZ R59, R196, R91 ;  /* 0x0000005bc43b7220 */ /* 0x004fe20000410000 */
[-C--:B------:R-:W-:Y:S01]  /*6750*/  FMUL.FTZ R242, R153, R108.reuse ;  /* 0x0000006c99f27220 */ /* 0x080fe20000410000 */
[----:B------:R-:W-:Y:S01]  /*6760*/  FMUL.FTZ R58, R207, R108 ;  /* 0x0000006ccf3a7220 */ /* 0x000fe20000410000 */
[----:B------:R-:W-:Y:S01]  /*6770*/  FMUL.FTZ R229, R154, R103 ;  /* 0x000000679ae57220 */ /* 0x000fe20000410000 */
[-C--:B------:R-:W-:Y:S01]  /*6780*/  FMUL.FTZ R225, R156, R107.reuse ;  /* 0x0000006b9ce17220 */ /* 0x080fe20000410000 */
[----:B------:R-:W-:Y:S01]  /*6790*/  FMUL.FTZ R223, R198, R107 ;  /* 0x0000006bc6df7220 */ /* 0x000fe20000410000 */
[----:B------:R-:W-:Y:S01]  /*67a0*/  FMUL.FTZ R221, R158, R91 ;  /* 0x0000005b9edd7220 */ /* 0x000fe20000410000 */
[----:B------:R-:W-:Y:S01]  /*67b0*/  FMUL.FTZ R227, R200, R103 ;  /* 0x00000067c8e37220 */ /* 0x000fe20000410000 */
[----:B------:R-:W-:Y:S01]  /*67c0*/  BAR.SYNC.DEFER_BLOCKING 0x0 ;  /* 0x0000000000007b1d */ /* 0x000fe20000010000 */
[CC--:B01----:R-:W-:Y:S01]  /*67d0*/  FMUL.FTZ R57, R123.reuse, R77.reuse ;  /* 0x0000004d7b397220 */ /* 0x0c3fe20000410000 */
[C---:B------:R-:W-:Y:S01]  /*67e0*/  FMUL.FTZ R56, R124.reuse, R77 ;  /* 0x0000004d7c387220 */ /* 0x040fe20000410000 */
[C---:B------:R-:W-:Y:S01]  /*67f0*/  FMUL.FTZ R63, R123.reuse, R172 ;  /* 0x000000ac7b3f7220 */ /* 0x040fe20000410000 */
[----:B------:R-:W-:Y:S01]  /*6800*/  MOV R60, UR43 ;  /* 0x0000002b003c7c02 */ /* 0x000fe20008000f00 */
[C---:B------:R-:W-:Y:S01]  /*6810*/  FFMA.FTZ R57, R124.reuse, R76, -R57 ;  /* 0x0000004c7c397223 */ /* 0x040fe20000010839 */
[C---:B------:R-:W-:Y:S01]  /*6820*/  FMUL.FTZ R61, R123.reuse, R188 ;  /* 0x000000bc7b3d7220 */ /* 0x040fe20000410000 */
[----:B------:R-:W-:Y:S01]  /*6830*/  FFMA.FTZ R56, -R123, R76, -R56 ;  /* 0x0000004c7b387223 */ /* 0x000fe20000010938 */
[----:B------:R-:W-:Y:S01]  /*6840*/  FFMA.FTZ R62, R124, R188, -R63 ;  /* 0x000000bc7c3e7223 */ /* 0x000fe2000001083f */
[----:B------:R-:W-:Y:S01]  /*6850*/  ISETP.LE.OR P0, PT, R60, UR17, P0 ;  /* 0x000000113c007c0c */ /* 0x000fe20008703670 */
[CC--:B------:R-:W-:Y:S01]  /*6860*/  FMUL.FTZ R63, R125.reuse, R57.reuse ;  /* 0x000000397d3f7220 */ /* 0x0c0fe20000410000 */
[----:B------:R-:W-:Y:S01]  /*6870*/  FFMA.FTZ R60, R124, R172, R61 ;  /* 0x000000ac7c3c7223 */ /* 0x000fe2000001003d */
[-C--:B------:R-:W-:Y:S01]  /*6880*/  FMUL.FTZ R61, R125, R56.reuse ;  /* 0x000000387d3d7220 */ /* 0x080fe20000410000 */
[----:B------:R-:W-:Y:S01]  /*6890*/  FADD.FTZ R62, R187, R62 ;  /* 0x0000003ebb3e7221 */ /* 0x000fe20000010000 */
[C---:B------:R-:W-:Y:S01]  /*68a0*/  FFMA.FTZ R63, R126.reuse, R56, -R63 ;  /* 0x000000387e3f7223 */ /* 0x040fe2000001083f */
[----:B------:R-:W-:Y:S01]  /*68b0*/  FADD.FTZ R60, R171, R60 ;  /* 0x0000003cab3c7221 */ /* 0x000fe20000010000 */
[C---:B------:R-:W-:Y:S01]  /*68c0*/  FFMA.FTZ R61, R126.reuse, R57, R61 ;  /* 0x000000397e3d7223 */ /* 0x040fe2000001003d */
        /* <DEDUP_REMOVED lines=8> */
[----:B------:R-:W0:Y:S01]  /*6950*/  LDS.64 R56, [R208+0xc678] ;  /* 0x00c67800d0387984 */ /* 0x000e220000000a00 */
[----:B------:R-:W-:Y:S01]  /*6960*/  FADD.FTZ R65, R170, R65 ;  /* 0x00000041aa417221 */ /* 0x000fe20000010000 */
[C---:B------:R-:W-:Y:S01]  /*6970*/  FMUL.FTZ R60, R129.reuse, R61 ;  /* 0x0000003d813c7220 */ /* 0x040fe20000410000 */
[-C--:B------:R-:W-:Y:S01]  /*6980*/  FMUL.FTZ R63, R129, R69.reuse ;  /* 0x00000045813f7220 */ /* 0x080fe20000410000 */
[----:B------:R-:W-:Y:S01]  /*6990*/  FADD.FTZ R67, R186, R67 ;  /* 0x00000043ba437221 */ /* 0x000fe20000010000 */
[----:B------:R-:W-:Y:S01]  /*69a0*/  VOTEU.ALL UP0, P0 ;  /* 0x0000000000ff7886 */ /* 0x000fe20000000000 */
        /* <DEDUP_REMOVED lines=27> */
[-C--:B------:R-:W-:Y:S01]  /*6b60*/  FMUL.FTZ R60, R131, R63.reuse ;  /* 0x0000003f833c7220 */ /* 0x080fe20000410000 */
[----:B------:R-:W-:Y:S01]  /*6b70*/  ISETP.GT.U32.AND P2, PT, R122, 0x1f, PT ;  /* 0x0000001f7a00780c */ /* 0x000fe20003f44070 */
[C---:B------:R-:W-:Y:S01]  /*6b80*/  FMUL.FTZ R69, R137.reuse, R66 ;  /* 0x0000004289457220 */ /* 0x040fe20000410000 */
[C---:B------:R-:W-:Y:S01]  /*6b90*/  FFMA.FTZ R62, R132.reuse, R63, -R65 ;  /* 0x0000003f843e7223 */ /* 0x040fe20000010841 */
[----:B------:R-:W-:Y:S01]  /*6ba0*/  FFMA.FTZ R60, R132, R61, R60 ;  /* 0x0000003d843c7223 */ /* 0x000fe2000001003c */
[-C--:B------:R-:W-:Y:S01]  /*6bb0*/  FMUL.FTZ R65, R137, R67.reuse ;  /* 0x0000004389417220 */ /* 0x080fe20000410000 */
[----:B------:R-:W-:Y:S01]  /*6bc0*/  FFMA.FTZ R69, R138, R67, R69 ;  /* 0x000000438a457223 */ /* 0x000fe20000010045 */
[-C--:B0-----:R-:W-:Y:S01]  /*6bd0*/  FMUL.FTZ R61, R79, R57.reuse ;  /* 0x000000394f3d7220 */ /* 0x081fe20000410000 */
[----:B------:R-:W-:Y:S01]  /*6be0*/  FADD.FTZ R63, R183, R62 ;  /* 0x0000003eb73f7221 */ /* 0x000fe20000010000 */
[----:B------:R-:W-:Y:S01]  /*6bf0*/  FADD.FTZ R62, R167, R60 ;  /* 0x0000003ca73e7221 */ /* 0x000fe20000010000 */
[-C--:B------:R-:W-:Y:S01]  /*6c00*/  FMUL.FTZ R60, R79, R56.reuse ;  /* 0x000000384f3c7220 */ /* 0x080fe20000410000 */
[----:B------:R-:W-:Y:S01]  /*6c10*/  FFMA.FTZ R56, R78, R56, -R61 ;  /* 0x000000384e387223 */ /* 0x000fe2000001083d */
[----:B------:R-:W-:Y:S01]  /*6c20*/  FFMA.FTZ R66, R138, R66, -R65 ;  /* 0x000000428a427223 */ /* 0x000fe20000010841 */
[----:B------:R-:W-:Y:S01]  /*6c30*/  FMUL.FTZ R64, R133, R62 ;  /* 0x0000003e85407220 */ /* 0x000fe20000410000 */
[----:B------:R-:W-:Y:S01]  /*6c40*/  FFMA.FTZ R57, R78, R57, R60 ;  /* 0x000000394e397223 */ /* 0x000fe2000001003c */
[----:B------:R-:W-:Y:S01]  /*6c50*/  FFMA.FTZ R242, R115, R242, R56 ;  /* 0x000000f273f27223 */ /* 0x000fe20000010038 */
[-C--:B------:R-:W-:Y:S01]  /*6c60*/  FMUL.FTZ R65, R133, R63.reuse ;  /* 0x0000003f85417220 */ /* 0x080fe20000410000 */
[C---:B------:R-:W-:Y:S01]  /*6c70*/  FFMA.FTZ R63, R134.reuse, R63, -R64 ;  /* 0x0000003f863f7223 */ /* 0x040fe20000010840 */
[----:B------:R-:W-:Y:S01]  /*6c80*/  FFMA.FTZ R78, R115, R58, R57 ;  /* 0x0000003a734e7223 */ /* 0x000fe20000010039 */
[----:B------:R-:W-:Y:S01]  /*6c90*/  FMUL.FTZ R61, R151, R242 ;  /* 0x000000f2973d7220 */ /* 0x000fe20000410000 */
[----:B------:R-:W-:Y:S01]  /*6ca0*/  FMUL.FTZ R71, R139, R69 ;  /* 0x000000458b477220 */ /* 0x000fe20000410000 */
[----:B------:R-:W-:Y:S01]  /*6cb0*/  FFMA.FTZ R65, R134, R62, R65 ;  /* 0x0000003e86417223 */ /* 0x000fe20000010041 */
[-C--:B------:R-:W-:Y:S01]  /*6cc0*/  FMUL.FTZ R57, R151, R78.reuse ;  /* 0x0000004e97397220 */ /* 0x080fe20000410000 */
[----:B------:R-:W-:Y:S01]  /*6cd0*/  FFMA.FTZ R61, R152, R78, R61 ;  /* 0x0000004e983d7223 */ /* 0x000fe2000001003d */
[----:B------:R-:W-:Y:S01]  /*6ce0*/  FADD.FTZ R63, R182, R63 ;  /* 0x0000003fb63f7221 */ /* 0x000fe20000010000 */
[----:B------:R-:W-:Y:S01]  /*6cf0*/  FMUL.FTZ R67, R139, R66 ;  /* 0x000000428b437220 */ /* 0x000fe20000410000 */
[----:B------:R-:W-:Y:S01]  /*6d00*/  FFMA.FTZ R56, R152, R242, -R57 ;  /* 0x000000f298387223 */ /* 0x000fe20000010839 */
[----:B------:R-:W-:Y:S01]  /*6d10*/  FFMA.FTZ R227, R46, R227, R61 ;  /* 0x000000e32ee37223 */ /* 0x000fe2000001003d */
[----:B------:R-:W-:Y:S01]  /*6d20*/  FFMA.FTZ R71, R140, R66, -R71 ;  /* 0x000000428c477223 */ /* 0x000fe20000010847 */
[----:B------:R-:W-:Y:S01]  /*6d30*/  FADD.FTZ R65, R166, R65 ;  /* 0x00000041a6417221 */ /* 0x000fe20000010000 */
[----:B------:R-:W-:Y:S01]  /*6d40*/  FFMA.FTZ R229, R46, R229, R56 ;  /* 0x000000e52ee57223 */ /* 0x000fe20000010038 */
[----:B------:R-:W-:Y:S01]  /*6d50*/  FMUL.FTZ R57, R149, R227 ;  /* 0x000000e395397220 */ /* 0x000fe20000410000 */
[----:B------:R-:W-:Y:S01]  /*6d60*/  FMUL.FTZ R61, R135, R63 ;  /* 0x0000003f873d7220 */ /* 0x000fe20000410000 */
[----:B------:R-:W-:Y:S01]  /*6d70*/  FFMA.FTZ R67, R140, R69, R67 ;  /* 0x000000458c437223 */ /* 0x000fe20000010043 */
[-C--:B------:R-:W-:Y:S01]  /*6d80*/  FMUL.FTZ R56, R149, R229.reuse ;  /* 0x000000e595387220 */ /* 0x080fe20000410000 */
[C---:B------:R-:W-:Y:S01]  /*6d90*/  FFMA.FTZ R57, R150.reuse, R229, -R57 ;  /* 0x000000e596397223 */ /* 0x040fe20000010839 */
[----:B------:R-:W-:Y:S01]  /*6da0*/  FMUL.FTZ R62, R141, R71 ;  /* 0x000000478d3e7220 */ /* 0x000fe20000410000 */
[----:B------:R-:W-:Y:S01]  /*6db0*/  FMUL.FTZ R60, R135, R65 ;  /* 0x00000041873c7220 */ /* 0x000fe20000410000 */
[----:B------:R-:W-:Y:S01]  /*6dc0*/  FFMA.FTZ R56, R150, R227, R56 ;  /* 0x000000e396387223 */ /* 0x000fe20000010038 */
[----:B------:R-:W-:Y:S01]  /*6dd0*/  FFMA.FTZ R225, R116, R225, R57 ;  /* 0x000000e174e17223 */ /* 0x000fe20000010039 */
[----:B------:R-:W-:Y:S01]  /*6de0*/  FFMA.FTZ R58, R136, R65, R61 ;  /* 0x00000041883a7223 */ /* 0x000fe2000001003d */
[----:B------:R-:W-:Y:S01]  /*6df0*/  FMUL.FTZ R61, R141, R67 ;  /* 0x000000438d3d7220 */ /* 0x000fe20000410000 */
[----:B------:R-:W-:Y:S01]  /*6e00*/  FFMA.FTZ R223, R116, R223, R56 ;  /* 0x000000df74df7223 */ /* 0x000fe20000010038 */
[C---:B------:R-:W-:Y:S01]  /*6e10*/  FMUL.FTZ R57, R147.reuse, R225 ;  /* 0x000000e193397220 */ /* 0x040fe20000410000 */
[----:B------:R-:W-:Y:S01]  /*6e20*/  FFMA.FTZ R62, R142, R67, R62 ;  /* 0x000000438e3e7223 */ /* 0x000fe2000001003e */
[----:B------:R-:W-:Y:S01]  /*6e30*/  FFMA.FTZ R60, R136, R63, -R60 ;  /* 0x0000003f883c7223 */ /* 0x000fe2000001083c */
[-C--:B------:R-:W-:Y:S01]  /*6e40*/  FMUL.FTZ R56, R147, R223.reuse ;  /* 0x000000df93387220 */ /* 0x080fe20000410000 */
[----:B------:R-:W-:Y:S01]  /*6e50*/  FFMA.FTZ R57, R148, R223, R57 ;  /* 0x000000df94397223 */ /* 0x000fe20000010039 */
[----:B------:R-:W-:Y:S01]  /*6e60*/  FFMA.FTZ R61, R142, R71, -R61 ;  /* 0x000000478e3d7223 */ /* 0x000fe2000001083d */
[----:B------:R-:W-:Y:S01]  /*6e70*/  FMUL.FTZ R64, R143, R62 ;  /* 0x0000003e8f407220 */ /* 0x000fe20000410000 */
[----:B------:R-:W-:Y:S01]  /*6e80*/  FFMA.FTZ R56, R148, R225, -R56 ;  /* 0x000000e194387223 */ /* 0x000fe20000010838 */
[C---:B------:R-:W-:Y:S01]  /*6e90*/  FFMA.FTZ R79, R44.reuse, R59, R57 ;  /* 0x0000003b2c4f7223 */ /* 0x040fe20000010039 */
[----:B------:R-:W-:Y:S01]  /*6ea0*/  FADD.FTZ R59, R165, R58 ;  /* 0x0000003aa53b7221 */ /* 0x000fe20000010000 */
[----:B------:R-:W-:Y:S01]  /*6eb0*/  FADD.FTZ R60, R181, R60 ;  /* 0x0000003cb53c7221 */ /* 0x000fe20000010000 */
[----:B------:R-:W-:Y:S01]  /*6ec0*/  FFMA.FTZ R221, R44, R221, R56 ;  /* 0x000000dd2cdd7223 */ /* 0x000fe20000010038 */
[----:B------:R-:W-:Y:S01]  /*6ed0*/  FMUL.FTZ R57, R145, R79 ;  /* 0x0000004f91397220 */ /* 0x000fe20000410000 */
[-C--:B------:R-:W-:Y:S01]  /*6ee0*/  FMUL.FTZ R63, R143, R61.reuse ;  /* 0x0000003d8f3f7220 */ /* 0x080fe20000410000 */
[----:B------:R-:W-:Y:S01]  /*6ef0*/  FFMA.FTZ R64, R144, R61, -R64 ;  /* 0x0000003d90407223 */ /* 0x000fe20000010840 */
[-C--:B------:R-:W-:Y:S01]  /*6f00*/  FMUL.FTZ R58, R145, R221.reuse ;  /* 0x000000dd913a7220 */ /* 0x080fe20000410000 */
[----:B------:R-:W-:Y:S01]  /*6f10*/  FFMA.FTZ R56, R146, R221, -R57 ;  /* 0x000000dd92387223 */ /* 0x000fe20000010839 */
[----:B------:R-:W-:Y:S01]  /*6f20*/  FMUL.FTZ R61, R137, R60 ;  /* 0x0000003c893d7220 */ /* 0x000fe20000410000 */
[----:B------:R-:W-:Y:S01]  /*6f30*/  FFMA.FTZ R62, R144, R62, R63 ;  /* 0x0000003e903e7223 */ /* 0x000fe2000001003f */
[----:B------:R-:W-:Y:S01]  /*6f40*/  FFMA.FTZ R57, R146, R79, R58 ;  /* 0x0000004f92397223 */ /* 0x000fe2000001003a */
[----:B------:R-:W-:Y:S01]  /*6f50*/  FFMA.FTZ R238, R113, R238, R56 ;  /* 0x000000ee71ee7223 */ /* 0x000fe20000010038 */
[-C--:B------:R-:W-:Y:S01]  /*6f60*/  FMUL.FTZ R63, R137, R59.reuse ;  /* 0x0000003b893f7220 */ /* 0x080fe20000410000 */
[C---:B------:R-:W-:Y:S01]  /*6f70*/  FFMA.FTZ R61, R138.reuse, R59, R61 ;  /* 0x0000003b8a3d7223 */ /* 0x040fe2000001003d */
[----:B------:R-:W-:Y:S01]  /*6f80*/  FFMA.FTZ R240, R113, R240, R57 ;  /* 0x000000f071f07223 */ /* 0x000fe20000010039 */
[----:B------:R-:W-:Y:S01]  /*6f90*/  FMUL.FTZ R59, R143, R238 ;  /* 0x000000ee8f3b7220 */ /* 0x000fe20000410000 */
[----:B------:R-:W-:Y:S01]  /*6fa0*/  FFMA.FTZ R63, R138, R60, -R63 ;  /* 0x0000003c8a3f7223 */ /* 0x000fe2000001083f */
[----:B------:R-:W-:Y:S01]  /*6fb0*/  FMUL.FTZ R65, R145, R64 ;  /* 0x0000004091417220 */ /* 0x000fe20000410000 */
[-C--:B------:R-:W-:Y:S01]  /*6fc0*/  FMUL.FTZ R57, R143, R240.reuse ;  /* 0x000000f08f397220 */ /* 0x080fe20000410000 */
[----:B------:R-:W-:Y:S01]  /*6fd0*/  FFMA.FTZ R56, R144, R240, R59 ;  /* 0x000000f090387223 */ /* 0x000fe2000001003b */
[----:B------:R-:W-:Y:S01]  /*6fe0*/  FADD.FTZ R63, R180, R63 ;  /* 0x0000003fb43f7221 */ /* 0x000fe20000010000 */
[----:B------:R-:W-:Y:S01]  /*6ff0*/  FADD.FTZ R61, R164, R61 ;  /* 0x0000003da43d7221 */ /* 0x000fe20000010000 */
[----:B------:R-:W-:Y:S01]  /*7000*/  FFMA.FTZ R57, R144, R238, -R57 ;  /* 0x000000ee90397223 */ /* 0x000fe20000010839 */
[----:B------:R-:W-:Y:S01]  /*7010*/  FFMA.FTZ R236, R43, R236, R56 ;  /* 0x000000ec2bec7223 */ /* 0x000fe20000010038 */
[----:B------:R-:W-:Y:S01]  /*7020*/  FMUL.FTZ R59, R139, R63 ;  /* 0x0000003f8b3b7220 */ /* 0x000fe20000410000 */
[----:B------:R-:W-:Y:S01]  /*7030*/  FFMA.FTZ R58, R146, R62, R65 ;  /* 0x0000003e923a7223 */ /* 0x000fe20000010041 */
[----:B------:R-:W-:Y:S01]  /*7040*/  FFMA.FTZ R234, R43, R234, R57 ;  /* 0x000000ea2bea7223 */ /* 0x000fe20000010039 */
[----:B------:R-:W-:Y:S01]  /*7050*/  FMUL.FTZ R57, R141, R236 ;  /* 0x000000ec8d397220 */ /* 0x000fe20000410000 */
[-C--:B------:R-:W-:Y:S01]  /*7060*/  FMUL.FTZ R56, R139, R61.reuse ;  /* 0x0000003d8b387220 */ /* 0x080fe20000410000 */
[----:B------:R-:W-:Y:S01]  /*7070*/  FFMA.FTZ R65, R140, R61, R59 ;  /* 0x0000003d8c417223 */ /* 0x000fe2000001003b */
[----:B------:R-:W-:Y:S01]  /*7080*/  FMUL.FTZ R67, R145, R62 ;  /* 0x0000003e91437220 */ /* 0x000fe20000410000 */
[-C--:B------:R-:W-:Y:S01]  /*7090*/  FMUL.FTZ R59, R141, R234.reuse ;  /* 0x000000ea8d3b7220 */ /* 0x080fe20000410000 */
[----:B------:R-:W-:Y:S01]  /*70a0*/  FFMA.FTZ R57, R142, R234, -R57 ;  /* 0x000000ea8e397223 */ /* 0x000fe20000010839 */
[----:B------:R-:W-:Y:S01]  /*70b0*/  FFMA.FTZ R62, R140, R63, -R56 ;  /* 0x0000003f8c3e7223 */ /* 0x000fe20000010838 */
[----:B------:R-:W-:Y:S01]  /*70c0*/  FFMA.FTZ R67, R146, R64, -R67 ;  /* 0x0000004092437223 */ /* 0x000fe20000010843 */
[----:B------:R-:W-:Y:S01]  /*70d0*/  FFMA.FTZ R56, R142, R236, R59 ;  /* 0x000000ec8e387223 */ /* 0x000fe2000001003b */
[C---:B------:R-:W-:Y:S01]  /*70e0*/  FFMA.FTZ R217, R114.reuse, R217, R57 ;  /* 0x000000d972d97223 */ /* 0x040fe20000010039 */
        /* <DEDUP_REMOVED lines=8> */
[----:B------:R-:W-:Y:S01]  /*7170*/  FADD.FTZ R65, R162, R65 ;  /* 0x00000041a2417221 */ /* 0x000fe20000010000 */
[----:B------:R-:W-:Y:S01]  /*7180*/  FMUL.FTZ R63, R149, R61 ;  /* 0x0000003d953f7220 */ /* 0x000fe20000410000 */
[----:B------:R-:W-:Y:S01]  /*7190*/  FFMA.FTZ R57, R140, R217, -R56 ;  /* 0x000000d98c397223 */ /* 0x000fe20000010838 */
[----:B------:R-:W-:Y:S01]  /*71a0*/  FFMA.FTZ R232, R41, R232, R58 ;  /* 0x000000e829e87223 */ /* 0x000fe2000001003a */
[----:B------:R-:W-:Y:S01]  /*71b0*/  FADD.FTZ R62, R179, R62 ;  /* 0x0000003eb33e7221 */ /* 0x000fe20000010000 */
        /* <DEDUP_REMOVED lines=8> */
[----:B------:R-:W-:Y:S01]  /*7240*/  FFMA.FTZ R67, R142, R62, -R67 ;  /* 0x0000003e8e437223 */ /* 0x000fe20000010843 */
[----:B------:R-:W-:Y:S01]  /*7250*/  FFMA.FTZ R59, R138, R232, R59 ;  /* 0x000000e88a3b7223 */ /* 0x000fe2000001003b */
[----:B------:R-:W-:Y:S01]  /*7260*/  FFMA.FTZ R58, R142, R65, R63 ;  /* 0x000000418e3a7223 */ /* 0x000fe2000001003f */
[C---:B------:R-:W-:Y:S01]  /*7270*/  FFMA.FTZ R226, R111.reuse, R226, R56 ;  /* 0x000000e26fe27223 */ /* 0x040fe20000010038 */
[----:B------:R-:W-:Y:S01]  /*7280*/  FADD.FTZ R67, R178, R67 ;  /* 0x00000043b2437221 */ /* 0x000fe20000010000 */
[----:B------:R-:W-:Y:S01]  /*7290*/  FFMA.FTZ R228, R111, R228, R59 ;  /* 0x000000e46fe47223 */ /* 0x000fe2000001003b */
[----:B------:R-:W-:Y:S01]  /*72a0*/  FADD.FTZ R58, R95, R58 ;  /* 0x0000003a5f3a7221 */ /* 0x000fe20000010000 */
        /* <DEDUP_REMOVED lines=21> */
[----:B------:R-:W-:Y:S01]  /*7400*/  FADD.FTZ R67, R176, R67 ;  /* 0x00000043b0437221 */ /* 0x000fe20000010000 */
[----:B------:R-:W-:Y:S01]  /*7410*/  FFMA.FTZ R215, R112, R215, R56 ;  /* 0x000000d770d77223 */ /* 0x000fe20000010038 */
[----:B------:R-:W-:Y:S01]  /*7420*/  FADD.FTZ R59, R93, R58 ;  /* 0x0000003a5d3b7221 */ /* 0x000fe20000010000 */
        /* <DEDUP_REMOVED lines=8> */
[----:B------:R-:W-:Y:S01]  /*74b0*/  FFMA.FTZ R220, R37, R220, R58 ;  /* 0x000000dc25dc7223 */ /* 0x000fe2000001003a */
[----:B------:R-:W-:Y:S01]  /*74c0*/  FADD.FTZ R58, R92, R59 ;  /* 0x0000003b5c3a7221 */ /* 0x000fe20000010000 */
[----:B------:R-:W-:Y:S01]  /*74d0*/  FFMA.FTZ R57, R132, R213, -R56 ;  /* 0x000000d584397223 */ /* 0x000fe20000010838 */
[----:B------:R-:W-:Y:S01]  /*74e0*/  FADD.FTZ R64, R175, R64 ;  /* 0x00000040af407221 */ /* 0x000fe20000010000 */
[----:B------:R-:W-:Y:S01]  /*74f0*/  @!UP0 ULEA UR31, UR8, UR30, 0x4 ;  /* 0x0000001e081f8291 */ /* 0x000fe2000f8e20ff */
        /* <DEDUP_REMOVED lines=14> */
[CC--:B------:R-:W-:Y:S01]  /*75e0*/  FMUL.FTZ R69, R151.reuse, R63.reuse ;  /* 0x0000003f97457220 */ /* 0x0c0fe20000410000 */
[----:B------:R-:W-:Y:S01]  /*75f0*/  FMUL.FTZ R64, R151, R60 ;  /* 0x0000003c97407220 */ /* 0x000fe20000410000 */
[C---:B------:R-:W-:Y:S01]  /*7600*/  FFMA.FTZ R67, R152.reuse, R63, R65 ;  /* 0x0000003f98437223 */ /* 0x040fe20000010041 */
[C---:B------:R-:W-:Y:S01]  /*7610*/  FMUL.FTZ R63, R127.reuse, R216 ;  /* 0x000000d87f3f7220 */ /* 0x040fe20000410000 */
[----:B------:R-:W-:Y:S01]  /*7620*/  FMUL.FTZ R65, R127, R214 ;  /* 0x000000d67f417220 */ /* 0x000fe20000410000 */
[----:B------:R-:W-:Y:S01]  /*7630*/  FFMA.FTZ R66, R152, R62, -R69 ;  /* 0x0000003e98427223 */ /* 0x000fe20000010845 */
[----:B------:R-:W-:-:S02]  /*7640*/  HFMA2 R56, -RZ, RZ, 1.875, 0 ;  /* 0x3f800000ff387431 */ /* 0x000fc400000001ff */
[C---:B------:R-:W-:Y:S01]  /*7650*/  FFMA.FTZ R62, R128.reuse, R214, -R63 ;  /* 0x000000d6803e7223 */ /* 0x040fe2000001083f */
[----:B------:R-:W-:Y:S01]  /*7660*/  FFMA.FTZ R65, R128, R216, R65 ;  /* 0x000000d880417223 */ /* 0x000fe20000010041 */
[-C--:B------:R-:W-:Y:S01]  /*7670*/  FMUL.FTZ R63, R151, R61.reuse ;  /* 0x0000003d973f7220 */ /* 0x080fe20000410000 */
[----:B------:R-:W-:Y:S01]  /*7680*/  FFMA.FTZ R61, R152, R61, -R64 ;  /* 0x0000003d983d7223 */ /* 0x000fe20000010840 */
[C---:B------:R-:W-:Y:S01]  /*7690*/  FFMA.FTZ R212, R35.reuse, R212, R62 ;  /* 0x000000d423d47223 */ /* 0x040fe2000001003e */
[----:B------:R-:W-:Y:S01]  /*76a0*/  FFMA.FTZ R210, R35, R210, R65 ;  /* 0x000000d223d27223 */ /* 0x000fe20000010041 */
[----:B------:R-:W-:Y:S01]  /*76b0*/  FADD.FTZ R62, R80, R67 ;  /* 0x00000043503e7221 */ /* 0x000fe20000010000 */
[----:B------:R-:W-:Y:S01]  /*76c0*/  CS2R R58, SRZ ;  /* 0x00000000003a7805 */ /* 0x000fe2000001ff00 */
[C---:B------:R-:W-:Y:S01]  /*76d0*/  FMUL.FTZ R67, R125.reuse, R212 ;  /* 0x000000d47d437220 */ /* 0x040fe20000410000 */
[----:B------:R-:W-:Y:S01]  /*76e0*/  FMUL.FTZ R65, R125, R210 ;  /* 0x000000d27d417220 */ /* 0x000fe20000410000 */
[----:B------:R-:W-:Y:S01]  /*76f0*/  MOV R57, RZ ;  /* 0x000000ff00397202 */ /* 0x000fe20000000f00 */
[----:B------:R-:W-:Y:S01]  /*7700*/  FFMA.FTZ R60, R152, R60, R63 ;  /* 0x0000003c983c7223 */ /* 0x000fe2000001003f */
[C---:B------:R-:W-:Y:S01]  /*7710*/  FFMA.FTZ R67, R126.reuse, R210, R67 ;  /* 0x000000d27e437223 */ /* 0x040fe20000010043 */
[----:B------:R-:W-:Y:S01]  /*7720*/  FFMA.FTZ R64, R126, R212, -R65 ;  /* 0x000000d47e407223 */ /* 0x000fe20000010841 */
[----:B------:R-:W-:-:S02]  /*7730*/  FADD.FTZ R63, R173, R66 ;  /* 0x00000042ad3f7221 */ /* 0x000fc40000010000 */
[C---:B------:R-:W-:Y:S01]  /*7740*/  FFMA.FTZ R209, R110.reuse, R209, R67 ;  /* 0x000000d16ed17223 */ /* 0x040fe20000010043 */
[----:B------:R-:W-:Y:S01]  /*7750*/  FFMA.FTZ R211, R110, R211, R64 ;  /* 0x000000d36ed37223 */ /* 0x000fe20000010040 */
[----:B------:R-:W0:Y:S02]  /*7760*/  @!P0 LDS.128 R56, [UR31+0xee80] ;  /* 0x00ee801fff388984 */ /* 0x000e240008000c00 */
[C---:B------:R-:W-:Y:S01]  /*7770*/  FMUL.FTZ R65, R123.reuse, R209 ;  /* 0x000000d17b417220 */ /* 0x040fe20000410000 */
[-C--:B------:R-:W-:Y:S01]  /*7780*/  FMUL.FTZ R66, R123, R211.reuse ;  /* 0x000000d37b427220 */ /* 0x080fe20000410000 */
[----:B------:R1:W-:Y:S02]  /*7790*/  STS.128 [R208+0xd080], R60 ;  /* 0x00d0803cd0007388 */ /* 0x0003e40000000c00 */
[C---:B------:R-:W-:Y:S01]  /*77a0*/  FFMA.FTZ R64, R124.reuse, R211, -R65 ;  /* 0x000000d37c407223 */ /* 0x040fe20000010841 */
[----:B------:R-:W-:-:S03]  /*77b0*/  FFMA.FTZ R65, R124, R209, R66 ;  /* 0x000000d17c417223 */ /* 0x000fc60000010042 */
        /* <DEDUP_REMOVED lines=47> */
.L_x_5944:
        /* <DEDUP_REMOVED lines=12> */
.L_x_5808:
[----:B------:R-:W-:Y:S05]  /*7b70*/  BSYNC.RECONVERGENT B0 ;  /* 0x0000000000007941 */ /* 0x000fea0003800200 */
.L_x_5807:
[----:B------:R-:W-:Y:S01]  /*7b80*/  UMOV UR31, 0xffffffff ;  /* 0xffffffff001f7882 */ /* 0x000fe20000000000 */
[----:B------:R-:W-:Y:S02]  /*7b90*/  ISETP.GT.U32.AND P2, PT, R202, 0x1d, PT ;  /* 0x0000001dca00780c */ /* 0x000fe40003f44070 */
[----:B------:R-:W-:Y:S11]  /*7ba0*/  BRA.DIV UR31, `(.L_x_5809) ;  /* 0x000000721f087947 */ /* 0x000ff6000b800000 */
[----:B--2---:R2:W1:Y:S04]  /*7bb0*/  SHFL.DOWN PT, R72, R249, 0x2, 0x1f ;  /* 0x08401f00f9487f89 */ /* 0x00446800000e0000 */
[----:B---3--:R2:W3:Y:S04]  /*7bc0*/  SHFL.DOWN PT, R73, R250, 0x2, 0x1f ;  /* 0x08401f00fa497f89 */ /* 0x0084e800000e0000 */
[----:B----4-:R2:W4:Y:S04]  /*7bd0*/  SHFL.DOWN PT, R75, R248, 0x2, 0x1f ;  /* 0x08401f00f84b7f89 */ /* 0x01052800000e0000 */
[----:B0-----:R2:W0:Y:S02]  /*7be0*/  SHFL.DOWN PT, R243, R247, 0x2, 0x1f ;  /* 0x08401f00f7f37f89 */ /* 0x00142400000e0000 */
.L_x_5950:
        /* <DEDUP_REMOVED lines=12> */
.L_x_5811:
[----:B------:R-:W-:Y:S05]  /*7cb0*/  BSYNC.RECONVERGENT B0 ;  /* 0x0000000000007941 */ /* 0x000fea0003800200 */
.L_x_5810:
[----:B------:R-:W-:Y:S01]  /*7cc0*/  UMOV UR31, 0xffffffff ;  /* 0xffffffff001f7882 */ /* 0x000fe20000000000 */
[----:B------:R-:W-:Y:S02]  /*7cd0*/  ISETP.GT.U32.AND P2, PT, R202, 0x1b, PT ;  /* 0x0000001bca00780c */ /* 0x000fe40003f44070 */
[----:B------:R-:W-:Y:S11]  /*7ce0*/  BRA.DIV UR31, `(.L_x_5812) ;  /* 0x000000721f287947 */ /* 0x000ff6000b800000 */
[----:B-1----:R1:W1:Y:S04]  /*7cf0*/  SHFL.DOWN PT, R72, R249, 0x4, 0x1f ;  /* 0x08801f00f9487f89 */ /* 0x00226800000e0000 */
[----:B---3--:R3:W1:Y:S04]  /*7d00*/  SHFL.DOWN PT, R73, R250, 0x4, 0x1f ;  /* 0x08801f00fa497f89 */ /* 0x00866800000e0000 */
[----:B----4-:R3:W4:Y:S04]  /*7d10*/  SHFL.DOWN PT, R75, R248, 0x4, 0x1f ;  /* 0x08801f00f84b7f89 */ /* 0x01072800000e0000 */
[----:B0-----:R3:W0:Y:S02]  /*7d20*/  SHFL.DOWN PT, R243, R247, 0x4, 0x1f ;  /* 0x08801f00f7f37f89 */ /* 0x00162400000e0000 */
.L_x_5956:
        /* <DEDUP_REMOVED lines=12> */
.L_x_5814:
[----:B------:R-:W-:Y:S05]  /*7df0*/  BSYNC.RECONVERGENT B0 ;  /* 0x0000000000007941 */ /* 0x000fea0003800200 */
.L_x_5813:
[----:B------:R-:W-:Y:S01]  /*7e00*/  UMOV UR31, 0xffffffff ;  /* 0xffffffff001f7882 */ /* 0x000fe20000000000 */
[----:B------:R-:W-:Y:S02]  /*7e10*/  ISETP.GT.U32.AND P2, PT, R202, 0x17, PT ;  /* 0x00000017ca00780c */ /* 0x000fe40003f44070 */
[----:B------:R-:W-:Y:S11]  /*7e20*/  BRA.DIV UR31, `(.L_x_5815) ;  /* 0x000000721f487947 */ /* 0x000ff6000b800000 */
[----:B-1----:R1:W1:Y:S04]  /*7e30*/  SHFL.DOWN PT, R72, R249, 0x8, 0x1f ;  /* 0x09001f00f9487f89 */ /* 0x00226800000e0000 */
[----:B------:R0:W1:Y:S04]  /*7e40*/  SHFL.DOWN PT, R73, R250, 0x8, 0x1f ;  /* 0x09001f00fa497f89 */ /* 0x00006800000e0000 */
[----:B----4-:R4:W1:Y:S04]  /*7e50*/  SHFL.DOWN PT, R75, R248, 0x8, 0x1f ;  /* 0x09001f00f84b7f89 */ /* 0x01086800000e0000 */
[----:B0-----:R4:W0:Y:S02]  /*7e60*/  SHFL.DOWN PT, R243, R247, 0x8, 0x1f ;  /* 0x09001f00f7f37f89 */ /* 0x00182400000e0000 */
.L_x_5962:
        /* <DEDUP_REMOVED lines=12> */
.L_x_5817:
[----:B------:R-:W-:Y:S05]  /*7f30*/  BSYNC.RECONVERGENT B0 ;  /* 0x0000000000007941 */ /* 0x000fea0003800200 */
.L_x_5816:
[----:B------:R-:W-:Y:S01]  /*7f40*/  UMOV UR31, 0xffffffff ;  /* 0xffffffff001f7882 */ /* 0x000fe20000000000 */
[----:B------:R-:W-:Y:S02]  /*7f50*/  ISETP.GT.U32.AND P2, PT, R202, 0xf, PT ;  /* 0x0000000fca00780c */ /* 0x000fe40003f44070 */
[----:B------:R-:W-:Y:S11]  /*7f60*/  BRA.DIV UR31, `(.L_x_5818) ;  /* 0x000000721f687947 */ /* 0x000ff6000b800000 */
[----:B-1----:R1:W1:Y:S04]  /*7f70*/  SHFL.DOWN PT, R72, R249, 0x10, 0x1f ;  /* 0x0a001f00f9487f89 */ /* 0x00226800000e0000 */
[----:B------:R0:W1:Y:S04]  /*7f80*/  SHFL.DOWN PT, R73, R250, 0x10, 0x1f ;  /* 0x0a001f00fa497f89 */ /* 0x00006800000e0000 */
[----:B------:R1:W1:Y:S04]  /*7f90*/  SHFL.DOWN PT, R75, R248, 0x10, 0x1f ;  /* 0x0a001f00f84b7f89 */ /* 0x00026800000e0000 */
[----:B0-----:R0:W0:Y:S02]  /*7fa0*/  SHFL.DOWN PT, R243, R247, 0x10, 0x1f ;  /* 0x0a001f00f7f37f89 */ /* 0x00102400000e0000 */
.L_x_5968:
        /* <DEDUP_REMOVED lines=12> */
.L_x_5820:
[----:B------:R-:W-:Y:S05]  /*8070*/  BSYNC.RECONVERGENT B0 ;  /* 0x0000000000007941 */ /* 0x000fea0003800200 */
.L_x_5819:
        /* <DEDUP_REMOVED lines=27> */
.L_x_5982:
        /* <DEDUP_REMOVED lines=15> */
.L_x_5823:
[----:B------:R-:W-:Y:S05]  /*8320*/  BSYNC.RECONVERGENT B0 ;  /* 0x0000000000007941 */ /* 0x000fea0003800200 */
.L_x_5822:
        /* <DEDUP_REMOVED lines=38> */
.L_x_5805:
[----:B------:R-:W-:Y:S05]  /*8590*/  WARPSYNC.ALL ;  /* 0x0000000000007948 */ /* 0x000fea0003800000 */
[----:B------:R-:W-:Y:S01]  /*85a0*/  BAR.SYNC.DEFER_BLOCKING 0x0 ;  /* 0x0000000000007b1d */ /* 0x000fe20000010000 */
[----:B------:R-:W-:Y:S01]  /*85b0*/  SHF.R.U32.HI R71, RZ, 0x2, R122 ;  /* 0x00000002ff477819 */ /* 0x000fe2000001167a */
[----:B------:R-:W-:Y:S01]  /*85c0*/  ULEA UR31, UR17, 0xfffff000, 0xc ;  /* 0xfffff000111f7891 */ /* 0x000fe2000f8e60ff */
[----:B------:R-:W-:Y:S01]  /*85d0*/  ISETP.NE.AND P3, PT, R122, RZ, PT ;  /* 0x000000ff7a00720c */ /* 0x000fe20003f65270 */
[C---:B------:R-:W-:Y:S01]  /*85e0*/  FMUL.FTZ R239, R16.reuse, -R78 ;  /* 0x8000004e10ef7220 */ /* 0x040fe20000410000 */
[----:B-12---:R-:W-:Y:S01]  /*85f0*/  IADD3 R60, PT, PT, R71, R122, RZ ;  /* 0x0000007a473c7210 */ /* 0x006fe20007ffe0ff */
[----:B------:R-:W-:Y:S01]  /*8600*/  USHF.R.S32.HI UR46, URZ, 0x1f, UR31 ;  /* 0x0000001fff2e7899 */ /* 0x000fe2000801141f */
[----:B------:R-:W-:Y:S01]  /*8610*/  MOV R67, UR38 ;  /* 0x0000002600437c02 */ /* 0x000fe20008000f00 */
[----:B------:R-:W-:Y:S01]  /*8620*/  FMUL.FTZ R237, R16, R242 ;  /* 0x000000f210ed7220 */ /* 0x000fe20000410000 */
[----:B------:R-:W-:Y:S01]  /*8630*/  LEA R60, R60, UR30, 0x4 ;  /* 0x0000001e3c3c7c11 */ /* 0x000fe2000f8e20ff */
[----:B------:R-:W-:Y:S01]  /*8640*/  BSSY.RECONVERGENT B0, `(.L_x_5824) ;  /* 0x00002a5000007945 */ /* 0x000fe20003800200 */
[----:B------:R-:W-:-:S02]  /*8650*/  LOP3.LUT R64, R122, UR31, RZ, 0xfc, !PT ;  /* 0x0000001f7a407c12 */ /* 0x000fc4000f8efcff */
[----:B------:R-:W-:Y:S02]  /*8660*/  MOV R65, UR46 ;  /* 0x0000002e00417c02 */ /* 0x000fe40008000f00 */
[----:B------:R-:W-:Y:S01]  /*8670*/  MOV R63, UR40 ;  /* 0x00000028003f7c02 */ /* 0x000fe20008000f00 */
[----:B------:R-:W-:Y:S01]  /*8680*/  VOTEU.ALL UP0, P3 ;  /* 0x0000000000ff7886 */ /* 0x000fe20001800000 */
[----:B------:R-:W-:Y:S01]  /*8690*/  MOV R69, UR39 ;  /* 0x0000002700457c02 */ /* 0x000fe20008000f00 */
[--C-:B------:R-:W-:Y:S01]  /*86a0*/  IMAD.WIDE.U32 R66, R67, UR8, R64.reuse ;  /* 0x0000000843427c25 */ /* 0x100fe2000f8e0040 */
[----:B------:R-:W-:Y:S02]  /*86b0*/  P2R R62, PR, RZ, 0x8 ;  /* 0x00000008ff3e7803 */ /* 0x000fe40000000000 */
[----:B-----5:R-:W-:Y:S01]  /*86c0*/  MOV R73, UR41 ;  /* 0x0000002900497c02 */ /* 0x020fe20008000f00 */
[----:B------:R-:W-:Y:S01]  /*86d0*/  IMAD.WIDE.U32 R62, R63, UR8, R64 ;  /* 0x000000083f3e7c25 */ /* 0x000fe2000f8e0040 */
[----:B------:R-:W-:Y:S01]  /*86e0*/  @!UP0 ULEA UR31, UR8, UR30, 0x4 ;  /* 0x0000001e081f8291 */ /* 0x000fe2000f8e20ff */
[----:B------:R-:W1:Y:S01]  /*86f0*/  LDS.64 R60, [R60+0xd088] ;  /* 0x00d088003c3c7984 */ /* 0x000e620000000a00 */
[----:B------:R-:W-:Y:S01]  /*8700*/  LEA.HI R235, R122, R122, RZ, 0x1b ;  /* 0x0000007a7aeb7211 */ /* 0x000fe200078fd8ff */
[----:B------:R-:W-:-:S02]  /*8710*/  IMAD R69, R69, UR8, R67 ;  /* 0x0000000845457c24 */ /* 0x000fc4000f8e0243 */
[----:B------:R-:W-:-:S04]  /*8720*/  IMAD R63, R73, UR8, R63 ;  /* 0x00000008493f7c24 */ /* 0x000fc8000f8e023f */
        /* <DEDUP_REMOVED lines=14> */
[----:B------:R-:W-:Y:S01]  /*8810*/  FMUL.FTZ R63, R123, R72 ;  /* 0x000000487b3f7220 */ /* 0x000fe20000410000 */
[----:B------:R-:W-:Y:S01]  /*8820*/  FMUL.FTZ R65, R33, R34 ;  /* 0x0000002221417220 */ /* 0x000fe20000410000 */
[-C--:B------:R-:W-:Y:S01]  /*8830*/  FMUL.FTZ R123, R123, R67.reuse ;  /* 0x000000437b7b7220 */ /* 0x080fe20000410000 */
[----:B------:R-:W-:Y:S01]  /*8840*/  FMUL.FTZ R56, R72, UR42 ;  /* 0x0000002a48387c20 */ /* 0x000fe20008410000 */
[C---:B------:R-:W-:Y:S01]  /*8850*/  FFMA.FTZ R62, R124.reuse, R67, R63 ;  /* 0x000000437c3e7223 */ /* 0x040fe2000001003f */
[----:B------:R-:W-:Y:S01]  /*8860*/  FMUL.FTZ R63, R67, UR42 ;  /* 0x0000002a433f7c20 */ /* 0x000fe20008410000 */
[-C--:B------:R-:W-:Y:S01]  /*8870*/  FMUL.FTZ R66, R189, R72.reuse ;  /* 0x00000048bd427220 */ /* 0x080fe20000410000 */
[----:B------:R-:W-:Y:S01]  /*8880*/  FFMA.FTZ R124, R124, R72, -R123 ;  /* 0x000000487c7c7223 */ /* 0x000fe2000001087b */
[----:B------:R-:W-:Y:S01]  /*8890*/  FADD.FTZ R76, R171, R62 ;  /* 0x0000003eab4c7221 */ /* 0x000fe20000010000 */
[C---:B------:R-:W-:Y:S01]  /*88a0*/  FFMA.FTZ R70, R72.reuse, UR45, -R63 ;  /* 0x0000002d48467c23 */ /* 0x040fe2000801083f */
[-C--:B------:R-:W-:Y:S01]  /*88b0*/  FFMA.FTZ R189, R189, -R65.reuse, R204 ;  /* 0x80000041bdbd7223 */ /* 0x080fe200000100cc */
[-C--:B------:R-:W-:Y:S01]  /*88c0*/  FMUL.FTZ R72, R72, R34.reuse ;  /* 0x0000002248487220 */ /* 0x080fe20000410000 */
[C---:B------:R-:W-:Y:S01]  /*88d0*/  FFMA.FTZ R62, R67.reuse, UR45, R56 ;  /* 0x0000002d433e7c23 */ /* 0x040fe20008010038 */
[----:B------:R-:W-:Y:S01]  /*88e0*/  FMUL.FTZ R56, R67, R34 ;  /* 0x0000002243387220 */ /* 0x000fe20000410000 */
[----:B------:R-:W-:Y:S01]  /*88f0*/  FFMA.FTZ R65, -R87, R65, R206 ;  /* 0x0000004157417223 */ /* 0x000fe200000101ce */
[----:B------:R-:W-:Y:S01]  /*8900*/  FMUL.FTZ R74, R189, R72 ;  /* 0x00000048bd4a7220 */ /* 0x000fe20000410000 */
[----:B------:R-:W-:Y:S01]  /*8910*/  FADD.FTZ R124, R187, R124 ;  /* 0x0000007cbb7c7221 */ /* 0x000fe20000010000 */
[-C--:B------:R-:W-:Y:S01]  /*8920*/  FMUL.FTZ R59, R189, R56.reuse ;  /* 0x00000038bd3b7220 */ /* 0x080fe20000410000 */
[----:B------:R-:W-:Y:S01]  /*8930*/  FFMA.FTZ R66, R87, R67, R66 ;  /* 0x0000004357427223 */ /* 0x000fe20000010042 */
[-C--:B------:R-:W-:Y:S01]  /*8940*/  FMUL.FTZ R67, R33, R56.reuse ;  /* 0x0000003821437220 */ /* 0x080fe20000410000 */
[C---:B------:R-:W-:Y:S01]  /*8950*/  FFMA.FTZ R57, R65.reuse, R56, R74 ;  /* 0x0000003841397223 */ /* 0x040fe2000001004a */
[----:B------:R-:W-:Y:S01]  /*8960*/  FFMA.FTZ R56, R65, R72, -R59 ;  /* 0x0000004841387223 */ /* 0x000fe2000001083b */
[----:B------:R-:W-:Y:S01]  /*8970*/  FMUL.FTZ R189, R189, R70 ;  /* 0x00000046bdbd7220 */ /* 0x000fe20000410000 */
[-C--:B------:R-:W-:Y:S01]  /*8980*/  FMUL.FTZ R59, R125, R124.reuse ;  /* 0x0000007c7d3b7220 */ /* 0x080fe20000410000 */
[----:B------:R-:W-:Y:S01]  /*8990*/  FMUL.FTZ R63, R190, R124 ;  /* 0x0000007cbe3f7220 */ /* 0x000fe20000410000 */
[----:B------:R-:W-:Y:S01]  /*89a0*/  FMUL.FTZ R75, R33, R72 ;  /* 0x00000048214b7220 */ /* 0x000fe20000410000 */
[----:B------:R-:W-:Y:S01]  /*89b0*/  FFMA.FTZ R70, R65, R62, R189 ;  /* 0x0000003e41467223 */ /* 0x000fe200000100bd */
[-C--:B------:R-:W-:Y:S01]  /*89c0*/  FFMA.FTZ R59, R126, R76.reuse, R59 ;  /* 0x0000004c7e3b7223 */ /* 0x080fe2000001003b */
[----:B------:R-:W-:Y:S01]  /*89d0*/  FFMA.FTZ R73, R86, R76, R63 ;  /* 0x0000004c56497223 */ /* 0x000fe2000001003f */
[-C--:B------:R-:W-:Y:S01]  /*89e0*/  FMUL.FTZ R62, R110, R45.reuse ;  /* 0x0000002d6e3e7220 */ /* 0x080fe20000410000 */
[----:B------:R-:W-:Y:S01]  /*89f0*/  FMUL.FTZ R65, R76, UR42 ;  /* 0x0000002a4c417c20 */ /* 0x000fe20008410000 */
[----:B------:R-:W-:Y:S01]  /*8a00*/  FMUL.FTZ R63, R124, UR42 ;  /* 0x0000002a7c3f7c20 */ /* 0x000fe20008410000 */
[----:B------:R0:W-:Y:S01]  /*8a10*/  STS [R58+0x427c], R75 ;  /* 0x00427c4b3a007388 */ /* 0x0001e20000000800 */
[----:B------:R-:W-:Y:S01]  /*8a20*/  FADD.FTZ R170, R170, R59 ;  /* 0x0000003baaaa7221 */ /* 0x000fe20000010000 */
[----:B------:R-:W-:Y:S01]  /*8a30*/  FFMA.FTZ R190, R190, -R62, R209 ;  /* 0x8000003ebebe7223 */ /* 0x000fe200000100d1 */
[----:B------:R-:W-:Y:S01]  /*8a40*/  FFMA.FTZ R65, R124, UR45, -R65 ;  /* 0x0000002d7c417c23 */ /* 0x000fe20008010841 */
[C---:B------:R-:W-:Y:S01]  /*8a50*/  FFMA.FTZ R59, R76.reuse, UR45, R63 ;  /* 0x0000002d4c3b7c23 */ /* 0x040fe2000801003f */
[----:B------:R-:W-:Y:S01]  /*8a60*/  FMUL.FTZ R125, R125, R76 ;  /* 0x0000004c7d7d7220 */ /* 0x000fe20000410000 */
[-C--:B------:R-:W-:Y:S01]  /*8a70*/  FMUL.FTZ R63, R76, R45.reuse ;  /* 0x0000002d4c3f7220 */ /* 0x080fe20000410000 */
[----:B------:R1:W-:Y:S01]  /*8a80*/  STS [R58+0x4278], R67 ;  /* 0x004278433a007388 */ /* 0x0003e20000000800 */
[----:B------:R-:W-:Y:S01]  /*8a90*/  FFMA.FTZ R62, -R86, R62, R211 ;  /* 0x0000003e563e7223 */ /* 0x000fe200000101d3 */
[----:B------:R-:W-:Y:S01]  /*8aa0*/  FFMA.FTZ R125, R126, R124, -R125 ;  /* 0x0000007c7e7d7223 */ /* 0x000fe2000001087d */
[----:B0-----:R-:W-:Y:S01]  /*8ab0*/  FMUL.FTZ R75, R124, R45 ;  /* 0x0000002d7c4b7220 */ /* 0x001fe20000410000 */
[----:B------:R-:W-:Y:S01]  /*8ac0*/  FFMA.FTZ R17, R66, R34, R17 ;  /* 0x0000002242117223 */ /* 0x000fe20000010011 */
[----:B------:R-:W-:Y:S01]  /*8ad0*/  FFMA.FTZ R70, R33, R66, R70 ;  /* 0x0000004221467223 */ /* 0x000fe20000010046 */
[----:B------:R-:W-:Y:S01]  /*8ae0*/  FADD.FTZ R125, R186, R125 ;  /* 0x0000007dba7d7221 */ /* 0x000fe20000010000 */
[-C--:B------:R-:W-:Y:S01]  /*8af0*/  FMUL.FTZ R77, R190, R75.reuse ;  /* 0x0000004bbe4d7220 */ /* 0x080fe20000410000 */
[C---:B------:R-:W-:Y:S01]  /*8b00*/  FMUL.FTZ R123, R110.reuse, R75 ;  /* 0x0000004b6e7b7220 */ /* 0x040fe20000410000 */
[----:B------:R-:W-:Y:S01]  /*8b10*/  FMUL.FTZ R87, R110, R63 ;  /* 0x0000003f6e577220 */ /* 0x000fe20000410000 */
[C---:B-1----:R-:W-:Y:S01]  /*8b20*/  FMUL.FTZ R67, R190.reuse, R65 ;  /* 0x00000041be437220 */ /* 0x042fe20000410000 */
[----:B------:R-:W-:Y:S01]  /*8b30*/  FMUL.FTZ R190, R190, R63 ;  /* 0x0000003fbebe7220 */ /* 0x000fe20000410000 */
[----:B------:R-:W-:Y:S01]  /*8b40*/  FMUL.FTZ R66, R191, R125 ;  /* 0x0000007dbf427220 */ /* 0x000fe20000410000 */
[C---:B------:R-:W-:Y:S01]  /*8b50*/  FFMA.FTZ R63, R62.reuse, R63, R77 ;  /* 0x0000003f3e3f7223 */ /* 0x040fe2000001004d */
[-C--:B------:R-:W-:Y:S01]  /*8b60*/  FMUL.FTZ R72, R125, R36.reuse ;  /* 0x000000247d487220 */ /* 0x080fe20000410000 */
[C---:B------:R-:W-:Y:S01]  /*8b70*/  FFMA.FTZ R65, R62.reuse, R75, -R190 ;  /* 0x0000004b3e417223 */ /* 0x040fe200000108be */
[----:B------:R-:W-:Y:S01]  /*8b80*/  FFMA.FTZ R75, R62, R59, R67 ;  /* 0x0000003b3e4b7223 */ /* 0x000fe20000010043 */
[----:B------:R-:W-:Y:S01]  /*8b90*/  FMUL.FTZ R67, R35, R36 ;  /* 0x0000002423437220 */ /* 0x000fe20000410000 */
[C---:B------:R-:W-:Y:S01]  /*8ba0*/  FMUL.FTZ R59, R127.reuse, R125 ;  /* 0x0000007d7f3b7220 */ /* 0x040fe20000410000 */
[-C--:B------:R-:W-:Y:S01]  /*8bb0*/  FMUL.FTZ R127, R127, R170.reuse ;  /* 0x000000aa7f7f7220 */ /* 0x080fe20000410000 */
[----:B------:R-:W-:Y:S01]  /*8bc0*/  FADD.FTZ R47, R70, R47 ;  /* 0x0000002f462f7221 */ /* 0x000fe20000010000 */
[-C--:B------:R-:W-:Y:S01]  /*8bd0*/  FFMA.FTZ R191, R191, -R67.reuse, R210 ;  /* 0x80000043bfbf7223 */ /* 0x080fe200000100d2 */
[C---:B------:R-:W-:Y:S01]  /*8be0*/  FFMA.FTZ R67, -R85.reuse, R67, R212 ;  /* 0x0000004355437223 */ /* 0x040fe200000101d4 */
[-C--:B------:R-:W-:Y:S01]  /*8bf0*/  FFMA.FTZ R85, R85, R170.reuse, R66 ;  /* 0x000000aa55557223 */ /* 0x080fe20000010042 */
[----:B------:R-:W-:Y:S01]  /*8c00*/  FMUL.FTZ R66, R170, UR42 ;  /* 0x0000002aaa427c20 */ /* 0x000fe20008410000 */
[C---:B------:R-:W-:Y:S01]  /*8c10*/  FFMA.FTZ R62, R128.reuse, R170, R59 ;  /* 0x000000aa803e7223 */ /* 0x040fe2000001003b */
[----:B------:R-:W-:Y:S01]  /*8c20*/  FFMA.FTZ R128, R128, R125, -R127 ;  /* 0x0000007d80807223 */ /* 0x000fe2000001087f */
[C---:B------:R-:W-:Y:S01]  /*8c30*/  FMUL.FTZ R59, R125.reuse, UR42 ;  /* 0x0000002a7d3b7c20 */ /* 0x040fe20008410000 */
[----:B------:R-:W-:Y:S01]  /*8c40*/  FFMA.FTZ R66, R125, UR45, -R66 ;  /* 0x0000002d7d427c23 */ /* 0x000fe20008010842 */
[C---:B------:R-:W-:Y:S01]  /*8c50*/  FMUL.FTZ R70, R170.reuse, R36 ;  /* 0x00000024aa467220 */ /* 0x040fe20000410000 */
[----:B------:R-:W-:Y:S01]  /*8c60*/  FADD.FTZ R169, R169, R62 ;  /* 0x0000003ea9a97221 */ /* 0x000fe20000010000 */
[----:B------:R-:W-:Y:S01]  /*8c70*/  FADD.FTZ R86, R185, R128 ;  /* 0x00000080b9567221 */ /* 0x000fe20000010000 */
[C---:B------:R-:W-:Y:S01]  /*8c80*/  FMUL.FTZ R74, R191.reuse, R72 ;  /* 0x00000048bf4a7220 */ /* 0x040fe20000410000 */
[----:B------:R-:W-:Y:S01]  /*8c90*/  FFMA.FTZ R62, R170, UR45, R59 ;  /* 0x0000002daa3e7c23 */ /* 0x000fe2000801003b */
[C---:B------:R-:W-:Y:S01]  /*8ca0*/  FMUL.FTZ R66, R191.reuse, R66 ;  /* 0x00000042bf427220 */ /* 0x040fe20000410000 */
[-C--:B------:R-:W-:Y:S01]  /*8cb0*/  FMUL.FTZ R191, R191, R70.reuse ;  /* 0x00000046bfbf7220 */ /* 0x080fe20000410000 */
[----:B------:R-:W-:Y:S01]  /*8cc0*/  FFMA.FTZ R26, R73, R45, R26 ;  /* 0x0000002d491a7223 */ /* 0x000fe2000001001a */
[----:B------:R-:W-:Y:S01]  /*8cd0*/  FFMA.FTZ R77, R110, R73, R75 ;  /* 0x000000496e4d7223 */ /* 0x000fe2000001004b */
[-C--:B------:R-:W-:Y:S01]  /*8ce0*/  FMUL.FTZ R73, R35, R70.reuse ;  /* 0x0000004623497220 */ /* 0x080fe20000410000 */
[----:B------:R-:W-:Y:S01]  /*8cf0*/  FFMA.FTZ R127, R67, R70, R74 ;  /* 0x00000046437f7223 */ /* 0x000fe2000001004a */
[----:B------:R-:W-:Y:S01]  /*8d00*/  FMUL.FTZ R59, R129, R86 ;  /* 0x00000056813b7220 */ /* 0x000fe20000410000 */
[----:B------:R-:W-:Y:S01]  /*8d10*/  FFMA.FTZ R70, R67, R62, R66 ;  /* 0x0000003e43467223 */ /* 0x000fe20000010042 */
[-C--:B------:R-:W-:Y:S01]  /*8d20*/  FMUL.FTZ R129, R129, R169.reuse ;  /* 0x000000a981817220 */ /* 0x080fe20000410000 */
[----:B------:R-:W-:Y:S01]  /*8d30*/  FFMA.FTZ R128, R67, R72, -R191 ;  /* 0x0000004843807223 */ /* 0x000fe200000108bf */
[----:B------:R-:W-:Y:S01]  /*8d40*/  FMUL.FTZ R66, R109, R88 ;  /* 0x000000586d427220 */ /* 0x000fe20000410000 */
[----:B------:R-:W-:Y:S01]  /*8d50*/  FMUL.FTZ R62, R193, R86 ;  /* 0x00000056c13e7220 */ /* 0x000fe20000410000 */
[----:B------:R-:W-:Y:S01]  /*8d60*/  FMUL.FTZ R67, R169, UR42 ;  /* 0x0000002aa9437c20 */ /* 0x000fe20008410000 */
[----:B------:R-:W-:Y:S01]  /*8d70*/  FMUL.FTZ R75, R35, R72 ;  /* 0x00000048234b7220 */ /* 0x000fe20000410000 */
[CC--:B------:R-:W-:Y:S01]  /*8d80*/  FFMA.FTZ R59, R130.reuse, R169.reuse, R59 ;  /* 0x000000a9823b7223 */ /* 0x0c0fe2000001003b */
[----:B------:R-:W-:Y:S01]  /*8d90*/  FFMA.FTZ R129, R130, R86, -R129 ;  /* 0x0000005682817223 */ /* 0x000fe20000010881 */
[----:B------:R-:W-:Y:S01]  /*8da0*/  FFMA.FTZ R193, R193, -R66, R216 ;  /* 0x80000042c1c17223 */ /* 0x000fe200000100d8 */
[----:B------:R-:W-:Y:S01]  /*8db0*/  FFMA.FTZ R72, R163, R169, R62 ;  /* 0x000000a9a3487223 */ /* 0x000fe2000001003e */
[----:B------:R-:W-:Y:S01]  /*8dc0*/  FFMA.FTZ R76, R35, R85, R70 ;  /* 0x00000055234c7223 */ /* 0x000fe20000010046 */
[----:B------:R-:W-:Y:S01]  /*8dd0*/  FMUL.FTZ R130, R169, R88 ;  /* 0x00000058a9827220 */ /* 0x000fe20000410000 */
[C---:B------:R-:W-:Y:S01]  /*8de0*/  FMUL.FTZ R62, R86.reuse, UR42 ;  /* 0x0000002a563e7c20 */ /* 0x040fe20008410000 */
[----:B------:R-:W-:Y:S01]  /*8df0*/  FFMA.FTZ R70, R86, UR45, -R67 ;  /* 0x0000002d56467c23 */ /* 0x000fe20008010843 */
[----:B------:R-:W-:Y:S01]  /*8e00*/  FFMA.FTZ R18, R85, R36, R18 ;  /* 0x0000002455127223 */ /* 0x000fe20000010012 */
[----:B------:R-:W-:Y:S01]  /*8e10*/  FADD.FTZ R184, R184, R129 ;  /* 0x00000081b8b87221 */ /* 0x000fe20000010000 */
[----:B------:R-:W-:Y:S01]  /*8e20*/  FFMA.FTZ R66, -R163, R66, R214 ;  /* 0x00000042a3427223 */ /* 0x000fe200000101d6 */
[----:B------:R-:W-:Y:S01]  /*8e30*/  FADD.FTZ R85, R168, R59 ;  /* 0x0000003ba8557221 */ /* 0x000fe20000010000 */
[----:B------:R-:W-:Y:S01]  /*8e40*/  FMUL.FTZ R74, R86, R88 ;  /* 0x00000058564a7220 */ /* 0x000fe20000410000 */
[----:B------:R-:W-:Y:S01]  /*8e50*/  FMUL.FTZ R129, R193, R130 ;  /* 0x00000082c1817220 */ /* 0x000fe20000410000 */
[----:B------:R-:W-:Y:S01]  /*8e60*/  FFMA.FTZ R59, R169, UR45, R62 ;  /* 0x0000002da93b7c23 */ /* 0x000fe2000801003e */
[----:B------:R-:W-:Y:S01]  /*8e70*/  FMUL.FTZ R67, R193, R70 ;  /* 0x00000046c1437220 */ /* 0x000fe20000410000 */
[----:B------:R-:W-:Y:S01]  /*8e80*/  FADD.FTZ R48, R77, R48 ;  /* 0x000000304d307221 */ /* 0x000fe20000010000 */
[----:B------:R0:W-:Y:S01]  /*8e90*/  STS [R58+0x4268], R73 ;  /* 0x004268493a007388 */ /* 0x0001e20000000800 */
[-C--:B------:R-:W-:Y:S01]  /*8ea0*/  FMUL.FTZ R77, R109, R74.reuse ;  /* 0x0000004a6d4d7220 */ /* 0x080fe20000410000 */
[----:B------:R-:W-:Y:S01]  /*8eb0*/  FFMA.FTZ R129, R66, R74, -R129 ;  /* 0x0000004a42817223 */ /* 0x000fe20000010881 */
[----:B------:R-:W-:Y:S01]  /*8ec0*/  FFMA.FTZ R25, R72, R88, R25 ;  /* 0x0000005848197223 */ /* 0x000fe20000010019 */
[----:B------:R1:W-:Y:S01]  /*8ed0*/  STS [R58+0x426c], R75 ;  /* 0x00426c4b3a007388 */ /* 0x0003e20000000800 */
[----:B------:R-:W-:Y:S01]  /*8ee0*/  FADD.FTZ R49, R76, R49 ;  /* 0x000000314c317221 */ /* 0x000fe20000010000 */
[----:B------:R-:W-:Y:S01]  /*8ef0*/  FMUL.FTZ R125, R115, R108 ;  /* 0x0000006c737d7220 */ /* 0x000fe20000410000 */
[C---:B------:R-:W-:Y:S01]  /*8f00*/  IADD3 R171, PT, PT, R122.reuse, 0xb00, RZ ;  /* 0x00000b007aab7810 */ /* 0x040fe20007ffe0ff */
[----:B------:R2:W-:Y:S01]  /*8f10*/  STS [R58+0x4264], R77 ;  /* 0x0042644d3a007388 */ /* 0x0005e20000000800 */
[----:B------:R-:W-:Y:S01]  /*8f20*/  IADD3 R185, PT, PT, R122, 0xc80, RZ ;  /* 0x00000c807ab97810 */ /* 0x000fe20007ffe0ff */
[----:B0-----:R-:W-:Y:S01]  /*8f30*/  FMUL.FTZ R73, R193, R74 ;  /* 0x0000004ac1497220 */ /* 0x001fe20000410000 */
[C---:B------:R-:W-:Y:S01]  /*8f40*/  FFMA.FTZ R74, R66.reuse, R59, R67 ;  /* 0x0000003b424a7223 */ /* 0x040fe20000010043 */
[C---:B------:R-:W-:Y:S01]  /*8f50*/  FMUL.FTZ R59, R131.reuse, R184 ;  /* 0x000000b8833b7220 */ /* 0x040fe20000410000 */
[-C--:B------:R-:W-:Y:S01]  /*8f60*/  FMUL.FTZ R131, R131, R85.reuse ;  /* 0x0000005583837220 */ /* 0x080fe20000410000 */
[-C--:B-1----:R-:W-:Y:S01]  /*8f70*/  FMUL.FTZ R75, R109, R130.reuse ;  /* 0x000000826d4b7220 */ /* 0x082fe20000410000 */
[----:B------:R-:W-:Y:S01]  /*8f80*/  FFMA.FTZ R130, R66, R130, R73 ;  /* 0x0000008242827223 */ /* 0x000fe20000010049 */
[----:B------:R-:W-:Y:S01]  /*8f90*/  FMUL.FTZ R67, R37, R38 ;  /* 0x0000002625437220 */ /* 0x000fe20000410000 */
[CC--:B------:R-:W-:Y:S01]  /*8fa0*/  FMUL.FTZ R66, R195.reuse, R184.reuse ;  /* 0x000000b8c3427220 */ /* 0x0c0fe20000410000 */
[C---:B------:R-:W-:Y:S01]  /*8fb0*/  FFMA.FTZ R62, R132.reuse, R85, R59 ;  /* 0x00000055843e7223 */ /* 0x040fe2000001003b */
[----:B------:R-:W-:Y:S01]  /*8fc0*/  FFMA.FTZ R132, R132, R184, -R131 ;  /* 0x000000b884847223 */ /* 0x000fe20000010883 */
[-C--:B------:R-:W-:Y:S01]  /*8fd0*/  FFMA.FTZ R195, R195, -R67.reuse, R220 ;  /* 0x80000043c3c37223 */ /* 0x080fe200000100dc */
[C---:B------:R-:W-:Y:S01]  /*8fe0*/  FFMA.FTZ R67, -R83.reuse, R67, R218 ;  /* 0x0000004353437223 */ /* 0x040fe200000101da */
[----:B------:R-:W-:Y:S01]  /*8ff0*/  FFMA.FTZ R70, R83, R85, R66 ;  /* 0x0000005553467223 */ /* 0x000fe20000010042 */
[----:B------:R-:W-:Y:S01]  /*9000*/  FADD.FTZ R83, R183, R132 ;  /* 0x00000084b7537221 */ /* 0x000fe20000010000 */
[----:B------:R-:W-:Y:S01]  /*9010*/  FADD.FTZ R86, R167, R62 ;  /* 0x0000003ea7567221 */ /* 0x000fe20000010000 */
[----:B------:R-:W-:Y:S01]  /*9020*/  FMUL.FTZ R66, R85, UR42 ;  /* 0x0000002a55427c20 */ /* 0x000fe20008410000 */
[----:B--2---:R-:W-:Y:S01]  /*9030*/  FFMA.FTZ R77, R109, R72, R74 ;  /* 0x000000486d4d7223 */ /* 0x004fe2000001004a */
[CC--:B------:R-:W-:Y:S01]  /*9040*/  FMUL.FTZ R59, R133.reuse, R83.reuse ;  /* 0x00000053853b7220 */ /* 0x0c0fe20000410000 */
[----:B------:R-:W-:Y:S01]  /*9050*/  FMUL.FTZ R133, R133, R86 ;  /* 0x0000005685857220 */ /* 0x000fe20000410000 */
[C---:B------:R-:W-:Y:S01]  /*9060*/  FMUL.FTZ R62, R184.reuse, UR42 ;  /* 0x0000002ab83e7c20 */ /* 0x040fe20008410000 */
[----:B------:R-:W-:Y:S01]  /*9070*/  FMUL.FTZ R74, R184, R38 ;  /* 0x00000026b84a7220 */ /* 0x000fe20000410000 */
[C---:B------:R-:W-:Y:S01]  /*9080*/  FFMA.FTZ R59, R134.reuse, R86, R59 ;  /* 0x00000056863b7223 */ /* 0x040fe2000001003b */
[-C--:B------:R-:W-:Y:S01]  /*9090*/  FFMA.FTZ R133, R134, R83.reuse, -R133 ;  /* 0x0000005386857223 */ /* 0x080fe20000010885 */
[----:B------:R-:W-:Y:S01]  /*90a0*/  FFMA.FTZ R72, R184, UR45, -R66 ;  /* 0x0000002db8487c23 */ /* 0x000fe20008010842 */
[C---:B------:R-:W-:Y:S01]  /*90b0*/  FFMA.FTZ R66, R85.reuse, UR45, R62 ;  /* 0x0000002d55427c23 */ /* 0x040fe2000801003e */
[----:B------:R-:W-:Y:S01]  /*90c0*/  FADD.FTZ R166, R166, R59 ;  /* 0x0000003ba6a67221 */ /* 0x000fe20000010000 */
[----:B------:R-:W-:Y:S01]  /*90d0*/  FADD.FTZ R182, R182, R133 ;  /* 0x00000085b6b67221 */ /* 0x000fe20000010000 */
[----:B------:R-:W-:Y:S01]  /*90e0*/  FMUL.FTZ R62, R85, R38 ;  /* 0x00000026553e7220 */ /* 0x000fe20000410000 */
[C---:B------:R-:W-:Y:S01]  /*90f0*/  FMUL.FTZ R76, R195.reuse, R74 ;  /* 0x0000004ac34c7220 */ /* 0x040fe20000410000 */
[----:B------:R-:W-:Y:S01]  /*9100*/  FMUL.FTZ R72, R195, R72 ;  /* 0x00000048c3487220 */ /* 0x000fe20000410000 */
[C---:B------:R-:W-:Y:S01]  /*9110*/  FMUL.FTZ R59, R135.reuse, R182 ;  /* 0x000000b6873b7220 */ /* 0x040fe20000410000 */
[----:B------:R-:W-:Y:S01]  /*9120*/  FMUL.FTZ R135, R135, R166 ;  /* 0x000000a687877220 */ /* 0x000fe20000410000 */
[-C--:B------:R-:W-:Y:S01]  /*9130*/  FMUL.FTZ R195, R195, R62.reuse ;  /* 0x0000003ec3c37220 */ /* 0x080fe20000410000 */
[-C--:B------:R-:W-:Y:S01]  /*9140*/  FFMA.FTZ R131, R67, R62.reuse, R76 ;  /* 0x0000003e43837223 */ /* 0x080fe2000001004c */
[----:B------:R-:W-:Y:S01]  /*9150*/  FMUL.FTZ R73, R37, R62 ;  /* 0x0000003e25497220 */ /* 0x000fe20000410000 */
[C---:B------:R-:W-:Y:S01]  /*9160*/  FFMA.FTZ R62, R136.reuse, R166, R59 ;  /* 0x000000a6883e7223 */ /* 0x040fe2000001003b */
[----:B------:R-:W-:Y:S01]  /*9170*/  FFMA.FTZ R136, R136, R182, -R135 ;  /* 0x000000b688887223 */ /* 0x000fe20000010887 */
[----:B------:R-:W-:Y:S01]  /*9180*/  FMUL.FTZ R59, R192, R83 ;  /* 0x00000053c03b7220 */ /* 0x000fe20000410000 */
[----:B------:R-:W-:Y:S01]  /*9190*/  FFMA.FTZ R72, R67, R66, R72 ;  /* 0x0000004243487223 */ /* 0x000fe20000010048 */
[----:B------:R0:W-:Y:S01]  /*91a0*/  STS [R58+0x4258], R73 ;  /* 0x004258493a007388 */ /* 0x0001e20000000800 */
[----:B------:R-:W-:Y:S01]  /*91b0*/  FADD.FTZ R181, R181, R136 ;  /* 0x00000088b5b57221 */ /* 0x000fe20000010000 */
[----:B------:R-:W-:Y:S01]  /*91c0*/  FADD.FTZ R165, R165, R62 ;  /* 0x0000003ea5a57221 */ /* 0x000fe20000010000 */
[----:B------:R-:W-:Y:S01]  /*91d0*/  FFMA.FTZ R19, R70, R38, R19 ;  /* 0x0000002646137223 */ /* 0x000fe20000010013 */
[----:B------:R-:W-:Y:S01]  /*91e0*/  FFMA.FTZ R72, R37, R70, R72 ;  /* 0x0000004625487223 */ /* 0x000fe20000010048 */
[----:B------:R-:W-:Y:S01]  /*91f0*/  FFMA.FTZ R132, R67, R74, -R195 ;  /* 0x0000004a43847223 */ /* 0x000fe200000108c3 */
[C---:B------:R-:W-:Y:S01]  /*9200*/  FMUL.FTZ R62, R137.reuse, R165 ;  /* 0x000000a5893e7220 */ /* 0x040fe20000410000 */
[----:B------:R-:W-:Y:S01]  /*9210*/  FMUL.FTZ R66, R112, R101 ;  /* 0x0000006570427220 */ /* 0x000fe20000410000 */
[----:B------:R-:W-:Y:S01]  /*9220*/  FMUL.FTZ R70, R86, UR42 ;  /* 0x0000002a56467c20 */ /* 0x000fe20008410000 */
[----:B------:R1:W-:Y:S01]  /*9230*/  STS [R58+0x4260], R75 ;  /* 0x0042604b3a007388 */ /* 0x0003e20000000800 */
[----:B0-----:R-:W-:Y:S01]  /*9240*/  FFMA.FTZ R73, R82, R86, R59 ;  /* 0x0000005652497223 */ /* 0x001fe2000001003b */
[-C--:B------:R-:W-:Y:S01]  /*9250*/  FMUL.FTZ R59, R137, R181.reuse ;  /* 0x000000b5893b7220 */ /* 0x080fe20000410000 */
[----:B------:R-:W-:Y:S01]  /*9260*/  FFMA.FTZ R67, R138, R181, -R62 ;  /* 0x000000b58a437223 */ /* 0x000fe2000001083e */
[----:B------:R-:W-:Y:S01]  /*9270*/  FFMA.FTZ R192, R192, -R66, R215 ;  /* 0x80000042c0c07223 */ /* 0x000fe200000100d7 */
[----:B------:R-:W-:Y:S01]  /*9280*/  FADD.FTZ R52, R77, R52 ;  /* 0x000000344d347221 */ /* 0x000fe20000010000 */
[----:B------:R-:W-:Y:S01]  /*9290*/  FFMA.FTZ R59, R138, R165, R59 ;  /* 0x000000a58a3b7223 */ /* 0x000fe2000001003b */
[----:B------:R-:W-:Y:S01]  /*92a0*/  FADD.FTZ R180, R180, R67 ;  /* 0x00000043b4b47221 */ /* 0x000fe20000010000 */
[C---:B------:R-:W-:Y:S01]  /*92b0*/  FMUL.FTZ R62, R83.reuse, UR42 ;  /* 0x0000002a533e7c20 */ /* 0x040fe20008410000 */
[-C--:B------:R-:W-:Y:S01]  /*92c0*/  FMUL.FTZ R77, R86, R101.reuse ;  /* 0x00000065564d7220 */ /* 0x080fe20000410000 */
[----:B------:R-:W-:Y:S01]  /*92d0*/  FADD.FTZ R164, R164, R59 ;  /* 0x0000003ba4a47221 */ /* 0x000fe20000010000 */
[----:B------:R-:W-:Y:S01]  /*92e0*/  FFMA.FTZ R59, R83, UR45, -R70 ;  /* 0x0000002d533b7c23 */ /* 0x000fe20008010846 */
[----:B-1----:R-:W-:Y:S01]  /*92f0*/  FMUL.FTZ R75, R37, R74 ;  /* 0x0000004a254b7220 */ /* 0x002fe20000410000 */
[----:B------:R-:W-:Y:S01]  /*9300*/  FMUL.FTZ R83, R83, R101 ;  /* 0x0000006553537220 */ /* 0x000fe20000410000 */
[----:B------:R-:W-:Y:S01]  /*9310*/  FFMA.FTZ R66, -R82, R66, R213 ;  /* 0x0000004252427223 */ /* 0x000fe200000101d5 */
[C---:B------:R-:W-:Y:S01]  /*9320*/  FMUL.FTZ R67, R192.reuse, R59 ;  /* 0x0000003bc0437220 */ /* 0x040fe20000410000 */
[C---:B------:R-:W-:Y:S01]  /*9330*/  FMUL.FTZ R59, R139.reuse, R180 ;  /* 0x000000b48b3b7220 */ /* 0x040fe20000410000 */
[-C--:B------:R-:W-:Y:S01]  /*9340*/  FMUL.FTZ R139, R139, R164.reuse ;  /* 0x000000a48b8b7220 */ /* 0x080fe20000410000 */
[----:B------:R0:W-:Y:S01]  /*9350*/  STS [R58+0x425c], R75 ;  /* 0x00425c4b3a007388 */ /* 0x0001e20000000800 */
[----:B------:R-:W-:Y:S01]  /*9360*/  FMUL.FTZ R133, R192, R83 ;  /* 0x00000053c0857220 */ /* 0x000fe20000410000 */
[C---:B------:R-:W-:Y:S01]  /*9370*/  FFMA.FTZ R59, R140.reuse, R164, R59 ;  /* 0x000000a48c3b7223 */ /* 0x040fe2000001003b */
[----:B------:R-:W-:Y:S01]  /*9380*/  FFMA.FTZ R140, R140, R180, -R139 ;  /* 0x000000b48c8c7223 */ /* 0x000fe2000001088b */
[-C--:B------:R-:W-:Y:S01]  /*9390*/  FMUL.FTZ R85, R192, R77.reuse ;  /* 0x0000004dc0557220 */ /* 0x080fe20000410000 */
[----:B------:R-:W-:Y:S01]  /*93a0*/  FFMA.FTZ R133, R66, R77, R133 ;  /* 0x0000004d42857223 */ /* 0x000fe20000010085 */
[----:B------:R-:W-:Y:S01]  /*93b0*/  FADD.FTZ R162, R162, R59 ;  /* 0x0000003ba2a27221 */ /* 0x000fe20000010000 */
[----:B------:R-:W-:Y:S01]  /*93c0*/  FADD.FTZ R179, R179, R140 ;  /* 0x0000008cb3b37221 */ /* 0x000fe20000010000 */
[-C--:B------:R-:W-:Y:S01]  /*93d0*/  FFMA.FTZ R134, R66, R83.reuse, -R85 ;  /* 0x0000005342867223 */ /* 0x080fe20000010855 */
[----:B------:R-:W-:Y:S01]  /*93e0*/  FMUL.FTZ R83, R112, R83 ;  /* 0x0000005370537220 */ /* 0x000fe20000410000 */
[----:B0-----:R-:W-:Y:S01]  /*93f0*/  FFMA.FTZ R75, R86, UR45, R62 ;  /* 0x0000002d564b7c23 */ /* 0x001fe2000801003e */
[----:B------:R-:W-:Y:S01]  /*9400*/  FMUL.FTZ R59, R141, R179 ;  /* 0x000000b38d3b7220 */ /* 0x000fe20000410000 */
[----:B------:R-:W-:Y:S01]  /*9410*/  FMUL.FTZ R70, R39, R40 ;  /* 0x0000002827467220 */ /* 0x000fe20000410000 */
[----:B------:R-:W-:Y:S01]  /*9420*/  FFMA.FTZ R28, R73, R101, R28 ;  /* 0x00000065491c7223 */ /* 0x000fe2000001001c */
[----:B------:R-:W-:Y:S01]  /*9430*/  FFMA.FTZ R75, R66, R75, R67 ;  /* 0x0000004b424b7223 */ /* 0x000fe20000010043 */
[-C--:B------:R-:W-:Y:S01]  /*9440*/  FMUL.FTZ R66, R141, R162.reuse ;  /* 0x000000a28d427220 */ /* 0x080fe20000410000 */
[C---:B------:R-:W-:Y:S01]  /*9450*/  FFMA.FTZ R62, R142.reuse, R162, R59 ;  /* 0x000000a28e3e7223 */ /* 0x040fe2000001003b */
[----:B------:R0:W-:Y:S01]  /*9460*/  STS [R58+0x4254], R83 ;  /* 0x004254533a007388 */ /* 0x0001e20000000800 */
[----:B------:R-:W-:Y:S01]  /*9470*/  FMUL.FTZ R67, R197, R182 ;  /* 0x000000b6c5437220 */ /* 0x000fe20000410000 */
[----:B------:R-:W-:Y:S01]  /*9480*/  FFMA.FTZ R59, R142, R179, -R66 ;  /* 0x000000b38e3b7223 */ /* 0x000fe20000010842 */
[----:B------:R-:W-:Y:S01]  /*9490*/  FADD.FTZ R95, R95, R62 ;  /* 0x0000003e5f5f7221 */ /* 0x000fe20000010000 */
[----:B------:R-:W-:Y:S01]  /*94a0*/  FFMA.FTZ R197, R197, -R70, R224 ;  /* 0x80000046c5c57223 */ /* 0x000fe200000100e0 */
[C---:B------:R-:W-:Y:S01]  /*94b0*/  FFMA.FTZ R67, R81.reuse, R166, R67 ;  /* 0x000000a651437223 */ /* 0x040fe20000010043 */
[----:B------:R-:W-:Y:S01]  /*94c0*/  FADD.FTZ R178, R178, R59 ;  /* 0x0000003bb2b27221 */ /* 0x000fe20000010000 */
[----:B------:R-:W-:Y:S01]  /*94d0*/  FFMA.FTZ R70, -R81, R70, R222 ;  /* 0x0000004651467223 */ /* 0x000fe200000101de */
[----:B------:R-:W-:Y:S01]  /*94e0*/  FADD.FTZ R51, R72, R51 ;  /* 0x0000003348337221 */ /* 0x000fe20000010000 */
[----:B------:R-:W-:Y:S01]  /*94f0*/  FFMA.FTZ R20, R67, R40, R20 ;  /* 0x0000002843147223 */ /* 0x000fe20000010014 */
[CC--:B------:R-:W-:Y:S01]  /*9500*/  FMUL.FTZ R59, R143.reuse, R178.reuse ;  /* 0x000000b28f3b7220 */ /* 0x0c0fe20000410000 */
[----:B------:R-:W-:Y:S01]  /*9510*/  FMUL.FTZ R143, R143, R95 ;  /* 0x0000005f8f8f7220 */ /* 0x000fe20000410000 */
[----:B0-----:R-:W-:Y:S01]  /*9520*/  FFMA.FTZ R83, R112, R73, R75 ;  /* 0x0000004970537223 */ /* 0x001fe2000001004b */
[----:B------:R-:W-:Y:S01]  /*9530*/  FMUL.FTZ R75, R166, UR42 ;  /* 0x0000002aa64b7c20 */ /* 0x000fe20008410000 */
[C---:B------:R-:W-:Y:S01]  /*9540*/  FFMA.FTZ R59, R144.reuse, R95, R59 ;  /* 0x0000005f903b7223 */ /* 0x040fe2000001003b */
[----:B------:R-:W-:Y:S01]  /*9550*/  FFMA.FTZ R144, R144, R178, -R143 ;  /* 0x000000b290907223 */ /* 0x000fe2000001088f */
[C---:B------:R-:W-:Y:S01]  /*9560*/  FMUL.FTZ R73, R182.reuse, UR42 ;  /* 0x0000002ab6497c20 */ /* 0x040fe20008410000 */
[----:B------:R-:W-:Y:S01]  /*9570*/  FFMA.FTZ R62, R182, UR45, -R75 ;  /* 0x0000002db63e7c23 */ /* 0x000fe2000801084b */
[----:B------:R-:W-:Y:S01]  /*9580*/  FADD.FTZ R94, R94, R59 ;  /* 0x0000003b5e5e7221 */ /* 0x000fe20000010000 */
[----:B------:R-:W-:Y:S01]  /*9590*/  FADD.FTZ R177, R177, R144 ;  /* 0x00000090b1b17221 */ /* 0x000fe20000010000 */
[----:B------:R-:W-:Y:S01]  /*95a0*/  FMUL.FTZ R182, R182, R40 ;  /* 0x00000028b6b67220 */ /* 0x000fe20000410000 */
[----:B------:R-:W-:Y:S01]  /*95b0*/  FMUL.FTZ R75, R197, R62 ;  /* 0x0000003ec54b7220 */ /* 0x000fe20000410000 */
[C---:B------:R-:W-:Y:S01]  /*95c0*/  FMUL.FTZ R66, R145.reuse, R94 ;  /* 0x0000005e91427220 */ /* 0x040fe20000410000 */
[-C--:B------:R-:W-:Y:S01]  /*95d0*/  FMUL.FTZ R59, R145, R177.reuse ;  /* 0x000000b1913b7220 */ /* 0x080fe20000410000 */
[C---:B------:R-:W-:Y:S01]  /*95e0*/  FFMA.FTZ R73, R166.reuse, UR45, R73 ;  /* 0x0000002da6497c23 */ /* 0x040fe20008010049 */
[----:B------:R-:W-:Y:S01]  /*95f0*/  FMUL.FTZ R166, R166, R40 ;  /* 0x00000028a6a67220 */ /* 0x000fe20000410000 */
[C---:B------:R-:W-:Y:S01]  /*9600*/  FMUL.FTZ R135, R197.reuse, R182 ;  /* 0x000000b6c5877220 */ /* 0x040fe20000410000 */
[C---:B------:R-:W-:Y:S01]  /*9610*/  FFMA.FTZ R62, R146.reuse, R94, R59 ;  /* 0x0000005e923e7223 */ /* 0x040fe2000001003b */
[----:B------:R-:W-:Y:S01]  /*9620*/  FFMA.FTZ R59, R146, R177, -R66 ;  /* 0x000000b1923b7223 */ /* 0x000fe20000010842 */
[-C--:B------:R-:W-:Y:S01]  /*9630*/  FMUL.FTZ R197, R197, R166.reuse ;  /* 0x000000a6c5c57220 */ /* 0x080fe20000410000 */
[----:B------:R-:W-:Y:S01]  /*9640*/  FFMA.FTZ R135, R70, R166, R135 ;  /* 0x000000a646877223 */ /* 0x000fe20000010087 */
[----:B------:R-:W-:Y:S01]  /*9650*/  FADD.FTZ R93, R93, R62 ;  /* 0x0000003e5d5d7221 */ /* 0x000fe20000010000 */
[----:B------:R-:W-:Y:S01]  /*9660*/  FADD.FTZ R176, R176, R59 ;  /* 0x0000003bb0b07221 */ /* 0x000fe20000010000 */
[C---:B------:R-:W-:Y:S01]  /*9670*/  FFMA.FTZ R136, R70.reuse, R182, -R197 ;  /* 0x000000b646887223 */ /* 0x040fe200000108c5 */
[----:B------:R-:W-:Y:S01]  /*9680*/  FMUL.FTZ R66, R111, R104 ;  /* 0x000000686f427220 */ /* 0x000fe20000410000 */
[----:B------:R-:W-:Y:S01]  /*9690*/  FFMA.FTZ R70, R70, R73, R75 ;  /* 0x0000004946467223 */ /* 0x000fe2000001004b */
[C---:B------:R-:W-:Y:S01]  /*96a0*/  FMUL.FTZ R59, R147.reuse, R176 ;  /* 0x000000b0933b7220 */ /* 0x040fe20000410000 */
[----:B------:R-:W-:Y:S01]  /*96b0*/  FMUL.FTZ R147, R147, R93 ;  /* 0x0000005d93937220 */ /* 0x000fe20000410000 */
[C---:B------:R-:W-:Y:S01]  /*96c0*/  FMUL.FTZ R62, R199.reuse, R181 ;  /* 0x000000b5c73e7220 */ /* 0x040fe20000410000 */
[-C--:B------:R-:W-:Y:S01]  /*96d0*/  FFMA.FTZ R199, R199, -R66.reuse, R228 ;  /* 0x80000042c7c77223 */ /* 0x080fe200000100e4 */
[C---:B------:R-:W-:Y:S01]  /*96e0*/  FFMA.FTZ R59, R148.reuse, R93, R59 ;  /* 0x0000005d943b7223 */ /* 0x040fe2000001003b */
[----:B------:R-:W-:Y:S01]  /*96f0*/  FFMA.FTZ R72, -R161, R66, R226 ;  /* 0x00000042a1487223 */ /* 0x000fe200000101e2 */
[----:B------:R-:W-:Y:S01]  /*9700*/  FFMA.FTZ R148, R148, R176, -R147 ;  /* 0x000000b094947223 */ /* 0x000fe20000010893 */
[----:B------:R-:W-:Y:S01]  /*9710*/  FFMA.FTZ R66, R39, R67, R70 ;  /* 0x0000004327427223 */ /* 0x000fe20000010046 */
[----:B------:R-:W-:Y:S01]  /*9720*/  FMUL.FTZ R70, R181, UR42 ;  /* 0x0000002ab5467c20 */ /* 0x000fe20008410000 */
[----:B------:R-:W-:Y:S01]  /*9730*/  FADD.FTZ R92, R92, R59 ;  /* 0x0000003b5c5c7221 */ /* 0x000fe20000010000 */
[----:B------:R-:W-:Y:S01]  /*9740*/  FADD.FTZ R175, R175, R148 ;  /* 0x00000094afaf7221 */ /* 0x000fe20000010000 */
[C---:B------:R-:W-:Y:S01]  /*9750*/  FMUL.FTZ R74, R165.reuse, UR42 ;  /* 0x0000002aa54a7c20 */ /* 0x040fe20008410000 */
[----:B------:R-:W-:Y:S01]  /*9760*/  FFMA.FTZ R73, R165, UR45, R70 ;  /* 0x0000002da5497c23 */ /* 0x000fe20008010046 */
[C---:B------:R-:W-:Y:S01]  /*9770*/  FMUL.FTZ R70, R149.reuse, R92 ;  /* 0x0000005c95467220 */ /* 0x040fe20000410000 */
[-C--:B------:R-:W-:Y:S01]  /*9780*/  FMUL.FTZ R59, R149, R175.reuse ;  /* 0x000000af953b7220 */ /* 0x080fe20000410000 */
[C---:B------:R-:W-:Y:S01]  /*9790*/  FFMA.FTZ R74, R181.reuse, UR45, -R74 ;  /* 0x0000002db54a7c23 */ /* 0x040fe2000801084a */
[----:B------:R-:W-:Y:S01]  /*97a0*/  FMUL.FTZ R138, R181, R104 ;  /* 0x00000068b58a7220 */ /* 0x000fe20000410000 */
[C---:B------:R-:W-:Y:S01]  /*97b0*/  FFMA.FTZ R67, R150.reuse, R175, -R70 ;  /* 0x000000af96437223 */ /* 0x040fe20000010846 */
[----:B------:R-:W-:Y:S01]  /*97c0*/  FFMA.FTZ R59, R150, R92, R59 ;  /* 0x0000005c963b7223 */ /* 0x000fe2000001003b */
        /* <DEDUP_REMOVED lines=8> */
[----:B------:R-:W-:Y:S01]  /*9850*/  FMUL.FTZ R199, R199, R76 ;  /* 0x0000004cc7c77220 */ /* 0x000fe20000410000 */
[----:B------:R0:W-:Y:S01]  /*9860*/  STS [R58+0x4274], R123 ;  /* 0x0042747b3a007388 */ /* 0x0001e20000000800 */
[C---:B------:R-:W-:Y:S01]  /*9870*/  FFMA.FTZ R67, R152.reuse, R84, R59 ;  /* 0x0000005498437223 */ /* 0x040fe2000001003b */
[----:B------:R-:W-:Y:S01]  /*9880*/  FFMA.FTZ R152, R152, R174, -R151 ;  /* 0x000000ae98987223 */ /* 0x000fe20000010897 */
[-C--:B------:R-:W-:Y:S01]  /*9890*/  FFMA.FTZ R126, -R153, R125.reuse, R242 ;  /* 0x0000007d997e7223 */ /* 0x080fe200000101f2 */
[----:B------:R1:W-:Y:S01]  /*98a0*/  STS [R58+0x424c], R81 ;  /* 0x00424c513a007388 */ /* 0x0003e20000000800 */
[----:B------:R-:W-:Y:S01]  /*98b0*/  FADD.FTZ R80, R80, R67 ;  /* 0x0000004350507221 */ /* 0x000fe20000010000 */
[----:B------:R-:W-:Y:S01]  /*98c0*/  FADD.FTZ R173, R173, R152 ;  /* 0x00000098adad7221 */ /* 0x000fe20000010000 */
[----:B------:R-:W-:Y:S01]  /*98d0*/  FMUL.FTZ R67, R164, UR42 ;  /* 0x0000002aa4437c20 */ /* 0x000fe20008410000 */
[----:B------:R-:W-:Y:S01]  /*98e0*/  FFMA.FTZ R125, R207, -R125, R78 ;  /* 0x8000007dcf7d7223 */ /* 0x000fe2000001004e */
[----:B------:R-:W-:Y:S01]  /*98f0*/  FFMA.FTZ R137, R72, R76, R137 ;  /* 0x0000004c48897223 */ /* 0x000fe20000010089 */
[----:B0-----:R-:W-:Y:S01]  /*9900*/  FMUL.FTZ R123, R46, R103 ;  /* 0x000000672e7b7220 */ /* 0x001fe20000410000 */
[----:B------:R-:W-:Y:S01]  /*9910*/  FMUL.FTZ R140, R173, R108 ;  /* 0x0000006cad8c7220 */ /* 0x000fe20000410000 */
[C---:B------:R-:W-:Y:S01]  /*9920*/  FFMA.FTZ R70, R72.reuse, R73, R75 ;  /* 0x0000004948467223 */ /* 0x040fe2000001004b */
[----:B------:R-:W-:Y:S01]  /*9930*/  FMUL.FTZ R73, R201, R180 ;  /* 0x000000b4c9497220 */ /* 0x000fe20000410000 */
[-C--:B-1----:R-:W-:Y:S01]  /*9940*/  FMUL.FTZ R81, R111, R138.reuse ;  /* 0x0000008a6f517220 */ /* 0x082fe20000410000 */
[----:B------:R-:W-:Y:S01]  /*9950*/  FFMA.FTZ R138, R72, R138, -R199 ;  /* 0x0000008a488a7223 */ /* 0x000fe200000108c7 */
[----:B------:R-:W-:Y:S01]  /*9960*/  FMUL.FTZ R72, R41, R42 ;  /* 0x0000002a29487220 */ /* 0x000fe20000410000 */
[-C--:B------:R-:W-:Y:S01]  /*9970*/  FFMA.FTZ R124, -R154, R123.reuse, R229 ;  /* 0x0000007b9a7c7223 */ /* 0x080fe200000101e5 */
[----:B------:R-:W-:Y:S01]  /*9980*/  FFMA.FTZ R86, R180, UR45, -R67 ;  /* 0x0000002db4567c23 */ /* 0x000fe20008010843 */
[----:B------:R-:W-:Y:S01]  /*9990*/  FFMA.FTZ R123, R200, -R123, R227 ;  /* 0x8000007bc87b7223 */ /* 0x000fe200000100e3 */
[-C--:B------:R-:W-:Y:S01]  /*99a0*/  FMUL.FTZ R139, R174, R103.reuse ;  /* 0x00000067ae8b7220 */ /* 0x080fe20000410000 */
[----:B------:R-:W-:Y:S01]  /*99b0*/  FMUL.FTZ R142, R80, R108 ;  /* 0x0000006c508e7220 */ /* 0x000fe20000410000 */
[----:B------:R-:W-:Y:S01]  /*99c0*/  FMUL.FTZ R67, R125, R140 ;  /* 0x0000008c7d437220 */ /* 0x000fe20000410000 */
[-C--:B------:R-:W-:Y:S01]  /*99d0*/  FFMA.FTZ R201, R201, -R72.reuse, R232 ;  /* 0x80000048c9c97223 */ /* 0x080fe200000100e8 */
[C---:B------:R-:W-:Y:S01]  /*99e0*/  FFMA.FTZ R59, -R159.reuse, R72, R230 ;  /* 0x000000489f3b7223 */ /* 0x040fe200000101e6 */
[----:B------:R-:W-:Y:S01]  /*99f0*/  FFMA.FTZ R72, R159, R164, R73 ;  /* 0x000000a49f487223 */ /* 0x000fe20000010049 */
[----:B------:R-:W-:Y:S01]  /*9a00*/  FMUL.FTZ R141, R84, R103 ;  /* 0x00000067548d7220 */ /* 0x000fe20000410000 */
[----:B------:R-:W-:Y:S01]  /*9a10*/  FMUL.FTZ R73, R123, R139 ;  /* 0x0000008b7b497220 */ /* 0x000fe20000410000 */
[-C--:B------:R-:W-:Y:S01]  /*9a20*/  FFMA.FTZ R67, R126, R142.reuse, R67 ;  /* 0x0000008e7e437223 */ /* 0x080fe20000010043 */
[----:B------:R-:W-:Y:S01]  /*9a30*/  FMUL.FTZ R77, R112, R77 ;  /* 0x0000004d704d7220 */ /* 0x000fe20000410000 */
[----:B------:R0:W-:Y:S01]  /*9a40*/  STS [R58+0x4270], R87 ;  /* 0x004270573a007388 */ /* 0x0001e20000000800 */
[----:B------:R-:W-:Y:S01]  /*9a50*/  FFMA.FTZ R74, R124, R141, R73 ;  /* 0x0000008d7c4a7223 */ /* 0x000fe20000010049 */
[----:B------:R-:W-:Y:S01]  /*9a60*/  FADD.FTZ R67, RZ, R67 ;  /* 0x00000043ff437221 */ /* 0x000fe20000010000 */
[----:B------:R-:W-:Y:S01]  /*9a70*/  FADD.FTZ R54, R83, R54 ;  /* 0x0000003653367221 */ /* 0x000fe20000010000 */
[----:B------:R1:W-:Y:S01]  /*9a80*/  STS [R58+0x4250], R77 ;  /* 0x0042504d3a007388 */ /* 0x0003e20000000800 */
[----:B------:R-:W-:Y:S01]  /*9a90*/  FMUL.FTZ R83, R116, R107 ;  /* 0x0000006b74537220 */ /* 0x000fe20000410000 */
[----:B------:R-:W-:Y:S01]  /*9aa0*/  FADD.FTZ R75, R67, R74 ;  /* 0x0000004a434b7221 */ /* 0x000fe20000010000 */
[----:B------:R-:W-:Y:S01]  /*9ab0*/  FMUL.FTZ R67, R125, R142 ;  /* 0x0000008e7d437220 */ /* 0x000fe20000410000 */
[----:B------:R-:W-:Y:S01]  /*9ac0*/  FMUL.FTZ R73, R123, R141 ;  /* 0x0000008d7b497220 */ /* 0x000fe20000410000 */
[----:B------:R2:W-:Y:S01]  /*9ad0*/  STS [R58+0x4244], R81 ;  /* 0x004244513a007388 */ /* 0x0005e20000000800 */
[C---:B0-----:R-:W-:Y:S01]  /*9ae0*/  FMUL.FTZ R87, R180.reuse, UR42 ;  /* 0x0000002ab4577c20 */ /* 0x041fe20008410000 */
[----:B------:R-:W-:Y:S01]  /*9af0*/  FMUL.FTZ R180, R180, R42 ;  /* 0x0000002ab4b47220 */ /* 0x000fe20000410000 */
[----:B------:R-:W-:Y:S01]  /*9b00*/  FFMA.FTZ R67, R126, R140, -R67 ;  /* 0x0000008c7e437223 */ /* 0x000fe20000010843 */
[----:B------:R-:W-:Y:S01]  /*9b10*/  FFMA.FTZ R85, -R156, R83, R225 ;  /* 0x000000539c557223 */ /* 0x000fe200000101e1 */
[----:B-1----:R-:W-:Y:S01]  /*9b20*/  FMUL.FTZ R77, R39, R166 ;  /* 0x000000a6274d7220 */ /* 0x002fe20000410000 */
[C---:B------:R-:W-:Y:S01]  /*9b30*/  FFMA.FTZ R87, R164.reuse, UR45, R87 ;  /* 0x0000002da4577c23 */ /* 0x040fe20008010057 */
[----:B------:R-:W-:Y:S01]  /*9b40*/  FMUL.FTZ R164, R164, R42 ;  /* 0x0000002aa4a47220 */ /* 0x000fe20000410000 */
[----:B------:R-:W-:Y:S01]  /*9b50*/  FFMA.FTZ R74, R124, R139, -R73 ;  /* 0x0000008b7c4a7223 */ /* 0x000fe20000010849 */
[----:B------:R-:W-:Y:S01]  /*9b60*/  FADD.FTZ R67, RZ, R67 ;  /* 0x00000043ff437221 */ /* 0x000fe20000010000 */
[----:B------:R0:W-:Y:S01]  /*9b70*/  STS [R58+0x4248], R77 ;  /* 0x0042484d3a007388 */ /* 0x0001e20000000800 */
[----:B------:R-:W-:Y:S01]  /*9b80*/  FMUL.FTZ R82, R201, R164 ;  /* 0x000000a4c9527220 */ /* 0x000fe20000410000 */
[----:B------:R-:W-:Y:S01]  /*9b90*/  FFMA.FTZ R83, R198, -R83, R223 ;  /* 0x80000053c6537223 */ /* 0x000fe200000100df */
[-C--:B------:R-:W-:Y:S01]  /*9ba0*/  FMUL.FTZ R144, R175, R107.reuse ;  /* 0x0000006baf907220 */ /* 0x080fe20000410000 */
[----:B------:R-:W-:Y:S01]  /*9bb0*/  FMUL.FTZ R146, R92, R107 ;  /* 0x0000006b5c927220 */ /* 0x000fe20000410000 */
[----:B--2---:R-:W-:Y:S01]  /*9bc0*/  FMUL.FTZ R81, R44, R91 ;  /* 0x0000005b2c517220 */ /* 0x004fe20000410000 */
[----:B------:R-:W-:Y:S01]  /*9bd0*/  FFMA.FTZ R145, R59, R180, -R82 ;  /* 0x000000b43b917223 */ /* 0x000fe20000010852 */
[----:B------:R-:W-:Y:S01]  /*9be0*/  FADD.FTZ R67, R67, R74 ;  /* 0x0000004a43437221 */ /* 0x000fe20000010000 */
[----:B------:R-:W-:Y:S01]  /*9bf0*/  FMUL.FTZ R74, R83, R146 ;  /* 0x00000092534a7220 */ /* 0x000fe20000410000 */
[-C--:B------:R-:W-:Y:S01]  /*9c00*/  FFMA.FTZ R82, -R158, R81.reuse, R221 ;  /* 0x000000519e527223 */ /* 0x080fe200000101dd */
[----:B0-----:R-:W-:Y:S01]  /*9c10*/  FMUL.FTZ R77, R111, R76 ;  /* 0x0000004c6f4d7220 */ /* 0x001fe20000410000 */
[----:B------:R-:W-:Y:S01]  /*9c20*/  FMUL.FTZ R76, R201, R180 ;  /* 0x000000b4c94c7220 */ /* 0x000fe20000410000 */
[----:B------:R-:W-:Y:S01]  /*9c30*/  FFMA.FTZ R81, R196, -R81, R79 ;  /* 0x80000051c4517223 */ /* 0x000fe2000001004f */
[-C--:B------:R-:W-:Y:S01]  /*9c40*/  FMUL.FTZ R149, R176, R91.reuse ;  /* 0x0000005bb0957220 */ /* 0x080fe20000410000 */
[----:B------:R-:W-:Y:S01]  /*9c50*/  FFMA.FTZ R74, R85, R144, -R74 ;  /* 0x00000090554a7223 */ /* 0x000fe2000001084a */
[----:B------:R-:W-:Y:S01]  /*9c60*/  FFMA.FTZ R143, R59, R164, R76 ;  /* 0x000000a43b8f7223 */ /* 0x000fe2000001004c */
[----:B------:R-:W-:Y:S01]  /*9c70*/  FMUL.FTZ R76, R83, R144 ;  /* 0x00000090534c7220 */ /* 0x000fe20000410000 */
[----:B------:R0:W-:Y:S01]  /*9c80*/  STS [R58+0x4240], R77 ;  /* 0x0042404d3a007388 */ /* 0x0001e20000000800 */
[----:B------:R-:W-:Y:S01]  /*9c90*/  FMUL.FTZ R147, R93, R91 ;  /* 0x0000005b5d937220 */ /* 0x000fe20000410000 */
[----:B------:R-:W-:Y:S01]  /*9ca0*/  FMUL.FTZ R73, R81, R149 ;  /* 0x0000009551497220 */ /* 0x000fe20000410000 */
[----:B------:R-:W-:Y:S01]  /*9cb0*/  FFMA.FTZ R76, R85, R146, R76 ;  /* 0x00000092554c7223 */ /* 0x000fe2000001004c */
[----:B------:R-:W-:Y:S01]  /*9cc0*/  FADD.FTZ R67, R67, R74 ;  /* 0x0000004a43437221 */ /* 0x000fe20000010000 */
[----:B------:R-:W-:Y:S01]  /*9cd0*/  FMUL.FTZ R159, R179, R105 ;  /* 0x00000069b39f7220 */ /* 0x000fe20000410000 */
[-C--:B------:R-:W-:Y:S01]  /*9ce0*/  FFMA.FTZ R74, R82, R147.reuse, R73 ;  /* 0x00000093524a7223 */ /* 0x080fe20000010049 */
[----:B------:R-:W-:Y:S01]  /*9cf0*/  FADD.FTZ R75, R75, R76 ;  /* 0x0000004c4b4b7221 */ /* 0x000fe20000010000 */
[----:B------:R-:W-:Y:S01]  /*9d00*/  FMUL.FTZ R76, R81, R147 ;  /* 0x00000093514c7220 */ /* 0x000fe20000410000 */
[----:B------:R-:W-:Y:S01]  /*9d10*/  FMUL.FTZ R73, R114, R105 ;  /* 0x0000006972497220 */ /* 0x000fe20000410000 */
[----:B0-----:R-:W-:Y:S01]  /*9d20*/  FMUL.FTZ R77, R41, R164 ;  /* 0x000000a4294d7220 */ /* 0x001fe20000410000 */
[----:B------:R-:W-:Y:S01]  /*9d30*/  FADD.FTZ R148, R75, R74 ;  /* 0x0000004a4b947221 */ /* 0x000fe20000010000 */
[----:B------:R-:W-:Y:S01]  /*9d40*/  FFMA.FTZ R76, R82, R149, -R76 ;  /* 0x00000095524c7223 */ /* 0x000fe2000001084c */
[----:B------:R-:W-:Y:S01]  /*9d50*/  FMUL.FTZ R74, R113, R106 ;  /* 0x0000006a714a7220 */ /* 0x000fe20000410000 */
[----:B------:R-:W-:Y:S01]  /*9d60*/  FFMA.FTZ R62, R161, R165, R62 ;  /* 0x000000a5a13e7223 */ /* 0x000fe2000001003e */
[----:B------:R0:W-:Y:S01]  /*9d70*/  STS [R58+0x4238], R77 ;  /* 0x0042384d3a007388 */ /* 0x0001e20000000800 */
[----:B------:R-:W-:Y:S01]  /*9d80*/  FADD.FTZ R150, R67, R76 ;  /* 0x0000004c43967221 */ /* 0x000fe20000010000 */
[----:B------:R-:W-:Y:S01]  /*9d90*/  FMUL.FTZ R151, R162, R105 ;  /* 0x00000069a2977220 */ /* 0x000fe20000410000 */
[----:B------:R-:W-:Y:S01]  /*9da0*/  FFMA.FTZ R76, -R160, R73, R217 ;  /* 0x00000049a04c7223 */ /* 0x000fe200000101d9 */
[----:B------:R-:W-:Y:S01]  /*9db0*/  FFMA.FTZ R75, -R155, R74, R238 ;  /* 0x0000004a9b4b7223 */ /* 0x000fe200000101ee */
[----:B------:R-:W-:Y:S01]  /*9dc0*/  FMUL.FTZ R67, R43, R50 ;  /* 0x000000322b437220 */ /* 0x000fe20000410000 */
[----:B------:R-:W-:Y:S01]  /*9dd0*/  FFMA.FTZ R74, R205, -R74, R240 ;  /* 0x8000004acd4a7223 */ /* 0x000fe200000100f0 */
[-C--:B------:R-:W-:Y:S01]  /*9de0*/  FMUL.FTZ R164, R177, R106.reuse ;  /* 0x0000006ab1a47220 */ /* 0x080fe20000410000 */
[----:B------:R-:W-:Y:S01]  /*9df0*/  FMUL.FTZ R163, R114, R151 ;  /* 0x0000009772a37220 */ /* 0x000fe20000410000 */
[----:B------:R-:W-:Y:S01]  /*9e00*/  FMUL.FTZ R152, R94, R106 ;  /* 0x0000006a5e987220 */ /* 0x000fe20000410000 */
[----:B0-----:R-:W-:Y:S01]  /*9e10*/  FMUL.FTZ R77, R41, R180 ;  /* 0x000000b4294d7220 */ /* 0x001fe20000410000 */
[----:B------:R-:W-:Y:S01]  /*9e20*/  FMUL.FTZ R166, R74, R164 ;  /* 0x000000a44aa67220 */ /* 0x000fe20000410000 */
[-C--:B------:R-:W-:Y:S01]  /*9e30*/  FMUL.FTZ R170, R178, R50.reuse ;  /* 0x00000032b2aa7220 */ /* 0x080fe20000410000 */
[----:B------:R-:W-:Y:S01]  /*9e40*/  FMUL.FTZ R168, R95, R50 ;  /* 0x000000325fa87220 */ /* 0x000fe20000410000 */
[----:B------:R-:W-:Y:S01]  /*9e50*/  FMUL.FTZ R169, R114, R159 ;  /* 0x0000009f72a97220 */ /* 0x000fe20000410000 */
[----:B------:R0:W-:Y:S01]  /*9e60*/  STS [R58+0x423c], R77 ;  /* 0x00423c4d3a007388 */ /* 0x0001e20000000800 */
[C---:B------:R-:W-:Y:S01]  /*9e70*/  FMUL.FTZ R147, R44.reuse, R147 ;  /* 0x000000932c937220 */ /* 0x040fe20000410000 */
[----:B------:R-:W-:Y:S01]  /*9e80*/  FMUL.FTZ R149, R44, R149 ;  /* 0x000000952c957220 */ /* 0x000fe20000410000 */
[C---:B------:R-:W-:Y:S01]  /*9e90*/  FMUL.FTZ R141, R46.reuse, R141 ;  /* 0x0000008d2e8d7220 */ /* 0x040fe20000410000 */
[----:B------:R1:W-:Y:S01]  /*9ea0*/  STS [R58+0x4230], R163 ;  /* 0x004230a33a007388 */ /* 0x0003e20000000800 */
[----:B------:R-:W-:Y:S01]  /*9eb0*/  FMUL.FTZ R139, R46, R139 ;  /* 0x0000008b2e8b7220 */ /* 0x000fe20000410000 */
[C---:B------:R-:W-:Y:S01]  /*9ec0*/  IADD3 R199, PT, PT, R122.reuse, 0x200, RZ ;  /* 0x000002007ac77810 */ /* 0x040fe20007ffe0ff */
[----:B------:R-:W-:Y:S01]  /*9ed0*/  FMUL.FTZ R86, R201, R86 ;  /* 0x00000056c9567220 */ /* 0x000fe20000410000 */
[----:B------:R2:W-:Y:S01]  /*9ee0*/  STS [R58+0x4234], R169 ;  /* 0x004234a93a007388 */ /* 0x0005e20000000800 */
[----:B------:R-:W-:Y:S01]  /*9ef0*/  IADD3 R181, PT, PT, R122, 0xb80, RZ ;  /* 0x00000b807ab57810 */ /* 0x000fe20007ffe0ff */
[----:B0-----:R-:W-:Y:S01]  /*9f00*/  FFMA.FTZ R77, R194, -R73, R219 ;  /* 0x80000049c24d7223 */ /* 0x001fe200000100db */
[-C--:B------:R-:W-:Y:S01]  /*9f10*/  FFMA.FTZ R73, -R157, R67.reuse, R234 ;  /* 0x000000439d497223 */ /* 0x080fe200000101ea */
[----:B------:R-:W-:Y:S01]  /*9f20*/  FFMA.FTZ R67, R203, -R67, R236 ;  /* 0x80000043cb437223 */ /* 0x000fe200000100ec */
[----:B------:R0:W-:Y:S01]  /*9f30*/  STS [R58+0x4218], R147 ;  /* 0x004218933a007388 */ /* 0x0001e20000000800 */
[----:B------:R-:W-:Y:S01]  /*9f40*/  FMUL.FTZ R161, R77, R159 ;  /* 0x0000009f4da17220 */ /* 0x000fe20000410000 */
[-C--:B-1----:R-:W-:Y:S01]  /*9f50*/  FMUL.FTZ R163, R43, R170.reuse ;  /* 0x000000aa2ba37220 */ /* 0x082fe20000410000 */
[----:B------:R-:W-:Y:S01]  /*9f60*/  FMUL.FTZ R172, R67, R170 ;  /* 0x000000aa43ac7220 */ /* 0x000fe20000410000 */
[----:B------:R1:W-:Y:S01]  /*9f70*/  STS [R58+0x421c], R149 ;  /* 0x00421c953a007388 */ /* 0x0003e20000000800 */
[-C--:B------:R-:W-:Y:S01]  /*9f80*/  FFMA.FTZ R165, R76, R151.reuse, R161 ;  /* 0x000000974ca57223 */ /* 0x080fe200000100a1 */
[----:B------:R-:W-:Y:S01]  /*9f90*/  FMUL.FTZ R151, R77, R151 ;  /* 0x000000974d977220 */ /* 0x000fe20000410000 */
[----:B------:R-:W-:Y:S01]  /*9fa0*/  FMUL.FTZ R161, R67, R168 ;  /* 0x000000a843a17220 */ /* 0x000fe20000410000 */
[----:B------:R-:W-:Y:S01]  /*9fb0*/  STS [R58+0x422c], R163 ;  /* 0x00422ca33a007388 */ /* 0x000fe20000000800 */
[----:B--2---:R-:W-:Y:S01]  /*9fc0*/  IADD3 R169, PT, PT, R122, 0xa80, RZ ;  /* 0x00000a807aa97810 */ /* 0x004fe20007ffe0ff */
[----:B------:R-:W-:Y:S01]  /*9fd0*/  FFMA.FTZ R167, R76, R159, -R151 ;  /* 0x0000009f4ca77223 */ /* 0x000fe20000010897 */
[-C--:B------:R-:W-:Y:S01]  /*9fe0*/  FFMA.FTZ R151, R75, R152.reuse, R166 ;  /* 0x000000984b977223 */ /* 0x080fe200000100a6 */
[----:B------:R-:W-:Y:S01]  /*9ff0*/  FMUL.FTZ R166, R74, R152 ;  /* 0x000000984aa67220 */ /* 0x000fe20000410000 */
[C---:B------:R-:W-:Y:S01]  /*a000*/  FFMA.FTZ R159, R73.reuse, R168, R172 ;  /* 0x000000a8499f7223 */ /* 0x040fe200000100ac */
[----:B------:R-:W-:Y:S01]  /*a010*/  FFMA.FTZ R161, R73, R170, -R161 ;  /* 0x000000aa49a17223 */ /* 0x000fe200000108a1 */
[----:B------:R-:W-:Y:S01]  /*a020*/  FADD.FTZ R148, R148, R151 ;  /* 0x0000009794947221 */ /* 0x000fe20000010000 */
[----:B------:R-:W-:Y:S01]  /*a030*/  FFMA.FTZ R151, R75, R164, -R166 ;  /* 0x000000a44b977223 */ /* 0x000fe200000108a6 */
[----:B------:R-:W-:Y:S01]  /*a040*/  STS [R58+0x4208], R141 ;  /* 0x0042088d3a007388 */ /* 0x000fe20000000800 */
[----:B0-----:R-:W-:Y:S01]  /*a050*/  IADD3 R147, PT, PT, R122, 0x680, RZ ;  /* 0x000006807a937810 */ /* 0x001fe20007ffe0ff */
[----:B------:R-:W-:Y:S01]  /*a060*/  FADD.FTZ R148, R148, R159 ;  /* 0x0000009f94947221 */ /* 0x000fe20000010000 */
[----:B------:R-:W-:Y:S01]  /*a070*/  FADD.FTZ R150, R150, R151 ;  /* 0x0000009796967221 */ /* 0x000fe20000010000 */
[----:B------:R-:W-:Y:S01]  /*a080*/  FMUL.FTZ R159, R43, R168 ;  /* 0x000000a82b9f7220 */ /* 0x000fe20000410000 */
[C---:B------:R-:W-:Y:S01]  /*a090*/  FMUL.FTZ R151, R113.reuse, R152 ;  /* 0x0000009871977220 */ /* 0x040fe20000410000 */
[----:B------:R-:W-:Y:S01]  /*a0a0*/  FADD.FTZ R148, R148, R165 ;  /* 0x000000a594947221 */ /* 0x000fe20000010000 */
[----:B------:R-:W-:Y:S01]  /*a0b0*/  FADD.FTZ R150, R150, R161 ;  /* 0x000000a196967221 */ /* 0x000fe20000010000 */
[----:B------:R0:W-:Y:S01]  /*a0c0*/  STS [R58+0x420c], R139 ;  /* 0x00420c8b3a007388 */ /* 0x0001e20000000800 */
[----:B-1----:R-:W-:Y:S01]  /*a0d0*/  IADD3 R149, PT, PT, R122, 0x700, RZ ;  /* 0x000007007a957810 */ /* 0x002fe20007ffe0ff */
        /* <DEDUP_REMOVED lines=18> */
[C---:B0-----:R-:W-:Y:S01]  /*a200*/  IADD3 R139, PT, PT, R122.reuse, 0x380, RZ ;  /* 0x000003807a8b7810 */ /* 0x041fe20007ffe0ff */
[----:B------:R0:W-:Y:S01]  /*a210*/  STS [R58+0x4210], R133 ;  /* 0x004210853a007388 */ /* 0x0001e20000000800 */
[----:B------:R-:W-:Y:S01]  /*a220*/  FADD.FTZ R130, R131, R130 ;  /* 0x0000008283827221 */ /* 0x000fe20000010000 */
[----:B------:R-:W-:Y:S01]  /*a230*/  FADD.FTZ R132, R145, R132 ;  /* 0x0000008491847221 */ /* 0x000fe20000010000 */
[----:B------:R-:W-:Y:S01]  /*a240*/  IADD3 R141, PT, PT, R122, 0x500, RZ ;  /* 0x000005007a8d7810 */ /* 0x000fe20007ffe0ff */
[----:B------:R-:W-:Y:S01]  /*a250*/  FMUL.FTZ R227, R15, -R227 ;  /* 0x800000e30fe37220 */ /* 0x000fe20000410000 */
[----:B------:R-:W-:Y:S01]  /*a260*/  FADD.FTZ R130, R130, R127 ;  /* 0x0000007f82827221 */ /* 0x000fe20000010000 */
[----:B------:R-:W-:Y:S01]  /*a270*/  FADD.FTZ R131, R132, R129 ;  /* 0x0000008184837221 */ /* 0x000fe20000010000 */
[C---:B------:R-:W-:Y:S01]  /*a280*/  FMUL.FTZ R127, R115.reuse, R142 ;  /* 0x0000008e737f7220 */ /* 0x040fe20000410000 */
[----:B------:R-:W-:Y:S01]  /*a290*/  FMUL.FTZ R129, R115, R140 ;  /* 0x0000008c73817220 */ /* 0x000fe20000410000 */
[----:B------:R-:W-:Y:S01]  /*a2a0*/  FADD.FTZ R130, R130, R63 ;  /* 0x0000003f82827221 */ /* 0x000fe20000010000 */
[----:B------:R-:W-:Y:S01]  /*a2b0*/  FADD.FTZ R128, R131, R128 ;  /* 0x0000008083807221 */ /* 0x000fe20000010000 */
[----:B------:R-:W-:Y:S01]  /*a2c0*/  IADD3 R131, PT, PT, R122, 0x100, RZ ;  /* 0x000001007a837810 */ /* 0x000fe20007ffe0ff */
[----:B------:R1:W-:Y:S01]  /*a2d0*/  STS [R58+0x4200], R127 ;  /* 0x0042007f3a007388 */ /* 0x0003e20000000800 */
[----:B------:R-:W-:Y:S01]  /*a2e0*/  FADD.FTZ R63, R130, R57 ;  /* 0x00000039823f7221 */ /* 0x000fe20000010000 */
[----:B------:R-:W-:Y:S01]  /*a2f0*/  IADD3 R57, PT, PT, R122, 0x80, RZ ;  /* 0x000000807a397810 */ /* 0x000fe20007ffe0ff */
[----:B------:R-:W-:Y:S01]  /*a300*/  FADD.FTZ R65, R128, R65 ;  /* 0x0000004180417221 */ /* 0x000fe20000010000 */
[----:B------:R2:W-:Y:S01]  /*a310*/  STS [R58+0x4204], R129 ;  /* 0x004204813a007388 */ /* 0x0005e20000000800 */
[C---:B0-----:R-:W-:Y:S01]  /*a320*/  IADD3 R133, PT, PT, R122.reuse, 0x180, RZ ;  /* 0x000001807a857810 */ /* 0x041fe20007ffe0ff */
[----:B------:R-:W-:Y:S01]  /*a330*/  FMUL.FTZ R79, R13, -R79 ;  /* 0x8000004f0d4f7220 */ /* 0x000fe20000410000 */
[C---:B------:R-:W-:Y:S01]  /*a340*/  IADD3 R135, PT, PT, R122.reuse, 0x280, RZ ;  /* 0x000002807a877810 */ /* 0x040fe20007ffe0ff */
[----:B------:R-:W-:Y:S01]  /*a350*/  FADD.FTZ R128, R65, R56 ;  /* 0x0000003841807221 */ /* 0x000fe20000010000 */
[----:B------:R-:W-:Y:S01]  /*a360*/  IADD3 R143, PT, PT, R122, 0x580, RZ ;  /* 0x000005807a8f7810 */ /* 0x000fe20007ffe0ff */
[----:B------:R-:W-:Y:S01]  /*a370*/  FMUL.FTZ R217, R10, R217 ;  /* 0x000000d90ad97220 */ /* 0x000fe20000410000 */
[C---:B-1----:R-:W-:Y:S01]  /*a380*/  LOP3.LUT R127, R122.reuse, 0x400, RZ, 0xfc, !PT ;  /* 0x000004007a7f7812 */ /* 0x042fe200078efcff */
[----:B------:R-:W-:Y:S01]  /*a390*/  FMUL.FTZ R229, R15, R229 ;  /* 0x000000e50fe57220 */ /* 0x000fe20000410000 */
[----:B------:R-:W-:Y:S01]  /*a3a0*/  IADD3 R145, PT, PT, R122, 0x600, RZ ;  /* 0x000006007a917810 */ /* 0x000fe20007ffe0ff */
[----:B------:R-:W-:Y:S01]  /*a3b0*/  FMUL.FTZ R225, R14, R225 ;  /* 0x000000e10ee17220 */ /* 0x000fe20000410000 */
[----:B--2---:R-:W-:Y:S01]  /*a3c0*/  IADD3 R129, PT, PT, R122, 0x480, RZ ;  /* 0x000004807a817810 */ /* 0x004fe20007ffe0ff */
[----:B------:R-:W-:Y:S01]  /*a3d0*/  FMUL.FTZ R223, R14, -R223 ;  /* 0x800000df0edf7220 */ /* 0x000fe20000410000 */
[C---:B------:R-:W-:Y:S01]  /*a3e0*/  IADD3 R151, PT, PT, R122.reuse, 0x780, RZ ;  /* 0x000007807a977810 */ /* 0x040fe20007ffe0ff */
[----:B------:R-:W-:Y:S01]  /*a3f0*/  FMUL.FTZ R221, R13, R221 ;  /* 0x000000dd0ddd7220 */ /* 0x000fe20000410000 */
[----:B------:R-:W-:Y:S01]  /*a400*/  LOP3.LUT R159, R122, 0x800, RZ, 0xfc, !PT ;  /* 0x000008007a9f7812 */ /* 0x000fe200078efcff */
[----:B------:R-:W-:Y:S01]  /*a410*/  FMUL.FTZ R219, R10, -R219 ;  /* 0x800000db0adb7220 */ /* 0x000fe20000410000 */
[----:B------:R-:W-:Y:S01]  /*a420*/  IADD3 R161, PT, PT, R122, 0x880, RZ ;  /* 0x000008807aa17810 */ /* 0x000fe20007ffe0ff */
[----:B------:R-:W-:Y:S01]  /*a430*/  FMUL.FTZ R213, R6, R213 ;  /* 0x000000d506d57220 */ /* 0x000fe20000410000 */
[----:B------:R-:W-:Y:S01]  /*a440*/  IADD3 R163, PT, PT, R122, 0x900, RZ ;  /* 0x000009007aa37810 */ /* 0x000fe20007ffe0ff */
[----:B------:R-:W-:Y:S01]  /*a450*/  FMUL.FTZ R209, R2, -R209 ;  /* 0x800000d102d17220 */ /* 0x000fe20000410000 */
[----:B------:R-:W-:Y:S01]  /*a460*/  IADD3 R165, PT, PT, R122, 0x980, RZ ;  /* 0x000009807aa57810 */ /* 0x000fe20007ffe0ff */
[----:B------:R-:W-:Y:S01]  /*a470*/  FMUL.FTZ R215, R6, -R215 ;  /* 0x800000d706d77220 */ /* 0x000fe20000410000 */
[----:B------:R-:W-:Y:S01]  /*a480*/  IADD3 R167, PT, PT, R122, 0xa00, RZ ;  /* 0x00000a007aa77810 */ /* 0x000fe20007ffe0ff */
[----:B------:R-:W-:Y:S01]  /*a490*/  FMUL.FTZ R211, R2, R211 ;  /* 0x000000d302d37220 */ /* 0x000fe20000410000 */
[----:B------:R-:W-:-:S02]  /*a4a0*/  LOP3.LUT R183, R122, 0xc00, RZ, 0xfc, !PT ;  /* 0x00000c007ab77812 */ /* 0x000fc400078efcff */
[C---:B------:R-:W-:Y:S02]  /*a4b0*/  IADD3 R187, PT, PT, R122.reuse, 0xd00, RZ ;  /* 0x00000d007abb7810 */ /* 0x040fe40007ffe0ff */
[C---:B------:R-:W-:Y:S02]  /*a4c0*/  IADD3 R189, PT, PT, R122.reuse, 0xd80, RZ ;  /* 0x00000d807abd7810 */ /* 0x040fe40007ffe0ff */
[C---:B------:R-:W-:Y:S02]  /*a4d0*/  IADD3 R191, PT, PT, R122.reuse, 0xe00, RZ ;  /* 0x00000e007abf7810 */ /* 0x040fe40007ffe0ff */
[C---:B------:R-:W-:Y:S02]  /*a4e0*/  IADD3 R193, PT, PT, R122.reuse, 0xe80, RZ ;  /* 0x00000e807ac17810 */ /* 0x040fe40007ffe0ff */
[C---:B------:R-:W-:Y:S02]  /*a4f0*/  IADD3 R195, PT, PT, R122.reuse, 0xf00, RZ ;  /* 0x00000f007ac37810 */ /* 0x040fe40007ffe0ff */
[----:B------:R-:W-:-:S02]  /*a500*/  IADD3 R197, PT, PT, R122, 0xf80, RZ ;  /* 0x00000f807ac57810 */ /* 0x000fc40007ffe0ff */
        /* <DEDUP_REMOVED lines=100> */
[----:B-1----:R-:W-:-:S03]  /*ab50*/  FMUL.FTZ R237, R12, R238 ;  /* 0x000000ee0ced7220 */ /* 0x002fc60000410000 */
[----:B------:R1:W-:Y:S01]  /*ab60*/  STS [R58+0x8430], R217 ;  /* 0x008430d93a007388 */ /* 0x0003e20000000800 */
[----:B--2---:R-:W-:-:S03]  /*ab70*/  FMUL.FTZ R227, R11, -R236 ;  /* 0x800000ec0be37220 */ /* 0x004fc60000410000 */
[----:B------:R2:W-:Y:S01]  /*ab80*/  STS [R58+0x8420], R237 ;  /* 0x008420ed3a007388 */ /* 0x0005e20000000800 */
[----:B---3--:R-:W-:-:S03]  /*ab90*/  FMUL.FTZ R79, R9, R230 ;  /* 0x000000e6094f7220 */ /* 0x008fc60000410000 */
[----:B------:R3:W-:Y:S01]  /*aba0*/  STS [R58+0x8408], R229 ;  /* 0x008408e53a007388 */ /* 0x0007e20000000800 */
[----:B-1----:R-:W-:-:S03]  /*abb0*/  FMUL.FTZ R217, R7, R222 ;  /* 0x000000de07d97220 */ /* 0x002fc60000410000 */
[----:B------:R1:W-:Y:S01]  /*abc0*/  STS [R58+0x8410], R225 ;  /* 0x008410e13a007388 */ /* 0x0003e20000000800 */
[----:B--2---:R-:W2:Y:S03]  /*abd0*/  LDC R237, c[0x0][0x388] ;  /* 0x0000e200ffed7b82 */ /* 0x004ea60000000800 */
[----:B------:R4:W-:Y:S01]  /*abe0*/  STS [R58+0x8414], R223 ;  /* 0x008414df3a007388 */ /* 0x0009e20000000800 */
[----:B---3--:R-:W-:-:S03]  /*abf0*/  FMUL.FTZ R229, R11, R234 ;  /* 0x000000ea0be57220 */ /* 0x008fc60000410000 */
[----:B------:R3:W-:Y:S01]  /*ac00*/  STS [R58+0x8418], R221 ;  /* 0x008418dd3a007388 */ /* 0x0007e20000000800 */
[----:B-1----:R-:W-:-:S03]  /*ac10*/  FMUL.FTZ R225, R8, -R228 ;  /* 0x800000e408e17220 */ /* 0x002fc60000410000 */
[----:B------:R1:W-:Y:S01]  /*ac20*/  STS [R58+0x842c], R227 ;  /* 0x00842ce33a007388 */ /* 0x0003e20000000800 */
[----:B----4-:R-:W-:-:S03]  /*ac30*/  FMUL.FTZ R223, R8, R226 ;  /* 0x000000e208df7220 */ /* 0x010fc60000410000 */
[----:B------:R4:W-:Y:S01]  /*ac40*/  STS [R58+0x8438], R79 ;  /* 0x0084384f3a007388 */ /* 0x0009e20000000800 */
[----:B---3--:R-:W-:-:S03]  /*ac50*/  FMUL.FTZ R221, R9, -R232 ;  /* 0x800000e809dd7220 */ /* 0x008fc60000410000 */
[----:B------:R2:W-:Y:S01]  /*ac60*/  STS [R58+0x8448], R217 ;  /* 0x008448d93a007388 */ /* 0x0005e20000000800 */
[----:B-1----:R-:W-:-:S03]  /*ac70*/  FMUL.FTZ R227, R7, -R224 ;  /* 0x800000e007e37220 */ /* 0x002fc60000410000 */
[----:B------:R1:W-:Y:S01]  /*ac80*/  STS [R58+0x8404], R239 ;  /* 0x008404ef3a007388 */ /* 0x0003e20000000800 */
[----:B----4-:R-:W-:-:S03]  /*ac90*/  FMUL.FTZ R79, R5, -R220 ;  /* 0x800000dc054f7220 */ /* 0x010fc60000410000 */
[----:B------:R3:W-:Y:S01]  /*aca0*/  STS [R58+0x8428], R229 ;  /* 0x008428e53a007388 */ /* 0x0007e20000000800 */
[----:B--2---:R-:W-:Y:S01]  /*acb0*/  LEA R217, R237, -R64, 0x1 ;  /* 0x80000040edd97211 */ /* 0x004fe200078e08ff */
[----:B------:R-:W-:Y:S02]  /*acc0*/  FMUL.FTZ R64, R94, UR42 ;  /* 0x0000002a5e407c20 */ /* 0x000fe40008410000 */
[----:B------:R2:W-:Y:S01]  /*acd0*/  STS [R58+0x8434], R219 ;  /* 0x008434db3a007388 */ /* 0x0005e20000000800 */
[----:B-1----:R-:W-:Y:S01]  /*ace0*/  FMUL.FTZ R239, R12, -R240 ;  /* 0x800000f00cef7220 */ /* 0x002fe20000410000 */
[C---:B------:R-:W-:Y:S02]  /*acf0*/  ISETP.GE.AND P0, PT, R217.reuse, 0x1, PT ;  /* 0x00000001d900780c */ /* 0x040fe40003f06270 */
[----:B------:R1:W-:Y:S01]  /*ad00*/  STS [R58+0x843c], R221 ;  /* 0x00843cdd3a007388 */ /* 0x0003e20000000800 */
[----:B------:R-:W-:Y:S01]  /*ad10*/  ISETP.GE.AND P2, PT, R217, 0x81, PT ;  /* 0x00000081d900780c */ /* 0x000fe20003f46270 */
[----:B---3--:R-:W-:Y:S01]  /*ad20*/  FMUL.FTZ R229, R5, R218 ;  /* 0x000000da05e57220 */ /* 0x008fe20000410000 */
[----:B------:R-:W-:Y:S01]  /*ad30*/  FMUL.FTZ R218, R162, UR42 ;  /* 0x0000002aa2da7c20 */ /* 0x000fe20008410000 */
[----:B------:R3:W-:Y:S01]  /*ad40*/  STS [R58+0x8440], R223 ;  /* 0x008440df3a007388 */ /* 0x0007e20000000800 */
[----:B--2---:R-:W-:Y:S01]  /*ad50*/  FMUL.FTZ R219, R4, R214 ;  /* 0x000000d604db7220 */ /* 0x004fe20000410000 */
[----:B------:R-:W-:-:S02]  /*ad60*/  FMUL.FTZ R214, R178, UR42 ;  /* 0x0000002ab2d67c20 */ /* 0x000fc40008410000 */
[----:B------:R2:W-:Y:S01]  /*ad70*/  STS [R58+0x8444], R225 ;  /* 0x008444e13a007388 */ /* 0x0005e20000000800 */
[----:B------:R-:W-:Y:S01]  /*ad80*/  FFMA.FTZ R218, R179, UR45, -R218 ;  /* 0x0000002db3da7c23 */ /* 0x000fe200080108da */
[----:B-1----:R-:W-:Y:S01]  /*ad90*/  FMUL.FTZ R221, R4, -R216 ;  /* 0x800000d804dd7220 */ /* 0x002fe20000410000 */
[----:B------:R-:W-:Y:S01]  /*ada0*/  FFMA.FTZ R214, R95, UR45, R214 ;  /* 0x0000002d5fd67c23 */ /* 0x000fe200080100d6 */
[----:B------:R1:W-:Y:S01]  /*adb0*/  STS [R58+0x844c], R227 ;  /* 0x00844ce33a007388 */ /* 0x0003e20000000800 */
[----:B---3--:R-:W-:-:S03]  /*adc0*/  FMUL.FTZ R223, R3, R212 ;  /* 0x000000d403df7220 */ /* 0x008fc60000410000 */
[----:B------:R3:W-:Y:S01]  /*add0*/  STS [R58+0x8450], R213 ;  /* 0x008450d53a007388 */ /* 0x0007e20000000800 */
[----:B--2---:R-:W-:-:S03]  /*ade0*/  FMUL.FTZ R225, R3, -R210 ;  /* 0x800000d203e17220 */ /* 0x004fc60000410000 */
[----:B------:R2:W-:Y:S01]  /*adf0*/  STS [R58+0x845c], R79 ;  /* 0x00845c4f3a007388 */ /* 0x0005e20000000800 */
[----:B-1----:R-:W-:-:S03]  /*ae00*/  FMUL.FTZ R227, R0, -R204 ;  /* 0x800000cc00e37220 */ /* 0x002fc60000410000 */
[----:B------:R1:W-:Y:S01]  /*ae10*/  STS [R58+0x8474], R209 ;  /* 0x008474d13a007388 */ /* 0x0003e20000000800 */
[----:B---3--:R-:W-:Y:S01]  /*ae20*/  FMUL.FTZ R213, R0, R206 ;  /* 0x000000ce00d57220 */ /* 0x008fe20000410000 */
[----:B------:R-:W-:Y:S02]  /*ae30*/  FMUL.FTZ R206, R92, UR42 ;  /* 0x0000002a5cce7c20 */ /* 0x000fe40008410000 */
[----:B------:R-:W-:Y:S01]  /*ae40*/  STS [R58+0x8424], R239 ;  /* 0x008424ef3a007388 */ /* 0x000fe20000000800 */
[----:B--2---:R-:W-:Y:S01]  /*ae50*/  FMUL.FTZ R79, R177, UR42 ;  /* 0x0000002ab14f7c20 */ /* 0x004fe20008410000 */
[----:B------:R-:W-:Y:S02]  /*ae60*/  FFMA.FTZ R206, R175, UR45, -R206 ;  /* 0x0000002dafce7c23 */ /* 0x000fe400080108ce */
[----:B------:R2:W-:Y:S01]  /*ae70*/  STS [R58+0x8454], R215 ;  /* 0x008454d73a007388 */ /* 0x0005e20000000800 */
[----:B-1----:R-:W-:Y:S01]  /*ae80*/  FMUL.FTZ R209, R95, UR42 ;  /* 0x0000002a5fd17c20 */ /* 0x002fe20008410000 */
[----:B------:R-:W-:-:S02]  /*ae90*/  FFMA.FTZ R210, R94, UR45, R79 ;  /* 0x0000002d5ed27c23 */ /* 0x000fc4000801004f */
[----:B------:R-:W-:Y:S01]  /*aea0*/  STS [R58+0x8458], R229 ;  /* 0x008458e53a007388 */ /* 0x000fe20000000800 */
[----:B------:R-:W-:Y:S01]  /*aeb0*/  FMUL.FTZ R79, R175, UR42 ;  /* 0x0000002aaf4f7c20 */ /* 0x000fe20008410000 */
[----:B------:R-:W-:Y:S01]  /*aec0*/  FFMA.FTZ R216, R178, UR45, -R209 ;  /* 0x0000002db2d87c23 */ /* 0x000fe200080108d1 */
[----:B------:R-:W-:Y:S01]  /*aed0*/  FMUL.FTZ R209, R93, UR42 ;  /* 0x0000002a5dd17c20 */ /* 0x000fe20008410000 */
[----:B------:R1:W-:Y:S01]  /*aee0*/  STS [R58+0x8460], R219 ;  /* 0x008460db3a007388 */ /* 0x0003e20000000800 */
[----:B------:R-:W-:Y:S01]  /*aef0*/  FFMA.FTZ R204, R92, UR45, R79 ;  /* 0x0000002d5ccc7c23 */ /* 0x000fe2000801004f */
[----:B--2---:R-:W-:Y:S01]  /*af00*/  FMUL.FTZ R215, R179, UR42 ;  /* 0x0000002ab3d77c20 */ /* 0x004fe20008410000 */
[----:B------:R-:W-:Y:S01]  /*af10*/  FFMA.FTZ R212, R176, UR45, -R209 ;  /* 0x0000002db0d47c23 */ /* 0x000fe200080108d1 */
[----:B------:R-:W-:Y:S01]  /*af20*/  STS [R58+0x8464], R221 ;  /* 0x008464dd3a007388 */ /* 0x000fe20000000800 */
[----:B------:R-:W-:Y:S01]  /*af30*/  FMUL.FTZ R209, R174, UR42 ;  /* 0x0000002aaed17c20 */ /* 0x000fe20008410000 */
[----:B------:R-:W-:Y:S01]  /*af40*/  FMUL.FTZ R79, R173, UR42 ;  /* 0x0000002aad4f7c20 */ /* 0x000fe20008410000 */
[----:B------:R-:W-:Y:S01]  /*af50*/  FFMA.FTZ R215, R162, UR45, R215 ;  /* 0x0000002da2d77c23 */ /* 0x000fe200080100d7 */
[----:B------:R-:W-:Y:S01]  /*af60*/  STS [R58+0x8468], R223 ;  /* 0x008468df3a007388 */ /* 0x000fe20000000800 */
[C---:B------:R-:W-:Y:S01]  /*af70*/  FFMA.FTZ R209, R84.reuse, UR45, R209 ;  /* 0x0000002d54d17c23 */ /* 0x040fe200080100d1 */
[----:B-1----:R-:W-:Y:S01]  /*af80*/  FMUL.FTZ R219, R84, UR42 ;  /* 0x0000002a54db7c20 */ /* 0x002fe20008410000 */
[----:B------:R-:W-:Y:S01]  /*af90*/  FFMA.FTZ R79, R80, UR45, R79 ;  /* 0x0000002d504f7c23 */ /* 0x000fe2000801004f */
[----:B------:R-:W-:Y:S04]  /*afa0*/  STS [R58+0x846c], R225 ;  /* 0x00846ce13a007388 */ /* 0x000fe80000000800 */
[----:B------:R-:W-:Y:S04]  /*afb0*/  STS [R58+0x8470], R211 ;  /* 0x008470d33a007388 */ /* 0x000fe80000000800 */
[----:B------:R1:W-:Y:S04]  /*afc0*/  STS [R58+0x8478], R213 ;  /* 0x008478d53a007388 */ /* 0x0003e80000000800 */
[----:B------:R2:W-:Y:S01]  /*afd0*/  STS [R58+0x847c], R227 ;  /* 0x00847ce33a007388 */ /* 0x0005e20000000800 */
[----:B-1----:R-:W-:Y:S01]  /*afe0*/  FFMA.FTZ R213, R177, UR45, -R64 ;  /* 0x0000002db1d57c23 */ /* 0x002fe20008010840 */
[----:B------:R-:W-:Y:S01]  /*aff0*/  FFMA.FTZ R64, R174, UR45, -R219 ;  /* 0x0000002dae407c23 */ /* 0x000fe200080108db */
[----:B--2---:R-:W-:-:S04]  /*b000*/  FMUL.FTZ R58, R176, UR42 ;  /* 0x0000002ab03a7c20 */ /* 0x004fc80008410000 */
[----:B------:R-:W-:Y:S01]  /*b010*/  FFMA.FTZ R211, R93, UR45, R58 ;  /* 0x0000002d5dd37c23 */ /* 0x000fe2000801003a */
[----:B------:R-:W-:-:S04]  /*b020*/  FMUL.FTZ R58, R80, UR42 ;  /* 0x0000002a503a7c20 */ /* 0x000fc80008410000 */
[----:B------:R-:W-:Y:S01]  /*b030*/  FFMA.FTZ R58, R173, UR45, -R58 ;  /* 0x0000002dad3a7c23 */ /* 0x000fe2000801083a */
[----:B------:R-:W-:Y:S06]  /*b040*/  BAR.SYNC.DEFER_BLOCKING 0x0 ;  /* 0x0000000000007b1d */ /* 0x000fec0000010000 */
[----:B0-----:R-:W-:Y:S05]  /*b050*/  @!P0 BRA `(.L_x_5825) ;  /* 0x00000000000c8947 */ /* 0x001fea0003800000 */
[----:B------:R-:W0:Y:S04]  /*b060*/  LDS R235, [R235+0x4200] ;  /* 0x00420000ebeb7984 */ /* 0x000e280000000800 */
[----:B------:R1:W-:Y:S04]  /*b070*/  REDG.E.ADD.F32.FTZ.RN.STRONG.GPU desc[UR28][R60.64], R199 ;  /* 0x000000c73c0079a6 */ /* 0x0003e8000c12f31c */
[----:B0-----:R1:W-:Y:S02]  /*b080*/  REDG.E.ADD.F32.FTZ.RN.STRONG.GPU desc[UR28][R68.64], R235 ;  /* 0x000000eb440079a6 */ /* 0x0013e4000c12f31c */
.L_x_5825:
[----:B------:R-:W-:Y:S05]  /*b090*/  BSYNC.RECONVERGENT B0 ;  /* 0x0000000000007941 */ /* 0x000fea0003800200 */
.L_x_5824:
[----:B------:R-:W0:Y:S01]  /*b0a0*/  LDS R233, [R233+0x8600] ;  /* 0x00860000e9e97984 */ /* 0x000e220000000800 */
[----:B------:R-:W-:Y:S04]  /*b0b0*/  BSSY.RECONVERGENT B0, `(.L_x_5826) ;  /* 0x0000004000007945 */ /* 0x000fe80003800200 */
[----:B------:R-:W-:Y:S05]  /*b0c0*/  @!P2 BRA `(.L_x_5827) ;  /* 0x000000000008a947 */ /* 0x000fea0003800000 */
[----:B------:R2:W-:Y:S04]  /*b0d0*/  REDG.E.ADD.F32.FTZ.RN.STRONG.GPU desc[UR28][R60.64+0x200], R197 ;  /* 0x000200c53c0079a6 */ /* 0x0005e8000c12f31c */
[----:B0-----:R2:W-:Y:S02]  /*b0e0*/  REDG.E.ADD.F32.FTZ.RN.STRONG.GPU desc[UR28][R68.64+0x200], R233 ;  /* 0x000200e9440079a6 */ /* 0x0015e4000c12f31c */
.L_x_5827:
[----:B------:R-:W-:Y:S05]  /*b0f0*/  BSYNC.RECONVERGENT B0 ;  /* 0x0000000000007941 */ /* 0x000fea0003800200 */
.L_x_5826:
[----:B------:R-:W3:Y:S01]  /*b100*/  LDS R231, [R231+0x8800] ;  /* 0x00880000e7e77984 */ /* 0x000ee20000000800 */
        /* <DEDUP_REMOVED lines=9> */
[----:B---3--:R4:W-:Y:S02]  /*b1a0*/  REDG.E.ADD.F32.FTZ.RN.STRONG.GPU desc[UR28][R68.64+0x400], R231 ;  /* 0x000400e7440079a6 */ /* 0x0089e4000c12f31c */
.L_x_5829:
[----:B------:R-:W-:Y:S05]  /*b1b0*/  BSYNC.RECONVERGENT B0 ;  /* 0x0000000000007941 */ /* 0x000fea0003800200 */
.L_x_5828:
[----:B----4-:R4:W0:Y:S01]  /*b1c0*/  LDS R195, [R208+0x8a00] ;  /* 0x008a0000d0c37984 */ /* 0x0108220000000800 */
[----:B------:R-:W-:Y:S04]  /*b1d0*/  BSSY.RECONVERGENT B0, `(.L_x_5830) ;  /* 0x0000004000007945 */ /* 0x000fe80003800200 */
[----:B------:R-:W-:Y:S05]  /*b1e0*/  @!P0 BRA `(.L_x_5831) ;  /* 0x0000000000088947 */ /* 0x000fea0003800000 */
[----:B------:R1:W-:Y:S04]  /*b1f0*/  REDG.E.ADD.F32.FTZ.RN.STRONG.GPU desc[UR28][R60.64+0x600], R193 ;  /* 0x000600c13c0079a6 */ /* 0x0003e8000c12f31c */
[----:B0-----:R1:W-:Y:S02]  /*b200*/  REDG.E.ADD.F32.FTZ.RN.STRONG.GPU desc[UR28][R68.64+0x600], R195 ;  /* 0x000600c3440079a6 */ /* 0x0013e4000c12f31c */
.L_x_5831:
[----:B------:R-:W-:Y:S05]  /*b210*/  BSYNC.RECONVERGENT B0 ;  /* 0x0000000000007941 */ /* 0x000fea0003800200 */
.L_x_5830:
[----:B-1----:R1:W0:Y:S01]  /*b220*/  LDS R193, [R202+0x8c00] ;  /* 0x008c0000cac17984 */ /* 0x0022220000000800 */
[----:B------:R-:W-:Y:S04]  /*b230*/  BSSY.RECONVERGENT B0, `(.L_x_5832) ;  /* 0x0000004000007945 */ /* 0x000fe80003800200 */
[----:B------:R-:W-:Y:S05]  /*b240*/  @!P2 BRA `(.L_x_5833) ;  /* 0x000000000008a947 */ /* 0x000fea0003800000 */
[----:B------:R1:W-:Y:S04]  /*b250*/  REDG.E.ADD.F32.FTZ.RN.STRONG.GPU desc[UR28][R60.64+0x800], R191 ;  /* 0x000800bf3c0079a6 */ /* 0x0003e8000c12f31c */
[----:B0-----:R1:W-:Y:S02]  /*b260*/  REDG.E.ADD.F32.FTZ.RN.STRONG.GPU desc[UR28][R68.64+0x800], R193 ;  /* 0x000800c1440079a6 */ /* 0x0013e4000c12f31c */
.L_x_5833:
[----:B------:R-:W-:Y:S05]  /*b270*/  BSYNC.RECONVERGENT B0 ;  /* 0x0000000000007941 */ /* 0x000fea0003800200 */
.L_x_5832:
[----:B------:R-:W0:Y:S01]  /*b280*/  LDS R201, [R201+0x8e00] ;  /* 0x008e0000c9c97984 */ /* 0x000e220000000800 */
[----:B------:R-:W-:Y:S04]  /*b290*/  BSSY.RECONVERGENT B0, `(.L_x_5834) ;  /* 0x0000004000007945 */ /* 0x000fe80003800200 */
[----:B------:R-:W-:Y:S05]  /*b2a0*/  @!P3 BRA `(.L_x_5835) ;  /* 0x000000000008b947 */ /* 0x000fea0003800000 */
[----:B------:R1:W-:Y:S04]  /*b2b0*/  REDG.E.ADD.F32.FTZ.RN.STRONG.GPU desc[UR28][R60.64+0xa00], R189 ;  /* 0x000a00bd3c0079a6 */ /* 0x0003e8000c12f31c */
[----:B0-----:R1:W-:Y:S02]  /*b2c0*/  REDG.E.ADD.F32.FTZ.RN.STRONG.GPU desc[UR28][R68.64+0xa00], R201 ;  /* 0x000a00c9440079a6 */ /* 0x0013e4000c12f31c */
.L_x_5835:
[----:B------:R-:W-:Y:S05]  /*b2d0*/  BSYNC.RECONVERGENT B0 ;  /* 0x0000000000007941 */ /* 0x000fea0003800200 */
.L_x_5834:
[----:B-1----:R1:W0:Y:S01]  /*b2e0*/  LDS R189, [R192+0x9000] ;  /* 0x00900000c0bd7984 */ /* 0x0022220000000800 */
[----:B------:R-:W-:Y:S04]  /*b2f0*/  BSSY.RECONVERGENT B0, `(.L_x_5836) ;  /* 0x0000004000007945 */ /* 0x000fe80003800200 */
[----:B------:R-:W-:Y:S05]  /*b300*/  @!P4 BRA `(.L_x_5837) ;  /* 0x000000000008c947 */ /* 0x000fea0003800000 */
[----:B------:R1:W-:Y:S04]  /*b310*/  REDG.E.ADD.F32.FTZ.RN.STRONG.GPU desc[UR28][R60.64+0xc00], R187 ;  /* 0x000c00bb3c0079a6 */ /* 0x0003e8000c12f31c */
[----:B0-----:R1:W-:Y:S02]  /*b320*/  REDG.E.ADD.F32.FTZ.RN.STRONG.GPU desc[UR28][R68.64+0xc00], R189 ;  /* 0x000c00bd440079a6 */ /* 0x0013e4000c12f31c */
.L_x_5837:
[----:B------:R-:W-:Y:S05]  /*b330*/  BSYNC.RECONVERGENT B0 ;  /* 0x0000000000007941 */ /* 0x000fea0003800200 */
.L_x_5836:
[----:B-1----:R1:W0:Y:S01]  /*b340*/  LDS R187, [R190+0x9200] ;  /* 0x00920000bebb7984 */ /* 0x0022220000000800 */
[----:B------:R-:W-:Y:S04]  /*b350*/  BSSY.RECONVERGENT B0, `(.L_x_5838) ;  /* 0x0000004000007945 */ /* 0x000fe80003800200 */
[----:B------:R-:W-:Y:S05]  /*b360*/  @!P5 BRA `(.L_x_5839) ;  /* 0x000000000008d947 */ /* 0x000fea0003800000 */
[----:B------:R1:W-:Y:S04]  /*b370*/  REDG.E.ADD.F32.FTZ.RN.STRONG.GPU desc[UR28][R60.64+0xe00], R185 ;  /* 0x000e00b93c0079a6 */ /* 0x0003e8000c12f31c */
[----:B0-----:R1:W-:Y:S02]  /*b380*/  REDG.E.ADD.F32.FTZ.RN.STRONG.GPU desc[UR28][R68.64+0xe00], R187 ;  /* 0x000e00bb440079a6 */ /* 0x0013e4000c12f31c */
.L_x_5839:
[----:B------:R-:W-:Y:S05]  /*b390*/  BSYNC.RECONVERGENT B0 ;  /* 0x0000000000007941 */ /* 0x000fea0003800200 */
.L_x_5838:
        /* <DEDUP_REMOVED lines=11> */
.L_x_5841:
[----:B------:R-:W-:Y:S05]  /*b450*/  BSYNC.RECONVERGENT B0 ;  /* 0x0000000000007941 */ /* 0x000fea0003800200 */
.L_x_5840:
[----:B-1----:R1:W0:Y:S01]  /*b460*/  LDS R183, [R186+0x9600] ;  /* 0x00960000bab77984 */ /* 0x0022220000000800 */
[----:B------:R-:W-:Y:S04]  /*b470*/  BSSY.RECONVERGENT B0, `(.L_x_5842) ;  /* 0x0000004000007945 */ /* 0x000fe80003800200 */
[----:B------:R-:W-:Y:S05]  /*b480*/  @!P0 BRA `(.L_x_5843) ;  /* 0x0000000000088947 */ /* 0x000fea0003800000 */
[----:B------:R1:W-:Y:S04]  /*b490*/  REDG.E.ADD.F32.FTZ.RN.STRONG.GPU desc[UR28][R60.64+0x1200], R181 ;  /* 0x001200b53c0079a6 */ /* 0x0003e8000c12f31c */
[----:B0-----:R1:W-:Y:S02]  /*b4a0*/  REDG.E.ADD.F32.FTZ.RN.STRONG.GPU desc[UR28][R68.64+0x1200], R183 ;  /* 0x001200b7440079a6 */ /* 0x0013e4000c12f31c */
.L_x_5843:
[----:B------:R-:W-:Y:S05]  /*b4b0*/  BSYNC.RECONVERGENT B0 ;  /* 0x0000000000007941 */ /* 0x000fea0003800200 */
.L_x_5842:
[----:B-1----:R1:W0:Y:S01]  /*b4c0*/  LDS R181, [R184+0x9800] ;  /* 0x00980000b8b57984 */ /* 0x0022220000000800 */
[----:B------:R-:W-:Y:S04]  /*b4d0*/  BSSY.RECONVERGENT B0, `(.L_x_5844) ;  /* 0x0000004000007945 */ /* 0x000fe80003800200 */
[----:B------:R-:W-:Y:S05]  /*b4e0*/  @!P2 BRA `(.L_x_5845) ;  /* 0x000000000008a947 */ /* 0x000fea0003800000 */
[----:B------:R1:W-:Y:S04]  /*b4f0*/  REDG.E.ADD.F32.FTZ.RN.STRONG.GPU desc[UR28][R60.64+0x1400], R171 ;  /* 0x001400ab3c0079a6 */ /* 0x0003e8000c12f31c */
[----:B0-----:R1:W-:Y:S02]  /*b500*/  REDG.E.ADD.F32.FTZ.RN.STRONG.GPU desc[UR28][R68.64+0x1400], R181 ;  /* 0x001400b5440079a6 */ /* 0x0013e4000c12f31c */
.L_x_5845:
[----:B------:R-:W-:Y:S05]  /*b510*/  BSYNC.RECONVERGENT B0 ;  /* 0x0000000000007941 */ /* 0x000fea0003800200 */
.L_x_5844:
[----:B-1----:R1:W0:Y:S01]  /*b520*/  LDS R171, [R182+0x9a00] ;  /* 0x009a0000b6ab7984 */ /* 0x0022220000000800 */
[----:B------:R-:W-:Y:S04]  /*b530*/  BSSY.RECONVERGENT B0, `(.L_x_5846) ;  /* 0x0000004000007945 */ /* 0x000fe80003800200 */
[----:B------:R-:W-:Y:S05]  /*b540*/  @!P3 BRA `(.L_x_5847) ;  /* 0x000000000008b947 */ /* 0x000fea0003800000 */
[----:B------:R1:W-:Y:S04]  /*b550*/  REDG.E.ADD.F32.FTZ.RN.STRONG.GPU desc[UR28][R60.64+0x1600], R169 ;  /* 0x001600a93c0079a6 */ /* 0x0003e8000c12f31c */
[----:B0-----:R1:W-:Y:S02]  /*b560*/  REDG.E.ADD.F32.FTZ.RN.STRONG.GPU desc[UR28][R68.64+0x1600], R171 ;  /* 0x001600ab440079a6 */ /* 0x0013e4000c12f31c */
.L_x_5847:
[----:B------:R-:W-:Y:S05]  /*b570*/  BSYNC.RECONVERGENT B0 ;  /* 0x0000000000007941 */ /* 0x000fea0003800200 */
.L_x_5846:
[----:B-1----:R1:W0:Y:S01]  /*b580*/  LDS R169, [R180+0x9c00] ;  /* 0x009c0000b4a97984 */ /* 0x0022220000000800 */
[----:B------:R-:W-:Y:S04]  /*b590*/  BSSY.RECONVERGENT B0, `(.L_x_5848) ;  /* 0x0000004000007945 */ /* 0x000fe80003800200 */
[----:B------:R-:W-:Y:S05]  /*b5a0*/  @!P4 BRA `(.L_x_5849) ;  /* 0x000000000008c947 */ /* 0x000fea0003800000 */
[----:B------:R1:W-:Y:S04]  /*b5b0*/  REDG.E.ADD.F32.FTZ.RN.STRONG.GPU desc[UR28][R60.64+0x1800], R167 ;  /* 0x001800a73c0079a6 */ /* 0x0003e8000c12f31c */
[----:B0-----:R1:W-:Y:S02]  /*b5c0*/  REDG.E.ADD.F32.FTZ.RN.STRONG.GPU desc[UR28][R68.64+0x1800], R169 ;  /* 0x001800a9440079a6 */ /* 0x0013e4000c12f31c */
.L_x_5849:
[----:B------:R-:W-:Y:S05]  /*b5d0*/  BSYNC.RECONVERGENT B0 ;  /* 0x0000000000007941 */ /* 0x000fea0003800200 */
.L_x_5848:
[----:B-1----:R1:W0:Y:S01]  /*b5e0*/  LDS R167, [R172+0x9e00] ;  /* 0x009e0000aca77984 */ /* 0x0022220000000800 */
[----:B------:R-:W-:Y:S04]  /*b5f0*/  BSSY.RECONVERGENT B0, `(.L_x_5850) ;  /* 0x0000004000007945 */ /* 0x000fe80003800200 */
[----:B------:R-:W-:Y:S05]  /*b600*/  @!P5 BRA `(.L_x_5851) ;  /* 0x000000000008d947 */ /* 0x000fea0003800000 */
[----:B------:R1:W-:Y:S04]  /*b610*/  REDG.E.ADD.F32.FTZ.RN.STRONG.GPU desc[UR28][R60.64+0x1a00], R165 ;  /* 0x001a00a53c0079a6 */ /* 0x0003e8000c12f31c */
[----:B0-----:R1:W-:Y:S02]  /*b620*/  REDG.E.ADD.F32.FTZ.RN.STRONG.GPU desc[UR28][R68.64+0x1a00], R167 ;  /* 0x001a00a7440079a6 */ /* 0x0013e4000c12f31c */
.L_x_5851:
[----:B------:R-:W-:Y:S05]  /*b630*/  BSYNC.RECONVERGENT B0 ;  /* 0x0000000000007941 */ /* 0x000fea0003800200 */
.L_x_5850:
        /* <DEDUP_REMOVED lines=11> */
.L_x_5853:
[----:B------:R-:W-:Y:S05]  /*b6f0*/  BSYNC.RECONVERGENT B0 ;  /* 0x0000000000007941 */ /* 0x000fea0003800200 */
.L_x_5852:
[----:B-1----:R1:W0:Y:S01]  /*b700*/  LDS R163, [R168+0xa200] ;  /* 0x00a20000a8a37984 */ /* 0x0022220000000800 */
[----:B------:R-:W-:Y:S04]  /*b710*/  BSSY.RECONVERGENT B0, `(.L_x_5854) ;  /* 0x0000004000007945 */ /* 0x000fe80003800200 */
[----:B------:R-:W-:Y:S05]  /*b720*/  @!P0 BRA `(.L_x_5855) ;  /* 0x0000000000088947 */ /* 0x000fea0003800000 */
[----:B------:R1:W-:Y:S04]  /*b730*/  REDG.E.ADD.F32.FTZ.RN.STRONG.GPU desc[UR28][R60.64+0x1e00], R161 ;  /* 0x001e00a13c0079a6 */ /* 0x0003e8000c12f31c */
[----:B0-----:R1:W-:Y:S02]  /*b740*/  REDG.E.ADD.F32.FTZ.RN.STRONG.GPU desc[UR28][R68.64+0x1e00], R163 ;  /* 0x001e00a3440079a6 */ /* 0x0013e4000c12f31c */
.L_x_5855:
[----:B------:R-:W-:Y:S05]  /*b750*/  BSYNC.RECONVERGENT B0 ;  /* 0x0000000000007941 */ /* 0x000fea0003800200 */
.L_x_5854:
[----:B-1----:R1:W0:Y:S01]  /*b760*/  LDS R161, [R166+0xa400] ;  /* 0x00a40000a6a17984 */ /* 0x0022220000000800 */
[----:B------:R-:W-:Y:S04]  /*b770*/  BSSY.RECONVERGENT B0, `(.L_x_5856) ;  /* 0x0000004000007945 */ /* 0x000fe80003800200 */
[----:B------:R-:W-:Y:S05]  /*b780*/  @!P2 BRA `(.L_x_5857) ;  /* 0x000000000008a947 */ /* 0x000fea0003800000 */
[----:B------:R1:W-:Y:S04]  /*b790*/  REDG.E.ADD.F32.FTZ.RN.STRONG.GPU desc[UR28][R60.64+0x2000], R159 ;  /* 0x0020009f3c0079a6 */ /* 0x0003e8000c12f31c */
[----:B0-----:R1:W-:Y:S02]  /*b7a0*/  REDG.E.ADD.F32.FTZ.RN.STRONG.GPU desc[UR28][R68.64+0x2000], R161 ;  /* 0x002000a1440079a6 */ /* 0x0013e4000c12f31c */
.L_x_5857:
[----:B------:R-:W-:Y:S05]  /*b7b0*/  BSYNC.RECONVERGENT B0 ;  /* 0x0000000000007941 */ /* 0x000fea0003800200 */
.L_x_5856:
[----:B-1----:R1:W0:Y:S01]  /*b7c0*/  LDS R159, [R164+0xa600] ;  /* 0x00a60000a49f7984 */ /* 0x0022220000000800 */
[----:B------:R-:W-:Y:S04]  /*b7d0*/  BSSY.RECONVERGENT B0, `(.L_x_5858) ;  /* 0x0000004000007945 */ /* 0x000fe80003800200 */
[----:B------:R-:W-:Y:S05]  /*b7e0*/  @!P3 BRA `(.L_x_5859) ;  /* 0x000000000008b947 */ /* 0x000fea0003800000 */
[----:B------:R1:W-:Y:S04]  /*b7f0*/  REDG.E.ADD.F32.FTZ.RN.STRONG.GPU desc[UR28][R60.64+0x2200], R151 ;  /* 0x002200973c0079a6 */ /* 0x0003e8000c12f31c */
[----:B0-----:R1:W-:Y:S02]  /*b800*/  REDG.E.ADD.F32.FTZ.RN.STRONG.GPU desc[UR28][R68.64+0x2200], R159 ;  /* 0x0022009f440079a6 */ /* 0x0013e4000c12f31c */
.L_x_5859:
[----:B------:R-:W-:Y:S05]  /*b810*/  BSYNC.RECONVERGENT B0 ;  /* 0x0000000000007941 */ /* 0x000fea0003800200 */
.L_x_5858:
[----:B-1----:R1:W0:Y:S01]  /*b820*/  LDS R151, [R152+0xa800] ;  /* 0x00a8000098977984 */ /* 0x0022220000000800 */
[----:B------:R-:W-:Y:S04]  /*b830*/  BSSY.RECONVERGENT B0, `(.L_x_5860) ;  /* 0x0000004000007945 */ /* 0x000fe80003800200 */
[----:B------:R-:W-:Y:S05]  /*b840*/  @!P4 BRA `(.L_x_5861) ;  /* 0x000000000008c947 */ /* 0x000fea0003800000 */
[----:B------:R1:W-:Y:S04]  /*b850*/  REDG.E.ADD.F32.FTZ.RN.STRONG.GPU desc[UR28][R60.64+0x2400], R149 ;  /* 0x002400953c0079a6 */ /* 0x0003e8000c12f31c */
[----:B0-----:R1:W-:Y:S02]  /*b860*/  REDG.E.ADD.F32.FTZ.RN.STRONG.GPU desc[UR28][R68.64+0x2400], R151 ;  /* 0x00240097440079a6 */ /* 0x0013e4000c12f31c */
.L_x_5861:
[----:B------:R-:W-:Y:S05]  /*b870*/  BSYNC.RECONVERGENT B0 ;  /* 0x0000000000007941 */ /* 0x000fea0003800200 */
.L_x_5860:
[----:B-1----:R1:W0:Y:S01]  /*b880*/  LDS R149, [R150+0xaa00] ;  /* 0x00aa000096957984 */ /* 0x0022220000000800 */
[----:B------:R-:W-:Y:S04]  /*b890*/  BSSY.RECONVERGENT B0, `(.L_x_5862) ;  /* 0x0000004000007945 */ /* 0x000fe80003800200 */
[----:B------:R-:W-:Y:S05]  /*b8a0*/  @!P5 BRA `(.L_x_5863) ;  /* 0x000000000008d947 */ /* 0x000fea0003800000 */
[----:B------:R1:W-:Y:S04]  /*b8b0*/  REDG.E.ADD.F32.FTZ.RN.STRONG.GPU desc[UR28][R60.64+0x2600], R147 ;  /* 0x002600933c0079a6 */ /* 0x0003e8000c12f31c */
[----:B0-----:R1:W-:Y:S02]  /*b8c0*/  REDG.E.ADD.F32.FTZ.RN.STRONG.GPU desc[UR28][R68.64+0x2600], R149 ;  /* 0x00260095440079a6 */ /* 0x0013e4000c12f31c */
.L_x_5863:
[----:B------:R-:W-:Y:S05]  /*b8d0*/  BSYNC.RECONVERGENT B0 ;  /* 0x0000000000007941 */ /* 0x000fea0003800200 */
.L_x_5862:
        /* <DEDUP_REMOVED lines=11> */
.L_x_5865:
[----:B------:R-:W-:Y:S05]  /*b990*/  BSYNC.RECONVERGENT B0 ;  /* 0x0000000000007941 */ /* 0x000fea0003800200 */
.L_x_5864:
[----:B-1----:R1:W0:Y:S01]  /*b9a0*/  LDS R145, [R146+0xae00] ;  /* 0x00ae000092917984 */ /* 0x0022220000000800 */
[----:B------:R-:W-:Y:S04]  /*b9b0*/  BSSY.RECONVERGENT B0, `(.L_x_5866) ;  /* 0x0000004000007945 */ /* 0x000fe80003800200 */
[----:B------:R-:W-:Y:S05]  /*b9c0*/  @!P0 BRA `(.L_x_5867) ;  /* 0x0000000000088947 */ /* 0x000fea0003800000 */
[----:B------:R1:W-:Y:S04]  /*b9d0*/  REDG.E.ADD.F32.FTZ.RN.STRONG.GPU desc[UR28][R60.64+0x2a00], R143 ;  /* 0x002a008f3c0079a6 */ /* 0x0003e8000c12f31c */
[----:B0-----:R1:W-:Y:S02]  /*b9e0*/  REDG.E.ADD.F32.FTZ.RN.STRONG.GPU desc[UR28][R68.64+0x2a00], R145 ;  /* 0x002a0091440079a6 */ /* 0x0013e4000c12f31c */
.L_x_5867:
[----:B------:R-:W-:Y:S05]  /*b9f0*/  BSYNC.RECONVERGENT B0 ;  /* 0x0000000000007941 */ /* 0x000fea0003800200 */
.L_x_5866:
[----:B-1----:R1:W0:Y:S01]  /*ba00*/  LDS R143, [R144+0xb000] ;  /* 0x00b00000908f7984 */ /* 0x0022220000000800 */
[----:B------:R-:W-:Y:S04]  /*ba10*/  BSSY.RECONVERGENT B0, `(.L_x_5868) ;  /* 0x0000004000007945 */ /* 0x000fe80003800200 */
[----:B------:R-:W-:Y:S05]  /*ba20*/  @!P2 BRA `(.L_x_5869) ;  /* 0x000000000008a947 */ /* 0x000fea0003800000 */
[----:B------:R1:W-:Y:S04]  /*ba30*/  REDG.E.ADD.F32.FTZ.RN.STRONG.GPU desc[UR28][R60.64+0x2c00], R141 ;  /* 0x002c008d3c0079a6 */ /* 0x0003e8000c12f31c */
[----:B0-----:R1:W-:Y:S02]  /*ba40*/  REDG.E.ADD.F32.FTZ.RN.STRONG.GPU desc[UR28][R68.64+0x2c00], R143 ;  /* 0x002c008f440079a6 */ /* 0x0013e4000c12f31c */
.L_x_5869:
[----:B------:R-:W-:Y:S05]  /*ba50*/  BSYNC.RECONVERGENT B0 ;  /* 0x0000000000007941 */ /* 0x000fea0003800200 */
.L_x_5868:
[----:B-1----:R1:W0:Y:S01]  /*ba60*/  LDS R141, [R142+0xb200] ;  /* 0x00b200008e8d7984 */ /* 0x0022220000000800 */
[----:B------:R-:W-:Y:S04]  /*ba70*/  BSSY.RECONVERGENT B0, `(.L_x_5870) ;  /* 0x0000004000007945 */ /* 0x000fe80003800200 */
[----:B------:R-:W-:Y:S05]  /*ba80*/  @!P3 BRA `(.L_x_5871) ;  /* 0x000000000008b947 */ /* 0x000fea0003800000 */
[----:B------:R1:W-:Y:S04]  /*ba90*/  REDG.E.ADD.F32.FTZ.RN.STRONG.GPU desc[UR28][R60.64+0x2e00], R139 ;  /* 0x002e008b3c0079a6 */ /* 0x0003e8000c12f31c */
[----:B0-----:R1:W-:Y:S02]  /*baa0*/  REDG.E.ADD.F32.FTZ.RN.STRONG.GPU desc[UR28][R68.64+0x2e00], R141 ;  /* 0x002e008d440079a6 */ /* 0x0013e4000c12f31c */
.L_x_5871:
[----:B------:R-:W-:Y:S05]  /*bab0*/  BSYNC.RECONVERGENT B0 ;  /* 0x0000000000007941 */ /* 0x000fea0003800200 */
.L_x_5870:
[----:B-1----:R1:W0:Y:S01]  /*bac0*/  LDS R139, [R140+0xb400] ;  /* 0x00b400008c8b7984 */ /* 0x0022220000000800 */
[----:B------:R-:W-:Y:S04]  /*bad0*/  BSSY.RECONVERGENT B0, `(.L_x_5872) ;  /* 0x0000004000007945 */ /* 0x000fe80003800200 */
[----:B------:R-:W-:Y:S05]  /*bae0*/  @!P4 BRA `(.L_x_5873) ;  /* 0x000000000008c947 */ /* 0x000fea0003800000 */
[----:B------:R1:W-:Y:S04]  /*baf0*/  REDG.E.ADD.F32.FTZ.RN.STRONG.GPU desc[UR28][R60.64+0x3000], R137 ;  /* 0x003000893c0079a6 */ /* 0x0003e8000c12f31c */
[----:B0-----:R1:W-:Y:S02]  /*bb00*/  REDG.E.ADD.F32.FTZ.RN.STRONG.GPU desc[UR28][R68.64+0x3000], R139 ;  /* 0x0030008b440079a6 */ /* 0x0013e4000c12f31c */
.L_x_5873:
[----:B------:R-:W-:Y:S05]  /*bb10*/  BSYNC.RECONVERGENT B0 ;  /* 0x0000000000007941 */ /* 0x000fea0003800200 */
.L_x_5872:
[----:B-1----:R1:W0:Y:S01]  /*bb20*/  LDS R137, [R138+0xb600] ;  /* 0x00b600008a897984 */ /* 0x0022220000000800 */
[----:B------:R-:W-:Y:S04]  /*bb30*/  BSSY.RECONVERGENT B0, `(.L_x_5874) ;  /* 0x0000004000007945 */ /* 0x000fe80003800200 */
[----:B------:R-:W-:Y:S05]  /*bb40*/  @!P5 BRA `(.L_x_5875) ;  /* 0x000000000008d947 */ /* 0x000fea0003800000 */
[----:B------:R1:W-:Y:S04]  /*bb50*/  REDG.E.ADD.F32.FTZ.RN.STRONG.GPU desc[UR28][R60.64+0x3200], R135 ;  /* 0x003200873c0079a6 */ /* 0x0003e8000c12f31c */
[----:B0-----:R1:W-:Y:S02]  /*bb60*/  REDG.E.ADD.F32.FTZ.RN.STRONG.GPU desc[UR28][R68.64+0x3200], R137 ;  /* 0x00320089440079a6 */ /* 0x0013e4000c12f31c */
.L_x_5875:
[----:B------:R-:W-:Y:S05]  /*bb70*/  BSYNC.RECONVERGENT B0 ;  /* 0x0000000000007941 */ /* 0x000fea0003800200 */
.L_x_5874:
        /* <DEDUP_REMOVED lines=11> */
.L_x_5877:
[----:B------:R-:W-:Y:S05]  /*bc30*/  BSYNC.RECONVERGENT B0 ;  /* 0x0000000000007941 */ /* 0x000fea0003800200 */
.L_x_5876:
[----:B-1----:R1:W0:Y:S01]  /*bc40*/  LDS R133, [R134+0xba00] ;  /* 0x00ba000086857984 */ /* 0x0022220000000800 */
[----:B------:R-:W-:Y:S04]  /*bc50*/  BSSY.RECONVERGENT B0, `(.L_x_5878) ;  /* 0x0000004000007945 */ /* 0x000fe80003800200 */
[----:B------:R-:W-:Y:S05]  /*bc60*/  @!P0 BRA `(.L_x_5879) ;  /* 0x0000000000088947 */ /* 0x000fea0003800000 */
[----:B------:R1:W-:Y:S04]  /*bc70*/  REDG.E.ADD.F32.FTZ.RN.STRONG.GPU desc[UR28][R60.64+0x3600], R131 ;  /* 0x003600833c0079a6 */ /* 0x0003e8000c12f31c */
[----:B0-----:R1:W-:Y:S02]  /*bc80*/  REDG.E.ADD.F32.FTZ.RN.STRONG.GPU desc[UR28][R68.64+0x3600], R133 ;  /* 0x00360085440079a6 */ /* 0x0013e4000c12f31c */
.L_x_5879:
[----:B------:R-:W-:Y:S05]  /*bc90*/  BSYNC.RECONVERGENT B0 ;  /* 0x0000000000007941 */ /* 0x000fea0003800200 */
.L_x_5878:
[----:B-1----:R1:W0:Y:S01]  /*bca0*/  LDS R131, [R132+0xbc00] ;  /* 0x00bc000084837984 */ /* 0x0022220000000800 */
[----:B------:R-:W-:Y:S04]  /*bcb0*/  BSSY.RECONVERGENT B0, `(.L_x_5880) ;  /* 0x0000004000007945 */ /* 0x000fe80003800200 */
[----:B------:R-:W-:Y:S05]  /*bcc0*/  @!P2 BRA `(.L_x_5881) ;  /* 0x000000000008a947 */ /* 0x000fea0003800000 */
[----:B------:R1:W-:Y:S04]  /*bcd0*/  REDG.E.ADD.F32.FTZ.RN.STRONG.GPU desc[UR28][R60.64+0x3800], R129 ;  /* 0x003800813c0079a6 */ /* 0x0003e8000c12f31c */
[----:B0-----:R1:W-:Y:S02]  /*bce0*/  REDG.E.ADD.F32.FTZ.RN.STRONG.GPU desc[UR28][R68.64+0x3800], R131 ;  /* 0x00380083440079a6 */ /* 0x0013e4000c12f31c */
.L_x_5881:
[----:B------:R-:W-:Y:S05]  /*bcf0*/  BSYNC.RECONVERGENT B0 ;  /* 0x0000000000007941 */ /* 0x000fea0003800200 */
.L_x_5880:
[----:B-1----:R1:W0:Y:S01]  /*bd00*/  LDS R129, [R130+0xbe00] ;  /* 0x00be000082817984 */ /* 0x0022220000000800 */
[----:B------:R-:W-:Y:S04]  /*bd10*/  BSSY.RECONVERGENT B0, `(.L_x_5882) ;  /* 0x0000004000007945 */ /* 0x000fe80003800200 */
[----:B------:R-:W-:Y:S05]  /*bd20*/  @!P3 BRA `(.L_x_5883) ;  /* 0x000000000008b947 */ /* 0x000fea0003800000 */
[----:B------:R1:W-:Y:S04]  /*bd30*/  REDG.E.ADD.F32.FTZ.RN.STRONG.GPU desc[UR28][R60.64+0x3a00], R127 ;  /* 0x003a007f3c0079a6 */ /* 0x0003e8000c12f31c */
[----:B0-----:R1:W-:Y:S02]  /*bd40*/  REDG.E.ADD.F32.FTZ.RN.STRONG.GPU desc[UR28][R68.64+0x3a00], R129 ;  /* 0x003a0081440079a6 */ /* 0x0013e4000c12f31c */
.L_x_5883:
[----:B------:R-:W-:Y:S05]  /*bd50*/  BSYNC.RECONVERGENT B0 ;  /* 0x0000000000007941 */ /* 0x000fea0003800200 */
.L_x_5882:
[----:B-1----:R1:W0:Y:S01]  /*bd60*/  LDS R127, [R78+0xc000] ;  /* 0x00c000004e7f7984 */ /* 0x0022220000000800 */
[----:B------:R-:W-:Y:S04]  /*bd70*/  BSSY.RECONVERGENT B0, `(.L_x_5884) ;  /* 0x0000004000007945 */ /* 0x000fe80003800200 */
[----:B------:R-:W-:Y:S05]  /*bd80*/  @!P4 BRA `(.L_x_5885) ;  /* 0x000000000008c947 */ /* 0x000fea0003800000 */
[----:B------:R1:W-:Y:S04]  /*bd90*/  REDG.E.ADD.F32.FTZ.RN.STRONG.GPU desc[UR28][R60.64+0x3c00], R65 ;  /* 0x003c00413c0079a6 */ /* 0x0003e8000c12f31c */
[----:B0-----:R1:W-:Y:S02]  /*bda0*/  REDG.E.ADD.F32.FTZ.RN.STRONG.GPU desc[UR28][R68.64+0x3c00], R127 ;  /* 0x003c007f440079a6 */ /* 0x0013e4000c12f31c */
.L_x_5885:
[----:B------:R-:W-:Y:S05]  /*bdb0*/  BSYNC.RECONVERGENT B0 ;  /* 0x0000000000007941 */ /* 0x000fea0003800200 */
.L_x_5884:
[----:B-1----:R1:W0:Y:S01]  /*bdc0*/  LDS R65, [R56+0xc200] ;  /* 0x00c2000038417984 */ /* 0x0022220000000800 */
[----:B------:R-:W-:Y:S04]  /*bdd0*/  BSSY.RECONVERGENT B0, `(.L_x_5886) ;  /* 0x0000004000007945 */ /* 0x000fe80003800200 */
[----:B------:R-:W-:Y:S05]  /*bde0*/  @!P5 BRA `(.L_x_5887) ;  /* 0x000000000008d947 */ /* 0x000fea0003800000 */
[----:B------:R1:W-:Y:S04]  /*bdf0*/  REDG.E.ADD.F32.FTZ.RN.STRONG.GPU desc[UR28][R60.64+0x3e00], R57 ;  /* 0x003e00393c0079a6 */ /* 0x0003e8000c12f31c */
[----:B0-----:R1:W-:Y:S02]  /*be00*/  REDG.E.ADD.F32.FTZ.RN.STRONG.GPU desc[UR28][R68.64+0x3e00], R65 ;  /* 0x003e0041440079a6 */ /* 0x0013e4000c12f31c */
.L_x_5887:
[----:B------:R-:W-:Y:S05]  /*be10*/  BSYNC.RECONVERGENT B0 ;  /* 0x0000000000007941 */ /* 0x000fea0003800200 */
.L_x_5886:
[----:B-1----:R-:W1:Y:S01]  /*be20*/  SHFL.DOWN PT, R56, R63, 0x1, 0x1f ;  /* 0x08201f003f387f89 */ /* 0x002e6200000e0000 */
[----:B------:R-:W-:Y:S01]  /*be30*/  ISETP.GT.AND P0, PT, R119, 0x1e, PT ;  /* 0x0000001e7700780c */ /* 0x000fe20003f04270 */
[----:B------:R-:W-:Y:S01]  /*be40*/  FMUL.FTZ R74, R74, R213 ;  /* 0x000000d54a4a7220 */ /* 0x000fe20000410000 */
[----:B------:R-:W-:Y:S01]  /*be50*/  ISETP.NE.AND P2, PT, R122, RZ, PT ;  /* 0x000000ff7a00720c */ /* 0x000fe20003f45270 */
[----:B------:R-:W5:Y:S01]  /*be60*/  SHFL.DOWN PT, R57, R128, 0x1, 0x1f ;  /* 0x08201f0080397f89 */ /* 0x000f6200000e0000 */
        /* <DEDUP_REMOVED lines=29> */
[----:B------:R-:W-:Y:S01]  /*c040*/  BSSY.RECONVERGENT B0, `(.L_x_5888) ;  /* 0x0000048000007945 */ /* 0x000fe20003800200 */
[----:B------:R-:W-:Y:S01]  /*c050*/  FADD.FTZ R53, R66, R53 ;  /* 0x0000003542357221 */ /* 0x000fe20000010000 */
[----:B------:R-:W-:Y:S01]  /*c060*/  FFMA.FTZ R27, R62, R104, R27 ;  /* 0x000000683e1b7223 */ /* 0x000fe2000001001b */
        /* <DEDUP_REMOVED lines=18> */
[----:B--2---:R-:W2:Y:S02]  /*c190*/  SHFL.DOWN PT, R61, R128, 0x8, 0x1f ;  /* 0x09001f00803d7f89 */ /* 0x004ea400000e0000 */
[----:B------:R-:W-:Y:S01]  /*c1a0*/  FADD.FTZ R90, R57, R90 ;  /* 0x0000005a395a7221 */ /* 0x000fe20000010000 */
[----:B------:R-:W-:-:S04]  /*c1b0*/  FMUL.FTZ R57, R196, R176 ;  /* 0x000000b0c4397220 */ /* 0x000fc80000410000 */
[----:B------:R-:W-:-:S04]  /*c1c0*/  FFMA.FTZ R158, R158, R93, R57 ;  /* 0x0000005d9e9e7223 */ /* 0x000fc80000010039 */
[----:B------:R-:W-:Y:S01]  /*c1d0*/  FFMA.FTZ R23, R158, R91, R23 ;  /* 0x0000005b9e177223 */ /* 0x000fe20000010017 */
[----:B------:R-:W-:-:S04]  /*c1e0*/  FFMA.FTZ R158, R44, R158, R81 ;  /* 0x0000009e2c9e7223 */ /* 0x000fc80000010051 */
[----:B------:R-:W-:Y:S01]  /*c1f0*/  FADD.FTZ R97, R158, R97 ;  /* 0x000000619e617221 */ /* 0x000fe20000010000 */
[----:B-1----:R-:W-:Y:S01]  /*c200*/  @!P0 FADD.FTZ R63, R63, R56 ;  /* 0x000000383f3f8221 */ /* 0x002fe20000010000 */
[----:B------:R-:W-:Y:S01]  /*c210*/  FMUL.FTZ R56, R205, R177 ;  /* 0x000000b1cd387220 */ /* 0x000fe20000410000 */
[----:B--2---:R-:W-:-:S03]  /*c220*/  @!P0 FADD.FTZ R128, R128, R61 ;  /* 0x0000003d80808221 */ /* 0x004fc60000010000 */
[----:B------:R-:W1:Y:S01]  /*c230*/  SHFL.DOWN PT, R60, R63, 0x10, 0x1f ;  /* 0x0a001f003f3c7f89 */ /* 0x000e6200000e0000 */
[----:B------:R-:W-:Y:S01]  /*c240*/  FFMA.FTZ R56, R155, R94, R56 ;  /* 0x0000005e9b387223 */ /* 0x000fe20000010038 */
[----:B------:R-:W-:Y:S02]  /*c250*/  ISETP.NE.AND P0, PT, R119, RZ, PT ;  /* 0x000000ff7700720c */ /* 0x000fe40003f05270 */
[----:B------:R-:W2:Y:S01]  /*c260*/  SHFL.DOWN PT, R61, R128, 0x10, 0x1f ;  /* 0x0a001f00803d7f89 */ /* 0x000ea200000e0000 */
[----:B------:R-:W-:Y:S01]  /*c270*/  FFMA.FTZ R57, R113, R56, R74 ;  /* 0x0000003871397223 */ /* 0x000fe2000001004a */
[----:B------:R-:W-:Y:S01]  /*c280*/  FFMA.FTZ R29, R56, R106, R29 ;  /* 0x0000006a381d7223 */ /* 0x000fe2000001001d */
[----:B------:R-:W-:Y:S02]  /*c290*/  FMUL.FTZ R56, R207, R173 ;  /* 0x000000adcf387220 */ /* 0x000fe40000410000 */
[----:B------:R-:W-:Y:S01]  /*c2a0*/  FADD.FTZ R98, R57, R98 ;  /* 0x0000006239627221 */ /* 0x000fe20000010000 */
[----:B------:R-:W-:Y:S01]  /*c2b0*/  FMUL.FTZ R57, R200, R174 ;  /* 0x000000aec8397220 */ /* 0x000fe20000410000 */
[----:B------:R-:W-:-:S03]  /*c2c0*/  FFMA.FTZ R56, R153, R80, R56 ;  /* 0x0000005099387223 */ /* 0x000fc60000010038 */
[----:B------:R-:W-:Y:S01]  /*c2d0*/  FFMA.FTZ R57, R154, R84, R57 ;  /* 0x000000549a397223 */ /* 0x000fe20000010039 */
[----:B------:R-:W-:Y:S01]  /*c2e0*/  @!P0 LOP3.LUT R71, R71, 0xf8, RZ, 0xc0, !PT ;  /* 0x000000f847478812 */ /* 0x000fe200078ec0ff */
[----:B------:R-:W-:Y:S02]  /*c2f0*/  FFMA.FTZ R31, R56, R108, R31 ;  /* 0x0000006c381f7223 */ /* 0x000fe4000001001f */
[----:B------:R-:W-:Y:S01]  /*c300*/  FFMA.FTZ R24, R57, R103, R24 ;  /* 0x0000006739187223 */ /* 0x000fe20000010018 */
[----:B------:R-:W-:Y:S01]  /*c310*/  FFMA.FTZ R58, R46, R57, R123 ;  /* 0x000000392e3a7223 */ /* 0x000fe2000001007b */
[----:B------:R-:W-:-:S03]  /*c320*/  FFMA.FTZ R57, R115, R56, R126 ;  /* 0x0000003873397223 */ /* 0x000fc6000001007e */
[----:B------:R-:W-:Y:S01]  /*c330*/  FADD.FTZ R99, R58, R99 ;  /* 0x000000633a637221 */ /* 0x000fe20000010000 */
[----:B-1----:R-:W-:Y:S01]  /*c340*/  FADD.FTZ R60, R63, R60 ;  /* 0x0000003c3f3c7221 */ /* 0x002fe20000010000 */
[----:B------:R-:W-:Y:S01]  /*c350*/  FADD.FTZ R102, R57, R102 ;  /* 0x0000006639667221 */ /* 0x000fe20000010000 */
[----:B--2---:R-:W-:-:S05]  /*c360*/  FADD.FTZ R61, R128, R61 ;  /* 0x0000003d803d7221 */ /* 0x004fca0000010000 */
[----:B------:R1:W-:Y:S01]  /*c370*/  @!P0 STS.64 [R71+UR30+0xc608], R60 ;  /* 0x00c6083c47008988 */ /* 0x0003e20008000a1e */
[----:B------:R-:W-:Y:S06]  /*c380*/  BAR.SYNC.DEFER_BLOCKING 0x0 ;  /* 0x0000000000007b1d */ /* 0x000fec0000010000 */
[----:B------:R-:W-:Y:S05]  /*c390*/  @P2 BRA `(.L_x_5889) ;  /* 0x0000000000482947 */ /* 0x000fea0003800000 */
[----:B------:R-:W-:Y:S01]  /*c3a0*/  UISETP.NE.AND UP0, UPT, UR17, UR43, UPT ;  /* 0x0000002b1100728c */ /* 0x000fe2000bf05270 */
[----:B------:R-:W2:Y:S01]  /*c3b0*/  LDS.128 R56, [UR30+0xc610] ;  /* 0x00c6101eff387984 */ /* 0x000ea20008000c00 */
[----:B------:R-:W-:Y:S01]  /*c3c0*/  ULEA UR31, UR8, UR30, 0x3 ;  /* 0x0000001e081f7291 */ /* 0x000fe2000f8e18ff */
[----:B------:R-:W-:Y:S02]  /*c3d0*/  ISETP.GT.AND P0, PT, R119, 0xf, PT ;  /* 0x0000000f7700780c */ /* 0x000fe40003f04270 */
[----:B0-----:R-:W0:Y:S01]  /*c3e0*/  LDS.64 R64, [UR30+0xc620] ;  /* 0x00c6201eff407984 */ /* 0x001e220008000a00 */
[----:B------:R-:W-:Y:S02]  /*c3f0*/  PLOP3.LUT P2, PT, PT, PT, UP0, 0x80, 0x8 ;  /* 0x000000000008781c */ /* 0x000fe40003f4f008 */
[----:B------:R-:W-:Y:S02]  /*c400*/  FSEL R63, R63, R60, P0 ;  /* 0x0000003c3f3f7208 */ /* 0x000fe40000000000 */
[----:B------:R-:W-:-:S09]  /*c410*/  FSEL R128, R128, R61, P0 ;  /* 0x0000003d80807208 */ /* 0x000fd20000000000 */
[----:B------:R-:W5:Y:S01]  /*c420*/  @P2 LDS.64 R66, [UR31+0xfe80] ;  /* 0x00fe801fff422984 */ /* 0x000f620008000a00 */
[----:B--2---:R-:W-:Y:S01]  /*c430*/  FADD.FTZ R63, R56, R63 ;  /* 0x0000003f383f7221 */ /* 0x004fe20000010000 */
[----:B------:R-:W-:-:S03]  /*c440*/  FADD.FTZ R128, R57, R128 ;  /* 0x0000008039807221 */ /* 0x000fc60000010000 */
[----:B------:R-:W-:Y:S01]  /*c450*/  FADD.FTZ R63, R58, R63 ;  /* 0x0000003f3a3f7221 */ /* 0x000fe20000010000 */
[----:B------:R-:W-:-:S03]  /*c460*/  FADD.FTZ R128, R59, R128 ;  /* 0x000000803b807221 */ /* 0x000fc60000010000 */
[----:B0-----:R-:W-:Y:S01]  /*c470*/  FADD.FTZ R64, R63, R64 ;  /* 0x000000403f407221 */ /* 0x001fe20000010000 */
[----:B------:R-:W-:-:S03]  /*c480*/  FADD.FTZ R65, R128, R65 ;  /* 0x0000004180417221 */ /* 0x000fc60000010000 */
[----:B-----5:R-:W-:Y:S01]  /*c490*/  @P2 FADD.FTZ R64, R64, R66 ;  /* 0x0000004240402221 */ /* 0x020fe20000010000 */
[----:B------:R-:W-:-:S05]  /*c4a0*/  @P2 FADD.FTZ R65, R65, R67 ;  /* 0x0000004341412221 */ /* 0x000fca0000010000 */
[----:B------:R2:W-:Y:S02]  /*c4b0*/  STS.64 [UR31+0xfe80], R64 ;  /* 0x00fe8040ff007988 */ /* 0x0005e40008000a1f */
.L_x_5889:
[----:B------:R-:W-:Y:S05]  /*c4c0*/  BSYNC.RECONVERGENT B0 ;  /* 0x0000000000007941 */ /* 0x000fea0003800200 */
.L_x_5888:
[----:B------:R-:W-:-:S04]  /*c4d0*/  UIADD3 UR8, UPT, UPT, UR8, 0x1, URZ ;  /* 0x0000000108087890 */ /* 0x000fc8000fffe0ff */
[----:B------:R-:W-:-:S09]  /*c4e0*/  UISETP.GE.AND UP0, UPT, UR8, UR44, UPT ;  /* 0x0000002c0800728c */ /* 0x000fd2000bf06270 */
[----:B------:R-:W-:Y:S05]  /*c4f0*/  BRA.U !UP0, `(.L_x_5890) ;  /* 0xffffff7508247547 */ /* 0x000fea000b83ffff */
.L_x_5794:
[----:B------:R-:W5:Y:S01]  /*c500*/  S2R R40, SR_TID.X ;  /* 0x0000000000287919 */ /* 0x000f620000002100 */
[----:B------:R-:W-:Y:S01]  /*c510*/  HFMA2 R5, -RZ, RZ, 0, 9.5367431640625e-07 ;  /* 0x00000010ff057431 */ /* 0x000fe200000001ff */
        /* <DEDUP_REMOVED lines=27> */
[----:B------:R-:W-:Y:S02]  /*c6d0*/  UIADD3 UR12, UP4, UPT, UR12, -0x1000, URZ ;  /* 0xfffff0000c0c7890 */ /* 0x000fe4000ff9e0ff */
[----:B------:R-:W-:Y:S02]  /*c6e0*/  ULEA.HI.X UR24, UR24, UR37, UR32, 0x1, UP0 ;  /* 0x0000002518187291 */ /* 0x000fe400080f0c20 */
[----:B------:R-:W-:Y:S02]  /*c6f0*/  UIADD3.X UR23, UPT, UPT, UR23, -0x1, URZ, UP1, !UPT ;  /* 0xffffffff17177890 */ /* 0x000fe40008ffe4ff */
[----:B------:R-:W-:Y:S01]  /*c700*/  UIADD3.X UR19, UPT, UPT, UR19, -0x1, URZ, UP2, !UPT ;  /* 0xffffffff13137890 */ /* 0x000fe200097fe4ff */
[----:B------:R-:W1:Y:S01]  /*c710*/  LDCU.64 UR32, c[0x0][0x520] ;  /* 0x0000a400ff2077ac */ /* 0x000e620008000a00 */
[----:B------:R-:W-:-:S02]  /*c720*/  UIADD3.X UR18, UPT, UPT, UR18, -0x1, URZ, UP3, !UPT ;  /* 0xffffffff12127890 */ /* 0x000fc40009ffe4ff */
        /* <DEDUP_REMOVED lines=15> */
[----:B------:R-:W2:Y:S01]  /*c820*/  LDS.128 R4, [R117+0x10] ;  /* 0x0000100075047984 */ /* 0x000ea20000000c00 */
[----:B------:R-:W-:Y:S01]  /*c830*/  FADD.FTZ R13, R8, UR6 ;  /* 0x00000006080d7e21 */ /* 0x000fe20008010000 */
[----:B------:R-:W-:Y:S01]  /*c840*/  BAR.SYNC.DEFER_BLOCKING 0x0 ;  /* 0x0000000000007b1d */ /* 0x000fe20000010000 */
[----:B------:R-:W-:-:S03]  /*c850*/  FSETP.GTU.FTZ.AND P5, PT, R34, 20, PT ;  /* 0x41a000002200780b */ /* 0x000fc60003fbc000 */
[----:B------:R-:W-:Y:S02]  /*c860*/  FSETP.GTU.FTZ.AND P4, PT, R13, 20, PT ;  /* 0x41a000000d00780b */ /* 0x000fe40003f9c000 */
[----:B------:R-:W-:Y:S02]  /*c870*/  FSETP.GTU.FTZ.AND P3, PT, R16, 20, PT ;  /* 0x41a000001000780b */ /* 0x000fe40003f7c000 */
[----:B------:R-:W-:Y:S01]  /*c880*/  @!P6 FMUL.FTZ R8, R33, -1.4426950216293334961 ;  /* 0xbfb8aa3b2108e820 */ /* 0x000fe20000410000 */
[----:B------:R-:W-:Y:S02]  /*c890*/  SHF.L.U32 R9, R9, 0x10, RZ ;  /* 0x0000001009097819 */ /* 0x000fe400000006ff */
[----:B------:R-:W-:-:S03]  /*c8a0*/  PRMT R10, R10, 0x7632, R10 ;  /* 0x000076320a0a7816 */ /* 0x000fc6000000000a */
[----:B------:R-:W3:Y:S01]  /*c8b0*/  @!P6 MUFU.EX2 R8, R8 ;  /* 0x000000080008e308 */ /* 0x000ee20000000800 */
[----:B------:R-:W-:Y:S01]  /*c8c0*/  SHF.L.U32 R10, R10, 0x10, RZ ;  /* 0x000000100a0a7819 */ /* 0x000fe200000006ff */
[----:B------:R-:W-:Y:S01]  /*c8d0*/  @!P5 FMUL.FTZ R14, R34, -1.4426950216293334961 ;  /* 0xbfb8aa3b220ed820 */ /* 0x000fe20000410000 */
[----:B------:R-:W-:Y:S02]  /*c8e0*/  @!P4 FMUL.FTZ R13, R13, -1.4426950216293334961 ;  /* 0xbfb8aa3b0d0dc820 */ /* 0x000fe40000410000 */
[----:B------:R-:W-:Y:S01]  /*c8f0*/  @!P3 FMUL.FTZ R15, R16, -1.4426950216293334961 ;  /* 0xbfb8aa3b100fb820 */ /* 0x000fe20000410000 */
[C---:B------:R-:W-:Y:S02]  /*c900*/  SHF.L.U32 R16, R11.reuse, 0x10, RZ ;  /* 0x000000100b107819 */ /* 0x040fe400000006ff */
[----:B------:R-:W5:Y:S01]  /*c910*/  @!P5 MUFU.EX2 R14, R14 ;  /* 0x0000000e000ed308 */ /* 0x000f620000000800 */
[----:B------:R-:W-:Y:S01]  /*c920*/  PRMT R11, R11, 0x7632, R11 ;  /* 0x000076320b0b7816 */ /* 0x000fe2000000000b */
[----:B------:R-:W-:Y:S01]  /*c930*/  FADD.FTZ R10, R10, UR6 ;  /* 0x000000060a0a7e21 */ /* 0x000fe20008010000 */
[----:B------:R-:W-:-:S02]  /*c940*/  FADD.FTZ R34, R16, UR6 ;  /* 0x0000000610227e21 */ /* 0x000fc40008010000 */
[----:B------:R-:W-:-:S03]  /*c950*/  SHF.L.U32 R11, R11, 0x10, RZ ;  /* 0x000000100b0b7819 */ /* 0x000fc600000006ff */
[----:B------:R-:W4:Y:S01]  /*c960*/  @!P4 MUFU.EX2 R13, R13 ;  /* 0x0000000d000dc308 */ /* 0x000f220000000800 */
[----:B---3--:R-:W-:Y:S01]  /*c970*/  @!P6 FADD.FTZ R12, R8, 1 ;  /* 0x3f800000080ce421 */ /* 0x008fe20000010000 */
[----:B------:R-:W-:-:S06]  /*c980*/  FSETP.GTU.FTZ.AND P2, PT, R34, 20, PT ;  /* 0x41a000002200780b */ /* 0x000fcc0003f5c000 */
[----:B------:R3:W0:Y:S01]  /*c990*/  @!P6 MUFU.RCP R33, R12 ;  /* 0x0000000c0021e308 */ /* 0x0006220000001000 */
[----:B-----5:R-:W-:Y:S01]  /*c9a0*/  @!P5 FADD.FTZ R8, R14, 1 ;  /* 0x3f8000000e08d421 */ /* 0x020fe20000010000 */
[C---:B--2---:R-:W-:Y:S02]  /*c9b0*/  SHF.L.U32 R16, R4.reuse, 0x10, RZ ;  /* 0x0000001004107819 */ /* 0x044fe400000006ff */
[----:B------:R-:W-:Y:S02]  /*c9c0*/  SHF.L.U32 R14, R5, 0x10, RZ ;  /* 0x00000010050e7819 */ /* 0x000fe400000006ff */
[----:B------:R-:W-:Y:S01]  /*c9d0*/  PRMT R4, R4, 0x7632, R4 ;  /* 0x0000763204047816 */ /* 0x000fe20000000004 */
[----:B------:R-:W-:Y:S01]  /*c9e0*/  FADD.FTZ R36, R16, UR6 ;  /* 0x0000000610247e21 */ /* 0x000fe20008010000 */
[----:B------:R2:W5:Y:S01]  /*c9f0*/  @!P5 MUFU.RCP R35, R8 ;  /* 0x000000080023d308 */ /* 0x0005620000001000 */
[----:B----4-:R-:W-:Y:S01]  /*ca00*/  @!P4 FADD.FTZ R13, R13, 1 ;  /* 0x3f8000000d0dc421 */ /* 0x010fe20000010000 */
[----:B---3--:R-:W-:Y:S01]  /*ca10*/  @!P2 FMUL.FTZ R12, R34, -1.4426950216293334961 ;  /* 0xbfb8aa3b220ca820 */ /* 0x008fe20000410000 */
[----:B------:R-:W-:Y:S01]  /*ca20*/  FADD.FTZ R37, R14, UR6 ;  /* 0x000000060e257e21 */ /* 0x000fe20008010000 */
[----:B------:R-:W-:-:S02]  /*ca30*/  FSETP.GTU.FTZ.AND P1, PT, R36, 20, PT ;  /* 0x41a000002400780b */ /* 0x000fc40003f3c000 */
[----:B------:R-:W-:Y:S02]  /*ca40*/  SHF.L.U32 R4, R4, 0x10, RZ ;  /* 0x0000001004047819 */ /* 0x000fe400000006ff */
[----:B------:R3:W4:Y:S01]  /*ca50*/  @!P4 MUFU.RCP R16, R13 ;  /* 0x0000000d0010c308 */ /* 0x0007220000001000 */
[----:B--2---:R-:W-:Y:S01]  /*ca60*/  FADD.FTZ R8, R9, UR6 ;  /* 0x0000000609087e21 */ /* 0x004fe20008010000 */
[----:B0-----:R-:W-:Y:S01]  /*ca70*/  @!P6 FMUL.FTZ R102, R102, R33 ;  /* 0x000000216666e220 */ /* 0x001fe20000410000 */
[----:B------:R-:W-:Y:S02]  /*ca80*/  FSETP.GTU.FTZ.AND P0, PT, R37, 20, PT ;  /* 0x41a000002500780b */ /* 0x000fe40003f1c000 */
[----:B------:R-:W-:Y:S02]  /*ca90*/  PRMT R5, R5, 0x7632, R5 ;  /* 0x0000763205057816 */ /* 0x000fe40000000005 */
[----:B------:R-:W-:Y:S01]  /*caa0*/  FSETP.GTU.FTZ.AND P6, PT, R8, 20, PT ;  /* 0x41a000000800780b */ /* 0x000fe20003fdc000 */
[----:B------:R-:W0:Y:S01]  /*cab0*/  @!P3 MUFU.EX2 R15, R15 ;  /* 0x0000000f000fb308 */ /* 0x000e220000000800 */
[----:B---3--:R-:W-:Y:S01]  /*cac0*/  FADD.FTZ R13, R11, UR6 ;  /* 0x000000060b0d7e21 */ /* 0x008fe20008010000 */
[----:B-----5:R-:W-:Y:S01]  /*cad0*/  @!P5 FMUL.FTZ R100, R100, R35 ;  /* 0x000000236464d220 */ /* 0x020fe20000410000 */
[----:B------:R-:W-:Y:S01]  /*cae0*/  @!P1 FMUL.FTZ R9, R36, -1.4426950216293334961 ;  /* 0xbfb8aa3b24099820 */ /* 0x000fe20000410000 */
[----:B------:R-:W-:-:S02]  /*caf0*/  SHF.L.U32 R5, R5, 0x10, RZ ;  /* 0x0000001005057819 */ /* 0x000fc400000006ff */
[----:B------:R-:W-:Y:S02]  /*cb00*/  FSETP.GTU.FTZ.AND P5, PT, R13, 20, PT ;  /* 0x41a000000d00780b */ /* 0x000fe40003fbc000 */
[----:B------:R-:W2:Y:S01]  /*cb10*/  @!P2 MUFU.EX2 R12, R12 ;  /* 0x0000000c000ca308 */ /* 0x000ea20000000800 */
[----:B----4-:R-:W-:Y:S01]  /*cb20*/  @!P4 FMUL.FTZ R99, R99, R16 ;  /* 0x000000106363c220 */ /* 0x010fe20000410000 */
[----:B------:R-:W-:Y:S01]  /*cb30*/  FSETP.GTU.FTZ.AND P4, PT, R10, 20, PT ;  /* 0x41a000000a00780b */ /* 0x000fe20003f9c000 */
[----:B------:R-:W-:Y:S01]  /*cb40*/  @!P0 FMUL.FTZ R11, R37, -1.4426950216293334961 ;  /* 0xbfb8aa3b250b8820 */ /* 0x000fe20000410000 */
[----:B------:R-:W-:Y:S01]  /*cb50*/  @!P6 FMUL.FTZ R8, R8, -1.4426950216293334961 ;  /* 0xbfb8aa3b0808e820 */ /* 0x000fe20000410000 */
[----:B------:R-:W-:-:S03]  /*cb60*/  FADD.FTZ R5, R5, UR6 ;  /* 0x0000000605057e21 */ /* 0x000fc60008010000 */
[----:B------:R-:W3:Y:S01]  /*cb70*/  @!P1 MUFU.EX2 R14, R9 ;  /* 0x00000009000e9308 */ /* 0x000ee20000000800 */
[----:B0-----:R-:W-:Y:S02]  /*cb80*/  @!P3 FADD.FTZ R15, R15, 1 ;  /* 0x3f8000000f0fb421 */ /* 0x001fe40000010000 */
[----:B------:R-:W-:-:S04]  /*cb90*/  @!P5 FMUL.FTZ R13, R13, -1.4426950216293334961 ;  /* 0xbfb8aa3b0d0dd820 */ /* 0x000fc80000410000 */
[----:B------:R-:W-:Y:S01]  /*cba0*/  @!P4 FMUL.FTZ R10, R10, -1.4426950216293334961 ;  /* 0xbfb8aa3b0a0ac820 */ /* 0x000fe20000410000 */
[----:B------:R-:W0:Y:S01]  /*cbb0*/  @!P6 MUFU.EX2 R8, R8 ;  /* 0x000000080008e308 */ /* 0x000e220000000800 */
[----:B--2---:R-:W-:-:S07]  /*cbc0*/  @!P2 FADD.FTZ R12, R12, 1 ;  /* 0x3f8000000c0ca421 */ /* 0x004fce0000010000 */
[----:B------:R-:W-:Y:S01]  /*cbd0*/  @!P4 MUFU.EX2 R10, R10 ;  /* 0x0000000a000ac308 */ /* 0x000fe20000000800 */
[----:B---3--:R-:W-:-:S07]  /*cbe0*/  @!P1 FADD.FTZ R14, R14, 1 ;  /* 0x3f8000000e0e9421 */ /* 0x008fce0000010000 */
[----:B------:R-:W2:Y:S01]  /*cbf0*/  @!P5 MUFU.EX2 R13, R13 ;  /* 0x0000000d000dd308 */ /* 0x000ea20000000800 */
[----:B0-----:R-:W-:Y:S01]  /*cc00*/  @!P6 FADD.FTZ R9, R8, 1 ;  /* 0x3f8000000809e421 */ /* 0x001fe20000010000 */
[C---:B------:R-:W-:Y:S02]  /*cc10*/  SHF.L.U32 R8, R6.reuse, 0x10, RZ ;  /* 0x0000001006087819 */ /* 0x040fe400000006ff */
[----:B------:R-:W-:-:S03]  /*cc20*/  PRMT R6, R6, 0x7632, R6 ;  /* 0x0000763206067816 */ /* 0x000fc60000000006 */
[----:B------:R-:W-:Y:S01]  /*cc30*/  FADD.FTZ R37, R8, UR6 ;  /* 0x0000000608257e21 */ /* 0x000fe20008010000 */
[----:B------:R0:W3:Y:S01]  /*cc40*/  @!P6 MUFU.RCP R34, R9 ;  /* 0x000000090022e308 */ /* 0x0000e20000001000 */
[----:B------:R-:W-:Y:S02]  /*cc50*/  SHF.L.U32 R8, R7, 0x10, RZ ;  /* 0x0000001007087819 */ /* 0x000fe400000006ff */
[----:B------:R-:W-:-:S05]  /*cc60*/  SHF.L.U32 R6, R6, 0x10, RZ ;  /* 0x0000001006067819 */ /* 0x000fca00000006ff */
[----:B------:R-:W4:Y:S01]  /*cc70*/  @!P3 MUFU.RCP R15, R15 ;  /* 0x0000000f000fb308 */ /* 0x000f220000001000 */
[----:B--2---:R-:W-:Y:S01]  /*cc80*/  @!P5 FADD.FTZ R13, R13, 1 ;  /* 0x3f8000000d0dd421 */ /* 0x004fe20000010000 */
[----:B0-----:R-:W-:Y:S01]  /*cc90*/  FADD.FTZ R9, R8, UR6 ;  /* 0x0000000608097e21 */ /* 0x001fe20008010000 */
[----:B------:R-:W-:Y:S01]  /*cca0*/  PRMT R8, R7, 0x7632, R8 ;  /* 0x0000763207087816 */ /* 0x000fe20000000008 */
[----:B------:R-:W-:-:S03]  /*ccb0*/  FADD.FTZ R6, R6, UR6 ;  /* 0x0000000606067e21 */ /* 0x000fc60008010000 */
[----:B------:R-:W-:Y:S01]  /*ccc0*/  SHF.L.U32 R8, R8, 0x10, RZ ;  /* 0x0000001008087819 */ /* 0x000fe200000006ff */
[----:B------:R0:W2:Y:S01]  /*ccd0*/  @!P2 MUFU.RCP R33, R12 ;  /* 0x0000000c0021a308 */ /* 0x0000a20000001000 */
[----:B---3--:R-:W-:Y:S01]  /*cce0*/  @!P6 FMUL.FTZ R97, R97, R34 ;  /* 0x000000226161e220 */ /* 0x008fe20000410000 */
[----:B------:R-:W-:Y:S02]  /*ccf0*/  FSETP.GTU.FTZ.AND P6, PT, R37, 20, PT ;  /* 0x41a000002500780b */ /* 0x000fe40003fdc000 */
[----:B------:R-:W-:-:S04]  /*cd00*/  FADD.FTZ R8, R8, UR6 ;  /* 0x0000000608087e21 */ /* 0x000fc80008010000 */
[----:B------:R3:W5:Y:S01]  /*cd10*/  @!P0 MUFU.EX2 R16, R11 ;  /* 0x0000000b00108308 */ /* 0x0007620000000800 */
[----:B----4-:R-:W-:Y:S01]  /*cd20*/  @!P3 FMUL.FTZ R98, R98, R15 ;  /* 0x0000000f6262b220 */ /* 0x010fe20000410000 */
[----:B------:R-:W-:Y:S02]  /*cd30*/  F2FP.BF16.F32.PACK_AB R15, R21, R30 ;  /* 0x0000001e150f723e */ /* 0x000fe400000010ff */
[----:B0-----:R-:W-:Y:S02]  /*cd40*/  F2FP.BF16.F32.PACK_AB R12, R24, R31 ;  /* 0x0000001f180c723e */ /* 0x001fe400000010ff */
[----:B------:R-:W-:Y:S02]  /*cd50*/  F2FP.BF16.F32.PACK_AB R21, R19, R28 ;  /* 0x0000001c1315723e */ /* 0x000fe400000010ff */
[----:B------:R0:W4:Y:S01]  /*cd60*/  @!P1 MUFU.RCP R35, R14 ;  /* 0x0000000e00239308 */ /* 0x0001220000001000 */
[----:B---3--:R-:W-:Y:S01]  /*cd70*/  @!P4 FADD.FTZ R11, R10, 1 ;  /* 0x3f8000000a0bc421 */ /* 0x008fe20000010000 */
[----:B--2---:R-:W-:Y:S01]  /*cd80*/  @!P2 FMUL.FTZ R96, R96, R33 ;  /* 0x000000216060a220 */ /* 0x004fe20000410000 */
[----:B------:R-:W-:-:S05]  /*cd90*/  FSETP.GTU.FTZ.AND P2, PT, R5, 20, PT ;  /* 0x41a000000500780b */ /* 0x000fca0003f5c000 */
[----:B------:R2:W3:Y:S01]  /*cda0*/  @!P4 MUFU.RCP R36, R11 ;  /* 0x0000000b0024c308 */ /* 0x0004e20000001000 */
[----:B0-----:R-:W-:Y:S01]  /*cdb0*/  F2FP.BF16.F32.PACK_AB R14, R22, R29 ;  /* 0x0000001d160e723e */ /* 0x001fe200000010ff */
[----:B-----5:R-:W-:Y:S01]  /*cdc0*/  @!P0 FADD.FTZ R16, R16, 1 ;  /* 0x3f80000010108421 */ /* 0x020fe20000010000 */
[----:B------:R-:W-:-:S05]  /*cdd0*/  F2FP.BF16.F32.PACK_AB R22, R18, R25 ;  /* 0x000000191216723e */ /* 0x000fca00000010ff */
[----:B------:R0:W5:Y:S01]  /*cde0*/  @!P5 MUFU.RCP R10, R13 ;  /* 0x0000000d000ad308 */ /* 0x0001620000001000 */
        /* <DEDUP_REMOVED lines=8> */
[----:B---3--:R-:W-:Y:S01]  /*ce70*/  @!P4 FMUL.FTZ R89, R89, R36 ;  /* 0x000000245959c220 */ /* 0x008fe20000410000 */
[----:B------:R-:W-:-:S02]  /*ce80*/  F2FP.BF16.F32.PACK_AB R23, R17, R26 ;  /* 0x0000001a1117723e */ /* 0x000fc400000010ff */
[----:B------:R-:W-:Y:S01]  /*ce90*/  FSETP.GTU.FTZ.AND P4, PT, R9, 20, PT ;  /* 0x41a000000900780b */ /* 0x000fe20003f9c000 */
[----:B------:R-:W-:Y:S02]  /*cea0*/  STS.128 [R117], R12 ;  /* 0x0000000c75007388 */ /* 0x000fe40000000c00 */
[----:B------:R-:W0:Y:S01]  /*ceb0*/  @!P2 MUFU.EX2 R5, R5 ;  /* 0x000000050005a308 */ /* 0x000e220000000800 */
[----:B-----5:R-:W-:Y:S01]  /*cec0*/  @!P5 FMUL.FTZ R55, R55, R10 ;  /* 0x0000000a3737d220 */ /* 0x020fe20000410000 */
[----:B------:R-:W-:Y:S01]  /*ced0*/  FSETP.GTU.FTZ.AND P5, PT, R6, 20, PT ;  /* 0x41a000000600780b */ /* 0x000fe20003fbc000 */
[----:B--2---:R-:W-:Y:S01]  /*cee0*/  @!P3 FMUL.FTZ R4, R11, -1.4426950216293334961 ;  /* 0xbfb8aa3b0b04b820 */ /* 0x004fe20000410000 */
[----:B------:R2:W-:Y:S01]  /*cef0*/  STS.128 [R117+0x10], R20 ;  /* 0x0000101475007388 */ /* 0x0005e20000000c00 */
[----:B------:R-:W-:-:S03]  /*cf00*/  NOP ;  /* 0x0000000000007918 */ /* 0x000fc60000000000 */
[----:B------:R3:W5:Y:S01]  /*cf10*/  @!P0 MUFU.RCP R11, R16 ;  /* 0x00000010000b8308 */ /* 0x0007620000001000 */
[----:B------:R-:W1:Y:S01]  /*cf20*/  LDS.128 R12, [R118] ;  /* 0x00000000760c7984 */ /* 0x000e620000000c00 */
[----:B------:R-:W-:Y:S01]  /*cf30*/  @!P4 FMUL.FTZ R9, R9, -1.4426950216293334961 ;  /* 0xbfb8aa3b0909c820 */ /* 0x000fe20000410000 */
[----:B------:R-:W-:-:S04]  /*cf40*/  @!P1 FMUL.FTZ R8, R8, -1.4426950216293334961 ;  /* 0xbfb8aa3b08089820 */ /* 0x000fc80000410000 */
[----:B------:R-:W-:Y:S01]  /*cf50*/  @!P5 FMUL.FTZ R6, R6, -1.4426950216293334961 ;  /* 0xbfb8aa3b0606d820 */ /* 0x000fe20000410000 */
[----:B----4-:R-:W-:Y:S01]  /*cf60*/  @!P6 FADD.FTZ R7, R7, 1 ;  /* 0x3f8000000707e421 */ /* 0x010fe20000010000 */
[----:B0-----:R-:W-:Y:S01]  /*cf70*/  @!P2 FADD.FTZ R5, R5, 1 ;  /* 0x3f8000000505a421 */ /* 0x001fe20000010000 */
[----:B------:R-:W0:Y:S01]  /*cf80*/  @!P3 MUFU.EX2 R4, R4 ;  /* 0x000000040004b308 */ /* 0x000e220000000800 */
[----:B---3--:R-:W3:Y:S01]  /*cf90*/  LDS.128 R16, [R118+0x200] ;  /* 0x0002000076107984 */ /* 0x008ee20000000c00 */
[----:B--2---:R-:W-:Y:S02]  /*cfa0*/  F2FP.BF16.F32.PACK_AB R23, R55, R96 ;  /* 0x000000603717723e */ /* 0x004fe400000010ff */
[----:B------:R-:W-:-:S04]  /*cfb0*/  F2FP.BF16.F32.PACK_AB R21, R97, R100 ;  /* 0x000000646115723e */ /* 0x000fc800000010ff */
        /* <DEDUP_REMOVED lines=21> */
[----:B------:R1:W5:Y:S01]  /*d110*/  @!P5 MUFU.RCP R22, R6 ;  /* 0x000000060016d308 */ /* 0x0003620000001000 */
[----:B--2---:R-:W-:Y:S01]  /*d120*/  @!P2 FMUL.FTZ R51, R51, R20 ;  /* 0x000000143333a220 */ /* 0x004fe20000410000 */
[----:B------:R-:W-:Y:S01]  /*d130*/  F2FP.BF16.F32.PACK_AB R20, R99, R102 ;  /* 0x000000666314723e */ /* 0x000fe200000010ff */
[----:B------:R-:W-:Y:S03]  /*d140*/  STG.E.128 desc[UR28][R4.64], R12 ;  /* 0x0000000c04007986 */ /* 0x000fe6000c101d1c */
[----:B------:R-:W-:Y:S01]  /*d150*/  F2FP.BF16.F32.PACK_AB R25, R51, R54 ;  /* 0x000000363319723e */ /* 0x000fe200000010ff */
[----:B---3--:R2:W-:Y:S01]  /*d160*/  STG.E.128 desc[UR28][R4.64+0x200], R16 ;  /* 0x0002001004007986 */ /* 0x0085e2000c101d1c */
[----:B------:R-:W3:Y:S01]  /*d170*/  @!P1 MUFU.RCP R8, R8 ;  /* 0x0000000800089308 */ /* 0x000ee20000001000 */
[----:B----4-:R-:W-:Y:S01]  /*d180*/  @!P4 FMUL.FTZ R48, R48, R9 ;  /* 0x000000093030c220 */ /* 0x010fe20000410000 */
[----:B-1----:R-:W-:Y:S01]  /*d190*/  FADD.FTZ R6, R102, R121 ;  /* 0x0000007966067221 */ /* 0x002fe20000010000 */
[----:B0-----:R-:W-:-:S03]  /*d1a0*/  UIMAD.WIDE.U32 UR26, UR38, UR24, UR26 ;  /* 0x00000018261a72a5 */ /* 0x001fc6000f8e001a */
[----:B------:R-:W-:Y:S01]  /*d1b0*/  FADD.FTZ R9, R6, R99 ;  /* 0x0000006306097221 */ /* 0x000fe20000010000 */
[----:B-----5:R-:W-:Y:S01]  /*d1c0*/  @!P5 FMUL.FTZ R49, R49, R22 ;  /* 0x000000163131d220 */ /* 0x020fe20000410000 */
[----:B------:R-:W-:Y:S01]  /*d1d0*/  F2FP.BF16.F32.PACK_AB R22, R89, R98 ;  /* 0x000000625916723e */ /* 0x000fe200000010ff */
[----:B------:R-:W-:Y:S01]  /*d1e0*/  BAR.SYNC.DEFER_BLOCKING 0x0 ;  /* 0x0000000000007b1d */ /* 0x000fe20000010000 */
[----:B------:R-:W-:Y:S01]  /*d1f0*/  FADD.FTZ R100, R9, R100 ;  /* 0x0000006409647221 */ /* 0x000fe20000010000 */
[----:B------:R-:W-:Y:S01]  /*d200*/  UIMAD UR25, UR38, UR25, UR27 ;  /* 0x00000019261972a4 */ /* 0x000fe2000f8e021b */
[----:B------:R-:W-:Y:S01]  /*d210*/  F2FP.BF16.F32.PACK_AB R26, R49, R52 ;  /* 0x00000034311a723e */ /* 0x000fe200000010ff */
[----:B------:R-:W-:Y:S01]  /*d220*/  UIMAD UR27, UR8, UR33, URZ ;  /* 0x00000021081b72a4 */ /* 0x000fe2000f8e02ff */
[----:B------:R-:W-:Y:S01]  /*d230*/  FADD.FTZ R97, R100, R97 ;  /* 0x0000006164617221 */ /* 0x000fe20000010000 */
[----:B---3--:R-:W-:Y:S01]  /*d240*/  @!P1 FMUL.FTZ R47, R47, R8 ;  /* 0x000000082f2f9220 */ /* 0x008fe20000410000 */
[----:B------:R-:W-:-:S02]  /*d250*/  UMOV UR24, UR26 ;  /* 0x0000001a00187c82 */ /* 0x000fc40008000000 */
[----:B------:R-:W-:Y:S01]  /*d260*/  UIMAD.WIDE.U32 UR24, UR8, UR32, UR24 ;  /* 0x00000020081872a5 */ /* 0x000fe2000f8e0018 */
[----:B------:R-:W-:Y:S01]  /*d270*/  FADD.FTZ R98, R97, R98 ;  /* 0x0000006261627221 */ /* 0x000fe20000010000 */
[----:B------:R-:W-:Y:S02]  /*d280*/  F2FP.BF16.F32.PACK_AB R27, R47, R48 ;  /* 0x000000302f1b723e */ /* 0x000fe400000010ff */
[----:B------:R-:W-:Y:S01]  /*d290*/  UIADD3 UR26, UPT, UPT, UR25, UR27, URZ ;  /* 0x0000001b191a7290 */ /* 0x000fe2000fffe0ff */
[----:B------:R-:W-:Y:S01]  /*d2a0*/  FADD.FTZ R89, R98, R89 ;  /* 0x0000005962597221 */ /* 0x000fe20000010000 */
[----:B------:R-:W-:-:S03]  /*d2b0*/  ULEA UR25, UP0, UR24, UR34, 0x1 ;  /* 0x0000002218197291 */ /* 0x000fc6000f8008ff */
[----:B------:R-:W-:Y:S01]  /*d2c0*/  FADD.FTZ R96, R89, R96 ;  /* 0x0000006059607221 */ /* 0x000fe20000010000 */
[----:B------:R-:W-:Y:S02]  /*d2d0*/  ULEA.HI.X UR24, UR24, UR35, UR26, 0x1, UP0 ;  /* 0x0000002318187291 */ /* 0x000fe400080f0c1a */
[----:B--2---:R-:W-:Y:S01]  /*d2e0*/  MOV R4, UR25 ;  /* 0x0000001900047c02 */ /* 0x004fe20008000f00 */
[----:B------:R-:W-:Y:S01]  /*d2f0*/  FADD.FTZ R55, R96, R55 ;  /* 0x0000003760377221 */ /* 0x000fe20000010000 */
[----:B------:R-:W-:Y:S01]  /*d300*/  UIADD3 UR9, UP0, UPT, UR9, -0x2000, URZ ;  /* 0xffffe00009097890 */ /* 0x000fe2000ff1e0ff */
[----:B------:R-:W-:Y:S01]  /*d310*/  STS.128 [R117], R20 ;  /* 0x0000001475007388 */ /* 0x000fe20000000c00 */
[----:B------:R-:W-:Y:S01]  /*d320*/  MOV R5, UR24 ;  /* 0x0000001800057c02 */ /* 0x000fe20008000f00 */
[----:B------:R-:W-:Y:S01]  /*d330*/  FADD.FTZ R90, R55, R90 ;  /* 0x0000005a375a7221 */ /* 0x000fe20000010000 */
        /* <DEDUP_REMOVED lines=18> */
.L_x_5761:
        /* <DEDUP_REMOVED lines=44> */
.L_x_5893:
[----:B------:R-:W-:Y:S05]  /*d720*/  BSYNC.RECONVERGENT B0 ;  /* 0x0000000000007941 */ /* 0x000fea0003800200 */
.L_x_5892:
        /* <DEDUP_REMOVED lines=42> */
.L_x_5895:
[----:B------:R-:W-:Y:S05]  /*d9d0*/  BSYNC.RECONVERGENT B0 ;  /* 0x0000000000007941 */ /* 0x000fea0003800200 */
.L_x_5894:
        /* <DEDUP_REMOVED lines=11> */
.L_x_5896:
        /* <DEDUP_REMOVED lines=19> */
.L_x_5799:
[----:B------:R-:W-:Y:S01]  /*dbc0*/  HFMA2 R225, -RZ, RZ, 0, 5.9604644775390625e-08 ;  /* 0x00000001ffe17431 */ /* 0x000fe200000001ff */
[----:B------:R-:W-:Y:S02]  /*dbd0*/  MOV R242, R69 ;  /* 0x0000004500f27202 */ /* 0x000fe40000000f00 */
[----:B------:R-:W-:Y:S02]  /*dbe0*/  MOV R223, RZ ;  /* 0x000000ff00df7202 */ /* 0x000fe40000000f00 */
[----:B------:R-:W-:-:S07]  /*dbf0*/  MOV R246, 0xffffffff ;  /* 0xffffffff00f67802 */ /* 0x000fce0000000f00 */
[----:B01---5:R-:W-:Y:S05]  /*dc00*/  WARPSYNC.COLLECTIVE R246, `(.L_x_5897) ;  /* 0x00000000f6087348 */ /* 0x023fea0003c00000 */
[----:B------:R2:W3:Y:S02]  /*dc10*/  SHFL.UP P6, R233, R242, R225, R223 ;  /* 0x040000e1f2e97389 */ /* 0x0004e400000c00df */
[----:B0123-5:R-:W-:Y:S05]  /*dc20*/  ENDCOLLECTIVE ;  /* 0x000000000000791b */ /* 0x02ffea0003800000 */
.L_x_5897:
[----:B------:R-:W-:Y:S02]  /*dc30*/  MOV R242, R68 ;  /* 0x0000004400f27202 */ /* 0x000fe40000000f00 */
[----:B------:R-:W-:-:S07]  /*dc40*/  MOV R227, R233 ;  /* 0x000000e900e37202 */ /* 0x000fce0000000f00 */
[----:B------:R-:W-:Y:S05]  /*dc50*/  WARPSYNC.COLLECTIVE R246, `(.L_x_5898) ;  /* 0x00000000f6087348 */ /* 0x000fea0003c00000 */
[----:B------:R0:W1:Y:S02]  /*dc60*/  SHFL.UP P6, R233, R242, R225, R223 ;  /* 0x040000e1f2e97389 */ /* 0x00006400000c00df */
[----:B01----:R-:W-:Y:S05]  /*dc70*/  ENDCOLLECTIVE ;  /* 0x000000000000791b */ /* 0x003fea0003800000 */
.L_x_5898:
[----:B------:R-:W-:Y:S02]  /*dc80*/  MOV R242, R70 ;  /* 0x0000004600f27202 */ /* 0x000fe40000000f00 */
[----:B------:R-:W-:-:S07]  /*dc90*/  MOV R229, R233 ;  /* 0x000000e900e57202 */ /* 0x000fce0000000f00 */
[----:B------:R-:W-:Y:S05]  /*dca0*/  WARPSYNC.COLLECTIVE R246, `(.L_x_5899) ;  /* 0x00000000f6087348 */ /* 0x000fea0003c00000 */
[----:B------:R0:W1:Y:S02]  /*dcb0*/  SHFL.UP P6, R233, R242, R225, R223 ;  /* 0x040000e1f2e97389 */ /* 0x00006400000c00df */
[----:B01----:R-:W-:Y:S05]  /*dcc0*/  ENDCOLLECTIVE ;  /* 0x000000000000791b */ /* 0x003fea0003800000 */
.L_x_5899:
[----:B------:R-:W-:Y:S02]  /*dcd0*/  MOV R242, R71 ;  /* 0x0000004700f27202 */ /* 0x000fe40000000f00 */
[----:B------:R-:W-:-:S07]  /*dce0*/  MOV R231, R233 ;  /* 0x000000e900e77202 */ /* 0x000fce0000000f00 */
[----:B------:R-:W-:Y:S05]  /*dcf0*/  WARPSYNC.COLLECTIVE R246, `(.L_x_5900) ;  /* 0x00000000f6087348 */ /* 0x000fea0003c00000 */
[----:B------:R0:W1:Y:S02]  /*dd00*/  SHFL.UP P6, R233, R242, R225, R223 ;  /* 0x040000e1f2e97389 */ /* 0x00006400000c00df */
[----:B01----:R-:W-:Y:S05]  /*dd10*/  ENDCOLLECTIVE ;  /* 0x000000000000791b */ /* 0x003fea0003800000 */
.L_x_5900:
        /* <DEDUP_REMOVED lines=15> */
.L_x_5901:
[----:B------:R-:W-:Y:S02]  /*de10*/  MOV R242, R68 ;  /* 0x0000004400f27202 */ /* 0x000fe40000000f00 */
[----:B------:R-:W-:-:S07]  /*de20*/  MOV R227, R233 ;  /* 0x000000e900e37202 */ /* 0x000fce0000000f00 */
[----:B------:R-:W-:Y:S05]  /*de30*/  WARPSYNC.COLLECTIVE R246, `(.L_x_5902) ;  /* 0x00000000f6087348 */ /* 0x000fea0003c00000 */
[----:B------:R0:W1:Y:S02]  /*de40*/  SHFL.UP P6, R233, R242, R225, R223 ;  /* 0x040000e1f2e97389 */ /* 0x00006400000c00df */
[----:B01----:R-:W-:Y:S05]  /*de50*/  ENDCOLLECTIVE ;  /* 0x000000000000791b */ /* 0x003fea0003800000 */
.L_x_5902:
[----:B------:R-:W-:Y:S02]  /*de60*/  MOV R242, R70 ;  /* 0x0000004600f27202 */ /* 0x000fe40000000f00 */
[----:B------:R-:W-:-:S07]  /*de70*/  MOV R229, R233 ;  /* 0x000000e900e57202 */ /* 0x000fce0000000f00 */
[----:B------:R-:W-:Y:S05]  /*de80*/  WARPSYNC.COLLECTIVE R246, `(.L_x_5903) ;  /* 0x00000000f6087348 */ /* 0x000fea0003c00000 */
[----:B------:R0:W1:Y:S02]  /*de90*/  SHFL.UP P6, R233, R242, R225, R223 ;  /* 0x040000e1f2e97389 */ /* 0x00006400000c00df */
[----:B01----:R-:W-:Y:S05]  /*dea0*/  ENDCOLLECTIVE ;  /* 0x000000000000791b */ /* 0x003fea0003800000 */
.L_x_5903:
[----:B------:R-:W-:Y:S02]  /*deb0*/  MOV R242, R71 ;  /* 0x0000004700f27202 */ /* 0x000fe40000000f00 */
[----:B------:R-:W-:-:S07]  /*dec0*/  MOV R231, R233 ;  /* 0x000000e900e77202 */ /* 0x000fce0000000f00 */
[----:B------:R-:W-:Y:S05]  /*ded0*/  WARPSYNC.COLLECTIVE R246, `(.L_x_5904) ;  /* 0x00000000f6087348 */ /* 0x000fea0003c00000 */
[----:B------:R0:W1:Y:S02]  /*dee0*/  SHFL.UP P6, R233, R242, R225, R223 ;  /* 0x040000e1f2e97389 */ /* 0x00006400000c00df */
[----:B01----:R-:W-:Y:S05]  /*def0*/  ENDCOLLECTIVE ;  /* 0x000000000000791b */ /* 0x003fea0003800000 */
.L_x_5904:
        /* <DEDUP_REMOVED lines=15> */
.L_x_5905:
[----:B------:R-:W-:Y:S02]  /*dff0*/  MOV R242, R68 ;  /* 0x0000004400f27202 */ /* 0x000fe40000000f00 */
[----:B------:R-:W-:-:S07]  /*e000*/  MOV R227, R233 ;  /* 0x000000e900e37202 */ /* 0x000fce0000000f00 */
[----:B------:R-:W-:Y:S05]  /*e010*/  WARPSYNC.COLLECTIVE R246, `(.L_x_5906) ;  /* 0x00000000f6087348 */ /* 0x000fea0003c00000 */
[----:B------:R0:W1:Y:S02]  /*e020*/  SHFL.UP P6, R233, R242, R225, R223 ;  /* 0x040000e1f2e97389 */ /* 0x00006400000c00df */
[----:B01----:R-:W-:Y:S05]  /*e030*/  ENDCOLLECTIVE ;  /* 0x000000000000791b */ /* 0x003fea0003800000 */
.L_x_5906:
[----:B------:R-:W-:Y:S02]  /*e040*/  MOV R242, R70 ;  /* 0x0000004600f27202 */ /* 0x000fe40000000f00 */
[----:B------:R-:W-:-:S07]  /*e050*/  MOV R229, R233 ;  /* 0x000000e900e57202 */ /* 0x000fce0000000f00 */
[----:B------:R-:W-:Y:S05]  /*e060*/  WARPSYNC.COLLECTIVE R246, `(.L_x_5907) ;  /* 0x00000000f6087348 */ /* 0x000fea0003c00000 */
[----:B------:R0:W1:Y:S02]  /*e070*/  SHFL.UP P6, R233, R242, R225, R223 ;  /* 0x040000e1f2e97389 */ /* 0x00006400000c00df */
[----:B01----:R-:W-:Y:S05]  /*e080*/  ENDCOLLECTIVE ;  /* 0x000000000000791b */ /* 0x003fea0003800000 */
.L_x_5907:
[----:B------:R-:W-:Y:S02]  /*e090*/  MOV R242, R71 ;  /* 0x0000004700f27202 */ /* 0x000fe40000000f00 */
[----:B------:R-:W-:-:S07]  /*e0a0*/  MOV R231, R233 ;  /* 0x000000e900e77202 */ /* 0x000fce0000000f00 */
[----:B------:R-:W-:Y:S05]  /*e0b0*/  WARPSYNC.COLLECTIVE R246, `(.L_x_5908) ;  /* 0x00000000f6087348 */ /* 0x000fea0003c00000 */
[----:B------:R0:W1:Y:S02]  /*e0c0*/  SHFL.UP P6, R233, R242, R225, R223 ;  /* 0x040000e1f2e97389 */ /* 0x00006400000c00df */
[----:B01----:R-:W-:Y:S05]  /*e0d0*/  ENDCOLLECTIVE ;  /* 0x000000000000791b */ /* 0x003fea0003800000 */
.L_x_5908:
        /* <DEDUP_REMOVED lines=15> */
.L_x_5909:
[----:B------:R-:W-:Y:S02]  /*e1d0*/  MOV R242, R68 ;  /* 0x0000004400f27202 */ /* 0x000fe40000000f00 */
[----:B------:R-:W-:-:S07]  /*e1e0*/  MOV R227, R233 ;  /* 0x000000e900e37202 */ /* 0x000fce0000000f00 */
[----:B------:R-:W-:Y:S05]  /*e1f0*/  WARPSYNC.COLLECTIVE R246, `(.L_x_5910) ;  /* 0x00000000f6087348 */ /* 0x000fea0003c00000 */
[----:B------:R0:W1:Y:S02]  /*e200*/  SHFL.UP P6, R233, R242, R225, R223 ;  /* 0x040000e1f2e97389 */ /* 0x00006400000c00df */
[----:B01----:R-:W-:Y:S05]  /*e210*/  ENDCOLLECTIVE ;  /* 0x000000000000791b */ /* 0x003fea0003800000 */
.L_x_5910:
[----:B------:R-:W-:Y:S02]  /*e220*/  MOV R242, R70 ;  /* 0x0000004600f27202 */ /* 0x000fe40000000f00 */
[----:B------:R-:W-:-:S07]  /*e230*/  MOV R229, R233 ;  /* 0x000000e900e57202 */ /* 0x000fce0000000f00 */
[----:B------:R-:W-:Y:S05]  /*e240*/  WARPSYNC.COLLECTIVE R246, `(.L_x_5911) ;  /* 0x00000000f6087348 */ /* 0x000fea0003c00000 */
[----:B------:R0:W1:Y:S02]  /*e250*/  SHFL.UP P6, R233, R242, R225, R223 ;  /* 0x040000e1f2e97389 */ /* 0x00006400000c00df */
[----:B01----:R-:W-:Y:S05]  /*e260*/  ENDCOLLECTIVE ;  /* 0x000000000000791b */ /* 0x003fea0003800000 */
.L_x_5911:
[----:B------:R-:W-:Y:S02]  /*e270*/  MOV R242, R71 ;  /* 0x0000004700f27202 */ /* 0x000fe40000000f00 */
[----:B------:R-:W-:-:S07]  /*e280*/  MOV R231, R233 ;  /* 0x000000e900e77202 */ /* 0x000fce0000000f00 */
[----:B------:R-:W-:Y:S05]  /*e290*/  WARPSYNC.COLLECTIVE R246, `(.L_x_5912) ;  /* 0x00000000f6087348 */ /* 0x000fea0003c00000 */
[----:B------:R0:W1:Y:S02]  /*e2a0*/  SHFL.UP P6, R233, R242, R225, R223 ;  /* 0x040000e1f2e97389 */ /* 0x00006400000c00df */
[----:B01----:R-:W-:Y:S05]  /*e2b0*/  ENDCOLLECTIVE ;  /* 0x000000000000791b */ /* 0x003fea0003800000 */
.L_x_5912:
        /* <DEDUP_REMOVED lines=15> */
.L_x_5913:
[----:B------:R-:W-:Y:S02]  /*e3b0*/  MOV R242, R68 ;  /* 0x0000004400f27202 */ /* 0x000fe40000000f00 */
[----:B------:R-:W-:-:S07]  /*e3c0*/  MOV R227, R233 ;  /* 0x000000e900e37202 */ /* 0x000fce0000000f00 */
[----:B------:R-:W-:Y:S05]  /*e3d0*/  WARPSYNC.COLLECTIVE R246, `(.L_x_5914) ;  /* 0x00000000f6087348 */ /* 0x000fea0003c00000 */
[----:B------:R0:W1:Y:S02]  /*e3e0*/  SHFL.UP P6, R233, R242, R225, R223 ;  /* 0x040000e1f2e97389 */ /* 0x00006400000c00df */
[----:B01----:R-:W-:Y:S05]  /*e3f0*/  ENDCOLLECTIVE ;  /* 0x000000000000791b */ /* 0x003fea0003800000 */
.L_x_5914:
[----:B------:R-:W-:Y:S02]  /*e400*/  MOV R242, R70 ;  /* 0x0000004600f27202 */ /* 0x000fe40000000f00 */
[----:B------:R-:W-:-:S07]  /*e410*/  MOV R229, R233 ;  /* 0x000000e900e57202 */ /* 0x000fce0000000f00 */
[----:B------:R-:W-:Y:S05]  /*e420*/  WARPSYNC.COLLECTIVE R246, `(.L_x_5915) ;  /* 0x00000000f6087348 */ /* 0x000fea0003c00000 */
[----:B------:R0:W1:Y:S02]  /*e430*/  SHFL.UP P6, R233, R242, R225, R223 ;  /* 0x040000e1f2e97389 */ /* 0x00006400000c00df */
[----:B01----:R-:W-:Y:S05]  /*e440*/  ENDCOLLECTIVE ;  /* 0x000000000000791b */ /* 0x003fea0003800000 */
.L_x_5915:
[----:B------:R-:W-:Y:S02]  /*e450*/  MOV R242, R71 ;  /* 0x0000004700f27202 */ /* 0x000fe40000000f00 */
[----:B------:R-:W-:-:S07]  /*e460*/  MOV R231, R233 ;  /* 0x000000e900e77202 */ /* 0x000fce0000000f00 */
[----:B------:R-:W-:Y:S05]  /*e470*/  WARPSYNC.COLLECTIVE R246, `(.L_x_5916) ;  /* 0x00000000f6087348 */ /* 0x000fea0003c00000 */
[----:B------:R0:W1:Y:S02]  /*e480*/  SHFL.UP P6, R233, R242, R225, R223 ;  /* 0x040000e1f2e97389 */ /* 0x00006400000c00df */
[----:B01----:R-:W-:Y:S05]  /*e490*/  ENDCOLLECTIVE ;  /* 0x000000000000791b */ /* 0x003fea0003800000 */
.L_x_5916:
[----:B------:R-:W-:Y:S05]  /*e4a0*/  BRA `(.L_x_5917) ;  /* 0xffffff7c00747947 */ /* 0x000fea000383ffff */
.L_x_5800:
        /* <DEDUP_REMOVED lines=8> */
.L_x_5919:
[----:B------:R-:W-:Y:S05]  /*e530*/  BSYNC B0 ;  /* 0x0000000000007941 */ /* 0x000fea0003800000 */
.L_x_5918:
[----:B------:R-:W-:Y:S05]  /*e540*/  BRA `(.L_x_5920) ;  /* 0xffffff7c00807947 */ /* 0x000fea000383ffff */
.L_x_5801:
        /* <DEDUP_REMOVED lines=8> */
.L_x_5922:
[----:B------:R-:W-:Y:S05]  /*e5d0*/  BSYNC B0 ;  /* 0x0000000000007941 */ /* 0x000fea0003800000 */
.L_x_5921:
[----:B------:R-:W-:Y:S05]  /*e5e0*/  BRA `(.L_x_5923) ;  /* 0xffffff7c00607947 */ /* 0x000fea000383ffff */
.L_x_5802:
        /* <DEDUP_REMOVED lines=8> */
.L_x_5925:
[----:B------:R-:W-:Y:S05]  /*e670*/  BSYNC B0 ;  /* 0x0000000000007941 */ /* 0x000fea0003800000 */
.L_x_5924:
[----:B------:R-:W-:Y:S05]  /*e680*/  BRA `(.L_x_5926) ;  /* 0xffffff7c00407947 */ /* 0x000fea000383ffff */
.L_x_5803:
        /* <DEDUP_REMOVED lines=8> */
.L_x_5928:
[----:B------:R-:W-:Y:S05]  /*e710*/  BSYNC B0 ;  /* 0x0000000000007941 */ /* 0x000fea0003800000 */
.L_x_5927:
[----:B------:R-:W-:Y:S05]  /*e720*/  BRA `(.L_x_5929) ;  /* 0xffffff7c00207947 */ /* 0x000fea000383ffff */
.L_x_5804:
        /* <DEDUP_REMOVED lines=8> */
.L_x_5931:
[----:B------:R-:W-:Y:S05]  /*e7b0*/  BSYNC B0 ;  /* 0x0000000000007941 */ /* 0x000fea0003800000 */
.L_x_5930:
        /* <DEDUP_REMOVED lines=10> */
.L_x_5932:
[----:B------:R-:W-:Y:S02]  /*e860*/  MOV R242, R70 ;  /* 0x0000004600f27202 */ /* 0x000fe40000000f00 */
[----:B------:R-:W-:-:S07]  /*e870*/  MOV R227, R233 ;  /* 0x000000e900e37202 */ /* 0x000fce0000000f00 */
[----:B------:R-:W-:Y:S05]  /*e880*/  WARPSYNC.COLLECTIVE R246, `(.L_x_5933) ;  /* 0x00000000f6087348 */ /* 0x000fea0003c00000 */
[----:B------:R0:W1:Y:S02]  /*e890*/  SHFL.UP P6, R233, R242, R225, R223 ;  /* 0x040000e1f2e97389 */ /* 0x00006400000c00df */
[----:B01----:R-:W-:Y:S05]  /*e8a0*/  ENDCOLLECTIVE ;  /* 0x000000000000791b */ /* 0x003fea0003800000 */
.L_x_5933:
[----:B------:R-:W-:Y:S02]  /*e8b0*/  MOV R242, R71 ;  /* 0x0000004700f27202 */ /* 0x000fe40000000f00 */
[----:B------:R-:W-:-:S07]  /*e8c0*/  MOV R70, R233 ;  /* 0x000000e900467202 */ /* 0x000fce0000000f00 */
[----:B------:R-:W-:Y:S05]  /*e8d0*/  WARPSYNC.COLLECTIVE R246, `(.L_x_5934) ;  /* 0x00000000f6087348 */ /* 0x000fea0003c00000 */
[----:B------:R0:W1:Y:S02]  /*e8e0*/  SHFL.UP P6, R233, R242, R225, R223 ;  /* 0x040000e1f2e97389 */ /* 0x00006400000c00df */
[----:B01----:R-:W-:Y:S05]  /*e8f0*/  ENDCOLLECTIVE ;  /* 0x000000000000791b */ /* 0x003fea0003800000 */
.L_x_5934:
[----:B------:R-:W-:Y:S02]  /*e900*/  MOV R71, R233 ;  /* 0x000000e900477202 */ /* 0x000fe40000000f00 */
[----:B------:R-:W-:-:S07]  /*e910*/  MOV R233, R72 ;  /* 0x0000004800e97202 */ /* 0x000fce0000000f00 */
[----:B------:R-:W-:Y:S05]  /*e920*/  WARPSYNC.COLLECTIVE R246, `(.L_x_5935) ;  /* 0x00000000f6087348 */ /* 0x000fea0003c00000 */
[----:B------:R0:W1:Y:S02]  /*e930*/  SHFL.IDX P3, R235, R233, R244, R231 ;  /* 0x000000f4e9eb7389 */ /* 0x00006400000600e7 */
[----:B01----:R-:W-:Y:S05]  /*e940*/  ENDCOLLECTIVE ;  /* 0x000000000000791b */ /* 0x003fea0003800000 */
.L_x_5935:
[----:B------:R-:W-:Y:S02]  /*e950*/  MOV R233, R73 ;  /* 0x0000004900e97202 */ /* 0x000fe40000000f00 */
[----:B------:R-:W-:-:S07]  /*e960*/  MOV R72, R235 ;  /* 0x000000eb00487202 */ /* 0x000fce0000000f00 */
[----:B------:R-:W-:Y:S05]  /*e970*/  WARPSYNC.COLLECTIVE R246, `(.L_x_5936) ;  /* 0x00000000f6087348 */ /* 0x000fea0003c00000 */
[----:B------:R0:W1:Y:S02]  /*e980*/  SHFL.IDX P3, R235, R233, R244, R231 ;  /* 0x000000f4e9eb7389 */ /* 0x00006400000600e7 */
[----:B01----:R-:W-:Y:S05]  /*e990*/  ENDCOLLECTIVE ;  /* 0x000000000000791b */ /* 0x003fea0003800000 */
.L_x_5936:
[----:B------:R-:W-:Y:S02]  /*e9a0*/  MOV R233, R74 ;  /* 0x0000004a00e97202 */ /* 0x000fe40000000f00 */
[----:B------:R-:W-:-:S07]  /*e9b0*/  MOV R242, R235 ;  /* 0x000000eb00f27202 */ /* 0x000fce0000000f00 */
[----:B------:R-:W-:Y:S05]  /*e9c0*/  WARPSYNC.COLLECTIVE R246, `(.L_x_5937) ;  /* 0x00000000f6087348 */ /* 0x000fea0003c00000 */
[----:B------:R0:W1:Y:S02]  /*e9d0*/  SHFL.IDX P3, R235, R233, R244, R231 ;  /* 0x000000f4e9eb7389 */ /* 0x00006400000600e7 */
[----:B01----:R-:W-:Y:S05]  /*e9e0*/  ENDCOLLECTIVE ;  /* 0x000000000000791b */ /* 0x003fea0003800000 */
.L_x_5937:
[----:B------:R-:W-:Y:S02]  /*e9f0*/  MOV R233, R75 ;  /* 0x0000004b00e97202 */ /* 0x000fe40000000f00 */
[----:B------:R-:W-:-:S07]  /*ea00*/  MOV R74, R235 ;  /* 0x000000eb004a7202 */ /* 0x000fce0000000f00 */
[----:B------:R-:W-:Y:S05]  /*ea10*/  WARPSYNC.COLLECTIVE R246, `(.L_x_5938) ;  /* 0x00000000f6087348 */ /* 0x000fea0003c00000 */
[----:B------:R0:W1:Y:S02]  /*ea20*/  SHFL.IDX P3, R235, R233, R244, R231 ;  /* 0x000000f4e9eb7389 */ /* 0x00006400000600e7 */
[----:B01----:R-:W-:Y:S05]  /*ea30*/  ENDCOLLECTIVE ;  /* 0x000000000000791b */ /* 0x003fea0003800000 */
.L_x_5938:
[----:B------:R-:W-:Y:S01]  /*ea40*/  MOV R75, R235 ;  /* 0x000000eb004b7202 */ /* 0x000fe20000000f00 */
[----:B------:R-:W-:Y:S06]  /*ea50*/  BRA `(.L_x_5939) ;  /* 0xffffff78007c7947 */ /* 0x000fec000383ffff */
.L_x_5806:
[----:B------:R-:W-:Y:S01]  /*ea60*/  HFMA2 R74, -RZ, RZ, 0, 5.9604644775390625e-08 ;  /* 0x00000001ff4a7431 */ /* 0x000fe200000001ff */
[----:B------:R-:W-:Y:S02]  /*ea70*/  MOV R251, R249 ;  /* 0x000000f900fb7202 */ /* 0x000fe40000000f00 */
[----:B------:R-:W-:Y:S02]  /*ea80*/  MOV R235, 0x1f ;  /* 0x0000001f00eb7802 */ /* 0x000fe40000000f00 */
[----:B------:R-:W-:-:S07]  /*ea90*/  MOV R246, 0xffffffff ;  /* 0xffffffff00f67802 */ /* 0x000fce0000000f00 */
[----:B0-----:R-:W-:Y:S05]  /*eaa0*/  WARPSYNC.COLLECTIVE R246, `(.L_x_5940) ;  /* 0x00000000f6087348 */ /* 0x001fea0003c00000 */
[----:B------:R1:W2:Y:S02]  /*eab0*/  SHFL.DOWN P0, R243, R251, R74, R235 ;  /* 0x0800004afbf37389 */ /* 0x0002a400000000eb */
[----:B012---:R-:W-:Y:S05]  /*eac0*/  ENDCOLLECTIVE ;  /* 0x000000000000791b */ /* 0x007fea0003800000 */
.L_x_5940:
[----:B------:R-:W-:Y:S02]  /*ead0*/  MOV R251, R250 ;  /* 0x000000fa00fb7202 */ /* 0x000fe40000000f00 */
[----:B------:R-:W-:-:S07]  /*eae0*/  MOV R72, R243 ;  /* 0x000000f300487202 */ /* 0x000fce0000000f00 */
[----:B------:R-:W-:Y:S05]  /*eaf0*/  WARPSYNC.COLLECTIVE R246, `(.L_x_5941) ;  /* 0x00000000f6087348 */ /* 0x000fea0003c00000 */
[----:B------:R0:W1:Y:S02]  /*eb00*/  SHFL.DOWN P0, R243, R251, R74, R235 ;  /* 0x0800004afbf37389 */ /* 0x00006400000000eb */
[----:B01----:R-:W-:Y:S05]  /*eb10*/  ENDCOLLECTIVE ;  /* 0x000000000000791b */ /* 0x003fea0003800000 */
.L_x_5941:
[----:B------:R-:W-:Y:S02]  /*eb20*/  MOV R251, R248 ;  /* 0x000000f800fb7202 */ /* 0x000fe40000000f00 */
[----:B------:R-:W-:-:S07]  /*eb30*/  MOV R73, R243 ;  /* 0x000000f300497202 */ /* 0x000fce0000000f00 */
[----:B------:R-:W-:Y:S05]  /*eb40*/  WARPSYNC.COLLECTIVE R246, `(.L_x_5942) ;  /* 0x00000000f6087348 */ /* 0x000fea0003c00000 */
[----:B------:R0:W1:Y:S02]  /*eb50*/  SHFL.DOWN P0, R243, R251, R74, R235 ;  /* 0x0800004afbf37389 */ /* 0x00006400000000eb */
[----:B01----:R-:W-:Y:S05]  /*eb60*/  ENDCOLLECTIVE ;  /* 0x000000000000791b */ /* 0x003fea0003800000 */
.L_x_5942:
[----:B------:R-:W-:Y:S02]  /*eb70*/  MOV R251, R247 ;  /* 0x000000f700fb7202 */ /* 0x000fe40000000f00 */
[----:B------:R-:W-:-:S07]  /*eb80*/  MOV R75, R243 ;  /* 0x000000f3004b7202 */ /* 0x000fce0000000f00 */
[----:B------:R-:W-:Y:S05]  /*eb90*/  WARPSYNC.COLLECTIVE R246, `(.L_x_5943) ;  /* 0x00000000f6087348 */ /* 0x000fea0003c00000 */
[----:B------:R0:W1:Y:S02]  /*eba0*/  SHFL.DOWN P0, R243, R251, R74, R235 ;  /* 0x0800004afbf37389 */ /* 0x00006400000000eb */
[----:B01----:R-:W-:Y:S05]  /*ebb0*/  ENDCOLLECTIVE ;  /* 0x000000000000791b */ /* 0x003fea0003800000 */
.L_x_5943:
[----:B------:R-:W-:Y:S05]  /*ebc0*/  BRA `(.L_x_5944) ;  /* 0xffffff8c00b87947 */ /* 0x000fea000383ffff */
.L_x_5809:
        /* <DEDUP_REMOVED lines=8> */
.L_x_5946:
[----:B------:R-:W-:Y:S05]  /*ec50*/  BSYNC B0 ;  /* 0x0000000000007941 */ /* 0x000fea0003800000 */
.L_x_5945:
        /* <DEDUP_REMOVED lines=8> */
.L_x_5947:
[----:B------:R-:W-:Y:S02]  /*ece0*/  MOV R251, R248 ;  /* 0x000000f800fb7202 */ /* 0x000fe40000000f00 */
[----:B------:R-:W-:-:S07]  /*ecf0*/  MOV R73, R243 ;  /* 0x000000f300497202 */ /* 0x000fce0000000f00 */
[----:B------:R-:W-:Y:S05]  /*ed00*/  WARPSYNC.COLLECTIVE R246, `(.L_x_5948) ;  /* 0x00000000f6087348 */ /* 0x000fea0003c00000 */
[----:B------:R0:W1:Y:S02]  /*ed10*/  SHFL.DOWN P0, R243, R251, R74, R235 ;  /* 0x0800004afbf37389 */ /* 0x00006400000000eb */
[----:B01----:R-:W-:Y:S05]  /*ed20*/  ENDCOLLECTIVE ;  /* 0x000000000000791b */ /* 0x003fea0003800000 */
.L_x_5948:
[----:B------:R-:W-:Y:S02]  /*ed30*/  MOV R251, R247 ;  /* 0x000000f700fb7202 */ /* 0x000fe40000000f00 */
[----:B------:R-:W-:-:S07]  /*ed40*/  MOV R75, R243 ;  /* 0x000000f3004b7202 */ /* 0x000fce0000000f00 */
[----:B------:R-:W-:Y:S05]  /*ed50*/  WARPSYNC.COLLECTIVE R246, `(.L_x_5949) ;  /* 0x00000000f6087348 */ /* 0x000fea0003c00000 */
[----:B------:R0:W1:Y:S02]  /*ed60*/  SHFL.DOWN P0, R243, R251, R74, R235 ;  /* 0x0800004afbf37389 */ /* 0x00006400000000eb */
[----:B01----:R-:W-:Y:S05]  /*ed70*/  ENDCOLLECTIVE ;  /* 0x000000000000791b */ /* 0x003fea0003800000 */
.L_x_5949:
[----:B------:R-:W-:Y:S05]  /*ed80*/  BRA `(.L_x_5950) ;  /* 0xffffff8c00987947 */ /* 0x000fea000383ffff */
.L_x_5812:
        /* <DEDUP_REMOVED lines=8> */
.L_x_5952:
[----:B------:R-:W-:Y:S05]  /*ee10*/  BSYNC B0 ;  /* 0x0000000000007941 */ /* 0x000fea0003800000 */
.L_x_5951:
        /* <DEDUP_REMOVED lines=8> */
.L_x_5953:
[----:B------:R-:W-:Y:S02]  /*eea0*/  MOV R251, R248 ;  /* 0x000000f800fb7202 */ /* 0x000fe40000000f00 */
[----:B------:R-:W-:-:S07]  /*eeb0*/  MOV R73, R243 ;  /* 0x000000f300497202 */ /* 0x000fce0000000f00 */
[----:B------:R-:W-:Y:S05]  /*eec0*/  WARPSYNC.COLLECTIVE R246, `(.L_x_5954) ;  /* 0x00000000f6087348 */ /* 0x000fea0003c00000 */
[----:B------:R0:W1:Y:S02]  /*eed0*/  SHFL.DOWN P0, R243, R251, R74, R235 ;  /* 0x0800004afbf37389 */ /* 0x00006400000000eb */
[----:B01----:R-:W-:Y:S05]  /*eee0*/  ENDCOLLECTIVE ;  /* 0x000000000000791b */ /* 0x003fea0003800000 */
.L_x_5954:
[----:B------:R-:W-:Y:S02]  /*eef0*/  MOV R251, R247 ;  /* 0x000000f700fb7202 */ /* 0x000fe40000000f00 */
[----:B------:R-:W-:-:S07]  /*ef00*/  MOV R75, R243 ;  /* 0x000000f3004b7202 */ /* 0x000fce0000000f00 */
[----:B------:R-:W-:Y:S05]  /*ef10*/  WARPSYNC.COLLECTIVE R246, `(.L_x_5955) ;  /* 0x00000000f6087348 */ /* 0x000fea0003c00000 */
[----:B------:R0:W1:Y:S02]  /*ef20*/  SHFL.DOWN P0, R243, R251, R74, R235 ;  /* 0x0800004afbf37389 */ /* 0x00006400000000eb */
[----:B01----:R-:W-:Y:S05]  /*ef30*/  ENDCOLLECTIVE ;  /* 0x000000000000791b */ /* 0x003fea0003800000 */
.L_x_5955:
[----:B------:R-:W-:Y:S05]  /*ef40*/  BRA `(.L_x_5956) ;  /* 0xffffff8c00787947 */ /* 0x000fea000383ffff */
.L_x_5815:
        /* <DEDUP_REMOVED lines=8> */
.L_x_5958:
[----:B------:R-:W-:Y:S05]  /*efd0*/  BSYNC B0 ;  /* 0x0000000000007941 */ /* 0x000fea0003800000 */
.L_x_5957:
        /* <DEDUP_REMOVED lines=8> */
.L_x_5959:
[----:B------:R-:W-:Y:S02]  /*f060*/  MOV R251, R248 ;  /* 0x000000f800fb7202 */ /* 0x000fe40000000f00 */
[----:B------:R-:W-:-:S07]  /*f070*/  MOV R73, R243 ;  /* 0x000000f300497202 */ /* 0x000fce0000000f00 */
[----:B------:R-:W-:Y:S05]  /*f080*/  WARPSYNC.COLLECTIVE R246, `(.L_x_5960) ;  /* 0x00000000f6087348 */ /* 0x000fea0003c00000 */
[----:B------:R0:W1:Y:S02]  /*f090*/  SHFL.DOWN P0, R243, R251, R74, R235 ;  /* 0x0800004afbf37389 */ /* 0x00006400000000eb */
[----:B01----:R-:W-:Y:S05]  /*f0a0*/  ENDCOLLECTIVE ;  /* 0x000000000000791b */ /* 0x003fea0003800000 */
.L_x_5960:
[----:B------:R-:W-:Y:S02]  /*f0b0*/  MOV R251, R247 ;  /* 0x000000f700fb7202 */ /* 0x000fe40000000f00 */
[----:B------:R-:W-:-:S07]  /*f0c0*/  MOV R75, R243 ;  /* 0x000000f3004b7202 */ /* 0x000fce0000000f00 */
[----:B------:R-:W-:Y:S05]  /*f0d0*/  WARPSYNC.COLLECTIVE R246, `(.L_x_5961) ;  /* 0x00000000f6087348 */ /* 0x000fea0003c00000 */
[----:B------:R0:W1:Y:S02]  /*f0e0*/  SHFL.DOWN P0, R243, R251, R74, R235 ;  /* 0x0800004afbf37389 */ /* 0x00006400000000eb */
[----:B01----:R-:W-:Y:S05]  /*f0f0*/  ENDCOLLECTIVE ;  /* 0x000000000000791b */ /* 0x003fea0003800000 */
.L_x_5961:
[----:B------:R-:W-:Y:S05]  /*f100*/  BRA `(.L_x_5962) ;  /* 0xffffff8c00587947 */ /* 0x000fea000383ffff */
.L_x_5818:
        /* <DEDUP_REMOVED lines=8> */
.L_x_5964:
[----:B------:R-:W-:Y:S05]  /*f190*/  BSYNC B0 ;  /* 0x0000000000007941 */ /* 0x000fea0003800000 */
.L_x_5963:
        /* <DEDUP_REMOVED lines=8> */
.L_x_5965:
[----:B------:R-:W-:Y:S02]  /*f220*/  MOV R251, R248 ;  /* 0x000000f800fb7202 */ /* 0x000fe40000000f00 */
[----:B------:R-:W-:-:S07]  /*f230*/  MOV R73, R243 ;  /* 0x000000f300497202 */ /* 0x000fce0000000f00 */
[----:B------:R-:W-:Y:S05]  /*f240*/  WARPSYNC.COLLECTIVE R246, `(.L_x_5966) ;  /* 0x00000000f6087348 */ /* 0x000fea0003c00000 */
[----:B------:R0:W1:Y:S02]  /*f250*/  SHFL.DOWN P0, R243, R251, R74, R235 ;  /* 0x0800004afbf37389 */ /* 0x00006400000000eb */
[----:B01----:R-:W-:Y:S05]  /*f260*/  ENDCOLLECTIVE ;  /* 0x000000000000791b */ /* 0x003fea0003800000 */
.L_x_5966:
[----:B------:R-:W-:Y:S02]  /*f270*/  MOV R251, R247 ;  /* 0x000000f700fb7202 */ /* 0x000fe40000000f00 */
[----:B------:R-:W-:-:S07]  /*f280*/  MOV R75, R243 ;  /* 0x000000f3004b7202 */ /* 0x000fce0000000f00 */
[----:B------:R-:W-:Y:S05]  /*f290*/  WARPSYNC.COLLECTIVE R246, `(.L_x_5967) ;  /* 0x00000000f6087348 */ /* 0x000fea0003c00000 */
[----:B------:R0:W1:Y:S02]  /*f2a0*/  SHFL.DOWN P0, R243, R251, R74, R235 ;  /* 0x0800004afbf37389 */ /* 0x00006400000000eb */
[----:B01----:R-:W-:Y:S05]  /*f2b0*/  ENDCOLLECTIVE ;  /* 0x000000000000791b */ /* 0x003fea0003800000 */
.L_x_5967:
[----:B------:R-:W-:Y:S05]  /*f2c0*/  BRA `(.L_x_5968) ;  /* 0xffffff8c00387947 */ /* 0x000fea000383ffff */
.L_x_5821:
        /* <DEDUP_REMOVED lines=8> */
.L_x_5970:
[----:B------:R-:W-:Y:S05]  /*f350*/  BSYNC B0 ;  /* 0x0000000000007941 */ /* 0x000fea0003800000 */
.L_x_5969:
        /* <DEDUP_REMOVED lines=9> */
.L_x_5971:
[----:B------:R-:W-:Y:S02]  /*f3f0*/  MOV R233, R248 ;  /* 0x000000f800e97202 */ /* 0x000fe40000000f00 */
[----:B------:R-:W-:-:S07]  /*f400*/  MOV R239, R235 ;  /* 0x000000eb00ef7202 */ /* 0x000fce0000000f00 */
[----:B------:R-:W-:Y:S05]  /*f410*/  WARPSYNC.COLLECTIVE R246, `(.L_x_5972) ;  /* 0x00000000f6087348 */ /* 0x000fea0003c00000 */
[----:B------:R0:W1:Y:S02]  /*f420*/  SHFL.IDX P3, R235, R233, R244, R231 ;  /* 0x000000f4e9eb7389 */ /* 0x00006400000600e7 */
[----:B01----:R-:W-:Y:S05]  /*f430*/  ENDCOLLECTIVE ;  /* 0x000000000000791b */ /* 0x003fea0003800000 */
.L_x_5972:
        /* <DEDUP_REMOVED lines=12> */
.L_x_5973:
        /* <DEDUP_REMOVED lines=10> */
.L_x_5974:
[----:B------:R-:W-:Y:S02]  /*f5a0*/  MOV R251, R250 ;  /* 0x000000fa00fb7202 */ /* 0x000fe40000000f00 */
[----:B------:R-:W-:-:S07]  /*f5b0*/  MOV R72, R243 ;  /* 0x000000f300487202 */ /* 0x000fce0000000f00 */
[----:B------:R-:W-:Y:S05]  /*f5c0*/  WARPSYNC.COLLECTIVE R246, `(.L_x_5975) ;  /* 0x00000000f6087348 */ /* 0x000fea0003c00000 */
[----:B------:R0:W1:Y:S02]  /*f5d0*/  SHFL.DOWN P0, R243, R251, R74, R235 ;  /* 0x0800004afbf37389 */ /* 0x00006400000000eb */
[----:B01----:R-:W-:Y:S05]  /*f5e0*/  ENDCOLLECTIVE ;  /* 0x000000000000791b */ /* 0x003fea0003800000 */
.L_x_5975:
[----:B------:R-:W-:Y:S02]  /*f5f0*/  MOV R251, R248 ;  /* 0x000000f800fb7202 */ /* 0x000fe40000000f00 */
[----:B------:R-:W-:-:S07]  /*f600*/  MOV R73, R243 ;  /* 0x000000f300497202 */ /* 0x000fce0000000f00 */
[----:B------:R-:W-:Y:S05]  /*f610*/  WARPSYNC.COLLECTIVE R246, `(.L_x_5976) ;  /* 0x00000000f6087348 */ /* 0x000fea0003c00000 */
[----:B------:R0:W1:Y:S02]  /*f620*/  SHFL.DOWN P0, R243, R251, R74, R235 ;  /* 0x0800004afbf37389 */ /* 0x00006400000000eb */
[----:B01----:R-:W-:Y:S05]  /*f630*/  ENDCOLLECTIVE ;  /* 0x000000000000791b */ /* 0x003fea0003800000 */
.L_x_5976:
[----:B------:R-:W-:Y:S02]  /*f640*/  MOV R251, R247 ;  /* 0x000000f700fb7202 */ /* 0x000fe40000000f00 */
[----:B------:R-:W-:-:S07]  /*f650*/  MOV R75, R243 ;  /* 0x000000f3004b7202 */ /* 0x000fce0000000f00 */
[----:B------:R-:W-:Y:S05]  /*f660*/  WARPSYNC.COLLECTIVE R246, `(.L_x_5977) ;  /* 0x00000000f6087348 */ /* 0x000fea0003c00000 */
[----:B------:R0:W1:Y:S02]  /*f670*/  SHFL.DOWN P0, R243, R251, R74, R235 ;  /* 0x0800004afbf37389 */ /* 0x00006400000000eb */
[----:B01----:R-:W-:Y:S05]  /*f680*/  ENDCOLLECTIVE ;  /* 0x000000000000791b */ /* 0x003fea0003800000 */
.L_x_5977:
[----:B------:R-:W-:Y:S05]  /*f690*/  WARPSYNC.COLLECTIVE R246, `(.L_x_5978) ;  /* 0x00000000f6087348 */ /* 0x000fea0003c00000 */
[----:B------:R0:W1:Y:S02]  /*f6a0*/  SHFL.IDX P3, R235, R233, R244, R231 ;  /* 0x000000f4e9eb7389 */ /* 0x00006400000600e7 */
[----:B01----:R-:W-:Y:S05]  /*f6b0*/  ENDCOLLECTIVE ;  /* 0x000000000000791b */ /* 0x003fea0003800000 */
.L_x_5978:
[----:B------:R-:W-:Y:S02]  /*f6c0*/  MOV R233, R57 ;  /* 0x0000003900e97202 */ /* 0x000fe40000000f00 */
[----:B------:R-:W-:-:S07]  /*f6d0*/  MOV R245, R235 ;  /* 0x000000eb00f57202 */ /* 0x000fce0000000f00 */
[----:B------:R-:W-:Y:S05]  /*f6e0*/  WARPSYNC.COLLECTIVE R246, `(.L_x_5979) ;  /* 0x00000000f6087348 */ /* 0x000fea0003c00000 */
[----:B------:R0:W1:Y:S02]  /*f6f0*/  SHFL.IDX P3, R235, R233, R244, R231 ;  /* 0x000000f4e9eb7389 */ /* 0x00006400000600e7 */
[----:B01----:R-:W-:Y:S05]  /*f700*/  ENDCOLLECTIVE ;  /* 0x000000000000791b */ /* 0x003fea0003800000 */
.L_x_5979:
[----:B------:R-:W-:Y:S02]  /*f710*/  MOV R56, R245 ;  /* 0x000000f500387202 */ /* 0x000fe40000000f00 */
[----:B------:R-:W-:Y:S02]  /*f720*/  MOV R233, R58 ;  /* 0x0000003a00e97202 */ /* 0x000fe40000000f00 */
[----:B------:R-:W-:-:S07]  /*f730*/  MOV R74, R235 ;  /* 0x000000eb004a7202 */ /* 0x000fce0000000f00 */
[----:B------:R-:W-:Y:S05]  /*f740*/  WARPSYNC.COLLECTIVE R246, `(.L_x_5980) ;  /* 0x00000000f6087348 */ /* 0x000fea0003c00000 */
[----:B------:R0:W1:Y:S02]  /*f750*/  SHFL.IDX P3, R235, R233, R244, R231 ;  /* 0x000000f4e9eb7389 */ /* 0x00006400000600e7 */
[----:B01----:R-:W-:Y:S05]  /*f760*/  ENDCOLLECTIVE ;  /* 0x000000000000791b */ /* 0x003fea0003800000 */
.L_x_5980:
[----:B------:R-:W-:Y:S02]  /*f770*/  MOV R57, R74 ;  /* 0x0000004a00397202 */ /* 0x000fe40000000f00 */
[----:B------:R-:W-:Y:S02]  /*f780*/  MOV R233, R59 ;  /* 0x0000003b00e97202 */ /* 0x000fe40000000f00 */
[----:B------:R-:W-:-:S07]  /*f790*/  MOV R251, R235 ;  /* 0x000000eb00fb7202 */ /* 0x000fce0000000f00 */
[----:B------:R-:W-:Y:S05]  /*f7a0*/  WARPSYNC.COLLECTIVE R246, `(.L_x_5981) ;  /* 0x00000000f6087348 */ /* 0x000fea0003c00000 */
[----:B------:R0:W1:Y:S02]  /*f7b0*/  SHFL.IDX P3, R235, R233, R244, R231 ;  /* 0x000000f4e9eb7389 */ /* 0x00006400000600e7 */
[----:B01----:R-:W-:Y:S05]  /*f7c0*/  ENDCOLLECTIVE ;  /* 0x000000000000791b */ /* 0x003fea0003800000 */
.L_x_5981:
[----:B------:R-:W-:Y:S05]  /*f7d0*/  BRA `(.L_x_5982) ;  /* 0xffffff8800947947 */ /* 0x000fea000383ffff */
.L_x_5983:
        /* <DEDUP_REMOVED lines=10> */
.L_x_18694:


//--------------------- .text._Z25selective_scan_bwd_kernelI32Selective_Scan_bwd_kernel_traitsILi128ELi16ELb1ELb1ELb1ELb1ELb1EN3c108BFloat16ENS1_7complexIfEEEEv12SSMParamsBwd --------------------------
	.section	.text._Z25selective_scan_bwd_kernelI32Selective_Scan_bwd_kernel_traitsILi128ELi16ELb1ELb1ELb1ELb1ELb1EN3c108BFloat16ENS1_7complexIfEEEEv12SSMParamsBwd,"ax",@progbits
	.align	128
        .global         _Z25selective_scan_bwd_kernelI32Selective_Scan_bwd_kernel_traitsILi128ELi16ELb1ELb1ELb1ELb1ELb1EN3c108BFloat16ENS1_7complexIfEEEEv12SSMParamsBwd
        .type           _Z25selective_scan_bwd_kernelI32Selective_Scan_bwd_kernel_traitsILi128ELi16ELb1ELb1ELb1ELb1ELb1EN3c108BFloat16ENS1_7complexIfEEEEv12SSMParamsBwd,@function
        .size           _Z25selective_scan_bwd_kernelI32Selective_Scan_bwd_kernel_traitsILi128ELi16ELb1ELb1ELb1ELb1ELb1EN3c108BFloat16ENS1_7complexIfEEEEv12SSMParamsBwd,(.L_x_18695 - _Z25selective_scan_bwd_kernelI32Selective_Scan_bwd_kernel_traitsILi128ELi16ELb1ELb1ELb1ELb1ELb1EN3c108BFloat16ENS1_7complexIfEEEEv12SSMParamsBwd)
        .other          _Z25selective_scan_bwd_kernelI32Selective_Scan_bwd_kernel_traitsILi128ELi16ELb1ELb1ELb1ELb1ELb1EN3c108BFloat16ENS1_7complexIfEEEEv12SSMParamsBwd,@"STO_CUDA_ENTRY STV_DEFAULT"
_Z25selective_scan_bwd_kernelI32Selective_Scan_bwd_kernel_traitsILi128ELi16ELb1ELb1ELb1ELb1ELb1EN3c108BFloat16ENS1_7complexIfEEEEv12SSMParamsBwd:
.text._Z25selective_scan_bwd_kernelI32Selective_Scan_bwd_kernel_traitsILi128ELi16ELb1ELb1ELb1ELb1ELb1EN3c108BFloat16ENS1_7complexIfEEEEv12SSMParamsBwd:
        /* <DEDUP_REMOVED lines=27> */
[----:B------:R-:W2:Y:S03]  /*01b0*/  LDCU.64 UR34, c[0x0][0x528] ;  /* 0x0000a500ff2277ac */ /* 0x000ea60008000a00 */
[----:B------:R2:W2:Y:S01]  /*01c0*/  @P4 LDG.E R4, desc[UR32][R4.64] ;  /* 0x0000002004044981 */ /* 0x0004a2000c1e1900 */
[----:B----4-:R-:W-:Y:S01]  /*01d0*/  IABS R9, R8 ;  /* 0x0000000800097213 */ /* 0x010fe20000000000 */
[----:B------:R-:W4:Y:S01]  /*01e0*/  S2UR UR4, SR_CTAID.X ;  /* 0x00000000000479c3 */ /* 0x000f220000002500 */
[----:B0-----:R-:W-:Y:S01]  /*01f0*/  ULEA UR16, UR31, 0xfffff800, 0xb ;  /* 0xfffff8001f107891 */ /* 0x001fe2000f8e58ff */
[----:B------:R-:W-:Y:S01]  /*0200*/  CS2R R120, SRZ ;  /* 0x0000000000787805 */ /* 0x000fe2000001ff00 */
[----:B------:R-:W0:Y:S01]  /*0210*/  I2F.RP R0, R9 ;  /* 0x0000000900007306 */ /* 0x000e220000209400 */
[----:B---3--:R-:W-:Y:S01]  /*0220*/  HFMA2 R2, -RZ, RZ, 0, 0 ;  /* 0x00000000ff027431 */ /* 0x008fe200000001ff */
[----:B------:R-:W-:-:S02]  /*0230*/  USHF.R.S32.HI UR17, URZ, 0x1f, UR16 ;  /* 0x0000001fff117899 */ /* 0x000fc40008011410 */
[----:B-1----:R-:W-:Y:S02]  /*0240*/  USHF.R.U64 UR11, UR18, 0x1, UR19 ;  /* 0x00000001120b7899 */ /* 0x002fe40008001213 */
[----:B-----5:R-:W-:Y:S01]  /*0250*/  USHF.R.U32.HI UR18, URZ, 0x1, UR27 ;  /* 0x00000001ff127899 */ /* 0x020fe2000801161b */
[----:B------:R-:W1:Y:S01]  /*0260*/  LDCU.64 UR38, c[0x0][0x480] ;  /* 0x00009000ff2677ac */ /* 0x000e620008000a00 */
[----:B------:R-:W-:Y:S01]  /*0270*/  USHF.R.U32.HI UR19, URZ, 0x1, UR19 ;  /* 0x00000001ff137899 */ /* 0x000fe20008011613 */
[----:B0-----:R-:W0:Y:S01]  /*0280*/  MUFU.RCP R0, R0 ;  /* 0x0000000000007308 */ /* 0x001e220000001000 */
[----:B----4-:R-:W-:Y:S02]  /*0290*/  UIMAD.WIDE.U32 UR8, UR4, UR12, URZ ;  /* 0x0000000c040872a5 */ /* 0x010fe4000f8e00ff */
[----:B------:R-:W-:Y:S02]  /*02a0*/  UIMAD.WIDE.U32 UR6, UR4, UR20, URZ ;  /* 0x00000014040672a5 */ /* 0x000fe4000f8e00ff */
[----:B------:R-:W-:-:S02]  /*02b0*/  UIMAD UR9, UR4, UR13, UR9 ;  /* 0x0000000d040972a4 */ /* 0x000fc4000f8e0209 */
[----:B------:R-:W-:Y:S02]  /*02c0*/  UIMAD UR7, UR4, UR21, UR7 ;  /* 0x00000015040772a4 */ /* 0x000fe4000f8e0207 */
[----:B------:R-:W-:Y:S01]  /*02d0*/  UIMAD.WIDE.U32 UR8, UR10, UR14, UR8 ;  /* 0x0000000e0a0872a5 */ /* 0x000fe2000f8e0008 */
[----:B------:R-:W3:Y:S01]  /*02e0*/  LDCU.64 UR20, c[0x0][0x498] ;  /* 0x00009300ff1477ac */ /* 0x000ee20008000a00 */
[----:B0-----:R-:W-:Y:S02]  /*02f0*/  IADD3 R6, PT, PT, R0, 0xffffffe, RZ ;  /* 0x0ffffffe00067810 */ /* 0x001fe40007ffe0ff */
[----:B------:R-:W-:Y:S02]  /*0300*/  UIMAD UR5, UR10, UR15, UR9 ;  /* 0x0000000f0a0572a4 */ /* 0x000fe4000f8e0209 */
[----:B------:R-:W0:Y:S01]  /*0310*/  F2I.FTZ.U32.TRUNC.NTZ R3, R6 ;  /* 0x0000000600037305 */ /* 0x000e22000021f000 */
[----:B------:R-:W4:Y:S01]  /*0320*/  LDCU.128 UR12, c[0x0][0x460] ;  /* 0x00008c00ff0c77ac */ /* 0x000f220008000c00 */
[----:B------:R-:W-:-:S02]  /*0330*/  UIMAD.WIDE.U32 UR6, UR10, UR22, UR6 ;  /* 0x000000160a0672a5 */ /* 0x000fc4000f8e0006 */
[----:B------:R-:W-:Y:S02]  /*0340*/  UIADD3 UR9, UP2, UPT, UR16, UR8, URZ ;  /* 0x0000000810097290 */ /* 0x000fe4000ff5e0ff */
[----:B--2---:R-:W-:Y:S02]  /*0350*/  UIMAD.WIDE.U32 UR28, UR4, UR24, URZ ;  /* 0x00000018041c72a5 */ /* 0x004fe4000f8e00ff */
[----:B------:R-:W-:Y:S02]  /*0360*/  UIMAD UR23, UR10, UR23, UR7 ;  /* 0x000000170a1772a4 */ /* 0x000fe4000f8e0207 */
[----:B------:R-:W-:Y:S01]  /*0370*/  UIADD3 UR6, UP0, UPT, UR16, UR6, URZ ;  /* 0x0000000610067290 */ /* 0x000fe2000ff1e0ff */
[----:B0-----:R-:W-:Y:S01]  /*0380*/  IADD3 R0, PT, PT, RZ, -R3, RZ ;  /* 0x80000003ff007210 */ /* 0x001fe20007ffe0ff */
[----:B------:R-:W-:Y:S02]  /*0390*/  UIADD3.X UR5, UPT, UPT, UR17, UR5, URZ, UP2, !UPT ;  /* 0x0000000511057290 */ /* 0x000fe400097fe4ff */
[----:B------:R-:W-:-:S02]  /*03a0*/  UIMAD UR29, UR4, UR25, UR29 ;  /* 0x00000019041d72a4 */ /* 0x000fc4000f8e021d */
[----:B------:R-:W-:Y:S01]  /*03b0*/  IMAD R5, R0, R9, RZ ;  /* 0x0000000900057224 */ /* 0x000fe200078e02ff */
[----:B------:R-:W-:Y:S01]  /*03c0*/  IABS R0, UR10 ;  /* 0x0000000a00007c13 */ /* 0x000fe20008000000 */
[----:B----4-:R-:W-:Y:S02]  /*03d0*/  ULEA UR8, UP3, UR9, UR14, 0x1 ;  /* 0x0000000e09087291 */ /* 0x010fe4000f8608ff */
[----:B------:R-:W-:Y:S01]  /*03e0*/  IMAD.HI.U32 R2, R3, R5, R2 ;  /* 0x0000000503027227 */ /* 0x000fe200078e0002 */
[----:B------:R-:W-:Y:S02]  /*03f0*/  ULEA UR22, UP1, UR6, UR12, 0x1 ;  /* 0x0000000c06167291 */ /* 0x000fe4000f8208ff */
[----:B------:R-:W-:Y:S01]  /*0400*/  UIADD3.X UR23, UPT, UPT, UR17, UR23, URZ, UP0, !UPT ;  /* 0x0000001711177290 */ /* 0x000fe200087fe4ff */
[----:B------:R-:W0:Y:S02]  /*0410*/  LDCU.64 UR24, c[0x0][0x4a0] ;  /* 0x00009400ff1877ac */ /* 0x000e240008000a00 */
[----:B------:R-:W-:Y:S01]  /*0420*/  IMAD.HI.U32 R2, R2, R0, RZ ;  /* 0x0000000002027227 */ /* 0x000fe200078e00ff */
[----:B------:R-:W-:-:S04]  /*0430*/  ULEA.HI.X UR9, UR9, UR15, UR5, 0x1, UP3 ;  /* 0x0000000f09097291 */ /* 0x000fc800098f0c05 */
[----:B------:R-:W-:Y:S01]  /*0440*/  IADD3 R3, PT, PT, -R2, RZ, RZ ;  /* 0x000000ff02037210 */ /* 0x000fe20007ffe1ff */
[----:B------:R-:W2:Y:S04]  /*0450*/  LDCU.64 UR14, c[0x0][0x3d0] ;  /* 0x00007a00ff0e77ac */ /* 0x000ea80008000a00 */
[C---:B------:R-:W-:Y:S01]  /*0460*/  IMAD R0, R9.reuse, R3, R0 ;  /* 0x0000000309007224 */ /* 0x040fe200078e0200 */
[----:B------:R-:W-:Y:S02]  /*0470*/  ULEA.HI.X UR23, UR6, UR13, UR23, 0x1, UP1 ;  /* 0x0000000d06177291 */ /* 0x000fe400088f0c17 */
[----:B---3--:R-:W-:Y:S02]  /*0480*/  UIMAD.WIDE.U32 UR6, UR4, UR20, URZ ;  /* 0x00000014040672a5 */ /* 0x008fe4000f8e00ff */
[----:B------:R-:W-:Y:S01]  /*0490*/  ISETP.GT.U32.AND P1, PT, R9, R0, PT ;  /* 0x000000000900720c */ /* 0x000fe20003f24070 */
[----:B------:R-:W-:-:S02]  /*04a0*/  USHF.R.U64 UR5, UR26, 0x1, UR27 ;  /* 0x000000011a057899 */ /* 0x000fc4000800121b */
[----:B------:R-:W-:Y:S01]  /*04b0*/  UIMAD UR7, UR4, UR21, UR7 ;  /* 0x00000015040772a4 */ /* 0x000fe2000f8e0207 */
[----:B------:R-:W3:Y:S01]  /*04c0*/  LDCU.64 UR20, c[0x0][0x4c0] ;  /* 0x00009800ff1477ac */ /* 0x000ee20008000a00 */
[----:B------:R-:W4:Y:S08]  /*04d0*/  LDCU.64 UR26, c[0x0][0x3c8] ;  /* 0x00007900ff1a77ac */ /* 0x000f300008000a00 */
[-C--:B------:R-:W-:Y:S01]  /*04e0*/  @!P1 IADD3 R0, PT, PT, R0, -R9.reuse, RZ ;  /* 0x8000000900009210 */ /* 0x080fe20007ffe0ff */
[----:B0-----:R-:W-:Y:S01]  /*04f0*/  UIMAD.WIDE.U32 UR6, UR10, UR24, UR6 ;  /* 0x000000180a0672a5 */ /* 0x001fe2000f8e0006 */
[----:B------:R-:W-:Y:S01]  /*0500*/  @!P1 IADD3 R2, PT, PT, R2, 0x1, RZ ;  /* 0x0000000102029810 */ /* 0x000fe20007ffe0ff */
[----:B--2---:R-:W-:Y:S01]  /*0510*/  UIMAD.WIDE.U32 UR12, UR4, UR14, URZ ;  /* 0x0000000e040c72a5 */ /* 0x004fe2000f8e00ff */
[----:B------:R-:W-:Y:S01]  /*0520*/  ISETP.GE.U32.AND P0, PT, R0, R9, PT ;  /* 0x000000090000720c */ /* 0x000fe20003f06070 */
[----:B------:R-:W-:-:S02]  /*0530*/  UIMAD UR25, UR10, UR25, UR7 ;  /* 0x000000190a1972a4 */ /* 0x000fc4000f8e0207 */
[C---:B------:R-:W-:Y:S01]  /*0540*/  LOP3.LUT R0, R8.reuse, UR10, RZ, 0x3c, !PT ;  /* 0x0000000a08007c12 */ /* 0x040fe2000f8e3cff */
[----:B------:R-:W-:Y:S01]  /*0550*/  UIADD3 UR6, UP1, UPT, UR16, UR6, URZ ;  /* 0x0000000610067290 */ /* 0x000fe2000ff3e0ff */
[----:B------:R-:W-:Y:S01]  /*0560*/  ISETP.NE.AND P1, PT, R8, RZ, PT ;  /* 0x000000ff0800720c */ /* 0x000fe20003f25270 */
[----:B------:R-:W-:Y:S01]  /*0570*/  UIMAD UR13, UR4, UR15, UR13 ;  /* 0x0000000f040d72a4 */ /* 0x000fe2000f8e020d */
[----:B------:R-:W-:Y:S01]  /*0580*/  ISETP.GE.AND P2, PT, R0, RZ, PT ;  /* 0x000000ff0000720c */ /* 0x000fe20003f46270 */
[----:B------:R-:W0:Y:S01]  /*0590*/  LDCU.64 UR14, c[0x0][0x3e8] ;  /* 0x00007d00ff0e77ac */ /* 0x000e220008000a00 */
[----:B------:R-:W-:-:S04]  /*05a0*/  UIADD3.X UR25, UPT, UPT, UR17, UR25, URZ, UP1, !UPT ;  /* 0x0000001911197290 */ /* 0x000fc80008ffe4ff */
[----:B------:R-:W-:Y:S01]  /*05b0*/  @P0 IADD3 R2, PT, PT, R2, 0x1, RZ ;  /* 0x0000000102020810 */ /* 0x000fe20007ffe0ff */
[----:B------:R-:W-:Y:S02]  /*05c0*/  ULEA UR24, UP1, UR6, UR34, 0x1 ;  /* 0x0000002206187291 */ /* 0x000fe4000f8208ff */
[----:B-1----:R-:W-:Y:S02]  /*05d0*/  UISETP.NE.U32.AND UP0, UPT, UR38, URZ, UPT ;  /* 0x000000ff2600728c */ /* 0x002fe4000bf05070 */
[----:B------:R-:W-:Y:S01]  /*05e0*/  @!P1 LOP3.LUT R8, RZ, R8, RZ, 0x33, !PT ;  /* 0x00000008ff089212 */ /* 0x000fe200078e33ff */
[----:B------:R-:W-:Y:S01]  /*05f0*/  ULEA.HI.X UR25, UR6, UR35, UR25, 0x1, UP1 ;  /* 0x0000002306197291 */ /* 0x000fe200088f0c19 */
[----:B------:R-:W-:Y:S01]  /*0600*/  @!P2 IADD3 R2, PT, PT, -R2, RZ, RZ ;  /* 0x000000ff0202a210 */ /* 0x000fe20007ffe1ff */
[----:B------:R-:W1:Y:S03]  /*0610*/  LDCU.64 UR16, c[0x0][0x4e0] ;  /* 0x00009c00ff1077ac */ /* 0x000e660008000a00 */
[----:B------:R-:W-:Y:S01]  /*0620*/  R2UR UR30, R2 ;  /* 0x00000000021e72ca */ /* 0x000fe200000e0000 */
[----:B------:R-:W-:Y:S01]  /*0630*/  UISETP.NE.AND.EX UP0, UPT, UR39, URZ, UPT, UP0 ;  /* 0x000000ff2700728c */ /* 0x000fe2000bf05300 */
[----:B------:R-:W-:Y:S01]  /*0640*/  @!P1 R2UR UR30, R8 ;  /* 0x00000000081e92ca */ /* 0x000fe200000e0000 */
[----:B------:R-:W-:-:S02]  /*0650*/  UIMAD UR19, UR19, UR4, URZ ;  /* 0x00000004131372a4 */ /* 0x000fc4000f8e02ff */
[----:B------:R-:W-:-:S10]  /*0660*/  UIMAD UR18, UR18, UR4, URZ ;  /* 0x00000004121272a4 */ /* 0x000fd4000f8e02ff */
[----:B------:R-:W-:Y:S02]  /*0670*/  USHF.R.S32.HI UR37, URZ, 0x1f, UR30 ;  /* 0x0000001fff257899 */ /* 0x000fe4000801141e */
[----:B----4-:R-:W-:Y:S02]  /*0680*/  UIMAD.WIDE.U32 UR28, UR30, UR26, UR28 ;  /* 0x0000001a1e1c72a5 */ /* 0x010fe4000f8e001c */
[----:B---3--:R-:W-:Y:S02]  /*0690*/  UIMAD UR34, UR37, UR20, URZ ;  /* 0x00000014252272a4 */ /* 0x008fe4000f8e02ff */
[----:B------:R-:W-:Y:S02]  /*06a0*/  UIMAD.WIDE.U32 UR6, UR30, UR20, URZ ;  /* 0x000000141e0672a5 */ /* 0x000fe4000f8e00ff */
[----:B------:R-:W-:Y:S02]  /*06b0*/  UIMAD UR42, UR30, UR21, UR34 ;  /* 0x000000151e2a72a4 */ /* 0x000fe4000f8e0222 */
[----:B------:R-:W-:Y:S01]  /*06c0*/  UIMAD UR34, UR37, UR26, URZ ;  /* 0x0000001a252272a4 */ /* 0x000fe2000f8e02ff */
[----:B------:R-:W2:Y:S03]  /*06d0*/  LDCU.64 UR20, c[0x0][0x448] ;  /* 0x00008900ff1477ac */ /* 0x000ea60008000a00 */
[----:B------:R-:W-:Y:S01]  /*06e0*/  UIMAD UR40, UR30, UR27, UR34 ;  /* 0x0000001b1e2872a4 */ /* 0x000fe2000f8e0222 */
[----:B------:R-:W3:Y:S01]  /*06f0*/  LDCU.64 UR26, c[0x0][0x450] ;  /* 0x00008a00ff1a77ac */ /* 0x000ee20008000a00 */
[----:B0-----:R-:W-:-:S02]  /*0700*/  UIMAD UR36, UR37, UR14, URZ ;  /* 0x0000000e252472a4 */ /* 0x001fc4000f8e02ff */
[----:B------:R-:W-:Y:S02]  /*0710*/  UIMAD.WIDE.U32 UR34, UR30, UR14, UR12 ;  /* 0x0000000e1e2272a5 */ /* 0x000fe4000f8e000c */
[----:B------:R-:W-:Y:S02]  /*0720*/  UIMAD UR41, UR30, UR15, UR36 ;  /* 0x0000000f1e2972a4 */ /* 0x000fe4000f8e0224 */
[----:B------:R-:W-:Y:S02]  /*0730*/  ULEA UR36, UR31, 0xfffff000, 0xc ;  /* 0xfffff0001f247891 */ /* 0x000fe4000f8e60ff */
[----:B------:R-:W-:Y:S02]  /*0740*/  UIADD3 UR40, UPT, UPT, UR29, UR40, URZ ;  /* 0x000000281d287290 */ /* 0x000fe4000fffe0ff */
[----:B------:R-:W-:Y:S02]  /*0750*/  UIADD3 UR34, UP3, UPT, UR36, UR34, URZ ;  /* 0x0000002224227290 */ /* 0x000fe4000ff7e0ff */
[----:B------:R-:W-:-:S02]  /*0760*/  USHF.R.S32.HI UR38, URZ, 0x1f, UR36 ;  /* 0x0000001fff267899 */ /* 0x000fc40008011424 */
[----:B------:R-:W-:Y:S01]  /*0770*/  UIADD3 UR39, UP1, UPT, UR36, UR28, URZ ;  /* 0x0000001c24277290 */ /* 0x000fe2000ff3e0ff */
[----:B------:R-:W0:Y:S01]  /*0780*/  LDCU.64 UR14, c[0x0][0x538] ;  /* 0x0000a700ff0e77ac */ /* 0x000e220008000a00 */
[----:B---3--:R-:W-:Y:S02]  /*0790*/  ULEA UR29, UP4, UR34, UR26, 0x1 ;  /* 0x0000001a221d7291 */ /* 0x008fe4000f8808ff */
[----:B------:R-:W-:Y:S01]  /*07a0*/  UIADD3 UR41, UPT, UPT, UR35, UR41, URZ ;  /* 0x0000002923297290 */ /* 0x000fe2000fffe0ff */
[----:B------:R-:W3:Y:S01]  /*07b0*/  @UP0 LDCU UR26, c[0x0][0x384] ;  /* 0x00007080ff1a07ac */ /* 0x000ee20008000800 */
[----:B--2---:R-:W-:Y:S02]  /*07c0*/  ULEA UR28, UP2, UR39, UR20, 0x1 ;  /* 0x00000014271c7291 */ /* 0x004fe4000f8408ff */
[----:B------:R-:W-:Y:S02]  /*07d0*/  UIADD3.X UR35, UPT, UPT, UR38, UR40, URZ, UP1, !UPT ;  /* 0x0000002826237290 */ /* 0x000fe40008ffe4ff */
[----:B------:R-:W-:-:S02]  /*07e0*/  UIADD3.X UR38, UPT, UPT, UR38, UR41, URZ, UP3, !UPT ;  /* 0x0000002926267290 */ /* 0x000fc40009ffe4ff */
[----:B-1----:R-:W-:Y:S02]  /*07f0*/  UIMAD.WIDE.U32 UR12, UR30, UR16, URZ ;  /* 0x000000101e0c72a5 */ /* 0x002fe4000f8e00ff */
[----:B------:R-:W-:Y:S02]  /*0800*/  ULEA.HI.X UR35, UR39, UR21, UR35, 0x1, UP2 ;  /* 0x0000001527237291 */ /* 0x000fe400090f0c23 */
[----:B------:R-:W-:Y:S01]  /*0810*/  UIMAD UR16, UR37, UR16, URZ ;  /* 0x00000010251072a4 */ /* 0x000fe2000f8e02ff */
[----:B------:R-:W1:Y:S01]  /*0820*/  LDCU.64 UR20, c[0x0][0x540] ;  /* 0x0000a800ff1477ac */ /* 0x000e620008000a00 */
[----:B------:R-:W-:Y:S02]  /*0830*/  ULEA.HI.X UR34, UR34, UR27, UR38, 0x1, UP4 ;  /* 0x0000001b22227291 */ /* 0x000fe4000a0f0c26 */
[----:B------:R-:W-:Y:S01]  /*0840*/  UIADD3 UR7, UPT, UPT, UR7, UR42, URZ ;  /* 0x0000002a07077290 */ /* 0x000fe2000fffe0ff */
[----:B------:R-:W2:Y:S01]  /*0850*/  @UP0 LDCU UR27, c[0x0][0x38c] ;  /* 0x00007180ff1b07ac */ /* 0x000ea20008000800 */
[----:B------:R-:W-:-:S02]  /*0860*/  UIMAD UR30, UR30, UR17, UR16 ;  /* 0x000000111e1e72a4 */ /* 0x000fc4000f8e0210 */
[----:B------:R-:W-:Y:S01]  /*0870*/  UIMAD.WIDE.U32 UR16, UR4, UR11, UR6 ;  /* 0x0000000b041072a5 */ /* 0x000fe2000f8e0006 */
[----:B------:R-:W4:Y:S01]  /*0880*/  @UP0 LDCU.64 UR36, c[0x0][0x480] ;  /* 0x00009000ff2407ac */ /* 0x000f220008000a00 */
[----:B------:R-:W-:Y:S02]  /*0890*/  UIADD3 UR13, UPT, UPT, UR13, UR30, URZ ;  /* 0x0000001e0d0d7290 */ /* 0x000fe4000fffe0ff */
[----:B0-----:R-:W-:Y:S02]  /*08a0*/  ULEA UR11, UP1, UR16, UR14, 0x3 ;  /* 0x0000000e100b7291 */ /* 0x001fe4000f8218ff */
[----:B---3--:R-:W-:Y:S02]  /*08b0*/  @UP0 UIMAD UR14, UR4, UR26, UR10 ;  /* 0x0000001a040e02a4 */ /* 0x008fe4000f8e020a */
[----:B------:R-:W-:Y:S02]  /*08c0*/  UIMAD.WIDE.U32 UR4, UR4, UR5, UR12 ;  /* 0x00000005040472a5 */ /* 0x000fe4000f8e000c */
[----:B------:R-:W-:-:S02]  /*08d0*/  UIADD3 UR6, UPT, UPT, UR17, UR19, URZ ;  /* 0x0000001311067290 */ /* 0x000fc4000fffe0ff */
[----:B------:R-:W-:Y:S02]  /*08e0*/  @UP0 UIMAD UR14, UR14, UR31, URZ ;  /* 0x0000001f0e0e02a4 */ /* 0x000fe4000f8e02ff */
[----:B------:R-:W-:Y:S02]  /*08f0*/  UIADD3 UR5, UPT, UPT, UR5, UR18, URZ ;  /* 0x0000001205057290 */ /* 0x000fe4000fffe0ff */
[----:B------:R-:W-:Y:S02]  /*0900*/  ULEA.HI.X UR16, UR16, UR15, UR6, 0x3, UP1 ;  /* 0x0000000f10107291 */ /* 0x000fe400088f1c06 */
[----:B-1----:R-:W-:Y:S02]  /*0910*/  ULEA UR17, UP1, UR4, UR20, 0x3 ;  /* 0x0000001404117291 */ /* 0x002fe4000f8218ff */
[----:B--2---:R-:W-:Y:S02]  /*0920*/  @UP0 UIMAD UR14, UR14, UR27, URZ ;  /* 0x0000001b0e0e02a4 */ /* 0x004fe4000f8e02ff */
[----:B------:R-:W-:Y:S01]  /*0930*/  ULEA.HI.X UR20, UR4, UR21, UR5, 0x3, UP1 ;  /* 0x0000001504147291 */ /* 0x000fe200088f1c05 */
[----:B------:R-:W-:-:S02]  /*0940*/  UMOV UR6, URZ ;  /* 0x000000ff00067c82 */ /* 0x000fc40008000000 */
        /* <DEDUP_REMOVED lines=24> */
.L_x_6115:
        /* <DEDUP_REMOVED lines=88> */
.L_x_5986:
[----:B------:R-:W-:Y:S05]  /*1050*/  BSYNC.RECONVERGENT B0 ;  /* 0x0000000000007941 */ /* 0x000fea0003800200 */
.L_x_5985:
        /* <DEDUP_REMOVED lines=35> */
.L_x_5988:
[----:B------:R-:W-:Y:S05]  /*1290*/  BSYNC.RECONVERGENT B0 ;  /* 0x0000000000007941 */ /* 0x000fea0003800200 */
.L_x_5987:
        /* <DEDUP_REMOVED lines=36> */
.L_x_5990:
[----:B------:R-:W-:Y:S05]  /*14e0*/  BSYNC.RECONVERGENT B0 ;  /* 0x0000000000007941 */ /* 0x000fea0003800200 */
.L_x_5989:
        /* <DEDUP_REMOVED lines=35> */
.L_x_5992:
[----:B------:R-:W-:Y:S05]  /*1720*/  BSYNC.RECONVERGENT B0 ;  /* 0x0000000000007941 */ /* 0x000fea0003800200 */
.L_x_5991:
        /* <DEDUP_REMOVED lines=36> */
.L_x_5994:
[----:B------:R-:W-:Y:S05]  /*1970*/  BSYNC.RECONVERGENT B0 ;  /* 0x0000000000007941 */ /* 0x000fea0003800200 */
.L_x_5993:
        /* <DEDUP_REMOVED lines=36> */
.L_x_5996:
[----:B------:R-:W-:Y:S05]  /*1bc0*/  BSYNC.RECONVERGENT B0 ;  /* 0x0000000000007941 */ /* 0x000fea0003800200 */
.L_x_5995:
        /* <DEDUP_REMOVED lines=36> */
.L_x_5998:
[----:B------:R-:W-:Y:S05]  /*1e10*/  BSYNC.RECONVERGENT B0 ;  /* 0x0000000000007941 */ /* 0x000fea0003800200 */
.L_x_5997:
        /* <DEDUP_REMOVED lines=36> */
.L_x_6000:
[----:B------:R-:W-:Y:S05]  /*2060*/  BSYNC.RECONVERGENT B0 ;  /* 0x0000000000007941 */ /* 0x000fea0003800200 */
.L_x_5999:
        /* <DEDUP_REMOVED lines=36> */
.L_x_6002:
[----:B------:R-:W-:Y:S05]  /*22b0*/  BSYNC.RECONVERGENT B0 ;  /* 0x0000000000007941 */ /* 0x000fea0003800200 */
.L_x_6001:
        /* <DEDUP_REMOVED lines=35> */
.L_x_6004:
[----:B------:R-:W-:Y:S05]  /*24f0*/  BSYNC.RECONVERGENT B0 ;  /* 0x0000000000007941 */ /* 0x000fea0003800200 */
.L_x_6003:
        /* <DEDUP_REMOVED lines=34> */
.L_x_6006:
[----:B------:R-:W-:Y:S05]  /*2720*/  BSYNC.RECONVERGENT B0 ;  /* 0x0000000000007941 */ /* 0x000fea0003800200 */
.L_x_6005:
        /* <DEDUP_REMOVED lines=32> */
.L_x_6008:
[----:B------:R-:W-:Y:S05]  /*2930*/  BSYNC.RECONVERGENT B0 ;  /* 0x0000000000007941 */ /* 0x000fea0003800200 */
.L_x_6007:
        /* <DEDUP_REMOVED lines=32> */
.L_x_6010:
[----:B------:R-:W-:Y:S05]  /*2b40*/  BSYNC.RECONVERGENT B0 ;  /* 0x0000000000007941 */ /* 0x000fea0003800200 */
.L_x_6009:
        /* <DEDUP_REMOVED lines=32> */
.L_x_6012:
[----:B------:R-:W-:Y:S05]  /*2d50*/  BSYNC.RECONVERGENT B0 ;  /* 0x0000000000007941 */ /* 0x000fea0003800200 */
.L_x_6011:
        /* <DEDUP_REMOVED lines=32> */
.L_x_6014:
[----:B------:R-:W-:Y:S05]  /*2f60*/  BSYNC.RECONVERGENT B0 ;  /* 0x0000000000007941 */ /* 0x000fea0003800200 */
.L_x_6013:
        /* <DEDUP_REMOVED lines=32> */
.L_x_6016:
[----:B------:R-:W-:Y:S05]  /*3170*/  BSYNC.RECONVERGENT B0 ;  /* 0x0000000000007941 */ /* 0x000fea0003800200 */
.L_x_6015:
        /* <DEDUP_REMOVED lines=94> */
[----:B------:R-:W-:Y:S02]  /*3760*/  SHF.L.U32 R63, R63, 0x10, RZ ;  /* 0x000000103f3f7819 */ /* 0x000fe400000006ff */
[----:B------:R-:W-:Y:S02]  /*3770*/  SHF.L.U32 R100, R8, 0x10, RZ ;  /* 0x0000001008647819 */ /* 0x000fe400000006ff */
[----:B------:R2:W-:Y:S01]  /*3780*/  MUFU.EX2 R54, R43 ;  /* 0x0000002b00367308 */ /* 0x0005e20000000800 */
[----:B-1----:R-:W-:Y:S01]  /*3790*/  PRMT R42, R16, 0x7632, R42 ;  /* 0x00007632102a7816 */ /* 0x002fe2000000002a */
[----:B------:R-:W-:Y:S01]  /*37a0*/  FMUL.FTZ R16, R44, -1.4426950216293334961 ;  /* 0xbfb8aa3b2c107820 */ /* 0x000fe20000410000 */
[----:B----4-:R-:W-:Y:S01]  /*37b0*/  FADD.FTZ R50, R51, 1 ;  /* 0x3f80000033327421 */ /* 0x010fe20000010000 */
[----:B------:R-:W-:Y:S01]  /*37c0*/  SHF.L.U32 R99, R9, 0x10, RZ ;  /* 0x0000001009637819 */ /* 0x000fe200000006ff */
[----:B0-----:R-:W-:Y:S01]  /*37d0*/  UISETP.NE.U32.AND UP0, UPT, UR34, URZ, UPT ;  /* 0x000000ff2200728c */ /* 0x001fe2000bf05070 */
[----:B------:R-:W-:-:S02]  /*37e0*/  SHF.L.U32 R42, R42, 0x10, RZ ;  /* 0x000000102a2a7819 */ /* 0x000fc400000006ff */
[----:B------:R0:W-:Y:S01]  /*37f0*/  MUFU.EX2 R55, R41 ;  /* 0x0000002900377308 */ /* 0x0001e20000000800 */
[----:B--2---:R-:W-:Y:S01]  /*3800*/  PRMT R43, R46, 0x7632, R43 ;  /* 0x000076322e2b7816 */ /* 0x004fe2000000002b */
[----:B------:R-:W-:Y:S01]  /*3810*/  FADD.FTZ R51, R53, 1 ;  /* 0x3f80000035337421 */ /* 0x000fe20000010000 */
[----:B------:R-:W-:Y:S01]  /*3820*/  UISETP.NE.AND.EX UP0, UPT, UR35, URZ, UPT, UP0 ;  /* 0x000000ff2300728c */ /* 0x000fe2000bf05300 */
[----:B------:R-:W-:Y:S02]  /*3830*/  SHF.L.U32 R98, R10, 0x10, RZ ;  /* 0x000000100a627819 */ /* 0x000fe400000006ff */
[----:B------:R-:W-:Y:S02]  /*3840*/  SHF.L.U32 R43, R43, 0x10, RZ ;  /* 0x000000102b2b7819 */ /* 0x000fe400000006ff */
[----:B------:R1:W2:Y:S01]  /*3850*/  MUFU.EX2 R64, R45 ;  /* 0x0000002d00407308 */ /* 0x0002a20000000800 */
[----:B0-----:R-:W-:Y:S01]  /*3860*/  PRMT R41, R17, 0x7632, R41 ;  /* 0x0000763211297816 */ /* 0x001fe20000000029 */
[----:B------:R-:W-:Y:S01]  /*3870*/  FMUL.FTZ R17, R42, -1.4426950216293334961 ;  /* 0xbfb8aa3b2a117820 */ /* 0x000fe20000410000 */
[----:B------:R-:W-:Y:S01]  /*3880*/  FMUL.FTZ R46, R43, -1.4426950216293334961 ;  /* 0xbfb8aa3b2b2e7820 */ /* 0x000fe20000410000 */
[----:B------:R-:W-:-:S02]  /*3890*/  SHF.L.U32 R97, R11, 0x10, RZ ;  /* 0x000000100b617819 */ /* 0x000fc400000006ff */
[----:B------:R-:W-:Y:S02]  /*38a0*/  SHF.L.U32 R41, R41, 0x10, RZ ;  /* 0x0000001029297819 */ /* 0x000fe400000006ff */
[----:B------:R0:W3:Y:S01]  /*38b0*/  MUFU.EX2 R72, R16 ;  /* 0x0000001000487308 */ /* 0x0000e20000000800 */
[----:B-1----:R-:W-:Y:S02]  /*38c0*/  PRMT R45, R18, 0x7632, R45 ;  /* 0x00007632122d7816 */ /* 0x002fe4000000002d */
[----:B------:R-:W-:Y:S02]  /*38d0*/  FMUL.FTZ R18, R41, -1.4426950216293334961 ;  /* 0xbfb8aa3b29127820 */ /* 0x000fe40000410000 */
        /* <DEDUP_REMOVED lines=17> */
[----:B------:R-:W-:-:S04]  /*39f0*/  PRMT R57, R21, 0x7632, R57 ;  /* 0x0000763215397816 */ /* 0x000fc80000000039 */
[----:B------:R-:W-:Y:S01]  /*3a00*/  SHF.L.U32 R57, R57, 0x10, RZ ;  /* 0x0000001039397819 */ /* 0x000fe200000006ff */
[----:B------:R0:W-:Y:S08]  /*3a10*/  MUFU.RCP R49, R48 ;  /* 0x0000003000317308 */ /* 0x0001f00000001000 */
[----:B------:R1:W-:Y:S01]  /*3a20*/  MUFU.EX2 R81, R56 ;  /* 0x0000003800517308 */ /* 0x0003e20000000800 */
[----:B0-----:R-:W-:Y:S01]  /*3a30*/  FADD.FTZ R48, R54, 1 ;  /* 0x3f80000036307421 */ /* 0x001fe20000010000 */
[----:B--2---:R-:W-:Y:S01]  /*3a40*/  FADD.FTZ R54, R60, 1 ;  /* 0x3f8000003c367421 */ /* 0x004fe20000010000 */
[----:B------:R-:W-:-:S04]  /*3a50*/  PRMT R60, R12, 0x7632, R60 ;  /* 0x000076320c3c7816 */ /* 0x000fc8000000003c */
[----:B------:R-:W-:Y:S01]  /*3a60*/  SHF.L.U32 R60, R60, 0x10, RZ ;  /* 0x000000103c3c7819 */ /* 0x000fe200000006ff */
[----:B------:R-:W-:Y:S01]  /*3a70*/  MUFU.RCP R52, R52 ;  /* 0x0000003400347308 */ /* 0x000fe20000001000 */
[----:B-1----:R-:W-:-:S04]  /*3a80*/  PRMT R56, R20, 0x7632, R56 ;  /* 0x0000763214387816 */ /* 0x002fc80000000038 */
[----:B------:R-:W-:-:S03]  /*3a90*/  SHF.L.U32 R56, R56, 0x10, RZ ;  /* 0x0000001038387819 */ /* 0x000fc600000006ff */
[----:B------:R-:W0:Y:S08]  /*3aa0*/  MUFU.RCP R50, R50 ;  /* 0x0000003200327308 */ /* 0x000e300000001000 */
[----:B------:R-:W1:Y:S08]  /*3ab0*/  MUFU.RCP R75, R74 ;  /* 0x0000004a004b7308 */ /* 0x000e700000001000 */
[----:B------:R-:W-:Y:S01]  /*3ac0*/  MUFU.RCP R67, R66 ;  /* 0x0000004200437308 */ /* 0x000fe20000001000 */
[----:B0-----:R-:W-:-:S04]  /*3ad0*/  FADD.FTZ R72, -R50, 1 ;  /* 0x3f80000032487421 */ /* 0x001fc80000010100 */
[C---:B------:R-:W-:Y:S01]  /*3ae0*/  FFMA.FTZ R72, R35.reuse, R72, 1 ;  /* 0x3f80000023487423 */ /* 0x040fe20000010048 */
[----:B------:R-:W-:Y:S02]  /*3af0*/  FMUL.FTZ R35, R35, R50 ;  /* 0x0000003223237220 */ /* 0x000fe40000410000 */
[----:B------:R-:W-:Y:S01]  /*3b00*/  MUFU.RCP R70, R69 ;  /* 0x0000004500467308 */ /* 0x000fe20000001000 */
[----:B-1----:R-:W-:-:S04]  /*3b10*/  FADD.FTZ R77, -R75, 1 ;  /* 0x3f8000004b4d7421 */ /* 0x002fc80000010100 */
[C---:B------:R-:W-:Y:S01]  /*3b20*/  FFMA.FTZ R77, R44.reuse, R77, 1 ;  /* 0x3f8000002c4d7423 */ /* 0x040fe2000001004d */
[----:B------:R-:W-:Y:S02]  /*3b30*/  FMUL.FTZ R44, R44, R75 ;  /* 0x0000004b2c2c7220 */ /* 0x000fe40000410000 */
[----:B------:R-:W-:Y:S08]  /*3b40*/  MUFU.RCP R48, R48 ;  /* 0x0000003000307308 */ /* 0x000ff00000001000 */
[----:B------:R-:W-:Y:S08]  /*3b50*/  MUFU.RCP R53, R53 ;  /* 0x0000003500357308 */ /* 0x000ff00000001000 */
[----:B------:R-:W0:Y:S08]  /*3b60*/  MUFU.RCP R54, R54 ;  /* 0x0000003600367308 */ /* 0x000e300000001000 */
[----:B------:R-:W-:Y:S08]  /*3b70*/  MUFU.RCP R79, R76 ;  /* 0x0000004c004f7308 */ /* 0x000ff00000001000 */
[----:B------:R-:W-:Y:S08]  /*3b80*/  MUFU.RCP R51, R51 ;  /* 0x0000003300337308 */ /* 0x000ff00000001000 */
[----:B------:R1:W-:Y:S02]  /*3b90*/  MUFU.RCP R84, R78 ;  /* 0x0000004e00547308 */ /* 0x0003e40000001000 */
[----:B-1----:R-:W-:-:S06]  /*3ba0*/  FADD.FTZ R78, R80, 1 ;  /* 0x3f800000504e7421 */ /* 0x002fcc0000010000 */
[----:B------:R0:W-:Y:S02]  /*3bb0*/  MUFU.RCP R88, R78 ;  /* 0x0000004e00587308 */ /* 0x0001e40000001000 */
[----:B0-----:R-:W-:-:S04]  /*3bc0*/  FADD.FTZ R78, -R54, 1 ;  /* 0x3f800000364e7421 */ /* 0x001fc80000010100 */
[----:B------:R-:W-:Y:S01]  /*3bd0*/  FFMA.FTZ R91, R33, R78, 1 ;  /* 0x3f800000215b7423 */ /* 0x000fe2000001004e */
        /* <DEDUP_REMOVED lines=32> */
[----:B------:R-:W-:Y:S01]  /*3de0*/  FADD.FTZ R18, -R52, 1 ;  /* 0x3f80000034127421 */ /* 0x000fe20000010100 */
[----:B------:R-:W-:Y:S01]  /*3df0*/  FMUL.FTZ R19, R14, R15 ;  /* 0x0000000f0e137220 */ /* 0x000fe20000410000 */
[----:B------:R-:W-:Y:S01]  /*3e00*/  SHF.L.U32 R55, R55, 0x10, RZ ;  /* 0x0000001037377819 */ /* 0x000fe200000006ff */
[----:B------:R-:W0:Y:S01]  /*3e10*/  LDS.128 R12, [R117+0x10] ;  /* 0x00001000750c7984 */ /* 0x000e220000000c00 */
[----:B------:R-:W-:Y:S01]  /*3e20*/  SHF.L.U32 R74, R71, 0x10, RZ ;  /* 0x00000010474a7819 */ /* 0x000fe200000006ff */
[----:B------:R-:W-:Y:S01]  /*3e30*/  FFMA.FTZ R66, R37, R18, 1 ;  /* 0x3f80000025427423 */ /* 0x000fe20000010012 */
[----:B------:R-:W-:Y:S01]  /*3e40*/  PRMT R65, R17, 0x7632, R65 ;  /* 0x0000763211417816 */ /* 0x000fe20000000041 */
[----:B-1----:R-:W-:Y:S01]  /*3e50*/  FADD.FTZ R18, -R64, 1 ;  /* 0x3f80000040127421 */ /* 0x002fe20000010100 */
[----:B------:R-:W-:Y:S01]  /*3e60*/  FMUL.FTZ R69, R21, R30 ;  /* 0x0000001e15457220 */ /* 0x000fe20000410000 */
[----:B------:R-:W-:Y:S01]  /*3e70*/  FMUL.FTZ R73, R22, R31 ;  /* 0x0000001f16497220 */ /* 0x000fe20000410000 */
[----:B------:R-:W-:Y:S01]  /*3e80*/  FMUL.FTZ R17, R56, R55 ;  /* 0x0000003738117220 */ /* 0x000fe20000410000 */
[----:B------:R-:W-:Y:S01]  /*3e90*/  FMUL.FTZ R76, R59, R74 ;  /* 0x0000004a3b4c7220 */ /* 0x000fe20000410000 */
[----:B------:R-:W-:Y:S01]  /*3ea0*/  FFMA.FTZ R18, R39, R18, 1 ;  /* 0x3f80000027127423 */ /* 0x000fe20000010012 */
[----:B------:R-:W-:Y:S01]  /*3eb0*/  FMUL.FTZ R69, R52, R69 ;  /* 0x0000004534457220 */ /* 0x000fe20000410000 */
        /* <DEDUP_REMOVED lines=8> */
[----:B------:R-:W-:Y:S01]  /*3f40*/  FADD.FTZ R69, -R67, 1 ;  /* 0x3f80000043457421 */ /* 0x000fe20000010100 */
[----:B------:R-:W-:Y:S01]  /*3f50*/  FADD.FTZ R72, -R70, 1 ;  /* 0x3f80000046487421 */ /* 0x000fe20000010100 */
[----:B------:R-:W-:Y:S01]  /*3f60*/  FMUL.FTZ R18, R57, R65 ;  /* 0x0000004139127220 */ /* 0x000fe20000410000 */
[----:B------:R-:W-:Y:S01]  /*3f70*/  FMUL.FTZ R71, R58, R68 ;  /* 0x000000443a477220 */ /* 0x000fe20000410000 */
[----:B------:R-:W-:Y:S01]  /*3f80*/  FMUL.FTZ R76, R76, R77 ;  /* 0x0000004d4c4c7220 */ /* 0x000fe20000410000 */
[----:B------:R-:W-:Y:S01]  /*3f90*/  FADD.FTZ R77, R81, 1 ;  /* 0x3f800000514d7421 */ /* 0x000fe20000010000 */
[----:B------:R-:W-:Y:S01]  /*3fa0*/  FFMA.FTZ R69, R40, R69, 1 ;  /* 0x3f80000028457423 */ /* 0x000fe20000010045 */
[----:B------:R-:W-:Y:S01]  /*3fb0*/  FFMA.FTZ R72, R43, R72, 1 ;  /* 0x3f8000002b487423 */ /* 0x000fe20000010048 */
[----:B------:R-:W-:Y:S01]  /*3fc0*/  FMUL.FTZ R18, R67, R18 ;  /* 0x0000001243127220 */ /* 0x000fe20000410000 */
[----:B------:R-:W-:Y:S01]  /*3fd0*/  FMUL.FTZ R71, R70, R71 ;  /* 0x0000004746477220 */ /* 0x000fe20000410000 */
[----:B------:R1:W2:Y:S01]  /*3fe0*/  MUFU.RCP R93, R77 ;  /* 0x0000004d005d7308 */ /* 0x0002a20000001000 */
[----:B------:R-:W-:Y:S01]  /*3ff0*/  FMUL.FTZ R39, R39, R64 ;  /* 0x0000004027277220 */ /* 0x000fe20000410000 */
[----:B------:R-:W-:Y:S01]  /*4000*/  FMUL.FTZ R18, R18, R69 ;  /* 0x0000004512127220 */ /* 0x000fe20000410000 */
[----:B------:R-:W-:Y:S01]  /*4010*/  FMUL.FTZ R71, R71, R72 ;  /* 0x0000004847477220 */ /* 0x000fe20000410000 */
[----:B------:R-:W-:Y:S01]  /*4020*/  FMUL.FTZ R40, R40, R67 ;  /* 0x0000004328287220 */ /* 0x000fe20000410000 */
[----:B------:R-:W-:Y:S01]  /*4030*/  FMUL.FTZ R37, R37, R52 ;  /* 0x0000003425257220 */ /* 0x000fe20000410000 */
[----:B------:R-:W-:Y:S01]  /*4040*/  FMUL.FTZ R43, R43, R70 ;  /* 0x000000462b2b7220 */ /* 0x000fe20000410000 */
[----:B------:R-:W-:-:S02]  /*4050*/  FMUL.FTZ R64, R20, R36 ;  /* 0x0000002414407220 */ /* 0x000fc40000410000 */
[----:B------:R-:W-:Y:S01]  /*4060*/  FMUL.FTZ R67, R21, R37 ;  /* 0x0000002515437220 */ /* 0x000fe20000410000 */
[----:B------:R-:W-:Y:S01]  /*4070*/  FMUL.FTZ R58, R58, R43 ;  /* 0x0000002b3a3a7220 */ /* 0x000fe20000410000 */
[C---:B0-----:R-:W-:Y:S02]  /*4080*/  PRMT R69, R12.reuse, 0x7632, R69 ;  /* 0x000076320c457816 */ /* 0x041fe40000000045 */
[----:B------:R-:W-:Y:S01]  /*4090*/  SHF.L.U32 R72, R12, 0x10, RZ ;  /* 0x000000100c487819 */ /* 0x000fe200000006ff */
[----:B------:R-:W-:Y:S01]  /*40a0*/  FADD.FTZ R12, -R48, 1 ;  /* 0x3f800000300c7421 */ /* 0x000fe20000010100 */
[C---:B------:R-:W-:Y:S02]  /*40b0*/  PRMT R89, R15.reuse, 0x7632, R89 ;  /* 0x000076320f597816 */ /* 0x040fe40000000059 */
[----:B------:R-:W-:Y:S01]  /*40c0*/  SHF.L.U32 R92, R15, 0x10, RZ ;  /* 0x000000100f5c7819 */ /* 0x000fe200000006ff */
[----:B------:R-:W-:Y:S01]  /*40d0*/  FADD.FTZ R15, -R53, 1 ;  /* 0x3f800000350f7421 */ /* 0x000fe20000010100 */
[----:B------:R-:W-:-:S02]  /*40e0*/  SHF.L.U32 R81, R13, 0x10, RZ ;  /* 0x000000100d517819 */ /* 0x000fc400000006ff */
        /* <DEDUP_REMOVED lines=18> */
[----:B------:R-:W-:Y:S01]  /*4210*/  FADD.FTZ R12, -R84, 1 ;  /* 0x3f800000540c7421 */ /* 0x000fe20000010100 */
[----:B--2---:R-:W-:Y:S01]  /*4220*/  FADD.FTZ R15, -R93, 1 ;  /* 0x3f8000005d0f7421 */ /* 0x004fe20000010100 */
[----:B------:R-:W-:Y:S01]  /*4230*/  SHF.L.U32 R78, R69, 0x10, RZ ;  /* 0x00000010454e7819 */ /* 0x000fe200000006ff */
[----:B------:R-:W-:Y:S01]  /*4240*/  FMUL.FTZ R91, R90, R91 ;  /* 0x0000005b5a5b7220 */ /* 0x000fe20000410000 */
[----:B------:R-:W-:Y:S01]  /*4250*/  SHF.L.U32 R83, R80, 0x10, RZ ;  /* 0x0000001050537819 */ /* 0x000fe200000006ff */
[----:B------:R-:W-:Y:S01]  /*4260*/  FFMA.FTZ R14, R41, R12, 1 ;  /* 0x3f800000290e7423 */ /* 0x000fe2000001000c */
[----:B------:R-:W-:Y:S01]  /*4270*/  SHF.L.U32 R85, R85, 0x10, RZ ;  /* 0x0000001055557819 */ /* 0x000fe200000006ff */
[----:B------:R-:W-:Y:S01]  /*4280*/  FFMA.FTZ R96, R46, R15, 1 ;  /* 0x3f8000002e607423 */ /* 0x000fe2000001000f */
[----:B------:R-:W-:Y:S01]  /*4290*/  SHF.L.U32 R94, R89, 0x10, RZ ;  /* 0x00000010595e7819 */ /* 0x000fe200000006ff */
[----:B------:R-:W-:Y:S01]  /*42a0*/  FADD.FTZ R13, -R79, 1 ;  /* 0x3f8000004f0d7421 */ /* 0x000fe20000010100 */
[----:B------:R-:W-:Y:S01]  /*42b0*/  FADD.FTZ R90, -R88, 1 ;  /* 0x3f800000585a7421 */ /* 0x000fe20000010100 */
        /* <DEDUP_REMOVED lines=40> */
[----:B------:R-:W-:-:S02]  /*4540*/  PRMT R66, R8, 0x7632, R66 ;  /* 0x0000763208427816 */ /* 0x000fc40000000042 */
[----:B------:R-:W-:Y:S02]  /*4550*/  PRMT R73, R9, 0x7632, R73 ;  /* 0x0000763209497816 */ /* 0x000fe40000000049 */
[----:B------:R-:W-:Y:S01]  /*4560*/  MOV R8, UR13 ;  /* 0x0000000d00087c02 */ /* 0x000fe20008000f00 */
[----:B------:R-:W-:Y:S01]  /*4570*/  STS.128 [R117], R12 ;  /* 0x0000000c75007388 */ /* 0x000fe20000000c00 */
[----:B------:R-:W-:Y:S02]  /*4580*/  MOV R9, UR12 ;  /* 0x0000000c00097c02 */ /* 0x000fe40008000f00 */
[----:B------:R-:W-:Y:S01]  /*4590*/  SHF.L.U32 R88, R66, 0x10, RZ ;  /* 0x0000001042587819 */ /* 0x000fe200000006ff */
[----:B------:R0:W-:Y:S01]  /*45a0*/  STS.128 [R117+0x10], R16 ;  /* 0x0000101075007388 */ /* 0x0001e20000000c00 */
[----:B------:R-:W-:-:S03]  /*45b0*/  NOP ;  /* 0x0000000000007918 */ /* 0x000fc60000000000 */
[----:B------:R-:W1:Y:S01]  /*45c0*/  LDS.128 R12, [R118] ;  /* 0x00000000760c7984 */ /* 0x000e620000000c00 */
[----:B------:R-:W-:Y:S01]  /*45d0*/  IMAD.WIDE.U32 R8, R2, 0x10, R8 ;  /* 0x0000001002087825 */ /* 0x000fe200078e0008 */
[----:B------:R-:W-:-:S03]  /*45e0*/  PRMT R77, R10, 0x7632, R77 ;  /* 0x000076320a4d7816 */ /* 0x000fc6000000004d */
[----:B------:R-:W-:Y:S01]  /*45f0*/  FMUL.FTZ R66, R22, R35 ;  /* 0x0000002316427220 */ /* 0x000fe20000410000 */
[----:B------:R-:W-:Y:S02]  /*4600*/  PRMT R80, R11, 0x7632, R80 ;  /* 0x000076320b507816 */ /* 0x000fe40000000050 */
[----:B0-----:R-:W-:Y:S01]  /*4610*/  PRMT R17, R4, 0x7632, R17 ;  /* 0x0000763204117816 */ /* 0x001fe20000000011 */
[----:B------:R-:W-:Y:S01]  /*4620*/  FMUL.FTZ R16, R24, R38 ;  /* 0x0000002618107220 */ /* 0x000fe20000410000 */
[----:B------:R-:W-:Y:S02]  /*4630*/  PRMT R18, R5, 0x7632, R18 ;  /* 0x0000763205127816 */ /* 0x000fe40000000012 */
        /* <DEDUP_REMOVED lines=55> */
.L_x_6017:
        /* <DEDUP_REMOVED lines=81> */
.L_x_6114:
        /* <DEDUP_REMOVED lines=38> */
[----:B------:R-:W-:Y:S04]  /*5120*/  STS.128 [R155+0x400], R80 ;  /* 0x000400509b007388 */ /* 0x000fe80000000c00 */
[----:B------:R2:W-:Y:S01]  /*5130*/  STS.128 [R155+0x600], R84 ;  /* 0x000600549b007388 */ /* 0x0005e20000000c00 */
[----:B------:R-:W-:-:S03]  /*5140*/  NOP ;  /* 0x0000000000007918 */ /* 0x000fc60000000000 */
[----:B------:R-:W4:Y:S04]  /*5150*/  LDG.E.128 R56, desc[UR32][R94.64] ;  /* 0x000000205e387981 */ /* 0x000f28000c1e1d00 */
        /* <DEDUP_REMOVED lines=14> */
[----:B------:R-:W-:-:S03]  /*5240*/  R2UR UR46, R92 ;  /* 0x000000005c2e72ca */ /* 0x000fc600000e0000 */
[----:B------:R-:W-:-:S04]  /*5250*/  MOV R162, UR9 ;  /* 0x0000000900a27c02 */ /* 0x000fc80008000f00 */
[----:B------:R-:W-:Y:S01]  /*5260*/  SEL R163, R162, R163, !P0 ;  /* 0x000000a3a2a37207 */ /* 0x000fe20004000000 */
[----:B------:R-:W3:Y:S03]  /*5270*/  S2UR UR9, SR_CgaCtaId ;  /* 0x00000000000979c3 */ /* 0x000ee60000008800 */
        /* <DEDUP_REMOVED lines=10> */
[C---:B------:R-:W-:Y:S01]  /*5320*/  FMUL.FTZ R123, R164.reuse, R102 ;  /* 0x00000066a47b7220 */ /* 0x040fe20000410000 */
[C---:B--2---:R-:W-:Y:S01]  /*5330*/  FMUL.FTZ R85, R164.reuse, R104 ;  /* 0x00000068a4557220 */ /* 0x044fe20000410000 */
[----:B------:R-:W-:Y:S01]  /*5340*/  FMUL.FTZ R87, R164, R108 ;  /* 0x0000006ca4577220 */ /* 0x000fe20000410000 */
[----:B------:R-:W-:Y:S01]  /*5350*/  FMUL.RZ R77, R72, 0.15915493667125701904 ;  /* 0x3e22f983484d7820 */ /* 0x000fe2000040c000 */
[----:B------:R-:W-:Y:S01]  /*5360*/  FMUL.FTZ R72, R107, UR31 ;  /* 0x0000001f6b487c20 */ /* 0x000fe20008410000 */
[----:B------:R0:W-:Y:S01]  /*5370*/  MUFU.COS R150, R73 ;  /* 0x0000004900967308 */ /* 0x0001e20000000000 */
[C---:B------:R-:W-:Y:S01]  /*5380*/  FMUL.FTZ R83, R164.reuse, R110 ;  /* 0x0000006ea4537220 */ /* 0x040fe20000410000 */
[----:B------:R-:W-:Y:S01]  /*5390*/  FMUL.FTZ R95, R164, R105 ;  /* 0x00000069a45f7220 */ /* 0x000fe20000410000 */
[----:B------:R-:W-:Y:S01]  /*53a0*/  FMUL.RZ R79, R72, 0.15915493667125701904 ;  /* 0x3e22f983484f7820 */ /* 0x000fe2000040c000 */
[----:B------:R-:W-:Y:S01]  /*53b0*/  FMUL.FTZ R72, R113, UR31 ;  /* 0x0000001f71487c20 */ /* 0x000fe20008410000 */
[----:B------:R-:W-:Y:S01]  /*53c0*/  FMUL.FTZ R92, R164, R101 ;  /* 0x00000065a45c7220 */ /* 0x000fe20000410000 */
[----:B---3--:R-:W-:-:S02]  /*53d0*/  ULEA UR30, UR9, UR30, 0x18 ;  /* 0x0000001e091e7291 */ /* 0x008fc4000f8ec0ff */
[----:B------:R-:W-:Y:S01]  /*53e0*/  MUFU.SIN R78, R75 ;  /* 0x0000004b004e7308 */ /* 0x000fe20000000400 */
[----:B0-----:R-:W-:Y:S01]  /*53f0*/  FMUL.RZ R73, R72, 0.15915493667125701904 ;  /* 0x3e22f98348497820 */ /* 0x001fe2000040c000 */
[----:B------:R-:W-:Y:S02]  /*5400*/  FMUL.FTZ R72, R106, UR31 ;  /* 0x0000001f6a487c20 */ /* 0x000fe40008410000 */
[----:B------:R-:W-:-:S04]  /*5410*/  LEA R163, R163, UR30, 0x3 ;  /* 0x0000001ea3a37c11 */ /* 0x000fc8000f8e18ff */
        /* <DEDUP_REMOVED lines=33> */
[----:B------:R-:W-:Y:S08]  /*5630*/  MUFU.SIN R156, R81 ;  /* 0x00000051009c7308 */ /* 0x000ff00000000400 */
[----:B------:R0:W-:Y:S08]  /*5640*/  MUFU.COS R158, R81 ;  /* 0x00000051009e7308 */ /* 0x0001f00000000000 */
[----:B------:R1:W2:Y:S01]  /*5650*/  MUFU.EX2 R151, R72 ;  /* 0x0000004800977308 */ /* 0x0002a20000000800 */
[----:B0-----:R-:W-:-:S07]  /*5660*/  FMUL.FTZ R81, R164, R113 ;  /* 0x00000071a4517220 */ /* 0x001fce0000410000 */
[----:B------:R-:W0:Y:S01]  /*5670*/  MUFU.EX2 R81, R81 ;  /* 0x0000005100517308 */ /* 0x000e220000000800 */
[----:B-1----:R-:W-:-:S07]  /*5680*/  FMUL.FTZ R72, R164, R106 ;  /* 0x0000006aa4487220 */ /* 0x002fce0000410000 */
[----:B------:R1:W3:Y:S01]  /*5690*/  MUFU.EX2 R139, R72 ;  /* 0x00000048008b7308 */ /* 0x0002e20000000800 */
[C---:B--2---:R-:W-:Y:S01]  /*56a0*/  FMUL.FTZ R152, R151.reuse, R152 ;  /* 0x0000009897987220 */ /* 0x044fe20000410000 */
[----:B------:R-:W-:-:S06]  /*56b0*/  FMUL.FTZ R151, R151, R74 ;  /* 0x0000004a97977220 */ /* 0x000fcc0000410000 */
[----:B------:R-:W-:Y:S01]  /*56c0*/  MUFU.SIN R126, R73 ;  /* 0x00000049007e7308 */ /* 0x000fe20000000400 */
[----:B-1----:R-:W-:Y:S01]  /*56d0*/  LOP3.LUT R72, R122, 0x3e0, RZ, 0xc0, !PT ;  /* 0x000003e07a487812 */ /* 0x002fe200078ec0ff */
[C---:B0-----:R-:W-:Y:S01]  /*56e0*/  FMUL.FTZ R141, R81.reuse, R84 ;  /* 0x00000054518d7220 */ /* 0x041fe20000410000 */
[----:B------:R-:W-:Y:S02]  /*56f0*/  FMUL.FTZ R142, R81, R142 ;  /* 0x0000008e518e7220 */ /* 0x000fe40000410000 */
[----:B------:R-:W-:-:S03]  /*5700*/  IADD3 R72, PT, PT, R72, R119, RZ ;  /* 0x0000007748487210 */ /* 0x000fc60007ffe0ff */
[----:B------:R0:W-:Y:S01]  /*5710*/  MUFU.COS R134, R73 ;  /* 0x0000004900867308 */ /* 0x0001e20000000000 */
[----:B------:R-:W-:Y:S01]  /*5720*/  LEA R165, R72, R117, 0x5 ;  /* 0x0000007548a57211 */ /* 0x000fe200078e28ff */
[C---:B---3--:R-:W-:Y:S01]  /*5730*/  FMUL.FTZ R140, R139.reuse, R140 ;  /* 0x0000008c8b8c7220 */ /* 0x048fe20000410000 */
        /* <DEDUP_REMOVED lines=8> */
[----:B------:R-:W-:Y:S01]  /*57c0*/  MUFU.SIN R154, R77 ;  /* 0x0000004d009a7308 */ /* 0x000fe20000000400 */
[----:B0-----:R-:W-:Y:S01]  /*57d0*/  FMUL.FTZ R75, R164, R103 ;  /* 0x00000067a44b7220 */ /* 0x001fe20000410000 */
[C---:B--2---:R-:W-:Y:S01]  /*57e0*/  FMUL.FTZ R150, R149.reuse, R150 ;  /* 0x0000009695967220 */ /* 0x044fe20000410000 */
[----:B------:R-:W-:-:S05]  /*57f0*/  FMUL.FTZ R149, R149, R76 ;  /* 0x0000004c95957220 */ /* 0x000fca0000410000 */
[----:B------:R0:W-:Y:S01]  /*5800*/  MUFU.COS R130, R77 ;  /* 0x0000004d00827308 */ /* 0x0001e20000000000 */
[C---:B---3--:R-:W-:Y:S01]  /*5810*/  FMUL.FTZ R148, R147.reuse, R148 ;  /* 0x0000009493947220 */ /* 0x048fe20000410000 */
[----:B------:R-:W-:-:S06]  /*5820*/  FMUL.FTZ R147, R147, R78 ;  /* 0x0000004e93937220 */ /* 0x000fcc0000410000 */
        /* <DEDUP_REMOVED lines=13> */
[----:B------:R-:W-:Y:S01]  /*5900*/  MUFU.COS R160, R125 ;  /* 0x0000007d00a07308 */ /* 0x000fe20000000000 */
[C---:B---3--:R-:W-:Y:S01]  /*5910*/  FMUL.FTZ R146, R77.reuse, R146 ;  /* 0x000000924d927220 */ /* 0x048fe20000410000 */
[----:B------:R-:W-:-:S06]  /*5920*/  FMUL.FTZ R145, R77, R80 ;  /* 0x000000504d917220 */ /* 0x000fcc0000410000 */
[----:B------:R-:W2:Y:S01]  /*5930*/  MUFU.EX2 R123, R123 ;  /* 0x0000007b007b7308 */ /* 0x000ea20000000800 */
[C---:B-1----:R-:W-:Y:S01]  /*5940*/  FMUL.FTZ R144, R79.reuse, R144 ;  /* 0x000000904f907220 */ /* 0x042fe20000410000 */
[----:B------:R-:W-:Y:S02]  /*5950*/  FMUL.FTZ R143, R79, R82 ;  /* 0x000000524f8f7220 */ /* 0x000fe40000410000 */
[----:B------:R-:W1:Y:S04]  /*5960*/  LDS.128 R76, [R165+0x10] ;  /* 0x00001000a54c7984 */ /* 0x000e680000000c00 */
[----:B------:R-:W3:Y:S08]  /*5970*/  MUFU.EX2 R85, R85 ;  /* 0x0000005500557308 */ /* 0x000ef00000000800 */
[----:B------:R-:W4:Y:S01]  /*5980*/  MUFU.EX2 R87, R87 ;  /* 0x0000005700577308 */ /* 0x000f220000000800 */
[----:B--2---:R-:W-:Y:S01]  /*5990*/  FMUL.FTZ R124, R123, R160 ;  /* 0x000000a07b7c7220 */ /* 0x004fe20000410000 */
[----:B0-----:R-:W-:-:S02]  /*59a0*/  PRMT R200, R75, 0x7632, R200 ;  /* 0x000076324bc87816 */ /* 0x001fc400000000c8 */
[----:B------:R-:W-:Y:S02]  /*59b0*/  PRMT R202, R74, 0x7632, R202 ;  /* 0x000076324aca7816 */ /* 0x000fe400000000ca */
[C---:B------:R-:W-:Y:S02]  /*59c0*/  PRMT R203, R72.reuse, 0x7632, R203 ;  /* 0x0000763248cb7816 */ /* 0x040fe400000000cb */
[----:B------:R-:W0:Y:S01]  /*59d0*/  MUFU.SIN R84, R125 ;  /* 0x0000007d00547308 */ /* 0x000e220000000400 */
[C---:B---3--:R-:W-:Y:S01]  /*59e0*/  FMUL.FTZ R132, R85.reuse, R132 ;  /* 0x0000008455847220 */ /* 0x048fe20000410000 */
[----:B------:R-:W-:Y:S01]  /*59f0*/  FMUL.FTZ R131, R85, R128 ;  /* 0x0000008055837220 */ /* 0x000fe20000410000 */
[----:B------:R-:W-:Y:S02]  /*5a00*/  SHF.L.U32 R153, R72, 0x10, RZ ;  /* 0x0000001048997819 */ /* 0x000fe400000006ff */
[----:B------:R-:W-:Y:S02]  /*5a10*/  PRMT R204, R73, 0x7632, R204 ;  /* 0x0000763249cc7816 */ /* 0x000fe400000000cc */
[----:B------:R-:W-:Y:S01]  /*5a20*/  SHF.L.U32 R203, R203, 0x10, RZ ;  /* 0x00000010cbcb7819 */ /* 0x000fe200000006ff */
[----:B------:R-:W2:Y:S01]  /*5a30*/  MUFU.EX2 R83, R83 ;  /* 0x0000005300537308 */ /* 0x000ea20000000800 */
[C---:B----4-:R-:W-:Y:S01]  /*5a40*/  FMUL.FTZ R130, R87.reuse, R130 ;  /* 0x0000008257827220 */ /* 0x050fe20000410000 */
[----:B------:R-:W-:Y:S01]  /*5a50*/  FMUL.FTZ R129, R87, R154 ;  /* 0x0000009a57817220 */ /* 0x000fe20000410000 */
[----:B------:R-:W-:-:S02]  /*5a60*/  SHF.L.U32 R154, R73, 0x10, RZ ;  /* 0x00000010499a7819 */ /* 0x000fc400000006ff */
[----:B------:R-:W-:Y:S02]  /*5a70*/  SHF.L.U32 R204, R204, 0x10, RZ ;  /* 0x00000010cccc7819 */ /* 0x000fe400000006ff */
[----:B------:R-:W-:Y:S01]  /*5a80*/  SHF.L.U32 R202, R202, 0x10, RZ ;  /* 0x00000010caca7819 */ /* 0x000fe200000006ff */
[----:B------:R-:W3:Y:S01]  /*5a90*/  MUFU.EX2 R95, R95 ;  /* 0x0000005f005f7308 */ /* 0x000ee20000000800 */
[----:B0-----:R-:W-:Y:S01]  /*5aa0*/  FMUL.FTZ R123, R123, R84 ;  /* 0x000000547b7b7220 */ /* 0x001fe20000410000 */
[----:B------:R-:W-:Y:S01]  /*5ab0*/  SHF.L.U32 R200, R200, 0x10, RZ ;  /* 0x00000010c8c87819 */ /* 0x000fe200000006ff */
[----:B------:R-:W0:Y:S01]  /*5ac0*/  LDS.128 R84, [R165+0x30] ;  /* 0x00003000a5547984 */ /* 0x000e220000000c00 */
[C---:B-1----:R-:W-:Y:S02]  /*5ad0*/  PRMT R196, R78.reuse, 0x7632, R196 ;  /* 0x000076324ec47816 */ /* 0x042fe400000000c4 */
[----:B------:R-:W-:Y:S01]  /*5ae0*/  SHF.L.U32 R162, R78, 0x10, RZ ;  /* 0x000000104ea27819 */ /* 0x000fe200000006ff */
[----:B------:R-:W-:Y:S01]  /*5af0*/  FMUL.FTZ R78, R164, R116 ;  /* 0x00000074a44e7220 */ /* 0x000fe20000410000 */
[----:B------:R-:W1:Y:S01]  /*5b00*/  MUFU.EX2 R92, R92 ;  /* 0x0000005c005c7308 */ /* 0x000e620000000800 */
[C---:B--2---:R-:W-:Y:S01]  /*5b10*/  FMUL.FTZ R134, R83.reuse, R134 ;  /* 0x0000008653867220 */ /* 0x044fe20000410000 */
[----:B------:R-:W-:Y:S01]  /*5b20*/  FMUL.FTZ R133, R83, R126 ;  /* 0x0000007e53857220 */ /* 0x000fe20000410000 */
[C---:B------:R-:W-:Y:S01]  /*5b30*/  PRMT R199, R79.reuse, 0x7632, R199 ;  /* 0x000076324fc77816 */ /* 0x040fe200000000c7 */
[----:B------:R-:W2:Y:S01]  /*5b40*/  LDS.128 R80, [R165+0x20] ;  /* 0x00002000a5507984 */ /* 0x000ea20000000c00 */
[----:B------:R-:W-:-:S02]  /*5b50*/  SHF.L.U32 R157, R79, 0x10, RZ ;  /* 0x000000104f9d7819 */ /* 0x000fc400000006ff */
[----:B------:R-:W-:Y:S01]  /*5b60*/  PRMT R198, R77, 0x7632, R198 ;  /* 0x000076324dc67816 */ /* 0x000fe200000000c6 */
[----:B------:R-:W-:Y:S01]  /*5b70*/  STS.128 [R155+0x2100], R56 ;  /* 0x002100389b007388 */ /* 0x000fe20000000c00 */
[----:B---3--:R-:W-:Y:S01]  /*5b80*/  FMUL.FTZ R126, R95, R158 ;  /* 0x0000009e5f7e7220 */ /* 0x008fe20000410000 */
[----:B------:R-:W-:Y:S01]  /*5b90*/  SHF.L.U32 R158, R75, 0x10, RZ ;  /* 0x000000104b9e7819 */ /* 0x000fe200000006ff */
[----:B------:R-:W-:Y:S01]  /*5ba0*/  FMUL.FTZ R125, R95, R156 ;  /* 0x0000009c5f7d7220 */ /* 0x000fe20000410000 */
[----:B-----5:R-:W-:Y:S01]  /*5bb0*/  STS.128 [R155+0x2300], R60 ;  /* 0x0023003c9b007388 */ /* 0x020fe20000000c00 */
[----:B------:R-:W-:Y:S01]  /*5bc0*/  MUFU.EX2 R79, R78 ;  /* 0x0000004e004f7308 */ /* 0x000fe20000000800 */
[----:B------:R-:W-:Y:S02]  /*5bd0*/  SHF.L.U32 R160, R77, 0x10, RZ ;  /* 0x000000104da07819 */ /* 0x000fe400000006ff */
[----:B------:R3:W-:Y:S01]  /*5be0*/  STS.128 [R155+0x2500], R64 ;  /* 0x002500409b007388 */ /* 0x0007e20000000c00 */
[C---:B-1----:R-:W-:Y:S01]  /*5bf0*/  FMUL.FTZ R128, R92.reuse, R93 ;  /* 0x0000005d5c807220 */ /* 0x042fe20000410000 */
[----:B------:R-:W-:Y:S01]  /*5c00*/  FMUL.FTZ R127, R92, R127 ;  /* 0x0000007f5c7f7220 */ /* 0x000fe20000410000 */
[----:B------:R-:W-:Y:S01]  /*5c10*/  SHF.L.U32 R156, R74, 0x10, RZ ;  /* 0x000000104a9c7819 */ /* 0x000fe200000006ff */
[----:B------:R1:W-:Y:S01]  /*5c20*/  STS.128 [R155+0x2700], R68 ;  /* 0x002700449b007388 */ /* 0x0003e20000000c00 */
[----:B------:R-:W-:-:S03]  /*5c30*/  NOP ;  /* 0x0000000000007918 */ /* 0x000fc60000000000 */
[----:B------:R-:W4:Y:S01]  /*5c40*/  LDS.128 R56, [R165+0x2110] ;  /* 0x00211000a5387984 */ /* 0x000f220000000c00 */
[----:B------:R-:W-:Y:S02]  /*5c50*/  PRMT R201, R76, 0x7632, R201 ;  /* 0x000076324cc97816 */ /* 0x000fe400000000c9 */
[----:B------:R-:W-:Y:S01]  /*5c60*/  SHF.L.U32 R198, R198, 0x10, RZ ;  /* 0x00000010c6c67819 */ /* 0x000fe200000006ff */
[----:B------:R-:W5:Y:S01]  /*5c70*/  LDS.128 R60, [R165+0x2120] ;  /* 0x00212000a53c7984 */ /* 0x000f620000000c00 */
[----:B---3--:R-:W-:Y:S01]  /*5c80*/  FMUL.FTZ R64, R116, UR31 ;  /* 0x0000001f74407c20 */ /* 0x008fe20008410000 */
[----:B------:R-:W-:Y:S02]  /*5c90*/  SHF.L.U32 R201, R201, 0x10, RZ ;  /* 0x00000010c9c97819 */ /* 0x000fe400000006ff */
[----:B------:R-:W-:Y:S01]  /*5ca0*/  LDS.128 R92, [R165+0x2100] ;  /* 0x00210000a55c7984 */ /* 0x000fe20000000c00 */
[----:B------:R-:W-:Y:S01]  /*5cb0*/  FMUL.RZ R75, R64, 0.15915493667125701904 ;  /* 0x3e22f983404b7820 */ /* 0x000fe2000040c000 */
[----:B0-----:R-:W-:-:S02]  /*5cc0*/  PRMT R191, R84, 0x7632, R191 ;  /* 0x0000763254bf7816 */ /* 0x001fc400000000bf */
[----:B------:R0:W3:Y:S01]  /*5cd0*/  LDS.128 R64, [R165+0x2130] ;  /* 0x00213000a5407984 */ /* 0x0000e20000000c00 */
[----:B------:R-:W-:Y:S01]  /*5ce0*/  SHF.L.U32 R161, R84, 0x10, RZ ;  /* 0x0000001054a17819 */ /* 0x000fe200000006ff */
[----:B------:R-:W-:Y:S01]  /*5cf0*/  MUFU.SIN R172, R75 ;  /* 0x0000004b00ac7308 */ /* 0x000fe20000000400 */
[----:B-1----:R-:W-:Y:S02]  /*5d00*/  SHF.L.U32 R155, R76, 0x10, RZ ;  /* 0x000000104c9b7819 */ /* 0x002fe400000006ff */
[C---:B--2---:R-:W-:Y:S02]  /*5d10*/  PRMT R197, R80.reuse, 0x7632, R197 ;  /* 0x0000763250c57816 */ /* 0x044fe400000000c5 */
[----:B------:R-:W-:Y:S02]  /*5d20*/  SHF.L.U32 R159, R80, 0x10, RZ ;  /* 0x00000010509f7819 */ /* 0x000fe400000006ff */
[----:B------:R-:W-:Y:S01]  /*5d30*/  PRMT R194, R81, 0x7632, R194 ;  /* 0x0000763251c27816 */ /* 0x000fe200000000c2 */
[----:B------:R-:W1:Y:S01]  /*5d40*/  MUFU.COS R84, R75 ;  /* 0x0000004b00547308 */ /* 0x000e620000000000 */
[----:B------:R-:W-:-:S02]  /*5d50*/  PRMT R195, R82, 0x7632, R195 ;  /* 0x0000763252c37816 */ /* 0x000fc400000000c3 */
[----:B------:R-:W-:Y:S02]  /*5d60*/  PRMT R193, R83, 0x7632, R193 ;  /* 0x0000763253c17816 */ /* 0x000fe400000000c1 */
[----:B------:R-:W-:Y:S02]  /*5d70*/  PRMT R192, R85, 0x7632, R192 ;  /* 0x0000763255c07816 */ /* 0x000fe400000000c0 */
[----:B------:R-:W-:Y:S02]  /*5d80*/  PRMT R190, R86, 0x7632, R190 ;  /* 0x0000763256be7816 */ /* 0x000fe400000000be */
[----:B------:R-:W-:Y:S02]  /*5d90*/  PRMT R189, R87, 0x7632, R189 ;  /* 0x0000763257bd7816 */ /* 0x000fe400000000bd */
[----:B------:R-:W-:Y:S02]  /*5da0*/  SHF.L.U32 R80, R81, 0x10, RZ ;  /* 0x0000001051507819 */ /* 0x000fe400000006ff */
[----:B------:R-:W-:-:S02]  /*5db0*/  SHF.L.U32 R81, R82, 0x10, RZ ;  /* 0x0000001052517819 */ /* 0x000fc400000006ff */
[----:B------:R-:W-:Y:S01]  /*5dc0*/  SHF.L.U32 R82, R85, 0x10, RZ ;  /* 0x0000001055527819 */ /* 0x000fe200000006ff */
[C---:B-1----:R-:W-:Y:S01]  /*5dd0*/  FMUL.FTZ R78, R79.reuse, R84 ;  /* 0x000000544f4e7220 */ /* 0x042fe20000410000 */
[C---:B----4-:R-:W-:Y:S01]  /*5de0*/  PRMT R75, R56.reuse, 0x7632, R75 ;  /* 0x00007632384b7816 */ /* 0x050fe2000000004b */
[----:B------:R-:W-:Y:S01]  /*5df0*/  FMUL.FTZ R79, R79, R172 ;  /* 0x000000ac4f4f7220 */ /* 0x000fe20000410000 */
[----:B------:R-:W-:Y:S02]  /*5e00*/  SHF.L.U32 R77, R56, 0x10, RZ ;  /* 0x00000010384d7819 */ /* 0x000fe400000006ff */
[C---:B------:R-:W-:Y:S02]  /*5e10*/  PRMT R56, R57.reuse, 0x7632, R56 ;  /* 0x0000763239387816 */ /* 0x040fe40000000038 */
[----:B------:R-:W-:Y:S01]  /*5e20*/  SHF.L.U32 R164, R57, 0x10, RZ ;  /* 0x0000001039a47819 */ /* 0x000fe200000006ff */
[----:B------:R1:W-:Y:S01]  /*5e30*/  STS.64 [R163+0xda80], R78 ;  /* 0x00da804ea3007388 */ /* 0x0003e20000000a00 */
[----:B------:R-:W-:-:S02]  /*5e40*/  PRMT R57, R58, 0x7632, R57 ;  /* 0x000076323a397816 */ /* 0x000fc40000000039 */
[----:B0-----:R-:W-:Y:S02]  /*5e50*/  SHF.L.U32 R165, R58, 0x10, RZ ;  /* 0x000000103aa57819 */ /* 0x001fe400000006ff */
[C---:B------:R-:W-:Y:S02]  /*5e60*/  PRMT R58, R59.reuse, 0x7632, R58 ;  /* 0x000076323b3a7816 */ /* 0x040fe4000000003a */
[----:B------:R-:W-:Y:S02]  /*5e70*/  SHF.L.U32 R166, R59, 0x10, RZ ;  /* 0x000000103ba67819 */ /* 0x000fe400000006ff */
[C---:B-----5:R-:W-:Y:S02]  /*5e80*/  PRMT R59, R60.reuse, 0x7632, R59 ;  /* 0x000076323c3b7816 */ /* 0x060fe4000000003b */
[----:B------:R-:W-:Y:S01]  /*5e90*/  SHF.L.U32 R167, R60, 0x10, RZ ;  /* 0x000000103ca77819 */ /* 0x000fe200000006ff */
[----:B-1----:R-:W-:Y:S01]  /*5ea0*/  FMUL.FTZ R163, R10, R165 ;  /* 0x000000a50aa37220 */ /* 0x002fe20000410000 */
[----:B------:R-:W-:-:S02]  /*5eb0*/  PRMT R60, R61, 0x7632, R60 ;  /* 0x000076323d3c7816 */ /* 0x000fc4000000003c */
[----:B------:R-:W-:Y:S01]  /*5ec0*/  SHF.L.U32 R168, R61, 0x10, RZ ;  /* 0x000000103da87819 */ /* 0x000fe200000006ff */
[----:B------:R-:W-:Y:S01]  /*5ed0*/  FMUL.FTZ R165, R8, R167 ;  /* 0x000000a708a57220 */ /* 0x000fe20000410000 */
[C---:B------:R-:W-:Y:S02]  /*5ee0*/  PRMT R61, R62.reuse, 0x7632, R61 ;  /* 0x000076323e3d7816 */ /* 0x040fe4000000003d */
[----:B------:R-:W-:Y:S02]  /*5ef0*/  SHF.L.U32 R169, R62, 0x10, RZ ;  /* 0x000000103ea97819 */ /* 0x000fe400000006ff */
[C---:B------:R-:W-:Y:S02]  /*5f00*/  PRMT R62, R63.reuse, 0x7632, R62 ;  /* 0x000076323f3e7816 */ /* 0x040fe4000000003e */
[----:B------:R-:W-:Y:S01]  /*5f10*/  SHF.L.U32 R170, R63, 0x10, RZ ;  /* 0x000000103faa7819 */ /* 0x000fe200000006ff */
[----:B------:R-:W-:Y:S01]  /*5f20*/  FMUL.FTZ R167, R6, R169 ;  /* 0x000000a906a77220 */ /* 0x000fe20000410000 */
[----:B---3--:R-:W-:-:S02]  /*5f30*/  PRMT R63, R64, 0x7632, R63 ;  /* 0x00007632403f7816 */ /* 0x008fc4000000003f */
[----:B------:R-:W-:Y:S02]  /*5f40*/  SHF.L.U32 R171, R64, 0x10, RZ ;  /* 0x0000001040ab7819 */ /* 0x000fe400000006ff */
[----:B------:R-:W-:Y:S02]  /*5f50*/  SHF.L.U32 R69, R92, 0x10, RZ ;  /* 0x000000105c457819 */ /* 0x000fe400000006ff */
[C---:B------:R-:W-:Y:S01]  /*5f60*/  PRMT R64, R65.reuse, 0x7632, R64 ;  /* 0x0000763241407816 */ /* 0x040fe20000000040 */
[----:B------:R-:W-:Y:S01]  /*5f70*/  FMUL.FTZ R169, R4, R171 ;  /* 0x000000ab04a97220 */ /* 0x000fe20000410000 */
[----:B------:R-:W-:Y:S01]  /*5f80*/  SHF.L.U32 R172, R65, 0x10, RZ ;  /* 0x0000001041ac7819 */ /* 0x000fe200000006ff */
[----:B------:R-:W-:Y:S01]  /*5f90*/  FMUL.FTZ R84, R16, R69 ;  /* 0x0000004510547220 */ /* 0x000fe20000410000 */
[C---:B------:R-:W-:Y:S02]  /*5fa0*/  PRMT R65, R66.reuse, 0x7632, R65 ;  /* 0x0000763242417816 */ /* 0x040fe40000000041 */
[----:B------:R-:W-:-:S02]  /*5fb0*/  SHF.L.U32 R175, R66, 0x10, RZ ;  /* 0x0000001042af7819 */ /* 0x000fc400000006ff */
[----:B------:R-:W-:Y:S02]  /*5fc0*/  PRMT R68, R92, 0x7632, R68 ;  /* 0x000076325c447816 */ /* 0x000fe40000000044 */
[----:B------:R-:W-:Y:S01]  /*5fd0*/  PRMT R70, R93, 0x7632, R70 ;  /* 0x000076325d467816 */ /* 0x000fe20000000046 */
[----:B------:R-:W-:Y:S01]  /*5fe0*/  FMUL.FTZ R171, R2, R175 ;  /* 0x000000af02ab7220 */ /* 0x000fe20000410000 */
[C---:B------:R-:W-:Y:S02]  /*5ff0*/  PRMT R71, R94.reuse, 0x7632, R71 ;  /* 0x000076325e477816 */ /* 0x040fe40000000047 */
[----:B------:R-:W-:Y:S02]  /*6000*/  PRMT R74, R95, 0x7632, R74 ;  /* 0x000076325f4a7816 */ /* 0x000fe4000000004a */
[----:B------:R-:W-:Y:S02]  /*6010*/  PRMT R66, R67, 0x7632, R66 ;  /* 0x0000763243427816 */ /* 0x000fe40000000042 */
        /* <DEDUP_REMOVED lines=70> */
.L_x_6020:
[----:B------:R-:W-:-:S06]  /*6480*/  LEA R76, R122, UR30, 0x3 ;  /* 0x0000001e7a4c7c11 */ /* 0x000fcc000f8e18ff */
[----:B------:R-:W0:Y:S02]  /*6490*/  LDS.64 R76, [R76+0xea88] ;  /* 0x00ea88004c4c7984 */ /* 0x000e240000000a00 */
.L_x_6021:
[----:B------:R-:W-:Y:S05]  /*64a0*/  BSYNC.RECONVERGENT B0 ;  /* 0x0000000000007941 */ /* 0x000fea0003800200 */
.L_x_6019:
        /* <DEDUP_REMOVED lines=11> */
[----:B------:R-:W-:-:S04]  /*6560*/  FMUL.FTZ R59, R153, R116 ;  /* 0x00000074993b7220 */ /* 0x000fc80000410000 */
[----:B------:R-:W-:Y:S01]  /*6570*/  FMUL.FTZ R59, R100, R59 ;  /* 0x0000003b643b7220 */ /* 0x000fe20000410000 */
[----:B------:R-:W-:Y:S01]  /*6580*/  FMUL.FTZ R63, R151, R61 ;  /* 0x0000003d973f7220 */ /* 0x000fe20000410000 */
[----:B------:R2:W5:Y:S01]  /*6590*/  @P1 LDG.E.128 R72, desc[UR32][R56.64] ;  /* 0x0000002038481981 */ /* 0x000562000c1e1d00 */
        /* <DEDUP_REMOVED lines=53> */
[C---:B------:R-:W-:Y:S01]  /*68f0*/  FMUL.FTZ R58, R143.reuse, R56 ;  /* 0x000000388f3a7220 */ /* 0x040fe20000410000 */
[-C--:B------:R-:W-:Y:S01]  /*6900*/  FMUL.FTZ R59, R143, R57.reuse ;  /* 0x000000398f3b7220 */ /* 0x080fe20000410000 */
[----:B------:R-:W-:Y:S01]  /*6910*/  LEA.HI R207, R122, R122, RZ, 0x1e ;  /* 0x0000007a7acf7211 */ /* 0x000fe200078ff0ff */
[----:B------:R-:W-:Y:S01]  /*6920*/  FMUL.FTZ R212, R87, R102 ;  /* 0x0000006657d47220 */ /* 0x000fe20000410000 */
[C---:B------:R-:W-:Y:S01]  /*6930*/  FFMA.FTZ R58, R144.reuse, R57, R58 ;  /* 0x00000039903a7223 */ /* 0x040fe2000001003a */
[----:B------:R-:W-:Y:S01]  /*6940*/  FFMA.FTZ R59, R144, R56, -R59 ;  /* 0x00000038903b7223 */ /* 0x000fe2000001083b */
[----:B------:R-:W-:Y:S01]  /*6950*/  FMUL.FTZ R56, R78, R151 ;  /* 0x000000974e387220 */ /* 0x000fe20000410000 */
[----:B------:R-:W-:Y:S01]  /*6960*/  LEA R207, R207, UR30, 0x4 ;  /* 0x0000001ecfcf7c11 */ /* 0x000fe2000f8e20ff */
[C---:B------:R-:W-:Y:S01]  /*6970*/  FFMA.FTZ R58, R47.reuse, R232, R58 ;  /* 0x000000e82f3a7223 */ /* 0x040fe2000001003a */
[----:B------:R-:W-:Y:S01]  /*6980*/  FFMA.FTZ R59, R47, R230, R59 ;  /* 0x000000e62f3b7223 */ /* 0x000fe2000001003b */
[----:B------:R-:W-:-:S02]  /*6990*/  FFMA.FTZ R56, R79, R152, R56 ;  /* 0x000000984f387223 */ /* 0x000fc40000010038 */
        /* <DEDUP_REMOVED lines=10> */
[----:B------:R-:W-:Y:S02]  /*6a40*/  FMUL.FTZ R57, R79, R151 ;  /* 0x000000974f397220 */ /* 0x000fe40000410000 */
[C---:B------:R-:W-:Y:S01]  /*6a50*/  FFMA.FTZ R58, R41.reuse, R224, R58 ;  /* 0x000000e0293a7223 */ /* 0x040fe2000001003a */
[----:B------:R-:W-:Y:S01]  /*6a60*/  FFMA.FTZ R59, R41, R222, R59 ;  /* 0x000000de293b7223 */ /* 0x000fe2000001003b */
[----:B------:R-:W-:Y:S02]  /*6a70*/  FFMA.FTZ R57, R78, R152, -R57 ;  /* 0x000000984e397223 */ /* 0x000fe40000010839 */
[C---:B------:R-:W-:Y:S01]  /*6a80*/  FMUL.FTZ R61, R137.reuse, R58 ;  /* 0x0000003a893d7220 */ /* 0x040fe20000410000 */
[----:B------:R-:W-:-:S03]  /*6a90*/  FMUL.FTZ R63, R137, R59 ;  /* 0x0000003b893f7220 */ /* 0x000fc60000410000 */
[C---:B------:R-:W-:Y:S01]  /*6aa0*/  FFMA.FTZ R60, R138.reuse, R59, -R61 ;  /* 0x0000003b8a3c7223 */ /* 0x040fe2000001083d */
[C---:B------:R-:W-:Y:S01]  /*6ab0*/  FMUL.FTZ R59, R149.reuse, R57 ;  /* 0x00000039953b7220 */ /* 0x040fe20000410000 */
[----:B------:R-:W-:Y:S01]  /*6ac0*/  FFMA.FTZ R63, R138, R58, R63 ;  /* 0x0000003a8a3f7223 */ /* 0x000fe2000001003f */
        /* <DEDUP_REMOVED lines=13> */
[C---:B------:R-:W-:Y:S01]  /*6ba0*/  FFMA.FTZ R63, R36.reuse, R219, R63 ;  /* 0x000000db243f7223 */ /* 0x040fe2000001003f */
[C---:B------:R-:W-:Y:S01]  /*6bb0*/  FMUL.FTZ R59, R145.reuse, R57 ;  /* 0x00000039913b7220 */ /* 0x040fe20000410000 */
        /* <DEDUP_REMOVED lines=10> */
[C---:B------:R-:W-:Y:S01]  /*6c60*/  FFMA.FTZ R61, R91.reuse, R218, R61 ;  /* 0x000000da5b3d7223 */ /* 0x040fe2000001003d */
[C---:B------:R-:W-:Y:S01]  /*6c70*/  FFMA.FTZ R57, R144.reuse, R58, -R57 ;  /* 0x0000003a90397223 */ /* 0x040fe20000010839 */
        /* <DEDUP_REMOVED lines=180> */
.L_x_6141:
        /* <DEDUP_REMOVED lines=13> */
.L_x_6144:
[----:B------:R-:W-:-:S03]  /*7890*/  UMOV UR9, 0xffffffff ;  /* 0xffffffff00097882 */ /* 0x000fc60000000000 */
[----:B------:R-:W-:Y:S05]  /*78a0*/  BRA.DIV UR9, `(.L_x_6025) ;  /* 0x0000008209687947 */ /* 0x000fea000b800000 */
.L_x_6147:
[----:B------:R-:W-:-:S03]  /*78b0*/  UMOV UR9, 0xffffffff ;  /* 0xffffffff00097882 */ /* 0x000fc60000000000 */
[----:B------:R-:W-:Y:S05]  /*78c0*/  BRA.DIV UR9, `(.L_x_6026) ;  /* 0x0000008209887947 */ /* 0x000fea000b800000 */
.L_x_6150:
[----:B------:R-:W-:-:S03]  /*78d0*/  UMOV UR9, 0xffffffff ;  /* 0xffffffff00097882 */ /* 0x000fc60000000000 */
[----:B------:R-:W-:Y:S05]  /*78e0*/  BRA.DIV UR9, `(.L_x_6027) ;  /* 0x0000008209a87947 */ /* 0x000fea000b800000 */
.L_x_6153:
        /* <DEDUP_REMOVED lines=10> */
.L_x_6163:
        /* <DEDUP_REMOVED lines=45> */
.L_x_6022:
        /* <DEDUP_REMOVED lines=16> */
[-C--:B------:R-:W-:Y:S01]  /*7d60*/  FFMA.FTZ R57, R124, R76.reuse, -R57 ;  /* 0x0000004c7c397223 */ /* 0x080fe20000010839 */
[----:B------:R-:W-:Y:S01]  /*7d70*/  FFMA.FTZ R56, -R123, R76, -R56 ;  /* 0x0000004c7b387223 */ /* 0x000fe20000010938 */
[----:B------:R-:W-:Y:S01]  /*7d80*/  ISETP.LE.OR P0, PT, R62, UR21, P0 ;  /* 0x000000153e007c0c */ /* 0x000fe20008703670 */
[C---:B------:R-:W-:Y:S01]  /*7d90*/  FFMA.FTZ R64, R124.reuse, R188, -R67 ;  /* 0x000000bc7c407223 */ /* 0x040fe20000010843 */
[----:B------:R-:W-:Y:S01]  /*7da0*/  FFMA.FTZ R62, R124, R172, R65 ;  /* 0x000000ac7c3e7223 */ /* 0x000fe20000010041 */
[CC--:B------:R-:W-:Y:S01]  /*7db0*/  FMUL.FTZ R67, R125.reuse, R57.reuse ;  /* 0x000000397d437220 */ /* 0x0c0fe20000410000 */
[-C--:B------:R-:W-:Y:S01]  /*7dc0*/  FMUL.FTZ R65, R125, R56.reuse ;  /* 0x000000387d417220 */ /* 0x080fe20000410000 */
[----:B------:R-:W-:Y:S01]  /*7dd0*/  FADD.FTZ R64, R187, R64 ;  /* 0x00000040bb407221 */ /* 0x000fe20000010000 */
[----:B------:R-:W-:Y:S01]  /*7de0*/  FADD.FTZ R62, R171, R62 ;  /* 0x0000003eab3e7221 */ /* 0x000fe20000010000 */
[C---:B------:R-:W-:Y:S01]  /*7df0*/  FFMA.FTZ R67, R126.reuse, R56, -R67 ;  /* 0x000000387e437223 */ /* 0x040fe20000010843 */
[C---:B------:R-:W-:Y:S01]  /*7e00*/  FFMA.FTZ R65, R126.reuse, R57, R65 ;  /* 0x000000397e417223 */ /* 0x040fe20000010041 */
[C---:B------:R-:W-:Y:S01]  /*7e10*/  FMUL.FTZ R57, R125.reuse, R64 ;  /* 0x000000407d397220 */ /* 0x040fe20000410000 */
[-C--:B------:R-:W-:Y:S01]  /*7e20*/  FMUL.FTZ R71, R125, R62.reuse ;  /* 0x0000003e7d477220 */ /* 0x080fe20000410000 */
[C---:B------:R-:W-:Y:S01]  /*7e30*/  FMUL.FTZ R56, R127.reuse, R67 ;  /* 0x000000437f387220 */ /* 0x040fe20000410000 */
[-C--:B-----5:R-:W-:Y:S01]  /*7e40*/  FMUL.FTZ R73, R127, R65.reuse ;  /* 0x000000417f497220 */ /* 0x0a0fe20000410000 */
[C---:B------:R-:W-:Y:S01]  /*7e50*/  FFMA.FTZ R69, R126.reuse, R62, R57 ;  /* 0x0000003e7e457223 */ /* 0x040fe20000010039 */
[----:B------:R-:W-:Y:S01]  /*7e60*/  FFMA.FTZ R71, R126, R64, -R71 ;  /* 0x000000407e477223 */ /* 0x000fe20000010847 */
[C---:B------:R-:W-:Y:S01]  /*7e70*/  FFMA.FTZ R65, R128.reuse, R65, R56 ;  /* 0x0000004180417223 */ /* 0x040fe20000010038 */
        /* <DEDUP_REMOVED lines=40> */
[C---:B------:R-:W-:Y:S01]  /*8100*/  FFMA.FTZ R73, R138.reuse, R71, R73 ;  /* 0x000000478a497223 */ /* 0x040fe20000010049 */
[----:B------:R-:W-:Y:S01]  /*8110*/  FADD.FTZ R66, R183, R64 ;  /* 0x00000040b7427221 */ /* 0x000fe20000010000 */
[-C--:B0-----:R-:W-:Y:S01]  /*8120*/  FMUL.FTZ R65, R79, R57.reuse ;  /* 0x000000394f417220 */ /* 0x081fe20000410000 */
[----:B------:R-:W-:Y:S01]  /*8130*/  FADD.FTZ R64, R167, R62 ;  /* 0x0000003ea7407221 */ /* 0x000fe20000010000 */
[----:B------:R-:W-:Y:S01]  /*8140*/  FMUL.FTZ R62, R79, R56 ;  /* 0x000000384f3e7220 */ /* 0x000fe20000410000 */
[----:B------:R-:W-:Y:S01]  /*8150*/  FFMA.FTZ R68, R138, R68, -R67 ;  /* 0x000000448a447223 */ /* 0x000fe20000010843 */
[C---:B------:R-:W-:Y:S01]  /*8160*/  FFMA.FTZ R65, R78.reuse, R56, -R65 ;  /* 0x000000384e417223 */ /* 0x040fe20000010841 */
[----:B------:R-:W-:Y:S01]  /*8170*/  FMUL.FTZ R67, R133, R66 ;  /* 0x0000004285437220 */ /* 0x000fe20000410000 */
[----:B------:R-:W-:Y:S01]  /*8180*/  FFMA.FTZ R78, R78, R57, R62 ;  /* 0x000000394e4e7223 */ /* 0x000fe2000001003e */
[C---:B------:R-:W-:Y:S01]  /*8190*/  FMUL.FTZ R57, R139.reuse, R68 ;  /* 0x000000448b397220 */ /* 0x040fe20000410000 */
[C---:B------:R-:W-:Y:S01]  /*81a0*/  FFMA.FTZ R234, R100.reuse, R63, R65 ;  /* 0x0000003f64ea7223 */ /* 0x040fe20000010041 */
[----:B------:R-:W-:Y:S01]  /*81b0*/  FMUL.FTZ R63, R139, R73 ;  /* 0x000000498b3f7220 */ /* 0x000fe20000410000 */
[----:B------:R-:W-:Y:S01]  /*81c0*/  FFMA.FTZ R78, R100, R61, R78 ;  /* 0x0000003d644e7223 */ /* 0x000fe2000001004e */
[----:B------:R-:W-:Y:S01]  /*81d0*/  FFMA.FTZ R73, R140, R73, R57 ;  /* 0x000000498c497223 */ /* 0x000fe20000010039 */
[----:B------:R-:W-:Y:S01]  /*81e0*/  FMUL.FTZ R61, R151, R234 ;  /* 0x000000ea973d7220 */ /* 0x000fe20000410000 */
[----:B------:R-:W-:Y:S01]  /*81f0*/  FMUL.FTZ R69, R133, R64 ;  /* 0x0000004085457220 */ /* 0x000fe20000410000 */
[----:B------:R-:W-:Y:S01]  /*8200*/  FMUL.FTZ R57, R151, R78 ;  /* 0x0000004e97397220 */ /* 0x000fe20000410000 */
[----:B------:R-:W-:Y:S01]  /*8210*/  FFMA.FTZ R67, R134, R64, R67 ;  /* 0x0000004086437223 */ /* 0x000fe20000010043 */
[----:B------:R-:W-:Y:S01]  /*8220*/  FFMA.FTZ R61, R152, R78, R61 ;  /* 0x0000004e983d7223 */ /* 0x000fe2000001003d */
[----:B------:R-:W-:Y:S01]  /*8230*/  FFMA.FTZ R69, R134, R66, -R69 ;  /* 0x0000004286457223 */ /* 0x000fe20000010845 */
[----:B------:R-:W-:Y:S01]  /*8240*/  FFMA.FTZ R56, R152, R234, -R57 ;  /* 0x000000ea98387223 */ /* 0x000fe20000010839 */
[----:B------:R-:W-:Y:S01]  /*8250*/  FADD.FTZ R67, R166, R67 ;  /* 0x00000043a6437221 */ /* 0x000fe20000010000 */
[----:B------:R-:W-:Y:S01]  /*8260*/  FFMA.FTZ R235, R88, R235, R61 ;  /* 0x000000eb58eb7223 */ /* 0x000fe2000001003d */
[----:B------:R-:W-:Y:S01]  /*8270*/  FADD.FTZ R69, R182, R69 ;  /* 0x00000045b6457221 */ /* 0x000fe20000010000 */
[----:B------:R-:W-:Y:S01]  /*8280*/  FFMA.FTZ R237, R88, R237, R56 ;  /* 0x000000ed58ed7223 */ /* 0x000fe20000010038 */
[----:B------:R-:W-:Y:S01]  /*8290*/  FMUL.FTZ R56, R135, R67 ;  /* 0x0000004387387220 */ /* 0x000fe20000410000 */
[C---:B------:R-:W-:Y:S01]  /*82a0*/  FMUL.FTZ R57, R149.reuse, R235 ;  /* 0x000000eb95397220 */ /* 0x040fe20000410000 */
[----:B------:R-:W-:Y:S01]  /*82b0*/  FFMA.FTZ R63, R140, R68, -R63 ;  /* 0x000000448c3f7223 */ /* 0x000fe2000001083f */
        /* <DEDUP_REMOVED lines=13> */
[----:B------:R-:W-:Y:S01]  /*8390*/  FMUL.FTZ R58, R143, R62 ;  /* 0x0000003e8f3a7220 */ /* 0x000fe20000410000 */
[----:B------:R-:W-:Y:S01]  /*83a0*/  FFMA.FTZ R57, R148, R231, R57 ;  /* 0x000000e794397223 */ /* 0x000fe20000010039 */
[----:B------:R-:W-:Y:S01]  /*83b0*/  FFMA.FTZ R64, R136, R67, R61 ;  /* 0x0000004388407223 */ /* 0x000fe2000001003d */
[----:B------:R-:W-:Y:S01]  /*83c0*/  FFMA.FTZ R56, R148, R233, -R56 ;  /* 0x000000e994387223 */ /* 0x000fe20000010838 */
[----:B------:R-:W-:Y:S01]  /*83d0*/  FADD.FTZ R66, R181, R66 ;  /* 0x00000042b5427221 */ /* 0x000fe20000010000 */
[C---:B------:R-:W-:Y:S01]  /*83e0*/  FFMA.FTZ R79, R52.reuse, R59, R57 ;  /* 0x0000003b344f7223 */ /* 0x040fe20000010039 */
[----:B------:R-:W-:Y:S01]  /*83f0*/  FMUL.FTZ R61, R143, R63 ;  /* 0x0000003f8f3d7220 */ /* 0x000fe20000410000 */
[----:B------:R-:W-:Y:S01]  /*8400*/  FFMA.FTZ R229, R52, R229, R56 ;  /* 0x000000e534e57223 */ /* 0x000fe20000010038 */
[----:B------:R-:W-:Y:S01]  /*8410*/  FFMA.FTZ R58, R144, R63, -R58 ;  /* 0x0000003f903a7223 */ /* 0x000fe2000001083a */
[----:B------:R-:W-:Y:S01]  /*8420*/  FMUL.FTZ R57, R145, R79 ;  /* 0x0000004f91397220 */ /* 0x000fe20000410000 */
[----:B------:R-:W-:Y:S01]  /*8430*/  FADD.FTZ R64, R165, R64 ;  /* 0x00000040a5407221 */ /* 0x000fe20000010000 */
[-C--:B------:R-:W-:Y:S01]  /*8440*/  FMUL.FTZ R56, R145, R229.reuse ;  /* 0x000000e591387220 */ /* 0x080fe20000410000 */
[----:B------:R-:W-:Y:S01]  /*8450*/  FMUL.FTZ R59, R137, R66 ;  /* 0x00000042893b7220 */ /* 0x000fe20000410000 */
[----:B------:R-:W-:Y:S01]  /*8460*/  FFMA.FTZ R57, R146, R229, -R57 ;  /* 0x000000e592397223 */ /* 0x000fe20000010839 */
[----:B------:R-:W-:Y:S01]  /*8470*/  FFMA.FTZ R62, R144, R62, R61 ;  /* 0x0000003e903e7223 */ /* 0x000fe2000001003d */
[----:B------:R-:W-:Y:S01]  /*8480*/  FFMA.FTZ R56, R146, R79, R56 ;  /* 0x0000004f92387223 */ /* 0x000fe20000010038 */
[----:B------:R-:W-:Y:S01]  /*8490*/  FFMA.FTZ R61, R138, R64, R59 ;  /* 0x000000408a3d7223 */ /* 0x000fe2000001003b */
[C---:B------:R-:W-:Y:S01]  /*84a0*/  FFMA.FTZ R236, R98.reuse, R225, R57 ;  /* 0x000000e162ec7223 */ /* 0x040fe20000010039 */
[----:B------:R-:W-:Y:S01]  /*84b0*/  FMUL.FTZ R57, R145, R58 ;  /* 0x0000003a91397220 */ /* 0x000fe20000410000 */
[----:B------:R-:W-:Y:S01]  /*84c0*/  FFMA.FTZ R238, R98, R227, R56 ;  /* 0x000000e362ee7223 */ /* 0x000fe20000010038 */
[----:B------:R-:W-:Y:S01]  /*84d0*/  FMUL.FTZ R63, R137, R64 ;  /* 0x00000040893f7220 */ /* 0x000fe20000410000 */
[C---:B------:R-:W-:Y:S01]  /*84e0*/  FMUL.FTZ R59, R143.reuse, R236 ;  /* 0x000000ec8f3b7220 */ /* 0x040fe20000410000 */
[----:B------:R-:W-:Y:S01]  /*84f0*/  FFMA.FTZ R60, R146, R62, R57 ;  /* 0x0000003e923c7223 */ /* 0x000fe20000010039 */
[----:B------:R-:W-:Y:S01]  /*8500*/  FMUL.FTZ R57, R143, R238 ;  /* 0x000000ee8f397220 */ /* 0x000fe20000410000 */
[----:B------:R-:W-:Y:S01]  /*8510*/  FFMA.FTZ R63, R138, R66, -R63 ;  /* 0x000000428a3f7223 */ /* 0x000fe2000001083f */
[----:B------:R-:W-:Y:S01]  /*8520*/  FFMA.FTZ R56, R144, R238, R59 ;  /* 0x000000ee90387223 */ /* 0x000fe2000001003b */
[----:B------:R-:W-:Y:S01]  /*8530*/  FADD.FTZ R61, R164, R61 ;  /* 0x0000003da43d7221 */ /* 0x000fe20000010000 */
[----:B------:R-:W-:Y:S01]  /*8540*/  FFMA.FTZ R57, R144, R236, -R57 ;  /* 0x000000ec90397223 */ /* 0x000fe20000010839 */
[----:B------:R-:W-:Y:S01]  /*8550*/  FMUL.FTZ R65, R145, R62 ;  /* 0x0000003e91417220 */ /* 0x000fe20000410000 */
[C---:B------:R-:W-:Y:S01]  /*8560*/  FFMA.FTZ R225, R47.reuse, R232, R56 ;  /* 0x000000e82fe17223 */ /* 0x040fe20000010038 */
[----:B------:R-:W-:Y:S01]  /*8570*/  FADD.FTZ R63, R180, R63 ;  /* 0x0000003fb43f7221 */ /* 0x000fe20000010000 */
[----:B------:R-:W-:Y:S01]  /*8580*/  FFMA.FTZ R227, R47, R230, R57 ;  /* 0x000000e62fe37223 */ /* 0x000fe20000010039 */
[----:B------:R-:W-:Y:S01]  /*8590*/  FMUL.FTZ R56, R139, R61 ;  /* 0x0000003d8b387220 */ /* 0x000fe20000410000 */
[----:B------:R-:W-:Y:S01]  /*85a0*/  FFMA.FTZ R65, R146, R58, -R65 ;  /* 0x0000003a92417223 */ /* 0x000fe20000010841 */
[C---:B------:R-:W-:Y:S01]  /*85b0*/  FMUL.FTZ R57, R141.reuse, R225 ;  /* 0x000000e18d397220 */ /* 0x040fe20000410000 */
[----:B------:R-:W-:Y:S01]  /*85c0*/  FMUL.FTZ R58, R141, R227 ;  /* 0x000000e38d3a7220 */ /* 0x000fe20000410000 */
[-C--:B------:R-:W-:Y:S01]  /*85d0*/  FFMA.FTZ R64, R140, R63.reuse, -R56 ;  /* 0x0000003f8c407223 */ /* 0x080fe20000010838 */
[----:B------:R-:W-:Y:S01]  /*85e0*/  FMUL.FTZ R59, R139, R63 ;  /* 0x0000003f8b3b7220 */ /* 0x000fe20000410000 */
[C---:B------:R-:W-:Y:S01]  /*85f0*/  FFMA.FTZ R56, R142.reuse, R227, -R57 ;  /* 0x000000e38e387223 */ /* 0x040fe20000010839 */
[----:B------:R-:W-:Y:S01]  /*8600*/  FFMA.FTZ R245, R142, R225, R58 ;  /* 0x000000e18ef57223 */ /* 0x000fe2000001003a */
[----:B------:R-:W-:Y:S01]  /*8610*/  FMUL.FTZ R57, R147, R65 ;  /* 0x0000004193397220 */ /* 0x000fe20000410000 */
[----:B------:R-:W-:Y:S01]  /*8620*/  FFMA.FTZ R62, R140, R61, R59 ;  /* 0x0000003d8c3e7223 */ /* 0x000fe2000001003b */
[C---:B------:R-:W-:Y:S01]  /*8630*/  FFMA.FTZ R239, R97.reuse, R226, R56 ;  /* 0x000000e261ef7223 */ /* 0x040fe20000010038 */
[----:B------:R-:W-:Y:S01]  /*8640*/  FFMA.FTZ R245, R97, R228, R245 ;  /* 0x000000e461f57223 */ /* 0x000fe200000100f5 */
[-C--:B------:R-:W-:Y:S01]  /*8650*/  FMUL.FTZ R59, R147, R60.reuse ;  /* 0x0000003c933b7220 */ /* 0x080fe20000410000 */
[C---:B------:R-:W-:Y:S01]  /*8660*/  FFMA.FTZ R60, R148.reuse, R60, R57 ;  /* 0x0000003c943c7223 */ /* 0x040fe20000010039 */
[C---:B------:R-:W-:Y:S01]  /*8670*/  FMUL.FTZ R57, R139.reuse, R239 ;  /* 0x000000ef8b397220 */ /* 0x040fe20000410000 */
[----:B------:R-:W-:Y:S01]  /*8680*/  FMUL.FTZ R56, R139, R245 ;  /* 0x000000f58b387220 */ /* 0x000fe20000410000 */
[----:B------:R-:W-:Y:S01]  /*8690*/  FFMA.FTZ R59, R148, R65, -R59 ;  /* 0x00000041943b7223 */ /* 0x000fe2000001083b */
[----:B------:R-:W-:Y:S01]  /*86a0*/  FADD.FTZ R62, R163, R62 ;  /* 0x0000003ea33e7221 */ /* 0x000fe20000010000 */
[C---:B------:R-:W-:Y:S01]  /*86b0*/  FFMA.FTZ R58, R140.reuse, R245, R57 ;  /* 0x000000f58c3a7223 */ /* 0x040fe20000010039 */
[----:B------:R-:W-:Y:S01]  /*86c0*/  FFMA.FTZ R57, R140, R239, -R56 ;  /* 0x000000ef8c397223 */ /* 0x000fe20000010838 */
[CC--:B------:R-:W-:Y:S01]  /*86d0*/  FMUL.FTZ R61, R149.reuse, R59.reuse ;  /* 0x0000003b953d7220 */ /* 0x0c0fe20000410000 */
[----:B------:R-:W-:Y:S01]  /*86e0*/  FMUL.FTZ R66, R149, R60 ;  /* 0x0000003c95427220 */ /* 0x000fe20000410000 */
[----:B------:R-:W-:Y:S01]  /*86f0*/  FFMA.FTZ R224, R41, R224, R58 ;  /* 0x000000e029e07223 */ /* 0x000fe2000001003a */
[----:B------:R-:W-:Y:S01]  /*8700*/  FADD.FTZ R64, R179, R64 ;  /* 0x00000040b3407221 */ /* 0x000fe20000010000 */
[----:B------:R-:W-:Y:S01]  /*8710*/  FFMA.FTZ R222, R41, R222, R57 ;  /* 0x000000de29de7223 */ /* 0x000fe20000010039 */
[----:B------:R-:W-:Y:S01]  /*8720*/  FMUL.FTZ R65, R141, R62 ;  /* 0x0000003e8d417220 */ /* 0x000fe20000410000 */
[C---:B------:R-:W-:Y:S01]  /*8730*/  FFMA.FTZ R60, R150.reuse, R60, R61 ;  /* 0x0000003c963c7223 */ /* 0x040fe2000001003d */
[----:B------:R-:W-:Y:S01]  /*8740*/  FFMA.FTZ R61, R150, R59, -R66 ;  /* 0x0000003b963d7223 */ /* 0x000fe20000010842 */
        /* <DEDUP_REMOVED lines=8> */
[C---:B------:R-:W-:Y:S01]  /*87d0*/  FFMA.FTZ R226, R96.reuse, R221, R57 ;  /* 0x000000dd60e27223 */ /* 0x040fe20000010039 */
[----:B------:R-:W-:Y:S01]  /*87e0*/  FADD.FTZ R62, R95, R62 ;  /* 0x0000003e5f3e7221 */ /* 0x000fe20000010000 */
[----:B------:R-:W-:Y:S01]  /*87f0*/  FFMA.FTZ R228, R96, R223, R228 ;  /* 0x000000df60e47223 */ /* 0x000fe200000100e4 */
        /* <DEDUP_REMOVED lines=9> */
[C---:B------:R-:W-:Y:S01]  /*8890*/  FFMA.FTZ R219, R36.reuse, R219, R59 ;  /* 0x000000db24db7223 */ /* 0x040fe2000001003b */
[----:B------:R-:W-:Y:S01]  /*88a0*/  FADD.FTZ R59, R177, R58 ;  /* 0x0000003ab13b7221 */ /* 0x000fe20000010000 */
[----:B------:R-:W-:Y:S01]  /*88b0*/  FFMA.FTZ R217, R36, R217, R56 ;  /* 0x000000d924d97223 */ /* 0x000fe20000010038 */
        /* <DEDUP_REMOVED lines=9> */
[----:B------:R-:W-:Y:S01]  /*8950*/  FFMA.FTZ R218, R91, R218, R56 ;  /* 0x000000da5bda7223 */ /* 0x000fe20000010038 */
[----:B------:R-:W-:Y:S01]  /*8960*/  FADD.FTZ R62, R93, R62 ;  /* 0x0000003e5d3e7221 */ /* 0x000fe20000010000 */
        /* <DEDUP_REMOVED lines=25> */
[----:B------:R-:W-:Y:S01]  /*8b00*/  FMUL.FTZ R63, R151, R67 ;  /* 0x00000043973f7220 */ /* 0x000fe20000410000 */
[----:B------:R-:W-:Y:S01]  /*8b10*/  FMUL.FTZ R65, R127, R230 ;  /* 0x000000e67f417220 */ /* 0x000fe20000410000 */
[----:B------:R-:W-:Y:S01]  /*8b20*/  FMUL.FTZ R64, R151, R62 ;  /* 0x0000003e97407220 */ /* 0x000fe20000410000 */
[----:B------:R-:W-:-:S02]  /*8b30*/  HFMA2 R56, -RZ, RZ, 1.875, 0 ;  /* 0x3f800000ff387431 */ /* 0x000fc400000001ff */
[----:B------:R-:W-:Y:S01]  /*8b40*/  FFMA.FTZ R69, R152, R62, R63 ;  /* 0x0000003e98457223 */ /* 0x000fe2000001003f */
[-C--:B------:R-:W-:Y:S01]  /*8b50*/  FMUL.FTZ R63, R127, R232.reuse ;  /* 0x000000e87f3f7220 */ /* 0x080fe20000410000 */
[----:B------:R-:W-:Y:S01]  /*8b60*/  FFMA.FTZ R62, R128, R232, R65 ;  /* 0x000000e8803e7223 */ /* 0x000fe20000010041 */
[----:B------:R-:W-:Y:S01]  /*8b70*/  FFMA.FTZ R66, R152, R67, -R64 ;  /* 0x0000004398427223 */ /* 0x000fe20000010840 */
        /* <DEDUP_REMOVED lines=8> */
[----:B------:R-:W-:Y:S01]  /*8c00*/  FADD.FTZ R63, R173, R66 ;  /* 0x00000042ad3f7221 */ /* 0x000fe20000010000 */
[-C--:B------:R-:W-:Y:S01]  /*8c10*/  FMUL.FTZ R65, R125, R211.reuse ;  /* 0x000000d37d417220 */ /* 0x080fe20000410000 */
[----:B------:R-:W-:Y:S01]  /*8c20*/  @!UP0 ULEA UR9, UR8, UR30, 0x4 ;  /* 0x0000001e08098291 */ /* 0x000fe2000f8e20ff */
[C---:B------:R-:W-:Y:S01]  /*8c30*/  FFMA.FTZ R215, R126.reuse, R211, -R64 ;  /* 0x000000d37ed77223 */ /* 0x040fe20000010840 */
[----:B------:R-:W-:Y:S01]  /*8c40*/  CS2R R58, SRZ ;  /* 0x00000000003a7805 */ /* 0x000fe2000001ff00 */
[----:B------:R-:W-:Y:S01]  /*8c50*/  FFMA.FTZ R66, R126, R209, R65 ;  /* 0x000000d17e427223 */ /* 0x000fe20000010041 */
[----:B------:R-:W-:Y:S01]  /*8c60*/  MOV R57, RZ ;  /* 0x000000ff00397202 */ /* 0x000fe20000000f00 */
[C---:B------:R-:W-:Y:S01]  /*8c70*/  FFMA.FTZ R215, R89.reuse, R208, R215 ;  /* 0x000000d059d77223 */ /* 0x040fe200000100d7 */
[----:B------:R-:W-:Y:S01]  /*8c80*/  FADD.FTZ R62, R84, R69 ;  /* 0x00000045543e7221 */ /* 0x000fe20000010000 */
[----:B------:R-:W-:-:S02]  /*8c90*/  FFMA.FTZ R213, R89, R206, R66 ;  /* 0x000000ce59d57223 */ /* 0x000fc40000010042 */
[C---:B------:R-:W-:Y:S01]  /*8ca0*/  FMUL.FTZ R66, R123.reuse, R215 ;  /* 0x000000d77b427220 */ /* 0x040fe20000410000 */
[----:B------:R-:W0:Y:S01]  /*8cb0*/  @!P0 LDS.128 R56, [UR9+0xee80] ;  /* 0x00ee8009ff388984 */ /* 0x000e220008000c00 */
[----:B------:R-:W-:-:S03]  /*8cc0*/  FMUL.FTZ R65, R123, R213 ;  /* 0x000000d57b417220 */ /* 0x000fc60000410000 */
[----:B------:R1:W-:Y:S01]  /*8cd0*/  STS.128 [R207+0xd080], R60 ;  /* 0x00d0803ccf007388 */ /* 0x0003e20000000c00 */
        /* <DEDUP_REMOVED lines=49> */
.L_x_6168:
        /* <DEDUP_REMOVED lines=12> */
.L_x_6032:
[----:B------:R-:W-:Y:S05]  /*90b0*/  BSYNC.RECONVERGENT B0 ;  /* 0x0000000000007941 */ /* 0x000fea0003800200 */
.L_x_6031:
[----:B------:R-:W-:Y:S01]  /*90c0*/  UMOV UR9, 0xffffffff ;  /* 0xffffffff00097882 */ /* 0x000fe20000000000 */
[----:B------:R-:W-:Y:S02]  /*90d0*/  ISETP.GT.U32.AND P2, PT, R205, 0x1d, PT ;  /* 0x0000001dcd00780c */ /* 0x000fe40003f44070 */
[----:B------:R-:W-:Y:S11]  /*90e0*/  BRA.DIV UR9, `(.L_x_6033) ;  /* 0x0000006e09f87947 */ /* 0x000ff6000b800000 */
[----:B--2---:R2:W1:Y:S04]  /*90f0*/  SHFL.DOWN PT, R72, R249, 0x2, 0x1f ;  /* 0x08401f00f9487f89 */ /* 0x00446800000e0000 */
[----:B---3--:R2:W3:Y:S04]  /*9100*/  SHFL.DOWN PT, R73, R250, 0x2, 0x1f ;  /* 0x08401f00fa497f89 */ /* 0x0084e800000e0000 */
[----:B----4-:R2:W4:Y:S04]  /*9110*/  SHFL.DOWN PT, R75, R248, 0x2, 0x1f ;  /* 0x08401f00f84b7f89 */ /* 0x01052800000e0000 */
[----:B0-----:R2:W0:Y:S02]  /*9120*/  SHFL.DOWN PT, R223, R247, 0x2, 0x1f ;  /* 0x08401f00f7df7f89 */ /* 0x00142400000e0000 */
.L_x_6174:
        /* <DEDUP_REMOVED lines=12> */
.L_x_6035:
[----:B------:R-:W-:Y:S05]  /*91f0*/  BSYNC.RECONVERGENT B0 ;  /* 0x0000000000007941 */ /* 0x000fea0003800200 */
.L_x_6034:
[----:B------:R-:W-:Y:S01]  /*9200*/  UMOV UR9, 0xffffffff ;  /* 0xffffffff00097882 */ /* 0x000fe20000000000 */
[----:B------:R-:W-:Y:S02]  /*9210*/  ISETP.GT.U32.AND P2, PT, R205, 0x1b, PT ;  /* 0x0000001bcd00780c */ /* 0x000fe40003f44070 */
[----:B------:R-:W-:Y:S11]  /*9220*/  BRA.DIV UR9, `(.L_x_6036) ;  /* 0x0000007209187947 */ /* 0x000ff6000b800000 */
[----:B-1----:R1:W1:Y:S04]  /*9230*/  SHFL.DOWN PT, R72, R249, 0x4, 0x1f ;  /* 0x08801f00f9487f89 */ /* 0x00226800000e0000 */
[----:B---3--:R3:W1:Y:S04]  /*9240*/  SHFL.DOWN PT, R73, R250, 0x4, 0x1f ;  /* 0x08801f00fa497f89 */ /* 0x00866800000e0000 */
[----:B----4-:R3:W4:Y:S04]  /*9250*/  SHFL.DOWN PT, R75, R248, 0x4, 0x1f ;  /* 0x08801f00f84b7f89 */ /* 0x01072800000e0000 */
[----:B0-----:R3:W0:Y:S02]  /*9260*/  SHFL.DOWN PT, R223, R247, 0x4, 0x1f ;  /* 0x08801f00f7df7f89 */ /* 0x00162400000e0000 */
.L_x_6180:
        /* <DEDUP_REMOVED lines=12> */
.L_x_6038:
[----:B------:R-:W-:Y:S05]  /*9330*/  BSYNC.RECONVERGENT B0 ;  /* 0x0000000000007941 */ /* 0x000fea0003800200 */
.L_x_6037:
[----:B------:R-:W-:Y:S01]  /*9340*/  UMOV UR9, 0xffffffff ;  /* 0xffffffff00097882 */ /* 0x000fe20000000000 */
[----:B------:R-:W-:Y:S02]  /*9350*/  ISETP.GT.U32.AND P2, PT, R205, 0x17, PT ;  /* 0x00000017cd00780c */ /* 0x000fe40003f44070 */
[----:B------:R-:W-:Y:S11]  /*9360*/  BRA.DIV UR9, `(.L_x_6039) ;  /* 0x0000007209387947 */ /* 0x000ff6000b800000 */
[----:B-1----:R1:W1:Y:S04]  /*9370*/  SHFL.DOWN PT, R72, R249, 0x8, 0x1f ;  /* 0x09001f00f9487f89 */ /* 0x00226800000e0000 */
[----:B------:R0:W1:Y:S04]  /*9380*/  SHFL.DOWN PT, R73, R250, 0x8, 0x1f ;  /* 0x09001f00fa497f89 */ /* 0x00006800000e0000 */
[----:B----4-:R4:W1:Y:S04]  /*9390*/  SHFL.DOWN PT, R75, R248, 0x8, 0x1f ;  /* 0x09001f00f84b7f89 */ /* 0x01086800000e0000 */
[----:B0-----:R4:W0:Y:S02]  /*93a0*/  SHFL.DOWN PT, R223, R247, 0x8, 0x1f ;  /* 0x09001f00f7df7f89 */ /* 0x00182400000e0000 */
.L_x_6186:
        /* <DEDUP_REMOVED lines=12> */
.L_x_6041:
[----:B------:R-:W-:Y:S05]  /*9470*/  BSYNC.RECONVERGENT B0 ;  /* 0x0000000000007941 */ /* 0x000fea0003800200 */
.L_x_6040:
[----:B------:R-:W-:Y:S01]  /*9480*/  UMOV UR9, 0xffffffff ;  /* 0xffffffff00097882 */ /* 0x000fe20000000000 */
[----:B------:R-:W-:Y:S02]  /*9490*/  ISETP.GT.U32.AND P2, PT, R205, 0xf, PT ;  /* 0x0000000fcd00780c */ /* 0x000fe40003f44070 */
[----:B------:R-:W-:Y:S11]  /*94a0*/  BRA.DIV UR9, `(.L_x_6042) ;  /* 0x0000007209587947 */ /* 0x000ff6000b800000 */
[----:B-1----:R1:W1:Y:S04]  /*94b0*/  SHFL.DOWN PT, R72, R249, 0x10, 0x1f ;  /* 0x0a001f00f9487f89 */ /* 0x00226800000e0000 */
[----:B------:R0:W1:Y:S04]  /*94c0*/  SHFL.DOWN PT, R73, R250, 0x10, 0x1f ;  /* 0x0a001f00fa497f89 */ /* 0x00006800000e0000 */
[----:B------:R1:W1:Y:S04]  /*94d0*/  SHFL.DOWN PT, R75, R248, 0x10, 0x1f ;  /* 0x0a001f00f84b7f89 */ /* 0x00026800000e0000 */
[----:B0-----:R0:W0:Y:S02]  /*94e0*/  SHFL.DOWN PT, R223, R247, 0x10, 0x1f ;  /* 0x0a001f00f7df7f89 */ /* 0x00102400000e0000 */
.L_x_6192:
        /* <DEDUP_REMOVED lines=12> */
.L_x_6044:
[----:B------:R-:W-:Y:S05]  /*95b0*/  BSYNC.RECONVERGENT B0 ;  /* 0x0000000000007941 */ /* 0x000fea0003800200 */
.L_x_6043:
        /* <DEDUP_REMOVED lines=14> */
[-C--:B------:R-:W-:Y:S01]  /*96a0*/  FMUL.FTZ R221, R57, R208.reuse ;  /* 0x000000d039dd7220 */ /* 0x080fe20000410000 */
[C---:B------:R-:W-:Y:S01]  /*96b0*/  FMUL.FTZ R208, R56.reuse, R208 ;  /* 0x000000d038d07220 */ /* 0x040fe20000410000 */
[----:B------:R0:W0:Y:S01]  /*96c0*/  SHFL.DOWN PT, R75, R248, 0x1, 0x1f ;  /* 0x08201f00f84b7f89 */ /* 0x00002200000e0000 */
[-C--:B------:R-:W-:Y:S01]  /*96d0*/  FFMA.FTZ R241, R59, R205.reuse, R242 ;  /* 0x000000cd3bf17223 */ /* 0x080fe200000100f2 */
[-C--:B------:R-:W-:Y:S01]  /*96e0*/  FFMA.FTZ R221, R56, R205.reuse, -R221 ;  /* 0x000000cd38dd7223 */ /* 0x080fe200000108dd */
[----:B------:R-:W-:Y:S01]  /*96f0*/  FFMA.FTZ R208, R57, R205, R208 ;  /* 0x000000cd39d07223 */ /* 0x000fe200000100d0 */
[----:B------:R0:W0:Y:S01]  /*9700*/  SHFL.DOWN PT, R223, R247, 0x1, 0x1f ;  /* 0x08201f00f7df7f89 */ /* 0x00002200000e0000 */
[----:B--2---:R-:W-:Y:S01]  /*9710*/  FADD.FTZ R207, R207, R240 ;  /* 0x000000f0cfcf7221 */ /* 0x004fe20000010000 */
[----:B---3--:R-:W-:-:S02]  /*9720*/  FADD.FTZ R205, R252, R241 ;  /* 0x000000f1fccd7221 */ /* 0x008fc40000010000 */
[----:B------:R2:W3:Y:S01]  /*9730*/  SHFL.IDX PT, R251, R58, RZ, 0x1f ;  /* 0x00001fff3afb7589 */ /* 0x0004e200000e0000 */
[----:B----4-:R-:W-:-:S03]  /*9740*/  MOV R56, R246 ;  /* 0x000000f600387202 */ /* 0x010fc60000000f00 */
[----:B------:R2:W4:Y:S01]  /*9750*/  SHFL.IDX PT, R244, R59, RZ, 0x1f ;  /* 0x00001fff3bf47589 */ /* 0x00052200000e0000 */
[----:B------:R-:W-:-:S07]  /*9760*/  MOV R57, R74 ;  /* 0x0000004a00397202 */ /* 0x000fce0000000f00 */
.L_x_6206:
        /* <DEDUP_REMOVED lines=15> */
.L_x_6047:
[----:B------:R-:W-:Y:S05]  /*9860*/  BSYNC.RECONVERGENT B0 ;  /* 0x0000000000007941 */ /* 0x000fea0003800200 */
.L_x_6046:
        /* <DEDUP_REMOVED lines=38> */
.L_x_6029:
        /* <DEDUP_REMOVED lines=19> */
[----:B------:R-:W-:Y:S01]  /*9c00*/  MOV R73, UR43 ;  /* 0x0000002b00497c02 */ /* 0x000fe20008000f00 */
[----:B------:R-:W-:Y:S01]  /*9c10*/  IMAD.WIDE.U32 R62, R63, UR8, R64 ;  /* 0x000000083f3e7c25 */ /* 0x000fe2000f8e0040 */
[----:B------:R-:W-:Y:S01]  /*9c20*/  @!UP0 ULEA UR9, UR8, UR30, 0x4 ;  /* 0x0000001e08098291 */ /* 0x000fe2000f8e20ff */
[----:B------:R-:W1:Y:S01]  /*9c30*/  LDS.64 R60, [R60+0xd088] ;  /* 0x00d088003c3c7984 */ /* 0x000e620000000a00 */
[C---:B------:R-:W-:Y:S01]  /*9c40*/  IADD3 R205, PT, PT, R122.reuse, 0x200, RZ ;  /* 0x000002007acd7810 */ /* 0x040fe20007ffe0ff */
[----:B------:R-:W-:Y:S01]  /*9c50*/  IMAD R69, R69, UR8, R67 ;  /* 0x0000000845457c24 */ /* 0x000fe2000f8e0243 */
[----:B------:R-:W-:Y:S01]  /*9c60*/  LEA.HI R221, R122, R122, RZ, 0x1b ;  /* 0x0000007a7add7211 */ /* 0x000fe200078fd8ff */
        /* <DEDUP_REMOVED lines=32> */
[C---:B------:R-:W-:Y:S01]  /*9e70*/  FMUL.FTZ R59, R189.reuse, R56 ;  /* 0x00000038bd3b7220 */ /* 0x040fe20000410000 */
[----:B------:R-:W-:Y:S01]  /*9e80*/  FMUL.FTZ R189, R189, R70 ;  /* 0x00000046bdbd7220 */ /* 0x000fe20000410000 */
[----:B------:R-:W-:Y:S01]  /*9e90*/  FFMA.FTZ R66, R87, R67, R66 ;  /* 0x0000004357427223 */ /* 0x000fe20000010042 */
[-C--:B------:R-:W-:Y:S01]  /*9ea0*/  FMUL.FTZ R67, R33, R56.reuse ;  /* 0x0000003821437220 */ /* 0x080fe20000410000 */
[C---:B------:R-:W-:Y:S01]  /*9eb0*/  FFMA.FTZ R57, R65.reuse, R56, R74 ;  /* 0x0000003841397223 */ /* 0x040fe2000001004a */
[C---:B------:R-:W-:Y:S01]  /*9ec0*/  FFMA.FTZ R56, R65.reuse, R72, -R59 ;  /* 0x0000004841387223 */ /* 0x040fe2000001083b */
[----:B------:R-:W-:Y:S01]  /*9ed0*/  FFMA.FTZ R70, R65, R62, R189 ;  /* 0x0000003e41467223 */ /* 0x000fe200000100bd */
[-C--:B------:R-:W-:Y:S01]  /*9ee0*/  FMUL.FTZ R59, R125, R124.reuse ;  /* 0x0000007c7d3b7220 */ /* 0x080fe20000410000 */
[----:B------:R-:W-:Y:S01]  /*9ef0*/  FMUL.FTZ R63, R190, R124 ;  /* 0x0000007cbe3f7220 */ /* 0x000fe20000410000 */
[-C--:B------:R-:W-:Y:S01]  /*9f00*/  FMUL.FTZ R62, R89, R105.reuse ;  /* 0x00000069593e7220 */ /* 0x080fe20000410000 */
[----:B------:R-:W-:Y:S01]  /*9f10*/  FMUL.FTZ R65, R76, UR31 ;  /* 0x0000001f4c417c20 */ /* 0x000fe20008410000 */
[-C--:B------:R-:W-:Y:S01]  /*9f20*/  FMUL.FTZ R125, R125, R76.reuse ;  /* 0x0000004c7d7d7220 */ /* 0x080fe20000410000 */
[-C--:B------:R-:W-:Y:S01]  /*9f30*/  FFMA.FTZ R59, R126, R76.reuse, R59 ;  /* 0x0000004c7e3b7223 */ /* 0x080fe2000001003b */
[----:B------:R-:W-:Y:S01]  /*9f40*/  FFMA.FTZ R75, R86, R76, R63 ;  /* 0x0000004c564b7223 */ /* 0x000fe2000001003f */
[----:B------:R-:W-:Y:S01]  /*9f50*/  FFMA.FTZ R190, R190, -R62, R213 ;  /* 0x8000003ebebe7223 */ /* 0x000fe200000100d5 */
[C---:B------:R-:W-:Y:S01]  /*9f60*/  FMUL.FTZ R63, R124.reuse, UR31 ;  /* 0x0000001f7c3f7c20 */ /* 0x040fe20008410000 */
[----:B------:R-:W-:Y:S01]  /*9f70*/  FFMA.FTZ R65, R124, UR46, -R65 ;  /* 0x0000002e7c417c23 */ /* 0x000fe20008010841 */
[----:B------:R0:W-:Y:S01]  /*9f80*/  STS [R58+0x4278], R67 ;  /* 0x004278433a007388 */ /* 0x0001e20000000800 */
[----:B------:R-:W-:Y:S01]  /*9f90*/  FFMA.FTZ R125, R126, R124, -R125 ;  /* 0x0000007c7e7d7223 */ /* 0x000fe2000001087d */
[C---:B------:R-:W-:Y:S01]  /*9fa0*/  FMUL.FTZ R73, R33.reuse, R72 ;  /* 0x0000004821497220 */ /* 0x040fe20000410000 */
[----:B------:R-:W-:Y:S01]  /*9fb0*/  FFMA.FTZ R17, R66, R102, R17 ;  /* 0x0000006642117223 */ /* 0x000fe20000010011 */
[----:B------:R-:W-:Y:S01]  /*9fc0*/  FFMA.FTZ R66, R33, R66, R70 ;  /* 0x0000004221427223 */ /* 0x000fe20000010046 */
[----:B------:R-:W-:Y:S01]  /*9fd0*/  FADD.FTZ R170, R170, R59 ;  /* 0x0000003baaaa7221 */ /* 0x000fe20000010000 */
[----:B------:R-:W-:Y:S01]  /*9fe0*/  FFMA.FTZ R62, -R86, R62, R215 ;  /* 0x0000003e563e7223 */ /* 0x000fe200000101d7 */
[----:B------:R-:W-:Y:S01]  /*9ff0*/  FMUL.FTZ R59, R124, R105 ;  /* 0x000000697c3b7220 */ /* 0x000fe20000410000 */
[----:B------:R-:W-:Y:S01]  /*a000*/  FFMA.FTZ R63, R76, UR46, R63 ;  /* 0x0000002e4c3f7c23 */ /* 0x000fe2000801003f */
[----:B------:R-:W-:Y:S01]  /*a010*/  FMUL.FTZ R65, R190, R65 ;  /* 0x00000041be417220 */ /* 0x000fe20000410000 */
[----:B0-----:R-:W-:Y:S01]  /*a020*/  FMUL.FTZ R67, R76, R105 ;  /* 0x000000694c437220 */ /* 0x001fe20000410000 */
[----:B------:R-:W-:Y:S01]  /*a030*/  FADD.FTZ R186, R186, R125 ;  /* 0x0000007dbaba7221 */ /* 0x000fe20000010000 */
[----:B------:R0:W-:Y:S01]  /*a040*/  STS [R58+0x427c], R73 ;  /* 0x00427c493a007388 */ /* 0x0001e20000000800 */
[----:B------:R-:W-:Y:S01]  /*a050*/  FADD.FTZ R37, R66, R37 ;  /* 0x0000002542257221 */ /* 0x000fe20000010000 */
[----:B------:R-:W-:Y:S01]  /*a060*/  FMUL.FTZ R70, R190, R67 ;  /* 0x00000043be467220 */ /* 0x000fe20000410000 */
[----:B------:R-:W-:Y:S01]  /*a070*/  FFMA.FTZ R66, R62, R63, R65 ;  /* 0x0000003f3e427223 */ /* 0x000fe20000010041 */
[-C--:B------:R-:W-:Y:S01]  /*a080*/  FMUL.FTZ R63, R192, R186.reuse ;  /* 0x000000bac03f7220 */ /* 0x080fe20000410000 */
[CC--:B------:R-:W-:Y:S01]  /*a090*/  FMUL.FTZ R87, R89.reuse, R59.reuse ;  /* 0x0000003b59577220 */ /* 0x0c0fe20000410000 */
[----:B------:R-:W-:Y:S01]  /*a0a0*/  FFMA.FTZ R70, R62, R59, -R70 ;  /* 0x0000003b3e467223 */ /* 0x000fe20000010846 */
[----:B------:R-:W-:Y:S01]  /*a0b0*/  FMUL.FTZ R77, R89, R67 ;  /* 0x00000043594d7220 */ /* 0x000fe20000410000 */
[----:B------:R-:W-:Y:S01]  /*a0c0*/  FMUL.FTZ R65, R34, R101 ;  /* 0x0000006522417220 */ /* 0x000fe20000410000 */
[----:B------:R-:W-:Y:S01]  /*a0d0*/  FFMA.FTZ R26, R75, R105, R26 ;  /* 0x000000694b1a7223 */ /* 0x000fe2000001001a */
[----:B0-----:R-:W-:Y:S01]  /*a0e0*/  FMUL.FTZ R73, R190, R59 ;  /* 0x0000003bbe497220 */ /* 0x001fe20000410000 */
[C---:B------:R-:W-:Y:S01]  /*a0f0*/  FMUL.FTZ R59, R127.reuse, R186 ;  /* 0x000000ba7f3b7220 */ /* 0x040fe20000410000 */
[-C--:B------:R-:W-:Y:S01]  /*a100*/  FMUL.FTZ R127, R127, R170.reuse ;  /* 0x000000aa7f7f7220 */ /* 0x080fe20000410000 */
[----:B------:R-:W-:Y:S01]  /*a110*/  FFMA.FTZ R192, R192, -R65, R209 ;  /* 0x80000041c0c07223 */ /* 0x000fe200000100d1 */
[----:B------:R-:W-:Y:S01]  /*a120*/  FFMA.FTZ R67, R62, R67, R73 ;  /* 0x000000433e437223 */ /* 0x000fe20000010049 */
[-C--:B------:R-:W-:Y:S01]  /*a130*/  FFMA.FTZ R73, R82, R170.reuse, R63 ;  /* 0x000000aa52497223 */ /* 0x080fe2000001003f */
[----:B------:R-:W-:Y:S01]  /*a140*/  FMUL.FTZ R63, R170, UR31 ;  /* 0x0000001faa3f7c20 */ /* 0x000fe20008410000 */
[C---:B------:R-:W-:Y:S01]  /*a150*/  FFMA.FTZ R62, R128.reuse, R170, R59 ;  /* 0x000000aa803e7223 */ /* 0x040fe2000001003b */
[----:B------:R-:W-:Y:S01]  /*a160*/  FFMA.FTZ R128, R128, R186, -R127 ;  /* 0x000000ba80807223 */ /* 0x000fe2000001087f */
[----:B------:R-:W-:Y:S01]  /*a170*/  FMUL.FTZ R127, R170, R101 ;  /* 0x00000065aa7f7220 */ /* 0x000fe20000410000 */
[----:B------:R-:W-:Y:S01]  /*a180*/  FFMA.FTZ R123, R89, R75, R66 ;  /* 0x0000004b597b7223 */ /* 0x000fe20000010042 */
[C---:B------:R-:W-:Y:S01]  /*a190*/  FMUL.FTZ R59, R186.reuse, UR31 ;  /* 0x0000001fba3b7c20 */ /* 0x040fe20008410000 */
[C---:B------:R-:W-:Y:S01]  /*a1a0*/  FFMA.FTZ R63, R186.reuse, UR46, -R63 ;  /* 0x0000002eba3f7c23 */ /* 0x040fe2000801083f */
[----:B------:R-:W-:Y:S01]  /*a1b0*/  FMUL.FTZ R75, R186, R101 ;  /* 0x00000065ba4b7220 */ /* 0x000fe20000410000 */
[----:B------:R-:W-:Y:S01]  /*a1c0*/  FADD.FTZ R74, R185, R128 ;  /* 0x00000080b94a7221 */ /* 0x000fe20000010000 */
[----:B------:R-:W-:Y:S01]  /*a1d0*/  FFMA.FTZ R65, -R82, R65, R211 ;  /* 0x0000004152417223 */ /* 0x000fe200000101d3 */
[----:B------:R-:W-:Y:S01]  /*a1e0*/  FADD.FTZ R169, R169, R62 ;  /* 0x0000003ea9a97221 */ /* 0x000fe20000010000 */
[----:B------:R-:W-:Y:S01]  /*a1f0*/  FMUL.FTZ R128, R192, R127 ;  /* 0x0000007fc0807220 */ /* 0x000fe20000410000 */
[----:B------:R-:W-:Y:S01]  /*a200*/  FFMA.FTZ R62, R170, UR46, R59 ;  /* 0x0000002eaa3e7c23 */ /* 0x000fe2000801003b */
[C---:B------:R-:W-:Y:S01]  /*a210*/  FMUL.FTZ R66, R192.reuse, R63 ;  /* 0x0000003fc0427220 */ /* 0x040fe20000410000 */
[-C--:B------:R-:W-:Y:S01]  /*a220*/  FMUL.FTZ R72, R192, R75.reuse ;  /* 0x0000004bc0487220 */ /* 0x080fe20000410000 */
[----:B------:R0:W-:Y:S01]  /*a230*/  STS [R58+0x4274], R87 ;  /* 0x004274573a007388 */ /* 0x0001e20000000800 */
[----:B------:R-:W-:Y:S01]  /*a240*/  FMUL.FTZ R59, R129, R74 ;  /* 0x0000004a813b7220 */ /* 0x000fe20000410000 */
[----:B------:R-:W-:Y:S01]  /*a250*/  FFMA.FTZ R128, R65, R75, -R128 ;  /* 0x0000004b41807223 */ /* 0x000fe20000010880 */
[-C--:B------:R-:W-:Y:S01]  /*a260*/  FMUL.FTZ R129, R129, R169.reuse ;  /* 0x000000a981817220 */ /* 0x080fe20000410000 */
[----:B------:R1:W-:Y:S01]  /*a270*/  STS [R58+0x4270], R77 ;  /* 0x0042704d3a007388 */ /* 0x0003e20000000800 */
[----:B------:R-:W-:Y:S01]  /*a280*/  FMUL.FTZ R63, R90, R108 ;  /* 0x0000006c5a3f7220 */ /* 0x000fe20000410000 */
[C---:B------:R-:W-:Y:S01]  /*a290*/  FFMA.FTZ R59, R130.reuse, R169, R59 ;  /* 0x000000a9823b7223 */ /* 0x040fe2000001003b */
[----:B------:R-:W-:Y:S01]  /*a2a0*/  FFMA.FTZ R129, R130, R74, -R129 ;  /* 0x0000004a82817223 */ /* 0x000fe20000010881 */
[----:B------:R-:W-:Y:S01]  /*a2b0*/  FMUL.FTZ R130, R169, R108 ;  /* 0x0000006ca9827220 */ /* 0x000fe20000410000 */
[----:B------:R-:W-:Y:S01]  /*a2c0*/  FFMA.FTZ R18, R73, R101, R18 ;  /* 0x0000006549127223 */ /* 0x000fe20000010012 */
[C---:B0-----:R-:W-:Y:S01]  /*a2d0*/  FMUL.FTZ R87, R34.reuse, R75 ;  /* 0x0000004b22577220 */ /* 0x041fe20000410000 */
[----:B------:R-:W-:Y:S01]  /*a2e0*/  FFMA.FTZ R75, R65, R62, R66 ;  /* 0x0000003e414b7223 */ /* 0x000fe20000010042 */
[C---:B------:R-:W-:Y:S01]  /*a2f0*/  FMUL.FTZ R62, R191.reuse, R74 ;  /* 0x0000004abf3e7220 */ /* 0x040fe20000410000 */
[----:B------:R-:W-:Y:S01]  /*a300*/  FFMA.FTZ R191, R191, -R63, R232 ;  /* 0x8000003fbfbf7223 */ /* 0x000fe200000100e8 */
[-C--:B-1----:R-:W-:Y:S01]  /*a310*/  FMUL.FTZ R77, R34, R127.reuse ;  /* 0x0000007f224d7220 */ /* 0x082fe20000410000 */
[----:B------:R-:W-:Y:S01]  /*a320*/  FFMA.FTZ R127, R65, R127, R72 ;  /* 0x0000007f417f7223 */ /* 0x000fe20000010048 */
[----:B------:R-:W-:Y:S01]  /*a330*/  FMUL.FTZ R65, R169, UR31 ;  /* 0x0000001fa9417c20 */ /* 0x000fe20008410000 */
[C---:B------:R-:W-:Y:S01]  /*a340*/  FFMA.FTZ R72, R161.reuse, R169, R62 ;  /* 0x000000a9a1487223 */ /* 0x040fe2000001003e */
[C---:B------:R-:W-:Y:S01]  /*a350*/  FMUL.FTZ R62, R74.reuse, UR31 ;  /* 0x0000001f4a3e7c20 */ /* 0x040fe20008410000 */
[----:B------:R0:W-:Y:S01]  /*a360*/  STS [R58+0x4268], R77 ;  /* 0x0042684d3a007388 */ /* 0x0001e20000000800 */
[----:B------:R-:W-:Y:S01]  /*a370*/  FFMA.FTZ R66, R74, UR46, -R65 ;  /* 0x0000002e4a427c23 */ /* 0x000fe20008010841 */
[----:B------:R-:W-:Y:S01]  /*a380*/  FADD.FTZ R184, R184, R129 ;  /* 0x00000081b8b87221 */ /* 0x000fe20000010000 */
[----:B------:R-:W-:Y:S01]  /*a390*/  FFMA.FTZ R63, -R161, R63, R230 ;  /* 0x0000003fa13f7223 */ /* 0x000fe200000101e6 */
[----:B------:R-:W-:Y:S01]  /*a3a0*/  FFMA.FTZ R62, R169, UR46, R62 ;  /* 0x0000002ea93e7c23 */ /* 0x000fe2000801003e */
[C---:B------:R-:W-:Y:S01]  /*a3b0*/  FMUL.FTZ R66, R191.reuse, R66 ;  /* 0x00000042bf427220 */ /* 0x040fe20000410000 */
[----:B------:R-:W-:Y:S01]  /*a3c0*/  FMUL.FTZ R74, R74, R108 ;  /* 0x0000006c4a4a7220 */ /* 0x000fe20000410000 */
[----:B------:R-:W-:Y:S01]  /*a3d0*/  FFMA.FTZ R82, R34, R73, R75 ;  /* 0x0000004922527223 */ /* 0x000fe2000001004b */
[----:B------:R-:W-:Y:S01]  /*a3e0*/  FMUL.FTZ R129, R191, R130 ;  /* 0x00000082bf817220 */ /* 0x000fe20000410000 */
[----:B------:R-:W-:Y:S01]  /*a3f0*/  FFMA.FTZ R65, R63, R62, R66 ;  /* 0x0000003e3f417223 */ /* 0x000fe20000010042 */
[----:B0-----:R-:W-:Y:S01]  /*a400*/  FADD.FTZ R77, R168, R59 ;  /* 0x0000003ba84d7221 */ /* 0x001fe20000010000 */
[----:B------:R-:W-:Y:S01]  /*a410*/  FMUL.FTZ R59, R131, R184 ;  /* 0x000000b8833b7220 */ /* 0x000fe20000410000 */
[-C--:B------:R-:W-:Y:S01]  /*a420*/  FMUL.FTZ R76, R191, R74.reuse ;  /* 0x0000004abf4c7220 */ /* 0x080fe20000410000 */
        /* <DEDUP_REMOVED lines=10> */
[----:B------:R0:W-:Y:S01]  /*a4d0*/  STS [R58+0x4264], R75 ;  /* 0x0042644b3a007388 */ /* 0x0001e20000000800 */
[----:B------:R-:W-:Y:S01]  /*a4e0*/  FMUL.FTZ R66, R193, R184 ;  /* 0x000000b8c1427220 */ /* 0x000fe20000410000 */
[C---:B------:R-:W-:Y:S01]  /*a4f0*/  FMUL.FTZ R62, R184.reuse, UR31 ;  /* 0x0000001fb83e7c20 */ /* 0x040fe20008410000 */
[C---:B------:R-:W-:Y:S01]  /*a500*/  FMUL.FTZ R59, R133.reuse, R183 ;  /* 0x000000b7853b7220 */ /* 0x040fe20000410000 */
[----:B------:R-:W-:Y:S01]  /*a510*/  FMUL.FTZ R133, R133, R167 ;  /* 0x000000a785857220 */ /* 0x000fe20000410000 */
[----:B------:R-:W-:Y:S01]  /*a520*/  FFMA.FTZ R193, R193, -R63, R216 ;  /* 0x8000003fc1c17223 */ /* 0x000fe200000100d8 */
[----:B------:R-:W-:Y:S01]  /*a530*/  FMUL.FTZ R76, R184, R104 ;  /* 0x00000068b84c7220 */ /* 0x000fe20000410000 */
[C---:B------:R-:W-:Y:S01]  /*a540*/  FFMA.FTZ R59, R134.reuse, R167, R59 ;  /* 0x000000a7863b7223 */ /* 0x040fe2000001003b */
[----:B------:R-:W-:Y:S01]  /*a550*/  FFMA.FTZ R133, R134, R183, -R133 ;  /* 0x000000b786857223 */ /* 0x000fe20000010885 */
[----:B------:R-:W-:Y:S01]  /*a560*/  FFMA.FTZ R25, R72, R108, R25 ;  /* 0x0000006c48197223 */ /* 0x000fe20000010019 */
[----:B0-----:R-:W-:Y:S01]  /*a570*/  FFMA.FTZ R75, R90, R72, R65 ;  /* 0x000000485a4b7223 */ /* 0x001fe20000010041 */
[C---:B------:R-:W-:Y:S01]  /*a580*/  FMUL.FTZ R65, R77.reuse, UR31 ;  /* 0x0000001f4d417c20 */ /* 0x040fe20008410000 */
[----:B------:R-:W-:Y:S01]  /*a590*/  FADD.FTZ R182, R182, R133 ;  /* 0x00000085b6b67221 */ /* 0x000fe20000010000 */
[----:B------:R-:W-:Y:S01]  /*a5a0*/  FADD.FTZ R39, R82, R39 ;  /* 0x0000002752277221 */ /* 0x000fe20000010000 */
[----:B------:R-:W-:Y:S01]  /*a5b0*/  FFMA.FTZ R72, R77, UR46, R62 ;  /* 0x0000002e4d487c23 */ /* 0x000fe2000801003e */
[----:B------:R-:W-:Y:S01]  /*a5c0*/  FFMA.FTZ R74, R184, UR46, -R65 ;  /* 0x0000002eb84a7c23 */ /* 0x000fe20008010841 */
[----:B------:R-:W-:Y:S01]  /*a5d0*/  FFMA.FTZ R63, -R83, R63, R214 ;  /* 0x0000003f533f7223 */ /* 0x000fe200000101d6 */
[----:B------:R-:W-:Y:S01]  /*a5e0*/  FMUL.FTZ R62, R77, R104 ;  /* 0x000000684d3e7220 */ /* 0x000fe20000410000 */
[----:B------:R-:W-:Y:S01]  /*a5f0*/  FADD.FTZ R166, R166, R59 ;  /* 0x0000003ba6a67221 */ /* 0x000fe20000010000 */
[----:B------:R-:W-:Y:S01]  /*a600*/  FMUL.FTZ R82, R193, R76 ;  /* 0x0000004cc1527220 */ /* 0x000fe20000410000 */
[----:B------:R-:W-:Y:S01]  /*a610*/  FMUL.FTZ R59, R135, R182 ;  /* 0x000000b6873b7220 */ /* 0x000fe20000410000 */
[C---:B------:R-:W-:Y:S01]  /*a620*/  FMUL.FTZ R74, R193.reuse, R74 ;  /* 0x0000004ac14a7220 */ /* 0x040fe20000410000 */
[-C--:B------:R-:W-:Y:S01]  /*a630*/  FMUL.FTZ R193, R193, R62.reuse ;  /* 0x0000003ec1c17220 */ /* 0x080fe20000410000 */
[-C--:B------:R-:W-:Y:S01]  /*a640*/  FFMA.FTZ R131, R63, R62.reuse, R82 ;  /* 0x0000003e3f837223 */ /* 0x080fe20000010052 */
[----:B------:R-:W-:Y:S01]  /*a650*/  FMUL.FTZ R65, R35, R62 ;  /* 0x0000003e23417220 */ /* 0x000fe20000410000 */
[-C--:B------:R-:W-:Y:S01]  /*a660*/  FMUL.FTZ R135, R135, R166.reuse ;  /* 0x000000a687877220 */ /* 0x080fe20000410000 */
[C---:B------:R-:W-:Y:S01]  /*a670*/  FFMA.FTZ R62, R136.reuse, R166, R59 ;  /* 0x000000a6883e7223 */ /* 0x040fe2000001003b */
[----:B------:R-:W-:Y:S01]  /*a680*/  FMUL.FTZ R59, R91, R110 ;  /* 0x0000006e5b3b7220 */ /* 0x000fe20000410000 */
[----:B------:R-:W-:Y:S01]  /*a690*/  FFMA.FTZ R66, R83, R77, R66 ;  /* 0x0000004d53427223 */ /* 0x000fe20000010042 */
[----:B------:R-:W-:Y:S01]  /*a6a0*/  FFMA.FTZ R136, R136, R182, -R135 ;  /* 0x000000b688887223 */ /* 0x000fe20000010887 */
[----:B------:R-:W-:Y:S01]  /*a6b0*/  FADD.FTZ R165, R165, R62 ;  /* 0x0000003ea5a57221 */ /* 0x000fe20000010000 */
[----:B------:R-:W-:Y:S01]  /*a6c0*/  FMUL.FTZ R62, R195, R183 ;  /* 0x000000b7c33e7220 */ /* 0x000fe20000410000 */
[----:B------:R0:W-:Y:S01]  /*a6d0*/  STS [R58+0x4258], R65 ;  /* 0x004258413a007388 */ /* 0x0001e20000000800 */
[----:B------:R-:W-:Y:S01]  /*a6e0*/  FADD.FTZ R181, R181, R136 ;  /* 0x00000088b5b57221 */ /* 0x000fe20000010000 */
[----:B------:R-:W-:Y:S01]  /*a6f0*/  FFMA.FTZ R72, R63, R72, R74 ;  /* 0x000000483f487223 */ /* 0x000fe2000001004a */
[-C--:B------:R-:W-:Y:S01]  /*a700*/  FFMA.FTZ R195, R195, -R59.reuse, R220 ;  /* 0x8000003bc3c37223 */ /* 0x080fe200000100dc */
[----:B------:R-:W-:Y:S01]  /*a710*/  FFMA.FTZ R132, R63, R76, -R193 ;  /* 0x0000004c3f847223 */ /* 0x000fe200000108c1 */
[----:B------:R-:W-:Y:S01]  /*a720*/  FFMA.FTZ R19, R66, R104, R19 ;  /* 0x0000006842137223 */ /* 0x000fe20000010013 */
[----:B------:R-:W-:Y:S01]  /*a730*/  FFMA.FTZ R77, R35, R66, R72 ;  /* 0x00000042234d7223 */ /* 0x000fe20000010048 */
[----:B------:R-:W-:Y:S01]  /*a740*/  FMUL.FTZ R66, R167, UR31 ;  /* 0x0000001fa7427c20 */ /* 0x000fe20008410000 */
[----:B------:R-:W-:Y:S01]  /*a750*/  FMUL.FTZ R74, R183, R110 ;  /* 0x0000006eb74a7220 */ /* 0x000fe20000410000 */
[----:B------:R1:W-:Y:S01]  /*a760*/  STS [R58+0x4260], R73 ;  /* 0x004260493a007388 */ /* 0x0003e20000000800 */
[C---:B0-----:R-:W-:Y:S01]  /*a770*/  FFMA.FTZ R65, -R81.reuse, R59, R218 ;  /* 0x0000003b51417223 */ /* 0x041fe200000101da */
[----:B------:R-:W-:Y:S01]  /*a780*/  FFMA.FTZ R81, R81, R167, R62 ;  /* 0x000000a751517223 */ /* 0x000fe2000001003e */
[C---:B------:R-:W-:Y:S01]  /*a790*/  FMUL.FTZ R62, R137.reuse, R165 ;  /* 0x000000a5893e7220 */ /* 0x040fe20000410000 */
[-C--:B------:R-:W-:Y:S01]  /*a7a0*/  FMUL.FTZ R59, R137, R181.reuse ;  /* 0x000000b5893b7220 */ /* 0x080fe20000410000 */
[----:B------:R-:W-:Y:S01]  /*a7b0*/  FFMA.FTZ R72, R183, UR46, -R66 ;  /* 0x0000002eb7487c23 */ /* 0x000fe20008010842 */
[----:B------:R-:W-:Y:S01]  /*a7c0*/  FADD.FTZ R40, R75, R40 ;  /* 0x000000284b287221 */ /* 0x000fe20000010000 */
[C---:B------:R-:W-:Y:S01]  /*a7d0*/  FFMA.FTZ R63, R138.reuse, R181, -R62 ;  /* 0x000000b58a3f7223 */ /* 0x040fe2000001083e */
[----:B------:R-:W-:Y:S01]  /*a7e0*/  FFMA.FTZ R59, R138, R165, R59 ;  /* 0x000000a58a3b7223 */ /* 0x000fe2000001003b */
[----:B------:R-:W-:Y:S01]  /*a7f0*/  FMUL.FTZ R62, R183, UR31 ;  /* 0x0000001fb73e7c20 */ /* 0x000fe20008410000 */
[----:B-1----:R-:W-:Y:S01]  /*a800*/  FMUL.FTZ R73, R35, R76 ;  /* 0x0000004c23497220 */ /* 0x002fe20000410000 */
[----:B------:R-:W-:Y:S01]  /*a810*/  FADD.FTZ R180, R180, R63 ;  /* 0x0000003fb4b47221 */ /* 0x000fe20000010000 */
[----:B------:R-:W-:Y:S01]  /*a820*/  FADD.FTZ R164, R164, R59 ;  /* 0x0000003ba4a47221 */ /* 0x000fe20000010000 */
[C---:B------:R-:W-:Y:S01]  /*a830*/  FFMA.FTZ R66, R167.reuse, UR46, R62 ;  /* 0x0000002ea7427c23 */ /* 0x040fe2000801003e */
[----:B------:R-:W-:Y:S01]  /*a840*/  FMUL.FTZ R62, R167, R110 ;  /* 0x0000006ea73e7220 */ /* 0x000fe20000410000 */
[----:B------:R-:W-:Y:S01]  /*a850*/  FMUL.FTZ R76, R195, R74 ;  /* 0x0000004ac34c7220 */ /* 0x000fe20000410000 */
[C---:B------:R-:W-:Y:S01]  /*a860*/  FMUL.FTZ R59, R139.reuse, R180 ;  /* 0x000000b48b3b7220 */ /* 0x040fe20000410000 */
[----:B------:R-:W-:Y:S01]  /*a870*/  FMUL.FTZ R139, R139, R164 ;  /* 0x000000a48b8b7220 */ /* 0x000fe20000410000 */
[----:B------:R0:W-:Y:S01]  /*a880*/  STS [R58+0x425c], R73 ;  /* 0x00425c493a007388 */ /* 0x0001e20000000800 */
[-C--:B------:R-:W-:Y:S01]  /*a890*/  FMUL.FTZ R134, R195, R62.reuse ;  /* 0x0000003ec3867220 */ /* 0x080fe20000410000 */
[----:B------:R-:W-:Y:S01]  /*a8a0*/  FFMA.FTZ R133, R65, R62, R76 ;  /* 0x0000003e41857223 */ /* 0x000fe2000001004c */
[----:B------:R-:W-:Y:S01]  /*a8b0*/  FMUL.FTZ R72, R195, R72 ;  /* 0x00000048c3487220 */ /* 0x000fe20000410000 */
[----:B------:R-:W-:Y:S01]  /*a8c0*/  FMUL.FTZ R63, R194, R182 ;  /* 0x000000b6c23f7220 */ /* 0x000fe20000410000 */
[-C--:B------:R-:W-:Y:S01]  /*a8d0*/  FFMA.FTZ R134, R65, R74.reuse, -R134 ;  /* 0x0000004a41867223 */ /* 0x080fe20000010886 */
[----:B------:R-:W-:Y:S01]  /*a8e0*/  FMUL.FTZ R75, R91, R74 ;  /* 0x0000004a5b4b7220 */ /* 0x000fe20000410000 */
[----:B------:R-:W-:Y:S01]  /*a8f0*/  FFMA.FTZ R72, R65, R66, R72 ;  /* 0x0000004241487223 */ /* 0x000fe20000010048 */
[----:B------:R-:W-:Y:S01]  /*a900*/  FMUL.FTZ R65, R36, R103 ;  /* 0x0000006724417220 */ /* 0x000fe20000410000 */
[----:B------:R-:W-:Y:S01]  /*a910*/  FADD.FTZ R42, R77, R42 ;  /* 0x0000002a4d2a7221 */ /* 0x000fe20000010000 */
[----:B0-----:R-:W-:Y:S01]  /*a920*/  FMUL.FTZ R73, R91, R62 ;  /* 0x0000003e5b497220 */ /* 0x001fe20000410000 */
[C---:B------:R-:W-:Y:S01]  /*a930*/  FFMA.FTZ R62, R140.reuse, R164, R59 ;  /* 0x000000a48c3e7223 */ /* 0x040fe2000001003b */
[----:B------:R-:W-:Y:S01]  /*a940*/  FFMA.FTZ R140, R140, R180, -R139 ;  /* 0x000000b48c8c7223 */ /* 0x000fe2000001088b */
[----:B------:R-:W-:Y:S01]  /*a950*/  FFMA.FTZ R194, R194, -R65, R219 ;  /* 0x80000041c2c27223 */ /* 0x000fe200000100db */
[----:B------:R-:W-:Y:S01]  /*a960*/  FMUL.FTZ R77, R182, R103 ;  /* 0x00000067b64d7220 */ /* 0x000fe20000410000 */
[----:B------:R-:W-:Y:S01]  /*a970*/  FADD.FTZ R163, R163, R62 ;  /* 0x0000003ea3a37221 */ /* 0x000fe20000010000 */
[----:B------:R-:W-:Y:S01]  /*a980*/  FADD.FTZ R179, R179, R140 ;  /* 0x0000008cb3b37221 */ /* 0x000fe20000010000 */
[----:B------:R0:W-:Y:S01]  /*a990*/  STS [R58+0x4250], R73 ;  /* 0x004250493a007388 */ /* 0x0001e20000000800 */
[----:B------:R-:W-:Y:S01]  /*a9a0*/  FFMA.FTZ R65, -R80, R65, R217 ;  /* 0x0000004150417223 */ /* 0x000fe200000101d9 */
[C---:B------:R-:W-:Y:S01]  /*a9b0*/  FMUL.FTZ R66, R141.reuse, R163 ;  /* 0x000000a38d427220 */ /* 0x040fe20000410000 */
[----:B------:R-:W-:Y:S01]  /*a9c0*/  FMUL.FTZ R59, R141, R179 ;  /* 0x000000b38d3b7220 */ /* 0x000fe20000410000 */
[----:B------:R1:W-:Y:S01]  /*a9d0*/  STS [R58+0x4254], R75 ;  /* 0x0042544b3a007388 */ /* 0x0003e20000000800 */
[----:B------:R-:W-:Y:S01]  /*a9e0*/  FFMA.FTZ R28, R81, R110, R28 ;  /* 0x0000006e511c7223 */ /* 0x000fe2000001001c */
[----:B------:R-:W-:Y:S01]  /*a9f0*/  FMUL.FTZ R138, R181, R112 ;  /* 0x00000070b58a7220 */ /* 0x000fe20000410000 */
[C---:B------:R-:W-:Y:S01]  /*aa00*/  FFMA.FTZ R62, R142.reuse, R163, R59 ;  /* 0x000000a38e3e7223 */ /* 0x040fe2000001003b */
[----:B------:R-:W-:Y:S01]  /*aa10*/  FFMA.FTZ R59, R142, R179, -R66 ;  /* 0x000000b38e3b7223 */ /* 0x000fe20000010842 */
[----:B------:R-:W-:Y:S01]  /*aa20*/  FFMA.FTZ R66, R91, R81, R72 ;  /* 0x000000515b427223 */ /* 0x000fe20000010048 */
[----:B0-----:R-:W-:Y:S01]  /*aa30*/  FFMA.FTZ R73, R80, R166, R63 ;  /* 0x000000a650497223 */ /* 0x001fe2000001003f */
[----:B------:R-:W-:Y:S01]  /*aa40*/  FADD.FTZ R95, R95, R62 ;  /* 0x0000003e5f5f7221 */ /* 0x000fe20000010000 */
[----:B------:R-:W-:Y:S01]  /*aa50*/  FADD.FTZ R178, R178, R59 ;  /* 0x0000003bb2b27221 */ /* 0x000fe20000010000 */
[----:B------:R-:W-:Y:S01]  /*aa60*/  FMUL.FTZ R63, R182, UR31 ;  /* 0x0000001fb63f7c20 */ /* 0x000fe20008410000 */
[----:B-1----:R-:W-:Y:S01]  /*aa70*/  FMUL.FTZ R75, R166, UR31 ;  /* 0x0000001fa64b7c20 */ /* 0x002fe20008410000 */
[----:B------:R-:W-:Y:S01]  /*aa80*/  FMUL.FTZ R62, R194, R77 ;  /* 0x0000004dc23e7220 */ /* 0x000fe20000410000 */
[CC--:B------:R-:W-:Y:S01]  /*aa90*/  FMUL.FTZ R59, R143.reuse, R178.reuse ;  /* 0x000000b28f3b7220 */ /* 0x0c0fe20000410000 */
[----:B------:R-:W-:Y:S01]  /*aaa0*/  FMUL.FTZ R143, R143, R95 ;  /* 0x0000005f8f8f7220 */ /* 0x000fe20000410000 */
[C---:B------:R-:W-:Y:S01]  /*aab0*/  FFMA.FTZ R72, R166.reuse, UR46, R63 ;  /* 0x0000002ea6487c23 */ /* 0x040fe2000801003f */
[----:B------:R-:W-:Y:S01]  /*aac0*/  FMUL.FTZ R63, R166, R103 ;  /* 0x00000067a63f7220 */ /* 0x000fe20000410000 */
[C---:B------:R-:W-:Y:S01]  /*aad0*/  FFMA.FTZ R59, R144.reuse, R95, R59 ;  /* 0x0000005f903b7223 */ /* 0x040fe2000001003b */
[----:B------:R-:W-:Y:S01]  /*aae0*/  FFMA.FTZ R144, R144, R178, -R143 ;  /* 0x000000b290907223 */ /* 0x000fe2000001088f */
[----:B------:R-:W-:Y:S01]  /*aaf0*/  FADD.FTZ R43, R66, R43 ;  /* 0x0000002b422b7221 */ /* 0x000fe20000010000 */
[----:B------:R-:W-:Y:S01]  /*ab00*/  FFMA.FTZ R75, R182, UR46, -R75 ;  /* 0x0000002eb64b7c23 */ /* 0x000fe2000801084b */
[----:B------:R-:W-:Y:S01]  /*ab10*/  FADD.FTZ R94, R94, R59 ;  /* 0x0000003b5e5e7221 */ /* 0x000fe20000010000 */
[----:B------:R-:W-:Y:S01]  /*ab20*/  FADD.FTZ R177, R177, R144 ;  /* 0x00000090b1b17221 */ /* 0x000fe20000010000 */
[----:B------:R-:W-:Y:S01]  /*ab30*/  FFMA.FTZ R135, R65, R63, R62 ;  /* 0x0000003f41877223 */ /* 0x000fe2000001003e */
[C---:B------:R-:W-:Y:S01]  /*ab40*/  FMUL.FTZ R74, R194.reuse, R75 ;  /* 0x0000004bc24a7220 */ /* 0x040fe20000410000 */
[C---:B------:R-:W-:Y:S01]  /*ab50*/  FMUL.FTZ R66, R145.reuse, R94 ;  /* 0x0000005e91427220 */ /* 0x040fe20000410000 */
[----:B------:R-:W-:Y:S01]  /*ab60*/  FMUL.FTZ R59, R145, R177 ;  /* 0x000000b1913b7220 */ /* 0x000fe20000410000 */
[-C--:B------:R-:W-:Y:S01]  /*ab70*/  FMUL.FTZ R136, R194, R63.reuse ;  /* 0x0000003fc2887220 */ /* 0x080fe20000410000 */
[----:B------:R-:W-:Y:S01]  /*ab80*/  FMUL.FTZ R81, R36, R63 ;  /* 0x0000003f24517220 */ /* 0x000fe20000410000 */
[----:B------:R-:W-:Y:S01]  /*ab90*/  FMUL.FTZ R63, R96, R112 ;  /* 0x00000070603f7220 */ /* 0x000fe20000410000 */
[C---:B------:R-:W-:Y:S01]  /*aba0*/  FFMA.FTZ R62, R146.reuse, R94, R59 ;  /* 0x0000005e923e7223 */ /* 0x040fe2000001003b */
[----:B------:R-:W-:Y:S01]  /*abb0*/  FFMA.FTZ R59, R146, R177, -R66 ;  /* 0x000000b1923b7223 */ /* 0x000fe20000010842 */
[C---:B------:R-:W-:Y:S01]  /*abc0*/  FFMA.FTZ R136, R65.reuse, R77, -R136 ;  /* 0x0000004d41887223 */ /* 0x040fe20000010888 */
[----:B------:R-:W-:Y:S01]  /*abd0*/  FFMA.FTZ R75, R65, R72, R74 ;  /* 0x00000048414b7223 */ /* 0x000fe2000001004a */
[----:B------:R-:W-:Y:S01]  /*abe0*/  FADD.FTZ R93, R93, R62 ;  /* 0x0000003e5d5d7221 */ /* 0x000fe20000010000 */
[----:B------:R-:W-:Y:S01]  /*abf0*/  FADD.FTZ R176, R176, R59 ;  /* 0x0000003bb0b07221 */ /* 0x000fe20000010000 */
[C---:B------:R-:W-:Y:S01]  /*ac00*/  FMUL.FTZ R62, R197.reuse, R181 ;  /* 0x000000b5c53e7220 */ /* 0x040fe20000410000 */
[-C--:B------:R-:W-:Y:S01]  /*ac10*/  FFMA.FTZ R197, R197, -R63.reuse, R228 ;  /* 0x8000003fc5c57223 */ /* 0x080fe200000100e4 */
[----:B------:R-:W-:Y:S01]  /*ac20*/  FFMA.FTZ R65, -R159, R63, R226 ;  /* 0x0000003f9f417223 */ /* 0x000fe200000101e2 */
[CC--:B------:R-:W-:Y:S01]  /*ac30*/  FMUL.FTZ R63, R147.reuse, R176.reuse ;  /* 0x000000b0933f7220 */ /* 0x0c0fe20000410000 */
[-C--:B------:R-:W-:Y:S01]  /*ac40*/  FMUL.FTZ R147, R147, R93.reuse ;  /* 0x0000005d93937220 */ /* 0x080fe20000410000 */
[----:B------:R-:W-:Y:S01]  /*ac50*/  FMUL.FTZ R72, R165, UR31 ;  /* 0x0000001fa5487c20 */ /* 0x000fe20008410000 */
[C---:B------:R-:W-:Y:S01]  /*ac60*/  FMUL.FTZ R66, R181.reuse, UR31 ;  /* 0x0000001fb5427c20 */ /* 0x040fe20008410000 */
[C---:B------:R-:W-:Y:S01]  /*ac70*/  FFMA.FTZ R63, R148.reuse, R93, R63 ;  /* 0x0000005d943f7223 */ /* 0x040fe2000001003f */
[----:B------:R-:W-:Y:S01]  /*ac80*/  FFMA.FTZ R148, R148, R176, -R147 ;  /* 0x000000b094947223 */ /* 0x000fe20000010893 */
[----:B------:R-:W-:Y:S01]  /*ac90*/  FFMA.FTZ R72, R181, UR46, -R72 ;  /* 0x0000002eb5487c23 */ /* 0x000fe20008010848 */
[----:B------:R-:W-:Y:S01]  /*aca0*/  FMUL.FTZ R77, R36, R77 ;  /* 0x0000004d244d7220 */ /* 0x000fe20000410000 */
[----:B------:R-:W-:Y:S01]  /*acb0*/  FADD.FTZ R92, R92, R63 ;  /* 0x0000003f5c5c7221 */ /* 0x000fe20000010000 */
[----:B------:R-:W-:Y:S01]  /*acc0*/  FADD.FTZ R175, R175, R148 ;  /* 0x00000094afaf7221 */ /* 0x000fe20000010000 */
[C---:B------:R-:W-:Y:S01]  /*acd0*/  FFMA.FTZ R74, R165.reuse, UR46, R66 ;  /* 0x0000002ea54a7c23 */ /* 0x040fe20008010042 */
[----:B------:R-:W-:Y:S01]  /*ace0*/  FMUL.FTZ R66, R165, R112 ;  /* 0x00000070a5427220 */ /* 0x000fe20000410000 */
[C---:B------:R-:W-:Y:S01]  /*acf0*/  FMUL.FTZ R80, R197.reuse, R138 ;  /* 0x0000008ac5507220 */ /* 0x040fe20000410000 */
[----:B------:R-:W-:Y:S01]  /*ad00*/  FMUL.FTZ R76, R197, R72 ;  /* 0x00000048c54c7220 */ /* 0x000fe20000410000 */
[C---:B------:R-:W-:Y:S01]  /*ad10*/  FMUL.FTZ R63, R149.reuse, R175 ;  /* 0x000000af953f7220 */ /* 0x040fe20000410000 */
[----:B------:R-:W-:Y:S01]  /*ad20*/  FMUL.FTZ R72, R149, R92 ;  /* 0x0000005c95487220 */ /* 0x000fe20000410000 */
[----:B------:R0:W-:Y:S01]  /*ad30*/  STS [R58+0x424c], R77 ;  /* 0x00424c4d3a007388 */ /* 0x0001e20000000800 */
[-C--:B------:R-:W-:Y:S01]  /*ad40*/  FMUL.FTZ R82, R197, R66.reuse ;  /* 0x00000042c5527220 */ /* 0x080fe20000410000 */
[----:B------:R-:W-:Y:S01]  /*ad50*/  FFMA.FTZ R137, R65, R66, R80 ;  /* 0x0000004241897223 */ /* 0x000fe20000010050 */
[----:B------:R-:W-:Y:S01]  /*ad60*/  FFMA.FTZ R20, R73, R103, R20 ;  /* 0x0000006749147223 */ /* 0x000fe20000010014 */
[----:B------:R1:W-:Y:S01]  /*ad70*/  STS [R58+0x4248], R81 ;  /* 0x004248513a007388 */ /* 0x0003e20000000800 */
[----:B------:R-:W-:Y:S01]  /*ad80*/  FFMA.FTZ R59, R36, R73, R75 ;  /* 0x00000049243b7223 */ /* 0x000fe2000001004b */
[----:B------:R-:W-:Y:S01]  /*ad90*/  FMUL.FTZ R125, R100, R116 ;  /* 0x00000074647d7220 */ /* 0x000fe20000410000 */
[----:B------:R-:W-:Y:S01]  /*ada0*/  FADD.FTZ R38, R123, R38 ;  /* 0x000000267b267221 */ /* 0x000fe20000010000 */
[----:B------:R-:W-:Y:S01]  /*adb0*/  FMUL.FTZ R123, R88, R111 ;  /* 0x0000006f587b7220 */ /* 0x000fe20000410000 */
[----:B------:R-:W-:Y:S01]  /*adc0*/  FMUL.FTZ R75, R199, R180 ;  /* 0x000000b4c74b7220 */ /* 0x000fe20000410000 */
[----:B0-----:R-:W-:Y:S01]  /*add0*/  FMUL.FTZ R77, R96, R66 ;  /* 0x00000042604d7220 */ /* 0x001fe20000410000 */
[C---:B------:R-:W-:Y:S01]  /*ade0*/  FFMA.FTZ R66, R150.reuse, R92, R63 ;  /* 0x0000005c96427223 */ /* 0x040fe2000001003f */
[----:B------:R-:W-:Y:S01]  /*adf0*/  FFMA.FTZ R63, R150, R175, -R72 ;  /* 0x000000af963f7223 */ /* 0x000fe20000010848 */
[-C--:B------:R-:W-:Y:S01]  /*ae00*/  FFMA.FTZ R126, -R153, R125.reuse, R234 ;  /* 0x0000007d997e7223 */ /* 0x080fe200000101ea */
[-C--:B-1----:R-:W-:Y:S01]  /*ae10*/  FMUL.FTZ R81, R96, R138.reuse ;  /* 0x0000008a60517220 */ /* 0x082fe20000410000 */
[----:B------:R-:W-:Y:S01]  /*ae20*/  FADD.FTZ R85, R85, R66 ;  /* 0x0000004255557221 */ /* 0x000fe20000010000 */
[----:B------:R-:W-:Y:S01]  /*ae30*/  FADD.FTZ R174, R174, R63 ;  /* 0x0000003faeae7221 */ /* 0x000fe20000010000 */
[C---:B------:R-:W-:Y:S01]  /*ae40*/  FFMA.FTZ R138, R65.reuse, R138, -R82 ;  /* 0x0000008a418a7223 */ /* 0x040fe20000010852 */
[----:B------:R-:W-:Y:S01]  /*ae50*/  FFMA.FTZ R63, R65, R74, R76 ;  /* 0x0000004a413f7223 */ /* 0x000fe2000001004c */
[----:B------:R-:W-:Y:S01]  /*ae60*/  FFMA.FTZ R125, R203, -R125, R78 ;  /* 0x8000007dcb7d7223 */ /* 0x000fe2000001004e */
[C---:B------:R-:W-:Y:S01]  /*ae70*/  FMUL.FTZ R65, R151.reuse, R174 ;  /* 0x000000ae97417220 */ /* 0x040fe20000410000 */
[----:B------:R-:W-:Y:S01]  /*ae80*/  FMUL.FTZ R151, R151, R85 ;  /* 0x0000005597977220 */ /* 0x000fe20000410000 */
[----:B------:R-:W-:Y:S01]  /*ae90*/  FMUL.FTZ R66, R41, R106 ;  /* 0x0000006a29427220 */ /* 0x000fe20000410000 */
[----:B------:R-:W-:Y:S01]  /*aea0*/  FFMA.FTZ R124, -R154, R123, R237 ;  /* 0x0000007b9a7c7223 */ /* 0x000fe200000101ed */
[C---:B------:R-:W-:Y:S01]  /*aeb0*/  FFMA.FTZ R73, R152.reuse, R85, R65 ;  /* 0x0000005598497223 */ /* 0x040fe20000010041 */
[----:B------:R-:W-:Y:S01]  /*aec0*/  FFMA.FTZ R152, R152, R174, -R151 ;  /* 0x000000ae98987223 */ /* 0x000fe20000010897 */
[----:B------:R-:W-:Y:S01]  /*aed0*/  FFMA.FTZ R123, R204, -R123, R235 ;  /* 0x8000007bcc7b7223 */ /* 0x000fe200000100eb */
[----:B------:R-:W-:Y:S01]  /*aee0*/  FMUL.FTZ R143, R174, R111 ;  /* 0x0000006fae8f7220 */ /* 0x000fe20000410000 */
[----:B------:R-:W-:Y:S01]  /*aef0*/  FADD.FTZ R84, R84, R73 ;  /* 0x0000004954547221 */ /* 0x000fe20000010000 */
[----:B------:R-:W-:Y:S01]  /*af00*/  FADD.FTZ R173, R173, R152 ;  /* 0x00000098adad7221 */ /* 0x000fe20000010000 */
[----:B------:R-:W-:Y:S01]  /*af10*/  FMUL.FTZ R73, R164, UR31 ;  /* 0x0000001fa4497c20 */ /* 0x000fe20008410000 */
[----:B------:R0:W-:Y:S01]  /*af20*/  STS [R58+0x426c], R87 ;  /* 0x00426c573a007388 */ /* 0x0001e20000000800 */
[-C--:B------:R-:W-:Y:S01]  /*af30*/  FMUL.FTZ R141, R84, R116.reuse ;  /* 0x00000074548d7220 */ /* 0x080fe20000410000 */
[----:B------:R-:W-:Y:S01]  /*af40*/  FMUL.FTZ R139, R173, R116 ;  /* 0x00000074ad8b7220 */ /* 0x000fe20000410000 */
[C---:B------:R-:W-:Y:S01]  /*af50*/  FFMA.FTZ R86, R180.reuse, UR46, -R73 ;  /* 0x0000002eb4567c23 */ /* 0x040fe20008010849 */
[-C--:B------:R-:W-:Y:S01]  /*af60*/  FFMA.FTZ R199, R199, -R66.reuse, R224 ;  /* 0x80000042c7c77223 */ /* 0x080fe200000100e0 */
[----:B------:R-:W-:Y:S01]  /*af70*/  FFMA.FTZ R65, -R157, R66, R222 ;  /* 0x000000429d417223 */ /* 0x000fe200000101de */
[----:B------:R-:W-:Y:S01]  /*af80*/  FMUL.FTZ R73, R125, R139 ;  /* 0x0000008b7d497220 */ /* 0x000fe20000410000 */
[----:B------:R-:W-:Y:S01]  /*af90*/  FFMA.FTZ R66, R157, R164, R75 ;  /* 0x000000a49d427223 */ /* 0x000fe2000001004b */
[----:B------:R-:W-:Y:S01]  /*afa0*/  FMUL.FTZ R82, R99, R115 ;  /* 0x0000007363527220 */ /* 0x000fe20000410000 */
[----:B------:R-:W-:Y:S01]  /*afb0*/  FMUL.FTZ R145, R85, R111 ;  /* 0x0000006f55917220 */ /* 0x000fe20000410000 */
[C---:B0-----:R-:W-:Y:S01]  /*afc0*/  FMUL.FTZ R87, R180.reuse, UR31 ;  /* 0x0000001fb4577c20 */ /* 0x041fe20008410000 */
[-C--:B------:R-:W-:Y:S01]  /*afd0*/  FMUL.FTZ R180, R180, R106.reuse ;  /* 0x0000006ab4b47220 */ /* 0x080fe20000410000 */
[----:B------:R-:W-:Y:S01]  /*afe0*/  FMUL.FTZ R75, R123, R143 ;  /* 0x0000008f7b4b7220 */ /* 0x000fe20000410000 */
[----:B------:R-:W-:Y:S01]  /*aff0*/  FFMA.FTZ R73, R126, R141, R73 ;  /* 0x0000008d7e497223 */ /* 0x000fe20000010049 */
[----:B------:R-:W-:Y:S01]  /*b000*/  FMUL.FTZ R144, R164, R106 ;  /* 0x0000006aa4907220 */ /* 0x000fe20000410000 */
[----:B------:R-:W-:Y:S01]  /*b010*/  FMUL.FTZ R74, R199, R180 ;  /* 0x000000b4c74a7220 */ /* 0x000fe20000410000 */
[----:B------:R-:W-:Y:S01]  /*b020*/  FFMA.FTZ R72, R124, R145, R75 ;  /* 0x000000917c487223 */ /* 0x000fe2000001004b */
[----:B------:R-:W-:Y:S01]  /*b030*/  FADD.FTZ R73, RZ, R73 ;  /* 0x00000049ff497221 */ /* 0x000fe20000010000 */
[-C--:B------:R-:W-:Y:S01]  /*b040*/  FFMA.FTZ R83, -R156, R82.reuse, R233 ;  /* 0x000000529c537223 */ /* 0x080fe200000101e9 */
[----:B------:R0:W-:Y:S01]  /*b050*/  STS [R58+0x4240], R77 ;  /* 0x0042404d3a007388 */ /* 0x0001e20000000800 */
[----:B------:R-:W-:Y:S01]  /*b060*/  FFMA.FTZ R82, R202, -R82, R231 ;  /* 0x80000052ca527223 */ /* 0x000fe200000100e7 */
[----:B------:R-:W-:Y:S01]  /*b070*/  FMUL.FTZ R140, R175, R115 ;  /* 0x00000073af8c7220 */ /* 0x000fe20000410000 */
[----:B------:R-:W-:Y:S01]  /*b080*/  FMUL.FTZ R146, R199, R144 ;  /* 0x00000090c7927220 */ /* 0x000fe20000410000 */
[----:B------:R-:W-:Y:S01]  /*b090*/  FMUL.FTZ R75, R123, R145 ;  /* 0x000000917b4b7220 */ /* 0x000fe20000410000 */
[----:B------:R-:W-:Y:S01]  /*b0a0*/  FMUL.FTZ R142, R92, R115 ;  /* 0x000000735c8e7220 */ /* 0x000fe20000410000 */
[----:B------:R-:W-:Y:S01]  /*b0b0*/  FMUL.FTZ R76, R82, R140 ;  /* 0x0000008c524c7220 */ /* 0x000fe20000410000 */
[-C--:B------:R-:W-:Y:S01]  /*b0c0*/  FMUL.FTZ R80, R52, R109.reuse ;  /* 0x0000006d34507220 */ /* 0x080fe20000410000 */
[----:B------:R1:W-:Y:S01]  /*b0d0*/  STS [R58+0x4244], R81 ;  /* 0x004244513a007388 */ /* 0x0003e20000000800 */
[----:B------:R-:W-:Y:S01]  /*b0e0*/  FMUL.FTZ R149, R176, R109 ;  /* 0x0000006db0957220 */ /* 0x000fe20000410000 */
[-C--:B0-----:R-:W-:Y:S01]  /*b0f0*/  FMUL.FTZ R77, R41, R144.reuse ;  /* 0x00000090294d7220 */ /* 0x081fe20000410000 */
[----:B------:R-:W-:Y:S01]  /*b100*/  FFMA.FTZ R144, R65, R144, R74 ;  /* 0x0000009041907223 */ /* 0x000fe2000001004a */
[----:B------:R-:W-:Y:S01]  /*b110*/  FADD.FTZ R74, R73, R72 ;  /* 0x00000048494a7221 */ /* 0x000fe20000010000 */
[----:B------:R-:W-:Y:S01]  /*b120*/  FMUL.FTZ R73, R125, R141 ;  /* 0x0000008d7d497220 */ /* 0x000fe20000410000 */
[----:B------:R-:W-:Y:S01]  /*b130*/  FFMA.FTZ R72, R124, R143, -R75 ;  /* 0x0000008f7c487223 */ /* 0x000fe2000001084b */
[----:B------:R-:W-:Y:S01]  /*b140*/  FFMA.FTZ R75, R83, R142, R76 ;  /* 0x0000008e534b7223 */ /* 0x000fe2000001004c */
[----:B------:R-:W-:Y:S01]  /*b150*/  FMUL.FTZ R147, R93, R109 ;  /* 0x0000006d5d937220 */ /* 0x000fe20000410000 */
[----:B------:R-:W-:Y:S01]  /*b160*/  FFMA.FTZ R73, R126, R139, -R73 ;  /* 0x0000008b7e497223 */ /* 0x000fe20000010849 */
[----:B-1----:R-:W-:Y:S01]  /*b170*/  FFMA.FTZ R81, -R158, R80, R229 ;  /* 0x000000509e517223 */ /* 0x002fe200000101e5 */
[----:B------:R-:W-:Y:S01]  /*b180*/  FADD.FTZ R75, R74, R75 ;  /* 0x0000004b4a4b7221 */ /* 0x000fe20000010000 */
[----:B------:R-:W-:Y:S01]  /*b190*/  FMUL.FTZ R74, R82, R142 ;  /* 0x0000008e524a7220 */ /* 0x000fe20000410000 */
[----:B------:R-:W-:Y:S01]  /*b1a0*/  FADD.FTZ R73, RZ, R73 ;  /* 0x00000049ff497221 */ /* 0x000fe20000010000 */
[----:B------:R-:W-:Y:S01]  /*b1b0*/  FFMA.FTZ R80, R200, -R80, R79 ;  /* 0x80000050c8507223 */ /* 0x000fe2000001004f */
[----:B------:R0:W-:Y:S01]  /*b1c0*/  STS [R58+0x4238], R77 ;  /* 0x0042384d3a007388 */ /* 0x0001e20000000800 */
[----:B------:R-:W-:Y:S01]  /*b1d0*/  FMUL.FTZ R152, R163, R113 ;  /* 0x00000071a3987220 */ /* 0x000fe20000410000 */
[----:B------:R-:W-:Y:S01]  /*b1e0*/  FADD.FTZ R72, R73, R72 ;  /* 0x0000004849487221 */ /* 0x000fe20000010000 */
[----:B------:R-:W-:Y:S01]  /*b1f0*/  FFMA.FTZ R73, R83, R140, -R74 ;  /* 0x0000008c53497223 */ /* 0x000fe2000001084a */
[C---:B------:R-:W-:Y:S01]  /*b200*/  FMUL.FTZ R74, R80.reuse, R149 ;  /* 0x00000095504a7220 */ /* 0x040fe20000410000 */
[-C--:B------:R-:W-:Y:S01]  /*b210*/  FMUL.FTZ R76, R80, R147.reuse ;  /* 0x00000093504c7220 */ /* 0x080fe20000410000 */
[----:B------:R-:W-:Y:S01]  /*b220*/  FFMA.FTZ R87, R164, UR46, R87 ;  /* 0x0000002ea4577c23 */ /* 0x000fe20008010057 */
[----:B------:R-:W-:Y:S01]  /*b230*/  FADD.FTZ R72, R72, R73 ;  /* 0x0000004948487221 */ /* 0x000fe20000010000 */
[C---:B------:R-:W-:Y:S01]  /*b240*/  FFMA.FTZ R74, R81.reuse, R147, R74 ;  /* 0x00000093514a7223 */ /* 0x040fe2000001004a */
[----:B------:R-:W-:Y:S01]  /*b250*/  FFMA.FTZ R73, R81, R149, -R76 ;  /* 0x0000009551497223 */ /* 0x000fe2000001084c */
[----:B0-----:R-:W-:Y:S01]  /*b260*/  FMUL.FTZ R77, R41, R180 ;  /* 0x000000b4294d7220 */ /* 0x001fe20000410000 */
[CC--:B------:R-:W-:Y:S01]  /*b270*/  FMUL.FTZ R76, R97.reuse, R113.reuse ;  /* 0x00000071614c7220 */ /* 0x0c0fe20000410000 */
[----:B------:R-:W-:Y:S01]  /*b280*/  FMUL.FTZ R157, R97, R152 ;  /* 0x00000098619d7220 */ /* 0x000fe20000410000 */
[----:B------:R-:W-:Y:S01]  /*b290*/  FADD.FTZ R148, R75, R74 ;  /* 0x0000004a4b947221 */ /* 0x000fe20000010000 */
[----:B------:R-:W-:Y:S01]  /*b2a0*/  FMUL.FTZ R164, R179, R113 ;  /* 0x00000071b3a47220 */ /* 0x000fe20000410000 */
[----:B------:R0:W-:Y:S01]  /*b2b0*/  STS [R58+0x423c], R77 ;  /* 0x00423c4d3a007388 */ /* 0x0001e20000000800 */
[----:B------:R-:W-:Y:S01]  /*b2c0*/  FMUL.FTZ R74, R98, R114 ;  /* 0x00000072624a7220 */ /* 0x000fe20000410000 */
[----:B------:R-:W-:Y:S01]  /*b2d0*/  FADD.FTZ R150, R72, R73 ;  /* 0x0000004948967221 */ /* 0x000fe20000010000 */
[----:B------:R-:W-:Y:S01]  /*b2e0*/  FMUL.FTZ R72, R47, R107 ;  /* 0x0000006b2f487220 */ /* 0x000fe20000410000 */
[----:B------:R1:W-:Y:S01]  /*b2f0*/  STS [R58+0x4230], R157 ;  /* 0x0042309d3a007388 */ /* 0x0003e20000000800 */
[-C--:B------:R-:W-:Y:S01]  /*b300*/  FFMA.FTZ R75, -R155, R74.reuse, R236 ;  /* 0x0000004a9b4b7223 */ /* 0x080fe200000101ec */
[----:B------:R-:W-:Y:S01]  /*b310*/  FFMA.FTZ R74, R201, -R74, R238 ;  /* 0x8000004ac94a7223 */ /* 0x000fe200000100ee */
[----:B------:R-:W-:Y:S01]  /*b320*/  FFMA.FTZ R62, R159, R165, R62 ;  /* 0x000000a59f3e7223 */ /* 0x000fe2000001003e */
[-C--:B------:R-:W-:Y:S01]  /*b330*/  FFMA.FTZ R73, -R160, R72.reuse, R227 ;  /* 0x00000048a0497223 */ /* 0x080fe200000101e3 */
[----:B------:R-:W-:Y:S01]  /*b340*/  FFMA.FTZ R72, R198, -R72, R225 ;  /* 0x80000048c6487223 */ /* 0x000fe200000100e1 */
[-C--:B0-----:R-:W-:Y:S01]  /*b350*/  FFMA.FTZ R77, R196, -R76.reuse, R245 ;  /* 0x8000004cc44d7223 */ /* 0x081fe200000100f5 */
[----:B------:R-:W-:Y:S01]  /*b360*/  FFMA.FTZ R76, -R162, R76, R239 ;  /* 0x0000004ca24c7223 */ /* 0x000fe200000101ef */
[----:B------:R-:W-:Y:S01]  /*b370*/  FMUL.FTZ R166, R178, R107 ;  /* 0x0000006bb2a67220 */ /* 0x000fe20000410000 */
[-C--:B------:R-:W-:Y:S01]  /*b380*/  FMUL.FTZ R171, R97, R164.reuse ;  /* 0x000000a461ab7220 */ /* 0x080fe20000410000 */
[----:B------:R-:W-:Y:S01]  /*b390*/  FMUL.FTZ R151, R77, R164 ;  /* 0x000000a44d977220 */ /* 0x000fe20000410000 */
[----:B-1----:R-:W-:Y:S01]  /*b3a0*/  FMUL.FTZ R157, R177, R114 ;  /* 0x00000072b19d7220 */ /* 0x002fe20000410000 */
[----:B------:R-:W-:Y:S01]  /*b3b0*/  FMUL.FTZ R159, R77, R152 ;  /* 0x000000984d9f7220 */ /* 0x000fe20000410000 */
[----:B------:R-:W-:Y:S01]  /*b3c0*/  FMUL.FTZ R168, R72, R166 ;  /* 0x000000a648a87220 */ /* 0x000fe20000410000 */
[----:B------:R-:W-:Y:S01]  /*b3d0*/  FFMA.FTZ R167, R76, R152, R151 ;  /* 0x000000984ca77223 */ /* 0x000fe20000010097 */
[----:B------:R-:W-:Y:S01]  /*b3e0*/  FMUL.FTZ R151, R94, R114 ;  /* 0x000000725e977220 */ /* 0x000fe20000410000 */
[----:B------:R-:W-:Y:S01]  /*b3f0*/  FMUL.FTZ R152, R74, R157 ;  /* 0x0000009d4a987220 */ /* 0x000fe20000410000 */
[----:B------:R-:W-:Y:S01]  /*b400*/  FFMA.FTZ R169, R76, R164, -R159 ;  /* 0x000000a44ca97223 */ /* 0x000fe2000001089f */
[----:B------:R-:W-:Y:S01]  /*b410*/  FMUL.FTZ R164, R95, R107 ;  /* 0x0000006b5fa47220 */ /* 0x000fe20000410000 */
[----:B------:R-:W-:Y:S01]  /*b420*/  FFMA.FTZ R146, R65, R180, -R146 ;  /* 0x000000b441927223 */ /* 0x000fe20000010892 */
[-C--:B------:R-:W-:Y:S01]  /*b430*/  FFMA.FTZ R159, R75, R151.reuse, R152 ;  /* 0x000000974b9f7223 */ /* 0x080fe20000010098 */
[----:B------:R-:W-:Y:S01]  /*b440*/  FMUL.FTZ R152, R74, R151 ;  /* 0x000000974a987220 */ /* 0x000fe20000410000 */
[-C--:B------:R-:W-:Y:S01]  /*b450*/  FFMA.FTZ R161, R73, R164.reuse, R168 ;  /* 0x000000a449a17223 */ /* 0x080fe200000100a8 */
[----:B------:R-:W-:Y:S01]  /*b460*/  FMUL.FTZ R165, R72, R164 ;  /* 0x000000a448a57220 */ /* 0x000fe20000410000 */
[----:B------:R-:W-:Y:S01]  /*b470*/  FADD.FTZ R148, R148, R159 ;  /* 0x0000009f94947221 */ /* 0x000fe20000010000 */
[----:B------:R-:W-:Y:S01]  /*b480*/  FFMA.FTZ R159, R75, R157, -R152 ;  /* 0x0000009d4b9f7223 */ /* 0x000fe20000010898 */
[----:B------:R-:W-:Y:S01]  /*b490*/  FMUL.FTZ R151, R98, R151 ;  /* 0x0000009762977220 */ /* 0x000fe20000410000 */
[----:B------:R-:W-:Y:S01]  /*b4a0*/  FFMA.FTZ R165, R73, R166, -R165 ;  /* 0x000000a649a57223 */ /* 0x000fe200000108a5 */
        /* <DEDUP_REMOVED lines=30> */
[----:B------:R-:W-:Y:S01]  /*b690*/  IADD3 R131, PT, PT, R122, 0x180, RZ ;  /* 0x000001807a837810 */ /* 0x000fe20007ffe0ff */
[----:B------:R-:W-:Y:S01]  /*b6a0*/  STS [R58+0x422c], R161 ;  /* 0x00422ca13a007388 */ /* 0x000fe20000000800 */
[----:B------:R-:W-:Y:S01]  /*b6b0*/  FADD.FTZ R130, R130, R127 ;  /* 0x0000007f82827221 */ /* 0x000fe20000010000 */
[----:B------:R-:W-:Y:S01]  /*b6c0*/  FADD.FTZ R129, R132, R129 ;  /* 0x0000008184817221 */ /* 0x000fe20000010000 */
[----:B------:R-:W-:Y:S01]  /*b6d0*/  IADD3 R127, PT, PT, R122, 0x100, RZ ;  /* 0x000001007a7f7810 */ /* 0x000fe20007ffe0ff */
[----:B------:R1:W-:Y:S01]  /*b6e0*/  STS [R58+0x4220], R151 ;  /* 0x004220973a007388 */ /* 0x0003e20000000800 */
[----:B------:R-:W-:Y:S01]  /*b6f0*/  FADD.FTZ R130, R130, R67 ;  /* 0x0000004382827221 */ /* 0x000fe20000010000 */
[----:B------:R-:W-:Y:S01]  /*b700*/  FADD.FTZ R129, R129, R128 ;  /* 0x0000008081817221 */ /* 0x000fe20000010000 */
[----:B------:R-:W-:Y:S01]  /*b710*/  IADD3 R137, PT, PT, R122, 0x380, RZ ;  /* 0x000003807a897810 */ /* 0x000fe20007ffe0ff */
[----:B------:R2:W-:Y:S01]  /*b720*/  STS [R58+0x4224], R157 ;  /* 0x0042249d3a007388 */ /* 0x0005e20000000800 */
[----:B------:R-:W-:Y:S01]  /*b730*/  FADD.FTZ R67, R130, R57 ;  /* 0x0000003982437221 */ /* 0x000fe20000010000 */
[C---:B------:R-:W-:Y:S01]  /*b740*/  IADD3 R57, PT, PT, R122.reuse, 0x80, RZ ;  /* 0x000000807a397810 */ /* 0x040fe20007ffe0ff */
[----:B------:R-:W-:Y:S01]  /*b750*/  FADD.FTZ R129, R129, R70 ;  /* 0x0000004681817221 */ /* 0x000fe20000010000 */
[----:B------:R3:W-:Y:S01]  /*b760*/  STS [R58+0x4218], R147 ;  /* 0x004218933a007388 */ /* 0x0007e20000000800 */
[C---:B0-----:R-:W-:Y:S01]  /*b770*/  LOP3.LUT R159, R122.reuse, 0x800, RZ, 0xfc, !PT ;  /* 0x000008007a9f7812 */ /* 0x041fe200078efcff */
[----:B------:R-:W-:Y:S01]  /*b780*/  FMUL.FTZ R235, R15, -R235 ;  /* 0x800000eb0feb7220 */ /* 0x000fe20000410000 */
[C---:B-1----:R-:W-:Y:S01]  /*b790*/  IADD3 R151, PT, PT, R122.reuse, 0x700, RZ ;  /* 0x000007007a977810 */ /* 0x042fe20007ffe0ff */
[----:B------:R0:W-:Y:S01]  /*b7a0*/  STS [R58+0x421c], R149 ;  /* 0x00421c953a007388 */ /* 0x0001e20000000800 */
[C---:B------:R-:W-:Y:S01]  /*b7b0*/  IADD3 R161, PT, PT, R122.reuse, 0x880, RZ ;  /* 0x000008807aa17810 */ /* 0x040fe20007ffe0ff */
[----:B------:R-:W-:Y:S01]  /*b7c0*/  FADD.FTZ R70, R129, R56 ;  /* 0x0000003881467221 */ /* 0x000fe20000010000 */
[C---:B--2---:R-:W-:Y:S01]  /*b7d0*/  IADD3 R157, PT, PT, R122.reuse, 0x780, RZ ;  /* 0x000007807a9d7810 */ /* 0x044fe20007ffe0ff */
[----:B------:R1:W-:Y:S01]  /*b7e0*/  STS [R58+0x4210], R133 ;  /* 0x004210853a007388 */ /* 0x0003e20000000800 */
[C---:B------:R-:W-:Y:S01]  /*b7f0*/  IADD3 R165, PT, PT, R122.reuse, 0x900, RZ ;  /* 0x000009007aa57810 */ /* 0x040fe20007ffe0ff */
[C---:B------:R-:W-:Y:S01]  /*b800*/  FMUL.FTZ R79, R13.reuse, -R79 ;  /* 0x8000004f0d4f7220 */ /* 0x040fe20000410000 */
[C---:B---3--:R-:W-:Y:S01]  /*b810*/  IADD3 R147, PT, PT, R122.reuse, 0x600, RZ ;  /* 0x000006007a937810 */ /* 0x048fe20007ffe0ff */
        /* <DEDUP_REMOVED lines=9> */
[C---:B------:R-:W-:Y:S01]  /*b8b0*/  IADD3 R171, PT, PT, R122.reuse, 0xa80, RZ ;  /* 0x00000a807aab7810 */ /* 0x040fe20007ffe0ff */
[C---:B------:R-:W-:Y:S01]  /*b8c0*/  FMUL.FTZ R225, R11.reuse, -R225 ;  /* 0x800000e10be17220 */ /* 0x040fe20000410000 */
        /* <DEDUP_REMOVED lines=8> */
[C---:B-1----:R-:W-:Y:S01]  /*b950*/  IADD3 R143, PT, PT, R122.reuse, 0x500, RZ ;  /* 0x000005007a8f7810 */ /* 0x042fe20007ffe0ff */
[----:B------:R-:W-:Y:S01]  /*b960*/  FMUL.FTZ R237, R15, R237 ;  /* 0x000000ed0fed7220 */ /* 0x000fe20000410000 */
[----:B------:R-:W-:Y:S01]  /*b970*/  LOP3.LUT R185, R122, 0xc00, RZ, 0xfc, !PT ;  /* 0x00000c007ab97812 */ /* 0x000fe200078efcff */
[----:B------:R-:W-:Y:S01]  /*b980*/  FMUL.FTZ R239, R10, R239 ;  /* 0x000000ef0aef7220 */ /* 0x000fe20000410000 */
[----:B--2---:R-:W-:Y:S01]  /*b990*/  LOP3.LUT R141, R122, 0x400, RZ, 0xfc, !PT ;  /* 0x000004007a8d7812 */ /* 0x004fe200078efcff */
[----:B------:R-:W-:Y:S01]  /*b9a0*/  FMUL.FTZ R245, R10, -R245 ;  /* 0x800000f50af57220 */ /* 0x000fe20000410000 */
[C---:B------:R-:W-:Y:S01]  /*b9b0*/  IADD3 R187, PT, PT, R122.reuse, 0xc80, RZ ;  /* 0x00000c807abb7810 */ /* 0x040fe20007ffe0ff */
[C---:B------:R-:W-:Y:S01]  /*b9c0*/  FMUL.FTZ R217, R7.reuse, R217 ;  /* 0x000000d907d97220 */ /* 0x040fe20000410000 */
[C---:B0-----:R-:W-:Y:S01]  /*b9d0*/  IADD3 R139, PT, PT, R122.reuse, 0x480, RZ ;  /* 0x000004807a8b7810 */ /* 0x041fe20007ffe0ff */
[----:B------:R-:W-:Y:S01]  /*b9e0*/  FMUL.FTZ R219, R7, -R219 ;  /* 0x800000db07db7220 */ /* 0x000fe20000410000 */
[C---:B------:R-:W-:Y:S01]  /*b9f0*/  IADD3 R189, PT, PT, R122.reuse, 0xd00, RZ ;  /* 0x00000d007abd7810 */ /* 0x040fe20007ffe0ff */
[C---:B------:R-:W-:Y:S01]  /*ba00*/  FMUL.FTZ R211, R3.reuse, R211 ;  /* 0x000000d303d37220 */ /* 0x040fe20000410000 */
[C---:B------:R-:W-:Y:S01]  /*ba10*/  IADD3 R191, PT, PT, R122.reuse, 0xd80, RZ ;  /* 0x00000d807abf7810 */ /* 0x040fe20007ffe0ff */
        /* <DEDUP_REMOVED lines=37> */
[----:B------:R-:W-:Y:S02]  /*bc70*/  LEA.HI R199, R199, R122, RZ, 0x1b ;  /* 0x0000007ac7c77211 */ /* 0x000fe400078fd8ff */
[----:B------:R-:W-:Y:S01]  /*bc80*/  LEA R205, R221, UR30, 0x2 ;  /* 0x0000001eddcd7c11 */ /* 0x000fe2000f8e10ff */
[----:B------:R-:W-:Y:S01]  /*bc90*/  BAR.SYNC.DEFER_BLOCKING 0x0 ;  /* 0x0000000000007b1d */ /* 0x000fe20000010000 */
        /* <DEDUP_REMOVED lines=21> */
[----:B------:R-:W3:Y:S01]  /*bdf0*/  LDS R191, [R192+0x4c00] ;  /* 0x004c0000c0bf7984 */ /* 0x000ee20000000800 */
[----:B------:R-:W-:Y:S02]  /*be00*/  LEA R148, R148, UR30, 0x2 ;  /* 0x0000001e94947c11 */ /* 0x000fe4000f8e10ff */
[----:B------:R-:W-:Y:S01]  /*be10*/  LEA R146, R146, UR30, 0x2 ;  /* 0x0000001e92927c11 */ /* 0x000fe2000f8e10ff */
[----:B------:R-:W4:Y:S01]  /*be20*/  LDS R189, [R190+0x4e00] ;  /* 0x004e0000bebd7984 */ /* 0x000f220000000800 */
        /* <DEDUP_REMOVED lines=42> */
[----:B-----5:R-:W5:Y:S03]  /*c0d0*/  LDC R235, c[0x0][0x388] ;  /* 0x0000e200ffeb7b82 */ /* 0x020f660000000800 */
[----:B------:R3:W-:Y:S01]  /*c0e0*/  STS [R58+0x8414], R231 ;  /* 0x008414e73a007388 */ /* 0x0007e20000000800 */
[----:B-1----:R-:W-:-:S03]  /*c0f0*/  FMUL.FTZ R223, R12, R236 ;  /* 0x000000ec0cdf7220 */ /* 0x002fc60000410000 */
[----:B------:R1:W-:Y:S01]  /*c100*/  STS [R58+0x8418], R229 ;  /* 0x008418e53a007388 */ /* 0x0003e20000000800 */
[----:B--2---:R-:W-:Y:S01]  /*c110*/  FMUL.FTZ R79, R9, R222 ;  /* 0x000000de094f7220 */ /* 0x004fe20000410000 */
[----:B------:R-:W-:Y:S02]  /*c120*/  FMUL.FTZ R222, R174, UR31 ;  /* 0x0000001faede7c20 */ /* 0x000fe40008410000 */
[----:B------:R2:W-:Y:S01]  /*c130*/  STS [R58+0x8420], R223 ;  /* 0x008420df3a007388 */ /* 0x0005e20000000800 */
[----:B---3--:R-:W-:-:S03]  /*c140*/  FMUL.FTZ R231, R8, R226 ;  /* 0x000000e208e77220 */ /* 0x008fc60000410000 */
[----:B------:R3:W-:Y:S01]  /*c150*/  STS [R58+0x842c], R225 ;  /* 0x00842ce13a007388 */ /* 0x0007e20000000800 */
[----:B-1----:R-:W-:-:S03]  /*c160*/  FMUL.FTZ R229, R9, -R224 ;  /* 0x800000e009e57220 */ /* 0x002fc60000410000 */
[----:B------:R1:W-:Y:S01]  /*c170*/  STS [R58+0x8438], R79 ;  /* 0x0084384f3a007388 */ /* 0x0003e20000000800 */
[----:B--2---:R-:W-:-:S03]  /*c180*/  FMUL.FTZ R223, R6, R218 ;  /* 0x000000da06df7220 */ /* 0x004fc60000410000 */
[----:B------:R2:W-:Y:S01]  /*c190*/  STS [R58+0x8404], R241 ;  /* 0x008404f13a007388 */ /* 0x0005e20000000800 */
[----:B---3--:R-:W-:Y:S01]  /*c1a0*/  FMUL.FTZ R225, R6, -R220 ;  /* 0x800000dc06e17220 */ /* 0x008fe20000410000 */
[----:B-----5:R-:W-:Y:S02]  /*c1b0*/  LEA R218, R235, -R64, 0x1 ;  /* 0x80000040ebda7211 */ /* 0x020fe400078e08ff */
[----:B------:R3:W-:Y:S01]  /*c1c0*/  STS [R58+0x8410], R233 ;  /* 0x008410e93a007388 */ /* 0x0007e20000000800 */
[----:B------:R-:W-:Y:S01]  /*c1d0*/  FMUL.FTZ R64, R179, UR31 ;  /* 0x0000001fb3407c20 */ /* 0x000fe20008410000 */
[----:B-1----:R-:W-:Y:S01]  /*c1e0*/  FMUL.FTZ R79, R5, -R216 ;  /* 0x800000d8054f7220 */ /* 0x002fe20000410000 */
[----:B------:R-:W-:Y:S01]  /*c1f0*/  ISETP.GE.AND P0, PT, R218, 0x1, PT ;  /* 0x00000001da00780c */ /* 0x000fe20003f06270 */
[----:B------:R1:W-:Y:S01]  /*c200*/  STS [R58+0x8428], R227 ;  /* 0x008428e33a007388 */ /* 0x0003e20000000800 */
[----:B------:R-:W-:Y:S01]  /*c210*/  FMUL.FTZ R220, R163, UR31 ;  /* 0x0000001fa3dc7c20 */ /* 0x000fe20008410000 */
[----:B--2---:R-:W-:Y:S01]  /*c220*/  FMUL.FTZ R241, R12, -R238 ;  /* 0x800000ee0cf17220 */ /* 0x004fe20000410000 */
[----:B------:R-:W-:Y:S01]  /*c230*/  FMUL.FTZ R216, R178, UR31 ;  /* 0x0000001fb2d87c20 */ /* 0x000fe20008410000 */
[----:B------:R2:W-:Y:S01]  /*c240*/  STS [R58+0x843c], R229 ;  /* 0x00843ce53a007388 */ /* 0x0005e20000000800 */
[----:B------:R-:W-:Y:S01]  /*c250*/  ISETP.GE.AND P2, PT, R218, 0x81, PT ;  /* 0x00000081da00780c */ /* 0x000fe20003f46270 */
[----:B---3--:R-:W-:Y:S01]  /*c260*/  FMUL.FTZ R233, R8, -R228 ;  /* 0x800000e408e97220 */ /* 0x008fe20000410000 */
[----:B------:R-:W-:Y:S01]  /*c270*/  FFMA.FTZ R220, R179, UR46, -R220 ;  /* 0x0000002eb3dc7c23 */ /* 0x000fe200080108dc */
[----:B------:R3:W-:Y:S01]  /*c280*/  STS [R58+0x8440], R231 ;  /* 0x008440e73a007388 */ /* 0x0007e20000000800 */
[----:B------:R-:W-:Y:S01]  /*c290*/  FFMA.FTZ R216, R95, UR46, R216 ;  /* 0x0000002e5fd87c23 */ /* 0x000fe200080100d8 */
[----:B-1----:R-:W-:-:S02]  /*c2a0*/  FMUL.FTZ R227, R5, R214 ;  /* 0x000000d605e37220 */ /* 0x002fc40000410000 */
[----:B------:R1:W-:Y:S01]  /*c2b0*/  STS [R58+0x8450], R223 ;  /* 0x008450df3a007388 */ /* 0x0003e20000000800 */
[----:B--2---:R-:W-:-:S03]  /*c2c0*/  FMUL.FTZ R229, R4, R230 ;  /* 0x000000e604e57220 */ /* 0x004fc60000410000 */
[----:B------:R2:W-:Y:S01]  /*c2d0*/  STS [R58+0x8454], R225 ;  /* 0x008454e13a007388 */ /* 0x0005e20000000800 */
[----:B---3--:R-:W-:-:S03]  /*c2e0*/  FMUL.FTZ R231, R4, -R232 ;  /* 0x800000e804e77220 */ /* 0x008fc60000410000 */
[----:B------:R3:W-:Y:S01]  /*c2f0*/  STS [R58+0x845c], R79 ;  /* 0x00845c4f3a007388 */ /* 0x0007e20000000800 */
[----:B-1----:R-:W-:Y:S01]  /*c300*/  FMUL.FTZ R223, R0, R212 ;  /* 0x000000d400df7220 */ /* 0x002fe20000410000 */
[----:B------:R-:W-:Y:S02]  /*c310*/  FMUL.FTZ R212, R176, UR31 ;  /* 0x0000001fb0d47c20 */ /* 0x000fe40008410000 */
[----:B------:R-:W-:Y:S01]  /*c320*/  STS [R58+0x8408], R237 ;  /* 0x008408ed3a007388 */ /* 0x000fe20000000800 */
[----:B--2---:R-:W-:Y:S01]  /*c330*/  FMUL.FTZ R225, R0, -R210 ;  /* 0x800000d200e17220 */ /* 0x004fe20000410000 */
[----:B------:R-:W-:Y:S02]  /*c340*/  FFMA.FTZ R212, R93, UR46, R212 ;  /* 0x0000002e5dd47c23 */ /* 0x000fe400080100d4 */
[----:B------:R-:W-:Y:S01]  /*c350*/  STS [R58+0x8424], R241 ;  /* 0x008424f13a007388 */ /* 0x000fe20000000800 */
[----:B---3--:R-:W-:-:S03]  /*c360*/  FMUL.FTZ R79, R177, UR31 ;  /* 0x0000001fb14f7c20 */ /* 0x008fc60008410000 */
[----:B------:R-:W-:Y:S01]  /*c370*/  STS [R58+0x8430], R239 ;  /* 0x008430ef3a007388 */ /* 0x000fe20000000800 */
[----:B------:R-:W-:Y:S01]  /*c380*/  FFMA.FTZ R214, R94, UR46, R79 ;  /* 0x0000002e5ed67c23 */ /* 0x000fe2000801004f */
[----:B------:R-:W-:Y:S02]  /*c390*/  FMUL.FTZ R79, R175, UR31 ;  /* 0x0000001faf4f7c20 */ /* 0x000fe40008410000 */
[----:B------:R-:W-:Y:S02]  /*c3a0*/  STS [R58+0x8434], R245 ;  /* 0x008434f53a007388 */ /* 0x000fe40000000800 */
[----:B------:R-:W-:Y:S02]  /*c3b0*/  FFMA.FTZ R210, R92, UR46, R79 ;  /* 0x0000002e5cd27c23 */ /* 0x000fe4000801004f */
[----:B------:R-:W-:Y:S01]  /*c3c0*/  STS [R58+0x8444], R233 ;  /* 0x008444e93a007388 */ /* 0x000fe20000000800 */
[----:B------:R-:W-:-:S03]  /*c3d0*/  FMUL.FTZ R79, R173, UR31 ;  /* 0x0000001fad4f7c20 */ /* 0x000fc60008410000 */
[----:B------:R1:W-:Y:S01]  /*c3e0*/  STS [R58+0x8448], R217 ;  /* 0x008448d93a007388 */ /* 0x0003e20000000800 */
[----:B------:R-:W-:-:S03]  /*c3f0*/  FFMA.FTZ R79, R84, UR46, R79 ;  /* 0x0000002e544f7c23 */ /* 0x000fc6000801004f */
[----:B------:R2:W-:Y:S04]  /*c400*/  STS [R58+0x844c], R219 ;  /* 0x00844cdb3a007388 */ /* 0x0005e80000000800 */
[----:B------:R-:W-:Y:S01]  /*c410*/  STS [R58+0x8458], R227 ;  /* 0x008458e33a007388 */ /* 0x000fe20000000800 */
[----:B-1----:R-:W-:-:S03]  /*c420*/  FMUL.FTZ R217, R95, UR31 ;  /* 0x0000001f5fd97c20 */ /* 0x002fc60008410000 */
[----:B------:R-:W-:Y:S01]  /*c430*/  STS [R58+0x8460], R229 ;  /* 0x008460e53a007388 */ /* 0x000fe20000000800 */
[----:B--2---:R-:W-:Y:S01]  /*c440*/  FFMA.FTZ R219, R163, UR46, R64 ;  /* 0x0000002ea3db7c23 */ /* 0x004fe20008010040 */
[----:B------:R-:W-:Y:S02]  /*c450*/  FMUL.FTZ R64, R94, UR31 ;  /* 0x0000001f5e407c20 */ /* 0x000fe40008410000 */
[----:B------:R-:W-:Y:S01]  /*c460*/  STS [R58+0x8464], R231 ;  /* 0x008464e73a007388 */ /* 0x000fe20000000800 */
[----:B------:R-:W-:-:S03]  /*c470*/  FFMA.FTZ R217, R178, UR46, -R217 ;  /* 0x0000002eb2d97c23 */ /* 0x000fc600080108d9 */
[----:B------:R-:W-:Y:S04]  /*c480*/  STS [R58+0x8468], R211 ;  /* 0x008468d33a007388 */ /* 0x000fe80000000800 */
[----:B------:R1:W-:Y:S04]  /*c490*/  STS [R58+0x846c], R209 ;  /* 0x00846cd13a007388 */ /* 0x0003e80000000800 */
[----:B------:R2:W-:Y:S04]  /*c4a0*/  STS [R58+0x8470], R215 ;  /* 0x008470d73a007388 */ /* 0x0005e80000000800 */
[----:B------:R3:W-:Y:S01]  /*c4b0*/  STS [R58+0x8474], R213 ;  /* 0x008474d53a007388 */ /* 0x0007e20000000800 */
[----:B-1----:R-:W-:-:S03]  /*c4c0*/  FMUL.FTZ R209, R85, UR31 ;  /* 0x0000001f55d17c20 */ /* 0x002fc60008410000 */
[----:B------:R-:W-:Y:S01]  /*c4d0*/  STS [R58+0x8478], R223 ;  /* 0x008478df3a007388 */ /* 0x000fe20000000800 */
[----:B--2---:R-:W-:Y:S01]  /*c4e0*/  FFMA.FTZ R215, R177, UR46, -R64 ;  /* 0x0000002eb1d77c23 */ /* 0x004fe20008010840 */
[----:B------:R-:W-:Y:S02]  /*c4f0*/  FFMA.FTZ R64, R174, UR46, -R209 ;  /* 0x0000002eae407c23 */ /* 0x000fe400080108d1 */
[----:B------:R1:W-:Y:S01]  /*c500*/  STS [R58+0x847c], R225 ;  /* 0x00847ce13a007388 */ /* 0x0003e20000000800 */
[----:B------:R-:W-:Y:S01]  /*c510*/  FFMA.FTZ R209, R85, UR46, R222 ;  /* 0x0000002e55d17c23 */ /* 0x000fe200080100de */
[----:B---3--:R-:W-:-:S04]  /*c520*/  FMUL.FTZ R213, R93, UR31 ;  /* 0x0000001f5dd57c20 */ /* 0x008fc80008410000 */
[----:B------:R-:W-:Y:S01]  /*c530*/  FFMA.FTZ R213, R176, UR46, -R213 ;  /* 0x0000002eb0d57c23 */ /* 0x000fe200080108d5 */
[----:B-1----:R-:W-:-:S04]  /*c540*/  FMUL.FTZ R58, R92, UR31 ;  /* 0x0000001f5c3a7c20 */ /* 0x002fc80008410000 */
[----:B------:R-:W-:Y:S01]  /*c550*/  FFMA.FTZ R211, R175, UR46, -R58 ;  /* 0x0000002eafd37c23 */ /* 0x000fe2000801083a */
[----:B------:R-:W-:-:S04]  /*c560*/  FMUL.FTZ R58, R84, UR31 ;  /* 0x0000001f543a7c20 */ /* 0x000fc80008410000 */
[----:B------:R-:W-:Y:S01]  /*c570*/  FFMA.FTZ R58, R173, UR46, -R58 ;  /* 0x0000002ead3a7c23 */ /* 0x000fe2000801083a */
[----:B------:R-:W-:Y:S06]  /*c580*/  BAR.SYNC.DEFER_BLOCKING 0x0 ;  /* 0x0000000000007b1d */ /* 0x000fec0000010000 */
[----:B0---4-:R-:W-:Y:S05]  /*c590*/  @!P0 BRA `(.L_x_6049) ;  /* 0x00000000000c8947 */ /* 0x011fea0003800000 */
[----:B------:R-:W0:Y:S04]  /*c5a0*/  LDS R221, [R221+0x4200] ;  /* 0x00420000dddd7984 */ /* 0x000e280000000800 */
[----:B------:R1:W-:Y:S04]  /*c5b0*/  REDG.E.ADD.F32.FTZ.RN.STRONG.GPU desc[UR32][R60.64], R205 ;  /* 0x000000cd3c0079a6 */ /* 0x0003e8000c12f320 */
[----:B0-----:R1:W-:Y:S02]  /*c5c0*/  REDG.E.ADD.F32.FTZ.RN.STRONG.GPU desc[UR32][R68.64], R221 ;  /* 0x000000dd440079a6 */ /* 0x0013e4000c12f320 */
.L_x_6049:
[----:B------:R-:W-:Y:S05]  /*c5d0*/  BSYNC.RECONVERGENT B0 ;  /* 0x0000000000007941 */ /* 0x000fea0003800200 */
.L_x_6048:
[----:B-1----:R0:W1:Y:S01]  /*c5e0*/  LDS R205, [R208+0x8600] ;  /* 0x00860000d0cd7984 */ /* 0x0020620000000800 */
[----:B------:R-:W-:Y:S04]  /*c5f0*/  BSSY.RECONVERGENT B0, `(.L_x_6050) ;  /* 0x0000004000007945 */ /* 0x000fe80003800200 */
[----:B------:R-:W-:Y:S05]  /*c600*/  @!P2 BRA `(.L_x_6051) ;  /* 0x000000000008a947 */ /* 0x000fea0003800000 */
[----:B------:R2:W-:Y:S04]  /*c610*/  REDG.E.ADD.F32.FTZ.RN.STRONG.GPU desc[UR32][R60.64+0x200], R199 ;  /* 0x000200c73c0079a6 */ /* 0x0005e8000c12f320 */
[----:B-1----:R2:W-:Y:S02]  /*c620*/  REDG.E.ADD.F32.FTZ.RN.STRONG.GPU desc[UR32][R68.64+0x200], R205 ;  /* 0x000200cd440079a6 */ /* 0x0025e4000c12f320 */
.L_x_6051:
[----:B------:R-:W-:Y:S05]  /*c630*/  BSYNC.RECONVERGENT B0 ;  /* 0x0000000000007941 */ /* 0x000fea0003800200 */
.L_x_6050:
        /* <DEDUP_REMOVED lines=11> */
.L_x_6053:
[----:B------:R-:W-:Y:S05]  /*c6f0*/  BSYNC.RECONVERGENT B0 ;  /* 0x0000000000007941 */ /* 0x000fea0003800200 */
.L_x_6052:
[----:B----4-:R4:W0:Y:S01]  /*c700*/  LDS R197, [R206+0x8a00] ;  /* 0x008a0000cec57984 */ /* 0x0108220000000800 */
[----:B------:R-:W-:Y:S04]  /*c710*/  BSSY.RECONVERGENT B0, `(.L_x_6054) ;  /* 0x0000004000007945 */ /* 0x000fe80003800200 */
[----:B------:R-:W-:Y:S05]  /*c720*/  @!P0 BRA `(.L_x_6055) ;  /* 0x0000000000088947 */ /* 0x000fea0003800000 */
[----:B------:R1:W-:Y:S04]  /*c730*/  REDG.E.ADD.F32.FTZ.RN.STRONG.GPU desc[UR32][R60.64+0x600], R195 ;  /* 0x000600c33c0079a6 */ /* 0x0003e8000c12f320 */
[----:B0-----:R0:W-:Y:S02]  /*c740*/  REDG.E.ADD.F32.FTZ.RN.STRONG.GPU desc[UR32][R68.64+0x600], R197 ;  /* 0x000600c5440079a6 */ /* 0x0011e4000c12f320 */
.L_x_6055:
[----:B------:R-:W-:Y:S05]  /*c750*/  BSYNC.RECONVERGENT B0 ;  /* 0x0000000000007941 */ /* 0x000fea0003800200 */
.L_x_6054:
[----:B-1----:R1:W0:Y:S01]  /*c760*/  LDS R195, [R194+0x8c00] ;  /* 0x008c0000c2c37984 */ /* 0x0022220000000800 */
[----:B------:R-:W-:Y:S04]  /*c770*/  BSSY.RECONVERGENT B0, `(.L_x_6056) ;  /* 0x0000004000007945 */ /* 0x000fe80003800200 */
[----:B------:R-:W-:Y:S05]  /*c780*/  @!P2 BRA `(.L_x_6057) ;  /* 0x000000000008a947 */ /* 0x000fea0003800000 */
[----:B------:R1:W-:Y:S04]  /*c790*/  REDG.E.ADD.F32.FTZ.RN.STRONG.GPU desc[UR32][R60.64+0x800], R193 ;  /* 0x000800c13c0079a6 */ /* 0x0003e8000c12f320 */
[----:B0-----:R1:W-:Y:S02]  /*c7a0*/  REDG.E.ADD.F32.FTZ.RN.STRONG.GPU desc[UR32][R68.64+0x800], R195 ;  /* 0x000800c3440079a6 */ /* 0x0013e4000c12f320 */
.L_x_6057:
[----:B------:R-:W-:Y:S05]  /*c7b0*/  BSYNC.RECONVERGENT B0 ;  /* 0x0000000000007941 */ /* 0x000fea0003800200 */
.L_x_6056:
[----:B-1----:R1:W0:Y:S01]  /*c7c0*/  LDS R193, [R192+0x8e00] ;  /* 0x008e0000c0c17984 */ /* 0x0022220000000800 */
[----:B------:R-:W-:Y:S04]  /*c7d0*/  BSSY.RECONVERGENT B0, `(.L_x_6058) ;  /* 0x0000004000007945 */ /* 0x000fe80003800200 */
[----:B------:R-:W-:Y:S05]  /*c7e0*/  @!P3 BRA `(.L_x_6059) ;  /* 0x000000000008b947 */ /* 0x000fea0003800000 */
[----:B------:R1:W-:Y:S04]  /*c7f0*/  REDG.E.ADD.F32.FTZ.RN.STRONG.GPU desc[UR32][R60.64+0xa00], R191 ;  /* 0x000a00bf3c0079a6 */ /* 0x0003e8000c12f320 */
[----:B0-----:R1:W-:Y:S02]  /*c800*/  REDG.E.ADD.F32.FTZ.RN.STRONG.GPU desc[UR32][R68.64+0xa00], R193 ;  /* 0x000a00c1440079a6 */ /* 0x0013e4000c12f320 */
.L_x_6059:
[----:B------:R-:W-:Y:S05]  /*c810*/  BSYNC.RECONVERGENT B0 ;  /* 0x0000000000007941 */ /* 0x000fea0003800200 */
.L_x_6058:
[----:B-1----:R1:W0:Y:S01]  /*c820*/  LDS R191, [R190+0x9000] ;  /* 0x00900000bebf7984 */ /* 0x0022220000000800 */
[----:B------:R-:W-:Y:S04]  /*c830*/  BSSY.RECONVERGENT B0, `(.L_x_6060) ;  /* 0x0000004000007945 */ /* 0x000fe80003800200 */
[----:B------:R-:W-:Y:S05]  /*c840*/  @!P4 BRA `(.L_x_6061) ;  /* 0x000000000008c947 */ /* 0x000fea0003800000 */
[----:B------:R1:W-:Y:S04]  /*c850*/  REDG.E.ADD.F32.FTZ.RN.STRONG.GPU desc[UR32][R60.64+0xc00], R189 ;  /* 0x000c00bd3c0079a6 */ /* 0x0003e8000c12f320 */
[----:B0-----:R1:W-:Y:S02]  /*c860*/  REDG.E.ADD.F32.FTZ.RN.STRONG.GPU desc[UR32][R68.64+0xc00], R191 ;  /* 0x000c00bf440079a6 */ /* 0x0013e4000c12f320 */
.L_x_6061:
[----:B------:R-:W-:Y:S05]  /*c870*/  BSYNC.RECONVERGENT B0 ;  /* 0x0000000000007941 */ /* 0x000fea0003800200 */
.L_x_6060:
[----:B-1----:R1:W0:Y:S01]  /*c880*/  LDS R189, [R188+0x9200] ;  /* 0x00920000bcbd7984 */ /* 0x0022220000000800 */
[----:B------:R-:W-:Y:S04]  /*c890*/  BSSY.RECONVERGENT B0, `(.L_x_6062) ;  /* 0x0000004000007945 */ /* 0x000fe80003800200 */
[----:B------:R-:W-:Y:S05]  /*c8a0*/  @!P5 BRA `(.L_x_6063) ;  /* 0x000000000008d947 */ /* 0x000fea0003800000 */
[----:B------:R1:W-:Y:S04]  /*c8b0*/  REDG.E.ADD.F32.FTZ.RN.STRONG.GPU desc[UR32][R60.64+0xe00], R187 ;  /* 0x000e00bb3c0079a6 */ /* 0x0003e8000c12f320 */
[----:B0-----:R1:W-:Y:S02]  /*c8c0*/  REDG.E.ADD.F32.FTZ.RN.STRONG.GPU desc[UR32][R68.64+0xe00], R189 ;  /* 0x000e00bd440079a6 */ /* 0x0013e4000c12f320 */
.L_x_6063:
[----:B------:R-:W-:Y:S05]  /*c8d0*/  BSYNC.RECONVERGENT B0 ;  /* 0x0000000000007941 */ /* 0x000fea0003800200 */
.L_x_6062:
        /* <DEDUP_REMOVED lines=11> */
.L_x_6065:
[----:B------:R-:W-:Y:S05]  /*c990*/  BSYNC.RECONVERGENT B0 ;  /* 0x0000000000007941 */ /* 0x000fea0003800200 */
.L_x_6064:
[----:B-1----:R1:W0:Y:S01]  /*c9a0*/  LDS R185, [R184+0x9600] ;  /* 0x00960000b8b97984 */ /* 0x0022220000000800 */
[----:B------:R-:W-:Y:S04]  /*c9b0*/  BSSY.RECONVERGENT B0, `(.L_x_6066) ;  /* 0x0000004000007945 */ /* 0x000fe80003800200 */
[----:B------:R-:W-:Y:S05]  /*c9c0*/  @!P0 BRA `(.L_x_6067) ;  /* 0x0000000000088947 */ /* 0x000fea0003800000 */
[----:B------:R1:W-:Y:S04]  /*c9d0*/  REDG.E.ADD.F32.FTZ.RN.STRONG.GPU desc[UR32][R60.64+0x1200], R183 ;  /* 0x001200b73c0079a6 */ /* 0x0003e8000c12f320 */
[----:B0-----:R1:W-:Y:S02]  /*c9e0*/  REDG.E.ADD.F32.FTZ.RN.STRONG.GPU desc[UR32][R68.64+0x1200], R185 ;  /* 0x001200b9440079a6 */ /* 0x0013e4000c12f320 */
.L_x_6067:
[----:B------:R-:W-:Y:S05]  /*c9f0*/  BSYNC.RECONVERGENT B0 ;  /* 0x0000000000007941 */ /* 0x000fea0003800200 */
.L_x_6066:
[----:B-1----:R1:W0:Y:S01]  /*ca00*/  LDS R183, [R182+0x9800] ;  /* 0x00980000b6b77984 */ /* 0x0022220000000800 */
[----:B------:R-:W-:Y:S04]  /*ca10*/  BSSY.RECONVERGENT B0, `(.L_x_6068) ;  /* 0x0000004000007945 */ /* 0x000fe80003800200 */
[----:B------:R-:W-:Y:S05]  /*ca20*/  @!P2 BRA `(.L_x_6069) ;  /* 0x000000000008a947 */ /* 0x000fea0003800000 */
[----:B------:R1:W-:Y:S04]  /*ca30*/  REDG.E.ADD.F32.FTZ.RN.STRONG.GPU desc[UR32][R60.64+0x1400], R181 ;  /* 0x001400b53c0079a6 */ /* 0x0003e8000c12f320 */
[----:B0-----:R1:W-:Y:S02]  /*ca40*/  REDG.E.ADD.F32.FTZ.RN.STRONG.GPU desc[UR32][R68.64+0x1400], R183 ;  /* 0x001400b7440079a6 */ /* 0x0013e4000c12f320 */
.L_x_6069:
[----:B------:R-:W-:Y:S05]  /*ca50*/  BSYNC.RECONVERGENT B0 ;  /* 0x0000000000007941 */ /* 0x000fea0003800200 */
.L_x_6068:
[----:B-1----:R1:W0:Y:S01]  /*ca60*/  LDS R181, [R180+0x9a00] ;  /* 0x009a0000b4b57984 */ /* 0x0022220000000800 */
[----:B------:R-:W-:Y:S04]  /*ca70*/  BSSY.RECONVERGENT B0, `(.L_x_6070) ;  /* 0x0000004000007945 */ /* 0x000fe80003800200 */
[----:B------:R-:W-:Y:S05]  /*ca80*/  @!P3 BRA `(.L_x_6071) ;  /* 0x000000000008b947 */ /* 0x000fea0003800000 */
[----:B------:R1:W-:Y:S04]  /*ca90*/  REDG.E.ADD.F32.FTZ.RN.STRONG.GPU desc[UR32][R60.64+0x1600], R171 ;  /* 0x001600ab3c0079a6 */ /* 0x0003e8000c12f320 */
[----:B0-----:R1:W-:Y:S02]  /*caa0*/  REDG.E.ADD.F32.FTZ.RN.STRONG.GPU desc[UR32][R68.64+0x1600], R181 ;  /* 0x001600b5440079a6 */ /* 0x0013e4000c12f320 */
.L_x_6071:
[----:B------:R-:W-:Y:S05]  /*cab0*/  BSYNC.RECONVERGENT B0 ;  /* 0x0000000000007941 */ /* 0x000fea0003800200 */
.L_x_6070:
[----:B-1----:R1:W0:Y:S01]  /*cac0*/  LDS R171, [R172+0x9c00] ;  /* 0x009c0000acab7984 */ /* 0x0022220000000800 */
[----:B------:R-:W-:Y:S04]  /*cad0*/  BSSY.RECONVERGENT B0, `(.L_x_6072) ;  /* 0x0000004000007945 */ /* 0x000fe80003800200 */
[----:B------:R-:W-:Y:S05]  /*cae0*/  @!P4 BRA `(.L_x_6073) ;  /* 0x000000000008c947 */ /* 0x000fea0003800000 */
[----:B------:R1:W-:Y:S04]  /*caf0*/  REDG.E.ADD.F32.FTZ.RN.STRONG.GPU desc[UR32][R60.64+0x1800], R169 ;  /* 0x001800a93c0079a6 */ /* 0x0003e8000c12f320 */
[----:B0-----:R1:W-:Y:S02]  /*cb00*/  REDG.E.ADD.F32.FTZ.RN.STRONG.GPU desc[UR32][R68.64+0x1800], R171 ;  /* 0x001800ab440079a6 */ /* 0x0013e4000c12f320 */
.L_x_6073:
[----:B------:R-:W-:Y:S05]  /*cb10*/  BSYNC.RECONVERGENT B0 ;  /* 0x0000000000007941 */ /* 0x000fea0003800200 */
.L_x_6072:
[----:B-1----:R1:W0:Y:S01]  /*cb20*/  LDS R169, [R170+0x9e00] ;  /* 0x009e0000aaa97984 */ /* 0x0022220000000800 */
[----:B------:R-:W-:Y:S04]  /*cb30*/  BSSY.RECONVERGENT B0, `(.L_x_6074) ;  /* 0x0000004000007945 */ /* 0x000fe80003800200 */
[----:B------:R-:W-:Y:S05]  /*cb40*/  @!P5 BRA `(.L_x_6075) ;  /* 0x000000000008d947 */ /* 0x000fea0003800000 */
[----:B------:R1:W-:Y:S04]  /*cb50*/  REDG.E.ADD.F32.FTZ.RN.STRONG.GPU desc[UR32][R60.64+0x1a00], R167 ;  /* 0x001a00a73c0079a6 */ /* 0x0003e8000c12f320 */
[----:B0-----:R1:W-:Y:S02]  /*cb60*/  REDG.E.ADD.F32.FTZ.RN.STRONG.GPU desc[UR32][R68.64+0x1a00], R169 ;  /* 0x001a00a9440079a6 */ /* 0x0013e4000c12f320 */
.L_x_6075:
[----:B------:R-:W-:Y:S05]  /*cb70*/  BSYNC.RECONVERGENT B0 ;  /* 0x0000000000007941 */ /* 0x000fea0003800200 */
.L_x_6074:
        /* <DEDUP_REMOVED lines=11> */
.L_x_6077:
[----:B------:R-:W-:Y:S05]  /*cc30*/  BSYNC.RECONVERGENT B0 ;  /* 0x0000000000007941 */ /* 0x000fea0003800200 */
.L_x_6076:
[----:B-1----:R1:W0:Y:S01]  /*cc40*/  LDS R165, [R166+0xa200] ;  /* 0x00a20000a6a57984 */ /* 0x0022220000000800 */
[----:B------:R-:W-:Y:S04]  /*cc50*/  BSSY.RECONVERGENT B0, `(.L_x_6078) ;  /* 0x0000004000007945 */ /* 0x000fe80003800200 */
[----:B------:R-:W-:Y:S05]  /*cc60*/  @!P0 BRA `(.L_x_6079) ;  /* 0x0000000000088947 */ /* 0x000fea0003800000 */
[----:B------:R1:W-:Y:S04]  /*cc70*/  REDG.E.ADD.F32.FTZ.RN.STRONG.GPU desc[UR32][R60.64+0x1e00], R161 ;  /* 0x001e00a13c0079a6 */ /* 0x0003e8000c12f320 */
[----:B0-----:R1:W-:Y:S02]  /*cc80*/  REDG.E.ADD.F32.FTZ.RN.STRONG.GPU desc[UR32][R68.64+0x1e00], R165 ;  /* 0x001e00a5440079a6 */ /* 0x0013e4000c12f320 */
.L_x_6079:
[----:B------:R-:W-:Y:S05]  /*cc90*/  BSYNC.RECONVERGENT B0 ;  /* 0x0000000000007941 */ /* 0x000fea0003800200 */
.L_x_6078:
[----:B-1----:R1:W0:Y:S01]  /*cca0*/  LDS R161, [R164+0xa400] ;  /* 0x00a40000a4a17984 */ /* 0x0022220000000800 */
[----:B------:R-:W-:Y:S04]  /*ccb0*/  BSSY.RECONVERGENT B0, `(.L_x_6080) ;  /* 0x0000004000007945 */ /* 0x000fe80003800200 */
[----:B------:R-:W-:Y:S05]  /*ccc0*/  @!P2 BRA `(.L_x_6081) ;  /* 0x000000000008a947 */ /* 0x000fea0003800000 */
[----:B------:R1:W-:Y:S04]  /*ccd0*/  REDG.E.ADD.F32.FTZ.RN.STRONG.GPU desc[UR32][R60.64+0x2000], R159 ;  /* 0x0020009f3c0079a6 */ /* 0x0003e8000c12f320 */
[----:B0-----:R1:W-:Y:S02]  /*cce0*/  REDG.E.ADD.F32.FTZ.RN.STRONG.GPU desc[UR32][R68.64+0x2000], R161 ;  /* 0x002000a1440079a6 */ /* 0x0013e4000c12f320 */
.L_x_6081:
[----:B------:R-:W-:Y:S05]  /*ccf0*/  BSYNC.RECONVERGENT B0 ;  /* 0x0000000000007941 */ /* 0x000fea0003800200 */
.L_x_6080:
[----:B-1----:R1:W0:Y:S01]  /*cd00*/  LDS R159, [R152+0xa600] ;  /* 0x00a60000989f7984 */ /* 0x0022220000000800 */
[----:B------:R-:W-:Y:S04]  /*cd10*/  BSSY.RECONVERGENT B0, `(.L_x_6082) ;  /* 0x0000004000007945 */ /* 0x000fe80003800200 */
[----:B------:R-:W-:Y:S05]  /*cd20*/  @!P3 BRA `(.L_x_6083) ;  /* 0x000000000008b947 */ /* 0x000fea0003800000 */
[----:B------:R1:W-:Y:S04]  /*cd30*/  REDG.E.ADD.F32.FTZ.RN.STRONG.GPU desc[UR32][R60.64+0x2200], R157 ;  /* 0x0022009d3c0079a6 */ /* 0x0003e8000c12f320 */
[----:B0-----:R1:W-:Y:S02]  /*cd40*/  REDG.E.ADD.F32.FTZ.RN.STRONG.GPU desc[UR32][R68.64+0x2200], R159 ;  /* 0x0022009f440079a6 */ /* 0x0013e4000c12f320 */
.L_x_6083:
[----:B------:R-:W-:Y:S05]  /*cd50*/  BSYNC.RECONVERGENT B0 ;  /* 0x0000000000007941 */ /* 0x000fea0003800200 */
.L_x_6082:
[----:B-1----:R1:W0:Y:S01]  /*cd60*/  LDS R157, [R150+0xa800] ;  /* 0x00a80000969d7984 */ /* 0x0022220000000800 */
[----:B------:R-:W-:Y:S04]  /*cd70*/  BSSY.RECONVERGENT B0, `(.L_x_6084) ;  /* 0x0000004000007945 */ /* 0x000fe80003800200 */
[----:B------:R-:W-:Y:S05]  /*cd80*/  @!P4 BRA `(.L_x_6085) ;  /* 0x000000000008c947 */ /* 0x000fea0003800000 */
[----:B------:R1:W-:Y:S04]  /*cd90*/  REDG.E.ADD.F32.FTZ.RN.STRONG.GPU desc[UR32][R60.64+0x2400], R151 ;  /* 0x002400973c0079a6 */ /* 0x0003e8000c12f320 */
[----:B0-----:R1:W-:Y:S02]  /*cda0*/  REDG.E.ADD.F32.FTZ.RN.STRONG.GPU desc[UR32][R68.64+0x2400], R157 ;  /* 0x0024009d440079a6 */ /* 0x0013e4000c12f320 */
.L_x_6085:
[----:B------:R-:W-:Y:S05]  /*cdb0*/  BSYNC.RECONVERGENT B0 ;  /* 0x0000000000007941 */ /* 0x000fea0003800200 */
.L_x_6084:
[----:B-1----:R1:W0:Y:S01]  /*cdc0*/  LDS R151, [R148+0xaa00] ;  /* 0x00aa000094977984 */ /* 0x0022220000000800 */
[----:B------:R-:W-:Y:S04]  /*cdd0*/  BSSY.RECONVERGENT B0, `(.L_x_6086) ;  /* 0x0000004000007945 */ /* 0x000fe80003800200 */
[----:B------:R-:W-:Y:S05]  /*cde0*/  @!P5 BRA `(.L_x_6087) ;  /* 0x000000000008d947 */ /* 0x000fea0003800000 */
[----:B------:R1:W-:Y:S04]  /*cdf0*/  REDG.E.ADD.F32.FTZ.RN.STRONG.GPU desc[UR32][R60.64+0x2600], R149 ;  /* 0x002600953c0079a6 */ /* 0x0003e8000c12f320 */
[----:B0-----:R1:W-:Y:S02]  /*ce00*/  REDG.E.ADD.F32.FTZ.RN.STRONG.GPU desc[UR32][R68.64+0x2600], R151 ;  /* 0x00260097440079a6 */ /* 0x0013e4000c12f320 */
.L_x_6087:
[----:B------:R-:W-:Y:S05]  /*ce10*/  BSYNC.RECONVERGENT B0 ;  /* 0x0000000000007941 */ /* 0x000fea0003800200 */
.L_x_6086:
        /* <DEDUP_REMOVED lines=11> */
.L_x_6089:
[----:B------:R-:W-:Y:S05]  /*ced0*/  BSYNC.RECONVERGENT B0 ;  /* 0x0000000000007941 */ /* 0x000fea0003800200 */
.L_x_6088:
[----:B-1----:R1:W0:Y:S01]  /*cee0*/  LDS R147, [R144+0xae00] ;  /* 0x00ae000090937984 */ /* 0x0022220000000800 */
[----:B------:R-:W-:Y:S04]  /*cef0*/  BSSY.RECONVERGENT B0, `(.L_x_6090) ;  /* 0x0000004000007945 */ /* 0x000fe80003800200 */
[----:B------:R-:W-:Y:S05]  /*cf00*/  @!P0 BRA `(.L_x_6091) ;  /* 0x0000000000088947 */ /* 0x000fea0003800000 */
[----:B------:R1:W-:Y:S04]  /*cf10*/  REDG.E.ADD.F32.FTZ.RN.STRONG.GPU desc[UR32][R60.64+0x2a00], R145 ;  /* 0x002a00913c0079a6 */ /* 0x0003e8000c12f320 */
[----:B0-----:R1:W-:Y:S02]  /*cf20*/  REDG.E.ADD.F32.FTZ.RN.STRONG.GPU desc[UR32][R68.64+0x2a00], R147 ;  /* 0x002a0093440079a6 */ /* 0x0013e4000c12f320 */
.L_x_6091:
[----:B------:R-:W-:Y:S05]  /*cf30*/  BSYNC.RECONVERGENT B0 ;  /* 0x0000000000007941 */ /* 0x000fea0003800200 */
.L_x_6090:
[----:B-1----:R1:W0:Y:S01]  /*cf40*/  LDS R145, [R142+0xb000] ;  /* 0x00b000008e917984 */ /* 0x0022220000000800 */
[----:B------:R-:W-:Y:S04]  /*cf50*/  BSSY.RECONVERGENT B0, `(.L_x_6092) ;  /* 0x0000004000007945 */ /* 0x000fe80003800200 */
[----:B------:R-:W-:Y:S05]  /*cf60*/  @!P2 BRA `(.L_x_6093) ;  /* 0x000000000008a947 */ /* 0x000fea0003800000 */
[----:B------:R1:W-:Y:S04]  /*cf70*/  REDG.E.ADD.F32.FTZ.RN.STRONG.GPU desc[UR32][R60.64+0x2c00], R143 ;  /* 0x002c008f3c0079a6 */ /* 0x0003e8000c12f320 */
[----:B0-----:R1:W-:Y:S02]  /*cf80*/  REDG.E.ADD.F32.FTZ.RN.STRONG.GPU desc[UR32][R68.64+0x2c00], R145 ;  /* 0x002c0091440079a6 */ /* 0x0013e4000c12f320 */
.L_x_6093:
[----:B------:R-:W-:Y:S05]  /*cf90*/  BSYNC.RECONVERGENT B0 ;  /* 0x0000000000007941 */ /* 0x000fea0003800200 */
.L_x_6092:
[----:B-1----:R1:W0:Y:S01]  /*cfa0*/  LDS R143, [R140+0xb200] ;  /* 0x00b200008c8f7984 */ /* 0x0022220000000800 */
[----:B------:R-:W-:Y:S04]  /*cfb0*/  BSSY.RECONVERGENT B0, `(.L_x_6094) ;  /* 0x0000004000007945 */ /* 0x000fe80003800200 */
[----:B------:R-:W-:Y:S05]  /*cfc0*/  @!P3 BRA `(.L_x_6095) ;  /* 0x000000000008b947 */ /* 0x000fea0003800000 */
[----:B------:R1:W-:Y:S04]  /*cfd0*/  REDG.E.ADD.F32.FTZ.RN.STRONG.GPU desc[UR32][R60.64+0x2e00], R141 ;  /* 0x002e008d3c0079a6 */ /* 0x0003e8000c12f320 */
[----:B0-----:R1:W-:Y:S02]  /*cfe0*/  REDG.E.ADD.F32.FTZ.RN.STRONG.GPU desc[UR32][R68.64+0x2e00], R143 ;  /* 0x002e008f440079a6 */ /* 0x0013e4000c12f320 */
.L_x_6095:
[----:B------:R-:W-:Y:S05]  /*cff0*/  BSYNC.RECONVERGENT B0 ;  /* 0x0000000000007941 */ /* 0x000fea0003800200 */
.L_x_6094:
[----:B-1----:R1:W0:Y:S01]  /*d000*/  LDS R141, [R138+0xb400] ;  /* 0x00b400008a8d7984 */ /* 0x0022220000000800 */
[----:B------:R-:W-:Y:S04]  /*d010*/  BSSY.RECONVERGENT B0, `(.L_x_6096) ;  /* 0x0000004000007945 */ /* 0x000fe80003800200 */
[----:B------:R-:W-:Y:S05]  /*d020*/  @!P4 BRA `(.L_x_6097) ;  /* 0x000000000008c947 */ /* 0x000fea0003800000 */
[----:B------:R1:W-:Y:S04]  /*d030*/  REDG.E.ADD.F32.FTZ.RN.STRONG.GPU desc[UR32][R60.64+0x3000], R139 ;  /* 0x0030008b3c0079a6 */ /* 0x0003e8000c12f320 */
[----:B0-----:R1:W-:Y:S02]  /*d040*/  REDG.E.ADD.F32.FTZ.RN.STRONG.GPU desc[UR32][R68.64+0x3000], R141 ;  /* 0x0030008d440079a6 */ /* 0x0013e4000c12f320 */
.L_x_6097:
[----:B------:R-:W-:Y:S05]  /*d050*/  BSYNC.RECONVERGENT B0 ;  /* 0x0000000000007941 */ /* 0x000fea0003800200 */
.L_x_6096:
[----:B-1----:R1:W0:Y:S01]  /*d060*/  LDS R139, [R136+0xb600] ;  /* 0x00b60000888b7984 */ /* 0x0022220000000800 */
[----:B------:R-:W-:Y:S04]  /*d070*/  BSSY.RECONVERGENT B0, `(.L_x_6098) ;  /* 0x0000004000007945 */ /* 0x000fe80003800200 */
[----:B------:R-:W-:Y:S05]  /*d080*/  @!P5 BRA `(.L_x_6099) ;  /* 0x000000000008d947 */ /* 0x000fea0003800000 */
[----:B------:R1:W-:Y:S04]  /*d090*/  REDG.E.ADD.F32.FTZ.RN.STRONG.GPU desc[UR32][R60.64+0x3200], R137 ;  /* 0x003200893c0079a6 */ /* 0x0003e8000c12f320 */
[----:B0-----:R1:W-:Y:S02]  /*d0a0*/  REDG.E.ADD.F32.FTZ.RN.STRONG.GPU desc[UR32][R68.64+0x3200], R139 ;  /* 0x0032008b440079a6 */ /* 0x0013e4000c12f320 */
.L_x_6099:
[----:B------:R-:W-:Y:S05]  /*d0b0*/  BSYNC.RECONVERGENT B0 ;  /* 0x0000000000007941 */ /* 0x000fea0003800200 */
.L_x_6098:
        /* <DEDUP_REMOVED lines=11> */
.L_x_6101:
[----:B------:R-:W-:Y:S05]  /*d170*/  BSYNC.RECONVERGENT B0 ;  /* 0x0000000000007941 */ /* 0x000fea0003800200 */
.L_x_6100:
[----:B-1----:R1:W0:Y:S01]  /*d180*/  LDS R135, [R132+0xba00] ;  /* 0x00ba000084877984 */ /* 0x0022220000000800 */
[----:B------:R-:W-:Y:S04]  /*d190*/  BSSY.RECONVERGENT B0, `(.L_x_6102) ;  /* 0x0000004000007945 */ /* 0x000fe80003800200 */
[----:B------:R-:W-:Y:S05]  /*d1a0*/  @!P0 BRA `(.L_x_6103) ;  /* 0x0000000000088947 */ /* 0x000fea0003800000 */
[----:B------:R1:W-:Y:S04]  /*d1b0*/  REDG.E.ADD.F32.FTZ.RN.STRONG.GPU desc[UR32][R60.64+0x3600], R133 ;  /* 0x003600853c0079a6 */ /* 0x0003e8000c12f320 */
[----:B0-----:R1:W-:Y:S02]  /*d1c0*/  REDG.E.ADD.F32.FTZ.RN.STRONG.GPU desc[UR32][R68.64+0x3600], R135 ;  /* 0x00360087440079a6 */ /* 0x0013e4000c12f320 */
.L_x_6103:
[----:B------:R-:W-:Y:S05]  /*d1d0*/  BSYNC.RECONVERGENT B0 ;  /* 0x0000000000007941 */ /* 0x000fea0003800200 */
.L_x_6102:
[----:B-1----:R1:W0:Y:S01]  /*d1e0*/  LDS R133, [R130+0xbc00] ;  /* 0x00bc000082857984 */ /* 0x0022220000000800 */
[----:B------:R-:W-:Y:S04]  /*d1f0*/  BSSY.RECONVERGENT B0, `(.L_x_6104) ;  /* 0x0000004000007945 */ /* 0x000fe80003800200 */
[----:B------:R-:W-:Y:S05]  /*d200*/  @!P2 BRA `(.L_x_6105) ;  /* 0x000000000008a947 */ /* 0x000fea0003800000 */
[----:B------:R1:W-:Y:S04]  /*d210*/  REDG.E.ADD.F32.FTZ.RN.STRONG.GPU desc[UR32][R60.64+0x3800], R131 ;  /* 0x003800833c0079a6 */ /* 0x0003e8000c12f320 */
[----:B0-----:R1:W-:Y:S02]  /*d220*/  REDG.E.ADD.F32.FTZ.RN.STRONG.GPU desc[UR32][R68.64+0x3800], R133 ;  /* 0x00380085440079a6 */ /* 0x0013e4000c12f320 */
.L_x_6105:
[----:B------:R-:W-:Y:S05]  /*d230*/  BSYNC.RECONVERGENT B0 ;  /* 0x0000000000007941 */ /* 0x000fea0003800200 */
.L_x_6104:
[----:B-1----:R1:W0:Y:S01]  /*d240*/  LDS R131, [R128+0xbe00] ;  /* 0x00be000080837984 */ /* 0x0022220000000800 */
[----:B------:R-:W-:Y:S04]  /*d250*/  BSSY.RECONVERGENT B0, `(.L_x_6106) ;  /* 0x0000004000007945 */ /* 0x000fe80003800200 */
[----:B------:R-:W-:Y:S05]  /*d260*/  @!P3 BRA `(.L_x_6107) ;  /* 0x000000000008b947 */ /* 0x000fea0003800000 */
[----:B------:R1:W-:Y:S04]  /*d270*/  REDG.E.ADD.F32.FTZ.RN.STRONG.GPU desc[UR32][R60.64+0x3a00], R129 ;  /* 0x003a00813c0079a6 */ /* 0x0003e8000c12f320 */
[----:B0-----:R1:W-:Y:S02]  /*d280*/  REDG.E.ADD.F32.FTZ.RN.STRONG.GPU desc[UR32][R68.64+0x3a00], R131 ;  /* 0x003a0083440079a6 */ /* 0x0013e4000c12f320 */
.L_x_6107:
[----:B------:R-:W-:Y:S05]  /*d290*/  BSYNC.RECONVERGENT B0 ;  /* 0x0000000000007941 */ /* 0x000fea0003800200 */
.L_x_6106:
[----:B-1----:R1:W0:Y:S01]  /*d2a0*/  LDS R129, [R78+0xc000] ;  /* 0x00c000004e817984 */ /* 0x0022220000000800 */
[----:B------:R-:W-:Y:S04]  /*d2b0*/  BSSY.RECONVERGENT B0, `(.L_x_6108) ;  /* 0x0000004000007945 */ /* 0x000fe80003800200 */
[----:B------:R-:W-:Y:S05]  /*d2c0*/  @!P4 BRA `(.L_x_6109) ;  /* 0x000000000008c947 */ /* 0x000fea0003800000 */
[----:B------:R1:W-:Y:S04]  /*d2d0*/  REDG.E.ADD.F32.FTZ.RN.STRONG.GPU desc[UR32][R60.64+0x3c00], R127 ;  /* 0x003c007f3c0079a6 */ /* 0x0003e8000c12f320 */
[----:B0-----:R1:W-:Y:S02]  /*d2e0*/  REDG.E.ADD.F32.FTZ.RN.STRONG.GPU desc[UR32][R68.64+0x3c00], R129 ;  /* 0x003c0081440079a6 */ /* 0x0013e4000c12f320 */
.L_x_6109:
[----:B------:R-:W-:Y:S05]  /*d2f0*/  BSYNC.RECONVERGENT B0 ;  /* 0x0000000000007941 */ /* 0x000fea0003800200 */
.L_x_6108:
[----:B-1----:R1:W0:Y:S01]  /*d300*/  LDS R127, [R56+0xc200] ;  /* 0x00c20000387f7984 */ /* 0x0022220000000800 */
[----:B------:R-:W-:Y:S04]  /*d310*/  BSSY.RECONVERGENT B0, `(.L_x_6110) ;  /* 0x0000004000007945 */ /* 0x000fe80003800200 */
[----:B------:R-:W-:Y:S05]  /*d320*/  @!P5 BRA `(.L_x_6111) ;  /* 0x000000000008d947 */ /* 0x000fea0003800000 */
[----:B------:R1:W-:Y:S04]  /*d330*/  REDG.E.ADD.F32.FTZ.RN.STRONG.GPU desc[UR32][R60.64+0x3e00], R57 ;  /* 0x003e00393c0079a6 */ /* 0x0003e8000c12f320 */
[----:B0-----:R1:W-:Y:S02]  /*d340*/  REDG.E.ADD.F32.FTZ.RN.STRONG.GPU desc[UR32][R68.64+0x3e00], R127 ;  /* 0x003e007f440079a6 */ /* 0x0013e4000c12f320 */
.L_x_6111:
[----:B------:R-:W-:Y:S05]  /*d350*/  BSYNC.RECONVERGENT B0 ;  /* 0x0000000000007941 */ /* 0x000fea0003800200 */
.L_x_6110:
[----:B-1----:R-:W1:Y:S01]  /*d360*/  SHFL.DOWN PT, R56, R67, 0x1, 0x1f ;  /* 0x08201f0043387f89 */ /* 0x002e6200000e0000 */
[----:B------:R-:W-:Y:S01]  /*d370*/  ISETP.GT.AND P0, PT, R119, 0x1e, PT ;  /* 0x0000001e7700780c */ /* 0x000fe20003f04270 */
[----:B------:R-:W-:Y:S01]  /*d380*/  FFMA.FTZ R86, R65, R87, R86 ;  /* 0x0000005741567223 */ /* 0x000fe20000010056 */
[----:B------:R-:W-:Y:S01]  /*d390*/  FMUL.FTZ R72, R72, R217 ;  /* 0x000000d948487220 */ /* 0x000fe20000410000 */
[----:B------:R-:W5:Y:S01]  /*d3a0*/  SHFL.DOWN PT, R57, R70, 0x1, 0x1f ;  /* 0x08201f0046397f89 */ /* 0x000f6200000e0000 */
[----:B------:R-:W-:Y:S01]  /*d3b0*/  FMUL.FTZ R74, R74, R215 ;  /* 0x000000d74a4a7220 */ /* 0x000fe20000410000 */
[----:B------:R-:W-:Y:S01]  /*d3c0*/  FADD.FTZ R44, R59, R44 ;  /* 0x0000002c3b2c7221 */ /* 0x000fe20000010000 */
[----:B------:R-:W-:Y:S01]  /*d3d0*/  FFMA.FTZ R72, R73, R216, R72 ;  /* 0x000000d849487223 */ /* 0x000fe20000010048 */
[----:B------:R-:W-:Y:S01]  /*d3e0*/  ISETP.NE.AND P2, PT, R122, RZ, PT ;  /* 0x000000ff7a00720c */ /* 0x000fe20003f45270 */
        /* <DEDUP_REMOVED lines=23> */
[----:B------:R-:W-:Y:S01]  /*d560*/  BSSY.RECONVERGENT B0, `(.L_x_6112) ;  /* 0x000004a000007945 */ /* 0x000fe20003800200 */
[----:B------:R-:W5:Y:S01]  /*d570*/  SHFL.DOWN PT, R57, R70, 0x2, 0x1f ;  /* 0x08401f0046397f89 */ /* 0x000f6200000e0000 */
[----:B------:R-:W-:Y:S01]  /*d580*/  FFMA.FTZ R21, R66, R106, R21 ;  /* 0x0000006a42157223 */ /* 0x000fe20000010015 */
[----:B------:R-:W-:Y:S01]  /*d590*/  FADD.FTZ R45, R62, R45 ;  /* 0x0000002d3e2d7221 */ /* 0x000fe20000010000 */
[----:B------:R-:W-:Y:S01]  /*d5a0*/  FFMA.FTZ R30, R179, R113, R30 ;  /* 0x00000071b31e7223 */ /* 0x000fe2000001001e */
[----:B------:R-:W-:Y:S01]  /*d5b0*/  FADD.FTZ R49, R76, R49 ;  /* 0x000000314c317221 */ /* 0x000fe20000010000 */
[----:B------:R-:W-:Y:S01]  /*d5c0*/  FFMA.FTZ R32, R175, R115, R32 ;  /* 0x00000073af207223 */ /* 0x000fe20000010020 */
[----:B------:R-:W-:-:S04]  /*d5d0*/  FADD.FTZ R53, R82, R53 ;  /* 0x0000003552357221 */ /* 0x000fc80000010000 */
        /* <DEDUP_REMOVED lines=15> */
[----:B------:R-:W-:Y:S01]  /*d6d0*/  FFMA.FTZ R59, R47, R57, R72 ;  /* 0x000000392f3b7223 */ /* 0x000fe20000010048 */
[----:B------:R-:W-:-:S03]  /*d6e0*/  FMUL.FTZ R57, R200, R176 ;  /* 0x000000b0c8397220 */ /* 0x000fc60000410000 */
[----:B------:R-:W-:Y:S01]  /*d6f0*/  FADD.FTZ R48, R59, R48 ;  /* 0x000000303b307221 */ /* 0x000fe20000010000 */
[----:B------:R-:W-:Y:S01]  /*d700*/  FFMA.FTZ R158, R158, R93, R57 ;  /* 0x0000005d9e9e7223 */ /* 0x000fe20000010039 */
[----:B------:R-:W-:Y:S01]  /*d710*/  FMUL.FTZ R57, R204, R174 ;  /* 0x000000aecc397220 */ /* 0x000fe20000410000 */
[----:B-1----:R-:W-:Y:S01]  /*d720*/  @!P0 FADD.FTZ R67, R67, R56 ;  /* 0x0000003843438221 */ /* 0x002fe20000010000 */
[----:B------:R-:W-:Y:S02]  /*d730*/  FMUL.FTZ R56, R201, R177 ;  /* 0x000000b1c9387220 */ /* 0x000fe40000410000 */
[----:B------:R-:W-:Y:S01]  /*d740*/  FFMA.FTZ R57, R154, R85, R57 ;  /* 0x000000559a397223 */ /* 0x000fe20000010039 */
[----:B------:R-:W-:Y:S01]  /*d750*/  FFMA.FTZ R81, R52, R158, R81 ;  /* 0x0000009e34517223 */ /* 0x000fe20000010051 */
[----:B--2---:R-:W-:Y:S01]  /*d760*/  @!P0 FADD.FTZ R70, R70, R61 ;  /* 0x0000003d46468221 */ /* 0x004fe20000010000 */
[----:B------:R-:W1:Y:S01]  /*d770*/  SHFL.DOWN PT, R60, R67, 0x10, 0x1f ;  /* 0x0a001f00433c7f89 */ /* 0x000e6200000e0000 */
[----:B------:R-:W-:Y:S01]  /*d780*/  FFMA.FTZ R56, R155, R94, R56 ;  /* 0x0000005e9b387223 */ /* 0x000fe20000010038 */
[----:B------:R-:W-:Y:S01]  /*d790*/  ISETP.NE.AND P0, PT, R119, RZ, PT ;  /* 0x000000ff7700720c */ /* 0x000fe20003f05270 */
[----:B------:R-:W-:Y:S01]  /*d7a0*/  FFMA.FTZ R123, R88, R57, R123 ;  /* 0x00000039587b7223 */ /* 0x000fe2000001007b */
[----:B------:R-:W2:Y:S01]  /*d7b0*/  SHFL.DOWN PT, R61, R70, 0x10, 0x1f ;  /* 0x0a001f00463d7f89 */ /* 0x000ea200000e0000 */
[----:B------:R-:W-:Y:S01]  /*d7c0*/  FFMA.FTZ R29, R56, R114, R29 ;  /* 0x00000072381d7223 */ /* 0x000fe2000001001d */
[----:B------:R-:W-:Y:S01]  /*d7d0*/  FFMA.FTZ R56, R98, R56, R75 ;  /* 0x0000003862387223 */ /* 0x000fe2000001004b */
[----:B------:R-:W-:Y:S01]  /*d7e0*/  FFMA.FTZ R23, R158, R109, R23 ;  /* 0x0000006d9e177223 */ /* 0x000fe20000010017 */
[----:B------:R-:W-:Y:S01]  /*d7f0*/  FADD.FTZ R50, R81, R50 ;  /* 0x0000003251327221 */ /* 0x000fe20000010000 */
[----:B------:R-:W-:Y:S01]  /*d800*/  FFMA.FTZ R24, R57, R111, R24 ;  /* 0x0000006f39187223 */ /* 0x000fe20000010018 */
[----:B------:R-:W-:Y:S01]  /*d810*/  FADD.FTZ R51, R56, R51 ;  /* 0x0000003338337221 */ /* 0x000fe20000010000 */
[----:B------:R-:W-:Y:S01]  /*d820*/  FMUL.FTZ R56, R203, R173 ;  /* 0x000000adcb387220 */ /* 0x000fe20000410000 */
[----:B------:R-:W-:-:S03]  /*d830*/  FADD.FTZ R54, R123, R54 ;  /* 0x000000367b367221 */ /* 0x000fc60000010000 */
[----:B------:R-:W-:Y:S01]  /*d840*/  @!P0 LOP3.LUT R71, R71, 0xf8, RZ, 0xc0, !PT ;  /* 0x000000f847478812 */ /* 0x000fe200078ec0ff */
[----:B------:R-:W-:-:S04]  /*d850*/  FFMA.FTZ R56, R153, R84, R56 ;  /* 0x0000005499387223 */ /* 0x000fc80000010038 */
[----:B------:R-:W-:Y:S01]  /*d860*/  FFMA.FTZ R58, R100, R56, R79 ;  /* 0x00000038643a7223 */ /* 0x000fe2000001004f */
[----:B------:R-:W-:Y:S01]  /*d870*/  FFMA.FTZ R31, R56, R116, R31 ;  /* 0x00000074381f7223 */ /* 0x000fe2000001001f */
[----:B-1----:R-:W-:Y:S02]  /*d880*/  FADD.FTZ R60, R67, R60 ;  /* 0x0000003c433c7221 */ /* 0x002fe40000010000 */
        /* <DEDUP_REMOVED lines=9> */
[----:B------:R-:W5:Y:S01]  /*d920*/  LDS.64 R62, [UR30+0xc620] ;  /* 0x00c6201eff3e7984 */ /* 0x000f620008000a00 */
[----:B------:R-:W-:Y:S02]  /*d930*/  PLOP3.LUT P2, PT, PT, PT, UP0, 0x80, 0x8 ;  /* 0x000000000008781c */ /* 0x000fe40003f4f008 */
[----:B------:R-:W-:Y:S02]  /*d940*/  FSEL R67, R67, R60, P0 ;  /* 0x0000003c43437208 */ /* 0x000fe40000000000 */
[----:B------:R-:W-:-:S09]  /*d950*/  FSEL R70, R70, R61, P0 ;  /* 0x0000003d46467208 */ /* 0x000fd20000000000 */
[----:B------:R-:W0:Y:S01]  /*d960*/  @P2 LDS.64 R64, [UR9+0xfe80] ;  /* 0x00fe8009ff402984 */ /* 0x000e220008000a00 */
[----:B--2---:R-:W-:Y:S01]  /*d970*/  FADD.FTZ R67, R56, R67 ;  /* 0x0000004338437221 */ /* 0x004fe20000010000 */
[----:B------:R-:W-:-:S03]  /*d980*/  FADD.FTZ R70, R57, R70 ;  /* 0x0000004639467221 */ /* 0x000fc60000010000 */
[----:B------:R-:W-:Y:S01]  /*d990*/  FADD.FTZ R67, R58, R67 ;  /* 0x000000433a437221 */ /* 0x000fe20000010000 */
[----:B------:R-:W-:-:S03]  /*d9a0*/  FADD.FTZ R70, R59, R70 ;  /* 0x000000463b467221 */ /* 0x000fc60000010000 */
[----:B-----5:R-:W-:Y:S01]  /*d9b0*/  FADD.FTZ R62, R67, R62 ;  /* 0x0000003e433e7221 */ /* 0x020fe20000010000 */
[----:B------:R-:W-:-:S03]  /*d9c0*/  FADD.FTZ R63, R70, R63 ;  /* 0x0000003f463f7221 */ /* 0x000fc60000010000 */
[----:B0-----:R-:W-:Y:S01]  /*d9d0*/  @P2 FADD.FTZ R62, R62, R64 ;  /* 0x000000403e3e2221 */ /* 0x001fe20000010000 */
[----:B------:R-:W-:-:S05]  /*d9e0*/  @P2 FADD.FTZ R63, R63, R65 ;  /* 0x000000413f3f2221 */ /* 0x000fca0000010000 */
[----:B------:R2:W-:Y:S02]  /*d9f0*/  STS.64 [UR9+0xfe80], R62 ;  /* 0x00fe803eff007988 */ /* 0x0005e40008000a09 */
.L_x_6113:
[----:B------:R-:W-:Y:S05]  /*da00*/  BSYNC.RECONVERGENT B0 ;  /* 0x0000000000007941 */ /* 0x000fea0003800200 */
.L_x_6112:
[----:B------:R-:W-:-:S04]  /*da10*/  UIADD3 UR8, UPT, UPT, UR8, 0x1, URZ ;  /* 0x0000000108087890 */ /* 0x000fc8000fffe0ff */
[----:B------:R-:W-:-:S09]  /*da20*/  UISETP.GE.AND UP0, UPT, UR8, UR45, UPT ;  /* 0x0000002d0800728c */ /* 0x000fd2000bf06270 */
[----:B------:R-:W-:Y:S05]  /*da30*/  BRA.U !UP0, `(.L_x_6114) ;  /* 0xffffff7508207547 */ /* 0x000fea000b83ffff */
.L_x_6018:
        /* <DEDUP_REMOVED lines=24> */
[----:B------:R-:W-:Y:S02]  /*dbc0*/  UIADD3 UR18, UP4, UPT, UR18, -0x1000, URZ ;  /* 0xfffff00012127890 */ /* 0x000fe4000ff9e0ff */
[----:B------:R-:W-:Y:S02]  /*dbd0*/  UIMAD UR14, UR10, UR35, UR13 ;  /* 0x000000230a0e72a4 */ /* 0x000fe4000f8e020d */
[----:B--2---:R-:W-:Y:S01]  /*dbe0*/  ULEA UR13, UP0, UR12, UR36, 0x1 ;  /* 0x000000240c0d7291 */ /* 0x004fe2000f8008ff */
[----:B------:R-:W0:Y:S03]  /*dbf0*/  LDCU.64 UR34, c[0x0][0x560] ;  /* 0x0000ac00ff2277ac */ /* 0x000e260008000a00 */
[----:B------:R-:W-:-:S02]  /*dc00*/  ULEA.HI.X UR12, UR12, UR37, UR14, 0x1, UP0 ;  /* 0x000000250c0c7291 */ /* 0x000fc400080f0c0e */
[----:B------:R-:W-:-:S03]  /*dc10*/  UIADD3.X UR29, UPT, UPT, UR29, -0x1, URZ, UP1, !UPT ;  /* 0xffffffff1d1d7890 */ /* 0x000fc60008ffe4ff */
[----:B------:R-:W1:Y:S01]  /*dc20*/  LDCU.64 UR14, c[0x0][0x520] ;  /* 0x0000a400ff0e77ac */ /* 0x000e620008000a00 */
[----:B------:R-:W-:Y:S02]  /*dc30*/  UIADD3.X UR25, UPT, UPT, UR25, -0x1, URZ, UP2, !UPT ;  /* 0xffffffff19197890 */ /* 0x000fe400097fe4ff */
[----:B------:R-:W-:Y:S02]  /*dc40*/  UIADD3.X UR23, UPT, UPT, UR23, -0x1, URZ, UP3, !UPT ;  /* 0xffffffff17177890 */ /* 0x000fe40009ffe4ff */
        /* <DEDUP_REMOVED lines=87> */
[----:B------:R3:W0:Y:S01]  /*e1c0*/  @!P0 MUFU.EX2 R16, R11 ;  /* 0x0000000b00108308 */ /* 0x0006220000000800 */
[----:B--2---:R-:W-:Y:S01]  /*e1d0*/  @!P6 FMUL.FTZ R50, R50, R9 ;  /* 0x000000093232e220 */ /* 0x004fe20000410000 */
[----:B------:R-:W-:Y:S01]  /*e1e0*/  FSETP.GTU.FTZ.AND P6, PT, R33, 20, PT ;  /* 0x41a000002100780b */ /* 0x000fe20003fdc000 */
[----:B------:R-:W-:Y:S01]  /*e1f0*/  FADD.FTZ R9, R8, UR7 ;  /* 0x0000000708097e21 */ /* 0x000fe20008010000 */
[----:B------:R-:W-:Y:S02]  /*e200*/  PRMT R8, R7, 0x7632, R8 ;  /* 0x0000763207087816 */ /* 0x000fe40000000008 */
[----:B----4-:R-:W-:Y:S02]  /*e210*/  F2FP.BF16.F32.PACK_AB R15, R21, R30 ;  /* 0x0000001e150f723e */ /* 0x010fe400000010ff */
[----:B------:R-:W2:Y:S01]  /*e220*/  @!P2 MUFU.RCP R12, R12 ;  /* 0x0000000c000ca308 */ /* 0x000ea20000001000 */
[----:B---3--:R-:W-:Y:S01]  /*e230*/  @!P4 FADD.FTZ R11, R10, 1 ;  /* 0x3f8000000a0bc421 */ /* 0x008fe20000010000 */
[----:B------:R-:W-:Y:S01]  /*e240*/  FADD.FTZ R10, R4, UR7 ;  /* 0x00000007040a7e21 */ /* 0x000fe20008010000 */
[----:B-----5:R-:W-:Y:S01]  /*e250*/  @!P3 FMUL.FTZ R51, R51, R34 ;  /* 0x000000223333b220 */ /* 0x020fe20000410000 */
[----:B------:R-:W-:-:S02]  /*e260*/  SHF.L.U32 R8, R8, 0x10, RZ ;  /* 0x0000001008087819 */ /* 0x000fc400000006ff */
[----:B------:R-:W-:Y:S01]  /*e270*/  F2FP.BF16.F32.PACK_AB R21, R19, R28 ;  /* 0x0000001c1315723e */ /* 0x000fe200000010ff */
[----:B------:R-:W-:Y:S01]  /*e280*/  @!P6 FMUL.FTZ R4, R33, -1.4426950216293334961 ;  /* 0xbfb8aa3b2104e820 */ /* 0x000fe20000410000 */
[----:B------:R-:W3:Y:S01]  /*e290*/  @!P1 MUFU.RCP R14, R14 ;  /* 0x0000000e000e9308 */ /* 0x000ee20000001000 */
[----:B------:R-:W-:Y:S01]  /*e2a0*/  FSETP.GTU.FTZ.AND P3, PT, R10, 20, PT ;  /* 0x41a000000a00780b */ /* 0x000fe20003f7c000 */
[----:B------:R-:W-:Y:S01]  /*e2b0*/  FADD.FTZ R8, R8, UR7 ;  /* 0x0000000708087e21 */ /* 0x000fe20008010000 */
[----:B0-----:R-:W-:-:S05]  /*e2c0*/  @!P0 FADD.FTZ R16, R16, 1 ;  /* 0x3f80000010108421 */ /* 0x001fca0000010000 */
[----:B------:R-:W0:Y:S01]  /*e2d0*/  @!P5 MUFU.RCP R13, R13 ;  /* 0x0000000d000dd308 */ /* 0x000e220000001000 */
[----:B--2---:R-:W-:Y:S01]  /*e2e0*/  @!P2 FMUL.FTZ R49, R49, R12 ;  /* 0x0000000c3131a220 */ /* 0x004fe20000410000 */
[----:B------:R-:W-:Y:S02]  /*e2f0*/  FSETP.GTU.FTZ.AND P2, PT, R5, 20, PT ;  /* 0x41a000000500780b */ /* 0x000fe40003f5c000 */
[----:B------:R-:W-:-:S04]  /*e300*/  F2FP.BF16.F32.PACK_AB R12, R24, R31 ;  /* 0x0000001f180c723e */ /* 0x000fc800000010ff */
[----:B------:R-:W2:Y:S01]  /*e310*/  @!P4 MUFU.RCP R11, R11 ;  /* 0x0000000b000bc308 */ /* 0x000ea20000001000 */
[----:B---3--:R-:W-:Y:S01]  /*e320*/  @!P1 FMUL.FTZ R45, R45, R14 ;  /* 0x0000000e2d2d9220 */ /* 0x008fe20000410000 */
[----:B------:R-:W-:Y:S02]  /*e330*/  F2FP.BF16.F32.PACK_AB R14, R22, R29 ;  /* 0x0000001d160e723e */ /* 0x000fe400000010ff */
[----:B------:R-:W-:Y:S02]  /*e340*/  F2FP.BF16.F32.PACK_AB R22, R18, R25 ;  /* 0x000000191216723e */ /* 0x000fe400000010ff */
[----:B------:R-:W-:Y:S01]  /*e350*/  FSETP.GTU.FTZ.AND P1, PT, R8, 20, PT ;  /* 0x41a000000800780b */ /* 0x000fe20003f3c000 */
[----:B------:R-:W-:Y:S01]  /*e360*/  @!P2 FMUL.FTZ R5, R5, -1.4426950216293334961 ;  /* 0xbfb8aa3b0505a820 */ /* 0x000fe20000410000 */
[----:B------:R3:W4:Y:S01]  /*e370*/  @!P6 MUFU.EX2 R7, R4 ;  /* 0x000000040007e308 */ /* 0x0007220000000800 */
[----:B0-----:R-:W-:Y:S01]  /*e380*/  @!P5 FMUL.FTZ R46, R46, R13 ;  /* 0x0000000d2e2ed220 */ /* 0x001fe20000410000 */
[----:B------:R-:W-:-:S02]  /*e390*/  F2FP.BF16.F32.PACK_AB R13, R23, R32 ;  /* 0x00000020170d723e */ /* 0x000fc400000010ff */
[----:B------:R-:W-:Y:S02]  /*e3a0*/  F2FP.BF16.F32.PACK_AB R23, R17, R26 ;  /* 0x0000001a1117723e */ /* 0x000fe400000010ff */
[----:B------:R-:W-:Y:S01]  /*e3b0*/  FSETP.GTU.FTZ.AND P5, PT, R6, 20, PT ;  /* 0x41a000000600780b */ /* 0x000fe20003fbc000 */
[----:B------:R-:W-:Y:S01]  /*e3c0*/  STS.128 [R117], R12 ;  /* 0x0000000c75007388 */ /* 0x000fe20000000c00 */
[----:B------:R-:W0:Y:S01]  /*e3d0*/  @!P2 MUFU.EX2 R5, R5 ;  /* 0x000000050005a308 */ /* 0x000e220000000800 */
[----:B--2---:R-:W-:Y:S01]  /*e3e0*/  @!P4 FMUL.FTZ R48, R48, R11 ;  /* 0x0000000b3030c220 */ /* 0x004fe20000410000 */
[----:B------:R-:W-:Y:S01]  /*e3f0*/  FSETP.GTU.FTZ.AND P4, PT, R9, 20, PT ;  /* 0x41a000000900780b */ /* 0x000fe20003f9c000 */
[----:B---3--:R-:W-:Y:S01]  /*e400*/  @!P3 FMUL.FTZ R4, R10, -1.4426950216293334961 ;  /* 0xbfb8aa3b0a04b820 */ /* 0x008fe20000410000 */
[----:B------:R2:W-:Y:S01]  /*e410*/  STS.128 [R117+0x10], R20 ;  /* 0x0000101475007388 */ /* 0x0005e20000000c00 */
[----:B------:R-:W-:-:S03]  /*e420*/  NOP ;  /* 0x0000000000007918 */ /* 0x000fc60000000000 */
[----:B------:R3:W5:Y:S01]  /*e430*/  @!P0 MUFU.RCP R10, R16 ;  /* 0x00000010000a8308 */ /* 0x0007620000001000 */
[----:B------:R-:W-:Y:S02]  /*e440*/  LDS.128 R12, [R118+0x200] ;  /* 0x00020000760c7984 */ /* 0x000fe40000000c00 */
[----:B------:R-:W-:Y:S01]  /*e450*/  @!P5 FMUL.FTZ R6, R6, -1.4426950216293334961 ;  /* 0xbfb8aa3b0606d820 */ /* 0x000fe20000410000 */
[----:B------:R-:W-:-:S03]  /*e460*/  @!P1 FMUL.FTZ R8, R8, -1.4426950216293334961 ;  /* 0xbfb8aa3b08089820 */ /* 0x000fc60000410000 */
[----:B------:R-:W-:Y:S01]  /*e470*/  @!P4 FMUL.FTZ R9, R9, -1.4426950216293334961 ;  /* 0xbfb8aa3b0909c820 */ /* 0x000fe20000410000 */
[----:B----4-:R-:W-:Y:S01]  /*e480*/  @!P6 FADD.FTZ R7, R7, 1 ;  /* 0x3f8000000707e421 */ /* 0x010fe20000010000 */
[----:B0-----:R-:W-:Y:S01]  /*e490*/  @!P2 FADD.FTZ R5, R5, 1 ;  /* 0x3f8000000505a421 */ /* 0x001fe20000010000 */
[----:B------:R-:W0:Y:S01]  /*e4a0*/  @!P3 MUFU.EX2 R4, R4 ;  /* 0x000000040004b308 */ /* 0x000e220000000800 */
[----:B---3--:R-:W3:Y:S07]  /*e4b0*/  LDS.128 R16, [R118] ;  /* 0x0000000076107984 */ /* 0x008eee0000000c00 */
[----:B------:R-:W4:Y:S01]  /*e4c0*/  @!P4 MUFU.EX2 R9, R9 ;  /* 0x000000090009c308 */ /* 0x000f220000000800 */
[----:B-----5:R-:W-:Y:S01]  /*e4d0*/  @!P0 FMUL.FTZ R43, R43, R10 ;  /* 0x0000000a2b2b8220 */ /* 0x020fe20000410000 */
[----:B------:R-:W-:-:S06]  /*e4e0*/  F2FP.BF16.F32.PACK_AB R10, R48, R51 ;  /* 0x00000033300a723e */ /* 0x000fcc00000010ff */
[----:B------:R-:W5:Y:S01]  /*e4f0*/  @!P5 MUFU.EX2 R6, R6 ;  /* 0x000000060006d308 */ /* 0x000f620000000800 */
[----:B0-----:R-:W-:-:S07]  /*e500*/  @!P3 FADD.FTZ R4, R4, 1 ;  /* 0x3f8000000404b421 */ /* 0x001fce0000010000 */
[----:B------:R-:W0:Y:S01]  /*e510*/  @!P1 MUFU.EX2 R8, R8 ;  /* 0x0000000800089308 */ /* 0x000e220000000800 */
[----:B----4-:R-:W-:-:S07]  /*e520*/  @!P4 FADD.FTZ R9, R9, 1 ;  /* 0x3f8000000909c421 */ /* 0x010fce0000010000 */
[----:B------:R4:W1:Y:S01]  /*e530*/  @!P6 MUFU.RCP R25, R7 ;  /* 0x000000070019e308 */ /* 0x0008620000001000 */
[----:B-----5:R-:W-:-:S07]  /*e540*/  @!P5 FADD.FTZ R6, R6, 1 ;  /* 0x3f8000000606d421 */ /* 0x020fce0000010000 */
[----:B------:R5:W3:Y:S01]  /*e550*/  @!P3 MUFU.RCP R11, R4 ;  /* 0x00000004000bb308 */ /* 0x000ae20000001000 */
[----:B----4-:R-:W-:Y:S01]  /*e560*/  LOP3.LUT R7, R36, 0x3e0, RZ, 0xc0, !PT ;  /* 0x000003e024077812 */ /* 0x010fe200078ec0ff */
[----:B0-----:R-:W-:-:S03]  /*e570*/  @!P1 FADD.FTZ R8, R8, 1 ;  /* 0x3f80000008089421 */ /* 0x001fc60000010000 */
[----:B------:R-:W-:-:S03]  /*e580*/  LEA R7, R7, R0, 0x1 ;  /* 0x0000000007077211 */ /* 0x000fc600078e08ff */
[----:B--2---:R0:W2:Y:S01]  /*e590*/  @!P2 MUFU.RCP R21, R5 ;  /* 0x000000050015a308 */ /* 0x0040a20000001000 */
[----:B-----5:R-:W-:Y:S01]  /*e5a0*/  MOV R4, UR13 ;  /* 0x0000000d00047c02 */ /* 0x020fe20008000f00 */
[----:B-1----:R-:W-:-:S06]  /*e5b0*/  @!P6 FMUL.FTZ R40, R40, R25 ;  /* 0x000000192828e220 */ /* 0x002fcc0000410000 */
[----:B------:R-:W1:Y:S01]  /*e5c0*/  @!P4 MUFU.RCP R9, R9 ;  /* 0x000000090009c308 */ /* 0x000e620000001000 */
[----:B0-----:R-:W-:Y:S01]  /*e5d0*/  MOV R5, UR12 ;  /* 0x0000000c00057c02 */ /* 0x001fe20008000f00 */
[----:B---3--:R-:W-:Y:S01]  /*e5e0*/  @!P3 FMUL.FTZ R44, R44, R11 ;  /* 0x0000000b2c2cb220 */ /* 0x008fe20000410000 */
[----:B------:R-:W0:Y:S01]  /*e5f0*/  LDCU.64 UR12, c[0x0][0x518] ;  /* 0x0000a300ff0c77ac */ /* 0x000e220008000a00 */
[----:B------:R-:W-:Y:S01]  /*e600*/  F2FP.BF16.F32.PACK_AB R11, R46, R49 ;  /* 0x000000312e0b723e */ /* 0x000fe200000010ff */
[----:B------:R-:W-:Y:S02]  /*e610*/  IMAD.WIDE.U32 R4, R7, 0x10, R4 ;  /* 0x0000001007047825 */ /* 0x000fe400078e0004 */
[----:B------:R-:W-:Y:S01]  /*e620*/  F2FP.BF16.F32.PACK_AB R20, R44, R45 ;  /* 0x0000002d2c14723e */ /* 0x000fe200000010ff */
[----:B------:R-:W3:Y:S01]  /*e630*/  @!P5 MUFU.RCP R6, R6 ;  /* 0x000000060006d308 */ /* 0x000ee20000001000 */
[----:B--2---:R-:W-:Y:S01]  /*e640*/  @!P2 FMUL.FTZ R42, R42, R21 ;  /* 0x000000152a2aa220 */ /* 0x004fe20000410000 */
[----:B------:R-:W-:Y:S04]  /*e650*/  STG.E.128 desc[UR32][R4.64], R16 ;  /* 0x0000001004007986 */ /* 0x000fe8000c101d20 */
[----:B------:R-:W-:Y:S01]  /*e660*/  F2FP.BF16.F32.PACK_AB R21, R42, R43 ;  /* 0x0000002b2a15723e */ /* 0x000fe200000010ff */
[----:B------:R2:W-:Y:S01]  /*e670*/  STG.E.128 desc[UR32][R4.64+0x200], R12 ;  /* 0x0002000c04007986 */ /* 0x0005e2000c101d20 */
[----:B------:R-:W4:Y:S01]  /*e680*/  @!P1 MUFU.RCP R8, R8 ;  /* 0x0000000800089308 */ /* 0x000f220000001000 */
[----:B-1----:R-:W-:Y:S01]  /*e690*/  @!P4 FMUL.FTZ R38, R38, R9 ;  /* 0x000000092626c220 */ /* 0x002fe20000410000 */
[----:B------:R-:W-:Y:S01]  /*e6a0*/  FADD.FTZ R9, R55, R120 ;  /* 0x0000007837097221 */ /* 0x000fe20000010000 */
[----:B0-----:R-:W-:Y:S01]  /*e6b0*/  UIMAD.WIDE.U32 UR8, UR38, UR12, UR8 ;  /* 0x0000000c260872a5 */ /* 0x001fe2000f8e0008 */
[----:B---3--:R-:W-:-:S02]  /*e6c0*/  @!P5 FMUL.FTZ R39, R39, R6 ;  /* 0x000000062727d220 */ /* 0x008fc40000410000 */
[----:B------:R-:W-:Y:S01]  /*e6d0*/  FADD.FTZ R6, R9, R54 ;  /* 0x0000003609067221 */ /* 0x000fe20000010000 */
[----:B------:R-:W-:Y:S01]  /*e6e0*/  F2FP.BF16.F32.PACK_AB R9, R50, R53 ;  /* 0x000000353209723e */ /* 0x000fe200000010ff */
[----:B------:R-:W-:Y:S01]  /*e6f0*/  UIMAD UR9, UR38, UR13, UR9 ;  /* 0x0000000d260972a4 */ /* 0x000fe2000f8e0209 */
[----:B------:R-:W-:Y:S01]  /*e700*/  F2FP.BF16.F32.PACK_AB R22, R39, R40 ;  /* 0x000000282716723e */ /* 0x000fe200000010ff */
[----:B------:R-:W-:Y:S02]  /*e710*/  FADD.FTZ R53, R6, R53 ;  /* 0x0000003506357221 */ /* 0x000fe40000010000 */
[----:B------:R-:W-:Y:S01]  /*e720*/  UIMAD.WIDE.U32 UR8, UR10, UR14, UR8 ;  /* 0x0000000e0a0872a5 */ /* 0x000fe2000f8e0008 */
[----:B----4-:R-:W-:Y:S01]  /*e730*/  @!P1 FMUL.FTZ R37, R37, R8 ;  /* 0x0000000825259220 */ /* 0x010fe20000410000 */
[----:B------:R-:W-:Y:S01]  /*e740*/  F2FP.BF16.F32.PACK_AB R8, R54, R55 ;  /* 0x000000373608723e */ /* 0x000fe200000010ff */
[----:B------:R-:W-:Y:S01]  /*e750*/  BAR.SYNC.DEFER_BLOCKING 0x0 ;  /* 0x0000000000007b1d */ /* 0x000fe20000010000 */
[----:B------:R-:W-:Y:S01]  /*e760*/  FADD.FTZ R50, R53, R50 ;  /* 0x0000003235327221 */ /* 0x000fe20000010000 */
[----:B------:R-:W-:Y:S01]  /*e770*/  UIMAD UR12, UR10, UR15, UR9 ;  /* 0x0000000f0a0c72a4 */ /* 0x000fe2000f8e0209 */
[----:B------:R-:W-:Y:S01]  /*e780*/  F2FP.BF16.F32.PACK_AB R23, R37, R38 ;  /* 0x000000262517723e */ /* 0x000fe200000010ff */
[----:B------:R-:W-:Y:S01]  /*e790*/  ULEA UR9, UP0, UR8, UR34, 0x1 ;  /* 0x0000002208097291 */ /* 0x000fe2000f8008ff */
[----:B------:R-:W-:-:S03]  /*e7a0*/  FADD.FTZ R51, R50, R51 ;  /* 0x0000003332337221 */ /* 0x000fc60000010000 */
[----:B------:R-:W-:Y:S01]  /*e7b0*/  ULEA.HI.X UR8, UR8, UR35, UR12, 0x1, UP0 ;  /* 0x0000002308087291 */ /* 0x000fe200080f0c0c */
[----:B------:R-:W-:Y:S01]  /*e7c0*/  FADD.FTZ R48, R51, R48 ;  /* 0x0000003033307221 */ /* 0x000fe20000010000 */
[----:B--2---:R-:W-:Y:S01]  /*e7d0*/  MOV R4, UR9 ;  /* 0x0000000900047c02 */ /* 0x004fe20008000f00 */
[----:B------:R-:W-:Y:S02]  /*e7e0*/  UIADD3 UR26, UP0, UPT, UR26, -0x2000, URZ ;  /* 0xffffe0001a1a7890 */ /* 0x000fe4000ff1e0ff */
[----:B------:R-:W-:Y:S01]  /*e7f0*/  FADD.FTZ R49, R48, R49 ;  /* 0x0000003130317221 */ /* 0x000fe20000010000 */
[----:B------:R-:W-:Y:S01]  /*e800*/  MOV R5, UR8 ;  /* 0x0000000800057c02 */ /* 0x000fe20008000f00 */
[----:B------:R-:W-:Y:S02]  /*e810*/  UIADD3.X UR27, UPT, UPT, UR27, -0x1, URZ, UP0, !UPT ;  /* 0xffffffff1b1b7890 */ /* 0x000fe400087fe4ff */
[----:B------:R-:W-:Y:S01]  /*e820*/  FADD.FTZ R46, R49, R46 ;  /* 0x0000002e312e7221 */ /* 0x000fe20000010000 */
[----:B------:R-:W-:Y:S01]  /*e830*/  UISETP.GT.AND UP0, UPT, UR21, 0x1, UPT ;  /* 0x000000011500788c */ /* 0x000fe2000bf04270 */
[----:B------:R-:W-:-:S04]  /*e840*/  IMAD.WIDE.U32 R4, R7, 0x10, R4 ;  /* 0x0000001007047825 */ /* 0x000fc800078e0004 */
[----:B------:R-:W-:Y:S01]  /*e850*/  FADD.FTZ R45, R46, R45 ;  /* 0x0000002d2e2d7221 */ /* 0x000fe20000010000 */
[----:B------:R-:W-:Y:S01]  /*e860*/  UMOV UR21, UR31 ;  /* 0x0000001f00157c82 */ /* 0x000fe20008000000 */
[----:B------:R-:W-:Y:S02]  /*e870*/  STS.128 [R117], R8 ;  /* 0x0000000875007388 */ /* 0x000fe40000000c00 */
[----:B------:R-:W-:Y:S02]  /*e880*/  FADD.FTZ R44, R45, R44 ;  /* 0x0000002c2d2c7221 */ /* 0x000fe40000010000 */
[----:B------:R-:W-:Y:S01]  /*e890*/  STS.128 [R117+0x10], R20 ;  /* 0x0000101475007388 */ /* 0x000fe20000000c00 */
[----:B------:R-:W-:-:S03]  /*e8a0*/  NOP ;  /* 0x0000000000007918 */ /* 0x000fc60000000000 */
[----:B------:R-:W0:Y:S01]  /*e8b0*/  LDS.128 R16, [R118] ;  /* 0x0000000076107984 */ /* 0x000e220000000c00 */
[----:B------:R-:W-:-:S03]  /*e8c0*/  FADD.FTZ R43, R44, R43 ;  /* 0x0000002b2c2b7221 */ /* 0x000fc60000010000 */
[----:B------:R-:W1:Y:S01]  /*e8d0*/  LDS.128 R24, [R118+0x200] ;  /* 0x0002000076187984 */ /* 0x000e620000000c00 */
        /* <DEDUP_REMOVED lines=8> */
.L_x_5984:
        /* <DEDUP_REMOVED lines=44> */
.L_x_6117:
[----:B------:R-:W-:Y:S05]  /*ec20*/  BSYNC.RECONVERGENT B0 ;  /* 0x0000000000007941 */ /* 0x000fea0003800200 */
.L_x_6116:
        /* <DEDUP_REMOVED lines=42> */
.L_x_6119:
[----:B------:R-:W-:Y:S05]  /*eed0*/  BSYNC.RECONVERGENT B0 ;  /* 0x0000000000007941 */ /* 0x000fea0003800200 */
.L_x_6118:
        /* <DEDUP_REMOVED lines=11> */
.L_x_6120:
        /* <DEDUP_REMOVED lines=19> */
.L_x_6023:
[----:B------:R-:W-:Y:S01]  /*f0c0*/  HFMA2 R231, -RZ, RZ, 0, 5.9604644775390625e-08 ;  /* 0x00000001ffe77431 */ /* 0x000fe200000001ff */
[----:B------:R-:W-:Y:S02]  /*f0d0*/  MOV R236, R69 ;  /* 0x0000004500ec7202 */ /* 0x000fe40000000f00 */
[----:B------:R-:W-:Y:S02]  /*f0e0*/  MOV R234, RZ ;  /* 0x000000ff00ea7202 */ /* 0x000fe40000000f00 */
[----:B------:R-:W-:-:S07]  /*f0f0*/  MOV R243, 0xffffffff ;  /* 0xffffffff00f37802 */ /* 0x000fce0000000f00 */
[----:B01---5:R-:W-:Y:S05]  /*f100*/  WARPSYNC.COLLECTIVE R243, `(.L_x_6121) ;  /* 0x00000000f3087348 */ /* 0x023fea0003c00000 */
[----:B------:R2:W3:Y:S02]  /*f110*/  SHFL.UP P6, R238, R236, R231, R234 ;  /* 0x040000e7ecee7389 */ /* 0x0004e400000c00ea */
[----:B0123-5:R-:W-:Y:S05]  /*f120*/  ENDCOLLECTIVE ;  /* 0x000000000000791b */ /* 0x02ffea0003800000 */
.L_x_6121:
[----:B------:R-:W-:Y:S02]  /*f130*/  MOV R236, R68 ;  /* 0x0000004400ec7202 */ /* 0x000fe40000000f00 */
[----:B------:R-:W-:-:S07]  /*f140*/  MOV R233, R238 ;  /* 0x000000ee00e97202 */ /* 0x000fce0000000f00 */
[----:B------:R-:W-:Y:S05]  /*f150*/  WARPSYNC.COLLECTIVE R243, `(.L_x_6122) ;  /* 0x00000000f3087348 */ /* 0x000fea0003c00000 */
[----:B------:R0:W1:Y:S02]  /*f160*/  SHFL.UP P6, R238, R236, R231, R234 ;  /* 0x040000e7ecee7389 */ /* 0x00006400000c00ea */
[----:B01----:R-:W-:Y:S05]  /*f170*/  ENDCOLLECTIVE ;  /* 0x000000000000791b */ /* 0x003fea0003800000 */
.L_x_6122:
[----:B------:R-:W-:Y:S02]  /*f180*/  MOV R236, R70 ;  /* 0x0000004600ec7202 */ /* 0x000fe40000000f00 */
[----:B------:R-:W-:-:S07]  /*f190*/  MOV R235, R238 ;  /* 0x000000ee00eb7202 */ /* 0x000fce0000000f00 */
[----:B------:R-:W-:Y:S05]  /*f1a0*/  WARPSYNC.COLLECTIVE R243, `(.L_x_6123) ;  /* 0x00000000f3087348 */ /* 0x000fea0003c00000 */
[----:B------:R0:W1:Y:S02]  /*f1b0*/  SHFL.UP P6, R238, R236, R231, R234 ;  /* 0x040000e7ecee7389 */ /* 0x00006400000c00ea */
[----:B01----:R-:W-:Y:S05]  /*f1c0*/  ENDCOLLECTIVE ;  /* 0x000000000000791b */ /* 0x003fea0003800000 */
.L_x_6123:
[----:B------:R-:W-:Y:S02]  /*f1d0*/  MOV R236, R71 ;  /* 0x0000004700ec7202 */ /* 0x000fe40000000f00 */
[----:B------:R-:W-:-:S07]  /*f1e0*/  MOV R237, R238 ;  /* 0x000000ee00ed7202 */ /* 0x000fce0000000f00 */
[----:B------:R-:W-:Y:S05]  /*f1f0*/  WARPSYNC.COLLECTIVE R243, `(.L_x_6124) ;  /* 0x00000000f3087348 */ /* 0x000fea0003c00000 */
[----:B------:R0:W1:Y:S02]  /*f200*/  SHFL.UP P6, R238, R236, R231, R234 ;  /* 0x040000e7ecee7389 */ /* 0x00006400000c00ea */
[----:B01----:R-:W-:Y:S05]  /*f210*/  ENDCOLLECTIVE ;  /* 0x000000000000791b */ /* 0x003fea0003800000 */
.L_x_6124:
        /* <DEDUP_REMOVED lines=15> */
.L_x_6125:
[----:B------:R-:W-:Y:S02]  /*f310*/  MOV R236, R68 ;  /* 0x0000004400ec7202 */ /* 0x000fe40000000f00 */
[----:B------:R-:W-:-:S07]  /*f320*/  MOV R233, R238 ;  /* 0x000000ee00e97202 */ /* 0x000fce0000000f00 */
[----:B------:R-:W-:Y:S05]  /*f330*/  WARPSYNC.COLLECTIVE R243, `(.L_x_6126) ;  /* 0x00000000f3087348 */ /* 0x000fea0003c00000 */
[----:B------:R0:W1:Y:S02]  /*f340*/  SHFL.UP P6, R238, R236, R231, R234 ;  /* 0x040000e7ecee7389 */ /* 0x00006400000c00ea */
[----:B01----:R-:W-:Y:S05]  /*f350*/  ENDCOLLECTIVE ;  /* 0x000000000000791b */ /* 0x003fea0003800000 */
.L_x_6126:
[----:B------:R-:W-:Y:S02]  /*f360*/  MOV R236, R70 ;  /* 0x0000004600ec7202 */ /* 0x000fe40000000f00 */
[----:B------:R-:W-:-:S07]  /*f370*/  MOV R235, R238 ;  /* 0x000000ee00eb7202 */ /* 0x000fce0000000f00 */
[----:B------:R-:W-:Y:S05]  /*f380*/  WARPSYNC.COLLECTIVE R243, `(.L_x_6127) ;  /* 0x00000000f3087348 */ /* 0x000fea0003c00000 */
[----:B------:R0:W1:Y:S02]  /*f390*/  SHFL.UP P6, R238, R236, R231, R234 ;  /* 0x040000e7ecee7389 */ /* 0x00006400000c00ea */
[----:B01----:R-:W-:Y:S05]  /*f3a0*/  ENDCOLLECTIVE ;  /* 0x000000000000791b */ /* 0x003fea0003800000 */
.L_x_6127:
[----:B------:R-:W-:Y:S02]  /*f3b0*/  MOV R236, R71 ;  /* 0x0000004700ec7202 */ /* 0x000fe40000000f00 */
[----:B------:R-:W-:-:S07]  /*f3c0*/  MOV R237, R238 ;  /* 0x000000ee00ed7202 */ /* 0x000fce0000000f00 */
[----:B------:R-:W-:Y:S05]  /*f3d0*/  WARPSYNC.COLLECTIVE R243, `(.L_x_6128) ;  /* 0x00000000f3087348 */ /* 0x000fea0003c00000 */
[----:B------:R0:W1:Y:S02]  /*f3e0*/  SHFL.UP P6, R238, R236, R231, R234 ;  /* 0x040000e7ecee7389 */ /* 0x00006400000c00ea */
[----:B01----:R-:W-:Y:S05]  /*f3f0*/  ENDCOLLECTIVE ;  /* 0x000000000000791b */ /* 0x003fea0003800000 */
.L_x_6128:
        /* <DEDUP_REMOVED lines=15> */
.L_x_6129:
[----:B------:R-:W-:Y:S02]  /*f4f0*/  MOV R236, R68 ;  /* 0x0000004400ec7202 */ /* 0x000fe40000000f00 */
[----:B------:R-:W-:-:S07]  /*f500*/  MOV R233, R238 ;  /* 0x000000ee00e97202 */ /* 0x000fce0000000f00 */
[----:B------:R-:W-:Y:S05]  /*f510*/  WARPSYNC.COLLECTIVE R243, `(.L_x_6130) ;  /* 0x00000000f3087348 */ /* 0x000fea0003c00000 */
[----:B------:R0:W1:Y:S02]  /*f520*/  SHFL.UP P6, R238, R236, R231, R234 ;  /* 0x040000e7ecee7389 */ /* 0x00006400000c00ea */
[----:B01----:R-:W-:Y:S05]  /*f530*/  ENDCOLLECTIVE ;  /* 0x000000000000791b */ /* 0x003fea0003800000 */
.L_x_6130:
[----:B------:R-:W-:Y:S02]  /*f540*/  MOV R236, R70 ;  /* 0x0000004600ec7202 */ /* 0x000fe40000000f00 */
[----:B------:R-:W-:-:S07]  /*f550*/  MOV R235, R238 ;  /* 0x000000ee00eb7202 */ /* 0x000fce0000000f00 */
[----:B------:R-:W-:Y:S05]  /*f560*/  WARPSYNC.COLLECTIVE R243, `(.L_x_6131) ;  /* 0x00000000f3087348 */ /* 0x000fea0003c00000 */
[----:B------:R0:W1:Y:S02]  /*f570*/  SHFL.UP P6, R238, R236, R231, R234 ;  /* 0x040000e7ecee7389 */ /* 0x00006400000c00ea */
[----:B01----:R-:W-:Y:S05]  /*f580*/  ENDCOLLECTIVE ;  /* 0x000000000000791b */ /* 0x003fea0003800000 */
.L_x_6131:
[----:B------:R-:W-:Y:S02]  /*f590*/  MOV R236, R71 ;  /* 0x0000004700ec7202 */ /* 0x000fe40000000f00 */
[----:B------:R-:W-:-:S07]  /*f5a0*/  MOV R237, R238 ;  /* 0x000000ee00ed7202 */ /* 0x000fce0000000f00 */
[----:B------:R-:W-:Y:S05]  /*f5b0*/  WARPSYNC.COLLECTIVE R243, `(.L_x_6132) ;  /* 0x00000000f3087348 */ /* 0x000fea0003c00000 */
[----:B------:R0:W1:Y:S02]  /*f5c0*/  SHFL.UP P6, R238, R236, R231, R234 ;  /* 0x040000e7ecee7389 */ /* 0x00006400000c00ea */
[----:B01----:R-:W-:Y:S05]  /*f5d0*/  ENDCOLLECTIVE ;  /* 0x000000000000791b */ /* 0x003fea0003800000 */
.L_x_6132:
        /* <DEDUP_REMOVED lines=15> */
.L_x_6133:
[----:B------:R-:W-:Y:S02]  /*f6d0*/  MOV R236, R68 ;  /* 0x0000004400ec7202 */ /* 0x000fe40000000f00 */
[----:B------:R-:W-:-:S07]  /*f6e0*/  MOV R233, R238 ;  /* 0x000000ee00e97202 */ /* 0x000fce0000000f00 */
[----:B------:R-:W-:Y:S05]  /*f6f0*/  WARPSYNC.COLLECTIVE R243, `(.L_x_6134) ;  /* 0x00000000f3087348 */ /* 0x000fea0003c00000 */
[----:B------:R0:W1:Y:S02]  /*f700*/  SHFL.UP P6, R238, R236, R231, R234 ;  /* 0x040000e7ecee7389 */ /* 0x00006400000c00ea */
[----:B01----:R-:W-:Y:S05]  /*f710*/  ENDCOLLECTIVE ;  /* 0x000000000000791b */ /* 0x003fea0003800000 */
.L_x_6134:
[----:B------:R-:W-:Y:S02]  /*f720*/  MOV R236, R70 ;  /* 0x0000004600ec7202 */ /* 0x000fe40000000f00 */
[----:B------:R-:W-:-:S07]  /*f730*/  MOV R235, R238 ;  /* 0x000000ee00eb7202 */ /* 0x000fce0000000f00 */
[----:B------:R-:W-:Y:S05]  /*f740*/  WARPSYNC.COLLECTIVE R243, `(.L_x_6135) ;  /* 0x00000000f3087348 */ /* 0x000fea0003c00000 */
[----:B------:R0:W1:Y:S02]  /*f750*/  SHFL.UP P6, R238, R236, R231, R234 ;  /* 0x040000e7ecee7389 */ /* 0x00006400000c00ea */
[----:B01----:R-:W-:Y:S05]  /*f760*/  ENDCOLLECTIVE ;  /* 0x000000000000791b */ /* 0x003fea0003800000 */
.L_x_6135:
[----:B------:R-:W-:Y:S02]  /*f770*/  MOV R236, R71 ;  /* 0x0000004700ec7202 */ /* 0x000fe40000000f00 */
[----:B------:R-:W-:-:S07]  /*f780*/  MOV R237, R238 ;  /* 0x000000ee00ed7202 */ /* 0x000fce0000000f00 */
[----:B------:R-:W-:Y:S05]  /*f790*/  WARPSYNC.COLLECTIVE R243, `(.L_x_6136) ;  /* 0x00000000f3087348 */ /* 0x000fea0003c00000 */
[----:B------:R0:W1:Y:S02]  /*f7a0*/  SHFL.UP P6, R238, R236, R231, R234 ;  /* 0x040000e7ecee7389 */ /* 0x00006400000c00ea */
[----:B01----:R-:W-:Y:S05]  /*f7b0*/  ENDCOLLECTIVE ;  /* 0x000000000000791b */ /* 0x003fea0003800000 */
.L_x_6136:
        /* <DEDUP_REMOVED lines=15> */
.L_x_6137:
[----:B------:R-:W-:Y:S02]  /*f8b0*/  MOV R236, R68 ;  /* 0x0000004400ec7202 */ /* 0x000fe40000000f00 */
[----:B------:R-:W-:-:S07]  /*f8c0*/  MOV R233, R238 ;  /* 0x000000ee00e97202 */ /* 0x000fce0000000f00 */
[----:B------:R-:W-:Y:S05]  /*f8d0*/  WARPSYNC.COLLECTIVE R243, `(.L_x_6138) ;  /* 0x00000000f3087348 */ /* 0x000fea0003c00000 */
[----:B------:R0:W1:Y:S02]  /*f8e0*/  SHFL.UP P6, R238, R236, R231, R234 ;  /* 0x040000e7ecee7389 */ /* 0x00006400000c00ea */
[----:B01----:R-:W-:Y:S05]  /*f8f0*/  ENDCOLLECTIVE ;  /* 0x000000000000791b */ /* 0x003fea0003800000 */
.L_x_6138:
[----:B------:R-:W-:Y:S02]  /*f900*/  MOV R236, R70 ;  /* 0x0000004600ec7202 */ /* 0x000fe40000000f00 */
[----:B------:R-:W-:-:S07]  /*f910*/  MOV R235, R238 ;  /* 0x000000ee00eb7202 */ /* 0x000fce0000000f00 */
[----:B------:R-:W-:Y:S05]  /*f920*/  WARPSYNC.COLLECTIVE R243, `(.L_x_6139) ;  /* 0x00000000f3087348 */ /* 0x000fea0003c00000 */
[----:B------:R0:W1:Y:S02]  /*f930*/  SHFL.UP P6, R238, R236, R231, R234 ;  /* 0x040000e7ecee7389 */ /* 0x00006400000c00ea */
[----:B01----:R-:W-:Y:S05]  /*f940*/  ENDCOLLECTIVE ;  /* 0x000000000000791b */ /* 0x003fea0003800000 */
.L_x_6139:
[----:B------:R-:W-:Y:S02]  /*f950*/  MOV R236, R71 ;  /* 0x0000004700ec7202 */ /* 0x000fe40000000f00 */
[----:B------:R-:W-:-:S07]  /*f960*/  MOV R237, R238 ;  /* 0x000000ee00ed7202 */ /* 0x000fce0000000f00 */
[----:B------:R-:W-:Y:S05]  /*f970*/  WARPSYNC.COLLECTIVE R243, `(.L_x_6140) ;  /* 0x00000000f3087348 */ /* 0x000fea0003c00000 */
[----:B------:R0:W1:Y:S02]  /*f980*/  SHFL.UP P6, R238, R236, R231, R234 ;  /* 0x040000e7ecee7389 */ /* 0x00006400000c00ea */
[----:B01----:R-:W-:Y:S05]  /*f990*/  ENDCOLLECTIVE ;  /* 0x000000000000791b */ /* 0x003fea0003800000 */
.L_x_6140:
[----:B------:R-:W-:Y:S05]  /*f9a0*/  BRA `(.L_x_6141) ;  /* 0xffffff7c00847947 */ /* 0x000fea000383ffff */
.L_x_6024:
        /* <DEDUP_REMOVED lines=8> */
.L_x_6143:
[----:B------:R-:W-:Y:S05]  /*fa30*/  BSYNC B0 ;  /* 0x0000000000007941 */ /* 0x000fea0003800000 */
.L_x_6142:
[----:B------:R-:W-:Y:S05]  /*fa40*/  BRA `(.L_x_6144) ;  /* 0xffffff7c00907947 */ /* 0x000fea000383ffff */
.L_x_6025:
        /* <DEDUP_REMOVED lines=8> */
.L_x_6146:
[----:B------:R-:W-:Y:S05]  /*fad0*/  BSYNC B0 ;  /* 0x0000000000007941 */ /* 0x000fea0003800000 */
.L_x_6145:
[----:B------:R-:W-:Y:S05]  /*fae0*/  BRA `(.L_x_6147) ;  /* 0xffffff7c00707947 */ /* 0x000fea000383ffff */
.L_x_6026:
        /* <DEDUP_REMOVED lines=8> */
.L_x_6149:
[----:B------:R-:W-:Y:S05]  /*fb70*/  BSYNC B0 ;  /* 0x0000000000007941 */ /* 0x000fea0003800000 */
.L_x_6148:
[----:B------:R-:W-:Y:S05]  /*fb80*/  BRA `(.L_x_6150) ;  /* 0xffffff7c00507947 */ /* 0x000fea000383ffff */
.L_x_6027:
        /* <DEDUP_REMOVED lines=8> */
.L_x_6152:
[----:B------:R-:W-:Y:S05]  /*fc10*/  BSYNC B0 ;  /* 0x0000000000007941 */ /* 0x000fea0003800000 */
.L_x_6151:
[----:B------:R-:W-:Y:S05]  /*fc20*/  BRA `(.L_x_6153) ;  /* 0xffffff7c00307947 */ /* 0x000fea000383ffff */
.L_x_6028:
        /* <DEDUP_REMOVED lines=8> */
.L_x_6155:
[----:B------:R-:W-:Y:S05]  /*fcb0*/  BSYNC B0 ;  /* 0x0000000000007941 */ /* 0x000fea0003800000 */
.L_x_6154:
        /* <DEDUP_REMOVED lines=10> */
.L_x_6156:
[----:B------:R-:W-:Y:S02]  /*fd60*/  MOV R240, 0x1f ;  /* 0x0000001f00f07802 */ /* 0x000fe40000000f00 */
[----:B------:R-:W-:Y:S02]  /*fd70*/  MOV R236, R70 ;  /* 0x0000004600ec7202 */ /* 0x000fe40000000f00 */
[----:B------:R-:W-:-:S07]  /*fd80*/  MOV R233, R238 ;  /* 0x000000ee00e97202 */ /* 0x000fce0000000f00 */
[----:B------:R-:W-:Y:S05]  /*fd90*/  WARPSYNC.COLLECTIVE R243, `(.L_x_6157) ;  /* 0x00000000f3087348 */ /* 0x000fea0003c00000 */
[----:B------:R0:W1:Y:S02]  /*fda0*/  SHFL.UP P6, R238, R236, R231, R234 ;  /* 0x040000e7ecee7389 */ /* 0x00006400000c00ea */
[----:B01----:R-:W-:Y:S05]  /*fdb0*/  ENDCOLLECTIVE ;  /* 0x000000000000791b */ /* 0x003fea0003800000 */
.L_x_6157:
[----:B------:R-:W-:Y:S02]  /*fdc0*/  MOV R236, R71 ;  /* 0x0000004700ec7202 */ /* 0x000fe40000000f00 */
[----:B------:R-:W-:-:S07]  /*fdd0*/  MOV R70, R238 ;  /* 0x000000ee00467202 */ /* 0x000fce0000000f00 */
[----:B------:R-:W-:Y:S05]  /*fde0*/  WARPSYNC.COLLECTIVE R243, `(.L_x_6158) ;  /* 0x00000000f3087348 */ /* 0x000fea0003c00000 */
[----:B------:R0:W1:Y:S02]  /*fdf0*/  SHFL.UP P6, R238, R236, R231, R234 ;  /* 0x040000e7ecee7389 */ /* 0x00006400000c00ea */
[----:B01----:R-:W-:Y:S05]  /*fe00*/  ENDCOLLECTIVE ;  /* 0x000000000000791b */ /* 0x003fea0003800000 */
.L_x_6158:
[----:B------:R-:W-:Y:S05]  /*fe10*/  WARPSYNC.COLLECTIVE R243, `(.L_x_6159) ;  /* 0x00000000f3087348 */ /* 0x000fea0003c00000 */
[----:B------:R0:W1:Y:S02]  /*fe20*/  SHFL.IDX P3, R244, R242, R241, R240 ;  /* 0x000000f1f2f47389 */ /* 0x00006400000600f0 */
[----:B01----:R-:W-:Y:S05]  /*fe30*/  ENDCOLLECTIVE ;  /* 0x000000000000791b */ /* 0x003fea0003800000 */
.L_x_6159:
[----:B------:R-:W-:Y:S02]  /*fe40*/  MOV R242, R73 ;  /* 0x0000004900f27202 */ /* 0x000fe40000000f00 */
[----:B------:R-:W-:Y:S02]  /*fe50*/  MOV R71, R238 ;  /* 0x000000ee00477202 */ /* 0x000fe40000000f00 */
[----:B------:R-:W-:-:S07]  /*fe60*/  MOV R72, R244 ;  /* 0x000000f400487202 */ /* 0x000fce0000000f00 */
[----:B------:R-:W-:Y:S05]  /*fe70*/  WARPSYNC.COLLECTIVE R243, `(.L_x_6160) ;  /* 0x00000000f3087348 */ /* 0x000fea0003c00000 */
[----:B------:R0:W1:Y:S02]  /*fe80*/  SHFL.IDX P3, R244, R242, R241, R240 ;  /* 0x000000f1f2f47389 */ /* 0x00006400000600f0 */
[----:B01----:R-:W-:Y:S05]  /*fe90*/  ENDCOLLECTIVE ;  /* 0x000000000000791b */ /* 0x003fea0003800000 */
.L_x_6160:
[----:B------:R-:W-:Y:S02]  /*fea0*/  MOV R242, R74 ;  /* 0x0000004a00f27202 */ /* 0x000fe40000000f00 */
[----:B------:R-:W-:-:S07]  /*feb0*/  MOV R234, R244 ;  /* 0x000000f400ea7202 */ /* 0x000fce0000000f00 */
[----:B------:R-:W-:Y:S05]  /*fec0*/  WARPSYNC.COLLECTIVE R243, `(.L_x_6161) ;  /* 0x00000000f3087348 */ /* 0x000fea0003c00000 */
[----:B------:R0:W1:Y:S02]  /*fed0*/  SHFL.IDX P3, R244, R242, R241, R240 ;  /* 0x000000f1f2f47389 */ /* 0x00006400000600f0 */
[----:B01----:R-:W-:Y:S05]  /*fee0*/  ENDCOLLECTIVE ;  /* 0x000000000000791b */ /* 0x003fea0003800000 */
.L_x_6161:
[----:B------:R-:W-:Y:S02]  /*fef0*/  MOV R242, R75 ;  /* 0x0000004b00f27202 */ /* 0x000fe40000000f00 */
[----:B------:R-:W-:-:S07]  /*ff00*/  MOV R74, R244 ;  /* 0x000000f4004a7202 */ /* 0x000fce0000000f00 */
[----:B------:R-:W-:Y:S05]  /*ff10*/  WARPSYNC.COLLECTIVE R243, `(.L_x_6162) ;  /* 0x00000000f3087348 */ /* 0x000fea0003c00000 */
[----:B------:R0:W1:Y:S02]  /*ff20*/  SHFL.IDX P3, R244, R242, R241, R240 ;  /* 0x000000f1f2f47389 */ /* 0x00006400000600f0 */
[----:B01----:R-:W-:Y:S05]  /*ff30*/  ENDCOLLECTIVE ;  /* 0x000000000000791b */ /* 0x003fea0003800000 */
.L_x_6162:
[----:B------:R-:W-:Y:S01]  /*ff40*/  MOV R75, R244 ;  /* 0x000000f4004b7202 */ /* 0x000fe20000000f00 */
[----:B------:R-:W-:Y:S06]  /*ff50*/  BRA `(.L_x_6163) ;  /* 0xffffff78008c7947 */ /* 0x000fec000383ffff */
.L_x_6030:
[----:B------:R-:W-:Y:S01]  /*ff60*/  HFMA2 R251, -RZ, RZ, 0, 5.9604644775390625e-08 ;  /* 0x00000001fffb7431 */ /* 0x000fe200000001ff */
[----:B------:R-:W-:Y:S02]  /*ff70*/  MOV R74, R249 ;  /* 0x000000f9004a7202 */ /* 0x000fe40000000f00 */
[----:B------:R-:W-:Y:S02]  /*ff80*/  MOV R252, 0x1f ;  /* 0x0000001f00fc7802 */ /* 0x000fe40000000f00 */
[----:B------:R-:W-:-:S07]  /*ff90*/  MOV R243, 0xffffffff ;  /* 0xffffffff00f37802 */ /* 0x000fce0000000f00 */
[----:B0-----:R-:W-:Y:S05]  /*ffa0*/  WARPSYNC.COLLECTIVE R243, `(.L_x_6164) ;  /* 0x00000000f3087348 */ /* 0x001fea0003c00000 */
[----:B------:R1:W2:Y:S02]  /*ffb0*/  SHFL.DOWN P0, R223, R74, R251, R252 ;  /* 0x080000fb4adf7389 */ /* 0x0002a400000000fc */
[----:B012---:R-:W-:Y:S05]  /*ffc0*/  ENDCOLLECTIVE ;  /* 0x000000000000791b */ /* 0x007fea0003800000 */
.L_x_6164:
[----:B------:R-:W-:Y:S02]  /*ffd0*/  MOV R74, R250 ;  /* 0x000000fa004a7202 */ /* 0x000fe40000000f00 */
[----:B------:R-:W-:-:S07]  /*ffe0*/  MOV R72, R223 ;  /* 0x000000df00487202 */ /* 0x000fce0000000f00 */
[----:B------:R-:W-:Y:S05]  /*fff0*/  WARPSYNC.COLLECTIVE R243, `(.L_x_6165) ;  /* 0x00000000f3087348 */ /* 0x000fea0003c00000 */
[----:B------:R0:W1:Y:S02]  /*10000*/  SHFL.DOWN P0, R223, R74, R251, R252 ;  /* 0x080000fb4adf7389 */ /* 0x00006400000000fc */
[----:B01----:R-:W-:Y:S05]  /*10010*/  ENDCOLLECTIVE ;  /* 0x000000000000791b */ /* 0x003fea0003800000 */
.L_x_6165:
[----:B------:R-:W-:Y:S02]  /*10020*/  MOV R74, R248 ;  /* 0x000000f8004a7202 */ /* 0x000fe40000000f00 */
[----:B------:R-:W-:-:S07]  /*10030*/  MOV R73, R223 ;  /* 0x000000df00497202 */ /* 0x000fce0000000f00 */
[----:B------:R-:W-:Y:S05]  /*10040*/  WARPSYNC.COLLECTIVE R243, `(.L_x_6166) ;  /* 0x00000000f3087348 */ /* 0x000fea0003c00000 */
[----:B------:R0:W1:Y:S02]  /*10050*/  SHFL.DOWN P0, R223, R74, R251, R252 ;  /* 0x080000fb4adf7389 */ /* 0x00006400000000fc */
[----:B01----:R-:W-:Y:S05]  /*10060*/  ENDCOLLECTIVE ;  /* 0x000000000000791b */ /* 0x003fea0003800000 */
.L_x_6166:
[----:B------:R-:W-:Y:S02]  /*10070*/  MOV R74, R247 ;  /* 0x000000f7004a7202 */ /* 0x000fe40000000f00 */
[----:B------:R-:W-:-:S07]  /*10080*/  MOV R75, R223 ;  /* 0x000000df004b7202 */ /* 0x000fce0000000f00 */
[----:B------:R-:W-:Y:S05]  /*10090*/  WARPSYNC.COLLECTIVE R243, `(.L_x_6167) ;  /* 0x00000000f3087348 */ /* 0x000fea0003c00000 */
[----:B------:R0:W1:Y:S02]  /*100a0*/  SHFL.DOWN P0, R223, R74, R251, R252 ;  /* 0x080000fb4adf7389 */ /* 0x00006400000000fc */
[----:B01----:R-:W-:Y:S05]  /*100b0*/  ENDCOLLECTIVE ;  /* 0x000000000000791b */ /* 0x003fea0003800000 */
.L_x_6167:
[----:B------:R-:W-:Y:S05]  /*100c0*/  BRA `(.L_x_6168) ;  /* 0xffffff8c00c87947 */ /* 0x000fea000383ffff */
.L_x_6033:
        /* <DEDUP_REMOVED lines=8> */
.L_x_6170:
[----:B------:R-:W-:Y:S05]  /*10150*/  BSYNC B0 ;  /* 0x0000000000007941 */ /* 0x000fea0003800000 */
.L_x_6169:
        /* <DEDUP_REMOVED lines=8> */
.L_x_6171:
[----:B------:R-:W-:Y:S02]  /*101e0*/  MOV R74, R248 ;  /* 0x000000f8004a7202 */ /* 0x000fe40000000f00 */
[----:B------:R-:W-:-:S07]  /*101f0*/  MOV R73, R223 ;  /* 0x000000df00497202 */ /* 0x000fce0000000f00 */
[----:B------:R-:W-:Y:S05]  /*10200*/  WARPSYNC.COLLECTIVE R243, `(.L_x_6172) ;  /* 0x00000000f3087348 */ /* 0x000fea0003c00000 */
[----:B------:R0:W1:Y:S02]  /*10210*/  SHFL.DOWN P0, R223, R74, R251, R252 ;  /* 0x080000fb4adf7389 */ /* 0x00006400000000fc */
[----:B01----:R-:W-:Y:S05]  /*10220*/  ENDCOLLECTIVE ;  /* 0x000000000000791b */ /* 0x003fea0003800000 */
.L_x_6172:
[----:B------:R-:W-:Y:S02]  /*10230*/  MOV R74, R247 ;  /* 0x000000f7004a7202 */ /* 0x000fe40000000f00 */
[----:B------:R-:W-:-:S07]  /*10240*/  MOV R75, R223 ;  /* 0x000000df004b7202 */ /* 0x000fce0000000f00 */
[----:B------:R-:W-:Y:S05]  /*10250*/  WARPSYNC.COLLECTIVE R243, `(.L_x_6173) ;  /* 0x00000000f3087348 */ /* 0x000fea0003c00000 */
[----:B------:R0:W1:Y:S02]  /*10260*/  SHFL.DOWN P0, R223, R74, R251, R252 ;  /* 0x080000fb4adf7389 */ /* 0x00006400000000fc */
[----:B01----:R-:W-:Y:S05]  /*10270*/  ENDCOLLECTIVE ;  /* 0x000000000000791b */ /* 0x003fea0003800000 */
.L_x_6173:
[----:B------:R-:W-:Y:S05]  /*10280*/  BRA `(.L_x_6174) ;  /* 0xffffff8c00a87947 */ /* 0x000fea000383ffff */
.L_x_6036:
        /* <DEDUP_REMOVED lines=8> */
.L_x_6176:
[----:B------:R-:W-:Y:S05]  /*10310*/  BSYNC B0 ;  /* 0x0000000000007941 */ /* 0x000fea0003800000 */
.L_x_6175:
        /* <DEDUP_REMOVED lines=8> */
.L_x_6177:
[----:B------:R-:W-:Y:S02]  /*103a0*/  MOV R74, R248 ;  /* 0x000000f8004a7202 */ /* 0x000fe40000000f00 */
[----:B------:R-:W-:-:S07]  /*103b0*/  MOV R73, R223 ;  /* 0x000000df00497202 */ /* 0x000fce0000000f00 */
[----:B------:R-:W-:Y:S05]  /*103c0*/  WARPSYNC.COLLECTIVE R243, `(.L_x_6178) ;  /* 0x00000000f3087348 */ /* 0x000fea0003c00000 */
[----:B------:R0:W1:Y:S02]  /*103d0*/  SHFL.DOWN P0, R223, R74, R251, R252 ;  /* 0x080000fb4adf7389 */ /* 0x00006400000000fc */
[----:B01----:R-:W-:Y:S05]  /*103e0*/  ENDCOLLECTIVE ;  /* 0x000000000000791b */ /* 0x003fea0003800000 */
.L_x_6178:
[----:B------:R-:W-:Y:S02]  /*103f0*/  MOV R74, R247 ;  /* 0x000000f7004a7202 */ /* 0x000fe40000000f00 */
[----:B------:R-:W-:-:S07]  /*10400*/  MOV R75, R223 ;  /* 0x000000df004b7202 */ /* 0x000fce0000000f00 */
[----:B------:R-:W-:Y:S05]  /*10410*/  WARPSYNC.COLLECTIVE R243, `(.L_x_6179) ;  /* 0x00000000f3087348 */ /* 0x000fea0003c00000 */
[----:B------:R0:W1:Y:S02]  /*10420*/  SHFL.DOWN P0, R223, R74, R251, R252 ;  /* 0x080000fb4adf7389 */ /* 0x00006400000000fc */
[----:B01----:R-:W-:Y:S05]  /*10430*/  ENDCOLLECTIVE ;  /* 0x000000000000791b */ /* 0x003fea0003800000 */
.L_x_6179:
[----:B------:R-:W-:Y:S05]  /*10440*/  BRA `(.L_x_6180) ;  /* 0xffffff8c00887947 */ /* 0x000fea000383ffff */
.L_x_6039:
        /* <DEDUP_REMOVED lines=8> */
.L_x_6182:
[----:B------:R-:W-:Y:S05]  /*104d0*/  BSYNC B0 ;  /* 0x0000000000007941 */ /* 0x000fea0003800000 */
.L_x_6181:
        /* <DEDUP_REMOVED lines=8> */
.L_x_6183:
[----:B------:R-:W-:Y:S02]  /*10560*/  MOV R74, R248 ;  /* 0x000000f8004a7202 */ /* 0x000fe40000000f00 */
[----:B------:R-:W-:-:S07]  /*10570*/  MOV R73, R223 ;  /* 0x000000df00497202 */ /* 0x000fce0000000f00 */
[----:B------:R-:W-:Y:S05]  /*10580*/  WARPSYNC.COLLECTIVE R243, `(.L_x_6184) ;  /* 0x00000000f3087348 */ /* 0x000fea0003c00000 */
[----:B------:R0:W1:Y:S02]  /*10590*/  SHFL.DOWN P0, R223, R74, R251, R252 ;  /* 0x080000fb4adf7389 */ /* 0x00006400000000fc */
[----:B01----:R-:W-:Y:S05]  /*105a0*/  ENDCOLLECTIVE ;  /* 0x000000000000791b */ /* 0x003fea0003800000 */
.L_x_6184:
[----:B------:R-:W-:Y:S02]  /*105b0*/  MOV R74, R247 ;  /* 0x000000f7004a7202 */ /* 0x000fe40000000f00 */
[----:B------:R-:W-:-:S07]  /*105c0*/  MOV R75, R223 ;  /* 0x000000df004b7202 */ /* 0x000fce0000000f00 */
[----:B------:R-:W-:Y:S05]  /*105d0*/  WARPSYNC.COLLECTIVE R243, `(.L_x_6185) ;  /* 0x00000000f3087348 */ /* 0x000fea0003c00000 */
[----:B------:R0:W1:Y:S02]  /*105e0*/  SHFL.DOWN P0, R223, R74, R251, R252 ;  /* 0x080000fb4adf7389 */ /* 0x00006400000000fc */
[----:B01----:R-:W-:Y:S05]  /*105f0*/  ENDCOLLECTIVE ;  /* 0x000000000000791b */ /* 0x003fea0003800000 */
.L_x_6185:
[----:B------:R-:W-:Y:S05]  /*10600*/  BRA `(.L_x_6186) ;  /* 0xffffff8c00687947 */ /* 0x000fea000383ffff */
.L_x_6042:
        /* <DEDUP_REMOVED lines=8> */
.L_x_6188:
[----:B------:R-:W-:Y:S05]  /*10690*/  BSYNC B0 ;  /* 0x0000000000007941 */ /* 0x000fea0003800000 */
.L_x_6187:
        /* <DEDUP_REMOVED lines=8> */
.L_x_6189:
[----:B------:R-:W-:Y:S02]  /*10720*/  MOV R74, R248 ;  /* 0x000000f8004a7202 */ /* 0x000fe40000000f00 */
[----:B------:R-:W-:-:S07]  /*10730*/  MOV R73, R223 ;  /* 0x000000df00497202 */ /* 0x000fce0000000f00 */
[----:B------:R-:W-:Y:S05]  /*10740*/  WARPSYNC.COLLECTIVE R243, `(.L_x_6190) ;  /* 0x00000000f3087348 */ /* 0x000fea0003c00000 */
[----:B------:R0:W1:Y:S02]  /*10750*/  SHFL.DOWN P0, R223, R74, R251, R252 ;  /* 0x080000fb4adf7389 */ /* 0x00006400000000fc */
[----:B01----:R-:W-:Y:S05]  /*10760*/  ENDCOLLECTIVE ;  /* 0x000000000000791b */ /* 0x003fea0003800000 */
.L_x_6190:
[----:B------:R-:W-:Y:S02]  /*10770*/  MOV R74, R247 ;  /* 0x000000f7004a7202 */ /* 0x000fe40000000f00 */
[----:B------:R-:W-:-:S07]  /*10780*/  MOV R75, R223 ;  /* 0x000000df004b7202 */ /* 0x000fce0000000f00 */
[----:B------:R-:W-:Y:S05]  /*10790*/  WARPSYNC.COLLECTIVE R243, `(.L_x_6191) ;  /* 0x00000000f3087348 */ /* 0x000fea0003c00000 */
[----:B------:R0:W1:Y:S02]  /*107a0*/  SHFL.DOWN P0, R223, R74, R251, R252 ;  /* 0x080000fb4adf7389 */ /* 0x00006400000000fc */
[----:B01----:R-:W-:Y:S05]  /*107b0*/  ENDCOLLECTIVE ;  /* 0x000000000000791b */ /* 0x003fea0003800000 */
.L_x_6191:
[----:B------:R-:W-:Y:S05]  /*107c0*/  BRA `(.L_x_6192) ;  /* 0xffffff8c00487947 */ /* 0x000fea000383ffff */
.L_x_6045:
        /* <DEDUP_REMOVED lines=8> */
.L_x_6194:
[----:B------:R-:W-:Y:S05]  /*10850*/  BSYNC B0 ;  /* 0x0000000000007941 */ /* 0x000fea0003800000 */
.L_x_6193:
[----:B------:R-:W-:Y:S01]  /*10860*/  HFMA2 R241, -RZ, RZ, 0, 0 ;  /* 0x00000000fff17431 */ /* 0x000fe200000001ff */
[----:B------:R-:W-:Y:S01]  /*10870*/  MOV R242, R250 ;  /* 0x000000fa00f27202 */ /* 0x000fe20000000f00 */
[----:B------:R-:W-:Y:S01]  /*10880*/  HFMA2 R251, -RZ, RZ, 0, 5.9604644775390625e-08 ;  /* 0x00000001fffb7431 */ /* 0x000fe200000001ff */
[----:B------:R-:W-:Y:S02]  /*10890*/  MOV R240, 0x1f ;  /* 0x0000001f00f07802 */ /* 0x000fe40000000f00 */
[----:B------:R-:W-:Y:S02]  /*108a0*/  MOV R243, 0xffffffff ;  /* 0xffffffff00f37802 */ /* 0x000fe40000000f00 */
[----:B------:R-:W-:-:S07]  /*108b0*/  MOV R205, R244 ;  /* 0x000000f400cd7202 */ /* 0x000fce0000000f00 */
[----:B------:R-:W-:Y:S05]  /*108c0*/  WARPSYNC.COLLECTIVE R243, `(.L_x_6195) ;  /* 0x00000000f3087348 */ /* 0x000fea0003c00000 */
[----:B------:R0:W1:Y:S02]  /*108d0*/  SHFL.IDX P3, R244, R242, R241, R240 ;  /* 0x000000f1f2f47389 */ /* 0x00006400000600f0 */
[----:B01----:R-:W-:Y:S05]  /*108e0*/  ENDCOLLECTIVE ;  /* 0x000000000000791b */ /* 0x003fea0003800000 */
.L_x_6195:
[----:B------:R-:W-:Y:S02]  /*108f0*/  MOV R242, R248 ;  /* 0x000000f800f27202 */ /* 0x000fe40000000f00 */
[----:B------:R-:W-:-:S07]  /*10900*/  MOV R208, R244 ;  /* 0x000000f400d07202 */ /* 0x000fce0000000f00 */
[----:B------:R-:W-:Y:S05]  /*10910*/  WARPSYNC.COLLECTIVE R243, `(.L_x_6196) ;  /* 0x00000000f3087348 */ /* 0x000fea0003c00000 */
[----:B------:R0:W1:Y:S02]  /*10920*/  SHFL.IDX P3, R244, R242, R241, R240 ;  /* 0x000000f1f2f47389 */ /* 0x00006400000600f0 */
[----:B01----:R-:W-:Y:S05]  /*10930*/  ENDCOLLECTIVE ;  /* 0x000000000000791b */ /* 0x003fea0003800000 */
.L_x_6196:
[-C--:B------:R-:W-:Y:S01]  /*10940*/  FMUL.FTZ R73, R59, R208.reuse ;  /* 0x000000d03b497220 */ /* 0x080fe20000410000 */
[-C--:B------:R-:W-:Y:S01]  /*10950*/  FMUL.FTZ R221, R57, R208.reuse ;  /* 0x000000d039dd7220 */ /* 0x080fe20000410000 */
[C---:B------:R-:W-:Y:S02]  /*10960*/  FMUL.FTZ R74, R58.reuse, R208 ;  /* 0x000000d03a4a7220 */ /* 0x040fe40000410000 */
[-C--:B------:R-:W-:Y:S01]  /*10970*/  FFMA.FTZ R72, R58, R205.reuse, -R73 ;  /* 0x000000cd3a487223 */ /* 0x080fe20000010849 */
[----:B------:R-:W-:Y:S01]  /*10980*/  FFMA.FTZ R221, R56, R205, -R221 ;  /* 0x000000cd38dd7223 */ /* 0x000fe200000108dd */
[----:B------:R-:W-:Y:S02]  /*10990*/  MOV R242, R247 ;  /* 0x000000f700f27202 */ /* 0x000fe40000000f00 */
[----:B------:R-:W-:-:S07]  /*109a0*/  MOV R207, R244 ;  /* 0x000000f400cf7202 */ /* 0x000fce0000000f00 */
[----:B------:R-:W-:Y:S05]  /*109b0*/  WARPSYNC.COLLECTIVE R243, `(.L_x_6197) ;  /* 0x00000000f3087348 */ /* 0x000fea0003c00000 */
[----:B------:R0:W1:Y:S02]  /*109c0*/  SHFL.IDX P3, R244, R242, R241, R240 ;  /* 0x000000f1f2f47389 */ /* 0x00006400000600f0 */
[----:B01----:R-:W-:Y:S05]  /*109d0*/  ENDCOLLECTIVE ;  /* 0x000000000000791b */ /* 0x003fea0003800000 */
.L_x_6197:
[----:B------:R-:W-:Y:S01]  /*109e0*/  FADD.FTZ R207, R207, R72 ;  /* 0x00000048cfcf7221 */ /* 0x000fe20000010000 */
[----:B------:R-:W-:-:S04]  /*109f0*/  FMUL.FTZ R72, R56, R208 ;  /* 0x000000d038487220 */ /* 0x000fc80000410000 */
[-C--:B------:R-:W-:Y:S01]  /*10a00*/  FFMA.FTZ R208, R57, R205.reuse, R72 ;  /* 0x000000cd39d07223 */ /* 0x080fe20000010048 */
[----:B------:R-:W-:Y:S01]  /*10a10*/  FFMA.FTZ R205, R59, R205, R74 ;  /* 0x000000cd3bcd7223 */ /* 0x000fe2000001004a */
[----:B------:R-:W-:Y:S02]  /*10a20*/  MOV R74, R249 ;  /* 0x000000f9004a7202 */ /* 0x000fe40000000f00 */
[----:B------:R-:W-:Y:S02]  /*10a30*/  MOV R242, R56 ;  /* 0x0000003800f27202 */ /* 0x000fe40000000f00 */
[----:B------:R-:W-:-:S05]  /*10a40*/  MOV R252, R244 ;  /* 0x000000f400fc7202 */ /* 0x000fca0000000f00 */
[----:B------:R-:W-:Y:S01]  /*10a50*/  FADD.FTZ R205, R252, R205 ;  /* 0x000000cdfccd7221 */ /* 0x000fe20000010000 */
[----:B------:R-:W-:-:S07]  /*10a60*/  MOV R252, 0x1f ;  /* 0x0000001f00fc7802 */ /* 0x000fce0000000f00 */
[----:B------:R-:W-:Y:S05]  /*10a70*/  WARPSYNC.COLLECTIVE R243, `(.L_x_6198) ;  /* 0x00000000f3087348 */ /* 0x000fea0003c00000 */
[----:B------:R0:W1:Y:S02]  /*10a80*/  SHFL.DOWN P0, R223, R74, R251, R252 ;  /* 0x080000fb4adf7389 */ /* 0x00006400000000fc */
[----:B01----:R-:W-:Y:S05]  /*10a90*/  ENDCOLLECTIVE ;  /* 0x000000000000791b */ /* 0x003fea0003800000 */
.L_x_6198:
[----:B------:R-:W-:Y:S02]  /*10aa0*/  MOV R74, R250 ;  /* 0x000000fa004a7202 */ /* 0x000fe40000000f00 */
[----:B------:R-:W-:-:S07]  /*10ab0*/  MOV R72, R223 ;  /* 0x000000df00487202 */ /* 0x000fce0000000f00 */
[----:B------:R-:W-:Y:S05]  /*10ac0*/  WARPSYNC.COLLECTIVE R243, `(.L_x_6199) ;  /* 0x00000000f3087348 */ /* 0x000fea0003c00000 */
[----:B------:R0:W1:Y:S02]  /*10ad0*/  SHFL.DOWN P0, R223, R74, R251, R252 ;  /* 0x080000fb4adf7389 */ /* 0x00006400000000fc */
[----:B01----:R-:W-:Y:S05]  /*10ae0*/  ENDCOLLECTIVE ;  /* 0x000000000000791b */ /* 0x003fea0003800000 */
.L_x_6199:
[----:B------:R-:W-:Y:S02]  /*10af0*/  MOV R74, R248 ;  /* 0x000000f8004a7202 */ /* 0x000fe40000000f00 */
[----:B------:R-:W-:-:S07]  /*10b00*/  MOV R73, R223 ;  /* 0x000000df00497202 */ /* 0x000fce0000000f00 */
[----:B------:R-:W-:Y:S05]  /*10b10*/  WARPSYNC.COLLECTIVE R243, `(.L_x_6200) ;  /* 0x00000000f3087348 */ /* 0x000fea0003c00000 */
[----:B------:R0:W1:Y:S02]  /*10b20*/  SHFL.DOWN P0, R223, R74, R251, R252 ;  /* 0x080000fb4adf7389 */ /* 0x00006400000000fc */
[----:B01----:R-:W-:Y:S05]  /*10b30*/  ENDCOLLECTIVE ;  /* 0x000000000000791b */ /* 0x003fea0003800000 */
.L_x_6200:
[----:B------:R-:W-:Y:S02]  /*10b40*/  MOV R74, R247 ;  /* 0x000000f7004a7202 */ /* 0x000fe40000000f00 */
[----:B------:R-:W-:-:S07]  /*10b50*/  MOV R75, R223 ;  /* 0x000000df004b7202 */ /* 0x000fce0000000f00 */
[----:B------:R-:W-:Y:S05]  /*10b60*/  WARPSYNC.COLLECTIVE R243, `(.L_x_6201) ;  /* 0x00000000f3087348 */ /* 0x000fea0003c00000 */
[----:B------:R0:W1:Y:S02]  /*10b70*/  SHFL.DOWN P0, R223, R74, R251, R252 ;  /* 0x080000fb4adf7389 */ /* 0x00006400000000fc */
[----:B01----:R-:W-:Y:S05]  /*10b80*/  ENDCOLLECTIVE ;  /* 0x000000000000791b */ /* 0x003fea0003800000 */
.L_x_6201:
[----:B------:R-:W-:Y:S05]  /*10b90*/  WARPSYNC.COLLECTIVE R243, `(.L_x_6202) ;  /* 0x00000000f3087348 */ /* 0x000fea0003c00000 */
[----:B------:R0:W1:Y:S02]  /*10ba0*/  SHFL.IDX P3, R244, R242, R241, R240 ;  /* 0x000000f1f2f47389 */ /* 0x00006400000600f0 */
[----:B01----:R-:W-:Y:S05]  /*10bb0*/  ENDCOLLECTIVE ;  /* 0x000000000000791b */ /* 0x003fea0003800000 */
.L_x_6202:
[----:B------:R-:W-:Y:S02]  /*10bc0*/  MOV R242, R57 ;  /* 0x0000003900f27202 */ /* 0x000fe40000000f00 */
[----:B------:R-:W-:-:S07]  /*10bd0*/  MOV R246, R244 ;  /* 0x000000f400f67202 */ /* 0x000fce0000000f00 */
[----:B------:R-:W-:Y:S05]  /*10be0*/  WARPSYNC.COLLECTIVE R243, `(.L_x_6203) ;  /* 0x00000000f3087348 */ /* 0x000fea0003c00000 */
[----:B------:R0:W1:Y:S02]  /*10bf0*/  SHFL.IDX P3, R244, R242, R241, R240 ;  /* 0x000000f1f2f47389 */ /* 0x00006400000600f0 */
[----:B01----:R-:W-:Y:S05]  /*10c00*/  ENDCOLLECTIVE ;  /* 0x000000000000791b */ /* 0x003fea0003800000 */
.L_x_6203:
[----:B------:R-:W-:Y:S02]  /*10c10*/  MOV R56, R246 ;  /* 0x000000f600387202 */ /* 0x000fe40000000f00 */
[----:B------:R-:W-:Y:S02]  /*10c20*/  MOV R242, R58 ;  /* 0x0000003a00f27202 */ /* 0x000fe40000000f00 */
[----:B------:R-:W-:-:S07]  /*10c30*/  MOV R74, R244 ;  /* 0x000000f4004a7202 */ /* 0x000fce0000000f00 */
[----:B------:R-:W-:Y:S05]  /*10c40*/  WARPSYNC.COLLECTIVE R243, `(.L_x_6204) ;  /* 0x00000000f3087348 */ /* 0x000fea0003c00000 */
[----:B------:R0:W1:Y:S02]  /*10c50*/  SHFL.IDX P3, R244, R242, R241, R240 ;  /* 0x000000f1f2f47389 */ /* 0x00006400000600f0 */
[----:B01----:R-:W-:Y:S05]  /*10c60*/  ENDCOLLECTIVE ;  /* 0x000000000000791b */ /* 0x003fea0003800000 */
.L_x_6204:
[----:B------:R-:W-:Y:S02]  /*10c70*/  MOV R57, R74 ;  /* 0x0000004a00397202 */ /* 0x000fe40000000f00 */
[----:B------:R-:W-:Y:S02]  /*10c80*/  MOV R242, R59 ;  /* 0x0000003b00f27202 */ /* 0x000fe40000000f00 */
[----:B------:R-:W-:-:S07]  /*10c90*/  MOV R251, R244 ;  /* 0x000000f400fb7202 */ /* 0x000fce0000000f00 */
[----:B------:R-:W-:Y:S05]  /*10ca0*/  WARPSYNC.COLLECTIVE R243, `(.L_x_6205) ;  /* 0x00000000f3087348 */ /* 0x000fea0003c00000 */
[----:B------:R0:W1:Y:S02]  /*10cb0*/  SHFL.IDX P3, R244, R242, R241, R240 ;  /* 0x000000f1f2f47389 */ /* 0x00006400000600f0 */
[----:B01----:R-:W-:Y:S05]  /*10cc0*/  ENDCOLLECTIVE ;  /* 0x000000000000791b */ /* 0x003fea0003800000 */
.L_x_6205:
[----:B------:R-:W-:Y:S05]  /*10cd0*/  BRA `(.L_x_6206) ;  /* 0xffffff8800a47947 */ /* 0x000fea000383ffff */
.L_x_6207:
        /* <DEDUP_REMOVED lines=10> */
.L_x_18695:


//--------------------- .text._Z25selective_scan_bwd_kernelI32Selective_Scan_bwd_kernel_traitsILi64ELi16ELb0ELb0ELb0ELb0ELb0EN3c108BFloat16ENS1_7complexIfEEEEv12SSMParamsBwd --------------------------
	.section	.text._Z25selective_scan_bwd_kernelI32Selective_Scan_bwd_kernel_traitsILi64ELi16ELb0ELb0ELb0ELb0ELb0EN3c108BFloat16ENS1_7complexIfEEEEv12SSMParamsBwd,"ax",@progbits
	.align	128
        .global         _Z25selective_scan_bwd_kernelI32Selective_Scan_bwd_kernel_traitsILi64ELi16ELb0ELb0ELb0ELb0ELb0EN3c108BFloat16ENS1_7complexIfEEEEv12SSMParamsBwd
        .type           _Z25selective_scan_bwd_kernelI32Selective_Scan_bwd_kernel_traitsILi64ELi16ELb0ELb0ELb0ELb0ELb0EN3c108BFloat16ENS1_7complexIfEEEEv12SSMParamsBwd,@function
        .size           _Z25selective_scan_bwd_kernelI32Selective_Scan_bwd_kernel_traitsILi64ELi16ELb0ELb0ELb0ELb0ELb0EN3c108BFloat16ENS1_7complexIfEEEEv12SSMParamsBwd,(.L_x_18696 - _Z25selective_scan_bwd_kernelI32Selective_Scan_bwd_kernel_traitsILi64ELi16ELb0ELb0ELb0ELb0ELb0EN3c108BFloat16ENS1_7complexIfEEEEv12SSMParamsBwd)
        .other          _Z25selective_scan_bwd_kernelI32Selective_Scan_bwd_kernel_traitsILi64ELi16ELb0ELb0ELb0ELb0ELb0EN3c108BFloat16ENS1_7complexIfEEEEv12SSMParamsBwd,@"STO_CUDA_ENTRY STV_DEFAULT"
_Z25selective_scan_bwd_kernelI32Selective_Scan_bwd_kernel_traitsILi64ELi16ELb0ELb0ELb0ELb0ELb0EN3c108BFloat16ENS1_7complexIfEEEEv12SSMParamsBwd:
.text._Z25selective_scan_bwd_kernelI32Selective_Scan_bwd_kernel_traitsILi64ELi16ELb0ELb0ELb0ELb0ELb0EN3c108BFloat16ENS1_7complexIfEEEEv12SSMParamsBwd:
[----:B------:R-:W-:Y:S01]  /*0000*/  LDC R1, c[0x0][0x37c] ;  /* 0x0000df00ff017b82 */ /* 0x000fe20000000800 */
[----:B------:R-:W0:Y:S07]  /*0010*/  LDCU.64 UR10, c[0x0][0x470] ;  /* 0x00008e00ff0a77ac */ /* 0x000e2e0008000a00 */
[----:B------:R-:W1:Y:S01]  /*0020*/  S2UR UR8, SR_CTAID.Y ;  /* 0x00000000000879c3 */ /* 0x000e620000002600 */
[----:B------:R-:W-:Y:S01]  /*0030*/  CS2R R130, SRZ ;  /* 0x0000000000827805 */ /* 0x000fe2000001ff00 */
[----:B------:R-:W2:Y:S01]  /*0040*/  LDCU.128 UR4, c[0x0][0x450] ;  /* 0x00008a00ff0477ac */ /* 0x000ea20008000c00 */
[----:B------:R-:W3:Y:S05]  /*0050*/  LDCU.64 UR24, c[0x0][0x358] ;  /* 0x00006b00ff1877ac */ /* 0x000eea0008000a00 */
[----:B------:R-:W4:Y:S01]  /*0060*/  S2UR UR26, SR_CTAID.X ;  /* 0x00000000001a79c3 */ /* 0x000f220000002500 */
[----:B------:R-:W4:Y:S01]  /*0070*/  LDCU.128 UR28, c[0x0][0x400] ;  /* 0x00008000ff1c77ac */ /* 0x000f220008000c00 */
[----:B------:R-:W4:Y:S01]  /*0080*/  LDCU.128 UR20, c[0x0][0x3f0] ;  /* 0x00007e00ff1477ac */ /* 0x000f220008000c00 */
        /* <DEDUP_REMOVED lines=18> */
[----:B---3--:R3:W5:Y:S01]  /*01b0*/  @P1 LDG.E R130, desc[UR24][R4.64] ;  /* 0x0000001804821981 */ /* 0x008762000c1e1900 */
[----:B------:R-:W3:Y:S03]  /*01c0*/  LDCU.64 UR36, c[0x0][0x528] ;  /* 0x0000a500ff2477ac */ /* 0x000ee60008000a00 */
[----:B------:R0:W5:Y:S01]  /*01d0*/  @P0 LDG.E R131, desc[UR24][R2.64] ;  /* 0x0000001802830981 */ /* 0x000162000c1e1900 */
[----:B----4-:R-:W-:-:S04]  /*01e0*/  UIMAD.WIDE.U32 UR10, UR26, UR28, URZ ;  /* 0x0000001c1a0a72a5 */ /* 0x010fc8000f8e00ff */
[----:B------:R-:W-:-:S04]  /*01f0*/  UIMAD UR11, UR26, UR29, UR11 ;  /* 0x0000001d1a0b72a4 */ /* 0x000fc8000f8e020b */
[----:B------:R-:W-:-:S04]  /*0200*/  UIMAD.WIDE.U32 UR18, UR8, UR30, UR10 ;  /* 0x0000001e081272a5 */ /* 0x000fc8000f8e000a */
[----:B------:R-:W-:Y:S01]  /*0210*/  UIMAD UR19, UR8, UR31, UR19 ;  /* 0x0000001f081372a4 */ /* 0x000fe2000f8e0213 */
[----:B------:R-:W4:Y:S01]  /*0220*/  LDCU.64 UR30, c[0x0][0x3d8] ;  /* 0x00007b00ff1e77ac */ /* 0x000f220008000a00 */
[----:B------:R-:W-:Y:S02]  /*0230*/  UIMAD.WIDE.U32 UR6, UR26, UR20, URZ ;  /* 0x000000141a0672a5 */ /* 0x000fe4000f8e00ff */
[----:B0-----:R-:W-:Y:S02]  /*0240*/  ULEA UR9, UR32, 0xfffffc00, 0xa ;  /* 0xfffffc0020097891 */ /* 0x001fe4000f8e50ff */
[----:B------:R-:W-:Y:S02]  /*0250*/  UIMAD UR7, UR26, UR21, UR7 ;  /* 0x000000151a0772a4 */ /* 0x000fe4000f8e0207 */
[----:B--2---:R-:W-:Y:S02]  /*0260*/  UISETP.NE.U32.AND UP0, UPT, UR16, URZ, UPT ;  /* 0x000000ff1000728c */ /* 0x004fe4000bf05070 */
[----:B------:R-:W-:-:S02]  /*0270*/  UIMAD.WIDE.U32 UR6, UR8, UR22, UR6 ;  /* 0x00000016080672a5 */ /* 0x000fc4000f8e0006 */
[----:B------:R-:W-:Y:S02]  /*0280*/  UIADD3 UR27, UP3, UPT, UR9, UR18, URZ ;  /* 0x00000012091b7290 */ /* 0x000fe4000ff7e0ff */
[----:B------:R-:W-:Y:S02]  /*0290*/  USHF.R.S32.HI UR22, URZ, 0x1f, UR9 ;  /* 0x0000001fff167899 */ /* 0x000fe40008011409 */
[----:B------:R-:W-:Y:S02]  /*02a0*/  UIMAD UR29, UR8, UR23, UR7 ;  /* 0x00000017081d72a4 */ /* 0x000fe4000f8e0207 */
[----:B------:R-:W-:Y:S02]  /*02b0*/  UIADD3 UR7, UP1, UPT, UR9, UR6, URZ ;  /* 0x0000000609077290 */ /* 0x000fe4000ff3e0ff */
[----:B------:R-:W-:Y:S02]  /*02c0*/  UISETP.NE.AND.EX UP0, UPT, UR17, URZ, UPT, UP0 ;  /* 0x000000ff1100728c */ /* 0x000fe4000bf05300 */
[----:B------:R-:W-:Y:S01]  /*02d0*/  UIADD3.X UR6, UPT, UPT, UR22, UR19, URZ, UP3, !UPT ;  /* 0x0000001316067290 */ /* 0x000fe20009ffe4ff */
[----:B------:R-:W0:Y:S01]  /*02e0*/  LDCU.64 UR16, c[0x0][0x3b8] ;  /* 0x00007700ff1077ac */ /* 0x000e220008000a00 */
[----:B----4-:R-:W-:-:S02]  /*02f0*/  UIMAD.WIDE.U32 UR18, UR8, UR30, URZ ;  /* 0x0000001e081272a5 */ /* 0x010fc4000f8e00ff */
[----:B-1----:R-:W-:Y:S02]  /*0300*/  ULEA UR28, UP2, UR7, UR12, 0x1 ;  /* 0x0000000c071c7291 */ /* 0x002fe4000f8408ff */
[----:B------:R-:W-:Y:S01]  /*0310*/  UIADD3.X UR29, UPT, UPT, UR22, UR29, URZ, UP1, !UPT ;  /* 0x0000001d161d7290 */ /* 0x000fe20008ffe4ff */
[----:B------:R-:W1:Y:S03]  /*0320*/  LDCU.64 UR10, c[0x0][0x4a0] ;  /* 0x00009400ff0a77ac */ /* 0x000e660008000a00 */
[----:B------:R-:W-:Y:S02]  /*0330*/  ULEA.HI.X UR29, UR7, UR13, UR29, 0x1, UP2 ;  /* 0x0000000d071d7291 */ /* 0x000fe400090f0c1d */
[----:B------:R-:W-:Y:S01]  /*0340*/  UIMAD UR7, UR8, UR31, UR19 ;  /* 0x0000001f080772a4 */ /* 0x000fe2000f8e0213 */
[----:B------:R-:W2:Y:S01]  /*0350*/  @UP0 LDCU UR19, c[0x0][0x384] ;  /* 0x00007080ff1307ac */ /* 0x000ea20008000800 */
[----:B------:R-:W-:-:S02]  /*0360*/  ULEA UR23, UP4, UR27, UR14, 0x1 ;  /* 0x0000000e1b177291 */ /* 0x000fc4000f8808ff */
[----:B------:R-:W-:Y:S02]  /*0370*/  UIMAD.WIDE.U32 UR20, UR26, UR34, URZ ;  /* 0x000000221a1472a5 */ /* 0x000fe4000f8e00ff */
[----:B------:R-:W-:Y:S02]  /*0380*/  ULEA.HI.X UR27, UR27, UR15, UR6, 0x1, UP4 ;  /* 0x0000000f1b1b7291 */ /* 0x000fe4000a0f0c06 */
[----:B0-----:R-:W-:Y:S01]  /*0390*/  UIMAD.WIDE.U32 UR14, UR8, UR16, URZ ;  /* 0x00000010080e72a5 */ /* 0x001fe2000f8e00ff */
[----:B------:R-:W0:Y:S01]  /*03a0*/  @UP0 LDCU UR16, c[0x0][0x38c] ;  /* 0x00007180ff1007ac */ /* 0x000e220008000800 */
[----:B------:R-:W-:Y:S01]  /*03b0*/  UIMAD UR13, UR26, UR35, UR21 ;  /* 0x000000231a0d72a4 */ /* 0x000fe2000f8e0215 */
[----:B------:R-:W4:Y:S01]  /*03c0*/  @UP0 LDCU.64 UR34, c[0x0][0x480] ;  /* 0x00009000ff2207ac */ /* 0x000f220008000a00 */
[----:B------:R-:W-:Y:S01]  /*03d0*/  UMOV UR12, UR20 ;  /* 0x00000014000c7c82 */ /* 0x000fe20008000000 */
[----:B------:R-:W-:Y:S02]  /*03e0*/  ULEA UR6, UP1, UR18, UR4, 0x3 ;  /* 0x0000000412067291 */ /* 0x000fe4000f8218ff */
[----:B-1----:R-:W-:-:S02]  /*03f0*/  UIMAD.WIDE.U32 UR12, UR8, UR10, UR12 ;  /* 0x0000000a080c72a5 */ /* 0x002fc4000f8e000c */
[----:B--2---:R-:W-:Y:S02]  /*0400*/  @UP0 UIMAD UR4, UR26, UR19, UR8 ;  /* 0x000000131a0402a4 */ /* 0x004fe4000f8e0208 */
[----:B------:R-:W-:Y:S02]  /*0410*/  UIMAD UR11, UR8, UR11, UR13 ;  /* 0x0000000b080b72a4 */ /* 0x000fe4000f8e020d */
[----:B------:R-:W-:Y:S02]  /*0420*/  UIADD3 UR12, UP2, UPT, UR9, UR12, URZ ;  /* 0x0000000c090c7290 */ /* 0x000fe4000ff5e0ff */
[----:B------:R-:W-:Y:S01]  /*0430*/  @UP0 UIMAD UR4, UR4, UR32, URZ ;  /* 0x00000020040402a4 */ /* 0x000fe2000f8e02ff */
[----:B------:R-:W1:Y:S01]  /*0440*/  LDCU.64 UR30, c[0x0][0x448] ;  /* 0x00008900ff1e77ac */ /* 0x000e620008000a00 */
[----:B------:R-:W-:Y:S02]  /*0450*/  ULEA.HI.X UR7, UR18, UR5, UR7, 0x3, UP1 ;  /* 0x0000000512077291 */ /* 0x000fe400088f1c07 */
[----:B------:R-:W-:-:S02]  /*0460*/  UIADD3.X UR18, UPT, UPT, UR22, UR11, URZ, UP2, !UPT ;  /* 0x0000000b16127290 */ /* 0x000fc400097fe4ff */
[----:B0-----:R-:W-:Y:S01]  /*0470*/  @UP0 UIMAD UR11, UR4, UR16, URZ ;  /* 0x00000010040b02a4 */ /* 0x001fe2000f8e02ff */
[----:B------:R-:W-:Y:S02]  /*0480*/  UMOV UR5, URZ ;  /* 0x000000ff00057c82 */ /* 0x000fe40008000000 */
[----:B------:R-:W-:Y:S01]  /*0490*/  UMOV UR4, URZ ;  /* 0x000000ff00047c82 */ /* 0x000fe20008000000 */
[----:B----4-:R-:W-:Y:S02]  /*04a0*/  @UP0 UIMAD.WIDE UR4, UR11, 0x10, UR34 ;  /* 0x000000100b0408a5 */ /* 0x010fe4000f8e0222 */
[----:B------:R-:W-:Y:S02]  /*04b0*/  UISETP.GE.AND UP0, UPT, UR32, 0x1, UPT ;  /* 0x000000012000788c */ /* 0x000fe4000bf06270 */
[----:B------:R-:W-:Y:S01]  /*04c0*/  UIMAD UR10, UR8, UR17, UR15 ;  /* 0x00000011080a72a4 */ /* 0x000fe2000f8e020f */
[----:B------:R-:W-:Y:S01]  /*04d0*/  CS2R R128, SRZ ;  /* 0x0000000000807805 */ /* 0x000fe2000001ff00 */
[----:B-1----:R-:W-:-:S02]  /*04e0*/  ULEA UR9, UP1, UR14, UR30, 0x3 ;  /* 0x0000001e0e097291 */ /* 0x002fc4000f8218ff */
[----:B---3--:R-:W-:Y:S02]  /*04f0*/  ULEA UR17, UP2, UR12, UR36, 0x1 ;  /* 0x000000240c117291 */ /* 0x008fe4000f8408ff */
[----:B------:R-:W-:Y:S02]  /*0500*/  ULEA.HI.X UR10, UR14, UR31, UR10, 0x3, UP1 ;  /* 0x0000001f0e0a7291 */ /* 0x000fe400088f1c0a */
[----:B------:R-:W-:Y:S01]  /*0510*/  ULEA.HI.X UR18, UR12, UR37, UR18, 0x1, UP2 ;  /* 0x000000250c127291 */ /* 0x000fe200090f0c12 */
[----:B------:R-:W-:Y:S11]  /*0520*/  BRA.U !UP0, `(.L_x_6208) ;  /* 0x0000008908907547 */ /* 0x000ff6000b800000 */
[----:B------:R-:W0:Y:S01]  /*0530*/  S2R R127, SR_TID.X ;  /* 0x00000000007f7919 */ /* 0x000e220000002100 */
[----:B------:R-:W1:Y:S01]  /*0540*/  S2UR UR16, SR_CgaCtaId ;  /* 0x00000000001079c3 */ /* 0x000e620000008800 */
[----:B------:R-:W-:Y:S01]  /*0550*/  UMOV UR15, 0x400 ;  /* 0x00000400000f7882 */ /* 0x000fe20000000000 */
[----:B------:R-:W-:Y:S01]  /*0560*/  CS2R R128, SRZ ;  /* 0x0000000000807805 */ /* 0x000fe2000001ff00 */
[----:B------:R-:W2:Y:S01]  /*0570*/  LDCU UR11, c[0x0][0x394] ;  /* 0x00007280ff0b77ac */ /* 0x000ea20008000800 */
[----:B------:R-:W-:Y:S01]  /*0580*/  UMOV UR12, UR28 ;  /* 0x0000001c000c7c82 */ /* 0x000fe20008000000 */
[----:B------:R-:W-:Y:S01]  /*0590*/  UMOV UR13, UR29 ;  /* 0x0000001d000d7c82 */ /* 0x000fe20008000000 */
[----:B------:R-:W-:Y:S01]  /*05a0*/  UMOV UR14, UR23 ;  /* 0x00000017000e7c82 */ /* 0x000fe20008000000 */
[----:B-1----:R-:W-:-:S03]  /*05b0*/  ULEA UR15, UR16, UR15, 0x18 ;  /* 0x0000000f100f7291 */ /* 0x002fc6000f8ec0ff */
[----:B------:R-:W-:Y:S01]  /*05c0*/  UMOV UR16, UR27 ;  /* 0x0000001b00107c82 */ /* 0x000fe20008000000 */
[C---:B0-----:R-:W-:Y:S02]  /*05d0*/  SHF.L.U32 R126, R127.reuse, 0x4, RZ ;  /* 0x000000047f7e7819 */ /* 0x041fe400000006ff */
[----:B------:R-:W-:Y:S02]  /*05e0*/  LOP3.LUT R125, R127, 0x1f, RZ, 0xc0, !PT ;  /* 0x0000001f7f7d7812 */ /* 0x000fe400078ec0ff */
[C---:B------:R-:W-:Y:S02]  /*05f0*/  LOP3.LUT R0, R126.reuse, 0x3e00, RZ, 0xc0, !PT ;  /* 0x00003e007e007812 */ /* 0x040fe400078ec0ff */
[----:B------:R-:W-:Y:S02]  /*0600*/  IADD3 R124, PT, PT, R126, UR15, RZ ;  /* 0x0000000f7e7c7c10 */ /* 0x000fe4000fffe0ff */
[----:B--2---:R-:W-:-:S07]  /*0610*/  LOP3.LUT R5, R0, 0x1f, R127, 0xf8, !PT ;  /* 0x0000001f00057812 */ /* 0x004fce00078ef87f */
.L_x_6244:
        /* <DEDUP_REMOVED lines=53> */
[----:B------:R-:W4:Y:S01]  /*0970*/  @!P3 LDG.E.U16 R19, desc[UR24][R6.64+0x140] ;  /* 0x000140180613b981 */ /* 0x000f22000c1e1500 */
[----:B------:R-:W-:Y:S02]  /*0980*/  P2R R28, PR, RZ, 0x8 ;  /* 0x00000008ff1c7803 */ /* 0x000fe40000000000 */
[----:B------:R-:W-:Y:S01]  /*0990*/  P2R R46, PR, RZ, 0x10 ;  /* 0x00000010ff2e7803 */ /* 0x000fe20000000000 */
[----:B------:R-:W4:Y:S01]  /*09a0*/  @!P0 LDG.E.U16 R23, desc[UR24][R6.64+0x1c0] ;  /* 0x0001c01806178981 */ /* 0x000f22000c1e1500 */
[----:B------:R-:W-:Y:S02]  /*09b0*/  ISETP.GE.AND P0, PT, R14, UR19, PT ;  /* 0x000000130e007c0c */ /* 0x000fe4000bf06270 */
[----:B------:R-:W-:Y:S01]  /*09c0*/  ISETP.GE.AND P1, PT, R36, UR19, PT ;  /* 0x0000001324007c0c */ /* 0x000fe2000bf26270 */
[----:B------:R-:W4:Y:S01]  /*09d0*/  @!P4 LDG.E.U16 R17, desc[UR24][R6.64+0x100] ;  /* 0x000100180611c981 */ /* 0x000f22000c1e1500 */
[----:B------:R-:W-:-:S02]  /*09e0*/  P2R R34, PR, RZ, 0x1 ;  /* 0x00000001ff227803 */ /* 0x000fc40000000000 */
[----:B------:R-:W-:Y:S01]  /*09f0*/  IADD3 R8, PT, PT, R8, 0x1e0, RZ ;  /* 0x000001e008087810 */ /* 0x000fe20007ffe0ff */
[----:B------:R-:W4:Y:S01]  /*0a00*/  @!P5 LDG.E.U16 R15, desc[UR24][R6.64+0xc0] ;  /* 0x0000c018060fd981 */ /* 0x000f22000c1e1500 */
[----:B------:R-:W-:Y:S02]  /*0a10*/  ISETP.GE.AND P2, PT, R41, UR19, PT ;  /* 0x0000001329007c0c */ /* 0x000fe4000bf46270 */
[----:B------:R-:W-:Y:S01]  /*0a20*/  P2R R44, PR, RZ, 0x20 ;  /* 0x00000020ff2c7803 */ /* 0x000fe20000000000 */
[----:B------:R-:W4:Y:S01]  /*0a30*/  @!P6 LDG.E.U16 R13, desc[UR24][R6.64+0x80] ;  /* 0x00008018060de981 */ /* 0x000f22000c1e1500 */
        /* <DEDUP_REMOVED lines=35> */
[C---:B------:R-:W-:Y:S02]  /*0c70*/  LEA.HI.SX32 R122, R0.reuse, R0, 0x1b ;  /* 0x00000000007a7211 */ /* 0x040fe400078fdaff */
        /* <DEDUP_REMOVED lines=11> */
[----:B------:R-:W-:Y:S02]  /*0d30*/  IADD3 R67, PT, PT, R0, 0x1e0, RZ ;  /* 0x000001e000437810 */ /* 0x000fe40007ffe0ff */
        /* <DEDUP_REMOVED lines=15> */
[----:B------:R-:W-:Y:S02]  /*0e30*/  LEA.HI.SX32 R67, R67, R0, 0x1b ;  /* 0x0000000043437211 */ /* 0x000fe400078fdaff */
[----:B------:R-:W-:-:S02]  /*0e40*/  LEA R120, R41, UR27, 0x1 ;  /* 0x0000001b29787c11 */ /* 0x000fc4000f8e08ff */
[----:B------:R-:W-:Y:S02]  /*0e50*/  LOP3.LUT R0, R127, 0x3e0, RZ, 0xc0, !PT ;  /* 0x000003e07f007812 */ /* 0x000fe400078ec0ff */
[----:B------:R-:W-:Y:S02]  /*0e60*/  LEA R118, R43, UR27, 0x1 ;  /* 0x0000001b2b767c11 */ /* 0x000fe4000f8e08ff */
[----:B------:R-:W-:Y:S02]  /*0e70*/  LEA R116, R45, UR27, 0x1 ;  /* 0x0000001b2d747c11 */ /* 0x000fe4000f8e08ff */
[----:B------:R-:W-:Y:S02]  /*0e80*/  ISETP.NE.AND P0, PT, R30, RZ, PT ;  /* 0x000000ff1e00720c */ /* 0x000fe40003f05270 */
[----:B------:R-:W-:Y:S02]  /*0e90*/  LEA R114, R47, UR27, 0x1 ;  /* 0x0000001b2f727c11 */ /* 0x000fe4000f8e08ff */
[----:B------:R-:W-:-:S02]  /*0ea0*/  LEA R112, R7, UR27, 0x1 ;  /* 0x0000001b07707c11 */ /* 0x000fc4000f8e08ff */
[----:B------:R-:W-:Y:S02]  /*0eb0*/  IADD3 R0, PT, PT, R0, R123, RZ ;  /* 0x0000007b00007210 */ /* 0x000fe40007ffe0ff */
[----:B------:R-:W-:Y:S02]  /*0ec0*/  LEA R110, R49, UR27, 0x1 ;  /* 0x0000001b316e7c11 */ /* 0x000fe4000f8e08ff */
[----:B------:R-:W-:Y:S02]  /*0ed0*/  LEA R108, R51, UR27, 0x1 ;  /* 0x0000001b336c7c11 */ /* 0x000fe4000f8e08ff */
[----:B------:R-:W-:Y:S02]  /*0ee0*/  P2R R20, PR, RZ, 0x1 ;  /* 0x00000001ff147803 */ /* 0x000fe40000000000 */
[----:B------:R-:W-:Y:S02]  /*0ef0*/  LEA R106, R53, UR27, 0x1 ;  /* 0x0000001b356a7c11 */ /* 0x000fe4000f8e08ff */
[----:B------:R-:W-:-:S02]  /*0f00*/  ISETP.NE.AND P0, PT, R28, RZ, PT ;  /* 0x000000ff1c00720c */ /* 0x000fc40003f05270 */
[----:B------:R-:W-:Y:S02]  /*0f10*/  LEA R104, R55, UR27, 0x1 ;  /* 0x0000001b37687c11 */ /* 0x000fe4000f8e08ff */
[----:B------:R-:W-:Y:S02]  /*0f20*/  SHF.L.U32 R0, R0, 0x4, RZ ;  /* 0x0000000400007819 */ /* 0x000fe400000006ff */
[----:B------:R-:W-:Y:S02]  /*0f30*/  LEA R102, R57, UR27, 0x1 ;  /* 0x0000001b39667c11 */ /* 0x000fe4000f8e08ff */
        /* <DEDUP_REMOVED lines=20> */
[----:B----4-:R3:W-:Y:S04]  /*1080*/  STS.U16 [R118+0x80], R13 ;  /* 0x0000800d76007388 */ /* 0x0107e80000000400 */
        /* <DEDUP_REMOVED lines=31> */
[----:B-1----:R-:W-:-:S05]  /*1280*/  PRMT R9, RZ, 0x7610, R9 ;  /* 0x00007610ff097816 */ /* 0x002fca0000000009 */
[----:B------:R-:W4:Y:S01]  /*1290*/  @!P0 LDG.E.U16 R7, desc[UR24][R4.64] ;  /* 0x0000001804078981 */ /* 0x000f22000c1e1500 */
        /* <DEDUP_REMOVED lines=10> */
[----:B0-----:R-:W-:-:S11]  /*1340*/  PRMT R17, RZ, 0x7610, R17 ;  /* 0x00007610ff117816 */ /* 0x001fd60000000011 */
        /* <DEDUP_REMOVED lines=48> */
[----:B---3--:R-:W-:Y:S04]  /*1650*/  STS.U16 [R118+0x80], R11 ;  /* 0x0000800b76007388 */ /* 0x008fe80000000400 */
[----:B----4-:R-:W-:Y:S04]  /*1660*/  STS.U16 [R116+0xc0], R13 ;  /* 0x0000c00d74007388 */ /* 0x010fe80000000400 */
        /* <DEDUP_REMOVED lines=31> */
[----:B------:R-:W4:Y:S01]  /*1860*/  @!P0 LDG.E.U16 R39, desc[UR24][R2.64] ;  /* 0x0000001802278981 */ /* 0x000f22000c1e1500 */
[----:B------:R-:W-:Y:S02]  /*1870*/  ISETP.NE.AND P0, PT, R20, RZ, PT ;  /* 0x000000ff1400720c */ /* 0x000fe40003f05270 */
[----:B-1----:R-:W-:-:S11]  /*1880*/  PRMT R23, RZ, 0x7610, R23 ;  /* 0x00007610ff177816 */ /* 0x002fd60000000017 */
        /* <DEDUP_REMOVED lines=52> */
[----:B------:R-:W-:Y:S01]  /*1bd0*/  SHF.L.U32 R75, R75, 0x10, RZ ;  /* 0x000000104b4b7819 */ /* 0x000fe200000006ff */
[----:B------:R-:W-:Y:S02]  /*1be0*/  HFMA2 R121, -RZ, RZ, 0, 0 ;  /* 0x00000000ff797431 */ /* 0x000fe400000001ff */
[----:B------:R-:W-:Y:S02]  /*1bf0*/  HFMA2 R119, -RZ, RZ, 0, 0 ;  /* 0x00000000ff777431 */ /* 0x000fe400000001ff */
[----:B------:R-:W-:Y:S02]  /*1c00*/  HFMA2 R117, -RZ, RZ, 0, 0 ;  /* 0x00000000ff757431 */ /* 0x000fe400000001ff */
[----:B------:R-:W-:-:S02]  /*1c10*/  HFMA2 R115, -RZ, RZ, 0, 0 ;  /* 0x00000000ff737431 */ /* 0x000fc400000001ff */
[----:B------:R-:W-:Y:S02]  /*1c20*/  HFMA2 R113, -RZ, RZ, 0, 0 ;  /* 0x00000000ff717431 */ /* 0x000fe400000001ff */
[----:B------:R-:W-:Y:S01]  /*1c30*/  HFMA2 R111, -RZ, RZ, 0, 0 ;  /* 0x00000000ff6f7431 */ /* 0x000fe200000001ff */
[----:B------:R-:W-:Y:S04]  /*1c40*/  STS.U16 [R122], R39 ;  /* 0x000000277a007388 */ /* 0x000fe80000000400 */
[----:B------:R-:W-:Y:S04]  /*1c50*/  STS.U16 [R120+0x40], R21 ;  /* 0x0000401578007388 */ /* 0x000fe80000000400 */
[----:B--2---:R-:W-:Y:S04]  /*1c60*/  STS.U16 [R118+0x80], R23 ;  /* 0x0000801776007388 */ /* 0x004fe80000000400 */
        /* <DEDUP_REMOVED lines=19> */
[----:B------:R-:W4:Y:S04]  /*1da0*/  LDS.U16 R22, [R90+0xa] ;  /* 0x00000a005a167984 */ /* 0x000f280000000400 */
[----:B------:R-:W4:Y:S04]  /*1db0*/  LDS.U16 R23, [R90+0xc] ;  /* 0x00000c005a177984 */ /* 0x000f280000000400 */
[----:B------:R-:W4:Y:S04]  /*1dc0*/  LDS.U16 R24, [R90+0xe] ;  /* 0x00000e005a187984 */ /* 0x000f280000000400 */
[----:B------:R-:W4:Y:S04]  /*1dd0*/  LDS.U16 R25, [R90+0x10] ;  /* 0x000010005a197984 */ /* 0x000f280000000400 */
[----:B------:R-:W4:Y:S04]  /*1de0*/  LDS.U16 R26, [R90+0x12] ;  /* 0x000012005a1a7984 */ /* 0x000f280000000400 */
[----:B------:R-:W4:Y:S01]  /*1df0*/  LDS.U16 R27, [R90+0x14] ;  /* 0x000014005a1b7984 */ /* 0x000f220000000400 */
        /* <DEDUP_REMOVED lines=14> */
[----:B------:R-:W-:Y:S01]  /*1ee0*/  SHF.L.U32 R22, R22, 0x10, RZ ;  /* 0x0000001016167819 */ /* 0x000fe200000006ff */
        /* <DEDUP_REMOVED lines=11> */
[----:B0-----:R-:W-:-:S03]  /*1fa0*/  SHF.L.U32 R28, R28, 0x10, RZ ;  /* 0x000000101c1c7819 */ /* 0x001fc600000006ff */
[----:B------:R-:W-:Y:S01]  /*1fb0*/  FFMA.FTZ R3, R42, R85, R3 ;  /* 0x000000552a037223 */ /* 0x000fe20000010003 */
[----:B-1----:R-:W-:-:S03]  /*1fc0*/  SHF.L.U32 R44, R29, 0x10, RZ ;  /* 0x000000101d2c7819 */ /* 0x002fc600000006ff */
[----:B------:R-:W-:Y:S01]  /*1fd0*/  FFMA.FTZ R3, R28, R83, R3 ;  /* 0x000000531c037223 */ /* 0x000fe20000010003 */
[----:B--2---:R-:W-:-:S03]  /*1fe0*/  SHF.L.U32 R30, R30, 0x10, RZ ;  /* 0x000000101e1e7819 */ /* 0x004fc600000006ff */
[----:B------:R-:W-:Y:S01]  /*1ff0*/  FFMA.FTZ R3, R44, R81, R3 ;  /* 0x000000512c037223 */ /* 0x000fe20000010003 */
[----:B---3--:R-:W-:-:S03]  /*2000*/  SHF.L.U32 R46, R31, 0x10, RZ ;  /* 0x000000101f2e7819 */ /* 0x008fc600000006ff */
[----:B------:R-:W-:Y:S01]  /*2010*/  FFMA.FTZ R3, R30, R79, R3 ;  /* 0x0000004f1e037223 */ /* 0x000fe20000010003 */
[----:B----4-:R-:W-:-:S03]  /*2020*/  SHF.L.U32 R2, R2, 0x10, RZ ;  /* 0x0000001002027819 */ /* 0x010fc600000006ff */
[----:B------:R-:W-:Y:S01]  /*2030*/  FFMA.FTZ R3, R46, R77, R3 ;  /* 0x0000004d2e037223 */ /* 0x000fe20000010003 */
[----:B------:R-:W-:Y:S02]  /*2040*/  HFMA2 R109, -RZ, RZ, 0, 0 ;  /* 0x00000000ff6d7431 */ /* 0x000fe400000001ff */
[----:B------:R-:W-:Y:S01]  /*2050*/  HFMA2 R107, -RZ, RZ, 0, 0 ;  /* 0x00000000ff6b7431 */ /* 0x000fe200000001ff */
[----:B------:R-:W-:Y:S01]  /*2060*/  MOV R88, RZ ;  /* 0x000000ff00587202 */ /* 0x000fe20000000f00 */
[-C--:B-----5:R-:W-:Y:S01]  /*2070*/  FMUL.FTZ R73, R33, R131.reuse ;  /* 0x0000008321497220 */ /* 0x0a0fe20000410000 */
[----:B------:R-:W-:Y:S01]  /*2080*/  MOV R86, RZ ;  /* 0x000000ff00567202 */ /* 0x000fe20000000f00 */
[-C--:B------:R-:W-:Y:S01]  /*2090*/  FMUL.FTZ R72, R32, R131.reuse ;  /* 0x0000008320487220 */ /* 0x080fe20000410000 */
        /* <DEDUP_REMOVED lines=21> */
[----:B------:R-:W-:Y:S06]  /*21f0*/  BAR.SYNC.DEFER_BLOCKING 0x0 ;  /* 0x0000000000007b1d */ /* 0x000fec0000010000 */
[----:B------:R-:W-:Y:S05]  /*2200*/  BRA.U !UP0, `(.L_x_6209) ;  /* 0x0000005d08747547 */ /* 0x000fea000b800000 */
[----:B------:R-:W-:Y:S01]  /*2210*/  FADD.FTZ R55, R20, R20 ;  /* 0x0000001414377221 */ /* 0x000fe20000010000 */
[----:B------:R-:W-:Y:S01]  /*2220*/  UISETP.NE.AND UP0, UPT, UR11, 0x1, UPT ;  /* 0x000000010b00788c */ /* 0x000fe2000bf05270 */
[----:B------:R-:W0:Y:S01]  /*2230*/  LDC.64 R20, c[0x0][0x440] ;  /* 0x00011000ff147b82 */ /* 0x000e220000000a00 */
        /* <DEDUP_REMOVED lines=31> */
[--C-:B------:R-:W-:Y:S01]  /*2430*/  FADD.FTZ R56, R3, R130.reuse ;  /* 0x0000008203387221 */ /* 0x100fe20000010000 */
[----:B------:R-:W-:Y:S01]  /*2440*/  PLOP3.LUT P1, PT, PT, PT, UP0, 0x80, 0x8 ;  /* 0x000000000008781c */ /* 0x000fe20003f2f008 */
[--C-:B------:R-:W-:Y:S01]  /*2450*/  FADD.FTZ R54, R5, R130.reuse ;  /* 0x0000008205367221 */ /* 0x100fe20000010000 */
[----:B------:R-:W-:Y:S01]  /*2460*/  MOV R27, RZ ;  /* 0x000000ff001b7202 */ /* 0x000fe20000000f00 */
[--C-:B------:R-:W-:Y:S01]  /*2470*/  FADD.FTZ R52, R23, R130.reuse ;  /* 0x0000008217347221 */ /* 0x100fe20000010000 */
[----:B------:R-:W-:Y:S01]  /*2480*/  MOV R121, RZ ;  /* 0x000000ff00797202 */ /* 0x000fe20000000f00 */
[--C-:B------:R-:W-:Y:S01]  /*2490*/  FADD.FTZ R50, R7, R130.reuse ;  /* 0x0000008207327221 */ /* 0x100fe20000010000 */
[--C-:B------:R-:W-:Y:S01]  /*24a0*/  FADD.FTZ R48, R25, R130.reuse ;  /* 0x0000008219307221 */ /* 0x100fe20000010000 */
[--C-:B------:R-:W-:Y:S01]  /*24b0*/  FADD.FTZ R46, R9, R130.reuse ;  /* 0x00000082092e7221 */ /* 0x100fe20000010000 */
[--C-:B------:R-:W-:Y:S01]  /*24c0*/  FADD.FTZ R44, R133, R130.reuse ;  /* 0x00000082852c7221 */ /* 0x100fe20000010000 */
[--C-:B------:R-:W-:Y:S01]  /*24d0*/  FADD.FTZ R42, R11, R130.reuse ;  /* 0x000000820b2a7221 */ /* 0x100fe20000010000 */
[--C-:B------:R-:W-:Y:S01]  /*24e0*/  FADD.FTZ R40, R135, R130.reuse ;  /* 0x0000008287287221 */ /* 0x100fe20000010000 */
[--C-:B------:R-:W-:Y:S01]  /*24f0*/  FADD.FTZ R38, R13, R130.reuse ;  /* 0x000000820d267221 */ /* 0x100fe20000010000 */
[----:B------:R-:W-:Y:S01]  /*2500*/  ISETP.EQ.AND P1, PT, R125, RZ, P1 ;  /* 0x000000ff7d00720c */ /* 0x000fe20000f22270 */
[--C-:B------:R-:W-:Y:S01]  /*2510*/  FADD.FTZ R36, R137, R130.reuse ;  /* 0x0000008289247221 */ /* 0x100fe20000010000 */
[--C-:B------:R-:W-:Y:S01]  /*2520*/  FADD.FTZ R34, R15, R130.reuse ;  /* 0x000000820f227221 */ /* 0x100fe20000010000 */
[--C-:B------:R-:W-:Y:S01]  /*2530*/  FADD.FTZ R32, R139, R130.reuse ;  /* 0x000000828b207221 */ /* 0x100fe20000010000 */
[--C-:B------:R-:W-:Y:S01]  /*2540*/  FADD.FTZ R30, R17, R130.reuse ;  /* 0x00000082111e7221 */ /* 0x100fe20000010000 */
[--C-:B------:R-:W-:Y:S01]  /*2550*/  FADD.FTZ R28, R141, R130.reuse ;  /* 0x000000828d1c7221 */ /* 0x100fe20000010000 */
[----:B------:R-:W-:Y:S01]  /*2560*/  FADD.FTZ R26, R19, R130 ;  /* 0x00000082131a7221 */ /* 0x000fe20000010000 */
[----:B------:R-:W1:Y:S01]  /*2570*/  LDCU UR34, c[0x0][0x394] ;  /* 0x00007280ff2277ac */ /* 0x000e620008000800 */
[----:B------:R-:W2:Y:S01]  /*2580*/  LDCU UR35, c[0x0][0x38c] ;  /* 0x00007180ff2377ac */ /* 0x000ea20008000800 */
[----:B------:R-:W3:Y:S01]  /*2590*/  LDCU.64 UR30, c[0x0][0x3e0] ;  /* 0x00007c00ff1e77ac */ /* 0x000ee20008000a00 */
[----:B------:R-:W4:Y:S01]  /*25a0*/  LDCU.64 UR32, c[0x0][0x3c0] ;  /* 0x00007800ff2077ac */ /* 0x000f220008000a00 */
[----:B------:R-:W0:Y:S02]  /*25b0*/  LDCU.128 UR20, c[0x0][0x3a0] ;  /* 0x00007400ff1477ac */ /* 0x000e240008000c00 */
.L_x_6243:
[----:B0-----:R-:W-:-:S04]  /*25c0*/  UIMAD.WIDE.U32 UR28, UR8, UR20, URZ ;  /* 0x00000014081c72a5 */ /* 0x001fc8000f8e00ff */
[----:B------:R-:W-:Y:S02]  /*25d0*/  UIMAD UR19, UR8, UR21, UR29 ;  /* 0x00000015081372a4 */ /* 0x000fe4000f8e021d */
[----:B------:R-:W-:Y:S02]  /*25e0*/  MOV R3, UR29 ;  /* 0x0000001d00037c02 */ /* 0x000fe40008000f00 */
[----:B------:R-:W-:Y:S02]  /*25f0*/  MOV R2, UR28 ;  /* 0x0000001c00027c02 */ /* 0x000fe40008000f00 */
[----:B------:R-:W-:-:S03]  /*2600*/  MOV R3, UR19 ;  /* 0x0000001300037c02 */ /* 0x000fc60008000f00 */
[----:B------:R-:W-:-:S04]  /*2610*/  IMAD.WIDE.U32 R2, R27, UR22, R2 ;  /* 0x000000161b027c25 */ /* 0x000fc8000f8e0002 */
[----:B------:R-:W-:Y:S01]  /*2620*/  IMAD R3, R27, UR23, R3 ;  /* 0x000000171b037c24 */ /* 0x000fe2000f8e0203 */
[----:B------:R-:W-:-:S04]  /*2630*/  LEA R22, P0, R2, R20, 0x3 ;  /* 0x0000001402167211 */ /* 0x000fc800078018ff */
[----:B------:R-:W-:-:S06]  /*2640*/  LEA.HI.X R23, R2, R21, R3, 0x3, P0 ;  /* 0x0000001502177211 */ /* 0x000fcc00000f1c03 */
[----:B------:R-:W5:Y:S01]  /*2650*/  LDG.E.64 R22, desc[UR24][R22.64] ;  /* 0x0000001816167981 */ /* 0x000f62000c1e1b00 */
[----:B----4-:R-:W-:-:S04]  /*2660*/  IMAD.WIDE.U32 R2, R27, UR32, RZ ;  /* 0x000000201b027c25 */ /* 0x010fc8000f8e00ff */
[----:B---3--:R-:W-:Y:S01]  /*2670*/  IMAD.WIDE.U32 R4, R27, UR30, RZ ;  /* 0x0000001e1b047c25 */ /* 0x008fe2000f8e00ff */
[----:B------:R-:W-:-:S03]  /*2680*/  LEA R6, P0, R2, UR9, 0x3 ;  /* 0x0000000902067c11 */ /* 0x000fc6000f8018ff */
[C---:B------:R-:W-:Y:S01]  /*2690*/  IMAD R7, R27.reuse, UR33, R3 ;  /* 0x000000211b077c24 */ /* 0x040fe2000f8e0203 */
[----:B------:R-:W-:Y:S01]  /*26a0*/  LEA R8, P2, R4, UR6, 0x3 ;  /* 0x0000000604087c11 */ /* 0x000fe2000f8418ff */
[----:B------:R-:W-:-:S03]  /*26b0*/  IMAD R3, R27, UR31, R5 ;  /* 0x0000001f1b037c24 */ /* 0x000fc6000f8e0205 */
[----:B------:R-:W-:Y:S02]  /*26c0*/  LEA.HI.X R7, R2, UR10, R7, 0x3, P0 ;  /* 0x0000000a02077c11 */ /* 0x000fe400080f1c07 */
[----:B------:R-:W-:-:S03]  /*26d0*/  LEA.HI.X R9, R4, UR7, R3, 0x3, P2 ;  /* 0x0000000704097c11 */ /* 0x000fc600090f1c03 */
[----:B------:R0:W3:Y:S04]  /*26e0*/  LDG.E.64 R2, desc[UR24][R6.64] ;  /* 0x0000001806027981 */ /* 0x0000e8000c1e1b00 */
[----:B------:R4:W3:Y:S01]  /*26f0*/  LDG.E.64 R4, desc[UR24][R8.64] ;  /* 0x0000001808047981 */ /* 0x0008e2000c1e1b00 */
[----:B------:R-:W1:Y:S01]  /*2700*/  S2UR UR28, SR_CgaCtaId ;  /* 0x00000000001c79c3 */ /* 0x000e620000008800 */
[----:B------:R-:W-:Y:S01]  /*2710*/  USHF.L.U32 UR29, UR11, 0x8, URZ ;  /* 0x000000080b1d7899 */ /* 0x000fe200080006ff */
[C---:B------:R-:W-:Y:S01]  /*2720*/  ISETP.NE.AND P0, PT, R127.reuse, RZ, PT ;  /* 0x000000ff7f00720c */ /* 0x040fe20003f05270 */
[----:B------:R-:W-:Y:S01]  /*2730*/  UMOV UR27, 0x400 ;  /* 0x00000400001b7882 */ /* 0x000fe20000000000 */
[----:B------:R-:W-:Y:S01]  /*2740*/  ISETP.NE.AND P2, PT, R127, 0x3f, PT ;  /* 0x0000003f7f00780c */ /* 0x000fe20003f45270 */
[----:B------:R-:W-:Y:S01]  /*2750*/  UIADD3 UR19, UPT, UPT, UR29, -0x100, URZ ;  /* 0xffffff001d137890 */ /* 0x000fe2000fffe0ff */
[----:B------:R-:W-:Y:S03]  /*2760*/  BSSY.RECONVERGENT B0, `(.L_x_6210) ;  /* 0x00000b9000007945 */ /* 0x000fe60003800200 */
[----:B------:R-:W-:-:S02]  /*2770*/  ULOP3.LUT UR19, UR19, 0x100, URZ, 0xc0, !UPT ;  /* 0x0000010013137892 */ /* 0x000fc4000f8ec0ff */
[----:B-1----:R-:W-:Y:S01]  /*2780*/  ULEA UR27, UR28, UR27, 0x18 ;  /* 0x0000001b1c1b7291 */ /* 0x002fe2000f8ec0ff */
[----:B-----5:R-:W-:Y:S01]  /*2790*/  FMUL.FTZ R11, R22, 1.4426950216293334961 ;  /* 0x3fb8aa3b160b7820 */ /* 0x020fe20000410000 */
[-C--:B0-----:R-:W-:Y:S01]  /*27a0*/  FMUL.FTZ R7, R52, R23.reuse ;  /* 0x0000001734077220 */ /* 0x081fe20000410000 */
[-C--:B------:R-:W-:Y:S01]  /*27b0*/  FMUL.FTZ R10, R56, R23.reuse ;  /* 0x00000017380a7220 */ /* 0x080fe20000410000 */
[C---:B------:R-:W-:Y:S01]  /*27c0*/  FMUL.FTZ R12, R54.reuse, R23 ;  /* 0x00000017360c7220 */ /* 0x040fe20000410000 */
[-C--:B------:R-:W-:Y:S01]  /*27d0*/  FMUL.FTZ R6, R54, R11.reuse ;  /* 0x0000000b36067220 */ /* 0x080fe20000410000 */
[----:B------:R-:W-:Y:S01]  /*27e0*/  FMUL.RZ R16, R7, 0.15915493667125701904 ;  /* 0x3e22f98307107820 */ /* 0x000fe2000040c000 */
[----:B------:R-:W-:Y:S01]  /*27f0*/  FMUL.FTZ R7, R52, R11 ;  /* 0x0000000b34077220 */ /* 0x000fe20000410000 */
[----:B------:R-:W-:Y:S01]  /*2800*/  FMUL.RZ R14, R10, 0.15915493667125701904 ;  /* 0x3e22f9830a0e7820 */ /* 0x000fe2000040c000 */
[----:B------:R0:W-:Y:S01]  /*2810*/  MUFU.EX2 R192, R6 ;  /* 0x0000000600c07308 */ /* 0x0001e20000000800 */
[----:B------:R-:W-:Y:S01]  /*2820*/  FMUL.RZ R12, R12, 0.15915493667125701904 ;  /* 0x3e22f9830c0c7820 */ /* 0x000fe2000040c000 */
[----:B----4-:R-:W-:Y:S01]  /*2830*/  FMUL.FTZ R8, R50, R23 ;  /* 0x0000001732087220 */ /* 0x010fe20000410000 */
[----:B------:R-:W-:-:S05]  /*2840*/  FMUL.FTZ R10, R56, R11 ;  /* 0x0000000b380a7220 */ /* 0x000fca0000410000 */
[----:B------:R1:W-:Y:S01]  /*2850*/  MUFU.EX2 R190, R7 ;  /* 0x0000000700be7308 */ /* 0x0003e20000000800 */
[----:B0-----:R-:W-:-:S04]  /*2860*/  FMUL.FTZ R6, R48, R23 ;  /* 0x0000001730067220 */ /* 0x001fc80000410000 */
[----:B------:R-:W-:Y:S01]  /*2870*/  FMUL.RZ R18, R6, 0.15915493667125701904 ;  /* 0x3e22f98306127820 */ /* 0x000fe2000040c000 */
[----:B------:R-:W-:Y:S02]  /*2880*/  FMUL.FTZ R6, R48, R11 ;  /* 0x0000000b30067220 */ /* 0x000fe40000410000 */
[----:B------:R-:W-:Y:S01]  /*2890*/  MUFU.SIN R9, R16 ;  /* 0x0000001000097308 */ /* 0x000fe20000000400 */
[----:B-1----:R-:W-:-:S07]  /*28a0*/  FMUL.FTZ R7, R46, R23 ;  /* 0x000000172e077220 */ /* 0x002fce0000410000 */
[----:B------:R0:W-:Y:S08]  /*28b0*/  MUFU.EX2 R186, R6 ;  /* 0x0000000600ba7308 */ /* 0x0001f00000000800 */
[----:B------:R1:W4:Y:S01]  /*28c0*/  MUFU.COS R191, R16 ;  /* 0x0000001000bf7308 */ /* 0x0003220000000000 */
[----:B0-----:R-:W-:-:S07]  /*28d0*/  FMUL.FTZ R6, R42, R23 ;  /* 0x000000172a067220 */ /* 0x001fce0000410000 */
[----:B------:R-:W-:Y:S01]  /*28e0*/  MUFU.SIN R25, R18 ;  /* 0x0000001200197308 */ /* 0x000fe20000000400 */
[----:B-1----:R-:W-:Y:S01]  /*28f0*/  FMUL.RZ R16, R7, 0.15915493667125701904 ;  /* 0x3e22f98307107820 */ /* 0x002fe2000040c000 */
[----:B------:R-:W-:-:S06]  /*2900*/  FMUL.FTZ R7, R46, R11 ;  /* 0x0000000b2e077220 */ /* 0x000fcc0000410000 */
[----:B------:R0:W1:Y:S01]  /*2910*/  MUFU.COS R187, R18 ;  /* 0x0000001200bb7308 */ /* 0x0000620000000000 */
[C---:B----4-:R-:W-:Y:S01]  /*2920*/  FMUL.FTZ R191, R190.reuse, R191 ;  /* 0x000000bfbebf7220 */ /* 0x050fe20000410000 */
[----:B------:R-:W-:-:S06]  /*2930*/  FMUL.FTZ R190, R190, R9 ;  /* 0x00000009bebe7220 */ /* 0x000fcc0000410000 */
[----:B------:R4:W-:Y:S01]  /*2940*/  MUFU.EX2 R184, R7 ;  /* 0x0000000700b87308 */ /* 0x0009e20000000800 */
[----:B0-----:R-:W-:Y:S01]  /*2950*/  FMUL.RZ R18, R6, 0.15915493667125701904 ;  /* 0x3e22f98306127820 */ /* 0x001fe2000040c000 */
[----:B------:R-:W-:-:S06]  /*2960*/  FMUL.FTZ R6, R42, R11 ;  /* 0x0000000b2a067220 */ /* 0x000fcc0000410000 */
[----:B------:R0:W-:Y:S01]  /*2970*/  MUFU.EX2 R180, R6 ;  /* 0x0000000600b47308 */ /* 0x0001e20000000800 */
[----:B----4-:R-:W-:Y:S01]  /*2980*/  FMUL.FTZ R7, R40, R23 ;  /* 0x0000001728077220 */ /* 0x010fe20000410000 */
[C---:B-1----:R-:W-:Y:S01]  /*2990*/  FMUL.FTZ R187, R186.reuse, R187 ;  /* 0x000000bbbabb7220 */ /* 0x042fe20000410000 */
[----:B------:R-:W-:-:S05]  /*29a0*/  FMUL.FTZ R186, R186, R25 ;  /* 0x00000019baba7220 */ /* 0x000fca0000410000 */
[----:B------:R-:W-:Y:S01]  /*29b0*/  MUFU.SIN R133, R16 ;  /* 0x0000001000857308 */ /* 0x000fe20000000400 */
[----:B0-----:R-:W-:-:S07]  /*29c0*/  FMUL.FTZ R6, R36, R23 ;  /* 0x0000001724067220 */ /* 0x001fce0000410000 */
[----:B------:R0:W1:Y:S08]  /*29d0*/  MUFU.COS R185, R16 ;  /* 0x0000001000b97308 */ /* 0x0000700000000000 */
[----:B------:R-:W-:Y:S01]  /*29e0*/  MUFU.SIN R17, R14 ;  /* 0x0000000e00117308 */ /* 0x000fe20000000400 */
[----:B0-----:R-:W-:Y:S01]  /*29f0*/  FMUL.RZ R16, R7, 0.15915493667125701904 ;  /* 0x3e22f98307107820 */ /* 0x001fe2000040c000 */
[----:B------:R-:W-:-:S06]  /*2a00*/  FMUL.FTZ R7, R40, R11 ;  /* 0x0000000b28077220 */ /* 0x000fcc0000410000 */
[----:B------:R0:W-:Y:S01]  /*2a10*/  MUFU.COS R13, R14 ;  /* 0x0000000e000d7308 */ /* 0x0001e20000000000 */
[C---:B-1----:R-:W-:Y:S01]  /*2a20*/  FMUL.FTZ R185, R184.reuse, R185 ;  /* 0x000000b9b8b97220 */ /* 0x042fe20000410000 */
[----:B------:R-:W-:-:S06]  /*2a30*/  FMUL.FTZ R184, R184, R133 ;  /* 0x00000085b8b87220 */ /* 0x000fcc0000410000 */
[----:B------:R-:W-:Y:S01]  /*2a40*/  MUFU.SIN R15, R12 ;  /* 0x0000000c000f7308 */ /* 0x000fe20000000400 */
[----:B0-----:R-:W-:Y:S01]  /*2a50*/  FMUL.RZ R14, R8, 0.15915493667125701904 ;  /* 0x3e22f983080e7820 */ /* 0x001fe2000040c000 */
[----:B------:R-:W-:-:S06]  /*2a60*/  FMUL.FTZ R8, R50, R11 ;  /* 0x0000000b32087220 */ /* 0x000fcc0000410000 */
[----:B------:R0:W1:Y:S08]  /*2a70*/  MUFU.COS R193, R12 ;  /* 0x0000000c00c17308 */ /* 0x0000700000000000 */
[----:B------:R-:W-:Y:S01]  /*2a80*/  MUFU.SIN R137, R18 ;  /* 0x0000001200897308 */ /* 0x000fe20000000400 */
[----:B0-----:R-:W-:-:S07]  /*2a90*/  FMUL.FTZ R12, R44, R23 ;  /* 0x000000172c0c7220 */ /* 0x001fce0000410000 */
[----:B------:R0:W4:Y:S01]  /*2aa0*/  MUFU.COS R181, R18 ;  /* 0x0000001200b57308 */ /* 0x0001220000000000 */
[C---:B-1----:R-:W-:Y:S01]  /*2ab0*/  FMUL.FTZ R193, R192.reuse, R193 ;  /* 0x000000c1c0c17220 */ /* 0x042fe20000410000 */
[----:B------:R-:W-:-:S06]  /*2ac0*/  FMUL.FTZ R192, R192, R15 ;  /* 0x0000000fc0c07220 */ /* 0x000fcc0000410000 */
[----:B------:R-:W-:Y:S01]  /*2ad0*/  MUFU.SIN R19, R14 ;  /* 0x0000000e00137308 */ /* 0x000fe20000000400 */
[----:B0-----:R-:W-:Y:S01]  /*2ae0*/  FMUL.RZ R18, R6, 0.15915493667125701904 ;  /* 0x3e22f98306127820 */ /* 0x001fe2000040c000 */
[----:B------:R-:W-:-:S06]  /*2af0*/  FMUL.FTZ R6, R36, R11 ;  /* 0x0000000b24067220 */ /* 0x000fcc0000410000 */
[----:B------:R0:W-:Y:S01]  /*2b00*/  MUFU.COS R189, R14 ;  /* 0x0000000e00bd7308 */ /* 0x0001e20000000000 */
[C---:B----4-:R-:W-:Y:S01]  /*2b10*/  FMUL.FTZ R181, R180.reuse, R181 ;  /* 0x000000b5b4b57220 */ /* 0x050fe20000410000 */
[----:B------:R-:W-:-:S06]  /*2b20*/  FMUL.FTZ R180, R180, R137 ;  /* 0x00000089b4b47220 */ /* 0x000fcc0000410000 */
[----:B------:R-:W-:Y:S01]  /*2b30*/  MUFU.SIN R139, R16 ;  /* 0x00000010008b7308 */ /* 0x000fe20000000400 */
[----:B0-----:R-:W-:Y:S01]  /*2b40*/  FMUL.RZ R14, R12, 0.15915493667125701904 ;  /* 0x3e22f9830c0e7820 */ /* 0x001fe2000040c000 */
[----:B------:R-:W-:-:S06]  /*2b50*/  FMUL.FTZ R12, R44, R11 ;  /* 0x0000000b2c0c7220 */ /* 0x000fcc0000410000 */
[----:B------:R0:W-:Y:S08]  /*2b60*/  MUFU.COS R179, R16 ;  /* 0x0000001000b37308 */ /* 0x0001f00000000000 */
[----:B------:R1:W4:Y:S01]  /*2b70*/  MUFU.EX2 R178, R7 ;  /* 0x0000000700b27308 */ /* 0x0003220000000800 */
[----:B0-----:R-:W-:-:S04]  /*2b80*/  FMUL.FTZ R16, R32, R23 ;  /* 0x0000001720107220 */ /* 0x001fc80000410000 */
[----:B------:R-:W-:Y:S01]  /*2b90*/  FMUL.RZ R134, R16, 0.15915493667125701904 ;  /* 0x3e22f98310867820 */ /* 0x000fe2000040c000 */
[----:B------:R-:W-:Y:S02]  /*2ba0*/  FMUL.FTZ R16, R32, R11 ;  /* 0x0000000b20107220 */ /* 0x000fe40000410000 */
[----:B------:R0:W-:Y:S01]  /*2bb0*/  MUFU.EX2 R174, R6 ;  /* 0x0000000600ae7308 */ /* 0x0001e20000000800 */
[----:B-1----:R-:W-:-:S04]  /*2bc0*/  FMUL.FTZ R7, R34, R23 ;  /* 0x0000001722077220 */ /* 0x002fc80000410000 */
[----:B------:R-:W-:Y:S01]  /*2bd0*/  FMUL.RZ R132, R7, 0.15915493667125701904 ;  /* 0x3e22f98307847820 */ /* 0x000fe2000040c000 */
[----:B------:R-:W-:Y:S02]  /*2be0*/  FMUL.FTZ R7, R34, R11 ;  /* 0x0000000b22077220 */ /* 0x000fe40000410000 */
[----:B------:R-:W1:Y:S01]  /*2bf0*/  MUFU.EX2 R8, R8 ;  /* 0x0000000800087308 */ /* 0x000e620000000800 */
[----:B0-----:R-:W-:Y:S01]  /*2c00*/  FMUL.FTZ R6, R30, R23 ;  /* 0x000000171e067220 */ /* 0x001fe20000410000 */
[C---:B----4-:R-:W-:Y:S01]  /*2c10*/  FMUL.FTZ R179, R178.reuse, R179 ;  /* 0x000000b3b2b37220 */ /* 0x050fe20000410000 */
[----:B------:R-:W-:Y:S02]  /*2c20*/  FMUL.FTZ R178, R178, R139 ;  /* 0x0000008bb2b27220 */ /* 0x000fe40000410000 */
[----:B------:R-:W-:Y:S01]  /*2c30*/  FMUL.RZ R136, R6, 0.15915493667125701904 ;  /* 0x3e22f98306887820 */ /* 0x000fe2000040c000 */
[----:B---3--:R-:W-:Y:S02]  /*2c40*/  FMUL.FTZ R6, R2, R5 ;  /* 0x0000000502067220 */ /* 0x008fe40000410000 */
[----:B------:R-:W-:Y:S02]  /*2c50*/  MUFU.SIN R135, R14 ;  /* 0x0000000e00877308 */ /* 0x000fe40000000400 */
[----:B------:R-:W-:-:S04]  /*2c60*/  FFMA.FTZ R6, R3, R4, R6 ;  /* 0x0000000403067223 */ /* 0x000fc80000010006 */
[-C--:B------:R-:W-:Y:S01]  /*2c70*/  FMUL.FTZ R146, R57, -R6.reuse ;  /* 0x8000000639927220 */ /* 0x080fe20000410000 */
[-C--:B------:R-:W-:Y:S01]  /*2c80*/  FMUL.FTZ R144, R53, -R6.reuse ;  /* 0x8000000635907220 */ /* 0x080fe20000410000 */
[----:B------:R0:W-:Y:S01]  /*2c90*/  MUFU.COS R183, R14 ;  /* 0x0000000e00b77308 */ /* 0x0001e20000000000 */
[C---:B-1----:R-:W-:Y:S01]  /*2ca0*/  FMUL.FTZ R189, R8.reuse, R189 ;  /* 0x000000bd08bd7220 */ /* 0x042fe20000410000 */
[----:B------:R-:W-:Y:S01]  /*2cb0*/  FMUL.FTZ R188, R8, R19 ;  /* 0x0000001308bc7220 */ /* 0x000fe20000410000 */
[-C--:B------:R-:W-:Y:S01]  /*2cc0*/  FMUL.FTZ R142, R49, -R6.reuse ;  /* 0x80000006318e7220 */ /* 0x080fe20000410000 */
[-C--:B------:R-:W-:Y:S01]  /*2cd0*/  FMUL.FTZ R140, R45, -R6.reuse ;  /* 0x800000062d8c7220 */ /* 0x080fe20000410000 */
[-C--:B------:R-:W-:Y:S01]  /*2ce0*/  FMUL.FTZ R139, R43, -R6.reuse ;  /* 0x800000062b8b7220 */ /* 0x080fe20000410000 */
[-C--:B------:R-:W-:Y:S01]  /*2cf0*/  FMUL.FTZ R138, R41, -R6.reuse ;  /* 0x80000006298a7220 */ /* 0x080fe20000410000 */
[-C--:B------:R-:W-:Y:S01]  /*2d00*/  FMUL.FTZ R137, R39, -R6.reuse ;  /* 0x8000000627897220 */ /* 0x080fe20000410000 */
[----:B------:R1:W-:Y:S01]  /*2d10*/  MUFU.EX2 R172, R7 ;  /* 0x0000000700ac7308 */ /* 0x0003e20000000800 */
[----:B0-----:R-:W-:Y:S01]  /*2d20*/  FMUL.FTZ R14, R38, R23 ;  /* 0x00000017260e7220 */ /* 0x001fe20000410000 */
[----:B------:R-:W-:-:S03]  /*2d30*/  FMUL.FTZ R133, R31, -R6 ;  /* 0x800000061f857220 */ /* 0x000fc60000410000 */
[----:B------:R-:W-:Y:S01]  /*2d40*/  FMUL.RZ R24, R14, 0.15915493667125701904 ;  /* 0x3e22f9830e187820 */ /* 0x000fe2000040c000 */
[----:B------:R-:W-:Y:S02]  /*2d50*/  FMUL.FTZ R14, R38, R11 ;  /* 0x0000000b260e7220 */ /* 0x000fe40000410000 */
[----:B------:R-:W-:Y:S01]  /*2d60*/  MUFU.SIN R147, R134 ;  /* 0x0000008600937308 */ /* 0x000fe20000000400 */
[----:B-1----:R-:W-:Y:S01]  /*2d70*/  FMUL.FTZ R7, R3, R5 ;  /* 0x0000000503077220 */ /* 0x002fe20000410000 */
[-C--:B------:R-:W-:Y:S01]  /*2d80*/  FMUL.FTZ R5, R28, R23.reuse ;  /* 0x000000171c057220 */ /* 0x080fe20000410000 */
[----:B------:R-:W-:Y:S02]  /*2d90*/  FMUL.FTZ R3, R26, R23 ;  /* 0x000000171a037220 */ /* 0x000fe40000410000 */
[----:B------:R-:W-:Y:S01]  /*2da0*/  FFMA.FTZ R2, R2, R4, -R7 ;  /* 0x0000000402027223 */ /* 0x000fe20000010807 */
[----:B------:R-:W-:Y:S01]  /*2db0*/  FMUL.RZ R4, R5, 0.15915493667125701904 ;  /* 0x3e22f98305047820 */ /* 0x000fe2000040c000 */
[----:B------:R-:W-:Y:S01]  /*2dc0*/  FMUL.RZ R9, R3, 0.15915493667125701904 ;  /* 0x3e22f98303097820 */ /* 0x000fe2000040c000 */
[----:B------:R0:W-:Y:S01]  /*2dd0*/  MUFU.COS R171, R134 ;  /* 0x0000008600ab7308 */ /* 0x0001e20000000000 */
[----:B------:R-:W-:Y:S01]  /*2de0*/  IADD3 R3, PT, PT, R27, UR19, RZ ;  /* 0x000000131b037c10 */ /* 0x000fe2000fffe0ff */
[-C--:B------:R-:W-:Y:S01]  /*2df0*/  FMUL.FTZ R163, R0, R2.reuse ;  /* 0x0000000200a37220 */ /* 0x080fe20000410000 */
[----:B------:R-:W-:Y:S01]  /*2e00*/  @P0 IADD3 R3, PT, PT, R127, 0x200, RZ ;  /* 0x000002007f030810 */ /* 0x000fe20007ffe0ff */
[-C--:B------:R-:W-:Y:S01]  /*2e10*/  FMUL.FTZ R162, R57, R2.reuse ;  /* 0x0000000239a27220 */ /* 0x080fe20000410000 */
[-C--:B------:R-:W-:Y:S01]  /*2e20*/  FMUL.FTZ R161, R55, R2.reuse ;  /* 0x0000000237a17220 */ /* 0x080fe20000410000 */
[-C--:B------:R-:W-:Y:S01]  /*2e30*/  FMUL.FTZ R160, R53, R2.reuse ;  /* 0x0000000235a07220 */ /* 0x080fe20000410000 */
[----:B------:R-:W-:Y:S01]  /*2e40*/  LEA R3, R3, UR27, 0x3 ;  /* 0x0000001b03037c11 */ /* 0x000fe2000f8e18ff */
[----:B------:R-:W1:Y:S01]  /*2e50*/  MUFU.EX2 R16, R16 ;  /* 0x0000001000107308 */ /* 0x000e620000000800 */
[-C--:B------:R-:W-:Y:S01]  /*2e60*/  FMUL.FTZ R159, R51, R2.reuse ;  /* 0x00000002339f7220 */ /* 0x080fe20000410000 */
[-C--:B------:R-:W-:Y:S01]  /*2e70*/  FMUL.FTZ R158, R49, R2.reuse ;  /* 0x00000002319e7220 */ /* 0x080fe20000410000 */
[-C--:B------:R-:W-:Y:S01]  /*2e80*/  FMUL.FTZ R157, R47, R2.reuse ;  /* 0x000000022f9d7220 */ /* 0x080fe20000410000 */
[-C--:B------:R-:W-:Y:S01]  /*2e90*/  FMUL.FTZ R156, R45, R2.reuse ;  /* 0x000000022d9c7220 */ /* 0x080fe20000410000 */
[-C--:B------:R-:W-:Y:S01]  /*2ea0*/  FMUL.FTZ R155, R43, R2.reuse ;  /* 0x000000022b9b7220 */ /* 0x080fe20000410000 */
[-C--:B------:R-:W-:Y:S01]  /*2eb0*/  FMUL.FTZ R154, R41, R2.reuse ;  /* 0x00000002299a7220 */ /* 0x080fe20000410000 */
[-C--:B------:R-:W-:Y:S01]  /*2ec0*/  FMUL.FTZ R153, R39, R2.reuse ;  /* 0x0000000227997220 */ /* 0x080fe20000410000 */
[----:B------:R-:W3:Y:S01]  /*2ed0*/  MUFU.EX2 R10, R10 ;  /* 0x0000000a000a7308 */ /* 0x000ee20000000800 */
[-C--:B------:R-:W-:Y:S01]  /*2ee0*/  FMUL.FTZ R152, R37, R2.reuse ;  /* 0x0000000225987220 */ /* 0x080fe20000410000 */
[-C--:B------:R-:W-:Y:S01]  /*2ef0*/  FMUL.FTZ R151, R35, R2.reuse ;  /* 0x0000000223977220 */ /* 0x080fe20000410000 */
[-C--:B------:R-:W-:Y:S01]  /*2f00*/  FMUL.FTZ R150, R33, R2.reuse ;  /* 0x0000000221967220 */ /* 0x080fe20000410000 */
[----:B------:R-:W-:Y:S01]  /*2f10*/  FMUL.FTZ R148, R29, R2 ;  /* 0x000000021d947220 */ /* 0x000fe20000410000 */
[----:B0-----:R-:W-:-:S03]  /*2f20*/  FMUL.FTZ R134, R33, -R6 ;  /* 0x8000000621867220 */ /* 0x001fc60000410000 */
[----:B------:R-:W-:Y:S01]  /*2f30*/  MUFU.SIN R141, R24 ;  /* 0x00000018008d7308 */ /* 0x000fe20000000400 */
[C---:B-1----:R-:W-:Y:S01]  /*2f40*/  FMUL.FTZ R171, R16.reuse, R171 ;  /* 0x000000ab10ab7220 */ /* 0x042fe20000410000 */
[----:B------:R-:W-:Y:S01]  /*2f50*/  FMUL.FTZ R170, R16, R147 ;  /* 0x0000009310aa7220 */ /* 0x000fe20000410000 */
[----:B------:R-:W-:-:S05]  /*2f60*/  FMUL.FTZ R147, R0, -R6 ;  /* 0x8000000600937220 */ /* 0x000fca0000410000 */
[----:B------:R0:W-:Y:S01]  /*2f70*/  MUFU.COS R177, R24 ;  /* 0x0000001800b17308 */ /* 0x0001e20000000000 */
[C---:B---3--:R-:W-:Y:S01]  /*2f80*/  FMUL.FTZ R16, R10.reuse, R13 ;  /* 0x0000000d0a107220 */ /* 0x048fe20000410000 */
[----:B------:R-:W-:-:S05]  /*2f90*/  FMUL.FTZ R17, R10, R17 ;  /* 0x000000110a117220 */ /* 0x000fca0000410000 */
[----:B------:R1:W-:Y:S01]  /*2fa0*/  STS.64 [R3+0x10b0], R16 ;  /* 0x0010b01003007388 */ /* 0x0003e20000000a00 */
[----:B------:R-:W-:Y:S01]  /*2fb0*/  MUFU.SIN R143, R18 ;  /* 0x00000012008f7308 */ /* 0x000fe20000000400 */
[----:B0-----:R-:W-:-:S07]  /*2fc0*/  FMUL.FTZ R24, R28, R11 ;  /* 0x0000000b1c187220 */ /* 0x001fce0000410000 */
[----:B------:R0:W3:Y:S08]  /*2fd0*/  MUFU.COS R175, R18 ;  /* 0x0000001200af7308 */ /* 0x0000f00000000000 */
[----:B------:R-:W4:Y:S01]  /*2fe0*/  MUFU.COS R173, R132 ;  /* 0x0000008400ad7308 */ /* 0x000f220000000000 */
[-C--:B0-----:R-:W-:Y:S01]  /*2ff0*/  FMUL.FTZ R18, R30, R11.reuse ;  /* 0x0000000b1e127220 */ /* 0x081fe20000410000 */
[----:B------:R-:W-:-:S06]  /*3000*/  FMUL.FTZ R11, R26, R11 ;  /* 0x0000000b1a0b7220 */ /* 0x000fcc0000410000 */
[----:B------:R-:W0:Y:S01]  /*3010*/  MUFU.EX2 R12, R12 ;  /* 0x0000000c000c7308 */ /* 0x000e220000000800 */
[C---:B---3--:R-:W-:Y:S01]  /*3020*/  FMUL.FTZ R175, R174.reuse, R175 ;  /* 0x000000afaeaf7220 */ /* 0x048fe20000410000 */
[----:B------:R-:W-:Y:S01]  /*3030*/  FMUL.FTZ R174, R174, R143 ;  /* 0x0000008faeae7220 */ /* 0x000fe20000410000 */
[----:B------:R-:W-:-:S05]  /*3040*/  FMUL.FTZ R143, R51, -R6 ;  /* 0x80000006338f7220 */ /* 0x000fca0000410000 */
[----:B------:R-:W3:Y:S01]  /*3050*/  MUFU.EX2 R14, R14 ;  /* 0x0000000e000e7308 */ /* 0x000ee20000000800 */
[----:B----4-:R-:W-:-:S07]  /*3060*/  FMUL.FTZ R173, R172, R173 ;  /* 0x000000adacad7220 */ /* 0x010fce0000410000 */
[----:B------:R4:W5:Y:S01]  /*3070*/  MUFU.SIN R145, R132 ;  /* 0x0000008400917308 */ /* 0x0009620000000400 */
[C---:B0-----:R-:W-:Y:S01]  /*3080*/  FMUL.FTZ R182, R12.reuse, R135 ;  /* 0x000000870cb67220 */ /* 0x041fe20000410000 */
[----:B------:R-:W-:Y:S01]  /*3090*/  FMUL.FTZ R183, R12, R183 ;  /* 0x000000b70cb77220 */ /* 0x000fe20000410000 */
[----:B------:R-:W-:-:S05]  /*30a0*/  FMUL.FTZ R135, R35, -R6 ;  /* 0x8000000623877220 */ /* 0x000fca0000410000 */
[----:B------:R-:W-:Y:S01]  /*30b0*/  MUFU.SIN R149, R136 ;  /* 0x0000008800957308 */ /* 0x000fe20000000400 */
[C---:B---3--:R-:W-:Y:S01]  /*30c0*/  FMUL.FTZ R176, R14.reuse, R141 ;  /* 0x0000008d0eb07220 */ /* 0x048fe20000410000 */
[----:B------:R-:W-:Y:S01]  /*30d0*/  FMUL.FTZ R177, R14, R177 ;  /* 0x000000b10eb17220 */ /* 0x000fe20000410000 */
[-C--:B------:R-:W-:Y:S01]  /*30e0*/  FMUL.FTZ R141, R47, -R6.reuse ;  /* 0x800000062f8d7220 */ /* 0x080fe20000410000 */
[----:B----4-:R-:W-:-:S04]  /*30f0*/  FMUL.FTZ R132, R29, -R6 ;  /* 0x800000061d847220 */ /* 0x010fc80000410000 */
[----:B------:R-:W0:Y:S01]  /*3100*/  MUFU.EX2 R18, R18 ;  /* 0x0000001200127308 */ /* 0x000e220000000800 */
[----:B-----5:R-:W-:Y:S01]  /*3110*/  FMUL.FTZ R172, R172, R145 ;  /* 0x00000091acac7220 */ /* 0x020fe20000410000 */
[----:B------:R-:W-:-:S06]  /*3120*/  FMUL.FTZ R145, R55, -R6 ;  /* 0x8000000637917220 */ /* 0x000fcc0000410000 */
[----:B------:R-:W-:Y:S08]  /*3130*/  MUFU.SIN R5, R4 ;  /* 0x0000000400057308 */ /* 0x000ff00000000400 */
[----:B------:R-:W-:Y:S01]  /*3140*/  MUFU.COS R7, R4 ;  /* 0x0000000400077308 */ /* 0x000fe20000000000 */
[----:B0-----:R-:W-:Y:S01]  /*3150*/  FMUL.FTZ R168, R18, R149 ;  /* 0x0000009512a87220 */ /* 0x001fe20000410000 */
[----:B------:R-:W-:-:S06]  /*3160*/  FMUL.FTZ R149, R31, R2 ;  /* 0x000000021f957220 */ /* 0x000fcc0000410000 */
[----:B------:R0:W3:Y:S08]  /*3170*/  MUFU.COS R169, R136 ;  /* 0x0000008800a97308 */ /* 0x0000f00000000000 */
[----:B------:R-:W4:Y:S01]  /*3180*/  MUFU.EX2 R24, R24 ;  /* 0x0000001800187308 */ /* 0x000f220000000800 */
[----:B0-----:R-:W-:-:S07]  /*3190*/  FMUL.FTZ R136, R37, -R6 ;  /* 0x8000000625887220 */ /* 0x001fce0000410000 */
[----:B------:R-:W-:Y:S01]  /*31a0*/  MUFU.EX2 R11, R11 ;  /* 0x0000000b000b7308 */ /* 0x000fe20000000800 */
[----:B---3--:R-:W-:-:S07]  /*31b0*/  FMUL.FTZ R169, R18, R169 ;  /* 0x000000a912a97220 */ /* 0x008fce0000410000 */
[----:B------:R-:W0:Y:S01]  /*31c0*/  MUFU.COS R8, R9 ;  /* 0x0000000900087308 */ /* 0x000e220000000000 */
[C---:B----4-:R-:W-:Y:S01]  /*31d0*/  FMUL.FTZ R166, R24.reuse, R7 ;  /* 0x0000000718a67220 */ /* 0x050fe20000410000 */
[----:B------:R-:W-:-:S06]  /*31e0*/  FMUL.FTZ R164, R24, R5 ;  /* 0x0000000518a47220 */ /* 0x000fcc0000410000 */
[----:B------:R-:W3:Y:S01]  /*31f0*/  MUFU.SIN R4, R9 ;  /* 0x0000000900047308 */ /* 0x000ee20000000400 */
[C---:B0-----:R-:W-:Y:S01]  /*3200*/  FMUL.FTZ R167, R11.reuse, R8 ;  /* 0x000000080ba77220 */ /* 0x041fe20000410000 */
[----:B---3--:R-:W-:Y:S01]  /*3210*/  FMUL.FTZ R165, R11, R4 ;  /* 0x000000040ba57220 */ /* 0x008fe20000410000 */
[----:B------:R-:W-:Y:S06]  /*3220*/  BAR.SYNC.DEFER_BLOCKING 0x0 ;  /* 0x0000000000007b1d */ /* 0x000fec0000010000 */
[----:B-1----:R-:W-:Y:S05]  /*3230*/  @P2 BRA `(.L_x_6211) ;  /* 0x0000000000242947 */ /* 0x002fea0003800000 */
[----:B------:R-:W-:Y:S01]  /*3240*/  UISETP.NE.AND UP0, UPT, UR11, UR34, UPT ;  /* 0x000000220b00728c */ /* 0x000fe2000bf05270 */
[----:B------:R-:W-:Y:S01]  /*3250*/  HFMA2 R24, -RZ, RZ, 1.875, 0 ;  /* 0x3f800000ff187431 */ /* 0x000fe200000001ff */
[----:B------:R-:W-:-:S07]  /*3260*/  MOV R25, RZ ;  /* 0x000000ff00197202 */ /* 0x000fce0000000f00 */
[----:B------:R-:W-:Y:S05]  /*3270*/  BRA.U !UP0, `(.L_x_6212) ;  /* 0x00000001081c7547 */ /* 0x000fea000b800000 */
[----:B------:R-:W-:-:S06]  /*3280*/  ULOP3.LUT UR19, UR29, 0x100, URZ, 0xc0, !UPT ;  /* 0x000001001d137892 */ /* 0x000fcc000f8ec0ff */
[----:B------:R-:W-:-:S04]  /*3290*/  IADD3 R2, PT, PT, R27, UR19, RZ ;  /* 0x000000131b027c10 */ /* 0x000fc8000fffe0ff */
[----:B------:R-:W-:-:S05]  /*32a0*/  LEA R2, R2, UR27, 0x3 ;  /* 0x0000001b02027c11 */ /* 0x000fca000f8e18ff */
[----:B------:R1:W3:Y:S01]  /*32b0*/  LDS.64 R24, [R2+0x10b0] ;  /* 0x0010b00002187984 */ /* 0x0002e20000000a00 */
[----:B------:R-:W-:Y:S05]  /*32c0*/  BRA `(.L_x_6212) ;  /* 0x0000000000087947 */ /* 0x000fea0003800000 */
.L_x_6211:
[----:B------:R-:W-:-:S06]  /*32d0*/  LEA R24, R127, UR27, 0x3 ;  /* 0x0000001b7f187c11 */ /* 0x000fcc000f8e18ff */
[----:B------:R-:W0:Y:S02]  /*32e0*/  LDS.64 R24, [R24+0x20b8] ;  /* 0x0020b80018187984 */ /* 0x000e240000000a00 */
.L_x_6212:
[----:B--2---:R-:W-:Y:S05]  /*32f0*/  BSYNC.RECONVERGENT B0 ;  /* 0x0000000000007941 */ /* 0x004fea0003800200 */
.L_x_6210:
[----:B------:R-:W2:Y:S01]  /*3300*/  @P1 LDC R8, c[0x0][0x38c] ;  /* 0x0000e300ff081b82 */ /* 0x000ea20000000800 */
[----:B------:R-:W-:Y:S01]  /*3310*/  FMUL.FTZ R3, R56, R105 ;  /* 0x0000006938037220 */ /* 0x000fe20000410000 */
[----:B------:R-:W-:Y:S01]  /*3320*/  FMUL.FTZ R10, RZ, R192 ;  /* 0x000000c0ff0a7220 */ /* 0x000fe20000410000 */
[----:B------:R-:W-:Y:S01]  /*3330*/  VOTEU.ANY UP0, P1 ;  /* 0x0000000000ff7886 */ /* 0x000fe20000800100 */
[----:B------:R-:W-:Y:S02]  /*3340*/  HFMA2 R9, -RZ, RZ, 0, 9.5367431640625e-07 ;  /* 0x00000010ff097431 */ /* 0x000fe400000001ff */
[-C--:B-1----:R-:W-:Y:S01]  /*3350*/  FMUL.FTZ R2, R192, R3.reuse ;  /* 0x00000003c0027220 */ /* 0x082fe20000410000 */
[----:B------:R-:W-:Y:S01]  /*3360*/  FFMA.FTZ R3, R193, R3, -R10 ;  /* 0x00000003c1037223 */ /* 0x000fe2000001080a */
[----:B------:R-:W-:Y:S01]  /*3370*/  HFMA2 R5, -RZ, RZ, 0, 0 ;  /* 0x00000000ff057431 */ /* 0x000fe200000001ff */
[----:B------:R-:W-:Y:S01]  /*3380*/  @UP0 UIADD3 UR19, UPT, UPT, UR11, -0x2, URZ ;  /* 0xfffffffe0b130890 */ /* 0x000fe2000fffe0ff */
[----:B------:R-:W-:Y:S01]  /*3390*/  FFMA.FTZ R2, RZ, R193, R2 ;  /* 0x000000c1ff027223 */ /* 0x000fe20000010002 */
[----:B------:R-:W-:Y:S01]  /*33a0*/  FFMA.FTZ R3, R54, R103, R3 ;  /* 0x0000006736037223 */ /* 0x000fe20000010003 */
[----:B------:R-:W-:-:S02]  /*33b0*/  MOV R4, 0x3f800000 ;  /* 0x3f80000000047802 */ /* 0x000fc40000000f00 */
[----:B------:R-:W-:Y:S01]  /*33c0*/  CS2R R6, SRZ ;  /* 0x0000000000067805 */ /* 0x000fe2000001ff00 */
[----:B------:R-:W-:Y:S01]  /*33d0*/  FADD.FTZ R2, RZ, R2 ;  /* 0x00000002ff027221 */ /* 0x000fe20000010000 */
[----:B------:R-:W-:-:S03]  /*33e0*/  FMUL.FTZ R12, R190, R3 ;  /* 0x00000003be0c7220 */ /* 0x000fc60000410000 */
[-C--:B------:R-:W-:Y:S01]  /*33f0*/  FMUL.FTZ R10, R190, R2.reuse ;  /* 0x00000002be0a7220 */ /* 0x080fe20000410000 */
[----:B------:R-:W-:-:S03]  /*3400*/  FFMA.FTZ R12, R191, R2, R12 ;  /* 0x00000002bf0c7223 */ /* 0x000fc6000001000c */
[----:B------:R-:W-:Y:S01]  /*3410*/  FFMA.FTZ R3, R191, R3, -R10 ;  /* 0x00000003bf037223 */ /* 0x000fe2000001080a */
[----:B--2---:R-:W-:Y:S02]  /*3420*/  @P1 IMAD R8, R8, UR19, R27 ;  /* 0x0000001308081c24 */ /* 0x004fe4000f8e021b */
[----:B------:R-:W-:Y:S01]  /*3430*/  FADD.FTZ R12, RZ, R12 ;  /* 0x0000000cff0c7221 */ /* 0x000fe20000010000 */
[----:B------:R-:W-:Y:S01]  /*3440*/  FFMA.FTZ R3, R52, R101, R3 ;  /* 0x0000006534037223 */ /* 0x000fe20000010003 */
[----:B------:R-:W-:-:S04]  /*3450*/  @P1 IMAD.WIDE R8, R8, R9, UR4 ;  /* 0x0000000408081e25 */ /* 0x000fc8000f8e0209 */
[C---:B------:R-:W-:Y:S01]  /*3460*/  FMUL.FTZ R2, R188.reuse, R12 ;  /* 0x0000000cbc027220 */ /* 0x040fe20000410000 */
[----:B------:R1:W5:Y:S01]  /*3470*/  @P1 LDG.E.128 R4, desc[UR24][R8.64] ;  /* 0x0000001808041981 */ /* 0x000362000c1e1d00 */
[----:B------:R-:W-:Y:S02]  /*3480*/  ISETP.GT.U32.AND P2, PT, R127, 0x1f, PT ;  /* 0x0000001f7f00780c */ /* 0x000fe40003f44070 */
[----:B------:R-:W-:Y:S01]  /*3490*/  LOP3.LUT R13, R13, 0xfffffffd, RZ, 0xc0, !PT ;  /* 0xfffffffd0d0d7812 */ /* 0x000fe200078ec0ff */
[-C--:B-1----:R-:W-:Y:S01]  /*34a0*/  FMUL.FTZ R9, R188, R3.reuse ;  /* 0x00000003bc097220 */ /* 0x082fe20000410000 */
[----:B------:R-:W-:-:S03]  /*34b0*/  FFMA.FTZ R3, R189, R3, -R2 ;  /* 0x00000003bd037223 */ /* 0x000fc60000010802 */
[----:B------:R-:W-:Y:S01]  /*34c0*/  FFMA.FTZ R9, R189, R12, R9 ;  /* 0x0000000cbd097223 */ /* 0x000fe20000010009 */
[----:B------:R-:W-:-:S05]  /*34d0*/  FFMA.FTZ R3, R50, R99, R3 ;  /* 0x0000006332037223 */ /* 0x000fca0000010003 */
[----:B------:R-:W-:Y:S01]  /*34e0*/  @P2 LOP3.LUT R13, R13, 0x2, RZ, 0xfc, !PT ;  /* 0x000000020d0d2812 */ /* 0x000fe200078efcff */
        /* <DEDUP_REMOVED lines=19> */
[C---:B------:R-:W-:Y:S01]  /*3620*/  FFMA.FTZ R9, R183.reuse, R9, R10 ;  /* 0x00000009b7097223 */ /* 0x040fe2000001000a */
[C---:B------:R-:W-:Y:S02]  /*3630*/  FMUL.FTZ R10, R190.reuse, R3 ;  /* 0x00000003be0a7220 */ /* 0x040fe40000410000 */
        /* <DEDUP_REMOVED lines=94> */
[----:B------:R-:W-:-:S02]  /*3c20*/  FFMA.FTZ R19, R166, R15, R19 ;  /* 0x0000000fa6137223 */ /* 0x000fc40000010013 */
[----:B------:R-:W-:Y:S01]  /*3c30*/  FFMA.FTZ R15, R166, R11, -R10 ;  /* 0x0000000ba60f7223 */ /* 0x000fe2000001080a */
[C---:B------:R-:W-:Y:S01]  /*3c40*/  FMUL.FTZ R2, R164.reuse, R3 ;  /* 0x00000003a4027220 */ /* 0x040fe20000410000 */
[----:B------:R-:W-:Y:S01]  /*3c50*/  FADD.FTZ R12, RZ, R19 ;  /* 0x00000013ff0c7221 */ /* 0x000fe20000010000 */
[----:B------:R-:W-:Y:S01]  /*3c60*/  FMUL.FTZ R11, R164, R9 ;  /* 0x00000009a40b7220 */ /* 0x000fe20000410000 */
[----:B------:R-:W-:Y:S01]  /*3c70*/  FFMA.FTZ R8, R28, R77, R15 ;  /* 0x0000004d1c087223 */ /* 0x000fe2000001000f */
[C---:B------:R-:W-:Y:S01]  /*3c80*/  FFMA.FTZ R2, R166.reuse, R9, -R2 ;  /* 0x00000009a6027223 */ /* 0x040fe20000010802 */
[C---:B------:R-:W-:Y:S01]  /*3c90*/  FMUL.FTZ R14, R165.reuse, R12 ;  /* 0x0000000ca50e7220 */ /* 0x040fe20000410000 */
[----:B------:R-:W-:Y:S01]  /*3ca0*/  FFMA.FTZ R10, R166, R3, R11 ;  /* 0x00000003a60a7223 */ /* 0x000fe2000001000b */
[C---:B------:R-:W-:Y:S01]  /*3cb0*/  FMUL.FTZ R15, R165.reuse, R8 ;  /* 0x00000008a50f7220 */ /* 0x040fe20000410000 */
[----:B------:R-:W-:Y:S01]  /*3cc0*/  FMUL.FTZ R9, R165, R2 ;  /* 0x00000002a5097220 */ /* 0x000fe20000410000 */
[----:B------:R-:W-:Y:S01]  /*3cd0*/  FFMA.FTZ R11, R167, R8, -R14 ;  /* 0x00000008a70b7223 */ /* 0x000fe2000001080e */
[----:B------:R-:W-:Y:S01]  /*3ce0*/  FMUL.FTZ R3, R165, R10 ;  /* 0x0000000aa5037220 */ /* 0x000fe20000410000 */
[C---:B------:R-:W-:Y:S01]  /*3cf0*/  FFMA.FTZ R15, R167.reuse, R12, R15 ;  /* 0x0000000ca70f7223 */ /* 0x040fe2000001000f */
[C---:B------:R-:W-:Y:S01]  /*3d00*/  FFMA.FTZ R9, R167.reuse, R10, R9 ;  /* 0x0000000aa7097223 */ /* 0x040fe20000010009 */
[----:B------:R-:W-:Y:S01]  /*3d10*/  FFMA.FTZ R10, R26, R75, R11 ;  /* 0x0000004b1a0a7223 */ /* 0x000fe2000001000b */
[----:B------:R-:W-:Y:S01]  /*3d20*/  FFMA.FTZ R8, R167, R2, -R3 ;  /* 0x00000002a7087223 */ /* 0x000fe20000010803 */
[----:B------:R-:W-:-:S05]  /*3d30*/  FADD.FTZ R11, RZ, R15 ;  /* 0x0000000fff0b7221 */ /* 0x000fca0000010000 */
[----:B------:R1:W-:Y:S01]  /*3d40*/  STS.128 [R126+UR15+0x8a0], R8 ;  /* 0x0008a0087e007988 */ /* 0x0003e20008000c0f */
[----:B------:R-:W-:Y:S06]  /*3d50*/  BAR.SYNC.DEFER_BLOCKING 0x0 ;  /* 0x0000000000007b1d */ /* 0x000fec0000010000 */
[----:B------:R-:W-:Y:S05]  /*3d60*/  @P2 BRA `(.L_x_6213) ;  /* 0x0000000800142947 */ /* 0x000fea0003800000 */
[----:B------:R-:W-:Y:S01]  /*3d70*/  LEA R3, R127, R124, 0x4 ;  /* 0x0000007c7f037211 */ /* 0x000fe200078e20ff */
[----:B------:R-:W-:Y:S01]  /*3d80*/  UMOV UR19, 0xffffffff ;  /* 0xffffffff00137882 */ /* 0x000fe20000000000 */
[C---:B------:R-:W-:Y:S02]  /*3d90*/  ISETP.GE.AND P4, PT, R123.reuse, 0x10, PT ;  /* 0x000000107b00780c */ /* 0x040fe40003f86270 */
[C---:B------:R-:W-:Y:S01]  /*3da0*/  ISETP.GE.AND P2, PT, R123.reuse, 0x8, PT ;  /* 0x000000087b00780c */ /* 0x040fe20003f46270 */
[----:B-1----:R-:W-:Y:S01]  /*3db0*/  LDS.128 R8, [R3+0x8a0] ;  /* 0x0008a00003087984 */ /* 0x002fe20000000c00 */
[C---:B------:R-:W-:Y:S02]  /*3dc0*/  ISETP.GE.AND P3, PT, R123.reuse, 0x4, PT ;  /* 0x000000047b00780c */ /* 0x040fe40003f66270 */
[----:B------:R-:W-:Y:S01]  /*3dd0*/  ISETP.GE.AND P5, PT, R123, 0x1, PT ;  /* 0x000000017b00780c */ /* 0x000fe20003fa6270 */
[----:B------:R-:W1:Y:S02]  /*3de0*/  LDS.128 R12, [R3+0x8b0] ;  /* 0x0008b000030c7984 */ /* 0x000e640000000c00 */
[-C--:B-1----:R-:W-:Y:S01]  /*3df0*/  FMUL.FTZ R195, R11, R13.reuse ;  /* 0x0000000d0bc37220 */ /* 0x082fe20000410000 */
[-C--:B------:R-:W-:Y:S01]  /*3e00*/  FMUL.FTZ R18, R10, R13.reuse ;  /* 0x0000000d0a127220 */ /* 0x080fe20000410000 */
[-C--:B------:R-:W-:Y:S01]  /*3e10*/  FMUL.FTZ R19, R9, R13.reuse ;  /* 0x0000000d09137220 */ /* 0x080fe20000410000 */
[----:B------:R-:W-:Y:S01]  /*3e20*/  FMUL.FTZ R2, R8, R13 ;  /* 0x0000000d08027220 */ /* 0x000fe20000410000 */
[-C--:B------:R-:W-:Y:S01]  /*3e30*/  FFMA.FTZ R195, R10, R12.reuse, -R195 ;  /* 0x0000000c0ac37223 */ /* 0x080fe200000108c3 */
[-C--:B------:R-:W-:Y:S01]  /*3e40*/  FFMA.FTZ R194, R11, R12.reuse, R18 ;  /* 0x0000000c0bc27223 */ /* 0x080fe20000010012 */
[-C--:B------:R-:W-:Y:S01]  /*3e50*/  FFMA.FTZ R13, R8, R12.reuse, -R19 ;  /* 0x0000000c080d7223 */ /* 0x080fe20000010813 */
[----:B------:R-:W-:Y:S01]  /*3e60*/  FFMA.FTZ R12, R9, R12, R2 ;  /* 0x0000000c090c7223 */ /* 0x000fe20000010002 */
[----:B------:R-:W-:Y:S01]  /*3e70*/  P2R R2, PR, RZ, 0x10 ;  /* 0x00000010ff027803 */ /* 0x000fe20000000000 */
[----:B------:R-:W-:Y:S01]  /*3e80*/  FADD.FTZ R18, R14, R195 ;  /* 0x000000c30e127221 */ /* 0x000fe20000010000 */
[----:B------:R-:W-:Y:S01]  /*3e90*/  FADD.FTZ R194, R15, R194 ;  /* 0x000000c20fc27221 */ /* 0x000fe20000010000 */
[----:B------:R-:W-:Y:S01]  /*3ea0*/  ISETP.GE.AND P4, PT, R123, 0x2, PT ;  /* 0x000000027b00780c */ /* 0x000fe20003f86270 */
[----:B------:R-:W-:-:S12]  /*3eb0*/  BRA.DIV UR19, `(.L_x_6214) ;  /* 0x0000005a13d87947 */ /* 0x000fd8000b800000 */
[----:B------:R-:W1:Y:S04]  /*3ec0*/  SHFL.UP PT, R195, R194, 0x1, RZ ;  /* 0x04200000c2c37989 */ /* 0x000e6800000e00ff */
[----:B------:R-:W2:Y:S04]  /*3ed0*/  SHFL.UP PT, R19, R18, 0x1, RZ ;  /* 0x0420000012137989 */ /* 0x000ea800000e00ff */
[----:B------:R-:W4:Y:S04]  /*3ee0*/  SHFL.UP PT, R15, R12, 0x1, RZ ;  /* 0x042000000c0f7989 */ /* 0x000f2800000e00ff */
[----:B------:R-:W0:Y:S01]  /*3ef0*/  SHFL.UP PT, R14, R13, 0x1, RZ ;  /* 0x042000000d0e7989 */ /* 0x000e2200000e00ff */
[-C--:B-1----:R-:W-:Y:S01]  /*3f00*/  FMUL.FTZ R197, R13, R195.reuse ;  /* 0x000000c30dc57220 */ /* 0x082fe20000410000 */
[----:B------:R-:W-:-:S03]  /*3f10*/  FMUL.FTZ R2, R12, R195 ;  /* 0x000000c30c027220 */ /* 0x000fc60000410000 */
[-C--:B--2---:R-:W-:Y:S01]  /*3f20*/  FFMA.FTZ R197, R12, R19.reuse, R197 ;  /* 0x000000130cc57223 */ /* 0x084fe200000100c5 */
[----:B------:R-:W-:-:S03]  /*3f30*/  FFMA.FTZ R19, R13, R19, -R2 ;  /* 0x000000130d137223 */ /* 0x000fc60000010802 */
[----:B------:R-:W-:Y:S01]  /*3f40*/  @P5 FADD.FTZ R194, R194, R197 ;  /* 0x000000c5c2c25221 */ /* 0x000fe20000010000 */
[----:B------:R-:W-:Y:S01]  /*3f50*/  @P5 FADD.FTZ R18, R18, R19 ;  /* 0x0000001312125221 */ /* 0x000fe20000010000 */
[CC--:B----4-:R-:W-:Y:S01]  /*3f60*/  FMUL.FTZ R2, R12.reuse, R15.reuse ;  /* 0x0000000f0c027220 */ /* 0x0d0fe20000410000 */
[C---:B------:R-:W-:Y:S02]  /*3f70*/  FMUL.FTZ R15, R13.reuse, R15 ;  /* 0x0000000f0d0f7220 */ /* 0x040fe40000410000 */
[----:B------:R-:W1:Y:S01]  /*3f80*/  SHFL.UP PT, R195, R194, 0x2, RZ ;  /* 0x04400000c2c37989 */ /* 0x000e6200000e00ff */
[-C--:B0-----:R-:W-:Y:S01]  /*3f90*/  @P5 FFMA.FTZ R13, R13, R14.reuse, -R2 ;  /* 0x0000000e0d0d5223 */ /* 0x081fe20000010802 */
[----:B------:R-:W-:Y:S02]  /*3fa0*/  @P5 FFMA.FTZ R12, R12, R14, R15 ;  /* 0x0000000e0c0c5223 */ /* 0x000fe4000001000f */
[----:B------:R-:W0:Y:S04]  /*3fb0*/  SHFL.UP PT, R19, R18, 0x2, RZ ;  /* 0x0440000012137989 */ /* 0x000e2800000e00ff */
[----:B------:R-:W2:Y:S04]  /*3fc0*/  SHFL.UP PT, R15, R12, 0x2, RZ ;  /* 0x044000000c0f7989 */ /* 0x000ea800000e00ff */
[----:B------:R-:W4:Y:S01]  /*3fd0*/  SHFL.UP PT, R14, R13, 0x2, RZ ;  /* 0x044000000d0e7989 */ /* 0x000f2200000e00ff */
[-C--:B-1----:R-:W-:Y:S01]  /*3fe0*/  FMUL.FTZ R197, R13, R195.reuse ;  /* 0x000000c30dc57220 */ /* 0x082fe20000410000 */
[----:B------:R-:W-:-:S03]  /*3ff0*/  FMUL.FTZ R2, R12, R195 ;  /* 0x000000c30c027220 */ /* 0x000fc60000410000 */
[-C--:B0-----:R-:W-:Y:S01]  /*4000*/  FFMA.FTZ R197, R12, R19.reuse, R197 ;  /* 0x000000130cc57223 */ /* 0x081fe200000100c5 */
[----:B------:R-:W-:-:S03]  /*4010*/  FFMA.FTZ R19, R13, R19, -R2 ;  /* 0x000000130d137223 */ /* 0x000fc60000010802 */
[----:B------:R-:W-:Y:S01]  /*4020*/  @P4 FADD.FTZ R194, R194, R197 ;  /* 0x000000c5c2c24221 */ /* 0x000fe20000010000 */
[-C--:B--2---:R-:W-:Y:S01]  /*4030*/  FMUL.FTZ R2, R12, R15.reuse ;  /* 0x0000000f0c027220 */ /* 0x084fe20000410000 */
[C---:B------:R-:W-:Y:S01]  /*4040*/  FMUL.FTZ R15, R13.reuse, R15 ;  /* 0x0000000f0d0f7220 */ /* 0x040fe20000410000 */
[----:B------:R-:W-:Y:S02]  /*4050*/  @P4 FADD.FTZ R18, R18, R19 ;  /* 0x0000001312124221 */ /* 0x000fe40000010000 */
[----:B------:R-:W0:Y:S01]  /*4060*/  SHFL.UP PT, R195, R194, 0x4, RZ ;  /* 0x04800000c2c37989 */ /* 0x000e2200000e00ff */
[-C--:B----4-:R-:W-:Y:S01]  /*4070*/  @P4 FFMA.FTZ R12, R12, R14.reuse, R15 ;  /* 0x0000000e0c0c4223 */ /* 0x090fe2000001000f */
[----:B------:R-:W-:Y:S02]  /*4080*/  @P4 FFMA.FTZ R13, R13, R14, -R2 ;  /* 0x0000000e0d0d4223 */ /* 0x000fe40000010802 */
[----:B------:R-:W1:Y:S04]  /*4090*/  SHFL.UP PT, R19, R18, 0x4, RZ ;  /* 0x0480000012137989 */ /* 0x000e6800000e00ff */
[----:B------:R-:W2:Y:S04]  /*40a0*/  SHFL.UP PT, R15, R12, 0x4, RZ ;  /* 0x048000000c0f7989 */ /* 0x000ea800000e00ff */
[----:B------:R-:W4:Y:S01]  /*40b0*/  SHFL.UP PT, R14, R13, 0x4, RZ ;  /* 0x048000000d0e7989 */ /* 0x000f2200000e00ff */
[-C--:B0-----:R-:W-:Y:S01]  /*40c0*/  FMUL.FTZ R197, R13, R195.reuse ;  /* 0x000000c30dc57220 */ /* 0x081fe20000410000 */
[----:B------:R-:W-:-:S03]  /*40d0*/  FMUL.FTZ R2, R12, R195 ;  /* 0x000000c30c027220 */ /* 0x000fc60000410000 */
[-C--:B-1----:R-:W-:Y:S01]  /*40e0*/  FFMA.FTZ R197, R12, R19.reuse, R197 ;  /* 0x000000130cc57223 */ /* 0x082fe200000100c5 */
[C---:B------:R-:W-:Y:S01]  /*40f0*/  FFMA.FTZ R19, R13.reuse, R19, -R2 ;  /* 0x000000130d137223 */ /* 0x040fe20000010802 */
[CC--:B--2---:R-:W-:Y:S02]  /*4100*/  FMUL.FTZ R195, R13.reuse, R15.reuse ;  /* 0x0000000f0dc37220 */ /* 0x0c4fe40000410000 */
[----:B------:R-:W-:Y:S01]  /*4110*/  @P3 FADD.FTZ R194, R194, R197 ;  /* 0x000000c5c2c23221 */ /* 0x000fe20000010000 */
[----:B------:R-:W-:Y:S01]  /*4120*/  FMUL.FTZ R2, R12, R15 ;  /* 0x0000000f0c027220 */ /* 0x000fe20000410000 */
[----:B------:R-:W-:Y:S01]  /*4130*/  @P3 FADD.FTZ R18, R18, R19 ;  /* 0x0000001312123221 */ /* 0x000fe20000010000 */
[-C--:B----4-:R-:W-:Y:S02]  /*4140*/  @P3 FFMA.FTZ R12, R12, R14.reuse, R195 ;  /* 0x0000000e0c0c3223 */ /* 0x090fe400000100c3 */
[----:B------:R-:W0:Y:S01]  /*4150*/  SHFL.UP PT, R195, R194, 0x8, RZ ;  /* 0x05000000c2c37989 */ /* 0x000e2200000e00ff */
[----:B------:R-:W-:-:S03]  /*4160*/  @P3 FFMA.FTZ R13, R13, R14, -R2 ;  /* 0x0000000e0d0d3223 */ /* 0x000fc60000010802 */
[----:B------:R-:W1:Y:S04]  /*4170*/  SHFL.UP PT, R15, R12, 0x8, RZ ;  /* 0x050000000c0f7989 */ /* 0x000e6800000e00ff */
[----:B------:R-:W2:Y:S04]  /*4180*/  SHFL.UP PT, R19, R18, 0x8, RZ ;  /* 0x0500000012137989 */ /* 0x000ea800000e00ff */
[----:B------:R-:W4:Y:S01]  /*4190*/  SHFL.UP PT, R14, R13, 0x8, RZ ;  /* 0x050000000d0e7989 */ /* 0x000f2200000e00ff */
[CC--:B0-----:R-:W-:Y:S01]  /*41a0*/  FMUL.FTZ R2, R12.reuse, R195.reuse ;  /* 0x000000c30c027220 */ /* 0x0c1fe20000410000 */
[C---:B------:R-:W-:Y:S01]  /*41b0*/  FMUL.FTZ R199, R13.reuse, R195 ;  /* 0x000000c30dc77220 */ /* 0x040fe20000410000 */
[CC--:B-1----:R-:W-:Y:S01]  /*41c0*/  FMUL.FTZ R195, R12.reuse, R15.reuse ;  /* 0x0000000f0cc37220 */ /* 0x0c2fe20000410000 */
[C---:B------:R-:W-:Y:S01]  /*41d0*/  FMUL.FTZ R15, R13.reuse, R15 ;  /* 0x0000000f0d0f7220 */ /* 0x040fe20000410000 */
[CC--:B--2---:R-:W-:Y:S01]  /*41e0*/  FFMA.FTZ R197, R13.reuse, R19.reuse, -R2 ;  /* 0x000000130dc57223 */ /* 0x0c4fe20000010802 */
[C---:B------:R-:W-:Y:S01]  /*41f0*/  FFMA.FTZ R199, R12.reuse, R19, R199 ;  /* 0x000000130cc77223 */ /* 0x040fe200000100c7 */
[-C--:B----4-:R-:W-:Y:S01]  /*4200*/  @P2 FFMA.FTZ R13, R13, R14.reuse, -R195 ;  /* 0x0000000e0d0d2223 */ /* 0x090fe200000108c3 */
[----:B------:R-:W-:Y:S01]  /*4210*/  @P2 FFMA.FTZ R12, R12, R14, R15 ;  /* 0x0000000e0c0c2223 */ /* 0x000fe2000001000f */
[----:B------:R-:W-:Y:S01]  /*4220*/  @P2 FADD.FTZ R18, R18, R197 ;  /* 0x000000c512122221 */ /* 0x000fe20000010000 */
[----:B------:R-:W-:-:S02]  /*4230*/  @P2 FADD.FTZ R194, R194, R199 ;  /* 0x000000c7c2c22221 */ /* 0x000fc40000010000 */
[----:B------:R0:W1:Y:S04]  /*4240*/  SHFL.UP PT, R14, R13, 0x10, RZ ;  /* 0x060000000d0e7989 */ /* 0x00006800000e00ff */
[----:B------:R0:W2:Y:S04]  /*4250*/  SHFL.UP PT, R15, R12, 0x10, RZ ;  /* 0x060000000c0f7989 */ /* 0x0000a800000e00ff */
[----:B------:R0:W4:Y:S04]  /*4260*/  SHFL.UP PT, R19, R18, 0x10, RZ ;  /* 0x0600000012137989 */ /* 0x00012800000e00ff */
[----:B------:R0:W0:Y:S02]  /*4270*/  SHFL.UP PT, R195, R194, 0x10, RZ ;  /* 0x06000000c2c37989 */ /* 0x00002400000e00ff */
.L_x_6271:
[----:B------:R-:W-:Y:S01]  /*4280*/  ISETP.GE.AND P2, PT, R123, 0x10, PT ;  /* 0x000000107b00780c */ /* 0x000fe20003f46270 */
[CC--:B0-----:R-:W-:Y:S01]  /*4290*/  FMUL.FTZ R2, R12.reuse, R195.reuse ;  /* 0x000000c30c027220 */ /* 0x0c1fe20000410000 */
[C---:B------:R-:W-:Y:S01]  /*42a0*/  FMUL.FTZ R199, R13.reuse, R195 ;  /* 0x000000c30dc77220 */ /* 0x040fe20000410000 */
[CC--:B--2---:R-:W-:Y:S01]  /*42b0*/  FMUL.FTZ R195, R12.reuse, R15.reuse ;  /* 0x0000000f0cc37220 */ /* 0x0c4fe20000410000 */
        /* <DEDUP_REMOVED lines=9> */
.L_x_6274:
[----:B------:R-:W-:-:S03]  /*4350*/  UMOV UR19, 0xffffffff ;  /* 0xffffffff00137882 */ /* 0x000fc60000000000 */
[----:B------:R-:W-:Y:S05]  /*4360*/  BRA.DIV UR19, `(.L_x_6216) ;  /* 0x0000006213247947 */ /* 0x000fea000b800000 */
.L_x_6277:
[----:B------:R-:W-:-:S03]  /*4370*/  UMOV UR19, 0xffffffff ;  /* 0xffffffff00137882 */ /* 0x000fc60000000000 */
[----:B------:R-:W-:Y:S05]  /*4380*/  BRA.DIV UR19, `(.L_x_6217) ;  /* 0x0000006213447947 */ /* 0x000fea000b800000 */
.L_x_6280:
[----:B------:R-:W-:-:S03]  /*4390*/  UMOV UR19, 0xffffffff ;  /* 0xffffffff00137882 */ /* 0x000fc60000000000 */
[----:B------:R-:W-:Y:S05]  /*43a0*/  BRA.DIV UR19, `(.L_x_6218) ;  /* 0x0000006213647947 */ /* 0x000fea000b800000 */
.L_x_6283:
[----:B------:R-:W-:-:S03]  /*43b0*/  UMOV UR19, 0xffffffff ;  /* 0xffffffff00137882 */ /* 0x000fc60000000000 */
[----:B------:R-:W-:Y:S05]  /*43c0*/  BRA.DIV UR19, `(.L_x_6219) ;  /* 0x0000006213847947 */ /* 0x000fea000b800000 */
[----:B-----5:R0:W1:Y:S04]  /*43d0*/  SHFL.IDX PT, R196, R5, RZ, 0x1f ;  /* 0x00001fff05c47589 */ /* 0x02006800000e0000 */
[----:B------:R-:W2:Y:S04]  /*43e0*/  SHFL.IDX PT, R4, R4, RZ, 0x1f ;  /* 0x00001fff04047589 */ /* 0x000ea800000e0000 */
[----:B------:R-:W4:Y:S04]  /*43f0*/  SHFL.IDX PT, R6, R6, RZ, 0x1f ;  /* 0x00001fff06067589 */ /* 0x000f2800000e0000 */
[----:B------:R-:W0:Y:S04]  /*4400*/  SHFL.IDX PT, R7, R7, RZ, 0x1f ;  /* 0x00001fff07077589 */ /* 0x000e2800000e0000 */
[----:B------:R-:W0:Y:S04]  /*4410*/  SHFL.UP PT, R13, R13, 0x1, RZ ;  /* 0x042000000d0d7989 */ /* 0x000e2800000e00ff */
[----:B------:R0:W0:Y:S04]  /*4420*/  SHFL.UP PT, R195, R12, 0x1, RZ ;  /* 0x042000000cc37989 */ /* 0x00002800000e00ff */
[----:B------:R-:W0:Y:S04]  /*4430*/  SHFL.UP PT, R18, R18, 0x1, RZ ;  /* 0x0420000012127989 */ /* 0x000e2800000e00ff */
[----:B-12---:R-:W0:Y:S02]  /*4440*/  SHFL.UP PT, R194, R194, 0x1, RZ ;  /* 0x04200000c2c27989 */ /* 0x006e2400000e00ff */
.L_x_6293:
[-C--:B0-----:R-:W-:Y:S01]  /*4450*/  FMUL.FTZ R14, R13, R7.reuse ;  /* 0x000000070d0e7220 */ /* 0x081fe20000410000 */
[----:B------:R-:W-:Y:S01]  /*4460*/  FMUL.FTZ R12, R195, R7 ;  /* 0x00000007c30c7220 */ /* 0x000fe20000410000 */
[----:B------:R-:W-:Y:S02]  /*4470*/  FMUL.FTZ R2, R13, R196 ;  /* 0x000000c40d027220 */ /* 0x000fe40000410000 */
[-C--:B----4-:R-:W-:Y:S01]  /*4480*/  FFMA.FTZ R19, R195, R6.reuse, R14 ;  /* 0x00000006c3137223 */ /* 0x090fe2000001000e */
[----:B------:R-:W-:Y:S01]  /*4490*/  FFMA.FTZ R15, R13, R6, -R12 ;  /* 0x000000060d0f7223 */ /* 0x000fe2000001080c */
[C---:B------:R-:W-:Y:S01]  /*44a0*/  FFMA.FTZ R5, R195.reuse, R4, R2 ;  /* 0x00000004c3057223 */ /* 0x040fe20000010002 */
[----:B------:R-:W-:Y:S01]  /*44b0*/  FMUL.FTZ R2, R195, R196 ;  /* 0x000000c4c3027220 */ /* 0x000fe20000410000 */
[----:B------:R-:W-:Y:S01]  /*44c0*/  @P0 FADD.FTZ R7, R194, R19 ;  /* 0x00000013c2070221 */ /* 0x000fe20000010000 */
[----:B------:R-:W-:Y:S02]  /*44d0*/  @P0 FADD.FTZ R6, R18, R15 ;  /* 0x0000000f12060221 */ /* 0x000fe40000010000 */
[----:B------:R-:W-:Y:S01]  /*44e0*/  FSEL R5, R196, R5, !P0 ;  /* 0x00000005c4057208 */ /* 0x000fe20004000000 */
[----:B------:R-:W-:Y:S01]  /*44f0*/  FMUL.FTZ R15, R9, R7 ;  /* 0x00000007090f7220 */ /* 0x000fe20000410000 */
[----:B------:R-:W-:Y:S01]  /*4500*/  @P0 FFMA.FTZ R4, R13, R4, -R2 ;  /* 0x000000040d040223 */ /* 0x000fe20000010802 */
[----:B------:R-:W-:-:S02]  /*4510*/  FMUL.FTZ R12, R9, R6 ;  /* 0x00000006090c7220 */ /* 0x000fc40000410000 */
[C---:B------:R-:W-:Y:S01]  /*4520*/  FMUL.FTZ R13, R9.reuse, R5 ;  /* 0x00000005090d7220 */ /* 0x040fe20000410000 */
[C---:B------:R-:W-:Y:S01]  /*4530*/  FFMA.FTZ R15, R8.reuse, R6, -R15 ;  /* 0x00000006080f7223 */ /* 0x040fe2000001080f */
[-C--:B------:R-:W-:Y:S01]  /*4540*/  FMUL.FTZ R2, R9, R4.reuse ;  /* 0x0000000409027220 */ /* 0x080fe20000410000 */
[C---:B------:R-:W-:Y:S01]  /*4550*/  FFMA.FTZ R18, R8.reuse, R7, R12 ;  /* 0x0000000708127223 */ /* 0x040fe2000001000c */
[----:B------:R-:W-:Y:S01]  /*4560*/  FFMA.FTZ R12, R8, R4, -R13 ;  /* 0x00000004080c7223 */ /* 0x000fe2000001080d */
[----:B------:R-:W-:Y:S01]  /*4570*/  FADD.FTZ R14, R10, R15 ;  /* 0x0000000f0a0e7221 */ /* 0x000fe20000010000 */
[----:B------:R-:W-:Y:S01]  /*4580*/  FFMA.FTZ R13, R8, R5, R2 ;  /* 0x00000005080d7223 */ /* 0x000fe20000010002 */
[----:B------:R-:W-:Y:S01]  /*4590*/  FADD.FTZ R15, R11, R18 ;  /* 0x000000120b0f7221 */ /* 0x000fe20000010000 */
[----:B------:R2:W-:Y:S04]  /*45a0*/  STS.128 [R3+0x8a0], R4 ;  /* 0x0008a00403007388 */ /* 0x0005e80000000c00 */
[----:B------:R2:W-:Y:S02]  /*45b0*/  STS.128 [R3+0x8b0], R12 ;  /* 0x0008b00c03007388 */ /* 0x0005e40000000c00 */
.L_x_6213:
[----:B------:R-:W-:Y:S05]  /*45c0*/  WARPSYNC.ALL ;  /* 0x0000000000007948 */ /* 0x000fea0003800000 */
[C---:B--2--5:R-:W-:Y:S01]  /*45d0*/  FMUL.FTZ R6, R165.reuse, R132 ;  /* 0x00000084a5067220 */ /* 0x064fe20000410000 */
[-C--:B------:R-:W-:Y:S01]  /*45e0*/  FMUL.FTZ R3, R165, R148.reuse ;  /* 0x00000094a5037220 */ /* 0x080fe20000410000 */
[-C--:B0--3--:R-:W-:Y:S01]  /*45f0*/  FMUL.FTZ R4, R167, R25.reuse ;  /* 0x00000019a7047220 */ /* 0x089fe20000410000 */
[----:B------:R-:W-:Y:S01]  /*4600*/  FMUL.FTZ R2, R165, R25 ;  /* 0x00000019a5027220 */ /* 0x000fe20000410000 */
[C---:B------:R-:W-:Y:S01]  /*4610*/  FFMA.FTZ R6, R167.reuse, R148, R6 ;  /* 0x00000094a7067223 */ /* 0x040fe20000010006 */
[----:B-1----:R-:W-:Y:S01]  /*4620*/  FFMA.FTZ R8, R167, R132, -R3 ;  /* 0x00000084a7087223 */ /* 0x002fe20000010803 */
[-C--:B------:R-:W-:Y:S01]  /*4630*/  FFMA.FTZ R5, -R165, R24.reuse, -R4 ;  /* 0x00000018a5057223 */ /* 0x080fe20000010904 */
[----:B------:R-:W-:Y:S01]  /*4640*/  FFMA.FTZ R3, R167, R24, -R2 ;  /* 0x00000018a7037223 */ /* 0x000fe20000010802 */
[----:B------:R-:W-:Y:S01]  /*4650*/  BAR.SYNC.DEFER_BLOCKING 0x0 ;  /* 0x0000000000007b1d */ /* 0x000fe20000010000 */
[----:B------:R-:W-:Y:S01]  /*4660*/  FADD.FTZ R7, R149, R6 ;  /* 0x0000000695077221 */ /* 0x000fe20000010000 */
[----:B------:R-:W-:Y:S01]  /*4670*/  FADD.FTZ R9, R133, R8 ;  /* 0x0000000885097221 */ /* 0x000fe20000010000 */
        /* <DEDUP_REMOVED lines=17> */
[-C--:B------:R-:W-:Y:S01]  /*4790*/  FMUL.FTZ R3, R170, R4.reuse ;  /* 0x00000004aa037220 */ /* 0x080fe20000410000 */
[C---:B------:R-:W-:Y:S01]  /*47a0*/  FFMA.FTZ R8, R169.reuse, R7, R2 ;  /* 0x00000007a9087223 */ /* 0x040fe20000010002 */
[----:B------:R-:W-:Y:S01]  /*47b0*/  FFMA.FTZ R10, R169, R9, -R10 ;  /* 0x00000009a90a7223 */ /* 0x000fe2000001080a */
[C---:B------:R-:W-:Y:S01]  /*47c0*/  FFMA.FTZ R12, R171.reuse, R4, R12 ;  /* 0x00000004ab0c7223 */ /* 0x040fe2000001000c */
[----:B------:R-:W-:Y:S01]  /*47d0*/  FFMA.FTZ R6, R171, R6, -R3 ;  /* 0x00000006ab067223 */ /* 0x000fe20000010803 */
[----:B------:R-:W-:Y:S01]  /*47e0*/  FADD.FTZ R8, R151, R8 ;  /* 0x0000000897087221 */ /* 0x000fe20000010000 */
[----:B------:R-:W0:Y:S01]  /*47f0*/  LDS.64 R2, [R126+UR15+0x8a8] ;  /* 0x0008a80f7e027984 */ /* 0x000e220008000a00 */
[C---:B------:R-:W-:Y:S01]  /*4800*/  FMUL.FTZ R5, R172.reuse, R12 ;  /* 0x0000000cac057220 */ /* 0x040fe20000410000 */
[----:B------:R-:W-:Y:S01]  /*4810*/  FADD.FTZ R10, R135, R10 ;  /* 0x0000000a870a7221 */ /* 0x000fe20000010000 */
        /* <DEDUP_REMOVED lines=21> */
[----:B------:R-:W-:Y:S01]  /*4970*/  FADD.FTZ R4, R153, R4 ;  /* 0x0000000499047221 */ /* 0x000fe20000010000 */
[CC--:B------:R-:W-:Y:S01]  /*4980*/  FMUL.FTZ R5, R178.reuse, R11.reuse ;  /* 0x0000000bb2057220 */ /* 0x0c0fe20000410000 */
[----:B------:R-:W-:Y:S01]  /*4990*/  FADD.FTZ R6, R137, R6 ;  /* 0x0000000689067221 */ /* 0x000fe20000010000 */
[----:B------:R-:W-:Y:S01]  /*49a0*/  FMUL.FTZ R12, R178, R10 ;  /* 0x0000000ab20c7220 */ /* 0x000fe20000410000 */
        /* <DEDUP_REMOVED lines=12> */
[C---:B0-----:R-:W-:Y:S01]  /*4a70*/  FMUL.FTZ R5, R17.reuse, R2 ;  /* 0x0000000211057220 */ /* 0x041fe20000410000 */
[----:B------:R-:W-:Y:S01]  /*4a80*/  FMUL.FTZ R17, R17, R3 ;  /* 0x0000000311117220 */ /* 0x000fe20000410000 */
[C---:B------:R-:W-:Y:S01]  /*4a90*/  FMUL.FTZ R6, R176.reuse, R7 ;  /* 0x00000007b0067220 */ /* 0x040fe20000410000 */
[----:B------:R-:W-:Y:S01]  /*4aa0*/  FMUL.FTZ R8, R176, R4 ;  /* 0x00000004b0087220 */ /* 0x000fe20000410000 */
        /* <DEDUP_REMOVED lines=11> */
[C---:B------:R-:W-:Y:S01]  /*4b60*/  FMUL.FTZ R10, R184.reuse, R9 ;  /* 0x00000009b80a7220 */ /* 0x040fe20000410000 */
[C---:B------:R-:W-:Y:S01]  /*4b70*/  FFMA.FTZ R219, R193.reuse, R221, -R2 ;  /* 0x000000ddc1db7223 */ /* 0x040fe20000010802 */
[----:B------:R-:W-:Y:S01]  /*4b80*/  FFMA.FTZ R4, R193, R195, R4 ;  /* 0x000000c3c1047223 */ /* 0x000fe20000010004 */
[----:B------:R-:W-:Y:S01]  /*4b90*/  FMUL.FTZ R2, R184, R3 ;  /* 0x00000003b8027220 */ /* 0x000fe20000410000 */
[----:B------:R-:W-:Y:S01]  /*4ba0*/  FFMA.FTZ R8, R177, R7, -R8 ;  /* 0x00000007b1087223 */ /* 0x000fe20000010808 */
[----:B------:R-:W-:Y:S01]  /*4bb0*/  FFMA.FTZ R219, R54, R103, R219 ;  /* 0x0000006736db7223 */ /* 0x000fe200000100db */
[----:B------:R-:W-:Y:S01]  /*4bc0*/  FADD.FTZ R210, RZ, R4 ;  /* 0x00000004ffd27221 */ /* 0x000fe20000010000 */
[----:B------:R-:W-:Y:S01]  /*4bd0*/  FFMA.FTZ R9, R185, R9, -R2 ;  /* 0x00000009b9097223 */ /* 0x000fe20000010802 */
[----:B------:R-:W-:Y:S01]  /*4be0*/  FADD.FTZ R6, R155, R6 ;  /* 0x000000069b067221 */ /* 0x000fe20000010000 */
[C---:B------:R-:W-:Y:S01]  /*4bf0*/  FMUL.FTZ R4, R190.reuse, R219 ;  /* 0x000000dbbe047220 */ /* 0x040fe20000410000 */
[-C--:B------:R-:W-:Y:S01]  /*4c00*/  FMUL.FTZ R2, R190, R210.reuse ;  /* 0x000000d2be027220 */ /* 0x080fe20000410000 */
[----:B------:R-:W-:Y:S01]  /*4c10*/  FFMA.FTZ R11, R185, R3, R10 ;  /* 0x00000003b90b7223 */ /* 0x000fe2000001000a */
        /* <DEDUP_REMOVED lines=8> */
[----:B------:R-:W-:Y:S01]  /*4ca0*/  FMUL.FTZ R4, R186, R9 ;  /* 0x00000009ba047220 */ /* 0x000fe20000410000 */
[C---:B------:R-:W-:Y:S01]  /*4cb0*/  FMUL.FTZ R2, R188.reuse, R208 ;  /* 0x000000d0bc027220 */ /* 0x040fe20000410000 */
[----:B------:R-:W-:Y:S01]  /*4cc0*/  FMUL.FTZ R3, R188, R217 ;  /* 0x000000d9bc037220 */ /* 0x000fe20000410000 */
[----:B------:R-:W-:Y:S01]  /*4cd0*/  FFMA.FTZ R5, R179, R6, R10 ;  /* 0x00000006b3057223 */ /* 0x000fe2000001000a */
[----:B------:R-:W-:Y:S01]  /*4ce0*/  FMUL.FTZ R6, R186, R11 ;  /* 0x0000000bba067220 */ /* 0x000fe20000410000 */
[C---:B------:R-:W-:Y:S01]  /*4cf0*/  FFMA.FTZ R215, R189.reuse, R217, -R2 ;  /* 0x000000d9bdd77223 */ /* 0x040fe20000010802 */
[----:B------:R-:W-:Y:S01]  /*4d00*/  FFMA.FTZ R3, R189, R208, R3 ;  /* 0x000000d0bd037223 */ /* 0x000fe20000010003 */
[C---:B------:R-:W-:Y:S01]  /*4d10*/  FFMA.FTZ R11, R187.reuse, R11, R4 ;  /* 0x0000000bbb0b7223 */ /* 0x040fe20000010004 */
[C---:B------:R-:W-:Y:S01]  /*4d20*/  FFMA.FTZ R9, R187.reuse, R9, -R6 ;  /* 0x00000009bb097223 */ /* 0x040fe20000010806 */
[----:B------:R-:W-:Y:S01]  /*4d30*/  FFMA.FTZ R215, R50, R99, R215 ;  /* 0x0000006332d77223 */ /* 0x000fe200000100d7 */
[----:B------:R-:W-:Y:S01]  /*4d40*/  FADD.FTZ R206, RZ, R3 ;  /* 0x00000003ffce7221 */ /* 0x000fe20000010000 */
[----:B------:R-:W-:Y:S01]  /*4d50*/  FADD.FTZ R5, R156, R5 ;  /* 0x000000059c057221 */ /* 0x000fe20000010000 */
[----:B------:R-:W-:Y:S01]  /*4d60*/  FADD.FTZ R7, R140, R7 ;  /* 0x000000078c077221 */ /* 0x000fe20000010000 */
        /* <DEDUP_REMOVED lines=8> */
[----:B------:R-:W-:Y:S01]  /*4df0*/  FADD.FTZ R204, RZ, R4 ;  /* 0x00000004ffcc7221 */ /* 0x000fe20000010000 */
[----:B------:R-:W-:Y:S01]  /*4e00*/  FFMA.FTZ R213, R48, R97, R213 ;  /* 0x0000006130d57223 */ /* 0x000fe200000100d5 */
[-C--:B------:R-:W-:Y:S01]  /*4e10*/  FMUL.FTZ R4, R188, R11.reuse ;  /* 0x0000000bbc047220 */ /* 0x080fe20000410000 */
[----:B------:R-:W-:Y:S01]  /*4e20*/  FFMA.FTZ R11, R189, R11, R2 ;  /* 0x0000000bbd0b7223 */ /* 0x000fe20000010002 */
[CC--:B------:R-:W-:Y:S01]  /*4e30*/  FMUL.FTZ R2, R184.reuse, R204.reuse ;  /* 0x000000ccb8027220 */ /* 0x0c0fe20000410000 */
[----:B------:R-:W-:Y:S01]  /*4e40*/  FMUL.FTZ R3, R184, R213 ;  /* 0x000000d5b8037220 */ /* 0x000fe20000410000 */
[----:B------:R-:W-:Y:S01]  /*4e50*/  FFMA.FTZ R6, R181, R5, R6 ;  /* 0x00000005b5067223 */ /* 0x000fe20000010006 */
[----:B------:R-:W-:Y:S01]  /*4e60*/  FADD.FTZ R8, R141, R8 ;  /* 0x000000088d087221 */ /* 0x000fe20000010000 */
[C---:B------:R-:W-:Y:S01]  /*4e70*/  FFMA.FTZ R211, R185.reuse, R213, -R2 ;  /* 0x000000d5b9d37223 */ /* 0x040fe20000010802 */
[----:B------:R-:W-:Y:S01]  /*4e80*/  FFMA.FTZ R3, R185, R204, R3 ;  /* 0x000000ccb9037223 */ /* 0x000fe20000010003 */
[----:B------:R-:W-:Y:S01]  /*4e90*/  FADD.FTZ R6, R157, R6 ;  /* 0x000000069d067221 */ /* 0x000fe20000010000 */
[----:B------:R-:W-:Y:S01]  /*4ea0*/  FMUL.FTZ R2, R182, R8 ;  /* 0x00000008b6027220 */ /* 0x000fe20000410000 */
[----:B------:R-:W-:Y:S01]  /*4eb0*/  FFMA.FTZ R211, R46, R95, R211 ;  /* 0x0000005f2ed37223 */ /* 0x000fe200000100d3 */
[----:B------:R-:W-:Y:S01]  /*4ec0*/  FADD.FTZ R202, RZ, R3 ;  /* 0x00000003ffca7221 */ /* 0x000fe20000010000 */
[CC--:B------:R-:W-:Y:S01]  /*4ed0*/  FMUL.FTZ R7, R182.reuse, R6.reuse ;  /* 0x00000006b6077220 */ /* 0x0c0fe20000410000 */
[C---:B------:R-:W-:Y:S01]  /*4ee0*/  FFMA.FTZ R5, R183.reuse, R6, R2 ;  /* 0x00000006b7057223 */ /* 0x040fe20000010002 */
[CC--:B------:R-:W-:Y:S01]  /*4ef0*/  FMUL.FTZ R3, R182.reuse, R211.reuse ;  /* 0x000000d3b6037220 */ /* 0x0c0fe20000410000 */
[----:B------:R-:W-:Y:S01]  /*4f00*/  FMUL.FTZ R2, R182, R202 ;  /* 0x000000cab6027220 */ /* 0x000fe20000410000 */
[C---:B------:R-:W-:Y:S01]  /*4f10*/  FFMA.FTZ R7, R183.reuse, R8, -R7 ;  /* 0x00000008b7077223 */ /* 0x040fe20000010807 */
[----:B------:R-:W-:Y:S01]  /*4f20*/  FADD.FTZ R5, R158, R5 ;  /* 0x000000059e057221 */ /* 0x000fe20000010000 */
[C---:B------:R-:W-:Y:S01]  /*4f30*/  FFMA.FTZ R3, R183.reuse, R202, R3 ;  /* 0x000000cab7037223 */ /* 0x040fe20000010003 */
[----:B------:R-:W-:Y:S01]  /*4f40*/  FFMA.FTZ R209, R183, R211, -R2 ;  /* 0x000000d3b7d17223 */ /* 0x000fe20000010802 */
[----:B------:R-:W-:Y:S01]  /*4f50*/  FADD.FTZ R7, R142, R7 ;  /* 0x000000078e077221 */ /* 0x000fe20000010000 */
[----:B------:R-:W-:Y:S01]  /*4f60*/  FMUL.FTZ R2, R184, R5 ;  /* 0x00000005b8027220 */ /* 0x000fe20000410000 */
[----:B------:R-:W-:Y:S01]  /*4f70*/  FADD.FTZ R200, RZ, R3 ;  /* 0x00000003ffc87221 */ /* 0x000fe20000010000 */
[----:B------:R-:W-:Y:S01]  /*4f80*/  FFMA.FTZ R9, R189, R9, -R4 ;  /* 0x00000009bd097223 */ /* 0x000fe20000010804 */
[----:B------:R-:W-:Y:S01]  /*4f90*/  FFMA.FTZ R209, R44, R93, R209 ;  /* 0x0000005d2cd17223 */ /* 0x000fe200000100d1 */
[-C--:B------:R-:W-:Y:S01]  /*4fa0*/  FMUL.FTZ R4, R184, R7.reuse ;  /* 0x00000007b8047220 */ /* 0x080fe20000410000 */
[C---:B------:R-:W-:Y:S01]  /*4fb0*/  FFMA.FTZ R6, R185.reuse, R7, -R2 ;  /* 0x00000007b9067223 */ /* 0x040fe20000010802 */
        /* <DEDUP_REMOVED lines=10> */
[-C--:B------:R-:W-:Y:S01]  /*5060*/  FMUL.FTZ R3, R186, R4.reuse ;  /* 0x00000004ba037220 */ /* 0x080fe20000410000 */
[C---:B------:R-:W-:Y:S01]  /*5070*/  FFMA.FTZ R5, R187.reuse, R4, R2 ;  /* 0x00000004bb057223 */ /* 0x040fe20000010002 */
[CC--:B------:R-:W-:Y:S01]  /*5080*/  FMUL.FTZ R4, R178.reuse, R207.reuse ;  /* 0x000000cfb2047220 */ /* 0x0c0fe20000410000 */
[----:B------:R-:W-:Y:S01]  /*5090*/  FMUL.FTZ R2, R178, R198 ;  /* 0x000000c6b2027220 */ /* 0x000fe20000410000 */
[----:B------:R-:W-:Y:S01]  /*50a0*/  FFMA.FTZ R3, R187, R6, -R3 ;  /* 0x00000006bb037223 */ /* 0x000fe20000010803 */
[----:B------:R-:W-:Y:S01]  /*50b0*/  FADD.FTZ R5, R160, R5 ;  /* 0x00000005a0057221 */ /* 0x000fe20000010000 */
[C---:B------:R-:W-:Y:S01]  /*50c0*/  FFMA.FTZ R4, R179.reuse, R198, R4 ;  /* 0x000000c6b3047223 */ /* 0x040fe20000010004 */
[----:B------:R-:W-:Y:S01]  /*50d0*/  FFMA.FTZ R205, R179, R207, -R2 ;  /* 0x000000cfb3cd7223 */ /* 0x000fe20000010802 */
[C---:B------:R-:W-:Y:S01]  /*50e0*/  FMUL.FTZ R10, R190.reuse, R11 ;  /* 0x0000000bbe0a7220 */ /* 0x040fe20000410000 */
[----:B------:R-:W-:Y:S01]  /*50f0*/  FMUL.FTZ R8, R190, R9 ;  /* 0x00000009be087220 */ /* 0x000fe20000410000 */
[----:B------:R-:W-:Y:S01]  /*5100*/  FADD.FTZ R196, RZ, R4 ;  /* 0x00000004ffc47221 */ /* 0x000fe20000010000 */
[----:B------:R-:W-:Y:S01]  /*5110*/  FFMA.FTZ R205, R40, R89, R205 ;  /* 0x0000005928cd7223 */ /* 0x000fe200000100cd */
[----:B------:R-:W-:Y:S01]  /*5120*/  FADD.FTZ R4, R144, R3 ;  /* 0x0000000390047221 */ /* 0x000fe20000010000 */
[----:B------:R-:W-:Y:S01]  /*5130*/  FFMA.FTZ R9, R191, R9, -R10 ;  /* 0x00000009bf097223 */ /* 0x000fe2000001080a */
[C---:B------:R-:W-:Y:S01]  /*5140*/  FMUL.FTZ R2, R176.reuse, R196 ;  /* 0x000000c4b0027220 */ /* 0x040fe20000410000 */
[-C--:B------:R-:W-:Y:S01]  /*5150*/  FMUL.FTZ R3, R176, R205.reuse ;  /* 0x000000cdb0037220 */ /* 0x080fe20000410000 */
[C---:B------:R-:W-:Y:S01]  /*5160*/  FMUL.FTZ R6, R188.reuse, R4 ;  /* 0x00000004bc067220 */ /* 0x040fe20000410000 */
[----:B------:R-:W-:Y:S01]  /*5170*/  UISETP.GE.AND UP0, UPT, UR11, UR34, UPT ;  /* 0x000000220b00728c */ /* 0x000fe2000bf06270 */
[C---:B------:R-:W-:Y:S01]  /*5180*/  FFMA.FTZ R203, R177.reuse, R205, -R2 ;  /* 0x000000cdb1cb7223 */ /* 0x040fe20000010802 */
[----:B------:R-:W-:Y:S01]  /*5190*/  FFMA.FTZ R3, R177, R196, R3 ;  /* 0x000000c4b1037223 */ /* 0x000fe20000010003 */
[-C--:B------:R-:W-:Y:S01]  /*51a0*/  FMUL.FTZ R2, R188, R5.reuse ;  /* 0x00000005bc027220 */ /* 0x080fe20000410000 */
[C---:B------:R-:W-:Y:S01]  /*51b0*/  FFMA.FTZ R6, R189.reuse, R5, R6 ;  /* 0x00000005bd067223 */ /* 0x040fe20000010006 */
[----:B------:R-:W-:Y:S01]  /*51c0*/  FFMA.FTZ R203, R38, R87, R203 ;  /* 0x0000005726cb7223 */ /* 0x000fe200000100cb */
[----:B------:R-:W-:Y:S01]  /*51d0*/  FADD.FTZ R194, RZ, R3 ;  /* 0x00000003ffc27221 */ /* 0x000fe20000010000 */
[----:B------:R-:W-:Y:S01]  /*51e0*/  FFMA.FTZ R10, R189, R4, -R2 ;  /* 0x00000004bd0a7223 */ /* 0x000fe20000010802 */
        /* <DEDUP_REMOVED lines=8> */
[C---:B------:R-:W-:Y:S01]  /*5270*/  FFMA.FTZ R15, R191.reuse, R10, -R3 ;  /* 0x0000000abf0f7223 */ /* 0x040fe20000010803 */
[----:B------:R-:W-:Y:S01]  /*5280*/  FADD.FTZ R214, RZ, R4 ;  /* 0x00000004ffd67221 */ /* 0x000fe20000010000 */
[----:B------:R-:W-:Y:S01]  /*5290*/  FFMA.FTZ R201, R36, R85, R201 ;  /* 0x0000005524c97223 */ /* 0x000fe200000100c9 */
[----:B------:R-:W-:Y:S01]  /*52a0*/  FFMA.FTZ R13, R191, R6, R2 ;  /* 0x00000006bf0d7223 */ /* 0x000fe20000010002 */
[----:B------:R-:W-:Y:S01]  /*52b0*/  FADD.FTZ R15, R146, R15 ;  /* 0x0000000f920f7221 */ /* 0x000fe20000010000 */
[CC--:B------:R-:W-:Y:S01]  /*52c0*/  FMUL.FTZ R2, R172.reuse, R214.reuse ;  /* 0x000000d6ac027220 */ /* 0x0c0fe20000410000 */
[-C--:B------:R-:W-:Y:S01]  /*52d0*/  FMUL.FTZ R3, R172, R201.reuse ;  /* 0x000000c9ac037220 */ /* 0x080fe20000410000 */
[----:B------:R-:W-:Y:S01]  /*52e0*/  FADD.FTZ R13, R162, R13 ;  /* 0x0000000da20d7221 */ /* 0x000fe20000010000 */
[----:B------:R-:W-:Y:S01]  /*52f0*/  PLOP3.LUT P0, PT, PT, PT, UP0, 0x80, 0x8 ;  /* 0x000000000008781c */ /* 0x000fe20003f0f008 */
[C---:B------:R-:W-:Y:S01]  /*5300*/  FFMA.FTZ R199, R173.reuse, R201, -R2 ;  /* 0x000000c9adc77223 */ /* 0x040fe20000010802 */
[----:B------:R-:W-:Y:S01]  /*5310*/  FFMA.FTZ R3, R173, R214, R3 ;  /* 0x000000d6ad037223 */ /* 0x000fe20000010003 */
[----:B------:R-:W-:Y:S01]  /*5320*/  HFMA2 R4, -RZ, RZ, 1.875, 0 ;  /* 0x3f800000ff047431 */ /* 0x000fe200000001ff */
[----:B------:R-:W-:Y:S01]  /*5330*/  ISETP.NE.OR P0, PT, R125, RZ, P0 ;  /* 0x000000ff7d00720c */ /* 0x000fe20000705670 */
[----:B------:R-:W-:Y:S01]  /*5340*/  FFMA.FTZ R199, R34, R83, R199 ;  /* 0x0000005322c77223 */ /* 0x000fe200000100c7 */
[----:B------:R-:W-:Y:S01]  /*5350*/  FADD.FTZ R212, RZ, R3 ;  /* 0x00000003ffd47221 */ /* 0x000fe20000010000 */
[----:B------:R-:W-:Y:S01]  /*5360*/  FMUL.FTZ R12, R192, R15 ;  /* 0x0000000fc00c7220 */ /* 0x000fe20000410000 */
[----:B------:R-:W-:Y:S01]  /*5370*/  FFMA.FTZ R8, R191, R11, R8 ;  /* 0x0000000bbf087223 */ /* 0x000fe20000010008 */
[C---:B------:R-:W-:Y:S01]  /*5380*/  FMUL.FTZ R10, R170.reuse, R199 ;  /* 0x000000c7aa0a7220 */ /* 0x040fe20000410000 */
[----:B------:R-:W-:Y:S01]  /*5390*/  FMUL.FTZ R2, R170, R212 ;  /* 0x000000d4aa027220 */ /* 0x000fe20000410000 */
[----:B------:R-:W-:-:S02]  /*53a0*/  CS2R R6, SRZ ;  /* 0x0000000000067805 */ /* 0x000fc4000001ff00 */
[----:B------:R-:W-:Y:S01]  /*53b0*/  MOV R5, RZ ;  /* 0x000000ff00057202 */ /* 0x000fe20000000f00 */
[C---:B------:R-:W-:Y:S01]  /*53c0*/  FFMA.FTZ R10, R171.reuse, R212, R10 ;  /* 0x000000d4ab0a7223 */ /* 0x040fe2000001000a */
[----:B------:R-:W-:Y:S01]  /*53d0*/  FFMA.FTZ R197, R171, R199, -R2 ;  /* 0x000000c7abc57223 */ /* 0x000fe20000010802 */
[----:B------:R-:W-:Y:S01]  /*53e0*/  FMUL.FTZ R2, R192, R13 ;  /* 0x0000000dc0027220 */ /* 0x000fe20000410000 */
[----:B------:R-:W-:Y:S01]  /*53f0*/  ISETP.GT.U32.AND P2, PT, R127, 0x1f, PT ;  /* 0x0000001f7f00780c */ /* 0x000fe20003f44070 */
[----:B------:R-:W-:Y:S01]  /*5400*/  FADD.FTZ R216, RZ, R10 ;  /* 0x0000000affd87221 */ /* 0x000fe20000010000 */
[----:B------:R-:W-:Y:S01]  /*5410*/  FFMA.FTZ R197, R32, R81, R197 ;  /* 0x0000005120c57223 */ /* 0x000fe200000100c5 */
[----:B------:R-:W-:Y:S01]  /*5420*/  FFMA.FTZ R16, R193, R15, -R2 ;  /* 0x0000000fc1107223 */ /* 0x000fe20000010802 */
[----:B------:R-:W-:Y:S01]  /*5430*/  @!P0 LEA R11, R27, UR27, 0x4 ;  /* 0x0000001b1b0b8c11 */ /* 0x000fe2000f8e20ff */
[CC--:B------:R-:W-:Y:S01]  /*5440*/  FMUL.FTZ R2, R168.reuse, R216.reuse ;  /* 0x000000d8a8027220 */ /* 0x0c0fe20000410000 */
[----:B------:R-:W-:Y:S01]  /*5450*/  FMUL.FTZ R3, R168, R197 ;  /* 0x000000c5a8037220 */ /* 0x000fe20000410000 */
[----:B------:R-:W-:Y:S01]  /*5460*/  FFMA.FTZ R14, R193, R13, R12 ;  /* 0x0000000dc10e7223 */ /* 0x000fe2000001000c */
[C---:B------:R-:W-:Y:S01]  /*5470*/  FMUL.FTZ R10, R192.reuse, R9 ;  /* 0x00000009c00a7220 */ /* 0x040fe20000410000 */
[C---:B------:R-:W-:Y:S01]  /*5480*/  FFMA.FTZ R225, R169.reuse, R197, -R2 ;  /* 0x000000c5a9e17223 */ /* 0x040fe20000010802 */
[----:B------:R-:W-:Y:S01]  /*5490*/  FFMA.FTZ R3, R169, R216, R3 ;  /* 0x000000d8a9037223 */ /* 0x000fe20000010003 */
[-C--:B------:R-:W-:Y:S01]  /*54a0*/  FMUL.FTZ R12, R192, R8.reuse ;  /* 0x00000008c00c7220 */ /* 0x080fe20000410000 */
[----:B------:R0:W1:Y:S01]  /*54b0*/  @!P0 LDS.128 R4, [R11+0x22b0] ;  /* 0x0022b0000b048984 */ /* 0x0000620000000c00 */
[----:B------:R-:W-:Y:S01]  /*54c0*/  FFMA.FTZ R225, R30, R79, R225 ;  /* 0x0000004f1ee17223 */ /* 0x000fe200000100e1 */
[----:B------:R-:W-:Y:S01]  /*54d0*/  FADD.FTZ R223, RZ, R3 ;  /* 0x00000003ffdf7221 */ /* 0x000fe20000010000 */
[C---:B------:R-:W-:Y:S01]  /*54e0*/  FFMA.FTZ R8, R193.reuse, R8, R10 ;  /* 0x00000008c1087223 */ /* 0x040fe2000001000a */
[----:B------:R-:W-:Y:S01]  /*54f0*/  FFMA.FTZ R9, R193, R9, -R12 ;  /* 0x00000009c1097223 */ /* 0x000fe2000001080c */
[C---:B------:R-:W-:Y:S01]  /*5500*/  FMUL.FTZ R3, R164.reuse, R225 ;  /* 0x000000e1a4037220 */ /* 0x040fe20000410000 */
[-C--:B------:R-:W-:Y:S01]  /*5510*/  FMUL.FTZ R2, R164, R223.reuse ;  /* 0x000000dfa4027220 */ /* 0x080fe20000410000 */
[----:B------:R-:W-:Y:S01]  /*5520*/  FADD.FTZ R10, R163, R14 ;  /* 0x0000000ea30a7221 */ /* 0x000fe20000010000 */
[----:B0-----:R-:W-:Y:S01]  /*5530*/  FADD.FTZ R11, R147, R16 ;  /* 0x00000010930b7221 */ /* 0x001fe20000010000 */
[C---:B------:R-:W-:Y:S01]  /*5540*/  FFMA.FTZ R222, R166.reuse, R223, R3 ;  /* 0x000000dfa6de7223 */ /* 0x040fe20000010003 */
[----:B------:R-:W-:-:S03]  /*5550*/  FFMA.FTZ R3, R166, R225, -R2 ;  /* 0x000000e1a6037223 */ /* 0x000fc60000010802 */
[----:B------:R-:W-:Y:S01]  /*5560*/  FADD.FTZ R222, RZ, R222 ;  /* 0x000000deffde7221 */ /* 0x000fe20000010000 */
[----:B------:R-:W-:Y:S01]  /*5570*/  FFMA.FTZ R220, R28, R77, R3 ;  /* 0x0000004d1cdc7223 */ /* 0x000fe20000010003 */
[----:B------:R0:W-:Y:S02]  /*5580*/  STS.128 [R126+UR15+0xcb0], R8 ;  /* 0x000cb0087e007988 */ /* 0x0001e40008000c0f */
[C---:B------:R-:W-:Y:S01]  /*5590*/  FMUL.FTZ R2, R165.reuse, R222 ;  /* 0x000000dea5027220 */ /* 0x040fe20000410000 */
[----:B------:R-:W-:-:S03]  /*55a0*/  FMUL.FTZ R3, R165, R220 ;  /* 0x000000dca5037220 */ /* 0x000fc60000410000 */
[C---:B------:R-:W-:Y:S01]  /*55b0*/  FFMA.FTZ R227, R167.reuse, R220, -R2 ;  /* 0x000000dca7e37223 */ /* 0x040fe20000010802 */
[----:B------:R-:W-:-:S03]  /*55c0*/  FFMA.FTZ R218, R167, R222, R3 ;  /* 0x000000dea7da7223 */ /* 0x000fc60000010003 */
[----:B------:R-:W-:Y:S01]  /*55d0*/  FFMA.FTZ R227, R26, R75, R227 ;  /* 0x0000004b1ae37223 */ /* 0x000fe200000100e3 */
[----:B------:R-:W-:Y:S06]  /*55e0*/  BAR.SYNC.DEFER_BLOCKING 0x0 ;  /* 0x0000000000007b1d */ /* 0x000fec0000010000 */
[----:B0-----:R-:W-:Y:S05]  /*55f0*/  @P2 BRA `(.L_x_6220) ;  /* 0x0000000800b02947 */ /* 0x001fea0003800000 */
[----:B------:R-:W-:Y:S01]  /*5600*/  LEA R3, R127, R124, 0x4 ;  /* 0x0000007c7f037211 */ /* 0x000fe200078e20ff */
[----:B------:R-:W-:Y:S01]  /*5610*/  UMOV UR19, 0xffffffff ;  /* 0xffffffff00137882 */ /* 0x000fe20000000000 */
[----:B------:R-:W-:-:S03]  /*5620*/  ISETP.NE.AND P2, PT, R125, 0x1f, PT ;  /* 0x0000001f7d00780c */ /* 0x000fc60003f45270 */
[----:B------:R-:W-:Y:S04]  /*5630*/  LDS.128 R12, [R3+0xcb0] ;  /* 0x000cb000030c7984 */ /* 0x000fe80000000c00 */
[----:B------:R-:W0:Y:S02]  /*5640*/  LDS.128 R8, [R3+0xcc0] ;  /* 0x000cc00003087984 */ /* 0x000e240000000c00 */
[C---:B0-----:R-:W-:Y:S01]  /*5650*/  FMUL.FTZ R19, R13.reuse, R11 ;  /* 0x0000000b0d137220 */ /* 0x041fe20000410000 */
        /* <DEDUP_REMOVED lines=14> */
.L_x_6298:
        /* <DEDUP_REMOVED lines=13> */
.L_x_6223:
[----:B------:R-:W-:Y:S05]  /*5810*/  BSYNC.RECONVERGENT B0 ;  /* 0x0000000000007941 */ /* 0x000fea0003800200 */
.L_x_6222:
[----:B------:R-:W-:-:S03]  /*5820*/  UMOV UR19, 0xffffffff ;  /* 0xffffffff00137882 */ /* 0x000fc60000000000 */
[----:B------:R-:W-:Y:S05]  /*5830*/  BRA.DIV UR19, `(.L_x_6224) ;  /* 0x0000005213907947 */ /* 0x000fea000b800000 */
[----:B--2---:R2:W1:Y:S04]  /*5840*/  SHFL.DOWN PT, R14, R17, 0x2, 0x1f ;  /* 0x08401f00110e7f89 */ /* 0x00446800000e0000 */
[----:B---3--:R2:W3:Y:S04]  /*5850*/  SHFL.DOWN PT, R15, R16, 0x2, 0x1f ;  /* 0x08401f00100f7f89 */ /* 0x0084e800000e0000 */
[----:B----4-:R2:W4:Y:S04]  /*5860*/  SHFL.DOWN PT, R18, R13, 0x2, 0x1f ;  /* 0x08401f000d127f89 */ /* 0x01052800000e0000 */
[----:B0-----:R2:W0:Y:S02]  /*5870*/  SHFL.DOWN PT, R19, R12, 0x2, 0x1f ;  /* 0x08401f000c137f89 */ /* 0x00142400000e0000 */
.L_x_6304:
        /* <DEDUP_REMOVED lines=13> */
.L_x_6226:
[----:B------:R-:W-:Y:S05]  /*5950*/  BSYNC.RECONVERGENT B0 ;  /* 0x0000000000007941 */ /* 0x000fea0003800200 */
.L_x_6225:
[----:B------:R-:W-:-:S03]  /*5960*/  UMOV UR19, 0xffffffff ;  /* 0xffffffff00137882 */ /* 0x000fc60000000000 */
[----:B------:R-:W-:Y:S05]  /*5970*/  BRA.DIV UR19, `(.L_x_6227) ;  /* 0x0000005213b07947 */ /* 0x000fea000b800000 */
[----:B-1----:R1:W1:Y:S04]  /*5980*/  SHFL.DOWN PT, R14, R17, 0x4, 0x1f ;  /* 0x08801f00110e7f89 */ /* 0x00226800000e0000 */
[----:B---3--:R3:W1:Y:S04]  /*5990*/  SHFL.DOWN PT, R15, R16, 0x4, 0x1f ;  /* 0x08801f00100f7f89 */ /* 0x00866800000e0000 */
[----:B----4-:R3:W4:Y:S04]  /*59a0*/  SHFL.DOWN PT, R18, R13, 0x4, 0x1f ;  /* 0x08801f000d127f89 */ /* 0x01072800000e0000 */
[----:B0-----:R3:W0:Y:S02]  /*59b0*/  SHFL.DOWN PT, R19, R12, 0x4, 0x1f ;  /* 0x08801f000c137f89 */ /* 0x00162400000e0000 */
.L_x_6310:
        /* <DEDUP_REMOVED lines=13> */
.L_x_6229:
[----:B------:R-:W-:Y:S05]  /*5a90*/  BSYNC.RECONVERGENT B0 ;  /* 0x0000000000007941 */ /* 0x000fea0003800200 */
.L_x_6228:
[----:B------:R-:W-:-:S03]  /*5aa0*/  UMOV UR19, 0xffffffff ;  /* 0xffffffff00137882 */ /* 0x000fc60000000000 */
[----:B------:R-:W-:Y:S05]  /*5ab0*/  BRA.DIV UR19, `(.L_x_6230) ;  /* 0x0000005213d07947 */ /* 0x000fea000b800000 */
[----:B-1----:R1:W1:Y:S04]  /*5ac0*/  SHFL.DOWN PT, R14, R17, 0x8, 0x1f ;  /* 0x09001f00110e7f89 */ /* 0x00226800000e0000 */
[----:B------:R0:W1:Y:S04]  /*5ad0*/  SHFL.DOWN PT, R15, R16, 0x8, 0x1f ;  /* 0x09001f00100f7f89 */ /* 0x00006800000e0000 */
[----:B----4-:R4:W1:Y:S04]  /*5ae0*/  SHFL.DOWN PT, R18, R13, 0x8, 0x1f ;  /* 0x09001f000d127f89 */ /* 0x01086800000e0000 */
[----:B0-----:R4:W0:Y:S02]  /*5af0*/  SHFL.DOWN PT, R19, R12, 0x8, 0x1f ;  /* 0x09001f000c137f89 */ /* 0x00182400000e0000 */
.L_x_6316:
        /* <DEDUP_REMOVED lines=13> */
.L_x_6232:
[----:B------:R-:W-:Y:S05]  /*5bd0*/  BSYNC.RECONVERGENT B0 ;  /* 0x0000000000007941 */ /* 0x000fea0003800200 */
.L_x_6231:
[----:B------:R-:W-:-:S03]  /*5be0*/  UMOV UR19, 0xffffffff ;  /* 0xffffffff00137882 */ /* 0x000fc60000000000 */
[----:B------:R-:W-:Y:S05]  /*5bf0*/  BRA.DIV UR19, `(.L_x_6233) ;  /* 0x0000005213f07947 */ /* 0x000fea000b800000 */
[----:B-1----:R1:W1:Y:S04]  /*5c00*/  SHFL.DOWN PT, R14, R17, 0x10, 0x1f ;  /* 0x0a001f00110e7f89 */ /* 0x00226800000e0000 */
[----:B------:R0:W1:Y:S04]  /*5c10*/  SHFL.DOWN PT, R15, R16, 0x10, 0x1f ;  /* 0x0a001f00100f7f89 */ /* 0x00006800000e0000 */
[----:B------:R1:W1:Y:S04]  /*5c20*/  SHFL.DOWN PT, R18, R13, 0x10, 0x1f ;  /* 0x0a001f000d127f89 */ /* 0x00026800000e0000 */
[----:B0-----:R0:W0:Y:S02]  /*5c30*/  SHFL.DOWN PT, R19, R12, 0x10, 0x1f ;  /* 0x0a001f000c137f89 */ /* 0x00102400000e0000 */
.L_x_6322:
        /* <DEDUP_REMOVED lines=13> */
.L_x_6235:
[----:B------:R-:W-:Y:S05]  /*5d10*/  BSYNC.RECONVERGENT B0 ;  /* 0x0000000000007941 */ /* 0x000fea0003800200 */
.L_x_6234:
[----:B------:R-:W-:-:S03]  /*5d20*/  UMOV UR19, 0xffffffff ;  /* 0xffffffff00137882 */ /* 0x000fc60000000000 */
[----:B------:R-:W-:Y:S05]  /*5d30*/  BRA.DIV UR19, `(.L_x_6236) ;  /* 0x0000005613107947 */ /* 0x000fea000b800000 */
[----:B------:R-:W0:Y:S04]  /*5d40*/  SHFL.IDX PT, R226, R16, RZ, 0x1f ;  /* 0x00001fff10e27589 */ /* 0x000e2800000e0000 */
[----:B------:R-:W5:Y:S04]  /*5d50*/  SHFL.IDX PT, R233, R17, RZ, 0x1f ;  /* 0x00001fff11e97589 */ /* 0x000f6800000e0000 */
[----:B------:R-:W2:Y:S04]  /*5d60*/  SHFL.IDX PT, R224, R13, RZ, 0x1f ;  /* 0x00001fff0de07589 */ /* 0x000ea800000e0000 */
[----:B------:R-:W3:Y:S04]  /*5d70*/  SHFL.IDX PT, R234, R12, RZ, 0x1f ;  /* 0x00001fff0cea7589 */ /* 0x000ee800000e0000 */
[----:B------:R-:W-:Y:S04]  /*5d80*/  SHFL.IDX PT, R235, R4, RZ, 0x1f ;  /* 0x00001fff04eb7589 */ /* 0x000fe800000e0000 */
[----:B------:R-:W4:Y:S04]  /*5d90*/  SHFL.IDX PT, R236, R5, RZ, 0x1f ;  /* 0x00001fff05ec7589 */ /* 0x000f2800000e0000 */
[----:B------:R-:W3:Y:S01]  /*5da0*/  SHFL.DOWN PT, R230, R16, 0x1, 0x1f ;  /* 0x08201f0010e67f89 */ /* 0x000ee200000e0000 */
[-C--:B0-----:R-:W-:Y:S01]  /*5db0*/  FMUL.FTZ R19, R7, R226.reuse ;  /* 0x000000e207137220 */ /* 0x081fe20000410000 */
[-C--:B------:R-:W-:Y:S01]  /*5dc0*/  FMUL.FTZ R2, R6, R226.reuse ;  /* 0x000000e206027220 */ /* 0x080fe20000410000 */
[CC--:B-1----:R-:W-:Y:S01]  /*5dd0*/  FMUL.FTZ R15, R5.reuse, R226.reuse ;  /* 0x000000e2050f7220 */ /* 0x0c2fe20000410000 */
[----:B------:R-:W0:Y:S01]  /*5de0*/  SHFL.IDX PT, R237, R6, RZ, 0x1f ;  /* 0x00001fff06ed7589 */ /* 0x000e2200000e0000 */
[----:B------:R-:W-:Y:S01]  /*5df0*/  FMUL.FTZ R228, R4, R226 ;  /* 0x000000e204e47220 */ /* 0x000fe20000410000 */
[-C--:B-----5:R-:W-:Y:S01]  /*5e00*/  FFMA.FTZ R19, R6, R233.reuse, -R19 ;  /* 0x000000e906137223 */ /* 0x0a0fe20000010813 */
[-C--:B------:R-:W-:Y:S01]  /*5e10*/  FFMA.FTZ R226, R4, R233.reuse, -R15 ;  /* 0x000000e904e27223 */ /* 0x080fe2000001080f */
[----:B------:R-:W1:Y:S01]  /*5e20*/  SHFL.IDX PT, R238, R7, RZ, 0x1f ;  /* 0x00001fff07ee7589 */ /* 0x000e6200000e0000 */
[----:B------:R-:W-:Y:S01]  /*5e30*/  FFMA.FTZ R228, R5, R233, R228 ;  /* 0x000000e905e47223 */ /* 0x000fe200000100e4 */
[----:B--2---:R-:W-:-:S02]  /*5e40*/  FADD.FTZ R229, R224, R19 ;  /* 0x00000013e0e57221 */ /* 0x004fc40000010000 */
[----:B------:R2:W0:Y:S04]  /*5e50*/  SHFL.DOWN PT, R18, R17, 0x1, 0x1f ;  /* 0x08201f0011127f89 */ /* 0x00042800000e0000 */
[----:B------:R4:W0:Y:S01]  /*5e60*/  SHFL.DOWN PT, R231, R13, 0x1, 0x1f ;  /* 0x08201f000de77f89 */ /* 0x00082200000e0000 */
[----:B--2---:R-:W-:-:S03]  /*5e70*/  FFMA.FTZ R17, R7, R233, R2 ;  /* 0x000000e907117223 */ /* 0x004fc60000010002 */
[----:B------:R2:W0:Y:S01]  /*5e80*/  SHFL.DOWN PT, R232, R12, 0x1, 0x1f ;  /* 0x08201f000ce87f89 */ /* 0x00042200000e0000 */
[----:B---3--:R-:W-:Y:S01]  /*5e90*/  FADD.FTZ R233, R234, R17 ;  /* 0x00000011eae97221 */ /* 0x008fe20000010000 */
[----:B----4-:R-:W-:Y:S02]  /*5ea0*/  MOV R13, R236 ;  /* 0x000000ec000d7202 */ /* 0x010fe40000000f00 */
[----:B--2---:R-:W-:-:S07]  /*5eb0*/  MOV R12, R235 ;  /* 0x000000eb000c7202 */ /* 0x004fce0000000f00 */
.L_x_6336:
[----:B------:R-:W-:Y:S01]  /*5ec0*/  BSSY.RECONVERGENT B0, `(.L_x_6237) ;  /* 0x000000f000007945 */ /* 0x000fe20003800200 */
[----:B0-----:R-:W-:Y:S02]  /*5ed0*/  MOV R14, R237 ;  /* 0x000000ed000e7202 */ /* 0x001fe40000000f00 */
[----:B-1----:R-:W-:Y:S01]  /*5ee0*/  MOV R15, R238 ;  /* 0x000000ee000f7202 */ /* 0x002fe20000000f00 */
[----:B------:R-:W-:Y:S06]  /*5ef0*/  @!P3 BRA `(.L_x_6238) ;  /* 0x00000000002cb947 */ /* 0x000fec0003800000 */
[C---:B------:R-:W-:Y:S01]  /*5f00*/  FMUL.FTZ R5, R230.reuse, R13 ;  /* 0x0000000de6057220 */ /* 0x040fe20000410000 */
[-C--:B------:R-:W-:Y:S01]  /*5f10*/  FMUL.FTZ R7, R230, R15.reuse ;  /* 0x0000000fe6077220 */ /* 0x080fe20000410000 */
        /* <DEDUP_REMOVED lines=9> */
.L_x_6238:
[----:B------:R-:W-:Y:S05]  /*5fb0*/  BSYNC.RECONVERGENT B0 ;  /* 0x0000000000007941 */ /* 0x000fea0003800200 */
.L_x_6237:
        /* <DEDUP_REMOVED lines=15> */
[----:B------:R-:W-:-:S07]  /*60b0*/  MOV R4, R226 ;  /* 0x000000e200047202 */ /* 0x000fce0000000f00 */
.L_x_6220:
[----:B------:R-:W-:Y:S05]  /*60c0*/  WARPSYNC.ALL ;  /* 0x0000000000007948 */ /* 0x000fea0003800000 */
[----:B------:R-:W-:Y:S01]  /*60d0*/  BAR.SYNC.DEFER_BLOCKING 0x0 ;  /* 0x0000000000007b1d */ /* 0x000fe20000010000 */
[----:B------:R-:W-:Y:S01]  /*60e0*/  FFMA.FTZ R10, R0, -R195, RZ ;  /* 0x800000c3000a7223 */ /* 0x000fe200000100ff */
[----:B------:R-:W-:Y:S01]  /*60f0*/  ISETP.NE.AND P0, PT, R127, RZ, PT ;  /* 0x000000ff7f00720c */ /* 0x000fe20003f05270 */
[----:B------:R-:W-:Y:S01]  /*6100*/  FADD.FTZ R218, RZ, R218 ;  /* 0x000000daffda7221 */ /* 0x000fe20000010000 */
[----:B------:R-:W-:Y:S01]  /*6110*/  ISETP.GT.AND P2, PT, R123, 0x1e, PT ;  /* 0x0000001e7b00780c */ /* 0x000fe20003f44270 */
[----:B------:R-:W-:Y:S01]  /*6120*/  FFMA.FTZ R10, R57, -R210, R10 ;  /* 0x800000d2390a7223 */ /* 0x000fe2000001000a */
[----:B------:R-:W-:Y:S01]  /*6130*/  ISETP.GT.AND P3, PT, R123, 0xf, PT ;  /* 0x0000000f7b00780c */ /* 0x000fe20003f64270 */
[----:B------:R-:W-:Y:S02]  /*6140*/  BSSY.RECONVERGENT B0, `(.L_x_6239) ;  /* 0x00001bd000007945 */ /* 0x000fe40003800200 */
[----:B------:R-:W-:-:S04]  /*6150*/  FFMA.FTZ R10, R55, -R208, R10 ;  /* 0x800000d0370a7223 */ /* 0x000fc8000001000a */
[----:B------:R-:W-:Y:S02]  /*6160*/  FFMA.FTZ R10, R53, -R206, R10 ;  /* 0x800000ce350a7223 */ /* 0x000fe4000001000a */
[----:B0-----:R-:W-:Y:S02]  /*6170*/  @!P0 LEA R14, R27, UR27, 0x4 ;  /* 0x0000001b1b0e8c11 */ /* 0x001fe4000f8e20ff */
[----:B------:R-:W-:-:S04]  /*6180*/  FFMA.FTZ R10, R51, -R204, R10 ;  /* 0x800000cc330a7223 */ /* 0x000fc8000001000a */
[----:B------:R-:W-:Y:S01]  /*6190*/  FFMA.FTZ R10, R49, -R202, R10 ;  /* 0x800000ca310a7223 */ /* 0x000fe2000001000a */
[----:B------:R-:W0:Y:S03]  /*61a0*/  LDS.64 R2, [R126+UR15+0xcb8] ;  /* 0x000cb80f7e027984 */ /* 0x000e260008000a00 */
[----:B------:R-:W-:Y:S01]  /*61b0*/  FFMA.FTZ R10, R47, -R200, R10 ;  /* 0x800000c82f0a7223 */ /* 0x000fe2000001000a */
[----:B-1----:R1:W-:Y:S03]  /*61c0*/  @!P0 STS.128 [R14+0x22b0], R4 ;  /* 0x0022b0040e008388 */ /* 0x0023e60000000c00 */
[----:B------:R-:W-:-:S04]  /*61d0*/  FFMA.FTZ R10, R45, -R198, R10 ;  /* 0x800000c62d0a7223 */ /* 0x000fc8000001000a */
[----:B------:R-:W-:-:S04]  /*61e0*/  FFMA.FTZ R10, R43, -R196, R10 ;  /* 0x800000c42b0a7223 */ /* 0x000fc8000001000a */
[----:B------:R-:W-:-:S04]  /*61f0*/  FFMA.FTZ R10, R41, -R194, R10 ;  /* 0x800000c2290a7223 */ /* 0x000fc8000001000a */
[----:B------:R-:W-:-:S04]  /*6200*/  FFMA.FTZ R10, R39, -R214, R10 ;  /* 0x800000d6270a7223 */ /* 0x000fc8000001000a */
[----:B------:R-:W-:-:S04]  /*6210*/  FFMA.FTZ R10, R37, -R212, R10 ;  /* 0x800000d4250a7223 */ /* 0x000fc8000001000a */
[----:B------:R-:W-:-:S04]  /*6220*/  FFMA.FTZ R10, R35, -R216, R10 ;  /* 0x800000d8230a7223 */ /* 0x000fc8000001000a */
[----:B------:R-:W-:-:S04]  /*6230*/  FFMA.FTZ R10, R33, -R223, R10 ;  /* 0x800000df210a7223 */ /* 0x000fc8000001000a */
[----:B------:R-:W-:Y:S01]  /*6240*/  FFMA.FTZ R10, R31, -R222, R10 ;  /* 0x800000de1f0a7223 */ /* 0x000fe2000001000a */
[-C--:B0-----:R-:W-:Y:S01]  /*6250*/  FMUL.FTZ R9, R3, R25.reuse ;  /* 0x0000001903097220 */ /* 0x081fe20000410000 */
[----:B------:R-:W-:-:S03]  /*6260*/  FMUL.FTZ R8, R2, R25 ;  /* 0x0000001902087220 */ /* 0x000fc60000410000 */
[-C--:B------:R-:W-:Y:S01]  /*6270*/  FFMA.FTZ R9, R2, R24.reuse, R9 ;  /* 0x0000001802097223 */ /* 0x080fe20000010009 */
[----:B------:R-:W-:-:S03]  /*6280*/  FFMA.FTZ R3, R3, R24, -R8 ;  /* 0x0000001803037223 */ /* 0x000fc60000010808 */
[----:B------:R-:W-:Y:S01]  /*6290*/  FADD.FTZ R148, R148, R9 ;  /* 0x0000000994947221 */ /* 0x000fe20000010000 */
[----:B------:R-:W-:-:S03]  /*62a0*/  FADD.FTZ R132, R132, R3 ;  /* 0x0000000384847221 */ /* 0x000fc60000010000 */
[C---:B------:R-:W-:Y:S01]  /*62b0*/  FMUL.FTZ R2, R165.reuse, R148 ;  /* 0x00000094a5027220 */ /* 0x040fe20000410000 */
[----:B------:R-:W-:Y:S01]  /*62c0*/  FMUL.FTZ R165, R165, R132 ;  /* 0x00000084a5a57220 */ /* 0x000fe20000410000 */
[C---:B-1----:R-:W-:Y:S01]  /*62d0*/  FMUL.FTZ R7, R23.reuse, R148 ;  /* 0x0000009417077220 */ /* 0x042fe20000410000 */
[-C--:B------:R-:W-:Y:S01]  /*62e0*/  FMUL.FTZ R19, R23, R132.reuse ;  /* 0x0000008417137220 */ /* 0x080fe20000410000 */
[C---:B------:R-:W-:Y:S01]  /*62f0*/  FFMA.FTZ R8, R167.reuse, R132, -R2 ;  /* 0x00000084a7087223 */ /* 0x040fe20000010802 */
[----:B------:R-:W-:Y:S01]  /*6300*/  FFMA.FTZ R2, R167, R148, R165 ;  /* 0x00000094a7027223 */ /* 0x000fe200000100a5 */
[-C--:B------:R-:W-:Y:S01]  /*6310*/  FFMA.FTZ R25, R22, R132.reuse, -R7 ;  /* 0x0000008416197223 */ /* 0x080fe20000010807 */
[C---:B------:R-:W-:Y:S01]  /*6320*/  FMUL.FTZ R132, R26.reuse, R132 ;  /* 0x000000841a847220 */ /* 0x040fe20000410000 */
[----:B------:R-:W-:Y:S01]  /*6330*/  FADD.FTZ R133, R133, R8 ;  /* 0x0000000885857221 */ /* 0x000fe20000010000 */
[----:B------:R-:W-:Y:S01]  /*6340*/  FADD.FTZ R149, R149, R2 ;  /* 0x0000000295957221 */ /* 0x000fe20000010000 */
[----:B------:R-:W-:-:S02]  /*6350*/  FMUL.FTZ R7, R26, R148 ;  /* 0x000000941a077220 */ /* 0x000fc40000410000 */
[C---:B------:R-:W-:Y:S01]  /*6360*/  FMUL.FTZ R3, R164.reuse, R133 ;  /* 0x00000085a4037220 */ /* 0x040fe20000410000 */
[----:B------:R-:W-:Y:S01]  /*6370*/  FMUL.FTZ R164, R164, R149 ;  /* 0x00000095a4a47220 */ /* 0x000fe20000410000 */
[----:B------:R-:W-:Y:S01]  /*6380*/  FADD.FTZ R58, R7, R58 ;  /* 0x0000003a073a7221 */ /* 0x000fe20000010000 */
[----:B------:R-:W-:Y:S01]  /*6390*/  FMUL.FTZ R165, R28, R133 ;  /* 0x000000851ca57220 */ /* 0x000fe20000410000 */
[C---:B------:R-:W-:Y:S01]  /*63a0*/  FFMA.FTZ R3, R166.reuse, R149, R3 ;  /* 0x00000095a6037223 */ /* 0x040fe20000010003 */
[----:B------:R-:W-:Y:S02]  /*63b0*/  FFMA.FTZ R9, R166, R133, -R164 ;  /* 0x00000085a6097223 */ /* 0x000fe400000108a4 */
[----:B------:R-:W-:Y:S01]  /*63c0*/  FMUL.FTZ R167, R222, R165 ;  /* 0x000000a5dea77220 */ /* 0x000fe20000410000 */
[----:B------:R-:W-:Y:S01]  /*63d0*/  FADD.FTZ R150, R150, R3 ;  /* 0x0000000396967221 */ /* 0x000fe20000010000 */
[----:B------:R-:W-:-:S03]  /*63e0*/  FADD.FTZ R9, R134, R9 ;  /* 0x0000000986097221 */ /* 0x000fc60000010000 */
[CC--:B------:R-:W-:Y:S01]  /*63f0*/  FMUL.FTZ R2, R168.reuse, R150.reuse ;  /* 0x00000096a8027220 */ /* 0x0c0fe20000410000 */
[-C--:B------:R-:W-:Y:S01]  /*6400*/  FMUL.FTZ R3, R168, R9.reuse ;  /* 0x00000009a8037220 */ /* 0x080fe20000410000 */
[-C--:B------:R-:W-:Y:S02]  /*6410*/  FMUL.FTZ R24, R30, R9.reuse ;  /* 0x000000091e187220 */ /* 0x080fe40000410000 */
[C---:B------:R-:W-:Y:S01]  /*6420*/  FFMA.FTZ R8, R169.reuse, R9, -R2 ;  /* 0x00000009a9087223 */ /* 0x040fe20000010802 */
[----:B------:R-:W-:Y:S01]  /*6430*/  FFMA.FTZ R2, R169, R150, R3 ;  /* 0x00000096a9027223 */ /* 0x000fe20000010003 */
[----:B------:R-:W-:Y:S02]  /*6440*/  FMUL.FTZ R18, R223, R24 ;  /* 0x00000018df127220 */ /* 0x000fe40000410000 */
        /* <DEDUP_REMOVED lines=30> */
[----:B------:R-:W-:Y:S01]  /*6630*/  FFMA.FTZ R2, R0, R221, RZ ;  /* 0x000000dd00027223 */ /* 0x000fe200000100ff */
[----:B------:R-:W-:Y:S01]  /*6640*/  FFMA.FTZ R179, R179, R139, -R178 ;  /* 0x0000008bb3b37223 */ /* 0x000fe200000108b2 */
[----:B------:R-:W-:Y:S01]  /*6650*/  FFMA.FTZ R221, -R56, R105, R221 ;  /* 0x0000006938dd7223 */ /* 0x000fe200000101dd */
[----:B------:R-:W-:Y:S01]  /*6660*/  FADD.FTZ R156, R156, R13 ;  /* 0x0000000d9c9c7221 */ /* 0x000fe20000010000 */
[----:B------:R-:W-:Y:S01]  /*6670*/  FFMA.FTZ R2, R57, R219, R2 ;  /* 0x000000db39027223 */ /* 0x000fe20000010002 */
[----:B------:R-:W-:-:S03]  /*6680*/  FADD.FTZ R13, R140, R179 ;  /* 0x000000b38c0d7221 */ /* 0x000fc60000010000 */
[----:B------:R-:W-:Y:S01]  /*6690*/  FFMA.FTZ R8, R55, R217, R2 ;  /* 0x000000d937087223 */ /* 0x000fe20000010002 */
[CC--:B------:R-:W-:Y:S01]  /*66a0*/  FMUL.FTZ R2, R180.reuse, R156.reuse ;  /* 0x0000009cb4027220 */ /* 0x0c0fe20000410000 */
[----:B------:R-:W-:Y:S01]  /*66b0*/  FMUL.FTZ R15, R180, R13 ;  /* 0x0000000db40f7220 */ /* 0x000fe20000410000 */
[----:B------:R-:W-:Y:S01]  /*66c0*/  FFMA.FTZ R217, -R52, R101, R217 ;  /* 0x0000006534d97223 */ /* 0x000fe200000101d9 */
[----:B------:R-:W-:Y:S01]  /*66d0*/  FFMA.FTZ R12, R53, R215, R8 ;  /* 0x000000d7350c7223 */ /* 0x000fe20000010008 */
[C---:B------:R-:W-:Y:S01]  /*66e0*/  FFMA.FTZ R8, R181.reuse, R13, -R2 ;  /* 0x0000000db5087223 */ /* 0x040fe20000010802 */
[----:B------:R-:W-:Y:S02]  /*66f0*/  FFMA.FTZ R2, R181, R156, R15 ;  /* 0x0000009cb5027223 */ /* 0x000fe4000001000f */
[----:B------:R-:W-:Y:S01]  /*6700*/  FFMA.FTZ R12, R51, R213, R12 ;  /* 0x000000d5330c7223 */ /* 0x000fe2000001000c */
[----:B------:R-:W-:Y:S01]  /*6710*/  FADD.FTZ R141, R141, R8 ;  /* 0x000000088d8d7221 */ /* 0x000fe20000010000 */
[----:B------:R-:W-:Y:S01]  /*6720*/  FADD.FTZ R157, R157, R2 ;  /* 0x000000029d9d7221 */ /* 0x000fe20000010000 */
[----:B------:R-:W-:Y:S01]  /*6730*/  FMUL.FTZ R8, R218, R7 ;  /* 0x00000007da087220 */ /* 0x000fe20000410000 */
[----:B------:R-:W-:Y:S01]  /*6740*/  FFMA.FTZ R12, R49, R211, R12 ;  /* 0x000000d3310c7223 */ /* 0x000fe2000001000c */
[C---:B------:R-:W-:Y:S01]  /*6750*/  FMUL.FTZ R2, R182.reuse, R141 ;  /* 0x0000008db6027220 */ /* 0x040fe20000410000 */
        /* <DEDUP_REMOVED lines=8> */
[----:B------:R-:W-:-:S02]  /*67e0*/  FADD.FTZ R15, R142, R15 ;  /* 0x0000000f8e0f7221 */ /* 0x000fc40000010000 */
[----:B------:R-:W-:Y:S01]  /*67f0*/  FFMA.FTZ R12, R43, R205, R12 ;  /* 0x000000cd2b0c7223 */ /* 0x000fe2000001000c */
[CC--:B------:R-:W-:Y:S01]  /*6800*/  FMUL.FTZ R2, R184.reuse, R158.reuse ;  /* 0x0000009eb8027220 */ /* 0x0c0fe20000410000 */
[-C--:B------:R-:W-:Y:S01]  /*6810*/  FMUL.FTZ R5, R184, R15.reuse ;  /* 0x0000000fb8057220 */ /* 0x080fe20000410000 */
[----:B------:R-:W-:Y:S01]  /*6820*/  FMUL.FTZ R169, R46, R15 ;  /* 0x0000000f2ea97220 */ /* 0x000fe20000410000 */
[----:B------:R-:W-:Y:S01]  /*6830*/  FFMA.FTZ R12, R41, R203, R12 ;  /* 0x000000cb290c7223 */ /* 0x000fe2000001000c */
[C---:B------:R-:W-:Y:S01]  /*6840*/  FFMA.FTZ R4, R185.reuse, R15, -R2 ;  /* 0x0000000fb9047223 */ /* 0x040fe20000010802 */
        /* <DEDUP_REMOVED lines=13> */
[----:B------:R-:W-:Y:S01]  /*6920*/  FFMA.FTZ R2, R22, R148, R19 ;  /* 0x0000009416027223 */ /* 0x000fe20000010013 */
[----:B------:R-:W-:Y:S01]  /*6930*/  FFMA.FTZ R12, R33, R225, R12 ;  /* 0x000000e1210c7223 */ /* 0x000fe2000001000c */
[----:B------:R-:W-:Y:S01]  /*6940*/  FADD.FTZ R160, R160, R5 ;  /* 0x00000005a0a07221 */ /* 0x000fe20000010000 */
[----:B------:R-:W-:Y:S01]  /*6950*/  FFMA.FTZ R5, -R26, R75, R227 ;  /* 0x0000004b1a057223 */ /* 0x000fe200000101e3 */
[----:B------:R-:W-:Y:S01]  /*6960*/  FADD.FTZ R17, R144, R17 ;  /* 0x0000001190117221 */ /* 0x000fe20000010000 */
[----:B------:R-:W-:Y:S01]  /*6970*/  FFMA.FTZ R6, R31, R220, R12 ;  /* 0x000000dc1f067223 */ /* 0x000fe2000001000c */
[----:B------:R-:W-:Y:S01]  /*6980*/  FFMA.FTZ R12, -R28, R77, R220 ;  /* 0x0000004d1c0c7223 */ /* 0x000fe200000101dc */
[C---:B------:R-:W-:Y:S01]  /*6990*/  FMUL.FTZ R19, R5.reuse, R2 ;  /* 0x0000000205137220 */ /* 0x040fe20000410000 */
[----:B------:R-:W-:Y:S01]  /*69a0*/  FFMA.FTZ R4, R5, R7, R4 ;  /* 0x0000000705047223 */ /* 0x000fe20000010004 */
[----:B------:R-:W-:Y:S01]  /*69b0*/  FFMA.FTZ R7, R29, -R218, R10 ;  /* 0x800000da1d077223 */ /* 0x000fe2000001000a */
[----:B------:R-:W-:Y:S01]  /*69c0*/  FMUL.FTZ R2, R188, R17 ;  /* 0x00000011bc027220 */ /* 0x000fe20000410000 */
[----:B------:R-:W-:Y:S01]  /*69d0*/  FFMA.FTZ R218, R218, R25, R19 ;  /* 0x00000019dada7223 */ /* 0x000fe20000010013 */
[-C--:B------:R-:W-:Y:S01]  /*69e0*/  FMUL.FTZ R188, R188, R160.reuse ;  /* 0x000000a0bcbc7220 */ /* 0x080fe20000410000 */
[----:B------:R-:W-:Y:S01]  /*69f0*/  FMUL.FTZ R19, R23, R149 ;  /* 0x0000009517137220 */ /* 0x000fe20000410000 */
[C---:B------:R-:W-:Y:S01]  /*6a00*/  FFMA.FTZ R2, R189.reuse, R160, R2 ;  /* 0x000000a0bd027223 */ /* 0x040fe20000010002 */
[----:B------:R-:W-:Y:S01]  /*6a10*/  FFMA.FTZ R225, -R30, R79, R225 ;  /* 0x0000004f1ee17223 */ /* 0x000fe200000101e1 */
[----:B------:R-:W-:Y:S01]  /*6a20*/  FFMA.FTZ R188, R189, R17, -R188 ;  /* 0x00000011bdbc7223 */ /* 0x000fe200000108bc */
[-C--:B------:R-:W-:Y:S01]  /*6a30*/  FFMA.FTZ R25, R22, R133.reuse, -R19 ;  /* 0x0000008516197223 */ /* 0x080fe20000010813 */
[----:B------:R-:W-:Y:S01]  /*6a40*/  FMUL.FTZ R133, R23, R133 ;  /* 0x0000008517857220 */ /* 0x000fe20000410000 */
[-C--:B------:R-:W-:Y:S01]  /*6a50*/  FMUL.FTZ R19, R28, R149.reuse ;  /* 0x000000951c137220 */ /* 0x080fe20000410000 */
[----:B------:R-:W-:Y:S01]  /*6a60*/  FADD.FTZ R145, R145, R188 ;  /* 0x000000bc91917221 */ /* 0x000fe20000010000 */
[----:B------:R-:W-:Y:S01]  /*6a70*/  FADD.FTZ R161, R161, R2 ;  /* 0x00000002a1a17221 */ /* 0x000fe20000010000 */
[----:B------:R-:W-:Y:S01]  /*6a80*/  FFMA.FTZ R133, R22, R149, R133 ;  /* 0x0000009516857223 */ /* 0x000fe20000010085 */
[----:B------:R-:W-:Y:S01]  /*6a90*/  FADD.FTZ R59, R19, R59 ;  /* 0x0000003b133b7221 */ /* 0x000fe20000010000 */
[-C--:B------:R-:W-:Y:S01]  /*6aa0*/  FFMA.FTZ R10, R12, R19.reuse, R167 ;  /* 0x000000130c0a7223 */ /* 0x080fe200000100a7 */
[----:B------:R-:W-:Y:S01]  /*6ab0*/  FMUL.FTZ R19, R222, R19 ;  /* 0x00000013de137220 */ /* 0x000fe20000410000 */
[C---:B------:R-:W-:Y:S01]  /*6ac0*/  FMUL.FTZ R2, R190.reuse, R145 ;  /* 0x00000091be027220 */ /* 0x040fe20000410000 */
[----:B------:R-:W-:Y:S01]  /*6ad0*/  FMUL.FTZ R190, R190, R161 ;  /* 0x000000a1bebe7220 */ /* 0x000fe20000410000 */
[C---:B------:R-:W-:Y:S01]  /*6ae0*/  FMUL.FTZ R133, R12.reuse, R133 ;  /* 0x000000850c857220 */ /* 0x040fe20000410000 */
[----:B------:R-:W-:Y:S01]  /*6af0*/  FFMA.FTZ R12, R12, R165, -R19 ;  /* 0x000000a50c0c7223 */ /* 0x000fe20000010813 */
[C---:B------:R-:W-:Y:S01]  /*6b00*/  FFMA.FTZ R19, R191.reuse, R161, R2 ;  /* 0x000000a1bf137223 */ /* 0x040fe20000010002 */
[----:B------:R-:W-:Y:S01]  /*6b10*/  FFMA.FTZ R191, R191, R145, -R190 ;  /* 0x00000091bfbf7223 */ /* 0x000fe200000108be */
[----:B------:R-:W-:Y:S01]  /*6b20*/  FMUL.FTZ R2, R30, R150 ;  /* 0x000000961e027220 */ /* 0x000fe20000410000 */
[----:B------:R-:W-:Y:S01]  /*6b30*/  FFMA.FTZ R222, R222, R25, R133 ;  /* 0x00000019dede7223 */ /* 0x000fe20000010085 */
[----:B------:R-:W-:Y:S01]  /*6b40*/  FADD.FTZ R162, R162, R19 ;  /* 0x00000013a2a27221 */ /* 0x000fe20000010000 */
[----:B------:R-:W-:Y:S01]  /*6b50*/  FADD.FTZ R19, R146, R191 ;  /* 0x000000bf92137221 */ /* 0x000fe20000010000 */
[----:B------:R-:W-:Y:S01]  /*6b60*/  FADD.FTZ R60, R2, R60 ;  /* 0x0000003c023c7221 */ /* 0x000fe20000010000 */
        /* <DEDUP_REMOVED lines=8> */
[CC--:B------:R-:W-:Y:S01]  /*6bf0*/  FFMA.FTZ R138, R22.reuse, R9.reuse, -R25 ;  /* 0x00000009168a7223 */ /* 0x0c0fe20000010819 */
[----:B------:R-:W-:Y:S01]  /*6c00*/  FMUL.FTZ R9, R23, R9 ;  /* 0x0000000917097220 */ /* 0x000fe20000410000 */
[----:B------:R-:W-:Y:S01]  /*6c10*/  FFMA.FTZ R149, R77, R149, R222 ;  /* 0x000000954d957223 */ /* 0x000fe200000100de */
[----:B------:R-:W-:Y:S01]  /*6c20*/  FADD.FTZ R147, R147, R192 ;  /* 0x000000c093937221 */ /* 0x000fe20000010000 */
[----:B------:R-:W-:Y:S01]  /*6c30*/  FFMA.FTZ R24, R225, R24, -R14 ;  /* 0x00000018e1187223 */ /* 0x000fe2000001080e */
[----:B------:R-:W-:Y:S01]  /*6c40*/  FFMA.FTZ R8, R22, R150, R9 ;  /* 0x0000009616087223 */ /* 0x000fe20000010009 */
[----:B------:R-:W-:Y:S01]  /*6c50*/  FMUL.FTZ R9, R54, R162 ;  /* 0x000000a236097220 */ /* 0x000fe20000410000 */
[----:B------:R-:W-:Y:S01]  /*6c60*/  FADD.FTZ R163, R163, R2 ;  /* 0x00000002a3a37221 */ /* 0x000fe20000010000 */
[----:B------:R-:W-:Y:S01]  /*6c70*/  FMUL.FTZ R14, R56, R147 ;  /* 0x00000093380e7220 */ /* 0x000fe20000410000 */
[----:B------:R-:W-:Y:S01]  /*6c80*/  FMUL.FTZ R140, R225, R8 ;  /* 0x00000008e18c7220 */ /* 0x000fe20000410000 */
[----:B------:R-:W-:Y:S01]  /*6c90*/  FADD.FTZ R88, R149, R88 ;  /* 0x0000005895587221 */ /* 0x000fe20000010000 */
[C---:B------:R-:W-:Y:S01]  /*6ca0*/  FFMA.FTZ R8, -R54.reuse, R103, R219 ;  /* 0x0000006736087223 */ /* 0x040fe200000101db */
[----:B------:R-:W-:Y:S01]  /*6cb0*/  FMUL.FTZ R133, R54, R19 ;  /* 0x0000001336857220 */ /* 0x000fe20000410000 */
[----:B------:R-:W-:Y:S01]  /*6cc0*/  FMUL.FTZ R149, R210, R9 ;  /* 0x00000009d2957220 */ /* 0x000fe20000410000 */
[----:B------:R-:W-:Y:S01]  /*6cd0*/  FMUL.FTZ R2, R56, R163 ;  /* 0x000000a338027220 */ /* 0x000fe20000410000 */
[C---:B------:R-:W-:Y:S01]  /*6ce0*/  FMUL.FTZ R16, R195.reuse, R14 ;  /* 0x0000000ec3107220 */ /* 0x040fe20000410000 */
[----:B------:R-:W-:Y:S01]  /*6cf0*/  FMUL.FTZ R134, R52, R145 ;  /* 0x0000009134867220 */ /* 0x000fe20000410000 */
[-C--:B------:R-:W-:Y:S01]  /*6d00*/  FFMA.FTZ R132, R8, R133.reuse, -R149 ;  /* 0x0000008508847223 */ /* 0x080fe20000010895 */
[-C--:B------:R-:W-:Y:S01]  /*6d10*/  FMUL.FTZ R25, R195, R2.reuse ;  /* 0x00000002c3197220 */ /* 0x080fe20000410000 */
[----:B------:R-:W-:Y:S01]  /*6d20*/  FMUL.FTZ R133, R210, R133 ;  /* 0x00000085d2857220 */ /* 0x000fe20000410000 */
[C---:B------:R-:W-:Y:S01]  /*6d30*/  FFMA.FTZ R16, R221.reuse, R2, R16 ;  /* 0x00000002dd107223 */ /* 0x040fe20000010010 */
[----:B------:R-:W-:Y:S01]  /*6d40*/  FMUL.FTZ R136, R208, R134 ;  /* 0x00000086d0887220 */ /* 0x000fe20000410000 */
[----:B------:R-:W-:Y:S01]  /*6d50*/  FFMA.FTZ R25, R221, R14, -R25 ;  /* 0x0000000edd197223 */ /* 0x000fe20000010819 */
[----:B------:R-:W-:Y:S01]  /*6d60*/  FFMA.FTZ R133, R8, R9, R133 ;  /* 0x0000000908857223 */ /* 0x000fe20000010085 */
[----:B------:R-:W-:Y:S01]  /*6d70*/  FADD.FTZ R16, RZ, R16 ;  /* 0x00000010ff107221 */ /* 0x000fe20000010000 */
[----:B------:R-:W-:Y:S01]  /*6d80*/  FMUL.FTZ R14, R52, R161 ;  /* 0x000000a1340e7220 */ /* 0x000fe20000410000 */
[----:B------:R-:W-:Y:S01]  /*6d90*/  FADD.FTZ R25, RZ, R25 ;  /* 0x00000019ff197221 */ /* 0x000fe20000010000 */
[----:B------:R-:W-:Y:S01]  /*6da0*/  FMUL.FTZ R165, R50, R17 ;  /* 0x0000001132a57220 */ /* 0x000fe20000410000 */
[----:B------:R-:W-:Y:S01]  /*6db0*/  FADD.FTZ R16, R16, R133 ;  /* 0x0000008510107221 */ /* 0x000fe20000010000 */
[-C--:B------:R-:W-:Y:S01]  /*6dc0*/  FMUL.FTZ R133, R208, R14.reuse ;  /* 0x0000000ed0857220 */ /* 0x080fe20000410000 */
[----:B------:R-:W-:Y:S01]  /*6dd0*/  FFMA.FTZ R149, R217, R14, R136 ;  /* 0x0000000ed9957223 */ /* 0x000fe20000010088 */
[----:B------:R-:W-:Y:S01]  /*6de0*/  FFMA.FTZ R144, R223, R138, R140 ;  /* 0x0000008adf907223 */ /* 0x000fe2000001008c */
[----:B------:R-:W-:Y:S01]  /*6df0*/  FMUL.FTZ R167, R206, R165 ;  /* 0x000000a5cea77220 */ /* 0x000fe20000410000 */
[----:B------:R-:W-:Y:S01]  /*6e00*/  FFMA.FTZ R134, R217, R134, -R133 ;  /* 0x00000086d9867223 */ /* 0x000fe20000010885 */
[----:B------:R-:W-:Y:S01]  /*6e10*/  FADD.FTZ R133, R25, R132 ;  /* 0x0000008419857221 */ /* 0x000fe20000010000 */
[----:B------:R-:W-:Y:S01]  /*6e20*/  FMUL.FTZ R132, R48, R159 ;  /* 0x0000009f30847220 */ /* 0x000fe20000410000 */
[----:B------:R-:W-:Y:S01]  /*6e30*/  FADD.FTZ R149, R16, R149 ;  /* 0x0000009510957221 */ /* 0x000fe20000010000 */
[C---:B------:R-:W-:Y:S01]  /*6e40*/  FFMA.FTZ R16, -R50.reuse, R99, R215 ;  /* 0x0000006332107223 */ /* 0x040fe200000101d7 */
[----:B------:R-:W-:Y:S01]  /*6e50*/  FMUL.FTZ R25, R50, R160 ;  /* 0x000000a032197220 */ /* 0x000fe20000410000 */
[----:B------:R-:W-:Y:S01]  /*6e60*/  FMUL.FTZ R140, R48, R143 ;  /* 0x0000008f308c7220 */ /* 0x000fe20000410000 */
[----:B------:R-:W-:Y:S01]  /*6e70*/  FMUL.FTZ R142, R204, R132 ;  /* 0x00000084cc8e7220 */ /* 0x000fe20000410000 */
[----:B------:R-:W-:Y:S01]  /*6e80*/  FFMA.FTZ R166, R79, R150, R144 ;  /* 0x000000964fa67223 */ /* 0x000fe20000010090 */
[-C--:B------:R-:W-:Y:S01]  /*6e90*/  FMUL.FTZ R136, R206, R25.reuse ;  /* 0x00000019ce887220 */ /* 0x080fe20000410000 */
[----:B------:R-:W-:Y:S01]  /*6ea0*/  FFMA.FTZ R138, R16, R25, R167 ;  /* 0x00000019108a7223 */ /* 0x000fe200000100a7 */
[-C--:B------:R-:W-:Y:S01]  /*6eb0*/  FFMA.FTZ R167, R213, R140.reuse, -R142 ;  /* 0x0000008cd5a77223 */ /* 0x080fe2000001088e */
[----:B------:R-:W-:Y:S01]  /*6ec0*/  FMUL.FTZ R140, R204, R140 ;  /* 0x0000008ccc8c7220 */ /* 0x000fe20000410000 */
[----:B------:R-:W-:Y:S01]  /*6ed0*/  FFMA.FTZ R165, R16, R165, -R136 ;  /* 0x000000a510a57223 */ /* 0x000fe20000010888 */
[----:B------:R-:W-:Y:S01]  /*6ee0*/  FADD.FTZ R136, R133, R134 ;  /* 0x0000008685887221 */ /* 0x000fe20000010000 */
[----:B------:R-:W-:Y:S01]  /*6ef0*/  FADD.FTZ R138, R149, R138 ;  /* 0x0000008a958a7221 */ /* 0x000fe20000010000 */
[C---:B------:R-:W-:Y:S01]  /*6f00*/  FFMA.FTZ R134, -R46.reuse, R95, R211 ;  /* 0x0000005f2e867223 */ /* 0x040fe200000101d3 */
[----:B------:R-:W-:Y:S01]  /*6f10*/  FMUL.FTZ R133, R46, R158 ;  /* 0x0000009e2e857220 */ /* 0x000fe20000410000 */
[----:B------:R-:W-:Y:S01]  /*6f20*/  FFMA.FTZ R149, R213, R132, R140 ;  /* 0x00000084d5957223 */ /* 0x000fe2000001008c */
[----:B------:R-:W-:Y:S01]  /*6f30*/  FADD.FTZ R136, R136, R165 ;  /* 0x000000a588887221 */ /* 0x000fe20000010000 */
[----:B------:R-:W-:Y:S01]  /*6f40*/  FMUL.FTZ R142, R44, R141 ;  /* 0x0000008d2c8e7220 */ /* 0x000fe20000410000 */
[-C--:B------:R-:W-:Y:S01]  /*6f50*/  FMUL.FTZ R140, R202, R133.reuse ;  /* 0x00000085ca8c7220 */ /* 0x080fe20000410000 */
[----:B------:R-:W-:Y:S01]  /*6f60*/  FADD.FTZ R138, R138, R149 ;  /* 0x000000958a8a7221 */ /* 0x000fe20000010000 */
[----:B------:R-:W-:Y:S01]  /*6f70*/  FFMA.FTZ R171, R134, R133, R171 ;  /* 0x0000008586ab7223 */ /* 0x000fe200000100ab */
[----:B------:R-:W-:Y:S01]  /*6f80*/  FMUL.FTZ R149, R42, R156 ;  /* 0x0000009c2a957220 */ /* 0x000fe20000410000 */
[----:B------:R-:W-:Y:S01]  /*6f90*/  FFMA.FTZ R140, R134, R169, -R140 ;  /* 0x000000a9868c7223 */ /* 0x000fe2000001088c */
[----:B------:R-:W-:Y:S01]  /*6fa0*/  FADD.FTZ R167, R136, R167 ;  /* 0x000000a788a77221 */ /* 0x000fe20000010000 */
[----:B------:R-:W-:Y:S01]  /*6fb0*/  FADD.FTZ R171, R138, R171 ;  /* 0x000000ab8aab7221 */ /* 0x000fe20000010000 */
[C---:B------:R-:W-:Y:S01]  /*6fc0*/  FFMA.FTZ R138, -R42.reuse, R91, R207 ;  /* 0x0000005b2a8a7223 */ /* 0x040fe200000101cf */
[----:B------:R-:W-:Y:S01]  /*6fd0*/  FMUL.FTZ R169, R42, R13 ;  /* 0x0000000d2aa97220 */ /* 0x000fe20000410000 */
[----:B------:R-:W-:Y:S01]  /*6fe0*/  FMUL.FTZ R173, R198, R149 ;  /* 0x00000095c6ad7220 */ /* 0x000fe20000410000 */
[----:B------:R-:W-:Y:S01]  /*6ff0*/  FMUL.FTZ R136, R44, R157 ;  /* 0x0000009d2c887220 */ /* 0x000fe20000410000 */
[----:B------:R-:W-:Y:S01]  /*7000*/  FMUL.FTZ R144, R200, R142 ;  /* 0x0000008ec8907220 */ /* 0x000fe20000410000 */
[----:B------:R-:W-:Y:S01]  /*7010*/  FADD.FTZ R167, R167, R140 ;  /* 0x0000008ca7a77221 */ /* 0x000fe20000010000 */
[-C--:B------:R-:W-:Y:S01]  /*7020*/  FFMA.FTZ R173, R138, R169.reuse, -R173 ;  /* 0x000000a98aad7223 */ /* 0x080fe200000108ad */
[-C--:B------:R-:W-:Y:S01]  /*7030*/  FMUL.FTZ R165, R200, R136.reuse ;  /* 0x00000088c8a57220 */ /* 0x080fe20000410000 */
[C---:B------:R-:W-:Y:S01]  /*7040*/  FFMA.FTZ R144, R209.reuse, R136, R144 ;  /* 0x00000088d1907223 */ /* 0x040fe20000010090 */
[----:B------:R-:W-:Y:S01]  /*7050*/  FMUL.FTZ R169, R198, R169 ;  /* 0x000000a9c6a97220 */ /* 0x000fe20000410000 */
[----:B------:R-:W-:Y:S01]  /*7060*/  FMUL.FTZ R140, R40, R155 ;  /* 0x0000009b288c7220 */ /* 0x000fe20000410000 */
[----:B------:R-:W-:Y:S01]  /*7070*/  FFMA.FTZ R142, R209, R142, -R165 ;  /* 0x0000008ed18e7223 */ /* 0x000fe200000108a5 */
[----:B------:R-:W-:Y:S01]  /*7080*/  FADD.FTZ R144, R171, R144 ;  /* 0x00000090ab907221 */ /* 0x000fe20000010000 */
[----:B------:R-:W-:Y:S01]  /*7090*/  FFMA.FTZ R169, R138, R149, R169 ;  /* 0x000000958aa97223 */ /* 0x000fe200000100a9 */
[----:B------:R-:W-:Y:S01]  /*70a0*/  FMUL.FTZ R146, R40, R139 ;  /* 0x0000008b28927220 */ /* 0x000fe20000410000 */
[----:B------:R-:W-:Y:S01]  /*70b0*/  FMUL.FTZ R165, R196, R140 ;  /* 0x0000008cc4a57220 */ /* 0x000fe20000410000 */
[----:B------:R-:W-:Y:S01]  /*70c0*/  FFMA.FTZ R218, R75, R148, R218 ;  /* 0x000000944bda7223 */ /* 0x000fe200000100da */
[----:B------:R-:W-:Y:S01]  /*70d0*/  FADD.FTZ R144, R144, R169 ;  /* 0x000000a990907221 */ /* 0x000fe20000010000 */
[-C--:B------:R-:W-:Y:S01]  /*70e0*/  FMUL.FTZ R148, R196, R146.reuse ;  /* 0x00000092c4947220 */ /* 0x080fe20000410000 */
[----:B------:R-:W-:Y:S01]  /*70f0*/  FADD.FTZ R142, R167, R142 ;  /* 0x0000008ea78e7221 */ /* 0x000fe20000010000 */
[C---:B------:R-:W-:Y:S01]  /*7100*/  FFMA.FTZ R169, R205.reuse, R146, -R165 ;  /* 0x00000092cda97223 */ /* 0x040fe200000108a5 */
[----:B------:R-:W-:Y:S01]  /*7110*/  FMUL.FTZ R165, R38, R154 ;  /* 0x0000009a26a57220 */ /* 0x000fe20000410000 */
[----:B------:R-:W-:Y:S01]  /*7120*/  FFMA.FTZ R167, R205, R140, R148 ;  /* 0x0000008ccda77223 */ /* 0x000fe20000010094 */
[----:B------:R-:W-:Y:S01]  /*7130*/  FADD.FTZ R142, R142, R173 ;  /* 0x000000ad8e8e7221 */ /* 0x000fe20000010000 */
[C---:B------:R-:W-:Y:S01]  /*7140*/  FFMA.FTZ R203, -R38.reuse, R87, R203 ;  /* 0x0000005726cb7223 */ /* 0x040fe200000101cb */
[----:B------:R-:W-:Y:S01]  /*7150*/  FMUL.FTZ R146, R38, R11 ;  /* 0x0000000b26927220 */ /* 0x000fe20000410000 */
[----:B------:R-:W-:Y:S01]  /*7160*/  FMUL.FTZ R148, R194, R165 ;  /* 0x000000a5c2947220 */ /* 0x000fe20000410000 */
[----:B------:R-:W-:Y:S01]  /*7170*/  FADD.FTZ R142, R142, R169 ;  /* 0x000000a98e8e7221 */ /* 0x000fe20000010000 */
[----:B------:R-:W-:Y:S01]  /*7180*/  FADD.FTZ R144, R144, R167 ;  /* 0x000000a790907221 */ /* 0x000fe20000010000 */
[----:B------:R-:W-:Y:S01]  /*7190*/  FMUL.FTZ R150, R32, R151 ;  /* 0x0000009720967220 */ /* 0x000fe20000410000 */
[CC--:B------:R-:W-:Y:S01]  /*71a0*/  FFMA.FTZ R169, R203.reuse, R146.reuse, -R148 ;  /* 0x00000092cba97223 */ /* 0x0c0fe20000010894 */
[----:B------:R-:W-:Y:S01]  /*71b0*/  FMUL.FTZ R146, R194, R146 ;  /* 0x00000092c2927220 */ /* 0x000fe20000410000 */
[----:B------:R-:W-:Y:S01]  /*71c0*/  FFMA.FTZ R197, -R32, R81, R197 ;  /* 0x0000005120c57223 */ /* 0x000fe200000101c5 */
[C---:B------:R-:W-:Y:S01]  /*71d0*/  FMUL.FTZ R148, R216.reuse, R164 ;  /* 0x000000a4d8947220 */ /* 0x040fe20000410000 */
[-C--:B------:R-:W-:Y:S01]  /*71e0*/  FMUL.FTZ R171, R216, R150.reuse ;  /* 0x00000096d8ab7220 */ /* 0x080fe20000410000 */
[----:B------:R-:W-:Y:S01]  /*71f0*/  FFMA.FTZ R167, R203, R165, R146 ;  /* 0x000000a5cba77223 */ /* 0x000fe20000010092 */
[----:B------:R-:W-:Y:S01]  /*7200*/  FMUL.FTZ R146, R36, R153 ;  /* 0x0000009924927220 */ /* 0x000fe20000410000 */
[----:B------:R-:W-:Y:S01]  /*7210*/  FADD.FTZ R61, R150, R61 ;  /* 0x0000003d963d7221 */ /* 0x000fe20000010000 */
[C---:B------:R-:W-:Y:S01]  /*7220*/  FFMA.FTZ R177, R197.reuse, R150, R148 ;  /* 0x00000096c5b17223 */ /* 0x040fe20000010094 */
[----:B------:R-:W-:Y:S01]  /*7230*/  FADD.FTZ R142, R142, R169 ;  /* 0x000000a98e8e7221 */ /* 0x000fe20000010000 */
[C---:B------:R-:W-:Y:S01]  /*7240*/  FFMA.FTZ R201, -R36.reuse, R85, R201 ;  /* 0x0000005524c97223 */ /* 0x040fe200000101c9 */
[----:B------:R-:W-:Y:S01]  /*7250*/  FMUL.FTZ R148, R36, R137 ;  /* 0x0000008924947220 */ /* 0x000fe20000410000 */
[----:B------:R-:W-:Y:S01]  /*7260*/  FMUL.FTZ R150, R214, R146 ;  /* 0x00000092d6967220 */ /* 0x000fe20000410000 */
[----:B------:R-:W-:Y:S01]  /*7270*/  FMUL.FTZ R169, R34, R152 ;  /* 0x0000009822a97220 */ /* 0x000fe20000410000 */
[----:B------:R-:W-:Y:S01]  /*7280*/  FFMA.FTZ R179, R197, R164, -R171 ;  /* 0x000000a4c5b37223 */ /* 0x000fe200000108ab */
[----:B------:R-:W-:Y:S01]  /*7290*/  FADD.FTZ R144, R144, R167 ;  /* 0x000000a790907221 */ /* 0x000fe20000010000 */
[----:B------:R-:W-:Y:S01]  /*72a0*/  FMUL.FTZ R171, R23, R151 ;  /* 0x0000009717ab7220 */ /* 0x000fe20000410000 */
[-C--:B------:R-:W-:Y:S01]  /*72b0*/  FFMA.FTZ R167, R201, R148.reuse, -R150 ;  /* 0x00000094c9a77223 */ /* 0x080fe20000010896 */
[C---:B------:R-:W-:Y:S01]  /*72c0*/  FFMA.FTZ R199, -R34.reuse, R83, R199 ;  /* 0x0000005322c77223 */ /* 0x040fe200000101c7 */
[----:B------:R-:W-:Y:S01]  /*72d0*/  FMUL.FTZ R164, R34, R3 ;  /* 0x0000000322a47220 */ /* 0x000fe20000410000 */
[----:B------:R-:W-:Y:S01]  /*72e0*/  FMUL.FTZ R150, R212, R169 ;  /* 0x000000a9d4967220 */ /* 0x000fe20000410000 */
[----:B------:R-:W-:Y:S01]  /*72f0*/  FMUL.FTZ R148, R214, R148 ;  /* 0x00000094d6947220 */ /* 0x000fe20000410000 */
[-C--:B------:R-:W-:Y:S01]  /*7300*/  FFMA.FTZ R175, R22, R135.reuse, -R171 ;  /* 0x0000008716af7223 */ /* 0x080fe200000108ab */
[----:B------:R-:W-:Y:S01]  /*7310*/  FMUL.FTZ R173, R23, R135 ;  /* 0x0000008717ad7220 */ /* 0x000fe20000410000 */
[----:B------:R-:W-:Y:S01]  /*7320*/  FFMA.FTZ R171, R199, R164, -R150 ;  /* 0x000000a4c7ab7223 */ /* 0x000fe20000010896 */
[----:B------:R-:W-:Y:S01]  /*7330*/  FFMA.FTZ R135, R201, R146, R148 ;  /* 0x00000092c9877223 */ /* 0x000fe20000010094 */
[----:B------:R-:W-:Y:S01]  /*7340*/  FMUL.FTZ R164, R212, R164 ;  /* 0x000000a4d4a47220 */ /* 0x000fe20000410000 */
[----:B------:R-:W-:Y:S01]  /*7350*/  FADD.FTZ R142, R142, R167 ;  /* 0x000000a78e8e7221 */ /* 0x000fe20000010000 */
[----:B------:R-:W-:Y:S01]  /*7360*/  FFMA.FTZ R6, R29, R227, R6 ;  /* 0x000000e31d067223 */ /* 0x000fe20000010006 */
[----:B------:R-:W-:Y:S01]  /*7370*/  FADD.FTZ R135, R144, R135 ;  /* 0x0000008790877221 */ /* 0x000fe20000010000 */
[----:B------:R-:W-:Y:S01]  /*7380*/  FFMA.FTZ R164, R199, R169, R164 ;  /* 0x000000a9c7a47223 */ /* 0x000fe200000100a4 */
[----:B------:R-:W-:Y:S01]  /*7390*/  FADD.FTZ R142, R142, R171 ;  /* 0x000000ab8e8e7221 */ /* 0x000fe20000010000 */
[----:B------:R-:W-:Y:S01]  /*73a0*/  FADD.FTZ R62, R169, R62 ;  /* 0x0000003ea93e7221 */ /* 0x000fe20000010000 */
[----:B------:R-:W-:Y:S01]  /*73b0*/  FFMA.FTZ R148, R22, R151, R173 ;  /* 0x0000009716947223 */ /* 0x000fe200000100ad */
[----:B------:R-:W-:Y:S01]  /*73c0*/  FADD.FTZ R164, R135, R164 ;  /* 0x000000a487a47221 */ /* 0x000fe20000010000 */
[----:B------:R-:W-:Y:S01]  /*73d0*/  FADD.FTZ R179, R142, R179 ;  /* 0x000000b38eb37221 */ /* 0x000fe20000010000 */
[-C--:B------:R-:W-:Y:S01]  /*73e0*/  FMUL.FTZ R135, R23, R152.reuse ;  /* 0x0000009817877220 */ /* 0x080fe20000410000 */
[----:B------:R-:W0:Y:S01]  /*73f0*/  SHFL.DOWN PT, R169, R6, 0x1, 0x1f ;  /* 0x08201f0006a97f89 */ /* 0x000e2200000e0000 */
[----:B------:R-:W-:Y:S01]  /*7400*/  FADD.FTZ R177, R164, R177 ;  /* 0x000000b1a4b17221 */ /* 0x000fe20000010000 */
[----:B------:R-:W-:Y:S01]  /*7410*/  FADD.FTZ R179, R179, R24 ;  /* 0x00000018b3b37221 */ /* 0x000fe20000010000 */
[CC--:B------:R-:W-:Y:S01]  /*7420*/  FFMA.FTZ R135, R22.reuse, R3.reuse, -R135 ;  /* 0x0000000316877223 */ /* 0x0c0fe20000010887 */
[----:B------:R-:W-:Y:S01]  /*7430*/  FMUL.FTZ R3, R23, R3 ;  /* 0x0000000317037220 */ /* 0x000fe20000410000 */
[----:B------:R-:W-:Y:S01]  /*7440*/  FADD.FTZ R177, R177, R18 ;  /* 0x00000012b1b17221 */ /* 0x000fe20000010000 */
[----:B------:R-:W-:Y:S01]  /*7450*/  FADD.FTZ R12, R179, R12 ;  /* 0x0000000cb30c7221 */ /* 0x000fe20000010000 */
[----:B------:R-:W1:Y:S01]  /*7460*/  SHFL.DOWN PT, R24, R7, 0x1, 0x1f ;  /* 0x08201f0007187f89 */ /* 0x000e6200000e0000 */
[----:B------:R-:W-:Y:S01]  /*7470*/  FFMA.FTZ R18, R22, R152, R3 ;  /* 0x0000009816127223 */ /* 0x000fe20000010003 */
[----:B------:R-:W-:Y:S01]  /*7480*/  FADD.FTZ R177, R177, R10 ;  /* 0x0000000ab1b17221 */ /* 0x000fe20000010000 */
[----:B------:R-:W-:Y:S01]  /*7490*/  FADD.FTZ R5, R12, R5 ;  /* 0x000000050c057221 */ /* 0x000fe20000010000 */
[----:B------:R-:W-:Y:S01]  /*74a0*/  FMUL.FTZ R3, R23, R137 ;  /* 0x0000008917037220 */ /* 0x000fe20000410000 */
[----:B------:R-:W-:Y:S01]  /*74b0*/  FMUL.FTZ R199, R199, R18 ;  /* 0x00000012c7c77220 */ /* 0x000fe20000410000 */
[----:B------:R-:W-:Y:S01]  /*74c0*/  FADD.FTZ R4, R177, R4 ;  /* 0x00000004b1047221 */ /* 0x000fe20000010000 */
[CC--:B------:R-:W-:Y:S01]  /*74d0*/  FMUL.FTZ R12, R23.reuse, R153.reuse ;  /* 0x00000099170c7220 */ /* 0x0c0fe20000410000 */
[----:B------:R-:W2:Y:S01]  /*74e0*/  SHFL.DOWN PT, R18, R5, 0x1, 0x1f ;  /* 0x08201f0005127f89 */ /* 0x000ea200000e0000 */
[----:B------:R-:W-:Y:S01]  /*74f0*/  FFMA.FTZ R10, R22, R153, R3 ;  /* 0x00000099160a7223 */ /* 0x000fe20000010003 */
[C---:B------:R-:W-:Y:S01]  /*7500*/  FMUL.FTZ R3, R23.reuse, R154 ;  /* 0x0000009a17037220 */ /* 0x040fe20000410000 */
[----:B------:R-:W-:Y:S01]  /*7510*/  FFMA.FTZ R212, R212, R135, R199 ;  /* 0x00000087d4d47223 */ /* 0x000fe200000100c7 */
[----:B------:R-:W3:Y:S01]  /*7520*/  SHFL.DOWN PT, R167, R4, 0x1, 0x1f ;  /* 0x08201f0004a77f89 */ /* 0x000ee200000e0000 */
[C---:B------:R-:W-:Y:S01]  /*7530*/  FFMA.FTZ R137, R22.reuse, R137, -R12 ;  /* 0x0000008916897223 */ /* 0x040fe2000001080c */
[-C--:B------:R-:W-:Y:S01]  /*7540*/  FFMA.FTZ R135, R22, R11.reuse, -R3 ;  /* 0x0000000b16877223 */ /* 0x080fe20000010803 */
[----:B------:R-:W-:Y:S01]  /*7550*/  FMUL.FTZ R11, R23, R11 ;  /* 0x0000000b170b7220 */ /* 0x000fe20000410000 */
[----:B------:R-:W-:Y:S01]  /*7560*/  FMUL.FTZ R201, R201, R10 ;  /* 0x0000000ac9c97220 */ /* 0x000fe20000410000 */
[----:B0-----:R-:W-:Y:S01]  /*7570*/  @!P2 FADD.FTZ R6, R6, R169 ;  /* 0x000000a90606a221 */ /* 0x001fe20000010000 */
[C---:B------:R-:W-:Y:S01]  /*7580*/  FMUL.FTZ R3, R23.reuse, R139 ;  /* 0x0000008b17037220 */ /* 0x040fe20000410000 */
[----:B------:R-:W-:Y:S01]  /*7590*/  FFMA.FTZ R10, R22, R154, R11 ;  /* 0x0000009a160a7223 */ /* 0x000fe2000001000b */
[----:B------:R-:W-:Y:S01]  /*75a0*/  FFMA.FTZ R214, R214, R137, R201 ;  /* 0x00000089d6d67223 */ /* 0x000fe200000100c9 */
[-C--:B------:R-:W-:Y:S01]  /*75b0*/  FMUL.FTZ R12, R23, R155.reuse ;  /* 0x0000009b170c7220 */ /* 0x080fe20000410000 */
[----:B------:R-:W0:Y:S01]  /*75c0*/  SHFL.DOWN PT, R137, R6, 0x2, 0x1f ;  /* 0x08401f0006897f89 */ /* 0x000e2200000e0000 */
[----:B------:R-:W-:Y:S01]  /*75d0*/  FMUL.FTZ R203, R203, R10 ;  /* 0x0000000acbcb7220 */ /* 0x000fe20000410000 */
[----:B-1----:R-:W-:Y:S01]  /*75e0*/  @!P2 FADD.FTZ R7, R7, R24 ;  /* 0x000000180707a221 */ /* 0x002fe20000010000 */
[----:B------:R-:W-:Y:S01]  /*75f0*/  FFMA.FTZ R10, R22, R155, R3 ;  /* 0x0000009b160a7223 */ /* 0x000fe20000010003 */
[----:B------:R-:W-:Y:S01]  /*7600*/  FMUL.FTZ R3, R23, R13 ;  /* 0x0000000d17037220 */ /* 0x000fe20000410000 */
[----:B------:R-:W-:Y:S01]  /*7610*/  FFMA.FTZ R194, R194, R135, R203 ;  /* 0x00000087c2c27223 */ /* 0x000fe200000100cb */
[C---:B------:R-:W-:Y:S01]  /*7620*/  FFMA.FTZ R139, R22.reuse, R139, -R12 ;  /* 0x0000008b168b7223 */ /* 0x040fe2000001080c */
[----:B------:R-:W1:Y:S01]  /*7630*/  SHFL.DOWN PT, R24, R7, 0x2, 0x1f ;  /* 0x08401f0007187f89 */ /* 0x000e6200000e0000 */
[----:B------:R-:W-:Y:S01]  /*7640*/  FMUL.FTZ R205, R205, R10 ;  /* 0x0000000acdcd7220 */ /* 0x000fe20000410000 */
[-C--:B------:R-:W-:Y:S01]  /*7650*/  FMUL.FTZ R10, R23, R156.reuse ;  /* 0x0000009c170a7220 */ /* 0x080fe20000410000 */
[----:B--2---:R-:W-:Y:S01]  /*7660*/  @!P2 FADD.FTZ R5, R5, R18 ;  /* 0x000000120505a221 */ /* 0x004fe20000010000 */
[C---:B------:R-:W-:Y:S01]  /*7670*/  FFMA.FTZ R3, R22.reuse, R156, R3 ;  /* 0x0000009c16037223 */ /* 0x040fe20000010003 */
[----:B------:R-:W-:Y:S01]  /*7680*/  FMUL.FTZ R12, R23, R157 ;  /* 0x0000009d170c7220 */ /* 0x000fe20000410000 */
[----:B------:R-:W-:Y:S01]  /*7690*/  FFMA.FTZ R13, R22, R13, -R10 ;  /* 0x0000000d160d7223 */ /* 0x000fe2000001080a */
[----:B---3--:R-:W-:Y:S01]  /*76a0*/  @!P2 FADD.FTZ R4, R167, R4 ;  /* 0x00000004a704a221 */ /* 0x008fe20000010000 */
[----:B------:R-:W2:Y:S01]  /*76b0*/  SHFL.DOWN PT, R18, R5, 0x2, 0x1f ;  /* 0x08401f0005127f89 */ /* 0x000ea200000e0000 */
[----:B------:R-:W-:Y:S01]  /*76c0*/  ISETP.GT.AND P2, PT, R123, 0x1d, PT ;  /* 0x0000001d7b00780c */ /* 0x000fe20003f44270 */
[----:B------:R-:W-:Y:S01]  /*76d0*/  FMUL.FTZ R3, R138, R3 ;  /* 0x000000038a037220 */ /* 0x000fe20000410000 */
[----:B------:R-:W-:Y:S01]  /*76e0*/  FMUL.FTZ R197, R197, R148 ;  /* 0x00000094c5c57220 */ /* 0x000fe20000410000 */
[----:B------:R-:W3:Y:S01]  /*76f0*/  SHFL.DOWN PT, R11, R4, 0x2, 0x1f ;  /* 0x08401f00040b7f89 */ /* 0x000ee200000e0000 */
[----:B------:R-:W-:Y:S01]  /*7700*/  FFMA.FTZ R196, R196, R139, R205 ;  /* 0x0000008bc4c47223 */ /* 0x000fe200000100cd */
[----:B------:R-:W-:Y:S01]  /*7710*/  FFMA.FTZ R198, R198, R13, R3 ;  /* 0x0000000dc6c67223 */ /* 0x000fe20000010003 */
[-C--:B------:R-:W-:Y:S01]  /*7720*/  FMUL.FTZ R3, R23, R141.reuse ;  /* 0x0000008d17037220 */ /* 0x080fe20000410000 */
[----:B------:R-:W-:Y:S01]  /*7730*/  FFMA.FTZ R141, R22, R141, -R12 ;  /* 0x0000008d168d7223 */ /* 0x000fe2000001080c */
[----:B------:R-:W-:Y:S01]  /*7740*/  FFMA.FTZ R216, R216, R175, R197 ;  /* 0x000000afd8d87223 */ /* 0x000fe200000100c5 */
[----:B------:R-:W-:Y:S01]  /*7750*/  FFMA.FTZ R212, R83, R152, R212 ;  /* 0x0000009853d47223 */ /* 0x000fe200000100d4 */
[----:B------:R-:W-:Y:S01]  /*7760*/  FFMA.FTZ R10, R22, R157, R3 ;  /* 0x0000009d160a7223 */ /* 0x000fe20000010003 */
[----:B------:R-:W-:Y:S01]  /*7770*/  FMUL.FTZ R3, R23, R15 ;  /* 0x0000000f17037220 */ /* 0x000fe20000410000 */
[----:B------:R-:W-:Y:S01]  /*7780*/  FFMA.FTZ R151, R81, R151, R216 ;  /* 0x0000009751977223 */ /* 0x000fe200000100d8 */
[----:B0-----:R-:W-:Y:S01]  /*7790*/  @!P2 FADD.FTZ R6, R6, R137 ;  /* 0x000000890606a221 */ /* 0x001fe20000010000 */
[----:B------:R-:W-:Y:S01]  /*77a0*/  FMUL.FTZ R209, R209, R10 ;  /* 0x0000000ad1d17220 */ /* 0x000fe20000410000 */
[----:B-1----:R-:W-:Y:S01]  /*77b0*/  @!P2 FADD.FTZ R7, R7, R24 ;  /* 0x000000180707a221 */ /* 0x002fe20000010000 */
[-C--:B------:R-:W-:Y:S01]  /*77c0*/  FMUL.FTZ R10, R23, R158.reuse ;  /* 0x0000009e170a7220 */ /* 0x080fe20000410000 */
[----:B------:R-:W-:Y:S01]  /*77d0*/  FFMA.FTZ R3, R22, R158, R3 ;  /* 0x0000009e16037223 */ /* 0x000fe20000010003 */
[----:B------:R-:W0:Y:S01]  /*77e0*/  SHFL.DOWN PT, R135, R6, 0x4, 0x1f ;  /* 0x08801f0006877f89 */ /* 0x000e2200000e0000 */
[----:B------:R-:W-:Y:S01]  /*77f0*/  FFMA.FTZ R200, R200, R141, R209 ;  /* 0x0000008dc8c87223 */ /* 0x000fe200000100d1 */
[----:B------:R-:W-:Y:S01]  /*7800*/  FFMA.FTZ R15, R22, R15, -R10 ;  /* 0x0000000f160f7223 */ /* 0x000fe2000001080a */
[----:B------:R-:W-:Y:S01]  /*7810*/  FFMA.FTZ R153, R85, R153, R214 ;  /* 0x0000009955997223 */ /* 0x000fe200000100d6 */
[----:B------:R-:W1:Y:S01]  /*7820*/  SHFL.DOWN PT, R24, R7, 0x4, 0x1f ;  /* 0x08801f0007187f89 */ /* 0x000e6200000e0000 */
[----:B--2---:R-:W-:Y:S01]  /*7830*/  @!P2 FADD.FTZ R5, R5, R18 ;  /* 0x000000120505a221 */ /* 0x004fe20000010000 */
[----:B------:R-:W-:Y:S01]  /*7840*/  FFMA.FTZ R194, R87, R154, R194 ;  /* 0x0000009a57c27223 */ /* 0x000fe200000100c2 */
[----:B------:R-:W-:Y:S01]  /*7850*/  FFMA.FTZ R155, R89, R155, R196 ;  /* 0x0000009b599b7223 */ /* 0x000fe200000100c4 */
[----:B------:R-:W-:Y:S01]  /*7860*/  FFMA.FTZ R198, R91, R156, R198 ;  /* 0x0000009c5bc67223 */ /* 0x000fe200000100c6 */
        /* <DEDUP_REMOVED lines=8> */
[-C--:B------:R-:W-:Y:S01]  /*78f0*/  FFMA.FTZ R11, R22, R143.reuse, -R3 ;  /* 0x0000008f160b7223 */ /* 0x080fe20000010803 */
[C---:B------:R-:W-:Y:S01]  /*7900*/  FMUL.FTZ R143, R23.reuse, R143 ;  /* 0x0000008f178f7220 */ /* 0x040fe20000410000 */
[----:B------:R-:W-:Y:S01]  /*7910*/  FMUL.FTZ R3, R23, R17 ;  /* 0x0000001117037220 */ /* 0x000fe20000410000 */
[----:B------:R-:W-:Y:S01]  /*7920*/  FFMA.FTZ R202, R95, R158, R202 ;  /* 0x0000009e5fca7223 */ /* 0x000fe200000100ca */
[----:B------:R-:W-:Y:S01]  /*7930*/  FADD.FTZ R71, R14, R71 ;  /* 0x000000470e477221 */ /* 0x000fe20000010000 */
[C---:B------:R-:W-:Y:S01]  /*7940*/  FFMA.FTZ R10, R22.reuse, R159, R143 ;  /* 0x0000009f160a7223 */ /* 0x040fe2000001008f */
[----:B------:R-:W-:Y:S01]  /*7950*/  FFMA.FTZ R3, R22, R160, R3 ;  /* 0x000000a016037223 */ /* 0x000fe20000010003 */
[----:B0-----:R-:W-:Y:S01]  /*7960*/  @!P2 FADD.FTZ R6, R6, R135 ;  /* 0x000000870606a221 */ /* 0x001fe20000010000 */
[----:B------:R-:W-:Y:S01]  /*7970*/  FADD.FTZ R121, R218, R121 ;  /* 0x00000079da797221 */ /* 0x000fe20000010000 */
[----:B------:R-:W-:Y:S01]  /*7980*/  FMUL.FTZ R213, R213, R10 ;  /* 0x0000000ad5d57220 */ /* 0x000fe20000410000 */
[-C--:B------:R-:W-:Y:S01]  /*7990*/  FMUL.FTZ R10, R23, R160.reuse ;  /* 0x000000a0170a7220 */ /* 0x080fe20000410000 */
[----:B-1----:R-:W-:Y:S01]  /*79a0*/  @!P2 FADD.FTZ R7, R7, R24 ;  /* 0x000000180707a221 */ /* 0x002fe20000010000 */
[----:B------:R-:W0:Y:S01]  /*79b0*/  SHFL.DOWN PT, R15, R6, 0x8, 0x1f ;  /* 0x09001f00060f7f89 */ /* 0x000e2200000e0000 */
[----:B------:R-:W-:Y:S01]  /*79c0*/  FFMA.FTZ R204, R204, R11, R213 ;  /* 0x0000000bcccc7223 */ /* 0x000fe200000100d5 */
[----:B------:R-:W-:Y:S01]  /*79d0*/  FFMA.FTZ R17, R22, R17, -R10 ;  /* 0x0000001116117223 */ /* 0x000fe2000001080a */
[----:B------:R-:W-:Y:S01]  /*79e0*/  FMUL.FTZ R11, R16, R3 ;  /* 0x00000003100b7220 */ /* 0x000fe20000410000 */
[----:B------:R-:W-:Y:S01]  /*79f0*/  FMUL.FTZ R10, R23, R145 ;  /* 0x00000091170a7220 */ /* 0x000fe20000410000 */
[----:B--2---:R-:W-:Y:S01]  /*7a00*/  @!P2 FADD.FTZ R5, R5, R18 ;  /* 0x000000120505a221 */ /* 0x004fe20000010000 */
[----:B------:R-:W-:Y:S01]  /*7a10*/  FMUL.FTZ R3, R23, R161 ;  /* 0x000000a117037220 */ /* 0x000fe20000410000 */
[----:B------:R-:W1:Y:S01]  /*7a20*/  SHFL.DOWN PT, R18, R7, 0x8, 0x1f ;  /* 0x09001f0007127f89 */ /* 0x000e6200000e0000 */
[----:B------:R-:W-:Y:S01]  /*7a30*/  FFMA.FTZ R159, R97, R159, R204 ;  /* 0x0000009f619f7223 */ /* 0x000fe200000100cc */
[----:B---3--:R-:W-:Y:S01]  /*7a40*/  @!P2 FADD.FTZ R4, R4, R13 ;  /* 0x0000000d0404a221 */ /* 0x008fe20000010000 */
[----:B------:R-:W-:Y:S01]  /*7a50*/  ISETP.GT.AND P2, PT, R123, 0x17, PT ;  /* 0x000000177b00780c */ /* 0x000fe20003f44270 */
[----:B------:R-:W2:Y:S01]  /*7a60*/  SHFL.DOWN PT, R12, R5, 0x8, 0x1f ;  /* 0x09001f00050c7f89 */ /* 0x000ea200000e0000 */
[----:B------:R-:W-:Y:S01]  /*7a70*/  FFMA.FTZ R206, R206, R17, R11 ;  /* 0x00000011cece7223 */ /* 0x000fe2000001000b */
[C---:B------:R-:W-:Y:S01]  /*7a80*/  FFMA.FTZ R10, R22.reuse, R161, R10 ;  /* 0x000000a1160a7223 */ /* 0x040fe2000001000a */
[----:B------:R-:W-:Y:S01]  /*7a90*/  FFMA.FTZ R145, R22, R145, -R3 ;  /* 0x0000009116917223 */ /* 0x000fe20000010803 */
[----:B------:R-:W3:Y:S01]  /*7aa0*/  SHFL.DOWN PT, R13, R4, 0x8, 0x1f ;  /* 0x09001f00040d7f89 */ /* 0x000ee200000e0000 */
        /* <DEDUP_REMOVED lines=12> */
[----:B------:R-:W-:Y:S01]  /*7b70*/  FADD.FTZ R113, R198, R113 ;  /* 0x00000071c6717221 */ /* 0x000fe20000010000 */
        /* <DEDUP_REMOVED lines=9> */
[----:B------:R-:W-:Y:S01]  /*7c10*/  FFMA.FTZ R206, R99, R160, R206 ;  /* 0x000000a063ce7223 */ /* 0x000fe200000100ce */
[----:B---3--:R-:W-:Y:S01]  /*7c20*/  @!P2 FADD.FTZ R4, R4, R13 ;  /* 0x0000000d0404a221 */ /* 0x008fe20000010000 */
[----:B------:R0:W2:Y:S01]  /*7c30*/  SHFL.DOWN PT, R12, R5, 0x10, 0x1f ;  /* 0x0a001f00050c7f89 */ /* 0x0000a200000e0000 */
[----:B------:R-:W-:Y:S01]  /*7c40*/  FMUL.FTZ R217, R217, R10 ;  /* 0x0000000ad9d97220 */ /* 0x000fe20000410000 */
[----:B------:R-:W-:-:S02]  /*7c50*/  FMUL.FTZ R3, R23, R19 ;  /* 0x0000001317037220 */ /* 0x000fc40000410000 */
[----:B------:R0:W3:Y:S04]  /*7c60*/  SHFL.DOWN PT, R13, R6, 0x10, 0x1f ;  /* 0x0a001f00060d7f89 */ /* 0x0000e800000e0000 */
[----:B------:R0:W4:Y:S01]  /*7c70*/  SHFL.DOWN PT, R11, R4, 0x10, 0x1f ;  /* 0x0a001f00040b7f89 */ /* 0x00012200000e0000 */
[----:B------:R-:W-:Y:S05]  /*7c80*/  @P3 BRA `(.L_x_6240) ;  /* 0x0000000000203947 */ /* 0x000fea0003800000 */
[----:B------:R-:W-:Y:S01]  /*7c90*/  ISETP.NE.AND P2, PT, R123, RZ, PT ;  /* 0x000000ff7b00720c */ /* 0x000fe20003f45270 */
[----:B0---4-:R-:W-:Y:S01]  /*7ca0*/  FADD.FTZ R4, R4, R11 ;  /* 0x0000000b04047221 */ /* 0x011fe20000010000 */
[----:B--2---:R-:W-:Y:S01]  /*7cb0*/  FADD.FTZ R5, R5, R12 ;  /* 0x0000000c05057221 */ /* 0x004fe20000010000 */
[----:B---3--:R-:W-:Y:S01]  /*7cc0*/  FADD.FTZ R6, R6, R13 ;  /* 0x0000000d06067221 */ /* 0x008fe20000010000 */
[----:B-1----:R-:W-:-:S09]  /*7cd0*/  FADD.FTZ R7, R7, R14 ;  /* 0x0000000e07077221 */ /* 0x002fd20000010000 */
[----:B------:R-:W-:-:S04]  /*7ce0*/  @!P2 SHF.R.U32.HI R10, RZ, 0x1, R127 ;  /* 0x00000001ff0aa819 */ /* 0x000fc8000001167f */
[----:B------:R-:W-:-:S05]  /*7cf0*/  @!P2 LOP3.LUT R10, R10, 0x1f0, RZ, 0xc0, !PT ;  /* 0x000001f00a0aa812 */ /* 0x000fca00078ec0ff */
[----:B------:R0:W-:Y:S02]  /*7d00*/  @!P2 STS.128 [R10+UR27+0x860], R4 ;  /* 0x000860040a00a988 */ /* 0x0001e40008000c1b */
.L_x_6240:
[----:B------:R-:W-:Y:S05]  /*7d10*/  BSYNC.RECONVERGENT B0 ;  /* 0x0000000000007941 */ /* 0x000fea0003800200 */
.L_x_6239:
[C---:B0-----:R-:W-:Y:S01]  /*7d20*/  FMUL.FTZ R10, R23.reuse, R147 ;  /* 0x00000093170a7220 */ /* 0x041fe20000410000 */
[CC--:B-1----:R-:W-:Y:S01]  /*7d30*/  FMUL.FTZ R14, R23.reuse, R162.reuse ;  /* 0x000000a2170e7220 */ /* 0x0c2fe20000410000 */
[C---:B------:R-:W-:Y:S01]  /*7d40*/  FFMA.FTZ R3, R22.reuse, R162, R3 ;  /* 0x000000a216037223 */ /* 0x040fe20000010003 */
[-C--:B--2---:R-:W-:Y:S01]  /*7d50*/  FMUL.FTZ R12, R23, R163.reuse ;  /* 0x000000a3170c7220 */ /* 0x084fe20000410000 */
[C---:B------:R-:W-:Y:S01]  /*7d60*/  FFMA.FTZ R10, R22.reuse, R163, R10 ;  /* 0x000000a3160a7223 */ /* 0x040fe2000001000a */
[----:B------:R-:W-:Y:S01]  /*7d70*/  FFMA.FTZ R19, R22, R19, -R14 ;  /* 0x0000001316137223 */ /* 0x000fe2000001080e */
[----:B------:R-:W-:Y:S01]  /*7d80*/  FMUL.FTZ R3, R8, R3 ;  /* 0x0000000308037220 */ /* 0x000fe20000410000 */
[----:B------:R-:W-:Y:S01]  /*7d90*/  FFMA.FTZ R12, R22, R147, -R12 ;  /* 0x00000093160c7223 */ /* 0x000fe2000001080c */
[----:B------:R-:W-:Y:S01]  /*7da0*/  FMUL.FTZ R10, R221, R10 ;  /* 0x0000000add0a7220 */ /* 0x000fe20000410000 */
[----:B------:R-:W-:Y:S01]  /*7db0*/  FFMA.FTZ R208, R208, R145, R217 ;  /* 0x00000091d0d07223 */ /* 0x000fe200000100d9 */
        /* <DEDUP_REMOVED lines=15> */
[----:B------:R-:W-:Y:S01]  /*7eb0*/  LEA R14, R27, UR27, 0x3 ;  /* 0x0000001b1b0e7c11 */ /* 0x000fe2000f8e18ff */
[----:B----4-:R-:W0:Y:S04]  /*7ec0*/  LDS.128 R8, [UR27+0x870] ;  /* 0x0008701bff087984 */ /* 0x010e280008000c00 */
[----:B------:R-:W-:-:S13]  /*7ed0*/  PLOP3.LUT P0, PT, PT, PT, UP0, 0x80, 0x8 ;  /* 0x000000000008781c */ /* 0x000fda0003f0f008 */
[----:B------:R-:W1:Y:S04]  /*7ee0*/  @P0 LDS.64 R2, [R14+0x3ab0] ;  /* 0x003ab0000e020984 */ /* 0x000e680000000a00 */
[----:B---3--:R-:W2:Y:S01]  /*7ef0*/  @P0 LDS.64 R12, [R14+0x32b0] ;  /* 0x0032b0000e0c0984 */ /* 0x008ea20000000a00 */
[----:B0-----:R-:W-:Y:S01]  /*7f00*/  FADD.FTZ R6, R10, R6 ;  /* 0x000000060a067221 */ /* 0x001fe20000010000 */
[----:B------:R-:W-:Y:S01]  /*7f10*/  FADD.FTZ R7, R11, R7 ;  /* 0x000000070b077221 */ /* 0x000fe20000010000 */
[----:B------:R-:W-:Y:S01]  /*7f20*/  FADD.FTZ R4, R8, R4 ;  /* 0x0000000408047221 */ /* 0x000fe20000010000 */
[----:B------:R-:W-:Y:S01]  /*7f30*/  FADD.FTZ R5, R9, R5 ;  /* 0x0000000509057221 */ /* 0x000fe20000010000 */
[----:B-1----:R-:W-:Y:S01]  /*7f40*/  @P0 FADD.FTZ R6, R6, R2 ;  /* 0x0000000206060221 */ /* 0x002fe20000010000 */
[----:B------:R-:W-:Y:S01]  /*7f50*/  @P0 FADD.FTZ R7, R7, R3 ;  /* 0x0000000307070221 */ /* 0x000fe20000010000 */
[----:B--2---:R-:W-:Y:S01]  /*7f60*/  @P0 FADD.FTZ R4, R4, R12 ;  /* 0x0000000c04040221 */ /* 0x004fe20000010000 */
[----:B------:R-:W-:-:S03]  /*7f70*/  @P0 FADD.FTZ R5, R5, R13 ;  /* 0x0000000d05050221 */ /* 0x000fc60000010000 */
[----:B------:R0:W-:Y:S04]  /*7f80*/  STS.64 [R14+0x3ab0], R6 ;  /* 0x003ab0060e007388 */ /* 0x0001e80000000a00 */
[----:B------:R0:W-:Y:S02]  /*7f90*/  STS.64 [R14+0x32b0], R4 ;  /* 0x0032b0040e007388 */ /* 0x0001e40000000a00 */
.L_x_6242:
[----:B------:R-:W-:Y:S05]  /*7fa0*/  BSYNC.RECONVERGENT B0 ;  /* 0x0000000000007941 */ /* 0x000fea0003800200 */
.L_x_6241:
[----:B------:R-:W-:-:S04]  /*7fb0*/  IADD3 R27, PT, PT, R27, 0x1, RZ ;  /* 0x000000011b1b7810 */ /* 0x000fc80007ffe0ff */
[----:B------:R-:W-:-:S13]  /*7fc0*/  ISETP.GE.AND P0, PT, R27, UR35, PT ;  /* 0x000000231b007c0c */ /* 0x000fda000bf06270 */
[----:B------:R-:W-:Y:S05]  /*7fd0*/  @!P0 BRA `(.L_x_6243) ;  /* 0xffffffa400788947 */ /* 0x000fea000383ffff */
.L_x_6209:
[----:B------:R-:W-:Y:S01]  /*7fe0*/  BAR.SYNC.DEFER_BLOCKING 0x0 ;  /* 0x0000000000007b1d */ /* 0x000fe20000010000 */
[----:B------:R-:W-:Y:S01]  /*7ff0*/  F2FP.BF16.F32.PACK_AB R72, R72, R73 ;  /* 0x000000494848723e */ /* 0x000fe200000010ff */
[----:B------:R-:W-:Y:S01]  /*8000*/  ULEA UR22, UR11, 0xfffffc00, 0xa ;  /* 0xfffffc000b167891 */ /* 0x000fe2000f8e50ff */
[----:B------:R-:W-:Y:S01]  /*8010*/  F2FP.BF16.F32.PACK_AB R70, R70, R71 ;  /* 0x000000474646723e */ /* 0x000fe200000010ff */
[----:B------:R-:W-:Y:S01]  /*8020*/  UIADD3 UR12, UP0, UPT, UR12, -0x800, URZ ;  /* 0xfffff8000c0c7890 */ /* 0x000fe2000ff1e0ff */
[----:B------:R-:W-:Y:S01]  /*8030*/  PRMT R45, R72, 0x7632, R45 ;  /* 0x00007632482d7816 */ /* 0x000fe2000000002d */
[----:B------:R-:W1:Y:S01]  /*8040*/  LDCU UR19, c[0x0][0x388] ;  /* 0x00007100ff1377ac */ /* 0x000e620008000800 */
[----:B------:R-:W-:Y:S02]  /*8050*/  F2FP.BF16.F32.PACK_AB R68, R68, R69 ;  /* 0x000000454444723e */ /* 0x000fe400000010ff */
[----:B------:R-:W-:Y:S01]  /*8060*/  F2FP.BF16.F32.PACK_AB R66, R66, R67 ;  /* 0x000000434242723e */ /* 0x000fe200000010ff */
[----:B------:R-:W2:Y:S01]  /*8070*/  LDCU.64 UR28, c[0x0][0x4f8] ;  /* 0x00009f00ff1c77ac */ /* 0x000ea20008000a00 */
[----:B------:R-:W-:-:S02]  /*8080*/  PRMT R0, R70, 0x7632, R0 ;  /* 0x0000763246007816 */ /* 0x000fc40000000000 */
[----:B------:R-:W-:Y:S01]  /*8090*/  PRMT R2, R68, 0x7632, R2 ;  /* 0x0000763244027816 */ /* 0x000fe20000000002 */
[----:B------:R-:W5:Y:S01]  /*80a0*/  LDCU.64 UR30, c[0x0][0x500] ;  /* 0x0000a000ff1e77ac */ /* 0x000f620008000a00 */
        /* <DEDUP_REMOVED lines=9> */
[----:B-1----:R-:W-:Y:S01]  /*8140*/  UIADD3 UR19, UPT, UPT, -UR22, UR19, URZ ;  /* 0x0000001316137290 */ /* 0x002fe2000fffe1ff */
[----:B------:R-:W-:Y:S01]  /*8150*/  PRMT R3, R64, 0x7632, R3 ;  /* 0x0000763240037816 */ /* 0x000fe20000000003 */
[----:B------:R-:W-:Y:S01]  /*8160*/  UIADD3 UR14, UP1, UPT, UR14, -0x800, URZ ;  /* 0xfffff8000e0e7890 */ /* 0x000fe2000ff3e0ff */
[----:B------:R1:W-:Y:S01]  /*8170*/  STS.U16 [R90+0x6], R0 ;  /* 0x000006005a007388 */ /* 0x0003e20000000400 */
[----:B--2---:R-:W-:-:S02]  /*8180*/  UIMAD.WIDE.U32 UR20, UR26, UR28, UR22 ;  /* 0x0000001c1a1472a5 */ /* 0x004fc4000f8e0016 */
[----:B------:R-:W-:Y:S01]  /*8190*/  MOV R10, UR19 ;  /* 0x00000013000a7c02 */ /* 0x000fe20008000f00 */
[----:B------:R2:W-:Y:S01]  /*81a0*/  STS.U16 [R90+0xa], R2 ;  /* 0x00000a025a007388 */ /* 0x0005e20000000400 */
[----:B------:R-:W-:Y:S01]  /*81b0*/  UIMAD UR21, UR26, UR29, UR21 ;  /* 0x0000001d1a1572a4 */ /* 0x000fe2000f8e0215 */
[----:B0-----:R-:W-:Y:S01]  /*81c0*/  PRMT R45, R66, 0x7632, R45 ;  /* 0x00007632422d7816 */ /* 0x001fe2000000002d */
[----:B------:R-:W0:Y:S01]  /*81d0*/  LDCU.64 UR28, c[0x0][0x550] ;  /* 0x0000aa00ff1c77ac */ /* 0x000e220008000a00 */
[----:B------:R-:W-:Y:S01]  /*81e0*/  STS.U16 [R90], R72 ;  /* 0x000000485a007388 */ /* 0x000fe20000000400 */
[----:B-1----:R-:W-:Y:S01]  /*81f0*/  PRMT R0, R62, 0x7632, R0 ;  /* 0x000076323e007816 */ /* 0x002fe20000000000 */
[----:B-----5:R-:W-:Y:S02]  /*8200*/  UIMAD.WIDE.U32 UR20, UR8, UR30, UR20 ;  /* 0x0000001e081472a5 */ /* 0x020fe4000f8e0014 */
[----:B------:R1:W-:Y:S01]  /*8210*/  STS.U16 [R90+0xe], R45 ;  /* 0x00000e2d5a007388 */ /* 0x0003e20000000400 */
[----:B------:R-:W-:Y:S01]  /*8220*/  UIADD3 UR17, UP2, UPT, UR17, -0x800, URZ ;  /* 0xfffff80011117890 */ /* 0x000fe2000ff5e0ff */
[----:B--2---:R-:W-:Y:S01]  /*8230*/  PRMT R2, R58, 0x7632, R2 ;  /* 0x000076323a027816 */ /* 0x004fe20000000002 */
[----:B------:R-:W-:Y:S01]  /*8240*/  UIMAD UR19, UR8, UR31, UR21 ;  /* 0x0000001f081372a4 */ /* 0x000fe2000f8e0215 */
[----:B------:R-:W-:Y:S01]  /*8250*/  STS.U16 [R90+0x4], R70 ;  /* 0x000004465a007388 */ /* 0x000fe20000000400 */
[----:B------:R-:W2:Y:S03]  /*8260*/  LDCU.64 UR30, c[0x0][0x560] ;  /* 0x0000ac00ff1e77ac */ /* 0x000ea60008000a00 */
[----:B------:R-:W-:Y:S01]  /*8270*/  STS.U16 [R90+0x8], R68 ;  /* 0x000008445a007388 */ /* 0x000fe20000000400 */
[----:B------:R-:W-:Y:S01]  /*8280*/  UIADD3.X UR16, UPT, UPT, UR16, -0x1, URZ, UP1, !UPT ;  /* 0xffffffff10107890 */ /* 0x000fe20008ffe4ff */
[----:B-1----:R-:W-:Y:S01]  /*8290*/  PRMT R45, R60, 0x7632, R45 ;  /* 0x000076323c2d7816 */ /* 0x002fe2000000002d */
[----:B------:R-:W-:Y:S01]  /*82a0*/  UIADD3.X UR18, UPT, UPT, UR18, -0x1, URZ, UP2, !UPT ;  /* 0xffffffff12127890 */ /* 0x000fe200097fe4ff */
[----:B------:R-:W-:Y:S04]  /*82b0*/  STS.U16 [R90+0xc], R66 ;  /* 0x00000c425a007388 */ /* 0x000fe80000000400 */
[----:B------:R-:W-:Y:S04]  /*82c0*/  STS.U16 [R90+0x10], R64 ;  /* 0x000010405a007388 */ /* 0x000fe80000000400 */
[----:B------:R-:W-:Y:S04]  /*82d0*/  STS.U16 [R90+0x12], R3 ;  /* 0x000012035a007388 */ /* 0x000fe80000000400 */
[----:B------:R-:W-:Y:S04]  /*82e0*/  STS.U16 [R90+0x14], R62 ;  /* 0x0000143e5a007388 */ /* 0x000fe80000000400 */
[----:B------:R1:W-:Y:S04]  /*82f0*/  STS.U16 [R90+0x16], R0 ;  /* 0x000016005a007388 */ /* 0x0003e80000000400 */
[----:B------:R-:W-:Y:S04]  /*8300*/  STS.U16 [R90+0x18], R60 ;  /* 0x0000183c5a007388 */ /* 0x000fe80000000400 */
[----:B------:R-:W-:Y:S01]  /*8310*/  STS.U16 [R90+0x1a], R45 ;  /* 0x00001a2d5a007388 */ /* 0x000fe20000000400 */
[----:B-1----:R-:W-:-:S03]  /*8320*/  SHF.L.U32 R0, R127, 0x4, RZ ;  /* 0x000000047f007819 */ /* 0x002fc600000006ff */
[----:B------:R-:W-:Y:S01]  /*8330*/  STS.U16 [R90+0x1c], R58 ;  /* 0x00001c3a5a007388 */ /* 0x000fe20000000400 */
[----:B------:R-:W-:-:S03]  /*8340*/  LOP3.LUT R0, R0, 0x3e00, RZ, 0xc0, !PT ;  /* 0x00003e0000007812 */ /* 0x000fc600078ec0ff */
[----:B------:R0:W-:Y:S01]  /*8350*/  STS.U16 [R90+0x1e], R2 ;  /* 0x00001e025a007388 */ /* 0x0001e20000000400 */
[----:B------:R-:W-:-:S03]  /*8360*/  NOP ;  /* 0x0000000000007918 */ /* 0x000fc60000000000 */
[----:B------:R-:W-:Y:S01]  /*8370*/  LDS.U16 R7, [R122] ;  /* 0x000000007a077984 */ /* 0x000fe20000000400 */
[----:B------:R-:W-:Y:S02]  /*8380*/  LOP3.LUT R5, R0, 0x1f, R127, 0xf8, !PT ;  /* 0x0000001f00057812 */ /* 0x000fe400078ef87f */
[----:B------:R-:W-:Y:S01]  /*8390*/  IADD3 R8, PT, PT, R125, R0, RZ ;  /* 0x000000007d087210 */ /* 0x000fe20007ffe0ff */
[----:B------:R-:W-:Y:S01]  /*83a0*/  LDS.U16 R9, [R120+0x40] ;  /* 0x0000400078097984 */ /* 0x000fe20000000400 */
[----:B------:R-:W-:Y:S01]  /*83b0*/  IADD3 R3, P1, PT, R5, UR20, RZ ;  /* 0x0000001405037c10 */ /* 0x000fe2000ff3e0ff */
[----:B------:R-:W1:Y:S01]  /*83c0*/  LDCU.64 UR20, c[0x0][0x518] ;  /* 0x0000a300ff1477ac */ /* 0x000e620008000a00 */
[C---:B------:R-:W-:Y:S01]  /*83d0*/  IADD3 R39, PT, PT, R8.reuse, 0x20, RZ ;  /* 0x0000002008277810 */ /* 0x040fe20007ffe0ff */
[----:B----4-:R-:W-:Y:S01]  /*83e0*/  LDS.U16 R11, [R118+0x80] ;  /* 0x00008000760b7984 */ /* 0x010fe20000000400 */
[----:B------:R-:W-:Y:S02]  /*83f0*/  IADD3.X R6, PT, PT, RZ, UR19, RZ, P1, !PT ;  /* 0x00000013ff067c10 */ /* 0x000fe40008ffe4ff */
[----:B0-----:R-:W-:Y:S01]  /*8400*/  LEA R2, P1, R3, UR28, 0x1 ;  /* 0x0000001c03027c11 */ /* 0x001fe2000f8208ff */
[----:B---3--:R-:W-:Y:S01]  /*8410*/  LDS.U16 R13, [R116+0xc0] ;  /* 0x0000c000740d7984 */ /* 0x008fe20000000400 */
[----:B------:R-:W-:-:S02]  /*8420*/  IADD3 R41, PT, PT, R8, 0x40, RZ ;  /* 0x0000004008297810 */ /* 0x000fc40007ffe0ff */
[----:B------:R-:W-:Y:S01]  /*8430*/  LEA.HI.X R3, R3, UR29, R6, 0x1, P1 ;  /* 0x0000001d03037c11 */ /* 0x000fe200088f0c06 */
[----:B------:R-:W-:Y:S01]  /*8440*/  LDS.U16 R15, [R114+0x100] ;  /* 0x00010000720f7984 */ /* 0x000fe20000000400 */
[C---:B------:R-:W-:Y:S01]  /*8450*/  IADD3 R43, PT, PT, R8.reuse, 0x60, RZ ;  /* 0x00000060082b7810 */ /* 0x040fe20007ffe0ff */
[----:B------:R-:W0:Y:S01]  /*8460*/  LDCU.64 UR28, c[0x0][0x520] ;  /* 0x0000a400ff1c77ac */ /* 0x000e220008000a00 */
[C---:B------:R-:W-:Y:S01]  /*8470*/  IADD3 R45, PT, PT, R8.reuse, 0x80, RZ ;  /* 0x00000080082d7810 */ /* 0x040fe20007ffe0ff */
[----:B------:R-:W-:Y:S01]  /*8480*/  LDS.U16 R17, [R112+0x140] ;  /* 0x0001400070117984 */ /* 0x000fe20000000400 */
[C---:B------:R-:W-:Y:S02]  /*8490*/  IADD3 R47, PT, PT, R8.reuse, 0xa0, RZ ;  /* 0x000000a0082f7810 */ /* 0x040fe40007ffe0ff */
[C---:B------:R-:W-:Y:S01]  /*84a0*/  IADD3 R49, PT, PT, R8.reuse, 0xc0, RZ ;  /* 0x000000c008317810 */ /* 0x040fe20007ffe0ff */
[----:B------:R-:W-:Y:S01]  /*84b0*/  LDS.U16 R19, [R110+0x180] ;  /* 0x000180006e137984 */ /* 0x000fe20000000400 */
[C---:B------:R-:W-:Y:S01]  /*84c0*/  IADD3 R51, PT, PT, R8.reuse, 0xe0, RZ ;  /* 0x000000e008337810 */ /* 0x040fe20007ffe0ff */
[----:B-1----:R-:W-:Y:S01]  /*84d0*/  UIMAD.WIDE.U32 UR22, UR26, UR20, UR22 ;  /* 0x000000141a1672a5 */ /* 0x002fe2000f8e0016 */
        /* <DEDUP_REMOVED lines=11> */
[----:B0-----:R-:W-:Y:S01]  /*8590*/  UIMAD.WIDE.U32 UR20, UR8, UR28, UR20 ;  /* 0x0000001c081472a5 */ /* 0x001fe2000f8e0014 */
[C---:B------:R-:W-:Y:S01]  /*85a0*/  IADD3 R65, PT, PT, R8.reuse, 0x1c0, RZ ;  /* 0x000001c008417810 */ /* 0x040fe20007ffe0ff */
[----:B------:R-:W-:Y:S01]  /*85b0*/  LDS.U16 R27, [R102+0x280] ;  /* 0x00028000661b7984 */ /* 0x000fe20000000400 */
[----:B------:R-:W-:Y:S01]  /*85c0*/  IADD3 R67, PT, PT, R8, 0x1e0, RZ ;  /* 0x000001e008437810 */ /* 0x000fe20007ffe0ff */
[----:B------:R-:W-:-:S02]  /*85d0*/  UIMAD UR19, UR8, UR29, UR21 ;  /* 0x0000001d081372a4 */ /* 0x000fc4000f8e0215 */
        /* <DEDUP_REMOVED lines=113> */
[----:B0-----:R-:W-:-:S04]  /*8cf0*/  IADD3 R3, P0, PT, R5, UR20, RZ ;  /* 0x0000001405037c10 */ /* 0x001fc8000ff1e0ff */
[----:B-1----:R-:W-:Y:S01]  /*8d00*/  IADD3.X R6, PT, PT, RZ, UR19, RZ, P0, !PT ;  /* 0x00000013ff067c10 */ /* 0x002fe200087fe4ff */
[----:B------:R-:W-:Y:S01]  /*8d10*/  UIADD3 UR19, UPT, UPT, UR11, -0x1, URZ ;  /* 0xffffffff0b137890 */ /* 0x000fe2000fffe0ff */
[----:B--2---:R-:W-:-:S04]  /*8d20*/  LEA R2, P3, R3, UR30, 0x1 ;  /* 0x0000001e03027c11 */ /* 0x004fc8000f8608ff */
[----:B------:R-:W-:Y:S02]  /*8d30*/  LEA.HI.X R3, R3, UR31, R6, 0x1, P3 ;  /* 0x0000001f03037c11 */ /* 0x000fe400098f0c06 */
[----:B------:R-:W-:Y:S01]  /*8d40*/  UMOV UR11, UR19 ;  /* 0x00000013000b7c82 */ /* 0x000fe20008000000 */
[----:B------:R-:W0:Y:S02]  /*8d50*/  LDS R4, [UR27+0x840] ;  /* 0x0008401bff047984 */ /* 0x000e240008000800 */
[-C--:B0-----:R-:W-:Y:S02]  /*8d60*/  ISETP.GE.AND P2, PT, R5, R4.reuse, PT ;  /* 0x000000040500720c */ /* 0x081fe40003f46270 */
[-C--:B------:R-:W-:Y:S02]  /*8d70*/  ISETP.GE.AND P1, PT, R39, R4.reuse, PT ;  /* 0x000000042700720c */ /* 0x080fe40003f26270 */
[-C--:B------:R-:W-:Y:S02]  /*8d80*/  ISETP.GE.AND P0, PT, R41, R4.reuse, PT ;  /* 0x000000042900720c */ /* 0x080fe40003f06270 */
[----:B------:R-:W-:-:S02]  /*8d90*/  ISETP.GE.AND P4, PT, R43, R4, PT ;  /* 0x000000042b00720c */ /* 0x000fc40003f86270 */
        /* <DEDUP_REMOVED lines=29> */
.L_x_6208:
        /* <DEDUP_REMOVED lines=34> */
[----:B-1----:R-:W1:Y:S01]  /*9190*/  LDS R0, [UR4+0x858] ;  /* 0x00085804ff007984 */ /* 0x002e620008000800 */
[----:B------:R-:W-:-:S04]  /*91a0*/  ULEA UR4, UP0, UR8, UR12, 0x2 ;  /* 0x0000000c08047291 */ /* 0x000fc8000f8010ff */
[----:B------:R-:W-:Y:S02]  /*91b0*/  ULEA.HI.X UR5, UR8, UR13, URZ, 0x2, UP0 ;  /* 0x0000000d08057291 */ /* 0x000fe400080f14ff */
[----:B------:R-:W-:-:S04]  /*91c0*/  MOV R2, UR4 ;  /* 0x0000000400027c02 */ /* 0x000fc80008000f00 */
[----:B------:R-:W-:Y:S01]  /*91d0*/  MOV R3, UR5 ;  /* 0x0000000500037c02 */ /* 0x000fe20008000f00 */
[----:B-1----:R-:W-:-:S05]  /*91e0*/  FADD.FTZ R7, R7, R0 ;  /* 0x0000000007077221 */ /* 0x002fca0000010000 */
[----:B------:R2:W-:Y:S02]  /*91f0*/  REDG.E.ADD.F32.FTZ.RN.STRONG.GPU desc[UR24][R2.64], R7 ;  /* 0x00000007020079a6 */ /* 0x0005e4000c12f318 */
.L_x_6246:
[----:B------:R-:W-:Y:S05]  /*9200*/  BSYNC.RECONVERGENT B0 ;  /* 0x0000000000007941 */ /* 0x000fea0003800200 */
.L_x_6245:
        /* <DEDUP_REMOVED lines=32> */
[----:B------:R-:W1:Y:S01]  /*9410*/  LDS R5, [UR4+0x858] ;  /* 0x00085804ff057984 */ /* 0x000e620008000800 */
[----:B------:R-:W-:-:S04]  /*9420*/  ULEA UR4, UP0, UR8, UR14, 0x2 ;  /* 0x0000000e08047291 */ /* 0x000fc8000f8010ff */
[----:B------:R-:W-:Y:S02]  /*9430*/  ULEA.HI.X UR5, UR8, UR15, URZ, 0x2, UP0 ;  /* 0x0000000f08057291 */ /* 0x000fe400080f14ff */
[----:B------:R-:W-:-:S04]  /*9440*/  MOV R2, UR4 ;  /* 0x0000000400027c02 */ /* 0x000fc80008000f00 */
[----:B------:R-:W-:Y:S01]  /*9450*/  MOV R3, UR5 ;  /* 0x0000000500037c02 */ /* 0x000fe20008000f00 */
[----:B-1----:R-:W-:-:S05]  /*9460*/  FADD.FTZ R5, R4, R5 ;  /* 0x0000000504057221 */ /* 0x002fca0000010000 */
[----:B------:R1:W-:Y:S02]  /*9470*/  REDG.E.ADD.F32.FTZ.RN.STRONG.GPU desc[UR24][R2.64], R5 ;  /* 0x00000005020079a6 */ /* 0x0003e4000c12f318 */
.L_x_6248:
[----:B------:R-:W-:Y:S05]  /*9480*/  BSYNC.RECONVERGENT B0 ;  /* 0x0000000000007941 */ /* 0x000fea0003800200 */
.L_x_6247:
[----:B------:R-:W-:Y:S05]  /*9490*/  @P0 EXIT ;  /* 0x000000000000094d */ /* 0x000fea0003800000 */
[----:B------:R-:W3:Y:S01]  /*94a0*/  LDCU.64 UR12, c[0x0][0x4e8] ;  /* 0x00009d00ff0c77ac */ /* 0x000ee20008000a00 */
[----:B------:R-:W4:Y:S01]  /*94b0*/  S2UR UR22, SR_CgaCtaId ;  /* 0x00000000001679c3 */ /* 0x000f220000008800 */
[----:B------:R-:W-:Y:S01]  /*94c0*/  BSSY.RECONVERGENT B0, `(.L_x_6249) ;  /* 0x0000054000007945 */ /* 0x000fe20003800200 */
[----:B------:R-:W0:Y:S01]  /*94d0*/  LDCU.64 UR18, c[0x0][0x4c8] ;  /* 0x00009900ff1277ac */ /* 0x000e220008000a00 */
[----:B------:R-:W1:Y:S01]  /*94e0*/  LDCU.64 UR20, c[0x0][0x4a8] ;  /* 0x00009500ff1477ac */ /* 0x000e620008000a00 */
[----:B------:R-:W-:Y:S01]  /*94f0*/  UMOV UR17, 0x400 ;  /* 0x0000040000117882 */ /* 0x000fe20000000000 */
[----:B------:R-:W0:Y:S01]  /*9500*/  LDCU UR23, c[0x0][0x360] ;  /* 0x00006c00ff1777ac */ /* 0x000e220008000800 */
[----:B------:R-:W1:Y:S01]  /*9510*/  LDCU.64 UR40, c[0x0][0x3e0] ;  /* 0x00007c00ff2877ac */ /* 0x000e620008000a00 */
[----:B---3--:R-:W-:Y:S01]  /*9520*/  UIMAD.WIDE.U32 UR4, UR8, UR12, URZ ;  /* 0x0000000c080472a5 */ /* 0x008fe2000f8e00ff */
[----:B------:R-:W3:Y:S03]  /*9530*/  LDCU.64 UR42, c[0x0][0x3c0] ;  /* 0x00007800ff2a77ac */ /* 0x000ee60008000a00 */
[----:B------:R-:W-:-:S02]  /*9540*/  UIMAD UR16, UR8, UR13, UR5 ;  /* 0x0000000d081072a4 */ /* 0x000fc4000f8e0205 */
[----:B0-----:R-:W-:Y:S02]  /*9550*/  UIMAD.WIDE.U32 UR12, UR8, UR18, URZ ;  /* 0x00000012080c72a5 */ /* 0x001fe4000f8e00ff */
[----:B-1----:R-:W-:Y:S02]  /*9560*/  UIMAD.WIDE.U32 UR14, UR8, UR20, URZ ;  /* 0x00000014080e72a5 */ /* 0x002fe4000f8e00ff */
[----:B------:R-:W-:Y:S01]  /*9570*/  UIMAD UR11, UR8, UR19, UR13 ;  /* 0x00000013080b72a4 */ /* 0x000fe2000f8e020d */
[----:B------:R-:W0:Y:S01]  /*9580*/  LDCU.64 UR26, c[0x0][0x4b0] ;  /* 0x00009600ff1a77ac */ /* 0x000e220008000a00 */
[----:B------:R-:W1:Y:S01]  /*9590*/  LDCU.64 UR32, c[0x0][0x4d0] ;  /* 0x00009a00ff2077ac */ /* 0x000e620008000a00 */
[----:B------:R-:W0:Y:S01]  /*95a0*/  LDCU.64 UR34, c[0x0][0x4f0] ;  /* 0x00009e00ff2277ac */ /* 0x000e220008000a00 */
[----:B------:R-:W0:Y:S01]  /*95b0*/  LDCU.64 UR36, c[0x0][0x540] ;  /* 0x0000a800ff2477ac */ /* 0x000e220008000a00 */
[----:B------:R-:W0:Y:S01]  /*95c0*/  LDCU.128 UR28, c[0x0][0x530] ;  /* 0x0000a600ff1c77ac */ /* 0x000e220008000c00 */
[----:B------:R-:W-:-:S02]  /*95d0*/  UIMAD UR8, UR8, UR21, UR15 ;  /* 0x00000015080872a4 */ /* 0x000fc4000f8e020f */
[----:B----4-:R-:W-:-:S12]  /*95e0*/  ULEA UR17, UR22, UR17, 0x18 ;  /* 0x0000001116117291 */ /* 0x010fd8000f8ec0ff */
.L_x_6250:
[C---:B------:R-:W-:Y:S01]  /*95f0*/  LEA R0, R11.reuse, UR17, 0x3 ;  /* 0x000000110b007c11 */ /* 0x040fe2000f8e18ff */
[C---:B--2-4-:R-:W-:Y:S01]  /*9600*/  IMAD.WIDE.U32 R6, R11.reuse, UR40, RZ ;  /* 0x000000280b067c25 */ /* 0x054fe2000f8e00ff */
[----:B------:R-:W-:Y:S02]  /*9610*/  MOV R2, UR14 ;  /* 0x0000000e00027c02 */ /* 0x000fe40008000f00 */
[----:B------:R-:W-:Y:S01]  /*9620*/  SHF.R.S32.HI R10, RZ, 0x1f, R11 ;  /* 0x0000001fff0a7819 */ /* 0x000fe2000001140b */
[----:B------:R-:W2:Y:S01]  /*9630*/  LDS.64 R12, [R0+0x32b0] ;  /* 0x0032b000000c7984 */ /* 0x000ea20000000a00 */
        /* <DEDUP_REMOVED lines=17> */
[----:B------:R4:W0:Y:S01]  /*9750*/  LDG.E.64 R16, desc[UR24][R8.64] ;  /* 0x0000001808107981 */ /* 0x000822000c1e1b00 */
[----:B------:R-:W-:Y:S01]  /*9760*/  MOV R6, UR12 ;  /* 0x0000000c00067c02 */ /* 0x000fe20008000f00 */
[C---:B-1----:R-:W-:Y:S01]  /*9770*/  IMAD R18, R10.reuse, UR32, RZ ;  /* 0x000000200a127c24 */ /* 0x042fe2000f8e02ff */
[----:B------:R-:W-:Y:S01]  /*9780*/  MOV R5, UR11 ;  /* 0x0000000b00057c02 */ /* 0x000fe20008000f00 */
[----:B---3--:R-:W-:Y:S01]  /*9790*/  IMAD R20, R10, UR42, RZ ;  /* 0x0000002a0a147c24 */ /* 0x008fe2000f8e02ff */
[----:B------:R-:W-:Y:S01]  /*97a0*/  MOV R4, R6 ;  /* 0x0000000600047202 */ /* 0x000fe20000000f00 */
[C---:B------:R-:W-:Y:S01]  /*97b0*/  IMAD R19, R11.reuse, UR33, R18 ;  /* 0x000000210b137c24 */ /* 0x040fe2000f8e0212 */
[----:B------:R-:W-:Y:S01]  /*97c0*/  MOV R7, UR13 ;  /* 0x0000000d00077c02 */ /* 0x000fe20008000f00 */
[----:B------:R-:W-:-:S04]  /*97d0*/  IMAD.WIDE.U32 R6, R11, UR42, RZ ;  /* 0x0000002a0b067c25 */ /* 0x000fc8000f8e00ff */
[----:B------:R-:W-:Y:S01]  /*97e0*/  IMAD.WIDE.U32 R4, R11, UR32, R4 ;  /* 0x000000200b047c25 */ /* 0x000fe2000f8e0004 */
[----:B----4-:R-:W-:-:S03]  /*97f0*/  LEA R8, P1, R6, UR9, 0x3 ;  /* 0x0000000906087c11 */ /* 0x010fc6000f8218ff */
[----:B--2---:R-:W-:Y:S01]  /*9800*/  IMAD R13, R11, UR43, R20 ;  /* 0x0000002b0b0d7c24 */ /* 0x004fe2000f8e0214 */
        /* <DEDUP_REMOVED lines=32> */
.L_x_6249:
[----:B------:R-:W-:Y:S05]  /*9a10*/  EXIT ;  /* 0x000000000000794d */ /* 0x000fea0003800000 */
.L_x_6214:
[----:B------:R-:W-:Y:S01]  /*9a20*/  HFMA2 R198, -RZ, RZ, 0, 5.9604644775390625e-08 ;  /* 0x00000001ffc67431 */ /* 0x000fe200000001ff */
[----:B------:R-:W-:Y:S02]  /*9a30*/  MOV R201, R13 ;  /* 0x0000000d00c97202 */ /* 0x000fe40000000f00 */
[----:B------:R-:W-:Y:S02]  /*9a40*/  MOV R203, RZ ;  /* 0x000000ff00cb7202 */ /* 0x000fe40000000f00 */
[----:B------:R-:W-:-:S07]  /*9a50*/  MOV R2, 0xffffffff ;  /* 0xffffffff00027802 */ /* 0x000fce0000000f00 */
[----:B0--3-5:R-:W-:Y:S05]  /*9a60*/  WARPSYNC.COLLECTIVE R2, `(.L_x_6251) ;  /* 0x0000000002087348 */ /* 0x029fea0003c00000 */
[----:B------:R1:W2:Y:S02]  /*9a70*/  SHFL.UP P6, R196, R201, R198, R203 ;  /* 0x040000c6c9c47389 */ /* 0x0002a400000c00cb */
[----:B0123-5:R-:W-:Y:S05]  /*9a80*/  ENDCOLLECTIVE ;  /* 0x000000000000791b */ /* 0x02ffea0003800000 */
.L_x_6251:
[----:B------:R-:W-:Y:S02]  /*9a90*/  MOV R201, R12 ;  /* 0x0000000c00c97202 */ /* 0x000fe40000000f00 */
[----:B------:R-:W-:-:S07]  /*9aa0*/  MOV R14, R196 ;  /* 0x000000c4000e7202 */ /* 0x000fce0000000f00 */
[----:B------:R-:W-:Y:S05]  /*9ab0*/  WARPSYNC.COLLECTIVE R2, `(.L_x_6252) ;  /* 0x0000000002087348 */ /* 0x000fea0003c00000 */
[----:B------:R0:W1:Y:S02]  /*9ac0*/  SHFL.UP P6, R196, R201, R198, R203 ;  /* 0x040000c6c9c47389 */ /* 0x00006400000c00cb */
[----:B01----:R-:W-:Y:S05]  /*9ad0*/  ENDCOLLECTIVE ;  /* 0x000000000000791b */ /* 0x003fea0003800000 */
.L_x_6252:
[----:B------:R-:W-:Y:S02]  /*9ae0*/  MOV R201, R18 ;  /* 0x0000001200c97202 */ /* 0x000fe40000000f00 */
[----:B------:R-:W-:-:S07]  /*9af0*/  MOV R15, R196 ;  /* 0x000000c4000f7202 */ /* 0x000fce0000000f00 */
[----:B------:R-:W-:Y:S05]  /*9b00*/  WARPSYNC.COLLECTIVE R2, `(.L_x_6253) ;  /* 0x0000000002087348 */ /* 0x000fea0003c00000 */
[----:B------:R0:W1:Y:S02]  /*9b10*/  SHFL.UP P6, R196, R201, R198, R203 ;  /* 0x040000c6c9c47389 */ /* 0x00006400000c00cb */
[----:B01----:R-:W-:Y:S05]  /*9b20*/  ENDCOLLECTIVE ;  /* 0x000000000000791b */ /* 0x003fea0003800000 */
.L_x_6253:
[----:B------:R-:W-:Y:S02]  /*9b30*/  MOV R201, R194 ;  /* 0x000000c200c97202 */ /* 0x000fe40000000f00 */
[----:B------:R-:W-:-:S07]  /*9b40*/  MOV R19, R196 ;  /* 0x000000c400137202 */ /* 0x000fce0000000f00 */
[----:B------:R-:W-:Y:S05]  /*9b50*/  WARPSYNC.COLLECTIVE R2, `(.L_x_6254) ;  /* 0x0000000002087348 */ /* 0x000fea0003c00000 */
[----:B------:R0:W1:Y:S02]  /*9b60*/  SHFL.UP P6, R196, R201, R198, R203 ;  /* 0x040000c6c9c47389 */ /* 0x00006400000c00cb */
[----:B01----:R-:W-:Y:S05]  /*9b70*/  ENDCOLLECTIVE ;  /* 0x000000000000791b */ /* 0x003fea0003800000 */
.L_x_6254:
        /* <DEDUP_REMOVED lines=16> */
.L_x_6255:
[----:B------:R-:W-:Y:S02]  /*9c80*/  MOV R201, R12 ;  /* 0x0000000c00c97202 */ /* 0x000fe40000000f00 */
[----:B------:R-:W-:-:S07]  /*9c90*/  MOV R14, R196 ;  /* 0x000000c4000e7202 */ /* 0x000fce0000000f00 */
[----:B------:R-:W-:Y:S05]  /*9ca0*/  WARPSYNC.COLLECTIVE R2, `(.L_x_6256) ;  /* 0x0000000002087348 */ /* 0x000fea0003c00000 */
[----:B------:R0:W1:Y:S02]  /*9cb0*/  SHFL.UP P6, R196, R201, R198, R203 ;  /* 0x040000c6c9c47389 */ /* 0x00006400000c00cb */
[----:B01----:R-:W-:Y:S05]  /*9cc0*/  ENDCOLLECTIVE ;  /* 0x000000000000791b */ /* 0x003fea0003800000 */
.L_x_6256:
[----:B------:R-:W-:Y:S02]  /*9cd0*/  MOV R201, R18 ;  /* 0x0000001200c97202 */ /* 0x000fe40000000f00 */
[----:B------:R-:W-:-:S07]  /*9ce0*/  MOV R15, R196 ;  /* 0x000000c4000f7202 */ /* 0x000fce0000000f00 */
[----:B------:R-:W-:Y:S05]  /*9cf0*/  WARPSYNC.COLLECTIVE R2, `(.L_x_6257) ;  /* 0x0000000002087348 */ /* 0x000fea0003c00000 */
[----:B------:R0:W1:Y:S02]  /*9d00*/  SHFL.UP P6, R196, R201, R198, R203 ;  /* 0x040000c6c9c47389 */ /* 0x00006400000c00cb */
[----:B01----:R-:W-:Y:S05]  /*9d10*/  ENDCOLLECTIVE ;  /* 0x000000000000791b */ /* 0x003fea0003800000 */
.L_x_6257:
[----:B------:R-:W-:Y:S02]  /*9d20*/  MOV R201, R194 ;  /* 0x000000c200c97202 */ /* 0x000fe40000000f00 */
[----:B------:R-:W-:-:S07]  /*9d30*/  MOV R19, R196 ;  /* 0x000000c400137202 */ /* 0x000fce0000000f00 */
[----:B------:R-:W-:Y:S05]  /*9d40*/  WARPSYNC.COLLECTIVE R2, `(.L_x_6258) ;  /* 0x0000000002087348 */ /* 0x000fea0003c00000 */
[----:B------:R0:W1:Y:S02]  /*9d50*/  SHFL.UP P6, R196, R201, R198, R203 ;  /* 0x040000c6c9c47389 */ /* 0x00006400000c00cb */
[----:B01----:R-:W-:Y:S05]  /*9d60*/  ENDCOLLECTIVE ;  /* 0x000000000000791b */ /* 0x003fea0003800000 */
.L_x_6258:
        /* <DEDUP_REMOVED lines=16> */
.L_x_6259:
[----:B------:R-:W-:Y:S02]  /*9e70*/  MOV R201, R12 ;  /* 0x0000000c00c97202 */ /* 0x000fe40000000f00 */
[----:B------:R-:W-:-:S07]  /*9e80*/  MOV R14, R196 ;  /* 0x000000c4000e7202 */ /* 0x000fce0000000f00 */
[----:B------:R-:W-:Y:S05]  /*9e90*/  WARPSYNC.COLLECTIVE R2, `(.L_x_6260) ;  /* 0x0000000002087348 */ /* 0x000fea0003c00000 */
[----:B------:R0:W1:Y:S02]  /*9ea0*/  SHFL.UP P6, R196, R201, R198, R203 ;  /* 0x040000c6c9c47389 */ /* 0x00006400000c00cb */
[----:B01----:R-:W-:Y:S05]  /*9eb0*/  ENDCOLLECTIVE ;  /* 0x000000000000791b */ /* 0x003fea0003800000 */
.L_x_6260:
[----:B------:R-:W-:Y:S02]  /*9ec0*/  MOV R201, R18 ;  /* 0x0000001200c97202 */ /* 0x000fe40000000f00 */
[----:B------:R-:W-:-:S07]  /*9ed0*/  MOV R15, R196 ;  /* 0x000000c4000f7202 */ /* 0x000fce0000000f00 */
[----:B------:R-:W-:Y:S05]  /*9ee0*/  WARPSYNC.COLLECTIVE R2, `(.L_x_6261) ;  /* 0x0000000002087348 */ /* 0x000fea0003c00000 */
[----:B------:R0:W1:Y:S02]  /*9ef0*/  SHFL.UP P6, R196, R201, R198, R203 ;  /* 0x040000c6c9c47389 */ /* 0x00006400000c00cb */
[----:B01----:R-:W-:Y:S05]  /*9f00*/  ENDCOLLECTIVE ;  /* 0x000000000000791b */ /* 0x003fea0003800000 */
.L_x_6261:
[----:B------:R-:W-:Y:S02]  /*9f10*/  MOV R201, R194 ;  /* 0x000000c200c97202 */ /* 0x000fe40000000f00 */
[----:B------:R-:W-:-:S07]  /*9f20*/  MOV R19, R196 ;  /* 0x000000c400137202 */ /* 0x000fce0000000f00 */
[----:B------:R-:W-:Y:S05]  /*9f30*/  WARPSYNC.COLLECTIVE R2, `(.L_x_6262) ;  /* 0x0000000002087348 */ /* 0x000fea0003c00000 */
[----:B------:R0:W1:Y:S02]  /*9f40*/  SHFL.UP P6, R196, R201, R198, R203 ;  /* 0x040000c6c9c47389 */ /* 0x00006400000c00cb */
[----:B01----:R-:W-:Y:S05]  /*9f50*/  ENDCOLLECTIVE ;  /* 0x000000000000791b */ /* 0x003fea0003800000 */
.L_x_6262:
        /* <DEDUP_REMOVED lines=16> */
.L_x_6263:
[----:B------:R-:W-:Y:S02]  /*a060*/  MOV R201, R12 ;  /* 0x0000000c00c97202 */ /* 0x000fe40000000f00 */
[----:B------:R-:W-:-:S07]  /*a070*/  MOV R14, R196 ;  /* 0x000000c4000e7202 */ /* 0x000fce0000000f00 */
[----:B------:R-:W-:Y:S05]  /*a080*/  WARPSYNC.COLLECTIVE R2, `(.L_x_6264) ;  /* 0x0000000002087348 */ /* 0x000fea0003c00000 */
[----:B------:R0:W1:Y:S02]  /*a090*/  SHFL.UP P6, R196, R201, R198, R203 ;  /* 0x040000c6c9c47389 */ /* 0x00006400000c00cb */
[----:B01----:R-:W-:Y:S05]  /*a0a0*/  ENDCOLLECTIVE ;  /* 0x000000000000791b */ /* 0x003fea0003800000 */
.L_x_6264:
[----:B------:R-:W-:Y:S02]  /*a0b0*/  MOV R201, R18 ;  /* 0x0000001200c97202 */ /* 0x000fe40000000f00 */
[----:B------:R-:W-:-:S07]  /*a0c0*/  MOV R15, R196 ;  /* 0x000000c4000f7202 */ /* 0x000fce0000000f00 */
[----:B------:R-:W-:Y:S05]  /*a0d0*/  WARPSYNC.COLLECTIVE R2, `(.L_x_6265) ;  /* 0x0000000002087348 */ /* 0x000fea0003c00000 */
[----:B------:R0:W1:Y:S02]  /*a0e0*/  SHFL.UP P6, R196, R201, R198, R203 ;  /* 0x040000c6c9c47389 */ /* 0x00006400000c00cb */
[----:B01----:R-:W-:Y:S05]  /*a0f0*/  ENDCOLLECTIVE ;  /* 0x000000000000791b */ /* 0x003fea0003800000 */
.L_x_6265:
[----:B------:R-:W-:Y:S02]  /*a100*/  MOV R201, R194 ;  /* 0x000000c200c97202 */ /* 0x000fe40000000f00 */
[----:B------:R-:W-:-:S07]  /*a110*/  MOV R19, R196 ;  /* 0x000000c400137202 */ /* 0x000fce0000000f00 */
[----:B------:R-:W-:Y:S05]  /*a120*/  WARPSYNC.COLLECTIVE R2, `(.L_x_6266) ;  /* 0x0000000002087348 */ /* 0x000fea0003c00000 */
[----:B------:R0:W1:Y:S02]  /*a130*/  SHFL.UP P6, R196, R201, R198, R203 ;  /* 0x040000c6c9c47389 */ /* 0x00006400000c00cb */
[----:B01----:R-:W-:Y:S05]  /*a140*/  ENDCOLLECTIVE ;  /* 0x000000000000791b */ /* 0x003fea0003800000 */
.L_x_6266:
        /* <DEDUP_REMOVED lines=16> */
.L_x_6267:
[----:B------:R-:W-:Y:S02]  /*a250*/  MOV R201, R12 ;  /* 0x0000000c00c97202 */ /* 0x000fe40000000f00 */
[----:B------:R-:W-:-:S07]  /*a260*/  MOV R14, R196 ;  /* 0x000000c4000e7202 */ /* 0x000fce0000000f00 */
[----:B------:R-:W-:Y:S05]  /*a270*/  WARPSYNC.COLLECTIVE R2, `(.L_x_6268) ;  /* 0x0000000002087348 */ /* 0x000fea0003c00000 */
[----:B------:R0:W1:Y:S02]  /*a280*/  SHFL.UP P6, R196, R201, R198, R203 ;  /* 0x040000c6c9c47389 */ /* 0x00006400000c00cb */
[----:B01----:R-:W-:Y:S05]  /*a290*/  ENDCOLLECTIVE ;  /* 0x000000000000791b */ /* 0x003fea0003800000 */
.L_x_6268:
[----:B------:R-:W-:Y:S02]  /*a2a0*/  MOV R201, R18 ;  /* 0x0000001200c97202 */ /* 0x000fe40000000f00 */
[----:B------:R-:W-:-:S07]  /*a2b0*/  MOV R15, R196 ;  /* 0x000000c4000f7202 */ /* 0x000fce0000000f00 */
[----:B------:R-:W-:Y:S05]  /*a2c0*/  WARPSYNC.COLLECTIVE R2, `(.L_x_6269) ;  /* 0x0000000002087348 */ /* 0x000fea0003c00000 */
[----:B------:R0:W1:Y:S02]  /*a2d0*/  SHFL.UP P6, R196, R201, R198, R203 ;  /* 0x040000c6c9c47389 */ /* 0x00006400000c00cb */
[----:B01----:R-:W-:Y:S05]  /*a2e0*/  ENDCOLLECTIVE ;  /* 0x000000000000791b */ /* 0x003fea0003800000 */
.L_x_6269:
[----:B------:R-:W-:Y:S02]  /*a2f0*/  MOV R201, R194 ;  /* 0x000000c200c97202 */ /* 0x000fe40000000f00 */
[----:B------:R-:W-:-:S07]  /*a300*/  MOV R19, R196 ;  /* 0x000000c400137202 */ /* 0x000fce0000000f00 */
[----:B------:R-:W-:Y:S05]  /*a310*/  WARPSYNC.COLLECTIVE R2, `(.L_x_6270) ;  /* 0x0000000002087348 */ /* 0x000fea0003c00000 */
[----:B------:R0:W1:Y:S02]  /*a320*/  SHFL.UP P6, R196, R201, R198, R203 ;  /* 0x040000c6c9c47389 */ /* 0x00006400000c00cb */
[----:B01----:R-:W-:Y:S05]  /*a330*/  ENDCOLLECTIVE ;  /* 0x000000000000791b */ /* 0x003fea0003800000 */
.L_x_6270:
[----:B------:R-:W-:Y:S01]  /*a340*/  MOV R195, R196 ;  /* 0x000000c400c37202 */ /* 0x000fe20000000f00 */
[----:B------:R-:W-:Y:S06]  /*a350*/  BRA `(.L_x_6271) ;  /* 0xffffff9c00c87947 */ /* 0x000fec000383ffff */
.L_x_6215:
[----:B------:R-:W-:Y:S01]  /*a360*/  HFMA2 R14, -RZ, RZ, 0, 1.847743988037109375e-06 ;  /* 0x0000001fff0e7431 */ /* 0x000fe200000001ff */
[----:B------:R-:W-:Y:S01]  /*a370*/  BSSY B0, `(.L_x_6272) ;  /* 0x0000007000007945 */ /* 0x000fe20003800000 */
[----:B------:R-:W-:Y:S02]  /*a380*/  MOV R19, R13 ;  /* 0x0000000d00137202 */ /* 0x000fe40000000f00 */
[----:B------:R-:W-:Y:S02]  /*a390*/  MOV R15, 0x1f ;  /* 0x0000001f000f7802 */ /* 0x000fe40000000f00 */
[----:B------:R-:W-:-:S07]  /*a3a0*/  MOV R2, 0xffffffff ;  /* 0xffffffff00027802 */ /* 0x000fce0000000f00 */
[----:B---3-5:R-:W-:Y:S05]  /*a3b0*/  WARPSYNC.COLLECTIVE R2, `(.L_x_6273) ;  /* 0x0000000002087348 */ /* 0x028fea0003c00000 */
[----:B------:R0:W1:Y:S02]  /*a3c0*/  SHFL.IDX P2, R224, R19, R14, R15 ;  /* 0x0000000e13e07389 */ /* 0x000064000004000f */
[----:B01-3-5:R-:W-:Y:S05]  /*a3d0*/  ENDCOLLECTIVE ;  /* 0x000000000000791b */ /* 0x02bfea0003800000 */
.L_x_6273:
[----:B------:R-:W-:Y:S05]  /*a3e0*/  BSYNC B0 ;  /* 0x0000000000007941 */ /* 0x000fea0003800000 */
.L_x_6272:
[----:B------:R-:W-:Y:S05]  /*a3f0*/  BRA `(.L_x_6274) ;  /* 0xffffff9c00d47947 */ /* 0x000fea000383ffff */
.L_x_6216:
        /* <DEDUP_REMOVED lines=8> */
.L_x_6276:
[----:B------:R-:W-:Y:S05]  /*a480*/  BSYNC B0 ;  /* 0x0000000000007941 */ /* 0x000fea0003800000 */
.L_x_6275:
[----:B------:R-:W-:Y:S05]  /*a490*/  BRA `(.L_x_6277) ;  /* 0xffffff9c00b47947 */ /* 0x000fea000383ffff */
.L_x_6217:
        /* <DEDUP_REMOVED lines=8> */
.L_x_6279:
[----:B------:R-:W-:Y:S05]  /*a520*/  BSYNC B0 ;  /* 0x0000000000007941 */ /* 0x000fea0003800000 */
.L_x_6278:
[----:B------:R-:W-:Y:S05]  /*a530*/  BRA `(.L_x_6280) ;  /* 0xffffff9c00947947 */ /* 0x000fea000383ffff */
.L_x_6218:
        /* <DEDUP_REMOVED lines=8> */
.L_x_6282:
[----:B------:R-:W-:Y:S05]  /*a5c0*/  BSYNC B0 ;  /* 0x0000000000007941 */ /* 0x000fea0003800000 */
.L_x_6281:
[----:B------:R-:W-:Y:S05]  /*a5d0*/  BRA `(.L_x_6283) ;  /* 0xffffff9c00747947 */ /* 0x000fea000383ffff */
.L_x_6219:
[----:B------:R-:W-:Y:S01]  /*a5e0*/  HFMA2 R198, -RZ, RZ, 0, 5.9604644775390625e-08 ;  /* 0x00000001ffc67431 */ /* 0x000fe200000001ff */
[----:B------:R-:W-:Y:S01]  /*a5f0*/  BSSY B0, `(.L_x_6284) ;  /* 0x0000007000007945 */ /* 0x000fe20003800000 */
[----:B------:R-:W-:Y:S02]  /*a600*/  MOV R201, R13 ;  /* 0x0000000d00c97202 */ /* 0x000fe40000000f00 */
[----:B------:R-:W-:Y:S02]  /*a610*/  MOV R203, RZ ;  /* 0x000000ff00cb7202 */ /* 0x000fe40000000f00 */
[----:B------:R-:W-:-:S07]  /*a620*/  MOV R2, 0xffffffff ;  /* 0xffffffff00027802 */ /* 0x000fce0000000f00 */
[----:B---3-5:R-:W-:Y:S05]  /*a630*/  WARPSYNC.COLLECTIVE R2, `(.L_x_6285) ;  /* 0x0000000002087348 */ /* 0x028fea0003c00000 */
[----:B------:R0:W1:Y:S02]  /*a640*/  SHFL.UP P6, R196, R201, R198, R203 ;  /* 0x040000c6c9c47389 */ /* 0x00006400000c00cb */
[----:B01-3-5:R-:W-:Y:S05]  /*a650*/  ENDCOLLECTIVE ;  /* 0x000000000000791b */ /* 0x02bfea0003800000 */
.L_x_6285:
[----:B------:R-:W-:Y:S05]  /*a660*/  BSYNC B0 ;  /* 0x0000000000007941 */ /* 0x000fea0003800000 */
.L_x_6284:
        /* <DEDUP_REMOVED lines=10> */
.L_x_6286:
[----:B------:R-:W-:Y:S02]  /*a710*/  MOV R15, 0x1f ;  /* 0x0000001f000f7802 */ /* 0x000fe40000000f00 */
[----:B------:R-:W-:Y:S02]  /*a720*/  MOV R201, R18 ;  /* 0x0000001200c97202 */ /* 0x000fe40000000f00 */
[----:B------:R-:W-:-:S07]  /*a730*/  MOV R195, R196 ;  /* 0x000000c400c37202 */ /* 0x000fce0000000f00 */
[----:B------:R-:W-:Y:S05]  /*a740*/  WARPSYNC.COLLECTIVE R2, `(.L_x_6287) ;  /* 0x0000000002087348 */ /* 0x000fea0003c00000 */
[----:B------:R0:W1:Y:S02]  /*a750*/  SHFL.UP P6, R196, R201, R198, R203 ;  /* 0x040000c6c9c47389 */ /* 0x00006400000c00cb */
[----:B01----:R-:W-:Y:S05]  /*a760*/  ENDCOLLECTIVE ;  /* 0x000000000000791b */ /* 0x003fea0003800000 */
.L_x_6287:
[----:B------:R-:W-:Y:S02]  /*a770*/  MOV R201, R194 ;  /* 0x000000c200c97202 */ /* 0x000fe40000000f00 */
[----:B------:R-:W-:-:S07]  /*a780*/  MOV R18, R196 ;  /* 0x000000c400127202 */ /* 0x000fce0000000f00 */
[----:B------:R-:W-:Y:S05]  /*a790*/  WARPSYNC.COLLECTIVE R2, `(.L_x_6288) ;  /* 0x0000000002087348 */ /* 0x000fea0003c00000 */
[----:B------:R0:W1:Y:S02]  /*a7a0*/  SHFL.UP P6, R196, R201, R198, R203 ;  /* 0x040000c6c9c47389 */ /* 0x00006400000c00cb */
[----:B01----:R-:W-:Y:S05]  /*a7b0*/  ENDCOLLECTIVE ;  /* 0x000000000000791b */ /* 0x003fea0003800000 */
.L_x_6288:
[----:B------:R-:W-:Y:S05]  /*a7c0*/  WARPSYNC.COLLECTIVE R2, `(.L_x_6289) ;  /* 0x0000000002087348 */ /* 0x000fea0003c00000 */
[----:B------:R0:W1:Y:S02]  /*a7d0*/  SHFL.IDX P2, R224, R19, R14, R15 ;  /* 0x0000000e13e07389 */ /* 0x000064000004000f */
[----:B01----:R-:W-:Y:S05]  /*a7e0*/  ENDCOLLECTIVE ;  /* 0x000000000000791b */ /* 0x003fea0003800000 */
.L_x_6289:
[----:B------:R-:W-:Y:S02]  /*a7f0*/  MOV R19, R5 ;  /* 0x0000000500137202 */ /* 0x000fe40000000f00 */
[----:B------:R-:W-:Y:S02]  /*a800*/  MOV R194, R196 ;  /* 0x000000c400c27202 */ /* 0x000fe40000000f00 */
[----:B------:R-:W-:-:S07]  /*a810*/  MOV R4, R224 ;  /* 0x000000e000047202 */ /* 0x000fce0000000f00 */
[----:B------:R-:W-:Y:S05]  /*a820*/  WARPSYNC.COLLECTIVE R2, `(.L_x_6290) ;  /* 0x0000000002087348 */ /* 0x000fea0003c00000 */
[----:B------:R0:W1:Y:S02]  /*a830*/  SHFL.IDX P2, R224, R19, R14, R15 ;  /* 0x0000000e13e07389 */ /* 0x000064000004000f */
[----:B01----:R-:W-:Y:S05]  /*a840*/  ENDCOLLECTIVE ;  /* 0x000000000000791b */ /* 0x003fea0003800000 */
.L_x_6290:
[----:B------:R-:W-:Y:S02]  /*a850*/  MOV R19, R6 ;  /* 0x0000000600137202 */ /* 0x000fe40000000f00 */
[----:B------:R-:W-:-:S07]  /*a860*/  MOV R196, R224 ;  /* 0x000000e000c47202 */ /* 0x000fce0000000f00 */
[----:B------:R-:W-:Y:S05]  /*a870*/  WARPSYNC.COLLECTIVE R2, `(.L_x_6291) ;  /* 0x0000000002087348 */ /* 0x000fea0003c00000 */
[----:B------:R0:W1:Y:S02]  /*a880*/  SHFL.IDX P2, R224, R19, R14, R15 ;  /* 0x0000000e13e07389 */ /* 0x000064000004000f */
[----:B01----:R-:W-:Y:S05]  /*a890*/  ENDCOLLECTIVE ;  /* 0x000000000000791b */ /* 0x003fea0003800000 */
.L_x_6291:
[----:B------:R-:W-:Y:S02]  /*a8a0*/  MOV R19, R7 ;  /* 0x0000000700137202 */ /* 0x000fe40000000f00 */
[----:B------:R-:W-:-:S07]  /*a8b0*/  MOV R6, R224 ;  /* 0x000000e000067202 */ /* 0x000fce0000000f00 */
[----:B------:R-:W-:Y:S05]  /*a8c0*/  WARPSYNC.COLLECTIVE R2, `(.L_x_6292) ;  /* 0x0000000002087348 */ /* 0x000fea0003c00000 */
[----:B------:R0:W1:Y:S02]  /*a8d0*/  SHFL.IDX P2, R224, R19, R14, R15 ;  /* 0x0000000e13e07389 */ /* 0x000064000004000f */
[----:B01----:R-:W-:Y:S05]  /*a8e0*/  ENDCOLLECTIVE ;  /* 0x000000000000791b */ /* 0x003fea0003800000 */
.L_x_6292:
[----:B------:R-:W-:Y:S01]  /*a8f0*/  MOV R7, R224 ;  /* 0x000000e000077202 */ /* 0x000fe20000000f00 */
[----:B------:R-:W-:Y:S06]  /*a900*/  BRA `(.L_x_6293) ;  /* 0xffffff9800d07947 */ /* 0x000fec000383ffff */
.L_x_6221:
[----:B------:R-:W-:Y:S01]  /*a910*/  HFMA2 R234, -RZ, RZ, 0, 5.9604644775390625e-08 ;  /* 0x00000001ffea7431 */ /* 0x000fe200000001ff */
[----:B------:R-:W-:Y:S02]  /*a920*/  MOV R237, R17 ;  /* 0x0000001100ed7202 */ /* 0x000fe40000000f00 */
[----:B------:R-:W-:Y:S02]  /*a930*/  MOV R239, 0x1f ;  /* 0x0000001f00ef7802 */ /* 0x000fe40000000f00 */
[----:B------:R-:W-:-:S07]  /*a940*/  MOV R2, 0xffffffff ;  /* 0xffffffff00027802 */ /* 0x000fce0000000f00 */
[----:B-1----:R-:W-:Y:S05]  /*a950*/  WARPSYNC.COLLECTIVE R2, `(.L_x_6294) ;  /* 0x0000000002087348 */ /* 0x002fea0003c00000 */
[----:B------:R0:W2:Y:S02]  /*a960*/  SHFL.DOWN P0, R19, R237, R234, R239 ;  /* 0x080000eaed137389 */ /* 0x0000a400000000ef */
[----:B012---:R-:W-:Y:S05]  /*a970*/  ENDCOLLECTIVE ;  /* 0x000000000000791b */ /* 0x007fea0003800000 */
.L_x_6294:
[----:B------:R-:W-:Y:S02]  /*a980*/  MOV R237, R16 ;  /* 0x0000001000ed7202 */ /* 0x000fe40000000f00 */
[----:B------:R-:W-:-:S07]  /*a990*/  MOV R14, R19 ;  /* 0x00000013000e7202 */ /* 0x000fce0000000f00 */
[----:B------:R-:W-:Y:S05]  /*a9a0*/  WARPSYNC.COLLECTIVE R2, `(.L_x_6295) ;  /* 0x0000000002087348 */ /* 0x000fea0003c00000 */
[----:B------:R0:W1:Y:S02]  /*a9b0*/  SHFL.DOWN P0, R19, R237, R234, R239 ;  /* 0x080000eaed137389 */ /* 0x00006400000000ef */
[----:B01----:R-:W-:Y:S05]  /*a9c0*/  ENDCOLLECTIVE ;  /* 0x000000000000791b */ /* 0x003fea0003800000 */
.L_x_6295:
[----:B------:R-:W-:Y:S02]  /*a9d0*/  MOV R237, R13 ;  /* 0x0000000d00ed7202 */ /* 0x000fe40000000f00 */
[----:B------:R-:W-:-:S07]  /*a9e0*/  MOV R15, R19 ;  /* 0x00000013000f7202 */ /* 0x000fce0000000f00 */
[----:B------:R-:W-:Y:S05]  /*a9f0*/  WARPSYNC.COLLECTIVE R2, `(.L_x_6296) ;  /* 0x0000000002087348 */ /* 0x000fea0003c00000 */
[----:B------:R0:W1:Y:S02]  /*aa00*/  SHFL.DOWN P0, R19, R237, R234, R239 ;  /* 0x080000eaed137389 */ /* 0x00006400000000ef */
[----:B01----:R-:W-:Y:S05]  /*aa10*/  ENDCOLLECTIVE ;  /* 0x000000000000791b */ /* 0x003fea0003800000 */
.L_x_6296:
[----:B------:R-:W-:Y:S02]  /*aa20*/  MOV R237, R12 ;  /* 0x0000000c00ed7202 */ /* 0x000fe40000000f00 */
[----:B------:R-:W-:-:S07]  /*aa30*/  MOV R18, R19 ;  /* 0x0000001300127202 */ /* 0x000fce0000000f00 */
[----:B------:R-:W-:Y:S05]  /*aa40*/  WARPSYNC.COLLECTIVE R2, `(.L_x_6297) ;  /* 0x0000000002087348 */ /* 0x000fea0003c00000 */
[----:B------:R0:W1:Y:S02]  /*aa50*/  SHFL.DOWN P0, R19, R237, R234, R239 ;  /* 0x080000eaed137389 */ /* 0x00006400000000ef */
[----:B01----:R-:W-:Y:S05]  /*aa60*/  ENDCOLLECTIVE ;  /* 0x000000000000791b */ /* 0x003fea0003800000 */
.L_x_6297:
[----:B------:R-:W-:Y:S05]  /*aa70*/  BRA `(.L_x_6298) ;  /* 0xffffffac00307947 */ /* 0x000fea000383ffff */
.L_x_6224:
        /* <DEDUP_REMOVED lines=8> */
.L_x_6300:
[----:B------:R-:W-:Y:S05]  /*ab00*/  BSYNC B0 ;  /* 0x0000000000007941 */ /* 0x000fea0003800000 */
.L_x_6299:
        /* <DEDUP_REMOVED lines=8> */
.L_x_6301:
[----:B------:R-:W-:Y:S02]  /*ab90*/  MOV R237, R13 ;  /* 0x0000000d00ed7202 */ /* 0x000fe40000000f00 */
[----:B------:R-:W-:-:S07]  /*aba0*/  MOV R15, R19 ;  /* 0x00000013000f7202 */ /* 0x000fce0000000f00 */
[----:B------:R-:W-:Y:S05]  /*abb0*/  WARPSYNC.COLLECTIVE R2, `(.L_x_6302) ;  /* 0x0000000002087348 */ /* 0x000fea0003c00000 */
[----:B------:R0:W1:Y:S02]  /*abc0*/  SHFL.DOWN P0, R19, R237, R234, R239 ;  /* 0x080000eaed137389 */ /* 0x00006400000000ef */
[----:B01----:R-:W-:Y:S05]  /*abd0*/  ENDCOLLECTIVE ;  /* 0x000000000000791b */ /* 0x003fea0003800000 */
.L_x_6302:
[----:B------:R-:W-:Y:S02]  /*abe0*/  MOV R237, R12 ;  /* 0x0000000c00ed7202 */ /* 0x000fe40000000f00 */
[----:B------:R-:W-:-:S07]  /*abf0*/  MOV R18, R19 ;  /* 0x0000001300127202 */ /* 0x000fce0000000f00 */
[----:B------:R-:W-:Y:S05]  /*ac00*/  WARPSYNC.COLLECTIVE R2, `(.L_x_6303) ;  /* 0x0000000002087348 */ /* 0x000fea0003c00000 */
[----:B------:R0:W1:Y:S02]  /*ac10*/  SHFL.DOWN P0, R19, R237, R234, R239 ;  /* 0x080000eaed137389 */ /* 0x00006400000000ef */
[----:B01----:R-:W-:Y:S05]  /*ac20*/  ENDCOLLECTIVE ;  /* 0x000000000000791b */ /* 0x003fea0003800000 */
.L_x_6303:
[----:B------:R-:W-:Y:S05]  /*ac30*/  BRA `(.L_x_6304) ;  /* 0xffffffac00107947 */ /* 0x000fea000383ffff */
.L_x_6227:
        /* <DEDUP_REMOVED lines=8> */
.L_x_6306:
[----:B------:R-:W-:Y:S05]  /*acc0*/  BSYNC B0 ;  /* 0x0000000000007941 */ /* 0x000fea0003800000 */
.L_x_6305:
        /* <DEDUP_REMOVED lines=8> */
.L_x_6307:
[----:B------:R-:W-:Y:S02]  /*ad50*/  MOV R237, R13 ;  /* 0x0000000d00ed7202 */ /* 0x000fe40000000f00 */
[----:B------:R-:W-:-:S07]  /*ad60*/  MOV R15, R19 ;  /* 0x00000013000f7202 */ /* 0x000fce0000000f00 */
[----:B------:R-:W-:Y:S05]  /*ad70*/  WARPSYNC.COLLECTIVE R2, `(.L_x_6308) ;  /* 0x0000000002087348 */ /* 0x000fea0003c00000 */
[----:B------:R0:W1:Y:S02]  /*ad80*/  SHFL.DOWN P0, R19, R237, R234, R239 ;  /* 0x080000eaed137389 */ /* 0x00006400000000ef */
[----:B01----:R-:W-:Y:S05]  /*ad90*/  ENDCOLLECTIVE ;  /* 0x000000000000791b */ /* 0x003fea0003800000 */
.L_x_6308:
[----:B------:R-:W-:Y:S02]  /*ada0*/  MOV R237, R12 ;  /* 0x0000000c00ed7202 */ /* 0x000fe40000000f00 */
[----:B------:R-:W-:-:S07]  /*adb0*/  MOV R18, R19 ;  /* 0x0000001300127202 */ /* 0x000fce0000000f00 */
[----:B------:R-:W-:Y:S05]  /*adc0*/  WARPSYNC.COLLECTIVE R2, `(.L_x_6309) ;  /* 0x0000000002087348 */ /* 0x000fea0003c00000 */
[----:B------:R0:W1:Y:S02]  /*add0*/  SHFL.DOWN P0, R19, R237, R234, R239 ;  /* 0x080000eaed137389 */ /* 0x00006400000000ef */
[----:B01----:R-:W-:Y:S05]  /*ade0*/  ENDCOLLECTIVE ;  /* 0x000000000000791b */ /* 0x003fea0003800000 */
.L_x_6309:
[----:B------:R-:W-:Y:S05]  /*adf0*/  BRA `(.L_x_6310) ;  /* 0xffffffa800f07947 */ /* 0x000fea000383ffff */
.L_x_6230:
        /* <DEDUP_REMOVED lines=8> */
.L_x_6312:
[----:B------:R-:W-:Y:S05]  /*ae80*/  BSYNC B0 ;  /* 0x0000000000007941 */ /* 0x000fea0003800000 */
.L_x_6311:
        /* <DEDUP_REMOVED lines=8> */
.L_x_6313:
[----:B------:R-:W-:Y:S02]  /*af10*/  MOV R237, R13 ;  /* 0x0000000d00ed7202 */ /* 0x000fe40000000f00 */
[----:B------:R-:W-:-:S07]  /*af20*/  MOV R15, R19 ;  /* 0x00000013000f7202 */ /* 0x000fce0000000f00 */
[----:B------:R-:W-:Y:S05]  /*af30*/  WARPSYNC.COLLECTIVE R2, `(.L_x_6314) ;  /* 0x0000000002087348 */ /* 0x000fea0003c00000 */
[----:B------:R0:W1:Y:S02]  /*af40*/  SHFL.DOWN P0, R19, R237, R234, R239 ;  /* 0x080000eaed137389 */ /* 0x00006400000000ef */
[----:B01----:R-:W-:Y:S05]  /*af50*/  ENDCOLLECTIVE ;  /* 0x000000000000791b */ /* 0x003fea0003800000 */
.L_x_6314:
[----:B------:R-:W-:Y:S02]  /*af60*/  MOV R237, R12 ;  /* 0x0000000c00ed7202 */ /* 0x000fe40000000f00 */
[----:B------:R-:W-:-:S07]  /*af70*/  MOV R18, R19 ;  /* 0x0000001300127202 */ /* 0x000fce0000000f00 */
[----:B------:R-:W-:Y:S05]  /*af80*/  WARPSYNC.COLLECTIVE R2, `(.L_x_6315) ;  /* 0x0000000002087348 */ /* 0x000fea0003c00000 */
[----:B------:R0:W1:Y:S02]  /*af90*/  SHFL.DOWN P0, R19, R237, R234, R239 ;  /* 0x080000eaed137389 */ /* 0x00006400000000ef */
[----:B01----:R-:W-:Y:S05]  /*afa0*/  ENDCOLLECTIVE ;  /* 0x000000000000791b */ /* 0x003fea0003800000 */
.L_x_6315:
[----:B------:R-:W-:Y:S05]  /*afb0*/  BRA `(.L_x_6316) ;  /* 0xffffffa800d07947 */ /* 0x000fea000383ffff */
.L_x_6233:
        /* <DEDUP_REMOVED lines=8> */
.L_x_6318:
[----:B------:R-:W-:Y:S05]  /*b040*/  BSYNC B0 ;  /* 0x0000000000007941 */ /* 0x000fea0003800000 */
.L_x_6317:
        /* <DEDUP_REMOVED lines=8> */
.L_x_6319:
[----:B------:R-:W-:Y:S02]  /*b0d0*/  MOV R237, R13 ;  /* 0x0000000d00ed7202 */ /* 0x000fe40000000f00 */
[----:B------:R-:W-:-:S07]  /*b0e0*/  MOV R15, R19 ;  /* 0x00000013000f7202 */ /* 0x000fce0000000f00 */
[----:B------:R-:W-:Y:S05]  /*b0f0*/  WARPSYNC.COLLECTIVE R2, `(.L_x_6320) ;  /* 0x0000000002087348 */ /* 0x000fea0003c00000 */
[----:B------:R0:W1:Y:S02]  /*b100*/  SHFL.DOWN P0, R19, R237, R234, R239 ;  /* 0x080000eaed137389 */ /* 0x00006400000000ef */
[----:B01----:R-:W-:Y:S05]  /*b110*/  ENDCOLLECTIVE ;  /* 0x000000000000791b */ /* 0x003fea0003800000 */
.L_x_6320:
[----:B------:R-:W-:Y:S02]  /*b120*/  MOV R237, R12 ;  /* 0x0000000c00ed7202 */ /* 0x000fe40000000f00 */
[----:B------:R-:W-:-:S07]  /*b130*/  MOV R18, R19 ;  /* 0x0000001300127202 */ /* 0x000fce0000000f00 */
[----:B------:R-:W-:Y:S05]  /*b140*/  WARPSYNC.COLLECTIVE R2, `(.L_x_6321) ;  /* 0x0000000002087348 */ /* 0x000fea0003c00000 */
[----:B------:R0:W1:Y:S02]  /*b150*/  SHFL.DOWN P0, R19, R237, R234, R239 ;  /* 0x080000eaed137389 */ /* 0x00006400000000ef */
[----:B01----:R-:W-:Y:S05]  /*b160*/  ENDCOLLECTIVE ;  /* 0x000000000000791b */ /* 0x003fea0003800000 */
.L_x_6321:
[----:B------:R-:W-:Y:S05]  /*b170*/  BRA `(.L_x_6322) ;  /* 0xffffffa800b07947 */ /* 0x000fea000383ffff */
.L_x_6236:
[----:B-1----:R-:W-:Y:S01]  /*b180*/  HFMA2 R14, -RZ, RZ, 0, 0 ;  /* 0x00000000ff0e7431 */ /* 0x002fe200000001ff */
[----:B------:R-:W-:Y:S01]  /*b190*/  BSSY B0, `(.L_x_6323) ;  /* 0x0000007000007945 */ /* 0x000fe20003800000 */
[----:B0-----:R-:W-:Y:S02]  /*b1a0*/  MOV R19, R17 ;  /* 0x0000001100137202 */ /* 0x001fe40000000f00 */
[----:B------:R-:W-:Y:S02]  /*b1b0*/  MOV R15, 0x1f ;  /* 0x0000001f000f7802 */ /* 0x000fe40000000f00 */
[----:B------:R-:W-:-:S07]  /*b1c0*/  MOV R2, 0xffffffff ;  /* 0xffffffff00027802 */ /* 0x000fce0000000f00 */
[----:B--234-:R-:W-:Y:S05]  /*b1d0*/  WARPSYNC.COLLECTIVE R2, `(.L_x_6324) ;  /* 0x0000000002087348 */ /* 0x01cfea0003c00000 */
[----:B------:R0:W1:Y:S02]  /*b1e0*/  SHFL.IDX P2, R224, R19, R14, R15 ;  /* 0x0000000e13e07389 */ /* 0x000064000004000f */
[----:B01234-:R-:W-:Y:S05]  /*b1f0*/  ENDCOLLECTIVE ;  /* 0x000000000000791b */ /* 0x01ffea0003800000 */
.L_x_6324:
[----:B------:R-:W-:Y:S05]  /*b200*/  BSYNC B0 ;  /* 0x0000000000007941 */ /* 0x000fea0003800000 */
.L_x_6323:
        /* <DEDUP_REMOVED lines=9> */
.L_x_6325:
[----:B------:R-:W-:Y:S02]  /*b2a0*/  MOV R239, 0x1f ;  /* 0x0000001f00ef7802 */ /* 0x000fe40000000f00 */
[----:B------:R-:W-:Y:S02]  /*b2b0*/  MOV R19, R13 ;  /* 0x0000000d00137202 */ /* 0x000fe40000000f00 */
[----:B------:R-:W-:-:S07]  /*b2c0*/  MOV R226, R224 ;  /* 0x000000e000e27202 */ /* 0x000fce0000000f00 */
[----:B------:R-:W-:Y:S05]  /*b2d0*/  WARPSYNC.COLLECTIVE R2, `(.L_x_6326) ;  /* 0x0000000002087348 */ /* 0x000fea0003c00000 */
[----:B------:R0:W1:Y:S02]  /*b2e0*/  SHFL.IDX P2, R224, R19, R14, R15 ;  /* 0x0000000e13e07389 */ /* 0x000064000004000f */
[----:B01----:R-:W-:Y:S05]  /*b2f0*/  ENDCOLLECTIVE ;  /* 0x000000000000791b */ /* 0x003fea0003800000 */
.L_x_6326:
[-C--:B------:R-:W-:Y:S01]  /*b300*/  FMUL.FTZ R229, R7, R226.reuse ;  /* 0x000000e207e57220 */ /* 0x080fe20000410000 */
[CC--:B------:R-:W-:Y:S01]  /*b310*/  FMUL.FTZ R231, R5.reuse, R226.reuse ;  /* 0x000000e205e77220 */ /* 0x0c0fe20000410000 */
[-C--:B------:R-:W-:Y:S01]  /*b320*/  FMUL.FTZ R228, R4, R226.reuse ;  /* 0x000000e204e47220 */ /* 0x080fe20000410000 */
[C---:B------:R-:W-:Y:S01]  /*b330*/  FMUL.FTZ R18, R6.reuse, R226 ;  /* 0x000000e206127220 */ /* 0x040fe20000410000 */
[-C--:B------:R-:W-:Y:S01]  /*b340*/  FFMA.FTZ R229, R6, R233.reuse, -R229 ;  /* 0x000000e906e57223 */ /* 0x080fe200000108e5 */
[-C--:B------:R-:W-:Y:S01]  /*b350*/  FFMA.FTZ R226, R4, R233.reuse, -R231 ;  /* 0x000000e904e27223 */ /* 0x080fe200000108e7 */
[-C--:B------:R-:W-:Y:S01]  /*b360*/  FFMA.FTZ R228, R5, R233.reuse, R228 ;  /* 0x000000e905e47223 */ /* 0x080fe200000100e4 */
[----:B------:R-:W-:Y:S01]  /*b370*/  FFMA.FTZ R233, R7, R233, R18 ;  /* 0x000000e907e97223 */ /* 0x000fe20000010012 */
[----:B------:R-:W-:Y:S01]  /*b380*/  MOV R19, R12 ;  /* 0x0000000c00137202 */ /* 0x000fe20000000f00 */
[----:B------:R-:W-:-:S07]  /*b390*/  FADD.FTZ R229, R224, R229 ;  /* 0x000000e5e0e57221 */ /* 0x000fce0000010000 */
[----:B------:R-:W-:Y:S05]  /*b3a0*/  WARPSYNC.COLLECTIVE R2, `(.L_x_6327) ;  /* 0x0000000002087348 */ /* 0x000fea0003c00000 */
[----:B------:R0:W1:Y:S02]  /*b3b0*/  SHFL.IDX P2, R224, R19, R14, R15 ;  /* 0x0000000e13e07389 */ /* 0x000064000004000f */
[----:B01----:R-:W-:Y:S05]  /*b3c0*/  ENDCOLLECTIVE ;  /* 0x000000000000791b */ /* 0x003fea0003800000 */
.L_x_6327:
[----:B------:R-:W-:-:S05]  /*b3d0*/  MOV R234, R224 ;  /* 0x000000e000ea7202 */ /* 0x000fca0000000f00 */
[----:B------:R-:W-:Y:S01]  /*b3e0*/  FADD.FTZ R233, R234, R233 ;  /* 0x000000e9eae97221 */ /* 0x000fe20000010000 */
[----:B------:R-:W-:-:S07]  /*b3f0*/  HFMA2 R234, -RZ, RZ, 0, 5.9604644775390625e-08 ;  /* 0x00000001ffea7431 */ /* 0x000fce00000001ff */
[----:B------:R-:W-:Y:S05]  /*b400*/  WARPSYNC.COLLECTIVE R2, `(.L_x_6328) ;  /* 0x0000000002087348 */ /* 0x000fea0003c00000 */
[----:B------:R0:W1:Y:S02]  /*b410*/  SHFL.DOWN P0, R19, R237, R234, R239 ;  /* 0x080000eaed137389 */ /* 0x00006400000000ef */
[----:B01----:R-:W-:Y:S05]  /*b420*/  ENDCOLLECTIVE ;  /* 0x000000000000791b */ /* 0x003fea0003800000 */
.L_x_6328:
[----:B------:R-:W-:Y:S02]  /*b430*/  MOV R237, R16 ;  /* 0x0000001000ed7202 */ /* 0x000fe40000000f00 */
[----:B------:R-:W-:-:S07]  /*b440*/  MOV R18, R19 ;  /* 0x0000001300127202 */ /* 0x000fce0000000f00 */
[----:B------:R-:W-:Y:S05]  /*b450*/  WARPSYNC.COLLECTIVE R2, `(.L_x_6329) ;  /* 0x0000000002087348 */ /* 0x000fea0003c00000 */
[----:B------:R0:W1:Y:S02]  /*b460*/  SHFL.DOWN P0, R19, R237, R234, R239 ;  /* 0x080000eaed137389 */ /* 0x00006400000000ef */
[----:B01----:R-:W-:Y:S05]  /*b470*/  ENDCOLLECTIVE ;  /* 0x000000000000791b */ /* 0x003fea0003800000 */
.L_x_6329:
[----:B------:R-:W-:Y:S02]  /*b480*/  MOV R237, R13 ;  /* 0x0000000d00ed7202 */ /* 0x000fe40000000f00 */
[----:B------:R-:W-:-:S07]  /*b490*/  MOV R230, R19 ;  /* 0x0000001300e67202 */ /* 0x000fce0000000f00 */
[----:B------:R-:W-:Y:S05]  /*b4a0*/  WARPSYNC.COLLECTIVE R2, `(.L_x_6330) ;  /* 0x0000000002087348 */ /* 0x000fea0003c00000 */
[----:B------:R0:W1:Y:S02]  /*b4b0*/  SHFL.DOWN P0, R19, R237, R234, R239 ;  /* 0x080000eaed137389 */ /* 0x00006400000000ef */
[----:B01----:R-:W-:Y:S05]  /*b4c0*/  ENDCOLLECTIVE ;  /* 0x000000000000791b */ /* 0x003fea0003800000 */
.L_x_6330:
[----:B------:R-:W-:Y:S02]  /*b4d0*/  MOV R237, R12 ;  /* 0x0000000c00ed7202 */ /* 0x000fe40000000f00 */
[----:B------:R-:W-:-:S07]  /*b4e0*/  MOV R231, R19 ;  /* 0x0000001300e77202 */ /* 0x000fce0000000f00 */
[----:B------:R-:W-:Y:S05]  /*b4f0*/  WARPSYNC.COLLECTIVE R2, `(.L_x_6331) ;  /* 0x0000000002087348 */ /* 0x000fea0003c00000 */
[----:B------:R0:W1:Y:S02]  /*b500*/  SHFL.DOWN P0, R19, R237, R234, R239 ;  /* 0x080000eaed137389 */ /* 0x00006400000000ef */
[----:B01----:R-:W-:Y:S05]  /*b510*/  ENDCOLLECTIVE ;  /* 0x000000000000791b */ /* 0x003fea0003800000 */
.L_x_6331:
[----:B------:R-:W-:Y:S02]  /*b520*/  MOV R232, R19 ;  /* 0x0000001300e87202 */ /* 0x000fe40000000f00 */
[----:B------:R-:W-:-:S07]  /*b530*/  MOV R19, R4 ;  /* 0x0000000400137202 */ /* 0x000fce0000000f00 */
[----:B------:R-:W-:Y:S05]  /*b540*/  WARPSYNC.COLLECTIVE R2, `(.L_x_6332) ;  /* 0x0000000002087348 */ /* 0x000fea0003c00000 */
[----:B------:R0:W1:Y:S02]  /*b550*/  SHFL.IDX P2, R224, R19, R14, R15 ;  /* 0x0000000e13e07389 */ /* 0x000064000004000f */
[----:B01----:R-:W-:Y:S05]  /*b560*/  ENDCOLLECTIVE ;  /* 0x000000000000791b */ /* 0x003fea0003800000 */
.L_x_6332:
[----:B------:R-:W-:Y:S02]  /*b570*/  MOV R19, R5 ;  /* 0x0000000500137202 */ /* 0x000fe40000000f00 */
[----:B------:R-:W-:-:S07]  /*b580*/  MOV R235, R224 ;  /* 0x000000e000eb7202 */ /* 0x000fce0000000f00 */
[----:B------:R-:W-:Y:S05]  /*b590*/  WARPSYNC.COLLECTIVE R2, `(.L_x_6333) ;  /* 0x0000000002087348 */ /* 0x000fea0003c00000 */
[----:B------:R0:W1:Y:S02]  /*b5a0*/  SHFL.IDX P2, R224, R19, R14, R15 ;  /* 0x0000000e13e07389 */ /* 0x000064000004000f */
[----:B01----:R-:W-:Y:S05]  /*b5b0*/  ENDCOLLECTIVE ;  /* 0x000000000000791b */ /* 0x003fea0003800000 */
.L_x_6333:
[----:B------:R-:W-:Y:S02]  /*b5c0*/  MOV R12, R235 ;  /* 0x000000eb000c7202 */ /* 0x000fe40000000f00 */
[----:B------:R-:W-:Y:S02]  /*b5d0*/  MOV R19, R6 ;  /* 0x0000000600137202 */ /* 0x000fe40000000f00 */
[----:B------:R-:W-:-:S07]  /*b5e0*/  MOV R236, R224 ;  /* 0x000000e000ec7202 */ /* 0x000fce0000000f00 */
[----:B------:R-:W-:Y:S05]  /*b5f0*/  WARPSYNC.COLLECTIVE R2, `(.L_x_6334) ;  /* 0x0000000002087348 */ /* 0x000fea0003c00000 */
[----:B------:R0:W1:Y:S02]  /*b600*/  SHFL.IDX P2, R224, R19, R14, R15 ;  /* 0x0000000e13e07389 */ /* 0x000064000004000f */
[----:B01----:R-:W-:Y:S05]  /*b610*/  ENDCOLLECTIVE ;  /* 0x000000000000791b */ /* 0x003fea0003800000 */
.L_x_6334:
[----:B------:R-:W-:Y:S02]  /*b620*/  MOV R13, R236 ;  /* 0x000000ec000d7202 */ /* 0x000fe40000000f00 */
[----:B------:R-:W-:Y:S02]  /*b630*/  MOV R19, R7 ;  /* 0x0000000700137202 */ /* 0x000fe40000000f00 */
[----:B------:R-:W-:-:S07]  /*b640*/  MOV R237, R224 ;  /* 0x000000e000ed7202 */ /* 0x000fce0000000f00 */
[----:B------:R-:W-:Y:S05]  /*b650*/  WARPSYNC.COLLECTIVE R2, `(.L_x_6335) ;  /* 0x0000000002087348 */ /* 0x000fea0003c00000 */
[----:B------:R0:W1:Y:S02]  /*b660*/  SHFL.IDX P2, R224, R19, R14, R15 ;  /* 0x0000000e13e07389 */ /* 0x000064000004000f */
[----:B01----:R-:W-:Y:S05]  /*b670*/  ENDCOLLECTIVE ;  /* 0x000000000000791b */ /* 0x003fea0003800000 */
.L_x_6335:
[----:B------:R-:W-:Y:S01]  /*b680*/  MOV R238, R224 ;  /* 0x000000e000ee7202 */ /* 0x000fe20000000f00 */
[----:B------:R-:W-:Y:S06]  /*b690*/  BRA `(.L_x_6336) ;  /* 0xffffffa800087947 */ /* 0x000fec000383ffff */
.L_x_6337:
        /* <DEDUP_REMOVED lines=14> */
.L_x_18696:


//--------------------- .text._Z25selective_scan_bwd_kernelI32Selective_Scan_bwd_kernel_traitsILi64ELi16ELb0ELb0ELb0ELb0ELb1EN3c108BFloat16ENS1_7complexIfEEEEv12SSMParamsBwd --------------------------
	.section	.text._Z25selective_scan_bwd_kernelI32Selective_Scan_bwd_kernel_traitsILi64ELi16ELb0ELb0ELb0ELb0ELb1EN3c108BFloat16ENS1_7complexIfEEEEv12SSMParamsBwd,"ax",@progbits
	.align	128
        .global         _Z25selective_scan_bwd_kernelI32Selective_Scan_bwd_kernel_traitsILi64ELi16ELb0ELb0ELb0ELb0ELb1EN3c108BFloat16ENS1_7complexIfEEEEv12SSMParamsBwd
        .type           _Z25selective_scan_bwd_kernelI32Selective_Scan_bwd_kernel_traitsILi64ELi16ELb0ELb0ELb0ELb0ELb1EN3c108BFloat16ENS1_7complexIfEEEEv12SSMParamsBwd,@function
        .size           _Z25selective_scan_bwd_kernelI32Selective_Scan_bwd_kernel_traitsILi64ELi16ELb0ELb0ELb0ELb0ELb1EN3c108BFloat16ENS1_7complexIfEEEEv12SSMParamsBwd,(.L_x_18697 - _Z25selective_scan_bwd_kernelI32Selective_Scan_bwd_kernel_traitsILi64ELi16ELb0ELb0ELb0ELb0ELb1EN3c108BFloat16ENS1_7complexIfEEEEv12SSMParamsBwd)
        .other          _Z25selective_scan_bwd_kernelI32Selective_Scan_bwd_kernel_traitsILi64ELi16ELb0ELb0ELb0ELb0ELb1EN3c108BFloat16ENS1_7complexIfEEEEv12SSMParamsBwd,@"STO_CUDA_ENTRY STV_DEFAULT"
_Z25selective_scan_bwd_kernelI32Selective_Scan_bwd_kernel_traitsILi64ELi16ELb0ELb0ELb0ELb0ELb1EN3c108BFloat16ENS1_7complexIfEEEEv12SSMParamsBwd:
.text._Z25selective_scan_bwd_kernelI32Selective_Scan_bwd_kernel_traitsILi64ELi16ELb0ELb0ELb0ELb0ELb1EN3c108BFloat16ENS1_7complexIfEEEEv12SSMParamsBwd:
[----:B------:R-:W-:Y:S01]  /*0000*/  LDC R1, c[0x0][0x37c] ;  /* 0x0000df00ff017b82 */ /* 0x000fe20000000800 */
[----:B------:R-:W0:Y:S07]  /*0010*/  LDCU.64 UR8, c[0x0][0x470] ;  /* 0x00008e00ff0877ac */ /* 0x000e2e0008000a00 */
[----:B------:R-:W1:Y:S01]  /*0020*/  S2UR UR16, SR_CTAID.Y ;  /* 0x00000000001079c3 */ /* 0x000e620000002600 */
[----:B------:R-:W-:Y:S01]  /*0030*/  HFMA2 R50, -RZ, RZ, 0, 0 ;  /* 0x00000000ff327431 */ /* 0x000fe200000001ff */
[----:B------:R-:W-:Y:S01]  /*0040*/  CS2R R48, SRZ ;  /* 0x0000000000307805 */ /* 0x000fe2000001ff00 */
[----:B------:R-:W2:Y:S01]  /*0050*/  LDCU.128 UR4, c[0x0][0x450] ;  /* 0x00008a00ff0477ac */ /* 0x000ea20008000c00 */
[----:B------:R-:W3:Y:S04]  /*0060*/  LDCU.64 UR30, c[0x0][0x358] ;  /* 0x00006b00ff1e77ac */ /* 0x000ee80008000a00 */
[----:B------:R-:W4:Y:S01]  /*0070*/  S2UR UR29, SR_CTAID.X ;  /* 0x00000000001d79c3 */ /* 0x000f220000002500 */
[----:B------:R-:W3:Y:S01]  /*0080*/  LDCU.128 UR20, c[0x0][0x3f0] ;  /* 0x00007e00ff1477ac */ /* 0x000ee20008000c00 */
        /* <DEDUP_REMOVED lines=17> */
[----:B------:R-:W-:Y:S01]  /*01a0*/  MOV R3, UR7 ;  /* 0x0000000700037c02 */ /* 0x000fe20008000f00 */
[----:B----4-:R-:W-:-:S02]  /*01b0*/  UIMAD.WIDE.U32 UR12, UR29, UR24, URZ ;  /* 0x000000181d0c72a5 */ /* 0x010fc4000f8e00ff */
[----:B---3--:R3:W5:Y:S01]  /*01c0*/  @P1 LDG.E R49, desc[UR30][R4.64] ;  /* 0x0000001e04311981 */ /* 0x008762000c1e1900 */
[----:B------:R-:W4:Y:S03]  /*01d0*/  LDCU.128 UR8, c[0x0][0x460] ;  /* 0x00008c00ff0877ac */ /* 0x000f260008000c00 */
[----:B------:R3:W5:Y:S01]  /*01e0*/  @P0 LDG.E R50, desc[UR30][R2.64] ;  /* 0x0000001e02320981 */ /* 0x000762000c1e1900 */
[----:B------:R-:W-:Y:S02]  /*01f0*/  UIMAD.WIDE.U32 UR6, UR29, UR20, URZ ;  /* 0x000000141d0672a5 */ /* 0x000fe4000f8e00ff */
[----:B------:R-:W-:Y:S02]  /*0200*/  UIMAD UR13, UR29, UR25, UR13 ;  /* 0x000000191d0d72a4 */ /* 0x000fe4000f8e020d */
[----:B------:R-:W-:-:S04]  /*0210*/  UIMAD UR7, UR29, UR21, UR7 ;  /* 0x000000151d0772a4 */ /* 0x000fc8000f8e0207 */
[----:B------:R-:W-:Y:S02]  /*0220*/  UIMAD.WIDE.U32 UR14, UR16, UR22, UR6 ;  /* 0x00000016100e72a5 */ /* 0x000fe4000f8e0006 */
[----:B------:R-:W-:Y:S02]  /*0230*/  UIMAD.WIDE.U32 UR18, UR16, UR26, UR12 ;  /* 0x0000001a101272a5 */ /* 0x000fe4000f8e000c */
[----:B------:R-:W-:Y:S02]  /*0240*/  UIMAD UR24, UR16, UR23, UR15 ;  /* 0x00000017101872a4 */ /* 0x000fe4000f8e020f */
[----:B--2---:R-:W-:Y:S02]  /*0250*/  UISETP.NE.U32.AND UP0, UPT, UR36, URZ, UPT ;  /* 0x000000ff2400728c */ /* 0x004fe4000bf05070 */
[----:B0-----:R-:W-:Y:S02]  /*0260*/  ULEA UR15, UR32, 0xfffffc00, 0xa ;  /* 0xfffffc00200f7891 */ /* 0x001fe4000f8e50ff */
[----:B------:R-:W-:-:S02]  /*0270*/  UIMAD UR17, UR16, UR27, UR19 ;  /* 0x0000001b101172a4 */ /* 0x000fc4000f8e0213 */
[----:B------:R-:W-:Y:S01]  /*0280*/  UISETP.NE.AND.EX UP0, UPT, UR37, URZ, UPT, UP0 ;  /* 0x000000ff2500728c */ /* 0x000fe2000bf05300 */
[----:B------:R-:W0:Y:S01]  /*0290*/  LDCU.64 UR12, c[0x0][0x3b8] ;  /* 0x00007700ff0c77ac */ /* 0x000e220008000a00 */
[----:B-1----:R-:W-:Y:S02]  /*02a0*/  UIMAD.WIDE.U32 UR20, UR29, UR34, URZ ;  /* 0x000000221d1472a5 */ /* 0x002fe4000f8e00ff */
[----:B------:R-:W-:Y:S02]  /*02b0*/  UIADD3 UR27, UP1, UPT, UR15, UR14, URZ ;  /* 0x0000000e0f1b7290 */ /* 0x000fe4000ff3e0ff */
[----:B------:R-:W-:Y:S02]  /*02c0*/  UIADD3 UR23, UP3, UPT, UR15, UR18, URZ ;  /* 0x000000120f177290 */ /* 0x000fe4000ff7e0ff */
[----:B------:R-:W-:Y:S02]  /*02d0*/  USHF.R.S32.HI UR14, URZ, 0x1f, UR15 ;  /* 0x0000001fff0e7899 */ /* 0x000fe4000801140f */
[----:B----4-:R-:W-:-:S02]  /*02e0*/  ULEA UR22, UP4, UR23, UR10, 0x1 ;  /* 0x0000000a17167291 */ /* 0x010fc4000f8808ff */
[----:B------:R-:W-:Y:S02]  /*02f0*/  ULEA UR28, UP2, UR27, UR8, 0x1 ;  /* 0x000000081b1c7291 */ /* 0x000fe4000f8408ff */
[----:B------:R-:W-:Y:S01]  /*0300*/  UIADD3.X UR10, UPT, UPT, UR14, UR24, URZ, UP1, !UPT ;  /* 0x000000180e0a7290 */ /* 0x000fe20008ffe4ff */
[----:B------:R-:W1:Y:S03]  /*0310*/  LDCU.64 UR36, c[0x0][0x3d8] ;  /* 0x00007b00ff2477ac */ /* 0x000e660008000a00 */
[----:B------:R-:W-:Y:S02]  /*0320*/  ULEA.HI.X UR27, UR27, UR9, UR10, 0x1, UP2 ;  /* 0x000000091b1b7291 */ /* 0x000fe400090f0c0a */
[----:B------:R-:W-:Y:S01]  /*0330*/  UIMAD UR9, UR29, UR35, UR21 ;  /* 0x000000231d0972a4 */ /* 0x000fe2000f8e0215 */
[----:B------:R-:W2:Y:S01]  /*0340*/  @UP0 LDCU UR21, c[0x0][0x384] ;  /* 0x00007080ff1507ac */ /* 0x000ea20008000800 */
[----:B------:R-:W-:Y:S01]  /*0350*/  UIADD3.X UR8, UPT, UPT, UR14, UR17, URZ, UP3, !UPT ;  /* 0x000000110e087290 */ /* 0x000fe20009ffe4ff */
[----:B------:R-:W4:Y:S03]  /*0360*/  LDCU.64 UR6, c[0x0][0x4a0] ;  /* 0x00009400ff0677ac */ /* 0x000f260008000a00 */
[----:B------:R-:W-:-:S02]  /*0370*/  ULEA.HI.X UR23, UR23, UR11, UR8, 0x1, UP4 ;  /* 0x0000000b17177291 */ /* 0x000fc4000a0f0c08 */
[----:B0-----:R-:W-:Y:S01]  /*0380*/  UIMAD.WIDE.U32 UR10, UR16, UR12, URZ ;  /* 0x0000000c100a72a5 */ /* 0x001fe2000f8e00ff */
[----:B------:R-:W0:Y:S01]  /*0390*/  @UP0 LDCU UR12, c[0x0][0x38c] ;  /* 0x00007180ff0c07ac */ /* 0x000e220008000800 */
[----:B------:R-:W3:Y:S01]  /*03a0*/  @UP0 LDCU.64 UR34, c[0x0][0x480] ;  /* 0x00009000ff2207ac */ /* 0x000ee20008000a00 */
[----:B-1----:R-:W-:Y:S01]  /*03b0*/  UIMAD.WIDE.U32 UR18, UR16, UR36, URZ ;  /* 0x00000024101272a5 */ /* 0x002fe2000f8e00ff */
[----:B------:R-:W1:Y:S03]  /*03c0*/  LDCU.64 UR24, c[0x0][0x448] ;  /* 0x00008900ff1877ac */ /* 0x000e660008000a00 */
[----:B------:R-:W-:Y:S02]  /*03d0*/  ULEA UR17, UP1, UR18, UR4, 0x3 ;  /* 0x0000000412117291 */ /* 0x000fe4000f8218ff */
[----:B--2---:R-:W-:Y:S02]  /*03e0*/  @UP0 UIMAD UR4, UR29, UR21, UR16 ;  /* 0x000000151d0402a4 */ /* 0x004fe4000f8e0210 */
[----:B------:R-:W-:-:S02]  /*03f0*/  UIMAD UR19, UR16, UR37, UR19 ;  /* 0x00000025101372a4 */ /* 0x000fc4000f8e0213 */
[----:B------:R-:W-:Y:S01]  /*0400*/  @UP0 UIMAD UR4, UR4, UR32, URZ ;  /* 0x00000020040402a4 */ /* 0x000fe2000f8e02ff */
[----:B------:R-:W2:Y:S01]  /*0410*/  LDCU.64 UR36, c[0x0][0x528] ;  /* 0x0000a500ff2477ac */ /* 0x000ea20008000a00 */
[----:B------:R-:W-:Y:S02]  /*0420*/  UMOV UR8, UR20 ;  /* 0x0000001400087c82 */ /* 0x000fe40008000000 */
[----:B----4-:R-:W-:Y:S02]  /*0430*/  UIMAD.WIDE.U32 UR8, UR16, UR6, UR8 ;  /* 0x00000006100872a5 */ /* 0x010fe4000f8e0008 */
[----:B0-----:R-:W-:Y:S02]  /*0440*/  @UP0 UIMAD UR6, UR4, UR12, URZ ;  /* 0x0000000c040602a4 */ /* 0x001fe4000f8e02ff */
[----:B------:R-:W-:Y:S01]  /*0450*/  ULEA.HI.X UR18, UR18, UR5, UR19, 0x3, UP1 ;  /* 0x0000000512127291 */ /* 0x000fe200088f1c13 */
[----:B------:R-:W-:Y:S02]  /*0460*/  UMOV UR4, URZ ;  /* 0x000000ff00047c82 */ /* 0x000fe40008000000 */
[----:B------:R-:W-:Y:S01]  /*0470*/  UMOV UR5, URZ ;  /* 0x000000ff00057c82 */ /* 0x000fe20008000000 */
[----:B---3--:R-:W-:-:S02]  /*0480*/  @UP0 UIMAD.WIDE UR4, UR6, 0x10, UR34 ;  /* 0x00000010060408a5 */ /* 0x008fc4000f8e0222 */
[----:B------:R-:W-:Y:S02]  /*0490*/  UISETP.GE.AND UP0, UPT, UR32, 0x1, UPT ;  /* 0x000000012000788c */ /* 0x000fe4000bf06270 */
[----:B------:R-:W-:Y:S02]  /*04a0*/  UIMAD UR7, UR16, UR7, UR9 ;  /* 0x00000007100772a4 */ /* 0x000fe4000f8e0209 */
[----:B------:R-:W-:Y:S01]  /*04b0*/  UIADD3 UR8, UP2, UPT, UR15, UR8, URZ ;  /* 0x000000080f087290 */ /* 0x000fe2000ff5e0ff */
[----:B------:R-:W-:Y:S01]  /*04c0*/  HFMA2 R46, -RZ, RZ, 0, 0 ;  /* 0x00000000ff2e7431 */ /* 0x000fe200000001ff */
[----:B-1----:R-:W-:Y:S02]  /*04d0*/  ULEA UR19, UP1, UR10, UR24, 0x3 ;  /* 0x000000180a137291 */ /* 0x002fe4000f8218ff */
[----:B------:R-:W-:Y:S02]  /*04e0*/  UIADD3.X UR26, UPT, UPT, UR14, UR7, URZ, UP2, !UPT ;  /* 0x000000070e1a7290 */ /* 0x000fe400097fe4ff */
[----:B------:R-:W-:-:S02]  /*04f0*/  UIMAD UR13, UR16, UR13, UR11 ;  /* 0x0000000d100d72a4 */ /* 0x000fc4000f8e020b */
[----:B--2---:R-:W-:Y:S02]  /*0500*/  ULEA UR24, UP2, UR8, UR36, 0x1 ;  /* 0x0000002408187291 */ /* 0x004fe4000f8408ff */
[----:B------:R-:W-:Y:S02]  /*0510*/  ULEA.HI.X UR20, UR10, UR25, UR13, 0x3, UP1 ;  /* 0x000000190a147291 */ /* 0x000fe400088f1c0d */
[----:B------:R-:W-:Y:S01]  /*0520*/  ULEA.HI.X UR26, UR8, UR37, UR26, 0x1, UP2 ;  /* 0x00000025081a7291 */ /* 0x000fe200090f0c1a */
        /* <DEDUP_REMOVED lines=8> */
[C---:B0-----:R-:W-:Y:S02]  /*05b0*/  SHF.L.U32 R45, R47.reuse, 0x4, RZ ;  /* 0x000000042f2d7819 */ /* 0x041fe400000006ff */
[----:B------:R-:W-:Y:S02]  /*05c0*/  LOP3.LUT R202, R47, 0x1f, RZ, 0xc0, !PT ;  /* 0x0000001f2fca7812 */ /* 0x000fe400078ec0ff */
[----:B------:R-:W-:-:S02]  /*05d0*/  LOP3.LUT R0, R45, 0x3e00, RZ, 0xc0, !PT ;  /* 0x00003e002d007812 */ /* 0x000fc400078ec0ff */
[----:B------:R-:W-:Y:S02]  /*05e0*/  IADD3 R44, PT, PT, R45, UR25, RZ ;  /* 0x000000192d2c7c10 */ /* 0x000fe4000fffe0ff */
[----:B--2---:R-:W-:-:S07]  /*05f0*/  LOP3.LUT R5, R0, 0x1f, R47, 0xf8, !PT ;  /* 0x0000001f00057812 */ /* 0x004fce00078ef82f */
.L_x_6375:
[----:B0-----:R-:W0:Y:S01]  /*0600*/  LDCU.128 UR8, c[0x0][0x410] ;  /* 0x00008200ff0877ac */ /* 0x001e220008000c00 */
[----:B------:R-:W-:Y:S02]  /*0610*/  SHF.L.U32 R0, R47, 0x4, RZ ;  /* 0x000000042f007819 */ /* 0x000fe400000006ff */
[----:B------:R-:W-:Y:S01]  /*0620*/  MOV R6, UR28 ;  /* 0x0000001c00067c02 */ /* 0x000fe20008000f00 */
[----:B------:R-:W1:Y:S01]  /*0630*/  LDCU.128 UR12, c[0x0][0x420] ;  /* 0x00008400ff0c77ac */ /* 0x000e620008000c00 */
[----:B------:R-:W-:Y:S02]  /*0640*/  LOP3.LUT R32, R0, 0x3e00, RZ, 0xc0, !PT ;  /* 0x00003e0000207812 */ /* 0x000fe400078ec0ff */
[----:B------:R-:W-:Y:S01]  /*0650*/  MOV R7, UR27 ;  /* 0x0000001b00077c02 */ /* 0x000fe20008000f00 */
[----:B------:R-:W-:Y:S01]  /*0660*/  ULEA UR6, UR21, 0xfffffc00, 0xa ;  /* 0xfffffc0015067891 */ /* 0x000fe2000f8e50ff */
[----:B------:R-:W-:Y:S01]  /*0670*/  LOP3.LUT R0, R32, 0x1f, R47, 0xf8, !PT ;  /* 0x0000001f20007812 */ /* 0x000fe200078ef82f */
[----:B------:R-:W-:Y:S01]  /*0680*/  UMOV UR7, URZ ;  /* 0x000000ff00077c82 */ /* 0x000fe20008000000 */
[----:B------:R-:W2:Y:S01]  /*0690*/  LDCU UR36, c[0x0][0x388] ;  /* 0x00007100ff2477ac */ /* 0x000ea20008000800 */
[----:B------:R-:W-:Y:S01]  /*06a0*/  IMAD.WIDE.U32 R26, R5, 0x2, R6 ;  /* 0x00000002051a7825 */ /* 0x000fe200078e0006 */
[----:B------:R-:W-:Y:S01]  /*06b0*/  PRMT R28, RZ, 0x7610, R28 ;  /* 0x00007610ff1c7816 */ /* 0x000fe2000000001c */
[----:B------:R-:W3:Y:S01]  /*06c0*/  LDCU.64 UR38, c[0x0][0x488] ;  /* 0x00009100ff2677ac */ /* 0x000ee20008000a00 */
[----:B------:R-:W-:-:S02]  /*06d0*/  PRMT R54, RZ, 0x7610, R54 ;  /* 0x00007610ff367816 */ /* 0x000fc40000000036 */
[----:B------:R-:W-:Y:S01]  /*06e0*/  PRMT R25, RZ, 0x7610, R25 ;  /* 0x00007610ff197816 */ /* 0x000fe20000000019 */
[----:B0-----:R-:W-:Y:S01]  /*06f0*/  UIMAD.WIDE.U32 UR32, UR29, UR8, UR6 ;  /* 0x000000081d2072a5 */ /* 0x001fe2000f8e0006 */
[----:B------:R-:W-:Y:S01]  /*0700*/  PRMT R53, RZ, 0x7610, R53 ;  /* 0x00007610ff357816 */ /* 0x000fe20000000035 */
[----:B------:R-:W0:Y:S01]  /*0710*/  LDCU.64 UR40, c[0x0][0x478] ;  /* 0x00008f00ff2877ac */ /* 0x000e220008000a00 */
[----:B------:R-:W-:Y:S02]  /*0720*/  PRMT R51, RZ, 0x7610, R51 ;  /* 0x00007610ff337816 */ /* 0x000fe40000000033 */
[----:B------:R-:W-:Y:S01]  /*0730*/  PRMT R52, RZ, 0x7610, R52 ;  /* 0x00007610ff347816 */ /* 0x000fe20000000034 */
[----:B------:R-:W-:Y:S01]  /*0740*/  UIMAD UR9, UR29, UR9, UR33 ;  /* 0x000000091d0972a4 */ /* 0x000fe2000f8e0221 */
[----:B------:R-:W-:Y:S01]  /*0750*/  PRMT R31, RZ, 0x7610, R31 ;  /* 0x00007610ff1f7816 */ /* 0x000fe2000000001f */
[----:B-1----:R-:W-:Y:S01]  /*0760*/  UIMAD.WIDE.U32 UR34, UR29, UR12, UR6 ;  /* 0x0000000c1d2272a5 */ /* 0x002fe2000f8e0006 */
[----:B------:R-:W-:Y:S01]  /*0770*/  PRMT R30, RZ, 0x7610, R30 ;  /* 0x00007610ff1e7816 */ /* 0x000fe2000000001e */
[----:B------:R-:W-:Y:S01]  /*0780*/  UMOV UR8, UR32 ;  /* 0x0000002000087c82 */ /* 0x000fe20008000000 */
[----:B--2---:R-:W-:Y:S01]  /*0790*/  UIADD3 UR36, UPT, UPT, -UR6, UR36, URZ ;  /* 0x0000002406247290 */ /* 0x004fe2000fffe1ff */
[----:B------:R-:W-:Y:S01]  /*07a0*/  PRMT R29, RZ, 0x7610, R29 ;  /* 0x00007610ff1d7816 */ /* 0x000fe2000000001d */
[----:B------:R-:W-:Y:S01]  /*07b0*/  UIMAD.WIDE.U32 UR8, UR16, UR10, UR8 ;  /* 0x0000000a100872a5 */ /* 0x000fe2000f8e0008 */
[----:B------:R-:W-:Y:S01]  /*07c0*/  PRMT R56, RZ, 0x7610, R56 ;  /* 0x00007610ff387816 */ /* 0x000fe20000000038 */
[----:B------:R-:W-:Y:S01]  /*07d0*/  UIMAD UR35, UR29, UR13, UR35 ;  /* 0x0000000d1d2372a4 */ /* 0x000fe2000f8e0223 */
[----:B------:R-:W-:Y:S01]  /*07e0*/  PRMT R55, RZ, 0x7610, R55 ;  /* 0x00007610ff377816 */ /* 0x000fe20000000037 */
[----:B------:R-:W-:Y:S01]  /*07f0*/  UIMAD UR9, UR16, UR11, UR9 ;  /* 0x0000000b100972a4 */ /* 0x000fe2000f8e0209 */
[C---:B------:R-:W-:Y:S01]  /*0800*/  SHF.L.U32 R6, R0.reuse, 0x1, RZ ;  /* 0x0000000100067819 */ /* 0x040fe200000006ff */
[----:B------:R-:W-:Y:S01]  /*0810*/  UIMAD.WIDE.U32 UR10, UR16, UR14, UR34 ;  /* 0x0000000e100a72a5 */ /* 0x000fe2000f8e0022 */
[----:B------:R-:W-:-:S02]  /*0820*/  IADD3 R9, P0, PT, R0, UR8, RZ ;  /* 0x0000000800097c10 */ /* 0x000fc4000ff1e0ff */
[C---:B------:R-:W-:Y:S01]  /*0830*/  LOP3.LUT R24, R0.reuse, 0x20, RZ, 0xfc, !PT ;  /* 0x0000002000187812 */ /* 0x040fe200078efcff */
[----:B------:R-:W-:Y:S01]  /*0840*/  UIMAD UR15, UR16, UR15, UR11 ;  /* 0x0000000f100f72a4 */ /* 0x000fe2000f8e020b */
[----:B------:R-:W-:Y:S02]  /*0850*/  IADD3.X R10, PT, PT, RZ, UR9, RZ, P0, !PT ;  /* 0x00000009ff0a7c10 */ /* 0x000fe400087fe4ff */
[C---:B------:R-:W-:Y:S02]  /*0860*/  LOP3.LUT R15, R0.reuse, 0xe0, RZ, 0xfc, !PT ;  /* 0x000000e0000f7812 */ /* 0x040fe400078efcff */
[C---:B------:R-:W-:Y:S02]  /*0870*/  LOP3.LUT R16, R0.reuse, 0x100, RZ, 0xfc, !PT ;  /* 0x0000010000107812 */ /* 0x040fe400078efcff */
[C---:B------:R-:W-:Y:S02]  /*0880*/  LOP3.LUT R14, R0.reuse, 0xc0, RZ, 0xfc, !PT ;  /* 0x000000c0000e7812 */ /* 0x040fe400078efcff */
        /* <DEDUP_REMOVED lines=9> */
[----:B------:R-:W-:Y:S02]  /*0920*/  LOP3.LUT R23, R0, 0x1e0, RZ, 0xfc, !PT ;  /* 0x000001e000177812 */ /* 0x000fe400078efcff */
[----:B------:R-:W-:Y:S02]  /*0930*/  PRMT R58, RZ, 0x7610, R58 ;  /* 0x00007610ff3a7816 */ /* 0x000fe4000000003a */
[----:B------:R-:W-:Y:S02]  /*0940*/  PRMT R57, RZ, 0x7610, R57 ;  /* 0x00007610ff397816 */ /* 0x000fe40000000039 */
[----:B------:R-:W-:-:S02]  /*0950*/  PRMT R60, RZ, 0x7610, R60 ;  /* 0x00007610ff3c7816 */ /* 0x000fc4000000003c */
[----:B------:R-:W-:Y:S02]  /*0960*/  PRMT R59, RZ, 0x7610, R59 ;  /* 0x00007610ff3b7816 */ /* 0x000fe4000000003b */
[----:B------:R-:W-:Y:S01]  /*0970*/  PRMT R62, RZ, 0x7610, R62 ;  /* 0x00007610ff3e7816 */ /* 0x000fe2000000003e */
[----:B------:R-:W-:Y:S01]  /*0980*/  BAR.SYNC.DEFER_BLOCKING 0x0 ;  /* 0x0000000000007b1d */ /* 0x000fe20000010000 */
[----:B------:R-:W-:Y:S02]  /*0990*/  IADD3 R3, P1, PT, R0, UR10, RZ ;  /* 0x0000000a00037c10 */ /* 0x000fe4000ff3e0ff */
[----:B---3--:R-:W-:Y:S02]  /*09a0*/  LEA R4, P0, R9, UR38, 0x1 ;  /* 0x0000002609047c11 */ /* 0x008fe4000f8008ff */
[----:B------:R-:W-:Y:S01]  /*09b0*/  IADD3.X R8, PT, PT, RZ, UR15, RZ, P1, !PT ;  /* 0x0000000fff087c10 */ /* 0x000fe20008ffe4ff */
[----:B------:R-:W1:Y:S01]  /*09c0*/  S2R R43, SR_LANEID ;  /* 0x00000000002b7919 */ /* 0x000e620000000000 */
[----:B0-----:R-:W-:Y:S01]  /*09d0*/  LEA R2, P1, R3, UR40, 0x1 ;  /* 0x0000002803027c11 */ /* 0x001fe2000f8208ff */
[----:B------:R-:W-:Y:S01]  /*09e0*/  UMOV UR12, 0x400 ;  /* 0x00000400000c7882 */ /* 0x000fe20000000000 */
[----:B------:R-:W-:Y:S01]  /*09f0*/  ISETP.GE.AND P2, PT, R5, UR36, PT ;  /* 0x0000002405007c0c */ /* 0x000fe2000bf46270 */
[----:B------:R-:W0:Y:S01]  /*0a00*/  S2UR UR8, SR_CgaCtaId ;  /* 0x00000000000879c3 */ /* 0x000e220000008800 */
[----:B------:R-:W-:Y:S01]  /*0a10*/  LEA.HI.X R5, R9, UR39, R10, 0x1, P0 ;  /* 0x0000002709057c11 */ /* 0x000fe200080f0c0a */
[----:B------:R-:W2:Y:S01]  /*0a20*/  LDCU.64 UR10, c[0x0][0x508] ;  /* 0x0000a100ff0a77ac */ /* 0x000ea20008000a00 */
[----:B------:R-:W-:-:S02]  /*0a30*/  LEA.HI.X R3, R3, UR41, R8, 0x1, P1 ;  /* 0x0000002903037c11 */ /* 0x000fc400088f0c08 */
[----:B------:R-:W-:Y:S01]  /*0a40*/  IADD3 R8, P0, PT, R6, UR22, RZ ;  /* 0x0000001606087c10 */ /* 0x000fe2000ff1e0ff */
[----:B------:R-:W3:Y:S01]  /*0a50*/  LDCU.64 UR14, c[0x0][0x510] ;  /* 0x0000a200ff0e77ac */ /* 0x000ee20008000a00 */
[----:B------:R-:W-:Y:S02]  /*0a60*/  P2R R98, PR, RZ, 0x4 ;  /* 0x00000004ff627803 */ /* 0x000fe40000000000 */
[----:B------:R-:W-:Y:S01]  /*0a70*/  IADD3.X R9, PT, PT, RZ, UR23, RZ, P0, !PT ;  /* 0x00000017ff097c10 */ /* 0x000fe200087fe4ff */
[----:B------:R-:W4:Y:S01]  /*0a80*/  LDCU.64 UR32, c[0x0][0x490] ;  /* 0x00009200ff2077ac */ /* 0x000f220008000a00 */
[----:B------:R-:W-:Y:S01]  /*0a90*/  ISETP.GE.AND P0, PT, R24, UR36, PT ;  /* 0x0000002418007c0c */ /* 0x000fe2000bf06270 */
[----:B------:R-:W2:Y:S01]  /*0aa0*/  @!P2 LDG.E.U16 R25, desc[UR30][R26.64] ;  /* 0x0000001e1a19a981 */ /* 0x000ea2000c1e1500 */
[----:B------:R-:W-:Y:S01]  /*0ab0*/  LOP3.LUT R10, R0, 0x40, RZ, 0xfc, !PT ;  /* 0x00000040000a7812 */ /* 0x000fe200078efcff */
[----:B------:R-:W0:Y:S01]  /*0ac0*/  LDCU UR13, c[0x0][0x38c] ;  /* 0x00007180ff0d77ac */ /* 0x000e220008000800 */
[----:B------:R-:W-:-:S02]  /*0ad0*/  ISETP.GE.AND P2, PT, R14, UR36, PT ;  /* 0x000000240e007c0c */ /* 0x000fc4000bf46270 */
[----:B------:R-:W-:Y:S02]  /*0ae0*/  ISETP.GE.AND P3, PT, R13, UR36, PT ;  /* 0x000000240d007c0c */ /* 0x000fe4000bf66270 */
[----:B------:R-:W-:Y:S02]  /*0af0*/  ISETP.GE.AND P4, PT, R12, UR36, PT ;  /* 0x000000240c007c0c */ /* 0x000fe4000bf86270 */
[----:B------:R-:W-:Y:S02]  /*0b00*/  ISETP.GE.AND P5, PT, R11, UR36, PT ;  /* 0x000000240b007c0c */ /* 0x000fe4000bfa6270 */
[----:B------:R-:W-:Y:S01]  /*0b10*/  ISETP.GE.AND P6, PT, R10, UR36, PT ;  /* 0x000000240a007c0c */ /* 0x000fe2000bfc6270 */
[----:B------:R-:W3:Y:S01]  /*0b20*/  @!P0 LDG.E.U16 R28, desc[UR30][R26.64+0x40] ;  /* 0x0000401e1a1c8981 */ /* 0x000ee2000c1e1500 */
[----:B------:R-:W-:Y:S02]  /*0b30*/  ISETP.GE.AND P0, PT, R15, UR36, PT ;  /* 0x000000240f007c0c */ /* 0x000fe4000bf06270 */
[----:B------:R-:W-:Y:S01]  /*0b40*/  IADD3 R6, P1, PT, R6, UR24, RZ ;  /* 0x0000001806067c10 */ /* 0x000fe2000ff3e0ff */
[----:B------:R-:W4:Y:S04]  /*0b50*/  @!P2 LDG.E.U16 R51, desc[UR30][R26.64+0x180] ;  /* 0x0001801e1a33a981 */ /* 0x000f28000c1e1500 */
[----:B------:R-:W4:Y:S01]  /*0b60*/  @!P3 LDG.E.U16 R52, desc[UR30][R26.64+0x140] ;  /* 0x0001401e1a34b981 */ /* 0x000f22000c1e1500 */
[----:B------:R-:W-:-:S03]  /*0b70*/  IADD3.X R7, PT, PT, RZ, UR26, RZ, P1, !PT ;  /* 0x0000001aff077c10 */ /* 0x000fc60008ffe4ff */
[----:B------:R-:W4:Y:S04]  /*0b80*/  @!P4 LDG.E.U16 R31, desc[UR30][R26.64+0x100] ;  /* 0x0001001e1a1fc981 */ /* 0x000f28000c1e1500 */
[----:B------:R-:W4:Y:S01]  /*0b90*/  @!P0 LDG.E.U16 R54, desc[UR30][R26.64+0x1c0] ;  /* 0x0001c01e1a368981 */ /* 0x000f22000c1e1500 */
[----:B------:R-:W-:Y:S02]  /*0ba0*/  ISETP.GE.AND P0, PT, R16, UR36, PT ;  /* 0x0000002410007c0c */ /* 0x000fe4000bf06270 */
[----:B------:R-:W-:Y:S01]  /*0bb0*/  ISETP.GE.AND P1, PT, R18, UR36, PT ;  /* 0x0000002412007c0c */ /* 0x000fe2000bf26270 */
[----:B------:R-:W4:Y:S01]  /*0bc0*/  @!P5 LDG.E.U16 R30, desc[UR30][R26.64+0xc0] ;  /* 0x0000c01e1a1ed981 */ /* 0x000f22000c1e1500 */
[----:B------:R-:W-:Y:S02]  /*0bd0*/  ISETP.GE.AND P2, PT, R19, UR36, PT ;  /* 0x0000002413007c0c */ /* 0x000fe4000bf46270 */
[----:B------:R-:W-:Y:S01]  /*0be0*/  ISETP.GE.AND P3, PT, R20, UR36, PT ;  /* 0x0000002414007c0c */ /* 0x000fe2000bf66270 */
[----:B------:R-:W4:Y:S01]  /*0bf0*/  @!P6 LDG.E.U16 R29, desc[UR30][R26.64+0x80] ;  /* 0x0000801e1a1de981 */ /* 0x000f22000c1e1500 */
        /* <DEDUP_REMOVED lines=12> */
[----:B-1----:R-:W-:Y:S01]  /*0cc0*/  IADD3 R32, PT, PT, R32, R43, RZ ;  /* 0x0000002b20207210 */ /* 0x002fe20007ffe0ff */
[----:B0-----:R-:W-:-:S03]  /*0cd0*/  ULEA UR12, UR8, UR12, 0x18 ;  /* 0x0000000c080c7291 */ /* 0x001fc6000f8ec0ff */
[C---:B------:R-:W-:Y:S02]  /*0ce0*/  IADD3 R33, PT, PT, R32.reuse, 0x20, RZ ;  /* 0x0000002020217810 */ /* 0x040fe40007ffe0ff */
[C---:B------:R-:W-:Y:S02]  /*0cf0*/  IADD3 R35, PT, PT, R32.reuse, 0x40, RZ ;  /* 0x0000004020237810 */ /* 0x040fe40007ffe0ff */
[C---:B------:R-:W-:Y:S02]  /*0d00*/  IADD3 R37, PT, PT, R32.reuse, 0x60, RZ ;  /* 0x0000006020257810 */ /* 0x040fe40007ffe0ff */
[C---:B------:R-:W-:Y:S02]  /*0d10*/  LEA.HI.SX32 R42, R32.reuse, R32, 0x1b ;  /* 0x00000020202a7211 */ /* 0x040fe400078fdaff */
[C---:B------:R-:W-:Y:S02]  /*0d20*/  IADD3 R39, PT, PT, R32.reuse, 0x80, RZ ;  /* 0x0000008020277810 */ /* 0x040fe40007ffe0ff */
[----:B------:R-:W-:-:S02]  /*0d30*/  IADD3 R41, PT, PT, R32, 0xc0, RZ ;  /* 0x000000c020297810 */ /* 0x000fc40007ffe0ff */
[C---:B------:R-:W-:Y:S02]  /*0d40*/  IADD3 R27, PT, PT, R32.reuse, 0xa0, RZ ;  /* 0x000000a0201b7810 */ /* 0x040fe40007ffe0ff */
[-C--:B------:R-:W-:Y:S02]  /*0d50*/  LEA.HI.SX32 R33, R33, R32.reuse, 0x1b ;  /* 0x0000002021217211 */ /* 0x080fe400078fdaff */
[-C--:B------:R-:W-:Y:S02]  /*0d60*/  LEA.HI.SX32 R35, R35, R32.reuse, 0x1b ;  /* 0x0000002023237211 */ /* 0x080fe400078fdaff */
[C---:B------:R-:W-:Y:S02]  /*0d70*/  IADD3 R61, PT, PT, R32.reuse, 0xe0, RZ ;  /* 0x000000e0203d7810 */ /* 0x040fe40007ffe0ff */
[----:B------:R-:W-:Y:S02]  /*0d80*/  LEA.HI.SX32 R37, R37, R32, 0x1b ;  /* 0x0000002025257211 */ /* 0x000fe400078fdaff */
[----:B------:R-:W-:-:S02]  /*0d90*/  IADD3 R63, PT, PT, R32, 0x100, RZ ;  /* 0x00000100203f7810 */ /* 0x000fc40007ffe0ff */
[----:B------:R-:W-:Y:S02]  /*0da0*/  LEA R42, R42, UR12, 0x1 ;  /* 0x0000000c2a2a7c11 */ /* 0x000fe4000f8e08ff */
[-C--:B------:R-:W-:Y:S02]  /*0db0*/  LEA.HI.SX32 R38, R39, R32.reuse, 0x1b ;  /* 0x0000002027267211 */ /* 0x080fe400078fdaff */
[-C--:B------:R-:W-:Y:S02]  /*0dc0*/  LEA.HI.SX32 R36, R41, R32.reuse, 0x1b ;  /* 0x0000002029247211 */ /* 0x080fe400078fdaff */
[----:B------:R-:W-:Y:S02]  /*0dd0*/  IADD3 R65, PT, PT, R32, 0x120, RZ ;  /* 0x0000012020417810 */ /* 0x000fe40007ffe0ff */
[----:B------:R-:W-:Y:S02]  /*0de0*/  LEA.HI.SX32 R27, R27, R32, 0x1b ;  /* 0x000000201b1b7211 */ /* 0x000fe400078fdaff */
[----:B------:R-:W-:-:S02]  /*0df0*/  LEA R41, R33, UR12, 0x1 ;  /* 0x0000000c21297c11 */ /* 0x000fc4000f8e08ff */
[----:B------:R-:W-:Y:S02]  /*0e00*/  LOP3.LUT R26, R47, 0x3e0, RZ, 0xc0, !PT ;  /* 0x000003e02f1a7812 */ /* 0x000fe400078ec0ff */
[C---:B------:R-:W-:Y:S02]  /*0e10*/  IADD3 R67, PT, PT, R32.reuse, 0x140, RZ ;  /* 0x0000014020437810 */ /* 0x040fe40007ffe0ff */
[----:B------:R-:W-:Y:S02]  /*0e20*/  LEA R40, R35, UR12, 0x1 ;  /* 0x0000000c23287c11 */ /* 0x000fe4000f8e08ff */
[----:B------:R-:W-:Y:S02]  /*0e30*/  IADD3 R69, PT, PT, R32, 0x160, RZ ;  /* 0x0000016020457810 */ /* 0x000fe40007ffe0ff */
[----:B------:R-:W-:Y:S02]  /*0e40*/  LEA.HI.SX32 R61, R61, R32, 0x1b ;  /* 0x000000203d3d7211 */ /* 0x000fe400078fdaff */
[----:B------:R-:W-:-:S02]  /*0e50*/  LEA R39, R37, UR12, 0x1 ;  /* 0x0000000c25277c11 */ /* 0x000fc4000f8e08ff */
[----:B------:R-:W-:Y:S02]  /*0e60*/  IADD3 R71, PT, PT, R32, 0x180, RZ ;  /* 0x0000018020477810 */ /* 0x000fe40007ffe0ff */
[----:B------:R-:W-:Y:S02]  /*0e70*/  LEA.HI.SX32 R34, R63, R32, 0x1b ;  /* 0x000000203f227211 */ /* 0x000fe400078fdaff */
[----:B------:R-:W-:Y:S02]  /*0e80*/  LEA R38, R38, UR12, 0x1 ;  /* 0x0000000c26267c11 */ /* 0x000fe4000f8e08ff */
[C---:B------:R-:W-:Y:S02]  /*0e90*/  IADD3 R73, PT, PT, R32.reuse, 0x1a0, RZ ;  /* 0x000001a020497810 */ /* 0x040fe40007ffe0ff */
[C---:B------:R-:W-:Y:S02]  /*0ea0*/  IADD3 R75, PT, PT, R32.reuse, 0x1c0, RZ ;  /* 0x000001c0204b7810 */ /* 0x040fe40007ffe0ff */
[----:B------:R-:W-:-:S02]  /*0eb0*/  IADD3 R77, PT, PT, R32, 0x1e0, RZ ;  /* 0x000001e0204d7810 */ /* 0x000fc40007ffe0ff */
[-C--:B------:R-:W-:Y:S02]  /*0ec0*/  LEA.HI.SX32 R65, R65, R32.reuse, 0x1b ;  /* 0x0000002041417211 */ /* 0x080fe400078fdaff */
[----:B------:R-:W-:Y:S02]  /*0ed0*/  LEA R37, R27, UR12, 0x1 ;  /* 0x0000000c1b257c11 */ /* 0x000fe4000f8e08ff */
[----:B------:R-:W-:Y:S02]  /*0ee0*/  IADD3 R26, PT, PT, R26, R43, RZ ;  /* 0x0000002b1a1a7210 */ /* 0x000fe40007ffe0ff */
[-C--:B------:R-:W-:Y:S02]  /*0ef0*/  LEA.HI.SX32 R67, R67, R32.reuse, 0x1b ;  /* 0x0000002043437211 */ /* 0x080fe400078fdaff */
[----:B------:R-:W-:Y:S02]  /*0f00*/  LEA R36, R36, UR12, 0x1 ;  /* 0x0000000c24247c11 */ /* 0x000fe4000f8e08ff */
[----:B------:R-:W-:-:S02]  /*0f10*/  LEA.HI.SX32 R69, R69, R32, 0x1b ;  /* 0x0000002045457211 */ /* 0x000fc400078fdaff */
[----:B------:R-:W-:Y:S02]  /*0f20*/  LEA R35, R61, UR12, 0x1 ;  /* 0x0000000c3d237c11 */ /* 0x000fe4000f8e08ff */
[-C--:B------:R-:W-:Y:S02]  /*0f30*/  LEA.HI.SX32 R71, R71, R32.reuse, 0x1b ;  /* 0x0000002047477211 */ /* 0x080fe400078fdaff */
[----:B------:R-:W-:Y:S02]  /*0f40*/  LEA R34, R34, UR12, 0x1 ;  /* 0x0000000c22227c11 */ /* 0x000fe4000f8e08ff */
[-C--:B------:R-:W-:Y:S02]  /*0f50*/  LEA.HI.SX32 R73, R73, R32.reuse, 0x1b ;  /* 0x0000002049497211 */ /* 0x080fe400078fdaff */
[-C--:B------:R-:W-:Y:S02]  /*0f60*/  LEA.HI.SX32 R75, R75, R32.reuse, 0x1b ;  /* 0x000000204b4b7211 */ /* 0x080fe400078fdaff */
[----:B------:R-:W-:-:S02]  /*0f70*/  LEA.HI.SX32 R77, R77, R32, 0x1b ;  /* 0x000000204d4d7211 */ /* 0x000fc400078fdaff */
[----:B------:R-:W-:Y:S02]  /*0f80*/  LEA R33, R65, UR12, 0x1 ;  /* 0x0000000c41217c11 */ /* 0x000fe4000f8e08ff */
[----:B------:R-:W-:Y:S02]  /*0f90*/  SHF.L.U32 R26, R26, 0x4, RZ ;  /* 0x000000041a1a7819 */ /* 0x000fe400000006ff */
[----:B------:R-:W-:Y:S02]  /*0fa0*/  LEA R32, R67, UR12, 0x1 ;  /* 0x0000000c43207c11 */ /* 0x000fe4000f8e08ff */
[----:B------:R-:W-:Y:S02]  /*0fb0*/  LEA.HI.SX32 R26, R26, R26, 0x1b ;  /* 0x0000001a1a1a7211 */ /* 0x000fe400078fdaff */
[----:B------:R-:W-:Y:S02]  /*0fc0*/  LEA R27, R77, UR12, 0x1 ;  /* 0x0000000c4d1b7c11 */ /* 0x000fe4000f8e08ff */
[----:B------:R-:W-:-:S02]  /*0fd0*/  LEA R26, R26, UR12, 0x1 ;  /* 0x0000000c1a1a7c11 */ /* 0x000fc4000f8e08ff */
[----:B------:R-:W-:Y:S02]  /*0fe0*/  P2R R74, PR, RZ, 0x1 ;  /* 0x00000001ff4a7803 */ /* 0x000fe40000000000 */
[----:B------:R-:W-:Y:S02]  /*0ff0*/  ISETP.NE.AND P0, PT, R98, RZ, PT ;  /* 0x000000ff6200720c */ /* 0x000fe40003f05270 */
        /* <DEDUP_REMOVED lines=9> */
[----:B------:R-:W-:Y:S01]  /*1090*/  PRMT R66, RZ, 0x7610, R66 ;  /* 0x00007610ff427816 */ /* 0x000fe20000000042 */
[----:B--2---:R-:W-:Y:S04]  /*10a0*/  STS.U16 [R42], R25 ;  /* 0x000000192a007388 */ /* 0x004fe80000000400 */
[----:B---3--:R0:W-:Y:S02]  /*10b0*/  STS.U16 [R41+0x40], R28 ;  /* 0x0000401c29007388 */ /* 0x0081e40000000400 */
[----:B0-----:R-:W-:-:S02]  /*10c0*/  LEA R28, R75, UR12, 0x1 ;  /* 0x0000000c4b1c7c11 */ /* 0x001fc4000f8e08ff */
[----:B----4-:R0:W-:Y:S04]  /*10d0*/  STS.U16 [R40+0x80], R29 ;  /* 0x0000801d28007388 */ /* 0x0101e80000000400 */
[----:B------:R1:W-:Y:S04]  /*10e0*/  STS.U16 [R39+0xc0], R30 ;  /* 0x0000c01e27007388 */ /* 0x0003e80000000400 */
[----:B------:R2:W-:Y:S04]  /*10f0*/  STS.U16 [R38+0x100], R31 ;  /* 0x0001001f26007388 */ /* 0x0005e80000000400 */
[----:B------:R-:W-:Y:S01]  /*1100*/  STS.U16 [R37+0x140], R52 ;  /* 0x0001403425007388 */ /* 0x000fe20000000400 */
[----:B0-----:R-:W-:-:S02]  /*1110*/  LEA R29, R73, UR12, 0x1 ;  /* 0x0000000c491d7c11 */ /* 0x001fc4000f8e08ff */
[----:B-1----:R-:W-:Y:S01]  /*1120*/  LEA R30, R71, UR12, 0x1 ;  /* 0x0000000c471e7c11 */ /* 0x002fe2000f8e08ff */
[----:B------:R-:W-:Y:S01]  /*1130*/  STS.U16 [R36+0x180], R51 ;  /* 0x0001803324007388 */ /* 0x000fe20000000400 */
[----:B--2---:R-:W-:-:S03]  /*1140*/  LEA R31, R69, UR12, 0x1 ;  /* 0x0000000c451f7c11 */ /* 0x004fc6000f8e08ff */
        /* <DEDUP_REMOVED lines=27> */
[----:B------:R-:W-:-:S02]  /*1300*/  PRMT R25, RZ, 0x7610, R25 ;  /* 0x00007610ff197816 */ /* 0x000fc40000000019 */
[----:B0-----:R-:W-:Y:S02]  /*1310*/  PRMT R53, RZ, 0x7610, R53 ;  /* 0x00007610ff357816 */ /* 0x001fe40000000035 */
[----:B------:R-:W-:Y:S02]  /*1320*/  PRMT R54, RZ, 0x7610, R54 ;  /* 0x00007610ff367816 */ /* 0x000fe40000000036 */
[----:B------:R-:W-:Y:S02]  /*1330*/  PRMT R51, RZ, 0x7610, R51 ;  /* 0x00007610ff337816 */ /* 0x000fe40000000033 */
[----:B------:R-:W-:Y:S01]  /*1340*/  PRMT R52, RZ, 0x7610, R52 ;  /* 0x00007610ff347816 */ /* 0x000fe20000000034 */
[----:B------:R-:W4:Y:S01]  /*1350*/  @!P0 LDG.E.U16 R25, desc[UR30][R8.64] ;  /* 0x0000001e08198981 */ /* 0x000f22000c1e1500 */
[----:B------:R-:W-:-:S03]  /*1360*/  ISETP.GE.AND P0, PT, R12, UR36, PT ;  /* 0x000000240c007c0c */ /* 0x000fc6000bf06270 */
[----:B------:R-:W4:Y:S01]  /*1370*/  @!P1 LDG.E.U16 R54, desc[UR30][R8.64+0xc0] ;  /* 0x0000c01e08369981 */ /* 0x000f22000c1e1500 */
[----:B------:R-:W-:-:S03]  /*1380*/  ISETP.GE.AND P1, PT, R15, UR36, PT ;  /* 0x000000240f007c0c */ /* 0x000fc6000bf26270 */
[----:B------:R-:W4:Y:S01]  /*1390*/  @!P2 LDG.E.U16 R51, desc[UR30][R8.64+0x80] ;  /* 0x0000801e0833a981 */ /* 0x000f22000c1e1500 */
[----:B------:R-:W-:-:S03]  /*13a0*/  ISETP.GE.AND P2, PT, R14, UR36, PT ;  /* 0x000000240e007c0c */ /* 0x000fc6000bf46270 */
[----:B------:R-:W4:Y:S04]  /*13b0*/  @!P3 LDG.E.U16 R52, desc[UR30][R8.64+0x40] ;  /* 0x0000401e0834b981 */ /* 0x000f28000c1e1500 */
[----:B------:R-:W4:Y:S01]  /*13c0*/  @!P0 LDG.E.U16 R53, desc[UR30][R8.64+0x100] ;  /* 0x0001001e08358981 */ /* 0x000f22000c1e1500 */
[----:B------:R-:W-:Y:S02]  /*13d0*/  ISETP.GE.AND P0, PT, R16, UR36, PT ;  /* 0x0000002410007c0c */ /* 0x000fe4000bf06270 */
[----:B------:R-:W-:Y:S01]  /*13e0*/  ISETP.GE.AND P3, PT, R13, UR36, PT ;  /* 0x000000240d007c0c */ /* 0x000fe2000bf66270 */
[----:B------:R-:W4:Y:S01]  /*13f0*/  @!P4 LDG.E.U16 R64, desc[UR30][R8.64+0x340] ;  /* 0x0003401e0840c981 */ /* 0x000f22000c1e1500 */
[----:B-1----:R-:W-:Y:S02]  /*1400*/  PRMT R57, RZ, 0x7610, R57 ;  /* 0x00007610ff397816 */ /* 0x002fe40000000039 */
[----:B------:R-:W-:Y:S01]  /*1410*/  PRMT R58, RZ, 0x7610, R58 ;  /* 0x00007610ff3a7816 */ /* 0x000fe2000000003a */
[----:B------:R-:W4:Y:S01]  /*1420*/  @!P5 LDG.E.U16 R63, desc[UR30][R8.64+0x380] ;  /* 0x0003801e083fd981 */ /* 0x000f22000c1e1500 */
[----:B------:R-:W-:-:S02]  /*1430*/  PRMT R55, RZ, 0x7610, R55 ;  /* 0x00007610ff377816 */ /* 0x000fc40000000037 */
[----:B------:R-:W-:Y:S01]  /*1440*/  PRMT R56, RZ, 0x7610, R56 ;  /* 0x00007610ff387816 */ /* 0x000fe20000000038 */
[----:B------:R-:W4:Y:S04]  /*1450*/  @!P6 LDG.E.U16 R66, desc[UR30][R8.64+0x3c0] ;  /* 0x0003c01e0842e981 */ /* 0x000f28000c1e1500 */
[----:B------:R-:W4:Y:S01]  /*1460*/  @!P0 LDG.E.U16 R57, desc[UR30][R8.64+0x200] ;  /* 0x0002001e08398981 */ /* 0x000f22000c1e1500 */
[----:B------:R-:W-:-:S03]  /*1470*/  ISETP.NE.AND P0, PT, R74, RZ, PT ;  /* 0x000000ff4a00720c */ /* 0x000fc60003f05270 */
[----:B------:R-:W4:Y:S01]  /*1480*/  @!P1 LDG.E.U16 R58, desc[UR30][R8.64+0x1c0] ;  /* 0x0001c01e083a9981 */ /* 0x000f22000c1e1500 */
[----:B------:R-:W-:-:S03]  /*1490*/  ISETP.NE.AND P1, PT, R72, RZ, PT ;  /* 0x000000ff4800720c */ /* 0x000fc60003f25270 */
[----:B------:R-:W4:Y:S01]  /*14a0*/  @!P2 LDG.E.U16 R55, desc[UR30][R8.64+0x180] ;  /* 0x0001801e0837a981 */ /* 0x000f22000c1e1500 */
[----:B------:R-:W-:-:S03]  /*14b0*/  ISETP.NE.AND P2, PT, R70, RZ, PT ;  /* 0x000000ff4600720c */ /* 0x000fc60003f45270 */
[----:B------:R-:W4:Y:S01]  /*14c0*/  @!P3 LDG.E.U16 R56, desc[UR30][R8.64+0x140] ;  /* 0x0001401e0838b981 */ /* 0x000f22000c1e1500 */
[----:B------:R-:W-:Y:S02]  /*14d0*/  ISETP.NE.AND P3, PT, R68, RZ, PT ;  /* 0x000000ff4400720c */ /* 0x000fe40003f65270 */
[----:B--2---:R-:W-:Y:S02]  /*14e0*/  PRMT R60, RZ, 0x7610, R60 ;  /* 0x00007610ff3c7816 */ /* 0x004fe4000000003c */
[----:B---3--:R-:W-:Y:S02]  /*14f0*/  PRMT R59, RZ, 0x7610, R59 ;  /* 0x00007610ff3b7816 */ /* 0x008fe4000000003b */
[----:B----4-:R-:W-:Y:S02]  /*1500*/  PRMT R62, RZ, 0x7610, R62 ;  /* 0x00007610ff3e7816 */ /* 0x010fe4000000003e */
[----:B------:R-:W2:Y:S04]  /*1510*/  @!P0 LDG.E.U16 R60, desc[UR30][R8.64+0x240] ;  /* 0x0002401e083c8981 */ /* 0x000ea8000c1e1500 */
[----:B------:R-:W3:Y:S04]  /*1520*/  @!P1 LDG.E.U16 R59, desc[UR30][R8.64+0x280] ;  /* 0x0002801e083b9981 */ /* 0x000ee8000c1e1500 */
        /* <DEDUP_REMOVED lines=64> */
[----:B------:R-:W3:Y:S04]  /*1930*/  @!P3 LDG.E.U16 R68, desc[UR30][R6.64+0x40] ;  /* 0x0000401e0644b981 */ /* 0x000ee8000c1e1500 */
[----:B------:R-:W4:Y:S01]  /*1940*/  @!P0 LDG.E.U16 R69, desc[UR30][R6.64+0x100] ;  /* 0x0001001e06458981 */ /* 0x000f22000c1e1500 */
[----:B------:R-:W-:Y:S02]  /*1950*/  ISETP.GE.AND P0, PT, R16, UR36, PT ;  /* 0x0000002410007c0c */ /* 0x000fe4000bf06270 */
[----:B------:R-:W-:Y:S01]  /*1960*/  ISETP.GE.AND P3, PT, R13, UR36, PT ;  /* 0x000000240d007c0c */ /* 0x000fe2000bf66270 */
[----:B------:R-:W4:Y:S01]  /*1970*/  @!P1 LDG.E.U16 R74, desc[UR30][R6.64+0x1c0] ;  /* 0x0001c01e064a9981 */ /* 0x000f22000c1e1500 */
[----:B------:R-:W-:-:S03]  /*1980*/  ISETP.NE.AND P1, PT, R82, RZ, PT ;  /* 0x000000ff5200720c */ /* 0x000fc60003f25270 */
[----:B------:R-:W4:Y:S01]  /*1990*/  @!P2 LDG.E.U16 R71, desc[UR30][R6.64+0x180] ;  /* 0x0001801e0647a981 */ /* 0x000f22000c1e1500 */
[----:B------:R-:W-:Y:S02]  /*19a0*/  ISETP.NE.AND P2, PT, R81, RZ, PT ;  /* 0x000000ff5100720c */ /* 0x000fe40003f45270 */
[----:B0-----:R-:W-:Y:S01]  /*19b0*/  PRMT R64, RZ, 0x7610, R64 ;  /* 0x00007610ff407816 */ /* 0x001fe20000000040 */
[----:B------:R-:W4:Y:S04]  /*19c0*/  @!P4 LDG.E.U16 R76, desc[UR30][R6.64+0x340] ;  /* 0x0003401e064cc981 */ /* 0x000f28000c1e1500 */
[----:B------:R-:W4:Y:S01]  /*19d0*/  @!P0 LDG.E.U16 R73, desc[UR30][R6.64+0x200] ;  /* 0x0002001e06498981 */ /* 0x000f22000c1e1500 */
[----:B------:R-:W-:-:S03]  /*19e0*/  ISETP.NE.AND P0, PT, R84, RZ, PT ;  /* 0x000000ff5400720c */ /* 0x000fc60003f05270 */
[----:B------:R-:W4:Y:S01]  /*19f0*/  @!P3 LDG.E.U16 R72, desc[UR30][R6.64+0x140] ;  /* 0x0001401e0648b981 */ /* 0x000f22000c1e1500 */
[----:B------:R-:W-:Y:S02]  /*1a00*/  ISETP.NE.AND P3, PT, R80, RZ, PT ;  /* 0x000000ff5000720c */ /* 0x000fe40003f65270 */
[----:B-1----:R-:W-:Y:S01]  /*1a10*/  PRMT R66, RZ, 0x7610, R66 ;  /* 0x00007610ff427816 */ /* 0x002fe20000000042 */
[----:B------:R-:W4:Y:S04]  /*1a20*/  @!P1 LDG.E.U16 R75, desc[UR30][R6.64+0x280] ;  /* 0x0002801e064b9981 */ /* 0x000f28000c1e1500 */
[----:B------:R-:W4:Y:S04]  /*1a30*/  @!P5 LDG.E.U16 R79, desc[UR30][R6.64+0x380] ;  /* 0x0003801e064fd981 */ /* 0x000f28000c1e1500 */
[----:B------:R-:W4:Y:S04]  /*1a40*/  @!P0 LDG.E.U16 R64, desc[UR30][R6.64+0x240] ;  /* 0x0002401e06408981 */ /* 0x000f28000c1e1500 */
[----:B------:R-:W4:Y:S04]  /*1a50*/  @!P2 LDG.E.U16 R66, desc[UR30][R6.64+0x2c0] ;  /* 0x0002c01e0642a981 */ /* 0x000f28000c1e1500 */
[----:B------:R-:W4:Y:S04]  /*1a60*/  @!P3 LDG.E.U16 R77, desc[UR30][R6.64+0x300] ;  /* 0x0003001e064db981 */ /* 0x000f28000c1e1500 */
[----:B------:R-:W4:Y:S01]  /*1a70*/  @!P6 LDG.E.U16 R78, desc[UR30][R6.64+0x3c0] ;  /* 0x0003c01e064ee981 */ /* 0x000f22000c1e1500 */
        /* <DEDUP_REMOVED lines=16> */
[----:B---3--:R-:W-:Y:S04]  /*1b80*/  STS.U16 [R41+0x40], R68 ;  /* 0x0000404429007388 */ /* 0x008fe80000000400 */
        /* <DEDUP_REMOVED lines=47> */
[----:B--2---:R-:W-:Y:S02]  /*1e80*/  PRMT R77, RZ, 0x7610, R77 ;  /* 0x00007610ff4d7816 */ /* 0x004fe4000000004d */
[----:B------:R-:W-:Y:S01]  /*1e90*/  PRMT R75, RZ, 0x7610, R75 ;  /* 0x00007610ff4b7816 */ /* 0x000fe2000000004b */
[----:B------:R-:W2:Y:S01]  /*1ea0*/  @!P4 LDG.E.U16 R84, desc[UR30][R4.64+0x340] ;  /* 0x0003401e0454c981 */ /* 0x000ea2000c1e1500 */
[----:B------:R-:W-:-:S02]  /*1eb0*/  PRMT R74, RZ, 0x7610, R74 ;  /* 0x00007610ff4a7816 */ /* 0x000fc4000000004a */
[----:B------:R-:W-:Y:S01]  /*1ec0*/  ISETP.NE.AND P1, PT, R94, RZ, PT ;  /* 0x000000ff5e00720c */ /* 0x000fe20003f25270 */
[----:B------:R-:W2:Y:S04]  /*1ed0*/  @!P5 LDG.E.U16 R123, desc[UR30][R4.64+0x380] ;  /* 0x0003801e047bd981 */ /* 0x000ea8000c1e1500 */
        /* <DEDUP_REMOVED lines=50> */
[----:B------:R-:W2:Y:S04]  /*2200*/  LDS.U16 R70, [R26+0x6] ;  /* 0x000006001a467984 */ /* 0x000ea80000000400 */
[----:B------:R-:W-:Y:S04]  /*2210*/  LDS.U16 R72, [R26+0x8] ;  /* 0x000008001a487984 */ /* 0x000fe80000000400 */
[----:B------:R-:W-:Y:S04]  /*2220*/  LDS.U16 R73, [R26+0xa] ;  /* 0x00000a001a497984 */ /* 0x000fe80000000400 */
        /* <DEDUP_REMOVED lines=9> */
[----:B------:R-:W4:Y:S01]  /*22c0*/  LDS.U16 R86, [R26+0x1e] ;  /* 0x00001e001a567984 */ /* 0x000f220000000400 */
[----:B------:R-:W-:Y:S01]  /*22d0*/  BAR.SYNC.DEFER_BLOCKING 0x0 ;  /* 0x0000000000007b1d */ /* 0x000fe20000010000 */
[----:B0-----:R-:W-:-:S05]  /*22e0*/  PRMT R115, RZ, 0x7610, R115 ;  /* 0x00007610ff737816 */ /* 0x001fca0000000073 */
[----:B------:R-:W4:Y:S01]  /*22f0*/  @!P0 LDG.E.U16 R125, desc[UR30][R2.64] ;  /* 0x0000001e027d8981 */ /* 0x000f22000c1e1500 */
[----:B------:R-:W-:-:S03]  /*2300*/  ISETP.GE.AND P0, PT, R10, UR36, PT ;  /* 0x000000240a007c0c */ /* 0x000fc6000bf06270 */
[----:B------:R-:W4:Y:S01]  /*2310*/  @!P1 LDG.E.U16 R92, desc[UR30][R2.64+0x40] ;  /* 0x0000401e025c9981 */ /* 0x000f22000c1e1500 */
[----:B------:R-:W-:Y:S02]  /*2320*/  ISETP.GE.AND P1, PT, R11, UR36, PT ;  /* 0x000000240b007c0c */ /* 0x000fe4000bf26270 */
[----:B-1----:R-:W-:Y:S01]  /*2330*/  PRMT R123, RZ, 0x7610, R123 ;  /* 0x00007610ff7b7816 */ /* 0x002fe2000000007b */
[----:B------:R-:W4:Y:S04]  /*2340*/  @!P2 LDG.E.U16 R104, desc[UR30][R2.64+0x2c0] ;  /* 0x0002c01e0268a981 */ /* 0x000f28000c1e1500 */
[----:B------:R-:W4:Y:S04]  /*2350*/  @!P3 LDG.E.U16 R139, desc[UR30][R2.64+0x300] ;  /* 0x0003001e028bb981 */ /* 0x000f28000c1e1500 */
[----:B------:R-:W4:Y:S01]  /*2360*/  @!P0 LDG.E.U16 R115, desc[UR30][R2.64+0x80] ;  /* 0x0000801e02738981 */ /* 0x000f22000c1e1500 */
[----:B------:R-:W-:-:S03]  /*2370*/  ISETP.GE.AND P0, PT, R12, UR36, PT ;  /* 0x000000240c007c0c */ /* 0x000fc6000bf06270 */
[----:B------:R-:W4:Y:S01]  /*2380*/  @!P1 LDG.E.U16 R96, desc[UR30][R2.64+0xc0] ;  /* 0x0000c01e02609981 */ /* 0x000f22000c1e1500 */
[----:B------:R-:W-:-:S03]  /*2390*/  ISETP.GE.AND P1, PT, R13, UR36, PT ;  /* 0x000000240d007c0c */ /* 0x000fc6000bf26270 */
[----:B------:R-:W4:Y:S04]  /*23a0*/  @!P4 LDG.E.U16 R106, desc[UR30][R2.64+0x340] ;  /* 0x0003401e026ac981 */ /* 0x000f28000c1e1500 */
[----:B------:R-:W4:Y:S04]  /*23b0*/  @!P5 LDG.E.U16 R141, desc[UR30][R2.64+0x380] ;  /* 0x0003801e028dd981 */ /* 0x000f28000c1e1500 */
[----:B------:R-:W4:Y:S01]  /*23c0*/  @!P0 LDG.E.U16 R123, desc[UR30][R2.64+0x100] ;  /* 0x0001001e027b8981 */ /* 0x000f22000c1e1500 */
[----:B------:R-:W-:-:S03]  /*23d0*/  ISETP.GE.AND P0, PT, R14, UR36, PT ;  /* 0x000000240e007c0c */ /* 0x000fc6000bf06270 */
[----:B------:R-:W4:Y:S01]  /*23e0*/  @!P1 LDG.E.U16 R98, desc[UR30][R2.64+0x140] ;  /* 0x0001401e02629981 */ /* 0x000f22000c1e1500 */
[----:B------:R-:W-:-:S09]  /*23f0*/  ISETP.GE.AND P1, PT, R15, UR36, PT ;  /* 0x000000240f007c0c */ /* 0x000fd2000bf26270 */
[----:B------:R-:W4:Y:S01]  /*2400*/  @!P0 LDG.E.U16 R127, desc[UR30][R2.64+0x180] ;  /* 0x0001801e027f8981 */ /* 0x000f22000c1e1500 */
[----:B------:R-:W-:-:S03]  /*2410*/  ISETP.GE.AND P0, PT, R16, UR36, PT ;  /* 0x0000002410007c0c */ /* 0x000fc6000bf06270 */
[----:B------:R-:W4:Y:S01]  /*2420*/  @!P1 LDG.E.U16 R100, desc[UR30][R2.64+0x1c0] ;  /* 0x0001c01e02649981 */ /* 0x000f22000c1e1500 */
[----:B------:R-:W-:-:S09]  /*2430*/  ISETP.NE.AND P1, PT, R90, RZ, PT ;  /* 0x000000ff5a00720c */ /* 0x000fd20003f25270 */
[----:B------:R-:W4:Y:S01]  /*2440*/  @!P0 LDG.E.U16 R135, desc[UR30][R2.64+0x200] ;  /* 0x0002001e02878981 */ /* 0x000f22000c1e1500 */
[----:B------:R-:W-:Y:S02]  /*2450*/  ISETP.NE.AND P0, PT, R94, RZ, PT ;  /* 0x000000ff5e00720c */ /* 0x000fe40003f05270 */
[----:B------:R-:W-:Y:S01]  /*2460*/  PRMT R90, RZ, 0x7610, R90 ;  /* 0x00007610ff5a7816 */ /* 0x000fe2000000005a */
[----:B------:R-:W4:Y:S05]  /*2470*/  @!P1 LDG.E.U16 R137, desc[UR30][R2.64+0x280] ;  /* 0x0002801e02899981 */ /* 0x000f2a000c1e1500 */
[----:B------:R-:W4:Y:S05]  /*2480*/  @!P6 LDG.E.U16 R90, desc[UR30][R2.64+0x3c0] ;  /* 0x0003c01e025ae981 */ /* 0x000f2a000c1e1500 */
[----:B------:R0:W4:Y:S01]  /*2490*/  @!P0 LDG.E.U16 R102, desc[UR30][R2.64+0x240] ;  /* 0x0002401e02668981 */ /* 0x000122000c1e1500 */
[----:B--2---:R-:W-:-:S02]  /*24a0*/  SHF.L.U32 R70, R70, 0x10, RZ ;  /* 0x0000001046467819 */ /* 0x004fc400000006ff */
[----:B---3--:R-:W-:Y:S02]  /*24b0*/  SHF.L.U32 R75, R75, 0x10, RZ ;  /* 0x000000104b4b7819 */ /* 0x008fe400000006ff */
[----:B----4-:R-:W-:Y:S01]  /*24c0*/  SHF.L.U32 R80, R80, 0x10, RZ ;  /* 0x0000001050507819 */ /* 0x010fe200000006ff */
[----:B0-----:R-:W-:-:S04]  /*24d0*/  FMUL.FTZ R2, R70, -1.4426950216293334961 ;  /* 0xbfb8aa3b46027820 */ /* 0x001fc80000410000 */
[----:B------:R0:W-:Y:S01]  /*24e0*/  MUFU.EX2 R3, R2 ;  /* 0x0000000200037308 */ /* 0x0001e20000000800 */
[----:B------:R-:W-:Y:S01]  /*24f0*/  SHF.L.U32 R86, R86, 0x10, RZ ;  /* 0x0000001056567819 */ /* 0x000fe200000006ff */
[----:B0-----:R-:W-:Y:S01]  /*2500*/  FMUL.FTZ R2, R75, -1.4426950216293334961 ;  /* 0xbfb8aa3b4b027820 */ /* 0x001fe20000410000 */
[----:B------:R-:W-:-:S05]  /*2510*/  SHF.L.U32 R4, R4, 0x10, RZ ;  /* 0x0000001004047819 */ /* 0x000fca00000006ff */
[----:B------:R0:W-:Y:S01]  /*2520*/  MUFU.EX2 R118, R2 ;  /* 0x0000000200767308 */ /* 0x0001e20000000800 */
[----:B------:R-:W-:Y:S01]  /*2530*/  SHF.L.U32 R5, R5, 0x10, RZ ;  /* 0x0000001005057819 */ /* 0x000fe200000006ff */
[----:B------:R-:W-:Y:S01]  /*2540*/  FMUL.FTZ R108, R4, -1.4426950216293334961 ;  /* 0xbfb8aa3b046c7820 */ /* 0x000fe20000410000 */
[----:B0-----:R-:W-:-:S05]  /*2550*/  FMUL.FTZ R2, R80, -1.4426950216293334961 ;  /* 0xbfb8aa3b50027820 */ /* 0x001fca0000410000 */
[----:B------:R0:W-:Y:S01]  /*2560*/  MUFU.EX2 R126, R2 ;  /* 0x00000002007e7308 */ /* 0x0001e20000000800 */
[----:B------:R-:W-:Y:S01]  /*2570*/  FMUL.FTZ R94, R5, -1.4426950216293334961 ;  /* 0xbfb8aa3b055e7820 */ /* 0x000fe20000410000 */
[----:B0-----:R-:W-:-:S06]  /*2580*/  FMUL.FTZ R2, R86, -1.4426950216293334961 ;  /* 0xbfb8aa3b56027820 */ /* 0x001fcc0000410000 */
[----:B------:R-:W0:Y:S08]  /*2590*/  MUFU.EX2 R108, R108 ;  /* 0x0000006c006c7308 */ /* 0x000e300000000800 */
[----:B------:R-:W-:Y:S08]  /*25a0*/  MUFU.EX2 R142, R2 ;  /* 0x00000002008e7308 */ /* 0x000ff00000000800 */
[----:B------:R-:W1:Y:S01]  /*25b0*/  MUFU.EX2 R94, R94 ;  /* 0x0000005e005e7308 */ /* 0x000e620000000800 */
[----:B------:R-:W-:Y:S01]  /*25c0*/  SHF.L.U32 R69, R69, 0x10, RZ ;  /* 0x0000001045457819 */ /* 0x000fe200000006ff */
[----:B0-----:R-:W-:-:S04]  /*25d0*/  FADD.FTZ R108, R108, 1 ;  /* 0x3f8000006c6c7421 */ /* 0x001fc80000010000 */
[----:B------:R-:W-:Y:S01]  /*25e0*/  FMUL.FTZ R110, R69, -1.4426950216293334961 ;  /* 0xbfb8aa3b456e7820 */ /* 0x000fe20000410000 */
[----:B------:R-:W-:-:S05]  /*25f0*/  SHF.L.U32 R72, R72, 0x10, RZ ;  /* 0x0000001048487819 */ /* 0x000fca00000006ff */
[----:B------:R-:W-:Y:S01]  /*2600*/  MUFU.EX2 R110, R110 ;  /* 0x0000006e006e7308 */ /* 0x000fe20000000800 */
[----:B-1----:R-:W-:-:S07]  /*2610*/  FADD.FTZ R94, R94, 1 ;  /* 0x3f8000005e5e7421 */ /* 0x002fce0000010000 */
[----:B------:R-:W-:Y:S01]  /*2620*/  MUFU.RCP R94, R94 ;  /* 0x0000005e005e7308 */ /* 0x000fe20000001000 */
[----:B------:R-:W-:Y:S01]  /*2630*/  SHF.L.U32 R73, R73, 0x10, RZ ;  /* 0x0000001049497819 */ /* 0x000fe200000006ff */
[----:B------:R-:W-:Y:S01]  /*2640*/  FADD.FTZ R3, R3, 1 ;  /* 0x3f80000003037421 */ /* 0x000fe20000010000 */
[----:B------:R-:W-:Y:S01]  /*2650*/  FMUL.FTZ R112, R72, -1.4426950216293334961 ;  /* 0xbfb8aa3b48707820 */ /* 0x000fe20000410000 */
[----:B------:R-:W-:Y:S02]  /*2660*/  SHF.L.U32 R74, R74, 0x10, RZ ;  /* 0x000000104a4a7819 */ /* 0x000fe400000006ff */
[----:B------:R-:W-:Y:S01]  /*2670*/  FMUL.FTZ R114, R73, -1.4426950216293334961 ;  /* 0xbfb8aa3b49727820 */ /* 0x000fe20000410000 */
[----:B------:R-:W-:Y:S02]  /*2680*/  SHF.L.U32 R117, R117, 0x10, RZ ;  /* 0x0000001075757819 */ /* 0x000fe400000006ff */
[----:B------:R-:W0:Y:S01]  /*2690*/  MUFU.EX2 R112, R112 ;  /* 0x0000007000707308 */ /* 0x000e220000000800 */
[----:B------:R-:W-:Y:S01]  /*26a0*/  SHF.L.U32 R84, R84, 0x10, RZ ;  /* 0x0000001054547819 */ /* 0x000fe200000006ff */
[----:B------:R-:W-:-:S06]  /*26b0*/  FMUL.FTZ R116, R74, -1.4426950216293334961 ;  /* 0xbfb8aa3b4a747820 */ /* 0x000fcc0000410000 */
[----:B------:R-:W-:Y:S01]  /*26c0*/  MUFU.EX2 R114, R114 ;  /* 0x0000007200727308 */ /* 0x000fe20000000800 */
[----:B------:R-:W-:-:S07]  /*26d0*/  FMUL.FTZ R132, R84, -1.4426950216293334961 ;  /* 0xbfb8aa3b54847820 */ /* 0x000fce0000410000 */
[----:B------:R-:W1:Y:S01]  /*26e0*/  MUFU.EX2 R116, R116 ;  /* 0x0000007400747308 */ /* 0x000e620000000800 */
[----:B0-----:R-:W-:-:S07]  /*26f0*/  FADD.FTZ R112, R112, 1 ;  /* 0x3f80000070707421 */ /* 0x001fce0000010000 */
[----:B------:R-:W-:Y:S01]  /*2700*/  MUFU.EX2 R140, R132 ;  /* 0x00000084008c7308 */ /* 0x000fe20000000800 */
[----:B------:R-:W-:Y:S02]  /*2710*/  SHF.L.U32 R78, R78, 0x10, RZ ;  /* 0x000000104e4e7819 */ /* 0x000fe400000006ff */
[----:B------:R-:W-:Y:S02]  /*2720*/  SHF.L.U32 R79, R79, 0x10, RZ ;  /* 0x000000104f4f7819 */ /* 0x000fe400000006ff */
[----:B------:R-:W-:Y:S01]  /*2730*/  SHF.L.U32 R121, R121, 0x10, RZ ;  /* 0x0000001079797819 */ /* 0x000fe200000006ff */
[----:B------:R-:W-:Y:S01]  /*2740*/  FMUL.FTZ R122, R78, -1.4426950216293334961 ;  /* 0xbfb8aa3b4e7a7820 */ /* 0x000fe20000410000 */
[----:B------:R-:W-:Y:S01]  /*2750*/  SHF.L.U32 R77, R77, 0x10, RZ ;  /* 0x000000104d4d7819 */ /* 0x000fe200000006ff */
[----:B------:R-:W-:Y:S01]  /*2760*/  FMUL.FTZ R124, R79, -1.4426950216293334961 ;  /* 0xbfb8aa3b4f7c7820 */ /* 0x000fe20000410000 */
[----:B-1----:R-:W-:Y:S01]  /*2770*/  FADD.FTZ R116, R116, 1 ;  /* 0x3f80000074747421 */ /* 0x002fe20000010000 */
[----:B------:R-:W-:-:S02]  /*2780*/  SHF.L.U32 R119, R119, 0x10, RZ ;  /* 0x0000001077777819 */ /* 0x000fc400000006ff */
[----:B------:R-:W-:Y:S01]  /*2790*/  FMUL.FTZ R120, R77, -1.4426950216293334961 ;  /* 0xbfb8aa3b4d787820 */ /* 0x000fe20000410000 */
[----:B------:R-:W-:Y:S01]  /*27a0*/  MUFU.EX2 R122, R122 ;  /* 0x0000007a007a7308 */ /* 0x000fe20000000800 */
[----:B------:R-:W-:Y:S04]  /*27b0*/  STS.U16 [R42], R125 ;  /* 0x0000007d2a007388 */ /* 0x000fe80000000400 */
        /* <DEDUP_REMOVED lines=16> */
[----:B------:R-:W4:Y:S01]  /*28c0*/  LDS.U16 R2, [R26] ;  /* 0x000000001a027984 */ /* 0x000f220000000400 */
[----:B0-----:R0:W2:Y:S03]  /*28d0*/  MUFU.RCP R115, R108 ;  /* 0x0000006c00737308 */ /* 0x0010a60000001000 */
[----:B------:R-:W4:Y:S04]  /*28e0*/  LDS.U16 R96, [R26+0x4] ;  /* 0x000004001a607984 */ /* 0x000f280000000400 */
[----:B------:R-:W4:Y:S04]  /*28f0*/  LDS.U16 R92, [R26+0x2] ;  /* 0x000002001a5c7984 */ /* 0x000f280000000400 */
[----:B------:R-:W4:Y:S01]  /*2900*/  LDS.U16 R106, [R26+0x8] ;  /* 0x000008001a6a7984 */ /* 0x000f220000000400 */
[----:B-1----:R2:W-:Y:S03]  /*2910*/  MUFU.RCP R123, R3 ;  /* 0x00000003007b7308 */ /* 0x0025e60000001000 */
[----:B------:R-:W1:Y:S04]  /*2920*/  LDS.U16 R102, [R26+0x6] ;  /* 0x000006001a667984 */ /* 0x000e680000000400 */
[----:B0-----:R-:W0:Y:S01]  /*2930*/  LDS.U16 R108, [R26+0xa] ;  /* 0x00000a001a6c7984 */ /* 0x001e220000000400 */
[----:B--2---:R-:W-:Y:S01]  /*2940*/  FADD.FTZ R3, -R115, 1 ;  /* 0x3f80000073037421 */ /* 0x004fe20000010100 */
[----:B------:R-:W-:Y:S01]  /*2950*/  FADD.FTZ R98, R110, 1 ;  /* 0x3f8000006e627421 */ /* 0x000fe20000010000 */
[----:B------:R-:W-:-:S02]  /*2960*/  FADD.FTZ R110, -R94, 1 ;  /* 0x3f8000005e6e7421 */ /* 0x000fc40000010100 */
[----:B---3--:R-:W-:Y:S02]  /*2970*/  FFMA.FTZ R135, R4, R3, 1 ;  /* 0x3f80000004877423 */ /* 0x008fe40000010003 */
[----:B------:R-:W-:Y:S01]  /*2980*/  FFMA.FTZ R110, R5, R110, 1 ;  /* 0x3f800000056e7423 */ /* 0x000fe2000001006e */
[----:B----4-:R-:W-:Y:S01]  /*2990*/  SHF.L.U32 R90, R2, 0x10, RZ ;  /* 0x00000010025a7819 */ /* 0x010fe200000006ff */
[----:B------:R-:W2:Y:S01]  /*29a0*/  MUFU.RCP R98, R98 ;  /* 0x0000006200627308 */ /* 0x000ea20000001000 */
[----:B------:R-:W3:Y:S03]  /*29b0*/  LDS.U16 R2, [R26+0xc] ;  /* 0x00000c001a027984 */ /* 0x000ee60000000400 */
[----:B------:R-:W-:-:S04]  /*29c0*/  FMUL.FTZ R3, R117, R90 ;  /* 0x0000005a75037220 */ /* 0x000fc80000410000 */
[----:B------:R-:W-:-:S04]  /*29d0*/  FMUL.FTZ R3, R94, R3 ;  /* 0x000000035e037220 */ /* 0x000fc80000410000 */
[----:B------:R-:W-:Y:S02]  /*29e0*/  FMUL.FTZ R132, R3, R110 ;  /* 0x0000006e03847220 */ /* 0x000fe40000410000 */
[----:B------:R-:W4:Y:S01]  /*29f0*/  LDS.U16 R3, [R26+0xe] ;  /* 0x00000e001a037984 */ /* 0x000f220000000400 */
[----:B------:R1:W0:Y:S01]  /*2a00*/  MUFU.RCP R125, R112 ;  /* 0x00000070007d7308 */ /* 0x0002220000001000 */
[----:B------:R-:W-:Y:S01]  /*2a10*/  FADD.FTZ R100, R114, 1 ;  /* 0x3f80000072647421 */ /* 0x000fe20000010000 */
[----:B------:R-:W-:Y:S01]  /*2a20*/  SHF.L.U32 R96, R96, 0x10, RZ ;  /* 0x0000001060607819 */ /* 0x000fe200000006ff */
[----:B--2---:R-:W-:Y:S01]  /*2a30*/  FADD.FTZ R114, -R98, 1 ;  /* 0x3f80000062727421 */ /* 0x004fe20000010100 */
[----:B------:R-:W-:-:S04]  /*2a40*/  SHF.L.U32 R92, R92, 0x10, RZ ;  /* 0x000000105c5c7819 */ /* 0x000fc800000006ff */
[----:B------:R-:W2:Y:S01]  /*2a50*/  MUFU.RCP R100, R100 ;  /* 0x0000006400647308 */ /* 0x000ea20000001000 */
[----:B------:R-:W-:Y:S01]  /*2a60*/  FMUL.FTZ R137, R121, R96 ;  /* 0x0000006079897220 */ /* 0x000fe20000410000 */
[----:B------:R-:W-:Y:S01]  /*2a70*/  FADD.FTZ R104, R118, 1 ;  /* 0x3f80000076687421 */ /* 0x000fe20000010000 */
[----:B------:R-:W-:Y:S01]  /*2a80*/  FFMA.FTZ R114, R69, R114, 1 ;  /* 0x3f80000045727423 */ /* 0x000fe20000010072 */
[----:B------:R-:W-:Y:S01]  /*2a90*/  SHF.L.U32 R131, R131, 0x10, RZ ;  /* 0x0000001083837819 */ /* 0x000fe200000006ff */
[----:B------:R-:W-:-:S03]  /*2aa0*/  FMUL.FTZ R137, R98, R137 ;  /* 0x0000008962897220 */ /* 0x000fc60000410000 */
[----:B------:R2:W3:Y:S01]  /*2ab0*/  MUFU.RCP R127, R116 ;  /* 0x00000074007f7308 */ /* 0x0004e20000001000 */
[----:B------:R-:W-:Y:S01]  /*2ac0*/  SHF.L.U32 R106, R106, 0x10, RZ ;  /* 0x000000106a6a7819 */ /* 0x000fe200000006ff */
[----:B-1----:R-:W-:Y:S01]  /*2ad0*/  FMUL.FTZ R112, R119, R92 ;  /* 0x0000005c77707220 */ /* 0x002fe20000410000 */
[----:B------:R-:W-:Y:S01]  /*2ae0*/  SHF.L.U32 R82, R82, 0x10, RZ ;  /* 0x0000001052527819 */ /* 0x000fe200000006ff */
[----:B------:R-:W1:Y:S04]  /*2af0*/  LDS.U16 R118, [R26+0x10] ;  /* 0x000010001a767984 */ /* 0x000e680000000400 */
[----:B------:R-:W4:Y:S01]  /*2b00*/  MUFU.EX2 R124, R124 ;  /* 0x0000007c007c7308 */ /* 0x000f220000000800 */
[----:B------:R-:W-:Y:S01]  /*2b10*/  FMUL.FTZ R134, R137, R114 ;  /* 0x0000007289867220 */ /* 0x000fe20000410000 */
[----:B------:R-:W-:Y:S01]  /*2b20*/  FMUL.FTZ R112, R115, R112 ;  /* 0x0000007073707220 */ /* 0x000fe20000410000 */
[----:B------:R-:W-:Y:S01]  /*2b30*/  SHF.L.U32 R129, R129, 0x10, RZ ;  /* 0x0000001081817819 */ /* 0x000fe200000006ff */
[----:B0-----:R-:W-:Y:S01]  /*2b40*/  FADD.FTZ R139, -R125, 1 ;  /* 0x3f8000007d8b7421 */ /* 0x001fe20000010100 */
[----:B------:R-:W-:Y:S01]  /*2b50*/  SHF.L.U32 R102, R102, 0x10, RZ ;  /* 0x0000001066667819 */ /* 0x000fe200000006ff */
[----:B------:R-:W-:-:S02]  /*2b60*/  FMUL.FTZ R114, R131, R106 ;  /* 0x0000006a83727220 */ /* 0x000fc40000410000 */
[----:B------:R-:W0:Y:S01]  /*2b70*/  MUFU.EX2 R120, R120 ;  /* 0x0000007800787308 */ /* 0x000e220000000800 */
[----:B------:R-:W-:Y:S01]  /*2b80*/  SHF.L.U32 R81, R81, 0x10, RZ ;  /* 0x0000001051517819 */ /* 0x000fe200000006ff */
[----:B------:R-:W-:Y:S01]  /*2b90*/  FMUL.FTZ R130, R82, -1.4426950216293334961 ;  /* 0xbfb8aa3b52827820 */ /* 0x000fe20000410000 */
[----:B------:R-:W-:Y:S02]  /*2ba0*/  SHF.L.U32 R133, R133, 0x10, RZ ;  /* 0x0000001085857819 */ /* 0x000fe400000006ff */
[----:B------:R-:W-:Y:S01]  /*2bb0*/  SHF.L.U32 R108, R108, 0x10, RZ ;  /* 0x000000106c6c7819 */ /* 0x000fe200000006ff */
[----:B------:R-:W-:Y:S01]  /*2bc0*/  FMUL.FTZ R153, R112, R135 ;  /* 0x0000008770997220 */ /* 0x000fe20000410000 */
[----:B------:R-:W-:Y:S01]  /*2bd0*/  FFMA.FTZ R139, R72, R139, 1 ;  /* 0x3f800000488b7423 */ /* 0x000fe2000001008b */
[----:B------:R-:W-:Y:S01]  /*2be0*/  MUFU.RCP R104, R104 ;  /* 0x0000006800687308 */ /* 0x000fe20000001000 */
[----:B------:R-:W-:Y:S01]  /*2bf0*/  FMUL.FTZ R114, R125, R114 ;  /* 0x000000727d727220 */ /* 0x000fe20000410000 */
[----:B------:R-:W-:Y:S01]  /*2c00*/  FADD.FTZ R137, -R123, 1 ;  /* 0x3f8000007b897421 */ /* 0x000fe20000010100 */
[----:B------:R-:W-:Y:S01]  /*2c10*/  FMUL.FTZ R112, R129, R102 ;  /* 0x0000006681707220 */ /* 0x000fe20000410000 */
[----:B------:R-:W-:Y:S01]  /*2c20*/  FMUL.FTZ R128, R81, -1.4426950216293334961 ;  /* 0xbfb8aa3b51807820 */ /* 0x000fe20000410000 */
[----:B--2---:R-:W-:Y:S01]  /*2c30*/  FADD.FTZ R116, -R100, 1 ;  /* 0x3f80000064747421 */ /* 0x004fe20000010100 */
[----:B------:R-:W-:Y:S01]  /*2c40*/  FMUL.FTZ R141, R133, R108 ;  /* 0x0000006c858d7220 */ /* 0x000fe20000410000 */
[----:B------:R-:W-:Y:S01]  /*2c50*/  FMUL.FTZ R136, R114, R139 ;  /* 0x0000008b72887220 */ /* 0x000fe20000410000 */
[----:B------:R-:W2:Y:S01]  /*2c60*/  MUFU.EX2 R130, R130 ;  /* 0x0000008200827308 */ /* 0x000ea20000000800 */
[----:B------:R-:W-:Y:S01]  /*2c70*/  FFMA.FTZ R137, R70, R137, 1 ;  /* 0x3f80000046897423 */ /* 0x000fe20000010089 */
[----:B------:R-:W-:Y:S01]  /*2c80*/  FMUL.FTZ R112, R123, R112 ;  /* 0x000000707b707220 */ /* 0x000fe20000410000 */
[----:B---3--:R-:W-:Y:S01]  /*2c90*/  FADD.FTZ R139, -R127, 1 ;  /* 0x3f8000007f8b7421 */ /* 0x008fe20000010100 */
[----:B------:R-:W-:Y:S01]  /*2ca0*/  FADD.FTZ R122, R122, 1 ;  /* 0x3f8000007a7a7421 */ /* 0x000fe20000010000 */
[----:B----4-:R-:W-:Y:S01]  /*2cb0*/  FADD.FTZ R124, R124, 1 ;  /* 0x3f8000007c7c7421 */ /* 0x010fe20000010000 */
[----:B------:R-:W-:Y:S01]  /*2cc0*/  FFMA.FTZ R116, R73, R116, 1 ;  /* 0x3f80000049747423 */ /* 0x000fe20000010074 */
[----:B------:R-:W-:Y:S01]  /*2cd0*/  FMUL.FTZ R141, R100, R141 ;  /* 0x0000008d648d7220 */ /* 0x000fe20000410000 */
[----:B------:R-:W3:Y:S01]  /*2ce0*/  MUFU.EX2 R128, R128 ;  /* 0x0000008000807308 */ /* 0x000ee20000000800 */
[----:B------:R-:W-:Y:S01]  /*2cf0*/  FMUL.FTZ R159, R112, R137 ;  /* 0x00000089709f7220 */ /* 0x000fe20000410000 */
[----:B------:R-:W-:Y:S01]  /*2d00*/  FFMA.FTZ R143, R74, R139, 1 ;  /* 0x3f8000004a8f7423 */ /* 0x000fe2000001008b */
[----:B------:R-:W-:Y:S01]  /*2d10*/  FMUL.FTZ R161, R141, R116 ;  /* 0x000000748da17220 */ /* 0x000fe20000410000 */
[----:B------:R-:W-:Y:S01]  /*2d20*/  SHF.L.U32 R137, R88, 0x10, RZ ;  /* 0x0000001058897819 */ /* 0x000fe200000006ff */
[----:B------:R-:W-:Y:S01]  /*2d30*/  FADD.FTZ R141, R126, 1 ;  /* 0x3f8000007e8d7421 */ /* 0x000fe20000010000 */
[----:B------:R-:W-:Y:S01]  /*2d40*/  SHF.L.U32 R139, R76, 0x10, RZ ;  /* 0x000000104c8b7819 */ /* 0x000fe200000006ff */
[----:B0-----:R-:W-:Y:S01]  /*2d50*/  FADD.FTZ R120, R120, 1 ;  /* 0x3f80000078787421 */ /* 0x001fe20000010000 */
[----:B------:R0:W-:Y:S01]  /*2d60*/  MUFU.RCP R135, R122 ;  /* 0x0000007a00877308 */ /* 0x0001e20000001000 */
[----:B------:R-:W-:Y:S01]  /*2d70*/  SHF.L.U32 R88, R2, 0x10, RZ ;  /* 0x0000001002587819 */ /* 0x000fe200000006ff */
[----:B------:R-:W-:Y:S01]  /*2d80*/  LDS.U16 R126, [R26+0x18] ;  /* 0x000018001a7e7984 */ /* 0x000fe20000000400 */
[----:B------:R-:W-:-:S03]  /*2d90*/  SHF.L.U32 R76, R3, 0x10, RZ ;  /* 0x00000010034c7819 */ /* 0x000fc600000006ff */
[----:B------:R-:W4:Y:S02]  /*2da0*/  LDS.U16 R2, [R26+0x12] ;  /* 0x000012001a027984 */ /* 0x000f240000000400 */
[----:B------:R1:W-:Y:S02]  /*2db0*/  MUFU.RCP R112, R124 ;  /* 0x0000007c00707308 */ /* 0x0003e40000001000 */
[----:B0-----:R-:W0:Y:S01]  /*2dc0*/  LDS.U16 R122, [R26+0x14] ;  /* 0x000014001a7a7984 */ /* 0x001e220000000400 */
[----:B------:R-:W-:Y:S01]  /*2dd0*/  FMUL.FTZ R114, R137, R88 ;  /* 0x0000005889727220 */ /* 0x000fe20000410000 */
[----:B------:R-:W-:Y:S02]  /*2de0*/  FMUL.FTZ R3, R139, R76 ;  /* 0x0000004c8b037220 */ /* 0x000fe40000410000 */
[----:B-1----:R-:W1:Y:S02]  /*2df0*/  LDS.U16 R124, [R26+0x16] ;  /* 0x000016001a7c7984 */ /* 0x002e640000000400 */
[----:B------:R3:W4:Y:S01]  /*2e00*/  MUFU.RCP R110, R120 ;  /* 0x00000078006e7308 */ /* 0x0007220000001000 */
[----:B------:R-:W-:Y:S01]  /*2e10*/  FMUL.FTZ R114, R127, R114 ;  /* 0x000000727f727220 */ /* 0x000fe20000410000 */
[----:B--2---:R-:W-:Y:S01]  /*2e20*/  FADD.FTZ R130, R130, 1 ;  /* 0x3f80000082827421 */ /* 0x004fe20000010000 */
[C---:B------:R-:W-:Y:S01]  /*2e30*/  FMUL.FTZ R3, R104.reuse, R3 ;  /* 0x0000000368037220 */ /* 0x040fe20000410000 */
[----:B---3--:R-:W-:Y:S01]  /*2e40*/  FADD.FTZ R120, -R104, 1 ;  /* 0x3f80000068787421 */ /* 0x008fe20000010100 */
[----:B------:R-:W-:-:S03]  /*2e50*/  FMUL.FTZ R138, R114, R143 ;  /* 0x0000008f728a7220 */ /* 0x000fc60000410000 */
[----:B------:R-:W-:Y:S01]  /*2e60*/  FFMA.FTZ R120, R75, R120, 1 ;  /* 0x3f8000004b787423 */ /* 0x000fe20000010078 */
[----:B------:R-:W-:Y:S01]  /*2e70*/  FADD.FTZ R116, R128, 1 ;  /* 0x3f80000080747421 */ /* 0x000fe20000010000 */
[----:B------:R2:W-:Y:S01]  /*2e80*/  MUFU.RCP R143, R130 ;  /* 0x00000082008f7308 */ /* 0x0005e20000001000 */
[----:B------:R-:W-:Y:S01]  /*2e90*/  LDS.U16 R128, [R26+0x1c] ;  /* 0x00001c001a807984 */ /* 0x000fe20000000400 */
[----:B------:R-:W-:-:S03]  /*2ea0*/  FMUL.FTZ R163, R3, R120 ;  /* 0x0000007803a37220 */ /* 0x000fc60000410000 */
[----:B------:R-:W3:Y:S04]  /*2eb0*/  LDS.U16 R3, [R26+0x1a] ;  /* 0x00001a001a037984 */ /* 0x000ee80000000400 */
[----:B--2---:R-:W2:Y:S01]  /*2ec0*/  LDS.U16 R130, [R26+0x1e] ;  /* 0x00001e001a827984 */ /* 0x004ea20000000400 */
[----:B------:R-:W0:Y:S01]  /*2ed0*/  MUFU.RCP R141, R141 ;  /* 0x0000008d008d7308 */ /* 0x000e220000001000 */
[----:B------:R-:W-:Y:S02]  /*2ee0*/  SHF.L.U32 R114, R71, 0x10, RZ ;  /* 0x0000001047727819 */ /* 0x000fe400000006ff */
[----:B------:R-:W-:Y:S01]  /*2ef0*/  SHF.L.U32 R71, R118, 0x10, RZ ;  /* 0x0000001076477819 */ /* 0x000fe200000006ff */
[----:B----4-:R-:W-:-:S04]  /*2f00*/  FADD.FTZ R118, -R110, 1 ;  /* 0x3f8000006e767421 */ /* 0x010fc80000010100 */
[----:B------:R-:W-:Y:S01]  /*2f10*/  FMUL.FTZ R145, R114, R71 ;  /* 0x0000004772917220 */ /* 0x000fe20000410000 */
[----:B------:R-:W4:Y:S01]  /*2f20*/  MUFU.RCP R116, R116 ;  /* 0x0000007400747308 */ /* 0x000f220000001000 */
[----:B------:R-:W-:Y:S02]  /*2f30*/  FFMA.FTZ R118, R77, R118, 1 ;  /* 0x3f8000004d767423 */ /* 0x000fe40000010076 */
[----:B------:R-:W-:Y:S01]  /*2f40*/  FMUL.FTZ R145, R110, R145 ;  /* 0x000000916e917220 */ /* 0x000fe20000410000 */
[----:B------:R-:W-:Y:S01]  /*2f50*/  FADD.FTZ R149, R140, 1 ;  /* 0x3f8000008c957421 */ /* 0x000fe20000010000 */
[----:B------:R-:W-:Y:S02]  /*2f60*/  SHF.L.U32 R120, R66, 0x10, RZ ;  /* 0x0000001042787819 */ /* 0x000fe400000006ff */
[----:B------:R-:W-:Y:S01]  /*2f70*/  FMUL.FTZ R140, R145, R118 ;  /* 0x00000076918c7220 */ /* 0x000fe20000410000 */
[----:B------:R-:W-:Y:S01]  /*2f80*/  SHF.L.U32 R145, R67, 0x10, RZ ;  /* 0x0000001043917819 */ /* 0x000fe200000006ff */
[----:B------:R-:W-:Y:S01]  /*2f90*/  FADD.FTZ R66, -R112, 1 ;  /* 0x3f80000070427421 */ /* 0x000fe20000010100 */
[----:B------:R-:W-:Y:S01]  /*2fa0*/  SHF.L.U32 R147, R65, 0x10, RZ ;  /* 0x0000001041937819 */ /* 0x000fe200000006ff */
[----:B------:R-:W-:Y:S01]  /*2fb0*/  FADD.FTZ R65, -R135, 1 ;  /* 0x3f80000087417421 */ /* 0x000fe20000010100 */
[----:B0-----:R-:W-:Y:S01]  /*2fc0*/  FADD.FTZ R67, -R141, 1 ;  /* 0x3f8000008d437421 */ /* 0x001fe20000010100 */
[----:B------:R-:W-:Y:S01]  /*2fd0*/  FADD.FTZ R151, R142, 1 ;  /* 0x3f8000008e977421 */ /* 0x000fe20000010000 */
[----:B------:R-:W-:Y:S01]  /*2fe0*/  SHF.L.U32 R118, R68, 0x10, RZ ;  /* 0x0000001044767819 */ /* 0x000fe200000006ff */
[----:B------:R-:W-:Y:S01]  /*2ff0*/  FFMA.FTZ R155, R78, R65, 1 ;  /* 0x3f8000004e9b7423 */ /* 0x000fe20000010041 */
[----:B------:R-:W-:Y:S01]  /*3000*/  FFMA.FTZ R142, R79, R66, 1 ;  /* 0x3f8000004f8e7423 */ /* 0x000fe20000010042 */
[----:B------:R-:W-:Y:S01]  /*3010*/  FFMA.FTZ R167, R80, R67, 1 ;  /* 0x3f80000050a77423 */ /* 0x000fe20000010043 */
[----:B------:R-:W-:-:S02]  /*3020*/  SHF.L.U32 R65, R2, 0x10, RZ ;  /* 0x0000001002417819 */ /* 0x000fc400000006ff */
[----:B------:R-:W-:Y:S02]  /*3030*/  SHF.L.U32 R66, R122, 0x10, RZ ;  /* 0x000000107a427819 */ /* 0x000fe400000006ff */
[----:B-1----:R-:W-:Y:S02]  /*3040*/  SHF.L.U32 R67, R124, 0x10, RZ ;  /* 0x000000107c437819 */ /* 0x002fe400000006ff */
[----:B------:R-:W-:Y:S01]  /*3050*/  SHF.L.U32 R68, R126, 0x10, RZ ;  /* 0x000000107e447819 */ /* 0x000fe200000006ff */
[----:B------:R-:W0:Y:S01]  /*3060*/  MUFU.RCP R149, R149 ;  /* 0x0000009500957308 */ /* 0x000e220000001000 */
[----:B----4-:R-:W-:Y:S01]  /*3070*/  FADD.FTZ R144, -R116, 1 ;  /* 0x3f80000074907421 */ /* 0x010fe20000010100 */
[----:B------:R-:W-:Y:S01]  /*3080*/  FMUL.FTZ R2, R118, R65 ;  /* 0x0000004176027220 */ /* 0x000fe20000410000 */
[----:B------:R-:W-:Y:S01]  /*3090*/  FMUL.FTZ R157, R145, R66 ;  /* 0x00000042919d7220 */ /* 0x000fe20000410000 */
[----:B------:R-:W-:Y:S01]  /*30a0*/  FMUL.FTZ R122, R120, R67 ;  /* 0x00000043787a7220 */ /* 0x000fe20000410000 */
[----:B------:R-:W-:-:S03]  /*30b0*/  FMUL.FTZ R165, R147, R68 ;  /* 0x0000004493a57220 */ /* 0x000fc60000410000 */
[----:B------:R-:W1:Y:S01]  /*30c0*/  MUFU.RCP R151, R151 ;  /* 0x0000009700977308 */ /* 0x000e620000001000 */
        /* <DEDUP_REMOVED lines=11> */
[----:B------:R-:W-:-:S02]  /*3180*/  SHF.L.U32 R153, R64, 0x10, RZ ;  /* 0x0000001040997819 */ /* 0x000fc400000006ff */
[----:B------:R-:W-:Y:S02]  /*3190*/  SHF.L.U32 R155, R7, 0x10, RZ ;  /* 0x00000010079b7819 */ /* 0x000fe400000006ff */
[----:B------:R-:W-:Y:S02]  /*31a0*/  SHF.L.U32 R157, R6, 0x10, RZ ;  /* 0x00000010069d7819 */ /* 0x000fe400000006ff */
[----:B---3--:R-:W-:Y:S02]  /*31b0*/  SHF.L.U32 R122, R3, 0x10, RZ ;  /* 0x00000010037a7819 */ /* 0x008fe400000006ff */
[----:B------:R-:W-:Y:S02]  /*31c0*/  SHF.L.U32 R124, R128, 0x10, RZ ;  /* 0x00000010807c7819 */ /* 0x000fe400000006ff */
[----:B--2---:R-:W-:Y:S01]  /*31d0*/  SHF.L.U32 R126, R130, 0x10, RZ ;  /* 0x00000010827e7819 */ /* 0x004fe200000006ff */
[----:B------:R-:W-:Y:S01]  /*31e0*/  FADD.FTZ R7, -R143, 1 ;  /* 0x3f8000008f077421 */ /* 0x000fe20000010100 */
[----:B0-----:R-:W-:Y:S01]  /*31f0*/  FADD.FTZ R171, -R149, 1 ;  /* 0x3f80000095ab7421 */ /* 0x001fe20000010100 */
[----:B-1----:R-:W-:Y:S01]  /*3200*/  FADD.FTZ R3, -R151, 1 ;  /* 0x3f80000097037421 */ /* 0x002fe20000010100 */
        /* <DEDUP_REMOVED lines=23> */
[----:B------:R0:W-:Y:S01]  /*3380*/  STS.U16 [R26], R132 ;  /* 0x000000841a007388 */ /* 0x0001e20000000400 */
        /* <DEDUP_REMOVED lines=8> */
[----:B------:R-:W-:Y:S01]  /*3410*/  STS.U16 [R26+0x4], R134 ;  /* 0x000004861a007388 */ /* 0x000fe20000000400 */
        /* <DEDUP_REMOVED lines=39> */
[----:B-1----:R-:W-:-:S04]  /*3690*/  LEA R2, P1, R3, UR10, 0x1 ;  /* 0x0000000a03027c11 */ /* 0x002fc8000f8208ff */
[----:B------:R-:W-:Y:S02]  /*36a0*/  LEA.HI.X R3, R3, UR11, R6, 0x1, P1 ;  /* 0x0000000b03037c11 */ /* 0x000fe400088f0c06 */
[-C--:B--2---:R-:W-:Y:S02]  /*36b0*/  ISETP.GE.AND P3, PT, R0, R189.reuse, PT ;  /* 0x000000bd0000720c */ /* 0x084fe40003f66270 */
        /* <DEDUP_REMOVED lines=31> */
[----:B------:R-:W-:-:S04]  /*38b0*/  UISETP.NE.U32.AND UP0, UPT, UR32, URZ, UPT ;  /* 0x000000ff2000728c */ /* 0x000fc8000bf05070 */
        /* <DEDUP_REMOVED lines=28> */
[----:B0-----:R-:W-:Y:S01]  /*3a80*/  FMUL.FTZ R7, R120, R80 ;  /* 0x0000005078077220 */ /* 0x001fe20000410000 */
        /* <DEDUP_REMOVED lines=41> */
[----:B------:R-:W-:Y:S01]  /*3d20*/  STS.U16 [R26], R90 ;  /* 0x0000005a1a007388 */ /* 0x000fe20000000400 */
[----:B------:R-:W-:Y:S01]  /*3d30*/  PRMT R68, R66, 0x7632, R68 ;  /* 0x0000763242447816 */ /* 0x000fe20000000044 */
[----:B------:R-:W-:Y:S01]  /*3d40*/  UIMAD UR9, UR29, UR9, UR15 ;  /* 0x000000091d0972a4 */ /* 0x000fe2000f8e020f */
[----:B--2---:R-:W-:Y:S01]  /*3d50*/  PRMT R70, R3, 0x7632, R70 ;  /* 0x0000763203467816 */ /* 0x004fe20000000046 */
[----:B------:R-:W-:Y:S01]  /*3d60*/  STS.U16 [R26+0x4], R69 ;  /* 0x000004451a007388 */ /* 0x000fe20000000400 */
[C---:B---3--:R-:W-:Y:S01]  /*3d70*/  PRMT R72, R65.reuse, 0x7610, R72 ;  /* 0x0000761041487816 */ /* 0x048fe20000000048 */
[----:B------:R-:W-:Y:S01]  /*3d80*/  UMOV UR8, UR14 ;  /* 0x0000000e00087c82 */ /* 0x000fe20008000000 */
[----:B----4-:R-:W-:Y:S01]  /*3d90*/  PRMT R74, R65, 0x7632, R74 ;  /* 0x00007632414a7816 */ /* 0x010fe2000000004a */
[----:B------:R-:W-:Y:S01]  /*3da0*/  STS.U16 [R26+0xa], R73 ;  /* 0x00000a491a007388 */ /* 0x000fe20000000400 */
[----:B------:R-:W-:-:S03]  /*3db0*/  UIMAD.WIDE.U32 UR8, UR16, UR10, UR8 ;  /* 0x0000000a100872a5 */ /* 0x000fc6000f8e0008 */
[----:B------:R-:W-:Y:S01]  /*3dc0*/  STS.U16 [R26+0xe], R2 ;  /* 0x00000e021a007388 */ /* 0x000fe20000000400 */
[----:B------:R-:W-:-:S03]  /*3dd0*/  UIMAD UR11, UR16, UR11, UR9 ;  /* 0x0000000b100b72a4 */ /* 0x000fc6000f8e0209 */
        /* <DEDUP_REMOVED lines=64> */
.L_x_6339:
[----:B------:R-:W-:Y:S01]  /*41e0*/  SHF.L.U32 R113, R113, 0x10, RZ ;  /* 0x0000001071717819 */ /* 0x000fe200000006ff */
[----:B------:R-:W-:Y:S01]  /*41f0*/  BAR.SYNC.DEFER_BLOCKING 0x0 ;  /* 0x0000000000007b1d */ /* 0x000fe20000010000 */
        /* <DEDUP_REMOVED lines=37> */
[--C-:B-----5:R-:W-:Y:S01]  /*4450*/  FADD.FTZ R114, R114, R49.reuse ;  /* 0x0000003172727221 */ /* 0x120fe20000010000 */
[----:B------:R-:W-:Y:S01]  /*4460*/  SHF.L.U32 R106, R59, 0x10, RZ ;  /* 0x000000103b6a7819 */ /* 0x000fe200000006ff */
[----:B------:R-:W-:Y:S01]  /*4470*/  FFMA.FTZ R3, R5, R95, R0 ;  /* 0x0000005f05037223 */ /* 0x000fe20000010000 */
[----:B------:R-:W-:Y:S01]  /*4480*/  SHF.L.U32 R58, R58, 0x10, RZ ;  /* 0x000000103a3a7819 */ /* 0x000fe200000006ff */
[----:B------:R-:W-:Y:S01]  /*4490*/  FADD.FTZ R112, R62, R49 ;  /* 0x000000313e707221 */ /* 0x000fe20000010000 */
[----:B------:R-:W-:Y:S01]  /*44a0*/  SHF.L.U32 R102, R57, 0x10, RZ ;  /* 0x0000001039667819 */ /* 0x000fe200000006ff */
[----:B------:R-:W-:Y:S01]  /*44b0*/  FFMA.FTZ R0, R6, R93, R3 ;  /* 0x0000005d06007223 */ /* 0x000fe20000010003 */
[----:B------:R-:W-:Y:S01]  /*44c0*/  SHF.L.U32 R56, R56, 0x10, RZ ;  /* 0x0000001038387819 */ /* 0x000fe200000006ff */
[--C-:B------:R-:W-:Y:S01]  /*44d0*/  FADD.FTZ R110, R110, R49.reuse ;  /* 0x000000316e6e7221 */ /* 0x100fe20000010000 */
[----:B------:R-:W-:Y:S01]  /*44e0*/  SHF.L.U32 R98, R55, 0x10, RZ ;  /* 0x0000001037627819 */ /* 0x000fe200000006ff */
[----:B------:R-:W-:Y:S01]  /*44f0*/  FFMA.FTZ R0, R7, R91, R0 ;  /* 0x0000005b07007223 */ /* 0x000fe20000010000 */
[----:B------:R-:W-:Y:S01]  /*4500*/  SHF.L.U32 R54, R54, 0x10, RZ ;  /* 0x0000001036367819 */ /* 0x000fe200000006ff */
[--C-:B------:R-:W-:Y:S01]  /*4510*/  FADD.FTZ R108, R60, R49.reuse ;  /* 0x000000313c6c7221 */ /* 0x100fe20000010000 */
[----:B------:R-:W-:Y:S01]  /*4520*/  SHF.L.U32 R94, R53, 0x10, RZ ;  /* 0x00000010355e7819 */ /* 0x000fe200000006ff */
[----:B------:R-:W-:Y:S01]  /*4530*/  FFMA.FTZ R3, R131, R89, R0 ;  /* 0x0000005983037223 */ /* 0x000fe20000010000 */
[----:B------:R-:W-:Y:S01]  /*4540*/  SHF.L.U32 R52, R52, 0x10, RZ ;  /* 0x0000001034347819 */ /* 0x000fe200000006ff */
[----:B------:R-:W-:Y:S01]  /*4550*/  FADD.FTZ R106, R106, R49 ;  /* 0x000000316a6a7221 */ /* 0x000fe20000010000 */
        /* <DEDUP_REMOVED lines=16> */
[--C-:B------:R-:W-:Y:S01]  /*4660*/  FADD.FTZ R86, R86, R49.reuse ;  /* 0x0000003156567221 */ /* 0x100fe20000010000 */
[----:B------:R-:W-:Y:S01]  /*4670*/  FADD.FTZ R84, R8, R49 ;  /* 0x0000003108547221 */ /* 0x000fe20000010000 */
        /* <DEDUP_REMOVED lines=18> */
[----:B------:R-:W0:Y:S01]  /*47a0*/  LDC.64 R20, c[0x0][0x440] ;  /* 0x00011000ff147b82 */ /* 0x000e220000000a00 */
        /* <DEDUP_REMOVED lines=20> */
[----:B------:R-:W1:Y:S01]  /*48f0*/  LDCU UR36, c[0x0][0x394] ;  /* 0x00007280ff2477ac */ /* 0x000e620008000800 */
[----:B------:R-:W-:Y:S01]  /*4900*/  MOV R130, RZ ;  /* 0x000000ff00827202 */ /* 0x000fe20000000f00 */
[----:B------:R-:W2:Y:S01]  /*4910*/  LDCU UR37, c[0x0][0x38c] ;  /* 0x00007180ff2577ac */ /* 0x000ea20008000800 */
[----:B------:R-:W3:Y:S01]  /*4920*/  LDCU.64 UR32, c[0x0][0x3e0] ;  /* 0x00007c00ff2077ac */ /* 0x000ee20008000a00 */
[----:B------:R-:W4:Y:S01]  /*4930*/  LDCU.64 UR34, c[0x0][0x3c0] ;  /* 0x00007800ff2277ac */ /* 0x000f220008000a00 */
[----:B------:R-:W0:Y:S03]  /*4940*/  LDCU.128 UR8, c[0x0][0x3a0] ;  /* 0x00007400ff0877ac */ /* 0x000e260008000c00 */
.L_x_6374:
        /* <DEDUP_REMOVED lines=27> */
[----:B------:R-:W-:Y:S01]  /*4b00*/  ULOP3.LUT UR12, UR12, 0x100, URZ, 0xc0, !UPT ;  /* 0x000001000c0c7892 */ /* 0x000fe2000f8ec0ff */
        /* <DEDUP_REMOVED lines=11> */
[----:B------:R-:W-:-:S03]  /*4bc0*/  FMUL.FTZ R10, R114, R11 ;  /* 0x0000000b720a7220 */ /* 0x000fc60000410000 */
[----:B------:R-:W-:Y:S01]  /*4bd0*/  FMUL.RZ R19, R9, 0.15915493667125701904 ;  /* 0x3e22f98309137820 */ /* 0x000fe2000040c000 */
[----:B------:R-:W-:Y:S01]  /*4be0*/  FMUL.FTZ R9, R108, R11 ;  /* 0x0000000b6c097220 */ /* 0x000fe20000410000 */
[----:B------:R4:W-:Y:S01]  /*4bf0*/  MUFU.EX2 R189, R7 ;  /* 0x0000000700bd7308 */ /* 0x0009e20000000800 */
[----:B0-----:R-:W-:-:S04]  /*4c00*/  FMUL.FTZ R6, R106, R23 ;  /* 0x000000176a067220 */ /* 0x001fc80000410000 */
[----:B------:R-:W-:Y:S01]  /*4c10*/  FMUL.RZ R25, R6, 0.15915493667125701904 ;  /* 0x3e22f98306197820 */ /* 0x000fe2000040c000 */
[----:B------:R-:W-:Y:S02]  /*4c20*/  FMUL.FTZ R6, R106, R11 ;  /* 0x0000000b6a067220 */ /* 0x000fe40000410000 */
[----:B------:R-:W-:Y:S01]  /*4c30*/  MUFU.SIN R17, R14 ;  /* 0x0000000e00117308 */ /* 0x000fe20000000400 */
[----:B----4-:R-:W-:-:S04]  /*4c40*/  FMUL.FTZ R7, R104, R23 ;  /* 0x0000001768077220 */ /* 0x010fc80000410000 */
[----:B------:R-:W-:Y:S01]  /*4c50*/  FMUL.RZ R131, R7, 0.15915493667125701904 ;  /* 0x3e22f98307837820 */ /* 0x000fe2000040c000 */
[----:B------:R-:W-:Y:S02]  /*4c60*/  FMUL.FTZ R7, R104, R11 ;  /* 0x0000000b68077220 */ /* 0x000fe40000410000 */
[----:B------:R0:W-:Y:S08]  /*4c70*/  MUFU.EX2 R185, R6 ;  /* 0x0000000600b97308 */ /* 0x0001f00000000800 */
[----:B------:R-:W-:Y:S01]  /*4c80*/  MUFU.COS R13, R14 ;  /* 0x0000000e000d7308 */ /* 0x000fe20000000000 */
[----:B0-----:R-:W-:-:S07]  /*4c90*/  FMUL.FTZ R6, R100, R23 ;  /* 0x0000001764067220 */ /* 0x001fce0000410000 */
[----:B------:R0:W-:Y:S08]  /*4ca0*/  MUFU.EX2 R183, R7 ;  /* 0x0000000700b77308 */ /* 0x0001f00000000800 */
[----:B------:R-:W-:Y:S01]  /*4cb0*/  MUFU.SIN R14, R18 ;  /* 0x00000012000e7308 */ /* 0x000fe20000000400 */
[----:B0-----:R-:W-:-:S07]  /*4cc0*/  FMUL.FTZ R7, R98, R23 ;  /* 0x0000001762077220 */ /* 0x001fce0000410000 */
[----:B------:R-:W0:Y:S08]  /*4cd0*/  MUFU.COS R190, R18 ;  /* 0x0000001200be7308 */ /* 0x000e300000000000 */
[----:B------:R-:W-:Y:S08]  /*4ce0*/  MUFU.SIN R18, R25 ;  /* 0x0000001900127308 */ /* 0x000ff00000000400 */
[----:B------:R4:W5:Y:S01]  /*4cf0*/  MUFU.COS R186, R25 ;  /* 0x0000001900ba7308 */ /* 0x0009620000000000 */
[C---:B0-----:R-:W-:Y:S01]  /*4d00*/  FMUL.FTZ R190, R189.reuse, R190 ;  /* 0x000000bebdbe7220 */ /* 0x041fe20000410000 */
[----:B------:R-:W-:-:S06]  /*4d10*/  FMUL.FTZ R189, R189, R14 ;  /* 0x0000000ebdbd7220 */ /* 0x000fcc0000410000 */
[----:B------:R-:W-:Y:S01]  /*4d20*/  MUFU.SIN R24, R131 ;  /* 0x0000008300187308 */ /* 0x000fe20000000400 */
[----:B----4-:R-:W-:Y:S01]  /*4d30*/  FMUL.RZ R25, R6, 0.15915493667125701904 ;  /* 0x3e22f98306197820 */ /* 0x010fe2000040c000 */
[----:B------:R-:W-:-:S06]  /*4d40*/  FMUL.FTZ R6, R100, R11 ;  /* 0x0000000b64067220 */ /* 0x000fcc0000410000 */
[----:B------:R0:W4:Y:S01]  /*4d50*/  MUFU.COS R184, R131 ;  /* 0x0000008300b87308 */ /* 0x0001220000000000 */
[C---:B-----5:R-:W-:Y:S01]  /*4d60*/  FMUL.FTZ R186, R185.reuse, R186 ;  /* 0x000000bab9ba7220 */ /* 0x060fe20000410000 */
[----:B------:R-:W-:-:S06]  /*4d70*/  FMUL.FTZ R185, R185, R18 ;  /* 0x00000012b9b97220 */ /* 0x000fcc0000410000 */
[----:B------:R-:W-:Y:S01]  /*4d80*/  MUFU.SIN R12, R15 ;  /* 0x0000000f000c7308 */ /* 0x000fe20000000400 */
[----:B0-----:R-:W-:Y:S01]  /*4d90*/  FMUL.RZ R131, R7, 0.15915493667125701904 ;  /* 0x3e22f98307837820 */ /* 0x001fe2000040c000 */
[----:B------:R-:W-:-:S06]  /*4da0*/  FMUL.FTZ R7, R98, R11 ;  /* 0x0000000b62077220 */ /* 0x000fcc0000410000 */
[----:B------:R0:W5:Y:S01]  /*4db0*/  MUFU.COS R8, R15 ;  /* 0x0000000f00087308 */ /* 0x0001620000000000 */
[C---:B----4-:R-:W-:Y:S01]  /*4dc0*/  FMUL.FTZ R184, R183.reuse, R184 ;  /* 0x000000b8b7b87220 */ /* 0x050fe20000410000 */
[----:B------:R-:W-:-:S06]  /*4dd0*/  FMUL.FTZ R183, R183, R24 ;  /* 0x00000018b7b77220 */ /* 0x000fcc0000410000 */
[----:B------:R4:W-:Y:S01]  /*4de0*/  MUFU.EX2 R179, R6 ;  /* 0x0000000600b37308 */ /* 0x0009e20000000800 */
[----:B0-----:R-:W-:-:S07]  /*4df0*/  FMUL.FTZ R15, R102, R23 ;  /* 0x00000017660f7220 */ /* 0x001fce0000410000 */
[----:B------:R0:W-:Y:S01]  /*4e00*/  MUFU.EX2 R177, R7 ;  /* 0x0000000700b17308 */ /* 0x0001e20000000800 */
[----:B----4-:R-:W-:Y:S01]  /*4e10*/  FMUL.FTZ R6, R94, R23 ;  /* 0x000000175e067220 */ /* 0x010fe20000410000 */
[C---:B-----5:R-:W-:Y:S01]  /*4e20*/  FMUL.FTZ R193, R191.reuse, R8 ;  /* 0x00000008bfc17220 */ /* 0x060fe20000410000 */
[----:B------:R-:W-:Y:S02]  /*4e30*/  FMUL.FTZ R191, R191, R12 ;  /* 0x0000000cbfbf7220 */ /* 0x000fe40000410000 */
[----:B------:R-:W-:Y:S01]  /*4e40*/  FMUL.RZ R135, R6, 0.15915493667125701904 ;  /* 0x3e22f98306877820 */ /* 0x000fe2000040c000 */
[----:B------:R-:W-:Y:S02]  /*4e50*/  FMUL.FTZ R6, R94, R11 ;  /* 0x0000000b5e067220 */ /* 0x000fe40000410000 */
[----:B------:R-:W-:Y:S01]  /*4e60*/  MUFU.SIN R16, R19 ;  /* 0x0000001300107308 */ /* 0x000fe20000000400 */
[----:B0-----:R-:W-:-:S07]  /*4e70*/  FMUL.FTZ R7, R92, R23 ;  /* 0x000000175c077220 */ /* 0x001fce0000410000 */
[----:B------:R0:W-:Y:S08]  /*4e80*/  MUFU.COS R188, R19 ;  /* 0x0000001300bc7308 */ /* 0x0001f00000000000 */
[----:B------:R-:W-:Y:S01]  /*4e90*/  MUFU.SIN R136, R131 ;  /* 0x0000008300887308 */ /* 0x000fe20000000400 */
[----:B0-----:R-:W-:Y:S01]  /*4ea0*/  FMUL.RZ R19, R15, 0.15915493667125701904 ;  /* 0x3e22f9830f137820 */ /* 0x001fe2000040c000 */
[----:B------:R-:W-:-:S06]  /*4eb0*/  FMUL.FTZ R15, R102, R11 ;  /* 0x0000000b660f7220 */ /* 0x000fcc0000410000 */
[----:B------:R0:W4:Y:S08]  /*4ec0*/  MUFU.COS R178, R131 ;  /* 0x0000008300b27308 */ /* 0x0001300000000000 */
[----:B------:R-:W-:Y:S01]  /*4ed0*/  MUFU.SIN R132, R19 ;  /* 0x0000001300847308 */ /* 0x000fe20000000400 */
[----:B0-----:R-:W-:Y:S01]  /*4ee0*/  FMUL.RZ R131, R7, 0.15915493667125701904 ;  /* 0x3e22f98307837820 */ /* 0x001fe2000040c000 */
[----:B------:R-:W-:-:S06]  /*4ef0*/  FMUL.FTZ R7, R92, R11 ;  /* 0x0000000b5c077220 */ /* 0x000fcc0000410000 */
[----:B------:R0:W-:Y:S01]  /*4f00*/  MUFU.COS R182, R19 ;  /* 0x0000001300b67308 */ /* 0x0001e20000000000 */
[C---:B----4-:R-:W-:Y:S01]  /*4f10*/  FMUL.FTZ R178, R177.reuse, R178 ;  /* 0x000000b2b1b27220 */ /* 0x050fe20000410000 */
[----:B------:R-:W-:-:S06]  /*4f20*/  FMUL.FTZ R177, R177, R136 ;  /* 0x00000088b1b17220 */ /* 0x000fcc0000410000 */
[----:B------:R4:W-:Y:S01]  /*4f30*/  MUFU.EX2 R173, R6 ;  /* 0x0000000600ad7308 */ /* 0x0009e20000000800 */
[----:B0-----:R-:W-:-:S04]  /*4f40*/  FMUL.FTZ R19, R96, R23 ;  /* 0x0000001760137220 */ /* 0x001fc80000410000 */
[----:B------:R-:W-:Y:S01]  /*4f50*/  FMUL.RZ R133, R19, 0.15915493667125701904 ;  /* 0x3e22f98313857820 */ /* 0x000fe2000040c000 */
[----:B------:R-:W-:Y:S02]  /*4f60*/  FMUL.FTZ R19, R96, R11 ;  /* 0x0000000b60137220 */ /* 0x000fe40000410000 */
[----:B------:R3:W-:Y:S01]  /*4f70*/  MUFU.EX2 R171, R7 ;  /* 0x0000000700ab7308 */ /* 0x0007e20000000800 */
[----:B----4-:R-:W-:-:S07]  /*4f80*/  FMUL.FTZ R6, R88, R23 ;  /* 0x0000001758067220 */ /* 0x010fce0000410000 */
[----:B------:R-:W-:Y:S01]  /*4f90*/  MUFU.SIN R134, R25 ;  /* 0x0000001900867308 */ /* 0x000fe20000000400 */
[----:B---3--:R-:W-:-:S04]  /*4fa0*/  FMUL.FTZ R7, R3, R5 ;  /* 0x0000000503077220 */ /* 0x008fc80000410000 */
[----:B------:R-:W-:-:S03]  /*4fb0*/  FFMA.FTZ R7, R2, R4, -R7 ;  /* 0x0000000402077223 */ /* 0x000fc60000010807 */
[----:B------:R0:W3:Y:S01]  /*4fc0*/  MUFU.COS R180, R25 ;  /* 0x0000001900b47308 */ /* 0x0000e20000000000 */
[-C--:B------:R-:W-:Y:S01]  /*4fd0*/  FMUL.FTZ R162, R0, R7.reuse ;  /* 0x0000000700a27220 */ /* 0x080fe20000410000 */
[-C--:B------:R-:W-:Y:S01]  /*4fe0*/  FMUL.FTZ R161, R66, R7.reuse ;  /* 0x0000000742a17220 */ /* 0x080fe20000410000 */
[-C--:B------:R-:W-:Y:S01]  /*4ff0*/  FMUL.FTZ R160, R65, R7.reuse ;  /* 0x0000000741a07220 */ /* 0x080fe20000410000 */
[-C--:B------:R-:W-:Y:S01]  /*5000*/  FMUL.FTZ R159, R64, R7.reuse ;  /* 0x00000007409f7220 */ /* 0x080fe20000410000 */
[-C--:B------:R-:W-:Y:S01]  /*5010*/  FMUL.FTZ R158, R63, R7.reuse ;  /* 0x000000073f9e7220 */ /* 0x080fe20000410000 */
[-C--:B------:R-:W-:Y:S01]  /*5020*/  FMUL.FTZ R157, R62, R7.reuse ;  /* 0x000000073e9d7220 */ /* 0x080fe20000410000 */
[----:B------:R-:W-:Y:S01]  /*5030*/  FMUL.FTZ R156, R61, R7 ;  /* 0x000000073d9c7220 */ /* 0x000fe20000410000 */
[----:B------:R-:W-:Y:S01]  /*5040*/  MUFU.SIN R140, R135 ;  /* 0x00000087008c7308 */ /* 0x000fe20000000400 */
[----:B0-----:R-:W-:Y:S01]  /*5050*/  FMUL.FTZ R25, R90, R23 ;  /* 0x000000175a197220 */ /* 0x001fe20000410000 */
[-C--:B------:R-:W-:Y:S01]  /*5060*/  FMUL.FTZ R155, R60, R7.reuse ;  /* 0x000000073c9b7220 */ /* 0x080fe20000410000 */
[-C--:B------:R-:W-:Y:S01]  /*5070*/  FMUL.FTZ R154, R59, R7.reuse ;  /* 0x000000073b9a7220 */ /* 0x080fe20000410000 */
[----:B------:R-:W-:Y:S01]  /*5080*/  FMUL.FTZ R153, R58, R7 ;  /* 0x000000073a997220 */ /* 0x000fe20000410000 */
[----:B------:R-:W-:Y:S01]  /*5090*/  FMUL.RZ R137, R25, 0.15915493667125701904 ;  /* 0x3e22f98319897820 */ /* 0x000fe2000040c000 */
[----:B------:R-:W-:Y:S01]  /*50a0*/  FMUL.FTZ R25, R90, R11 ;  /* 0x0000000b5a197220 */ /* 0x000fe20000410000 */
[-C--:B------:R-:W-:Y:S01]  /*50b0*/  FMUL.FTZ R152, R57, R7.reuse ;  /* 0x0000000739987220 */ /* 0x080fe20000410000 */
[----:B------:R0:W4:Y:S01]  /*50c0*/  MUFU.COS R174, R135 ;  /* 0x0000008700ae7308 */ /* 0x0001220000000000 */
[C---:B---3--:R-:W-:Y:S01]  /*50d0*/  FMUL.FTZ R180, R179.reuse, R180 ;  /* 0x000000b4b3b47220 */ /* 0x048fe20000410000 */
[----:B------:R-:W-:Y:S01]  /*50e0*/  FMUL.FTZ R179, R179, R134 ;  /* 0x00000086b3b37220 */ /* 0x000fe20000410000 */
[-C--:B------:R-:W-:Y:S01]  /*50f0*/  FMUL.FTZ R151, R56, R7.reuse ;  /* 0x0000000738977220 */ /* 0x080fe20000410000 */
[-C--:B------:R-:W-:Y:S01]  /*5100*/  FMUL.FTZ R150, R55, R7.reuse ;  /* 0x0000000737967220 */ /* 0x080fe20000410000 */
[-C--:B------:R-:W-:Y:S01]  /*5110*/  FMUL.FTZ R149, R54, R7.reuse ;  /* 0x0000000736957220 */ /* 0x080fe20000410000 */
[-C--:B------:R-:W-:Y:S01]  /*5120*/  FMUL.FTZ R148, R53, R7.reuse ;  /* 0x0000000735947220 */ /* 0x080fe20000410000 */
[----:B------:R-:W-:Y:S01]  /*5130*/  FMUL.FTZ R147, R52, R7 ;  /* 0x0000000734937220 */ /* 0x000fe20000410000 */
[----:B------:R-:W3:Y:S01]  /*5140*/  MUFU.EX2 R9, R9 ;  /* 0x0000000900097308 */ /* 0x000ee20000000800 */
[----:B0-----:R-:W-:Y:S01]  /*5150*/  FMUL.RZ R135, R6, 0.15915493667125701904 ;  /* 0x3e22f98306877820 */ /* 0x001fe2000040c000 */
[----:B------:R-:W-:Y:S01]  /*5160*/  FMUL.FTZ R6, R2, R5 ;  /* 0x0000000502067220 */ /* 0x000fe20000410000 */
[-C--:B------:R-:W-:Y:S01]  /*5170*/  FMUL.FTZ R5, R86, R23.reuse ;  /* 0x0000001756057220 */ /* 0x080fe20000410000 */
[----:B------:R-:W-:-:S02]  /*5180*/  FMUL.FTZ R2, R84, R23 ;  /* 0x0000001754027220 */ /* 0x000fc40000410000 */
[----:B------:R-:W-:Y:S01]  /*5190*/  FFMA.FTZ R3, R3, R4, R6 ;  /* 0x0000000403037223 */ /* 0x000fe20000010006 */
[----:B------:R-:W-:Y:S01]  /*51a0*/  FMUL.RZ R5, R5, 0.15915493667125701904 ;  /* 0x3e22f98305057820 */ /* 0x000fe2000040c000 */
[----:B------:R-:W0:Y:S01]  /*51b0*/  MUFU.EX2 R10, R10 ;  /* 0x0000000a000a7308 */ /* 0x000e220000000800 */
[----:B------:R-:W-:Y:S01]  /*51c0*/  FMUL.RZ R8, R2, 0.15915493667125701904 ;  /* 0x3e22f98302087820 */ /* 0x000fe2000040c000 */
[----:B------:R-:W-:Y:S01]  /*51d0*/  IADD3 R2, PT, PT, R51, UR12, RZ ;  /* 0x0000000c33027c10 */ /* 0x000fe2000fffe0ff */
[----:B-1----:R-:W-:Y:S01]  /*51e0*/  ULEA UR12, UR14, UR13, 0x18 ;  /* 0x0000000d0e0c7291 */ /* 0x002fe2000f8ec0ff */
[----:B------:R-:W-:Y:S01]  /*51f0*/  @P0 IADD3 R2, PT, PT, R47, 0x200, RZ ;  /* 0x000002002f020810 */ /* 0x000fe20007ffe0ff */
[C---:B----4-:R-:W-:Y:S01]  /*5200*/  FMUL.FTZ R174, R173.reuse, R174 ;  /* 0x000000aeadae7220 */ /* 0x050fe20000410000 */
[----:B------:R-:W-:Y:S01]  /*5210*/  FMUL.FTZ R173, R173, R140 ;  /* 0x0000008cadad7220 */ /* 0x000fe20000410000 */
[-C--:B------:R-:W-:Y:S01]  /*5220*/  FMUL.FTZ R145, R66, -R3.reuse ;  /* 0x8000000342917220 */ /* 0x080fe20000410000 */
[----:B------:R-:W-:Y:S01]  /*5230*/  MUFU.SIN R138, R133 ;  /* 0x00000085008a7308 */ /* 0x000fe20000000400 */
[C---:B---3--:R-:W-:Y:S01]  /*5240*/  FMUL.FTZ R187, R9.reuse, R16 ;  /* 0x0000001009bb7220 */ /* 0x048fe20000410000 */
[----:B------:R-:W-:Y:S01]  /*5250*/  LEA R2, R2, UR12, 0x3 ;  /* 0x0000000c02027c11 */ /* 0x000fe2000f8e18ff */
[----:B------:R-:W-:Y:S01]  /*5260*/  FMUL.FTZ R188, R9, R188 ;  /* 0x000000bc09bc7220 */ /* 0x000fe20000410000 */
[-C--:B------:R-:W-:Y:S01]  /*5270*/  FMUL.FTZ R143, R64, -R3.reuse ;  /* 0x80000003408f7220 */ /* 0x080fe20000410000 */
[-C--:B------:R-:W-:Y:S01]  /*5280*/  FMUL.FTZ R141, R62, -R3.reuse ;  /* 0x800000033e8d7220 */ /* 0x080fe20000410000 */
[-C--:B------:R-:W-:Y:S01]  /*5290*/  FMUL.FTZ R140, R61, -R3.reuse ;  /* 0x800000033d8c7220 */ /* 0x080fe20000410000 */
[----:B------:R-:W-:Y:S01]  /*52a0*/  FMUL.FTZ R139, R60, -R3 ;  /* 0x800000033c8b7220 */ /* 0x000fe20000410000 */
[----:B------:R1:W-:Y:S01]  /*52b0*/  MUFU.COS R176, R133 ;  /* 0x0000008500b07308 */ /* 0x0003e20000000000 */
[C---:B0-----:R-:W-:Y:S01]  /*52c0*/  FMUL.FTZ R16, R10.reuse, R13 ;  /* 0x0000000d0a107220 */ /* 0x041fe20000410000 */
[----:B------:R-:W-:Y:S01]  /*52d0*/  FMUL.FTZ R17, R10, R17 ;  /* 0x000000110a117220 */ /* 0x000fe20000410000 */
[-C--:B------:R-:W-:Y:S01]  /*52e0*/  FMUL.FTZ R136, R57, -R3.reuse ;  /* 0x8000000339887220 */ /* 0x080fe20000410000 */
[----:B------:R-:W-:-:S03]  /*52f0*/  FMUL.FTZ R134, R55, -R3 ;  /* 0x8000000337867220 */ /* 0x000fc60000410000 */
[----:B------:R0:W-:Y:S01]  /*5300*/  STS.64 [R2+0x10b0], R16 ;  /* 0x0010b01002007388 */ /* 0x0001e20000000a00 */
[----:B------:R-:W-:Y:S01]  /*5310*/  MUFU.SIN R142, R131 ;  /* 0x00000083008e7308 */ /* 0x000fe20000000400 */
[----:B-1----:R-:W-:-:S07]  /*5320*/  FMUL.FTZ R133, R86, R11 ;  /* 0x0000000b56857220 */ /* 0x002fce0000410000 */
[----:B------:R1:W3:Y:S08]  /*5330*/  MUFU.COS R172, R131 ;  /* 0x0000008300ac7308 */ /* 0x0002f00000000000 */
[----:B------:R-:W4:Y:S01]  /*5340*/  MUFU.EX2 R15, R15 ;  /* 0x0000000f000f7308 */ /* 0x000f220000000800 */
[-C--:B-1----:R-:W-:Y:S01]  /*5350*/  FMUL.FTZ R131, R88, R11.reuse ;  /* 0x0000000b58837220 */ /* 0x082fe20000410000 */
[----:B------:R-:W-:-:S06]  /*5360*/  FMUL.FTZ R11, R84, R11 ;  /* 0x0000000b540b7220 */ /* 0x000fcc0000410000 */
[----:B------:R-:W1:Y:S01]  /*5370*/  MUFU.EX2 R19, R19 ;  /* 0x0000001300137308 */ /* 0x000e620000000800 */
[C---:B---3--:R-:W-:Y:S01]  /*5380*/  FMUL.FTZ R172, R171.reuse, R172 ;  /* 0x000000acabac7220 */ /* 0x048fe20000410000 */
[----:B------:R-:W-:Y:S01]  /*5390*/  FMUL.FTZ R171, R171, R142 ;  /* 0x0000008eabab7220 */ /* 0x000fe20000410000 */
[----:B------:R-:W-:-:S05]  /*53a0*/  FMUL.FTZ R142, R63, -R3 ;  /* 0x800000033f8e7220 */ /* 0x000fca0000410000 */
[----:B------:R-:W-:Y:S01]  /*53b0*/  MUFU.SIN R144, R137 ;  /* 0x0000008900907308 */ /* 0x000fe20000000400 */
[C---:B----4-:R-:W-:Y:S01]  /*53c0*/  FMUL.FTZ R181, R15.reuse, R132 ;  /* 0x000000840fb57220 */ /* 0x050fe20000410000 */
[----:B------:R-:W-:Y:S01]  /*53d0*/  FMUL.FTZ R182, R15, R182 ;  /* 0x000000b60fb67220 */ /* 0x000fe20000410000 */
[----:B------:R-:W-:-:S05]  /*53e0*/  FMUL.FTZ R132, R53, -R3 ;  /* 0x8000000335847220 */ /* 0x000fca0000410000 */
[----:B------:R-:W3:Y:S01]  /*53f0*/  MUFU.EX2 R25, R25 ;  /* 0x0000001900197308 */ /* 0x000ee20000000800 */
[C---:B-1----:R-:W-:Y:S01]  /*5400*/  FMUL.FTZ R175, R19.reuse, R138 ;  /* 0x0000008a13af7220 */ /* 0x042fe20000410000 */
[----:B------:R-:W-:Y:S01]  /*5410*/  FMUL.FTZ R176, R19, R176 ;  /* 0x000000b013b07220 */ /* 0x000fe20000410000 */
[----:B------:R-:W-:-:S05]  /*5420*/  FMUL.FTZ R138, R59, -R3 ;  /* 0x800000033b8a7220 */ /* 0x000fca0000410000 */
[----:B------:R-:W-:Y:S08]  /*5430*/  MUFU.SIN R146, R135 ;  /* 0x0000008700927308 */ /* 0x000ff00000000400 */
[----:B------:R1:W-:Y:S01]  /*5440*/  MUFU.COS R168, R135 ;  /* 0x0000008700a87308 */ /* 0x0003e20000000000 */
[----:B---3--:R-:W-:Y:S01]  /*5450*/  FMUL.FTZ R169, R25, R144 ;  /* 0x0000009019a97220 */ /* 0x008fe20000410000 */
[----:B------:R-:W-:-:S06]  /*5460*/  FMUL.FTZ R144, R65, -R3 ;  /* 0x8000000341907220 */ /* 0x000fcc0000410000 */
[----:B------:R-:W3:Y:S01]  /*5470*/  MUFU.EX2 R131, R131 ;  /* 0x0000008300837308 */ /* 0x000ee20000000800 */
[----:B-1----:R-:W-:-:S07]  /*5480*/  FMUL.FTZ R135, R56, -R3 ;  /* 0x8000000338877220 */ /* 0x002fce0000410000 */
[----:B------:R-:W-:Y:S08]  /*5490*/  MUFU.EX2 R133, R133 ;  /* 0x0000008500857308 */ /* 0x000ff00000000800 */
[----:B------:R-:W1:Y:S01]  /*54a0*/  MUFU.SIN R4, R5 ;  /* 0x0000000500047308 */ /* 0x000e620000000400 */
[C---:B---3--:R-:W-:Y:S01]  /*54b0*/  FMUL.FTZ R168, R131.reuse, R168 ;  /* 0x000000a883a87220 */ /* 0x048fe20000410000 */
[----:B------:R-:W-:Y:S01]  /*54c0*/  FMUL.FTZ R167, R131, R146 ;  /* 0x0000009283a77220 */ /* 0x000fe20000410000 */
[-C--:B------:R-:W-:Y:S01]  /*54d0*/  FMUL.FTZ R146, R0, -R3.reuse ;  /* 0x8000000300927220 */ /* 0x080fe20000410000 */
[----:B------:R-:W-:-:S04]  /*54e0*/  FMUL.FTZ R131, R52, -R3 ;  /* 0x8000000334837220 */ /* 0x000fc80000410000 */
[----:B------:R-:W3:Y:S08]  /*54f0*/  MUFU.COS R6, R5 ;  /* 0x0000000500067308 */ /* 0x000ef00000000000 */
[----:B------:R4:W5:Y:S01]  /*5500*/  MUFU.COS R170, R137 ;  /* 0x0000008900aa7308 */ /* 0x0009620000000000 */
[----:B-1----:R-:W-:-:S07]  /*5510*/  FMUL.FTZ R163, R133, R4 ;  /* 0x0000000485a37220 */ /* 0x002fce0000410000 */
[----:B------:R-:W-:Y:S01]  /*5520*/  MUFU.EX2 R11, R11 ;  /* 0x0000000b000b7308 */ /* 0x000fe20000000800 */
[----:B---3--:R-:W-:Y:S01]  /*5530*/  FMUL.FTZ R165, R133, R6 ;  /* 0x0000000685a57220 */ /* 0x008fe20000410000 */
[-C--:B----4-:R-:W-:Y:S01]  /*5540*/  FMUL.FTZ R137, R58, -R3.reuse ;  /* 0x800000033a897220 */ /* 0x090fe20000410000 */
[----:B------:R-:W-:-:S05]  /*5550*/  FMUL.FTZ R133, R54, -R3 ;  /* 0x8000000336857220 */ /* 0x000fca0000410000 */
[----:B------:R-:W1:Y:S01]  /*5560*/  MUFU.COS R166, R8 ;  /* 0x0000000800a67308 */ /* 0x000e620000000000 */
[----:B-----5:R-:W-:-:S07]  /*5570*/  FMUL.FTZ R170, R25, R170 ;  /* 0x000000aa19aa7220 */ /* 0x020fce0000410000 */
[----:B------:R-:W3:Y:S01]  /*5580*/  MUFU.SIN R164, R8 ;  /* 0x0000000800a47308 */ /* 0x000ee20000000400 */
[C---:B-1----:R-:W-:Y:S01]  /*5590*/  FMUL.FTZ R166, R11.reuse, R166 ;  /* 0x000000a60ba67220 */ /* 0x042fe20000410000 */
[----:B---3--:R-:W-:Y:S01]  /*55a0*/  FMUL.FTZ R164, R11, R164 ;  /* 0x000000a40ba47220 */ /* 0x008fe20000410000 */
[----:B------:R-:W-:Y:S06]  /*55b0*/  BAR.SYNC.DEFER_BLOCKING 0x0 ;  /* 0x0000000000007b1d */ /* 0x000fec0000010000 */
[----:B0-----:R-:W-:Y:S05]  /*55c0*/  @P2 BRA `(.L_x_6342) ;  /* 0x0000000000242947 */ /* 0x001fea0003800000 */
        /* <DEDUP_REMOVED lines=9> */
.L_x_6342:
[----:B------:R-:W-:-:S06]  /*5660*/  LEA R24, R47, UR12, 0x3 ;  /* 0x0000000c2f187c11 */ /* 0x000fcc000f8e18ff */
[----:B------:R-:W0:Y:S02]  /*5670*/  LDS.64 R24, [R24+0x20b8] ;  /* 0x0020b80018187984 */ /* 0x000e240000000a00 */
.L_x_6343:
[----:B--2---:R-:W-:Y:S05]  /*5680*/  BSYNC.RECONVERGENT B0 ;  /* 0x0000000000007941 */ /* 0x004fea0003800200 */
.L_x_6341:
        /* <DEDUP_REMOVED lines=19> */
[----:B------:R-:W-:Y:S02]  /*57c0*/  FADD.FTZ R11, RZ, R11 ;  /* 0x0000000bff0b7221 */ /* 0x000fe40000010000 */
[----:B------:R-:W-:-:S04]  /*57d0*/  @P1 IMAD.WIDE R8, R8, R9, UR4 ;  /* 0x0000000408081e25 */ /* 0x000fc8000f8e0209 */
[----:B------:R-:W-:Y:S01]  /*57e0*/  FFMA.FTZ R3, R110, R109, R3 ;  /* 0x0000006d6e037223 */ /* 0x000fe20000010003 */
[----:B------:R1:W5:Y:S03]  /*57f0*/  @P1 LDG.E.128 R4, desc[UR30][R8.64] ;  /* 0x0000001e08041981 */ /* 0x000366000c1e1d00 */
[----:B------:R-:W-:Y:S01]  /*5800*/  FMUL.FTZ R2, R187, R3 ;  /* 0x00000003bb027220 */ /* 0x000fe20000410000 */
[----:B------:R-:W-:Y:S02]  /*5810*/  ISETP.GT.U32.AND P2, PT, R47, 0x1f, PT ;  /* 0x0000001f2f00780c */ /* 0x000fe40003f44070 */
[----:B------:R-:W-:Y:S01]  /*5820*/  LOP3.LUT R13, R13, 0xfffffffd, RZ, 0xc0, !PT ;  /* 0xfffffffd0d0d7812 */ /* 0x000fe200078ec0ff */
[----:B------:R-:W-:-:S04]  /*5830*/  FFMA.FTZ R2, R188, R11, R2 ;  /* 0x0000000bbc027223 */ /* 0x000fc80000010002 */
[----:B------:R-:W-:Y:S01]  /*5840*/  FADD.FTZ R2, RZ, R2 ;  /* 0x00000002ff027221 */ /* 0x000fe20000010000 */
[----:B-1----:R-:W-:-:S03]  /*5850*/  FMUL.FTZ R9, R187, R11 ;  /* 0x0000000bbb097220 */ /* 0x002fc60000410000 */
[----:B------:R-:W-:Y:S01]  /*5860*/  FMUL.FTZ R8, R185, R2 ;  /* 0x00000002b9087220 */ /* 0x000fe20000410000 */
[----:B------:R-:W-:Y:S01]  /*5870*/  FFMA.FTZ R9, R188, R3, -R9 ;  /* 0x00000003bc097223 */ /* 0x000fe20000010809 */
[----:B------:R-:W-:-:S03]  /*5880*/  @P2 LOP3.LUT R13, R13, 0x2, RZ, 0xfc, !PT ;  /* 0x000000020d0d2812 */ /* 0x000fc600078efcff */
        /* <DEDUP_REMOVED lines=8> */
[C---:B------:R-:W-:Y:S01]  /*5910*/  FFMA.FTZ R2, R184.reuse, R3, R2 ;  /* 0x00000003b8027223 */ /* 0x040fe20000010002 */
[----:B------:R-:W-:Y:S02]  /*5920*/  FMUL.FTZ R3, R17, R191 ;  /* 0x000000bf11037220 */ /* 0x000fe40000410000 */
[----:B------:R-:W-:Y:S01]  /*5930*/  FFMA.FTZ R11, R184, R9, -R11 ;  /* 0x00000009b80b7223 */ /* 0x000fe2000001080b */
[----:B------:R-:W-:Y:S01]  /*5940*/  FADD.FTZ R8, RZ, R2 ;  /* 0x00000002ff087221 */ /* 0x000fe20000010000 */
[C---:B------:R-:W-:Y:S01]  /*5950*/  FMUL.FTZ R2, R16.reuse, R191 ;  /* 0x000000bf10027220 */ /* 0x040fe20000410000 */
[----:B------:R-:W-:Y:S01]  /*5960*/  FFMA.FTZ R3, R16, R193, -R3 ;  /* 0x000000c110037223 */ /* 0x000fe20000010803 */
[----:B------:R-:W-:Y:S01]  /*5970*/  FFMA.FTZ R11, R104, R103, R11 ;  /* 0x00000067680b7223 */ /* 0x000fe2000001000b */
[----:B------:R-:W-:Y:S01]  /*5980*/  FMUL.FTZ R10, R181, R8 ;  /* 0x00000008b50a7220 */ /* 0x000fe20000410000 */
[----:B------:R-:W-:-:S02]  /*5990*/  FFMA.FTZ R2, R17, R193, R2 ;  /* 0x000000c111027223 */ /* 0x000fc40000010002 */
[-C--:B------:R-:W-:Y:S01]  /*59a0*/  FMUL.FTZ R9, R181, R11.reuse ;  /* 0x0000000bb5097220 */ /* 0x080fe20000410000 */
[----:B------:R-:W-:-:S03]  /*59b0*/  FFMA.FTZ R11, R182, R11, -R10 ;  /* 0x0000000bb60b7223 */ /* 0x000fc6000001080a */
[----:B------:R-:W-:Y:S01]  /*59c0*/  FFMA.FTZ R12, R182, R8, R9 ;  /* 0x00000008b60c7223 */ /* 0x000fe20000010009 */
[C---:B------:R-:W-:Y:S01]  /*59d0*/  FMUL.FTZ R9, R189.reuse, R3 ;  /* 0x00000003bd097220 */ /* 0x040fe20000410000 */
[-C--:B------:R-:W-:Y:S01]  /*59e0*/  FMUL.FTZ R8, R189, R2.reuse ;  /* 0x00000002bd087220 */ /* 0x080fe20000410000 */
[----:B------:R-:W-:Y:S01]  /*59f0*/  FFMA.FTZ R11, R102, R101, R11 ;  /* 0x00000065660b7223 */ /* 0x000fe2000001000b */
[----:B------:R-:W-:Y:S01]  /*5a00*/  FADD.FTZ R12, RZ, R12 ;  /* 0x0000000cff0c7221 */ /* 0x000fe20000010000 */
        /* <DEDUP_REMOVED lines=10> */
[----:B------:R-:W-:Y:S01]  /*5ab0*/  FADD.FTZ R19, RZ, R19 ;  /* 0x00000013ff137221 */ /* 0x000fe20000010000 */
[----:B------:R-:W-:Y:S01]  /*5ac0*/  FFMA.FTZ R15, R100, R99, R15 ;  /* 0x00000063640f7223 */ /* 0x000fe2000001000f */
[C---:B------:R-:W-:Y:S01]  /*5ad0*/  FMUL.FTZ R9, R185.reuse, R3 ;  /* 0x00000003b9097220 */ /* 0x040fe20000410000 */
        /* <DEDUP_REMOVED lines=9> */
[----:B------:R-:W-:Y:S01]  /*5b70*/  FFMA.FTZ R15, R98, R97, R15 ;  /* 0x00000061620f7223 */ /* 0x000fe2000001000f */
[----:B------:R-:W-:Y:S01]  /*5b80*/  FADD.FTZ R11, RZ, R11 ;  /* 0x0000000bff0b7221 */ /* 0x000fe20000010000 */
        /* <DEDUP_REMOVED lines=8> */
[C---:B------:R-:W-:Y:S01]  /*5c10*/  FFMA.FTZ R9, R182.reuse, R2, R9 ;  /* 0x00000002b6097223 */ /* 0x040fe20000010009 */
[----:B------:R-:W-:Y:S01]  /*5c20*/  FFMA.FTZ R8, R182, R3, -R8 ;  /* 0x00000003b6087223 */ /* 0x000fe20000010808 */
[----:B------:R-:W-:Y:S01]  /*5c30*/  FADD.FTZ R10, RZ, R10 ;  /* 0x0000000aff0a7221 */ /* 0x000fe20000010000 */
        /* <DEDUP_REMOVED lines=23> */
[----:B------:R-:W-:Y:S01]  /*5db0*/  FADD.FTZ R10, RZ, R10 ;  /* 0x0000000aff0a7221 */ /* 0x000fe20000010000 */
        /* <DEDUP_REMOVED lines=40> */
[C---:B------:R-:W-:Y:S01]  /*6040*/  FMUL.FTZ R19, R164.reuse, R15 ;  /* 0x0000000fa4137220 */ /* 0x040fe20000410000 */
[C---:B------:R-:W-:Y:S01]  /*6050*/  FMUL.FTZ R8, R164.reuse, R9 ;  /* 0x00000009a4087220 */ /* 0x040fe20000410000 */
[----:B------:R-:W-:-:S02]  /*6060*/  FMUL.FTZ R2, R164, R3 ;  /* 0x00000003a4027220 */ /* 0x000fc40000410000 */
[C---:B------:R-:W-:Y:S01]  /*6070*/  FFMA.FTZ R19, R166.reuse, R11, -R19 ;  /* 0x0000000ba6137223 */ /* 0x040fe20000010813 */
[C---:B------:R-:W-:Y:S01]  /*6080*/  FFMA.FTZ R11, R166.reuse, R15, R10 ;  /* 0x0000000fa60b7223 */ /* 0x040fe2000001000a */
[C---:B------:R-:W-:Y:S01]  /*6090*/  FFMA.FTZ R8, R166.reuse, R3, -R8 ;  /* 0x00000003a6087223 */ /* 0x040fe20000010808 */
[----:B------:R-:W-:Y:S01]  /*60a0*/  FFMA.FTZ R9, R166, R9, R2 ;  /* 0x00000009a6097223 */ /* 0x000fe20000010002 */
[----:B------:R-:W-:Y:S01]  /*60b0*/  FFMA.FTZ R10, R84, R83, R19 ;  /* 0x00000053540a7223 */ /* 0x000fe20000010013 */
        /* <DEDUP_REMOVED lines=85> */
.L_x_6402:
        /* <DEDUP_REMOVED lines=13> */
.L_x_6405:
[----:B------:R-:W-:-:S03]  /*66e0*/  UMOV UR13, 0xffffffff ;  /* 0xffffffff000d7882 */ /* 0x000fc60000000000 */
[----:B------:R-:W-:Y:S05]  /*66f0*/  BRA.DIV UR13, `(.L_x_6347) ;  /* 0x000000620d047947 */ /* 0x000fea000b800000 */
.L_x_6408:
[----:B------:R-:W-:-:S03]  /*6700*/  UMOV UR13, 0xffffffff ;  /* 0xffffffff000d7882 */ /* 0x000fc60000000000 */
[----:B------:R-:W-:Y:S05]  /*6710*/  BRA.DIV UR13, `(.L_x_6348) ;  /* 0x000000620d247947 */ /* 0x000fea000b800000 */
.L_x_6411:
[----:B------:R-:W-:-:S03]  /*6720*/  UMOV UR13, 0xffffffff ;  /* 0xffffffff000d7882 */ /* 0x000fc60000000000 */
[----:B------:R-:W-:Y:S05]  /*6730*/  BRA.DIV UR13, `(.L_x_6349) ;  /* 0x000000620d447947 */ /* 0x000fea000b800000 */
.L_x_6414:
        /* <DEDUP_REMOVED lines=10> */
.L_x_6424:
        /* <DEDUP_REMOVED lines=23> */
.L_x_6344:
[----:B------:R-:W-:Y:S05]  /*6950*/  WARPSYNC.ALL ;  /* 0x0000000000007948 */ /* 0x000fea0003800000 */
[C---:B------:R-:W-:Y:S01]  /*6960*/  FMUL.FTZ R2, R164.reuse, R147 ;  /* 0x00000093a4027220 */ /* 0x040fe20000410000 */
[C---:B--2--5:R-:W-:Y:S01]  /*6970*/  FMUL.FTZ R7, R164.reuse, R131 ;  /* 0x00000083a4077220 */ /* 0x064fe20000410000 */
[-C--:B0--3--:R-:W-:Y:S01]  /*6980*/  FMUL.FTZ R3, R164, R25.reuse ;  /* 0x00000019a4037220 */ /* 0x089fe20000410000 */
[C---:B------:R-:W-:Y:S01]  /*6990*/  FMUL.FTZ R5, R166.reuse, R25 ;  /* 0x00000019a6057220 */ /* 0x040fe20000410000 */
[C---:B-1----:R-:W-:Y:S01]  /*69a0*/  FFMA.FTZ R9, R166.reuse, R131, -R2 ;  /* 0x00000083a6097223 */ /* 0x042fe20000010802 */
[C---:B------:R-:W-:Y:S01]  /*69b0*/  FFMA.FTZ R7, R166.reuse, R147, R7 ;  /* 0x00000093a6077223 */ /* 0x040fe20000010007 */
[-C--:B------:R-:W-:Y:S01]  /*69c0*/  FFMA.FTZ R2, R166, R24.reuse, -R3 ;  /* 0x00000018a6027223 */ /* 0x080fe20000010803 */
[----:B------:R-:W-:Y:S01]  /*69d0*/  BAR.SYNC.DEFER_BLOCKING 0x0 ;  /* 0x0000000000007b1d */ /* 0x000fe20000010000 */
[----:B------:R-:W-:Y:S01]  /*69e0*/  FFMA.FTZ R4, -R164, R24, -R5 ;  /* 0x00000018a4047223 */ /* 0x000fe20000010905 */
[----:B------:R-:W-:Y:S01]  /*69f0*/  FADD.FTZ R8, R132, R9 ;  /* 0x0000000984087221 */ /* 0x000fe20000010000 */
[----:B------:R-:W-:Y:S01]  /*6a00*/  FADD.FTZ R6, R148, R7 ;  /* 0x0000000794067221 */ /* 0x000fe20000010000 */
        /* <DEDUP_REMOVED lines=18> */
[C---:B------:R-:W-:Y:S01]  /*6b30*/  FFMA.FTZ R11, R168.reuse, R8, -R11 ;  /* 0x00000008a80b7223 */ /* 0x040fe2000001080b */
[----:B------:R-:W-:Y:S01]  /*6b40*/  FFMA.FTZ R9, R168, R6, R3 ;  /* 0x00000006a8097223 */ /* 0x000fe20000010003 */
[C---:B------:R-:W-:Y:S01]  /*6b50*/  FFMA.FTZ R7, R170.reuse, R7, -R2 ;  /* 0x00000007aa077223 */ /* 0x040fe20000010802 */
[----:B------:R-:W-:Y:S01]  /*6b60*/  FFMA.FTZ R13, R170, R5, R13 ;  /* 0x00000005aa0d7223 */ /* 0x000fe2000001000d */
[----:B------:R-:W0:Y:S01]  /*6b70*/  LDS.64 R2, [R45+UR25+0x8a8] ;  /* 0x0008a8192d027984 */ /* 0x000e220008000a00 */
[----:B------:R-:W-:Y:S01]  /*6b80*/  FADD.FTZ R11, R134, R11 ;  /* 0x0000000b860b7221 */ /* 0x000fe20000010000 */
[----:B------:R-:W-:Y:S01]  /*6b90*/  FADD.FTZ R9, R150, R9 ;  /* 0x0000000996097221 */ /* 0x000fe20000010000 */
[C---:B------:R-:W-:Y:S01]  /*6ba0*/  FMUL.FTZ R4, R171.reuse, R13 ;  /* 0x0000000dab047220 */ /* 0x040fe20000410000 */
[----:B------:R-:W-:Y:S01]  /*6bb0*/  FMUL.FTZ R15, R171, R7 ;  /* 0x00000007ab0f7220 */ /* 0x000fe20000410000 */
[----:B------:R-:W-:Y:S01]  /*6bc0*/  UISETP.GE.AND UP0, UPT, UR21, UR36, UPT ;  /* 0x000000241500728c */ /* 0x000fe2000bf06270 */
        /* <DEDUP_REMOVED lines=34> */
[CC--:B0-----:R-:W-:Y:S01]  /*6df0*/  FMUL.FTZ R5, R17.reuse, R2.reuse ;  /* 0x0000000211057220 */ /* 0x0c1fe20000410000 */
[----:B------:R-:W-:Y:S01]  /*6e00*/  FMUL.FTZ R17, R17, R3 ;  /* 0x0000000311117220 */ /* 0x000fe20000410000 */
[----:B------:R-:W-:Y:S01]  /*6e10*/  FFMA.FTZ R11, R180, R11, R7 ;  /* 0x0000000bb40b7223 */ /* 0x000fe20000010007 */
[----:B------:R-:W-:Y:S01]  /*6e20*/  FADD.FTZ R4, R153, R4 ;  /* 0x0000000499047221 */ /* 0x000fe20000010000 */
[C---:B------:R-:W-:Y:S01]  /*6e30*/  FFMA.FTZ R5, R16.reuse, R3, R5 ;  /* 0x0000000310057223 */ /* 0x040fe20000010005 */
[----:B------:R-:W-:Y:S01]  /*6e40*/  FFMA.FTZ R17, R16, R2, -R17 ;  /* 0x0000000210117223 */ /* 0x000fe20000010811 */
[----:B------:R-:W-:Y:S01]  /*6e50*/  FMUL.FTZ R7, R175, R6 ;  /* 0x00000006af077220 */ /* 0x000fe20000410000 */
[----:B------:R-:W-:Y:S01]  /*6e60*/  FMUL.FTZ R3, R181, R11 ;  /* 0x0000000bb5037220 */ /* 0x000fe20000410000 */
[----:B------:R-:W-:Y:S01]  /*6e70*/  FADD.FTZ R200, RZ, R5 ;  /* 0x00000005ffc87221 */ /* 0x000fe20000010000 */
[----:B------:R-:W-:Y:S01]  /*6e80*/  FFMA.FTZ R231, R114, R113, R17 ;  /* 0x0000007172e77223 */ /* 0x000fe20000010011 */
[-C--:B------:R-:W-:Y:S01]  /*6e90*/  FMUL.FTZ R9, R175, R4.reuse ;  /* 0x00000004af097220 */ /* 0x080fe20000410000 */
[----:B------:R-:W-:Y:S01]  /*6ea0*/  FFMA.FTZ R7, R176, R4, R7 ;  /* 0x00000004b0077223 */ /* 0x000fe20000010007 */
[----:B------:R-:W-:Y:S01]  /*6eb0*/  FMUL.FTZ R2, R191, R200 ;  /* 0x000000c8bf027220 */ /* 0x000fe20000410000 */
[-C--:B------:R-:W-:Y:S01]  /*6ec0*/  FMUL.FTZ R4, R181, R8.reuse ;  /* 0x00000008b5047220 */ /* 0x080fe20000410000 */
[----:B------:R-:W-:Y:S01]  /*6ed0*/  FFMA.FTZ R8, R182, R8, -R3 ;  /* 0x00000008b6087223 */ /* 0x000fe20000010803 */
[-C--:B------:R-:W-:Y:S01]  /*6ee0*/  FMUL.FTZ R3, R191, R231.reuse ;  /* 0x000000e7bf037220 */ /* 0x080fe20000410000 */
[C---:B------:R-:W-:Y:S01]  /*6ef0*/  FFMA.FTZ R229, R193.reuse, R231, -R2 ;  /* 0x000000e7c1e57223 */ /* 0x040fe20000010802 */
[----:B------:R-:W-:Y:S01]  /*6f00*/  FFMA.FTZ R9, R176, R6, -R9 ;  /* 0x00000006b0097223 */ /* 0x000fe20000010809 */
[----:B------:R-:W-:Y:S01]  /*6f10*/  FFMA.FTZ R4, R182, R11, R4 ;  /* 0x0000000bb6047223 */ /* 0x000fe20000010004 */
[----:B------:R-:W-:Y:S01]  /*6f20*/  FFMA.FTZ R3, R193, R200, R3 ;  /* 0x000000c8c1037223 */ /* 0x000fe20000010003 */
[----:B------:R-:W-:Y:S01]  /*6f30*/  FFMA.FTZ R229, R112, R111, R229 ;  /* 0x0000006f70e57223 */ /* 0x000fe200000100e5 */
[----:B------:R-:W-:Y:S01]  /*6f40*/  FMUL.FTZ R5, R183, R8 ;  /* 0x00000008b7057220 */ /* 0x000fe20000410000 */
[----:B------:R-:W-:Y:S01]  /*6f50*/  FADD.FTZ R9, R138, R9 ;  /* 0x000000098a097221 */ /* 0x000fe20000010000 */
[----:B------:R-:W-:Y:S01]  /*6f60*/  FADD.FTZ R203, RZ, R3 ;  /* 0x00000003ffcb7221 */ /* 0x000fe20000010000 */
[C---:B------:R-:W-:Y:S01]  /*6f70*/  FMUL.FTZ R3, R189.reuse, R229 ;  /* 0x000000e5bd037220 */ /* 0x040fe20000410000 */
[-C--:B------:R-:W-:Y:S01]  /*6f80*/  FFMA.FTZ R6, R184, R4.reuse, R5 ;  /* 0x00000004b8067223 */ /* 0x080fe20000010005 */
[----:B------:R-:W-:Y:S01]  /*6f90*/  FADD.FTZ R7, R154, R7 ;  /* 0x000000079a077221 */ /* 0x000fe20000010000 */
[-C--:B------:R-:W-:Y:S01]  /*6fa0*/  FMUL.FTZ R2, R189, R203.reuse ;  /* 0x000000cbbd027220 */ /* 0x080fe20000410000 */
[C---:B------:R-:W-:Y:S01]  /*6fb0*/  FFMA.FTZ R3, R190.reuse, R203, R3 ;  /* 0x000000cbbe037223 */ /* 0x040fe20000010003 */
[----:B------:R-:W-:Y:S01]  /*6fc0*/  FMUL.FTZ R5, R177, R9 ;  /* 0x00000009b1057220 */ /* 0x000fe20000410000 */
[----:B------:R-:W-:Y:S01]  /*6fd0*/  FMUL.FTZ R11, R183, R4 ;  /* 0x00000004b70b7220 */ /* 0x000fe20000410000 */
[----:B------:R-:W-:Y:S01]  /*6fe0*/  FFMA.FTZ R227, R190, R229, -R2 ;  /* 0x000000e5bee37223 */ /* 0x000fe20000010802 */
[----:B------:R-:W-:Y:S01]  /*6ff0*/  FADD.FTZ R198, RZ, R3 ;  /* 0x00000003ffc67221 */ /* 0x000fe20000010000 */
[----:B------:R-:W-:Y:S01]  /*7000*/  FFMA.FTZ R2, R178, R7, R5 ;  /* 0x00000007b2027223 */ /* 0x000fe20000010005 */
[----:B------:R-:W-:Y:S01]  /*7010*/  FFMA.FTZ R11, R184, R8, -R11 ;  /* 0x00000008b80b7223 */ /* 0x000fe2000001080b */
[----:B------:R-:W-:Y:S01]  /*7020*/  FFMA.FTZ R227, R110, R109, R227 ;  /* 0x0000006d6ee37223 */ /* 0x000fe200000100e3 */
[----:B------:R-:W-:Y:S01]  /*7030*/  FMUL.FTZ R3, R187, R198 ;  /* 0x000000c6bb037220 */ /* 0x000fe20000410000 */
[----:B------:R-:W-:Y:S01]  /*7040*/  FMUL.FTZ R4, R177, R7 ;  /* 0x00000007b1047220 */ /* 0x000fe20000410000 */
[----:B------:R-:W-:Y:S01]  /*7050*/  FMUL.FTZ R7, R185, R11 ;  /* 0x0000000bb9077220 */ /* 0x000fe20000410000 */
[-C--:B------:R-:W-:Y:S01]  /*7060*/  FMUL.FTZ R5, R187, R227.reuse ;  /* 0x000000e3bb057220 */ /* 0x080fe20000410000 */
[----:B------:R-:W-:Y:S01]  /*7070*/  FFMA.FTZ R3, R188, R227, -R3 ;  /* 0x000000e3bc037223 */ /* 0x000fe20000010803 */
[----:B------:R-:W-:Y:S01]  /*7080*/  FFMA.FTZ R4, R178, R9, -R4 ;  /* 0x00000009b2047223 */ /* 0x000fe20000010804 */
[----:B------:R-:W-:Y:S01]  /*7090*/  FMUL.FTZ R10, R185, R6 ;  /* 0x00000006b90a7220 */ /* 0x000fe20000410000 */
[----:B------:R-:W-:Y:S01]  /*70a0*/  FFMA.FTZ R5, R188, R198, R5 ;  /* 0x000000c6bc057223 */ /* 0x000fe20000010005 */
[----:B------:R-:W-:Y:S01]  /*70b0*/  FFMA.FTZ R225, R108, R107, R3 ;  /* 0x0000006b6ce17223 */ /* 0x000fe20000010003 */
[C---:B------:R-:W-:Y:S01]  /*70c0*/  FFMA.FTZ R8, R186.reuse, R6, R7 ;  /* 0x00000006ba087223 */ /* 0x040fe20000010007 */
[----:B------:R-:W-:Y:S01]  /*70d0*/  FADD.FTZ R6, R139, R4 ;  /* 0x000000048b067221 */ /* 0x000fe20000010000 */
[----:B------:R-:W-:Y:S01]  /*70e0*/  FADD.FTZ R201, RZ, R5 ;  /* 0x00000005ffc97221 */ /* 0x000fe20000010000 */
[----:B------:R-:W-:Y:S01]  /*70f0*/  FMUL.FTZ R3, R185, R225 ;  /* 0x000000e1b9037220 */ /* 0x000fe20000410000 */
[----:B------:R-:W-:Y:S01]  /*7100*/  FADD.FTZ R4, R155, R2 ;  /* 0x000000029b047221 */ /* 0x000fe20000010000 */
[----:B------:R-:W-:Y:S01]  /*7110*/  FMUL.FTZ R5, R179, R6 ;  /* 0x00000006b3057220 */ /* 0x000fe20000410000 */
[-C--:B------:R-:W-:Y:S01]  /*7120*/  FMUL.FTZ R2, R185, R201.reuse ;  /* 0x000000c9b9027220 */ /* 0x080fe20000410000 */
[C---:B------:R-:W-:Y:S01]  /*7130*/  FFMA.FTZ R3, R186.reuse, R201, R3 ;  /* 0x000000c9ba037223 */ /* 0x040fe20000010003 */
[C---:B------:R-:W-:Y:S01]  /*7140*/  FFMA.FTZ R10, R186.reuse, R11, -R10 ;  /* 0x0000000bba0a7223 */ /* 0x040fe2000001080a */
[-C--:B------:R-:W-:Y:S01]  /*7150*/  FMUL.FTZ R9, R179, R4.reuse ;  /* 0x00000004b3097220 */ /* 0x080fe20000410000 */
[----:B------:R-:W-:Y:S01]  /*7160*/  FFMA.FTZ R223, R186, R225, -R2 ;  /* 0x000000e1badf7223 */ /* 0x000fe20000010802 */
[----:B------:R-:W-:Y:S01]  /*7170*/  FADD.FTZ R196, RZ, R3 ;  /* 0x00000003ffc47221 */ /* 0x000fe20000010000 */
[C---:B------:R-:W-:Y:S01]  /*7180*/  FFMA.FTZ R7, R180.reuse, R4, R5 ;  /* 0x00000004b4077223 */ /* 0x040fe20000010005 */
[----:B------:R-:W-:Y:S01]  /*7190*/  FFMA.FTZ R9, R180, R6, -R9 ;  /* 0x00000006b4097223 */ /* 0x000fe20000010809 */
[----:B------:R-:W-:Y:S01]  /*71a0*/  FMUL.FTZ R5, R187, R10 ;  /* 0x0000000abb057220 */ /* 0x000fe20000410000 */
[----:B------:R-:W-:Y:S01]  /*71b0*/  FFMA.FTZ R223, R106, R105, R223 ;  /* 0x000000696adf7223 */ /* 0x000fe200000100df */
[----:B------:R-:W-:Y:S01]  /*71c0*/  FMUL.FTZ R3, R183, R196 ;  /* 0x000000c4b7037220 */ /* 0x000fe20000410000 */
[-C--:B------:R-:W-:Y:S01]  /*71d0*/  FMUL.FTZ R11, R187, R8.reuse ;  /* 0x00000008bb0b7220 */ /* 0x080fe20000410000 */
[----:B------:R-:W-:Y:S01]  /*71e0*/  FFMA.FTZ R12, R188, R8, R5 ;  /* 0x00000008bc0c7223 */ /* 0x000fe20000010005 */
[----:B------:R-:W-:Y:S01]  /*71f0*/  FADD.FTZ R9, R140, R9 ;  /* 0x000000098c097221 */ /* 0x000fe20000010000 */
[-C--:B------:R-:W-:Y:S01]  /*7200*/  FMUL.FTZ R5, R183, R223.reuse ;  /* 0x000000dfb7057220 */ /* 0x080fe20000410000 */
[----:B------:R-:W-:Y:S01]  /*7210*/  FFMA.FTZ R3, R184, R223, -R3 ;  /* 0x000000dfb8037223 */ /* 0x000fe20000010803 */
[----:B------:R-:W-:Y:S01]  /*7220*/  FFMA.FTZ R10, R188, R10, -R11 ;  /* 0x0000000abc0a7223 */ /* 0x000fe2000001080b */
[----:B------:R-:W-:Y:S01]  /*7230*/  FADD.FTZ R7, R156, R7 ;  /* 0x000000079c077221 */ /* 0x000fe20000010000 */
[C---:B------:R-:W-:Y:S01]  /*7240*/  FMUL.FTZ R11, R181.reuse, R9 ;  /* 0x00000009b50b7220 */ /* 0x040fe20000410000 */
[----:B------:R-:W-:Y:S01]  /*7250*/  FFMA.FTZ R5, R184, R196, R5 ;  /* 0x000000c4b8057223 */ /* 0x000fe20000010005 */
[----:B------:R-:W-:Y:S01]  /*7260*/  FFMA.FTZ R221, R104, R103, R3 ;  /* 0x0000006768dd7223 */ /* 0x000fe20000010003 */
[CC--:B------:R-:W-:Y:S01]  /*7270*/  FMUL.FTZ R8, R181.reuse, R7.reuse ;  /* 0x00000007b5087220 */ /* 0x0c0fe20000410000 */
[C---:B------:R-:W-:Y:S01]  /*7280*/  FFMA.FTZ R6, R182.reuse, R7, R11 ;  /* 0x00000007b6067223 */ /* 0x040fe2000001000b */
[----:B------:R-:W-:Y:S01]  /*7290*/  FADD.FTZ R199, RZ, R5 ;  /* 0x00000005ffc77221 */ /* 0x000fe20000010000 */
[----:B------:R-:W-:Y:S01]  /*72a0*/  FMUL.FTZ R4, R181, R221 ;  /* 0x000000ddb5047220 */ /* 0x000fe20000410000 */
[C---:B------:R-:W-:Y:S01]  /*72b0*/  FFMA.FTZ R8, R182.reuse, R9, -R8 ;  /* 0x00000009b6087223 */ /* 0x040fe20000010808 */
[----:B------:R-:W-:Y:S01]  /*72c0*/  FADD.FTZ R6, R157, R6 ;  /* 0x000000069d067221 */ /* 0x000fe20000010000 */
[-C--:B------:R-:W-:Y:S01]  /*72d0*/  FMUL.FTZ R2, R181, R199.reuse ;  /* 0x000000c7b5027220 */ /* 0x080fe20000410000 */
[C---:B------:R-:W-:Y:S01]  /*72e0*/  FFMA.FTZ R4, R182.reuse, R199, R4 ;  /* 0x000000c7b6047223 */ /* 0x040fe20000010004 */
[----:B------:R-:W-:Y:S01]  /*72f0*/  FADD.FTZ R8, R141, R8 ;  /* 0x000000088d087221 */ /* 0x000fe20000010000 */
[C---:B------:R-:W-:Y:S01]  /*7300*/  FMUL.FTZ R3, R183.reuse, R6 ;  /* 0x00000006b7037220 */ /* 0x040fe20000410000 */
[----:B------:R-:W-:Y:S01]  /*7310*/  FFMA.FTZ R219, R182, R221, -R2 ;  /* 0x000000ddb6db7223 */ /* 0x000fe20000010802 */
[----:B------:R-:W-:Y:S01]  /*7320*/  FADD.FTZ R194, RZ, R4 ;  /* 0x00000004ffc27221 */ /* 0x000fe20000010000 */
[-C--:B------:R-:W-:Y:S01]  /*7330*/  FMUL.FTZ R7, R183, R8.reuse ;  /* 0x00000008b7077220 */ /* 0x080fe20000410000 */
[----:B------:R-:W-:Y:S01]  /*7340*/  FFMA.FTZ R9, R184, R8, -R3 ;  /* 0x00000008b8097223 */ /* 0x000fe20000010803 */
[----:B------:R-:W-:Y:S01]  /*7350*/  FFMA.FTZ R219, R102, R101, R219 ;  /* 0x0000006566db7223 */ /* 0x000fe200000100db */
[C---:B------:R-:W-:Y:S01]  /*7360*/  FMUL.FTZ R3, R179.reuse, R194 ;  /* 0x000000c2b3037220 */ /* 0x040fe20000410000 */
[----:B------:R-:W-:Y:S01]  /*7370*/  FFMA.FTZ R7, R184, R6, R7 ;  /* 0x00000006b8077223 */ /* 0x000fe20000010007 */
[----:B------:R-:W-:Y:S01]  /*7380*/  FADD.FTZ R9, R142, R9 ;  /* 0x000000098e097221 */ /* 0x000fe20000010000 */
[-C--:B------:R-:W-:Y:S01]  /*7390*/  FMUL.FTZ R5, R179, R219.reuse ;  /* 0x000000dbb3057220 */ /* 0x080fe20000410000 */
[----:B------:R-:W-:Y:S01]  /*73a0*/  FFMA.FTZ R3, R180, R219, -R3 ;  /* 0x000000dbb4037223 */ /* 0x000fe20000010803 */
[----:B------:R-:W-:Y:S01]  /*73b0*/  FADD.FTZ R7, R158, R7 ;  /* 0x000000079e077221 */ /* 0x000fe20000010000 */
[C---:B------:R-:W-:Y:S01]  /*73c0*/  FMUL.FTZ R11, R185.reuse, R9 ;  /* 0x00000009b90b7220 */ /* 0x040fe20000410000 */
[----:B------:R-:W-:Y:S01]  /*73d0*/  FFMA.FTZ R5, R180, R194, R5 ;  /* 0x000000c2b4057223 */ /* 0x000fe20000010005 */
[----:B------:R-:W-:Y:S01]  /*73e0*/  FFMA.FTZ R217, R100, R99, R3 ;  /* 0x0000006364d97223 */ /* 0x000fe20000010003 */
[-C--:B------:R-:W-:Y:S01]  /*73f0*/  FMUL.FTZ R6, R185, R7.reuse ;  /* 0x00000007b9067220 */ /* 0x080fe20000410000 */
[C---:B------:R-:W-:Y:S01]  /*7400*/  FFMA.FTZ R4, R186.reuse, R7, R11 ;  /* 0x00000007ba047223 */ /* 0x040fe2000001000b */
[----:B------:R-:W-:Y:S01]  /*7410*/  FADD.FTZ R197, RZ, R5 ;  /* 0x00000005ffc57221 */ /* 0x000fe20000010000 */
[----:B------:R-:W-:Y:S01]  /*7420*/  FMUL.FTZ R3, R177, R217 ;  /* 0x000000d9b1037220 */ /* 0x000fe20000410000 */
[----:B------:R-:W-:Y:S01]  /*7430*/  FMUL.FTZ R5, R189, R10 ;  /* 0x0000000abd057220 */ /* 0x000fe20000410000 */
[----:B------:R-:W-:Y:S01]  /*7440*/  FFMA.FTZ R6, R186, R9, -R6 ;  /* 0x00000009ba067223 */ /* 0x000fe20000010806 */
[-C--:B------:R-:W-:Y:S01]  /*7450*/  FMUL.FTZ R2, R177, R197.reuse ;  /* 0x000000c5b1027220 */ /* 0x080fe20000410000 */
[----:B------:R-:W-:Y:S01]  /*7460*/  FFMA.FTZ R3, R178, R197, R3 ;  /* 0x000000c5b2037223 */ /* 0x000fe20000010003 */
[-C--:B------:R-:W-:Y:S01]  /*7470*/  FFMA.FTZ R8, R190, R12.reuse, R5 ;  /* 0x0000000cbe087223 */ /* 0x080fe20000010005 */
[----:B------:R-:W-:Y:S01]  /*7480*/  FMUL.FTZ R9, R189, R12 ;  /* 0x0000000cbd097220 */ /* 0x000fe20000410000 */
[----:B------:R-:W-:Y:S01]  /*7490*/  FFMA.FTZ R215, R178, R217, -R2 ;  /* 0x000000d9b2d77223 */ /* 0x000fe20000010802 */
[----:B------:R-:W-:Y:S01]  /*74a0*/  FADD.FTZ R192, RZ, R3 ;  /* 0x00000003ffc07221 */ /* 0x000fe20000010000 */
[----:B------:R-:W-:Y:S01]  /*74b0*/  FADD.FTZ R4, R159, R4 ;  /* 0x000000049f047221 */ /* 0x000fe20000010000 */
[----:B------:R-:W-:Y:S01]  /*74c0*/  FFMA.FTZ R12, R190, R10, -R9 ;  /* 0x0000000abe0c7223 */ /* 0x000fe20000010809 */
[----:B------:R-:W-:Y:S01]  /*74d0*/  FFMA.FTZ R215, R98, R97, R215 ;  /* 0x0000006162d77223 */ /* 0x000fe200000100d7 */
        /* <DEDUP_REMOVED lines=11> */
[----:B------:R-:W-:Y:S01]  /*7590*/  FADD.FTZ R195, RZ, R5 ;  /* 0x00000005ffc37221 */ /* 0x000fe20000010000 */
[----:B------:R-:W-:Y:S01]  /*75a0*/  FMUL.FTZ R3, R173, R213 ;  /* 0x000000d5ad037220 */ /* 0x000fe20000410000 */
[----:B------:R-:W-:Y:S01]  /*75b0*/  FADD.FTZ R7, R160, R7 ;  /* 0x00000007a0077221 */ /* 0x000fe20000010000 */
[----:B------:R-:W-:Y:S01]  /*75c0*/  FMUL.FTZ R5, R189, R9 ;  /* 0x00000009bd057220 */ /* 0x000fe20000410000 */
[-C--:B------:R-:W-:Y:S01]  /*75d0*/  FMUL.FTZ R2, R173, R195.reuse ;  /* 0x000000c3ad027220 */ /* 0x080fe20000410000 */
[----:B------:R-:W-:Y:S01]  /*75e0*/  FFMA.FTZ R3, R174, R195, R3 ;  /* 0x000000c3ae037223 */ /* 0x000fe20000010003 */
[----:B------:R-:W-:Y:S01]  /*75f0*/  PLOP3.LUT P0, PT, PT, PT, UP0, 0x80, 0x8 ;  /* 0x000000000008781c */ /* 0x000fe20003f0f008 */
[----:B------:R-:W-:Y:S01]  /*7600*/  FFMA.FTZ R14, R190, R7, R5 ;  /* 0x00000007be0e7223 */ /* 0x000fe20000010005 */
[----:B------:R-:W-:Y:S01]  /*7610*/  FFMA.FTZ R211, R174, R213, -R2 ;  /* 0x000000d5aed37223 */ /* 0x000fe20000010802 */
[----:B------:R-:W-:Y:S01]  /*7620*/  FADD.FTZ R204, RZ, R3 ;  /* 0x00000003ffcc7221 */ /* 0x000fe20000010000 */
[----:B------:R-:W-:Y:S01]  /*7630*/  FMUL.FTZ R2, R189, R7 ;  /* 0x00000007bd027220 */ /* 0x000fe20000410000 */
[----:B------:R-:W-:Y:S01]  /*7640*/  FADD.FTZ R14, R161, R14 ;  /* 0x0000000ea10e7221 */ /* 0x000fe20000010000 */
[----:B------:R-:W-:Y:S01]  /*7650*/  FFMA.FTZ R211, R94, R93, R211 ;  /* 0x0000005d5ed37223 */ /* 0x000fe200000100d3 */
[----:B------:R-:W-:Y:S01]  /*7660*/  FMUL.FTZ R3, R171, R204 ;  /* 0x000000ccab037220 */ /* 0x000fe20000410000 */
[----:B------:R-:W-:Y:S01]  /*7670*/  FFMA.FTZ R2, R190, R9, -R2 ;  /* 0x00000009be027223 */ /* 0x000fe20000010802 */
[----:B------:R-:W-:Y:S01]  /*7680*/  FMUL.FTZ R9, R191, R14 ;  /* 0x0000000ebf097220 */ /* 0x000fe20000410000 */
[-C--:B------:R-:W-:Y:S01]  /*7690*/  FMUL.FTZ R5, R171, R211.reuse ;  /* 0x000000d3ab057220 */ /* 0x080fe20000410000 */
[----:B------:R-:W-:Y:S01]  /*76a0*/  FFMA.FTZ R3, R172, R211, -R3 ;  /* 0x000000d3ac037223 */ /* 0x000fe20000010803 */
[----:B------:R-:W-:Y:S01]  /*76b0*/  FADD.FTZ R16, R145, R2 ;  /* 0x0000000291107221 */ /* 0x000fe20000010000 */
[----:B------:R-:W-:Y:S01]  /*76c0*/  ISETP.NE.OR P0, PT, R202, RZ, P0 ;  /* 0x000000ffca00720c */ /* 0x000fe20000705670 */
[----:B------:R-:W-:Y:S01]  /*76d0*/  FFMA.FTZ R205, R172, R204, R5 ;  /* 0x000000ccaccd7223 */ /* 0x000fe20000010005 */
[----:B------:R-:W-:Y:S01]  /*76e0*/  FFMA.FTZ R209, R92, R91, R3 ;  /* 0x0000005b5cd17223 */ /* 0x000fe20000010003 */
[----:B------:R-:W-:Y:S01]  /*76f0*/  FFMA.FTZ R15, R193, R16, -R9 ;  /* 0x00000010c10f7223 */ /* 0x000fe20000010809 */
[----:B------:R-:W-:Y:S01]  /*7700*/  FMUL.FTZ R11, R191, R8 ;  /* 0x00000008bf0b7220 */ /* 0x000fe20000410000 */
[----:B------:R-:W-:Y:S01]  /*7710*/  FADD.FTZ R205, RZ, R205 ;  /* 0x000000cdffcd7221 */ /* 0x000fe20000010000 */
[----:B------:R-:W-:Y:S01]  /*7720*/  FMUL.FTZ R3, R169, R209 ;  /* 0x000000d1a9037220 */ /* 0x000fe20000410000 */
[----:B------:R-:W-:-:S02]  /*7730*/  HFMA2 R4, -RZ, RZ, 1.875, 0 ;  /* 0x3f800000ff047431 */ /* 0x000fc400000001ff */
[----:B------:R-:W-:Y:S01]  /*7740*/  FMUL.FTZ R18, R191, R16 ;  /* 0x00000010bf127220 */ /* 0x000fe20000410000 */
[-C--:B------:R-:W-:Y:S01]  /*7750*/  FMUL.FTZ R2, R169, R205.reuse ;  /* 0x000000cda9027220 */ /* 0x080fe20000410000 */
[C---:B------:R-:W-:Y:S01]  /*7760*/  FFMA.FTZ R3, R170.reuse, R205, R3 ;  /* 0x000000cdaa037223 */ /* 0x040fe20000010003 */
[----:B------:R-:W-:Y:S02]  /*7770*/  CS2R R6, SRZ ;  /* 0x0000000000067805 */ /* 0x000fe4000001ff00 */
[----:B------:R-:W-:Y:S01]  /*7780*/  MOV R5, RZ ;  /* 0x000000ff00057202 */ /* 0x000fe20000000f00 */
[----:B------:R-:W-:Y:S01]  /*7790*/  FFMA.FTZ R207, R170, R209, -R2 ;  /* 0x000000d1aacf7223 */ /* 0x000fe20000010802 */
[----:B------:R-:W-:Y:S01]  /*77a0*/  FADD.FTZ R206, RZ, R3 ;  /* 0x00000003ffce7221 */ /* 0x000fe20000010000 */
[----:B------:R-:W-:Y:S01]  /*77b0*/  FMUL.FTZ R2, R191, R12 ;  /* 0x0000000cbf027220 */ /* 0x000fe20000410000 */
[----:B------:R-:W-:Y:S01]  /*77c0*/  @!P0 LEA R10, R51, UR12, 0x4 ;  /* 0x0000000c330a8c11 */ /* 0x000fe2000f8e20ff */
[----:B------:R-:W-:Y:S01]  /*77d0*/  FFMA.FTZ R207, R90, R89, R207 ;  /* 0x000000595acf7223 */ /* 0x000fe200000100cf */
[----:B------:R-:W-:Y:S01]  /*77e0*/  FMUL.FTZ R3, R167, R206 ;  /* 0x000000cea7037220 */ /* 0x000fe20000410000 */
[----:B------:R-:W-:Y:S01]  /*77f0*/  FFMA.FTZ R8, R193, R8, R2 ;  /* 0x00000008c1087223 */ /* 0x000fe20000010002 */
[----:B------:R-:W-:Y:S01]  /*7800*/  ISETP.GT.U32.AND P2, PT, R47, 0x1f, PT ;  /* 0x0000001f2f00780c */ /* 0x000fe20003f44070 */
[-C--:B------:R-:W-:Y:S01]  /*7810*/  FMUL.FTZ R9, R167, R207.reuse ;  /* 0x000000cfa7097220 */ /* 0x080fe20000410000 */
[C---:B------:R-:W-:Y:S01]  /*7820*/  FFMA.FTZ R3, R168.reuse, R207, -R3 ;  /* 0x000000cfa8037223 */ /* 0x040fe20000010803 */
[C---:B------:R-:W-:Y:S01]  /*7830*/  FFMA.FTZ R13, R193.reuse, R14, R18 ;  /* 0x0000000ec10d7223 */ /* 0x040fe20000010012 */
[----:B------:R0:W1:Y:S01]  /*7840*/  @!P0 LDS.128 R4, [R10+0x22b0] ;  /* 0x0022b0000a048984 */ /* 0x0000620000000c00 */
[----:B------:R-:W-:Y:S01]  /*7850*/  FFMA.FTZ R208, R168, R206, R9 ;  /* 0x000000cea8d07223 */ /* 0x000fe20000010009 */
[----:B------:R-:W-:Y:S01]  /*7860*/  FFMA.FTZ R233, R88, R87, R3 ;  /* 0x0000005758e97223 */ /* 0x000fe20000010003 */
[----:B------:R-:W-:Y:S01]  /*7870*/  FFMA.FTZ R9, R193, R12, -R11 ;  /* 0x0000000cc1097223 */ /* 0x000fe2000001080b */
[----:B------:R-:W-:Y:S01]  /*7880*/  FADD.FTZ R11, R146, R15 ;  /* 0x0000000f920b7221 */ /* 0x000fe20000010000 */
[----:B------:R-:W-:Y:S01]  /*7890*/  FADD.FTZ R208, RZ, R208 ;  /* 0x000000d0ffd07221 */ /* 0x000fe20000010000 */
[----:B------:R-:W-:Y:S01]  /*78a0*/  FMUL.FTZ R12, R163, R233 ;  /* 0x000000e9a30c7220 */ /* 0x000fe20000410000 */
[----:B0-----:R-:W-:-:S02]  /*78b0*/  FADD.FTZ R10, R162, R13 ;  /* 0x0000000da20a7221 */ /* 0x001fc40000010000 */
[-C--:B------:R-:W-:Y:S01]  /*78c0*/  FMUL.FTZ R2, R163, R208.reuse ;  /* 0x000000d0a3027220 */ /* 0x080fe20000410000 */
[----:B------:R-:W-:-:S03]  /*78d0*/  FFMA.FTZ R12, R165, R208, R12 ;  /* 0x000000d0a50c7223 */ /* 0x000fc6000001000c */
[----:B------:R-:W-:Y:S01]  /*78e0*/  FFMA.FTZ R235, R165, R233, -R2 ;  /* 0x000000e9a5eb7223 */ /* 0x000fe20000010802 */
[----:B------:R-:W-:Y:S01]  /*78f0*/  FADD.FTZ R239, RZ, R12 ;  /* 0x0000000cffef7221 */ /* 0x000fe20000010000 */
[----:B------:R0:W-:Y:S02]  /*7900*/  STS.128 [R45+UR25+0xcb0], R8 ;  /* 0x000cb0082d007988 */ /* 0x0001e40008000c19 */
        /* <DEDUP_REMOVED lines=28> */
.L_x_6429:
        /* <DEDUP_REMOVED lines=13> */
.L_x_6354:
[----:B------:R-:W-:Y:S05]  /*7ba0*/  BSYNC.RECONVERGENT B0 ;  /* 0x0000000000007941 */ /* 0x000fea0003800200 */
.L_x_6353:
[----:B------:R-:W-:-:S03]  /*7bb0*/  UMOV UR13, 0xffffffff ;  /* 0xffffffff000d7882 */ /* 0x000fc60000000000 */
[----:B------:R-:W-:Y:S05]  /*7bc0*/  BRA.DIV UR13, `(.L_x_6355) ;  /* 0x000000520d707947 */ /* 0x000fea000b800000 */
[----:B--2---:R2:W1:Y:S04]  /*7bd0*/  SHFL.DOWN PT, R14, R17, 0x2, 0x1f ;  /* 0x08401f00110e7f89 */ /* 0x00446800000e0000 */
[----:B---3--:R2:W3:Y:S04]  /*7be0*/  SHFL.DOWN PT, R15, R16, 0x2, 0x1f ;  /* 0x08401f00100f7f89 */ /* 0x0084e800000e0000 */
[----:B----4-:R2:W4:Y:S04]  /*7bf0*/  SHFL.DOWN PT, R18, R13, 0x2, 0x1f ;  /* 0x08401f000d127f89 */ /* 0x01052800000e0000 */
[----:B0-----:R2:W0:Y:S02]  /*7c00*/  SHFL.DOWN PT, R19, R12, 0x2, 0x1f ;  /* 0x08401f000c137f89 */ /* 0x00142400000e0000 */
.L_x_6435:
        /* <DEDUP_REMOVED lines=13> */
.L_x_6357:
[----:B------:R-:W-:Y:S05]  /*7ce0*/  BSYNC.RECONVERGENT B0 ;  /* 0x0000000000007941 */ /* 0x000fea0003800200 */
.L_x_6356:
[----:B------:R-:W-:-:S03]  /*7cf0*/  UMOV UR13, 0xffffffff ;  /* 0xffffffff000d7882 */ /* 0x000fc60000000000 */
[----:B------:R-:W-:Y:S05]  /*7d00*/  BRA.DIV UR13, `(.L_x_6358) ;  /* 0x000000520d907947 */ /* 0x000fea000b800000 */
[----:B-1----:R1:W1:Y:S04]  /*7d10*/  SHFL.DOWN PT, R14, R17, 0x4, 0x1f ;  /* 0x08801f00110e7f89 */ /* 0x00226800000e0000 */
[----:B---3--:R3:W1:Y:S04]  /*7d20*/  SHFL.DOWN PT, R15, R16, 0x4, 0x1f ;  /* 0x08801f00100f7f89 */ /* 0x00866800000e0000 */
[----:B----4-:R3:W4:Y:S04]  /*7d30*/  SHFL.DOWN PT, R18, R13, 0x4, 0x1f ;  /* 0x08801f000d127f89 */ /* 0x01072800000e0000 */
[----:B0-----:R3:W0:Y:S02]  /*7d40*/  SHFL.DOWN PT, R19, R12, 0x4, 0x1f ;  /* 0x08801f000c137f89 */ /* 0x00162400000e0000 */
.L_x_6441:
        /* <DEDUP_REMOVED lines=13> */
.L_x_6360:
[----:B------:R-:W-:Y:S05]  /*7e20*/  BSYNC.RECONVERGENT B0 ;  /* 0x0000000000007941 */ /* 0x000fea0003800200 */
.L_x_6359:
[----:B------:R-:W-:-:S03]  /*7e30*/  UMOV UR13, 0xffffffff ;  /* 0xffffffff000d7882 */ /* 0x000fc60000000000 */
[----:B------:R-:W-:Y:S05]  /*7e40*/  BRA.DIV UR13, `(.L_x_6361) ;  /* 0x000000520db07947 */ /* 0x000fea000b800000 */
[----:B-1----:R1:W1:Y:S04]  /*7e50*/  SHFL.DOWN PT, R14, R17, 0x8, 0x1f ;  /* 0x09001f00110e7f89 */ /* 0x00226800000e0000 */
[----:B------:R0:W1:Y:S04]  /*7e60*/  SHFL.DOWN PT, R15, R16, 0x8, 0x1f ;  /* 0x09001f00100f7f89 */ /* 0x00006800000e0000 */
[----:B----4-:R4:W1:Y:S04]  /*7e70*/  SHFL.DOWN PT, R18, R13, 0x8, 0x1f ;  /* 0x09001f000d127f89 */ /* 0x01086800000e0000 */
[----:B0-----:R4:W0:Y:S02]  /*7e80*/  SHFL.DOWN PT, R19, R12, 0x8, 0x1f ;  /* 0x09001f000c137f89 */ /* 0x00182400000e0000 */
.L_x_6447:
        /* <DEDUP_REMOVED lines=13> */
.L_x_6363:
[----:B------:R-:W-:Y:S05]  /*7f60*/  BSYNC.RECONVERGENT B0 ;  /* 0x0000000000007941 */ /* 0x000fea0003800200 */
.L_x_6362:
[----:B------:R-:W-:-:S03]  /*7f70*/  UMOV UR13, 0xffffffff ;  /* 0xffffffff000d7882 */ /* 0x000fc60000000000 */
[----:B------:R-:W-:Y:S05]  /*7f80*/  BRA.DIV UR13, `(.L_x_6364) ;  /* 0x000000520dd07947 */ /* 0x000fea000b800000 */
[----:B-1----:R1:W1:Y:S04]  /*7f90*/  SHFL.DOWN PT, R14, R17, 0x10, 0x1f ;  /* 0x0a001f00110e7f89 */ /* 0x00226800000e0000 */
[----:B------:R0:W1:Y:S04]  /*7fa0*/  SHFL.DOWN PT, R15, R16, 0x10, 0x1f ;  /* 0x0a001f00100f7f89 */ /* 0x00006800000e0000 */
[----:B------:R1:W1:Y:S04]  /*7fb0*/  SHFL.DOWN PT, R18, R13, 0x10, 0x1f ;  /* 0x0a001f000d127f89 */ /* 0x00026800000e0000 */
[----:B0-----:R0:W0:Y:S02]  /*7fc0*/  SHFL.DOWN PT, R19, R12, 0x10, 0x1f ;  /* 0x0a001f000c137f89 */ /* 0x00102400000e0000 */
.L_x_6453:
        /* <DEDUP_REMOVED lines=13> */
.L_x_6366:
[----:B------:R-:W-:Y:S05]  /*80a0*/  BSYNC.RECONVERGENT B0 ;  /* 0x0000000000007941 */ /* 0x000fea0003800200 */
.L_x_6365:
        /* <DEDUP_REMOVED lines=26> */
.L_x_6467:
        /* <DEDUP_REMOVED lines=15> */
.L_x_6369:
[----:B------:R-:W-:Y:S05]  /*8340*/  BSYNC.RECONVERGENT B0 ;  /* 0x0000000000007941 */ /* 0x000fea0003800200 */
.L_x_6368:
        /* <DEDUP_REMOVED lines=16> */
.L_x_6351:
[----:B------:R-:W-:Y:S05]  /*8450*/  WARPSYNC.ALL ;  /* 0x0000000000007948 */ /* 0x000fea0003800000 */
[----:B------:R-:W-:Y:S01]  /*8460*/  BAR.SYNC.DEFER_BLOCKING 0x0 ;  /* 0x0000000000007b1d */ /* 0x000fe20000010000 */
[----:B------:R-:W-:Y:S01]  /*8470*/  ISETP.NE.AND P0, PT, R47, RZ, PT ;  /* 0x000000ff2f00720c */ /* 0x000fe20003f05270 */
[----:B0-----:R-:W-:Y:S01]  /*8480*/  FFMA.FTZ R17, R0, -R200, RZ ;  /* 0x800000c800117223 */ /* 0x001fe200000100ff */
[----:B------:R-:W-:Y:S01]  /*8490*/  FFMA.FTZ R16, -R86, R85, R235 ;  /* 0x0000005556107223 */ /* 0x000fe200000101eb */
[C---:B------:R-:W-:Y:S02]  /*84a0*/  ISETP.GT.AND P2, PT, R43.reuse, 0x1e, PT ;  /* 0x0000001e2b00780c */ /* 0x040fe40003f44270 */
[----:B------:R-:W-:Y:S01]  /*84b0*/  ISETP.GT.AND P3, PT, R43, 0xf, PT ;  /* 0x0000000f2b00780c */ /* 0x000fe20003f64270 */
[----:B------:R-:W-:Y:S07]  /*84c0*/  BSSY.RECONVERGENT B0, `(.L_x_6370) ;  /* 0x00001be000007945 */ /* 0x000fee0003800200 */
[----:B------:R-:W-:Y:S01]  /*84d0*/  @!P0 LEA R10, R51, UR12, 0x4 ;  /* 0x0000000c330a8c11 */ /* 0x000fe2000f8e20ff */
[----:B------:R-:W0:Y:S04]  /*84e0*/  LDS.64 R2, [R45+UR25+0xcb8] ;  /* 0x000cb8192d027984 */ /* 0x000e280008000a00 */
[----:B-1----:R1:W-:Y:S01]  /*84f0*/  @!P0 STS.128 [R10+0x22b0], R4 ;  /* 0x0022b0040a008388 */ /* 0x0023e20000000c00 */
[-C--:B0-----:R-:W-:Y:S01]  /*8500*/  FMUL.FTZ R9, R3, R25.reuse ;  /* 0x0000001903097220 */ /* 0x081fe20000410000 */
[----:B------:R-:W-:-:S03]  /*8510*/  FMUL.FTZ R8, R2, R25 ;  /* 0x0000001902087220 */ /* 0x000fc60000410000 */
[-C--:B------:R-:W-:Y:S01]  /*8520*/  FFMA.FTZ R2, R2, R24.reuse, R9 ;  /* 0x0000001802027223 */ /* 0x080fe20000010009 */
[----:B------:R-:W-:-:S03]  /*8530*/  FFMA.FTZ R8, R3, R24, -R8 ;  /* 0x0000001803087223 */ /* 0x000fc60000010808 */
[----:B------:R-:W-:Y:S01]  /*8540*/  FADD.FTZ R147, R147, R2 ;  /* 0x0000000293937221 */ /* 0x000fe20000010000 */
[----:B------:R-:W-:-:S03]  /*8550*/  FADD.FTZ R131, R131, R8 ;  /* 0x0000000883837221 */ /* 0x000fc60000010000 */
[C---:B------:R-:W-:Y:S01]  /*8560*/  FMUL.FTZ R3, R164.reuse, R147 ;  /* 0x00000093a4037220 */ /* 0x040fe20000410000 */
[-C--:B------:R-:W-:Y:S01]  /*8570*/  FMUL.FTZ R164, R164, R131.reuse ;  /* 0x00000083a4a47220 */ /* 0x080fe20000410000 */
[-C--:B------:R-:W-:Y:S02]  /*8580*/  FMUL.FTZ R12, R84, R131.reuse ;  /* 0x00000083540c7220 */ /* 0x080fe40000410000 */
[C---:B------:R-:W-:Y:S01]  /*8590*/  FFMA.FTZ R9, R166.reuse, R131, -R3 ;  /* 0x00000083a6097223 */ /* 0x040fe20000010803 */
[----:B------:R-:W-:-:S03]  /*85a0*/  FFMA.FTZ R3, R166, R147, R164 ;  /* 0x00000093a6037223 */ /* 0x000fc600000100a4 */
[----:B------:R-:W-:Y:S01]  /*85b0*/  FADD.FTZ R132, R132, R9 ;  /* 0x0000000984847221 */ /* 0x000fe20000010000 */
[----:B------:R-:W-:-:S03]  /*85c0*/  FADD.FTZ R148, R148, R3 ;  /* 0x0000000394947221 */ /* 0x000fc60000010000 */
[C---:B------:R-:W-:Y:S01]  /*85d0*/  FMUL.FTZ R2, R163.reuse, R132 ;  /* 0x00000084a3027220 */ /* 0x040fe20000410000 */
[-C--:B------:R-:W-:Y:S01]  /*85e0*/  FMUL.FTZ R163, R163, R148.reuse ;  /* 0x00000094a3a37220 */ /* 0x080fe20000410000 */
[-C--:B------:R-:W-:Y:S02]  /*85f0*/  FMUL.FTZ R25, R23, R148.reuse ;  /* 0x0000009417197220 */ /* 0x080fe40000410000 */
        /* <DEDUP_REMOVED lines=37> */
[----:B------:R-:W-:Y:S02]  /*8850*/  FMUL.FTZ R165, R98, R11 ;  /* 0x0000000b62a57220 */ /* 0x000fe40000410000 */
[----:B------:R-:W-:Y:S01]  /*8860*/  FFMA.FTZ R2, R178, R154, R13 ;  /* 0x0000009ab2027223 */ /* 0x000fe2000001000d */
[----:B------:R-:W-:Y:S01]  /*8870*/  FFMA.FTZ R13, R0, R231, RZ ;  /* 0x000000e7000d7223 */ /* 0x000fe200000100ff */
[----:B------:R-:W-:Y:S01]  /*8880*/  FFMA.FTZ R8, R178, R11, -R8 ;  /* 0x0000000bb2087223 */ /* 0x000fe20000010808 */
[----:B------:R-:W-:Y:S01]  /*8890*/  FMUL.FTZ R167, R192, R165 ;  /* 0x000000a5c0a77220 */ /* 0x000fe20000410000 */
[----:B------:R-:W-:Y:S01]  /*88a0*/  FADD.FTZ R155, R155, R2 ;  /* 0x000000029b9b7221 */ /* 0x000fe20000010000 */
[----:B------:R-:W-:Y:S01]  /*88b0*/  FFMA.FTZ R2, R66, R229, R13 ;  /* 0x000000e542027223 */ /* 0x000fe2000001000d */
[----:B------:R-:W-:Y:S01]  /*88c0*/  FADD.FTZ R139, R139, R8 ;  /* 0x000000088b8b7221 */ /* 0x000fe20000010000 */
[----:B------:R-:W-:Y:S01]  /*88d0*/  FFMA.FTZ R229, -R112, R111, R229 ;  /* 0x0000006f70e57223 */ /* 0x000fe200000101e5 */
[----:B------:R-:W-:Y:S01]  /*88e0*/  FMUL.FTZ R13, R179, R155 ;  /* 0x0000009bb30d7220 */ /* 0x000fe20000410000 */
[----:B------:R-:W-:Y:S01]  /*88f0*/  FFMA.FTZ R15, R65, R227, R2 ;  /* 0x000000e3410f7223 */ /* 0x000fe20000010002 */
[----:B------:R-:W-:Y:S01]  /*8900*/  FMUL.FTZ R2, R179, R139 ;  /* 0x0000008bb3027220 */ /* 0x000fe20000410000 */
[----:B------:R-:W-:Y:S01]  /*8910*/  FFMA.FTZ R227, -R110, R109, R227 ;  /* 0x0000006d6ee37223 */ /* 0x000fe200000101e3 */
[----:B------:R-:W-:Y:S01]  /*8920*/  FFMA.FTZ R13, R180, R139, -R13 ;  /* 0x0000008bb40d7223 */ /* 0x000fe2000001080d */
[----:B------:R-:W-:Y:S01]  /*8930*/  FFMA.FTZ R8, R64, R225, R15 ;  /* 0x000000e140087223 */ /* 0x000fe2000001000f */
[----:B------:R-:W-:Y:S01]  /*8940*/  FFMA.FTZ R15, R180, R155, R2 ;  /* 0x0000009bb40f7223 */ /* 0x000fe20000010002 */
[----:B------:R-:W-:Y:S01]  /*8950*/  FFMA.FTZ R2, R66, -R203, R17 ;  /* 0x800000cb42027223 */ /* 0x000fe20000010011 */
[----:B------:R-:W-:Y:S01]  /*8960*/  FADD.FTZ R13, R140, R13 ;  /* 0x0000000d8c0d7221 */ /* 0x000fe20000010000 */
[----:B------:R-:W-:Y:S01]  /*8970*/  FFMA.FTZ R19, R63, R223, R8 ;  /* 0x000000df3f137223 */ /* 0x000fe20000010008 */
[----:B------:R-:W-:Y:S01]  /*8980*/  FADD.FTZ R156, R156, R15 ;  /* 0x0000000f9c9c7221 */ /* 0x000fe20000010000 */
[----:B-1----:R-:W-:Y:S01]  /*8990*/  FFMA.FTZ R5, R65, -R198, R2 ;  /* 0x800000c641057223 */ /* 0x002fe20000010002 */
[C---:B------:R-:W-:Y:S01]  /*89a0*/  FMUL.FTZ R15, R181.reuse, R13 ;  /* 0x0000000db50f7220 */ /* 0x040fe20000410000 */
[----:B------:R-:W-:Y:S01]  /*89b0*/  FFMA.FTZ R8, R62, R221, R19 ;  /* 0x000000dd3e087223 */ /* 0x000fe20000010013 */
[-C--:B------:R-:W-:Y:S01]  /*89c0*/  FMUL.FTZ R4, R181, R156.reuse ;  /* 0x0000009cb5047220 */ /* 0x080fe20000410000 */
[----:B------:R-:W-:Y:S01]  /*89d0*/  FFMA.FTZ R6, R64, -R201, R5 ;  /* 0x800000c940067223 */ /* 0x000fe20000010005 */
[C---:B------:R-:W-:Y:S01]  /*89e0*/  FFMA.FTZ R2, R182.reuse, R156, R15 ;  /* 0x0000009cb6027223 */ /* 0x040fe2000001000f */
[----:B------:R-:W-:Y:S01]  /*89f0*/  FFMA.FTZ R7, R61, R219, R8 ;  /* 0x000000db3d077223 */ /* 0x000fe20000010008 */
[----:B------:R-:W-:Y:S01]  /*8a00*/  FFMA.FTZ R4, R182, R13, -R4 ;  /* 0x0000000db6047223 */ /* 0x000fe20000010804 */
[----:B------:R-:W-:Y:S01]  /*8a10*/  FMUL.FTZ R19, R23, R147 ;  /* 0x0000009317137220 */ /* 0x000fe20000410000 */
[----:B------:R-:W-:Y:S01]  /*8a20*/  FADD.FTZ R157, R157, R2 ;  /* 0x000000029d9d7221 */ /* 0x000fe20000010000 */
[----:B------:R-:W-:Y:S01]  /*8a30*/  FFMA.FTZ R8, R60, R217, R7 ;  /* 0x000000d93c087223 */ /* 0x000fe20000010007 */
[----:B------:R-:W-:Y:S01]  /*8a40*/  FFMA.FTZ R7, R63, -R196, R6 ;  /* 0x800000c43f077223 */ /* 0x000fe20000010006 */
[----:B------:R-:W-:Y:S01]  /*8a50*/  FADD.FTZ R141, R141, R4 ;  /* 0x000000048d8d7221 */ /* 0x000fe20000010000 */
[----:B------:R-:W-:Y:S01]  /*8a60*/  FMUL.FTZ R5, R183, R157 ;  /* 0x0000009db7057220 */ /* 0x000fe20000410000 */
[----:B------:R-:W-:Y:S01]  /*8a70*/  FFMA.FTZ R15, R59, R215, R8 ;  /* 0x000000d73b0f7223 */ /* 0x000fe20000010008 */
[----:B------:R-:W-:Y:S01]  /*8a80*/  FFMA.FTZ R4, R62, -R199, R7 ;  /* 0x800000c73e047223 */ /* 0x000fe20000010007 */
[----:B------:R-:W-:Y:S01]  /*8a90*/  FMUL.FTZ R2, R183, R141 ;  /* 0x0000008db7027220 */ /* 0x000fe20000410000 */
[----:B------:R-:W-:Y:S01]  /*8aa0*/  FFMA.FTZ R10, R22, R131, -R19 ;  /* 0x00000083160a7223 */ /* 0x000fe20000010813 */
[----:B------:R-:W-:Y:S01]  /*8ab0*/  FFMA.FTZ R6, R58, R213, R15 ;  /* 0x000000d53a067223 */ /* 0x000fe2000001000f */
[----:B------:R-:W-:Y:S01]  /*8ac0*/  FFMA.FTZ R7, R61, -R194, R4 ;  /* 0x800000c23d077223 */ /* 0x000fe20000010004 */
[C---:B------:R-:W-:Y:S01]  /*8ad0*/  FFMA.FTZ R15, R184.reuse, R141, -R5 ;  /* 0x0000008db80f7223 */ /* 0x040fe20000010805 */
[----:B------:R-:W-:Y:S01]  /*8ae0*/  FFMA.FTZ R5, R184, R157, R2 ;  /* 0x0000009db8057223 */ /* 0x000fe20000010002 */
[----:B------:R-:W-:Y:S01]  /*8af0*/  FFMA.FTZ R17, R57, R211, R6 ;  /* 0x000000d339117223 */ /* 0x000fe20000010006 */
[----:B------:R-:W-:Y:S01]  /*8b00*/  FFMA.FTZ R2, R60, -R197, R7 ;  /* 0x800000c53c027223 */ /* 0x000fe20000010007 */
[----:B------:R-:W-:Y:S01]  /*8b10*/  FADD.FTZ R15, R142, R15 ;  /* 0x0000000f8e0f7221 */ /* 0x000fe20000010000 */
[----:B------:R-:W-:Y:S01]  /*8b20*/  FADD.FTZ R158, R158, R5 ;  /* 0x000000059e9e7221 */ /* 0x000fe20000010000 */
[----:B------:R-:W-:Y:S01]  /*8b30*/  FFMA.FTZ R6, R56, R209, R17 ;  /* 0x000000d138067223 */ /* 0x000fe20000010011 */
[----:B------:R-:W-:Y:S01]  /*8b40*/  FFMA.FTZ R7, R59, -R192, R2 ;  /* 0x800000c03b077223 */ /* 0x000fe20000010002 */
[C---:B------:R-:W-:Y:S01]  /*8b50*/  FMUL.FTZ R5, R185.reuse, R15 ;  /* 0x0000000fb9057220 */ /* 0x040fe20000410000 */
[-C--:B------:R-:W-:Y:S01]  /*8b60*/  FMUL.FTZ R4, R185, R158.reuse ;  /* 0x0000009eb9047220 */ /* 0x080fe20000410000 */
[----:B------:R-:W-:Y:S01]  /*8b70*/  FFMA.FTZ R17, R55, R207, R6 ;  /* 0x000000cf37117223 */ /* 0x000fe20000010006 */
[----:B------:R-:W-:Y:S01]  /*8b80*/  FFMA.FTZ R6, R58, -R195, R7 ;  /* 0x800000c33a067223 */ /* 0x000fe20000010007 */
[C---:B------:R-:W-:Y:S01]  /*8b90*/  FFMA.FTZ R2, R186.reuse, R158, R5 ;  /* 0x0000009eba027223 */ /* 0x040fe20000010005 */
[----:B------:R-:W-:Y:S01]  /*8ba0*/  FFMA.FTZ R4, R186, R15, -R4 ;  /* 0x0000000fba047223 */ /* 0x000fe20000010804 */
[----:B------:R-:W-:Y:S01]  /*8bb0*/  FFMA.FTZ R8, R54, R233, R17 ;  /* 0x000000e936087223 */ /* 0x000fe20000010011 */
[----:B------:R-:W-:Y:S01]  /*8bc0*/  FFMA.FTZ R7, R57, -R204, R6 ;  /* 0x800000cc39077223 */ /* 0x000fe20000010006 */
[----:B------:R-:W-:Y:S01]  /*8bd0*/  FADD.FTZ R159, R159, R2 ;  /* 0x000000029f9f7221 */ /* 0x000fe20000010000 */
[----:B------:R-:W-:Y:S01]  /*8be0*/  FADD.FTZ R143, R143, R4 ;  /* 0x000000048f8f7221 */ /* 0x000fe20000010000 */
[----:B------:R-:W-:Y:S01]  /*8bf0*/  FFMA.FTZ R17, R53, R235, R8 ;  /* 0x000000eb35117223 */ /* 0x000fe20000010008 */
[----:B------:R-:W-:Y:S01]  /*8c00*/  FFMA.FTZ R2, R56, -R205, R7 ;  /* 0x800000cd38027223 */ /* 0x000fe20000010007 */
[----:B------:R-:W-:Y:S01]  /*8c10*/  FADD.FTZ R5, RZ, R210 ;  /* 0x000000d2ff057221 */ /* 0x000fe20000010000 */
[----:B------:R-:W-:Y:S01]  /*8c20*/  FMUL.FTZ R8, R84, R147 ;  /* 0x0000009354087220 */ /* 0x000fe20000410000 */
[----:B------:R-:W-:Y:S01]  /*8c30*/  FFMA.FTZ R6, R52, R237, R17 ;  /* 0x000000ed34067223 */ /* 0x000fe20000010011 */
[----:B------:R-:W-:Y:S01]  /*8c40*/  FFMA.FTZ R7, R55, -R206, R2 ;  /* 0x800000ce37077223 */ /* 0x000fe20000010002 */
[----:B------:R-:W-:Y:S01]  /*8c50*/  FMUL.FTZ R17, R23, R131 ;  /* 0x0000008317117220 */ /* 0x000fe20000410000 */
[----:B------:R-:W-:Y:S01]  /*8c60*/  FFMA.FTZ R237, -R84, R83, R237 ;  /* 0x0000005354ed7223 */ /* 0x000fe200000101ed */
[----:B------:R-:W-:Y:S01]  /*8c70*/  FMUL.FTZ R14, R5, R12 ;  /* 0x0000000c050e7220 */ /* 0x000fe20000410000 */
[----:B------:R-:W-:Y:S01]  /*8c80*/  FFMA.FTZ R2, R54, -R208, R7 ;  /* 0x800000d036027223 */ /* 0x000fe20000010007 */
[----:B------:R-:W-:Y:S01]  /*8c90*/  FFMA.FTZ R4, R22, R147, R17 ;  /* 0x0000009316047223 */ /* 0x000fe20000010011 */
[----:B------:R-:W-:Y:S01]  /*8ca0*/  FMUL.FTZ R17, R187, R143 ;  /* 0x0000008fbb117220 */ /* 0x000fe20000410000 */
[----:B------:R-:W-:Y:S01]  /*8cb0*/  FMUL.FTZ R131, R23, R132 ;  /* 0x0000008417837220 */ /* 0x000fe20000410000 */
[----:B------:R-:W-:Y:S01]  /*8cc0*/  FFMA.FTZ R7, R53, -R239, R2 ;  /* 0x800000ef35077223 */ /* 0x000fe20000010002 */
[C---:B------:R-:W-:Y:S01]  /*8cd0*/  FMUL.FTZ R2, R237.reuse, R4 ;  /* 0x00000004ed027220 */ /* 0x040fe20000410000 */
[-C--:B------:R-:W-:Y:S01]  /*8ce0*/  FFMA.FTZ R17, R188, R159.reuse, R17 ;  /* 0x0000009fbc117223 */ /* 0x080fe20000010011 */
[----:B------:R-:W-:Y:S01]  /*8cf0*/  FADD.FTZ R67, R8, R67 ;  /* 0x0000004308437221 */ /* 0x000fe20000010000 */
[----:B------:R-:W-:Y:S01]  /*8d00*/  FFMA.FTZ R4, R237, R8, R14 ;  /* 0x00000008ed047223 */ /* 0x000fe2000001000e */
[----:B------:R-:W-:Y:S01]  /*8d10*/  FFMA.FTZ R10, R5, R10, R2 ;  /* 0x0000000a050a7223 */ /* 0x000fe20000010002 */
[----:B------:R-:W-:Y:S01]  /*8d20*/  FMUL.FTZ R2, R187, R159 ;  /* 0x0000009fbb027220 */ /* 0x000fe20000410000 */
[----:B------:R-:W-:Y:S01]  /*8d30*/  FFMA.FTZ R131, R22, R148, R131 ;  /* 0x0000009416837223 */ /* 0x000fe20000010083 */
[----:B------:R-:W-:Y:S01]  /*8d40*/  FMUL.FTZ R8, R5, R8 ;  /* 0x0000000805087220 */ /* 0x000fe20000410000 */
[----:B------:R-:W-:Y:S01]  /*8d50*/  FADD.FTZ R160, R160, R17 ;  /* 0x00000011a0a07221 */ /* 0x000fe20000010000 */
[----:B------:R-:W-:Y:S01]  /*8d60*/  FFMA.FTZ R19, R188, R143, -R2 ;  /* 0x0000008fbc137223 */ /* 0x000fe20000010802 */
[----:B------:R-:W-:Y:S01]  /*8d70*/  FFMA.FTZ R163, R83, R147, R10 ;  /* 0x0000009353a37223 */ /* 0x000fe2000001000a */
[----:B------:R-:W-:Y:S01]  /*8d80*/  FFMA.FTZ R7, R52, -R5, R7 ;  /* 0x8000000534077223 */ /* 0x000fe20000010007 */
[----:B------:R-:W-:Y:S01]  /*8d90*/  FFMA.FTZ R2, R22, R132, -R25 ;  /* 0x0000008416027223 */ /* 0x000fe20000010819 */
[----:B------:R-:W-:Y:S01]  /*8da0*/  FADD.FTZ R17, R144, R19 ;  /* 0x0000001390117221 */ /* 0x000fe20000010000 */
[----:B------:R-:W-:Y:S01]  /*8db0*/  FMUL.FTZ R10, R16, R131 ;  /* 0x00000083100a7220 */ /* 0x000fe20000410000 */
[----:B------:R-:W-:Y:S01]  /*8dc0*/  FFMA.FTZ R5, R237, R12, -R8 ;  /* 0x0000000ced057223 */ /* 0x000fe20000010808 */
[C---:B------:R-:W-:Y:S01]  /*8dd0*/  FMUL.FTZ R8, R189.reuse, R160 ;  /* 0x000000a0bd087220 */ /* 0x040fe20000410000 */
[----:B------:R-:W-:Y:S01]  /*8de0*/  FMUL.FTZ R19, R189, R17 ;  /* 0x00000011bd137220 */ /* 0x000fe20000410000 */
[----:B------:R-:W-:Y:S01]  /*8df0*/  FMUL.FTZ R12, R86, R132 ;  /* 0x00000084560c7220 */ /* 0x000fe20000410000 */
[----:B------:R-:W-:Y:S01]  /*8e00*/  FFMA.FTZ R10, R239, R2, R10 ;  /* 0x00000002ef0a7223 */ /* 0x000fe2000001000a */
[----:B------:R-:W-:Y:S01]  /*8e10*/  FMUL.FTZ R132, R88, R133 ;  /* 0x0000008558847220 */ /* 0x000fe20000410000 */
[----:B------:R-:W-:Y:S01]  /*8e20*/  FFMA.FTZ R8, R190, R17, -R8 ;  /* 0x00000011be087223 */ /* 0x000fe20000010808 */
[----:B------:R-:W-:Y:S01]  /*8e30*/  FMUL.FTZ R25, R86, R148 ;  /* 0x0000009456197220 */ /* 0x000fe20000410000 */
[----:B------:R-:W-:Y:S01]  /*8e40*/  FFMA.FTZ R2, R190, R160, R19 ;  /* 0x000000a0be027223 */ /* 0x000fe20000010013 */
[----:B------:R-:W-:Y:S01]  /*8e50*/  FFMA.FTZ R148, R85, R148, R10 ;  /* 0x0000009455947223 */ /* 0x000fe2000001000a */
[----:B------:R-:W-:Y:S01]  /*8e60*/  FMUL.FTZ R147, R239, R12 ;  /* 0x0000000cef937220 */ /* 0x000fe20000410000 */
[C---:B------:R-:W-:Y:S01]  /*8e70*/  FFMA.FTZ R233, -R88.reuse, R87, R233 ;  /* 0x0000005758e97223 */ /* 0x040fe200000101e9 */
[----:B------:R-:W-:Y:S01]  /*8e80*/  FMUL.FTZ R10, R88, R149 ;  /* 0x00000095580a7220 */ /* 0x000fe20000410000 */
[----:B------:R-:W-:Y:S01]  /*8e90*/  FMUL.FTZ R24, R208, R132 ;  /* 0x00000084d0187220 */ /* 0x000fe20000410000 */
[----:B------:R-:W-:Y:S01]  /*8ea0*/  FADD.FTZ R8, R145, R8 ;  /* 0x0000000891087221 */ /* 0x000fe20000010000 */
[----:B------:R-:W-:Y:S01]  /*8eb0*/  FADD.FTZ R2, R161, R2 ;  /* 0x00000002a1027221 */ /* 0x000fe20000010000 */
[----:B------:R-:W-:Y:S01]  /*8ec0*/  FADD.FTZ R68, R25, R68 ;  /* 0x0000004419447221 */ /* 0x000fe20000010000 */
[-C--:B------:R-:W-:Y:S01]  /*8ed0*/  FFMA.FTZ R14, R16, R25.reuse, R147 ;  /* 0x00000019100e7223 */ /* 0x080fe20000010093 */
[----:B------:R-:W-:Y:S01]  /*8ee0*/  FADD.FTZ R69, R10, R69 ;  /* 0x000000450a457221 */ /* 0x000fe20000010000 */
[-C--:B------:R-:W-:Y:S01]  /*8ef0*/  FFMA.FTZ R24, R233, R10.reuse, R24 ;  /* 0x0000000ae9187223 */ /* 0x080fe20000010018 */
[----:B------:R-:W-:Y:S01]  /*8f00*/  FMUL.FTZ R18, R208, R10 ;  /* 0x0000000ad0127220 */ /* 0x000fe20000410000 */
[----:B------:R-:W-:Y:S01]  /*8f10*/  FMUL.FTZ R25, R239, R25 ;  /* 0x00000019ef197220 */ /* 0x000fe20000410000 */
[C---:B------:R-:W-:Y:S01]  /*8f20*/  FMUL.FTZ R10, R191.reuse, R8 ;  /* 0x00000008bf0a7220 */ /* 0x040fe20000410000 */
[----:B------:R-:W-:Y:S01]  /*8f30*/  FMUL.FTZ R191, R191, R2 ;  /* 0x00000002bfbf7220 */ /* 0x000fe20000410000 */
[----:B------:R-:W-:Y:S01]  /*8f40*/  FMUL.FTZ R19, R23, R149 ;  /* 0x0000009517137220 */ /* 0x000fe20000410000 */
[----:B------:R-:W-:Y:S01]  /*8f50*/  FFMA.FTZ R16, R16, R12, -R25 ;  /* 0x0000000c10107223 */ /* 0x000fe20000010819 */
[----:B------:R-:W-:Y:S01]  /*8f60*/  FFMA.FTZ R132, R233, R132, -R18 ;  /* 0x00000084e9847223 */ /* 0x000fe20000010812 */
[----:B------:R-:W-:Y:S01]  /*8f70*/  FFMA.FTZ R25, R193, R8, -R191 ;  /* 0x00000008c1197223 */ /* 0x000fe200000108bf */
[-C--:B------:R-:W-:Y:S01]  /*8f80*/  FFMA.FTZ R161, R22, R133.reuse, -R19 ;  /* 0x0000008516a17223 */ /* 0x080fe20000010813 */
        /* <DEDUP_REMOVED lines=8> */
[----:B------:R-:W-:Y:S01]  /*9010*/  FMUL.FTZ R233, R233, R12 ;  /* 0x0000000ce9e97220 */ /* 0x000fe20000410000 */
[----:B------:R-:W-:Y:S01]  /*9020*/  FMUL.FTZ R136, R203, R10 ;  /* 0x0000000acb887220 */ /* 0x000fe20000410000 */
[C---:B------:R-:W-:Y:S01]  /*9030*/  FMUL.FTZ R19, R114.reuse, R162 ;  /* 0x000000a272137220 */ /* 0x040fe20000410000 */
[----:B------:R-:W-:Y:S01]  /*9040*/  FFMA.FTZ R12, -R114, R113, R231 ;  /* 0x00000071720c7223 */ /* 0x000fe200000101e7 */
[C---:B------:R-:W-:Y:S01]  /*9050*/  FMUL.FTZ R133, R200.reuse, R131 ;  /* 0x00000083c8857220 */ /* 0x040fe20000410000 */
[-C--:B------:R-:W-:Y:S01]  /*9060*/  FFMA.FTZ R145, R229, R134.reuse, -R136 ;  /* 0x00000086e5917223 */ /* 0x080fe20000010888 */
[-C--:B------:R-:W-:Y:S01]  /*9070*/  FMUL.FTZ R18, R200, R19.reuse ;  /* 0x00000013c8127220 */ /* 0x080fe20000410000 */
[----:B------:R-:W-:Y:S01]  /*9080*/  FMUL.FTZ R134, R203, R134 ;  /* 0x00000086cb867220 */ /* 0x000fe20000410000 */
[----:B------:R-:W-:Y:S01]  /*9090*/  FFMA.FTZ R133, R12, R19, R133 ;  /* 0x000000130c857223 */ /* 0x000fe20000010085 */
[----:B------:R-:W-:Y:S01]  /*90a0*/  FMUL.FTZ R136, R110, R17 ;  /* 0x000000116e887220 */ /* 0x000fe20000410000 */
[----:B------:R-:W-:Y:S01]  /*90b0*/  FFMA.FTZ R18, R12, R131, -R18 ;  /* 0x000000830c127223 */ /* 0x000fe20000010812 */
[----:B------:R-:W-:Y:S01]  /*90c0*/  FFMA.FTZ R134, R229, R10, R134 ;  /* 0x0000000ae5867223 */ /* 0x000fe20000010086 */
[----:B------:R-:W-:Y:S01]  /*90d0*/  FADD.FTZ R133, RZ, R133 ;  /* 0x00000085ff857221 */ /* 0x000fe20000010000 */
[----:B------:R-:W-:Y:S01]  /*90e0*/  FMUL.FTZ R131, R110, R160 ;  /* 0x000000a06e837220 */ /* 0x000fe20000410000 */
[----:B------:R-:W-:Y:S01]  /*90f0*/  FMUL.FTZ R138, R198, R136 ;  /* 0x00000088c68a7220 */ /* 0x000fe20000410000 */
[----:B------:R-:W-:Y:S01]  /*9100*/  FADD.FTZ R18, RZ, R18 ;  /* 0x00000012ff127221 */ /* 0x000fe20000010000 */
[----:B------:R-:W-:Y:S01]  /*9110*/  FADD.FTZ R133, R133, R134 ;  /* 0x0000008685857221 */ /* 0x000fe20000010000 */
[----:B------:R-:W-:Y:S01]  /*9120*/  FMUL.FTZ R134, R108, R143 ;  /* 0x0000008f6c867220 */ /* 0x000fe20000410000 */
[-C--:B------:R-:W-:Y:S01]  /*9130*/  FFMA.FTZ R138, R227, R131.reuse, R138 ;  /* 0x00000083e38a7223 */ /* 0x080fe2000001008a */
[----:B------:R-:W-:Y:S01]  /*9140*/  FMUL.FTZ R147, R198, R131 ;  /* 0x00000083c6937220 */ /* 0x000fe20000410000 */
[----:B------:R-:W-:Y:S01]  /*9150*/  FADD.FTZ R145, R18, R145 ;  /* 0x0000009112917221 */ /* 0x000fe20000010000 */
[C---:B------:R-:W-:Y:S01]  /*9160*/  FFMA.FTZ R225, -R108.reuse, R107, R225 ;  /* 0x0000006b6ce17223 */ /* 0x040fe200000101e1 */
[----:B------:R-:W-:Y:S01]  /*9170*/  FADD.FTZ R138, R133, R138 ;  /* 0x0000008a858a7221 */ /* 0x000fe20000010000 */
[----:B------:R-:W-:Y:S01]  /*9180*/  FMUL.FTZ R18, R108, R159 ;  /* 0x0000009f6c127220 */ /* 0x000fe20000410000 */
[----:B------:R-:W-:Y:S01]  /*9190*/  FMUL.FTZ R140, R201, R134 ;  /* 0x00000086c98c7220 */ /* 0x000fe20000410000 */
[C---:B------:R-:W-:Y:S01]  /*91a0*/  FMUL.FTZ R133, R106.reuse, R158 ;  /* 0x0000009e6a857220 */ /* 0x040fe20000410000 */
[----:B------:R-:W-:Y:S01]  /*91b0*/  FFMA.FTZ R136, R227, R136, -R147 ;  /* 0x00000088e3887223 */ /* 0x000fe20000010893 */
[C---:B------:R-:W-:Y:S01]  /*91c0*/  FFMA.FTZ R223, -R106.reuse, R105, R223 ;  /* 0x000000696adf7223 */ /* 0x040fe200000101df */
[-C--:B------:R-:W-:Y:S01]  /*91d0*/  FFMA.FTZ R147, R225, R18.reuse, R140 ;  /* 0x00000012e1937223 */ /* 0x080fe2000001008c */
[----:B------:R-:W-:Y:S01]  /*91e0*/  FMUL.FTZ R142, R106, R15 ;  /* 0x0000000f6a8e7220 */ /* 0x000fe20000410000 */
[----:B------:R-:W-:Y:S01]  /*91f0*/  FMUL.FTZ R140, R196, R133 ;  /* 0x00000085c48c7220 */ /* 0x000fe20000410000 */
[----:B------:R-:W-:Y:S01]  /*9200*/  FFMA.FTZ R208, R208, R161, R233 ;  /* 0x000000a1d0d07223 */ /* 0x000fe200000100e9 */
[----:B------:R-:W-:Y:S01]  /*9210*/  FADD.FTZ R138, R138, R147 ;  /* 0x000000938a8a7221 */ /* 0x000fe20000010000 */
[----:B------:R-:W-:Y:S01]  /*9220*/  FMUL.FTZ R161, R201, R18 ;  /* 0x00000012c9a17220 */ /* 0x000fe20000410000 */
[-C--:B------:R-:W-:Y:S01]  /*9230*/  FFMA.FTZ R147, R223, R142.reuse, -R140 ;  /* 0x0000008edf937223 */ /* 0x080fe2000001088c */
[----:B------:R-:W-:Y:S01]  /*9240*/  FMUL.FTZ R142, R196, R142 ;  /* 0x0000008ec48e7220 */ /* 0x000fe20000410000 */
[C---:B------:R-:W-:Y:S01]  /*9250*/  FMUL.FTZ R140, R104.reuse, R141 ;  /* 0x0000008d688c7220 */ /* 0x040fe20000410000 */
[----:B------:R-:W-:Y:S01]  /*9260*/  FADD.FTZ R136, R145, R136 ;  /* 0x0000008891887221 */ /* 0x000fe20000010000 */
[----:B------:R-:W-:Y:S01]  /*9270*/  FFMA.FTZ R161, R225, R134, -R161 ;  /* 0x00000086e1a17223 */ /* 0x000fe200000108a1 */
[----:B------:R-:W-:Y:S01]  /*9280*/  FFMA.FTZ R145, R223, R133, R142 ;  /* 0x00000085df917223 */ /* 0x000fe2000001008e */
[C---:B------:R-:W-:Y:S01]  /*9290*/  FFMA.FTZ R221, -R104.reuse, R103, R221 ;  /* 0x0000006768dd7223 */ /* 0x040fe200000101dd */
[----:B------:R-:W-:Y:S01]  /*92a0*/  FMUL.FTZ R134, R104, R157 ;  /* 0x0000009d68867220 */ /* 0x000fe20000410000 */
[C---:B------:R-:W-:Y:S01]  /*92b0*/  FMUL.FTZ R142, R199.reuse, R140 ;  /* 0x0000008cc78e7220 */ /* 0x040fe20000410000 */
[----:B------:R-:W-:Y:S01]  /*92c0*/  FADD.FTZ R138, R138, R145 ;  /* 0x000000918a8a7221 */ /* 0x000fe20000010000 */
[----:B------:R-:W-:Y:S01]  /*92d0*/  FADD.FTZ R136, R136, R161 ;  /* 0x000000a188887221 */ /* 0x000fe20000010000 */
[-C--:B------:R-:W-:Y:S01]  /*92e0*/  FMUL.FTZ R161, R199, R134.reuse ;  /* 0x00000086c7a17220 */ /* 0x080fe20000410000 */
[----:B------:R-:W-:Y:S01]  /*92f0*/  FFMA.FTZ R145, R221, R134, R142 ;  /* 0x00000086dd917223 */ /* 0x000fe2000001008e */
[----:B------:R-:W-:Y:S01]  /*9300*/  FFMA.FTZ R173, R87, R149, R208 ;  /* 0x0000009557ad7223 */ /* 0x000fe200000100d0 */
[----:B------:R-:W-:Y:S01]  /*9310*/  FMUL.FTZ R149, R102, R13 ;  /* 0x0000000d66957220 */ /* 0x000fe20000410000 */
[----:B------:R-:W-:Y:S01]  /*9320*/  FADD.FTZ R129, R148, R129 ;  /* 0x0000008194817221 */ /* 0x000fe20000010000 */
[----:B------:R-:W-:Y:S01]  /*9330*/  FADD.FTZ R142, R138, R145 ;  /* 0x000000918a8e7221 */ /* 0x000fe20000010000 */
[----:B------:R-:W-:Y:S01]  /*9340*/  FMUL.FTZ R138, R100, R155 ;  /* 0x0000009b648a7220 */ /* 0x000fe20000410000 */
[----:B------:R-:W-:Y:S01]  /*9350*/  FFMA.FTZ R140, R221, R140, -R161 ;  /* 0x0000008cdd8c7223 */ /* 0x000fe200000108a1 */
[----:B------:R-:W-:Y:S01]  /*9360*/  FADD.FTZ R147, R136, R147 ;  /* 0x0000009388937221 */ /* 0x000fe20000010000 */
[C---:B------:R-:W-:Y:S01]  /*9370*/  FMUL.FTZ R145, R102.reuse, R156 ;  /* 0x0000009c66917220 */ /* 0x040fe20000410000 */
[----:B------:R-:W-:Y:S01]  /*9380*/  FFMA.FTZ R136, -R102, R101, R219 ;  /* 0x0000006566887223 */ /* 0x000fe200000101db */
[----:B------:R-:W-:Y:S01]  /*9390*/  FFMA.FTZ R217, -R100, R99, R217 ;  /* 0x0000006364d97223 */ /* 0x000fe200000101d9 */
[----:B------:R-:W-:Y:S01]  /*93a0*/  FMUL.FTZ R161, R194, R149 ;  /* 0x00000095c2a17220 */ /* 0x000fe20000410000 */
[----:B------:R-:W-:Y:S01]  /*93b0*/  FMUL.FTZ R146, R100, R139 ;  /* 0x0000008b64927220 */ /* 0x000fe20000410000 */
[----:B------:R-:W-:Y:S01]  /*93c0*/  FMUL.FTZ R148, R197, R138 ;  /* 0x0000008ac5947220 */ /* 0x000fe20000410000 */
[----:B------:R-:W-:Y:S01]  /*93d0*/  FADD.FTZ R130, R163, R130 ;  /* 0x00000082a3827221 */ /* 0x000fe20000010000 */
[-C--:B------:R-:W-:Y:S01]  /*93e0*/  FMUL.FTZ R144, R194, R145.reuse ;  /* 0x00000091c2907220 */ /* 0x080fe20000410000 */
[C---:B------:R-:W-:Y:S01]  /*93f0*/  FFMA.FTZ R161, R136.reuse, R145, R161 ;  /* 0x0000009188a17223 */ /* 0x040fe200000100a1 */
[-C--:B------:R-:W-:Y:S01]  /*9400*/  FFMA.FTZ R163, R217, R146.reuse, -R148 ;  /* 0x00000092d9a37223 */ /* 0x080fe20000010894 */
[----:B------:R-:W-:Y:S01]  /*9410*/  FMUL.FTZ R146, R197, R146 ;  /* 0x00000092c5927220 */ /* 0x000fe20000410000 */
[----:B------:R-:W-:Y:S01]  /*9420*/  FFMA.FTZ R149, R136, R149, -R144 ;  /* 0x0000009588957223 */ /* 0x000fe20000010890 */
[----:B------:R-:W-:Y:S01]  /*9430*/  FADD.FTZ R144, R147, R140 ;  /* 0x0000008c93907221 */ /* 0x000fe20000010000 */
[----:B------:R-:W-:Y:S01]  /*9440*/  FADD.FTZ R142, R142, R161 ;  /* 0x000000a18e8e7221 */ /* 0x000fe20000010000 */
[C---:B------:R-:W-:Y:S01]  /*9450*/  FMUL.FTZ R147, R98.reuse, R154 ;  /* 0x0000009a62937220 */ /* 0x040fe20000410000 */
[----:B------:R-:W-:Y:S01]  /*9460*/  FFMA.FTZ R161, R217, R138, R146 ;  /* 0x0000008ad9a17223 */ /* 0x000fe20000010092 */
[----:B------:R-:W-:Y:S01]  /*9470*/  FFMA.FTZ R140, -R98, R97, R215 ;  /* 0x00000061628c7223 */ /* 0x000fe200000101d7 */
[----:B------:R-:W-:Y:S01]  /*9480*/  FADD.FTZ R144, R144, R149 ;  /* 0x0000009590907221 */ /* 0x000fe20000010000 */
[----:B------:R-:W-:Y:S01]  /*9490*/  FMUL.FTZ R148, R192, R147 ;  /* 0x00000093c0947220 */ /* 0x000fe20000410000 */
[----:B------:R-:W-:Y:S01]  /*94a0*/  FADD.FTZ R161, R142, R161 ;  /* 0x000000a18ea17221 */ /* 0x000fe20000010000 */
[----:B------:R-:W-:Y:S01]  /*94b0*/  FMUL.FTZ R142, R96, R153 ;  /* 0x00000099608e7220 */ /* 0x000fe20000410000 */
[C---:B------:R-:W-:Y:S01]  /*94c0*/  FFMA.FTZ R146, R140.reuse, R147, R167 ;  /* 0x000000938c927223 */ /* 0x040fe200000100a7 */
[----:B------:R-:W-:Y:S01]  /*94d0*/  FFMA.FTZ R165, R140, R165, -R148 ;  /* 0x000000a58ca57223 */ /* 0x000fe20000010894 */
[C---:B------:R-:W-:Y:S01]  /*94e0*/  FFMA.FTZ R213, -R96.reuse, R95, R213 ;  /* 0x0000005f60d57223 */ /* 0x040fe200000101d5 */
[----:B------:R-:W-:Y:S01]  /*94f0*/  FMUL.FTZ R148, R96, R137 ;  /* 0x0000008960947220 */ /* 0x000fe20000410000 */
[----:B------:R-:W-:Y:S01]  /*9500*/  FMUL.FTZ R164, R195, R142 ;  /* 0x0000008ec3a47220 */ /* 0x000fe20000410000 */
[----:B------:R-:W-:Y:S01]  /*9510*/  FADD.FTZ R146, R161, R146 ;  /* 0x00000092a1927221 */ /* 0x000fe20000010000 */
[----:B------:R-:W-:Y:S01]  /*9520*/  FADD.FTZ R144, R144, R163 ;  /* 0x000000a390907221 */ /* 0x000fe20000010000 */
[----:B------:R-:W-:Y:S01]  /*9530*/  FMUL.FTZ R163, R90, R150 ;  /* 0x000000965aa37220 */ /* 0x000fe20000410000 */
[-C--:B------:R-:W-:Y:S01]  /*9540*/  FFMA.FTZ R161, R213, R148.reuse, -R164 ;  /* 0x00000094d5a17223 */ /* 0x080fe200000108a4 */
[----:B------:R-:W-:Y:S01]  /*9550*/  FMUL.FTZ R148, R195, R148 ;  /* 0x00000094c3947220 */ /* 0x000fe20000410000 */
[----:B------:R-:W-:Y:S01]  /*9560*/  FADD.FTZ R144, R144, R165 ;  /* 0x000000a590907221 */ /* 0x000fe20000010000 */
[C---:B------:R-:W-:Y:S01]  /*9570*/  FMUL.FTZ R165, R90.reuse, R3 ;  /* 0x000000035aa57220 */ /* 0x040fe20000410000 */
[----:B------:R-:W-:Y:S01]  /*9580*/  FFMA.FTZ R207, -R90, R89, R207 ;  /* 0x000000595acf7223 */ /* 0x000fe200000101cf */
[----:B------:R-:W-:Y:S01]  /*9590*/  FFMA.FTZ R149, R213, R142, R148 ;  /* 0x0000008ed5957223 */ /* 0x000fe20000010094 */
[C---:B------:R-:W-:Y:S01]  /*95a0*/  FMUL.FTZ R166, R206.reuse, R163 ;  /* 0x000000a3cea67220 */ /* 0x040fe20000410000 */
[----:B------:R-:W-:Y:S01]  /*95b0*/  FMUL.FTZ R164, R206, R165 ;  /* 0x000000a5cea47220 */ /* 0x000fe20000410000 */
[----:B------:R-:W-:Y:S01]  /*95c0*/  FFMA.FTZ R211, -R94, R93, R211 ;  /* 0x0000005d5ed37223 */ /* 0x000fe200000101d3 */
[----:B------:R-:W-:Y:S01]  /*95d0*/  FADD.FTZ R146, R146, R149 ;  /* 0x0000009592927221 */ /* 0x000fe20000010000 */
[C---:B------:R-:W-:Y:S01]  /*95e0*/  FMUL.FTZ R149, R94.reuse, R152 ;  /* 0x000000985e957220 */ /* 0x040fe20000410000 */
[C---:B------:R-:W-:Y:S01]  /*95f0*/  FFMA.FTZ R169, R207.reuse, R163, R164 ;  /* 0x000000a3cfa97223 */ /* 0x040fe200000100a4 */
[----:B------:R-:W-:Y:S01]  /*9600*/  FFMA.FTZ R171, R207, R165, -R166 ;  /* 0x000000a5cfab7223 */ /* 0x000fe200000108a6 */
[----:B------:R-:W-:Y:S01]  /*9610*/  FMUL.FTZ R148, R94, R9 ;  /* 0x000000095e947220 */ /* 0x000fe20000410000 */
[----:B------:R-:W-:Y:S01]  /*9620*/  FMUL.FTZ R164, R204, R149 ;  /* 0x00000095cca47220 */ /* 0x000fe20000410000 */
[----:B------:R-:W-:Y:S01]  /*9630*/  FMUL.FTZ R166, R92, R151 ;  /* 0x000000975ca67220 */ /* 0x000fe20000410000 */
[----:B------:R-:W-:Y:S01]  /*9640*/  FADD.FTZ R70, R163, R70 ;  /* 0x00000046a3467221 */ /* 0x000fe20000010000 */
[----:B------:R-:W-:Y:S01]  /*9650*/  FADD.FTZ R144, R144, R161 ;  /* 0x000000a190907221 */ /* 0x000fe20000010000 */
[----:B------:R-:W-:Y:S01]  /*9660*/  FMUL.FTZ R163, R23, R150 ;  /* 0x0000009617a37220 */ /* 0x000fe20000410000 */
[----:B------:R-:W-:Y:S01]  /*9670*/  FFMA.FTZ R161, R211, R148, -R164 ;  /* 0x00000094d3a17223 */ /* 0x000fe200000108a4 */
[----:B------:R-:W-:Y:S01]  /*9680*/  FFMA.FTZ R209, -R92, R91, R209 ;  /* 0x0000005b5cd17223 */ /* 0x000fe200000101d1 */
[----:B------:R-:W-:Y:S01]  /*9690*/  FMUL.FTZ R164, R205, R166 ;  /* 0x000000a6cda47220 */ /* 0x000fe20000410000 */
[----:B------:R-:W-:Y:S01]  /*96a0*/  FMUL.FTZ R148, R204, R148 ;  /* 0x00000094cc947220 */ /* 0x000fe20000410000 */
[-C--:B------:R-:W-:Y:S01]  /*96b0*/  FFMA.FTZ R167, R22, R3.reuse, -R163 ;  /* 0x0000000316a77223 */ /* 0x080fe200000108a3 */
[----:B------:R-:W-:Y:S01]  /*96c0*/  FMUL.FTZ R165, R23, R3 ;  /* 0x0000000317a57220 */ /* 0x000fe20000410000 */
[-C--:B------:R-:W-:Y:S01]  /*96d0*/  FFMA.FTZ R163, R209, R168.reuse, -R164 ;  /* 0x000000a8d1a37223 */ /* 0x080fe200000108a4 */
[----:B------:R-:W-:Y:S01]  /*96e0*/  FFMA.FTZ R3, R211, R149, R148 ;  /* 0x00000095d3037223 */ /* 0x000fe20000010094 */
[----:B------:R-:W-:Y:S01]  /*96f0*/  FMUL.FTZ R168, R205, R168 ;  /* 0x000000a8cda87220 */ /* 0x000fe20000410000 */
[----:B------:R-:W-:Y:S01]  /*9700*/  FADD.FTZ R144, R144, R161 ;  /* 0x000000a190907221 */ /* 0x000fe20000010000 */
[----:B------:R-:W-:Y:S01]  /*9710*/  FADD.FTZ R73, R142, R73 ;  /* 0x000000498e497221 */ /* 0x000fe20000010000 */
[----:B------:R-:W-:Y:S01]  /*9720*/  FADD.FTZ R3, R146, R3 ;  /* 0x0000000392037221 */ /* 0x000fe20000010000 */
[----:B------:R-:W-:Y:S01]  /*9730*/  FFMA.FTZ R168, R209, R166, R168 ;  /* 0x000000a6d1a87223 */ /* 0x000fe200000100a8 */
[----:B------:R-:W-:Y:S01]  /*9740*/  FADD.FTZ R144, R144, R163 ;  /* 0x000000a390907221 */ /* 0x000fe20000010000 */
[----:B------:R-:W0:Y:S01]  /*9750*/  SHFL.DOWN PT, R161, R6, 0x1, 0x1f ;  /* 0x08201f0006a17f89 */ /* 0x000e2200000e0000 */
[----:B------:R-:W-:Y:S01]  /*9760*/  FFMA.FTZ R148, R22, R150, R165 ;  /* 0x0000009616947223 */ /* 0x000fe200000100a5 */
[----:B------:R-:W-:Y:S01]  /*9770*/  FADD.FTZ R168, R3, R168 ;  /* 0x000000a803a87221 */ /* 0x000fe20000010000 */
[----:B------:R-:W-:Y:S01]  /*9780*/  FADD.FTZ R171, R144, R171 ;  /* 0x000000ab90ab7221 */ /* 0x000fe20000010000 */
[----:B------:R-:W-:Y:S01]  /*9790*/  FMUL.FTZ R3, R23, R151 ;  /* 0x0000009717037220 */ /* 0x000fe20000410000 */
[----:B------:R-:W1:Y:S01]  /*97a0*/  SHFL.DOWN PT, R146, R7, 0x1, 0x1f ;  /* 0x08201f0007927f89 */ /* 0x000e6200000e0000 */
[----:B------:R-:W-:Y:S01]  /*97b0*/  FADD.FTZ R169, R168, R169 ;  /* 0x000000a9a8a97221 */ /* 0x000fe20000010000 */
[----:B------:R-:W-:Y:S01]  /*97c0*/  FADD.FTZ R171, R171, R132 ;  /* 0x00000084abab7221 */ /* 0x000fe20000010000 */
[CC--:B------:R-:W-:Y:S01]  /*97d0*/  FFMA.FTZ R144, R22.reuse, R135.reuse, -R3 ;  /* 0x0000008716907223 */ /* 0x0c0fe20000010803 */
[----:B------:R-:W-:Y:S01]  /*97e0*/  FMUL.FTZ R135, R23, R135 ;  /* 0x0000008717877220 */ /* 0x000fe20000410000 */
[----:B------:R-:W-:Y:S01]  /*97f0*/  FADD.FTZ R169, R169, R24 ;  /* 0x00000018a9a97221 */ /* 0x000fe20000010000 */
[----:B------:R-:W-:Y:S01]  /*9800*/  FADD.FTZ R16, R171, R16 ;  /* 0x00000010ab107221 */ /* 0x000fe20000010000 */
[----:B------:R-:W-:Y:S01]  /*9810*/  FMUL.FTZ R3, R23, R9 ;  /* 0x0000000917037220 */ /* 0x000fe20000410000 */
[----:B------:R-:W-:Y:S01]  /*9820*/  FFMA.FTZ R24, R22, R151, R135 ;  /* 0x0000009716187223 */ /* 0x000fe20000010087 */
[----:B------:R-:W-:Y:S01]  /*9830*/  FADD.FTZ R169, R169, R14 ;  /* 0x0000000ea9a97221 */ /* 0x000fe20000010000 */
[----:B------:R-:W-:Y:S01]  /*9840*/  FADD.FTZ R5, R16, R5 ;  /* 0x0000000510057221 */ /* 0x000fe20000010000 */
[-C--:B------:R-:W-:Y:S01]  /*9850*/  FMUL.FTZ R16, R23, R152.reuse ;  /* 0x0000009817107220 */ /* 0x080fe20000410000 */
[C---:B------:R-:W-:Y:S01]  /*9860*/  FFMA.FTZ R14, R22.reuse, R152, R3 ;  /* 0x00000098160e7223 */ /* 0x040fe20000010003 */
[----:B------:R-:W-:Y:S01]  /*9870*/  FADD.FTZ R4, R169, R4 ;  /* 0x00000004a9047221 */ /* 0x000fe20000010000 */
[----:B------:R-:W-:Y:S01]  /*9880*/  FMUL.FTZ R3, R23, R153 ;  /* 0x0000009917037220 */ /* 0x000fe20000410000 */
[----:B------:R-:W2:Y:S01]  /*9890*/  SHFL.DOWN PT, R132, R5, 0x1, 0x1f ;  /* 0x08201f0005847f89 */ /* 0x000ea200000e0000 */
[C---:B------:R-:W-:Y:S01]  /*98a0*/  FFMA.FTZ R9, R22.reuse, R9, -R16 ;  /* 0x0000000916097223 */ /* 0x040fe20000010810 */
[----:B------:R-:W-:Y:S01]  /*98b0*/  FMUL.FTZ R211, R211, R14 ;  /* 0x0000000ed3d37220 */ /* 0x000fe20000410000 */
[-C--:B------:R-:W-:Y:S01]  /*98c0*/  FFMA.FTZ R16, R22, R137.reuse, -R3 ;  /* 0x0000008916107223 */ /* 0x080fe20000010803 */
[----:B------:R-:W3:Y:S01]  /*98d0*/  SHFL.DOWN PT, R135, R4, 0x1, 0x1f ;  /* 0x08201f0004877f89 */ /* 0x000ee200000e0000 */
[----:B------:R-:W-:Y:S01]  /*98e0*/  FMUL.FTZ R137, R23, R137 ;  /* 0x0000008917897220 */ /* 0x000fe20000410000 */
[----:B0-----:R-:W-:Y:S01]  /*98f0*/  @!P2 FADD.FTZ R6, R6, R161 ;  /* 0x000000a10606a221 */ /* 0x001fe20000010000 */
[----:B------:R-:W-:Y:S01]  /*9900*/  FMUL.FTZ R24, R209, R24 ;  /* 0x00000018d1187220 */ /* 0x000fe20000410000 */
[----:B------:R-:W-:Y:S01]  /*9910*/  FMUL.FTZ R3, R23, R11 ;  /* 0x0000000b17037220 */ /* 0x000fe20000410000 */
[----:B-1----:R-:W-:Y:S01]  /*9920*/  @!P2 FADD.FTZ R7, R7, R146 ;  /* 0x000000920707a221 */ /* 0x002fe20000010000 */
[C---:B------:R-:W-:Y:S01]  /*9930*/  FFMA.FTZ R14, R22.reuse, R153, R137 ;  /* 0x00000099160e7223 */ /* 0x040fe20000010089 */
[----:B------:R-:W-:Y:S01]  /*9940*/  FFMA.FTZ R24, R205, R144, R24 ;  /* 0x00000090cd187223 */ /* 0x000fe20000010018 */
[----:B------:R-:W0:Y:S01]  /*9950*/  SHFL.DOWN PT, R137, R6, 0x2, 0x1f ;  /* 0x08401f0006897f89 */ /* 0x000e2200000e0000 */
[----:B------:R-:W-:Y:S01]  /*9960*/  FFMA.FTZ R3, R22, R154, R3 ;  /* 0x0000009a16037223 */ /* 0x000fe20000010003 */
[----:B------:R-:W-:Y:S01]  /*9970*/  FFMA.FTZ R204, R204, R9, R211 ;  /* 0x00000009cccc7223 */ /* 0x000fe200000100d3 */
[----:B------:R-:W-:Y:S01]  /*9980*/  FFMA.FTZ R151, R91, R151, R24 ;  /* 0x000000975b977223 */ /* 0x000fe20000010018 */
[----:B------:R-:W1:Y:S01]  /*9990*/  SHFL.DOWN PT, R142, R7, 0x2, 0x1f ;  /* 0x08401f00078e7f89 */ /* 0x000e6200000e0000 */
[----:B------:R-:W-:Y:S01]  /*99a0*/  FMUL.FTZ R24, R213, R14 ;  /* 0x0000000ed5187220 */ /* 0x000fe20000410000 */
[C---:B------:R-:W-:Y:S01]  /*99b0*/  FMUL.FTZ R14, R23.reuse, R154 ;  /* 0x0000009a170e7220 */ /* 0x040fe20000410000 */
[----:B------:R-:W-:Y:S01]  /*99c0*/  FMUL.FTZ R9, R140, R3 ;  /* 0x000000038c097220 */ /* 0x000fe20000410000 */
[----:B------:R-:W-:Y:S01]  /*99d0*/  FMUL.FTZ R3, R23, R139 ;  /* 0x0000008b17037220 */ /* 0x000fe20000410000 */
[----:B------:R-:W-:Y:S01]  /*99e0*/  FFMA.FTZ R24, R195, R16, R24 ;  /* 0x00000010c3187223 */ /* 0x000fe20000010018 */
[----:B------:R-:W-:Y:S01]  /*99f0*/  FFMA.FTZ R11, R22, R11, -R14 ;  /* 0x0000000b160b7223 */ /* 0x000fe2000001080e */
[----:B------:R-:W-:Y:S01]  /*9a00*/  FMUL.FTZ R16, R23, R155 ;  /* 0x0000009b17107220 */ /* 0x000fe20000410000 */
[----:B--2---:R-:W-:Y:S01]  /*9a10*/  @!P2 FADD.FTZ R5, R5, R132 ;  /* 0x000000840505a221 */ /* 0x004fe20000010000 */
[----:B------:R-:W-:Y:S01]  /*9a20*/  FFMA.FTZ R153, R95, R153, R24 ;  /* 0x000000995f997223 */ /* 0x000fe20000010018 */
[----:B------:R-:W-:Y:S01]  /*9a30*/  FFMA.FTZ R192, R192, R11, R9 ;  /* 0x0000000bc0c07223 */ /* 0x000fe20000010009 */
[C---:B------:R-:W-:Y:S01]  /*9a40*/  FFMA.FTZ R14, R22.reuse, R155, R3 ;  /* 0x0000009b160e7223 */ /* 0x040fe20000010003 */
[----:B---3--:R-:W-:Y:S01]  /*9a50*/  @!P2 FADD.FTZ R4, R135, R4 ;  /* 0x000000048704a221 */ /* 0x008fe20000010000 */
[----:B------:R-:W2:Y:S01]  /*9a60*/  SHFL.DOWN PT, R132, R5, 0x2, 0x1f ;  /* 0x08401f0005847f89 */ /* 0x000ea200000e0000 */
[----:B------:R-:W-:Y:S01]  /*9a70*/  ISETP.GT.AND P2, PT, R43, 0x1d, PT ;  /* 0x0000001d2b00780c */ /* 0x000fe20003f44270 */
[----:B------:R-:W-:Y:S01]  /*9a80*/  FMUL.FTZ R3, R23, R13 ;  /* 0x0000000d17037220 */ /* 0x000fe20000410000 */
[C---:B------:R-:W-:Y:S01]  /*9a90*/  FFMA.FTZ R16, R22.reuse, R139, -R16 ;  /* 0x0000008b16107223 */ /* 0x040fe20000010810 */
[----:B------:R-:W3:Y:S01]  /*9aa0*/  SHFL.DOWN PT, R135, R4, 0x2, 0x1f ;  /* 0x08401f0004877f89 */ /* 0x000ee200000e0000 */
[----:B------:R-:W-:Y:S01]  /*9ab0*/  FMUL.FTZ R14, R217, R14 ;  /* 0x0000000ed90e7220 */ /* 0x000fe20000410000 */
[----:B------:R-:W-:Y:S01]  /*9ac0*/  FFMA.FTZ R3, R22, R156, R3 ;  /* 0x0000009c16037223 */ /* 0x000fe20000010003 */
[----:B------:R-:W-:Y:S01]  /*9ad0*/  FMUL.FTZ R207, R207, R148 ;  /* 0x00000094cfcf7220 */ /* 0x000fe20000410000 */
[----:B------:R-:W-:Y:S01]  /*9ae0*/  FFMA.FTZ R204, R93, R152, R204 ;  /* 0x000000985dcc7223 */ /* 0x000fe200000100cc */
[----:B------:R-:W-:Y:S01]  /*9af0*/  FFMA.FTZ R16, R197, R16, R14 ;  /* 0x00000010c5107223 */ /* 0x000fe2000001000e */
[C---:B------:R-:W-:Y:S01]  /*9b00*/  FMUL.FTZ R14, R23.reuse, R156 ;  /* 0x0000009c170e7220 */ /* 0x040fe20000410000 */
[----:B------:R-:W-:Y:S01]  /*9b10*/  FMUL.FTZ R9, R136, R3 ;  /* 0x0000000388097220 */ /* 0x000fe20000410000 */
[----:B------:R-:W-:Y:S01]  /*9b20*/  FMUL.FTZ R3, R23, R141 ;  /* 0x0000008d17037220 */ /* 0x000fe20000410000 */
[----:B------:R-:W-:Y:S01]  /*9b30*/  FFMA.FTZ R155, R99, R155, R16 ;  /* 0x0000009b639b7223 */ /* 0x000fe20000010010 */
[----:B0-----:R-:W-:Y:S01]  /*9b40*/  @!P2 FADD.FTZ R6, R6, R137 ;  /* 0x000000890606a221 */ /* 0x001fe20000010000 */
[----:B-1----:R-:W-:Y:S01]  /*9b50*/  @!P2 FADD.FTZ R7, R7, R142 ;  /* 0x0000008e0707a221 */ /* 0x002fe20000010000 */
[C---:B------:R-:W-:Y:S01]  /*9b60*/  FFMA.FTZ R13, R22.reuse, R13, -R14 ;  /* 0x0000000d160d7223 */ /* 0x040fe2000001080e */
[-C--:B------:R-:W-:Y:S01]  /*9b70*/  FFMA.FTZ R14, R22, R157.reuse, R3 ;  /* 0x0000009d160e7223 */ /* 0x080fe20000010003 */
[C---:B------:R-:W-:Y:S01]  /*9b80*/  FMUL.FTZ R16, R23.reuse, R157 ;  /* 0x0000009d17107220 */ /* 0x040fe20000410000 */
[----:B------:R-:W-:Y:S01]  /*9b90*/  FMUL.FTZ R3, R23, R158 ;  /* 0x0000009e17037220 */ /* 0x000fe20000410000 */
[----:B------:R-:W-:Y:S01]  /*9ba0*/  FFMA.FTZ R194, R194, R13, R9 ;  /* 0x0000000dc2c27223 */ /* 0x000fe20000010009 */
[----:B------:R-:W-:Y:S01]  /*9bb0*/  FMUL.FTZ R14, R221, R14 ;  /* 0x0000000edd0e7220 */ /* 0x000fe20000410000 */
[C---:B------:R-:W-:Y:S01]  /*9bc0*/  FFMA.FTZ R16, R22.reuse, R141, -R16 ;  /* 0x0000008d16107223 */ /* 0x040fe20000010810 */
[-C--:B------:R-:W-:Y:S01]  /*9bd0*/  FFMA.FTZ R9, R22, R15.reuse, -R3 ;  /* 0x0000000f16097223 */ /* 0x080fe20000010803 */
[----:B--2---:R-:W-:Y:S01]  /*9be0*/  @!P2 FADD.FTZ R5, R5, R132 ;  /* 0x000000840505a221 */ /* 0x004fe20000010000 */
[----:B------:R-:W-:Y:S01]  /*9bf0*/  FMUL.FTZ R15, R23, R15 ;  /* 0x0000000f170f7220 */ /* 0x000fe20000410000 */
[----:B------:R-:W0:Y:S01]  /*9c00*/  SHFL.DOWN PT, R132, R7, 0x4, 0x1f ;  /* 0x08801f0007847f89 */ /* 0x000e2200000e0000 */
[----:B------:R-:W-:Y:S01]  /*9c10*/  FFMA.FTZ R16, R199, R16, R14 ;  /* 0x00000010c7107223 */ /* 0x000fe2000001000e */
[----:B---3--:R-:W-:Y:S01]  /*9c20*/  @!P2 FADD.FTZ R4, R4, R135 ;  /* 0x000000870404a221 */ /* 0x008fe20000010000 */
[----:B------:R-:W-:Y:S01]  /*9c30*/  ISETP.GT.AND P2, PT, R43, 0x1b, PT ;  /* 0x0000001b2b00780c */ /* 0x000fe20003f44270 */
[----:B------:R-:W1:Y:S01]  /*9c40*/  SHFL.DOWN PT, R135, R6, 0x4, 0x1f ;  /* 0x08801f0006877f89 */ /* 0x000e6200000e0000 */
[C---:B------:R-:W-:Y:S01]  /*9c50*/  FFMA.FTZ R14, R22.reuse, R158, R15 ;  /* 0x0000009e160e7223 */ /* 0x040fe2000001000f */
[----:B------:R-:W-:Y:S01]  /*9c60*/  FMUL.FTZ R3, R23, R143 ;  /* 0x0000008f17037220 */ /* 0x000fe20000410000 */
[----:B------:R-:W-:Y:S01]  /*9c70*/  FFMA.FTZ R157, R103, R157, R16 ;  /* 0x0000009d679d7223 */ /* 0x000fe20000010010 */
[----:B------:R-:W2:Y:S01]  /*9c80*/  SHFL.DOWN PT, R11, R4, 0x4, 0x1f ;  /* 0x08801f00040b7f89 */ /* 0x000ea200000e0000 */
[----:B------:R-:W-:Y:S01]  /*9c90*/  FMUL.FTZ R223, R223, R14 ;  /* 0x0000000edfdf7220 */ /* 0x000fe20000410000 */
[CC--:B------:R-:W-:Y:S01]  /*9ca0*/  FMUL.FTZ R16, R23.reuse, R159.reuse ;  /* 0x0000009f17107220 */ /* 0x0c0fe20000410000 */
[C---:B------:R-:W-:Y:S01]  /*9cb0*/  FFMA.FTZ R14, R22.reuse, R159, R3 ;  /* 0x0000009f160e7223 */ /* 0x040fe20000010003 */
[----:B------:R-:W3:Y:S01]  /*9cc0*/  SHFL.DOWN PT, R24, R5, 0x4, 0x1f ;  /* 0x08801f0005187f89 */ /* 0x000ee200000e0000 */
[----:B------:R-:W-:Y:S01]  /*9cd0*/  FMUL.FTZ R3, R23, R17 ;  /* 0x0000001117037220 */ /* 0x000fe20000410000 */
[----:B------:R-:W-:Y:S01]  /*9ce0*/  FFMA.FTZ R16, R22, R143, -R16 ;  /* 0x0000008f16107223 */ /* 0x000fe20000010810 */
[----:B------:R-:W-:Y:S01]  /*9cf0*/  FMUL.FTZ R14, R225, R14 ;  /* 0x0000000ee10e7220 */ /* 0x000fe20000410000 */
[----:B------:R-:W-:Y:S01]  /*9d00*/  FFMA.FTZ R206, R206, R167, R207 ;  /* 0x000000a7cece7223 */ /* 0x000fe200000100cf */
[----:B------:R-:W-:Y:S01]  /*9d10*/  FFMA.FTZ R196, R196, R9, R223 ;  /* 0x00000009c4c47223 */ /* 0x000fe200000100df */
[----:B------:R-:W-:Y:S01]  /*9d20*/  FMUL.FTZ R9, R23, R160 ;  /* 0x000000a017097220 */ /* 0x000fe20000410000 */
[----:B------:R-:W-:Y:S01]  /*9d30*/  FFMA.FTZ R14, R201, R16, R14 ;  /* 0x00000010c90e7223 */ /* 0x000fe2000001000e */
[----:B------:R-:W-:Y:S01]  /*9d40*/  FFMA.FTZ R206, R89, R150, R206 ;  /* 0x0000009659ce7223 */ /* 0x000fe200000100ce */
[----:B------:R-:W-:Y:S01]  /*9d50*/  FFMA.FTZ R192, R97, R154, R192 ;  /* 0x0000009a61c07223 */ /* 0x000fe200000100c0 */
[----:B------:R-:W-:Y:S01]  /*9d60*/  FFMA.FTZ R194, R101, R156, R194 ;  /* 0x0000009c65c27223 */ /* 0x000fe200000100c2 */
[----:B------:R-:W-:Y:S01]  /*9d70*/  FFMA.FTZ R159, R107, R159, R14 ;  /* 0x0000009f6b9f7223 */ /* 0x000fe2000001000e */
[----:B0-----:R-:W-:Y:S01]  /*9d80*/  @!P2 FADD.FTZ R7, R7, R132 ;  /* 0x000000840707a221 */ /* 0x001fe20000010000 */
[C---:B------:R-:W-:Y:S01]  /*9d90*/  FFMA.FTZ R14, R22.reuse, R160, R3 ;  /* 0x000000a0160e7223 */ /* 0x040fe20000010003 */
[----:B------:R-:W-:Y:S01]  /*9da0*/  FFMA.FTZ R196, R105, R158, R196 ;  /* 0x0000009e69c47223 */ /* 0x000fe200000100c4 */
[----:B------:R-:W-:Y:S01]  /*9db0*/  FFMA.FTZ R17, R22, R17, -R9 ;  /* 0x0000001116117223 */ /* 0x000fe20000010809 */
[----:B-1----:R-:W-:Y:S01]  /*9dc0*/  @!P2 FADD.FTZ R6, R6, R135 ;  /* 0x000000870606a221 */ /* 0x002fe20000010000 */
[----:B------:R-:W0:Y:S01]  /*9dd0*/  SHFL.DOWN PT, R132, R7, 0x8, 0x1f ;  /* 0x09001f0007847f89 */ /* 0x000e2200000e0000 */
[----:B------:R-:W-:Y:S01]  /*9de0*/  FMUL.FTZ R227, R227, R14 ;  /* 0x0000000ee3e37220 */ /* 0x000fe20000410000 */
[----:B------:R-:W-:Y:S01]  /*9df0*/  FADD.FTZ R128, R173, R128 ;  /* 0x00000080ad807221 */ /* 0x000fe20000010000 */
[----:B--2---:R-:W-:Y:S01]  /*9e00*/  @!P2 FADD.FTZ R4, R4, R11 ;  /* 0x0000000b0404a221 */ /* 0x004fe20000010000 */
[----:B------:R-:W1:Y:S01]  /*9e10*/  SHFL.DOWN PT, R13, R6, 0x8, 0x1f ;  /* 0x09001f00060d7f89 */ /* 0x000e6200000e0000 */
[----:B------:R-:W-:Y:S01]  /*9e20*/  FADD.FTZ R71, R166, R71 ;  /* 0x00000047a6477221 */ /* 0x000fe20000010000 */
[----:B------:R-:W-:Y:S01]  /*9e30*/  FADD.FTZ R127, R206, R127 ;  /* 0x0000007fce7f7221 */ /* 0x000fe20000010000 */
[----:B---3--:R-:W-:Y:S01]  /*9e40*/  @!P2 FADD.FTZ R5, R5, R24 ;  /* 0x000000180505a221 */ /* 0x008fe20000010000 */
[----:B------:R-:W2:Y:S01]  /*9e50*/  SHFL.DOWN PT, R11, R4, 0x8, 0x1f ;  /* 0x09001f00040b7f89 */ /* 0x000ea200000e0000 */
[----:B------:R-:W-:Y:S01]  /*9e60*/  ISETP.GT.AND P2, PT, R43, 0x17, PT ;  /* 0x000000172b00780c */ /* 0x000fe20003f44270 */
[----:B------:R-:W-:Y:S01]  /*9e70*/  FADD.FTZ R72, R149, R72 ;  /* 0x0000004895487221 */ /* 0x000fe20000010000 */
[----:B------:R-:W-:Y:S01]  /*9e80*/  FADD.FTZ R126, R151, R126 ;  /* 0x0000007e977e7221 */ /* 0x000fe20000010000 */
        /* <DEDUP_REMOVED lines=17> */
[----:B------:R0:W1:Y:S01]  /*9fa0*/  SHFL.DOWN PT, R16, R7, 0x10, 0x1f ;  /* 0x0a001f0007107f89 */ /* 0x00006200000e0000 */
[----:B------:R-:W-:Y:S01]  /*9fb0*/  FMUL.FTZ R9, R23, R8 ;  /* 0x0000000817097220 */ /* 0x000fe20000410000 */
[----:B--2---:R-:W-:-:S02]  /*9fc0*/  @!P2 FADD.FTZ R4, R4, R11 ;  /* 0x0000000b0404a221 */ /* 0x004fc40000010000 */
[----:B------:R0:W2:Y:S01]  /*9fd0*/  SHFL.DOWN PT, R11, R6, 0x10, 0x1f ;  /* 0x0a001f00060b7f89 */ /* 0x0000a200000e0000 */
[----:B---3--:R-:W-:-:S03]  /*9fe0*/  @!P2 FADD.FTZ R5, R5, R24 ;  /* 0x000000180505a221 */ /* 0x008fc60000010000 */
[----:B------:R0:W3:Y:S04]  /*9ff0*/  SHFL.DOWN PT, R3, R4, 0x10, 0x1f ;  /* 0x0a001f0004037f89 */ /* 0x0000e800000e0000 */
[----:B------:R0:W4:Y:S01]  /*a000*/  SHFL.DOWN PT, R14, R5, 0x10, 0x1f ;  /* 0x0a001f00050e7f89 */ /* 0x00012200000e0000 */
        /* <DEDUP_REMOVED lines=9> */
.L_x_6371:
[----:B------:R-:W-:Y:S05]  /*a0a0*/  BSYNC.RECONVERGENT B0 ;  /* 0x0000000000007941 */ /* 0x000fea0003800200 */
.L_x_6370:
[CC--:B0--3--:R-:W-:Y:S01]  /*a0b0*/  FMUL.FTZ R3, R23.reuse, R25.reuse ;  /* 0x0000001917037220 */ /* 0x0c9fe20000410000 */
[CC--:B--2---:R-:W-:Y:S01]  /*a0c0*/  FMUL.FTZ R11, R23.reuse, R2.reuse ;  /* 0x00000002170b7220 */ /* 0x0c4fe20000410000 */
[C---:B-1----:R-:W-:Y:S01]  /*a0d0*/  FFMA.FTZ R16, R22.reuse, R2, R9 ;  /* 0x0000000216107223 */ /* 0x042fe20000010009 */
[-C--:B----4-:R-:W-:Y:S01]  /*a0e0*/  FMUL.FTZ R14, R23, R162.reuse ;  /* 0x000000a2170e7220 */ /* 0x090fe20000410000 */
[C---:B------:R-:W-:Y:S01]  /*a0f0*/  FFMA.FTZ R3, R22.reuse, R162, R3 ;  /* 0x000000a216037223 */ /* 0x040fe20000010003 */
[C---:B------:R-:W-:Y:S01]  /*a100*/  FFMA.FTZ R8, R22.reuse, R8, -R11 ;  /* 0x0000000816087223 */ /* 0x040fe2000001080b */
        /* <DEDUP_REMOVED lines=20> */
[----:B------:R-:W0:Y:S04]  /*a250*/  LDS.128 R8, [UR12+0x870] ;  /* 0x0008700cff087984 */ /* 0x000e280008000c00 */
[----:B------:R-:W-:-:S13]  /*a260*/  PLOP3.LUT P2, PT, PT, PT, UP0, 0x80, 0x8 ;  /* 0x000000000008781c */ /* 0x000fda0003f4f008 */
[----:B------:R-:W1:Y:S04]  /*a270*/  @P2 LDS.64 R2, [R14+0x3ab0] ;  /* 0x003ab0000e022984 */ /* 0x000e680000000a00 */
[----:B------:R-:W2:Y:S01]  /*a280*/  @P2 LDS.64 R12, [R14+0x32b0] ;  /* 0x0032b0000e0c2984 */ /* 0x000ea20000000a00 */
        /* <DEDUP_REMOVED lines=10> */
.L_x_6373:
[----:B------:R-:W-:Y:S05]  /*a330*/  BSYNC.RECONVERGENT B0 ;  /* 0x0000000000007941 */ /* 0x000fea0003800200 */
.L_x_6372:
[----:B------:R-:W-:-:S04]  /*a340*/  IADD3 R51, PT, PT, R51, 0x1, RZ ;  /* 0x0000000133337810 */ /* 0x000fc80007ffe0ff */
[----:B------:R-:W-:-:S13]  /*a350*/  ISETP.GE.AND P2, PT, R51, UR37, PT ;  /* 0x0000002533007c0c */ /* 0x000fda000bf46270 */
[----:B------:R-:W-:Y:S05]  /*a360*/  @!P2 BRA `(.L_x_6374) ;  /* 0xffffffa40078a947 */ /* 0x000fea000383ffff */
.L_x_6340:
[----:B------:R-:W-:Y:S01]  /*a370*/  BAR.SYNC.DEFER_BLOCKING 0x0 ;  /* 0x0000000000007b1d */ /* 0x000fe20000010000 */
[----:B------:R-:W-:Y:S01]  /*a380*/  F2FP.BF16.F32.PACK_AB R81, R81, R82 ;  /* 0x000000525151723e */ /* 0x000fe200000010ff */
[----:B------:R-:W-:Y:S01]  /*a390*/  UIADD3 UR28, UP0, UPT, UR28, -0x800, URZ ;  /* 0xfffff8001c1c7890 */ /* 0x000fe2000ff1e0ff */
[----:B------:R-:W-:Y:S01]  /*a3a0*/  F2FP.BF16.F32.PACK_AB R79, R79, R80 ;  /* 0x000000504f4f723e */ /* 0x000fe200000010ff */
[----:B------:R-:W-:Y:S01]  /*a3b0*/  UIADD3 UR22, UP1, UPT, UR22, -0x800, URZ ;  /* 0xfffff80016167890 */ /* 0x000fe2000ff3e0ff */
[----:B------:R-:W-:Y:S01]  /*a3c0*/  F2FP.BF16.F32.PACK_AB R77, R77, R78 ;  /* 0x0000004e4d4d723e */ /* 0x000fe200000010ff */
[----:B------:R-:W1:Y:S01]  /*a3d0*/  LDCU UR7, c[0x0][0x388] ;  /* 0x00007100ff0777ac */ /* 0x000e620008000800 */
[----:B------:R-:W-:Y:S02]  /*a3e0*/  PRMT R13, R81, 0x7632, R13 ;  /* 0x00007632510d7816 */ /* 0x000fe4000000000d */
[----:B------:R-:W-:Y:S01]  /*a3f0*/  PRMT R0, R79, 0x7632, R0 ;  /* 0x000076324f007816 */ /* 0x000fe20000000000 */
[----:B------:R-:W2:Y:S01]  /*a400*/  LDCU.64 UR10, c[0x0][0x4f8] ;  /* 0x00009f00ff0a77ac */ /* 0x000ea20008000a00 */
[----:B------:R-:W-:-:S02]  /*a410*/  PRMT R2, R77, 0x7632, R2 ;  /* 0x000076324d027816 */ /* 0x000fc40000000002 */
[----:B------:R-:W-:Y:S01]  /*a420*/  F2FP.BF16.F32.PACK_AB R75, R75, R76 ;  /* 0x0000004c4b4b723e */ /* 0x000fe200000010ff */
[----:B------:R-:W3:Y:S01]  /*a430*/  LDCU.64 UR14, c[0x0][0x500] ;  /* 0x0000a000ff0e77ac */ /* 0x000ee20008000a00 */
[----:B------:R-:W-:Y:S02]  /*a440*/  F2FP.BF16.F32.PACK_AB R73, R73, R74 ;  /* 0x0000004a4949723e */ /* 0x000fe400000010ff */
[----:B------:R-:W-:Y:S01]  /*a450*/  F2FP.BF16.F32.PACK_AB R71, R71, R72 ;  /* 0x000000484747723e */ /* 0x000fe200000010ff */
[----:B------:R-:W-:Y:S01]  /*a460*/  UIADD3.X UR27, UPT, UPT, UR27, -0x1, URZ, UP0, !UPT ;  /* 0xffffffff1b1b7890 */ /* 0x000fe200087fe4ff */
[----:B------:R-:W-:Y:S01]  /*a470*/  F2FP.BF16.F32.PACK_AB R69, R69, R70 ;  /* 0x000000464545723e */ /* 0x000fe200000010ff */
[----:B------:R-:W-:Y:S01]  /*a480*/  UISETP.GT.AND UP0, UPT, UR21, 0x1, UPT ;  /* 0x000000011500788c */ /* 0x000fe2000bf04270 */
[----:B------:R-:W-:Y:S01]  /*a490*/  F2FP.BF16.F32.PACK_AB R67, R67, R68 ;  /* 0x000000444343723e */ /* 0x000fe200000010ff */
[----:B------:R-:W-:Y:S01]  /*a4a0*/  UIADD3 UR24, UP2, UPT, UR24, -0x800, URZ ;  /* 0xfffff80018187890 */ /* 0x000fe2000ff5e0ff */
[----:B------:R-:W-:Y:S01]  /*a4b0*/  PRMT R3, R69, 0x7632, R3 ;  /* 0x0000763245037816 */ /* 0x000fe20000000003 */
[----:B-1----:R-:W-:Y:S01]  /*a4c0*/  UIMAD UR7, UR21, -0x400, UR7 ;  /* 0xfffffc00150778a4 */ /* 0x002fe2000f8e0207 */
[----:B------:R1:W-:Y:S01]  /*a4d0*/  STS.U16 [R26+0x2], R13 ;  /* 0x0000020d1a007388 */ /* 0x0003e20000000400 */
[----:B0-----:R-:W-:Y:S01]  /*a4e0*/  PRMT R4, R67, 0x7632, R4 ;  /* 0x0000763243047816 */ /* 0x001fe20000000004 */
[----:B------:R-:W-:-:S02]  /*a4f0*/  UIADD3.X UR23, UPT, UPT, UR23, -0x1, URZ, UP1, !UPT ;  /* 0xffffffff17177890 */ /* 0x000fc40008ffe4ff */
[----:B------:R-:W-:Y:S01]  /*a500*/  UIADD3 UR7, UPT, UPT, UR7, 0x400, URZ ;  /* 0x0000040007077890 */ /* 0x000fe2000fffe0ff */
[----:B------:R0:W-:Y:S01]  /*a510*/  STS.U16 [R26+0x6], R0 ;  /* 0x000006001a007388 */ /* 0x0001e20000000400 */
[----:B------:R-:W-:-:S03]  /*a520*/  UIADD3.X UR26, UPT, UPT, UR26, -0x1, URZ, UP2, !UPT ;  /* 0xffffffff1a1a7890 */ /* 0x000fc600097fe4ff */
[----:B------:R4:W-:Y:S01]  /*a530*/  STS.U16 [R26+0xa], R2 ;  /* 0x00000a021a007388 */ /* 0x0009e20000000400 */
[----:B-1----:R-:W-:Y:S02]  /*a540*/  PRMT R13, R75, 0x7632, R13 ;  /* 0x000076324b0d7816 */ /* 0x002fe4000000000d */
[----:B------:R-:W-:Y:S01]  /*a550*/  MOV R6, UR7 ;  /* 0x0000000700067c02 */ /* 0x000fe20008000f00 */
[----:B------:R-:W-:Y:S01]  /*a560*/  STS.U16 [R26], R81 ;  /* 0x000000511a007388 */ /* 0x000fe20000000400 */
[----:B------:R-:W-:Y:S01]  /*a570*/  UMOV UR7, URZ ;  /* 0x000000ff00077c82 */ /* 0x000fe20008000000 */
[----:B0-----:R-:W-:Y:S01]  /*a580*/  PRMT R0, R73, 0x7632, R0 ;  /* 0x0000763249007816 */ /* 0x001fe20000000000 */
[----:B--2---:R-:W-:Y:S01]  /*a590*/  UIMAD.WIDE.U32 UR8, UR29, UR10, UR6 ;  /* 0x0000000a1d0872a5 */ /* 0x004fe2000f8e0006 */
[----:B------:R-:W-:Y:S01]  /*a5a0*/  STS.U16 [R26+0x4], R79 ;  /* 0x0000044f1a007388 */ /* 0x000fe20000000400 */
[----:B----4-:R-:W-:Y:S02]  /*a5b0*/  PRMT R2, R71, 0x7632, R2 ;  /* 0x0000763247027816 */ /* 0x010fe40000000002 */
[----:B------:R-:W-:Y:S01]  /*a5c0*/  UIMAD UR9, UR29, UR11, UR9 ;  /* 0x0000000b1d0972a4 */ /* 0x000fe2000f8e0209 */
[----:B------:R-:W-:Y:S01]  /*a5d0*/  STS.U16 [R26+0x8], R77 ;  /* 0x0000084d1a007388 */ /* 0x000fe20000000400 */
[----:B------:R-:W0:Y:S03]  /*a5e0*/  LDCU.64 UR10, c[0x0][0x550] ;  /* 0x0000aa00ff0a77ac */ /* 0x000e260008000a00 */
[----:B------:R-:W-:Y:S01]  /*a5f0*/  STS.U16 [R26+0xc], R75 ;  /* 0x00000c4b1a007388 */ /* 0x000fe20000000400 */
[----:B---3--:R-:W-:-:S03]  /*a600*/  UIMAD.WIDE.U32 UR8, UR16, UR14, UR8 ;  /* 0x0000000e100872a5 */ /* 0x008fc6000f8e0008 */
[----:B------:R-:W-:Y:S01]  /*a610*/  STS.U16 [R26+0xe], R13 ;  /* 0x00000e0d1a007388 */ /* 0x000fe20000000400 */
[----:B------:R-:W-:-:S03]  /*a620*/  UIMAD UR9, UR16, UR15, UR9 ;  /* 0x0000000f100972a4 */ /* 0x000fc6000f8e0209 */
[----:B------:R-:W-:Y:S04]  /*a630*/  STS.U16 [R26+0x10], R73 ;  /* 0x000010491a007388 */ /* 0x000fe80000000400 */
[----:B------:R-:W-:Y:S04]  /*a640*/  STS.U16 [R26+0x12], R0 ;  /* 0x000012001a007388 */ /* 0x000fe80000000400 */
[----:B------:R-:W-:Y:S04]  /*a650*/  STS.U16 [R26+0x14], R71 ;  /* 0x000014471a007388 */ /* 0x000fe80000000400 */
[----:B------:R1:W-:Y:S04]  /*a660*/  STS.U16 [R26+0x16], R2 ;  /* 0x000016021a007388 */ /* 0x0003e80000000400 */
[----:B------:R-:W-:Y:S04]  /*a670*/  STS.U16 [R26+0x18], R69 ;  /* 0x000018451a007388 */ /* 0x000fe80000000400 */
[----:B------:R2:W-:Y:S01]  /*a680*/  STS.U16 [R26+0x1a], R3 ;  /* 0x00001a031a007388 */ /* 0x0005e20000000400 */
[----:B-1----:R-:W-:-:S03]  /*a690*/  SHF.L.U32 R2, R47, 0x4, RZ ;  /* 0x000000042f027819 */ /* 0x002fc600000006ff */
[----:B------:R-:W-:Y:S01]  /*a6a0*/  STS.U16 [R26+0x1c], R67 ;  /* 0x00001c431a007388 */ /* 0x000fe20000000400 */
[----:B------:R-:W-:-:S03]  /*a6b0*/  LOP3.LUT R2, R2, 0x3e00, RZ, 0xc0, !PT ;  /* 0x00003e0002027812 */ /* 0x000fc600078ec0ff */
[----:B------:R1:W-:Y:S01]  /*a6c0*/  STS.U16 [R26+0x1e], R4 ;  /* 0x00001e041a007388 */ /* 0x0003e20000000400 */
[----:B------:R-:W-:-:S03]  /*a6d0*/  NOP ;  /* 0x0000000000007918 */ /* 0x000fc60000000000 */
[----:B------:R-:W-:Y:S01]  /*a6e0*/  LDS.U16 R7, [R42] ;  /* 0x000000002a077984 */ /* 0x000fe20000000400 */
[----:B------:R-:W-:-:S03]  /*a6f0*/  LOP3.LUT R5, R2, 0x1f, R47, 0xf8, !PT ;  /* 0x0000001f02057812 */ /* 0x000fc600078ef82f */
[----:B------:R-:W-:Y:S01]  /*a700*/  LDS.U16 R9, [R41+0x40] ;  /* 0x0000400029097984 */ /* 0x000fe20000000400 */
[C---:B--2---:R-:W-:Y:S02]  /*a710*/  IADD3 R3, P1, PT, R5.reuse, UR8, RZ ;  /* 0x0000000805037c10 */ /* 0x044fe4000ff3e0ff */
[----:B------:R-:W-:Y:S01]  /*a720*/  LOP3.LUT R61, R5, 0x20, RZ, 0xfc, !PT ;  /* 0x00000020053d7812 */ /* 0x000fe200078efcff */
[----:B------:R-:W-:Y:S01]  /*a730*/  LDS.U16 R11, [R40+0x80] ;  /* 0x00008000280b7984 */ /* 0x000fe20000000400 */
[----:B-1----:R-:W-:Y:S01]  /*a740*/  IADD3.X R4, PT, PT, RZ, UR9, RZ, P1, !PT ;  /* 0x00000009ff047c10 */ /* 0x002fe20008ffe4ff */
[----:B------:R-:W1:Y:S01]  /*a750*/  LDCU.64 UR8, c[0x0][0x518] ;  /* 0x0000a300ff0877ac */ /* 0x000e620008000a00 */
[----:B0-----:R-:W-:Y:S01]  /*a760*/  LEA R2, P1, R3, UR10, 0x1 ;  /* 0x0000000a03027c11 */ /* 0x001fe2000f8208ff */
[----:B------:R-:W-:Y:S01]  /*a770*/  LDS.U16 R13, [R39+0xc0] ;  /* 0x0000c000270d7984 */ /* 0x000fe20000000400 */
[----:B------:R-:W-:Y:S02]  /*a780*/  LOP3.LUT R63, R5, 0x40, RZ, 0xfc, !PT ;  /* 0x00000040053f7812 */ /* 0x000fe400078efcff */
[----:B------:R-:W-:Y:S01]  /*a790*/  LEA.HI.X R3, R3, UR11, R4, 0x1, P1 ;  /* 0x0000000b03037c11 */ /* 0x000fe200088f0c04 */
[----:B------:R-:W-:Y:S01]  /*a7a0*/  LDS.U16 R15, [R38+0x100] ;  /* 0x00010000260f7984 */ /* 0x000fe20000000400 */
[C---:B------:R-:W-:Y:S01]  /*a7b0*/  LOP3.LUT R65, R5.reuse, 0x60, RZ, 0xfc, !PT ;  /* 0x0000006005417812 */ /* 0x040fe200078efcff */
[----:B------:R-:W0:Y:S01]  /*a7c0*/  LDCU.64 UR10, c[0x0][0x520] ;  /* 0x0000a400ff0a77ac */ /* 0x000e220008000a00 */
        /* <DEDUP_REMOVED lines=17> */
[----:B------:R-:W1:Y:S01]  /*a8e0*/  LDCU.64 UR8, c[0x0][0x560] ;  /* 0x0000ac00ff0877ac */ /* 0x000e620008000a00 */
[C---:B------:R-:W-:Y:S01]  /*a8f0*/  LOP3.LUT R87, R5.reuse, 0x1c0, RZ, 0xfc, !PT ;  /* 0x000001c005577812 */ /* 0x040fe200078efcff */
[----:B------:R-:W-:Y:S01]  /*a900*/  LDS.U16 R43, [R32+0x280] ;  /* 0x00028000202b7984 */ /* 0x000fe20000000400 */
[----:B------:R-:W-:Y:S01]  /*a910*/  LOP3.LUT R89, R5, 0x1e0, RZ, 0xfc, !PT ;  /* 0x000001e005597812 */ /* 0x000fe200078efcff */
[----:B0-----:R-:W-:-:S02]  /*a920*/  UIMAD.WIDE.U32 UR6, UR16, UR10, UR6 ;  /* 0x0000000a100672a5 */ /* 0x001fc4000f8e0006 */
[----:B------:R-:W-:Y:S02]  /*a930*/  LDS.U16 R51, [R31+0x2c0] ;  /* 0x0002c0001f337984 */ /* 0x000fe40000000400 */
[----:B------:R-:W-:Y:S02]  /*a940*/  UIMAD UR7, UR16, UR11, UR7 ;  /* 0x0000000b100772a4 */ /* 0x000fe4000f8e0207 */
        /* <DEDUP_REMOVED lines=36> */
[C---:B0-----:R-:W-:Y:S01]  /*ab90*/  PRMT R13, R0.reuse, 0x7610, R13 ;  /* 0x00007610000d7816 */ /* 0x041fe2000000000d */
[----:B------:R-:W-:Y:S01]  /*aba0*/  @!P6 STG.E.U16 desc[UR30][R2.64+0x280], R43 ;  /* 0x0002802b0200e986 */ /* 0x000fe2000c10151e */
[----:B------:R-:W-:Y:S01]  /*abb0*/  PRMT R4, R0, 0x7632, R4 ;  /* 0x0000763200047816 */ /* 0x000fe20000000004 */
[----:B------:R-:W-:Y:S01]  /*abc0*/  FADD.FTZ R116, R115, R116 ;  /* 0x0000007473747221 */ /* 0x000fe20000010000 */
[----:B------:R-:W-:Y:S01]  /*abd0*/  F2FP.BF16.F32.PACK_AB R0, R120, R119 ;  /* 0x000000777800723e */ /* 0x000fe200000010ff */
[----:B------:R-:W-:Y:S03]  /*abe0*/  @!P4 STG.E.U16 desc[UR30][R2.64+0x300], R53 ;  /* 0x000300350200c986 */ /* 0x000fe6000c10151e */
[C---:B------:R-:W-:Y:S01]  /*abf0*/  PRMT R9, R0.reuse, 0x7610, R9 ;  /* 0x0000761000097816 */ /* 0x040fe20000000009 */
[----:B------:R-:W-:Y:S01]  /*ac00*/  @!P3 STG.E.U16 desc[UR30][R2.64+0x340], R55 ;  /* 0x000340370200b986 */ /* 0x000fe2000c10151e */
[----:B------:R-:W-:-:S02]  /*ac10*/  PRMT R10, R0, 0x7632, R10 ;  /* 0x00007632000a7816 */ /* 0x000fc4000000000a */
        /* <DEDUP_REMOVED lines=10> */
[----:B------:R-:W-:Y:S01]  /*acc0*/  PRMT R11, R2, 0x7610, R11 ;  /* 0x00007610020b7816 */ /* 0x000fe2000000000b */
[----:B------:R-:W-:Y:S01]  /*acd0*/  FADD.FTZ R119, R118, R119 ;  /* 0x0000007776777221 */ /* 0x000fe20000010000 */
[----:B------:R-:W-:Y:S02]  /*ace0*/  PRMT R12, R2, 0x7632, R12 ;  /* 0x00007632020c7816 */ /* 0x000fe4000000000c */
[----:B------:R-:W-:Y:S01]  /*acf0*/  F2FP.BF16.F32.PACK_AB R3, R126, R125 ;  /* 0x0000007d7e03723e */ /* 0x000fe200000010ff */
[----:B------:R-:W-:Y:S01]  /*ad00*/  FADD.FTZ R120, R119, R120 ;  /* 0x0000007877787221 */ /* 0x000fe20000010000 */
[----:B------:R-:W-:Y:S01]  /*ad10*/  F2FP.BF16.F32.PACK_AB R2, R130, R129 ;  /* 0x000000818202723e */ /* 0x000fe200000010ff */
[----:B------:R0:W-:Y:S02]  /*ad20*/  STS.U16 [R26], R13 ;  /* 0x0000000d1a007388 */ /* 0x0001e40000000400 */
[----:B------:R-:W-:Y:S01]  /*ad30*/  FADD.FTZ R121, R120, R121 ;  /* 0x0000007978797221 */ /* 0x000fe20000010000 */
[----:B------:R-:W-:Y:S01]  /*ad40*/  PRMT R14, R2, 0x7632, R14 ;  /* 0x00007632020e7816 */ /* 0x000fe2000000000e */
[----:B------:R2:W-:Y:S02]  /*ad50*/  STS.U16 [R26+0x2], R4 ;  /* 0x000002041a007388 */ /* 0x0005e40000000400 */
[----:B------:R-:W-:-:S02]  /*ad60*/  FADD.FTZ R122, R121, R122 ;  /* 0x0000007a797a7221 */ /* 0x000fc40000010000 */
[----:B------:R3:W-:Y:S02]  /*ad70*/  STS.U16 [R26+0x6], R8 ;  /* 0x000006081a007388 */ /* 0x0007e40000000400 */
[----:B------:R-:W-:Y:S01]  /*ad80*/  FADD.FTZ R123, R122, R123 ;  /* 0x0000007b7a7b7221 */ /* 0x000fe20000010000 */
[C---:B0-----:R-:W-:Y:S01]  /*ad90*/  PRMT R13, R0.reuse, 0x7610, R13 ;  /* 0x00007610000d7816 */ /* 0x041fe2000000000d */
[----:B------:R0:W-:Y:S02]  /*ada0*/  STS.U16 [R26+0xa], R10 ;  /* 0x00000a0a1a007388 */ /* 0x0001e40000000400 */
[----:B------:R-:W-:Y:S01]  /*adb0*/  FADD.FTZ R124, R123, R124 ;  /* 0x0000007c7b7c7221 */ /* 0x000fe20000010000 */
[----:B--2---:R-:W-:Y:S02]  /*adc0*/  PRMT R4, R0, 0x7632, R4 ;  /* 0x0000763200047816 */ /* 0x004fe40000000004 */
[----:B------:R-:W-:Y:S01]  /*add0*/  F2FP.BF16.F32.PACK_AB R0, R128, R127 ;  /* 0x0000007f8000723e */ /* 0x000fe200000010ff */
[----:B------:R-:W-:Y:S01]  /*ade0*/  STS.U16 [R26+0x4], R7 ;  /* 0x000004071a007388 */ /* 0x000fe20000000400 */
[----:B---3--:R-:W-:Y:S01]  /*adf0*/  PRMT R8, R3, 0x7632, R8 ;  /* 0x0000763203087816 */ /* 0x008fe20000000008 */
[----:B------:R-:W-:-:S02]  /*ae00*/  FADD.FTZ R125, R124, R125 ;  /* 0x0000007d7c7d7221 */ /* 0x000fc40000010000 */
[----:B------:R-:W-:Y:S01]  /*ae10*/  STS.U16 [R26+0x8], R9 ;  /* 0x000008091a007388 */ /* 0x000fe20000000400 */
[----:B0-----:R-:W-:Y:S01]  /*ae20*/  PRMT R10, R0, 0x7632, R10 ;  /* 0x00007632000a7816 */ /* 0x001fe2000000000a */
[----:B------:R-:W-:Y:S02]  /*ae30*/  FADD.FTZ R126, R125, R126 ;  /* 0x0000007e7d7e7221 */ /* 0x000fe40000010000 */
[----:B------:R-:W-:Y:S02]  /*ae40*/  STS.U16 [R26+0xc], R13 ;  /* 0x00000c0d1a007388 */ /* 0x000fe40000000400 */
[----:B------:R-:W-:Y:S02]  /*ae50*/  FADD.FTZ R127, R126, R127 ;  /* 0x0000007f7e7f7221 */ /* 0x000fe40000010000 */
[----:B------:R-:W-:Y:S02]  /*ae60*/  STS.U16 [R26+0xe], R4 ;  /* 0x00000e041a007388 */ /* 0x000fe40000000400 */
[----:B------:R-:W-:-:S02]  /*ae70*/  FADD.FTZ R128, R127, R128 ;  /* 0x000000807f807221 */ /* 0x000fc40000010000 */
[----:B------:R-:W-:Y:S02]  /*ae80*/  STS.U16 [R26+0x10], R11 ;  /* 0x0000100b1a007388 */ /* 0x000fe40000000400 */
[----:B------:R-:W-:Y:S02]  /*ae90*/  FADD.FTZ R129, R128, R129 ;  /* 0x0000008180817221 */ /* 0x000fe40000010000 */
[----:B------:R-:W-:Y:S02]  /*aea0*/  STS.U16 [R26+0x12], R12 ;  /* 0x0000120c1a007388 */ /* 0x000fe40000000400 */
[----:B------:R-:W-:Y:S02]  /*aeb0*/  FADD.FTZ R46, R129, R130 ;  /* 0x00000082812e7221 */ /* 0x000fe40000010000 */
        /* <DEDUP_REMOVED lines=27> */
[----:B------:R-:W-:Y:S02]  /*b070*/  IADD3.X R4, PT, PT, RZ, UR7, RZ, P0, !PT ;  /* 0x00000007ff047c10 */ /* 0x000fe400087fe4ff */
[C---:B-1----:R-:W-:Y:S02]  /*b080*/  LEA R2, P3, R3.reuse, UR8, 0x1 ;  /* 0x0000000803027c11 */ /* 0x042fe4000f8608ff */
        /* <DEDUP_REMOVED lines=36> */
.L_x_6338:
        /* <DEDUP_REMOVED lines=41> */
.L_x_6377:
[----:B------:R-:W-:Y:S05]  /*b560*/  BSYNC.RECONVERGENT B0 ;  /* 0x0000000000007941 */ /* 0x000fea0003800200 */
.L_x_6376:
        /* <DEDUP_REMOVED lines=32> */
[----:B------:R-:W0:Y:S01]  /*b770*/  LDS R0, [UR4+0x858] ;  /* 0x00085804ff007984 */ /* 0x000e220008000800 */
[----:B------:R-:W-:-:S04]  /*b780*/  ULEA UR4, UP0, UR16, UR8, 0x2 ;  /* 0x0000000810047291 */ /* 0x000fc8000f8010ff */
[----:B------:R-:W-:Y:S02]  /*b790*/  ULEA.HI.X UR5, UR16, UR9, URZ, 0x2, UP0 ;  /* 0x0000000910057291 */ /* 0x000fe400080f14ff */
[----:B------:R-:W-:-:S04]  /*b7a0*/  MOV R2, UR4 ;  /* 0x0000000400027c02 */ /* 0x000fc80008000f00 */
[----:B------:R-:W-:Y:S01]  /*b7b0*/  MOV R3, UR5 ;  /* 0x0000000500037c02 */ /* 0x000fe20008000f00 */
[----:B0-----:R-:W-:-:S05]  /*b7c0*/  FADD.FTZ R7, R7, R0 ;  /* 0x0000000007077221 */ /* 0x001fca0000010000 */
[----:B------:R1:W-:Y:S02]  /*b7d0*/  REDG.E.ADD.F32.FTZ.RN.STRONG.GPU desc[UR30][R2.64], R7 ;  /* 0x00000007020079a6 */ /* 0x0003e4000c12f31e */
.L_x_6379:
[----:B------:R-:W-:Y:S05]  /*b7e0*/  BSYNC.RECONVERGENT B0 ;  /* 0x0000000000007941 */ /* 0x000fea0003800200 */
.L_x_6378:
        /* <DEDUP_REMOVED lines=22> */
.L_x_6381:
[C---:B------:R-:W-:Y:S01]  /*b950*/  LEA R0, R11.reuse, UR12, 0x3 ;  /* 0x0000000c0b007c11 */ /* 0x040fe2000f8e18ff */
[C---:B--23--:R-:W-:Y:S01]  /*b960*/  IMAD.WIDE.U32 R6, R11.reuse, UR38, RZ ;  /* 0x000000260b067c25 */ /* 0x04cfe2000f8e00ff */
[----:B------:R-:W-:Y:S02]  /*b970*/  MOV R2, UR8 ;  /* 0x0000000800027c02 */ /* 0x000fe40008000f00 */
        /* <DEDUP_REMOVED lines=63> */
.L_x_6380:
[----:B------:R-:W-:Y:S05]  /*bd70*/  EXIT ;  /* 0x000000000000794d */ /* 0x000fea0003800000 */
.L_x_6345:
[----:B------:R-:W-:Y:S01]  /*bd80*/  HFMA2 R198, -RZ, RZ, 0, 5.9604644775390625e-08 ;  /* 0x00000001ffc67431 */ /* 0x000fe200000001ff */
[----:B------:R-:W-:Y:S02]  /*bd90*/  MOV R201, R13 ;  /* 0x0000000d00c97202 */ /* 0x000fe40000000f00 */
[----:B------:R-:W-:Y:S02]  /*bda0*/  MOV R203, RZ ;  /* 0x000000ff00cb7202 */ /* 0x000fe40000000f00 */
[----:B------:R-:W-:-:S07]  /*bdb0*/  MOV R2, 0xffffffff ;  /* 0xffffffff00027802 */ /* 0x000fce0000000f00 */
[----:B0--3-5:R-:W-:Y:S05]  /*bdc0*/  WARPSYNC.COLLECTIVE R2, `(.L_x_6382) ;  /* 0x0000000002087348 */ /* 0x029fea0003c00000 */
[----:B------:R1:W2:Y:S02]  /*bdd0*/  SHFL.UP P6, R194, R201, R198, R203 ;  /* 0x040000c6c9c27389 */ /* 0x0002a400000c00cb */
[----:B0123-5:R-:W-:Y:S05]  /*bde0*/  ENDCOLLECTIVE ;  /* 0x000000000000791b */ /* 0x02ffea0003800000 */
.L_x_6382:
[----:B------:R-:W-:Y:S02]  /*bdf0*/  MOV R201, R12 ;  /* 0x0000000c00c97202 */ /* 0x000fe40000000f00 */
[----:B------:R-:W-:-:S07]  /*be00*/  MOV R14, R194 ;  /* 0x000000c2000e7202 */ /* 0x000fce0000000f00 */
[----:B------:R-:W-:Y:S05]  /*be10*/  WARPSYNC.COLLECTIVE R2, `(.L_x_6383) ;  /* 0x0000000002087348 */ /* 0x000fea0003c00000 */
[----:B------:R0:W1:Y:S02]  /*be20*/  SHFL.UP P6, R194, R201, R198, R203 ;  /* 0x040000c6c9c27389 */ /* 0x00006400000c00cb */
[----:B01----:R-:W-:Y:S05]  /*be30*/  ENDCOLLECTIVE ;  /* 0x000000000000791b */ /* 0x003fea0003800000 */
.L_x_6383:
[----:B------:R-:W-:Y:S02]  /*be40*/  MOV R201, R18 ;  /* 0x0000001200c97202 */ /* 0x000fe40000000f00 */
[----:B------:R-:W-:-:S07]  /*be50*/  MOV R15, R194 ;  /* 0x000000c2000f7202 */ /* 0x000fce0000000f00 */
[----:B------:R-:W-:Y:S05]  /*be60*/  WARPSYNC.COLLECTIVE R2, `(.L_x_6384) ;  /* 0x0000000002087348 */ /* 0x000fea0003c00000 */
[----:B------:R0:W1:Y:S02]  /*be70*/  SHFL.UP P6, R194, R201, R198, R203 ;  /* 0x040000c6c9c27389 */ /* 0x00006400000c00cb */
[----:B01----:R-:W-:Y:S05]  /*be80*/  ENDCOLLECTIVE ;  /* 0x000000000000791b */ /* 0x003fea0003800000 */
.L_x_6384:
[-C--:B------:R-:W-:Y:S01]  /*be90*/  FMUL.FTZ R195, R12, R15.reuse ;  /* 0x0000000f0cc37220 */ /* 0x080fe20000410000 */
[----:B------:R-:W-:Y:S01]  /*bea0*/  FMUL.FTZ R15, R13, R15 ;  /* 0x0000000f0d0f7220 */ /* 0x000fe20000410000 */
[----:B------:R-:W-:Y:S02]  /*beb0*/  MOV R201, R192 ;  /* 0x000000c000c97202 */ /* 0x000fe40000000f00 */
[----:B------:R-:W-:-:S07]  /*bec0*/  MOV R19, R194 ;  /* 0x000000c200137202 */ /* 0x000fce0000000f00 */
[----:B------:R-:W-:Y:S05]  /*bed0*/  WARPSYNC.COLLECTIVE R2, `(.L_x_6385) ;  /* 0x0000000002087348 */ /* 0x000fea0003c00000 */
[----:B------:R0:W1:Y:S02]  /*bee0*/  SHFL.UP P6, R194, R201, R198, R203 ;  /* 0x040000c6c9c27389 */ /* 0x00006400000c00cb */
[----:B01----:R-:W-:Y:S05]  /*bef0*/  ENDCOLLECTIVE ;  /* 0x000000000000791b */ /* 0x003fea0003800000 */
.L_x_6385:
        /* <DEDUP_REMOVED lines=13> */
.L_x_6386:
[----:B------:R-:W-:Y:S02]  /*bfd0*/  MOV R201, R12 ;  /* 0x0000000c00c97202 */ /* 0x000fe40000000f00 */
[----:B------:R-:W-:-:S07]  /*bfe0*/  MOV R14, R194 ;  /* 0x000000c2000e7202 */ /* 0x000fce0000000f00 */
[----:B------:R-:W-:Y:S05]  /*bff0*/  WARPSYNC.COLLECTIVE R2, `(.L_x_6387) ;  /* 0x0000000002087348 */ /* 0x000fea0003c00000 */
[----:B------:R0:W1:Y:S02]  /*c000*/  SHFL.UP P6, R194, R201, R198, R203 ;  /* 0x040000c6c9c27389 */ /* 0x00006400000c00cb */
[----:B01----:R-:W-:Y:S05]  /*c010*/  ENDCOLLECTIVE ;  /* 0x000000000000791b */ /* 0x003fea0003800000 */
.L_x_6387:
[----:B------:R-:W-:Y:S02]  /*c020*/  MOV R201, R18 ;  /* 0x0000001200c97202 */ /* 0x000fe40000000f00 */
[----:B------:R-:W-:-:S07]  /*c030*/  MOV R15, R194 ;  /* 0x000000c2000f7202 */ /* 0x000fce0000000f00 */
[----:B------:R-:W-:Y:S05]  /*c040*/  WARPSYNC.COLLECTIVE R2, `(.L_x_6388) ;  /* 0x0000000002087348 */ /* 0x000fea0003c00000 */
[----:B------:R0:W1:Y:S02]  /*c050*/  SHFL.UP P6, R194, R201, R198, R203 ;  /* 0x040000c6c9c27389 */ /* 0x00006400000c00cb */
[----:B01----:R-:W-:Y:S05]  /*c060*/  ENDCOLLECTIVE ;  /* 0x000000000000791b */ /* 0x003fea0003800000 */
.L_x_6388:
[-C--:B------:R-:W-:Y:S01]  /*c070*/  FMUL.FTZ R195, R12, R15.reuse ;  /* 0x0000000f0cc37220 */ /* 0x080fe20000410000 */
[----:B------:R-:W-:Y:S01]  /*c080*/  FMUL.FTZ R15, R13, R15 ;  /* 0x0000000f0d0f7220 */ /* 0x000fe20000410000 */
[----:B------:R-:W-:Y:S02]  /*c090*/  MOV R201, R192 ;  /* 0x000000c000c97202 */ /* 0x000fe40000000f00 */
[----:B------:R-:W-:-:S07]  /*c0a0*/  MOV R19, R194 ;  /* 0x000000c200137202 */ /* 0x000fce0000000f00 */
[----:B------:R-:W-:Y:S05]  /*c0b0*/  WARPSYNC.COLLECTIVE R2, `(.L_x_6389) ;  /* 0x0000000002087348 */ /* 0x000fea0003c00000 */
[----:B------:R0:W1:Y:S02]  /*c0c0*/  SHFL.UP P6, R194, R201, R198, R203 ;  /* 0x040000c6c9c27389 */ /* 0x00006400000c00cb */
[----:B01----:R-:W-:Y:S05]  /*c0d0*/  ENDCOLLECTIVE ;  /* 0x000000000000791b */ /* 0x003fea0003800000 */
.L_x_6389:
        /* <DEDUP_REMOVED lines=13> */
.L_x_6390:
[----:B------:R-:W-:Y:S02]  /*c1b0*/  MOV R201, R12 ;  /* 0x0000000c00c97202 */ /* 0x000fe40000000f00 */
[----:B------:R-:W-:-:S07]  /*c1c0*/  MOV R14, R194 ;  /* 0x000000c2000e7202 */ /* 0x000fce0000000f00 */
[----:B------:R-:W-:Y:S05]  /*c1d0*/  WARPSYNC.COLLECTIVE R2, `(.L_x_6391) ;  /* 0x0000000002087348 */ /* 0x000fea0003c00000 */
[----:B------:R0:W1:Y:S02]  /*c1e0*/  SHFL.UP P6, R194, R201, R198, R203 ;  /* 0x040000c6c9c27389 */ /* 0x00006400000c00cb */
[----:B01----:R-:W-:Y:S05]  /*c1f0*/  ENDCOLLECTIVE ;  /* 0x000000000000791b */ /* 0x003fea0003800000 */
.L_x_6391:
[----:B------:R-:W-:Y:S02]  /*c200*/  MOV R201, R18 ;  /* 0x0000001200c97202 */ /* 0x000fe40000000f00 */
[----:B------:R-:W-:-:S07]  /*c210*/  MOV R15, R194 ;  /* 0x000000c2000f7202 */ /* 0x000fce0000000f00 */
[----:B------:R-:W-:Y:S05]  /*c220*/  WARPSYNC.COLLECTIVE R2, `(.L_x_6392) ;  /* 0x0000000002087348 */ /* 0x000fea0003c00000 */
[----:B------:R0:W1:Y:S02]  /*c230*/  SHFL.UP P6, R194, R201, R198, R203 ;  /* 0x040000c6c9c27389 */ /* 0x00006400000c00cb */
[----:B01----:R-:W-:Y:S05]  /*c240*/  ENDCOLLECTIVE ;  /* 0x000000000000791b */ /* 0x003fea0003800000 */
.L_x_6392:
[-C--:B------:R-:W-:Y:S01]  /*c250*/  FMUL.FTZ R195, R12, R15.reuse ;  /* 0x0000000f0cc37220 */ /* 0x080fe20000410000 */
[----:B------:R-:W-:Y:S01]  /*c260*/  FMUL.FTZ R15, R13, R15 ;  /* 0x0000000f0d0f7220 */ /* 0x000fe20000410000 */
[----:B------:R-:W-:Y:S02]  /*c270*/  MOV R201, R192 ;  /* 0x000000c000c97202 */ /* 0x000fe40000000f00 */
[----:B------:R-:W-:-:S07]  /*c280*/  MOV R19, R194 ;  /* 0x000000c200137202 */ /* 0x000fce0000000f00 */
[----:B------:R-:W-:Y:S05]  /*c290*/  WARPSYNC.COLLECTIVE R2, `(.L_x_6393) ;  /* 0x0000000002087348 */ /* 0x000fea0003c00000 */
[----:B------:R0:W1:Y:S02]  /*c2a0*/  SHFL.UP P6, R194, R201, R198, R203 ;  /* 0x040000c6c9c27389 */ /* 0x00006400000c00cb */
[----:B01----:R-:W-:Y:S05]  /*c2b0*/  ENDCOLLECTIVE ;  /* 0x000000000000791b */ /* 0x003fea0003800000 */
.L_x_6393:
        /* <DEDUP_REMOVED lines=13> */
.L_x_6394:
[----:B------:R-:W-:Y:S02]  /*c390*/  MOV R201, R12 ;  /* 0x0000000c00c97202 */ /* 0x000fe40000000f00 */
[----:B------:R-:W-:-:S07]  /*c3a0*/  MOV R14, R194 ;  /* 0x000000c2000e7202 */ /* 0x000fce0000000f00 */
[----:B------:R-:W-:Y:S05]  /*c3b0*/  WARPSYNC.COLLECTIVE R2, `(.L_x_6395) ;  /* 0x0000000002087348 */ /* 0x000fea0003c00000 */
[----:B------:R0:W1:Y:S02]  /*c3c0*/  SHFL.UP P6, R194, R201, R198, R203 ;  /* 0x040000c6c9c27389 */ /* 0x00006400000c00cb */
[----:B01----:R-:W-:Y:S05]  /*c3d0*/  ENDCOLLECTIVE ;  /* 0x000000000000791b */ /* 0x003fea0003800000 */
.L_x_6395:
[----:B------:R-:W-:Y:S02]  /*c3e0*/  MOV R201, R18 ;  /* 0x0000001200c97202 */ /* 0x000fe40000000f00 */
[----:B------:R-:W-:-:S07]  /*c3f0*/  MOV R15, R194 ;  /* 0x000000c2000f7202 */ /* 0x000fce0000000f00 */
[----:B------:R-:W-:Y:S05]  /*c400*/  WARPSYNC.COLLECTIVE R2, `(.L_x_6396) ;  /* 0x0000000002087348 */ /* 0x000fea0003c00000 */
[----:B------:R0:W1:Y:S02]  /*c410*/  SHFL.UP P6, R194, R201, R198, R203 ;  /* 0x040000c6c9c27389 */ /* 0x00006400000c00cb */
[----:B01----:R-:W-:Y:S05]  /*c420*/  ENDCOLLECTIVE ;  /* 0x000000000000791b */ /* 0x003fea0003800000 */
.L_x_6396:
[-C--:B------:R-:W-:Y:S01]  /*c430*/  FMUL.FTZ R195, R12, R15.reuse ;  /* 0x0000000f0cc37220 */ /* 0x080fe20000410000 */
[----:B------:R-:W-:Y:S01]  /*c440*/  FMUL.FTZ R15, R13, R15 ;  /* 0x0000000f0d0f7220 */ /* 0x000fe20000410000 */
[----:B------:R-:W-:Y:S02]  /*c450*/  MOV R201, R192 ;  /* 0x000000c000c97202 */ /* 0x000fe40000000f00 */
[----:B------:R-:W-:-:S07]  /*c460*/  MOV R19, R194 ;  /* 0x000000c200137202 */ /* 0x000fce0000000f00 */
[----:B------:R-:W-:Y:S05]  /*c470*/  WARPSYNC.COLLECTIVE R2, `(.L_x_6397) ;  /* 0x0000000002087348 */ /* 0x000fea0003c00000 */
[----:B------:R0:W1:Y:S02]  /*c480*/  SHFL.UP P6, R194, R201, R198, R203 ;  /* 0x040000c6c9c27389 */ /* 0x00006400000c00cb */
[----:B01----:R-:W-:Y:S05]  /*c490*/  ENDCOLLECTIVE ;  /* 0x000000000000791b */ /* 0x003fea0003800000 */
.L_x_6397:
        /* <DEDUP_REMOVED lines=13> */
.L_x_6398:
[----:B------:R-:W-:Y:S02]  /*c570*/  MOV R201, R12 ;  /* 0x0000000c00c97202 */ /* 0x000fe40000000f00 */
[----:B------:R-:W-:-:S07]  /*c580*/  MOV R14, R194 ;  /* 0x000000c2000e7202 */ /* 0x000fce0000000f00 */
[----:B------:R-:W-:Y:S05]  /*c590*/  WARPSYNC.COLLECTIVE R2, `(.L_x_6399) ;  /* 0x0000000002087348 */ /* 0x000fea0003c00000 */
[----:B------:R0:W1:Y:S02]  /*c5a0*/  SHFL.UP P6, R194, R201, R198, R203 ;  /* 0x040000c6c9c27389 */ /* 0x00006400000c00cb */
[----:B01----:R-:W-:Y:S05]  /*c5b0*/  ENDCOLLECTIVE ;  /* 0x000000000000791b */ /* 0x003fea0003800000 */
.L_x_6399:
[----:B------:R-:W-:Y:S02]  /*c5c0*/  MOV R201, R18 ;  /* 0x0000001200c97202 */ /* 0x000fe40000000f00 */
[----:B------:R-:W-:-:S07]  /*c5d0*/  MOV R15, R194 ;  /* 0x000000c2000f7202 */ /* 0x000fce0000000f00 */
[----:B------:R-:W-:Y:S05]  /*c5e0*/  WARPSYNC.COLLECTIVE R2, `(.L_x_6400) ;  /* 0x0000000002087348 */ /* 0x000fea0003c00000 */
[----:B------:R0:W1:Y:S02]  /*c5f0*/  SHFL.UP P6, R194, R201, R198, R203 ;  /* 0x040000c6c9c27389 */ /* 0x00006400000c00cb */
[----:B01----:R-:W-:Y:S05]  /*c600*/  ENDCOLLECTIVE ;  /* 0x000000000000791b */ /* 0x003fea0003800000 */
.L_x_6400:
[----:B------:R-:W-:Y:S02]  /*c610*/  MOV R201, R192 ;  /* 0x000000c000c97202 */ /* 0x000fe40000000f00 */
[----:B------:R-:W-:-:S07]  /*c620*/  MOV R19, R194 ;  /* 0x000000c200137202 */ /* 0x000fce0000000f00 */
[----:B------:R-:W-:Y:S05]  /*c630*/  WARPSYNC.COLLECTIVE R2, `(.L_x_6401) ;  /* 0x0000000002087348 */ /* 0x000fea0003c00000 */
[----:B------:R0:W1:Y:S02]  /*c640*/  SHFL.UP P6, R194, R201, R198, R203 ;  /* 0x040000c6c9c27389 */ /* 0x00006400000c00cb */
[----:B01----:R-:W-:Y:S05]  /*c650*/  ENDCOLLECTIVE ;  /* 0x000000000000791b */ /* 0x003fea0003800000 */
.L_x_6401:
[----:B------:R-:W-:Y:S05]  /*c660*/  BRA `(.L_x_6402) ;  /* 0xffffff9c00e87947 */ /* 0x000fea000383ffff */
.L_x_6346:
        /* <DEDUP_REMOVED lines=8> */
.L_x_6404:
[----:B------:R-:W-:Y:S05]  /*c6f0*/  BSYNC B0 ;  /* 0x0000000000007941 */ /* 0x000fea0003800000 */
.L_x_6403:
[----:B------:R-:W-:Y:S05]  /*c700*/  BRA `(.L_x_6405) ;  /* 0xffffff9c00f47947 */ /* 0x000fea000383ffff */
.L_x_6347:
        /* <DEDUP_REMOVED lines=8> */
.L_x_6407:
[----:B------:R-:W-:Y:S05]  /*c790*/  BSYNC B0 ;  /* 0x0000000000007941 */ /* 0x000fea0003800000 */
.L_x_6406:
[----:B------:R-:W-:Y:S05]  /*c7a0*/  BRA `(.L_x_6408) ;  /* 0xffffff9c00d47947 */ /* 0x000fea000383ffff */
.L_x_6348:
        /* <DEDUP_REMOVED lines=8> */
.L_x_6410:
[----:B------:R-:W-:Y:S05]  /*c830*/  BSYNC B0 ;  /* 0x0000000000007941 */ /* 0x000fea0003800000 */
.L_x_6409:
[----:B------:R-:W-:Y:S05]  /*c840*/  BRA `(.L_x_6411) ;  /* 0xffffff9c00b47947 */ /* 0x000fea000383ffff */
.L_x_6349:
        /* <DEDUP_REMOVED lines=8> */
.L_x_6413:
[----:B------:R-:W-:Y:S05]  /*c8d0*/  BSYNC B0 ;  /* 0x0000000000007941 */ /* 0x000fea0003800000 */
.L_x_6412:
[----:B------:R-:W-:Y:S05]  /*c8e0*/  BRA `(.L_x_6414) ;  /* 0xffffff9c00947947 */ /* 0x000fea000383ffff */
.L_x_6350:
        /* <DEDUP_REMOVED lines=8> */
.L_x_6416:
[----:B------:R-:W-:Y:S05]  /*c970*/  BSYNC B0 ;  /* 0x0000000000007941 */ /* 0x000fea0003800000 */
.L_x_6415:
        /* <DEDUP_REMOVED lines=10> */
.L_x_6417:
[----:B------:R-:W-:Y:S02]  /*ca20*/  MOV R15, 0x1f ;  /* 0x0000001f000f7802 */ /* 0x000fe40000000f00 */
[----:B------:R-:W-:Y:S02]  /*ca30*/  MOV R201, R18 ;  /* 0x0000001200c97202 */ /* 0x000fe40000000f00 */
[----:B------:R-:W-:-:S07]  /*ca40*/  MOV R195, R194 ;  /* 0x000000c200c37202 */ /* 0x000fce0000000f00 */
[----:B------:R-:W-:Y:S05]  /*ca50*/  WARPSYNC.COLLECTIVE R2, `(.L_x_6418) ;  /* 0x0000000002087348 */ /* 0x000fea0003c00000 */
[----:B------:R0:W1:Y:S02]  /*ca60*/  SHFL.UP P6, R194, R201, R198, R203 ;  /* 0x040000c6c9c27389 */ /* 0x00006400000c00cb */
[----:B01----:R-:W-:Y:S05]  /*ca70*/  ENDCOLLECTIVE ;  /* 0x000000000000791b */ /* 0x003fea0003800000 */
.L_x_6418:
[----:B------:R-:W-:Y:S02]  /*ca80*/  MOV R201, R192 ;  /* 0x000000c000c97202 */ /* 0x000fe40000000f00 */
[----:B------:R-:W-:-:S07]  /*ca90*/  MOV R18, R194 ;  /* 0x000000c200127202 */ /* 0x000fce0000000f00 */
[----:B------:R-:W-:Y:S05]  /*caa0*/  WARPSYNC.COLLECTIVE R2, `(.L_x_6419) ;  /* 0x0000000002087348 */ /* 0x000fea0003c00000 */
[----:B------:R0:W1:Y:S02]  /*cab0*/  SHFL.UP P6, R194, R201, R198, R203 ;  /* 0x040000c6c9c27389 */ /* 0x00006400000c00cb */
[----:B01----:R-:W-:Y:S05]  /*cac0*/  ENDCOLLECTIVE ;  /* 0x000000000000791b */ /* 0x003fea0003800000 */
.L_x_6419:
[----:B------:R-:W-:Y:S05]  /*cad0*/  WARPSYNC.COLLECTIVE R2, `(.L_x_6420) ;  /* 0x0000000002087348 */ /* 0x000fea0003c00000 */
[----:B------:R0:W1:Y:S02]  /*cae0*/  SHFL.IDX P2, R212, R19, R14, R15 ;  /* 0x0000000e13d47389 */ /* 0x000064000004000f */
[----:B01----:R-:W-:Y:S05]  /*caf0*/  ENDCOLLECTIVE ;  /* 0x000000000000791b */ /* 0x003fea0003800000 */
.L_x_6420:
[----:B------:R-:W-:Y:S02]  /*cb00*/  MOV R19, R5 ;  /* 0x0000000500137202 */ /* 0x000fe40000000f00 */
[----:B------:R-:W-:Y:S02]  /*cb10*/  MOV R192, R194 ;  /* 0x000000c200c07202 */ /* 0x000fe40000000f00 */
[----:B------:R-:W-:-:S07]  /*cb20*/  MOV R4, R212 ;  /* 0x000000d400047202 */ /* 0x000fce0000000f00 */
[----:B------:R-:W-:Y:S05]  /*cb30*/  WARPSYNC.COLLECTIVE R2, `(.L_x_6421) ;  /* 0x0000000002087348 */ /* 0x000fea0003c00000 */
[----:B------:R0:W1:Y:S02]  /*cb40*/  SHFL.IDX P2, R212, R19, R14, R15 ;  /* 0x0000000e13d47389 */ /* 0x000064000004000f */
[----:B01----:R-:W-:Y:S05]  /*cb50*/  ENDCOLLECTIVE ;  /* 0x000000000000791b */ /* 0x003fea0003800000 */
.L_x_6421:
[----:B------:R-:W-:Y:S02]  /*cb60*/  MOV R19, R6 ;  /* 0x0000000600137202 */ /* 0x000fe40000000f00 */
[----:B------:R-:W-:-:S07]  /*cb70*/  MOV R194, R212 ;  /* 0x000000d400c27202 */ /* 0x000fce0000000f00 */
[----:B------:R-:W-:Y:S05]  /*cb80*/  WARPSYNC.COLLECTIVE R2, `(.L_x_6422) ;  /* 0x0000000002087348 */ /* 0x000fea0003c00000 */
[----:B------:R0:W1:Y:S02]  /*cb90*/  SHFL.IDX P2, R212, R19, R14, R15 ;  /* 0x0000000e13d47389 */ /* 0x000064000004000f */
[----:B01----:R-:W-:Y:S05]  /*cba0*/  ENDCOLLECTIVE ;  /* 0x000000000000791b */ /* 0x003fea0003800000 */
.L_x_6422:
[----:B------:R-:W-:Y:S02]  /*cbb0*/  MOV R19, R7 ;  /* 0x0000000700137202 */ /* 0x000fe40000000f00 */
[----:B------:R-:W-:-:S07]  /*cbc0*/  MOV R6, R212 ;  /* 0x000000d400067202 */ /* 0x000fce0000000f00 */
[----:B------:R-:W-:Y:S05]  /*cbd0*/  WARPSYNC.COLLECTIVE R2, `(.L_x_6423) ;  /* 0x0000000002087348 */ /* 0x000fea0003c00000 */
[----:B------:R0:W1:Y:S02]  /*cbe0*/  SHFL.IDX P2, R212, R19, R14, R15 ;  /* 0x0000000e13d47389 */ /* 0x000064000004000f */
[----:B01----:R-:W-:Y:S05]  /*cbf0*/  ENDCOLLECTIVE ;  /* 0x000000000000791b */ /* 0x003fea0003800000 */
.L_x_6423:
[----:B------:R-:W-:Y:S01]  /*cc00*/  MOV R7, R212 ;  /* 0x000000d400077202 */ /* 0x000fe20000000f00 */
[----:B------:R-:W-:Y:S06]  /*cc10*/  BRA `(.L_x_6424) ;  /* 0xffffff9800f07947 */ /* 0x000fec000383ffff */
.L_x_6352:
[----:B------:R-:W-:Y:S01]  /*cc20*/  HFMA2 R228, -RZ, RZ, 0, 5.9604644775390625e-08 ;  /* 0x00000001ffe47431 */ /* 0x000fe200000001ff */
[----:B------:R-:W-:Y:S02]  /*cc30*/  MOV R241, R17 ;  /* 0x0000001100f17202 */ /* 0x000fe40000000f00 */
[----:B------:R-:W-:Y:S02]  /*cc40*/  MOV R243, 0x1f ;  /* 0x0000001f00f37802 */ /* 0x000fe40000000f00 */
[----:B------:R-:W-:-:S07]  /*cc50*/  MOV R2, 0xffffffff ;  /* 0xffffffff00027802 */ /* 0x000fce0000000f00 */
[----:B-1----:R-:W-:Y:S05]  /*cc60*/  WARPSYNC.COLLECTIVE R2, `(.L_x_6425) ;  /* 0x0000000002087348 */ /* 0x002fea0003c00000 */
[----:B------:R0:W2:Y:S02]  /*cc70*/  SHFL.DOWN P0, R19, R241, R228, R243 ;  /* 0x080000e4f1137389 */ /* 0x0000a400000000f3 */
[----:B012---:R-:W-:Y:S05]  /*cc80*/  ENDCOLLECTIVE ;  /* 0x000000000000791b */ /* 0x007fea0003800000 */
.L_x_6425:
[----:B------:R-:W-:Y:S02]  /*cc90*/  MOV R241, R16 ;  /* 0x0000001000f17202 */ /* 0x000fe40000000f00 */
[----:B------:R-:W-:-:S07]  /*cca0*/  MOV R14, R19 ;  /* 0x00000013000e7202 */ /* 0x000fce0000000f00 */
[----:B------:R-:W-:Y:S05]  /*ccb0*/  WARPSYNC.COLLECTIVE R2, `(.L_x_6426) ;  /* 0x0000000002087348 */ /* 0x000fea0003c00000 */
[----:B------:R0:W1:Y:S02]  /*ccc0*/  SHFL.DOWN P0, R19, R241, R228, R243 ;  /* 0x080000e4f1137389 */ /* 0x00006400000000f3 */
[----:B01----:R-:W-:Y:S05]  /*ccd0*/  ENDCOLLECTIVE ;  /* 0x000000000000791b */ /* 0x003fea0003800000 */
.L_x_6426:
[----:B------:R-:W-:Y:S02]  /*cce0*/  MOV R241, R13 ;  /* 0x0000000d00f17202 */ /* 0x000fe40000000f00 */
[----:B------:R-:W-:-:S07]  /*ccf0*/  MOV R15, R19 ;  /* 0x00000013000f7202 */ /* 0x000fce0000000f00 */
[----:B------:R-:W-:Y:S05]  /*cd00*/  WARPSYNC.COLLECTIVE R2, `(.L_x_6427) ;  /* 0x0000000002087348 */ /* 0x000fea0003c00000 */
[----:B------:R0:W1:Y:S02]  /*cd10*/  SHFL.DOWN P0, R19, R241, R228, R243 ;  /* 0x080000e4f1137389 */ /* 0x00006400000000f3 */
[----:B01----:R-:W-:Y:S05]  /*cd20*/  ENDCOLLECTIVE ;  /* 0x000000000000791b */ /* 0x003fea0003800000 */
.L_x_6427:
[----:B------:R-:W-:Y:S02]  /*cd30*/  MOV R241, R12 ;  /* 0x0000000c00f17202 */ /* 0x000fe40000000f00 */
[----:B------:R-:W-:-:S07]  /*cd40*/  MOV R18, R19 ;  /* 0x0000001300127202 */ /* 0x000fce0000000f00 */
[----:B------:R-:W-:Y:S05]  /*cd50*/  WARPSYNC.COLLECTIVE R2, `(.L_x_6428) ;  /* 0x0000000002087348 */ /* 0x000fea0003c00000 */
[----:B------:R0:W1:Y:S02]  /*cd60*/  SHFL.DOWN P0, R19, R241, R228, R243 ;  /* 0x080000e4f1137389 */ /* 0x00006400000000f3 */
[----:B01----:R-:W-:Y:S05]  /*cd70*/  ENDCOLLECTIVE ;  /* 0x000000000000791b */ /* 0x003fea0003800000 */
.L_x_6428:
[----:B------:R-:W-:Y:S05]  /*cd80*/  BRA `(.L_x_6429) ;  /* 0xffffffac00507947 */ /* 0x000fea000383ffff */
.L_x_6355:
        /* <DEDUP_REMOVED lines=8> */
.L_x_6431:
[----:B------:R-:W-:Y:S05]  /*ce10*/  BSYNC B0 ;  /* 0x0000000000007941 */ /* 0x000fea0003800000 */
.L_x_6430:
        /* <DEDUP_REMOVED lines=8> */
.L_x_6432:
[----:B------:R-:W-:Y:S02]  /*cea0*/  MOV R241, R13 ;  /* 0x0000000d00f17202 */ /* 0x000fe40000000f00 */
[----:B------:R-:W-:-:S07]  /*ceb0*/  MOV R15, R19 ;  /* 0x00000013000f7202 */ /* 0x000fce0000000f00 */
[----:B------:R-:W-:Y:S05]  /*cec0*/  WARPSYNC.COLLECTIVE R2, `(.L_x_6433) ;  /* 0x0000000002087348 */ /* 0x000fea0003c00000 */
[----:B------:R0:W1:Y:S02]  /*ced0*/  SHFL.DOWN P0, R19, R241, R228, R243 ;  /* 0x080000e4f1137389 */ /* 0x00006400000000f3 */
[----:B01----:R-:W-:Y:S05]  /*cee0*/  ENDCOLLECTIVE ;  /* 0x000000000000791b */ /* 0x003fea0003800000 */
.L_x_6433:
[----:B------:R-:W-:Y:S02]  /*cef0*/  MOV R241, R12 ;  /* 0x0000000c00f17202 */ /* 0x000fe40000000f00 */
[----:B------:R-:W-:-:S07]  /*cf00*/  MOV R18, R19 ;  /* 0x0000001300127202 */ /* 0x000fce0000000f00 */
[----:B------:R-:W-:Y:S05]  /*cf10*/  WARPSYNC.COLLECTIVE R2, `(.L_x_6434) ;  /* 0x0000000002087348 */ /* 0x000fea0003c00000 */
[----:B------:R0:W1:Y:S02]  /*cf20*/  SHFL.DOWN P0, R19, R241, R228, R243 ;  /* 0x080000e4f1137389 */ /* 0x00006400000000f3 */
[----:B01----:R-:W-:Y:S05]  /*cf30*/  ENDCOLLECTIVE ;  /* 0x000000000000791b */ /* 0x003fea0003800000 */
.L_x_6434:
[----:B------:R-:W-:Y:S05]  /*cf40*/  BRA `(.L_x_6435) ;  /* 0xffffffac00307947 */ /* 0x000fea000383ffff */
.L_x_6358:
        /* <DEDUP_REMOVED lines=8> */
.L_x_6437:
[----:B------:R-:W-:Y:S05]  /*cfd0*/  BSYNC B0 ;  /* 0x0000000000007941 */ /* 0x000fea0003800000 */
.L_x_6436:
        /* <DEDUP_REMOVED lines=8> */
.L_x_6438:
[----:B------:R-:W-:Y:S02]  /*d060*/  MOV R241, R13 ;  /* 0x0000000d00f17202 */ /* 0x000fe40000000f00 */
[----:B------:R-:W-:-:S07]  /*d070*/  MOV R15, R19 ;  /* 0x00000013000f7202 */ /* 0x000fce0000000f00 */
[----:B------:R-:W-:Y:S05]  /*d080*/  WARPSYNC.COLLECTIVE R2, `(.L_x_6439) ;  /* 0x0000000002087348 */ /* 0x000fea0003c00000 */
[----:B------:R0:W1:Y:S02]  /*d090*/  SHFL.DOWN P0, R19, R241, R228, R243 ;  /* 0x080000e4f1137389 */ /* 0x00006400000000f3 */
[----:B01----:R-:W-:Y:S05]  /*d0a0*/  ENDCOLLECTIVE ;  /* 0x000000000000791b */ /* 0x003fea0003800000 */
.L_x_6439:
[----:B------:R-:W-:Y:S02]  /*d0b0*/  MOV R241, R12 ;  /* 0x0000000c00f17202 */ /* 0x000fe40000000f00 */
[----:B------:R-:W-:-:S07]  /*d0c0*/  MOV R18, R19 ;  /* 0x0000001300127202 */ /* 0x000fce0000000f00 */
[----:B------:R-:W-:Y:S05]  /*d0d0*/  WARPSYNC.COLLECTIVE R2, `(.L_x_6440) ;  /* 0x0000000002087348 */ /* 0x000fea0003c00000 */
[----:B------:R0:W1:Y:S02]  /*d0e0*/  SHFL.DOWN P0, R19, R241, R228, R243 ;  /* 0x080000e4f1137389 */ /* 0x00006400000000f3 */
[----:B01----:R-:W-:Y:S05]  /*d0f0*/  ENDCOLLECTIVE ;  /* 0x000000000000791b */ /* 0x003fea0003800000 */
.L_x_6440:
[----:B------:R-:W-:Y:S05]  /*d100*/  BRA `(.L_x_6441) ;  /* 0xffffffac00107947 */ /* 0x000fea000383ffff */
.L_x_6361:
        /* <DEDUP_REMOVED lines=8> */
.L_x_6443:
[----:B------:R-:W-:Y:S05]  /*d190*/  BSYNC B0 ;  /* 0x0000000000007941 */ /* 0x000fea0003800000 */
.L_x_6442:
        /* <DEDUP_REMOVED lines=8> */
.L_x_6444:
[----:B------:R-:W-:Y:S02]  /*d220*/  MOV R241, R13 ;  /* 0x0000000d00f17202 */ /* 0x000fe40000000f00 */
[----:B------:R-:W-:-:S07]  /*d230*/  MOV R15, R19 ;  /* 0x00000013000f7202 */ /* 0x000fce0000000f00 */
[----:B------:R-:W-:Y:S05]  /*d240*/  WARPSYNC.COLLECTIVE R2, `(.L_x_6445) ;  /* 0x0000000002087348 */ /* 0x000fea0003c00000 */
[----:B------:R0:W1:Y:S02]  /*d250*/  SHFL.DOWN P0, R19, R241, R228, R243 ;  /* 0x080000e4f1137389 */ /* 0x00006400000000f3 */
[----:B01----:R-:W-:Y:S05]  /*d260*/  ENDCOLLECTIVE ;  /* 0x000000000000791b */ /* 0x003fea0003800000 */
.L_x_6445:
[----:B------:R-:W-:Y:S02]  /*d270*/  MOV R241, R12 ;  /* 0x0000000c00f17202 */ /* 0x000fe40000000f00 */
[----:B------:R-:W-:-:S07]  /*d280*/  MOV R18, R19 ;  /* 0x0000001300127202 */ /* 0x000fce0000000f00 */
[----:B------:R-:W-:Y:S05]  /*d290*/  WARPSYNC.COLLECTIVE R2, `(.L_x_6446) ;  /* 0x0000000002087348 */ /* 0x000fea0003c00000 */
[----:B------:R0:W1:Y:S02]  /*d2a0*/  SHFL.DOWN P0, R19, R241, R228, R243 ;  /* 0x080000e4f1137389 */ /* 0x00006400000000f3 */
[----:B01----:R-:W-:Y:S05]  /*d2b0*/  ENDCOLLECTIVE ;  /* 0x000000000000791b */ /* 0x003fea0003800000 */
.L_x_6446:
[----:B------:R-:W-:Y:S05]  /*d2c0*/  BRA `(.L_x_6447) ;  /* 0xffffffa800f07947 */ /* 0x000fea000383ffff */
.L_x_6364:
        /* <DEDUP_REMOVED lines=8> */
.L_x_6449:
[----:B------:R-:W-:Y:S05]  /*d350*/  BSYNC B0 ;  /* 0x0000000000007941 */ /* 0x000fea0003800000 */
.L_x_6448:
        /* <DEDUP_REMOVED lines=8> */
.L_x_6450:
[----:B------:R-:W-:Y:S02]  /*d3e0*/  MOV R241, R13 ;  /* 0x0000000d00f17202 */ /* 0x000fe40000000f00 */
[----:B------:R-:W-:-:S07]  /*d3f0*/  MOV R15, R19 ;  /* 0x00000013000f7202 */ /* 0x000fce0000000f00 */
[----:B------:R-:W-:Y:S05]  /*d400*/  WARPSYNC.COLLECTIVE R2, `(.L_x_6451) ;  /* 0x0000000002087348 */ /* 0x000fea0003c00000 */
[----:B------:R0:W1:Y:S02]  /*d410*/  SHFL.DOWN P0, R19, R241, R228, R243 ;  /* 0x080000e4f1137389 */ /* 0x00006400000000f3 */
[----:B01----:R-:W-:Y:S05]  /*d420*/  ENDCOLLECTIVE ;  /* 0x000000000000791b */ /* 0x003fea0003800000 */
.L_x_6451:
[----:B------:R-:W-:Y:S02]  /*d430*/  MOV R241, R12 ;  /* 0x0000000c00f17202 */ /* 0x000fe40000000f00 */
[----:B------:R-:W-:-:S07]  /*d440*/  MOV R18, R19 ;  /* 0x0000001300127202 */ /* 0x000fce0000000f00 */
[----:B------:R-:W-:Y:S05]  /*d450*/  WARPSYNC.COLLECTIVE R2, `(.L_x_6452) ;  /* 0x0000000002087348 */ /* 0x000fea0003c00000 */
[----:B------:R0:W1:Y:S02]  /*d460*/  SHFL.DOWN P0, R19, R241, R228, R243 ;  /* 0x080000e4f1137389 */ /* 0x00006400000000f3 */
[----:B01----:R-:W-:Y:S05]  /*d470*/  ENDCOLLECTIVE ;  /* 0x000000000000791b */ /* 0x003fea0003800000 */
.L_x_6452:
[----:B------:R-:W-:Y:S05]  /*d480*/  BRA `(.L_x_6453) ;  /* 0xffffffa800d07947 */ /* 0x000fea000383ffff */
.L_x_6367:
        /* <DEDUP_REMOVED lines=8> */
.L_x_6455:
[----:B------:R-:W-:Y:S05]  /*d510*/  BSYNC B0 ;  /* 0x0000000000007941 */ /* 0x000fea0003800000 */
.L_x_6454:
        /* <DEDUP_REMOVED lines=9> */
.L_x_6456:
[----:B------:R-:W-:Y:S02]  /*d5b0*/  MOV R19, R13 ;  /* 0x0000000d00137202 */ /* 0x000fe40000000f00 */
[----:B------:R-:W-:-:S07]  /*d5c0*/  MOV R214, R212 ;  /* 0x000000d400d67202 */ /* 0x000fce0000000f00 */
[----:B------:R-:W-:Y:S05]  /*d5d0*/  WARPSYNC.COLLECTIVE R2, `(.L_x_6457) ;  /* 0x0000000002087348 */ /* 0x000fea0003c00000 */
[----:B------:R0:W1:Y:S02]  /*d5e0*/  SHFL.IDX P2, R212, R19, R14, R15 ;  /* 0x0000000e13d47389 */ /* 0x000064000004000f */
[----:B01----:R-:W-:Y:S05]  /*d5f0*/  ENDCOLLECTIVE ;  /* 0x000000000000791b */ /* 0x003fea0003800000 */
.L_x_6457:
[-C--:B------:R-:W-:Y:S01]  /*d600*/  FMUL.FTZ R241, R7, R214.reuse ;  /* 0x000000d607f17220 */ /* 0x080fe20000410000 */
[-C--:B------:R-:W-:Y:S01]  /*d610*/  FMUL.FTZ R18, R6, R214.reuse ;  /* 0x000000d606127220 */ /* 0x080fe20000410000 */
[----:B------:R-:W-:Y:S02]  /*d620*/  FMUL.FTZ R216, R4, R214 ;  /* 0x000000d604d87220 */ /* 0x000fe40000410000 */
[-C--:B------:R-:W-:Y:S02]  /*d630*/  FFMA.FTZ R241, R6, R226.reuse, -R241 ;  /* 0x000000e206f17223 */ /* 0x080fe400000108f1 */
[C---:B------:R-:W-:Y:S01]  /*d640*/  FFMA.FTZ R216, R5.reuse, R226, R216 ;  /* 0x000000e205d87223 */ /* 0x040fe200000100d8 */
[----:B------:R-:W-:Y:S01]  /*d650*/  MOV R19, R12 ;  /* 0x0000000c00137202 */ /* 0x000fe20000000f00 */
[----:B------:R-:W-:Y:S01]  /*d660*/  FADD.FTZ R218, R212, R241 ;  /* 0x000000f1d4da7221 */ /* 0x000fe20000010000 */
[----:B------:R-:W-:-:S07]  /*d670*/  FMUL.FTZ R241, R5, R214 ;  /* 0x000000d605f17220 */ /* 0x000fce0000410000 */
[----:B------:R-:W-:Y:S05]  /*d680*/  WARPSYNC.COLLECTIVE R2, `(.L_x_6458) ;  /* 0x0000000002087348 */ /* 0x000fea0003c00000 */
[----:B------:R0:W1:Y:S02]  /*d690*/  SHFL.IDX P2, R212, R19, R14, R15 ;  /* 0x0000000e13d47389 */ /* 0x000064000004000f */
[----:B01----:R-:W-:Y:S05]  /*d6a0*/  ENDCOLLECTIVE ;  /* 0x000000000000791b */ /* 0x003fea0003800000 */
.L_x_6458:
[-C--:B------:R-:W-:Y:S01]  /*d6b0*/  FFMA.FTZ R214, R4, R226.reuse, -R241 ;  /* 0x000000e204d67223 */ /* 0x080fe200000108f1 */
[----:B------:R-:W-:Y:S01]  /*d6c0*/  FFMA.FTZ R241, R7, R226, R18 ;  /* 0x000000e207f17223 */ /* 0x000fe20000010012 */
[----:B------:R-:W-:-:S05]  /*d6d0*/  MOV R228, R212 ;  /* 0x000000d400e47202 */ /* 0x000fca0000000f00 */
[----:B------:R-:W-:Y:S01]  /*d6e0*/  FADD.FTZ R226, R228, R241 ;  /* 0x000000f1e4e27221 */ /* 0x000fe20000010000 */
[----:B------:R-:W-:Y:S01]  /*d6f0*/  HFMA2 R228, -RZ, RZ, 0, 5.9604644775390625e-08 ;  /* 0x00000001ffe47431 */ /* 0x000fe200000001ff */
[----:B------:R-:W-:-:S07]  /*d700*/  MOV R241, R17 ;  /* 0x0000001100f17202 */ /* 0x000fce0000000f00 */
[----:B------:R-:W-:Y:S05]  /*d710*/  WARPSYNC.COLLECTIVE R2, `(.L_x_6459) ;  /* 0x0000000002087348 */ /* 0x000fea0003c00000 */
[----:B------:R0:W1:Y:S02]  /*d720*/  SHFL.DOWN P0, R19, R241, R228, R243 ;  /* 0x080000e4f1137389 */ /* 0x00006400000000f3 */
[----:B01----:R-:W-:Y:S05]  /*d730*/  ENDCOLLECTIVE ;  /* 0x000000000000791b */ /* 0x003fea0003800000 */
.L_x_6459:
[----:B------:R-:W-:Y:S02]  /*d740*/  MOV R241, R16 ;  /* 0x0000001000f17202 */ /* 0x000fe40000000f00 */
[----:B------:R-:W-:-:S07]  /*d750*/  MOV R18, R19 ;  /* 0x0000001300127202 */ /* 0x000fce0000000f00 */
[----:B------:R-:W-:Y:S05]  /*d760*/  WARPSYNC.COLLECTIVE R2, `(.L_x_6460) ;  /* 0x0000000002087348 */ /* 0x000fea0003c00000 */
[----:B------:R0:W1:Y:S02]  /*d770*/  SHFL.DOWN P0, R19, R241, R228, R243 ;  /* 0x080000e4f1137389 */ /* 0x00006400000000f3 */
[----:B01----:R-:W-:Y:S05]  /*d780*/  ENDCOLLECTIVE ;  /* 0x000000000000791b */ /* 0x003fea0003800000 */
.L_x_6460:
[----:B------:R-:W-:Y:S02]  /*d790*/  MOV R241, R13 ;  /* 0x0000000d00f17202 */ /* 0x000fe40000000f00 */
[----:B------:R-:W-:-:S07]  /*d7a0*/  MOV R220, R19 ;  /* 0x0000001300dc7202 */ /* 0x000fce0000000f00 */
[----:B------:R-:W-:Y:S05]  /*d7b0*/  WARPSYNC.COLLECTIVE R2, `(.L_x_6461) ;  /* 0x0000000002087348 */ /* 0x000fea0003c00000 */
[----:B------:R0:W1:Y:S02]  /*d7c0*/  SHFL.DOWN P0, R19, R241, R228, R243 ;  /* 0x080000e4f1137389 */ /* 0x00006400000000f3 */
[----:B01----:R-:W-:Y:S05]  /*d7d0*/  ENDCOLLECTIVE ;  /* 0x000000000000791b */ /* 0x003fea0003800000 */
.L_x_6461:
[----:B------:R-:W-:Y:S02]  /*d7e0*/  MOV R241, R12 ;  /* 0x0000000c00f17202 */ /* 0x000fe40000000f00 */
[----:B------:R-:W-:-:S07]  /*d7f0*/  MOV R222, R19 ;  /* 0x0000001300de7202 */ /* 0x000fce0000000f00 */
[----:B------:R-:W-:Y:S05]  /*d800*/  WARPSYNC.COLLECTIVE R2, `(.L_x_6462) ;  /* 0x0000000002087348 */ /* 0x000fea0003c00000 */
[----:B------:R0:W1:Y:S02]  /*d810*/  SHFL.DOWN P0, R19, R241, R228, R243 ;  /* 0x080000e4f1137389 */ /* 0x00006400000000f3 */
[----:B01----:R-:W-:Y:S05]  /*d820*/  ENDCOLLECTIVE ;  /* 0x000000000000791b */ /* 0x003fea0003800000 */
.L_x_6462:
[----:B------:R-:W-:Y:S02]  /*d830*/  MOV R224, R19 ;  /* 0x0000001300e07202 */ /* 0x000fe40000000f00 */
[----:B------:R-:W-:-:S07]  /*d840*/  MOV R19, R4 ;  /* 0x0000000400137202 */ /* 0x000fce0000000f00 */
[----:B------:R-:W-:Y:S05]  /*d850*/  WARPSYNC.COLLECTIVE R2, `(.L_x_6463) ;  /* 0x0000000002087348 */ /* 0x000fea0003c00000 */
[----:B------:R0:W1:Y:S02]  /*d860*/  SHFL.IDX P2, R212, R19, R14, R15 ;  /* 0x0000000e13d47389 */ /* 0x000064000004000f */
[----:B01----:R-:W-:Y:S05]  /*d870*/  ENDCOLLECTIVE ;  /* 0x000000000000791b */ /* 0x003fea0003800000 */
.L_x_6463:
[----:B------:R-:W-:Y:S02]  /*d880*/  MOV R19, R5 ;  /* 0x0000000500137202 */ /* 0x000fe40000000f00 */
[----:B------:R-:W-:-:S07]  /*d890*/  MOV R230, R212 ;  /* 0x000000d400e67202 */ /* 0x000fce0000000f00 */
[----:B------:R-:W-:Y:S05]  /*d8a0*/  WARPSYNC.COLLECTIVE R2, `(.L_x_6464) ;  /* 0x0000000002087348 */ /* 0x000fea0003c00000 */
[----:B------:R0:W1:Y:S02]  /*d8b0*/  SHFL.IDX P2, R212, R19, R14, R15 ;  /* 0x0000000e13d47389 */ /* 0x000064000004000f */
[----:B01----:R-:W-:Y:S05]  /*d8c0*/  ENDCOLLECTIVE ;  /* 0x000000000000791b */ /* 0x003fea0003800000 */
.L_x_6464:
[----:B------:R-:W-:Y:S02]  /*d8d0*/  MOV R12, R230 ;  /* 0x000000e6000c7202 */ /* 0x000fe40000000f00 */
[----:B------:R-:W-:Y:S02]  /*d8e0*/  MOV R19, R6 ;  /* 0x0000000600137202 */ /* 0x000fe40000000f00 */
[----:B------:R-:W-:-:S07]  /*d8f0*/  MOV R232, R212 ;  /* 0x000000d400e87202 */ /* 0x000fce0000000f00 */
[----:B------:R-:W-:Y:S05]  /*d900*/  WARPSYNC.COLLECTIVE R2, `(.L_x_6465) ;  /* 0x0000000002087348 */ /* 0x000fea0003c00000 */
[----:B------:R0:W1:Y:S02]  /*d910*/  SHFL.IDX P2, R212, R19, R14, R15 ;  /* 0x0000000e13d47389 */ /* 0x000064000004000f */
[----:B01----:R-:W-:Y:S05]  /*d920*/  ENDCOLLECTIVE ;  /* 0x000000000000791b */ /* 0x003fea0003800000 */
.L_x_6465:
[----:B------:R-:W-:Y:S02]  /*d930*/  MOV R13, R232 ;  /* 0x000000e8000d7202 */ /* 0x000fe40000000f00 */
[----:B------:R-:W-:Y:S02]  /*d940*/  MOV R19, R7 ;  /* 0x0000000700137202 */ /* 0x000fe40000000f00 */
[----:B------:R-:W-:-:S07]  /*d950*/  MOV R234, R212 ;  /* 0x000000d400ea7202 */ /* 0x000fce0000000f00 */
[----:B------:R-:W-:Y:S05]  /*d960*/  WARPSYNC.COLLECTIVE R2, `(.L_x_6466) ;  /* 0x0000000002087348 */ /* 0x000fea0003c00000 */
[----:B------:R0:W1:Y:S02]  /*d970*/  SHFL.IDX P2, R212, R19, R14, R15 ;  /* 0x0000000e13d47389 */ /* 0x000064000004000f */
[----:B01----:R-:W-:Y:S05]  /*d980*/  ENDCOLLECTIVE ;  /* 0x000000000000791b */ /* 0x003fea0003800000 */
.L_x_6466:
[----:B------:R-:W-:Y:S01]  /*d990*/  MOV R236, R212 ;  /* 0x000000d400ec7202 */ /* 0x000fe20000000f00 */
[----:B------:R-:W-:Y:S06]  /*d9a0*/  BRA `(.L_x_6467) ;  /* 0xffffffa800287947 */ /* 0x000fec000383ffff */
.L_x_6468:
        /* <DEDUP_REMOVED lines=13> */
.L_x_18697:


//--------------------- .text._Z25selective_scan_bwd_kernelI32Selective_Scan_bwd_kernel_traitsILi64ELi16ELb0ELb0ELb0ELb1ELb0EN3c108BFloat16ENS1_7complexIfEEEEv12SSMParamsBwd --------------------------
	.section	.text._Z25selective_scan_bwd_kernelI32Selective_Scan_bwd_kernel_traitsILi64ELi16ELb0ELb0ELb0ELb1ELb0EN3c108BFloat16ENS1_7complexIfEEEEv12SSMParamsBwd,"ax",@progbits
	.align	128
        .global         _Z25selective_scan_bwd_kernelI32Selective_Scan_bwd_kernel_traitsILi64ELi16ELb0ELb0ELb0ELb1ELb0EN3c108BFloat16ENS1_7complexIfEEEEv12SSMParamsBwd
        .type           _Z25selective_scan_bwd_kernelI32Selective_Scan_bwd_kernel_traitsILi64ELi16ELb0ELb0ELb0ELb1ELb0EN3c108BFloat16ENS1_7complexIfEEEEv12SSMParamsBwd,@function
        .size           _Z25selective_scan_bwd_kernelI32Selective_Scan_bwd_kernel_traitsILi64ELi16ELb0ELb0ELb0ELb1ELb0EN3c108BFloat16ENS1_7complexIfEEEEv12SSMParamsBwd,(.L_x_18698 - _Z25selective_scan_bwd_kernelI32Selective_Scan_bwd_kernel_traitsILi64ELi16ELb0ELb0ELb0ELb1ELb0EN3c108BFloat16ENS1_7complexIfEEEEv12SSMParamsBwd)
        .other          _Z25selective_scan_bwd_kernelI32Selective_Scan_bwd_kernel_traitsILi64ELi16ELb0ELb0ELb0ELb1ELb0EN3c108BFloat16ENS1_7complexIfEEEEv12SSMParamsBwd,@"STO_CUDA_ENTRY STV_DEFAULT"
_Z25selective_scan_bwd_kernelI32Selective_Scan_bwd_kernel_traitsILi64ELi16ELb0ELb0ELb0ELb1ELb0EN3c108BFloat16ENS1_7complexIfEEEEv12SSMParamsBwd:
.text._Z25selective_scan_bwd_kernelI32Selective_Scan_bwd_kernel_traitsILi64ELi16ELb0ELb0ELb0ELb1ELb0EN3c108BFloat16ENS1_7complexIfEEEEv12SSMParamsBwd:
[----:B------:R-:W-:Y:S01]  /*0000*/  LDC R1, c[0x0][0x37c] ;  /* 0x0000df00ff017b82 */ /* 0x000fe20000000800 */
[----:B------:R-:W0:Y:S07]  /*0010*/  LDCU.64 UR10, c[0x0][0x470] ;  /* 0x00008e00ff0a77ac */ /* 0x000e2e0008000a00 */
[----:B------:R-:W1:Y:S01]  /*0020*/  S2UR UR8, SR_CTAID.Y ;  /* 0x00000000000879c3 */ /* 0x000e620000002600 */
[----:B------:R-:W-:Y:S01]  /*0030*/  HFMA2 R135, -RZ, RZ, 0, 0 ;  /* 0x00000000ff877431 */ /* 0x000fe200000001ff */
[----:B------:R-:W-:Y:S01]  /*0040*/  MOV R133, RZ ;  /* 0x000000ff00857202 */ /* 0x000fe20000000f00 */
[----:B------:R-:W2:Y:S01]  /*0050*/  LDCU.128 UR4, c[0x0][0x450] ;  /* 0x00008a00ff0477ac */ /* 0x000ea20008000c00 */
[----:B------:R-:W3:Y:S04]  /*0060*/  LDCU.64 UR22, c[0x0][0x358] ;  /* 0x00006b00ff1677ac */ /* 0x000ee80008000a00 */
        /* <DEDUP_REMOVED lines=15> */
[----:B------:R-:W-:Y:S02]  /*0160*/  MOV R4, UR10 ;  /* 0x0000000a00047c02 */ /* 0x000fe40008000f00 */
[----:B------:R-:W-:Y:S02]  /*0170*/  MOV R2, UR6 ;  /* 0x0000000600027c02 */ /* 0x000fe40008000f00 */
[----:B------:R-:W-:Y:S02]  /*0180*/  MOV R5, UR11 ;  /* 0x0000000b00057c02 */ /* 0x000fe40008000f00 */
[----:B------:R-:W-:-:S02]  /*0190*/  MOV R3, UR7 ;  /* 0x0000000700037c02 */ /* 0x000fc40008000f00 */
[----:B------:R-:W1:Y:S01]  /*01a0*/  LDCU.64 UR10, c[0x0][0x498] ;  /* 0x00009300ff0a77ac */ /* 0x000e620008000a00 */
[----:B---3--:R3:W5:Y:S04]  /*01b0*/  @P1 LDG.E R133, desc[UR22][R4.64] ;  /* 0x0000001604851981 */ /* 0x008768000c1e1900 */
[----:B------:R3:W5:Y:S01]  /*01c0*/  @P0 LDG.E R135, desc[UR22][R2.64] ;  /* 0x0000001602870981 */ /* 0x000762000c1e1900 */
[----:B----4-:R-:W-:-:S04]  /*01d0*/  UIMAD.WIDE.U32 UR6, UR24, UR12, URZ ;  /* 0x0000000c180672a5 */ /* 0x010fc8000f8e00ff */
[----:B------:R-:W-:Y:S01]  /*01e0*/  UIMAD UR7, UR24, UR13, UR7 ;  /* 0x0000000d180772a4 */ /* 0x000fe2000f8e0207 */
[----:B------:R-:W4:Y:S03]  /*01f0*/  LDCU.64 UR12, c[0x0][0x480] ;  /* 0x00009000ff0c77ac */ /* 0x000f260008000a00 */
[----:B------:R-:W-:-:S04]  /*0200*/  UIMAD.WIDE.U32 UR16, UR8, UR14, UR6 ;  /* 0x0000000e081072a5 */ /* 0x000fc8000f8e0006 */
[----:B------:R-:W-:Y:S02]  /*0210*/  UIMAD UR26, UR8, UR15, UR17 ;  /* 0x0000000f081a72a4 */ /* 0x000fe4000f8e0211 */
[----:B----4-:R-:W-:-:S04]  /*0220*/  UISETP.NE.U32.AND UP0, UPT, UR12, URZ, UPT ;  /* 0x000000ff0c00728c */ /* 0x010fc8000bf05070 */
[----:B------:R-:W-:Y:S01]  /*0230*/  UISETP.NE.AND.EX UP0, UPT, UR13, URZ, UPT, UP0 ;  /* 0x000000ff0d00728c */ /* 0x000fe2000bf05300 */
[----:B------:R-:W4:Y:S01]  /*0240*/  LDCU.128 UR12, c[0x0][0x460] ;  /* 0x00008c00ff0c77ac */ /* 0x000f220008000c00 */
[----:B-1----:R-:W-:Y:S02]  /*0250*/  UIMAD.WIDE.U32 UR20, UR24, UR10, URZ ;  /* 0x0000000a181472a5 */ /* 0x002fe4000f8e00ff */
[----:B------:R-:W-:Y:S02]  /*0260*/  UIMAD.WIDE.U32 UR6, UR24, UR28, URZ ;  /* 0x0000001c180672a5 */ /* 0x000fe4000f8e00ff */
[----:B------:R-:W-:Y:S02]  /*0270*/  UIMAD UR17, UR24, UR11, UR21 ;  /* 0x0000000b181172a4 */ /* 0x000fe4000f8e0215 */
[----:B------:R-:W-:Y:S02]  /*0280*/  UIMAD UR7, UR24, UR29, UR7 ;  /* 0x0000001d180772a4 */ /* 0x000fe4000f8e0207 */
[----:B0-----:R-:W-:Y:S01]  /*0290*/  UIMAD.WIDE.U32 UR10, UR8, UR32, URZ ;  /* 0x00000020080a72a5 */ /* 0x001fe2000f8e00ff */
[----:B------:R-:W0:Y:S01]  /*02a0*/  @UP0 LDCU UR32, c[0x0][0x384] ;  /* 0x00007080ff2007ac */ /* 0x000e220008000800 */
[----:B------:R-:W1:Y:S01]  /*02b0*/  LDCU.64 UR28, c[0x0][0x4a0] ;  /* 0x00009400ff1c77ac */ /* 0x000e620008000a00 */
[----:B--2---:R-:W-:-:S02]  /*02c0*/  ULEA UR9, UR35, 0xfffffc00, 0xa ;  /* 0xfffffc0023097891 */ /* 0x004fc4000f8e50ff */
[----:B------:R-:W-:Y:S02]  /*02d0*/  UIMAD.WIDE.U32 UR18, UR8, UR30, UR6 ;  /* 0x0000001e081272a5 */ /* 0x000fe4000f8e0006 */
[----:B------:R-:W-:Y:S02]  /*02e0*/  UIADD3 UR25, UP1, UPT, UR9, UR16, URZ ;  /* 0x0000001009197290 */ /* 0x000fe4000ff3e0ff */
[----:B------:R-:W-:Y:S02]  /*02f0*/  UIMAD UR27, UR8, UR31, UR19 ;  /* 0x0000001f081b72a4 */ /* 0x000fe4000f8e0213 */
[----:B------:R-:W-:Y:S02]  /*0300*/  UIADD3 UR18, UP3, UPT, UR9, UR18, URZ ;  /* 0x0000001209127290 */ /* 0x000fe4000ff7e0ff */
[----:B------:R-:W-:Y:S01]  /*0310*/  USHF.R.S32.HI UR19, URZ, 0x1f, UR9 ;  /* 0x0000001fff137899 */ /* 0x000fe20008011409 */
[----:B------:R-:W2:Y:S01]  /*0320*/  @UP0 LDCU UR34, c[0x0][0x38c] ;  /* 0x00007180ff2207ac */ /* 0x000ea20008000800 */
[----:B----4-:R-:W-:-:S02]  /*0330*/  ULEA UR21, UP2, UR25, UR12, 0x1 ;  /* 0x0000000c19157291 */ /* 0x010fc4000f8408ff */
[----:B------:R-:W-:Y:S01]  /*0340*/  ULEA UR12, UP4, UR18, UR14, 0x1 ;  /* 0x0000000e120c7291 */ /* 0x000fe2000f8808ff */
[----:B------:R-:W4:Y:S01]  /*0350*/  @UP0 LDCU.64 UR30, c[0x0][0x480] ;  /* 0x00009000ff1e07ac */ /* 0x000f220008000a00 */
[----:B------:R-:W-:Y:S01]  /*0360*/  UIADD3.X UR14, UPT, UPT, UR19, UR27, URZ, UP3, !UPT ;  /* 0x0000001b130e7290 */ /* 0x000fe20009ffe4ff */
[----:B------:R-:W-:Y:S01]  /*0370*/  UMOV UR16, UR20 ;  /* 0x0000001400107c82 */ /* 0x000fe20008000000 */
[----:B------:R-:W3:Y:S02]  /*0380*/  LDCU.64 UR6, c[0x0][0x528] ;  /* 0x0000a500ff0677ac */ /* 0x000ee40008000a00 */
[----:B------:R-:W-:Y:S02]  /*0390*/  ULEA.HI.X UR18, UR18, UR15, UR14, 0x1, UP4 ;  /* 0x0000000f12127291 */ /* 0x000fe4000a0f0c0e */
[----:B------:R-:W-:Y:S02]  /*03a0*/  UIMAD UR14, UR8, UR33, UR11 ;  /* 0x00000021080e72a4 */ /* 0x000fe4000f8e020b */
[----:B------:R-:W-:-:S02]  /*03b0*/  UIADD3.X UR26, UPT, UPT, UR19, UR26, URZ, UP1, !UPT ;  /* 0x0000001a131a7290 */ /* 0x000fc40008ffe4ff */
[----:B0-----:R-:W-:Y:S02]  /*03c0*/  @UP0 UIMAD UR11, UR24, UR32, UR8 ;  /* 0x00000020180b02a4 */ /* 0x001fe4000f8e0208 */
[----:B-1----:R-:W-:Y:S02]  /*03d0*/  UIMAD.WIDE.U32 UR16, UR8, UR28, UR16 ;  /* 0x0000001c081072a5 */ /* 0x002fe4000f8e0010 */
[----:B------:R-:W-:Y:S02]  /*03e0*/  ULEA.HI.X UR13, UR25, UR13, UR26, 0x1, UP2 ;  /* 0x0000000d190d7291 */ /* 0x000fe400090f0c1a */
[----:B------:R-:W-:Y:S02]  /*03f0*/  @UP0 UIMAD UR11, UR11, UR35, URZ ;  /* 0x000000230b0b02a4 */ /* 0x000fe4000f8e02ff */
[----:B------:R-:W-:Y:S02]  /*0400*/  UIADD3 UR16, UP2, UPT, UR9, UR16, URZ ;  /* 0x0000001009107290 */ /* 0x000fe4000ff5e0ff */
[----:B------:R-:W-:-:S02]  /*0410*/  ULEA UR9, UP1, UR10, UR4, 0x3 ;  /* 0x000000040a097291 */ /* 0x000fc4000f8218ff */
[----:B--2---:R-:W-:Y:S02]  /*0420*/  @UP0 UIMAD UR11, UR11, UR34, URZ ;  /* 0x000000220b0b02a4 */ /* 0x004fe4000f8e02ff */
[----:B------:R-:W-:Y:S01]  /*0430*/  ULEA.HI.X UR10, UR10, UR5, UR14, 0x3, UP1 ;  /* 0x000000050a0a7291 */ /* 0x000fe200088f1c0e */
[----:B------:R-:W-:Y:S02]  /*0440*/  UMOV UR4, URZ ;  /* 0x000000ff00047c82 */ /* 0x000fe40008000000 */
[----:B------:R-:W-:Y:S01]  /*0450*/  UMOV UR5, URZ ;  /* 0x000000ff00057c82 */ /* 0x000fe20008000000 */
[----:B----4-:R-:W-:Y:S02]  /*0460*/  @UP0 UIMAD.WIDE UR4, UR11, 0x10, UR30 ;  /* 0x000000100b0408a5 */ /* 0x010fe4000f8e021e */
[----:B------:R-:W-:Y:S02]  /*0470*/  UISETP.GE.AND UP0, UPT, UR35, 0x1, UPT ;  /* 0x000000012300788c */ /* 0x000fe4000bf06270 */
[----:B------:R-:W-:Y:S01]  /*0480*/  UIMAD UR15, UR8, UR29, UR17 ;  /* 0x0000001d080f72a4 */ /* 0x000fe2000f8e0211 */
[----:B------:R-:W-:Y:S01]  /*0490*/  HFMA2 R138, -RZ, RZ, 0, 0 ;  /* 0x00000000ff8a7431 */ /* 0x000fe200000001ff */
[----:B------:R-:W-:-:S02]  /*04a0*/  MOV R136, RZ ;  /* 0x000000ff00887202 */ /* 0x000fc40000000f00 */
[----:B------:R-:W-:Y:S02]  /*04b0*/  UIADD3.X UR19, UPT, UPT, UR19, UR15, URZ, UP2, !UPT ;  /* 0x0000000f13137290 */ /* 0x000fe400097fe4ff */
[----:B---3--:R-:W-:-:S04]  /*04c0*/  ULEA UR15, UP2, UR16, UR6, 0x1 ;  /* 0x00000006100f7291 */ /* 0x008fc8000f8408ff */
[----:B------:R-:W-:Y:S01]  /*04d0*/  ULEA.HI.X UR16, UR16, UR7, UR19, 0x1, UP2 ;  /* 0x0000000710107291 */ /* 0x000fe200090f0c13 */
[----:B------:R-:W-:Y:S11]  /*04e0*/  BRA.U !UP0, `(.L_x_6469) ;  /* 0x000000b908647547 */ /* 0x000ff6000b800000 */
[----:B------:R-:W0:Y:S01]  /*04f0*/  S2R R134, SR_TID.X ;  /* 0x0000000000867919 */ /* 0x000e220000002100 */
[----:B------:R-:W1:Y:S01]  /*0500*/  S2UR UR14, SR_CgaCtaId ;  /* 0x00000000000e79c3 */ /* 0x000e620000008800 */
[----:B------:R-:W-:Y:S01]  /*0510*/  UMOV UR11, UR13 ;  /* 0x0000000d000b7c82 */ /* 0x000fe20008000000 */
[----:B------:R-:W-:Y:S01]  /*0520*/  UMOV UR13, 0x400 ;  /* 0x00000400000d7882 */ /* 0x000fe20000000000 */
[----:B------:R-:W-:Y:S01]  /*0530*/  MOV R136, RZ ;  /* 0x000000ff00887202 */ /* 0x000fe20000000f00 */
[----:B------:R-:W2:Y:S01]  /*0540*/  LDCU UR6, c[0x0][0x394] ;  /* 0x00007280ff0677ac */ /* 0x000ea20008000800 */
[----:B------:R-:W-:Y:S01]  /*0550*/  MOV R138, RZ ;  /* 0x000000ff008a7202 */ /* 0x000fe20000000f00 */
        /* <DEDUP_REMOVED lines=8> */
.L_x_6537:
[----:B------:R-:W0:Y:S01]  /*05e0*/  LDCU UR18, c[0x0][0x388] ;  /* 0x00007100ff1277ac */ /* 0x000e220008000800 */
[----:B------:R-:W-:Y:S02]  /*05f0*/  SHF.L.U32 R2, R134, 0x4, RZ ;  /* 0x0000000486027819 */ /* 0x000fe400000006ff */
[----:B------:R-:W-:Y:S01]  /*0600*/  MOV R3, UR11 ;  /* 0x0000000b00037c02 */ /* 0x000fe20008000f00 */
[----:B------:R-:W-:Y:S01]  /*0610*/  ULEA UR17, UR6, 0xfffffc00, 0xa ;  /* 0xfffffc0006117891 */ /* 0x000fe2000f8e50ff */
[----:B------:R-:W-:Y:S02]  /*0620*/  LOP3.LUT R31, R2, 0x3e00, RZ, 0xc0, !PT ;  /* 0x00003e00021f7812 */ /* 0x000fe400078ec0ff */
[----:B------:R-:W-:Y:S02]  /*0630*/  MOV R2, UR7 ;  /* 0x0000000700027c02 */ /* 0x000fe40008000f00 */
[----:B------:R-:W-:Y:S02]  /*0640*/  LOP3.LUT R30, R31, 0x1f, R134, 0xf8, !PT ;  /* 0x0000001f1f1e7812 */ /* 0x000fe400078ef886 */
[----:B------:R-:W-:Y:S01]  /*0650*/  PRMT R13, RZ, 0x7610, R13 ;  /* 0x00007610ff0d7816 */ /* 0x000fe2000000000d */
[----:B------:R-:W-:Y:S01]  /*0660*/  IMAD.WIDE.U32 R4, R0, 0x2, R2 ;  /* 0x0000000200047825 */ /* 0x000fe200078e0002 */
[----:B------:R-:W-:-:S02]  /*0670*/  LOP3.LUT R25, R30, 0x20, RZ, 0xfc, !PT ;  /* 0x000000201e197812 */ /* 0x000fc400078efcff */
[C---:B------:R-:W-:Y:S02]  /*0680*/  SHF.L.U32 R2, R30.reuse, 0x1, RZ ;  /* 0x000000011e027819 */ /* 0x040fe400000006ff */
[C---:B------:R-:W-:Y:S01]  /*0690*/  LOP3.LUT R3, R30.reuse, 0x60, RZ, 0xfc, !PT ;  /* 0x000000601e037812 */ /* 0x040fe200078efcff */
[----:B0-----:R-:W-:Y:S01]  /*06a0*/  UIADD3 UR17, UPT, UPT, -UR17, UR18, URZ ;  /* 0x0000001211117290 */ /* 0x001fe2000fffe1ff */
[C---:B------:R-:W-:Y:S02]  /*06b0*/  LOP3.LUT R12, R30.reuse, 0xe0, RZ, 0xfc, !PT ;  /* 0x000000e01e0c7812 */ /* 0x040fe400078efcff */
[----:B------:R-:W-:Y:S02]  /*06c0*/  LOP3.LUT R6, R30, 0x80, RZ, 0xfc, !PT ;  /* 0x000000801e067812 */ /* 0x000fe400078efcff */
[----:B------:R-:W-:Y:S02]  /*06d0*/  PRMT R16, RZ, 0x7610, R16 ;  /* 0x00007610ff107816 */ /* 0x000fe40000000010 */
[----:B------:R-:W-:-:S02]  /*06e0*/  ISETP.GE.AND P1, PT, R0, UR17, PT ;  /* 0x0000001100007c0c */ /* 0x000fc4000bf26270 */
[----:B------:R-:W-:Y:S02]  /*06f0*/  ISETP.GE.AND P0, PT, R25, UR17, PT ;  /* 0x0000001119007c0c */ /* 0x000fe4000bf06270 */
[----:B------:R-:W-:Y:S02]  /*0700*/  P2R R52, PR, RZ, 0x2 ;  /* 0x00000002ff347803 */ /* 0x000fe40000000000 */
[----:B------:R-:W-:Y:S02]  /*0710*/  P2R R53, PR, RZ, 0x1 ;  /* 0x00000001ff357803 */ /* 0x000fe40000000000 */
[C---:B------:R-:W-:Y:S02]  /*0720*/  IADD3 R20, P1, PT, R2.reuse, UR12, RZ ;  /* 0x0000000c02147c10 */ /* 0x040fe4000ff3e0ff */
[----:B------:R-:W-:Y:S02]  /*0730*/  IADD3 R2, P0, PT, R2, UR15, RZ ;  /* 0x0000000f02027c10 */ /* 0x000fe4000ff1e0ff */
[----:B------:R-:W-:-:S02]  /*0740*/  LOP3.LUT R0, R30, 0x40, RZ, 0xfc, !PT ;  /* 0x000000401e007812 */ /* 0x000fc400078efcff */
[----:B------:R-:W-:Y:S02]  /*0750*/  ISETP.GE.AND P5, PT, R3, UR17, PT ;  /* 0x0000001103007c0c */ /* 0x000fe4000bfa6270 */
[----:B------:R-:W-:Y:S02]  /*0760*/  IADD3.X R3, PT, PT, RZ, UR16, RZ, P0, !PT ;  /* 0x00000010ff037c10 */ /* 0x000fe400087fe4ff */
[----:B------:R-:W-:Y:S02]  /*0770*/  IADD3.X R21, PT, PT, RZ, UR14, RZ, P1, !PT ;  /* 0x0000000eff157c10 */ /* 0x000fe40008ffe4ff */
[----:B------:R-:W-:Y:S01]  /*0780*/  ISETP.GE.AND P0, PT, R12, UR17, PT ;  /* 0x000000110c007c0c */ /* 0x000fe2000bf06270 */
[----:B------:R-:W-:Y:S01]  /*0790*/  BAR.SYNC.DEFER_BLOCKING 0x0 ;  /* 0x0000000000007b1d */ /* 0x000fe20000010000 */
[----:B------:R-:W-:Y:S02]  /*07a0*/  ISETP.NE.AND P1, PT, R52, RZ, PT ;  /* 0x000000ff3400720c */ /* 0x000fe40003f25270 */
[----:B------:R-:W-:-:S02]  /*07b0*/  ISETP.GE.AND P6, PT, R0, UR17, PT ;  /* 0x0000001100007c0c */ /* 0x000fc4000bfc6270 */
[C---:B------:R-:W-:Y:S02]  /*07c0*/  LOP3.LUT R0, R30.reuse, 0xa0, RZ, 0xfc, !PT ;  /* 0x000000a01e007812 */ /* 0x040fe400078efcff */
[----:B------:R-:W-:Y:S02]  /*07d0*/  LOP3.LUT R14, R30, 0x100, RZ, 0xfc, !PT ;  /* 0x000001001e0e7812 */ /* 0x000fe400078efcff */
[----:B------:R-:W-:Y:S02]  /*07e0*/  ISETP.GE.AND P3, PT, R0, UR17, PT ;  /* 0x0000001100007c0c */ /* 0x000fe4000bf66270 */
[----:B------:R-:W-:Y:S02]  /*07f0*/  PRMT R0, RZ, 0x7610, R0 ;  /* 0x00007610ff007816 */ /* 0x000fe40000000000 */
[----:B------:R-:W-:Y:S02]  /*0800*/  ISETP.GE.AND P4, PT, R6, UR17, PT ;  /* 0x0000001106007c0c */ /* 0x000fe4000bf86270 */
[----:B------:R-:W-:-:S02]  /*0810*/  LOP3.LUT R6, R30, 0xc0, RZ, 0xfc, !PT ;  /* 0x000000c01e067812 */ /* 0x000fc400078efcff */
[----:B------:R-:W-:Y:S02]  /*0820*/  P2R R59, PR, RZ, 0x1 ;  /* 0x00000001ff3b7803 */ /* 0x000fe40000000000 */
[----:B------:R-:W-:Y:S02]  /*0830*/  ISETP.GE.AND P2, PT, R6, UR17, PT ;  /* 0x0000001106007c0c */ /* 0x000fe4000bf46270 */
[----:B------:R-:W-:Y:S02]  /*0840*/  PRMT R7, RZ, 0x7610, R7 ;  /* 0x00007610ff077816 */ /* 0x000fe40000000007 */
[----:B------:R-:W-:Y:S01]  /*0850*/  PRMT R10, RZ, 0x7610, R10 ;  /* 0x00007610ff0a7816 */ /* 0x000fe2000000000a */
[----:B------:R-:W2:Y:S01]  /*0860*/  @!P0 LDG.E.U16 R13, desc[UR22][R4.64+0x1c0] ;  /* 0x0001c016040d8981 */ /* 0x000ea2000c1e1500 */
[----:B------:R-:W-:Y:S02]  /*0870*/  ISETP.GE.AND P0, PT, R14, UR17, PT ;  /* 0x000000110e007c0c */ /* 0x000fe4000bf06270 */
[----:B------:R-:W-:Y:S01]  /*0880*/  PRMT R11, RZ, 0x7610, R11 ;  /* 0x00007610ff0b7816 */ /* 0x000fe2000000000b */
[----:B------:R-:W3:Y:S01]  /*0890*/  @!P1 LDG.E.U16 R0, desc[UR22][R4.64] ;  /* 0x0000001604009981 */ /* 0x000ee2000c1e1500 */
[----:B------:R-:W-:-:S02]  /*08a0*/  ISETP.GE.AND P1, PT, R25, UR17, PT ;  /* 0x0000001119007c0c */ /* 0x000fc4000bf26270 */
[C---:B------:R-:W-:Y:S01]  /*08b0*/  LOP3.LUT R15, R30.reuse, 0x120, RZ, 0xfc, !PT ;  /* 0x000001201e0f7812 */ /* 0x040fe200078efcff */
[----:B------:R-:W4:Y:S01]  /*08c0*/  @!P2 LDG.E.U16 R10, desc[UR22][R4.64+0x180] ;  /* 0x00018016040aa981 */ /* 0x000f22000c1e1500 */
[----:B------:R-:W-:Y:S02]  /*08d0*/  PRMT R8, RZ, 0x7610, R8 ;  /* 0x00007610ff087816 */ /* 0x000fe40000000008 */
[C---:B------:R-:W-:Y:S01]  /*08e0*/  LOP3.LUT R18, R30.reuse, 0x140, RZ, 0xfc, !PT ;  /* 0x000001401e127812 */ /* 0x040fe200078efcff */
[----:B------:R-:W2:Y:S01]  /*08f0*/  @!P3 LDG.E.U16 R11, desc[UR22][R4.64+0x140] ;  /* 0x00014016040bb981 */ /* 0x000ea2000c1e1500 */
[----:B------:R-:W-:Y:S02]  /*0900*/  PRMT R9, RZ, 0x7610, R9 ;  /* 0x00007610ff097816 */ /* 0x000fe40000000009 */
[----:B------:R-:W-:Y:S01]  /*0910*/  LOP3.LUT R19, R30, 0x160, RZ, 0xfc, !PT ;  /* 0x000001601e137812 */ /* 0x000fe200078efcff */
[----:B------:R-:W4:Y:S01]  /*0920*/  @!P0 LDG.E.U16 R16, desc[UR22][R4.64+0x200] ;  /* 0x0002001604108981 */ /* 0x000f22000c1e1500 */
[----:B------:R-:W-:-:S02]  /*0930*/  PRMT R6, RZ, 0x7610, R6 ;  /* 0x00007610ff067816 */ /* 0x000fc40000000006 */
[C---:B------:R-:W-:Y:S01]  /*0940*/  LOP3.LUT R24, R30.reuse, 0x180, RZ, 0xfc, !PT ;  /* 0x000001801e187812 */ /* 0x040fe200078efcff */
[----:B------:R-:W2:Y:S01]  /*0950*/  @!P1 LDG.E.U16 R7, desc[UR22][R4.64+0x40] ;  /* 0x0000401604079981 */ /* 0x000ea2000c1e1500 */
[----:B------:R-:W-:Y:S02]  /*0960*/  P2R R60, PR, RZ, 0x1 ;  /* 0x00000001ff3c7803 */ /* 0x000fe40000000000 */
[C---:B------:R-:W-:Y:S01]  /*0970*/  LOP3.LUT R25, R30.reuse, 0x1a0, RZ, 0xfc, !PT ;  /* 0x000001a01e197812 */ /* 0x040fe200078efcff */
[----:B------:R-:W4:Y:S01]  /*0980*/  @!P4 LDG.E.U16 R8, desc[UR22][R4.64+0x100] ;  /* 0x000100160408c981 */ /* 0x000f22000c1e1500 */
[----:B------:R-:W-:Y:S02]  /*0990*/  ISETP.GE.AND P0, PT, R15, UR17, PT ;  /* 0x000000110f007c0c */ /* 0x000fe4000bf06270 */
[----:B------:R-:W-:Y:S01]  /*09a0*/  P2R R58, PR, RZ, 0x4 ;  /* 0x00000004ff3a7803 */ /* 0x000fe20000000000 */
[----:B------:R-:W4:Y:S01]  /*09b0*/  @!P5 LDG.E.U16 R9, desc[UR22][R4.64+0xc0] ;  /* 0x0000c0160409d981 */ /* 0x000f22000c1e1500 */
[----:B------:R-:W-:-:S02]  /*09c0*/  LOP3.LUT R28, R30, 0x1c0, RZ, 0xfc, !PT ;  /* 0x000001c01e1c7812 */ /* 0x000fc400078efcff */
[----:B------:R-:W-:Y:S01]  /*09d0*/  ISETP.GE.AND P1, PT, R18, UR17, PT ;  /* 0x0000001112007c0c */ /* 0x000fe2000bf26270 */
[----:B------:R-:W4:Y:S01]  /*09e0*/  @!P6 LDG.E.U16 R6, desc[UR22][R4.64+0x80] ;  /* 0x000080160406e981 */ /* 0x000f22000c1e1500 */
[----:B------:R-:W-:Y:S02]  /*09f0*/  P2R R57, PR, RZ, 0x8 ;  /* 0x00000008ff397803 */ /* 0x000fe40000000000 */
[----:B------:R-:W-:Y:S02]  /*0a00*/  LOP3.LUT R30, R30, 0x1e0, RZ, 0xfc, !PT ;  /* 0x000001e01e1e7812 */ /* 0x000fe400078efcff */
[----:B------:R-:W-:Y:S02]  /*0a10*/  ISETP.GE.AND P2, PT, R19, UR17, PT ;  /* 0x0000001113007c0c */ /* 0x000fe4000bf46270 */
[----:B------:R-:W-:Y:S02]  /*0a20*/  P2R R56, PR, RZ, 0x10 ;  /* 0x00000010ff387803 */ /* 0x000fe40000000000 */
        /* <DEDUP_REMOVED lines=95> */
[----:B---3--:R0:W-:Y:S04]  /*1020*/  STS.U16 [R129], R0 ;  /* 0x0000000081007388 */ /* 0x0081e80000000400 */
[----:B--2---:R1:W-:Y:S04]  /*1030*/  STS.U16 [R128+0x40], R7 ;  /* 0x0000400780007388 */ /* 0x0043e80000000400 */
[----:B----4-:R-:W-:Y:S04]  /*1040*/  STS.U16 [R127+0x80], R6 ;  /* 0x000080067f007388 */ /* 0x010fe80000000400 */
        /* <DEDUP_REMOVED lines=90> */
[----:B------:R-:W-:Y:S04]  /*15f0*/  STS.U16 [R129], R0 ;  /* 0x0000000081007388 */ /* 0x000fe80000000400 */
[----:B------:R-:W-:Y:S04]  /*1600*/  STS.U16 [R128+0x40], R7 ;  /* 0x0000400780007388 */ /* 0x000fe80000000400 */
[----:B--2---:R-:W-:Y:S04]  /*1610*/  STS.U16 [R127+0x80], R4 ;  /* 0x000080047f007388 */ /* 0x004fe80000000400 */
[----:B------:R-:W-:Y:S04]  /*1620*/  STS.U16 [R126+0xc0], R9 ;  /* 0x0000c0097e007388 */ /* 0x000fe80000000400 */
[----:B---3--:R0:W-:Y:S04]  /*1630*/  STS.U16 [R125+0x100], R6 ;  /* 0x000100067d007388 */ /* 0x0081e80000000400 */
[----:B------:R-:W-:Y:S04]  /*1640*/  STS.U16 [R124+0x140], R11 ;  /* 0x0001400b7c007388 */ /* 0x000fe80000000400 */
        /* <DEDUP_REMOVED lines=9> */
[----:B------:R4:W-:Y:S01]  /*16e0*/  STS.U16 [R113+0x3c0], R16 ;  /* 0x0003c01071007388 */ /* 0x0009e20000000400 */
[----:B------:R-:W-:-:S03]  /*16f0*/  NOP ;  /* 0x0000000000007918 */ /* 0x000fc60000000000 */
[----:B------:R-:W4:Y:S04]  /*1700*/  LDS.U16 R23, [R111] ;  /* 0x000000006f177984 */ /* 0x000f280000000400 */
[----:B------:R-:W4:Y:S04]  /*1710*/  LDS.U16 R24, [R111+0x2] ;  /* 0x000002006f187984 */ /* 0x000f280000000400 */
[----:B------:R-:W4:Y:S04]  /*1720*/  LDS.U16 R25, [R111+0x4] ;  /* 0x000004006f197984 */ /* 0x000f280000000400 */
[----:B------:R-:W4:Y:S04]  /*1730*/  LDS.U16 R26, [R111+0x6] ;  /* 0x000006006f1a7984 */ /* 0x000f280000000400 */
[----:B------:R-:W-:Y:S04]  /*1740*/  LDS.U16 R27, [R111+0x8] ;  /* 0x000008006f1b7984 */ /* 0x000fe80000000400 */
[----:B------:R-:W4:Y:S04]  /*1750*/  LDS.U16 R28, [R111+0xa] ;  /* 0x00000a006f1c7984 */ /* 0x000f280000000400 */
[----:B------:R-:W4:Y:S04]  /*1760*/  LDS.U16 R29, [R111+0xc] ;  /* 0x00000c006f1d7984 */ /* 0x000f280000000400 */
[----:B------:R-:W1:Y:S04]  /*1770*/  LDS.U16 R30, [R111+0xe] ;  /* 0x00000e006f1e7984 */ /* 0x000e680000000400 */
[----:B------:R-:W2:Y:S04]  /*1780*/  LDS.U16 R31, [R111+0x10] ;  /* 0x000010006f1f7984 */ /* 0x000ea80000000400 */
[----:B------:R-:W2:Y:S04]  /*1790*/  LDS.U16 R32, [R111+0x12] ;  /* 0x000012006f207984 */ /* 0x000ea80000000400 */
[----:B------:R-:W2:Y:S04]  /*17a0*/  LDS.U16 R33, [R111+0x14] ;  /* 0x000014006f217984 */ /* 0x000ea80000000400 */
[----:B------:R-:W2:Y:S04]  /*17b0*/  LDS.U16 R34, [R111+0x16] ;  /* 0x000016006f227984 */ /* 0x000ea80000000400 */
[----:B------:R-:W2:Y:S04]  /*17c0*/  LDS.U16 R19, [R111+0x18] ;  /* 0x000018006f137984 */ /* 0x000ea80000000400 */
[----:B------:R-:W2:Y:S04]  /*17d0*/  LDS.U16 R5, [R111+0x1a] ;  /* 0x00001a006f057984 */ /* 0x000ea80000000400 */
[----:B------:R-:W2:Y:S04]  /*17e0*/  LDS.U16 R4, [R111+0x1c] ;  /* 0x00001c006f047984 */ /* 0x000ea80000000400 */
[----:B------:R-:W3:Y:S01]  /*17f0*/  LDS.U16 R0, [R111+0x1e] ;  /* 0x00001e006f007984 */ /* 0x000ee20000000400 */
[----:B0-----:R-:W-:Y:S01]  /*1800*/  PRMT R6, RZ, 0x7610, R6 ;  /* 0x00007610ff067816 */ /* 0x001fe20000000006 */
[----:B------:R-:W-:Y:S01]  /*1810*/  BAR.SYNC.DEFER_BLOCKING 0x0 ;  /* 0x0000000000007b1d */ /* 0x000fe20000010000 */
[----:B------:R-:W-:-:S05]  /*1820*/  PRMT R7, RZ, 0x7610, R7 ;  /* 0x00007610ff077816 */ /* 0x000fca0000000007 */
[----:B------:R-:W4:Y:S01]  /*1830*/  @!P0 LDG.E.U16 R6, desc[UR22][R2.64] ;  /* 0x0000001602068981 */ /* 0x000f22000c1e1500 */
[----:B------:R-:W-:Y:S02]  /*1840*/  ISETP.NE.AND P0, PT, R18, RZ, PT ;  /* 0x000000ff1200720c */ /* 0x000fe40003f05270 */
[----:B-1----:R-:W-:-:S11]  /*1850*/  PRMT R8, RZ, 0x7610, R8 ;  /* 0x00007610ff087816 */ /* 0x002fd60000000008 */
        /* <DEDUP_REMOVED lines=37> */
[----:B-----5:R-:W-:Y:S01]  /*1ab0*/  FADD.FTZ R100, R100, R133 ;  /* 0x0000008564647221 */ /* 0x020fe20000010000 */
[----:B------:R-:W-:-:S04]  /*1ac0*/  SHF.L.U32 R24, R24, 0x10, RZ ;  /* 0x0000001018187819 */ /* 0x000fc800000006ff */
[----:B------:R-:W-:Y:S02]  /*1ad0*/  FSETP.GTU.FTZ.AND P0, PT, R100, 20, PT ;  /* 0x41a000006400780b */ /* 0x000fe40003f1c000 */
[----:B------:R-:W-:Y:S02]  /*1ae0*/  SHF.L.U32 R98, R25, 0x10, RZ ;  /* 0x0000001019627819 */ /* 0x000fe400000006ff */
[----:B------:R-:W-:Y:S02]  /*1af0*/  SHF.L.U32 R26, R26, 0x10, RZ ;  /* 0x000000101a1a7819 */ /* 0x000fe400000006ff */
[----:B------:R-:W-:Y:S01]  /*1b00*/  SHF.L.U32 R28, R28, 0x10, RZ ;  /* 0x000000101c1c7819 */ /* 0x000fe200000006ff */
[--C-:B------:R-:W-:Y:S01]  /*1b10*/  FADD.FTZ R99, R24, R133.reuse ;  /* 0x0000008518637221 */ /* 0x100fe20000010000 */
[--C-:B------:R-:W-:Y:S01]  /*1b20*/  FADD.FTZ R98, R98, R133.reuse ;  /* 0x0000008562627221 */ /* 0x100fe20000010000 */
[--C-:B------:R-:W-:Y:S01]  /*1b30*/  FADD.FTZ R97, R26, R133.reuse ;  /* 0x000000851a617221 */ /* 0x100fe20000010000 */
[----:B------:R-:W-:Y:S01]  /*1b40*/  SHF.L.U32 R24, R29, 0x10, RZ ;  /* 0x000000101d187819 */ /* 0x000fe200000006ff */
[----:B------:R-:W-:Y:S01]  /*1b50*/  FADD.FTZ R96, R28, R133 ;  /* 0x000000851c607221 */ /* 0x000fe20000010000 */
        /* <DEDUP_REMOVED lines=11> */
[----:B------:R-:W-:Y:S01]  /*1c10*/  FADD.FTZ R91, R24, R133 ;  /* 0x00000085185b7221 */ /* 0x000fe20000010000 */
[----:B------:R-:W-:Y:S02]  /*1c20*/  FSETP.GTU.FTZ.AND P3, PT, R97, 20, PT ;  /* 0x41a000006100780b */ /* 0x000fe40003f7c000 */
[----:B------:R-:W-:Y:S02]  /*1c30*/  FSETP.GTU.FTZ.AND P5, PT, R96, 20, PT ;  /* 0x41a000006000780b */ /* 0x000fe40003fbc000 */
[----:B------:R-:W-:Y:S01]  /*1c40*/  MOV R94, RZ ;  /* 0x000000ff005e7202 */ /* 0x000fe20000000f00 */
        /* <DEDUP_REMOVED lines=8> */
[----:B------:R-:W-:Y:S04]  /*1cd0*/  STS.U16 [R121+0x200], R14 ;  /* 0x0002000e79007388 */ /* 0x000fe80000000400 */
        /* <DEDUP_REMOVED lines=24> */
[----:B0-----:R-:W-:-:S05]  /*1e60*/  SHF.L.U32 R36, R27, 0x10, RZ ;  /* 0x000000101b247819 */ /* 0x001fca00000006ff */
[----:B------:R-:W-:-:S05]  /*1e70*/  FADD.FTZ R95, R36, R133 ;  /* 0x00000085245f7221 */ /* 0x000fca0000010000 */
[----:B------:R-:W-:Y:S01]  /*1e80*/  FSETP.GTU.FTZ.AND P4, PT, R95, 20, PT ;  /* 0x41a000005f00780b */ /* 0x000fe20003f9c000 */
[----:B--234-:R-:W-:-:S12]  /*1e90*/  @P0 BRA `(.L_x_6471) ;  /* 0x0000000000780947 */ /* 0x01cfd80003800000 */
        /* <DEDUP_REMOVED lines=30> */
.L_x_6471:
[----:B------:R-:W-:Y:S05]  /*2080*/  BSYNC.RECONVERGENT B0 ;  /* 0x0000000000007941 */ /* 0x000fea0003800200 */
.L_x_6470:
[----:B------:R-:W-:Y:S01]  /*2090*/  SHF.L.U32 R30, R30, 0x10, RZ ;  /* 0x000000101e1e7819 */ /* 0x000fe200000006ff */
[----:B------:R-:W-:Y:S01]  /*20a0*/  BSSY.RECONVERGENT B0, `(.L_x_6472) ;  /* 0x0000025000007945 */ /* 0x000fe20003800200 */
[----:B------:R-:W-:Y:S02]  /*20b0*/  FSETP.GTU.FTZ.AND P0, PT, R91, 20, PT ;  /* 0x41a000005b00780b */ /* 0x000fe40003f1c000 */
[----:B------:R-:W-:Y:S02]  /*20c0*/  CS2R R88, SRZ ;  /* 0x0000000000587805 */ /* 0x000fe4000001ff00 */
[----:B------:R-:W-:Y:S01]  /*20d0*/  MOV R87, RZ ;  /* 0x000000ff00577202 */ /* 0x000fe20000000f00 */
[----:B------:R-:W-:Y:S01]  /*20e0*/  FADD.FTZ R86, R30, R133 ;  /* 0x000000851e567221 */ /* 0x000fe20000010000 */
        /* <DEDUP_REMOVED lines=32> */
.L_x_6473:
[----:B------:R-:W-:Y:S05]  /*22f0*/  BSYNC.RECONVERGENT B0 ;  /* 0x0000000000007941 */ /* 0x000fea0003800200 */
.L_x_6472:
[----:B------:R-:W-:Y:S01]  /*2300*/  SHF.L.U32 R24, R31, 0x10, RZ ;  /* 0x000000101f187819 */ /* 0x000fe200000006ff */
[----:B------:R-:W-:Y:S01]  /*2310*/  BSSY.RECONVERGENT B0, `(.L_x_6474) ;  /* 0x0000026000007945 */ /* 0x000fe20003800200 */
[----:B------:R-:W-:Y:S02]  /*2320*/  FSETP.GTU.FTZ.AND P1, PT, R86, 20, PT ;  /* 0x41a000005600780b */ /* 0x000fe40003f3c000 */
[----:B------:R-:W-:Y:S01]  /*2330*/  SHF.L.U32 R84, R84, 0x10, RZ ;  /* 0x0000001054547819 */ /* 0x000fe200000006ff */
[----:B------:R-:W-:Y:S01]  /*2340*/  FADD.FTZ R81, R24, R133 ;  /* 0x0000008518517221 */ /* 0x000fe20000010000 */
        /* <DEDUP_REMOVED lines=34> */
.L_x_6475:
[----:B------:R-:W-:Y:S05]  /*2570*/  BSYNC.RECONVERGENT B0 ;  /* 0x0000000000007941 */ /* 0x000fea0003800200 */
.L_x_6474:
        /* <DEDUP_REMOVED lines=39> */
.L_x_6477:
[----:B------:R-:W-:Y:S05]  /*27f0*/  BSYNC.RECONVERGENT B0 ;  /* 0x0000000000007941 */ /* 0x000fea0003800200 */
.L_x_6476:
        /* <DEDUP_REMOVED lines=39> */
.L_x_6479:
[----:B------:R-:W-:Y:S05]  /*2a70*/  BSYNC.RECONVERGENT B0 ;  /* 0x0000000000007941 */ /* 0x000fea0003800200 */
.L_x_6478:
[----:B------:R-:W-:Y:S01]  /*2a80*/  BSSY.RECONVERGENT B0, `(.L_x_6480) ;  /* 0x0000027000007945 */ /* 0x000fe20003800200 */
[----:B------:R-:W-:Y:S01]  /*2a90*/  SHF.L.U32 R68, R19, 0x10, RZ ;  /* 0x0000001013447819 */ /* 0x000fe200000006ff */
[----:B------:R-:W-:Y:S01]  /*2aa0*/  FADD.FTZ R70, R34, R133 ;  /* 0x0000008522467221 */ /* 0x000fe20000010000 */
        /* <DEDUP_REMOVED lines=36> */
.L_x_6481:
[----:B------:R-:W-:Y:S05]  /*2cf0*/  BSYNC.RECONVERGENT B0 ;  /* 0x0000000000007941 */ /* 0x000fea0003800200 */
.L_x_6480:
[----:B------:R-:W-:Y:S01]  /*2d00*/  SHF.L.U32 R18, R18, 0x10, RZ ;  /* 0x0000001012127819 */ /* 0x000fe200000006ff */
[----:B------:R-:W-:Y:S01]  /*2d10*/  FFMA.FTZ R23, R19, R85, R138 ;  /* 0x0000005513177223 */ /* 0x000fe2000001008a */
[----:B------:R-:W-:Y:S01]  /*2d20*/  BSSY.RECONVERGENT B0, `(.L_x_6482) ;  /* 0x0000025000007945 */ /* 0x000fe20003800200 */
[----:B------:R-:W-:Y:S01]  /*2d30*/  FSETP.GTU.FTZ.AND P5, PT, R70, 20, PT ;  /* 0x41a000004600780b */ /* 0x000fe20003fbc000 */
[----:B------:R-:W-:Y:S01]  /*2d40*/  FADD.FTZ R68, R68, R133 ;  /* 0x0000008544447221 */ /* 0x000fe20000010000 */
        /* <DEDUP_REMOVED lines=34> */
.L_x_6483:
[----:B------:R-:W-:Y:S05]  /*2f70*/  BSYNC.RECONVERGENT B0 ;  /* 0x0000000000007941 */ /* 0x000fea0003800200 */
.L_x_6482:
        /* <DEDUP_REMOVED lines=39> */
.L_x_6485:
[----:B------:R-:W-:Y:S05]  /*31f0*/  BSYNC.RECONVERGENT B0 ;  /* 0x0000000000007941 */ /* 0x000fea0003800200 */
.L_x_6484:
[----:B------:R-:W-:Y:S01]  /*3200*/  SHF.L.U32 R14, R14, 0x10, RZ ;  /* 0x000000100e0e7819 */ /* 0x000fe200000006ff */
[----:B------:R-:W-:Y:S01]  /*3210*/  FFMA.FTZ R5, R15, R80, R24 ;  /* 0x000000500f057223 */ /* 0x000fe20000010018 */
[----:B------:R-:W-:Y:S01]  /*3220*/  BSSY.RECONVERGENT B0, `(.L_x_6486) ;  /* 0x0000025000007945 */ /* 0x000fe20003800200 */
[----:B------:R-:W-:Y:S01]  /*3230*/  FSETP.GTU.FTZ.AND P1, PT, R66, 20, PT ;  /* 0x41a000004200780b */ /* 0x000fe20003f3c000 */
[----:B------:R-:W-:Y:S01]  /*3240*/  FADD.FTZ R64, R64, R133 ;  /* 0x0000008540407221 */ /* 0x000fe20000010000 */
[----:B------:R-:W-:Y:S01]  /*3250*/  SHF.L.U32 R62, R0, 0x10, RZ ;  /* 0x00000010003e7819 */ /* 0x000fe200000006ff */
[----:B------:R-:W-:Y:S01]  /*3260*/  FFMA.FTZ R22, R14, R79, R5 ;  /* 0x0000004f0e167223 */ /* 0x000fe20000010005 */
[----:B-1----:R-:W-:Y:S01]  /*3270*/  SHF.L.U32 R13, R13, 0x10, RZ ;  /* 0x000000100d0d7819 */ /* 0x002fe200000006ff */
        /* <DEDUP_REMOVED lines=31> */
.L_x_6487:
[----:B------:R-:W-:Y:S05]  /*3470*/  BSYNC.RECONVERGENT B0 ;  /* 0x0000000000007941 */ /* 0x000fea0003800200 */
.L_x_6486:
        /* <DEDUP_REMOVED lines=39> */
.L_x_6489:
[----:B------:R-:W-:Y:S05]  /*36f0*/  BSYNC.RECONVERGENT B0 ;  /* 0x0000000000007941 */ /* 0x000fea0003800200 */
.L_x_6488:
[----:B------:R-:W-:Y:S01]  /*3700*/  SHF.L.U32 R10, R10, 0x10, RZ ;  /* 0x000000100a0a7819 */ /* 0x000fe200000006ff */
[----:B------:R-:W-:Y:S01]  /*3710*/  FFMA.FTZ R5, R11, R76, R22 ;  /* 0x0000004c0b057223 */ /* 0x000fe20000010016 */
[----:B------:R-:W-:Y:S01]  /*3720*/  SHF.L.U32 R36, R9, 0x10, RZ ;  /* 0x0000001009247819 */ /* 0x000fe200000006ff */
[----:B------:R-:W-:Y:S01]  /*3730*/  BSSY.RECONVERGENT B0, `(.L_x_6490) ;  /* 0x0000029000007945 */ /* 0x000fe20003800200 */
[----:B------:R-:W-:Y:S01]  /*3740*/  FSETP.GTU.FTZ.AND P3, PT, R62, 20, PT ;  /* 0x41a000003e00780b */ /* 0x000fe20003f7c000 */
[----:B------:R-:W-:Y:S01]  /*3750*/  FFMA.FTZ R5, R10, R74, R5 ;  /* 0x0000004a0a057223 */ /* 0x000fe20000010005 */
[----:B------:R-:W-:Y:S01]  /*3760*/  SHF.L.U32 R8, R8, 0x10, RZ ;  /* 0x0000001008087819 */ /* 0x000fe200000006ff */
[----:B------:R-:W-:Y:S01]  /*3770*/  FMUL.FTZ R61, R19, R135 ;  /* 0x00000087133d7220 */ /* 0x000fe20000410000 */
        /* <DEDUP_REMOVED lines=36> */
.L_x_6491:
[----:B------:R-:W-:Y:S05]  /*39c0*/  BSYNC.RECONVERGENT B0 ;  /* 0x0000000000007941 */ /* 0x000fea0003800200 */
.L_x_6490:
        /* <DEDUP_REMOVED lines=32> */
.L_x_6493:
[----:B------:R-:W-:Y:S05]  /*3bd0*/  BSYNC.RECONVERGENT B0 ;  /* 0x0000000000007941 */ /* 0x000fea0003800200 */
.L_x_6492:
        /* <DEDUP_REMOVED lines=32> */
.L_x_6495:
[----:B------:R-:W-:Y:S05]  /*3de0*/  BSYNC.RECONVERGENT B0 ;  /* 0x0000000000007941 */ /* 0x000fea0003800200 */
.L_x_6494:
        /* <DEDUP_REMOVED lines=32> */
.L_x_6497:
[----:B------:R-:W-:Y:S05]  /*3ff0*/  BSYNC.RECONVERGENT B0 ;  /* 0x0000000000007941 */ /* 0x000fea0003800200 */
.L_x_6496:
        /* <DEDUP_REMOVED lines=32> */
.L_x_6499:
[----:B------:R-:W-:Y:S05]  /*4200*/  BSYNC.RECONVERGENT B0 ;  /* 0x0000000000007941 */ /* 0x000fea0003800200 */
.L_x_6498:
        /* <DEDUP_REMOVED lines=32> */
.L_x_6501:
[----:B------:R-:W-:Y:S05]  /*4410*/  BSYNC.RECONVERGENT B0 ;  /* 0x0000000000007941 */ /* 0x000fea0003800200 */
.L_x_6500:
[----:B------:R-:W0:Y:S01]  /*4420*/  LDCU UR17, c[0x0][0x38c] ;  /* 0x00007180ff1177ac */ /* 0x000e220008000800 */
        /* <DEDUP_REMOVED lines=16> */
[-C--:B------:R-:W-:Y:S01]  /*4530*/  FMUL.FTZ R48, R6, R135.reuse ;  /* 0x0000008706307220 */ /* 0x080fe20000410000 */
[----:B0-----:R-:W-:Y:S01]  /*4540*/  UISETP.GE.AND UP0, UPT, UR17, 0x1, UPT ;  /* 0x000000011100788c */ /* 0x001fe2000bf06270 */
[-C--:B------:R-:W-:Y:S01]  /*4550*/  FMUL.FTZ R47, R32, R135.reuse ;  /* 0x00000087202f7220 */ /* 0x080fe20000410000 */
[C---:B------:R-:W-:Y:S01]  /*4560*/  FMUL.FTZ R46, R2.reuse, R135 ;  /* 0x00000087022e7220 */ /* 0x040fe20000410000 */
[----:B------:R-:W-:Y:S01]  /*4570*/  FFMA.FTZ R138, R2, R63, R5 ;  /* 0x0000003f028a7223 */ /* 0x000fe20000010005 */
[----:B------:R-:W-:Y:S06]  /*4580*/  BAR.SYNC.DEFER_BLOCKING 0x0 ;  /* 0x0000000000007b1d */ /* 0x000fec0000010000 */
[----:B------:R-:W-:Y:S05]  /*4590*/  BRA.U !UP0, `(.L_x_6502) ;  /* 0x0000005d08107547 */ /* 0x000fea000b800000 */
[----:B------:R-:W0:Y:S01]  /*45a0*/  LDC.64 R116, c[0x0][0x3b8] ;  /* 0x0000ee00ff747b82 */ /* 0x000e220000000a00 */
[----:B------:R-:W-:Y:S01]  /*45b0*/  UISETP.NE.AND UP0, UPT, UR6, 0x1, UPT ;  /* 0x000000010600788c */ /* 0x000fe2000bf05270 */
[----:B------:R-:W-:Y:S02]  /*45c0*/  HFMA2 R30, -RZ, RZ, 0, 0 ;  /* 0x00000000ff1e7431 */ /* 0x000fe400000001ff */
[----:B------:R-:W-:Y:S01]  /*45d0*/  FADD.FTZ R0, R19, R19 ;  /* 0x0000001313007221 */ /* 0x000fe20000010000 */
[----:B------:R-:W-:Y:S01]  /*45e0*/  FADD.FTZ R45, R18, R18 ;  /* 0x00000012122d7221 */ /* 0x000fe20000010000 */
[----:B------:R-:W-:Y:S01]  /*45f0*/  FADD.FTZ R44, R44, R44 ;  /* 0x0000002c2c2c7221 */ /* 0x000fe20000010000 */
[----:B------:R-:W-:Y:S01]  /*4600*/  FADD.FTZ R43, R16, R16 ;  /* 0x00000010102b7221 */ /* 0x000fe20000010000 */
[----:B------:R-:W-:Y:S01]  /*4610*/  PLOP3.LUT P1, PT, PT, PT, UP0, 0x80, 0x8 ;  /* 0x000000000008781c */ /* 0x000fe20003f2f008 */
[----:B------:R-:W1:Y:S01]  /*4620*/  LDC.64 R22, c[0x0][0x440] ;  /* 0x00011000ff167b82 */ /* 0x000e620000000a00 */
[----:B------:R-:W-:Y:S01]  /*4630*/  FADD.FTZ R42, R15, R15 ;  /* 0x0000000f0f2a7221 */ /* 0x000fe20000010000 */
[----:B------:R-:W-:Y:S01]  /*4640*/  FADD.FTZ R41, R14, R14 ;  /* 0x0000000e0e297221 */ /* 0x000fe20000010000 */
[----:B------:R-:W-:Y:S01]  /*4650*/  FADD.FTZ R40, R13, R13 ;  /* 0x0000000d0d287221 */ /* 0x000fe20000010000 */
[----:B------:R-:W-:Y:S01]  /*4660*/  FADD.FTZ R39, R12, R12 ;  /* 0x0000000c0c277221 */ /* 0x000fe20000010000 */
[----:B------:R-:W-:Y:S01]  /*4670*/  FADD.FTZ R38, R11, R11 ;  /* 0x0000000b0b267221 */ /* 0x000fe20000010000 */
[----:B------:R-:W-:Y:S01]  /*4680*/  FADD.FTZ R37, R10, R10 ;  /* 0x0000000a0a257221 */ /* 0x000fe20000010000 */
[----:B------:R-:W-:Y:S01]  /*4690*/  FADD.FTZ R36, R36, R36 ;  /* 0x0000002424247221 */ /* 0x000fe20000010000 */
[----:B------:R-:W2:Y:S01]  /*46a0*/  LDC.64 R24, c[0x0][0x448] ;  /* 0x00011200ff187b82 */ /* 0x000ea20000000a00 */
[----:B------:R-:W-:Y:S01]  /*46b0*/  FADD.FTZ R35, R8, R8 ;  /* 0x0000000808237221 */ /* 0x000fe20000010000 */
[----:B------:R-:W-:Y:S01]  /*46c0*/  ISETP.EQ.AND P1, PT, R205, RZ, P1 ;  /* 0x000000ffcd00720c */ /* 0x000fe20000f22270 */
[----:B------:R-:W-:Y:S01]  /*46d0*/  FADD.FTZ R34, R34, R34 ;  /* 0x0000002222227221 */ /* 0x000fe20000010000 */
[----:B------:R-:W-:Y:S01]  /*46e0*/  FADD.FTZ R33, R6, R6 ;  /* 0x0000000606217221 */ /* 0x000fe20000010000 */
[----:B------:R-:W-:Y:S01]  /*46f0*/  FADD.FTZ R32, R32, R32 ;  /* 0x0000002020207221 */ /* 0x000fe20000010000 */
[----:B------:R-:W-:Y:S01]  /*4700*/  FADD.FTZ R31, R2, R2 ;  /* 0x00000002021f7221 */ /* 0x000fe20000010000 */
[----:B------:R-:W-:Y:S01]  /*4710*/  MOV R109, RZ ;  /* 0x000000ff006d7202 */ /* 0x000fe20000000f00 */
[----:B------:R-:W3:Y:S01]  /*4720*/  LDCU UR29, c[0x0][0x394] ;  /* 0x00007280ff1d77ac */ /* 0x000ee20008000800 */
[----:B------:R-:W4:Y:S01]  /*4730*/  LDCU UR32, c[0x0][0x38c] ;  /* 0x00007180ff2077ac */ /* 0x000f220008000800 */
[----:B------:R-:W0:Y:S01]  /*4740*/  LDCU.64 UR20, c[0x0][0x3e0] ;  /* 0x00007c00ff1477ac */ /* 0x000e220008000a00 */
[----:B------:R-:W0:Y:S01]  /*4750*/  LDCU.64 UR30, c[0x0][0x3c0] ;  /* 0x00007800ff1e77ac */ /* 0x000e220008000a00 */
[----:B------:R-:W0:Y:S03]  /*4760*/  LDCU.128 UR24, c[0x0][0x3a0] ;  /* 0x00007400ff1877ac */ /* 0x000e260008000c00 */
.L_x_6536:
[----:B0-----:R-:W-:-:S04]  /*4770*/  UIMAD.WIDE.U32 UR18, UR8, UR24, URZ ;  /* 0x00000018081272a5 */ /* 0x001fc8000f8e00ff */
[----:B------:R-:W-:Y:S02]  /*4780*/  UIMAD UR17, UR8, UR25, UR19 ;  /* 0x00000019081172a4 */ /* 0x000fe4000f8e0213 */
[----:B------:R-:W-:Y:S02]  /*4790*/  MOV R3, UR19 ;  /* 0x0000001300037c02 */ /* 0x000fe40008000f00 */
[----:B------:R-:W-:Y:S02]  /*47a0*/  MOV R2, UR18 ;  /* 0x0000001200027c02 */ /* 0x000fe40008000f00 */
[----:B------:R-:W-:-:S03]  /*47b0*/  MOV R3, UR17 ;  /* 0x0000001100037c02 */ /* 0x000fc60008000f00 */
[----:B------:R-:W-:-:S04]  /*47c0*/  IMAD.WIDE.U32 R2, R30, UR26, R2 ;  /* 0x0000001a1e027c25 */ /* 0x000fc8000f8e0002 */
[----:B------:R-:W-:Y:S01]  /*47d0*/  IMAD R3, R30, UR27, R3 ;  /* 0x0000001b1e037c24 */ /* 0x000fe2000f8e0203 */
[----:B-1----:R-:W-:-:S04]  /*47e0*/  LEA R26, P0, R2, R22, 0x3 ;  /* 0x00000016021a7211 */ /* 0x002fc800078018ff */
[----:B------:R-:W-:-:S06]  /*47f0*/  LEA.HI.X R27, R2, R23, R3, 0x3, P0 ;  /* 0x00000017021b7211 */ /* 0x000fcc00000f1c03 */
[----:B------:R-:W5:Y:S01]  /*4800*/  LDG.E.64 R26, desc[UR22][R26.64] ;  /* 0x000000161a1a7981 */ /* 0x000f62000c1e1b00 */
[----:B------:R-:W-:-:S04]  /*4810*/  IMAD.WIDE.U32 R4, R116, UR8, RZ ;  /* 0x0000000874047c25 */ /* 0x000fc8000f8e00ff */
[----:B------:R-:W-:Y:S01]  /*4820*/  IMAD R11, R117, UR8, R5 ;  /* 0x00000008750b7c24 */ /* 0x000fe2000f8e0205 */
[----:B--2---:R-:W-:Y:S01]  /*4830*/  LEA R5, P0, R4, R24, 0x3 ;  /* 0x0000001804057211 */ /* 0x004fe200078018ff */
[----:B------:R-:W-:-:S03]  /*4840*/  IMAD.WIDE.U32 R2, R30, UR30, RZ ;  /* 0x0000001e1e027c25 */ /* 0x000fc6000f8e00ff */
[----:B------:R-:W-:Y:S01]  /*4850*/  LEA.HI.X R11, R4, R25, R11, 0x3, P0 ;  /* 0x00000019040b7211 */ /* 0x000fe200000f1c0b */
[----:B------:R-:W-:Y:S01]  /*4860*/  IMAD.WIDE.U32 R6, R30, UR20, RZ ;  /* 0x000000141e067c25 */ /* 0x000fe2000f8e00ff */
[----:B------:R-:W-:-:S03]  /*4870*/  LEA R4, P0, R2, R5, 0x3 ;  /* 0x0000000502047211 */ /* 0x000fc600078018ff */
[----:B------:R-:W-:Y:S01]  /*4880*/  IMAD R10, R30, UR31, R3 ;  /* 0x0000001f1e0a7c24 */ /* 0x000fe2000f8e0203 */
[----:B------:R-:W-:Y:S01]  /*4890*/  LEA R8, P2, R6, UR9, 0x3 ;  /* 0x0000000906087c11 */ /* 0x000fe2000f8418ff */
[----:B------:R-:W-:-:S03]  /*48a0*/  IMAD R3, R30, UR21, R7 ;  /* 0x000000151e037c24 */ /* 0x000fc6000f8e0207 */
[----:B------:R-:W-:Y:S02]  /*48b0*/  LEA.HI.X R5, R2, R11, R10, 0x3, P0 ;  /* 0x0000000b02057211 */ /* 0x000fe400000f1c0a */
[----:B------:R-:W-:-:S04]  /*48c0*/  LEA.HI.X R9, R6, UR10, R3, 0x3, P2 ;  /* 0x0000000a06097c11 */ /* 0x000fc800090f1c03 */
[----:B------:R-:W2:Y:S04]  /*48d0*/  LDG.E.64 R4, desc[UR22][R4.64] ;  /* 0x0000001604047981 */ /* 0x000ea8000c1e1b00 */
[----:B------:R0:W2:Y:S01]  /*48e0*/  LDG.E.64 R2, desc[UR22][R8.64] ;  /* 0x0000001608027981 */ /* 0x0000a2000c1e1b00 */
[----:B------:R-:W1:Y:S01]  /*48f0*/  S2UR UR18, SR_CgaCtaId ;  /* 0x00000000001279c3 */ /* 0x000e620000008800 */
[----:B------:R-:W-:Y:S01]  /*4900*/  USHF.L.U32 UR19, UR6, 0x8, URZ ;  /* 0x0000000806137899 */ /* 0x000fe200080006ff */
[----:B------:R-:W-:-:S03]  /*4910*/  ISETP.NE.AND P0, PT, R134, RZ, PT ;  /* 0x000000ff8600720c */ /* 0x000fc60003f05270 */
[----:B------:R-:W-:-:S04]  /*4920*/  UIADD3 UR17, UPT, UPT, UR19, -0x100, URZ ;  /* 0xffffff0013117890 */ /* 0x000fc8000fffe0ff */
[----:B------:R-:W-:Y:S01]  /*4930*/  ULOP3.LUT UR17, UR17, 0x100, URZ, 0xc0, !UPT ;  /* 0x0000010011117892 */ /* 0x000fe2000f8ec0ff */
[----:B------:R-:W-:Y:S01]  /*4940*/  UMOV UR28, 0x400 ;  /* 0x00000400001c7882 */ /* 0x000fe20000000000 */
[----:B------:R-:W-:Y:S01]  /*4950*/  ISETP.NE.AND P2, PT, R134, 0x3f, PT ;  /* 0x0000003f8600780c */ /* 0x000fe20003f45270 */
[----:B-1----:R-:W-:Y:S01]  /*4960*/  ULEA UR28, UR18, UR28, 0x18 ;  /* 0x0000001c121c7291 */ /* 0x002fe2000f8ec0ff */
[----:B------:R-:W-:Y:S01]  /*4970*/  BSSY.RECONVERGENT B0, `(.L_x_6503) ;  /* 0x00000b7000007945 */ /* 0x000fe20003800200 */
[----:B-----5:R-:W-:Y:S01]  /*4980*/  FMUL.FTZ R6, R27, R100 ;  /* 0x000000641b067220 */ /* 0x020fe20000410000 */
[----:B------:R-:W-:-:S03]  /*4990*/  FMUL.FTZ R7, R26, 1.4426950216293334961 ;  /* 0x3fb8aa3b1a077820 */ /* 0x000fc60000410000 */
[----:B------:R-:W-:Y:S01]  /*49a0*/  FMUL.RZ R12, R6, 0.15915493667125701904 ;  /* 0x3e22f983060c7820 */ /* 0x000fe2000040c000 */
[----:B------:R-:W-:-:S04]  /*49b0*/  FMUL.FTZ R6, R7, R100 ;  /* 0x0000006407067220 */ /* 0x000fc80000410000 */
[----:B---3--:R1:W-:Y:S02]  /*49c0*/  MUFU.EX2 R17, R6 ;  /* 0x0000000600117308 */ /* 0x0083e40000000800 */
[----:B-1----:R-:W-:-:S04]  /*49d0*/  FMUL.FTZ R6, R27, R97 ;  /* 0x000000611b067220 */ /* 0x002fc80000410000 */
[----:B------:R-:W-:Y:S01]  /*49e0*/  FMUL.RZ R19, R6, 0.15915493667125701904 ;  /* 0x3e22f98306137820 */ /* 0x000fe2000040c000 */
[----:B------:R-:W-:Y:S01]  /*49f0*/  FMUL.FTZ R6, R7, R97 ;  /* 0x0000006107067220 */ /* 0x000fe20000410000 */
[----:B------:R-:W-:-:S03]  /*4a00*/  FMUL.FTZ R11, R27, R99 ;  /* 0x000000631b0b7220 */ /* 0x000fc60000410000 */
[----:B------:R1:W-:Y:S01]  /*4a10*/  MUFU.EX2 R194, R6 ;  /* 0x0000000600c27308 */ /* 0x0003e20000000800 */
[----:B------:R-:W-:Y:S01]  /*4a20*/  FMUL.RZ R13, R11, 0.15915493667125701904 ;  /* 0x3e22f9830b0d7820 */ /* 0x000fe2000040c000 */
[C---:B------:R-:W-:Y:S01]  /*4a30*/  FMUL.FTZ R11, R27.reuse, R98 ;  /* 0x000000621b0b7220 */ /* 0x040fe20000410000 */
[----:B-1----:R-:W-:-:S04]  /*4a40*/  FMUL.FTZ R6, R27, R91 ;  /* 0x0000005b1b067220 */ /* 0x002fc80000410000 */
[----:B------:R-:W-:Y:S01]  /*4a50*/  FMUL.RZ R140, R6, 0.15915493667125701904 ;  /* 0x3e22f983068c7820 */ /* 0x000fe2000040c000 */
[----:B------:R-:W-:Y:S01]  /*4a60*/  FMUL.FTZ R6, R7, R91 ;  /* 0x0000005b07067220 */ /* 0x000fe20000410000 */
[----:B------:R-:W-:Y:S01]  /*4a70*/  FMUL.FTZ R14, R27, R95 ;  /* 0x0000005f1b0e7220 */ /* 0x000fe20000410000 */
[----:B------:R-:W-:Y:S02]  /*4a80*/  FMUL.RZ R15, R11, 0.15915493667125701904 ;  /* 0x3e22f9830b0f7820 */ /* 0x000fe4000040c000 */
[----:B------:R1:W-:Y:S01]  /*4a90*/  MUFU.EX2 R188, R6 ;  /* 0x0000000600bc7308 */ /* 0x0003e20000000800 */
[----:B------:R-:W-:Y:S01]  /*4aa0*/  FMUL.RZ R28, R14, 0.15915493667125701904 ;  /* 0x3e22f9830e1c7820 */ /* 0x000fe2000040c000 */
[----:B0-----:R-:W-:Y:S01]  /*4ab0*/  FMUL.FTZ R8, R7, R99 ;  /* 0x0000006307087220 */ /* 0x001fe20000410000 */
[C---:B------:R-:W-:Y:S01]  /*4ac0*/  FMUL.FTZ R18, R27.reuse, R96 ;  /* 0x000000601b127220 */ /* 0x040fe20000410000 */
[----:B-1----:R-:W-:-:S04]  /*4ad0*/  FMUL.FTZ R6, R27, R75 ;  /* 0x0000004b1b067220 */ /* 0x002fc80000410000 */
[----:B------:R-:W-:Y:S01]  /*4ae0*/  MUFU.SIN R10, R12 ;  /* 0x0000000c000a7308 */ /* 0x000fe20000000400 */
[----:B------:R-:W-:Y:S01]  /*4af0*/  FMUL.RZ R145, R6, 0.15915493667125701904 ;  /* 0x3e22f98306917820 */ /* 0x000fe2000040c000 */
[----:B------:R-:W-:-:S06]  /*4b00*/  FMUL.FTZ R6, R7, R75 ;  /* 0x0000004b07067220 */ /* 0x000fcc0000410000 */
[----:B------:R-:W-:Y:S01]  /*4b10*/  MUFU.COS R16, R12 ;  /* 0x0000000c00107308 */ /* 0x000fe20000000000 */
[C---:B------:R-:W-:Y:S01]  /*4b20*/  FMUL.FTZ R139, R27.reuse, R81 ;  /* 0x000000511b8b7220 */ /* 0x040fe20000410000 */
[----:B------:R-:W-:Y:S01]  /*4b30*/  FMUL.RZ R137, R18, 0.15915493667125701904 ;  /* 0x3e22f98312897820 */ /* 0x000fe2000040c000 */
[----:B------:R-:W-:-:S05]  /*4b40*/  FMUL.FTZ R142, R27, R72 ;  /* 0x000000481b8e7220 */ /* 0x000fca0000410000 */
[----:B------:R-:W-:Y:S01]  /*4b50*/  MUFU.SIN R196, R15 ;  /* 0x0000000f00c47308 */ /* 0x000fe20000000400 */
[----:B------:R-:W-:-:S07]  /*4b60*/  FMUL.FTZ R144, R27, R70 ;  /* 0x000000461b907220 */ /* 0x000fce0000410000 */
[----:B------:R-:W-:Y:S01]  /*4b70*/  MUFU.COS R12, R15 ;  /* 0x0000000f000c7308 */ /* 0x000fe20000000000 */
[----:B------:R-:W-:-:S07]  /*4b80*/  FMUL.RZ R143, R139, 0.15915493667125701904 ;  /* 0x3e22f9838b8f7820 */ /* 0x000fce000040c000 */
[----:B------:R-:W-:Y:S08]  /*4b90*/  MUFU.SIN R15, R28 ;  /* 0x0000001c000f7308 */ /* 0x000ff00000000400 */
[----:B------:R0:W-:Y:S01]  /*4ba0*/  MUFU.COS R193, R28 ;  /* 0x0000001c00c17308 */ /* 0x0001e20000000000 */
[----:B------:R-:W-:Y:S01]  /*4bb0*/  FMUL.RZ R146, R142, 0.15915493667125701904 ;  /* 0x3e22f9838e927820 */ /* 0x000fe2000040c000 */
[----:B------:R-:W-:Y:S01]  /*4bc0*/  FMUL.RZ R148, R144, 0.15915493667125701904 ;  /* 0x3e22f98390947820 */ /* 0x000fe2000040c000 */
[----:B0-----:R-:W-:-:S05]  /*4bd0*/  FMUL.FTZ R28, R27, R86 ;  /* 0x000000561b1c7220 */ /* 0x001fca0000410000 */
[----:B------:R0:W-:Y:S01]  /*4be0*/  MUFU.EX2 R182, R6 ;  /* 0x0000000600b67308 */ /* 0x0001e20000000800 */
[----:B------:R-:W-:-:S07]  /*4bf0*/  FMUL.RZ R141, R28, 0.15915493667125701904 ;  /* 0x3e22f9831c8d7820 */ /* 0x000fce000040c000 */
[----:B------:R-:W-:Y:S01]  /*4c00*/  MUFU.SIN R9, R13 ;  /* 0x0000000d00097308 */ /* 0x000fe20000000400 */
[----:B0-----:R-:W-:-:S04]  /*4c10*/  FMUL.FTZ R6, R27, R68 ;  /* 0x000000441b067220 */ /* 0x001fc80000410000 */
[----:B------:R-:W-:-:S03]  /*4c20*/  FMUL.RZ R151, R6, 0.15915493667125701904 ;  /* 0x3e22f98306977820 */ /* 0x000fc6000040c000 */
[----:B------:R-:W-:Y:S01]  /*4c30*/  MUFU.COS R199, R13 ;  /* 0x0000000d00c77308 */ /* 0x000fe20000000000 */
[----:B------:R-:W-:-:S07]  /*4c40*/  FMUL.FTZ R6, R27, R66 ;  /* 0x000000421b067220 */ /* 0x000fce0000410000 */
[----:B------:R-:W0:Y:S01]  /*4c50*/  MUFU.EX2 R8, R8 ;  /* 0x0000000800087308 */ /* 0x000e220000000800 */
[C---:B------:R-:W-:Y:S01]  /*4c60*/  FMUL.FTZ R11, R7.reuse, R98 ;  /* 0x00000062070b7220 */ /* 0x040fe20000410000 */
[C---:B------:R-:W-:Y:S01]  /*4c70*/  FMUL.FTZ R14, R7.reuse, R95 ;  /* 0x0000005f070e7220 */ /* 0x040fe20000410000 */
[----:B------:R-:W-:-:S05]  /*4c80*/  FMUL.FTZ R18, R7, R96 ;  /* 0x0000006007127220 */ /* 0x000fca0000410000 */
[----:B------:R-:W-:Y:S01]  /*4c90*/  MUFU.SIN R13, R19 ;  /* 0x00000013000d7308 */ /* 0x000fe20000000400 */
[C---:B------:R-:W-:Y:S01]  /*4ca0*/  FMUL.FTZ R28, R7.reuse, R86 ;  /* 0x00000056071c7220 */ /* 0x040fe20000410000 */
[C---:B------:R-:W-:Y:S01]  /*4cb0*/  FMUL.FTZ R139, R7.reuse, R81 ;  /* 0x00000051078b7220 */ /* 0x040fe20000410000 */
[----:B------:R-:W-:-:S05]  /*4cc0*/  FMUL.FTZ R142, R7, R72 ;  /* 0x00000048078e7220 */ /* 0x000fca0000410000 */
[----:B------:R-:W-:Y:S01]  /*4cd0*/  MUFU.COS R195, R19 ;  /* 0x0000001300c37308 */ /* 0x000fe20000000000 */
[C---:B------:R-:W-:Y:S01]  /*4ce0*/  FMUL.FTZ R144, R7.reuse, R70 ;  /* 0x0000004607907220 */ /* 0x040fe20000410000 */
[----:B------:R-:W-:Y:S01]  /*4cf0*/  FMUL.RZ R152, R6, 0.15915493667125701904 ;  /* 0x3e22f98306987820 */ /* 0x000fe2000040c000 */
[----:B------:R-:W-:-:S05]  /*4d00*/  FMUL.FTZ R150, R7, R64 ;  /* 0x0000004007967220 */ /* 0x000fca0000410000 */
[----:B------:R-:W-:Y:S01]  /*4d10*/  MUFU.SIN R19, R137 ;  /* 0x0000008900137308 */ /* 0x000fe20000000400 */
[----:B--2---:R-:W-:-:S07]  /*4d20*/  FMUL.FTZ R6, R4, R3 ;  /* 0x0000000304067220 */ /* 0x004fce0000410000 */
[----:B------:R-:W-:Y:S08]  /*4d30*/  MUFU.COS R191, R137 ;  /* 0x0000008900bf7308 */ /* 0x000ff00000000000 */
[----:B------:R-:W-:Y:S08]  /*4d40*/  MUFU.SIN R29, R140 ;  /* 0x0000008c001d7308 */ /* 0x000ff00000000400 */
[----:B------:R-:W-:Y:S08]  /*4d50*/  MUFU.COS R189, R140 ;  /* 0x0000008c00bd7308 */ /* 0x000ff00000000000 */
[----:B------:R-:W-:Y:S08]  /*4d60*/  MUFU.SIN R137, R141 ;  /* 0x0000008d00897308 */ /* 0x000ff00000000400 */
[----:B------:R-:W-:Y:S01]  /*4d70*/  MUFU.COS R187, R141 ;  /* 0x0000008d00bb7308 */ /* 0x000fe20000000000 */
[----:B------:R-:W-:-:S07]  /*4d80*/  FFMA.FTZ R6, R5, R2, R6 ;  /* 0x0000000205067223 */ /* 0x000fce0000010006 */
[----:B------:R-:W-:Y:S08]  /*4d90*/  MUFU.SIN R184, R143 ;  /* 0x0000008f00b87308 */ /* 0x000ff00000000400 */
[----:B------:R-:W-:Y:S08]  /*4da0*/  MUFU.COS R140, R143 ;  /* 0x0000008f008c7308 */ /* 0x000ff00000000000 */
[----:B------:R-:W-:Y:S08]  /*4db0*/  MUFU.SIN R141, R145 ;  /* 0x00000091008d7308 */ /* 0x000ff00000000400 */
[----:B------:R-:W1:Y:S08]  /*4dc0*/  MUFU.COS R183, R145 ;  /* 0x0000009100b77308 */ /* 0x000e700000000000 */
[----:B------:R-:W-:Y:S08]  /*4dd0*/  MUFU.SIN R143, R146 ;  /* 0x00000092008f7308 */ /* 0x000ff00000000400 */
[----:B------:R2:W-:Y:S08]  /*4de0*/  MUFU.COS R181, R146 ;  /* 0x0000009200b57308 */ /* 0x0005f00000000000 */
[----:B------:R-:W-:Y:S01]  /*4df0*/  MUFU.SIN R145, R148 ;  /* 0x0000009400917308 */ /* 0x000fe20000000400 */
[----:B--2---:R-:W-:-:S07]  /*4e00*/  FMUL.FTZ R146, R7, R68 ;  /* 0x0000004407927220 */ /* 0x004fce0000410000 */
[----:B------:R2:W-:Y:S08]  /*4e10*/  MUFU.COS R179, R148 ;  /* 0x0000009400b37308 */ /* 0x0005f00000000000 */
[----:B------:R-:W-:Y:S01]  /*4e20*/  MUFU.SIN R147, R151 ;  /* 0x0000009700937308 */ /* 0x000fe20000000400 */
[----:B--2---:R-:W-:-:S07]  /*4e30*/  FMUL.FTZ R148, R7, R66 ;  /* 0x0000004207947220 */ /* 0x004fce0000410000 */
[----:B------:R2:W-:Y:S02]  /*4e40*/  MUFU.COS R177, R151 ;  /* 0x0000009700b17308 */ /* 0x0005e40000000000 */
[----:B--2---:R-:W-:Y:S01]  /*4e50*/  FMUL.FTZ R151, R7, R62 ;  /* 0x0000003e07977220 */ /* 0x004fe20000410000 */
[----:B------:R-:W-:Y:S01]  /*4e60*/  FMUL.FTZ R7, R5, R3 ;  /* 0x0000000305077220 */ /* 0x000fe20000410000 */
[----:B------:R-:W-:-:S03]  /*4e70*/  FMUL.FTZ R3, R27, R64 ;  /* 0x000000401b037220 */ /* 0x000fc60000410000 */
[----:B------:R-:W-:Y:S01]  /*4e80*/  FFMA.FTZ R7, R4, R2, -R7 ;  /* 0x0000000204077223 */ /* 0x000fe20000010807 */
[----:B------:R-:W-:Y:S01]  /*4e90*/  FMUL.FTZ R2, R27, R62 ;  /* 0x0000003e1b027220 */ /* 0x000fe20000410000 */
[C---:B0-----:R-:W-:Y:S01]  /*4ea0*/  FMUL.FTZ R199, R8.reuse, R199 ;  /* 0x000000c708c77220 */ /* 0x041fe20000410000 */
[----:B------:R-:W-:Y:S01]  /*4eb0*/  FMUL.FTZ R198, R8, R9 ;  /* 0x0000000908c67220 */ /* 0x000fe20000410000 */
[----:B------:R-:W-:Y:S01]  /*4ec0*/  FMUL.RZ R5, R3, 0.15915493667125701904 ;  /* 0x3e22f98303057820 */ /* 0x000fe2000040c000 */
[----:B------:R-:W-:Y:S01]  /*4ed0*/  FMUL.RZ R8, R2, 0.15915493667125701904 ;  /* 0x3e22f98302087820 */ /* 0x000fe2000040c000 */
[----:B------:R-:W0:Y:S01]  /*4ee0*/  MUFU.EX2 R28, R28 ;  /* 0x0000001c001c7308 */ /* 0x000e220000000800 */
[----:B------:R-:W-:Y:S02]  /*4ef0*/  IADD3 R2, PT, PT, R30, UR17, RZ ;  /* 0x000000111e027c10 */ /* 0x000fe4000fffe0ff */
[----:B------:R-:W-:-:S05]  /*4f00*/  @P0 IADD3 R2, PT, PT, R134, 0x200, RZ ;  /* 0x0000020086020810 */ /* 0x000fca0007ffe0ff */
[----:B------:R-:W2:Y:S08]  /*4f10*/  MUFU.EX2 R139, R139 ;  /* 0x0000008b008b7308 */ /* 0x000eb00000000800 */
[----:B------:R-:W5:Y:S08]  /*4f20*/  MUFU.EX2 R142, R142 ;  /* 0x0000008e008e7308 */ /* 0x000f700000000800 */
[----:B------:R-:W3:Y:S08]  /*4f30*/  MUFU.EX2 R144, R144 ;  /* 0x0000009000907308 */ /* 0x000ef00000000800 */
[----:B----4-:R-:W4:Y:S08]  /*4f40*/  MUFU.EX2 R146, R146 ;  /* 0x0000009200927308 */ /* 0x010f300000000800 */
[----:B------:R-:W-:Y:S08]  /*4f50*/  MUFU.SIN R149, R152 ;  /* 0x0000009800957308 */ /* 0x000ff00000000400 */
[----:B------:R-:W-:Y:S08]  /*4f60*/  MUFU.COS R175, R152 ;  /* 0x0000009800af7308 */ /* 0x000ff00000000000 */
[----:B------:R-:W4:Y:S08]  /*4f70*/  MUFU.EX2 R148, R148 ;  /* 0x0000009400947308 */ /* 0x000f300000000800 */
[----:B------:R-:W-:Y:S08]  /*4f80*/  MUFU.EX2 R150, R150 ;  /* 0x0000009600967308 */ /* 0x000ff00000000800 */
[----:B------:R-:W-:Y:S08]  /*4f90*/  MUFU.EX2 R151, R151 ;  /* 0x0000009700977308 */ /* 0x000ff00000000800 */
[----:B------:R-:W-:Y:S08]  /*4fa0*/  MUFU.SIN R3, R5 ;  /* 0x0000000500037308 */ /* 0x000ff00000000400 */
[----:B------:R-:W4:Y:S08]  /*4fb0*/  MUFU.COS R173, R5 ;  /* 0x0000000500ad7308 */ /* 0x000f300000000000 */
[----:B------:R-:W4:Y:S08]  /*4fc0*/  MUFU.COS R4, R8 ;  /* 0x0000000800047308 */ /* 0x000f300000000000 */
[----:B------:R-:W4:Y:S01]  /*4fd0*/  MUFU.SIN R170, R8 ;  /* 0x0000000800aa7308 */ /* 0x000f220000000400 */
[----:B------:R-:W-:-:S07]  /*4fe0*/  FMUL.FTZ R16, R17, R16 ;  /* 0x0000001011107220 */ /* 0x000fce0000410000 */
[----:B------:R-:W4:Y:S08]  /*4ff0*/  MUFU.EX2 R11, R11 ;  /* 0x0000000b000b7308 */ /* 0x000f300000000800 */
[----:B------:R-:W4:Y:S08]  /*5000*/  MUFU.EX2 R14, R14 ;  /* 0x0000000e000e7308 */ /* 0x000f300000000800 */
[----:B------:R-:W4:Y:S01]  /*5010*/  MUFU.EX2 R18, R18 ;  /* 0x0000001200127308 */ /* 0x000f220000000800 */
[----:B------:R-:W-:Y:S01]  /*5020*/  FMUL.FTZ R17, R17, R10 ;  /* 0x0000000a11117220 */ /* 0x000fe20000410000 */
[----:B------:R-:W-:Y:S01]  /*5030*/  LEA R2, R2, UR28, 0x3 ;  /* 0x0000001c02027c11 */ /* 0x000fe2000f8e18ff */
[----:B-1----:R-:W-:Y:S01]  /*5040*/  FMUL.FTZ R183, R182, R183 ;  /* 0x000000b7b6b77220 */ /* 0x002fe20000410000 */
[----:B------:R-:W-:-:S03]  /*5050*/  FMUL.FTZ R195, R194, R195 ;  /* 0x000000c3c2c37220 */ /* 0x000fc60000410000 */
[----:B------:R1:W-:Y:S01]  /*5060*/  STS.64 [R2+0x10b0], R16 ;  /* 0x0010b01002007388 */ /* 0x0003e20000000a00 */
[----:B------:R-:W-:Y:S01]  /*5070*/  FMUL.FTZ R189, R188, R189 ;  /* 0x000000bdbcbd7220 */ /* 0x000fe20000410000 */
[----:B0-----:R-:W-:Y:S01]  /*5080*/  FMUL.FTZ R186, R28, R137 ;  /* 0x000000891cba7220 */ /* 0x001fe20000410000 */
[C---:B--2---:R-:W-:Y:S01]  /*5090*/  FMUL.FTZ R185, R139.reuse, R140 ;  /* 0x0000008c8bb97220 */ /* 0x044fe20000410000 */
[----:B------:R-:W-:Y:S01]  /*50a0*/  FMUL.FTZ R184, R139, R184 ;  /* 0x000000b88bb87220 */ /* 0x000fe20000410000 */
[----:B------:R-:W-:Y:S01]  /*50b0*/  FMUL.FTZ R182, R182, R141 ;  /* 0x0000008db6b67220 */ /* 0x000fe20000410000 */
[C---:B-----5:R-:W-:Y:S01]  /*50c0*/  FMUL.FTZ R181, R142.reuse, R181 ;  /* 0x000000b58eb57220 */ /* 0x060fe20000410000 */
[----:B------:R-:W-:Y:S01]  /*50d0*/  FMUL.FTZ R180, R142, R143 ;  /* 0x0000008f8eb47220 */ /* 0x000fe20000410000 */
[C---:B---3--:R-:W-:Y:S01]  /*50e0*/  FMUL.FTZ R179, R144.reuse, R179 ;  /* 0x000000b390b37220 */ /* 0x048fe20000410000 */
[----:B------:R-:W-:Y:S01]  /*50f0*/  FMUL.FTZ R178, R144, R145 ;  /* 0x0000009190b27220 */ /* 0x000fe20000410000 */
[C---:B----4-:R-:W-:Y:S01]  /*5100*/  FMUL.FTZ R177, R146.reuse, R177 ;  /* 0x000000b192b17220 */ /* 0x050fe20000410000 */
        /* <DEDUP_REMOVED lines=57> */
[----:B------:R1:W2:Y:S01]  /*54a0*/  LDS.64 R28, [R2+0x10b0] ;  /* 0x0010b000021c7984 */ /* 0x0002a20000000a00 */
[----:B------:R-:W-:Y:S05]  /*54b0*/  BRA `(.L_x_6505) ;  /* 0x0000000000087947 */ /* 0x000fea0003800000 */
.L_x_6504:
[----:B------:R-:W-:-:S06]  /*54c0*/  LEA R28, R134, UR28, 0x3 ;  /* 0x0000001c861c7c11 */ /* 0x000fcc000f8e18ff */
[----:B------:R-:W0:Y:S02]  /*54d0*/  LDS.64 R28, [R28+0x20b8] ;  /* 0x0020b8001c1c7984 */ /* 0x000e240000000a00 */
.L_x_6505:
[----:B------:R-:W-:Y:S05]  /*54e0*/  BSYNC.RECONVERGENT B0 ;  /* 0x0000000000007941 */ /* 0x000fea0003800200 */
.L_x_6503:
[----:B------:R-:W3:Y:S01]  /*54f0*/  @P1 LDC R3, c[0x0][0x38c] ;  /* 0x0000e300ff031b82 */ /* 0x000ee20000000800 */
[----:B------:R-:W-:Y:S01]  /*5500*/  VOTEU.ANY UP0, P1 ;  /* 0x0000000000ff7886 */ /* 0x000fe20000800100 */
[----:B------:R-:W-:Y:S01]  /*5510*/  HFMA2 R9, -RZ, RZ, 0, 9.5367431640625e-07 ;  /* 0x00000010ff097431 */ /* 0x000fe200000001ff */
[----:B------:R-:W-:Y:S01]  /*5520*/  MOV R4, 0x3f800000 ;  /* 0x3f80000000047802 */ /* 0x000fe20000000f00 */
[----:B------:R-:W-:Y:S01]  /*5530*/  HFMA2 R5, -RZ, RZ, 0, 0 ;  /* 0x00000000ff057431 */ /* 0x000fe200000001ff */
[----:B------:R-:W-:Y:S01]  /*5540*/  CS2R R6, SRZ ;  /* 0x0000000000067805 */ /* 0x000fe2000001ff00 */
[----:B------:R-:W-:Y:S01]  /*5550*/  @UP0 UIADD3 UR17, UPT, UPT, UR6, -0x2, URZ ;  /* 0xfffffffe06110890 */ /* 0x000fe2000fffe0ff */
[----:B------:R-:W-:-:S05]  /*5560*/  FMUL.FTZ R10, RZ, R198 ;  /* 0x000000c6ff0a7220 */ /* 0x000fca0000410000 */
[----:B---3--:R-:W-:Y:S02]  /*5570*/  @P1 IMAD R8, R3, UR17, R30 ;  /* 0x0000001103081c24 */ /* 0x008fe4000f8e021e */
[----:B------:R-:W-:Y:S02]  /*5580*/  FMUL.FTZ R3, R85, R100 ;  /* 0x0000006455037220 */ /* 0x000fe40000410000 */
[----:B------:R-:W-:-:S04]  /*5590*/  @P1 IMAD.WIDE R8, R8, R9, UR4 ;  /* 0x0000000408081e25 */ /* 0x000fc8000f8e0209 */
[-C--:B-1----:R-:W-:Y:S01]  /*55a0*/  FMUL.FTZ R2, R198, R3.reuse ;  /* 0x00000003c6027220 */ /* 0x082fe20000410000 */
[----:B------:R-:W-:-:S03]  /*55b0*/  FFMA.FTZ R3, R199, R3, -R10 ;  /* 0x00000003c7037223 */ /* 0x000fc6000001080a */
[----:B------:R-:W-:Y:S01]  /*55c0*/  FFMA.FTZ R2, RZ, R199, R2 ;  /* 0x000000c7ff027223 */ /* 0x000fe20000010002 */
[----:B------:R-:W-:Y:S01]  /*55d0*/  FFMA.FTZ R3, R84, R99, R3 ;  /* 0x0000006354037223 */ /* 0x000fe20000010003 */
[----:B------:R1:W5:Y:S01]  /*55e0*/  @P1 LDG.E.128 R4, desc[UR22][R8.64] ;  /* 0x0000001608041981 */ /* 0x000362000c1e1d00 */
[----:B------:R-:W-:Y:S01]  /*55f0*/  ISETP.GT.U32.AND P2, PT, R134, 0x1f, PT ;  /* 0x0000001f8600780c */ /* 0x000fe20003f44070 */
[----:B------:R-:W-:Y:S01]  /*5600*/  FADD.FTZ R2, RZ, R2 ;  /* 0x00000002ff027221 */ /* 0x000fe20000010000 */
[C---:B------:R-:W-:Y:S01]  /*5610*/  FMUL.FTZ R12, R196.reuse, R3 ;  /* 0x00000003c40c7220 */ /* 0x040fe20000410000 */
[----:B------:R-:W-:Y:S02]  /*5620*/  LOP3.LUT R13, R13, 0xfffffffd, RZ, 0xc0, !PT ;  /* 0xfffffffd0d0d7812 */ /* 0x000fe400078ec0ff */
[-C--:B------:R-:W-:Y:S01]  /*5630*/  FMUL.FTZ R10, R196, R2.reuse ;  /* 0x00000002c40a7220 */ /* 0x080fe20000410000 */
[----:B------:R-:W-:-:S03]  /*5640*/  FFMA.FTZ R12, R197, R2, R12 ;  /* 0x00000002c50c7223 */ /* 0x000fc6000001000c */
[----:B------:R-:W-:Y:S01]  /*5650*/  FFMA.FTZ R10, R197, R3, -R10 ;  /* 0x00000003c50a7223 */ /* 0x000fe2000001080a */
[----:B------:R-:W-:-:S03]  /*5660*/  FADD.FTZ R12, RZ, R12 ;  /* 0x0000000cff0c7221 */ /* 0x000fc60000010000 */
[----:B------:R-:W-:Y:S01]  /*5670*/  FFMA.FTZ R10, R83, R98, R10 ;  /* 0x00000062530a7223 */ /* 0x000fe2000001000a */
[C---:B------:R-:W-:Y:S01]  /*5680*/  FMUL.FTZ R2, R194.reuse, R12 ;  /* 0x0000000cc2027220 */ /* 0x040fe20000410000 */
[----:B------:R-:W-:Y:S02]  /*5690*/  @P2 LOP3.LUT R13, R13, 0x2, RZ, 0xfc, !PT ;  /* 0x000000020d0d2812 */ /* 0x000fe400078efcff */
[-C--:B-1----:R-:W-:Y:S01]  /*56a0*/  FMUL.FTZ R9, R194, R10.reuse ;  /* 0x0000000ac2097220 */ /* 0x082fe20000410000 */
        /* <DEDUP_REMOVED lines=155> */
[----:B------:R-:W-:Y:S01]  /*6060*/  FADD.FTZ R200, R14, R201 ;  /* 0x000000c90ec87221 */ /* 0x000fe20000010000 */
[----:B------:R-:W-:Y:S01]  /*6070*/  FADD.FTZ R201, R15, R2 ;  /* 0x000000020fc97221 */ /* 0x000fe20000010000 */
[----:B------:R-:W-:-:S02]  /*6080*/  P2R R2, PR, RZ, 0x10 ;  /* 0x00000010ff027803 */ /* 0x000fc40000000000 */
        /* <DEDUP_REMOVED lines=49> */
[----:B------:R-:W-:-:S03]  /*63a0*/  FMUL.FTZ R209, R13, R19 ;  /* 0x000000130dd17220 */ /* 0x000fc60000410000 */
[CC--:B-1----:R-:W-:Y:S01]  /*63b0*/  FFMA.FTZ R207, R13.reuse, R15.reuse, -R2 ;  /* 0x0000000f0dcf7223 */ /* 0x0c2fe20000010802 */
[C---:B------:R-:W-:Y:S01]  /*63c0*/  FFMA.FTZ R2, R18.reuse, R15, R209 ;  /* 0x0000000f12027223 */ /* 0x040fe200000100d1 */
[-C--:B---3--:R-:W-:Y:S01]  /*63d0*/  FMUL.FTZ R19, R18, R14.reuse ;  /* 0x0000000e12137220 */ /* 0x088fe20000410000 */
[----:B------:R-:W-:Y:S01]  /*63e0*/  FMUL.FTZ R203, R13, R14 ;  /* 0x0000000e0dcb7220 */ /* 0x000fe20000410000 */
[----:B------:R-:W-:Y:S01]  /*63f0*/  @P2 FADD.FTZ R200, R200, R207 ;  /* 0x000000cfc8c82221 */ /* 0x000fe20000010000 */
[----:B------:R-:W-:Y:S01]  /*6400*/  @P2 FADD.FTZ R201, R201, R2 ;  /* 0x00000002c9c92221 */ /* 0x000fe20000010000 */
[-C--:B----4-:R-:W-:Y:S01]  /*6410*/  @P2 FFMA.FTZ R13, R13, R12.reuse, -R19 ;  /* 0x0000000c0d0d2223 */ /* 0x090fe20000010813 */
[----:B------:R-:W-:Y:S02]  /*6420*/  @P2 FFMA.FTZ R18, R18, R12, R203 ;  /* 0x0000000c12122223 */ /* 0x000fe400000100cb */
[----:B------:R0:W1:Y:S04]  /*6430*/  SHFL.UP PT, R15, R200, 0x10, RZ ;  /* 0x06000000c80f7989 */ /* 0x00006800000e00ff */
[----:B------:R0:W3:Y:S04]  /*6440*/  SHFL.UP PT, R12, R13, 0x10, RZ ;  /* 0x060000000d0c7989 */ /* 0x0000e800000e00ff */
[----:B------:R0:W4:Y:S04]  /*6450*/  SHFL.UP PT, R14, R18, 0x10, RZ ;  /* 0x06000000120e7989 */ /* 0x00012800000e00ff */
[----:B------:R0:W0:Y:S02]  /*6460*/  SHFL.UP PT, R19, R201, 0x10, RZ ;  /* 0x06000000c9137989 */ /* 0x00002400000e00ff */
.L_x_6564:
[----:B------:R-:W-:Y:S01]  /*6470*/  ISETP.GE.AND P2, PT, R130, 0x10, PT ;  /* 0x000000108200780c */ /* 0x000fe20003f46270 */
[CC--:B0-----:R-:W-:Y:S01]  /*6480*/  FMUL.FTZ R2, R18.reuse, R19.reuse ;  /* 0x0000001312027220 */ /* 0x0c1fe20000410000 */
[C---:B------:R-:W-:Y:S01]  /*6490*/  FMUL.FTZ R209, R13.reuse, R19 ;  /* 0x000000130dd17220 */ /* 0x040fe20000410000 */
[----:B------:R-:W-:Y:S01]  /*64a0*/  UMOV UR17, 0xffffffff ;  /* 0xffffffff00117882 */ /* 0x000fe20000000000 */
[CC--:B----4-:R-:W-:Y:S01]  /*64b0*/  FMUL.FTZ R19, R18.reuse, R14.reuse ;  /* 0x0000000e12137220 */ /* 0x0d0fe20000410000 */
[CC--:B-1----:R-:W-:Y:S01]  /*64c0*/  FFMA.FTZ R207, R13.reuse, R15.reuse, -R2 ;  /* 0x0000000f0dcf7223 */ /* 0x0c2fe20000010802 */
[----:B------:R-:W-:Y:S01]  /*64d0*/  FMUL.FTZ R203, R13, R14 ;  /* 0x0000000e0dcb7220 */ /* 0x000fe20000410000 */
[----:B------:R-:W-:-:S06]  /*64e0*/  FFMA.FTZ R2, R18, R15, R209 ;  /* 0x0000000f12027223 */ /* 0x000fcc00000100d1 */
[-C--:B---3--:R-:W-:Y:S01]  /*64f0*/  @P2 FFMA.FTZ R13, R13, R12.reuse, -R19 ;  /* 0x0000000c0d0d2223 */ /* 0x088fe20000010813 */
[----:B------:R-:W-:Y:S01]  /*6500*/  @P2 FFMA.FTZ R18, R18, R12, R203 ;  /* 0x0000000c12122223 */ /* 0x000fe200000100cb */
[----:B------:R-:W-:Y:S01]  /*6510*/  @P2 FADD.FTZ R200, R200, R207 ;  /* 0x000000cfc8c82221 */ /* 0x000fe20000010000 */
[----:B------:R-:W-:Y:S01]  /*6520*/  @P2 FADD.FTZ R201, R201, R2 ;  /* 0x00000002c9c92221 */ /* 0x000fe20000010000 */
[----:B------:R-:W-:Y:S06]  /*6530*/  BRA.DIV UR17, `(.L_x_6508) ;  /* 0x0000006e11547947 */ /* 0x000fec000b800000 */
.L_x_6567:
[----:B------:R-:W-:-:S03]  /*6540*/  UMOV UR17, 0xffffffff ;  /* 0xffffffff00117882 */ /* 0x000fc60000000000 */
[----:B------:R-:W-:Y:S05]  /*6550*/  BRA.DIV UR17, `(.L_x_6509) ;  /* 0x0000006e11747947 */ /* 0x000fea000b800000 */
.L_x_6570:
[----:B------:R-:W-:-:S03]  /*6560*/  UMOV UR17, 0xffffffff ;  /* 0xffffffff00117882 */ /* 0x000fc60000000000 */
[----:B------:R-:W-:Y:S05]  /*6570*/  BRA.DIV UR17, `(.L_x_6510) ;  /* 0x0000006e11947947 */ /* 0x000fea000b800000 */
.L_x_6573:
[----:B------:R-:W-:-:S03]  /*6580*/  UMOV UR17, 0xffffffff ;  /* 0xffffffff00117882 */ /* 0x000fc60000000000 */
[----:B------:R-:W-:Y:S05]  /*6590*/  BRA.DIV UR17, `(.L_x_6511) ;  /* 0x0000006e11b47947 */ /* 0x000fea000b800000 */
.L_x_6576:
[----:B------:R-:W-:-:S03]  /*65a0*/  UMOV UR17, 0xffffffff ;  /* 0xffffffff00117882 */ /* 0x000fc60000000000 */
[----:B------:R-:W-:Y:S05]  /*65b0*/  BRA.DIV UR17, `(.L_x_6512) ;  /* 0x0000006e11d47947 */ /* 0x000fea000b800000 */
[----:B-----5:R0:W1:Y:S04]  /*65c0*/  SHFL.IDX PT, R202, R5, RZ, 0x1f ;  /* 0x00001fff05ca7589 */ /* 0x02006800000e0000 */
[----:B------:R-:W3:Y:S04]  /*65d0*/  SHFL.IDX PT, R4, R4, RZ, 0x1f ;  /* 0x00001fff04047589 */ /* 0x000ee800000e0000 */
[----:B------:R-:W4:Y:S04]  /*65e0*/  SHFL.IDX PT, R6, R6, RZ, 0x1f ;  /* 0x00001fff06067589 */ /* 0x000f2800000e0000 */
[----:B------:R-:W0:Y:S04]  /*65f0*/  SHFL.IDX PT, R7, R7, RZ, 0x1f ;  /* 0x00001fff07077589 */ /* 0x000e2800000e0000 */
[----:B------:R-:W0:Y:S04]  /*6600*/  SHFL.UP PT, R13, R13, 0x1, RZ ;  /* 0x042000000d0d7989 */ /* 0x000e2800000e00ff */
[----:B------:R0:W0:Y:S04]  /*6610*/  SHFL.UP PT, R203, R18, 0x1, RZ ;  /* 0x0420000012cb7989 */ /* 0x00002800000e00ff */
[----:B------:R-:W0:Y:S04]  /*6620*/  SHFL.UP PT, R200, R200, 0x1, RZ ;  /* 0x04200000c8c87989 */ /* 0x000e2800000e00ff */
[----:B-1-3--:R-:W0:Y:S02]  /*6630*/  SHFL.UP PT, R201, R201, 0x1, RZ ;  /* 0x04200000c9c97989 */ /* 0x00ae2400000e00ff */
.L_x_6586:
        /* <DEDUP_REMOVED lines=23> */
.L_x_6506:
[----:B------:R-:W-:Y:S05]  /*67b0*/  WARPSYNC.ALL ;  /* 0x0000000000007948 */ /* 0x000fea0003800000 */
[C---:B---3-5:R-:W-:Y:S01]  /*67c0*/  FMUL.FTZ R6, R170.reuse, R154 ;  /* 0x0000009aaa067220 */ /* 0x068fe20000410000 */
[CC--:B0-2---:R-:W-:Y:S01]  /*67d0*/  FMUL.FTZ R3, R171.reuse, R29.reuse ;  /* 0x0000001dab037220 */ /* 0x0c5fe20000410000 */
[C---:B------:R-:W-:Y:S01]  /*67e0*/  FMUL.FTZ R2, R170.reuse, R29 ;  /* 0x0000001daa027220 */ /* 0x040fe20000410000 */
[CC--:B------:R-:W-:Y:S01]  /*67f0*/  FMUL.FTZ R4, R170.reuse, R137.reuse ;  /* 0x00000089aa047220 */ /* 0x0c0fe20000410000 */
[C---:B------:R-:W-:Y:S01]  /*6800*/  FFMA.FTZ R6, R171.reuse, R137, -R6 ;  /* 0x00000089ab067223 */ /* 0x040fe20000010806 */
[-C--:B------:R-:W-:Y:S01]  /*6810*/  FFMA.FTZ R3, -R170, R28.reuse, -R3 ;  /* 0x0000001caa037223 */ /* 0x080fe20000010903 */
[C---:B------:R-:W-:Y:S01]  /*6820*/  FFMA.FTZ R2, R171.reuse, R28, -R2 ;  /* 0x0000001cab027223 */ /* 0x040fe20000010802 */
[----:B------:R-:W-:Y:S01]  /*6830*/  BAR.SYNC.DEFER_BLOCKING 0x0 ;  /* 0x0000000000007b1d */ /* 0x000fe20000010000 */
[----:B------:R-:W-:Y:S01]  /*6840*/  FFMA.FTZ R4, R171, R154, R4 ;  /* 0x0000009aab047223 */ /* 0x000fe20000010004 */
[----:B------:R-:W-:Y:S01]  /*6850*/  FADD.FTZ R6, R139, R6 ;  /* 0x000000068b067221 */ /* 0x000fe20000010000 */
[CC--:B-1----:R-:W-:Y:S01]  /*6860*/  FMUL.FTZ R8, R172.reuse, R3.reuse ;  /* 0x00000003ac087220 */ /* 0x0c2fe20000410000 */
[C---:B------:R-:W-:Y:S01]  /*6870*/  FMUL.FTZ R10, R172.reuse, R2 ;  /* 0x00000002ac0a7220 */ /* 0x040fe20000410000 */
[----:B------:R-:W-:Y:S01]  /*6880*/  FADD.FTZ R4, R155, R4 ;  /* 0x000000049b047221 */ /* 0x000fe20000010000 */
[C---:B------:R-:W-:Y:S01]  /*6890*/  FMUL.FTZ R5, R172.reuse, R6 ;  /* 0x00000006ac057220 */ /* 0x040fe20000410000 */
[C---:B------:R-:W-:Y:S01]  /*68a0*/  FFMA.FTZ R8, R173.reuse, R2, R8 ;  /* 0x00000002ad087223 */ /* 0x040fe20000010008 */
[C---:B------:R-:W-:Y:S01]  /*68b0*/  FFMA.FTZ R10, R173.reuse, R3, -R10 ;  /* 0x00000003ad0a7223 */ /* 0x040fe2000001080a */
[-C--:B------:R-:W-:Y:S01]  /*68c0*/  FMUL.FTZ R7, R172, R4.reuse ;  /* 0x00000004ac077220 */ /* 0x080fe20000410000 */
[C---:B------:R-:W-:Y:S01]  /*68d0*/  FFMA.FTZ R5, R173.reuse, R4, R5 ;  /* 0x00000004ad057223 */ /* 0x040fe20000010005 */
[C---:B------:R-:W-:Y:S01]  /*68e0*/  FMUL.FTZ R2, R174.reuse, R8 ;  /* 0x00000008ae027220 */ /* 0x040fe20000410000 */
[----:B------:R-:W-:Y:S01]  /*68f0*/  FMUL.FTZ R3, R174, R10 ;  /* 0x0000000aae037220 */ /* 0x000fe20000410000 */
[----:B------:R-:W-:Y:S01]  /*6900*/  FFMA.FTZ R7, R173, R6, -R7 ;  /* 0x00000006ad077223 */ /* 0x000fe20000010807 */
[----:B------:R-:W-:Y:S01]  /*6910*/  FADD.FTZ R5, R156, R5 ;  /* 0x000000059c057221 */ /* 0x000fe20000010000 */
[C---:B------:R-:W-:Y:S01]  /*6920*/  FFMA.FTZ R2, R175.reuse, R10, -R2 ;  /* 0x0000000aaf027223 */ /* 0x040fe20000010802 */
[C---:B------:R-:W-:Y:S01]  /*6930*/  FFMA.FTZ R3, R175.reuse, R8, R3 ;  /* 0x00000008af037223 */ /* 0x040fe20000010003 */
[----:B------:R-:W-:Y:S01]  /*6940*/  FADD.FTZ R7, R140, R7 ;  /* 0x000000078c077221 */ /* 0x000fe20000010000 */
        /* <DEDUP_REMOVED lines=8> */
[----:B------:R-:W0:Y:S01]  /*69d0*/  LDS.64 R2, [R132+UR13+0x8a8] ;  /* 0x0008a80d84027984 */ /* 0x000e220008000a00 */
        /* <DEDUP_REMOVED lines=8> */
[C---:B------:R-:W-:Y:S01]  /*6a60*/  FFMA.FTZ R5, R177.reuse, R4, R5 ;  /* 0x00000004b1057223 */ /* 0x040fe20000010005 */
[----:B------:R-:W-:Y:S01]  /*6a70*/  UISETP.GE.AND UP0, UPT, UR6, UR29, UPT ;  /* 0x0000001d0600728c */ /* 0x000fe2000bf06270 */
        /* <DEDUP_REMOVED lines=13> */
[----:B------:R-:W-:Y:S01]  /*6b50*/  FFMA.FTZ R9, R183, R9, R8 ;  /* 0x00000009b7097223 */ /* 0x000fe20000010008 */
[----:B------:R-:W-:Y:S01]  /*6b60*/  FADD.FTZ R6, R143, R6 ;  /* 0x000000068f067221 */ /* 0x000fe20000010000 */
[----:B------:R-:W-:Y:S01]  /*6b70*/  FFMA.FTZ R11, R183, R14, -R11 ;  /* 0x0000000eb70b7223 */ /* 0x000fe2000001080b */
[----:B------:R-:W-:Y:S01]  /*6b80*/  FADD.FTZ R4, R159, R4 ;  /* 0x000000049f047221 */ /* 0x000fe20000010000 */
        /* <DEDUP_REMOVED lines=8> */
[----:B------:R-:W-:Y:S01]  /*6c10*/  FMUL.FTZ R6, R186, R12 ;  /* 0x0000000cba067220 */ /* 0x000fe20000410000 */
[----:B------:R-:W-:Y:S01]  /*6c20*/  FADD.FTZ R4, R160, R5 ;  /* 0x00000005a0047221 */ /* 0x000fe20000010000 */
[----:B------:R-:W-:Y:S01]  /*6c30*/  FMUL.FTZ R9, R186, R10 ;  /* 0x0000000aba097220 */ /* 0x000fe20000410000 */
[----:B------:R-:W-:Y:S01]  /*6c40*/  FADD.FTZ R7, R144, R7 ;  /* 0x0000000790077221 */ /* 0x000fe20000010000 */
[C---:B0-----:R-:W-:Y:S01]  /*6c50*/  FMUL.FTZ R5, R17.reuse, R2 ;  /* 0x0000000211057220 */ /* 0x041fe20000410000 */
[-C--:B------:R-:W-:Y:S01]  /*6c60*/  FMUL.FTZ R17, R17, R3.reuse ;  /* 0x0000000311117220 */ /* 0x080fe20000410000 */
[C---:B------:R-:W-:Y:S01]  /*6c70*/  FFMA.FTZ R10, R187.reuse, R10, R6 ;  /* 0x0000000abb0a7223 */ /* 0x040fe20000010006 */
[----:B------:R-:W-:Y:S01]  /*6c80*/  FFMA.FTZ R9, R187, R12, -R9 ;  /* 0x0000000cbb097223 */ /* 0x000fe20000010809 */
[C---:B------:R-:W-:Y:S01]  /*6c90*/  FFMA.FTZ R5, R16.reuse, R3, R5 ;  /* 0x0000000310057223 */ /* 0x040fe20000010005 */
[----:B------:R-:W-:Y:S01]  /*6ca0*/  FFMA.FTZ R216, R16, R2, -R17 ;  /* 0x0000000210d87223 */ /* 0x000fe20000010811 */
[----:B------:R-:W-:Y:S01]  /*6cb0*/  FMUL.FTZ R2, R188, R10 ;  /* 0x0000000abc027220 */ /* 0x000fe20000410000 */
[----:B------:R-:W-:Y:S01]  /*6cc0*/  FMUL.FTZ R6, R182, R7 ;  /* 0x00000007b6067220 */ /* 0x000fe20000410000 */
[----:B------:R-:W-:Y:S01]  /*6cd0*/  FADD.FTZ R211, RZ, R5 ;  /* 0x00000005ffd37221 */ /* 0x000fe20000010000 */
[----:B------:R-:W-:Y:S01]  /*6ce0*/  FFMA.FTZ R216, R85, R100, R216 ;  /* 0x0000006455d87223 */ /* 0x000fe200000100d8 */
[-C--:B------:R-:W-:Y:S01]  /*6cf0*/  FMUL.FTZ R3, R188, R9.reuse ;  /* 0x00000009bc037220 */ /* 0x080fe20000410000 */
[----:B------:R-:W-:Y:S01]  /*6d00*/  FFMA.FTZ R9, R189, R9, -R2 ;  /* 0x00000009bd097223 */ /* 0x000fe20000010802 */
[----:B------:R-:W-:Y:S01]  /*6d10*/  FMUL.FTZ R2, R198, R211 ;  /* 0x000000d3c6027220 */ /* 0x000fe20000410000 */
[-C--:B------:R-:W-:Y:S01]  /*6d20*/  FMUL.FTZ R8, R182, R4.reuse ;  /* 0x00000004b6087220 */ /* 0x080fe20000410000 */
[----:B------:R-:W-:Y:S01]  /*6d30*/  FFMA.FTZ R6, R183, R4, R6 ;  /* 0x00000004b7067223 */ /* 0x000fe20000010006 */
[-C--:B------:R-:W-:Y:S01]  /*6d40*/  FMUL.FTZ R4, R198, R216.reuse ;  /* 0x000000d8c6047220 */ /* 0x080fe20000410000 */
[----:B------:R-:W-:Y:S01]  /*6d50*/  FFMA.FTZ R219, R199, R216, -R2 ;  /* 0x000000d8c7db7223 */ /* 0x000fe20000010802 */
[----:B------:R-:W-:Y:S01]  /*6d60*/  FFMA.FTZ R3, R189, R10, R3 ;  /* 0x0000000abd037223 */ /* 0x000fe20000010003 */
[----:B------:R-:W-:Y:S01]  /*6d70*/  FMUL.FTZ R10, R190, R9 ;  /* 0x00000009be0a7220 */ /* 0x000fe20000410000 */
[----:B------:R-:W-:Y:S01]  /*6d80*/  FFMA.FTZ R4, R199, R211, R4 ;  /* 0x000000d3c7047223 */ /* 0x000fe20000010004 */
[----:B------:R-:W-:Y:S01]  /*6d90*/  FFMA.FTZ R219, R84, R99, R219 ;  /* 0x0000006354db7223 */ /* 0x000fe200000100db */
[----:B------:R-:W-:Y:S01]  /*6da0*/  FMUL.FTZ R2, R190, R3 ;  /* 0x00000003be027220 */ /* 0x000fe20000410000 */
[----:B------:R-:W-:Y:S01]  /*6db0*/  FFMA.FTZ R8, R183, R7, -R8 ;  /* 0x00000007b7087223 */ /* 0x000fe20000010808 */
[----:B------:R-:W-:Y:S01]  /*6dc0*/  FADD.FTZ R208, RZ, R4 ;  /* 0x00000004ffd07221 */ /* 0x000fe20000010000 */
[C---:B------:R-:W-:Y:S01]  /*6dd0*/  FMUL.FTZ R4, R196.reuse, R219 ;  /* 0x000000dbc4047220 */ /* 0x040fe20000410000 */
[----:B------:R-:W-:Y:S01]  /*6de0*/  FFMA.FTZ R9, R191, R9, -R2 ;  /* 0x00000009bf097223 */ /* 0x000fe20000010802 */
[----:B------:R-:W-:Y:S01]  /*6df0*/  FADD.FTZ R6, R161, R6 ;  /* 0x00000006a1067221 */ /* 0x000fe20000010000 */
[-C--:B------:R-:W-:Y:S01]  /*6e00*/  FMUL.FTZ R2, R196, R208.reuse ;  /* 0x000000d0c4027220 */ /* 0x080fe20000410000 */
[----:B------:R-:W-:Y:S01]  /*6e10*/  FFMA.FTZ R4, R197, R208, R4 ;  /* 0x000000d0c5047223 */ /* 0x000fe20000010004 */
[----:B------:R-:W-:Y:S01]  /*6e20*/  FADD.FTZ R8, R145, R8 ;  /* 0x0000000891087221 */ /* 0x000fe20000010000 */
[----:B------:R-:W-:Y:S01]  /*6e30*/  FFMA.FTZ R7, R191, R3, R10 ;  /* 0x00000003bf077223 */ /* 0x000fe2000001000a */
        /* <DEDUP_REMOVED lines=14> */
[C---:B------:R-:W-:Y:S01]  /*6f20*/  FFMA.FTZ R9, R193.reuse, R9, -R8 ;  /* 0x00000009c1097223 */ /* 0x040fe20000010808 */
[----:B------:R-:W-:Y:S01]  /*6f30*/  FADD.FTZ R3, R162, R3 ;  /* 0x00000003a2037221 */ /* 0x000fe20000010000 */
[----:B------:R-:W-:Y:S01]  /*6f40*/  FADD.FTZ R206, RZ, R4 ;  /* 0x00000004ffce7221 */ /* 0x000fe20000010000 */
[----:B------:R-:W-:Y:S01]  /*6f50*/  FMUL.FTZ R4, R192, R215 ;  /* 0x000000d7c0047220 */ /* 0x000fe20000410000 */
[C---:B------:R-:W-:Y:S01]  /*6f60*/  FFMA.FTZ R7, R193.reuse, R7, R6 ;  /* 0x00000007c1077223 */ /* 0x040fe20000010006 */
[----:B------:R-:W-:Y:S01]  /*6f70*/  FADD.FTZ R5, R146, R5 ;  /* 0x0000000592057221 */ /* 0x000fe20000010000 */
[-C--:B------:R-:W-:Y:S01]  /*6f80*/  FMUL.FTZ R2, R192, R206.reuse ;  /* 0x000000cec0027220 */ /* 0x080fe20000410000 */
[C---:B------:R-:W-:Y:S01]  /*6f90*/  FFMA.FTZ R4, R193.reuse, R206, R4 ;  /* 0x000000cec1047223 */ /* 0x040fe20000010004 */
[C---:B------:R-:W-:Y:S01]  /*6fa0*/  FMUL.FTZ R8, R186.reuse, R3 ;  /* 0x00000003ba087220 */ /* 0x040fe20000410000 */
[----:B------:R-:W-:Y:S01]  /*6fb0*/  FMUL.FTZ R6, R186, R5 ;  /* 0x00000005ba067220 */ /* 0x000fe20000410000 */
[----:B------:R-:W-:Y:S01]  /*6fc0*/  FFMA.FTZ R223, R193, R215, -R2 ;  /* 0x000000d7c1df7223 */ /* 0x000fe20000010802 */
[----:B------:R-:W-:Y:S01]  /*6fd0*/  FMUL.FTZ R2, R194, R9 ;  /* 0x00000009c2027220 */ /* 0x000fe20000410000 */
[----:B------:R-:W-:Y:S01]  /*6fe0*/  FADD.FTZ R207, RZ, R4 ;  /* 0x00000004ffcf7221 */ /* 0x000fe20000010000 */
[----:B------:R-:W-:Y:S01]  /*6ff0*/  FFMA.FTZ R8, R187, R5, -R8 ;  /* 0x00000005bb087223 */ /* 0x000fe20000010808 */
[----:B------:R-:W-:Y:S01]  /*7000*/  FFMA.FTZ R223, R80, R95, R223 ;  /* 0x0000005f50df7223 */ /* 0x000fe200000100df */
[----:B------:R-:W-:Y:S01]  /*7010*/  FFMA.FTZ R11, R195, R7, R2 ;  /* 0x00000007c30b7223 */ /* 0x000fe20000010002 */
[----:B------:R-:W-:Y:S01]  /*7020*/  FMUL.FTZ R2, R190, R207 ;  /* 0x000000cfbe027220 */ /* 0x000fe20000410000 */
[----:B------:R-:W-:Y:S01]  /*7030*/  FMUL.FTZ R10, R194, R7 ;  /* 0x00000007c20a7220 */ /* 0x000fe20000410000 */
[----:B------:R-:W-:Y:S01]  /*7040*/  FFMA.FTZ R6, R187, R3, R6 ;  /* 0x00000003bb067223 */ /* 0x000fe20000010006 */
[-C--:B------:R-:W-:Y:S01]  /*7050*/  FMUL.FTZ R4, R190, R223.reuse ;  /* 0x000000dfbe047220 */ /* 0x080fe20000410000 */
[----:B------:R-:W-:Y:S01]  /*7060*/  FADD.FTZ R8, R147, R8 ;  /* 0x0000000893087221 */ /* 0x000fe20000010000 */
[----:B------:R-:W-:Y:S01]  /*7070*/  FFMA.FTZ R2, R191, R223, -R2 ;  /* 0x000000dfbf027223 */ /* 0x000fe20000010802 */
[----:B------:R-:W-:Y:S01]  /*7080*/  FFMA.FTZ R12, R195, R9, -R10 ;  /* 0x00000009c30c7223 */ /* 0x000fe2000001080a */
[----:B------:R-:W-:Y:S01]  /*7090*/  FFMA.FTZ R4, R191, R207, R4 ;  /* 0x000000cfbf047223 */ /* 0x000fe20000010004 */
[----:B------:R-:W-:Y:S01]  /*70a0*/  FADD.FTZ R6, R163, R6 ;  /* 0x00000006a3067221 */ /* 0x000fe20000010000 */
[C---:B------:R-:W-:Y:S01]  /*70b0*/  FMUL.FTZ R10, R188.reuse, R8 ;  /* 0x00000008bc0a7220 */ /* 0x040fe20000410000 */
[----:B------:R-:W-:Y:S01]  /*70c0*/  FFMA.FTZ R224, R79, R96, R2 ;  /* 0x000000604fe07223 */ /* 0x000fe20000010002 */
[----:B------:R-:W-:Y:S01]  /*70d0*/  FADD.FTZ R204, RZ, R4 ;  /* 0x00000004ffcc7221 */ /* 0x000fe20000010000 */
[CC--:B------:R-:W-:Y:S01]  /*70e0*/  FMUL.FTZ R9, R188.reuse, R6.reuse ;  /* 0x00000006bc097220 */ /* 0x0c0fe20000410000 */
[C---:B------:R-:W-:Y:S01]  /*70f0*/  FFMA.FTZ R7, R189.reuse, R6, R10 ;  /* 0x00000006bd077223 */ /* 0x040fe2000001000a */
[C---:B------:R-:W-:Y:S01]  /*7100*/  FMUL.FTZ R5, R188.reuse, R224 ;  /* 0x000000e0bc057220 */ /* 0x040fe20000410000 */
        /* <DEDUP_REMOVED lines=14> */
[----:B------:R-:W-:Y:S01]  /*71f0*/  FADD.FTZ R8, R149, R8 ;  /* 0x0000000895087221 */ /* 0x000fe20000010000 */
[C---:B------:R-:W-:Y:S01]  /*7200*/  FFMA.FTZ R2, R187.reuse, R221, -R2 ;  /* 0x000000ddbb027223 */ /* 0x040fe20000010802 */
[----:B------:R-:W-:Y:S01]  /*7210*/  FFMA.FTZ R4, R187, R203, R4 ;  /* 0x000000cbbb047223 */ /* 0x000fe20000010004 */
[----:B------:R-:W-:Y:S01]  /*7220*/  FADD.FTZ R6, R165, R6 ;  /* 0x00000006a5067221 */ /* 0x000fe20000010000 */
[C---:B------:R-:W-:Y:S01]  /*7230*/  FMUL.FTZ R10, R192.reuse, R8 ;  /* 0x00000008c00a7220 */ /* 0x040fe20000410000 */
[----:B------:R-:W-:Y:S01]  /*7240*/  FFMA.FTZ R212, R77, R86, R2 ;  /* 0x000000564dd47223 */ /* 0x000fe20000010002 */
[----:B------:R-:W-:Y:S01]  /*7250*/  FADD.FTZ R202, RZ, R4 ;  /* 0x00000004ffca7221 */ /* 0x000fe20000010000 */
        /* <DEDUP_REMOVED lines=8> */
[----:B------:R-:W-:Y:S01]  /*72e0*/  FMUL.FTZ R10, R196, R11 ;  /* 0x0000000bc40a7220 */ /* 0x000fe20000410000 */
[----:B------:R-:W-:Y:S01]  /*72f0*/  FADD.FTZ R7, R150, R7 ;  /* 0x0000000796077221 */ /* 0x000fe20000010000 */
[----:B------:R-:W-:Y:S01]  /*7300*/  FADD.FTZ R201, RZ, R2 ;  /* 0x00000002ffc97221 */ /* 0x000fe20000010000 */
[----:B------:R-:W-:Y:S01]  /*7310*/  FFMA.FTZ R227, R76, R81, R3 ;  /* 0x000000514ce37223 */ /* 0x000fe20000010003 */
[-C--:B------:R-:W-:Y:S01]  /*7320*/  FFMA.FTZ R9, R197, R12.reuse, -R10 ;  /* 0x0000000cc5097223 */ /* 0x080fe2000001080a */
[----:B------:R-:W-:Y:S01]  /*7330*/  FMUL.FTZ R6, R194, R7 ;  /* 0x00000007c2067220 */ /* 0x000fe20000410000 */
[C---:B------:R-:W-:Y:S01]  /*7340*/  FMUL.FTZ R2, R182.reuse, R201 ;  /* 0x000000c9b6027220 */ /* 0x040fe20000410000 */
[----:B------:R-:W-:Y:S01]  /*7350*/  FMUL.FTZ R4, R182, R227 ;  /* 0x000000e3b6047220 */ /* 0x000fe20000410000 */
[----:B------:R-:W-:Y:S01]  /*7360*/  FMUL.FTZ R8, R196, R12 ;  /* 0x0000000cc4087220 */ /* 0x000fe20000410000 */
[----:B------:R-:W-:Y:S01]  /*7370*/  FFMA.FTZ R6, R195, R5, R6 ;  /* 0x00000005c3067223 */ /* 0x000fe20000010006 */
[C---:B------:R-:W-:Y:S01]  /*7380*/  FFMA.FTZ R217, R183.reuse, R227, -R2 ;  /* 0x000000e3b7d97223 */ /* 0x040fe20000010802 */
[----:B------:R-:W-:Y:S01]  /*7390*/  FFMA.FTZ R4, R183, R201, R4 ;  /* 0x000000c9b7047223 */ /* 0x000fe20000010004 */
[----:B------:R-:W-:Y:S01]  /*73a0*/  FMUL.FTZ R2, R194, R5 ;  /* 0x00000005c2027220 */ /* 0x000fe20000410000 */
[----:B------:R-:W-:Y:S01]  /*73b0*/  FADD.FTZ R6, R167, R6 ;  /* 0x00000006a7067221 */ /* 0x000fe20000010000 */
[----:B------:R-:W-:Y:S01]  /*73c0*/  FFMA.FTZ R217, R74, R75, R217 ;  /* 0x0000004b4ad97223 */ /* 0x000fe200000100d9 */
[----:B------:R-:W-:Y:S01]  /*73d0*/  FADD.FTZ R200, RZ, R4 ;  /* 0x00000004ffc87221 */ /* 0x000fe20000010000 */
[----:B------:R-:W-:Y:S01]  /*73e0*/  FFMA.FTZ R10, R195, R7, -R2 ;  /* 0x00000007c30a7223 */ /* 0x000fe20000010802 */
[----:B------:R-:W-:Y:S01]  /*73f0*/  FMUL.FTZ R3, R196, R6 ;  /* 0x00000006c4037220 */ /* 0x000fe20000410000 */
[CC--:B------:R-:W-:Y:S01]  /*7400*/  FMUL.FTZ R4, R180.reuse, R217.reuse ;  /* 0x000000d9b4047220 */ /* 0x0c0fe20000410000 */
[-C--:B------:R-:W-:Y:S01]  /*7410*/  FMUL.FTZ R2, R180, R200.reuse ;  /* 0x000000c8b4027220 */ /* 0x080fe20000410000 */
[----:B------:R-:W-:Y:S01]  /*7420*/  FADD.FTZ R10, R151, R10 ;  /* 0x0000000a970a7221 */ /* 0x000fe20000010000 */
[----:B------:R-:W-:Y:S01]  /*7430*/  PLOP3.LUT P0, PT, PT, PT, UP0, 0x80, 0x8 ;  /* 0x000000000008781c */ /* 0x000fe20003f0f008 */
[C---:B------:R-:W-:Y:S01]  /*7440*/  FFMA.FTZ R4, R181.reuse, R200, R4 ;  /* 0x000000c8b5047223 */ /* 0x040fe20000010004 */
[----:B------:R-:W-:Y:S01]  /*7450*/  FFMA.FTZ R2, R181, R217, -R2 ;  /* 0x000000d9b5027223 */ /* 0x000fe20000010802 */
[-C--:B------:R-:W-:Y:S01]  /*7460*/  FMUL.FTZ R12, R196, R10.reuse ;  /* 0x0000000ac40c7220 */ /* 0x080fe20000410000 */
[----:B------:R-:W-:Y:S01]  /*7470*/  FFMA.FTZ R3, R197, R10, -R3 ;  /* 0x0000000ac5037223 */ /* 0x000fe20000010803 */
[----:B------:R-:W-:Y:S01]  /*7480*/  FADD.FTZ R213, RZ, R4 ;  /* 0x00000004ffd57221 */ /* 0x000fe20000010000 */
[----:B------:R-:W-:Y:S01]  /*7490*/  FFMA.FTZ R228, R73, R72, R2 ;  /* 0x0000004849e47223 */ /* 0x000fe20000010002 */
[----:B------:R-:W-:Y:S01]  /*74a0*/  FFMA.FTZ R13, R197, R6, R12 ;  /* 0x00000006c50d7223 */ /* 0x000fe2000001000c */
[----:B------:R-:W-:Y:S01]  /*74b0*/  FADD.FTZ R10, R152, R3 ;  /* 0x00000003980a7221 */ /* 0x000fe20000010000 */
[CC--:B------:R-:W-:Y:S01]  /*74c0*/  FMUL.FTZ R2, R178.reuse, R213.reuse ;  /* 0x000000d5b2027220 */ /* 0x0c0fe20000410000 */
[----:B------:R-:W-:Y:S01]  /*74d0*/  FMUL.FTZ R6, R178, R228 ;  /* 0x000000e4b2067220 */ /* 0x000fe20000410000 */
[----:B------:R-:W-:Y:S01]  /*74e0*/  FADD.FTZ R13, R168, R13 ;  /* 0x0000000da80d7221 */ /* 0x000fe20000010000 */
[----:B------:R-:W-:Y:S01]  /*74f0*/  FMUL.FTZ R12, R198, R10 ;  /* 0x0000000ac60c7220 */ /* 0x000fe20000410000 */
[C---:B------:R-:W-:Y:S01]  /*7500*/  FFMA.FTZ R2, R179.reuse, R228, -R2 ;  /* 0x000000e4b3027223 */ /* 0x040fe20000010802 */
[----:B------:R-:W-:Y:S01]  /*7510*/  FFMA.FTZ R210, R179, R213, R6 ;  /* 0x000000d5b3d27223 */ /* 0x000fe20000010006 */
[----:B------:R-:W-:Y:S01]  /*7520*/  ISETP.NE.OR P0, PT, R205, RZ, P0 ;  /* 0x000000ffcd00720c */ /* 0x000fe20000705670 */
[----:B------:R-:W-:-:S02]  /*7530*/  HFMA2 R4, -RZ, RZ, 1.875, 0 ;  /* 0x3f800000ff047431 */ /* 0x000fc400000001ff */
[----:B------:R-:W-:Y:S01]  /*7540*/  FFMA.FTZ R218, R71, R70, R2 ;  /* 0x0000004647da7223 */ /* 0x000fe20000010002 */
[----:B------:R-:W-:Y:S01]  /*7550*/  FADD.FTZ R210, RZ, R210 ;  /* 0x000000d2ffd27221 */ /* 0x000fe20000010000 */
[----:B------:R-:W-:Y:S01]  /*7560*/  FFMA.FTZ R8, R197, R11, R8 ;  /* 0x0000000bc5087223 */ /* 0x000fe20000010008 */
[----:B------:R-:W-:Y:S01]  /*7570*/  CS2R R6, SRZ ;  /* 0x0000000000067805 */ /* 0x000fe2000001ff00 */
[C---:B------:R-:W-:Y:S01]  /*7580*/  FMUL.FTZ R2, R176.reuse, R218 ;  /* 0x000000dab0027220 */ /* 0x040fe20000410000 */
[-C--:B------:R-:W-:Y:S01]  /*7590*/  FMUL.FTZ R3, R176, R210.reuse ;  /* 0x000000d2b0037220 */ /* 0x080fe20000410000 */
[----:B------:R-:W-:Y:S01]  /*75a0*/  MOV R5, RZ ;  /* 0x000000ff00057202 */ /* 0x000fe20000000f00 */
[-C--:B------:R-:W-:Y:S01]  /*75b0*/  FFMA.FTZ R16, R199, R13.reuse, R12 ;  /* 0x0000000dc7107223 */ /* 0x080fe2000001000c */
[C---:B------:R-:W-:Y:S01]  /*75c0*/  FFMA.FTZ R2, R177.reuse, R210, R2 ;  /* 0x000000d2b1027223 */ /* 0x040fe20000010002 */
[----:B------:R-:W-:Y:S01]  /*75d0*/  FFMA.FTZ R226, R177, R218, -R3 ;  /* 0x000000dab1e27223 */ /* 0x000fe20000010803 */
[----:B------:R-:W-:Y:S01]  /*75e0*/  FMUL.FTZ R3, R198, R13 ;  /* 0x0000000dc6037220 */ /* 0x000fe20000410000 */
[----:B------:R-:W-:Y:S01]  /*75f0*/  @!P0 LEA R11, R30, UR28, 0x4 ;  /* 0x0000001c1e0b8c11 */ /* 0x000fe2000f8e20ff */
[----:B------:R-:W-:Y:S01]  /*7600*/  FADD.FTZ R225, RZ, R2 ;  /* 0x00000002ffe17221 */ /* 0x000fe20000010000 */
[----:B------:R-:W-:Y:S01]  /*7610*/  FFMA.FTZ R226, R69, R68, R226 ;  /* 0x0000004445e27223 */ /* 0x000fe200000100e2 */
[----:B------:R-:W-:Y:S01]  /*7620*/  FFMA.FTZ R18, R199, R10, -R3 ;  /* 0x0000000ac7127223 */ /* 0x000fe20000010803 */
[----:B------:R-:W-:Y:S01]  /*7630*/  ISETP.GT.U32.AND P2, PT, R134, 0x1f, PT ;  /* 0x0000001f8600780c */ /* 0x000fe20003f44070 */
[C---:B------:R-:W-:Y:S01]  /*7640*/  FMUL.FTZ R2, R174.reuse, R225 ;  /* 0x000000e1ae027220 */ /* 0x040fe20000410000 */
[----:B------:R-:W-:Y:S01]  /*7650*/  FMUL.FTZ R10, R174, R226 ;  /* 0x000000e2ae0a7220 */ /* 0x000fe20000410000 */
[C---:B------:R-:W-:Y:S01]  /*7660*/  FMUL.FTZ R12, R198.reuse, R9 ;  /* 0x00000009c60c7220 */ /* 0x040fe20000410000 */
[----:B------:R-:W-:Y:S01]  /*7670*/  FMUL.FTZ R14, R198, R8 ;  /* 0x00000008c60e7220 */ /* 0x000fe20000410000 */
[C---:B------:R-:W-:Y:S01]  /*7680*/  FFMA.FTZ R2, R175.reuse, R226, -R2 ;  /* 0x000000e2af027223 */ /* 0x040fe20000010802 */
[----:B------:R-:W-:Y:S01]  /*7690*/  FFMA.FTZ R10, R175, R225, R10 ;  /* 0x000000e1af0a7223 */ /* 0x000fe2000001000a */
[----:B------:R0:W1:Y:S01]  /*76a0*/  @!P0 LDS.128 R4, [R11+0x22b0] ;  /* 0x0022b0000b048984 */ /* 0x0000620000000c00 */
[----:B------:R-:W-:Y:S01]  /*76b0*/  FFMA.FTZ R8, R199, R8, R12 ;  /* 0x00000008c7087223 */ /* 0x000fe2000001000c */
[----:B------:R-:W-:Y:S01]  /*76c0*/  FFMA.FTZ R214, R67, R66, R2 ;  /* 0x0000004243d67223 */ /* 0x000fe20000010002 */
[----:B------:R-:W-:Y:S01]  /*76d0*/  FADD.FTZ R220, RZ, R10 ;  /* 0x0000000affdc7221 */ /* 0x000fe20000010000 */
[----:B------:R-:W-:Y:S01]  /*76e0*/  FFMA.FTZ R9, R199, R9, -R14 ;  /* 0x00000009c7097223 */ /* 0x000fe2000001080e */
[----:B------:R-:W-:Y:S01]  /*76f0*/  FADD.FTZ R10, R169, R16 ;  /* 0x00000010a90a7221 */ /* 0x000fe20000010000 */
[C---:B------:R-:W-:Y:S01]  /*7700*/  FMUL.FTZ R2, R172.reuse, R214 ;  /* 0x000000d6ac027220 */ /* 0x040fe20000410000 */
[----:B------:R-:W-:Y:S01]  /*7710*/  FMUL.FTZ R3, R172, R220 ;  /* 0x000000dcac037220 */ /* 0x000fe20000410000 */
[----:B0-----:R-:W-:-:S02]  /*7720*/  FADD.FTZ R11, R153, R18 ;  /* 0x00000012990b7221 */ /* 0x001fc40000010000 */
[C---:B------:R-:W-:Y:S01]  /*7730*/  FFMA.FTZ R2, R173.reuse, R220, R2 ;  /* 0x000000dcad027223 */ /* 0x040fe20000010002 */
[----:B------:R-:W-:Y:S02]  /*7740*/  FFMA.FTZ R230, R173, R214, -R3 ;  /* 0x000000d6ade67223 */ /* 0x000fe40000010803 */
[----:B------:R0:W-:Y:S01]  /*7750*/  STS.128 [R132+UR13+0xcb0], R8 ;  /* 0x000cb00884007988 */ /* 0x0001e20008000c0d */
        /* <DEDUP_REMOVED lines=25> */
[----:B------:R0:W2:Y:S01]  /*78f0*/  SHFL.DOWN PT, R15, R18, 0x1, 0x1f ;  /* 0x08201f00120f7f89 */ /* 0x0000a200000e0000 */
[----:B------:R-:W-:-:S03]  /*7900*/  MOV R16, R14 ;  /* 0x0000000e00107202 */ /* 0x000fc60000000f00 */
[----:B------:R0:W3:Y:S04]  /*7910*/  SHFL.DOWN PT, R19, R17, 0x1, 0x1f ;  /* 0x08201f0011137f89 */ /* 0x0000e800000e0000 */
[----:B------:R0:W4:Y:S04]  /*7920*/  SHFL.DOWN PT, R233, R14, 0x1, 0x1f ;  /* 0x08201f000ee97f89 */ /* 0x00012800000e0000 */
[----:B------:R0:W0:Y:S02]  /*7930*/  SHFL.DOWN PT, R12, R13, 0x1, 0x1f ;  /* 0x08201f000d0c7f89 */ /* 0x00002400000e0000 */
.L_x_6591:
        /* <DEDUP_REMOVED lines=13> */
.L_x_6516:
[----:B------:R-:W-:Y:S05]  /*7a10*/  BSYNC.RECONVERGENT B0 ;  /* 0x0000000000007941 */ /* 0x000fea0003800200 */
.L_x_6515:
[----:B------:R-:W-:-:S03]  /*7a20*/  UMOV UR17, 0xffffffff ;  /* 0xffffffff00117882 */ /* 0x000fc60000000000 */
[----:B------:R-:W-:Y:S05]  /*7a30*/  BRA.DIV UR17, `(.L_x_6517) ;  /* 0x0000005e11e07947 */ /* 0x000fea000b800000 */
[----:B0-----:R0:W0:Y:S04]  /*7a40*/  SHFL.DOWN PT, R14, R18, 0x2, 0x1f ;  /* 0x08401f00120e7f89 */ /* 0x00102800000e0000 */
[----:B--2---:R2:W0:Y:S04]  /*7a50*/  SHFL.DOWN PT, R15, R17, 0x2, 0x1f ;  /* 0x08401f00110f7f89 */ /* 0x00442800000e0000 */
[----:B---3--:R2:W3:Y:S04]  /*7a60*/  SHFL.DOWN PT, R19, R16, 0x2, 0x1f ;  /* 0x08401f0010137f89 */ /* 0x0084e800000e0000 */
[----:B------:R2:W0:Y:S02]  /*7a70*/  SHFL.DOWN PT, R12, R13, 0x2, 0x1f ;  /* 0x08401f000d0c7f89 */ /* 0x00042400000e0000 */
.L_x_6597:
[----:B------:R-:W-:Y:S01]  /*7a80*/  BSSY.RECONVERGENT B0, `(.L_x_6518) ;  /* 0x000000d000007945 */ /* 0x000fe20003800200 */
[----:B------:R-:W-:-:S03]  /*7a90*/  ISETP.GT.U32.AND P2, PT, R205, 0x1b, PT ;  /* 0x0000001bcd00780c */ /* 0x000fc60003f44070 */
[----:B------:R-:W-:Y:S10]  /*7aa0*/  @P3 BRA `(.L_x_6519) ;  /* 0x0000000000283947 */ /* 0x000ff40003800000 */
[CC--:B0-----:R-:W-:Y:S01]  /*7ab0*/  FMUL.FTZ R235, R17.reuse, R12.reuse ;  /* 0x0000000c11eb7220 */ /* 0x0c1fe20000410000 */
[C---:B------:R-:W-:Y:S01]  /*7ac0*/  FMUL.FTZ R12, R18.reuse, R12 ;  /* 0x0000000c120c7220 */ /* 0x040fe20000410000 */
[CC--:B----4-:R-:W-:Y:S01]  /*7ad0*/  FMUL.FTZ R233, R17.reuse, R15.reuse ;  /* 0x0000000f11e97220 */ /* 0x0d0fe20000410000 */
[C---:B------:R-:W-:Y:S01]  /*7ae0*/  FMUL.FTZ R15, R18.reuse, R15 ;  /* 0x0000000f120f7220 */ /* 0x040fe20000410000 */
[CC--:B---3--:R-:W-:Y:S01]  /*7af0*/  FFMA.FTZ R235, R18.reuse, R19.reuse, -R235 ;  /* 0x0000001312eb7223 */ /* 0x0c8fe200000108eb */
[C---:B------:R-:W-:Y:S01]  /*7b00*/  FFMA.FTZ R12, R17.reuse, R19, R12 ;  /* 0x00000013110c7223 */ /* 0x040fe2000001000c */
[-C--:B------:R-:W-:Y:S01]  /*7b10*/  FFMA.FTZ R18, R18, R14.reuse, -R233 ;  /* 0x0000000e12127223 */ /* 0x080fe200000108e9 */
[----:B--2---:R-:W-:Y:S01]  /*7b20*/  FFMA.FTZ R17, R17, R14, R15 ;  /* 0x0000000e11117223 */ /* 0x004fe2000001000f */
[----:B------:R-:W-:Y:S01]  /*7b30*/  FADD.FTZ R16, R16, R235 ;  /* 0x000000eb10107221 */ /* 0x000fe20000010000 */
[----:B------:R-:W-:-:S07]  /*7b40*/  FADD.FTZ R13, R13, R12 ;  /* 0x0000000c0d0d7221 */ /* 0x000fce0000010000 */
.L_x_6519:
[----:B------:R-:W-:Y:S05]  /*7b50*/  BSYNC.RECONVERGENT B0 ;  /* 0x0000000000007941 */ /* 0x000fea0003800200 */
.L_x_6518:
[----:B------:R-:W-:-:S03]  /*7b60*/  UMOV UR17, 0xffffffff ;  /* 0xffffffff00117882 */ /* 0x000fc60000000000 */
[----:B------:R-:W-:Y:S05]  /*7b70*/  BRA.DIV UR17, `(.L_x_6520) ;  /* 0x0000006211007947 */ /* 0x000fea000b800000 */
[----:B0-----:R0:W0:Y:S04]  /*7b80*/  SHFL.DOWN PT, R14, R18, 0x4, 0x1f ;  /* 0x08801f00120e7f89 */ /* 0x00102800000e0000 */
[----:B------:R0:W0:Y:S04]  /*7b90*/  SHFL.DOWN PT, R15, R17, 0x4, 0x1f ;  /* 0x08801f00110f7f89 */ /* 0x00002800000e0000 */
[----:B---3--:R3:W0:Y:S04]  /*7ba0*/  SHFL.DOWN PT, R19, R16, 0x4, 0x1f ;  /* 0x08801f0010137f89 */ /* 0x00862800000e0000 */
[----:B------:R3:W0:Y:S02]  /*7bb0*/  SHFL.DOWN PT, R12, R13, 0x4, 0x1f ;  /* 0x08801f000d0c7f89 */ /* 0x00062400000e0000 */
.L_x_6603:
[----:B------:R-:W-:Y:S01]  /*7bc0*/  BSSY.RECONVERGENT B0, `(.L_x_6521) ;  /* 0x000000d000007945 */ /* 0x000fe20003800200 */
[----:B------:R-:W-:-:S03]  /*7bd0*/  ISETP.GT.U32.AND P3, PT, R205, 0x17, PT ;  /* 0x00000017cd00780c */ /* 0x000fc60003f64070 */
[----:B------:R-:W-:Y:S10]  /*7be0*/  @P2 BRA `(.L_x_6522) ;  /* 0x0000000000282947 */ /* 0x000ff40003800000 */
[CC--:B0-----:R-:W-:Y:S01]  /*7bf0*/  FMUL.FTZ R235, R17.reuse, R12.reuse ;  /* 0x0000000c11eb7220 */ /* 0x0c1fe20000410000 */
[C---:B------:R-:W-:Y:S01]  /*7c00*/  FMUL.FTZ R12, R18.reuse, R12 ;  /* 0x0000000c120c7220 */ /* 0x040fe20000410000 */
[CC--:B----4-:R-:W-:Y:S01]  /*7c10*/  FMUL.FTZ R233, R17.reuse, R15.reuse ;  /* 0x0000000f11e97220 */ /* 0x0d0fe20000410000 */
[C---:B------:R-:W-:Y:S01]  /*7c20*/  FMUL.FTZ R15, R18.reuse, R15 ;  /* 0x0000000f120f7220 */ /* 0x040fe20000410000 */
[CC--:B------:R-:W-:Y:S01]  /*7c30*/  FFMA.FTZ R235, R18.reuse, R19.reuse, -R235 ;  /* 0x0000001312eb7223 */ /* 0x0c0fe200000108eb */
[C---:B------:R-:W-:Y:S01]  /*7c40*/  FFMA.FTZ R12, R17.reuse, R19, R12 ;  /* 0x00000013110c7223 */ /* 0x040fe2000001000c */
[-C--:B------:R-:W-:Y:S01]  /*7c50*/  FFMA.FTZ R18, R18, R14.reuse, -R233 ;  /* 0x0000000e12127223 */ /* 0x080fe200000108e9 */
[----:B--2---:R-:W-:Y:S01]  /*7c60*/  FFMA.FTZ R17, R17, R14, R15 ;  /* 0x0000000e11117223 */ /* 0x004fe2000001000f */
[----:B---3--:R-:W-:Y:S01]  /*7c70*/  FADD.FTZ R16, R16, R235 ;  /* 0x000000eb10107221 */ /* 0x008fe20000010000 */
[----:B------:R-:W-:-:S07]  /*7c80*/  FADD.FTZ R13, R13, R12 ;  /* 0x0000000c0d0d7221 */ /* 0x000fce0000010000 */
.L_x_6522:
[----:B------:R-:W-:Y:S05]  /*7c90*/  BSYNC.RECONVERGENT B0 ;  /* 0x0000000000007941 */ /* 0x000fea0003800200 */
.L_x_6521:
[----:B------:R-:W-:-:S03]  /*7ca0*/  UMOV UR17, 0xffffffff ;  /* 0xffffffff00117882 */ /* 0x000fc60000000000 */
[----:B------:R-:W-:Y:S05]  /*7cb0*/  BRA.DIV UR17, `(.L_x_6523) ;  /* 0x0000006211207947 */ /* 0x000fea000b800000 */
[----:B0-----:R0:W0:Y:S04]  /*7cc0*/  SHFL.DOWN PT, R14, R18, 0x8, 0x1f ;  /* 0x09001f00120e7f89 */ /* 0x00102800000e0000 */
[----:B------:R0:W0:Y:S04]  /*7cd0*/  SHFL.DOWN PT, R15, R17, 0x8, 0x1f ;  /* 0x09001f00110f7f89 */ /* 0x00002800000e0000 */
[----:B------:R0:W0:Y:S04]  /*7ce0*/  SHFL.DOWN PT, R19, R16, 0x8, 0x1f ;  /* 0x09001f0010137f89 */ /* 0x00002800000e0000 */
[----:B------:R0:W0:Y:S02]  /*7cf0*/  SHFL.DOWN PT, R12, R13, 0x8, 0x1f ;  /* 0x09001f000d0c7f89 */ /* 0x00002400000e0000 */
.L_x_6609:
        /* <DEDUP_REMOVED lines=13> */
.L_x_6525:
[----:B------:R-:W-:Y:S05]  /*7dd0*/  BSYNC.RECONVERGENT B0 ;  /* 0x0000000000007941 */ /* 0x000fea0003800200 */
.L_x_6524:
[----:B------:R-:W-:-:S03]  /*7de0*/  UMOV UR17, 0xffffffff ;  /* 0xffffffff00117882 */ /* 0x000fc60000000000 */
[----:B------:R-:W-:Y:S05]  /*7df0*/  BRA.DIV UR17, `(.L_x_6526) ;  /* 0x0000006211407947 */ /* 0x000fea000b800000 */
[----:B0-----:R0:W0:Y:S04]  /*7e00*/  SHFL.DOWN PT, R14, R18, 0x10, 0x1f ;  /* 0x0a001f00120e7f89 */ /* 0x00102800000e0000 */
[----:B------:R0:W0:Y:S04]  /*7e10*/  SHFL.DOWN PT, R15, R17, 0x10, 0x1f ;  /* 0x0a001f00110f7f89 */ /* 0x00002800000e0000 */
[----:B------:R0:W0:Y:S04]  /*7e20*/  SHFL.DOWN PT, R19, R16, 0x10, 0x1f ;  /* 0x0a001f0010137f89 */ /* 0x00002800000e0000 */
[----:B------:R0:W0:Y:S02]  /*7e30*/  SHFL.DOWN PT, R12, R13, 0x10, 0x1f ;  /* 0x0a001f000d0c7f89 */ /* 0x00002400000e0000 */
.L_x_6615:
[----:B------:R-:W-:Y:S01]  /*7e40*/  BSSY.RECONVERGENT B0, `(.L_x_6527) ;  /* 0x000000d000007945 */ /* 0x000fe20003800200 */
[----:B------:R-:W-:-:S03]  /*7e50*/  ISETP.NE.AND P3, PT, R134, 0x1f, PT ;  /* 0x0000001f8600780c */ /* 0x000fc60003f65270 */
        /* <DEDUP_REMOVED lines=11> */
.L_x_6528:
[----:B------:R-:W-:Y:S05]  /*7f10*/  BSYNC.RECONVERGENT B0 ;  /* 0x0000000000007941 */ /* 0x000fea0003800200 */
.L_x_6527:
[----:B------:R-:W-:-:S03]  /*7f20*/  UMOV UR17, 0xffffffff ;  /* 0xffffffff00117882 */ /* 0x000fc60000000000 */
[----:B------:R-:W-:Y:S05]  /*7f30*/  BRA.DIV UR17, `(.L_x_6529) ;  /* 0x0000006211607947 */ /* 0x000fea000b800000 */
[----:B------:R-:W5:Y:S04]  /*7f40*/  SHFL.IDX PT, R234, R17, RZ, 0x1f ;  /* 0x00001fff11ea7589 */ /* 0x000f6800000e0000 */
[----:B----4-:R-:W4:Y:S04]  /*7f50*/  SHFL.IDX PT, R233, R18, RZ, 0x1f ;  /* 0x00001fff12e97589 */ /* 0x010f2800000e0000 */
[----:B0-----:R-:W0:Y:S04]  /*7f60*/  SHFL.IDX PT, R12, R16, RZ, 0x1f ;  /* 0x00001fff100c7589 */ /* 0x001e2800000e0000 */
[----:B------:R-:W2:Y:S04]  /*7f70*/  SHFL.IDX PT, R238, R13, RZ, 0x1f ;  /* 0x00001fff0dee7589 */ /* 0x000ea800000e0000 */
[----:B-1----:R-:W1:Y:S04]  /*7f80*/  SHFL.IDX PT, R243, R4, RZ, 0x1f ;  /* 0x00001fff04f37589 */ /* 0x002e6800000e0000 */
[----:B------:R-:W3:Y:S04]  /*7f90*/  SHFL.IDX PT, R237, R5, RZ, 0x1f ;  /* 0x00001fff05ed7589 */ /* 0x000ee800000e0000 */
[----:B------:R-:W3:Y:S01]  /*7fa0*/  SHFL.DOWN PT, R240, R18, 0x1, 0x1f ;  /* 0x08201f0012f07f89 */ /* 0x000ee200000e0000 */
[-C--:B-----5:R-:W-:Y:S01]  /*7fb0*/  FMUL.FTZ R15, R7, R234.reuse ;  /* 0x000000ea070f7220 */ /* 0x0a0fe20000410000 */
[CC--:B------:R-:W-:Y:S01]  /*7fc0*/  FMUL.FTZ R2, R6.reuse, R234.reuse ;  /* 0x000000ea06027220 */ /* 0x0c0fe20000410000 */
[-C--:B------:R-:W-:Y:S01]  /*7fd0*/  FMUL.FTZ R235, R5, R234.reuse ;  /* 0x000000ea05eb7220 */ /* 0x080fe20000410000 */
[----:B------:R-:W3:Y:S01]  /*7fe0*/  SHFL.DOWN PT, R241, R17, 0x1, 0x1f ;  /* 0x08201f0011f17f89 */ /* 0x000ee200000e0000 */
[-C--:B----4-:R-:W-:Y:S01]  /*7ff0*/  FFMA.FTZ R15, R6, R233.reuse, -R15 ;  /* 0x000000e9060f7223 */ /* 0x090fe2000001080f */
[C---:B------:R-:W-:Y:S01]  /*8000*/  FMUL.FTZ R234, R4.reuse, R234 ;  /* 0x000000ea04ea7220 */ /* 0x040fe20000410000 */
[-C--:B------:R-:W-:Y:S01]  /*8010*/  FFMA.FTZ R19, R7, R233.reuse, R2 ;  /* 0x000000e907137223 */ /* 0x080fe20000010002 */
[----:B------:R-:W4:Y:S01]  /*8020*/  SHFL.DOWN PT, R242, R16, 0x1, 0x1f ;  /* 0x08201f0010f27f89 */ /* 0x000f2200000e0000 */
[-C--:B------:R-:W-:Y:S01]  /*8030*/  FFMA.FTZ R235, R4, R233.reuse, -R235 ;  /* 0x000000e904eb7223 */ /* 0x080fe200000108eb */
[----:B------:R-:W-:Y:S01]  /*8040*/  FFMA.FTZ R234, R5, R233, R234 ;  /* 0x000000e905ea7223 */ /* 0x000fe200000100ea */
[----:B0-----:R-:W-:Y:S01]  /*8050*/  FADD.FTZ R236, R12, R15 ;  /* 0x0000000f0cec7221 */ /* 0x001fe20000010000 */
[----:B------:R-:W0:Y:S01]  /*8060*/  SHFL.IDX PT, R239, R6, RZ, 0x1f ;  /* 0x00001fff06ef7589 */ /* 0x000e2200000e0000 */
[----:B--2---:R-:W-:-:S03]  /*8070*/  FADD.FTZ R233, R238, R19 ;  /* 0x00000013eee97221 */ /* 0x004fc60000010000 */
[----:B------:R-:W2:Y:S01]  /*8080*/  SHFL.IDX PT, R245, R7, RZ, 0x1f ;  /* 0x00001fff07f57589 */ /* 0x000ea200000e0000 */
[----:B-1----:R-:W-:-:S03]  /*8090*/  MOV R12, R243 ;  /* 0x000000f3000c7202 */ /* 0x002fc60000000f00 */
[----:B------:R3:W1:Y:S02]  /*80a0*/  SHFL.DOWN PT, R244, R13, 0x1, 0x1f ;  /* 0x08201f000df47f89 */ /* 0x00066400000e0000 */
[----:B---3--:R-:W-:-:S07]  /*80b0*/  MOV R13, R237 ;  /* 0x000000ed000d7202 */ /* 0x008fce0000000f00 */
.L_x_6629:
[----:B------:R-:W-:Y:S01]  /*80c0*/  BSSY.RECONVERGENT B0, `(.L_x_6530) ;  /* 0x000000f000007945 */ /* 0x000fe20003800200 */
[----:B0-----:R-:W-:Y:S02]  /*80d0*/  MOV R14, R239 ;  /* 0x000000ef000e7202 */ /* 0x001fe40000000f00 */
        /* <DEDUP_REMOVED lines=10> */
[----:B----4-:R-:W-:Y:S01]  /*8180*/  FADD.FTZ R14, R242, R7 ;  /* 0x00000007f20e7221 */ /* 0x010fe20000010000 */
[----:B-1----:R-:W-:Y:S01]  /*8190*/  FADD.FTZ R15, R244, R15 ;  /* 0x0000000ff40f7221 */ /* 0x002fe20000010000 */
[----:B------:R-:W-:-:S07]  /*81a0*/  MOV R12, R5 ;  /* 0x00000005000c7202 */ /* 0x000fce0000000f00 */
.L_x_6531:
[----:B------:R-:W-:Y:S05]  /*81b0*/  BSYNC.RECONVERGENT B0 ;  /* 0x0000000000007941 */ /* 0x000fea0003800200 */
.L_x_6530:
        /* <DEDUP_REMOVED lines=16> */
.L_x_6513:
[----:B------:R-:W-:Y:S05]  /*82c0*/  WARPSYNC.ALL ;  /* 0x0000000000007948 */ /* 0x000fea0003800000 */
[----:B------:R-:W-:Y:S01]  /*82d0*/  BAR.SYNC.DEFER_BLOCKING 0x0 ;  /* 0x0000000000007b1d */ /* 0x000fe20000010000 */
[----:B------:R-:W-:Y:S01]  /*82e0*/  ISETP.NE.AND P0, PT, R134, RZ, PT ;  /* 0x000000ff8600720c */ /* 0x000fe20003f05270 */
[----:B0-----:R-:W-:Y:S01]  /*82f0*/  FFMA.FTZ R12, R0, -R211, RZ ;  /* 0x800000d3000c7223 */ /* 0x001fe200000100ff */
[C---:B------:R-:W-:Y:S02]  /*8300*/  ISETP.GT.AND P2, PT, R130.reuse, 0x1e, PT ;  /* 0x0000001e8200780c */ /* 0x040fe40003f44270 */
[----:B------:R-:W-:Y:S01]  /*8310*/  ISETP.GT.AND P3, PT, R130, 0xf, PT ;  /* 0x0000000f8200780c */ /* 0x000fe20003f64270 */
[----:B------:R-:W-:Y:S08]  /*8320*/  BSSY.RECONVERGENT B0, `(.L_x_6532) ;  /* 0x00001bf000007945 */ /* 0x000ff00003800200 */
        /* <DEDUP_REMOVED lines=17> */
[----:B------:R-:W-:Y:S02]  /*8440*/  FMUL.FTZ R28, R139, R64 ;  /* 0x000000408b1c7220 */ /* 0x000fe40000410000 */
[C---:B------:R-:W-:Y:S01]  /*8450*/  FFMA.FTZ R3, R173.reuse, R155, R2 ;  /* 0x0000009bad037223 */ /* 0x040fe20000010002 */
[----:B------:R-:W-:Y:S01]  /*8460*/  FFMA.FTZ R9, R173, R139, -R172 ;  /* 0x0000008bad097223 */ /* 0x000fe200000108ac */
[----:B-1----:R-:W-:Y:S02]  /*8470*/  FMUL.FTZ R16, R231, R28 ;  /* 0x0000001ce7107220 */ /* 0x002fe40000410000 */
        /* <DEDUP_REMOVED lines=18> */
[-C--:B------:R-:W-:Y:S01]  /*85a0*/  FMUL.FTZ R173, R158, R70.reuse ;  /* 0x000000469ead7220 */ /* 0x080fe20000410000 */
[----:B------:R-:W-:Y:S01]  /*85b0*/  FMUL.FTZ R175, R3, R70 ;  /* 0x0000004603af7220 */ /* 0x000fe20000410000 */
[C---:B------:R-:W-:Y:S01]  /*85c0*/  FFMA.FTZ R8, R179.reuse, R3, -R2 ;  /* 0x00000003b3087223 */ /* 0x040fe20000010802 */
[----:B------:R-:W-:Y:S01]  /*85d0*/  FFMA.FTZ R2, R179, R158, R11 ;  /* 0x0000009eb3027223 */ /* 0x000fe2000001000b */
[----:B------:R-:W-:-:S02]  /*85e0*/  FADD.FTZ R50, R173, R50 ;  /* 0x00000032ad327221 */ /* 0x000fc40000010000 */
        /* <DEDUP_REMOVED lines=15> */
[----:B------:R-:W-:Y:S01]  /*86e0*/  FMUL.FTZ R13, R184, R161 ;  /* 0x000000a1b80d7220 */ /* 0x000fe20000410000 */
[----:B------:R-:W-:Y:S02]  /*86f0*/  FMUL.FTZ R174, R2, R81 ;  /* 0x0000005102ae7220 */ /* 0x000fe40000410000 */
[C---:B------:R-:W-:Y:S01]  /*8700*/  FFMA.FTZ R11, R185.reuse, R161, R8 ;  /* 0x000000a1b90b7223 */ /* 0x040fe20000010008 */
[----:B------:R-:W-:Y:S01]  /*8710*/  FFMA.FTZ R8, R0, R216, RZ ;  /* 0x000000d800087223 */ /* 0x000fe200000100ff */
[----:B------:R-:W-:Y:S01]  /*8720*/  FFMA.FTZ R13, R185, R2, -R13 ;  /* 0x00000002b90d7223 */ /* 0x000fe2000001080d */
[----:B------:R-:W-:Y:S01]  /*8730*/  FMUL.FTZ R176, R201, R174 ;  /* 0x000000aec9b07220 */ /* 0x000fe20000410000 */
[----:B------:R-:W-:Y:S01]  /*8740*/  FADD.FTZ R162, R162, R11 ;  /* 0x0000000ba2a27221 */ /* 0x000fe20000010000 */
[----:B------:R-:W-:Y:S01]  /*8750*/  FFMA.FTZ R15, R45, R219, R8 ;  /* 0x000000db2d0f7223 */ /* 0x000fe20000010008 */
[----:B------:R-:W-:-:S02]  /*8760*/  FADD.FTZ R11, R146, R13 ;  /* 0x0000000d920b7221 */ /* 0x000fc40000010000 */
[----:B------:R-:W-:Y:S01]  /*8770*/  FMUL.FTZ R8, R186, R162 ;  /* 0x000000a2ba087220 */ /* 0x000fe20000410000 */
[----:B------:R-:W-:Y:S01]  /*8780*/  FFMA.FTZ R10, R44, R222, R15 ;  /* 0x000000de2c0a7223 */ /* 0x000fe2000001000f */
[-C--:B------:R-:W-:Y:S01]  /*8790*/  FMUL.FTZ R13, R186, R11.reuse ;  /* 0x0000000bba0d7220 */ /* 0x080fe20000410000 */
[----:B------:R-:W-:Y:S01]  /*87a0*/  FFMA.FTZ R222, R83, -R98, R222 ;  /* 0x8000006253de7223 */ /* 0x000fe200000100de */
[----:B------:R-:W-:Y:S01]  /*87b0*/  FFMA.FTZ R8, R187, R11, -R8 ;  /* 0x0000000bbb087223 */ /* 0x000fe20000010808 */
[----:B------:R-:W-:Y:S01]  /*87c0*/  FFMA.FTZ R15, R43, R215, R10 ;  /* 0x000000d72b0f7223 */ /* 0x000fe2000001000a */
[----:B------:R-:W-:Y:S01]  /*87d0*/  FFMA.FTZ R10, R187, R162, R13 ;  /* 0x000000a2bb0a7223 */ /* 0x000fe2000001000d */
[----:B------:R-:W-:Y:S01]  /*87e0*/  FFMA.FTZ R13, R45, -R208, R12 ;  /* 0x800000d02d0d7223 */ /* 0x000fe2000001000c */
[----:B------:R-:W-:Y:S01]  /*87f0*/  FADD.FTZ R8, R147, R8 ;  /* 0x0000000893087221 */ /* 0x000fe20000010000 */
[----:B------:R-:W-:Y:S01]  /*8800*/  FFMA.FTZ R14, R42, R223, R15 ;  /* 0x000000df2a0e7223 */ /* 0x000fe2000001000f */
[----:B------:R-:W-:Y:S01]  /*8810*/  FADD.FTZ R163, R163, R10 ;  /* 0x0000000aa3a37221 */ /* 0x000fe20000010000 */
[----:B------:R-:W-:Y:S01]  /*8820*/  FFMA.FTZ R4, R44, -R209, R13 ;  /* 0x800000d12c047223 */ /* 0x000fe2000001000d */
[C---:B------:R-:W-:Y:S01]  /*8830*/  FMUL.FTZ R10, R188.reuse, R8 ;  /* 0x00000008bc0a7220 */ /* 0x040fe20000410000 */
[----:B------:R-:W-:Y:S01]  /*8840*/  FFMA.FTZ R15, R41, R224, R14 ;  /* 0x000000e0290f7223 */ /* 0x000fe2000001000e */
[-C--:B------:R-:W-:Y:S01]  /*8850*/  FMUL.FTZ R7, R188, R163.reuse ;  /* 0x000000a3bc077220 */ /* 0x080fe20000410000 */
[----:B------:R-:W-:Y:S01]  /*8860*/  FADD.FTZ R14, RZ, R229 ;  /* 0x000000e5ff0e7221 */ /* 0x000fe20000010000 */
[----:B------:R-:W-:Y:S01]  /*8870*/  FFMA.FTZ R5, R189, R163, R10 ;  /* 0x000000a3bd057223 */ /* 0x000fe2000001000a */
[----:B------:R-:W-:Y:S01]  /*8880*/  FFMA.FTZ R6, R40, R221, R15 ;  /* 0x000000dd28067223 */ /* 0x000fe2000001000f */
[----:B------:R-:W-:Y:S01]  /*8890*/  FFMA.FTZ R15, R43, -R206, R4 ;  /* 0x800000ce2b0f7223 */ /* 0x000fe20000010004 */
[----:B------:R-:W-:Y:S01]  /*88a0*/  FFMA.FTZ R7, R189, R8, -R7 ;  /* 0x00000008bd077223 */ /* 0x000fe20000010807 */
        /* <DEDUP_REMOVED lines=8> */
[----:B------:R-:W-:Y:S01]  /*8930*/  FFMA.FTZ R223, R80, -R95, R223 ;  /* 0x8000005f50df7223 */ /* 0x000fe200000100df */
        /* <DEDUP_REMOVED lines=20> */
[----:B------:R-:W-:Y:S01]  /*8a80*/  FMUL.FTZ R7, R27, R154 ;  /* 0x0000009a1b077220 */ /* 0x000fe20000410000 */
[----:B------:R-:W-:Y:S01]  /*8a90*/  FFMA.FTZ R5, R35, -R210, R4 ;  /* 0x800000d223057223 */ /* 0x000fe20000010004 */
[----:B------:R-:W-:Y:S01]  /*8aa0*/  FFMA.FTZ R6, R32, R230, R17 ;  /* 0x000000e620067223 */ /* 0x000fe20000010011 */
[-C--:B------:R-:W-:Y:S01]  /*8ab0*/  FMUL.FTZ R15, R27, R137.reuse ;  /* 0x000000891b0f7220 */ /* 0x080fe20000410000 */
[----:B------:R-:W-:Y:S01]  /*8ac0*/  FFMA.FTZ R17, R26, R137, -R7 ;  /* 0x000000891a117223 */ /* 0x000fe20000010807 */
[----:B------:R-:W-:Y:S01]  /*8ad0*/  FFMA.FTZ R4, R34, -R225, R5 ;  /* 0x800000e122047223 */ /* 0x000fe20000010005 */
[----:B------:R-:W-:Y:S01]  /*8ae0*/  FMUL.FTZ R137, R137, R62 ;  /* 0x0000003e89897220 */ /* 0x000fe20000410000 */
[----:B------:R-:W-:Y:S01]  /*8af0*/  FFMA.FTZ R6, R31, R232, R6 ;  /* 0x000000e81f067223 */ /* 0x000fe20000010006 */
[----:B------:R-:W-:Y:S01]  /*8b00*/  FFMA.FTZ R232, R63, -R62, R232 ;  /* 0x8000003e3fe87223 */ /* 0x000fe200000100e8 */
[----:B------:R-:W-:Y:S01]  /*8b10*/  FFMA.FTZ R5, R33, -R220, R4 ;  /* 0x800000dc21057223 */ /* 0x000fe20000010004 */
[----:B------:R-:W-:Y:S01]  /*8b20*/  FFMA.FTZ R15, R26, R154, R15 ;  /* 0x0000009a1a0f7223 */ /* 0x000fe2000001000f */
[----:B------:R-:W-:Y:S01]  /*8b30*/  FMUL.FTZ R7, R154, R62 ;  /* 0x0000003e9a077220 */ /* 0x000fe20000410000 */
[----:B------:R-:W-:Y:S01]  /*8b40*/  FMUL.FTZ R19, R14, R137 ;  /* 0x000000890e137220 */ /* 0x000fe20000410000 */
[----:B------:R-:W-:Y:S01]  /*8b50*/  FFMA.FTZ R12, R32, -R231, R5 ;  /* 0x800000e7200c7223 */ /* 0x000fe20000010005 */
[C---:B------:R-:W-:Y:S01]  /*8b60*/  FMUL.FTZ R15, R232.reuse, R15 ;  /* 0x0000000fe80f7220 */ /* 0x040fe20000410000 */
[----:B------:R-:W-:Y:S01]  /*8b70*/  FADD.FTZ R46, R7, R46 ;  /* 0x0000002e072e7221 */ /* 0x000fe20000010000 */
[-C--:B------:R-:W-:Y:S01]  /*8b80*/  FFMA.FTZ R4, R232, R7.reuse, R19 ;  /* 0x00000007e8047223 */ /* 0x080fe20000010013 */
[----:B------:R-:W-:Y:S01]  /*8b90*/  FMUL.FTZ R5, R14, R7 ;  /* 0x000000070e057220 */ /* 0x000fe20000410000 */
[----:B------:R-:W-:Y:S01]  /*8ba0*/  FFMA.FTZ R7, R31, -R14, R12 ;  /* 0x8000000e1f077223 */ /* 0x000fe2000001000c */
[----:B------:R-:W-:Y:S01]  /*8bb0*/  FMUL.FTZ R12, R194, R150 ;  /* 0x00000096c20c7220 */ /* 0x000fe20000410000 */
[----:B------:R-:W-:Y:S01]  /*8bc0*/  FFMA.FTZ R14, R14, R17, R15 ;  /* 0x000000110e0e7223 */ /* 0x000fe2000001000f */
[----:B------:R-:W-:Y:S01]  /*8bd0*/  FMUL.FTZ R15, R194, R166 ;  /* 0x000000a6c20f7220 */ /* 0x000fe20000410000 */
[----:B------:R-:W-:Y:S01]  /*8be0*/  FFMA.FTZ R17, R65, -R64, R230 ;  /* 0x8000004041117223 */ /* 0x000fe200000100e6 */
[----:B------:R-:W-:Y:S01]  /*8bf0*/  FFMA.FTZ R12, R195, R166, R12 ;  /* 0x000000a6c30c7223 */ /* 0x000fe2000001000c */
[----:B------:R-:W-:Y:S01]  /*8c00*/  FFMA.FTZ R154, R63, R154, R14 ;  /* 0x0000009a3f9a7223 */ /* 0x000fe2000001000e */
[----:B------:R-:W-:Y:S01]  /*8c10*/  FFMA.FTZ R14, R195, R150, -R15 ;  /* 0x00000096c30e7223 */ /* 0x000fe2000001080f */
[----:B------:R-:W-:Y:S01]  /*8c20*/  FMUL.FTZ R15, R27, R155 ;  /* 0x0000009b1b0f7220 */ /* 0x000fe20000410000 */
[----:B------:R-:W-:Y:S01]  /*8c30*/  FADD.FTZ R167, R167, R12 ;  /* 0x0000000ca7a77221 */ /* 0x000fe20000010000 */
[----:B------:R-:W-:Y:S01]  /*8c40*/  FMUL.FTZ R12, R155, R64 ;  /* 0x000000409b0c7220 */ /* 0x000fe20000410000 */
[----:B------:R-:W-:Y:S01]  /*8c50*/  FADD.FTZ R151, R151, R14 ;  /* 0x0000000e97977221 */ /* 0x000fe20000010000 */
[-C--:B------:R-:W-:Y:S01]  /*8c60*/  FFMA.FTZ R18, R26, R139.reuse, -R15 ;  /* 0x0000008b1a127223 */ /* 0x080fe2000001080f */
[----:B------:R-:W-:Y:S01]  /*8c70*/  FMUL.FTZ R139, R27, R139 ;  /* 0x0000008b1b8b7220 */ /* 0x000fe20000410000 */
[----:B------:R-:W-:Y:S01]  /*8c80*/  FADD.FTZ R47, R12, R47 ;  /* 0x0000002f0c2f7221 */ /* 0x000fe20000010000 */
[-C--:B------:R-:W-:Y:S01]  /*8c90*/  FFMA.FTZ R16, R17, R12.reuse, R16 ;  /* 0x0000000c11107223 */ /* 0x080fe20000010010 */
[----:B------:R-:W-:Y:S01]  /*8ca0*/  FMUL.FTZ R140, R231, R12 ;  /* 0x0000000ce78c7220 */ /* 0x000fe20000410000 */
[C---:B------:R-:W-:Y:S01]  /*8cb0*/  FMUL.FTZ R12, R196.reuse, R151 ;  /* 0x00000097c40c7220 */ /* 0x040fe20000410000 */
[----:B------:R-:W-:Y:S01]  /*8cc0*/  FMUL.FTZ R196, R196, R167 ;  /* 0x000000a7c4c47220 */ /* 0x000fe20000410000 */
[C---:B------:R-:W-:Y:S01]  /*8cd0*/  FFMA.FTZ R14, R26.reuse, R155, R139 ;  /* 0x0000009b1a0e7223 */ /* 0x040fe2000001008b */
[----:B------:R-:W-:Y:S01]  /*8ce0*/  FMUL.FTZ R19, R27, R156 ;  /* 0x0000009c1b137220 */ /* 0x000fe20000410000 */
[C---:B------:R-:W-:Y:S01]  /*8cf0*/  FFMA.FTZ R15, R197.reuse, R167, R12 ;  /* 0x000000a7c50f7223 */ /* 0x040fe2000001000c */
[----:B------:R-:W-:Y:S01]  /*8d00*/  FFMA.FTZ R197, R197, R151, -R196 ;  /* 0x00000097c5c57223 */ /* 0x000fe200000108c4 */
[----:B------:R-:W-:Y:S01]  /*8d10*/  FMUL.FTZ R14, R17, R14 ;  /* 0x0000000e110e7220 */ /* 0x000fe20000410000 */
[-C--:B------:R-:W-:Y:S01]  /*8d20*/  FFMA.FTZ R147, R26, R9.reuse, -R19 ;  /* 0x000000091a937223 */ /* 0x080fe20000010813 */
[----:B------:R-:W-:Y:S01]  /*8d30*/  FADD.FTZ R168, R168, R15 ;  /* 0x0000000fa8a87221 */ /* 0x000fe20000010000 */
[----:B------:R-:W-:Y:S01]  /*8d40*/  FADD.FTZ R152, R152, R197 ;  /* 0x000000c598987221 */ /* 0x000fe20000010000 */
[----:B------:R-:W-:Y:S01]  /*8d50*/  FFMA.FTZ R14, R231, R18, R14 ;  /* 0x00000012e70e7223 */ /* 0x000fe2000001000e */
[----:B------:R-:W-:Y:S01]  /*8d60*/  FMUL.FTZ R19, R27, R9 ;  /* 0x000000091b137220 */ /* 0x000fe20000410000 */
[C---:B------:R-:W-:Y:S01]  /*8d70*/  FMUL.FTZ R9, R198.reuse, R168 ;  /* 0x000000a8c6097220 */ /* 0x040fe20000410000 */
[-C--:B------:R-:W-:Y:S01]  /*8d80*/  FMUL.FTZ R12, R198, R152.reuse ;  /* 0x00000098c60c7220 */ /* 0x080fe20000410000 */
[----:B------:R-:W-:Y:S01]  /*8d90*/  FFMA.FTZ R155, R65, R155, R14 ;  /* 0x0000009b419b7223 */ /* 0x000fe2000001000e */
[----:B------:R-:W-:Y:S01]  /*8da0*/  FFMA.FTZ R5, R232, R137, -R5 ;  /* 0x00000089e8057223 */ /* 0x000fe20000010805 */
[C---:B------:R-:W-:Y:S01]  /*8db0*/  FFMA.FTZ R14, R199.reuse, R152, -R9 ;  /* 0x00000098c70e7223 */ /* 0x040fe20000010809 */
[----:B------:R-:W-:Y:S01]  /*8dc0*/  FFMA.FTZ R12, R199, R168, R12 ;  /* 0x000000a8c70c7223 */ /* 0x000fe2000001000c */
[-C--:B------:R-:W-:Y:S01]  /*8dd0*/  FFMA.FTZ R214, R67, -R66.reuse, R214 ;  /* 0x8000004243d67223 */ /* 0x080fe200000100d6 */
[----:B------:R-:W-:Y:S01]  /*8de0*/  FMUL.FTZ R15, R156, R66 ;  /* 0x000000429c0f7220 */ /* 0x000fe20000410000 */
[----:B------:R-:W-:Y:S01]  /*8df0*/  FMUL.FTZ R137, R220, R29 ;  /* 0x0000001ddc897220 */ /* 0x000fe20000410000 */
[----:B------:R-:W-:Y:S01]  /*8e00*/  FADD.FTZ R169, R169, R12 ;  /* 0x0000000ca9a97221 */ /* 0x000fe20000010000 */
[----:B------:R-:W-:Y:S01]  /*8e10*/  FFMA.FTZ R17, R17, R28, -R140 ;  /* 0x0000001c11117223 */ /* 0x000fe2000001088c */
[----:B------:R-:W-:Y:S01]  /*8e20*/  FADD.FTZ R153, R153, R14 ;  /* 0x0000000e99997221 */ /* 0x000fe20000010000 */
[----:B------:R-:W-:Y:S01]  /*8e30*/  FADD.FTZ R48, R15, R48 ;  /* 0x000000300f307221 */ /* 0x000fe20000010000 */
[-C--:B------:R-:W-:Y:S01]  /*8e40*/  FFMA.FTZ R28, R214, R15.reuse, R137 ;  /* 0x0000000fd61c7223 */ /* 0x080fe20000010089 */
[----:B------:R-:W-:Y:S01]  /*8e50*/  FMUL.FTZ R15, R220, R15 ;  /* 0x0000000fdc0f7220 */ /* 0x000fe20000410000 */
[----:B------:R-:W-:Y:S01]  /*8e60*/  FFMA.FTZ R19, R26, R156, R19 ;  /* 0x0000009c1a137223 */ /* 0x000fe20000010013 */
[----:B------:R-:W-:Y:S01]  /*8e70*/  FMUL.FTZ R9, R168, R99 ;  /* 0x00000063a8097220 */ /* 0x000fe20000410000 */
[-C--:B------:R-:W-:Y:S01]  /*8e80*/  FMUL.FTZ R12, R169, R100.reuse ;  /* 0x00000064a90c7220 */ /* 0x080fe20000410000 */
[-C--:B------:R-:W-:Y:S01]  /*8e90*/  FMUL.FTZ R18, R153, R100.reuse ;  /* 0x0000006499127220 */ /* 0x080fe20000410000 */
[C---:B------:R-:W-:Y:S01]  /*8ea0*/  FFMA.FTZ R29, R214.reuse, R29, -R15 ;  /* 0x0000001dd61d7223 */ /* 0x040fe2000001080f */
[----:B------:R-:W-:Y:S01]  /*8eb0*/  FMUL.FTZ R149, R214, R19 ;  /* 0x00000013d6957220 */ /* 0x000fe20000410000 */
[-C--:B------:R-:W-:Y:S01]  /*8ec0*/  FFMA.FTZ R14, R84, -R99.reuse, R219 ;  /* 0x80000063540e7223 */ /* 0x080fe200000100db */
[----:B------:R-:W-:Y:S01]  /*8ed0*/  FMUL.FTZ R137, R152, R99 ;  /* 0x0000006398897220 */ /* 0x000fe20000410000 */
[----:B------:R-:W-:Y:S01]  /*8ee0*/  FMUL.FTZ R139, R208, R9 ;  /* 0x00000009d08b7220 */ /* 0x000fe20000410000 */
[----:B------:R-:W-:Y:S01]  /*8ef0*/  FFMA.FTZ R15, R85, -R100, R216 ;  /* 0x80000064550f7223 */ /* 0x000fe200000100d8 */
[C---:B------:R-:W-:Y:S01]  /*8f00*/  FMUL.FTZ R19, R211.reuse, R12 ;  /* 0x0000000cd3137220 */ /* 0x040fe20000410000 */
[-C--:B------:R-:W-:Y:S01]  /*8f10*/  FMUL.FTZ R140, R211, R18.reuse ;  /* 0x00000012d38c7220 */ /* 0x080fe20000410000 */
[-C--:B------:R-:W-:Y:S01]  /*8f20*/  FFMA.FTZ R142, R14, R137.reuse, -R139 ;  /* 0x000000890e8e7223 */ /* 0x080fe2000001088b */
[----:B------:R-:W-:Y:S01]  /*8f30*/  FMUL.FTZ R137, R208, R137 ;  /* 0x00000089d0897220 */ /* 0x000fe20000410000 */
[C---:B------:R-:W-:Y:S01]  /*8f40*/  FFMA.FTZ R19, R15.reuse, R18, -R19 ;  /* 0x000000120f137223 */ /* 0x040fe20000010813 */
[----:B------:R-:W-:Y:S01]  /*8f50*/  FFMA.FTZ R140, R15, R12, R140 ;  /* 0x0000000c0f8c7223 */ /* 0x000fe2000001008c */
[-C--:B------:R-:W-:Y:S01]  /*8f60*/  FMUL.FTZ R18, R167, R98.reuse ;  /* 0x00000062a7127220 */ /* 0x080fe20000410000 */
[----:B------:R-:W-:Y:S01]  /*8f70*/  FMUL.FTZ R139, R151, R98 ;  /* 0x00000062978b7220 */ /* 0x000fe20000410000 */
[----:B------:R-:W-:Y:S01]  /*8f80*/  FFMA.FTZ R137, R14, R9, R137 ;  /* 0x000000090e897223 */ /* 0x000fe20000010089 */
[----:B------:R-:W-:Y:S01]  /*8f90*/  FADD.FTZ R140, RZ, R140 ;  /* 0x0000008cff8c7221 */ /* 0x000fe20000010000 */
[CC--:B------:R-:W-:Y:S01]  /*8fa0*/  FMUL.FTZ R146, R209.reuse, R18.reuse ;  /* 0x00000012d1927220 */ /* 0x0c0fe20000410000 */
[-C--:B------:R-:W-:Y:S01]  /*8fb0*/  FMUL.FTZ R145, R209, R139.reuse ;  /* 0x0000008bd1917220 */ /* 0x080fe20000410000 */
[----:B------:R-:W-:Y:S01]  /*8fc0*/  FADD.FTZ R19, RZ, R19 ;  /* 0x00000013ff137221 */ /* 0x000fe20000010000 */
[----:B------:R-:W-:Y:S01]  /*8fd0*/  FADD.FTZ R137, R140, R137 ;  /* 0x000000898c897221 */ /* 0x000fe20000010000 */
[C---:B------:R-:W-:Y:S01]  /*8fe0*/  FFMA.FTZ R146, R222.reuse, R139, -R146 ;  /* 0x0000008bde927223 */ /* 0x040fe20000010892 */
[----:B------:R-:W-:Y:S01]  /*8ff0*/  FFMA.FTZ R140, R222, R18, R145 ;  /* 0x00000012de8c7223 */ /* 0x000fe20000010091 */
[----:B------:R-:W-:Y:S01]  /*9000*/  FADD.FTZ R139, R19, R142 ;  /* 0x0000008e138b7221 */ /* 0x000fe20000010000 */
[----:B------:R-:W-:Y:S01]  /*9010*/  FMUL.FTZ R145, R150, R97 ;  /* 0x0000006196917220 */ /* 0x000fe20000410000 */
[----:B------:R-:W-:Y:S01]  /*9020*/  FMUL.FTZ R142, R165, R95 ;  /* 0x0000005fa58e7220 */ /* 0x000fe20000410000 */
[----:B------:R-:W-:Y:S01]  /*9030*/  FMUL.FTZ R19, R166, R97 ;  /* 0x00000061a6137220 */ /* 0x000fe20000410000 */
[----:B------:R-:W-:Y:S01]  /*9040*/  FFMA.FTZ R220, R220, R147, R149 ;  /* 0x00000093dcdc7223 */ /* 0x000fe20000010095 */
[----:B------:R-:W-:Y:S01]  /*9050*/  FADD.FTZ R137, R137, R140 ;  /* 0x0000008c89897221 */ /* 0x000fe20000010000 */
[----:B------:R-:W-:Y:S01]  /*9060*/  FADD.FTZ R109, R154, R109 ;  /* 0x0000006d9a6d7221 */ /* 0x000fe20000010000 */
[----:B------:R-:W-:Y:S01]  /*9070*/  FFMA.FTZ R140, R82, -R97, R215 ;  /* 0x80000061528c7223 */ /* 0x000fe200000100d7 */
[----:B------:R-:W-:Y:S01]  /*9080*/  FMUL.FTZ R147, R206, R145 ;  /* 0x00000091ce937220 */ /* 0x000fe20000410000 */
[----:B------:R-:W-:Y:S01]  /*9090*/  FMUL.FTZ R170, R10, R95 ;  /* 0x0000005f0aaa7220 */ /* 0x000fe20000410000 */
[----:B------:R-:W-:Y:S01]  /*90a0*/  FMUL.FTZ R172, R207, R142 ;  /* 0x0000008ecfac7220 */ /* 0x000fe20000410000 */
[-C--:B------:R-:W-:Y:S01]  /*90b0*/  FMUL.FTZ R154, R206, R19.reuse ;  /* 0x00000013ce9a7220 */ /* 0x080fe20000410000 */
[C---:B------:R-:W-:Y:S01]  /*90c0*/  FFMA.FTZ R148, R140.reuse, R19, R147 ;  /* 0x000000138c947223 */ /* 0x040fe20000010093 */
[----:B------:R-:W-:Y:S01]  /*90d0*/  FADD.FTZ R139, R139, R146 ;  /* 0x000000928b8b7221 */ /* 0x000fe20000010000 */
[-C--:B------:R-:W-:Y:S01]  /*90e0*/  FFMA.FTZ R172, R223, R170.reuse, -R172 ;  /* 0x000000aadfac7223 */ /* 0x080fe200000108ac */
[----:B------:R-:W-:Y:S01]  /*90f0*/  FFMA.FTZ R154, R140, R145, -R154 ;  /* 0x000000918c9a7223 */ /* 0x000fe2000001089a */
[----:B------:R-:W-:Y:S01]  /*9100*/  FMUL.FTZ R170, R207, R170 ;  /* 0x000000aacfaa7220 */ /* 0x000fe20000410000 */
[-C--:B------:R-:W-:Y:S01]  /*9110*/  FMUL.FTZ R147, R13, R96.reuse ;  /* 0x000000600d937220 */ /* 0x080fe20000410000 */
[----:B------:R-:W-:Y:S01]  /*9120*/  FADD.FTZ R148, R137, R148 ;  /* 0x0000009489947221 */ /* 0x000fe20000010000 */
[-C--:B------:R-:W-:Y:S01]  /*9130*/  FFMA.FTZ R224, R79, -R96.reuse, R224 ;  /* 0x800000604fe07223 */ /* 0x080fe200000100e0 */
[----:B------:R-:W-:Y:S01]  /*9140*/  FMUL.FTZ R137, R164, R96 ;  /* 0x00000060a4897220 */ /* 0x000fe20000410000 */
[----:B------:R-:W-:Y:S01]  /*9150*/  FFMA.FTZ R145, R223, R142, R170 ;  /* 0x0000008edf917223 */ /* 0x000fe200000100aa */
[C---:B------:R-:W-:Y:S01]  /*9160*/  FMUL.FTZ R149, R204.reuse, R147 ;  /* 0x00000093cc957220 */ /* 0x040fe20000410000 */
[----:B------:R-:W-:Y:S01]  /*9170*/  FADD.FTZ R139, R139, R154 ;  /* 0x0000009a8b8b7221 */ /* 0x000fe20000010000 */
[-C--:B------:R-:W-:Y:S01]  /*9180*/  FMUL.FTZ R154, R204, R137.reuse ;  /* 0x00000089cc9a7220 */ /* 0x080fe20000410000 */
[----:B------:R-:W-:Y:S01]  /*9190*/  FADD.FTZ R145, R148, R145 ;  /* 0x0000009194917221 */ /* 0x000fe20000010000 */
[----:B------:R-:W-:Y:S01]  /*91a0*/  FFMA.FTZ R146, R224, R137, R149 ;  /* 0x00000089e0927223 */ /* 0x000fe20000010095 */
[----:B------:R-:W-:Y:S01]  /*91b0*/  FADD.FTZ R172, R139, R172 ;  /* 0x000000ac8bac7221 */ /* 0x000fe20000010000 */
[----:B------:R-:W-:Y:S01]  /*91c0*/  FMUL.FTZ R148, R8, R91 ;  /* 0x0000005b08947220 */ /* 0x000fe20000410000 */
[-C--:B------:R-:W-:Y:S01]  /*91d0*/  FMUL.FTZ R139, R162, R86.reuse ;  /* 0x00000056a28b7220 */ /* 0x080fe20000410000 */
[----:B------:R-:W-:Y:S01]  /*91e0*/  FADD.FTZ R108, R155, R108 ;  /* 0x0000006c9b6c7221 */ /* 0x000fe20000010000 */
[----:B------:R-:W-:Y:S01]  /*91f0*/  FFMA.FTZ R147, R224, R147, -R154 ;  /* 0x00000093e0937223 */ /* 0x000fe2000001089a */
[----:B------:R-:W-:Y:S01]  /*9200*/  FADD.FTZ R145, R145, R146 ;  /* 0x0000009291917221 */ /* 0x000fe20000010000 */
[-C--:B------:R-:W-:Y:S01]  /*9210*/  FFMA.FTZ R221, R78, -R91.reuse, R221 ;  /* 0x8000005b4edd7223 */ /* 0x080fe200000100dd */
[----:B------:R-:W-:Y:S01]  /*9220*/  FMUL.FTZ R146, R163, R91 ;  /* 0x0000005ba3927220 */ /* 0x000fe20000410000 */
[----:B------:R-:W-:Y:S01]  /*9230*/  FFMA.FTZ R212, R77, -R86, R212 ;  /* 0x800000564dd47223 */ /* 0x000fe200000100d4 */
        /* <DEDUP_REMOVED lines=10> */
[-C--:B------:R-:W-:Y:S01]  /*92e0*/  FMUL.FTZ R148, R161, R81.reuse ;  /* 0x00000051a1947220 */ /* 0x080fe20000410000 */
[----:B------:R-:W-:Y:S01]  /*92f0*/  FFMA.FTZ R227, R76, -R81, R227 ;  /* 0x800000514ce37223 */ /* 0x000fe200000100e3 */
[----:B------:R-:W-:Y:S01]  /*9300*/  FFMA.FTZ R154, R212, R139, R155 ;  /* 0x0000008bd49a7223 */ /* 0x000fe2000001009b */
[----:B------:R-:W-:Y:S01]  /*9310*/  FADD.FTZ R147, R147, R170 ;  /* 0x000000aa93937221 */ /* 0x000fe20000010000 */
[-C--:B------:R-:W-:Y:S01]  /*9320*/  FFMA.FTZ R217, R74, -R75.reuse, R217 ;  /* 0x8000004b4ad97223 */ /* 0x080fe200000100d9 */
[-C--:B------:R-:W-:Y:S01]  /*9330*/  FFMA.FTZ R149, R227, R148.reuse, R176 ;  /* 0x00000094e3957223 */ /* 0x080fe200000100b0 */
[----:B------:R-:W-:Y:S01]  /*9340*/  FADD.FTZ R154, R145, R154 ;  /* 0x0000009a919a7221 */ /* 0x000fe20000010000 */
[-C--:B------:R-:W-:Y:S01]  /*9350*/  FMUL.FTZ R145, R160, R75.reuse ;  /* 0x0000004ba0917220 */ /* 0x080fe20000410000 */
[----:B------:R-:W-:Y:S01]  /*9360*/  FMUL.FTZ R155, R201, R148 ;  /* 0x00000094c99b7220 */ /* 0x000fe20000410000 */
[----:B------:R-:W-:Y:S01]  /*9370*/  FADD.FTZ R147, R147, R172 ;  /* 0x000000ac93937221 */ /* 0x000fe20000010000 */
[----:B------:R-:W-:Y:S01]  /*9380*/  FADD.FTZ R149, R154, R149 ;  /* 0x000000959a957221 */ /* 0x000fe20000010000 */
[----:B------:R-:W-:Y:S01]  /*9390*/  FMUL.FTZ R154, R144, R75 ;  /* 0x0000004b909a7220 */ /* 0x000fe20000410000 */
[C---:B------:R-:W-:Y:S01]  /*93a0*/  FMUL.FTZ R170, R200.reuse, R145 ;  /* 0x00000091c8aa7220 */ /* 0x040fe20000410000 */
[----:B------:R-:W-:Y:S01]  /*93b0*/  FFMA.FTZ R174, R227, R174, -R155 ;  /* 0x000000aee3ae7223 */ /* 0x000fe2000001089b */
[-C--:B------:R-:W-:Y:S01]  /*93c0*/  FMUL.FTZ R172, R157, R68.reuse ;  /* 0x000000449dac7220 */ /* 0x080fe20000410000 */
[----:B------:R-:W-:Y:S01]  /*93d0*/  FMUL.FTZ R155, R141, R68 ;  /* 0x000000448d9b7220 */ /* 0x000fe20000410000 */
[-C--:B------:R-:W-:Y:S01]  /*93e0*/  FFMA.FTZ R170, R217, R154.reuse, -R170 ;  /* 0x0000009ad9aa7223 */ /* 0x080fe200000108aa */
[----:B------:R-:W-:Y:S01]  /*93f0*/  FMUL.FTZ R154, R200, R154 ;  /* 0x0000009ac89a7220 */ /* 0x000fe20000410000 */
[----:B------:R-:W-:Y:S01]  /*9400*/  FADD.FTZ R147, R147, R174 ;  /* 0x000000ae93937221 */ /* 0x000fe20000010000 */
[----:B------:R-:W-:Y:S01]  /*9410*/  FFMA.FTZ R226, R69, -R68, R226 ;  /* 0x8000004445e27223 */ /* 0x000fe200000100e2 */
[----:B------:R-:W-:Y:S01]  /*9420*/  FMUL.FTZ R171, R225, R155 ;  /* 0x0000009be1ab7220 */ /* 0x000fe20000410000 */
[----:B------:R-:W-:Y:S01]  /*9430*/  FFMA.FTZ R154, R217, R145, R154 ;  /* 0x00000091d99a7223 */ /* 0x000fe2000001009a */
[----:B------:R-:W-:Y:S01]  /*9440*/  FMUL.FTZ R174, R225, R172 ;  /* 0x000000ace1ae7220 */ /* 0x000fe20000410000 */
[----:B------:R-:W-:Y:S01]  /*9450*/  FFMA.FTZ R228, R73, -R72, R228 ;  /* 0x8000004849e47223 */ /* 0x000fe200000100e4 */
[C---:B------:R-:W-:Y:S01]  /*9460*/  FFMA.FTZ R178, R226.reuse, R172, R171 ;  /* 0x000000ace2b27223 */ /* 0x040fe200000100ab */
[----:B------:R-:W-:Y:S01]  /*9470*/  FADD.FTZ R149, R149, R154 ;  /* 0x0000009a95957221 */ /* 0x000fe20000010000 */
[-C--:B------:R-:W-:Y:S01]  /*9480*/  FMUL.FTZ R154, R159, R72.reuse ;  /* 0x000000489f9a7220 */ /* 0x080fe20000410000 */
[----:B------:R-:W-:Y:S01]  /*9490*/  FFMA.FTZ R180, R226, R155, -R174 ;  /* 0x0000009be2b47223 */ /* 0x000fe200000108ae */
[----:B------:R-:W-:Y:S01]  /*94a0*/  FMUL.FTZ R155, R143, R72 ;  /* 0x000000488f9b7220 */ /* 0x000fe20000410000 */
[----:B------:R-:W-:Y:S01]  /*94b0*/  FADD.FTZ R49, R172, R49 ;  /* 0x00000031ac317221 */ /* 0x000fe20000010000 */
[----:B------:R-:W-:Y:S01]  /*94c0*/  FMUL.FTZ R171, R213, R154 ;  /* 0x0000009ad5ab7220 */ /* 0x000fe20000410000 */
[----:B------:R-:W-:Y:S01]  /*94d0*/  FFMA.FTZ R218, R71, -R70, R218 ;  /* 0x8000004647da7223 */ /* 0x000fe200000100da */
[----:B------:R-:W-:Y:S01]  /*94e0*/  FADD.FTZ R147, R147, R170 ;  /* 0x000000aa93937221 */ /* 0x000fe20000010000 */
[----:B------:R-:W-:Y:S01]  /*94f0*/  FFMA.FTZ R176, R26, R141, -R177 ;  /* 0x0000008d1ab07223 */ /* 0x000fe200000108b1 */
[-C--:B------:R-:W-:Y:S01]  /*9500*/  FFMA.FTZ R172, R228, R155.reuse, -R171 ;  /* 0x0000009be4ac7223 */ /* 0x080fe200000108ab */
[----:B------:R-:W-:Y:S01]  /*9510*/  FMUL.FTZ R155, R213, R155 ;  /* 0x0000009bd59b7220 */ /* 0x000fe20000410000 */
[----:B------:R-:W-:Y:S01]  /*9520*/  FMUL.FTZ R171, R210, R173 ;  /* 0x000000add2ab7220 */ /* 0x000fe20000410000 */
[----:B------:R-:W-:Y:S01]  /*9530*/  FMUL.FTZ R141, R27, R141 ;  /* 0x0000008d1b8d7220 */ /* 0x000fe20000410000 */
[----:B------:R-:W-:Y:S01]  /*9540*/  FADD.FTZ R147, R147, R172 ;  /* 0x000000ac93937221 */ /* 0x000fe20000010000 */
[----:B------:R-:W-:Y:S01]  /*9550*/  FFMA.FTZ R170, R228, R154, R155 ;  /* 0x0000009ae4aa7223 */ /* 0x000fe2000001009b */
[-C--:B------:R-:W-:Y:S01]  /*9560*/  FFMA.FTZ R174, R218, R175.reuse, -R171 ;  /* 0x000000afdaae7223 */ /* 0x080fe200000108ab */
[----:B------:R-:W-:Y:S01]  /*9570*/  FMUL.FTZ R175, R210, R175 ;  /* 0x000000afd2af7220 */ /* 0x000fe20000410000 */
[----:B------:R-:W-:Y:S01]  /*9580*/  FFMA.FTZ R156, R67, R156, R220 ;  /* 0x0000009c439c7223 */ /* 0x000fe200000100dc */
[----:B------:R-:W-:Y:S01]  /*9590*/  FADD.FTZ R149, R149, R170 ;  /* 0x000000aa95957221 */ /* 0x000fe20000010000 */
[----:B------:R-:W-:Y:S01]  /*95a0*/  FADD.FTZ R147, R147, R174 ;  /* 0x000000ae93937221 */ /* 0x000fe20000010000 */
[----:B------:R-:W-:Y:S01]  /*95b0*/  FFMA.FTZ R170, R218, R173, R175 ;  /* 0x000000addaaa7223 */ /* 0x000fe200000100af */
[----:B------:R-:W-:Y:S01]  /*95c0*/  FFMA.FTZ R141, R26, R157, R141 ;  /* 0x0000009d1a8d7223 */ /* 0x000fe2000001008d */
[----:B------:R-:W-:Y:S01]  /*95d0*/  FADD.FTZ R107, R156, R107 ;  /* 0x0000006b9c6b7221 */ /* 0x000fe20000010000 */
[----:B------:R-:W-:Y:S01]  /*95e0*/  FADD.FTZ R180, R147, R180 ;  /* 0x000000b493b47221 */ /* 0x000fe20000010000 */
[----:B------:R-:W-:Y:S01]  /*95f0*/  FADD.FTZ R149, R149, R170 ;  /* 0x000000aa95957221 */ /* 0x000fe20000010000 */
[----:B------:R-:W-:Y:S01]  /*9600*/  FMUL.FTZ R226, R226, R141 ;  /* 0x0000008de2e27220 */ /* 0x000fe20000410000 */
[-C--:B------:R-:W-:Y:S01]  /*9610*/  FMUL.FTZ R141, R27, R158.reuse ;  /* 0x0000009e1b8d7220 */ /* 0x080fe20000410000 */
[----:B------:R-:W-:Y:S01]  /*9620*/  FADD.FTZ R180, R180, R29 ;  /* 0x0000001db4b47221 */ /* 0x000fe20000010000 */
[----:B------:R-:W-:Y:S01]  /*9630*/  FADD.FTZ R149, R149, R178 ;  /* 0x000000b295957221 */ /* 0x000fe20000010000 */
[----:B------:R-:W0:Y:S01]  /*9640*/  SHFL.DOWN PT, R156, R7, 0x1, 0x1f ;  /* 0x08201f00079c7f89 */ /* 0x000e2200000e0000 */
[-C--:B------:R-:W-:Y:S01]  /*9650*/  FFMA.FTZ R141, R26, R3.reuse, -R141 ;  /* 0x000000031a8d7223 */ /* 0x080fe2000001088d */
[----:B------:R-:W-:Y:S01]  /*9660*/  FADD.FTZ R180, R180, R17 ;  /* 0x00000011b4b47221 */ /* 0x000fe20000010000 */
[----:B------:R-:W-:Y:S01]  /*9670*/  FADD.FTZ R149, R149, R28 ;  /* 0x0000001c95957221 */ /* 0x000fe20000010000 */
[----:B------:R-:W-:Y:S01]  /*9680*/  FMUL.FTZ R3, R27, R3 ;  /* 0x000000031b037220 */ /* 0x000fe20000410000 */
[----:B------:R-:W-:Y:S01]  /*9690*/  FADD.FTZ R51, R154, R51 ;  /* 0x000000339a337221 */ /* 0x000fe20000010000 */
[----:B------:R-:W-:Y:S01]  /*96a0*/  FADD.FTZ R5, R180, R5 ;  /* 0x00000005b4057221 */ /* 0x000fe20000010000 */
[----:B------:R-:W-:Y:S01]  /*96b0*/  FADD.FTZ R149, R149, R16 ;  /* 0x0000001095957221 */ /* 0x000fe20000010000 */
[----:B------:R-:W-:Y:S01]  /*96c0*/  FFMA.FTZ R3, R26, R158, R3 ;  /* 0x0000009e1a037223 */ /* 0x000fe20000010003 */
[----:B------:R-:W-:Y:S01]  /*96d0*/  FMUL.FTZ R16, R27, R159 ;  /* 0x0000009f1b107220 */ /* 0x000fe20000410000 */
[----:B------:R-:W-:Y:S01]  /*96e0*/  FFMA.FTZ R176, R225, R176, R226 ;  /* 0x000000b0e1b07223 */ /* 0x000fe200000100e2 */
[----:B------:R-:W-:Y:S01]  /*96f0*/  FADD.FTZ R4, R149, R4 ;  /* 0x0000000495047221 */ /* 0x000fe20000010000 */
[----:B------:R-:W1:Y:S01]  /*9700*/  SHFL.DOWN PT, R28, R5, 0x1, 0x1f ;  /* 0x08201f00051c7f89 */ /* 0x000e6200000e0000 */
[----:B------:R-:W-:Y:S01]  /*9710*/  FMUL.FTZ R17, R218, R3 ;  /* 0x00000003da117220 */ /* 0x000fe20000410000 */
[CC--:B------:R-:W-:Y:S01]  /*9720*/  FMUL.FTZ R3, R27.reuse, R143.reuse ;  /* 0x0000008f1b037220 */ /* 0x0c0fe20000410000 */
[----:B------:R-:W-:Y:S01]  /*9730*/  FFMA.FTZ R16, R26, R143, -R16 ;  /* 0x0000008f1a107223 */ /* 0x000fe20000010810 */
[----:B------:R-:W2:Y:S01]  /*9740*/  SHFL.DOWN PT, R149, R6, 0x1, 0x1f ;  /* 0x08201f0006957f89 */ /* 0x000ea200000e0000 */
[----:B------:R-:W-:Y:S01]  /*9750*/  FFMA.FTZ R210, R210, R141, R17 ;  /* 0x0000008dd2d27223 */ /* 0x000fe20000010011 */
[----:B------:R-:W-:Y:S01]  /*9760*/  FFMA.FTZ R3, R26, R159, R3 ;  /* 0x0000009f1a037223 */ /* 0x000fe20000010003 */
[----:B------:R-:W-:Y:S01]  /*9770*/  FMUL.FTZ R17, R27, R161 ;  /* 0x000000a11b117220 */ /* 0x000fe20000410000 */
[----:B------:R-:W3:Y:S01]  /*9780*/  SHFL.DOWN PT, R147, R4, 0x1, 0x1f ;  /* 0x08201f0004937f89 */ /* 0x000ee200000e0000 */
[----:B------:R-:W-:Y:S01]  /*9790*/  FFMA.FTZ R157, R69, R157, R176 ;  /* 0x0000009d459d7223 */ /* 0x000fe200000100b0 */
[----:B------:R-:W-:Y:S01]  /*97a0*/  FMUL.FTZ R228, R228, R3 ;  /* 0x00000003e4e47220 */ /* 0x000fe20000410000 */
[----:B------:R-:W-:Y:S01]  /*97b0*/  FMUL.FTZ R3, R27, R160 ;  /* 0x000000a01b037220 */ /* 0x000fe20000410000 */
[----:B0-----:R-:W-:Y:S01]  /*97c0*/  @!P2 FADD.FTZ R7, R7, R156 ;  /* 0x0000009c0707a221 */ /* 0x001fe20000010000 */
[----:B------:R-:W-:Y:S01]  /*97d0*/  FFMA.FTZ R210, R71, R158, R210 ;  /* 0x0000009e47d27223 */ /* 0x000fe200000100d2 */
[----:B------:R-:W-:Y:S01]  /*97e0*/  FFMA.FTZ R16, R213, R16, R228 ;  /* 0x00000010d5107223 */ /* 0x000fe200000100e4 */
[CC--:B------:R-:W-:Y:S01]  /*97f0*/  FFMA.FTZ R29, R26.reuse, R144.reuse, -R3 ;  /* 0x000000901a1d7223 */ /* 0x0c0fe20000010803 */
[----:B------:R-:W-:Y:S01]  /*9800*/  FMUL.FTZ R3, R27, R144 ;  /* 0x000000901b037220 */ /* 0x000fe20000410000 */
[----:B------:R-:W0:Y:S01]  /*9810*/  SHFL.DOWN PT, R154, R7, 0x2, 0x1f ;  /* 0x08401f00079a7f89 */ /* 0x000e2200000e0000 */
[----:B------:R-:W-:Y:S01]  /*9820*/  FFMA.FTZ R159, R73, R159, R16 ;  /* 0x0000009f499f7223 */ /* 0x000fe20000010010 */
[----:B------:R-:W-:Y:S01]  /*9830*/  FADD.FTZ R106, R157, R106 ;  /* 0x0000006a9d6a7221 */ /* 0x000fe20000010000 */
[----:B------:R-:W-:Y:S01]  /*9840*/  FFMA.FTZ R16, R26, R160, R3 ;  /* 0x000000a01a107223 */ /* 0x000fe20000010003 */
[----:B------:R-:W-:Y:S01]  /*9850*/  FMUL.FTZ R3, R27, R2 ;  /* 0x000000021b037220 */ /* 0x000fe20000410000 */
[----:B------:R-:W-:Y:S01]  /*9860*/  FADD.FTZ R105, R210, R105 ;  /* 0x00000069d2697221 */ /* 0x000fe20000010000 */
[----:B------:R-:W-:Y:S01]  /*9870*/  FADD.FTZ R52, R145, R52 ;  /* 0x0000003491347221 */ /* 0x000fe20000010000 */
[----:B-1----:R-:W-:Y:S01]  /*9880*/  @!P2 FADD.FTZ R5, R5, R28 ;  /* 0x0000001c0505a221 */ /* 0x002fe20000010000 */
[----:B------:R-:W-:Y:S01]  /*9890*/  FMUL.FTZ R217, R217, R16 ;  /* 0x00000010d9d97220 */ /* 0x000fe20000410000 */
[C---:B------:R-:W-:Y:S01]  /*98a0*/  FFMA.FTZ R16, R26.reuse, R161, R3 ;  /* 0x000000a11a107223 */ /* 0x040fe20000010003 */
[----:B------:R-:W-:Y:S01]  /*98b0*/  FFMA.FTZ R28, R26, R2, -R17 ;  /* 0x000000021a1c7223 */ /* 0x000fe20000010811 */
[----:B--2---:R-:W-:Y:S01]  /*98c0*/  @!P2 FADD.FTZ R6, R6, R149 ;  /* 0x000000950606a221 */ /* 0x004fe20000010000 */
[----:B------:R-:W1:Y:S01]  /*98d0*/  SHFL.DOWN PT, R144, R5, 0x2, 0x1f ;  /* 0x08401f0005907f89 */ /* 0x000e6200000e0000 */
[----:B------:R-:W-:Y:S01]  /*98e0*/  FFMA.FTZ R29, R200, R29, R217 ;  /* 0x0000001dc81d7223 */ /* 0x000fe200000100d9 */
[----:B------:R-:W-:Y:S01]  /*98f0*/  FMUL.FTZ R16, R227, R16 ;  /* 0x00000010e3107220 */ /* 0x000fe20000410000 */
[----:B---3--:R-:W-:Y:S01]  /*9900*/  @!P2 FADD.FTZ R4, R147, R4 ;  /* 0x000000049304a221 */ /* 0x008fe20000010000 */
[----:B------:R-:W2:Y:S01]  /*9910*/  SHFL.DOWN PT, R143, R6, 0x2, 0x1f ;  /* 0x08401f00068f7f89 */ /* 0x000ea200000e0000 */
[----:B------:R-:W-:Y:S01]  /*9920*/  ISETP.GT.AND P2, PT, R130, 0x1d, PT ;  /* 0x0000001d8200780c */ /* 0x000fe20003f44270 */
[----:B------:R-:W-:Y:S01]  /*9930*/  FFMA.FTZ R201, R201, R28, R16 ;  /* 0x0000001cc9c97223 */ /* 0x000fe20000010010 */
[----:B------:R-:W-:Y:S01]  /*9940*/  FFMA.FTZ R160, R74, R160, R29 ;  /* 0x000000a04aa07223 */ /* 0x000fe2000001001d */
[----:B------:R-:W3:Y:S01]  /*9950*/  SHFL.DOWN PT, R141, R4, 0x2, 0x1f ;  /* 0x08401f00048d7f89 */ /* 0x000ee200000e0000 */
[C---:B------:R-:W-:Y:S01]  /*9960*/  FMUL.FTZ R3, R27.reuse, R11 ;  /* 0x0000000b1b037220 */ /* 0x040fe20000410000 */
[-C--:B------:R-:W-:Y:S01]  /*9970*/  FMUL.FTZ R2, R27, R162.reuse ;  /* 0x000000a21b027220 */ /* 0x080fe20000410000 */
[----:B------:R-:W-:Y:S01]  /*9980*/  FFMA.FTZ R201, R76, R161, R201 ;  /* 0x000000a14cc97223 */ /* 0x000fe200000100c9 */
[----:B------:R-:W-:Y:S01]  /*9990*/  FADD.FTZ R104, R159, R104 ;  /* 0x000000689f687221 */ /* 0x000fe20000010000 */
[C---:B------:R-:W-:Y:S01]  /*99a0*/  FFMA.FTZ R3, R26.reuse, R162, R3 ;  /* 0x000000a21a037223 */ /* 0x040fe20000010003 */
[----:B------:R-:W-:Y:S01]  /*99b0*/  FFMA.FTZ R11, R26, R11, -R2 ;  /* 0x0000000b1a0b7223 */ /* 0x000fe20000010802 */
[----:B------:R-:W-:Y:S01]  /*99c0*/  FADD.FTZ R53, R148, R53 ;  /* 0x0000003594357221 */ /* 0x000fe20000010000 */
[----:B------:R-:W-:Y:S01]  /*99d0*/  FADD.FTZ R103, R160, R103 ;  /* 0x00000067a0677221 */ /* 0x000fe20000010000 */
[----:B------:R-:W-:Y:S01]  /*99e0*/  FMUL.FTZ R3, R212, R3 ;  /* 0x00000003d4037220 */ /* 0x000fe20000410000 */
[----:B0-----:R-:W-:Y:S01]  /*99f0*/  @!P2 FADD.FTZ R7, R7, R154 ;  /* 0x0000009a0707a221 */ /* 0x001fe20000010000 */
[----:B------:R-:W-:Y:S01]  /*9a00*/  FADD.FTZ R54, R139, R54 ;  /* 0x000000368b367221 */ /* 0x000fe20000010000 */
[----:B------:R-:W-:Y:S01]  /*9a10*/  FADD.FTZ R102, R201, R102 ;  /* 0x00000066c9667221 */ /* 0x000fe20000010000 */
[----:B------:R-:W-:Y:S01]  /*9a20*/  FFMA.FTZ R202, R202, R11, R3 ;  /* 0x0000000bcaca7223 */ /* 0x000fe20000010003 */
[-C--:B------:R-:W-:Y:S01]  /*9a30*/  FMUL.FTZ R3, R27, R8.reuse ;  /* 0x000000081b037220 */ /* 0x080fe20000410000 */
[----:B------:R-:W0:Y:S01]  /*9a40*/  SHFL.DOWN PT, R28, R7, 0x4, 0x1f ;  /* 0x08801f00071c7f89 */ /* 0x000e2200000e0000 */
[----:B-1----:R-:W-:Y:S01]  /*9a50*/  @!P2 FADD.FTZ R5, R5, R144 ;  /* 0x000000900505a221 */ /* 0x002fe20000010000 */
[CC--:B------:R-:W-:Y:S01]  /*9a60*/  FMUL.FTZ R11, R27.reuse, R163.reuse ;  /* 0x000000a31b0b7220 */ /* 0x0c0fe20000410000 */
[----:B------:R-:W-:Y:S01]  /*9a70*/  FFMA.FTZ R2, R26, R163, R3 ;  /* 0x000000a31a027223 */ /* 0x000fe20000010003 */
[----:B------:R-:W-:Y:S01]  /*9a80*/  FMUL.FTZ R3, R27, R13 ;  /* 0x0000000d1b037220 */ /* 0x000fe20000410000 */
[----:B--2---:R-:W-:Y:S01]  /*9a90*/  @!P2 FADD.FTZ R6, R6, R143 ;  /* 0x0000008f0606a221 */ /* 0x004fe20000010000 */
[----:B------:R-:W1:Y:S01]  /*9aa0*/  SHFL.DOWN PT, R16, R5, 0x4, 0x1f ;  /* 0x08801f0005107f89 */ /* 0x000e6200000e0000 */
[C---:B------:R-:W-:Y:S01]  /*9ab0*/  FFMA.FTZ R8, R26.reuse, R8, -R11 ;  /* 0x000000081a087223 */ /* 0x040fe2000001080b */
[----:B------:R-:W-:Y:S01]  /*9ac0*/  FFMA.FTZ R3, R26, R164, R3 ;  /* 0x000000a41a037223 */ /* 0x000fe20000010003 */
[----:B---3--:R-:W-:Y:S01]  /*9ad0*/  @!P2 FADD.FTZ R4, R4, R141 ;  /* 0x0000008d0404a221 */ /* 0x008fe20000010000 */
[----:B------:R-:W2:Y:S01]  /*9ae0*/  SHFL.DOWN PT, R29, R6, 0x4, 0x1f ;  /* 0x08801f00061d7f89 */ /* 0x000ea200000e0000 */
[----:B------:R-:W-:Y:S01]  /*9af0*/  ISETP.GT.AND P2, PT, R130, 0x1b, PT ;  /* 0x0000001b8200780c */ /* 0x000fe20003f44270 */
[----:B------:R-:W-:Y:S01]  /*9b00*/  FMUL.FTZ R2, R221, R2 ;  /* 0x00000002dd027220 */ /* 0x000fe20000410000 */
[----:B------:R-:W-:Y:S01]  /*9b10*/  FMUL.FTZ R11, R224, R3 ;  /* 0x00000003e00b7220 */ /* 0x000fe20000410000 */
[----:B------:R-:W3:Y:S01]  /*9b20*/  SHFL.DOWN PT, R17, R4, 0x4, 0x1f ;  /* 0x08801f0004117f89 */ /* 0x000ee200000e0000 */
[----:B------:R-:W-:Y:S01]  /*9b30*/  FMUL.FTZ R3, R27, R165 ;  /* 0x000000a51b037220 */ /* 0x000fe20000410000 */
[----:B------:R-:W-:Y:S01]  /*9b40*/  FFMA.FTZ R203, R203, R8, R2 ;  /* 0x00000008cbcb7223 */ /* 0x000fe20000010002 */
[----:B------:R-:W-:Y:S01]  /*9b50*/  FMUL.FTZ R2, R27, R164 ;  /* 0x000000a41b027220 */ /* 0x000fe20000410000 */
[----:B------:R-:W-:Y:S01]  /*9b60*/  FFMA.FTZ R202, R77, R162, R202 ;  /* 0x000000a24dca7223 */ /* 0x000fe200000100ca */
[CC--:B------:R-:W-:Y:S01]  /*9b70*/  FFMA.FTZ R8, R26.reuse, R10.reuse, -R3 ;  /* 0x0000000a1a087223 */ /* 0x0c0fe20000010803 */
[----:B------:R-:W-:Y:S01]  /*9b80*/  FMUL.FTZ R3, R27, R10 ;  /* 0x0000000a1b037220 */ /* 0x000fe20000410000 */
[----:B------:R-:W-:Y:S01]  /*9b90*/  FFMA.FTZ R13, R26, R13, -R2 ;  /* 0x0000000d1a0d7223 */ /* 0x000fe20000010802 */
[----:B------:R-:W-:Y:S01]  /*9ba0*/  FFMA.FTZ R203, R78, R163, R203 ;  /* 0x000000a34ecb7223 */ /* 0x000fe200000100cb */
[----:B------:R-:W-:Y:S01]  /*9bb0*/  FADD.FTZ R55, R146, R55 ;  /* 0x0000003792377221 */ /* 0x000fe20000010000 */
[----:B0-----:R-:W-:Y:S01]  /*9bc0*/  @!P2 FADD.FTZ R7, R7, R28 ;  /* 0x0000001c0707a221 */ /* 0x001fe20000010000 */
[----:B------:R-:W-:Y:S01]  /*9bd0*/  FFMA.FTZ R2, R26, R165, R3 ;  /* 0x000000a51a027223 */ /* 0x000fe20000010003 */
[C---:B------:R-:W-:Y:S01]  /*9be0*/  FMUL.FTZ R3, R27.reuse, R150 ;  /* 0x000000961b037220 */ /* 0x040fe20000410000 */
[----:B------:R-:W-:Y:S01]  /*9bf0*/  FFMA.FTZ R204, R204, R13, R11 ;  /* 0x0000000dcccc7223 */ /* 0x000fe2000001000b */
[-C--:B------:R-:W-:Y:S01]  /*9c00*/  FMUL.FTZ R11, R27, R166.reuse ;  /* 0x000000a61b0b7220 */ /* 0x080fe20000410000 */
[----:B------:R-:W0:Y:S01]  /*9c10*/  SHFL.DOWN PT, R28, R7, 0x8, 0x1f ;  /* 0x09001f00071c7f89 */ /* 0x000e2200000e0000 */
[----:B-1----:R-:W-:Y:S01]  /*9c20*/  @!P2 FADD.FTZ R5, R5, R16 ;  /* 0x000000100505a221 */ /* 0x002fe20000010000 */
[C---:B------:R-:W-:Y:S01]  /*9c30*/  FFMA.FTZ R3, R26.reuse, R166, R3 ;  /* 0x000000a61a037223 */ /* 0x040fe20000010003 */
[----:B------:R-:W-:Y:S01]  /*9c40*/  FMUL.FTZ R2, R223, R2 ;  /* 0x00000002df027220 */ /* 0x000fe20000410000 */
[----:B------:R-:W-:Y:S01]  /*9c50*/  FFMA.FTZ R11, R26, R150, -R11 ;  /* 0x000000961a0b7223 */ /* 0x000fe2000001080b */
[----:B--2---:R-:W-:Y:S01]  /*9c60*/  @!P2 FADD.FTZ R6, R6, R29 ;  /* 0x0000001d0606a221 */ /* 0x004fe20000010000 */
[----:B------:R-:W1:Y:S01]  /*9c70*/  SHFL.DOWN PT, R16, R5, 0x8, 0x1f ;  /* 0x09001f0005107f89 */ /* 0x000e6200000e0000 */
[----:B------:R-:W-:Y:S01]  /*9c80*/  FMUL.FTZ R13, R140, R3 ;  /* 0x000000038c0d7220 */ /* 0x000fe20000410000 */
[----:B------:R-:W-:Y:S01]  /*9c90*/  FFMA.FTZ R207, R207, R8, R2 ;  /* 0x00000008cfcf7223 */ /* 0x000fe20000010002 */
[----:B---3--:R-:W-:Y:S01]  /*9ca0*/  @!P2 FADD.FTZ R4, R4, R17 ;  /* 0x000000110404a221 */ /* 0x008fe20000010000 */
[----:B------:R-:W2:Y:S01]  /*9cb0*/  SHFL.DOWN PT, R29, R6, 0x8, 0x1f ;  /* 0x09001f00061d7f89 */ /* 0x000ea200000e0000 */
[----:B------:R-:W-:Y:S01]  /*9cc0*/  ISETP.GT.AND P2, PT, R130, 0x17, PT ;  /* 0x000000178200780c */ /* 0x000fe20003f44270 */
[C---:B------:R-:W-:Y:S01]  /*9cd0*/  FMUL.FTZ R3, R27.reuse, R167 ;  /* 0x000000a71b037220 */ /* 0x040fe20000410000 */
[----:B------:R-:W-:Y:S01]  /*9ce0*/  FFMA.FTZ R11, R206, R11, R13 ;  /* 0x0000000bce0b7223 */ /* 0x000fe2000001000d */
[----:B------:R-:W3:Y:S01]  /*9cf0*/  SHFL.DOWN PT, R17, R4, 0x8, 0x1f ;  /* 0x09001f0004117f89 */ /* 0x000ee200000e0000 */
[-C--:B------:R-:W-:Y:S01]  /*9d00*/  FMUL.FTZ R2, R27, R151.reuse ;  /* 0x000000971b027220 */ /* 0x080fe20000410000 */
[----:B------:R-:W-:Y:S01]  /*9d10*/  FFMA.FTZ R10, R26, R151, -R3 ;  /* 0x000000971a0a7223 */ /* 0x000fe20000010803 */
[----:B------:R-:W-:Y:S01]  /*9d20*/  FFMA.FTZ R204, R79, R164, R204 ;  /* 0x000000a44fcc7223 */ /* 0x000fe200000100cc */
[----:B------:R-:W-:Y:S01]  /*9d30*/  FFMA.FTZ R207, R80, R165, R207 ;  /* 0x000000a550cf7223 */ /* 0x000fe200000100cf */
[----:B------:R-:W-:Y:S01]  /*9d40*/  FFMA.FTZ R3, R26, R167, R2 ;  /* 0x000000a71a037223 */ /* 0x000fe20000010002 */
[----:B------:R-:W-:Y:S01]  /*9d50*/  FFMA.FTZ R13, R82, R166, R11 ;  /* 0x000000a6520d7223 */ /* 0x000fe2000001000b */
[----:B------:R-:W-:Y:S01]  /*9d60*/  FADD.FTZ R101, R202, R101 ;  /* 0x00000065ca657221 */ /* 0x000fe20000010000 */
[----:B------:R-:W-:Y:S01]  /*9d70*/  FADD.FTZ R56, R137, R56 ;  /* 0x0000003889387221 */ /* 0x000fe20000010000 */
[----:B------:R-:W-:Y:S01]  /*9d80*/  FMUL.FTZ R222, R222, R3 ;  /* 0x00000003dede7220 */ /* 0x000fe20000410000 */
[----:B0-----:R-:W-:Y:S01]  /*9d90*/  @!P2 FADD.FTZ R7, R7, R28 ;  /* 0x0000001c0707a221 */ /* 0x001fe20000010000 */
[----:B------:R-:W-:Y:S01]  /*9da0*/  FADD.FTZ R94, R203, R94 ;  /* 0x0000005ecb5e7221 */ /* 0x000fe20000010000 */
[----:B------:R-:W-:Y:S01]  /*9db0*/  FADD.FTZ R57, R142, R57 ;  /* 0x000000398e397221 */ /* 0x000fe20000010000 */
[----:B------:R-:W-:Y:S01]  /*9dc0*/  FADD.FTZ R93, R204, R93 ;  /* 0x0000005dcc5d7221 */ /* 0x000fe20000010000 */
[----:B------:R-:W-:Y:S01]  /*9dd0*/  FADD.FTZ R58, R19, R58 ;  /* 0x0000003a133a7221 */ /* 0x000fe20000010000 */
[----:B------:R-:W-:Y:S01]  /*9de0*/  FADD.FTZ R92, R207, R92 ;  /* 0x0000005ccf5c7221 */ /* 0x000fe20000010000 */
[----:B-1----:R-:W-:Y:S01]  /*9df0*/  @!P2 FADD.FTZ R5, R5, R16 ;  /* 0x000000100505a221 */ /* 0x002fe20000010000 */
[----:B------:R-:W-:Y:S01]  /*9e00*/  FADD.FTZ R59, R18, R59 ;  /* 0x0000003b123b7221 */ /* 0x000fe20000010000 */
[----:B------:R0:W1:Y:S01]  /*9e10*/  SHFL.DOWN PT, R16, R7, 0x10, 0x1f ;  /* 0x0a001f0007107f89 */ /* 0x00006200000e0000 */
[----:B------:R-:W-:Y:S01]  /*9e20*/  FMUL.FTZ R3, R27, R152 ;  /* 0x000000981b037220 */ /* 0x000fe20000410000 */
[----:B--2---:R-:W-:-:S02]  /*9e30*/  @!P2 FADD.FTZ R6, R6, R29 ;  /* 0x0000001d0606a221 */ /* 0x004fc40000010000 */
[----:B------:R0:W2:Y:S01]  /*9e40*/  SHFL.DOWN PT, R8, R5, 0x10, 0x1f ;  /* 0x0a001f0005087f89 */ /* 0x0000a200000e0000 */
[----:B---3--:R-:W-:-:S03]  /*9e50*/  @!P2 FADD.FTZ R4, R4, R17 ;  /* 0x000000110404a221 */ /* 0x008fc60000010000 */
[----:B------:R0:W3:Y:S04]  /*9e60*/  SHFL.DOWN PT, R17, R6, 0x10, 0x1f ;  /* 0x0a001f0006117f89 */ /* 0x0000e800000e0000 */
[----:B------:R0:W0:Y:S01]  /*9e70*/  SHFL.DOWN PT, R11, R4, 0x10, 0x1f ;  /* 0x0a001f00040b7f89 */ /* 0x00002200000e0000 */
[----:B------:R-:W-:Y:S05]  /*9e80*/  @P3 BRA `(.L_x_6533) ;  /* 0x0000000000203947 */ /* 0x000fea0003800000 */
[----:B------:R-:W-:Y:S01]  /*9e90*/  ISETP.NE.AND P2, PT, R130, RZ, PT ;  /* 0x000000ff8200720c */ /* 0x000fe20003f45270 */
[----:B0-----:R-:W-:Y:S01]  /*9ea0*/  FADD.FTZ R4, R4, R11 ;  /* 0x0000000b04047221 */ /* 0x001fe20000010000 */
[----:B--2---:R-:W-:Y:S01]  /*9eb0*/  FADD.FTZ R5, R5, R8 ;  /* 0x0000000805057221 */ /* 0x004fe20000010000 */
[----:B---3--:R-:W-:Y:S01]  /*9ec0*/  FADD.FTZ R6, R6, R17 ;  /* 0x0000001106067221 */ /* 0x008fe20000010000 */
[----:B-1----:R-:W-:-:S09]  /*9ed0*/  FADD.FTZ R7, R7, R16 ;  /* 0x0000001007077221 */ /* 0x002fd20000010000 */
[----:B------:R-:W-:-:S04]  /*9ee0*/  @!P2 SHF.R.U32.HI R2, RZ, 0x1, R134 ;  /* 0x00000001ff02a819 */ /* 0x000fc80000011686 */
[----:B------:R-:W-:-:S05]  /*9ef0*/  @!P2 LOP3.LUT R2, R2, 0x1f0, RZ, 0xc0, !PT ;  /* 0x000001f00202a812 */ /* 0x000fca00078ec0ff */
[----:B------:R0:W-:Y:S02]  /*9f00*/  @!P2 STS.128 [R2+UR28+0x860], R4 ;  /* 0x000860040200a988 */ /* 0x0001e40008000c1c */
.L_x_6533:
[----:B------:R-:W-:Y:S05]  /*9f10*/  BSYNC.RECONVERGENT B0 ;  /* 0x0000000000007941 */ /* 0x000fea0003800200 */
.L_x_6532:
[C---:B0-----:R-:W-:Y:S01]  /*9f20*/  FMUL.FTZ R2, R27.reuse, R153 ;  /* 0x000000991b027220 */ /* 0x041fe20000410000 */
[CC--:B------:R-:W-:Y:S01]  /*9f30*/  FMUL.FTZ R11, R27.reuse, R168.reuse ;  /* 0x000000a81b0b7220 */ /* 0x0c0fe20000410000 */
        /* <DEDUP_REMOVED lines=26> */
[----:B------:R-:W2:Y:S04]  /*a0e0*/  @P0 LDS.64 R2, [R14+0x3ab0] ;  /* 0x003ab0000e020984 */ /* 0x000ea80000000a00 */
[----:B------:R-:W5:Y:S01]  /*a0f0*/  @P0 LDS.64 R12, [R14+0x32b0] ;  /* 0x0032b0000e0c0984 */ /* 0x000f620000000a00 */
[----:B0-----:R-:W-:Y:S01]  /*a100*/  FADD.FTZ R6, R10, R6 ;  /* 0x000000060a067221 */ /* 0x001fe20000010000 */
[----:B------:R-:W-:Y:S01]  /*a110*/  FADD.FTZ R7, R11, R7 ;  /* 0x000000070b077221 */ /* 0x000fe20000010000 */
[----:B------:R-:W-:Y:S01]  /*a120*/  FADD.FTZ R4, R8, R4 ;  /* 0x0000000408047221 */ /* 0x000fe20000010000 */
[----:B------:R-:W-:Y:S01]  /*a130*/  FADD.FTZ R5, R9, R5 ;  /* 0x0000000509057221 */ /* 0x000fe20000010000 */
[----:B--2---:R-:W-:Y:S01]  /*a140*/  @P0 FADD.FTZ R6, R6, R2 ;  /* 0x0000000206060221 */ /* 0x004fe20000010000 */
[----:B------:R-:W-:Y:S01]  /*a150*/  @P0 FADD.FTZ R7, R7, R3 ;  /* 0x0000000307070221 */ /* 0x000fe20000010000 */
[----:B-----5:R-:W-:Y:S01]  /*a160*/  @P0 FADD.FTZ R4, R4, R12 ;  /* 0x0000000c04040221 */ /* 0x020fe20000010000 */
[----:B------:R-:W-:-:S03]  /*a170*/  @P0 FADD.FTZ R5, R5, R13 ;  /* 0x0000000d05050221 */ /* 0x000fc60000010000 */
[----:B------:R0:W-:Y:S04]  /*a180*/  STS.64 [R14+0x3ab0], R6 ;  /* 0x003ab0060e007388 */ /* 0x0001e80000000a00 */
[----:B------:R0:W-:Y:S02]  /*a190*/  STS.64 [R14+0x32b0], R4 ;  /* 0x0032b0040e007388 */ /* 0x0001e40000000a00 */
.L_x_6535:
[----:B------:R-:W-:Y:S05]  /*a1a0*/  BSYNC.RECONVERGENT B0 ;  /* 0x0000000000007941 */ /* 0x000fea0003800200 */
.L_x_6534:
[----:B------:R-:W-:-:S04]  /*a1b0*/  IADD3 R30, PT, PT, R30, 0x1, RZ ;  /* 0x000000011e1e7810 */ /* 0x000fc80007ffe0ff */
[----:B------:R-:W-:-:S13]  /*a1c0*/  ISETP.GE.AND P0, PT, R30, UR32, PT ;  /* 0x000000201e007c0c */ /* 0x000fda000bf06270 */
[----:B------:R-:W-:Y:S05]  /*a1d0*/  @!P0 BRA `(.L_x_6536) ;  /* 0xffffffa400648947 */ /* 0x000fea000383ffff */
.L_x_6502:
[----:B------:R-:W2:Y:S01]  /*a1e0*/  LDCU UR17, c[0x0][0x388] ;  /* 0x00007100ff1177ac */ /* 0x000ea20008000800 */
[----:B------:R-:W-:Y:S02]  /*a1f0*/  SHF.L.U32 R0, R134, 0x4, RZ ;  /* 0x0000000486007819 */ /* 0x000fe400000006ff */
[----:B------:R-:W-:Y:S01]  /*a200*/  PRMT R18, RZ, 0x7610, R18 ;  /* 0x00007610ff127816 */ /* 0x000fe20000000012 */
[----:B------:R-:W-:Y:S01]  /*a210*/  ULEA UR20, UR6, 0xfffffc00, 0xa ;  /* 0xfffffc0006147891 */ /* 0x000fe2000f8e50ff */
[----:B------:R-:W-:Y:S02]  /*a220*/  LOP3.LUT R3, R0, 0x3e00, RZ, 0xc0, !PT ;  /* 0x00003e0000037812 */ /* 0x000fe400078ec0ff */
[----:B---3--:R-:W-:Y:S02]  /*a230*/  PRMT R17, RZ, 0x7610, R17 ;  /* 0x00007610ff117816 */ /* 0x008fe40000000011 */
[----:B------:R-:W-:Y:S02]  /*a240*/  PRMT R22, RZ, 0x7610, R22 ;  /* 0x00007610ff167816 */ /* 0x000fe40000000016 */
[----:B------:R-:W-:-:S02]  /*a250*/  PRMT R19, RZ, 0x7610, R19 ;  /* 0x00007610ff137816 */ /* 0x000fc40000000013 */
[----:B------:R-:W-:Y:S02]  /*a260*/  PRMT R24, RZ, 0x7610, R24 ;  /* 0x00007610ff187816 */ /* 0x000fe40000000018 */
[----:B------:R-:W-:Y:S02]  /*a270*/  PRMT R23, RZ, 0x7610, R23 ;  /* 0x00007610ff177816 */ /* 0x000fe40000000017 */
[----:B------:R-:W-:Y:S01]  /*a280*/  PRMT R26, RZ, 0x7610, R26 ;  /* 0x00007610ff1a7816 */ /* 0x000fe2000000001a */
[----:B--2---:R-:W-:Y:S01]  /*a290*/  UIADD3 UR17, UPT, UPT, -UR20, UR17, URZ ;  /* 0x0000001114117290 */ /* 0x004fe2000fffe1ff */
[----:B------:R-:W-:Y:S02]  /*a2a0*/  LOP3.LUT R0, R3, 0x1f, R134, 0xf8, !PT ;  /* 0x0000001f03007812 */ /* 0x000fe400078ef886 */
[----:B------:R-:W-:Y:S02]  /*a2b0*/  PRMT R25, RZ, 0x7610, R25 ;  /* 0x00007610ff197816 */ /* 0x000fe40000000019 */
[----:B------:R-:W-:-:S02]  /*a2c0*/  PRMT R28, RZ, 0x7610, R28 ;  /* 0x00007610ff1c7816 */ /* 0x000fc4000000001c */
[----:B------:R-:W-:Y:S02]  /*a2d0*/  PRMT R27, RZ, 0x7610, R27 ;  /* 0x00007610ff1b7816 */ /* 0x000fe4000000001b */
[----:B------:R-:W-:Y:S02]  /*a2e0*/  PRMT R30, RZ, 0x7610, R30 ;  /* 0x00007610ff1e7816 */ /* 0x000fe4000000001e */
[----:B------:R-:W-:Y:S02]  /*a2f0*/  PRMT R29, RZ, 0x7610, R29 ;  /* 0x00007610ff1d7816 */ /* 0x000fe4000000001d */
[----:B------:R-:W-:Y:S02]  /*a300*/  PRMT R32, RZ, 0x7610, R32 ;  /* 0x00007610ff207816 */ /* 0x000fe40000000020 */
[----:B------:R-:W-:Y:S02]  /*a310*/  PRMT R31, RZ, 0x7610, R31 ;  /* 0x00007610ff1f7816 */ /* 0x000fe4000000001f */
[----:B------:R-:W-:Y:S01]  /*a320*/  PRMT R33, RZ, 0x7610, R33 ;  /* 0x00007610ff217816 */ /* 0x000fe20000000021 */
[----:B------:R-:W-:Y:S01]  /*a330*/  BAR.SYNC.DEFER_BLOCKING 0x0 ;  /* 0x0000000000007b1d */ /* 0x000fe20000010000 */
[----:B-1----:R-:W-:-:S02]  /*a340*/  LOP3.LUT R16, R0, 0x20, RZ, 0xfc, !PT ;  /* 0x0000002000107812 */ /* 0x002fc400078efcff */
[----:B------:R-:W-:Y:S02]  /*a350*/  ISETP.GE.AND P2, PT, R0, UR17, PT ;  /* 0x0000001100007c0c */ /* 0x000fe4000bf46270 */
[----:B------:R-:W-:Y:S02]  /*a360*/  ISETP.GE.AND P1, PT, R16, UR17, PT ;  /* 0x0000001110007c0c */ /* 0x000fe4000bf26270 */
[----:B------:R-:W-:Y:S02]  /*a370*/  F2FP.BF16.F32.PACK_AB R58, R58, R59 ;  /* 0x0000003b3a3a723e */ /* 0x000fe400000010ff */
[----:B------:R-:W-:Y:S02]  /*a380*/  F2FP.BF16.F32.PACK_AB R60, R60, R61 ;  /* 0x0000003d3c3c723e */ /* 0x000fe400000010ff */
[----:B------:R-:W-:Y:S02]  /*a390*/  F2FP.BF16.F32.PACK_AB R54, R54, R55 ;  /* 0x000000373636723e */ /* 0x000fe400000010ff */
[----:B------:R-:W-:-:S02]  /*a3a0*/  F2FP.BF16.F32.PACK_AB R56, R56, R57 ;  /* 0x000000393838723e */ /* 0x000fc400000010ff */
[----:B------:R-:W-:Y:S02]  /*a3b0*/  F2FP.BF16.F32.PACK_AB R50, R50, R51 ;  /* 0x000000333232723e */ /* 0x000fe400000010ff */
[----:B------:R-:W-:Y:S02]  /*a3c0*/  F2FP.BF16.F32.PACK_AB R52, R52, R53 ;  /* 0x000000353434723e */ /* 0x000fe400000010ff */
[----:B------:R-:W-:Y:S02]  /*a3d0*/  F2FP.BF16.F32.PACK_AB R48, R48, R49 ;  /* 0x000000313030723e */ /* 0x000fe400000010ff */
[----:B------:R-:W-:Y:S01]  /*a3e0*/  F2FP.BF16.F32.PACK_AB R46, R46, R47 ;  /* 0x0000002f2e2e723e */ /* 0x000fe200000010ff */
[----:B------:R-:W1:Y:S01]  /*a3f0*/  S2UR UR29, SR_CTAID.X ;  /* 0x00000000001d79c3 */ /* 0x000e620000002500 */
[C---:B------:R-:W-:Y:S01]  /*a400*/  LOP3.LUT R15, R0.reuse, 0x40, RZ, 0xfc, !PT ;  /* 0x00000040000f7812 */ /* 0x040fe200078efcff */
[----:B------:R-:W2:Y:S01]  /*a410*/  @!P2 LDG.E.U16 R18, desc[UR22][R20.64] ;  /* 0x000000161412a981 */ /* 0x000ea2000c1e1500 */
[C---:B------:R-:W-:Y:S01]  /*a420*/  LOP3.LUT R13, R0.reuse, 0x60, RZ, 0xfc, !PT ;  /* 0x00000060000d7812 */ /* 0x040fe200078efcff */
[----:B------:R-:W1:Y:S01]  /*a430*/  LDCU.64 UR24, c[0x0][0x4f8] ;  /* 0x00009f00ff1877ac */ /* 0x000e620008000a00 */
[C---:B0-----:R-:W-:Y:S01]  /*a440*/  LOP3.LUT R14, R0.reuse, 0x80, RZ, 0xfc, !PT ;  /* 0x00000080000e7812 */ /* 0x041fe200078efcff */
[----:B------:R-:W3:Y:S01]  /*a450*/  @!P1 LDG.E.U16 R17, desc[UR22][R20.64+0x40] ;  /* 0x0000401614119981 */ /* 0x000ee2000c1e1500 */
[C---:B------:R-:W-:Y:S01]  /*a460*/  LOP3.LUT R2, R0.reuse, 0xa0, RZ, 0xfc, !PT ;  /* 0x000000a000027812 */ /* 0x040fe200078efcff */
[----:B------:R-:W0:Y:S01]  /*a470*/  LDCU.64 UR26, c[0x0][0x500] ;  /* 0x0000a000ff1a77ac */ /* 0x000e220008000a00 */
[----:B------:R-:W-:-:S02]  /*a480*/  LOP3.LUT R12, R0, 0xc0, RZ, 0xfc, !PT ;  /* 0x000000c0000c7812 */ /* 0x000fc400078efcff */
[----:B------:R-:W-:Y:S02]  /*a490*/  ISETP.GE.AND P0, PT, R15, UR17, PT ;  /* 0x000000110f007c0c */ /* 0x000fe4000bf06270 */
[C---:B------:R-:W-:Y:S02]  /*a4a0*/  LOP3.LUT R11, R0.reuse, 0xe0, RZ, 0xfc, !PT ;  /* 0x000000e0000b7812 */ /* 0x040fe400078efcff */
[----:B------:R-:W-:Y:S02]  /*a4b0*/  ISETP.GE.AND P4, PT, R13, UR17, PT ;  /* 0x000000110d007c0c */ /* 0x000fe4000bf86270 */
[----:B------:R-:W-:Y:S02]  /*a4c0*/  LOP3.LUT R10, R0, 0x100, RZ, 0xfc, !PT ;  /* 0x00000100000a7812 */ /* 0x000fe400078efcff */
[----:B------:R-:W-:Y:S02]  /*a4d0*/  ISETP.GE.AND P6, PT, R14, UR17, PT ;  /* 0x000000110e007c0c */ /* 0x000fe4000bfc6270 */
[----:B------:R-:W-:-:S02]  /*a4e0*/  ISETP.GE.AND P5, PT, R2, UR17, PT ;  /* 0x0000001102007c0c */ /* 0x000fc4000bfa6270 */
[----:B------:R-:W-:Y:S01]  /*a4f0*/  ISETP.GE.AND P3, PT, R12, UR17, PT ;  /* 0x000000110c007c0c */ /* 0x000fe2000bf66270 */
[----:B------:R-:W5:Y:S01]  /*a500*/  @!P0 LDG.E.U16 R22, desc[UR22][R20.64+0x80] ;  /* 0x0000801614168981 */ /* 0x000f62000c1e1500 */
[----:B------:R-:W-:Y:S02]  /*a510*/  ISETP.GE.AND P2, PT, R11, UR17, PT ;  /* 0x000000110b007c0c */ /* 0x000fe4000bf46270 */
[----:B------:R-:W-:Y:S01]  /*a520*/  ISETP.GE.AND P1, PT, R10, UR17, PT ;  /* 0x000000110a007c0c */ /* 0x000fe2000bf26270 */
[----:B------:R-:W4:Y:S01]  /*a530*/  @!P4 LDG.E.U16 R19, desc[UR22][R20.64+0xc0] ;  /* 0x0000c0161413c981 */ /* 0x000f22000c1e1500 */
[C---:B------:R-:W-:Y:S02]  /*a540*/  LOP3.LUT R9, R0.reuse, 0x120, RZ, 0xfc, !PT ;  /* 0x0000012000097812 */ /* 0x040fe400078efcff */
[C---:B------:R-:W-:Y:S01]  /*a550*/  LOP3.LUT R8, R0.reuse, 0x140, RZ, 0xfc, !PT ;  /* 0x0000014000087812 */ /* 0x040fe200078efcff */
[----:B------:R-:W4:Y:S01]  /*a560*/  @!P6 LDG.E.U16 R24, desc[UR22][R20.64+0x100] ;  /* 0x000100161418e981 */ /* 0x000f22000c1e1500 */
[----:B------:R-:W-:-:S02]  /*a570*/  LOP3.LUT R7, R0, 0x160, RZ, 0xfc, !PT ;  /* 0x0000016000077812 */ /* 0x000fc400078efcff */
[C---:B------:R-:W-:Y:S01]  /*a580*/  LOP3.LUT R6, R0.reuse, 0x180, RZ, 0xfc, !PT ;  /* 0x0000018000067812 */ /* 0x040fe200078efcff */
[----:B------:R-:W4:Y:S01]  /*a590*/  @!P5 LDG.E.U16 R23, desc[UR22][R20.64+0x140] ;  /* 0x000140161417d981 */ /* 0x000f22000c1e1500 */
[C---:B------:R-:W-:Y:S02]  /*a5a0*/  LOP3.LUT R5, R0.reuse, 0x1a0, RZ, 0xfc, !PT ;  /* 0x000001a000057812 */ /* 0x040fe400078efcff */
[----:B------:R-:W-:Y:S01]  /*a5b0*/  ISETP.GE.AND P0, PT, R9, UR17, PT ;  /* 0x0000001109007c0c */ /* 0x000fe2000bf06270 */
[----:B------:R-:W4:Y:S01]  /*a5c0*/  @!P3 LDG.E.U16 R26, desc[UR22][R20.64+0x180] ;  /* 0x00018016141ab981 */ /* 0x000f22000c1e1500 */
[----:B------:R-:W-:Y:S02]  /*a5d0*/  LOP3.LUT R4, R0, 0x1c0, RZ, 0xfc, !PT ;  /* 0x000001c000047812 */ /* 0x000fe400078efcff */
        /* <DEDUP_REMOVED lines=15> */
[----:B------:R-:W4:Y:S04]  /*a6d0*/  @!P1 LDG.E.U16 R110, desc[UR22][R20.64+0x3c0] ;  /* 0x0003c016146e9981 */ /* 0x000f28000c1e1500 */
[----:B--2---:R-:W-:Y:S04]  /*a6e0*/  STS.U16 [R129], R18 ;  /* 0x0000001281007388 */ /* 0x004fe80000000400 */
[----:B---3--:R-:W-:Y:S04]  /*a6f0*/  STS.U16 [R128+0x40], R17 ;  /* 0x0000401180007388 */ /* 0x008fe80000000400 */
[----:B-----5:R-:W-:Y:S04]  /*a700*/  STS.U16 [R127+0x80], R22 ;  /* 0x000080167f007388 */ /* 0x020fe80000000400 */
        /* <DEDUP_REMOVED lines=19> */
[----:B--2---:R-:W-:-:S03]  /*a840*/  SHF.L.U32 R22, R17, 0x10, RZ ;  /* 0x0000001011167819 */ /* 0x004fc600000006ff */
[----:B------:R-:W2:Y:S02]  /*a850*/  LDS.U16 R17, [R111+0x8] ;  /* 0x000008006f117984 */ /* 0x000ea40000000400 */
[--C-:B------:R-:W-:Y:S01]  /*a860*/  FADD.FTZ R23, R22, R133.reuse ;  /* 0x0000008516177221 */ /* 0x100fe20000010000 */
[----:B---3--:R-:W-:Y:S02]  /*a870*/  SHF.L.U32 R22, R19, 0x10, RZ ;  /* 0x0000001013167819 */ /* 0x008fe400000006ff */
[----:B----4-:R-:W-:Y:S01]  /*a880*/  SHF.L.U32 R18, R18, 0x10, RZ ;  /* 0x0000001012127819 */ /* 0x010fe200000006ff */
[----:B------:R-:W-:Y:S02]  /*a890*/  LDS.U16 R19, [R111+0xc] ;  /* 0x00000c006f137984 */ /* 0x000fe40000000400 */
[--C-:B------:R-:W-:Y:S02]  /*a8a0*/  FADD.FTZ R22, R22, R133.reuse ;  /* 0x0000008516167221 */ /* 0x100fe40000010000 */
[----:B------:R-:W-:Y:S01]  /*a8b0*/  FADD.FTZ R24, R18, R133 ;  /* 0x0000008512187221 */ /* 0x000fe20000010000 */
[----:B------:R-:W-:Y:S01]  /*a8c0*/  FSETP.GTU.FTZ.AND P1, PT, R23, 20, PT ;  /* 0x41a000001700780b */ /* 0x000fe20003f3c000 */
[----:B------:R-:W3:Y:S01]  /*a8d0*/  LDS.U16 R18, [R111+0xa] ;  /* 0x00000a006f127984 */ /* 0x000ee20000000400 */
[----:B------:R-:W-:-:S02]  /*a8e0*/  FSETP.GTU.FTZ.AND P5, PT, R22, 20, PT ;  /* 0x41a000001600780b */ /* 0x000fc40003fbc000 */
[----:B------:R-:W-:Y:S02]  /*a8f0*/  FSETP.GTU.FTZ.AND P6, PT, R24, 20, PT ;  /* 0x41a000001800780b */ /* 0x000fe40003fdc000 */
[----:B-----5:R-:W-:-:S05]  /*a900*/  SHF.L.U32 R20, R20, 0x10, RZ ;  /* 0x0000001014147819 */ /* 0x020fca00000006ff */
[----:B------:R-:W-:Y:S02]  /*a910*/  FADD.FTZ R26, R20, R133 ;  /* 0x00000085141a7221 */ /* 0x000fe40000010000 */
[----:B------:R-:W4:Y:S02]  /*a920*/  LDS.U16 R20, [R111+0xe] ;  /* 0x00000e006f147984 */ /* 0x000f240000000400 */
[----:B------:R-:W-:Y:S02]  /*a930*/  @!P5 FMUL.FTZ R25, R22, -1.4426950216293334961 ;  /* 0xbfb8aa3b1619d820 */ /* 0x000fe40000410000 */
[----:B------:R-:W5:Y:S01]  /*a940*/  LDS.U16 R22, [R111+0x12] ;  /* 0x000012006f167984 */ /* 0x000f620000000400 */
[----:B------:R-:W-:Y:S01]  /*a950*/  @!P1 FMUL.FTZ R23, R23, -1.4426950216293334961 ;  /* 0xbfb8aa3b17179820 */ /* 0x000fe20000410000 */
[----:B------:R-:W-:Y:S02]  /*a960*/  @!P6 FMUL.FTZ R24, R24, -1.4426950216293334961 ;  /* 0xbfb8aa3b1818e820 */ /* 0x000fe40000410000 */
[----:B------:R-:W1:Y:S08]  /*a970*/  @!P5 MUFU.EX2 R25, R25 ;  /* 0x000000190019d308 */ /* 0x000e700000000800 */
[----:B------:R-:W0:Y:S08]  /*a980*/  @!P1 MUFU.EX2 R23, R23 ;  /* 0x0000001700179308 */ /* 0x000e300000000800 */
[----:B------:R-:W4:Y:S01]  /*a990*/  @!P6 MUFU.EX2 R24, R24 ;  /* 0x000000180018e308 */ /* 0x000f220000000800 */
[----:B--2---:R-:W-:Y:S01]  /*a9a0*/  SHF.L.U32 R28, R17, 0x10, RZ ;  /* 0x00000010111c7819 */ /* 0x004fe200000006ff */
[----:B-1----:R-:W-:Y:S01]  /*a9b0*/  @!P5 FADD.FTZ R25, R25, 1 ;  /* 0x3f8000001919d421 */ /* 0x002fe20000010000 */
[----:B---3--:R-:W-:-:S03]  /*a9c0*/  SHF.L.U32 R18, R18, 0x10, RZ ;  /* 0x0000001012127819 */ /* 0x008fc600000006ff */
[----:B------:R-:W-:Y:S01]  /*a9d0*/  FADD.FTZ R17, R28, R133 ;  /* 0x000000851c117221 */ /* 0x000fe20000010000 */
[----:B0-----:R-:W-:Y:S01]  /*a9e0*/  @!P1 FADD.FTZ R23, R23, 1 ;  /* 0x3f80000017179421 */ /* 0x001fe20000010000 */
[----:B------:R-:W-:Y:S01]  /*a9f0*/  @!P5 MUFU.RCP R28, R25 ;  /* 0x00000019001cd308 */ /* 0x000fe20000001000 */
[----:B----4-:R-:W-:-:S07]  /*aa00*/  @!P6 FADD.FTZ R24, R24, 1 ;  /* 0x3f8000001818e421 */ /* 0x010fce0000010000 */
[----:B------:R-:W0:Y:S01]  /*aa10*/  @!P1 MUFU.RCP R30, R23 ;  /* 0x00000017001e9308 */ /* 0x000e220000001000 */
[----:B------:R-:W-:-:S07]  /*aa20*/  FADD.FTZ R29, R18, R133 ;  /* 0x00000085121d7221 */ /* 0x000fce0000010000 */
[----:B------:R1:W2:Y:S01]  /*aa30*/  @!P6 MUFU.RCP R27, R24 ;  /* 0x00000018001be308 */ /* 0x0002a20000001000 */
[----:B------:R-:W-:Y:S02]  /*aa40*/  SHF.L.U32 R18, R19, 0x10, RZ ;  /* 0x0000001013127819 */ /* 0x000fe400000006ff */
[----:B------:R-:W-:Y:S02]  /*aa50*/  SHF.L.U32 R20, R20, 0x10, RZ ;  /* 0x0000001014147819 */ /* 0x000fe400000006ff */
[----:B-----5:R-:W-:Y:S02]  /*aa60*/  SHF.L.U32 R22, R22, 0x10, RZ ;  /* 0x0000001016167819 */ /* 0x020fe400000006ff */
[----:B------:R-:W-:Y:S02]  /*aa70*/  FSETP.GTU.FTZ.AND P3, PT, R29, 20, PT ;  /* 0x41a000001d00780b */ /* 0x000fe40003f7c000 */
[----:B-1----:R-:W-:Y:S01]  /*aa80*/  SHF.L.U32 R24, R21, 0x10, RZ ;  /* 0x0000001015187819 */ /* 0x002fe200000006ff */
[--C-:B------:R-:W-:Y:S01]  /*aa90*/  FADD.FTZ R19, R18, R133.reuse ;  /* 0x0000008512137221 */ /* 0x100fe20000010000 */
[--C-:B------:R-:W-:Y:S01]  /*aaa0*/  FADD.FTZ R20, R20, R133.reuse ;  /* 0x0000008514147221 */ /* 0x100fe20000010000 */
[----:B------:R-:W-:-:S02]  /*aab0*/  FADD.FTZ R22, R22, R133 ;  /* 0x0000008516167221 */ /* 0x000fc40000010000 */
[----:B------:R-:W-:Y:S01]  /*aac0*/  FADD.FTZ R24, R24, R133 ;  /* 0x0000008518187221 */ /* 0x000fe20000010000 */
[----:B0-----:R-:W-:Y:S01]  /*aad0*/  @!P1 FMUL.FTZ R87, R87, R30 ;  /* 0x0000001e57579220 */ /* 0x001fe20000410000 */
[----:B------:R-:W-:Y:S01]  /*aae0*/  @!P5 FMUL.FTZ R89, R89, R28 ;  /* 0x0000001c5959d220 */ /* 0x000fe20000410000 */
[----:B--2---:R-:W-:Y:S01]  /*aaf0*/  @!P6 FMUL.FTZ R88, R88, R27 ;  /* 0x0000001b5858e220 */ /* 0x004fe20000410000 */
[----:B------:R-:W-:Y:S02]  /*ab00*/  FSETP.GTU.FTZ.AND P2, PT, R19, 20, PT ;  /* 0x41a000001300780b */ /* 0x000fe40003f5c000 */
[----:B------:R-:W-:Y:S02]  /*ab10*/  FSETP.GTU.FTZ.AND P1, PT, R20, 20, PT ;  /* 0x41a000001400780b */ /* 0x000fe40003f3c000 */
[----:B------:R-:W-:Y:S02]  /*ab20*/  FSETP.GTU.FTZ.AND P6, PT, R24, 20, PT ;  /* 0x41a000001800780b */ /* 0x000fe40003fdc000 */
[----:B------:R-:W-:Y:S01]  /*ab30*/  FSETP.GTU.FTZ.AND P5, PT, R22, 20, PT ;  /* 0x41a000001600780b */ /* 0x000fe20003fbc000 */
[----:B------:R-:W-:Y:S01]  /*ab40*/  @!P3 FMUL.FTZ R18, R29, -1.4426950216293334961 ;  /* 0xbfb8aa3b1d12b820 */ /* 0x000fe20000410000 */
[----:B------:R-:W-:-:S05]  /*ab50*/  FSETP.GTU.FTZ.AND P4, PT, R17, 20, PT ;  /* 0x41a000001100780b */ /* 0x000fca0003f9c000 */
[----:B------:R-:W0:Y:S01]  /*ab60*/  @!P3 MUFU.EX2 R18, R18 ;  /* 0x000000120012b308 */ /* 0x000e220000000800 */
[----:B------:R-:W-:Y:S01]  /*ab70*/  @!P2 FMUL.FTZ R19, R19, -1.4426950216293334961 ;  /* 0xbfb8aa3b1313a820 */ /* 0x000fe20000410000 */
[----:B------:R-:W-:Y:S02]  /*ab80*/  @!P1 FMUL.FTZ R20, R20, -1.4426950216293334961 ;  /* 0xbfb8aa3b14149820 */ /* 0x000fe40000410000 */
[----:B------:R-:W-:Y:S02]  /*ab90*/  @!P6 FMUL.FTZ R21, R24, -1.4426950216293334961 ;  /* 0xbfb8aa3b1815e820 */ /* 0x000fe40000410000 */
[----:B------:R-:W-:Y:S02]  /*aba0*/  @!P5 FMUL.FTZ R22, R22, -1.4426950216293334961 ;  /* 0xbfb8aa3b1616d820 */ /* 0x000fe40000410000 */
[----:B------:R-:W-:Y:S01]  /*abb0*/  @!P4 FMUL.FTZ R17, R17, -1.4426950216293334961 ;  /* 0xbfb8aa3b1111c820 */ /* 0x000fe20000410000 */
[----:B------:R-:W1:Y:S01]  /*abc0*/  @!P2 MUFU.EX2 R19, R19 ;  /* 0x000000130013a308 */ /* 0x000e620000000800 */
[----:B------:R-:W-:-:S07]  /*abd0*/  FSETP.GTU.FTZ.AND P0, PT, R26, 20, PT ;  /* 0x41a000001a00780b */ /* 0x000fce0003f1c000 */
[----:B------:R-:W2:Y:S08]  /*abe0*/  @!P1 MUFU.EX2 R20, R20 ;  /* 0x0000001400149308 */ /* 0x000eb00000000800 */
[----:B------:R-:W3:Y:S08]  /*abf0*/  @!P6 MUFU.EX2 R21, R21 ;  /* 0x000000150015e308 */ /* 0x000ef00000000800 */
[----:B------:R-:W4:Y:S01]  /*ac00*/  @!P5 MUFU.EX2 R22, R22 ;  /* 0x000000160016d308 */ /* 0x000f220000000800 */
[----:B0-----:R-:W-:-:S07]  /*ac10*/  @!P3 FADD.FTZ R18, R18, 1 ;  /* 0x3f8000001212b421 */ /* 0x001fce0000010000 */
[----:B------:R-:W0:Y:S01]  /*ac20*/  @!P4 MUFU.EX2 R17, R17 ;  /* 0x000000110011c308 */ /* 0x000e220000000800 */
[----:B-1----:R-:W-:Y:S01]  /*ac30*/  @!P2 FADD.FTZ R19, R19, 1 ;  /* 0x3f8000001313a421 */ /* 0x002fe20000010000 */
[----:B--2---:R-:W-:Y:S01]  /*ac40*/  @!P1 FADD.FTZ R20, R20, 1 ;  /* 0x3f80000014149421 */ /* 0x004fe20000010000 */
[----:B---3--:R-:W-:-:S05]  /*ac50*/  @!P6 FADD.FTZ R21, R21, 1 ;  /* 0x3f8000001515e421 */ /* 0x008fca0000010000 */
[----:B------:R-:W1:Y:S01]  /*ac60*/  @!P3 MUFU.RCP R18, R18 ;  /* 0x000000120012b308 */ /* 0x000e620000001000 */
[----:B----4-:R-:W-:Y:S01]  /*ac70*/  @!P5 FADD.FTZ R22, R22, 1 ;  /* 0x3f8000001616d421 */ /* 0x010fe20000010000 */
[----:B------:R-:W-:Y:S01]  /*ac80*/  @!P0 FMUL.FTZ R26, R26, -1.4426950216293334961 ;  /* 0xbfb8aa3b1a1a8820 */ /* 0x000fe20000410000 */
[----:B0-----:R-:W-:-:S05]  /*ac90*/  @!P4 FADD.FTZ R17, R17, 1 ;  /* 0x3f8000001111c421 */ /* 0x001fca0000010000 */
[----:B------:R-:W0:Y:S08]  /*aca0*/  @!P2 MUFU.RCP R19, R19 ;  /* 0x000000130013a308 */ /* 0x000e300000001000 */
[----:B------:R-:W2:Y:S08]  /*acb0*/  @!P1 MUFU.RCP R20, R20 ;  /* 0x0000001400149308 */ /* 0x000eb00000001000 */
[----:B------:R-:W3:Y:S08]  /*acc0*/  @!P6 MUFU.RCP R21, R21 ;  /* 0x000000150015e308 */ /* 0x000ef00000001000 */
[----:B------:R-:W4:Y:S01]  /*acd0*/  @!P5 MUFU.RCP R22, R22 ;  /* 0x000000160016d308 */ /* 0x000f220000001000 */
[----:B-1----:R-:W-:-:S02]  /*ace0*/  @!P3 FMUL.FTZ R93, R93, R18 ;  /* 0x000000125d5db220 */ /* 0x002fc40000410000 */
[----:B------:R-:W1:Y:S05]  /*acf0*/  LDS.U16 R18, [R111+0x16] ;  /* 0x000016006f127984 */ /* 0x000e6a0000000400 */
[----:B------:R-:W5:Y:S08]  /*ad00*/  @!P0 MUFU.EX2 R26, R26 ;  /* 0x0000001a001a8308 */ /* 0x000f700000000800 */
[----:B------:R0:W-:Y:S02]  /*ad10*/  @!P4 MUFU.RCP R25, R17 ;  /* 0x000000110019c308 */ /* 0x0001e40000001000 */
[----:B0-----:R-:W0:Y:S01]  /*ad20*/  LDS.U16 R17, [R111+0x14] ;  /* 0x000014006f117984 */ /* 0x001e220000000400 */
[----:B------:R-:W-:Y:S01]  /*ad30*/  @!P2 FMUL.FTZ R94, R94, R19 ;  /* 0x000000135e5ea220 */ /* 0x000fe20000410000 */
[----:B--2---:R-:W-:Y:S01]  /*ad40*/  @!P1 FMUL.FTZ R101, R101, R20 ;  /* 0x0000001465659220 */ /* 0x004fe20000410000 */
[----:B---3--:R-:W-:Y:S01]  /*ad50*/  @!P6 FMUL.FTZ R102, R102, R21 ;  /* 0x000000156666e220 */ /* 0x008fe20000410000 */
[----:B----4-:R-:W-:Y:S01]  /*ad60*/  @!P5 FMUL.FTZ R103, R103, R22 ;  /* 0x000000166767d220 */ /* 0x010fe20000410000 */
[----:B------:R-:W-:Y:S01]  /*ad70*/  LDS.U16 R19, [R111+0x18] ;  /* 0x000018006f137984 */ /* 0x000fe20000000400 */
[----:B-----5:R-:W-:-:S03]  /*ad80*/  @!P0 FADD.FTZ R26, R26, 1 ;  /* 0x3f8000001a1a8421 */ /* 0x020fc60000010000 */
[----:B------:R-:W2:Y:S04]  /*ad90*/  LDS.U16 R20, [R111+0x1a] ;  /* 0x00001a006f147984 */ /* 0x000ea80000000400 */
[----:B------:R-:W3:Y:S04]  /*ada0*/  LDS.U16 R21, [R111+0x1c] ;  /* 0x00001c006f157984 */ /* 0x000ee80000000400 */
[----:B------:R-:W4:Y:S01]  /*adb0*/  LDS.U16 R22, [R111+0x1e] ;  /* 0x00001e006f167984 */ /* 0x000f220000000400 */
[----:B------:R-:W-:Y:S06]  /*adc0*/  BAR.SYNC.DEFER_BLOCKING 0x0 ;  /* 0x0000000000007b1d */ /* 0x000fec0000010000 */
[----:B------:R-:W5:Y:S01]  /*add0*/  @!P0 MUFU.RCP R23, R26 ;  /* 0x0000001a00178308 */ /* 0x000f620000001000 */
[----:B------:R-:W-:-:S02]  /*ade0*/  PRMT R24, R58, 0x7632, R24 ;  /* 0x000076323a187816 */ /* 0x000fc40000000018 */
[----:B-1----:R-:W-:Y:S01]  /*adf0*/  SHF.L.U32 R18, R18, 0x10, RZ ;  /* 0x0000001012127819 */ /* 0x002fe200000006ff */
[----:B-----5:R-:W-:Y:S01]  /*ae00*/  @!P0 FMUL.FTZ R90, R90, R23 ;  /* 0x000000175a5a8220 */ /* 0x020fe20000410000 */
[----:B------:R-:W-:Y:S01]  /*ae10*/  PRMT R23, R60, 0x7632, R23 ;  /* 0x000076323c177816 */ /* 0x000fe20000000017 */
[----:B------:R0:W-:Y:S04]  /*ae20*/  STS.U16 [R111+0x6], R24 ;  /* 0x000006186f007388 */ /* 0x0001e80000000400 */
[----:B------:R1:W-:Y:S01]  /*ae30*/  STS.U16 [R111+0x2], R23 ;  /* 0x000002176f007388 */ /* 0x0003e20000000400 */
[----:B0-----:R-:W-:Y:S02]  /*ae40*/  SHF.L.U32 R24, R17, 0x10, RZ ;  /* 0x0000001011187819 */ /* 0x001fe400000006ff */
[----:B-1----:R-:W-:-:S03]  /*ae50*/  PRMT R23, R54, 0x7632, R23 ;  /* 0x0000763236177816 */ /* 0x002fc60000000017 */
[----:B------:R-:W-:Y:S02]  /*ae60*/  FADD.FTZ R24, R24, R133 ;  /* 0x0000008518187221 */ /* 0x000fe40000010000 */
[----:B------:R0:W-:Y:S03]  /*ae70*/  STS.U16 [R111+0xe], R23 ;  /* 0x00000e176f007388 */ /* 0x0001e60000000400 */
[----:B------:R-:W-:Y:S01]  /*ae80*/  FSETP.GTU.FTZ.AND P6, PT, R24, 20, PT ;  /* 0x41a000001800780b */ /* 0x000fe20003fdc000 */
[----:B------:R-:W-:Y:S01]  /*ae90*/  @!P4 FMUL.FTZ R92, R92, R25 ;  /* 0x000000195c5cc220 */ /* 0x000fe20000410000 */
[----:B------:R-:W-:Y:S01]  /*aea0*/  PRMT R25, R56, 0x7632, R25 ;  /* 0x0000763238197816 */ /* 0x000fe20000000019 */
[----:B0-----:R-:W-:Y:S01]  /*aeb0*/  FADD.FTZ R23, R18, R133 ;  /* 0x0000008512177221 */ /* 0x001fe20000010000 */
[----:B------:R-:W-:Y:S02]  /*aec0*/  PRMT R17, R50, 0x7632, R17 ;  /* 0x0000763232117816 */ /* 0x000fe40000000011 */
[----:B------:R-:W-:-:S02]  /*aed0*/  ISETP.NE.AND P0, PT, R134, RZ, PT ;  /* 0x000000ff8600720c */ /* 0x000fc40003f05270 */
[----:B------:R-:W-:Y:S02]  /*aee0*/  FSETP.GTU.FTZ.AND P3, PT, R23, 20, PT ;  /* 0x41a000001700780b */ /* 0x000fe40003f7c000 */
[----:B------:R-:W-:Y:S02]  /*aef0*/  PRMT R26, R52, 0x7632, R26 ;  /* 0x00007632341a7816 */ /* 0x000fe4000000001a */
[----:B--2---:R-:W-:Y:S01]  /*af00*/  SHF.L.U32 R20, R20, 0x10, RZ ;  /* 0x0000001014147819 */ /* 0x004fe200000006ff */
[----:B------:R0:W-:Y:S01]  /*af10*/  STS.U16 [R111+0xa], R25 ;  /* 0x00000a196f007388 */ /* 0x0001e20000000400 */
[----:B------:R-:W-:Y:S02]  /*af20*/  SHF.L.U32 R18, R19, 0x10, RZ ;  /* 0x0000001013127819 */ /* 0x000fe400000006ff */
[----:B------:R-:W-:Y:S01]  /*af30*/  PRMT R27, R46, 0x7632, R27 ;  /* 0x000076322e1b7816 */ /* 0x000fe2000000001b */
[----:B------:R1:W-:Y:S04]  /*af40*/  STS.U16 [R111+0x16], R17 ;  /* 0x000016116f007388 */ /* 0x0003e80000000400 */
[----:B------:R2:W-:Y:S01]  /*af50*/  STS.U16 [R111+0x12], R26 ;  /* 0x0000121a6f007388 */ /* 0x0005e20000000400 */
[----:B0-----:R-:W-:Y:S01]  /*af60*/  PRMT R25, R48, 0x7632, R25 ;  /* 0x0000763230197816 */ /* 0x001fe20000000019 */
[----:B-1----:R-:W-:Y:S01]  /*af70*/  @!P6 FMUL.FTZ R17, R24, -1.4426950216293334961 ;  /* 0xbfb8aa3b1811e820 */ /* 0x002fe20000410000 */
[----:B------:R-:W-:Y:S01]  /*af80*/  FADD.FTZ R24, R20, R133 ;  /* 0x0000008514187221 */ /* 0x000fe20000010000 */
[----:B---3--:R-:W-:-:S02]  /*af90*/  SHF.L.U32 R20, R21, 0x10, RZ ;  /* 0x0000001015147819 */ /* 0x008fc400000006ff */
[----:B--2---:R-:W-:Y:S01]  /*afa0*/  MOV R26, UR17 ;  /* 0x00000011001a7c02 */ /* 0x004fe20008000f00 */
[----:B------:R-:W-:Y:S01]  /*afb0*/  STS.U16 [R111], R60 ;  /* 0x0000003c6f007388 */ /* 0x000fe20000000400 */
[--C-:B------:R-:W-:Y:S01]  /*afc0*/  FADD.FTZ R19, R18, R133.reuse ;  /* 0x0000008512137221 */ /* 0x100fe20000010000 */
[----:B------:R-:W-:Y:S02]  /*afd0*/  @!P3 FMUL.FTZ R18, R23, -1.4426950216293334961 ;  /* 0xbfb8aa3b1712b820 */ /* 0x000fe40000410000 */
[----:B------:R-:W-:Y:S01]  /*afe0*/  STS.U16 [R111+0x4], R58 ;  /* 0x0000043a6f007388 */ /* 0x000fe20000000400 */
[----:B------:R-:W-:-:S03]  /*aff0*/  FADD.FTZ R21, R20, R133 ;  /* 0x0000008514157221 */ /* 0x000fc60000010000 */
        /* <DEDUP_REMOVED lines=28> */
[----:B------:R-:W-:-:S02]  /*b1c0*/  FSETP.GTU.FTZ.AND P1, PT, R21, 20, PT ;  /* 0x41a000001500780b */ /* 0x000fc40003f3c000 */
[----:B----4-:R-:W-:-:S03]  /*b1d0*/  SHF.L.U32 R22, R22, 0x10, RZ ;  /* 0x0000001016167819 */ /* 0x010fc600000006ff */
[----:B------:R-:W0:Y:S02]  /*b1e0*/  @!P6 MUFU.EX2 R17, R17 ;  /* 0x000000110011e308 */ /* 0x000e240000000800 */
[----:B------:R-:W-:-:S04]  /*b1f0*/  FADD.FTZ R22, R22, R133 ;  /* 0x0000008516167221 */ /* 0x000fc80000010000 */
[----:B------:R-:W-:Y:S01]  /*b200*/  @!P2 FMUL.FTZ R19, R19, -1.4426950216293334961 ;  /* 0xbfb8aa3b1313a820 */ /* 0x000fe20000410000 */
[----:B------:R-:W-:Y:S02]  /*b210*/  FSETP.GTU.FTZ.AND P5, PT, R24, 20, PT ;  /* 0x41a000001800780b */ /* 0x000fe40003fbc000 */
[----:B------:R-:W-:Y:S01]  /*b220*/  FSETP.GTU.FTZ.AND P4, PT, R22, 20, PT ;  /* 0x41a000001600780b */ /* 0x000fe20003f9c000 */
[----:B------:R-:W-:Y:S01]  /*b230*/  @!P1 FMUL.FTZ R21, R21, -1.4426950216293334961 ;  /* 0xbfb8aa3b15159820 */ /* 0x000fe20000410000 */
[----:B------:R-:W1:Y:S08]  /*b240*/  @!P3 MUFU.EX2 R18, R18 ;  /* 0x000000120012b308 */ /* 0x000e700000000800 */
[----:B------:R-:W2:Y:S01]  /*b250*/  @!P2 MUFU.EX2 R19, R19 ;  /* 0x000000130013a308 */ /* 0x000ea20000000800 */
[----:B------:R-:W3:Y:S07]  /*b260*/  LDS R55, [UR28+0x840] ;  /* 0x0008401cff377984 */ /* 0x000eee0008000800 */
[----:B------:R-:W4:Y:S01]  /*b270*/  @!P1 MUFU.EX2 R21, R21 ;  /* 0x0000001500159308 */ /* 0x000f220000000800 */
[----:B0-----:R-:W-:Y:S01]  /*b280*/  @!P6 FADD.FTZ R17, R17, 1 ;  /* 0x3f8000001111e421 */ /* 0x001fe20000010000 */
[----:B------:R-:W-:Y:S01]  /*b290*/  @!P5 FMUL.FTZ R20, R24, -1.4426950216293334961 ;  /* 0xbfb8aa3b1814d820 */ /* 0x000fe20000410000 */
[----:B------:R-:W-:Y:S01]  /*b2a0*/  @!P4 FMUL.FTZ R22, R22, -1.4426950216293334961 ;  /* 0xbfb8aa3b1616c820 */ /* 0x000fe20000410000 */
[----:B------:R-:W-:Y:S01]  /*b2b0*/  USHF.R.S32.HI UR21, URZ, 0x1f, UR20 ;  /* 0x0000001fff157899 */ /* 0x000fe20008011414 */
[----:B-1----:R-:W-:-:S03]  /*b2c0*/  @!P3 FADD.FTZ R18, R18, 1 ;  /* 0x3f8000001212b421 */ /* 0x002fc60000010000 */
[----:B------:R-:W0:Y:S01]  /*b2d0*/  @!P6 MUFU.RCP R17, R17 ;  /* 0x000000110011e308 */ /* 0x000e220000001000 */
[----:B------:R-:W-:Y:S01]  /*b2e0*/  UIMAD.WIDE.U32 UR18, UR29, UR24, UR20 ;  /* 0x000000181d1272a5 */ /* 0x000fe2000f8e0014 */
[----:B--2---:R-:W-:-:S03]  /*b2f0*/  @!P2 FADD.FTZ R19, R19, 1 ;  /* 0x3f8000001313a421 */ /* 0x004fc60000010000 */
[----:B------:R-:W-:Y:S01]  /*b300*/  UIMAD UR19, UR29, UR25, UR19 ;  /* 0x000000191d1372a4 */ /* 0x000fe2000f8e0213 */
[----:B------:R-:W1:Y:S02]  /*b310*/  LDCU.64 UR24, c[0x0][0x550] ;  /* 0x0000aa00ff1877ac */ /* 0x000e640008000a00 */
[----:B------:R-:W2:Y:S01]  /*b320*/  @!P5 MUFU.EX2 R20, R20 ;  /* 0x000000140014d308 */ /* 0x000ea20000000800 */
[----:B----4-:R-:W-:-:S07]  /*b330*/  @!P1 FADD.FTZ R21, R21, 1 ;  /* 0x3f80000015159421 */ /* 0x010fce0000010000 */
[----:B------:R-:W4:Y:S01]  /*b340*/  @!P4 MUFU.EX2 R22, R22 ;  /* 0x000000160016c308 */ /* 0x000f220000000800 */
[----:B------:R-:W-:-:S07]  /*b350*/  UIMAD.WIDE.U32 UR18, UR8, UR26, UR18 ;  /* 0x0000001a081272a5 */ /* 0x000fce000f8e0012 */
[----:B------:R-:W5:Y:S01]  /*b360*/  @!P3 MUFU.RCP R18, R18 ;  /* 0x000000120012b308 */ /* 0x000f620000001000 */
[----:B------:R-:W-:-:S07]  /*b370*/  UIMAD UR17, UR8, UR27, UR19 ;  /* 0x0000001b081172a4 */ /* 0x000fce000f8e0213 */
[----:B------:R-:W3:Y:S01]  /*b380*/  @!P2 MUFU.RCP R19, R19 ;  /* 0x000000130013a308 */ /* 0x000ee20000001000 */
[----:B0-----:R-:W-:-:S07]  /*b390*/  @!P6 FMUL.FTZ R104, R104, R17 ;  /* 0x000000116868e220 */ /* 0x001fce0000410000 */
[----:B------:R-:W0:Y:S01]  /*b3a0*/  @!P1 MUFU.RCP R21, R21 ;  /* 0x0000001500159308 */ /* 0x000e220000001000 */
[----:B--2---:R-:W-:Y:S01]  /*b3b0*/  @!P5 FADD.FTZ R20, R20, 1 ;  /* 0x3f8000001414d421 */ /* 0x004fe20000010000 */
[----:B----4-:R-:W-:Y:S01]  /*b3c0*/  @!P4 FADD.FTZ R22, R22, 1 ;  /* 0x3f8000001616c421 */ /* 0x010fe20000010000 */
[----:B------:R-:W-:Y:S01]  /*b3d0*/  IADD3 R17, P6, PT, R0, UR18, RZ ;  /* 0x0000001200117c10 */ /* 0x000fe2000ffde0ff */
[----:B-----5:R-:W-:Y:S01]  /*b3e0*/  @!P3 FMUL.FTZ R105, R105, R18 ;  /* 0x000000126969b220 */ /* 0x020fe20000410000 */
[----:B------:R-:W2:Y:S02]  /*b3f0*/  LDCU.64 UR18, c[0x0][0x518] ;  /* 0x0000a300ff1277ac */ /* 0x000ea40008000a00 */
[----:B------:R-:W-:Y:S01]  /*b400*/  IADD3.X R24, PT, PT, RZ, UR17, RZ, P6, !PT ;  /* 0x00000011ff187c10 */ /* 0x000fe2000b7fe4ff */
[----:B------:R-:W4:Y:S01]  /*b410*/  @!P5 MUFU.RCP R20, R20 ;  /* 0x000000140014d308 */ /* 0x000f220000001000 */
[C---:B-1----:R-:W-:Y:S01]  /*b420*/  LEA R18, P6, R17.reuse, UR24, 0x1 ;  /* 0x0000001811127c11 */ /* 0x042fe2000f8c08ff */
[----:B---3--:R-:W-:Y:S01]  /*b430*/  @!P2 FMUL.FTZ R106, R106, R19 ;  /* 0x000000136a6aa220 */ /* 0x008fe20000410000 */
        /* <DEDUP_REMOVED lines=8> */
[-C--:B------:R-:W-:Y:S02]  /*b4c0*/  ISETP.GE.AND P1, PT, R13, R55.reuse, PT ;  /* 0x000000370d00720c */ /* 0x080fe40003f26270 */
[----:B------:R-:W-:Y:S01]  /*b4d0*/  @!P2 STG.E.U16 desc[UR22][R18.64], R23 ;  /* 0x000000171200a986 */ /* 0x000fe2000c101516 */
[----:B----4-:R-:W-:Y:S01]  /*b4e0*/  @!P5 FMUL.FTZ R107, R107, R20 ;  /* 0x000000146b6bd220 */ /* 0x010fe20000410000 */
        /* <DEDUP_REMOVED lines=33> */
[----:B---3--:R-:W-:Y:S02]  /*b700*/  F2FP.BF16.F32.PACK_AB R19, R90, R89 ;  /* 0x000000595a13723e */ /* 0x008fe400000010ff */
        /* <DEDUP_REMOVED lines=12> */
[C---:B---3--:R-:W-:Y:S02]  /*b7d0*/  PRMT R20, R17.reuse, 0x7610, R20 ;  /* 0x0000761011147816 */ /* 0x048fe40000000014 */
[----:B----4-:R-:W-:Y:S02]  /*b7e0*/  PRMT R21, R17, 0x7632, R21 ;  /* 0x0000763211157816 */ /* 0x010fe40000000015 */
[----:B------:R-:W-:Y:S01]  /*b7f0*/  F2FP.BF16.F32.PACK_AB R17, R107, R106 ;  /* 0x0000006a6b11723e */ /* 0x000fe200000010ff */
[----:B------:R3:W-:Y:S04]  /*b800*/  STS.U16 [R111+0x4], R22 ;  /* 0x000004166f007388 */ /* 0x0007e80000000400 */
[----:B------:R4:W-:Y:S04]  /*b810*/  STS.U16 [R111+0x8], R24 ;  /* 0x000008186f007388 */ /* 0x0009e80000000400 */
[----:B------:R5:W-:Y:S01]  /*b820*/  STS.U16 [R111+0xc], R20 ;  /* 0x00000c146f007388 */ /* 0x000be20000000400 */
[----:B---3--:R-:W-:-:S02]  /*b830*/  PRMT R22, R19, 0x7632, R22 ;  /* 0x0000763213167816 */ /* 0x008fc40000000016 */
[----:B----4-:R-:W-:Y:S02]  /*b840*/  PRMT R24, R17, 0x7632, R24 ;  /* 0x0000763211187816 */ /* 0x010fe40000000018 */
[----:B-----5:R-:W-:Y:S01]  /*b850*/  PRMT R20, R18, 0x7632, R20 ;  /* 0x0000763212147816 */ /* 0x020fe20000000014 */
        /* <DEDUP_REMOVED lines=30> */
[----:B------:R-:W5:Y:S01]  /*ba40*/  LDS R35, [UR28+0x840] ;  /* 0x0008401cff237984 */ /* 0x000f620008000800 */
[----:B--2---:R-:W-:-:S04]  /*ba50*/  UIMAD.WIDE.U32 UR20, UR29, UR18, UR20 ;  /* 0x000000121d1472a5 */ /* 0x004fc8000f8e0014 */
[----:B------:R-:W-:-:S03]  /*ba60*/  UIMAD UR19, UR29, UR19, UR21 ;  /* 0x000000131d1372a4 */ /* 0x000fc6000f8e0215 */
[----:B------:R-:W-:Y:S02]  /*ba70*/  UMOV UR18, UR20 ;  /* 0x0000001400127c82 */ /* 0x000fe40008000000 */
[----:B0-----:R-:W-:Y:S01]  /*ba80*/  UIMAD.WIDE.U32 UR18, UR8, UR24, UR18 ;  /* 0x00000018081272a5 */ /* 0x001fe2000f8e0012 */
[----:B------:R-:W-:-:S03]  /*ba90*/  FADD.FTZ R87, R87, R136 ;  /* 0x0000008857577221 */ /* 0x000fc60000010000 */
[----:B------:R-:W-:Y:S02]  /*baa0*/  UIMAD UR17, UR8, UR25, UR19 ;  /* 0x00000019081172a4 */ /* 0x000fe4000f8e0213 */
[----:B---3--:R-:W-:Y:S01]  /*bab0*/  IADD3 R17, P0, PT, R0, UR18, RZ ;  /* 0x0000001200117c10 */ /* 0x008fe2000ff1e0ff */
[----:B------:R-:W-:-:S03]  /*bac0*/  FADD.FTZ R88, R87, R88 ;  /* 0x0000005857587221 */ /* 0x000fc60000010000 */
[----:B----4-:R-:W-:Y:S01]  /*bad0*/  IADD3.X R18, PT, PT, RZ, UR17, RZ, P0, !PT ;  /* 0x00000011ff127c10 */ /* 0x010fe200087fe4ff */
[----:B------:R-:W-:-:S04]  /*bae0*/  FADD.FTZ R89, R88, R89 ;  /* 0x0000005958597221 */ /* 0x000fc80000010000 */
[----:B------:R-:W-:Y:S01]  /*baf0*/  FADD.FTZ R89, R89, R90 ;  /* 0x0000005a59597221 */ /* 0x000fe20000010000 */
[-C--:B-----5:R-:W-:Y:S02]  /*bb00*/  ISETP.GE.AND P2, PT, R0, R35.reuse, PT ;  /* 0x000000230000720c */ /* 0x0a0fe40003f46270 */
[----:B------:R-:W-:Y:S02]  /*bb10*/  ISETP.GE.AND P1, PT, R16, R35, PT ;  /* 0x000000231000720c */ /* 0x000fe40003f26270 */
[----:B-1----:R-:W-:-:S04]  /*bb20*/  LEA R16, P3, R17, UR26, 0x1 ;  /* 0x0000001a11107c11 */ /* 0x002fc8000f8608ff */
[----:B------:R-:W-:Y:S02]  /*bb30*/  LEA.HI.X R17, R17, UR27, R18, 0x1, P3 ;  /* 0x0000001b11117c11 */ /* 0x000fe400098f0c12 */
        /* <DEDUP_REMOVED lines=52> */
.L_x_6469:
        /* <DEDUP_REMOVED lines=34> */
[----:B0-----:R-:W0:Y:S01]  /*c0a0*/  LDS R0, [UR4+0x858] ;  /* 0x00085804ff007984 */ /* 0x001e220008000800 */
[----:B------:R-:W-:-:S04]  /*c0b0*/  ULEA UR4, UP0, UR8, UR6, 0x2 ;  /* 0x0000000608047291 */ /* 0x000fc8000f8010ff */
[----:B------:R-:W-:Y:S02]  /*c0c0*/  ULEA.HI.X UR5, UR8, UR7, URZ, 0x2, UP0 ;  /* 0x0000000708057291 */ /* 0x000fe400080f14ff */
[----:B------:R-:W-:-:S04]  /*c0d0*/  MOV R2, UR4 ;  /* 0x0000000400027c02 */ /* 0x000fc80008000f00 */
[----:B------:R-:W-:Y:S01]  /*c0e0*/  MOV R3, UR5 ;  /* 0x0000000500037c02 */ /* 0x000fe20008000f00 */
[----:B0-----:R-:W-:-:S05]  /*c0f0*/  FADD.FTZ R7, R7, R0 ;  /* 0x0000000007077221 */ /* 0x001fca0000010000 */
[----:B------:R2:W-:Y:S02]  /*c100*/  REDG.E.ADD.F32.FTZ.RN.STRONG.GPU desc[UR22][R2.64], R7 ;  /* 0x00000007020079a6 */ /* 0x0005e4000c12f316 */
.L_x_6539:
[----:B------:R-:W-:Y:S05]  /*c110*/  BSYNC.RECONVERGENT B0 ;  /* 0x0000000000007941 */ /* 0x000fea0003800200 */
.L_x_6538:
[----:B------:R-:W-:Y:S01]  /*c120*/  UISETP.NE.U32.AND UP0, UPT, UR12, URZ, UPT ;  /* 0x000000ff0c00728c */ /* 0x000fe2000bf05070 */
[----:B-1----:R-:W-:-:S03]  /*c130*/  ISETP.GE.AND P0, PT, R11, UR40, PT ;  /* 0x000000280b007c0c */ /* 0x002fc6000bf06270 */
[----:B------:R-:W-:-:S09]  /*c140*/  UISETP.NE.AND.EX UP0, UPT, UR13, URZ, UPT, UP0 ;  /* 0x000000ff0d00728c */ /* 0x000fd2000bf05300 */
[----:B------:R-:W-:Y:S05]  /*c150*/  BRA.U !UP0, `(.L_x_6540) ;  /* 0x0000000108907547 */ /* 0x000fea000b800000 */
[----:B------:R-:W-:Y:S06]  /*c160*/  BAR.SYNC.DEFER_BLOCKING 0x0 ;  /* 0x0000000000007b1d */ /* 0x000fec0000010000 */
[----:B------:R-:W-:Y:S01]  /*c170*/  BSSY.RECONVERGENT B0, `(.L_x_6540) ;  /* 0x0000022000007945 */ /* 0x000fe20003800200 */
[----:B--2---:R-:W1:Y:S01]  /*c180*/  SHFL.DOWN P1, R3, R136, 0x1, 0x1f ;  /* 0x08201f0088037f89 */ /* 0x004e620000020000 */
[----:B------:R-:W2:Y:S01]  /*c190*/  S2R R4, SR_LANEID ;  /* 0x0000000000047919 */ /* 0x000ea20000000000 */
[----:B-1----:R-:W-:-:S05]  /*c1a0*/  @P1 FADD R3, R3, R136 ;  /* 0x0000008803031221 */ /* 0x002fca0000000000 */
[----:B0-----:R-:W0:Y:S01]  /*c1b0*/  SHFL.DOWN P1, R0, R3, 0x2, 0x1f ;  /* 0x08401f0003007f89 */ /* 0x001e220000020000 */
        /* <DEDUP_REMOVED lines=29> */
.L_x_6541:
[----:B------:R-:W-:Y:S05]  /*c390*/  BSYNC.RECONVERGENT B0 ;  /* 0x0000000000007941 */ /* 0x000fea0003800200 */
.L_x_6540:
[----:B------:R-:W-:Y:S05]  /*c3a0*/  @P0 EXIT ;  /* 0x000000000000094d */ /* 0x000fea0003800000 */
[----:B------:R-:W3:Y:S01]  /*c3b0*/  S2UR UR21, SR_CTAID.Y ;  /* 0x00000000001579c3 */ /* 0x000ee20000002600 */
[----:B------:R-:W3:Y:S01]  /*c3c0*/  LDCU.64 UR24, c[0x0][0x3b8] ;  /* 0x00007700ff1877ac */ /* 0x000ee20008000a00 */
[----:B------:R-:W-:Y:S01]  /*c3d0*/  BSSY.RECONVERGENT B0, `(.L_x_6542) ;  /* 0x000005b000007945 */ /* 0x000fe20003800200 */
[----:B------:R-:W4:Y:S05]  /*c3e0*/  LDCU.64 UR12, c[0x0][0x4e8] ;  /* 0x00009d00ff0c77ac */ /* 0x000f2a0008000a00 */
[----:B------:R-:W0:Y:S01]  /*c3f0*/  S2UR UR20, SR_CgaCtaId ;  /* 0x00000000001479c3 */ /* 0x000e220000008800 */
[----:B------:R-:W1:Y:S01]  /*c400*/  LDCU.64 UR26, c[0x0][0x448] ;  /* 0x00008900ff1a77ac */ /* 0x000e620008000a00 */
[----:B------:R-:W2:Y:S01]  /*c410*/  LDCU.64 UR16, c[0x0][0x4c8] ;  /* 0x00009900ff1077ac */ /* 0x000ea20008000a00 */
[----:B------:R-:W0:Y:S01]  /*c420*/  LDCU.64 UR18, c[0x0][0x4a8] ;  /* 0x00009500ff1277ac */ /* 0x000e220008000a00 */
[----:B------:R-:W0:Y:S01]  /*c430*/  LDCU.64 UR42, c[0x0][0x3e0] ;  /* 0x00007c00ff2a77ac */ /* 0x000e220008000a00 */
[----:B---3--:R-:W-:-:S02]  /*c440*/  UIMAD.WIDE.U32 UR14, UR21, UR24, URZ ;  /* 0x00000018150e72a5 */ /* 0x008fc4000f8e00ff */
[----:B----4-:R-:W-:Y:S02]  /*c450*/  UIMAD.WIDE.U32 UR4, UR8, UR12, URZ ;  /* 0x0000000c080472a5 */ /* 0x010fe4000f8e00ff */
[----:B------:R-:W-:Y:S02]  /*c460*/  UIMAD UR25, UR21, UR25, UR15 ;  /* 0x00000019151972a4 */ /* 0x000fe4000f8e020f */
[----:B-1----:R-:W-:Y:S02]  /*c470*/  ULEA UR26, UP0, UR14, UR26, 0x3 ;  /* 0x0000001a0e1a7291 */ /* 0x002fe4000f8018ff */
[----:B--2---:R-:W-:Y:S02]  /*c480*/  UIMAD.WIDE.U32 UR6, UR8, UR16, URZ ;  /* 0x00000010080672a5 */ /* 0x004fe4000f8e00ff */
[----:B------:R-:W-:Y:S02]  /*c490*/  UIMAD UR16, UR8, UR13, UR5 ;  /* 0x0000000d081072a4 */ /* 0x000fe4000f8e0205 */
[----:B0-----:R-:W-:-:S02]  /*c4a0*/  UIMAD.WIDE.U32 UR12, UR8, UR18, URZ ;  /* 0x00000012080c72a5 */ /* 0x001fc4000f8e00ff */
        /* <DEDUP_REMOVED lines=9> */
[----:B------:R-:W0:Y:S01]  /*c540*/  LDCU.128 UR28, c[0x0][0x530] ;  /* 0x0000a600ff1c77ac */ /* 0x000e220008000c00 */
[----:B------:R-:W-:-:S02]  /*c550*/  UIMAD UR8, UR8, UR19, UR13 ;  /* 0x00000013080872a4 */ /* 0x000fc4000f8e020d */
[----:B------:R-:W-:-:S12]  /*c560*/  ULEA UR14, UR20, UR14, 0x18 ;  /* 0x0000000e140e7291 */ /* 0x000fd8000f8ec0ff */
.L_x_6543:
[C---:B------:R-:W-:Y:S01]  /*c570*/  LEA R0, R11.reuse, UR14, 0x3 ;  /* 0x0000000e0b007c11 */ /* 0x040fe2000f8e18ff */
[C---:B0-----:R-:W-:Y:S01]  /*c580*/  IMAD.WIDE.U32 R6, R11.reuse, UR42, RZ ;  /* 0x0000002a0b067c25 */ /* 0x041fe2000f8e00ff */
[----:B------:R-:W-:Y:S02]  /*c590*/  MOV R2, UR12 ;  /* 0x0000000c00027c02 */ /* 0x000fe40008000f00 */
[----:B------:R-:W-:Y:S01]  /*c5a0*/  SHF.R.S32.HI R10, RZ, 0x1f, R11 ;  /* 0x0000001fff0a7819 */ /* 0x000fe2000001140b */
[----:B------:R-:W1:Y:S01]  /*c5b0*/  LDS.64 R12, [R0+0x32b0] ;  /* 0x0032b000000c7984 */ /* 0x000e620000000a00 */
[----:B------:R-:W-:Y:S02]  /*c5c0*/  MOV R5, UR8 ;  /* 0x0000000800057c02 */ /* 0x000fe40008000f00 */
[----:B------:R-:W-:Y:S01]  /*c5d0*/  MOV R4, R2 ;  /* 0x0000000200047202 */ /* 0x000fe20000000f00 */
[C---:B--2---:R-:W-:Y:S01]  /*c5e0*/  IMAD R2, R10.reuse, UR32, RZ ;  /* 0x000000200a027c24 */ /* 0x044fe2000f8e02ff */
        /* <DEDUP_REMOVED lines=16> */
[C---:B---3--:R-:W-:Y:S01]  /*c6f0*/  IMAD R18, R10.reuse, UR34, RZ ;  /* 0x000000220a127c24 */ /* 0x048fe2000f8e02ff */
        /* <DEDUP_REMOVED lines=20> */
[----:B------:R-:W2:Y:S01]  /*c840*/  LDG.E.64 R8, desc[UR22][R8.64] ;  /* 0x0000001608087981 */ /* 0x000ea2000c1e1b00 */
[----:B------:R-:W-:Y:S01]  /*c850*/  MOV R4, UR4 ;  /* 0x0000000400047c02 */ /* 0x000fe20008000f00 */
[----:B----4-:R-:W-:Y:S01]  /*c860*/  IMAD R10, R10, UR36, RZ ;  /* 0x000000240a0a7c24 */ /* 0x010fe2000f8e02ff */
        /* <DEDUP_REMOVED lines=18> */
.L_x_6542:
[----:B------:R-:W-:Y:S05]  /*c990*/  EXIT ;  /* 0x000000000000794d */ /* 0x000fea0003800000 */
.L_x_6507:
[----:B------:R-:W-:Y:S01]  /*c9a0*/  HFMA2 R206, -RZ, RZ, 0, 5.9604644775390625e-08 ;  /* 0x00000001ffce7431 */ /* 0x000fe200000001ff */
[----:B------:R-:W-:Y:S02]  /*c9b0*/  MOV R207, R13 ;  /* 0x0000000d00cf7202 */ /* 0x000fe40000000f00 */
[----:B------:R-:W-:Y:S02]  /*c9c0*/  MOV R209, RZ ;  /* 0x000000ff00d17202 */ /* 0x000fe40000000f00 */
[----:B------:R-:W-:-:S07]  /*c9d0*/  MOV R2, 0xffffffff ;  /* 0xffffffff00027802 */ /* 0x000fce0000000f00 */
[----:B0-2--5:R-:W-:Y:S05]  /*c9e0*/  WARPSYNC.COLLECTIVE R2, `(.L_x_6544) ;  /* 0x0000000002087348 */ /* 0x025fea0003c00000 */
[----:B------:R1:W3:Y:S02]  /*c9f0*/  SHFL.UP P6, R19, R207, R206, R209 ;  /* 0x040000cecf137389 */ /* 0x0002e400000c00d1 */
[----:B0123-5:R-:W-:Y:S05]  /*ca00*/  ENDCOLLECTIVE ;  /* 0x000000000000791b */ /* 0x02ffea0003800000 */
.L_x_6544:
[----:B------:R-:W-:Y:S02]  /*ca10*/  MOV R207, R18 ;  /* 0x0000001200cf7202 */ /* 0x000fe40000000f00 */
[----:B------:R-:W-:-:S07]  /*ca20*/  MOV R12, R19 ;  /* 0x00000013000c7202 */ /* 0x000fce0000000f00 */
[----:B------:R-:W-:Y:S05]  /*ca30*/  WARPSYNC.COLLECTIVE R2, `(.L_x_6545) ;  /* 0x0000000002087348 */ /* 0x000fea0003c00000 */
[----:B------:R0:W1:Y:S02]  /*ca40*/  SHFL.UP P6, R19, R207, R206, R209 ;  /* 0x040000cecf137389 */ /* 0x00006400000c00d1 */
[----:B01----:R-:W-:Y:S05]  /*ca50*/  ENDCOLLECTIVE ;  /* 0x000000000000791b */ /* 0x003fea0003800000 */
.L_x_6545:
[----:B------:R-:W-:Y:S02]  /*ca60*/  MOV R207, R200 ;  /* 0x000000c800cf7202 */ /* 0x000fe40000000f00 */
[----:B------:R-:W-:-:S07]  /*ca70*/  MOV R14, R19 ;  /* 0x00000013000e7202 */ /* 0x000fce0000000f00 */
[----:B------:R-:W-:Y:S05]  /*ca80*/  WARPSYNC.COLLECTIVE R2, `(.L_x_6546) ;  /* 0x0000000002087348 */ /* 0x000fea0003c00000 */
[----:B------:R0:W1:Y:S02]  /*ca90*/  SHFL.UP P6, R19, R207, R206, R209 ;  /* 0x040000cecf137389 */ /* 0x00006400000c00d1 */
[----:B01----:R-:W-:Y:S05]  /*caa0*/  ENDCOLLECTIVE ;  /* 0x000000000000791b */ /* 0x003fea0003800000 */
.L_x_6546:
[----:B------:R-:W-:Y:S02]  /*cab0*/  MOV R207, R201 ;  /* 0x000000c900cf7202 */ /* 0x000fe40000000f00 */
[----:B------:R-:W-:-:S07]  /*cac0*/  MOV R15, R19 ;  /* 0x00000013000f7202 */ /* 0x000fce0000000f00 */
[----:B------:R-:W-:Y:S05]  /*cad0*/  WARPSYNC.COLLECTIVE R2, `(.L_x_6547) ;  /* 0x0000000002087348 */ /* 0x000fea0003c00000 */
[----:B------:R0:W1:Y:S02]  /*cae0*/  SHFL.UP P6, R19, R207, R206, R209 ;  /* 0x040000cecf137389 */ /* 0x00006400000c00d1 */
[----:B01----:R-:W-:Y:S05]  /*caf0*/  ENDCOLLECTIVE ;  /* 0x000000000000791b */ /* 0x003fea0003800000 */
.L_x_6547:
[----:B------:R-:W-:Y:S02]  /*cb00*/  HFMA2 R206, -RZ, RZ, 0, 1.1920928955078125e-07 ;  /* 0x00000002ffce7431 */ /* 0x000fe400000001ff */
[-C--:B------:R-:W-:Y:S01]  /*cb10*/  FMUL.FTZ R202, R18, R19.reuse ;  /* 0x0000001312ca7220 */ /* 0x080fe20000410000 */
[----:B------:R-:W-:-:S03]  /*cb20*/  FMUL.FTZ R203, R13, R19 ;  /* 0x000000130dcb7220 */ /* 0x000fc60000410000 */
[CC--:B------:R-:W-:Y:S01]  /*cb30*/  FFMA.FTZ R19, R13.reuse, R15.reuse, -R202 ;  /* 0x0000000f0d137223 */ /* 0x0c0fe200000108ca */
[CC--:B------:R-:W-:Y:S01]  /*cb40*/  FMUL.FTZ R202, R18.reuse, R14.reuse ;  /* 0x0000000e12ca7220 */ /* 0x0c0fe20000410000 */
[----:B------:R-:W-:Y:S01]  /*cb50*/  FFMA.FTZ R204, R18, R15, R203 ;  /* 0x0000000f12cc7223 */ /* 0x000fe200000100cb */
[C---:B------:R-:W-:Y:S01]  /*cb60*/  FMUL.FTZ R15, R13.reuse, R14 ;  /* 0x0000000e0d0f7220 */ /* 0x040fe20000410000 */
[----:B------:R-:W-:Y:S01]  /*cb70*/  @P5 FADD.FTZ R200, R200, R19 ;  /* 0x00000013c8c85221 */ /* 0x000fe20000010000 */
[-C--:B------:R-:W-:Y:S01]  /*cb80*/  @P5 FFMA.FTZ R13, R13, R12.reuse, -R202 ;  /* 0x0000000c0d0d5223 */ /* 0x080fe200000108ca */
[----:B------:R-:W-:Y:S01]  /*cb90*/  @P5 FADD.FTZ R201, R201, R204 ;  /* 0x000000ccc9c95221 */ /* 0x000fe20000010000 */
[----:B------:R-:W-:-:S03]  /*cba0*/  @P5 FFMA.FTZ R18, R18, R12, R15 ;  /* 0x0000000c12125223 */ /* 0x000fc6000001000f */
[----:B------:R-:W-:-:S07]  /*cbb0*/  MOV R207, R13 ;  /* 0x0000000d00cf7202 */ /* 0x000fce0000000f00 */
[----:B------:R-:W-:Y:S05]  /*cbc0*/  WARPSYNC.COLLECTIVE R2, `(.L_x_6548) ;  /* 0x0000000002087348 */ /* 0x000fea0003c00000 */
[----:B------:R0:W1:Y:S02]  /*cbd0*/  SHFL.UP P6, R19, R207, R206, R209 ;  /* 0x040000cecf137389 */ /* 0x00006400000c00d1 */
[----:B01----:R-:W-:Y:S05]  /*cbe0*/  ENDCOLLECTIVE ;  /* 0x000000000000791b */ /* 0x003fea0003800000 */
.L_x_6548:
[----:B------:R-:W-:Y:S02]  /*cbf0*/  MOV R207, R18 ;  /* 0x0000001200cf7202 */ /* 0x000fe40000000f00 */
[----:B------:R-:W-:-:S07]  /*cc00*/  MOV R12, R19 ;  /* 0x00000013000c7202 */ /* 0x000fce0000000f00 */
[----:B------:R-:W-:Y:S05]  /*cc10*/  WARPSYNC.COLLECTIVE R2, `(.L_x_6549) ;  /* 0x0000000002087348 */ /* 0x000fea0003c00000 */
[----:B------:R0:W1:Y:S02]  /*cc20*/  SHFL.UP P6, R19, R207, R206, R209 ;  /* 0x040000cecf137389 */ /* 0x00006400000c00d1 */
[----:B01----:R-:W-:Y:S05]  /*cc30*/  ENDCOLLECTIVE ;  /* 0x000000000000791b */ /* 0x003fea0003800000 */
.L_x_6549:
[----:B------:R-:W-:Y:S02]  /*cc40*/  MOV R207, R200 ;  /* 0x000000c800cf7202 */ /* 0x000fe40000000f00 */
[----:B------:R-:W-:-:S07]  /*cc50*/  MOV R14, R19 ;  /* 0x00000013000e7202 */ /* 0x000fce0000000f00 */
[----:B------:R-:W-:Y:S05]  /*cc60*/  WARPSYNC.COLLECTIVE R2, `(.L_x_6550) ;  /* 0x0000000002087348 */ /* 0x000fea0003c00000 */
[----:B------:R0:W1:Y:S02]  /*cc70*/  SHFL.UP P6, R19, R207, R206, R209 ;  /* 0x040000cecf137389 */ /* 0x00006400000c00d1 */
[----:B01----:R-:W-:Y:S05]  /*cc80*/  ENDCOLLECTIVE ;  /* 0x000000000000791b */ /* 0x003fea0003800000 */
.L_x_6550:
[----:B------:R-:W-:Y:S02]  /*cc90*/  MOV R207, R201 ;  /* 0x000000c900cf7202 */ /* 0x000fe40000000f00 */
[----:B------:R-:W-:-:S07]  /*cca0*/  MOV R15, R19 ;  /* 0x00000013000f7202 */ /* 0x000fce0000000f00 */
[----:B------:R-:W-:Y:S05]  /*ccb0*/  WARPSYNC.COLLECTIVE R2, `(.L_x_6551) ;  /* 0x0000000002087348 */ /* 0x000fea0003c00000 */
[----:B------:R0:W1:Y:S02]  /*ccc0*/  SHFL.UP P6, R19, R207, R206, R209 ;  /* 0x040000cecf137389 */ /* 0x00006400000c00d1 */
[----:B01----:R-:W-:Y:S05]  /*ccd0*/  ENDCOLLECTIVE ;  /* 0x000000000000791b */ /* 0x003fea0003800000 */
.L_x_6551:
[----:B------:R-:W-:Y:S02]  /*cce0*/  HFMA2 R206, -RZ, RZ, 0, 2.384185791015625e-07 ;  /* 0x00000004ffce7431 */ /* 0x000fe400000001ff */
        /* <DEDUP_REMOVED lines=14> */
.L_x_6552:
[----:B------:R-:W-:Y:S02]  /*cdd0*/  MOV R207, R18 ;  /* 0x0000001200cf7202 */ /* 0x000fe40000000f00 */
[----:B------:R-:W-:-:S07]  /*cde0*/  MOV R12, R19 ;  /* 0x00000013000c7202 */ /* 0x000fce0000000f00 */
[----:B------:R-:W-:Y:S05]  /*cdf0*/  WARPSYNC.COLLECTIVE R2, `(.L_x_6553) ;  /* 0x0000000002087348 */ /* 0x000fea0003c00000 */
[----:B------:R0:W1:Y:S02]  /*ce00*/  SHFL.UP P6, R19, R207, R206, R209 ;  /* 0x040000cecf137389 */ /* 0x00006400000c00d1 */
[----:B01----:R-:W-:Y:S05]  /*ce10*/  ENDCOLLECTIVE ;  /* 0x000000000000791b */ /* 0x003fea0003800000 */
.L_x_6553:
[----:B------:R-:W-:Y:S02]  /*ce20*/  MOV R207, R200 ;  /* 0x000000c800cf7202 */ /* 0x000fe40000000f00 */
[----:B------:R-:W-:-:S07]  /*ce30*/  MOV R14, R19 ;  /* 0x00000013000e7202 */ /* 0x000fce0000000f00 */
[----:B------:R-:W-:Y:S05]  /*ce40*/  WARPSYNC.COLLECTIVE R2, `(.L_x_6554) ;  /* 0x0000000002087348 */ /* 0x000fea0003c00000 */
[----:B------:R0:W1:Y:S02]  /*ce50*/  SHFL.UP P6, R19, R207, R206, R209 ;  /* 0x040000cecf137389 */ /* 0x00006400000c00d1 */
[----:B01----:R-:W-:Y:S05]  /*ce60*/  ENDCOLLECTIVE ;  /* 0x000000000000791b */ /* 0x003fea0003800000 */
.L_x_6554:
[----:B------:R-:W-:Y:S02]  /*ce70*/  MOV R207, R201 ;  /* 0x000000c900cf7202 */ /* 0x000fe40000000f00 */
[----:B------:R-:W-:-:S07]  /*ce80*/  MOV R15, R19 ;  /* 0x00000013000f7202 */ /* 0x000fce0000000f00 */
[----:B------:R-:W-:Y:S05]  /*ce90*/  WARPSYNC.COLLECTIVE R2, `(.L_x_6555) ;  /* 0x0000000002087348 */ /* 0x000fea0003c00000 */
[----:B------:R0:W1:Y:S02]  /*cea0*/  SHFL.UP P6, R19, R207, R206, R209 ;  /* 0x040000cecf137389 */ /* 0x00006400000c00d1 */
[----:B01----:R-:W-:Y:S05]  /*ceb0*/  ENDCOLLECTIVE ;  /* 0x000000000000791b */ /* 0x003fea0003800000 */
.L_x_6555:
[----:B------:R-:W-:Y:S02]  /*cec0*/  HFMA2 R206, -RZ, RZ, 0, 4.76837158203125e-07 ;  /* 0x00000008ffce7431 */ /* 0x000fe400000001ff */
        /* <DEDUP_REMOVED lines=14> */
.L_x_6556:
[----:B------:R-:W-:Y:S02]  /*cfb0*/  MOV R207, R18 ;  /* 0x0000001200cf7202 */ /* 0x000fe40000000f00 */
[----:B------:R-:W-:-:S07]  /*cfc0*/  MOV R12, R19 ;  /* 0x00000013000c7202 */ /* 0x000fce0000000f00 */
[----:B------:R-:W-:Y:S05]  /*cfd0*/  WARPSYNC.COLLECTIVE R2, `(.L_x_6557) ;  /* 0x0000000002087348 */ /* 0x000fea0003c00000 */
[----:B------:R0:W1:Y:S02]  /*cfe0*/  SHFL.UP P6, R19, R207, R206, R209 ;  /* 0x040000cecf137389 */ /* 0x00006400000c00d1 */
[----:B01----:R-:W-:Y:S05]  /*cff0*/  ENDCOLLECTIVE ;  /* 0x000000000000791b */ /* 0x003fea0003800000 */
.L_x_6557:
[----:B------:R-:W-:Y:S02]  /*d000*/  MOV R207, R200 ;  /* 0x000000c800cf7202 */ /* 0x000fe40000000f00 */
[----:B------:R-:W-:-:S07]  /*d010*/  MOV R14, R19 ;  /* 0x00000013000e7202 */ /* 0x000fce0000000f00 */
[----:B------:R-:W-:Y:S05]  /*d020*/  WARPSYNC.COLLECTIVE R2, `(.L_x_6558) ;  /* 0x0000000002087348 */ /* 0x000fea0003c00000 */
[----:B------:R0:W1:Y:S02]  /*d030*/  SHFL.UP P6, R19, R207, R206, R209 ;  /* 0x040000cecf137389 */ /* 0x00006400000c00d1 */
[----:B01----:R-:W-:Y:S05]  /*d040*/  ENDCOLLECTIVE ;  /* 0x000000000000791b */ /* 0x003fea0003800000 */
.L_x_6558:
[----:B------:R-:W-:Y:S02]  /*d050*/  MOV R207, R201 ;  /* 0x000000c900cf7202 */ /* 0x000fe40000000f00 */
[----:B------:R-:W-:-:S07]  /*d060*/  MOV R15, R19 ;  /* 0x00000013000f7202 */ /* 0x000fce0000000f00 */
[----:B------:R-:W-:Y:S05]  /*d070*/  WARPSYNC.COLLECTIVE R2, `(.L_x_6559) ;  /* 0x0000000002087348 */ /* 0x000fea0003c00000 */
[----:B------:R0:W1:Y:S02]  /*d080*/  SHFL.UP P6, R19, R207, R206, R209 ;  /* 0x040000cecf137389 */ /* 0x00006400000c00d1 */
[----:B01----:R-:W-:Y:S05]  /*d090*/  ENDCOLLECTIVE ;  /* 0x000000000000791b */ /* 0x003fea0003800000 */
.L_x_6559:
[----:B------:R-:W-:Y:S02]  /*d0a0*/  HFMA2 R206, -RZ, RZ, 0, 9.5367431640625e-07 ;  /* 0x00000010ffce7431 */ /* 0x000fe400000001ff */
        /* <DEDUP_REMOVED lines=14> */
.L_x_6560:
[----:B------:R-:W-:Y:S02]  /*d190*/  MOV R207, R18 ;  /* 0x0000001200cf7202 */ /* 0x000fe40000000f00 */
[----:B------:R-:W-:-:S07]  /*d1a0*/  MOV R12, R19 ;  /* 0x00000013000c7202 */ /* 0x000fce0000000f00 */
[----:B------:R-:W-:Y:S05]  /*d1b0*/  WARPSYNC.COLLECTIVE R2, `(.L_x_6561) ;  /* 0x0000000002087348 */ /* 0x000fea0003c00000 */
[----:B------:R0:W1:Y:S02]  /*d1c0*/  SHFL.UP P6, R19, R207, R206, R209 ;  /* 0x040000cecf137389 */ /* 0x00006400000c00d1 */
[----:B01----:R-:W-:Y:S05]  /*d1d0*/  ENDCOLLECTIVE ;  /* 0x000000000000791b */ /* 0x003fea0003800000 */
.L_x_6561:
[----:B------:R-:W-:Y:S02]  /*d1e0*/  MOV R207, R200 ;  /* 0x000000c800cf7202 */ /* 0x000fe40000000f00 */
[----:B------:R-:W-:-:S07]  /*d1f0*/  MOV R14, R19 ;  /* 0x00000013000e7202 */ /* 0x000fce0000000f00 */
[----:B------:R-:W-:Y:S05]  /*d200*/  WARPSYNC.COLLECTIVE R2, `(.L_x_6562) ;  /* 0x0000000002087348 */ /* 0x000fea0003c00000 */
[----:B------:R0:W1:Y:S02]  /*d210*/  SHFL.UP P6, R19, R207, R206, R209 ;  /* 0x040000cecf137389 */ /* 0x00006400000c00d1 */
[----:B01----:R-:W-:Y:S05]  /*d220*/  ENDCOLLECTIVE ;  /* 0x000000000000791b */ /* 0x003fea0003800000 */
.L_x_6562:
[----:B------:R-:W-:Y:S02]  /*d230*/  MOV R207, R201 ;  /* 0x000000c900cf7202 */ /* 0x000fe40000000f00 */
[----:B------:R-:W-:-:S07]  /*d240*/  MOV R15, R19 ;  /* 0x00000013000f7202 */ /* 0x000fce0000000f00 */
[----:B------:R-:W-:Y:S05]  /*d250*/  WARPSYNC.COLLECTIVE R2, `(.L_x_6563) ;  /* 0x0000000002087348 */ /* 0x000fea0003c00000 */
[----:B------:R0:W1:Y:S02]  /*d260*/  SHFL.UP P6, R19, R207, R206, R209 ;  /* 0x040000cecf137389 */ /* 0x00006400000c00d1 */
[----:B01----:R-:W-:Y:S05]  /*d270*/  ENDCOLLECTIVE ;  /* 0x000000000000791b */ /* 0x003fea0003800000 */
.L_x_6563:
[----:B------:R-:W-:Y:S05]  /*d280*/  BRA `(.L_x_6564) ;  /* 0xffffff9000787947 */ /* 0x000fea000383ffff */
.L_x_6508:
        /* <DEDUP_REMOVED lines=8> */
.L_x_6566:
[----:B------:R-:W-:Y:S05]  /*d310*/  BSYNC B0 ;  /* 0x0000000000007941 */ /* 0x000fea0003800000 */
.L_x_6565:
[----:B------:R-:W-:Y:S05]  /*d320*/  BRA `(.L_x_6567) ;  /* 0xffffff9000847947 */ /* 0x000fea000383ffff */
.L_x_6509:
        /* <DEDUP_REMOVED lines=8> */
.L_x_6569:
[----:B------:R-:W-:Y:S05]  /*d3b0*/  BSYNC B0 ;  /* 0x0000000000007941 */ /* 0x000fea0003800000 */
.L_x_6568:
[----:B------:R-:W-:Y:S05]  /*d3c0*/  BRA `(.L_x_6570) ;  /* 0xffffff9000647947 */ /* 0x000fea000383ffff */
.L_x_6510:
        /* <DEDUP_REMOVED lines=8> */
.L_x_6572:
[----:B------:R-:W-:Y:S05]  /*d450*/  BSYNC B0 ;  /* 0x0000000000007941 */ /* 0x000fea0003800000 */
.L_x_6571:
[----:B------:R-:W-:Y:S05]  /*d460*/  BRA `(.L_x_6573) ;  /* 0xffffff9000447947 */ /* 0x000fea000383ffff */
.L_x_6511:
        /* <DEDUP_REMOVED lines=8> */
.L_x_6575:
[----:B------:R-:W-:Y:S05]  /*d4f0*/  BSYNC B0 ;  /* 0x0000000000007941 */ /* 0x000fea0003800000 */
.L_x_6574:
[----:B------:R-:W-:Y:S05]  /*d500*/  BRA `(.L_x_6576) ;  /* 0xffffff9000247947 */ /* 0x000fea000383ffff */
.L_x_6512:
        /* <DEDUP_REMOVED lines=8> */
.L_x_6578:
[----:B------:R-:W-:Y:S05]  /*d590*/  BSYNC B0 ;  /* 0x0000000000007941 */ /* 0x000fea0003800000 */
.L_x_6577:
        /* <DEDUP_REMOVED lines=10> */
.L_x_6579:
[----:B------:R-:W-:Y:S02]  /*d640*/  MOV R207, R200 ;  /* 0x000000c800cf7202 */ /* 0x000fe40000000f00 */
[----:B------:R-:W-:-:S07]  /*d650*/  MOV R203, R19 ;  /* 0x0000001300cb7202 */ /* 0x000fce0000000f00 */
[----:B------:R-:W-:Y:S05]  /*d660*/  WARPSYNC.COLLECTIVE R2, `(.L_x_6580) ;  /* 0x0000000002087348 */ /* 0x000fea0003c00000 */
[----:B------:R0:W1:Y:S02]  /*d670*/  SHFL.UP P6, R19, R207, R206, R209 ;  /* 0x040000cecf137389 */ /* 0x00006400000c00d1 */
[----:B01----:R-:W-:Y:S05]  /*d680*/  ENDCOLLECTIVE ;  /* 0x000000000000791b */ /* 0x003fea0003800000 */
.L_x_6580:
[----:B------:R-:W-:Y:S02]  /*d690*/  MOV R207, R201 ;  /* 0x000000c900cf7202 */ /* 0x000fe40000000f00 */
[----:B------:R-:W-:-:S07]  /*d6a0*/  MOV R200, R19 ;  /* 0x0000001300c87202 */ /* 0x000fce0000000f00 */
[----:B------:R-:W-:Y:S05]  /*d6b0*/  WARPSYNC.COLLECTIVE R2, `(.L_x_6581) ;  /* 0x0000000002087348 */ /* 0x000fea0003c00000 */
[----:B------:R0:W1:Y:S02]  /*d6c0*/  SHFL.UP P6, R19, R207, R206, R209 ;  /* 0x040000cecf137389 */ /* 0x00006400000c00d1 */
[----:B01----:R-:W-:Y:S05]  /*d6d0*/  ENDCOLLECTIVE ;  /* 0x000000000000791b */ /* 0x003fea0003800000 */
.L_x_6581:
[----:B------:R-:W-:Y:S02]  /*d6e0*/  MOV R201, R19 ;  /* 0x0000001300c97202 */ /* 0x000fe40000000f00 */
[----:B------:R-:W-:-:S07]  /*d6f0*/  MOV R19, R4 ;  /* 0x0000000400137202 */ /* 0x000fce0000000f00 */
[----:B------:R-:W-:Y:S05]  /*d700*/  WARPSYNC.COLLECTIVE R2, `(.L_x_6582) ;  /* 0x0000000002087348 */ /* 0x000fea0003c00000 */
[----:B------:R0:W1:Y:S02]  /*d710*/  SHFL.IDX P2, R12, R19, R14, R15 ;  /* 0x0000000e130c7389 */ /* 0x000064000004000f */
[----:B01----:R-:W-:Y:S05]  /*d720*/  ENDCOLLECTIVE ;  /* 0x000000000000791b */ /* 0x003fea0003800000 */
.L_x_6582:
[----:B------:R-:W-:Y:S02]  /*d730*/  MOV R19, R5 ;  /* 0x0000000500137202 */ /* 0x000fe40000000f00 */
[----:B------:R-:W-:-:S07]  /*d740*/  MOV R4, R12 ;  /* 0x0000000c00047202 */ /* 0x000fce0000000f00 */
[----:B------:R-:W-:Y:S05]  /*d750*/  WARPSYNC.COLLECTIVE R2, `(.L_x_6583) ;  /* 0x0000000002087348 */ /* 0x000fea0003c00000 */
[----:B------:R0:W1:Y:S02]  /*d760*/  SHFL.IDX P2, R12, R19, R14, R15 ;  /* 0x0000000e130c7389 */ /* 0x000064000004000f */
[----:B01----:R-:W-:Y:S05]  /*d770*/  ENDCOLLECTIVE ;  /* 0x000000000000791b */ /* 0x003fea0003800000 */
.L_x_6583:
[----:B------:R-:W-:Y:S02]  /*d780*/  MOV R19, R6 ;  /* 0x0000000600137202 */ /* 0x000fe40000000f00 */
[----:B------:R-:W-:-:S07]  /*d790*/  MOV R202, R12 ;  /* 0x0000000c00ca7202 */ /* 0x000fce0000000f00 */
[----:B------:R-:W-:Y:S05]  /*d7a0*/  WARPSYNC.COLLECTIVE R2, `(.L_x_6584) ;  /* 0x0000000002087348 */ /* 0x000fea0003c00000 */
[----:B------:R0:W1:Y:S02]  /*d7b0*/  SHFL.IDX P2, R12, R19, R14, R15 ;  /* 0x0000000e130c7389 */ /* 0x000064000004000f */
[----:B01----:R-:W-:Y:S05]  /*d7c0*/  ENDCOLLECTIVE ;  /* 0x000000000000791b */ /* 0x003fea0003800000 */
.L_x_6584:
[----:B------:R-:W-:Y:S02]  /*d7d0*/  MOV R19, R7 ;  /* 0x0000000700137202 */ /* 0x000fe40000000f00 */
[----:B------:R-:W-:-:S07]  /*d7e0*/  MOV R6, R12 ;  /* 0x0000000c00067202 */ /* 0x000fce0000000f00 */
[----:B------:R-:W-:Y:S05]  /*d7f0*/  WARPSYNC.COLLECTIVE R2, `(.L_x_6585) ;  /* 0x0000000002087348 */ /* 0x000fea0003c00000 */
[----:B------:R0:W1:Y:S02]  /*d800*/  SHFL.IDX P2, R12, R19, R14, R15 ;  /* 0x0000000e130c7389 */ /* 0x000064000004000f */
[----:B01----:R-:W-:Y:S05]  /*d810*/  ENDCOLLECTIVE ;  /* 0x000000000000791b */ /* 0x003fea0003800000 */
.L_x_6585:
[----:B------:R-:W-:Y:S01]  /*d820*/  MOV R7, R12 ;  /* 0x0000000c00077202 */ /* 0x000fe20000000f00 */
[----:B------:R-:W-:Y:S06]  /*d830*/  BRA `(.L_x_6586) ;  /* 0xffffff8c00807947 */ /* 0x000fec000383ffff */
.L_x_6514:
[----:B------:R-:W-:Y:S01]  /*d840*/  HFMA2 R238, -RZ, RZ, 0, 5.9604644775390625e-08 ;  /* 0x00000001ffee7431 */ /* 0x000fe200000001ff */
[----:B------:R-:W-:Y:S02]  /*d850*/  MOV R239, R18 ;  /* 0x0000001200ef7202 */ /* 0x000fe40000000f00 */
[----:B------:R-:W-:Y:S02]  /*d860*/  MOV R237, 0x1f ;  /* 0x0000001f00ed7802 */ /* 0x000fe40000000f00 */
[----:B------:R-:W-:Y:S02]  /*d870*/  MOV R2, 0xffffffff ;  /* 0xffffffff00027802 */ /* 0x000fe40000000f00 */
[----:B------:R-:W-:-:S07]  /*d880*/  MOV R16, R14 ;  /* 0x0000000e00107202 */ /* 0x000fce0000000f00 */
[----:B-1----:R-:W-:Y:S05]  /*d890*/  WARPSYNC.COLLECTIVE R2, `(.L_x_6587) ;  /* 0x0000000002087348 */ /* 0x002fea0003c00000 */
[----:B------:R0:W2:Y:S02]  /*d8a0*/  SHFL.DOWN P0, R12, R239, R238, R237 ;  /* 0x080000eeef0c7389 */ /* 0x0000a400000000ed */
[----:B012---:R-:W-:Y:S05]  /*d8b0*/  ENDCOLLECTIVE ;  /* 0x000000000000791b */ /* 0x007fea0003800000 */
.L_x_6587:
[----:B------:R-:W-:Y:S02]  /*d8c0*/  MOV R239, R17 ;  /* 0x0000001100ef7202 */ /* 0x000fe40000000f00 */
[----:B------:R-:W-:-:S07]  /*d8d0*/  MOV R15, R12 ;  /* 0x0000000c000f7202 */ /* 0x000fce0000000f00 */
[----:B------:R-:W-:Y:S05]  /*d8e0*/  WARPSYNC.COLLECTIVE R2, `(.L_x_6588) ;  /* 0x0000000002087348 */ /* 0x000fea0003c00000 */
[----:B------:R0:W1:Y:S02]  /*d8f0*/  SHFL.DOWN P0, R12, R239, R238, R237 ;  /* 0x080000eeef0c7389 */ /* 0x00006400000000ed */
[----:B01----:R-:W-:Y:S05]  /*d900*/  ENDCOLLECTIVE ;  /* 0x000000000000791b */ /* 0x003fea0003800000 */
.L_x_6588:
[----:B------:R-:W-:Y:S02]  /*d910*/  MOV R239, R14 ;  /* 0x0000000e00ef7202 */ /* 0x000fe40000000f00 */
[----:B------:R-:W-:-:S07]  /*d920*/  MOV R19, R12 ;  /* 0x0000000c00137202 */ /* 0x000fce0000000f00 */
[----:B------:R-:W-:Y:S05]  /*d930*/  WARPSYNC.COLLECTIVE R2, `(.L_x_6589) ;  /* 0x0000000002087348 */ /* 0x000fea0003c00000 */
[----:B------:R0:W1:Y:S02]  /*d940*/  SHFL.DOWN P0, R12, R239, R238, R237 ;  /* 0x080000eeef0c7389 */ /* 0x00006400000000ed */
[----:B01----:R-:W-:Y:S05]  /*d950*/  ENDCOLLECTIVE ;  /* 0x000000000000791b */ /* 0x003fea0003800000 */
.L_x_6589:
[----:B------:R-:W-:Y:S02]  /*d960*/  MOV R239, R13 ;  /* 0x0000000d00ef7202 */ /* 0x000fe40000000f00 */
[----:B------:R-:W-:-:S07]  /*d970*/  MOV R233, R12 ;  /* 0x0000000c00e97202 */ /* 0x000fce0000000f00 */
[----:B------:R-:W-:Y:S05]  /*d980*/  WARPSYNC.COLLECTIVE R2, `(.L_x_6590) ;  /* 0x0000000002087348 */ /* 0x000fea0003c00000 */
[----:B------:R0:W1:Y:S02]  /*d990*/  SHFL.DOWN P0, R12, R239, R238, R237 ;  /* 0x080000eeef0c7389 */ /* 0x00006400000000ed */
[----:B01----:R-:W-:Y:S05]  /*d9a0*/  ENDCOLLECTIVE ;  /* 0x000000000000791b */ /* 0x003fea0003800000 */
.L_x_6590:
[----:B------:R-:W-:Y:S05]  /*d9b0*/  BRA `(.L_x_6591) ;  /* 0xffffff9c00e07947 */ /* 0x000fea000383ffff */
.L_x_6517:
        /* <DEDUP_REMOVED lines=8> */
.L_x_6593:
[----:B------:R-:W-:Y:S05]  /*da40*/  BSYNC B0 ;  /* 0x0000000000007941 */ /* 0x000fea0003800000 */
.L_x_6592:
        /* <DEDUP_REMOVED lines=8> */
.L_x_6594:
[----:B------:R-:W-:Y:S02]  /*dad0*/  MOV R239, R16 ;  /* 0x0000001000ef7202 */ /* 0x000fe40000000f00 */
[----:B------:R-:W-:-:S07]  /*dae0*/  MOV R15, R12 ;  /* 0x0000000c000f7202 */ /* 0x000fce0000000f00 */
[----:B------:R-:W-:Y:S05]  /*daf0*/  WARPSYNC.COLLECTIVE R2, `(.L_x_6595) ;  /* 0x0000000002087348 */ /* 0x000fea0003c00000 */
[----:B------:R0:W1:Y:S02]  /*db00*/  SHFL.DOWN P0, R12, R239, R238, R237 ;  /* 0x080000eeef0c7389 */ /* 0x00006400000000ed */
[----:B01----:R-:W-:Y:S05]  /*db10*/  ENDCOLLECTIVE ;  /* 0x000000000000791b */ /* 0x003fea0003800000 */
.L_x_6595:
[----:B------:R-:W-:Y:S02]  /*db20*/  MOV R239, R13 ;  /* 0x0000000d00ef7202 */ /* 0x000fe40000000f00 */
[----:B------:R-:W-:-:S07]  /*db30*/  MOV R19, R12 ;  /* 0x0000000c00137202 */ /* 0x000fce0000000f00 */
[----:B------:R-:W-:Y:S05]  /*db40*/  WARPSYNC.COLLECTIVE R2, `(.L_x_6596) ;  /* 0x0000000002087348 */ /* 0x000fea0003c00000 */
[----:B------:R0:W1:Y:S02]  /*db50*/  SHFL.DOWN P0, R12, R239, R238, R237 ;  /* 0x080000eeef0c7389 */ /* 0x00006400000000ed */
[----:B01----:R-:W-:Y:S05]  /*db60*/  ENDCOLLECTIVE ;  /* 0x000000000000791b */ /* 0x003fea0003800000 */
.L_x_6596:
[----:B------:R-:W-:Y:S05]  /*db70*/  BRA `(.L_x_6597) ;  /* 0xffffff9c00c07947 */ /* 0x000fea000383ffff */
.L_x_6520:
        /* <DEDUP_REMOVED lines=8> */
.L_x_6599:
[----:B------:R-:W-:Y:S05]  /*dc00*/  BSYNC B0 ;  /* 0x0000000000007941 */ /* 0x000fea0003800000 */
.L_x_6598:
        /* <DEDUP_REMOVED lines=8> */
.L_x_6600:
[----:B------:R-:W-:Y:S02]  /*dc90*/  MOV R239, R16 ;  /* 0x0000001000ef7202 */ /* 0x000fe40000000f00 */
[----:B------:R-:W-:-:S07]  /*dca0*/  MOV R15, R12 ;  /* 0x0000000c000f7202 */ /* 0x000fce0000000f00 */
[----:B------:R-:W-:Y:S05]  /*dcb0*/  WARPSYNC.COLLECTIVE R2, `(.L_x_6601) ;  /* 0x0000000002087348 */ /* 0x000fea0003c00000 */
[----:B------:R0:W1:Y:S02]  /*dcc0*/  SHFL.DOWN P0, R12, R239, R238, R237 ;  /* 0x080000eeef0c7389 */ /* 0x00006400000000ed */
[----:B01----:R-:W-:Y:S05]  /*dcd0*/  ENDCOLLECTIVE ;  /* 0x000000000000791b */ /* 0x003fea0003800000 */
.L_x_6601:
[----:B------:R-:W-:Y:S02]  /*dce0*/  MOV R239, R13 ;  /* 0x0000000d00ef7202 */ /* 0x000fe40000000f00 */
[----:B------:R-:W-:-:S07]  /*dcf0*/  MOV R19, R12 ;  /* 0x0000000c00137202 */ /* 0x000fce0000000f00 */
[----:B------:R-:W-:Y:S05]  /*dd00*/  WARPSYNC.COLLECTIVE R2, `(.L_x_6602) ;  /* 0x0000000002087348 */ /* 0x000fea0003c00000 */
[----:B------:R0:W1:Y:S02]  /*dd10*/  SHFL.DOWN P0, R12, R239, R238, R237 ;  /* 0x080000eeef0c7389 */ /* 0x00006400000000ed */
[----:B01----:R-:W-:Y:S05]  /*dd20*/  ENDCOLLECTIVE ;  /* 0x000000000000791b */ /* 0x003fea0003800000 */
.L_x_6602:
[----:B------:R-:W-:Y:S05]  /*dd30*/  BRA `(.L_x_6603) ;  /* 0xffffff9c00a07947 */ /* 0x000fea000383ffff */
.L_x_6523:
        /* <DEDUP_REMOVED lines=8> */
.L_x_6605:
[----:B------:R-:W-:Y:S05]  /*ddc0*/  BSYNC B0 ;  /* 0x0000000000007941 */ /* 0x000fea0003800000 */
.L_x_6604:
        /* <DEDUP_REMOVED lines=8> */
.L_x_6606:
[----:B------:R-:W-:Y:S02]  /*de50*/  MOV R239, R16 ;  /* 0x0000001000ef7202 */ /* 0x000fe40000000f00 */
[----:B------:R-:W-:-:S07]  /*de60*/  MOV R15, R12 ;  /* 0x0000000c000f7202 */ /* 0x000fce0000000f00 */
[----:B------:R-:W-:Y:S05]  /*de70*/  WARPSYNC.COLLECTIVE R2, `(.L_x_6607) ;  /* 0x0000000002087348 */ /* 0x000fea0003c00000 */
[----:B------:R0:W1:Y:S02]  /*de80*/  SHFL.DOWN P0, R12, R239, R238, R237 ;  /* 0x080000eeef0c7389 */ /* 0x00006400000000ed */
[----:B01----:R-:W-:Y:S05]  /*de90*/  ENDCOLLECTIVE ;  /* 0x000000000000791b */ /* 0x003fea0003800000 */
.L_x_6607:
[----:B------:R-:W-:Y:S02]  /*dea0*/  MOV R239, R13 ;  /* 0x0000000d00ef7202 */ /* 0x000fe40000000f00 */
[----:B------:R-:W-:-:S07]  /*deb0*/  MOV R19, R12 ;  /* 0x0000000c00137202 */ /* 0x000fce0000000f00 */
[----:B------:R-:W-:Y:S05]  /*dec0*/  WARPSYNC.COLLECTIVE R2, `(.L_x_6608) ;  /* 0x0000000002087348 */ /* 0x000fea0003c00000 */
[----:B------:R0:W1:Y:S02]  /*ded0*/  SHFL.DOWN P0, R12, R239, R238, R237 ;  /* 0x080000eeef0c7389 */ /* 0x00006400000000ed */
[----:B01----:R-:W-:Y:S05]  /*dee0*/  ENDCOLLECTIVE ;  /* 0x000000000000791b */ /* 0x003fea0003800000 */
.L_x_6608:
[----:B------:R-:W-:Y:S05]  /*def0*/  BRA `(.L_x_6609) ;  /* 0xffffff9c00807947 */ /* 0x000fea000383ffff */
.L_x_6526:
        /* <DEDUP_REMOVED lines=8> */
.L_x_6611:
[----:B------:R-:W-:Y:S05]  /*df80*/  BSYNC B0 ;  /* 0x0000000000007941 */ /* 0x000fea0003800000 */
.L_x_6610:
        /* <DEDUP_REMOVED lines=8> */
.L_x_6612:
[----:B------:R-:W-:Y:S02]  /*e010*/  MOV R239, R16 ;  /* 0x0000001000ef7202 */ /* 0x000fe40000000f00 */
[----:B------:R-:W-:-:S07]  /*e020*/  MOV R15, R12 ;  /* 0x0000000c000f7202 */ /* 0x000fce0000000f00 */
[----:B------:R-:W-:Y:S05]  /*e030*/  WARPSYNC.COLLECTIVE R2, `(.L_x_6613) ;  /* 0x0000000002087348 */ /* 0x000fea0003c00000 */
[----:B------:R0:W1:Y:S02]  /*e040*/  SHFL.DOWN P0, R12, R239, R238, R237 ;  /* 0x080000eeef0c7389 */ /* 0x00006400000000ed */
[----:B01----:R-:W-:Y:S05]  /*e050*/  ENDCOLLECTIVE ;  /* 0x000000000000791b */ /* 0x003fea0003800000 */
.L_x_6613:
[----:B------:R-:W-:Y:S02]  /*e060*/  MOV R239, R13 ;  /* 0x0000000d00ef7202 */ /* 0x000fe40000000f00 */
[----:B------:R-:W-:-:S07]  /*e070*/  MOV R19, R12 ;  /* 0x0000000c00137202 */ /* 0x000fce0000000f00 */
[----:B------:R-:W-:Y:S05]  /*e080*/  WARPSYNC.COLLECTIVE R2, `(.L_x_6614) ;  /* 0x0000000002087348 */ /* 0x000fea0003c00000 */
[----:B------:R0:W1:Y:S02]  /*e090*/  SHFL.DOWN P0, R12, R239, R238, R237 ;  /* 0x080000eeef0c7389 */ /* 0x00006400000000ed */
[----:B01----:R-:W-:Y:S05]  /*e0a0*/  ENDCOLLECTIVE ;  /* 0x000000000000791b */ /* 0x003fea0003800000 */
.L_x_6614:
[----:B------:R-:W-:Y:S05]  /*e0b0*/  BRA `(.L_x_6615) ;  /* 0xffffff9c00607947 */ /* 0x000fea000383ffff */
.L_x_6529:
        /* <DEDUP_REMOVED lines=8> */
.L_x_6617:
[----:B------:R-:W-:Y:S05]  /*e140*/  BSYNC B0 ;  /* 0x0000000000007941 */ /* 0x000fea0003800000 */
.L_x_6616:
        /* <DEDUP_REMOVED lines=9> */
.L_x_6618:
[----:B------:R-:W-:Y:S02]  /*e1e0*/  MOV R237, 0x1f ;  /* 0x0000001f00ed7802 */ /* 0x000fe40000000f00 */
[----:B------:R-:W-:Y:S02]  /*e1f0*/  MOV R19, R16 ;  /* 0x0000001000137202 */ /* 0x000fe40000000f00 */
[----:B------:R-:W-:-:S07]  /*e200*/  MOV R234, R12 ;  /* 0x0000000c00ea7202 */ /* 0x000fce0000000f00 */
[----:B------:R-:W-:Y:S05]  /*e210*/  WARPSYNC.COLLECTIVE R2, `(.L_x_6619) ;  /* 0x0000000002087348 */ /* 0x000fea0003c00000 */
[----:B------:R0:W1:Y:S02]  /*e220*/  SHFL.IDX P2, R12, R19, R14, R15 ;  /* 0x0000000e130c7389 */ /* 0x000064000004000f */
[----:B01----:R-:W-:Y:S05]  /*e230*/  ENDCOLLECTIVE ;  /* 0x000000000000791b */ /* 0x003fea0003800000 */
.L_x_6619:
[-C--:B------:R-:W-:Y:S01]  /*e240*/  FMUL.FTZ R235, R7, R234.reuse ;  /* 0x000000ea07eb7220 */ /* 0x080fe20000410000 */
[----:B------:R-:W-:-:S03]  /*e250*/  FMUL.FTZ R238, R6, R234 ;  /* 0x000000ea06ee7220 */ /* 0x000fc60000410000 */
[----:B------:R-:W-:Y:S01]  /*e260*/  FFMA.FTZ R235, R6, R233, -R235 ;  /* 0x000000e906eb7223 */ /* 0x000fe200000108eb */
[----:B------:R-:W-:-:S03]  /*e270*/  MOV R19, R13 ;  /* 0x0000000d00137202 */ /* 0x000fc60000000f00 */
[----:B------:R-:W-:Y:S01]  /*e280*/  FADD.FTZ R236, R12, R235 ;  /* 0x000000eb0cec7221 */ /* 0x000fe20000010000 */
[-C--:B------:R-:W-:Y:S01]  /*e290*/  FMUL.FTZ R12, R4, R234.reuse ;  /* 0x000000ea040c7220 */ /* 0x080fe20000410000 */
[----:B------:R-:W-:-:S03]  /*e2a0*/  FMUL.FTZ R235, R5, R234 ;  /* 0x000000ea05eb7220 */ /* 0x000fc60000410000 */
[-C--:B------:R-:W-:Y:S01]  /*e2b0*/  FFMA.FTZ R234, R5, R233.reuse, R12 ;  /* 0x000000e905ea7223 */ /* 0x080fe2000001000c */
[----:B------:R-:W-:-:S07]  /*e2c0*/  FFMA.FTZ R235, R4, R233, -R235 ;  /* 0x000000e904eb7223 */ /* 0x000fce00000108eb */
[----:B------:R-:W-:Y:S05]  /*e2d0*/  WARPSYNC.COLLECTIVE R2, `(.L_x_6620) ;  /* 0x0000000002087348 */ /* 0x000fea0003c00000 */
[----:B------:R0:W1:Y:S02]  /*e2e0*/  SHFL.IDX P2, R12, R19, R14, R15 ;  /* 0x0000000e130c7389 */ /* 0x000064000004000f */
[----:B01----:R-:W-:Y:S05]  /*e2f0*/  ENDCOLLECTIVE ;  /* 0x000000000000791b */ /* 0x003fea0003800000 */
.L_x_6620:
[----:B------:R-:W-:Y:S01]  /*e300*/  FFMA.FTZ R233, R7, R233, R238 ;  /* 0x000000e907e97223 */ /* 0x000fe200000100ee */
[----:B------:R-:W-:Y:S02]  /*e310*/  MOV R19, R4 ;  /* 0x0000000400137202 */ /* 0x000fe40000000f00 */
[----:B------:R-:W-:-:S05]  /*e320*/  MOV R238, R12 ;  /* 0x0000000c00ee7202 */ /* 0x000fca0000000f00 */
[----:B------:R-:W-:Y:S01]  /*e330*/  FADD.FTZ R233, R238, R233 ;  /* 0x000000e9eee97221 */ /* 0x000fe20000010000 */
[----:B------:R-:W-:-:S07]  /*e340*/  HFMA2 R238, -RZ, RZ, 0, 5.9604644775390625e-08 ;  /* 0x00000001ffee7431 */ /* 0x000fce00000001ff */
[----:B------:R-:W-:Y:S05]  /*e350*/  WARPSYNC.COLLECTIVE R2, `(.L_x_6621) ;  /* 0x0000000002087348 */ /* 0x000fea0003c00000 */
[----:B------:R0:W1:Y:S02]  /*e360*/  SHFL.DOWN P0, R12, R239, R238, R237 ;  /* 0x080000eeef0c7389 */ /* 0x00006400000000ed */
[----:B01----:R-:W-:Y:S05]  /*e370*/  ENDCOLLECTIVE ;  /* 0x000000000000791b */ /* 0x003fea0003800000 */
.L_x_6621:
[----:B------:R-:W-:Y:S02]  /*e380*/  MOV R239, R17 ;  /* 0x0000001100ef7202 */ /* 0x000fe40000000f00 */
[----:B------:R-:W-:-:S07]  /*e390*/  MOV R240, R12 ;  /* 0x0000000c00f07202 */ /* 0x000fce0000000f00 */
[----:B------:R-:W-:Y:S05]  /*e3a0*/  WARPSYNC.COLLECTIVE R2, `(.L_x_6622) ;  /* 0x0000000002087348 */ /* 0x000fea0003c00000 */
[----:B------:R0:W1:Y:S02]  /*e3b0*/  SHFL.DOWN P0, R12, R239, R238, R237 ;  /* 0x080000eeef0c7389 */ /* 0x00006400000000ed */
[----:B01----:R-:W-:Y:S05]  /*e3c0*/  ENDCOLLECTIVE ;  /* 0x000000000000791b */ /* 0x003fea0003800000 */
.L_x_6622:
[----:B------:R-:W-:Y:S02]  /*e3d0*/  MOV R239, R16 ;  /* 0x0000001000ef7202 */ /* 0x000fe40000000f00 */
[----:B------:R-:W-:-:S07]  /*e3e0*/  MOV R241, R12 ;  /* 0x0000000c00f17202 */ /* 0x000fce0000000f00 */
[----:B------:R-:W-:Y:S05]  /*e3f0*/  WARPSYNC.COLLECTIVE R2, `(.L_x_6623) ;  /* 0x0000000002087348 */ /* 0x000fea0003c00000 */
[----:B------:R0:W1:Y:S02]  /*e400*/  SHFL.DOWN P0, R12, R239, R238, R237 ;  /* 0x080000eeef0c7389 */ /* 0x00006400000000ed */
[----:B01----:R-:W-:Y:S05]  /*e410*/  ENDCOLLECTIVE ;  /* 0x000000000000791b */ /* 0x003fea0003800000 */
.L_x_6623:
[----:B------:R-:W-:Y:S02]  /*e420*/  MOV R239, R13 ;  /* 0x0000000d00ef7202 */ /* 0x000fe40000000f00 */
[----:B------:R-:W-:-:S07]  /*e430*/  MOV R242, R12 ;  /* 0x0000000c00f27202 */ /* 0x000fce0000000f00 */
[----:B------:R-:W-:Y:S05]  /*e440*/  WARPSYNC.COLLECTIVE R2, `(.L_x_6624) ;  /* 0x0000000002087348 */ /* 0x000fea0003c00000 */
[----:B------:R0:W1:Y:S02]  /*e450*/  SHFL.DOWN P0, R12, R239, R238, R237 ;  /* 0x080000eeef0c7389 */ /* 0x00006400000000ed */
[----:B01----:R-:W-:Y:S05]  /*e460*/  ENDCOLLECTIVE ;  /* 0x000000000000791b */ /* 0x003fea0003800000 */
.L_x_6624:
[----:B------:R-:W-:-:S07]  /*e470*/  MOV R244, R12 ;  /* 0x0000000c00f47202 */ /* 0x000fce0000000f00 */
[----:B------:R-:W-:Y:S05]  /*e480*/  WARPSYNC.COLLECTIVE R2, `(.L_x_6625) ;  /* 0x0000000002087348 */ /* 0x000fea0003c00000 */
[----:B------:R0:W1:Y:S02]  /*e490*/  SHFL.IDX P2, R12, R19, R14, R15 ;  /* 0x0000000e130c7389 */ /* 0x000064000004000f */
[----:B01----:R-:W-:Y:S05]  /*e4a0*/  ENDCOLLECTIVE ;  /* 0x000000000000791b */ /* 0x003fea0003800000 */
.L_x_6625:
[----:B------:R-:W-:Y:S02]  /*e4b0*/  MOV R19, R5 ;  /* 0x0000000500137202 */ /* 0x000fe40000000f00 */
[----:B------:R-:W-:-:S07]  /*e4c0*/  MOV R243, R12 ;  /* 0x0000000c00f37202 */ /* 0x000fce0000000f00 */
[----:B------:R-:W-:Y:S05]  /*e4d0*/  WARPSYNC.COLLECTIVE R2, `(.L_x_6626) ;  /* 0x0000000002087348 */ /* 0x000fea0003c00000 */
[----:B------:R0:W1:Y:S02]  /*e4e0*/  SHFL.IDX P2, R12, R19, R14, R15 ;  /* 0x0000000e130c7389 */ /* 0x000064000004000f */
[----:B01----:R-:W-:Y:S05]  /*e4f0*/  ENDCOLLECTIVE ;  /* 0x000000000000791b */ /* 0x003fea0003800000 */
.L_x_6626:
[----:B------:R-:W-:Y:S02]  /*e500*/  MOV R19, R6 ;  /* 0x0000000600137202 */ /* 0x000fe40000000f00 */
[----:B------:R-:W-:-:S07]  /*e510*/  MOV R237, R12 ;  /* 0x0000000c00ed7202 */ /* 0x000fce0000000f00 */
[----:B------:R-:W-:Y:S05]  /*e520*/  WARPSYNC.COLLECTIVE R2, `(.L_x_6627) ;  /* 0x0000000002087348 */ /* 0x000fea0003c00000 */
[----:B------:R0:W1:Y:S02]  /*e530*/  SHFL.IDX P2, R12, R19, R14, R15 ;  /* 0x0000000e130c7389 */ /* 0x000064000004000f */
[----:B01----:R-:W-:Y:S05]  /*e540*/  ENDCOLLECTIVE ;  /* 0x000000000000791b */ /* 0x003fea0003800000 */
.L_x_6627:
[----:B------:R-:W-:Y:S02]  /*e550*/  MOV R13, R237 ;  /* 0x000000ed000d7202 */ /* 0x000fe40000000f00 */
[----:B------:R-:W-:Y:S02]  /*e560*/  MOV R19, R7 ;  /* 0x0000000700137202 */ /* 0x000fe40000000f00 */
[----:B------:R-:W-:-:S07]  /*e570*/  MOV R239, R12 ;  /* 0x0000000c00ef7202 */ /* 0x000fce0000000f00 */
[----:B------:R-:W-:Y:S05]  /*e580*/  WARPSYNC.COLLECTIVE R2, `(.L_x_6628) ;  /* 0x0000000002087348 */ /* 0x000fea0003c00000 */
[----:B------:R0:W1:Y:S02]  /*e590*/  SHFL.IDX P2, R12, R19, R14, R15 ;  /* 0x0000000e130c7389 */ /* 0x000064000004000f */
[----:B01----:R-:W-:Y:S05]  /*e5a0*/  ENDCOLLECTIVE ;  /* 0x000000000000791b */ /* 0x003fea0003800000 */
.L_x_6628:
[----:B------:R-:W-:Y:S02]  /*e5b0*/  MOV R245, R12 ;  /* 0x0000000c00f57202 */ /* 0x000fe40000000f00 */
[----:B------:R-:W-:Y:S01]  /*e5c0*/  MOV R12, R243 ;  /* 0x000000f3000c7202 */ /* 0x000fe20000000f00 */
[----:B------:R-:W-:Y:S06]  /*e5d0*/  BRA `(.L_x_6629) ;  /* 0xffffff9800b87947 */ /* 0x000fec000383ffff */
.L_x_6630:
        /* <DEDUP_REMOVED lines=10> */
.L_x_18698:


//--------------------- .text._Z25selective_scan_bwd_kernelI32Selective_Scan_bwd_kernel_traitsILi64ELi16ELb0ELb0ELb0ELb1ELb1EN3c108BFloat16ENS1_7complexIfEEEEv12SSMParamsBwd --------------------------
	.section	.text._Z25selective_scan_bwd_kernelI32Selective_Scan_bwd_kernel_traitsILi64ELi16ELb0ELb0ELb0ELb1ELb1EN3c108BFloat16ENS1_7complexIfEEEEv12SSMParamsBwd,"ax",@progbits
	.align	128
        .global         _Z25selective_scan_bwd_kernelI32Selective_Scan_bwd_kernel_traitsILi64ELi16ELb0ELb0ELb0ELb1ELb1EN3c108BFloat16ENS1_7complexIfEEEEv12SSMParamsBwd
        .type           _Z25selective_scan_bwd_kernelI32Selective_Scan_bwd_kernel_traitsILi64ELi16ELb0ELb0ELb0ELb1ELb1EN3c108BFloat16ENS1_7complexIfEEEEv12SSMParamsBwd,@function
        .size           _Z25selective_scan_bwd_kernelI32Selective_Scan_bwd_kernel_traitsILi64ELi16ELb0ELb0ELb0ELb1ELb1EN3c108BFloat16ENS1_7complexIfEEEEv12SSMParamsBwd,(.L_x_18699 - _Z25selective_scan_bwd_kernelI32Selective_Scan_bwd_kernel_traitsILi64ELi16ELb0ELb0ELb0ELb1ELb1EN3c108BFloat16ENS1_7complexIfEEEEv12SSMParamsBwd)
        .other          _Z25selective_scan_bwd_kernelI32Selective_Scan_bwd_kernel_traitsILi64ELi16ELb0ELb0ELb0ELb1ELb1EN3c108BFloat16ENS1_7complexIfEEEEv12SSMParamsBwd,@"STO_CUDA_ENTRY STV_DEFAULT"
_Z25selective_scan_bwd_kernelI32Selective_Scan_bwd_kernel_traitsILi64ELi16ELb0ELb0ELb0ELb1ELb1EN3c108BFloat16ENS1_7complexIfEEEEv12SSMParamsBwd:
.text._Z25selective_scan_bwd_kernelI32Selective_Scan_bwd_kernel_traitsILi64ELi16ELb0ELb0ELb0ELb1ELb1EN3c108BFloat16ENS1_7complexIfEEEEv12SSMParamsBwd:
[----:B------:R-:W-:Y:S01]  /*0000*/  LDC R1, c[0x0][0x37c] ;  /* 0x0000df00ff017b82 */ /* 0x000fe20000000800 */
[----:B------:R-:W0:Y:S07]  /*0010*/  LDCU.64 UR4, c[0x0][0x458] ;  /* 0x00008b00ff0477ac */ /* 0x000e2e0008000a00 */
[----:B------:R-:W1:Y:S01]  /*0020*/  S2UR UR8, SR_CTAID.Y ;  /* 0x00000000000879c3 */ /* 0x000e620000002600 */
[----:B------:R-:W-:Y:S01]  /*0030*/  HFMA2 R139, -RZ, RZ, 0, 0 ;  /* 0x00000000ff8b7431 */ /* 0x000fe200000001ff */
[----:B------:R-:W-:Y:S01]  /*0040*/  CS2R R140, SRZ ;  /* 0x00000000008c7805 */ /* 0x000fe2000001ff00 */
[----:B------:R-:W2:Y:S01]  /*0050*/  LDCU.64 UR6, c[0x0][0x470] ;  /* 0x00008e00ff0677ac */ /* 0x000ea20008000a00 */
[----:B------:R-:W3:Y:S04]  /*0060*/  LDCU.64 UR24, c[0x0][0x358] ;  /* 0x00006b00ff1877ac */ /* 0x000ee80008000a00 */
[----:B------:R-:W4:Y:S01]  /*0070*/  S2UR UR26, SR_CTAID.X ;  /* 0x00000000001a79c3 */ /* 0x000f220000002500 */
[----:B------:R-:W3:Y:S01]  /*0080*/  LDCU.64 UR12, c[0x0][0x480] ;  /* 0x00009000ff0c77ac */ /* 0x000ee20008000a00 */
[----:B------:R-:W4:Y:S01]  /*0090*/  LDCU.64 UR10, c[0x0][0x498] ;  /* 0x00009300ff0a77ac */ /* 0x000f220008000a00 */
[----:B0-----:R-:W-:-:S02]  /*00a0*/  UISETP.NE.U32.AND UP0, UPT, UR4, URZ, UPT ;  /* 0x000000ff0400728c */ /* 0x001fc4000bf05070 */
[----:B--2---:R-:W-:Y:S02]  /*00b0*/  UISETP.NE.U32.AND UP1, UPT, UR6, URZ, UPT ;  /* 0x000000ff0600728c */ /* 0x004fe4000bf25070 */
[----:B------:R-:W-:Y:S02]  /*00c0*/  UISETP.NE.AND.EX UP0, UPT, UR5, URZ, UPT, UP0 ;  /* 0x000000ff0500728c */ /* 0x000fe4000bf05300 */
[----:B------:R-:W-:Y:S01]  /*00d0*/  UISETP.NE.AND.EX UP1, UPT, UR7, URZ, UPT, UP1 ;  /* 0x000000ff0700728c */ /* 0x000fe2000bf25310 */
[----:B------:R-:W0:Y:S03]  /*00e0*/  LDCU.128 UR16, c[0x0][0x3f0] ;  /* 0x00007e00ff1077ac */ /* 0x000e260008000c00 */
        /* <DEDUP_REMOVED lines=13> */
[----:B---3--:R3:W5:Y:S01]  /*01c0*/  @P0 LDG.E R141, desc[UR24][R2.64] ;  /* 0x00000018028d0981 */ /* 0x008762000c1e1900 */
[----:B------:R-:W3:Y:S03]  /*01d0*/  LDCU.128 UR4, c[0x0][0x400] ;  /* 0x00008000ff0477ac */ /* 0x000ee60008000c00 */
[----:B------:R1:W5:Y:S01]  /*01e0*/  @P1 LDG.E R139, desc[UR24][R4.64] ;  /* 0x00000018048b1981 */ /* 0x000362000c1e1900 */
[----:B------:R-:W-:Y:S01]  /*01f0*/  UISETP.NE.U32.AND UP0, UPT, UR12, URZ, UPT ;  /* 0x000000ff0c00728c */ /* 0x000fe2000bf05070 */
[----:B------:R-:W-:Y:S01]  /*0200*/  HFMA2 R137, -RZ, RZ, 0, 0 ;  /* 0x00000000ff897431 */ /* 0x000fe200000001ff */
[----:B----4-:R-:W-:Y:S02]  /*0210*/  UIMAD.WIDE.U32 UR14, UR26, UR10, URZ ;  /* 0x0000000a1a0e72a5 */ /* 0x010fe4000f8e00ff */
[----:B------:R-:W-:Y:S02]  /*0220*/  UISETP.NE.AND.EX UP0, UPT, UR13, URZ, UPT, UP0 ;  /* 0x000000ff0d00728c */ /* 0x000fe4000bf05300 */
[----:B------:R-:W-:-:S02]  /*0230*/  UIMAD UR15, UR26, UR11, UR15 ;  /* 0x0000000b1a0f72a4 */ /* 0x000fc4000f8e020f */
[----:B0-----:R-:W-:Y:S02]  /*0240*/  UIMAD.WIDE.U32 UR10, UR26, UR16, URZ ;  /* 0x000000101a0a72a5 */ /* 0x001fe4000f8e00ff */
[----:B--2---:R-:W-:Y:S02]  /*0250*/  UIMAD.WIDE.U32 UR14, UR8, UR20, UR14 ;  /* 0x00000014080e72a5 */ /* 0x004fe4000f8e000e */
[----:B------:R-:W-:Y:S02]  /*0260*/  UIMAD UR11, UR26, UR17, UR11 ;  /* 0x000000111a0b72a4 */ /* 0x000fe4000f8e020b */
[----:B---3--:R-:W-:Y:S01]  /*0270*/  UIMAD.WIDE.U32 UR12, UR26, UR4, URZ ;  /* 0x000000041a0c72a5 */ /* 0x008fe2000f8e00ff */
[----:B------:R-:W0:Y:S03]  /*0280*/  @UP0 LDCU UR9, c[0x0][0x384] ;  /* 0x00007080ff0907ac */ /* 0x000e260008000800 */
[----:B------:R-:W-:-:S02]  /*0290*/  UIMAD UR13, UR26, UR5, UR13 ;  /* 0x000000051a0d72a4 */ /* 0x000fc4000f8e020d */
[----:B------:R-:W-:Y:S02]  /*02a0*/  UIMAD UR20, UR8, UR21, UR15 ;  /* 0x00000015081472a4 */ /* 0x000fe4000f8e020f */
[----:B------:R-:W-:Y:S02]  /*02b0*/  UIMAD.WIDE.U32 UR12, UR8, UR6, UR12 ;  /* 0x00000006080c72a5 */ /* 0x000fe4000f8e000c */
[----:B------:R-:W-:Y:S02]  /*02c0*/  UIMAD.WIDE.U32 UR10, UR8, UR18, UR10 ;  /* 0x00000012080a72a5 */ /* 0x000fe4000f8e000a */
[----:B------:R-:W-:Y:S01]  /*02d0*/  UIMAD UR17, UR8, UR7, UR13 ;  /* 0x00000007081172a4 */ /* 0x000fe2000f8e020d */
[----:B------:R-:W2:Y:S01]  /*02e0*/  LDCU.128 UR4, c[0x0][0x460] ;  /* 0x00008c00ff0477ac */ /* 0x000ea20008000c00 */
[----:B------:R-:W3:Y:S01]  /*02f0*/  @UP0 LDCU UR15, c[0x0][0x38c] ;  /* 0x00007180ff0f07ac */ /* 0x000ee20008000800 */
[----:B------:R-:W-:Y:S01]  /*0300*/  UIMAD UR19, UR8, UR19, UR11 ;  /* 0x00000013081372a4 */ /* 0x000fe2000f8e020b */
[----:B------:R-:W4:Y:S01]  /*0310*/  @UP0 LDCU.64 UR28, c[0x0][0x480] ;  /* 0x00009000ff1c07ac */ /* 0x000f220008000a00 */
[----:B-1----:R-:W-:-:S02]  /*0320*/  ULEA UR11, UR27, 0xfffffc00, 0xa ;  /* 0xfffffc001b0b7891 */ /* 0x002fc4000f8e50ff */
[----:B0-----:R-:W-:Y:S02]  /*0330*/  @UP0 UIMAD UR9, UR26, UR9, UR8 ;  /* 0x000000091a0902a4 */ /* 0x001fe4000f8e0208 */
[----:B------:R-:W-:Y:S02]  /*0340*/  UIADD3 UR10, UP3, UPT, UR11, UR10, URZ ;  /* 0x0000000a0b0a7290 */ /* 0x000fe4000ff7e0ff */
[----:B------:R-:W-:Y:S02]  /*0350*/  USHF.R.S32.HI UR13, URZ, 0x1f, UR11 ;  /* 0x0000001fff0d7899 */ /* 0x000fe4000801140b */
[----:B------:R-:W-:Y:S02]  /*0360*/  UIADD3 UR18, UP4, UPT, UR11, UR12, URZ ;  /* 0x0000000c0b127290 */ /* 0x000fe4000ff9e0ff */
[----:B--2---:R-:W-:Y:S02]  /*0370*/  ULEA UR16, UP2, UR10, UR4, 0x1 ;  /* 0x000000040a107291 */ /* 0x004fe4000f8408ff */
[----:B------:R-:W-:-:S02]  /*0380*/  @UP0 UIMAD UR9, UR9, UR27, URZ ;  /* 0x0000001b090902a4 */ /* 0x000fc4000f8e02ff */
[----:B------:R-:W-:Y:S02]  /*0390*/  UIADD3.X UR4, UPT, UPT, UR13, UR17, URZ, UP4, !UPT ;  /* 0x000000110d047290 */ /* 0x000fe4000a7fe4ff */
[----:B------:R-:W-:Y:S02]  /*03a0*/  UIADD3 UR11, UP5, UPT, UR11, UR14, URZ ;  /* 0x0000000e0b0b7290 */ /* 0x000fe4000ffbe0ff */
[----:B------:R-:W-:Y:S02]  /*03b0*/  ULEA UR12, UP1, UR18, UR6, 0x1 ;  /* 0x00000006120c7291 */ /* 0x000fe4000f8208ff */
[----:B------:R-:W-:Y:S02]  /*03c0*/  UIADD3.X UR6, UPT, UPT, UR13, UR19, URZ, UP3, !UPT ;  /* 0x000000130d067290 */ /* 0x000fe40009ffe4ff */
[----:B---3--:R-:W-:Y:S02]  /*03d0*/  @UP0 UIMAD UR9, UR9, UR15, URZ ;  /* 0x0000000f090902a4 */ /* 0x008fe4000f8e02ff */
[----:B------:R-:W-:-:S02]  /*03e0*/  UIADD3.X UR20, UPT, UPT, UR13, UR20, URZ, UP5, !UPT ;  /* 0x000000140d147290 */ /* 0x000fc4000affe4ff */
[----:B------:R-:W-:Y:S02]  /*03f0*/  ULEA.HI.X UR13, UR10, UR5, UR6, 0x1, UP2 ;  /* 0x000000050a0d7291 */ /* 0x000fe400090f0c06 */
[----:B------:R-:W-:Y:S01]  /*0400*/  ULEA.HI.X UR18, UR18, UR7, UR4, 0x1, UP1 ;  /* 0x0000000712127291 */ /* 0x000fe200088f0c04 */
[----:B------:R-:W-:Y:S02]  /*0410*/  UMOV UR5, URZ ;  /* 0x000000ff00057c82 */ /* 0x000fe40008000000 */
[----:B------:R-:W-:Y:S01]  /*0420*/  UMOV UR4, URZ ;  /* 0x000000ff00047c82 */ /* 0x000fe20008000000 */
[----:B----4-:R-:W-:Y:S02]  /*0430*/  @UP0 UIMAD.WIDE UR4, UR9, 0x10, UR28 ;  /* 0x00000010090408a5 */ /* 0x010fe4000f8e021c */
[----:B------:R-:W-:Y:S02]  /*0440*/  UISETP.GE.AND UP0, UPT, UR27, 0x1, UPT ;  /* 0x000000011b00788c */ /* 0x000fe4000bf06270 */
[----:B------:R-:W-:-:S04]  /*0450*/  ULEA UR19, UP3, UR11, UR22, 0x1 ;  /* 0x000000160b137291 */ /* 0x000fc8000f8608ff */
[----:B------:R-:W-:-:S03]  /*0460*/  ULEA.HI.X UR20, UR11, UR23, UR20, 0x1, UP3 ;  /* 0x000000170b147291 */ /* 0x000fc600098f0c14 */
[----:B------:R-:W-:Y:S09]  /*0470*/  BRA.U !UP0, `(.L_x_6631) ;  /* 0x000000e1085c7547 */ /* 0x000ff2000b800000 */
[----:B------:R-:W0:Y:S01]  /*0480*/  S2R R138, SR_TID.X ;  /* 0x00000000008a7919 */ /* 0x000e220000002100 */
[----:B------:R-:W1:Y:S01]  /*0490*/  S2UR UR6, SR_CgaCtaId ;  /* 0x00000000000679c3 */ /* 0x000e620000008800 */
[----:B------:R-:W-:Y:S01]  /*04a0*/  UMOV UR17, 0x400 ;  /* 0x0000040000117882 */ /* 0x000fe20000000000 */
[----:B------:R-:W-:Y:S01]  /*04b0*/  MOV R140, RZ ;  /* 0x000000ff008c7202 */ /* 0x000fe20000000f00 */
[----:B------:R-:W2:Y:S01]  /*04c0*/  LDCU UR10, c[0x0][0x394] ;  /* 0x00007280ff0a77ac */ /* 0x000ea20008000800 */
[----:B------:R-:W-:Y:S01]  /*04d0*/  MOV R137, RZ ;  /* 0x000000ff00897202 */ /* 0x000fe20000000f00 */
[----:B------:R-:W-:Y:S01]  /*04e0*/  UMOV UR9, UR13 ;  /* 0x0000000d00097c82 */ /* 0x000fe20008000000 */
[----:B------:R-:W-:Y:S01]  /*04f0*/  UMOV UR11, UR12 ;  /* 0x0000000c000b7c82 */ /* 0x000fe20008000000 */
[----:B-1----:R-:W-:Y:S01]  /*0500*/  ULEA UR17, UR6, UR17, 0x18 ;  /* 0x0000001106117291 */ /* 0x002fe2000f8ec0ff */
[C---:B0-----:R-:W-:Y:S02]  /*0510*/  SHF.L.U32 R136, R138.reuse, 0x4, RZ ;  /* 0x000000048a887819 */ /* 0x041fe400000006ff */
[----:B------:R-:W-:-:S02]  /*0520*/  LOP3.LUT R204, R138, 0x1f, RZ, 0xc0, !PT ;  /* 0x0000001f8acc7812 */ /* 0x000fc400078ec0ff */
[C---:B------:R-:W-:Y:S02]  /*0530*/  LOP3.LUT R3, R136.reuse, 0x3e00, RZ, 0xc0, !PT ;  /* 0x00003e0088037812 */ /* 0x040fe400078ec0ff */
[----:B------:R-:W-:Y:S02]  /*0540*/  IADD3 R135, PT, PT, R136, UR17, RZ ;  /* 0x0000001188877c10 */ /* 0x000fe4000fffe0ff */
[----:B--2---:R-:W-:-:S07]  /*0550*/  LOP3.LUT R0, R3, 0x1f, R138, 0xf8, !PT ;  /* 0x0000001f03007812 */ /* 0x004fce00078ef88a */
.L_x_6700:
        /* <DEDUP_REMOVED lines=23> */
[----:B------:R-:W-:Y:S02]  /*06d0*/  PRMT R33, RZ, 0x7610, R33 ;  /* 0x00007610ff217816 */ /* 0x000fe40000000021 */
[C---:B------:R-:W-:Y:S02]  /*06e0*/  LOP3.LUT R18, R17.reuse, 0x20, RZ, 0xfc, !PT ;  /* 0x0000002011127812 */ /* 0x040fe400078efcff */
        /* <DEDUP_REMOVED lines=15> */
[----:B------:R-:W-:Y:S02]  /*07e0*/  LOP3.LUT R9, R17, 0x100, RZ, 0xfc, !PT ;  /* 0x0000010011097812 */ /* 0x000fe400078efcff */
[----:B------:R-:W-:-:S02]  /*07f0*/  IADD3.X R21, PT, PT, RZ, UR18, RZ, P1, !PT ;  /* 0x00000012ff157c10 */ /* 0x000fc40008ffe4ff */
[----:B------:R-:W-:Y:S02]  /*0800*/  LOP3.LUT R7, R17, 0xc0, RZ, 0xfc, !PT ;  /* 0x000000c011077812 */ /* 0x000fe400078efcff */
[----:B------:R-:W-:Y:S01]  /*0810*/  ISETP.GE.AND P6, PT, R0, UR27, PT ;  /* 0x0000001b00007c0c */ /* 0x000fe2000bfc6270 */
[----:B------:R-:W3:Y:S01]  /*0820*/  @!P0 LDG.E.U16 R29, desc[UR24][R22.64+0x1c0] ;  /* 0x0001c018161d8981 */ /* 0x000ee2000c1e1500 */
[----:B------:R-:W-:Y:S02]  /*0830*/  ISETP.NE.AND P1, PT, R61, RZ, PT ;  /* 0x000000ff3d00720c */ /* 0x000fe40003f25270 */
[----:B------:R-:W-:Y:S02]  /*0840*/  LOP3.LUT R6, R17, 0xa0, RZ, 0xfc, !PT ;  /* 0x000000a011067812 */ /* 0x000fe400078efcff */
[----:B------:R-:W-:Y:S02]  /*0850*/  ISETP.GE.AND P5, PT, R4, UR27, PT ;  /* 0x0000001b04007c0c */ /* 0x000fe4000bfa6270 */
[----:B------:R-:W-:-:S02]  /*0860*/  P2R R79, PR, RZ, 0x1 ;  /* 0x00000001ff4f7803 */ /* 0x000fc40000000000 */
[----:B------:R-:W-:Y:S02]  /*0870*/  LOP3.LUT R5, R17, 0x80, RZ, 0xfc, !PT ;  /* 0x0000008011057812 */ /* 0x000fe400078efcff */
[----:B------:R-:W-:Y:S01]  /*0880*/  ISETP.GE.AND P0, PT, R9, UR27, PT ;  /* 0x0000001b09007c0c */ /* 0x000fe2000bf06270 */
[----:B------:R-:W4:Y:S01]  /*0890*/  @!P6 LDG.E.U16 R26, desc[UR24][R22.64+0x80] ;  /* 0x00008018161ae981 */ /* 0x000f22000c1e1500 */
[----:B------:R-:W-:Y:S02]  /*08a0*/  ISETP.GE.AND P2, PT, R7, UR27, PT ;  /* 0x0000001b07007c0c */ /* 0x000fe4000bf46270 */
[----:B------:R-:W-:Y:S01]  /*08b0*/  ISETP.GE.AND P3, PT, R6, UR27, PT ;  /* 0x0000001b06007c0c */ /* 0x000fe2000bf66270 */
[----:B------:R-:W3:Y:S01]  /*08c0*/  @!P1 LDG.E.U16 R19, desc[UR24][R22.64+0x40] ;  /* 0x0000401816139981 */ /* 0x000ee2000c1e1500 */
[----:B------:R-:W-:Y:S02]  /*08d0*/  ISETP.GE.AND P4, PT, R5, UR27, PT ;  /* 0x0000001b05007c0c */ /* 0x000fe4000bf86270 */
[C---:B------:R-:W-:Y:S01]  /*08e0*/  LOP3.LUT R10, R17.reuse, 0x120, RZ, 0xfc, !PT ;  /* 0x00000120110a7812 */ /* 0x040fe200078efcff */
[----:B------:R-:W4:Y:S01]  /*08f0*/  @!P5 LDG.E.U16 R25, desc[UR24][R22.64+0xc0] ;  /* 0x0000c0181619d981 */ /* 0x000f22000c1e1500 */
[----:B------:R-:W-:-:S02]  /*0900*/  LOP3.LUT R11, R17, 0x140, RZ, 0xfc, !PT ;  /* 0x00000140110b7812 */ /* 0x000fc400078efcff */
[C---:B------:R-:W-:Y:S01]  /*0910*/  LOP3.LUT R12, R17.reuse, 0x160, RZ, 0xfc, !PT ;  /* 0x00000160110c7812 */ /* 0x040fe200078efcff */
[----:B------:R-:W4:Y:S01]  /*0920*/  @!P0 LDG.E.U16 R32, desc[UR24][R22.64+0x200] ;  /* 0x0002001816208981 */ /* 0x000f22000c1e1500 */
[----:B------:R-:W-:Y:S02]  /*0930*/  P2R R59, PR, RZ, 0x40 ;  /* 0x00000040ff3b7803 */ /* 0x000fe40000000000 */
[C---:B------:R-:W-:Y:S01]  /*0940*/  LOP3.LUT R13, R17.reuse, 0x180, RZ, 0xfc, !PT ;  /* 0x00000180110d7812 */ /* 0x040fe200078efcff */
[----:B------:R-:W4:Y:S01]  /*0950*/  @!P2 LDG.E.U16 R30, desc[UR24][R22.64+0x180] ;  /* 0x00018018161ea981 */ /* 0x000f22000c1e1500 */
[----:B------:R-:W-:Y:S02]  /*0960*/  P2R R57, PR, RZ, 0x20 ;  /* 0x00000020ff397803 */ /* 0x000fe40000000000 */
[----:B------:R-:W-:Y:S01]  /*0970*/  LOP3.LUT R14, R17, 0x1a0, RZ, 0xfc, !PT ;  /* 0x000001a0110e7812 */ /* 0x000fe200078efcff */
[----:B------:R-:W4:Y:S01]  /*0980*/  @!P3 LDG.E.U16 R27, desc[UR24][R22.64+0x140] ;  /* 0x00014018161bb981 */ /* 0x000f22000c1e1500 */
[----:B------:R-:W-:-:S02]  /*0990*/  ISETP.GE.AND P6, PT, R10, UR27, PT ;  /* 0x0000001b0a007c0c */ /* 0x000fc4000bfc6270 */
[----:B------:R-:W-:Y:S01]  /*09a0*/  LOP3.LUT R15, R17, 0x1c0, RZ, 0xfc, !PT ;  /* 0x000001c0110f7812 */ /* 0x000fe200078efcff */
[----:B------:R-:W4:Y:S01]  /*09b0*/  @!P4 LDG.E.U16 R28, desc[UR24][R22.64+0x100] ;  /* 0x00010018161cc981 */ /* 0x000f22000c1e1500 */
[----:B------:R-:W-:Y:S02]  /*09c0*/  P2R R80, PR, RZ, 0x1 ;  /* 0x00000001ff507803 */ /* 0x000fe40000000000 */
[----:B------:R-:W-:Y:S02]  /*09d0*/  ISETP.GE.AND P5, PT, R11, UR27, PT ;  /* 0x0000001b0b007c0c */ /* 0x000fe4000bfa6270 */
[----:B------:R-:W-:Y:S02]  /*09e0*/  LOP3.LUT R16, R17, 0x1e0, RZ, 0xfc, !PT ;  /* 0x000001e011107812 */ /* 0x000fe400078efcff */
[----:B------:R-:W-:Y:S02]  /*09f0*/  ISETP.GE.AND P0, PT, R12, UR27, PT ;  /* 0x0000001b0c007c0c */ /* 0x000fe4000bf06270 */
[----:B------:R-:W-:Y:S01]  /*0a00*/  P2R R77, PR, RZ, 0x4 ;  /* 0x00000004ff4d7803 */ /* 0x000fe20000000000 */
[----:B------:R-:W4:Y:S01]  /*0a10*/  @!P6 LDG.E.U16 R31, desc[UR24][R22.64+0x240] ;  /* 0x00024018161fe981 */ /* 0x000f22000c1e1500 */
[----:B------:R-:W-:-:S02]  /*0a20*/  ISETP.GE.AND P1, PT, R13, UR27, PT ;  /* 0x0000001b0d007c0c */ /* 0x000fc4000bf26270 */
[----:B------:R-:W-:Y:S02]  /*0a30*/  P2R R73, PR, RZ, 0x8 ;  /* 0x00000008ff497803 */ /* 0x000fe40000000000 */
[----:B------:R-:W-:Y:S01]  /*0a40*/  ISETP.GE.AND P2, PT, R14, UR27, PT ;  /* 0x0000001b0e007c0c */ /* 0x000fe2000bf46270 */
[----:B------:R-:W4:Y:S01]  /*0a50*/  @!P5 LDG.E.U16 R34, desc[UR24][R22.64+0x280] ;  /* 0x000280181622d981 */ /* 0x000f22000c1e1500 */
[----:B------:R-:W-:Y:S02]  /*0a60*/  P2R R55, PR, RZ, 0x10 ;  /* 0x00000010ff377803 */ /* 0x000fe40000000000 */
[----:B------:R-:W-:Y:S01]  /*0a70*/  ISETP.GE.AND P3, PT, R15, UR27, PT ;  /* 0x0000001b0f007c0c */ /* 0x000fe2000bf66270 */
[----:B------:R-:W4:Y:S01]  /*0a80*/  @!P0 LDG.E.U16 R33, desc[UR24][R22.64+0x2c0] ;  /* 0x0002c01816218981 */ /* 0x000f22000c1e1500 */
[----:B------:R-:W-:-:S03]  /*0a90*/  ISETP.GE.AND P4, PT, R16, UR27, PT ;  /* 0x0000001b10007c0c */ /* 0x000fc6000bf86270 */
        /* <DEDUP_REMOVED lines=15> */
[CC--:B------:R-:W-:Y:S02]  /*0b90*/  LEA.HI.SX32 R133, R39.reuse, R39.reuse, 0x1b ;  /* 0x0000002727857211 */ /* 0x0c0fe400078fdaff */
[----:B------:R-:W-:Y:S02]  /*0ba0*/  LEA.HI.SX32 R40, R40, R39, 0x1b ;  /* 0x0000002728287211 */ /* 0x000fe400078fdaff */
[----:B------:R-:W-:Y:S02]  /*0bb0*/  IADD3 R42, PT, PT, R39, 0x40, RZ ;  /* 0x00000040272a7810 */ /* 0x000fe40007ffe0ff */
[----:B------:R-:W-:Y:S02]  /*0bc0*/  LEA R133, R133, UR21, 0x1 ;  /* 0x0000001585857c11 */ /* 0x000fe4000f8e08ff */
[----:B------:R-:W-:-:S02]  /*0bd0*/  IADD3 R44, PT, PT, R39, 0x60, RZ ;  /* 0x00000060272c7810 */ /* 0x000fc40007ffe0ff */
[----:B------:R-:W-:Y:S02]  /*0be0*/  LEA R132, R40, UR21, 0x1 ;  /* 0x0000001528847c11 */ /* 0x000fe4000f8e08ff */
[C---:B------:R-:W-:Y:S02]  /*0bf0*/  IADD3 R46, PT, PT, R39.reuse, 0x80, RZ ;  /* 0x00000080272e7810 */ /* 0x040fe40007ffe0ff */
[C---:B------:R-:W-:Y:S02]  /*0c00*/  IADD3 R22, PT, PT, R39.reuse, 0xa0, RZ ;  /* 0x000000a027167810 */ /* 0x040fe40007ffe0ff */
[C---:B------:R-:W-:Y:S02]  /*0c10*/  IADD3 R48, PT, PT, R39.reuse, 0xc0, RZ ;  /* 0x000000c027307810 */ /* 0x040fe40007ffe0ff */
[----:B------:R-:W-:Y:S02]  /*0c20*/  LEA.HI.SX32 R42, R42, R39, 0x1b ;  /* 0x000000272a2a7211 */ /* 0x000fe400078fdaff */
[----:B------:R-:W-:-:S02]  /*0c30*/  IADD3 R50, PT, PT, R39, 0xe0, RZ ;  /* 0x000000e027327810 */ /* 0x000fc40007ffe0ff */
[-C--:B------:R-:W-:Y:S02]  /*0c40*/  LEA.HI.SX32 R44, R44, R39.reuse, 0x1b ;  /* 0x000000272c2c7211 */ /* 0x080fe400078fdaff */
[C---:B------:R-:W-:Y:S02]  /*0c50*/  IADD3 R52, PT, PT, R39.reuse, 0x100, RZ ;  /* 0x0000010027347810 */ /* 0x040fe40007ffe0ff */
[-C--:B------:R-:W-:Y:S02]  /*0c60*/  LEA.HI.SX32 R46, R46, R39.reuse, 0x1b ;  /* 0x000000272e2e7211 */ /* 0x080fe400078fdaff */
[C---:B------:R-:W-:Y:S02]  /*0c70*/  IADD3 R54, PT, PT, R39.reuse, 0x120, RZ ;  /* 0x0000012027367810 */ /* 0x040fe40007ffe0ff */
[----:B------:R-:W-:Y:S02]  /*0c80*/  LEA.HI.SX32 R22, R22, R39, 0x1b ;  /* 0x0000002716167211 */ /* 0x000fe400078fdaff */
        /* <DEDUP_REMOVED lines=44> */
[----:B--2---:R-:W-:Y:S01]  /*0f50*/  STS.U16 [R133], R24 ;  /* 0x0000001885007388 */ /* 0x004fe20000000400 */
[----:B------:R-:W-:-:S03]  /*0f60*/  PRMT R22, RZ, 0x7610, R22 ;  /* 0x00007610ff167816 */ /* 0x000fc60000000016 */
[----:B---3--:R0:W-:Y:S04]  /*0f70*/  STS.U16 [R132+0x40], R19 ;  /* 0x0000401384007388 */ /* 0x0081e80000000400 */
[----:B----4-:R-:W-:Y:S01]  /*0f80*/  STS.U16 [R131+0x80], R26 ;  /* 0x0000801a83007388 */ /* 0x010fe20000000400 */
[----:B0-----:R-:W-:-:S03]  /*0f90*/  LOP3.LUT R19, R138, 0x3e0, RZ, 0xc0, !PT ;  /* 0x000003e08a137812 */ /* 0x001fc600078ec0ff */
[----:B------:R0:W-:Y:S01]  /*0fa0*/  STS.U16 [R130+0xc0], R25 ;  /* 0x0000c01982007388 */ /* 0x0001e20000000400 */
[----:B------:R-:W-:-:S04]  /*0fb0*/  IADD3 R19, PT, PT, R19, R134, RZ ;  /* 0x0000008613137210 */ /* 0x000fc80007ffe0ff */
[----:B------:R-:W-:Y:S01]  /*0fc0*/  SHF.L.U32 R19, R19, 0x4, RZ ;  /* 0x0000000413137819 */ /* 0x000fe200000006ff */
[----:B------:R-:W-:Y:S04]  /*0fd0*/  STS.U16 [R129+0x100], R28 ;  /* 0x0001001c81007388 */ /* 0x000fe80000000400 */
[----:B------:R1:W-:Y:S01]  /*0fe0*/  STS.U16 [R128+0x140], R27 ;  /* 0x0001401b80007388 */ /* 0x0003e20000000400 */
[----:B------:R-:W-:-:S03]  /*0ff0*/  LEA.HI.SX32 R112, R19, R19, 0x1b ;  /* 0x0000001313707211 */ /* 0x000fc600078fdaff */
[----:B------:R-:W-:Y:S04]  /*1000*/  STS.U16 [R127+0x180], R30 ;  /* 0x0001801e7f007388 */ /* 0x000fe80000000400 */
[----:B------:R2:W-:Y:S04]  /*1010*/  STS.U16 [R126+0x1c0], R29 ;  /* 0x0001c01d7e007388 */ /* 0x0005e80000000400 */
[----:B------:R-:W-:Y:S01]  /*1020*/  STS.U16 [R125+0x200], R32 ;  /* 0x000200207d007388 */ /* 0x000fe20000000400 */
[----:B------:R-:W-:-:S03]  /*1030*/  LEA R112, R112, UR21, 0x1 ;  /* 0x0000001570707c11 */ /* 0x000fc6000f8e08ff */
        /* <DEDUP_REMOVED lines=26> */
[----:B------:R-:W4:Y:S01]  /*11e0*/  @!P6 LDG.E.U16 R22, desc[UR24][R20.64] ;  /* 0x000000181416e981 */ /* 0x000f22000c1e1500 */
[----:B------:R-:W-:Y:S02]  /*11f0*/  ISETP.NE.AND P6, PT, R41, RZ, PT ;  /* 0x000000ff2900720c */ /* 0x000fe40003fc5270 */
[----:B------:R-:W-:-:S11]  /*1200*/  PRMT R24, RZ, 0x7610, R24 ;  /* 0x00007610ff187816 */ /* 0x000fd60000000018 */
        /* <DEDUP_REMOVED lines=20> */
[----:B---3--:R-:W-:Y:S02]  /*1350*/  PRMT R31, RZ, 0x7610, R31 ;  /* 0x00007610ff1f7816 */ /* 0x008fe4000000001f */
[----:B------:R-:W-:Y:S02]  /*1360*/  PRMT R32, RZ, 0x7610, R32 ;  /* 0x00007610ff207816 */ /* 0x000fe40000000020 */
[----:B----4-:R-:W-:Y:S02]  /*1370*/  PRMT R33, RZ, 0x7610, R33 ;  /* 0x00007610ff217816 */ /* 0x010fe40000000021 */
[----:B------:R-:W-:Y:S02]  /*1380*/  PRMT R34, RZ, 0x7610, R34 ;  /* 0x00007610ff227816 */ /* 0x000fe40000000022 */
[----:B------:R-:W-:Y:S01]  /*1390*/  PRMT R19, RZ, 0x7610, R19 ;  /* 0x00007610ff137816 */ /* 0x000fe20000000013 */
[----:B------:R-:W3:Y:S04]  /*13a0*/  @!P5 LDG.E.U16 R32, desc[UR24][R20.64+0x280] ;  /* 0x000280181420d981 */ /* 0x000ee8000c1e1500 */
[----:B------:R-:W4:Y:S01]  /*13b0*/  @!P6 LDG.E.U16 R30, desc[UR24][R20.64+0x200] ;  /* 0x00020018141ee981 */ /* 0x000f22000c1e1500 */
        /* <DEDUP_REMOVED lines=36> */
[----:B------:R-:W-:Y:S04]  /*1600*/  STS.U16 [R129+0x100], R26 ;  /* 0x0001001a81007388 */ /* 0x000fe80000000400 */
[----:B------:R-:W-:Y:S04]  /*1610*/  STS.U16 [R128+0x140], R27 ;  /* 0x0001401b80007388 */ /* 0x000fe80000000400 */
[----:B--2---:R-:W-:Y:S04]  /*1620*/  STS.U16 [R127+0x180], R28 ;  /* 0x0001801c7f007388 */ /* 0x004fe80000000400 */
[----:B------:R-:W-:Y:S04]  /*1630*/  STS.U16 [R126+0x1c0], R29 ;  /* 0x0001c01d7e007388 */ /* 0x000fe80000000400 */
[----:B----4-:R-:W-:Y:S04]  /*1640*/  STS.U16 [R125+0x200], R30 ;  /* 0x0002001e7d007388 */ /* 0x010fe80000000400 */
[----:B---3--:R-:W-:Y:S04]  /*1650*/  STS.U16 [R124+0x240], R31 ;  /* 0x0002401f7c007388 */ /* 0x008fe80000000400 */
        /* <DEDUP_REMOVED lines=9> */
[----:B------:R-:W-:Y:S04]  /*16f0*/  LDS.U16 R23, [R112+0x4] ;  /* 0x0000040070177984 */ /* 0x000fe80000000400 */
[----:B------:R-:W2:Y:S04]  /*1700*/  LDS.U16 R24, [R112+0x6] ;  /* 0x0000060070187984 */ /* 0x000ea80000000400 */
[----:B------:R-:W-:Y:S04]  /*1710*/  LDS.U16 R25, [R112+0x8] ;  /* 0x0000080070197984 */ /* 0x000fe80000000400 */
[----:B------:R-:W3:Y:S04]  /*1720*/  LDS.U16 R26, [R112+0xa] ;  /* 0x00000a00701a7984 */ /* 0x000ee80000000400 */
[----:B------:R-:W-:Y:S04]  /*1730*/  LDS.U16 R27, [R112+0xc] ;  /* 0x00000c00701b7984 */ /* 0x000fe80000000400 */
[----:B------:R-:W4:Y:S04]  /*1740*/  LDS.U16 R28, [R112+0xe] ;  /* 0x00000e00701c7984 */ /* 0x000f280000000400 */
[----:B------:R-:W-:Y:S04]  /*1750*/  LDS.U16 R29, [R112+0x10] ;  /* 0x00001000701d7984 */ /* 0x000fe80000000400 */
[----:B------:R-:W4:Y:S04]  /*1760*/  LDS.U16 R30, [R112+0x12] ;  /* 0x00001200701e7984 */ /* 0x000f280000000400 */
[----:B------:R-:W4:Y:S04]  /*1770*/  LDS.U16 R31, [R112+0x14] ;  /* 0x00001400701f7984 */ /* 0x000f280000000400 */
[----:B------:R-:W4:Y:S04]  /*1780*/  LDS.U16 R32, [R112+0x16] ;  /* 0x0000160070207984 */ /* 0x000f280000000400 */
[----:B------:R-:W4:Y:S04]  /*1790*/  LDS.U16 R33, [R112+0x18] ;  /* 0x0000180070217984 */ /* 0x000f280000000400 */
[----:B------:R-:W4:Y:S04]  /*17a0*/  LDS.U16 R34, [R112+0x1a] ;  /* 0x00001a0070227984 */ /* 0x000f280000000400 */
[----:B------:R-:W4:Y:S04]  /*17b0*/  LDS.U16 R35, [R112+0x1c] ;  /* 0x00001c0070237984 */ /* 0x000f280000000400 */
[----:B------:R-:W4:Y:S01]  /*17c0*/  LDS.U16 R36, [R112+0x1e] ;  /* 0x00001e0070247984 */ /* 0x000f220000000400 */
[----:B------:R-:W-:Y:S06]  /*17d0*/  BAR.SYNC.DEFER_BLOCKING 0x0 ;  /* 0x0000000000007b1d */ /* 0x000fec0000010000 */
[----:B------:R-:W4:Y:S01]  /*17e0*/  @!P6 LDG.E.U16 R38, desc[UR24][R2.64] ;  /* 0x000000180226e981 */ /* 0x000f22000c1e1500 */
[----:B------:R-:W-:-:S13]  /*17f0*/  ISETP.NE.AND P6, PT, R54, RZ, PT ;  /* 0x000000ff3600720c */ /* 0x000fda0003fc5270 */
[----:B------:R-:W4:Y:S01]  /*1800*/  @!P6 LDG.E.U16 R37, desc[UR24][R2.64+0x40] ;  /* 0x000040180225e981 */ /* 0x000f22000c1e1500 */
[----:B------:R-:W-:-:S13]  /*1810*/  ISETP.NE.AND P6, PT, R56, RZ, PT ;  /* 0x000000ff3800720c */ /* 0x000fda0003fc5270 */
[----:B------:R-:W4:Y:S01]  /*1820*/  @!P6 LDG.E.U16 R40, desc[UR24][R2.64+0x80] ;  /* 0x000080180228e981 */ /* 0x000f22000c1e1500 */
[----:B------:R-:W-:-:S13]  /*1830*/  ISETP.NE.AND P6, PT, R58, RZ, PT ;  /* 0x000000ff3a00720c */ /* 0x000fda0003fc5270 */
        /* <DEDUP_REMOVED lines=30> */
[----:B------:R-:W-:-:S02]  /*1a20*/  P2R R71, PR, RZ, 0x20 ;  /* 0x00000020ff477803 */ /* 0x000fc40000000000 */
[----:B0-----:R-:W-:-:S05]  /*1a30*/  SHF.L.U32 R2, R19, 0x10, RZ ;  /* 0x0000001013027819 */ /* 0x001fca00000006ff */
[----:B-----5:R-:W-:-:S05]  /*1a40*/  FADD.FTZ R113, R2, R139 ;  /* 0x0000008b02717221 */ /* 0x020fca0000010000 */
[----:B------:R-:W-:Y:S02]  /*1a50*/  FSETP.GTU.FTZ.AND P5, PT, R113, 20, PT ;  /* 0x41a000007100780b */ /* 0x000fe40003fbc000 */
[----:B-1----:R-:W-:Y:S02]  /*1a60*/  SHF.L.U32 R22, R22, 0x10, RZ ;  /* 0x0000001016167819 */ /* 0x002fe400000006ff */
[----:B--2---:R-:W-:Y:S02]  /*1a70*/  SHF.L.U32 R24, R24, 0x10, RZ ;  /* 0x0000001018187819 */ /* 0x004fe400000006ff */
[----:B---3--:R-:W-:Y:S02]  /*1a80*/  SHF.L.U32 R26, R26, 0x10, RZ ;  /* 0x000000101a1a7819 */ /* 0x008fe400000006ff */
[----:B----4-:R-:W-:Y:S02]  /*1a90*/  SHF.L.U32 R28, R28, 0x10, RZ ;  /* 0x000000101c1c7819 */ /* 0x010fe400000006ff */
        /* <DEDUP_REMOVED lines=19> */
[----:B------:R0:W-:Y:S04]  /*1bd0*/  STS.U16 [R133], R38 ;  /* 0x0000002685007388 */ /* 0x0001e80000000400 */
[----:B------:R-:W-:Y:S01]  /*1be0*/  STS.U16 [R132+0x40], R37 ;  /* 0x0000402584007388 */ /* 0x000fe20000000400 */
[----:B0-----:R-:W-:-:S03]  /*1bf0*/  SHF.L.U32 R38, R23, 0x10, RZ ;  /* 0x0000001017267819 */ /* 0x001fc600000006ff */
[----:B------:R0:W-:Y:S04]  /*1c00*/  STS.U16 [R131+0x80], R40 ;  /* 0x0000802883007388 */ /* 0x0001e80000000400 */
[----:B------:R-:W-:Y:S01]  /*1c10*/  STS.U16 [R130+0xc0], R39 ;  /* 0x0000c02782007388 */ /* 0x000fe20000000400 */
[----:B0-----:R-:W-:-:S03]  /*1c20*/  SHF.L.U32 R40, R25, 0x10, RZ ;  /* 0x0000001019287819 */ /* 0x001fc600000006ff */
[----:B------:R0:W-:Y:S04]  /*1c30*/  STS.U16 [R129+0x100], R42 ;  /* 0x0001002a81007388 */ /* 0x0001e80000000400 */
[----:B------:R-:W-:Y:S01]  /*1c40*/  STS.U16 [R128+0x140], R41 ;  /* 0x0001402980007388 */ /* 0x000fe20000000400 */
[----:B0-----:R-:W-:-:S03]  /*1c50*/  SHF.L.U32 R42, R27, 0x10, RZ ;  /* 0x000000101b2a7819 */ /* 0x001fc600000006ff */
[----:B------:R0:W-:Y:S01]  /*1c60*/  STS.U16 [R127+0x180], R44 ;  /* 0x0001802c7f007388 */ /* 0x0001e20000000400 */
[--C-:B------:R-:W-:Y:S01]  /*1c70*/  FADD.FTZ R111, R38, R139.reuse ;  /* 0x0000008b266f7221 */ /* 0x100fe20000010000 */
[--C-:B------:R-:W-:Y:S02]  /*1c80*/  FADD.FTZ R109, R40, R139.reuse ;  /* 0x0000008b286d7221 */ /* 0x100fe40000010000 */
[----:B------:R1:W-:Y:S01]  /*1c90*/  STS.U16 [R126+0x1c0], R43 ;  /* 0x0001c02b7e007388 */ /* 0x0003e20000000400 */
[----:B0-----:R-:W-:Y:S01]  /*1ca0*/  SHF.L.U32 R44, R29, 0x10, RZ ;  /* 0x000000101d2c7819 */ /* 0x001fe200000006ff */
[--C-:B------:R-:W-:Y:S02]  /*1cb0*/  FADD.FTZ R107, R42, R139.reuse ;  /* 0x0000008b2a6b7221 */ /* 0x100fe40000010000 */
[----:B------:R1:W-:Y:S02]  /*1cc0*/  STS.U16 [R125+0x200], R46 ;  /* 0x0002002e7d007388 */ /* 0x0003e40000000400 */
[----:B------:R-:W-:-:S02]  /*1cd0*/  FADD.FTZ R105, R44, R139 ;  /* 0x0000008b2c697221 */ /* 0x000fc40000010000 */
        /* <DEDUP_REMOVED lines=22> */
[----:B------:R-:W-:-:S03]  /*1e40*/  @P5 MOV R19, 0x7f800000 ;  /* 0x7f80000000135802 */ /* 0x000fc60000000f00 */
        /* <DEDUP_REMOVED lines=11> */
[----:B------:R-:W-:-:S04]  /*1f00*/  FFMA.FTZ R3, R3, R22, R3 ;  /* 0x0000001603037223 */ /* 0x000fc80000010003 */
[----:B------:R-:W-:Y:S01]  /*1f10*/  FFMA.FTZ R113, R2, 0.69314718246459960938, R3 ;  /* 0x3f31721802717823 */ /* 0x000fe20000010003 */
[C---:B------:R-:W-:Y:S01]  /*1f20*/  @P6 FFMA.FTZ R113, R23.reuse, R19, +INF ;  /* 0x7f80000017716423 */ /* 0x040fe20000010013 */
[----:B------:R-:W-:-:S04]  /*1f30*/  @P5 FSETP.NEU.FTZ.AND P6, PT, R23, RZ, PT ;  /* 0x000000ff1700520b */ /* 0x000fc80003fdd000 */
[----:B------:R-:W-:-:S09]  /*1f40*/  @P5 FSEL R113, R113, -RZ, P6 ;  /* 0x800000ff71715208 */ /* 0x000fd20003000000 */
.L_x_6633:
[----:B------:R-:W-:Y:S05]  /*1f50*/  BSYNC.RECONVERGENT B0 ;  /* 0x0000000000007941 */ /* 0x000fea0003800200 */
.L_x_6632:
        /* <DEDUP_REMOVED lines=33> */
.L_x_6635:
[----:B------:R-:W-:Y:S05]  /*2170*/  BSYNC.RECONVERGENT B0 ;  /* 0x0000000000007941 */ /* 0x000fea0003800200 */
.L_x_6634:
        /* <DEDUP_REMOVED lines=33> */
.L_x_6637:
[----:B------:R-:W-:Y:S05]  /*2390*/  BSYNC.RECONVERGENT B0 ;  /* 0x0000000000007941 */ /* 0x000fea0003800200 */
.L_x_6636:
        /* <DEDUP_REMOVED lines=33> */
.L_x_6639:
[----:B------:R-:W-:Y:S05]  /*25b0*/  BSYNC.RECONVERGENT B0 ;  /* 0x0000000000007941 */ /* 0x000fea0003800200 */
.L_x_6638:
        /* <DEDUP_REMOVED lines=33> */
.L_x_6641:
[----:B------:R-:W-:Y:S05]  /*27d0*/  BSYNC.RECONVERGENT B0 ;  /* 0x0000000000007941 */ /* 0x000fea0003800200 */
.L_x_6640:
        /* <DEDUP_REMOVED lines=33> */
.L_x_6643:
[----:B------:R-:W-:Y:S05]  /*29f0*/  BSYNC.RECONVERGENT B0 ;  /* 0x0000000000007941 */ /* 0x000fea0003800200 */
.L_x_6642:
        /* <DEDUP_REMOVED lines=33> */
.L_x_6645:
[----:B------:R-:W-:Y:S05]  /*2c10*/  BSYNC.RECONVERGENT B0 ;  /* 0x0000000000007941 */ /* 0x000fea0003800200 */
.L_x_6644:
        /* <DEDUP_REMOVED lines=33> */
.L_x_6647:
[----:B------:R-:W-:Y:S05]  /*2e30*/  BSYNC.RECONVERGENT B0 ;  /* 0x0000000000007941 */ /* 0x000fea0003800200 */
.L_x_6646:
        /* <DEDUP_REMOVED lines=33> */
.L_x_6649:
[----:B------:R-:W-:Y:S05]  /*3050*/  BSYNC.RECONVERGENT B0 ;  /* 0x0000000000007941 */ /* 0x000fea0003800200 */
.L_x_6648:
        /* <DEDUP_REMOVED lines=33> */
.L_x_6651:
[----:B------:R-:W-:Y:S05]  /*3270*/  BSYNC.RECONVERGENT B0 ;  /* 0x0000000000007941 */ /* 0x000fea0003800200 */
.L_x_6650:
        /* <DEDUP_REMOVED lines=33> */
.L_x_6653:
[----:B------:R-:W-:Y:S05]  /*3490*/  BSYNC.RECONVERGENT B0 ;  /* 0x0000000000007941 */ /* 0x000fea0003800200 */
.L_x_6652:
        /* <DEDUP_REMOVED lines=33> */
.L_x_6655:
[----:B------:R-:W-:Y:S05]  /*36b0*/  BSYNC.RECONVERGENT B0 ;  /* 0x0000000000007941 */ /* 0x000fea0003800200 */
.L_x_6654:
        /* <DEDUP_REMOVED lines=33> */
.L_x_6657:
[----:B------:R-:W-:Y:S05]  /*38d0*/  BSYNC.RECONVERGENT B0 ;  /* 0x0000000000007941 */ /* 0x000fea0003800200 */
.L_x_6656:
        /* <DEDUP_REMOVED lines=33> */
.L_x_6659:
[----:B------:R-:W-:Y:S05]  /*3af0*/  BSYNC.RECONVERGENT B0 ;  /* 0x0000000000007941 */ /* 0x000fea0003800200 */
.L_x_6658:
        /* <DEDUP_REMOVED lines=33> */
.L_x_6661:
[----:B------:R-:W-:Y:S05]  /*3d10*/  BSYNC.RECONVERGENT B0 ;  /* 0x0000000000007941 */ /* 0x000fea0003800200 */
.L_x_6660:
        /* <DEDUP_REMOVED lines=33> */
.L_x_6663:
[----:B------:R-:W-:Y:S05]  /*3f30*/  BSYNC.RECONVERGENT B0 ;  /* 0x0000000000007941 */ /* 0x000fea0003800200 */
.L_x_6662:
[----:B------:R-:W0:Y:S01]  /*3f40*/  LDCU.128 UR12, c[0x0][0x410] ;  /* 0x00008200ff0c77ac */ /* 0x000e220008000c00 */
[----:B------:R-:W-:Y:S01]  /*3f50*/  P2R R58, PR, RZ, 0x1 ;  /* 0x00000001ff3a7803 */ /* 0x000fe20000000000 */
[----:B-1----:R-:W-:Y:S01]  /*3f60*/  LDS.U16 R52, [R112] ;  /* 0x0000000070347984 */ /* 0x002fe20000000400 */
[----:B------:R-:W-:Y:S01]  /*3f70*/  ISETP.NE.AND P0, PT, R55, RZ, PT ;  /* 0x000000ff3700720c */ /* 0x000fe20003f05270 */
[----:B------:R-:W-:Y:S01]  /*3f80*/  UMOV UR7, URZ ;  /* 0x000000ff00077c82 */ /* 0x000fe20008000000 */
[----:B------:R-:W-:Y:S01]  /*3f90*/  ISETP.NE.AND P6, PT, R71, RZ, PT ;  /* 0x000000ff4700720c */ /* 0x000fe20003fc5270 */
[----:B------:R-:W-:Y:S01]  /*3fa0*/  LDS.U16 R54, [R112+0x4] ;  /* 0x0000040070367984 */ /* 0x000fe20000000400 */
[----:B------:R-:W-:Y:S01]  /*3fb0*/  P2R R56, PR, RZ, 0x1 ;  /* 0x00000001ff387803 */ /* 0x000fe20000000000 */
[----:B------:R-:W1:Y:S01]  /*3fc0*/  LDCU.64 UR28, c[0x0][0x490] ;  /* 0x00009200ff1c77ac */ /* 0x000e620008000a00 */
[----:B------:R-:W-:Y:S01]  /*3fd0*/  ISETP.NE.AND P0, PT, R57, RZ, PT ;  /* 0x000000ff3900720c */ /* 0x000fe20003f05270 */
[----:B------:R-:W-:Y:S01]  /*3fe0*/  LDS.U16 R71, [R112+0x6] ;  /* 0x0000060070477984 */ /* 0x000fe20000000400 */
[----:B------:R-:W-:-:S02]  /*3ff0*/  PRMT R32, RZ, 0x7610, R32 ;  /* 0x00007610ff207816 */ /* 0x000fc40000000020 */
[----:B------:R-:W-:Y:S01]  /*4000*/  P2R R51, PR, RZ, 0x1 ;  /* 0x00000001ff337803 */ /* 0x000fe20000000000 */
[----:B------:R-:W-:Y:S01]  /*4010*/  LDS.U16 R74, [R112+0x8] ;  /* 0x00000800704a7984 */ /* 0x000fe20000000400 */
[----:B------:R-:W-:Y:S02]  /*4020*/  ISETP.NE.AND P0, PT, R59, RZ, PT ;  /* 0x000000ff3b00720c */ /* 0x000fe40003f05270 */
[----:B------:R-:W-:Y:S01]  /*4030*/  PRMT R33, RZ, 0x7610, R33 ;  /* 0x00007610ff217816 */ /* 0x000fe20000000021 */
[----:B0-----:R-:W-:Y:S01]  /*4040*/  UIMAD.WIDE.U32 UR22, UR26, UR12, UR6 ;  /* 0x0000000c1a1672a5 */ /* 0x001fe2000f8e0006 */
[----:B------:R-:W-:Y:S01]  /*4050*/  LDS.U16 R76, [R112+0xa] ;  /* 0x00000a00704c7984 */ /* 0x000fe20000000400 */
[----:B------:R-:W-:Y:S02]  /*4060*/  P2R R50, PR, RZ, 0x1 ;  /* 0x00000001ff327803 */ /* 0x000fe40000000000 */
[----:B------:R-:W-:Y:S01]  /*4070*/  UIMAD UR13, UR26, UR13, UR23 ;  /* 0x0000000d1a0d72a4 */ /* 0x000fe2000f8e0217 */
[----:B------:R-:W-:Y:S01]  /*4080*/  LDS.U16 R39, [R112+0xc] ;  /* 0x00000c0070277984 */ /* 0x000fe20000000400 */
[----:B------:R-:W-:Y:S01]  /*4090*/  ISETP.NE.AND P0, PT, R61, RZ, PT ;  /* 0x000000ff3d00720c */ /* 0x000fe20003f05270 */
[----:B------:R-:W-:Y:S01]  /*40a0*/  UMOV UR12, UR22 ;  /* 0x00000016000c7c82 */ /* 0x000fe20008000000 */
[----:B------:R-:W-:Y:S01]  /*40b0*/  PRMT R34, RZ, 0x7610, R34 ;  /* 0x00007610ff227816 */ /* 0x000fe20000000022 */
[----:B------:R-:W-:Y:S01]  /*40c0*/  UIMAD.WIDE.U32 UR12, UR8, UR14, UR12 ;  /* 0x0000000e080c72a5 */ /* 0x000fe2000f8e000c */
        /* <DEDUP_REMOVED lines=8> */
[----:B------:R-:W-:Y:S01]  /*4150*/  PRMT R35, RZ, 0x7610, R35 ;  /* 0x00007610ff237816 */ /* 0x000fe20000000023 */
        /* <DEDUP_REMOVED lines=9> */
[----:B------:R-:W-:Y:S01]  /*41f0*/  ISETP.NE.AND P3, PT, R79, RZ, PT ;  /* 0x000000ff4f00720c */ /* 0x000fe20003f65270 */
[----:B------:R-:W-:Y:S01]  /*4200*/  LDS.U16 R23, [R112+0x1a] ;  /* 0x00001a0070177984 */ /* 0x000fe20000000400 */
[----:B------:R-:W-:Y:S02]  /*4210*/  P2R R83, PR, RZ, 0x10 ;  /* 0x00000010ff537803 */ /* 0x000fe40000000000 */
[----:B------:R-:W-:Y:S02]  /*4220*/  ISETP.NE.AND P4, PT, R80, RZ, PT ;  /* 0x000000ff5000720c */ /* 0x000fe40003f85270 */
        /* <DEDUP_REMOVED lines=20> */
[----:B------:R-:W-:Y:S01]  /*4370*/  PRMT R49, RZ, 0x7610, R49 ;  /* 0x00007610ff317816 */ /* 0x000fe20000000031 */
[----:B------:R-:W3:Y:S01]  /*4380*/  LDCU.64 UR14, c[0x0][0x508] ;  /* 0x0000a100ff0e77ac */ /* 0x000ee20008000a00 */
        /* <DEDUP_REMOVED lines=12> */
[----:B------:R-:W4:Y:S04]  /*4450*/  @!P1 LDG.E.U16 R37, desc[UR24][R30.64+0x140] ;  /* 0x000140181e259981 */ /* 0x000f28000c1e1500 */
[----:B------:R-:W5:Y:S04]  /*4460*/  @!P2 LDG.E.U16 R38, desc[UR24][R30.64+0x180] ;  /* 0x000180181e26a981 */ /* 0x000f68000c1e1500 */
[----:B------:R-:W3:Y:S04]  /*4470*/  @!P3 LDG.E.U16 R41, desc[UR24][R30.64+0x1c0] ;  /* 0x0001c0181e29b981 */ /* 0x000ee8000c1e1500 */
[----:B------:R-:W4:Y:S01]  /*4480*/  @!P0 LDG.E.U16 R33, desc[UR24][R30.64+0x40] ;  /* 0x000040181e218981 */ /* 0x000f22000c1e1500 */
[----:B------:R-:W-:-:S03]  /*4490*/  ISETP.NE.AND P0, PT, R50, RZ, PT ;  /* 0x000000ff3200720c */ /* 0x000fc60003f05270 */
[----:B------:R-:W3:Y:S04]  /*44a0*/  @!P4 LDG.E.U16 R40, desc[UR24][R30.64+0x200] ;  /* 0x000200181e28c981 */ /* 0x000ee8000c1e1500 */
[----:B------:R-:W3:Y:S04]  /*44b0*/  @!P5 LDG.E.U16 R43, desc[UR24][R30.64+0x240] ;  /* 0x000240181e2bd981 */ /* 0x000ee8000c1e1500 */
[----:B------:R-:W3:Y:S04]  /*44c0*/  @!P6 LDG.E.U16 R42, desc[UR24][R30.64+0x280] ;  /* 0x000280181e2ae981 */ /* 0x000ee8000c1e1500 */
[----:B------:R-:W5:Y:S01]  /*44d0*/  @!P0 LDG.E.U16 R34, desc[UR24][R30.64+0x80] ;  /* 0x000080181e228981 */ /* 0x000f62000c1e1500 */
[----:B------:R-:W-:-:S13]  /*44e0*/  ISETP.NE.AND P0, PT, R51, RZ, PT ;  /* 0x000000ff3300720c */ /* 0x000fda0003f05270 */
[----:B------:R-:W3:Y:S01]  /*44f0*/  @!P0 LDG.E.U16 R35, desc[UR24][R30.64+0xc0] ;  /* 0x0000c0181e238981 */ /* 0x000ee2000c1e1500 */
[----:B------:R-:W-:Y:S02]  /*4500*/  ISETP.NE.AND P0, PT, R56, RZ, PT ;  /* 0x000000ff3800720c */ /* 0x000fe40003f05270 */
[----:B------:R-:W-:Y:S02]  /*4510*/  ISETP.NE.AND P1, PT, R60, RZ, PT ;  /* 0x000000ff3c00720c */ /* 0x000fe40003f25270 */
[----:B------:R-:W-:Y:S02]  /*4520*/  ISETP.NE.AND P2, PT, R62, RZ, PT ;  /* 0x000000ff3e00720c */ /* 0x000fe40003f45270 */
[----:B------:R-:W-:Y:S02]  /*4530*/  ISETP.NE.AND P3, PT, R82, RZ, PT ;  /* 0x000000ff5200720c */ /* 0x000fe40003f65270 */
[----:B------:R-:W-:-:S05]  /*4540*/  ISETP.NE.AND P4, PT, R83, RZ, PT ;  /* 0x000000ff5300720c */ /* 0x000fca0003f85270 */
[----:B------:R-:W3:Y:S01]  /*4550*/  @!P0 LDG.E.U16 R36, desc[UR24][R30.64+0x100] ;  /* 0x000100181e248981 */ /* 0x000ee2000c1e1500 */
[----:B------:R-:W-:-:S03]  /*4560*/  ISETP.NE.AND P0, PT, R58, RZ, PT ;  /* 0x000000ff3a00720c */ /* 0x000fc60003f05270 */
        /* <DEDUP_REMOVED lines=25> */
[----:B------:R-:W-:Y:S01]  /*4700*/  PRMT R57, RZ, 0x7610, R57 ;  /* 0x00007610ff397816 */ /* 0x000fe20000000039 */
[----:B--2---:R-:W-:Y:S04]  /*4710*/  STS.U16 [R133], R32 ;  /* 0x0000002085007388 */ /* 0x004fe80000000400 */
[----:B----4-:R-:W-:Y:S04]  /*4720*/  STS.U16 [R132+0x40], R33 ;  /* 0x0000402184007388 */ /* 0x010fe80000000400 */
[----:B-----5:R-:W-:Y:S04]  /*4730*/  STS.U16 [R131+0x80], R34 ;  /* 0x0000802283007388 */ /* 0x020fe80000000400 */
        /* <DEDUP_REMOVED lines=14> */
[----:B------:R-:W4:Y:S04]  /*4820*/  LDS.U16 R31, [R112] ;  /* 0x00000000701f7984 */ /* 0x000f280000000400 */
[----:B------:R-:W5:Y:S04]  /*4830*/  LDS.U16 R30, [R112+0x2] ;  /* 0x00000200701e7984 */ /* 0x000f680000000400 */
[----:B------:R-:W-:Y:S04]  /*4840*/  LDS.U16 R32, [R112+0x4] ;  /* 0x0000040070207984 */ /* 0x000fe80000000400 */
[----:B------:R-:W1:Y:S04]  /*4850*/  LDS.U16 R33, [R112+0x6] ;  /* 0x0000060070217984 */ /* 0x000e680000000400 */
[----:B------:R-:W0:Y:S04]  /*4860*/  LDS.U16 R34, [R112+0x8] ;  /* 0x0000080070227984 */ /* 0x000e280000000400 */
[----:B------:R-:W-:Y:S04]  /*4870*/  LDS.U16 R35, [R112+0xa] ;  /* 0x00000a0070237984 */ /* 0x000fe80000000400 */
[----:B------:R-:W0:Y:S04]  /*4880*/  LDS.U16 R36, [R112+0xc] ;  /* 0x00000c0070247984 */ /* 0x000e280000000400 */
[----:B------:R-:W0:Y:S04]  /*4890*/  LDS.U16 R37, [R112+0xe] ;  /* 0x00000e0070257984 */ /* 0x000e280000000400 */
[----:B------:R-:W-:Y:S04]  /*48a0*/  LDS.U16 R38, [R112+0x10] ;  /* 0x0000100070267984 */ /* 0x000fe80000000400 */
[----:B------:R-:W-:Y:S04]  /*48b0*/  LDS.U16 R40, [R112+0x12] ;  /* 0x0000120070287984 */ /* 0x000fe80000000400 */
[----:B------:R-:W-:Y:S04]  /*48c0*/  LDS.U16 R41, [R112+0x14] ;  /* 0x0000140070297984 */ /* 0x000fe80000000400 */
[----:B------:R-:W0:Y:S04]  /*48d0*/  LDS.U16 R42, [R112+0x16] ;  /* 0x00001600702a7984 */ /* 0x000e280000000400 */
[----:B------:R-:W-:Y:S04]  /*48e0*/  LDS.U16 R43, [R112+0x18] ;  /* 0x00001800702b7984 */ /* 0x000fe80000000400 */
[----:B------:R-:W-:Y:S04]  /*48f0*/  LDS.U16 R44, [R112+0x1a] ;  /* 0x00001a00702c7984 */ /* 0x000fe80000000400 */
[----:B------:R-:W-:Y:S04]  /*4900*/  LDS.U16 R45, [R112+0x1c] ;  /* 0x00001c00702d7984 */ /* 0x000fe80000000400 */
[----:B------:R-:W-:Y:S01]  /*4910*/  LDS.U16 R46, [R112+0x1e] ;  /* 0x00001e00702e7984 */ /* 0x000fe20000000400 */
[----:B------:R-:W-:Y:S01]  /*4920*/  BAR.SYNC.DEFER_BLOCKING 0x0 ;  /* 0x0000000000007b1d */ /* 0x000fe20000010000 */
[----:B--2---:R-:W-:-:S05]  /*4930*/  PRMT R47, RZ, 0x7610, R47 ;  /* 0x00007610ff2f7816 */ /* 0x004fca000000002f */
[----:B------:R-:W2:Y:S01]  /*4940*/  @!P5 LDG.E.U16 R48, desc[UR24][R2.64] ;  /* 0x000000180230d981 */ /* 0x000ea2000c1e1500 */
[----:B------:R-:W-:-:S13]  /*4950*/  ISETP.NE.AND P5, PT, R50, RZ, PT ;  /* 0x000000ff3200720c */ /* 0x000fda0003fa5270 */
[----:B------:R-:W2:Y:S01]  /*4960*/  @!P5 LDG.E.U16 R47, desc[UR24][R2.64+0x40] ;  /* 0x00004018022fd981 */ /* 0x000ea2000c1e1500 */
[----:B------:R-:W-:Y:S02]  /*4970*/  ISETP.NE.AND P5, PT, R51, RZ, PT ;  /* 0x000000ff3300720c */ /* 0x000fe40003fa5270 */
[----:B---3--:R-:W-:-:S11]  /*4980*/  PRMT R49, RZ, 0x7610, R49 ;  /* 0x00007610ff317816 */ /* 0x008fd60000000031 */
[----:B------:R-:W3:Y:S01]  /*4990*/  @!P5 LDG.E.U16 R56, desc[UR24][R2.64+0x80] ;  /* 0x000080180238d981 */ /* 0x000ee2000c1e1500 */
[----:B------:R-:W-:-:S13]  /*49a0*/  ISETP.NE.AND P5, PT, R55, RZ, PT ;  /* 0x000000ff3700720c */ /* 0x000fda0003fa5270 */
[----:B------:R-:W3:Y:S01]  /*49b0*/  @!P5 LDG.E.U16 R49, desc[UR24][R2.64+0xc0] ;  /* 0x0000c0180231d981 */ /* 0x000ee2000c1e1500 */
[----:B------:R-:W-:Y:S02]  /*49c0*/  ISETP.NE.AND P5, PT, R58, RZ, PT ;  /* 0x000000ff3a00720c */ /* 0x000fe40003fa5270 */
[----:B------:R-:W-:Y:S02]  /*49d0*/  PRMT R58, RZ, 0x7610, R58 ;  /* 0x00007610ff3a7816 */ /* 0x000fe4000000003a */
[----:B------:R-:W-:-:S09]  /*49e0*/  PRMT R51, RZ, 0x7610, R51 ;  /* 0x00007610ff337816 */ /* 0x000fd20000000033 */
        /* <DEDUP_REMOVED lines=26> */
[----:B----4-:R-:W-:-:S02]  /*4b90*/  SHF.L.U32 R31, R31, 0x10, RZ ;  /* 0x000000101f1f7819 */ /* 0x010fc400000006ff */
[----:B-----5:R-:W-:-:S03]  /*4ba0*/  SHF.L.U32 R30, R30, 0x10, RZ ;  /* 0x000000101e1e7819 */ /* 0x020fc600000006ff */
[----:B------:R-:W-:Y:S02]  /*4bb0*/  FMUL.FTZ R50, R31, -1.4426950216293334961 ;  /* 0xbfb8aa3b1f327820 */ /* 0x000fe40000410000 */
[----:B------:R-:W-:-:S04]  /*4bc0*/  FMUL.FTZ R73, R30, -1.4426950216293334961 ;  /* 0xbfb8aa3b1e497820 */ /* 0x000fc80000410000 */
[----:B------:R-:W4:Y:S01]  /*4bd0*/  MUFU.EX2 R50, R50 ;  /* 0x0000003200327308 */ /* 0x000f220000000800 */
[----:B-1----:R-:W-:Y:S02]  /*4be0*/  SHF.L.U32 R33, R33, 0x10, RZ ;  /* 0x0000001021217819 */ /* 0x002fe400000006ff */
[----:B0-----:R-:W-:-:S05]  /*4bf0*/  SHF.L.U32 R34, R34, 0x10, RZ ;  /* 0x0000001022227819 */ /* 0x001fca00000006ff */
[----:B------:R-:W0:Y:S01]  /*4c00*/  MUFU.EX2 R73, R73 ;  /* 0x0000004900497308 */ /* 0x000e220000000800 */
[----:B------:R-:W-:Y:S01]  /*4c10*/  FMUL.FTZ R2, R33, -1.4426950216293334961 ;  /* 0xbfb8aa3b21027820 */ /* 0x000fe20000410000 */
[----:B------:R-:W-:-:S06]  /*4c20*/  FMUL.FTZ R3, R34, -1.4426950216293334961 ;  /* 0xbfb8aa3b22037820 */ /* 0x000fcc0000410000 */
[----:B------:R-:W1:Y:S01]  /*4c30*/  MUFU.EX2 R2, R2 ;  /* 0x0000000200027308 */ /* 0x000e620000000800 */
[----:B----4-:R-:W-:-:S07]  /*4c40*/  FADD.FTZ R50, R50, 1 ;  /* 0x3f80000032327421 */ /* 0x010fce0000010000 */
[----:B------:R-:W4:Y:S01]  /*4c50*/  MUFU.EX2 R3, R3 ;  /* 0x0000000300037308 */ /* 0x000f220000000800 */
[----:B0-----:R-:W-:-:S07]  /*4c60*/  FADD.FTZ R73, R73, 1 ;  /* 0x3f80000049497421 */ /* 0x001fce0000010000 */
[----:B------:R-:W0:Y:S01]  /*4c70*/  MUFU.RCP R50, R50 ;  /* 0x0000003200327308 */ /* 0x000e220000001000 */
[----:B-1----:R-:W-:Y:S01]  /*4c80*/  FADD.FTZ R2, R2, 1 ;  /* 0x3f80000002027421 */ /* 0x002fe20000010000 */
[----:B------:R-:W-:Y:S02]  /*4c90*/  SHF.L.U32 R36, R36, 0x10, RZ ;  /* 0x0000001024247819 */ /* 0x000fe400000006ff */
[----:B------:R-:W-:Y:S01]  /*4ca0*/  SHF.L.U32 R52, R52, 0x10, RZ ;  /* 0x0000001034347819 */ /* 0x000fe200000006ff */
[----:B----4-:R-:W-:Y:S02]  /*4cb0*/  FADD.FTZ R3, R3, 1 ;  /* 0x3f80000003037421 */ /* 0x010fe40000010000 */
[----:B------:R-:W-:Y:S01]  /*4cc0*/  FMUL.FTZ R83, R36, -1.4426950216293334961 ;  /* 0xbfb8aa3b24537820 */ /* 0x000fe20000410000 */
[----:B------:R-:W-:Y:S02]  /*4cd0*/  SHF.L.U32 R35, R35, 0x10, RZ ;  /* 0x0000001023237819 */ /* 0x000fe400000006ff */
[----:B------:R-:W-:-:S02]  /*4ce0*/  SHF.L.U32 R37, R37, 0x10, RZ ;  /* 0x0000001025257819 */ /* 0x000fc400000006ff */
[----:B------:R-:W-:Y:S01]  /*4cf0*/  SHF.L.U32 R32, R32, 0x10, RZ ;  /* 0x0000001020207819 */ /* 0x000fe200000006ff */
[----:B------:R-:W-:Y:S01]  /*4d00*/  MUFU.EX2 R83, R83 ;  /* 0x0000005300537308 */ /* 0x000fe20000000800 */
[----:B------:R-:W-:Y:S01]  /*4d10*/  FMUL.FTZ R79, R35, -1.4426950216293334961 ;  /* 0xbfb8aa3b234f7820 */ /* 0x000fe20000410000 */
[----:B------:R-:W-:Y:S02]  /*4d20*/  FMUL.FTZ R85, R37, -1.4426950216293334961 ;  /* 0xbfb8aa3b25557820 */ /* 0x000fe40000410000 */
[----:B------:R-:W-:-:S04]  /*4d30*/  FMUL.FTZ R77, R32, -1.4426950216293334961 ;  /* 0xbfb8aa3b204d7820 */ /* 0x000fc80000410000 */
[----:B------:R-:W-:Y:S01]  /*4d40*/  MUFU.EX2 R79, R79 ;  /* 0x0000004f004f7308 */ /* 0x000fe20000000800 */
[----:B------:R-:W-:-:S07]  /*4d50*/  SHF.L.U32 R42, R42, 0x10, RZ ;  /* 0x000000102a2a7819 */ /* 0x000fce00000006ff */
[----:B------:R-:W-:Y:S08]  /*4d60*/  MUFU.EX2 R85, R85 ;  /* 0x0000005500557308 */ /* 0x000ff00000000800 */
[----:B------:R-:W-:Y:S01]  /*4d70*/  MUFU.EX2 R77, R77 ;  /* 0x0000004d004d7308 */ /* 0x000fe20000000800 */
[----:B--2---:R-:W-:Y:S04]  /*4d80*/  STS.U16 [R133], R48 ;  /* 0x0000003085007388 */ /* 0x004fe80000000400 */
[----:B------:R-:W-:Y:S04]  /*4d90*/  STS.U16 [R132+0x40], R47 ;  /* 0x0000402f84007388 */ /* 0x000fe80000000400 */
[----:B---3--:R-:W-:Y:S04]  /*4da0*/  STS.U16 [R131+0x80], R56 ;  /* 0x0000803883007388 */ /* 0x008fe80000000400 */
        /* <DEDUP_REMOVED lines=9> */
[----:B------:R-:W-:Y:S04]  /*4e40*/  STS.U16 [R121+0x300], R82 ;  /* 0x0003005279007388 */ /* 0x000fe80000000400 */
[----:B------:R-:W-:Y:S04]  /*4e50*/  STS.U16 [R120+0x340], R61 ;  /* 0x0003403d78007388 */ /* 0x000fe80000000400 */
[----:B------:R-:W-:Y:S04]  /*4e60*/  STS.U16 [R115+0x380], R86 ;  /* 0x0003805673007388 */ /* 0x000fe80000000400 */
[----:B------:R-:W-:Y:S01]  /*4e70*/  STS.U16 [R114+0x3c0], R63 ;  /* 0x0003c03f72007388 */ /* 0x000fe20000000400 */
[----:B------:R-:W-:-:S03]  /*4e80*/  NOP ;  /* 0x0000000000007918 */ /* 0x000fc60000000000 */
[----:B------:R-:W5:Y:S01]  /*4e90*/  LDS.U16 R47, [R112] ;  /* 0x00000000702f7984 */ /* 0x000f620000000400 */
[----:B-1----:R-:W1:Y:S03]  /*4ea0*/  MUFU.RCP R51, R73 ;  /* 0x0000004900337308 */ /* 0x002e660000001000 */
[----:B------:R-:W5:Y:S04]  /*4eb0*/  LDS.U16 R48, [R112+0x2] ;  /* 0x0000020070307984 */ /* 0x000f680000000400 */
[----:B------:R-:W5:Y:S01]  /*4ec0*/  LDS.U16 R60, [R112+0x6] ;  /* 0x00000600703c7984 */ /* 0x000f620000000400 */
[----:B------:R0:W5:Y:S03]  /*4ed0*/  MUFU.RCP R56, R2 ;  /* 0x0000000200387308 */ /* 0x0001660000001000 */
[----:B------:R-:W5:Y:S04]  /*4ee0*/  LDS.U16 R61, [R112+0x8] ;  /* 0x00000800703d7984 */ /* 0x000f680000000400 */
[----:B------:R-:W-:Y:S01]  /*4ef0*/  LDS.U16 R49, [R112+0x4] ;  /* 0x0000040070317984 */ /* 0x000fe20000000400 */
[----:B--2---:R1:W2:Y:S01]  /*4f00*/  MUFU.RCP R57, R3 ;  /* 0x0000000300397308 */ /* 0x0042a20000001000 */
[----:B0-----:R-:W-:-:S02]  /*4f10*/  FADD.FTZ R2, -R50, 1 ;  /* 0x3f80000032027421 */ /* 0x001fc40000010100 */
[----:B------:R-:W-:Y:S02]  /*4f20*/  LDS.U16 R63, [R112+0xa] ;  /* 0x00000a00703f7984 */ /* 0x000fe40000000400 */
[----:B---3--:R-:W-:Y:S02]  /*4f30*/  FFMA.FTZ R80, R31, R2, 1 ;  /* 0x3f8000001f507423 */ /* 0x008fe40000010002 */
[----:B------:R-:W0:Y:S01]  /*4f40*/  LDS.U16 R2, [R112+0xc] ;  /* 0x00000c0070027984 */ /* 0x000e220000000400 */
[----:B-1----:R-:W-:Y:S01]  /*4f50*/  FADD.FTZ R3, -R51, 1 ;  /* 0x3f80000033037421 */ /* 0x002fe20000010100 */
[----:B----4-:R-:W-:Y:S01]  /*4f60*/  FADD.FTZ R59, R83, 1 ;  /* 0x3f800000533b7421 */ /* 0x010fe20000010000 */
[----:B------:R-:W-:Y:S01]  /*4f70*/  SHF.L.U32 R53, R53, 0x10, RZ ;  /* 0x0000001035357819 */ /* 0x000fe200000006ff */
[----:B------:R-:W-:Y:S01]  /*4f80*/  FMUL.FTZ R92, R42, -1.4426950216293334961 ;  /* 0xbfb8aa3b2a5c7820 */ /* 0x000fe20000410000 */
[----:B------:R-:W-:Y:S01]  /*4f90*/  FFMA.FTZ R73, R30, R3, 1 ;  /* 0x3f8000001e497423 */ /* 0x000fe20000010003 */
[----:B------:R-:W-:-:S02]  /*4fa0*/  SHF.L.U32 R71, R71, 0x10, RZ ;  /* 0x0000001047477819 */ /* 0x000fc400000006ff */
[----:B------:R-:W-:Y:S01]  /*4fb0*/  SHF.L.U32 R38, R38, 0x10, RZ ;  /* 0x0000001026267819 */ /* 0x000fe200000006ff */
[----:B------:R-:W-:Y:S01]  /*4fc0*/  FADD.FTZ R58, R79, 1 ;  /* 0x3f8000004f3a7421 */ /* 0x000fe20000010000 */
[----:B------:R-:W-:Y:S01]  /*4fd0*/  FADD.FTZ R62, R85, 1 ;  /* 0x3f800000553e7421 */ /* 0x000fe20000010000 */
[----:B------:R-:W-:Y:S01]  /*4fe0*/  FADD.FTZ R55, R77, 1 ;  /* 0x3f8000004d377421 */ /* 0x000fe20000010000 */
[----:B------:R-:W-:Y:S01]  /*4ff0*/  SHF.L.U32 R74, R74, 0x10, RZ ;  /* 0x000000104a4a7819 */ /* 0x000fe200000006ff */
[----:B------:R-:W-:Y:S01]  /*5000*/  LDS.U16 R119, [R112+0x18] ;  /* 0x0000180070777984 */ /* 0x000fe20000000400 */
[----:B-----5:R-:W-:Y:S02]  /*5010*/  SHF.L.U32 R47, R47, 0x10, RZ ;  /* 0x000000102f2f7819 */ /* 0x020fe400000006ff */
[----:B------:R-:W-:Y:S01]  /*5020*/  SHF.L.U32 R40, R40, 0x10, RZ ;  /* 0x0000001028287819 */ /* 0x000fe200000006ff */
[----:B------:R-:W-:Y:S02]  /*5030*/  LDS.U16 R143, [R112+0x1c] ;  /* 0x00001c00708f7984 */ /* 0x000fe40000000400 */
[----:B------:R-:W-:Y:S01]  /*5040*/  FMUL.FTZ R3, R52, R47 ;  /* 0x0000002f34037220 */ /* 0x000fe20000410000 */
[----:B------:R-:W-:Y:S01]  /*5050*/  SHF.L.U32 R48, R48, 0x10, RZ ;  /* 0x0000001030307819 */ /* 0x000fe200000006ff */
[----:B------:R-:W-:Y:S02]  /*5060*/  LDS.U16 R144, [R112+0x1e] ;  /* 0x00001e0070907984 */ /* 0x000fe40000000400 */
[----:B------:R-:W-:Y:S01]  /*5070*/  FMUL.FTZ R3, R50, R3 ;  /* 0x0000000332037220 */ /* 0x000fe20000410000 */
[----:B------:R-:W-:Y:S01]  /*5080*/  SHF.L.U32 R60, R60, 0x10, RZ ;  /* 0x000000103c3c7819 */ /* 0x000fe200000006ff */
[----:B------:R-:W1:Y:S01]  /*5090*/  MUFU.RCP R59, R59 ;  /* 0x0000003b003b7308 */ /* 0x000e620000001000 */
[----:B------:R-:W-:Y:S01]  /*50a0*/  LDS.U16 R85, [R112+0x10] ;  /* 0x0000100070557984 */ /* 0x000fe20000000400 */
[----:B------:R-:W-:-:S03]  /*50b0*/  FMUL.FTZ R142, R3, R80 ;  /* 0x00000050038e7220 */ /* 0x000fc60000410000 */
[----:B------:R-:W3:Y:S01]  /*50c0*/  LDS.U16 R3, [R112+0xe] ;  /* 0x00000e0070037984 */ /* 0x000ee20000000400 */
[----:B------:R-:W-:Y:S01]  /*50d0*/  FMUL.FTZ R82, R53, R48 ;  /* 0x0000003035527220 */ /* 0x000fe20000410000 */
[----:B------:R-:W-:Y:S01]  /*50e0*/  FADD.FTZ R80, -R56, 1 ;  /* 0x3f80000038507421 */ /* 0x000fe20000010100 */
[----:B------:R-:W4:Y:S01]  /*50f0*/  MUFU.EX2 R92, R92 ;  /* 0x0000005c005c7308 */ /* 0x000f220000000800 */
[----:B------:R-:W-:Y:S01]  /*5100*/  FMUL.FTZ R79, R71, R60 ;  /* 0x0000003c474f7220 */ /* 0x000fe20000410000 */
[----:B------:R-:W-:Y:S01]  /*5110*/  FMUL.FTZ R82, R51, R82 ;  /* 0x0000005233527220 */ /* 0x000fe20000410000 */
[----:B------:R-:W-:Y:S01]  /*5120*/  SHF.L.U32 R61, R61, 0x10, RZ ;  /* 0x000000103d3d7819 */ /* 0x000fe200000006ff */
[----:B------:R-:W-:Y:S01]  /*5130*/  FMUL.FTZ R88, R38, -1.4426950216293334961 ;  /* 0xbfb8aa3b26587820 */ /* 0x000fe20000410000 */
[----:B------:R-:W-:Y:S01]  /*5140*/  FFMA.FTZ R80, R33, R80, 1 ;  /* 0x3f80000021507423 */ /* 0x000fe20000010050 */
[----:B------:R-:W-:Y:S01]  /*5150*/  FMUL.FTZ R79, R56, R79 ;  /* 0x0000004f384f7220 */ /* 0x000fe20000410000 */
[----:B------:R-:W-:Y:S01]  /*5160*/  FMUL.FTZ R145, R82, R73 ;  /* 0x0000004952917220 */ /* 0x000fe20000410000 */
[----:B--2---:R-:W-:Y:S01]  /*5170*/  FADD.FTZ R83, -R57, 1 ;  /* 0x3f80000039537421 */ /* 0x004fe20000010100 */
[----:B------:R-:W-:Y:S01]  /*5180*/  FMUL.FTZ R82, R74, R61 ;  /* 0x0000003d4a527220 */ /* 0x000fe20000410000 */
[----:B------:R-:W2:Y:S01]  /*5190*/  MUFU.RCP R55, R55 ;  /* 0x0000003700377308 */ /* 0x000ea20000001000 */
[----:B------:R-:W-:Y:S01]  /*51a0*/  FMUL.FTZ R147, R79, R80 ;  /* 0x000000504f937220 */ /* 0x000fe20000410000 */
[----:B------:R-:W-:Y:S01]  /*51b0*/  SHF.L.U32 R80, R39, 0x10, RZ ;  /* 0x0000001027507819 */ /* 0x000fe200000006ff */
[----:B------:R-:W-:Y:S01]  /*51c0*/  FMUL.FTZ R89, R40, -1.4426950216293334961 ;  /* 0xbfb8aa3b28597820 */ /* 0x000fe20000410000 */
[----:B------:R-:W-:Y:S01]  /*51d0*/  SHF.L.U32 R46, R46, 0x10, RZ ;  /* 0x000000102e2e7819 */ /* 0x000fe200000006ff */
[----:B------:R-:W-:Y:S01]  /*51e0*/  FFMA.FTZ R83, R34, R83, 1 ;  /* 0x3f80000022537423 */ /* 0x000fe20000010053 */
[----:B------:R-:W-:-:S02]  /*51f0*/  FMUL.FTZ R82, R57, R82 ;  /* 0x0000005239527220 */ /* 0x000fc40000410000 */
[----:B------:R-:W5:Y:S01]  /*5200*/  MUFU.EX2 R88, R88 ;  /* 0x0000005800587308 */ /* 0x000f620000000800 */
[----:B0-----:R-:W-:Y:S02]  /*5210*/  SHF.L.U32 R39, R2, 0x10, RZ ;  /* 0x0000001002277819 */ /* 0x001fe400000006ff */
[----:B------:R-:W-:Y:S01]  /*5220*/  SHF.L.U32 R44, R44, 0x10, RZ ;  /* 0x000000102c2c7819 */ /* 0x000fe200000006ff */
[----:B------:R-:W-:Y:S01]  /*5230*/  FMUL.FTZ R148, R82, R83 ;  /* 0x0000005352947220 */ /* 0x000fe20000410000 */
[----:B------:R-:W-:-:S03]  /*5240*/  SHF.L.U32 R41, R41, 0x10, RZ ;  /* 0x0000001029297819 */ /* 0x000fc600000006ff */
[----:B------:R-:W0:Y:S01]  /*5250*/  MUFU.RCP R62, R62 ;  /* 0x0000003e003e7308 */ /* 0x000e220000001000 */
[----:B-1----:R-:W-:Y:S01]  /*5260*/  FADD.FTZ R79, -R59, 1 ;  /* 0x3f8000003b4f7421 */ /* 0x002fe20000010100 */
[----:B------:R-:W-:Y:S01]  /*5270*/  SHF.L.U32 R43, R43, 0x10, RZ ;  /* 0x000000102b2b7819 */ /* 0x000fe200000006ff */
[----:B------:R-:W-:Y:S01]  /*5280*/  FMUL.FTZ R118, R46, -1.4426950216293334961 ;  /* 0xbfb8aa3b2e767820 */ /* 0x000fe20000410000 */
[----:B------:R-:W-:Y:S01]  /*5290*/  FMUL.FTZ R82, R80, R39 ;  /* 0x0000002750527220 */ /* 0x000fe20000410000 */
[----:B------:R-:W-:Y:S01]  /*52a0*/  FMUL.FTZ R95, R44, -1.4426950216293334961 ;  /* 0xbfb8aa3b2c5f7820 */ /* 0x000fe20000410000 */
[----:B----4-:R-:W-:Y:S02]  /*52b0*/  FADD.FTZ R83, R92, 1 ;  /* 0x3f8000005c537421 */ /* 0x010fe40000010000 */
[----:B------:R-:W1:Y:S01]  /*52c0*/  MUFU.EX2 R89, R89 ;  /* 0x0000005900597308 */ /* 0x000e620000000800 */
[----:B------:R-:W-:Y:S01]  /*52d0*/  FMUL.FTZ R91, R41, -1.4426950216293334961 ;  /* 0xbfb8aa3b295b7820 */ /* 0x000fe20000410000 */
[----:B------:R-:W-:Y:S01]  /*52e0*/  FFMA.FTZ R92, R36, R79, 1 ;  /* 0x3f800000245c7423 */ /* 0x000fe2000001004f */
[----:B------:R-:W-:Y:S01]  /*52f0*/  SHF.L.U32 R54, R54, 0x10, RZ ;  /* 0x0000001036367819 */ /* 0x000fe200000006ff */
[----:B------:R-:W-:Y:S01]  /*5300*/  FMUL.FTZ R79, R59, R82 ;  /* 0x000000523b4f7220 */ /* 0x000fe20000410000 */
[----:B------:R-:W-:-:S03]  /*5310*/  SHF.L.U32 R49, R49, 0x10, RZ ;  /* 0x0000001031317819 */ /* 0x000fc600000006ff */
[----:B------:R-:W4:Y:S01]  /*5320*/  MUFU.RCP R58, R58 ;  /* 0x0000003a003a7308 */ /* 0x000f220000001000 */
[----:B------:R-:W-:Y:S01]  /*5330*/  FMUL.FTZ R94, R43, -1.4426950216293334961 ;  /* 0xbfb8aa3b2b5e7820 */ /* 0x000fe20000410000 */
[----:B------:R-:W-:Y:S01]  /*5340*/  SHF.L.U32 R82, R29, 0x10, RZ ;  /* 0x000000101d527819 */ /* 0x000fe200000006ff */
[----:B--2---:R-:W-:Y:S01]  /*5350*/  FADD.FTZ R77, -R55, 1 ;  /* 0x3f800000374d7421 */ /* 0x004fe20000010100 */
[----:B---3--:R-:W-:Y:S01]  /*5360*/  SHF.L.U32 R29, R3, 0x10, RZ ;  /* 0x00000010031d7819 */ /* 0x008fe200000006ff */
[----:B-----5:R-:W-:Y:S01]  /*5370*/  FADD.FTZ R88, R88, 1 ;  /* 0x3f80000058587421 */ /* 0x020fe20000010000 */
[----:B------:R-:W-:Y:S02]  /*5380*/  LDS.U16 R2, [R112+0x12] ;  /* 0x0000120070027984 */ /* 0x000fe40000000400 */
[----:B------:R2:W-:Y:S01]  /*5390*/  MUFU.EX2 R153, R118 ;  /* 0x0000007600997308 */ /* 0x0005e20000000800 */
[----:B------:R-:W-:Y:S01]  /*53a0*/  FMUL.FTZ R86, R54, R49 ;  /* 0x0000003136567220 */ /* 0x000fe20000410000 */
[----:B------:R-:W-:Y:S01]  /*53b0*/  FMUL.FTZ R150, R79, R92 ;  /* 0x0000005c4f967220 */ /* 0x000fe20000410000 */
[----:B------:R-:W-:-:S05]  /*53c0*/  FMUL.FTZ R3, R82, R29 ;  /* 0x0000001d52037220 */ /* 0x000fca0000410000 */
[----:B------:R3:W-:Y:S01]  /*53d0*/  MUFU.EX2 R116, R95 ;  /* 0x0000005f00747308 */ /* 0x0007e20000000800 */
[----:B--2---:R-:W2:Y:S01]  /*53e0*/  LDS.U16 R118, [R112+0x16] ;  /* 0x0000160070767984 */ /* 0x004ea20000000400 */
[----:B0-----:R-:W-:Y:S01]  /*53f0*/  FADD.FTZ R92, -R62, 1 ;  /* 0x3f8000003e5c7421 */ /* 0x001fe20000010100 */
[----:B------:R-:W-:Y:S02]  /*5400*/  FFMA.FTZ R77, R32, R77, 1 ;  /* 0x3f800000204d7423 */ /* 0x000fe4000001004d */
[----:B---3--:R-:W0:Y:S03]  /*5410*/  LDS.U16 R95, [R112+0x14] ;  /* 0x00001400705f7984 */ /* 0x008e260000000400 */
[----:B------:R-:W3:Y:S01]  /*5420*/  MUFU.EX2 R91, R91 ;  /* 0x0000005b005b7308 */ /* 0x000ee20000000800 */
[----:B------:R-:W-:Y:S01]  /*5430*/  FMUL.FTZ R86, R55, R86 ;  /* 0x0000005637567220 */ /* 0x000fe20000410000 */
[----:B------:R-:W-:Y:S01]  /*5440*/  SHF.L.U32 R45, R45, 0x10, RZ ;  /* 0x000000102d2d7819 */ /* 0x000fe200000006ff */
[----:B------:R-:W-:Y:S01]  /*5450*/  FMUL.FTZ R3, R62, R3 ;  /* 0x000000033e037220 */ /* 0x000fe20000410000 */
[----:B------:R-:W-:-:S04]  /*5460*/  SHF.L.U32 R76, R76, 0x10, RZ ;  /* 0x000000104c4c7819 */ /* 0x000fc800000006ff */
[----:B------:R-:W5:Y:S01]  /*5470*/  MUFU.EX2 R94, R94 ;  /* 0x0000005e005e7308 */ /* 0x000f620000000800 */
[----:B------:R-:W-:Y:S01]  /*5480*/  SHF.L.U32 R63, R63, 0x10, RZ ;  /* 0x000000103f3f7819 */ /* 0x000fe200000006ff */
[----:B------:R-:W-:Y:S01]  /*5490*/  FFMA.FTZ R92, R37, R92, 1 ;  /* 0x3f800000255c7423 */ /* 0x000fe2000001005c */
[----:B------:R-:W-:Y:S01]  /*54a0*/  FMUL.FTZ R146, R86, R77 ;  /* 0x0000004d56927220 */ /* 0x000fe20000410000 */
[----:B-1----:R-:W-:-:S04]  /*54b0*/  FADD.FTZ R77, R89, 1 ;  /* 0x3f800000594d7421 */ /* 0x002fc80000010000 */
[----:B------:R1:W2:Y:S01]  /*54c0*/  MUFU.RCP R73, R88 ;  /* 0x0000005800497308 */ /* 0x0002a20000001000 */
[----:B------:R-:W-:Y:S01]  /*54d0*/  FMUL.FTZ R117, R45, -1.4426950216293334961 ;  /* 0xbfb8aa3b2d757820 */ /* 0x000fe20000410000 */
[----:B----4-:R-:W-:Y:S01]  /*54e0*/  FADD.FTZ R86, -R58, 1 ;  /* 0x3f8000003a567421 */ /* 0x010fe20000010100 */
[----:B------:R-:W-:Y:S01]  /*54f0*/  FMUL.FTZ R89, R76, R63 ;  /* 0x0000003f4c597220 */ /* 0x000fe20000410000 */
[----:B------:R-:W-:Y:S02]  /*5500*/  FMUL.FTZ R151, R3, R92 ;  /* 0x0000005c03977220 */ /* 0x000fe40000410000 */
[----:B------:R-:W4:Y:S01]  /*5510*/  LDS.U16 R3, [R112+0x1a] ;  /* 0x00001a0070037984 */ /* 0x000f220000000400 */
[----:B------:R-:W-:Y:S01]  /*5520*/  FMUL.FTZ R89, R58, R89 ;  /* 0x000000593a597220 */ /* 0x000fe20000410000 */
[----:B------:R-:W0:Y:S01]  /*5530*/  MUFU.RCP R83, R83 ;  /* 0x0000005300537308 */ /* 0x000e220000001000 */
[----:B-1----:R-:W-:Y:S01]  /*5540*/  FFMA.FTZ R88, R35, R86, 1 ;  /* 0x3f80000023587423 */ /* 0x002fe20000010056 */
[----:B------:R-:W-:Y:S01]  /*5550*/  SHF.L.U32 R79, R28, 0x10, RZ ;  /* 0x000000101c4f7819 */ /* 0x000fe200000006ff */
[----:B---3--:R-:W-:Y:S01]  /*5560*/  FADD.FTZ R91, R91, 1 ;  /* 0x3f8000005b5b7421 */ /* 0x008fe20000010000 */
[----:B------:R-:W-:Y:S01]  /*5570*/  SHF.L.U32 R28, R85, 0x10, RZ ;  /* 0x00000010551c7819 */ /* 0x000fe200000006ff */
[----:B------:R-:W-:-:S03]  /*5580*/  FMUL.FTZ R149, R89, R88 ;  /* 0x0000005859957220 */ /* 0x000fc60000410000 */
[----:B------:R-:W1:Y:S01]  /*5590*/  MUFU.EX2 R117, R117 ;  /* 0x0000007500757308 */ /* 0x000e620000000800 */
[----:B-----5:R-:W-:Y:S01]  /*55a0*/  FADD.FTZ R88, R94, 1 ;  /* 0x3f8000005e587421 */ /* 0x020fe20000010000 */
[----:B--2---:R-:W-:-:S06]  /*55b0*/  FADD.FTZ R85, -R73, 1 ;  /* 0x3f80000049557421 */ /* 0x004fcc0000010100 */
[----:B------:R-:W2:Y:S01]  /*55c0*/  MUFU.RCP R77, R77 ;  /* 0x0000004d004d7308 */ /* 0x000ea20000001000 */
[----:B------:R-:W-:Y:S01]  /*55d0*/  FMUL.FTZ R94, R79, R28 ;  /* 0x0000001c4f5e7220 */ /* 0x000fe20000410000 */
[----:B------:R-:W-:-:S06]  /*55e0*/  FFMA.FTZ R85, R38, R85, 1 ;  /* 0x3f80000026557423 */ /* 0x000fcc0000010055 */
[----:B------:R3:W5:Y:S01]  /*55f0*/  MUFU.RCP R86, R91 ;  /* 0x0000005b00567308 */ /* 0x0007620000001000 */
[----:B------:R-:W-:-:S07]  /*5600*/  FMUL.FTZ R94, R73, R94 ;  /* 0x0000005e495e7220 */ /* 0x000fce0000410000 */
[----:B------:R-:W4:Y:S01]  /*5610*/  MUFU.RCP R88, R88 ;  /* 0x0000005800587308 */ /* 0x000f220000001000 */
[----:B------:R-:W-:Y:S01]  /*5620*/  FMUL.FTZ R152, R94, R85 ;  /* 0x000000555e987220 */ /* 0x000fe20000410000 */
[----:B------:R-:W-:Y:S01]  /*5630*/  SHF.L.U32 R85, R27, 0x10, RZ ;  /* 0x000000101b557819 */ /* 0x000fe200000006ff */
[----:B---3--:R-:W-:Y:S01]  /*5640*/  FADD.FTZ R91, R116, 1 ;  /* 0x3f800000745b7421 */ /* 0x008fe20000010000 */
[----:B------:R-:W-:Y:S01]  /*5650*/  SHF.L.U32 R89, R25, 0x10, RZ ;  /* 0x0000001019597819 */ /* 0x000fe200000006ff */
[----:B0-----:R-:W-:Y:S01]  /*5660*/  FADD.FTZ R27, -R83, 1 ;  /* 0x3f800000531b7421 */ /* 0x001fe20000010100 */
[----:B-1----:R-:W-:Y:S01]  /*5670*/  FADD.FTZ R116, R117, 1 ;  /* 0x3f80000075747421 */ /* 0x002fe20000010000 */
[----:B--2---:R-:W-:Y:S01]  /*5680*/  FADD.FTZ R25, -R77, 1 ;  /* 0x3f8000004d197421 */ /* 0x004fe20000010100 */
[----:B------:R-:W-:Y:S01]  /*5690*/  FADD.FTZ R117, R153, 1 ;  /* 0x3f80000099757421 */ /* 0x000fe20000010000 */
[----:B------:R-:W-:Y:S01]  /*56a0*/  SHF.L.U32 R92, R26, 0x10, RZ ;  /* 0x000000101a5c7819 */ /* 0x000fe200000006ff */
[----:B------:R-:W-:Y:S01]  /*56b0*/  FFMA.FTZ R155, R42, R27, 1 ;  /* 0x3f8000002a9b7423 */ /* 0x000fe2000001001b */
[----:B------:R-:W-:Y:S01]  /*56c0*/  SHF.L.U32 R94, R24, 0x10, RZ ;  /* 0x00000010185e7819 */ /* 0x000fe200000006ff */
[----:B------:R-:W-:Y:S01]  /*56d0*/  FFMA.FTZ R153, R40, R25, 1 ;  /* 0x3f80000028997423 */ /* 0x000fe20000010019 */
[----:B------:R-:W-:Y:S01]  /*56e0*/  SHF.L.U32 R26, R118, 0x10, RZ ;  /* 0x00000010761a7819 */ /* 0x000fe200000006ff */
[----:B-----5:R-:W-:Y:S01]  /*56f0*/  FADD.FTZ R24, -R86, 1 ;  /* 0x3f80000056187421 */ /* 0x020fe20000010100 */
[----:B------:R-:W-:-:S02]  /*5700*/  SHF.L.U32 R27, R119, 0x10, RZ ;  /* 0x00000010771b7819 */ /* 0x000fc400000006ff */
[----:B------:R-:W-:Y:S01]  /*5710*/  SHF.L.U32 R25, R95, 0x10, RZ ;  /* 0x000000105f197819 */ /* 0x000fe200000006ff */
[----:B------:R-:W0:Y:S01]  /*5720*/  MUFU.RCP R91, R91 ;  /* 0x0000005b005b7308 */ /* 0x000e220000001000 */
[----:B----4-:R-:W-:Y:S01]  /*5730*/  FADD.FTZ R156, -R88, 1 ;  /* 0x3f800000589c7421 */ /* 0x010fe20000010100 */
[----:B------:R-:W-:Y:S01]  /*5740*/  FFMA.FTZ R154, R41, R24, 1 ;  /* 0x3f800000299a7423 */ /* 0x000fe20000010018 */
[----:B------:R-:W-:Y:S01]  /*5750*/  FMUL.FTZ R118, R89, R26 ;  /* 0x0000001a59767220 */ /* 0x000fe20000410000 */
[----:B------:R-:W-:Y:S01]  /*5760*/  FMUL.FTZ R119, R94, R27 ;  /* 0x0000001b5e777220 */ /* 0x000fe20000410000 */
[----:B------:R-:W-:-:S03]  /*5770*/  SHF.L.U32 R24, R2, 0x10, RZ ;  /* 0x0000001002187819 */ /* 0x000fc600000006ff */
[----:B------:R-:W1:Y:S01]  /*5780*/  MUFU.RCP R116, R116 ;  /* 0x0000007400747308 */ /* 0x000e620000001000 */
[----:B------:R-:W-:Y:S01]  /*5790*/  FMUL.FTZ R95, R92, R25 ;  /* 0x000000195c5f7220 */ /* 0x000fe20000410000 */
[----:B------:R-:W-:-:S06]  /*57a0*/  FFMA.FTZ R156, R43, R156, 1 ;  /* 0x3f8000002b9c7423 */ /* 0x000fcc000001009c */
[----:B------:R-:W2:Y:S01]  /*57b0*/  MUFU.RCP R117, R117 ;  /* 0x0000007500757308 */ /* 0x000ea20000001000 */
        /* <DEDUP_REMOVED lines=14> */
[----:B------:R-:W-:Y:S02]  /*58a0*/  SHF.L.U32 R23, R143, 0x10, RZ ;  /* 0x000000108f177819 */ /* 0x000fe400000006ff */
[----:B------:R-:W-:Y:S01]  /*58b0*/  SHF.L.U32 R95, R144, 0x10, RZ ;  /* 0x00000010905f7819 */ /* 0x000fe200000006ff */
[----:B------:R-:W-:Y:S01]  /*58c0*/  FMUL.FTZ R153, R2, R153 ;  /* 0x0000009902997220 */ /* 0x000fe20000410000 */
[----:B0-----:R-:W-:Y:S01]  /*58d0*/  FADD.FTZ R19, -R91, 1 ;  /* 0x3f8000005b137421 */ /* 0x001fe20000010100 */
[----:B-1----:R-:W-:Y:S01]  /*58e0*/  FADD.FTZ R158, -R116, 1 ;  /* 0x3f800000749e7421 */ /* 0x002fe20000010100 */
[----:B--2---:R-:W-:Y:S01]  /*58f0*/  FADD.FTZ R143, -R117, 1 ;  /* 0x3f800000758f7421 */ /* 0x004fe20000010100 */
        /* <DEDUP_REMOVED lines=16> */
[----:B------:R-:W-:Y:S02]  /*5a00*/  F2FP.BF16.F32.PACK_AB R150, R151, R150 ;  /* 0x000000969796723e */ /* 0x000fe400000010ff */
[----:B------:R-:W-:Y:S02]  /*5a10*/  ISETP.NE.AND P0, PT, R138, RZ, PT ;  /* 0x000000ff8a00720c */ /* 0x000fe40003f05270 */
[----:B------:R-:W-:Y:S02]  /*5a20*/  F2FP.BF16.F32.PACK_AB R152, R153, R152 ;  /* 0x000000989998723e */ /* 0x000fe400000010ff */
[----:B------:R-:W-:-:S02]  /*5a30*/  F2FP.BF16.F32.PACK_AB R154, R155, R154 ;  /* 0x0000009a9b9a723e */ /* 0x000fc400000010ff */
[----:B------:R-:W-:Y:S02]  /*5a40*/  F2FP.BF16.F32.PACK_AB R19, R19, R156 ;  /* 0x0000009c1313723e */ /* 0x000fe400000010ff */
[----:B------:R-:W-:Y:S01]  /*5a50*/  F2FP.BF16.F32.PACK_AB R3, R144, R3 ;  /* 0x000000039003723e */ /* 0x000fe200000010ff */
[----:B------:R0:W-:Y:S01]  /*5a60*/  STS.U16 [R112+0x2], R2 ;  /* 0x0000020270007388 */ /* 0x0001e20000000400 */
[----:B------:R-:W-:Y:S02]  /*5a70*/  PRMT R143, R146, 0x7632, R143 ;  /* 0x00007632928f7816 */ /* 0x000fe4000000008f */
[----:B------:R-:W-:Y:S01]  /*5a80*/  PRMT R144, R154, 0x7632, R144 ;  /* 0x000076329a907816 */ /* 0x000fe20000000090 */
[----:B------:R1:W-:Y:S04]  /*5a90*/  STS.U16 [R112], R145 ;  /* 0x0000009170007388 */ /* 0x0003e80000000400 */
        /* <DEDUP_REMOVED lines=45> */
[----:B0-----:R-:W-:-:S04]  /*5d70*/  IADD3 R3, P1, PT, R17, UR12, RZ ;  /* 0x0000000c11037c10 */ /* 0x001fc8000ff3e0ff */
        /* <DEDUP_REMOVED lines=107> */
[----:B--2---:R-:W-:Y:S01]  /*6430*/  PRMT R3, R25, 0x7632, R3 ;  /* 0x0000763219037816 */ /* 0x004fe20000000003 */
[----:B------:R-:W-:Y:S01]  /*6440*/  STS.U16 [R112+0x4], R49 ;  /* 0x0000043170007388 */ /* 0x000fe20000000400 */
[----:B------:R-:W-:Y:S01]  /*6450*/  PRMT R48, R2, 0x7632, R48 ;  /* 0x0000763202307816 */ /* 0x000fe20000000030 */
[----:B------:R-:W-:Y:S01]  /*6460*/  UIMAD UR13, UR26, UR13, UR23 ;  /* 0x0000000d1a0d72a4 */ /* 0x000fe2000f8e0217 */
[----:B---3--:R-:W-:Y:S01]  /*6470*/  PRMT R24, R22, 0x7632, R24 ;  /* 0x0000763216187816 */ /* 0x008fe20000000018 */
[----:B------:R-:W-:Y:S01]  /*6480*/  STS.U16 [R112+0x8], R57 ;  /* 0x0000083970007388 */ /* 0x000fe20000000400 */
[----:B------:R-:W-:-:S02]  /*6490*/  UMOV UR12, UR22 ;  /* 0x00000016000c7c82 */ /* 0x000fc40008000000 */
[----:B------:R-:W-:Y:S01]  /*64a0*/  UIMAD.WIDE.U32 UR12, UR8, UR14, UR12 ;  /* 0x0000000e080c72a5 */ /* 0x000fe2000f8e000c */
[----:B------:R-:W-:Y:S03]  /*64b0*/  STS.U16 [R112+0xc], R39 ;  /* 0x00000c2770007388 */ /* 0x000fe60000000400 */
[----:B------:R-:W-:Y:S01]  /*64c0*/  UIMAD UR15, UR8, UR15, UR13 ;  /* 0x0000000f080f72a4 */ /* 0x000fe2000f8e020d */
        /* <DEDUP_REMOVED lines=8> */
[----:B------:R0:W-:Y:S01]  /*6550*/  STS.U16 [R112+0x1c], R2 ;  /* 0x00001c0270007388 */ /* 0x0001e20000000400 */
[----:B-1----:R-:W-:-:S03]  /*6560*/  IADD3.X R22, PT, PT, RZ, UR15, RZ, P1, !PT ;  /* 0x0000000fff167c10 */ /* 0x002fc60008ffe4ff */
[----:B------:R-:W-:Y:S01]  /*6570*/  STS.U16 [R112+0x1e], R48 ;  /* 0x00001e3070007388 */ /* 0x000fe20000000400 */
[----:B------:R-:W-:-:S03]  /*6580*/  NOP ;  /* 0x0000000000007918 */ /* 0x000fc60000000000 */
[----:B------:R-:W-:Y:S01]  /*6590*/  LDS.U16 R23, [R133] ;  /* 0x0000000085177984 */ /* 0x000fe20000000400 */
[----:B0-----:R-:W-:-:S03]  /*65a0*/  LEA R2, P1, R3, UR28, 0x1 ;  /* 0x0000001c03027c11 */ /* 0x001fc6000f8208ff */
[----:B------:R-:W-:Y:S01]  /*65b0*/  LDS.U16 R25, [R132+0x40] ;  /* 0x0000400084197984 */ /* 0x000fe20000000400 */
[----:B------:R-:W-:-:S03]  /*65c0*/  LEA.HI.X R3, R3, UR29, R22, 0x1, P1 ;  /* 0x0000001d03037c11 */ /* 0x000fc600088f0c16 */
        /* <DEDUP_REMOVED lines=49> */
.L_x_6664:
[----:B------:R-:W-:Y:S01]  /*68e0*/  SHF.L.U32 R93, R93, 0x10, RZ ;  /* 0x000000105d5d7819 */ /* 0x000fe200000006ff */
        /* <DEDUP_REMOVED lines=25> */
[----:B------:R-:W-:Y:S01]  /*6a80*/  SHF.L.U32 R65, R65, 0x10, RZ ;  /* 0x0000001041417819 */ /* 0x000fe200000006ff */
[----:B------:R-:W-:Y:S01]  /*6a90*/  HFMA2 R74, -RZ, RZ, 0, 0 ;  /* 0x00000000ff4a7431 */ /* 0x000fe200000001ff */
[----:B------:R-:W-:Y:S01]  /*6aa0*/  SHF.L.U32 R64, R64, 0x10, RZ ;  /* 0x0000001040407819 */ /* 0x000fe200000006ff */
[----:B------:R-:W-:Y:S01]  /*6ab0*/  FFMA.FTZ R3, R32, R75, R3 ;  /* 0x0000004b20037223 */ /* 0x000fe20000010003 */
[----:B------:R-:W-:-:S02]  /*6ac0*/  PRMT R95, RZ, 0x7610, R95 ;  /* 0x00007610ff5f7816 */ /* 0x000fc4000000005f */
[----:B------:R-:W-:Y:S02]  /*6ad0*/  CS2R R88, SRZ ;  /* 0x0000000000587805 */ /* 0x000fe4000001ff00 */
[----:B------:R-:W-:Y:S01]  /*6ae0*/  MOV R91, RZ ;  /* 0x000000ff005b7202 */ /* 0x000fe20000000f00 */
[----:B------:R-:W-:Y:S01]  /*6af0*/  FFMA.FTZ R0, R40, R72, R3 ;  /* 0x0000004828007223 */ /* 0x000fe20000010003 */
[----:B------:R-:W-:Y:S02]  /*6b00*/  MOV R85, RZ ;  /* 0x000000ff00557202 */ /* 0x000fe40000000f00 */
[----:B------:R-:W-:Y:S02]  /*6b10*/  CS2R R82, SRZ ;  /* 0x0000000000527805 */ /* 0x000fe4000001ff00 */
[----:B------:R-:W-:Y:S01]  /*6b20*/  MOV R79, RZ ;  /* 0x000000ff004f7202 */ /* 0x000fe20000000f00 */
[----:B------:R-:W-:Y:S01]  /*6b30*/  FFMA.FTZ R3, R19, R70, R0 ;  /* 0x0000004613037223 */ /* 0x000fe20000010000 */
[----:B------:R-:W-:-:S02]  /*6b40*/  CS2R R76, SRZ ;  /* 0x00000000004c7805 */ /* 0x000fc4000001ff00 */
[----:B------:R-:W-:Y:S01]  /*6b50*/  MOV R73, RZ ;  /* 0x000000ff00497202 */ /* 0x000fe20000000f00 */
[----:B------:R-:W-:Y:S01]  /*6b60*/  FMUL.FTZ R63, R44, R141 ;  /* 0x0000008d2c3f7220 */ /* 0x000fe20000410000 */
[----:B------:R-:W-:Y:S01]  /*6b70*/  FFMA.FTZ R0, R38, R69, R3 ;  /* 0x0000004526007223 */ /* 0x000fe20000010003 */
[----:B------:R-:W-:Y:S01]  /*6b80*/  MOV R71, RZ ;  /* 0x000000ff00477202 */ /* 0x000fe20000000f00 */
        /* <DEDUP_REMOVED lines=38> */
[----:B------:R-:W-:Y:S01]  /*6df0*/  ISETP.EQ.AND P1, PT, R204, RZ, P1 ;  /* 0x000000ffcc00720c */ /* 0x000fe20000f22270 */
[----:B------:R-:W2:Y:S01]  /*6e00*/  LDC.64 R118, c[0x0][0x3b8] ;  /* 0x0000ee00ff767b82 */ /* 0x000ea20000000a00 */
[----:B------:R-:W-:Y:S01]  /*6e10*/  FADD.FTZ R36, R36, R36 ;  /* 0x0000002424247221 */ /* 0x000fe20000010000 */
[----:B------:R-:W-:Y:S01]  /*6e20*/  FADD.FTZ R35, R35, R35 ;  /* 0x0000002323237221 */ /* 0x000fe20000010000 */
[----:B------:R-:W-:Y:S01]  /*6e30*/  FADD.FTZ R34, R34, R34 ;  /* 0x0000002222227221 */ /* 0x000fe20000010000 */
[----:B------:R-:W-:Y:S01]  /*6e40*/  FADD.FTZ R33, R33, R33 ;  /* 0x0000002121217221 */ /* 0x000fe20000010000 */
[----:B------:R-:W-:Y:S01]  /*6e50*/  MOV R32, RZ ;  /* 0x000000ff00207202 */ /* 0x000fe20000000f00 */
[----:B------:R-:W3:Y:S01]  /*6e60*/  LDCU UR27, c[0x0][0x394] ;  /* 0x00007280ff1b77ac */ /* 0x000ee20008000800 */
[----:B------:R-:W-:Y:S01]  /*6e70*/  MOV R94, RZ ;  /* 0x000000ff005e7202 */ /* 0x000fe20000000f00 */
[----:B------:R-:W4:Y:S01]  /*6e80*/  LDC.64 R24, c[0x0][0x440] ;  /* 0x00011000ff187b82 */ /* 0x000f220000000a00 */
[----:B------:R-:W0:Y:S01]  /*6e90*/  LDCU UR32, c[0x0][0x38c] ;  /* 0x00007180ff2077ac */ /* 0x000e220008000800 */
[----:B------:R-:W0:Y:S06]  /*6ea0*/  LDCU.64 UR28, c[0x0][0x3e0] ;  /* 0x00007c00ff1c77ac */ /* 0x000e2c0008000a00 */
[----:B------:R-:W0:Y:S01]  /*6eb0*/  LDC.64 R26, c[0x0][0x448] ;  /* 0x00011200ff1a7b82 */ /* 0x000e220000000a00 */
[----:B------:R-:W0:Y:S01]  /*6ec0*/  LDCU.64 UR30, c[0x0][0x3c0] ;  /* 0x00007800ff1e77ac */ /* 0x000e220008000a00 */
[----:B------:R-:W0:Y:S02]  /*6ed0*/  LDCU.128 UR12, c[0x0][0x3a0] ;  /* 0x00007400ff0c77ac */ /* 0x000e240008000c00 */
.L_x_6699:
[----:B0-----:R-:W-:-:S04]  /*6ee0*/  UIMAD.WIDE.U32 UR22, UR8, UR12, URZ ;  /* 0x0000000c081672a5 */ /* 0x001fc8000f8e00ff */
[----:B------:R-:W-:Y:S02]  /*6ef0*/  UIMAD UR7, UR8, UR13, UR23 ;  /* 0x0000000d080772a4 */ /* 0x000fe4000f8e0217 */
[----:B------:R-:W-:Y:S02]  /*6f00*/  MOV R3, UR23 ;  /* 0x0000001700037c02 */ /* 0x000fe40008000f00 */
[----:B------:R-:W-:Y:S02]  /*6f10*/  MOV R2, UR22 ;  /* 0x0000001600027c02 */ /* 0x000fe40008000f00 */
[----:B------:R-:W-:-:S03]  /*6f20*/  MOV R3, UR7 ;  /* 0x0000000700037c02 */ /* 0x000fc60008000f00 */
[----:B------:R-:W-:-:S04]  /*6f30*/  IMAD.WIDE.U32 R2, R32, UR14, R2 ;  /* 0x0000000e20027c25 */ /* 0x000fc8000f8e0002 */
[----:B------:R-:W-:Y:S01]  /*6f40*/  IMAD R3, R32, UR15, R3 ;  /* 0x0000000f20037c24 */ /* 0x000fe2000f8e0203 */
[----:B----4-:R-:W-:-:S04]  /*6f50*/  LEA R28, P0, R2, R24, 0x3 ;  /* 0x00000018021c7211 */ /* 0x010fc800078018ff */
[----:B------:R-:W-:-:S06]  /*6f60*/  LEA.HI.X R29, R2, R25, R3, 0x3, P0 ;  /* 0x00000019021d7211 */ /* 0x000fcc00000f1c03 */
[----:B------:R-:W4:Y:S01]  /*6f70*/  LDG.E.64 R28, desc[UR24][R28.64] ;  /* 0x000000181c1c7981 */ /* 0x000f22000c1e1b00 */
[----:B--2---:R-:W-:-:S04]  /*6f80*/  IMAD.WIDE.U32 R6, R118, UR8, RZ ;  /* 0x0000000876067c25 */ /* 0x004fc8000f8e00ff */
[----:B-1----:R-:W-:-:S04]  /*6f90*/  IMAD.WIDE.U32 R8, R116, UR8, RZ ;  /* 0x0000000874087c25 */ /* 0x002fc8000f8e00ff */
[----:B------:R-:W-:Y:S01]  /*6fa0*/  IMAD R13, R119, UR8, R7 ;  /* 0x00000008770d7c24 */ /* 0x000fe2000f8e0207 */
[----:B------:R-:W-:Y:S01]  /*6fb0*/  LEA R7, P0, R6, R26, 0x3 ;  /* 0x0000001a06077211 */ /* 0x000fe200078018ff */
[----:B------:R-:W-:Y:S01]  /*6fc0*/  IMAD R11, R117, UR8, R9 ;  /* 0x00000008750b7c24 */ /* 0x000fe2000f8e0209 */
[----:B------:R-:W-:Y:S01]  /*6fd0*/  LEA R9, P2, R8, R22, 0x3 ;  /* 0x0000001608097211 */ /* 0x000fe200078418ff */
[----:B------:R-:W-:Y:S01]  /*6fe0*/  IMAD.WIDE.U32 R2, R32, UR30, RZ ;  /* 0x0000001e20027c25 */ /* 0x000fe2000f8e00ff */
[----:B------:R-:W-:Y:S02]  /*6ff0*/  LEA.HI.X R13, R6, R27, R13, 0x3, P0 ;  /* 0x0000001b060d7211 */ /* 0x000fe400000f1c0d */
[----:B------:R-:W-:Y:S01]  /*7000*/  LEA.HI.X R11, R8, R23, R11, 0x3, P2 ;  /* 0x00000017080b7211 */ /* 0x000fe200010f1c0b */
[----:B------:R-:W-:Y:S01]  /*7010*/  IMAD.WIDE.U32 R4, R32, UR28, RZ ;  /* 0x0000001c20047c25 */ /* 0x000fe2000f8e00ff */
[----:B------:R-:W-:-:S03]  /*7020*/  LEA R6, P0, R2, R7, 0x3 ;  /* 0x0000000702067211 */ /* 0x000fc600078018ff */
[----:B------:R-:W-:Y:S01]  /*7030*/  IMAD R10, R32, UR31, R3 ;  /* 0x0000001f200a7c24 */ /* 0x000fe2000f8e0203 */
[----:B------:R-:W-:Y:S01]  /*7040*/  LEA R8, P2, R4, R9, 0x3 ;  /* 0x0000000904087211 */ /* 0x000fe200078418ff */
[----:B------:R-:W-:-:S03]  /*7050*/  IMAD R3, R32, UR29, R5 ;  /* 0x0000001d20037c24 */ /* 0x000fc6000f8e0205 */
[----:B------:R-:W-:Y:S02]  /*7060*/  LEA.HI.X R7, R2, R13, R10, 0x3, P0 ;  /* 0x0000000d02077211 */ /* 0x000fe400000f1c0a */
[----:B------:R-:W-:-:S03]  /*7070*/  LEA.HI.X R9, R4, R11, R3, 0x3, P2 ;  /* 0x0000000b04097211 */ /* 0x000fc600010f1c03 */
[----:B------:R0:W2:Y:S04]  /*7080*/  LDG.E.64 R2, desc[UR24][R6.64] ;  /* 0x0000001806027981 */ /* 0x0000a8000c1e1b00 */
[----:B------:R1:W2:Y:S01]  /*7090*/  LDG.E.64 R4, desc[UR24][R8.64] ;  /* 0x0000001808047981 */ /* 0x0002a2000c1e1b00 */
[----:B------:R-:W5:Y:S01]  /*70a0*/  S2UR UR22, SR_CgaCtaId ;  /* 0x00000000001679c3 */ /* 0x000f620000008800 */
[----:B------:R-:W-:Y:S01]  /*70b0*/  USHF.L.U32 UR23, UR10, 0x8, URZ ;  /* 0x000000080a177899 */ /* 0x000fe200080006ff */
[C---:B------:R-:W-:Y:S01]  /*70c0*/  ISETP.NE.AND P0, PT, R138.reuse, RZ, PT ;  /* 0x000000ff8a00720c */ /* 0x040fe20003f05270 */
[----:B------:R-:W-:Y:S01]  /*70d0*/  UMOV UR21, 0x400 ;  /* 0x0000040000157882 */ /* 0x000fe20000000000 */
[----:B------:R-:W-:Y:S01]  /*70e0*/  ISETP.NE.AND P2, PT, R138, 0x3f, PT ;  /* 0x0000003f8a00780c */ /* 0x000fe20003f45270 */
[----:B------:R-:W-:Y:S01]  /*70f0*/  UIADD3 UR7, UPT, UPT, UR23, -0x100, URZ ;  /* 0xffffff0017077890 */ /* 0x000fe2000fffe0ff */
[----:B------:R-:W-:Y:S03]  /*7100*/  BSSY.RECONVERGENT B0, `(.L_x_6666) ;  /* 0x00000b9000007945 */ /* 0x000fe60003800200 */
[----:B------:R-:W-:-:S02]  /*7110*/  ULOP3.LUT UR7, UR7, 0x100, URZ, 0xc0, !UPT ;  /* 0x0000010007077892 */ /* 0x000fc4000f8ec0ff */
[----:B-----5:R-:W-:Y:S01]  /*7120*/  ULEA UR21, UR22, UR21, 0x18 ;  /* 0x0000001516157291 */ /* 0x020fe2000f8ec0ff */
[C---:B----4-:R-:W-:Y:S01]  /*7130*/  FMUL.FTZ R10, R29.reuse, R113 ;  /* 0x000000711d0a7220 */ /* 0x050fe20000410000 */
[CC--:B0-----:R-:W-:Y:S01]  /*7140*/  FMUL.FTZ R7, R29.reuse, R111.reuse ;  /* 0x0000006f1d077220 */ /* 0x0c1fe20000410000 */
[C---:B------:R-:W-:Y:S01]  /*7150*/  FMUL.FTZ R14, R29.reuse, R110 ;  /* 0x0000006e1d0e7220 */ /* 0x040fe20000410000 */
[----:B-1----:R-:W-:Y:S01]  /*7160*/  FMUL.FTZ R8, R29, R108 ;  /* 0x0000006c1d087220 */ /* 0x002fe20000410000 */
[----:B------:R-:W-:Y:S01]  /*7170*/  FMUL.RZ R16, R10, 0.15915493667125701904 ;  /* 0x3e22f9830a107820 */ /* 0x000fe2000040c000 */
[----:B------:R-:W-:Y:S01]  /*7180*/  FMUL.FTZ R10, R28, 1.4426950216293334961 ;  /* 0x3fb8aa3b1c0a7820 */ /* 0x000fe20000410000 */
[----:B------:R-:W-:Y:S01]  /*7190*/  FMUL.RZ R18, R7, 0.15915493667125701904 ;  /* 0x3e22f98307127820 */ /* 0x000fe2000040c000 */
[----:B------:R-:W-:Y:S01]  /*71a0*/  FMUL.RZ R14, R14, 0.15915493667125701904 ;  /* 0x3e22f9830e0e7820 */ /* 0x000fe2000040c000 */
[----:B------:R-:W-:Y:S01]  /*71b0*/  MUFU.SIN R17, R16 ;  /* 0x0000001000117308 */ /* 0x000fe20000000400 */
[C---:B------:R-:W-:Y:S01]  /*71c0*/  FMUL.FTZ R6, R10.reuse, R110 ;  /* 0x0000006e0a067220 */ /* 0x040fe20000410000 */
[C---:B------:R-:W-:Y:S01]  /*71d0*/  FMUL.FTZ R7, R10.reuse, R111 ;  /* 0x0000006f0a077220 */ /* 0x040fe20000410000 */
[----:B------:R-:W-:-:S05]  /*71e0*/  FMUL.FTZ R11, R10, R113 ;  /* 0x000000710a0b7220 */ /* 0x000fca0000410000 */
[----:B------:R0:W-:Y:S08]  /*71f0*/  MUFU.EX2 R202, R6 ;  /* 0x0000000600ca7308 */ /* 0x0001f00000000800 */
[----:B------:R1:W-:Y:S01]  /*7200*/  MUFU.EX2 R200, R7 ;  /* 0x0000000700c87308 */ /* 0x0003e20000000800 */
[----:B0-----:R-:W-:-:S04]  /*7210*/  FMUL.FTZ R6, R29, R109 ;  /* 0x0000006d1d067220 */ /* 0x001fc80000410000 */
[----:B------:R-:W-:Y:S01]  /*7220*/  FMUL.RZ R30, R6, 0.15915493667125701904 ;  /* 0x3e22f983061e7820 */ /* 0x000fe2000040c000 */
[----:B------:R-:W-:Y:S02]  /*7230*/  FMUL.FTZ R6, R10, R109 ;  /* 0x0000006d0a067220 */ /* 0x000fe40000410000 */
[----:B------:R-:W-:Y:S01]  /*7240*/  MUFU.SIN R9, R18 ;  /* 0x0000001200097308 */ /* 0x000fe20000000400 */
[----:B-1----:R-:W-:-:S07]  /*7250*/  FMUL.FTZ R7, R29, R106 ;  /* 0x0000006a1d077220 */ /* 0x002fce0000410000 */
[----:B------:R0:W1:Y:S08]  /*7260*/  MUFU.COS R201, R18 ;  /* 0x0000001200c97308 */ /* 0x0000700000000000 */
[----:B------:R4:W-:Y:S01]  /*7270*/  MUFU.EX2 R196, R6 ;  /* 0x0000000600c47308 */ /* 0x0009e20000000800 */
[----:B0-----:R-:W-:Y:S01]  /*7280*/  FMUL.RZ R18, R7, 0.15915493667125701904 ;  /* 0x3e22f98307127820 */ /* 0x001fe2000040c000 */
[----:B------:R-:W-:-:S06]  /*7290*/  FMUL.FTZ R7, R10, R106 ;  /* 0x0000006a0a077220 */ /* 0x000fcc0000410000 */
[----:B------:R0:W-:Y:S01]  /*72a0*/  MUFU.EX2 R194, R7 ;  /* 0x0000000700c27308 */ /* 0x0001e20000000800 */
[----:B----4-:R-:W-:Y:S01]  /*72b0*/  FMUL.FTZ R6, R29, R104 ;  /* 0x000000681d067220 */ /* 0x010fe20000410000 */
[C---:B-1----:R-:W-:Y:S01]  /*72c0*/  FMUL.FTZ R201, R200.reuse, R201 ;  /* 0x000000c9c8c97220 */ /* 0x042fe20000410000 */
[----:B------:R-:W-:-:S05]  /*72d0*/  FMUL.FTZ R200, R200, R9 ;  /* 0x00000009c8c87220 */ /* 0x000fca0000410000 */
[----:B------:R1:W-:Y:S01]  /*72e0*/  MUFU.COS R13, R16 ;  /* 0x00000010000d7308 */ /* 0x0003e20000000000 */
[----:B0-----:R-:W-:-:S07]  /*72f0*/  FMUL.FTZ R7, R29, R105 ;  /* 0x000000691d077220 */ /* 0x001fce0000410000 */
[----:B------:R-:W-:Y:S01]  /*7300*/  MUFU.SIN R19, R30 ;  /* 0x0000001e00137308 */ /* 0x000fe20000000400 */
[----:B-1----:R-:W-:Y:S01]  /*7310*/  FMUL.RZ R16, R8, 0.15915493667125701904 ;  /* 0x3e22f98308107820 */ /* 0x002fe2000040c000 */
[----:B------:R-:W-:-:S06]  /*7320*/  FMUL.FTZ R8, R10, R108 ;  /* 0x0000006c0a087220 */ /* 0x000fcc0000410000 */
[----:B------:R0:W1:Y:S08]  /*7330*/  MUFU.COS R197, R30 ;  /* 0x0000001e00c57308 */ /* 0x0000700000000000 */
[----:B------:R-:W-:Y:S01]  /*7340*/  MUFU.SIN R15, R14 ;  /* 0x0000000e000f7308 */ /* 0x000fe20000000400 */
[----:B0-----:R-:W-:Y:S01]  /*7350*/  FMUL.RZ R30, R6, 0.15915493667125701904 ;  /* 0x3e22f983061e7820 */ /* 0x001fe2000040c000 */
[----:B------:R-:W-:-:S06]  /*7360*/  FMUL.FTZ R6, R10, R104 ;  /* 0x000000680a067220 */ /* 0x000fcc0000410000 */
[----:B------:R0:W4:Y:S01]  /*7370*/  MUFU.COS R203, R14 ;  /* 0x0000000e00cb7308 */ /* 0x0001220000000000 */
[C---:B-1----:R-:W-:Y:S01]  /*7380*/  FMUL.FTZ R197, R196.reuse, R197 ;  /* 0x000000c5c4c57220 */ /* 0x042fe20000410000 */
[----:B------:R-:W-:-:S06]  /*7390*/  FMUL.FTZ R196, R196, R19 ;  /* 0x00000013c4c47220 */ /* 0x000fcc0000410000 */
[----:B------:R-:W-:Y:S01]  /*73a0*/  MUFU.SIN R31, R18 ;  /* 0x00000012001f7308 */ /* 0x000fe20000000400 */
[----:B0-----:R-:W-:-:S07]  /*73b0*/  FMUL.FTZ R14, R29, R107 ;  /* 0x0000006b1d0e7220 */ /* 0x001fce0000410000 */
[----:B------:R0:W1:Y:S01]  /*73c0*/  MUFU.COS R195, R18 ;  /* 0x0000001200c37308 */ /* 0x0000620000000000 */
[C---:B----4-:R-:W-:Y:S01]  /*73d0*/  FMUL.FTZ R203, R202.reuse, R203 ;  /* 0x000000cbcacb7220 */ /* 0x050fe20000410000 */
[----:B------:R-:W-:-:S06]  /*73e0*/  FMUL.FTZ R202, R202, R15 ;  /* 0x0000000fcaca7220 */ /* 0x000fcc0000410000 */
[----:B------:R-:W4:Y:S01]  /*73f0*/  MUFU.EX2 R12, R11 ;  /* 0x0000000b000c7308 */ /* 0x000f220000000800 */
[----:B0-----:R-:W-:Y:S01]  /*7400*/  FMUL.RZ R18, R7, 0.15915493667125701904 ;  /* 0x3e22f98307127820 */ /* 0x001fe2000040c000 */
[----:B------:R-:W-:-:S06]  /*7410*/  FMUL.FTZ R7, R10, R105 ;  /* 0x000000690a077220 */ /* 0x000fcc0000410000 */
[----:B------:R-:W-:Y:S01]  /*7420*/  MUFU.SIN R11, R16 ;  /* 0x00000010000b7308 */ /* 0x000fe20000000400 */
[C---:B-1----:R-:W-:Y:S01]  /*7430*/  FMUL.FTZ R195, R194.reuse, R195 ;  /* 0x000000c3c2c37220 */ /* 0x042fe20000410000 */
[----:B------:R-:W-:-:S06]  /*7440*/  FMUL.FTZ R194, R194, R31 ;  /* 0x0000001fc2c27220 */ /* 0x000fcc0000410000 */
[----:B------:R0:W-:Y:S01]  /*7450*/  MUFU.COS R199, R16 ;  /* 0x0000001000c77308 */ /* 0x0001e20000000000 */
[----:B----4-:R-:W-:-:S07]  /*7460*/  FMUL.FTZ R17, R12, R17 ;  /* 0x000000110c117220 */ /* 0x010fce0000410000 */
[----:B------:R1:W-:Y:S01]  /*7470*/  MUFU.EX2 R190, R6 ;  /* 0x0000000600be7308 */ /* 0x0003e20000000800 */
[----:B0-----:R-:W-:Y:S01]  /*7480*/  FMUL.RZ R16, R14, 0.15915493667125701904 ;  /* 0x3e22f9830e107820 */ /* 0x001fe2000040c000 */
[----:B------:R-:W-:-:S06]  /*7490*/  FMUL.FTZ R14, R10, R107 ;  /* 0x0000006b0a0e7220 */ /* 0x000fcc0000410000 */
[----:B------:R0:W-:Y:S01]  /*74a0*/  MUFU.EX2 R188, R7 ;  /* 0x0000000700bc7308 */ /* 0x0001e20000000800 */
[----:B-1----:R-:W-:-:S07]  /*74b0*/  FMUL.FTZ R6, R29, R102 ;  /* 0x000000661d067220 */ /* 0x002fce0000410000 */
[----:B------:R-:W1:Y:S01]  /*74c0*/  MUFU.EX2 R8, R8 ;  /* 0x0000000800087308 */ /* 0x000e620000000800 */
[----:B0-----:R-:W-:-:S04]  /*74d0*/  FMUL.FTZ R7, R29, R101 ;  /* 0x000000651d077220 */ /* 0x001fc80000410000 */
[----:B------:R-:W-:Y:S01]  /*74e0*/  FMUL.RZ R144, R7, 0.15915493667125701904 ;  /* 0x3e22f98307907820 */ /* 0x000fe2000040c000 */
[----:B------:R-:W-:Y:S02]  /*74f0*/  FMUL.FTZ R7, R10, R101 ;  /* 0x000000650a077220 */ /* 0x000fe40000410000 */
[----:B------:R-:W-:Y:S08]  /*7500*/  MUFU.SIN R143, R16 ;  /* 0x00000010008f7308 */ /* 0x000ff00000000400 */
[----:B------:R0:W-:Y:S01]  /*7510*/  MUFU.COS R193, R16 ;  /* 0x0000001000c17308 */ /* 0x0001e20000000000 */
[C---:B-1----:R-:W-:Y:S01]  /*7520*/  FMUL.FTZ R199, R8.reuse, R199 ;  /* 0x000000c708c77220 */ /* 0x042fe20000410000 */
[----:B------:R-:W-:-:S06]  /*7530*/  FMUL.FTZ R198, R8, R11 ;  /* 0x0000000b08c67220 */ /* 0x000fcc0000410000 */
[----:B------:R-:W-:Y:S01]  /*7540*/  MUFU.SIN R145, R30 ;  /* 0x0000001e00917308 */ /* 0x000fe20000000400 */
[----:B0-----:R-:W-:-:S04]  /*7550*/  FMUL.FTZ R16, R29, R103 ;  /* 0x000000671d107220 */ /* 0x001fc80000410000 */
[----:B------:R-:W-:Y:S01]  /*7560*/  FMUL.RZ R142, R16, 0.15915493667125701904 ;  /* 0x3e22f983108e7820 */ /* 0x000fe2000040c000 */
[----:B------:R-:W-:Y:S02]  /*7570*/  FMUL.FTZ R16, R10, R103 ;  /* 0x000000670a107220 */ /* 0x000fe40000410000 */
[----:B------:R0:W1:Y:S08]  /*7580*/  MUFU.COS R191, R30 ;  /* 0x0000001e00bf7308 */ /* 0x0000700000000000 */
[----:B------:R2:W-:Y:S01]  /*7590*/  MUFU.EX2 R182, R7 ;  /* 0x0000000700b67308 */ /* 0x0005e20000000800 */
[----:B0-----:R-:W-:Y:S01]  /*75a0*/  FMUL.RZ R30, R6, 0.15915493667125701904 ;  /* 0x3e22f983061e7820 */ /* 0x001fe2000040c000 */
[----:B------:R-:W-:-:S06]  /*75b0*/  FMUL.FTZ R6, R10, R102 ;  /* 0x000000660a067220 */ /* 0x000fcc0000410000 */
[----:B------:R0:W-:Y:S01]  /*75c0*/  MUFU.EX2 R184, R6 ;  /* 0x0000000600b87308 */ /* 0x0001e20000000800 */
[----:B--2---:R-:W-:Y:S01]  /*75d0*/  FMUL.FTZ R7, R3, R5 ;  /* 0x0000000503077220 */ /* 0x004fe20000410000 */
[C---:B-1----:R-:W-:Y:S01]  /*75e0*/  FMUL.FTZ R191, R190.reuse, R191 ;  /* 0x000000bfbebf7220 */ /* 0x042fe20000410000 */
[----:B------:R-:W-:Y:S02]  /*75f0*/  FMUL.FTZ R190, R190, R145 ;  /* 0x00000091bebe7220 */ /* 0x000fe40000410000 */
[----:B------:R-:W-:-:S03]  /*7600*/  FFMA.FTZ R7, R2, R4, -R7 ;  /* 0x0000000402077223 */ /* 0x000fc60000010807 */
[----:B------:R-:W-:Y:S01]  /*7610*/  MUFU.SIN R147, R18 ;  /* 0x0000001200937308 */ /* 0x000fe20000000400 */
[----:B0-----:R-:W-:Y:S01]  /*7620*/  FMUL.FTZ R6, R29, R99 ;  /* 0x000000631d067220 */ /* 0x001fe20000410000 */
[-C--:B------:R-:W-:Y:S01]  /*7630*/  FMUL.FTZ R173, R0, R7.reuse ;  /* 0x0000000700ad7220 */ /* 0x080fe20000410000 */
[-C--:B------:R-:W-:Y:S01]  /*7640*/  FMUL.FTZ R172, R47, R7.reuse ;  /* 0x000000072fac7220 */ /* 0x080fe20000410000 */
[----:B------:R-:W-:Y:S01]  /*7650*/  FMUL.FTZ R171, R46, R7 ;  /* 0x000000072eab7220 */ /* 0x000fe20000410000 */
[----:B------:R-:W-:Y:S01]  /*7660*/  FMUL.RZ R148, R6, 0.15915493667125701904 ;  /* 0x3e22f98306947820 */ /* 0x000fe2000040c000 */
[----:B------:R-:W-:Y:S01]  /*7670*/  FMUL.FTZ R6, R2, R5 ;  /* 0x0000000502067220 */ /* 0x000fe20000410000 */
[C---:B------:R-:W-:Y:S01]  /*7680*/  FMUL.FTZ R5, R29.reuse, R98 ;  /* 0x000000621d057220 */ /* 0x040fe20000410000 */
[----:B------:R0:W1:Y:S01]  /*7690*/  MUFU.COS R189, R18 ;  /* 0x0000001200bd7308 */ /* 0x0000620000000000 */
[----:B------:R-:W-:Y:S01]  /*76a0*/  FMUL.FTZ R2, R29, R97 ;  /* 0x000000611d027220 */ /* 0x000fe20000410000 */
[----:B------:R-:W-:Y:S01]  /*76b0*/  FFMA.FTZ R6, R3, R4, R6 ;  /* 0x0000000403067223 */ /* 0x000fe20000010006 */
[----:B------:R-:W-:Y:S01]  /*76c0*/  FMUL.RZ R4, R5, 0.15915493667125701904 ;  /* 0x3e22f98305047820 */ /* 0x000fe2000040c000 */
[-C--:B------:R-:W-:Y:S01]  /*76d0*/  FMUL.FTZ R170, R45, R7.reuse ;  /* 0x000000072daa7220 */ /* 0x080fe20000410000 */
[----:B------:R-:W-:Y:S01]  /*76e0*/  FMUL.RZ R8, R2, 0.15915493667125701904 ;  /* 0x3e22f98302087820 */ /* 0x000fe2000040c000 */
[----:B------:R-:W-:Y:S01]  /*76f0*/  IADD3 R2, PT, PT, R32, UR7, RZ ;  /* 0x0000000720027c10 */ /* 0x000fe2000fffe0ff */
[-C--:B------:R-:W-:Y:S01]  /*7700*/  FMUL.FTZ R169, R44, R7.reuse ;  /* 0x000000072ca97220 */ /* 0x080fe20000410000 */
[----:B------:R-:W-:Y:S01]  /*7710*/  MUFU.SIN R149, R142 ;  /* 0x0000008e00957308 */ /* 0x000fe20000000400 */
[-C--:B0-----:R-:W-:Y:S01]  /*7720*/  FMUL.FTZ R18, R29, R100.reuse ;  /* 0x000000641d127220 */ /* 0x081fe20000410000 */
[----:B------:R-:W-:Y:S01]  /*7730*/  @P0 IADD3 R2, PT, PT, R138, 0x200, RZ ;  /* 0x000002008a020810 */ /* 0x000fe20007ffe0ff */
[-C--:B------:R-:W-:Y:S01]  /*7740*/  FMUL.FTZ R168, R43, R7.reuse ;  /* 0x000000072ba87220 */ /* 0x080fe20000410000 */
[----:B------:R-:W-:Y:S01]  /*7750*/  FMUL.FTZ R167, R42, R7 ;  /* 0x000000072aa77220 */ /* 0x000fe20000410000 */
[----:B------:R-:W-:Y:S01]  /*7760*/  FMUL.RZ R146, R18, 0.15915493667125701904 ;  /* 0x3e22f98312927820 */ /* 0x000fe2000040c000 */
[----:B------:R-:W-:Y:S01]  /*7770*/  FMUL.FTZ R18, R10, R100 ;  /* 0x000000640a127220 */ /* 0x000fe20000410000 */
[----:B------:R-:W-:Y:S01]  /*7780*/  LEA R2, R2, UR21, 0x3 ;  /* 0x0000001502027c11 */ /* 0x000fe2000f8e18ff */
[----:B------:R0:W-:Y:S01]  /*7790*/  MUFU.COS R187, R142 ;  /* 0x0000008e00bb7308 */ /* 0x0001e20000000000 */
[C---:B-1----:R-:W-:Y:S01]  /*77a0*/  FMUL.FTZ R189, R188.reuse, R189 ;  /* 0x000000bdbcbd7220 */ /* 0x042fe20000410000 */
[----:B------:R-:W-:Y:S01]  /*77b0*/  FMUL.FTZ R188, R188, R147 ;  /* 0x00000093bcbc7220 */ /* 0x000fe20000410000 */
[-C--:B------:R-:W-:Y:S01]  /*77c0*/  FMUL.FTZ R166, R41, R7.reuse ;  /* 0x0000000729a67220 */ /* 0x080fe20000410000 */
[-C--:B------:R-:W-:Y:S01]  /*77d0*/  FMUL.FTZ R165, R40, R7.reuse ;  /* 0x0000000728a57220 */ /* 0x080fe20000410000 */
[-C--:B------:R-:W-:Y:S01]  /*77e0*/  FMUL.FTZ R164, R39, R7.reuse ;  /* 0x0000000727a47220 */ /* 0x080fe20000410000 */
[-C--:B------:R-:W-:Y:S01]  /*77f0*/  FMUL.FTZ R163, R38, R7.reuse ;  /* 0x0000000726a37220 */ /* 0x080fe20000410000 */
[-C--:B------:R-:W-:Y:S01]  /*7800*/  FMUL.FTZ R162, R37, R7.reuse ;  /* 0x0000000725a27220 */ /* 0x080fe20000410000 */
[----:B------:R-:W1:Y:S01]  /*7810*/  MUFU.EX2 R16, R16 ;  /* 0x0000001000107308 */ /* 0x000e620000000800 */
[----:B0-----:R-:W-:Y:S01]  /*7820*/  FMUL.FTZ R142, R10, R98 ;  /* 0x000000620a8e7220 */ /* 0x001fe20000410000 */
[-C--:B------:R-:W-:Y:S01]  /*7830*/  FMUL.FTZ R161, R36, R7.reuse ;  /* 0x0000000724a17220 */ /* 0x080fe20000410000 */
[-C--:B------:R-:W-:Y:S01]  /*7840*/  FMUL.FTZ R160, R35, R7.reuse ;  /* 0x0000000723a07220 */ /* 0x080fe20000410000 */
[-C--:B------:R-:W-:Y:S01]  /*7850*/  FMUL.FTZ R159, R34, R7.reuse ;  /* 0x00000007229f7220 */ /* 0x080fe20000410000 */
[----:B------:R-:W-:Y:S01]  /*7860*/  FMUL.FTZ R158, R33, R7 ;  /* 0x00000007219e7220 */ /* 0x000fe20000410000 */
[-C--:B------:R-:W-:Y:S01]  /*7870*/  FMUL.FTZ R156, R47, -R6.reuse ;  /* 0x800000062f9c7220 */ /* 0x080fe20000410000 */
[-C--:B------:R-:W-:Y:S01]  /*7880*/  FMUL.FTZ R154, R45, -R6.reuse ;  /* 0x800000062d9a7220 */ /* 0x080fe20000410000 */
[----:B------:R-:W-:Y:S01]  /*7890*/  MUFU.SIN R151, R30 ;  /* 0x0000001e00977308 */ /* 0x000fe20000000400 */
[-C--:B------:R-:W-:Y:S01]  /*78a0*/  FMUL.FTZ R152, R43, -R6.reuse ;  /* 0x800000062b987220 */ /* 0x080fe20000410000 */
[-C--:B------:R-:W-:Y:S01]  /*78b0*/  FMUL.FTZ R150, R41, -R6.reuse ;  /* 0x8000000629967220 */ /* 0x080fe20000410000 */
[-C--:B------:R-:W-:Y:S01]  /*78c0*/  FMUL.FTZ R147, R38, -R6.reuse ;  /* 0x8000000626937220 */ /* 0x080fe20000410000 */
[----:B------:R-:W-:-:S04]  /*78d0*/  FMUL.FTZ R145, R36, -R6 ;  /* 0x8000000624917220 */ /* 0x000fc80000410000 */
[----:B------:R0:W2:Y:S01]  /*78e0*/  MUFU.COS R185, R30 ;  /* 0x0000001e00b97308 */ /* 0x0000a20000000000 */
[C---:B-1----:R-:W-:Y:S01]  /*78f0*/  FMUL.FTZ R187, R16.reuse, R187 ;  /* 0x000000bb10bb7220 */ /* 0x042fe20000410000 */
[----:B------:R-:W-:Y:S01]  /*7900*/  FMUL.FTZ R186, R16, R149 ;  /* 0x0000009510ba7220 */ /* 0x000fe20000410000 */
[----:B------:R-:W-:Y:S01]  /*7910*/  FMUL.FTZ R16, R12, R13 ;  /* 0x0000000d0c107220 */ /* 0x000fe20000410000 */
[----:B------:R-:W-:-:S04]  /*7920*/  FMUL.FTZ R149, R40, -R6 ;  /* 0x8000000628957220 */ /* 0x000fc80000410000 */
[----:B------:R-:W1:Y:S01]  /*7930*/  MUFU.COS R183, R144 ;  /* 0x0000009000b77308 */ /* 0x000e620000000000 */
[C---:B0-----:R-:W-:Y:S01]  /*7940*/  FMUL.FTZ R30, R10.reuse, R99 ;  /* 0x000000630a1e7220 */ /* 0x041fe20000410000 */
[----:B------:R-:W-:Y:S01]  /*7950*/  FMUL.FTZ R10, R10, R97 ;  /* 0x000000610a0a7220 */ /* 0x000fe20000410000 */
[----:B------:R0:W-:Y:S05]  /*7960*/  STS.64 [R2+0x10b0], R16 ;  /* 0x0010b01002007388 */ /* 0x0001ea0000000a00 */
[----:B------:R-:W4:Y:S01]  /*7970*/  MUFU.EX2 R14, R14 ;  /* 0x0000000e000e7308 */ /* 0x000f220000000800 */
[C---:B--2---:R-:W-:Y:S01]  /*7980*/  FMUL.FTZ R185, R184.reuse, R185 ;  /* 0x000000b9b8b97220 */ /* 0x044fe20000410000 */
[----:B------:R-:W-:Y:S01]  /*7990*/  FMUL.FTZ R184, R184, R151 ;  /* 0x00000097b8b87220 */ /* 0x000fe20000410000 */
[----:B------:R-:W-:-:S05]  /*79a0*/  FMUL.FTZ R151, R42, -R6 ;  /* 0x800000062a977220 */ /* 0x000fca0000410000 */
[----:B------:R2:W5:Y:S01]  /*79b0*/  MUFU.SIN R153, R144 ;  /* 0x0000009000997308 */ /* 0x0005620000000400 */
[----:B-1----:R-:W-:-:S07]  /*79c0*/  FMUL.FTZ R183, R182, R183 ;  /* 0x000000b7b6b77220 */ /* 0x002fce0000410000 */
[----:B------:R-:W-:Y:S01]  /*79d0*/  MUFU.SIN R155, R146 ;  /* 0x00000092009b7308 */ /* 0x000fe20000000400 */
[C---:B----4-:R-:W-:Y:S01]  /*79e0*/  FMUL.FTZ R192, R14.reuse, R143 ;  /* 0x0000008f0ec07220 */ /* 0x050fe20000410000 */
[----:B------:R-:W-:Y:S01]  /*79f0*/  FMUL.FTZ R193, R14, R193 ;  /* 0x000000c10ec17220 */ /* 0x000fe20000410000 */
[-C--:B--2---:R-:W-:Y:S01]  /*7a00*/  FMUL.FTZ R144, R35, -R6.reuse ;  /* 0x8000000623907220 */ /* 0x084fe20000410000 */
[----:B------:R-:W-:-:S04]  /*7a10*/  FMUL.FTZ R143, R34, -R6 ;  /* 0x80000006228f7220 */ /* 0x000fc80000410000 */
[----:B------:R-:W1:Y:S01]  /*7a20*/  MUFU.EX2 R18, R18 ;  /* 0x0000001200127308 */ /* 0x000e620000000800 */
[----:B-----5:R-:W-:Y:S01]  /*7a30*/  FMUL.FTZ R182, R182, R153 ;  /* 0x00000099b6b67220 */ /* 0x020fe20000410000 */
[----:B------:R-:W-:-:S06]  /*7a40*/  FMUL.FTZ R153, R44, -R6 ;  /* 0x800000062c997220 */ /* 0x000fcc0000410000 */
[----:B------:R-:W-:Y:S08]  /*7a50*/  MUFU.SIN R157, R148 ;  /* 0x00000094009d7308 */ /* 0x000ff00000000400 */
[----:B------:R-:W2:Y:S01]  /*7a60*/  MUFU.EX2 R30, R30 ;  /* 0x0000001e001e7308 */ /* 0x000ea20000000800 */
[----:B-1----:R-:W-:Y:S01]  /*7a70*/  FMUL.FTZ R180, R18, R155 ;  /* 0x0000009b12b47220 */ /* 0x002fe20000410000 */
[----:B------:R-:W-:-:S06]  /*7a80*/  FMUL.FTZ R155, R46, -R6 ;  /* 0x800000062e9b7220 */ /* 0x000fcc0000410000 */
[----:B------:R-:W-:Y:S08]  /*7a90*/  MUFU.EX2 R142, R142 ;  /* 0x0000008e008e7308 */ /* 0x000ff00000000800 */
[----:B------:R-:W1:Y:S01]  /*7aa0*/  MUFU.SIN R3, R4 ;  /* 0x0000000400037308 */ /* 0x000e620000000400 */
[----:B--2---:R-:W-:Y:S01]  /*7ab0*/  FMUL.FTZ R178, R30, R157 ;  /* 0x0000009d1eb27220 */ /* 0x004fe20000410000 */
[----:B------:R-:W-:-:S06]  /*7ac0*/  FMUL.FTZ R157, R0, -R6 ;  /* 0x80000006009d7220 */ /* 0x000fcc0000410000 */
[----:B------:R-:W2:Y:S08]  /*7ad0*/  MUFU.COS R5, R4 ;  /* 0x0000000400057308 */ /* 0x000eb00000000000 */
[----:B------:R4:W5:Y:S01]  /*7ae0*/  MUFU.COS R181, R146 ;  /* 0x0000009200b57308 */ /* 0x0009620000000000 */
[----:B-1----:R-:W-:-:S07]  /*7af0*/  FMUL.FTZ R174, R142, R3 ;  /* 0x000000038eae7220 */ /* 0x002fce0000410000 */
[----:B---3--:R1:W3:Y:S01]  /*7b00*/  MUFU.COS R179, R148 ;  /* 0x0000009400b37308 */ /* 0x0082e20000000000 */
[----:B--2---:R-:W-:Y:S01]  /*7b10*/  FMUL.FTZ R176, R142, R5 ;  /* 0x000000058eb07220 */ /* 0x004fe20000410000 */
[-C--:B----4-:R-:W-:Y:S01]  /*7b20*/  FMUL.FTZ R146, R37, -R6.reuse ;  /* 0x8000000625927220 */ /* 0x090fe20000410000 */
[----:B------:R-:W-:-:S05]  /*7b30*/  FMUL.FTZ R142, R33, -R6 ;  /* 0x80000006218e7220 */ /* 0x000fca0000410000 */
[----:B------:R-:W-:Y:S01]  /*7b40*/  MUFU.EX2 R10, R10 ;  /* 0x0000000a000a7308 */ /* 0x000fe20000000800 */
[----:B-----5:R-:W-:Y:S01]  /*7b50*/  FMUL.FTZ R181, R18, R181 ;  /* 0x000000b512b57220 */ /* 0x020fe20000410000 */
[----:B-1----:R-:W-:-:S06]  /*7b60*/  FMUL.FTZ R148, R39, -R6 ;  /* 0x8000000627947220 */ /* 0x002fcc0000410000 */
[----:B------:R-:W1:Y:S01]  /*7b70*/  MUFU.COS R177, R8 ;  /* 0x0000000800b17308 */ /* 0x000e620000000000 */
[----:B---3--:R-:W-:-:S07]  /*7b80*/  FMUL.FTZ R179, R30, R179 ;  /* 0x000000b31eb37220 */ /* 0x008fce0000410000 */
[----:B------:R-:W2:Y:S01]  /*7b90*/  MUFU.SIN R175, R8 ;  /* 0x0000000800af7308 */ /* 0x000ea20000000400 */
[C---:B-1----:R-:W-:Y:S01]  /*7ba0*/  FMUL.FTZ R177, R10.reuse, R177 ;  /* 0x000000b10ab17220 */ /* 0x042fe20000410000 */
[----:B--2---:R-:W-:Y:S01]  /*7bb0*/  FMUL.FTZ R175, R10, R175 ;  /* 0x000000af0aaf7220 */ /* 0x004fe20000410000 */
        /* <DEDUP_REMOVED lines=11> */
.L_x_6667:
[----:B------:R-:W-:-:S06]  /*7c70*/  LEA R30, R138, UR21, 0x3 ;  /* 0x000000158a1e7c11 */ /* 0x000fcc000f8e18ff */
[----:B------:R-:W0:Y:S02]  /*7c80*/  LDS.64 R30, [R30+0x20b8] ;  /* 0x0020b8001e1e7984 */ /* 0x000e240000000a00 */
.L_x_6668:
[----:B------:R-:W-:Y:S05]  /*7c90*/  BSYNC.RECONVERGENT B0 ;  /* 0x0000000000007941 */ /* 0x000fea0003800200 */
.L_x_6666:
        /* <DEDUP_REMOVED lines=150> */
[-C--:B------:R-:W-:Y:S01]  /*8600*/  FMUL.FTZ R11, R174, R9.reuse ;  /* 0x00000009ae0b7220 */ /* 0x080fe20000410000 */
        /* <DEDUP_REMOVED lines=30> */
[-C--:B------:R-:W-:Y:S01]  /*87f0*/  FFMA.FTZ R19, R9, R12.reuse, R2 ;  /* 0x0000000c09137223 */ /* 0x080fe20000010002 */
[----:B------:R-:W-:Y:S01]  /*8800*/  P2R R2, PR, RZ, 0x10 ;  /* 0x00000010ff027803 */ /* 0x000fe20000000000 */
[----:B------:R-:W-:Y:S01]  /*8810*/  FFMA.FTZ R13, R8, R12, -R3 ;  /* 0x0000000c080d7223 */ /* 0x000fe20000010803 */
        /* <DEDUP_REMOVED lines=13> */
[----:B------:R-:W-:Y:S01]  /*88f0*/  @P5 FADD.FTZ R205, R205, R210 ;  /* 0x000000d2cdcd5221 */ /* 0x000fe20000010000 */
[-C--:B----4-:R-:W-:Y:S01]  /*8900*/  FMUL.FTZ R2, R19, R14.reuse ;  /* 0x0000000e13027220 */ /* 0x090fe20000410000 */
        /* <DEDUP_REMOVED lines=49> */
.L_x_6727:
        /* <DEDUP_REMOVED lines=13> */
.L_x_6730:
[----:B------:R-:W-:-:S03]  /*8cf0*/  UMOV UR7, 0xffffffff ;  /* 0xffffffff00077882 */ /* 0x000fc60000000000 */
[----:B------:R-:W-:Y:S05]  /*8d00*/  BRA.DIV UR7, `(.L_x_6672) ;  /* 0x0000006e077c7947 */ /* 0x000fea000b800000 */
.L_x_6733:
[----:B------:R-:W-:-:S03]  /*8d10*/  UMOV UR7, 0xffffffff ;  /* 0xffffffff00077882 */ /* 0x000fc60000000000 */
[----:B------:R-:W-:Y:S05]  /*8d20*/  BRA.DIV UR7, `(.L_x_6673) ;  /* 0x0000006e079c7947 */ /* 0x000fea000b800000 */
.L_x_6736:
[----:B------:R-:W-:-:S03]  /*8d30*/  UMOV UR7, 0xffffffff ;  /* 0xffffffff00077882 */ /* 0x000fc60000000000 */
[----:B------:R-:W-:Y:S05]  /*8d40*/  BRA.DIV UR7, `(.L_x_6674) ;  /* 0x0000006e07bc7947 */ /* 0x000fea000b800000 */
.L_x_6739:
        /* <DEDUP_REMOVED lines=10> */
.L_x_6749:
[-C--:B0-----:R-:W-:Y:S01]  /*8df0*/  FMUL.FTZ R12, R19, R7.reuse ;  /* 0x00000007130c7220 */ /* 0x081fe20000410000 */
[C---:B------:R-:W-:Y:S01]  /*8e00*/  FMUL.FTZ R3, R13.reuse, R7 ;  /* 0x000000070d037220 */ /* 0x040fe20000410000 */
[C---:B------:R-:W-:Y:S02]  /*8e10*/  FMUL.FTZ R2, R13.reuse, R208 ;  /* 0x000000d00d027220 */ /* 0x040fe40000410000 */
[-C--:B----4-:R-:W-:Y:S01]  /*8e20*/  FFMA.FTZ R12, R13, R6.reuse, -R12 ;  /* 0x000000060d0c7223 */ /* 0x090fe2000001080c */
[C---:B------:R-:W-:Y:S01]  /*8e30*/  FFMA.FTZ R3, R19.reuse, R6, R3 ;  /* 0x0000000613037223 */ /* 0x040fe20000010003 */
[C---:B------:R-:W-:Y:S01]  /*8e40*/  FFMA.FTZ R5, R19.reuse, R4, R2 ;  /* 0x0000000413057223 */ /* 0x040fe20000010002 */
[----:B------:R-:W-:Y:S01]  /*8e50*/  FMUL.FTZ R2, R19, R208 ;  /* 0x000000d013027220 */ /* 0x000fe20000410000 */
[----:B------:R-:W-:Y:S01]  /*8e60*/  @P0 FADD.FTZ R6, R205, R12 ;  /* 0x0000000ccd060221 */ /* 0x000fe20000010000 */
[----:B------:R-:W-:Y:S02]  /*8e70*/  @P0 FADD.FTZ R7, R206, R3 ;  /* 0x00000003ce070221 */ /* 0x000fe40000010000 */
[----:B------:R-:W-:Y:S01]  /*8e80*/  FSEL R5, R208, R5, !P0 ;  /* 0x00000005d0057208 */ /* 0x000fe20004000000 */
[----:B------:R-:W-:Y:S01]  /*8e90*/  @P0 FFMA.FTZ R4, R13, R4, -R2 ;  /* 0x000000040d040223 */ /* 0x000fe20000010802 */
[C---:B------:R-:W-:Y:S01]  /*8ea0*/  FMUL.FTZ R13, R9.reuse, R7 ;  /* 0x00000007090d7220 */ /* 0x040fe20000410000 */
[----:B------:R-:W-:-:S02]  /*8eb0*/  FMUL.FTZ R12, R9, R6 ;  /* 0x00000006090c7220 */ /* 0x000fc40000410000 */
        /* <DEDUP_REMOVED lines=9> */
[----:B------:R3:W-:Y:S02]  /*8f50*/  STS.128 [R18+0x8b0], R12 ;  /* 0x0008b00c12007388 */ /* 0x0007e40000000c00 */
.L_x_6669:
[----:B------:R-:W-:Y:S05]  /*8f60*/  WARPSYNC.ALL ;  /* 0x0000000000007948 */ /* 0x000fea0003800000 */
[C---:B---3-5:R-:W-:Y:S01]  /*8f70*/  FMUL.FTZ R6, R175.reuse, R142 ;  /* 0x0000008eaf067220 */ /* 0x068fe20000410000 */
[-C--:B------:R-:W-:Y:S01]  /*8f80*/  FMUL.FTZ R3, R175, R158.reuse ;  /* 0x0000009eaf037220 */ /* 0x080fe20000410000 */
[-C--:B0-2---:R-:W-:Y:S01]  /*8f90*/  FMUL.FTZ R4, R177, R31.reuse ;  /* 0x0000001fb1047220 */ /* 0x085fe20000410000 */
        /* <DEDUP_REMOVED lines=89> */
[----:B------:R-:W-:Y:S01]  /*9530*/  FFMA.FTZ R8, R187, R7, -R8 ;  /* 0x00000007bb087223 */ /* 0x000fe20000010808 */
[-C--:B------:R-:W-:Y:S01]  /*9540*/  FMUL.FTZ R12, R194, R3.reuse ;  /* 0x00000003c20c7220 */ /* 0x080fe20000410000 */
        /* <DEDUP_REMOVED lines=15> */
[----:B------:R-:W-:Y:S01]  /*9640*/  FFMA.FTZ R7, R189, R8, -R7 ;  /* 0x00000008bd077223 */ /* 0x000fe20000010807 */
[C---:B------:R-:W-:Y:S01]  /*9650*/  FMUL.FTZ R2, R198.reuse, R207 ;  /* 0x000000cfc6027220 */ /* 0x040fe20000410000 */
[-C--:B------:R-:W-:Y:S01]  /*9660*/  FMUL.FTZ R4, R198, R233.reuse ;  /* 0x000000e9c6047220 */ /* 0x080fe20000410000 */
[C---:B------:R-:W-:Y:S01]  /*9670*/  FMUL.FTZ R3, R196.reuse, R10 ;  /* 0x0000000ac4037220 */ /* 0x040fe20000410000 */
[-C--:B------:R-:W-:Y:S01]  /*9680*/  FMUL.FTZ R6, R196, R12.reuse ;  /* 0x0000000cc4067220 */ /* 0x080fe20000410000 */
[C---:B------:R-:W-:Y:S01]  /*9690*/  FFMA.FTZ R2, R199.reuse, R233, -R2 ;  /* 0x000000e9c7027223 */ /* 0x040fe20000010802 */
[----:B------:R-:W-:Y:S01]  /*96a0*/  FFMA.FTZ R4, R199, R207, R4 ;  /* 0x000000cfc7047223 */ /* 0x000fe20000010004 */
[----:B------:R-:W-:Y:S01]  /*96b0*/  FADD.FTZ R7, R150, R7 ;  /* 0x0000000796077221 */ /* 0x000fe20000010000 */
[----:B------:R-:W-:Y:S01]  /*96c0*/  FFMA.FTZ R12, R197, R12, -R3 ;  /* 0x0000000cc50c7223 */ /* 0x000fe20000010803 */
[----:B------:R-:W-:Y:S01]  /*96d0*/  FFMA.FTZ R226, R87, R108, R2 ;  /* 0x0000006c57e27223 */ /* 0x000fe20000010002 */
[----:B------:R-:W-:Y:S01]  /*96e0*/  FADD.FTZ R208, RZ, R4 ;  /* 0x00000004ffd07221 */ /* 0x000fe20000010000 */
[----:B------:R-:W-:Y:S01]  /*96f0*/  FADD.FTZ R5, R166, R5 ;  /* 0x00000005a6057221 */ /* 0x000fe20000010000 */
[----:B------:R-:W-:Y:S01]  /*9700*/  FMUL.FTZ R4, R190, R7 ;  /* 0x00000007be047220 */ /* 0x000fe20000410000 */
[C---:B------:R-:W-:Y:S01]  /*9710*/  FMUL.FTZ R2, R196.reuse, R226 ;  /* 0x000000e2c4027220 */ /* 0x040fe20000410000 */
[----:B------:R-:W-:Y:S01]  /*9720*/  FMUL.FTZ R3, R196, R208 ;  /* 0x000000d0c4037220 */ /* 0x000fe20000410000 */
[-C--:B------:R-:W-:Y:S01]  /*9730*/  FMUL.FTZ R8, R190, R5.reuse ;  /* 0x00000005be087220 */ /* 0x080fe20000410000 */
[C---:B------:R-:W-:Y:S01]  /*9740*/  FFMA.FTZ R10, R197.reuse, R10, R6 ;  /* 0x0000000ac50a7223 */ /* 0x040fe20000010006 */
[C---:B------:R-:W-:Y:S01]  /*9750*/  FFMA.FTZ R2, R197.reuse, R208, R2 ;  /* 0x000000d0c5027223 */ /* 0x040fe20000010002 */
[----:B------:R-:W-:Y:S01]  /*9760*/  FFMA.FTZ R3, R197, R226, -R3 ;  /* 0x000000e2c5037223 */ /* 0x000fe20000010803 */
[C---:B------:R-:W-:Y:S01]  /*9770*/  FFMA.FTZ R6, R191.reuse, R5, R4 ;  /* 0x00000005bf067223 */ /* 0x040fe20000010004 */
[----:B------:R-:W-:Y:S01]  /*9780*/  FMUL.FTZ R4, R198, R12 ;  /* 0x0000000cc6047220 */ /* 0x000fe20000410000 */
[----:B------:R-:W-:Y:S01]  /*9790*/  FADD.FTZ R209, RZ, R2 ;  /* 0x00000002ffd17221 */ /* 0x000fe20000010000 */
[----:B------:R-:W-:Y:S01]  /*97a0*/  FFMA.FTZ R8, R191, R7, -R8 ;  /* 0x00000007bf087223 */ /* 0x000fe20000010808 */
[----:B------:R-:W-:Y:S01]  /*97b0*/  FFMA.FTZ R231, R84, R109, R3 ;  /* 0x0000006d54e77223 */ /* 0x000fe20000010003 */
[-C--:B------:R-:W-:Y:S01]  /*97c0*/  FFMA.FTZ R11, R199, R10.reuse, R4 ;  /* 0x0000000ac70b7223 */ /* 0x080fe20000010004 */
[C---:B------:R-:W-:Y:S01]  /*97d0*/  FMUL.FTZ R2, R194.reuse, R209 ;  /* 0x000000d1c2027220 */ /* 0x040fe20000410000 */
[----:B------:R-:W-:Y:S01]  /*97e0*/  FADD.FTZ R8, R151, R8 ;  /* 0x0000000897087221 */ /* 0x000fe20000010000 */
[-C--:B------:R-:W-:Y:S01]  /*97f0*/  FMUL.FTZ R4, R194, R231.reuse ;  /* 0x000000e7c2047220 */ /* 0x080fe20000410000 */
[----:B------:R-:W-:Y:S01]  /*9800*/  FMUL.FTZ R3, R198, R10 ;  /* 0x0000000ac6037220 */ /* 0x000fe20000410000 */
[----:B------:R-:W-:Y:S01]  /*9810*/  FFMA.FTZ R2, R195, R231, -R2 ;  /* 0x000000e7c3027223 */ /* 0x000fe20000010802 */
[----:B------:R-:W-:Y:S01]  /*9820*/  FADD.FTZ R6, R167, R6 ;  /* 0x00000006a7067221 */ /* 0x000fe20000010000 */
[----:B------:R-:W-:Y:S01]  /*9830*/  FFMA.FTZ R4, R195, R209, R4 ;  /* 0x000000d1c3047223 */ /* 0x000fe20000010004 */
[C---:B------:R-:W-:Y:S01]  /*9840*/  FMUL.FTZ R10, R192.reuse, R8 ;  /* 0x00000008c00a7220 */ /* 0x040fe20000410000 */
[----:B------:R-:W-:Y:S01]  /*9850*/  FFMA.FTZ R224, R81, R106, R2 ;  /* 0x0000006a51e07223 */ /* 0x000fe20000010002 */
[CC--:B------:R-:W-:Y:S01]  /*9860*/  FMUL.FTZ R9, R192.reuse, R6.reuse ;  /* 0x00000006c0097220 */ /* 0x0c0fe20000410000 */
[----:B------:R-:W-:Y:S01]  /*9870*/  FADD.FTZ R210, RZ, R4 ;  /* 0x00000004ffd27221 */ /* 0x000fe20000010000 */
[----:B------:R-:W-:Y:S01]  /*9880*/  FFMA.FTZ R7, R193, R6, R10 ;  /* 0x00000006c1077223 */ /* 0x000fe2000001000a */
[C---:B------:R-:W-:Y:S01]  /*9890*/  FMUL.FTZ R5, R192.reuse, R224 ;  /* 0x000000e0c0057220 */ /* 0x040fe20000410000 */
[----:B------:R-:W-:Y:S01]  /*98a0*/  FFMA.FTZ R12, R199, R12, -R3 ;  /* 0x0000000cc70c7223 */ /* 0x000fe20000010803 */
        /* <DEDUP_REMOVED lines=46> */
[----:B------:R-:W-:Y:S01]  /*9b90*/  FFMA.FTZ R8, R201, R11, R8 ;  /* 0x0000000bc9087223 */ /* 0x000fe20000010008 */
[CC--:B------:R-:W-:Y:S01]  /*9ba0*/  FMUL.FTZ R4, R184.reuse, R225.reuse ;  /* 0x000000e1b8047220 */ /* 0x0c0fe20000410000 */
[----:B------:R-:W-:Y:S01]  /*9bb0*/  FMUL.FTZ R2, R184, R214 ;  /* 0x000000d6b8027220 */ /* 0x000fe20000410000 */
[----:B------:R-:W-:Y:S01]  /*9bc0*/  FADD.FTZ R10, R155, R10 ;  /* 0x0000000a9b0a7221 */ /* 0x000fe20000010000 */
[C---:B------:R-:W-:Y:S01]  /*9bd0*/  FMUL.FTZ R3, R200.reuse, R6 ;  /* 0x00000006c8037220 */ /* 0x040fe20000410000 */
[C---:B------:R-:W-:Y:S01]  /*9be0*/  FFMA.FTZ R4, R185.reuse, R214, R4 ;  /* 0x000000d6b9047223 */ /* 0x040fe20000010004 */
[----:B------:R-:W-:Y:S01]  /*9bf0*/  FFMA.FTZ R2, R185, R225, -R2 ;  /* 0x000000e1b9027223 */ /* 0x000fe20000010802 */
[----:B------:R-:W-:Y:S01]  /*9c00*/  FMUL.FTZ R12, R200, R10 ;  /* 0x0000000ac80c7220 */ /* 0x000fe20000410000 */
[----:B------:R-:W-:Y:S01]  /*9c10*/  UISETP.GE.AND UP0, UPT, UR10, UR27, UPT ;  /* 0x0000001b0a00728c */ /* 0x000fe2000bf06270 */
[----:B------:R-:W-:Y:S01]  /*9c20*/  FADD.FTZ R215, RZ, R4 ;  /* 0x00000004ffd77221 */ /* 0x000fe20000010000 */
[----:B------:R-:W-:Y:S01]  /*9c30*/  FFMA.FTZ R220, R69, R102, R2 ;  /* 0x0000006645dc7223 */ /* 0x000fe20000010002 */
[C---:B------:R-:W-:Y:S01]  /*9c40*/  FFMA.FTZ R11, R201.reuse, R6, R12 ;  /* 0x00000006c90b7223 */ /* 0x040fe2000001000c */
[----:B------:R-:W-:Y:S01]  /*9c50*/  FFMA.FTZ R13, R201, R10, -R3 ;  /* 0x0000000ac90d7223 */ /* 0x000fe20000010803 */
[C---:B------:R-:W-:Y:S01]  /*9c60*/  FMUL.FTZ R2, R182.reuse, R215 ;  /* 0x000000d7b6027220 */ /* 0x040fe20000410000 */
[----:B------:R-:W-:Y:S01]  /*9c70*/  FMUL.FTZ R6, R182, R220 ;  /* 0x000000dcb6067220 */ /* 0x000fe20000410000 */
[----:B------:R-:W-:Y:S01]  /*9c80*/  PLOP3.LUT P0, PT, PT, PT, UP0, 0x80, 0x8 ;  /* 0x000000000008781c */ /* 0x000fe20003f0f008 */
[----:B------:R-:W-:-:S02]  /*9c90*/  HFMA2 R4, -RZ, RZ, 1.875, 0 ;  /* 0x3f800000ff047431 */ /* 0x000fc400000001ff */
[C---:B------:R-:W-:Y:S01]  /*9ca0*/  FFMA.FTZ R223, R183.reuse, R220, -R2 ;  /* 0x000000dcb7df7223 */ /* 0x040fe20000010802 */
[----:B------:R-:W-:Y:S01]  /*9cb0*/  FFMA.FTZ R216, R183, R215, R6 ;  /* 0x000000d7b7d87223 */ /* 0x000fe20000010006 */
[----:B------:R-:W-:Y:S02]  /*9cc0*/  ISETP.NE.OR P0, PT, R204, RZ, P0 ;  /* 0x000000ffcc00720c */ /* 0x000fe40000705670 */
[----:B------:R-:W-:Y:S01]  /*9cd0*/  CS2R R6, SRZ ;  /* 0x0000000000067805 */ /* 0x000fe2000001ff00 */
[----:B------:R-:W-:Y:S01]  /*9ce0*/  FFMA.FTZ R223, R68, R101, R223 ;  /* 0x0000006544df7223 */ /* 0x000fe200000100df */
[----:B------:R-:W-:Y:S01]  /*9cf0*/  FADD.FTZ R216, RZ, R216 ;  /* 0x000000d8ffd87221 */ /* 0x000fe20000010000 */
[----:B------:R-:W-:Y:S01]  /*9d00*/  MOV R5, RZ ;  /* 0x000000ff00057202 */ /* 0x000fe20000000f00 */
[----:B------:R-:W-:Y:S01]  /*9d10*/  FADD.FTZ R13, R156, R13 ;  /* 0x0000000d9c0d7221 */ /* 0x000fe20000010000 */
[C---:B------:R-:W-:Y:S01]  /*9d20*/  FMUL.FTZ R10, R180.reuse, R223 ;  /* 0x000000dfb40a7220 */ /* 0x040fe20000410000 */
[-C--:B------:R-:W-:Y:S01]  /*9d30*/  FMUL.FTZ R2, R180, R216.reuse ;  /* 0x000000d8b4027220 */ /* 0x080fe20000410000 */
[----:B------:R-:W-:Y:S01]  /*9d40*/  FADD.FTZ R11, R172, R11 ;  /* 0x0000000bac0b7221 */ /* 0x000fe20000010000 */
[C---:B------:R-:W-:Y:S01]  /*9d50*/  FMUL.FTZ R12, R202.reuse, R13 ;  /* 0x0000000dca0c7220 */ /* 0x040fe20000410000 */
[C---:B------:R-:W-:Y:S01]  /*9d60*/  FFMA.FTZ R10, R181.reuse, R216, R10 ;  /* 0x000000d8b50a7223 */ /* 0x040fe2000001000a */
[----:B------:R-:W-:Y:S01]  /*9d70*/  FFMA.FTZ R2, R181, R223, -R2 ;  /* 0x000000dfb5027223 */ /* 0x000fe20000010802 */
[-C--:B------:R-:W-:Y:S01]  /*9d80*/  FMUL.FTZ R14, R202, R11.reuse ;  /* 0x0000000bca0e7220 */ /* 0x080fe20000410000 */
[----:B------:R-:W-:Y:S01]  /*9d90*/  @!P0 LEA R3, R32, UR21, 0x4 ;  /* 0x0000001520038c11 */ /* 0x000fe2000f8e20ff */
[----:B------:R-:W-:Y:S01]  /*9da0*/  FADD.FTZ R221, RZ, R10 ;  /* 0x0000000affdd7221 */ /* 0x000fe20000010000 */
[----:B------:R-:W-:Y:S01]  /*9db0*/  FFMA.FTZ R218, R67, R100, R2 ;  /* 0x0000006443da7223 */ /* 0x000fe20000010002 */
[----:B------:R-:W-:Y:S01]  /*9dc0*/  ISETP.GT.U32.AND P2, PT, R138, 0x1f, PT ;  /* 0x0000001f8a00780c */ /* 0x000fe20003f44070 */
[C---:B------:R-:W-:Y:S01]  /*9dd0*/  FFMA.FTZ R16, R203.reuse, R11, R12 ;  /* 0x0000000bcb107223 */ /* 0x040fe2000001000c */
[C---:B------:R-:W-:Y:S01]  /*9de0*/  FMUL.FTZ R2, R178.reuse, R221 ;  /* 0x000000ddb2027220 */ /* 0x040fe20000410000 */
[-C--:B------:R-:W-:Y:S01]  /*9df0*/  FMUL.FTZ R10, R178, R218.reuse ;  /* 0x000000dab20a7220 */ /* 0x080fe20000410000 */
[----:B------:R0:W1:Y:S01]  /*9e00*/  @!P0 LDS.128 R4, [R3+0x22b0] ;  /* 0x0022b00003048984 */ /* 0x0000620000000c00 */
[----:B------:R-:W-:Y:S01]  /*9e10*/  FFMA.FTZ R18, R203, R13, -R14 ;  /* 0x0000000dcb127223 */ /* 0x000fe2000001080e */
        /* <DEDUP_REMOVED lines=8> */
[C---:B0-----:R-:W-:Y:S01]  /*9ea0*/  FMUL.FTZ R3, R174.reuse, R219 ;  /* 0x000000dbae037220 */ /* 0x041fe20000410000 */
[-C--:B------:R-:W-:Y:S01]  /*9eb0*/  FMUL.FTZ R2, R174, R217.reuse ;  /* 0x000000d9ae027220 */ /* 0x080fe20000410000 */
[----:B------:R-:W-:Y:S01]  /*9ec0*/  FADD.FTZ R10, R173, R16 ;  /* 0x00000010ad0a7221 */ /* 0x000fe20000010000 */
[----:B------:R-:W-:Y:S01]  /*9ed0*/  FADD.FTZ R11, R157, R18 ;  /* 0x000000129d0b7221 */ /* 0x000fe20000010000 */
        /* <DEDUP_REMOVED lines=32> */
.L_x_6754:
[----:B------:R-:W-:Y:S01]  /*a0e0*/  BSSY.RECONVERGENT B0, `(.L_x_6678) ;  /* 0x000000d000007945 */ /* 0x000fe20003800200 */
[----:B------:R-:W-:-:S03]  /*a0f0*/  ISETP.GT.U32.AND P3, PT, R204, 0x1d, PT ;  /* 0x0000001dcc00780c */ /* 0x000fc60003f64070 */
[----:B------:R-:W-:Y:S10]  /*a100*/  @!P2 BRA `(.L_x_6679) ;  /* 0x000000000028a947 */ /* 0x000ff40003800000 */
[-C--:B0-----:R-:W-:Y:S01]  /*a110*/  FMUL.FTZ R2, R242, R12.reuse ;  /* 0x0000000cf2027220 */ /* 0x081fe20000410000 */
[----:B------:R-:W-:-:S03]  /*a120*/  FMUL.FTZ R17, R19, R12 ;  /* 0x0000000c13117220 */ /* 0x000fc60000410000 */
        /* <DEDUP_REMOVED lines=8> */
.L_x_6679:
[----:B------:R-:W-:Y:S05]  /*a1b0*/  BSYNC.RECONVERGENT B0 ;  /* 0x0000000000007941 */ /* 0x000fea0003800200 */
.L_x_6678:
[----:B------:R-:W-:-:S03]  /*a1c0*/  UMOV UR7, 0xffffffff ;  /* 0xffffffff00077882 */ /* 0x000fc60000000000 */
[----:B------:R-:W-:Y:S05]  /*a1d0*/  BRA.DIV UR7, `(.L_x_6680) ;  /* 0x0000005e07e87947 */ /* 0x000fea000b800000 */
[----:B--2---:R2:W1:Y:S04]  /*a1e0*/  SHFL.DOWN PT, R3, R19, 0x2, 0x1f ;  /* 0x08401f0013037f89 */ /* 0x00446800000e0000 */
[----:B---3--:R2:W3:Y:S04]  /*a1f0*/  SHFL.DOWN PT, R14, R242, 0x2, 0x1f ;  /* 0x08401f00f20e7f89 */ /* 0x0084e800000e0000 */
[----:B----4-:R2:W4:Y:S04]  /*a200*/  SHFL.DOWN PT, R15, R243, 0x2, 0x1f ;  /* 0x08401f00f30f7f89 */ /* 0x01052800000e0000 */
[----:B0-----:R2:W0:Y:S02]  /*a210*/  SHFL.DOWN PT, R12, R13, 0x2, 0x1f ;  /* 0x08401f000d0c7f89 */ /* 0x00142400000e0000 */
.L_x_6760:
[----:B------:R-:W-:Y:S01]  /*a220*/  BSSY.RECONVERGENT B0, `(.L_x_6681) ;  /* 0x000000d000007945 */ /* 0x000fe20003800200 */
[----:B------:R-:W-:-:S03]  /*a230*/  ISETP.GT.U32.AND P2, PT, R204, 0x1b, PT ;  /* 0x0000001bcc00780c */ /* 0x000fc60003f44070 */
[----:B------:R-:W-:Y:S10]  /*a240*/  @P3 BRA `(.L_x_6682) ;  /* 0x0000000000283947 */ /* 0x000ff40003800000 */
[-C--:B0-----:R-:W-:Y:S01]  /*a250*/  FMUL.FTZ R2, R242, R12.reuse ;  /* 0x0000000cf2027220 */ /* 0x081fe20000410000 */
[----:B------:R-:W-:-:S03]  /*a260*/  FMUL.FTZ R17, R19, R12 ;  /* 0x0000000c13117220 */ /* 0x000fc60000410000 */
[CC--:B----4-:R-:W-:Y:S01]  /*a270*/  FFMA.FTZ R12, R19.reuse, R15.reuse, -R2 ;  /* 0x0000000f130c7223 */ /* 0x0d0fe20000010802 */
[C---:B------:R-:W-:Y:S01]  /*a280*/  FFMA.FTZ R16, R242.reuse, R15, R17 ;  /* 0x0000000ff2107223 */ /* 0x040fe20000010011 */
[CC--:B---3--:R-:W-:Y:S01]  /*a290*/  FMUL.FTZ R2, R242.reuse, R14.reuse ;  /* 0x0000000ef2027220 */ /* 0x0c8fe20000410000 */
[----:B------:R-:W-:Y:S01]  /*a2a0*/  FMUL.FTZ R15, R19, R14 ;  /* 0x0000000e130f7220 */ /* 0x000fe20000410000 */
[----:B--2---:R-:W-:Y:S01]  /*a2b0*/  FADD.FTZ R243, R243, R12 ;  /* 0x0000000cf3f37221 */ /* 0x004fe20000010000 */
[----:B------:R-:W-:Y:S01]  /*a2c0*/  FADD.FTZ R13, R13, R16 ;  /* 0x000000100d0d7221 */ /* 0x000fe20000010000 */
[-C--:B-1----:R-:W-:Y:S01]  /*a2d0*/  FFMA.FTZ R19, R19, R3.reuse, -R2 ;  /* 0x0000000313137223 */ /* 0x082fe20000010802 */
[----:B------:R-:W-:-:S07]  /*a2e0*/  FFMA.FTZ R242, R242, R3, R15 ;  /* 0x00000003f2f27223 */ /* 0x000fce000001000f */
.L_x_6682:
[----:B------:R-:W-:Y:S05]  /*a2f0*/  BSYNC.RECONVERGENT B0 ;  /* 0x0000000000007941 */ /* 0x000fea0003800200 */
.L_x_6681:
[----:B------:R-:W-:-:S03]  /*a300*/  UMOV UR7, 0xffffffff ;  /* 0xffffffff00077882 */ /* 0x000fc60000000000 */
[----:B------:R-:W-:Y:S05]  /*a310*/  BRA.DIV UR7, `(.L_x_6683) ;  /* 0x0000006207087947 */ /* 0x000fea000b800000 */
[----:B-1----:R1:W1:Y:S04]  /*a320*/  SHFL.DOWN PT, R3, R19, 0x4, 0x1f ;  /* 0x08801f0013037f89 */ /* 0x00226800000e0000 */
[----:B---3--:R3:W1:Y:S04]  /*a330*/  SHFL.DOWN PT, R14, R242, 0x4, 0x1f ;  /* 0x08801f00f20e7f89 */ /* 0x00866800000e0000 */
[----:B----4-:R3:W4:Y:S04]  /*a340*/  SHFL.DOWN PT, R15, R243, 0x4, 0x1f ;  /* 0x08801f00f30f7f89 */ /* 0x01072800000e0000 */
[----:B0-----:R3:W0:Y:S02]  /*a350*/  SHFL.DOWN PT, R12, R13, 0x4, 0x1f ;  /* 0x08801f000d0c7f89 */ /* 0x00162400000e0000 */
.L_x_6766:
[----:B------:R-:W-:Y:S01]  /*a360*/  BSSY.RECONVERGENT B0, `(.L_x_6684) ;  /* 0x000000d000007945 */ /* 0x000fe20003800200 */
[----:B------:R-:W-:-:S03]  /*a370*/  ISETP.GT.U32.AND P3, PT, R204, 0x17, PT ;  /* 0x00000017cc00780c */ /* 0x000fc60003f64070 */
[----:B------:R-:W-:Y:S10]  /*a380*/  @P2 BRA `(.L_x_6685) ;  /* 0x0000000000282947 */ /* 0x000ff40003800000 */
[-C--:B0-----:R-:W-:Y:S01]  /*a390*/  FMUL.FTZ R2, R242, R12.reuse ;  /* 0x0000000cf2027220 */ /* 0x081fe20000410000 */
[----:B------:R-:W-:-:S03]  /*a3a0*/  FMUL.FTZ R17, R19, R12 ;  /* 0x0000000c13117220 */ /* 0x000fc60000410000 */
[CC--:B----4-:R-:W-:Y:S01]  /*a3b0*/  FFMA.FTZ R12, R19.reuse, R15.reuse, -R2 ;  /* 0x0000000f130c7223 */ /* 0x0d0fe20000010802 */
[C---:B------:R-:W-:Y:S01]  /*a3c0*/  FFMA.FTZ R16, R242.reuse, R15, R17 ;  /* 0x0000000ff2107223 */ /* 0x040fe20000010011 */
[CC--:B-1----:R-:W-:Y:S01]  /*a3d0*/  FMUL.FTZ R2, R242.reuse, R14.reuse ;  /* 0x0000000ef2027220 */ /* 0x0c2fe20000410000 */
[----:B------:R-:W-:Y:S01]  /*a3e0*/  FMUL.FTZ R15, R19, R14 ;  /* 0x0000000e130f7220 */ /* 0x000fe20000410000 */
[----:B--23--:R-:W-:Y:S01]  /*a3f0*/  FADD.FTZ R243, R243, R12 ;  /* 0x0000000cf3f37221 */ /* 0x00cfe20000010000 */
[----:B------:R-:W-:Y:S01]  /*a400*/  FADD.FTZ R13, R13, R16 ;  /* 0x000000100d0d7221 */ /* 0x000fe20000010000 */
[-C--:B------:R-:W-:Y:S01]  /*a410*/  FFMA.FTZ R19, R19, R3.reuse, -R2 ;  /* 0x0000000313137223 */ /* 0x080fe20000010802 */
[----:B------:R-:W-:-:S07]  /*a420*/  FFMA.FTZ R242, R242, R3, R15 ;  /* 0x00000003f2f27223 */ /* 0x000fce000001000f */
.L_x_6685:
[----:B------:R-:W-:Y:S05]  /*a430*/  BSYNC.RECONVERGENT B0 ;  /* 0x0000000000007941 */ /* 0x000fea0003800200 */
.L_x_6684:
[----:B------:R-:W-:-:S03]  /*a440*/  UMOV UR7, 0xffffffff ;  /* 0xffffffff00077882 */ /* 0x000fc60000000000 */
[----:B------:R-:W-:Y:S05]  /*a450*/  BRA.DIV UR7, `(.L_x_6686) ;  /* 0x0000006207287947 */ /* 0x000fea000b800000 */
[----:B-1----:R1:W1:Y:S04]  /*a460*/  SHFL.DOWN PT, R3, R19, 0x8, 0x1f ;  /* 0x09001f0013037f89 */ /* 0x00226800000e0000 */
[----:B------:R0:W1:Y:S04]  /*a470*/  SHFL.DOWN PT, R14, R242, 0x8, 0x1f ;  /* 0x09001f00f20e7f89 */ /* 0x00006800000e0000 */
[----:B----4-:R4:W1:Y:S04]  /*a480*/  SHFL.DOWN PT, R15, R243, 0x8, 0x1f ;  /* 0x09001f00f30f7f89 */ /* 0x01086800000e0000 */
[----:B0-----:R4:W0:Y:S02]  /*a490*/  SHFL.DOWN PT, R12, R13, 0x8, 0x1f ;  /* 0x09001f000d0c7f89 */ /* 0x00182400000e0000 */
.L_x_6772:
[----:B------:R-:W-:Y:S01]  /*a4a0*/  BSSY.RECONVERGENT B0, `(.L_x_6687) ;  /* 0x000000d000007945 */ /* 0x000fe20003800200 */
[----:B------:R-:W-:-:S03]  /*a4b0*/  ISETP.GT.U32.AND P2, PT, R204, 0xf, PT ;  /* 0x0000000fcc00780c */ /* 0x000fc60003f44070 */
[----:B------:R-:W-:Y:S10]  /*a4c0*/  @P3 BRA `(.L_x_6688) ;  /* 0x0000000000283947 */ /* 0x000ff40003800000 */
[-C--:B0-----:R-:W-:Y:S01]  /*a4d0*/  FMUL.FTZ R2, R242, R12.reuse ;  /* 0x0000000cf2027220 */ /* 0x081fe20000410000 */
[----:B------:R-:W-:-:S03]  /*a4e0*/  FMUL.FTZ R17, R19, R12 ;  /* 0x0000000c13117220 */ /* 0x000fc60000410000 */
[CC--:B-1----:R-:W-:Y:S01]  /*a4f0*/  FFMA.FTZ R12, R19.reuse, R15.reuse, -R2 ;  /* 0x0000000f130c7223 */ /* 0x0c2fe20000010802 */
[C---:B------:R-:W-:Y:S01]  /*a500*/  FFMA.FTZ R16, R242.reuse, R15, R17 ;  /* 0x0000000ff2107223 */ /* 0x040fe20000010011 */
[CC--:B------:R-:W-:Y:S01]  /*a510*/  FMUL.FTZ R2, R242.reuse, R14.reuse ;  /* 0x0000000ef2027220 */ /* 0x0c0fe20000410000 */
[----:B------:R-:W-:Y:S01]  /*a520*/  FMUL.FTZ R15, R19, R14 ;  /* 0x0000000e130f7220 */ /* 0x000fe20000410000 */
[----:B--234-:R-:W-:Y:S01]  /*a530*/  FADD.FTZ R243, R243, R12 ;  /* 0x0000000cf3f37221 */ /* 0x01cfe20000010000 */
[----:B------:R-:W-:Y:S01]  /*a540*/  FADD.FTZ R13, R13, R16 ;  /* 0x000000100d0d7221 */ /* 0x000fe20000010000 */
[-C--:B------:R-:W-:Y:S01]  /*a550*/  FFMA.FTZ R19, R19, R3.reuse, -R2 ;  /* 0x0000000313137223 */ /* 0x080fe20000010802 */
[----:B------:R-:W-:-:S07]  /*a560*/  FFMA.FTZ R242, R242, R3, R15 ;  /* 0x00000003f2f27223 */ /* 0x000fce000001000f */
.L_x_6688:
[----:B------:R-:W-:Y:S05]  /*a570*/  BSYNC.RECONVERGENT B0 ;  /* 0x0000000000007941 */ /* 0x000fea0003800200 */
.L_x_6687:
[----:B------:R-:W-:-:S03]  /*a580*/  UMOV UR7, 0xffffffff ;  /* 0xffffffff00077882 */ /* 0x000fc60000000000 */
[----:B------:R-:W-:Y:S05]  /*a590*/  BRA.DIV UR7, `(.L_x_6689) ;  /* 0x0000006207487947 */ /* 0x000fea000b800000 */
[----:B-1----:R1:W1:Y:S04]  /*a5a0*/  SHFL.DOWN PT, R3, R19, 0x10, 0x1f ;  /* 0x0a001f0013037f89 */ /* 0x00226800000e0000 */
[----:B------:R0:W1:Y:S04]  /*a5b0*/  SHFL.DOWN PT, R14, R242, 0x10, 0x1f ;  /* 0x0a001f00f20e7f89 */ /* 0x00006800000e0000 */
[----:B------:R1:W1:Y:S04]  /*a5c0*/  SHFL.DOWN PT, R15, R243, 0x10, 0x1f ;  /* 0x0a001f00f30f7f89 */ /* 0x00026800000e0000 */
[----:B0-----:R0:W0:Y:S02]  /*a5d0*/  SHFL.DOWN PT, R12, R13, 0x10, 0x1f ;  /* 0x0a001f000d0c7f89 */ /* 0x00102400000e0000 */
.L_x_6778:
[----:B------:R-:W-:Y:S01]  /*a5e0*/  BSSY.RECONVERGENT B0, `(.L_x_6690) ;  /* 0x000000d000007945 */ /* 0x000fe20003800200 */
[----:B------:R-:W-:-:S03]  /*a5f0*/  ISETP.NE.AND P3, PT, R138, 0x1f, PT ;  /* 0x0000001f8a00780c */ /* 0x000fc60003f65270 */
        /* <DEDUP_REMOVED lines=11> */
.L_x_6691:
[----:B------:R-:W-:Y:S05]  /*a6b0*/  BSYNC.RECONVERGENT B0 ;  /* 0x0000000000007941 */ /* 0x000fea0003800200 */
.L_x_6690:
[----:B------:R-:W-:-:S03]  /*a6c0*/  UMOV UR7, 0xffffffff ;  /* 0xffffffff00077882 */ /* 0x000fc60000000000 */
[----:B------:R-:W-:Y:S05]  /*a6d0*/  BRA.DIV UR7, `(.L_x_6692) ;  /* 0x0000006207687947 */ /* 0x000fea000b800000 */
[----:B------:R-:W1:Y:S04]  /*a6e0*/  SHFL.IDX PT, R239, R242, RZ, 0x1f ;  /* 0x00001ffff2ef7589 */ /* 0x000e6800000e0000 */
[----:B------:R-:W5:Y:S04]  /*a6f0*/  SHFL.IDX PT, R241, R19, RZ, 0x1f ;  /* 0x00001fff13f17589 */ /* 0x000f6800000e0000 */
[----:B0-----:R-:W0:Y:S04]  /*a700*/  SHFL.IDX PT, R12, R243, RZ, 0x1f ;  /* 0x00001ffff30c7589 */ /* 0x001e2800000e0000 */
[----:B------:R-:W2:Y:S04]  /*a710*/  SHFL.IDX PT, R247, R13, RZ, 0x1f ;  /* 0x00001fff0df77589 */ /* 0x000ea800000e0000 */
[----:B------:R-:W3:Y:S04]  /*a720*/  SHFL.IDX PT, R246, R4, RZ, 0x1f ;  /* 0x00001fff04f67589 */ /* 0x000ee800000e0000 */
[----:B------:R-:W4:Y:S04]  /*a730*/  SHFL.IDX PT, R244, R5, RZ, 0x1f ;  /* 0x00001fff05f47589 */ /* 0x000f2800000e0000 */
[----:B------:R-:W4:Y:S01]  /*a740*/  SHFL.DOWN PT, R16, R19, 0x1, 0x1f ;  /* 0x08201f0013107f89 */ /* 0x000f2200000e0000 */
[-C--:B-1----:R-:W-:Y:S01]  /*a750*/  FMUL.FTZ R3, R7, R239.reuse ;  /* 0x000000ef07037220 */ /* 0x082fe20000410000 */
[-C--:B------:R-:W-:Y:S01]  /*a760*/  FMUL.FTZ R2, R6, R239.reuse ;  /* 0x000000ef06027220 */ /* 0x080fe20000410000 */
[----:B------:R-:W-:Y:S01]  /*a770*/  FMUL.FTZ R240, R4, R239 ;  /* 0x000000ef04f07220 */ /* 0x000fe20000410000 */
[----:B------:R-:W1:Y:S01]  /*a780*/  SHFL.DOWN PT, R17, R242, 0x1, 0x1f ;  /* 0x08201f00f2117f89 */ /* 0x000e6200000e0000 */
[----:B-----5:R-:W-:Y:S01]  /*a790*/  FFMA.FTZ R15, R6, R241, -R3 ;  /* 0x000000f1060f7223 */ /* 0x020fe20000010803 */
[----:B------:R-:W-:Y:S01]  /*a7a0*/  FMUL.FTZ R3, R5, R239 ;  /* 0x000000ef05037220 */ /* 0x000fe20000410000 */
[-C--:B------:R-:W-:Y:S01]  /*a7b0*/  FFMA.FTZ R2, R7, R241.reuse, R2 ;  /* 0x000000f107027223 */ /* 0x080fe20000010002 */
[----:B------:R-:W1:Y:S01]  /*a7c0*/  SHFL.DOWN PT, R18, R243, 0x1, 0x1f ;  /* 0x08201f00f3127f89 */ /* 0x000e6200000e0000 */
[-C--:B------:R-:W-:Y:S01]  /*a7d0*/  FFMA.FTZ R240, R5, R241.reuse, R240 ;  /* 0x000000f105f07223 */ /* 0x080fe200000100f0 */
[----:B------:R-:W-:Y:S01]  /*a7e0*/  FFMA.FTZ R239, R4, R241, -R3 ;  /* 0x000000f104ef7223 */ /* 0x000fe20000010803 */
[----:B0-----:R-:W-:Y:S01]  /*a7f0*/  FADD.FTZ R238, R12, R15 ;  /* 0x0000000f0cee7221 */ /* 0x001fe20000010000 */
[----:B------:R-:W0:Y:S01]  /*a800*/  SHFL.IDX PT, R245, R6, RZ, 0x1f ;  /* 0x00001fff06f57589 */ /* 0x000e2200000e0000 */
[----:B--2---:R-:W-:-:S03]  /*a810*/  FADD.FTZ R241, R247, R2 ;  /* 0x00000002f7f17221 */ /* 0x004fc60000010000 */
[----:B------:R-:W2:Y:S01]  /*a820*/  SHFL.IDX PT, R249, R7, RZ, 0x1f ;  /* 0x00001fff07f97589 */ /* 0x000ea200000e0000 */
[----:B---3--:R-:W-:-:S03]  /*a830*/  MOV R12, R246 ;  /* 0x000000f6000c7202 */ /* 0x008fc60000000f00 */
[----:B------:R4:W3:Y:S02]  /*a840*/  SHFL.DOWN PT, R248, R13, 0x1, 0x1f ;  /* 0x08201f000df87f89 */ /* 0x0008e400000e0000 */
[----:B----4-:R-:W-:-:S07]  /*a850*/  MOV R13, R244 ;  /* 0x000000f4000d7202 */ /* 0x010fce0000000f00 */
.L_x_6792:
[----:B------:R-:W-:Y:S01]  /*a860*/  BSSY.RECONVERGENT B0, `(.L_x_6693) ;  /* 0x000000f000007945 */ /* 0x000fe20003800200 */
[----:B0-----:R-:W-:Y:S02]  /*a870*/  MOV R14, R245 ;  /* 0x000000f5000e7202 */ /* 0x001fe40000000f00 */
[----:B--2---:R-:W-:Y:S01]  /*a880*/  MOV R15, R249 ;  /* 0x000000f9000f7202 */ /* 0x004fe20000000f00 */
        /* <DEDUP_REMOVED lines=12> */
.L_x_6694:
[----:B------:R-:W-:Y:S05]  /*a950*/  BSYNC.RECONVERGENT B0 ;  /* 0x0000000000007941 */ /* 0x000fea0003800200 */
.L_x_6693:
[C---:B------:R-:W-:Y:S01]  /*a960*/  FMUL.FTZ R5, R9.reuse, R15 ;  /* 0x0000000f09057220 */ /* 0x040fe20000410000 */
[C---:B------:R-:W-:Y:S01]  /*a970*/  FMUL.FTZ R4, R9.reuse, R14 ;  /* 0x0000000e09047220 */ /* 0x040fe20000410000 */
[C---:B------:R-:W-:Y:S01]  /*a980*/  FMUL.FTZ R3, R9.reuse, R13 ;  /* 0x0000000d09037220 */ /* 0x040fe20000410000 */
[----:B------:R-:W-:Y:S01]  /*a990*/  FMUL.FTZ R2, R9, R12 ;  /* 0x0000000c09027220 */ /* 0x000fe20000410000 */
[C---:B------:R-:W-:Y:S01]  /*a9a0*/  FFMA.FTZ R5, R8.reuse, R14, -R5 ;  /* 0x0000000e08057223 */ /* 0x040fe20000010805 */
[C---:B------:R-:W-:Y:S01]  /*a9b0*/  FFMA.FTZ R4, R8.reuse, R15, R4 ;  /* 0x0000000f08047223 */ /* 0x040fe20000010004 */
[C---:B------:R-:W-:Y:S01]  /*a9c0*/  FFMA.FTZ R16, R8.reuse, R12, -R3 ;  /* 0x0000000c08107223 */ /* 0x040fe20000010803 */
[----:B-1----:R-:W-:Y:S01]  /*a9d0*/  FFMA.FTZ R17, R8, R13, R2 ;  /* 0x0000000d08117223 */ /* 0x002fe20000010002 */
        /* <DEDUP_REMOVED lines=8> */
.L_x_6676:
[----:B------:R-:W-:Y:S05]  /*aa60*/  WARPSYNC.ALL ;  /* 0x0000000000007948 */ /* 0x000fea0003800000 */
[----:B------:R-:W-:Y:S01]  /*aa70*/  BAR.SYNC.DEFER_BLOCKING 0x0 ;  /* 0x0000000000007b1d */ /* 0x000fe20000010000 */
[----:B------:R-:W-:Y:S01]  /*aa80*/  ISETP.NE.AND P0, PT, R138, RZ, PT ;  /* 0x000000ff8a00720c */ /* 0x000fe20003f05270 */
[----:B0-----:R-:W-:Y:S01]  /*aa90*/  FFMA.FTZ R12, R0, -R205, RZ ;  /* 0x800000cd000c7223 */ /* 0x001fe200000100ff */
[----:B------:R-:W-:Y:S01]  /*aaa0*/  FADD.FTZ R230, RZ, R230 ;  /* 0x000000e6ffe67221 */ /* 0x000fe20000010000 */
[----:B------:R-:W-:Y:S01]  /*aab0*/  FFMA.FTZ R18, R65, -R98, R232 ;  /* 0x8000006241127223 */ /* 0x000fe200000100e8 */
[C---:B------:R-:W-:Y:S01]  /*aac0*/  ISETP.GT.AND P2, PT, R134.reuse, 0x1e, PT ;  /* 0x0000001e8600780c */ /* 0x040fe20003f44270 */
[----:B------:R-:W-:Y:S01]  /*aad0*/  BSSY.RECONVERGENT B0, `(.L_x_6695) ;  /* 0x00001bf000007945 */ /* 0x000fe20003800200 */
[----:B------:R-:W-:-:S07]  /*aae0*/  ISETP.GT.AND P3, PT, R134, 0xf, PT ;  /* 0x0000000f8600780c */ /* 0x000fce0003f64270 */
        /* <DEDUP_REMOVED lines=20> */
[----:B------:R-:W-:Y:S02]  /*ac30*/  FMUL.FTZ R17, R234, R31 ;  /* 0x0000001fea117220 */ /* 0x000fe40000410000 */
[----:B------:R-:W-:Y:S01]  /*ac40*/  FADD.FTZ R160, R160, R3 ;  /* 0x00000003a0a07221 */ /* 0x000fe20000010000 */
[----:B------:R-:W-:-:S03]  /*ac50*/  FADD.FTZ R144, R144, R9 ;  /* 0x0000000990907221 */ /* 0x000fc60000010000 */
[C---:B------:R-:W-:Y:S01]  /*ac60*/  FMUL.FTZ R2, R178.reuse, R160 ;  /* 0x000000a0b2027220 */ /* 0x040fe20000410000 */
[-C--:B------:R-:W-:Y:S01]  /*ac70*/  FMUL.FTZ R3, R178, R144.reuse ;  /* 0x00000090b2037220 */ /* 0x080fe20000410000 */
[----:B------:R-:W-:Y:S02]  /*ac80*/  FMUL.FTZ R16, R144, R99 ;  /* 0x0000006390107220 */ /* 0x000fe40000410000 */
[C---:B------:R-:W-:Y:S01]  /*ac90*/  FFMA.FTZ R8, R179.reuse, R144, -R2 ;  /* 0x00000090b3087223 */ /* 0x040fe20000010802 */
[----:B------:R-:W-:Y:S01]  /*aca0*/  FFMA.FTZ R2, R179, R160, R3 ;  /* 0x000000a0b3027223 */ /* 0x000fe20000010003 */
[----:B------:R-:W-:Y:S02]  /*acb0*/  FMUL.FTZ R30, R217, R16 ;  /* 0x00000010d91e7220 */ /* 0x000fe40000410000 */
[----:B------:R-:W-:Y:S01]  /*acc0*/  FADD.FTZ R145, R145, R8 ;  /* 0x0000000891917221 */ /* 0x000fe20000010000 */
[----:B------:R-:W-:-:S03]  /*acd0*/  FADD.FTZ R161, R161, R2 ;  /* 0x00000002a1a17221 */ /* 0x000fc60000010000 */
[C---:B------:R-:W-:Y:S01]  /*ace0*/  FMUL.FTZ R2, R180.reuse, R145 ;  /* 0x00000091b4027220 */ /* 0x040fe20000410000 */
[-C--:B------:R-:W-:Y:S01]  /*acf0*/  FMUL.FTZ R180, R180, R161.reuse ;  /* 0x000000a1b4b47220 */ /* 0x080fe20000410000 */
        /* <DEDUP_REMOVED lines=28> */
[----:B------:R-:W-:Y:S01]  /*aec0*/  FFMA.FTZ R235, R96, -R113, R235 ;  /* 0x8000007160eb7223 */ /* 0x000fe200000100eb */
[----:B------:R-:W-:Y:S01]  /*aed0*/  FADD.FTZ R166, R166, R3 ;  /* 0x00000003a6a67221 */ /* 0x000fe20000010000 */
[----:B------:R-:W-:Y:S01]  /*aee0*/  FFMA.FTZ R11, R47, R228, R8 ;  /* 0x000000e42f0b7223 */ /* 0x000fe20000010008 */
[----:B------:R-:W-:Y:S01]  /*aef0*/  FADD.FTZ R3, R150, R9 ;  /* 0x0000000996037221 */ /* 0x000fe20000010000 */
[----:B------:R-:W-:Y:S01]  /*af00*/  FFMA.FTZ R228, R93, -R110, R228 ;  /* 0x8000006e5de47223 */ /* 0x000fe200000100e4 */
[----:B------:R-:W-:Y:S01]  /*af10*/  FMUL.FTZ R8, R190, R166 ;  /* 0x000000a6be087220 */ /* 0x000fe20000410000 */
[----:B------:R-:W-:Y:S01]  /*af20*/  FFMA.FTZ R10, R46, R233, R11 ;  /* 0x000000e92e0a7223 */ /* 0x000fe2000001000b */
[----:B------:R-:W-:Y:S01]  /*af30*/  FMUL.FTZ R9, R190, R3 ;  /* 0x00000003be097220 */ /* 0x000fe20000410000 */
        /* <DEDUP_REMOVED lines=60> */
[----:B------:R-:W-:Y:S01]  /*b300*/  FMUL.FTZ R5, R237, R4 ;  /* 0x00000004ed057220 */ /* 0x000fe20000410000 */
[----:B------:R-:W-:Y:S01]  /*b310*/  FADD.FTZ R48, R7, R48 ;  /* 0x0000003007307221 */ /* 0x000fe20000010000 */
[-C--:B------:R-:W-:Y:S01]  /*b320*/  FFMA.FTZ R4, R237, R7.reuse, R14 ;  /* 0x00000007ed047223 */ /* 0x080fe2000001000e */
[----:B------:R-:W-:Y:S01]  /*b330*/  FMUL.FTZ R14, R230, R7 ;  /* 0x00000007e60e7220 */ /* 0x000fe20000410000 */
[----:B------:R-:W-:Y:S01]  /*b340*/  FFMA.FTZ R7, R33, -R230, R12 ;  /* 0x800000e621077223 */ /* 0x000fe2000001000c */
[C---:B------:R-:W-:Y:S01]  /*b350*/  FMUL.FTZ R12, R198.reuse, R11 ;  /* 0x0000000bc60c7220 */ /* 0x040fe20000410000 */
[-C--:B------:R-:W-:Y:S01]  /*b360*/  FMUL.FTZ R198, R198, R170.reuse ;  /* 0x000000aac6c67220 */ /* 0x080fe20000410000 */
[----:B------:R-:W-:Y:S01]  /*b370*/  FMUL.FTZ R13, R29, R159 ;  /* 0x0000009f1d0d7220 */ /* 0x000fe20000410000 */
[----:B------:R-:W-:Y:S01]  /*b380*/  FFMA.FTZ R15, R230, R15, R5 ;  /* 0x0000000fe60f7223 */ /* 0x000fe20000010005 */
[C---:B------:R-:W-:Y:S01]  /*b390*/  FFMA.FTZ R12, R199.reuse, R170, R12 ;  /* 0x000000aac70c7223 */ /* 0x040fe2000001000c */
[----:B------:R-:W-:Y:S01]  /*b3a0*/  FFMA.FTZ R198, R199, R11, -R198 ;  /* 0x0000000bc7c67223 */ /* 0x000fe200000108c6 */
[CC--:B------:R-:W-:Y:S01]  /*b3b0*/  FFMA.FTZ R19, R28.reuse, R143.reuse, -R13 ;  /* 0x0000008f1c137223 */ /* 0x0c0fe2000001080d */
[----:B------:R-:W-:Y:S01]  /*b3c0*/  FMUL.FTZ R143, R29, R143 ;  /* 0x0000008f1d8f7220 */ /* 0x000fe20000410000 */
[----:B------:R-:W-:Y:S01]  /*b3d0*/  FMUL.FTZ R13, R159, R98 ;  /* 0x000000629f0d7220 */ /* 0x000fe20000410000 */
[----:B------:R-:W-:Y:S01]  /*b3e0*/  FADD.FTZ R171, R171, R12 ;  /* 0x0000000cabab7221 */ /* 0x000fe20000010000 */
[----:B------:R-:W-:Y:S01]  /*b3f0*/  FADD.FTZ R12, R155, R198 ;  /* 0x000000c69b0c7221 */ /* 0x000fe20000010000 */
[----:B------:R-:W-:Y:S01]  /*b400*/  FFMA.FTZ R143, R28, R159, R143 ;  /* 0x0000009f1c8f7223 */ /* 0x000fe2000001008f */
[----:B------:R-:W-:Y:S01]  /*b410*/  FADD.FTZ R49, R13, R49 ;  /* 0x000000310d317221 */ /* 0x000fe20000010000 */
[-C--:B------:R-:W-:Y:S01]  /*b420*/  FFMA.FTZ R17, R18, R13.reuse, R17 ;  /* 0x0000000d12117223 */ /* 0x080fe20000010011 */
[----:B------:R-:W-:Y:S01]  /*b430*/  FFMA.FTZ R5, R237, R142, -R14 ;  /* 0x0000008eed057223 */ /* 0x000fe2000001080e */
[----:B------:R-:W-:Y:S01]  /*b440*/  FMUL.FTZ R13, R234, R13 ;  /* 0x0000000dea0d7220 */ /* 0x000fe20000410000 */
[----:B------:R-:W-:Y:S01]  /*b450*/  FFMA.FTZ R149, R64, R158, R15 ;  /* 0x0000009e40957223 */ /* 0x000fe2000001000f */
[CC--:B------:R-:W-:Y:S01]  /*b460*/  FMUL.FTZ R14, R200.reuse, R12.reuse ;  /* 0x0000000cc80e7220 */ /* 0x0c0fe20000410000 */
[----:B------:R-:W-:Y:S01]  /*b470*/  FMUL.FTZ R15, R200, R171 ;  /* 0x000000abc80f7220 */ /* 0x000fe20000410000 */
[C---:B------:R-:W-:Y:S01]  /*b480*/  FMUL.FTZ R143, R18.reuse, R143 ;  /* 0x0000008f128f7220 */ /* 0x040fe20000410000 */
[----:B------:R-:W-:Y:S01]  /*b490*/  FFMA.FTZ R18, R18, R31, -R13 ;  /* 0x0000001f12127223 */ /* 0x000fe2000001080d */
[C---:B------:R-:W-:Y:S01]  /*b4a0*/  FFMA.FTZ R13, R201.reuse, R171, R14 ;  /* 0x000000abc90d7223 */ /* 0x040fe2000001000e */
[----:B------:R-:W-:Y:S01]  /*b4b0*/  FFMA.FTZ R15, R201, R12, -R15 ;  /* 0x0000000cc90f7223 */ /* 0x000fe2000001080f */
[-C--:B------:R-:W-:Y:S01]  /*b4c0*/  FFMA.FTZ R219, R66, -R99.reuse, R219 ;  /* 0x8000006342db7223 */ /* 0x080fe200000100db */
[----:B------:R-:W-:Y:S01]  /*b4d0*/  FMUL.FTZ R14, R160, R99 ;  /* 0x00000063a00e7220 */ /* 0x000fe20000410000 */
[----:B------:R-:W-:Y:S01]  /*b4e0*/  FADD.FTZ R172, R172, R13 ;  /* 0x0000000dacac7221 */ /* 0x000fe20000010000 */
[----:B------:R-:W-:Y:S01]  /*b4f0*/  FADD.FTZ R13, R156, R15 ;  /* 0x0000000f9c0d7221 */ /* 0x000fe20000010000 */
[----:B------:R-:W-:Y:S01]  /*b500*/  FFMA.FTZ R234, R234, R19, R143 ;  /* 0x00000013eaea7223 */ /* 0x000fe2000001008f */
[----:B------:R-:W-:Y:S01]  /*b510*/  FMUL.FTZ R15, R29, R160 ;  /* 0x000000a01d0f7220 */ /* 0x000fe20000410000 */
[----:B------:R-:W-:Y:S01]  /*b520*/  FADD.FTZ R50, R14, R50 ;  /* 0x000000320e327221 */ /* 0x000fe20000010000 */
[-C--:B------:R-:W-:Y:S01]  /*b530*/  FFMA.FTZ R19, R219, R14.reuse, R30 ;  /* 0x0000000edb137223 */ /* 0x080fe2000001001e */
[----:B------:R-:W-:Y:S01]  /*b540*/  FMUL.FTZ R142, R217, R14 ;  /* 0x0000000ed98e7220 */ /* 0x000fe20000410000 */
[CC--:B------:R-:W-:Y:S01]  /*b550*/  FMUL.FTZ R14, R202.reuse, R13.reuse ;  /* 0x0000000dca0e7220 */ /* 0x0c0fe20000410000 */
[----:B------:R-:W-:Y:S01]  /*b560*/  FMUL.FTZ R202, R202, R172 ;  /* 0x000000accaca7220 */ /* 0x000fe20000410000 */
[CC--:B------:R-:W-:Y:S01]  /*b570*/  FFMA.FTZ R154, R28.reuse, R144.reuse, -R15 ;  /* 0x000000901c9a7223 */ /* 0x0c0fe2000001080f */
[----:B------:R-:W-:Y:S01]  /*b580*/  FMUL.FTZ R15, R29, R144 ;  /* 0x000000901d0f7220 */ /* 0x000fe20000410000 */
[----:B------:R-:W-:Y:S01]  /*b590*/  FFMA.FTZ R31, R219, R16, -R142 ;  /* 0x00000010db1f7223 */ /* 0x000fe2000001088e */
[C---:B------:R-:W-:Y:S01]  /*b5a0*/  FFMA.FTZ R16, R203.reuse, R13, -R202 ;  /* 0x0000000dcb107223 */ /* 0x040fe200000108ca */
[----:B------:R-:W-:Y:S01]  /*b5b0*/  FFMA.FTZ R14, R203, R172, R14 ;  /* 0x000000accb0e7223 */ /* 0x000fe2000001000e */
[----:B------:R-:W-:Y:S01]  /*b5c0*/  FFMA.FTZ R30, R28, R160, R15 ;  /* 0x000000a01c1e7223 */ /* 0x000fe2000001000f */
[----:B------:R-:W-:Y:S01]  /*b5d0*/  FMUL.FTZ R15, R172, R110 ;  /* 0x0000006eac0f7220 */ /* 0x000fe20000410000 */
[----:B------:R-:W-:Y:S01]  /*b5e0*/  FADD.FTZ R16, R157, R16 ;  /* 0x000000109d107221 */ /* 0x000fe20000010000 */
[----:B------:R-:W-:Y:S01]  /*b5f0*/  FADD.FTZ R173, R173, R14 ;  /* 0x0000000eadad7221 */ /* 0x000fe20000010000 */
[----:B------:R-:W-:Y:S01]  /*b600*/  FMUL.FTZ R156, R219, R30 ;  /* 0x0000001edb9c7220 */ /* 0x000fe20000410000 */
[----:B------:R-:W-:Y:S01]  /*b610*/  FADD.FTZ R94, R149, R94 ;  /* 0x0000005e955e7221 */ /* 0x000fe20000010000 */
[----:B------:R-:W-:Y:S01]  /*b620*/  FMUL.FTZ R30, R16, R113 ;  /* 0x00000071101e7220 */ /* 0x000fe20000410000 */
        /* <DEDUP_REMOVED lines=17> */
[-C--:B------:R-:W-:Y:S01]  /*b740*/  FFMA.FTZ R149, R233, R30.reuse, R152 ;  /* 0x0000001ee9957223 */ /* 0x080fe20000010098 */
[----:B------:R-:W-:Y:S01]  /*b750*/  FADD.FTZ R144, R143, R144 ;  /* 0x000000908f907221 */ /* 0x000fe20000010000 */
[----:B------:R-:W-:Y:S01]  /*b760*/  FMUL.FTZ R151, R207, R30 ;  /* 0x0000001ecf977220 */ /* 0x000fe20000410000 */
[----:B------:R-:W-:Y:S01]  /*b770*/  FMUL.FTZ R143, R170, R108 ;  /* 0x0000006caa8f7220 */ /* 0x000fe20000410000 */
[----:B------:R-:W-:Y:S01]  /*b780*/  FADD.FTZ R149, R142, R149 ;  /* 0x000000958e957221 */ /* 0x000fe20000010000 */
[----:B------:R-:W-:Y:S01]  /*b790*/  FMUL.FTZ R142, R169, R109 ;  /* 0x0000006da98e7220 */ /* 0x000fe20000410000 */
[----:B------:R-:W-:Y:S01]  /*b7a0*/  FFMA.FTZ R217, R217, R154, R156 ;  /* 0x0000009ad9d97223 */ /* 0x000fe2000001009c */
[----:B------:R-:W-:Y:S01]  /*b7b0*/  FMUL.FTZ R155, R208, R153 ;  /* 0x00000099d09b7220 */ /* 0x000fe20000410000 */
[----:B------:R-:W-:Y:S01]  /*b7c0*/  FMUL.FTZ R154, R10, R109 ;  /* 0x0000006d0a9a7220 */ /* 0x000fe20000410000 */
[----:B------:R-:W-:Y:S01]  /*b7d0*/  FMUL.FTZ R156, R209, R142 ;  /* 0x0000008ed19c7220 */ /* 0x000fe20000410000 */
[----:B------:R-:W-:Y:S01]  /*b7e0*/  FFMA.FTZ R151, R233, R150, -R151 ;  /* 0x00000096e9977223 */ /* 0x000fe20000010897 */
[-C--:B------:R-:W-:Y:S01]  /*b7f0*/  FMUL.FTZ R152, R208, R143.reuse ;  /* 0x0000008fd0987220 */ /* 0x080fe20000410000 */
[----:B------:R-:W-:Y:S01]  /*b800*/  FFMA.FTZ R150, R226, R143, R155 ;  /* 0x0000008fe2967223 */ /* 0x000fe2000001009b */
[-C--:B------:R-:W-:Y:S01]  /*b810*/  FFMA.FTZ R155, R231, R154.reuse, -R156 ;  /* 0x0000009ae79b7223 */ /* 0x080fe2000001089c */
[----:B------:R-:W-:Y:S01]  /*b820*/  FADD.FTZ R144, R144, R151 ;  /* 0x0000009790907221 */ /* 0x000fe20000010000 */
[----:B------:R-:W-:Y:S01]  /*b830*/  FFMA.FTZ R153, R226, R153, -R152 ;  /* 0x00000099e2997223 */ /* 0x000fe20000010898 */
[----:B------:R-:W-:Y:S01]  /*b840*/  FMUL.FTZ R154, R209, R154 ;  /* 0x0000009ad19a7220 */ /* 0x000fe20000410000 */
[-C--:B------:R-:W-:Y:S01]  /*b850*/  FMUL.FTZ R157, R9, R106.reuse ;  /* 0x0000006a099d7220 */ /* 0x080fe20000410000 */
[----:B------:R-:W-:Y:S01]  /*b860*/  FADD.FTZ R150, R149, R150 ;  /* 0x0000009695967221 */ /* 0x000fe20000010000 */
[----:B------:R-:W-:Y:S01]  /*b870*/  FFMA.FTZ R234, R65, R159, R234 ;  /* 0x0000009f41ea7223 */ /* 0x000fe200000100ea */
[----:B------:R-:W-:Y:S01]  /*b880*/  FMUL.FTZ R149, R168, R106 ;  /* 0x0000006aa8957220 */ /* 0x000fe20000410000 */
[----:B------:R-:W-:Y:S01]  /*b890*/  FFMA.FTZ R151, R231, R142, R154 ;  /* 0x0000008ee7977223 */ /* 0x000fe2000001009a */
[----:B------:R-:W-:Y:S01]  /*b8a0*/  FADD.FTZ R144, R144, R153 ;  /* 0x0000009990907221 */ /* 0x000fe20000010000 */
[----:B------:R-:W-:Y:S01]  /*b8b0*/  FFMA.FTZ R224, R81, -R106, R224 ;  /* 0x8000006a51e07223 */ /* 0x000fe200000100e0 */
[----:B------:R-:W-:Y:S01]  /*b8c0*/  FMUL.FTZ R159, R210, R157 ;  /* 0x0000009dd29f7220 */ /* 0x000fe20000410000 */
[----:B------:R-:W-:Y:S01]  /*b8d0*/  FMUL.FTZ R154, R8, R107 ;  /* 0x0000006b089a7220 */ /* 0x000fe20000410000 */
[-C--:B------:R-:W-:Y:S01]  /*b8e0*/  FMUL.FTZ R152, R210, R149.reuse ;  /* 0x00000095d2987220 */ /* 0x080fe20000410000 */
[----:B------:R-:W-:Y:S01]  /*b8f0*/  FADD.FTZ R155, R144, R155 ;  /* 0x0000009b909b7221 */ /* 0x000fe20000010000 */
[----:B------:R-:W-:Y:S01]  /*b900*/  FADD.FTZ R150, R150, R151 ;  /* 0x0000009796967221 */ /* 0x000fe20000010000 */
[----:B------:R-:W-:Y:S01]  /*b910*/  FFMA.FTZ R159, R224, R149, R159 ;  /* 0x00000095e09f7223 */ /* 0x000fe2000001009f */
[-C--:B------:R-:W-:Y:S01]  /*b920*/  FFMA.FTZ R229, R78, -R107.reuse, R229 ;  /* 0x8000006b4ee57223 */ /* 0x080fe200000100e5 */
[----:B------:R-:W-:Y:S01]  /*b930*/  FMUL.FTZ R144, R167, R107 ;  /* 0x0000006ba7907220 */ /* 0x000fe20000410000 */
[----:B------:R-:W-:Y:S01]  /*b940*/  FMUL.FTZ R156, R211, R154 ;  /* 0x0000009ad39c7220 */ /* 0x000fe20000410000 */
[----:B------:R-:W-:Y:S01]  /*b950*/  FFMA.FTZ R152, R224, R157, -R152 ;  /* 0x0000009de0987223 */ /* 0x000fe20000010898 */
[----:B------:R-:W-:Y:S01]  /*b960*/  FMUL.FTZ R151, R166, R104 ;  /* 0x00000068a6977220 */ /* 0x000fe20000410000 */
[----:B------:R-:W-:Y:S01]  /*b970*/  FADD.FTZ R150, R150, R159 ;  /* 0x0000009f96967221 */ /* 0x000fe20000010000 */
[----:B------:R-:W-:Y:S01]  /*b980*/  FFMA.FTZ R157, R229, R144, R156 ;  /* 0x00000090e59d7223 */ /* 0x000fe2000001009c */
[-C--:B------:R-:W-:Y:S01]  /*b990*/  FFMA.FTZ R222, R75, -R104.reuse, R222 ;  /* 0x800000684bde7223 */ /* 0x080fe200000100de */
[----:B------:R-:W-:Y:S01]  /*b9a0*/  FMUL.FTZ R175, R3, R104 ;  /* 0x0000006803af7220 */ /* 0x000fe20000410000 */
[----:B------:R-:W-:Y:S01]  /*b9b0*/  FMUL.FTZ R177, R212, R151 ;  /* 0x00000097d4b17220 */ /* 0x000fe20000410000 */
[----:B------:R-:W-:Y:S01]  /*b9c0*/  FMUL.FTZ R159, R211, R144 ;  /* 0x00000090d39f7220 */ /* 0x000fe20000410000 */
[----:B------:R-:W-:Y:S01]  /*b9d0*/  FADD.FTZ R157, R150, R157 ;  /* 0x0000009d969d7221 */ /* 0x000fe20000010000 */
[----:B------:R-:W-:Y:S01]  /*b9e0*/  FMUL.FTZ R150, R165, R105 ;  /* 0x00000069a5967220 */ /* 0x000fe20000410000 */
[-C--:B------:R-:W-:Y:S01]  /*b9f0*/  FFMA.FTZ R177, R222, R175.reuse, -R177 ;  /* 0x000000afdeb17223 */ /* 0x080fe200000108b1 */
[----:B------:R-:W-:Y:S01]  /*ba00*/  FFMA.FTZ R159, R229, R154, -R159 ;  /* 0x0000009ae59f7223 */ /* 0x000fe2000001089f */
[----:B------:R-:W-:Y:S01]  /*ba10*/  FADD.FTZ R152, R155, R152 ;  /* 0x000000989b987221 */ /* 0x000fe20000010000 */
[----:B------:R-:W-:Y:S01]  /*ba20*/  FMUL.FTZ R175, R212, R175 ;  /* 0x000000afd4af7220 */ /* 0x000fe20000410000 */
[-C--:B------:R-:W-:Y:S01]  /*ba30*/  FMUL.FTZ R156, R2, R105.reuse ;  /* 0x00000069029c7220 */ /* 0x080fe20000410000 */
[----:B------:R-:W-:Y:S01]  /*ba40*/  FFMA.FTZ R227, R72, -R105, R227 ;  /* 0x8000006948e37223 */ /* 0x000fe200000100e3 */
[C---:B------:R-:W-:Y:S01]  /*ba50*/  FMUL.FTZ R155, R213.reuse, R150 ;  /* 0x00000096d59b7220 */ /* 0x040fe20000410000 */
[----:B------:R-:W-:Y:S01]  /*ba60*/  FFMA.FTZ R154, R222, R151, R175 ;  /* 0x00000097de9a7223 */ /* 0x000fe200000100af */
[----:B------:R-:W-:Y:S01]  /*ba70*/  FADD.FTZ R152, R152, R159 ;  /* 0x0000009f98987221 */ /* 0x000fe20000010000 */
[-C--:B------:R-:W-:Y:S01]  /*ba80*/  FMUL.FTZ R158, R213, R156.reuse ;  /* 0x0000009cd59e7220 */ /* 0x080fe20000410000 */
[----:B------:R-:W-:Y:S01]  /*ba90*/  FFMA.FTZ R159, R227, R156, -R155 ;  /* 0x0000009ce39f7223 */ /* 0x000fe2000001089b */
[-C--:B------:R-:W-:Y:S01]  /*baa0*/  FMUL.FTZ R155, R164, R103.reuse ;  /* 0x00000067a49b7220 */ /* 0x080fe20000410000 */
[----:B------:R-:W-:Y:S01]  /*bab0*/  FADD.FTZ R154, R157, R154 ;  /* 0x0000009a9d9a7221 */ /* 0x000fe20000010000 */
[----:B------:R-:W-:Y:S01]  /*bac0*/  FFMA.FTZ R157, R227, R150, R158 ;  /* 0x00000096e39d7223 */ /* 0x000fe2000001009e */
[----:B------:R-:W-:Y:S01]  /*bad0*/  FADD.FTZ R152, R152, R177 ;  /* 0x000000b198987221 */ /* 0x000fe20000010000 */
[-C--:B------:R-:W-:Y:S01]  /*bae0*/  FFMA.FTZ R225, R70, -R103.reuse, R225 ;  /* 0x8000006746e17223 */ /* 0x080fe200000100e1 */
[----:B------:R-:W-:Y:S01]  /*baf0*/  FMUL.FTZ R156, R148, R103 ;  /* 0x00000067949c7220 */ /* 0x000fe20000410000 */
[-C--:B------:R-:W-:Y:S01]  /*bb00*/  FMUL.FTZ R158, R214, R155.reuse ;  /* 0x0000009bd69e7220 */ /* 0x080fe20000410000 */
[----:B------:R-:W-:Y:S01]  /*bb10*/  FADD.FTZ R152, R152, R159 ;  /* 0x0000009f98987221 */ /* 0x000fe20000010000 */
[----:B------:R-:W-:Y:S01]  /*bb20*/  FFMA.FTZ R153, R66, R160, R217 ;  /* 0x000000a042997223 */ /* 0x000fe200000100d9 */
[----:B------:R-:W-:Y:S01]  /*bb30*/  FADD.FTZ R154, R154, R157 ;  /* 0x0000009d9a9a7221 */ /* 0x000fe20000010000 */
[-C--:B------:R-:W-:Y:S01]  /*bb40*/  FFMA.FTZ R159, R225, R156.reuse, -R158 ;  /* 0x0000009ce19f7223 */ /* 0x080fe2000001089e */
[----:B------:R-:W-:Y:S01]  /*bb50*/  FMUL.FTZ R156, R214, R156 ;  /* 0x0000009cd69c7220 */ /* 0x000fe20000410000 */
[-C--:B------:R-:W-:Y:S01]  /*bb60*/  FMUL.FTZ R160, R161, R100.reuse ;  /* 0x00000064a1a07220 */ /* 0x080fe20000410000 */
[----:B------:R-:W-:Y:S01]  /*bb70*/  FFMA.FTZ R218, R67, -R100, R218 ;  /* 0x8000006443da7223 */ /* 0x000fe200000100da */
[----:B------:R-:W-:Y:S01]  /*bb80*/  FMUL.FTZ R175, R221, R174 ;  /* 0x000000aeddaf7220 */ /* 0x000fe20000410000 */
[----:B------:R-:W-:Y:S01]  /*bb90*/  FFMA.FTZ R157, R225, R155, R156 ;  /* 0x0000009be19d7223 */ /* 0x000fe2000001009c */
[----:B------:R-:W-:Y:S01]  /*bba0*/  FMUL.FTZ R156, R163, R102 ;  /* 0x00000066a39c7220 */ /* 0x000fe20000410000 */
[-C--:B------:R-:W-:Y:S01]  /*bbb0*/  FMUL.FTZ R177, R221, R160.reuse ;  /* 0x000000a0ddb17220 */ /* 0x080fe20000410000 */
[----:B------:R-:W-:Y:S01]  /*bbc0*/  FFMA.FTZ R181, R218, R160, R175 ;  /* 0x000000a0dab57223 */ /* 0x000fe200000100af */
[----:B------:R-:W-:Y:S01]  /*bbd0*/  FADD.FTZ R154, R154, R157 ;  /* 0x0000009d9a9a7221 */ /* 0x000fe20000010000 */
[----:B------:R-:W-:Y:S01]  /*bbe0*/  FADD.FTZ R152, R152, R159 ;  /* 0x0000009f98987221 */ /* 0x000fe20000010000 */
[-C--:B------:R-:W-:Y:S01]  /*bbf0*/  FFMA.FTZ R220, R69, -R102.reuse, R220 ;  /* 0x8000006645dc7223 */ /* 0x080fe200000100dc */
[----:B------:R-:W-:Y:S01]  /*bc00*/  FMUL.FTZ R157, R147, R102 ;  /* 0x00000066939d7220 */ /* 0x000fe20000410000 */
[----:B------:R-:W-:Y:S01]  /*bc10*/  FMUL.FTZ R159, R215, R156 ;  /* 0x0000009cd79f7220 */ /* 0x000fe20000410000 */
[----:B------:R-:W-:Y:S01]  /*bc20*/  FMUL.FTZ R175, R162, R101 ;  /* 0x00000065a2af7220 */ /* 0x000fe20000410000 */
[----:B------:R-:W-:Y:S01]  /*bc30*/  FFMA.FTZ R183, R218, R174, -R177 ;  /* 0x000000aedab77223 */ /* 0x000fe200000108b1 */
[----:B------:R-:W-:Y:S01]  /*bc40*/  FADD.FTZ R51, R160, R51 ;  /* 0x00000033a0337221 */ /* 0x000fe20000010000 */
[----:B------:R-:W-:Y:S01]  /*bc50*/  FMUL.FTZ R177, R29, R161 ;  /* 0x000000a11db17220 */ /* 0x000fe20000410000 */
[-C--:B------:R-:W-:Y:S01]  /*bc60*/  FFMA.FTZ R223, R68, -R101.reuse, R223 ;  /* 0x8000006544df7223 */ /* 0x080fe200000100df */
[----:B------:R-:W-:Y:S01]  /*bc70*/  FMUL.FTZ R158, R146, R101 ;  /* 0x00000065929e7220 */ /* 0x000fe20000410000 */
[----:B------:R-:W-:Y:S01]  /*bc80*/  FFMA.FTZ R159, R220, R157, -R159 ;  /* 0x0000009ddc9f7223 */ /* 0x000fe2000001089f */
[----:B------:R-:W-:Y:S01]  /*bc90*/  FMUL.FTZ R160, R216, R175 ;  /* 0x000000afd8a07220 */ /* 0x000fe20000410000 */
[----:B------:R-:W-:Y:S01]  /*bca0*/  FMUL.FTZ R157, R215, R157 ;  /* 0x0000009dd79d7220 */ /* 0x000fe20000410000 */
[-C--:B------:R-:W-:Y:S01]  /*bcb0*/  FFMA.FTZ R174, R28, R145.reuse, -R177 ;  /* 0x000000911cae7223 */ /* 0x080fe200000108b1 */
[----:B------:R-:W-:Y:S01]  /*bcc0*/  FMUL.FTZ R145, R29, R145 ;  /* 0x000000911d917220 */ /* 0x000fe20000410000 */
[C---:B------:R-:W-:Y:S01]  /*bcd0*/  FFMA.FTZ R177, R223.reuse, R158, -R160 ;  /* 0x0000009edfb17223 */ /* 0x040fe200000108a0 */
[----:B------:R-:W-:Y:S01]  /*bce0*/  FFMA.FTZ R157, R220, R156, R157 ;  /* 0x0000009cdc9d7223 */ /* 0x000fe2000001009d */
[----:B------:R-:W-:Y:S01]  /*bcf0*/  FMUL.FTZ R158, R216, R158 ;  /* 0x0000009ed89e7220 */ /* 0x000fe20000410000 */
[----:B------:R-:W-:Y:S01]  /*bd00*/  FFMA.FTZ R179, R28, R161, R145 ;  /* 0x000000a11cb37223 */ /* 0x000fe20000010091 */
[----:B------:R-:W-:Y:S01]  /*bd10*/  FADD.FTZ R152, R152, R159 ;  /* 0x0000009f98987221 */ /* 0x000fe20000010000 */
[----:B------:R-:W-:Y:S01]  /*bd20*/  FADD.FTZ R154, R154, R157 ;  /* 0x0000009d9a9a7221 */ /* 0x000fe20000010000 */
[----:B------:R-:W-:Y:S01]  /*bd30*/  FFMA.FTZ R145, R223, R175, R158 ;  /* 0x000000afdf917223 */ /* 0x000fe2000001009e */
[----:B------:R-:W-:Y:S01]  /*bd40*/  FADD.FTZ R92, R153, R92 ;  /* 0x0000005c995c7221 */ /* 0x000fe20000010000 */
[----:B------:R-:W-:Y:S01]  /*bd50*/  FADD.FTZ R152, R152, R177 ;  /* 0x000000b198987221 */ /* 0x000fe20000010000 */
[----:B------:R-:W-:Y:S01]  /*bd60*/  FADD.FTZ R59, R142, R59 ;  /* 0x0000003b8e3b7221 */ /* 0x000fe20000010000 */
[----:B------:R-:W-:Y:S01]  /*bd70*/  FADD.FTZ R154, R154, R145 ;  /* 0x000000919a9a7221 */ /* 0x000fe20000010000 */
[C---:B------:R-:W-:Y:S01]  /*bd80*/  FMUL.FTZ R145, R29.reuse, R162 ;  /* 0x000000a21d917220 */ /* 0x040fe20000410000 */
[----:B------:R-:W-:Y:S01]  /*bd90*/  FADD.FTZ R152, R152, R183 ;  /* 0x000000b798987221 */ /* 0x000fe20000010000 */
[----:B------:R-:W-:Y:S01]  /*bda0*/  FMUL.FTZ R218, R218, R179 ;  /* 0x000000b3dada7220 */ /* 0x000fe20000410000 */
[----:B------:R-:W-:Y:S01]  /*bdb0*/  FADD.FTZ R154, R154, R181 ;  /* 0x000000b59a9a7221 */ /* 0x000fe20000010000 */
[-C--:B------:R-:W-:Y:S01]  /*bdc0*/  FFMA.FTZ R153, R28, R146.reuse, -R145 ;  /* 0x000000921c997223 */ /* 0x080fe20000010891 */
[----:B------:R-:W-:Y:S01]  /*bdd0*/  FADD.FTZ R31, R152, R31 ;  /* 0x0000001f981f7221 */ /* 0x000fe20000010000 */
[----:B------:R-:W-:Y:S01]  /*bde0*/  FMUL.FTZ R145, R29, R146 ;  /* 0x000000921d917220 */ /* 0x000fe20000410000 */
[----:B------:R-:W-:Y:S01]  /*bdf0*/  FADD.FTZ R154, R154, R19 ;  /* 0x000000139a9a7221 */ /* 0x000fe20000010000 */
[----:B------:R-:W-:Y:S01]  /*be00*/  FFMA.FTZ R174, R221, R174, R218 ;  /* 0x000000aeddae7223 */ /* 0x000fe200000100da */
[----:B------:R-:W-:Y:S01]  /*be10*/  FADD.FTZ R18, R31, R18 ;  /* 0x000000121f127221 */ /* 0x000fe20000010000 */
[----:B------:R-:W-:Y:S01]  /*be20*/  FFMA.FTZ R146, R28, R162, R145 ;  /* 0x000000a21c927223 */ /* 0x000fe20000010091 */
[----:B------:R-:W-:Y:S01]  /*be30*/  FADD.FTZ R17, R154, R17 ;  /* 0x000000119a117221 */ /* 0x000fe20000010000 */
[----:B------:R-:W0:Y:S01]  /*be40*/  SHFL.DOWN PT, R145, R6, 0x1, 0x1f ;  /* 0x08201f0006917f89 */ /* 0x000e2200000e0000 */
[----:B------:R-:W-:Y:S01]  /*be50*/  FADD.FTZ R19, R18, R5 ;  /* 0x0000000512137221 */ /* 0x000fe20000010000 */
[----:B------:R-:W-:Y:S01]  /*be60*/  FMUL.FTZ R5, R29, R147 ;  /* 0x000000931d057220 */ /* 0x000fe20000410000 */
[----:B------:R-:W-:Y:S01]  /*be70*/  FADD.FTZ R4, R17, R4 ;  /* 0x0000000411047221 */ /* 0x000fe20000010000 */
[----:B------:R-:W1:Y:S01]  /*be80*/  SHFL.DOWN PT, R154, R7, 0x1, 0x1f ;  /* 0x08201f00079a7f89 */ /* 0x000e6200000e0000 */
[-C--:B------:R-:W-:Y:S01]  /*be90*/  FMUL.FTZ R18, R29, R163.reuse ;  /* 0x000000a31d127220 */ /* 0x080fe20000410000 */
[C---:B------:R-:W-:Y:S01]  /*bea0*/  FFMA.FTZ R5, R28.reuse, R163, R5 ;  /* 0x000000a31c057223 */ /* 0x040fe20000010005 */
[----:B------:R-:W-:Y:S01]  /*beb0*/  FMUL.FTZ R223, R223, R146 ;  /* 0x00000092dfdf7220 */ /* 0x000fe20000410000 */
[----:B------:R-:W2:Y:S01]  /*bec0*/  SHFL.DOWN PT, R17, R4, 0x1, 0x1f ;  /* 0x08201f0004117f89 */ /* 0x000ea200000e0000 */
[----:B------:R-:W-:Y:S01]  /*bed0*/  FFMA.FTZ R18, R28, R147, -R18 ;  /* 0x000000931c127223 */ /* 0x000fe20000010812 */
[----:B------:R-:W-:Y:S01]  /*bee0*/  FMUL.FTZ R220, R220, R5 ;  /* 0x00000005dcdc7220 */ /* 0x000fe20000410000 */
[----:B------:R-:W-:Y:S01]  /*bef0*/  FMUL.FTZ R5, R29, R164 ;  /* 0x000000a41d057220 */ /* 0x000fe20000410000 */
[----:B------:R4:W5:Y:S01]  /*bf00*/  SHFL.DOWN PT, R152, R19, 0x1, 0x1f ;  /* 0x08201f0013987f89 */ /* 0x00096200000e0000 */
[----:B------:R-:W-:Y:S01]  /*bf10*/  FFMA.FTZ R153, R216, R153, R223 ;  /* 0x00000099d8997223 */ /* 0x000fe200000100df */
[----:B------:R-:W-:Y:S01]  /*bf20*/  FFMA.FTZ R18, R215, R18, R220 ;  /* 0x00000012d7127223 */ /* 0x000fe200000100dc */
[-C--:B------:R-:W-:Y:S01]  /*bf30*/  FFMA.FTZ R31, R28, R148.reuse, -R5 ;  /* 0x000000941c1f7223 */ /* 0x080fe20000010805 */
[----:B------:R-:W-:Y:S01]  /*bf40*/  FMUL.FTZ R5, R29, R148 ;  /* 0x000000941d057220 */ /* 0x000fe20000410000 */
[----:B------:R-:W-:Y:S01]  /*bf50*/  FFMA.FTZ R174, R67, R161, R174 ;  /* 0x000000a143ae7223 */ /* 0x000fe200000100ae */
[----:B------:R-:W-:Y:S01]  /*bf60*/  FFMA.FTZ R146, R69, R163, R18 ;  /* 0x000000a345927223 */ /* 0x000fe20000010012 */
[----:B------:R-:W-:Y:S01]  /*bf70*/  FFMA.FTZ R153, R68, R162, R153 ;  /* 0x000000a244997223 */ /* 0x000fe20000010099 */
[----:B------:R-:W-:Y:S01]  /*bf80*/  FFMA.FTZ R18, R28, R164, R5 ;  /* 0x000000a41c127223 */ /* 0x000fe20000010005 */
[----:B------:R-:W-:Y:S01]  /*bf90*/  MOV R5, R19 ;  /* 0x0000001300057202 */ /* 0x000fe20000000f00 */
[----:B----4-:R-:W-:Y:S01]  /*bfa0*/  FMUL.FTZ R19, R29, R165 ;  /* 0x000000a51d137220 */ /* 0x010fe20000410000 */
[----:B------:R-:W-:Y:S01]  /*bfb0*/  FADD.FTZ R85, R146, R85 ;  /* 0x0000005592557221 */ /* 0x000fe20000010000 */
[----:B0-----:R-:W-:Y:S01]  /*bfc0*/  @!P2 FADD.FTZ R6, R6, R145 ;  /* 0x000000910606a221 */ /* 0x001fe20000010000 */
[----:B------:R-:W-:Y:S01]  /*bfd0*/  FMUL.FTZ R225, R225, R18 ;  /* 0x00000012e1e17220 */ /* 0x000fe20000410000 */
[-C--:B------:R-:W-:Y:S01]  /*bfe0*/  FFMA.FTZ R146, R28, R2.reuse, -R19 ;  /* 0x000000021c927223 */ /* 0x080fe20000010813 */
[----:B------:R-:W-:Y:S01]  /*bff0*/  FADD.FTZ R91, R234, R91 ;  /* 0x0000005bea5b7221 */ /* 0x000fe20000010000 */
[----:B-1----:R-:W-:Y:S01]  /*c000*/  @!P2 FADD.FTZ R7, R7, R154 ;  /* 0x0000009a0707a221 */ /* 0x002fe20000010000 */
[----:B------:R-:W0:Y:S01]  /*c010*/  SHFL.DOWN PT, R147, R6, 0x2, 0x1f ;  /* 0x08401f0006937f89 */ /* 0x000e2200000e0000 */
[----:B------:R-:W-:Y:S01]  /*c020*/  FFMA.FTZ R31, R214, R31, R225 ;  /* 0x0000001fd61f7223 */ /* 0x000fe200000100e1 */
[----:B------:R-:W-:Y:S01]  /*c030*/  FADD.FTZ R52, R175, R52 ;  /* 0x00000034af347221 */ /* 0x000fe20000010000 */
[----:B--2---:R-:W-:Y:S01]  /*c040*/  @!P2 FADD.FTZ R4, R17, R4 ;  /* 0x000000041104a221 */ /* 0x004fe20000010000 */
[C---:B------:R-:W-:Y:S01]  /*c050*/  FMUL.FTZ R17, R29.reuse, R2 ;  /* 0x000000021d117220 */ /* 0x040fe20000410000 */
[----:B------:R-:W-:Y:S01]  /*c060*/  FFMA.FTZ R31, R70, R164, R31 ;  /* 0x000000a4461f7223 */ /* 0x000fe2000001001f */
[----:B------:R-:W-:Y:S01]  /*c070*/  FMUL.FTZ R2, R29, R166 ;  /* 0x000000a61d027220 */ /* 0x000fe20000410000 */
[----:B-----5:R-:W-:Y:S01]  /*c080*/  @!P2 FADD.FTZ R5, R5, R152 ;  /* 0x000000980505a221 */ /* 0x020fe20000010000 */
[----:B------:R-:W1:Y:S01]  /*c090*/  SHFL.DOWN PT, R145, R4, 0x2, 0x1f ;  /* 0x08401f0004917f89 */ /* 0x000e6200000e0000 */
[----:B------:R-:W-:Y:S01]  /*c0a0*/  ISETP.GT.AND P2, PT, R134, 0x1d, PT ;  /* 0x0000001d8600780c */ /* 0x000fe20003f44270 */
[C---:B------:R-:W-:Y:S01]  /*c0b0*/  FFMA.FTZ R18, R28.reuse, R165, R17 ;  /* 0x000000a51c127223 */ /* 0x040fe20000010011 */
[-C--:B------:R-:W-:Y:S01]  /*c0c0*/  FMUL.FTZ R17, R29, R3.reuse ;  /* 0x000000031d117220 */ /* 0x080fe20000410000 */
[----:B------:R-:W2:Y:S01]  /*c0d0*/  SHFL.DOWN PT, R152, R7, 0x2, 0x1f ;  /* 0x08401f0007987f89 */ /* 0x000ea200000e0000 */
[----:B------:R-:W-:Y:S01]  /*c0e0*/  FADD.FTZ R86, R31, R86 ;  /* 0x000000561f567221 */ /* 0x000fe20000010000 */
[----:B------:R-:W-:Y:S01]  /*c0f0*/  FMUL.FTZ R18, R227, R18 ;  /* 0x00000012e3127220 */ /* 0x000fe20000410000 */
[C---:B------:R-:W-:Y:S01]  /*c100*/  FFMA.FTZ R17, R28.reuse, R166, R17 ;  /* 0x000000a61c117223 */ /* 0x040fe20000010011 */
[----:B------:R-:W4:Y:S01]  /*c110*/  SHFL.DOWN PT, R148, R5, 0x2, 0x1f ;  /* 0x08401f0005947f89 */ /* 0x000f2200000e0000 */
[----:B------:R-:W-:Y:S01]  /*c120*/  FFMA.FTZ R3, R28, R3, -R2 ;  /* 0x000000031c037223 */ /* 0x000fe20000010802 */
[----:B------:R-:W-:Y:S01]  /*c130*/  FFMA.FTZ R213, R213, R146, R18 ;  /* 0x00000092d5d57223 */ /* 0x000fe20000010012 */
[----:B------:R-:W-:Y:S01]  /*c140*/  FMUL.FTZ R17, R222, R17 ;  /* 0x00000011de117220 */ /* 0x000fe20000410000 */
[----:B------:R-:W-:Y:S01]  /*c150*/  FADD.FTZ R89, R174, R89 ;  /* 0x00000059ae597221 */ /* 0x000fe20000010000 */
[----:B------:R-:W-:Y:S01]  /*c160*/  FADD.FTZ R53, R156, R53 ;  /* 0x000000359c357221 */ /* 0x000fe20000010000 */
[----:B------:R-:W-:Y:S01]  /*c170*/  FFMA.FTZ R2, R72, R165, R213 ;  /* 0x000000a548027223 */ /* 0x000fe200000100d5 */
[----:B------:R-:W-:Y:S01]  /*c180*/  FFMA.FTZ R212, R212, R3, R17 ;  /* 0x00000003d4d47223 */ /* 0x000fe20000010011 */
[----:B0-----:R-:W-:Y:S01]  /*c190*/  @!P2 FADD.FTZ R6, R6, R147 ;  /* 0x000000930606a221 */ /* 0x001fe20000010000 */
[CC--:B------:R-:W-:Y:S01]  /*c1a0*/  FMUL.FTZ R3, R29.reuse, R8.reuse ;  /* 0x000000081d037220 */ /* 0x0c0fe20000410000 */
[----:B------:R-:W-:Y:S01]  /*c1b0*/  FADD.FTZ R83, R2, R83 ;  /* 0x0000005302537221 */ /* 0x000fe20000010000 */
[-C--:B------:R-:W-:Y:S01]  /*c1c0*/  FMUL.FTZ R17, R29, R167.reuse ;  /* 0x000000a71d117220 */ /* 0x080fe20000410000 */
[----:B------:R-:W-:Y:S01]  /*c1d0*/  FADD.FTZ R88, R153, R88 ;  /* 0x0000005899587221 */ /* 0x000fe20000010000 */
[----:B------:R-:W0:Y:S01]  /*c1e0*/  SHFL.DOWN PT, R31, R6, 0x4, 0x1f ;  /* 0x08801f00061f7f89 */ /* 0x000e2200000e0000 */
[C---:B------:R-:W-:Y:S01]  /*c1f0*/  FFMA.FTZ R2, R28.reuse, R167, R3 ;  /* 0x000000a71c027223 */ /* 0x040fe20000010003 */
[----:B------:R-:W-:Y:S01]  /*c200*/  FFMA.FTZ R8, R28, R8, -R17 ;  /* 0x000000081c087223 */ /* 0x000fe20000010811 */
[----:B-1----:R-:W-:Y:S01]  /*c210*/  @!P2 FADD.FTZ R4, R4, R145 ;  /* 0x000000910404a221 */ /* 0x002fe20000010000 */
[----:B------:R-:W-:Y:S01]  /*c220*/  FMUL.FTZ R3, R29, R9 ;  /* 0x000000091d037220 */ /* 0x000fe20000410000 */
[----:B------:R-:W-:Y:S01]  /*c230*/  FMUL.FTZ R2, R229, R2 ;  /* 0x00000002e5027220 */ /* 0x000fe20000410000 */
[----:B------:R-:W-:Y:S01]  /*c240*/  FFMA.FTZ R17, R75, R166, R212 ;  /* 0x000000a64b117223 */ /* 0x000fe200000100d4 */
[----:B--2---:R-:W-:Y:S01]  /*c250*/  @!P2 FADD.FTZ R7, R7, R152 ;  /* 0x000000980707a221 */ /* 0x004fe20000010000 */
[----:B------:R-:W1:Y:S01]  /*c260*/  SHFL.DOWN PT, R19, R4, 0x4, 0x1f ;  /* 0x08801f0004137f89 */ /* 0x000e6200000e0000 */
[----:B------:R-:W-:Y:S01]  /*c270*/  FFMA.FTZ R211, R211, R8, R2 ;  /* 0x00000008d3d37223 */ /* 0x000fe20000010002 */
[-C--:B------:R-:W-:Y:S01]  /*c280*/  FFMA.FTZ R3, R28, R168.reuse, R3 ;  /* 0x000000a81c037223 */ /* 0x080fe20000010003 */
[----:B----4-:R-:W-:Y:S01]  /*c290*/  @!P2 FADD.FTZ R5, R5, R148 ;  /* 0x000000940505a221 */ /* 0x010fe20000010000 */
[----:B------:R-:W2:Y:S01]  /*c2a0*/  SHFL.DOWN PT, R146, R7, 0x4, 0x1f ;  /* 0x08801f0007927f89 */ /* 0x000ea200000e0000 */
[----:B------:R-:W-:Y:S01]  /*c2b0*/  ISETP.GT.AND P2, PT, R134, 0x1b, PT ;  /* 0x0000001b8600780c */ /* 0x000fe20003f44270 */
[----:B------:R-:W-:Y:S01]  /*c2c0*/  FMUL.FTZ R2, R29, R168 ;  /* 0x000000a81d027220 */ /* 0x000fe20000410000 */
[----:B------:R-:W-:Y:S01]  /*c2d0*/  FADD.FTZ R82, R17, R82 ;  /* 0x0000005211527221 */ /* 0x000fe20000010000 */
[----:B------:R-:W4:Y:S01]  /*c2e0*/  SHFL.DOWN PT, R18, R5, 0x4, 0x1f ;  /* 0x08801f0005127f89 */ /* 0x000f2200000e0000 */
[----:B------:R-:W-:Y:S01]  /*c2f0*/  FMUL.FTZ R17, R224, R3 ;  /* 0x00000003e0117220 */ /* 0x000fe20000410000 */
[----:B------:R-:W-:Y:S01]  /*c300*/  FFMA.FTZ R9, R28, R9, -R2 ;  /* 0x000000091c097223 */ /* 0x000fe20000010802 */
[----:B------:R-:W-:Y:S01]  /*c310*/  FFMA.FTZ R8, R78, R167, R211 ;  /* 0x000000a74e087223 */ /* 0x000fe200000100d3 */
[----:B------:R-:W-:Y:S01]  /*c320*/  FMUL.FTZ R3, R29, R169 ;  /* 0x000000a91d037220 */ /* 0x000fe20000410000 */
[----:B------:R-:W-:Y:S01]  /*c330*/  FADD.FTZ R54, R155, R54 ;  /* 0x000000369b367221 */ /* 0x000fe20000010000 */
[----:B------:R-:W-:Y:S01]  /*c340*/  FFMA.FTZ R210, R210, R9, R17 ;  /* 0x00000009d2d27223 */ /* 0x000fe20000010011 */
[----:B------:R-:W-:Y:S01]  /*c350*/  FADD.FTZ R79, R8, R79 ;  /* 0x0000004f084f7221 */ /* 0x000fe20000010000 */
[-C--:B------:R-:W-:Y:S01]  /*c360*/  FFMA.FTZ R8, R28, R10.reuse, -R3 ;  /* 0x0000000a1c087223 */ /* 0x080fe20000010803 */
[----:B------:R-:W-:Y:S01]  /*c370*/  FMUL.FTZ R3, R29, R10 ;  /* 0x0000000a1d037220 */ /* 0x000fe20000410000 */
[----:B0-----:R-:W-:Y:S01]  /*c380*/  @!P2 FADD.FTZ R6, R6, R31 ;  /* 0x0000001f0606a221 */ /* 0x001fe20000010000 */
[----:B------:R-:W-:Y:S01]  /*c390*/  FFMA.FTZ R9, R81, R168, R210 ;  /* 0x000000a851097223 */ /* 0x000fe200000100d2 */
[----:B------:R-:W-:Y:S01]  /*c3a0*/  FADD.FTZ R55, R150, R55 ;  /* 0x0000003796377221 */ /* 0x000fe20000010000 */
[----:B------:R-:W-:Y:S01]  /*c3b0*/  FFMA.FTZ R2, R28, R169, R3 ;  /* 0x000000a91c027223 */ /* 0x000fe20000010003 */
[-C--:B------:R-:W-:Y:S01]  /*c3c0*/  FMUL.FTZ R3, R29, R11.reuse ;  /* 0x0000000b1d037220 */ /* 0x080fe20000410000 */
[----:B------:R-:W-:Y:S01]  /*c3d0*/  FADD.FTZ R80, R9, R80 ;  /* 0x0000005009507221 */ /* 0x000fe20000010000 */
[----:B-1----:R-:W-:Y:S01]  /*c3e0*/  @!P2 FADD.FTZ R4, R4, R19 ;  /* 0x000000130404a221 */ /* 0x002fe20000010000 */
[----:B------:R-:W-:Y:S01]  /*c3f0*/  FMUL.FTZ R10, R231, R2 ;  /* 0x00000002e70a7220 */ /* 0x000fe20000410000 */
[----:B------:R-:W0:Y:S01]  /*c400*/  SHFL.DOWN PT, R19, R6, 0x8, 0x1f ;  /* 0x09001f0006137f89 */ /* 0x000e2200000e0000 */
[----:B------:R-:W-:Y:S01]  /*c410*/  FMUL.FTZ R2, R29, R170 ;  /* 0x000000aa1d027220 */ /* 0x000fe20000410000 */
[----:B--2---:R-:W-:Y:S01]  /*c420*/  @!P2 FADD.FTZ R7, R7, R146 ;  /* 0x000000920707a221 */ /* 0x004fe20000010000 */
[----:B------:R-:W-:Y:S01]  /*c430*/  FFMA.FTZ R209, R209, R8, R10 ;  /* 0x00000008d1d17223 */ /* 0x000fe2000001000a */
[----:B------:R-:W1:Y:S01]  /*c440*/  SHFL.DOWN PT, R17, R4, 0x8, 0x1f ;  /* 0x09001f0004117f89 */ /* 0x000e6200000e0000 */
[----:B------:R-:W-:Y:S01]  /*c450*/  FFMA.FTZ R11, R28, R11, -R2 ;  /* 0x0000000b1c0b7223 */ /* 0x000fe20000010802 */
[----:B----4-:R-:W-:Y:S01]  /*c460*/  @!P2 FADD.FTZ R5, R5, R18 ;  /* 0x000000120505a221 */ /* 0x010fe20000010000 */
[----:B------:R-:W-:Y:S01]  /*c470*/  ISETP.GT.AND P2, PT, R134, 0x17, PT ;  /* 0x000000178600780c */ /* 0x000fe20003f44270 */
[----:B------:R-:W2:Y:S01]  /*c480*/  SHFL.DOWN PT, R142, R7, 0x8, 0x1f ;  /* 0x09001f00078e7f89 */ /* 0x000ea200000e0000 */
[----:B------:R-:W-:Y:S01]  /*c490*/  FFMA.FTZ R2, R84, R169, R209 ;  /* 0x000000a954027223 */ /* 0x000fe200000100d1 */
[----:B------:R-:W-:Y:S01]  /*c4a0*/  FFMA.FTZ R3, R28, R170, R3 ;  /* 0x000000aa1c037223 */ /* 0x000fe20000010003 */
[----:B------:R-:W-:Y:S01]  /*c4b0*/  FADD.FTZ R56, R151, R56 ;  /* 0x0000003897387221 */ /* 0x000fe20000010000 */
[----:B------:R-:W4:Y:S01]  /*c4c0*/  SHFL.DOWN PT, R18, R5, 0x8, 0x1f ;  /* 0x09001f0005127f89 */ /* 0x000f2200000e0000 */
[----:B------:R-:W-:Y:S01]  /*c4d0*/  FADD.FTZ R77, R2, R77 ;  /* 0x0000004d024d7221 */ /* 0x000fe20000010000 */
[----:B------:R-:W-:Y:S01]  /*c4e0*/  FMUL.FTZ R9, R226, R3 ;  /* 0x00000003e2097220 */ /* 0x000fe20000410000 */
[CC--:B------:R-:W-:Y:S01]  /*c4f0*/  FMUL.FTZ R2, R29.reuse, R12.reuse ;  /* 0x0000000c1d027220 */ /* 0x0c0fe20000410000 */
[----:B------:R-:W-:Y:S01]  /*c500*/  FMUL.FTZ R3, R29, R171 ;  /* 0x000000ab1d037220 */ /* 0x000fe20000410000 */
[----:B------:R-:W-:Y:S01]  /*c510*/  FADD.FTZ R57, R144, R57 ;  /* 0x0000003990397221 */ /* 0x000fe20000010000 */
[----:B------:R-:W-:Y:S01]  /*c520*/  FFMA.FTZ R208, R208, R11, R9 ;  /* 0x0000000bd0d07223 */ /* 0x000fe20000010009 */
[C---:B------:R-:W-:Y:S01]  /*c530*/  FFMA.FTZ R2, R28.reuse, R171, R2 ;  /* 0x000000ab1c027223 */ /* 0x040fe20000010002 */
[----:B------:R-:W-:Y:S01]  /*c540*/  FFMA.FTZ R12, R28, R12, -R3 ;  /* 0x0000000c1c0c7223 */ /* 0x000fe20000010803 */
[----:B------:R-:W-:Y:S01]  /*c550*/  FADD.FTZ R58, R149, R58 ;  /* 0x0000003a953a7221 */ /* 0x000fe20000010000 */
[----:B------:R-:W-:Y:S01]  /*c560*/  FADD.FTZ R60, R143, R60 ;  /* 0x0000003c8f3c7221 */ /* 0x000fe20000010000 */
[----:B------:R-:W-:Y:S01]  /*c570*/  FADD.FTZ R61, R30, R61 ;  /* 0x0000003d1e3d7221 */ /* 0x000fe20000010000 */
[----:B0-----:R-:W-:Y:S01]  /*c580*/  @!P2 FADD.FTZ R6, R6, R19 ;  /* 0x000000130606a221 */ /* 0x001fe20000010000 */
[----:B------:R-:W-:Y:S01]  /*c590*/  FFMA.FTZ R9, R87, R170, R208 ;  /* 0x000000aa57097223 */ /* 0x000fe200000100d0 */
[----:B------:R-:W-:Y:S01]  /*c5a0*/  FMUL.FTZ R10, R233, R2 ;  /* 0x00000002e90a7220 */ /* 0x000fe20000410000 */
[----:B------:R-:W-:Y:S01]  /*c5b0*/  FMUL.FTZ R3, R29, R13 ;  /* 0x0000000d1d037220 */ /* 0x000fe20000410000 */
[----:B-1----:R-:W-:-:S02]  /*c5c0*/  @!P2 FADD.FTZ R4, R4, R17 ;  /* 0x000000110404a221 */ /* 0x002fc40000010000 */
[----:B------:R0:W1:Y:S01]  /*c5d0*/  SHFL.DOWN PT, R17, R6, 0x10, 0x1f ;  /* 0x0a001f0006117f89 */ /* 0x00006200000e0000 */
[----:B--2---:R-:W-:-:S03]  /*c5e0*/  @!P2 FADD.FTZ R7, R7, R142 ;  /* 0x0000008e0707a221 */ /* 0x004fc60000010000 */
[----:B------:R0:W2:Y:S01]  /*c5f0*/  SHFL.DOWN PT, R11, R4, 0x10, 0x1f ;  /* 0x0a001f00040b7f89 */ /* 0x0000a200000e0000 */
[----:B----4-:R-:W-:-:S03]  /*c600*/  @!P2 FADD.FTZ R5, R5, R18 ;  /* 0x000000120505a221 */ /* 0x010fc60000010000 */
[----:B------:R0:W4:Y:S04]  /*c610*/  SHFL.DOWN PT, R18, R7, 0x10, 0x1f ;  /* 0x0a001f0007127f89 */ /* 0x00012800000e0000 */
[----:B------:R0:W0:Y:S01]  /*c620*/  SHFL.DOWN PT, R8, R5, 0x10, 0x1f ;  /* 0x0a001f0005087f89 */ /* 0x00002200000e0000 */
[----:B------:R-:W-:Y:S05]  /*c630*/  @P3 BRA `(.L_x_6696) ;  /* 0x0000000000203947 */ /* 0x000fea0003800000 */
        /* <DEDUP_REMOVED lines=8> */
.L_x_6696:
[----:B------:R-:W-:Y:S05]  /*c6c0*/  BSYNC.RECONVERGENT B0 ;  /* 0x0000000000007941 */ /* 0x000fea0003800200 */
.L_x_6695:
[C---:B0-----:R-:W-:Y:S01]  /*c6d0*/  FMUL.FTZ R2, R29.reuse, R16 ;  /* 0x000000101d027220 */ /* 0x041fe20000410000 */
[CC--:B------:R-:W-:Y:S01]  /*c6e0*/  FMUL.FTZ R8, R29.reuse, R172.reuse ;  /* 0x000000ac1d087220 */ /* 0x0c0fe20000410000 */
[C---:B------:R-:W-:Y:S01]  /*c6f0*/  FFMA.FTZ R3, R28.reuse, R172, R3 ;  /* 0x000000ac1c037223 */ /* 0x040fe20000010003 */
[-C--:B------:R-:W-:Y:S01]  /*c700*/  FMUL.FTZ R29, R29, R173.reuse ;  /* 0x000000ad1d1d7220 */ /* 0x080fe20000410000 */
        /* <DEDUP_REMOVED lines=22> */
[----:B--2---:R-:W0:Y:S04]  /*c870*/  LDS.128 R8, [UR21+0x870] ;  /* 0x00087015ff087984 */ /* 0x004e280008000c00 */
        /* <DEDUP_REMOVED lines=13> */
.L_x_6698:
[----:B------:R-:W-:Y:S05]  /*c950*/  BSYNC.RECONVERGENT B0 ;  /* 0x0000000000007941 */ /* 0x000fea0003800200 */
.L_x_6697:
[----:B------:R-:W-:-:S04]  /*c960*/  IADD3 R32, PT, PT, R32, 0x1, RZ ;  /* 0x0000000120207810 */ /* 0x000fc80007ffe0ff */
[----:B------:R-:W-:-:S13]  /*c970*/  ISETP.GE.AND P2, PT, R32, UR32, PT ;  /* 0x0000002020007c0c */ /* 0x000fda000bf46270 */
[----:B------:R-:W-:Y:S05]  /*c980*/  @!P2 BRA `(.L_x_6699) ;  /* 0xffffffa40054a947 */ /* 0x000fea000383ffff */
.L_x_6665:
[----:B------:R-:W5:Y:S01]  /*c990*/  LDCU UR7, c[0x0][0x388] ;  /* 0x00007100ff0777ac */ /* 0x000f620008000800 */
[----:B------:R-:W-:Y:S02]  /*c9a0*/  SHF.L.U32 R0, R138, 0x4, RZ ;  /* 0x000000048a007819 */ /* 0x000fe400000006ff */
[----:B----4-:R-:W-:Y:S01]  /*c9b0*/  PRMT R18, RZ, 0x7610, R18 ;  /* 0x00007610ff127816 */ /* 0x010fe20000000012 */
[----:B------:R-:W4:Y:S01]  /*c9c0*/  LDCU.64 UR14, c[0x0][0x4f8] ;  /* 0x00009f00ff0e77ac */ /* 0x000f220008000a00 */
[----:B------:R-:W-:Y:S02]  /*c9d0*/  LOP3.LUT R3, R0, 0x3e00, RZ, 0xc0, !PT ;  /* 0x00003e0000037812 */ /* 0x000fe400078ec0ff */
[----:B-1----:R-:W-:Y:S01]  /*c9e0*/  PRMT R17, RZ, 0x7610, R17 ;  /* 0x00007610ff117816 */ /* 0x002fe20000000011 */
[----:B------:R-:W1:Y:S01]  /*c9f0*/  LDCU.64 UR22, c[0x0][0x500] ;  /* 0x0000a000ff1677ac */ /* 0x000e620008000a00 */
[----:B------:R-:W-:Y:S02]  /*ca00*/  LOP3.LUT R0, R3, 0x1f, R138, 0xf8, !PT ;  /* 0x0000001f03007812 */ /* 0x000fe400078ef88a */
[----:B------:R-:W-:-:S02]  /*ca10*/  PRMT R22, RZ, 0x7610, R22 ;  /* 0x00007610ff167816 */ /* 0x000fc40000000016 */
[C---:B------:R-:W-:Y:S02]  /*ca20*/  LOP3.LUT R16, R0.reuse, 0x20, RZ, 0xfc, !PT ;  /* 0x0000002000107812 */ /* 0x040fe400078efcff */
[C---:B------:R-:W-:Y:S02]  /*ca30*/  LOP3.LUT R15, R0.reuse, 0x40, RZ, 0xfc, !PT ;  /* 0x00000040000f7812 */ /* 0x040fe400078efcff */
[C---:B------:R-:W-:Y:S01]  /*ca40*/  LOP3.LUT R13, R0.reuse, 0x60, RZ, 0xfc, !PT ;  /* 0x00000060000d7812 */ /* 0x040fe200078efcff */
[----:B-----5:R-:W-:Y:S01]  /*ca50*/  UIADD3 UR7, UPT, UPT, -UR6, UR7, URZ ;  /* 0x0000000706077290 */ /* 0x020fe2000fffe1ff */
[C---:B0-----:R-:W-:Y:S02]  /*ca60*/  LOP3.LUT R14, R0.reuse, 0x80, RZ, 0xfc, !PT ;  /* 0x00000080000e7812 */ /* 0x041fe400078efcff */
[----:B------:R-:W-:Y:S02]  /*ca70*/  LOP3.LUT R2, R0, 0xa0, RZ, 0xfc, !PT ;  /* 0x000000a000027812 */ /* 0x000fe400078efcff */
[----:B------:R-:W-:-:S02]  /*ca80*/  PRMT R19, RZ, 0x7610, R19 ;  /* 0x00007610ff137816 */ /* 0x000fc40000000013 */
[----:B------:R-:W-:Y:S01]  /*ca90*/  ISETP.GE.AND P2, PT, R0, UR7, PT ;  /* 0x0000000700007c0c */ /* 0x000fe2000bf46270 */
[----:B------:R-:W-:Y:S01]  /*caa0*/  BAR.SYNC.DEFER_BLOCKING 0x0 ;  /* 0x0000000000007b1d */ /* 0x000fe20000010000 */
[----:B------:R-:W-:Y:S02]  /*cab0*/  ISETP.GE.AND P3, PT, R16, UR7, PT ;  /* 0x0000000710007c0c */ /* 0x000fe4000bf66270 */
[----:B------:R-:W-:Y:S02]  /*cac0*/  ISETP.GE.AND P4, PT, R15, UR7, PT ;  /* 0x000000070f007c0c */ /* 0x000fe4000bf86270 */
[----:B------:R-:W-:Y:S02]  /*cad0*/  ISETP.GE.AND P5, PT, R13, UR7, PT ;  /* 0x000000070d007c0c */ /* 0x000fe4000bfa6270 */
[C---:B------:R-:W-:Y:S02]  /*cae0*/  LOP3.LUT R12, R0.reuse, 0xc0, RZ, 0xfc, !PT ;  /* 0x000000c0000c7812 */ /* 0x040fe400078efcff */
[----:B--2---:R-:W-:-:S02]  /*caf0*/  LOP3.LUT R11, R0, 0xe0, RZ, 0xfc, !PT ;  /* 0x000000e0000b7812 */ /* 0x004fc400078efcff */
[----:B------:R-:W-:Y:S02]  /*cb00*/  LOP3.LUT R10, R0, 0x100, RZ, 0xfc, !PT ;  /* 0x00000100000a7812 */ /* 0x000fe400078efcff */
[----:B------:R-:W-:Y:S02]  /*cb10*/  ISETP.GE.AND P6, PT, R14, UR7, PT ;  /* 0x000000070e007c0c */ /* 0x000fe4000bfc6270 */
[----:B------:R-:W-:Y:S02]  /*cb20*/  LOP3.LUT R9, R0, 0x120, RZ, 0xfc, !PT ;  /* 0x0000012000097812 */ /* 0x000fe400078efcff */
[----:B------:R-:W-:Y:S02]  /*cb30*/  ISETP.GE.AND P1, PT, R2, UR7, PT ;  /* 0x0000000702007c0c */ /* 0x000fe4000bf26270 */
[----:B------:R-:W-:Y:S02]  /*cb40*/  PRMT R24, RZ, 0x7610, R24 ;  /* 0x00007610ff187816 */ /* 0x000fe40000000018 */
[----:B------:R-:W-:-:S02]  /*cb50*/  PRMT R23, RZ, 0x7610, R23 ;  /* 0x00007610ff177816 */ /* 0x000fc40000000017 */
[----:B------:R-:W-:Y:S01]  /*cb60*/  PRMT R26, RZ, 0x7610, R26 ;  /* 0x00007610ff1a7816 */ /* 0x000fe2000000001a */
[----:B------:R-:W2:Y:S01]  /*cb70*/  @!P2 LDG.E.U16 R18, desc[UR24][R20.64] ;  /* 0x000000181412a981 */ /* 0x000ea2000c1e1500 */
[----:B------:R-:W-:Y:S02]  /*cb80*/  ISETP.GE.AND P2, PT, R12, UR7, PT ;  /* 0x000000070c007c0c */ /* 0x000fe4000bf46270 */
[----:B------:R-:W-:Y:S01]  /*cb90*/  PRMT R25, RZ, 0x7610, R25 ;  /* 0x00007610ff197816 */ /* 0x000fe20000000019 */
[----:B------:R-:W5:Y:S01]  /*cba0*/  @!P3 LDG.E.U16 R17, desc[UR24][R20.64+0x40] ;  /* 0x000040181411b981 */ /* 0x000f62000c1e1500 */
[----:B------:R-:W-:Y:S02]  /*cbb0*/  ISETP.GE.AND P3, PT, R11, UR7, PT ;  /* 0x000000070b007c0c */ /* 0x000fe4000bf66270 */
[----:B------:R-:W-:Y:S01]  /*cbc0*/  LOP3.LUT R8, R0, 0x140, RZ, 0xfc, !PT ;  /* 0x0000014000087812 */ /* 0x000fe200078efcff */
[----:B------:R-:W3:Y:S01]  /*cbd0*/  @!P4 LDG.E.U16 R22, desc[UR24][R20.64+0x80] ;  /* 0x000080181416c981 */ /* 0x000ee2000c1e1500 */
[----:B------:R-:W-:-:S02]  /*cbe0*/  ISETP.GE.AND P4, PT, R10, UR7, PT ;  /* 0x000000070a007c0c */ /* 0x000fc4000bf86270 */
[----:B------:R-:W-:Y:S01]  /*cbf0*/  PRMT R28, RZ, 0x7610, R28 ;  /* 0x00007610ff1c7816 */ /* 0x000fe2000000001c */
[----:B------:R-:W4:Y:S01]  /*cc00*/  @!P5 LDG.E.U16 R19, desc[UR24][R20.64+0xc0] ;  /* 0x0000c0181413d981 */ /* 0x000f22000c1e1500 */
[----:B------:R-:W-:Y:S02]  /*cc10*/  ISETP.GE.AND P5, PT, R9, UR7, PT ;  /* 0x0000000709007c0c */ /* 0x000fe4000bfa6270 */
[C---:B------:R-:W-:Y:S01]  /*cc20*/  LOP3.LUT R7, R0.reuse, 0x160, RZ, 0xfc, !PT ;  /* 0x0000016000077812 */ /* 0x040fe200078efcff */
[----:B------:R-:W4:Y:S01]  /*cc30*/  @!P6 LDG.E.U16 R24, desc[UR24][R20.64+0x100] ;  /* 0x000100181418e981 */ /* 0x000f22000c1e1500 */
[----:B------:R-:W-:Y:S02]  /*cc40*/  PRMT R27, RZ, 0x7610, R27 ;  /* 0x00007610ff1b7816 */ /* 0x000fe4000000001b */
[C---:B------:R-:W-:Y:S01]  /*cc50*/  LOP3.LUT R6, R0.reuse, 0x180, RZ, 0xfc, !PT ;  /* 0x0000018000067812 */ /* 0x040fe200078efcff */
[----:B------:R-:W4:Y:S01]  /*cc60*/  @!P1 LDG.E.U16 R23, desc[UR24][R20.64+0x140] ;  /* 0x0001401814179981 */ /* 0x000f22000c1e1500 */
[----:B------:R-:W-:-:S02]  /*cc70*/  LOP3.LUT R5, R0, 0x1a0, RZ, 0xfc, !PT ;  /* 0x000001a000057812 */ /* 0x000fc400078efcff */
[----:B------:R-:W-:Y:S01]  /*cc80*/  LOP3.LUT R4, R0, 0x1c0, RZ, 0xfc, !PT ;  /* 0x000001c000047812 */ /* 0x000fe200078efcff */
        /* <DEDUP_REMOVED lines=9> */
[----:B------:R-:W4:Y:S01]  /*cd20*/  @!P5 LDG.E.U16 R27, desc[UR24][R20.64+0x240] ;  /* 0x00024018141bd981 */ /* 0x000f22000c1e1500 */
[----:B------:R-:W-:Y:S02]  /*cd30*/  ISETP.GE.AND P5, PT, R3, UR7, PT ;  /* 0x0000000703007c0c */ /* 0x000fe4000bfa6270 */
[----:B------:R-:W-:Y:S02]  /*cd40*/  PRMT R30, RZ, 0x7610, R30 ;  /* 0x00007610ff1e7816 */ /* 0x000fe4000000001e */
[----:B------:R-:W-:Y:S02]  /*cd50*/  PRMT R29, RZ, 0x7610, R29 ;  /* 0x00007610ff1d7816 */ /* 0x000fe4000000001d */
        /* <DEDUP_REMOVED lines=9> */
[----:B------:R-:W-:-:S02]  /*cdf0*/  F2FP.BF16.F32.PACK_AB R60, R60, R61 ;  /* 0x0000003d3c3c723e */ /* 0x000fc400000010ff */
[----:B------:R-:W-:Y:S02]  /*ce00*/  F2FP.BF16.F32.PACK_AB R62, R62, R63 ;  /* 0x0000003f3e3e723e */ /* 0x000fe400000010ff */
[----:B------:R-:W-:Y:S02]  /*ce10*/  F2FP.BF16.F32.PACK_AB R54, R54, R55 ;  /* 0x000000373636723e */ /* 0x000fe400000010ff */
[----:B------:R-:W-:Y:S02]  /*ce20*/  F2FP.BF16.F32.PACK_AB R56, R56, R57 ;  /* 0x000000393838723e */ /* 0x000fe400000010ff */
[----:B------:R-:W-:Y:S02]  /*ce30*/  F2FP.BF16.F32.PACK_AB R58, R58, R59 ;  /* 0x0000003b3a3a723e */ /* 0x000fe400000010ff */
[----:B------:R-:W-:Y:S02]  /*ce40*/  F2FP.BF16.F32.PACK_AB R52, R52, R53 ;  /* 0x000000353434723e */ /* 0x000fe400000010ff */
[----:B------:R-:W-:Y:S01]  /*ce50*/  F2FP.BF16.F32.PACK_AB R50, R50, R51 ;  /* 0x000000333232723e */ /* 0x000fe200000010ff */
[----:B--2---:R-:W-:Y:S04]  /*ce60*/  STS.U16 [R133], R18 ;  /* 0x0000001285007388 */ /* 0x004fe80000000400 */
[----:B-----5:R-:W-:Y:S04]  /*ce70*/  STS.U16 [R132+0x40], R17 ;  /* 0x0000401184007388 */ /* 0x020fe80000000400 */
        /* <DEDUP_REMOVED lines=16> */
[----:B------:R-:W2:Y:S04]  /*cf80*/  LDS.U16 R18, [R112+0x2] ;  /* 0x0000020070127984 */ /* 0x000ea80000000400 */
[----:B------:R-:W3:Y:S04]  /*cf90*/  LDS.U16 R19, [R112+0x4] ;  /* 0x0000040070137984 */ /* 0x000ee80000000400 */
[----:B------:R-:W4:Y:S01]  /*cfa0*/  LDS.U16 R20, [R112+0x6] ;  /* 0x0000060070147984 */ /* 0x000f220000000400 */
[----:B0-----:R-:W-:-:S03]  /*cfb0*/  SHF.L.U32 R22, R17, 0x10, RZ ;  /* 0x0000001011167819 */ /* 0x001fc600000006ff */
[----:B------:R-:W-:Y:S01]  /*cfc0*/  LDS.U16 R17, [R112+0x8] ;  /* 0x0000080070117984 */ /* 0x000fe20000000400 */
[----:B--2---:R-:W-:Y:S01]  /*cfd0*/  SHF.L.U32 R18, R18, 0x10, RZ ;  /* 0x0000001012127819 */ /* 0x004fe200000006ff */
[----:B------:R-:W-:Y:S01]  /*cfe0*/  FADD.FTZ R21, R22, R139 ;  /* 0x0000008b16157221 */ /* 0x000fe20000010000 */
[----:B---3--:R-:W-:-:S03]  /*cff0*/  SHF.L.U32 R22, R19, 0x10, RZ ;  /* 0x0000001013167819 */ /* 0x008fc600000006ff */
[--C-:B------:R-:W-:Y:S01]  /*d000*/  FADD.FTZ R24, R18, R139.reuse ;  /* 0x0000008b12187221 */ /* 0x100fe20000010000 */
[----:B------:R-:W-:Y:S01]  /*d010*/  FSETP.GTU.FTZ.AND P5, PT, R21, 20, PT ;  /* 0x41a000001500780b */ /* 0x000fe20003fbc000 */
[----:B------:R-:W0:Y:S01]  /*d020*/  LDS.U16 R18, [R112+0xa] ;  /* 0x00000a0070127984 */ /* 0x000e220000000400 */
[----:B----4-:R-:W-:Y:S01]  /*d030*/  SHF.L.U32 R20, R20, 0x10, RZ ;  /* 0x0000001014147819 */ /* 0x010fe200000006ff */
[--C-:B------:R-:W-:Y:S02]  /*d040*/  FADD.FTZ R25, R22, R139.reuse ;  /* 0x0000008b16197221 */ /* 0x100fe40000010000 */
[----:B------:R-:W2:Y:S02]  /*d050*/  LDS.U16 R19, [R112+0xc] ;  /* 0x00000c0070137984 */ /* 0x000ea40000000400 */
[----:B------:R-:W-:Y:S01]  /*d060*/  FADD.FTZ R26, R20, R139 ;  /* 0x0000008b141a7221 */ /* 0x000fe20000010000 */
[----:B------:R-:W-:Y:S01]  /*d070*/  FSETP.GTU.FTZ.AND P6, PT, R24, 20, PT ;  /* 0x41a000001800780b */ /* 0x000fe20003fdc000 */
[----:B------:R-:W3:Y:S01]  /*d080*/  LDS.U16 R20, [R112+0xe] ;  /* 0x00000e0070147984 */ /* 0x000ee20000000400 */
[----:B------:R-:W-:-:S02]  /*d090*/  FSETP.GTU.FTZ.AND P1, PT, R25, 20, PT ;  /* 0x41a000001900780b */ /* 0x000fc40003f3c000 */
[----:B------:R-:W-:Y:S01]  /*d0a0*/  FSETP.GTU.FTZ.AND P2, PT, R26, 20, PT ;  /* 0x41a000001a00780b */ /* 0x000fe20003f5c000 */
[----:B------:R-:W-:Y:S02]  /*d0b0*/  @!P5 FMUL.FTZ R22, R21, -1.4426950216293334961 ;  /* 0xbfb8aa3b1516d820 */ /* 0x000fe40000410000 */
[----:B------:R-:W4:Y:S02]  /*d0c0*/  LDS.U16 R21, [R112+0x10] ;  /* 0x0000100070157984 */ /* 0x000f240000000400 */
[----:B------:R5:W1:Y:S04]  /*d0d0*/  @!P5 MUFU.EX2 R23, R22 ;  /* 0x000000160017d308 */ /* 0x000a680000000800 */
[----:B------:R-:W-:Y:S01]  /*d0e0*/  @!P6 FMUL.FTZ R24, R24, -1.4426950216293334961 ;  /* 0xbfb8aa3b1818e820 */ /* 0x000fe20000410000 */
[----:B-----5:R-:W5:Y:S01]  /*d0f0*/  LDS.U16 R22, [R112+0x12] ;  /* 0x0000120070167984 */ /* 0x020f620000000400 */
[----:B------:R-:W-:-:S02]  /*d100*/  @!P1 FMUL.FTZ R25, R25, -1.4426950216293334961 ;  /* 0xbfb8aa3b19199820 */ /* 0x000fc40000410000 */
[----:B------:R-:W-:Y:S02]  /*d110*/  @!P2 FMUL.FTZ R26, R26, -1.4426950216293334961 ;  /* 0xbfb8aa3b1a1aa820 */ /* 0x000fe40000410000 */
[----:B------:R-:W2:Y:S08]  /*d120*/  @!P6 MUFU.EX2 R24, R24 ;  /* 0x000000180018e308 */ /* 0x000eb00000000800 */
[----:B------:R-:W3:Y:S08]  /*d130*/  @!P1 MUFU.EX2 R25, R25 ;  /* 0x0000001900199308 */ /* 0x000ef00000000800 */
[----:B------:R-:W4:Y:S01]  /*d140*/  @!P2 MUFU.EX2 R26, R26 ;  /* 0x0000001a001aa308 */ /* 0x000f220000000800 */
[----:B0-----:R-:W-:Y:S01]  /*d150*/  SHF.L.U32 R18, R18, 0x10, RZ ;  /* 0x0000001012127819 */ /* 0x001fe200000006ff */
[----:B-1----:R-:W-:Y:S01]  /*d160*/  @!P5 FADD.FTZ R23, R23, 1 ;  /* 0x3f8000001717d421 */ /* 0x002fe20000010000 */
[----:B------:R-:W-:Y:S01]  /*d170*/  SHF.L.U32 R28, R17, 0x10, RZ ;  /* 0x00000010111c7819 */ /* 0x000fe200000006ff */
[----:B--2---:R-:W-:-:S02]  /*d180*/  @!P6 FADD.FTZ R24, R24, 1 ;  /* 0x3f8000001818e421 */ /* 0x004fc40000010000 */
[--C-:B------:R-:W-:Y:S01]  /*d190*/  FADD.FTZ R29, R18, R139.reuse ;  /* 0x0000008b121d7221 */ /* 0x100fe20000010000 */
[----:B---3--:R-:W-:Y:S01]  /*d1a0*/  @!P1 FADD.FTZ R25, R25, 1 ;  /* 0x3f80000019199421 */ /* 0x008fe20000010000 */
[----:B------:R-:W0:Y:S01]  /*d1b0*/  @!P5 MUFU.RCP R30, R23 ;  /* 0x00000017001ed308 */ /* 0x000e220000001000 */
[----:B------:R-:W-:Y:S02]  /*d1c0*/  FADD.FTZ R17, R28, R139 ;  /* 0x0000008b1c117221 */ /* 0x000fe40000010000 */
[----:B------:R-:W-:Y:S01]  /*d1d0*/  FSETP.GTU.FTZ.AND P4, PT, R29, 20, PT ;  /* 0x41a000001d00780b */ /* 0x000fe20003f9c000 */
[----:B----4-:R-:W-:-:S04]  /*d1e0*/  @!P2 FADD.FTZ R26, R26, 1 ;  /* 0x3f8000001a1aa421 */ /* 0x010fc80000010000 */
[----:B------:R1:W2:Y:S01]  /*d1f0*/  @!P6 MUFU.RCP R27, R24 ;  /* 0x00000018001be308 */ /* 0x0002a20000001000 */
[----:B------:R-:W-:-:S07]  /*d200*/  FSETP.GTU.FTZ.AND P3, PT, R17, 20, PT ;  /* 0x41a000001100780b */ /* 0x000fce0003f7c000 */
[----:B------:R-:W3:Y:S01]  /*d210*/  @!P1 MUFU.RCP R28, R25 ;  /* 0x00000019001c9308 */ /* 0x000ee20000001000 */
[----:B------:R-:W-:-:S07]  /*d220*/  SHF.L.U32 R18, R19, 0x10, RZ ;  /* 0x0000001013127819 */ /* 0x000fce00000006ff */
[----:B------:R-:W4:Y:S01]  /*d230*/  @!P2 MUFU.RCP R23, R26 ;  /* 0x0000001a0017a308 */ /* 0x000f220000001000 */
[----:B------:R-:W-:Y:S02]  /*d240*/  SHF.L.U32 R20, R20, 0x10, RZ ;  /* 0x0000001014147819 */ /* 0x000fe400000006ff */
[----:B-1----:R-:W-:Y:S02]  /*d250*/  SHF.L.U32 R24, R21, 0x10, RZ ;  /* 0x0000001015187819 */ /* 0x002fe400000006ff */
[----:B-----5:R-:W-:Y:S01]  /*d260*/  SHF.L.U32 R22, R22, 0x10, RZ ;  /* 0x0000001016167819 */ /* 0x020fe200000006ff */
[--C-:B------:R-:W-:Y:S01]  /*d270*/  FADD.FTZ R19, R18, R139.reuse ;  /* 0x0000008b12137221 */ /* 0x100fe20000010000 */
[--C-:B------:R-:W-:Y:S01]  /*d280*/  FADD.FTZ R20, R20, R139.reuse ;  /* 0x0000008b14147221 */ /* 0x100fe20000010000 */
[----:B------:R-:W-:Y:S01]  /*d290*/  @!P4 FMUL.FTZ R18, R29, -1.4426950216293334961 ;  /* 0xbfb8aa3b1d12c820 */ /* 0x000fe20000410000 */
[--C-:B------:R-:W-:Y:S01]  /*d2a0*/  FADD.FTZ R24, R24, R139.reuse ;  /* 0x0000008b18187221 */ /* 0x100fe20000010000 */
[----:B------:R-:W-:Y:S01]  /*d2b0*/  FADD.FTZ R22, R22, R139 ;  /* 0x0000008b16167221 */ /* 0x000fe20000010000 */
[----:B0-----:R-:W-:Y:S01]  /*d2c0*/  @!P5 FMUL.FTZ R71, R71, R30 ;  /* 0x0000001e4747d220 */ /* 0x001fe20000410000 */
[----:B------:R-:W-:Y:S01]  /*d2d0*/  @!P3 FMUL.FTZ R17, R17, -1.4426950216293334961 ;  /* 0xbfb8aa3b1111b820 */ /* 0x000fe20000410000 */
[----:B------:R-:W-:Y:S01]  /*d2e0*/  FSETP.GTU.FTZ.AND P5, PT, R19, 20, PT ;  /* 0x41a000001300780b */ /* 0x000fe20003fbc000 */
[----:B--2---:R-:W-:Y:S01]  /*d2f0*/  @!P6 FMUL.FTZ R74, R74, R27 ;  /* 0x0000001b4a4ae220 */ /* 0x004fe20000410000 */
[----:B---3--:R-:W-:Y:S01]  /*d300*/  @!P1 FMUL.FTZ R73, R73, R28 ;  /* 0x0000001c49499220 */ /* 0x008fe20000410000 */
[----:B------:R-:W-:Y:S01]  /*d310*/  FSETP.GTU.FTZ.AND P6, PT, R20, 20, PT ;  /* 0x41a000001400780b */ /* 0x000fe20003fdc000 */
[----:B----4-:R-:W-:Y:S01]  /*d320*/  @!P2 FMUL.FTZ R76, R76, R23 ;  /* 0x000000174c4ca220 */ /* 0x010fe20000410000 */
[----:B------:R-:W-:Y:S01]  /*d330*/  FSETP.GTU.FTZ.AND P1, PT, R24, 20, PT ;  /* 0x41a000001800780b */ /* 0x000fe20003f3c000 */
[----:B------:R-:W0:Y:S01]  /*d340*/  @!P4 MUFU.EX2 R18, R18 ;  /* 0x000000120012c308 */ /* 0x000e220000000800 */
[----:B------:R-:W-:-:S07]  /*d350*/  FSETP.GTU.FTZ.AND P2, PT, R22, 20, PT ;  /* 0x41a000001600780b */ /* 0x000fce0003f5c000 */
[----:B------:R-:W1:Y:S01]  /*d360*/  @!P3 MUFU.EX2 R17, R17 ;  /* 0x000000110011b308 */ /* 0x000e620000000800 */
[----:B------:R-:W-:Y:S01]  /*d370*/  @!P5 FMUL.FTZ R19, R19, -1.4426950216293334961 ;  /* 0xbfb8aa3b1313d820 */ /* 0x000fe20000410000 */
[----:B------:R-:W-:Y:S02]  /*d380*/  @!P6 FMUL.FTZ R20, R20, -1.4426950216293334961 ;  /* 0xbfb8aa3b1414e820 */ /* 0x000fe40000410000 */
[----:B------:R-:W-:Y:S02]  /*d390*/  @!P1 FMUL.FTZ R21, R24, -1.4426950216293334961 ;  /* 0xbfb8aa3b18159820 */ /* 0x000fe40000410000 */
[----:B------:R-:W-:Y:S02]  /*d3a0*/  @!P2 FMUL.FTZ R22, R22, -1.4426950216293334961 ;  /* 0xbfb8aa3b1616a820 */ /* 0x000fe40000410000 */
[----:B------:R-:W2:Y:S01]  /*d3b0*/  @!P5 MUFU.EX2 R19, R19 ;  /* 0x000000130013d308 */ /* 0x000ea20000000800 */
[----:B0-----:R-:W-:-:S07]  /*d3c0*/  @!P4 FADD.FTZ R18, R18, 1 ;  /* 0x3f8000001212c421 */ /* 0x001fce0000010000 */
[----:B------:R-:W0:Y:S01]  /*d3d0*/  @!P6 MUFU.EX2 R20, R20 ;  /* 0x000000140014e308 */ /* 0x000e220000000800 */
[----:B-1----:R-:W-:-:S07]  /*d3e0*/  @!P3 FADD.FTZ R17, R17, 1 ;  /* 0x3f8000001111b421 */ /* 0x002fce0000010000 */
[----:B------:R-:W1:Y:S08]  /*d3f0*/  @!P1 MUFU.EX2 R21, R21 ;  /* 0x0000001500159308 */ /* 0x000e700000000800 */
[----:B------:R-:W3:Y:S08]  /*d400*/  @!P2 MUFU.EX2 R22, R22 ;  /* 0x000000160016a308 */ /* 0x000ef00000000800 */
[----:B------:R4:W-:Y:S02]  /*d410*/  @!P4 MUFU.RCP R23, R18 ;  /* 0x000000120017c308 */ /* 0x0009e40000001000 */
[----:B----4-:R-:W4:Y:S06]  /*d420*/  LDS.U16 R18, [R112+0x16] ;  /* 0x0000160070127984 */ /* 0x010f2c0000000400 */
[----:B------:R5:W4:Y:S01]  /*d430*/  @!P3 MUFU.RCP R24, R17 ;  /* 0x000000110018b308 */ /* 0x000b220000001000 */
[----:B--2---:R-:W-:Y:S01]  /*d440*/  @!P5 FADD.FTZ R19, R19, 1 ;  /* 0x3f8000001313d421 */ /* 0x004fe20000010000 */
[----:B-----5:R-:W2:Y:S01]  /*d450*/  LDS.U16 R17, [R112+0x14] ;  /* 0x0000140070117984 */ /* 0x020ea20000000400 */
[----:B0-----:R-:W-:Y:S01]  /*d460*/  @!P6 FADD.FTZ R20, R20, 1 ;  /* 0x3f8000001414e421 */ /* 0x001fe20000010000 */
[----:B-1----:R-:W-:Y:S01]  /*d470*/  @!P1 FADD.FTZ R21, R21, 1 ;  /* 0x3f80000015159421 */ /* 0x002fe20000010000 */
[----:B---3--:R-:W-:-:S03]  /*d480*/  @!P2 FADD.FTZ R22, R22, 1 ;  /* 0x3f8000001616a421 */ /* 0x008fc60000010000 */
[----:B------:R0:W-:Y:S08]  /*d490*/  @!P5 MUFU.RCP R26, R19 ;  /* 0x00000013001ad308 */ /* 0x0001f00000001000 */
[----:B------:R1:W3:Y:S01]  /*d4a0*/  @!P6 MUFU.RCP R25, R20 ;  /* 0x000000140019e308 */ /* 0x0002e20000001000 */
[----:B0-----:R-:W0:Y:S07]  /*d4b0*/  LDS.U16 R19, [R112+0x18] ;  /* 0x0000180070137984 */ /* 0x001e2e0000000400 */
[----:B------:R5:W-:Y:S01]  /*d4c0*/  @!P1 MUFU.RCP R28, R21 ;  /* 0x00000015001c9308 */ /* 0x000be20000001000 */
[----:B-1----:R-:W1:Y:S07]  /*d4d0*/  LDS.U16 R20, [R112+0x1a] ;  /* 0x00001a0070147984 */ /* 0x002e6e0000000400 */
[----:B------:R4:W0:Y:S01]  /*d4e0*/  @!P2 MUFU.RCP R27, R22 ;  /* 0x00000016001ba308 */ /* 0x0008220000001000 */
[----:B-----5:R-:W5:Y:S04]  /*d4f0*/  LDS.U16 R21, [R112+0x1c] ;  /* 0x00001c0070157984 */ /* 0x020f680000000400 */
[----:B----4-:R-:W4:Y:S01]  /*d500*/  LDS.U16 R22, [R112+0x1e] ;  /* 0x00001e0070167984 */ /* 0x010f220000000400 */
[----:B------:R-:W-:Y:S01]  /*d510*/  BAR.SYNC.DEFER_BLOCKING 0x0 ;  /* 0x0000000000007b1d */ /* 0x000fe20000010000 */
[----:B------:R-:W-:Y:S01]  /*d520*/  @!P3 FMUL.FTZ R77, R77, R24 ;  /* 0x000000184d4db220 */ /* 0x000fe20000410000 */
[----:B------:R-:W-:Y:S01]  /*d530*/  @!P4 FMUL.FTZ R80, R80, R23 ;  /* 0x000000175050c220 */ /* 0x000fe20000410000 */
[----:B------:R-:W-:-:S02]  /*d540*/  PRMT R24, R60, 0x7632, R24 ;  /* 0x000076323c187816 */ /* 0x000fc40000000018 */
[----:B------:R-:W-:Y:S02]  /*d550*/  PRMT R23, R62, 0x7632, R23 ;  /* 0x000076323e177816 */ /* 0x000fe40000000017 */
[----:B------:R-:W-:Y:S01]  /*d560*/  SHF.L.U32 R18, R18, 0x10, RZ ;  /* 0x0000001012127819 */ /* 0x000fe200000006ff */
[----:B---3--:R-:W-:Y:S01]  /*d570*/  @!P6 FMUL.FTZ R82, R82, R25 ;  /* 0x000000195252e220 */ /* 0x008fe20000410000 */
[----:B------:R2:W-:Y:S04]  /*d580*/  STS.U16 [R112+0x6], R24 ;  /* 0x0000061870007388 */ /* 0x0005e80000000400 */
[----:B------:R3:W-:Y:S01]  /*d590*/  STS.U16 [R112+0x2], R23 ;  /* 0x0000021770007388 */ /* 0x0007e20000000400 */
[----:B--2---:R-:W-:Y:S01]  /*d5a0*/  SHF.L.U32 R24, R17, 0x10, RZ ;  /* 0x0000001011187819 */ /* 0x004fe200000006ff */
[----:B---3--:R-:W-:-:S04]  /*d5b0*/  FADD.FTZ R23, R18, R139 ;  /* 0x0000008b12177221 */ /* 0x008fc80000010000 */
[----:B------:R-:W-:Y:S01]  /*d5c0*/  FADD.FTZ R24, R24, R139 ;  /* 0x0000008b18187221 */ /* 0x000fe20000010000 */
[----:B------:R-:W-:-:S04]  /*d5d0*/  FSETP.GTU.FTZ.AND P3, PT, R23, 20, PT ;  /* 0x41a000001700780b */ /* 0x000fc80003f7c000 */
[----:B------:R-:W-:Y:S02]  /*d5e0*/  FSETP.GTU.FTZ.AND P6, PT, R24, 20, PT ;  /* 0x41a000001800780b */ /* 0x000fe40003fdc000 */
[----:B0-----:R-:W-:Y:S02]  /*d5f0*/  SHF.L.U32 R18, R19, 0x10, RZ ;  /* 0x0000001013127819 */ /* 0x001fe400000006ff */
[----:B------:R-:W-:Y:S01]  /*d600*/  F2FP.BF16.F32.PACK_AB R48, R48, R49 ;  /* 0x000000313030723e */ /* 0x000fe200000010ff */
[----:B------:R-:W-:Y:S01]  /*d610*/  @!P5 FMUL.FTZ R79, R79, R26 ;  /* 0x0000001a4f4fd220 */ /* 0x000fe20000410000 */
[----:B------:R-:W-:Y:S01]  /*d620*/  PRMT R17, R54, 0x7632, R17 ;  /* 0x0000763236117816 */ /* 0x000fe20000000011 */
[----:B------:R-:W-:Y:S01]  /*d630*/  FADD.FTZ R19, R18, R139 ;  /* 0x0000008b12137221 */ /* 0x000fe20000010000 */
[----:B------:R-:W-:Y:S01]  /*d640*/  @!P2 FMUL.FTZ R86, R86, R27 ;  /* 0x0000001b5656a220 */ /* 0x000fe20000410000 */
[----:B------:R-:W-:Y:S01]  /*d650*/  PRMT R26, R56, 0x7632, R26 ;  /* 0x00007632381a7816 */ /* 0x000fe2000000001a */
[----:B------:R0:W-:Y:S01]  /*d660*/  STS.U16 [R112+0xc], R56 ;  /* 0x00000c3870007388 */ /* 0x0001e20000000400 */
[----:B-1----:R-:W-:Y:S01]  /*d670*/  SHF.L.U32 R20, R20, 0x10, RZ ;  /* 0x0000001014147819 */ /* 0x002fe200000006ff */
[----:B------:R-:W-:Y:S01]  /*d680*/  @!P3 FMUL.FTZ R18, R23, -1.4426950216293334961 ;  /* 0xbfb8aa3b1712b820 */ /* 0x000fe20000410000 */
[----:B------:R-:W-:-:S02]  /*d690*/  PRMT R25, R58, 0x7632, R25 ;  /* 0x000076323a197816 */ /* 0x000fc40000000019 */
[----:B------:R-:W-:Y:S02]  /*d6a0*/  PRMT R27, R52, 0x7632, R27 ;  /* 0x00007632341b7816 */ /* 0x000fe4000000001b */
[----:B------:R-:W-:Y:S01]  /*d6b0*/  PRMT R23, R48, 0x7632, R23 ;  /* 0x0000763230177816 */ /* 0x000fe20000000017 */
[----:B------:R1:W-:Y:S01]  /*d6c0*/  STS.U16 [R112+0x12], R17 ;  /* 0x0000121170007388 */ /* 0x0003e20000000400 */
[----:B0-----:R-:W-:Y:S02]  /*d6d0*/  PRMT R56, R50, 0x7632, R56 ;  /* 0x0000763232387816 */ /* 0x001fe40000000038 */
[----:B------:R-:W-:Y:S01]  /*d6e0*/  MOV R30, UR7 ;  /* 0x00000007001e7c02 */ /* 0x000fe20008000f00 */
[----:B------:R-:W-:Y:S01]  /*d6f0*/  STS.U16 [R112], R62 ;  /* 0x0000003e70007388 */ /* 0x000fe20000000400 */
[----:B-1----:R-:W-:Y:S01]  /*d700*/  @!P6 FMUL.FTZ R17, R24, -1.4426950216293334961 ;  /* 0xbfb8aa3b1811e820 */ /* 0x002fe20000410000 */
[----:B------:R-:W-:Y:S02]  /*d710*/  FADD.FTZ R24, R20, R139 ;  /* 0x0000008b14187221 */ /* 0x000fe40000010000 */
[----:B------:R-:W-:Y:S01]  /*d720*/  STS.U16 [R112+0x4], R60 ;  /* 0x0000043c70007388 */ /* 0x000fe20000000400 */
[----:B-----5:R-:W-:-:S03]  /*d730*/  SHF.L.U32 R20, R21, 0x10, RZ ;  /* 0x0000001015147819 */ /* 0x020fc600000006ff */
        /* <DEDUP_REMOVED lines=12> */
[----:B------:R-:W-:-:S03]  /*d800*/  FADD.FTZ R21, R20, R139 ;  /* 0x0000008b14157221 */ /* 0x000fc60000010000 */
        /* <DEDUP_REMOVED lines=19> */
[----:B------:R-:W-:Y:S02]  /*d940*/  FSETP.GTU.FTZ.AND P1, PT, R21, 20, PT ;  /* 0x41a000001500780b */ /* 0x000fe40003f3c000 */
[----:B----4-:R-:W-:Y:S01]  /*d950*/  SHF.L.U32 R22, R22, 0x10, RZ ;  /* 0x0000001016167819 */ /* 0x010fe200000006ff */
[----:B------:R-:W1:Y:S01]  /*d960*/  @!P6 MUFU.EX2 R17, R17 ;  /* 0x000000110011e308 */ /* 0x000e620000000800 */
[----:B------:R-:W-:-:S03]  /*d970*/  FSETP.GTU.FTZ.AND P5, PT, R24, 20, PT ;  /* 0x41a000001800780b */ /* 0x000fc60003fbc000 */
[----:B------:R-:W-:-:S04]  /*d980*/  FADD.FTZ R22, R22, R139 ;  /* 0x0000008b16167221 */ /* 0x000fc80000010000 */
[----:B------:R-:W-:Y:S01]  /*d990*/  @!P2 FMUL.FTZ R19, R19, -1.4426950216293334961 ;  /* 0xbfb8aa3b1313a820 */ /* 0x000fe20000410000 */
[----:B------:R-:W-:Y:S01]  /*d9a0*/  FSETP.GTU.FTZ.AND P4, PT, R22, 20, PT ;  /* 0x41a000001600780b */ /* 0x000fe20003f9c000 */
[----:B------:R-:W-:Y:S01]  /*d9b0*/  @!P1 FMUL.FTZ R21, R21, -1.4426950216293334961 ;  /* 0xbfb8aa3b15159820 */ /* 0x000fe20000410000 */
[----:B------:R-:W2:Y:S01]  /*d9c0*/  @!P3 MUFU.EX2 R18, R18 ;  /* 0x000000120012b308 */ /* 0x000ea20000000800 */
[----:B------:R-:W3:Y:S07]  /*d9d0*/  LDS R55, [UR21+0x840] ;  /* 0x00084015ff377984 */ /* 0x000eee0008000800 */
[----:B------:R-:W4:Y:S01]  /*d9e0*/  @!P2 MUFU.EX2 R19, R19 ;  /* 0x000000130013a308 */ /* 0x000f220000000800 */
[----:B------:R-:W-:-:S07]  /*d9f0*/  @!P5 FMUL.FTZ R20, R24, -1.4426950216293334961 ;  /* 0xbfb8aa3b1814d820 */ /* 0x000fce0000410000 */
[----:B------:R-:W5:Y:S01]  /*da00*/  @!P1 MUFU.EX2 R21, R21 ;  /* 0x0000001500159308 */ /* 0x000f620000000800 */
[----:B-1----:R-:W-:Y:S01]  /*da10*/  @!P6 FADD.FTZ R17, R17, 1 ;  /* 0x3f8000001111e421 */ /* 0x002fe20000010000 */
[----:B------:R-:W-:Y:S01]  /*da20*/  @!P4 FMUL.FTZ R22, R22, -1.4426950216293334961 ;  /* 0xbfb8aa3b1616c820 */ /* 0x000fe20000410000 */
[----:B------:R-:W-:Y:S02]  /*da30*/  UMOV UR7, URZ ;  /* 0x000000ff00077c82 */ /* 0x000fe40008000000 */
[----:B------:R-:W-:-:S03]  /*da40*/  UIMAD.WIDE.U32 UR12, UR26, UR14, UR6 ;  /* 0x0000000e1a0c72a5 */ /* 0x000fc6000f8e0006 */
[----:B------:R-:W1:Y:S01]  /*da50*/  @!P5 MUFU.EX2 R20, R20 ;  /* 0x000000140014d308 */ /* 0x000e620000000800 */
[----:B------:R-:W-:Y:S01]  /*da60*/  UIMAD UR13, UR26, UR15, UR13 ;  /* 0x0000000f1a0d72a4 */ /* 0x000fe2000f8e020d */
[----:B--2---:R-:W-:Y:S01]  /*da70*/  @!P3 FADD.FTZ R18, R18, 1 ;  /* 0x3f8000001212b421 */ /* 0x004fe20000010000 */
[----:B------:R-:W2:Y:S05]  /*da80*/  LDCU.64 UR14, c[0x0][0x550] ;  /* 0x0000aa00ff0e77ac */ /* 0x000eaa0008000a00 */
[----:B------:R-:W3:Y:S01]  /*da90*/  @!P6 MUFU.RCP R24, R17 ;  /* 0x000000110018e308 */ /* 0x000ee20000001000 */
[----:B----4-:R-:W-:Y:S01]  /*daa0*/  @!P2 FADD.FTZ R19, R19, 1 ;  /* 0x3f8000001313a421 */ /* 0x010fe20000010000 */
[----:B-----5:R-:W-:-:S06]  /*dab0*/  @!P1 FADD.FTZ R21, R21, 1 ;  /* 0x3f80000015159421 */ /* 0x020fcc0000010000 */
[----:B------:R-:W4:Y:S01]  /*dac0*/  @!P4 MUFU.EX2 R22, R22 ;  /* 0x000000160016c308 */ /* 0x000f220000000800 */
[----:B------:R-:W-:-:S07]  /*dad0*/  UIMAD.WIDE.U32 UR12, UR8, UR22, UR12 ;  /* 0x00000016080c72a5 */ /* 0x000fce000f8e000c */
[----:B------:R-:W5:Y:S01]  /*dae0*/  @!P3 MUFU.RCP R57, R18 ;  /* 0x000000120039b308 */ /* 0x000f620000001000 */
[----:B------:R-:W-:-:S07]  /*daf0*/  UIMAD UR13, UR8, UR23, UR13 ;  /* 0x00000017080d72a4 */ /* 0x000fce000f8e020d */
[----:B0-----:R0:W2:Y:S01]  /*db00*/  @!P2 MUFU.RCP R26, R19 ;  /* 0x00000013001aa308 */ /* 0x0010a20000001000 */
[----:B-1----:R-:W-:-:S07]  /*db10*/  @!P5 FADD.FTZ R20, R20, 1 ;  /* 0x3f8000001414d421 */ /* 0x002fce0000010000 */
[----:B------:R-:W1:Y:S01]  /*db20*/  @!P1 MUFU.RCP R28, R21 ;  /* 0x00000015001c9308 */ /* 0x000e620000001000 */
[----:B---3--:R-:W-:Y:S01]  /*db30*/  @!P6 FMUL.FTZ R85, R85, R24 ;  /* 0x000000185555e220 */ /* 0x008fe20000410000 */
[----:B0-----:R-:W-:Y:S01]  /*db40*/  IADD3 R19, P6, PT, R0, UR12, RZ ;  /* 0x0000000c00137c10 */ /* 0x001fe2000ffde0ff */
[----:B----4-:R-:W-:-:S05]  /*db50*/  @!P4 FADD.FTZ R22, R22, 1 ;  /* 0x3f8000001616c421 */ /* 0x010fca0000010000 */
[----:B------:R0:W3:Y:S01]  /*db60*/  @!P5 MUFU.RCP R17, R20 ;  /* 0x000000140011d308 */ /* 0x0000e20000001000 */
[----:B-----5:R-:W-:Y:S01]  /*db70*/  @!P3 FMUL.FTZ R88, R88, R57 ;  /* 0x000000395858b220 */ /* 0x020fe20000410000 */
[----:B--2---:R-:W-:Y:S01]  /*db80*/  @!P2 FMUL.FTZ R89, R89, R26 ;  /* 0x0000001a5959a220 */ /* 0x004fe20000410000 */
[----:B------:R-:W-:Y:S02]  /*db90*/  ISETP.GE.AND P2, PT, R0, R55, PT ;  /* 0x000000370000720c */ /* 0x000fe40003f46270 */
[----:B0-----:R-:W-:-:S03]  /*dba0*/  IADD3.X R20, PT, PT, RZ, UR13, RZ, P6, !PT ;  /* 0x0000000dff147c10 */ /* 0x001fc6000b7fe4ff */
[----:B------:R-:W0:Y:S01]  /*dbb0*/  @!P4 MUFU.RCP R59, R22 ;  /* 0x00000016003bc308 */ /* 0x000e220000001000 */
[----:B------:R-:W-:Y:S01]  /*dbc0*/  LEA R18, P6, R19, UR14, 0x1 ;  /* 0x0000000e13127c11 */ /* 0x000fe2000f8c08ff */
[----:B-1----:R-:W-:Y:S01]  /*dbd0*/  @!P1 FMUL.FTZ R91, R91, R28 ;  /* 0x0000001c5b5b9220 */ /* 0x002fe20000410000 */
[-C--:B------:R-:W-:Y:S01]  /*dbe0*/  ISETP.GE.AND P3, PT, R16, R55.reuse, PT ;  /* 0x000000371000720c */ /* 0x080fe20003f66270 */
[----:B------:R-:W1:Y:S01]  /*dbf0*/  LDCU.64 UR12, c[0x0][0x518] ;  /* 0x0000a300ff0c77ac */ /* 0x000e620008000a00 */
[----:B------:R-:W-:Y:S02]  /*dc00*/  LEA.HI.X R19, R19, UR15, R20, 0x1, P6 ;  /* 0x0000000f13137c11 */ /* 0x000fe4000b0f0c14 */
[----:B------:R-:W-:Y:S01]  /*dc10*/  ISETP.GE.AND P6, PT, R15, R55, PT ;  /* 0x000000370f00720c */ /* 0x000fe20003fc6270 */
[----:B---3--:R-:W-:Y:S01]  /*dc20*/  @!P5 FMUL.FTZ R92, R92, R17 ;  /* 0x000000115c5cd220 */ /* 0x008fe20000410000 */
[-C--:B------:R-:W-:Y:S01]  /*dc30*/  ISETP.GE.AND P1, PT, R13, R55.reuse, PT ;  /* 0x000000370d00720c */ /* 0x080fe20003f26270 */
[----:B------:R-:W-:Y:S01]  /*dc40*/  @!P2 STG.E.U16 desc[UR24][R18.64], R23 ;  /* 0x000000171200a986 */ /* 0x000fe2000c101518 */
[-C--:B------:R-:W-:Y:S01]  /*dc50*/  ISETP.GE.AND P2, PT, R14, R55.reuse, PT ;  /* 0x000000370e00720c */ /* 0x080fe20003f46270 */
[----:B------:R-:W2:Y:S01]  /*dc60*/  LDCU.64 UR14, c[0x0][0x520] ;  /* 0x0000a400ff0e77ac */ /* 0x000ea20008000a00 */
[----:B------:R-:W-:-:S03]  /*dc70*/  ISETP.GE.AND P5, PT, R11, R55, PT ;  /* 0x000000370b00720c */ /* 0x000fc60003fa6270 */
[----:B------:R-:W-:Y:S01]  /*dc80*/  @!P3 STG.E.U16 desc[UR24][R18.64+0x40], R25 ;  /* 0x000040191200b986 */ /* 0x000fe2000c101518 */
[----:B0-----:R-:W-:Y:S01]  /*dc90*/  @!P4 FMUL.FTZ R94, R94, R59 ;  /* 0x0000003b5e5ec220 */ /* 0x001fe20000410000 */
        /* <DEDUP_REMOVED lines=29> */
[----:B0-----:R-:W-:Y:S02]  /*de70*/  F2FP.BF16.F32.PACK_AB R19, R76, R73 ;  /* 0x000000494c13723e */ /* 0x001fe400000010ff */
        /* <DEDUP_REMOVED lines=54> */
[----:B------:R-:W4:Y:S03]  /*e1e0*/  LDCU.64 UR12, c[0x0][0x560] ;  /* 0x0000ac00ff0c77ac */ /* 0x000f260008000a00 */
[----:B--2---:R-:W-:Y:S01]  /*e1f0*/  UIMAD.WIDE.U32 UR6, UR8, UR14, UR6 ;  /* 0x0000000e080672a5 */ /* 0x004fe2000f8e0006 */
[----:B------:R-:W-:-:S03]  /*e200*/  FADD.FTZ R71, R71, R140 ;  /* 0x0000008c47477221 */ /* 0x000fc60000010000 */
[----:B------:R-:W-:Y:S02]  /*e210*/  UIMAD UR7, UR8, UR15, UR7 ;  /* 0x0000000f080772a4 */ /* 0x000fe4000f8e0207 */
[----:B0-----:R-:W-:Y:S01]  /*e220*/  IADD3 R17, P0, PT, R0, UR6, RZ ;  /* 0x0000000600117c10 */ /* 0x001fe2000ff1e0ff */
[----:B------:R-:W-:-:S03]  /*e230*/  FADD.FTZ R74, R71, R74 ;  /* 0x0000004a474a7221 */ /* 0x000fc60000010000 */
[----:B---3--:R-:W-:Y:S01]  /*e240*/  IADD3.X R18, PT, PT, RZ, UR7, RZ, P0, !PT ;  /* 0x00000007ff127c10 */ /* 0x008fe200087fe4ff */
[----:B------:R-:W-:-:S04]  /*e250*/  FADD.FTZ R73, R74, R73 ;  /* 0x000000494a497221 */ /* 0x000fc80000010000 */
[----:B------:R-:W-:Y:S01]  /*e260*/  FADD.FTZ R76, R73, R76 ;  /* 0x0000004c494c7221 */ /* 0x000fe20000010000 */
[-C--:B-1----:R-:W-:Y:S02]  /*e270*/  ISETP.GE.AND P2, PT, R0, R35.reuse, PT ;  /* 0x000000230000720c */ /* 0x082fe40003f46270 */
[----:B------:R-:W-:Y:S02]  /*e280*/  ISETP.GE.AND P1, PT, R16, R35, PT ;  /* 0x000000231000720c */ /* 0x000fe40003f26270 */
[----:B----4-:R-:W-:-:S04]  /*e290*/  LEA R16, P3, R17, UR12, 0x1 ;  /* 0x0000000c11107c11 */ /* 0x010fc8000f8608ff */
        /* <DEDUP_REMOVED lines=53> */
.L_x_6631:
        /* <DEDUP_REMOVED lines=34> */
[----:B------:R-:W2:Y:S01]  /*e810*/  LDS R5, [UR4+0x858] ;  /* 0x00085804ff057984 */ /* 0x000ea20008000800 */
[----:B------:R-:W-:-:S04]  /*e820*/  ULEA UR4, UP0, UR8, UR6, 0x2 ;  /* 0x0000000608047291 */ /* 0x000fc8000f8010ff */
[----:B------:R-:W-:Y:S02]  /*e830*/  ULEA.HI.X UR5, UR8, UR7, URZ, 0x2, UP0 ;  /* 0x0000000708057291 */ /* 0x000fe400080f14ff */
[----:B------:R-:W-:-:S04]  /*e840*/  MOV R2, UR4 ;  /* 0x0000000400027c02 */ /* 0x000fc80008000f00 */
[----:B0-----:R-:W-:Y:S01]  /*e850*/  MOV R3, UR5 ;  /* 0x0000000500037c02 */ /* 0x001fe20008000f00 */
[----:B--2---:R-:W-:-:S05]  /*e860*/  FADD.FTZ R5, R4, R5 ;  /* 0x0000000504057221 */ /* 0x004fca0000010000 */
[----:B------:R2:W-:Y:S02]  /*e870*/  REDG.E.ADD.F32.FTZ.RN.STRONG.GPU desc[UR24][R2.64], R5 ;  /* 0x00000005020079a6 */ /* 0x0005e4000c12f318 */
.L_x_6702:
[----:B------:R-:W-:Y:S05]  /*e880*/  BSYNC.RECONVERGENT B0 ;  /* 0x0000000000007941 */ /* 0x000fea0003800200 */
.L_x_6701:
[----:B------:R-:W-:Y:S01]  /*e890*/  UISETP.NE.U32.AND UP0, UPT, UR10, URZ, UPT ;  /* 0x000000ff0a00728c */ /* 0x000fe2000bf05070 */
[----:B-1----:R-:W-:-:S03]  /*e8a0*/  ISETP.GE.AND P0, PT, R11, UR40, PT ;  /* 0x000000280b007c0c */ /* 0x002fc6000bf06270 */
[----:B------:R-:W-:-:S09]  /*e8b0*/  UISETP.NE.AND.EX UP0, UPT, UR11, URZ, UPT, UP0 ;  /* 0x000000ff0b00728c */ /* 0x000fd2000bf05300 */
[----:B------:R-:W-:Y:S05]  /*e8c0*/  BRA.U !UP0, `(.L_x_6703) ;  /* 0x0000000108907547 */ /* 0x000fea000b800000 */
[----:B------:R-:W-:Y:S06]  /*e8d0*/  BAR.SYNC.DEFER_BLOCKING 0x0 ;  /* 0x0000000000007b1d */ /* 0x000fec0000010000 */
[----:B------:R-:W-:Y:S01]  /*e8e0*/  BSSY.RECONVERGENT B0, `(.L_x_6703) ;  /* 0x0000022000007945 */ /* 0x000fe20003800200 */
[----:B0-2---:R-:W0:Y:S01]  /*e8f0*/  SHFL.DOWN P1, R3, R140, 0x1, 0x1f ;  /* 0x08201f008c037f89 */ /* 0x005e220000020000 */
        /* <DEDUP_REMOVED lines=32> */
.L_x_6704:
[----:B------:R-:W-:Y:S05]  /*eb00*/  BSYNC.RECONVERGENT B0 ;  /* 0x0000000000007941 */ /* 0x000fea0003800200 */
.L_x_6703:
[----:B------:R-:W-:Y:S05]  /*eb10*/  @P0 EXIT ;  /* 0x000000000000094d */ /* 0x000fea0003800000 */
[----:B------:R-:W3:Y:S01]  /*eb20*/  S2UR UR20, SR_CTAID.Y ;  /* 0x00000000001479c3 */ /* 0x000ee20000002600 */
[----:B------:R-:W4:Y:S01]  /*eb30*/  LDCU.64 UR12, c[0x0][0x4c8] ;  /* 0x00009900ff0c77ac */ /* 0x000f220008000a00 */
[----:B------:R-:W-:Y:S01]  /*eb40*/  BSSY.RECONVERGENT B0, `(.L_x_6705) ;  /* 0x0000061000007945 */ /* 0x000fe20003800200 */
[----:B------:R-:W3:Y:S05]  /*eb50*/  LDCU.64 UR22, c[0x0][0x3d8] ;  /* 0x00007b00ff1677ac */ /* 0x000eea0008000a00 */
[----:B------:R-:W0:Y:S01]  /*eb60*/  S2UR UR17, SR_CgaCtaId ;  /* 0x00000000001179c3 */ /* 0x000e220000008800 */
[----:B------:R-:W1:Y:S01]  /*eb70*/  LDCU.64 UR10, c[0x0][0x4e8] ;  /* 0x00009d00ff0a77ac */ /* 0x000e620008000a00 */
[----:B------:R-:W2:Y:S01]  /*eb80*/  LDCU.64 UR28, c[0x0][0x3b8] ;  /* 0x00007700ff1c77ac */ /* 0x000ea20008000a00 */
[----:B------:R-:W0:Y:S01]  /*eb90*/  LDCU.64 UR26, c[0x0][0x450] ;  /* 0x00008a00ff1a77ac */ /* 0x000e220008000a00 */
[----:B------:R-:W0:Y:S01]  /*eba0*/  LDCU.64 UR18, c[0x0][0x4a8] ;  /* 0x00009500ff1277ac */ /* 0x000e220008000a00 */
[----:B------:R-:W0:Y:S01]  /*ebb0*/  LDCU.64 UR30, c[0x0][0x448] ;  /* 0x00008900ff1e77ac */ /* 0x000e220008000a00 */
[----:B----4-:R-:W-:-:S02]  /*ebc0*/  UIMAD.WIDE.U32 UR6, UR8, UR12, URZ ;  /* 0x0000000c080672a5 */ /* 0x010fc4000f8e00ff */
[----:B-1----:R-:W-:Y:S02]  /*ebd0*/  UIMAD.WIDE.U32 UR4, UR8, UR10, URZ ;  /* 0x0000000a080472a5 */ /* 0x002fe4000f8e00ff */
[----:B------:R-:W-:Y:S02]  /*ebe0*/  UIMAD UR9, UR8, UR13, UR7 ;  /* 0x0000000d080972a4 */ /* 0x000fe4000f8e0207 */
[----:B---3--:R-:W-:Y:S02]  /*ebf0*/  UIMAD.WIDE.U32 UR12, UR20, UR22, URZ ;  /* 0x00000016140c72a5 */ /* 0x008fe4000f8e00ff */
[----:B--2---:R-:W-:Y:S02]  /*ec00*/  UIMAD.WIDE.U32 UR14, UR20, UR28, URZ ;  /* 0x0000001c140e72a5 */ /* 0x004fe4000f8e00ff */
[----:B------:R-:W-:Y:S02]  /*ec10*/  UIMAD UR23, UR20, UR23, UR13 ;  /* 0x00000017141772a4 */ /* 0x000fe4000f8e020d */
[----:B0-----:R-:W-:-:S02]  /*ec20*/  ULEA UR26, UP0, UR12, UR26, 0x3 ;  /* 0x0000001a0c1a7291 */ /* 0x001fc4000f8018ff */
[----:B------:R-:W-:Y:S02]  /*ec30*/  UIMAD UR16, UR8, UR11, UR5 ;  /* 0x0000000b081072a4 */ /* 0x000fe4000f8e0205 */
[----:B------:R-:W-:Y:S02]  /*ec40*/  UIMAD.WIDE.U32 UR10, UR8, UR18, URZ ;  /* 0x00000012080a72a5 */ /* 0x000fe4000f8e00ff */
        /* <DEDUP_REMOVED lines=15> */
.L_x_6706:
        /* <DEDUP_REMOVED lines=66> */
.L_x_6705:
[----:B------:R-:W-:Y:S05]  /*f160*/  EXIT ;  /* 0x000000000000794d */ /* 0x000fea0003800000 */
.L_x_6670:
[----:B------:R-:W-:Y:S01]  /*f170*/  HFMA2 R209, -RZ, RZ, 0, 5.9604644775390625e-08 ;  /* 0x00000001ffd17431 */ /* 0x000fe200000001ff */
[----:B------:R-:W-:Y:S02]  /*f180*/  MOV R207, R13 ;  /* 0x0000000d00cf7202 */ /* 0x000fe40000000f00 */
[----:B------:R-:W-:Y:S02]  /*f190*/  MOV R214, RZ ;  /* 0x000000ff00d67202 */ /* 0x000fe40000000f00 */
[----:B------:R-:W-:-:S07]  /*f1a0*/  MOV R2, 0xffffffff ;  /* 0xffffffff00027802 */ /* 0x000fce0000000f00 */
[----:B0-2--5:R-:W-:Y:S05]  /*f1b0*/  WARPSYNC.COLLECTIVE R2, `(.L_x_6707) ;  /* 0x0000000002087348 */ /* 0x025fea0003c00000 */
[----:B------:R1:W3:Y:S02]  /*f1c0*/  SHFL.UP P6, R210, R207, R209, R214 ;  /* 0x040000d1cfd27389 */ /* 0x0002e400000c00d6 */
[----:B0123-5:R-:W-:Y:S05]  /*f1d0*/  ENDCOLLECTIVE ;  /* 0x000000000000791b */ /* 0x02ffea0003800000 */
.L_x_6707:
[----:B------:R-:W-:Y:S02]  /*f1e0*/  MOV R207, R19 ;  /* 0x0000001300cf7202 */ /* 0x000fe40000000f00 */
[----:B------:R-:W-:-:S07]  /*f1f0*/  MOV R12, R210 ;  /* 0x000000d2000c7202 */ /* 0x000fce0000000f00 */
[----:B------:R-:W-:Y:S05]  /*f200*/  WARPSYNC.COLLECTIVE R2, `(.L_x_6708) ;  /* 0x0000000002087348 */ /* 0x000fea0003c00000 */
[----:B------:R0:W1:Y:S02]  /*f210*/  SHFL.UP P6, R210, R207, R209, R214 ;  /* 0x040000d1cfd27389 */ /* 0x00006400000c00d6 */
[----:B01----:R-:W-:Y:S05]  /*f220*/  ENDCOLLECTIVE ;  /* 0x000000000000791b */ /* 0x003fea0003800000 */
.L_x_6708:
[----:B------:R-:W-:Y:S02]  /*f230*/  MOV R207, R205 ;  /* 0x000000cd00cf7202 */ /* 0x000fe40000000f00 */
[----:B------:R-:W-:-:S07]  /*f240*/  MOV R14, R210 ;  /* 0x000000d2000e7202 */ /* 0x000fce0000000f00 */
[----:B------:R-:W-:Y:S05]  /*f250*/  WARPSYNC.COLLECTIVE R2, `(.L_x_6709) ;  /* 0x0000000002087348 */ /* 0x000fea0003c00000 */
[----:B------:R0:W1:Y:S02]  /*f260*/  SHFL.UP P6, R210, R207, R209, R214 ;  /* 0x040000d1cfd27389 */ /* 0x00006400000c00d6 */
[----:B01----:R-:W-:Y:S05]  /*f270*/  ENDCOLLECTIVE ;  /* 0x000000000000791b */ /* 0x003fea0003800000 */
.L_x_6709:
[----:B------:R-:W-:Y:S02]  /*f280*/  MOV R207, R206 ;  /* 0x000000ce00cf7202 */ /* 0x000fe40000000f00 */
[----:B------:R-:W-:-:S07]  /*f290*/  MOV R208, R210 ;  /* 0x000000d200d07202 */ /* 0x000fce0000000f00 */
[----:B------:R-:W-:Y:S05]  /*f2a0*/  WARPSYNC.COLLECTIVE R2, `(.L_x_6710) ;  /* 0x0000000002087348 */ /* 0x000fea0003c00000 */
[----:B------:R0:W1:Y:S02]  /*f2b0*/  SHFL.UP P6, R210, R207, R209, R214 ;  /* 0x040000d1cfd27389 */ /* 0x00006400000c00d6 */
[----:B01----:R-:W-:Y:S05]  /*f2c0*/  ENDCOLLECTIVE ;  /* 0x000000000000791b */ /* 0x003fea0003800000 */
.L_x_6710:
        /* <DEDUP_REMOVED lines=15> */
.L_x_6711:
[----:B------:R-:W-:Y:S02]  /*f3c0*/  MOV R207, R19 ;  /* 0x0000001300cf7202 */ /* 0x000fe40000000f00 */
[----:B------:R-:W-:-:S07]  /*f3d0*/  MOV R12, R210 ;  /* 0x000000d2000c7202 */ /* 0x000fce0000000f00 */
[----:B------:R-:W-:Y:S05]  /*f3e0*/  WARPSYNC.COLLECTIVE R2, `(.L_x_6712) ;  /* 0x0000000002087348 */ /* 0x000fea0003c00000 */
[----:B------:R0:W1:Y:S02]  /*f3f0*/  SHFL.UP P6, R210, R207, R209, R214 ;  /* 0x040000d1cfd27389 */ /* 0x00006400000c00d6 */
[----:B01----:R-:W-:Y:S05]  /*f400*/  ENDCOLLECTIVE ;  /* 0x000000000000791b */ /* 0x003fea0003800000 */
.L_x_6712:
[----:B------:R-:W-:Y:S02]  /*f410*/  MOV R207, R205 ;  /* 0x000000cd00cf7202 */ /* 0x000fe40000000f00 */
[----:B------:R-:W-:-:S07]  /*f420*/  MOV R14, R210 ;  /* 0x000000d2000e7202 */ /* 0x000fce0000000f00 */
[----:B------:R-:W-:Y:S05]  /*f430*/  WARPSYNC.COLLECTIVE R2, `(.L_x_6713) ;  /* 0x0000000002087348 */ /* 0x000fea0003c00000 */
[----:B------:R0:W1:Y:S02]  /*f440*/  SHFL.UP P6, R210, R207, R209, R214 ;  /* 0x040000d1cfd27389 */ /* 0x00006400000c00d6 */
[----:B01----:R-:W-:Y:S05]  /*f450*/  ENDCOLLECTIVE ;  /* 0x000000000000791b */ /* 0x003fea0003800000 */
.L_x_6713:
[----:B------:R-:W-:Y:S02]  /*f460*/  MOV R207, R206 ;  /* 0x000000ce00cf7202 */ /* 0x000fe40000000f00 */
[----:B------:R-:W-:-:S07]  /*f470*/  MOV R208, R210 ;  /* 0x000000d200d07202 */ /* 0x000fce0000000f00 */
[----:B------:R-:W-:Y:S05]  /*f480*/  WARPSYNC.COLLECTIVE R2, `(.L_x_6714) ;  /* 0x0000000002087348 */ /* 0x000fea0003c00000 */
[----:B------:R0:W1:Y:S02]  /*f490*/  SHFL.UP P6, R210, R207, R209, R214 ;  /* 0x040000d1cfd27389 */ /* 0x00006400000c00d6 */
[----:B01----:R-:W-:Y:S05]  /*f4a0*/  ENDCOLLECTIVE ;  /* 0x000000000000791b */ /* 0x003fea0003800000 */
.L_x_6714:
        /* <DEDUP_REMOVED lines=15> */
.L_x_6715:
[----:B------:R-:W-:Y:S02]  /*f5a0*/  MOV R207, R19 ;  /* 0x0000001300cf7202 */ /* 0x000fe40000000f00 */
[----:B------:R-:W-:-:S07]  /*f5b0*/  MOV R12, R210 ;  /* 0x000000d2000c7202 */ /* 0x000fce0000000f00 */
[----:B------:R-:W-:Y:S05]  /*f5c0*/  WARPSYNC.COLLECTIVE R2, `(.L_x_6716) ;  /* 0x0000000002087348 */ /* 0x000fea0003c00000 */
[----:B------:R0:W1:Y:S02]  /*f5d0*/  SHFL.UP P6, R210, R207, R209, R214 ;  /* 0x040000d1cfd27389 */ /* 0x00006400000c00d6 */
[----:B01----:R-:W-:Y:S05]  /*f5e0*/  ENDCOLLECTIVE ;  /* 0x000000000000791b */ /* 0x003fea0003800000 */
.L_x_6716:
[----:B------:R-:W-:Y:S02]  /*f5f0*/  MOV R207, R205 ;  /* 0x000000cd00cf7202 */ /* 0x000fe40000000f00 */
[----:B------:R-:W-:-:S07]  /*f600*/  MOV R14, R210 ;  /* 0x000000d2000e7202 */ /* 0x000fce0000000f00 */
[----:B------:R-:W-:Y:S05]  /*f610*/  WARPSYNC.COLLECTIVE R2, `(.L_x_6717) ;  /* 0x0000000002087348 */ /* 0x000fea0003c00000 */
[----:B------:R0:W1:Y:S02]  /*f620*/  SHFL.UP P6, R210, R207, R209, R214 ;  /* 0x040000d1cfd27389 */ /* 0x00006400000c00d6 */
[----:B01----:R-:W-:Y:S05]  /*f630*/  ENDCOLLECTIVE ;  /* 0x000000000000791b */ /* 0x003fea0003800000 */
.L_x_6717:
[----:B------:R-:W-:Y:S02]  /*f640*/  MOV R207, R206 ;  /* 0x000000ce00cf7202 */ /* 0x000fe40000000f00 */
[----:B------:R-:W-:-:S07]  /*f650*/  MOV R208, R210 ;  /* 0x000000d200d07202 */ /* 0x000fce0000000f00 */
[----:B------:R-:W-:Y:S05]  /*f660*/  WARPSYNC.COLLECTIVE R2, `(.L_x_6718) ;  /* 0x0000000002087348 */ /* 0x000fea0003c00000 */
[----:B------:R0:W1:Y:S02]  /*f670*/  SHFL.UP P6, R210, R207, R209, R214 ;  /* 0x040000d1cfd27389 */ /* 0x00006400000c00d6 */
[----:B01----:R-:W-:Y:S05]  /*f680*/  ENDCOLLECTIVE ;  /* 0x000000000000791b */ /* 0x003fea0003800000 */
.L_x_6718:
        /* <DEDUP_REMOVED lines=15> */
.L_x_6719:
[----:B------:R-:W-:Y:S02]  /*f780*/  MOV R207, R19 ;  /* 0x0000001300cf7202 */ /* 0x000fe40000000f00 */
[----:B------:R-:W-:-:S07]  /*f790*/  MOV R12, R210 ;  /* 0x000000d2000c7202 */ /* 0x000fce0000000f00 */
[----:B------:R-:W-:Y:S05]  /*f7a0*/  WARPSYNC.COLLECTIVE R2, `(.L_x_6720) ;  /* 0x0000000002087348 */ /* 0x000fea0003c00000 */
[----:B------:R0:W1:Y:S02]  /*f7b0*/  SHFL.UP P6, R210, R207, R209, R214 ;  /* 0x040000d1cfd27389 */ /* 0x00006400000c00d6 */
[----:B01----:R-:W-:Y:S05]  /*f7c0*/  ENDCOLLECTIVE ;  /* 0x000000000000791b */ /* 0x003fea0003800000 */
.L_x_6720:
[----:B------:R-:W-:Y:S02]  /*f7d0*/  MOV R207, R205 ;  /* 0x000000cd00cf7202 */ /* 0x000fe40000000f00 */
[----:B------:R-:W-:-:S07]  /*f7e0*/  MOV R14, R210 ;  /* 0x000000d2000e7202 */ /* 0x000fce0000000f00 */
[----:B------:R-:W-:Y:S05]  /*f7f0*/  WARPSYNC.COLLECTIVE R2, `(.L_x_6721) ;  /* 0x0000000002087348 */ /* 0x000fea0003c00000 */
[----:B------:R0:W1:Y:S02]  /*f800*/  SHFL.UP P6, R210, R207, R209, R214 ;  /* 0x040000d1cfd27389 */ /* 0x00006400000c00d6 */
[----:B01----:R-:W-:Y:S05]  /*f810*/  ENDCOLLECTIVE ;  /* 0x000000000000791b */ /* 0x003fea0003800000 */
.L_x_6721:
[----:B------:R-:W-:Y:S02]  /*f820*/  MOV R207, R206 ;  /* 0x000000ce00cf7202 */ /* 0x000fe40000000f00 */
[----:B------:R-:W-:-:S07]  /*f830*/  MOV R208, R210 ;  /* 0x000000d200d07202 */ /* 0x000fce0000000f00 */
[----:B------:R-:W-:Y:S05]  /*f840*/  WARPSYNC.COLLECTIVE R2, `(.L_x_6722) ;  /* 0x0000000002087348 */ /* 0x000fea0003c00000 */
[----:B------:R0:W1:Y:S02]  /*f850*/  SHFL.UP P6, R210, R207, R209, R214 ;  /* 0x040000d1cfd27389 */ /* 0x00006400000c00d6 */
[----:B01----:R-:W-:Y:S05]  /*f860*/  ENDCOLLECTIVE ;  /* 0x000000000000791b */ /* 0x003fea0003800000 */
.L_x_6722:
        /* <DEDUP_REMOVED lines=15> */
.L_x_6723:
[----:B------:R-:W-:Y:S02]  /*f960*/  MOV R207, R19 ;  /* 0x0000001300cf7202 */ /* 0x000fe40000000f00 */
[----:B------:R-:W-:-:S07]  /*f970*/  MOV R12, R210 ;  /* 0x000000d2000c7202 */ /* 0x000fce0000000f00 */
[----:B------:R-:W-:Y:S05]  /*f980*/  WARPSYNC.COLLECTIVE R2, `(.L_x_6724) ;  /* 0x0000000002087348 */ /* 0x000fea0003c00000 */
[----:B------:R0:W1:Y:S02]  /*f990*/  SHFL.UP P6, R210, R207, R209, R214 ;  /* 0x040000d1cfd27389 */ /* 0x00006400000c00d6 */
[----:B01----:R-:W-:Y:S05]  /*f9a0*/  ENDCOLLECTIVE ;  /* 0x000000000000791b */ /* 0x003fea0003800000 */
.L_x_6724:
[----:B------:R-:W-:Y:S02]  /*f9b0*/  MOV R207, R205 ;  /* 0x000000cd00cf7202 */ /* 0x000fe40000000f00 */
[----:B------:R-:W-:-:S07]  /*f9c0*/  MOV R14, R210 ;  /* 0x000000d2000e7202 */ /* 0x000fce0000000f00 */
[----:B------:R-:W-:Y:S05]  /*f9d0*/  WARPSYNC.COLLECTIVE R2, `(.L_x_6725) ;  /* 0x0000000002087348 */ /* 0x000fea0003c00000 */
[----:B------:R0:W1:Y:S02]  /*f9e0*/  SHFL.UP P6, R210, R207, R209, R214 ;  /* 0x040000d1cfd27389 */ /* 0x00006400000c00d6 */
[----:B01----:R-:W-:Y:S05]  /*f9f0*/  ENDCOLLECTIVE ;  /* 0x000000000000791b */ /* 0x003fea0003800000 */
.L_x_6725:
[----:B------:R-:W-:Y:S02]  /*fa00*/  MOV R207, R206 ;  /* 0x000000ce00cf7202 */ /* 0x000fe40000000f00 */
[----:B------:R-:W-:-:S07]  /*fa10*/  MOV R208, R210 ;  /* 0x000000d200d07202 */ /* 0x000fce0000000f00 */
[----:B------:R-:W-:Y:S05]  /*fa20*/  WARPSYNC.COLLECTIVE R2, `(.L_x_6726) ;  /* 0x0000000002087348 */ /* 0x000fea0003c00000 */
[----:B------:R0:W1:Y:S02]  /*fa30*/  SHFL.UP P6, R210, R207, R209, R214 ;  /* 0x040000d1cfd27389 */ /* 0x00006400000c00d6 */
[----:B01----:R-:W-:Y:S05]  /*fa40*/  ENDCOLLECTIVE ;  /* 0x000000000000791b */ /* 0x003fea0003800000 */
.L_x_6726:
[----:B------:R-:W-:Y:S05]  /*fa50*/  BRA `(.L_x_6727) ;  /* 0xffffff9000707947 */ /* 0x000fea000383ffff */
.L_x_6671:
        /* <DEDUP_REMOVED lines=8> */
.L_x_6729:
[----:B------:R-:W-:Y:S05]  /*fae0*/  BSYNC B0 ;  /* 0x0000000000007941 */ /* 0x000fea0003800000 */
.L_x_6728:
[----:B------:R-:W-:Y:S05]  /*faf0*/  BRA `(.L_x_6730) ;  /* 0xffffff90007c7947 */ /* 0x000fea000383ffff */
.L_x_6672:
        /* <DEDUP_REMOVED lines=8> */
.L_x_6732:
[----:B------:R-:W-:Y:S05]  /*fb80*/  BSYNC B0 ;  /* 0x0000000000007941 */ /* 0x000fea0003800000 */
.L_x_6731:
[----:B------:R-:W-:Y:S05]  /*fb90*/  BRA `(.L_x_6733) ;  /* 0xffffff90005c7947 */ /* 0x000fea000383ffff */
.L_x_6673:
        /* <DEDUP_REMOVED lines=8> */
.L_x_6735:
[----:B------:R-:W-:Y:S05]  /*fc20*/  BSYNC B0 ;  /* 0x0000000000007941 */ /* 0x000fea0003800000 */
.L_x_6734:
[----:B------:R-:W-:Y:S05]  /*fc30*/  BRA `(.L_x_6736) ;  /* 0xffffff90003c7947 */ /* 0x000fea000383ffff */
.L_x_6674:
        /* <DEDUP_REMOVED lines=8> */
.L_x_6738:
[----:B------:R-:W-:Y:S05]  /*fcc0*/  BSYNC B0 ;  /* 0x0000000000007941 */ /* 0x000fea0003800000 */
.L_x_6737:
[----:B------:R-:W-:Y:S05]  /*fcd0*/  BRA `(.L_x_6739) ;  /* 0xffffff90001c7947 */ /* 0x000fea000383ffff */
.L_x_6675:
        /* <DEDUP_REMOVED lines=8> */
.L_x_6741:
[----:B------:R-:W-:Y:S05]  /*fd60*/  BSYNC B0 ;  /* 0x0000000000007941 */ /* 0x000fea0003800000 */
.L_x_6740:
        /* <DEDUP_REMOVED lines=10> */
.L_x_6742:
[----:B------:R-:W-:Y:S02]  /*fe10*/  MOV R15, 0x1f ;  /* 0x0000001f000f7802 */ /* 0x000fe40000000f00 */
[----:B------:R-:W-:Y:S02]  /*fe20*/  MOV R207, R205 ;  /* 0x000000cd00cf7202 */ /* 0x000fe40000000f00 */
[----:B------:R-:W-:-:S07]  /*fe30*/  MOV R19, R210 ;  /* 0x000000d200137202 */ /* 0x000fce0000000f00 */
[----:B------:R-:W-:Y:S05]  /*fe40*/  WARPSYNC.COLLECTIVE R2, `(.L_x_6743) ;  /* 0x0000000002087348 */ /* 0x000fea0003c00000 */
[----:B------:R0:W1:Y:S02]  /*fe50*/  SHFL.UP P6, R210, R207, R209, R214 ;  /* 0x040000d1cfd27389 */ /* 0x00006400000c00d6 */
[----:B01----:R-:W-:Y:S05]  /*fe60*/  ENDCOLLECTIVE ;  /* 0x000000000000791b */ /* 0x003fea0003800000 */
.L_x_6743:
[----:B------:R-:W-:Y:S02]  /*fe70*/  MOV R207, R206 ;  /* 0x000000ce00cf7202 */ /* 0x000fe40000000f00 */
[----:B------:R-:W-:-:S07]  /*fe80*/  MOV R205, R210 ;  /* 0x000000d200cd7202 */ /* 0x000fce0000000f00 */
[----:B------:R-:W-:Y:S05]  /*fe90*/  WARPSYNC.COLLECTIVE R2, `(.L_x_6744) ;  /* 0x0000000002087348 */ /* 0x000fea0003c00000 */
[----:B------:R0:W1:Y:S02]  /*fea0*/  SHFL.UP P6, R210, R207, R209, R214 ;  /* 0x040000d1cfd27389 */ /* 0x00006400000c00d6 */
[----:B01----:R-:W-:Y:S05]  /*feb0*/  ENDCOLLECTIVE ;  /* 0x000000000000791b */ /* 0x003fea0003800000 */
.L_x_6744:
[----:B------:R-:W-:Y:S05]  /*fec0*/  WARPSYNC.COLLECTIVE R2, `(.L_x_6745) ;  /* 0x0000000002087348 */ /* 0x000fea0003c00000 */
[----:B------:R0:W1:Y:S02]  /*fed0*/  SHFL.IDX P2, R12, R3, R14, R15 ;  /* 0x0000000e030c7389 */ /* 0x000064000004000f */
[----:B01----:R-:W-:Y:S05]  /*fee0*/  ENDCOLLECTIVE ;  /* 0x000000000000791b */ /* 0x003fea0003800000 */
.L_x_6745:
[----:B------:R-:W-:Y:S02]  /*fef0*/  MOV R3, R5 ;  /* 0x0000000500037202 */ /* 0x000fe40000000f00 */
[----:B------:R-:W-:Y:S02]  /*ff00*/  MOV R206, R210 ;  /* 0x000000d200ce7202 */ /* 0x000fe40000000f00 */
[----:B------:R-:W-:-:S07]  /*ff10*/  MOV R4, R12 ;  /* 0x0000000c00047202 */ /* 0x000fce0000000f00 */
[----:B------:R-:W-:Y:S05]  /*ff20*/  WARPSYNC.COLLECTIVE R2, `(.L_x_6746) ;  /* 0x0000000002087348 */ /* 0x000fea0003c00000 */
[----:B------:R0:W1:Y:S02]  /*ff30*/  SHFL.IDX P2, R12, R3, R14, R15 ;  /* 0x0000000e030c7389 */ /* 0x000064000004000f */
[----:B01----:R-:W-:Y:S05]  /*ff40*/  ENDCOLLECTIVE ;  /* 0x000000000000791b */ /* 0x003fea0003800000 */
.L_x_6746:
[----:B------:R-:W-:Y:S02]  /*ff50*/  MOV R3, R6 ;  /* 0x0000000600037202 */ /* 0x000fe40000000f00 */
[----:B------:R-:W-:-:S07]  /*ff60*/  MOV R208, R12 ;  /* 0x0000000c00d07202 */ /* 0x000fce0000000f00 */
[----:B------:R-:W-:Y:S05]  /*ff70*/  WARPSYNC.COLLECTIVE R2, `(.L_x_6747) ;  /* 0x0000000002087348 */ /* 0x000fea0003c00000 */
[----:B------:R0:W1:Y:S02]  /*ff80*/  SHFL.IDX P2, R12, R3, R14, R15 ;  /* 0x0000000e030c7389 */ /* 0x000064000004000f */
[----:B01----:R-:W-:Y:S05]  /*ff90*/  ENDCOLLECTIVE ;  /* 0x000000000000791b */ /* 0x003fea0003800000 */
.L_x_6747:
[----:B------:R-:W-:Y:S02]  /*ffa0*/  MOV R3, R7 ;  /* 0x0000000700037202 */ /* 0x000fe40000000f00 */
[----:B------:R-:W-:-:S07]  /*ffb0*/  MOV R6, R12 ;  /* 0x0000000c00067202 */ /* 0x000fce0000000f00 */
[----:B------:R-:W-:Y:S05]  /*ffc0*/  WARPSYNC.COLLECTIVE R2, `(.L_x_6748) ;  /* 0x0000000002087348 */ /* 0x000fea0003c00000 */
[----:B------:R0:W1:Y:S02]  /*ffd0*/  SHFL.IDX P2, R12, R3, R14, R15 ;  /* 0x0000000e030c7389 */ /* 0x000064000004000f */
[----:B01----:R-:W-:Y:S05]  /*ffe0*/  ENDCOLLECTIVE ;  /* 0x000000000000791b */ /* 0x003fea0003800000 */
.L_x_6748:
[----:B------:R-:W-:Y:S01]  /*fff0*/  MOV R7, R12 ;  /* 0x0000000c00077202 */ /* 0x000fe20000000f00 */
[----:B------:R-:W-:Y:S06]  /*10000*/  BRA `(.L_x_6749) ;  /* 0xffffff8c00787947 */ /* 0x000fec000383ffff */
.L_x_6677:
[----:B------:R-:W-:Y:S01]  /*10010*/  HFMA2 R244, -RZ, RZ, 0, 5.9604644775390625e-08 ;  /* 0x00000001fff47431 */ /* 0x000fe200000001ff */
[----:B------:R-:W-:Y:S02]  /*10020*/  MOV R247, R19 ;  /* 0x0000001300f77202 */ /* 0x000fe40000000f00 */
[----:B------:R-:W-:Y:S02]  /*10030*/  MOV R245, 0x1f ;  /* 0x0000001f00f57802 */ /* 0x000fe40000000f00 */
[----:B------:R-:W-:-:S07]  /*10040*/  MOV R2, 0xffffffff ;  /* 0xffffffff00027802 */ /* 0x000fce0000000f00 */
[----:B-1----:R-:W-:Y:S05]  /*10050*/  WARPSYNC.COLLECTIVE R2, `(.L_x_6750) ;  /* 0x0000000002087348 */ /* 0x002fea0003c00000 */
[----:B------:R0:W2:Y:S02]  /*10060*/  SHFL.DOWN P0, R12, R247, R244, R245 ;  /* 0x080000f4f70c7389 */ /* 0x0000a400000000f5 */
[----:B012---:R-:W-:Y:S05]  /*10070*/  ENDCOLLECTIVE ;  /* 0x000000000000791b */ /* 0x007fea0003800000 */
.L_x_6750:
[----:B------:R-:W-:Y:S02]  /*10080*/  MOV R247, R242 ;  /* 0x000000f200f77202 */ /* 0x000fe40000000f00 */
[----:B------:R-:W-:-:S07]  /*10090*/  MOV R3, R12 ;  /* 0x0000000c00037202 */ /* 0x000fce0000000f00 */
[----:B------:R-:W-:Y:S05]  /*100a0*/  WARPSYNC.COLLECTIVE R2, `(.L_x_6751) ;  /* 0x0000000002087348 */ /* 0x000fea0003c00000 */
[----:B------:R0:W1:Y:S02]  /*100b0*/  SHFL.DOWN P0, R12, R247, R244, R245 ;  /* 0x080000f4f70c7389 */ /* 0x00006400000000f5 */
[----:B01----:R-:W-:Y:S05]  /*100c0*/  ENDCOLLECTIVE ;  /* 0x000000000000791b */ /* 0x003fea0003800000 */
.L_x_6751:
[----:B------:R-:W-:Y:S02]  /*100d0*/  MOV R247, R243 ;  /* 0x000000f300f77202 */ /* 0x000fe40000000f00 */
[----:B------:R-:W-:-:S07]  /*100e0*/  MOV R14, R12 ;  /* 0x0000000c000e7202 */ /* 0x000fce0000000f00 */
[----:B------:R-:W-:Y:S05]  /*100f0*/  WARPSYNC.COLLECTIVE R2, `(.L_x_6752) ;  /* 0x0000000002087348 */ /* 0x000fea0003c00000 */
[----:B------:R0:W1:Y:S02]  /*10100*/  SHFL.DOWN P0, R12, R247, R244, R245 ;  /* 0x080000f4f70c7389 */ /* 0x00006400000000f5 */
[----:B01----:R-:W-:Y:S05]  /*10110*/  ENDCOLLECTIVE ;  /* 0x000000000000791b */ /* 0x003fea0003800000 */
.L_x_6752:
[----:B------:R-:W-:Y:S02]  /*10120*/  MOV R247, R13 ;  /* 0x0000000d00f77202 */ /* 0x000fe40000000f00 */
[----:B------:R-:W-:-:S07]  /*10130*/  MOV R15, R12 ;  /* 0x0000000c000f7202 */ /* 0x000fce0000000f00 */
[----:B------:R-:W-:Y:S05]  /*10140*/  WARPSYNC.COLLECTIVE R2, `(.L_x_6753) ;  /* 0x0000000002087348 */ /* 0x000fea0003c00000 */
[----:B------:R0:W1:Y:S02]  /*10150*/  SHFL.DOWN P0, R12, R247, R244, R245 ;  /* 0x080000f4f70c7389 */ /* 0x00006400000000f5 */
[----:B01----:R-:W-:Y:S05]  /*10160*/  ENDCOLLECTIVE ;  /* 0x000000000000791b */ /* 0x003fea0003800000 */
.L_x_6753:
[----:B------:R-:W-:Y:S05]  /*10170*/  BRA `(.L_x_6754) ;  /* 0xffffff9c00d87947 */ /* 0x000fea000383ffff */
.L_x_6680:
        /* <DEDUP_REMOVED lines=8> */
.L_x_6756:
[----:B------:R-:W-:Y:S05]  /*10200*/  BSYNC B0 ;  /* 0x0000000000007941 */ /* 0x000fea0003800000 */
.L_x_6755:
        /* <DEDUP_REMOVED lines=8> */
.L_x_6757:
[----:B------:R-:W-:Y:S02]  /*10290*/  MOV R247, R243 ;  /* 0x000000f300f77202 */ /* 0x000fe40000000f00 */
[----:B------:R-:W-:-:S07]  /*102a0*/  MOV R14, R12 ;  /* 0x0000000c000e7202 */ /* 0x000fce0000000f00 */
[----:B------:R-:W-:Y:S05]  /*102b0*/  WARPSYNC.COLLECTIVE R2, `(.L_x_6758) ;  /* 0x0000000002087348 */ /* 0x000fea0003c00000 */
[----:B------:R0:W1:Y:S02]  /*102c0*/  SHFL.DOWN P0, R12, R247, R244, R245 ;  /* 0x080000f4f70c7389 */ /* 0x00006400000000f5 */
[----:B01----:R-:W-:Y:S05]  /*102d0*/  ENDCOLLECTIVE ;  /* 0x000000000000791b */ /* 0x003fea0003800000 */
.L_x_6758:
[----:B------:R-:W-:Y:S02]  /*102e0*/  MOV R247, R13 ;  /* 0x0000000d00f77202 */ /* 0x000fe40000000f00 */
[----:B------:R-:W-:-:S07]  /*102f0*/  MOV R15, R12 ;  /* 0x0000000c000f7202 */ /* 0x000fce0000000f00 */
[----:B------:R-:W-:Y:S05]  /*10300*/  WARPSYNC.COLLECTIVE R2, `(.L_x_6759) ;  /* 0x0000000002087348 */ /* 0x000fea0003c00000 */
[----:B------:R0:W1:Y:S02]  /*10310*/  SHFL.DOWN P0, R12, R247, R244, R245 ;  /* 0x080000f4f70c7389 */ /* 0x00006400000000f5 */
[----:B01----:R-:W-:Y:S05]  /*10320*/  ENDCOLLECTIVE ;  /* 0x000000000000791b */ /* 0x003fea0003800000 */
.L_x_6759:
[----:B------:R-:W-:Y:S05]  /*10330*/  BRA `(.L_x_6760) ;  /* 0xffffff9c00b87947 */ /* 0x000fea000383ffff */
.L_x_6683:
        /* <DEDUP_REMOVED lines=8> */
.L_x_6762:
[----:B------:R-:W-:Y:S05]  /*103c0*/  BSYNC B0 ;  /* 0x0000000000007941 */ /* 0x000fea0003800000 */
.L_x_6761:
        /* <DEDUP_REMOVED lines=8> */
.L_x_6763:
[----:B------:R-:W-:Y:S02]  /*10450*/  MOV R247, R243 ;  /* 0x000000f300f77202 */ /* 0x000fe40000000f00 */
[----:B------:R-:W-:-:S07]  /*10460*/  MOV R14, R12 ;  /* 0x0000000c000e7202 */ /* 0x000fce0000000f00 */
[----:B------:R-:W-:Y:S05]  /*10470*/  WARPSYNC.COLLECTIVE R2, `(.L_x_6764) ;  /* 0x0000000002087348 */ /* 0x000fea0003c00000 */
[----:B------:R0:W1:Y:S02]  /*10480*/  SHFL.DOWN P0, R12, R247, R244, R245 ;  /* 0x080000f4f70c7389 */ /* 0x00006400000000f5 */
[----:B01----:R-:W-:Y:S05]  /*10490*/  ENDCOLLECTIVE ;  /* 0x000000000000791b */ /* 0x003fea0003800000 */
.L_x_6764:
[----:B------:R-:W-:Y:S02]  /*104a0*/  MOV R247, R13 ;  /* 0x0000000d00f77202 */ /* 0x000fe40000000f00 */
[----:B------:R-:W-:-:S07]  /*104b0*/  MOV R15, R12 ;  /* 0x0000000c000f7202 */ /* 0x000fce0000000f00 */
[----:B------:R-:W-:Y:S05]  /*104c0*/  WARPSYNC.COLLECTIVE R2, `(.L_x_6765) ;  /* 0x0000000002087348 */ /* 0x000fea0003c00000 */
[----:B------:R0:W1:Y:S02]  /*104d0*/  SHFL.DOWN P0, R12, R247, R244, R245 ;  /* 0x080000f4f70c7389 */ /* 0x00006400000000f5 */
[----:B01----:R-:W-:Y:S05]  /*104e0*/  ENDCOLLECTIVE ;  /* 0x000000000000791b */ /* 0x003fea0003800000 */
.L_x_6765:
[----:B------:R-:W-:Y:S05]  /*104f0*/  BRA `(.L_x_6766) ;  /* 0xffffff9c00987947 */ /* 0x000fea000383ffff */
.L_x_6686:
        /* <DEDUP_REMOVED lines=8> */
.L_x_6768:
[----:B------:R-:W-:Y:S05]  /*10580*/  BSYNC B0 ;  /* 0x0000000000007941 */ /* 0x000fea0003800000 */
.L_x_6767:
        /* <DEDUP_REMOVED lines=8> */
.L_x_6769:
[----:B------:R-:W-:Y:S02]  /*10610*/  MOV R247, R243 ;  /* 0x000000f300f77202 */ /* 0x000fe40000000f00 */
[----:B------:R-:W-:-:S07]  /*10620*/  MOV R14, R12 ;  /* 0x0000000c000e7202 */ /* 0x000fce0000000f00 */
[----:B------:R-:W-:Y:S05]  /*10630*/  WARPSYNC.COLLECTIVE R2, `(.L_x_6770) ;  /* 0x0000000002087348 */ /* 0x000fea0003c00000 */
[----:B------:R0:W1:Y:S02]  /*10640*/  SHFL.DOWN P0, R12, R247, R244, R245 ;  /* 0x080000f4f70c7389 */ /* 0x00006400000000f5 */
[----:B01----:R-:W-:Y:S05]  /*10650*/  ENDCOLLECTIVE ;  /* 0x000000000000791b */ /* 0x003fea0003800000 */
.L_x_6770:
[----:B------:R-:W-:Y:S02]  /*10660*/  MOV R247, R13 ;  /* 0x0000000d00f77202 */ /* 0x000fe40000000f00 */
[----:B------:R-:W-:-:S07]  /*10670*/  MOV R15, R12 ;  /* 0x0000000c000f7202 */ /* 0x000fce0000000f00 */
[----:B------:R-:W-:Y:S05]  /*10680*/  WARPSYNC.COLLECTIVE R2, `(.L_x_6771) ;  /* 0x0000000002087348 */ /* 0x000fea0003c00000 */
[----:B------:R0:W1:Y:S02]  /*10690*/  SHFL.DOWN P0, R12, R247, R244, R245 ;  /* 0x080000f4f70c7389 */ /* 0x00006400000000f5 */
[----:B01----:R-:W-:Y:S05]  /*106a0*/  ENDCOLLECTIVE ;  /* 0x000000000000791b */ /* 0x003fea0003800000 */
.L_x_6771:
[----:B------:R-:W-:Y:S05]  /*106b0*/  BRA `(.L_x_6772) ;  /* 0xffffff9c00787947 */ /* 0x000fea000383ffff */
.L_x_6689:
        /* <DEDUP_REMOVED lines=8> */
.L_x_6774:
[----:B------:R-:W-:Y:S05]  /*10740*/  BSYNC B0 ;  /* 0x0000000000007941 */ /* 0x000fea0003800000 */
.L_x_6773:
        /* <DEDUP_REMOVED lines=8> */
.L_x_6775:
[----:B------:R-:W-:Y:S02]  /*107d0*/  MOV R247, R243 ;  /* 0x000000f300f77202 */ /* 0x000fe40000000f00 */
[----:B------:R-:W-:-:S07]  /*107e0*/  MOV R14, R12 ;  /* 0x0000000c000e7202 */ /* 0x000fce0000000f00 */
[----:B------:R-:W-:Y:S05]  /*107f0*/  WARPSYNC.COLLECTIVE R2, `(.L_x_6776) ;  /* 0x0000000002087348 */ /* 0x000fea0003c00000 */
[----:B------:R0:W1:Y:S02]  /*10800*/  SHFL.DOWN P0, R12, R247, R244, R245 ;  /* 0x080000f4f70c7389 */ /* 0x00006400000000f5 */
[----:B01----:R-:W-:Y:S05]  /*10810*/  ENDCOLLECTIVE ;  /* 0x000000000000791b */ /* 0x003fea0003800000 */
.L_x_6776:
[----:B------:R-:W-:Y:S02]  /*10820*/  MOV R247, R13 ;  /* 0x0000000d00f77202 */ /* 0x000fe40000000f00 */
[----:B------:R-:W-:-:S07]  /*10830*/  MOV R15, R12 ;  /* 0x0000000c000f7202 */ /* 0x000fce0000000f00 */
[----:B------:R-:W-:Y:S05]  /*10840*/  WARPSYNC.COLLECTIVE R2, `(.L_x_6777) ;  /* 0x0000000002087348 */ /* 0x000fea0003c00000 */
[----:B------:R0:W1:Y:S02]  /*10850*/  SHFL.DOWN P0, R12, R247, R244, R245 ;  /* 0x080000f4f70c7389 */ /* 0x00006400000000f5 */
[----:B01----:R-:W-:Y:S05]  /*10860*/  ENDCOLLECTIVE ;  /* 0x000000000000791b */ /* 0x003fea0003800000 */
.L_x_6777:
[----:B------:R-:W-:Y:S05]  /*10870*/  BRA `(.L_x_6778) ;  /* 0xffffff9c00587947 */ /* 0x000fea000383ffff */
.L_x_6692:
        /* <DEDUP_REMOVED lines=8> */
.L_x_6780:
[----:B------:R-:W-:Y:S05]  /*10900*/  BSYNC B0 ;  /* 0x0000000000007941 */ /* 0x000fea0003800000 */
.L_x_6779:
        /* <DEDUP_REMOVED lines=10> */
.L_x_6781:
[----:B------:R-:W-:Y:S02]  /*109b0*/  MOV R3, R243 ;  /* 0x000000f300037202 */ /* 0x000fe40000000f00 */
[----:B------:R-:W-:-:S07]  /*109c0*/  MOV R239, R12 ;  /* 0x0000000c00ef7202 */ /* 0x000fce0000000f00 */
[----:B------:R-:W-:Y:S05]  /*109d0*/  WARPSYNC.COLLECTIVE R2, `(.L_x_6782) ;  /* 0x0000000002087348 */ /* 0x000fea0003c00000 */
[----:B------:R0:W1:Y:S02]  /*109e0*/  SHFL.IDX P2, R12, R3, R14, R15 ;  /* 0x0000000e030c7389 */ /* 0x000064000004000f */
[----:B01----:R-:W-:Y:S05]  /*109f0*/  ENDCOLLECTIVE ;  /* 0x000000000000791b */ /* 0x003fea0003800000 */
.L_x_6782:
[-C--:B------:R-:W-:Y:S01]  /*10a00*/  FMUL.FTZ R17, R7, R239.reuse ;  /* 0x000000ef07117220 */ /* 0x080fe20000410000 */
[----:B------:R-:W-:-:S03]  /*10a10*/  FMUL.FTZ R240, R4, R239 ;  /* 0x000000ef04f07220 */ /* 0x000fc60000410000 */
[-C--:B------:R-:W-:Y:S01]  /*10a20*/  FFMA.FTZ R17, R6, R241.reuse, -R17 ;  /* 0x000000f106117223 */ /* 0x080fe20000010811 */
[C---:B------:R-:W-:Y:S01]  /*10a30*/  FFMA.FTZ R240, R5.reuse, R241, R240 ;  /* 0x000000f105f07223 */ /* 0x040fe200000100f0 */
[----:B------:R-:W-:Y:S02]  /*10a40*/  MOV R3, R13 ;  /* 0x0000000d00037202 */ /* 0x000fe40000000f00 */
        /* <DEDUP_REMOVED lines=8> */
.L_x_6783:
[----:B------:R-:W-:Y:S02]  /*10ad0*/  MOV R3, R4 ;  /* 0x0000000400037202 */ /* 0x000fe40000000f00 */
[----:B------:R-:W-:-:S05]  /*10ae0*/  MOV R247, R12 ;  /* 0x0000000c00f77202 */ /* 0x000fca0000000f00 */
[----:B------:R-:W-:Y:S01]  /*10af0*/  FADD.FTZ R241, R247, R16 ;  /* 0x00000010f7f17221 */ /* 0x000fe20000010000 */
[----:B------:R-:W-:-:S07]  /*10b00*/  MOV R247, R19 ;  /* 0x0000001300f77202 */ /* 0x000fce0000000f00 */
[----:B------:R-:W-:Y:S05]  /*10b10*/  WARPSYNC.COLLECTIVE R2, `(.L_x_6784) ;  /* 0x0000000002087348 */ /* 0x000fea0003c00000 */
[----:B------:R0:W1:Y:S02]  /*10b20*/  SHFL.DOWN P0, R12, R247, R244, R245 ;  /* 0x080000f4f70c7389 */ /* 0x00006400000000f5 */
[----:B01----:R-:W-:Y:S05]  /*10b30*/  ENDCOLLECTIVE ;  /* 0x000000000000791b */ /* 0x003fea0003800000 */
.L_x_6784:
[----:B------:R-:W-:Y:S02]  /*10b40*/  MOV R247, R242 ;  /* 0x000000f200f77202 */ /* 0x000fe40000000f00 */
[----:B------:R-:W-:-:S07]  /*10b50*/  MOV R16, R12 ;  /* 0x0000000c00107202 */ /* 0x000fce0000000f00 */
[----:B------:R-:W-:Y:S05]  /*10b60*/  WARPSYNC.COLLECTIVE R2, `(.L_x_6785) ;  /* 0x0000000002087348 */ /* 0x000fea0003c00000 */
[----:B------:R0:W1:Y:S02]  /*10b70*/  SHFL.DOWN P0, R12, R247, R244, R245 ;  /* 0x080000f4f70c7389 */ /* 0x00006400000000f5 */
[----:B01----:R-:W-:Y:S05]  /*10b80*/  ENDCOLLECTIVE ;  /* 0x000000000000791b */ /* 0x003fea0003800000 */
.L_x_6785:
[----:B------:R-:W-:Y:S02]  /*10b90*/  MOV R247, R243 ;  /* 0x000000f300f77202 */ /* 0x000fe40000000f00 */
[----:B------:R-:W-:-:S07]  /*10ba0*/  MOV R17, R12 ;  /* 0x0000000c00117202 */ /* 0x000fce0000000f00 */
[----:B------:R-:W-:Y:S05]  /*10bb0*/  WARPSYNC.COLLECTIVE R2, `(.L_x_6786) ;  /* 0x0000000002087348 */ /* 0x000fea0003c00000 */
[----:B------:R0:W1:Y:S02]  /*10bc0*/  SHFL.DOWN P0, R12, R247, R244, R245 ;  /* 0x080000f4f70c7389 */ /* 0x00006400000000f5 */
[----:B01----:R-:W-:Y:S05]  /*10bd0*/  ENDCOLLECTIVE ;  /* 0x000000000000791b */ /* 0x003fea0003800000 */
.L_x_6786:
[----:B------:R-:W-:Y:S02]  /*10be0*/  MOV R247, R13 ;  /* 0x0000000d00f77202 */ /* 0x000fe40000000f00 */
[----:B------:R-:W-:-:S07]  /*10bf0*/  MOV R18, R12 ;  /* 0x0000000c00127202 */ /* 0x000fce0000000f00 */
[----:B------:R-:W-:Y:S05]  /*10c00*/  WARPSYNC.COLLECTIVE R2, `(.L_x_6787) ;  /* 0x0000000002087348 */ /* 0x000fea0003c00000 */
[----:B------:R0:W1:Y:S02]  /*10c10*/  SHFL.DOWN P0, R12, R247, R244, R245 ;  /* 0x080000f4f70c7389 */ /* 0x00006400000000f5 */
[----:B01----:R-:W-:Y:S05]  /*10c20*/  ENDCOLLECTIVE ;  /* 0x000000000000791b */ /* 0x003fea0003800000 */
.L_x_6787:
[----:B------:R-:W-:-:S07]  /*10c30*/  MOV R248, R12 ;  /* 0x0000000c00f87202 */ /* 0x000fce0000000f00 */
[----:B------:R-:W-:Y:S05]  /*10c40*/  WARPSYNC.COLLECTIVE R2, `(.L_x_6788) ;  /* 0x0000000002087348 */ /* 0x000fea0003c00000 */
[----:B------:R0:W1:Y:S02]  /*10c50*/  SHFL.IDX P2, R12, R3, R14, R15 ;  /* 0x0000000e030c7389 */ /* 0x000064000004000f */
[----:B01----:R-:W-:Y:S05]  /*10c60*/  ENDCOLLECTIVE ;  /* 0x000000000000791b */ /* 0x003fea0003800000 */
.L_x_6788:
[----:B------:R-:W-:Y:S02]  /*10c70*/  MOV R3, R5 ;  /* 0x0000000500037202 */ /* 0x000fe40000000f00 */
[----:B------:R-:W-:-:S07]  /*10c80*/  MOV R246, R12 ;  /* 0x0000000c00f67202 */ /* 0x000fce0000000f00 */
[----:B------:R-:W-:Y:S05]  /*10c90*/  WARPSYNC.COLLECTIVE R2, `(.L_x_6789) ;  /* 0x0000000002087348 */ /* 0x000fea0003c00000 */
[----:B------:R0:W1:Y:S02]  /*10ca0*/  SHFL.IDX P2, R12, R3, R14, R15 ;  /* 0x0000000e030c7389 */ /* 0x000064000004000f */
[----:B01----:R-:W-:Y:S05]  /*10cb0*/  ENDCOLLECTIVE ;  /* 0x000000000000791b */ /* 0x003fea0003800000 */
.L_x_6789:
[----:B------:R-:W-:Y:S02]  /*10cc0*/  MOV R3, R6 ;  /* 0x0000000600037202 */ /* 0x000fe40000000f00 */
[----:B------:R-:W-:-:S07]  /*10cd0*/  MOV R244, R12 ;  /* 0x0000000c00f47202 */ /* 0x000fce0000000f00 */
[----:B------:R-:W-:Y:S05]  /*10ce0*/  WARPSYNC.COLLECTIVE R2, `(.L_x_6790) ;  /* 0x0000000002087348 */ /* 0x000fea0003c00000 */
[----:B------:R0:W1:Y:S02]  /*10cf0*/  SHFL.IDX P2, R12, R3, R14, R15 ;  /* 0x0000000e030c7389 */ /* 0x000064000004000f */
[----:B01----:R-:W-:Y:S05]  /*10d00*/  ENDCOLLECTIVE ;  /* 0x000000000000791b */ /* 0x003fea0003800000 */
.L_x_6790:
[----:B------:R-:W-:Y:S02]  /*10d10*/  MOV R13, R244 ;  /* 0x000000f4000d7202 */ /* 0x000fe40000000f00 */
[----:B------:R-:W-:Y:S02]  /*10d20*/  MOV R3, R7 ;  /* 0x0000000700037202 */ /* 0x000fe40000000f00 */
[----:B------:R-:W-:-:S07]  /*10d30*/  MOV R245, R12 ;  /* 0x0000000c00f57202 */ /* 0x000fce0000000f00 */
[----:B------:R-:W-:Y:S05]  /*10d40*/  WARPSYNC.COLLECTIVE R2, `(.L_x_6791) ;  /* 0x0000000002087348 */ /* 0x000fea0003c00000 */
[----:B------:R0:W1:Y:S02]  /*10d50*/  SHFL.IDX P2, R12, R3, R14, R15 ;  /* 0x0000000e030c7389 */ /* 0x000064000004000f */
[----:B01----:R-:W-:Y:S05]  /*10d60*/  ENDCOLLECTIVE ;  /* 0x000000000000791b */ /* 0x003fea0003800000 */
.L_x_6791:
[----:B------:R-:W-:Y:S02]  /*10d70*/  MOV R249, R12 ;  /* 0x0000000c00f97202 */ /* 0x000fe40000000f00 */
[----:B------:R-:W-:Y:S01]  /*10d80*/  MOV R12, R246 ;  /* 0x000000f6000c7202 */ /* 0x000fe20000000f00 */
[----:B------:R-:W-:Y:S06]  /*10d90*/  BRA `(.L_x_6792) ;  /* 0xffffff9800b07947 */ /* 0x000fec000383ffff */
.L_x_6793:
        /* <DEDUP_REMOVED lines=14> */
.L_x_18699:


//--------------------- .text._Z25selective_scan_bwd_kernelI32Selective_Scan_bwd_kernel_traitsILi64ELi16ELb0ELb0ELb1ELb0ELb0EN3c108BFloat16ENS1_7complexIfEEEEv12SSMParamsBwd --------------------------
	.section	.text._Z25selective_scan_bwd_kernelI32Selective_Scan_bwd_kernel_traitsILi64ELi16ELb0ELb0ELb1ELb0ELb0EN3c108BFloat16ENS1_7complexIfEEEEv12SSMParamsBwd,"ax",@progbits
	.align	128
        .global         _Z25selective_scan_bwd_kernelI32Selective_Scan_bwd_kernel_traitsILi64ELi16ELb0ELb0ELb1ELb0ELb0EN3c108BFloat16ENS1_7complexIfEEEEv12SSMParamsBwd
        .type           _Z25selective_scan_bwd_kernelI32Selective_Scan_bwd_kernel_traitsILi64ELi16ELb0ELb0ELb1ELb0ELb0EN3c108BFloat16ENS1_7complexIfEEEEv12SSMParamsBwd,@function
        .size           _Z25selective_scan_bwd_kernelI32Selective_Scan_bwd_kernel_traitsILi64ELi16ELb0ELb0ELb1ELb0ELb0EN3c108BFloat16ENS1_7complexIfEEEEv12SSMParamsBwd,(.L_x_18700 - _Z25selective_scan_bwd_kernelI32Selective_Scan_bwd_kernel_traitsILi64ELi16ELb0ELb0ELb1ELb0ELb0EN3c108BFloat16ENS1_7complexIfEEEEv12SSMParamsBwd)
        .other          _Z25selective_scan_bwd_kernelI32Selective_Scan_bwd_kernel_traitsILi64ELi16ELb0ELb0ELb1ELb0ELb0EN3c108BFloat16ENS1_7complexIfEEEEv12SSMParamsBwd,@"STO_CUDA_ENTRY STV_DEFAULT"
_Z25selective_scan_bwd_kernelI32Selective_Scan_bwd_kernel_traitsILi64ELi16ELb0ELb0ELb1ELb0ELb0EN3c108BFloat16ENS1_7complexIfEEEEv12SSMParamsBwd:
.text._Z25selective_scan_bwd_kernelI32Selective_Scan_bwd_kernel_traitsILi64ELi16ELb0ELb0ELb1ELb0ELb0EN3c108BFloat16ENS1_7complexIfEEEEv12SSMParamsBwd:
        /* <DEDUP_REMOVED lines=143> */
.L_x_6894:
        /* <DEDUP_REMOVED lines=168> */
[----:B-----5:R-:W-:Y:S04]  /*1370*/  STS.U16 [R66+0x80], R13 ;  /* 0x0000800d42007388 */ /* 0x020fe80000000400 */
[----:B----4-:R3:W-:Y:S04]  /*1380*/  STS.U16 [R65+0xc0], R14 ;  /* 0x0000c00e41007388 */ /* 0x0107e80000000400 */
        /* <DEDUP_REMOVED lines=54> */
[----:B------:R-:W-:Y:S02]  /*16f0*/  PRMT R18, RZ, 0x7610, R18 ;  /* 0x00007610ff127816 */ /* 0x000fe40000000012 */
[----:B0-----:R-:W-:Y:S02]  /*1700*/  PRMT R17, RZ, 0x7610, R17 ;  /* 0x00007610ff117816 */ /* 0x001fe40000000011 */
        /* <DEDUP_REMOVED lines=100> */
[----:B------:R-:W-:Y:S02]  /*1d50*/  PRMT R33, RZ, 0x7610, R33 ;  /* 0x00007610ff217816 */ /* 0x000fe40000000021 */
[----:B------:R-:W-:Y:S01]  /*1d60*/  PRMT R38, RZ, 0x7610, R38 ;  /* 0x00007610ff267816 */ /* 0x000fe20000000026 */
        /* <DEDUP_REMOVED lines=87> */
[----:B------:R-:W-:Y:S01]  /*22e0*/  FFMA.FTZ R29, R69, R54, R4 ;  /* 0x00000036451d7223 */ /* 0x000fe20000010004 */
[----:B------:R-:W-:-:S03]  /*22f0*/  SHF.L.U32 R52, R52, 0x10, RZ ;  /* 0x0000001034347819 */ /* 0x000fc600000006ff */
        /* <DEDUP_REMOVED lines=33> */
[----:B------:R-:W-:Y:S01]  /*2510*/  HFMA2 R95, -RZ, RZ, 0, 0 ;  /* 0x00000000ff5f7431 */ /* 0x000fe200000001ff */
[----:B------:R-:W-:Y:S01]  /*2520*/  SHF.L.U32 R20, R190, 0x5, RZ ;  /* 0x00000005be147819 */ /* 0x000fe200000006ff */
[----:B------:R-:W1:Y:S01]  /*2530*/  LDCU.64 UR30, c[0x0][0x3b8] ;  /* 0x00007700ff1e77ac */ /* 0x000e620008000a00 */
[----:B------:R-:W-:Y:S01]  /*2540*/  SHF.L.U32 R10, R10, 0x10, RZ ;  /* 0x000000100a0a7819 */ /* 0x000fe200000006ff */
[----:B------:R-:W-:Y:S01]  /*2550*/  FADD.FTZ R35, R5, R5 ;  /* 0x0000000505237221 */ /* 0x000fe20000010000 */
[----:B------:R-:W-:Y:S01]  /*2560*/  LOP3.LUT R110, R20, 0x7c1f, R190, 0xc8, !PT ;  /* 0x00007c1f146e7812 */ /* 0x000fe200078ec8be */
[----:B------:R-:W-:Y:S01]  /*2570*/  UISETP.NE.AND UP0, UPT, UR15, 0x1, UPT ;  /* 0x000000010f00788c */ /* 0x000fe2000bf05270 */
[----:B------:R-:W-:Y:S01]  /*2580*/  SHF.L.U32 R11, R11, 0x10, RZ ;  /* 0x000000100b0b7819 */ /* 0x000fe200000006ff */
[----:B------:R-:W-:Y:S01]  /*2590*/  FADD.FTZ R33, R21, R21 ;  /* 0x0000001515217221 */ /* 0x000fe20000010000 */
        /* <DEDUP_REMOVED lines=32> */
[----:B------:R-:W-:Y:S01]  /*27a0*/  FADD.FTZ R0, R34, R34 ;  /* 0x0000002222007221 */ /* 0x000fe20000010000 */
[----:B------:R-:W-:Y:S01]  /*27b0*/  FADD.FTZ R17, R7, UR6 ;  /* 0x0000000607117e21 */ /* 0x000fe20008010000 */
[----:B------:R-:W-:Y:S01]  /*27c0*/  ISETP.GE.AND P0, PT, R110, UR32, PT ;  /* 0x000000206e007c0c */ /* 0x000fe2000bf06270 */
        /* <DEDUP_REMOVED lines=30> */
.L_x_6893:
[----:B------:R-:W-:Y:S01]  /*29b0*/  UMOV UR28, UR10 ;  /* 0x0000000a001c7c82 */ /* 0x000fe20008000000 */
[----:B0-----:R-:W-:Y:S01]  /*29c0*/  LOP3.LUT R60, R20, 0x7c1f, R190, 0xc8, !PT ;  /* 0x00007c1f143c7812 */ /* 0x001fe200078ec8be */
        /* <DEDUP_REMOVED lines=64> */
[----:B------:R-:W2:Y:S01]  /*2dd0*/  @!P2 LDG.E.U16 R69, desc[UR34][R60.64+0x280] ;  /* 0x000280223c45a981 */ /* 0x000ea2000c1e1500 */
[----:B------:R-:W-:Y:S02]  /*2de0*/  PRMT R108, RZ, 0x7610, R108 ;  /* 0x00007610ff6c7816 */ /* 0x000fe4000000006c */
[----:B------:R-:W-:Y:S02]  /*2df0*/  ISETP.GE.AND P2, PT, R68, UR32, PT ;  /* 0x0000002044007c0c */ /* 0x000fe4000bf46270 */
[----:B------:R-:W-:Y:S02]  /*2e00*/  PRMT R68, RZ, 0x7610, R68 ;  /* 0x00007610ff447816 */ /* 0x000fe40000000044 */
[C---:B------:R-:W-:Y:S01]  /*2e10*/  LOP3.LUT R71, R112.reuse, 0x200, RZ, 0xfc, !PT ;  /* 0x0000020070477812 */ /* 0x040fe200078efcff */
[----:B------:R-:W2:Y:S01]  /*2e20*/  @!P3 LDG.E.U16 R108, desc[UR34][R60.64+0x2c0] ;  /* 0x0002c0223c6cb981 */ /* 0x000ea2000c1e1500 */
[----:B------:R-:W-:Y:S02]  /*2e30*/  LOP3.LUT R110, R112, 0x220, RZ, 0xfc, !PT ;  /* 0x00000220706e7812 */ /* 0x000fe400078efcff */
[----:B------:R-:W-:Y:S01]  /*2e40*/  ISETP.GE.AND P3, PT, R71, UR32, PT ;  /* 0x0000002047007c0c */ /* 0x000fe2000bf66270 */
[----:B------:R-:W2:Y:S01]  /*2e50*/  @!P4 LDG.E.U16 R68, desc[UR34][R60.64+0x300] ;  /* 0x000300223c44c981 */ /* 0x000ea2000c1e1500 */
[----:B------:R-:W-:-:S02]  /*2e60*/  PRMT R71, RZ, 0x7610, R71 ;  /* 0x00007610ff477816 */ /* 0x000fc40000000047 */
[----:B------:R-:W-:Y:S02]  /*2e70*/  ISETP.GE.AND P4, PT, R110, UR32, PT ;  /* 0x000000206e007c0c */ /* 0x000fe4000bf86270 */
[----:B------:R-:W-:Y:S02]  /*2e80*/  PRMT R110, RZ, 0x7610, R110 ;  /* 0x00007610ff6e7816 */ /* 0x000fe4000000006e */
[C---:B------:R-:W-:Y:S01]  /*2e90*/  LOP3.LUT R113, R112.reuse, 0x240, RZ, 0xfc, !PT ;  /* 0x0000024070717812 */ /* 0x040fe200078efcff */
[----:B------:R-:W2:Y:S01]  /*2ea0*/  @!P5 LDG.E.U16 R71, desc[UR34][R60.64+0x340] ;  /* 0x000340223c47d981 */ /* 0x000ea2000c1e1500 */
[----:B------:R-:W-:Y:S02]  /*2eb0*/  LOP3.LUT R116, R112, 0x260, RZ, 0xfc, !PT ;  /* 0x0000026070747812 */ /* 0x000fe400078efcff */
[----:B------:R-:W-:Y:S01]  /*2ec0*/  PRMT R114, RZ, 0x7610, R114 ;  /* 0x00007610ff727816 */ /* 0x000fe20000000072 */
[----:B------:R-:W2:Y:S01]  /*2ed0*/  @!P0 LDG.E.U16 R110, desc[UR34][R60.64+0x380] ;  /* 0x000380223c6e8981 */ /* 0x000ea2000c1e1500 */
[----:B------:R-:W-:-:S02]  /*2ee0*/  PRMT R119, RZ, 0x7610, R119 ;  /* 0x00007610ff777816 */ /* 0x000fc40000000077 */
[----:B------:R-:W-:Y:S02]  /*2ef0*/  ISETP.GE.AND P5, PT, R113, UR32, PT ;  /* 0x0000002071007c0c */ /* 0x000fe4000bfa6270 */
[----:B------:R-:W-:Y:S01]  /*2f00*/  ISETP.GE.AND P0, PT, R116, UR32, PT ;  /* 0x0000002074007c0c */ /* 0x000fe2000bf06270 */
[----:B------:R-:W2:Y:S01]  /*2f10*/  @!P2 LDG.E.U16 R114, desc[UR34][R60.64+0x3c0] ;  /* 0x0003c0223c72a981 */ /* 0x000ea2000c1e1500 */
[C---:B------:R-:W-:Y:S02]  /*2f20*/  LOP3.LUT R113, R112.reuse, 0x280, RZ, 0xfc, !PT ;  /* 0x0000028070717812 */ /* 0x040fe400078efcff */
        /* <DEDUP_REMOVED lines=9> */
[----:B------:R-:W-:Y:S02]  /*2fc0*/  PRMT R133, RZ, 0x7610, R133 ;  /* 0x00007610ff857816 */ /* 0x000fe40000000085 */
[----:B------:R-:W-:Y:S01]  /*2fd0*/  LOP3.LUT R116, R112, 0x2e0, RZ, 0xfc, !PT ;  /* 0x000002e070747812 */ /* 0x000fe200078efcff */
[----:B------:R-:W2:Y:S01]  /*2fe0*/  @!P5 LDG.E.U16 R122, desc[UR34][R60.64+0x480] ;  /* 0x000480223c7ad981 */ /* 0x000ea2000c1e1500 */
[----:B------:R-:W-:-:S02]  /*2ff0*/  ISETP.GE.AND P4, PT, R113, UR32, PT ;  /* 0x0000002071007c0c */ /* 0x000fc4000bf86270 */
[----:B------:R-:W-:Y:S01]  /*3000*/  LOP3.LUT R113, R112, 0x300, RZ, 0xfc, !PT ;  /* 0x0000030070717812 */ /* 0x000fe200078efcff */
[----:B------:R-:W2:Y:S01]  /*3010*/  @!P0 LDG.E.U16 R123, desc[UR34][R60.64+0x4c0] ;  /* 0x0004c0223c7b8981 */ /* 0x000ea2000c1e1500 */
[----:B------:R-:W-:Y:S02]  /*3020*/  PRMT R125, RZ, 0x7610, R125 ;  /* 0x00007610ff7d7816 */ /* 0x000fe4000000007d */
[----:B------:R-:W-:Y:S01]  /*3030*/  PRMT R129, RZ, 0x7610, R129 ;  /* 0x00007610ff817816 */ /* 0x000fe20000000081 */
[----:B------:R-:W5:Y:S01]  /*3040*/  @!P6 LDG.E.U16 R133, desc[UR34][R60.64] ;  /* 0x000000223c85e981 */ /* 0x000f62000c1e1500 */
[----:B------:R-:W-:Y:S02]  /*3050*/  ISETP.GE.AND P5, PT, R116, UR32, PT ;  /* 0x0000002074007c0c */ /* 0x000fe4000bfa6270 */
[----:B------:R-:W-:Y:S01]  /*3060*/  LOP3.LUT R116, R112, 0x320, RZ, 0xfc, !PT ;  /* 0x0000032070747812 */ /* 0x000fe200078efcff */
[----:B------:R-:W2:Y:S01]  /*3070*/  @!P2 LDG.E.U16 R125, desc[UR34][R60.64+0x500] ;  /* 0x000500223c7da981 */ /* 0x000ea2000c1e1500 */
[----:B------:R-:W-:-:S02]  /*3080*/  ISETP.GE.AND P0, PT, R113, UR32, PT ;  /* 0x0000002071007c0c */ /* 0x000fc4000bf06270 */
[----:B------:R-:W-:Y:S01]  /*3090*/  LOP3.LUT R113, R112, 0x340, RZ, 0xfc, !PT ;  /* 0x0000034070717812 */ /* 0x000fe200078efcff */
[----:B------:R-:W2:Y:S01]  /*30a0*/  @!P3 LDG.E.U16 R129, desc[UR34][R60.64+0x540] ;  /* 0x000540223c81b981 */ /* 0x000ea2000c1e1500 */
        /* <DEDUP_REMOVED lines=11> */
[----:B------:R-:W-:Y:S01]  /*3160*/  PRMT R135, RZ, 0x7610, R135 ;  /* 0x00007610ff877816 */ /* 0x000fe20000000087 */
[----:B------:R-:W2:Y:S01]  /*3170*/  @!P0 LDG.E.U16 R132, desc[UR34][R60.64+0x600] ;  /* 0x000600223c848981 */ /* 0x000ea2000c1e1500 */
[C---:B------:R-:W-:Y:S02]  /*3180*/  LOP3.LUT R116, R112.reuse, 0x3a0, RZ, 0xfc, !PT ;  /* 0x000003a070747812 */ /* 0x040fe400078efcff */
        /* <DEDUP_REMOVED lines=49> */
[----:B------:R0:W-:Y:S01]  /*34a0*/  MUFU.COS R137, R63 ;  /* 0x0000003f00897308 */ /* 0x0001e20000000000 */
[----:B------:R-:W4:Y:S01]  /*34b0*/  S2UR UR33, SR_CgaCtaId ;  /* 0x00000000002179c3 */ /* 0x000f220000008800 */
[----:B0-----:R-:W-:-:S06]  /*34c0*/  FMUL.FTZ R63, R11, UR48 ;  /* 0x000000300b3f7c20 */ /* 0x001fcc0008410000 */
[----:B------:R-:W-:Y:S08]  /*34d0*/  MUFU.SIN R150, R112 ;  /* 0x0000007000967308 */ /* 0x000ff00000000400 */
[----:B------:R0:W-:Y:S01]  /*34e0*/  MUFU.COS R152, R112 ;  /* 0x0000007000987308 */ /* 0x0001e20000000000 */
[----:B------:R-:W-:Y:S01]  /*34f0*/  LOP3.LUT R140, R190, 0x3e0, RZ, 0xc0, !PT ;  /* 0x000003e0be8c7812 */ /* 0x000fe200078ec0ff */
        /* <DEDUP_REMOVED lines=9> */
[----:B0-----:R-:W-:-:S07]  /*3590*/  FMUL.FTZ R112, R8, UR48 ;  /* 0x0000003008707c20 */ /* 0x001fce0008410000 */
[----:B------:R0:W-:Y:S08]  /*35a0*/  MUFU.COS R145, R116 ;  /* 0x0000007400917308 */ /* 0x0001f00000000000 */
[----:B------:R-:W-:Y:S01]  /*35b0*/  MUFU.SIN R143, R113 ;  /* 0x00000071008f7308 */ /* 0x000fe20000000400 */
[----:B0-----:R-:W-:Y:S01]  /*35c0*/  FMUL.RZ R116, R63, 0.15915493667125701904 ;  /* 0x3e22f9833f747820 */ /* 0x001fe2000040c000 */
[----:B------:R-:W-:-:S06]  /*35d0*/  IADD3 R63, PT, PT, R140, R107, RZ ;  /* 0x0000006b8c3f7210 */ /* 0x000fcc0007ffe0ff */
[----:B------:R0:W-:Y:S01]  /*35e0*/  MUFU.COS R144, R113 ;  /* 0x0000007100907308 */ /* 0x0001e20000000000 */
[----:B------:R-:W-:Y:S02]  /*35f0*/  IMAD R171, R140, 0x1f, R63 ;  /* 0x0000001f8cab7824 */ /* 0x000fe400078e023f */
[----:B0-----:R-:W-:Y:S01]  /*3600*/  FMUL.RZ R113, R112, 0.15915493667125701904 ;  /* 0x3e22f98370717820 */ /* 0x001fe2000040c000 */
[----:B------:R-:W-:-:S04]  /*3610*/  FMUL.FTZ R112, R7, UR48 ;  /* 0x0000003007707c20 */ /* 0x000fc80008410000 */
[----:B------:R-:W-:Y:S01]  /*3620*/  MUFU.SIN R120, R116 ;  /* 0x0000007400787308 */ /* 0x000fe20000000400 */
[----:B------:R-:W-:Y:S01]  /*3630*/  FMUL.RZ R141, R112, 0.15915493667125701904 ;  /* 0x3e22f983708d7820 */ /* 0x000fe2000040c000 */
[----:B------:R-:W-:Y:S01]  /*3640*/  IADD3 R154, PT, PT, R171, 0x20, RZ ;  /* 0x00000020ab9a7810 */ /* 0x000fe20007ffe0ff */
[----:B------:R-:W-:-:S05]  /*3650*/  FMUL.FTZ R112, R6, UR48 ;  /* 0x0000003006707c20 */ /* 0x000fca0008410000 */
[----:B------:R-:W-:Y:S01]  /*3660*/  MUFU.COS R142, R116 ;  /* 0x00000074008e7308 */ /* 0x000fe20000000000 */
[----:B------:R-:W-:Y:S01]  /*3670*/  IADD3 R178, PT, PT, R171, 0x120, RZ ;  /* 0x00000120abb27810 */ /* 0x000fe20007ffe0ff */
[----:B------:R-:W-:Y:S01]  /*3680*/  FMUL.FTZ R151, R4, UR48 ;  /* 0x0000003004977c20 */ /* 0x000fe20008410000 */
[----:B------:R-:W-:Y:S01]  /*3690*/  UMOV UR28, 0x400 ;  /* 0x00000400001c7882 */ /* 0x000fe20000000000 */
[----:B------:R-:W-:-:S04]  /*36a0*/  FMUL.RZ R149, R112, 0.15915493667125701904 ;  /* 0x3e22f98370957820 */ /* 0x000fc8000040c000 */
[----:B------:R-:W-:Y:S01]  /*36b0*/  MUFU.SIN R116, R141 ;  /* 0x0000008d00747308 */ /* 0x000fe20000000400 */
[----:B------:R-:W-:Y:S01]  /*36c0*/  LEA.HI.SX32 R177, R154, R171, 0x1b ;  /* 0x000000ab9ab17211 */ /* 0x000fe200078fdaff */
[----:B----4-:R-:W-:-:S06]  /*36d0*/  ULEA UR28, UR33, UR28, 0x18 ;  /* 0x0000001c211c7291 */ /* 0x010fcc000f8ec0ff */
[----:B------:R0:W-:Y:S01]  /*36e0*/  MUFU.COS R117, R141 ;  /* 0x0000008d00757308 */ /* 0x0001e20000000000 */
[----:B------:R-:W-:Y:S02]  /*36f0*/  R2UR UR36, R62 ;  /* 0x000000003e2472ca */ /* 0x000fe400000e0000 */
[----:B------:R-:W-:Y:S01]  /*3700*/  IADD3 R156, PT, PT, R171, 0x40, RZ ;  /* 0x00000040ab9c7810 */ /* 0x000fe20007ffe0ff */
[----:B0-----:R-:W-:Y:S01]  /*3710*/  FMUL.FTZ R141, R5, UR48 ;  /* 0x00000030058d7c20 */ /* 0x001fe20008410000 */
[-C--:B------:R-:W-:Y:S01]  /*3720*/  LEA.HI.SX32 R189, R178, R171.reuse, 0x1b ;  /* 0x000000abb2bd7211 */ /* 0x080fe200078fdaff */
[----:B------:R-:W-:Y:S02]  /*3730*/  FMUL.RZ R178, R151, 0.15915493667125701904 ;  /* 0x3e22f98397b27820 */ /* 0x000fe4000040c000 */
[----:B------:R-:W-:Y:S01]  /*3740*/  FMUL.RZ R154, R141, 0.15915493667125701904 ;  /* 0x3e22f9838d9a7820 */ /* 0x000fe2000040c000 */
[C---:B------:R-:W-:Y:S01]  /*3750*/  IADD3 R164, PT, PT, R171.reuse, 0x60, RZ ;  /* 0x00000060aba47810 */ /* 0x040fe20007ffe0ff */
[----:B------:R-:W-:Y:S01]  /*3760*/  MUFU.SIN R62, R113 ;  /* 0x00000071003e7308 */ /* 0x000fe20000000400 */
[----:B------:R-:W-:-:S02]  /*3770*/  LEA.HI.SX32 R172, R171, R171, 0x1b ;  /* 0x000000ababac7211 */ /* 0x000fc400078fdaff */
[C---:B------:R-:W-:Y:S02]  /*3780*/  IADD3 R166, PT, PT, R171.reuse, 0x80, RZ ;  /* 0x00000080aba67810 */ /* 0x040fe40007ffe0ff */
[C---:B------:R-:W-:Y:S02]  /*3790*/  IADD3 R180, PT, PT, R171.reuse, 0x140, RZ ;  /* 0x00000140abb47810 */ /* 0x040fe40007ffe0ff */
[C---:B------:R-:W-:Y:S01]  /*37a0*/  IADD3 R168, PT, PT, R171.reuse, 0xa0, RZ ;  /* 0x000000a0aba87810 */ /* 0x040fe20007ffe0ff */
[----:B------:R-:W-:Y:S01]  /*37b0*/  MUFU.COS R140, R113 ;  /* 0x00000071008c7308 */ /* 0x000fe20000000000 */
[C---:B------:R-:W-:Y:S02]  /*37c0*/  IADD3 R170, PT, PT, R171.reuse, 0xc0, RZ ;  /* 0x000000c0abaa7810 */ /* 0x040fe40007ffe0ff */
[----:B------:R-:W-:Y:S02]  /*37d0*/  IADD3 R182, PT, PT, R171, 0x160, RZ ;  /* 0x00000160abb67810 */ /* 0x000fe40007ffe0ff */
[----:B------:R-:W-:-:S03]  /*37e0*/  LEA.HI.SX32 R179, R156, R171, 0x1b ;  /* 0x000000ab9cb37211 */ /* 0x000fc600078fdaff */
[----:B------:R-:W-:Y:S01]  /*37f0*/  MUFU.SIN R112, R149 ;  /* 0x0000009500707308 */ /* 0x000fe20000000400 */
[C---:B------:R-:W-:Y:S02]  /*3800*/  IADD3 R174, PT, PT, R171.reuse, 0xe0, RZ ;  /* 0x000000e0abae7810 */ /* 0x040fe40007ffe0ff */
[----:B------:R-:W-:Y:S02]  /*3810*/  IADD3 R184, PT, PT, R171, 0x180, RZ ;  /* 0x00000180abb87810 */ /* 0x000fe40007ffe0ff */
[----:B------:R-:W-:-:S03]  /*3820*/  LEA.HI.SX32 R181, R164, R171, 0x1b ;  /* 0x000000aba4b57211 */ /* 0x000fc600078fdaff */
[----:B------:R-:W-:Y:S01]  /*3830*/  MUFU.COS R113, R149 ;  /* 0x0000009500717308 */ /* 0x000fe20000000000 */
[----:B------:R-:W-:Y:S02]  /*3840*/  IADD3 R176, PT, PT, R171, 0x100, RZ ;  /* 0x00000100abb07810 */ /* 0x000fe40007ffe0ff */
[-C--:B------:R-:W-:Y:S02]  /*3850*/  LEA.HI.SX32 R183, R166, R171.reuse, 0x1b ;  /* 0x000000aba6b77211 */ /* 0x080fe400078fdaff */
[----:B------:R-:W-:-:S03]  /*3860*/  LEA.HI.SX32 R191, R180, R171, 0x1b ;  /* 0x000000abb4bf7211 */ /* 0x000fc600078fdaff */
[----:B------:R-:W-:Y:S01]  /*3870*/  MUFU.SIN R141, R154 ;  /* 0x0000009a008d7308 */ /* 0x000fe20000000400 */
[----:B------:R-:W-:Y:S02]  /*3880*/  LEA.HI.SX32 R185, R168, R171, 0x1b ;  /* 0x000000aba8b97211 */ /* 0x000fe400078fdaff */
[----:B------:R-:W-:-:S05]  /*3890*/  LEA R180, R177, UR28, 0x1 ;  /* 0x0000001cb1b47c11 */ /* 0x000fca000f8e08ff */
[----:B------:R-:W-:Y:S01]  /*38a0*/  MUFU.COS R149, R154 ;  /* 0x0000009a00957308 */ /* 0x000fe20000000000 */
[-C--:B------:R-:W-:Y:S02]  /*38b0*/  LEA.HI.SX32 R186, R170, R171.reuse, 0x1b ;  /* 0x000000abaaba7211 */ /* 0x080fe400078fdaff */
[----:B------:R-:W-:Y:S02]  /*38c0*/  LEA.HI.SX32 R192, R182, R171, 0x1b ;  /* 0x000000abb6c07211 */ /* 0x000fe400078fdaff */
[----:B------:R-:W-:-:S03]  /*38d0*/  LEA R179, R179, UR28, 0x1 ;  /* 0x0000001cb3b37c11 */ /* 0x000fc6000f8e08ff */
[----:B------:R-:W-:Y:S01]  /*38e0*/  MUFU.SIN R151, R178 ;  /* 0x000000b200977308 */ /* 0x000fe20000000400 */
[-C--:B------:R-:W-:Y:S02]  /*38f0*/  LEA.HI.SX32 R187, R174, R171.reuse, 0x1b ;  /* 0x000000abaebb7211 */ /* 0x080fe400078fdaff */
[----:B------:R-:W-:-:S05]  /*3900*/  LEA.HI.SX32 R193, R184, R171, 0x1b ;  /* 0x000000abb8c17211 */ /* 0x000fca00078fdaff */
[----:B------:R0:W-:Y:S01]  /*3910*/  MUFU.COS R154, R178 ;  /* 0x000000b2009a7308 */ /* 0x0001e20000000000 */
[----:B------:R-:W-:Y:S02]  /*3920*/  LEA R182, R181, UR28, 0x1 ;  /* 0x0000001cb5b67c11 */ /* 0x000fe4000f8e08ff */
[----:B------:R-:W-:Y:S02]  /*3930*/  LEA.HI.SX32 R188, R176, R171, 0x1b ;  /* 0x000000abb0bc7211 */ /* 0x000fe400078fdaff */
[----:B------:R-:W-:Y:S02]  /*3940*/  LEA R184, R183, UR28, 0x1 ;  /* 0x0000001cb7b87c11 */ /* 0x000fe4000f8e08ff */
[----:B0-----:R-:W-:Y:S02]  /*3950*/  LEA R178, R172, UR28, 0x1 ;  /* 0x0000001cacb27c11 */ /* 0x001fe4000f8e08ff */
[----:B------:R-:W-:Y:S02]  /*3960*/  IADD3 R194, PT, PT, R171, 0x1a0, RZ ;  /* 0x000001a0abc27810 */ /* 0x000fe40007ffe0ff */
[----:B------:R-:W-:Y:S01]  /*3970*/  LEA R185, R185, UR28, 0x1 ;  /* 0x0000001cb9b97c11 */ /* 0x000fe2000f8e08ff */
[----:B-----5:R-:W-:Y:S01]  /*3980*/  STS.U16 [R178], R133 ;  /* 0x00000085b2007388 */ /* 0x020fe20000000400 */
[----:B------:R-:W-:-:S02]  /*3990*/  IADD3 R196, PT, PT, R171, 0x1c0, RZ ;  /* 0x000001c0abc47810 */ /* 0x000fc40007ffe0ff */
[----:B------:R-:W-:Y:S01]  /*39a0*/  LEA R177, R186, UR28, 0x1 ;  /* 0x0000001cbab17c11 */ /* 0x000fe2000f8e08ff */
[----:B------:R0:W-:Y:S01]  /*39b0*/  STS.U16 [R180+0x40], R111 ;  /* 0x0000406fb4007388 */ /* 0x0001e20000000400 */
[----:B------:R-:W-:Y:S02]  /*39c0*/  IADD3 R198, PT, PT, R171, 0x1e0, RZ ;  /* 0x000001e0abc67810 */ /* 0x000fe40007ffe0ff */
[----:B------:R-:W-:Y:S01]  /*39d0*/  MOV R157, UR36 ;  /* 0x00000024009d7c02 */ /* 0x000fe20008000f00 */
[----:B--2---:R2:W-:Y:S01]  /*39e0*/  STS.U16 [R179+0x80], R118 ;  /* 0x00008076b3007388 */ /* 0x0045e20000000400 */
[----:B------:R-:W-:Y:S02]  /*39f0*/  LEA R186, R187, UR28, 0x1 ;  /* 0x0000001cbbba7c11 */ /* 0x000fe4000f8e08ff */
[C---:B------:R-:W-:Y:S01]  /*3a00*/  IADD3 R200, PT, PT, R171.reuse, 0x200, RZ ;  /* 0x00000200abc87810 */ /* 0x040fe20007ffe0ff */
[----:B------:R4:W-:Y:S01]  /*3a10*/  STS.U16 [R182+0xc0], R115 ;  /* 0x0000c073b6007388 */ /* 0x0009e20000000400 */
[----:B------:R-:W-:-:S02]  /*3a20*/  IADD3 R202, PT, PT, R171, 0x220, RZ ;  /* 0x00000220abca7810 */ /* 0x000fc40007ffe0ff */
[----:B0-----:R-:W-:Y:S01]  /*3a30*/  LEA R111, R188, UR28, 0x1 ;  /* 0x0000001cbc6f7c11 */ /* 0x001fe2000f8e08ff */
[----:B------:R0:W-:Y:S01]  /*3a40*/  STS.U16 [R184+0x100], R65 ;  /* 0x00010041b8007388 */ /* 0x0001e20000000400 */
[-C--:B------:R-:W-:Y:S02]  /*3a50*/  LEA.HI.SX32 R194, R194, R171.reuse, 0x1b ;  /* 0x000000abc2c27211 */ /* 0x080fe400078fdaff */
[----:B--2---:R-:W-:Y:S01]  /*3a60*/  LEA R118, R189, UR28, 0x1 ;  /* 0x0000001cbd767c11 */ /* 0x004fe2000f8e08ff */
[----:B------:R-:W-:Y:S01]  /*3a70*/  STS.U16 [R185+0x140], R66 ;  /* 0x00014042b9007388 */ /* 0x000fe20000000400 */
[----:B------:R-:W-:Y:S02]  /*3a80*/  IADD3 R204, PT, PT, R171, 0x240, RZ ;  /* 0x00000240abcc7810 */ /* 0x000fe40007ffe0ff */
[-C--:B------:R-:W-:Y:S01]  /*3a90*/  LEA.HI.SX32 R196, R196, R171.reuse, 0x1b ;  /* 0x000000abc4c47211 */ /* 0x080fe200078fdaff */
[----:B------:R-:W-:Y:S01]  /*3aa0*/  STS.U16 [R177+0x180], R70 ;  /* 0x00018046b1007388 */ /* 0x000fe20000000400 */
[----:B------:R-:W-:Y:S01]  /*3ab0*/  LEA R178, R191, UR28, 0x1 ;  /* 0x0000001cbfb27c11 */ /* 0x000fe2000f8e08ff */
[----:B------:R-:W-:Y:S01]  /*3ac0*/  FMUL.FTZ R157, R157, 1.4426950216293334961 ;  /* 0x3fb8aa3b9d9d7820 */ /* 0x000fe20000410000 */
[----:B------:R-:W-:Y:S01]  /*3ad0*/  IADD3 R206, PT, PT, R171, 0x260, RZ ;  /* 0x00000260abce7810 */ /* 0x000fe20007ffe0ff */
[----:B------:R2:W-:Y:S01]  /*3ae0*/  STS.U16 [R186+0x1c0], R109 ;  /* 0x0001c06dba007388 */ /* 0x0005e20000000400 */
[----:B------:R-:W-:-:S02]  /*3af0*/  LEA.HI.SX32 R198, R198, R171, 0x1b ;  /* 0x000000abc6c67211 */ /* 0x000fc400078fdaff */
[----:B----4-:R-:W-:Y:S01]  /*3b00*/  LEA R115, R192, UR28, 0x1 ;  /* 0x0000001cc0737c11 */ /* 0x010fe2000f8e08ff */
[----:B------:R-:W-:Y:S01]  /*3b10*/  STS.U16 [R111+0x200], R64 ;  /* 0x000200406f007388 */ /* 0x000fe20000000400 */
[----:B------:R-:W-:Y:S02]  /*3b20*/  IADD3 R208, PT, PT, R171, 0x280, RZ ;  /* 0x00000280abd07810 */ /* 0x000fe40007ffe0ff */
[-C--:B------:R-:W-:Y:S02]  /*3b30*/  LEA.HI.SX32 R200, R200, R171.reuse, 0x1b ;  /* 0x000000abc8c87211 */ /* 0x080fe400078fdaff */
[----:B------:R-:W-:Y:S01]  /*3b40*/  LEA R193, R193, UR28, 0x1 ;  /* 0x0000001cc1c17c11 */ /* 0x000fe2000f8e08ff */
[----:B------:R4:W-:Y:S01]  /*3b50*/  STS.U16 [R118+0x240], R67 ;  /* 0x0002404376007388 */ /* 0x0009e20000000400 */
[----:B------:R-:W-:Y:S02]  /*3b60*/  IADD3 R210, PT, PT, R171, 0x2a0, RZ ;  /* 0x000002a0abd27810 */ /* 0x000fe40007ffe0ff */
[----:B------:R-:W-:-:S02]  /*3b70*/  LEA.HI.SX32 R202, R202, R171, 0x1b ;  /* 0x000000abcaca7211 */ /* 0x000fc400078fdaff */
[----:B------:R-:W-:Y:S01]  /*3b80*/  LEA R194, R194, UR28, 0x1 ;  /* 0x0000001cc2c27c11 */ /* 0x000fe2000f8e08ff */
[----:B------:R-:W-:Y:S01]  /*3b90*/  STS.U16 [R178+0x280], R69 ;  /* 0x00028045b2007388 */ /* 0x000fe20000000400 */
[----:B------:R-:W-:Y:S02]  /*3ba0*/  IADD3 R212, PT, PT, R171, 0x2c0, RZ ;  /* 0x000002c0abd47810 */ /* 0x000fe40007ffe0ff */
[----:B------:R-:W-:Y:S02]  /*3bb0*/  LEA.HI.SX32 R204, R204, R171, 0x1b ;  /* 0x000000abcccc7211 */ /* 0x000fe400078fdaff */
[----:B0-----:R-:W-:Y:S01]  /*3bc0*/  LEA R65, R196, UR28, 0x1 ;  /* 0x0000001cc4417c11 */ /* 0x001fe2000f8e08ff */
[-C--:B------:R-:W-:Y:S01]  /*3bd0*/  FMUL.FTZ R172, R17, R157.reuse ;  /* 0x0000009d11ac7220 */ /* 0x080fe20000410000 */
[----:B------:R-:W-:Y:S01]  /*3be0*/  IADD3 R214, PT, PT, R171, 0x2e0, RZ ;  /* 0x000002e0abd67810 */ /* 0x000fe20007ffe0ff */
[----:B------:R-:W-:Y:S01]  /*3bf0*/  FMUL.FTZ R133, R15, R157 ;  /* 0x0000009d0f857220 */ /* 0x000fe20000410000 */
[----:B------:R-:W-:Y:S01]  /*3c00*/  LEA.HI.SX32 R206, R206, R171, 0x1b ;  /* 0x000000abcece7211 */ /* 0x000fe200078fdaff */
[----:B------:R-:W-:Y:S01]  /*3c10*/  STS.U16 [R115+0x2c0], R108 ;  /* 0x0002c06c73007388 */ /* 0x000fe20000000400 */
[----:B--2---:R-:W-:-:S02]  /*3c20*/  LEA R109, R198, UR28, 0x1 ;  /* 0x0000001cc66d7c11 */ /* 0x004fc4000f8e08ff */
[----:B------:R-:W-:Y:S01]  /*3c30*/  IADD3 R216, PT, PT, R171, 0x300, RZ ;  /* 0x00000300abd87810 */ /* 0x000fe20007ffe0ff */
[----:B------:R0:W-:Y:S01]  /*3c40*/  STS.U16 [R193+0x300], R68 ;  /* 0x00030044c1007388 */ /* 0x0001e20000000400 */
[----:B------:R-:W-:Y:S02]  /*3c50*/  LEA.HI.SX32 R174, R208, R171, 0x1b ;  /* 0x000000abd0ae7211 */ /* 0x000fe400078fdaff */
[----:B------:R-:W-:Y:S01]  /*3c60*/  LEA R200, R200, UR28, 0x1 ;  /* 0x0000001cc8c87c11 */ /* 0x000fe2000f8e08ff */
[----:B------:R-:W-:Y:S01]  /*3c70*/  FMUL.FTZ R66, R13, R157 ;  /* 0x0000009d0d427220 */ /* 0x000fe20000410000 */
[C---:B------:R-:W-:Y:S01]  /*3c80*/  IADD3 R218, PT, PT, R171.reuse, 0x320, RZ ;  /* 0x00000320abda7810 */ /* 0x040fe20007ffe0ff */
[----:B------:R-:W-:Y:S01]  /*3c90*/  STS.U16 [R194+0x340], R71 ;  /* 0x00034047c2007388 */ /* 0x000fe20000000400 */
[----:B------:R-:W-:Y:S02]  /*3ca0*/  LEA.HI.SX32 R175, R210, R171, 0x1b ;  /* 0x000000abd2af7211 */ /* 0x000fe400078fdaff */
[----:B------:R-:W-:Y:S01]  /*3cb0*/  LEA R202, R202, UR28, 0x1 ;  /* 0x0000001ccaca7c11 */ /* 0x000fe2000f8e08ff */
[----:B------:R2:W-:Y:S01]  /*3cc0*/  STS.U16 [R65+0x380], R110 ;  /* 0x0003806e41007388 */ /* 0x0005e20000000400 */
[----:B------:R-:W-:-:S02]  /*3cd0*/  IADD3 R220, PT, PT, R171, 0x340, RZ ;  /* 0x00000340abdc7810 */ /* 0x000fc40007ffe0ff */
[----:B------:R-:W-:Y:S02]  /*3ce0*/  LEA.HI.SX32 R176, R212, R171, 0x1b ;  /* 0x000000abd4b07211 */ /* 0x000fe400078fdaff */
[----:B----4-:R-:W-:Y:S01]  /*3cf0*/  LEA R67, R204, UR28, 0x1 ;  /* 0x0000001ccc437c11 */ /* 0x010fe2000f8e08ff */
[----:B------:R-:W-:Y:S01]  /*3d00*/  FMUL.FTZ R179, R14, R157 ;  /* 0x0000009d0eb37220 */ /* 0x000fe20000410000 */
[C---:B------:R-:W-:Y:S01]  /*3d10*/  IADD3 R222, PT, PT, R171.reuse, 0x360, RZ ;  /* 0x00000360abde7810 */ /* 0x040fe20007ffe0ff */
[----:B------:R-:W-:Y:S01]  /*3d20*/  STS.U16 [R109+0x3c0], R114 ;  /* 0x0003c0726d007388 */ /* 0x000fe20000000400 */
[----:B------:R-:W-:Y:S02]  /*3d30*/  LEA.HI.SX32 R173, R214, R171, 0x1b ;  /* 0x000000abd6ad7211 */ /* 0x000fe400078fdaff */
[----:B------:R-:W-:Y:S01]  /*3d40*/  LEA R206, R206, UR28, 0x1 ;  /* 0x0000001ccece7c11 */ /* 0x000fe2000f8e08ff */
[----:B------:R-:W-:Y:S01]  /*3d50*/  STS.U16 [R200+0x400], R119 ;  /* 0x00040077c8007388 */ /* 0x000fe20000000400 */
[----:B------:R-:W-:Y:S01]  /*3d60*/  IADD3 R224, PT, PT, R171, 0x380, RZ ;  /* 0x00000380abe07810 */ /* 0x000fe20007ffe0ff */
[----:B0-----:R-:W-:Y:S01]  /*3d70*/  FMUL.FTZ R68, R11, R157 ;  /* 0x0000009d0b447220 */ /* 0x001fe20000410000 */
[----:B------:R-:W-:-:S02]  /*3d80*/  LEA.HI.SX32 R170, R216, R171, 0x1b ;  /* 0x000000abd8aa7211 */ /* 0x000fc400078fdaff */
[----:B------:R-:W-:Y:S01]  /*3d90*/  LEA R174, R174, UR28, 0x1 ;  /* 0x0000001caeae7c11 */ /* 0x000fe2000f8e08ff */
[----:B------:R-:W0:Y:S01]  /*3da0*/  MUFU.EX2 R172, R172 ;  /* 0x000000ac00ac7308 */ /* 0x000e220000000800 */
[----:B------:R-:W-:Y:S01]  /*3db0*/  IADD3 R226, PT, PT, R171, 0x3a0, RZ ;  /* 0x000003a0abe27810 */ /* 0x000fe20007ffe0ff */
[----:B------:R-:W-:Y:S01]  /*3dc0*/  FMUL.FTZ R181, R16, R157 ;  /* 0x0000009d10b57220 */ /* 0x000fe20000410000 */
[----:B------:R-:W-:Y:S01]  /*3dd0*/  LEA.HI.SX32 R165, R218, R171, 0x1b ;  /* 0x000000abdaa57211 */ /* 0x000fe200078fdaff */
[----:B------:R-:W-:Y:S01]  /*3de0*/  FMUL.FTZ R69, R12, R157 ;  /* 0x0000009d0c457220 */ /* 0x000fe20000410000 */
[----:B------:R-:W-:Y:S01]  /*3df0*/  LEA R64, R175, UR28, 0x1 ;  /* 0x0000001caf407c11 */ /* 0x000fe2000f8e08ff */
[----:B------:R-:W-:Y:S01]  /*3e00*/  STS.U16 [R202+0x440], R121 ;  /* 0x00044079ca007388 */ /* 0x000fe20000000400 */
[----:B------:R-:W-:Y:S01]  /*3e10*/  IADD3 R228, PT, PT, R171, 0x3c0, RZ ;  /* 0x000003c0abe47810 */ /* 0x000fe20007ffe0ff */
[----:B------:R-:W4:Y:S01]  /*3e20*/  MUFU.EX2 R133, R133 ;  /* 0x0000008500857308 */ /* 0x000f220000000800 */
[----:B------:R-:W-:Y:S01]  /*3e30*/  LEA.HI.SX32 R169, R220, R171, 0x1b ;  /* 0x000000abdca97211 */ /* 0x000fe200078fdaff */
[----:B------:R5:W-:Y:S01]  /*3e40*/  STS.U16 [R67+0x480], R122 ;  /* 0x0004807a43007388 */ /* 0x000be20000000400 */
[----:B--2---:R-:W-:-:S02]  /*3e50*/  LEA R65, R176, UR28, 0x1 ;  /* 0x0000001cb0417c11 */ /* 0x004fc4000f8e08ff */
[----:B------:R-:W-:Y:S01]  /*3e60*/  IADD3 R230, PT, PT, R171, 0x3e0, RZ ;  /* 0x000003e0abe67810 */ /* 0x000fe20007ffe0ff */
[----:B------:R-:W-:Y:S01]  /*3e70*/  STS.U16 [R206+0x4c0], R123 ;  /* 0x0004c07bce007388 */ /* 0x000fe20000000400 */
[-C--:B------:R-:W-:Y:S01]  /*3e80*/  LEA.HI.SX32 R168, R222, R171.reuse, 0x1b ;  /* 0x000000abdea87211 */ /* 0x080fe200078fdaff */
[----:B------:R2:W-:Y:S01]  /*3e90*/  MUFU.EX2 R70, R66 ;  /* 0x0000004200467308 */ /* 0x0005e20000000800 */
[-C--:B------:R-:W-:Y:S01]  /*3ea0*/  LEA.HI.SX32 R167, R224, R171.reuse, 0x1b ;  /* 0x000000abe0a77211 */ /* 0x080fe200078fdaff */
[----:B------:R-:W-:Y:S01]  /*3eb0*/  STS.U16 [R174+0x500], R125 ;  /* 0x0005007dae007388 */ /* 0x000fe20000000400 */
[----:B------:R-:W-:Y:S02]  /*3ec0*/  LEA.HI.SX32 R166, R226, R171, 0x1b ;  /* 0x000000abe2a67211 */ /* 0x000fe400078fdaff */
[----:B-----5:R-:W-:Y:S01]  /*3ed0*/  LEA R67, R170, UR28, 0x1 ;  /* 0x0000001caa437c11 */ /* 0x020fe2000f8e08ff */
[----:B------:R5:W-:Y:S01]  /*3ee0*/  STS.U16 [R64+0x540], R129 ;  /* 0x0005408140007388 */ /* 0x000be20000000400 */
[----:B------:R-:W-:-:S02]  /*3ef0*/  LEA R165, R165, UR28, 0x1 ;  /* 0x0000001ca5a57c11 */ /* 0x000fc4000f8e08ff */
[----:B--2---:R-:W-:Y:S01]  /*3f00*/  LEA R66, R173, UR28, 0x1 ;  /* 0x0000001cad427c11 */ /* 0x004fe2000f8e08ff */
[----:B------:R2:W-:Y:S01]  /*3f10*/  MUFU.EX2 R71, R68 ;  /* 0x0000004400477308 */ /* 0x0005e20000000800 */
[----:B------:R-:W-:Y:S01]  /*3f20*/  SHF.L.U32 R63, R63, 0x5, RZ ;  /* 0x000000053f3f7819 */ /* 0x000fe200000006ff */
[----:B------:R1:W-:Y:S01]  /*3f30*/  STS.U16 [R65+0x580], R130 ;  /* 0x0005808241007388 */ /* 0x0003e20000000400 */
[-C--:B------:R-:W-:Y:S02]  /*3f40*/  LEA.HI.SX32 R164, R228, R171.reuse, 0x1b ;  /* 0x000000abe4a47211 */ /* 0x080fe400078fdaff */
[----:B------:R-:W-:Y:S01]  /*3f50*/  LEA.HI.SX32 R171, R230, R171, 0x1b ;  /* 0x000000abe6ab7211 */ /* 0x000fe200078fdaff */
[----:B------:R-:W-:Y:S02]  /*3f60*/  STS.U16 [R66+0x5c0], R131 ;  /* 0x0005c08342007388 */ /* 0x000fe40000000400 */
[----:B------:R-:W3:Y:S01]  /*3f70*/  MUFU.EX2 R208, R181 ;  /* 0x000000b500d07308 */ /* 0x000ee20000000800 */
[----:B--2---:R-:W-:Y:S01]  /*3f80*/  LEA R68, R169, UR28, 0x1 ;  /* 0x0000001ca9447c11 */ /* 0x004fe2000f8e08ff */
[----:B------:R-:W-:Y:S01]  /*3f90*/  STS.U16 [R67+0x600], R132 ;  /* 0x0006008443007388 */ /* 0x000fe20000000400 */
[----:B-----5:R-:W-:-:S02]  /*3fa0*/  LEA R64, R167, UR28, 0x1 ;  /* 0x0000001ca7407c11 */ /* 0x020fc4000f8e08ff */
[----:B-1----:R-:W-:-:S03]  /*3fb0*/  LEA R65, R166, UR28, 0x1 ;  /* 0x0000001ca6417c11 */ /* 0x002fc6000f8e08ff */
[----:B------:R-:W1:Y:S01]  /*3fc0*/  MUFU.EX2 R179, R179 ;  /* 0x000000b300b37308 */ /* 0x000e620000000800 */
[----:B------:R-:W-:Y:S01]  /*3fd0*/  LEA.HI.SX32 R63, R63, R63, 0x1b ;  /* 0x0000003f3f3f7211 */ /* 0x000fe200078fdaff */
[----:B------:R-:W-:Y:S01]  /*3fe0*/  STS.U16 [R165+0x640], R134 ;  /* 0x00064086a5007388 */ /* 0x000fe20000000400 */
[----:B------:R-:W-:-:S05]  /*3ff0*/  LEA R164, R164, UR28, 0x1 ;  /* 0x0000001ca4a47c11 */ /* 0x000fca000f8e08ff */
[----:B------:R2:W-:Y:S01]  /*4000*/  MUFU.EX2 R108, R69 ;  /* 0x00000045006c7308 */ /* 0x0005e20000000800 */
[----:B------:R4:W-:Y:S01]  /*4010*/  STS.U16 [R68+0x680], R135 ;  /* 0x0006808744007388 */ /* 0x0009e20000000400 */
[----:B------:R-:W-:Y:S01]  /*4020*/  LEA R171, R171, UR28, 0x1 ;  /* 0x0000001cabab7c11 */ /* 0x000fe2000f8e08ff */
[----:B------:R-:W-:Y:S01]  /*4030*/  FMUL.FTZ R114, R8, R157 ;  /* 0x0000009d08727220 */ /* 0x000fe20000410000 */
[----:B--2---:R-:W-:Y:S02]  /*4040*/  LEA R69, R168, UR28, 0x1 ;  /* 0x0000001ca8457c11 */ /* 0x004fe4000f8e08ff */
[----:B------:R-:W-:-:S03]  /*4050*/  LEA R63, R63, UR28, 0x1 ;  /* 0x0000001c3f3f7c11 */ /* 0x000fc6000f8e08ff */
[----:B------:R3:W-:Y:S04]  /*4060*/  STS.U16 [R69+0x6c0], R136 ;  /* 0x0006c08845007388 */ /* 0x0007e80000000400 */
[----:B------:R2:W-:Y:S01]  /*4070*/  STS.U16 [R64+0x700], R163 ;  /* 0x000700a340007388 */ /* 0x0005e20000000400 */
[----:B------:R-:W5:Y:S03]  /*4080*/  MUFU.EX2 R115, R114 ;  /* 0x0000007200737308 */ /* 0x000f660000000800 */
[----:B------:R5:W-:Y:S04]  /*4090*/  STS.U16 [R65+0x740], R162 ;  /* 0x000740a241007388 */ /* 0x000be80000000400 */
[----:B------:R-:W-:Y:S01]  /*40a0*/  STS.U16 [R164+0x780], R161 ;  /* 0x000780a1a4007388 */ /* 0x000fe20000000400 */
[----:B0-----:R-:W-:-:S03]  /*40b0*/  FMUL.FTZ R139, R172, R139 ;  /* 0x0000008bac8b7220 */ /* 0x001fc60000410000 */
[----:B------:R-:W-:Y:S01]  /*40c0*/  STS.U16 [R171+0x7c0], R160 ;  /* 0x0007c0a0ab007388 */ /* 0x000fe20000000400 */
[----:B------:R-:W-:-:S03]  /*40d0*/  NOP ;  /* 0x0000000000007918 */ /* 0x000fc60000000000 */
[----:B------:R-:W0:Y:S01]  /*40e0*/  LDS.U16 R174, [R63+0x1e] ;  /* 0x00001e003fae7984 */ /* 0x000e220000000400 */
[----:B------:R-:W-:Y:S01]  /*40f0*/  FMUL.FTZ R138, R172, R138 ;  /* 0x0000008aac8a7220 */ /* 0x000fe20000410000 */
[C---:B----4-:R-:W-:Y:S02]  /*4100*/  FMUL.FTZ R135, R133.reuse, R158 ;  /* 0x0000009e85877220 */ /* 0x050fe40000410000 */
[----:B------:R-:W4:Y:S01]  /*4110*/  LDS.U16 R188, [R63+0x2] ;  /* 0x000002003fbc7984 */ /* 0x000f220000000400 */
[----:B------:R-:W-:-:S03]  /*4120*/  FMUL.FTZ R134, R133, R153 ;  /* 0x0000009985867220 */ /* 0x000fc60000410000 */
[----:B------:R-:W4:Y:S04]  /*4130*/  LDS.U16 R184, [R63+0xa] ;  /* 0x00000a003fb87984 */ /* 0x000f280000000400 */
[----:B------:R-:W4:Y:S04]  /*4140*/  LDS.U16 R170, [R63+0x26] ;  /* 0x000026003faa7984 */ /* 0x000f280000000400 */
[----:B------:R-:W4:Y:S01]  /*4150*/  LDS.U16 R160, [R63+0x3a] ;  /* 0x00003a003fa07984 */ /* 0x000f220000000400 */
[----:B------:R-:W-:-:S03]  /*4160*/  FMUL.FTZ R66, R7, R157 ;  /* 0x0000009d07427220 */ /* 0x000fc60000410000 */
[----:B------:R-:W4:Y:S01]  /*4170*/  LDS.U16 R186, [R63+0x6] ;  /* 0x000006003fba7984 */ /* 0x000f220000000400 */
[----:B------:R-:W-:-:S03]  /*4180*/  FMUL.FTZ R67, R6, R157 ;  /* 0x0000009d06437220 */ /* 0x000fc60000410000 */
[----:B------:R-:W4:Y:S01]  /*4190*/  LDS.U16 R182, [R63+0xe] ;  /* 0x00000e003fb67984 */ /* 0x000f220000000400 */
[----:B---3--:R-:W-:-:S03]  /*41a0*/  FMUL.FTZ R136, R208, R159 ;  /* 0x0000009fd0887220 */ /* 0x008fc60000410000 */
[----:B------:R-:W3:Y:S01]  /*41b0*/  LDS.U16 R180, [R63+0x12] ;  /* 0x000012003fb47984 */ /* 0x000ee20000000400 */
[----:B-1----:R-:W-:-:S03]  /*41c0*/  FMUL.FTZ R133, R179, R152 ;  /* 0x00000098b3857220 */ /* 0x002fc60000410000 */
[----:B------:R-:W1:Y:S01]  /*41d0*/  LDS.U16 R178, [R63+0x16] ;  /* 0x000016003fb27984 */ /* 0x000e620000000400 */
[----:B------:R-:W-:-:S03]  /*41e0*/  FMUL.FTZ R132, R179, R150 ;  /* 0x00000096b3847220 */ /* 0x000fc60000410000 */
        /* <DEDUP_REMOVED lines=8> */
[----:B--2---:R-:W-:-:S03]  /*4270*/  FMUL.FTZ R64, R5, R157 ;  /* 0x0000009d05407220 */ /* 0x004fc60000410000 */
[----:B------:R-:W2:Y:S04]  /*4280*/  LDS.U16 R189, [R63] ;  /* 0x000000003fbd7984 */ /* 0x000ea80000000400 */
[----:B------:R-:W2:Y:S04]  /*4290*/  LDS.U16 R185, [R63+0x8] ;  /* 0x000008003fb97984 */ /* 0x000ea80000000400 */
[----:B------:R-:W2:Y:S04]  /*42a0*/  LDS.U16 R171, [R63+0x24] ;  /* 0x000024003fab7984 */ /* 0x000ea80000000400 */
[----:B------:R-:W2:Y:S01]  /*42b0*/  LDS.U16 R161, [R63+0x38] ;  /* 0x000038003fa17984 */ /* 0x000ea20000000400 */
[----:B------:R-:W-:-:S03]  /*42c0*/  FMUL.FTZ R110, R9, R157 ;  /* 0x0000009d096e7220 */ /* 0x000fc60000410000 */
        /* <DEDUP_REMOVED lines=11> */
[----:B------:R-:W0:Y:S01]  /*4380*/  MUFU.EX2 R66, R66 ;  /* 0x0000004200427308 */ /* 0x000e220000000800 */
[----:B------:R-:W-:Y:S01]  /*4390*/  USHF.L.U32 UR50, UR15, 0x8, URZ ;  /* 0x000000080f327899 */ /* 0x000fe200080006ff */
[----:B-----5:R-:W-:-:S06]  /*43a0*/  FMUL.FTZ R118, R115, R62 ;  /* 0x0000003e73767220 */ /* 0x020fcc0000410000 */
[----:B------:R-:W5:Y:S01]  /*43b0*/  MUFU.EX2 R67, R67 ;  /* 0x0000004300437308 */ /* 0x000f620000000800 */
[----:B------:R-:W-:Y:S01]  /*43c0*/  FMUL.FTZ R62, R18, R157 ;  /* 0x0000009d123e7220 */ /* 0x000fe20000410000 */
[----:B------:R-:W-:-:S06]  /*43d0*/  UIADD3 UR33, UPT, UPT, UR50, -0x100, URZ ;  /* 0xffffff0032217890 */ /* 0x000fcc000fffe0ff */
[----:B------:R-:W4:Y:S01]  /*43e0*/  MUFU.EX2 R111, R110 ;  /* 0x0000006e006f7308 */ /* 0x000f220000000800 */
[----:B------:R-:W-:-:S07]  /*43f0*/  FMUL.FTZ R156, R3, UR48 ;  /* 0x00000030039c7c20 */ /* 0x000fce0008410000 */
[----:B------:R-:W3:Y:S01]  /*4400*/  MUFU.EX2 R64, R64 ;  /* 0x0000004000407308 */ /* 0x000ee20000000800 */
[-C--:B------:R-:W-:Y:S01]  /*4410*/  FMUL.FTZ R109, R10, R157.reuse ;  /* 0x0000009d0a6d7220 */ /* 0x080fe20000410000 */
[-C--:B------:R-:W-:Y:S01]  /*4420*/  FMUL.FTZ R65, R4, R157.reuse ;  /* 0x0000009d04417220 */ /* 0x080fe20000410000 */
[----:B------:R-:W-:Y:S01]  /*4430*/  ULOP3.LUT UR33, UR33, 0x100, URZ, 0xc0, !UPT ;  /* 0x0000010021217892 */ /* 0x000fe2000f8ec0ff */
[----:B------:R-:W-:Y:S01]  /*4440*/  FMUL.RZ R156, R156, 0.15915493667125701904 ;  /* 0x3e22f9839c9c7820 */ /* 0x000fe2000040c000 */
[----:B------:R-:W-:-:S03]  /*4450*/  FMUL.FTZ R157, R3, R157 ;  /* 0x0000009d039d7220 */ /* 0x000fc60000410000 */
[----:B------:R-:W1:Y:S01]  /*4460*/  MUFU.EX2 R62, R62 ;  /* 0x0000003e003e7308 */ /* 0x000e620000000800 */
[----:B------:R-:W-:Y:S01]  /*4470*/  UIADD3 UR33, UPT, UPT, UR33, UR8, URZ ;  /* 0x0000000821217290 */ /* 0x000fe2000fffe0ff */
[C---:B0-----:R-:W-:Y:S01]  /*4480*/  FMUL.FTZ R117, R66.reuse, R117 ;  /* 0x0000007542757220 */ /* 0x041fe20000410000 */
[----:B------:R-:W-:Y:S01]  /*4490*/  FMUL.FTZ R116, R66, R116 ;  /* 0x0000007442747220 */ /* 0x000fe20000410000 */
[C---:B-----5:R-:W-:Y:S01]  /*44a0*/  FMUL.FTZ R113, R67.reuse, R113 ;  /* 0x0000007143717220 */ /* 0x060fe20000410000 */
[----:B------:R-:W-:-:S03]  /*44b0*/  FMUL.FTZ R112, R67, R112 ;  /* 0x0000007043707220 */ /* 0x000fc60000410000 */
[----:B------:R-:W0:Y:S01]  /*44c0*/  MUFU.EX2 R109, R109 ;  /* 0x0000006d006d7308 */ /* 0x000e220000000800 */
[C---:B----4-:R-:W-:Y:S01]  /*44d0*/  FMUL.FTZ R121, R111.reuse, R142 ;  /* 0x0000008e6f797220 */ /* 0x050fe20000410000 */
[----:B------:R-:W-:Y:S01]  /*44e0*/  FMUL.FTZ R120, R111, R120 ;  /* 0x000000786f787220 */ /* 0x000fe20000410000 */
[C---:B---3--:R-:W-:Y:S01]  /*44f0*/  FMUL.FTZ R111, R64.reuse, R149 ;  /* 0x00000095406f7220 */ /* 0x048fe20000410000 */
[----:B------:R-:W-:-:S04]  /*4500*/  FMUL.FTZ R110, R64, R141 ;  /* 0x0000008d406e7220 */ /* 0x000fc80000410000 */
[----:B------:R-:W3:Y:S01]  /*4510*/  MUFU.EX2 R65, R65 ;  /* 0x0000004100417308 */ /* 0x000ee20000000800 */
[C---:B------:R-:W-:Y:S02]  /*4520*/  ISETP.NE.AND P0, PT, R190.reuse, RZ, PT ;  /* 0x000000ffbe00720c */ /* 0x040fe40003f05270 */
[----:B------:R-:W-:Y:S02]  /*4530*/  IADD3 R195, PT, PT, R190, 0x200, RZ ;  /* 0x00000200bec37810 */ /* 0x000fe40007ffe0ff */
[----:B------:R-:W-:-:S03]  /*4540*/  MOV R64, UR33 ;  /* 0x0000002100407c02 */ /* 0x000fc60008000f00 */
[----:B------:R-:W-:Y:S01]  /*4550*/  MUFU.SIN R155, R156 ;  /* 0x0000009c009b7308 */ /* 0x000fe20000000400 */
[----:B------:R-:W-:-:S07]  /*4560*/  R2UR UR49, R60 ;  /* 0x000000003c3172ca */ /* 0x000fce00000e0000 */
[----:B------:R-:W-:Y:S01]  /*4570*/  MUFU.COS R67, R156 ;  /* 0x0000009c00437308 */ /* 0x000fe20000000000 */
[----:B------:R-:W-:-:S07]  /*4580*/  SEL R64, R64, R195, !P0 ;  /* 0x000000c340407207 */ /* 0x000fce0004000000 */
[----:B------:R-:W4:Y:S01]  /*4590*/  MUFU.EX2 R66, R157 ;  /* 0x0000009d00427308 */ /* 0x000f220000000800 */
[----:B------:R-:W-:Y:S01]  /*45a0*/  R2UR UR37, R61 ;  /* 0x000000003d2572ca */ /* 0x000fe200000e0000 */
[C---:B-1----:R-:W-:Y:S01]  /*45b0*/  FMUL.FTZ R126, R62.reuse, R126 ;  /* 0x0000007e3e7e7220 */ /* 0x042fe20000410000 */
[----:B------:R-:W-:Y:S01]  /*45c0*/  FMUL.FTZ R127, R62, R127 ;  /* 0x0000007f3e7f7220 */ /* 0x000fe20000410000 */
[----:B------:R-:W-:Y:S02]  /*45d0*/  LEA R64, R64, UR28, 0x3 ;  /* 0x0000001c40407c11 */ /* 0x000fe4000f8e18ff */
[----:B------:R-:W-:Y:S02]  /*45e0*/  ISETP.NE.AND P2, PT, R190, 0x3f, PT ;  /* 0x0000003fbe00780c */ /* 0x000fe40003f45270 */
        /* <DEDUP_REMOVED lines=16> */
[C---:B0-----:R-:W-:Y:S01]  /*46f0*/  FMUL.FTZ R123, R109.reuse, R144 ;  /* 0x000000906d7b7220 */ /* 0x041fe20000410000 */
[----:B------:R-:W-:Y:S01]  /*4700*/  FMUL.FTZ R122, R109, R143 ;  /* 0x0000008f6d7a7220 */ /* 0x000fe20000410000 */
[----:B------:R-:W-:Y:S01]  /*4710*/  FMUL.FTZ R119, R115, R140 ;  /* 0x0000008c73777220 */ /* 0x000fe20000410000 */
[----:B------:R-:W-:Y:S01]  /*4720*/  SHF.L.U32 R175, R175, 0x10, RZ ;  /* 0x00000010afaf7819 */ /* 0x000fe200000006ff */
[----:B---3--:R-:W-:Y:S01]  /*4730*/  FMUL.FTZ R109, R65, R154 ;  /* 0x0000009a416d7220 */ /* 0x008fe20000410000 */
[----:B------:R0:W-:Y:S01]  /*4740*/  STS.64 [R64+0x39e0], R126 ;  /* 0x0039e07e40007388 */ /* 0x0001e20000000a00 */
[----:B--2---:R-:W-:Y:S01]  /*4750*/  SHF.L.U32 R189, R189, 0x10, RZ ;  /* 0x00000010bdbd7819 */ /* 0x004fe200000006ff */
[----:B------:R-:W-:Y:S01]  /*4760*/  FMUL.FTZ R140, R174, UR49 ;  /* 0x00000031ae8c7c20 */ /* 0x000fe20008410000 */
[----:B------:R-:W-:Y:S01]  /*4770*/  SHF.L.U32 R185, R185, 0x10, RZ ;  /* 0x00000010b9b97819 */ /* 0x000fe200000006ff */
[C---:B------:R-:W-:Y:S01]  /*4780*/  FMUL.FTZ R131, R70.reuse, R148 ;  /* 0x0000009446837220 */ /* 0x040fe20000410000 */
[----:B------:R-:W-:Y:S01]  /*4790*/  SHF.L.U32 R171, R171, 0x10, RZ ;  /* 0x00000010abab7819 */ /* 0x000fe200000006ff */
[----:B------:R-:W-:Y:S01]  /*47a0*/  FMUL.FTZ R130, R70, R147 ;  /* 0x0000009346827220 */ /* 0x000fe20000410000 */
[----:B------:R-:W-:Y:S01]  /*47b0*/  SHF.L.U32 R161, R161, 0x10, RZ ;  /* 0x00000010a1a17819 */ /* 0x000fe200000006ff */
[----:B------:R-:W-:Y:S01]  /*47c0*/  FMUL.FTZ R125, R71, R146 ;  /* 0x00000092477d7220 */ /* 0x000fe20000410000 */
[C---:B----4-:R-:W-:Y:S01]  /*47d0*/  FMUL.FTZ R156, R66.reuse, R67 ;  /* 0x00000043429c7220 */ /* 0x050fe20000410000 */
[----:B------:R-:W-:Y:S01]  /*47e0*/  FMUL.FTZ R155, R66, R155 ;  /* 0x0000009b429b7220 */ /* 0x000fe20000410000 */
        /* <DEDUP_REMOVED lines=26> */
[C---:B------:R-:W-:Y:S01]  /*4990*/  FMUL.FTZ R129, R108.reuse, R145 ;  /* 0x000000916c817220 */ /* 0x040fe20000410000 */
[----:B------:R-:W-:Y:S01]  /*49a0*/  FMUL.FTZ R128, R108, R128 ;  /* 0x000000806c807220 */ /* 0x000fe20000410000 */
[----:B------:R-:W-:Y:S01]  /*49b0*/  FFMA.FTZ R140, R175, UR37, R140 ;  /* 0x00000025af8c7c23 */ /* 0x000fe2000801008c */
[----:B------:R-:W-:Y:S01]  /*49c0*/  FMUL.FTZ R124, R71, R124 ;  /* 0x0000007c477c7220 */ /* 0x000fe20000410000 */
        /* <DEDUP_REMOVED lines=18> */
[----:B------:R-:W-:Y:S01]  /*4af0*/  FMUL.FTZ R145, R27, -R144 ;  /* 0x800000901b917220 */ /* 0x000fe20000410000 */
[----:B------:R-:W-:Y:S01]  /*4b00*/  FMUL.FTZ R140, R22, -R157 ;  /* 0x8000009d168c7220 */ /* 0x000fe20000410000 */
        /* <DEDUP_REMOVED lines=25> */
.L_x_6797:
[----:B------:R-:W-:-:S06]  /*4ca0*/  LEA R114, R190, UR28, 0x3 ;  /* 0x0000001cbe727c11 */ /* 0x000fcc000f8e18ff */
[----:B------:R-:W0:Y:S02]  /*4cb0*/  LDS.64 R114, [R114+0x49e8] ;  /* 0x0049e80072727984 */ /* 0x000e240000000a00 */
.L_x_6798:
[----:B------:R-:W-:Y:S05]  /*4cc0*/  BSYNC.RECONVERGENT B0 ;  /* 0x0000000000007941 */ /* 0x000fea0003800200 */
.L_x_6796:
        /* <DEDUP_REMOVED lines=45> */
[----:B------:R-:W-:Y:S01]  /*4fa0*/  FFMA.FTZ R60, R127, R139, R60 ;  /* 0x0000008b7f3c7223 */ /* 0x000fe2000001003c */
[----:B------:R-:W-:Y:S01]  /*4fb0*/  FMUL.FTZ R69, R128, R63 ;  /* 0x0000003f80457220 */ /* 0x000fe20000410000 */
[----:B------:R-:W-:Y:S01]  /*4fc0*/  FFMA.FTZ R61, R126, R139, -R61 ;  /* 0x0000008b7e3d7223 */ /* 0x000fe2000001083d */
[----:B------:R-:W-:-:S02]  /*4fd0*/  FFMA.FTZ R63, R129, R63, R68 ;  /* 0x0000003f813f7223 */ /* 0x000fc40000010044 */
        /* <DEDUP_REMOVED lines=50> */
[----:B------:R-:W-:Y:S01]  /*5300*/  FMUL.FTZ R63, R122, R61 ;  /* 0x0000003d7a3f7220 */ /* 0x000fe20000410000 */
        /* <DEDUP_REMOVED lines=41> */
[C---:B------:R-:W-:Y:S01]  /*55a0*/  FMUL.FTZ R69, R108.reuse, R71 ;  /* 0x000000476c457220 */ /* 0x040fe20000410000 */
[C---:B------:R-:W-:Y:S01]  /*55b0*/  FFMA.FTZ R60, R111.reuse, R63, -R60 ;  /* 0x0000003f6f3c7223 */ /* 0x040fe2000001083c */
[----:B------:R-:W-:Y:S01]  /*55c0*/  FFMA.FTZ R61, R111, R62, R61 ;  /* 0x0000003e6f3d7223 */ /* 0x000fe2000001003d */
[C---:B------:R-:W-:Y:S01]  /*55d0*/  FFMA.FTZ R68, R109.reuse, R71, R68 ;  /* 0x000000476d447223 */ /* 0x040fe20000010044 */
[C---:B------:R-:W-:Y:S01]  /*55e0*/  FFMA.FTZ R69, R109.reuse, R70, -R69 ;  /* 0x000000466d457223 */ /* 0x040fe20000010845 */
[CC--:B------:R-:W-:Y:S01]  /*55f0*/  FMUL.FTZ R62, R108.reuse, R60.reuse ;  /* 0x0000003c6c3e7220 */ /* 0x0c0fe20000410000 */
[----:B------:R-:W-:Y:S01]  /*5600*/  FMUL.FTZ R63, R108, R61 ;  /* 0x0000003d6c3f7220 */ /* 0x000fe20000410000 */
[----:B------:R-:W-:Y:S01]  /*5610*/  FADD.FTZ R68, RZ, R68 ;  /* 0x00000044ff447221 */ /* 0x000fe20000010000 */
[----:B------:R-:W-:Y:S01]  /*5620*/  FFMA.FTZ R69, R4, R53, R69 ;  /* 0x0000003504457223 */ /* 0x000fe20000010045 */
        /* <DEDUP_REMOVED lines=10> */
[----:B------:R-:W-:Y:S01]  /*56d0*/  LEA R191, R190, UR28, 0x4 ;  /* 0x0000001cbebf7c11 */ /* 0x000fe2000f8e20ff */
[----:B------:R-:W-:Y:S01]  /*56e0*/  FFMA.FTZ R62, R3, R52, R70 ;  /* 0x00000034033e7223 */ /* 0x000fe20000010046 */
[----:B------:R-:W-:-:S05]  /*56f0*/  FADD.FTZ R63, RZ, R68 ;  /* 0x00000044ff3f7221 */ /* 0x000fca0000010000 */
[----:B------:R2:W-:Y:S01]  /*5700*/  STS.128 [R191+0x31d0], R60 ;  /* 0x0031d03cbf007388 */ /* 0x0005e20000000c00 */
[----:B------:R-:W-:Y:S06]  /*5710*/  BAR.SYNC.DEFER_BLOCKING 0x0 ;  /* 0x0000000000007b1d */ /* 0x000fec0000010000 */
[----:B------:R-:W-:Y:S05]  /*5720*/  @P2 BRA `(.L_x_6799) ;  /* 0x0000000800142947 */ /* 0x000fea0003800000 */
[----:B------:R-:W3:Y:S01]  /*5730*/  S2R R190, SR_TID.X ;  /* 0x0000000000be7919 */ /* 0x000ee20000002100 */
[----:B------:R-:W-:Y:S01]  /*5740*/  UMOV UR33, 0xffffffff ;  /* 0xffffffff00217882 */ /* 0x000fe20000000000 */
[C---:B------:R-:W-:Y:S02]  /*5750*/  ISETP.GE.AND P4, PT, R107.reuse, 0x10, PT ;  /* 0x000000106b00780c */ /* 0x040fe40003f86270 */
[C---:B------:R-:W-:Y:S02]  /*5760*/  ISETP.GE.AND P2, PT, R107.reuse, 0x8, PT ;  /* 0x000000086b00780c */ /* 0x040fe40003f46270 */
[C---:B------:R-:W-:Y:S02]  /*5770*/  ISETP.GE.AND P3, PT, R107.reuse, 0x4, PT ;  /* 0x000000046b00780c */ /* 0x040fe40003f66270 */
[C---:B------:R-:W-:Y:S02]  /*5780*/  ISETP.GE.AND P4, PT, R107.reuse, 0x2, PT ;  /* 0x000000026b00780c */ /* 0x040fe40003f86270 */
[----:B------:R-:W-:-:S02]  /*5790*/  ISETP.GE.AND P5, PT, R107, 0x1, PT ;  /* 0x000000016b00780c */ /* 0x000fc40003fa6270 */
[----:B---3--:R-:W-:-:S05]  /*57a0*/  LEA R190, R190, R191, 0x4 ;  /* 0x000000bfbebe7211 */ /* 0x008fca00078e20ff */
[----:B--2---:R-:W-:Y:S04]  /*57b0*/  LDS.128 R60, [R190+0x31d0] ;  /* 0x0031d000be3c7984 */ /* 0x004fe80000000c00 */
[----:B------:R-:W2:Y:S02]  /*57c0*/  LDS.128 R68, [R190+0x31e0] ;  /* 0x0031e000be447984 */ /* 0x000ea40000000c00 */
[-C--:B--2---:R-:W-:Y:S01]  /*57d0*/  FMUL.FTZ R195, R63, R69.reuse ;  /* 0x000000453fc37220 */ /* 0x084fe20000410000 */
        /* <DEDUP_REMOVED lines=70> */
.L_x_6921:
        /* <DEDUP_REMOVED lines=13> */
.L_x_6924:
[----:B------:R-:W-:-:S03]  /*5d10*/  UMOV UR33, 0xffffffff ;  /* 0xffffffff00217882 */ /* 0x000fc60000000000 */
[----:B------:R-:W-:Y:S05]  /*5d20*/  BRA.DIV UR33, `(.L_x_6802) ;  /* 0x0000007e21f47947 */ /* 0x000fea000b800000 */
.L_x_6927:
[----:B------:R-:W-:-:S03]  /*5d30*/  UMOV UR33, 0xffffffff ;  /* 0xffffffff00217882 */ /* 0x000fc60000000000 */
[----:B------:R-:W-:Y:S05]  /*5d40*/  BRA.DIV UR33, `(.L_x_6803) ;  /* 0x0000008221147947 */ /* 0x000fea000b800000 */
.L_x_6930:
[----:B------:R-:W-:-:S03]  /*5d50*/  UMOV UR33, 0xffffffff ;  /* 0xffffffff00217882 */ /* 0x000fc60000000000 */
[----:B------:R-:W-:Y:S05]  /*5d60*/  BRA.DIV UR33, `(.L_x_6804) ;  /* 0x0000008221347947 */ /* 0x000fea000b800000 */
.L_x_6933:
        /* <DEDUP_REMOVED lines=10> */
.L_x_6943:
[-C--:B0-----:R-:W-:Y:S01]  /*5e10*/  FMUL.FTZ R70, R193, R67.reuse ;  /* 0x00000043c1467220 */ /* 0x081fe20000410000 */
[C---:B------:R-:W-:Y:S01]  /*5e20*/  FMUL.FTZ R68, R197.reuse, R196 ;  /* 0x000000c4c5447220 */ /* 0x040fe20000410000 */
[C---:B------:R-:W-:Y:S02]  /*5e30*/  FMUL.FTZ R71, R197.reuse, R67 ;  /* 0x00000043c5477220 */ /* 0x040fe40000410000 */
[----:B----4-:R-:W-:Y:S01]  /*5e40*/  FFMA.FTZ R69, R197, R66, -R70 ;  /* 0x00000042c5457223 */ /* 0x010fe20000010846 */
[C---:B------:R-:W-:Y:S01]  /*5e50*/  FFMA.FTZ R65, R193.reuse, R64, R68 ;  /* 0x00000040c1417223 */ /* 0x040fe20000010044 */
[C---:B------:R-:W-:Y:S01]  /*5e60*/  FFMA.FTZ R70, R193.reuse, R66, R71 ;  /* 0x00000042c1467223 */ /* 0x040fe20000010047 */
[----:B------:R-:W-:Y:S01]  /*5e70*/  FMUL.FTZ R68, R193, R196 ;  /* 0x000000c4c1447220 */ /* 0x000fe20000410000 */
[----:B------:R-:W-:Y:S02]  /*5e80*/  @P0 FADD.FTZ R66, R194, R69 ;  /* 0x00000045c2420221 */ /* 0x000fe40000010000 */
[----:B------:R-:W-:Y:S01]  /*5e90*/  @P0 FADD.FTZ R67, R195, R70 ;  /* 0x00000046c3430221 */ /* 0x000fe20000010000 */
        /* <DEDUP_REMOVED lines=14> */
.L_x_6799:
[----:B---3--:R-:W3:Y:S01]  /*5f80*/  S2R R190, SR_TID.X ;  /* 0x0000000000be7919 */ /* 0x008ee20000002100 */
[----:B------:R-:W-:Y:S05]  /*5f90*/  WARPSYNC.ALL ;  /* 0x0000000000007948 */ /* 0x000fea0003800000 */
[----:B---3--:R-:W-:Y:S01]  /*5fa0*/  LOP3.LUT P0, R240, R190, 0x1f, RZ, 0xc0, !PT ;  /* 0x0000001fbef07812 */ /* 0x008fe2000780c0ff */
        /* <DEDUP_REMOVED lines=9> */
[C---:B------:R-:W-:Y:S01]  /*6040*/  FFMA.FTZ R60, -R155.reuse, R114, -R60 ;  /* 0x000000729b3c7223 */ /* 0x040fe2000001093c */
[----:B-----5:R-:W-:Y:S01]  /*6050*/  FMUL.FTZ R64, R108, R61 ;  /* 0x0000003d6c407220 */ /* 0x020fe20000410000 */
        /* <DEDUP_REMOVED lines=9> */
[----:B------:R-:W-:Y:S01]  /*60f0*/  FMUL.FTZ R66, R108, R63 ;  /* 0x0000003f6c427220 */ /* 0x000fe20000410000 */
[----:B------:R-:W-:Y:S01]  /*6100*/  FADD.FTZ R65, R140, R65 ;  /* 0x000000418c417221 */ /* 0x000fe20000010000 */
[-C--:B------:R-:W-:Y:S01]  /*6110*/  FMUL.FTZ R67, R110, R62.reuse ;  /* 0x0000003e6e437220 */ /* 0x080fe20000410000 */
[C---:B------:R-:W-:Y:S01]  /*6120*/  FFMA.FTZ R61, R111.reuse, R62, R60 ;  /* 0x0000003e6f3d7223 */ /* 0x040fe2000001003c */
[----:B------:R-:W-:Y:S01]  /*6130*/  FMUL.FTZ R62, R162, UR37 ;  /* 0x00000025a23e7c20 */ /* 0x000fe20008410000 */
[-C--:B------:R-:W-:Y:S01]  /*6140*/  FMUL.FTZ R60, R108, R65.reuse ;  /* 0x000000416c3c7220 */ /* 0x080fe20000410000 */
[----:B------:R-:W-:Y:S01]  /*6150*/  FFMA.FTZ R67, R111, R64, -R67 ;  /* 0x000000406f437223 */ /* 0x000fe20000010843 */
[C---:B------:R-:W-:Y:S01]  /*6160*/  FFMA.FTZ R66, R109.reuse, R65, -R66 ;  /* 0x000000416d427223 */ /* 0x040fe20000010842 */
[C---:B------:R-:W-:Y:S01]  /*6170*/  FMUL.FTZ R68, R112.reuse, R61 ;  /* 0x0000003d70447220 */ /* 0x040fe20000410000 */
[----:B------:R-:W-:Y:S01]  /*6180*/  FFMA.FTZ R60, R109, R63, R60 ;  /* 0x0000003f6d3c7223 */ /* 0x000fe2000001003c */
[-C--:B------:R-:W-:Y:S01]  /*6190*/  FMUL.FTZ R64, R112, R67.reuse ;  /* 0x0000004370407220 */ /* 0x080fe20000410000 */
[----:B------:R-:W-:Y:S01]  /*61a0*/  FFMA.FTZ R207, R163, UR49, -R62 ;  /* 0x00000031a3cf7c23 */ /* 0x000fe2000801083e */
[----:B------:R-:W-:Y:S01]  /*61b0*/  FADD.FTZ R66, R141, R66 ;  /* 0x000000428d427221 */ /* 0x000fe20000010000 */
[C---:B------:R-:W-:Y:S01]  /*61c0*/  FFMA.FTZ R68, R113.reuse, R67, -R68 ;  /* 0x0000004371447223 */ /* 0x040fe20000010844 */
[----:B------:R-:W-:Y:S01]  /*61d0*/  FFMA.FTZ R64, R113, R61, R64 ;  /* 0x0000003d71407223 */ /* 0x000fe20000010040 */
[----:B------:R-:W-:Y:S01]  /*61e0*/  FFMA.FTZ R60, R23, R207, R60 ;  /* 0x000000cf173c7223 */ /* 0x000fe2000001003c */
        /* <DEDUP_REMOVED lines=10> */
[C---:B------:R-:W-:Y:S01]  /*6290*/  FMUL.FTZ R60, R118.reuse, R70 ;  /* 0x00000046763c7220 */ /* 0x040fe20000410000 */
[-C--:B------:R-:W-:Y:S01]  /*62a0*/  FMUL.FTZ R66, R118, R64.reuse ;  /* 0x0000004076427220 */ /* 0x080fe20000410000 */
[----:B------:R-:W-:Y:S01]  /*62b0*/  FMUL.FTZ R62, R112, R61 ;  /* 0x0000003d703e7220 */ /* 0x000fe20000410000 */
[----:B------:R-:W-:Y:S01]  /*62c0*/  FADD.FTZ R63, R142, R63 ;  /* 0x0000003f8e3f7221 */ /* 0x000fe20000010000 */
[----:B------:R-:W-:Y:S01]  /*62d0*/  FFMA.FTZ R65, R119, R64, R60 ;  /* 0x0000004077417223 */ /* 0x000fe2000001003c */
[----:B------:R-:W-:Y:S01]  /*62e0*/  BAR.SYNC.DEFER_BLOCKING 0x0 ;  /* 0x0000000000007b1d */ /* 0x000fe20000010000 */
[----:B------:R-:W-:Y:S01]  /*62f0*/  FMUL.FTZ R64, R166, UR37 ;  /* 0x00000025a6407c20 */ /* 0x000fe20008410000 */
[-C--:B------:R-:W-:Y:S01]  /*6300*/  FMUL.FTZ R60, R112, R63.reuse ;  /* 0x0000003f703c7220 */ /* 0x080fe20000410000 */
[----:B------:R-:W-:Y:S01]  /*6310*/  FFMA.FTZ R62, R113, R63, -R62 ;  /* 0x0000003f713e7223 */ /* 0x000fe2000001083e */
[----:B------:R-:W-:Y:S01]  /*6320*/  FFMA.FTZ R66, R119, R70, -R66 ;  /* 0x0000004677427223 */ /* 0x000fe20000010842 */
[----:B------:R-:W-:Y:S01]  /*6330*/  FFMA.FTZ R205, R167, UR49, -R64 ;  /* 0x00000031a7cd7c23 */ /* 0x000fe20008010840 */
[----:B------:R-:W-:Y:S01]  /*6340*/  FFMA.FTZ R60, R113, R61, R60 ;  /* 0x0000003d713c7223 */ /* 0x000fe2000001003c */
[----:B------:R-:W-:Y:S01]  /*6350*/  FADD.FTZ R62, R143, R62 ;  /* 0x0000003e8f3e7221 */ /* 0x000fe20000010000 */
[C---:B------:R-:W-:Y:S01]  /*6360*/  FMUL.FTZ R61, R120.reuse, R65 ;  /* 0x00000041783d7220 */ /* 0x040fe20000410000 */
[----:B------:R-:W-:Y:S01]  /*6370*/  FMUL.FTZ R68, R120, R66 ;  /* 0x0000004278447220 */ /* 0x000fe20000410000 */
[----:B------:R-:W-:Y:S01]  /*6380*/  FFMA.FTZ R60, R25, R205, R60 ;  /* 0x000000cd193c7223 */ /* 0x000fe2000001003c */
[----:B------:R-:W-:Y:S01]  /*6390*/  FMUL.FTZ R64, R116, R62 ;  /* 0x0000003e74407220 */ /* 0x000fe20000410000 */
[----:B------:R-:W-:Y:S01]  /*63a0*/  FMUL.FTZ R204, R168, UR37 ;  /* 0x00000025a8cc7c20 */ /* 0x000fe20008410000 */
[C---:B------:R-:W-:Y:S01]  /*63b0*/  FFMA.FTZ R66, R121.reuse, R66, -R61 ;  /* 0x0000004279427223 */ /* 0x040fe2000001083d */
[----:B------:R-:W-:Y:S01]  /*63c0*/  FFMA.FTZ R68, R121, R65, R68 ;  /* 0x0000004179447223 */ /* 0x000fe20000010044 */
[-C--:B------:R-:W-:Y:S01]  /*63d0*/  FFMA.FTZ R61, R117, R60.reuse, R64 ;  /* 0x0000003c753d7223 */ /* 0x080fe20000010040 */
[----:B------:R-:W-:Y:S01]  /*63e0*/  FMUL.FTZ R60, R116, R60 ;  /* 0x0000003c743c7220 */ /* 0x000fe20000410000 */
[----:B------:R-:W-:Y:S01]  /*63f0*/  FFMA.FTZ R204, R169, UR49, -R204 ;  /* 0x00000031a9cc7c23 */ /* 0x000fe200080108cc */
[C---:B------:R-:W-:Y:S01]  /*6400*/  FMUL.FTZ R64, R122.reuse, R66 ;  /* 0x000000427a407220 */ /* 0x040fe20000410000 */
[----:B------:R-:W-:Y:S01]  /*6410*/  FMUL.FTZ R65, R122, R68 ;  /* 0x000000447a417220 */ /* 0x000fe20000410000 */
[----:B------:R-:W-:Y:S01]  /*6420*/  FFMA.FTZ R63, R117, R62, -R60 ;  /* 0x0000003e753f7223 */ /* 0x000fe2000001083c */
[----:B------:R-:W-:Y:S01]  /*6430*/  FFMA.FTZ R62, R26, R204, R61 ;  /* 0x000000cc1a3e7223 */ /* 0x000fe2000001003d */
[C---:B------:R-:W-:Y:S01]  /*6440*/  FFMA.FTZ R68, R123.reuse, R68, R64 ;  /* 0x000000447b447223 */ /* 0x040fe20000010040 */
[----:B------:R-:W-:Y:S01]  /*6450*/  FFMA.FTZ R67, R123, R66, -R65 ;  /* 0x000000427b437223 */ /* 0x000fe20000010841 */
[----:B------:R-:W-:Y:S01]  /*6460*/  FADD.FTZ R63, R144, R63 ;  /* 0x0000003f903f7221 */ /* 0x000fe20000010000 */
[-C--:B------:R-:W-:Y:S01]  /*6470*/  FMUL.FTZ R64, R118, R62.reuse ;  /* 0x0000003e76407220 */ /* 0x080fe20000410000 */
[----:B------:R-:W0:Y:S01]  /*6480*/  LDS.64 R60, [R191+0x31d8] ;  /* 0x0031d800bf3c7984 */ /* 0x000e220000000a00 */
[----:B------:R-:W-:Y:S01]  /*6490*/  FMUL.FTZ R66, R170, UR37 ;  /* 0x00000025aa427c20 */ /* 0x000fe20008410000 */
[-C--:B------:R-:W-:Y:S01]  /*64a0*/  FMUL.FTZ R65, R118, R63.reuse ;  /* 0x0000003f76417220 */ /* 0x080fe20000410000 */
[----:B------:R-:W-:Y:S01]  /*64b0*/  FFMA.FTZ R64, R119, R63, -R64 ;  /* 0x0000003f77407223 */ /* 0x000fe20000010840 */
[----:B------:R-:W-:Y:S01]  /*64c0*/  FMUL.FTZ R70, R124, R67 ;  /* 0x000000437c467220 */ /* 0x000fe20000410000 */
[----:B------:R-:W-:Y:S01]  /*64d0*/  FFMA.FTZ R203, R171, UR49, -R66 ;  /* 0x00000031abcb7c23 */ /* 0x000fe20008010842 */
[----:B------:R-:W-:Y:S01]  /*64e0*/  FFMA.FTZ R62, R119, R62, R65 ;  /* 0x0000003e773e7223 */ /* 0x000fe20000010041 */
[----:B------:R-:W-:Y:S01]  /*64f0*/  FADD.FTZ R64, R145, R64 ;  /* 0x0000004091407221 */ /* 0x000fe20000010000 */
[----:B------:R-:W-:Y:S01]  /*6500*/  FMUL.FTZ R202, R172, UR37 ;  /* 0x00000025acca7c20 */ /* 0x000fe20008410000 */
[----:B------:R-:W-:Y:S01]  /*6510*/  FFMA.FTZ R70, R125, R68, R70 ;  /* 0x000000447d467223 */ /* 0x000fe20000010046 */
        /* <DEDUP_REMOVED lines=9> */
[----:B------:R-:W-:Y:S01]  /*65b0*/  FFMA.FTZ R63, R28, R202, R63 ;  /* 0x000000ca1c3f7223 */ /* 0x000fe2000001003f */
[----:B------:R-:W-:Y:S01]  /*65c0*/  FMUL.FTZ R62, R128, R68 ;  /* 0x00000044803e7220 */ /* 0x000fe20000410000 */
[----:B------:R-:W-:Y:S01]  /*65d0*/  ISETP.LE.OR P0, PT, R66, UR15, P0 ;  /* 0x0000000f42007c0c */ /* 0x000fe20008703670 */
[----:B------:R-:W-:Y:S01]  /*65e0*/  FADD.FTZ R65, R146, R65 ;  /* 0x0000004192417221 */ /* 0x000fe20000010000 */
[----:B------:R-:W-:Y:S01]  /*65f0*/  FMUL.FTZ R64, R122, R63 ;  /* 0x0000003f7a407220 */ /* 0x000fe20000410000 */
[-C--:B------:R-:W-:Y:S01]  /*6600*/  FFMA.FTZ R67, R129, R70.reuse, R62 ;  /* 0x0000004681437223 */ /* 0x080fe2000001003e */
[----:B------:R-:W-:Y:S01]  /*6610*/  FMUL.FTZ R70, R128, R70 ;  /* 0x0000004680467220 */ /* 0x000fe20000410000 */
[-C--:B------:R-:W-:Y:S01]  /*6620*/  FMUL.FTZ R62, R122, R65.reuse ;  /* 0x000000417a3e7220 */ /* 0x080fe20000410000 */
[----:B------:R-:W-:Y:S01]  /*6630*/  FMUL.FTZ R66, R174, UR37 ;  /* 0x00000025ae427c20 */ /* 0x000fe20008410000 */
[----:B------:R-:W-:Y:S01]  /*6640*/  FFMA.FTZ R64, R123, R65, -R64 ;  /* 0x000000417b407223 */ /* 0x000fe20000010840 */
[----:B------:R-:W-:Y:S01]  /*6650*/  FFMA.FTZ R70, R129, R68, -R70 ;  /* 0x0000004481467223 */ /* 0x000fe20000010846 */
[----:B------:R-:W-:Y:S01]  /*6660*/  FFMA.FTZ R62, R123, R63, R62 ;  /* 0x0000003f7b3e7223 */ /* 0x000fe2000001003e */
[----:B------:R-:W-:Y:S01]  /*6670*/  FFMA.FTZ R201, R175, UR49, -R66 ;  /* 0x00000031afc97c23 */ /* 0x000fe20008010842 */
        /* <DEDUP_REMOVED lines=8> */
[----:B------:R-:W-:Y:S01]  /*6700*/  FFMA.FTZ R65, R125, R62, R66 ;  /* 0x0000003e7d417223 */ /* 0x000fe20000010042 */
[C---:B0-----:R-:W-:Y:S01]  /*6710*/  FMUL.FTZ R62, R127.reuse, R60 ;  /* 0x0000003c7f3e7220 */ /* 0x041fe20000410000 */
[-C--:B------:R-:W-:Y:S01]  /*6720*/  FMUL.FTZ R63, R127, R61.reuse ;  /* 0x0000003d7f3f7220 */ /* 0x080fe20000410000 */
[----:B------:R-:W-:Y:S01]  /*6730*/  FMUL.FTZ R228, R176, UR37 ;  /* 0x00000025b0e47c20 */ /* 0x000fe20008410000 */
[----:B------:R-:W-:Y:S01]  /*6740*/  FFMA.FTZ R67, R125, R64, -R67 ;  /* 0x000000407d437223 */ /* 0x000fe20000010843 */
[C---:B------:R-:W-:Y:S01]  /*6750*/  FFMA.FTZ R62, R126.reuse, R61, R62 ;  /* 0x0000003d7e3e7223 */ /* 0x040fe2000001003e */
[----:B------:R-:W-:Y:S01]  /*6760*/  FFMA.FTZ R63, R126, R60, -R63 ;  /* 0x0000003c7e3f7223 */ /* 0x000fe2000001083f */
[----:B------:R-:W-:Y:S01]  /*6770*/  FMUL.FTZ R60, R132, R70 ;  /* 0x00000046843c7220 */ /* 0x000fe20000410000 */
[----:B------:R-:W-:Y:S01]  /*6780*/  FFMA.FTZ R228, R177, UR49, -R228 ;  /* 0x00000031b1e47c23 */ /* 0x000fe200080108e4 */
[----:B------:R-:W-:Y:S01]  /*6790*/  FADD.FTZ R200, RZ, R62 ;  /* 0x0000003effc87221 */ /* 0x000fe20000010000 */
[----:B------:R-:W-:Y:S01]  /*67a0*/  FFMA.FTZ R227, R18, R79, R63 ;  /* 0x0000004f12e37223 */ /* 0x000fe2000001003f */
[----:B------:R-:W-:Y:S01]  /*67b0*/  FFMA.FTZ R69, R133, R68, R60 ;  /* 0x0000004485457223 */ /* 0x000fe2000001003c */
[----:B------:R-:W-:Y:S01]  /*67c0*/  FFMA.FTZ R65, R30, R228, R65 ;  /* 0x000000e41e417223 */ /* 0x000fe20000010041 */
[CC--:B------:R-:W-:Y:S01]  /*67d0*/  FMUL.FTZ R60, R138.reuse, R200.reuse ;  /* 0x000000c88a3c7220 */ /* 0x0c0fe20000410000 */
[----:B------:R-:W-:Y:S01]  /*67e0*/  FMUL.FTZ R61, R138, R227 ;  /* 0x000000e38a3d7220 */ /* 0x000fe20000410000 */
[----:B------:R-:W-:Y:S01]  /*67f0*/  FADD.FTZ R67, R148, R67 ;  /* 0x0000004394437221 */ /* 0x000fe20000010000 */
[----:B------:R-:W-:Y:S01]  /*6800*/  FMUL.FTZ R62, R128, R65 ;  /* 0x00000041803e7220 */ /* 0x000fe20000410000 */
[C---:B------:R-:W-:Y:S01]  /*6810*/  FFMA.FTZ R60, R139.reuse, R227, -R60 ;  /* 0x000000e38b3c7223 */ /* 0x040fe2000001083c */
[----:B------:R-:W-:Y:S01]  /*6820*/  FFMA.FTZ R61, R139, R200, R61 ;  /* 0x000000c88b3d7223 */ /* 0x000fe2000001003d */
[----:B------:R-:W-:Y:S01]  /*6830*/  FMUL.FTZ R66, R178, UR37 ;  /* 0x00000025b2427c20 */ /* 0x000fe20008410000 */
[-C--:B------:R-:W-:Y:S01]  /*6840*/  FFMA.FTZ R64, R129, R67.reuse, -R62 ;  /* 0x0000004381407223 */ /* 0x080fe2000001083e */
[----:B------:R-:W-:Y:S01]  /*6850*/  FFMA.FTZ R226, R17, R78, R60 ;  /* 0x0000004e11e27223 */ /* 0x000fe2000001003c */
[----:B------:R-:W-:Y:S01]  /*6860*/  FADD.FTZ R199, RZ, R61 ;  /* 0x0000003dffc77221 */ /* 0x000fe20000010000 */
[----:B------:R-:W-:Y:S01]  /*6870*/  FMUL.FTZ R62, R128, R67 ;  /* 0x00000043803e7220 */ /* 0x000fe20000410000 */
[----:B------:R-:W-:Y:S01]  /*6880*/  FFMA.FTZ R225, R179, UR49, -R66 ;  /* 0x00000031b3e17c23 */ /* 0x000fe20008010842 */
[CC--:B------:R-:W-:Y:S01]  /*6890*/  FMUL.FTZ R60, R136.reuse, R226.reuse ;  /* 0x000000e2883c7220 */ /* 0x0c0fe20000410000 */
[----:B------:R-:W-:Y:S01]  /*68a0*/  FMUL.FTZ R61, R136, R199 ;  /* 0x000000c7883d7220 */ /* 0x000fe20000410000 */
        /* <DEDUP_REMOVED lines=9> */
[----:B------:R-:W-:Y:S01]  /*6940*/  FMUL.FTZ R65, R130, R62 ;  /* 0x0000003e82417220 */ /* 0x000fe20000410000 */
[C---:B------:R-:W-:Y:S01]  /*6950*/  FMUL.FTZ R60, R134.reuse, R198 ;  /* 0x000000c6863c7220 */ /* 0x040fe20000410000 */
[----:B------:R-:W-:Y:S01]  /*6960*/  FMUL.FTZ R61, R134, R224 ;  /* 0x000000e0863d7220 */ /* 0x000fe20000410000 */
[----:B------:R-:W-:Y:S01]  /*6970*/  FFMA.FTZ R63, R131, R62, R66 ;  /* 0x0000003e833f7223 */ /* 0x000fe20000010042 */
[----:B------:R-:W-:Y:S01]  /*6980*/  FMUL.FTZ R62, R180, UR37 ;  /* 0x00000025b43e7c20 */ /* 0x000fe20008410000 */
[----:B------:R-:W-:Y:S01]  /*6990*/  FFMA.FTZ R60, R135, R224, -R60 ;  /* 0x000000e0873c7223 */ /* 0x000fe2000001083c */
[----:B------:R-:W-:Y:S01]  /*69a0*/  FFMA.FTZ R68, R133, R70, -R68 ;  /* 0x0000004685447223 */ /* 0x000fe20000010844 */
[----:B------:R-:W-:Y:S01]  /*69b0*/  FFMA.FTZ R61, R135, R198, R61 ;  /* 0x000000c6873d7223 */ /* 0x000fe2000001003d */
[----:B------:R-:W-:Y:S01]  /*69c0*/  FFMA.FTZ R223, R181, UR49, -R62 ;  /* 0x00000031b5df7c23 */ /* 0x000fe2000801083e */
[----:B------:R-:W-:Y:S01]  /*69d0*/  FFMA.FTZ R222, R15, R76, R60 ;  /* 0x0000004c0fde7223 */ /* 0x000fe2000001003c */
[C---:B------:R-:W-:Y:S01]  /*69e0*/  FMUL.FTZ R60, R134.reuse, R69 ;  /* 0x00000045863c7220 */ /* 0x040fe20000410000 */
[----:B------:R-:W-:Y:S01]  /*69f0*/  FFMA.FTZ R65, R131, R64, -R65 ;  /* 0x0000004083417223 */ /* 0x000fe20000010841 */
[-C--:B------:R-:W-:Y:S01]  /*6a00*/  FMUL.FTZ R64, R134, R68.reuse ;  /* 0x0000004486407220 */ /* 0x080fe20000410000 */
        /* <DEDUP_REMOVED lines=9> */
[----:B------:R-:W-:Y:S01]  /*6aa0*/  FFMA.FTZ R67, R135, R69, R64 ;  /* 0x0000004587437223 */ /* 0x000fe20000010040 */
[CC--:B------:R-:W-:Y:S01]  /*6ab0*/  FFMA.FTZ R66, R133.reuse, R65.reuse, -R62 ;  /* 0x0000004185427223 */ /* 0x0c0fe2000001083e */
[----:B------:R-:W-:Y:S01]  /*6ac0*/  FADD.FTZ R196, RZ, R60 ;  /* 0x0000003cffc47221 */ /* 0x000fe20000010000 */
[----:B------:R-:W-:Y:S01]  /*6ad0*/  FMUL.FTZ R62, R132, R65 ;  /* 0x00000041843e7220 */ /* 0x000fe20000410000 */
[----:B------:R-:W-:Y:S01]  /*6ae0*/  FFMA.FTZ R221, R14, R75, R61 ;  /* 0x0000004b0edd7223 */ /* 0x000fe2000001003d */
[----:B------:R-:W-:Y:S01]  /*6af0*/  FMUL.FTZ R220, R182, UR37 ;  /* 0x00000025b6dc7c20 */ /* 0x000fe20008410000 */
[CC--:B------:R-:W-:Y:S01]  /*6b00*/  FMUL.FTZ R60, R130.reuse, R196.reuse ;  /* 0x000000c4823c7220 */ /* 0x0c0fe20000410000 */
[----:B------:R-:W-:Y:S01]  /*6b10*/  FFMA.FTZ R64, R133, R63, R62 ;  /* 0x0000003f85407223 */ /* 0x000fe2000001003e */
        /* <DEDUP_REMOVED lines=8> */
[----:B------:R-:W-:Y:S01]  /*6ba0*/  FMUL.FTZ R218, R184, UR37 ;  /* 0x00000025b8da7c20 */ /* 0x000fe20008410000 */
[----:B------:R-:W-:Y:S01]  /*6bb0*/  FADD.FTZ R195, RZ, R62 ;  /* 0x0000003effc37221 */ /* 0x000fe20000010000 */
[----:B------:R-:W-:Y:S01]  /*6bc0*/  FMUL.FTZ R62, R128, R219 ;  /* 0x000000db803e7220 */ /* 0x000fe20000410000 */
[-C--:B------:R-:W-:Y:S01]  /*6bd0*/  FMUL.FTZ R63, R134, R64.reuse ;  /* 0x00000040863f7220 */ /* 0x080fe20000410000 */
[----:B------:R-:W-:Y:S01]  /*6be0*/  FFMA.FTZ R61, R135, R64, R70 ;  /* 0x00000040873d7223 */ /* 0x000fe20000010046 */
[----:B------:R-:W-:Y:S01]  /*6bf0*/  FFMA.FTZ R218, R185, UR49, -R218 ;  /* 0x00000031b9da7c23 */ /* 0x000fe200080108da */
[-C--:B------:R-:W-:Y:S01]  /*6c00*/  FMUL.FTZ R60, R128, R195.reuse ;  /* 0x000000c3803c7220 */ /* 0x080fe20000410000 */
[----:B------:R-:W-:Y:S01]  /*6c10*/  FFMA.FTZ R62, R129, R195, R62 ;  /* 0x000000c3813e7223 */ /* 0x000fe2000001003e */
[----:B------:R-:W-:Y:S01]  /*6c20*/  FFMA.FTZ R63, R135, R66, -R63 ;  /* 0x00000042873f7223 */ /* 0x000fe2000001083f */
[----:B------:R-:W-:Y:S01]  /*6c30*/  FFMA.FTZ R65, R34, R218, R61 ;  /* 0x000000da22417223 */ /* 0x000fe2000001003d */
[----:B------:R-:W-:Y:S01]  /*6c40*/  FFMA.FTZ R217, R129, R219, -R60 ;  /* 0x000000db81d97223 */ /* 0x000fe2000001083c */
[----:B------:R-:W-:Y:S01]  /*6c50*/  FMUL.FTZ R60, R136, R67 ;  /* 0x00000043883c7220 */ /* 0x000fe20000410000 */
[----:B------:R-:W-:Y:S01]  /*6c60*/  FADD.FTZ R194, RZ, R62 ;  /* 0x0000003effc27221 */ /* 0x000fe20000010000 */
[----:B------:R-:W-:Y:S01]  /*6c70*/  FADD.FTZ R63, R152, R63 ;  /* 0x0000003f983f7221 */ /* 0x000fe20000010000 */
[C---:B------:R-:W-:Y:S01]  /*6c80*/  FMUL.FTZ R62, R136.reuse, R65 ;  /* 0x00000041883e7220 */ /* 0x040fe20000410000 */
[-C--:B------:R-:W-:Y:S01]  /*6c90*/  FMUL.FTZ R64, R136, R68.reuse ;  /* 0x0000004488407220 */ /* 0x080fe20000410000 */
[C---:B------:R-:W-:Y:S01]  /*6ca0*/  FFMA.FTZ R68, R137.reuse, R68, -R60 ;  /* 0x0000004489447223 */ /* 0x040fe2000001083c */
[----:B------:R-:W-:Y:S01]  /*6cb0*/  FFMA.FTZ R217, R12, R73, R217 ;  /* 0x000000490cd97223 */ /* 0x000fe200000100d9 */
[-C--:B------:R-:W-:Y:S01]  /*6cc0*/  FMUL.FTZ R60, R124, R194.reuse ;  /* 0x000000c27c3c7220 */ /* 0x080fe20000410000 */
[-C--:B------:R-:W-:Y:S01]  /*6cd0*/  FFMA.FTZ R66, R137, R63.reuse, -R62 ;  /* 0x0000003f89427223 */ /* 0x080fe2000001083e */
[----:B------:R-:W-:Y:S01]  /*6ce0*/  FMUL.FTZ R62, R136, R63 ;  /* 0x0000003f883e7220 */ /* 0x000fe20000410000 */
[----:B------:R-:W-:Y:S01]  /*6cf0*/  FMUL.FTZ R216, R186, UR37 ;  /* 0x00000025bad87c20 */ /* 0x000fe20008410000 */
[-C--:B------:R-:W-:Y:S01]  /*6d00*/  FMUL.FTZ R61, R124, R217.reuse ;  /* 0x000000d97c3d7220 */ /* 0x080fe20000410000 */
[----:B------:R-:W-:Y:S01]  /*6d10*/  FFMA.FTZ R60, R125, R217, -R60 ;  /* 0x000000d97d3c7223 */ /* 0x000fe2000001083c */
[----:B------:R-:W-:Y:S01]  /*6d20*/  FFMA.FTZ R62, R137, R65, R62 ;  /* 0x00000041893e7223 */ /* 0x000fe2000001003e */
[----:B------:R-:W-:Y:S01]  /*6d30*/  FFMA.FTZ R216, R187, UR49, -R216 ;  /* 0x00000031bbd87c23 */ /* 0x000fe200080108d8 */
[----:B------:R-:W-:Y:S01]  /*6d40*/  FFMA.FTZ R61, R125, R194, R61 ;  /* 0x000000c27d3d7223 */ /* 0x000fe2000001003d */
[----:B------:R-:W-:Y:S01]  /*6d50*/  FFMA.FTZ R215, R11, R72, R60 ;  /* 0x000000480bd77223 */ /* 0x000fe2000001003c */
[----:B------:R-:W-:Y:S01]  /*6d60*/  FADD.FTZ R66, R153, R66 ;  /* 0x0000004299427221 */ /* 0x000fe20000010000 */
[----:B------:R-:W-:Y:S01]  /*6d70*/  FFMA.FTZ R63, R35, R216, R62 ;  /* 0x000000d8233f7223 */ /* 0x000fe2000001003e */
[----:B------:R-:W-:Y:S01]  /*6d80*/  FADD.FTZ R193, RZ, R61 ;  /* 0x0000003dffc17221 */ /* 0x000fe20000010000 */
[----:B------:R-:W-:Y:S01]  /*6d90*/  FMUL.FTZ R62, R122, R215 ;  /* 0x000000d77a3e7220 */ /* 0x000fe20000410000 */
[----:B------:R-:W-:Y:S01]  /*6da0*/  FFMA.FTZ R64, R137, R67, R64 ;  /* 0x0000004389407223 */ /* 0x000fe20000010040 */
[----:B------:R-:W-:Y:S01]  /*6db0*/  FMUL.FTZ R61, R138, R63 ;  /* 0x0000003f8a3d7220 */ /* 0x000fe20000410000 */
[-C--:B------:R-:W-:Y:S01]  /*6dc0*/  FMUL.FTZ R60, R122, R193.reuse ;  /* 0x000000c17a3c7220 */ /* 0x080fe20000410000 */
[----:B------:R-:W-:Y:S01]  /*6dd0*/  FFMA.FTZ R62, R123, R193, R62 ;  /* 0x000000c17b3e7223 */ /* 0x000fe2000001003e */
[C---:B------:R-:W-:Y:S01]  /*6de0*/  FMUL.FTZ R65, R138.reuse, R64 ;  /* 0x000000408a417220 */ /* 0x040fe20000410000 */
[----:B------:R-:W-:Y:S01]  /*6df0*/  FFMA.FTZ R69, R139, R66, -R61 ;  /* 0x000000428b457223 */ /* 0x000fe2000001083d */
[----:B------:R-:W-:Y:S01]  /*6e00*/  FFMA.FTZ R61, R123, R215, -R60 ;  /* 0x000000d77b3d7223 */ /* 0x000fe2000001083c */
[----:B------:R-:W-:Y:S01]  /*6e10*/  FADD.FTZ R192, RZ, R62 ;  /* 0x0000003effc07221 */ /* 0x000fe20000010000 */
        /* <DEDUP_REMOVED lines=8> */
[----:B------:R-:W-:Y:S01]  /*6ea0*/  FMUL.FTZ R212, R188, UR37 ;  /* 0x00000025bcd47c20 */ /* 0x000fe20008410000 */
[----:B------:R-:W-:Y:S01]  /*6eb0*/  FFMA.FTZ R67, R139, R63, R70 ;  /* 0x0000003f8b437223 */ /* 0x000fe20000010046 */
[----:B------:R-:W-:Y:S01]  /*6ec0*/  FFMA.FTZ R61, R121, R192, R61 ;  /* 0x000000c0793d7223 */ /* 0x000fe2000001003d */
[----:B------:R-:W-:Y:S01]  /*6ed0*/  FFMA.FTZ R213, R9, R58, R62 ;  /* 0x0000003a09d57223 */ /* 0x000fe2000001003e */
[----:B------:R-:W-:Y:S01]  /*6ee0*/  FFMA.FTZ R212, R189, UR49, -R212 ;  /* 0x00000031bdd47c23 */ /* 0x000fe200080108d4 */
[----:B------:R-:W-:Y:S01]  /*6ef0*/  VOTEU.ALL UP0, P0 ;  /* 0x0000000000ff7886 */ /* 0x000fe20000000000 */
[----:B------:R-:W-:Y:S01]  /*6f00*/  FADD.FTZ R127, RZ, R61 ;  /* 0x0000003dff7f7221 */ /* 0x000fe20000010000 */
[C---:B------:R-:W-:Y:S01]  /*6f10*/  FMUL.FTZ R68, R118.reuse, R213 ;  /* 0x000000d576447220 */ /* 0x040fe20000410000 */
[----:B------:R-:W-:Y:S01]  /*6f20*/  HFMA2 R60, -RZ, RZ, 1.875, 0 ;  /* 0x3f800000ff3c7431 */ /* 0x000fe200000001ff */
[----:B------:R-:W-:Y:S01]  /*6f30*/  CS2R R62, SRZ ;  /* 0x00000000003e7805 */ /* 0x000fe2000001ff00 */
[-C--:B------:R-:W-:Y:S01]  /*6f40*/  FMUL.FTZ R66, R118, R127.reuse ;  /* 0x0000007f76427220 */ /* 0x080fe20000410000 */
[C---:B------:R-:W-:Y:S01]  /*6f50*/  FFMA.FTZ R68, R119.reuse, R127, R68 ;  /* 0x0000007f77447223 */ /* 0x040fe20000010044 */
[----:B------:R-:W-:Y:S01]  /*6f60*/  @!UP0 ULEA UR33, UR8, UR28, 0x4 ;  /* 0x0000001c08218291 */ /* 0x000fe2000f8e20ff */
[----:B------:R-:W-:Y:S01]  /*6f70*/  MOV R61, RZ ;  /* 0x000000ff003d7202 */ /* 0x000fe20000000f00 */
[----:B------:R-:W-:Y:S01]  /*6f80*/  FFMA.FTZ R211, R119, R213, -R66 ;  /* 0x000000d577d37223 */ /* 0x000fe20000010842 */
[----:B------:R-:W-:Y:S01]  /*6f90*/  FADD.FTZ R126, RZ, R68 ;  /* 0x00000044ff7e7221 */ /* 0x000fe20000010000 */
[----:B------:R-:W-:Y:S01]  /*6fa0*/  FFMA.FTZ R66, R0, R212, R67 ;  /* 0x000000d400427223 */ /* 0x000fe20000010043 */
[----:B------:R-:W-:Y:S01]  /*6fb0*/  FADD.FTZ R67, R154, R69 ;  /* 0x000000459a437221 */ /* 0x000fe20000010000 */
[----:B------:R-:W-:Y:S01]  /*6fc0*/  FFMA.FTZ R211, R8, R57, R211 ;  /* 0x0000003908d37223 */ /* 0x000fe200000100d3 */
[----:B------:R-:W-:Y:S01]  /*6fd0*/  FMUL.FTZ R68, R116, R126 ;  /* 0x0000007e74447220 */ /* 0x000fe20000410000 */
[----:B------:R-:W-:Y:S01]  /*6fe0*/  ISETP.GT.U32.AND P2, PT, R190, 0x1f, PT ;  /* 0x0000001fbe00780c */ /* 0x000fe20003f44070 */
[----:B------:R-:W0:Y:S01]  /*6ff0*/  @!P0 LDS.128 R60, [UR33+0x4be0] ;  /* 0x004be021ff3c8984 */ /* 0x000e220008000c00 */
[-C--:B------:R-:W-:Y:S01]  /*7000*/  FMUL.FTZ R69, R116, R211.reuse ;  /* 0x000000d374457220 */ /* 0x080fe20000410000 */
[----:B------:R-:W-:-:S02]  /*7010*/  FFMA.FTZ R68, R117, R211, -R68 ;  /* 0x000000d375447223 */ /* 0x000fc40000010844 */
[----:B------:R1:W-:Y:S01]  /*7020*/  STS.128 [R191+0x35e0], R64 ;  /* 0x0035e040bf007388 */ /* 0x0003e20000000c00 */
        /* <DEDUP_REMOVED lines=21> */
[----:B------:R-:W-:-:S04]  /*7180*/  FMUL.FTZ R65, R155, R230 ;  /* 0x000000e69b417220 */ /* 0x000fc80000410000 */
[-C--:B------:R-:W-:Y:S01]  /*7190*/  FFMA.FTZ R236, R156, R235.reuse, -R65 ;  /* 0x000000eb9cec7223 */ /* 0x080fe20000010841 */
[----:B------:R-:W-:-:S03]  /*71a0*/  FMUL.FTZ R65, R155, R235 ;  /* 0x000000eb9b417220 */ /* 0x000fc60000410000 */
        /* <DEDUP_REMOVED lines=20> */
[----:B------:R0:W1:Y:S01]  /*72f0*/  SHFL.DOWN PT, R68, R245, 0x1, 0x1f ;  /* 0x08201f00f5447f89 */ /* 0x00006200000e0000 */
[----:B------:R-:W-:-:S03]  /*7300*/  MOV R247, R70 ;  /* 0x0000004600f77202 */ /* 0x000fc60000000f00 */
[----:B------:R0:W2:Y:S04]  /*7310*/  SHFL.DOWN PT, R69, R246, 0x1, 0x1f ;  /* 0x08201f00f6457f89 */ /* 0x0000a800000e0000 */
[----:B------:R0:W3:Y:S04]  /*7320*/  SHFL.DOWN PT, R241, R70, 0x1, 0x1f ;  /* 0x08201f0046f17f89 */ /* 0x0000e800000e0000 */
[----:B------:R0:W4:Y:S02]  /*7330*/  SHFL.DOWN PT, R71, R248, 0x1, 0x1f ;  /* 0x08201f00f8477f89 */ /* 0x00012400000e0000 */
.L_x_6948:
        /* <DEDUP_REMOVED lines=13> */
.L_x_6809:
[----:B------:R-:W-:Y:S05]  /*7410*/  BSYNC.RECONVERGENT B0 ;  /* 0x0000000000007941 */ /* 0x000fea0003800200 */
.L_x_6808:
[----:B------:R-:W-:Y:S01]  /*7420*/  UMOV UR33, 0xffffffff ;  /* 0xffffffff00217882 */ /* 0x000fe20000000000 */
[----:B------:R-:W-:Y:S02]  /*7430*/  ISETP.GT.U32.AND P2, PT, R240, 0x1d, PT ;  /* 0x0000001df000780c */ /* 0x000fe40003f44070 */
[----:B------:R-:W-:Y:S11]  /*7440*/  BRA.DIV UR33, `(.L_x_6810) ;  /* 0x0000006e21d47947 */ /* 0x000ff6000b800000 */
[----:B-1----:R1:W1:Y:S04]  /*7450*/  SHFL.DOWN PT, R68, R245, 0x2, 0x1f ;  /* 0x08401f00f5447f89 */ /* 0x00226800000e0000 */
[----:B--2---:R2:W1:Y:S04]  /*7460*/  SHFL.DOWN PT, R69, R246, 0x2, 0x1f ;  /* 0x08401f00f6457f89 */ /* 0x00446800000e0000 */
[----:B0-----:R2:W0:Y:S04]  /*7470*/  SHFL.DOWN PT, R70, R247, 0x2, 0x1f ;  /* 0x08401f00f7467f89 */ /* 0x00142800000e0000 */
[----:B---3--:R2:W3:Y:S02]  /*7480*/  SHFL.DOWN PT, R241, R248, 0x2, 0x1f ;  /* 0x08401f00f8f17f89 */ /* 0x0084e400000e0000 */
.L_x_6954:
[----:B------:R-:W-:Y:S04]  /*7490*/  BSSY.RECONVERGENT B0, `(.L_x_6811) ;  /* 0x000000d000007945 */ /* 0x000fe80003800200 */
[----:B------:R-:W-:Y:S05]  /*74a0*/  @P2 BRA `(.L_x_6812) ;  /* 0x00000000002c2947 */ /* 0x000fea0003800000 */
[-C--:B---34-:R-:W-:Y:S01]  /*74b0*/  FMUL.FTZ R71, R246, R241.reuse ;  /* 0x000000f1f6477220 */ /* 0x098fe20000410000 */
[----:B------:R-:W-:-:S03]  /*74c0*/  FMUL.FTZ R241, R245, R241 ;  /* 0x000000f1f5f17220 */ /* 0x000fc60000410000 */
[CC--:B0-----:R-:W-:Y:S01]  /*74d0*/  FFMA.FTZ R71, R245.reuse, R70.reuse, -R71 ;  /* 0x00000046f5477223 */ /* 0x0c1fe20000010847 */
[C---:B------:R-:W-:Y:S01]  /*74e0*/  FFMA.FTZ R241, R246.reuse, R70, R241 ;  /* 0x00000046f6f17223 */ /* 0x040fe200000100f1 */
[-C--:B-1----:R-:W-:Y:S01]  /*74f0*/  FMUL.FTZ R70, R246, R69.reuse ;  /* 0x00000045f6467220 */ /* 0x082fe20000410000 */
[----:B------:R-:W-:Y:S01]  /*7500*/  FMUL.FTZ R69, R245, R69 ;  /* 0x00000045f5457220 */ /* 0x000fe20000410000 */
[----:B--2---:R-:W-:Y:S01]  /*7510*/  FADD.FTZ R247, R247, R71 ;  /* 0x00000047f7f77221 */ /* 0x004fe20000010000 */
[----:B------:R-:W-:Y:S01]  /*7520*/  FADD.FTZ R248, R248, R241 ;  /* 0x000000f1f8f87221 */ /* 0x000fe20000010000 */
[-C--:B------:R-:W-:Y:S01]  /*7530*/  FFMA.FTZ R70, R245, R68.reuse, -R70 ;  /* 0x00000044f5467223 */ /* 0x080fe20000010846 */
[----:B------:R-:W-:-:S04]  /*7540*/  FFMA.FTZ R246, R246, R68, R69 ;  /* 0x00000044f6f67223 */ /* 0x000fc80000010045 */
[----:B------:R-:W-:-:S07]  /*7550*/  MOV R245, R70 ;  /* 0x0000004600f57202 */ /* 0x000fce0000000f00 */
.L_x_6812:
[----:B------:R-:W-:Y:S05]  /*7560*/  BSYNC.RECONVERGENT B0 ;  /* 0x0000000000007941 */ /* 0x000fea0003800200 */
.L_x_6811:
[----:B------:R-:W-:Y:S01]  /*7570*/  UMOV UR33, 0xffffffff ;  /* 0xffffffff00217882 */ /* 0x000fe20000000000 */
[----:B------:R-:W-:Y:S02]  /*7580*/  ISETP.GT.U32.AND P2, PT, R240, 0x1b, PT ;  /* 0x0000001bf000780c */ /* 0x000fe40003f44070 */
[----:B------:R-:W-:Y:S11]  /*7590*/  BRA.DIV UR33, `(.L_x_6813) ;  /* 0x0000006e21f47947 */ /* 0x000ff6000b800000 */
[----:B-1----:R1:W1:Y:S04]  /*75a0*/  SHFL.DOWN PT, R68, R245, 0x4, 0x1f ;  /* 0x08801f00f5447f89 */ /* 0x00226800000e0000 */
[----:B------:R1:W1:Y:S04]  /*75b0*/  SHFL.DOWN PT, R69, R246, 0x4, 0x1f ;  /* 0x08801f00f6457f89 */ /* 0x00026800000e0000 */
[----:B0-----:R0:W0:Y:S04]  /*75c0*/  SHFL.DOWN PT, R70, R247, 0x4, 0x1f ;  /* 0x08801f00f7467f89 */ /* 0x00102800000e0000 */
[----:B---3--:R3:W0:Y:S02]  /*75d0*/  SHFL.DOWN PT, R241, R248, 0x4, 0x1f ;  /* 0x08801f00f8f17f89 */ /* 0x00862400000e0000 */
.L_x_6960:
[----:B------:R-:W-:Y:S04]  /*75e0*/  BSSY.RECONVERGENT B0, `(.L_x_6814) ;  /* 0x000000d000007945 */ /* 0x000fe80003800200 */
[----:B------:R-:W-:Y:S05]  /*75f0*/  @P2 BRA `(.L_x_6815) ;  /* 0x00000000002c2947 */ /* 0x000fea0003800000 */
[-C--:B0---4-:R-:W-:Y:S01]  /*7600*/  FMUL.FTZ R71, R246, R241.reuse ;  /* 0x000000f1f6477220 */ /* 0x091fe20000410000 */
[----:B------:R-:W-:-:S03]  /*7610*/  FMUL.FTZ R241, R245, R241 ;  /* 0x000000f1f5f17220 */ /* 0x000fc60000410000 */
[CC--:B------:R-:W-:Y:S01]  /*7620*/  FFMA.FTZ R71, R245.reuse, R70.reuse, -R71 ;  /* 0x00000046f5477223 */ /* 0x0c0fe20000010847 */
[C---:B------:R-:W-:Y:S01]  /*7630*/  FFMA.FTZ R241, R246.reuse, R70, R241 ;  /* 0x00000046f6f17223 */ /* 0x040fe200000100f1 */
[-C--:B-1----:R-:W-:Y:S01]  /*7640*/  FMUL.FTZ R70, R246, R69.reuse ;  /* 0x00000045f6467220 */ /* 0x082fe20000410000 */
[----:B------:R-:W-:Y:S01]  /*7650*/  FMUL.FTZ R69, R245, R69 ;  /* 0x00000045f5457220 */ /* 0x000fe20000410000 */
[----:B--2---:R-:W-:Y:S01]  /*7660*/  FADD.FTZ R247, R247, R71 ;  /* 0x00000047f7f77221 */ /* 0x004fe20000010000 */
[----:B---3--:R-:W-:Y:S01]  /*7670*/  FADD.FTZ R248, R248, R241 ;  /* 0x000000f1f8f87221 */ /* 0x008fe20000010000 */
[-C--:B------:R-:W-:Y:S01]  /*7680*/  FFMA.FTZ R70, R245, R68.reuse, -R70 ;  /* 0x00000044f5467223 */ /* 0x080fe20000010846 */
[----:B------:R-:W-:-:S04]  /*7690*/  FFMA.FTZ R246, R246, R68, R69 ;  /* 0x00000044f6f67223 */ /* 0x000fc80000010045 */
[----:B------:R-:W-:-:S07]  /*76a0*/  MOV R245, R70 ;  /* 0x0000004600f57202 */ /* 0x000fce0000000f00 */
.L_x_6815:
[----:B------:R-:W-:Y:S05]  /*76b0*/  BSYNC.RECONVERGENT B0 ;  /* 0x0000000000007941 */ /* 0x000fea0003800200 */
.L_x_6814:
[----:B------:R-:W-:Y:S01]  /*76c0*/  UMOV UR33, 0xffffffff ;  /* 0xffffffff00217882 */ /* 0x000fe20000000000 */
[----:B------:R-:W-:Y:S02]  /*76d0*/  ISETP.GT.U32.AND P2, PT, R240, 0x17, PT ;  /* 0x00000017f000780c */ /* 0x000fe40003f44070 */
[----:B------:R-:W-:Y:S11]  /*76e0*/  BRA.DIV UR33, `(.L_x_6816) ;  /* 0x0000007221147947 */ /* 0x000ff6000b800000 */
[----:B-1----:R1:W1:Y:S04]  /*76f0*/  SHFL.DOWN PT, R68, R245, 0x8, 0x1f ;  /* 0x09001f00f5447f89 */ /* 0x00226800000e0000 */
[----:B------:R1:W1:Y:S04]  /*7700*/  SHFL.DOWN PT, R69, R246, 0x8, 0x1f ;  /* 0x09001f00f6457f89 */ /* 0x00026800000e0000 */
[----:B0-----:R0:W0:Y:S04]  /*7710*/  SHFL.DOWN PT, R70, R247, 0x8, 0x1f ;  /* 0x09001f00f7467f89 */ /* 0x00102800000e0000 */
[----:B------:R0:W0:Y:S02]  /*7720*/  SHFL.DOWN PT, R241, R248, 0x8, 0x1f ;  /* 0x09001f00f8f17f89 */ /* 0x00002400000e0000 */
.L_x_6966:
        /* <DEDUP_REMOVED lines=13> */
.L_x_6818:
[----:B------:R-:W-:Y:S05]  /*7800*/  BSYNC.RECONVERGENT B0 ;  /* 0x0000000000007941 */ /* 0x000fea0003800200 */
.L_x_6817:
[----:B------:R-:W-:Y:S01]  /*7810*/  UMOV UR33, 0xffffffff ;  /* 0xffffffff00217882 */ /* 0x000fe20000000000 */
[----:B------:R-:W-:Y:S02]  /*7820*/  ISETP.GT.U32.AND P2, PT, R240, 0xf, PT ;  /* 0x0000000ff000780c */ /* 0x000fe40003f44070 */
[----:B------:R-:W-:Y:S11]  /*7830*/  BRA.DIV UR33, `(.L_x_6819) ;  /* 0x0000007221347947 */ /* 0x000ff6000b800000 */
[----:B-1----:R1:W1:Y:S04]  /*7840*/  SHFL.DOWN PT, R68, R245, 0x10, 0x1f ;  /* 0x0a001f00f5447f89 */ /* 0x00226800000e0000 */
[----:B------:R1:W1:Y:S04]  /*7850*/  SHFL.DOWN PT, R69, R246, 0x10, 0x1f ;  /* 0x0a001f00f6457f89 */ /* 0x00026800000e0000 */
[----:B0-----:R0:W0:Y:S04]  /*7860*/  SHFL.DOWN PT, R70, R247, 0x10, 0x1f ;  /* 0x0a001f00f7467f89 */ /* 0x00102800000e0000 */
[----:B----4-:R4:W0:Y:S02]  /*7870*/  SHFL.DOWN PT, R71, R248, 0x10, 0x1f ;  /* 0x0a001f00f8477f89 */ /* 0x01082400000e0000 */
.L_x_6972:
[----:B------:R-:W-:Y:S04]  /*7880*/  BSSY.RECONVERGENT B0, `(.L_x_6820) ;  /* 0x000000d000007945 */ /* 0x000fe80003800200 */
[----:B------:R-:W-:Y:S05]  /*7890*/  @P2 BRA `(.L_x_6821) ;  /* 0x00000000002c2947 */ /* 0x000fea0003800000 */
[-C--:B0-----:R-:W-:Y:S01]  /*78a0*/  FMUL.FTZ R240, R246, R71.reuse ;  /* 0x00000047f6f07220 */ /* 0x081fe20000410000 */
[----:B------:R-:W-:-:S03]  /*78b0*/  FMUL.FTZ R71, R245, R71 ;  /* 0x00000047f5477220 */ /* 0x000fc60000410000 */
[CC--:B------:R-:W-:Y:S01]  /*78c0*/  FFMA.FTZ R240, R245.reuse, R70.reuse, -R240 ;  /* 0x00000046f5f07223 */ /* 0x0c0fe200000108f0 */
[C---:B------:R-:W-:Y:S01]  /*78d0*/  FFMA.FTZ R71, R246.reuse, R70, R71 ;  /* 0x00000046f6477223 */ /* 0x040fe20000010047 */
[-C--:B-1----:R-:W-:Y:S01]  /*78e0*/  FMUL.FTZ R70, R246, R69.reuse ;  /* 0x00000045f6467220 */ /* 0x082fe20000410000 */
[----:B------:R-:W-:Y:S01]  /*78f0*/  FMUL.FTZ R69, R245, R69 ;  /* 0x00000045f5457220 */ /* 0x000fe20000410000 */
[----:B--2---:R-:W-:Y:S01]  /*7900*/  FADD.FTZ R247, R247, R240 ;  /* 0x000000f0f7f77221 */ /* 0x004fe20000010000 */
[----:B---34-:R-:W-:Y:S01]  /*7910*/  FADD.FTZ R248, R248, R71 ;  /* 0x00000047f8f87221 */ /* 0x018fe20000010000 */
[-C--:B------:R-:W-:Y:S01]  /*7920*/  FFMA.FTZ R70, R245, R68.reuse, -R70 ;  /* 0x00000044f5467223 */ /* 0x080fe20000010846 */
[----:B------:R-:W-:-:S04]  /*7930*/  FFMA.FTZ R246, R246, R68, R69 ;  /* 0x00000044f6f67223 */ /* 0x000fc80000010045 */
[----:B------:R-:W-:-:S07]  /*7940*/  MOV R245, R70 ;  /* 0x0000004600f57202 */ /* 0x000fce0000000f00 */
.L_x_6821:
[----:B------:R-:W-:Y:S05]  /*7950*/  BSYNC.RECONVERGENT B0 ;  /* 0x0000000000007941 */ /* 0x000fea0003800200 */
.L_x_6820:
[----:B------:R-:W-:Y:S01]  /*7960*/  UMOV UR33, 0xffffffff ;  /* 0xffffffff00217882 */ /* 0x000fe20000000000 */
[----:B------:R-:W-:Y:S02]  /*7970*/  ISETP.NE.AND P2, PT, R190, 0x1f, PT ;  /* 0x0000001fbe00780c */ /* 0x000fe40003f45270 */
[----:B------:R-:W-:Y:S11]  /*7980*/  BRA.DIV UR33, `(.L_x_6822) ;  /* 0x0000007221547947 */ /* 0x000ff6000b800000 */
[----:B------:R-:W5:Y:S04]  /*7990*/  SHFL.IDX PT, R241, R246, RZ, 0x1f ;  /* 0x00001ffff6f17589 */ /* 0x000f6800000e0000 */
[----:B------:R-:W3:Y:S04]  /*79a0*/  SHFL.IDX PT, R240, R245, RZ, 0x1f ;  /* 0x00001ffff5f07589 */ /* 0x000ee800000e0000 */
[----:B------:R-:W4:Y:S04]  /*79b0*/  SHFL.IDX PT, R244, R247, RZ, 0x1f ;  /* 0x00001ffff7f47589 */ /* 0x000f2800000e0000 */
[----:B-1----:R-:W-:Y:S04]  /*79c0*/  SHFL.DOWN PT, R245, R245, 0x1, 0x1f ;  /* 0x08201f00f5f57f89 */ /* 0x002fe800000e0000 */
[----:B--2---:R-:W-:Y:S04]  /*79d0*/  SHFL.DOWN PT, R246, R246, 0x1, 0x1f ;  /* 0x08201f00f6f67f89 */ /* 0x004fe800000e0000 */
[----:B0-----:R-:W-:Y:S01]  /*79e0*/  SHFL.DOWN PT, R247, R247, 0x1, 0x1f ;  /* 0x08201f00f7f77f89 */ /* 0x001fe200000e0000 */
[-C--:B-----5:R-:W-:Y:S01]  /*79f0*/  FMUL.FTZ R69, R63, R241.reuse ;  /* 0x000000f13f457220 */ /* 0x0a0fe20000410000 */
[-C--:B------:R-:W-:Y:S01]  /*7a00*/  FMUL.FTZ R242, R61, R241.reuse ;  /* 0x000000f13df27220 */ /* 0x080fe20000410000 */
[----:B------:R-:W-:-:S02]  /*7a10*/  FMUL.FTZ R68, R60, R241 ;  /* 0x000000f13c447220 */ /* 0x000fc40000410000 */
[-C--:B---3--:R-:W-:Y:S01]  /*7a20*/  FFMA.FTZ R69, R62, R240.reuse, -R69 ;  /* 0x000000f03e457223 */ /* 0x088fe20000010845 */
[-C--:B------:R-:W-:Y:S02]  /*7a30*/  FFMA.FTZ R242, R60, R240.reuse, -R242 ;  /* 0x000000f03cf27223 */ /* 0x080fe400000108f2 */
[----:B------:R-:W-:Y:S01]  /*7a40*/  SHFL.IDX PT, R60, R60, RZ, 0x1f ;  /* 0x00001fff3c3c7589 */ /* 0x000fe200000e0000 */
[----:B----4-:R-:W-:Y:S01]  /*7a50*/  FADD.FTZ R243, R244, R69 ;  /* 0x00000045f4f37221 */ /* 0x010fe20000010000 */
[----:B------:R-:W-:Y:S01]  /*7a60*/  FMUL.FTZ R69, R62, R241 ;  /* 0x000000f13e457220 */ /* 0x000fe20000410000 */
[-C--:B------:R-:W-:Y:S01]  /*7a70*/  FFMA.FTZ R241, R61, R240.reuse, R68 ;  /* 0x000000f03df17223 */ /* 0x080fe20000010044 */
[----:B------:R-:W0:Y:S02]  /*7a80*/  SHFL.IDX PT, R244, R248, RZ, 0x1f ;  /* 0x00001ffff8f47589 */ /* 0x000e2400000e0000 */
[----:B------:R-:W-:Y:S02]  /*7a90*/  FFMA.FTZ R69, R63, R240, R69 ;  /* 0x000000f03f457223 */ /* 0x000fe40000010045 */
[----:B------:R-:W1:Y:S04]  /*7aa0*/  SHFL.IDX PT, R61, R61, RZ, 0x1f ;  /* 0x00001fff3d3d7589 */ /* 0x000e6800000e0000 */
[----:B------:R-:W2:Y:S04]  /*7ab0*/  SHFL.IDX PT, R62, R62, RZ, 0x1f ;  /* 0x00001fff3e3e7589 */ /* 0x000ea800000e0000 */
[----:B------:R-:W3:Y:S04]  /*7ac0*/  SHFL.IDX PT, R63, R63, RZ, 0x1f ;  /* 0x00001fff3f3f7589 */ /* 0x000ee800000e0000 */
[----:B------:R-:W4:Y:S01]  /*7ad0*/  SHFL.DOWN PT, R248, R248, 0x1, 0x1f ;  /* 0x08201f00f8f87f89 */ /* 0x000f2200000e0000 */
[----:B0-----:R-:W-:-:S07]  /*7ae0*/  FADD.FTZ R240, R244, R69 ;  /* 0x00000045f4f07221 */ /* 0x001fce0000010000 */
.L_x_6986:
[----:B------:R-:W-:Y:S04]  /*7af0*/  BSSY.RECONVERGENT B0, `(.L_x_6823) ;  /* 0x000000d000007945 */ /* 0x000fe80003800200 */
[----:B------:R-:W-:Y:S05]  /*7b00*/  @!P2 BRA `(.L_x_6824) ;  /* 0x00000000002ca947 */ /* 0x000fea0003800000 */
[-C--:B-1----:R-:W-:Y:S01]  /*7b10*/  FMUL.FTZ R68, R246, R61.reuse ;  /* 0x0000003df6447220 */ /* 0x082fe20000410000 */
[----:B------:R-:W-:-:S03]  /*7b20*/  FMUL.FTZ R61, R245, R61 ;  /* 0x0000003df53d7220 */ /* 0x000fc60000410000 */
[CC--:B------:R-:W-:Y:S01]  /*7b30*/  FFMA.FTZ R68, R245.reuse, R60.reuse, -R68 ;  /* 0x0000003cf5447223 */ /* 0x0c0fe20000010844 */
[C---:B------:R-:W-:Y:S01]  /*7b40*/  FFMA.FTZ R61, R246.reuse, R60, R61 ;  /* 0x0000003cf63d7223 */ /* 0x040fe2000001003d */
[-C--:B---3--:R-:W-:Y:S01]  /*7b50*/  FMUL.FTZ R60, R246, R63.reuse ;  /* 0x0000003ff63c7220 */ /* 0x088fe20000410000 */
[----:B------:R-:W-:-:S03]  /*7b60*/  FMUL.FTZ R63, R245, R63 ;  /* 0x0000003ff53f7220 */ /* 0x000fc60000410000 */
[-C--:B--2---:R-:W-:Y:S01]  /*7b70*/  FFMA.FTZ R60, R245, R62.reuse, -R60 ;  /* 0x0000003ef53c7223 */ /* 0x084fe2000001083c */
[----:B------:R-:W-:-:S03]  /*7b80*/  FFMA.FTZ R63, R246, R62, R63 ;  /* 0x0000003ef63f7223 */ /* 0x000fc6000001003f */
[----:B------:R-:W-:Y:S01]  /*7b90*/  FADD.FTZ R62, R247, R60 ;  /* 0x0000003cf73e7221 */ /* 0x000fe20000010000 */
[----:B----4-:R-:W-:Y:S01]  /*7ba0*/  FADD.FTZ R63, R248, R63 ;  /* 0x0000003ff83f7221 */ /* 0x010fe20000010000 */
[----:B------:R-:W-:-:S07]  /*7bb0*/  MOV R60, R68 ;  /* 0x00000044003c7202 */ /* 0x000fce0000000f00 */
.L_x_6824:
[----:B------:R-:W-:Y:S05]  /*7bc0*/  BSYNC.RECONVERGENT B0 ;  /* 0x0000000000007941 */ /* 0x000fea0003800200 */
.L_x_6823:
[CC--:B---3--:R-:W-:Y:S01]  /*7bd0*/  FMUL.FTZ R69, R65.reuse, R63.reuse ;  /* 0x0000003f41457220 */ /* 0x0c8fe20000410000 */
[-C--:B--2---:R-:W-:Y:S01]  /*7be0*/  FMUL.FTZ R244, R65, R62.reuse ;  /* 0x0000003e41f47220 */ /* 0x084fe20000410000 */
[----:B-1----:R0:W-:Y:S02]  /*7bf0*/  STS.128 [R239+0x35f0], R60 ;  /* 0x0035f03cef007388 */ /* 0x0021e40000000c00 */
[C---:B------:R-:W-:Y:S01]  /*7c00*/  FFMA.FTZ R69, R64.reuse, R62, -R69 ;  /* 0x0000003e40457223 */ /* 0x040fe20000010845 */
[----:B------:R-:W-:-:S03]  /*7c10*/  FFMA.FTZ R244, R64, R63, R244 ;  /* 0x0000003f40f47223 */ /* 0x000fc600000100f4 */
[----:B------:R-:W-:Y:S01]  /*7c20*/  FADD.FTZ R70, R66, R69 ;  /* 0x0000004542467221 */ /* 0x000fe20000010000 */
[CC--:B------:R-:W-:Y:S01]  /*7c30*/  FMUL.FTZ R69, R65.reuse, R61.reuse ;  /* 0x0000003d41457220 */ /* 0x0c0fe20000410000 */
[-C--:B------:R-:W-:Y:S01]  /*7c40*/  FMUL.FTZ R66, R65, R60.reuse ;  /* 0x0000003c41427220 */ /* 0x080fe20000410000 */
[----:B------:R-:W-:Y:S02]  /*7c50*/  FADD.FTZ R71, R67, R244 ;  /* 0x000000f443477221 */ /* 0x000fe40000010000 */
[C---:B------:R-:W-:Y:S01]  /*7c60*/  FFMA.FTZ R68, R64.reuse, R60, -R69 ;  /* 0x0000003c40447223 */ /* 0x040fe20000010845 */
[----:B------:R-:W-:Y:S01]  /*7c70*/  FFMA.FTZ R69, R64, R61, R66 ;  /* 0x0000003d40457223 */ /* 0x000fe20000010042 */
[----:B0-----:R-:W-:-:S04]  /*7c80*/  MOV R63, R240 ;  /* 0x000000f0003f7202 */ /* 0x001fc80000000f00 */
[----:B------:R0:W-:Y:S01]  /*7c90*/  STS.128 [R239+0x35e0], R68 ;  /* 0x0035e044ef007388 */ /* 0x0001e20000000c00 */
[----:B------:R-:W-:Y:S02]  /*7ca0*/  MOV R62, R243 ;  /* 0x000000f3003e7202 */ /* 0x000fe40000000f00 */
[----:B------:R-:W-:Y:S02]  /*7cb0*/  MOV R61, R241 ;  /* 0x000000f1003d7202 */ /* 0x000fe40000000f00 */
[----:B------:R-:W-:-:S07]  /*7cc0*/  MOV R60, R242 ;  /* 0x000000f2003c7202 */ /* 0x000fce0000000f00 */
.L_x_6806:
[----:B------:R-:W-:Y:S05]  /*7cd0*/  WARPSYNC.ALL ;  /* 0x0000000000007948 */ /* 0x000fea0003800000 */
[----:B------:R-:W-:Y:S01]  /*7ce0*/  ISETP.NE.AND P0, PT, R190, RZ, PT ;  /* 0x000000ffbe00720c */ /* 0x000fe20003f05270 */
[----:B------:R-:W-:Y:S01]  /*7cf0*/  BAR.SYNC.DEFER_BLOCKING 0x0 ;  /* 0x0000000000007b1d */ /* 0x000fe20000010000 */
[C---:B0-----:R-:W-:Y:S01]  /*7d00*/  FMUL.FTZ R70, R184.reuse, R198 ;  /* 0x000000c6b8467220 */ /* 0x041fe20000410000 */
[----:B------:R-:W-:Y:S01]  /*7d10*/  FMUL.FTZ R69, R184, R224 ;  /* 0x000000e0b8457220 */ /* 0x000fe20000410000 */
[----:B------:R-:W-:Y:S01]  /*7d20*/  FMUL.FTZ R184, R182, R222 ;  /* 0x000000deb6b87220 */ /* 0x000fe20000410000 */
[----:B------:R-:W-:Y:S01]  /*7d30*/  FMUL.FTZ R68, R186, R226 ;  /* 0x000000e2ba447220 */ /* 0x000fe20000410000 */
[----:B------:R-:W-:Y:S01]  /*7d40*/  FADD.FTZ R238, RZ, R238 ;  /* 0x000000eeffee7221 */ /* 0x000fe20000010000 */
[----:B------:R-:W-:Y:S01]  /*7d50*/  ULEA UR33, UR15, 0xfffff800, 0xb ;  /* 0xfffff8000f217891 */ /* 0x000fe2000f8e58ff */
[----:B------:R-:W-:Y:S01]  /*7d60*/  FFMA.FTZ R184, R183, R197, R184 ;  /* 0x000000c5b7b87223 */ /* 0x000fe200000100b8 */
[----:B------:R-:W-:-:S04]  /*7d70*/  FFMA.FTZ R68, R187, R199, R68 ;  /* 0x000000c7bb447223 */ /* 0x000fc80000010044 */
[----:B------:R-:W-:Y:S01]  /*7d80*/  VOTEU.ALL UP0, P0 ;  /* 0x0000000000ff7886 */ /* 0x000fe20000000000 */
[----:B------:R-:W-:Y:S01]  /*7d90*/  USHF.R.S32.HI UR50, URZ, 0x1f, UR33 ;  /* 0x0000001fff327899 */ /* 0x000fe20008011421 */
[----:B------:R-:W-:Y:S01]  /*7da0*/  BSSY.RECONVERGENT B0, `(.L_x_6825) ;  /* 0x000021e000007945 */ /* 0x000fe20003800200 */
[----:B------:R-:W0:Y:S02]  /*7db0*/  LDS.64 R64, [R191+0x35e8] ;  /* 0x0035e800bf407984 */ /* 0x000e240000000a00 */
[-C--:B0-----:R-:W-:Y:S01]  /*7dc0*/  FMUL.FTZ R67, R65, R115.reuse ;  /* 0x0000007341437220 */ /* 0x081fe20000410000 */
[----:B------:R-:W-:-:S03]  /*7dd0*/  FMUL.FTZ R66, R64, R115 ;  /* 0x0000007340427220 */ /* 0x000fc60000410000 */
[-C--:B------:R-:W-:Y:S01]  /*7de0*/  FFMA.FTZ R64, R64, R114.reuse, R67 ;  /* 0x0000007240407223 */ /* 0x080fe20000010043 */
[----:B------:R-:W-:Y:S01]  /*7df0*/  FFMA.FTZ R114, R65, R114, -R66 ;  /* 0x0000007241727223 */ /* 0x000fe20000010842 */
[CC--:B------:R-:W-:Y:S01]  /*7e00*/  FMUL.FTZ R66, R188.reuse, R200.reuse ;  /* 0x000000c8bc427220 */ /* 0x0c0fe20000410000 */
[----:B------:R-:W-:Y:S01]  /*7e10*/  FMUL.FTZ R67, R188, R227 ;  /* 0x000000e3bc437220 */ /* 0x000fe20000410000 */
[----:B------:R-:W-:Y:S01]  /*7e20*/  FFMA.FTZ R231, R21, R231, R64 ;  /* 0x000000e715e77223 */ /* 0x000fe20000010040 */
[----:B------:R-:W-:Y:S01]  /*7e30*/  FADD.FTZ R114, R157, R114 ;  /* 0x000000729d727221 */ /* 0x000fe20000010000 */
[C---:B------:R-:W-:Y:S01]  /*7e40*/  FFMA.FTZ R65, R189.reuse, R227, -R66 ;  /* 0x000000e3bd417223 */ /* 0x040fe20000010842 */
[----:B------:R-:W-:Y:S01]  /*7e50*/  FFMA.FTZ R189, R189, R200, R67 ;  /* 0x000000c8bdbd7223 */ /* 0x000fe20000010043 */
[C---:B------:R-:W-:Y:S01]  /*7e60*/  FFMA.FTZ R67, R185.reuse, R224, -R70 ;  /* 0x000000e0b9437223 */ /* 0x040fe20000010846 */
[----:B------:R-:W-:Y:S01]  /*7e70*/  FMUL.FTZ R70, R182, R197 ;  /* 0x000000c5b6467220 */ /* 0x000fe20000410000 */
[----:B------:R-:W-:Y:S01]  /*7e80*/  FFMA.FTZ R185, R185, R198, R69 ;  /* 0x000000c6b9b97223 */ /* 0x000fe20000010045 */
[----:B------:R-:W-:Y:S01]  /*7e90*/  FMUL.FTZ R69, R180, R221 ;  /* 0x000000ddb4457220 */ /* 0x000fe20000410000 */
[----:B------:R-:W-:Y:S01]  /*7ea0*/  FMUL.FTZ R66, R186, R199 ;  /* 0x000000c7ba427220 */ /* 0x000fe20000410000 */
[----:B------:R-:W-:Y:S01]  /*7eb0*/  FFMA.FTZ R182, R183, R222, -R70 ;  /* 0x000000deb7b67223 */ /* 0x000fe20000010846 */
[----:B------:R-:W-:Y:S01]  /*7ec0*/  FMUL.FTZ R70, R180, R196 ;  /* 0x000000c4b4467220 */ /* 0x000fe20000410000 */
[----:B------:R-:W-:Y:S01]  /*7ed0*/  FMUL.FTZ R180, R176, R194 ;  /* 0x000000c2b0b47220 */ /* 0x000fe20000410000 */
[----:B------:R-:W-:Y:S01]  /*7ee0*/  FFMA.FTZ R66, R187, R226, -R66 ;  /* 0x000000e2bb427223 */ /* 0x000fe20000010842 */
[----:B------:R-:W-:Y:S01]  /*7ef0*/  FFMA.FTZ R189, -R0, R189, RZ ;  /* 0x000000bd00bd7223 */ /* 0x000fe200000101ff */
[C---:B------:R-:W-:Y:S01]  /*7f00*/  FFMA.FTZ R71, R181.reuse, R221, -R70 ;  /* 0x000000ddb5477223 */ /* 0x040fe20000010846 */
[----:B------:R-:W-:Y:S01]  /*7f10*/  FFMA.FTZ R181, R181, R196, R69 ;  /* 0x000000c4b5b57223 */ /* 0x000fe20000010045 */
[-C--:B------:R-:W-:Y:S01]  /*7f20*/  FMUL.FTZ R69, R176, R217.reuse ;  /* 0x000000d9b0457220 */ /* 0x080fe20000410000 */
[C---:B------:R-:W-:Y:S01]  /*7f30*/  FFMA.FTZ R115, R177.reuse, R217, -R180 ;  /* 0x000000d9b1737223 */ /* 0x040fe200000108b4 */
[C---:B------:R-:W-:Y:S01]  /*7f40*/  FMUL.FTZ R176, R174.reuse, R193 ;  /* 0x000000c1aeb07220 */ /* 0x040fe20000410000 */
[-C--:B------:R-:W-:Y:S01]  /*7f50*/  FMUL.FTZ R180, R174, R215.reuse ;  /* 0x000000d7aeb47220 */ /* 0x080fe20000410000 */
[----:B------:R-:W-:Y:S01]  /*7f60*/  FFMA.FTZ R177, R177, R194, R69 ;  /* 0x000000c2b1b17223 */ /* 0x000fe20000010045 */
[C---:B------:R-:W-:Y:S01]  /*7f70*/  FMUL.FTZ R69, R172.reuse, R214 ;  /* 0x000000d6ac457220 */ /* 0x040fe20000410000 */
[C---:B------:R-:W-:Y:S01]  /*7f80*/  FFMA.FTZ R174, R175.reuse, R215, -R176 ;  /* 0x000000d7afae7223 */ /* 0x040fe200000108b0 */
[----:B------:R-:W-:Y:S01]  /*7f90*/  FFMA.FTZ R176, R175, R193, R180 ;  /* 0x000000c1afb07223 */ /* 0x000fe200000100b4 */
[----:B------:R-:W-:Y:S01]  /*7fa0*/  FMUL.FTZ R180, R172, R192 ;  /* 0x000000c0acb47220 */ /* 0x000fe20000410000 */
[C---:B------:R-:W-:Y:S01]  /*7fb0*/  FMUL.FTZ R172, R170.reuse, R127 ;  /* 0x0000007faaac7220 */ /* 0x040fe20000410000 */
[----:B------:R-:W-:Y:S01]  /*7fc0*/  FFMA.FTZ R68, -R35, R68, R189 ;  /* 0x0000004423447223 */ /* 0x000fe200000101bd */
[----:B------:R-:W-:Y:S01]  /*7fd0*/  MOV R157, UR43 ;  /* 0x0000002b009d7c02 */ /* 0x000fe20008000f00 */
[----:B------:R-:W-:Y:S01]  /*7fe0*/  FFMA.FTZ R175, R173, R214, -R180 ;  /* 0x000000d6adaf7223 */ /* 0x000fe200000108b4 */
[-C--:B------:R-:W-:Y:S01]  /*7ff0*/  FMUL.FTZ R180, R170, R213.reuse ;  /* 0x000000d5aab47220 */ /* 0x080fe20000410000 */
[----:B------:R-:W-:Y:S01]  /*8000*/  FFMA.FTZ R170, R171, R213, -R172 ;  /* 0x000000d5abaa7223 */ /* 0x000fe200000108ac */
[----:B------:R-:W-:Y:S01]  /*8010*/  FFMA.FTZ R173, R173, R192, R69 ;  /* 0x000000c0adad7223 */ /* 0x000fe20000010045 */
[C---:B------:R-:W-:Y:S01]  /*8020*/  FMUL.FTZ R69, R168.reuse, R211 ;  /* 0x000000d3a8457220 */ /* 0x040fe20000410000 */
[----:B------:R-:W-:Y:S01]  /*8030*/  FFMA.FTZ R172, R171, R127, R180 ;  /* 0x0000007fabac7223 */ /* 0x000fe200000100b4 */
[----:B------:R-:W-:Y:S01]  /*8040*/  FMUL.FTZ R180, R168, R126 ;  /* 0x0000007ea8b47220 */ /* 0x000fe20000410000 */
[----:B------:R-:W-:Y:S01]  /*8050*/  FMUL.FTZ R168, R166, R210 ;  /* 0x000000d2a6a87220 */ /* 0x000fe20000410000 */
[----:B------:R-:W-:Y:S01]  /*8060*/  FFMA.FTZ R68, -R34, R185, R68 ;  /* 0x000000b922447223 */ /* 0x000fe20000010144 */
[----:B------:R-:W-:Y:S01]  /*8070*/  FMUL.FTZ R70, R178, R195 ;  /* 0x000000c3b2467220 */ /* 0x000fe20000410000 */
        /* <DEDUP_REMOVED lines=9> */
[C---:B------:R-:W-:Y:S01]  /*8110*/  FMUL.FTZ R164, R162.reuse, R229 ;  /* 0x000000e5a2a47220 */ /* 0x040fe20000410000 */
[----:B------:R-:W-:Y:S01]  /*8120*/  FMUL.FTZ R180, R162, R234 ;  /* 0x000000eaa2b47220 */ /* 0x000fe20000410000 */
[C---:B------:R-:W-:Y:S01]  /*8130*/  FMUL.FTZ R69, R160.reuse, R235 ;  /* 0x000000eba0457220 */ /* 0x040fe20000410000 */
[----:B------:R-:W-:Y:S01]  /*8140*/  FFMA.FTZ R184, -R33, R184, R68 ;  /* 0x000000b821b87223 */ /* 0x000fe20000010144 */
[C---:B------:R-:W-:Y:S01]  /*8150*/  FFMA.FTZ R162, R163.reuse, R234, -R164 ;  /* 0x000000eaa3a27223 */ /* 0x040fe200000108a4 */
[----:B------:R-:W-:Y:S01]  /*8160*/  FFMA.FTZ R164, R163, R229, R180 ;  /* 0x000000e5a3a47223 */ /* 0x000fe200000100b4 */
[----:B------:R-:W-:Y:S01]  /*8170*/  FMUL.FTZ R180, R160, R230 ;  /* 0x000000e6a0b47220 */ /* 0x000fe20000410000 */
[----:B------:R-:W-:Y:S01]  /*8180*/  FFMA.FTZ R160, R0, R65, RZ ;  /* 0x0000004100a07223 */ /* 0x000fe200000100ff */
[-C--:B------:R-:W-:Y:S01]  /*8190*/  FFMA.FTZ R70, R179, R219.reuse, -R70 ;  /* 0x000000dbb3467223 */ /* 0x080fe20000010846 */
[----:B------:R-:W-:Y:S01]  /*81a0*/  FMUL.FTZ R178, R178, R219 ;  /* 0x000000dbb2b27220 */ /* 0x000fe20000410000 */
[----:B------:R-:W-:Y:S01]  /*81b0*/  FFMA.FTZ R163, R161, R235, -R180 ;  /* 0x000000eba1a37223 */ /* 0x000fe200000108b4 */
[----:B------:R-:W-:Y:S01]  /*81c0*/  FFMA.FTZ R65, R35, R66, R160 ;  /* 0x0000004223417223 */ /* 0x000fe200000100a0 */
[C---:B------:R-:W-:Y:S01]  /*81d0*/  FMUL.FTZ R66, R158.reuse, R236 ;  /* 0x000000ec9e427220 */ /* 0x040fe20000410000 */
[----:B------:R-:W-:Y:S01]  /*81e0*/  FFMA.FTZ R161, R161, R230, R69 ;  /* 0x000000e6a1a17223 */ /* 0x000fe20000010045 */
[-C--:B------:R-:W-:Y:S01]  /*81f0*/  FMUL.FTZ R69, R158, R238.reuse ;  /* 0x000000ee9e457220 */ /* 0x080fe20000410000 */
[----:B------:R-:W-:Y:S01]  /*8200*/  FFMA.FTZ R178, R179, R195, R178 ;  /* 0x000000c3b3b27223 */ /* 0x000fe200000100b2 */
[C---:B------:R-:W-:Y:S01]  /*8210*/  FFMA.FTZ R158, R159.reuse, R238, R66 ;  /* 0x000000ee9f9e7223 */ /* 0x040fe20000010042 */
[----:B------:R-:W-:Y:S01]  /*8220*/  FFMA.FTZ R66, R34, R67, R65 ;  /* 0x0000004322427223 */ /* 0x000fe20000010041 */
[----:B------:R-:W-:Y:S01]  /*8230*/  FFMA.FTZ R160, R159, R236, -R69 ;  /* 0x000000ec9fa07223 */ /* 0x000fe20000010845 */
[----:B------:R-:W-:Y:S01]  /*8240*/  FMUL.FTZ R65, R155, R114 ;  /* 0x000000729b417220 */ /* 0x000fe20000410000 */
[----:B------:R-:W-:Y:S01]  /*8250*/  MOV R67, UR50 ;  /* 0x0000003200437c02 */ /* 0x000fe20008000f00 */
[----:B------:R-:W-:Y:S01]  /*8260*/  FFMA.FTZ R159, R33, R182, R66 ;  /* 0x000000b6219f7223 */ /* 0x000fe20000010042 */
[----:B------:R-:W-:Y:S01]  /*8270*/  LOP3.LUT R66, R190, UR33, RZ, 0xfc, !PT ;  /* 0x00000021be427c12 */ /* 0x000fe2000f8efcff */
[-C--:B------:R-:W-:Y:S01]  /*8280*/  FMUL.FTZ R155, R155, R231.reuse ;  /* 0x000000e79b9b7220 */ /* 0x080fe20000410000 */
[----:B------:R-:W-:Y:S01]  /*8290*/  MOV R69, UR42 ;  /* 0x0000002a00457c02 */ /* 0x000fe20008000f00 */
[C---:B------:R-:W-:Y:S01]  /*82a0*/  FFMA.FTZ R65, R156.reuse, R231, R65 ;  /* 0x000000e79c417223 */ /* 0x040fe20000010041 */
[----:B------:R-:W-:Y:S01]  /*82b0*/  UMOV UR33, UR30 ;  /* 0x0000001e00217c82 */ /* 0x000fe20008000000 */
[----:B------:R-:W-:Y:S01]  /*82c0*/  FFMA.FTZ R155, R156, R114, -R155 ;  /* 0x000000729c9b7223 */ /* 0x000fe2000001089b */
[----:B------:R-:W-:-:S02]  /*82d0*/  @!UP0 ULEA UR50, UR8, UR28, 0x4 ;  /* 0x0000001c08328291 */ /* 0x000fc4000f8e20ff */
[----:B------:R-:W-:Y:S01]  /*82e0*/  IMAD.WIDE.U32 R68, R69, UR8, R66 ;  /* 0x0000000845447c25 */ /* 0x000fe2000f8e0042 */
[----:B------:R-:W-:-:S03]  /*82f0*/  MOV R67, UR33 ;  /* 0x0000002100437c02 */ /* 0x000fc60008000f00 */
[----:B------:R-:W-:Y:S01]  /*8300*/  FFMA.FTZ R208, R22, R208, R65 ;  /* 0x000000d016d07223 */ /* 0x000fe20000010041 */
[----:B------:R-:W-:Y:S01]  /*8310*/  FFMA.FTZ R181, -R32, R181, R184 ;  /* 0x000000b520b57223 */ /* 0x000fe200000101b8 */
[----:B------:R-:W-:Y:S01]  /*8320*/  IMAD R65, R157, UR8, R69 ;  /* 0x000000089d417c24 */ /* 0x000fe2000f8e0245 */
[----:B------:R-:W-:Y:S02]  /*8330*/  LEA R64, P2, R68, UR9, 0x2 ;  /* 0x0000000944407c11 */ /* 0x000fe4000f8410ff */
[----:B------:R-:W-:Y:S01]  /*8340*/  LEA R66, R67, -R66, 0x1 ;  /* 0x8000004243427211 */ /* 0x000fe200078e08ff */
[----:B------:R-:W-:Y:S01]  /*8350*/  FADD.FTZ R67, R140, R155 ;  /* 0x0000009b8c437221 */ /* 0x000fe20000010000 */
[----:B------:R-:W-:Y:S01]  /*8360*/  LEA.HI.X R65, R68, UR14, R65, 0x2, P2 ;  /* 0x0000000e44417c11 */ /* 0x000fe200090f1441 */
[----:B------:R-:W-:Y:S01]  /*8370*/  FFMA.FTZ R140, R32, R71, R159 ;  /* 0x00000047208c7223 */ /* 0x000fe2000001009f */
[C---:B------:R-:W-:Y:S01]  /*8380*/  FMUL.FTZ R68, R108.reuse, R208 ;  /* 0x000000d06c447220 */ /* 0x040fe20000410000 */
[-C--:B------:R-:W-:Y:S01]  /*8390*/  FMUL.FTZ R69, R108, R67.reuse ;  /* 0x000000436c457220 */ /* 0x080fe20000410000 */
[----:B------:R0:W-:Y:S01]  /*83a0*/  @!P0 STS.128 [UR50+0x4be0], R60 ;  /* 0x004be03cff008988 */ /* 0x0001e20008000c32 */
[----:B------:R-:W-:Y:S01]  /*83b0*/  FFMA.FTZ R71, R31, R70, R140 ;  /* 0x000000461f477223 */ /* 0x000fe2000001008c */
[C---:B------:R-:W-:Y:S01]  /*83c0*/  FFMA.FTZ R68, R109.reuse, R67, -R68 ;  /* 0x000000436d447223 */ /* 0x040fe20000010844 */
[----:B------:R-:W-:Y:S01]  /*83d0*/  FFMA.FTZ R70, R109, R208, R69 ;  /* 0x000000d06d467223 */ /* 0x000fe20000010045 */
[----:B------:R-:W-:Y:S01]  /*83e0*/  FMUL.FTZ R140, R209, UR49 ;  /* 0x00000031d18c7c20 */ /* 0x000fe20008410000 */
[----:B------:R-:W-:Y:S01]  /*83f0*/  FFMA.FTZ R108, R30, R115, R71 ;  /* 0x000000731e6c7223 */ /* 0x000fe20000010047 */
[----:B------:R-:W-:Y:S01]  /*8400*/  FADD.FTZ R68, R141, R68 ;  /* 0x000000448d447221 */ /* 0x000fe20000010000 */
[----:B------:R-:W-:Y:S01]  /*8410*/  FFMA.FTZ R207, R23, R207, R70 ;  /* 0x000000cf17cf7223 */ /* 0x000fe20000010046 */
[----:B------:R-:W-:Y:S01]  /*8420*/  FMUL.FTZ R141, R238, UR37 ;  /* 0x00000025ee8d7c20 */ /* 0x000fe20008410000 */
[----:B------:R-:W-:Y:S01]  /*8430*/  FFMA.FTZ R69, R29, R174, R108 ;  /* 0x000000ae1d457223 */ /* 0x000fe2000001006c */
[C---:B------:R-:W-:Y:S01]  /*8440*/  FMUL.FTZ R70, R110.reuse, R68 ;  /* 0x000000446e467220 */ /* 0x040fe20000410000 */
[----:B------:R-:W-:Y:S01]  /*8450*/  FMUL.FTZ R71, R110, R207 ;  /* 0x000000cf6e477220 */ /* 0x000fe20000410000 */
[----:B------:R-:W-:Y:S01]  /*8460*/  FFMA.FTZ R178, -R31, R178, R181 ;  /* 0x000000b21fb27223 */ /* 0x000fe200000101b5 */
[----:B------:R-:W-:Y:S01]  /*8470*/  FFMA.FTZ R108, R28, R175, R69 ;  /* 0x000000af1c6c7223 */ /* 0x000fe20000010045 */
[C---:B------:R-:W-:Y:S01]  /*8480*/  FFMA.FTZ R69, R111.reuse, R207, R70 ;  /* 0x000000cf6f457223 */ /* 0x040fe20000010046 */
[----:B------:R-:W-:Y:S01]  /*8490*/  FFMA.FTZ R71, R111, R68, -R71 ;  /* 0x000000446f477223 */ /* 0x000fe20000010847 */
[----:B------:R-:W-:Y:S01]  /*84a0*/  MOV R111, UR28 ;  /* 0x0000001c006f7c02 */ /* 0x000fe20008000f00 */
[----:B------:R-:W-:Y:S01]  /*84b0*/  FFMA.FTZ R109, R27, R170, R108 ;  /* 0x000000aa1b6d7223 */ /* 0x000fe2000001006c */
[----:B------:R-:W-:Y:S01]  /*84c0*/  FFMA.FTZ R206, R24, R206, R69 ;  /* 0x000000ce18ce7223 */ /* 0x000fe20000010045 */
[----:B------:R-:W-:Y:S01]  /*84d0*/  FADD.FTZ R69, R142, R71 ;  /* 0x000000478e457221 */ /* 0x000fe20000010000 */
[----:B0-----:R-:W-:Y:S01]  /*84e0*/  FMUL.FTZ R63, R198, UR37 ;  /* 0x00000025c63f7c20 */ /* 0x001fe20008410000 */
[----:B------:R-:W-:Y:S01]  /*84f0*/  FFMA.FTZ R108, R26, R171, R109 ;  /* 0x000000ab1a6c7223 */ /* 0x000fe2000001006d */
[C---:B------:R-:W-:Y:S01]  /*8500*/  FMUL.FTZ R70, R112.reuse, R206 ;  /* 0x000000ce70467220 */ /* 0x040fe20000410000 */
[-C--:B------:R-:W-:Y:S01]  /*8510*/  FMUL.FTZ R71, R112, R69.reuse ;  /* 0x0000004570477220 */ /* 0x080fe20000410000 */
[----:B------:R-:W-:Y:S01]  /*8520*/  FFMA.FTZ R63, R224, UR49, -R63 ;  /* 0x00000031e03f7c23 */ /* 0x000fe2000801083f */
[----:B------:R-:W-:Y:S01]  /*8530*/  FFMA.FTZ R109, R25, R166, R108 ;  /* 0x000000a6196d7223 */ /* 0x000fe2000001006c */
[C---:B------:R-:W-:Y:S01]  /*8540*/  FFMA.FTZ R70, R113.reuse, R69, -R70 ;  /* 0x0000004571467223 */ /* 0x040fe20000010846 */
[----:B------:R-:W-:Y:S01]  /*8550*/  FFMA.FTZ R108, R113, R206, R71 ;  /* 0x000000ce716c7223 */ /* 0x000fe20000010047 */
[----:B------:R-:W-:Y:S01]  /*8560*/  FFMA.FTZ R177, -R30, R177, R178 ;  /* 0x000000b11eb17223 */ /* 0x000fe200000101b2 */
[----:B------:R-:W-:Y:S01]  /*8570*/  FFMA.FTZ R110, R24, R167, R109 ;  /* 0x000000a7186e7223 */ /* 0x000fe2000001006d */
[----:B------:R-:W-:Y:S01]  /*8580*/  FADD.FTZ R70, R143, R70 ;  /* 0x000000468f467221 */ /* 0x000fe20000010000 */
[----:B------:R-:W-:Y:S01]  /*8590*/  FFMA.FTZ R205, R25, R205, R108 ;  /* 0x000000cd19cd7223 */ /* 0x000fe2000001006c */
[----:B------:R-:W-:Y:S01]  /*85a0*/  FMUL.FTZ R143, R238, UR49 ;  /* 0x00000031ee8f7c20 */ /* 0x000fe20008410000 */
[----:B------:R-:W-:Y:S01]  /*85b0*/  FFMA.FTZ R71, R23, R162, R110 ;  /* 0x000000a217477223 */ /* 0x000fe2000001006e */
[CC--:B------:R-:W-:Y:S01]  /*85c0*/  FMUL.FTZ R110, R116.reuse, R70.reuse ;  /* 0x00000046746e7220 */ /* 0x0c0fe20000410000 */
[----:B------:R-:W-:Y:S01]  /*85d0*/  FMUL.FTZ R109, R116, R205 ;  /* 0x000000cd746d7220 */ /* 0x000fe20000410000 */
[----:B------:R-:W-:Y:S01]  /*85e0*/  FMUL.FTZ R116, R200, UR49 ;  /* 0x00000031c8747c20 */ /* 0x000fe20008410000 */
[----:B------:R-:W-:Y:S01]  /*85f0*/  FFMA.FTZ R108, R22, R163, R71 ;  /* 0x000000a3166c7223 */ /* 0x000fe20000010047 */
[C---:B------:R-:W-:Y:S01]  /*8600*/  FFMA.FTZ R71, R117.reuse, R205, R110 ;  /* 0x000000cd75477223 */ /* 0x040fe2000001006e */
[----:B------:R-:W-:Y:S01]  /*8610*/  FFMA.FTZ R109, R117, R70, -R109 ;  /* 0x00000046756d7223 */ /* 0x000fe2000001086d */
[----:B------:R-:W-:Y:S01]  /*8620*/  FMUL.FTZ R110, R200, UR37 ;  /* 0x00000025c86e7c20 */ /* 0x000fe20008410000 */
[----:B------:R-:W-:Y:S01]  /*8630*/  FMUL.FTZ R117, R199, UR37 ;  /* 0x00000025c7757c20 */ /* 0x000fe20008410000 */
[----:B------:R-:W-:Y:S01]  /*8640*/  FFMA.FTZ R204, R26, R204, R71 ;  /* 0x000000cc1acc7223 */ /* 0x000fe20000010047 */
[----:B------:R-:W-:Y:S01]  /*8650*/  FADD.FTZ R71, R144, R109 ;  /* 0x0000006d90477221 */ /* 0x000fe20000010000 */
[----:B------:R-:W-:-:S02]  /*8660*/  IMAD R109, R190, 0x84, R111 ;  /* 0x00000084be6d7824 */ /* 0x000fc400078e026f */
[----:B------:R-:W-:Y:S01]  /*8670*/  FFMA.FTZ R113, R227, UR49, -R110 ;  /* 0x00000031e3717c23 */ /* 0x000fe2000801086e */
[CC--:B------:R-:W-:Y:S01]  /*8680*/  FMUL.FTZ R110, R118.reuse, R204.reuse ;  /* 0x000000cc766e7220 */ /* 0x0c0fe20000410000 */
[----:B------:R-:W-:Y:S01]  /*8690*/  FMUL.FTZ R111, R118, R71 ;  /* 0x00000047766f7220 */ /* 0x000fe20000410000 */
[----:B------:R-:W-:Y:S01]  /*86a0*/  FFMA.FTZ R60, R226, UR49, -R117 ;  /* 0x00000031e23c7c23 */ /* 0x000fe20008010875 */
[C---:B------:R-:W-:Y:S01]  /*86b0*/  FMUL.FTZ R118, R0.reuse, R113 ;  /* 0x0000007100767220 */ /* 0x040fe20000410000 */
[C---:B------:R-:W-:Y:S01]  /*86c0*/  FFMA.FTZ R110, R119.reuse, R71, -R110 ;  /* 0x00000047776e7223 */ /* 0x040fe2000001086e */
[----:B------:R-:W-:Y:S01]  /*86d0*/  FFMA.FTZ R112, R119, R204, R111 ;  /* 0x000000cc77707223 */ /* 0x000fe2000001006f */
[----:B------:R-:W-:Y:S01]  /*86e0*/  FFMA.FTZ R115, R227, UR37, R116 ;  /* 0x00000025e3737c23 */ /* 0x000fe20008010074 */
[----:B------:R-:W-:Y:S01]  /*86f0*/  FMUL.FTZ R116, R35, R60 ;  /* 0x0000003c23747220 */ /* 0x000fe20000410000 */
[----:B------:R-:W-:Y:S01]  /*8700*/  FADD.FTZ R110, R145, R110 ;  /* 0x0000006e916e7221 */ /* 0x000fe20000010000 */
[----:B------:R-:W-:Y:S01]  /*8710*/  FFMA.FTZ R203, R27, R203, R112 ;  /* 0x000000cb1bcb7223 */ /* 0x000fe20000010070 */
[----:B------:R-:W-:Y:S01]  /*8720*/  FMUL.FTZ R119, R199, UR49 ;  /* 0x00000031c7777c20 */ /* 0x000fe20008410000 */
[----:B------:R-:W-:Y:S01]  /*8730*/  FMUL.FTZ R62, R0, -R115 ;  /* 0x80000073003e7220 */ /* 0x000fe20000410000 */
[CC--:B------:R-:W-:Y:S01]  /*8740*/  FMUL.FTZ R112, R120.reuse, R110.reuse ;  /* 0x0000006e78707220 */ /* 0x0c0fe20000410000 */
[-C--:B------:R-:W-:Y:S01]  /*8750*/  FMUL.FTZ R113, R120, R203.reuse ;  /* 0x000000cb78717220 */ /* 0x080fe20000410000 */
[----:B------:R0:W-:Y:S01]  /*8760*/  STS [R109+0x1088], R116 ;  /* 0x001088746d007388 */ /* 0x0001e20000000800 */
[----:B------:R-:W-:Y:S01]  /*8770*/  FMUL.FTZ R120, R196, UR37 ;  /* 0x00000025c4787c20 */ /* 0x000fe20008410000 */
[C---:B------:R-:W-:Y:S01]  /*8780*/  FFMA.FTZ R111, R121.reuse, R203, R112 ;  /* 0x000000cb796f7223 */ /* 0x040fe20000010070 */
[----:B------:R-:W-:Y:S01]  /*8790*/  FFMA.FTZ R61, R121, R110, -R113 ;  /* 0x0000006e793d7223 */ /* 0x000fe20000010871 */
[----:B------:R-:W-:Y:S01]  /*87a0*/  FFMA.FTZ R112, R226, UR37, R119 ;  /* 0x00000025e2707c23 */ /* 0x000fe20008010077 */
[----:B------:R1:W-:Y:S01]  /*87b0*/  STS [R109+0x1084], R62 ;  /* 0x0010843e6d007388 */ /* 0x0003e20000000800 */
[----:B------:R-:W-:Y:S01]  /*87c0*/  FFMA.FTZ R202, R28, R202, R111 ;  /* 0x000000ca1cca7223 */ /* 0x000fe2000001006f */
[----:B------:R-:W-:Y:S01]  /*87d0*/  FADD.FTZ R61, R146, R61 ;  /* 0x0000003d923d7221 */ /* 0x000fe20000010000 */
[----:B------:R-:W-:Y:S01]  /*87e0*/  FMUL.FTZ R112, R35, -R112 ;  /* 0x8000007023707220 */ /* 0x000fe20000410000 */
[----:B------:R-:W-:Y:S01]  /*87f0*/  FMUL.FTZ R111, R198, UR49 ;  /* 0x00000031c66f7c20 */ /* 0x000fe20008410000 */
[----:B------:R-:W-:Y:S01]  /*8800*/  FMUL.FTZ R113, R197, UR37 ;  /* 0x00000025c5717c20 */ /* 0x000fe20008410000 */
[CC--:B------:R-:W-:Y:S01]  /*8810*/  FMUL.FTZ R60, R122.reuse, R61.reuse ;  /* 0x0000003d7a3c7220 */ /* 0x0c0fe20000410000 */
[-C--:B------:R-:W-:Y:S01]  /*8820*/  FMUL.FTZ R122, R122, R202.reuse ;  /* 0x000000ca7a7a7220 */ /* 0x080fe20000410000 */
[----:B------:R2:W-:Y:S01]  /*8830*/  STS [R109+0x108c], R112 ;  /* 0x00108c706d007388 */ /* 0x0005e20000000800 */
[----:B------:R-:W-:Y:S01]  /*8840*/  FFMA.FTZ R111, R224, UR37, R111 ;  /* 0x00000025e06f7c23 */ /* 0x000fe2000801006f */
[C---:B------:R-:W-:Y:S01]  /*8850*/  FFMA.FTZ R60, R123.reuse, R202, R60 ;  /* 0x000000ca7b3c7223 */ /* 0x040fe2000001003c */
[----:B------:R-:W-:Y:S01]  /*8860*/  FFMA.FTZ R122, R123, R61, -R122 ;  /* 0x0000003d7b7a7223 */ /* 0x000fe2000001087a */
[----:B------:R3:W-:Y:S01]  /*8870*/  STS [R109+0x1080], R118 ;  /* 0x001080766d007388 */ /* 0x0007e20000000800 */
[----:B0-----:R-:W-:Y:S01]  /*8880*/  FMUL.FTZ R116, R34, -R111 ;  /* 0x8000006f22747220 */ /* 0x001fe20000410000 */
[----:B------:R-:W-:Y:S01]  /*8890*/  FFMA.FTZ R201, R29, R201, R60 ;  /* 0x000000c91dc97223 */ /* 0x000fe2000001003c */
[----:B------:R-:W-:Y:S01]  /*88a0*/  FADD.FTZ R60, R147, R122 ;  /* 0x0000007a933c7221 */ /* 0x000fe20000010000 */
[----:B------:R-:W-:Y:S01]  /*88b0*/  FMUL.FTZ R111, R197, UR49 ;  /* 0x00000031c56f7c20 */ /* 0x000fe20008410000 */
[----:B------:R-:W-:Y:S01]  /*88c0*/  FMUL.FTZ R122, R196, UR49 ;  /* 0x00000031c47a7c20 */ /* 0x000fe20008410000 */
[C---:B-1----:R-:W-:Y:S01]  /*88d0*/  FMUL.FTZ R62, R124.reuse, R201 ;  /* 0x000000c97c3e7220 */ /* 0x042fe20000410000 */
[-C--:B------:R-:W-:Y:S01]  /*88e0*/  FMUL.FTZ R124, R124, R60.reuse ;  /* 0x0000003c7c7c7220 */ /* 0x080fe20000410000 */
[----:B--2---:R-:W-:Y:S01]  /*88f0*/  FMUL.FTZ R112, R34, R63 ;  /* 0x0000003f22707220 */ /* 0x004fe20000410000 */
[----:B------:R-:W-:Y:S01]  /*8900*/  STS [R109+0x1094], R116 ;  /* 0x001094746d007388 */ /* 0x000fe20000000800 */
[C---:B------:R-:W-:Y:S01]  /*8910*/  FFMA.FTZ R63, R125.reuse, R60, -R62 ;  /* 0x0000003c7d3f7223 */ /* 0x040fe2000001083e */
[----:B------:R-:W-:Y:S01]  /*8920*/  FFMA.FTZ R125, R125, R201, R124 ;  /* 0x000000c97d7d7223 */ /* 0x000fe2000001007c */
[----:B---3--:R-:W-:Y:S01]  /*8930*/  FFMA.FTZ R118, R222, UR49, -R113 ;  /* 0x00000031de767c23 */ /* 0x008fe20008010871 */
[----:B------:R0:W-:Y:S01]  /*8940*/  STS [R109+0x1090], R112 ;  /* 0x001090706d007388 */ /* 0x0001e20000000800 */
[----:B------:R-:W-:Y:S01]  /*8950*/  FADD.FTZ R63, R148, R63 ;  /* 0x0000003f943f7221 */ /* 0x000fe20000010000 */
[----:B------:R-:W-:Y:S01]  /*8960*/  FFMA.FTZ R228, R30, R228, R125 ;  /* 0x000000e41ee47223 */ /* 0x000fe2000001007d */
[----:B------:R-:W-:Y:S01]  /*8970*/  FMUL.FTZ R118, R33, R118 ;  /* 0x0000007621767220 */ /* 0x000fe20000410000 */
[----:B------:R-:W-:Y:S01]  /*8980*/  FFMA.FTZ R113, R221, UR37, R122 ;  /* 0x00000025dd717c23 */ /* 0x000fe2000801007a */
[CC--:B------:R-:W-:Y:S01]  /*8990*/  FMUL.FTZ R62, R128.reuse, R63.reuse ;  /* 0x0000003f803e7220 */ /* 0x0c0fe20000410000 */
[-C--:B------:R-:W-:Y:S01]  /*89a0*/  FMUL.FTZ R128, R128, R228.reuse ;  /* 0x000000e480807220 */ /* 0x080fe20000410000 */
[----:B------:R-:W-:Y:S01]  /*89b0*/  FMUL.FTZ R124, R194, UR37 ;  /* 0x00000025c27c7c20 */ /* 0x000fe20008410000 */
[----:B------:R1:W-:Y:S01]  /*89c0*/  STS [R109+0x1098], R118 ;  /* 0x001098766d007388 */ /* 0x0003e20000000800 */
[C---:B------:R-:W-:Y:S01]  /*89d0*/  FFMA.FTZ R62, R129.reuse, R228, R62 ;  /* 0x000000e4813e7223 */ /* 0x040fe2000001003e */
[----:B------:R-:W-:Y:S01]  /*89e0*/  FFMA.FTZ R128, R129, R63, -R128 ;  /* 0x0000003f81807223 */ /* 0x000fe20000010880 */
[----:B0-----:R-:W-:Y:S01]  /*89f0*/  FFMA.FTZ R112, R222, UR37, R111 ;  /* 0x00000025de707c23 */ /* 0x001fe2000801006f */
[----:B------:R-:W-:Y:S01]  /*8a00*/  FFMA.FTZ R111, R221, UR49, -R120 ;  /* 0x00000031dd6f7c23 */ /* 0x000fe20008010878 */
[----:B------:R-:W-:Y:S01]  /*8a10*/  FFMA.FTZ R225, R31, R225, R62 ;  /* 0x000000e11fe17223 */ /* 0x000fe2000001003e */
[----:B------:R-:W-:Y:S01]  /*8a20*/  FADD.FTZ R62, R149, R128 ;  /* 0x00000080953e7221 */ /* 0x000fe20000010000 */
[----:B------:R-:W-:Y:S01]  /*8a30*/  FMUL.FTZ R116, R33, -R112 ;  /* 0x8000007021747220 */ /* 0x000fe20000410000 */
[----:B------:R-:W-:Y:S01]  /*8a40*/  FMUL.FTZ R120, R32, -R113 ;  /* 0x8000007120787220 */ /* 0x000fe20000410000 */
[C---:B------:R-:W-:Y:S01]  /*8a50*/  FMUL.FTZ R113, R130.reuse, R225 ;  /* 0x000000e182717220 */ /* 0x040fe20000410000 */
[-C--:B------:R-:W-:Y:S01]  /*8a60*/  FMUL.FTZ R112, R130, R62.reuse ;  /* 0x0000003e82707220 */ /* 0x080fe20000410000 */
[C---:B-1----:R-:W-:Y:S01]  /*8a70*/  FMUL.FTZ R118, R32.reuse, R111 ;  /* 0x0000006f20767220 */ /* 0x042fe20000410000 */
[----:B------:R-:W-:Y:S01]  /*8a80*/  FMUL.FTZ R122, R195, UR49 ;  /* 0x00000031c37a7c20 */ /* 0x000fe20008410000 */
[C---:B------:R-:W-:Y:S01]  /*8a90*/  FFMA.FTZ R113, R131.reuse, R62, -R113 ;  /* 0x0000003e83717223 */ /* 0x040fe20000010871 */
[----:B------:R-:W-:Y:S01]  /*8aa0*/  FFMA.FTZ R111, R131, R225, R112 ;  /* 0x000000e1836f7223 */ /* 0x000fe20000010070 */
[----:B------:R-:W-:Y:S01]  /*8ab0*/  FMUL.FTZ R112, R195, UR37 ;  /* 0x00000025c3707c20 */ /* 0x000fe20008410000 */
[----:B------:R0:W-:Y:S01]  /*8ac0*/  STS [R109+0x10a0], R118 ;  /* 0x0010a0766d007388 */ /* 0x0001e20000000800 */
[C---:B------:R-:W-:Y:S01]  /*8ad0*/  FFMA.FTZ R122, R219.reuse, UR37, R122 ;  /* 0x00000025db7a7c23 */ /* 0x040fe2000801007a */
[----:B------:R-:W-:Y:S01]  /*8ae0*/  FFMA.FTZ R223, R32, R223, R111 ;  /* 0x000000df20df7223 */ /* 0x000fe2000001006f */
[----:B------:R-:W-:Y:S01]  /*8af0*/  FFMA.FTZ R112, R219, UR49, -R112 ;  /* 0x00000031db707c23 */ /* 0x000fe20008010870 */
[----:B------:R-:W-:Y:S01]  /*8b00*/  FADD.FTZ R111, R150, R113 ;  /* 0x00000071966f7221 */ /* 0x000fe20000010000 */
[----:B------:R-:W-:Y:S01]  /*8b10*/  STS [R109+0x109c], R116 ;  /* 0x00109c746d007388 */ /* 0x000fe20000000800 */
[----:B------:R-:W-:Y:S01]  /*8b20*/  FFMA.FTZ R113, R217, UR49, -R124 ;  /* 0x00000031d9717c23 */ /* 0x000fe2000801087c */
[----:B------:R-:W-:Y:S01]  /*8b30*/  FMUL.FTZ R122, R31, -R122 ;  /* 0x8000007a1f7a7220 */ /* 0x000fe20000410000 */
[----:B------:R-:W-:Y:S01]  /*8b40*/  FMUL.FTZ R128, R193, UR37 ;  /* 0x00000025c1807c20 */ /* 0x000fe20008410000 */
[----:B------:R1:W-:Y:S01]  /*8b50*/  STS [R109+0x10a4], R120 ;  /* 0x0010a4786d007388 */ /* 0x0003e20000000800 */
[----:B0-----:R-:W-:Y:S01]  /*8b60*/  FMUL.FTZ R118, R31, R112 ;  /* 0x000000701f767220 */ /* 0x001fe20000410000 */
[C---:B------:R-:W-:Y:S01]  /*8b70*/  FMUL.FTZ R112, R132.reuse, R223 ;  /* 0x000000df84707220 */ /* 0x040fe20000410000 */
[----:B------:R-:W-:Y:S01]  /*8b80*/  FMUL.FTZ R132, R132, R111 ;  /* 0x0000006f84847220 */ /* 0x000fe20000410000 */
[----:B------:R-:W-:Y:S01]  /*8b90*/  FMUL.FTZ R124, R30, R113 ;  /* 0x000000711e7c7220 */ /* 0x000fe20000410000 */
[----:B------:R-:W-:Y:S01]  /*8ba0*/  STS [R109+0x10ac], R122 ;  /* 0x0010ac7a6d007388 */ /* 0x000fe20000000800 */
[C---:B------:R-:W-:Y:S01]  /*8bb0*/  FFMA.FTZ R112, R133.reuse, R111, -R112 ;  /* 0x0000006f85707223 */ /* 0x040fe20000010870 */
[----:B------:R-:W-:Y:S01]  /*8bc0*/  FFMA.FTZ R132, R133, R223, R132 ;  /* 0x000000df85847223 */ /* 0x000fe20000010084 */
[----:B------:R-:W-:Y:S01]  /*8bd0*/  FFMA.FTZ R128, R215, UR49, -R128 ;  /* 0x00000031d7807c23 */ /* 0x000fe20008010880 */
[----:B------:R0:W-:Y:S01]  /*8be0*/  STS [R109+0x10a8], R118 ;  /* 0x0010a8766d007388 */ /* 0x0001e20000000800 */
[----:B------:R-:W-:Y:S01]  /*8bf0*/  FADD.FTZ R112, R151, R112 ;  /* 0x0000007097707221 */ /* 0x000fe20000010000 */
[----:B------:R-:W-:Y:S01]  /*8c00*/  FFMA.FTZ R220, R33, R220, R132 ;  /* 0x000000dc21dc7223 */ /* 0x000fe20000010084 */
[----:B-1----:R-:W-:Y:S01]  /*8c10*/  FMUL.FTZ R120, R194, UR49 ;  /* 0x00000031c2787c20 */ /* 0x002fe20008410000 */
[----:B------:R1:W-:Y:S01]  /*8c20*/  STS [R109+0x10b0], R124 ;  /* 0x0010b07c6d007388 */ /* 0x0003e20000000800 */
[C---:B------:R-:W-:Y:S01]  /*8c30*/  FMUL.FTZ R116, R134.reuse, R112 ;  /* 0x0000007086747220 */ /* 0x040fe20000410000 */
[----:B------:R-:W-:Y:S01]  /*8c40*/  FMUL.FTZ R115, R134, R220 ;  /* 0x000000dc86737220 */ /* 0x000fe20000410000 */
[----:B------:R-:W-:Y:S01]  /*8c50*/  FFMA.FTZ R117, R217, UR37, R120 ;  /* 0x00000025d9757c23 */ /* 0x000fe20008010078 */
[----:B------:R-:W-:Y:S01]  /*8c60*/  FMUL.FTZ R128, R29, R128 ;  /* 0x000000801d807220 */ /* 0x000fe20000410000 */
[----:B------:R-:W-:Y:S01]  /*8c70*/  FFMA.FTZ R113, R135, R220, R116 ;  /* 0x000000dc87717223 */ /* 0x000fe20000010074 */
[----:B0-----:R-:W-:Y:S01]  /*8c80*/  FMUL.FTZ R118, R193, UR49 ;  /* 0x00000031c1767c20 */ /* 0x001fe20008410000 */
[----:B------:R-:W-:Y:S01]  /*8c90*/  FFMA.FTZ R115, R135, R112, -R115 ;  /* 0x0000007087737223 */ /* 0x000fe20000010873 */
[----:B------:R-:W-:Y:S01]  /*8ca0*/  FMUL.FTZ R132, R126, UR37 ;  /* 0x000000257e847c20 */ /* 0x000fe20008410000 */
[----:B------:R-:W-:Y:S01]  /*8cb0*/  FFMA.FTZ R218, R34, R218, R113 ;  /* 0x000000da22da7223 */ /* 0x000fe20000010071 */
[----:B------:R-:W-:Y:S01]  /*8cc0*/  FFMA.FTZ R116, R215, UR37, R118 ;  /* 0x00000025d7747c23 */ /* 0x000fe20008010076 */
[----:B------:R-:W-:Y:S01]  /*8cd0*/  FADD.FTZ R113, R152, R115 ;  /* 0x0000007398717221 */ /* 0x000fe20000010000 */
[----:B------:R-:W-:Y:S01]  /*8ce0*/  FMUL.FTZ R118, R30, -R117 ;  /* 0x800000751e767220 */ /* 0x000fe20000410000 */
[----:B------:R-:W-:Y:S01]  /*8cf0*/  FMUL.FTZ R115, R192, UR37 ;  /* 0x00000025c0737c20 */ /* 0x000fe20008410000 */
[----:B------:R-:W-:Y:S01]  /*8d00*/  FMUL.FTZ R122, R29, -R116 ;  /* 0x800000741d7a7220 */ /* 0x000fe20000410000 */
[CC--:B------:R-:W-:Y:S01]  /*8d10*/  FMUL.FTZ R116, R136.reuse, R113.reuse ;  /* 0x0000007188747220 */ /* 0x0c0fe20000410000 */
[-C--:B------:R-:W-:Y:S01]  /*8d20*/  FMUL.FTZ R136, R136, R218.reuse ;  /* 0x000000da88887220 */ /* 0x080fe20000410000 */
[----:B------:R-:W-:Y:S01]  /*8d30*/  FMUL.FTZ R117, R192, UR49 ;  /* 0x00000031c0757c20 */ /* 0x000fe20008410000 */
[----:B------:R0:W-:Y:S01]  /*8d40*/  STS [R109+0x10b4], R118 ;  /* 0x0010b4766d007388 */ /* 0x0001e20000000800 */
[C---:B------:R-:W-:Y:S01]  /*8d50*/  FFMA.FTZ R116, R137.reuse, R218, R116 ;  /* 0x000000da89747223 */ /* 0x040fe20000010074 */
[----:B------:R-:W-:Y:S01]  /*8d60*/  FFMA.FTZ R120, R137, R113, -R136 ;  /* 0x0000007189787223 */ /* 0x000fe20000010888 */
[C---:B------:R-:W-:Y:S01]  /*8d70*/  FFMA.FTZ R115, R214.reuse, UR49, -R115 ;  /* 0x00000031d6737c23 */ /* 0x040fe20008010873 */
[----:B------:R-:W-:Y:S01]  /*8d80*/  FFMA.FTZ R117, R214, UR37, R117 ;  /* 0x00000025d6757c23 */ /* 0x000fe20008010075 */
[----:B------:R-:W-:Y:S01]  /*8d90*/  FFMA.FTZ R216, R35, R216, R116 ;  /* 0x000000d823d87223 */ /* 0x000fe20000010074 */
[----:B------:R-:W-:Y:S01]  /*8da0*/  FMUL.FTZ R116, R127, UR37 ;  /* 0x000000257f747c20 */ /* 0x000fe20008410000 */
[----:B------:R-:W-:Y:S01]  /*8db0*/  FADD.FTZ R120, R153, R120 ;  /* 0x0000007899787221 */ /* 0x000fe20000010000 */
[----:B------:R2:W-:Y:S01]  /*8dc0*/  STS [R109+0x10bc], R122 ;  /* 0x0010bc7a6d007388 */ /* 0x0005e20000000800 */
[----:B-1----:R-:W-:Y:S01]  /*8dd0*/  FMUL.FTZ R124, R28, -R117 ;  /* 0x800000751c7c7220 */ /* 0x002fe20000410000 */
[----:B0-----:R-:W-:Y:S01]  /*8de0*/  FFMA.FTZ R118, R213, UR49, -R116 ;  /* 0x00000031d5767c23 */ /* 0x001fe20008010874 */
[C---:B------:R-:W-:Y:S01]  /*8df0*/  FMUL.FTZ R116, R138.reuse, R120 ;  /* 0x000000788a747220 */ /* 0x040fe20000410000 */
[----:B------:R-:W-:Y:S01]  /*8e00*/  FMUL.FTZ R117, R138, R216 ;  /* 0x000000d88a757220 */ /* 0x000fe20000410000 */
[----:B------:R0:W-:Y:S01]  /*8e10*/  STS [R109+0x10b8], R128 ;  /* 0x0010b8806d007388 */ /* 0x0001e20000000800 */
[----:B------:R-:W-:Y:S01]  /*8e20*/  FMUL.FTZ R130, R27, R118 ;  /* 0x000000761b827220 */ /* 0x000fe20000410000 */
[----:B------:R-:W-:Y:S01]  /*8e30*/  FFMA.FTZ R118, -R18, R79, R227 ;  /* 0x0000004f12767223 */ /* 0x000fe200000101e3 */
[C---:B------:R-:W-:Y:S01]  /*8e40*/  FFMA.FTZ R117, R139.reuse, R120, -R117 ;  /* 0x000000788b757223 */ /* 0x040fe20000010875 */
[----:B------:R1:W-:Y:S01]  /*8e50*/  STS [R109+0x10c4], R124 ;  /* 0x0010c47c6d007388 */ /* 0x0003e20000000800 */
[----:B--2---:R-:W-:Y:S01]  /*8e60*/  FMUL.FTZ R122, R28, R115 ;  /* 0x000000731c7a7220 */ /* 0x004fe20000410000 */
[-C--:B------:R-:W-:Y:S01]  /*8e70*/  FFMA.FTZ R115, R139, R216.reuse, R116 ;  /* 0x000000d88b737223 */ /* 0x080fe20000010074 */
[----:B------:R-:W-:Y:S01]  /*8e80*/  FADD.FTZ R119, R154, R117 ;  /* 0x000000759a777221 */ /* 0x000fe20000010000 */
[C---:B------:R-:W-:Y:S01]  /*8e90*/  FMUL.FTZ R116, R17.reuse, R216 ;  /* 0x000000d811747220 */ /* 0x040fe20000410000 */
[----:B------:R-:W-:Y:S01]  /*8ea0*/  FFMA.FTZ R117, -R17, R78, R226 ;  /* 0x0000004e11757223 */ /* 0x000fe200000101e2 */
[----:B------:R-:W-:Y:S01]  /*8eb0*/  FFMA.FTZ R212, R0, R212, R115 ;  /* 0x000000d400d47223 */ /* 0x000fe20000010073 */
[C---:B------:R-:W-:Y:S01]  /*8ec0*/  FMUL.FTZ R121, R18.reuse, R119 ;  /* 0x0000007712797220 */ /* 0x040fe20000410000 */
[----:B------:R2:W-:Y:S01]  /*8ed0*/  STS [R109+0x10c0], R122 ;  /* 0x0010c07a6d007388 */ /* 0x0005e20000000800 */
[----:B0-----:R-:W-:Y:S01]  /*8ee0*/  FMUL.FTZ R128, R127, UR49 ;  /* 0x000000317f807c20 */ /* 0x001fe20008410000 */
[----:B------:R-:W-:Y:S01]  /*8ef0*/  FMUL.FTZ R115, R18, R212 ;  /* 0x000000d412737220 */ /* 0x000fe20000410000 */
[----:B-1----:R-:W-:Y:S01]  /*8f00*/  FMUL.FTZ R124, R199, R116 ;  /* 0x00000074c77c7220 */ /* 0x002fe20000410000 */
[----:B------:R-:W-:Y:S01]  /*8f10*/  FFMA.FTZ R125, R211, UR49, -R132 ;  /* 0x00000031d37d7c23 */ /* 0x000fe20008010884 */
[----:B------:R-:W-:Y:S01]  /*8f20*/  FFMA.FTZ R128, R213, UR37, R128 ;  /* 0x00000025d5807c23 */ /* 0x000fe20008010080 */
[----:B------:R-:W-:Y:S01]  /*8f30*/  FMUL.FTZ R123, R200, R115 ;  /* 0x00000073c87b7220 */ /* 0x000fe20000410000 */
[----:B------:R-:W-:Y:S01]  /*8f40*/  FFMA.FTZ R224, -R16, R77, R224 ;  /* 0x0000004d10e07223 */ /* 0x000fe200000101e0 */
[----:B------:R-:W-:Y:S01]  /*8f50*/  FMUL.FTZ R132, R26, R125 ;  /* 0x0000007d1a847220 */ /* 0x000fe20000410000 */
[----:B------:R-:W-:Y:S01]  /*8f60*/  FMUL.FTZ R128, R27, -R128 ;  /* 0x800000801b807220 */ /* 0x000fe20000410000 */
[----:B--2---:R-:W-:Y:S01]  /*8f70*/  FMUL.FTZ R122, R17, R120 ;  /* 0x00000078117a7220 */ /* 0x004fe20000410000 */
[-C--:B------:R-:W-:Y:S01]  /*8f80*/  FFMA.FTZ R123, R118, R121.reuse, -R123 ;  /* 0x00000079767b7223 */ /* 0x080fe2000001087b */
[----:B------:R-:W-:Y:S01]  /*8f90*/  FMUL.FTZ R121, R200, R121 ;  /* 0x00000079c8797220 */ /* 0x000fe20000410000 */
[----:B------:R-:W-:Y:S01]  /*8fa0*/  FMUL.FTZ R125, R16, R113 ;  /* 0x00000071107d7220 */ /* 0x000fe20000410000 */
[-C--:B------:R-:W-:Y:S01]  /*8fb0*/  FFMA.FTZ R124, R117, R122.reuse, -R124 ;  /* 0x0000007a757c7223 */ /* 0x080fe2000001087c */
[----:B------:R-:W-:Y:S01]  /*8fc0*/  FMUL.FTZ R122, R199, R122 ;  /* 0x0000007ac77a7220 */ /* 0x000fe20000410000 */
[----:B------:R-:W-:Y:S01]  /*8fd0*/  FFMA.FTZ R121, R118, R115, R121 ;  /* 0x0000007376797223 */ /* 0x000fe20000010079 */
[----:B------:R-:W-:Y:S01]  /*8fe0*/  FADD.FTZ R123, RZ, R123 ;  /* 0x0000007bff7b7221 */ /* 0x000fe20000010000 */
[----:B------:R0:W-:Y:S01]  /*8ff0*/  STS [R109+0x10cc], R128 ;  /* 0x0010cc806d007388 */ /* 0x0001e20000000800 */
[----:B------:R-:W-:Y:S01]  /*9000*/  FFMA.FTZ R122, R117, R116, R122 ;  /* 0x00000074757a7223 */ /* 0x000fe2000001007a */
[----:B------:R-:W-:Y:S01]  /*9010*/  FADD.FTZ R121, RZ, R121 ;  /* 0x00000079ff797221 */ /* 0x000fe20000010000 */
[----:B------:R-:W-:Y:S01]  /*9020*/  FADD.FTZ R124, R123, R124 ;  /* 0x0000007c7b7c7221 */ /* 0x000fe20000010000 */
[----:B------:R-:W-:Y:S01]  /*9030*/  FMUL.FTZ R123, R15, R220 ;  /* 0x000000dc0f7b7220 */ /* 0x000fe20000410000 */
[----:B------:R-:W-:Y:S01]  /*9040*/  FMUL.FTZ R133, R210, UR37 ;  /* 0x00000025d2857c20 */ /* 0x000fe20008410000 */
[----:B------:R-:W-:Y:S01]  /*9050*/  FADD.FTZ R122, R121, R122 ;  /* 0x0000007a797a7221 */ /* 0x000fe20000010000 */
[----:B------:R-:W-:Y:S01]  /*9060*/  FMUL.FTZ R121, R16, R218 ;  /* 0x000000da10797220 */ /* 0x000fe20000410000 */
[----:B------:R-:W-:Y:S01]  /*9070*/  FFMA.FTZ R222, -R15, R76, R222 ;  /* 0x0000004c0fde7223 */ /* 0x000fe200000101de */
[----:B------:R-:W-:Y:S01]  /*9080*/  FMUL.FTZ R131, R197, R123 ;  /* 0x0000007bc5837220 */ /* 0x000fe20000410000 */
[----:B0-----:R-:W-:Y:S01]  /*9090*/  FMUL.FTZ R128, R15, R112 ;  /* 0x000000700f807220 */ /* 0x001fe20000410000 */
[----:B------:R-:W-:Y:S01]  /*90a0*/  FMUL.FTZ R129, R198, R121 ;  /* 0x00000079c6817220 */ /* 0x000fe20000410000 */
[----:B------:R0:W-:Y:S01]  /*90b0*/  STS [R109+0x10d0], R132 ;  /* 0x0010d0846d007388 */ /* 0x0001e20000000800 */
[----:B------:R-:W-:Y:S01]  /*90c0*/  FFMA.FTZ R221, -R14, R75, R221 ;  /* 0x0000004b0edd7223 */ /* 0x000fe200000101dd */
[----:B------:R-:W-:Y:S01]  /*90d0*/  FFMA.FTZ R219, -R13, R74, R219 ;  /* 0x0000004a0ddb7223 */ /* 0x000fe200000101db */
[-C--:B------:R-:W-:Y:S01]  /*90e0*/  FFMA.FTZ R129, R224, R125.reuse, -R129 ;  /* 0x0000007de0817223 */ /* 0x080fe20000010881 */
[----:B------:R-:W-:Y:S01]  /*90f0*/  FMUL.FTZ R125, R198, R125 ;  /* 0x0000007dc67d7220 */ /* 0x000fe20000410000 */
[----:B------:R1:W-:Y:S01]  /*9100*/  STS [R109+0x10c8], R130 ;  /* 0x0010c8826d007388 */ /* 0x0003e20000000800 */
[----:B------:R-:W-:Y:S01]  /*9110*/  FMUL.FTZ R138, R209, UR37 ;  /* 0x00000025d18a7c20 */ /* 0x000fe20008410000 */
[----:B------:R-:W-:Y:S01]  /*9120*/  FADD.FTZ R124, R124, R129 ;  /* 0x000000817c7c7221 */ /* 0x000fe20000010000 */
[----:B------:R-:W-:Y:S01]  /*9130*/  FFMA.FTZ R125, R224, R121, R125 ;  /* 0x00000079e07d7223 */ /* 0x000fe2000001007d */
[----:B------:R-:W-:Y:S01]  /*9140*/  FMUL.FTZ R129, R210, UR49 ;  /* 0x00000031d2817c20 */ /* 0x000fe20008410000 */
[----:B0-----:R-:W-:Y:S01]  /*9150*/  FFMA.FTZ R132, R232, UR49, -R133 ;  /* 0x00000031e8847c23 */ /* 0x001fe20008010885 */
[-C--:B------:R-:W-:Y:S01]  /*9160*/  FFMA.FTZ R133, R222, R128.reuse, -R131 ;  /* 0x00000080de857223 */ /* 0x080fe20000010883 */
[----:B------:R-:W-:Y:S01]  /*9170*/  FMUL.FTZ R131, R197, R128 ;  /* 0x00000080c5837220 */ /* 0x000fe20000410000 */
[----:B------:R-:W-:Y:S01]  /*9180*/  FADD.FTZ R122, R122, R125 ;  /* 0x0000007d7a7a7221 */ /* 0x000fe20000010000 */
[----:B------:R-:W-:Y:S01]  /*9190*/  FMUL.FTZ R132, R25, R132 ;  /* 0x0000008419847220 */ /* 0x000fe20000410000 */
[----:B-1----:R-:W-:Y:S01]  /*91a0*/  FMUL.FTZ R130, R126, UR49 ;  /* 0x000000317e827c20 */ /* 0x002fe20008410000 */
[----:B------:R-:W-:Y:S01]  /*91b0*/  FFMA.FTZ R131, R222, R123, R131 ;  /* 0x0000007bde837223 */ /* 0x000fe20000010083 */
[----:B------:R-:W-:Y:S01]  /*91c0*/  FADD.FTZ R133, R124, R133 ;  /* 0x000000857c857221 */ /* 0x000fe20000010000 */
[----:B------:R-:W-:Y:S01]  /*91d0*/  FMUL.FTZ R124, R14, R223 ;  /* 0x000000df0e7c7220 */ /* 0x000fe20000410000 */
[----:B------:R-:W-:Y:S01]  /*91e0*/  FFMA.FTZ R135, R211, UR37, R130 ;  /* 0x00000025d3877c23 */ /* 0x000fe20008010082 */
[----:B------:R-:W-:Y:S01]  /*91f0*/  FADD.FTZ R131, R122, R131 ;  /* 0x000000837a837221 */ /* 0x000fe20000010000 */
[----:B------:R-:W-:Y:S01]  /*9200*/  FMUL.FTZ R122, R13, R225 ;  /* 0x000000e10d7a7220 */ /* 0x000fe20000410000 */
[----:B------:R-:W-:Y:S01]  /*9210*/  FMUL.FTZ R125, R14, R111 ;  /* 0x0000006f0e7d7220 */ /* 0x000fe20000410000 */
[----:B------:R-:W-:Y:S01]  /*9220*/  FMUL.FTZ R130, R26, -R135 ;  /* 0x800000871a827220 */ /* 0x000fe20000410000 */
[----:B------:R-:W-:Y:S01]  /*9230*/  FMUL.FTZ R128, R196, R124 ;  /* 0x0000007cc4807220 */ /* 0x000fe20000410000 */
[----:B------:R0:W-:Y:S01]  /*9240*/  STS [R109+0x10d8], R132 ;  /* 0x0010d8846d007388 */ /* 0x0001e20000000800 */
[----:B------:R-:W-:Y:S01]  /*9250*/  FMUL.FTZ R134, R195, R122 ;  /* 0x0000007ac3867220 */ /* 0x000fe20000410000 */
[----:B------:R-:W-:Y:S01]  /*9260*/  FFMA.FTZ R136, R232, UR37, R129 ;  /* 0x00000025e8887c23 */ /* 0x000fe20008010081 */
[----:B------:R-:W-:Y:S01]  /*9270*/  FFMA.FTZ R217, -R12, R73, R217 ;  /* 0x000000490cd97223 */ /* 0x000fe200000101d9 */
[----:B------:R1:W-:Y:S01]  /*9280*/  STS [R109+0x10d4], R130 ;  /* 0x0010d4826d007388 */ /* 0x0003e20000000800 */
[----:B------:R-:W-:Y:S01]  /*9290*/  FFMA.FTZ R215, -R11, R72, R215 ;  /* 0x000000480bd77223 */ /* 0x000fe200000101d7 */
[----:B------:R-:W-:Y:S01]  /*92a0*/  FMUL.FTZ R136, R25, -R136 ;  /* 0x8000008819887220 */ /* 0x000fe20000410000 */
[----:B------:R-:W-:Y:S01]  /*92b0*/  FFMA.FTZ R214, -R10, R59, R214 ;  /* 0x0000003b0ad67223 */ /* 0x000fe200000101d6 */
[----:B------:R-:W-:Y:S01]  /*92c0*/  FFMA.FTZ R213, -R9, R58, R213 ;  /* 0x0000003a09d57223 */ /* 0x000fe200000101d5 */
[----:B------:R-:W-:Y:S01]  /*92d0*/  FMUL.FTZ R144, R230, UR37 ;  /* 0x00000025e6907c20 */ /* 0x000fe20008410000 */
[----:B0-----:R-:W-:Y:S01]  /*92e0*/  FMUL.FTZ R132, R13, R62 ;  /* 0x0000003e0d847220 */ /* 0x001fe20000410000 */
[----:B------:R0:W-:Y:S01]  /*92f0*/  STS [R109+0x10dc], R136 ;  /* 0x0010dc886d007388 */ /* 0x0001e20000000800 */
[----:B------:R-:W-:Y:S01]  /*9300*/  FMUL.FTZ R135, R229, UR49 ;  /* 0x00000031e5877c20 */ /* 0x000fe20008410000 */
[----:B------:R-:W-:Y:S01]  /*9310*/  FFMA.FTZ R211, -R8, R57, R211 ;  /* 0x0000003908d37223 */ /* 0x000fe200000101d3 */
[-C--:B-1----:R-:W-:Y:S01]  /*9320*/  FFMA.FTZ R130, R221, R125.reuse, -R128 ;  /* 0x0000007ddd827223 */ /* 0x082fe20000010880 */
[----:B------:R-:W-:Y:S01]  /*9330*/  FMUL.FTZ R128, R196, R125 ;  /* 0x0000007dc4807220 */ /* 0x000fe20000410000 */
[----:B------:R-:W-:Y:S01]  /*9340*/  FFMA.FTZ R125, R233, UR49, -R138 ;  /* 0x00000031e97d7c23 */ /* 0x000fe2000801088a */
[-C--:B------:R-:W-:Y:S01]  /*9350*/  FFMA.FTZ R129, R219, R132.reuse, -R134 ;  /* 0x00000084db817223 */ /* 0x080fe20000010886 */
[----:B------:R-:W-:Y:S01]  /*9360*/  FMUL.FTZ R132, R195, R132 ;  /* 0x00000084c3847220 */ /* 0x000fe20000410000 */
[----:B------:R-:W-:Y:S01]  /*9370*/  FFMA.FTZ R128, R221, R124, R128 ;  /* 0x0000007cdd807223 */ /* 0x000fe20000010080 */
[----:B------:R-:W-:Y:S01]  /*9380*/  FMUL.FTZ R134, R24, R125 ;  /* 0x0000007d18867220 */ /* 0x000fe20000410000 */
[----:B------:R-:W-:Y:S01]  /*9390*/  FADD.FTZ R130, R133, R130 ;  /* 0x0000008285827221 */ /* 0x000fe20000010000 */
[----:B------:R-:W-:Y:S01]  /*93a0*/  FFMA.FTZ R125, R219, R122, R132 ;  /* 0x0000007adb7d7223 */ /* 0x000fe20000010084 */
[----:B------:R-:W-:Y:S01]  /*93b0*/  FADD.FTZ R128, R131, R128 ;  /* 0x0000008083807221 */ /* 0x000fe20000010000 */
[----:B------:R-:W-:Y:S01]  /*93c0*/  FMUL.FTZ R131, R12, R63 ;  /* 0x0000003f0c837220 */ /* 0x000fe20000410000 */
[----:B------:R-:W-:Y:S01]  /*93d0*/  FADD.FTZ R129, R130, R129 ;  /* 0x0000008182817221 */ /* 0x000fe20000010000 */
[C---:B------:R-:W-:Y:S01]  /*93e0*/  FMUL.FTZ R130, R11.reuse, R201 ;  /* 0x000000c90b827220 */ /* 0x040fe20000410000 */
[----:B------:R-:W-:Y:S01]  /*93f0*/  FADD.FTZ R125, R128, R125 ;  /* 0x0000007d807d7221 */ /* 0x000fe20000010000 */
[----:B------:R-:W-:Y:S01]  /*9400*/  FMUL.FTZ R128, R12, R228 ;  /* 0x000000e40c807220 */ /* 0x000fe20000410000 */
[----:B------:R1:W-:Y:S01]  /*9410*/  STS [R109+0x10e0], R134 ;  /* 0x0010e0866d007388 */ /* 0x0003e20000000800 */
[----:B0-----:R-:W-:Y:S01]  /*9420*/  FMUL.FTZ R136, R11, R60 ;  /* 0x0000003c0b887220 */ /* 0x001fe20000410000 */
[----:B------:R-:W-:Y:S01]  /*9430*/  FMUL.FTZ R138, R193, R130 ;  /* 0x00000082c18a7220 */ /* 0x000fe20000410000 */
[----:B------:R-:W-:Y:S01]  /*9440*/  FMUL.FTZ R132, R194, R128 ;  /* 0x00000080c2847220 */ /* 0x000fe20000410000 */
[----:B------:R-:W-:Y:S01]  /*9450*/  FMUL.FTZ R133, R229, UR37 ;  /* 0x00000025e5857c20 */ /* 0x000fe20008410000 */
[----:B------:R-:W-:Y:S01]  /*9460*/  FFMA.FTZ R232, -R7, R56, R232 ;  /* 0x0000003807e87223 */ /* 0x000fe200000101e8 */
[-C--:B------:R-:W-:Y:S01]  /*9470*/  FFMA.FTZ R138, R215, R136.reuse, -R138 ;  /* 0x00000088d78a7223 */ /* 0x080fe2000001088a */
[----:B------:R-:W-:Y:S01]  /*9480*/  FMUL.FTZ R136, R193, R136 ;  /* 0x00000088c1887220 */ /* 0x000fe20000410000 */
[----:B------:R-:W-:Y:S01]  /*9490*/  FFMA.FTZ R142, R234, UR49, -R133 ;  /* 0x00000031ea8e7c23 */ /* 0x000fe20008010885 */
[----:B------:R-:W-:Y:S01]  /*94a0*/  FMUL.FTZ R137, R7, R70 ;  /* 0x0000004607897220 */ /* 0x000fe20000410000 */
[-C--:B-1----:R-:W-:Y:S01]  /*94b0*/  FFMA.FTZ R134, R217, R131.reuse, -R132 ;  /* 0x00000083d9867223 */ /* 0x082fe20000010884 */
[----:B------:R-:W-:Y:S01]  /*94c0*/  FMUL.FTZ R132, R194, R131 ;  /* 0x00000083c2847220 */ /* 0x000fe20000410000 */
[----:B------:R-:W-:Y:S01]  /*94d0*/  FFMA.FTZ R136, R215, R130, R136 ;  /* 0x00000082d7887223 */ /* 0x000fe20000010088 */
[----:B------:R-:W-:Y:S01]  /*94e0*/  FFMA.FTZ R131, R233, UR37, R140 ;  /* 0x00000025e9837c23 */ /* 0x000fe2000801008c */
[----:B------:R-:W-:Y:S01]  /*94f0*/  FADD.FTZ R129, R129, R134 ;  /* 0x0000008681817221 */ /* 0x000fe20000010000 */
[----:B------:R-:W-:Y:S01]  /*9500*/  FFMA.FTZ R132, R217, R128, R132 ;  /* 0x00000080d9847223 */ /* 0x000fe20000010084 */
[----:B------:R-:W-:Y:S01]  /*9510*/  FMUL.FTZ R142, R23, R142 ;  /* 0x0000008e178e7220 */ /* 0x000fe20000410000 */
[----:B------:R-:W-:Y:S01]  /*9520*/  FMUL.FTZ R140, R24, -R131 ;  /* 0x80000083188c7220 */ /* 0x000fe20000410000 */
[C---:B------:R-:W-:Y:S01]  /*9530*/  FMUL.FTZ R131, R10.reuse, R61 ;  /* 0x0000003d0a837220 */ /* 0x040fe20000410000 */
[----:B------:R-:W-:Y:S01]  /*9540*/  FADD.FTZ R125, R125, R132 ;  /* 0x000000847d7d7221 */ /* 0x000fe20000010000 */
[----:B------:R-:W-:Y:S01]  /*9550*/  FMUL.FTZ R132, R9, R203 ;  /* 0x000000cb09847220 */ /* 0x000fe20000410000 */
[----:B------:R-:W-:Y:S01]  /*9560*/  FADD.FTZ R129, R129, R138 ;  /* 0x0000008a81817221 */ /* 0x000fe20000010000 */
[----:B------:R0:W-:Y:S01]  /*9570*/  STS [R109+0x10e4], R140 ;  /* 0x0010e48c6d007388 */ /* 0x0001e20000000800 */
[----:B------:R-:W-:Y:S01]  /*9580*/  FADD.FTZ R136, R125, R136 ;  /* 0x000000887d887221 */ /* 0x000fe20000010000 */
[----:B------:R-:W-:Y:S01]  /*9590*/  FMUL.FTZ R125, R10, R202 ;  /* 0x000000ca0a7d7220 */ /* 0x000fe20000410000 */
[----:B------:R-:W-:Y:S01]  /*95a0*/  FMUL.FTZ R138, R9, R110 ;  /* 0x0000006e098a7220 */ /* 0x000fe20000410000 */
[----:B------:R1:W-:Y:S01]  /*95b0*/  STS [R109+0x10e8], R142 ;  /* 0x0010e88e6d007388 */ /* 0x0003e20000000800 */
[----:B------:R-:W-:Y:S01]  /*95c0*/  FFMA.FTZ R150, R236, UR37, R143 ;  /* 0x00000025ec967c23 */ /* 0x000fe2000801008f */
[----:B------:R-:W-:Y:S01]  /*95d0*/  FMUL.FTZ R133, R192, R125 ;  /* 0x0000007dc0857220 */ /* 0x000fe20000410000 */
[----:B------:R-:W-:Y:S01]  /*95e0*/  FFMA.FTZ R233, -R6, R55, R233 ;  /* 0x0000003706e97223 */ /* 0x000fe200000101e9 */
[----:B------:R-:W-:Y:S01]  /*95f0*/  FFMA.FTZ R176, -R29, R176, R177 ;  /* 0x000000b01db07223 */ /* 0x000fe200000101b1 */
[----:B------:R-:W-:Y:S01]  /*9600*/  FMUL.FTZ R150, R21, -R150 ;  /* 0x8000009615967220 */ /* 0x000fe20000410000 */
[----:B0-----:R-:W-:Y:S01]  /*9610*/  FMUL.FTZ R140, R127, R132 ;  /* 0x000000847f8c7220 */ /* 0x001fe20000410000 */
[-C--:B------:R-:W-:Y:S01]  /*9620*/  FFMA.FTZ R134, R214, R131.reuse, -R133 ;  /* 0x00000083d6867223 */ /* 0x080fe20000010885 */
[----:B------:R-:W-:Y:S01]  /*9630*/  FMUL.FTZ R131, R192, R131 ;  /* 0x00000083c0837220 */ /* 0x000fe20000410000 */
[----:B------:R-:W-:Y:S01]  /*9640*/  FFMA.FTZ R133, R235, UR49, -R144 ;  /* 0x00000031eb857c23 */ /* 0x000fe20008010890 */
[-C--:B------:R-:W-:Y:S01]  /*9650*/  FFMA.FTZ R140, R213, R138.reuse, -R140 ;  /* 0x0000008ad58c7223 */ /* 0x080fe2000001088c */
[----:B------:R-:W-:Y:S01]  /*9660*/  FMUL.FTZ R138, R127, R138 ;  /* 0x0000008a7f8a7220 */ /* 0x000fe20000410000 */
[----:B------:R-:W-:Y:S01]  /*9670*/  FFMA.FTZ R131, R214, R125, R131 ;  /* 0x0000007dd6837223 */ /* 0x000fe20000010083 */
[----:B------:R-:W-:Y:S01]  /*9680*/  FADD.FTZ R129, R129, R134 ;  /* 0x0000008681817221 */ /* 0x000fe20000010000 */
[----:B------:R-:W-:Y:S01]  /*9690*/  FMUL.FTZ R134, R8, R204 ;  /* 0x000000cc08867220 */ /* 0x000fe20000410000 */
[----:B------:R-:W-:Y:S01]  /*96a0*/  FMUL.FTZ R144, R22, R133 ;  /* 0x0000008516907220 */ /* 0x000fe20000410000 */
[----:B------:R-:W-:Y:S01]  /*96b0*/  FADD.FTZ R131, R136, R131 ;  /* 0x0000008388837221 */ /* 0x000fe20000010000 */
[----:B------:R-:W-:Y:S01]  /*96c0*/  FFMA.FTZ R138, R213, R132, R138 ;  /* 0x00000084d58a7223 */ /* 0x000fe2000001008a */
[----:B------:R-:W-:Y:S01]  /*96d0*/  FADD.FTZ R140, R129, R140 ;  /* 0x0000008c818c7221 */ /* 0x000fe20000010000 */
[----:B------:R-:W-:Y:S01]  /*96e0*/  FMUL.FTZ R133, R8, R71 ;  /* 0x0000004708857220 */ /* 0x000fe20000410000 */
[----:B------:R-:W-:Y:S01]  /*96f0*/  FMUL.FTZ R136, R126, R134 ;  /* 0x000000867e887220 */ /* 0x000fe20000410000 */
[----:B------:R-:W-:Y:S01]  /*9700*/  FMUL.FTZ R129, R7, R205 ;  /* 0x000000cd07817220 */ /* 0x000fe20000410000 */
[----:B-1----:R-:W-:Y:S01]  /*9710*/  FFMA.FTZ R142, R234, UR37, R135 ;  /* 0x00000025ea8e7c23 */ /* 0x002fe20008010087 */
[----:B------:R-:W-:Y:S01]  /*9720*/  FADD.FTZ R131, R131, R138 ;  /* 0x0000008a83837221 */ /* 0x000fe20000010000 */
[----:B------:R-:W-:Y:S01]  /*9730*/  FMUL.FTZ R138, R230, UR49 ;  /* 0x00000031e68a7c20 */ /* 0x000fe20008410000 */
[----:B------:R-:W-:Y:S01]  /*9740*/  FFMA.FTZ R135, R211, R133, -R136 ;  /* 0x00000085d3877223 */ /* 0x000fe20000010888 */
[----:B------:R-:W-:Y:S01]  /*9750*/  FMUL.FTZ R139, R210, R129 ;  /* 0x00000081d28b7220 */ /* 0x000fe20000410000 */
[----:B------:R-:W-:Y:S01]  /*9760*/  FMUL.FTZ R136, R126, R133 ;  /* 0x000000857e887220 */ /* 0x000fe20000410000 */
[----:B------:R-:W-:Y:S01]  /*9770*/  FFMA.FTZ R133, R235, UR37, R138 ;  /* 0x00000025eb857c23 */ /* 0x000fe2000801008a */
[----:B------:R-:W-:Y:S01]  /*9780*/  FMUL.FTZ R142, R23, -R142 ;  /* 0x8000008e178e7220 */ /* 0x000fe20000410000 */
[-C--:B------:R-:W-:Y:S01]  /*9790*/  FFMA.FTZ R138, R232, R137.reuse, -R139 ;  /* 0x00000089e88a7223 */ /* 0x080fe2000001088b */
[----:B------:R-:W-:Y:S01]  /*97a0*/  FFMA.FTZ R136, R211, R134, R136 ;  /* 0x00000086d3887223 */ /* 0x000fe20000010088 */
[----:B------:R-:W-:Y:S01]  /*97b0*/  FMUL.FTZ R137, R210, R137 ;  /* 0x00000089d2897220 */ /* 0x000fe20000410000 */
[----:B------:R0:W-:Y:S01]  /*97c0*/  STS [R109+0x10f0], R144 ;  /* 0x0010f0906d007388 */ /* 0x0001e20000000800 */
[----:B------:R-:W-:Y:S01]  /*97d0*/  FADD.FTZ R135, R140, R135 ;  /* 0x000000878c877221 */ /* 0x000fe20000010000 */
[----:B------:R-:W-:Y:S01]  /*97e0*/  FADD.FTZ R131, R131, R136 ;  /* 0x0000008883837221 */ /* 0x000fe20000010000 */
[----:B------:R-:W-:Y:S01]  /*97f0*/  FFMA.FTZ R136, R232, R129, R137 ;  /* 0x00000081e8887223 */ /* 0x000fe20000010089 */
[----:B------:R1:W-:Y:S01]  /*9800*/  STS [R109+0x10ec], R142 ;  /* 0x0010ec8e6d007388 */ /* 0x0003e20000000800 */
[----:B------:R-:W-:Y:S01]  /*9810*/  FMUL.FTZ R140, R6, R69 ;  /* 0x00000045068c7220 */ /* 0x000fe20000410000 */
[C---:B------:R-:W-:Y:S01]  /*9820*/  FFMA.FTZ R234, -R5.reuse, R54, R234 ;  /* 0x0000003605ea7223 */ /* 0x040fe200000101ea */
[----:B------:R-:W-:Y:S01]  /*9830*/  FMUL.FTZ R137, R5, R68 ;  /* 0x0000004405897220 */ /* 0x000fe20000410000 */
[----:B------:R-:W-:Y:S01]  /*9840*/  STS [R109+0x10fc], R150 ;  /* 0x0010fc966d007388 */ /* 0x000fe20000000800 */
[----:B------:R-:W-:Y:S01]  /*9850*/  FADD.FTZ R135, R135, R138 ;  /* 0x0000008a87877221 */ /* 0x000fe20000010000 */
[----:B0-----:R-:W-:Y:S01]  /*9860*/  FMUL.FTZ R144, R22, -R133 ;  /* 0x8000008516907220 */ /* 0x001fe20000410000 */
[----:B------:R-:W-:Y:S01]  /*9870*/  FADD.FTZ R133, R131, R136 ;  /* 0x0000008883857221 */ /* 0x000fe20000010000 */
[----:B------:R-:W-:Y:S01]  /*9880*/  FMUL.FTZ R136, R6, R206 ;  /* 0x000000ce06887220 */ /* 0x000fe20000410000 */
[----:B------:R-:W-:Y:S01]  /*9890*/  FMUL.FTZ R131, R5, R207 ;  /* 0x000000cf05837220 */ /* 0x000fe20000410000 */
[----:B-1----:R-:W-:Y:S01]  /*98a0*/  FFMA.FTZ R142, R236, UR49, -R141 ;  /* 0x00000031ec8e7c23 */ /* 0x002fe2000801088d */
[----:B------:R0:W-:Y:S01]  /*98b0*/  STS [R109+0x10f4], R144 ;  /* 0x0010f4906d007388 */ /* 0x0001e20000000800 */
[----:B------:R-:W-:Y:S01]  /*98c0*/  FMUL.FTZ R138, R4, R208 ;  /* 0x000000d0048a7220 */ /* 0x000fe20000410000 */
[----:B------:R-:W-:Y:S01]  /*98d0*/  FMUL.FTZ R139, R229, R131 ;  /* 0x00000083e58b7220 */ /* 0x000fe20000410000 */
[----:B------:R-:W-:Y:S01]  /*98e0*/  FMUL.FTZ R146, R21, R142 ;  /* 0x0000008e15927220 */ /* 0x000fe20000410000 */
[----:B------:R-:W-:Y:S01]  /*98f0*/  FMUL.FTZ R142, R209, R136 ;  /* 0x00000088d18e7220 */ /* 0x000fe20000410000 */
[----:B------:R-:W-:Y:S01]  /*9900*/  FFMA.FTZ R173, -R28, R173, R176 ;  /* 0x000000ad1cad7223 */ /* 0x000fe200000101b0 */
[C---:B------:R-:W-:Y:S01]  /*9910*/  FFMA.FTZ R235, -R4.reuse, R53, R235 ;  /* 0x0000003504eb7223 */ /* 0x040fe200000101eb */
[----:B------:R-:W-:Y:S01]  /*9920*/  FMUL.FTZ R141, R4, R67 ;  /* 0x00000043048d7220 */ /* 0x000fe20000410000 */
[----:B------:R1:W-:Y:S01]  /*9930*/  STS [R109+0x10f8], R146 ;  /* 0x0010f8926d007388 */ /* 0x0003e20000000800 */
[-C--:B------:R-:W-:Y:S01]  /*9940*/  FFMA.FTZ R142, R233, R140.reuse, -R142 ;  /* 0x0000008ce98e7223 */ /* 0x080fe2000001088e */
[----:B------:R-:W-:Y:S01]  /*9950*/  FMUL.FTZ R140, R209, R140 ;  /* 0x0000008cd18c7220 */ /* 0x000fe20000410000 */
[-C--:B0-----:R-:W-:Y:S01]  /*9960*/  FFMA.FTZ R144, R234, R137.reuse, -R139 ;  /* 0x00000089ea907223 */ /* 0x081fe2000001088b */
[----:B------:R-:W-:Y:S01]  /*9970*/  FMUL.FTZ R137, R229, R137 ;  /* 0x00000089e5897220 */ /* 0x000fe20000410000 */
[----:B------:R-:W-:Y:S01]  /*9980*/  FADD.FTZ R135, R135, R142 ;  /* 0x0000008e87877221 */ /* 0x000fe20000010000 */
[----:B------:R-:W-:Y:S01]  /*9990*/  FFMA.FTZ R140, R233, R136, R140 ;  /* 0x00000088e98c7223 */ /* 0x000fe2000001008c */
[----:B------:R-:W-:Y:S01]  /*99a0*/  FMUL.FTZ R142, R206, UR48 ;  /* 0x00000030ce8e7c20 */ /* 0x000fe20008410000 */
[----:B------:R-:W-:Y:S01]  /*99b0*/  FFMA.FTZ R172, -R27, R172, R173 ;  /* 0x000000ac1bac7223 */ /* 0x000fe200000101ad */
[----:B------:R-:W-:Y:S01]  /*99c0*/  FADD.FTZ R135, R135, R144 ;  /* 0x0000009087877221 */ /* 0x000fe20000010000 */
[----:B------:R-:W-:Y:S01]  /*99d0*/  FADD.FTZ R133, R133, R140 ;  /* 0x0000008c85857221 */ /* 0x000fe20000010000 */
[----:B------:R-:W-:Y:S01]  /*99e0*/  FFMA.FTZ R140, R234, R131, R137 ;  /* 0x00000083ea8c7223 */ /* 0x000fe20000010089 */
[----:B------:R-:W-:Y:S01]  /*99f0*/  IADD3 R137, PT, PT, R190, 0x40, RZ ;  /* 0x00000040be897810 */ /* 0x000fe20007ffe0ff */
[----:B-1----:R-:W-:Y:S01]  /*9a00*/  FMUL.FTZ R146, R230, R138 ;  /* 0x0000008ae6927220 */ /* 0x002fe20000410000 */
[----:B------:R-:W-:Y:S01]  /*9a10*/  FFMA.FTZ R142, R69, UR36, -R142 ;  /* 0x00000024458e7c23 */ /* 0x000fe2000801088e */
[----:B------:R-:W-:Y:S01]  /*9a20*/  FADD.FTZ R133, R133, R140 ;  /* 0x0000008c85857221 */ /* 0x000fe20000010000 */
[----:B------:R-:W-:Y:S01]  /*9a30*/  LEA.HI R137, R137, R190, RZ, 0x1b ;  /* 0x000000be89897211 */ /* 0x000fe200078fd8ff */
[----:B------:R-:W-:Y:S01]  /*9a40*/  FFMA.FTZ R148, R235, R141, -R146 ;  /* 0x0000008deb947223 */ /* 0x000fe20000010892 */
[----:B------:R-:W-:Y:S01]  /*9a50*/  FMUL.FTZ R140, R114, UR48 ;  /* 0x00000030728c7c20 */ /* 0x000fe20008410000 */
[----:B------:R-:W-:Y:S01]  /*9a60*/  FFMA.FTZ R169, -R26, R169, R172 ;  /* 0x000000a91aa97223 */ /* 0x000fe200000101ac */
[----:B------:R-:W-:Y:S01]  /*9a70*/  LEA R149, R137, UR28, 0x2 ;  /* 0x0000001c89957c11 */ /* 0x000fe2000f8e10ff */
[----:B------:R-:W-:Y:S01]  /*9a80*/  BAR.SYNC.DEFER_BLOCKING 0x0 ;  /* 0x0000000000007b1d */ /* 0x000fe20000010000 */
[----:B------:R-:W-:Y:S01]  /*9a90*/  FMUL.FTZ R146, R230, R141 ;  /* 0x0000008de6927220 */ /* 0x000fe20000410000 */
[----:B------:R-:W-:Y:S01]  /*9aa0*/  FMUL.FTZ R69, R69, UR48 ;  /* 0x0000003045457c20 */ /* 0x000fe20008410000 */
[----:B------:R-:W-:Y:S01]  /*9ab0*/  FMUL.FTZ R141, R205, UR48 ;  /* 0x00000030cd8d7c20 */ /* 0x000fe20008410000 */
[----:B------:R-:W-:Y:S01]  /*9ac0*/  FFMA.FTZ R109, R231, UR36, R140 ;  /* 0x00000024e76d7c23 */ /* 0x000fe2000801008c */
[----:B------:R-:W-:Y:S01]  /*9ad0*/  FFMA.FTZ R168, -R25, R168, R169 ;  /* 0x000000a819a87223 */ /* 0x000fe200000101a9 */
[----:B------:R-:W-:Y:S01]  /*9ae0*/  FMUL.FTZ R140, R208, UR48 ;  /* 0x00000030d08c7c20 */ /* 0x000fe20008410000 */
[----:B------:R-:W-:Y:S01]  /*9af0*/  FFMA.FTZ R166, R206, UR36, R69 ;  /* 0x00000024cea67c23 */ /* 0x000fe20008010045 */
[C---:B------:R-:W-:Y:S01]  /*9b00*/  FFMA.FTZ R141, R70.reuse, UR36, -R141 ;  /* 0x00000024468d7c23 */ /* 0x040fe2000801088d */
[----:B------:R-:W-:Y:S01]  /*9b10*/  FMUL.FTZ R69, R203, UR48 ;  /* 0x00000030cb457c20 */ /* 0x000fe20008410000 */
[----:B------:R-:W-:Y:S01]  /*9b20*/  FMUL.FTZ R70, R70, UR48 ;  /* 0x0000003046467c20 */ /* 0x000fe20008410000 */
[----:B------:R-:W-:Y:S01]  /*9b30*/  FADD.FTZ R139, R135, R148 ;  /* 0x00000094878b7221 */ /* 0x000fe20000010000 */
        /* <DEDUP_REMOVED lines=10> */
[----:B------:R-:W-:Y:S01]  /*9be0*/  FFMA.FTZ R140, R68, UR36, -R137 ;  /* 0x00000024448c7c23 */ /* 0x000fe20008010889 */
[----:B------:R-:W-:Y:S01]  /*9bf0*/  FFMA.FTZ R68, R208, UR36, R67 ;  /* 0x00000024d0447c23 */ /* 0x000fe20008010043 */
[----:B------:R-:W0:Y:S01]  /*9c00*/  LDS R149, [R149+0x1180] ;  /* 0x0011800095957984 */ /* 0x000e220000000800 */
[----:B------:R-:W-:Y:S01]  /*9c10*/  FMUL.FTZ R164, R110, UR48 ;  /* 0x000000306ea47c20 */ /* 0x000fe20008410000 */
[----:B------:R-:W-:Y:S01]  /*9c20*/  FFMA.FTZ R67, R207, UR36, R144 ;  /* 0x00000024cf437c23 */ /* 0x000fe20008010090 */
[C---:B------:R-:W-:Y:S01]  /*9c30*/  FFMA.FTZ R110, R60.reuse, UR36, -R69 ;  /* 0x000000243c6e7c23 */ /* 0x040fe20008010845 */
[----:B------:R-:W-:Y:S01]  /*9c40*/  FMUL.FTZ R150, R60, UR48 ;  /* 0x000000303c967c20 */ /* 0x000fe20008410000 */
[----:B------:R-:W-:Y:S01]  /*9c50*/  FMUL.FTZ R144, R204, UR48 ;  /* 0x00000030cc907c20 */ /* 0x000fe20008410000 */
[C---:B------:R-:W-:Y:S01]  /*9c60*/  FFMA.FTZ R155, R61.reuse, UR36, -R70 ;  /* 0x000000243d9b7c23 */ /* 0x040fe20008010846 */
[----:B------:R-:W-:Y:S01]  /*9c70*/  FMUL.FTZ R159, R61, UR48 ;  /* 0x000000303d9f7c20 */ /* 0x000fe20008410000 */
[----:B------:R-:W-:Y:S01]  /*9c80*/  FMUL.FTZ R60, R228, UR48 ;  /* 0x00000030e43c7c20 */ /* 0x000fe20008410000 */
[----:B------:R-:W-:Y:S01]  /*9c90*/  FMUL.FTZ R61, R225, UR48 ;  /* 0x00000030e13d7c20 */ /* 0x000fe20008410000 */
[----:B------:R-:W-:Y:S01]  /*9ca0*/  FFMA.FTZ R137, R71, UR36, -R144 ;  /* 0x0000002447897c23 */ /* 0x000fe20008010890 */
[----:B------:R-:W-:Y:S01]  /*9cb0*/  FFMA.FTZ R146, R235, R138, R146 ;  /* 0x0000008aeb927223 */ /* 0x000fe20000010092 */
[----:B------:R-:W-:Y:S01]  /*9cc0*/  FFMA.FTZ R153, R63, UR36, -R60 ;  /* 0x000000243f997c23 */ /* 0x000fe2000801083c */
[----:B------:R-:W-:Y:S01]  /*9cd0*/  ISETP.GE.AND P2, PT, R66, 0x1, PT ;  /* 0x000000014200780c */ /* 0x000fe20003f46270 */
[----:B------:R-:W-:Y:S01]  /*9ce0*/  FMUL.FTZ R60, R223, UR48 ;  /* 0x00000030df3c7c20 */ /* 0x000fe20008410000 */
[----:B------:R-:W-:Y:S01]  /*9cf0*/  FFMA.FTZ R144, R62, UR36, -R61 ;  /* 0x000000243e907c23 */ /* 0x000fe2000801083d */
[----:B------:R-:W-:Y:S01]  /*9d00*/  FMUL.FTZ R61, R220, UR48 ;  /* 0x00000030dc3d7c20 */ /* 0x000fe20008410000 */
[----:B------:R-:W-:Y:S01]  /*9d10*/  FADD.FTZ R143, R133, R146 ;  /* 0x00000092858f7221 */ /* 0x000fe20000010000 */
[----:B------:R-:W-:Y:S01]  /*9d20*/  FFMA.FTZ R151, R111, UR36, -R60 ;  /* 0x000000246f977c23 */ /* 0x000fe2000801083c */
[----:B------:R-:W-:Y:S01]  /*9d30*/  FMUL.FTZ R60, R218, UR48 ;  /* 0x00000030da3c7c20 */ /* 0x000fe20008410000 */
[----:B------:R-:W-:Y:S01]  /*9d40*/  FFMA.FTZ R146, R112, UR36, -R61 ;  /* 0x0000002470927c23 */ /* 0x000fe2000801083d */
[----:B------:R-:W-:Y:S01]  /*9d50*/  FMUL.FTZ R63, R63, UR48 ;  /* 0x000000303f3f7c20 */ /* 0x000fe20008410000 */
[----:B------:R-:W-:Y:S01]  /*9d60*/  FMUL.FTZ R61, R216, UR48 ;  /* 0x00000030d83d7c20 */ /* 0x000fe20008410000 */
[----:B------:R-:W-:Y:S01]  /*9d70*/  FMUL.FTZ R71, R71, UR48 ;  /* 0x0000003047477c20 */ /* 0x000fe20008410000 */
[----:B------:R-:W-:Y:S01]  /*9d80*/  FFMA.FTZ R69, R113, UR36, -R60 ;  /* 0x0000002471457c23 */ /* 0x000fe2000801083c */
[----:B------:R-:W-:Y:S01]  /*9d90*/  FMUL.FTZ R154, R111, UR48 ;  /* 0x000000306f9a7c20 */ /* 0x000fe20008410000 */
        /* <DEDUP_REMOVED lines=8> */
[C---:B------:R-:W-:Y:S01]  /*9e20*/  FMUL.FTZ R111, R119.reuse, UR48 ;  /* 0x00000030776f7c20 */ /* 0x040fe20008410000 */
[----:B------:R-:W-:Y:S01]  /*9e30*/  FFMA.FTZ R152, R204, UR36, R71 ;  /* 0x00000024cc987c23 */ /* 0x000fe20008010047 */
[----:B------:R-:W-:Y:S01]  /*9e40*/  FFMA.FTZ R71, R119, UR36, -R60 ;  /* 0x0000002477477c23 */ /* 0x000fe2000801083c */
[----:B------:R-:W-:Y:S01]  /*9e50*/  FFMA.FTZ R161, -R22, R161, R165 ;  /* 0x000000a116a17223 */ /* 0x000fe200000101a5 */
        /* <DEDUP_REMOVED lines=18> */
.L_x_6826:
[----:B------:R-:W-:Y:S05]  /*9f80*/  BSYNC.RECONVERGENT B0 ;  /* 0x0000000000007941 */ /* 0x000fea0003800200 */
.L_x_6825:
[----:B------:R-:W-:Y:S04]  /*9f90*/  BSSY.RECONVERGENT B0, `(.L_x_6827) ;  /* 0x0000003000007945 */ /* 0x000fe80003800200 */
[----:B------:R-:W-:Y:S05]  /*9fa0*/  @!P3 BRA `(.L_x_6828) ;  /* 0x000000000004b947 */ /* 0x000fea0003800000 */
[----:B------:R1:W-:Y:S02]  /*9fb0*/  REDG.E.ADD.F32.FTZ.RN.STRONG.GPU desc[UR34][R64.64+0x100], R149 ;  /* 0x00010095400079a6 */ /* 0x0003e4000c12f322 */
.L_x_6828:
[----:B------:R-:W-:Y:S05]  /*9fc0*/  BSYNC.RECONVERGENT B0 ;  /* 0x0000000000007941 */ /* 0x000fea0003800200 */
.L_x_6827:
        /* <DEDUP_REMOVED lines=16> */
.L_x_6830:
[----:B------:R-:W-:Y:S05]  /*a0d0*/  BSYNC.RECONVERGENT B0 ;  /* 0x0000000000007941 */ /* 0x000fea0003800200 */
.L_x_6829:
[----:B0-2---:R0:W2:Y:S01]  /*a0e0*/  LDS R61, [R147+0x1380] ;  /* 0x00138000933d7984 */ /* 0x0050a20000000800 */
[----:B------:R-:W-:Y:S01]  /*a0f0*/  BSSY.RECONVERGENT B0, `(.L_x_6831) ;  /* 0x0000006000007945 */ /* 0x000fe20003800200 */
[----:B------:R-:W-:Y:S02]  /*a100*/  IADD3 R145, PT, PT, R190, 0x180, RZ ;  /* 0x00000180be917810 */ /* 0x000fe40007ffe0ff */
[----:B------:R-:W-:Y:S02]  /*a110*/  LEA.HI R63, R63, R190, RZ, 0x1b ;  /* 0x000000be3f3f7211 */ /* 0x000fe400078fd8ff */
[----:B------:R-:W-:Y:S01]  /*a120*/  LEA R60, R60, UR28, 0x2 ;  /* 0x0000001c3c3c7c11 */ /* 0x000fe2000f8e10ff */
[----:B------:R-:W-:Y:S06]  /*a130*/  @!P2 BRA `(.L_x_6832) ;  /* 0x000000000004a947 */ /* 0x000fec0003800000 */
[----:B--2---:R3:W-:Y:S02]  /*a140*/  REDG.E.ADD.F32.FTZ.RN.STRONG.GPU desc[UR34][R64.64+0x300], R61 ;  /* 0x0003003d400079a6 */ /* 0x0047e4000c12f322 */
.L_x_6832:
[----:B------:R-:W-:Y:S05]  /*a150*/  BSYNC.RECONVERGENT B0 ;  /* 0x0000000000007941 */ /* 0x000fea0003800200 */
.L_x_6831:
[----:B--23--:R2:W3:Y:S01]  /*a160*/  LDS R61, [R60+0x1480] ;  /* 0x001480003c3d7984 */ /* 0x00c4e20000000800 */
[----:B------:R-:W-:Y:S01]  /*a170*/  BSSY.RECONVERGENT B0, `(.L_x_6833) ;  /* 0x0000005000007945 */ /* 0x000fe20003800200 */
[----:B------:R-:W-:Y:S02]  /*a180*/  LEA.HI R145, R145, R190, RZ, 0x1b ;  /* 0x000000be91917211 */ /* 0x000fe400078fd8ff */
[----:B------:R-:W-:Y:S01]  /*a190*/  LEA R63, R63, UR28, 0x2 ;  /* 0x0000001c3f3f7c11 */ /* 0x000fe2000f8e10ff */
[----:B------:R-:W-:Y:S06]  /*a1a0*/  @!P3 BRA `(.L_x_6834) ;  /* 0x000000000004b947 */ /* 0x000fec0003800000 */
[----:B---3--:R3:W-:Y:S02]  /*a1b0*/  REDG.E.ADD.F32.FTZ.RN.STRONG.GPU desc[UR34][R64.64+0x400], R61 ;  /* 0x0004003d400079a6 */ /* 0x0087e4000c12f322 */
.L_x_6834:
[----:B------:R-:W-:Y:S05]  /*a1c0*/  BSYNC.RECONVERGENT B0 ;  /* 0x0000000000007941 */ /* 0x000fea0003800200 */
.L_x_6833:
[----:B---3--:R3:W0:Y:S01]  /*a1d0*/  LDS R61, [R63+0x1580] ;  /* 0x001580003f3d7984 */ /* 0x0086220000000800 */
[----:B------:R-:W-:Y:S01]  /*a1e0*/  BSSY.RECONVERGENT B0, `(.L_x_6835) ;  /* 0x0000004000007945 */ /* 0x000fe20003800200 */
[----:B------:R-:W-:-:S03]  /*a1f0*/  LEA R145, R145, UR28, 0x2 ;  /* 0x0000001c91917c11 */ /* 0x000fc6000f8e10ff */
[----:B------:R-:W-:Y:S05]  /*a200*/  @!P4 BRA `(.L_x_6836) ;  /* 0x000000000004c947 */ /* 0x000fea0003800000 */
[----:B0-----:R0:W-:Y:S02]  /*a210*/  REDG.E.ADD.F32.FTZ.RN.STRONG.GPU desc[UR34][R64.64+0x500], R61 ;  /* 0x0005003d400079a6 */ /* 0x0011e4000c12f322 */
.L_x_6836:
[----:B------:R-:W-:Y:S05]  /*a220*/  BSYNC.RECONVERGENT B0 ;  /* 0x0000000000007941 */ /* 0x000fea0003800200 */
.L_x_6835:
[----:B0-----:R0:W0:Y:S01]  /*a230*/  LDS R61, [R145+0x1680] ;  /* 0x00168000913d7984 */ /* 0x0010220000000800 */
[----:B------:R-:W-:Y:S01]  /*a240*/  BSSY.RECONVERGENT B0, `(.L_x_6837) ;  /* 0x0000004000007945 */ /* 0x000fe20003800200 */
[----:B---3--:R-:W-:-:S03]  /*a250*/  IADD3 R63, PT, PT, R190, 0x1c0, RZ ;  /* 0x000001c0be3f7810 */ /* 0x008fc60007ffe0ff */
[----:B------:R-:W-:Y:S05]  /*a260*/  @!P5 BRA `(.L_x_6838) ;  /* 0x000000000004d947 */ /* 0x000fea0003800000 */
[----:B0-----:R3:W-:Y:S02]  /*a270*/  REDG.E.ADD.F32.FTZ.RN.STRONG.GPU desc[UR34][R64.64+0x600], R61 ;  /* 0x0006003d400079a6 */ /* 0x0017e4000c12f322 */
.L_x_6838:
[----:B------:R-:W-:Y:S05]  /*a280*/  BSYNC.RECONVERGENT B0 ;  /* 0x0000000000007941 */ /* 0x000fea0003800200 */
.L_x_6837:
[C---:B--2---:R-:W-:Y:S01]  /*a290*/  IADD3 R60, PT, PT, R190.reuse, 0x200, RZ ;  /* 0x00000200be3c7810 */ /* 0x044fe20007ffe0ff */
[----:B------:R-:W-:Y:S01]  /*a2a0*/  BSSY.RECONVERGENT B0, `(.L_x_6839) ;  /* 0x0000010000007945 */ /* 0x000fe20003800200 */
[----:B0--3--:R-:W-:Y:S02]  /*a2b0*/  IADD3 R61, PT, PT, R190, 0x240, RZ ;  /* 0x00000240be3d7810 */ /* 0x009fe40007ffe0ff */
[-C--:B------:R-:W-:Y:S02]  /*a2c0*/  LEA.HI R60, R60, R190.reuse, RZ, 0x1b ;  /* 0x000000be3c3c7211 */ /* 0x080fe400078fd8ff */
[-C--:B------:R-:W-:Y:S02]  /*a2d0*/  LEA.HI R63, R63, R190.reuse, RZ, 0x1b ;  /* 0x000000be3f3f7211 */ /* 0x080fe400078fd8ff */
[----:B------:R-:W-:Y:S02]  /*a2e0*/  LEA R62, R60, UR28, 0x2 ;  /* 0x0000001c3c3e7c11 */ /* 0x000fe4000f8e10ff */
[----:B------:R-:W-:-:S02]  /*a2f0*/  LEA.HI R60, R61, R190, RZ, 0x1b ;  /* 0x000000be3d3c7211 */ /* 0x000fc400078fd8ff */
[----:B------:R-:W-:Y:S02]  /*a300*/  LEA R61, R63, UR28, 0x2 ;  /* 0x0000001c3f3d7c11 */ /* 0x000fe4000f8e10ff */
[----:B------:R-:W-:Y:S02]  /*a310*/  ISETP.GE.AND P6, PT, R66, 0x1c1, PT ;  /* 0x000001c14200780c */ /* 0x000fe40003fc6270 */
[----:B------:R-:W-:Y:S02]  /*a320*/  IADD3 R145, PT, PT, R190, 0x280, RZ ;  /* 0x00000280be917810 */ /* 0x000fe40007ffe0ff */
[----:B------:R-:W0:Y:S01]  /*a330*/  LDS R61, [R61+0x1780] ;  /* 0x001780003d3d7984 */ /* 0x000e220000000800 */
[C---:B------:R-:W-:Y:S02]  /*a340*/  ISETP.GE.AND P2, PT, R66.reuse, 0x201, PT ;  /* 0x000002014200780c */ /* 0x040fe40003f46270 */
[C---:B------:R-:W-:Y:S02]  /*a350*/  ISETP.GE.AND P3, PT, R66.reuse, 0x241, PT ;  /* 0x000002414200780c */ /* 0x040fe40003f66270 */
[----:B------:R-:W-:-:S02]  /*a360*/  ISETP.GE.AND P4, PT, R66, 0x281, PT ;  /* 0x000002814200780c */ /* 0x000fc40003f86270 */
[----:B------:R-:W-:Y:S02]  /*a370*/  ISETP.GE.AND P5, PT, R66, 0x2c1, PT ;  /* 0x000002c14200780c */ /* 0x000fe40003fa6270 */
[----:B------:R-:W-:Y:S11]  /*a380*/  @!P6 BRA `(.L_x_6840) ;  /* 0x000000000004e947 */ /* 0x000ff60003800000 */
[----:B0-----:R2:W-:Y:S02]  /*a390*/  REDG.E.ADD.F32.FTZ.RN.STRONG.GPU desc[UR34][R64.64+0x700], R61 ;  /* 0x0007003d400079a6 */ /* 0x0015e4000c12f322 */
.L_x_6840:
[----:B------:R-:W-:Y:S05]  /*a3a0*/  BSYNC.RECONVERGENT B0 ;  /* 0x0000000000007941 */ /* 0x000fea0003800200 */
.L_x_6839:
[----:B0-2---:R0:W2:Y:S01]  /*a3b0*/  LDS R61, [R62+0x1880] ;  /* 0x001880003e3d7984 */ /* 0x0050a20000000800 */
[----:B------:R-:W-:Y:S01]  /*a3c0*/  BSSY.RECONVERGENT B0, `(.L_x_6841) ;  /* 0x0000006000007945 */ /* 0x000fe20003800200 */
[----:B------:R-:W-:Y:S02]  /*a3d0*/  IADD3 R63, PT, PT, R190, 0x2c0, RZ ;  /* 0x000002c0be3f7810 */ /* 0x000fe40007ffe0ff */
[----:B------:R-:W-:Y:S02]  /*a3e0*/  LEA.HI R145, R145, R190, RZ, 0x1b ;  /* 0x000000be91917211 */ /* 0x000fe400078fd8ff */
[----:B------:R-:W-:Y:S01]  /*a3f0*/  LEA R60, R60, UR28, 0x2 ;  /* 0x0000001c3c3c7c11 */ /* 0x000fe2000f8e10ff */
[----:B------:R-:W-:Y:S06]  /*a400*/  @!P2 BRA `(.L_x_6842) ;  /* 0x000000000004a947 */ /* 0x000fec0003800000 */
[----:B--2---:R3:W-:Y:S02]  /*a410*/  REDG.E.ADD.F32.FTZ.RN.STRONG.GPU desc[UR34][R64.64+0x800], R61 ;  /* 0x0008003d400079a6 */ /* 0x0047e4000c12f322 */
.L_x_6842:
[----:B------:R-:W-:Y:S05]  /*a420*/  BSYNC.RECONVERGENT B0 ;  /* 0x0000000000007941 */ /* 0x000fea0003800200 */
.L_x_6841:
[----:B--23--:R2:W3:Y:S01]  /*a430*/  LDS R61, [R60+0x1980] ;  /* 0x001980003c3d7984 */ /* 0x00c4e20000000800 */
[----:B------:R-:W-:Y:S01]  /*a440*/  BSSY.RECONVERGENT B0, `(.L_x_6843) ;  /* 0x0000005000007945 */ /* 0x000fe20003800200 */
[----:B------:R-:W-:Y:S02]  /*a450*/  LEA.HI R63, R63, R190, RZ, 0x1b ;  /* 0x000000be3f3f7211 */ /* 0x000fe400078fd8ff */
[----:B------:R-:W-:Y:S01]  /*a460*/  LEA R145, R145, UR28, 0x2 ;  /* 0x0000001c91917c11 */ /* 0x000fe2000f8e10ff */
[----:B------:R-:W-:Y:S06]  /*a470*/  @!P3 BRA `(.L_x_6844) ;  /* 0x000000000004b947 */ /* 0x000fec0003800000 */
[----:B---3--:R3:W-:Y:S02]  /*a480*/  REDG.E.ADD.F32.FTZ.RN.STRONG.GPU desc[UR34][R64.64+0x900], R61 ;  /* 0x0009003d400079a6 */ /* 0x0087e4000c12f322 */
.L_x_6844:
[----:B------:R-:W-:Y:S05]  /*a490*/  BSYNC.RECONVERGENT B0 ;  /* 0x0000000000007941 */ /* 0x000fea0003800200 */
.L_x_6843:
[----:B---3--:R3:W0:Y:S01]  /*a4a0*/  LDS R61, [R145+0x1a80] ;  /* 0x001a8000913d7984 */ /* 0x0086220000000800 */
[----:B------:R-:W-:Y:S01]  /*a4b0*/  BSSY.RECONVERGENT B0, `(.L_x_6845) ;  /* 0x0000004000007945 */ /* 0x000fe20003800200 */
[----:B--2---:R-:W-:-:S03]  /*a4c0*/  LEA R60, R63, UR28, 0x2 ;  /* 0x0000001c3f3c7c11 */ /* 0x004fc6000f8e10ff */
[----:B------:R-:W-:Y:S05]  /*a4d0*/  @!P4 BRA `(.L_x_6846) ;  /* 0x000000000004c947 */ /* 0x000fea0003800000 */
[----:B0-----:R2:W-:Y:S02]  /*a4e0*/  REDG.E.ADD.F32.FTZ.RN.STRONG.GPU desc[UR34][R64.64+0xa00], R61 ;  /* 0x000a003d400079a6 */ /* 0x0015e4000c12f322 */
.L_x_6846:
[----:B------:R-:W-:Y:S05]  /*a4f0*/  BSYNC.RECONVERGENT B0 ;  /* 0x0000000000007941 */ /* 0x000fea0003800200 */
.L_x_6845:
[----:B0-2---:R0:W2:Y:S01]  /*a500*/  LDS R61, [R60+0x1b80] ;  /* 0x001b80003c3d7984 */ /* 0x0050a20000000800 */
[----:B------:R-:W-:Y:S01]  /*a510*/  BSSY.RECONVERGENT B0, `(.L_x_6847) ;  /* 0x0000005000007945 */ /* 0x000fe20003800200 */
[C---:B------:R-:W-:Y:S02]  /*a520*/  IADD3 R63, PT, PT, R190.reuse, 0x300, RZ ;  /* 0x00000300be3f7810 */ /* 0x040fe40007ffe0ff */
[----:B---3--:R-:W-:Y:S01]  /*a530*/  IADD3 R145, PT, PT, R190, 0x340, RZ ;  /* 0x00000340be917810 */ /* 0x008fe20007ffe0ff */
[----:B------:R-:W-:Y:S06]  /*a540*/  @!P5 BRA `(.L_x_6848) ;  /* 0x000000000004d947 */ /* 0x000fec0003800000 */
[----:B--2---:R3:W-:Y:S02]  /*a550*/  REDG.E.ADD.F32.FTZ.RN.STRONG.GPU desc[UR34][R64.64+0xb00], R61 ;  /* 0x000b003d400079a6 */ /* 0x0047e4000c12f322 */
.L_x_6848:
[----:B------:R-:W-:Y:S05]  /*a560*/  BSYNC.RECONVERGENT B0 ;  /* 0x0000000000007941 */ /* 0x000fea0003800200 */
.L_x_6847:
        /* <DEDUP_REMOVED lines=16> */
.L_x_6850:
[----:B------:R-:W-:Y:S05]  /*a670*/  BSYNC.RECONVERGENT B0 ;  /* 0x0000000000007941 */ /* 0x000fea0003800200 */
.L_x_6849:
[----:B0-2---:R0:W2:Y:S01]  /*a680*/  LDS R61, [R145+0x1d80] ;  /* 0x001d8000913d7984 */ /* 0x0050a20000000800 */
[----:B------:R-:W-:Y:S01]  /*a690*/  BSSY.RECONVERGENT B0, `(.L_x_6851) ;  /* 0x0000006000007945 */ /* 0x000fe20003800200 */
[----:B------:R-:W-:Y:S02]  /*a6a0*/  LOP3.LUT R63, R190, 0x400, RZ, 0xfc, !PT ;  /* 0x00000400be3f7812 */ /* 0x000fe400078efcff */
[----:B------:R-:W-:Y:S02]  /*a6b0*/  LEA.HI R147, R147, R190, RZ, 0x1b ;  /* 0x000000be93937211 */ /* 0x000fe400078fd8ff */
[----:B------:R-:W-:Y:S01]  /*a6c0*/  LEA R60, R60, UR28, 0x2 ;  /* 0x0000001c3c3c7c11 */ /* 0x000fe2000f8e10ff */
[----:B------:R-:W-:Y:S06]  /*a6d0*/  @!P2 BRA `(.L_x_6852) ;  /* 0x000000000004a947 */ /* 0x000fec0003800000 */
[----:B--2---:R3:W-:Y:S02]  /*a6e0*/  REDG.E.ADD.F32.FTZ.RN.STRONG.GPU desc[UR34][R64.64+0xd00], R61 ;  /* 0x000d003d400079a6 */ /* 0x0047e4000c12f322 */
.L_x_6852:
[----:B------:R-:W-:Y:S05]  /*a6f0*/  BSYNC.RECONVERGENT B0 ;  /* 0x0000000000007941 */ /* 0x000fea0003800200 */
.L_x_6851:
[----:B--23--:R2:W3:Y:S01]  /*a700*/  LDS R61, [R60+0x1e80] ;  /* 0x001e80003c3d7984 */ /* 0x00c4e20000000800 */
[----:B------:R-:W-:Y:S01]  /*a710*/  BSSY.RECONVERGENT B0, `(.L_x_6853) ;  /* 0x0000005000007945 */ /* 0x000fe20003800200 */
[----:B------:R-:W-:Y:S02]  /*a720*/  LEA.HI R63, R63, R190, RZ, 0x1b ;  /* 0x000000be3f3f7211 */ /* 0x000fe400078fd8ff */
[----:B------:R-:W-:Y:S01]  /*a730*/  LEA R147, R147, UR28, 0x2 ;  /* 0x0000001c93937c11 */ /* 0x000fe2000f8e10ff */
[----:B------:R-:W-:Y:S06]  /*a740*/  @!P3 BRA `(.L_x_6854) ;  /* 0x000000000004b947 */ /* 0x000fec0003800000 */
[----:B---3--:R3:W-:Y:S02]  /*a750*/  REDG.E.ADD.F32.FTZ.RN.STRONG.GPU desc[UR34][R64.64+0xe00], R61 ;  /* 0x000e003d400079a6 */ /* 0x0087e4000c12f322 */
.L_x_6854:
[----:B------:R-:W-:Y:S05]  /*a760*/  BSYNC.RECONVERGENT B0 ;  /* 0x0000000000007941 */ /* 0x000fea0003800200 */
.L_x_6853:
[----:B---3--:R3:W0:Y:S01]  /*a770*/  LDS R61, [R147+0x1f80] ;  /* 0x001f8000933d7984 */ /* 0x0086220000000800 */
[----:B------:R-:W-:Y:S01]  /*a780*/  BSSY.RECONVERGENT B0, `(.L_x_6855) ;  /* 0x0000004000007945 */ /* 0x000fe20003800200 */
[----:B--2---:R-:W-:-:S03]  /*a790*/  LEA R60, R63, UR28, 0x2 ;  /* 0x0000001c3f3c7c11 */ /* 0x004fc6000f8e10ff */
[----:B------:R-:W-:Y:S05]  /*a7a0*/  @!P4 BRA `(.L_x_6856) ;  /* 0x000000000004c947 */ /* 0x000fea0003800000 */
[----:B0-----:R2:W-:Y:S02]  /*a7b0*/  REDG.E.ADD.F32.FTZ.RN.STRONG.GPU desc[UR34][R64.64+0xf00], R61 ;  /* 0x000f003d400079a6 */ /* 0x0015e4000c12f322 */
.L_x_6856:
[----:B------:R-:W-:Y:S05]  /*a7c0*/  BSYNC.RECONVERGENT B0 ;  /* 0x0000000000007941 */ /* 0x000fea0003800200 */
.L_x_6855:
[----:B0-2---:R0:W2:Y:S01]  /*a7d0*/  LDS R61, [R60+0x2080] ;  /* 0x002080003c3d7984 */ /* 0x0050a20000000800 */
[----:B------:R-:W-:Y:S01]  /*a7e0*/  BSSY.RECONVERGENT B0, `(.L_x_6857) ;  /* 0x0000005000007945 */ /* 0x000fe20003800200 */
[C---:B------:R-:W-:Y:S02]  /*a7f0*/  IADD3 R63, PT, PT, R190.reuse, 0x440, RZ ;  /* 0x00000440be3f7810 */ /* 0x040fe40007ffe0ff */
[----:B------:R-:W-:Y:S01]  /*a800*/  IADD3 R145, PT, PT, R190, 0x480, RZ ;  /* 0x00000480be917810 */ /* 0x000fe20007ffe0ff */
[----:B------:R-:W-:Y:S06]  /*a810*/  @!P5 BRA `(.L_x_6858) ;  /* 0x000000000004d947 */ /* 0x000fec0003800000 */
[----:B--2---:R2:W-:Y:S02]  /*a820*/  REDG.E.ADD.F32.FTZ.RN.STRONG.GPU desc[UR34][R64.64+0x1000], R61 ;  /* 0x0010003d400079a6 */ /* 0x0045e4000c12f322 */
.L_x_6858:
[----:B------:R-:W-:Y:S05]  /*a830*/  BSYNC.RECONVERGENT B0 ;  /* 0x0000000000007941 */ /* 0x000fea0003800200 */
.L_x_6857:
        /* <DEDUP_REMOVED lines=16> */
.L_x_6860:
[----:B------:R-:W-:Y:S05]  /*a940*/  BSYNC.RECONVERGENT B0 ;  /* 0x0000000000007941 */ /* 0x000fea0003800200 */
.L_x_6859:
[----:B0-2---:R0:W2:Y:S01]  /*a950*/  LDS R61, [R145+0x2280] ;  /* 0x00228000913d7984 */ /* 0x0050a20000000800 */
[----:B------:R-:W-:Y:S01]  /*a960*/  BSSY.RECONVERGENT B0, `(.L_x_6861) ;  /* 0x0000006000007945 */ /* 0x000fe20003800200 */
[----:B------:R-:W-:Y:S02]  /*a970*/  IADD3 R63, PT, PT, R190, 0x540, RZ ;  /* 0x00000540be3f7810 */ /* 0x000fe40007ffe0ff */
[----:B------:R-:W-:Y:S02]  /*a980*/  LEA.HI R147, R147, R190, RZ, 0x1b ;  /* 0x000000be93937211 */ /* 0x000fe400078fd8ff */
[----:B------:R-:W-:Y:S01]  /*a990*/  LEA R60, R60, UR28, 0x2 ;  /* 0x0000001c3c3c7c11 */ /* 0x000fe2000f8e10ff */
[----:B------:R-:W-:Y:S06]  /*a9a0*/  @!P2 BRA `(.L_x_6862) ;  /* 0x000000000004a947 */ /* 0x000fec0003800000 */
[----:B--2---:R3:W-:Y:S02]  /*a9b0*/  REDG.E.ADD.F32.FTZ.RN.STRONG.GPU desc[UR34][R64.64+0x1200], R61 ;  /* 0x0012003d400079a6 */ /* 0x0047e4000c12f322 */
.L_x_6862:
[----:B------:R-:W-:Y:S05]  /*a9c0*/  BSYNC.RECONVERGENT B0 ;  /* 0x0000000000007941 */ /* 0x000fea0003800200 */
.L_x_6861:
[----:B--23--:R2:W3:Y:S01]  /*a9d0*/  LDS R61, [R60+0x2380] ;  /* 0x002380003c3d7984 */ /* 0x00c4e20000000800 */
[----:B------:R-:W-:Y:S01]  /*a9e0*/  BSSY.RECONVERGENT B0, `(.L_x_6863) ;  /* 0x0000005000007945 */ /* 0x000fe20003800200 */
[----:B------:R-:W-:Y:S02]  /*a9f0*/  LEA.HI R63, R63, R190, RZ, 0x1b ;  /* 0x000000be3f3f7211 */ /* 0x000fe400078fd8ff */
[----:B------:R-:W-:Y:S01]  /*aa00*/  LEA R147, R147, UR28, 0x2 ;  /* 0x0000001c93937c11 */ /* 0x000fe2000f8e10ff */
[----:B------:R-:W-:Y:S06]  /*aa10*/  @!P3 BRA `(.L_x_6864) ;  /* 0x000000000004b947 */ /* 0x000fec0003800000 */
[----:B---3--:R3:W-:Y:S02]  /*aa20*/  REDG.E.ADD.F32.FTZ.RN.STRONG.GPU desc[UR34][R64.64+0x1300], R61 ;  /* 0x0013003d400079a6 */ /* 0x0087e4000c12f322 */
.L_x_6864:
[----:B------:R-:W-:Y:S05]  /*aa30*/  BSYNC.RECONVERGENT B0 ;  /* 0x0000000000007941 */ /* 0x000fea0003800200 */
.L_x_6863:
[----:B---3--:R3:W0:Y:S01]  /*aa40*/  LDS R61, [R147+0x2480] ;  /* 0x00248000933d7984 */ /* 0x0086220000000800 */
[----:B------:R-:W-:Y:S01]  /*aa50*/  BSSY.RECONVERGENT B0, `(.L_x_6865) ;  /* 0x0000004000007945 */ /* 0x000fe20003800200 */
[----:B--2---:R-:W-:-:S03]  /*aa60*/  LEA R60, R63, UR28, 0x2 ;  /* 0x0000001c3f3c7c11 */ /* 0x004fc6000f8e10ff */
[----:B------:R-:W-:Y:S05]  /*aa70*/  @!P4 BRA `(.L_x_6866) ;  /* 0x000000000004c947 */ /* 0x000fea0003800000 */
[----:B0-----:R2:W-:Y:S02]  /*aa80*/  REDG.E.ADD.F32.FTZ.RN.STRONG.GPU desc[UR34][R64.64+0x1400], R61 ;  /* 0x0014003d400079a6 */ /* 0x0015e4000c12f322 */
.L_x_6866:
[----:B------:R-:W-:Y:S05]  /*aa90*/  BSYNC.RECONVERGENT B0 ;  /* 0x0000000000007941 */ /* 0x000fea0003800200 */
.L_x_6865:
[----:B0-2---:R0:W2:Y:S01]  /*aaa0*/  LDS R61, [R60+0x2580] ;  /* 0x002580003c3d7984 */ /* 0x0050a20000000800 */
[----:B------:R-:W-:Y:S01]  /*aab0*/  BSSY.RECONVERGENT B0, `(.L_x_6867) ;  /* 0x0000005000007945 */ /* 0x000fe20003800200 */
[C---:B------:R-:W-:Y:S02]  /*aac0*/  IADD3 R63, PT, PT, R190.reuse, 0x580, RZ ;  /* 0x00000580be3f7810 */ /* 0x040fe40007ffe0ff */
[----:B------:R-:W-:Y:S01]  /*aad0*/  IADD3 R145, PT, PT, R190, 0x5c0, RZ ;  /* 0x000005c0be917810 */ /* 0x000fe20007ffe0ff */
[----:B------:R-:W-:Y:S06]  /*aae0*/  @!P5 BRA `(.L_x_6868) ;  /* 0x000000000004d947 */ /* 0x000fec0003800000 */
[----:B--2---:R2:W-:Y:S02]  /*aaf0*/  REDG.E.ADD.F32.FTZ.RN.STRONG.GPU desc[UR34][R64.64+0x1500], R61 ;  /* 0x0015003d400079a6 */ /* 0x0045e4000c12f322 */
.L_x_6868:
[----:B------:R-:W-:Y:S05]  /*ab00*/  BSYNC.RECONVERGENT B0 ;  /* 0x0000000000007941 */ /* 0x000fea0003800200 */
.L_x_6867:
        /* <DEDUP_REMOVED lines=16> */
.L_x_6870:
[----:B------:R-:W-:Y:S05]  /*ac10*/  BSYNC.RECONVERGENT B0 ;  /* 0x0000000000007941 */ /* 0x000fea0003800200 */
.L_x_6869:
[----:B0-2---:R0:W2:Y:S01]  /*ac20*/  LDS R61, [R145+0x2780] ;  /* 0x00278000913d7984 */ /* 0x0050a20000000800 */
[----:B------:R-:W-:Y:S01]  /*ac30*/  BSSY.RECONVERGENT B0, `(.L_x_6871) ;  /* 0x0000006000007945 */ /* 0x000fe20003800200 */
[----:B------:R-:W-:Y:S02]  /*ac40*/  IADD3 R63, PT, PT, R190, 0x680, RZ ;  /* 0x00000680be3f7810 */ /* 0x000fe40007ffe0ff */
[----:B------:R-:W-:Y:S02]  /*ac50*/  LEA.HI R147, R147, R190, RZ, 0x1b ;  /* 0x000000be93937211 */ /* 0x000fe400078fd8ff */
[----:B------:R-:W-:Y:S01]  /*ac60*/  LEA R60, R60, UR28, 0x2 ;  /* 0x0000001c3c3c7c11 */ /* 0x000fe2000f8e10ff */
[----:B------:R-:W-:Y:S06]  /*ac70*/  @!P2 BRA `(.L_x_6872) ;  /* 0x000000000004a947 */ /* 0x000fec0003800000 */
[----:B--2---:R3:W-:Y:S02]  /*ac80*/  REDG.E.ADD.F32.FTZ.RN.STRONG.GPU desc[UR34][R64.64+0x1700], R61 ;  /* 0x0017003d400079a6 */ /* 0x0047e4000c12f322 */
.L_x_6872:
[----:B------:R-:W-:Y:S05]  /*ac90*/  BSYNC.RECONVERGENT B0 ;  /* 0x0000000000007941 */ /* 0x000fea0003800200 */
.L_x_6871:
[----:B--23--:R2:W3:Y:S01]  /*aca0*/  LDS R61, [R60+0x2880] ;  /* 0x002880003c3d7984 */ /* 0x00c4e20000000800 */
[----:B------:R-:W-:Y:S01]  /*acb0*/  BSSY.RECONVERGENT B0, `(.L_x_6873) ;  /* 0x0000005000007945 */ /* 0x000fe20003800200 */
[----:B------:R-:W-:Y:S02]  /*acc0*/  LEA.HI R63, R63, R190, RZ, 0x1b ;  /* 0x000000be3f3f7211 */ /* 0x000fe400078fd8ff */
[----:B------:R-:W-:Y:S01]  /*acd0*/  LEA R62, R147, UR28, 0x2 ;  /* 0x0000001c933e7c11 */ /* 0x000fe2000f8e10ff */
[----:B------:R-:W-:Y:S06]  /*ace0*/  @!P3 BRA `(.L_x_6874) ;  /* 0x000000000004b947 */ /* 0x000fec0003800000 */
[----:B---3--:R3:W-:Y:S02]  /*acf0*/  REDG.E.ADD.F32.FTZ.RN.STRONG.GPU desc[UR34][R64.64+0x1800], R61 ;  /* 0x0018003d400079a6 */ /* 0x0087e4000c12f322 */
.L_x_6874:
[----:B------:R-:W-:Y:S05]  /*ad00*/  BSYNC.RECONVERGENT B0 ;  /* 0x0000000000007941 */ /* 0x000fea0003800200 */
.L_x_6873:
[----:B---3--:R3:W1:Y:S01]  /*ad10*/  LDS R61, [R62+0x2980] ;  /* 0x002980003e3d7984 */ /* 0x0086620000000800 */
[----:B------:R-:W-:Y:S01]  /*ad20*/  BSSY.RECONVERGENT B0, `(.L_x_6875) ;  /* 0x0000006000007945 */ /* 0x000fe20003800200 */
[C---:B0-----:R-:W-:Y:S02]  /*ad30*/  IADD3 R145, PT, PT, R190.reuse, 0x6c0, RZ ;  /* 0x000006c0be917810 */ /* 0x041fe40007ffe0ff */
[----:B------:R-:W-:Y:S02]  /*ad40*/  IADD3 R147, PT, PT, R190, 0x700, RZ ;  /* 0x00000700be937810 */ /* 0x000fe40007ffe0ff */
[----:B------:R-:W-:Y:S01]  /*ad50*/  LEA R63, R63, UR28, 0x2 ;  /* 0x0000001c3f3f7c11 */ /* 0x000fe2000f8e10ff */
[----:B------:R-:W-:Y:S06]  /*ad60*/  @!P4 BRA `(.L_x_6876) ;  /* 0x000000000004c947 */ /* 0x000fec0003800000 */
[----:B-1----:R0:W-:Y:S02]  /*ad70*/  REDG.E.ADD.F32.FTZ.RN.STRONG.GPU desc[UR34][R64.64+0x1900], R61 ;  /* 0x0019003d400079a6 */ /* 0x0021e4000c12f322 */
.L_x_6876:
[----:B------:R-:W-:Y:S05]  /*ad80*/  BSYNC.RECONVERGENT B0 ;  /* 0x0000000000007941 */ /* 0x000fea0003800200 */
.L_x_6875:
[----:B01----:R0:W1:Y:S01]  /*ad90*/  LDS R61, [R63+0x2a80] ;  /* 0x002a80003f3d7984 */ /* 0x0030620000000800 */
[----:B------:R-:W-:Y:S01]  /*ada0*/  BSSY.RECONVERGENT B0, `(.L_x_6877) ;  /* 0x0000005000007945 */ /* 0x000fe20003800200 */
[-C--:B------:R-:W-:Y:S02]  /*adb0*/  LEA.HI R145, R145, R190.reuse, RZ, 0x1b ;  /* 0x000000be91917211 */ /* 0x080fe400078fd8ff */
[----:B------:R-:W-:Y:S01]  /*adc0*/  LEA.HI R147, R147, R190, RZ, 0x1b ;  /* 0x000000be93937211 */ /* 0x000fe200078fd8ff */
[----:B------:R-:W-:Y:S06]  /*add0*/  @!P5 BRA `(.L_x_6878) ;  /* 0x000000000004d947 */ /* 0x000fec0003800000 */
[----:B-1----:R1:W-:Y:S02]  /*ade0*/  REDG.E.ADD.F32.FTZ.RN.STRONG.GPU desc[UR34][R64.64+0x1a00], R61 ;  /* 0x001a003d400079a6 */ /* 0x0023e4000c12f322 */
.L_x_6878:
[----:B------:R-:W-:Y:S05]  /*adf0*/  BSYNC.RECONVERGENT B0 ;  /* 0x0000000000007941 */ /* 0x000fea0003800200 */
.L_x_6877:
        /* <DEDUP_REMOVED lines=11> */
.L_x_6880:
[----:B------:R-:W-:Y:S05]  /*aeb0*/  BSYNC.RECONVERGENT B0 ;  /* 0x0000000000007941 */ /* 0x000fea0003800200 */
.L_x_6879:
[----:B-1----:R1:W0:Y:S01]  /*aec0*/  LDS R61, [R147+0x2c80] ;  /* 0x002c8000933d7984 */ /* 0x0022220000000800 */
[----:B------:R-:W-:Y:S04]  /*aed0*/  BSSY.RECONVERGENT B0, `(.L_x_6881) ;  /* 0x0000003000007945 */ /* 0x000fe80003800200 */
[----:B------:R-:W-:Y:S05]  /*aee0*/  @!P2 BRA `(.L_x_6882) ;  /* 0x000000000004a947 */ /* 0x000fea0003800000 */
[----:B0-----:R0:W-:Y:S02]  /*aef0*/  REDG.E.ADD.F32.FTZ.RN.STRONG.GPU desc[UR34][R64.64+0x1c00], R61 ;  /* 0x001c003d400079a6 */ /* 0x0011e4000c12f322 */
.L_x_6882:
[----:B------:R-:W-:Y:S05]  /*af00*/  BSYNC.RECONVERGENT B0 ;  /* 0x0000000000007941 */ /* 0x000fea0003800200 */
.L_x_6881:
        /* <DEDUP_REMOVED lines=18> */
.L_x_6884:
[----:B------:R-:W-:Y:S05]  /*b030*/  BSYNC.RECONVERGENT B0 ;  /* 0x0000000000007941 */ /* 0x000fea0003800200 */
.L_x_6883:
[----:B0-----:R-:W-:Y:S01]  /*b040*/  FFMA.FTZ R60, R236, R145, R61 ;  /* 0x00000091ec3c7223 */ /* 0x001fe2000001003d */
[----:B------:R-:W-:Y:S01]  /*b050*/  BSSY.RECONVERGENT B0, `(.L_x_6885) ;  /* 0x0000005000007945 */ /* 0x000fe20003800200 */
[----:B------:R0:W3:Y:S01]  /*b060*/  LDS R61, [R66+0x2e80] ;  /* 0x002e8000423d7984 */ /* 0x0000e20000000800 */
[----:B------:R-:W-:Y:S02]  /*b070*/  LEA R147, R147, UR28, 0x2 ;  /* 0x0000001c93937c11 */ /* 0x000fe4000f8e10ff */
[----:B------:R-:W-:Y:S05]  /*b080*/  @!P4 BRA `(.L_x_6886) ;  /* 0x000000000004c947 */ /* 0x000fea0003800000 */
[----:B---3--:R3:W-:Y:S02]  /*b090*/  REDG.E.ADD.F32.FTZ.RN.STRONG.GPU desc[UR34][R64.64+0x1e00], R61 ;  /* 0x001e003d400079a6 */ /* 0x0087e4000c12f322 */
.L_x_6886:
[----:B------:R-:W-:Y:S05]  /*b0a0*/  BSYNC.RECONVERGENT B0 ;  /* 0x0000000000007941 */ /* 0x000fea0003800200 */
.L_x_6885:
[----:B---3--:R3:W0:Y:S01]  /*b0b0*/  LDS R61, [R147+0x2f80] ;  /* 0x002f8000933d7984 */ /* 0x0086220000000800 */
[----:B------:R-:W-:Y:S01]  /*b0c0*/  BSSY.RECONVERGENT B0, `(.L_x_6887) ;  /* 0x0000004000007945 */ /* 0x000fe20003800200 */
[----:B------:R-:W-:-:S03]  /*b0d0*/  FADD.FTZ R60, R143, R60 ;  /* 0x0000003c8f3c7221 */ /* 0x000fc60000010000 */
[----:B------:R-:W-:Y:S05]  /*b0e0*/  @!P5 BRA `(.L_x_6888) ;  /* 0x000000000004d947 */ /* 0x000fea0003800000 */
[----:B0-----:R0:W-:Y:S02]  /*b0f0*/  REDG.E.ADD.F32.FTZ.RN.STRONG.GPU desc[UR34][R64.64+0x1f00], R61 ;  /* 0x001f003d400079a6 */ /* 0x0011e4000c12f322 */
.L_x_6888:
[----:B------:R-:W-:Y:S05]  /*b100*/  BSYNC.RECONVERGENT B0 ;  /* 0x0000000000007941 */ /* 0x000fea0003800200 */
.L_x_6887:
        /* <DEDUP_REMOVED lines=12> */
[----:B------:R-:W-:Y:S01]  /*b1d0*/  FMUL.FTZ R166, R233, R166 ;  /* 0x000000a6e9a67220 */ /* 0x000fe20000410000 */
[----:B------:R-:W-:Y:S01]  /*b1e0*/  FFMA.FTZ R229, R229, R140, R234 ;  /* 0x0000008ce5e57223 */ /* 0x000fe200000100ea */
[----:B------:R-:W-:Y:S01]  /*b1f0*/  FMUL.FTZ R157, R232, R157 ;  /* 0x0000009de89d7220 */ /* 0x000fe20000410000 */
[----:B------:R-:W5:Y:S01]  /*b200*/  SHFL.DOWN PT, R66, R63, 0x1, 0x1f ;  /* 0x08201f003f427f89 */ /* 0x000f6200000e0000 */
        /* <DEDUP_REMOVED lines=11> */
[----:B0-----:R-:W-:Y:S01]  /*b2c0*/  @!P2 FADD.FTZ R60, R60, R65 ;  /* 0x000000413c3ca221 */ /* 0x001fe20000010000 */
[----:B------:R-:W-:Y:S01]  /*b2d0*/  FFMA.FTZ R65, R53, R208, R230 ;  /* 0x000000d035417223 */ /* 0x000fe200000100e6 */
[----:B------:R-:W-:Y:S01]  /*b2e0*/  FFMA.FTZ R193, R193, R110, R150 ;  /* 0x0000006ec1c17223 */ /* 0x000fe20000010096 */
[----:B------:R-:W-:Y:S01]  /*b2f0*/  FFMA.FTZ R194, R194, R153, R217 ;  /* 0x00000099c2c27223 */ /* 0x000fe200000100d9 */
[----:B-1----:R-:W-:Y:S01]  /*b300*/  @!P2 FADD.FTZ R61, R61, R64 ;  /* 0x000000403d3da221 */ /* 0x002fe20000010000 */
[----:B------:R-:W-:Y:S01]  /*b310*/  FFMA.FTZ R64, R52, R231, R109 ;  /* 0x000000e734407223 */ /* 0x000fe2000001006d */
[----:B------:R-:W0:Y:S01]  /*b320*/  SHFL.DOWN PT, R133, R60, 0x2, 0x1f ;  /* 0x08401f003c857f89 */ /* 0x000e2200000e0000 */
[----:B------:R-:W-:Y:S01]  /*b330*/  FADD.FTZ R94, R65, R94 ;  /* 0x0000005e415e7221 */ /* 0x000fe20000010000 */
[----:B--2---:R-:W-:Y:S01]  /*b340*/  @!P2 FADD.FTZ R62, R62, R139 ;  /* 0x0000008b3e3ea221 */ /* 0x004fe20000010000 */
[----:B------:R-:W-:Y:S01]  /*b350*/  FADD.FTZ R95, R64, R95 ;  /* 0x0000005f405f7221 */ /* 0x000fe20000010000 */
[----:B------:R-:W-:Y:S01]  /*b360*/  FFMA.FTZ R64, R54, R207, R229 ;  /* 0x000000cf36407223 */ /* 0x000fe200000100e5 */
[----:B------:R-:W-:Y:S01]  /*b370*/  FFMA.FTZ R65, R55, R206, R142 ;  /* 0x000000ce37417223 */ /* 0x000fe2000001008e */
[----:B-----5:R-:W-:Y:S01]  /*b380*/  @!P2 FADD.FTZ R63, R63, R66 ;  /* 0x000000423f3fa221 */ /* 0x020fe20000010000 */
[----:B------:R-:W1:Y:S01]  /*b390*/  SHFL.DOWN PT, R109, R62, 0x2, 0x1f ;  /* 0x08401f003e6d7f89 */ /* 0x000e6200000e0000 */
[----:B------:R-:W-:Y:S01]  /*b3a0*/  ISETP.GT.AND P2, PT, R107, 0x1d, PT ;  /* 0x0000001d6b00780c */ /* 0x000fe20003f44270 */
[----:B------:R-:W-:Y:S01]  /*b3b0*/  FADD.FTZ R93, R64, R93 ;  /* 0x0000005d405d7221 */ /* 0x000fe20000010000 */
[----:B------:R-:W-:Y:S01]  /*b3c0*/  FADD.FTZ R92, R65, R92 ;  /* 0x0000005c415c7221 */ /* 0x000fe20000010000 */
[----:B------:R-:W2:Y:S01]  /*b3d0*/  SHFL.DOWN PT, R66, R61, 0x2, 0x1f ;  /* 0x08401f003d427f89 */ /* 0x000ea200000e0000 */
[----:B------:R-:W-:Y:S01]  /*b3e0*/  FFMA.FTZ R64, R56, R205, R141 ;  /* 0x000000cd38407223 */ /* 0x000fe2000001008d */
[----:B------:R-:W-:Y:S01]  /*b3f0*/  FFMA.FTZ R65, R57, R204, R126 ;  /* 0x000000cc39417223 */ /* 0x000fe2000001007e */
[----:B------:R-:W-:Y:S01]  /*b400*/  FMUL.FTZ R156, R219, R156 ;  /* 0x0000009cdb9c7220 */ /* 0x000fe20000410000 */
[----:B------:R-:W5:Y:S01]  /*b410*/  SHFL.DOWN PT, R108, R63, 0x2, 0x1f ;  /* 0x08401f003f6c7f89 */ /* 0x000f6200000e0000 */
[----:B------:R-:W-:Y:S01]  /*b420*/  FADD.FTZ R91, R64, R91 ;  /* 0x0000005b405b7221 */ /* 0x000fe20000010000 */
[----:B------:R-:W-:Y:S01]  /*b430*/  FADD.FTZ R90, R65, R90 ;  /* 0x0000005a415a7221 */ /* 0x000fe20000010000 */
[----:B------:R-:W-:Y:S01]  /*b440*/  FFMA.FTZ R64, R58, R203, R127 ;  /* 0x000000cb3a407223 */ /* 0x000fe2000001007f */
[----:B------:R-:W-:Y:S01]  /*b450*/  FFMA.FTZ R65, R59, R202, R192 ;  /* 0x000000ca3b417223 */ /* 0x000fe200000100c0 */
[----:B------:R-:W-:Y:S01]  /*b460*/  FMUL.FTZ R221, R221, R154 ;  /* 0x0000009adddd7220 */ /* 0x000fe20000410000 */
[----:B------:R-:W-:Y:S01]  /*b470*/  FFMA.FTZ R195, R195, R144, R156 ;  /* 0x00000090c3c37223 */ /* 0x000fe2000001009c */
[----:B------:R-:W-:Y:S01]  /*b480*/  FADD.FTZ R89, R64, R89 ;  /* 0x0000005940597221 */ /* 0x000fe20000010000 */
[----:B------:R-:W-:Y:S01]  /*b490*/  FADD.FTZ R88, R65, R88 ;  /* 0x0000005841587221 */ /* 0x000fe20000010000 */
[----:B0-----:R-:W-:Y:S01]  /*b4a0*/  @!P2 FADD.FTZ R60, R60, R133 ;  /* 0x000000853c3ca221 */ /* 0x001fe20000010000 */
[----:B------:R-:W-:Y:S01]  /*b4b0*/  FFMA.FTZ R64, R72, R201, R193 ;  /* 0x000000c948407223 */ /* 0x000fe200000100c1 */
[----:B------:R-:W-:Y:S01]  /*b4c0*/  FFMA.FTZ R65, R73, R228, R194 ;  /* 0x000000e449417223 */ /* 0x000fe200000100c2 */
[----:B------:R-:W-:Y:S01]  /*b4d0*/  FFMA.FTZ R196, R196, R151, R221 ;  /* 0x00000097c4c47223 */ /* 0x000fe200000100dd */
[----:B------:R-:W-:Y:S01]  /*b4e0*/  FMUL.FTZ R222, R222, R119 ;  /* 0x00000077dede7220 */ /* 0x000fe20000410000 */
[----:B------:R-:W0:Y:S01]  /*b4f0*/  SHFL.DOWN PT, R67, R60, 0x4, 0x1f ;  /* 0x08801f003c437f89 */ /* 0x000e2200000e0000 */
[----:B------:R-:W-:Y:S01]  /*b500*/  FADD.FTZ R87, R64, R87 ;  /* 0x0000005740577221 */ /* 0x000fe20000010000 */
[----:B-1----:R-:W-:Y:S01]  /*b510*/  @!P2 FADD.FTZ R62, R62, R109 ;  /* 0x0000006d3e3ea221 */ /* 0x002fe20000010000 */
[----:B------:R-:W-:Y:S01]  /*b520*/  FFMA.FTZ R64, R74, R225, R195 ;  /* 0x000000e14a407223 */ /* 0x000fe200000100c3 */
[----:B------:R-:W-:Y:S01]  /*b530*/  FADD.FTZ R86, R65, R86 ;  /* 0x0000005641567221 */ /* 0x000fe20000010000 */
[----:B------:R-:W-:Y:S01]  /*b540*/  FFMA.FTZ R223, R75, R223, R196 ;  /* 0x000000df4bdf7223 */ /* 0x000fe200000100c4 */
[----:B--2---:R-:W-:Y:S01]  /*b550*/  @!P2 FADD.FTZ R61, R61, R66 ;  /* 0x000000423d3da221 */ /* 0x004fe20000010000 */
[----:B------:R-:W1:Y:S01]  /*b560*/  SHFL.DOWN PT, R109, R62, 0x4, 0x1f ;  /* 0x08801f003e6d7f89 */ /* 0x000e6200000e0000 */
[----:B------:R-:W-:Y:S01]  /*b570*/  BSSY.RECONVERGENT B0, `(.L_x_6889) ;  /* 0x000002f000007945 */ /* 0x000fe20003800200 */
        /* <DEDUP_REMOVED lines=23> */
[----:B--2---:R-:W-:-:S04]  /*b6f0*/  @!P2 FADD.FTZ R61, R61, R66 ;  /* 0x000000423d3da221 */ /* 0x004fc80000010000 */
[----:B------:R-:W1:Y:S01]  /*b700*/  SHFL.DOWN PT, R109, R62, 0x8, 0x1f ;  /* 0x09001f003e6d7f89 */ /* 0x000e6200000e0000 */
[----:B-----5:R-:W-:-:S03]  /*b710*/  @!P2 FADD.FTZ R63, R63, R68 ;  /* 0x000000443f3fa221 */ /* 0x020fc60000010000 */
[----:B------:R-:W2:Y:S01]  /*b720*/  SHFL.DOWN PT, R66, R61, 0x8, 0x1f ;  /* 0x09001f003d427f89 */ /* 0x000ea200000e0000 */
[----:B------:R-:W-:-:S03]  /*b730*/  ISETP.GT.AND P2, PT, R107, 0x17, PT ;  /* 0x000000176b00780c */ /* 0x000fc60003f44270 */
[----:B------:R-:W5:Y:S10]  /*b740*/  SHFL.DOWN PT, R68, R63, 0x8, 0x1f ;  /* 0x09001f003f447f89 */ /* 0x000f7400000e0000 */
[----:B0-----:R-:W-:-:S05]  /*b750*/  @!P2 FADD.FTZ R60, R60, R67 ;  /* 0x000000433c3ca221 */ /* 0x001fca0000010000 */
[----:B------:R0:W0:Y:S01]  /*b760*/  SHFL.DOWN PT, R65, R60, 0x10, 0x1f ;  /* 0x0a001f003c417f89 */ /* 0x00002200000e0000 */
[----:B-1----:R-:W-:Y:S01]  /*b770*/  @!P2 FADD.FTZ R62, R62, R109 ;  /* 0x0000006d3e3ea221 */ /* 0x002fe20000010000 */
[----:B--2---:R-:W-:-:S04]  /*b780*/  @!P2 FADD.FTZ R61, R61, R66 ;  /* 0x000000423d3da221 */ /* 0x004fc80000010000 */
[----:B------:R1:W2:Y:S01]  /*b790*/  SHFL.DOWN PT, R67, R62, 0x10, 0x1f ;  /* 0x0a001f003e437f89 */ /* 0x0002a200000e0000 */
[----:B-----5:R-:W-:-:S03]  /*b7a0*/  @!P2 FADD.FTZ R63, R63, R68 ;  /* 0x000000443f3fa221 */ /* 0x020fc60000010000 */
[----:B------:R1:W0:Y:S04]  /*b7b0*/  SHFL.DOWN PT, R66, R61, 0x10, 0x1f ;  /* 0x0a001f003d427f89 */ /* 0x00022800000e0000 */
[----:B------:R1:W0:Y:S01]  /*b7c0*/  SHFL.DOWN PT, R68, R63, 0x10, 0x1f ;  /* 0x0a001f003f447f89 */ /* 0x00022200000e0000 */
[----:B------:R-:W-:Y:S05]  /*b7d0*/  @P3 BRA `(.L_x_6890) ;  /* 0x0000000000203947 */ /* 0x000fea0003800000 */
[----:B------:R-:W-:Y:S01]  /*b7e0*/  ISETP.NE.AND P2, PT, R107, RZ, PT ;  /* 0x000000ff6b00720c */ /* 0x000fe20003f45270 */
[----:B0-----:R-:W-:Y:S01]  /*b7f0*/  FADD.FTZ R60, R60, R65 ;  /* 0x000000413c3c7221 */ /* 0x001fe20000010000 */
[----:B-1----:R-:W-:Y:S01]  /*b800*/  FADD.FTZ R61, R61, R66 ;  /* 0x000000423d3d7221 */ /* 0x002fe20000010000 */
[----:B--2---:R-:W-:Y:S01]  /*b810*/  FADD.FTZ R62, R62, R67 ;  /* 0x000000433e3e7221 */ /* 0x004fe20000010000 */
[----:B------:R-:W-:-:S09]  /*b820*/  FADD.FTZ R63, R63, R68 ;  /* 0x000000443f3f7221 */ /* 0x000fd20000010000 */
[----:B------:R-:W-:-:S04]  /*b830*/  @!P2 SHF.R.U32.HI R64, RZ, 0x1, R190 ;  /* 0x00000001ff40a819 */ /* 0x000fc800000116be */
[----:B------:R-:W-:-:S05]  /*b840*/  @!P2 LOP3.LUT R64, R64, 0x1f0, RZ, 0xc0, !PT ;  /* 0x000001f04040a812 */ /* 0x000fca00078ec0ff */
[----:B------:R0:W-:Y:S02]  /*b850*/  @!P2 STS.128 [R64+UR28+0x3190], R60 ;  /* 0x0031903c4000a988 */ /* 0x0001e40008000c1c */
.L_x_6890:
[----:B------:R-:W-:Y:S05]  /*b860*/  BSYNC.RECONVERGENT B0 ;  /* 0x0000000000007941 */ /* 0x000fea0003800200 */
.L_x_6889:
        /* <DEDUP_REMOVED lines=8> */
[----:B--2---:R-:W-:Y:S01]  /*b8f0*/  FFMA.FTZ R67, R77, R218, R198 ;  /* 0x000000da4d437223 */ /* 0x004fe200000100c6 */
        /* <DEDUP_REMOVED lines=12> */
[----:B------:R-:W1:Y:S01]  /*b9c0*/  LDS.128 R64, [UR28+0x31a0] ;  /* 0x0031a01cff407984 */ /* 0x000e620008000c00 */
[----:B------:R-:W-:-:S04]  /*b9d0*/  ULEA UR36, UR8, UR28, 0x3 ;  /* 0x0000001c08247291 */ /* 0x000fc8000f8e18ff */
[----:B------:R-:W-:-:S13]  /*b9e0*/  PLOP3.LUT P0, PT, PT, PT, UP0, 0x80, 0x8 ;  /* 0x000000000008781c */ /* 0x000fda0003f0f008 */
[----:B------:R-:W0:Y:S04]  /*b9f0*/  @P0 LDS.64 R68, [UR36+0x63e0] ;  /* 0x0063e024ff440984 */ /* 0x000e280008000a00 */
[----:B------:R-:W2:Y:S01]  /*ba00*/  @P0 LDS.64 R70, [UR36+0x5be0] ;  /* 0x005be024ff460984 */ /* 0x000ea20008000a00 */
[----:B-1----:R-:W-:Y:S01]  /*ba10*/  FADD.FTZ R62, R66, R62 ;  /* 0x0000003e423e7221 */ /* 0x002fe20000010000 */
[----:B------:R-:W-:Y:S01]  /*ba20*/  FADD.FTZ R63, R67, R63 ;  /* 0x0000003f433f7221 */ /* 0x000fe20000010000 */
[----:B------:R-:W-:Y:S01]  /*ba30*/  FADD.FTZ R60, R64, R60 ;  /* 0x0000003c403c7221 */ /* 0x000fe20000010000 */
[----:B------:R-:W-:Y:S01]  /*ba40*/  FADD.FTZ R61, R65, R61 ;  /* 0x0000003d413d7221 */ /* 0x000fe20000010000 */
[----:B0-----:R-:W-:Y:S01]  /*ba50*/  @P0 FADD.FTZ R62, R62, R68 ;  /* 0x000000443e3e0221 */ /* 0x001fe20000010000 */
[----:B------:R-:W-:Y:S01]  /*ba60*/  @P0 FADD.FTZ R63, R63, R69 ;  /* 0x000000453f3f0221 */ /* 0x000fe20000010000 */
[----:B--2---:R-:W-:Y:S01]  /*ba70*/  @P0 FADD.FTZ R60, R60, R70 ;  /* 0x000000463c3c0221 */ /* 0x004fe20000010000 */
[----:B------:R-:W-:-:S03]  /*ba80*/  @P0 FADD.FTZ R61, R61, R71 ;  /* 0x000000473d3d0221 */ /* 0x000fc60000010000 */
[----:B------:R0:W-:Y:S04]  /*ba90*/  STS.64 [UR36+0x63e0], R62 ;  /* 0x0063e03eff007988 */ /* 0x0001e80008000a24 */
[----:B------:R0:W-:Y:S02]  /*baa0*/  STS.64 [UR36+0x5be0], R60 ;  /* 0x005be03cff007988 */ /* 0x0001e40008000a24 */
.L_x_6892:
[----:B------:R-:W-:Y:S05]  /*bab0*/  BSYNC.RECONVERGENT B0 ;  /* 0x0000000000007941 */ /* 0x000fea0003800200 */
.L_x_6891:
[----:B------:R-:W-:-:S04]  /*bac0*/  UIADD3 UR8, UPT, UPT, UR8, 0x1, URZ ;  /* 0x0000000108087890 */ /* 0x000fc8000fffe0ff */
[----:B------:R-:W-:-:S09]  /*bad0*/  UISETP.GE.AND UP0, UPT, UR8, UR47, UPT ;  /* 0x0000002f0800728c */ /* 0x000fd2000bf06270 */
[----:B------:R-:W-:Y:S05]  /*bae0*/  BRA.U !UP0, `(.L_x_6893) ;  /* 0xffffff6d08b07547 */ /* 0x000fea000b83ffff */
.L_x_6795:
[----:B------:R-:W2:Y:S01]  /*baf0*/  LDL.LU R68, [R1+0xc] ;  /* 0x00000c0001447983 */ /* 0x000ea20000300800 */
[----:B------:R-:W-:Y:S01]  /*bb00*/  BAR.SYNC.DEFER_BLOCKING 0x0 ;  /* 0x0000000000007b1d */ /* 0x000fe20000010000 */
[----:B------:R-:W-:Y:S02]  /*bb10*/  F2FP.BF16.F32.PACK_AB R50, R50, R51 ;  /* 0x000000333232723e */ /* 0x000fe400000010ff */
[----:B------:R-:W-:Y:S02]  /*bb20*/  F2FP.BF16.F32.PACK_AB R48, R48, R49 ;  /* 0x000000313030723e */ /* 0x000fe400000010ff */
[----:B------:R-:W-:Y:S01]  /*bb30*/  F2FP.BF16.F32.PACK_AB R44, R44, R45 ;  /* 0x0000002d2c2c723e */ /* 0x000fe200000010ff */
[----:B------:R-:W-:Y:S01]  /*bb40*/  ULEA UR12, UR15, 0xfffffc00, 0xa ;  /* 0xfffffc000f0c7891 */ /* 0x000fe2000f8e50ff */
[----:B------:R-:W5:Y:S01]  /*bb50*/  LDL.LU R66, [R1+0x8] ;  /* 0x0000080001427983 */ /* 0x000f620000300800 */
[----:B------:R-:W-:Y:S02]  /*bb60*/  ISETP.NE.AND P0, PT, R190, RZ, PT ;  /* 0x000000ffbe00720c */ /* 0x000fe40003f05270 */
[----:B------:R-:W-:Y:S01]  /*bb70*/  F2FP.BF16.F32.PACK_AB R46, R46, R47 ;  /* 0x0000002f2e2e723e */ /* 0x000fe200000010ff */
[----:B------:R-:W3:Y:S01]  /*bb80*/  LDL.LU R64, [R1+0x4] ;  /* 0x0000040001407983 */ /* 0x000ee20000300800 */
[----:B------:R-:W-:-:S02]  /*bb90*/  F2FP.BF16.F32.PACK_AB R42, R42, R43 ;  /* 0x0000002b2a2a723e */ /* 0x000fc400000010ff */
[----:B------:R-:W-:Y:S01]  /*bba0*/  F2FP.BF16.F32.PACK_AB R40, R40, R41 ;  /* 0x000000292828723e */ /* 0x000fe200000010ff */
[----:B01----:R-:W4:Y:S01]  /*bbb0*/  LDL.LU R62, [R1] ;  /* 0x00000000013e7983 */ /* 0x003f220000300800 */
[----:B------:R-:W-:Y:S02]  /*bbc0*/  F2FP.BF16.F32.PACK_AB R38, R38, R39 ;  /* 0x000000272626723e */ /* 0x000fe400000010ff */
[----:B------:R-:W-:Y:S01]  /*bbd0*/  F2FP.BF16.F32.PACK_AB R36, R36, R37 ;  /* 0x000000252424723e */ /* 0x000fe200000010ff */
[----:B------:R-:W4:Y:S01]  /*bbe0*/  LDL.LU R60, [R1+0x10] ;  /* 0x00001000013c7983 */ /* 0x000f220000300800 */
[----:B------:R-:W-:Y:S01]  /*bbf0*/  PRMT R0, R50, 0x7632, R0 ;  /* 0x0000763232007816 */ /* 0x000fe20000000000 */
[----:B------:R-:W-:Y:S01]  /*bc00*/  UIADD3 UR33, UPT, UPT, -UR12, UR33, URZ ;  /* 0x000000210c217290 */ /* 0x000fe2000fffe1ff */
[----:B------:R-:W-:Y:S01]  /*bc10*/  PRMT R3, R48, 0x7632, R3 ;  /* 0x0000763230037816 */ /* 0x000fe20000000003 */
[----:B------:R0:W-:Y:S01]  /*bc20*/  STS.U16 [R96+0x4], R48 ;  /* 0x0000043060007388 */ /* 0x0001e20000000400 */
[----:B------:R-:W-:Y:S01]  /*bc30*/  PRMT R4, R46, 0x7632, R4 ;  /* 0x000076322e047816 */ /* 0x000fe20000000004 */
[----:B------:R-:W1:Y:S01]  /*bc40*/  S2UR UR29, SR_CTAID.X ;  /* 0x00000000001d79c3 */ /* 0x000e620000002500 */
[----:B------:R-:W-:Y:S01]  /*bc50*/  PRMT R5, R42, 0x7632, R5 ;  /* 0x000076322a057816 */ /* 0x000fe20000000005 */
[----:B------:R0:W-:Y:S01]  /*bc60*/  STS.U16 [R96+0x2], R0 ;  /* 0x0000020060007388 */ /* 0x0001e20000000400 */
[----:B------:R-:W-:Y:S01]  /*bc70*/  MOV R12, UR33 ;  /* 0x00000021000c7c02 */ /* 0x000fe20008000f00 */
[----:B------:R-:W1:Y:S01]  /*bc80*/  LDCU.64 UR24, c[0x0][0x4f8] ;  /* 0x00009f00ff1877ac */ /* 0x000e620008000a00 */
[----:B------:R-:W-:Y:S01]  /*bc90*/  SHF.L.U32 R7, R190, 0x4, RZ ;  /* 0x00000004be077819 */ /* 0x000fe200000006ff */
[----:B------:R1:W-:Y:S01]  /*bca0*/  STS.U16 [R96+0x6], R3 ;  /* 0x0000060360007388 */ /* 0x0003e20000000400 */
[----:B0-----:R-:W-:Y:S01]  /*bcb0*/  PRMT R48, R40, 0x7632, R48 ;  /* 0x0000763228307816 */ /* 0x001fe20000000030 */
[----:B------:R-:W0:Y:S02]  /*bcc0*/  S2UR UR8, SR_CTAID.Y ;  /* 0x00000000000879c3 */ /* 0x000e240000002600 */
[----:B------:R-:W-:Y:S01]  /*bcd0*/  STS.U16 [R96], R50 ;  /* 0x0000003260007388 */ /* 0x000fe20000000400 */
[----:B------:R-:W0:Y:S01]  /*bce0*/  LDCU.64 UR26, c[0x0][0x500] ;  /* 0x0000a000ff1a77ac */ /* 0x000e220008000a00 */
[----:B------:R-:W-:-:S02]  /*bcf0*/  PRMT R0, R44, 0x7632, R0 ;  /* 0x000076322c007816 */ /* 0x000fc40000000000 */
[----:B------:R-:W-:Y:S01]  /*bd00*/  STS.U16 [R96+0x8], R46 ;  /* 0x0000082e60007388 */ /* 0x000fe20000000400 */
[----:B------:R-:W-:Y:S01]  /*bd10*/  USHF.R.S32.HI UR13, URZ, 0x1f, UR12 ;  /* 0x0000001fff0d7899 */ /* 0x000fe2000801140c */
[----:B-1----:R-:W-:Y:S01]  /*bd20*/  PRMT R3, R38, 0x7632, R3 ;  /* 0x0000763226037816 */ /* 0x002fe20000000003 */
[----:B------:R-:W1:Y:S01]  /*bd30*/  LDCU.64 UR30, c[0x0][0x550] ;  /* 0x0000aa00ff1e77ac */ /* 0x000e620008000a00 */
[----:B------:R0:W-:Y:S01]  /*bd40*/  STS.U16 [R96+0xe], R0 ;  /* 0x00000e0060007388 */ /* 0x0001e20000000400 */
[----:B------:R-:W-:-:S03]  /*bd50*/  UIADD3 UR23, UP0, UPT, UR23, -0x1000, URZ ;  /* 0xfffff00017177890 */ /* 0x000fc6000ff1e0ff */
[----:B------:R-:W-:Y:S01]  /*bd60*/  STS.U16 [R96+0xa], R4 ;  /* 0x00000a0460007388 */ /* 0x000fe20000000400 */
[----:B------:R-:W-:Y:S02]  /*bd70*/  UIADD3 UR16, UP1, UPT, UR16, -0x800, URZ ;  /* 0xfffff80010107890 */ /* 0x000fe4000ff3e0ff */
[----:B------:R-:W-:Y:S01]  /*bd80*/  UIMAD.WIDE.U32 UR10, UR29, UR24, UR12 ;  /* 0x000000181d0a72a5 */ /* 0x000fe2000f8e000c */
[----:B------:R-:W-:Y:S01]  /*bd90*/  STS.U16 [R96+0xc], R44 ;  /* 0x00000c2c60007388 */ /* 0x000fe20000000400 */
[----:B------:R-:W-:Y:S01]  /*bda0*/  UIADD3.X UR22, UPT, UPT, UR22, -0x1, URZ, UP0, !UPT ;  /* 0xffffffff16167890 */ /* 0x000fe200087fe4ff */
[----:B0-----:R-:W-:Y:S01]  /*bdb0*/  PRMT R0, R36, 0x7632, R0 ;  /* 0x0000763224007816 */ /* 0x001fe20000000000 */
[----:B------:R-:W-:Y:S01]  /*bdc0*/  UIMAD UR11, UR29, UR25, UR11 ;  /* 0x000000191d0b72a4 */ /* 0x000fe2000f8e020b */
[----:B------:R-:W-:Y:S01]  /*bdd0*/  STS.U16 [R96+0x10], R42 ;  /* 0x0000102a60007388 */ /* 0x000fe20000000400 */
[----:B------:R-:W-:Y:S02]  /*bde0*/  UISETP.GT.AND UP0, UPT, UR15, 0x1, UPT ;  /* 0x000000010f00788c */ /* 0x000fe4000bf04270 */
[----:B------:R-:W-:Y:S01]  /*bdf0*/  UIMAD UR24, UR8, UR27, URZ ;  /* 0x0000001b081872a4 */ /* 0x000fe2000f8e02ff */
[----:B------:R-:W-:Y:S01]  /*be00*/  STS.U16 [R96+0x12], R5 ;  /* 0x0000120560007388 */ /* 0x000fe20000000400 */
[----:B------:R-:W-:Y:S01]  /*be10*/  UIMAD.WIDE.U32 UR10, UR8, UR26, UR10 ;  /* 0x0000001a080a72a5 */ /* 0x000fe2000f8e000a */
[----:B------:R-:W0:Y:S02]  /*be20*/  LDCU.64 UR26, c[0x0][0x560] ;  /* 0x0000ac00ff1a77ac */ /* 0x000e240008000a00 */
[----:B------:R-:W-:Y:S01]  /*be30*/  STS.U16 [R96+0x14], R40 ;  /* 0x0000142860007388 */ /* 0x000fe20000000400 */
[----:B------:R-:W-:Y:S01]  /*be40*/  MOV R8, UR24 ;  /* 0x0000001800087c02 */ /* 0x000fe20008000f00 */
[----:B------:R-:W-:-:S02]  /*be50*/  UIADD3 UR18, UP2, UPT, UR18, -0x800, URZ ;  /* 0xfffff80012127890 */ /* 0x000fc4000ff5e0ff */
[----:B------:R-:W-:Y:S01]  /*be60*/  STS.U16 [R96+0x16], R48 ;  /* 0x0000163060007388 */ /* 0x000fe20000000400 */
[----:B------:R-:W-:Y:S01]  /*be70*/  UIADD3 UR20, UP3, UPT, UR20, -0x800, URZ ;  /* 0xfffff80014147890 */ /* 0x000fe2000ff7e0ff */
[----:B------:R-:W0:Y:S02]  /*be80*/  LDCU.64 UR24, c[0x0][0x520] ;  /* 0x0000a400ff1877ac */ /* 0x000e240008000a00 */
[----:B------:R-:W-:Y:S01]  /*be90*/  STS.U16 [R96+0x18], R38 ;  /* 0x0000182660007388 */ /* 0x000fe20000000400 */
[----:B------:R-:W-:-:S03]  /*bea0*/  UIADD3.X UR17, UPT, UPT, UR17, -0x1, URZ, UP1, !UPT ;  /* 0xffffffff11117890 */ /* 0x000fc60008ffe4ff */
[----:B------:R1:W-:Y:S01]  /*beb0*/  STS.U16 [R96+0x1a], R3 ;  /* 0x00001a0360007388 */ /* 0x0003e20000000400 */
[----:B------:R-:W-:Y:S02]  /*bec0*/  UIADD3.X UR19, UPT, UPT, UR19, -0x1, URZ, UP2, !UPT ;  /* 0xffffffff13137890 */ /* 0x000fe400097fe4ff */
[----:B------:R-:W-:Y:S01]  /*bed0*/  UIADD3.X UR21, UPT, UPT, UR21, -0x1, URZ, UP3, !UPT ;  /* 0xffffffff15157890 */ /* 0x000fe20009ffe4ff */
[----:B------:R-:W-:Y:S04]  /*bee0*/  STS.U16 [R96+0x1c], R36 ;  /* 0x00001c2460007388 */ /* 0x000fe80000000400 */
[----:B------:R0:W-:Y:S01]  /*bef0*/  STS.U16 [R96+0x1e], R0 ;  /* 0x00001e0060007388 */ /* 0x0001e20000000400 */
[----:B------:R-:W-:-:S03]  /*bf00*/  NOP ;  /* 0x0000000000007918 */ /* 0x000fc60000000000 */
[----:B------:R-:W-:Y:S01]  /*bf10*/  LDS.U16 R17, [R249+0x100] ;  /* 0x00010000f9117984 */ /* 0x000fe20000000400 */
[C---:B-1----:R-:W-:Y:S02]  /*bf20*/  LOP3.LUT R3, R190.reuse, 0x3e0, RZ, 0xc0, !PT ;  /* 0x000003e0be037812 */ /* 0x042fe400078ec0ff */
[----:B0-----:R-:W-:Y:S01]  /*bf30*/  LOP3.LUT R0, R190, 0x1f, RZ, 0xc0, !PT ;  /* 0x0000001fbe007812 */ /* 0x001fe200078ec0ff */
[----:B------:R-:W-:Y:S03]  /*bf40*/  LDS.U16 R19, [R237+0x140] ;  /* 0x00014000ed137984 */ /* 0x000fe60000000400 */
[----:B------:R-:W-:Y:S01]  /*bf50*/  LOP3.LUT R7, R0, 0x3e00, R7, 0xf8, !PT ;  /* 0x00003e0000077812 */ /* 0x000fe200078ef807 */
[----:B------:R-:W-:Y:S01]  /*bf60*/  LDS.U16 R21, [R106+0x180] ;  /* 0x000180006a157984 */ /* 0x000fe20000000400 */
[----:B------:R-:W-:Y:S02]  /*bf70*/  LEA R10, R3, R0, 0x4 ;  /* 0x00000000030a7211 */ /* 0x000fe400078e20ff */
[----:B------:R-:W-:Y:S01]  /*bf80*/  IADD3 R5, P1, PT, R7, UR10, RZ ;  /* 0x0000000a07057c10 */ /* 0x000fe2000ff3e0ff */
[----:B------:R-:W-:Y:S01]  /*bf90*/  LDS.U16 R23, [R105+0x1c0] ;  /* 0x0001c00069177984 */ /* 0x000fe20000000400 */
[----:B------:R-:W-:-:S02]  /*bfa0*/  IADD3 R41, PT, PT, R10, 0x20, RZ ;  /* 0x000000200a297810 */ /* 0x000fc40007ffe0ff */
[----:B------:R-:W-:Y:S01]  /*bfb0*/  IADD3.X R8, PT, PT, R8, UR11, RZ, P1, !PT ;  /* 0x0000000b08087c10 */ /* 0x000fe20008ffe4ff */
[----:B------:R-:W-:Y:S01]  /*bfc0*/  LDS.U16 R25, [R104+0x200] ;  /* 0x0002000068197984 */ /* 0x000fe20000000400 */
[C---:B------:R-:W-:Y:S01]  /*bfd0*/  LEA R4, P1, R5.reuse, UR30, 0x1 ;  /* 0x0000001e05047c11 */ /* 0x040fe2000f8208ff */
[----:B------:R-:W0:Y:S01]  /*bfe0*/  LDCU.64 UR10, c[0x0][0x518] ;  /* 0x0000a300ff0a77ac */ /* 0x000e220008000a00 */
[C---:B------:R-:W-:Y:S01]  /*bff0*/  IADD3 R43, PT, PT, R10.reuse, 0x40, RZ ;  /* 0x000000400a2b7810 */ /* 0x040fe20007ffe0ff */
[----:B------:R-:W-:Y:S01]  /*c000*/  LDS.U16 R27, [R103+0x240] ;  /* 0x00024000671b7984 */ /* 0x000fe20000000400 */
[----:B------:R-:W-:Y:S02]  /*c010*/  LEA.HI.X R5, R5, UR31, R8, 0x1, P1 ;  /* 0x0000001f05057c11 */ /* 0x000fe400088f0c08 */
        /* <DEDUP_REMOVED lines=21> */
[----:B------:R-:W-:Y:S01]  /*c170*/  IADD3 R69, PT, PT, R10, 0x1e0, RZ ;  /* 0x000001e00a457810 */ /* 0x000fe20007ffe0ff */
[----:B------:R-:W-:-:S04]  /*c180*/  UIMAD.WIDE.U32 UR10, UR8, UR24, UR10 ;  /* 0x00000018080a72a5 */ /* 0x000fc8000f8e000a */
[----:B------:R-:W-:Y:S01]  /*c190*/  UIMAD UR11, UR8, UR25, UR11 ;  /* 0x00000019080b72a4 */ /* 0x000fe2000f8e020b */
[----:B--2---:R-:W-:Y:S04]  /*c1a0*/  LDS.U16 R9, [R68] ;  /* 0x0000000044097984 */ /* 0x004fe80000000400 */
[----:B-----5:R-:W-:Y:S04]  /*c1b0*/  LDS.U16 R11, [R66+0x40] ;  /* 0x00004000420b7984 */ /* 0x020fe80000000400 */
[----:B---3--:R-:W-:Y:S04]  /*c1c0*/  LDS.U16 R13, [R64+0x80] ;  /* 0x00008000400d7984 */ /* 0x008fe80000000400 */
[----:B----4-:R-:W-:Y:S04]  /*c1d0*/  LDS.U16 R15, [R62+0xc0] ;  /* 0x0000c0003e0f7984 */ /* 0x010fe80000000400 */
        /* <DEDUP_REMOVED lines=38> */
[C---:B0-----:R-:W-:Y:S01]  /*c440*/  PRMT R11, R6.reuse, 0x7610, R11 ;  /* 0x00007610060b7816 */ /* 0x041fe2000000000b */
        /* <DEDUP_REMOVED lines=25> */
[----:B------:R-:W-:Y:S01]  /*c5e0*/  STS.U16 [R96+0x4], R9 ;  /* 0x0000040960007388 */ /* 0x000fe20000000400 */
[----:B-1----:R-:W-:Y:S01]  /*c5f0*/  PRMT R8, R4, 0x7632, R8 ;  /* 0x0000763204087816 */ /* 0x002fe20000000008 */
[----:B------:R-:W-:Y:S01]  /*c600*/  FADD.FTZ R89, R88, R89 ;  /* 0x0000005958597221 */ /* 0x000fe20000010000 */
[----:B------:R-:W-:Y:S01]  /*c610*/  F2FP.BF16.F32.PACK_AB R4, R93, R92 ;  /* 0x0000005c5d04723e */ /* 0x000fe200000010ff */
[----:B------:R0:W-:Y:S01]  /*c620*/  STS.U16 [R96+0xc], R48 ;  /* 0x00000c3060007388 */ /* 0x0001e20000000400 */
[----:B--2---:R-:W-:Y:S01]  /*c630*/  PRMT R10, R6, 0x7632, R10 ;  /* 0x00007632060a7816 */ /* 0x004fe2000000000a */
[----:B------:R-:W-:Y:S01]  /*c640*/  FADD.FTZ R90, R89, R90 ;  /* 0x0000005a595a7221 */ /* 0x000fe20000010000 */
[----:B------:R-:W-:Y:S01]  /*c650*/  PRMT R16, R4, 0x7632, R16 ;  /* 0x0000763204107816 */ /* 0x000fe20000000010 */
[----:B------:R-:W-:Y:S02]  /*c660*/  STS.U16 [R96+0x8], R11 ;  /* 0x0000080b60007388 */ /* 0x000fe40000000400 */
        /* <DEDUP_REMOVED lines=76> */
.L_x_6794:
        /* <DEDUP_REMOVED lines=39> */
[----:B0-----:R-:W-:Y:S01]  /*cda0*/  MOV R3, UR5 ;  /* 0x0000000500037c02 */ /* 0x001fe20008000f00 */
[----:B-1----:R-:W-:-:S05]  /*cdb0*/  FADD.FTZ R5, R4, R5 ;  /* 0x0000000504057221 */ /* 0x002fca0000010000 */
[----:B------:R1:W-:Y:S02]  /*cdc0*/  REDG.E.ADD.F32.FTZ.RN.STRONG.GPU desc[UR34][R2.64], R5 ;  /* 0x00000005020079a6 */ /* 0x0003e4000c12f322 */
.L_x_6896:
[----:B------:R-:W-:Y:S05]  /*cdd0*/  BSYNC.RECONVERGENT B0 ;  /* 0x0000000000007941 */ /* 0x000fea0003800200 */
.L_x_6895:
        /* <DEDUP_REMOVED lines=40> */
.L_x_6898:
[----:B------:R-:W-:Y:S05]  /*d060*/  BSYNC.RECONVERGENT B0 ;  /* 0x0000000000007941 */ /* 0x000fea0003800200 */
.L_x_6897:
        /* <DEDUP_REMOVED lines=15> */
.L_x_6900:
        /* <DEDUP_REMOVED lines=32> */
.L_x_6899:
[----:B------:R-:W-:Y:S05]  /*d360*/  EXIT ;  /* 0x000000000000794d */ /* 0x000fea0003800000 */
.L_x_6800:
[----:B------:R-:W-:Y:S01]  /*d370*/  HFMA2 R200, -RZ, RZ, 0, 5.9604644775390625e-08 ;  /* 0x00000001ffc87431 */ /* 0x000fe200000001ff */
[----:B------:R-:W-:Y:S02]  /*d380*/  MOV R198, R192 ;  /* 0x000000c000c67202 */ /* 0x000fe40000000f00 */
[----:B------:R-:W-:Y:S02]  /*d390*/  MOV R201, RZ ;  /* 0x000000ff00c97202 */ /* 0x000fe40000000f00 */
[----:B------:R-:W-:-:S07]  /*d3a0*/  MOV R71, 0xffffffff ;  /* 0xffffffff00477802 */ /* 0x000fce0000000f00 */
[----:B01---5:R-:W-:Y:S05]  /*d3b0*/  WARPSYNC.COLLECTIVE R71, `(.L_x_6901) ;  /* 0x0000000047087348 */ /* 0x023fea0003c00000 */
[----:B------:R2:W3:Y:S02]  /*d3c0*/  SHFL.UP P6, R196, R198, R200, R201 ;  /* 0x040000c8c6c47389 */ /* 0x0004e400000c00c9 */
[----:B0123-5:R-:W-:Y:S05]  /*d3d0*/  ENDCOLLECTIVE ;  /* 0x000000000000791b */ /* 0x02ffea0003800000 */
.L_x_6901:
[----:B------:R-:W-:Y:S02]  /*d3e0*/  MOV R198, R193 ;  /* 0x000000c100c67202 */ /* 0x000fe40000000f00 */
[----:B------:R-:W-:-:S07]  /*d3f0*/  MOV R68, R196 ;  /* 0x000000c400447202 */ /* 0x000fce0000000f00 */
[----:B------:R-:W-:Y:S05]  /*d400*/  WARPSYNC.COLLECTIVE R71, `(.L_x_6902) ;  /* 0x0000000047087348 */ /* 0x000fea0003c00000 */
[----:B------:R0:W1:Y:S02]  /*d410*/  SHFL.UP P6, R196, R198, R200, R201 ;  /* 0x040000c8c6c47389 */ /* 0x00006400000c00c9 */
[----:B01----:R-:W-:Y:S05]  /*d420*/  ENDCOLLECTIVE ;  /* 0x000000000000791b */ /* 0x003fea0003800000 */
.L_x_6902:
[----:B------:R-:W-:Y:S02]  /*d430*/  MOV R198, R194 ;  /* 0x000000c200c67202 */ /* 0x000fe40000000f00 */
[----:B------:R-:W-:-:S07]  /*d440*/  MOV R69, R196 ;  /* 0x000000c400457202 */ /* 0x000fce0000000f00 */
[----:B------:R-:W-:Y:S05]  /*d450*/  WARPSYNC.COLLECTIVE R71, `(.L_x_6903) ;  /* 0x0000000047087348 */ /* 0x000fea0003c00000 */
[----:B------:R0:W1:Y:S02]  /*d460*/  SHFL.UP P6, R196, R198, R200, R201 ;  /* 0x040000c8c6c47389 */ /* 0x00006400000c00c9 */
[----:B01----:R-:W-:Y:S05]  /*d470*/  ENDCOLLECTIVE ;  /* 0x000000000000791b */ /* 0x003fea0003800000 */
.L_x_6903:
[----:B------:R-:W-:Y:S02]  /*d480*/  MOV R198, R195 ;  /* 0x000000c300c67202 */ /* 0x000fe40000000f00 */
[----:B------:R-:W-:-:S07]  /*d490*/  MOV R70, R196 ;  /* 0x000000c400467202 */ /* 0x000fce0000000f00 */
[----:B------:R-:W-:Y:S05]  /*d4a0*/  WARPSYNC.COLLECTIVE R71, `(.L_x_6904) ;  /* 0x0000000047087348 */ /* 0x000fea0003c00000 */
[----:B------:R0:W1:Y:S02]  /*d4b0*/  SHFL.UP P6, R196, R198, R200, R201 ;  /* 0x040000c8c6c47389 */ /* 0x00006400000c00c9 */
[----:B01----:R-:W-:Y:S05]  /*d4c0*/  ENDCOLLECTIVE ;  /* 0x000000000000791b */ /* 0x003fea0003800000 */
.L_x_6904:
[----:B------:R-:W-:Y:S02]  /*d4d0*/  HFMA2 R200, -RZ, RZ, 0, 1.1920928955078125e-07 ;  /* 0x00000002ffc87431 */ /* 0x000fe400000001ff */
[-C--:B------:R-:W-:Y:S01]  /*d4e0*/  FMUL.FTZ R197, R193, R196.reuse ;  /* 0x000000c4c1c57220 */ /* 0x080fe20000410000 */
[----:B------:R-:W-:-:S03]  /*d4f0*/  FMUL.FTZ R196, R192, R196 ;  /* 0x000000c4c0c47220 */ /* 0x000fc60000410000 */
[CC--:B------:R-:W-:Y:S01]  /*d500*/  FFMA.FTZ R199, R192.reuse, R70.reuse, -R197 ;  /* 0x00000046c0c77223 */ /* 0x0c0fe200000108c5 */
[CC--:B------:R-:W-:Y:S01]  /*d510*/  FMUL.FTZ R197, R193.reuse, R69.reuse ;  /* 0x00000045c1c57220 */ /* 0x0c0fe20000410000 */
[----:B------:R-:W-:Y:S01]  /*d520*/  FFMA.FTZ R196, R193, R70, R196 ;  /* 0x00000046c1c47223 */ /* 0x000fe200000100c4 */
[----:B------:R-:W-:Y:S01]  /*d530*/  FMUL.FTZ R70, R192, R69 ;  /* 0x00000045c0467220 */ /* 0x000fe20000410000 */
        /* <DEDUP_REMOVED lines=8> */
.L_x_6905:
[----:B------:R-:W-:Y:S02]  /*d5c0*/  MOV R198, R193 ;  /* 0x000000c100c67202 */ /* 0x000fe40000000f00 */
[----:B------:R-:W-:-:S07]  /*d5d0*/  MOV R68, R196 ;  /* 0x000000c400447202 */ /* 0x000fce0000000f00 */
[----:B------:R-:W-:Y:S05]  /*d5e0*/  WARPSYNC.COLLECTIVE R71, `(.L_x_6906) ;  /* 0x0000000047087348 */ /* 0x000fea0003c00000 */
[----:B------:R0:W1:Y:S02]  /*d5f0*/  SHFL.UP P6, R196, R198, R200, R201 ;  /* 0x040000c8c6c47389 */ /* 0x00006400000c00c9 */
[----:B01----:R-:W-:Y:S05]  /*d600*/  ENDCOLLECTIVE ;  /* 0x000000000000791b */ /* 0x003fea0003800000 */
.L_x_6906:
[----:B------:R-:W-:Y:S02]  /*d610*/  MOV R198, R194 ;  /* 0x000000c200c67202 */ /* 0x000fe40000000f00 */
[----:B------:R-:W-:-:S07]  /*d620*/  MOV R69, R196 ;  /* 0x000000c400457202 */ /* 0x000fce0000000f00 */
[----:B------:R-:W-:Y:S05]  /*d630*/  WARPSYNC.COLLECTIVE R71, `(.L_x_6907) ;  /* 0x0000000047087348 */ /* 0x000fea0003c00000 */
[----:B------:R0:W1:Y:S02]  /*d640*/  SHFL.UP P6, R196, R198, R200, R201 ;  /* 0x040000c8c6c47389 */ /* 0x00006400000c00c9 */
[----:B01----:R-:W-:Y:S05]  /*d650*/  ENDCOLLECTIVE ;  /* 0x000000000000791b */ /* 0x003fea0003800000 */
.L_x_6907:
[----:B------:R-:W-:Y:S02]  /*d660*/  MOV R198, R195 ;  /* 0x000000c300c67202 */ /* 0x000fe40000000f00 */
[----:B------:R-:W-:-:S07]  /*d670*/  MOV R70, R196 ;  /* 0x000000c400467202 */ /* 0x000fce0000000f00 */
[----:B------:R-:W-:Y:S05]  /*d680*/  WARPSYNC.COLLECTIVE R71, `(.L_x_6908) ;  /* 0x0000000047087348 */ /* 0x000fea0003c00000 */
[----:B------:R0:W1:Y:S02]  /*d690*/  SHFL.UP P6, R196, R198, R200, R201 ;  /* 0x040000c8c6c47389 */ /* 0x00006400000c00c9 */
[----:B01----:R-:W-:Y:S05]  /*d6a0*/  ENDCOLLECTIVE ;  /* 0x000000000000791b */ /* 0x003fea0003800000 */
.L_x_6908:
[----:B------:R-:W-:Y:S02]  /*d6b0*/  HFMA2 R200, -RZ, RZ, 0, 2.384185791015625e-07 ;  /* 0x00000004ffc87431 */ /* 0x000fe400000001ff */
        /* <DEDUP_REMOVED lines=14> */
.L_x_6909:
[----:B------:R-:W-:Y:S02]  /*d7a0*/  MOV R198, R193 ;  /* 0x000000c100c67202 */ /* 0x000fe40000000f00 */
[----:B------:R-:W-:-:S07]  /*d7b0*/  MOV R68, R196 ;  /* 0x000000c400447202 */ /* 0x000fce0000000f00 */
[----:B------:R-:W-:Y:S05]  /*d7c0*/  WARPSYNC.COLLECTIVE R71, `(.L_x_6910) ;  /* 0x0000000047087348 */ /* 0x000fea0003c00000 */
[----:B------:R0:W1:Y:S02]  /*d7d0*/  SHFL.UP P6, R196, R198, R200, R201 ;  /* 0x040000c8c6c47389 */ /* 0x00006400000c00c9 */
[----:B01----:R-:W-:Y:S05]  /*d7e0*/  ENDCOLLECTIVE ;  /* 0x000000000000791b */ /* 0x003fea0003800000 */
.L_x_6910:
[----:B------:R-:W-:Y:S02]  /*d7f0*/  MOV R198, R194 ;  /* 0x000000c200c67202 */ /* 0x000fe40000000f00 */
[----:B------:R-:W-:-:S07]  /*d800*/  MOV R69, R196 ;  /* 0x000000c400457202 */ /* 0x000fce0000000f00 */
[----:B------:R-:W-:Y:S05]  /*d810*/  WARPSYNC.COLLECTIVE R71, `(.L_x_6911) ;  /* 0x0000000047087348 */ /* 0x000fea0003c00000 */
[----:B------:R0:W1:Y:S02]  /*d820*/  SHFL.UP P6, R196, R198, R200, R201 ;  /* 0x040000c8c6c47389 */ /* 0x00006400000c00c9 */
[----:B01----:R-:W-:Y:S05]  /*d830*/  ENDCOLLECTIVE ;  /* 0x000000000000791b */ /* 0x003fea0003800000 */
.L_x_6911:
[----:B------:R-:W-:Y:S02]  /*d840*/  MOV R198, R195 ;  /* 0x000000c300c67202 */ /* 0x000fe40000000f00 */
[----:B------:R-:W-:-:S07]  /*d850*/  MOV R70, R196 ;  /* 0x000000c400467202 */ /* 0x000fce0000000f00 */
[----:B------:R-:W-:Y:S05]  /*d860*/  WARPSYNC.COLLECTIVE R71, `(.L_x_6912) ;  /* 0x0000000047087348 */ /* 0x000fea0003c00000 */
[----:B------:R0:W1:Y:S02]  /*d870*/  SHFL.UP P6, R196, R198, R200, R201 ;  /* 0x040000c8c6c47389 */ /* 0x00006400000c00c9 */
[----:B01----:R-:W-:Y:S05]  /*d880*/  ENDCOLLECTIVE ;  /* 0x000000000000791b */ /* 0x003fea0003800000 */
.L_x_6912:
[----:B------:R-:W-:Y:S02]  /*d890*/  HFMA2 R200, -RZ, RZ, 0, 4.76837158203125e-07 ;  /* 0x00000008ffc87431 */ /* 0x000fe400000001ff */
        /* <DEDUP_REMOVED lines=14> */
.L_x_6913:
[----:B------:R-:W-:Y:S02]  /*d980*/  MOV R198, R193 ;  /* 0x000000c100c67202 */ /* 0x000fe40000000f00 */
[----:B------:R-:W-:-:S07]  /*d990*/  MOV R68, R196 ;  /* 0x000000c400447202 */ /* 0x000fce0000000f00 */
[----:B------:R-:W-:Y:S05]  /*d9a0*/  WARPSYNC.COLLECTIVE R71, `(.L_x_6914) ;  /* 0x0000000047087348 */ /* 0x000fea0003c00000 */
[----:B------:R0:W1:Y:S02]  /*d9b0*/  SHFL.UP P6, R196, R198, R200, R201 ;  /* 0x040000c8c6c47389 */ /* 0x00006400000c00c9 */
[----:B01----:R-:W-:Y:S05]  /*d9c0*/  ENDCOLLECTIVE ;  /* 0x000000000000791b */ /* 0x003fea0003800000 */
.L_x_6914:
[----:B------:R-:W-:Y:S02]  /*d9d0*/  MOV R198, R194 ;  /* 0x000000c200c67202 */ /* 0x000fe40000000f00 */
[----:B------:R-:W-:-:S07]  /*d9e0*/  MOV R69, R196 ;  /* 0x000000c400457202 */ /* 0x000fce0000000f00 */
[----:B------:R-:W-:Y:S05]  /*d9f0*/  WARPSYNC.COLLECTIVE R71, `(.L_x_6915) ;  /* 0x0000000047087348 */ /* 0x000fea0003c00000 */
[----:B------:R0:W1:Y:S02]  /*da00*/  SHFL.UP P6, R196, R198, R200, R201 ;  /* 0x040000c8c6c47389 */ /* 0x00006400000c00c9 */
[----:B01----:R-:W-:Y:S05]  /*da10*/  ENDCOLLECTIVE ;  /* 0x000000000000791b */ /* 0x003fea0003800000 */
.L_x_6915:
[----:B------:R-:W-:Y:S02]  /*da20*/  MOV R198, R195 ;  /* 0x000000c300c67202 */ /* 0x000fe40000000f00 */
[----:B------:R-:W-:-:S07]  /*da30*/  MOV R70, R196 ;  /* 0x000000c400467202 */ /* 0x000fce0000000f00 */
[----:B------:R-:W-:Y:S05]  /*da40*/  WARPSYNC.COLLECTIVE R71, `(.L_x_6916) ;  /* 0x0000000047087348 */ /* 0x000fea0003c00000 */
[----:B------:R0:W1:Y:S02]  /*da50*/  SHFL.UP P6, R196, R198, R200, R201 ;  /* 0x040000c8c6c47389 */ /* 0x00006400000c00c9 */
[----:B01----:R-:W-:Y:S05]  /*da60*/  ENDCOLLECTIVE ;  /* 0x000000000000791b */ /* 0x003fea0003800000 */
.L_x_6916:
[----:B------:R-:W-:Y:S02]  /*da70*/  HFMA2 R200, -RZ, RZ, 0, 9.5367431640625e-07 ;  /* 0x00000010ffc87431 */ /* 0x000fe400000001ff */
        /* <DEDUP_REMOVED lines=14> */
.L_x_6917:
[----:B------:R-:W-:Y:S02]  /*db60*/  MOV R198, R193 ;  /* 0x000000c100c67202 */ /* 0x000fe40000000f00 */
[----:B------:R-:W-:-:S07]  /*db70*/  MOV R68, R196 ;  /* 0x000000c400447202 */ /* 0x000fce0000000f00 */
[----:B------:R-:W-:Y:S05]  /*db80*/  WARPSYNC.COLLECTIVE R71, `(.L_x_6918) ;  /* 0x0000000047087348 */ /* 0x000fea0003c00000 */
[----:B------:R0:W1:Y:S02]  /*db90*/  SHFL.UP P6, R196, R198, R200, R201 ;  /* 0x040000c8c6c47389 */ /* 0x00006400000c00c9 */
[----:B01----:R-:W-:Y:S05]  /*dba0*/  ENDCOLLECTIVE ;  /* 0x000000000000791b */ /* 0x003fea0003800000 */
.L_x_6918:
[----:B------:R-:W-:Y:S02]  /*dbb0*/  MOV R198, R194 ;  /* 0x000000c200c67202 */ /* 0x000fe40000000f00 */
[----:B------:R-:W-:-:S07]  /*dbc0*/  MOV R69, R196 ;  /* 0x000000c400457202 */ /* 0x000fce0000000f00 */
[----:B------:R-:W-:Y:S05]  /*dbd0*/  WARPSYNC.COLLECTIVE R71, `(.L_x_6919) ;  /* 0x0000000047087348 */ /* 0x000fea0003c00000 */
[----:B------:R0:W1:Y:S02]  /*dbe0*/  SHFL.UP P6, R196, R198, R200, R201 ;  /* 0x040000c8c6c47389 */ /* 0x00006400000c00c9 */
[----:B01----:R-:W-:Y:S05]  /*dbf0*/  ENDCOLLECTIVE ;  /* 0x000000000000791b */ /* 0x003fea0003800000 */
.L_x_6919:
[----:B------:R-:W-:Y:S02]  /*dc00*/  MOV R198, R195 ;  /* 0x000000c300c67202 */ /* 0x000fe40000000f00 */
[----:B------:R-:W-:-:S07]  /*dc10*/  MOV R70, R196 ;  /* 0x000000c400467202 */ /* 0x000fce0000000f00 */
[----:B------:R-:W-:Y:S05]  /*dc20*/  WARPSYNC.COLLECTIVE R71, `(.L_x_6920) ;  /* 0x0000000047087348 */ /* 0x000fea0003c00000 */
[----:B------:R0:W1:Y:S02]  /*dc30*/  SHFL.UP P6, R196, R198, R200, R201 ;  /* 0x040000c8c6c47389 */ /* 0x00006400000c00c9 */
[----:B01----:R-:W-:Y:S05]  /*dc40*/  ENDCOLLECTIVE ;  /* 0x000000000000791b */ /* 0x003fea0003800000 */
.L_x_6920:
[----:B------:R-:W-:Y:S05]  /*dc50*/  BRA `(.L_x_6921) ;  /* 0xffffff7c00f87947 */ /* 0x000fea000383ffff */
.L_x_6801:
        /* <DEDUP_REMOVED lines=8> */
.L_x_6923:
[----:B------:R-:W-:Y:S05]  /*dce0*/  BSYNC B0 ;  /* 0x0000000000007941 */ /* 0x000fea0003800000 */
.L_x_6922:
[----:B------:R-:W-:Y:S05]  /*dcf0*/  BRA `(.L_x_6924) ;  /* 0xffffff8000047947 */ /* 0x000fea000383ffff */
.L_x_6802:
        /* <DEDUP_REMOVED lines=8> */
.L_x_6926:
[----:B------:R-:W-:Y:S05]  /*dd80*/  BSYNC B0 ;  /* 0x0000000000007941 */ /* 0x000fea0003800000 */
.L_x_6925:
[----:B------:R-:W-:Y:S05]  /*dd90*/  BRA `(.L_x_6927) ;  /* 0xffffff7c00e47947 */ /* 0x000fea000383ffff */
.L_x_6803:
        /* <DEDUP_REMOVED lines=8> */
.L_x_6929:
[----:B------:R-:W-:Y:S05]  /*de20*/  BSYNC B0 ;  /* 0x0000000000007941 */ /* 0x000fea0003800000 */
.L_x_6928:
[----:B------:R-:W-:Y:S05]  /*de30*/  BRA `(.L_x_6930) ;  /* 0xffffff7c00c47947 */ /* 0x000fea000383ffff */
.L_x_6804:
        /* <DEDUP_REMOVED lines=8> */
.L_x_6932:
[----:B------:R-:W-:Y:S05]  /*dec0*/  BSYNC B0 ;  /* 0x0000000000007941 */ /* 0x000fea0003800000 */
.L_x_6931:
[----:B------:R-:W-:Y:S05]  /*ded0*/  BRA `(.L_x_6933) ;  /* 0xffffff7c00a47947 */ /* 0x000fea000383ffff */
.L_x_6805:
        /* <DEDUP_REMOVED lines=8> */
.L_x_6935:
[----:B------:R-:W-:Y:S05]  /*df60*/  BSYNC B0 ;  /* 0x0000000000007941 */ /* 0x000fea0003800000 */
.L_x_6934:
        /* <DEDUP_REMOVED lines=10> */
.L_x_6936:
[----:B------:R-:W-:Y:S02]  /*e010*/  MOV R68, 0x1f ;  /* 0x0000001f00447802 */ /* 0x000fe40000000f00 */
[----:B------:R-:W-:Y:S02]  /*e020*/  MOV R198, R194 ;  /* 0x000000c200c67202 */ /* 0x000fe40000000f00 */
[----:B------:R-:W-:-:S07]  /*e030*/  MOV R193, R196 ;  /* 0x000000c400c17202 */ /* 0x000fce0000000f00 */
[----:B------:R-:W-:Y:S05]  /*e040*/  WARPSYNC.COLLECTIVE R71, `(.L_x_6937) ;  /* 0x0000000047087348 */ /* 0x000fea0003c00000 */
[----:B------:R0:W1:Y:S02]  /*e050*/  SHFL.UP P6, R196, R198, R200, R201 ;  /* 0x040000c8c6c47389 */ /* 0x00006400000c00c9 */
[----:B01----:R-:W-:Y:S05]  /*e060*/  ENDCOLLECTIVE ;  /* 0x000000000000791b */ /* 0x003fea0003800000 */
.L_x_6937:
[----:B------:R-:W-:Y:S02]  /*e070*/  MOV R198, R195 ;  /* 0x000000c300c67202 */ /* 0x000fe40000000f00 */
[----:B------:R-:W-:-:S07]  /*e080*/  MOV R194, R196 ;  /* 0x000000c400c27202 */ /* 0x000fce0000000f00 */
[----:B------:R-:W-:Y:S05]  /*e090*/  WARPSYNC.COLLECTIVE R71, `(.L_x_6938) ;  /* 0x0000000047087348 */ /* 0x000fea0003c00000 */
[----:B------:R0:W1:Y:S02]  /*e0a0*/  SHFL.UP P6, R196, R198, R200, R201 ;  /* 0x040000c8c6c47389 */ /* 0x00006400000c00c9 */
[----:B01----:R-:W-:Y:S05]  /*e0b0*/  ENDCOLLECTIVE ;  /* 0x000000000000791b */ /* 0x003fea0003800000 */
.L_x_6938:
[----:B------:R-:W-:Y:S05]  /*e0c0*/  WARPSYNC.COLLECTIVE R71, `(.L_x_6939) ;  /* 0x0000000047087348 */ /* 0x000fea0003c00000 */
[----:B------:R0:W1:Y:S02]  /*e0d0*/  SHFL.IDX P3, R244, R70, R69, R68 ;  /* 0x0000004546f47389 */ /* 0x0000640000060044 */
[----:B01----:R-:W-:Y:S05]  /*e0e0*/  ENDCOLLECTIVE ;  /* 0x000000000000791b */ /* 0x003fea0003800000 */
.L_x_6939:
[----:B------:R-:W-:Y:S02]  /*e0f0*/  MOV R70, R65 ;  /* 0x0000004100467202 */ /* 0x000fe40000000f00 */
[----:B------:R-:W-:Y:S02]  /*e100*/  MOV R195, R196 ;  /* 0x000000c400c37202 */ /* 0x000fe40000000f00 */
[----:B------:R-:W-:-:S07]  /*e110*/  MOV R64, R244 ;  /* 0x000000f400407202 */ /* 0x000fce0000000f00 */
[----:B------:R-:W-:Y:S05]  /*e120*/  WARPSYNC.COLLECTIVE R71, `(.L_x_6940) ;  /* 0x0000000047087348 */ /* 0x000fea0003c00000 */
[----:B------:R0:W1:Y:S02]  /*e130*/  SHFL.IDX P3, R244, R70, R69, R68 ;  /* 0x0000004546f47389 */ /* 0x0000640000060044 */
[----:B01----:R-:W-:Y:S05]  /*e140*/  ENDCOLLECTIVE ;  /* 0x000000000000791b */ /* 0x003fea0003800000 */
.L_x_6940:
[----:B------:R-:W-:Y:S02]  /*e150*/  MOV R70, R66 ;  /* 0x0000004200467202 */ /* 0x000fe40000000f00 */
[----:B------:R-:W-:-:S07]  /*e160*/  MOV R196, R244 ;  /* 0x000000f400c47202 */ /* 0x000fce0000000f00 */
[----:B------:R-:W-:Y:S05]  /*e170*/  WARPSYNC.COLLECTIVE R71, `(.L_x_6941) ;  /* 0x0000000047087348 */ /* 0x000fea0003c00000 */
[----:B------:R0:W1:Y:S02]  /*e180*/  SHFL.IDX P3, R244, R70, R69, R68 ;  /* 0x0000004546f47389 */ /* 0x0000640000060044 */
[----:B01----:R-:W-:Y:S05]  /*e190*/  ENDCOLLECTIVE ;  /* 0x000000000000791b */ /* 0x003fea0003800000 */
.L_x_6941:
[----:B------:R-:W-:Y:S02]  /*e1a0*/  MOV R70, R67 ;  /* 0x0000004300467202 */ /* 0x000fe40000000f00 */
[----:B------:R-:W-:-:S07]  /*e1b0*/  MOV R66, R244 ;  /* 0x000000f400427202 */ /* 0x000fce0000000f00 */
[----:B------:R-:W-:Y:S05]  /*e1c0*/  WARPSYNC.COLLECTIVE R71, `(.L_x_6942) ;  /* 0x0000000047087348 */ /* 0x000fea0003c00000 */
[----:B------:R0:W1:Y:S02]  /*e1d0*/  SHFL.IDX P3, R244, R70, R69, R68 ;  /* 0x0000004546f47389 */ /* 0x0000640000060044 */
[----:B01----:R-:W-:Y:S05]  /*e1e0*/  ENDCOLLECTIVE ;  /* 0x000000000000791b */ /* 0x003fea0003800000 */
.L_x_6942:
[----:B------:R-:W-:Y:S01]  /*e1f0*/  MOV R67, R244 ;  /* 0x000000f400437202 */ /* 0x000fe20000000f00 */
[----:B------:R-:W-:Y:S06]  /*e200*/  BRA `(.L_x_6943) ;  /* 0xffffff7c00007947 */ /* 0x000fec000383ffff */
.L_x_6807:
[----:B------:R-:W-:Y:S01]  /*e210*/  HFMA2 R251, -RZ, RZ, 0, 5.9604644775390625e-08 ;  /* 0x00000001fffb7431 */ /* 0x000fe200000001ff */
[----:B------:R-:W-:Y:S02]  /*e220*/  MOV R250, R245 ;  /* 0x000000f500fa7202 */ /* 0x000fe40000000f00 */
[----:B------:R-:W-:Y:S02]  /*e230*/  MOV R252, 0x1f ;  /* 0x0000001f00fc7802 */ /* 0x000fe40000000f00 */
[----:B------:R-:W-:Y:S02]  /*e240*/  MOV R71, 0xffffffff ;  /* 0xffffffff00477802 */ /* 0x000fe40000000f00 */
[----:B------:R-:W-:-:S07]  /*e250*/  MOV R247, R70 ;  /* 0x0000004600f77202 */ /* 0x000fce0000000f00 */
[----:B------:R-:W-:Y:S05]  /*e260*/  WARPSYNC.COLLECTIVE R71, `(.L_x_6944) ;  /* 0x0000000047087348 */ /* 0x000fea0003c00000 */
[----:B------:R0:W1:Y:S02]  /*e270*/  SHFL.DOWN P0, R244, R250, R251, R252 ;  /* 0x080000fbfaf47389 */ /* 0x00006400000000fc */
[----:B01----:R-:W-:Y:S05]  /*e280*/  ENDCOLLECTIVE ;  /* 0x000000000000791b */ /* 0x003fea0003800000 */
.L_x_6944:
[----:B------:R-:W-:Y:S02]  /*e290*/  MOV R250, R246 ;  /* 0x000000f600fa7202 */ /* 0x000fe40000000f00 */
[----:B------:R-:W-:-:S07]  /*e2a0*/  MOV R68, R244 ;  /* 0x000000f400447202 */ /* 0x000fce0000000f00 */
[----:B------:R-:W-:Y:S05]  /*e2b0*/  WARPSYNC.COLLECTIVE R71, `(.L_x_6945) ;  /* 0x0000000047087348 */ /* 0x000fea0003c00000 */
[----:B------:R0:W1:Y:S02]  /*e2c0*/  SHFL.DOWN P0, R244, R250, R251, R252 ;  /* 0x080000fbfaf47389 */ /* 0x00006400000000fc */
[----:B01----:R-:W-:Y:S05]  /*e2d0*/  ENDCOLLECTIVE ;  /* 0x000000000000791b */ /* 0x003fea0003800000 */
.L_x_6945:
[----:B------:R-:W-:Y:S02]  /*e2e0*/  MOV R250, R70 ;  /* 0x0000004600fa7202 */ /* 0x000fe40000000f00 */
[----:B------:R-:W-:-:S07]  /*e2f0*/  MOV R69, R244 ;  /* 0x000000f400457202 */ /* 0x000fce0000000f00 */
[----:B------:R-:W-:Y:S05]  /*e300*/  WARPSYNC.COLLECTIVE R71, `(.L_x_6946) ;  /* 0x0000000047087348 */ /* 0x000fea0003c00000 */
[----:B------:R0:W1:Y:S02]  /*e310*/  SHFL.DOWN P0, R244, R250, R251, R252 ;  /* 0x080000fbfaf47389 */ /* 0x00006400000000fc */
[----:B01----:R-:W-:Y:S05]  /*e320*/  ENDCOLLECTIVE ;  /* 0x000000000000791b */ /* 0x003fea0003800000 */
.L_x_6946:
[----:B------:R-:W-:Y:S02]  /*e330*/  MOV R250, R248 ;  /* 0x000000f800fa7202 */ /* 0x000fe40000000f00 */
[----:B------:R-:W-:-:S07]  /*e340*/  MOV R241, R244 ;  /* 0x000000f400f17202 */ /* 0x000fce0000000f00 */
[----:B------:R-:W-:Y:S05]  /*e350*/  WARPSYNC.COLLECTIVE R71, `(.L_x_6947) ;  /* 0x0000000047087348 */ /* 0x000fea0003c00000 */
[----:B------:R0:W1:Y:S02]  /*e360*/  SHFL.DOWN P0, R244, R250, R251, R252 ;  /* 0x080000fbfaf47389 */ /* 0x00006400000000fc */
[----:B01----:R-:W-:Y:S05]  /*e370*/  ENDCOLLECTIVE ;  /* 0x000000000000791b */ /* 0x003fea0003800000 */
.L_x_6947:
[----:B------:R-:W-:Y:S01]  /*e380*/  MOV R71, R244 ;  /* 0x000000f400477202 */ /* 0x000fe20000000f00 */
[----:B------:R-:W-:Y:S06]  /*e390*/  BRA `(.L_x_6948) ;  /* 0xffffff8c00e87947 */ /* 0x000fec000383ffff */
.L_x_6810:
[----:B------:R-:W-:Y:S01]  /*e3a0*/  HFMA2 R251, -RZ, RZ, 0, 1.1920928955078125e-07 ;  /* 0x00000002fffb7431 */ /* 0x000fe200000001ff */
[----:B------:R-:W-:Y:S01]  /*e3b0*/  BSSY B0, `(.L_x_6949) ;  /* 0x0000007000007945 */ /* 0x000fe20003800000 */
[----:B------:R-:W-:Y:S02]  /*e3c0*/  MOV R250, R245 ;  /* 0x000000f500fa7202 */ /* 0x000fe40000000f00 */
[----:B------:R-:W-:Y:S02]  /*e3d0*/  MOV R252, 0x1f ;  /* 0x0000001f00fc7802 */ /* 0x000fe40000000f00 */
[----:B----4-:R-:W-:-:S07]  /*e3e0*/  MOV R71, 0xffffffff ;  /* 0xffffffff00477802 */ /* 0x010fce0000000f00 */
[----:B0123--:R-:W-:Y:S05]  /*e3f0*/  WARPSYNC.COLLECTIVE R71, `(.L_x_6950) ;  /* 0x0000000047087348 */ /* 0x00ffea0003c00000 */
[----:B------:R4:W0:Y:S02]  /*e400*/  SHFL.DOWN P0, R244, R250, R251, R252 ;  /* 0x080000fbfaf47389 */ /* 0x00082400000000fc */
[----:B01234-:R-:W-:Y:S05]  /*e410*/  ENDCOLLECTIVE ;  /* 0x000000000000791b */ /* 0x01ffea0003800000 */
.L_x_6950:
[----:B------:R-:W-:Y:S05]  /*e420*/  BSYNC B0 ;  /* 0x0000000000007941 */ /* 0x000fea0003800000 */
.L_x_6949:
        /* <DEDUP_REMOVED lines=8> */
.L_x_6951:
[----:B------:R-:W-:Y:S02]  /*e4b0*/  MOV R250, R247 ;  /* 0x000000f700fa7202 */ /* 0x000fe40000000f00 */
[----:B------:R-:W-:-:S07]  /*e4c0*/  MOV R69, R244 ;  /* 0x000000f400457202 */ /* 0x000fce0000000f00 */
[----:B------:R-:W-:Y:S05]  /*e4d0*/  WARPSYNC.COLLECTIVE R71, `(.L_x_6952) ;  /* 0x0000000047087348 */ /* 0x000fea0003c00000 */
[----:B------:R0:W1:Y:S02]  /*e4e0*/  SHFL.DOWN P0, R244, R250, R251, R252 ;  /* 0x080000fbfaf47389 */ /* 0x00006400000000fc */
[----:B01----:R-:W-:Y:S05]  /*e4f0*/  ENDCOLLECTIVE ;  /* 0x000000000000791b */ /* 0x003fea0003800000 */
.L_x_6952:
[----:B------:R-:W-:Y:S02]  /*e500*/  MOV R250, R248 ;  /* 0x000000f800fa7202 */ /* 0x000fe40000000f00 */
[----:B------:R-:W-:-:S07]  /*e510*/  MOV R70, R244 ;  /* 0x000000f400467202 */ /* 0x000fce0000000f00 */
[----:B------:R-:W-:Y:S05]  /*e520*/  WARPSYNC.COLLECTIVE R71, `(.L_x_6953) ;  /* 0x0000000047087348 */ /* 0x000fea0003c00000 */
[----:B------:R0:W1:Y:S02]  /*e530*/  SHFL.DOWN P0, R244, R250, R251, R252 ;  /* 0x080000fbfaf47389 */ /* 0x00006400000000fc */
[----:B01----:R-:W-:Y:S05]  /*e540*/  ENDCOLLECTIVE ;  /* 0x000000000000791b */ /* 0x003fea0003800000 */
.L_x_6953:
[----:B------:R-:W-:Y:S01]  /*e550*/  MOV R241, R244 ;  /* 0x000000f400f17202 */ /* 0x000fe20000000f00 */
[----:B------:R-:W-:Y:S06]  /*e560*/  BRA `(.L_x_6954) ;  /* 0xffffff8c00c87947 */ /* 0x000fec000383ffff */
.L_x_6813:
[----:B------:R-:W-:Y:S01]  /*e570*/  HFMA2 R251, -RZ, RZ, 0, 2.384185791015625e-07 ;  /* 0x00000004fffb7431 */ /* 0x000fe200000001ff */
[----:B------:R-:W-:Y:S01]  /*e580*/  BSSY B0, `(.L_x_6955) ;  /* 0x0000007000007945 */ /* 0x000fe20003800000 */
[----:B------:R-:W-:Y:S02]  /*e590*/  MOV R250, R245 ;  /* 0x000000f500fa7202 */ /* 0x000fe40000000f00 */
[----:B------:R-:W-:Y:S02]  /*e5a0*/  MOV R252, 0x1f ;  /* 0x0000001f00fc7802 */ /* 0x000fe40000000f00 */
[----:B----4-:R-:W-:-:S07]  /*e5b0*/  MOV R71, 0xffffffff ;  /* 0xffffffff00477802 */ /* 0x010fce0000000f00 */
[----:B0123--:R-:W-:Y:S05]  /*e5c0*/  WARPSYNC.COLLECTIVE R71, `(.L_x_6956) ;  /* 0x0000000047087348 */ /* 0x00ffea0003c00000 */
[----:B------:R4:W0:Y:S02]  /*e5d0*/  SHFL.DOWN P0, R244, R250, R251, R252 ;  /* 0x080000fbfaf47389 */ /* 0x00082400000000fc */
[----:B01234-:R-:W-:Y:S05]  /*e5e0*/  ENDCOLLECTIVE ;  /* 0x000000000000791b */ /* 0x01ffea0003800000 */
.L_x_6956:
[----:B------:R-:W-:Y:S05]  /*e5f0*/  BSYNC B0 ;  /* 0x0000000000007941 */ /* 0x000fea0003800000 */
.L_x_6955:
        /* <DEDUP_REMOVED lines=8> */
.L_x_6957:
[----:B------:R-:W-:Y:S02]  /*e680*/  MOV R250, R247 ;  /* 0x000000f700fa7202 */ /* 0x000fe40000000f00 */
[----:B------:R-:W-:-:S07]  /*e690*/  MOV R69, R244 ;  /* 0x000000f400457202 */ /* 0x000fce0000000f00 */
[----:B------:R-:W-:Y:S05]  /*e6a0*/  WARPSYNC.COLLECTIVE R71, `(.L_x_6958) ;  /* 0x0000000047087348 */ /* 0x000fea0003c00000 */
[----:B------:R0:W1:Y:S02]  /*e6b0*/  SHFL.DOWN P0, R244, R250, R251, R252 ;  /* 0x080000fbfaf47389 */ /* 0x00006400000000fc */
[----:B01----:R-:W-:Y:S05]  /*e6c0*/  ENDCOLLECTIVE ;  /* 0x000000000000791b */ /* 0x003fea0003800000 */
.L_x_6958:
[----:B------:R-:W-:Y:S02]  /*e6d0*/  MOV R250, R248 ;  /* 0x000000f800fa7202 */ /* 0x000fe40000000f00 */
[----:B------:R-:W-:-:S07]  /*e6e0*/  MOV R70, R244 ;  /* 0x000000f400467202 */ /* 0x000fce0000000f00 */
[----:B------:R-:W-:Y:S05]  /*e6f0*/  WARPSYNC.COLLECTIVE R71, `(.L_x_6959) ;  /* 0x0000000047087348 */ /* 0x000fea0003c00000 */
[----:B------:R0:W1:Y:S02]  /*e700*/  SHFL.DOWN P0, R244, R250, R251, R252 ;  /* 0x080000fbfaf47389 */ /* 0x00006400000000fc */
[----:B01----:R-:W-:Y:S05]  /*e710*/  ENDCOLLECTIVE ;  /* 0x000000000000791b */ /* 0x003fea0003800000 */
.L_x_6959:
[----:B------:R-:W-:Y:S01]  /*e720*/  MOV R241, R244 ;  /* 0x000000f400f17202 */ /* 0x000fe20000000f00 */
[----:B------:R-:W-:Y:S06]  /*e730*/  BRA `(.L_x_6960) ;  /* 0xffffff8c00a87947 */ /* 0x000fec000383ffff */
.L_x_6816:
[----:B------:R-:W-:Y:S01]  /*e740*/  HFMA2 R251, -RZ, RZ, 0, 4.76837158203125e-07 ;  /* 0x00000008fffb7431 */ /* 0x000fe200000001ff */
[----:B------:R-:W-:Y:S01]  /*e750*/  BSSY B0, `(.L_x_6961) ;  /* 0x0000007000007945 */ /* 0x000fe20003800000 */
[----:B------:R-:W-:Y:S02]  /*e760*/  MOV R250, R245 ;  /* 0x000000f500fa7202 */ /* 0x000fe40000000f00 */
[----:B------:R-:W-:Y:S02]  /*e770*/  MOV R252, 0x1f ;  /* 0x0000001f00fc7802 */ /* 0x000fe40000000f00 */
[----:B----4-:R-:W-:-:S07]  /*e780*/  MOV R71, 0xffffffff ;  /* 0xffffffff00477802 */ /* 0x010fce0000000f00 */
[----:B0123--:R-:W-:Y:S05]  /*e790*/  WARPSYNC.COLLECTIVE R71, `(.L_x_6962) ;  /* 0x0000000047087348 */ /* 0x00ffea0003c00000 */
[----:B------:R4:W0:Y:S02]  /*e7a0*/  SHFL.DOWN P0, R244, R250, R251, R252 ;  /* 0x080000fbfaf47389 */ /* 0x00082400000000fc */
[----:B01234-:R-:W-:Y:S05]  /*e7b0*/  ENDCOLLECTIVE ;  /* 0x000000000000791b */ /* 0x01ffea0003800000 */
.L_x_6962:
[----:B------:R-:W-:Y:S05]  /*e7c0*/  BSYNC B0 ;  /* 0x0000000000007941 */ /* 0x000fea0003800000 */
.L_x_6961:
        /* <DEDUP_REMOVED lines=8> */
.L_x_6963:
[----:B------:R-:W-:Y:S02]  /*e850*/  MOV R250, R247 ;  /* 0x000000f700fa7202 */ /* 0x000fe40000000f00 */
[----:B------:R-:W-:-:S07]  /*e860*/  MOV R69, R244 ;  /* 0x000000f400457202 */ /* 0x000fce0000000f00 */
[----:B------:R-:W-:Y:S05]  /*e870*/  WARPSYNC.COLLECTIVE R71, `(.L_x_6964) ;  /* 0x0000000047087348 */ /* 0x000fea0003c00000 */
[----:B------:R0:W1:Y:S02]  /*e880*/  SHFL.DOWN P0, R244, R250, R251, R252 ;  /* 0x080000fbfaf47389 */ /* 0x00006400000000fc */
[----:B01----:R-:W-:Y:S05]  /*e890*/  ENDCOLLECTIVE ;  /* 0x000000000000791b */ /* 0x003fea0003800000 */
.L_x_6964:
[----:B------:R-:W-:Y:S02]  /*e8a0*/  MOV R250, R248 ;  /* 0x000000f800fa7202 */ /* 0x000fe40000000f00 */
[----:B------:R-:W-:-:S07]  /*e8b0*/  MOV R70, R244 ;  /* 0x000000f400467202 */ /* 0x000fce0000000f00 */
[----:B------:R-:W-:Y:S05]  /*e8c0*/  WARPSYNC.COLLECTIVE R71, `(.L_x_6965) ;  /* 0x0000000047087348 */ /* 0x000fea0003c00000 */
[----:B------:R0:W1:Y:S02]  /*e8d0*/  SHFL.DOWN P0, R244, R250, R251, R252 ;  /* 0x080000fbfaf47389 */ /* 0x00006400000000fc */
[----:B01----:R-:W-:Y:S05]  /*e8e0*/  ENDCOLLECTIVE ;  /* 0x000000000000791b */ /* 0x003fea0003800000 */
.L_x_6965:
[----:B------:R-:W-:Y:S01]  /*e8f0*/  MOV R241, R244 ;  /* 0x000000f400f17202 */ /* 0x000fe20000000f00 */
[----:B------:R-:W-:Y:S06]  /*e900*/  BRA `(.L_x_6966) ;  /* 0xffffff8c00887947 */ /* 0x000fec000383ffff */
.L_x_6819:
[----:B------:R-:W-:Y:S01]  /*e910*/  HFMA2 R251, -RZ, RZ, 0, 9.5367431640625e-07 ;  /* 0x00000010fffb7431 */ /* 0x000fe200000001ff */
[----:B------:R-:W-:Y:S01]  /*e920*/  BSSY B0, `(.L_x_6967) ;  /* 0x0000007000007945 */ /* 0x000fe20003800000 */
[----:B------:R-:W-:Y:S02]  /*e930*/  MOV R250, R245 ;  /* 0x000000f500fa7202 */ /* 0x000fe40000000f00 */
[----:B------:R-:W-:Y:S02]  /*e940*/  MOV R252, 0x1f ;  /* 0x0000001f00fc7802 */ /* 0x000fe40000000f00 */
[----:B----4-:R-:W-:-:S07]  /*e950*/  MOV R71, 0xffffffff ;  /* 0xffffffff00477802 */ /* 0x010fce0000000f00 */
[----:B0123--:R-:W-:Y:S05]  /*e960*/  WARPSYNC.COLLECTIVE R71, `(.L_x_6968) ;  /* 0x0000000047087348 */ /* 0x00ffea0003c00000 */
[----:B------:R4:W0:Y:S02]  /*e970*/  SHFL.DOWN P0, R244, R250, R251, R252 ;  /* 0x080000fbfaf47389 */ /* 0x00082400000000fc */
[----:B01234-:R-:W-:Y:S05]  /*e980*/  ENDCOLLECTIVE ;  /* 0x000000000000791b */ /* 0x01ffea0003800000 */
.L_x_6968:
[----:B------:R-:W-:Y:S05]  /*e990*/  BSYNC B0 ;  /* 0x0000000000007941 */ /* 0x000fea0003800000 */
.L_x_6967:
        /* <DEDUP_REMOVED lines=8> */
.L_x_6969:
[----:B------:R-:W-:Y:S02]  /*ea20*/  MOV R250, R247 ;  /* 0x000000f700fa7202 */ /* 0x000fe40000000f00 */
[----:B------:R-:W-:-:S07]  /*ea30*/  MOV R69, R244 ;  /* 0x000000f400457202 */ /* 0x000fce0000000f00 */
[----:B------:R-:W-:Y:S05]  /*ea40*/  WARPSYNC.COLLECTIVE R71, `(.L_x_6970) ;  /* 0x0000000047087348 */ /* 0x000fea0003c00000 */
[----:B------:R0:W1:Y:S02]  /*ea50*/  SHFL.DOWN P0, R244, R250, R251, R252 ;  /* 0x080000fbfaf47389 */ /* 0x00006400000000fc */
[----:B01----:R-:W-:Y:S05]  /*ea60*/  ENDCOLLECTIVE ;  /* 0x000000000000791b */ /* 0x003fea0003800000 */
.L_x_6970:
[----:B------:R-:W-:Y:S02]  /*ea70*/  MOV R250, R248 ;  /* 0x000000f800fa7202 */ /* 0x000fe40000000f00 */
[----:B------:R-:W-:-:S07]  /*ea80*/  MOV R70, R244 ;  /* 0x000000f400467202 */ /* 0x000fce0000000f00 */
[----:B------:R-:W-:Y:S05]  /*ea90*/  WARPSYNC.COLLECTIVE R71, `(.L_x_6971) ;  /* 0x0000000047087348 */ /* 0x000fea0003c00000 */
[----:B------:R0:W1:Y:S02]  /*eaa0*/  SHFL.DOWN P0, R244, R250, R251, R252 ;  /* 0x080000fbfaf47389 */ /* 0x00006400000000fc */
[----:B01----:R-:W-:Y:S05]  /*eab0*/  ENDCOLLECTIVE ;  /* 0x000000000000791b */ /* 0x003fea0003800000 */
.L_x_6971:
[----:B------:R-:W-:Y:S01]  /*eac0*/  MOV R71, R244 ;  /* 0x000000f400477202 */ /* 0x000fe20000000f00 */
[----:B------:R-:W-:Y:S06]  /*ead0*/  BRA `(.L_x_6972) ;  /* 0xffffff8c00687947 */ /* 0x000fec000383ffff */
.L_x_6822:
        /* <DEDUP_REMOVED lines=8> */
.L_x_6974:
[----:B------:R-:W-:Y:S05]  /*eb60*/  BSYNC B0 ;  /* 0x0000000000007941 */ /* 0x000fea0003800000 */
.L_x_6973:
        /* <DEDUP_REMOVED lines=10> */
.L_x_6975:
[----:B------:R-:W-:Y:S02]  /*ec10*/  MOV R252, 0x1f ;  /* 0x0000001f00fc7802 */ /* 0x000fe40000000f00 */
[----:B------:R-:W-:Y:S02]  /*ec20*/  MOV R70, R247 ;  /* 0x000000f700467202 */ /* 0x000fe40000000f00 */
[----:B------:R-:W-:-:S07]  /*ec30*/  MOV R241, R244 ;  /* 0x000000f400f17202 */ /* 0x000fce0000000f00 */
[----:B------:R-:W-:Y:S05]  /*ec40*/  WARPSYNC.COLLECTIVE R71, `(.L_x_6976) ;  /* 0x0000000047087348 */ /* 0x000fea0003c00000 */
[----:B------:R0:W1:Y:S02]  /*ec50*/  SHFL.IDX P3, R244, R70, R69, R68 ;  /* 0x0000004546f47389 */ /* 0x0000640000060044 */
[----:B01----:R-:W-:Y:S05]  /*ec60*/  ENDCOLLECTIVE ;  /* 0x000000000000791b */ /* 0x003fea0003800000 */
.L_x_6976:
[-C--:B------:R-:W-:Y:S01]  /*ec70*/  FMUL.FTZ R243, R63, R241.reuse ;  /* 0x000000f13ff37220 */ /* 0x080fe20000410000 */
[----:B------:R-:W-:-:S03]  /*ec80*/  FMUL.FTZ R242, R61, R241 ;  /* 0x000000f13df27220 */ /* 0x000fc60000410000 */
[-C--:B------:R-:W-:Y:S01]  /*ec90*/  FFMA.FTZ R243, R62, R240.reuse, -R243 ;  /* 0x000000f03ef37223 */ /* 0x080fe200000108f3 */
[C---:B------:R-:W-:Y:S01]  /*eca0*/  FFMA.FTZ R242, R60.reuse, R240, -R242 ;  /* 0x000000f03cf27223 */ /* 0x040fe200000108f2 */
[-C--:B------:R-:W-:Y:S01]  /*ecb0*/  FMUL.FTZ R68, R60, R241.reuse ;  /* 0x000000f13c447220 */ /* 0x080fe20000410000 */
[----:B------:R-:W-:Y:S01]  /*ecc0*/  FMUL.FTZ R69, R62, R241 ;  /* 0x000000f13e457220 */ /* 0x000fe20000410000 */
[----:B------:R-:W-:Y:S02]  /*ecd0*/  MOV R70, R248 ;  /* 0x000000f800467202 */ /* 0x000fe40000000f00 */
[-C--:B------:R-:W-:Y:S01]  /*ece0*/  FFMA.FTZ R241, R61, R240.reuse, R68 ;  /* 0x000000f03df17223 */ /* 0x080fe20000010044 */
[----:B------:R-:W-:Y:S01]  /*ecf0*/  FFMA.FTZ R240, R63, R240, R69 ;  /* 0x000000f03ff07223 */ /* 0x000fe20000010045 */
[----:B------:R-:W-:Y:S01]  /*ed00*/  HFMA2 R69, -RZ, RZ, 0, 0 ;  /* 0x00000000ff457431 */ /* 0x000fe200000001ff */
[----:B------:R-:W-:Y:S01]  /*ed10*/  MOV R68, 0x1f ;  /* 0x0000001f00447802 */ /* 0x000fe20000000f00 */
[----:B------:R-:W-:-:S07]  /*ed20*/  FADD.FTZ R243, R244, R243 ;  /* 0x000000f3f4f37221 */ /* 0x000fce0000010000 */
[----:B------:R-:W-:Y:S05]  /*ed30*/  WARPSYNC.COLLECTIVE R71, `(.L_x_6977) ;  /* 0x0000000047087348 */ /* 0x000fea0003c00000 */
[----:B------:R0:W1:Y:S02]  /*ed40*/  SHFL.IDX P3, R244, R70, R69, R68 ;  /* 0x0000004546f47389 */ /* 0x0000640000060044 */
[----:B01----:R-:W-:Y:S05]  /*ed50*/  ENDCOLLECTIVE ;  /* 0x000000000000791b */ /* 0x003fea0003800000 */
.L_x_6977:
[----:B------:R-:W-:Y:S01]  /*ed60*/  MOV R70, R60 ;  /* 0x0000003c00467202 */ /* 0x000fe20000000f00 */
[----:B------:R-:W-:-:S07]  /*ed70*/  FADD.FTZ R240, R244, R240 ;  /* 0x000000f0f4f07221 */ /* 0x000fce0000010000 */
[----:B------:R-:W-:Y:S05]  /*ed80*/  WARPSYNC.COLLECTIVE R71, `(.L_x_6978) ;  /* 0x0000000047087348 */ /* 0x000fea0003c00000 */
[----:B------:R0:W1:Y:S02]  /*ed90*/  SHFL.DOWN P0, R244, R250, R251, R252 ;  /* 0x080000fbfaf47389 */ /* 0x00006400000000fc */
[----:B01----:R-:W-:Y:S05]  /*eda0*/  ENDCOLLECTIVE ;  /* 0x000000000000791b */ /* 0x003fea0003800000 */
.L_x_6978:
[----:B------:R-:W-:Y:S02]  /*edb0*/  MOV R250, R246 ;  /* 0x000000f600fa7202 */ /* 0x000fe40000000f00 */
[----:B------:R-:W-:-:S07]  /*edc0*/  MOV R245, R244 ;  /* 0x000000f400f57202 */ /* 0x000fce0000000f00 */
[----:B------:R-:W-:Y:S05]  /*edd0*/  WARPSYNC.COLLECTIVE R71, `(.L_x_6979) ;  /* 0x0000000047087348 */ /* 0x000fea0003c00000 */
[----:B------:R0:W1:Y:S02]  /*ede0*/  SHFL.DOWN P0, R244, R250, R251, R252 ;  /* 0x080000fbfaf47389 */ /* 0x00006400000000fc */
[----:B01----:R-:W-:Y:S05]  /*edf0*/  ENDCOLLECTIVE ;  /* 0x000000000000791b */ /* 0x003fea0003800000 */
.L_x_6979:
[----:B------:R-:W-:Y:S02]  /*ee00*/  MOV R250, R247 ;  /* 0x000000f700fa7202 */ /* 0x000fe40000000f00 */
[----:B------:R-:W-:-:S07]  /*ee10*/  MOV R246, R244 ;  /* 0x000000f400f67202 */ /* 0x000fce0000000f00 */
[----:B------:R-:W-:Y:S05]  /*ee20*/  WARPSYNC.COLLECTIVE R71, `(.L_x_6980) ;  /* 0x0000000047087348 */ /* 0x000fea0003c00000 */
[----:B------:R0:W1:Y:S02]  /*ee30*/  SHFL.DOWN P0, R244, R250, R251, R252 ;  /* 0x080000fbfaf47389 */ /* 0x00006400000000fc */
[----:B01----:R-:W-:Y:S05]  /*ee40*/  ENDCOLLECTIVE ;  /* 0x000000000000791b */ /* 0x003fea0003800000 */
.L_x_6980:
[----:B------:R-:W-:Y:S02]  /*ee50*/  MOV R250, R248 ;  /* 0x000000f800fa7202 */ /* 0x000fe40000000f00 */
[----:B------:R-:W-:-:S07]  /*ee60*/  MOV R247, R244 ;  /* 0x000000f400f77202 */ /* 0x000fce0000000f00 */
[----:B------:R-:W-:Y:S05]  /*ee70*/  WARPSYNC.COLLECTIVE R71, `(.L_x_6981) ;  /* 0x0000000047087348 */ /* 0x000fea0003c00000 */
[----:B------:R0:W1:Y:S02]  /*ee80*/  SHFL.DOWN P0, R244, R250, R251, R252 ;  /* 0x080000fbfaf47389 */ /* 0x00006400000000fc */
[----:B01----:R-:W-:Y:S05]  /*ee90*/  ENDCOLLECTIVE ;  /* 0x000000000000791b */ /* 0x003fea0003800000 */
.L_x_6981:
[----:B------:R-:W-:-:S07]  /*eea0*/  MOV R248, R244 ;  /* 0x000000f400f87202 */ /* 0x000fce0000000f00 */
[----:B------:R-:W-:Y:S05]  /*eeb0*/  WARPSYNC.COLLECTIVE R71, `(.L_x_6982) ;  /* 0x0000000047087348 */ /* 0x000fea0003c00000 */
[----:B------:R0:W1:Y:S02]  /*eec0*/  SHFL.IDX P3, R244, R70, R69, R68 ;  /* 0x0000004546f47389 */ /* 0x0000640000060044 */
[----:B01----:R-:W-:Y:S05]  /*eed0*/  ENDCOLLECTIVE ;  /* 0x000000000000791b */ /* 0x003fea0003800000 */
.L_x_6982:
[----:B------:R-:W-:Y:S02]  /*eee0*/  MOV R70, R61 ;  /* 0x0000003d00467202 */ /* 0x000fe40000000f00 */
[----:B------:R-:W-:-:S07]  /*eef0*/  MOV R60, R244 ;  /* 0x000000f4003c7202 */ /* 0x000fce0000000f00 */
[----:B------:R-:W-:Y:S05]  /*ef00*/  WARPSYNC.COLLECTIVE R71, `(.L_x_6983) ;  /* 0x0000000047087348 */ /* 0x000fea0003c00000 */
[----:B------:R0:W1:Y:S02]  /*ef10*/  SHFL.IDX P3, R244, R70, R69, R68 ;  /* 0x0000004546f47389 */ /* 0x0000640000060044 */
[----:B01----:R-:W-:Y:S05]  /*ef20*/  ENDCOLLECTIVE ;  /* 0x000000000000791b */ /* 0x003fea0003800000 */
.L_x_6983:
[----:B------:R-:W-:Y:S02]  /*ef30*/  MOV R70, R62 ;  /* 0x0000003e00467202 */ /* 0x000fe40000000f00 */
[----:B------:R-:W-:-:S07]  /*ef40*/  MOV R61, R244 ;  /* 0x000000f4003d7202 */ /* 0x000fce0000000f00 */
[----:B------:R-:W-:Y:S05]  /*ef50*/  WARPSYNC.COLLECTIVE R71, `(.L_x_6984) ;  /* 0x0000000047087348 */ /* 0x000fea0003c00000 */
[----:B------:R0:W1:Y:S02]  /*ef60*/  SHFL.IDX P3, R244, R70, R69, R68 ;  /* 0x0000004546f47389 */ /* 0x0000640000060044 */
[----:B01----:R-:W-:Y:S05]  /*ef70*/  ENDCOLLECTIVE ;  /* 0x000000000000791b */ /* 0x003fea0003800000 */
.L_x_6984:
[----:B------:R-:W-:Y:S02]  /*ef80*/  MOV R70, R63 ;  /* 0x0000003f00467202 */ /* 0x000fe40000000f00 */
[----:B------:R-:W-:-:S07]  /*ef90*/  MOV R62, R244 ;  /* 0x000000f4003e7202 */ /* 0x000fce0000000f00 */
[----:B------:R-:W-:Y:S05]  /*efa0*/  WARPSYNC.COLLECTIVE R71, `(.L_x_6985) ;  /* 0x0000000047087348 */ /* 0x000fea0003c00000 */
[----:B------:R0:W1:Y:S02]  /*efb0*/  SHFL.IDX P3, R244, R70, R69, R68 ;  /* 0x0000004546f47389 */ /* 0x0000640000060044 */
[----:B01----:R-:W-:Y:S05]  /*efc0*/  ENDCOLLECTIVE ;  /* 0x000000000000791b */ /* 0x003fea0003800000 */
.L_x_6985:
[----:B------:R-:W-:Y:S01]  /*efd0*/  MOV R63, R244 ;  /* 0x000000f4003f7202 */ /* 0x000fe20000000f00 */
[----:B------:R-:W-:Y:S06]  /*efe0*/  BRA `(.L_x_6986) ;  /* 0xffffff8800c07947 */ /* 0x000fec000383ffff */
.L_x_6987:
        /* <DEDUP_REMOVED lines=9> */
.L_x_18700:


//--------------------- .text._Z25selective_scan_bwd_kernelI32Selective_Scan_bwd_kernel_traitsILi64ELi16ELb0ELb0ELb1ELb0ELb1EN3c108BFloat16ENS1_7complexIfEEEEv12SSMParamsBwd --------------------------
	.section	.text._Z25selective_scan_bwd_kernelI32Selective_Scan_bwd_kernel_traitsILi64ELi16ELb0ELb0ELb1ELb0ELb1EN3c108BFloat16ENS1_7complexIfEEEEv12SSMParamsBwd,"ax",@progbits
	.align	128
        .global         _Z25selective_scan_bwd_kernelI32Selective_Scan_bwd_kernel_traitsILi64ELi16ELb0ELb0ELb1ELb0ELb1EN3c108BFloat16ENS1_7complexIfEEEEv12SSMParamsBwd
        .type           _Z25selective_scan_bwd_kernelI32Selective_Scan_bwd_kernel_traitsILi64ELi16ELb0ELb0ELb1ELb0ELb1EN3c108BFloat16ENS1_7complexIfEEEEv12SSMParamsBwd,@function
        .size           _Z25selective_scan_bwd_kernelI32Selective_Scan_bwd_kernel_traitsILi64ELi16ELb0ELb0ELb1ELb0ELb1EN3c108BFloat16ENS1_7complexIfEEEEv12SSMParamsBwd,(.L_x_18701 - _Z25selective_scan_bwd_kernelI32Selective_Scan_bwd_kernel_traitsILi64ELi16ELb0ELb0ELb1ELb0ELb1EN3c108BFloat16ENS1_7complexIfEEEEv12SSMParamsBwd)
        .other          _Z25selective_scan_bwd_kernelI32Selective_Scan_bwd_kernel_traitsILi64ELi16ELb0ELb0ELb1ELb0ELb1EN3c108BFloat16ENS1_7complexIfEEEEv12SSMParamsBwd,@"STO_CUDA_ENTRY STV_DEFAULT"
_Z25selective_scan_bwd_kernelI32Selective_Scan_bwd_kernel_traitsILi64ELi16ELb0ELb0ELb1ELb0ELb1EN3c108BFloat16ENS1_7complexIfEEEEv12SSMParamsBwd:
.text._Z25selective_scan_bwd_kernelI32Selective_Scan_bwd_kernel_traitsILi64ELi16ELb0ELb0ELb1ELb0ELb1EN3c108BFloat16ENS1_7complexIfEEEEv12SSMParamsBwd:
        /* <DEDUP_REMOVED lines=143> */
.L_x_7089:
        /* <DEDUP_REMOVED lines=257> */
[----:B-----5:R-:W-:Y:S02]  /*1900*/  PRMT R46, RZ, 0x7610, R46 ;  /* 0x00007610ff2e7816 */ /* 0x020fe4000000002e */
        /* <DEDUP_REMOVED lines=179> */
[----:B---3--:R0:W-:Y:S04]  /*2440*/  STS.U16 [R101+0x240], R78 ;  /* 0x0002404e65007388 */ /* 0x0081e80000000400 */
[----:B----4-:R-:W-:Y:S04]  /*2450*/  STS.U16 [R100+0x280], R63 ;  /* 0x0002803f64007388 */ /* 0x010fe80000000400 */
[----:B------:R-:W-:Y:S04]  /*2460*/  STS.U16 [R99+0x2c0], R68 ;  /* 0x0002c04463007388 */ /* 0x000fe80000000400 */
[----:B------:R-:W-:Y:S04]  /*2470*/  STS.U16 [R98+0x300], R67 ;  /* 0x0003004362007388 */ /* 0x000fe80000000400 */
        /* <DEDUP_REMOVED lines=103> */
[----:B------:R-:W-:-:S05]  /*2af0*/  FMUL.FTZ R123, R65, -1.4426950216293334961 ;  /* 0xbfb8aa3b417b7820 */ /* 0x000fca0000410000 */
[----:B------:R-:W-:Y:S01]  /*2b00*/  MUFU.EX2 R125, R125 ;  /* 0x0000007d007d7308 */ /* 0x000fe20000000800 */
        /* <DEDUP_REMOVED lines=24> */
[----:B------:R2:W-:Y:S03]  /*2c90*/  MUFU.RCP R86, R4 ;  /* 0x0000000400567308 */ /* 0x0005e60000001000 */
[----:B------:R-:W0:Y:S01]  /*2ca0*/  LDS.U16 R108, [R94+0x8] ;  /* 0x000008005e6c7984 */ /* 0x000e220000000400 */
[----:B-1----:R-:W-:-:S04]  /*2cb0*/  FADD.FTZ R89, R117, 1 ;  /* 0x3f80000075597421 */ /* 0x002fc80000010000 */
[----:B------:R1:W-:Y:S01]  /*2cc0*/  MUFU.RCP R88, R5 ;  /* 0x0000000500587308 */ /* 0x0003e20000001000 */
[----:B--2---:R-:W-:Y:S01]  /*2cd0*/  FADD.FTZ R4, -R82, 1 ;  /* 0x3f80000052047421 */ /* 0x004fe20000010100 */
[----:B------:R-:W-:Y:S01]  /*2ce0*/  FADD.FTZ R91, R118, 1 ;  /* 0x3f800000765b7421 */ /* 0x000fe20000010000 */
[----:B------:R-:W-:Y:S01]  /*2cf0*/  FADD.FTZ R90, R119, 1 ;  /* 0x3f800000775a7421 */ /* 0x000fe20000010000 */
[----:B---3--:R-:W-:Y:S01]  /*2d00*/  FADD.FTZ R93, R120, 1 ;  /* 0x3f800000785d7421 */ /* 0x008fe20000010000 */
[----:B----4-:R-:W-:Y:S01]  /*2d10*/  FFMA.FTZ R112, R7, R4, 1 ;  /* 0x3f80000007707423 */ /* 0x010fe20000010004 */
[----:B------:R-:W-:Y:S01]  /*2d20*/  LDS.U16 R120, [R94+0x10] ;  /* 0x000010005e787984 */ /* 0x000fe20000000400 */
[----:B-1----:R-:W-:-:S03]  /*2d30*/  FADD.FTZ R5, -R85, 1 ;  /* 0x3f80000055057421 */ /* 0x002fc60000010100 */
[----:B------:R-:W1:Y:S01]  /*2d40*/  LDS.U16 R4, [R94+0xc] ;  /* 0x00000c005e047984 */ /* 0x000e620000000400 */
[----:B------:R2:W-:Y:S03]  /*2d50*/  MUFU.EX2 R127, R126 ;  /* 0x0000007e007f7308 */ /* 0x0005e60000000800 */
[----:B------:R-:W-:Y:S01]  /*2d60*/  LDS.U16 R133, [R94+0x1e] ;  /* 0x00001e005e857984 */ /* 0x000fe20000000400 */
[----:B-----5:R-:W-:Y:S01]  /*2d70*/  SHF.L.U32 R78, R78, 0x10, RZ ;  /* 0x000000104e4e7819 */ /* 0x020fe200000006ff */
[----:B------:R-:W-:-:S04]  /*2d80*/  FFMA.FTZ R115, R6, R5, 1 ;  /* 0x3f80000006737423 */ /* 0x000fc80000010005 */
[----:B------:R-:W-:Y:S01]  /*2d90*/  FMUL.FTZ R5, R83, R78 ;  /* 0x0000004e53057220 */ /* 0x000fe20000410000 */
[----:B------:R-:W3:Y:S01]  /*2da0*/  MUFU.RCP R89, R89 ;  /* 0x0000005900597308 */ /* 0x000ee20000001000 */
[----:B0-----:R-:W-:Y:S01]  /*2db0*/  SHF.L.U32 R79, R79, 0x10, RZ ;  /* 0x000000104f4f7819 */ /* 0x001fe200000006ff */
[----:B--2---:R-:W-:Y:S01]  /*2dc0*/  LDS.U16 R126, [R94+0x14] ;  /* 0x000014005e7e7984 */ /* 0x004fe20000000400 */
[----:B------:R-:W-:-:S04]  /*2dd0*/  FMUL.FTZ R5, R82, R5 ;  /* 0x0000000552057220 */ /* 0x000fc80000410000 */
[----:B------:R-:W-:Y:S02]  /*2de0*/  FMUL.FTZ R130, R5, R112 ;  /* 0x0000007005827220 */ /* 0x000fe40000410000 */
[----:B------:R-:W0:Y:S01]  /*2df0*/  LDS.U16 R5, [R94+0xe] ;  /* 0x00000e005e057984 */ /* 0x000e220000000400 */
[----:B------:R-:W-:Y:S01]  /*2e00*/  SHF.L.U32 R80, R80, 0x10, RZ ;  /* 0x0000001050507819 */ /* 0x000fe200000006ff */
[----:B------:R-:W2:Y:S01]  /*2e10*/  MUFU.RCP R91, R91 ;  /* 0x0000005b005b7308 */ /* 0x000ea20000001000 */
[----:B------:R-:W-:-:S03]  /*2e20*/  FMUL.FTZ R114, R84, R79 ;  /* 0x0000004f54727220 */ /* 0x000fc60000410000 */
[----:B------:R-:W-:Y:S01]  /*2e30*/  FMUL.FTZ R116, R87, R80 ;  /* 0x0000005057747220 */ /* 0x000fe20000410000 */
[----:B---3--:R-:W-:Y:S01]  /*2e40*/  FADD.FTZ R117, -R89, 1 ;  /* 0x3f80000059757421 */ /* 0x008fe20000010100 */
[----:B------:R-:W-:Y:S02]  /*2e50*/  FMUL.FTZ R114, R85, R114 ;  /* 0x0000007255727220 */ /* 0x000fe40000410000 */
[----:B------:R-:W-:Y:S01]  /*2e60*/  FMUL.FTZ R116, R89, R116 ;  /* 0x0000007459747220 */ /* 0x000fe20000410000 */
[----:B------:R-:W-:Y:S01]  /*2e70*/  SHF.L.U32 R92, R92, 0x10, RZ ;  /* 0x000000105c5c7819 */ /* 0x000fe200000006ff */
[----:B------:R-:W-:Y:S01]  /*2e80*/  FFMA.FTZ R117, R46, R117, 1 ;  /* 0x3f8000002e757423 */ /* 0x000fe20000010075 */
[----:B------:R-:W-:Y:S01]  /*2e90*/  FMUL.FTZ R131, R114, R115 ;  /* 0x0000007372837220 */ /* 0x000fe20000410000 */
[----:B------:R-:W3:Y:S01]  /*2ea0*/  MUFU.RCP R90, R90 ;  /* 0x0000005a005a7308 */ /* 0x000ee20000001000 */
        /* <DEDUP_REMOVED lines=16> */
[C---:B--2---:R-:W-:Y:S01]  /*2fb0*/  FADD.FTZ R121, -R91.reuse, 1 ;  /* 0x3f8000005b797421 */ /* 0x044fe20000010100 */
[----:B-1----:R-:W-:Y:S01]  /*2fc0*/  SHF.L.U32 R81, R4, 0x10, RZ ;  /* 0x0000001004517819 */ /* 0x002fe200000006ff */
[----:B------:R-:W-:Y:S01]  /*2fd0*/  FMUL.FTZ R119, R88, R119 ;  /* 0x0000007758777220 */ /* 0x000fe20000410000 */
[----:B------:R-:W-:Y:S01]  /*2fe0*/  LDS.U16 R4, [R94+0x12] ;  /* 0x000012005e047984 */ /* 0x000fe20000000400 */
[----:B------:R-:W-:Y:S01]  /*2ff0*/  FFMA.FTZ R122, R60, R121, 1 ;  /* 0x3f8000003c7a7423 */ /* 0x000fe20000010079 */
[----:B------:R-:W-:Y:S01]  /*3000*/  FMUL.FTZ R121, R91, R116 ;  /* 0x000000745b797220 */ /* 0x000fe20000410000 */
[----:B------:R-:W-:Y:S01]  /*3010*/  FMUL.FTZ R117, R114, R81 ;  /* 0x0000005172757220 */ /* 0x000fe20000410000 */
[----:B------:R1:W2:Y:S02]  /*3020*/  MUFU.EX2 R132, R128 ;  /* 0x0000008000847308 */ /* 0x0002a40000000800 */
[----:B------:R-:W-:Y:S01]  /*3030*/  FMUL.FTZ R137, R121, R122 ;  /* 0x0000007a79897220 */ /* 0x000fe20000410000 */
[C---:B---3--:R-:W-:Y:S01]  /*3040*/  FADD.FTZ R122, -R90.reuse, 1 ;  /* 0x3f8000005a7a7421 */ /* 0x048fe20000010100 */
[----:B------:R-:W-:Y:S01]  /*3050*/  FMUL.FTZ R136, R119, R118 ;  /* 0x0000007677887220 */ /* 0x000fe20000410000 */
[----:B------:R-:W-:Y:S01]  /*3060*/  FMUL.FTZ R119, R90, R117 ;  /* 0x000000755a777220 */ /* 0x000fe20000410000 */
[----:B------:R-:W-:Y:S01]  /*3070*/  SHF.L.U32 R117, R66, 0x10, RZ ;  /* 0x0000001042757819 */ /* 0x000fe200000006ff */
[----:B------:R-:W-:Y:S01]  /*3080*/  FFMA.FTZ R122, R61, R122, 1 ;  /* 0x3f8000003d7a7423 */ /* 0x000fe2000001007a */
[----:B------:R3:W-:Y:S01]  /*3090*/  MUFU.EX2 R141, R129 ;  /* 0x00000081008d7308 */ /* 0x0007e20000000800 */
[----:B-1----:R-:W1:Y:S01]  /*30a0*/  LDS.U16 R128, [R94+0x16] ;  /* 0x000016005e807984 */ /* 0x002e620000000400 */
[----:B0-----:R-:W-:Y:S01]  /*30b0*/  SHF.L.U32 R66, R5, 0x10, RZ ;  /* 0x0000001005427819 */ /* 0x001fe200000006ff */
[----:B------:R-:W-:Y:S01]  /*30c0*/  FMUL.FTZ R138, R119, R122 ;  /* 0x0000007a778a7220 */ /* 0x000fe20000410000 */
[----:B----4-:R-:W-:Y:S01]  /*30d0*/  FADD.FTZ R5, -R93, 1 ;  /* 0x3f8000005d057421 */ /* 0x010fe20000010100 */
[----:B---3--:R-:W0:Y:S03]  /*30e0*/  LDS.U16 R129, [R94+0x18] ;  /* 0x000018005e817984 */ /* 0x008e260000000400 */
[----:B------:R-:W3:Y:S01]  /*30f0*/  MUFU.EX2 R123, R123 ;  /* 0x0000007b007b7308 */ /* 0x000ee20000000800 */
[----:B------:R-:W-:Y:S01]  /*3100*/  FMUL.FTZ R122, R117, R66 ;  /* 0x00000042757a7220 */ /* 0x000fe20000410000 */
[----:B------:R-:W-:Y:S01]  /*3110*/  FFMA.FTZ R5, R62, R5, 1 ;  /* 0x3f8000003e057423 */ /* 0x000fe20000010005 */
[----:B------:R-:W-:-:S02]  /*3120*/  FADD.FTZ R118, R124, 1 ;  /* 0x3f8000007c767421 */ /* 0x000fc40000010000 */
[----:B------:R-:W-:Y:S01]  /*3130*/  FMUL.FTZ R122, R93, R122 ;  /* 0x0000007a5d7a7220 */ /* 0x000fe20000410000 */
[----:B------:R-:W-:Y:S01]  /*3140*/  FADD.FTZ R121, R125, 1 ;  /* 0x3f8000007d797421 */ /* 0x000fe20000010000 */
[----:B------:R-:W-:Y:S01]  /*3150*/  FADD.FTZ R125, R127, 1 ;  /* 0x3f8000007f7d7421 */ /* 0x000fe20000010000 */
[----:B--2---:R-:W-:Y:S01]  /*3160*/  FADD.FTZ R127, R132, 1 ;  /* 0x3f800000847f7421 */ /* 0x004fe20000010000 */
[----:B------:R-:W-:Y:S01]  /*3170*/  FMUL.FTZ R139, R122, R5 ;  /* 0x000000057a8b7220 */ /* 0x000fe20000410000 */
[----:B------:R-:W-:Y:S01]  /*3180*/  LDS.U16 R132, [R94+0x1c] ;  /* 0x00001c005e847984 */ /* 0x000fe20000000400 */
[----:B------:R-:W2:Y:S03]  /*3190*/  MUFU.RCP R118, R118 ;  /* 0x0000007600767308 */ /* 0x000ea60000001000 */
[----:B------:R-:W4:Y:S01]  /*31a0*/  LDS.U16 R5, [R94+0x1a] ;  /* 0x00001a005e057984 */ /* 0x000f220000000400 */
[----:B------:R-:W-:Y:S01]  /*31b0*/  SHF.L.U32 R119, R48, 0x10, RZ ;  /* 0x0000001030777819 */ /* 0x000fe200000006ff */
[----:B---3--:R-:W-:-:S03]  /*31c0*/  FADD.FTZ R123, R123, 1 ;  /* 0x3f8000007b7b7421 */ /* 0x008fc60000010000 */
[----:B------:R-:W3:Y:S01]  /*31d0*/  MUFU.RCP R115, R115 ;  /* 0x0000007300737308 */ /* 0x000ee20000001000 */
[----:B------:R-:W-:Y:S01]  /*31e0*/  SHF.L.U32 R48, R120, 0x10, RZ ;  /* 0x0000001078307819 */ /* 0x000fe200000006ff */
[----:B------:R-:W-:-:S06]  /*31f0*/  FADD.FTZ R124, -R112, 1 ;  /* 0x3f800000707c7421 */ /* 0x000fcc0000010100 */
[----:B------:R-:W5:Y:S01]  /*3200*/  MUFU.RCP R121, R121 ;  /* 0x0000007900797308 */ /* 0x000f620000001000 */
[----:B------:R-:W-:-:S07]  /*3210*/  FFMA.FTZ R124, R63, R124, 1 ;  /* 0x3f8000003f7c7423 */ /* 0x000fce000001007c */
[----:B------:R2:W0:Y:S01]  /*3220*/  MUFU.RCP R116, R123 ;  /* 0x0000007b00747308 */ /* 0x0004220000001000 */
[----:B------:R-:W-:Y:S01]  /*3230*/  SHF.L.U32 R122, R44, 0x10, RZ ;  /* 0x000000102c7a7819 */ /* 0x000fe200000006ff */
[----:B--2---:R-:W-:-:S04]  /*3240*/  FMUL.FTZ R123, R119, R48 ;  /* 0x00000030777b7220 */ /* 0x004fc80000410000 */
[----:B------:R-:W-:Y:S02]  /*3250*/  FMUL.FTZ R123, R112, R123 ;  /* 0x0000007b707b7220 */ /* 0x000fe40000410000 */
[----:B------:R2:W4:Y:S01]  /*3260*/  MUFU.RCP R120, R125 ;  /* 0x0000007d00787308 */ /* 0x0005220000001000 */
[----:B------:R-:W-:Y:S01]  /*3270*/  FADD.FTZ R44, -R118, 1 ;  /* 0x3f800000762c7421 */ /* 0x000fe20000010100 */
[----:B------:R-:W-:Y:S01]  /*3280*/  FMUL.FTZ R140, R123, R124 ;  /* 0x0000007c7b8c7220 */ /* 0x000fe20000410000 */
[----:B------:R-:W-:Y:S01]  /*3290*/  SHF.L.U32 R123, R45, 0x10, RZ ;  /* 0x000000102d7b7819 */ /* 0x000fe200000006ff */
[----:B------:R-:W-:Y:S01]  /*32a0*/  FADD.FTZ R45, R141, 1 ;  /* 0x3f8000008d2d7421 */ /* 0x000fe20000010000 */
[----:B------:R-:W-:Y:S01]  /*32b0*/  FFMA.FTZ R144, R67, R44, 1 ;  /* 0x3f80000043907423 */ /* 0x000fe2000001002c */
[----:B--2---:R-:W-:Y:S01]  /*32c0*/  SHF.L.U32 R125, R43, 0x10, RZ ;  /* 0x000000102b7d7819 */ /* 0x004fe200000006ff */
[----:B---3--:R-:W-:Y:S01]  /*32d0*/  FADD.FTZ R43, -R115, 1 ;  /* 0x3f800000732b7421 */ /* 0x008fe20000010100 */
[----:B-----5:R-:W-:Y:S01]  /*32e0*/  FADD.FTZ R143, -R121, 1 ;  /* 0x3f800000798f7421 */ /* 0x020fe20000010100 */
[----:B-1----:R-:W-:Y:S01]  /*32f0*/  SHF.L.U32 R44, R128, 0x10, RZ ;  /* 0x00000010802c7819 */ /* 0x002fe200000006ff */
        /* <DEDUP_REMOVED lines=218> */
[----:B------:R-:W-:Y:S01]  /*40a0*/  STS.U16 [R94], R78 ;  /* 0x0000004e5e007388 */ /* 0x000fe20000000400 */
[----:B----4-:R-:W-:Y:S01]  /*40b0*/  PRMT R4, R43, 0x7632, R4 ;  /* 0x000076322b047816 */ /* 0x010fe20000000004 */
[----:B------:R-:W-:-:S02]  /*40c0*/  UIMAD.WIDE.U32 UR8, UR31, UR14, UR8 ;  /* 0x0000000e1f0872a5 */ /* 0x000fc4000f8e0008 */
[----:B------:R-:W-:Y:S01]  /*40d0*/  STS.U16 [R94+0xa], R41 ;  /* 0x00000a295e007388 */ /* 0x000fe20000000400 */
[----:B0-----:R-:W-:Y:S01]  /*40e0*/  PRMT R66, R71, 0x7632, R66 ;  /* 0x0000763247427816 */ /* 0x001fe20000000042 */
[----:B------:R-:W-:Y:S02]  /*40f0*/  UIMAD UR15, UR31, UR15, UR9 ;  /* 0x0000000f1f0f72a4 */ /* 0x000fe4000f8e0209 */
        /* <DEDUP_REMOVED lines=10> */
[----:B------:R-:W-:Y:S01]  /*41a0*/  LDS.U16 R41, [R150] ;  /* 0x0000000096297984 */ /* 0x000fe20000000400 */
[----:B0-----:R-:W-:-:S03]  /*41b0*/  IADD3 R5, P1, PT, R3, UR8, RZ ;  /* 0x0000000803057c10 */ /* 0x001fc6000ff3e0ff */
[----:B------:R-:W-:Y:S01]  /*41c0*/  LDS.U16 R43, [R148+0x40] ;  /* 0x00004000942b7984 */ /* 0x000fe20000000400 */
[----:B------:R-:W-:Y:S02]  /*41d0*/  IADD3.X R44, PT, PT, RZ, UR15, RZ, P1, !PT ;  /* 0x0000000fff2c7c10 */ /* 0x000fe40008ffe4ff */
        /* <DEDUP_REMOVED lines=51> */
.L_x_6989:
[----:B------:R-:W2:Y:S01]  /*4510*/  LDL.LU R3, [R1+0xc] ;  /* 0x00000c0001037983 */ /* 0x000ea20000300800 */
[----:B------:R-:W-:Y:S01]  /*4520*/  SHF.L.U32 R77, R77, 0x10, RZ ;  /* 0x000000104d4d7819 */ /* 0x000fe200000006ff */
[----:B------:R-:W-:Y:S01]  /*4530*/  UISETP.GE.AND UP0, UPT, UR18, 0x1, UPT ;  /* 0x000000011200788c */ /* 0x000fe2000bf06270 */
[----:B------:R-:W-:Y:S02]  /*4540*/  SHF.L.U32 R76, R76, 0x10, RZ ;  /* 0x000000104c4c7819 */ /* 0x000fe400000006ff */
[----:B0-----:R-:W-:Y:S02]  /*4550*/  CS2R R92, SRZ ;  /* 0x00000000005c7805 */ /* 0x001fe4000001ff00 */
        /* <DEDUP_REMOVED lines=116> */
[----:B------:R-:W-:-:S02]  /*4ca0*/  UIADD3 UR35, UPT, UPT, UR8, 0x800, URZ ;  /* 0x0000080008237890 */ /* 0x000fc4000fffe0ff */
[----:B------:R-:W-:Y:S02]  /*4cb0*/  UIMAD UR9, UR31, UR9, UR15 ;  /* 0x000000091f0972a4 */ /* 0x000fe4000f8e020f */
        /* <DEDUP_REMOVED lines=13> */
.L_x_7088:
[----:B------:R-:W-:Y:S01]  /*4d90*/  UMOV UR36, UR14 ;  /* 0x0000000e00247c82 */ /* 0x000fe20008000000 */
[----:B------:R-:W-:Y:S01]  /*4da0*/  UMOV UR37, UR9 ;  /* 0x0000000900257c82 */ /* 0x000fe20008000000 */
[C---:B------:R-:W-:Y:S01]  /*4db0*/  SHF.L.U32 R116, R190.reuse, 0x5, RZ ;  /* 0x00000005be747819 */ /* 0x040fe200000006ff */
[----:B---3--:R-:W-:Y:S01]  /*4dc0*/  UIMAD.WIDE.U32 UR36, UR8, UR38, UR36 ;  /* 0x00000026082472a5 */ /* 0x008fe2000f8e0024 */
[----:B------:R-:W-:Y:S02]  /*4dd0*/  LOP3.LUT R124, R190, 0x1f, RZ, 0xc0, !PT ;  /* 0x0000001fbe7c7812 */ /* 0x000fe400078ec0ff */
[----:B------:R-:W-:Y:S01]  /*4de0*/  LOP3.LUT P6, RZ, R2, 0x4, RZ, 0xc0, !PT ;  /* 0x0000000402ff7812 */ /* 0x000fe200078cc0ff */
[----:B------:R-:W-:Y:S02]  /*4df0*/  UIMAD UR29, UR8, UR39, UR37 ;  /* 0x00000027081d72a4 */ /* 0x000fe4000f8e0225 */
[----:B0-----:R-:W-:-:S04]  /*4e00*/  ULEA UR30, UP0, UR36, UR16, 0x3 ;  /* 0x00000010241e7291 */ /* 0x001fc8000f8018ff */
[----:B------:R-:W-:Y:S02]  /*4e10*/  ULEA.HI.X UR36, UR36, UR17, UR29, 0x3, UP0 ;  /* 0x0000001124247291 */ /* 0x000fe400080f1c1d */
[----:B------:R-:W-:-:S04]  /*4e20*/  MOV R62, UR30 ;  /* 0x0000001e003e7c02 */ /* 0x000fc80008000f00 */
        /* <DEDUP_REMOVED lines=93> */
[C---:B------:R-:W-:Y:S01]  /*5400*/  LOP3.LUT R112, R64.reuse, 0x300, RZ, 0xfc, !PT ;  /* 0x0000030040707812 */ /* 0x040fe200078efcff */
        /* <DEDUP_REMOVED lines=23> */
[----:B------:R-:W-:Y:S02]  /*5580*/  LOP3.LUT R113, R64, 0x3a0, RZ, 0xfc, !PT ;  /* 0x000003a040717812 */ /* 0x000fe400078efcff */
        /* <DEDUP_REMOVED lines=56> */
[----:B------:R-:W-:Y:S08]  /*5910*/  MUFU.SIN R148, R112 ;  /* 0x0000007000947308 */ /* 0x000ff00000000400 */
[----:B------:R4:W-:Y:S02]  /*5920*/  MUFU.COS R149, R112 ;  /* 0x0000007000957308 */ /* 0x0009e40000000000 */
[----:B----4-:R-:W-:Y:S01]  /*5930*/  FMUL.RZ R112, R63, 0.15915493667125701904 ;  /* 0x3e22f9833f707820 */ /* 0x010fe2000040c000 */
[----:B------:R-:W-:-:S04]  /*5940*/  FMUL.FTZ R63, R40, UR48 ;  /* 0x00000030283f7c20 */ /* 0x000fc80008410000 */
[----:B------:R-:W-:Y:S01]  /*5950*/  FMUL.RZ R116, R63, 0.15915493667125701904 ;  /* 0x3e22f9833f747820 */ /* 0x000fe2000040c000 */
[----:B------:R-:W-:-:S05]  /*5960*/  IADD3 R63, PT, PT, R170, R107, RZ ;  /* 0x0000006baa3f7210 */ /* 0x000fca0007ffe0ff */
[----:B------:R-:W-:-:S05]  /*5970*/  IMAD R170, R170, 0x1f, R63 ;  /* 0x0000001faaaa7824 */ /* 0x000fca00078e023f */
[C---:B------:R-:W-:Y:S02]  /*5980*/  IADD3 R153, PT, PT, R170.reuse, 0x60, RZ ;  /* 0x00000060aa997810 */ /* 0x040fe40007ffe0ff */
[----:B------:R-:W-:Y:S02]  /*5990*/  IADD3 R177, PT, PT, R170, 0x160, RZ ;  /* 0x00000160aab17810 */ /* 0x000fe40007ffe0ff */
[----:B------:R-:W-:Y:S01]  /*59a0*/  LEA.HI.SX32 R182, R153, R170, 0x1b ;  /* 0x000000aa99b67211 */ /* 0x000fe200078fdaff */
[----:B------:R-:W-:Y:S01]  /*59b0*/  FMUL.FTZ R153, R35, UR48 ;  /* 0x0000003023997c20 */ /* 0x000fe20008410000 */
[----:B------:R-:W-:Y:S01]  /*59c0*/  MUFU.SIN R128, R113 ;  /* 0x0000007100807308 */ /* 0x000fe20000000400 */
[----:B------:R-:W-:Y:S01]  /*59d0*/  UMOV UR30, 0x400 ;  /* 0x00000400001e7882 */ /* 0x000fe20000000000 */
[----:B------:R-:W-:Y:S01]  /*59e0*/  R2UR UR36, R62 ;  /* 0x000000003e2472ca */ /* 0x000fe200000e0000 */
[----:B0-----:R-:W-:Y:S01]  /*59f0*/  ULEA UR30, UR29, UR30, 0x18 ;  /* 0x0000001e1d1e7291 */ /* 0x001fe2000f8ec0ff */
[----:B------:R-:W-:-:S02]  /*5a00*/  IADD3 R141, PT, PT, R170, 0x40, RZ ;  /* 0x00000040aa8d7810 */ /* 0x000fc40007ffe0ff */
[-C--:B------:R-:W-:Y:S02]  /*5a10*/  LEA.HI.SX32 R191, R177, R170.reuse, 0x1b ;  /* 0x000000aab1bf7211 */ /* 0x080fe400078fdaff */
[----:B------:R0:W-:Y:S01]  /*5a20*/  MUFU.COS R146, R113 ;  /* 0x0000007100927308 */ /* 0x0001e20000000000 */
[----:B------:R-:W-:Y:S01]  /*5a30*/  FMUL.RZ R177, R153, 0.15915493667125701904 ;  /* 0x3e22f98399b17820 */ /* 0x000fe2000040c000 */
[C---:B------:R-:W-:Y:S02]  /*5a40*/  LEA.HI.SX32 R171, R170.reuse, R170, 0x1b ;  /* 0x000000aaaaab7211 */ /* 0x040fe400078fdaff */
[C---:B------:R-:W-:Y:S02]  /*5a50*/  IADD3 R155, PT, PT, R170.reuse, 0x80, RZ ;  /* 0x00000080aa9b7810 */ /* 0x040fe40007ffe0ff */
[C---:B------:R-:W-:Y:S02]  /*5a60*/  IADD3 R179, PT, PT, R170.reuse, 0x180, RZ ;  /* 0x00000180aab37810 */ /* 0x040fe40007ffe0ff */
[----:B0-----:R-:W-:-:S02]  /*5a70*/  IADD3 R113, PT, PT, R170, 0x20, RZ ;  /* 0x00000020aa717810 */ /* 0x001fc40007ffe0ff */
[C---:B------:R-:W-:Y:S02]  /*5a80*/  IADD3 R157, PT, PT, R170.reuse, 0xa0, RZ ;  /* 0x000000a0aa9d7810 */ /* 0x040fe40007ffe0ff */
[C---:B------:R-:W-:Y:S02]  /*5a90*/  IADD3 R181, PT, PT, R170.reuse, 0x1a0, RZ ;  /* 0x000001a0aab57810 */ /* 0x040fe40007ffe0ff */
[-C--:B------:R-:W-:Y:S01]  /*5aa0*/  LEA.HI.SX32 R178, R113, R170.reuse, 0x1b ;  /* 0x000000aa71b27211 */ /* 0x080fe200078fdaff */
[----:B------:R-:W-:Y:S01]  /*5ab0*/  MUFU.SIN R153, R177 ;  /* 0x000000b100997308 */ /* 0x000fe20000000400 */
[C---:B------:R-:W-:Y:S02]  /*5ac0*/  IADD3 R165, PT, PT, R170.reuse, 0xc0, RZ ;  /* 0x000000c0aaa57810 */ /* 0x040fe40007ffe0ff */
[----:B------:R-:W-:Y:S02]  /*5ad0*/  LEA.HI.SX32 R180, R141, R170, 0x1b ;  /* 0x000000aa8db47211 */ /* 0x000fe400078fdaff */
[----:B------:R-:W-:-:S02]  /*5ae0*/  IADD3 R167, PT, PT, R170, 0xe0, RZ ;  /* 0x000000e0aaa77810 */ /* 0x000fc40007ffe0ff */
[C---:B------:R-:W-:Y:S01]  /*5af0*/  IADD3 R169, PT, PT, R170.reuse, 0x100, RZ ;  /* 0x00000100aaa97810 */ /* 0x040fe20007ffe0ff */
[----:B------:R0:W-:Y:S01]  /*5b00*/  MUFU.COS R156, R177 ;  /* 0x000000b1009c7308 */ /* 0x0001e20000000000 */
[-C--:B------:R-:W-:Y:S02]  /*5b10*/  LEA.HI.SX32 R183, R155, R170.reuse, 0x1b ;  /* 0x000000aa9bb77211 */ /* 0x080fe400078fdaff */
[-C--:B------:R-:W-:Y:S02]  /*5b20*/  LEA.HI.SX32 R192, R179, R170.reuse, 0x1b ;  /* 0x000000aab3c07211 */ /* 0x080fe400078fdaff */
[----:B------:R-:W-:Y:S02]  /*5b30*/  IADD3 R173, PT, PT, R170, 0x120, RZ ;  /* 0x00000120aaad7810 */ /* 0x000fe40007ffe0ff */
[----:B------:R-:W-:Y:S02]  /*5b40*/  LEA.HI.SX32 R184, R157, R170, 0x1b ;  /* 0x000000aa9db87211 */ /* 0x000fe400078fdaff */
[----:B0-----:R-:W-:-:S02]  /*5b50*/  LEA R177, R171, UR30, 0x1 ;  /* 0x0000001eabb17c11 */ /* 0x001fc4000f8e08ff */
[-C--:B------:R-:W-:Y:S02]  /*5b60*/  LEA.HI.SX32 R193, R181, R170.reuse, 0x1b ;  /* 0x000000aab5c17211 */ /* 0x080fe400078fdaff */
[----:B------:R-:W-:Y:S02]  /*5b70*/  LEA R179, R178, UR30, 0x1 ;  /* 0x0000001eb2b37c11 */ /* 0x000fe4000f8e08ff */
[----:B------:R-:W-:Y:S02]  /*5b80*/  IADD3 R175, PT, PT, R170, 0x140, RZ ;  /* 0x00000140aaaf7810 */ /* 0x000fe40007ffe0ff */
[-C--:B------:R-:W-:Y:S02]  /*5b90*/  LEA.HI.SX32 R185, R165, R170.reuse, 0x1b ;  /* 0x000000aaa5b97211 */ /* 0x080fe400078fdaff */
[----:B------:R-:W-:Y:S02]  /*5ba0*/  LEA R181, R180, UR30, 0x1 ;  /* 0x0000001eb4b57c11 */ /* 0x000fe4000f8e08ff */
[----:B------:R-:W-:-:S02]  /*5bb0*/  LEA.HI.SX32 R186, R167, R170, 0x1b ;  /* 0x000000aaa7ba7211 */ /* 0x000fc400078fdaff */
[----:B------:R-:W-:Y:S01]  /*5bc0*/  LEA R182, R182, UR30, 0x1 ;  /* 0x0000001eb6b67c11 */ /* 0x000fe2000f8e08ff */
[----:B-----5:R-:W-:Y:S01]  /*5bd0*/  STS.U16 [R177], R132 ;  /* 0x00000084b1007388 */ /* 0x020fe20000000400 */
[-C--:B------:R-:W-:Y:S02]  /*5be0*/  LEA.HI.SX32 R187, R169, R170.reuse, 0x1b ;  /* 0x000000aaa9bb7211 */ /* 0x080fe400078fdaff */
[----:B------:R-:W-:Y:S01]  /*5bf0*/  LEA R183, R183, UR30, 0x1 ;  /* 0x0000001eb7b77c11 */ /* 0x000fe2000f8e08ff */
[----:B------:R0:W-:Y:S01]  /*5c00*/  STS.U16 [R179+0x40], R114 ;  /* 0x00004072b3007388 */ /* 0x0001e20000000400 */
[----:B------:R-:W-:Y:S02]  /*5c10*/  LEA.HI.SX32 R188, R173, R170, 0x1b ;  /* 0x000000aaadbc7211 */ /* 0x000fe400078fdaff */
[----:B------:R-:W-:Y:S01]  /*5c20*/  LEA R184, R184, UR30, 0x1 ;  /* 0x0000001eb8b87c11 */ /* 0x000fe2000f8e08ff */
[----:B--2---:R-:W-:Y:S01]  /*5c30*/  STS.U16 [R181+0x80], R118 ;  /* 0x00008076b5007388 */ /* 0x004fe20000000400 */
[----:B------:R-:W-:-:S02]  /*5c40*/  IADD3 R195, PT, PT, R170, 0x1c0, RZ ;  /* 0x000001c0aac37810 */ /* 0x000fc40007ffe0ff */
[----:B------:R-:W-:Y:S02]  /*5c50*/  LEA.HI.SX32 R189, R175, R170, 0x1b ;  /* 0x000000aaafbd7211 */ /* 0x000fe400078fdaff */
[----:B------:R-:W-:Y:S01]  /*5c60*/  LEA R178, R185, UR30, 0x1 ;  /* 0x0000001eb9b27c11 */ /* 0x000fe2000f8e08ff */
[----:B------:R2:W-:Y:S01]  /*5c70*/  STS.U16 [R182+0xc0], R117 ;  /* 0x0000c075b6007388 */ /* 0x0005e20000000400 */
[----:B------:R-:W-:Y:S02]  /*5c80*/  IADD3 R197, PT, PT, R170, 0x1e0, RZ ;  /* 0x000001e0aac57810 */ /* 0x000fe40007ffe0ff */
[----:B------:R-:W-:Y:S02]  /*5c90*/  MOV R157, UR36 ;  /* 0x00000024009d7c02 */ /* 0x000fe40008000f00 */
[----:B------:R-:W-:Y:S01]  /*5ca0*/  LEA R185, R186, UR30, 0x1 ;  /* 0x0000001ebab97c11 */ /* 0x000fe2000f8e08ff */
[----:B------:R4:W-:Y:S01]  /*5cb0*/  STS.U16 [R183+0x100], R66 ;  /* 0x00010042b7007388 */ /* 0x0009e20000000400 */
[----:B------:R-:W-:-:S02]  /*5cc0*/  IADD3 R199, PT, PT, R170, 0x200, RZ ;  /* 0x00000200aac77810 */ /* 0x000fc40007ffe0ff */
[----:B0-----:R-:W-:Y:S01]  /*5cd0*/  LEA R114, R187, UR30, 0x1 ;  /* 0x0000001ebb727c11 */ /* 0x001fe2000f8e08ff */
[----:B------:R-:W-:Y:S01]  /*5ce0*/  STS.U16 [R184+0x140], R67 ;  /* 0x00014043b8007388 */ /* 0x000fe20000000400 */
[----:B------:R-:W-:Y:S02]  /*5cf0*/  IADD3 R201, PT, PT, R170, 0x220, RZ ;  /* 0x00000220aac97810 */ /* 0x000fe40007ffe0ff */
[----:B--2---:R-:W-:Y:S01]  /*5d00*/  LEA R117, R188, UR30, 0x1 ;  /* 0x0000001ebc757c11 */ /* 0x004fe2000f8e08ff */
[----:B------:R-:W-:Y:S01]  /*5d10*/  STS.U16 [R178+0x180], R71 ;  /* 0x00018047b2007388 */ /* 0x000fe20000000400 */
[C---:B------:R-:W-:Y:S02]  /*5d20*/  IADD3 R203, PT, PT, R170.reuse, 0x240, RZ ;  /* 0x00000240aacb7810 */ /* 0x040fe40007ffe0ff */
[-C--:B------:R-:W-:Y:S02]  /*5d30*/  LEA.HI.SX32 R195, R195, R170.reuse, 0x1b ;  /* 0x000000aac3c37211 */ /* 0x080fe400078fdaff */
[----:B------:R-:W-:Y:S01]  /*5d40*/  LEA R189, R189, UR30, 0x1 ;  /* 0x0000001ebdbd7c11 */ /* 0x000fe2000f8e08ff */
[----:B------:R-:W-:Y:S01]  /*5d50*/  FMUL.FTZ R157, R157, 1.4426950216293334961 ;  /* 0x3fb8aa3b9d9d7820 */ /* 0x000fe20000410000 */
[----:B------:R-:W-:Y:S01]  /*5d60*/  IADD3 R205, PT, PT, R170, 0x260, RZ ;  /* 0x00000260aacd7810 */ /* 0x000fe20007ffe0ff */
[----:B------:R0:W-:Y:S01]  /*5d70*/  STS.U16 [R185+0x1c0], R110 ;  /* 0x0001c06eb9007388 */ /* 0x0001e20000000400 */
[----:B------:R-:W-:-:S02]  /*5d80*/  LEA.HI.SX32 R197, R197, R170, 0x1b ;  /* 0x000000aac5c57211 */ /* 0x000fc400078fdaff */
[----:B------:R-:W-:Y:S01]  /*5d90*/  LEA R118, R191, UR30, 0x1 ;  /* 0x0000001ebf767c11 */ /* 0x000fe2000f8e08ff */
        /* <DEDUP_REMOVED lines=8> */
[----:B------:R5:W-:Y:S01]  /*5e20*/  STS.U16 [R189+0x280], R70 ;  /* 0x00028046bd007388 */ /* 0x000be20000000400 */
[C---:B------:R-:W-:Y:S02]  /*5e30*/  IADD3 R211, PT, PT, R170.reuse, 0x2c0, RZ ;  /* 0x000002c0aad37810 */ /* 0x040fe40007ffe0ff */
[-C--:B------:R-:W-:Y:S02]  /*5e40*/  LEA.HI.SX32 R203, R203, R170.reuse, 0x1b ;  /* 0x000000aacbcb7211 */ /* 0x080fe400078fdaff */
[----:B----4-:R-:W-:Y:S01]  /*5e50*/  LEA R66, R195, UR30, 0x1 ;  /* 0x0000001ec3427c11 */ /* 0x010fe2000f8e08ff */
[----:B------:R-:W-:Y:S01]  /*5e60*/  FMUL.FTZ R180, R47, R157 ;  /* 0x0000009d2fb47220 */ /* 0x000fe20000410000 */
[----:B------:R-:W-:Y:S01]  /*5e70*/  IADD3 R213, PT, PT, R170, 0x2e0, RZ ;  /* 0x000002e0aad57810 */ /* 0x000fe20007ffe0ff */
[----:B------:R-:W-:Y:S01]  /*5e80*/  STS.U16 [R118+0x2c0], R109 ;  /* 0x0002c06d76007388 */ /* 0x000fe20000000400 */
[----:B------:R-:W-:-:S02]  /*5e90*/  LEA.HI.SX32 R205, R205, R170, 0x1b ;  /* 0x000000aacdcd7211 */ /* 0x000fc400078fdaff */
[----:B0-----:R-:W-:Y:S01]  /*5ea0*/  LEA R110, R197, UR30, 0x1 ;  /* 0x0000001ec56e7c11 */ /* 0x001fe2000f8e08ff */
[----:B------:R-:W-:Y:S01]  /*5eb0*/  STS.U16 [R192+0x300], R69 ;  /* 0x00030045c0007388 */ /* 0x000fe20000000400 */
[----:B------:R-:W-:Y:S02]  /*5ec0*/  IADD3 R215, PT, PT, R170, 0x300, RZ ;  /* 0x00000300aad77810 */ /* 0x000fe40007ffe0ff */
[-C--:B------:R-:W-:Y:S02]  /*5ed0*/  LEA.HI.SX32 R174, R207, R170.reuse, 0x1b ;  /* 0x000000aacfae7211 */ /* 0x080fe400078fdaff */
[----:B--2---:R-:W-:Y:S01]  /*5ee0*/  LEA R68, R199, UR30, 0x1 ;  /* 0x0000001ec7447c11 */ /* 0x004fe2000f8e08ff */
[----:B------:R-:W-:Y:S01]  /*5ef0*/  FMUL.FTZ R132, R46, R157 ;  /* 0x0000009d2e847220 */ /* 0x000fe20000410000 */
[----:B------:R-:W-:Y:S01]  /*5f00*/  IADD3 R217, PT, PT, R170, 0x320, RZ ;  /* 0x00000320aad97810 */ /* 0x000fe20007ffe0ff */
[----:B------:R-:W-:Y:S01]  /*5f10*/  STS.U16 [R193+0x340], R108 ;  /* 0x0003406cc1007388 */ /* 0x000fe20000000400 */
[----:B------:R-:W-:-:S02]  /*5f20*/  LEA.HI.SX32 R175, R209, R170, 0x1b ;  /* 0x000000aad1af7211 */ /* 0x000fc400078fdaff */
[----:B------:R-:W-:Y:S01]  /*5f30*/  LEA R201, R201, UR30, 0x1 ;  /* 0x0000001ec9c97c11 */ /* 0x000fe2000f8e08ff */
[-C--:B------:R-:W-:Y:S01]  /*5f40*/  FMUL.FTZ R171, R48, R157.reuse ;  /* 0x0000009d30ab7220 */ /* 0x080fe20000410000 */
[C---:B------:R-:W-:Y:S01]  /*5f50*/  IADD3 R219, PT, PT, R170.reuse, 0x340, RZ ;  /* 0x00000340aadb7810 */ /* 0x040fe20007ffe0ff */
[----:B------:R0:W-:Y:S01]  /*5f60*/  STS.U16 [R66+0x380], R111 ;  /* 0x0003806f42007388 */ /* 0x0001e20000000400 */
[-C--:B------:R-:W-:Y:S02]  /*5f70*/  LEA.HI.SX32 R176, R211, R170.reuse, 0x1b ;  /* 0x000000aad3b07211 */ /* 0x080fe400078fdaff */
[----:B-----5:R-:W-:Y:S01]  /*5f80*/  LEA R70, R203, UR30, 0x1 ;  /* 0x0000001ecb467c11 */ /* 0x020fe2000f8e08ff */
        /* <DEDUP_REMOVED lines=8> */
[-C--:B------:R-:W-:Y:S02]  /*6010*/  LEA.HI.SX32 R172, R215, R170.reuse, 0x1b ;  /* 0x000000aad7ac7211 */ /* 0x080fe400078fdaff */
[----:B------:R-:W-:Y:S01]  /*6020*/  LEA R174, R174, UR30, 0x1 ;  /* 0x0000001eaeae7c11 */ /* 0x000fe2000f8e08ff */
[----:B------:R-:W4:Y:S01]  /*6030*/  MUFU.EX2 R180, R180 ;  /* 0x000000b400b47308 */ /* 0x000f220000000800 */
[----:B------:R-:W-:Y:S01]  /*6040*/  IADD3 R225, PT, PT, R170, 0x3a0, RZ ;  /* 0x000003a0aae17810 */ /* 0x000fe20007ffe0ff */
[----:B------:R-:W-:Y:S01]  /*6050*/  STS.U16 [R201+0x440], R120 ;  /* 0x00044078c9007388 */ /* 0x000fe20000000400 */
[----:B------:R-:W-:-:S02]  /*6060*/  LEA.HI.SX32 R169, R217, R170, 0x1b ;  /* 0x000000aad9a97211 */ /* 0x000fc400078fdaff */
[----:B0-----:R-:W-:Y:S01]  /*6070*/  LEA R66, R175, UR30, 0x1 ;  /* 0x0000001eaf427c11 */ /* 0x001fe2000f8e08ff */
[----:B------:R-:W-:Y:S01]  /*6080*/  STS.U16 [R70+0x480], R121 ;  /* 0x0004807946007388 */ /* 0x000fe20000000400 */
[----:B------:R-:W-:Y:S01]  /*6090*/  IADD3 R227, PT, PT, R170, 0x3c0, RZ ;  /* 0x000003c0aae37810 */ /* 0x000fe20007ffe0ff */
[----:B------:R-:W0:Y:S01]  /*60a0*/  MUFU.EX2 R177, R132 ;  /* 0x0000008400b17308 */ /* 0x000e220000000800 */
[-C--:B------:R-:W-:Y:S02]  /*60b0*/  LEA.HI.SX32 R168, R219, R170.reuse, 0x1b ;  /* 0x000000aadba87211 */ /* 0x080fe400078fdaff */
[----:B------:R-:W-:Y:S01]  /*60c0*/  LEA R176, R176, UR30, 0x1 ;  /* 0x0000001eb0b07c11 */ /* 0x000fe2000f8e08ff */
[----:B------:R-:W-:Y:S01]  /*60d0*/  STS.U16 [R205+0x4c0], R122 ;  /* 0x0004c07acd007388 */ /* 0x000fe20000000400 */
[----:B------:R-:W-:Y:S02]  /*60e0*/  IADD3 R229, PT, PT, R170, 0x3e0, RZ ;  /* 0x000003e0aae57810 */ /* 0x000fe40007ffe0ff */
[----:B------:R-:W-:-:S02]  /*60f0*/  LEA.HI.SX32 R167, R221, R170, 0x1b ;  /* 0x000000aadda77211 */ /* 0x000fc400078fdaff */
[----:B------:R-:W-:Y:S01]  /*6100*/  LEA R173, R173, UR30, 0x1 ;  /* 0x0000001eadad7c11 */ /* 0x000fe2000f8e08ff */
[----:B------:R-:W5:Y:S01]  /*6110*/  MUFU.EX2 R171, R171 ;  /* 0x000000ab00ab7308 */ /* 0x000f620000000800 */
[-C--:B------:R-:W-:Y:S01]  /*6120*/  LEA.HI.SX32 R166, R223, R170.reuse, 0x1b ;  /* 0x000000aadfa67211 */ /* 0x080fe200078fdaff */
[----:B------:R-:W-:Y:S01]  /*6130*/  STS.U16 [R174+0x500], R123 ;  /* 0x0005007bae007388 */ /* 0x000fe20000000400 */
[----:B------:R-:W-:Y:S02]  /*6140*/  LEA R172, R172, UR30, 0x1 ;  /* 0x0000001eacac7c11 */ /* 0x000fe4000f8e08ff */
[-C--:B------:R-:W-:Y:S01]  /*6150*/  LEA.HI.SX32 R165, R225, R170.reuse, 0x1b ;  /* 0x000000aae1a57211 */ /* 0x080fe200078fdaff */
[----:B------:R1:W-:Y:S01]  /*6160*/  STS.U16 [R66+0x540], R125 ;  /* 0x0005407d42007388 */ /* 0x0003e20000000400 */
[----:B--2---:R-:W-:Y:S01]  /*6170*/  LEA R68, R169, UR30, 0x1 ;  /* 0x0000001ea9447c11 */ /* 0x004fe2000f8e08ff */
[----:B------:R2:W-:Y:S01]  /*6180*/  MUFU.EX2 R71, R65 ;  /* 0x0000004100477308 */ /* 0x0005e20000000800 */
[----:B------:R-:W-:Y:S01]  /*6190*/  SHF.L.U32 R63, R63, 0x5, RZ ;  /* 0x000000053f3f7819 */ /* 0x000fe200000006ff */
[----:B------:R-:W-:Y:S01]  /*61a0*/  STS.U16 [R176+0x580], R129 ;  /* 0x00058081b0007388 */ /* 0x000fe20000000400 */
[----:B------:R-:W-:-:S02]  /*61b0*/  LEA.HI.SX32 R164, R227, R170, 0x1b ;  /* 0x000000aae3a47211 */ /* 0x000fc400078fdaff */
[----:B------:R-:W-:Y:S01]  /*61c0*/  LEA R168, R168, UR30, 0x1 ;  /* 0x0000001ea8a87c11 */ /* 0x000fe2000f8e08ff */
[----:B------:R-:W-:Y:S01]  /*61d0*/  STS.U16 [R173+0x5c0], R130 ;  /* 0x0005c082ad007388 */ /* 0x000fe20000000400 */
[----:B------:R-:W-:Y:S01]  /*61e0*/  LEA.HI.SX32 R170, R229, R170, 0x1b ;  /* 0x000000aae5aa7211 */ /* 0x000fe200078fdaff */
[----:B------:R-:W3:Y:S01]  /*61f0*/  MUFU.EX2 R179, R179 ;  /* 0x000000b300b37308 */ /* 0x000ee20000000800 */
[----:B--2---:R-:W-:Y:S01]  /*6200*/  FMUL.FTZ R65, R41, R157 ;  /* 0x0000009d29417220 */ /* 0x004fe20000410000 */
[----:B------:R-:W-:Y:S01]  /*6210*/  LEA R167, R167, UR30, 0x1 ;  /* 0x0000001ea7a77c11 */ /* 0x000fe2000f8e08ff */
[----:B------:R-:W-:Y:S01]  /*6220*/  STS.U16 [R172+0x600], R131 ;  /* 0x00060083ac007388 */ /* 0x000fe20000000400 */
[----:B------:R-:W-:Y:S02]  /*6230*/  LEA R166, R166, UR30, 0x1 ;  /* 0x0000001ea6a67c11 */ /* 0x000fe4000f8e08ff */
[----:B------:R-:W-:Y:S01]  /*6240*/  LEA R165, R165, UR30, 0x1 ;  /* 0x0000001ea5a57c11 */ /* 0x000fe2000f8e08ff */
[----:B------:R-:W-:Y:S01]  /*6250*/  STS.U16 [R68+0x640], R133 ;  /* 0x0006408544007388 */ /* 0x000fe20000000400 */
[----:B------:R-:W-:Y:S01]  /*6260*/  MUFU.SIN R124, R64 ;  /* 0x00000040007c7308 */ /* 0x000fe20000000400 */
[----:B------:R-:W-:-:S02]  /*6270*/  LEA.HI.SX32 R63, R63, R63, 0x1b ;  /* 0x0000003f3f3f7211 */ /* 0x000fc400078fdaff */
[----:B------:R-:W-:Y:S01]  /*6280*/  LEA R164, R164, UR30, 0x1 ;  /* 0x0000001ea4a47c11 */ /* 0x000fe2000f8e08ff */
[----:B------:R-:W-:Y:S01]  /*6290*/  STS.U16 [R168+0x680], R135 ;  /* 0x00068087a8007388 */ /* 0x000fe20000000400 */
[----:B------:R-:W-:-:S03]  /*62a0*/  FMUL.FTZ R62, R38, UR48 ;  /* 0x00000030263e7c20 */ /* 0x000fc60008410000 */
[----:B------:R2:W-:Y:S01]  /*62b0*/  MUFU.COS R147, R64 ;  /* 0x0000004000937308 */ /* 0x0005e20000000000 */
[----:B------:R0:W-:Y:S01]  /*62c0*/  STS.U16 [R167+0x6c0], R136 ;  /* 0x0006c088a7007388 */ /* 0x0001e20000000400 */
[----:B------:R-:W-:Y:S01]  /*62d0*/  LEA R63, R63, UR30, 0x1 ;  /* 0x0000001e3f3f7c11 */ /* 0x000fe2000f8e08ff */
[CC--:B-1----:R-:W-:Y:S02]  /*62e0*/  FMUL.FTZ R66, R39.reuse, R157.reuse ;  /* 0x0000009d27427220 */ /* 0x0c2fe40000410000 */
[----:B------:R-:W-:Y:S03]  /*62f0*/  STS.U16 [R166+0x700], R163 ;  /* 0x000700a3a6007388 */ /* 0x000fe60000000400 */
[----:B------:R1:W-:Y:S01]  /*6300*/  MUFU.EX2 R108, R65 ;  /* 0x00000041006c7308 */ /* 0x0003e20000000800 */
[----:B--2---:R-:W-:Y:S01]  /*6310*/  FMUL.FTZ R64, R39, UR48 ;  /* 0x0000003027407c20 */ /* 0x004fe20008410000 */
[----:B------:R-:W-:Y:S01]  /*6320*/  STS.U16 [R165+0x740], R162 ;  /* 0x000740a2a5007388 */ /* 0x000fe20000000400 */
[----:B------:R-:W-:Y:S01]  /*6330*/  FMUL.RZ R150, R62, 0.15915493667125701904 ;  /* 0x3e22f9833e967820 */ /* 0x000fe2000040c000 */
[----:B------:R-:W-:Y:S01]  /*6340*/  FMUL.FTZ R67, R44, R157 ;  /* 0x0000009d2c437220 */ /* 0x000fe20000410000 */
[----:B-1----:R-:W-:-:S03]  /*6350*/  LEA R65, R170, UR30, 0x1 ;  /* 0x0000001eaa417c11 */ /* 0x002fc6000f8e08ff */
[----:B------:R-:W-:Y:S01]  /*6360*/  MUFU.SIN R144, R112 ;  /* 0x0000007000907308 */ /* 0x000fe20000000400 */
[----:B------:R-:W-:Y:S01]  /*6370*/  STS.U16 [R164+0x780], R161 ;  /* 0x000780a1a4007388 */ /* 0x000fe20000000400 */
[----:B----4-:R-:W-:-:S03]  /*6380*/  FMUL.FTZ R137, R180, R137 ;  /* 0x00000089b4897220 */ /* 0x010fc60000410000 */
[----:B------:R1:W-:Y:S01]  /*6390*/  STS.U16 [R65+0x7c0], R160 ;  /* 0x0007c0a041007388 */ /* 0x0003e20000000400 */
[----:B------:R-:W-:Y:S02]  /*63a0*/  NOP ;  /* 0x0000000000007918 */ /* 0x000fe40000000000 */
[----:B------:R2:W-:Y:S01]  /*63b0*/  MUFU.COS R145, R112 ;  /* 0x0000007000917308 */ /* 0x0005e20000000000 */
[----:B------:R-:W4:Y:S01]  /*63c0*/  LDS.U16 R174, [R63+0x1e] ;  /* 0x00001e003fae7984 */ /* 0x000f220000000400 */
[----:B0-----:R-:W-:Y:S01]  /*63d0*/  FMUL.FTZ R136, R180, R159 ;  /* 0x0000009fb4887220 */ /* 0x001fe20000410000 */
[----:B------:R-:W-:Y:S02]  /*63e0*/  FMUL.FTZ R135, R177, R158 ;  /* 0x0000009eb1877220 */ /* 0x000fe40000410000 */
[----:B------:R-:W0:Y:S01]  /*63f0*/  LDS.U16 R188, [R63+0x2] ;  /* 0x000002003fbc7984 */ /* 0x000e220000000400 */
[----:B--2---:R-:W-:Y:S02]  /*6400*/  FMUL.RZ R112, R64, 0.15915493667125701904 ;  /* 0x3e22f98340707820 */ /* 0x004fe4000040c000 */
[----:B------:R2:W-:Y:S01]  /*6410*/  MUFU.EX2 R109, R66 ;  /* 0x00000042006d7308 */ /* 0x0005e20000000800 */
[----:B------:R-:W0:Y:S01]  /*6420*/  LDS.U16 R184, [R63+0xa] ;  /* 0x00000a003fb87984 */ /* 0x000e220000000400 */
[----:B-----5:R-:W-:-:S03]  /*6430*/  FMUL.FTZ R139, R171, R139 ;  /* 0x0000008bab8b7220 */ /* 0x020fc60000410000 */
[----:B------:R-:W5:Y:S03]  /*6440*/  LDS.U16 R170, [R63+0x26] ;  /* 0x000026003faa7984 */ /* 0x000f660000000400 */
[----:B------:R-:W4:Y:S01]  /*6450*/  MUFU.SIN R64, R112 ;  /* 0x0000007000407308 */ /* 0x000f220000000400 */
[----:B------:R-:W5:Y:S01]  /*6460*/  LDS.U16 R160, [R63+0x3a] ;  /* 0x00003a003fa07984 */ /* 0x000f620000000400 */
[----:B------:R-:W-:-:S03]  /*6470*/  FMUL.FTZ R138, R171, R138 ;  /* 0x0000008aab8a7220 */ /* 0x000fc60000410000 */
[----:B------:R-:W5:Y:S03]  /*6480*/  LDS.U16 R186, [R63+0x6] ;  /* 0x000006003fba7984 */ /* 0x000f660000000400 */
[----:B------:R-:W-:Y:S01]  /*6490*/  MUFU.SIN R140, R116 ;  /* 0x00000074008c7308 */ /* 0x000fe20000000400 */
[----:B------:R-:W5:Y:S01]  /*64a0*/  LDS.U16 R182, [R63+0xe] ;  /* 0x00000e003fb67984 */ /* 0x000f620000000400 */
[----:B--2---:R-:W-:-:S03]  /*64b0*/  FMUL.FTZ R66, R37, R157 ;  /* 0x0000009d25427220 */ /* 0x004fc60000410000 */
[----:B------:R-:W2:Y:S03]  /*64c0*/  LDS.U16 R180, [R63+0x12] ;  /* 0x000012003fb47984 */ /* 0x000ea60000000400 */
[----:B------:R-:W-:Y:S01]  /*64d0*/  MUFU.COS R143, R116 ;  /* 0x00000074008f7308 */ /* 0x000fe20000000000 */
[----:B------:R-:W2:Y:S01]  /*64e0*/  LDS.U16 R178, [R63+0x16] ;  /* 0x000016003fb27984 */ /* 0x000ea20000000400 */
[----:B------:R-:W-:-:S03]  /*64f0*/  FMUL.FTZ R134, R177, R134 ;  /* 0x00000086b1867220 */ /* 0x000fc60000410000 */
[----:B------:R-:W2:Y:S03]  /*6500*/  LDS.U16 R176, [R63+0x1a] ;  /* 0x00001a003fb07984 */ /* 0x000ea60000000400 */
[----:B------:R1:W-:Y:S01]  /*6510*/  MUFU.COS R142, R112 ;  /* 0x00000070008e7308 */ /* 0x0003e20000000000 */
[----:B------:R-:W2:Y:S01]  /*6520*/  LDS.U16 R172, [R63+0x22] ;  /* 0x000022003fac7984 */ /* 0x000ea20000000400 */
[----:B---3--:R-:W-:-:S03]  /*6530*/  FMUL.FTZ R133, R179, R152 ;  /* 0x00000098b3857220 */ /* 0x008fc60000410000 */
[----:B------:R-:W3:Y:S03]  /*6540*/  LDS.U16 R168, [R63+0x2a] ;  /* 0x00002a003fa87984 */ /* 0x000ee60000000400 */
[----:B------:R-:W-:Y:S01]  /*6550*/  MUFU.SIN R116, R150 ;  /* 0x0000009600747308 */ /* 0x000fe20000000400 */
[----:B------:R-:W3:Y:S01]  /*6560*/  LDS.U16 R166, [R63+0x2e] ;  /* 0x00002e003fa67984 */ /* 0x000ee20000000400 */
[----:B-1----:R-:W-:-:S03]  /*6570*/  FMUL.FTZ R112, R37, UR48 ;  /* 0x0000003025707c20 */ /* 0x002fc60008410000 */
[----:B------:R-:W1:Y:S03]  /*6580*/  LDS.U16 R164, [R63+0x32] ;  /* 0x000032003fa47984 */ /* 0x000e660000000400 */
[----:B------:R4:W-:Y:S01]  /*6590*/  MUFU.COS R62, R150 ;  /* 0x00000096003e7308 */ /* 0x0009e20000000000 */
[----:B------:R-:W1:Y:S01]  /*65a0*/  LDS.U16 R162, [R63+0x36] ;  /* 0x000036003fa27984 */ /* 0x000e620000000400 */
[----:B------:R-:W-:-:S03]  /*65b0*/  FMUL.FTZ R132, R179, R151 ;  /* 0x00000097b3847220 */ /* 0x000fc60000410000 */
[----:B------:R-:W1:Y:S01]  /*65c0*/  LDS.U16 R158, [R63+0x3e] ;  /* 0x00003e003f9e7984 */ /* 0x000e620000000400 */
[CC--:B------:R-:W-:Y:S02]  /*65d0*/  FMUL.FTZ R65, R36.reuse, R157.reuse ;  /* 0x0000009d24417220 */ /* 0x0c0fe40000410000 */
[----:B------:R-:W0:Y:S01]  /*65e0*/  MUFU.EX2 R67, R67 ;  /* 0x0000004300437308 */ /* 0x000e220000000800 */
[----:B----4-:R-:W-:Y:S01]  /*65f0*/  FMUL.FTZ R150, R36, UR48 ;  /* 0x0000003024967c20 */ /* 0x010fe20008410000 */
[----:B------:R-:W4:Y:S01]  /*6600*/  LDS.U16 R175, [R63+0x1c] ;  /* 0x00001c003faf7984 */ /* 0x000f220000000400 */
[----:B------:R-:W-:Y:S01]  /*6610*/  FMUL.FTZ R110, R38, R157 ;  /* 0x0000009d266e7220 */ /* 0x000fe20000410000 */
[----:B------:R-:W-:Y:S02]  /*6620*/  FMUL.RZ R154, R112, 0.15915493667125701904 ;  /* 0x3e22f983709a7820 */ /* 0x000fe4000040c000 */
[----:B------:R-:W4:Y:S01]  /*6630*/  LDS.U16 R189, [R63] ;  /* 0x000000003fbd7984 */ /* 0x000f220000000400 */
[----:B------:R-:W-:-:S03]  /*6640*/  FMUL.RZ R155, R150, 0.15915493667125701904 ;  /* 0x3e22f983969b7820 */ /* 0x000fc6000040c000 */
        /* <DEDUP_REMOVED lines=14> */
[----:B------:R-:W5:Y:S01]  /*6730*/  MUFU.EX2 R111, R110 ;  /* 0x0000006e006f7308 */ /* 0x000f620000000800 */
[----:B------:R-:W-:Y:S01]  /*6740*/  USHF.L.U32 UR50, UR20, 0x8, URZ ;  /* 0x0000000814327899 */ /* 0x000fe200080006ff */
[----:B------:R-:W-:-:S06]  /*6750*/  FMUL.FTZ R118, R109, R64 ;  /* 0x000000406d767220 */ /* 0x000fcc0000410000 */
[----:B------:R-:W-:Y:S01]  /*6760*/  MUFU.SIN R112, R154 ;  /* 0x0000009a00707308 */ /* 0x000fe20000000400 */
[----:B------:R-:W-:-:S07]  /*6770*/  FMUL.FTZ R64, R49, R157 ;  /* 0x0000009d31407220 */ /* 0x000fce0000410000 */
[----:B------:R0:W-:Y:S08]  /*6780*/  MUFU.COS R113, R154 ;  /* 0x0000009a00717308 */ /* 0x0001f00000000000 */
[----:B------:R-:W-:Y:S08]  /*6790*/  MUFU.SIN R141, R155 ;  /* 0x0000009b008d7308 */ /* 0x000ff00000000400 */
[----:B------:R-:W-:Y:S08]  /*67a0*/  MUFU.COS R150, R155 ;  /* 0x0000009b00967308 */ /* 0x000ff00000000000 */
[----:B------:R-:W2:Y:S08]  /*67b0*/  MUFU.EX2 R66, R66 ;  /* 0x0000004200427308 */ /* 0x000eb00000000800 */
[----:B------:R-:W3:Y:S01]  /*67c0*/  MUFU.EX2 R65, R65 ;  /* 0x0000004100417308 */ /* 0x000ee20000000800 */
[----:B------:R-:W-:Y:S01]  /*67d0*/  UIADD3 UR29, UPT, UPT, UR50, -0x100, URZ ;  /* 0xffffff00321d7890 */ /* 0x000fe2000fffe0ff */
[----:B0-----:R-:W-:Y:S01]  /*67e0*/  FMUL.FTZ R154, R34, UR48 ;  /* 0x00000030229a7c20 */ /* 0x001fe20008410000 */
[----:B------:R-:W-:Y:S01]  /*67f0*/  FMUL.FTZ R70, R40, R157 ;  /* 0x0000009d28467220 */ /* 0x000fe20000410000 */
[C---:B------:R-:W-:Y:S01]  /*6800*/  FMUL.FTZ R131, R67.reuse, R149 ;  /* 0x0000009543837220 */ /* 0x040fe20000410000 */
[----:B------:R-:W-:Y:S01]  /*6810*/  FMUL.FTZ R130, R67, R148 ;  /* 0x0000009443827220 */ /* 0x000fe20000410000 */
[-C--:B------:R-:W-:Y:S01]  /*6820*/  FMUL.FTZ R67, R35, R157.reuse ;  /* 0x0000009d23437220 */ /* 0x080fe20000410000 */
[----:B------:R-:W-:Y:S01]  /*6830*/  ULOP3.LUT UR29, UR29, 0x100, URZ, 0xc0, !UPT ;  /* 0x000001001d1d7892 */ /* 0x000fe2000f8ec0ff */
[-C--:B------:R-:W-:Y:S01]  /*6840*/  FMUL.FTZ R69, R42, R157.reuse ;  /* 0x0000009d2a457220 */ /* 0x080fe20000410000 */
[----:B------:R-:W0:Y:S01]  /*6850*/  MUFU.EX2 R64, R64 ;  /* 0x0000004000407308 */ /* 0x000e220000000800 */
[----:B------:R-:W-:Y:S01]  /*6860*/  FMUL.RZ R154, R154, 0.15915493667125701904 ;  /* 0x3e22f9839a9a7820 */ /* 0x000fe2000040c000 */
[----:B------:R-:W-:Y:S01]  /*6870*/  FMUL.FTZ R157, R34, R157 ;  /* 0x0000009d229d7220 */ /* 0x000fe20000410000 */
[C---:B-----5:R-:W-:Y:S01]  /*6880*/  FMUL.FTZ R117, R111.reuse, R62 ;  /* 0x0000003e6f757220 */ /* 0x060fe20000410000 */
[----:B------:R-:W-:Y:S01]  /*6890*/  FMUL.FTZ R116, R111, R116 ;  /* 0x000000746f747220 */ /* 0x000fe20000410000 */
[----:B------:R-:W-:Y:S01]  /*68a0*/  UIADD3 UR29, UPT, UPT, UR29, UR8, URZ ;  /* 0x000000081d1d7290 */ /* 0x000fe2000fffe0ff */
[C---:B--2---:R-:W-:Y:S01]  /*68b0*/  FMUL.FTZ R113, R66.reuse, R113 ;  /* 0x0000007142717220 */ /* 0x044fe20000410000 */
[----:B------:R-:W-:Y:S01]  /*68c0*/  FMUL.FTZ R112, R66, R112 ;  /* 0x0000007042707220 */ /* 0x000fe20000410000 */
[----:B------:R-:W2:Y:S01]  /*68d0*/  MUFU.EX2 R70, R70 ;  /* 0x0000004600467308 */ /* 0x000ea20000000800 */
[C---:B---3--:R-:W-:Y:S01]  /*68e0*/  FMUL.FTZ R111, R65.reuse, R150 ;  /* 0x00000096416f7220 */ /* 0x048fe20000410000 */
[----:B------:R-:W-:Y:S01]  /*68f0*/  FMUL.FTZ R110, R65, R141 ;  /* 0x0000008d416e7220 */ /* 0x000fe20000410000 */
[----:B------:R-:W-:-:S05]  /*6900*/  R2UR UR49, R60 ;  /* 0x000000003c3172ca */ /* 0x000fca00000e0000 */
[----:B------:R-:W3:Y:S01]  /*6910*/  MUFU.EX2 R67, R67 ;  /* 0x0000004300437308 */ /* 0x000ee20000000800 */
[C---:B------:R-:W-:Y:S02]  /*6920*/  ISETP.NE.AND P0, PT, R190.reuse, RZ, PT ;  /* 0x000000ffbe00720c */ /* 0x040fe40003f05270 */
[----:B------:R-:W-:-:S05]  /*6930*/  IADD3 R194, PT, PT, R190, 0x200, RZ ;  /* 0x00000200bec27810 */ /* 0x000fca0007ffe0ff */
[----:B------:R-:W-:Y:S01]  /*6940*/  MUFU.SIN R155, R154 ;  /* 0x0000009a009b7308 */ /* 0x000fe20000000400 */
[----:B------:R-:W-:-:S07]  /*6950*/  MOV R62, UR29 ;  /* 0x0000001d003e7c02 */ /* 0x000fce0008000f00 */
[----:B------:R-:W-:Y:S01]  /*6960*/  MUFU.COS R65, R154 ;  /* 0x0000009a00417308 */ /* 0x000fe20000000000 */
[----:B------:R-:W-:-:S07]  /*6970*/  R2UR UR37, R61 ;  /* 0x000000003d2572ca */ /* 0x000fce00000e0000 */
[----:B------:R-:W5:Y:S01]  /*6980*/  MUFU.EX2 R66, R157 ;  /* 0x0000009d00427308 */ /* 0x000f620000000800 */
[----:B------:R-:W-:-:S07]  /*6990*/  SEL R62, R62, R194, !P0 ;  /* 0x000000c23e3e7207 */ /* 0x000fce0004000000 */
[----:B------:R-:W5:Y:S01]  /*69a0*/  MUFU.EX2 R69, R69 ;  /* 0x0000004500457308 */ /* 0x000f620000000800 */
[----:B------:R-:W-:Y:S01]  /*69b0*/  ISETP.NE.AND P2, PT, R190, 0x3f, PT ;  /* 0x0000003fbe00780c */ /* 0x000fe20003f45270 */
[----:B0-----:R-:W-:Y:S01]  /*69c0*/  FMUL.FTZ R126, R64, R126 ;  /* 0x0000007e407e7220 */ /* 0x001fe20000410000 */
[----:B------:R-:W-:Y:S01]  /*69d0*/  SHF.L.U32 R174, R174, 0x10, RZ ;  /* 0x00000010aeae7819 */ /* 0x000fe200000006ff */
[----:B------:R-:W-:Y:S01]  /*69e0*/  FMUL.FTZ R127, R64, R127 ;  /* 0x0000007f407f7220 */ /* 0x000fe20000410000 */
[----:B------:R-:W-:Y:S02]  /*69f0*/  LEA R62, R62, UR30, 0x3 ;  /* 0x0000001e3e3e7c11 */ /* 0x000fe4000f8e18ff */
        /* <DEDUP_REMOVED lines=12> */
[----:B-1----:R-:W-:Y:S02]  /*6ac0*/  SHF.L.U32 R164, R164, 0x10, RZ ;  /* 0x00000010a4a47819 */ /* 0x002fe400000006ff */
[----:B------:R-:W-:Y:S02]  /*6ad0*/  SHF.L.U32 R162, R162, 0x10, RZ ;  /* 0x00000010a2a27819 */ /* 0x000fe400000006ff */
[----:B------:R-:W-:Y:S01]  /*6ae0*/  SHF.L.U32 R158, R158, 0x10, RZ ;  /* 0x000000109e9e7819 */ /* 0x000fe200000006ff */
[----:B--2---:R-:W-:Y:S01]  /*6af0*/  FMUL.FTZ R120, R70, R140 ;  /* 0x0000008c46787220 */ /* 0x004fe20000410000 */
[----:B------:R-:W-:Y:S01]  /*6b00*/  FMUL.FTZ R119, R109, R142 ;  /* 0x0000008e6d777220 */ /* 0x000fe20000410000 */
[----:B----4-:R-:W-:Y:S01]  /*6b10*/  SHF.L.U32 R175, R175, 0x10, RZ ;  /* 0x00000010afaf7819 */ /* 0x010fe200000006ff */
[----:B------:R-:W-:Y:S01]  /*6b20*/  FMUL.FTZ R122, R108, R144 ;  /* 0x000000906c7a7220 */ /* 0x000fe20000410000 */
[----:B---3--:R-:W-:Y:S01]  /*6b30*/  FMUL.FTZ R109, R67, R156 ;  /* 0x0000009c436d7220 */ /* 0x008fe20000410000 */
[----:B------:R-:W-:Y:S01]  /*6b40*/  SHF.L.U32 R189, R189, 0x10, RZ ;  /* 0x00000010bdbd7819 */ /* 0x000fe200000006ff */
[----:B------:R-:W-:Y:S01]  /*6b50*/  FMUL.FTZ R140, R174, UR49 ;  /* 0x00000031ae8c7c20 */ /* 0x000fe20008410000 */
[----:B------:R-:W-:Y:S01]  /*6b60*/  SHF.L.U32 R185, R185, 0x10, RZ ;  /* 0x00000010b9b97819 */ /* 0x000fe200000006ff */
[----:B------:R-:W-:Y:S01]  /*6b70*/  FMUL.FTZ R129, R71, R146 ;  /* 0x0000009247817220 */ /* 0x000fe20000410000 */
[----:B------:R-:W-:Y:S01]  /*6b80*/  SHF.L.U32 R171, R171, 0x10, RZ ;  /* 0x00000010abab7819 */ /* 0x000fe200000006ff */
[----:B------:R-:W-:Y:S01]  /*6b90*/  FMUL.FTZ R121, R70, R143 ;  /* 0x0000008f46797220 */ /* 0x000fe20000410000 */
[----:B------:R-:W-:Y:S01]  /*6ba0*/  SHF.L.U32 R161, R161, 0x10, RZ ;  /* 0x00000010a1a17819 */ /* 0x000fe200000006ff */
[C---:B-----5:R-:W-:Y:S01]  /*6bb0*/  FMUL.FTZ R156, R66.reuse, R65 ;  /* 0x00000041429c7220 */ /* 0x060fe20000410000 */
        /* <DEDUP_REMOVED lines=28> */
[----:B------:R-:W-:Y:S01]  /*6d80*/  FMUL.FTZ R123, R108, R145 ;  /* 0x000000916c7b7220 */ /* 0x000fe20000410000 */
[----:B------:R-:W-:Y:S01]  /*6d90*/  FFMA.FTZ R140, R175, UR37, R140 ;  /* 0x00000025af8c7c23 */ /* 0x000fe2000801008c */
[----:B------:R-:W-:Y:S01]  /*6da0*/  FMUL.FTZ R128, R71, R128 ;  /* 0x0000008047807220 */ /* 0x000fe20000410000 */
[C---:B------:R-:W-:Y:S01]  /*6db0*/  FMUL.FTZ R125, R69.reuse, R147 ;  /* 0x00000093457d7220 */ /* 0x040fe20000410000 */
        /* <DEDUP_REMOVED lines=45> */
.L_x_6992:
[----:B------:R-:W-:-:S06]  /*7090*/  LEA R114, R190, UR30, 0x3 ;  /* 0x0000001ebe727c11 */ /* 0x000fcc000f8e18ff */
[----:B------:R-:W0:Y:S02]  /*70a0*/  LDS.64 R114, [R114+0x49e8] ;  /* 0x0049e80072727984 */ /* 0x000e240000000a00 */
.L_x_6993:
[----:B------:R-:W-:Y:S05]  /*70b0*/  BSYNC.RECONVERGENT B0 ;  /* 0x0000000000007941 */ /* 0x000fea0003800200 */
.L_x_6991:
        /* <DEDUP_REMOVED lines=17> */
[----:B------:R-:W-:Y:S02]  /*71d0*/  LEA R191, R190, UR30, 0x4 ;  /* 0x0000001ebebf7c11 */ /* 0x000fe4000f8e20ff */
        /* <DEDUP_REMOVED lines=128> */
[CC--:B------:R-:W-:Y:S01]  /*79e0*/  FMUL.FTZ R62, R108.reuse, R60.reuse ;  /* 0x0000003c6c3e7220 */ /* 0x0c0fe20000410000 */
[C---:B------:R-:W-:Y:S01]  /*79f0*/  FFMA.FTZ R68, R109.reuse, R69, -R68 ;  /* 0x000000456d447223 */ /* 0x040fe20000010844 */
[-C--:B------:R-:W-:Y:S01]  /*7a00*/  FMUL.FTZ R63, R108, R61.reuse ;  /* 0x0000003d6c3f7220 */ /* 0x080fe20000410000 */
[----:B------:R-:W-:Y:S01]  /*7a10*/  FADD.FTZ R70, RZ, R70 ;  /* 0x00000046ff467221 */ /* 0x000fe20000010000 */
[----:B------:R-:W-:Y:S01]  /*7a20*/  FFMA.FTZ R61, R109, R61, R62 ;  /* 0x0000003d6d3d7223 */ /* 0x000fe2000001003e */
[----:B------:R-:W-:Y:S01]  /*7a30*/  FFMA.FTZ R68, R35, R51, R68 ;  /* 0x0000003323447223 */ /* 0x000fe20000010044 */
[----:B------:R-:W-:Y:S01]  /*7a40*/  FFMA.FTZ R60, R109, R60, -R63 ;  /* 0x0000003c6d3c7223 */ /* 0x000fe2000001083f */
[C---:B------:R-:W-:Y:S01]  /*7a50*/  FMUL.FTZ R69, R155.reuse, R70 ;  /* 0x000000469b457220 */ /* 0x040fe20000410000 */
[CC--:B------:R-:W-:Y:S01]  /*7a60*/  FMUL.FTZ R63, R155.reuse, R61.reuse ;  /* 0x0000003d9b3f7220 */ /* 0x0c0fe20000410000 */
        /* <DEDUP_REMOVED lines=92> */
.L_x_7116:
        /* <DEDUP_REMOVED lines=13> */
.L_x_7119:
[----:B------:R-:W-:-:S03]  /*8100*/  UMOV UR29, 0xffffffff ;  /* 0xffffffff001d7882 */ /* 0x000fc60000000000 */
[----:B------:R-:W-:Y:S05]  /*8110*/  BRA.DIV UR29, `(.L_x_6997) ;  /* 0x0000007e1de07947 */ /* 0x000fea000b800000 */
.L_x_7122:
[----:B------:R-:W-:-:S03]  /*8120*/  UMOV UR29, 0xffffffff ;  /* 0xffffffff001d7882 */ /* 0x000fc60000000000 */
[----:B------:R-:W-:Y:S05]  /*8130*/  BRA.DIV UR29, `(.L_x_6998) ;  /* 0x000000821d007947 */ /* 0x000fea000b800000 */
.L_x_7125:
[----:B------:R-:W-:-:S03]  /*8140*/  UMOV UR29, 0xffffffff ;  /* 0xffffffff001d7882 */ /* 0x000fc60000000000 */
[----:B------:R-:W-:Y:S05]  /*8150*/  BRA.DIV UR29, `(.L_x_6999) ;  /* 0x000000821d207947 */ /* 0x000fea000b800000 */
.L_x_7128:
        /* <DEDUP_REMOVED lines=10> */
.L_x_7138:
        /* <DEDUP_REMOVED lines=23> */
.L_x_6994:
[----:B---3--:R-:W3:Y:S01]  /*8370*/  S2R R190, SR_TID.X ;  /* 0x0000000000be7919 */ /* 0x008ee20000002100 */
[----:B------:R-:W-:Y:S05]  /*8380*/  WARPSYNC.ALL ;  /* 0x0000000000007948 */ /* 0x000fea0003800000 */
[----:B---3--:R-:W-:Y:S01]  /*8390*/  LOP3.LUT P0, R240, R190, 0x1f, RZ, 0xc0, !PT ;  /* 0x0000001fbef07812 */ /* 0x008fe2000780c0ff */
[CC--:B012---:R-:W-:Y:S01]  /*83a0*/  FMUL.FTZ R61, R155.reuse, R115.reuse ;  /* 0x000000739b3d7220 */ /* 0x0c7fe20000410000 */
[----:B------:R-:W-:Y:S01]  /*83b0*/  FMUL.FTZ R232, R158, UR37 ;  /* 0x000000259ee87c20 */ /* 0x000fe20008410000 */
[C---:B------:R-:W-:Y:S01]  /*83c0*/  FMUL.FTZ R60, R156.reuse, R115 ;  /* 0x000000739c3c7220 */ /* 0x040fe20000410000 */
[----:B------:R-:W-:Y:S01]  /*83d0*/  FMUL.FTZ R63, R155, R157 ;  /* 0x0000009d9b3f7220 */ /* 0x000fe20000410000 */
[-C--:B------:R-:W-:Y:S01]  /*83e0*/  FFMA.FTZ R61, R156, R114.reuse, -R61 ;  /* 0x000000729c3d7223 */ /* 0x080fe2000001083d */
[----:B------:R-:W-:Y:S01]  /*83f0*/  FFMA.FTZ R232, R159, UR49, -R232 ;  /* 0x000000319fe87c23 */ /* 0x000fe200080108e8 */
[----:B------:R-:W-:Y:S01]  /*8400*/  FFMA.FTZ R60, -R155, R114, -R60 ;  /* 0x000000729b3c7223 */ /* 0x000fe2000001093c */
[----:B-----5:R-:W-:Y:S01]  /*8410*/  FMUL.FTZ R66, R160, UR37 ;  /* 0x00000025a0427c20 */ /* 0x020fe20008410000 */
[----:B------:R-:W-:Y:S01]  /*8420*/  FMUL.FTZ R64, R108, R61 ;  /* 0x0000003d6c407220 */ /* 0x000fe20000410000 */
[----:B------:R-:W-:Y:S01]  /*8430*/  FMUL.FTZ R62, R3, R232 ;  /* 0x000000e8033e7220 */ /* 0x000fe20000410000 */
[----:B------:R-:W-:Y:S01]  /*8440*/  FMUL.FTZ R198, R162, UR37 ;  /* 0x00000025a2c67c20 */ /* 0x000fe20008410000 */
[----:B------:R-:W-:Y:S01]  /*8450*/  FFMA.FTZ R199, R161, UR49, -R66 ;  /* 0x00000031a1c77c23 */ /* 0x000fe20008010842 */
[-C--:B------:R-:W-:Y:S01]  /*8460*/  FFMA.FTZ R67, R109, R60.reuse, -R64 ;  /* 0x0000003c6d437223 */ /* 0x080fe20000010840 */
[----:B------:R-:W-:Y:S01]  /*8470*/  FMUL.FTZ R60, R108, R60 ;  /* 0x0000003c6c3c7220 */ /* 0x000fe20000410000 */
[-C--:B------:R-:W-:Y:S01]  /*8480*/  FMUL.FTZ R64, R155, R62.reuse ;  /* 0x0000003e9b407220 */ /* 0x080fe20000410000 */
[----:B------:R-:W-:Y:S01]  /*8490*/  FFMA.FTZ R63, R156, R62, R63 ;  /* 0x0000003e9c3f7223 */ /* 0x000fe2000001003f */
[----:B------:R-:W-:Y:S01]  /*84a0*/  FMUL.FTZ R62, R110, R67 ;  /* 0x000000436e3e7220 */ /* 0x000fe20000410000 */
[----:B------:R-:W-:Y:S01]  /*84b0*/  FFMA.FTZ R60, R109, R61, R60 ;  /* 0x0000003d6d3c7223 */ /* 0x000fe2000001003c */
[----:B------:R-:W-:Y:S01]  /*84c0*/  FFMA.FTZ R65, R156, R157, -R64 ;  /* 0x0000009d9c417223 */ /* 0x000fe20000010840 */
[----:B------:R-:W-:Y:S01]  /*84d0*/  FFMA.FTZ R63, R4, R199, R63 ;  /* 0x000000c7043f7223 */ /* 0x000fe2000001003f */
[----:B------:R-:W-:Y:S01]  /*84e0*/  FFMA.FTZ R198, R163, UR49, -R198 ;  /* 0x00000031a3c67c23 */ /* 0x000fe200080108c6 */
[-C--:B------:R-:W-:Y:S01]  /*84f0*/  FMUL.FTZ R64, R110, R60.reuse ;  /* 0x0000003c6e407220 */ /* 0x080fe20000410000 */
[C---:B------:R-:W-:Y:S01]  /*8500*/  FFMA.FTZ R61, R111.reuse, R60, R62 ;  /* 0x0000003c6f3d7223 */ /* 0x040fe2000001003e */
[----:B------:R-:W-:Y:S01]  /*8510*/  FADD.FTZ R65, R140, R65 ;  /* 0x000000418c417221 */ /* 0x000fe20000010000 */
[C---:B------:R-:W-:Y:S01]  /*8520*/  FMUL.FTZ R62, R108.reuse, R63 ;  /* 0x0000003f6c3e7220 */ /* 0x040fe20000410000 */
[----:B------:R-:W-:Y:S01]  /*8530*/  FFMA.FTZ R64, R111, R67, -R64 ;  /* 0x000000436f407223 */ /* 0x000fe20000010840 */
[----:B------:R-:W-:Y:S01]  /*8540*/  BAR.SYNC.DEFER_BLOCKING 0x0 ;  /* 0x0000000000007b1d */ /* 0x000fe20000010000 */
[-C--:B------:R-:W-:Y:S01]  /*8550*/  FMUL.FTZ R60, R108, R65.reuse ;  /* 0x000000416c3c7220 */ /* 0x080fe20000410000 */
[C---:B------:R-:W-:Y:S01]  /*8560*/  FFMA.FTZ R62, R109.reuse, R65, -R62 ;  /* 0x000000416d3e7223 */ /* 0x040fe2000001083e */
[----:B------:R-:W-:Y:S01]  /*8570*/  FMUL.FTZ R66, R112, R64 ;  /* 0x0000004070427220 */ /* 0x000fe20000410000 */
[----:B------:R-:W-:Y:S01]  /*8580*/  FMUL.FTZ R196, R166, UR37 ;  /* 0x00000025a6c47c20 */ /* 0x000fe20008410000 */
[----:B------:R-:W-:Y:S01]  /*8590*/  FFMA.FTZ R60, R109, R63, R60 ;  /* 0x0000003f6d3c7223 */ /* 0x000fe2000001003c */
[----:B------:R-:W-:Y:S01]  /*85a0*/  FADD.FTZ R62, R141, R62 ;  /* 0x0000003e8d3e7221 */ /* 0x000fe20000010000 */
[-C--:B------:R-:W-:Y:S01]  /*85b0*/  FMUL.FTZ R63, R112, R61.reuse ;  /* 0x0000003d703f7220 */ /* 0x080fe20000410000 */
[----:B------:R-:W-:Y:S01]  /*85c0*/  FFMA.FTZ R65, R113, R61, R66 ;  /* 0x0000003d71417223 */ /* 0x000fe20000010042 */
[----:B------:R-:W-:Y:S01]  /*85d0*/  FFMA.FTZ R60, R5, R198, R60 ;  /* 0x000000c6053c7223 */ /* 0x000fe2000001003c */
[----:B------:R-:W-:Y:S01]  /*85e0*/  FMUL.FTZ R66, R110, R62 ;  /* 0x0000003e6e427220 */ /* 0x000fe20000410000 */
[----:B------:R-:W-:Y:S01]  /*85f0*/  FFMA.FTZ R63, R113, R64, -R63 ;  /* 0x00000040713f7223 */ /* 0x000fe2000001083f */
[----:B------:R-:W-:Y:S01]  /*8600*/  FMUL.FTZ R64, R164, UR37 ;  /* 0x00000025a4407c20 */ /* 0x000fe20008410000 */
[C---:B------:R-:W-:Y:S01]  /*8610*/  FMUL.FTZ R68, R116.reuse, R65 ;  /* 0x0000004174447220 */ /* 0x040fe20000410000 */
[-C--:B------:R-:W-:Y:S01]  /*8620*/  FFMA.FTZ R61, R111, R60.reuse, R66 ;  /* 0x0000003c6f3d7223 */ /* 0x080fe20000010042 */
[-C--:B------:R-:W-:Y:S01]  /*8630*/  FMUL.FTZ R66, R116, R63.reuse ;  /* 0x0000003f74427220 */ /* 0x080fe20000410000 */
[----:B------:R-:W-:Y:S01]  /*8640*/  FMUL.FTZ R60, R110, R60 ;  /* 0x0000003c6e3c7220 */ /* 0x000fe20000410000 */
[----:B------:R-:W-:Y:S01]  /*8650*/  FFMA.FTZ R197, R165, UR49, -R64 ;  /* 0x00000031a5c57c23 */ /* 0x000fe20008010840 */
[C---:B------:R-:W-:Y:S01]  /*8660*/  FFMA.FTZ R68, R117.reuse, R63, -R68 ;  /* 0x0000003f75447223 */ /* 0x040fe20000010844 */
[----:B------:R-:W-:Y:S01]  /*8670*/  FFMA.FTZ R66, R117, R65, R66 ;  /* 0x0000004175427223 */ /* 0x000fe20000010042 */
[----:B------:R-:W-:Y:S01]  /*8680*/  FFMA.FTZ R63, R111, R62, -R60 ;  /* 0x0000003e6f3f7223 */ /* 0x000fe2000001083c */
[----:B------:R-:W-:Y:S01]  /*8690*/  FFMA.FTZ R61, R6, R197, R61 ;  /* 0x000000c5063d7223 */ /* 0x000fe2000001003d */
[C---:B------:R-:W-:Y:S01]  /*86a0*/  FMUL.FTZ R60, R118.reuse, R68 ;  /* 0x00000044763c7220 */ /* 0x040fe20000410000 */
[-C--:B------:R-:W-:Y:S01]  /*86b0*/  FMUL.FTZ R65, R118, R66.reuse ;  /* 0x0000004276417220 */ /* 0x080fe20000410000 */
[----:B------:R-:W-:Y:S01]  /*86c0*/  FADD.FTZ R63, R142, R63 ;  /* 0x0000003f8e3f7221 */ /* 0x000fe20000010000 */
[C---:B------:R-:W-:Y:S01]  /*86d0*/  FMUL.FTZ R62, R112.reuse, R61 ;  /* 0x0000003d703e7220 */ /* 0x040fe20000410000 */
[C---:B------:R-:W-:Y:S01]  /*86e0*/  FFMA.FTZ R66, R119.reuse, R66, R60 ;  /* 0x0000004277427223 */ /* 0x040fe2000001003c */
[----:B------:R-:W-:Y:S01]  /*86f0*/  FFMA.FTZ R65, R119, R68, -R65 ;  /* 0x0000004477417223 */ /* 0x000fe20000010841 */
[-C--:B------:R-:W-:Y:S01]  /*8700*/  FMUL.FTZ R60, R112, R63.reuse ;  /* 0x0000003f703c7220 */ /* 0x080fe20000410000 */
[----:B------:R-:W-:Y:S01]  /*8710*/  FFMA.FTZ R62, R113, R63, -R62 ;  /* 0x0000003f713e7223 */ /* 0x000fe2000001083e */
[----:B------:R-:W-:Y:S01]  /*8720*/  FFMA.FTZ R196, R167, UR49, -R196 ;  /* 0x00000031a7c47c23 */ /* 0x000fe200080108c4 */
[C---:B------:R-:W-:Y:S01]  /*8730*/  FMUL.FTZ R64, R120.reuse, R65 ;  /* 0x0000004178407220 */ /* 0x040fe20000410000 */
[----:B------:R-:W-:Y:S01]  /*8740*/  FFMA.FTZ R60, R113, R61, R60 ;  /* 0x0000003d713c7223 */ /* 0x000fe2000001003c */
        /* <DEDUP_REMOVED lines=11> */
[----:B------:R-:W-:Y:S01]  /*8800*/  FMUL.FTZ R64, R168, UR37 ;  /* 0x00000025a8407c20 */ /* 0x000fe20008410000 */
[----:B------:R-:W-:Y:S01]  /*8810*/  FFMA.FTZ R68, R123, R68, -R61 ;  /* 0x000000447b447223 */ /* 0x000fe2000001083d */
[----:B------:R-:W-:Y:S01]  /*8820*/  FFMA.FTZ R65, R117, R62, -R60 ;  /* 0x0000003e75417223 */ /* 0x000fe2000001083c */
[----:B------:R-:W-:Y:S01]  /*8830*/  FFMA.FTZ R70, R123, R66, R70 ;  /* 0x000000427b467223 */ /* 0x000fe20000010046 */
[----:B------:R-:W0:Y:S01]  /*8840*/  LDS.64 R60, [R191+0x31d8] ;  /* 0x0031d800bf3c7984 */ /* 0x000e220000000a00 */
[----:B------:R-:W-:Y:S01]  /*8850*/  FFMA.FTZ R195, R169, UR49, -R64 ;  /* 0x00000031a9c37c23 */ /* 0x000fe20008010840 */
[----:B------:R-:W-:Y:S01]  /*8860*/  FMUL.FTZ R62, R124, R68 ;  /* 0x000000447c3e7220 */ /* 0x000fe20000410000 */
[----:B------:R-:W-:Y:S01]  /*8870*/  FADD.FTZ R65, R144, R65 ;  /* 0x0000004190417221 */ /* 0x000fe20000010000 */
[-C--:B------:R-:W-:Y:S01]  /*8880*/  FMUL.FTZ R67, R124, R70.reuse ;  /* 0x000000467c437220 */ /* 0x080fe20000410000 */
[----:B------:R-:W-:Y:S01]  /*8890*/  FFMA.FTZ R63, R8, R195, R63 ;  /* 0x000000c3083f7223 */ /* 0x000fe2000001003f */
[C---:B------:R-:W-:Y:S01]  /*88a0*/  FFMA.FTZ R70, R125.reuse, R70, R62 ;  /* 0x000000467d467223 */ /* 0x040fe2000001003e */
[C---:B------:R-:W-:Y:S01]  /*88b0*/  FMUL.FTZ R62, R118.reuse, R65 ;  /* 0x00000041763e7220 */ /* 0x040fe20000410000 */
[----:B------:R-:W-:Y:S01]  /*88c0*/  FFMA.FTZ R67, R125, R68, -R67 ;  /* 0x000000447d437223 */ /* 0x000fe20000010843 */
[-C--:B------:R-:W-:Y:S01]  /*88d0*/  FMUL.FTZ R64, R118, R63.reuse ;  /* 0x0000003f76407220 */ /* 0x080fe20000410000 */
[----:B------:R-:W-:Y:S01]  /*88e0*/  FFMA.FTZ R194, R171, UR49, -R194 ;  /* 0x00000031abc27c23 */ /* 0x000fe200080108c2 */
[C---:B------:R-:W-:Y:S01]  /*88f0*/  FFMA.FTZ R62, R119.reuse, R63, R62 ;  /* 0x0000003f773e7223 */ /* 0x040fe2000001003e */
[----:B------:R-:W-:Y:S01]  /*8900*/  FMUL.FTZ R66, R128, R67 ;  /* 0x0000004380427220 */ /* 0x000fe20000410000 */
[----:B------:R-:W-:Y:S01]  /*8910*/  FFMA.FTZ R64, R119, R65, -R64 ;  /* 0x0000004177407223 */ /* 0x000fe20000010840 */
[----:B------:R-:W-:Y:S01]  /*8920*/  FMUL.FTZ R68, R172, UR37 ;  /* 0x00000025ac447c20 */ /* 0x000fe20008410000 */
[----:B------:R-:W-:Y:S01]  /*8930*/  FFMA.FTZ R62, R9, R194, R62 ;  /* 0x000000c2093e7223 */ /* 0x000fe2000001003e */
[-C--:B------:R-:W-:Y:S01]  /*8940*/  FFMA.FTZ R69, R129, R70.reuse, R66 ;  /* 0x0000004681457223 */ /* 0x080fe20000010042 */
[----:B------:R-:W-:Y:S01]  /*8950*/  FADD.FTZ R64, R145, R64 ;  /* 0x0000004091407221 */ /* 0x000fe20000010000 */
[----:B------:R-:W-:Y:S01]  /*8960*/  FMUL.FTZ R70, R128, R70 ;  /* 0x0000004680467220 */ /* 0x000fe20000410000 */
[C---:B------:R-:W-:Y:S01]  /*8970*/  FMUL.FTZ R65, R120.reuse, R62 ;  /* 0x0000003e78417220 */ /* 0x040fe20000410000 */
[----:B------:R-:W-:Y:S01]  /*8980*/  FFMA.FTZ R193, R173, UR49, -R68 ;  /* 0x00000031adc17c23 */ /* 0x000fe20008010844 */
[-C--:B------:R-:W-:Y:S01]  /*8990*/  FMUL.FTZ R66, R120, R64.reuse ;  /* 0x0000004078427220 */ /* 0x080fe20000410000 */
[----:B------:R-:W-:Y:S01]  /*89a0*/  FFMA.FTZ R70, R129, R67, -R70 ;  /* 0x0000004381467223 */ /* 0x000fe20000010846 */
[C---:B------:R-:W-:Y:S01]  /*89b0*/  FFMA.FTZ R65, R121.reuse, R64, -R65 ;  /* 0x0000004079417223 */ /* 0x040fe20000010841 */
[----:B------:R-:W-:Y:S01]  /*89c0*/  FMUL.FTZ R192, R174, UR37 ;  /* 0x00000025aec07c20 */ /* 0x000fe20008410000 */
[----:B------:R-:W-:Y:S01]  /*89d0*/  FFMA.FTZ R63, R121, R62, R66 ;  /* 0x0000003e793f7223 */ /* 0x000fe20000010042 */
[-C--:B------:R-:W-:Y:S01]  /*89e0*/  FMUL.FTZ R62, R130, R70.reuse ;  /* 0x00000046823e7220 */ /* 0x080fe20000410000 */
[----:B------:R-:W-:Y:S01]  /*89f0*/  FADD.FTZ R65, R146, R65 ;  /* 0x0000004192417221 */ /* 0x000fe20000010000 */
[----:B------:R-:W-:Y:S01]  /*8a00*/  MOV R66, UR46 ;  /* 0x0000002e00427c02 */ /* 0x000fe20008000f00 */
[----:B------:R-:W-:Y:S01]  /*8a10*/  FFMA.FTZ R63, R10, R193, R63 ;  /* 0x000000c10a3f7223 */ /* 0x000fe2000001003f */
[----:B------:R-:W-:Y:S01]  /*8a20*/  FFMA.FTZ R67, R131, R69, R62 ;  /* 0x0000004583437223 */ /* 0x000fe2000001003e */
[----:B------:R-:W-:Y:S01]  /*8a30*/  FMUL.FTZ R62, R122, R65 ;  /* 0x000000417a3e7220 */ /* 0x000fe20000410000 */
[----:B------:R-:W-:Y:S01]  /*8a40*/  ISETP.LE.OR P0, PT, R66, UR20, P0 ;  /* 0x0000001442007c0c */ /* 0x000fe20008703670 */
[----:B------:R-:W-:Y:S01]  /*8a50*/  FMUL.FTZ R64, R122, R63 ;  /* 0x0000003f7a407220 */ /* 0x000fe20000410000 */
[----:B------:R-:W-:Y:S01]  /*8a60*/  FMUL.FTZ R66, R130, R69 ;  /* 0x0000004582427220 */ /* 0x000fe20000410000 */
[----:B------:R-:W-:Y:S01]  /*8a70*/  FFMA.FTZ R62, R123, R63, R62 ;  /* 0x0000003f7b3e7223 */ /* 0x000fe2000001003e */
[----:B------:R-:W-:Y:S01]  /*8a80*/  FFMA.FTZ R192, R175, UR49, -R192 ;  /* 0x00000031afc07c23 */ /* 0x000fe200080108c0 */
[----:B------:R-:W-:Y:S01]  /*8a90*/  FFMA.FTZ R64, R123, R65, -R64 ;  /* 0x000000417b407223 */ /* 0x000fe20000010840 */
[----:B------:R-:W-:Y:S01]  /*8aa0*/  FFMA.FTZ R70, R131, R70, -R66 ;  /* 0x0000004683467223 */ /* 0x000fe20000010842 */
[----:B------:R-:W-:Y:S01]  /*8ab0*/  FMUL.FTZ R228, R176, UR37 ;  /* 0x00000025b0e47c20 */ /* 0x000fe20008410000 */
[----:B0-----:R-:W-:Y:S01]  /*8ac0*/  FMUL.FTZ R63, R127, R60 ;  /* 0x0000003c7f3f7220 */ /* 0x001fe20000410000 */
[----:B------:R-:W-:Y:S01]  /*8ad0*/  FADD.FTZ R64, R147, R64 ;  /* 0x0000004093407221 */ /* 0x000fe20000010000 */
[-C--:B------:R-:W-:Y:S01]  /*8ae0*/  FMUL.FTZ R127, R127, R61.reuse ;  /* 0x0000003d7f7f7220 */ /* 0x080fe20000410000 */
[----:B------:R-:W-:Y:S01]  /*8af0*/  FFMA.FTZ R62, R11, R192, R62 ;  /* 0x000000c00b3e7223 */ /* 0x000fe2000001003e */
[----:B------:R-:W-:Y:S01]  /*8b00*/  FFMA.FTZ R63, R126, R61, R63 ;  /* 0x0000003d7e3f7223 */ /* 0x000fe2000001003f */
[----:B------:R-:W-:Y:S01]  /*8b10*/  FMUL.FTZ R66, R124, R64 ;  /* 0x000000407c427220 */ /* 0x000fe20000410000 */
[----:B------:R-:W-:Y:S01]  /*8b20*/  FFMA.FTZ R60, R126, R60, -R127 ;  /* 0x0000003c7e3c7223 */ /* 0x000fe2000001087f */
[-C--:B------:R-:W-:Y:S01]  /*8b30*/  FMUL.FTZ R61, R124, R62.reuse ;  /* 0x0000003e7c3d7220 */ /* 0x080fe20000410000 */
[----:B------:R-:W-:Y:S01]  /*8b40*/  FADD.FTZ R126, RZ, R63 ;  /* 0x0000003fff7e7221 */ /* 0x000fe20000010000 */
[----:B------:R-:W-:Y:S01]  /*8b50*/  FFMA.FTZ R65, R125, R62, R66 ;  /* 0x0000003e7d417223 */ /* 0x000fe20000010042 */
[----:B------:R-:W-:Y:S01]  /*8b60*/  FFMA.FTZ R229, R49, R77, R60 ;  /* 0x0000004d31e57223 */ /* 0x000fe2000001003c */
[----:B------:R-:W-:Y:S01]  /*8b70*/  FFMA.FTZ R228, R177, UR49, -R228 ;  /* 0x00000031b1e47c23 */ /* 0x000fe200080108e4 */
[----:B------:R-:W-:Y:S01]  /*8b80*/  FMUL.FTZ R60, R138, R126 ;  /* 0x0000007e8a3c7220 */ /* 0x000fe20000410000 */
[----:B------:R-:W-:Y:S01]  /*8b90*/  FFMA.FTZ R63, R125, R64, -R61 ;  /* 0x000000407d3f7223 */ /* 0x000fe2000001083d */
        /* <DEDUP_REMOVED lines=9> */
[----:B------:R-:W-:Y:S01]  /*8c30*/  FMUL.FTZ R60, R132, R67 ;  /* 0x00000043843c7220 */ /* 0x000fe20000410000 */
[----:B------:R-:W-:Y:S01]  /*8c40*/  FADD.FTZ R127, RZ, R61 ;  /* 0x0000003dff7f7221 */ /* 0x000fe20000010000 */
[----:B------:R-:W-:Y:S01]  /*8c50*/  FFMA.FTZ R66, R129, R63, -R62 ;  /* 0x0000003f81427223 */ /* 0x000fe2000001083e */
[C---:B------:R-:W-:Y:S01]  /*8c60*/  FMUL.FTZ R62, R136.reuse, R227 ;  /* 0x000000e3883e7220 */ /* 0x040fe20000410000 */
[----:B------:R-:W-:Y:S01]  /*8c70*/  FFMA.FTZ R70, R133, R70, -R60 ;  /* 0x0000004685467223 */ /* 0x000fe2000001083c */
[----:B------:R-:W-:Y:S01]  /*8c80*/  FMUL.FTZ R60, R136, R127 ;  /* 0x0000007f883c7220 */ /* 0x000fe20000410000 */
[----:B------:R-:W-:Y:S01]  /*8c90*/  FMUL.FTZ R64, R128, R63 ;  /* 0x0000003f80407220 */ /* 0x000fe20000410000 */
[C---:B------:R-:W-:Y:S01]  /*8ca0*/  FFMA.FTZ R62, R137.reuse, R127, R62 ;  /* 0x0000007f893e7223 */ /* 0x040fe2000001003e */
[----:B------:R-:W-:Y:S01]  /*8cb0*/  FMUL.FTZ R68, R178, UR37 ;  /* 0x00000025b2447c20 */ /* 0x000fe20008410000 */
[----:B------:R-:W-:Y:S01]  /*8cc0*/  FFMA.FTZ R60, R137, R227, -R60 ;  /* 0x000000e3893c7223 */ /* 0x000fe2000001083c */
[----:B------:R-:W-:Y:S01]  /*8cd0*/  FFMA.FTZ R64, R129, R65, R64 ;  /* 0x0000004181407223 */ /* 0x000fe20000010040 */
[----:B------:R-:W-:Y:S01]  /*8ce0*/  FADD.FTZ R200, RZ, R62 ;  /* 0x0000003effc87221 */ /* 0x000fe20000010000 */
[----:B------:R-:W-:Y:S01]  /*8cf0*/  FFMA.FTZ R225, R179, UR49, -R68 ;  /* 0x00000031b3e17c23 */ /* 0x000fe20008010844 */
[----:B------:R-:W-:Y:S01]  /*8d00*/  FADD.FTZ R66, R149, R66 ;  /* 0x0000004295427221 */ /* 0x000fe20000010000 */
[----:B------:R-:W-:Y:S01]  /*8d10*/  FFMA.FTZ R226, R47, R75, R60 ;  /* 0x0000004b2fe27223 */ /* 0x000fe2000001003c */
        /* <DEDUP_REMOVED lines=8> */
[----:B------:R-:W-:Y:S01]  /*8da0*/  FMUL.FTZ R62, R180, UR37 ;  /* 0x00000025b43e7c20 */ /* 0x000fe20008410000 */
[----:B------:R-:W-:Y:S01]  /*8db0*/  FFMA.FTZ R224, R46, R74, R61 ;  /* 0x0000004a2ee07223 */ /* 0x000fe2000001003d */
[----:B------:R-:W-:Y:S01]  /*8dc0*/  FFMA.FTZ R65, R131, R66, -R65 ;  /* 0x0000004283417223 */ /* 0x000fe20000010841 */
[----:B------:R-:W-:Y:S01]  /*8dd0*/  FADD.FTZ R201, RZ, R60 ;  /* 0x0000003cffc97221 */ /* 0x000fe20000010000 */
[----:B------:R-:W-:Y:S01]  /*8de0*/  FFMA.FTZ R223, R181, UR49, -R62 ;  /* 0x00000031b5df7c23 */ /* 0x000fe2000801083e */
[----:B------:R-:W-:Y:S01]  /*8df0*/  FMUL.FTZ R62, R132, R224 ;  /* 0x000000e0843e7220 */ /* 0x000fe20000410000 */
[----:B------:R-:W-:Y:S01]  /*8e00*/  FADD.FTZ R65, R150, R65 ;  /* 0x0000004196417221 */ /* 0x000fe20000010000 */
[-C--:B------:R-:W-:Y:S01]  /*8e10*/  FMUL.FTZ R60, R132, R201.reuse ;  /* 0x000000c9843c7220 */ /* 0x080fe20000410000 */
[----:B------:R-:W-:Y:S01]  /*8e20*/  FMUL.FTZ R64, R134, R70 ;  /* 0x0000004686407220 */ /* 0x000fe20000410000 */
[C---:B------:R-:W-:Y:S01]  /*8e30*/  FFMA.FTZ R62, R133.reuse, R201, R62 ;  /* 0x000000c9853e7223 */ /* 0x040fe2000001003e */
[----:B------:R-:W-:Y:S01]  /*8e40*/  FFMA.FTZ R61, R14, R223, R63 ;  /* 0x000000df0e3d7223 */ /* 0x000fe2000001003f */
[----:B------:R-:W-:Y:S01]  /*8e50*/  FFMA.FTZ R60, R133, R224, -R60 ;  /* 0x000000e0853c7223 */ /* 0x000fe2000001083c */
[----:B------:R-:W-:Y:S01]  /*8e60*/  FFMA.FTZ R67, R135, R69, R64 ;  /* 0x0000004587437223 */ /* 0x000fe20000010040 */
[----:B------:R-:W-:Y:S01]  /*8e70*/  FADD.FTZ R202, RZ, R62 ;  /* 0x0000003effca7221 */ /* 0x000fe20000010000 */
[C---:B------:R-:W-:Y:S01]  /*8e80*/  FMUL.FTZ R62, R132.reuse, R65 ;  /* 0x00000041843e7220 */ /* 0x040fe20000410000 */
[----:B------:R-:W-:Y:S01]  /*8e90*/  FFMA.FTZ R222, R45, R73, R60 ;  /* 0x000000492dde7223 */ /* 0x000fe2000001003c */
[-C--:B------:R-:W-:Y:S01]  /*8ea0*/  FMUL.FTZ R64, R132, R61.reuse ;  /* 0x0000003d84407220 */ /* 0x080fe20000410000 */
[C---:B------:R-:W-:Y:S01]  /*8eb0*/  FMUL.FTZ R60, R130.reuse, R202 ;  /* 0x000000ca823c7220 */ /* 0x040fe20000410000 */
[----:B------:R-:W-:Y:S01]  /*8ec0*/  FFMA.FTZ R62, R133, R61, R62 ;  /* 0x0000003d853e7223 */ /* 0x000fe2000001003e */
[-C--:B------:R-:W-:Y:S01]  /*8ed0*/  FMUL.FTZ R63, R130, R222.reuse ;  /* 0x000000de823f7220 */ /* 0x080fe20000410000 */
[----:B------:R-:W-:Y:S01]  /*8ee0*/  FMUL.FTZ R66, R134, R69 ;  /* 0x0000004586427220 */ /* 0x000fe20000410000 */
[----:B------:R-:W-:Y:S01]  /*8ef0*/  FFMA.FTZ R61, R131, R222, -R60 ;  /* 0x000000de833d7223 */ /* 0x000fe2000001083c */
[----:B------:R-:W-:Y:S01]  /*8f00*/  FFMA.FTZ R64, R133, R65, -R64 ;  /* 0x0000004185407223 */ /* 0x000fe20000010840 */
[----:B------:R-:W-:Y:S01]  /*8f10*/  FFMA.FTZ R63, R131, R202, R63 ;  /* 0x000000ca833f7223 */ /* 0x000fe2000001003f */
[----:B------:R-:W-:Y:S01]  /*8f20*/  FFMA.FTZ R70, R135, R70, -R66 ;  /* 0x0000004687467223 */ /* 0x000fe20000010842 */
[----:B------:R-:W-:Y:S01]  /*8f30*/  FFMA.FTZ R220, R44, R72, R61 ;  /* 0x000000482cdc7223 */ /* 0x000fe2000001003d */
[----:B------:R-:W-:Y:S01]  /*8f40*/  FMUL.FTZ R66, R182, UR37 ;  /* 0x00000025b6427c20 */ /* 0x000fe20008410000 */
[----:B------:R-:W-:Y:S01]  /*8f50*/  FADD.FTZ R203, RZ, R63 ;  /* 0x0000003fffcb7221 */ /* 0x000fe20000010000 */
[----:B------:R-:W-:Y:S01]  /*8f60*/  FADD.FTZ R64, R151, R64 ;  /* 0x0000004097407221 */ /* 0x000fe20000010000 */
[C---:B------:R-:W-:Y:S01]  /*8f70*/  FMUL.FTZ R60, R128.reuse, R220 ;  /* 0x000000dc803c7220 */ /* 0x040fe20000410000 */
[----:B------:R-:W-:Y:S01]  /*8f80*/  FFMA.FTZ R221, R183, UR49, -R66 ;  /* 0x00000031b7dd7c23 */ /* 0x000fe20008010842 */
[-C--:B------:R-:W-:Y:S01]  /*8f90*/  FMUL.FTZ R61, R128, R203.reuse ;  /* 0x000000cb803d7220 */ /* 0x080fe20000410000 */
[----:B------:R-:W-:Y:S01]  /*8fa0*/  FMUL.FTZ R66, R134, R64 ;  /* 0x0000004086427220 */ /* 0x000fe20000410000 */
[----:B------:R-:W-:Y:S01]  /*8fb0*/  FFMA.FTZ R204, R129, R203, R60 ;  /* 0x000000cb81cc7223 */ /* 0x000fe2000001003c */
[----:B------:R-:W-:Y:S01]  /*8fc0*/  FFMA.FTZ R62, R15, R221, R62 ;  /* 0x000000dd0f3e7223 */ /* 0x000fe2000001003e */
[----:B------:R-:W-:Y:S01]  /*8fd0*/  FMUL.FTZ R218, R184, UR37 ;  /* 0x00000025b8da7c20 */ /* 0x000fe20008410000 */
[----:B------:R-:W-:Y:S01]  /*8fe0*/  FFMA.FTZ R60, R129, R220, -R61 ;  /* 0x000000dc813c7223 */ /* 0x000fe2000001083d */
[----:B------:R-:W-:Y:S01]  /*8ff0*/  FADD.FTZ R204, RZ, R204 ;  /* 0x000000ccffcc7221 */ /* 0x000fe20000010000 */
[-C--:B------:R-:W-:Y:S01]  /*9000*/  FMUL.FTZ R65, R134, R62.reuse ;  /* 0x0000003e86417220 */ /* 0x080fe20000410000 */
[----:B------:R-:W-:Y:S01]  /*9010*/  FFMA.FTZ R63, R135, R62, R66 ;  /* 0x0000003e873f7223 */ /* 0x000fe20000010042 */
[----:B------:R-:W-:Y:S01]  /*9020*/  FFMA.FTZ R218, R185, UR49, -R218 ;  /* 0x00000031b9da7c23 */ /* 0x000fe200080108da */
[----:B------:R-:W-:Y:S01]  /*9030*/  FFMA.FTZ R219, R43, R59, R60 ;  /* 0x0000003b2bdb7223 */ /* 0x000fe2000001003c */
[----:B------:R-:W-:Y:S01]  /*9040*/  FMUL.FTZ R60, R124, R204 ;  /* 0x000000cc7c3c7220 */ /* 0x000fe20000410000 */
[----:B------:R-:W-:Y:S01]  /*9050*/  FFMA.FTZ R65, R135, R64, -R65 ;  /* 0x0000004087417223 */ /* 0x000fe20000010841 */
[----:B------:R-:W-:Y:S01]  /*9060*/  FFMA.FTZ R63, R16, R218, R63 ;  /* 0x000000da103f7223 */ /* 0x000fe2000001003f */
[----:B------:R-:W-:Y:S01]  /*9070*/  FMUL.FTZ R62, R124, R219 ;  /* 0x000000db7c3e7220 */ /* 0x000fe20000410000 */
[----:B------:R-:W-:Y:S01]  /*9080*/  FMUL.FTZ R66, R136, R67 ;  /* 0x0000004388427220 */ /* 0x000fe20000410000 */
[C---:B------:R-:W-:Y:S01]  /*9090*/  FFMA.FTZ R217, R125.reuse, R219, -R60 ;  /* 0x000000db7dd97223 */ /* 0x040fe2000001083c */
[----:B------:R-:W-:Y:S01]  /*90a0*/  FADD.FTZ R65, R152, R65 ;  /* 0x0000004198417221 */ /* 0x000fe20000010000 */
[C---:B------:R-:W-:Y:S01]  /*90b0*/  FMUL.FTZ R60, R136.reuse, R63 ;  /* 0x0000003f883c7220 */ /* 0x040fe20000410000 */
[----:B------:R-:W-:Y:S01]  /*90c0*/  FFMA.FTZ R62, R125, R204, R62 ;  /* 0x000000cc7d3e7223 */ /* 0x000fe2000001003e */
[-C--:B------:R-:W-:Y:S01]  /*90d0*/  FMUL.FTZ R64, R136, R70.reuse ;  /* 0x0000004688407220 */ /* 0x080fe20000410000 */
[C---:B------:R-:W-:Y:S01]  /*90e0*/  FFMA.FTZ R66, R137.reuse, R70, -R66 ;  /* 0x0000004689427223 */ /* 0x040fe20000010842 */
[----:B------:R-:W-:Y:S01]  /*90f0*/  FFMA.FTZ R217, R42, R58, R217 ;  /* 0x0000003a2ad97223 */ /* 0x000fe200000100d9 */
[CC--:B------:R-:W-:Y:S01]  /*9100*/  FFMA.FTZ R70, R137.reuse, R65.reuse, -R60 ;  /* 0x0000004189467223 */ /* 0x0c0fe2000001083c */
[----:B------:R-:W-:Y:S01]  /*9110*/  FMUL.FTZ R60, R136, R65 ;  /* 0x00000041883c7220 */ /* 0x000fe20000410000 */
[----:B------:R-:W-:Y:S01]  /*9120*/  FADD.FTZ R205, RZ, R62 ;  /* 0x0000003effcd7221 */ /* 0x000fe20000010000 */
[----:B------:R-:W-:Y:S01]  /*9130*/  FMUL.FTZ R62, R122, R217 ;  /* 0x000000d97a3e7220 */ /* 0x000fe20000410000 */
[----:B------:R-:W-:Y:S01]  /*9140*/  FMUL.FTZ R216, R186, UR37 ;  /* 0x00000025bad87c20 */ /* 0x000fe20008410000 */
[----:B------:R-:W-:Y:S01]  /*9150*/  FFMA.FTZ R68, R137, R63, R60 ;  /* 0x0000003f89447223 */ /* 0x000fe2000001003c */
[-C--:B------:R-:W-:Y:S01]  /*9160*/  FMUL.FTZ R60, R122, R205.reuse ;  /* 0x000000cd7a3c7220 */ /* 0x080fe20000410000 */
[----:B------:R-:W-:Y:S01]  /*9170*/  FFMA.FTZ R62, R123, R205, R62 ;  /* 0x000000cd7b3e7223 */ /* 0x000fe2000001003e */
[----:B------:R-:W-:Y:S01]  /*9180*/  FFMA.FTZ R216, R187, UR49, -R216 ;  /* 0x00000031bbd87c23 */ /* 0x000fe200080108d8 */
[----:B------:R-:W-:Y:S01]  /*9190*/  FADD.FTZ R70, R153, R70 ;  /* 0x0000004699467221 */ /* 0x000fe20000010000 */
[----:B------:R-:W-:Y:S01]  /*91a0*/  FFMA.FTZ R60, R123, R217, -R60 ;  /* 0x000000d97b3c7223 */ /* 0x000fe2000001083c */
[----:B------:R-:W-:Y:S01]  /*91b0*/  FADD.FTZ R206, RZ, R62 ;  /* 0x0000003effce7221 */ /* 0x000fe20000010000 */
[----:B------:R-:W-:Y:S01]  /*91c0*/  FFMA.FTZ R68, R17, R216, R68 ;  /* 0x000000d811447223 */ /* 0x000fe20000010044 */
[----:B------:R-:W-:Y:S01]  /*91d0*/  FFMA.FTZ R64, R137, R67, R64 ;  /* 0x0000004389407223 */ /* 0x000fe20000010040 */
[----:B------:R-:W-:Y:S01]  /*91e0*/  FFMA.FTZ R215, R41, R57, R60 ;  /* 0x0000003929d77223 */ /* 0x000fe2000001003c */
[----:B------:R-:W-:Y:S01]  /*91f0*/  FMUL.FTZ R60, R120, R206 ;  /* 0x000000ce783c7220 */ /* 0x000fe20000410000 */
[C---:B------:R-:W-:Y:S01]  /*9200*/  FMUL.FTZ R65, R138.reuse, R68 ;  /* 0x000000448a417220 */ /* 0x040fe20000410000 */
        /* <DEDUP_REMOVED lines=9> */
[----:B------:R-:W-:Y:S01]  /*92a0*/  FADD.FTZ R207, RZ, R63 ;  /* 0x0000003fffcf7221 */ /* 0x000fe20000010000 */
[C---:B------:R-:W-:Y:S01]  /*92b0*/  FMUL.FTZ R60, R118.reuse, R214 ;  /* 0x000000d6763c7220 */ /* 0x040fe20000410000 */
[C---:B------:R-:W-:Y:S01]  /*92c0*/  FFMA.FTZ R65, R139.reuse, R66, -R65 ;  /* 0x000000428b417223 */ /* 0x040fe20000010841 */
[----:B------:R-:W-:Y:S01]  /*92d0*/  FFMA.FTZ R67, R139, R68, R62 ;  /* 0x000000448b437223 */ /* 0x000fe2000001003e */
[-C--:B------:R-:W-:Y:S01]  /*92e0*/  FMUL.FTZ R61, R118, R207.reuse ;  /* 0x000000cf763d7220 */ /* 0x080fe20000410000 */
[C---:B------:R-:W-:Y:S01]  /*92f0*/  FFMA.FTZ R208, R119.reuse, R207, R60 ;  /* 0x000000cf77d07223 */ /* 0x040fe2000001003c */
[----:B------:R-:W-:Y:S01]  /*9300*/  FMUL.FTZ R212, R188, UR37 ;  /* 0x00000025bcd47c20 */ /* 0x000fe20008410000 */
[----:B------:R-:W-:Y:S01]  /*9310*/  VOTEU.ALL UP0, P0 ;  /* 0x0000000000ff7886 */ /* 0x000fe20000000000 */
[----:B------:R-:W-:Y:S01]  /*9320*/  FFMA.FTZ R66, R119, R214, -R61 ;  /* 0x000000d677427223 */ /* 0x000fe2000001083d */
[----:B------:R-:W-:Y:S01]  /*9330*/  FADD.FTZ R208, RZ, R208 ;  /* 0x000000d0ffd07221 */ /* 0x000fe20000010000 */
[----:B------:R-:W-:Y:S01]  /*9340*/  FFMA.FTZ R212, R189, UR49, -R212 ;  /* 0x00000031bdd47c23 */ /* 0x000fe200080108d4 */
[----:B------:R-:W-:-:S02]  /*9350*/  HFMA2 R60, -RZ, RZ, 1.875, 0 ;  /* 0x3f800000ff3c7431 */ /* 0x000fc400000001ff */
[----:B------:R-:W-:Y:S01]  /*9360*/  FFMA.FTZ R213, R39, R55, R66 ;  /* 0x0000003727d57223 */ /* 0x000fe20000010042 */
[C---:B------:R-:W-:Y:S01]  /*9370*/  FMUL.FTZ R66, R116.reuse, R208 ;  /* 0x000000d074427220 */ /* 0x040fe20000410000 */
[----:B------:R-:W-:Y:S01]  /*9380*/  @!UP0 ULEA UR29, UR8, UR30, 0x4 ;  /* 0x0000001e081d8291 */ /* 0x000fe2000f8e20ff */
[----:B------:R-:W-:Y:S01]  /*9390*/  CS2R R62, SRZ ;  /* 0x00000000003e7805 */ /* 0x000fe2000001ff00 */
[-C--:B------:R-:W-:Y:S01]  /*93a0*/  FMUL.FTZ R68, R116, R213.reuse ;  /* 0x000000d574447220 */ /* 0x080fe20000410000 */
[C---:B------:R-:W-:Y:S01]  /*93b0*/  FFMA.FTZ R211, R117.reuse, R213, -R66 ;  /* 0x000000d575d37223 */ /* 0x040fe20000010842 */
[----:B------:R-:W-:Y:S01]  /*93c0*/  FFMA.FTZ R66, R0, R212, R67 ;  /* 0x000000d400427223 */ /* 0x000fe20000010043 */
[----:B------:R-:W-:Y:S01]  /*93d0*/  FADD.FTZ R67, R154, R69 ;  /* 0x000000459a437221 */ /* 0x000fe20000010000 */
[----:B------:R-:W-:Y:S01]  /*93e0*/  FFMA.FTZ R68, R117, R208, R68 ;  /* 0x000000d075447223 */ /* 0x000fe20000010044 */
[----:B------:R-:W-:Y:S01]  /*93f0*/  FFMA.FTZ R211, R38, R54, R211 ;  /* 0x0000003626d37223 */ /* 0x000fe200000100d3 */
[----:B------:R-:W-:-:S02]  /*9400*/  MOV R61, RZ ;  /* 0x000000ff003d7202 */ /* 0x000fc40000000f00 */
[----:B------:R-:W-:Y:S01]  /*9410*/  FADD.FTZ R210, RZ, R68 ;  /* 0x00000044ffd27221 */ /* 0x000fe20000010000 */
[-C--:B------:R-:W-:Y:S01]  /*9420*/  FMUL.FTZ R70, R112, R211.reuse ;  /* 0x000000d370467220 */ /* 0x080fe20000410000 */
[----:B------:R-:W-:Y:S02]  /*9430*/  ISETP.GT.U32.AND P2, PT, R190, 0x1f, PT ;  /* 0x0000001fbe00780c */ /* 0x000fe40003f44070 */
        /* <DEDUP_REMOVED lines=32> */
[CC--:B------:R-:W-:Y:S01]  /*9640*/  FMUL.FTZ R245, R69.reuse, R65.reuse ;  /* 0x0000004145f57220 */ /* 0x0c0fe20000410000 */
[----:B------:R-:W-:Y:S02]  /*9650*/  FMUL.FTZ R246, R69, R64 ;  /* 0x0000004045f67220 */ /* 0x000fe40000410000 */
[C---:B------:R-:W-:Y:S01]  /*9660*/  FFMA.FTZ R241, R68.reuse, R66, -R241 ;  /* 0x0000004244f17223 */ /* 0x040fe200000108f1 */
[C---:B------:R-:W-:Y:S01]  /*9670*/  FFMA.FTZ R245, R68.reuse, R64, -R245 ;  /* 0x0000004044f57223 */ /* 0x040fe200000108f5 */
[----:B------:R-:W-:-:S02]  /*9680*/  FFMA.FTZ R246, R68, R65, R246 ;  /* 0x0000004144f67223 */ /* 0x000fc400000100f6 */
[----:B------:R-:W-:Y:S01]  /*9690*/  FADD.FTZ R70, R70, R241 ;  /* 0x000000f146467221 */ /* 0x000fe20000010000 */
[----:B------:R-:W-:-:S04]  /*96a0*/  FMUL.FTZ R241, R69, R66 ;  /* 0x0000004245f17220 */ /* 0x000fc80000410000 */
[----:B------:R-:W-:-:S04]  /*96b0*/  FFMA.FTZ R248, R68, R67, R241 ;  /* 0x0000004344f87223 */ /* 0x000fc800000100f1 */
[----:B------:R-:W-:Y:S01]  /*96c0*/  FADD.FTZ R248, R71, R248 ;  /* 0x000000f847f87221 */ /* 0x000fe20000010000 */
[----:B------:R-:W-:Y:S06]  /*96d0*/  BRA.DIV UR29, `(.L_x_7002) ;  /* 0x0000006e1db47947 */ /* 0x000fec000b800000 */
[----:B------:R0:W1:Y:S01]  /*96e0*/  SHFL.DOWN PT, R68, R245, 0x1, 0x1f ;  /* 0x08201f00f5447f89 */ /* 0x00006200000e0000 */
[----:B------:R-:W-:-:S03]  /*96f0*/  MOV R247, R70 ;  /* 0x0000004600f77202 */ /* 0x000fc60000000f00 */
[----:B------:R0:W2:Y:S04]  /*9700*/  SHFL.DOWN PT, R69, R246, 0x1, 0x1f ;  /* 0x08201f00f6457f89 */ /* 0x0000a800000e0000 */
[----:B------:R0:W3:Y:S04]  /*9710*/  SHFL.DOWN PT, R241, R70, 0x1, 0x1f ;  /* 0x08201f0046f17f89 */ /* 0x0000e800000e0000 */
[----:B------:R0:W4:Y:S02]  /*9720*/  SHFL.DOWN PT, R71, R248, 0x1, 0x1f ;  /* 0x08201f00f8477f89 */ /* 0x00012400000e0000 */
.L_x_7143:
        /* <DEDUP_REMOVED lines=13> */
.L_x_7004:
[----:B------:R-:W-:Y:S05]  /*9800*/  BSYNC.RECONVERGENT B0 ;  /* 0x0000000000007941 */ /* 0x000fea0003800200 */
.L_x_7003:
[----:B------:R-:W-:Y:S01]  /*9810*/  UMOV UR29, 0xffffffff ;  /* 0xffffffff001d7882 */ /* 0x000fe20000000000 */
[----:B------:R-:W-:Y:S02]  /*9820*/  ISETP.GT.U32.AND P2, PT, R240, 0x1d, PT ;  /* 0x0000001df000780c */ /* 0x000fe40003f44070 */
[----:B------:R-:W-:Y:S11]  /*9830*/  BRA.DIV UR29, `(.L_x_7005) ;  /* 0x0000006e1dc07947 */ /* 0x000ff6000b800000 */
[----:B-1----:R1:W1:Y:S04]  /*9840*/  SHFL.DOWN PT, R68, R245, 0x2, 0x1f ;  /* 0x08401f00f5447f89 */ /* 0x00226800000e0000 */
[----:B--2---:R2:W1:Y:S04]  /*9850*/  SHFL.DOWN PT, R69, R246, 0x2, 0x1f ;  /* 0x08401f00f6457f89 */ /* 0x00446800000e0000 */
[----:B0-----:R2:W0:Y:S04]  /*9860*/  SHFL.DOWN PT, R70, R247, 0x2, 0x1f ;  /* 0x08401f00f7467f89 */ /* 0x00142800000e0000 */
[----:B----4-:R2:W4:Y:S02]  /*9870*/  SHFL.DOWN PT, R71, R248, 0x2, 0x1f ;  /* 0x08401f00f8477f89 */ /* 0x01052400000e0000 */
.L_x_7149:
        /* <DEDUP_REMOVED lines=13> */
.L_x_7007:
[----:B------:R-:W-:Y:S05]  /*9950*/  BSYNC.RECONVERGENT B0 ;  /* 0x0000000000007941 */ /* 0x000fea0003800200 */
.L_x_7006:
[----:B------:R-:W-:Y:S01]  /*9960*/  UMOV UR29, 0xffffffff ;  /* 0xffffffff001d7882 */ /* 0x000fe20000000000 */
[----:B------:R-:W-:Y:S02]  /*9970*/  ISETP.GT.U32.AND P2, PT, R240, 0x1b, PT ;  /* 0x0000001bf000780c */ /* 0x000fe40003f44070 */
[----:B------:R-:W-:Y:S11]  /*9980*/  BRA.DIV UR29, `(.L_x_7008) ;  /* 0x0000006e1de07947 */ /* 0x000ff6000b800000 */
[----:B-1----:R1:W1:Y:S04]  /*9990*/  SHFL.DOWN PT, R68, R245, 0x4, 0x1f ;  /* 0x08801f00f5447f89 */ /* 0x00226800000e0000 */
[----:B------:R1:W1:Y:S04]  /*99a0*/  SHFL.DOWN PT, R69, R246, 0x4, 0x1f ;  /* 0x08801f00f6457f89 */ /* 0x00026800000e0000 */
[----:B0-----:R0:W0:Y:S04]  /*99b0*/  SHFL.DOWN PT, R70, R247, 0x4, 0x1f ;  /* 0x08801f00f7467f89 */ /* 0x00102800000e0000 */
[----:B----4-:R4:W0:Y:S02]  /*99c0*/  SHFL.DOWN PT, R71, R248, 0x4, 0x1f ;  /* 0x08801f00f8477f89 */ /* 0x01082400000e0000 */
.L_x_7155:
[----:B------:R-:W-:Y:S04]  /*99d0*/  BSSY.RECONVERGENT B0, `(.L_x_7009) ;  /* 0x000000d000007945 */ /* 0x000fe80003800200 */
[----:B------:R-:W-:Y:S05]  /*99e0*/  @P2 BRA `(.L_x_7010) ;  /* 0x00000000002c2947 */ /* 0x000fea0003800000 */
[-C--:B0--3--:R-:W-:Y:S01]  /*99f0*/  FMUL.FTZ R241, R246, R71.reuse ;  /* 0x00000047f6f17220 */ /* 0x089fe20000410000 */
[----:B------:R-:W-:-:S03]  /*9a00*/  FMUL.FTZ R71, R245, R71 ;  /* 0x00000047f5477220 */ /* 0x000fc60000410000 */
[CC--:B------:R-:W-:Y:S01]  /*9a10*/  FFMA.FTZ R241, R245.reuse, R70.reuse, -R241 ;  /* 0x00000046f5f17223 */ /* 0x0c0fe200000108f1 */
[C---:B------:R-:W-:Y:S01]  /*9a20*/  FFMA.FTZ R71, R246.reuse, R70, R71 ;  /* 0x00000046f6477223 */ /* 0x040fe20000010047 */
[-C--:B-1----:R-:W-:Y:S01]  /*9a30*/  FMUL.FTZ R70, R246, R69.reuse ;  /* 0x00000045f6467220 */ /* 0x082fe20000410000 */
[----:B------:R-:W-:Y:S01]  /*9a40*/  FMUL.FTZ R69, R245, R69 ;  /* 0x00000045f5457220 */ /* 0x000fe20000410000 */
[----:B--2---:R-:W-:Y:S01]  /*9a50*/  FADD.FTZ R247, R247, R241 ;  /* 0x000000f1f7f77221 */ /* 0x004fe20000010000 */
[----:B----4-:R-:W-:Y:S01]  /*9a60*/  FADD.FTZ R248, R248, R71 ;  /* 0x00000047f8f87221 */ /* 0x010fe20000010000 */
[-C--:B------:R-:W-:Y:S01]  /*9a70*/  FFMA.FTZ R70, R245, R68.reuse, -R70 ;  /* 0x00000044f5467223 */ /* 0x080fe20000010846 */
[----:B------:R-:W-:-:S04]  /*9a80*/  FFMA.FTZ R246, R246, R68, R69 ;  /* 0x00000044f6f67223 */ /* 0x000fc80000010045 */
[----:B------:R-:W-:-:S07]  /*9a90*/  MOV R245, R70 ;  /* 0x0000004600f57202 */ /* 0x000fce0000000f00 */
.L_x_7010:
[----:B------:R-:W-:Y:S05]  /*9aa0*/  BSYNC.RECONVERGENT B0 ;  /* 0x0000000000007941 */ /* 0x000fea0003800200 */
.L_x_7009:
[----:B------:R-:W-:Y:S01]  /*9ab0*/  UMOV UR29, 0xffffffff ;  /* 0xffffffff001d7882 */ /* 0x000fe20000000000 */
[----:B------:R-:W-:Y:S02]  /*9ac0*/  ISETP.GT.U32.AND P2, PT, R240, 0x17, PT ;  /* 0x00000017f000780c */ /* 0x000fe40003f44070 */
[----:B------:R-:W-:Y:S11]  /*9ad0*/  BRA.DIV UR29, `(.L_x_7011) ;  /* 0x000000721d007947 */ /* 0x000ff6000b800000 */
[----:B-1----:R1:W1:Y:S04]  /*9ae0*/  SHFL.DOWN PT, R68, R245, 0x8, 0x1f ;  /* 0x09001f00f5447f89 */ /* 0x00226800000e0000 */
[----:B------:R1:W1:Y:S04]  /*9af0*/  SHFL.DOWN PT, R69, R246, 0x8, 0x1f ;  /* 0x09001f00f6457f89 */ /* 0x00026800000e0000 */
[----:B0-----:R0:W0:Y:S04]  /*9b00*/  SHFL.DOWN PT, R70, R247, 0x8, 0x1f ;  /* 0x09001f00f7467f89 */ /* 0x00102800000e0000 */
[----:B------:R0:W0:Y:S02]  /*9b10*/  SHFL.DOWN PT, R71, R248, 0x8, 0x1f ;  /* 0x09001f00f8477f89 */ /* 0x00002400000e0000 */
.L_x_7161:
        /* <DEDUP_REMOVED lines=13> */
.L_x_7013:
[----:B------:R-:W-:Y:S05]  /*9bf0*/  BSYNC.RECONVERGENT B0 ;  /* 0x0000000000007941 */ /* 0x000fea0003800200 */
.L_x_7012:
[----:B------:R-:W-:Y:S01]  /*9c00*/  UMOV UR29, 0xffffffff ;  /* 0xffffffff001d7882 */ /* 0x000fe20000000000 */
[----:B------:R-:W-:Y:S02]  /*9c10*/  ISETP.GT.U32.AND P2, PT, R240, 0xf, PT ;  /* 0x0000000ff000780c */ /* 0x000fe40003f44070 */
[----:B------:R-:W-:Y:S11]  /*9c20*/  BRA.DIV UR29, `(.L_x_7014) ;  /* 0x000000721d207947 */ /* 0x000ff6000b800000 */
[----:B-1----:R1:W1:Y:S04]  /*9c30*/  SHFL.DOWN PT, R68, R245, 0x10, 0x1f ;  /* 0x0a001f00f5447f89 */ /* 0x00226800000e0000 */
[----:B------:R1:W1:Y:S04]  /*9c40*/  SHFL.DOWN PT, R69, R246, 0x10, 0x1f ;  /* 0x0a001f00f6457f89 */ /* 0x00026800000e0000 */
[----:B0-----:R0:W0:Y:S04]  /*9c50*/  SHFL.DOWN PT, R70, R247, 0x10, 0x1f ;  /* 0x0a001f00f7467f89 */ /* 0x00102800000e0000 */
[----:B------:R0:W0:Y:S02]  /*9c60*/  SHFL.DOWN PT, R244, R248, 0x10, 0x1f ;  /* 0x0a001f00f8f47f89 */ /* 0x00002400000e0000 */
.L_x_7167:
        /* <DEDUP_REMOVED lines=11> */
[----:B------:R-:W-:-:S07]  /*9d20*/  FFMA.FTZ R246, R246, R68, R69 ;  /* 0x00000044f6f67223 */ /* 0x000fce0000010045 */
.L_x_7016:
[----:B------:R-:W-:Y:S05]  /*9d30*/  BSYNC.RECONVERGENT B0 ;  /* 0x0000000000007941 */ /* 0x000fea0003800200 */
.L_x_7015:
[----:B------:R-:W-:Y:S01]  /*9d40*/  UMOV UR29, 0xffffffff ;  /* 0xffffffff001d7882 */ /* 0x000fe20000000000 */
[----:B------:R-:W-:Y:S02]  /*9d50*/  ISETP.NE.AND P2, PT, R190, 0x1f, PT ;  /* 0x0000001fbe00780c */ /* 0x000fe40003f45270 */
[----:B------:R-:W-:Y:S11]  /*9d60*/  BRA.DIV UR29, `(.L_x_7017) ;  /* 0x000000721d407947 */ /* 0x000ff6000b800000 */
[----:B---3--:R-:W3:Y:S04]  /*9d70*/  SHFL.IDX PT, R241, R246, RZ, 0x1f ;  /* 0x00001ffff6f17589 */ /* 0x008ee800000e0000 */
[----:B------:R-:W5:Y:S04]  /*9d80*/  SHFL.IDX PT, R240, R245, RZ, 0x1f ;  /* 0x00001ffff5f07589 */ /* 0x000f6800000e0000 */
[----:B0-----:R-:W0:Y:S04]  /*9d90*/  SHFL.IDX PT, R244, R247, RZ, 0x1f ;  /* 0x00001ffff7f47589 */ /* 0x001e2800000e0000 */
[----:B-1----:R-:W-:Y:S04]  /*9da0*/  SHFL.DOWN PT, R245, R245, 0x1, 0x1f ;  /* 0x08201f00f5f57f89 */ /* 0x002fe800000e0000 */
[----:B--2---:R-:W-:Y:S04]  /*9db0*/  SHFL.DOWN PT, R246, R246, 0x1, 0x1f ;  /* 0x08201f00f6f67f89 */ /* 0x004fe800000e0000 */
[----:B------:R-:W-:Y:S01]  /*9dc0*/  SHFL.DOWN PT, R247, R247, 0x1, 0x1f ;  /* 0x08201f00f7f77f89 */ /* 0x000fe200000e0000 */
[-C--:B---3--:R-:W-:Y:S01]  /*9dd0*/  FMUL.FTZ R69, R63, R241.reuse ;  /* 0x000000f13f457220 */ /* 0x088fe20000410000 */
[-C--:B------:R-:W-:Y:S01]  /*9de0*/  FMUL.FTZ R242, R61, R241.reuse ;  /* 0x000000f13df27220 */ /* 0x080fe20000410000 */
[----:B------:R-:W-:-:S02]  /*9df0*/  FMUL.FTZ R68, R60, R241 ;  /* 0x000000f13c447220 */ /* 0x000fc40000410000 */
[-C--:B-----5:R-:W-:Y:S01]  /*9e00*/  FFMA.FTZ R69, R62, R240.reuse, -R69 ;  /* 0x000000f03e457223 */ /* 0x0a0fe20000010845 */
[-C--:B------:R-:W-:Y:S02]  /*9e10*/  FFMA.FTZ R242, R60, R240.reuse, -R242 ;  /* 0x000000f03cf27223 */ /* 0x080fe400000108f2 */
[----:B------:R-:W-:Y:S01]  /*9e20*/  SHFL.IDX PT, R60, R60, RZ, 0x1f ;  /* 0x00001fff3c3c7589 */ /* 0x000fe200000e0000 */
[----:B0-----:R-:W-:Y:S01]  /*9e30*/  FADD.FTZ R243, R244, R69 ;  /* 0x00000045f4f37221 */ /* 0x001fe20000010000 */
[----:B------:R-:W-:Y:S01]  /*9e40*/  FMUL.FTZ R69, R62, R241 ;  /* 0x000000f13e457220 */ /* 0x000fe20000410000 */
[-C--:B------:R-:W-:Y:S01]  /*9e50*/  FFMA.FTZ R241, R61, R240.reuse, R68 ;  /* 0x000000f03df17223 */ /* 0x080fe20000010044 */
[----:B------:R-:W0:Y:S02]  /*9e60*/  SHFL.IDX PT, R244, R248, RZ, 0x1f ;  /* 0x00001ffff8f47589 */ /* 0x000e2400000e0000 */
[----:B------:R-:W-:Y:S02]  /*9e70*/  FFMA.FTZ R69, R63, R240, R69 ;  /* 0x000000f03f457223 */ /* 0x000fe40000010045 */
[----:B------:R-:W1:Y:S04]  /*9e80*/  SHFL.IDX PT, R61, R61, RZ, 0x1f ;  /* 0x00001fff3d3d7589 */ /* 0x000e6800000e0000 */
[----:B------:R-:W2:Y:S04]  /*9e90*/  SHFL.IDX PT, R62, R62, RZ, 0x1f ;  /* 0x00001fff3e3e7589 */ /* 0x000ea800000e0000 */
[----:B------:R-:W3:Y:S04]  /*9ea0*/  SHFL.IDX PT, R63, R63, RZ, 0x1f ;  /* 0x00001fff3f3f7589 */ /* 0x000ee800000e0000 */
[----:B----4-:R-:W4:Y:S01]  /*9eb0*/  SHFL.DOWN PT, R248, R248, 0x1, 0x1f ;  /* 0x08201f00f8f87f89 */ /* 0x010f2200000e0000 */
[----:B0-----:R-:W-:-:S07]  /*9ec0*/  FADD.FTZ R240, R244, R69 ;  /* 0x00000045f4f07221 */ /* 0x001fce0000010000 */
.L_x_7181:
[----:B------:R-:W-:Y:S04]  /*9ed0*/  BSSY.RECONVERGENT B0, `(.L_x_7018) ;  /* 0x000000d000007945 */ /* 0x000fe80003800200 */
[----:B------:R-:W-:Y:S05]  /*9ee0*/  @!P2 BRA `(.L_x_7019) ;  /* 0x00000000002ca947 */ /* 0x000fea0003800000 */
[CC--:B-1----:R-:W-:Y:S01]  /*9ef0*/  FMUL.FTZ R68, R246.reuse, R61.reuse ;  /* 0x0000003df6447220 */ /* 0x0c2fe20000410000 */
[C---:B------:R-:W-:Y:S01]  /*9f00*/  FMUL.FTZ R61, R245.reuse, R61 ;  /* 0x0000003df53d7220 */ /* 0x040fe20000410000 */
[CC--:B---3--:R-:W-:Y:S01]  /*9f10*/  FMUL.FTZ R69, R246.reuse, R63.reuse ;  /* 0x0000003ff6457220 */ /* 0x0c8fe20000410000 */
[C---:B------:R-:W-:Y:S01]  /*9f20*/  FMUL.FTZ R63, R245.reuse, R63 ;  /* 0x0000003ff53f7220 */ /* 0x040fe20000410000 */
[CC--:B------:R-:W-:Y:S01]  /*9f30*/  FFMA.FTZ R68, R245.reuse, R60.reuse, -R68 ;  /* 0x0000003cf5447223 */ /* 0x0c0fe20000010844 */
[C---:B------:R-:W-:Y:S01]  /*9f40*/  FFMA.FTZ R61, R246.reuse, R60, R61 ;  /* 0x0000003cf63d7223 */ /* 0x040fe2000001003d */
[-C--:B--2---:R-:W-:Y:S01]  /*9f50*/  FFMA.FTZ R60, R245, R62.reuse, -R69 ;  /* 0x0000003ef53c7223 */ /* 0x084fe20000010845 */
[----:B------:R-:W-:-:S03]  /*9f60*/  FFMA.FTZ R63, R246, R62, R63 ;  /* 0x0000003ef63f7223 */ /* 0x000fc6000001003f */
[----:B------:R-:W-:Y:S01]  /*9f70*/  FADD.FTZ R62, R247, R60 ;  /* 0x0000003cf73e7221 */ /* 0x000fe20000010000 */
[----:B----4-:R-:W-:Y:S01]  /*9f80*/  FADD.FTZ R63, R248, R63 ;  /* 0x0000003ff83f7221 */ /* 0x010fe20000010000 */
[----:B------:R-:W-:-:S07]  /*9f90*/  MOV R60, R68 ;  /* 0x00000044003c7202 */ /* 0x000fce0000000f00 */
.L_x_7019:
[----:B------:R-:W-:Y:S05]  /*9fa0*/  BSYNC.RECONVERGENT B0 ;  /* 0x0000000000007941 */ /* 0x000fea0003800200 */
.L_x_7018:
[C---:B---3--:R-:W-:Y:S01]  /*9fb0*/  FMUL.FTZ R71, R65.reuse, R63 ;  /* 0x0000003f41477220 */ /* 0x048fe20000410000 */
[C---:B--2---:R-:W-:Y:S01]  /*9fc0*/  FMUL.FTZ R68, R65.reuse, R62 ;  /* 0x0000003e41447220 */ /* 0x044fe20000410000 */
[C---:B-1----:R-:W-:Y:S01]  /*9fd0*/  FMUL.FTZ R69, R65.reuse, R61 ;  /* 0x0000003d41457220 */ /* 0x042fe20000410000 */
        /* <DEDUP_REMOVED lines=8> */
[----:B------:R1:W-:Y:S01]  /*a060*/  STS.128 [R239+0x35e0], R68 ;  /* 0x0035e044ef007388 */ /* 0x0003e20000000c00 */
[----:B0-----:R-:W-:-:S02]  /*a070*/  MOV R63, R240 ;  /* 0x000000f0003f7202 */ /* 0x001fc40000000f00 */
[----:B------:R-:W-:Y:S02]  /*a080*/  MOV R62, R243 ;  /* 0x000000f3003e7202 */ /* 0x000fe40000000f00 */
[----:B------:R-:W-:Y:S02]  /*a090*/  MOV R61, R241 ;  /* 0x000000f1003d7202 */ /* 0x000fe40000000f00 */
[----:B-1----:R-:W-:-:S07]  /*a0a0*/  MOV R60, R242 ;  /* 0x000000f2003c7202 */ /* 0x002fce0000000f00 */
.L_x_7001:
[----:B------:R-:W-:Y:S05]  /*a0b0*/  WARPSYNC.ALL ;  /* 0x0000000000007948 */ /* 0x000fea0003800000 */
[----:B------:R-:W-:Y:S01]  /*a0c0*/  ISETP.NE.AND P0, PT, R190, RZ, PT ;  /* 0x000000ffbe00720c */ /* 0x000fe20003f05270 */
[----:B------:R-:W-:Y:S01]  /*a0d0*/  BAR.SYNC.DEFER_BLOCKING 0x0 ;  /* 0x0000000000007b1d */ /* 0x000fe20000010000 */
[C---:B------:R-:W-:Y:S01]  /*a0e0*/  FMUL.FTZ R70, R184.reuse, R200 ;  /* 0x000000c8b8467220 */ /* 0x040fe20000410000 */
[----:B------:R-:W-:Y:S01]  /*a0f0*/  FMUL.FTZ R69, R184, R226 ;  /* 0x000000e2b8457220 */ /* 0x000fe20000410000 */
[----:B------:R-:W-:Y:S01]  /*a100*/  FMUL.FTZ R184, R180, R202 ;  /* 0x000000cab4b87220 */ /* 0x000fe20000410000 */
[----:B------:R-:W-:Y:S01]  /*a110*/  ULEA UR29, UR20, 0xfffff800, 0xb ;  /* 0xfffff800141d7891 */ /* 0x000fe2000f8e58ff */
[----:B------:R-:W-:Y:S01]  /*a120*/  FADD.FTZ R238, RZ, R238 ;  /* 0x000000eeffee7221 */ /* 0x000fe20000010000 */
[----:B------:R-:W-:Y:S01]  /*a130*/  FMUL.FTZ R68, R186, R227 ;  /* 0x000000e3ba447220 */ /* 0x000fe20000410000 */
[----:B------:R-:W-:Y:S01]  /*a140*/  FFMA.FTZ R71, R181, R222, -R184 ;  /* 0x000000deb5477223 */ /* 0x000fe200000108b8 */
[----:B------:R-:W-:Y:S01]  /*a150*/  FMUL.FTZ R184, R178, R220 ;  /* 0x000000dcb2b87220 */ /* 0x000fe20000410000 */
[----:B------:R-:W-:Y:S01]  /*a160*/  USHF.R.S32.HI UR50, URZ, 0x1f, UR29 ;  /* 0x0000001fff327899 */ /* 0x000fe2000801141d */
[----:B------:R-:W-:-:S02]  /*a170*/  FFMA.FTZ R68, R187, R127, R68 ;  /* 0x0000007fbb447223 */ /* 0x000fc40000010044 */
[----:B------:R-:W-:Y:S01]  /*a180*/  VOTEU.ALL UP0, P0 ;  /* 0x0000000000ff7886 */ /* 0x000fe20000000000 */
[----:B------:R-:W-:Y:S01]  /*a190*/  BSSY.RECONVERGENT B0, `(.L_x_7020) ;  /* 0x000021d000007945 */ /* 0x000fe20003800200 */
[----:B------:R-:W0:Y:S02]  /*a1a0*/  LDS.64 R64, [R191+0x35e8] ;  /* 0x0035e800bf407984 */ /* 0x000e240000000a00 */
[-C--:B0-----:R-:W-:Y:S01]  /*a1b0*/  FMUL.FTZ R67, R65, R115.reuse ;  /* 0x0000007341437220 */ /* 0x081fe20000410000 */
[----:B------:R-:W-:-:S03]  /*a1c0*/  FMUL.FTZ R66, R64, R115 ;  /* 0x0000007340427220 */ /* 0x000fc60000410000 */
[-C--:B------:R-:W-:Y:S01]  /*a1d0*/  FFMA.FTZ R64, R64, R114.reuse, R67 ;  /* 0x0000007240407223 */ /* 0x080fe20000010043 */
[----:B------:R-:W-:Y:S01]  /*a1e0*/  FFMA.FTZ R114, R65, R114, -R66 ;  /* 0x0000007241727223 */ /* 0x000fe20000010842 */
[CC--:B------:R-:W-:Y:S01]  /*a1f0*/  FMUL.FTZ R66, R188.reuse, R126.reuse ;  /* 0x0000007ebc427220 */ /* 0x0c0fe20000410000 */
[-C--:B------:R-:W-:Y:S02]  /*a200*/  FMUL.FTZ R67, R188, R229.reuse ;  /* 0x000000e5bc437220 */ /* 0x080fe40000410000 */
[----:B------:R-:W-:Y:S01]  /*a210*/  FADD.FTZ R157, R157, R114 ;  /* 0x000000729d9d7221 */ /* 0x000fe20000010000 */
[C---:B------:R-:W-:Y:S01]  /*a220*/  FFMA.FTZ R65, R189.reuse, R229, -R66 ;  /* 0x000000e5bd417223 */ /* 0x040fe20000010842 */
[----:B------:R-:W-:Y:S01]  /*a230*/  FFMA.FTZ R189, R189, R126, R67 ;  /* 0x0000007ebdbd7223 */ /* 0x000fe20000010043 */
[C---:B------:R-:W-:Y:S01]  /*a240*/  FFMA.FTZ R67, R185.reuse, R226, -R70 ;  /* 0x000000e2b9437223 */ /* 0x040fe20000010846 */
[----:B------:R-:W-:Y:S01]  /*a250*/  FFMA.FTZ R185, R185, R200, R69 ;  /* 0x000000c8b9b97223 */ /* 0x000fe20000010045 */
[----:B------:R-:W-:Y:S01]  /*a260*/  FMUL.FTZ R69, R180, R222 ;  /* 0x000000deb4457220 */ /* 0x000fe20000410000 */
[----:B------:R-:W-:Y:S01]  /*a270*/  FMUL.FTZ R180, R178, R203 ;  /* 0x000000cbb2b47220 */ /* 0x000fe20000410000 */
[----:B------:R-:W-:Y:S01]  /*a280*/  FMUL.FTZ R66, R186, R127 ;  /* 0x0000007fba427220 */ /* 0x000fe20000410000 */
[----:B------:R-:W-:Y:S01]  /*a290*/  FFMA.FTZ R189, -R0, R189, RZ ;  /* 0x000000bd00bd7223 */ /* 0x000fe200000101ff */
[----:B------:R-:W-:Y:S01]  /*a2a0*/  FFMA.FTZ R181, R181, R202, R69 ;  /* 0x000000cab5b57223 */ /* 0x000fe20000010045 */
[C---:B------:R-:W-:Y:S01]  /*a2b0*/  FFMA.FTZ R178, R179.reuse, R220, -R180 ;  /* 0x000000dcb3b27223 */ /* 0x040fe200000108b4 */
[----:B------:R-:W-:Y:S01]  /*a2c0*/  FFMA.FTZ R180, R179, R203, R184 ;  /* 0x000000cbb3b47223 */ /* 0x000fe200000100b8 */
[CC--:B------:R-:W-:Y:S01]  /*a2d0*/  FMUL.FTZ R184, R176.reuse, R204.reuse ;  /* 0x000000ccb0b87220 */ /* 0x0c0fe20000410000 */
[----:B------:R-:W-:Y:S01]  /*a2e0*/  FMUL.FTZ R69, R176, R219 ;  /* 0x000000dbb0457220 */ /* 0x000fe20000410000 */
[C---:B------:R-:W-:Y:S01]  /*a2f0*/  FMUL.FTZ R176, R174.reuse, R205 ;  /* 0x000000cdaeb07220 */ /* 0x040fe20000410000 */
[----:B------:R-:W-:Y:S01]  /*a300*/  FFMA.FTZ R66, R187, R227, -R66 ;  /* 0x000000e3bb427223 */ /* 0x000fe20000010842 */
        /* <DEDUP_REMOVED lines=8> */
[C---:B------:R-:W-:Y:S01]  /*a390*/  FMUL.FTZ R70, R182.reuse, R201 ;  /* 0x000000c9b6467220 */ /* 0x040fe20000410000 */
[----:B------:R-:W-:Y:S01]  /*a3a0*/  FMUL.FTZ R182, R182, R224 ;  /* 0x000000e0b6b67220 */ /* 0x000fe20000410000 */
[----:B------:R-:W-:Y:S01]  /*a3b0*/  FFMA.FTZ R175, R173, R215, -R184 ;  /* 0x000000d7adaf7223 */ /* 0x000fe200000108b8 */
[-C--:B------:R-:W-:Y:S01]  /*a3c0*/  FMUL.FTZ R184, R170, R214.reuse ;  /* 0x000000d6aab87220 */ /* 0x080fe20000410000 */
[----:B------:R-:W-:Y:S01]  /*a3d0*/  FFMA.FTZ R170, R171, R214, -R172 ;  /* 0x000000d6abaa7223 */ /* 0x000fe200000108ac */
[----:B------:R-:W-:Y:S01]  /*a3e0*/  FFMA.FTZ R173, R173, R206, R69 ;  /* 0x000000ceadad7223 */ /* 0x000fe20000010045 */
[C---:B------:R-:W-:Y:S01]  /*a3f0*/  FMUL.FTZ R69, R168.reuse, R213 ;  /* 0x000000d5a8457220 */ /* 0x040fe20000410000 */
[----:B------:R-:W-:Y:S01]  /*a400*/  FFMA.FTZ R172, R171, R207, R184 ;  /* 0x000000cfabac7223 */ /* 0x000fe200000100b8 */
[----:B------:R-:W-:Y:S01]  /*a410*/  FMUL.FTZ R184, R168, R208 ;  /* 0x000000d0a8b87220 */ /* 0x000fe20000410000 */
[C---:B------:R-:W-:Y:S01]  /*a420*/  FMUL.FTZ R168, R166.reuse, R210 ;  /* 0x000000d2a6a87220 */ /* 0x040fe20000410000 */
[----:B------:R-:W-:Y:S01]  /*a430*/  FFMA.FTZ R68, -R17, R68, R189 ;  /* 0x0000004411447223 */ /* 0x000fe200000101bd */
[----:B------:R-:W-:Y:S01]  /*a440*/  FFMA.FTZ R70, R183, R224, -R70 ;  /* 0x000000e0b7467223 */ /* 0x000fe20000010846 */
[C---:B------:R-:W-:Y:S01]  /*a450*/  FFMA.FTZ R171, R169.reuse, R213, -R184 ;  /* 0x000000d5a9ab7223 */ /* 0x040fe200000108b8 */
[----:B------:R-:W-:Y:S01]  /*a460*/  FFMA.FTZ R169, R169, R208, R69 ;  /* 0x000000d0a9a97223 */ /* 0x000fe20000010045 */
        /* <DEDUP_REMOVED lines=10> */
[-C--:B------:R-:W-:Y:S01]  /*a510*/  FMUL.FTZ R160, R160, R235.reuse ;  /* 0x000000eba0a07220 */ /* 0x080fe20000410000 */
[C---:B------:R-:W-:Y:S01]  /*a520*/  FFMA.FTZ R162, R163.reuse, R234, -R164 ;  /* 0x000000eaa3a27223 */ /* 0x040fe200000108a4 */
[----:B------:R-:W-:Y:S01]  /*a530*/  FFMA.FTZ R164, R163, R230, R69 ;  /* 0x000000e6a3a47223 */ /* 0x000fe20000010045 */
[C---:B------:R-:W-:Y:S01]  /*a540*/  FFMA.FTZ R163, R161.reuse, R235, -R184 ;  /* 0x000000eba1a37223 */ /* 0x040fe200000108b8 */
[----:B------:R-:W-:Y:S01]  /*a550*/  FFMA.FTZ R184, R0, R65, RZ ;  /* 0x0000004100b87223 */ /* 0x000fe200000100ff */
[----:B------:R-:W-:Y:S01]  /*a560*/  FFMA.FTZ R161, R161, R231, R160 ;  /* 0x000000e7a1a17223 */ /* 0x000fe200000100a0 */
[C---:B------:R-:W-:Y:S01]  /*a570*/  FMUL.FTZ R160, R158.reuse, R236 ;  /* 0x000000ec9ea07220 */ /* 0x040fe20000410000 */
[----:B------:R-:W-:Y:S01]  /*a580*/  FMUL.FTZ R69, R158, R238 ;  /* 0x000000ee9e457220 */ /* 0x000fe20000410000 */
[----:B------:R-:W-:Y:S01]  /*a590*/  FFMA.FTZ R65, R17, R66, R184 ;  /* 0x0000004211417223 */ /* 0x000fe200000100b8 */
[----:B------:R-:W-:Y:S01]  /*a5a0*/  LOP3.LUT R66, R190, UR29, RZ, 0xfc, !PT ;  /* 0x0000001dbe427c12 */ /* 0x000fe2000f8efcff */
[C---:B------:R-:W-:Y:S01]  /*a5b0*/  FFMA.FTZ R158, R159.reuse, R238, R160 ;  /* 0x000000ee9f9e7223 */ /* 0x040fe200000100a0 */
[----:B------:R-:W-:Y:S01]  /*a5c0*/  FFMA.FTZ R160, R159, R236, -R69 ;  /* 0x000000ec9fa07223 */ /* 0x000fe20000010845 */
[C---:B------:R-:W-:Y:S01]  /*a5d0*/  FFMA.FTZ R184, R16.reuse, R67, R65 ;  /* 0x0000004310b87223 */ /* 0x040fe20000010041 */
[----:B------:R-:W-:Y:S01]  /*a5e0*/  FFMA.FTZ R159, R3, R232, R64 ;  /* 0x000000e8039f7223 */ /* 0x000fe20000010040 */
[----:B------:R-:W-:Y:S01]  /*a5f0*/  MOV R67, UR50 ;  /* 0x0000003200437c02 */ /* 0x000fe20008000f00 */
[----:B------:R-:W-:Y:S01]  /*a600*/  FFMA.FTZ R182, R183, R201, R182 ;  /* 0x000000c9b7b67223 */ /* 0x000fe200000100b6 */
[----:B------:R-:W-:Y:S01]  /*a610*/  MOV R69, UR42 ;  /* 0x0000002a00457c02 */ /* 0x000fe20008000f00 */
[C---:B------:R-:W-:Y:S01]  /*a620*/  FMUL.FTZ R65, R155.reuse, R157 ;  /* 0x0000009d9b417220 */ /* 0x040fe20000410000 */
[----:B------:R-:W-:Y:S01]  /*a630*/  FFMA.FTZ R185, -R16, R185, R68 ;  /* 0x000000b910b97223 */ /* 0x000fe20000010144 */
[----:B------:R-:W-:Y:S01]  /*a640*/  FMUL.FTZ R64, R155, R159 ;  /* 0x0000009f9b407220 */ /* 0x000fe20000410000 */
[----:B------:R-:W-:Y:S01]  /*a650*/  UMOV UR29, UR34 ;  /* 0x00000022001d7c82 */ /* 0x000fe20008000000 */
[----:B------:R-:W-:Y:S01]  /*a660*/  MOV R183, UR43 ;  /* 0x0000002b00b77c02 */ /* 0x000fe20008000f00 */
[----:B------:R-:W-:Y:S01]  /*a670*/  IMAD.WIDE.U32 R68, R69, UR8, R66 ;  /* 0x0000000845447c25 */ /* 0x000fe2000f8e0042 */
[----:B------:R-:W-:-:S03]  /*a680*/  MOV R67, UR29 ;  /* 0x0000001d00437c02 */ /* 0x000fc60008000f00 */
[C---:B------:R-:W-:Y:S01]  /*a690*/  FFMA.FTZ R65, R156.reuse, R159, R65 ;  /* 0x0000009f9c417223 */ /* 0x040fe20000010041 */
[----:B------:R-:W-:Y:S01]  /*a6a0*/  FFMA.FTZ R155, R156, R157, -R64 ;  /* 0x0000009d9c9b7223 */ /* 0x000fe20000010840 */
[----:B------:R-:W-:Y:S02]  /*a6b0*/  IMAD R69, R183, UR8, R69 ;  /* 0x00000008b7457c24 */ /* 0x000fe4000f8e0245 */
[----:B------:R-:W-:Y:S01]  /*a6c0*/  FFMA.FTZ R179, R15, R70, R184 ;  /* 0x000000460fb37223 */ /* 0x000fe200000100b8 */
[----:B------:R-:W-:Y:S01]  /*a6d0*/  LEA R64, P2, R68, UR10, 0x2 ;  /* 0x0000000a44407c11 */ /* 0x000fe2000f8410ff */
[----:B------:R-:W-:Y:S01]  /*a6e0*/  FADD.FTZ R140, R140, R155 ;  /* 0x0000009b8c8c7221 */ /* 0x000fe20000010000 */
[----:B------:R-:W-:Y:S01]  /*a6f0*/  LEA R67, R67, -R66, 0x1 ;  /* 0x8000004243437211 */ /* 0x000fe200078e08ff */
[----:B------:R-:W-:Y:S01]  /*a700*/  FFMA.FTZ R66, R4, R199, R65 ;  /* 0x000000c704427223 */ /* 0x000fe20000010041 */
[----:B------:R-:W-:Y:S01]  /*a710*/  LEA.HI.X R65, R68, UR11, R69, 0x2, P2 ;  /* 0x0000000b44417c11 */ /* 0x000fe200090f1445 */
[----:B------:R-:W-:Y:S01]  /*a720*/  FFMA.FTZ R70, R14, R71, R179 ;  /* 0x000000470e467223 */ /* 0x000fe200000100b3 */
[C---:B------:R-:W-:Y:S01]  /*a730*/  FMUL.FTZ R69, R108.reuse, R140 ;  /* 0x0000008c6c457220 */ /* 0x040fe20000410000 */
[----:B------:R-:W-:Y:S01]  /*a740*/  FMUL.FTZ R68, R108, R66 ;  /* 0x000000426c447220 */ /* 0x000fe20000410000 */
[----:B------:R-:W-:Y:S01]  /*a750*/  @!UP0 ULEA UR50, UR8, UR30, 0x4 ;  /* 0x0000001e08328291 */ /* 0x000fe2000f8e20ff */
        /* <DEDUP_REMOVED lines=9> */
[----:B------:R0:W-:Y:S01]  /*a7f0*/  @!P0 STS.128 [UR50+0x4be0], R60 ;  /* 0x004be03cff008988 */ /* 0x0001e20008000c32 */
[C---:B------:R-:W-:Y:S01]  /*a800*/  FMUL.FTZ R68, R110.reuse, R141 ;  /* 0x0000008d6e447220 */ /* 0x040fe20000410000 */
[----:B------:R-:W-:Y:S01]  /*a810*/  FMUL.FTZ R110, R110, R69 ;  /* 0x000000456e6e7220 */ /* 0x000fe20000410000 */
[----:B------:R-:W-:Y:S01]  /*a820*/  FFMA.FTZ R70, R10, R175, R71 ;  /* 0x000000af0a467223 */ /* 0x000fe20000010047 */
[----:B------:R-:W-:Y:S01]  /*a830*/  FFMA.FTZ R180, -R13, R180, R181 ;  /* 0x000000b40db47223 */ /* 0x000fe200000101b5 */
[C---:B------:R-:W-:Y:S01]  /*a840*/  FFMA.FTZ R71, R111.reuse, R69, R68 ;  /* 0x000000456f477223 */ /* 0x040fe20000010044 */
[----:B------:R-:W-:Y:S01]  /*a850*/  FFMA.FTZ R111, R111, R141, -R110 ;  /* 0x0000008d6f6f7223 */ /* 0x000fe2000001086e */
[----:B------:R-:W-:Y:S01]  /*a860*/  FFMA.FTZ R109, R9, R170, R70 ;  /* 0x000000aa096d7223 */ /* 0x000fe20000010046 */
[----:B------:R-:W-:Y:S01]  /*a870*/  FMUL.FTZ R110, R126, UR37 ;  /* 0x000000257e6e7c20 */ /* 0x000fe20008410000 */
[----:B------:R-:W-:Y:S01]  /*a880*/  FFMA.FTZ R68, R6, R197, R71 ;  /* 0x000000c506447223 */ /* 0x000fe20000010047 */
[----:B------:R-:W-:Y:S01]  /*a890*/  FADD.FTZ R142, R142, R111 ;  /* 0x0000006f8e8e7221 */ /* 0x000fe20000010000 */
[----:B------:R-:W-:Y:S01]  /*a8a0*/  FFMA.FTZ R108, R8, R171, R109 ;  /* 0x000000ab086c7223 */ /* 0x000fe2000001006d */
[----:B------:R-:W-:Y:S01]  /*a8b0*/  FFMA.FTZ R111, R229, UR49, -R110 ;  /* 0x00000031e56f7c23 */ /* 0x000fe2000801086e */
[C---:B------:R-:W-:Y:S01]  /*a8c0*/  FMUL.FTZ R70, R112.reuse, R68 ;  /* 0x0000004470467220 */ /* 0x040fe20000410000 */
[----:B------:R-:W-:Y:S01]  /*a8d0*/  FMUL.FTZ R71, R112, R142 ;  /* 0x0000008e70477220 */ /* 0x000fe20000410000 */
[----:B------:R-:W-:Y:S01]  /*a8e0*/  FFMA.FTZ R109, R7, R166, R108 ;  /* 0x000000a6076d7223 */ /* 0x000fe2000001006c */
[----:B------:R-:W-:Y:S01]  /*a8f0*/  FMUL.FTZ R115, R0, R111 ;  /* 0x0000006f00737220 */ /* 0x000fe20000410000 */
[C---:B------:R-:W-:Y:S01]  /*a900*/  FFMA.FTZ R70, R113.reuse, R142, -R70 ;  /* 0x0000008e71467223 */ /* 0x040fe20000010846 */
[----:B------:R-:W-:Y:S01]  /*a910*/  FFMA.FTZ R71, R113, R68, R71 ;  /* 0x0000004471477223 */ /* 0x000fe20000010047 */
[----:B------:R-:W-:Y:S01]  /*a920*/  FFMA.FTZ R108, R6, R167, R109 ;  /* 0x000000a7066c7223 */ /* 0x000fe2000001006d */
[----:B------:R-:W-:Y:S01]  /*a930*/  MOV R113, UR30 ;  /* 0x0000001e00717c02 */ /* 0x000fe20008000f00 */
[----:B------:R-:W-:Y:S01]  /*a940*/  FADD.FTZ R143, R143, R70 ;  /* 0x000000468f8f7221 */ /* 0x000fe20000010000 */
[----:B------:R-:W-:Y:S01]  /*a950*/  FFMA.FTZ R71, R7, R196, R71 ;  /* 0x000000c407477223 */ /* 0x000fe20000010047 */
[----:B------:R-:W-:Y:S01]  /*a960*/  FFMA.FTZ R109, R5, R162, R108 ;  /* 0x000000a2056d7223 */ /* 0x000fe2000001006c */
[----:B------:R-:W-:Y:S01]  /*a970*/  FFMA.FTZ R177, -R12, R177, R180 ;  /* 0x000000b10cb17223 */ /* 0x000fe200000101b4 */
[C---:B------:R-:W-:Y:S01]  /*a980*/  FMUL.FTZ R70, R116.reuse, R143 ;  /* 0x0000008f74467220 */ /* 0x040fe20000410000 */
[----:B------:R-:W-:Y:S01]  /*a990*/  FMUL.FTZ R116, R116, R71 ;  /* 0x0000004774747220 */ /* 0x000fe20000410000 */
[----:B------:R-:W-:Y:S01]  /*a9a0*/  FFMA.FTZ R108, R4, R163, R109 ;  /* 0x000000a3046c7223 */ /* 0x000fe2000001006d */
[----:B------:R-:W-:-:S02]  /*a9b0*/  IMAD R114, R190, 0x84, R113 ;  /* 0x00000084be727824 */ /* 0x000fc400078e0271 */
[C---:B------:R-:W-:Y:S01]  /*a9c0*/  FFMA.FTZ R109, R117.reuse, R71, R70 ;  /* 0x00000047756d7223 */ /* 0x040fe20000010046 */
[----:B------:R-:W-:Y:S01]  /*a9d0*/  FFMA.FTZ R117, R117, R143, -R116 ;  /* 0x0000008f75757223 */ /* 0x000fe20000010874 */
[----:B------:R-:W-:Y:S01]  /*a9e0*/  FMUL.FTZ R116, R127, UR37 ;  /* 0x000000257f747c20 */ /* 0x000fe20008410000 */
[----:B------:R-:W-:Y:S01]  /*a9f0*/  FFMA.FTZ R176, -R11, R176, R177 ;  /* 0x000000b00bb07223 */ /* 0x000fe200000101b1 */
[----:B------:R-:W-:Y:S01]  /*aa00*/  FFMA.FTZ R70, R8, R195, R109 ;  /* 0x000000c308467223 */ /* 0x000fe2000001006d */
[----:B------:R-:W-:Y:S01]  /*aa10*/  FADD.FTZ R144, R144, R117 ;  /* 0x0000007590907221 */ /* 0x000fe20000010000 */
[----:B------:R-:W-:Y:S01]  /*aa20*/  FFMA.FTZ R116, R227, UR49, -R116 ;  /* 0x00000031e3747c23 */ /* 0x000fe20008010874 */
[----:B------:R1:W-:Y:S01]  /*aa30*/  STS [R114+0x1080], R115 ;  /* 0x0010807372007388 */ /* 0x0003e20000000800 */
[C---:B------:R-:W-:Y:S01]  /*aa40*/  FMUL.FTZ R110, R118.reuse, R70 ;  /* 0x00000046766e7220 */ /* 0x040fe20000410000 */
[----:B------:R-:W-:Y:S01]  /*aa50*/  FMUL.FTZ R109, R118, R144 ;  /* 0x00000090766d7220 */ /* 0x000fe20000410000 */
[----:B0-----:R-:W-:Y:S01]  /*aa60*/  FMUL.FTZ R63, R17, R116 ;  /* 0x00000074113f7220 */ /* 0x001fe20000410000 */
[----:B------:R-:W-:Y:S01]  /*aa70*/  FMUL.FTZ R118, R127, UR49 ;  /* 0x000000317f767c20 */ /* 0x000fe20008410000 */
[C---:B------:R-:W-:Y:S01]  /*aa80*/  FFMA.FTZ R112, R119.reuse, R144, -R110 ;  /* 0x0000009077707223 */ /* 0x040fe2000001086e */
[----:B------:R-:W-:Y:S01]  /*aa90*/  FFMA.FTZ R110, R119, R70, R109 ;  /* 0x00000046776e7223 */ /* 0x000fe2000001006d */
[----:B------:R-:W-:Y:S01]  /*aaa0*/  FMUL.FTZ R119, R201, UR37 ;  /* 0x00000025c9777c20 */ /* 0x000fe20008410000 */
[----:B------:R0:W-:Y:S01]  /*aab0*/  STS [R114+0x1088], R63 ;  /* 0x0010883f72007388 */ /* 0x0001e20000000800 */
[----:B------:R-:W-:Y:S01]  /*aac0*/  FADD.FTZ R145, R145, R112 ;  /* 0x0000007091917221 */ /* 0x000fe20000010000 */
[----:B------:R-:W-:Y:S01]  /*aad0*/  FFMA.FTZ R109, R9, R194, R110 ;  /* 0x000000c2096d7223 */ /* 0x000fe2000001006e */
[----:B------:R-:W-:Y:S01]  /*aae0*/  FFMA.FTZ R118, R227, UR37, R118 ;  /* 0x00000025e3767c23 */ /* 0x000fe20008010076 */
[----:B------:R-:W-:Y:S01]  /*aaf0*/  FMUL.FTZ R112, R126, UR49 ;  /* 0x000000317e707c20 */ /* 0x000fe20008410000 */
[C---:B------:R-:W-:Y:S01]  /*ab00*/  FMUL.FTZ R110, R120.reuse, R145 ;  /* 0x00000091786e7220 */ /* 0x040fe20000410000 */
[-C--:B------:R-:W-:Y:S01]  /*ab10*/  FMUL.FTZ R120, R120, R109.reuse ;  /* 0x0000006d78787220 */ /* 0x080fe20000410000 */
[----:B-1----:R-:W-:Y:S01]  /*ab20*/  FMUL.FTZ R115, R17, -R118 ;  /* 0x8000007611737220 */ /* 0x002fe20000410000 */
[----:B------:R-:W-:Y:S01]  /*ab30*/  FFMA.FTZ R113, R229, UR37, R112 ;  /* 0x00000025e5717c23 */ /* 0x000fe20008010070 */
[C---:B------:R-:W-:Y:S01]  /*ab40*/  FFMA.FTZ R111, R121.reuse, R109, R110 ;  /* 0x0000006d796f7223 */ /* 0x040fe2000001006e */
[----:B------:R-:W-:Y:S01]  /*ab50*/  FFMA.FTZ R121, R121, R145, -R120 ;  /* 0x0000009179797223 */ /* 0x000fe20000010878 */
[----:B------:R-:W-:Y:S01]  /*ab60*/  FMUL.FTZ R117, R200, UR49 ;  /* 0x00000031c8757c20 */ /* 0x000fe20008410000 */
[----:B------:R1:W-:Y:S01]  /*ab70*/  STS [R114+0x108c], R115 ;  /* 0x00108c7372007388 */ /* 0x0003e20000000800 */
[----:B------:R-:W-:Y:S01]  /*ab80*/  FFMA.FTZ R110, R10, R193, R111 ;  /* 0x000000c10a6e7223 */ /* 0x000fe2000001006f */
[----:B------:R-:W-:Y:S01]  /*ab90*/  FADD.FTZ R146, R146, R121 ;  /* 0x0000007992927221 */ /* 0x000fe20000010000 */
[----:B------:R-:W-:Y:S01]  /*aba0*/  FMUL.FTZ R113, R0, -R113 ;  /* 0x8000007100717220 */ /* 0x000fe20000410000 */
[----:B------:R-:W-:Y:S01]  /*abb0*/  FFMA.FTZ R117, R226, UR37, R117 ;  /* 0x00000025e2757c23 */ /* 0x000fe20008010075 */
[C---:B------:R-:W-:Y:S01]  /*abc0*/  FMUL.FTZ R61, R122.reuse, R110 ;  /* 0x0000006e7a3d7220 */ /* 0x040fe20000410000 */
[-C--:B------:R-:W-:Y:S01]  /*abd0*/  FMUL.FTZ R60, R122, R146.reuse ;  /* 0x000000927a3c7220 */ /* 0x080fe20000410000 */
[----:B------:R-:W-:Y:S01]  /*abe0*/  FMUL.FTZ R116, R204, UR37 ;  /* 0x00000025cc747c20 */ /* 0x000fe20008410000 */
        /* <DEDUP_REMOVED lines=9> */
[----:B------:R3:W-:Y:S01]  /*ac80*/  STS [R114+0x1094], R117 ;  /* 0x0010947572007388 */ /* 0x0007e20000000800 */
[C---:B------:R-:W-:Y:S01]  /*ac90*/  FMUL.FTZ R60, R124.reuse, R111 ;  /* 0x0000006f7c3c7220 */ /* 0x040fe20000410000 */
[----:B------:R-:W-:Y:S01]  /*aca0*/  FMUL.FTZ R124, R124, R147 ;  /* 0x000000937c7c7220 */ /* 0x000fe20000410000 */
[----:B0-----:R-:W-:Y:S01]  /*acb0*/  FMUL.FTZ R63, R16, R61 ;  /* 0x0000003d103f7220 */ /* 0x001fe20000410000 */
[----:B-1----:R-:W-:Y:S01]  /*acc0*/  FMUL.FTZ R115, R15, R62 ;  /* 0x0000003e0f737220 */ /* 0x002fe20000410000 */
[C---:B------:R-:W-:Y:S01]  /*acd0*/  FFMA.FTZ R61, R125.reuse, R147, -R60 ;  /* 0x000000937d3d7223 */ /* 0x040fe2000001083c */
[----:B------:R-:W-:Y:S01]  /*ace0*/  FFMA.FTZ R125, R125, R111, R124 ;  /* 0x0000006f7d7d7223 */ /* 0x000fe2000001007c */
[----:B--2---:R-:W-:Y:S01]  /*acf0*/  FMUL.FTZ R113, R201, UR49 ;  /* 0x00000031c9717c20 */ /* 0x004fe20008410000 */
[----:B------:R0:W-:Y:S01]  /*ad00*/  STS [R114+0x1090], R63 ;  /* 0x0010903f72007388 */ /* 0x0001e20000000800 */
[----:B------:R-:W-:Y:S01]  /*ad10*/  FADD.FTZ R148, R148, R61 ;  /* 0x0000003d94947221 */ /* 0x000fe20000010000 */
[----:B------:R-:W-:Y:S01]  /*ad20*/  FFMA.FTZ R228, R12, R228, R125 ;  /* 0x000000e40ce47223 */ /* 0x000fe2000001007d */
[----:B------:R-:W-:Y:S01]  /*ad30*/  FFMA.FTZ R112, R224, UR37, R113 ;  /* 0x00000025e0707c23 */ /* 0x000fe20008010071 */
[----:B------:R1:W-:Y:S01]  /*ad40*/  STS [R114+0x1098], R115 ;  /* 0x0010987372007388 */ /* 0x0003e20000000800 */
[C---:B------:R-:W-:Y:S01]  /*ad50*/  FMUL.FTZ R60, R128.reuse, R148 ;  /* 0x00000094803c7220 */ /* 0x040fe20000410000 */
[-C--:B------:R-:W-:Y:S01]  /*ad60*/  FMUL.FTZ R61, R128, R228.reuse ;  /* 0x000000e4803d7220 */ /* 0x080fe20000410000 */
[----:B---3--:R-:W-:Y:S01]  /*ad70*/  FMUL.FTZ R117, R203, UR49 ;  /* 0x00000031cb757c20 */ /* 0x008fe20008410000 */
[----:B------:R-:W-:Y:S01]  /*ad80*/  FMUL.FTZ R118, R205, UR49 ;  /* 0x00000031cd767c20 */ /* 0x000fe20008410000 */
[C---:B------:R-:W-:Y:S01]  /*ad90*/  FFMA.FTZ R60, R129.reuse, R228, R60 ;  /* 0x000000e4813c7223 */ /* 0x040fe2000001003c */
[----:B------:R-:W-:Y:S01]  /*ada0*/  FFMA.FTZ R62, R129, R148, -R61 ;  /* 0x00000094813e7223 */ /* 0x000fe2000001083d */
[----:B0-----:R-:W-:Y:S01]  /*adb0*/  FMUL.FTZ R63, R202, UR49 ;  /* 0x00000031ca3f7c20 */ /* 0x001fe20008410000 */
[----:B------:R-:W-:Y:S01]  /*adc0*/  FFMA.FTZ R118, R217, UR37, R118 ;  /* 0x00000025d9767c23 */ /* 0x000fe20008010076 */
[----:B------:R-:W-:Y:S01]  /*add0*/  FFMA.FTZ R225, R13, R225, R60 ;  /* 0x000000e10de17223 */ /* 0x000fe2000001003c */
[----:B------:R-:W-:Y:S01]  /*ade0*/  FADD.FTZ R149, R149, R62 ;  /* 0x0000003e95957221 */ /* 0x000fe20000010000 */
[----:B------:R-:W-:Y:S01]  /*adf0*/  FFMA.FTZ R61, R222, UR37, R63 ;  /* 0x00000025de3d7c23 */ /* 0x000fe2000801003f */
[----:B-1----:R-:W-:Y:S01]  /*ae00*/  FMUL.FTZ R115, R203, UR37 ;  /* 0x00000025cb737c20 */ /* 0x002fe20008410000 */
[----:B------:R-:W-:Y:S01]  /*ae10*/  FMUL.FTZ R63, R15, -R112 ;  /* 0x800000700f3f7220 */ /* 0x000fe20000410000 */
[----:B------:R-:W-:Y:S01]  /*ae20*/  FMUL.FTZ R60, R130, R149 ;  /* 0x00000095823c7220 */ /* 0x000fe20000410000 */
[----:B------:R-:W-:Y:S01]  /*ae30*/  FMUL.FTZ R113, R14, -R61 ;  /* 0x8000003d0e717220 */ /* 0x000fe20000410000 */
[-C--:B------:R-:W-:Y:S01]  /*ae40*/  FMUL.FTZ R130, R130, R225.reuse ;  /* 0x000000e182827220 */ /* 0x080fe20000410000 */
[C---:B------:R-:W-:Y:S01]  /*ae50*/  FFMA.FTZ R62, R220.reuse, UR37, R117 ;  /* 0x00000025dc3e7c23 */ /* 0x040fe20008010075 */
[C---:B------:R-:W-:Y:S01]  /*ae60*/  FFMA.FTZ R61, R131.reuse, R225, R60 ;  /* 0x000000e1833d7223 */ /* 0x040fe2000001003c */
[----:B------:R-:W-:Y:S01]  /*ae70*/  FFMA.FTZ R60, R220, UR49, -R115 ;  /* 0x00000031dc3c7c23 */ /* 0x000fe20008010873 */
[----:B------:R-:W-:Y:S01]  /*ae80*/  FFMA.FTZ R131, R131, R149, -R130 ;  /* 0x0000009583837223 */ /* 0x000fe20000010882 */
[----:B------:R0:W-:Y:S01]  /*ae90*/  STS [R114+0x109c], R63 ;  /* 0x00109c3f72007388 */ /* 0x0001e20000000800 */
[----:B------:R-:W-:Y:S01]  /*aea0*/  FFMA.FTZ R112, R14, R223, R61 ;  /* 0x000000df0e707223 */ /* 0x000fe2000001003d */
[----:B------:R-:W-:Y:S01]  /*aeb0*/  FFMA.FTZ R115, R219, UR49, -R116 ;  /* 0x00000031db737c23 */ /* 0x000fe20008010874 */
[----:B------:R-:W-:Y:S01]  /*aec0*/  FADD.FTZ R150, R150, R131 ;  /* 0x0000008396967221 */ /* 0x000fe20000010000 */
[----:B------:R1:W-:Y:S01]  /*aed0*/  STS [R114+0x10a4], R113 ;  /* 0x0010a47172007388 */ /* 0x0003e20000000800 */
[----:B------:R-:W-:Y:S01]  /*aee0*/  FMUL.FTZ R116, R205, UR37 ;  /* 0x00000025cd747c20 */ /* 0x000fe20008410000 */
[----:B------:R-:W-:Y:S01]  /*aef0*/  FMUL.FTZ R115, R12, R115 ;  /* 0x000000730c737220 */ /* 0x000fe20000410000 */
[----:B------:R-:W-:Y:S01]  /*af00*/  FMUL.FTZ R61, R132, R150 ;  /* 0x00000096843d7220 */ /* 0x000fe20000410000 */
[----:B------:R-:W-:Y:S01]  /*af10*/  FMUL.FTZ R119, R202, UR37 ;  /* 0x00000025ca777c20 */ /* 0x000fe20008410000 */
[----:B------:R-:W-:Y:S01]  /*af20*/  FFMA.FTZ R116, R217, UR49, -R116 ;  /* 0x00000031d9747c23 */ /* 0x000fe20008010874 */
[----:B0-----:R-:W-:Y:S01]  /*af30*/  FMUL.FTZ R63, R13, R60 ;  /* 0x0000003c0d3f7220 */ /* 0x001fe20000410000 */
[----:B------:R-:W-:Y:S01]  /*af40*/  FMUL.FTZ R60, R132, R112 ;  /* 0x00000070843c7220 */ /* 0x000fe20000410000 */
[----:B------:R0:W-:Y:S01]  /*af50*/  STS [R114+0x10b0], R115 ;  /* 0x0010b07372007388 */ /* 0x0001e20000000800 */
[----:B------:R-:W-:Y:S01]  /*af60*/  FMUL.FTZ R117, R11, -R118 ;  /* 0x800000760b757220 */ /* 0x000fe20000410000 */
[----:B-1----:R-:W-:Y:S01]  /*af70*/  FMUL.FTZ R113, R13, -R62 ;  /* 0x8000003e0d717220 */ /* 0x002fe20000410000 */
[C---:B------:R-:W-:Y:S01]  /*af80*/  FFMA.FTZ R62, R133.reuse, R150, -R60 ;  /* 0x00000096853e7223 */ /* 0x040fe2000001083c */
[----:B------:R-:W-:Y:S01]  /*af90*/  FFMA.FTZ R60, R133, R112, R61 ;  /* 0x00000070853c7223 */ /* 0x000fe2000001003d */
[----:B------:R1:W-:Y:S01]  /*afa0*/  STS [R114+0x10a8], R63 ;  /* 0x0010a83f72007388 */ /* 0x0003e20000000800 */
[----:B------:R-:W-:Y:S01]  /*afb0*/  FFMA.FTZ R119, R222, UR49, -R119 ;  /* 0x00000031de777c23 */ /* 0x000fe20008010877 */
[----:B------:R-:W-:Y:S01]  /*afc0*/  FADD.FTZ R151, R151, R62 ;  /* 0x0000003e97977221 */ /* 0x000fe20000010000 */
[----:B------:R-:W-:Y:S01]  /*afd0*/  FFMA.FTZ R221, R15, R221, R60 ;  /* 0x000000dd0fdd7223 */ /* 0x000fe2000001003c */
[----:B------:R-:W-:Y:S01]  /*afe0*/  FMUL.FTZ R62, R204, UR49 ;  /* 0x00000031cc3e7c20 */ /* 0x000fe20008410000 */
[----:B0-----:R-:W-:Y:S01]  /*aff0*/  FMUL.FTZ R115, R11, R116 ;  /* 0x000000740b737220 */ /* 0x001fe20000410000 */
[C---:B------:R-:W-:Y:S01]  /*b000*/  FMUL.FTZ R60, R134.reuse, R151 ;  /* 0x00000097863c7220 */ /* 0x040fe20000410000 */
[-C--:B------:R-:W-:Y:S01]  /*b010*/  FMUL.FTZ R134, R134, R221.reuse ;  /* 0x000000dd86867220 */ /* 0x080fe20000410000 */
[----:B------:R-:W-:Y:S01]  /*b020*/  FMUL.FTZ R116, R206, UR37 ;  /* 0x00000025ce747c20 */ /* 0x000fe20008410000 */
[----:B------:R0:W-:Y:S01]  /*b030*/  STS [R114+0x10ac], R113 ;  /* 0x0010ac7172007388 */ /* 0x0001e20000000800 */
[C---:B------:R-:W-:Y:S01]  /*b040*/  FFMA.FTZ R61, R135.reuse, R221, R60 ;  /* 0x000000dd873d7223 */ /* 0x040fe2000001003c */
[----:B------:R-:W-:Y:S01]  /*b050*/  FFMA.FTZ R135, R135, R151, -R134 ;  /* 0x0000009787877223 */ /* 0x000fe20000010886 */
[----:B-1----:R-:W-:Y:S01]  /*b060*/  FFMA.FTZ R63, R219, UR37, R62 ;  /* 0x00000025db3f7c23 */ /* 0x002fe2000801003e */
[----:B------:R1:W-:Y:S01]  /*b070*/  STS [R114+0x10bc], R117 ;  /* 0x0010bc7572007388 */ /* 0x0003e20000000800 */
[----:B------:R-:W-:Y:S01]  /*b080*/  FFMA.FTZ R218, R16, R218, R61 ;  /* 0x000000da10da7223 */ /* 0x000fe2000001003d */
[----:B------:R-:W-:Y:S01]  /*b090*/  FADD.FTZ R152, R152, R135 ;  /* 0x0000008798987221 */ /* 0x000fe20000010000 */
[----:B------:R-:W-:Y:S01]  /*b0a0*/  FMUL.FTZ R63, R12, -R63 ;  /* 0x8000003f0c3f7220 */ /* 0x000fe20000410000 */
[----:B------:R-:W-:Y:S01]  /*b0b0*/  FMUL.FTZ R118, R206, UR49 ;  /* 0x00000031ce767c20 */ /* 0x000fe20008410000 */
[C---:B------:R-:W-:Y:S01]  /*b0c0*/  FMUL.FTZ R61, R136.reuse, R218 ;  /* 0x000000da883d7220 */ /* 0x040fe20000410000 */
[-C--:B------:R-:W-:Y:S01]  /*b0d0*/  FMUL.FTZ R60, R136, R152.reuse ;  /* 0x00000098883c7220 */ /* 0x080fe20000410000 */
[----:B------:R-:W-:Y:S01]  /*b0e0*/  FMUL.FTZ R119, R14, R119 ;  /* 0x000000770e777220 */ /* 0x000fe20000410000 */
[----:B------:R2:W-:Y:S01]  /*b0f0*/  STS [R114+0x10b4], R63 ;  /* 0x0010b43f72007388 */ /* 0x0005e20000000800 */
[C---:B------:R-:W-:Y:S01]  /*b100*/  FFMA.FTZ R62, R137.reuse, R152, -R61 ;  /* 0x00000098893e7223 */ /* 0x040fe2000001083d */
[----:B------:R-:W-:Y:S01]  /*b110*/  FFMA.FTZ R60, R137, R218, R60 ;  /* 0x000000da893c7223 */ /* 0x000fe2000001003c */
[----:B------:R-:W-:Y:S01]  /*b120*/  FFMA.FTZ R61, R215, UR49, -R116 ;  /* 0x00000031d73d7c23 */ /* 0x000fe20008010874 */
[----:B------:R3:W-:Y:S01]  /*b130*/  STS [R114+0x10a0], R119 ;  /* 0x0010a07772007388 */ /* 0x0007e20000000800 */
[----:B------:R-:W-:Y:S01]  /*b140*/  FADD.FTZ R153, R153, R62 ;  /* 0x0000003e99997221 */ /* 0x000fe20000010000 */
[----:B0-----:R-:W-:Y:S01]  /*b150*/  FFMA.FTZ R113, R17, R216, R60 ;  /* 0x000000d811717223 */ /* 0x001fe2000001003c */
[----:B-1----:R-:W-:Y:S01]  /*b160*/  FMUL.FTZ R117, R10, R61 ;  /* 0x0000003d0a757220 */ /* 0x002fe20000410000 */
[----:B------:R0:W-:Y:S01]  /*b170*/  STS [R114+0x10b8], R115 ;  /* 0x0010b87372007388 */ /* 0x0001e20000000800 */
[C---:B------:R-:W-:Y:S01]  /*b180*/  FMUL.FTZ R60, R138.reuse, R153 ;  /* 0x000000998a3c7220 */ /* 0x040fe20000410000 */
[----:B------:R-:W-:Y:S01]  /*b190*/  FMUL.FTZ R138, R138, R113 ;  /* 0x000000718a8a7220 */ /* 0x000fe20000410000 */
[----:B--2---:R-:W-:Y:S01]  /*b1a0*/  FFMA.FTZ R63, R215, UR37, R118 ;  /* 0x00000025d73f7c23 */ /* 0x004fe20008010076 */
[----:B------:R-:W-:Y:S01]  /*b1b0*/  FFMA.FTZ R118, -R49, R77, R229 ;  /* 0x0000004d31767223 */ /* 0x000fe200000101e5 */
[C---:B------:R-:W-:Y:S01]  /*b1c0*/  FFMA.FTZ R61, R139.reuse, R113, R60 ;  /* 0x000000718b3d7223 */ /* 0x040fe2000001003c */
[----:B------:R-:W-:Y:S01]  /*b1d0*/  FFMA.FTZ R139, R139, R153, -R138 ;  /* 0x000000998b8b7223 */ /* 0x000fe2000001088a */
[----:B------:R-:W-:Y:S01]  /*b1e0*/  FMUL.FTZ R63, R10, -R63 ;  /* 0x8000003f0a3f7220 */ /* 0x000fe20000410000 */
[----:B---3--:R-:W-:Y:S01]  /*b1f0*/  FMUL.FTZ R119, R207, UR37 ;  /* 0x00000025cf777c20 */ /* 0x008fe20008410000 */
[----:B------:R-:W-:Y:S01]  /*b200*/  FFMA.FTZ R212, R0, R212, R61 ;  /* 0x000000d400d47223 */ /* 0x000fe2000001003d */
[----:B------:R-:W-:Y:S01]  /*b210*/  FADD.FTZ R154, R154, R139 ;  /* 0x0000008b9a9a7221 */ /* 0x000fe20000010000 */
[----:B------:R-:W-:Y:S01]  /*b220*/  FMUL.FTZ R116, R48, R113 ;  /* 0x0000007130747220 */ /* 0x000fe20000410000 */
[----:B------:R-:W-:Y:S01]  /*b230*/  FFMA.FTZ R62, R214, UR49, -R119 ;  /* 0x00000031d63e7c23 */ /* 0x000fe20008010877 */
[C---:B0-----:R-:W-:Y:S01]  /*b240*/  FMUL.FTZ R115, R49.reuse, R212 ;  /* 0x000000d431737220 */ /* 0x041fe20000410000 */
[----:B------:R0:W-:Y:S01]  /*b250*/  STS [R114+0x10c4], R63 ;  /* 0x0010c43f72007388 */ /* 0x0001e20000000800 */
[----:B------:R-:W-:Y:S01]  /*b260*/  FMUL.FTZ R61, R49, R154 ;  /* 0x0000009a313d7220 */ /* 0x000fe20000410000 */
[----:B------:R-:W-:Y:S01]  /*b270*/  FMUL.FTZ R121, R9, R62 ;  /* 0x0000003e09797220 */ /* 0x000fe20000410000 */
[C---:B------:R-:W-:Y:S01]  /*b280*/  FFMA.FTZ R227, -R48.reuse, R76, R227 ;  /* 0x0000004c30e37223 */ /* 0x040fe200000101e3 */
[----:B------:R-:W-:Y:S01]  /*b290*/  FMUL.FTZ R60, R48, R153 ;  /* 0x00000099303c7220 */ /* 0x000fe20000410000 */
[----:B------:R-:W-:Y:S01]  /*b2a0*/  FMUL.FTZ R62, R127, R116 ;  /* 0x000000747f3e7220 */ /* 0x000fe20000410000 */
[----:B------:R-:W-:Y:S01]  /*b2b0*/  FMUL.FTZ R122, R208, UR37 ;  /* 0x00000025d07a7c20 */ /* 0x000fe20008410000 */
[----:B------:R1:W-:Y:S01]  /*b2c0*/  STS [R114+0x10c0], R117 ;  /* 0x0010c07572007388 */ /* 0x0003e20000000800 */
[----:B------:R-:W-:Y:S01]  /*b2d0*/  FMUL.FTZ R119, R207, UR49 ;  /* 0x00000031cf777c20 */ /* 0x000fe20008410000 */
[-C--:B------:R-:W-:Y:S01]  /*b2e0*/  FFMA.FTZ R62, R227, R60.reuse, -R62 ;  /* 0x0000003ce33e7223 */ /* 0x080fe2000001083e */
[----:B0-----:R-:W-:Y:S01]  /*b2f0*/  FMUL.FTZ R63, R126, R115 ;  /* 0x000000737e3f7220 */ /* 0x001fe20000410000 */
[----:B------:R-:W-:Y:S01]  /*b300*/  FMUL.FTZ R60, R127, R60 ;  /* 0x0000003c7f3c7220 */ /* 0x000fe20000410000 */
[----:B------:R-:W-:Y:S01]  /*b310*/  FFMA.FTZ R120, R214, UR37, R119 ;  /* 0x00000025d6787c23 */ /* 0x000fe20008010077 */
[----:B------:R0:W-:Y:S01]  /*b320*/  STS [R114+0x10c8], R121 ;  /* 0x0010c87972007388 */ /* 0x0001e20000000800 */
[-C--:B------:R-:W-:Y:S01]  /*b330*/  FFMA.FTZ R63, R118, R61.reuse, -R63 ;  /* 0x0000003d763f7223 */ /* 0x080fe2000001083f */
[----:B------:R-:W-:Y:S01]  /*b340*/  FMUL.FTZ R61, R126, R61 ;  /* 0x0000003d7e3d7220 */ /* 0x000fe20000410000 */
[----:B------:R-:W-:Y:S01]  /*b350*/  FFMA.FTZ R60, R227, R116, R60 ;  /* 0x00000074e33c7223 */ /* 0x000fe2000001003c */
[----:B-1----:R-:W-:Y:S01]  /*b360*/  FFMA.FTZ R117, R213, UR49, -R122 ;  /* 0x00000031d5757c23 */ /* 0x002fe2000801087a */
[----:B------:R-:W-:Y:S01]  /*b370*/  FADD.FTZ R63, RZ, R63 ;  /* 0x0000003fff3f7221 */ /* 0x000fe20000010000 */
[----:B------:R-:W-:Y:S01]  /*b380*/  FFMA.FTZ R61, R118, R115, R61 ;  /* 0x00000073763d7223 */ /* 0x000fe2000001003d */
[C---:B------:R-:W-:Y:S01]  /*b390*/  FFMA.FTZ R226, -R47.reuse, R75, R226 ;  /* 0x0000004b2fe27223 */ /* 0x040fe200000101e2 */
[----:B------:R-:W-:Y:S01]  /*b3a0*/  FMUL.FTZ R123, R8, R117 ;  /* 0x00000075087b7220 */ /* 0x000fe20000410000 */
[----:B------:R-:W-:Y:S01]  /*b3b0*/  FMUL.FTZ R117, R47, R218 ;  /* 0x000000da2f757220 */ /* 0x000fe20000410000 */
[----:B------:R-:W-:Y:S01]  /*b3c0*/  FADD.FTZ R61, RZ, R61 ;  /* 0x0000003dff3d7221 */ /* 0x000fe20000010000 */
[----:B0-----:R-:W-:Y:S01]  /*b3d0*/  FMUL.FTZ R121, R9, -R120 ;  /* 0x8000007809797220 */ /* 0x001fe20000410000 */
[----:B------:R-:W-:Y:S01]  /*b3e0*/  FADD.FTZ R62, R63, R62 ;  /* 0x0000003e3f3e7221 */ /* 0x000fe20000010000 */
[----:B------:R-:W-:Y:S01]  /*b3f0*/  FMUL.FTZ R119, R46, R221 ;  /* 0x000000dd2e777220 */ /* 0x000fe20000410000 */
[----:B------:R-:W-:Y:S01]  /*b400*/  FADD.FTZ R60, R61, R60 ;  /* 0x0000003c3d3c7221 */ /* 0x000fe20000010000 */
[----:B------:R-:W-:Y:S01]  /*b410*/  FMUL.FTZ R61, R47, R152 ;  /* 0x000000982f3d7220 */ /* 0x000fe20000410000 */
[----:B------:R-:W-:Y:S01]  /*b420*/  FMUL.FTZ R63, R200, R117 ;  /* 0x00000075c83f7220 */ /* 0x000fe20000410000 */
[----:B------:R0:W-:Y:S01]  /*b430*/  STS [R114+0x10cc], R121 ;  /* 0x0010cc7972007388 */ /* 0x0001e20000000800 */
[C---:B------:R-:W-:Y:S01]  /*b440*/  FFMA.FTZ R224, -R46.reuse, R74, R224 ;  /* 0x0000004a2ee07223 */ /* 0x040fe200000101e0 */
[----:B------:R-:W-:Y:S01]  /*b450*/  FMUL.FTZ R120, R46, R151 ;  /* 0x000000972e787220 */ /* 0x000fe20000410000 */
[-C--:B------:R-:W-:Y:S01]  /*b460*/  FFMA.FTZ R63, R226, R61.reuse, -R63 ;  /* 0x0000003de23f7223 */ /* 0x080fe2000001083f */
[----:B------:R-:W-:Y:S01]  /*b470*/  FMUL.FTZ R61, R200, R61 ;  /* 0x0000003dc83d7220 */ /* 0x000fe20000410000 */
[----:B------:R1:W-:Y:S01]  /*b480*/  STS [R114+0x10d0], R123 ;  /* 0x0010d07b72007388 */ /* 0x0003e20000000800 */
[----:B------:R-:W-:Y:S01]  /*b490*/  FMUL.FTZ R122, R208, UR49 ;  /* 0x00000031d07a7c20 */ /* 0x000fe20008410000 */
[----:B------:R-:W-:Y:S01]  /*b4a0*/  FMUL.FTZ R124, R210, UR37 ;  /* 0x00000025d27c7c20 */ /* 0x000fe20008410000 */
[----:B------:R-:W-:Y:S01]  /*b4b0*/  FFMA.FTZ R61, R226, R117, R61 ;  /* 0x00000075e23d7223 */ /* 0x000fe2000001003d */
[----:B------:R-:W-:Y:S01]  /*b4c0*/  FADD.FTZ R62, R62, R63 ;  /* 0x0000003f3e3e7221 */ /* 0x000fe20000010000 */
[----:B0-----:R-:W-:Y:S01]  /*b4d0*/  FMUL.FTZ R121, R201, R119 ;  /* 0x00000077c9797220 */ /* 0x001fe20000410000 */
[----:B------:R-:W-:Y:S01]  /*b4e0*/  FFMA.FTZ R125, R213, UR37, R122 ;  /* 0x00000025d57d7c23 */ /* 0x000fe2000801007a */
[----:B------:R-:W-:Y:S01]  /*b4f0*/  FADD.FTZ R60, R60, R61 ;  /* 0x0000003d3c3c7221 */ /* 0x000fe20000010000 */
[----:B------:R-:W-:Y:S01]  /*b500*/  FFMA.FTZ R124, R211, UR49, -R124 ;  /* 0x00000031d37c7c23 */ /* 0x000fe2000801087c */
[----:B------:R-:W-:Y:S01]  /*b510*/  FFMA.FTZ R222, -R45, R73, R222 ;  /* 0x000000492dde7223 */ /* 0x000fe200000101de */
[-C--:B-1----:R-:W-:Y:S01]  /*b520*/  FFMA.FTZ R123, R224, R120.reuse, -R121 ;  /* 0x00000078e07b7223 */ /* 0x082fe20000010879 */
[----:B------:R-:W-:Y:S01]  /*b530*/  FMUL.FTZ R121, R201, R120 ;  /* 0x00000078c9797220 */ /* 0x000fe20000410000 */
[----:B------:R-:W-:Y:S01]  /*b540*/  FMUL.FTZ R125, R8, -R125 ;  /* 0x8000007d087d7220 */ /* 0x000fe20000410000 */
[----:B------:R-:W-:Y:S01]  /*b550*/  FMUL.FTZ R61, R45, R150 ;  /* 0x000000962d3d7220 */ /* 0x000fe20000410000 */
[----:B------:R-:W-:Y:S01]  /*b560*/  FADD.FTZ R62, R62, R123 ;  /* 0x0000007b3e3e7221 */ /* 0x000fe20000010000 */
[----:B------:R-:W-:Y:S01]  /*b570*/  FFMA.FTZ R121, R224, R119, R121 ;  /* 0x00000077e0797223 */ /* 0x000fe20000010079 */
[----:B------:R-:W-:Y:S01]  /*b580*/  FMUL.FTZ R123, R44, R225 ;  /* 0x000000e12c7b7220 */ /* 0x000fe20000410000 */
[----:B------:R-:W-:Y:S01]  /*b590*/  FMUL.FTZ R122, R210, UR49 ;  /* 0x00000031d27a7c20 */ /* 0x000fe20008410000 */
[----:B------:R-:W-:Y:S01]  /*b5a0*/  FMUL.FTZ R129, R7, R124 ;  /* 0x0000007c07817220 */ /* 0x000fe20000410000 */
[----:B------:R-:W-:Y:S01]  /*b5b0*/  FADD.FTZ R60, R60, R121 ;  /* 0x000000793c3c7221 */ /* 0x000fe20000010000 */
[----:B------:R-:W-:Y:S01]  /*b5c0*/  FMUL.FTZ R121, R45, R112 ;  /* 0x000000702d797220 */ /* 0x000fe20000410000 */
[----:B------:R0:W-:Y:S01]  /*b5d0*/  STS [R114+0x10d4], R125 ;  /* 0x0010d47d72007388 */ /* 0x0001e20000000800 */
[C---:B------:R-:W-:Y:S01]  /*b5e0*/  FFMA.FTZ R220, -R44.reuse, R72, R220 ;  /* 0x000000482cdc7223 */ /* 0x040fe200000101dc */
[----:B------:R-:W-:Y:S01]  /*b5f0*/  FMUL.FTZ R120, R44, R149 ;  /* 0x000000952c787220 */ /* 0x000fe20000410000 */
[----:B------:R-:W-:Y:S01]  /*b600*/  FMUL.FTZ R63, R202, R121 ;  /* 0x00000079ca3f7220 */ /* 0x000fe20000410000 */
[----:B------:R-:W-:Y:S01]  /*b610*/  FFMA.FTZ R122, R211, UR37, R122 ;  /* 0x00000025d37a7c23 */ /* 0x000fe2000801007a */
[----:B------:R1:W-:Y:S01]  /*b620*/  STS [R114+0x10d8], R129 ;  /* 0x0010d88172007388 */ /* 0x0003e20000000800 */
[----:B------:R-:W-:Y:S01]  /*b630*/  FMUL.FTZ R124, R209, UR37 ;  /* 0x00000025d17c7c20 */ /* 0x000fe20008410000 */
[-C--:B------:R-:W-:Y:S01]  /*b640*/  FFMA.FTZ R63, R222, R61.reuse, -R63 ;  /* 0x0000003dde3f7223 */ /* 0x080fe2000001083f */
[----:B------:R-:W-:Y:S01]  /*b650*/  FMUL.FTZ R61, R202, R61 ;  /* 0x0000003dca3d7220 */ /* 0x000fe20000410000 */
[----:B------:R-:W-:Y:S01]  /*b660*/  FMUL.FTZ R131, R7, -R122 ;  /* 0x8000007a07837220 */ /* 0x000fe20000410000 */
[----:B0-----:R-:W-:Y:S01]  /*b670*/  FMUL.FTZ R125, R203, R123 ;  /* 0x0000007bcb7d7220 */ /* 0x001fe20000410000 */
[----:B------:R-:W-:Y:S01]  /*b680*/  FMUL.FTZ R122, R43, R228 ;  /* 0x000000e42b7a7220 */ /* 0x000fe20000410000 */
[----:B------:R-:W-:Y:S01]  /*b690*/  FFMA.FTZ R61, R222, R121, R61 ;  /* 0x00000079de3d7223 */ /* 0x000fe2000001003d */
[----:B------:R-:W-:Y:S01]  /*b6a0*/  FFMA.FTZ R133, R233, UR49, -R124 ;  /* 0x00000031e9857c23 */ /* 0x000fe2000801087c */
[----:B------:R-:W-:Y:S01]  /*b6b0*/  FFMA.FTZ R219, -R43, R59, R219 ;  /* 0x0000003b2bdb7223 */ /* 0x000fe200000101db */
[-C--:B-1----:R-:W-:Y:S01]  /*b6c0*/  FFMA.FTZ R129, R220, R120.reuse, -R125 ;  /* 0x00000078dc817223 */ /* 0x082fe2000001087d */
[----:B------:R-:W-:Y:S01]  /*b6d0*/  FMUL.FTZ R125, R203, R120 ;  /* 0x00000078cb7d7220 */ /* 0x000fe20000410000 */
[----:B------:R-:W-:Y:S01]  /*b6e0*/  FADD.FTZ R60, R60, R61 ;  /* 0x0000003d3c3c7221 */ /* 0x000fe20000010000 */
[----:B------:R-:W-:Y:S01]  /*b6f0*/  FMUL.FTZ R61, R43, R148 ;  /* 0x000000942b3d7220 */ /* 0x000fe20000410000 */
[----:B------:R-:W-:Y:S01]  /*b700*/  FMUL.FTZ R124, R204, R122 ;  /* 0x0000007acc7c7220 */ /* 0x000fe20000410000 */
[----:B------:R-:W-:Y:S01]  /*b710*/  FFMA.FTZ R125, R220, R123, R125 ;  /* 0x0000007bdc7d7223 */ /* 0x000fe2000001007d */
[----:B------:R-:W-:Y:S01]  /*b720*/  FMUL.FTZ R120, R42, R111 ;  /* 0x0000006f2a787220 */ /* 0x000fe20000410000 */
[----:B------:R-:W-:Y:S01]  /*b730*/  FADD.FTZ R62, R62, R63 ;  /* 0x0000003f3e3e7221 */ /* 0x000fe20000010000 */
[----:B------:R-:W-:Y:S01]  /*b740*/  FMUL.FTZ R132, R209, UR49 ;  /* 0x00000031d1847c20 */ /* 0x000fe20008410000 */
[----:B------:R-:W-:Y:S01]  /*b750*/  FADD.FTZ R60, R60, R125 ;  /* 0x0000007d3c3c7221 */ /* 0x000fe20000010000 */
[----:B------:R-:W-:Y:S01]  /*b760*/  FMUL.FTZ R125, R230, UR37 ;  /* 0x00000025e67d7c20 */ /* 0x000fe20008410000 */
[----:B------:R-:W-:Y:S01]  /*b770*/  FFMA.FTZ R63, R219, R61, -R124 ;  /* 0x0000003ddb3f7223 */ /* 0x000fe2000001087c */
[C---:B------:R-:W-:Y:S01]  /*b780*/  FFMA.FTZ R217, -R42.reuse, R58, R217 ;  /* 0x0000003a2ad97223 */ /* 0x040fe200000101d9 */
[----:B------:R-:W-:Y:S01]  /*b790*/  FMUL.FTZ R128, R42, R147 ;  /* 0x000000932a807220 */ /* 0x000fe20000410000 */
[----:B------:R-:W-:Y:S01]  /*b7a0*/  FMUL.FTZ R130, R205, R120 ;  /* 0x00000078cd827220 */ /* 0x000fe20000410000 */
[----:B------:R-:W-:Y:S01]  /*b7b0*/  FMUL.FTZ R124, R204, R61 ;  /* 0x0000003dcc7c7220 */ /* 0x000fe20000410000 */
[----:B------:R-:W-:Y:S01]  /*b7c0*/  FADD.FTZ R62, R62, R129 ;  /* 0x000000813e3e7221 */ /* 0x000fe20000010000 */
[----:B------:R-:W-:Y:S01]  /*b7d0*/  FFMA.FTZ R129, R233, UR37, R132 ;  /* 0x00000025e9817c23 */ /* 0x000fe20008010084 */
[----:B------:R-:W-:Y:S01]  /*b7e0*/  FFMA.FTZ R132, R234, UR49, -R125 ;  /* 0x00000031ea847c23 */ /* 0x000fe2000801087d */
[----:B------:R-:W-:Y:S01]  /*b7f0*/  FFMA.FTZ R125, R217, R128, -R130 ;  /* 0x00000080d97d7223 */ /* 0x000fe20000010882 */
[----:B------:R-:W-:Y:S01]  /*b800*/  FFMA.FTZ R61, R219, R122, R124 ;  /* 0x0000007adb3d7223 */ /* 0x000fe2000001007c */
[----:B------:R-:W-:Y:S01]  /*b810*/  FMUL.FTZ R128, R205, R128 ;  /* 0x00000080cd807220 */ /* 0x000fe20000410000 */
[----:B------:R-:W-:Y:S01]  /*b820*/  FADD.FTZ R62, R62, R63 ;  /* 0x0000003f3e3e7221 */ /* 0x000fe20000010000 */
[----:B------:R-:W-:Y:S01]  /*b830*/  FMUL.FTZ R124, R41, R110 ;  /* 0x0000006e297c7220 */ /* 0x000fe20000410000 */
[----:B------:R-:W-:Y:S01]  /*b840*/  FADD.FTZ R60, R60, R61 ;  /* 0x0000003d3c3c7221 */ /* 0x000fe20000010000 */
[----:B------:R-:W-:Y:S01]  /*b850*/  FFMA.FTZ R61, R217, R120, R128 ;  /* 0x00000078d93d7223 */ /* 0x000fe20000010080 */
[----:B------:R0:W-:Y:S01]  /*b860*/  STS [R114+0x10dc], R131 ;  /* 0x0010dc8372007388 */ /* 0x0001e20000000800 */
[C---:B------:R-:W-:Y:S01]  /*b870*/  FMUL.FTZ R129, R6.reuse, -R129 ;  /* 0x8000008106817220 */ /* 0x040fe20000410000 */
[----:B------:R-:W-:Y:S01]  /*b880*/  FMUL.FTZ R133, R6, R133 ;  /* 0x0000008506857220 */ /* 0x000fe20000410000 */
[----:B------:R-:W-:Y:S01]  /*b890*/  FADD.FTZ R60, R60, R61 ;  /* 0x0000003d3c3c7221 */ /* 0x000fe20000010000 */
[----:B------:R-:W-:Y:S01]  /*b8a0*/  FADD.FTZ R62, R62, R125 ;  /* 0x0000007d3e3e7221 */ /* 0x000fe20000010000 */
[C---:B------:R-:W-:Y:S01]  /*b8b0*/  FFMA.FTZ R215, -R41.reuse, R57, R215 ;  /* 0x0000003929d77223 */ /* 0x040fe200000101d7 */
[----:B------:R-:W-:Y:S01]  /*b8c0*/  FMUL.FTZ R125, R40, R109 ;  /* 0x0000006d287d7220 */ /* 0x000fe20000410000 */
[----:B------:R-:W-:Y:S01]  /*b8d0*/  FMUL.FTZ R61, R41, R146 ;  /* 0x00000092293d7220 */ /* 0x000fe20000410000 */
[----:B------:R-:W-:Y:S01]  /*b8e0*/  FMUL.FTZ R128, R206, R124 ;  /* 0x0000007cce807220 */ /* 0x000fe20000410000 */
[----:B------:R1:W-:Y:S01]  /*b8f0*/  STS [R114+0x10e4], R129 ;  /* 0x0010e48172007388 */ /* 0x0003e20000000800 */
[----:B0-----:R-:W-:Y:S01]  /*b900*/  FMUL.FTZ R131, R5, R132 ;  /* 0x0000008405837220 */ /* 0x001fe20000410000 */
[----:B------:R-:W-:Y:S01]  /*b910*/  FFMA.FTZ R214, -R40, R56, R214 ;  /* 0x0000003828d67223 */ /* 0x000fe200000101d6 */
[-C--:B------:R-:W-:Y:S01]  /*b920*/  FFMA.FTZ R63, R215, R61.reuse, -R128 ;  /* 0x0000003dd73f7223 */ /* 0x080fe20000010880 */
[----:B------:R0:W-:Y:S01]  /*b930*/  STS [R114+0x10e0], R133 ;  /* 0x0010e08572007388 */ /* 0x0001e20000000800 */
[----:B------:R-:W-:Y:S01]  /*b940*/  FMUL.FTZ R128, R206, R61 ;  /* 0x0000003dce807220 */ /* 0x000fe20000410000 */
[----:B------:R-:W-:Y:S01]  /*b950*/  FMUL.FTZ R132, R231, UR37 ;  /* 0x00000025e7847c20 */ /* 0x000fe20008410000 */
[----:B------:R-:W-:Y:S01]  /*b960*/  FFMA.FTZ R213, -R39, R55, R213 ;  /* 0x0000003727d57223 */ /* 0x000fe200000101d5 */
[----:B------:R2:W-:Y:S01]  /*b970*/  STS [R114+0x10e8], R131 ;  /* 0x0010e88372007388 */ /* 0x0005e20000000800 */
[----:B------:R-:W-:Y:S01]  /*b980*/  FFMA.FTZ R61, R215, R124, R128 ;  /* 0x0000007cd73d7223 */ /* 0x000fe20000010080 */
[----:B-1----:R-:W-:Y:S01]  /*b990*/  FMUL.FTZ R129, R40, R145 ;  /* 0x0000009128817220 */ /* 0x002fe20000410000 */
[----:B------:R-:W-:Y:S01]  /*b9a0*/  FMUL.FTZ R128, R39, R70 ;  /* 0x0000004627807220 */ /* 0x000fe20000410000 */
[----:B------:R-:W-:Y:S01]  /*b9b0*/  FFMA.FTZ R135, R235, UR49, -R132 ;  /* 0x00000031eb877c23 */ /* 0x000fe20008010884 */
[----:B------:R-:W-:Y:S01]  /*b9c0*/  FADD.FTZ R60, R60, R61 ;  /* 0x0000003d3c3c7221 */ /* 0x000fe20000010000 */
[----:B0-----:R-:W-:Y:S01]  /*b9d0*/  FMUL.FTZ R133, R230, UR49 ;  /* 0x00000031e6857c20 */ /* 0x001fe20008410000 */
[----:B------:R-:W-:Y:S01]  /*b9e0*/  FMUL.FTZ R61, R39, R144 ;  /* 0x00000090273d7220 */ /* 0x000fe20000410000 */
[----:B------:R-:W-:Y:S01]  /*b9f0*/  FADD.FTZ R62, R62, R63 ;  /* 0x0000003f3e3e7221 */ /* 0x000fe20000010000 */
[----:B------:R-:W-:Y:S01]  /*ba00*/  FMUL.FTZ R135, R4, R135 ;  /* 0x0000008704877220 */ /* 0x000fe20000410000 */
[----:B--2---:R-:W-:Y:S01]  /*ba10*/  FMUL.FTZ R131, R207, R125 ;  /* 0x0000007dcf837220 */ /* 0x004fe20000410000 */
[----:B------:R-:W-:Y:S01]  /*ba20*/  FFMA.FTZ R130, R234, UR37, R133 ;  /* 0x00000025ea827c23 */ /* 0x000fe20008010085 */
[----:B------:R-:W-:Y:S01]  /*ba30*/  FMUL.FTZ R134, R231, UR49 ;  /* 0x00000031e7867c20 */ /* 0x000fe20008410000 */
[----:B------:R-:W-:Y:S01]  /*ba40*/  FFMA.FTZ R211, -R38, R54, R211 ;  /* 0x0000003626d37223 */ /* 0x000fe200000101d3 */
[-C--:B------:R-:W-:Y:S01]  /*ba50*/  FFMA.FTZ R131, R214, R129.reuse, -R131 ;  /* 0x00000081d6837223 */ /* 0x080fe20000010883 */
[----:B------:R-:W-:Y:S01]  /*ba60*/  FMUL.FTZ R129, R207, R129 ;  /* 0x00000081cf817220 */ /* 0x000fe20000410000 */
[----:B------:R-:W-:Y:S01]  /*ba70*/  FMUL.FTZ R133, R5, -R130 ;  /* 0x8000008205857220 */ /* 0x000fe20000410000 */
[-C--:B------:R-:W-:Y:S01]  /*ba80*/  FMUL.FTZ R130, R208, R128.reuse ;  /* 0x00000080d0827220 */ /* 0x080fe20000410000 */
[----:B------:R-:W-:Y:S01]  /*ba90*/  FADD.FTZ R62, R62, R131 ;  /* 0x000000833e3e7221 */ /* 0x000fe20000010000 */
[----:B------:R-:W-:Y:S01]  /*baa0*/  FFMA.FTZ R129, R214, R125, R129 ;  /* 0x0000007dd6817223 */ /* 0x000fe20000010081 */
[----:B------:R-:W-:Y:S01]  /*bab0*/  FMUL.FTZ R131, R38, R143 ;  /* 0x0000008f26837220 */ /* 0x000fe20000410000 */
[----:B------:R0:W-:Y:S01]  /*bac0*/  STS [R114+0x10ec], R133 ;  /* 0x0010ec8572007388 */ /* 0x0001e20000000800 */
[C---:B------:R-:W-:Y:S01]  /*bad0*/  FFMA.FTZ R63, R213.reuse, R61, -R130 ;  /* 0x0000003dd53f7223 */ /* 0x040fe20000010882 */
[----:B------:R-:W-:Y:S01]  /*bae0*/  FADD.FTZ R60, R60, R129 ;  /* 0x000000813c3c7221 */ /* 0x000fe20000010000 */
[----:B------:R-:W-:Y:S01]  /*baf0*/  FMUL.FTZ R129, R38, R71 ;  /* 0x0000004726817220 */ /* 0x000fe20000410000 */
[----:B------:R-:W-:Y:S01]  /*bb00*/  FMUL.FTZ R130, R208, R61 ;  /* 0x0000003dd0827220 */ /* 0x000fe20000410000 */
[----:B------:R1:W-:Y:S01]  /*bb10*/  STS [R114+0x10f0], R135 ;  /* 0x0010f08772007388 */ /* 0x0003e20000000800 */
[----:B------:R-:W-:Y:S01]  /*bb20*/  FMUL.FTZ R137, R238, UR49 ;  /* 0x00000031ee897c20 */ /* 0x000fe20008410000 */
[C---:B------:R-:W-:Y:S01]  /*bb30*/  FMUL.FTZ R132, R210.reuse, R129 ;  /* 0x00000081d2847220 */ /* 0x040fe20000410000 */
[----:B------:R-:W-:Y:S01]  /*bb40*/  FFMA.FTZ R61, R213, R128, R130 ;  /* 0x00000080d53d7223 */ /* 0x000fe20000010082 */
[----:B------:R-:W-:Y:S01]  /*bb50*/  FMUL.FTZ R130, R210, R131 ;  /* 0x00000083d2827220 */ /* 0x000fe20000410000 */
[----:B0-----:R-:W-:Y:S01]  /*bb60*/  FMUL.FTZ R133, R238, UR37 ;  /* 0x00000025ee857c20 */ /* 0x001fe20008410000 */
[----:B------:R-:W-:Y:S01]  /*bb70*/  FFMA.FTZ R138, R236, UR37, R137 ;  /* 0x00000025ec8a7c23 */ /* 0x000fe20008010089 */
[----:B------:R-:W-:Y:S01]  /*bb80*/  FADD.FTZ R60, R60, R61 ;  /* 0x0000003d3c3c7221 */ /* 0x000fe20000010000 */
[----:B------:R-:W-:Y:S01]  /*bb90*/  FFMA.FTZ R61, R211, R129, R130 ;  /* 0x00000081d33d7223 */ /* 0x000fe20000010082 */
[----:B------:R-:W-:Y:S01]  /*bba0*/  FMUL.FTZ R130, R37, R68 ;  /* 0x0000004425827220 */ /* 0x000fe20000410000 */
[----:B-1----:R-:W-:Y:S01]  /*bbb0*/  FFMA.FTZ R135, R235, UR37, R134 ;  /* 0x00000025eb877c23 */ /* 0x002fe20008010086 */
[----:B------:R-:W-:Y:S01]  /*bbc0*/  FFMA.FTZ R134, R236, UR49, -R133 ;  /* 0x00000031ec867c23 */ /* 0x000fe20008010885 */
[----:B------:R-:W-:Y:S01]  /*bbd0*/  FFMA.FTZ R133, R211, R131, -R132 ;  /* 0x00000083d3857223 */ /* 0x000fe20000010884 */
[----:B------:R-:W-:Y:S01]  /*bbe0*/  FADD.FTZ R62, R62, R63 ;  /* 0x0000003f3e3e7221 */ /* 0x000fe20000010000 */
[----:B------:R-:W-:Y:S01]  /*bbf0*/  FMUL.FTZ R135, R4, -R135 ;  /* 0x8000008704877220 */ /* 0x000fe20000410000 */
[----:B------:R-:W-:Y:S01]  /*bc00*/  FMUL.FTZ R131, R3, R134 ;  /* 0x0000008603837220 */ /* 0x000fe20000410000 */
[C---:B------:R-:W-:Y:S01]  /*bc10*/  FFMA.FTZ R233, -R37.reuse, R53, R233 ;  /* 0x0000003525e97223 */ /* 0x040fe200000101e9 */
[----:B------:R-:W-:Y:S01]  /*bc20*/  FMUL.FTZ R134, R37, R142 ;  /* 0x0000008e25867220 */ /* 0x000fe20000410000 */
[----:B------:R-:W-:Y:S01]  /*bc30*/  FMUL.FTZ R136, R209, R130 ;  /* 0x00000082d1887220 */ /* 0x000fe20000410000 */
[----:B------:R-:W-:Y:S01]  /*bc40*/  FMUL.FTZ R137, R3, -R138 ;  /* 0x8000008a03897220 */ /* 0x000fe20000410000 */
[----:B------:R0:W-:Y:S01]  /*bc50*/  STS [R114+0x10f8], R131 ;  /* 0x0010f88372007388 */ /* 0x0001e20000000800 */
[----:B------:R-:W-:Y:S01]  /*bc60*/  FADD.FTZ R62, R62, R133 ;  /* 0x000000853e3e7221 */ /* 0x000fe20000010000 */
[C---:B------:R-:W-:Y:S01]  /*bc70*/  FFMA.FTZ R234, -R36.reuse, R52, R234 ;  /* 0x0000003424ea7223 */ /* 0x040fe200000101ea */
[-C--:B------:R-:W-:Y:S01]  /*bc80*/  FFMA.FTZ R63, R233, R134.reuse, -R136 ;  /* 0x00000086e93f7223 */ /* 0x080fe20000010888 */
[----:B------:R1:W-:Y:S01]  /*bc90*/  STS [R114+0x10f4], R135 ;  /* 0x0010f48772007388 */ /* 0x0003e20000000800 */
[----:B------:R-:W-:Y:S01]  /*bca0*/  FMUL.FTZ R133, R36, R141 ;  /* 0x0000008d24857220 */ /* 0x000fe20000410000 */
[----:B------:R-:W-:Y:S01]  /*bcb0*/  FMUL.FTZ R134, R209, R134 ;  /* 0x00000086d1867220 */ /* 0x000fe20000410000 */
[----:B------:R-:W-:Y:S01]  /*bcc0*/  FADD.FTZ R60, R60, R61 ;  /* 0x0000003d3c3c7221 */ /* 0x000fe20000010000 */
[----:B------:R2:W-:Y:S01]  /*bcd0*/  STS [R114+0x10fc], R137 ;  /* 0x0010fc8972007388 */ /* 0x0005e20000000800 */
[----:B------:R-:W-:Y:S01]  /*bce0*/  FMUL.FTZ R132, R35, R66 ;  /* 0x0000004223847220 */ /* 0x000fe20000410000 */
[----:B0-----:R-:W-:Y:S01]  /*bcf0*/  FMUL.FTZ R131, R36, R69 ;  /* 0x0000004524837220 */ /* 0x001fe20000410000 */
[----:B------:R-:W-:Y:S01]  /*bd00*/  FFMA.FTZ R61, R233, R130, R134 ;  /* 0x00000082e93d7223 */ /* 0x000fe20000010086 */
[C---:B------:R-:W-:Y:S01]  /*bd10*/  FFMA.FTZ R235, -R35.reuse, R51, R235 ;  /* 0x0000003323eb7223 */ /* 0x040fe200000101eb */
[----:B------:R-:W-:Y:S01]  /*bd20*/  FMUL.FTZ R136, R35, R140 ;  /* 0x0000008c23887220 */ /* 0x000fe20000410000 */
[----:B-1----:R-:W-:Y:S01]  /*bd30*/  FMUL.FTZ R135, R230, R131 ;  /* 0x00000083e6877220 */ /* 0x002fe20000410000 */
[----:B------:R-:W-:Y:S01]  /*bd40*/  FADD.FTZ R60, R60, R61 ;  /* 0x0000003d3c3c7221 */ /* 0x000fe20000010000 */
[----:B------:R-:W-:Y:S01]  /*bd50*/  FMUL.FTZ R134, R231, R132 ;  /* 0x00000084e7867220 */ /* 0x000fe20000410000 */
[----:B------:R-:W-:Y:S01]  /*bd60*/  FADD.FTZ R62, R62, R63 ;  /* 0x0000003f3e3e7221 */ /* 0x000fe20000010000 */
[-C--:B------:R-:W-:Y:S01]  /*bd70*/  FFMA.FTZ R135, R234, R133.reuse, -R135 ;  /* 0x00000085ea877223 */ /* 0x080fe20000010887 */
[----:B------:R-:W-:Y:S01]  /*bd80*/  FMUL.FTZ R133, R230, R133 ;  /* 0x00000085e6857220 */ /* 0x000fe20000410000 */
[----:B------:R-:W-:Y:S01]  /*bd90*/  FFMA.FTZ R134, R235, R136, -R134 ;  /* 0x00000088eb867223 */ /* 0x000fe20000010886 */
[----:B------:R-:W-:Y:S01]  /*bda0*/  FFMA.FTZ R173, -R10, R173, R176 ;  /* 0x000000ad0aad7223 */ /* 0x000fe200000101b0 */
[----:B------:R-:W-:Y:S01]  /*bdb0*/  FADD.FTZ R61, R62, R135 ;  /* 0x000000873e3d7221 */ /* 0x000fe20000010000 */
[----:B------:R-:W-:Y:S01]  /*bdc0*/  FFMA.FTZ R133, R234, R131, R133 ;  /* 0x00000083ea857223 */ /* 0x000fe20000010085 */
[----:B------:R-:W-:Y:S01]  /*bdd0*/  FMUL.FTZ R62, R157, UR48 ;  /* 0x000000309d3e7c20 */ /* 0x000fe20008410000 */
[----:B------:R-:W-:Y:S01]  /*bde0*/  FFMA.FTZ R172, -R9, R172, R173 ;  /* 0x000000ac09ac7223 */ /* 0x000fe200000101ad */
[----:B------:R-:W-:Y:S01]  /*bdf0*/  FADD.FTZ R61, R61, R134 ;  /* 0x000000863d3d7221 */ /* 0x000fe20000010000 */
[----:B------:R-:W-:Y:S01]  /*be00*/  FADD.FTZ R60, R60, R133 ;  /* 0x000000853c3c7221 */ /* 0x000fe20000010000 */
[----:B------:R-:W-:Y:S01]  /*be10*/  IADD3 R133, PT, PT, R190, 0x40, RZ ;  /* 0x00000040be857810 */ /* 0x000fe20007ffe0ff */
[C---:B------:R-:W-:Y:S01]  /*be20*/  FMUL.FTZ R134, R159.reuse, UR48 ;  /* 0x000000309f867c20 */ /* 0x040fe20008410000 */
[----:B--2---:R-:W-:Y:S01]  /*be30*/  FFMA.FTZ R114, R159, UR36, R62 ;  /* 0x000000249f727c23 */ /* 0x004fe2000801003e */
[----:B------:R-:W-:Y:S01]  /*be40*/  FMUL.FTZ R135, R66, UR48 ;  /* 0x0000003042877c20 */ /* 0x000fe20008410000 */
[----:B------:R-:W-:Y:S01]  /*be50*/  LEA.HI R133, R133, R190, RZ, 0x1b ;  /* 0x000000be85857211 */ /* 0x000fe200078fd8ff */
[----:B------:R-:W-:Y:S01]  /*be60*/  FMUL.FTZ R62, R69, UR48 ;  /* 0x00000030453e7c20 */ /* 0x000fe20008410000 */
[----:B------:R-:W-:Y:S01]  /*be70*/  FFMA.FTZ R169, -R8, R169, R172 ;  /* 0x000000a908a97223 */ /* 0x000fe200000101ac */
[----:B------:R-:W-:Y:S01]  /*be80*/  FMUL.FTZ R136, R231, R136 ;  /* 0x00000088e7887220 */ /* 0x000fe20000410000 */
[----:B------:R-:W-:Y:S01]  /*be90*/  LEA R167, R133, UR30, 0x2 ;  /* 0x0000001e85a77c11 */ /* 0x000fe2000f8e10ff */
[----:B------:R-:W-:Y:S01]  /*bea0*/  BAR.SYNC.DEFER_BLOCKING 0x0 ;  /* 0x0000000000007b1d */ /* 0x000fe20000010000 */
[----:B------:R-:W-:Y:S01]  /*beb0*/  FFMA.FTZ R133, R157, UR36, -R134 ;  /* 0x000000249d857c23 */ /* 0x000fe20008010886 */
[C---:B------:R-:W-:Y:S01]  /*bec0*/  FFMA.FTZ R134, R140.reuse, UR36, -R135 ;  /* 0x000000248c867c23 */ /* 0x040fe20008010887 */
[----:B------:R-:W-:Y:S01]  /*bed0*/  FMUL.FTZ R139, R140, UR48 ;  /* 0x000000308c8b7c20 */ /* 0x000fe20008410000 */
[C---:B------:R-:W-:Y:S01]  /*bee0*/  FFMA.FTZ R135, R141.reuse, UR36, -R62 ;  /* 0x000000248d877c23 */ /* 0x040fe2000801083e */
[----:B------:R-:W-:Y:S01]  /*bef0*/  FMUL.FTZ R62, R141, UR48 ;  /* 0x000000308d3e7c20 */ /* 0x000fe20008410000 */
[----:B------:R-:W-:Y:S01]  /*bf00*/  FFMA.FTZ R168, -R7, R168, R169 ;  /* 0x000000a807a87223 */ /* 0x000fe200000101a9 */
[----:B------:R-:W-:Y:S01]  /*bf10*/  FMUL.FTZ R137, R68, UR48 ;  /* 0x0000003044897c20 */ /* 0x000fe20008410000 */
[----:B------:R-:W-:Y:S01]  /*bf20*/  FFMA.FTZ R63, R235, R132, R136 ;  /* 0x00000084eb3f7223 */ /* 0x000fe20000010088 */
[----:B------:R-:W-:Y:S01]  /*bf30*/  FFMA.FTZ R136, R66, UR36, R139 ;  /* 0x0000002442887c23 */ /* 0x000fe2000801008b */
[----:B------:R-:W-:Y:S01]  /*bf40*/  FFMA.FTZ R139, R69, UR36, R62 ;  /* 0x00000024458b7c23 */ /* 0x000fe2000801003e */
[----:B------:R-:W-:Y:S01]  /*bf50*/  FFMA.FTZ R165, -R6, R165, R168 ;  /* 0x000000a506a57223 */ /* 0x000fe200000101a8 */
[----:B------:R-:W-:Y:S01]  /*bf60*/  FMUL.FTZ R62, R71, UR48 ;  /* 0x00000030473e7c20 */ /* 0x000fe20008410000 */
[C---:B------:R-:W-:Y:S01]  /*bf70*/  FFMA.FTZ R138, R142.reuse, UR36, -R137 ;  /* 0x000000248e8a7c23 */ /* 0x040fe20008010889 */
[----:B------:R-:W-:Y:S01]  /*bf80*/  FMUL.FTZ R163, R142, UR48 ;  /* 0x000000308ea37c20 */ /* 0x000fe20008410000 */
[----:B------:R-:W-:Y:S01]  /*bf90*/  FMUL.FTZ R137, R144, UR48 ;  /* 0x0000003090897c20 */ /* 0x000fe20008410000 */
[----:B------:R-:W-:Y:S01]  /*bfa0*/  FFMA.FTZ R165, -R5, R164, R165 ;  /* 0x000000a405a57223 */ /* 0x000fe200000101a5 */
[----:B------:R-:W-:Y:S01]  /*bfb0*/  FMUL.FTZ R141, R70, UR48 ;  /* 0x00000030468d7c20 */ /* 0x000fe20008410000 */
[----:B------:R-:W-:Y:S01]  /*bfc0*/  FFMA.FTZ R155, R143, UR36, -R62 ;  /* 0x000000248f9b7c23 */ /* 0x000fe2000801083e */
[----:B------:R-:W-:Y:S01]  /*bfd0*/  ISETP.GE.AND P2, PT, R67, 0x1, PT ;  /* 0x000000014300780c */ /* 0x000fe20003f46270 */
[----:B------:R-:W-:Y:S01]  /*bfe0*/  FFMA.FTZ R170, R68, UR36, R163 ;  /* 0x0000002444aa7c23 */ /* 0x000fe200080100a3 */
[----:B------:R-:W-:Y:S01]  /*bff0*/  FMUL.FTZ R156, R109, UR48 ;  /* 0x000000306d9c7c20 */ /* 0x000fe20008410000 */
[----:B------:R-:W-:Y:S01]  /*c000*/  FFMA.FTZ R164, R70, UR36, R137 ;  /* 0x0000002446a47c23 */ /* 0x000fe20008010089 */
[----:B------:R-:W-:Y:S01]  /*c010*/  FMUL.FTZ R62, R145, UR48 ;  /* 0x00000030913e7c20 */ /* 0x000fe20008410000 */
[----:B------:R-:W0:Y:S01]  /*c020*/  LDS R167, [R167+0x1180] ;  /* 0x00118000a7a77984 */ /* 0x000e220000000800 */
[----:B------:R-:W-:Y:S01]  /*c030*/  FMUL.FTZ R163, R110, UR48 ;  /* 0x000000306ea37c20 */ /* 0x000fe20008410000 */
[----:B------:R-:W-:Y:S01]  /*c040*/  FMUL.FTZ R142, R111, UR48 ;  /* 0x000000306f8e7c20 */ /* 0x000fe20008410000 */
[----:B------:R-:W-:Y:S01]  /*c050*/  FMUL.FTZ R137, R146, UR48 ;  /* 0x0000003092897c20 */ /* 0x000fe20008410000 */
[----:B------:R-:W-:Y:S01]  /*c060*/  FFMA.FTZ R141, R144, UR36, -R141 ;  /* 0x00000024908d7c23 */ /* 0x000fe2000801088d */
[----:B------:R-:W-:Y:S01]  /*c070*/  FFMA.FTZ R156, R145, UR36, -R156 ;  /* 0x00000024919c7c23 */ /* 0x000fe2000801089c */
[----:B------:R-:W-:Y:S01]  /*c080*/  FFMA.FTZ R171, R109, UR36, R62 ;  /* 0x000000246dab7c23 */ /* 0x000fe2000801003e */
[----:B------:R-:W-:Y:S01]  /*c090*/  FMUL.FTZ R144, R225, UR48 ;  /* 0x00000030e1907c20 */ /* 0x000fe20008410000 */
[----:B------:R-:W-:Y:S01]  /*c0a0*/  FFMA.FTZ R163, R146, UR36, -R163 ;  /* 0x0000002492a37c23 */ /* 0x000fe200080108a3 */
[C---:B------:R-:W-:Y:S01]  /*c0b0*/  FFMA.FTZ R142, R147.reuse, UR36, -R142 ;  /* 0x00000024938e7c23 */ /* 0x040fe2000801088e */
[----:B------:R-:W-:Y:S01]  /*c0c0*/  FMUL.FTZ R162, R147, UR48 ;  /* 0x0000003093a27c20 */ /* 0x000fe20008410000 */
[----:B------:R-:W-:Y:S01]  /*c0d0*/  FFMA.FTZ R168, R110, UR36, R137 ;  /* 0x000000246ea87c23 */ /* 0x000fe20008010089 */
[----:B------:R-:W-:Y:S01]  /*c0e0*/  FMUL.FTZ R145, R112, UR48 ;  /* 0x0000003070917c20 */ /* 0x000fe20008410000 */
[----:B------:R-:W-:Y:S01]  /*c0f0*/  FMUL.FTZ R62, R149, UR48 ;  /* 0x00000030953e7c20 */ /* 0x000fe20008410000 */
[----:B------:R-:W-:Y:S01]  /*c100*/  FMUL.FTZ R147, R228, UR48 ;  /* 0x00000030e4937c20 */ /* 0x000fe20008410000 */
[----:B------:R-:W-:Y:S01]  /*c110*/  FMUL.FTZ R137, R148, UR48 ;  /* 0x0000003094897c20 */ /* 0x000fe20008410000 */
[----:B------:R-:W-:Y:S01]  /*c120*/  FMUL.FTZ R146, R221, UR48 ;  /* 0x00000030dd927c20 */ /* 0x000fe20008410000 */
[----:B------:R-:W-:Y:S01]  /*c130*/  FFMA.FTZ R144, R149, UR36, -R144 ;  /* 0x0000002495907c23 */ /* 0x000fe20008010890 */
[C---:B------:R-:W-:Y:S01]  /*c140*/  FFMA.FTZ R145, R150.reuse, UR36, -R145 ;  /* 0x0000002496917c23 */ /* 0x040fe20008010891 */
[----:B------:R-:W-:Y:S01]  /*c150*/  FMUL.FTZ R149, R150, UR48 ;  /* 0x0000003096957c20 */ /* 0x000fe20008410000 */
[----:B------:R-:W-:Y:S01]  /*c160*/  FFMA.FTZ R169, R225, UR36, R62 ;  /* 0x00000024e1a97c23 */ /* 0x000fe2000801003e */
[----:B------:R-:W-:Y:S01]  /*c170*/  FMUL.FTZ R166, R143, UR48 ;  /* 0x000000308fa67c20 */ /* 0x000fe20008410000 */
[----:B------:R-:W-:Y:S01]  /*c180*/  FFMA.FTZ R147, R148, UR36, -R147 ;  /* 0x0000002494937c23 */ /* 0x000fe20008010893 */
[----:B------:R-:W-:Y:S01]  /*c190*/  FFMA.FTZ R150, R228, UR36, R137 ;  /* 0x00000024e4967c23 */ /* 0x000fe20008010089 */
[C---:B------:R-:W-:Y:S01]  /*c1a0*/  FFMA.FTZ R146, R151.reuse, UR36, -R146 ;  /* 0x0000002497927c23 */ /* 0x040fe20008010892 */
[----:B------:R-:W-:Y:S01]  /*c1b0*/  FMUL.FTZ R62, R151, UR48 ;  /* 0x00000030973e7c20 */ /* 0x000fe20008410000 */
[----:B------:R-:W-:Y:S01]  /*c1c0*/  FMUL.FTZ R140, R113, UR48 ;  /* 0x00000030718c7c20 */ /* 0x000fe20008410000 */
[----:B------:R-:W-:Y:S01]  /*c1d0*/  FMUL.FTZ R137, R218, UR48 ;  /* 0x00000030da897c20 */ /* 0x000fe20008410000 */
[----:B------:R-:W-:Y:S01]  /*c1e0*/  FMUL.FTZ R143, R212, UR48 ;  /* 0x00000030d48f7c20 */ /* 0x000fe20008410000 */
[----:B------:R-:W-:Y:S01]  /*c1f0*/  FMUL.FTZ R175, R152, UR48 ;  /* 0x0000003098af7c20 */ /* 0x000fe20008410000 */
[C---:B------:R-:W-:Y:S01]  /*c200*/  FMUL.FTZ R148, R153.reuse, UR48 ;  /* 0x0000003099947c20 */ /* 0x040fe20008410000 */
[----:B------:R-:W-:Y:S01]  /*c210*/  FMUL.FTZ R151, R154, UR48 ;  /* 0x000000309a977c20 */ /* 0x000fe20008410000 */
[----:B------:R-:W-:Y:S01]  /*c220*/  FFMA.FTZ R161, -R4, R161, R165 ;  /* 0x000000a104a17223 */ /* 0x000fe200000101a5 */
[----:B------:R-:W-:Y:S01]  /*c230*/  FADD.FTZ R60, R60, R63 ;  /* 0x0000003f3c3c7221 */ /* 0x000fe20000010000 */
        /* <DEDUP_REMOVED lines=18> */
.L_x_7021:
[----:B------:R-:W-:Y:S05]  /*c360*/  BSYNC.RECONVERGENT B0 ;  /* 0x0000000000007941 */ /* 0x000fea0003800200 */
.L_x_7020:
[----:B------:R-:W-:Y:S04]  /*c370*/  BSSY.RECONVERGENT B0, `(.L_x_7022) ;  /* 0x0000003000007945 */ /* 0x000fe80003800200 */
[----:B------:R-:W-:Y:S05]  /*c380*/  @!P3 BRA `(.L_x_7023) ;  /* 0x000000000004b947 */ /* 0x000fea0003800000 */
[----:B------:R1:W-:Y:S02]  /*c390*/  REDG.E.ADD.F32.FTZ.RN.STRONG.GPU desc[UR32][R64.64+0x100], R167 ;  /* 0x000100a7400079a6 */ /* 0x0003e4000c12f320 */
.L_x_7023:
[----:B------:R-:W-:Y:S05]  /*c3a0*/  BSYNC.RECONVERGENT B0 ;  /* 0x0000000000007941 */ /* 0x000fea0003800200 */
.L_x_7022:
[-C--:B------:R-:W-:Y:S01]  /*c3b0*/  LEA.HI R63, R63, R190.reuse, RZ, 0x1b ;  /* 0x000000be3f3f7211 */ /* 0x080fe200078fd8ff */
[----:B------:R-:W-:Y:S01]  /*c3c0*/  BSSY.RECONVERGENT B0, `(.L_x_7024) ;  /* 0x000000f000007945 */ /* 0x000fe20003800200 */
[----:B------:R-:W-:Y:S02]  /*c3d0*/  ISETP.GE.AND P6, PT, R67, 0x81, PT ;  /* 0x000000814300780c */ /* 0x000fe40003fc6270 */
[----:B------:R-:W-:Y:S02]  /*c3e0*/  LEA R63, R63, UR30, 0x2 ;  /* 0x0000001e3f3f7c11 */ /* 0x000fe4000f8e10ff */
[C---:B-1----:R-:W-:Y:S02]  /*c3f0*/  IADD3 R167, PT, PT, R190.reuse, 0x100, RZ ;  /* 0x00000100bea77810 */ /* 0x042fe40007ffe0ff */
[----:B------:R-:W-:Y:S02]  /*c400*/  LEA.HI R165, R165, R190, RZ, 0x1b ;  /* 0x000000bea5a57211 */ /* 0x000fe400078fd8ff */
[----:B------:R-:W1:Y:S01]  /*c410*/  LDS R63, [R63+0x1280] ;  /* 0x001280003f3f7984 */ /* 0x000e620000000800 */
[----:B0-----:R-:W-:-:S02]  /*c420*/  IADD3 R175, PT, PT, R190, 0x140, RZ ;  /* 0x00000140beaf7810 */ /* 0x001fc40007ffe0ff */
        /* <DEDUP_REMOVED lines=8> */
.L_x_7025:
[----:B------:R-:W-:Y:S05]  /*c4b0*/  BSYNC.RECONVERGENT B0 ;  /* 0x0000000000007941 */ /* 0x000fea0003800200 */
.L_x_7024:
[----:B01----:R0:W1:Y:S01]  /*c4c0*/  LDS R63, [R62+0x1380] ;  /* 0x001380003e3f7984 */ /* 0x0030620000000800 */
[----:B------:R-:W-:Y:S01]  /*c4d0*/  BSSY.RECONVERGENT B0, `(.L_x_7026) ;  /* 0x0000006000007945 */ /* 0x000fe20003800200 */
[----:B------:R-:W-:Y:S02]  /*c4e0*/  IADD3 R165, PT, PT, R190, 0x180, RZ ;  /* 0x00000180bea57810 */ /* 0x000fe40007ffe0ff */
[----:B------:R-:W-:Y:S02]  /*c4f0*/  LEA.HI R175, R175, R190, RZ, 0x1b ;  /* 0x000000beafaf7211 */ /* 0x000fe400078fd8ff */
[----:B------:R-:W-:Y:S01]  /*c500*/  LEA R167, R167, UR30, 0x2 ;  /* 0x0000001ea7a77c11 */ /* 0x000fe2000f8e10ff */
[----:B------:R-:W-:Y:S06]  /*c510*/  @!P2 BRA `(.L_x_7027) ;  /* 0x000000000004a947 */ /* 0x000fec0003800000 */
[----:B-1----:R2:W-:Y:S02]  /*c520*/  REDG.E.ADD.F32.FTZ.RN.STRONG.GPU desc[UR32][R64.64+0x300], R63 ;  /* 0x0003003f400079a6 */ /* 0x0025e4000c12f320 */
.L_x_7027:
[----:B------:R-:W-:Y:S05]  /*c530*/  BSYNC.RECONVERGENT B0 ;  /* 0x0000000000007941 */ /* 0x000fea0003800200 */
.L_x_7026:
[----:B-12---:R1:W2:Y:S01]  /*c540*/  LDS R63, [R167+0x1480] ;  /* 0x00148000a73f7984 */ /* 0x0062a20000000800 */
[----:B------:R-:W-:Y:S01]  /*c550*/  BSSY.RECONVERGENT B0, `(.L_x_7028) ;  /* 0x0000005000007945 */ /* 0x000fe20003800200 */
[----:B------:R-:W-:Y:S02]  /*c560*/  LEA.HI R165, R165, R190, RZ, 0x1b ;  /* 0x000000bea5a57211 */ /* 0x000fe400078fd8ff */
[----:B------:R-:W-:Y:S01]  /*c570*/  LEA R175, R175, UR30, 0x2 ;  /* 0x0000001eafaf7c11 */ /* 0x000fe2000f8e10ff */
[----:B------:R-:W-:Y:S06]  /*c580*/  @!P3 BRA `(.L_x_7029) ;  /* 0x000000000004b947 */ /* 0x000fec0003800000 */
[----:B--2---:R3:W-:Y:S02]  /*c590*/  REDG.E.ADD.F32.FTZ.RN.STRONG.GPU desc[UR32][R64.64+0x400], R63 ;  /* 0x0004003f400079a6 */ /* 0x0047e4000c12f320 */
.L_x_7029:
[----:B------:R-:W-:Y:S05]  /*c5a0*/  BSYNC.RECONVERGENT B0 ;  /* 0x0000000000007941 */ /* 0x000fea0003800200 */
.L_x_7028:
[----:B--23--:R2:W3:Y:S01]  /*c5b0*/  LDS R63, [R175+0x1580] ;  /* 0x00158000af3f7984 */ /* 0x00c4e20000000800 */
[----:B------:R-:W-:Y:S01]  /*c5c0*/  BSSY.RECONVERGENT B0, `(.L_x_7030) ;  /* 0x0000004000007945 */ /* 0x000fe20003800200 */
[----:B0-----:R-:W-:-:S03]  /*c5d0*/  LEA R62, R165, UR30, 0x2 ;  /* 0x0000001ea53e7c11 */ /* 0x001fc6000f8e10ff */
[----:B------:R-:W-:Y:S05]  /*c5e0*/  @!P4 BRA `(.L_x_7031) ;  /* 0x000000000004c947 */ /* 0x000fea0003800000 */
[----:B---3--:R0:W-:Y:S02]  /*c5f0*/  REDG.E.ADD.F32.FTZ.RN.STRONG.GPU desc[UR32][R64.64+0x500], R63 ;  /* 0x0005003f400079a6 */ /* 0x0081e4000c12f320 */
.L_x_7031:
[----:B------:R-:W-:Y:S05]  /*c600*/  BSYNC.RECONVERGENT B0 ;  /* 0x0000000000007941 */ /* 0x000fea0003800200 */
.L_x_7030:
[----:B0--3--:R0:W3:Y:S01]  /*c610*/  LDS R63, [R62+0x1680] ;  /* 0x001680003e3f7984 */ /* 0x0090e20000000800 */
[----:B------:R-:W-:Y:S01]  /*c620*/  BSSY.RECONVERGENT B0, `(.L_x_7032) ;  /* 0x0000004000007945 */ /* 0x000fe20003800200 */
[----:B------:R-:W-:-:S03]  /*c630*/  IADD3 R165, PT, PT, R190, 0x1c0, RZ ;  /* 0x000001c0bea57810 */ /* 0x000fc60007ffe0ff */
[----:B------:R-:W-:Y:S05]  /*c640*/  @!P5 BRA `(.L_x_7033) ;  /* 0x000000000004d947 */ /* 0x000fea0003800000 */
[----:B---3--:R3:W-:Y:S02]  /*c650*/  REDG.E.ADD.F32.FTZ.RN.STRONG.GPU desc[UR32][R64.64+0x600], R63 ;  /* 0x0006003f400079a6 */ /* 0x0087e4000c12f320 */
.L_x_7033:
[----:B------:R-:W-:Y:S05]  /*c660*/  BSYNC.RECONVERGENT B0 ;  /* 0x0000000000007941 */ /* 0x000fea0003800200 */
.L_x_7032:
[C---:B0-----:R-:W-:Y:S01]  /*c670*/  IADD3 R62, PT, PT, R190.reuse, 0x200, RZ ;  /* 0x00000200be3e7810 */ /* 0x041fe20007ffe0ff */
[----:B------:R-:W-:Y:S01]  /*c680*/  BSSY.RECONVERGENT B0, `(.L_x_7034) ;  /* 0x0000010000007945 */ /* 0x000fe20003800200 */
[----:B---3--:R-:W-:Y:S02]  /*c690*/  IADD3 R63, PT, PT, R190, 0x240, RZ ;  /* 0x00000240be3f7810 */ /* 0x008fe40007ffe0ff */
[-C--:B------:R-:W-:Y:S02]  /*c6a0*/  LEA.HI R62, R62, R190.reuse, RZ, 0x1b ;  /* 0x000000be3e3e7211 */ /* 0x080fe400078fd8ff */
[-C--:B------:R-:W-:Y:S02]  /*c6b0*/  LEA.HI R165, R165, R190.reuse, RZ, 0x1b ;  /* 0x000000bea5a57211 */ /* 0x080fe400078fd8ff */
[----:B------:R-:W-:Y:S02]  /*c6c0*/  LEA R152, R62, UR30, 0x2 ;  /* 0x0000001e3e987c11 */ /* 0x000fe4000f8e10ff */
[----:B------:R-:W-:-:S02]  /*c6d0*/  LEA.HI R62, R63, R190, RZ, 0x1b ;  /* 0x000000be3f3e7211 */ /* 0x000fc400078fd8ff */
[----:B------:R-:W-:Y:S02]  /*c6e0*/  LEA R63, R165, UR30, 0x2 ;  /* 0x0000001ea53f7c11 */ /* 0x000fe4000f8e10ff */
[C---:B------:R-:W-:Y:S02]  /*c6f0*/  ISETP.GE.AND P6, PT, R67.reuse, 0x1c1, PT ;  /* 0x000001c14300780c */ /* 0x040fe40003fc6270 */
[----:B-1----:R-:W-:Y:S02]  /*c700*/  IADD3 R167, PT, PT, R190, 0x280, RZ ;  /* 0x00000280bea77810 */ /* 0x002fe40007ffe0ff */
[----:B------:R-:W0:Y:S01]  /*c710*/  LDS R63, [R63+0x1780] ;  /* 0x001780003f3f7984 */ /* 0x000e220000000800 */
[C---:B------:R-:W-:Y:S02]  /*c720*/  ISETP.GE.AND P2, PT, R67.reuse, 0x201, PT ;  /* 0x000002014300780c */ /* 0x040fe40003f46270 */
[C---:B------:R-:W-:Y:S02]  /*c730*/  ISETP.GE.AND P3, PT, R67.reuse, 0x241, PT ;  /* 0x000002414300780c */ /* 0x040fe40003f66270 */
[----:B------:R-:W-:-:S02]  /*c740*/  ISETP.GE.AND P4, PT, R67, 0x281, PT ;  /* 0x000002814300780c */ /* 0x000fc40003f86270 */
[----:B------:R-:W-:Y:S02]  /*c750*/  ISETP.GE.AND P5, PT, R67, 0x2c1, PT ;  /* 0x000002c14300780c */ /* 0x000fe40003fa6270 */
[----:B------:R-:W-:Y:S11]  /*c760*/  @!P6 BRA `(.L_x_7035) ;  /* 0x000000000004e947 */ /* 0x000ff60003800000 */
[----:B0-----:R1:W-:Y:S02]  /*c770*/  REDG.E.ADD.F32.FTZ.RN.STRONG.GPU desc[UR32][R64.64+0x700], R63 ;  /* 0x0007003f400079a6 */ /* 0x0013e4000c12f320 */
.L_x_7035:
[----:B------:R-:W-:Y:S05]  /*c780*/  BSYNC.RECONVERGENT B0 ;  /* 0x0000000000007941 */ /* 0x000fea0003800200 */
.L_x_7034:
[----:B01----:R0:W1:Y:S01]  /*c790*/  LDS R63, [R152+0x1880] ;  /* 0x00188000983f7984 */ /* 0x0030620000000800 */
[----:B------:R-:W-:Y:S01]  /*c7a0*/  BSSY.RECONVERGENT B0, `(.L_x_7036) ;  /* 0x0000006000007945 */ /* 0x000fe20003800200 */
[----:B------:R-:W-:Y:S02]  /*c7b0*/  IADD3 R165, PT, PT, R190, 0x2c0, RZ ;  /* 0x000002c0bea57810 */ /* 0x000fe40007ffe0ff */
[----:B------:R-:W-:Y:S02]  /*c7c0*/  LEA.HI R167, R167, R190, RZ, 0x1b ;  /* 0x000000bea7a77211 */ /* 0x000fe400078fd8ff */
[----:B------:R-:W-:Y:S01]  /*c7d0*/  LEA R62, R62, UR30, 0x2 ;  /* 0x0000001e3e3e7c11 */ /* 0x000fe2000f8e10ff */
[----:B------:R-:W-:Y:S06]  /*c7e0*/  @!P2 BRA `(.L_x_7037) ;  /* 0x000000000004a947 */ /* 0x000fec0003800000 */
[----:B-1----:R3:W-:Y:S02]  /*c7f0*/  REDG.E.ADD.F32.FTZ.RN.STRONG.GPU desc[UR32][R64.64+0x800], R63 ;  /* 0x0008003f400079a6 */ /* 0x0027e4000c12f320 */
.L_x_7037:
[----:B------:R-:W-:Y:S05]  /*c800*/  BSYNC.RECONVERGENT B0 ;  /* 0x0000000000007941 */ /* 0x000fea0003800200 */
.L_x_7036:
[----:B-1-3--:R1:W3:Y:S01]  /*c810*/  LDS R63, [R62+0x1980] ;  /* 0x001980003e3f7984 */ /* 0x00a2e20000000800 */
[----:B------:R-:W-:Y:S01]  /*c820*/  BSSY.RECONVERGENT B0, `(.L_x_7038) ;  /* 0x0000005000007945 */ /* 0x000fe20003800200 */
[----:B------:R-:W-:Y:S02]  /*c830*/  LEA.HI R165, R165, R190, RZ, 0x1b ;  /* 0x000000bea5a57211 */ /* 0x000fe400078fd8ff */
[----:B------:R-:W-:Y:S01]  /*c840*/  LEA R167, R167, UR30, 0x2 ;  /* 0x0000001ea7a77c11 */ /* 0x000fe2000f8e10ff */
[----:B------:R-:W-:Y:S06]  /*c850*/  @!P3 BRA `(.L_x_7039) ;  /* 0x000000000004b947 */ /* 0x000fec0003800000 */
[----:B---3--:R3:W-:Y:S02]  /*c860*/  REDG.E.ADD.F32.FTZ.RN.STRONG.GPU desc[UR32][R64.64+0x900], R63 ;  /* 0x0009003f400079a6 */ /* 0x0087e4000c12f320 */
.L_x_7039:
[----:B------:R-:W-:Y:S05]  /*c870*/  BSYNC.RECONVERGENT B0 ;  /* 0x0000000000007941 */ /* 0x000fea0003800200 */
.L_x_7038:
[----:B---3--:R3:W0:Y:S01]  /*c880*/  LDS R63, [R167+0x1a80] ;  /* 0x001a8000a73f7984 */ /* 0x0086220000000800 */
[----:B------:R-:W-:Y:S01]  /*c890*/  BSSY.RECONVERGENT B0, `(.L_x_7040) ;  /* 0x0000004000007945 */ /* 0x000fe20003800200 */
[----:B-1----:R-:W-:-:S03]  /*c8a0*/  LEA R62, R165, UR30, 0x2 ;  /* 0x0000001ea53e7c11 */ /* 0x002fc6000f8e10ff */
[----:B------:R-:W-:Y:S05]  /*c8b0*/  @!P4 BRA `(.L_x_7041) ;  /* 0x000000000004c947 */ /* 0x000fea0003800000 */
[----:B0-----:R1:W-:Y:S02]  /*c8c0*/  REDG.E.ADD.F32.FTZ.RN.STRONG.GPU desc[UR32][R64.64+0xa00], R63 ;  /* 0x000a003f400079a6 */ /* 0x0013e4000c12f320 */
.L_x_7041:
[----:B------:R-:W-:Y:S05]  /*c8d0*/  BSYNC.RECONVERGENT B0 ;  /* 0x0000000000007941 */ /* 0x000fea0003800200 */
.L_x_7040:
[----:B01----:R0:W1:Y:S01]  /*c8e0*/  LDS R63, [R62+0x1b80] ;  /* 0x001b80003e3f7984 */ /* 0x0030620000000800 */
[----:B------:R-:W-:Y:S01]  /*c8f0*/  BSSY.RECONVERGENT B0, `(.L_x_7042) ;  /* 0x0000005000007945 */ /* 0x000fe20003800200 */
[C---:B------:R-:W-:Y:S02]  /*c900*/  IADD3 R165, PT, PT, R190.reuse, 0x300, RZ ;  /* 0x00000300bea57810 */ /* 0x040fe40007ffe0ff */
[----:B---3--:R-:W-:Y:S01]  /*c910*/  IADD3 R167, PT, PT, R190, 0x340, RZ ;  /* 0x00000340bea77810 */ /* 0x008fe20007ffe0ff */
[----:B------:R-:W-:Y:S06]  /*c920*/  @!P5 BRA `(.L_x_7043) ;  /* 0x000000000004d947 */ /* 0x000fec0003800000 */
[----:B-1----:R3:W-:Y:S02]  /*c930*/  REDG.E.ADD.F32.FTZ.RN.STRONG.GPU desc[UR32][R64.64+0xb00], R63 ;  /* 0x000b003f400079a6 */ /* 0x0027e4000c12f320 */
.L_x_7043:
[----:B------:R-:W-:Y:S05]  /*c940*/  BSYNC.RECONVERGENT B0 ;  /* 0x0000000000007941 */ /* 0x000fea0003800200 */
.L_x_7042:
[----:B-1-3--:R-:W-:Y:S01]  /*c950*/  IADD3 R63, PT, PT, R190, 0x380, RZ ;  /* 0x00000380be3f7810 */ /* 0x00afe20007ffe0ff */
        /* <DEDUP_REMOVED lines=15> */
.L_x_7045:
[----:B------:R-:W-:Y:S05]  /*ca50*/  BSYNC.RECONVERGENT B0 ;  /* 0x0000000000007941 */ /* 0x000fea0003800200 */
.L_x_7044:
[----:B01----:R0:W1:Y:S01]  /*ca60*/  LDS R63, [R167+0x1d80] ;  /* 0x001d8000a73f7984 */ /* 0x0030620000000800 */
[----:B------:R-:W-:Y:S01]  /*ca70*/  BSSY.RECONVERGENT B0, `(.L_x_7046) ;  /* 0x0000006000007945 */ /* 0x000fe20003800200 */
[----:B------:R-:W-:Y:S02]  /*ca80*/  LOP3.LUT R165, R190, 0x400, RZ, 0xfc, !PT ;  /* 0x00000400bea57812 */ /* 0x000fe400078efcff */
[----:B------:R-:W-:Y:S02]  /*ca90*/  LEA.HI R175, R175, R190, RZ, 0x1b ;  /* 0x000000beafaf7211 */ /* 0x000fe400078fd8ff */
[----:B------:R-:W-:Y:S01]  /*caa0*/  LEA R62, R62, UR30, 0x2 ;  /* 0x0000001e3e3e7c11 */ /* 0x000fe2000f8e10ff */
[----:B------:R-:W-:Y:S06]  /*cab0*/  @!P2 BRA `(.L_x_7047) ;  /* 0x000000000004a947 */ /* 0x000fec0003800000 */
[----:B-1----:R2:W-:Y:S02]  /*cac0*/  REDG.E.ADD.F32.FTZ.RN.STRONG.GPU desc[UR32][R64.64+0xd00], R63 ;  /* 0x000d003f400079a6 */ /* 0x0025e4000c12f320 */
.L_x_7047:
[----:B------:R-:W-:Y:S05]  /*cad0*/  BSYNC.RECONVERGENT B0 ;  /* 0x0000000000007941 */ /* 0x000fea0003800200 */
.L_x_7046:
[----:B-12---:R1:W2:Y:S01]  /*cae0*/  LDS R63, [R62+0x1e80] ;  /* 0x001e80003e3f7984 */ /* 0x0062a20000000800 */
[----:B------:R-:W-:Y:S01]  /*caf0*/  BSSY.RECONVERGENT B0, `(.L_x_7048) ;  /* 0x0000005000007945 */ /* 0x000fe20003800200 */
[----:B------:R-:W-:Y:S02]  /*cb00*/  LEA.HI R165, R165, R190, RZ, 0x1b ;  /* 0x000000bea5a57211 */ /* 0x000fe400078fd8ff */
[----:B------:R-:W-:Y:S01]  /*cb10*/  LEA R175, R175, UR30, 0x2 ;  /* 0x0000001eafaf7c11 */ /* 0x000fe2000f8e10ff */
[----:B------:R-:W-:Y:S06]  /*cb20*/  @!P3 BRA `(.L_x_7049) ;  /* 0x000000000004b947 */ /* 0x000fec0003800000 */
[----:B--2---:R3:W-:Y:S02]  /*cb30*/  REDG.E.ADD.F32.FTZ.RN.STRONG.GPU desc[UR32][R64.64+0xe00], R63 ;  /* 0x000e003f400079a6 */ /* 0x0047e4000c12f320 */
.L_x_7049:
[----:B------:R-:W-:Y:S05]  /*cb40*/  BSYNC.RECONVERGENT B0 ;  /* 0x0000000000007941 */ /* 0x000fea0003800200 */
.L_x_7048:
[----:B--23--:R2:W3:Y:S01]  /*cb50*/  LDS R63, [R175+0x1f80] ;  /* 0x001f8000af3f7984 */ /* 0x00c4e20000000800 */
[----:B------:R-:W-:Y:S01]  /*cb60*/  BSSY.RECONVERGENT B0, `(.L_x_7050) ;  /* 0x0000004000007945 */ /* 0x000fe20003800200 */
[----:B-1----:R-:W-:-:S03]  /*cb70*/  LEA R62, R165, UR30, 0x2 ;  /* 0x0000001ea53e7c11 */ /* 0x002fc6000f8e10ff */
[----:B------:R-:W-:Y:S05]  /*cb80*/  @!P4 BRA `(.L_x_7051) ;  /* 0x000000000004c947 */ /* 0x000fea0003800000 */
[----:B---3--:R1:W-:Y:S02]  /*cb90*/  REDG.E.ADD.F32.FTZ.RN.STRONG.GPU desc[UR32][R64.64+0xf00], R63 ;  /* 0x000f003f400079a6 */ /* 0x0083e4000c12f320 */
.L_x_7051:
[----:B------:R-:W-:Y:S05]  /*cba0*/  BSYNC.RECONVERGENT B0 ;  /* 0x0000000000007941 */ /* 0x000fea0003800200 */
.L_x_7050:
[----:B-1-3--:R1:W3:Y:S01]  /*cbb0*/  LDS R63, [R62+0x2080] ;  /* 0x002080003e3f7984 */ /* 0x00a2e20000000800 */
[----:B------:R-:W-:Y:S01]  /*cbc0*/  BSSY.RECONVERGENT B0, `(.L_x_7052) ;  /* 0x0000005000007945 */ /* 0x000fe20003800200 */
[C---:B------:R-:W-:Y:S02]  /*cbd0*/  IADD3 R165, PT, PT, R190.reuse, 0x440, RZ ;  /* 0x00000440bea57810 */ /* 0x040fe40007ffe0ff */
[----:B0-----:R-:W-:Y:S01]  /*cbe0*/  IADD3 R167, PT, PT, R190, 0x480, RZ ;  /* 0x00000480bea77810 */ /* 0x001fe20007ffe0ff */
[----:B------:R-:W-:Y:S06]  /*cbf0*/  @!P5 BRA `(.L_x_7053) ;  /* 0x000000000004d947 */ /* 0x000fec0003800000 */
[----:B---3--:R0:W-:Y:S02]  /*cc00*/  REDG.E.ADD.F32.FTZ.RN.STRONG.GPU desc[UR32][R64.64+0x1000], R63 ;  /* 0x0010003f400079a6 */ /* 0x0081e4000c12f320 */
.L_x_7053:
[----:B------:R-:W-:Y:S05]  /*cc10*/  BSYNC.RECONVERGENT B0 ;  /* 0x0000000000007941 */ /* 0x000fea0003800200 */
.L_x_7052:
        /* <DEDUP_REMOVED lines=16> */
.L_x_7055:
[----:B------:R-:W-:Y:S05]  /*cd20*/  BSYNC.RECONVERGENT B0 ;  /* 0x0000000000007941 */ /* 0x000fea0003800200 */
.L_x_7054:
[----:B01----:R0:W1:Y:S01]  /*cd30*/  LDS R63, [R167+0x2280] ;  /* 0x00228000a73f7984 */ /* 0x0030620000000800 */
[----:B------:R-:W-:Y:S01]  /*cd40*/  BSSY.RECONVERGENT B0, `(.L_x_7056) ;  /* 0x0000006000007945 */ /* 0x000fe20003800200 */
[----:B------:R-:W-:Y:S02]  /*cd50*/  IADD3 R165, PT, PT, R190, 0x540, RZ ;  /* 0x00000540bea57810 */ /* 0x000fe40007ffe0ff */
[----:B------:R-:W-:Y:S02]  /*cd60*/  LEA.HI R175, R175, R190, RZ, 0x1b ;  /* 0x000000beafaf7211 */ /* 0x000fe400078fd8ff */
[----:B------:R-:W-:Y:S01]  /*cd70*/  LEA R62, R62, UR30, 0x2 ;  /* 0x0000001e3e3e7c11 */ /* 0x000fe2000f8e10ff */
[----:B------:R-:W-:Y:S06]  /*cd80*/  @!P2 BRA `(.L_x_7057) ;  /* 0x000000000004a947 */ /* 0x000fec0003800000 */
[----:B-1----:R2:W-:Y:S02]  /*cd90*/  REDG.E.ADD.F32.FTZ.RN.STRONG.GPU desc[UR32][R64.64+0x1200], R63 ;  /* 0x0012003f400079a6 */ /* 0x0025e4000c12f320 */
.L_x_7057:
[----:B------:R-:W-:Y:S05]  /*cda0*/  BSYNC.RECONVERGENT B0 ;  /* 0x0000000000007941 */ /* 0x000fea0003800200 */
.L_x_7056:
[----:B-12---:R1:W2:Y:S01]  /*cdb0*/  LDS R63, [R62+0x2380] ;  /* 0x002380003e3f7984 */ /* 0x0062a20000000800 */
[----:B------:R-:W-:Y:S01]  /*cdc0*/  BSSY.RECONVERGENT B0, `(.L_x_7058) ;  /* 0x0000005000007945 */ /* 0x000fe20003800200 */
[----:B------:R-:W-:Y:S02]  /*cdd0*/  LEA.HI R165, R165, R190, RZ, 0x1b ;  /* 0x000000bea5a57211 */ /* 0x000fe400078fd8ff */
[----:B------:R-:W-:Y:S01]  /*cde0*/  LEA R175, R175, UR30, 0x2 ;  /* 0x0000001eafaf7c11 */ /* 0x000fe2000f8e10ff */
[----:B------:R-:W-:Y:S06]  /*cdf0*/  @!P3 BRA `(.L_x_7059) ;  /* 0x000000000004b947 */ /* 0x000fec0003800000 */
[----:B--2---:R3:W-:Y:S02]  /*ce00*/  REDG.E.ADD.F32.FTZ.RN.STRONG.GPU desc[UR32][R64.64+0x1300], R63 ;  /* 0x0013003f400079a6 */ /* 0x0047e4000c12f320 */
.L_x_7059:
[----:B------:R-:W-:Y:S05]  /*ce10*/  BSYNC.RECONVERGENT B0 ;  /* 0x0000000000007941 */ /* 0x000fea0003800200 */
.L_x_7058:
[----:B--23--:R2:W3:Y:S01]  /*ce20*/  LDS R63, [R175+0x2480] ;  /* 0x00248000af3f7984 */ /* 0x00c4e20000000800 */
[----:B------:R-:W-:Y:S01]  /*ce30*/  BSSY.RECONVERGENT B0, `(.L_x_7060) ;  /* 0x0000004000007945 */ /* 0x000fe20003800200 */
[----:B-1----:R-:W-:-:S03]  /*ce40*/  LEA R62, R165, UR30, 0x2 ;  /* 0x0000001ea53e7c11 */ /* 0x002fc6000f8e10ff */
[----:B------:R-:W-:Y:S05]  /*ce50*/  @!P4 BRA `(.L_x_7061) ;  /* 0x000000000004c947 */ /* 0x000fea0003800000 */
[----:B---3--:R1:W-:Y:S02]  /*ce60*/  REDG.E.ADD.F32.FTZ.RN.STRONG.GPU desc[UR32][R64.64+0x1400], R63 ;  /* 0x0014003f400079a6 */ /* 0x0083e4000c12f320 */
.L_x_7061:
[----:B------:R-:W-:Y:S05]  /*ce70*/  BSYNC.RECONVERGENT B0 ;  /* 0x0000000000007941 */ /* 0x000fea0003800200 */
.L_x_7060:
[----:B-1-3--:R1:W3:Y:S01]  /*ce80*/  LDS R63, [R62+0x2580] ;  /* 0x002580003e3f7984 */ /* 0x00a2e20000000800 */
[----:B------:R-:W-:Y:S01]  /*ce90*/  BSSY.RECONVERGENT B0, `(.L_x_7062) ;  /* 0x0000005000007945 */ /* 0x000fe20003800200 */
[C---:B------:R-:W-:Y:S02]  /*cea0*/  IADD3 R165, PT, PT, R190.reuse, 0x580, RZ ;  /* 0x00000580bea57810 */ /* 0x040fe40007ffe0ff */
[----:B0-----:R-:W-:Y:S01]  /*ceb0*/  IADD3 R167, PT, PT, R190, 0x5c0, RZ ;  /* 0x000005c0bea77810 */ /* 0x001fe20007ffe0ff */
[----:B------:R-:W-:Y:S06]  /*cec0*/  @!P5 BRA `(.L_x_7063) ;  /* 0x000000000004d947 */ /* 0x000fec0003800000 */
[----:B---3--:R0:W-:Y:S02]  /*ced0*/  REDG.E.ADD.F32.FTZ.RN.STRONG.GPU desc[UR32][R64.64+0x1500], R63 ;  /* 0x0015003f400079a6 */ /* 0x0081e4000c12f320 */
.L_x_7063:
[----:B------:R-:W-:Y:S05]  /*cee0*/  BSYNC.RECONVERGENT B0 ;  /* 0x0000000000007941 */ /* 0x000fea0003800200 */
.L_x_7062:
        /* <DEDUP_REMOVED lines=16> */
.L_x_7065:
[----:B------:R-:W-:Y:S05]  /*cff0*/  BSYNC.RECONVERGENT B0 ;  /* 0x0000000000007941 */ /* 0x000fea0003800200 */
.L_x_7064:
[----:B01----:R0:W1:Y:S01]  /*d000*/  LDS R63, [R167+0x2780] ;  /* 0x00278000a73f7984 */ /* 0x0030620000000800 */
[----:B------:R-:W-:Y:S01]  /*d010*/  BSSY.RECONVERGENT B0, `(.L_x_7066) ;  /* 0x0000006000007945 */ /* 0x000fe20003800200 */
[----:B------:R-:W-:Y:S02]  /*d020*/  IADD3 R165, PT, PT, R190, 0x680, RZ ;  /* 0x00000680bea57810 */ /* 0x000fe40007ffe0ff */
[----:B------:R-:W-:Y:S02]  /*d030*/  LEA.HI R175, R175, R190, RZ, 0x1b ;  /* 0x000000beafaf7211 */ /* 0x000fe400078fd8ff */
[----:B------:R-:W-:Y:S01]  /*d040*/  LEA R62, R62, UR30, 0x2 ;  /* 0x0000001e3e3e7c11 */ /* 0x000fe2000f8e10ff */
[----:B------:R-:W-:Y:S06]  /*d050*/  @!P2 BRA `(.L_x_7067) ;  /* 0x000000000004a947 */ /* 0x000fec0003800000 */
[----:B-1----:R2:W-:Y:S02]  /*d060*/  REDG.E.ADD.F32.FTZ.RN.STRONG.GPU desc[UR32][R64.64+0x1700], R63 ;  /* 0x0017003f400079a6 */ /* 0x0025e4000c12f320 */
.L_x_7067:
[----:B------:R-:W-:Y:S05]  /*d070*/  BSYNC.RECONVERGENT B0 ;  /* 0x0000000000007941 */ /* 0x000fea0003800200 */
.L_x_7066:
[----:B-12---:R1:W2:Y:S01]  /*d080*/  LDS R63, [R62+0x2880] ;  /* 0x002880003e3f7984 */ /* 0x0062a20000000800 */
[----:B------:R-:W-:Y:S01]  /*d090*/  BSSY.RECONVERGENT B0, `(.L_x_7068) ;  /* 0x0000005000007945 */ /* 0x000fe20003800200 */
[----:B------:R-:W-:Y:S02]  /*d0a0*/  LEA.HI R165, R165, R190, RZ, 0x1b ;  /* 0x000000bea5a57211 */ /* 0x000fe400078fd8ff */
[----:B------:R-:W-:Y:S01]  /*d0b0*/  LEA R152, R175, UR30, 0x2 ;  /* 0x0000001eaf987c11 */ /* 0x000fe2000f8e10ff */
[----:B------:R-:W-:Y:S06]  /*d0c0*/  @!P3 BRA `(.L_x_7069) ;  /* 0x000000000004b947 */ /* 0x000fec0003800000 */
[----:B--2---:R3:W-:Y:S02]  /*d0d0*/  REDG.E.ADD.F32.FTZ.RN.STRONG.GPU desc[UR32][R64.64+0x1800], R63 ;  /* 0x0018003f400079a6 */ /* 0x0047e4000c12f320 */
.L_x_7069:
[----:B------:R-:W-:Y:S05]  /*d0e0*/  BSYNC.RECONVERGENT B0 ;  /* 0x0000000000007941 */ /* 0x000fea0003800200 */
.L_x_7068:
[----:B--23--:R2:W3:Y:S01]  /*d0f0*/  LDS R63, [R152+0x2980] ;  /* 0x00298000983f7984 */ /* 0x00c4e20000000800 */
[----:B------:R-:W-:Y:S01]  /*d100*/  BSSY.RECONVERGENT B0, `(.L_x_7070) ;  /* 0x0000006000007945 */ /* 0x000fe20003800200 */
[C---:B0-----:R-:W-:Y:S02]  /*d110*/  IADD3 R167, PT, PT, R190.reuse, 0x6c0, RZ ;  /* 0x000006c0bea77810 */ /* 0x041fe40007ffe0ff */
[----:B------:R-:W-:Y:S02]  /*d120*/  IADD3 R175, PT, PT, R190, 0x700, RZ ;  /* 0x00000700beaf7810 */ /* 0x000fe40007ffe0ff */
[----:B------:R-:W-:Y:S01]  /*d130*/  LEA R165, R165, UR30, 0x2 ;  /* 0x0000001ea5a57c11 */ /* 0x000fe2000f8e10ff */
[----:B------:R-:W-:Y:S06]  /*d140*/  @!P4 BRA `(.L_x_7071) ;  /* 0x000000000004c947 */ /* 0x000fec0003800000 */
[----:B---3--:R0:W-:Y:S02]  /*d150*/  REDG.E.ADD.F32.FTZ.RN.STRONG.GPU desc[UR32][R64.64+0x1900], R63 ;  /* 0x0019003f400079a6 */ /* 0x0081e4000c12f320 */
.L_x_7071:
[----:B------:R-:W-:Y:S05]  /*d160*/  BSYNC.RECONVERGENT B0 ;  /* 0x0000000000007941 */ /* 0x000fea0003800200 */
.L_x_7070:
[----:B0--3--:R0:W3:Y:S01]  /*d170*/  LDS R63, [R165+0x2a80] ;  /* 0x002a8000a53f7984 */ /* 0x0090e20000000800 */
[----:B------:R-:W-:Y:S01]  /*d180*/  BSSY.RECONVERGENT B0, `(.L_x_7072) ;  /* 0x0000005000007945 */ /* 0x000fe20003800200 */
[-C--:B------:R-:W-:Y:S02]  /*d190*/  LEA.HI R167, R167, R190.reuse, RZ, 0x1b ;  /* 0x000000bea7a77211 */ /* 0x080fe400078fd8ff */
[----:B------:R-:W-:Y:S01]  /*d1a0*/  LEA.HI R175, R175, R190, RZ, 0x1b ;  /* 0x000000beafaf7211 */ /* 0x000fe200078fd8ff */
[----:B------:R-:W-:Y:S06]  /*d1b0*/  @!P5 BRA `(.L_x_7073) ;  /* 0x000000000004d947 */ /* 0x000fec0003800000 */
[----:B---3--:R3:W-:Y:S02]  /*d1c0*/  REDG.E.ADD.F32.FTZ.RN.STRONG.GPU desc[UR32][R64.64+0x1a00], R63 ;  /* 0x001a003f400079a6 */ /* 0x0087e4000c12f320 */
.L_x_7073:
[----:B------:R-:W-:Y:S05]  /*d1d0*/  BSYNC.RECONVERGENT B0 ;  /* 0x0000000000007941 */ /* 0x000fea0003800200 */
.L_x_7072:
[----:B---3--:R-:W-:Y:S01]  /*d1e0*/  LEA R63, R167, UR30, 0x2 ;  /* 0x0000001ea73f7c11 */ /* 0x008fe2000f8e10ff */
[----:B------:R-:W-:Y:S01]  /*d1f0*/  BSSY.RECONVERGENT B0, `(.L_x_7074) ;  /* 0x000000a000007945 */ /* 0x000fe20003800200 */
[----:B------:R-:W-:Y:S02]  /*d200*/  ISETP.GE.AND P6, PT, R67, 0x6c1, PT ;  /* 0x000006c14300780c */ /* 0x000fe40003fc6270 */
        /* <DEDUP_REMOVED lines=8> */
.L_x_7075:
[----:B------:R-:W-:Y:S05]  /*d290*/  BSYNC.RECONVERGENT B0 ;  /* 0x0000000000007941 */ /* 0x000fea0003800200 */
.L_x_7074:
[----:B---3--:R3:W0:Y:S01]  /*d2a0*/  LDS R63, [R175+0x2c80] ;  /* 0x002c8000af3f7984 */ /* 0x0086220000000800 */
[----:B------:R-:W-:Y:S04]  /*d2b0*/  BSSY.RECONVERGENT B0, `(.L_x_7076) ;  /* 0x0000003000007945 */ /* 0x000fe80003800200 */
[----:B------:R-:W-:Y:S05]  /*d2c0*/  @!P2 BRA `(.L_x_7077) ;  /* 0x000000000004a947 */ /* 0x000fea0003800000 */
[----:B0-----:R0:W-:Y:S02]  /*d2d0*/  REDG.E.ADD.F32.FTZ.RN.STRONG.GPU desc[UR32][R64.64+0x1c00], R63 ;  /* 0x001c003f400079a6 */ /* 0x0011e4000c12f320 */
.L_x_7077:
[----:B------:R-:W-:Y:S05]  /*d2e0*/  BSYNC.RECONVERGENT B0 ;  /* 0x0000000000007941 */ /* 0x000fea0003800200 */
.L_x_7076:
[----:B0-----:R-:W-:Y:S01]  /*d2f0*/  IADD3 R63, PT, PT, R190, 0x740, RZ ;  /* 0x00000740be3f7810 */ /* 0x001fe20007ffe0ff */
[----:B------:R-:W-:Y:S01]  /*d300*/  FMUL.FTZ R165, R34, R159 ;  /* 0x0000009f22a57220 */ /* 0x000fe20000410000 */
[----:B------:R-:W-:Y:S01]  /*d310*/  IADD3 R167, PT, PT, R190, 0x780, RZ ;  /* 0x00000780bea77810 */ /* 0x000fe20007ffe0ff */
[C---:B------:R-:W-:Y:S01]  /*d320*/  FFMA.FTZ R67, -R34.reuse, R50, R236 ;  /* 0x0000003222437223 */ /* 0x040fe200000101ec */
[-C--:B------:R-:W-:Y:S01]  /*d330*/  LEA.HI R63, R63, R190.reuse, RZ, 0x1b ;  /* 0x000000be3f3f7211 */ /* 0x080fe200078fd8ff */
[----:B------:R-:W-:Y:S01]  /*d340*/  FMUL.FTZ R157, R34, R157 ;  /* 0x0000009d229d7220 */ /* 0x000fe20000410000 */
[----:B-1----:R-:W-:Y:S01]  /*d350*/  FMUL.FTZ R62, R238, R165 ;  /* 0x000000a5ee3e7220 */ /* 0x002fe20000410000 */
[----:B---3--:R-:W-:Y:S01]  /*d360*/  IADD3 R175, PT, PT, R190, 0x7c0, RZ ;  /* 0x000007c0beaf7810 */ /* 0x008fe20007ffe0ff */
[----:B------:R-:W-:Y:S01]  /*d370*/  BSSY.RECONVERGENT B0, `(.L_x_7078) ;  /* 0x000000a000007945 */ /* 0x000fe20003800200 */
[----:B------:R-:W-:Y:S01]  /*d380*/  LEA R63, R63, UR30, 0x2 ;  /* 0x0000001e3f3f7c11 */ /* 0x000fe2000f8e10ff */
[-C--:B--2---:R-:W-:Y:S01]  /*d390*/  FFMA.FTZ R152, R67, R157.reuse, -R62 ;  /* 0x0000009d43987223 */ /* 0x084fe2000001083e */
[-C--:B------:R-:W-:Y:S01]  /*d3a0*/  LEA.HI R167, R167, R190.reuse, RZ, 0x1b ;  /* 0x000000bea7a77211 */ /* 0x080fe200078fd8ff */
[----:B------:R-:W-:Y:S01]  /*d3b0*/  FMUL.FTZ R62, R238, R157 ;  /* 0x0000009dee3e7220 */ /* 0x000fe20000410000 */
[----:B------:R-:W-:-:S02]  /*d3c0*/  LEA.HI R175, R175, R190, RZ, 0x1b ;  /* 0x000000beafaf7211 */ /* 0x000fc400078fd8ff */
[----:B------:R-:W0:Y:S01]  /*d3d0*/  LDS R63, [R63+0x2d80] ;  /* 0x002d80003f3f7984 */ /* 0x000e220000000800 */
[----:B------:R-:W-:Y:S01]  /*d3e0*/  LEA R167, R167, UR30, 0x2 ;  /* 0x0000001ea7a77c11 */ /* 0x000fe2000f8e10ff */
[----:B------:R-:W-:Y:S06]  /*d3f0*/  @!P3 BRA `(.L_x_7079) ;  /* 0x000000000004b947 */ /* 0x000fec0003800000 */
[----:B0-----:R1:W-:Y:S02]  /*d400*/  REDG.E.ADD.F32.FTZ.RN.STRONG.GPU desc[UR32][R64.64+0x1d00], R63 ;  /* 0x001d003f400079a6 */ /* 0x0013e4000c12f320 */
.L_x_7079:
[----:B------:R-:W-:Y:S05]  /*d410*/  BSYNC.RECONVERGENT B0 ;  /* 0x0000000000007941 */ /* 0x000fea0003800200 */
.L_x_7078:
[----:B------:R2:W3:Y:S01]  /*d420*/  LDS R157, [R167+0x2e80] ;  /* 0x002e8000a79d7984 */ /* 0x0004e20000000800 */
[----:B------:R-:W-:Y:S01]  /*d430*/  BSSY.RECONVERGENT B0, `(.L_x_7080) ;  /* 0x0000005000007945 */ /* 0x000fe20003800200 */
[----:B------:R-:W-:Y:S01]  /*d440*/  LEA R175, R175, UR30, 0x2 ;  /* 0x0000001eafaf7c11 */ /* 0x000fe2000f8e10ff */
[----:B01----:R-:W-:Y:S02]  /*d450*/  FFMA.FTZ R63, R67, R165, R62 ;  /* 0x000000a5433f7223 */ /* 0x003fe4000001003e */
[----:B------:R-:W-:Y:S05]  /*d460*/  @!P4 BRA `(.L_x_7081) ;  /* 0x000000000004c947 */ /* 0x000fea0003800000 */
[----:B---3--:R0:W-:Y:S02]  /*d470*/  REDG.E.ADD.F32.FTZ.RN.STRONG.GPU desc[UR32][R64.64+0x1e00], R157 ;  /* 0x001e009d400079a6 */ /* 0x0081e4000c12f320 */
.L_x_7081:
[----:B------:R-:W-:Y:S05]  /*d480*/  BSYNC.RECONVERGENT B0 ;  /* 0x0000000000007941 */ /* 0x000fea0003800200 */
.L_x_7080:
[----:B------:R-:W-:Y:S01]  /*d490*/  FADD.FTZ R60, R60, R63 ;  /* 0x0000003f3c3c7221 */ /* 0x000fe20000010000 */
[----:B------:R-:W-:Y:S01]  /*d4a0*/  BSSY.RECONVERGENT B0, `(.L_x_7082) ;  /* 0x0000004000007945 */ /* 0x000fe20003800200 */
[----:B------:R1:W0:Y:S03]  /*d4b0*/  LDS R63, [R175+0x2f80] ;  /* 0x002f8000af3f7984 */ /* 0x0002260000000800 */
[----:B------:R-:W-:Y:S05]  /*d4c0*/  @!P5 BRA `(.L_x_7083) ;  /* 0x000000000004d947 */ /* 0x000fea0003800000 */
[----:B0-----:R0:W-:Y:S02]  /*d4d0*/  REDG.E.ADD.F32.FTZ.RN.STRONG.GPU desc[UR32][R64.64+0x1f00], R63 ;  /* 0x001f003f400079a6 */ /* 0x0011e4000c12f320 */
.L_x_7083:
[----:B------:R-:W-:Y:S05]  /*d4e0*/  BSYNC.RECONVERGENT B0 ;  /* 0x0000000000007941 */ /* 0x000fea0003800200 */
.L_x_7082:
[----:B------:R-:W-:Y:S01]  /*d4f0*/  FADD.FTZ R61, R61, R152 ;  /* 0x000000983d3d7221 */ /* 0x000fe20000010000 */
[C---:B------:R-:W-:Y:S01]  /*d500*/  FFMA.FTZ R62, R3.reuse, R160, R108 ;  /* 0x000000a0033e7223 */ /* 0x040fe2000001006c */
[----:B0-----:R-:W-:Y:S01]  /*d510*/  FFMA.FTZ R63, -R3, R158, R161 ;  /* 0x0000009e033f7223 */ /* 0x001fe200000101a1 */
        /* <DEDUP_REMOVED lines=8> */
[----:B---3--:R-:W3:Y:S01]  /*d5a0*/  SHFL.DOWN PT, R157, R62, 0x1, 0x1f ;  /* 0x08201f003e9d7f89 */ /* 0x008ee200000e0000 */
[----:B------:R-:W-:Y:S01]  /*d5b0*/  FMUL.FTZ R170, R233, R170 ;  /* 0x000000aae9aa7220 */ /* 0x000fe20000410000 */
[----:B------:R-:W-:Y:S01]  /*d5c0*/  FFMA.FTZ R135, R230, R135, R139 ;  /* 0x00000087e6877223 */ /* 0x000fe2000001008b */
[----:B------:R-:W-:Y:S01]  /*d5d0*/  FMUL.FTZ R213, R213, R164 ;  /* 0x000000a4d5d57220 */ /* 0x000fe20000410000 */
[----:B------:R-:W1:Y:S01]  /*d5e0*/  SHFL.DOWN PT, R108, R63, 0x1, 0x1f ;  /* 0x08201f003f6c7f89 */ /* 0x000e6200000e0000 */
        /* <DEDUP_REMOVED lines=10> */
[----:B------:R-:W-:Y:S01]  /*d690*/  FFMA.FTZ R204, R204, R147, R219 ;  /* 0x00000093cccc7223 */ /* 0x000fe200000100db */
[----:B0-----:R-:W-:Y:S01]  /*d6a0*/  @!P2 FADD.FTZ R60, R60, R65 ;  /* 0x000000413c3ca221 */ /* 0x001fe20000010000 */
[----:B------:R-:W-:Y:S01]  /*d6b0*/  FFMA.FTZ R65, R51, R66, R134 ;  /* 0x0000004233417223 */ /* 0x000fe20000010086 */
[----:B------:R-:W-:Y:S01]  /*d6c0*/  FMUL.FTZ R149, R222, R149 ;  /* 0x00000095de957220 */ /* 0x000fe20000410000 */
[----:B------:R-:W-:Y:S01]  /*d6d0*/  ISETP.GT.AND P3, PT, R107, 0xf, PT ;  /* 0x0000000f6b00780c */ /* 0x000fe20003f64270 */
[----:B-----5:R-:W-:Y:S01]  /*d6e0*/  @!P2 FADD.FTZ R61, R61, R64 ;  /* 0x000000403d3da221 */ /* 0x020fe20000010000 */
[----:B------:R-:W-:Y:S01]  /*d6f0*/  FFMA.FTZ R64, R50, R159, R67 ;  /* 0x0000009f32407223 */ /* 0x000fe20000010043 */
[----:B------:R-:W0:Y:S01]  /*d700*/  SHFL.DOWN PT, R133, R60, 0x2, 0x1f ;  /* 0x08401f003c857f89 */ /* 0x000e2200000e0000 */
[----:B------:R-:W-:Y:S01]  /*d710*/  FADD.FTZ R92, R65, R92 ;  /* 0x0000005c415c7221 */ /* 0x000fe20000010000 */
[----:B---3--:R-:W-:Y:S01]  /*d720*/  @!P2 FADD.FTZ R62, R62, R157 ;  /* 0x0000009d3e3ea221 */ /* 0x008fe20000010000 */
[----:B------:R-:W-:Y:S01]  /*d730*/  FADD.FTZ R93, R64, R93 ;  /* 0x0000005d405d7221 */ /* 0x000fe20000010000 */
[----:B------:R-:W-:Y:S01]  /*d740*/  FFMA.FTZ R64, R52, R69, R135 ;  /* 0x0000004534407223 */ /* 0x000fe20000010087 */
        /* <DEDUP_REMOVED lines=24> */
[----:B------:R-:W-:Y:S01]  /*d8d0*/  FFMA.FTZ R203, R203, R144, R220 ;  /* 0x00000090cbcb7223 */ /* 0x000fe200000100dc */
[----:B------:R-:W-:Y:S01]  /*d8e0*/  FMUL.FTZ R224, R224, R173 ;  /* 0x000000ade0e07220 */ /* 0x000fe20000410000 */
[----:B-1----:R-:W-:Y:S01]  /*d8f0*/  @!P2 FADD.FTZ R62, R62, R67 ;  /* 0x000000433e3ea221 */ /* 0x002fe20000010000 */
[----:B------:R-:W-:Y:S01]  /*d900*/  FADD.FTZ R85, R64, R85 ;  /* 0x0000005540557221 */ /* 0x000fe20000010000 */
[----:B------:R-:W0:Y:S01]  /*d910*/  SHFL.DOWN PT, R67, R60, 0x4, 0x1f ;  /* 0x08801f003c437f89 */ /* 0x000e2200000e0000 */
[----:B------:R-:W-:Y:S01]  /*d920*/  FFMA.FTZ R64, R72, R225, R203 ;  /* 0x000000e148407223 */ /* 0x000fe200000100cb */
[----:B---3--:R-:W-:Y:S01]  /*d930*/  @!P2 FADD.FTZ R61, R61, R108 ;  /* 0x0000006c3d3da221 */ /* 0x008fe20000010000 */
[----:B------:R-:W-:Y:S01]  /*d940*/  FADD.FTZ R82, R65, R82 ;  /* 0x0000005241527221 */ /* 0x000fe20000010000 */
[----:B------:R-:W1:Y:S01]  /*d950*/  SHFL.DOWN PT, R69, R62, 0x4, 0x1f ;  /* 0x08801f003e457f89 */ /* 0x000e6200000e0000 */
[----:B------:R-:W-:Y:S01]  /*d960*/  BSSY.RECONVERGENT B0, `(.L_x_7084) ;  /* 0x000002e000007945 */ /* 0x000fe20003800200 */
[----:B-----5:R-:W-:Y:S01]  /*d970*/  @!P2 FADD.FTZ R63, R63, R114 ;  /* 0x000000723f3fa221 */ /* 0x020fe20000010000 */
[----:B------:R-:W-:Y:S01]  /*d980*/  ISETP.GT.AND P2, PT, R107, 0x1b, PT ;  /* 0x0000001b6b00780c */ /* 0x000fe20003f44270 */
[----:B------:R-:W3:Y:S01]  /*d990*/  SHFL.DOWN PT, R66, R61, 0x4, 0x1f ;  /* 0x08801f003d427f89 */ /* 0x000ee200000e0000 */
        /* <DEDUP_REMOVED lines=19> */
[----:B---3--:R-:W-:-:S03]  /*dad0*/  @!P2 FADD.FTZ R61, R61, R66 ;  /* 0x000000423d3da221 */ /* 0x008fc60000010000 */
[----:B------:R-:W1:Y:S01]  /*dae0*/  SHFL.DOWN PT, R69, R62, 0x8, 0x1f ;  /* 0x09001f003e457f89 */ /* 0x000e6200000e0000 */
[----:B-----5:R-:W-:-:S03]  /*daf0*/  @!P2 FADD.FTZ R63, R63, R68 ;  /* 0x000000443f3fa221 */ /* 0x020fc60000010000 */
        /* <DEDUP_REMOVED lines=14> */
[----:B------:R-:W-:Y:S01]  /*dbe0*/  FADD.FTZ R61, R61, R66 ;  /* 0x000000423d3d7221 */ /* 0x000fe20000010000 */
[----:B---3--:R-:W-:Y:S01]  /*dbf0*/  FADD.FTZ R62, R62, R67 ;  /* 0x000000433e3e7221 */ /* 0x008fe20000010000 */
[----:B------:R-:W-:-:S09]  /*dc00*/  FADD.FTZ R63, R63, R68 ;  /* 0x000000443f3f7221 */ /* 0x000fd20000010000 */
[----:B------:R-:W-:-:S04]  /*dc10*/  @!P2 SHF.R.U32.HI R64, RZ, 0x1, R190 ;  /* 0x00000001ff40a819 */ /* 0x000fc800000116be */
[----:B------:R-:W-:-:S05]  /*dc20*/  @!P2 LOP3.LUT R64, R64, 0x1f0, RZ, 0xc0, !PT ;  /* 0x000001f04040a812 */ /* 0x000fca00078ec0ff */
[----:B------:R0:W-:Y:S02]  /*dc30*/  @!P2 STS.128 [R64+UR30+0x3190], R60 ;  /* 0x0031903c4000a988 */ /* 0x0001e40008000c1e */
.L_x_7085:
[----:B------:R-:W-:Y:S05]  /*dc40*/  BSYNC.RECONVERGENT B0 ;  /* 0x0000000000007941 */ /* 0x000fea0003800200 */
.L_x_7084:
        /* <DEDUP_REMOVED lines=10> */
[----:B-1----:R-:W-:Y:S01]  /*dcf0*/  FFMA.FTZ R65, R77, R212, R126 ;  /* 0x000000d44d417223 */ /* 0x002fe2000001007e */
        /* <DEDUP_REMOVED lines=11> */
[----:B------:R-:W-:-:S04]  /*ddb0*/  ULEA UR36, UR8, UR30, 0x3 ;  /* 0x0000001e08247291 */ /* 0x000fc8000f8e18ff */
[----:B------:R-:W-:-:S13]  /*ddc0*/  PLOP3.LUT P2, PT, PT, PT, UP0, 0x80, 0x8 ;  /* 0x000000000008781c */ /* 0x000fda0003f4f008 */
[----:B------:R-:W1:Y:S04]  /*ddd0*/  @P2 LDS.64 R68, [UR36+0x63e0] ;  /* 0x0063e024ff442984 */ /* 0x000e680008000a00 */
[----:B------:R-:W3:Y:S01]  /*dde0*/  @P2 LDS.64 R70, [UR36+0x5be0] ;  /* 0x005be024ff462984 */ /* 0x000ee20008000a00 */
[----:B0-----:R-:W-:Y:S01]  /*ddf0*/  FADD.FTZ R62, R66, R62 ;  /* 0x0000003e423e7221 */ /* 0x001fe20000010000 */
[----:B------:R-:W-:Y:S01]  /*de00*/  FADD.FTZ R63, R67, R63 ;  /* 0x0000003f433f7221 */ /* 0x000fe20000010000 */
[----:B------:R-:W-:Y:S01]  /*de10*/  FADD.FTZ R60, R64, R60 ;  /* 0x0000003c403c7221 */ /* 0x000fe20000010000 */
[----:B------:R-:W-:Y:S01]  /*de20*/  FADD.FTZ R61, R65, R61 ;  /* 0x0000003d413d7221 */ /* 0x000fe20000010000 */
[----:B-1----:R-:W-:Y:S01]  /*de30*/  @P2 FADD.FTZ R62, R62, R68 ;  /* 0x000000443e3e2221 */ /* 0x002fe20000010000 */
[----:B------:R-:W-:Y:S01]  /*de40*/  @P2 FADD.FTZ R63, R63, R69 ;  /* 0x000000453f3f2221 */ /* 0x000fe20000010000 */
[----:B---3--:R-:W-:Y:S01]  /*de50*/  @P2 FADD.FTZ R60, R60, R70 ;  /* 0x000000463c3c2221 */ /* 0x008fe20000010000 */
[----:B------:R-:W-:-:S03]  /*de60*/  @P2 FADD.FTZ R61, R61, R71 ;  /* 0x000000473d3d2221 */ /* 0x000fc60000010000 */
[----:B------:R0:W-:Y:S04]  /*de70*/  STS.64 [UR36+0x63e0], R62 ;  /* 0x0063e03eff007988 */ /* 0x0001e80008000a24 */
[----:B------:R0:W-:Y:S02]  /*de80*/  STS.64 [UR36+0x5be0], R60 ;  /* 0x005be03cff007988 */ /* 0x0001e40008000a24 */
.L_x_7087:
[----:B------:R-:W-:Y:S05]  /*de90*/  BSYNC.RECONVERGENT B0 ;  /* 0x0000000000007941 */ /* 0x000fea0003800200 */
.L_x_7086:
[----:B------:R-:W-:-:S04]  /*dea0*/  UIADD3 UR8, UPT, UPT, UR8, 0x1, URZ ;  /* 0x0000000108087890 */ /* 0x000fc8000fffe0ff */
[----:B------:R-:W-:-:S09]  /*deb0*/  UISETP.GE.AND UP0, UPT, UR8, UR47, UPT ;  /* 0x0000002f0800728c */ /* 0x000fd2000bf06270 */
[----:B------:R-:W-:Y:S05]  /*dec0*/  BRA.U !UP0, `(.L_x_7088) ;  /* 0xffffff6d08b07547 */ /* 0x000fea000b83ffff */
.L_x_6990:
        /* <DEDUP_REMOVED lines=8> */
[----:B0-----:R-:W5:Y:S01]  /*df50*/  LDL.LU R62, [R1] ;  /* 0x00000000013e7983 */ /* 0x001f620000300800 */
[----:B------:R-:W-:-:S02]  /*df60*/  F2FP.BF16.F32.PACK_AB R22, R22, R23 ;  /* 0x000000171616723e */ /* 0x000fc400000010ff */
[----:B------:R-:W-:Y:S01]  /*df70*/  F2FP.BF16.F32.PACK_AB R20, R20, R21 ;  /* 0x000000151414723e */ /* 0x000fe200000010ff */
[----:B------:R-:W2:Y:S01]  /*df80*/  LDL.LU R60, [R1+0x8] ;  /* 0x00000800013c7983 */ /* 0x000ea20000300800 */
[----:B------:R-:W-:Y:S01]  /*df90*/  PRMT R47, R32, 0x7632, R47 ;  /* 0x00007632202f7816 */ /* 0x000fe2000000002f */
[----:B------:R-:W-:Y:S01]  /*dfa0*/  UIADD3 UR29, UPT, UPT, UR29, 0x400, URZ ;  /* 0x000004001d1d7890 */ /* 0x000fe2000fffe0ff */
[----:B------:R-:W-:Y:S01]  /*dfb0*/  PRMT R0, R30, 0x7632, R0 ;  /* 0x000076321e007816 */ /* 0x000fe20000000000 */
[----:B------:R-:W0:Y:S01]  /*dfc0*/  S2UR UR31, SR_CTAID.X ;  /* 0x00000000001f79c3 */ /* 0x000e220000002500 */
[----:B------:R-:W-:Y:S01]  /*dfd0*/  F2FP.BF16.F32.PACK_AB R18, R18, R19 ;  /* 0x000000131212723e */ /* 0x000fe200000010ff */
[----:B------:R-:W0:Y:S01]  /*dfe0*/  LDCU.64 UR16, c[0x0][0x4f8] ;  /* 0x00009f00ff1077ac */ /* 0x000e220008000a00 */
[----:B------:R-:W-:Y:S02]  /*dff0*/  PRMT R3, R28, 0x7632, R3 ;  /* 0x000076321c037816 */ /* 0x000fe40000000003 */
[----:B------:R-:W-:Y:S01]  /*e000*/  PRMT R4, R24, 0x7632, R4 ;  /* 0x0000763218047816 */ /* 0x000fe20000000004 */
[----:B------:R-:W1:Y:S01]  /*e010*/  LDCU.64 UR18, c[0x0][0x500] ;  /* 0x0000a000ff1277ac */ /* 0x000e620008000a00 */
[----:B------:R-:W-:Y:S01]  /*e020*/  PRMT R5, R18, 0x7632, R5 ;  /* 0x0000763212057816 */ /* 0x000fe20000000005 */
[----:B------:R4:W-:Y:S01]  /*e030*/  STS.U16 [R94+0x2], R47 ;  /* 0x0000022f5e007388 */ /* 0x0009e20000000400 */
[----:B------:R-:W-:Y:S01]  /*e040*/  MOV R10, UR29 ;  /* 0x0000001d000a7c02 */ /* 0x000fe20008000f00 */
[----:B------:R-:W1:Y:S01]  /*e050*/  S2UR UR12, SR_CTAID.Y ;  /* 0x00000000000c79c3 */ /* 0x000e620000002600 */
        /* <DEDUP_REMOVED lines=11> */
[----:B0-----:R-:W-:Y:S01]  /*e110*/  PRMT R0, R22, 0x7632, R0 ;  /* 0x0000763216007816 */ /* 0x001fe20000000000 */
        /* <DEDUP_REMOVED lines=8> */
[----:B0-----:R-:W-:Y:S01]  /*e1a0*/  PRMT R47, R20, 0x7632, R47 ;  /* 0x00007632142f7816 */ /* 0x001fe2000000002f */
[----:B-1----:R-:W-:Y:S02]  /*e1b0*/  UIMAD UR13, UR12, UR19, URZ ;  /* 0x000000130c0d72a4 */ /* 0x002fe4000f8e02ff */
        /* <DEDUP_REMOVED lines=129> */
[----:B------:R-:W-:Y:S02]  /*e9d0*/  FADD.FTZ R88, R87, R88 ;  /* 0x0000005857587221 */ /* 0x000fe40000010000 */
[----:B------:R3:W-:Y:S01]  /*e9e0*/  STS.U16 [R94+0xc], R6 ;  /* 0x00000c065e007388 */ /* 0x0007e20000000400 */
[C---:B-1----:R-:W-:Y:S01]  /*e9f0*/  PRMT R11, R3.reuse, 0x7610, R11 ;  /* 0x00007610030b7816 */ /* 0x042fe2000000000b */
        /* <DEDUP_REMOVED lines=77> */
.L_x_6988:
        /* <DEDUP_REMOVED lines=42> */
.L_x_7091:
[----:B------:R-:W-:Y:S05]  /*f170*/  BSYNC.RECONVERGENT B0 ;  /* 0x0000000000007941 */ /* 0x000fea0003800200 */
.L_x_7090:
        /* <DEDUP_REMOVED lines=40> */
.L_x_7093:
[----:B------:R-:W-:Y:S05]  /*f400*/  BSYNC.RECONVERGENT B0 ;  /* 0x0000000000007941 */ /* 0x000fea0003800200 */
.L_x_7092:
        /* <DEDUP_REMOVED lines=15> */
.L_x_7095:
        /* <DEDUP_REMOVED lines=32> */
.L_x_7094:
[----:B------:R-:W-:Y:S05]  /*f700*/  EXIT ;  /* 0x000000000000794d */ /* 0x000fea0003800000 */
.L_x_6995:
[----:B------:R-:W-:Y:S01]  /*f710*/  HFMA2 R200, -RZ, RZ, 0, 5.9604644775390625e-08 ;  /* 0x00000001ffc87431 */ /* 0x000fe200000001ff */
[----:B------:R-:W-:Y:S02]  /*f720*/  MOV R198, R192 ;  /* 0x000000c000c67202 */ /* 0x000fe40000000f00 */
[----:B------:R-:W-:Y:S02]  /*f730*/  MOV R201, RZ ;  /* 0x000000ff00c97202 */ /* 0x000fe40000000f00 */
[----:B------:R-:W-:-:S07]  /*f740*/  MOV R71, 0xffffffff ;  /* 0xffffffff00477802 */ /* 0x000fce0000000f00 */
[----:B01---5:R-:W-:Y:S05]  /*f750*/  WARPSYNC.COLLECTIVE R71, `(.L_x_7096) ;  /* 0x0000000047087348 */ /* 0x023fea0003c00000 */
[----:B------:R2:W3:Y:S02]  /*f760*/  SHFL.UP P6, R196, R198, R200, R201 ;  /* 0x040000c8c6c47389 */ /* 0x0004e400000c00c9 */
[----:B0123-5:R-:W-:Y:S05]  /*f770*/  ENDCOLLECTIVE ;  /* 0x000000000000791b */ /* 0x02ffea0003800000 */
.L_x_7096:
[----:B------:R-:W-:Y:S02]  /*f780*/  MOV R198, R193 ;  /* 0x000000c100c67202 */ /* 0x000fe40000000f00 */
[----:B------:R-:W-:-:S07]  /*f790*/  MOV R68, R196 ;  /* 0x000000c400447202 */ /* 0x000fce0000000f00 */
[----:B------:R-:W-:Y:S05]  /*f7a0*/  WARPSYNC.COLLECTIVE R71, `(.L_x_7097) ;  /* 0x0000000047087348 */ /* 0x000fea0003c00000 */
[----:B------:R0:W1:Y:S02]  /*f7b0*/  SHFL.UP P6, R196, R198, R200, R201 ;  /* 0x040000c8c6c47389 */ /* 0x00006400000c00c9 */
[----:B01----:R-:W-:Y:S05]  /*f7c0*/  ENDCOLLECTIVE ;  /* 0x000000000000791b */ /* 0x003fea0003800000 */
.L_x_7097:
[----:B------:R-:W-:Y:S02]  /*f7d0*/  MOV R198, R194 ;  /* 0x000000c200c67202 */ /* 0x000fe40000000f00 */
[----:B------:R-:W-:-:S07]  /*f7e0*/  MOV R69, R196 ;  /* 0x000000c400457202 */ /* 0x000fce0000000f00 */
[----:B------:R-:W-:Y:S05]  /*f7f0*/  WARPSYNC.COLLECTIVE R71, `(.L_x_7098) ;  /* 0x0000000047087348 */ /* 0x000fea0003c00000 */
[----:B------:R0:W1:Y:S02]  /*f800*/  SHFL.UP P6, R196, R198, R200, R201 ;  /* 0x040000c8c6c47389 */ /* 0x00006400000c00c9 */
[----:B01----:R-:W-:Y:S05]  /*f810*/  ENDCOLLECTIVE ;  /* 0x000000000000791b */ /* 0x003fea0003800000 */
.L_x_7098:
[----:B------:R-:W-:Y:S02]  /*f820*/  MOV R198, R195 ;  /* 0x000000c300c67202 */ /* 0x000fe40000000f00 */
[----:B------:R-:W-:-:S07]  /*f830*/  MOV R70, R196 ;  /* 0x000000c400467202 */ /* 0x000fce0000000f00 */
[----:B------:R-:W-:Y:S05]  /*f840*/  WARPSYNC.COLLECTIVE R71, `(.L_x_7099) ;  /* 0x0000000047087348 */ /* 0x000fea0003c00000 */
[----:B------:R0:W1:Y:S02]  /*f850*/  SHFL.UP P6, R196, R198, R200, R201 ;  /* 0x040000c8c6c47389 */ /* 0x00006400000c00c9 */
[----:B01----:R-:W-:Y:S05]  /*f860*/  ENDCOLLECTIVE ;  /* 0x000000000000791b */ /* 0x003fea0003800000 */
.L_x_7099:
        /* <DEDUP_REMOVED lines=15> */
.L_x_7100:
[----:B------:R-:W-:Y:S02]  /*f960*/  MOV R198, R193 ;  /* 0x000000c100c67202 */ /* 0x000fe40000000f00 */
[----:B------:R-:W-:-:S07]  /*f970*/  MOV R68, R196 ;  /* 0x000000c400447202 */ /* 0x000fce0000000f00 */
[----:B------:R-:W-:Y:S05]  /*f980*/  WARPSYNC.COLLECTIVE R71, `(.L_x_7101) ;  /* 0x0000000047087348 */ /* 0x000fea0003c00000 */
[----:B------:R0:W1:Y:S02]  /*f990*/  SHFL.UP P6, R196, R198, R200, R201 ;  /* 0x040000c8c6c47389 */ /* 0x00006400000c00c9 */
[----:B01----:R-:W-:Y:S05]  /*f9a0*/  ENDCOLLECTIVE ;  /* 0x000000000000791b */ /* 0x003fea0003800000 */
.L_x_7101:
[----:B------:R-:W-:Y:S02]  /*f9b0*/  MOV R198, R194 ;  /* 0x000000c200c67202 */ /* 0x000fe40000000f00 */
[----:B------:R-:W-:-:S07]  /*f9c0*/  MOV R69, R196 ;  /* 0x000000c400457202 */ /* 0x000fce0000000f00 */
[----:B------:R-:W-:Y:S05]  /*f9d0*/  WARPSYNC.COLLECTIVE R71, `(.L_x_7102) ;  /* 0x0000000047087348 */ /* 0x000fea0003c00000 */
[----:B------:R0:W1:Y:S02]  /*f9e0*/  SHFL.UP P6, R196, R198, R200, R201 ;  /* 0x040000c8c6c47389 */ /* 0x00006400000c00c9 */
[----:B01----:R-:W-:Y:S05]  /*f9f0*/  ENDCOLLECTIVE ;  /* 0x000000000000791b */ /* 0x003fea0003800000 */
.L_x_7102:
[----:B------:R-:W-:Y:S02]  /*fa00*/  MOV R198, R195 ;  /* 0x000000c300c67202 */ /* 0x000fe40000000f00 */
[----:B------:R-:W-:-:S07]  /*fa10*/  MOV R70, R196 ;  /* 0x000000c400467202 */ /* 0x000fce0000000f00 */
[----:B------:R-:W-:Y:S05]  /*fa20*/  WARPSYNC.COLLECTIVE R71, `(.L_x_7103) ;  /* 0x0000000047087348 */ /* 0x000fea0003c00000 */
[----:B------:R0:W1:Y:S02]  /*fa30*/  SHFL.UP P6, R196, R198, R200, R201 ;  /* 0x040000c8c6c47389 */ /* 0x00006400000c00c9 */
[----:B01----:R-:W-:Y:S05]  /*fa40*/  ENDCOLLECTIVE ;  /* 0x000000000000791b */ /* 0x003fea0003800000 */
.L_x_7103:
        /* <DEDUP_REMOVED lines=15> */
.L_x_7104:
[----:B------:R-:W-:Y:S02]  /*fb40*/  MOV R198, R193 ;  /* 0x000000c100c67202 */ /* 0x000fe40000000f00 */
[----:B------:R-:W-:-:S07]  /*fb50*/  MOV R68, R196 ;  /* 0x000000c400447202 */ /* 0x000fce0000000f00 */
[----:B------:R-:W-:Y:S05]  /*fb60*/  WARPSYNC.COLLECTIVE R71, `(.L_x_7105) ;  /* 0x0000000047087348 */ /* 0x000fea0003c00000 */
[----:B------:R0:W1:Y:S02]  /*fb70*/  SHFL.UP P6, R196, R198, R200, R201 ;  /* 0x040000c8c6c47389 */ /* 0x00006400000c00c9 */
[----:B01----:R-:W-:Y:S05]  /*fb80*/  ENDCOLLECTIVE ;  /* 0x000000000000791b */ /* 0x003fea0003800000 */
.L_x_7105:
[----:B------:R-:W-:Y:S02]  /*fb90*/  MOV R198, R194 ;  /* 0x000000c200c67202 */ /* 0x000fe40000000f00 */
[----:B------:R-:W-:-:S07]  /*fba0*/  MOV R69, R196 ;  /* 0x000000c400457202 */ /* 0x000fce0000000f00 */
[----:B------:R-:W-:Y:S05]  /*fbb0*/  WARPSYNC.COLLECTIVE R71, `(.L_x_7106) ;  /* 0x0000000047087348 */ /* 0x000fea0003c00000 */
[----:B------:R0:W1:Y:S02]  /*fbc0*/  SHFL.UP P6, R196, R198, R200, R201 ;  /* 0x040000c8c6c47389 */ /* 0x00006400000c00c9 */
[----:B01----:R-:W-:Y:S05]  /*fbd0*/  ENDCOLLECTIVE ;  /* 0x000000000000791b */ /* 0x003fea0003800000 */
.L_x_7106:
[----:B------:R-:W-:Y:S02]  /*fbe0*/  MOV R198, R195 ;  /* 0x000000c300c67202 */ /* 0x000fe40000000f00 */
[----:B------:R-:W-:-:S07]  /*fbf0*/  MOV R70, R196 ;  /* 0x000000c400467202 */ /* 0x000fce0000000f00 */
[----:B------:R-:W-:Y:S05]  /*fc00*/  WARPSYNC.COLLECTIVE R71, `(.L_x_7107) ;  /* 0x0000000047087348 */ /* 0x000fea0003c00000 */
[----:B------:R0:W1:Y:S02]  /*fc10*/  SHFL.UP P6, R196, R198, R200, R201 ;  /* 0x040000c8c6c47389 */ /* 0x00006400000c00c9 */
[----:B01----:R-:W-:Y:S05]  /*fc20*/  ENDCOLLECTIVE ;  /* 0x000000000000791b */ /* 0x003fea0003800000 */
.L_x_7107:
        /* <DEDUP_REMOVED lines=15> */
.L_x_7108:
[----:B------:R-:W-:Y:S02]  /*fd20*/  MOV R198, R193 ;  /* 0x000000c100c67202 */ /* 0x000fe40000000f00 */
[----:B------:R-:W-:-:S07]  /*fd30*/  MOV R68, R196 ;  /* 0x000000c400447202 */ /* 0x000fce0000000f00 */
[----:B------:R-:W-:Y:S05]  /*fd40*/  WARPSYNC.COLLECTIVE R71, `(.L_x_7109) ;  /* 0x0000000047087348 */ /* 0x000fea0003c00000 */
[----:B------:R0:W1:Y:S02]  /*fd50*/  SHFL.UP P6, R196, R198, R200, R201 ;  /* 0x040000c8c6c47389 */ /* 0x00006400000c00c9 */
[----:B01----:R-:W-:Y:S05]  /*fd60*/  ENDCOLLECTIVE ;  /* 0x000000000000791b */ /* 0x003fea0003800000 */
.L_x_7109:
[----:B------:R-:W-:Y:S02]  /*fd70*/  MOV R198, R194 ;  /* 0x000000c200c67202 */ /* 0x000fe40000000f00 */
[----:B------:R-:W-:-:S07]  /*fd80*/  MOV R69, R196 ;  /* 0x000000c400457202 */ /* 0x000fce0000000f00 */
[----:B------:R-:W-:Y:S05]  /*fd90*/  WARPSYNC.COLLECTIVE R71, `(.L_x_7110) ;  /* 0x0000000047087348 */ /* 0x000fea0003c00000 */
[----:B------:R0:W1:Y:S02]  /*fda0*/  SHFL.UP P6, R196, R198, R200, R201 ;  /* 0x040000c8c6c47389 */ /* 0x00006400000c00c9 */
[----:B01----:R-:W-:Y:S05]  /*fdb0*/  ENDCOLLECTIVE ;  /* 0x000000000000791b */ /* 0x003fea0003800000 */
.L_x_7110:
[----:B------:R-:W-:Y:S02]  /*fdc0*/  MOV R198, R195 ;  /* 0x000000c300c67202 */ /* 0x000fe40000000f00 */
[----:B------:R-:W-:-:S07]  /*fdd0*/  MOV R70, R196 ;  /* 0x000000c400467202 */ /* 0x000fce0000000f00 */
[----:B------:R-:W-:Y:S05]  /*fde0*/  WARPSYNC.COLLECTIVE R71, `(.L_x_7111) ;  /* 0x0000000047087348 */ /* 0x000fea0003c00000 */
[----:B------:R0:W1:Y:S02]  /*fdf0*/  SHFL.UP P6, R196, R198, R200, R201 ;  /* 0x040000c8c6c47389 */ /* 0x00006400000c00c9 */
[----:B01----:R-:W-:Y:S05]  /*fe00*/  ENDCOLLECTIVE ;  /* 0x000000000000791b */ /* 0x003fea0003800000 */
.L_x_7111:
        /* <DEDUP_REMOVED lines=15> */
.L_x_7112:
[----:B------:R-:W-:Y:S02]  /*ff00*/  MOV R198, R193 ;  /* 0x000000c100c67202 */ /* 0x000fe40000000f00 */
[----:B------:R-:W-:-:S07]  /*ff10*/  MOV R68, R196 ;  /* 0x000000c400447202 */ /* 0x000fce0000000f00 */
[----:B------:R-:W-:Y:S05]  /*ff20*/  WARPSYNC.COLLECTIVE R71, `(.L_x_7113) ;  /* 0x0000000047087348 */ /* 0x000fea0003c00000 */
[----:B------:R0:W1:Y:S02]  /*ff30*/  SHFL.UP P6, R196, R198, R200, R201 ;  /* 0x040000c8c6c47389 */ /* 0x00006400000c00c9 */
[----:B01----:R-:W-:Y:S05]  /*ff40*/  ENDCOLLECTIVE ;  /* 0x000000000000791b */ /* 0x003fea0003800000 */
.L_x_7113:
[----:B------:R-:W-:Y:S02]  /*ff50*/  MOV R198, R194 ;  /* 0x000000c200c67202 */ /* 0x000fe40000000f00 */
[----:B------:R-:W-:-:S07]  /*ff60*/  MOV R69, R196 ;  /* 0x000000c400457202 */ /* 0x000fce0000000f00 */
[----:B------:R-:W-:Y:S05]  /*ff70*/  WARPSYNC.COLLECTIVE R71, `(.L_x_7114) ;  /* 0x0000000047087348 */ /* 0x000fea0003c00000 */
[----:B------:R0:W1:Y:S02]  /*ff80*/  SHFL.UP P6, R196, R198, R200, R201 ;  /* 0x040000c8c6c47389 */ /* 0x00006400000c00c9 */
[----:B01----:R-:W-:Y:S05]  /*ff90*/  ENDCOLLECTIVE ;  /* 0x000000000000791b */ /* 0x003fea0003800000 */
.L_x_7114:
[----:B------:R-:W-:Y:S02]  /*ffa0*/  MOV R198, R195 ;  /* 0x000000c300c67202 */ /* 0x000fe40000000f00 */
[----:B------:R-:W-:-:S07]  /*ffb0*/  MOV R70, R196 ;  /* 0x000000c400467202 */ /* 0x000fce0000000f00 */
[----:B------:R-:W-:Y:S05]  /*ffc0*/  WARPSYNC.COLLECTIVE R71, `(.L_x_7115) ;  /* 0x0000000047087348 */ /* 0x000fea0003c00000 */
[----:B------:R0:W1:Y:S02]  /*ffd0*/  SHFL.UP P6, R196, R198, R200, R201 ;  /* 0x040000c8c6c47389 */ /* 0x00006400000c00c9 */
[----:B01----:R-:W-:Y:S05]  /*ffe0*/  ENDCOLLECTIVE ;  /* 0x000000000000791b */ /* 0x003fea0003800000 */
.L_x_7115:
[----:B------:R-:W-:Y:S05]  /*fff0*/  BRA `(.L_x_7116) ;  /* 0xffffff80000c7947 */ /* 0x000fea000383ffff */
.L_x_6996:
        /* <DEDUP_REMOVED lines=8> */
.L_x_7118:
[----:B------:R-:W-:Y:S05]  /*10080*/  BSYNC B0 ;  /* 0x0000000000007941 */ /* 0x000fea0003800000 */
.L_x_7117:
[----:B------:R-:W-:Y:S05]  /*10090*/  BRA `(.L_x_7119) ;  /* 0xffffff8000187947 */ /* 0x000fea000383ffff */
.L_x_6997:
        /* <DEDUP_REMOVED lines=8> */
.L_x_7121:
[----:B------:R-:W-:Y:S05]  /*10120*/  BSYNC B0 ;  /* 0x0000000000007941 */ /* 0x000fea0003800000 */
.L_x_7120:
[----:B------:R-:W-:Y:S05]  /*10130*/  BRA `(.L_x_7122) ;  /* 0xffffff7c00f87947 */ /* 0x000fea000383ffff */
.L_x_6998:
        /* <DEDUP_REMOVED lines=8> */
.L_x_7124:
[----:B------:R-:W-:Y:S05]  /*101c0*/  BSYNC B0 ;  /* 0x0000000000007941 */ /* 0x000fea0003800000 */
.L_x_7123:
[----:B------:R-:W-:Y:S05]  /*101d0*/  BRA `(.L_x_7125) ;  /* 0xffffff7c00d87947 */ /* 0x000fea000383ffff */
.L_x_6999:
        /* <DEDUP_REMOVED lines=8> */
.L_x_7127:
[----:B------:R-:W-:Y:S05]  /*10260*/  BSYNC B0 ;  /* 0x0000000000007941 */ /* 0x000fea0003800000 */
.L_x_7126:
[----:B------:R-:W-:Y:S05]  /*10270*/  BRA `(.L_x_7128) ;  /* 0xffffff7c00b87947 */ /* 0x000fea000383ffff */
.L_x_7000:
        /* <DEDUP_REMOVED lines=8> */
.L_x_7130:
[----:B------:R-:W-:Y:S05]  /*10300*/  BSYNC B0 ;  /* 0x0000000000007941 */ /* 0x000fea0003800000 */
.L_x_7129:
        /* <DEDUP_REMOVED lines=10> */
.L_x_7131:
[----:B------:R-:W-:Y:S02]  /*103b0*/  MOV R68, 0x1f ;  /* 0x0000001f00447802 */ /* 0x000fe40000000f00 */
[----:B------:R-:W-:Y:S02]  /*103c0*/  MOV R198, R194 ;  /* 0x000000c200c67202 */ /* 0x000fe40000000f00 */
[----:B------:R-:W-:-:S07]  /*103d0*/  MOV R193, R196 ;  /* 0x000000c400c17202 */ /* 0x000fce0000000f00 */
[----:B------:R-:W-:Y:S05]  /*103e0*/  WARPSYNC.COLLECTIVE R71, `(.L_x_7132) ;  /* 0x0000000047087348 */ /* 0x000fea0003c00000 */
[----:B------:R0:W1:Y:S02]  /*103f0*/  SHFL.UP P6, R196, R198, R200, R201 ;  /* 0x040000c8c6c47389 */ /* 0x00006400000c00c9 */
[----:B01----:R-:W-:Y:S05]  /*10400*/  ENDCOLLECTIVE ;  /* 0x000000000000791b */ /* 0x003fea0003800000 */
.L_x_7132:
[----:B------:R-:W-:Y:S02]  /*10410*/  MOV R198, R195 ;  /* 0x000000c300c67202 */ /* 0x000fe40000000f00 */
[----:B------:R-:W-:-:S07]  /*10420*/  MOV R194, R196 ;  /* 0x000000c400c27202 */ /* 0x000fce0000000f00 */
[----:B------:R-:W-:Y:S05]  /*10430*/  WARPSYNC.COLLECTIVE R71, `(.L_x_7133) ;  /* 0x0000000047087348 */ /* 0x000fea0003c00000 */
[----:B------:R0:W1:Y:S02]  /*10440*/  SHFL.UP P6, R196, R198, R200, R201 ;  /* 0x040000c8c6c47389 */ /* 0x00006400000c00c9 */
[----:B01----:R-:W-:Y:S05]  /*10450*/  ENDCOLLECTIVE ;  /* 0x000000000000791b */ /* 0x003fea0003800000 */
.L_x_7133:
[----:B------:R-:W-:Y:S05]  /*10460*/  WARPSYNC.COLLECTIVE R71, `(.L_x_7134) ;  /* 0x0000000047087348 */ /* 0x000fea0003c00000 */
[----:B------:R0:W1:Y:S02]  /*10470*/  SHFL.IDX P3, R244, R70, R69, R68 ;  /* 0x0000004546f47389 */ /* 0x0000640000060044 */
[----:B01----:R-:W-:Y:S05]  /*10480*/  ENDCOLLECTIVE ;  /* 0x000000000000791b */ /* 0x003fea0003800000 */
.L_x_7134:
[----:B------:R-:W-:Y:S02]  /*10490*/  MOV R70, R65 ;  /* 0x0000004100467202 */ /* 0x000fe40000000f00 */
[----:B------:R-:W-:Y:S02]  /*104a0*/  MOV R195, R196 ;  /* 0x000000c400c37202 */ /* 0x000fe40000000f00 */
[----:B------:R-:W-:-:S07]  /*104b0*/  MOV R64, R244 ;  /* 0x000000f400407202 */ /* 0x000fce0000000f00 */
[----:B------:R-:W-:Y:S05]  /*104c0*/  WARPSYNC.COLLECTIVE R71, `(.L_x_7135) ;  /* 0x0000000047087348 */ /* 0x000fea0003c00000 */
[----:B------:R0:W1:Y:S02]  /*104d0*/  SHFL.IDX P3, R244, R70, R69, R68 ;  /* 0x0000004546f47389 */ /* 0x0000640000060044 */
[----:B01----:R-:W-:Y:S05]  /*104e0*/  ENDCOLLECTIVE ;  /* 0x000000000000791b */ /* 0x003fea0003800000 */
.L_x_7135:
[----:B------:R-:W-:Y:S02]  /*104f0*/  MOV R70, R66 ;  /* 0x0000004200467202 */ /* 0x000fe40000000f00 */
[----:B------:R-:W-:-:S07]  /*10500*/  MOV R196, R244 ;  /* 0x000000f400c47202 */ /* 0x000fce0000000f00 */
[----:B------:R-:W-:Y:S05]  /*10510*/  WARPSYNC.COLLECTIVE R71, `(.L_x_7136) ;  /* 0x0000000047087348 */ /* 0x000fea0003c00000 */
[----:B------:R0:W1:Y:S02]  /*10520*/  SHFL.IDX P3, R244, R70, R69, R68 ;  /* 0x0000004546f47389 */ /* 0x0000640000060044 */
[----:B01----:R-:W-:Y:S05]  /*10530*/  ENDCOLLECTIVE ;  /* 0x000000000000791b */ /* 0x003fea0003800000 */
.L_x_7136:
[----:B------:R-:W-:Y:S02]  /*10540*/  MOV R70, R67 ;  /* 0x0000004300467202 */ /* 0x000fe40000000f00 */
[----:B------:R-:W-:-:S07]  /*10550*/  MOV R66, R244 ;  /* 0x000000f400427202 */ /* 0x000fce0000000f00 */
[----:B------:R-:W-:Y:S05]  /*10560*/  WARPSYNC.COLLECTIVE R71, `(.L_x_7137) ;  /* 0x0000000047087348 */ /* 0x000fea0003c00000 */
[----:B------:R0:W1:Y:S02]  /*10570*/  SHFL.IDX P3, R244, R70, R69, R68 ;  /* 0x0000004546f47389 */ /* 0x0000640000060044 */
[----:B01----:R-:W-:Y:S05]  /*10580*/  ENDCOLLECTIVE ;  /* 0x000000000000791b */ /* 0x003fea0003800000 */
.L_x_7137:
[----:B------:R-:W-:Y:S01]  /*10590*/  MOV R67, R244 ;  /* 0x000000f400437202 */ /* 0x000fe20000000f00 */
[----:B------:R-:W-:Y:S06]  /*105a0*/  BRA `(.L_x_7138) ;  /* 0xffffff7c00147947 */ /* 0x000fec000383ffff */
.L_x_7002:
        /* <DEDUP_REMOVED lines=8> */
.L_x_7139:
[----:B------:R-:W-:Y:S02]  /*10630*/  MOV R250, R246 ;  /* 0x000000f600fa7202 */ /* 0x000fe40000000f00 */
[----:B------:R-:W-:-:S07]  /*10640*/  MOV R68, R244 ;  /* 0x000000f400447202 */ /* 0x000fce0000000f00 */
[----:B------:R-:W-:Y:S05]  /*10650*/  WARPSYNC.COLLECTIVE R71, `(.L_x_7140) ;  /* 0x0000000047087348 */ /* 0x000fea0003c00000 */
[----:B------:R0:W1:Y:S02]  /*10660*/  SHFL.DOWN P0, R244, R250, R251, R252 ;  /* 0x080000fbfaf47389 */ /* 0x00006400000000fc */
[----:B01----:R-:W-:Y:S05]  /*10670*/  ENDCOLLECTIVE ;  /* 0x000000000000791b */ /* 0x003fea0003800000 */
.L_x_7140:
[----:B------:R-:W-:Y:S02]  /*10680*/  MOV R250, R70 ;  /* 0x0000004600fa7202 */ /* 0x000fe40000000f00 */
[----:B------:R-:W-:-:S07]  /*10690*/  MOV R69, R244 ;  /* 0x000000f400457202 */ /* 0x000fce0000000f00 */
[----:B------:R-:W-:Y:S05]  /*106a0*/  WARPSYNC.COLLECTIVE R71, `(.L_x_7141) ;  /* 0x0000000047087348 */ /* 0x000fea0003c00000 */
[----:B------:R0:W1:Y:S02]  /*106b0*/  SHFL.DOWN P0, R244, R250, R251, R252 ;  /* 0x080000fbfaf47389 */ /* 0x00006400000000fc */
[----:B01----:R-:W-:Y:S05]  /*106c0*/  ENDCOLLECTIVE ;  /* 0x000000000000791b */ /* 0x003fea0003800000 */
.L_x_7141:
[----:B------:R-:W-:Y:S02]  /*106d0*/  MOV R250, R248 ;  /* 0x000000f800fa7202 */ /* 0x000fe40000000f00 */
[----:B------:R-:W-:-:S07]  /*106e0*/  MOV R241, R244 ;  /* 0x000000f400f17202 */ /* 0x000fce0000000f00 */
[----:B------:R-:W-:Y:S05]  /*106f0*/  WARPSYNC.COLLECTIVE R71, `(.L_x_7142) ;  /* 0x0000000047087348 */ /* 0x000fea0003c00000 */
[----:B------:R0:W1:Y:S02]  /*10700*/  SHFL.DOWN P0, R244, R250, R251, R252 ;  /* 0x080000fbfaf47389 */ /* 0x00006400000000fc */
[----:B01----:R-:W-:Y:S05]  /*10710*/  ENDCOLLECTIVE ;  /* 0x000000000000791b */ /* 0x003fea0003800000 */
.L_x_7142:
[----:B------:R-:W-:Y:S01]  /*10720*/  MOV R71, R244 ;  /* 0x000000f400477202 */ /* 0x000fe20000000f00 */
[----:B------:R-:W-:Y:S06]  /*10730*/  BRA `(.L_x_7143) ;  /* 0xffffff8c00fc7947 */ /* 0x000fec000383ffff */
.L_x_7005:
        /* <DEDUP_REMOVED lines=8> */
.L_x_7145:
[----:B------:R-:W-:Y:S05]  /*107c0*/  BSYNC B0 ;  /* 0x0000000000007941 */ /* 0x000fea0003800000 */
.L_x_7144:
        /* <DEDUP_REMOVED lines=8> */
.L_x_7146:
[----:B------:R-:W-:Y:S02]  /*10850*/  MOV R250, R247 ;  /* 0x000000f700fa7202 */ /* 0x000fe40000000f00 */
[----:B------:R-:W-:-:S07]  /*10860*/  MOV R69, R244 ;  /* 0x000000f400457202 */ /* 0x000fce0000000f00 */
[----:B------:R-:W-:Y:S05]  /*10870*/  WARPSYNC.COLLECTIVE R71, `(.L_x_7147) ;  /* 0x0000000047087348 */ /* 0x000fea0003c00000 */
[----:B------:R0:W1:Y:S02]  /*10880*/  SHFL.DOWN P0, R244, R250, R251, R252 ;  /* 0x080000fbfaf47389 */ /* 0x00006400000000fc */
[----:B01----:R-:W-:Y:S05]  /*10890*/  ENDCOLLECTIVE ;  /* 0x000000000000791b */ /* 0x003fea0003800000 */
.L_x_7147:
[----:B------:R-:W-:Y:S02]  /*108a0*/  MOV R250, R248 ;  /* 0x000000f800fa7202 */ /* 0x000fe40000000f00 */
[----:B------:R-:W-:-:S07]  /*108b0*/  MOV R70, R244 ;  /* 0x000000f400467202 */ /* 0x000fce0000000f00 */
[----:B------:R-:W-:Y:S05]  /*108c0*/  WARPSYNC.COLLECTIVE R71, `(.L_x_7148) ;  /* 0x0000000047087348 */ /* 0x000fea0003c00000 */
[----:B------:R0:W1:Y:S02]  /*108d0*/  SHFL.DOWN P0, R244, R250, R251, R252 ;  /* 0x080000fbfaf47389 */ /* 0x00006400000000fc */
[----:B01----:R-:W-:Y:S05]  /*108e0*/  ENDCOLLECTIVE ;  /* 0x000000000000791b */ /* 0x003fea0003800000 */
.L_x_7148:
[----:B------:R-:W-:Y:S01]  /*108f0*/  MOV R71, R244 ;  /* 0x000000f400477202 */ /* 0x000fe20000000f00 */
[----:B------:R-:W-:Y:S06]  /*10900*/  BRA `(.L_x_7149) ;  /* 0xffffff8c00dc7947 */ /* 0x000fec000383ffff */
.L_x_7008:
        /* <DEDUP_REMOVED lines=8> */
.L_x_7151:
[----:B------:R-:W-:Y:S05]  /*10990*/  BSYNC B0 ;  /* 0x0000000000007941 */ /* 0x000fea0003800000 */
.L_x_7150:
        /* <DEDUP_REMOVED lines=8> */
.L_x_7152:
[----:B------:R-:W-:Y:S02]  /*10a20*/  MOV R250, R247 ;  /* 0x000000f700fa7202 */ /* 0x000fe40000000f00 */
[----:B------:R-:W-:-:S07]  /*10a30*/  MOV R69, R244 ;  /* 0x000000f400457202 */ /* 0x000fce0000000f00 */
[----:B------:R-:W-:Y:S05]  /*10a40*/  WARPSYNC.COLLECTIVE R71, `(.L_x_7153) ;  /* 0x0000000047087348 */ /* 0x000fea0003c00000 */
[----:B------:R0:W1:Y:S02]  /*10a50*/  SHFL.DOWN P0, R244, R250, R251, R252 ;  /* 0x080000fbfaf47389 */ /* 0x00006400000000fc */
[----:B01----:R-:W-:Y:S05]  /*10a60*/  ENDCOLLECTIVE ;  /* 0x000000000000791b */ /* 0x003fea0003800000 */
.L_x_7153:
[----:B------:R-:W-:Y:S02]  /*10a70*/  MOV R250, R248 ;  /* 0x000000f800fa7202 */ /* 0x000fe40000000f00 */
[----:B------:R-:W-:-:S07]  /*10a80*/  MOV R70, R244 ;  /* 0x000000f400467202 */ /* 0x000fce0000000f00 */
[----:B------:R-:W-:Y:S05]  /*10a90*/  WARPSYNC.COLLECTIVE R71, `(.L_x_7154) ;  /* 0x0000000047087348 */ /* 0x000fea0003c00000 */
[----:B------:R0:W1:Y:S02]  /*10aa0*/  SHFL.DOWN P0, R244, R250, R251, R252 ;  /* 0x080000fbfaf47389 */ /* 0x00006400000000fc */
[----:B01----:R-:W-:Y:S05]  /*10ab0*/  ENDCOLLECTIVE ;  /* 0x000000000000791b */ /* 0x003fea0003800000 */
.L_x_7154:
[----:B------:R-:W-:Y:S01]  /*10ac0*/  MOV R71, R244 ;  /* 0x000000f400477202 */ /* 0x000fe20000000f00 */
[----:B------:R-:W-:Y:S06]  /*10ad0*/  BRA `(.L_x_7155) ;  /* 0xffffff8c00bc7947 */ /* 0x000fec000383ffff */
.L_x_7011:
[----:B------:R-:W-:Y:S01]  /*10ae0*/  HFMA2 R251, -RZ, RZ, 0, 4.76837158203125e-07 ;  /* 0x00000008fffb7431 */ /* 0x000fe200000001ff */
[----:B------:R-:W-:Y:S01]  /*10af0*/  BSSY B0, `(.L_x_7156) ;  /* 0x0000007000007945 */ /* 0x000fe20003800000 */
[----:B------:R-:W-:Y:S02]  /*10b00*/  MOV R250, R245 ;  /* 0x000000f500fa7202 */ /* 0x000fe40000000f00 */
[----:B------:R-:W-:Y:S02]  /*10b10*/  MOV R252, 0x1f ;  /* 0x0000001f00fc7802 */ /* 0x000fe40000000f00 */
[----:B0-----:R-:W-:-:S07]  /*10b20*/  MOV R71, 0xffffffff ;  /* 0xffffffff00477802 */ /* 0x001fce0000000f00 */
[----:B-1234-:R-:W-:Y:S05]  /*10b30*/  WARPSYNC.COLLECTIVE R71, `(.L_x_7157) ;  /* 0x0000000047087348 */ /* 0x01efea0003c00000 */
[----:B------:R0:W0:Y:S02]  /*10b40*/  SHFL.DOWN P0, R244, R250, R251, R252 ;  /* 0x080000fbfaf47389 */ /* 0x00002400000000fc */
[----:B01234-:R-:W-:Y:S05]  /*10b50*/  ENDCOLLECTIVE ;  /* 0x000000000000791b */ /* 0x01ffea0003800000 */
.L_x_7157:
[----:B------:R-:W-:Y:S05]  /*10b60*/  BSYNC B0 ;  /* 0x0000000000007941 */ /* 0x000fea0003800000 */
.L_x_7156:
        /* <DEDUP_REMOVED lines=8> */
.L_x_7158:
[----:B------:R-:W-:Y:S02]  /*10bf0*/  MOV R250, R247 ;  /* 0x000000f700fa7202 */ /* 0x000fe40000000f00 */
[----:B------:R-:W-:-:S07]  /*10c00*/  MOV R69, R244 ;  /* 0x000000f400457202 */ /* 0x000fce0000000f00 */
[----:B------:R-:W-:Y:S05]  /*10c10*/  WARPSYNC.COLLECTIVE R71, `(.L_x_7159) ;  /* 0x0000000047087348 */ /* 0x000fea0003c00000 */
[----:B------:R0:W1:Y:S02]  /*10c20*/  SHFL.DOWN P0, R244, R250, R251, R252 ;  /* 0x080000fbfaf47389 */ /* 0x00006400000000fc */
[----:B01----:R-:W-:Y:S05]  /*10c30*/  ENDCOLLECTIVE ;  /* 0x000000000000791b */ /* 0x003fea0003800000 */
.L_x_7159:
[----:B------:R-:W-:Y:S02]  /*10c40*/  MOV R250, R248 ;  /* 0x000000f800fa7202 */ /* 0x000fe40000000f00 */
[----:B------:R-:W-:-:S07]  /*10c50*/  MOV R70, R244 ;  /* 0x000000f400467202 */ /* 0x000fce0000000f00 */
[----:B------:R-:W-:Y:S05]  /*10c60*/  WARPSYNC.COLLECTIVE R71, `(.L_x_7160) ;  /* 0x0000000047087348 */ /* 0x000fea0003c00000 */
[----:B------:R0:W1:Y:S02]  /*10c70*/  SHFL.DOWN P0, R244, R250, R251, R252 ;  /* 0x080000fbfaf47389 */ /* 0x00006400000000fc */
[----:B01----:R-:W-:Y:S05]  /*10c80*/  ENDCOLLECTIVE ;  /* 0x000000000000791b */ /* 0x003fea0003800000 */
.L_x_7160:
[----:B------:R-:W-:Y:S01]  /*10c90*/  MOV R71, R244 ;  /* 0x000000f400477202 */ /* 0x000fe20000000f00 */
[----:B------:R-:W-:Y:S06]  /*10ca0*/  BRA `(.L_x_7161) ;  /* 0xffffff8c009c7947 */ /* 0x000fec000383ffff */
.L_x_7014:
[----:B------:R-:W-:Y:S01]  /*10cb0*/  HFMA2 R251, -RZ, RZ, 0, 9.5367431640625e-07 ;  /* 0x00000010fffb7431 */ /* 0x000fe200000001ff */
[----:B------:R-:W-:Y:S01]  /*10cc0*/  BSSY B0, `(.L_x_7162) ;  /* 0x0000007000007945 */ /* 0x000fe20003800000 */
[----:B------:R-:W-:Y:S02]  /*10cd0*/  MOV R250, R245 ;  /* 0x000000f500fa7202 */ /* 0x000fe40000000f00 */
[----:B------:R-:W-:Y:S02]  /*10ce0*/  MOV R252, 0x1f ;  /* 0x0000001f00fc7802 */ /* 0x000fe40000000f00 */
[----:B0-----:R-:W-:-:S07]  /*10cf0*/  MOV R71, 0xffffffff ;  /* 0xffffffff00477802 */ /* 0x001fce0000000f00 */
[----:B-1234-:R-:W-:Y:S05]  /*10d00*/  WARPSYNC.COLLECTIVE R71, `(.L_x_7163) ;  /* 0x0000000047087348 */ /* 0x01efea0003c00000 */
[----:B------:R0:W0:Y:S02]  /*10d10*/  SHFL.DOWN P0, R244, R250, R251, R252 ;  /* 0x080000fbfaf47389 */ /* 0x00002400000000fc */
[----:B01234-:R-:W-:Y:S05]  /*10d20*/  ENDCOLLECTIVE ;  /* 0x000000000000791b */ /* 0x01ffea0003800000 */
.L_x_7163:
[----:B------:R-:W-:Y:S05]  /*10d30*/  BSYNC B0 ;  /* 0x0000000000007941 */ /* 0x000fea0003800000 */
.L_x_7162:
        /* <DEDUP_REMOVED lines=8> */
.L_x_7164:
[----:B------:R-:W-:Y:S02]  /*10dc0*/  MOV R250, R247 ;  /* 0x000000f700fa7202 */ /* 0x000fe40000000f00 */
[----:B------:R-:W-:-:S07]  /*10dd0*/  MOV R69, R244 ;  /* 0x000000f400457202 */ /* 0x000fce0000000f00 */
[----:B------:R-:W-:Y:S05]  /*10de0*/  WARPSYNC.COLLECTIVE R71, `(.L_x_7165) ;  /* 0x0000000047087348 */ /* 0x000fea0003c00000 */
[----:B------:R0:W1:Y:S02]  /*10df0*/  SHFL.DOWN P0, R244, R250, R251, R252 ;  /* 0x080000fbfaf47389 */ /* 0x00006400000000fc */
[----:B01----:R-:W-:Y:S05]  /*10e00*/  ENDCOLLECTIVE ;  /* 0x000000000000791b */ /* 0x003fea0003800000 */
.L_x_7165:
[----:B------:R-:W-:Y:S02]  /*10e10*/  MOV R250, R248 ;  /* 0x000000f800fa7202 */ /* 0x000fe40000000f00 */
[----:B------:R-:W-:-:S07]  /*10e20*/  MOV R70, R244 ;  /* 0x000000f400467202 */ /* 0x000fce0000000f00 */
[----:B------:R-:W-:Y:S05]  /*10e30*/  WARPSYNC.COLLECTIVE R71, `(.L_x_7166) ;  /* 0x0000000047087348 */ /* 0x000fea0003c00000 */
[----:B------:R0:W1:Y:S02]  /*10e40*/  SHFL.DOWN P0, R244, R250, R251, R252 ;  /* 0x080000fbfaf47389 */ /* 0x00006400000000fc */
[----:B01----:R-:W-:Y:S05]  /*10e50*/  ENDCOLLECTIVE ;  /* 0x000000000000791b */ /* 0x003fea0003800000 */
.L_x_7166:
[----:B------:R-:W-:Y:S05]  /*10e60*/  BRA `(.L_x_7167) ;  /* 0xffffff8c00807947 */ /* 0x000fea000383ffff */
.L_x_7017:
        /* <DEDUP_REMOVED lines=8> */
.L_x_7169:
[----:B------:R-:W-:Y:S05]  /*10ef0*/  BSYNC B0 ;  /* 0x0000000000007941 */ /* 0x000fea0003800000 */
.L_x_7168:
        /* <DEDUP_REMOVED lines=10> */
.L_x_7170:
[----:B------:R-:W-:Y:S02]  /*10fa0*/  MOV R252, 0x1f ;  /* 0x0000001f00fc7802 */ /* 0x000fe40000000f00 */
[----:B------:R-:W-:Y:S02]  /*10fb0*/  MOV R70, R247 ;  /* 0x000000f700467202 */ /* 0x000fe40000000f00 */
[----:B------:R-:W-:-:S07]  /*10fc0*/  MOV R241, R244 ;  /* 0x000000f400f17202 */ /* 0x000fce0000000f00 */
[----:B------:R-:W-:Y:S05]  /*10fd0*/  WARPSYNC.COLLECTIVE R71, `(.L_x_7171) ;  /* 0x0000000047087348 */ /* 0x000fea0003c00000 */
[----:B------:R0:W1:Y:S02]  /*10fe0*/  SHFL.IDX P3, R244, R70, R69, R68 ;  /* 0x0000004546f47389 */ /* 0x0000640000060044 */
[----:B01----:R-:W-:Y:S05]  /*10ff0*/  ENDCOLLECTIVE ;  /* 0x000000000000791b */ /* 0x003fea0003800000 */
.L_x_7171:
        /* <DEDUP_REMOVED lines=15> */
.L_x_7172:
[----:B------:R-:W-:Y:S01]  /*110f0*/  MOV R70, R60 ;  /* 0x0000003c00467202 */ /* 0x000fe20000000f00 */
[----:B------:R-:W-:-:S07]  /*11100*/  FADD.FTZ R240, R244, R240 ;  /* 0x000000f0f4f07221 */ /* 0x000fce0000010000 */
[----:B------:R-:W-:Y:S05]  /*11110*/  WARPSYNC.COLLECTIVE R71, `(.L_x_7173) ;  /* 0x0000000047087348 */ /* 0x000fea0003c00000 */
[----:B------:R0:W1:Y:S02]  /*11120*/  SHFL.DOWN P0, R244, R250, R251, R252 ;  /* 0x080000fbfaf47389 */ /* 0x00006400000000fc */
[----:B01----:R-:W-:Y:S05]  /*11130*/  ENDCOLLECTIVE ;  /* 0x000000000000791b */ /* 0x003fea0003800000 */
.L_x_7173:
[----:B------:R-:W-:Y:S02]  /*11140*/  MOV R250, R246 ;  /* 0x000000f600fa7202 */ /* 0x000fe40000000f00 */
[----:B------:R-:W-:-:S07]  /*11150*/  MOV R245, R244 ;  /* 0x000000f400f57202 */ /* 0x000fce0000000f00 */
[----:B------:R-:W-:Y:S05]  /*11160*/  WARPSYNC.COLLECTIVE R71, `(.L_x_7174) ;  /* 0x0000000047087348 */ /* 0x000fea0003c00000 */
[----:B------:R0:W1:Y:S02]  /*11170*/  SHFL.DOWN P0, R244, R250, R251, R252 ;  /* 0x080000fbfaf47389 */ /* 0x00006400000000fc */
[----:B01----:R-:W-:Y:S05]  /*11180*/  ENDCOLLECTIVE ;  /* 0x000000000000791b */ /* 0x003fea0003800000 */
.L_x_7174:
[----:B------:R-:W-:Y:S02]  /*11190*/  MOV R250, R247 ;  /* 0x000000f700fa7202 */ /* 0x000fe40000000f00 */
[----:B------:R-:W-:-:S07]  /*111a0*/  MOV R246, R244 ;  /* 0x000000f400f67202 */ /* 0x000fce0000000f00 */
[----:B------:R-:W-:Y:S05]  /*111b0*/  WARPSYNC.COLLECTIVE R71, `(.L_x_7175) ;  /* 0x0000000047087348 */ /* 0x000fea0003c00000 */
[----:B------:R0:W1:Y:S02]  /*111c0*/  SHFL.DOWN P0, R244, R250, R251, R252 ;  /* 0x080000fbfaf47389 */ /* 0x00006400000000fc */
[----:B01----:R-:W-:Y:S05]  /*111d0*/  ENDCOLLECTIVE ;  /* 0x000000000000791b */ /* 0x003fea0003800000 */
.L_x_7175:
[----:B------:R-:W-:Y:S02]  /*111e0*/  MOV R250, R248 ;  /* 0x000000f800fa7202 */ /* 0x000fe40000000f00 */
[----:B------:R-:W-:-:S07]  /*111f0*/  MOV R247, R244 ;  /* 0x000000f400f77202 */ /* 0x000fce0000000f00 */
[----:B------:R-:W-:Y:S05]  /*11200*/  WARPSYNC.COLLECTIVE R71, `(.L_x_7176) ;  /* 0x0000000047087348 */ /* 0x000fea0003c00000 */
[----:B------:R0:W1:Y:S02]  /*11210*/  SHFL.DOWN P0, R244, R250, R251, R252 ;  /* 0x080000fbfaf47389 */ /* 0x00006400000000fc */
[----:B01----:R-:W-:Y:S05]  /*11220*/  ENDCOLLECTIVE ;  /* 0x000000000000791b */ /* 0x003fea0003800000 */
.L_x_7176:
[----:B------:R-:W-:-:S07]  /*11230*/  MOV R248, R244 ;  /* 0x000000f400f87202 */ /* 0x000fce0000000f00 */
[----:B------:R-:W-:Y:S05]  /*11240*/  WARPSYNC.COLLECTIVE R71, `(.L_x_7177) ;  /* 0x0000000047087348 */ /* 0x000fea0003c00000 */
[----:B------:R0:W1:Y:S02]  /*11250*/  SHFL.IDX P3, R244, R70, R69, R68 ;  /* 0x0000004546f47389 */ /* 0x0000640000060044 */
[----:B01----:R-:W-:Y:S05]  /*11260*/  ENDCOLLECTIVE ;  /* 0x000000000000791b */ /* 0x003fea0003800000 */
.L_x_7177:
[----:B------:R-:W-:Y:S02]  /*11270*/  MOV R70, R61 ;  /* 0x0000003d00467202 */ /* 0x000fe40000000f00 */
[----:B------:R-:W-:-:S07]  /*11280*/  MOV R60, R244 ;  /* 0x000000f4003c7202 */ /* 0x000fce0000000f00 */
[----:B------:R-:W-:Y:S05]  /*11290*/  WARPSYNC.COLLECTIVE R71, `(.L_x_7178) ;  /* 0x0000000047087348 */ /* 0x000fea0003c00000 */
[----:B------:R0:W1:Y:S02]  /*112a0*/  SHFL.IDX P3, R244, R70, R69, R68 ;  /* 0x0000004546f47389 */ /* 0x0000640000060044 */
[----:B01----:R-:W-:Y:S05]  /*112b0*/  ENDCOLLECTIVE ;  /* 0x000000000000791b */ /* 0x003fea0003800000 */
.L_x_7178:
[----:B------:R-:W-:Y:S02]  /*112c0*/  MOV R70, R62 ;  /* 0x0000003e00467202 */ /* 0x000fe40000000f00 */
[----:B------:R-:W-:-:S07]  /*112d0*/  MOV R61, R244 ;  /* 0x000000f4003d7202 */ /* 0x000fce0000000f00 */
[----:B------:R-:W-:Y:S05]  /*112e0*/  WARPSYNC.COLLECTIVE R71, `(.L_x_7179) ;  /* 0x0000000047087348 */ /* 0x000fea0003c00000 */
[----:B------:R0:W1:Y:S02]  /*112f0*/  SHFL.IDX P3, R244, R70, R69, R68 ;  /* 0x0000004546f47389 */ /* 0x0000640000060044 */
[----:B01----:R-:W-:Y:S05]  /*11300*/  ENDCOLLECTIVE ;  /* 0x000000000000791b */ /* 0x003fea0003800000 */
.L_x_7179:
[----:B------:R-:W-:Y:S02]  /*11310*/  MOV R70, R63 ;  /* 0x0000003f00467202 */ /* 0x000fe40000000f00 */
[----:B------:R-:W-:-:S07]  /*11320*/  MOV R62, R244 ;  /* 0x000000f4003e7202 */ /* 0x000fce0000000f00 */
[----:B------:R-:W-:Y:S05]  /*11330*/  WARPSYNC.COLLECTIVE R71, `(.L_x_7180) ;  /* 0x0000000047087348 */ /* 0x000fea0003c00000 */
[----:B------:R0:W1:Y:S02]  /*11340*/  SHFL.IDX P3, R244, R70, R69, R68 ;  /* 0x0000004546f47389 */ /* 0x0000640000060044 */
[----:B01----:R-:W-:Y:S05]  /*11350*/  ENDCOLLECTIVE ;  /* 0x000000000000791b */ /* 0x003fea0003800000 */
.L_x_7180:
[----:B------:R-:W-:Y:S01]  /*11360*/  MOV R63, R244 ;  /* 0x000000f4003f7202 */ /* 0x000fe20000000f00 */
[----:B------:R-:W-:Y:S06]  /*11370*/  BRA `(.L_x_7181) ;  /* 0xffffff8800d47947 */ /* 0x000fec000383ffff */
.L_x_7182:
        /* <DEDUP_REMOVED lines=16> */
.L_x_18701:


//--------------------- .text._Z25selective_scan_bwd_kernelI32Selective_Scan_bwd_kernel_traitsILi64ELi16ELb0ELb0ELb1ELb1ELb0EN3c108BFloat16ENS1_7complexIfEEEEv12SSMParamsBwd --------------------------
	.section	.text._Z25selective_scan_bwd_kernelI32Selective_Scan_bwd_kernel_traitsILi64ELi16ELb0ELb0ELb1ELb1ELb0EN3c108BFloat16ENS1_7complexIfEEEEv12SSMParamsBwd,"ax",@progbits
	.align	128
        .global         _Z25selective_scan_bwd_kernelI32Selective_Scan_bwd_kernel_traitsILi64ELi16ELb0ELb0ELb1ELb1ELb0EN3c108BFloat16ENS1_7complexIfEEEEv12SSMParamsBwd
        .type           _Z25selective_scan_bwd_kernelI32Selective_Scan_bwd_kernel_traitsILi64ELi16ELb0ELb0ELb1ELb1ELb0EN3c108BFloat16ENS1_7complexIfEEEEv12SSMParamsBwd,@function
        .size           _Z25selective_scan_bwd_kernelI32Selective_Scan_bwd_kernel_traitsILi64ELi16ELb0ELb0ELb1ELb1ELb0EN3c108BFloat16ENS1_7complexIfEEEEv12SSMParamsBwd,(.L_x_18702 - _Z25selective_scan_bwd_kernelI32Selective_Scan_bwd_kernel_traitsILi64ELi16ELb0ELb0ELb1ELb1ELb0EN3c108BFloat16ENS1_7complexIfEEEEv12SSMParamsBwd)
        .other          _Z25selective_scan_bwd_kernelI32Selective_Scan_bwd_kernel_traitsILi64ELi16ELb0ELb0ELb1ELb1ELb0EN3c108BFloat16ENS1_7complexIfEEEEv12SSMParamsBwd,@"STO_CUDA_ENTRY STV_DEFAULT"
_Z25selective_scan_bwd_kernelI32Selective_Scan_bwd_kernel_traitsILi64ELi16ELb0ELb0ELb1ELb1ELb0EN3c108BFloat16ENS1_7complexIfEEEEv12SSMParamsBwd:
.text._Z25selective_scan_bwd_kernelI32Selective_Scan_bwd_kernel_traitsILi64ELi16ELb0ELb0ELb1ELb1ELb0EN3c108BFloat16ENS1_7complexIfEEEEv12SSMParamsBwd:
        /* <DEDUP_REMOVED lines=143> */
.L_x_7315:
        /* <DEDUP_REMOVED lines=28> */
[----:B------:R-:W-:Y:S02]  /*0ab0*/  SHF.L.U32 R4, R32, 0x1, RZ ;  /* 0x0000000120047819 */ /* 0x000fe400000006ff */
        /* <DEDUP_REMOVED lines=16> */
[C---:B------:R-:W-:Y:S01]  /*0bc0*/  LOP3.LUT R17, R32.reuse, 0x100, RZ, 0xfc, !PT ;  /* 0x0000010020117812 */ /* 0x040fe200078efcff */
        /* <DEDUP_REMOVED lines=122> */
[----:B------:R-:W-:Y:S01]  /*1370*/  STS.U16 [R74+0x100], R13 ;  /* 0x0001000d4a007388 */ /* 0x000fe20000000400 */
[----:B------:R-:W-:-:S03]  /*1380*/  LEA.HI.SX32 R96, R3, R3, 0x1b ;  /* 0x0000000303607211 */ /* 0x000fc600078fdaff */
[----:B----4-:R3:W-:Y:S04]  /*1390*/  STS.U16 [R249+0x140], R14 ;  /* 0x0001400ef9007388 */ /* 0x0107e80000000400 */
[----:B------:R4:W-:Y:S04]  /*13a0*/  STS.U16 [R238+0x180], R15 ;  /* 0x0001800fee007388 */ /* 0x0009e80000000400 */
[----:B------:R5:W-:Y:S04]  /*13b0*/  STS.U16 [R237+0x1c0], R18 ;  /* 0x0001c012ed007388 */ /* 0x000be80000000400 */
[----:B------:R5:W-:Y:S01]  /*13c0*/  STS.U16 [R104+0x200], R19 ;  /* 0x0002001368007388 */ /* 0x000be20000000400 */
[----:B------:R-:W-:-:S03]  /*13d0*/  LEA R96, R96, UR28, 0x1 ;  /* 0x0000001c60607c11 */ /* 0x000fc6000f8e08ff */
        /* <DEDUP_REMOVED lines=48> */
[----:B-----5:R-:W-:Y:S02]  /*16e0*/  PRMT R18, RZ, 0x7610, R18 ;  /* 0x00007610ff127816 */ /* 0x020fe40000000012 */
        /* <DEDUP_REMOVED lines=38> */
[----:B------:R3:W-:Y:S04]  /*1950*/  STS.U16 [R249+0x140], R14 ;  /* 0x0001400ef9007388 */ /* 0x0007e80000000400 */
[----:B------:R3:W-:Y:S04]  /*1960*/  STS.U16 [R238+0x180], R13 ;  /* 0x0001800dee007388 */ /* 0x0007e80000000400 */
[----:B----4-:R4:W-:Y:S04]  /*1970*/  STS.U16 [R237+0x1c0], R16 ;  /* 0x0001c010ed007388 */ /* 0x0109e80000000400 */
[----:B-----5:R5:W-:Y:S04]  /*1980*/  STS.U16 [R104+0x200], R15 ;  /* 0x0002000f68007388 */ /* 0x020be80000000400 */
        /* <DEDUP_REMOVED lines=67> */
[----:B------:R-:W-:Y:S01]  /*1dc0*/  STL [R1+0xc], R77 ;  /* 0x00000c4d01007387 */ /* 0x000fe20000100800 */
[----:B0-----:R-:W-:-:S03]  /*1dd0*/  PRMT R4, RZ, 0x7610, R4 ;  /* 0x00007610ff047816 */ /* 0x001fc60000000004 */
        /* <DEDUP_REMOVED lines=19> */
[----:B------:R-:W-:Y:S01]  /*1f10*/  HFMA2 R87, -RZ, RZ, 0, 0 ;  /* 0x00000000ff577431 */ /* 0x000fe200000001ff */
[----:B------:R-:W-:-:S02]  /*1f20*/  CS2R R94, SRZ ;  /* 0x00000000005e7805 */ /* 0x000fc4000001ff00 */
[----:B------:R-:W-:Y:S02]  /*1f30*/  CS2R R92, SRZ ;  /* 0x00000000005c7805 */ /* 0x000fe4000001ff00 */
[----:B------:R-:W-:Y:S02]  /*1f40*/  CS2R R90, SRZ ;  /* 0x00000000005a7805 */ /* 0x000fe4000001ff00 */
[----:B------:R-:W-:Y:S02]  /*1f50*/  CS2R R88, SRZ ;  /* 0x0000000000587805 */ /* 0x000fe4000001ff00 */
[----:B------:R-:W-:Y:S02]  /*1f60*/  FSETP.GTU.FTZ.AND P1, PT, R85, 20, PT ;  /* 0x41a000005500780b */ /* 0x000fe40003f3c000 */
[----:B------:R-:W-:Y:S02]  /*1f70*/  FSETP.GTU.FTZ.AND P2, PT, R84, 20, PT ;  /* 0x41a000005400780b */ /* 0x000fe40003f5c000 */
[----:B------:R-:W-:-:S02]  /*1f80*/  FSETP.GTU.FTZ.AND P3, PT, R83, 20, PT ;  /* 0x41a000005300780b */ /* 0x000fc40003f7c000 */
[----:B------:R-:W-:Y:S02]  /*1f90*/  FSETP.GTU.FTZ.AND P4, PT, R82, 20, PT ;  /* 0x41a000005200780b */ /* 0x000fe40003f9c000 */
[----:B------:R-:W-:Y:S02]  /*1fa0*/  FSETP.GTU.FTZ.AND P5, PT, R81, 20, PT ;  /* 0x41a000005100780b */ /* 0x000fe40003fbc000 */
[----:B------:R-:W-:Y:S01]  /*1fb0*/  MOV R80, RZ ;  /* 0x000000ff00507202 */ /* 0x000fe20000000f00 */
[----:B------:R-:W-:Y:S04]  /*1fc0*/  STS.U16 [R78], R8 ;  /* 0x000000084e007388 */ /* 0x000fe80000000400 */
        /* <DEDUP_REMOVED lines=33> */
[----:B------:R-:W-:Y:S01]  /*21e0*/  CS2R R78, SRZ ;  /* 0x00000000004e7805 */ /* 0x000fe2000001ff00 */
[----:B-1----:R-:W-:Y:S01]  /*21f0*/  FADD.FTZ R76, R22, UR6 ;  /* 0x00000006164c7e21 */ /* 0x002fe20008010000 */
        /* <DEDUP_REMOVED lines=31> */
.L_x_7185:
[----:B------:R-:W-:Y:S05]  /*23f0*/  BSYNC.RECONVERGENT B0 ;  /* 0x0000000000007941 */ /* 0x000fea0003800200 */
.L_x_7184:
[----:B------:R-:W-:Y:S01]  /*2400*/  SHF.L.U32 R28, R28, 0x10, RZ ;  /* 0x000000101c1c7819 */ /* 0x000fe200000006ff */
[----:B------:R-:W-:Y:S01]  /*2410*/  BSSY.RECONVERGENT B0, `(.L_x_7186) ;  /* 0x0000025000007945 */ /* 0x000fe20003800200 */
[----:B------:R-:W-:Y:S02]  /*2420*/  FSETP.GTU.FTZ.AND P0, PT, R76, 20, PT ;  /* 0x41a000004c00780b */ /* 0x000fe40003f1c000 */
[----:B--2---:R-:W-:Y:S02]  /*2430*/  CS2R R74, SRZ ;  /* 0x00000000004a7805 */ /* 0x004fe4000001ff00 */
        /* <DEDUP_REMOVED lines=34> */
.L_x_7187:
[----:B------:R-:W-:Y:S05]  /*2660*/  BSYNC.RECONVERGENT B0 ;  /* 0x0000000000007941 */ /* 0x000fea0003800200 */
.L_x_7186:
        /* <DEDUP_REMOVED lines=39> */
.L_x_7189:
[----:B------:R-:W-:Y:S05]  /*28e0*/  BSYNC.RECONVERGENT B0 ;  /* 0x0000000000007941 */ /* 0x000fea0003800200 */
.L_x_7188:
        /* <DEDUP_REMOVED lines=39> */
.L_x_7191:
[----:B------:R-:W-:Y:S05]  /*2b60*/  BSYNC.RECONVERGENT B0 ;  /* 0x0000000000007941 */ /* 0x000fea0003800200 */
.L_x_7190:
        /* <DEDUP_REMOVED lines=39> */
.L_x_7193:
[----:B------:R-:W-:Y:S05]  /*2de0*/  BSYNC.RECONVERGENT B0 ;  /* 0x0000000000007941 */ /* 0x000fea0003800200 */
.L_x_7192:
        /* <DEDUP_REMOVED lines=39> */
.L_x_7195:
[----:B------:R-:W-:Y:S05]  /*3060*/  BSYNC.RECONVERGENT B0 ;  /* 0x0000000000007941 */ /* 0x000fea0003800200 */
.L_x_7194:
        /* <DEDUP_REMOVED lines=40> */
.L_x_7197:
[----:B------:R-:W-:Y:S05]  /*32f0*/  BSYNC.RECONVERGENT B0 ;  /* 0x0000000000007941 */ /* 0x000fea0003800200 */
.L_x_7196:
        /* <DEDUP_REMOVED lines=39> */
.L_x_7199:
[----:B------:R-:W-:Y:S05]  /*3570*/  BSYNC.RECONVERGENT B0 ;  /* 0x0000000000007941 */ /* 0x000fea0003800200 */
.L_x_7198:
        /* <DEDUP_REMOVED lines=39> */
.L_x_7201:
[----:B------:R-:W-:Y:S05]  /*37f0*/  BSYNC.RECONVERGENT B0 ;  /* 0x0000000000007941 */ /* 0x000fea0003800200 */
.L_x_7200:
        /* <DEDUP_REMOVED lines=39> */
.L_x_7203:
[----:B------:R-:W-:Y:S05]  /*3a70*/  BSYNC.RECONVERGENT B0 ;  /* 0x0000000000007941 */ /* 0x000fea0003800200 */
.L_x_7202:
        /* <DEDUP_REMOVED lines=44> */
.L_x_7205:
[----:B------:R-:W-:Y:S05]  /*3d40*/  BSYNC.RECONVERGENT B0 ;  /* 0x0000000000007941 */ /* 0x000fea0003800200 */
.L_x_7204:
        /* <DEDUP_REMOVED lines=32> */
.L_x_7207:
[----:B------:R-:W-:Y:S05]  /*3f50*/  BSYNC.RECONVERGENT B0 ;  /* 0x0000000000007941 */ /* 0x000fea0003800200 */
.L_x_7206:
        /* <DEDUP_REMOVED lines=32> */
.L_x_7209:
[----:B------:R-:W-:Y:S05]  /*4160*/  BSYNC.RECONVERGENT B0 ;  /* 0x0000000000007941 */ /* 0x000fea0003800200 */
.L_x_7208:
        /* <DEDUP_REMOVED lines=32> */
.L_x_7211:
[----:B------:R-:W-:Y:S05]  /*4370*/  BSYNC.RECONVERGENT B0 ;  /* 0x0000000000007941 */ /* 0x000fea0003800200 */
.L_x_7210:
        /* <DEDUP_REMOVED lines=32> */
.L_x_7213:
[----:B------:R-:W-:Y:S05]  /*4580*/  BSYNC.RECONVERGENT B0 ;  /* 0x0000000000007941 */ /* 0x000fea0003800200 */
.L_x_7212:
        /* <DEDUP_REMOVED lines=32> */
.L_x_7215:
[----:B------:R-:W-:Y:S05]  /*4790*/  BSYNC.RECONVERGENT B0 ;  /* 0x0000000000007941 */ /* 0x000fea0003800200 */
.L_x_7214:
        /* <DEDUP_REMOVED lines=27> */
[----:B------:R-:W-:Y:S01]  /*4950*/  SHF.L.U32 R13, R189, 0x5, RZ ;  /* 0x00000005bd0d7819 */ /* 0x000fe200000006ff */
[----:B------:R-:W-:Y:S01]  /*4960*/  HFMA2 R95, -RZ, RZ, 0, 0 ;  /* 0x00000000ff5f7431 */ /* 0x000fe200000001ff */
[----:B------:R-:W-:Y:S01]  /*4970*/  LOP3.LUT R2, R2, 0xfffffffb, RZ, 0xc0, !PT ;  /* 0xfffffffb02027812 */ /* 0x000fe200078ec0ff */
[----:B------:R-:W2:Y:S01]  /*4980*/  LDCU.64 UR30, c[0x0][0x3b8] ;  /* 0x00007700ff1e77ac */ /* 0x000ea20008000a00 */
        /* <DEDUP_REMOVED lines=18> */
[----:B-1----:R-:W-:Y:S01]  /*4ab0*/  UIMAD.WIDE.U32 UR12, UR8, UR28, URZ ;  /* 0x0000001c080c72a5 */ /* 0x002fe2000f8e00ff */
[----:B------:R-:W-:Y:S01]  /*4ac0*/  FADD.FTZ R5, R5, R5 ;  /* 0x0000000505057221 */ /* 0x000fe20000010000 */
[----:B--2---:R-:W-:Y:S01]  /*4ad0*/  UIMAD.WIDE.U32 UR10, UR8, UR30, URZ ;  /* 0x0000001e080a72a5 */ /* 0x004fe2000f8e00ff */
[----:B------:R-:W-:Y:S01]  /*4ae0*/  FADD.FTZ R4, R4, R4 ;  /* 0x0000000404047221 */ /* 0x000fe20000010000 */
[----:B------:R-:W-:Y:S01]  /*4af0*/  UIMAD UR29, UR8, UR29, UR13 ;  /* 0x0000001d081d72a4 */ /* 0x000fe2000f8e020d */
[----:B------:R-:W-:Y:S01]  /*4b00*/  LOP3.LUT R3, R189, 0x1f, RZ, 0xc0, !PT ;  /* 0x0000001fbd037812 */ /* 0x000fe200078ec0ff */
[----:B------:R-:W-:-:S02]  /*4b10*/  UIMAD UR31, UR8, UR31, UR11 ;  /* 0x0000001f081f72a4 */ /* 0x000fc4000f8e020b */
[----:B------:R-:W-:Y:S01]  /*4b20*/  USHF.L.U32 UR8, UR15, 0xb, URZ ;  /* 0x0000000b0f087899 */ /* 0x000fe200080006ff */
[----:B------:R-:W0:Y:S03]  /*4b30*/  LDCU UR46, c[0x0][0x394] ;  /* 0x00007280ff2e77ac */ /* 0x000e260008000800 */
[----:B------:R-:W-:Y:S01]  /*4b40*/  ULEA UR8, UR33, -UR8, 0x1 ;  /* 0x8000000821087291 */ /* 0x000fe2000f8e08ff */
[----:B------:R-:W1:Y:S03]  /*4b50*/  LDCU UR47, c[0x0][0x38c] ;  /* 0x00007180ff2f77ac */ /* 0x000e660008000800 */
[----:B------:R-:W-:Y:S01]  /*4b60*/  UIADD3 UR32, UPT, UPT, UR8, 0x800, URZ ;  /* 0x0000080008207890 */ /* 0x000fe2000fffe0ff */
[----:B------:R-:W2:Y:S05]  /*4b70*/  LDCU UR30, c[0x0][0x388] ;  /* 0x00007100ff1e77ac */ /* 0x000eaa0008000800 */
[----:B------:R-:W-:Y:S01]  /*4b80*/  ISETP.GE.AND P0, PT, R70, UR32, PT ;  /* 0x0000002046007c0c */ /* 0x000fe2000bf06270 */
[----:B------:R-:W3:Y:S01]  /*4b90*/  LDCU.64 UR42, c[0x0][0x3a8] ;  /* 0x00007500ff2a77ac */ /* 0x000ee20008000a00 */
[----:B------:R-:W4:Y:S01]  /*4ba0*/  LDCU.64 UR40, c[0x0][0x3c0] ;  /* 0x00007800ff2877ac */ /* 0x000f220008000a00 */
[----:B------:R-:W0:Y:S10]  /*4bb0*/  LDCU.64 UR38, c[0x0][0x4f0] ;  /* 0x00009e00ff2677ac */ /* 0x000e340008000a00 */
[----:B------:R-:W-:Y:S01]  /*4bc0*/  @P0 LOP3.LUT R2, R2, 0x4, RZ, 0xfc, !PT ;  /* 0x0000000402020812 */ /* 0x000fe200078efcff */
[----:B------:R-:W0:Y:S01]  /*4bd0*/  LDCU.64 UR44, c[0x0][0x3e0] ;  /* 0x00007c00ff2c77ac */ /* 0x000e220008000a00 */
[----:B------:R-:W0:Y:S01]  /*4be0*/  LDCU.128 UR24, c[0x0][0x440] ;  /* 0x00008800ff1877ac */ /* 0x000e220008000c00 */
[----:B-12---:R-:W-:-:S05]  /*4bf0*/  UMOV UR8, URZ ;  /* 0x000000ff00087c82 */ /* 0x006fca0008000000 */
.L_x_7314:
[----:B------:R-:W-:Y:S01]  /*4c00*/  UMOV UR28, UR12 ;  /* 0x0000000c001c7c82 */ /* 0x000fe20008000000 */
[----:B0-----:R-:W-:Y:S01]  /*4c10*/  LOP3.LUT R60, R13, 0x7c1f, R189, 0xc8, !PT ;  /* 0x00007c1f0d3c7812 */ /* 0x001fe200078ec8bd */
[----:B---3--:R-:W-:Y:S01]  /*4c20*/  UIMAD.WIDE.U32 UR36, UR8, UR42, UR28 ;  /* 0x0000002a082472a5 */ /* 0x008fe2000f8e001c */
[----:B------:R-:W-:-:S03]  /*4c30*/  LOP3.LUT P6, RZ, R2, 0x4, RZ, 0xc0, !PT ;  /* 0x0000000402ff7812 */ /* 0x000fc600078cc0ff */
[----:B------:R-:W-:Y:S02]  /*4c40*/  UIMAD UR28, UR8, UR43, UR37 ;  /* 0x0000002b081c72a4 */ /* 0x000fe4000f8e0225 */
[----:B0-----:R-:W-:-:S04]  /*4c50*/  ULEA UR33, UP0, UR36, UR24, 0x3 ;  /* 0x0000001824217291 */ /* 0x001fc8000f8018ff */
[----:B------:R-:W-:Y:S02]  /*4c60*/  ULEA.HI.X UR36, UR36, UR25, UR28, 0x3, UP0 ;  /* 0x0000001924247291 */ /* 0x000fe400080f1c1c */
[----:B------:R-:W-:-:S04]  /*4c70*/  MOV R62, UR33 ;  /* 0x00000021003e7c02 */ /* 0x000fc80008000f00 */
[----:B------:R-:W-:-:S06]  /*4c80*/  MOV R63, UR36 ;  /* 0x00000024003f7c02 */ /* 0x000fcc0008000f00 */
[----:B--2---:R-:W2:Y:S01]  /*4c90*/  LDG.E.64 R62, desc[UR34][R62.64] ;  /* 0x000000223e3e7981 */ /* 0x004ea2000c1e1b00 */
[----:B------:R-:W-:Y:S02]  /*4ca0*/  LOP3.LUT R106, R3, 0x7c00, R13, 0xf8, !PT ;  /* 0x00007c00036a7812 */ /* 0x000fe400078ef80d */
[----:B------:R-:W-:Y:S02]  /*4cb0*/  MOV R65, UR44 ;  /* 0x0000002c00417c02 */ /* 0x000fe40008000f00 */
[----:B------:R-:W-:Y:S02]  /*4cc0*/  MOV R61, RZ ;  /* 0x000000ff003d7202 */ /* 0x000fe40000000f00 */
[C---:B------:R-:W-:Y:S02]  /*4cd0*/  LOP3.LUT R66, R106.reuse, 0x20, RZ, 0xfc, !PT ;  /* 0x000000206a427812 */ /* 0x040fe400078efcff */
[----:B------:R-:W-:Y:S01]  /*4ce0*/  LOP3.LUT R67, R106, 0x40, RZ, 0xfc, !PT ;  /* 0x000000406a437812 */ /* 0x000fe200078efcff */
[----:B------:R-:W-:Y:S01]  /*4cf0*/  IMAD.WIDE.U32 R64, R65, UR8, R60 ;  /* 0x0000000841407c25 */ /* 0x000fe2000f8e003c */
[----:B----4-:R-:W-:-:S02]  /*4d00*/  MOV R69, UR45 ;  /* 0x0000002d00457c02 */ /* 0x010fc40008000f00 */
[----:B------:R-:W-:Y:S02]  /*4d10*/  ISETP.GE.AND P3, PT, R66, UR32, PT ;  /* 0x0000002042007c0c */ /* 0x000fe4000bf66270 */
[----:B------:R-:W-:Y:S01]  /*4d20*/  ISETP.GE.AND P4, PT, R67, UR32, PT ;  /* 0x0000002043007c0c */ /* 0x000fe2000bf86270 */
[----:B------:R-:W-:Y:S01]  /*4d30*/  IMAD R65, R69, UR8, R65 ;  /* 0x0000000845417c24 */ /* 0x000fe2000f8e0241 */
[C---:B------:R-:W-:Y:S02]  /*4d40*/  LOP3.LUT R61, R106.reuse, 0x60, RZ, 0xfc, !PT ;  /* 0x000000606a3d7812 */ /* 0x040fe400078efcff */
[----:B------:R-:W-:Y:S02]  /*4d50*/  LOP3.LUT R66, R106, 0x80, RZ, 0xfc, !PT ;  /* 0x000000806a427812 */ /* 0x000fe400078efcff */
[----:B------:R-:W-:Y:S02]  /*4d60*/  LEA R60, P2, R64, UR23, 0x1 ;  /* 0x00000017403c7c11 */ /* 0x000fe4000f8408ff */
[----:B------:R-:W-:-:S02]  /*4d70*/  ISETP.GE.AND P5, PT, R61, UR32, PT ;  /* 0x000000203d007c0c */ /* 0x000fc4000bfa6270 */
[----:B------:R-:W-:Y:S02]  /*4d80*/  PRMT R109, RZ, 0x7610, R109 ;  /* 0x00007610ff6d7816 */ /* 0x000fe4000000006d */
[----:B------:R-:W-:Y:S02]  /*4d90*/  PRMT R110, RZ, 0x7610, R110 ;  /* 0x00007610ff6e7816 */ /* 0x000fe4000000006e */
[----:B------:R-:W-:Y:S02]  /*4da0*/  ISETP.GE.AND P0, PT, R66, UR32, PT ;  /* 0x0000002042007c0c */ /* 0x000fe4000bf06270 */
[----:B------:R-:W-:Y:S02]  /*4db0*/  LEA.HI.X R61, R64, UR21, R65, 0x1, P2 ;  /* 0x00000015403d7c11 */ /* 0x000fe400090f0c41 */
[C---:B------:R-:W-:Y:S02]  /*4dc0*/  LOP3.LUT R67, R106.reuse, 0xa0, RZ, 0xfc, !PT ;  /* 0x000000a06a437812 */ /* 0x040fe400078efcff */
[C---:B------:R-:W-:Y:S01]  /*4dd0*/  LOP3.LUT R64, R106.reuse, 0xc0, RZ, 0xfc, !PT ;  /* 0x000000c06a407812 */ /* 0x040fe200078efcff */
[----:B------:R-:W3:Y:S01]  /*4de0*/  @!P3 LDG.E.U16 R109, desc[UR34][R60.64+0x40] ;  /* 0x000040223c6db981 */ /* 0x000ee2000c1e1500 */
[----:B------:R-:W-:-:S02]  /*4df0*/  LOP3.LUT R65, R106, 0xe0, RZ, 0xfc, !PT ;  /* 0x000000e06a417812 */ /* 0x000fc400078efcff */
[----:B------:R-:W-:Y:S01]  /*4e00*/  PRMT R108, RZ, 0x7610, R108 ;  /* 0x00007610ff6c7816 */ /* 0x000fe2000000006c */
[----:B------:R-:W5:Y:S01]  /*4e10*/  @!P4 LDG.E.U16 R110, desc[UR34][R60.64+0x80] ;  /* 0x000080223c6ec981 */ /* 0x000f62000c1e1500 */
[----:B------:R-:W-:Y:S02]  /*4e20*/  ISETP.GE.AND P2, PT, R67, UR32, PT ;  /* 0x0000002043007c0c */ /* 0x000fe4000bf46270 */
[----:B------:R-:W-:Y:S02]  /*4e30*/  ISETP.GE.AND P3, PT, R64, UR32, PT ;  /* 0x0000002040007c0c */ /* 0x000fe4000bf66270 */
[----:B------:R-:W-:Y:S01]  /*4e40*/  ISETP.GE.AND P4, PT, R65, UR32, PT ;  /* 0x0000002041007c0c */ /* 0x000fe2000bf86270 */
[----:B------:R-:W5:Y:S01]  /*4e50*/  @!P5 LDG.E.U16 R108, desc[UR34][R60.64+0xc0] ;  /* 0x0000c0223c6cd981 */ /* 0x000f62000c1e1500 */
[----:B------:R-:W-:Y:S02]  /*4e60*/  LOP3.LUT R65, R106, 0x100, RZ, 0xfc, !PT ;  /* 0x000001006a417812 */ /* 0x000fe400078efcff */
[----:B------:R-:W-:-:S02]  /*4e70*/  PRMT R64, RZ, 0x7610, R64 ;  /* 0x00007610ff407816 */ /* 0x000fc40000000040 */
[----:B------:R-:W-:Y:S02]  /*4e80*/  LOP3.LUT R66, R106, 0x120, RZ, 0xfc, !PT ;  /* 0x000001206a427812 */ /* 0x000fe400078efcff */
[----:B------:R-:W-:Y:S02]  /*4e90*/  ISETP.GE.AND P5, PT, R65, UR32, PT ;  /* 0x0000002041007c0c */ /* 0x000fe4000bfa6270 */
[----:B------:R-:W-:Y:S01]  /*4ea0*/  PRMT R65, RZ, 0x7610, R65 ;  /* 0x00007610ff417816 */ /* 0x000fe20000000041 */
[----:B------:R-:W5:Y:S01]  /*4eb0*/  @!P0 LDG.E.U16 R64, desc[UR34][R60.64+0x100] ;  /* 0x000100223c408981 */ /* 0x000f62000c1e1500 */
[----:B------:R-:W-:Y:S02]  /*4ec0*/  ISETP.GE.AND P0, PT, R66, UR32, PT ;  /* 0x0000002042007c0c */ /* 0x000fe4000bf06270 */
[----:B------:R-:W-:Y:S02]  /*4ed0*/  LOP3.LUT R66, R106, 0x140, RZ, 0xfc, !PT ;  /* 0x000001406a427812 */ /* 0x000fe400078efcff */
[----:B------:R-:W-:Y:S01]  /*4ee0*/  PRMT R67, RZ, 0x7610, R67 ;  /* 0x00007610ff437816 */ /* 0x000fe20000000043 */
[----:B------:R-:W5:Y:S01]  /*4ef0*/  @!P2 LDG.E.U16 R65, desc[UR34][R60.64+0x140] ;  /* 0x000140223c41a981 */ /* 0x000f62000c1e1500 */
[----:B------:R-:W-:-:S02]  /*4f00*/  ISETP.GE.AND P2, PT, R66, UR32, PT ;  /* 0x0000002042007c0c */ /* 0x000fc4000bf46270 */
[C---:B-1----:R-:W-:Y:S02]  /*4f10*/  LOP3.LUT R68, R106.reuse, 0x160, RZ, 0xfc, !PT ;  /* 0x000001606a447812 */ /* 0x042fe400078efcff */
[----:B------:R-:W-:Y:S01]  /*4f20*/  PRMT R66, RZ, 0x7610, R66 ;  /* 0x00007610ff427816 */ /* 0x000fe20000000042 */
[----:B------:R-:W5:Y:S01]  /*4f30*/  @!P3 LDG.E.U16 R67, desc[UR34][R60.64+0x180] ;  /* 0x000180223c43b981 */ /* 0x000f62000c1e1500 */
[----:B------:R-:W-:Y:S02]  /*4f40*/  PRMT R70, RZ, 0x7610, R70 ;  /* 0x00007610ff467816 */ /* 0x000fe40000000046 */
[----:B------:R-:W-:Y:S02]  /*4f50*/  LOP3.LUT R69, R106, 0x1a0, RZ, 0xfc, !PT ;  /* 0x000001a06a457812 */ /* 0x000fe400078efcff */
[----:B------:R-:W-:Y:S01]  /*4f60*/  ISETP.GE.AND P3, PT, R68, UR32, PT ;  /* 0x0000002044007c0c */ /* 0x000fe2000bf66270 */
[----:B------:R-:W5:Y:S01]  /*4f70*/  @!P5 LDG.E.U16 R66, desc[UR34][R60.64+0x200] ;  /* 0x000200223c42d981 */ /* 0x000f62000c1e1500 */
[----:B------:R-:W-:-:S02]  /*4f80*/  LOP3.LUT R68, R106, 0x180, RZ, 0xfc, !PT ;  /* 0x000001806a447812 */ /* 0x000fc400078efcff */
[----:B------:R-:W-:Y:S01]  /*4f90*/  ISETP.GE.AND P5, PT, R69, UR32, PT ;  /* 0x0000002045007c0c */ /* 0x000fe2000bfa6270 */
[----:B------:R-:W5:Y:S01]  /*4fa0*/  @!P4 LDG.E.U16 R70, desc[UR34][R60.64+0x1c0] ;  /* 0x0001c0223c46c981 */ /* 0x000f62000c1e1500 */
[----:B------:R-:W-:Y:S02]  /*4fb0*/  PRMT R69, RZ, 0x7610, R69 ;  /* 0x00007610ff457816 */ /* 0x000fe40000000045 */
[----:B------:R-:W-:Y:S02]  /*4fc0*/  ISETP.GE.AND P4, PT, R68, UR32, PT ;  /* 0x0000002044007c0c */ /* 0x000fe4000bf86270 */
[----:B------:R-:W-:Y:S02]  /*4fd0*/  PRMT R68, RZ, 0x7610, R68 ;  /* 0x00007610ff447816 */ /* 0x000fe40000000044 */
[C---:B------:R-:W-:Y:S01]  /*4fe0*/  LOP3.LUT R107, R106.reuse, 0x1e0, RZ, 0xfc, !PT ;  /* 0x000001e06a6b7812 */ /* 0x040fe200078efcff */
        /* <DEDUP_REMOVED lines=18> */
[----:B------:R-:W-:Y:S01]  /*5110*/  PRMT R114, RZ, 0x7610, R114 ;  /* 0x00007610ff727816 */ /* 0x000fe20000000072 */
[----:B------:R-:W5:Y:S01]  /*5120*/  @!P5 LDG.E.U16 R111, desc[UR34][R60.64+0x340] ;  /* 0x000340223c6fd981 */ /* 0x000f62000c1e1500 */
[----:B------:R-:W-:Y:S02]  /*5130*/  ISETP.GE.AND P0, PT, R115, UR32, PT ;  /* 0x0000002073007c0c */ /* 0x000fe4000bf06270 */
[----:B------:R-:W-:Y:S02]  /*5140*/  PRMT R115, RZ, 0x7610, R115 ;  /* 0x00007610ff737816 */ /* 0x000fe40000000073 */
[----:B------:R-:W-:Y:S01]  /*5150*/  ISETP.GE.AND P5, PT, R113, UR32, PT ;  /* 0x0000002071007c0c */ /* 0x000fe2000bfa6270 */
[----:B------:R-:W5:Y:S01]  /*5160*/  @!P2 LDG.E.U16 R114, desc[UR34][R60.64+0x3c0] ;  /* 0x0003c0223c72a981 */ /* 0x000f62000c1e1500 */
[C---:B------:R-:W-:Y:S02]  /*5170*/  LOP3.LUT R113, R106.reuse, 0x280, RZ, 0xfc, !PT ;  /* 0x000002806a717812 */ /* 0x040fe400078efcff */
[----:B------:R-:W-:Y:S01]  /*5180*/  LOP3.LUT R116, R106, 0x2a0, RZ, 0xfc, !PT ;  /* 0x000002a06a747812 */ /* 0x000fe200078efcff */
[----:B------:R-:W5:Y:S01]  /*5190*/  @!P3 LDG.E.U16 R115, desc[UR34][R60.64+0x400] ;  /* 0x000400223c73b981 */ /* 0x000f62000c1e1500 */
[----:B------:R-:W-:-:S02]  /*51a0*/  PRMT R122, RZ, 0x7610, R122 ;  /* 0x00007610ff7a7816 */ /* 0x000fc4000000007a */
[----:B------:R-:W-:Y:S02]  /*51b0*/  ISETP.GE.AND P2, PT, R113, UR32, PT ;  /* 0x0000002071007c0c */ /* 0x000fe4000bf46270 */
[----:B------:R-:W-:Y:S02]  /*51c0*/  ISETP.GE.AND P3, PT, R116, UR32, PT ;  /* 0x0000002074007c0c */ /* 0x000fe4000bf66270 */
[----:B------:R-:W-:Y:S01]  /*51d0*/  LOP3.LUT R113, R106, 0x2c0, RZ, 0xfc, !PT ;  /* 0x000002c06a717812 */ /* 0x000fe200078efcff */
[----:B------:R-:W5:Y:S01]  /*51e0*/  @!P4 LDG.E.U16 R122, desc[UR34][R60.64+0x440] ;  /* 0x000440223c7ac981 */ /* 0x000f62000c1e1500 */
[----:B------:R-:W-:Y:S02]  /*51f0*/  PRMT R123, RZ, 0x7610, R123 ;  /* 0x00007610ff7b7816 */ /* 0x000fe4000000007b */
[----:B------:R-:W-:Y:S02]  /*5200*/  PRMT R124, RZ, 0x7610, R124 ;  /* 0x00007610ff7c7816 */ /* 0x000fe4000000007c */
[----:B------:R-:W-:-:S02]  /*5210*/  PRMT R130, RZ, 0x7610, R130 ;  /* 0x00007610ff827816 */ /* 0x000fc40000000082 */
[C---:B------:R-:W-:Y:S01]  /*5220*/  LOP3.LUT R116, R106.reuse, 0x2e0, RZ, 0xfc, !PT ;  /* 0x000002e06a747812 */ /* 0x040fe200078efcff */
[----:B------:R-:W5:Y:S01]  /*5230*/  @!P5 LDG.E.U16 R123, desc[UR34][R60.64+0x480] ;  /* 0x000480223c7bd981 */ /* 0x000f62000c1e1500 */
[----:B------:R-:W-:Y:S02]  /*5240*/  ISETP.GE.AND P4, PT, R113, UR32, PT ;  /* 0x0000002071007c0c */ /* 0x000fe4000bf86270 */
[----:B------:R-:W-:Y:S01]  /*5250*/  LOP3.LUT R113, R106, 0x300, RZ, 0xfc, !PT ;  /* 0x000003006a717812 */ /* 0x000fe200078efcff */
[----:B------:R-:W5:Y:S01]  /*5260*/  @!P0 LDG.E.U16 R124, desc[UR34][R60.64+0x4c0] ;  /* 0x0004c0223c7c8981 */ /* 0x000f62000c1e1500 */
[----:B------:R-:W-:Y:S02]  /*5270*/  PRMT R128, RZ, 0x7610, R128 ;  /* 0x00007610ff807816 */ /* 0x000fe40000000080 */
[----:B------:R-:W-:Y:S01]  /*5280*/  PRMT R131, RZ, 0x7610, R131 ;  /* 0x00007610ff837816 */ /* 0x000fe20000000083 */
[----:B------:R-:W3:Y:S01]  /*5290*/  @!P6 LDG.E.U16 R130, desc[UR34][R60.64] ;  /* 0x000000223c82e981 */ /* 0x000ee2000c1e1500 */
[----:B------:R-:W-:-:S02]  /*52a0*/  ISETP.GE.AND P5, PT, R116, UR32, PT ;  /* 0x0000002074007c0c */ /* 0x000fc4000bfa6270 */
[C---:B------:R-:W-:Y:S01]  /*52b0*/  LOP3.LUT R116, R106.reuse, 0x320, RZ, 0xfc, !PT ;  /* 0x000003206a747812 */ /* 0x040fe200078efcff */
[----:B------:R-:W5:Y:S01]  /*52c0*/  @!P2 LDG.E.U16 R128, desc[UR34][R60.64+0x500] ;  /* 0x000500223c80a981 */ /* 0x000f62000c1e1500 */
[----:B------:R-:W-:Y:S02]  /*52d0*/  ISETP.GE.AND P0, PT, R113, UR32, PT ;  /* 0x0000002071007c0c */ /* 0x000fe4000bf06270 */
[----:B------:R-:W-:Y:S01]  /*52e0*/  LOP3.LUT R113, R106, 0x340, RZ, 0xfc, !PT ;  /* 0x000003406a717812 */ /* 0x000fe200078efcff */
[----:B------:R-:W5:Y:S01]  /*52f0*/  @!P3 LDG.E.U16 R131, desc[UR34][R60.64+0x540] ;  /* 0x000540223c83b981 */ /* 0x000f62000c1e1500 */
[----:B------:R-:W-:Y:S02]  /*5300*/  ISETP.GE.AND P2, PT, R116, UR32, PT ;  /* 0x0000002074007c0c */ /* 0x000fe4000bf46270 */
[----:B------:R-:W-:Y:S02]  /*5310*/  PRMT R132, RZ, 0x7610, R132 ;  /* 0x00007610ff847816 */ /* 0x000fe40000000084 */
[----:B------:R-:W-:-:S02]  /*5320*/  ISETP.GE.AND P3, PT, R113, UR32, PT ;  /* 0x0000002071007c0c */ /* 0x000fc4000bf66270 */
[----:B------:R-:W-:Y:S02]  /*5330*/  PRMT R133, RZ, 0x7610, R133 ;  /* 0x00007610ff857816 */ /* 0x000fe40000000085 */
[C---:B------:R-:W-:Y:S01]  /*5340*/  LOP3.LUT R116, R106.reuse, 0x360, RZ, 0xfc, !PT ;  /* 0x000003606a747812 */ /* 0x040fe200078efcff */
[----:B------:R-:W5:Y:S01]  /*5350*/  @!P4 LDG.E.U16 R132, desc[UR34][R60.64+0x580] ;  /* 0x000580223c84c981 */ /* 0x000f62000c1e1500 */
[----:B------:R-:W-:Y:S02]  /*5360*/  LOP3.LUT R113, R106, 0x380, RZ, 0xfc, !PT ;  /* 0x000003806a717812 */ /* 0x000fe400078efcff */
[----:B------:R-:W-:Y:S01]  /*5370*/  PRMT R134, RZ, 0x7610, R134 ;  /* 0x00007610ff867816 */ /* 0x000fe20000000086 */
[----:B------:R-:W5:Y:S01]  /*5380*/  @!P5 LDG.E.U16 R133, desc[UR34][R60.64+0x5c0] ;  /* 0x0005c0223c85d981 */ /* 0x000f62000c1e1500 */
[----:B------:R-:W-:Y:S02]  /*5390*/  PRMT R135, RZ, 0x7610, R135 ;  /* 0x00007610ff877816 */ /* 0x000fe40000000087 */
[----:B------:R-:W-:-:S02]  /*53a0*/  ISETP.GE.AND P4, PT, R116, UR32, PT ;  /* 0x0000002074007c0c */ /* 0x000fc4000bf86270 */
[----:B------:R-:W-:Y:S01]  /*53b0*/  PRMT R136, RZ, 0x7610, R136 ;  /* 0x00007610ff887816 */ /* 0x000fe20000000088 */
[----:B------:R-:W5:Y:S01]  /*53c0*/  @!P0 LDG.E.U16 R134, desc[UR34][R60.64+0x600] ;  /* 0x000600223c868981 */ /* 0x000f62000c1e1500 */
[C---:B------:R-:W-:Y:S02]  /*53d0*/  LOP3.LUT R116, R106.reuse, 0x3a0, RZ, 0xfc, !PT ;  /* 0x000003a06a747812 */ /* 0x040fe400078efcff */
[----:B------:R-:W-:Y:S01]  /*53e0*/  ISETP.GE.AND P5, PT, R113, UR32, PT ;  /* 0x0000002071007c0c */ /* 0x000fe2000bfa6270 */
[----:B------:R-:W5:Y:S01]  /*53f0*/  @!P2 LDG.E.U16 R135, desc[UR34][R60.64+0x640] ;  /* 0x000640223c87a981 */ /* 0x000f62000c1e1500 */
[----:B------:R-:W-:Y:S02]  /*5400*/  LOP3.LUT R106, R106, 0x3c0, RZ, 0xfc, !PT ;  /* 0x000003c06a6a7812 */ /* 0x000fe400078efcff */
[----:B------:R-:W-:Y:S01]  /*5410*/  LOP3.LUT R113, R13, 0x3e0, R3, 0xfe, !PT ;  /* 0x000003e00d717812 */ /* 0x000fe200078efe03 */
[----:B------:R-:W5:Y:S01]  /*5420*/  @!P3 LDG.E.U16 R136, desc[UR34][R60.64+0x680] ;  /* 0x000680223c88b981 */ /* 0x000f62000c1e1500 */
[----:B------:R-:W-:-:S02]  /*5430*/  ISETP.GE.AND P0, PT, R116, UR32, PT ;  /* 0x0000002074007c0c */ /* 0x000fc4000bf06270 */
[----:B------:R-:W-:Y:S02]  /*5440*/  ISETP.GE.AND P2, PT, R106, UR32, PT ;  /* 0x000000206a007c0c */ /* 0x000fe4000bf46270 */
[----:B------:R-:W-:Y:S02]  /*5450*/  ISETP.GE.AND P3, PT, R113, UR32, PT ;  /* 0x0000002071007c0c */ /* 0x000fe4000bf66270 */
        /* <DEDUP_REMOVED lines=38> */
[----:B------:R-:W-:-:S04]  /*56c0*/  FMUL.FTZ R63, R84, UR48 ;  /* 0x00000030543f7c20 */ /* 0x000fc80008410000 */
[----:B------:R-:W-:-:S04]  /*56d0*/  FMUL.RZ R63, R63, 0.15915493667125701904 ;  /* 0x3e22f9833f3f7820 */ /* 0x000fc8000040c000 */
[----:B------:R-:W-:Y:S08]  /*56e0*/  MUFU.SIN R158, R63 ;  /* 0x0000003f009e7308 */ /* 0x000ff00000000400 */
[----:B------:R0:W-:Y:S02]  /*56f0*/  MUFU.COS R138, R63 ;  /* 0x0000003f008a7308 */ /* 0x0001e40000000000 */
[----:B0-----:R-:W-:-:S04]  /*5700*/  FMUL.FTZ R63, R59, UR48 ;  /* 0x000000303b3f7c20 */ /* 0x001fc80008410000 */
[----:B------:R-:W-:Y:S01]  /*5710*/  FMUL.RZ R117, R63, 0.15915493667125701904 ;  /* 0x3e22f9833f757820 */ /* 0x000fe2000040c000 */
[----:B------:R-:W-:Y:S01]  /*5720*/  FMUL.FTZ R63, R54, UR48 ;  /* 0x00000030363f7c20 */ /* 0x000fe20008410000 */
[----:B------:R-:W-:Y:S01]  /*5730*/  MUFU.SIN R154, R106 ;  /* 0x0000006a009a7308 */ /* 0x000fe20000000400 */
[----:B------:R-:W0:Y:S02]  /*5740*/  S2UR UR33, SR_CgaCtaId ;  /* 0x00000000002179c3 */ /* 0x000e240000008800 */
[----:B------:R-:W-:Y:S01]  /*5750*/  FMUL.RZ R118, R63, 0.15915493667125701904 ;  /* 0x3e22f9833f767820 */ /* 0x000fe2000040c000 */
[----:B------:R-:W-:-:S04]  /*5760*/  FMUL.FTZ R63, R49, UR48 ;  /* 0x00000030313f7c20 */ /* 0x000fc80008410000 */
[----:B------:R1:W-:Y:S01]  /*5770*/  MUFU.COS R155, R106 ;  /* 0x0000006a009b7308 */ /* 0x0003e20000000000 */
[----:B------:R-:W-:Y:S01]  /*5780*/  R2UR UR36, R62 ;  /* 0x000000003e2472ca */ /* 0x000fe200000e0000 */
[----:B------:R-:W-:Y:S01]  /*5790*/  FMUL.FTZ R62, R41, UR48 ;  /* 0x00000030293e7c20 */ /* 0x000fe20008410000 */
[----:B-1----:R-:W-:-:S05]  /*57a0*/  LOP3.LUT R106, R189, 0x3e0, RZ, 0xc0, !PT ;  /* 0x000003e0bd6a7812 */ /* 0x002fca00078ec0ff */
[----:B------:R-:W-:Y:S08]  /*57b0*/  MUFU.SIN R129, R116 ;  /* 0x0000007400817308 */ /* 0x000ff00000000400 */
[----:B------:R1:W-:Y:S02]  /*57c0*/  MUFU.COS R145, R116 ;  /* 0x0000007400917308 */ /* 0x0003e40000000000 */
[----:B-1----:R-:W-:Y:S01]  /*57d0*/  FMUL.RZ R116, R63, 0.15915493667125701904 ;  /* 0x3e22f9833f747820 */ /* 0x002fe2000040c000 */
[----:B------:R-:W-:-:S05]  /*57e0*/  IADD3 R63, PT, PT, R106, R105, RZ ;  /* 0x000000696a3f7210 */ /* 0x000fca0007ffe0ff */
[----:B------:R-:W-:Y:S01]  /*57f0*/  MUFU.SIN R121, R116 ;  /* 0x0000007400797308 */ /* 0x000fe20000000400 */
[----:B------:R-:W-:-:S07]  /*5800*/  IMAD R174, R106, 0x1f, R63 ;  /* 0x0000001f6aae7824 */ /* 0x000fce00078e023f */
[----:B------:R1:W-:Y:S01]  /*5810*/  MUFU.COS R142, R116 ;  /* 0x00000074008e7308 */ /* 0x0003e20000000000 */
[----:B------:R-:W-:Y:S01]  /*5820*/  IADD3 R151, PT, PT, R174, 0x40, RZ ;  /* 0x00000040ae977810 */ /* 0x000fe20007ffe0ff */
[----:B-1----:R-:W-:Y:S01]  /*5830*/  FMUL.RZ R116, R62, 0.15915493667125701904 ;  /* 0x3e22f9833e747820 */ /* 0x002fe2000040c000 */
[----:B------:R-:W-:-:S05]  /*5840*/  FMUL.FTZ R62, R40, UR48 ;  /* 0x00000030283e7c20 */ /* 0x000fca0008410000 */
[----:B------:R-:W-:Y:S01]  /*5850*/  MUFU.SIN R148, R113 ;  /* 0x0000007100947308 */ /* 0x000fe20000000400 */
[----:B------:R-:W-:Y:S01]  /*5860*/  FMUL.RZ R146, R62, 0.15915493667125701904 ;  /* 0x3e22f9833e927820 */ /* 0x000fe2000040c000 */
[----:B------:R-:W-:Y:S01]  /*5870*/  FMUL.FTZ R62, R39, UR48 ;  /* 0x00000030273e7c20 */ /* 0x000fe20008410000 */
[----:B------:R-:W-:-:S05]  /*5880*/  LEA.HI.SX32 R183, R151, R174, 0x1b ;  /* 0x000000ae97b77211 */ /* 0x000fca00078fdaff */
[----:B------:R1:W-:Y:S01]  /*5890*/  MUFU.COS R149, R113 ;  /* 0x0000007100957308 */ /* 0x0003e20000000000 */
[----:B------:R-:W-:Y:S01]  /*58a0*/  IADD3 R181, PT, PT, R174, 0x180, RZ ;  /* 0x00000180aeb57810 */ /* 0x000fe20007ffe0ff */
[----:B------:R-:W-:Y:S01]  /*58b0*/  FMUL.RZ R151, R62, 0.15915493667125701904 ;  /* 0x3e22f9833e977820 */ /* 0x000fe2000040c000 */
[----:B------:R-:W-:Y:S01]  /*58c0*/  FMUL.FTZ R62, R38, UR48 ;  /* 0x00000030263e7c20 */ /* 0x000fe20008410000 */
[----:B------:R-:W-:Y:S01]  /*58d0*/  UMOV UR28, 0x400 ;  /* 0x00000400001c7882 */ /* 0x000fe20000000000 */
[----:B-1----:R-:W-:Y:S01]  /*58e0*/  FMUL.FTZ R113, R45, UR48 ;  /* 0x000000302d717c20 */ /* 0x002fe20008410000 */
[----:B------:R-:W-:Y:S01]  /*58f0*/  IADD3 R141, PT, PT, R174, 0x20, RZ ;  /* 0x00000020ae8d7810 */ /* 0x000fe20007ffe0ff */
[----:B0-----:R-:W-:Y:S02]  /*5900*/  ULEA UR28, UR33, UR28, 0x18 ;  /* 0x0000001c211c7291 */ /* 0x001fe4000f8ec0ff */
[----:B------:R-:W-:Y:S01]  /*5910*/  FMUL.RZ R113, R113, 0.15915493667125701904 ;  /* 0x3e22f98371717820 */ /* 0x000fe2000040c000 */
[-C--:B------:R-:W-:Y:S01]  /*5920*/  LEA.HI.SX32 R196, R181, R174.reuse, 0x1b ;  /* 0x000000aeb5c47211 */ /* 0x080fe200078fdaff */
        /* <DEDUP_REMOVED lines=8> */
[----:B------:R-:W-:Y:S02]  /*59b0*/  LEA.HI.SX32 R182, R141, R174, 0x1b ;  /* 0x000000ae8db67211 */ /* 0x000fe400078fdaff */
[C---:B------:R-:W-:Y:S02]  /*59c0*/  IADD3 R167, PT, PT, R174.reuse, 0xc0, RZ ;  /* 0x000000c0aea77810 */ /* 0x040fe40007ffe0ff */
[----:B------:R-:W-:-:S03]  /*59d0*/  IADD3 R185, PT, PT, R174, 0x1a0, RZ ;  /* 0x000001a0aeb97810 */ /* 0x000fc60007ffe0ff */
[----:B------:R-:W-:Y:S01]  /*59e0*/  MUFU.SIN R143, R118 ;  /* 0x00000076008f7308 */ /* 0x000fe20000000400 */
[C---:B------:R-:W-:Y:S02]  /*59f0*/  IADD3 R169, PT, PT, R174.reuse, 0xe0, RZ ;  /* 0x000000e0aea97810 */ /* 0x040fe40007ffe0ff */
[----:B------:R-:W-:Y:S02]  /*5a00*/  IADD3 R187, PT, PT, R174, 0x1c0, RZ ;  /* 0x000001c0aebb7810 */ /* 0x000fe40007ffe0ff */
[----:B------:R-:W-:-:S03]  /*5a10*/  LEA.HI.SX32 R184, R153, R174, 0x1b ;  /* 0x000000ae99b87211 */ /* 0x000fc600078fdaff */
[----:B------:R-:W-:Y:S01]  /*5a20*/  MUFU.COS R144, R118 ;  /* 0x0000007600907308 */ /* 0x000fe20000000000 */
[----:B------:R-:W-:Y:S02]  /*5a30*/  IADD3 R171, PT, PT, R174, 0x100, RZ ;  /* 0x00000100aeab7810 */ /* 0x000fe40007ffe0ff */
[----:B------:R-:W-:-:S05]  /*5a40*/  LEA.HI.SX32 R186, R163, R174, 0x1b ;  /* 0x000000aea3ba7211 */ /* 0x000fca00078fdaff */
[----:B------:R-:W-:Y:S01]  /*5a50*/  MUFU.SIN R119, R113 ;  /* 0x0000007100777308 */ /* 0x000fe20000000400 */
[----:B------:R-:W-:Y:S02]  /*5a60*/  IADD3 R173, PT, PT, R174, 0x120, RZ ;  /* 0x00000120aead7810 */ /* 0x000fe40007ffe0ff */
[----:B------:R-:W-:-:S05]  /*5a70*/  LEA.HI.SX32 R188, R165, R174, 0x1b ;  /* 0x000000aea5bc7211 */ /* 0x000fca00078fdaff */
[----:B------:R-:W-:Y:S01]  /*5a80*/  MUFU.COS R120, R113 ;  /* 0x0000007100787308 */ /* 0x000fe20000000000 */
[----:B------:R-:W-:Y:S02]  /*5a90*/  LEA.HI.SX32 R195, R179, R174, 0x1b ;  /* 0x000000aeb3c37211 */ /* 0x000fe400078fdaff */
[----:B------:R-:W-:-:S05]  /*5aa0*/  LEA R182, R182, UR28, 0x1 ;  /* 0x0000001cb6b67c11 */ /* 0x000fca000f8e08ff */
[----:B------:R-:W-:Y:S01]  /*5ab0*/  MUFU.SIN R117, R116 ;  /* 0x0000007400757308 */ /* 0x000fe20000000400 */
[----:B------:R-:W-:Y:S02]  /*5ac0*/  IADD3 R177, PT, PT, R174, 0x140, RZ ;  /* 0x00000140aeb17810 */ /* 0x000fe40007ffe0ff */
[----:B------:R-:W-:-:S05]  /*5ad0*/  LEA.HI.SX32 R190, R167, R174, 0x1b ;  /* 0x000000aea7be7211 */ /* 0x000fca00078fdaff */
[----:B------:R-:W-:Y:S01]  /*5ae0*/  MUFU.COS R118, R116 ;  /* 0x0000007400767308 */ /* 0x000fe20000000000 */
[----:B------:R-:W-:Y:S02]  /*5af0*/  LEA.HI.SX32 R179, R185, R174, 0x1b ;  /* 0x000000aeb9b37211 */ /* 0x000fe400078fdaff */
[----:B------:R-:W-:-:S05]  /*5b00*/  LEA R183, R183, UR28, 0x1 ;  /* 0x0000001cb7b77c11 */ /* 0x000fca000f8e08ff */
[----:B------:R-:W-:Y:S01]  /*5b10*/  MUFU.SIN R113, R146 ;  /* 0x0000009200717308 */ /* 0x000fe20000000400 */
[-C--:B------:R-:W-:Y:S02]  /*5b20*/  LEA.HI.SX32 R191, R169, R174.reuse, 0x1b ;  /* 0x000000aea9bf7211 */ /* 0x080fe400078fdaff */
[----:B------:R-:W-:-:S05]  /*5b30*/  LEA.HI.SX32 R197, R187, R174, 0x1b ;  /* 0x000000aebbc57211 */ /* 0x000fca00078fdaff */
[----:B------:R-:W-:Y:S01]  /*5b40*/  MUFU.COS R116, R146 ;  /* 0x0000009200747308 */ /* 0x000fe20000000000 */
[----:B------:R-:W-:Y:S02]  /*5b50*/  LEA R185, R184, UR28, 0x1 ;  /* 0x0000001cb8b97c11 */ /* 0x000fe4000f8e08ff */
[----:B------:R-:W-:-:S05]  /*5b60*/  LEA.HI.SX32 R192, R171, R174, 0x1b ;  /* 0x000000aeabc07211 */ /* 0x000fca00078fdaff */
[----:B------:R-:W-:Y:S01]  /*5b70*/  MUFU.SIN R146, R181 ;  /* 0x000000b500927308 */ /* 0x000fe20000000400 */
[----:B------:R-:W-:-:S07]  /*5b80*/  LEA R187, R186, UR28, 0x1 ;  /* 0x0000001cbabb7c11 */ /* 0x000fce000f8e08ff */
[----:B------:R0:W-:Y:S01]  /*5b90*/  MUFU.COS R152, R181 ;  /* 0x000000b500987308 */ /* 0x0001e20000000000 */
[-C--:B------:R-:W-:Y:S02]  /*5ba0*/  LEA.HI.SX32 R193, R173, R174.reuse, 0x1b ;  /* 0x000000aeadc17211 */ /* 0x080fe400078fdaff */
[----:B------:R-:W-:Y:S02]  /*5bb0*/  LEA R188, R188, UR28, 0x1 ;  /* 0x0000001cbcbc7c11 */ /* 0x000fe4000f8e08ff */
[----:B0-----:R-:W-:Y:S02]  /*5bc0*/  LEA R181, R175, UR28, 0x1 ;  /* 0x0000001cafb57c11 */ /* 0x001fe4000f8e08ff */
[----:B------:R-:W-:Y:S02]  /*5bd0*/  LEA.HI.SX32 R194, R177, R174, 0x1b ;  /* 0x000000aeb1c27211 */ /* 0x000fe400078fdaff */
[----:B------:R-:W-:Y:S01]  /*5be0*/  MOV R153, UR36 ;  /* 0x0000002400997c02 */ /* 0x000fe20008000f00 */
[----:B---3--:R-:W-:Y:S01]  /*5bf0*/  STS.U16 [R181], R130 ;  /* 0x00000082b5007388 */ /* 0x008fe20000000400 */
[----:B------:R-:W-:-:S02]  /*5c00*/  LEA R190, R190, UR28, 0x1 ;  /* 0x0000001cbebe7c11 */ /* 0x000fc4000f8e08ff */
[C---:B------:R-:W-:Y:S01]  /*5c10*/  IADD3 R199, PT, PT, R174.reuse, 0x1e0, RZ ;  /* 0x000001e0aec77810 */ /* 0x040fe20007ffe0ff */
[----:B------:R0:W-:Y:S01]  /*5c20*/  STS.U16 [R182+0x40], R109 ;  /* 0x0000406db6007388 */ /* 0x0001e20000000400 */
[----:B------:R-:W-:Y:S02]  /*5c30*/  LEA R191, R191, UR28, 0x1 ;  /* 0x0000001cbfbf7c11 */ /* 0x000fe4000f8e08ff */
[C---:B------:R-:W-:Y:S01]  /*5c40*/  IADD3 R201, PT, PT, R174.reuse, 0x200, RZ ;  /* 0x00000200aec97810 */ /* 0x040fe20007ffe0ff */
[----:B-----5:R-:W-:Y:S01]  /*5c50*/  STS.U16 [R183+0x80], R110 ;  /* 0x0000806eb7007388 */ /* 0x020fe20000000400 */
[----:B------:R-:W-:Y:S02]  /*5c60*/  IADD3 R203, PT, PT, R174, 0x220, RZ ;  /* 0x00000220aecb7810 */ /* 0x000fe40007ffe0ff */
[----:B------:R-:W-:Y:S01]  /*5c70*/  LEA R193, R193, UR28, 0x1 ;  /* 0x0000001cc1c17c11 */ /* 0x000fe2000f8e08ff */
[----:B------:R1:W-:Y:S01]  /*5c80*/  STS.U16 [R185+0xc0], R108 ;  /* 0x0000c06cb9007388 */ /* 0x0003e20000000400 */
[----:B0-----:R-:W-:-:S03]  /*5c90*/  LEA R109, R192, UR28, 0x1 ;  /* 0x0000001cc06d7c11 */ /* 0x001fc6000f8e08ff */
[----:B------:R0:W-:Y:S01]  /*5ca0*/  STS.U16 [R187+0x100], R64 ;  /* 0x00010040bb007388 */ /* 0x0001e20000000400 */
[----:B------:R-:W-:Y:S01]  /*5cb0*/  IADD3 R205, PT, PT, R174, 0x240, RZ ;  /* 0x00000240aecd7810 */ /* 0x000fe20007ffe0ff */
[----:B------:R-:W-:Y:S01]  /*5cc0*/  FMUL.FTZ R153, R153, 1.4426950216293334961 ;  /* 0x3fb8aa3b99997820 */ /* 0x000fe20000410000 */
[----:B------:R-:W-:Y:S01]  /*5cd0*/  LEA R194, R194, UR28, 0x1 ;  /* 0x0000001cc2c27c11 */ /* 0x000fe2000f8e08ff */
[----:B------:R3:W-:Y:S01]  /*5ce0*/  STS.U16 [R188+0x140], R65 ;  /* 0x00014041bc007388 */ /* 0x0007e20000000400 */
[C---:B------:R-:W-:Y:S02]  /*5cf0*/  IADD3 R207, PT, PT, R174.reuse, 0x260, RZ ;  /* 0x00000260aecf7810 */ /* 0x040fe40007ffe0ff */
[-C--:B------:R-:W-:Y:S01]  /*5d00*/  LEA.HI.SX32 R199, R199, R174.reuse, 0x1b ;  /* 0x000000aec7c77211 */ /* 0x080fe200078fdaff */
[----:B------:R-:W-:Y:S01]  /*5d10*/  STS.U16 [R190+0x180], R67 ;  /* 0x00018043be007388 */ /* 0x000fe20000000400 */
[----:B-1----:R-:W-:Y:S02]  /*5d20*/  LEA R108, R195, UR28, 0x1 ;  /* 0x0000001cc36c7c11 */ /* 0x002fe4000f8e08ff */
[----:B------:R-:W-:Y:S01]  /*5d30*/  IADD3 R209, PT, PT, R174, 0x280, RZ ;  /* 0x00000280aed17810 */ /* 0x000fe20007ffe0ff */
[----:B------:R-:W-:Y:S01]  /*5d40*/  STS.U16 [R191+0x1c0], R70 ;  /* 0x0001c046bf007388 */ /* 0x000fe20000000400 */
[----:B------:R-:W-:-:S02]  /*5d50*/  LEA.HI.SX32 R176, R201, R174, 0x1b ;  /* 0x000000aec9b07211 */ /* 0x000fc400078fdaff */
[----:B------:R-:W-:Y:S01]  /*5d60*/  LEA R196, R196, UR28, 0x1 ;  /* 0x0000001cc4c47c11 */ /* 0x000fe2000f8e08ff */
[----:B------:R1:W-:Y:S01]  /*5d70*/  STS.U16 [R109+0x200], R66 ;  /* 0x000200426d007388 */ /* 0x0003e20000000400 */
[C---:B------:R-:W-:Y:S02]  /*5d80*/  IADD3 R211, PT, PT, R174.reuse, 0x2a0, RZ ;  /* 0x000002a0aed37810 */ /* 0x040fe40007ffe0ff */
[-C--:B------:R-:W-:Y:S01]  /*5d90*/  LEA.HI.SX32 R180, R203, R174.reuse, 0x1b ;  /* 0x000000aecbb47211 */ /* 0x080fe200078fdaff */
[----:B------:R-:W-:Y:S01]  /*5da0*/  STS.U16 [R193+0x240], R68 ;  /* 0x00024044c1007388 */ /* 0x000fe20000000400 */
[----:B0-----:R-:W-:Y:S01]  /*5db0*/  LEA R64, R179, UR28, 0x1 ;  /* 0x0000001cb3407c11 */ /* 0x001fe2000f8e08ff */
[C---:B------:R-:W-:Y:S01]  /*5dc0*/  FMUL.FTZ R175, R153.reuse, R85 ;  /* 0x0000005599af7220 */ /* 0x040fe20000410000 */
[----:B------:R-:W-:Y:S01]  /*5dd0*/  IADD3 R213, PT, PT, R174, 0x2c0, RZ ;  /* 0x000002c0aed57810 */ /* 0x000fe20007ffe0ff */
[----:B------:R-:W-:Y:S01]  /*5de0*/  FMUL.FTZ R130, R153, R83 ;  /* 0x0000005399827220 */ /* 0x000fe20000410000 */
[----:B------:R-:W-:Y:S01]  /*5df0*/  LEA.HI.SX32 R177, R205, R174, 0x1b ;  /* 0x000000aecdb17211 */ /* 0x000fe200078fdaff */
[----:B------:R0:W-:Y:S01]  /*5e00*/  STS.U16 [R194+0x280], R69 ;  /* 0x00028045c2007388 */ /* 0x0001e20000000400 */
[----:B------:R-:W-:-:S02]  /*5e10*/  LEA R197, R197, UR28, 0x1 ;  /* 0x0000001cc5c57c11 */ /* 0x000fc4000f8e08ff */
[C---:B------:R-:W-:Y:S01]  /*5e20*/  IADD3 R215, PT, PT, R174.reuse, 0x2e0, RZ ;  /* 0x000002e0aed77810 */ /* 0x040fe20007ffe0ff */
[----:B------:R-:W-:Y:S01]  /*5e30*/  STS.U16 [R108+0x2c0], R71 ;  /* 0x0002c0476c007388 */ /* 0x000fe20000000400 */
[-C--:B------:R-:W-:Y:S02]  /*5e40*/  LEA.HI.SX32 R178, R207, R174.reuse, 0x1b ;  /* 0x000000aecfb27211 */ /* 0x080fe400078fdaff */
[----:B------:R-:W-:Y:S01]  /*5e50*/  LEA R199, R199, UR28, 0x1 ;  /* 0x0000001cc7c77c11 */ /* 0x000fe2000f8e08ff */
[----:B------:R-:W-:Y:S01]  /*5e60*/  STS.U16 [R196+0x300], R107 ;  /* 0x0003006bc4007388 */ /* 0x000fe20000000400 */
[----:B------:R-:W-:Y:S02]  /*5e70*/  IADD3 R217, PT, PT, R174, 0x300, RZ ;  /* 0x00000300aed97810 */ /* 0x000fe40007ffe0ff */
[----:B------:R-:W-:Y:S02]  /*5e80*/  LEA.HI.SX32 R173, R209, R174, 0x1b ;  /* 0x000000aed1ad7211 */ /* 0x000fe400078fdaff */
[----:B------:R-:W-:Y:S01]  /*5e90*/  LEA R176, R176, UR28, 0x1 ;  /* 0x0000001cb0b07c11 */ /* 0x000fe2000f8e08ff */
[----:B------:R4:W-:Y:S01]  /*5ea0*/  STS.U16 [R64+0x340], R111 ;  /* 0x0003406f40007388 */ /* 0x0009e20000000400 */
[----:B------:R-:W-:-:S02]  /*5eb0*/  IADD3 R219, PT, PT, R174, 0x320, RZ ;  /* 0x00000320aedb7810 */ /* 0x000fc40007ffe0ff */
[-C--:B------:R-:W-:Y:S02]  /*5ec0*/  LEA.HI.SX32 R170, R211, R174.reuse, 0x1b ;  /* 0x000000aed3aa7211 */ /* 0x080fe400078fdaff */
[----:B---3--:R-:W-:Y:S01]  /*5ed0*/  LEA R65, R180, UR28, 0x1 ;  /* 0x0000001cb4417c11 */ /* 0x008fe2000f8e08ff */
[----:B------:R-:W-:Y:S01]  /*5ee0*/  STS.U16 [R197+0x380], R112 ;  /* 0x00038070c5007388 */ /* 0x000fe20000000400 */
[C---:B------:R-:W-:Y:S02]  /*5ef0*/  IADD3 R221, PT, PT, R174.reuse, 0x340, RZ ;  /* 0x00000340aedd7810 */ /* 0x040fe40007ffe0ff */
[----:B------:R-:W-:Y:S02]  /*5f00*/  LEA.HI.SX32 R172, R213, R174, 0x1b ;  /* 0x000000aed5ac7211 */ /* 0x000fe400078fdaff */
[----:B-1----:R-:W-:Y:S01]  /*5f10*/  LEA R66, R177, UR28, 0x1 ;  /* 0x0000001cb1427c11 */ /* 0x002fe2000f8e08ff */
[----:B------:R-:W-:Y:S01]  /*5f20*/  STS.U16 [R199+0x3c0], R114 ;  /* 0x0003c072c7007388 */ /* 0x000fe20000000400 */
[----:B------:R-:W-:-:S02]  /*5f30*/  IADD3 R223, PT, PT, R174, 0x360, RZ ;  /* 0x00000360aedf7810 */ /* 0x000fc40007ffe0ff */
[----:B------:R-:W-:Y:S02]  /*5f40*/  LEA.HI.SX32 R171, R215, R174, 0x1b ;  /* 0x000000aed7ab7211 */ /* 0x000fe400078fdaff */
[----:B------:R-:W-:Y:S01]  /*5f50*/  LEA R67, R178, UR28, 0x1 ;  /* 0x0000001cb2437c11 */ /* 0x000fe2000f8e08ff */
[----:B------:R-:W1:Y:S01]  /*5f60*/  MUFU.EX2 R175, R175 ;  /* 0x000000af00af7308 */ /* 0x000e620000000800 */
[C---:B------:R-:W-:Y:S01]  /*5f70*/  IADD3 R225, PT, PT, R174.reuse, 0x380, RZ ;  /* 0x00000380aee17810 */ /* 0x040fe20007ffe0ff */
[----:B------:R-:W-:Y:S01]  /*5f80*/  FMUL.FTZ R184, R153, R84 ;  /* 0x0000005499b87220 */ /* 0x000fe20000410000 */
[-C--:B------:R-:W-:Y:S01]  /*5f90*/  LEA.HI.SX32 R169, R217, R174.reuse, 0x1b ;  /* 0x000000aed9a97211 */ /* 0x080fe200078fdaff */
[----:B------:R-:W-:Y:S01]  /*5fa0*/  STS.U16 [R176+0x400], R115 ;  /* 0x00040073b0007388 */ /* 0x000fe20000000400 */
[----:B------:R-:W-:Y:S02]  /*5fb0*/  LEA R173, R173, UR28, 0x1 ;  /* 0x0000001cadad7c11 */ /* 0x000fe4000f8e08ff */
[----:B------:R-:W-:Y:S01]  /*5fc0*/  IADD3 R227, PT, PT, R174, 0x3a0, RZ ;  /* 0x000003a0aee37810 */ /* 0x000fe20007ffe0ff */
[----:B------:R-:W3:Y:S01]  /*5fd0*/  MUFU.EX2 R130, R130 ;  /* 0x0000008200827308 */ /* 0x000ee20000000800 */
[----:B------:R-:W-:Y:S01]  /*5fe0*/  LEA.HI.SX32 R164, R219, R174, 0x1b ;  /* 0x000000aedba47211 */ /* 0x000fe200078fdaff */
[----:B------:R5:W-:Y:S01]  /*5ff0*/  STS.U16 [R65+0x440], R122 ;  /* 0x0004407a41007388 */ /* 0x000be20000000400 */
[----:B------:R-:W-:-:S02]  /*6000*/  LEA R170, R170, UR28, 0x1 ;  /* 0x0000001caaaa7c11 */ /* 0x000fc4000f8e08ff */
[----:B------:R-:W-:Y:S01]  /*6010*/  IADD3 R229, PT, PT, R174, 0x3c0, RZ ;  /* 0x000003c0aee57810 */ /* 0x000fe20007ffe0ff */
[----:B------:R2:W-:Y:S01]  /*6020*/  STS.U16 [R66+0x480], R123 ;  /* 0x0004807b42007388 */ /* 0x0005e20000000400 */
[-C--:B------:R-:W-:Y:S02]  /*6030*/  LEA.HI.SX32 R168, R221, R174.reuse, 0x1b ;  /* 0x000000aedda87211 */ /* 0x080fe400078fdaff */
[----:B0-----:R-:W-:Y:S01]  /*6040*/  LEA R69, R172, UR28, 0x1 ;  /* 0x0000001cac457c11 */ /* 0x001fe2000f8e08ff */
[----:B------:R0:W-:Y:S01]  /*6050*/  STS.U16 [R67+0x4c0], R124 ;  /* 0x0004c07c43007388 */ /* 0x0001e20000000400 */
[----:B------:R-:W-:Y:S02]  /*6060*/  IADD3 R231, PT, PT, R174, 0x3e0, RZ ;  /* 0x000003e0aee77810 */ /* 0x000fe40007ffe0ff */
[-C--:B------:R-:W-:Y:S02]  /*6070*/  LEA.HI.SX32 R167, R223, R174.reuse, 0x1b ;  /* 0x000000aedfa77211 */ /* 0x080fe400078fdaff */
[----:B----4-:R-:W-:Y:S01]  /*6080*/  LEA R64, R171, UR28, 0x1 ;  /* 0x0000001cab407c11 */ /* 0x010fe2000f8e08ff */
[----:B------:R-:W4:Y:S01]  /*6090*/  MUFU.EX2 R201, R184 ;  /* 0x000000b800c97308 */ /* 0x000f220000000800 */
[----:B------:R-:W-:Y:S01]  /*60a0*/  LEA.HI.SX32 R166, R225, R174, 0x1b ;  /* 0x000000aee1a67211 */ /* 0x000fe200078fdaff */
[----:B------:R-:W-:Y:S01]  /*60b0*/  STS.U16 [R173+0x500], R128 ;  /* 0x00050080ad007388 */ /* 0x000fe20000000400 */
[----:B------:R-:W-:-:S02]  /*60c0*/  LEA R169, R169, UR28, 0x1 ;  /* 0x0000001ca9a97c11 */ /* 0x000fc4000f8e08ff */
[-C--:B------:R-:W-:Y:S01]  /*60d0*/  LEA.HI.SX32 R165, R227, R174.reuse, 0x1b ;  /* 0x000000aee3a57211 */ /* 0x080fe200078fdaff */
[----:B------:R-:W-:Y:S01]  /*60e0*/  STS.U16 [R170+0x540], R131 ;  /* 0x00054083aa007388 */ /* 0x000fe20000000400 */
[----:B------:R-:W-:Y:S02]  /*60f0*/  LEA R164, R164, UR28, 0x1 ;  /* 0x0000001ca4a47c11 */ /* 0x000fe4000f8e08ff */
[----:B------:R-:W-:Y:S01]  /*6100*/  SHF.L.U32 R63, R63, 0x5, RZ ;  /* 0x000000053f3f7819 */ /* 0x000fe200000006ff */
[----:B------:R-:W-:Y:S01]  /*6110*/  STS.U16 [R69+0x580], R132 ;  /* 0x0005808445007388 */ /* 0x000fe20000000400 */
[-C--:B------:R-:W-:Y:S02]  /*6120*/  LEA.HI.SX32 R163, R229, R174.reuse, 0x1b ;  /* 0x000000aee5a37211 */ /* 0x080fe400078fdaff */
[----:B-----5:R-:W-:Y:S01]  /*6130*/  LEA R65, R168, UR28, 0x1 ;  /* 0x0000001ca8417c11 */ /* 0x020fe2000f8e08ff */
[----:B------:R5:W-:Y:S01]  /*6140*/  STS.U16 [R64+0x5c0], R133 ;  /* 0x0005c08540007388 */ /* 0x000be20000000400 */
[----:B------:R-:W-:-:S02]  /*6150*/  LEA.HI.SX32 R174, R231, R174, 0x1b ;  /* 0x000000aee7ae7211 */ /* 0x000fc400078fdaff */
[----:B--2---:R-:W-:Y:S01]  /*6160*/  LEA R66, R167, UR28, 0x1 ;  /* 0x0000001ca7427c11 */ /* 0x004fe2000f8e08ff */
[----:B------:R-:W-:Y:S01]  /*6170*/  STS.U16 [R169+0x600], R134 ;  /* 0x00060086a9007388 */ /* 0x000fe20000000400 */
[----:B0-----:R-:W-:Y:S02]  /*6180*/  LEA R67, R166, UR28, 0x1 ;  /* 0x0000001ca6437c11 */ /* 0x001fe4000f8e08ff */
[----:B------:R-:W-:Y:S01]  /*6190*/  LEA.HI.SX32 R63, R63, R63, 0x1b ;  /* 0x0000003f3f3f7211 */ /* 0x000fe200078fdaff */
[----:B------:R-:W-:Y:S01]  /*61a0*/  STS.U16 [R164+0x640], R135 ;  /* 0x00064087a4007388 */ /* 0x000fe20000000400 */
[----:B------:R-:W-:Y:S02]  /*61b0*/  LEA R163, R163, UR28, 0x1 ;  /* 0x0000001ca3a37c11 */ /* 0x000fe4000f8e08ff */
[----:B-----5:R-:W-:Y:S01]  /*61c0*/  LEA R64, R165, UR28, 0x1 ;  /* 0x0000001ca5407c11 */ /* 0x020fe2000f8e08ff */
[----:B------:R3:W-:Y:S01]  /*61d0*/  STS.U16 [R65+0x680], R136 ;  /* 0x0006808841007388 */ /* 0x0007e20000000400 */
[----:B------:R-:W-:-:S02]  /*61e0*/  LEA R174, R174, UR28, 0x1 ;  /* 0x0000001caeae7c11 */ /* 0x000fc4000f8e08ff */
[----:B------:R-:W-:Y:S01]  /*61f0*/  LEA R63, R63, UR28, 0x1 ;  /* 0x0000001c3f3f7c11 */ /* 0x000fe2000f8e08ff */
[----:B------:R4:W-:Y:S04]  /*6200*/  STS.U16 [R66+0x6c0], R137 ;  /* 0x0006c08942007388 */ /* 0x0009e80000000400 */
[----:B------:R-:W-:Y:S04]  /*6210*/  STS.U16 [R67+0x700], R162 ;  /* 0x000700a243007388 */ /* 0x000fe80000000400 */
[----:B------:R0:W-:Y:S01]  /*6220*/  STS.U16 [R64+0x740], R161 ;  /* 0x000740a140007388 */ /* 0x0001e20000000400 */
[----:B-1----:R-:W-:-:S03]  /*6230*/  FMUL.FTZ R140, R175, R140 ;  /* 0x0000008caf8c7220 */ /* 0x002fc60000410000 */
[----:B------:R-:W-:Y:S01]  /*6240*/  STS.U16 [R163+0x780], R160 ;  /* 0x000780a0a3007388 */ /* 0x000fe20000000400 */
[----:B------:R-:W-:Y:S01]  /*6250*/  FMUL.FTZ R139, R175, R139 ;  /* 0x0000008baf8b7220 */ /* 0x000fe20000410000 */
[----:B---3--:R-:W-:Y:S02]  /*6260*/  FMUL.FTZ R136, R130, R157 ;  /* 0x0000009d82887220 */ /* 0x008fe40000410000 */
[----:B------:R-:W-:Y:S01]  /*6270*/  STS.U16 [R174+0x7c0], R159 ;  /* 0x0007c09fae007388 */ /* 0x000fe20000000400 */
[----:B------:R-:W-:-:S03]  /*6280*/  NOP ;  /* 0x0000000000007918 */ /* 0x000fc60000000000 */
[----:B------:R-:W1:Y:S04]  /*6290*/  LDS.U16 R185, [R63+0x6] ;  /* 0x000006003fb97984 */ /* 0x000e680000000400 */
[----:B------:R-:W2:Y:S04]  /*62a0*/  LDS.U16 R173, [R63+0x1e] ;  /* 0x00001e003fad7984 */ /* 0x000ea80000000400 */
[----:B------:R-:W3:Y:S04]  /*62b0*/  LDS.U16 R171, [R63+0x22] ;  /* 0x000022003fab7984 */ /* 0x000ee80000000400 */
[----:B------:R-:W5:Y:S01]  /*62c0*/  LDS.U16 R169, [R63+0x26] ;  /* 0x000026003fa97984 */ /* 0x000f620000000400 */
[----:B----4-:R-:W-:-:S03]  /*62d0*/  FMUL.FTZ R137, R201, R158 ;  /* 0x0000009ec9897220 */ /* 0x010fc60000410000 */
        /* <DEDUP_REMOVED lines=12> */
[----:B------:R-:W-:-:S03]  /*63a0*/  FMUL.FTZ R71, R153, R59 ;  /* 0x0000003b99477220 */ /* 0x000fc60000410000 */
[----:B------:R-:W4:Y:S04]  /*63b0*/  LDS.U16 R186, [R63+0x4] ;  /* 0x000004003fba7984 */ /* 0x000f280000000400 */
[----:B------:R-:W4:Y:S04]  /*63c0*/  LDS.U16 R174, [R63+0x1c] ;  /* 0x00001c003fae7984 */ /* 0x000f280000000400 */
[----:B------:R-:W4:Y:S04]  /*63d0*/  LDS.U16 R172, [R63+0x20] ;  /* 0x000020003fac7984 */ /* 0x000f280000000400 */
[----:B------:R-:W4:Y:S01]  /*63e0*/  LDS.U16 R170, [R63+0x24] ;  /* 0x000024003faa7984 */ /* 0x000f220000000400 */
[----:B------:R-:W-:-:S03]  /*63f0*/  FMUL.FTZ R65, R153, R40 ;  /* 0x0000002899417220 */ /* 0x000fc60000410000 */
        /* <DEDUP_REMOVED lines=11> */
[----:B------:R4:W4:Y:S01]  /*64b0*/  LDS.U16 R158, [R63+0x3c] ;  /* 0x00003c003f9e7984 */ /* 0x0009220000000400 */
[----:B------:R1:W2:Y:S01]  /*64c0*/  MUFU.EX2 R108, R71 ;  /* 0x00000047006c7308 */ /* 0x0002a20000000800 */
[----:B0-----:R-:W-:Y:S01]  /*64d0*/  FMUL.FTZ R64, R153, R39 ;  /* 0x0000002799407220 */ /* 0x001fe20000410000 */
[----:B------:R-:W-:-:S06]  /*64e0*/  USHF.L.U32 UR50, UR15, 0x8, URZ ;  /* 0x000000080f327899 */ /* 0x000fcc00080006ff */
[----:B------:R-:W0:Y:S01]  /*64f0*/  MUFU.EX2 R65, R65 ;  /* 0x0000004100417308 */ /* 0x000e220000000800 */
[----:B------:R-:W-:Y:S01]  /*6500*/  UIADD3 UR33, UPT, UPT, UR50, -0x100, URZ ;  /* 0xffffff0032217890 */ /* 0x000fe2000fffe0ff */
[C---:B------:R-:W-:Y:S01]  /*6510*/  FMUL.FTZ R110, R153.reuse, R82 ;  /* 0x00000052996e7220 */ /* 0x040fe20000410000 */
[----:B------:R-:W-:-:S05]  /*6520*/  FMUL.FTZ R70, R153, R81 ;  /* 0x0000005199467220 */ /* 0x000fca0000410000 */
[----:B------:R3:W-:Y:S01]  /*6530*/  MUFU.EX2 R111, R64 ;  /* 0x00000040006f7308 */ /* 0x0007e20000000800 */
[C---:B------:R-:W-:Y:S01]  /*6540*/  FMUL.FTZ R68, R153.reuse, R76 ;  /* 0x0000004c99447220 */ /* 0x040fe20000410000 */
[C---:B------:R-:W-:Y:S01]  /*6550*/  FMUL.FTZ R107, R153.reuse, R54 ;  /* 0x00000036996b7220 */ /* 0x040fe20000410000 */
[C---:B-1----:R-:W-:Y:S01]  /*6560*/  FMUL.FTZ R71, R153.reuse, R49 ;  /* 0x0000003199477220 */ /* 0x042fe20000410000 */
[C---:B------:R-:W-:Y:S01]  /*6570*/  FMUL.FTZ R69, R153.reuse, R45 ;  /* 0x0000002d99457220 */ /* 0x040fe20000410000 */
[C---:B------:R-:W-:Y:S01]  /*6580*/  FMUL.FTZ R109, R153.reuse, R41 ;  /* 0x00000029996d7220 */ /* 0x040fe20000410000 */
[C---:B---3--:R-:W-:Y:S02]  /*6590*/  FMUL.FTZ R64, R153.reuse, R86 ;  /* 0x0000005699407220 */ /* 0x048fe40000410000 */
[----:B------:R-:W-:Y:S01]  /*65a0*/  MUFU.SIN R141, R151 ;  /* 0x00000097008d7308 */ /* 0x000fe20000000400 */
[C---:B------:R-:W-:Y:S01]  /*65b0*/  FMUL.FTZ R66, R153.reuse, R38 ;  /* 0x0000002699427220 */ /* 0x040fe20000410000 */
[----:B------:R-:W-:Y:S01]  /*65c0*/  ULOP3.LUT UR33, UR33, 0x100, URZ, 0xc0, !UPT ;  /* 0x0000010021217892 */ /* 0x000fe2000f8ec0ff */
[----:B------:R-:W-:-:S05]  /*65d0*/  FMUL.FTZ R153, R153, R36 ;  /* 0x0000002499997220 */ /* 0x000fca0000410000 */
[----:B------:R1:W-:Y:S01]  /*65e0*/  MUFU.COS R150, R151 ;  /* 0x0000009700967308 */ /* 0x0003e20000000000 */
[----:B------:R-:W-:Y:S01]  /*65f0*/  UIADD3 UR33, UPT, UPT, UR33, UR8, URZ ;  /* 0x0000000821217290 */ /* 0x000fe2000fffe0ff */
[----:B--2---:R-:W-:Y:S01]  /*6600*/  FMUL.FTZ R128, R108, R147 ;  /* 0x000000936c807220 */ /* 0x004fe20000410000 */
[----:B-1----:R-:W-:-:S05]  /*6610*/  FMUL.FTZ R151, R36, UR48 ;  /* 0x0000003024977c20 */ /* 0x002fca0008410000 */
[----:B------:R-:W1:Y:S01]  /*6620*/  MUFU.EX2 R64, R64 ;  /* 0x0000004000407308 */ /* 0x000e620000000800 */
[----:B------:R-:W-:Y:S01]  /*6630*/  FMUL.RZ R151, R151, 0.15915493667125701904 ;  /* 0x3e22f98397977820 */ /* 0x000fe2000040c000 */
[----:B------:R-:W-:-:S06]  /*6640*/  FMUL.FTZ R125, R108, R125 ;  /* 0x0000007d6c7d7220 */ /* 0x000fcc0000410000 */
[----:B------:R-:W2:Y:S01]  /*6650*/  MUFU.EX2 R110, R110 ;  /* 0x0000006e006e7308 */ /* 0x000ea20000000800 */
[C---:B0-----:R-:W-:Y:S01]  /*6660*/  FMUL.FTZ R116, R65.reuse, R116 ;  /* 0x0000007441747220 */ /* 0x041fe20000410000 */
[----:B------:R-:W-:Y:S01]  /*6670*/  FMUL.FTZ R113, R65, R113 ;  /* 0x0000007141717220 */ /* 0x000fe20000410000 */
[----:B------:R-:W-:-:S05]  /*6680*/  ISETP.NE.AND P0, PT, R189, RZ, PT ;  /* 0x000000ffbd00720c */ /* 0x000fca0003f05270 */
[----:B------:R-:W0:Y:S01]  /*6690*/  MUFU.EX2 R68, R68 ;  /* 0x0000004400447308 */ /* 0x000e220000000800 */
[----:B------:R-:W-:Y:S02]  /*66a0*/  IADD3 R198, PT, PT, R189, 0x200, RZ ;  /* 0x00000200bdc67810 */ /* 0x000fe40007ffe0ff */
[----:B------:R-:W-:-:S05]  /*66b0*/  MOV R65, UR33 ;  /* 0x0000002100417c02 */ /* 0x000fca0008000f00 */
[----:B------:R-:W3:Y:S01]  /*66c0*/  MUFU.EX2 R107, R107 ;  /* 0x0000006b006b7308 */ /* 0x000ee20000000800 */
[----:B------:R-:W-:-:S07]  /*66d0*/  R2UR UR49, R60 ;  /* 0x000000003c3172ca */ /* 0x000fce00000e0000 */
[----:B------:R-:W3:Y:S08]  /*66e0*/  MUFU.EX2 R109, R109 ;  /* 0x0000006d006d7308 */ /* 0x000ef00000000800 */
[----:B------:R-:W-:Y:S08]  /*66f0*/  MUFU.SIN R62, R151 ;  /* 0x00000097003e7308 */ /* 0x000ff00000000400 */
[----:B------:R-:W3:Y:S08]  /*6700*/  MUFU.EX2 R70, R70 ;  /* 0x0000004600467308 */ /* 0x000ef00000000800 */
[----:B------:R-:W3:Y:S08]  /*6710*/  MUFU.EX2 R71, R71 ;  /* 0x0000004700477308 */ /* 0x000ef00000000800 */
[----:B------:R-:W3:Y:S08]  /*6720*/  MUFU.EX2 R69, R69 ;  /* 0x0000004500457308 */ /* 0x000ef00000000800 */
[----:B------:R-:W3:Y:S08]  /*6730*/  MUFU.EX2 R67, R66 ;  /* 0x0000004200437308 */ /* 0x000ef00000000800 */
[----:B------:R-:W-:Y:S08]  /*6740*/  MUFU.COS R108, R151 ;  /* 0x00000097006c7308 */ /* 0x000ff00000000000 */
[----:B------:R-:W3:Y:S01]  /*6750*/  MUFU.EX2 R153, R153 ;  /* 0x0000009900997308 */ /* 0x000ee20000000800 */
[----:B------:R-:W-:-:S02]  /*6760*/  SEL R65, R65, R198, !P0 ;  /* 0x000000c641417207 */ /* 0x000fc40004000000 */
[----:B------:R-:W-:Y:S01]  /*6770*/  R2UR UR37, R61 ;  /* 0x000000003d2572ca */ /* 0x000fe200000e0000 */
[C---:B-1----:R-:W-:Y:S01]  /*6780*/  FMUL.FTZ R126, R64.reuse, R126 ;  /* 0x0000007e407e7220 */ /* 0x042fe20000410000 */
[----:B------:R-:W-:Y:S01]  /*6790*/  ISETP.NE.AND P2, PT, R189, 0x3f, PT ;  /* 0x0000003fbd00780c */ /* 0x000fe20003f45270 */
[----:B------:R-:W-:Y:S01]  /*67a0*/  FMUL.FTZ R127, R64, R127 ;  /* 0x0000007f407f7220 */ /* 0x000fe20000410000 */
[----:B------:R-:W-:Y:S02]  /*67b0*/  LEA R65, R65, UR28, 0x3 ;  /* 0x0000001c41417c11 */ /* 0x000fe4000f8e18ff */
[----:B------:R-:W-:Y:S02]  /*67c0*/  SHF.L.U32 R185, R185, 0x10, RZ ;  /* 0x00000010b9b97819 */ /* 0x000fe400000006ff */
[----:B------:R-:W-:Y:S02]  /*67d0*/  SHF.L.U32 R173, R173, 0x10, RZ ;  /* 0x00000010adad7819 */ /* 0x000fe400000006ff */
[----:B------:R-:W-:-:S02]  /*67e0*/  SHF.L.U32 R171, R171, 0x10, RZ ;  /* 0x00000010abab7819 */ /* 0x000fc400000006ff */
[----:B-----5:R-:W-:Y:S02]  /*67f0*/  SHF.L.U32 R169, R169, 0x10, RZ ;  /* 0x00000010a9a97819 */ /* 0x020fe400000006ff */
        /* <DEDUP_REMOVED lines=12> */
[----:B------:R-:W-:Y:S01]  /*68c0*/  FMUL.FTZ R135, R130, R156 ;  /* 0x0000009c82877220 */ /* 0x000fe20000410000 */
[----:B------:R-:W-:Y:S01]  /*68d0*/  FMUL.FTZ R112, R111, R150 ;  /* 0x000000966f707220 */ /* 0x000fe20000410000 */
[C---:B--2---:R-:W-:Y:S01]  /*68e0*/  FMUL.FTZ R134, R110.reuse, R155 ;  /* 0x0000009b6e867220 */ /* 0x044fe20000410000 */
[----:B------:R-:W-:Y:S01]  /*68f0*/  FMUL.FTZ R133, R110, R154 ;  /* 0x0000009a6e857220 */ /* 0x000fe20000410000 */
[----:B0-----:R-:W-:Y:S01]  /*6900*/  FMUL.FTZ R130, R68, R145 ;  /* 0x0000009144827220 */ /* 0x001fe20000410000 */
[C---:B---3--:R-:W-:Y:S01]  /*6910*/  FMUL.FTZ R124, R107.reuse, R144 ;  /* 0x000000906b7c7220 */ /* 0x048fe20000410000 */
[----:B------:R-:W-:Y:S01]  /*6920*/  FMUL.FTZ R123, R107, R143 ;  /* 0x0000008f6b7b7220 */ /* 0x000fe20000410000 */
[C---:B------:R-:W-:Y:S01]  /*6930*/  FMUL.FTZ R118, R109.reuse, R118 ;  /* 0x000000766d767220 */ /* 0x040fe20000410000 */
[----:B------:R-:W-:Y:S01]  /*6940*/  FMUL.FTZ R117, R109, R117 ;  /* 0x000000756d757220 */ /* 0x000fe20000410000 */
[----:B------:R-:W-:Y:S01]  /*6950*/  FMUL.FTZ R111, R111, R141 ;  /* 0x0000008d6f6f7220 */ /* 0x000fe20000410000 */
[----:B------:R-:W-:Y:S01]  /*6960*/  SHF.L.U32 R186, R186, 0x10, RZ ;  /* 0x00000010baba7819 */ /* 0x000fe200000006ff */
[----:B------:R-:W-:Y:S01]  /*6970*/  FMUL.FTZ R132, R70, R149 ;  /* 0x0000009546847220 */ /* 0x000fe20000410000 */
[----:B------:R-:W-:Y:S01]  /*6980*/  SHF.L.U32 R174, R174, 0x10, RZ ;  /* 0x00000010aeae7819 */ /* 0x000fe200000006ff */
[C---:B------:R-:W-:Y:S01]  /*6990*/  FMUL.FTZ R122, R71.reuse, R142 ;  /* 0x0000008e477a7220 */ /* 0x040fe20000410000 */
[----:B------:R-:W-:Y:S01]  /*69a0*/  SHF.L.U32 R172, R172, 0x10, RZ ;  /* 0x00000010acac7819 */ /* 0x000fe200000006ff */
[----:B------:R-:W-:Y:S01]  /*69b0*/  FMUL.FTZ R121, R71, R121 ;  /* 0x0000007947797220 */ /* 0x000fe20000410000 */
[----:B------:R-:W-:Y:S01]  /*69c0*/  SHF.L.U32 R170, R170, 0x10, RZ ;  /* 0x00000010aaaa7819 */ /* 0x000fe200000006ff */
        /* <DEDUP_REMOVED lines=82> */
.L_x_7218:
[----:B------:R-:W-:-:S06]  /*6ef0*/  LEA R114, R189, UR28, 0x3 ;  /* 0x0000001cbd727c11 */ /* 0x000fcc000f8e18ff */
[----:B------:R-:W0:Y:S02]  /*6f00*/  LDS.64 R114, [R114+0x49e8] ;  /* 0x0049e80072727984 */ /* 0x000e240000000a00 */
.L_x_7219:
[----:B------:R-:W-:Y:S05]  /*6f10*/  BSYNC.RECONVERGENT B0 ;  /* 0x0000000000007941 */ /* 0x000fea0003800200 */
.L_x_7217:
        /* <DEDUP_REMOVED lines=12> */
[----:B------:R-:W-:-:S04]  /*6fe0*/  FMUL.FTZ R63, R139, R62 ;  /* 0x0000003e8b3f7220 */ /* 0x000fc80000410000 */
[----:B------:R-:W-:Y:S01]  /*6ff0*/  FFMA.FTZ R63, RZ, R140, R63 ;  /* 0x0000008cff3f7223 */ /* 0x000fe2000001003f */
[----:B------:R-:W-:Y:S01]  /*7000*/  FFMA.FTZ R69, R58, R85, R69 ;  /* 0x000000553a457223 */ /* 0x000fe20000010045 */
[----:B------:R2:W5:Y:S01]  /*7010*/  @P1 LDG.E.128 R64, desc[UR34][R60.64] ;  /* 0x000000223c401981 */ /* 0x000562000c1e1d00 */
[----:B------:R-:W-:Y:S01]  /*7020*/  ISETP.GT.U32.AND P2, PT, R189, 0x1f, PT ;  /* 0x0000001fbd00780c */ /* 0x000fe20003f44070 */
[----:B------:R-:W-:Y:S01]  /*7030*/  FADD.FTZ R63, RZ, R63 ;  /* 0x0000003fff3f7221 */ /* 0x000fe20000010000 */
[----:B------:R-:W-:Y:S01]  /*7040*/  FMUL.FTZ R71, R137, R69 ;  /* 0x0000004589477220 */ /* 0x000fe20000410000 */
[----:B------:R-:W-:Y:S02]  /*7050*/  LEA R190, R189, UR28, 0x4 ;  /* 0x0000001cbdbe7c11 */ /* 0x000fe4000f8e20ff */
        /* <DEDUP_REMOVED lines=136> */
[----:B------:R-:W-:Y:S01]  /*78e0*/  FMUL.FTZ R68, R107, R62 ;  /* 0x0000003e6b447220 */ /* 0x000fe20000410000 */
[----:B------:R-:W-:-:S02]  /*78f0*/  FFMA.FTZ R70, R108, R69, -R191 ;  /* 0x000000456c467223 */ /* 0x000fc400000108bf */
        /* <DEDUP_REMOVED lines=89> */
.L_x_7342:
        /* <DEDUP_REMOVED lines=13> */
.L_x_7345:
[----:B------:R-:W-:-:S03]  /*7f60*/  UMOV UR33, 0xffffffff ;  /* 0xffffffff00217882 */ /* 0x000fc60000000000 */
[----:B------:R-:W-:Y:S05]  /*7f70*/  BRA.DIV UR33, `(.L_x_7223) ;  /* 0x0000008e21647947 */ /* 0x000fea000b800000 */
.L_x_7348:
[----:B------:R-:W-:-:S03]  /*7f80*/  UMOV UR33, 0xffffffff ;  /* 0xffffffff00217882 */ /* 0x000fc60000000000 */
[----:B------:R-:W-:Y:S05]  /*7f90*/  BRA.DIV UR33, `(.L_x_7224) ;  /* 0x0000008e21847947 */ /* 0x000fea000b800000 */
.L_x_7351:
[----:B------:R-:W-:-:S03]  /*7fa0*/  UMOV UR33, 0xffffffff ;  /* 0xffffffff00217882 */ /* 0x000fc60000000000 */
[----:B------:R-:W-:Y:S05]  /*7fb0*/  BRA.DIV UR33, `(.L_x_7225) ;  /* 0x0000008e21a47947 */ /* 0x000fea000b800000 */
.L_x_7354:
        /* <DEDUP_REMOVED lines=10> */
.L_x_7364:
[C---:B0-----:R-:W-:Y:S01]  /*8060*/  FMUL.FTZ R68, R191.reuse, R196 ;  /* 0x000000c4bf447220 */ /* 0x041fe20000410000 */
[-C--:B------:R-:W-:Y:S01]  /*8070*/  FMUL.FTZ R69, R191, R67.reuse ;  /* 0x00000043bf457220 */ /* 0x080fe20000410000 */
[C---:B------:R-:W-:Y:S02]  /*8080*/  FMUL.FTZ R70, R195.reuse, R67 ;  /* 0x00000043c3467220 */ /* 0x040fe40000410000 */
[C---:B------:R-:W-:Y:S01]  /*8090*/  FFMA.FTZ R65, R195.reuse, R64, R68 ;  /* 0x00000040c3417223 */ /* 0x040fe20000010044 */
[-C--:B----4-:R-:W-:Y:S01]  /*80a0*/  FFMA.FTZ R69, R195, R66.reuse, R69 ;  /* 0x00000042c3457223 */ /* 0x090fe20000010045 */
[----:B------:R-:W-:Y:S01]  /*80b0*/  FFMA.FTZ R70, R191, R66, -R70 ;  /* 0x00000042bf467223 */ /* 0x000fe20000010846 */
[----:B------:R-:W-:Y:S02]  /*80c0*/  FMUL.FTZ R68, R195, R196 ;  /* 0x000000c4c3447220 */ /* 0x000fe40000410000 */
[----:B------:R-:W-:Y:S01]  /*80d0*/  @P0 FADD.FTZ R67, R194, R69 ;  /* 0x00000045c2430221 */ /* 0x000fe20000010000 */
        /* <DEDUP_REMOVED lines=15> */
.L_x_7220:
[----:B---3--:R-:W3:Y:S01]  /*81d0*/  S2R R189, SR_TID.X ;  /* 0x0000000000bd7919 */ /* 0x008ee20000002100 */
[----:B------:R-:W-:Y:S05]  /*81e0*/  WARPSYNC.ALL ;  /* 0x0000000000007948 */ /* 0x000fea0003800000 */
[----:B---3--:R-:W-:Y:S01]  /*81f0*/  LOP3.LUT P0, R240, R189, 0x1f, RZ, 0xc0, !PT ;  /* 0x0000001fbdf07812 */ /* 0x008fe2000780c0ff */
[-C--:B012---:R-:W-:Y:S01]  /*8200*/  FMUL.FTZ R61, R107, R115.reuse ;  /* 0x000000736b3d7220 */ /* 0x087fe20000410000 */
[----:B------:R-:W-:Y:S01]  /*8210*/  FMUL.FTZ R63, R157, UR37 ;  /* 0x000000259d3f7c20 */ /* 0x000fe20008410000 */
[C---:B------:R-:W-:Y:S01]  /*8220*/  FMUL.FTZ R60, R108.reuse, R115 ;  /* 0x000000736c3c7220 */ /* 0x040fe20000410000 */
[----:B------:R-:W-:Y:S01]  /*8230*/  FMUL.FTZ R207, R159, UR37 ;  /* 0x000000259fcf7c20 */ /* 0x000fe20008410000 */
[-C--:B------:R-:W-:Y:S01]  /*8240*/  FFMA.FTZ R61, R108, R114.reuse, -R61 ;  /* 0x000000726c3d7223 */ /* 0x080fe2000001083d */
[----:B------:R-:W-:Y:S01]  /*8250*/  FFMA.FTZ R208, R158, UR49, -R63 ;  /* 0x000000319ed07c23 */ /* 0x000fe2000801083f */
[C---:B------:R-:W-:Y:S01]  /*8260*/  FFMA.FTZ R60, -R107.reuse, R114, -R60 ;  /* 0x000000726b3c7223 */ /* 0x040fe2000001093c */
[----:B------:R-:W-:Y:S01]  /*8270*/  FMUL.FTZ R63, R107, R141 ;  /* 0x0000008d6b3f7220 */ /* 0x000fe20000410000 */
[-C--:B-----5:R-:W-:Y:S01]  /*8280*/  FMUL.FTZ R65, R109, R61.reuse ;  /* 0x0000003d6d417220 */ /* 0x0a0fe20000410000 */
[----:B------:R-:W-:Y:S01]  /*8290*/  FMUL.FTZ R62, R4, R208 ;  /* 0x000000d0043e7220 */ /* 0x000fe20000410000 */
[----:B------:R-:W-:Y:S01]  /*82a0*/  FFMA.FTZ R207, R160, UR49, -R207 ;  /* 0x00000031a0cf7c23 */ /* 0x000fe200080108cf */
[----:B------:R-:W-:Y:S01]  /*82b0*/  FMUL.FTZ R205, R163, UR37 ;  /* 0x00000025a3cd7c20 */ /* 0x000fe20008410000 */
        /* <DEDUP_REMOVED lines=9> */
[-C--:B------:R-:W-:Y:S01]  /*8350*/  FFMA.FTZ R66, R112, R65.reuse, R63 ;  /* 0x0000004170427223 */ /* 0x080fe2000001003f */
[----:B------:R-:W-:Y:S01]  /*8360*/  FADD.FTZ R61, R142, R61 ;  /* 0x0000003d8e3d7221 */ /* 0x000fe20000010000 */
[----:B------:R-:W-:Y:S01]  /*8370*/  FMUL.FTZ R67, R109, R62 ;  /* 0x0000003e6d437220 */ /* 0x000fe20000410000 */
[----:B------:R-:W-:Y:S01]  /*8380*/  FMUL.FTZ R69, R111, R65 ;  /* 0x000000416f457220 */ /* 0x000fe20000410000 */
        /* <DEDUP_REMOVED lines=14> */
[CC--:B------:R-:W-:Y:S01]  /*8470*/  FFMA.FTZ R62, R112.reuse, R63.reuse, R61 ;  /* 0x0000003f703e7223 */ /* 0x0c0fe2000001003d */
[----:B------:R-:W-:Y:S01]  /*8480*/  FMUL.FTZ R63, R111, R63 ;  /* 0x0000003f6f3f7220 */ /* 0x000fe20000410000 */
[C---:B------:R-:W-:Y:S01]  /*8490*/  FMUL.FTZ R61, R117.reuse, R65 ;  /* 0x00000041753d7220 */ /* 0x040fe20000410000 */
[----:B------:R-:W-:Y:S01]  /*84a0*/  FMUL.FTZ R64, R117, R69 ;  /* 0x0000004575407220 */ /* 0x000fe20000410000 */
[----:B------:R-:W-:Y:S01]  /*84b0*/  FFMA.FTZ R62, R7, R205, R62 ;  /* 0x000000cd073e7223 */ /* 0x000fe2000001003e */
[----:B------:R-:W-:Y:S01]  /*84c0*/  FFMA.FTZ R63, R112, R60, -R63 ;  /* 0x0000003c703f7223 */ /* 0x000fe2000001083f */
[C---:B------:R-:W-:Y:S01]  /*84d0*/  FFMA.FTZ R69, R118.reuse, R69, -R61 ;  /* 0x0000004576457223 */ /* 0x040fe2000001083d */
[----:B------:R-:W-:Y:S01]  /*84e0*/  FFMA.FTZ R64, R118, R65, R64 ;  /* 0x0000004176407223 */ /* 0x000fe20000010040 */
[----:B------:R-:W-:Y:S01]  /*84f0*/  FMUL.FTZ R65, R113, R62 ;  /* 0x0000003e71417220 */ /* 0x000fe20000410000 */
[----:B------:R-:W-:Y:S01]  /*8500*/  FADD.FTZ R63, R144, R63 ;  /* 0x0000003f903f7221 */ /* 0x000fe20000010000 */
[C---:B------:R-:W-:Y:S01]  /*8510*/  FMUL.FTZ R71, R119.reuse, R69 ;  /* 0x0000004577477220 */ /* 0x040fe20000410000 */
[-C--:B------:R-:W-:Y:S01]  /*8520*/  FMUL.FTZ R191, R119, R64.reuse ;  /* 0x0000004077bf7220 */ /* 0x080fe20000410000 */
[----:B------:R-:W-:Y:S01]  /*8530*/  FFMA.FTZ R204, R166, UR49, -R67 ;  /* 0x00000031a6cc7c23 */ /* 0x000fe20008010843 */
[-C--:B------:R-:W-:Y:S01]  /*8540*/  FMUL.FTZ R61, R113, R63.reuse ;  /* 0x0000003f713d7220 */ /* 0x080fe20000410000 */
[----:B------:R-:W-:Y:S01]  /*8550*/  FFMA.FTZ R71, R120, R64, R71 ;  /* 0x0000004078477223 */ /* 0x000fe20000010047 */
[C---:B------:R-:W-:Y:S01]  /*8560*/  FFMA.FTZ R60, R116.reuse, R63, -R65 ;  /* 0x0000003f743c7223 */ /* 0x040fe20000010841 */
[----:B------:R-:W-:Y:S01]  /*8570*/  BAR.SYNC.DEFER_BLOCKING 0x0 ;  /* 0x0000000000007b1d */ /* 0x000fe20000010000 */
[----:B------:R-:W-:Y:S01]  /*8580*/  FFMA.FTZ R61, R116, R62, R61 ;  /* 0x0000003e743d7223 */ /* 0x000fe2000001003d */
[----:B------:R-:W-:Y:S01]  /*8590*/  FFMA.FTZ R191, R120, R69, -R191 ;  /* 0x0000004578bf7223 */ /* 0x000fe200000108bf */
[----:B------:R-:W-:Y:S01]  /*85a0*/  FMUL.FTZ R65, R121, R71 ;  /* 0x0000004779417220 */ /* 0x000fe20000410000 */
[----:B------:R-:W-:Y:S01]  /*85b0*/  FADD.FTZ R60, R145, R60 ;  /* 0x0000003c913c7221 */ /* 0x000fe20000010000 */
[----:B------:R-:W-:Y:S01]  /*85c0*/  FFMA.FTZ R61, R8, R204, R61 ;  /* 0x000000cc083d7223 */ /* 0x000fe2000001003d */
[----:B------:R-:W-:Y:S01]  /*85d0*/  FMUL.FTZ R203, R167, UR37 ;  /* 0x00000025a7cb7c20 */ /* 0x000fe20008410000 */
[----:B------:R-:W-:Y:S01]  /*85e0*/  FFMA.FTZ R64, R122, R191, -R65 ;  /* 0x000000bf7a407223 */ /* 0x000fe20000010841 */
[CC--:B------:R-:W-:Y:S01]  /*85f0*/  FMUL.FTZ R63, R117.reuse, R60.reuse ;  /* 0x0000003c753f7220 */ /* 0x0c0fe20000410000 */
[----:B------:R-:W-:Y:S01]  /*8600*/  FMUL.FTZ R65, R117, R61 ;  /* 0x0000003d75417220 */ /* 0x000fe20000410000 */
[----:B------:R-:W-:Y:S01]  /*8610*/  FMUL.FTZ R191, R121, R191 ;  /* 0x000000bf79bf7220 */ /* 0x000fe20000410000 */
[----:B------:R-:W-:Y:S01]  /*8620*/  FFMA.FTZ R203, R168, UR49, -R203 ;  /* 0x00000031a8cb7c23 */ /* 0x000fe200080108cb */
[C---:B------:R-:W-:Y:S01]  /*8630*/  FFMA.FTZ R62, R118.reuse, R61, R63 ;  /* 0x0000003d763e7223 */ /* 0x040fe2000001003f */
        /* <DEDUP_REMOVED lines=13> */
[----:B------:R-:W-:Y:S01]  /*8710*/  FMUL.FTZ R201, R171, UR37 ;  /* 0x00000025abc97c20 */ /* 0x000fe20008410000 */
[----:B------:R-:W0:Y:S01]  /*8720*/  LDS.64 R60, [R190+0x31d8] ;  /* 0x0031d800be3c7984 */ /* 0x000e220000000a00 */
[----:B------:R-:W-:Y:S01]  /*8730*/  FFMA.FTZ R202, R170, UR49, -R67 ;  /* 0x00000031aaca7c23 */ /* 0x000fe20008010843 */
[----:B------:R-:W-:Y:S01]  /*8740*/  FADD.FTZ R64, R147, R64 ;  /* 0x0000004093407221 */ /* 0x000fe20000010000 */
[C---:B------:R-:W-:Y:S01]  /*8750*/  FMUL.FTZ R67, R125.reuse, R191 ;  /* 0x000000bf7d437220 */ /* 0x040fe20000410000 */
[----:B------:R-:W-:Y:S01]  /*8760*/  FMUL.FTZ R69, R125, R66 ;  /* 0x000000427d457220 */ /* 0x000fe20000410000 */
[----:B------:R-:W-:Y:S01]  /*8770*/  FFMA.FTZ R63, R10, R202, R63 ;  /* 0x000000ca0a3f7223 */ /* 0x000fe2000001003f */
[C---:B------:R-:W-:Y:S01]  /*8780*/  FMUL.FTZ R65, R121.reuse, R64 ;  /* 0x0000004079417220 */ /* 0x040fe20000410000 */
[----:B------:R-:W-:Y:S01]  /*8790*/  FFMA.FTZ R68, R128, R66, -R67 ;  /* 0x0000004280447223 */ /* 0x000fe20000010843 */
[----:B------:R-:W-:Y:S01]  /*87a0*/  FFMA.FTZ R201, R172, UR49, -R201 ;  /* 0x00000031acc97c23 */ /* 0x000fe200080108c9 */
        /* <DEDUP_REMOVED lines=8> */
[----:B------:R-:W-:Y:S01]  /*8830*/  FADD.FTZ R67, R148, R67 ;  /* 0x0000004394437221 */ /* 0x000fe20000010000 */
[----:B------:R-:W-:Y:S01]  /*8840*/  FMUL.FTZ R65, R123, R62 ;  /* 0x0000003e7b417220 */ /* 0x000fe20000410000 */
[----:B------:R-:W-:Y:S01]  /*8850*/  FFMA.FTZ R71, R130, R68, -R71 ;  /* 0x0000004482477223 */ /* 0x000fe20000010847 */
[----:B------:R-:W-:Y:S01]  /*8860*/  FMUL.FTZ R69, R173, UR37 ;  /* 0x00000025ad457c20 */ /* 0x000fe20008410000 */
[-C--:B------:R-:W-:Y:S01]  /*8870*/  FMUL.FTZ R63, R123, R67.reuse ;  /* 0x000000437b3f7220 */ /* 0x080fe20000410000 */
[----:B------:R-:W-:Y:S01]  /*8880*/  FFMA.FTZ R64, R124, R67, -R65 ;  /* 0x000000437c407223 */ /* 0x000fe20000010841 */
[-C--:B------:R-:W-:Y:S01]  /*8890*/  FMUL.FTZ R65, R131, R71.reuse ;  /* 0x0000004783417220 */ /* 0x080fe20000410000 */
[----:B------:R-:W-:Y:S01]  /*88a0*/  FFMA.FTZ R200, R174, UR49, -R69 ;  /* 0x00000031aec87c23 */ /* 0x000fe20008010845 */
[----:B------:R-:W-:Y:S01]  /*88b0*/  FFMA.FTZ R63, R124, R62, R63 ;  /* 0x0000003e7c3f7223 */ /* 0x000fe2000001003f */
[----:B------:R-:W-:Y:S01]  /*88c0*/  FADD.FTZ R64, R149, R64 ;  /* 0x0000004095407221 */ /* 0x000fe20000010000 */
[-C--:B------:R-:W-:Y:S01]  /*88d0*/  FMUL.FTZ R62, R131, R66.reuse ;  /* 0x00000042833e7220 */ /* 0x080fe20000410000 */
[----:B------:R-:W-:Y:S01]  /*88e0*/  FFMA.FTZ R66, R132, R66, R65 ;  /* 0x0000004284427223 */ /* 0x000fe20000010041 */
[----:B------:R-:W-:Y:S01]  /*88f0*/  FFMA.FTZ R63, R12, R200, R63 ;  /* 0x000000c80c3f7223 */ /* 0x000fe2000001003f */
[----:B------:R-:W-:Y:S01]  /*8900*/  FMUL.FTZ R65, R125, R64 ;  /* 0x000000407d417220 */ /* 0x000fe20000410000 */
[----:B------:R-:W-:Y:S01]  /*8910*/  FMUL.FTZ R199, R175, UR37 ;  /* 0x00000025afc77c20 */ /* 0x000fe20008410000 */
[----:B------:R-:W-:Y:S01]  /*8920*/  MOV R67, UR46 ;  /* 0x0000002e00437c02 */ /* 0x000fe20008000f00 */
[----:B------:R-:W-:Y:S01]  /*8930*/  FFMA.FTZ R62, R132, R71, -R62 ;  /* 0x00000047843e7223 */ /* 0x000fe2000001083e */
[-C--:B------:R-:W-:Y:S01]  /*8940*/  FFMA.FTZ R65, R128, R63.reuse, R65 ;  /* 0x0000003f80417223 */ /* 0x080fe20000010041 */
[----:B------:R-:W-:Y:S01]  /*8950*/  FMUL.FTZ R63, R125, R63 ;  /* 0x0000003f7d3f7220 */ /* 0x000fe20000410000 */
[----:B------:R-:W-:Y:S01]  /*8960*/  FFMA.FTZ R199, R176, UR49, -R199 ;  /* 0x00000031b0c77c23 */ /* 0x000fe200080108c7 */
[----:B------:R-:W-:Y:S01]  /*8970*/  ISETP.LE.OR P0, PT, R67, UR15, P0 ;  /* 0x0000000f43007c0c */ /* 0x000fe20008703670 */
[C---:B------:R-:W-:Y:S01]  /*8980*/  FMUL.FTZ R71, R133.reuse, R66 ;  /* 0x0000004285477220 */ /* 0x040fe20000410000 */
[----:B------:R-:W-:Y:S01]  /*8990*/  FFMA.FTZ R67, R128, R64, -R63 ;  /* 0x0000004080437223 */ /* 0x000fe2000001083f */
[-C--:B------:R-:W-:Y:S01]  /*89a0*/  FMUL.FTZ R69, R133, R62.reuse ;  /* 0x0000003e85457220 */ /* 0x080fe20000410000 */
[C---:B0-----:R-:W-:Y:S01]  /*89b0*/  FMUL.FTZ R63, R127.reuse, R61 ;  /* 0x0000003d7f3f7220 */ /* 0x041fe20000410000 */
[----:B------:R-:W-:Y:S01]  /*89c0*/  FFMA.FTZ R65, R14, R199, R65 ;  /* 0x000000c70e417223 */ /* 0x000fe20000010041 */
[C---:B------:R-:W-:Y:S01]  /*89d0*/  FFMA.FTZ R71, R134.reuse, R62, -R71 ;  /* 0x0000003e86477223 */ /* 0x040fe20000010847 */
[----:B------:R-:W-:Y:S01]  /*89e0*/  FMUL.FTZ R62, R127, R60 ;  /* 0x0000003c7f3e7220 */ /* 0x000fe20000410000 */
[----:B------:R-:W-:Y:S01]  /*89f0*/  FFMA.FTZ R68, R134, R66, R69 ;  /* 0x0000004286447223 */ /* 0x000fe20000010045 */
[----:B------:R-:W-:Y:S01]  /*8a00*/  FFMA.FTZ R63, R126, R60, -R63 ;  /* 0x0000003c7e3f7223 */ /* 0x000fe2000001083f */
[----:B------:R-:W-:Y:S01]  /*8a10*/  FADD.FTZ R67, R150, R67 ;  /* 0x0000004396437221 */ /* 0x000fe20000010000 */
[----:B------:R-:W-:Y:S01]  /*8a20*/  FMUL.FTZ R69, R129, R65 ;  /* 0x0000004181457220 */ /* 0x000fe20000410000 */
[----:B------:R-:W-:Y:S01]  /*8a30*/  FFMA.FTZ R62, R126, R61, R62 ;  /* 0x0000003d7e3e7223 */ /* 0x000fe2000001003e */
[----:B------:R-:W-:Y:S01]  /*8a40*/  FFMA.FTZ R227, R72, R86, R63 ;  /* 0x0000005648e37223 */ /* 0x000fe2000001003f */
[----:B------:R-:W-:Y:S01]  /*8a50*/  FMUL.FTZ R63, R177, UR37 ;  /* 0x00000025b13f7c20 */ /* 0x000fe20008410000 */
[-C--:B------:R-:W-:Y:S01]  /*8a60*/  FFMA.FTZ R60, R130, R67.reuse, -R69 ;  /* 0x00000043823c7223 */ /* 0x080fe20000010845 */
[----:B------:R-:W-:Y:S01]  /*8a70*/  FMUL.FTZ R67, R129, R67 ;  /* 0x0000004381437220 */ /* 0x000fe20000410000 */
[----:B------:R-:W-:Y:S01]  /*8a80*/  FADD.FTZ R198, RZ, R62 ;  /* 0x0000003effc67221 */ /* 0x000fe20000010000 */
[----:B------:R-:W-:Y:S01]  /*8a90*/  FMUL.FTZ R61, R139, R227 ;  /* 0x000000e38b3d7220 */ /* 0x000fe20000410000 */
[----:B------:R-:W-:Y:S01]  /*8aa0*/  FFMA.FTZ R226, R178, UR49, -R63 ;  /* 0x00000031b2e27c23 */ /* 0x000fe2000801083f */
[----:B------:R-:W-:Y:S01]  /*8ab0*/  FFMA.FTZ R64, R130, R65, R67 ;  /* 0x0000004182407223 */ /* 0x000fe20000010043 */
[----:B------:R-:W-:Y:S01]  /*8ac0*/  FADD.FTZ R62, R151, R60 ;  /* 0x0000003c973e7221 */ /* 0x000fe20000010000 */
[-C--:B------:R-:W-:Y:S01]  /*8ad0*/  FMUL.FTZ R60, R139, R198.reuse ;  /* 0x000000c68b3c7220 */ /* 0x080fe20000410000 */
[C---:B------:R-:W-:Y:S01]  /*8ae0*/  FFMA.FTZ R61, R140.reuse, R198, R61 ;  /* 0x000000c68c3d7223 */ /* 0x040fe2000001003d */
[----:B------:R-:W-:Y:S01]  /*8af0*/  FFMA.FTZ R64, R15, R226, R64 ;  /* 0x000000e20f407223 */ /* 0x000fe20000010040 */
[C---:B------:R-:W-:Y:S01]  /*8b00*/  FMUL.FTZ R63, R131.reuse, R62 ;  /* 0x0000003e833f7220 */ /* 0x040fe20000410000 */
[----:B------:R-:W-:Y:S01]  /*8b10*/  FFMA.FTZ R225, R140, R227, -R60 ;  /* 0x000000e38ce17223 */ /* 0x000fe2000001083c */
[----:B------:R-:W-:Y:S01]  /*8b20*/  FADD.FTZ R197, RZ, R61 ;  /* 0x0000003dffc57221 */ /* 0x000fe20000010000 */
[----:B------:R-:W-:Y:S01]  /*8b30*/  FMUL.FTZ R65, R131, R64 ;  /* 0x0000004083417220 */ /* 0x000fe20000410000 */
[----:B------:R-:W-:Y:S01]  /*8b40*/  FMUL.FTZ R67, R179, UR37 ;  /* 0x00000025b3437c20 */ /* 0x000fe20008410000 */
[----:B------:R-:W-:Y:S01]  /*8b50*/  FFMA.FTZ R225, R58, R85, R225 ;  /* 0x000000553ae17223 */ /* 0x000fe200000100e1 */
[C---:B------:R-:W-:Y:S01]  /*8b60*/  FMUL.FTZ R61, R137.reuse, R197 ;  /* 0x000000c5893d7220 */ /* 0x040fe20000410000 */
[C---:B------:R-:W-:Y:S01]  /*8b70*/  FFMA.FTZ R65, R132.reuse, R62, -R65 ;  /* 0x0000003e84417223 */ /* 0x040fe20000010841 */
[----:B------:R-:W-:Y:S01]  /*8b80*/  FFMA.FTZ R63, R132, R64, R63 ;  /* 0x00000040843f7223 */ /* 0x000fe2000001003f */
[-C--:B------:R-:W-:Y:S01]  /*8b90*/  FMUL.FTZ R62, R137, R225.reuse ;  /* 0x000000e1893e7220 */ /* 0x080fe20000410000 */
[----:B------:R-:W-:Y:S01]  /*8ba0*/  FFMA.FTZ R60, R138, R225, -R61 ;  /* 0x000000e18a3c7223 */ /* 0x000fe2000001083d */
[----:B------:R-:W-:Y:S01]  /*8bb0*/  FMUL.FTZ R61, R135, R71 ;  /* 0x00000047873d7220 */ /* 0x000fe20000410000 */
[----:B------:R-:W-:Y:S01]  /*8bc0*/  FFMA.FTZ R224, R180, UR49, -R67 ;  /* 0x00000031b4e07c23 */ /* 0x000fe20008010843 */
[----:B------:R-:W-:Y:S01]  /*8bd0*/  FFMA.FTZ R62, R138, R197, R62 ;  /* 0x000000c58a3e7223 */ /* 0x000fe2000001003e */
[----:B------:R-:W-:Y:S01]  /*8be0*/  FFMA.FTZ R223, R57, R84, R60 ;  /* 0x0000005439df7223 */ /* 0x000fe2000001003c */
[-C--:B------:R-:W-:Y:S01]  /*8bf0*/  FFMA.FTZ R64, R136, R68.reuse, R61 ;  /* 0x0000004488407223 */ /* 0x080fe2000001003d */
[C---:B------:R-:W-:Y:S01]  /*8c00*/  FMUL.FTZ R61, R135.reuse, R68 ;  /* 0x00000044873d7220 */ /* 0x040fe20000410000 */
[----:B------:R-:W-:Y:S01]  /*8c10*/  FADD.FTZ R196, RZ, R62 ;  /* 0x0000003effc47221 */ /* 0x000fe20000010000 */
[----:B------:R-:W-:Y:S01]  /*8c20*/  FFMA.FTZ R60, R16, R224, R63 ;  /* 0x000000e0103c7223 */ /* 0x000fe2000001003f */
[----:B------:R-:W-:Y:S01]  /*8c30*/  FADD.FTZ R65, R152, R65 ;  /* 0x0000004198417221 */ /* 0x000fe20000010000 */
[C---:B------:R-:W-:Y:S01]  /*8c40*/  FFMA.FTZ R71, R136.reuse, R71, -R61 ;  /* 0x0000004788477223 */ /* 0x040fe2000001083d */
[----:B------:R-:W-:Y:S01]  /*8c50*/  FMUL.FTZ R61, R135, R196 ;  /* 0x000000c4873d7220 */ /* 0x000fe20000410000 */
[----:B------:R-:W-:Y:S01]  /*8c60*/  FMUL.FTZ R67, R133, R60 ;  /* 0x0000003c85437220 */ /* 0x000fe20000410000 */
[-C--:B------:R-:W-:Y:S01]  /*8c70*/  FMUL.FTZ R63, R135, R223.reuse ;  /* 0x000000df873f7220 */ /* 0x080fe20000410000 */
[----:B------:R-:W-:Y:S01]  /*8c80*/  FMUL.FTZ R221, R181, UR37 ;  /* 0x00000025b5dd7c20 */ /* 0x000fe20008410000 */
[----:B------:R-:W-:Y:S01]  /*8c90*/  FFMA.FTZ R61, R136, R223, -R61 ;  /* 0x000000df883d7223 */ /* 0x000fe2000001083d */
[-C--:B------:R-:W-:Y:S01]  /*8ca0*/  FFMA.FTZ R62, R134, R65.reuse, -R67 ;  /* 0x00000041863e7223 */ /* 0x080fe20000010843 */
[----:B------:R-:W-:Y:S01]  /*8cb0*/  FFMA.FTZ R63, R136, R196, R63 ;  /* 0x000000c4883f7223 */ /* 0x000fe2000001003f */
[C---:B------:R-:W-:Y:S01]  /*8cc0*/  FMUL.FTZ R65, R133.reuse, R65 ;  /* 0x0000004185417220 */ /* 0x040fe20000410000 */
[----:B------:R-:W-:Y:S01]  /*8cd0*/  FFMA.FTZ R222, R56, R83, R61 ;  /* 0x0000005338de7223 */ /* 0x000fe2000001003d */
[----:B------:R-:W-:Y:S01]  /*8ce0*/  FFMA.FTZ R221, R182, UR49, -R221 ;  /* 0x00000031b6dd7c23 */ /* 0x000fe200080108dd */
[----:B------:R-:W-:Y:S01]  /*8cf0*/  FADD.FTZ R195, RZ, R63 ;  /* 0x0000003fffc37221 */ /* 0x000fe20000010000 */
[C---:B------:R-:W-:Y:S01]  /*8d00*/  FFMA.FTZ R60, R134.reuse, R60, R65 ;  /* 0x0000003c863c7223 */ /* 0x040fe20000010041 */
[----:B------:R-:W-:Y:S01]  /*8d10*/  FMUL.FTZ R63, R133, R222 ;  /* 0x000000de853f7220 */ /* 0x000fe20000410000 */
[----:B------:R-:W-:Y:S01]  /*8d20*/  FADD.FTZ R62, R153, R62 ;  /* 0x0000003e993e7221 */ /* 0x000fe20000010000 */
[----:B------:R-:W-:Y:S01]  /*8d30*/  FMUL.FTZ R61, R133, R195 ;  /* 0x000000c3853d7220 */ /* 0x000fe20000410000 */
[----:B------:R-:W-:Y:S01]  /*8d40*/  FFMA.FTZ R60, R17, R221, R60 ;  /* 0x000000dd113c7223 */ /* 0x000fe2000001003c */
[C---:B------:R-:W-:Y:S01]  /*8d50*/  FFMA.FTZ R63, R134.reuse, R195, R63 ;  /* 0x000000c3863f7223 */ /* 0x040fe2000001003f */
[C---:B------:R-:W-:Y:S01]  /*8d60*/  FMUL.FTZ R65, R135.reuse, R62 ;  /* 0x0000003e87417220 */ /* 0x040fe20000410000 */
[----:B------:R-:W-:Y:S01]  /*8d70*/  FFMA.FTZ R220, R134, R222, -R61 ;  /* 0x000000de86dc7223 */ /* 0x000fe2000001083d */
[----:B------:R-:W-:Y:S01]  /*8d80*/  FMUL.FTZ R61, R135, R60 ;  /* 0x0000003c873d7220 */ /* 0x000fe20000410000 */
[----:B------:R-:W-:Y:S01]  /*8d90*/  FADD.FTZ R194, RZ, R63 ;  /* 0x0000003fffc27221 */ /* 0x000fe20000010000 */
[----:B------:R-:W-:Y:S01]  /*8da0*/  FMUL.FTZ R219, R183, UR37 ;  /* 0x00000025b7db7c20 */ /* 0x000fe20008410000 */
[----:B------:R-:W-:Y:S01]  /*8db0*/  FFMA.FTZ R220, R55, R82, R220 ;  /* 0x0000005237dc7223 */ /* 0x000fe200000100dc */
[C---:B------:R-:W-:Y:S01]  /*8dc0*/  FFMA.FTZ R67, R136.reuse, R62, -R61 ;  /* 0x0000003e88437223 */ /* 0x040fe2000001083d */
[C---:B------:R-:W-:Y:S01]  /*8dd0*/  FMUL.FTZ R61, R131.reuse, R194 ;  /* 0x000000c2833d7220 */ /* 0x040fe20000410000 */
[----:B------:R-:W-:Y:S01]  /*8de0*/  FFMA.FTZ R65, R136, R60, R65 ;  /* 0x0000003c88417223 */ /* 0x000fe20000010041 */
[-C--:B------:R-:W-:Y:S01]  /*8df0*/  FMUL.FTZ R63, R131, R220.reuse ;  /* 0x000000dc833f7220 */ /* 0x080fe20000410000 */
[----:B------:R-:W-:Y:S01]  /*8e00*/  FFMA.FTZ R219, R184, UR49, -R219 ;  /* 0x00000031b8db7c23 */ /* 0x000fe200080108db */
[C---:B------:R-:W-:Y:S01]  /*8e10*/  FFMA.FTZ R218, R132.reuse, R220, -R61 ;  /* 0x000000dc84da7223 */ /* 0x040fe2000001083d */
[----:B------:R-:W-:Y:S01]  /*8e20*/  FMUL.FTZ R61, R137, R64 ;  /* 0x00000040893d7220 */ /* 0x000fe20000410000 */
[----:B------:R-:W-:Y:S01]  /*8e30*/  FFMA.FTZ R63, R132, R194, R63 ;  /* 0x000000c2843f7223 */ /* 0x000fe2000001003f */
[----:B------:R-:W-:Y:S01]  /*8e40*/  FFMA.FTZ R65, R18, R219, R65 ;  /* 0x000000db12417223 */ /* 0x000fe20000010041 */
[----:B------:R-:W-:Y:S01]  /*8e50*/  FFMA.FTZ R218, R53, R81, R218 ;  /* 0x0000005135da7223 */ /* 0x000fe200000100da */
[----:B------:R-:W-:Y:S01]  /*8e60*/  FMUL.FTZ R69, R137, R71 ;  /* 0x0000004789457220 */ /* 0x000fe20000410000 */
[----:B------:R-:W-:Y:S01]  /*8e70*/  FADD.FTZ R193, RZ, R63 ;  /* 0x0000003fffc17221 */ /* 0x000fe20000010000 */
[----:B------:R-:W-:Y:S01]  /*8e80*/  FADD.FTZ R67, R154, R67 ;  /* 0x000000439a437221 */ /* 0x000fe20000010000 */
[----:B------:R-:W-:Y:S01]  /*8e90*/  FMUL.FTZ R63, R129, R218 ;  /* 0x000000da813f7220 */ /* 0x000fe20000410000 */
[----:B------:R-:W-:Y:S01]  /*8ea0*/  FMUL.FTZ R62, R137, R65 ;  /* 0x00000041893e7220 */ /* 0x000fe20000410000 */
[----:B------:R-:W-:Y:S01]  /*8eb0*/  FFMA.FTZ R71, R138, R71, -R61 ;  /* 0x000000478a477223 */ /* 0x000fe2000001083d */
[-C--:B------:R-:W-:Y:S01]  /*8ec0*/  FMUL.FTZ R61, R129, R193.reuse ;  /* 0x000000c1813d7220 */ /* 0x080fe20000410000 */
[----:B------:R-:W-:Y:S01]  /*8ed0*/  FFMA.FTZ R63, R130, R193, R63 ;  /* 0x000000c1823f7223 */ /* 0x000fe2000001003f */
[C---:B------:R-:W-:Y:S01]  /*8ee0*/  FFMA.FTZ R60, R138.reuse, R64, R69 ;  /* 0x000000408a3c7223 */ /* 0x040fe20000010045 */
[-C--:B------:R-:W-:Y:S01]  /*8ef0*/  FFMA.FTZ R64, R138, R67.reuse, -R62 ;  /* 0x000000438a407223 */ /* 0x080fe2000001083e */
[----:B------:R-:W-:Y:S01]  /*8f00*/  FMUL.FTZ R67, R137, R67 ;  /* 0x0000004389437220 */ /* 0x000fe20000410000 */
[----:B------:R-:W-:Y:S01]  /*8f10*/  FMUL.FTZ R217, R185, UR37 ;  /* 0x00000025b9d97c20 */ /* 0x000fe20008410000 */
[----:B------:R-:W-:Y:S01]  /*8f20*/  FFMA.FTZ R61, R130, R218, -R61 ;  /* 0x000000da823d7223 */ /* 0x000fe2000001083d */
[----:B------:R-:W-:Y:S01]  /*8f30*/  FADD.FTZ R192, RZ, R63 ;  /* 0x0000003fffc07221 */ /* 0x000fe20000010000 */
[----:B------:R-:W-:Y:S01]  /*8f40*/  FFMA.FTZ R62, R138, R65, R67 ;  /* 0x000000418a3e7223 */ /* 0x000fe20000010043 */
[----:B------:R-:W-:Y:S01]  /*8f50*/  FFMA.FTZ R217, R186, UR49, -R217 ;  /* 0x00000031bad97c23 */ /* 0x000fe200080108d9 */
[----:B------:R-:W-:Y:S01]  /*8f60*/  FFMA.FTZ R216, R52, R76, R61 ;  /* 0x0000004c34d87223 */ /* 0x000fe2000001003d */
[----:B------:R-:W-:Y:S01]  /*8f70*/  FMUL.FTZ R61, R125, R192 ;  /* 0x000000c07d3d7220 */ /* 0x000fe20000410000 */
[----:B------:R-:W-:Y:S01]  /*8f80*/  FADD.FTZ R65, R155, R64 ;  /* 0x000000409b417221 */ /* 0x000fe20000010000 */
[----:B------:R-:W-:Y:S01]  /*8f90*/  FFMA.FTZ R64, R19, R217, R62 ;  /* 0x000000d913407223 */ /* 0x000fe2000001003e */
[-C--:B------:R-:W-:Y:S01]  /*8fa0*/  FMUL.FTZ R63, R125, R216.reuse ;  /* 0x000000d87d3f7220 */ /* 0x080fe20000410000 */
[C---:B------:R-:W-:Y:S01]  /*8fb0*/  FFMA.FTZ R62, R128.reuse, R216, -R61 ;  /* 0x000000d8803e7223 */ /* 0x040fe2000001083d */
[C---:B------:R-:W-:Y:S01]  /*8fc0*/  FMUL.FTZ R61, R139.reuse, R71 ;  /* 0x000000478b3d7220 */ /* 0x040fe20000410000 */
[----:B------:R-:W-:Y:S01]  /*8fd0*/  FMUL.FTZ R67, R139, R65 ;  /* 0x000000418b437220 */ /* 0x000fe20000410000 */
[----:B------:R-:W-:Y:S01]  /*8fe0*/  FFMA.FTZ R63, R128, R192, R63 ;  /* 0x000000c0803f7223 */ /* 0x000fe2000001003f */
[----:B------:R-:W-:Y:S01]  /*8ff0*/  FFMA.FTZ R215, R51, R59, R62 ;  /* 0x0000003b33d77223 */ /* 0x000fe2000001003e */
[-C--:B------:R-:W-:Y:S01]  /*9000*/  FMUL.FTZ R62, R139, R60.reuse ;  /* 0x0000003c8b3e7220 */ /* 0x080fe20000410000 */
[C---:B------:R-:W-:Y:S01]  /*9010*/  FFMA.FTZ R60, R140.reuse, R60, R61 ;  /* 0x0000003c8c3c7223 */ /* 0x040fe2000001003d */
[----:B------:R-:W-:Y:S01]  /*9020*/  FADD.FTZ R191, RZ, R63 ;  /* 0x0000003fffbf7221 */ /* 0x000fe20000010000 */
[----:B------:R-:W-:Y:S01]  /*9030*/  FMUL.FTZ R63, R123, R215 ;  /* 0x000000d77b3f7220 */ /* 0x000fe20000410000 */
[----:B------:R-:W-:Y:S01]  /*9040*/  FFMA.FTZ R61, R140, R71, -R62 ;  /* 0x000000478c3d7223 */ /* 0x000fe2000001083e */
[----:B------:R-:W-:Y:S01]  /*9050*/  FMUL.FTZ R213, R187, UR37 ;  /* 0x00000025bbd57c20 */ /* 0x000fe20008410000 */
[-C--:B------:R-:W-:Y:S01]  /*9060*/  FMUL.FTZ R62, R123, R191.reuse ;  /* 0x000000bf7b3e7220 */ /* 0x080fe20000410000 */
[----:B------:R-:W-:Y:S01]  /*9070*/  FFMA.FTZ R127, R124, R191, R63 ;  /* 0x000000bf7c7f7223 */ /* 0x000fe2000001003f */
[-C--:B------:R-:W-:Y:S01]  /*9080*/  FFMA.FTZ R69, R140, R64.reuse, R67 ;  /* 0x000000408c457223 */ /* 0x080fe20000010043 */
[----:B------:R-:W-:Y:S01]  /*9090*/  FFMA.FTZ R213, R188, UR49, -R213 ;  /* 0x00000031bcd57c23 */ /* 0x000fe200080108d5 */
[----:B------:R-:W-:Y:S01]  /*90a0*/  FFMA.FTZ R63, R124, R215, -R62 ;  /* 0x000000d77c3f7223 */ /* 0x000fe2000001083e */
[----:B------:R-:W-:Y:S01]  /*90b0*/  FADD.FTZ R127, RZ, R127 ;  /* 0x0000007fff7f7221 */ /* 0x000fe20000010000 */
[----:B------:R-:W-:Y:S01]  /*90c0*/  VOTEU.ALL UP0, P0 ;  /* 0x0000000000ff7886 */ /* 0x000fe20000000000 */
[----:B------:R-:W-:Y:S01]  /*90d0*/  FMUL.FTZ R66, R139, R64 ;  /* 0x000000408b427220 */ /* 0x000fe20000410000 */
[----:B------:R-:W-:Y:S01]  /*90e0*/  FFMA.FTZ R214, R50, R54, R63 ;  /* 0x0000003632d67223 */ /* 0x000fe2000001003f */
[C---:B------:R-:W-:Y:S01]  /*90f0*/  FMUL.FTZ R63, R121.reuse, R127 ;  /* 0x0000007f793f7220 */ /* 0x040fe20000410000 */
[----:B------:R-:W-:Y:S01]  /*9100*/  HFMA2 R64, -RZ, RZ, 1.875, 0 ;  /* 0x3f800000ff407431 */ /* 0x000fe200000001ff */
[----:B------:R-:W-:Y:S01]  /*9110*/  @!UP0 ULEA UR33, UR8, UR28, 0x4 ;  /* 0x0000001c08218291 */ /* 0x000fe2000f8e20ff */
[-C--:B------:R-:W-:Y:S01]  /*9120*/  FMUL.FTZ R62, R121, R214.reuse ;  /* 0x000000d6793e7220 */ /* 0x080fe20000410000 */
[----:B------:R-:W-:Y:S01]  /*9130*/  FFMA.FTZ R63, R122, R214, -R63 ;  /* 0x000000d67a3f7223 */ /* 0x000fe2000001083f */
[----:B------:R-:W-:Y:S01]  /*9140*/  FFMA.FTZ R209, R140, R65, -R66 ;  /* 0x000000418cd17223 */ /* 0x000fe20000010842 */
[----:B------:R-:W-:Y:S01]  /*9150*/  CS2R R66, SRZ ;  /* 0x0000000000427805 */ /* 0x000fe2000001ff00 */
[----:B------:R-:W-:Y:S01]  /*9160*/  FFMA.FTZ R126, R122, R127, R62 ;  /* 0x0000007f7a7e7223 */ /* 0x000fe2000001003e */
[----:B------:R-:W-:Y:S01]  /*9170*/  FFMA.FTZ R212, R48, R49, R63 ;  /* 0x0000003130d47223 */ /* 0x000fe2000001003f */
[----:B------:R-:W-:Y:S01]  /*9180*/  FFMA.FTZ R62, R0, R213, R69 ;  /* 0x000000d5003e7223 */ /* 0x000fe20000010045 */
[----:B------:R-:W-:Y:S01]  /*9190*/  MOV R65, RZ ;  /* 0x000000ff00417202 */ /* 0x000fe20000000f00 */
[----:B------:R-:W-:Y:S01]  /*91a0*/  FADD.FTZ R126, RZ, R126 ;  /* 0x0000007eff7e7221 */ /* 0x000fe20000010000 */
[----:B------:R-:W-:Y:S01]  /*91b0*/  FMUL.FTZ R71, R119, R212 ;  /* 0x000000d477477220 */ /* 0x000fe20000410000 */
[----:B------:R-:W-:Y:S01]  /*91c0*/  FADD.FTZ R63, R156, R209 ;  /* 0x000000d19c3f7221 */ /* 0x000fe20000010000 */
[----:B------:R-:W-:Y:S01]  /*91d0*/  ISETP.GT.U32.AND P2, PT, R189, 0x1f, PT ;  /* 0x0000001fbd00780c */ /* 0x000fe20003f44070 */
        /* <DEDUP_REMOVED lines=45> */
[C---:B------:R-:W-:Y:S01]  /*94b0*/  FMUL.FTZ R246, R69.reuse, R60 ;  /* 0x0000003c45f67220 */ /* 0x040fe20000410000 */
[-C--:B------:R-:W-:Y:S01]  /*94c0*/  FMUL.FTZ R69, R69, R62.reuse ;  /* 0x0000003e45457220 */ /* 0x080fe20000410000 */
[C---:B------:R-:W-:Y:S01]  /*94d0*/  FFMA.FTZ R241, R68.reuse, R62, -R241 ;  /* 0x0000003e44f17223 */ /* 0x040fe200000108f1 */
[C---:B------:R-:W-:Y:S01]  /*94e0*/  FFMA.FTZ R245, R68.reuse, R60, -R245 ;  /* 0x0000003c44f57223 */ /* 0x040fe200000108f5 */
[C---:B------:R-:W-:Y:S01]  /*94f0*/  FFMA.FTZ R246, R68.reuse, R61, R246 ;  /* 0x0000003d44f67223 */ /* 0x040fe200000100f6 */
[----:B------:R-:W-:Y:S01]  /*9500*/  FFMA.FTZ R248, R68, R63, R69 ;  /* 0x0000003f44f87223 */ /* 0x000fe20000010045 */
[----:B------:R-:W-:-:S03]  /*9510*/  FADD.FTZ R70, R70, R241 ;  /* 0x000000f146467221 */ /* 0x000fc60000010000 */
[----:B------:R-:W-:Y:S01]  /*9520*/  FADD.FTZ R248, R71, R248 ;  /* 0x000000f847f87221 */ /* 0x000fe20000010000 */
[----:B------:R-:W-:Y:S06]  /*9530*/  BRA.DIV UR33, `(.L_x_7228) ;  /* 0x0000007e21387947 */ /* 0x000fec000b800000 */
[----:B------:R0:W1:Y:S01]  /*9540*/  SHFL.DOWN PT, R68, R245, 0x1, 0x1f ;  /* 0x08201f00f5447f89 */ /* 0x00006200000e0000 */
[----:B------:R-:W-:-:S03]  /*9550*/  MOV R247, R70 ;  /* 0x0000004600f77202 */ /* 0x000fc60000000f00 */
[----:B------:R0:W2:Y:S04]  /*9560*/  SHFL.DOWN PT, R69, R246, 0x1, 0x1f ;  /* 0x08201f00f6457f89 */ /* 0x0000a800000e0000 */
[----:B------:R0:W3:Y:S04]  /*9570*/  SHFL.DOWN PT, R241, R70, 0x1, 0x1f ;  /* 0x08201f0046f17f89 */ /* 0x0000e800000e0000 */
[----:B------:R0:W4:Y:S02]  /*9580*/  SHFL.DOWN PT, R71, R248, 0x1, 0x1f ;  /* 0x08201f00f8477f89 */ /* 0x00012400000e0000 */
.L_x_7369:
[----:B------:R-:W-:Y:S04]  /*9590*/  BSSY.RECONVERGENT B0, `(.L_x_7229) ;  /* 0x000000d000007945 */ /* 0x000fe80003800200 */
[----:B------:R-:W-:Y:S05]  /*95a0*/  @!P2 BRA `(.L_x_7230) ;  /* 0x00000000002ca947 */ /* 0x000fea0003800000 */
[-C--:B0---4-:R-:W-:Y:S01]  /*95b0*/  FMUL.FTZ R70, R246, R71.reuse ;  /* 0x00000047f6467220 */ /* 0x091fe20000410000 */
[----:B------:R-:W-:-:S03]  /*95c0*/  FMUL.FTZ R71, R245, R71 ;  /* 0x00000047f5477220 */ /* 0x000fc60000410000 */
[-C--:B---3--:R-:W-:Y:S01]  /*95d0*/  FFMA.FTZ R70, R245, R241.reuse, -R70 ;  /* 0x000000f1f5467223 */ /* 0x088fe20000010846 */
[----:B------:R-:W-:-:S03]  /*95e0*/  FFMA.FTZ R71, R246, R241, R71 ;  /* 0x000000f1f6477223 */ /* 0x000fc60000010047 */
[----:B------:R-:W-:Y:S01]  /*95f0*/  FADD.FTZ R247, R247, R70 ;  /* 0x00000046f7f77221 */ /* 0x000fe20000010000 */
[-C--:B--2---:R-:W-:Y:S01]  /*9600*/  FMUL.FTZ R70, R246, R69.reuse ;  /* 0x00000045f6467220 */ /* 0x084fe20000410000 */
[----:B------:R-:W-:Y:S01]  /*9610*/  FMUL.FTZ R69, R245, R69 ;  /* 0x00000045f5457220 */ /* 0x000fe20000410000 */
[----:B------:R-:W-:Y:S02]  /*9620*/  FADD.FTZ R248, R248, R71 ;  /* 0x00000047f8f87221 */ /* 0x000fe40000010000 */
[C---:B-1----:R-:W-:Y:S01]  /*9630*/  FFMA.FTZ R70, R68.reuse, R245, -R70 ;  /* 0x000000f544467223 */ /* 0x042fe20000010846 */
[----:B------:R-:W-:-:S04]  /*9640*/  FFMA.FTZ R246, R68, R246, R69 ;  /* 0x000000f644f67223 */ /* 0x000fc80000010045 */
[----:B------:R-:W-:-:S07]  /*9650*/  MOV R245, R70 ;  /* 0x0000004600f57202 */ /* 0x000fce0000000f00 */
.L_x_7230:
[----:B------:R-:W-:Y:S05]  /*9660*/  BSYNC.RECONVERGENT B0 ;  /* 0x0000000000007941 */ /* 0x000fea0003800200 */
.L_x_7229:
[----:B------:R-:W-:Y:S01]  /*9670*/  UMOV UR33, 0xffffffff ;  /* 0xffffffff00217882 */ /* 0x000fe20000000000 */
[----:B------:R-:W-:Y:S02]  /*9680*/  ISETP.GT.U32.AND P2, PT, R240, 0x1d, PT ;  /* 0x0000001df000780c */ /* 0x000fe40003f44070 */
[----:B------:R-:W-:Y:S11]  /*9690*/  BRA.DIV UR33, `(.L_x_7231) ;  /* 0x0000007e21447947 */ /* 0x000ff6000b800000 */
[----:B-1----:R1:W1:Y:S04]  /*96a0*/  SHFL.DOWN PT, R68, R245, 0x2, 0x1f ;  /* 0x08401f00f5447f89 */ /* 0x00226800000e0000 */
[----:B--2---:R2:W1:Y:S04]  /*96b0*/  SHFL.DOWN PT, R69, R246, 0x2, 0x1f ;  /* 0x08401f00f6457f89 */ /* 0x00446800000e0000 */
[----:B0-----:R2:W0:Y:S04]  /*96c0*/  SHFL.DOWN PT, R70, R247, 0x2, 0x1f ;  /* 0x08401f00f7467f89 */ /* 0x00142800000e0000 */
[----:B---3--:R2:W3:Y:S02]  /*96d0*/  SHFL.DOWN PT, R241, R248, 0x2, 0x1f ;  /* 0x08401f00f8f17f89 */ /* 0x0084e400000e0000 */
.L_x_7375:
        /* <DEDUP_REMOVED lines=13> */
.L_x_7233:
[----:B------:R-:W-:Y:S05]  /*97b0*/  BSYNC.RECONVERGENT B0 ;  /* 0x0000000000007941 */ /* 0x000fea0003800200 */
.L_x_7232:
[----:B------:R-:W-:Y:S01]  /*97c0*/  UMOV UR33, 0xffffffff ;  /* 0xffffffff00217882 */ /* 0x000fe20000000000 */
[----:B------:R-:W-:Y:S02]  /*97d0*/  ISETP.GT.U32.AND P2, PT, R240, 0x1b, PT ;  /* 0x0000001bf000780c */ /* 0x000fe40003f44070 */
[----:B------:R-:W-:Y:S11]  /*97e0*/  BRA.DIV UR33, `(.L_x_7234) ;  /* 0x0000007e21647947 */ /* 0x000ff6000b800000 */
[----:B-1----:R1:W1:Y:S04]  /*97f0*/  SHFL.DOWN PT, R68, R245, 0x4, 0x1f ;  /* 0x08801f00f5447f89 */ /* 0x00226800000e0000 */
[----:B------:R1:W1:Y:S04]  /*9800*/  SHFL.DOWN PT, R69, R246, 0x4, 0x1f ;  /* 0x08801f00f6457f89 */ /* 0x00026800000e0000 */
[----:B0-----:R0:W0:Y:S04]  /*9810*/  SHFL.DOWN PT, R70, R247, 0x4, 0x1f ;  /* 0x08801f00f7467f89 */ /* 0x00102800000e0000 */
[----:B---3--:R3:W0:Y:S02]  /*9820*/  SHFL.DOWN PT, R241, R248, 0x4, 0x1f ;  /* 0x08801f00f8f17f89 */ /* 0x00862400000e0000 */
.L_x_7381:
        /* <DEDUP_REMOVED lines=13> */
.L_x_7236:
[----:B------:R-:W-:Y:S05]  /*9900*/  BSYNC.RECONVERGENT B0 ;  /* 0x0000000000007941 */ /* 0x000fea0003800200 */
.L_x_7235:
[----:B------:R-:W-:Y:S01]  /*9910*/  UMOV UR33, 0xffffffff ;  /* 0xffffffff00217882 */ /* 0x000fe20000000000 */
[----:B------:R-:W-:Y:S02]  /*9920*/  ISETP.GT.U32.AND P2, PT, R240, 0x17, PT ;  /* 0x00000017f000780c */ /* 0x000fe40003f44070 */
[----:B------:R-:W-:Y:S11]  /*9930*/  BRA.DIV UR33, `(.L_x_7237) ;  /* 0x0000007e21847947 */ /* 0x000ff6000b800000 */
[----:B-1----:R1:W1:Y:S04]  /*9940*/  SHFL.DOWN PT, R68, R245, 0x8, 0x1f ;  /* 0x09001f00f5447f89 */ /* 0x00226800000e0000 */
[----:B------:R1:W1:Y:S04]  /*9950*/  SHFL.DOWN PT, R69, R246, 0x8, 0x1f ;  /* 0x09001f00f6457f89 */ /* 0x00026800000e0000 */
[----:B0-----:R0:W0:Y:S04]  /*9960*/  SHFL.DOWN PT, R70, R247, 0x8, 0x1f ;  /* 0x09001f00f7467f89 */ /* 0x00102800000e0000 */
[----:B------:R0:W0:Y:S02]  /*9970*/  SHFL.DOWN PT, R241, R248, 0x8, 0x1f ;  /* 0x09001f00f8f17f89 */ /* 0x00002400000e0000 */
.L_x_7387:
        /* <DEDUP_REMOVED lines=13> */
.L_x_7239:
[----:B------:R-:W-:Y:S05]  /*9a50*/  BSYNC.RECONVERGENT B0 ;  /* 0x0000000000007941 */ /* 0x000fea0003800200 */
.L_x_7238:
[----:B------:R-:W-:Y:S01]  /*9a60*/  UMOV UR33, 0xffffffff ;  /* 0xffffffff00217882 */ /* 0x000fe20000000000 */
[----:B------:R-:W-:Y:S02]  /*9a70*/  ISETP.GT.U32.AND P2, PT, R240, 0xf, PT ;  /* 0x0000000ff000780c */ /* 0x000fe40003f44070 */
[----:B------:R-:W-:Y:S11]  /*9a80*/  BRA.DIV UR33, `(.L_x_7240) ;  /* 0x0000007e21a47947 */ /* 0x000ff6000b800000 */
[----:B-1----:R1:W1:Y:S04]  /*9a90*/  SHFL.DOWN PT, R68, R245, 0x10, 0x1f ;  /* 0x0a001f00f5447f89 */ /* 0x00226800000e0000 */
[----:B------:R1:W1:Y:S04]  /*9aa0*/  SHFL.DOWN PT, R69, R246, 0x10, 0x1f ;  /* 0x0a001f00f6457f89 */ /* 0x00026800000e0000 */
[----:B0-----:R0:W0:Y:S04]  /*9ab0*/  SHFL.DOWN PT, R70, R247, 0x10, 0x1f ;  /* 0x0a001f00f7467f89 */ /* 0x00102800000e0000 */
[----:B------:R0:W0:Y:S02]  /*9ac0*/  SHFL.DOWN PT, R240, R248, 0x10, 0x1f ;  /* 0x0a001f00f8f07f89 */ /* 0x00002400000e0000 */
.L_x_7393:
        /* <DEDUP_REMOVED lines=13> */
.L_x_7242:
[----:B------:R-:W-:Y:S05]  /*9ba0*/  BSYNC.RECONVERGENT B0 ;  /* 0x0000000000007941 */ /* 0x000fea0003800200 */
.L_x_7241:
[----:B------:R-:W-:Y:S01]  /*9bb0*/  UMOV UR33, 0xffffffff ;  /* 0xffffffff00217882 */ /* 0x000fe20000000000 */
[----:B------:R-:W-:Y:S02]  /*9bc0*/  ISETP.NE.AND P2, PT, R189, 0x1f, PT ;  /* 0x0000001fbd00780c */ /* 0x000fe40003f45270 */
[----:B------:R-:W-:Y:S11]  /*9bd0*/  BRA.DIV UR33, `(.L_x_7243) ;  /* 0x0000007e21c47947 */ /* 0x000ff6000b800000 */
[----:B------:R-:W5:Y:S04]  /*9be0*/  SHFL.IDX PT, R241, R246, RZ, 0x1f ;  /* 0x00001ffff6f17589 */ /* 0x000f6800000e0000 */
[----:B0-----:R-:W0:Y:S04]  /*9bf0*/  SHFL.IDX PT, R240, R245, RZ, 0x1f ;  /* 0x00001ffff5f07589 */ /* 0x001e2800000e0000 */
[----:B------:R-:W3:Y:S04]  /*9c00*/  SHFL.IDX PT, R243, R247, RZ, 0x1f ;  /* 0x00001ffff7f37589 */ /* 0x000ee800000e0000 */
[----:B------:R-:W4:Y:S04]  /*9c10*/  SHFL.IDX PT, R244, R248, RZ, 0x1f ;  /* 0x00001ffff8f47589 */ /* 0x000f2800000e0000 */
[----:B-1----:R-:W1:Y:S04]  /*9c20*/  SHFL.DOWN PT, R245, R245, 0x1, 0x1f ;  /* 0x08201f00f5f57f89 */ /* 0x002e6800000e0000 */
[----:B--2---:R-:W2:Y:S01]  /*9c30*/  SHFL.DOWN PT, R246, R246, 0x1, 0x1f ;  /* 0x08201f00f6f67f89 */ /* 0x004ea200000e0000 */
[-C--:B-----5:R-:W-:Y:S01]  /*9c40*/  FMUL.FTZ R68, R67, R241.reuse ;  /* 0x000000f143447220 */ /* 0x0a0fe20000410000 */
[-C--:B------:R-:W-:Y:S01]  /*9c50*/  FMUL.FTZ R242, R65, R241.reuse ;  /* 0x000000f141f27220 */ /* 0x080fe20000410000 */
[CC--:B------:R-:W-:Y:S01]  /*9c60*/  FMUL.FTZ R69, R66.reuse, R241.reuse ;  /* 0x000000f142457220 */ /* 0x0c0fe20000410000 */
[----:B------:R-:W1:Y:S01]  /*9c70*/  SHFL.DOWN PT, R247, R247, 0x1, 0x1f ;  /* 0x08201f00f7f77f89 */ /* 0x000e6200000e0000 */
[-C--:B0-----:R-:W-:Y:S01]  /*9c80*/  FFMA.FTZ R68, R66, R240.reuse, -R68 ;  /* 0x000000f042447223 */ /* 0x081fe20000010844 */
[CC--:B------:R-:W-:Y:S01]  /*9c90*/  FFMA.FTZ R242, R64.reuse, R240.reuse, -R242 ;  /* 0x000000f040f27223 */ /* 0x0c0fe200000108f2 */
[----:B------:R-:W-:Y:S01]  /*9ca0*/  FFMA.FTZ R69, R67, R240, R69 ;  /* 0x000000f043457223 */ /* 0x000fe20000010045 */
[----:B------:R-:W0:Y:S01]  /*9cb0*/  SHFL.IDX PT, R66, R66, RZ, 0x1f ;  /* 0x00001fff42427589 */ /* 0x000e2200000e0000 */
[----:B---3--:R-:W-:Y:S01]  /*9cc0*/  FADD.FTZ R243, R243, R68 ;  /* 0x00000044f3f37221 */ /* 0x008fe20000010000 */
[----:B------:R-:W-:-:S02]  /*9cd0*/  FMUL.FTZ R68, R64, R241 ;  /* 0x000000f140447220 */ /* 0x000fc40000410000 */
[----:B------:R-:W3:Y:S02]  /*9ce0*/  SHFL.IDX PT, R64, R64, RZ, 0x1f ;  /* 0x00001fff40407589 */ /* 0x000ee400000e0000 */
[----:B------:R-:W-:Y:S01]  /*9cf0*/  FFMA.FTZ R241, R65, R240, R68 ;  /* 0x000000f041f17223 */ /* 0x000fe20000010044 */
[----:B----4-:R-:W-:Y:S01]  /*9d00*/  FADD.FTZ R240, R244, R69 ;  /* 0x00000045f4f07221 */ /* 0x010fe20000010000 */
[----:B------:R-:W4:Y:S04]  /*9d10*/  SHFL.IDX PT, R65, R65, RZ, 0x1f ;  /* 0x00001fff41417589 */ /* 0x000f2800000e0000 */
[----:B------:R-:W0:Y:S04]  /*9d20*/  SHFL.IDX PT, R67, R67, RZ, 0x1f ;  /* 0x00001fff43437589 */ /* 0x000e2800000e0000 */
[----:B--2---:R-:W0:Y:S02]  /*9d30*/  SHFL.DOWN PT, R248, R248, 0x1, 0x1f ;  /* 0x08201f00f8f87f89 */ /* 0x004e2400000e0000 */
.L_x_7407:
[----:B------:R-:W-:Y:S04]  /*9d40*/  BSSY.RECONVERGENT B0, `(.L_x_7244) ;  /* 0x000000d000007945 */ /* 0x000fe80003800200 */
[----:B------:R-:W-:Y:S05]  /*9d50*/  @!P2 BRA `(.L_x_7245) ;  /* 0x00000000002ca947 */ /* 0x000fea0003800000 */
[-C--:B----4-:R-:W-:Y:S01]  /*9d60*/  FMUL.FTZ R68, R246, R65.reuse ;  /* 0x00000041f6447220 */ /* 0x090fe20000410000 */
[----:B-1----:R-:W-:-:S03]  /*9d70*/  FMUL.FTZ R65, R245, R65 ;  /* 0x00000041f5417220 */ /* 0x002fc60000410000 */
[CC--:B---3--:R-:W-:Y:S01]  /*9d80*/  FFMA.FTZ R68, R245.reuse, R64.reuse, -R68 ;  /* 0x00000040f5447223 */ /* 0x0c8fe20000010844 */
[C---:B------:R-:W-:Y:S01]  /*9d90*/  FFMA.FTZ R65, R246.reuse, R64, R65 ;  /* 0x00000040f6417223 */ /* 0x040fe20000010041 */
[-C--:B0-----:R-:W-:Y:S01]  /*9da0*/  FMUL.FTZ R64, R246, R67.reuse ;  /* 0x00000043f6407220 */ /* 0x081fe20000410000 */
[----:B------:R-:W-:-:S03]  /*9db0*/  FMUL.FTZ R67, R245, R67 ;  /* 0x00000043f5437220 */ /* 0x000fc60000410000 */
[-C--:B------:R-:W-:Y:S01]  /*9dc0*/  FFMA.FTZ R64, R245, R66.reuse, -R64 ;  /* 0x00000042f5407223 */ /* 0x080fe20000010840 */
[----:B------:R-:W-:-:S03]  /*9dd0*/  FFMA.FTZ R67, R246, R66, R67 ;  /* 0x00000042f6437223 */ /* 0x000fc60000010043 */
[----:B------:R-:W-:Y:S01]  /*9de0*/  FADD.FTZ R66, R247, R64 ;  /* 0x00000040f7427221 */ /* 0x000fe20000010000 */
[----:B------:R-:W-:Y:S01]  /*9df0*/  FADD.FTZ R67, R248, R67 ;  /* 0x00000043f8437221 */ /* 0x000fe20000010000 */
[----:B------:R-:W-:-:S07]  /*9e00*/  MOV R64, R68 ;  /* 0x0000004400407202 */ /* 0x000fce0000000f00 */
.L_x_7245:
[----:B------:R-:W-:Y:S05]  /*9e10*/  BSYNC.RECONVERGENT B0 ;  /* 0x0000000000007941 */ /* 0x000fea0003800200 */
.L_x_7244:
[----:B0-----:R-:W-:Y:S01]  /*9e20*/  FMUL.FTZ R69, R61, R67 ;  /* 0x000000433d457220 */ /* 0x001fe20000410000 */
[----:B---34-:R0:W-:Y:S03]  /*9e30*/  STS.128 [R239+0x35f0], R64 ;  /* 0x0035f040ef007388 */ /* 0x0181e60000000c00 */
[----:B------:R-:W-:-:S04]  /*9e40*/  FFMA.FTZ R69, R60, R66, -R69 ;  /* 0x000000423c457223 */ /* 0x000fc80000010845 */
[----:B------:R-:W-:Y:S01]  /*9e50*/  FADD.FTZ R70, R62, R69 ;  /* 0x000000453e467221 */ /* 0x000fe20000010000 */
[C---:B------:R-:W-:Y:S01]  /*9e60*/  FMUL.FTZ R69, R61.reuse, R65 ;  /* 0x000000413d457220 */ /* 0x040fe20000410000 */
[----:B------:R-:W-:-:S03]  /*9e70*/  FMUL.FTZ R62, R61, R64 ;  /* 0x000000403d3e7220 */ /* 0x000fc60000410000 */
[C---:B------:R-:W-:Y:S01]  /*9e80*/  FFMA.FTZ R68, R60.reuse, R64, -R69 ;  /* 0x000000403c447223 */ /* 0x040fe20000010845 */
[----:B------:R-:W-:Y:S01]  /*9e90*/  FFMA.FTZ R69, R60, R65, R62 ;  /* 0x000000413c457223 */ /* 0x000fe2000001003e */
[----:B------:R-:W-:Y:S01]  /*9ea0*/  FMUL.FTZ R62, R61, R66 ;  /* 0x000000423d3e7220 */ /* 0x000fe20000410000 */
[----:B0-----:R-:W-:-:S03]  /*9eb0*/  MOV R66, R243 ;  /* 0x000000f300427202 */ /* 0x001fc60000000f00 */
[----:B------:R-:W-:Y:S01]  /*9ec0*/  FFMA.FTZ R62, R60, R67, R62 ;  /* 0x000000433c3e7223 */ /* 0x000fe2000001003e */
[----:B------:R-:W-:Y:S02]  /*9ed0*/  MOV R67, R240 ;  /* 0x000000f000437202 */ /* 0x000fe40000000f00 */
[----:B------:R-:W-:Y:S01]  /*9ee0*/  MOV R65, R241 ;  /* 0x000000f100417202 */ /* 0x000fe20000000f00 */
[----:B------:R-:W-:Y:S01]  /*9ef0*/  FADD.FTZ R71, R63, R62 ;  /* 0x0000003e3f477221 */ /* 0x000fe20000010000 */
[----:B------:R-:W-:-:S04]  /*9f00*/  MOV R64, R242 ;  /* 0x000000f200407202 */ /* 0x000fc80000000f00 */
[----:B------:R0:W-:Y:S03]  /*9f10*/  STS.128 [R239+0x35e0], R68 ;  /* 0x0035e044ef007388 */ /* 0x0001e60000000c00 */
.L_x_7227:
[----:B------:R-:W-:Y:S05]  /*9f20*/  WARPSYNC.ALL ;  /* 0x0000000000007948 */ /* 0x000fea0003800000 */
[----:B------:R-:W-:Y:S01]  /*9f30*/  ISETP.NE.AND P0, PT, R189, RZ, PT ;  /* 0x000000ffbd00720c */ /* 0x000fe20003f05270 */
[----:B------:R-:W-:Y:S01]  /*9f40*/  BAR.SYNC.DEFER_BLOCKING 0x0 ;  /* 0x0000000000007b1d */ /* 0x000fe20000010000 */
[----:B------:R-:W-:Y:S01]  /*9f50*/  ULEA UR33, UR15, 0xfffff800, 0xb ;  /* 0xfffff8000f217891 */ /* 0x000fe2000f8e58ff */
[----:B0-----:R-:W-:Y:S01]  /*9f60*/  MOV R69, UR38 ;  /* 0x0000002600457c02 */ /* 0x001fe20008000f00 */
[----:B------:R-:W-:Y:S01]  /*9f70*/  FMUL.FTZ R70, R185, R225 ;  /* 0x000000e1b9467220 */ /* 0x000fe20000410000 */
[----:B------:R-:W-:Y:S01]  /*9f80*/  FADD.FTZ R235, RZ, R235 ;  /* 0x000000ebffeb7221 */ /* 0x000fe20000010000 */
[----:B------:R-:W-:Y:S01]  /*9f90*/  USHF.R.S32.HI UR50, URZ, 0x1f, UR33 ;  /* 0x0000001fff327899 */ /* 0x000fe20008011421 */
[----:B------:R-:W-:Y:S06]  /*9fa0*/  BSSY.RECONVERGENT B0, `(.L_x_7246) ;  /* 0x0000223000007945 */ /* 0x000fec0003800200 */
[----:B------:R-:W-:Y:S01]  /*9fb0*/  VOTEU.ALL UP0, P0 ;  /* 0x0000000000ff7886 */ /* 0x000fe20000000000 */
        /* <DEDUP_REMOVED lines=8> */
[----:B------:R-:W-:Y:S01]  /*a040*/  UMOV UR33, UR30 ;  /* 0x0000001e00217c82 */ /* 0x000fe20008000000 */
[----:B------:R-:W-:Y:S01]  /*a050*/  MOV R61, UR50 ;  /* 0x00000032003d7c02 */ /* 0x000fe20008000f00 */
[----:B------:R-:W-:Y:S01]  /*a060*/  FADD.FTZ R141, R141, R114 ;  /* 0x000000728d8d7221 */ /* 0x000fe20000010000 */
[----:B------:R-:W-:Y:S01]  /*a070*/  FFMA.FTZ R71, R4, R208, R71 ;  /* 0x000000d004477223 */ /* 0x000fe20000010047 */
[----:B------:R-:W-:-:S02]  /*a080*/  @!UP0 ULEA UR50, UR8, UR28, 0x4 ;  /* 0x0000001c08328291 */ /* 0x000fc4000f8e20ff */
[----:B------:R-:W-:Y:S01]  /*a090*/  IMAD.WIDE.U32 R68, R69, UR8, R60 ;  /* 0x0000000845447c25 */ /* 0x000fe2000f8e003c */
[----:B------:R-:W-:-:S03]  /*a0a0*/  MOV R61, UR39 ;  /* 0x00000027003d7c02 */ /* 0x000fc60008000f00 */
[----:B------:R-:W-:Y:S01]  /*a0b0*/  FMUL.FTZ R114, R107, R71 ;  /* 0x000000476b727220 */ /* 0x000fe20000410000 */
[C---:B------:R-:W-:Y:S01]  /*a0c0*/  LEA R62, P2, R68.reuse, UR9, 0x2 ;  /* 0x00000009443e7c11 */ /* 0x040fe2000f8410ff */
[----:B------:R-:W-:Y:S02]  /*a0d0*/  IMAD R61, R61, UR8, R69 ;  /* 0x000000083d3d7c24 */ /* 0x000fe4000f8e0245 */
[----:B------:R-:W-:Y:S01]  /*a0e0*/  FMUL.FTZ R69, R187, R227 ;  /* 0x000000e3bb457220 */ /* 0x000fe20000410000 */
[----:B------:R0:W-:Y:S02]  /*a0f0*/  @!P0 STS.128 [UR50+0x4be0], R64 ;  /* 0x004be040ff008988 */ /* 0x0001e40008000c32 */
[----:B------:R-:W-:Y:S01]  /*a100*/  LEA.HI.X R63, R68, UR14, R61, 0x2, P2 ;  /* 0x0000000e443f7c11 */ /* 0x000fe200090f143d */
[C---:B------:R-:W-:Y:S01]  /*a110*/  FFMA.FTZ R68, R186.reuse, R225, -R115 ;  /* 0x000000e1ba447223 */ /* 0x040fe20000010873 */
[C---:B------:R-:W-:Y:S01]  /*a120*/  FMUL.FTZ R115, R183.reuse, R196 ;  /* 0x000000c4b7737220 */ /* 0x040fe20000410000 */
[----:B------:R-:W-:Y:S01]  /*a130*/  FMUL.FTZ R183, R183, R223 ;  /* 0x000000dfb7b77220 */ /* 0x000fe20000410000 */
[----:B------:R-:W-:Y:S01]  /*a140*/  FFMA.FTZ R186, R186, R197, R70 ;  /* 0x000000c5baba7223 */ /* 0x000fe20000010046 */
[----:B------:R-:W-:Y:S01]  /*a150*/  FFMA.FTZ R70, R182, R222, -R185 ;  /* 0x000000deb6467223 */ /* 0x000fe200000108b9 */
[C---:B------:R-:W-:Y:S01]  /*a160*/  FFMA.FTZ R115, R184.reuse, R223, -R115 ;  /* 0x000000dfb8737223 */ /* 0x040fe20000010873 */
[----:B------:R-:W-:Y:S01]  /*a170*/  FFMA.FTZ R183, R184, R196, R183 ;  /* 0x000000c4b8b77223 */ /* 0x000fe200000100b7 */
[----:B------:R-:W-:Y:S01]  /*a180*/  FMUL.FTZ R184, R181, R222 ;  /* 0x000000deb5b87220 */ /* 0x000fe20000410000 */
[C---:B------:R-:W-:Y:S01]  /*a190*/  FMUL.FTZ R181, R179.reuse, R194 ;  /* 0x000000c2b3b57220 */ /* 0x040fe20000410000 */
[----:B------:R-:W-:Y:S01]  /*a1a0*/  FMUL.FTZ R185, R179, R220 ;  /* 0x000000dcb3b97220 */ /* 0x000fe20000410000 */
[----:B------:R-:W-:Y:S01]  /*a1b0*/  FMUL.FTZ R61, R187, R198 ;  /* 0x000000c6bb3d7220 */ /* 0x000fe20000410000 */
[----:B------:R-:W-:Y:S01]  /*a1c0*/  FFMA.FTZ R182, R182, R195, R184 ;  /* 0x000000c3b6b67223 */ /* 0x000fe200000100b8 */
[C---:B------:R-:W-:Y:S01]  /*a1d0*/  FFMA.FTZ R179, R180.reuse, R220, -R181 ;  /* 0x000000dcb4b37223 */ /* 0x040fe200000108b5 */
[----:B------:R-:W-:Y:S01]  /*a1e0*/  FFMA.FTZ R181, R180, R194, R185 ;  /* 0x000000c2b4b57223 */ /* 0x000fe200000100b9 */
[C---:B------:R-:W-:Y:S01]  /*a1f0*/  FMUL.FTZ R185, R177.reuse, R193 ;  /* 0x000000c1b1b97220 */ /* 0x040fe20000410000 */
[----:B------:R-:W-:Y:S01]  /*a200*/  FMUL.FTZ R184, R177, R218 ;  /* 0x000000dab1b87220 */ /* 0x000fe20000410000 */
[----:B------:R-:W-:Y:S01]  /*a210*/  FMUL.FTZ R177, R175, R192 ;  /* 0x000000c0afb17220 */ /* 0x000fe20000410000 */
[----:B------:R-:W-:Y:S01]  /*a220*/  FMUL.FTZ R187, R171, R127 ;  /* 0x0000007fabbb7220 */ /* 0x000fe20000410000 */
[----:B------:R-:W-:Y:S01]  /*a230*/  FFMA.FTZ R180, R178, R218, -R185 ;  /* 0x000000dab2b47223 */ /* 0x000fe200000108b9 */
[-C--:B------:R-:W-:Y:S01]  /*a240*/  FMUL.FTZ R185, R175, R216.reuse ;  /* 0x000000d8afb97220 */ /* 0x080fe20000410000 */
[----:B------:R-:W-:Y:S01]  /*a250*/  FFMA.FTZ R175, R176, R216, -R177 ;  /* 0x000000d8b0af7223 */ /* 0x000fe200000108b1 */
[C---:B------:R-:W-:Y:S01]  /*a260*/  FFMA.FTZ R61, R188.reuse, R227, -R61 ;  /* 0x000000e3bc3d7223 */ /* 0x040fe2000001083d */
[----:B------:R-:W-:Y:S01]  /*a270*/  FFMA.FTZ R69, R188, R198, R69 ;  /* 0x000000c6bc457223 */ /* 0x000fe20000010045 */
[----:B------:R-:W-:Y:S01]  /*a280*/  FFMA.FTZ R177, R176, R192, R185 ;  /* 0x000000c0b0b17223 */ /* 0x000fe200000100b9 */
[C---:B------:R-:W-:Y:S01]  /*a290*/  FMUL.FTZ R185, R173.reuse, R191 ;  /* 0x000000bfadb97220 */ /* 0x040fe20000410000 */
[----:B------:R-:W-:Y:S01]  /*a2a0*/  FMUL.FTZ R176, R173, R215 ;  /* 0x000000d7adb07220 */ /* 0x000fe20000410000 */
[----:B------:R-:W-:-:S02]  /*a2b0*/  FFMA.FTZ R178, R178, R193, R184 ;  /* 0x000000c1b2b27223 */ /* 0x000fc400000100b8 */
[C---:B------:R-:W-:Y:S01]  /*a2c0*/  FFMA.FTZ R173, R174.reuse, R215, -R185 ;  /* 0x000000d7aead7223 */ /* 0x040fe200000108b9 */
        /* <DEDUP_REMOVED lines=9> */
[----:B------:R-:W-:Y:S01]  /*a360*/  FMUL.FTZ R187, R167, R211 ;  /* 0x000000d3a7bb7220 */ /* 0x000fe20000410000 */
[----:B------:R-:W-:-:S03]  /*a370*/  FMUL.FTZ R167, R165, R210 ;  /* 0x000000d2a5a77220 */ /* 0x000fc60000410000 */
[----:B------:R-:W-:Y:S01]  /*a380*/  FFMA.FTZ R170, R168, R230, -R187 ;  /* 0x000000e6a8aa7223 */ /* 0x000fe200000108bb */
[-C--:B------:R-:W-:Y:S01]  /*a390*/  FMUL.FTZ R187, R165, R231.reuse ;  /* 0x000000e7a5bb7220 */ /* 0x080fe20000410000 */
[----:B------:R-:W-:Y:S01]  /*a3a0*/  FFMA.FTZ R165, R166, R231, -R167 ;  /* 0x000000e7a6a57223 */ /* 0x000fe200000108a7 */
[----:B------:R-:W-:Y:S01]  /*a3b0*/  FFMA.FTZ R168, R168, R211, R176 ;  /* 0x000000d3a8a87223 */ /* 0x000fe200000100b0 */
[C---:B------:R-:W-:Y:S01]  /*a3c0*/  FMUL.FTZ R176, R163.reuse, R232 ;  /* 0x000000e8a3b07220 */ /* 0x040fe20000410000 */
        /* <DEDUP_REMOVED lines=11> */
[C---:B------:R-:W-:Y:S01]  /*a480*/  FFMA.FTZ R162, R160.reuse, R234, -R187 ;  /* 0x000000eaa0a27223 */ /* 0x040fe200000108bb */
[----:B------:R-:W-:Y:S01]  /*a490*/  FFMA.FTZ R160, R160, R229, R176 ;  /* 0x000000e5a0a07223 */ /* 0x000fe200000100b0 */
[----:B------:R-:W-:Y:S01]  /*a4a0*/  FFMA.FTZ R176, R0, R61, RZ ;  /* 0x0000003d00b07223 */ /* 0x000fe200000100ff */
[-C--:B------:R-:W-:Y:S01]  /*a4b0*/  FMUL.FTZ R187, R157, R236.reuse ;  /* 0x000000ec9dbb7220 */ /* 0x080fe20000410000 */
[C---:B------:R-:W-:Y:S02]  /*a4c0*/  FFMA.FTZ R159, R158.reuse, R236, -R159 ;  /* 0x000000ec9e9f7223 */ /* 0x040fe4000001089f */
[----:B------:R-:W-:Y:S01]  /*a4d0*/  FFMA.FTZ R61, R19, R68, R176 ;  /* 0x00000044133d7223 */ /* 0x000fe200000100b0 */
[----:B------:R-:W-:Y:S01]  /*a4e0*/  FFMA.FTZ R157, R158, R235, R187 ;  /* 0x000000eb9e9d7223 */ /* 0x000fe200000100bb */
[----:B------:R-:W-:Y:S02]  /*a4f0*/  FFMA.FTZ R68, -R0, R69, RZ ;  /* 0x0000004500447223 */ /* 0x000fe400000101ff */
[----:B------:R-:W-:Y:S01]  /*a500*/  FFMA.FTZ R158, R18, R115, R61 ;  /* 0x00000073129e7223 */ /* 0x000fe2000001003d */
[----:B------:R-:W-:Y:S01]  /*a510*/  FMUL.FTZ R61, R107, R141 ;  /* 0x0000008d6b3d7220 */ /* 0x000fe20000410000 */
[----:B------:R-:W-:Y:S01]  /*a520*/  FFMA.FTZ R69, -R19, R186, R68 ;  /* 0x000000ba13457223 */ /* 0x000fe20000010144 */
[----:B------:R-:W-:Y:S01]  /*a530*/  MOV R107, UR33 ;  /* 0x00000021006b7c02 */ /* 0x000fe20008000f00 */
[----:B------:R-:W-:Y:S01]  /*a540*/  FMUL.FTZ R115, R194, UR37 ;  /* 0x00000025c2737c20 */ /* 0x000fe20008410000 */
[C---:B------:R-:W-:Y:S01]  /*a550*/  FFMA.FTZ R68, R108.reuse, R71, R61 ;  /* 0x000000476c447223 */ /* 0x040fe2000001003d */
[----:B------:R-:W-:Y:S01]  /*a560*/  FFMA.FTZ R61, R108, R141, -R114 ;  /* 0x0000008d6c3d7223 */ /* 0x000fe20000010872 */
[----:B------:R-:W-:Y:S01]  /*a570*/  FFMA.FTZ R108, -R18, R183, R69 ;  /* 0x000000b7126c7223 */ /* 0x000fe20000010145 */
[----:B------:R-:W-:Y:S01]  /*a580*/  FFMA.FTZ R69, R17, R70, R158 ;  /* 0x0000004611457223 */ /* 0x000fe2000001009e */
[----:B------:R-:W-:Y:S01]  /*a590*/  FFMA.FTZ R207, R5, R207, R68 ;  /* 0x000000cf05cf7223 */ /* 0x000fe20000010044 */
[----:B------:R-:W-:Y:S01]  /*a5a0*/  FADD.FTZ R61, R142, R61 ;  /* 0x0000003d8e3d7221 */ /* 0x000fe20000010000 */
[----:B------:R-:W-:Y:S01]  /*a5b0*/  LEA R60, R107, -R60, 0x1 ;  /* 0x8000003c6b3c7211 */ /* 0x000fe200078e08ff */
[----:B------:R-:W-:Y:S01]  /*a5c0*/  FFMA.FTZ R70, R16, R179, R69 ;  /* 0x000000b310467223 */ /* 0x000fe20000010045 */
[C---:B------:R-:W-:Y:S01]  /*a5d0*/  FMUL.FTZ R69, R109.reuse, R207 ;  /* 0x000000cf6d457220 */ /* 0x040fe20000410000 */
[-C--:B------:R-:W-:Y:S01]  /*a5e0*/  FMUL.FTZ R68, R109, R61.reuse ;  /* 0x0000003d6d447220 */ /* 0x080fe20000410000 */
        /* <DEDUP_REMOVED lines=8> */
[----:B------:R-:W-:Y:S01]  /*a670*/  FFMA.FTZ R115, R220, UR49, -R115 ;  /* 0x00000031dc737c23 */ /* 0x000fe20008010873 */
[----:B------:R-:W-:Y:S01]  /*a680*/  FFMA.FTZ R70, R12, R173, R107 ;  /* 0x000000ad0c467223 */ /* 0x000fe2000001006b */
[C---:B------:R-:W-:Y:S01]  /*a690*/  FMUL.FTZ R69, R111.reuse, R68 ;  /* 0x000000446f457220 */ /* 0x040fe20000410000 */
[----:B------:R-:W-:Y:S01]  /*a6a0*/  FMUL.FTZ R111, R111, R206 ;  /* 0x000000ce6f6f7220 */ /* 0x000fe20000410000 */
[----:B------:R-:W-:Y:S01]  /*a6b0*/  FMUL.FTZ R143, R229, UR37 ;  /* 0x00000025e58f7c20 */ /* 0x000fe20008410000 */
[----:B------:R-:W-:Y:S01]  /*a6c0*/  FFMA.FTZ R107, R11, R174, R70 ;  /* 0x000000ae0b6b7223 */ /* 0x000fe20000010046 */
[C---:B------:R-:W-:Y:S01]  /*a6d0*/  FFMA.FTZ R70, R112.reuse, R206, R69 ;  /* 0x000000ce70467223 */ /* 0x040fe20000010045 */
[----:B------:R-:W-:Y:S01]  /*a6e0*/  FFMA.FTZ R69, R112, R68, -R111 ;  /* 0x0000004470457223 */ /* 0x000fe2000001086f */
[----:B------:R-:W-:Y:S01]  /*a6f0*/  MOV R112, UR28 ;  /* 0x0000001c00707c02 */ /* 0x000fe20008000f00 */
        /* <DEDUP_REMOVED lines=23> */
[----:B------:R-:W-:-:S02]  /*a870*/  IMAD R109, R189, 0x84, R112 ;  /* 0x00000084bd6d7824 */ /* 0x000fc400078e0270 */
[----:B------:R-:W-:Y:S01]  /*a880*/  FMUL.FTZ R112, R198, UR49 ;  /* 0x00000031c6707c20 */ /* 0x000fe20008410000 */
[----:B------:R-:W-:Y:S01]  /*a890*/  FFMA.FTZ R108, R9, R203, R108 ;  /* 0x000000cb096c7223 */ /* 0x000fe2000001006c */
[----:B------:R-:W-:Y:S01]  /*a8a0*/  FADD.FTZ R146, R146, R117 ;  /* 0x0000007592927221 */ /* 0x000fe20000010000 */
[C---:B------:R-:W-:Y:S01]  /*a8b0*/  FMUL.FTZ R114, R0.reuse, R113 ;  /* 0x0000007100727220 */ /* 0x040fe20000410000 */
[----:B------:R-:W-:Y:S01]  /*a8c0*/  FFMA.FTZ R113, R227, UR37, R112 ;  /* 0x00000025e3717c23 */ /* 0x000fe20008010070 */
[C---:B------:R-:W-:Y:S01]  /*a8d0*/  FMUL.FTZ R111, R119.reuse, R108 ;  /* 0x0000006c776f7220 */ /* 0x040fe20000410000 */
[-C--:B------:R-:W-:Y:S01]  /*a8e0*/  FMUL.FTZ R119, R119, R146.reuse ;  /* 0x0000009277777220 */ /* 0x080fe20000410000 */
[----:B------:R-:W-:Y:S01]  /*a8f0*/  FMUL.FTZ R118, R197, UR49 ;  /* 0x00000031c5767c20 */ /* 0x000fe20008410000 */
[----:B0-----:R-:W-:Y:S01]  /*a900*/  FMUL.FTZ R66, R0, -R113 ;  /* 0x8000007100427220 */ /* 0x001fe20000410000 */
[C---:B------:R-:W-:Y:S01]  /*a910*/  FFMA.FTZ R110, R120.reuse, R146, -R111 ;  /* 0x00000092786e7223 */ /* 0x040fe2000001086f */
[----:B------:R-:W-:Y:S01]  /*a920*/  FFMA.FTZ R119, R120, R108, R119 ;  /* 0x0000006c78777223 */ /* 0x000fe20000010077 */
[----:B------:R0:W-:Y:S01]  /*a930*/  STS [R109+0x1080], R114 ;  /* 0x001080726d007388 */ /* 0x0001e20000000800 */
[----:B------:R-:W-:Y:S01]  /*a940*/  FFMA.FTZ R118, R225, UR37, R118 ;  /* 0x00000025e1767c23 */ /* 0x000fe20008010076 */
[----:B------:R-:W-:Y:S01]  /*a950*/  FADD.FTZ R110, R147, R110 ;  /* 0x0000006e936e7221 */ /* 0x000fe20000010000 */
[----:B------:R-:W-:Y:S01]  /*a960*/  FFMA.FTZ R202, R10, R202, R119 ;  /* 0x000000ca0aca7223 */ /* 0x000fe20000010077 */
[----:B------:R2:W-:Y:S01]  /*a970*/  STS [R109+0x1084], R66 ;  /* 0x001084426d007388 */ /* 0x0005e20000000800 */
[----:B------:R-:W-:Y:S01]  /*a980*/  FMUL.FTZ R113, R195, UR37 ;  /* 0x00000025c3717c20 */ /* 0x000fe20008410000 */
[C---:B------:R-:W-:Y:S01]  /*a990*/  FMUL.FTZ R111, R121.reuse, R110 ;  /* 0x0000006e796f7220 */ /* 0x040fe20000410000 */
[----:B------:R-:W-:Y:S01]  /*a9a0*/  FMUL.FTZ R121, R121, R202 ;  /* 0x000000ca79797220 */ /* 0x000fe20000410000 */
[----:B------:R-:W-:Y:S01]  /*a9b0*/  FMUL.FTZ R118, R19, -R118 ;  /* 0x8000007613767220 */ /* 0x000fe20000410000 */
[----:B------:R-:W-:Y:S01]  /*a9c0*/  FFMA.FTZ R116, R225, UR49, -R116 ;  /* 0x00000031e1747c23 */ /* 0x000fe20008010874 */
[C---:B------:R-:W-:Y:S01]  /*a9d0*/  FFMA.FTZ R112, R122.reuse, R202, R111 ;  /* 0x000000ca7a707223 */ /* 0x040fe2000001006f */
[----:B------:R-:W-:Y:S01]  /*a9e0*/  FFMA.FTZ R65, R122, R110, -R121 ;  /* 0x0000006e7a417223 */ /* 0x000fe20000010879 */
[----:B0-----:R-:W-:Y:S01]  /*a9f0*/  FMUL.FTZ R114, R196, UR49 ;  /* 0x00000031c4727c20 */ /* 0x001fe20008410000 */
[----:B------:R0:W-:Y:S01]  /*aa00*/  STS [R109+0x108c], R118 ;  /* 0x00108c766d007388 */ /* 0x0001e20000000800 */
[----:B------:R-:W-:Y:S01]  /*aa10*/  FFMA.FTZ R201, R11, R201, R112 ;  /* 0x000000c90bc97223 */ /* 0x000fe20000010070 */
[----:B------:R-:W-:Y:S01]  /*aa20*/  FADD.FTZ R65, R148, R65 ;  /* 0x0000004194417221 */ /* 0x000fe20000010000 */
[----:B------:R-:W-:Y:S01]  /*aa30*/  FMUL.FTZ R112, R196, UR37 ;  /* 0x00000025c4707c20 */ /* 0x000fe20008410000 */
[----:B------:R-:W-:Y:S01]  /*aa40*/  FFMA.FTZ R111, R223, UR37, R114 ;  /* 0x00000025df6f7c23 */ /* 0x000fe20008010072 */
[C---:B------:R-:W-:Y:S01]  /*aa50*/  FMUL.FTZ R64, R123.reuse, R201 ;  /* 0x000000c97b407220 */ /* 0x040fe20000410000 */
[----:B------:R-:W-:Y:S01]  /*aa60*/  FMUL.FTZ R67, R123, R65 ;  /* 0x000000417b437220 */ /* 0x000fe20000410000 */
[----:B------:R-:W-:Y:S01]  /*aa70*/  FMUL.FTZ R116, R19, R116 ;  /* 0x0000007413747220 */ /* 0x000fe20000410000 */
[----:B------:R-:W-:Y:S01]  /*aa80*/  FMUL.FTZ R114, R18, -R111 ;  /* 0x8000006f12727220 */ /* 0x000fe20000410000 */
[C---:B------:R-:W-:Y:S01]  /*aa90*/  FFMA.FTZ R64, R124.reuse, R65, -R64 ;  /* 0x000000417c407223 */ /* 0x040fe20000010840 */
[----:B------:R-:W-:Y:S01]  /*aaa0*/  FFMA.FTZ R67, R124, R201, R67 ;  /* 0x000000c97c437223 */ /* 0x000fe20000010043 */
[----:B------:R-:W-:Y:S01]  /*aab0*/  FMUL.FTZ R117, R194, UR49 ;  /* 0x00000031c2757c20 */ /* 0x000fe20008410000 */
[----:B------:R3:W-:Y:S01]  /*aac0*/  STS [R109+0x1088], R116 ;  /* 0x001088746d007388 */ /* 0x0007e20000000800 */
[----:B------:R-:W-:Y:S01]  /*aad0*/  FADD.FTZ R64, R149, R64 ;  /* 0x0000004095407221 */ /* 0x000fe20000010000 */
[----:B------:R-:W-:Y:S01]  /*aae0*/  FFMA.FTZ R200, R12, R200, R67 ;  /* 0x000000c80cc87223 */ /* 0x000fe20000010043 */
[----:B------:R-:W-:Y:S01]  /*aaf0*/  FFMA.FTZ R67, R223, UR49, -R112 ;  /* 0x00000031df437c23 */ /* 0x000fe20008010870 */
[----:B------:R-:W-:Y:S01]  /*ab00*/  FFMA.FTZ R112, R222, UR49, -R113 ;  /* 0x00000031de707c23 */ /* 0x000fe20008010871 */
[----:B------:R-:W-:Y:S01]  /*ab10*/  FMUL.FTZ R113, R195, UR49 ;  /* 0x00000031c3717c20 */ /* 0x000fe20008410000 */
[----:B------:R-:W-:Y:S01]  /*ab20*/  FFMA.FTZ R117, R220, UR37, R117 ;  /* 0x00000025dc757c23 */ /* 0x000fe20008010075 */
[----:B--2---:R-:W-:Y:S01]  /*ab30*/  FMUL.FTZ R66, R18, R67 ;  /* 0x0000004312427220 */ /* 0x004fe20000410000 */
[C---:B------:R-:W-:Y:S01]  /*ab40*/  FMUL.FTZ R67, R125.reuse, R200 ;  /* 0x000000c87d437220 */ /* 0x040fe20000410000 */
[----:B------:R-:W-:Y:S01]  /*ab50*/  FMUL.FTZ R125, R125, R64 ;  /* 0x000000407d7d7220 */ /* 0x000fe20000410000 */
[C---:B0-----:R-:W-:Y:S01]  /*ab60*/  FMUL.FTZ R118, R17.reuse, R112 ;  /* 0x0000007011767220 */ /* 0x041fe20000410000 */
[----:B---3--:R-:W-:Y:S01]  /*ab70*/  FFMA.FTZ R116, R222, UR37, R113 ;  /* 0x00000025de747c23 */ /* 0x008fe20008010071 */
[C---:B------:R-:W-:Y:S01]  /*ab80*/  FFMA.FTZ R67, R128.reuse, R64, -R67 ;  /* 0x0000004080437223 */ /* 0x040fe20000010843 */
[----:B------:R-:W-:Y:S01]  /*ab90*/  FFMA.FTZ R125, R128, R200, R125 ;  /* 0x000000c8807d7223 */ /* 0x000fe2000001007d */
[----:B------:R0:W-:Y:S01]  /*aba0*/  STS [R109+0x1090], R66 ;  /* 0x001090426d007388 */ /* 0x0001e20000000800 */
[----:B------:R-:W-:Y:S01]  /*abb0*/  FMUL.FTZ R116, R17, -R116 ;  /* 0x8000007411747220 */ /* 0x000fe20000410000 */
[----:B------:R-:W-:Y:S01]  /*abc0*/  FADD.FTZ R67, R150, R67 ;  /* 0x0000004396437221 */ /* 0x000fe20000010000 */
[----:B------:R-:W-:Y:S01]  /*abd0*/  FFMA.FTZ R199, R14, R199, R125 ;  /* 0x000000c70ec77223 */ /* 0x000fe2000001007d */
[----:B------:R-:W-:Y:S01]  /*abe0*/  FMUL.FTZ R113, R193, UR37 ;  /* 0x00000025c1717c20 */ /* 0x000fe20008410000 */
[----:B------:R2:W-:Y:S01]  /*abf0*/  STS [R109+0x1094], R114 ;  /* 0x001094726d007388 */ /* 0x0005e20000000800 */
[C---:B------:R-:W-:Y:S01]  /*ac00*/  FMUL.FTZ R111, R129.reuse, R67 ;  /* 0x00000043816f7220 */ /* 0x040fe20000410000 */
[-C--:B------:R-:W-:Y:S01]  /*ac10*/  FMUL.FTZ R112, R129, R199.reuse ;  /* 0x000000c781707220 */ /* 0x080fe20000410000 */
[----:B------:R-:W-:Y:S01]  /*ac20*/  FMUL.FTZ R120, R191, UR37 ;  /* 0x00000025bf787c20 */ /* 0x000fe20008410000 */
[----:B------:R3:W-:Y:S01]  /*ac30*/  STS [R109+0x109c], R116 ;  /* 0x00109c746d007388 */ /* 0x0007e20000000800 */
[C---:B0-----:R-:W-:Y:S01]  /*ac40*/  FFMA.FTZ R66, R130.reuse, R199, R111 ;  /* 0x000000c782427223 */ /* 0x041fe2000001006f */
[----:B------:R-:W-:Y:S01]  /*ac50*/  FFMA.FTZ R112, R130, R67, -R112 ;  /* 0x0000004382707223 */ /* 0x000fe20000010870 */
[----:B------:R-:W-:Y:S01]  /*ac60*/  FMUL.FTZ R121, R126, UR49 ;  /* 0x000000317e797c20 */ /* 0x000fe20008410000 */
[----:B------:R0:W-:Y:S01]  /*ac70*/  STS [R109+0x1098], R118 ;  /* 0x001098766d007388 */ /* 0x0001e20000000800 */
[----:B------:R-:W-:Y:S01]  /*ac80*/  FFMA.FTZ R226, R15, R226, R66 ;  /* 0x000000e20fe27223 */ /* 0x000fe20000010042 */
[----:B------:R-:W-:Y:S01]  /*ac90*/  FADD.FTZ R66, R151, R112 ;  /* 0x0000007097427221 */ /* 0x000fe20000010000 */
[C---:B------:R-:W-:Y:S01]  /*aca0*/  FMUL.FTZ R112, R16.reuse, R115 ;  /* 0x0000007310707220 */ /* 0x040fe20000410000 */
[----:B------:R-:W-:Y:S01]  /*acb0*/  FMUL.FTZ R115, R193, UR49 ;  /* 0x00000031c1737c20 */ /* 0x000fe20008410000 */
[----:B--2---:R-:W-:Y:S01]  /*acc0*/  FMUL.FTZ R114, R16, -R117 ;  /* 0x8000007510727220 */ /* 0x004fe20000410000 */
[C---:B------:R-:W-:Y:S01]  /*acd0*/  FMUL.FTZ R111, R131.reuse, R66 ;  /* 0x00000042836f7220 */ /* 0x040fe20000410000 */
[-C--:B------:R-:W-:Y:S01]  /*ace0*/  FMUL.FTZ R131, R131, R226.reuse ;  /* 0x000000e283837220 */ /* 0x080fe20000410000 */
[----:B---3--:R-:W-:Y:S01]  /*acf0*/  FFMA.FTZ R116, R218, UR49, -R113 ;  /* 0x00000031da747c23 */ /* 0x008fe20008010871 */
[----:B------:R2:W-:Y:S01]  /*ad00*/  STS [R109+0x10a0], R112 ;  /* 0x0010a0706d007388 */ /* 0x0005e20000000800 */
[C---:B------:R-:W-:Y:S01]  /*ad10*/  FFMA.FTZ R111, R132.reuse, R226, R111 ;  /* 0x000000e2846f7223 */ /* 0x040fe2000001006f */
[----:B------:R-:W-:Y:S01]  /*ad20*/  FFMA.FTZ R131, R132, R66, -R131 ;  /* 0x0000004284837223 */ /* 0x000fe20000010883 */
[----:B------:R-:W-:Y:S01]  /*ad30*/  FMUL.FTZ R116, R15, R116 ;  /* 0x000000740f747220 */ /* 0x000fe20000410000 */
[----:B0-----:R-:W-:Y:S01]  /*ad40*/  FFMA.FTZ R118, R218, UR37, R115 ;  /* 0x00000025da767c23 */ /* 0x001fe20008010073 */
[----:B------:R-:W-:Y:S01]  /*ad50*/  FFMA.FTZ R224, R16, R224, R111 ;  /* 0x000000e010e07223 */ /* 0x000fe2000001006f */
[----:B------:R-:W-:Y:S01]  /*ad60*/  FADD.FTZ R111, R152, R131 ;  /* 0x00000083986f7221 */ /* 0x000fe20000010000 */
[C---:B------:R-:W-:Y:S01]  /*ad70*/  FMUL.FTZ R117, R192.reuse, UR37 ;  /* 0x00000025c0757c20 */ /* 0x040fe20008410000 */
[----:B------:R-:W-:Y:S01]  /*ad80*/  FMUL.FTZ R115, R192, UR49 ;  /* 0x00000031c0737c20 */ /* 0x000fe20008410000 */
[C---:B------:R-:W-:Y:S01]  /*ad90*/  FMUL.FTZ R113, R133.reuse, R224 ;  /* 0x000000e085717220 */ /* 0x040fe20000410000 */
[-C--:B------:R-:W-:Y:S01]  /*ada0*/  FMUL.FTZ R133, R133, R111.reuse ;  /* 0x0000006f85857220 */ /* 0x080fe20000410000 */
[----:B------:R0:W-:Y:S01]  /*adb0*/  STS [R109+0x10a8], R116 ;  /* 0x0010a8746d007388 */ /* 0x0001e20000000800 */
[----:B------:R-:W-:Y:S01]  /*adc0*/  FMUL.FTZ R118, R15, -R118 ;  /* 0x800000760f767220 */ /* 0x000fe20000410000 */
[C---:B--2---:R-:W-:Y:S01]  /*add0*/  FFMA.FTZ R112, R134.reuse, R111, -R113 ;  /* 0x0000006f86707223 */ /* 0x044fe20000010871 */
[----:B------:R-:W-:Y:S01]  /*ade0*/  FFMA.FTZ R134, R134, R224, R133 ;  /* 0x000000e086867223 */ /* 0x000fe20000010085 */
[C---:B------:R-:W-:Y:S01]  /*adf0*/  FFMA.FTZ R117, R216.reuse, UR49, -R117 ;  /* 0x00000031d8757c23 */ /* 0x040fe20008010875 */
[----:B------:R-:W-:Y:S01]  /*ae00*/  FFMA.FTZ R115, R216, UR37, R115 ;  /* 0x00000025d8737c23 */ /* 0x000fe20008010073 */
[----:B------:R-:W-:Y:S01]  /*ae10*/  FADD.FTZ R112, R153, R112 ;  /* 0x0000007099707221 */ /* 0x000fe20000010000 */
[----:B------:R-:W-:Y:S01]  /*ae20*/  FFMA.FTZ R221, R17, R221, R134 ;  /* 0x000000dd11dd7223 */ /* 0x000fe20000010086 */
[----:B------:R2:W-:Y:S01]  /*ae30*/  STS [R109+0x10a4], R114 ;  /* 0x0010a4726d007388 */ /* 0x0005e20000000800 */
[----:B------:R-:W-:Y:S01]  /*ae40*/  FFMA.FTZ R227, R72, -R86, R227 ;  /* 0x8000005648e37223 */ /* 0x000fe200000100e3 */
[CC--:B------:R-:W-:Y:S01]  /*ae50*/  FMUL.FTZ R113, R135.reuse, R112.reuse ;  /* 0x0000007087717220 */ /* 0x0c0fe20000410000 */
[-C--:B------:R-:W-:Y:S01]  /*ae60*/  FMUL.FTZ R135, R135, R221.reuse ;  /* 0x000000dd87877220 */ /* 0x080fe20000410000 */
[----:B0-----:R-:W-:Y:S01]  /*ae70*/  FMUL.FTZ R116, R191, UR49 ;  /* 0x00000031bf747c20 */ /* 0x001fe20008410000 */
[----:B------:R0:W-:Y:S01]  /*ae80*/  STS [R109+0x10ac], R118 ;  /* 0x0010ac766d007388 */ /* 0x0001e20000000800 */
[C---:B------:R-:W-:Y:S01]  /*ae90*/  FFMA.FTZ R113, R136.reuse, R221, R113 ;  /* 0x000000dd88717223 */ /* 0x040fe20000010071 */
[----:B------:R-:W-:Y:S01]  /*aea0*/  FFMA.FTZ R135, R136, R112, -R135 ;  /* 0x0000007088877223 */ /* 0x000fe20000010887 */
[C---:B------:R-:W-:Y:S01]  /*aeb0*/  FFMA.FTZ R119, R215.reuse, UR37, R116 ;  /* 0x00000025d7777c23 */ /* 0x040fe20008010074 */
[----:B------:R-:W-:Y:S01]  /*aec0*/  FFMA.FTZ R125, R212, UR37, R121 ;  /* 0x00000025d47d7c23 */ /* 0x000fe20008010079 */
[----:B------:R-:W-:Y:S01]  /*aed0*/  FFMA.FTZ R219, R18, R219, R113 ;  /* 0x000000db12db7223 */ /* 0x000fe20000010071 */
[----:B------:R-:W-:Y:S01]  /*aee0*/  FADD.FTZ R113, R154, R135 ;  /* 0x000000879a717221 */ /* 0x000fe20000010000 */
[C---:B--2---:R-:W-:Y:S01]  /*aef0*/  FMUL.FTZ R114, R14.reuse, R117 ;  /* 0x000000750e727220 */ /* 0x044fe20000410000 */
[----:B------:R-:W-:Y:S01]  /*af00*/  FFMA.FTZ R117, R215, UR49, -R120 ;  /* 0x00000031d7757c23 */ /* 0x000fe20008010878 */
[C---:B------:R-:W-:Y:S01]  /*af10*/  FMUL.FTZ R116, R137.reuse, R219 ;  /* 0x000000db89747220 */ /* 0x040fe20000410000 */
[----:B0-----:R-:W-:Y:S01]  /*af20*/  FMUL.FTZ R118, R14, -R115 ;  /* 0x800000730e767220 */ /* 0x001fe20000410000 */
[-C--:B------:R-:W-:Y:S01]  /*af30*/  FMUL.FTZ R115, R137, R113.reuse ;  /* 0x0000007189737220 */ /* 0x080fe20000410000 */
[----:B------:R0:W-:Y:S01]  /*af40*/  STS [R109+0x10b0], R114 ;  /* 0x0010b0726d007388 */ /* 0x0001e20000000800 */
[----:B------:R-:W-:Y:S01]  /*af50*/  FFMA.FTZ R116, R138, R113, -R116 ;  /* 0x000000718a747223 */ /* 0x000fe20000010874 */
[C---:B------:R-:W-:Y:S01]  /*af60*/  FMUL.FTZ R120, R12.reuse, R117 ;  /* 0x000000750c787220 */ /* 0x040fe20000410000 */
[----:B------:R-:W-:Y:S01]  /*af70*/  FMUL.FTZ R117, R127, UR49 ;  /* 0x000000317f757c20 */ /* 0x000fe20008410000 */
[----:B------:R2:W-:Y:S01]  /*af80*/  STS [R109+0x10b4], R118 ;  /* 0x0010b4766d007388 */ /* 0x0005e20000000800 */
[----:B------:R-:W-:Y:S01]  /*af90*/  FMUL.FTZ R122, R12, -R119 ;  /* 0x800000770c7a7220 */ /* 0x000fe20000410000 */
[----:B------:R-:W-:Y:S01]  /*afa0*/  FMUL.FTZ R119, R126, UR37 ;  /* 0x000000257e777c20 */ /* 0x000fe20008410000 */
[----:B------:R-:W-:Y:S01]  /*afb0*/  FFMA.FTZ R124, R214, UR37, R117 ;  /* 0x00000025d67c7c23 */ /* 0x000fe20008010075 */
[----:B------:R3:W-:Y:S01]  /*afc0*/  STS [R109+0x10b8], R120 ;  /* 0x0010b8786d007388 */ /* 0x0007e20000000800 */
[----:B------:R-:W-:Y:S01]  /*afd0*/  FMUL.FTZ R129, R211, UR37 ;  /* 0x00000025d3817c20 */ /* 0x000fe20008410000 */
[----:B0-----:R-:W-:Y:S01]  /*afe0*/  FFMA.FTZ R114, R138, R219, R115 ;  /* 0x000000db8a727223 */ /* 0x001fe20000010073 */
[----:B------:R-:W-:Y:S01]  /*aff0*/  FMUL.FTZ R115, R127, UR37 ;  /* 0x000000257f737c20 */ /* 0x000fe20008410000 */
[----:B------:R-:W-:Y:S01]  /*b000*/  FFMA.FTZ R119, R212, UR49, -R119 ;  /* 0x00000031d4777c23 */ /* 0x000fe20008010877 */
[----:B------:R0:W-:Y:S01]  /*b010*/  STS [R109+0x10bc], R122 ;  /* 0x0010bc7a6d007388 */ /* 0x0001e20000000800 */
[----:B--2---:R-:W-:Y:S01]  /*b020*/  FADD.FTZ R118, R155, R116 ;  /* 0x000000749b767221 */ /* 0x004fe20000010000 */
[----:B------:R-:W-:Y:S01]  /*b030*/  FFMA.FTZ R217, R19, R217, R114 ;  /* 0x000000d913d97223 */ /* 0x000fe20000010072 */
[----:B------:R-:W-:Y:S01]  /*b040*/  FFMA.FTZ R114, R214, UR49, -R115 ;  /* 0x00000031d6727c23 */ /* 0x000fe20008010873 */
[----:B------:R-:W-:Y:S01]  /*b050*/  FFMA.FTZ R116, R58, -R85, R225 ;  /* 0x800000553a747223 */ /* 0x000fe200000100e1 */
[C---:B------:R-:W-:Y:S01]  /*b060*/  FMUL.FTZ R115, R139.reuse, R118 ;  /* 0x000000768b737220 */ /* 0x040fe20000410000 */
[-C--:B------:R-:W-:Y:S01]  /*b070*/  FMUL.FTZ R139, R139, R217.reuse ;  /* 0x000000d98b8b7220 */ /* 0x080fe20000410000 */
[C---:B---3--:R-:W-:Y:S01]  /*b080*/  FMUL.FTZ R120, R11.reuse, R114 ;  /* 0x000000720b787220 */ /* 0x048fe20000410000 */
[----:B------:R-:W-:Y:S01]  /*b090*/  FMUL.FTZ R124, R11, -R124 ;  /* 0x8000007c0b7c7220 */ /* 0x000fe20000410000 */
[C---:B------:R-:W-:Y:S01]  /*b0a0*/  FFMA.FTZ R115, R140.reuse, R217, R115 ;  /* 0x000000d98c737223 */ /* 0x040fe20000010073 */
[----:B------:R-:W-:Y:S01]  /*b0b0*/  FFMA.FTZ R117, R140, R118, -R139 ;  /* 0x000000768c757223 */ /* 0x000fe2000001088b */
[----:B0-----:R-:W-:Y:S01]  /*b0c0*/  FMUL.FTZ R122, R10, R119 ;  /* 0x000000770a7a7220 */ /* 0x001fe20000410000 */
[----:B------:R0:W-:Y:S01]  /*b0d0*/  STS [R109+0x10c0], R120 ;  /* 0x0010c0786d007388 */ /* 0x0001e20000000800 */
[----:B------:R-:W-:Y:S01]  /*b0e0*/  FFMA.FTZ R213, R0, R213, R115 ;  /* 0x000000d500d57223 */ /* 0x000fe20000010073 */
[----:B------:R-:W-:Y:S01]  /*b0f0*/  FADD.FTZ R117, R156, R117 ;  /* 0x000000759c757221 */ /* 0x000fe20000010000 */
[----:B------:R-:W-:Y:S01]  /*b100*/  FMUL.FTZ R115, R217, R85 ;  /* 0x00000055d9737220 */ /* 0x000fe20000410000 */
[----:B------:R2:W-:Y:S01]  /*b110*/  STS [R109+0x10c8], R122 ;  /* 0x0010c87a6d007388 */ /* 0x0005e20000000800 */
[-C--:B------:R-:W-:Y:S01]  /*b120*/  FMUL.FTZ R114, R213, R86.reuse ;  /* 0x00000056d5727220 */ /* 0x080fe20000410000 */
[----:B------:R-:W-:Y:S01]  /*b130*/  FMUL.FTZ R119, R117, R86 ;  /* 0x0000005675777220 */ /* 0x000fe20000410000 */
[----:B------:R-:W-:Y:S01]  /*b140*/  FMUL.FTZ R123, R197, R115 ;  /* 0x00000073c57b7220 */ /* 0x000fe20000410000 */
[----:B------:R3:W-:Y:S01]  /*b150*/  STS [R109+0x10c4], R124 ;  /* 0x0010c47c6d007388 */ /* 0x0007e20000000800 */
[----:B------:R-:W-:Y:S01]  /*b160*/  FFMA.FTZ R130, R230, UR49, -R129 ;  /* 0x00000031e6827c23 */ /* 0x000fe20008010881 */
[----:B0-----:R-:W-:Y:S01]  /*b170*/  FMUL.FTZ R120, R198, R114 ;  /* 0x00000072c6787220 */ /* 0x001fe20000410000 */
[----:B------:R-:W-:Y:S01]  /*b180*/  FMUL.FTZ R128, R10, -R125 ;  /* 0x8000007d0a807220 */ /* 0x000fe20000410000 */
[----:B------:R-:W-:Y:S01]  /*b190*/  FFMA.FTZ R223, R57, -R84, R223 ;  /* 0x8000005439df7223 */ /* 0x000fe200000100df */
[----:B------:R-:W-:Y:S01]  /*b1a0*/  FMUL.FTZ R130, R9, R130 ;  /* 0x0000008209827220 */ /* 0x000fe20000410000 */
[----:B------:R-:W-:Y:S01]  /*b1b0*/  FFMA.FTZ R121, R227, R119, -R120 ;  /* 0x00000077e3797223 */ /* 0x000fe20000010878 */
[----:B--2---:R-:W-:Y:S01]  /*b1c0*/  FMUL.FTZ R122, R118, R85 ;  /* 0x00000055767a7220 */ /* 0x004fe20000410000 */
[----:B------:R-:W-:Y:S01]  /*b1d0*/  FMUL.FTZ R120, R198, R119 ;  /* 0x00000077c6787220 */ /* 0x000fe20000410000 */
[----:B------:R0:W-:Y:S01]  /*b1e0*/  STS [R109+0x10cc], R128 ;  /* 0x0010cc806d007388 */ /* 0x0001e20000000800 */
[----:B------:R-:W-:Y:S01]  /*b1f0*/  FADD.FTZ R121, RZ, R121 ;  /* 0x00000079ff797221 */ /* 0x000fe20000010000 */
[----:B------:R-:W-:Y:S01]  /*b200*/  FMUL.FTZ R119, R197, R122 ;  /* 0x0000007ac5777220 */ /* 0x000fe20000410000 */
[----:B------:R-:W-:Y:S01]  /*b210*/  FFMA.FTZ R120, R227, R114, R120 ;  /* 0x00000072e3787223 */ /* 0x000fe20000010078 */
[C---:B---3--:R-:W-:Y:S01]  /*b220*/  FFMA.FTZ R124, R116.reuse, R122, -R123 ;  /* 0x0000007a747c7223 */ /* 0x048fe2000001087b */
[-C--:B------:R-:W-:Y:S01]  /*b230*/  FMUL.FTZ R123, R113, R84.reuse ;  /* 0x00000054717b7220 */ /* 0x080fe20000410000 */
[----:B------:R-:W-:Y:S01]  /*b240*/  FFMA.FTZ R119, R116, R115, R119 ;  /* 0x0000007374777223 */ /* 0x000fe20000010077 */
[----:B------:R-:W-:Y:S01]  /*b250*/  FADD.FTZ R120, RZ, R120 ;  /* 0x00000078ff787221 */ /* 0x000fe20000010000 */
[----:B------:R-:W-:Y:S01]  /*b260*/  FADD.FTZ R121, R121, R124 ;  /* 0x0000007c79797221 */ /* 0x000fe20000010000 */
[-C--:B------:R-:W-:Y:S01]  /*b270*/  FFMA.FTZ R222, R56, -R83.reuse, R222 ;  /* 0x8000005338de7223 */ /* 0x080fe200000100de */
[-C--:B------:R-:W-:Y:S01]  /*b280*/  FMUL.FTZ R125, R112, R83.reuse ;  /* 0x00000053707d7220 */ /* 0x080fe20000410000 */
[----:B------:R-:W-:Y:S01]  /*b290*/  FADD.FTZ R122, R120, R119 ;  /* 0x00000077787a7221 */ /* 0x000fe20000010000 */
[----:B------:R-:W-:Y:S01]  /*b2a0*/  FMUL.FTZ R120, R219, R84 ;  /* 0x00000054db787220 */ /* 0x000fe20000410000 */
[----:B------:R-:W-:Y:S01]  /*b2b0*/  FMUL.FTZ R119, R221, R83 ;  /* 0x00000053dd777220 */ /* 0x000fe20000410000 */
[----:B------:R2:W-:Y:S01]  /*b2c0*/  STS [R109+0x10d0], R130 ;  /* 0x0010d0826d007388 */ /* 0x0005e20000000800 */
[----:B------:R-:W-:Y:S01]  /*b2d0*/  FMUL.FTZ R131, R211, UR49 ;  /* 0x00000031d3837c20 */ /* 0x000fe20008410000 */
[----:B------:R-:W-:Y:S01]  /*b2e0*/  FMUL.FTZ R124, R196, R120 ;  /* 0x00000078c47c7220 */ /* 0x000fe20000410000 */
[----:B------:R-:W-:Y:S01]  /*b2f0*/  FMUL.FTZ R129, R195, R119 ;  /* 0x00000077c3817220 */ /* 0x000fe20000410000 */
[----:B------:R-:W-:Y:S01]  /*b300*/  FMUL.FTZ R134, R210, UR37 ;  /* 0x00000025d2867c20 */ /* 0x000fe20008410000 */
[----:B------:R-:W-:Y:S01]  /*b310*/  FFMA.FTZ R132, R230, UR37, R131 ;  /* 0x00000025e6847c23 */ /* 0x000fe20008010083 */
[-C--:B0-----:R-:W-:Y:S01]  /*b320*/  FFMA.FTZ R128, R223, R123.reuse, -R124 ;  /* 0x0000007bdf807223 */ /* 0x081fe2000001087c */
[----:B------:R-:W-:Y:S01]  /*b330*/  FMUL.FTZ R124, R196, R123 ;  /* 0x0000007bc47c7220 */ /* 0x000fe20000410000 */
[----:B------:R-:W-:Y:S01]  /*b340*/  FFMA.FTZ R131, R231, UR49, -R134 ;  /* 0x00000031e7837c23 */ /* 0x000fe20008010886 */
[----:B------:R-:W-:Y:S01]  /*b350*/  FFMA.FTZ R220, R55, -R82, R220 ;  /* 0x8000005237dc7223 */ /* 0x000fe200000100dc */
[-C--:B--2---:R-:W-:Y:S01]  /*b360*/  FFMA.FTZ R130, R222, R125.reuse, -R129 ;  /* 0x0000007dde827223 */ /* 0x084fe20000010881 */
[----:B------:R-:W-:Y:S01]  /*b370*/  FFMA.FTZ R123, R223, R120, R124 ;  /* 0x00000078df7b7223 */ /* 0x000fe2000001007c */
[----:B------:R-:W-:Y:S01]  /*b380*/  FMUL.FTZ R125, R195, R125 ;  /* 0x0000007dc37d7220 */ /* 0x000fe20000410000 */
[----:B------:R-:W-:Y:S01]  /*b390*/  FADD.FTZ R121, R121, R128 ;  /* 0x0000008079797221 */ /* 0x000fe20000010000 */
[----:B------:R-:W-:Y:S01]  /*b3a0*/  FMUL.FTZ R124, R8, R131 ;  /* 0x00000083087c7220 */ /* 0x000fe20000410000 */
[----:B------:R-:W-:Y:S01]  /*b3b0*/  FADD.FTZ R122, R122, R123 ;  /* 0x0000007b7a7a7221 */ /* 0x000fe20000010000 */
[----:B------:R-:W-:Y:S01]  /*b3c0*/  FFMA.FTZ R125, R222, R119, R125 ;  /* 0x00000077de7d7223 */ /* 0x000fe2000001007d */
[----:B------:R-:W-:Y:S01]  /*b3d0*/  FADD.FTZ R130, R121, R130 ;  /* 0x0000008279827221 */ /* 0x000fe20000010000 */
[-C--:B------:R-:W-:Y:S01]  /*b3e0*/  FMUL.FTZ R121, R224, R82.reuse ;  /* 0x00000052e0797220 */ /* 0x080fe20000410000 */
[----:B------:R-:W-:Y:S01]  /*b3f0*/  FMUL.FTZ R123, R226, R81 ;  /* 0x00000051e27b7220 */ /* 0x000fe20000410000 */
[----:B------:R-:W-:Y:S01]  /*b400*/  FADD.FTZ R122, R122, R125 ;  /* 0x0000007d7a7a7221 */ /* 0x000fe20000010000 */
[----:B------:R-:W-:Y:S01]  /*b410*/  FMUL.FTZ R125, R111, R82 ;  /* 0x000000526f7d7220 */ /* 0x000fe20000410000 */
[----:B------:R-:W-:Y:S01]  /*b420*/  FMUL.FTZ R129, R194, R121 ;  /* 0x00000079c2817220 */ /* 0x000fe20000410000 */
[----:B------:R0:W-:Y:S01]  /*b430*/  STS [R109+0x10d8], R124 ;  /* 0x0010d87c6d007388 */ /* 0x0001e20000000800 */
[----:B------:R-:W-:Y:S01]  /*b440*/  FMUL.FTZ R128, R210, UR49 ;  /* 0x00000031d2807c20 */ /* 0x000fe20008410000 */
[----:B------:R-:W-:Y:S01]  /*b450*/  FFMA.FTZ R218, R53, -R81, R218 ;  /* 0x8000005135da7223 */ /* 0x000fe200000100da */
[----:B------:R-:W-:Y:S01]  /*b460*/  FMUL.FTZ R131, R193, R123 ;  /* 0x0000007bc1837220 */ /* 0x000fe20000410000 */
[-C--:B------:R-:W-:Y:S01]  /*b470*/  FFMA.FTZ R129, R220, R125.reuse, -R129 ;  /* 0x0000007ddc817223 */ /* 0x080fe20000010881 */
[----:B------:R-:W-:Y:S01]  /*b480*/  FMUL.FTZ R125, R194, R125 ;  /* 0x0000007dc27d7220 */ /* 0x000fe20000410000 */
[----:B------:R-:W-:Y:S01]  /*b490*/  FFMA.FTZ R133, R231, UR37, R128 ;  /* 0x00000025e7857c23 */ /* 0x000fe20008010080 */
[----:B------:R-:W-:Y:S01]  /*b4a0*/  FMUL.FTZ R132, R9, -R132 ;  /* 0x8000008409847220 */ /* 0x000fe20000410000 */
[----:B------:R-:W-:Y:S01]  /*b4b0*/  FMUL.FTZ R135, R209, UR37 ;  /* 0x00000025d1877c20 */ /* 0x000fe20008410000 */
[----:B------:R-:W-:Y:S01]  /*b4c0*/  FFMA.FTZ R125, R220, R121, R125 ;  /* 0x00000079dc7d7223 */ /* 0x000fe2000001007d */
[----:B0-----:R-:W-:Y:S01]  /*b4d0*/  FMUL.FTZ R124, R66, R81 ;  /* 0x00000051427c7220 */ /* 0x001fe20000410000 */
[----:B------:R-:W-:Y:S01]  /*b4e0*/  FADD.FTZ R129, R130, R129 ;  /* 0x0000008182817221 */ /* 0x000fe20000010000 */
[----:B------:R0:W-:Y:S01]  /*b4f0*/  STS [R109+0x10d4], R132 ;  /* 0x0010d4846d007388 */ /* 0x0001e20000000800 */
[----:B------:R-:W-:Y:S01]  /*b500*/  FADD.FTZ R122, R122, R125 ;  /* 0x0000007d7a7a7221 */ /* 0x000fe20000010000 */
[-C--:B------:R-:W-:Y:S01]  /*b510*/  FFMA.FTZ R128, R218, R124.reuse, -R131 ;  /* 0x0000007cda807223 */ /* 0x080fe20000010883 */
[----:B------:R-:W-:Y:S01]  /*b520*/  FMUL.FTZ R131, R193, R124 ;  /* 0x0000007cc1837220 */ /* 0x000fe20000410000 */
[-C--:B------:R-:W-:Y:S01]  /*b530*/  FMUL.FTZ R125, R199, R76.reuse ;  /* 0x0000004cc77d7220 */ /* 0x080fe20000410000 */
[----:B------:R-:W-:Y:S01]  /*b540*/  FMUL.FTZ R124, R8, -R133 ;  /* 0x80000085087c7220 */ /* 0x000fe20000410000 */
[----:B------:R-:W-:Y:S01]  /*b550*/  FADD.FTZ R128, R129, R128 ;  /* 0x0000008081807221 */ /* 0x000fe20000010000 */
[----:B------:R-:W-:Y:S01]  /*b560*/  FFMA.FTZ R131, R218, R123, R131 ;  /* 0x0000007bda837223 */ /* 0x000fe20000010083 */
[-C--:B------:R-:W-:Y:S01]  /*b570*/  FFMA.FTZ R216, R52, -R76.reuse, R216 ;  /* 0x8000004c34d87223 */ /* 0x080fe200000100d8 */
[----:B------:R-:W-:Y:S01]  /*b580*/  FMUL.FTZ R129, R67, R76 ;  /* 0x0000004c43817220 */ /* 0x000fe20000410000 */
[----:B0-----:R-:W-:Y:S01]  /*b590*/  FFMA.FTZ R132, R232, UR49, -R135 ;  /* 0x00000031e8847c23 */ /* 0x001fe20008010887 */
[----:B------:R-:W-:Y:S01]  /*b5a0*/  FADD.FTZ R131, R122, R131 ;  /* 0x000000837a837221 */ /* 0x000fe20000010000 */
[----:B------:R-:W-:Y:S01]  /*b5b0*/  FMUL.FTZ R122, R200, R59 ;  /* 0x0000003bc87a7220 */ /* 0x000fe20000410000 */
[----:B------:R-:W-:Y:S01]  /*b5c0*/  FMUL.FTZ R133, R192, R125 ;  /* 0x0000007dc0857220 */ /* 0x000fe20000410000 */
[----:B------:R-:W-:Y:S01]  /*b5d0*/  FMUL.FTZ R132, R7, R132 ;  /* 0x0000008407847220 */ /* 0x000fe20000410000 */
[----:B------:R0:W-:Y:S01]  /*b5e0*/  STS [R109+0x10dc], R124 ;  /* 0x0010dc7c6d007388 */ /* 0x0001e20000000800 */
[----:B------:R-:W-:Y:S01]  /*b5f0*/  FMUL.FTZ R135, R209, UR49 ;  /* 0x00000031d1877c20 */ /* 0x000fe20008410000 */
[-C--:B------:R-:W-:Y:S01]  /*b600*/  FFMA.FTZ R215, R51, -R59.reuse, R215 ;  /* 0x8000003b33d77223 */ /* 0x080fe200000100d7 */
[----:B------:R-:W-:Y:S01]  /*b610*/  FMUL.FTZ R130, R64, R59 ;  /* 0x0000003b40827220 */ /* 0x000fe20000410000 */
[-C--:B------:R-:W-:Y:S01]  /*b620*/  FFMA.FTZ R133, R216, R129.reuse, -R133 ;  /* 0x00000081d8857223 */ /* 0x080fe20000010885 */
[----:B------:R-:W-:Y:S01]  /*b630*/  FMUL.FTZ R129, R192, R129 ;  /* 0x00000081c0817220 */ /* 0x000fe20000410000 */
[----:B------:R2:W-:Y:S01]  /*b640*/  STS [R109+0x10e0], R132 ;  /* 0x0010e0846d007388 */ /* 0x0005e20000000800 */
[----:B------:R-:W-:Y:S01]  /*b650*/  FMUL.FTZ R134, R228, UR37 ;  /* 0x00000025e4867c20 */ /* 0x000fe20008410000 */
[----:B------:R-:W-:Y:S01]  /*b660*/  FADD.FTZ R128, R128, R133 ;  /* 0x0000008580807221 */ /* 0x000fe20000010000 */
[----:B------:R-:W-:Y:S01]  /*b670*/  FFMA.FTZ R214, R50, -R54, R214 ;  /* 0x8000003632d67223 */ /* 0x000fe200000100d6 */
[----:B0-----:R-:W-:Y:S01]  /*b680*/  FMUL.FTZ R124, R191, R122 ;  /* 0x0000007abf7c7220 */ /* 0x001fe20000410000 */
[----:B------:R-:W-:Y:S01]  /*b690*/  FFMA.FTZ R137, R233, UR49, -R134 ;  /* 0x00000031e9897c23 */ /* 0x000fe20008010886 */
[----:B------:R-:W-:Y:S01]  /*b6a0*/  FFMA.FTZ R212, R48, -R49, R212 ;  /* 0x8000003130d47223 */ /* 0x000fe200000100d4 */
[----:B------:R-:W-:Y:S01]  /*b6b0*/  FMUL.FTZ R134, R228, UR49 ;  /* 0x00000031e4867c20 */ /* 0x000fe20008410000 */
[----:B------:R-:W-:Y:S01]  /*b6c0*/  FFMA.FTZ R230, R47, -R45, R230 ;  /* 0x8000002d2fe67223 */ /* 0x000fe200000100e6 */
[----:B------:R-:W-:Y:S01]  /*b6d0*/  FMUL.FTZ R136, R6, R137 ;  /* 0x0000008906887220 */ /* 0x000fe20000410000 */
[----:B--2---:R-:W-:Y:S01]  /*b6e0*/  FFMA.FTZ R132, R232, UR37, R135 ;  /* 0x00000025e8847c23 */ /* 0x004fe20008010087 */
[-C--:B------:R-:W-:Y:S01]  /*b6f0*/  FFMA.FTZ R135, R215, R130.reuse, -R124 ;  /* 0x00000082d7877223 */ /* 0x080fe2000001087c */
[----:B------:R-:W-:Y:S01]  /*b700*/  FFMA.FTZ R124, R216, R125, R129 ;  /* 0x0000007dd87c7223 */ /* 0x000fe20000010081 */
[----:B------:R-:W-:Y:S01]  /*b710*/  FMUL.FTZ R130, R191, R130 ;  /* 0x00000082bf827220 */ /* 0x000fe20000410000 */
[----:B------:R-:W-:Y:S01]  /*b720*/  FMUL.FTZ R132, R7, -R132 ;  /* 0x8000008407847220 */ /* 0x000fe20000410000 */
[----:B------:R-:W-:Y:S01]  /*b730*/  FADD.FTZ R128, R128, R135 ;  /* 0x0000008780807221 */ /* 0x000fe20000010000 */
[----:B------:R-:W-:Y:S01]  /*b740*/  FADD.FTZ R124, R131, R124 ;  /* 0x0000007c837c7221 */ /* 0x000fe20000010000 */
[----:B------:R-:W-:Y:S01]  /*b750*/  FFMA.FTZ R129, R215, R122, R130 ;  /* 0x0000007ad7817223 */ /* 0x000fe20000010082 */
[-C--:B------:R-:W-:Y:S01]  /*b760*/  FMUL.FTZ R131, R65, R54.reuse ;  /* 0x0000003641837220 */ /* 0x080fe20000410000 */
[-C--:B------:R-:W-:Y:S01]  /*b770*/  FMUL.FTZ R135, R110, R49.reuse ;  /* 0x000000316e877220 */ /* 0x080fe20000410000 */
[----:B------:R0:W-:Y:S01]  /*b780*/  STS [R109+0x10e4], R132 ;  /* 0x0010e4846d007388 */ /* 0x0001e20000000800 */
[----:B------:R-:W-:Y:S01]  /*b790*/  FADD.FTZ R130, R124, R129 ;  /* 0x000000817c827221 */ /* 0x000fe20000010000 */
[----:B------:R-:W-:Y:S01]  /*b7a0*/  FMUL.FTZ R124, R201, R54 ;  /* 0x00000036c97c7220 */ /* 0x000fe20000410000 */
[----:B------:R-:W-:Y:S01]  /*b7b0*/  FMUL.FTZ R129, R202, R49 ;  /* 0x00000031ca817220 */ /* 0x000fe20000410000 */
[----:B------:R-:W-:Y:S01]  /*b7c0*/  FFMA.FTZ R139, R233, UR37, R134 ;  /* 0x00000025e98b7c23 */ /* 0x000fe20008010086 */
[----:B------:R2:W-:Y:S01]  /*b7d0*/  STS [R109+0x10e8], R136 ;  /* 0x0010e8886d007388 */ /* 0x0005e20000000800 */
[CC--:B------:R-:W-:Y:S01]  /*b7e0*/  FMUL.FTZ R133, R127.reuse, R124.reuse ;  /* 0x0000007c7f857220 */ /* 0x0c0fe20000410000 */
[----:B------:R-:W-:Y:S01]  /*b7f0*/  FMUL.FTZ R137, R126, R129 ;  /* 0x000000817e897220 */ /* 0x000fe20000410000 */
[----:B------:R-:W-:Y:S01]  /*b800*/  FMUL.FTZ R134, R6, -R139 ;  /* 0x8000008b06867220 */ /* 0x000fe20000410000 */
[----:B------:R-:W-:Y:S01]  /*b810*/  FFMA.FTZ R231, R46, -R41, R231 ;  /* 0x800000292ee77223 */ /* 0x000fe200000100e7 */
[----:B------:R-:W-:Y:S01]  /*b820*/  FFMA.FTZ R133, R214, R131, -R133 ;  /* 0x00000083d6857223 */ /* 0x000fe20000010885 */
[----:B------:R-:W-:Y:S01]  /*b830*/  FFMA.FTZ R137, R212, R135, -R137 ;  /* 0x00000087d4897223 */ /* 0x000fe20000010889 */
[----:B------:R-:W-:Y:S01]  /*b840*/  FMUL.FTZ R131, R127, R131 ;  /* 0x000000837f837220 */ /* 0x000fe20000410000 */
[----:B0-----:R-:W-:Y:S01]  /*b850*/  FFMA.FTZ R132, R234, UR49, -R143 ;  /* 0x00000031ea847c23 */ /* 0x001fe2000801088f */
[----:B------:R-:W-:Y:S01]  /*b860*/  FADD.FTZ R128, R128, R133 ;  /* 0x0000008580807221 */ /* 0x000fe20000010000 */
[----:B------:R-:W-:Y:S01]  /*b870*/  FMUL.FTZ R135, R126, R135 ;  /* 0x000000877e877220 */ /* 0x000fe20000410000 */
[----:B------:R-:W-:Y:S01]  /*b880*/  FFMA.FTZ R131, R214, R124, R131 ;  /* 0x0000007cd6837223 */ /* 0x000fe20000010083 */
[----:B--2---:R-:W-:Y:S01]  /*b890*/  FMUL.FTZ R136, R5, R132 ;  /* 0x0000008405887220 */ /* 0x004fe20000410000 */
[----:B------:R-:W-:Y:S01]  /*b8a0*/  FADD.FTZ R137, R128, R137 ;  /* 0x0000008980897221 */ /* 0x000fe20000010000 */
[-C--:B------:R-:W-:Y:S01]  /*b8b0*/  FMUL.FTZ R128, R108, R45.reuse ;  /* 0x0000002d6c807220 */ /* 0x080fe20000410000 */
[----:B------:R-:W-:Y:S01]  /*b8c0*/  FMUL.FTZ R132, R146, R45 ;  /* 0x0000002d92847220 */ /* 0x000fe20000410000 */
[----:B------:R-:W-:Y:S01]  /*b8d0*/  FADD.FTZ R130, R130, R131 ;  /* 0x0000008382827221 */ /* 0x000fe20000010000 */
[----:B------:R-:W-:Y:S01]  /*b8e0*/  FFMA.FTZ R135, R212, R129, R135 ;  /* 0x00000081d4877223 */ /* 0x000fe20000010087 */
[----:B------:R-:W-:Y:S01]  /*b8f0*/  FMUL.FTZ R133, R211, R128 ;  /* 0x00000080d3857220 */ /* 0x000fe20000410000 */
[----:B------:R0:W-:Y:S01]  /*b900*/  STS [R109+0x10ec], R134 ;  /* 0x0010ec866d007388 */ /* 0x0001e20000000800 */
[-C--:B------:R-:W-:Y:S01]  /*b910*/  FMUL.FTZ R131, R204, R41.reuse ;  /* 0x00000029cc837220 */ /* 0x080fe20000410000 */
[----:B------:R-:W-:Y:S01]  /*b920*/  FADD.FTZ R130, R130, R135 ;  /* 0x0000008782827221 */ /* 0x000fe20000010000 */
[----:B------:R-:W-:Y:S01]  /*b930*/  FMUL.FTZ R135, R70, R41 ;  /* 0x0000002946877220 */ /* 0x000fe20000410000 */
[----:B------:R2:W-:Y:S01]  /*b940*/  STS [R109+0x10f0], R136 ;  /* 0x0010f0886d007388 */ /* 0x0005e20000000800 */
[----:B------:R-:W-:Y:S01]  /*b950*/  FMUL.FTZ R139, R229, UR49 ;  /* 0x00000031e58b7c20 */ /* 0x000fe20008410000 */
[----:B------:R-:W-:Y:S01]  /*b960*/  FFMA.FTZ R232, R44, -R40, R232 ;  /* 0x800000282ce87223 */ /* 0x000fe200000100e8 */
[C---:B------:R-:W-:Y:S01]  /*b970*/  FMUL.FTZ R143, R235.reuse, UR37 ;  /* 0x00000025eb8f7c20 */ /* 0x040fe20008410000 */
[----:B------:R-:W-:Y:S01]  /*b980*/  FMUL.FTZ R145, R235, UR49 ;  /* 0x00000031eb917c20 */ /* 0x000fe20008410000 */
[----:B------:R-:W-:Y:S01]  /*b990*/  FFMA.FTZ R138, R234, UR37, R139 ;  /* 0x00000025ea8a7c23 */ /* 0x000fe2000801008b */
[-C--:B0-----:R-:W-:Y:S01]  /*b9a0*/  FFMA.FTZ R134, R230, R132.reuse, -R133 ;  /* 0x00000084e6867223 */ /* 0x081fe20000010885 */
[----:B------:R-:W-:Y:S01]  /*b9b0*/  FMUL.FTZ R133, R211, R132 ;  /* 0x00000084d3857220 */ /* 0x000fe20000410000 */
[----:B------:R-:W-:Y:S01]  /*b9c0*/  FMUL.FTZ R132, R210, R135 ;  /* 0x00000087d2847220 */ /* 0x000fe20000410000 */
[----:B------:R-:W-:Y:S01]  /*b9d0*/  FFMA.FTZ R143, R236, UR49, -R143 ;  /* 0x00000031ec8f7c23 */ /* 0x000fe2000801088f */
[----:B--2---:R-:W-:Y:S01]  /*b9e0*/  FMUL.FTZ R136, R210, R131 ;  /* 0x00000083d2887220 */ /* 0x004fe20000410000 */
[----:B------:R-:W-:Y:S01]  /*b9f0*/  FFMA.FTZ R133, R230, R128, R133 ;  /* 0x00000080e6857223 */ /* 0x000fe20000010085 */
[----:B------:R-:W-:Y:S01]  /*ba00*/  FADD.FTZ R134, R137, R134 ;  /* 0x0000008689867221 */ /* 0x000fe20000010000 */
[----:B------:R-:W-:Y:S01]  /*ba10*/  FMUL.FTZ R138, R5, -R138 ;  /* 0x8000008a058a7220 */ /* 0x000fe20000410000 */
[C---:B------:R-:W-:Y:S01]  /*ba20*/  FFMA.FTZ R139, R231.reuse, R135, -R136 ;  /* 0x00000087e78b7223 */ /* 0x040fe20000010888 */
[----:B------:R-:W-:Y:S01]  /*ba30*/  FADD.FTZ R130, R130, R133 ;  /* 0x0000008582827221 */ /* 0x000fe20000010000 */
[----:B------:R-:W-:Y:S01]  /*ba40*/  FFMA.FTZ R133, R231, R131, R132 ;  /* 0x00000083e7857223 */ /* 0x000fe20000010084 */
[-C--:B------:R-:W-:Y:S01]  /*ba50*/  FMUL.FTZ R136, R69, R40.reuse ;  /* 0x0000002845887220 */ /* 0x080fe20000410000 */
[----:B------:R-:W-:Y:S01]  /*ba60*/  FADD.FTZ R134, R134, R139 ;  /* 0x0000008b86867221 */ /* 0x000fe20000010000 */
[----:B------:R-:W-:Y:S01]  /*ba70*/  FMUL.FTZ R140, R4, R143 ;  /* 0x0000008f048c7220 */ /* 0x000fe20000410000 */
[----:B------:R-:W-:Y:S01]  /*ba80*/  FADD.FTZ R135, R130, R133 ;  /* 0x0000008582877221 */ /* 0x000fe20000010000 */
[----:B------:R-:W-:Y:S01]  /*ba90*/  FMUL.FTZ R130, R205, R40 ;  /* 0x00000028cd827220 */ /* 0x000fe20000410000 */
[----:B------:R-:W-:Y:S01]  /*baa0*/  FFMA.FTZ R147, R236, UR37, R145 ;  /* 0x00000025ec937c23 */ /* 0x000fe20008010091 */
[-C--:B------:R-:W-:Y:S01]  /*bab0*/  FMUL.FTZ R133, R206, R39.reuse ;  /* 0x00000027ce857220 */ /* 0x080fe20000410000 */
[----:B------:R0:W-:Y:S01]  /*bac0*/  STS [R109+0x10f4], R138 ;  /* 0x0010f48a6d007388 */ /* 0x0001e20000000800 */
[----:B------:R-:W-:Y:S01]  /*bad0*/  FMUL.FTZ R137, R209, R130 ;  /* 0x00000082d1897220 */ /* 0x000fe20000410000 */
[-C--:B------:R-:W-:Y:S01]  /*bae0*/  FFMA.FTZ R233, R43, -R39.reuse, R233 ;  /* 0x800000272be97223 */ /* 0x080fe200000100e9 */
[----:B------:R-:W-:Y:S01]  /*baf0*/  FMUL.FTZ R132, R207, R38 ;  /* 0x00000026cf847220 */ /* 0x000fe20000410000 */
[----:B------:R2:W-:Y:S01]  /*bb00*/  STS [R109+0x10f8], R140 ;  /* 0x0010f88c6d007388 */ /* 0x0005e20000000800 */
[-C--:B------:R-:W-:Y:S01]  /*bb10*/  FFMA.FTZ R139, R232, R136.reuse, -R137 ;  /* 0x00000088e88b7223 */ /* 0x080fe20000010889 */
[----:B------:R-:W-:Y:S01]  /*bb20*/  FMUL.FTZ R137, R209, R136 ;  /* 0x00000088d1897220 */ /* 0x000fe20000410000 */
[----:B------:R-:W-:Y:S01]  /*bb30*/  FFMA.FTZ R234, R42, -R38, R234 ;  /* 0x800000262aea7223 */ /* 0x000fe200000100ea */
[C---:B------:R-:W-:Y:S01]  /*bb40*/  FMUL.FTZ R143, R229.reuse, R132 ;  /* 0x00000084e58f7220 */ /* 0x040fe20000410000 */
[----:B------:R-:W-:Y:S01]  /*bb50*/  FADD.FTZ R134, R134, R139 ;  /* 0x0000008b86867221 */ /* 0x000fe20000010000 */
[----:B------:R-:W-:Y:S01]  /*bb60*/  FFMA.FTZ R136, R232, R130, R137 ;  /* 0x00000082e8887223 */ /* 0x000fe20000010089 */
[----:B0-----:R-:W-:Y:S01]  /*bb70*/  FMUL.FTZ R138, R68, R39 ;  /* 0x00000027448a7220 */ /* 0x001fe20000410000 */
[-C--:B------:R-:W-:Y:S01]  /*bb80*/  FFMA.FTZ R145, R234, R142.reuse, -R143 ;  /* 0x0000008eea917223 */ /* 0x080fe2000001088f */
[----:B------:R-:W-:Y:S01]  /*bb90*/  FMUL.FTZ R143, R229, R142 ;  /* 0x0000008ee58f7220 */ /* 0x000fe20000410000 */
[----:B------:R-:W-:Y:S01]  /*bba0*/  FADD.FTZ R135, R135, R136 ;  /* 0x0000008887877221 */ /* 0x000fe20000010000 */
[----:B------:R-:W-:Y:S01]  /*bbb0*/  FMUL.FTZ R136, R4, -R147 ;  /* 0x8000009304887220 */ /* 0x000fe20000410000 */
[----:B--2---:R-:W-:Y:S01]  /*bbc0*/  FMUL.FTZ R140, R228, R133 ;  /* 0x00000085e48c7220 */ /* 0x004fe20000410000 */
[----:B------:R-:W-:Y:S01]  /*bbd0*/  FFMA.FTZ R178, -R14, R177, R178 ;  /* 0x000000b10eb27223 */ /* 0x000fe200000101b2 */
[----:B------:R-:W-:Y:S01]  /*bbe0*/  FMUL.FTZ R148, R61, UR48 ;  /* 0x000000303d947c20 */ /* 0x000fe20008410000 */
[----:B------:R-:W-:Y:S01]  /*bbf0*/  FMUL.FTZ R149, R202, UR48 ;  /* 0x00000030ca957c20 */ /* 0x000fe20008410000 */
[CC--:B------:R-:W-:Y:S01]  /*bc00*/  FFMA.FTZ R137, R233.reuse, R138.reuse, -R140 ;  /* 0x0000008ae9897223 */ /* 0x0c0fe2000001088c */
[----:B------:R0:W-:Y:S01]  /*bc10*/  STS [R109+0x10fc], R136 ;  /* 0x0010fc886d007388 */ /* 0x0001e20000000800 */
[----:B------:R-:W-:Y:S01]  /*bc20*/  FMUL.FTZ R138, R228, R138 ;  /* 0x0000008ae48a7220 */ /* 0x000fe20000410000 */
[----:B------:R-:W-:Y:S01]  /*bc30*/  FFMA.FTZ R140, R234, R132, R143 ;  /* 0x00000084ea8c7223 */ /* 0x000fe2000001008f */
[----:B------:R-:W-:Y:S01]  /*bc40*/  FADD.FTZ R134, R134, R137 ;  /* 0x0000008986867221 */ /* 0x000fe20000010000 */
[----:B------:R-:W-:Y:S01]  /*bc50*/  FFMA.FTZ R185, -R12, R185, R178 ;  /* 0x000000b90cb97223 */ /* 0x000fe200000101b2 */
[----:B------:R-:W-:Y:S01]  /*bc60*/  FFMA.FTZ R138, R233, R133, R138 ;  /* 0x00000085e98a7223 */ /* 0x000fe2000001008a */
[----:B------:R-:W-:Y:S01]  /*bc70*/  FFMA.FTZ R137, R207, UR36, R148 ;  /* 0x00000024cf897c23 */ /* 0x000fe20008010094 */
[----:B------:R-:W-:Y:S01]  /*bc80*/  FADD.FTZ R139, R134, R145 ;  /* 0x00000091868b7221 */ /* 0x000fe20000010000 */
[----:B------:R-:W-:Y:S01]  /*bc90*/  FMUL.FTZ R134, R141, UR48 ;  /* 0x000000308d867c20 */ /* 0x000fe20008410000 */
[----:B------:R-:W-:Y:S01]  /*bca0*/  FADD.FTZ R135, R135, R138 ;  /* 0x0000008a87877221 */ /* 0x000fe20000010000 */
[----:B------:R-:W-:Y:S01]  /*bcb0*/  IADD3 R138, PT, PT, R189, 0x40, RZ ;  /* 0x00000040bd8a7810 */ /* 0x000fe20007ffe0ff */
[----:B0-----:R-:W-:Y:S01]  /*bcc0*/  FMUL.FTZ R136, R207, UR48 ;  /* 0x00000030cf887c20 */ /* 0x001fe20008410000 */
[----:B------:R-:W-:Y:S01]  /*bcd0*/  FFMA.FTZ R109, R71, UR36, R134 ;  /* 0x00000024476d7c23 */ /* 0x000fe20008010086 */
[----:B------:R-:W-:Y:S01]  /*bce0*/  FADD.FTZ R140, R135, R140 ;  /* 0x0000008c878c7221 */ /* 0x000fe20000010000 */
[----:B------:R-:W-:Y:S01]  /*bcf0*/  LEA.HI R138, R138, R189, RZ, 0x1b ;  /* 0x000000bd8a8a7211 */ /* 0x000fe200078fd8ff */
[----:B------:R-:W-:Y:S01]  /*bd00*/  FMUL.FTZ R135, R206, UR48 ;  /* 0x00000030ce877c20 */ /* 0x000fe20008410000 */
[----:B------:R-:W-:Y:S01]  /*bd10*/  FFMA.FTZ R136, R61, UR36, -R136 ;  /* 0x000000243d887c23 */ /* 0x000fe20008010888 */
[----:B------:R-:W-:Y:S01]  /*bd20*/  FMUL.FTZ R61, R68, UR48 ;  /* 0x00000030443d7c20 */ /* 0x000fe20008410000 */
[----:B------:R-:W-:Y:S01]  /*bd30*/  LEA R143, R138, UR28, 0x2 ;  /* 0x0000001c8a8f7c11 */ /* 0x000fe2000f8e10ff */
[----:B------:R-:W-:Y:S01]  /*bd40*/  BAR.SYNC.DEFER_BLOCKING 0x0 ;  /* 0x0000000000007b1d */ /* 0x000fe20000010000 */
[----:B------:R-:W-:Y:S01]  /*bd50*/  FMUL.FTZ R138, R71, UR48 ;  /* 0x00000030478a7c20 */ /* 0x000fe20008410000 */
[----:B------:R-:W-:Y:S01]  /*bd60*/  FFMA.FTZ R172, -R11, R172, R185 ;  /* 0x000000ac0bac7223 */ /* 0x000fe200000101b9 */
[----:B------:R-:W-:Y:S01]  /*bd70*/  FFMA.FTZ R135, R68, UR36, -R135 ;  /* 0x0000002444877c23 */ /* 0x000fe20008010887 */
[----:B------:R-:W-:Y:S01]  /*bd80*/  FMUL.FTZ R145, R204, UR48 ;  /* 0x00000030cc917c20 */ /* 0x000fe20008410000 */
[----:B------:R-:W-:Y:S01]  /*bd90*/  FFMA.FTZ R134, R141, UR36, -R138 ;  /* 0x000000248d867c23 */ /* 0x000fe2000801088a */
[----:B------:R-:W-:Y:S01]  /*bda0*/  FMUL.FTZ R138, R205, UR48 ;  /* 0x00000030cd8a7c20 */ /* 0x000fe20008410000 */
[----:B------:R-:W-:Y:S01]  /*bdb0*/  FFMA.FTZ R68, R206, UR36, R61 ;  /* 0x00000024ce447c23 */ /* 0x000fe2000801003d */
[----:B------:R-:W-:Y:S01]  /*bdc0*/  FMUL.FTZ R61, R108, UR48 ;  /* 0x000000306c3d7c20 */ /* 0x000fe20008410000 */
[----:B------:R-:W-:Y:S01]  /*bdd0*/  FFMA.FTZ R171, -R10, R171, R172 ;  /* 0x000000ab0aab7223 */ /* 0x000fe200000101ac */
[C---:B------:R-:W-:Y:S01]  /*bde0*/  FFMA.FTZ R138, R69.reuse, UR36, -R138 ;  /* 0x00000024458a7c23 */ /* 0x040fe2000801088a */
[----:B------:R-:W-:Y:S01]  /*bdf0*/  FMUL.FTZ R148, R69, UR48 ;  /* 0x0000003045947c20 */ /* 0x000fe20008410000 */
[C---:B------:R-:W-:Y:S01]  /*be00*/  FFMA.FTZ R69, R70.reuse, UR36, -R145 ;  /* 0x0000002446457c23 */ /* 0x040fe20008010891 */
[----:B------:R-:W-:Y:S01]  /*be10*/  FMUL.FTZ R145, R70, UR48 ;  /* 0x0000003046917c20 */ /* 0x000fe20008410000 */
[----:B------:R-:W-:Y:S01]  /*be20*/  FFMA.FTZ R70, R146, UR36, -R61 ;  /* 0x0000002492467c23 */ /* 0x000fe2000801083d */
[----:B------:R-:W-:Y:S01]  /*be30*/  FFMA.FTZ R168, -R9, R168, R171 ;  /* 0x000000a809a87223 */ /* 0x000fe200000101ab */
[----:B------:R-:W-:Y:S01]  /*be40*/  FMUL.FTZ R61, R200, UR48 ;  /* 0x00000030c83d7c20 */ /* 0x000fe20008410000 */
[C---:B------:R-:W-:Y:S01]  /*be50*/  FFMA.FTZ R149, R110.reuse, UR36, -R149 ;  /* 0x000000246e957c23 */ /* 0x040fe20008010895 */
[----:B------:R-:W-:Y:S01]  /*be60*/  FMUL.FTZ R165, R110, UR48 ;  /* 0x000000306ea57c20 */ /* 0x000fe20008410000 */
[----:B------:R-:W-:Y:S01]  /*be70*/  FFMA.FTZ R167, -R8, R167, R168 ;  /* 0x000000a708a77223 */ /* 0x000fe200000101a8 */
[C---:B------:R-:W-:Y:S01]  /*be80*/  FFMA.FTZ R110, R64.reuse, UR36, -R61 ;  /* 0x00000024406e7c23 */ /* 0x040fe2000801083d */
[----:B------:R-:W-:Y:S01]  /*be90*/  FMUL.FTZ R61, R64, UR48 ;  /* 0x00000030403d7c20 */ /* 0x000fe20008410000 */
[----:B------:R-:W-:Y:S01]  /*bea0*/  FMUL.FTZ R151, R146, UR48 ;  /* 0x0000003092977c20 */ /* 0x000fe20008410000 */
[----:B------:R-:W-:Y:S01]  /*beb0*/  FFMA.FTZ R164, -R7, R164, R167 ;  /* 0x000000a407a47223 */ /* 0x000fe200000101a7 */
[----:B------:R-:W0:Y:S01]  /*bec0*/  LDS R143, [R143+0x1180] ;  /* 0x001180008f8f7984 */ /* 0x000e220000000800 */
[----:B------:R-:W-:Y:S01]  /*bed0*/  FMUL.FTZ R146, R65, UR48 ;  /* 0x0000003041927c20 */ /* 0x000fe20008410000 */
[----:B------:R-:W-:Y:S01]  /*bee0*/  FFMA.FTZ R150, R200, UR36, R61 ;  /* 0x00000024c8967c23 */ /* 0x000fe2000801003d */
[----:B------:R-:W-:Y:S01]  /*bef0*/  FMUL.FTZ R61, R226, UR48 ;  /* 0x00000030e23d7c20 */ /* 0x000fe20008410000 */
[----:B------:R-:W-:Y:S01]  /*bf00*/  FFMA.FTZ R164, -R6, R163, R164 ;  /* 0x000000a306a47223 */ /* 0x000fe200000101a4 */
[----:B------:R-:W-:Y:S01]  /*bf10*/  FMUL.FTZ R64, R199, UR48 ;  /* 0x00000030c7407c20 */ /* 0x000fe20008410000 */
[----:B------:R-:W-:Y:S01]  /*bf20*/  FFMA.FTZ R163, R201, UR36, R146 ;  /* 0x00000024c9a37c23 */ /* 0x000fe20008010092 */
[----:B------:R-:W-:Y:S01]  /*bf30*/  ISETP.GE.AND P2, PT, R60, 0x1, PT ;  /* 0x000000013c00780c */ /* 0x000fe20003f46270 */
[----:B------:R-:W-:Y:S01]  /*bf40*/  FFMA.FTZ R146, R66, UR36, -R61 ;  /* 0x0000002442927c23 */ /* 0x000fe2000801083d */
[----:B------:R-:W-:Y:S01]  /*bf50*/  FMUL.FTZ R61, R221, UR48 ;  /* 0x00000030dd3d7c20 */ /* 0x000fe20008410000 */
[C---:B------:R-:W-:Y:S01]  /*bf60*/  FFMA.FTZ R147, R67.reuse, UR36, -R64 ;  /* 0x0000002443937c23 */ /* 0x040fe20008010840 */
[----:B------:R-:W-:Y:S01]  /*bf70*/  FMUL.FTZ R64, R224, UR48 ;  /* 0x00000030e0407c20 */ /* 0x000fe20008410000 */
[----:B------:R-:W-:Y:S01]  /*bf80*/  FMUL.FTZ R153, R66, UR48 ;  /* 0x0000003042997c20 */ /* 0x000fe20008410000 */
[C---:B------:R-:W-:Y:S01]  /*bf90*/  FFMA.FTZ R66, R112.reuse, UR36, -R61 ;  /* 0x0000002470427c23 */ /* 0x040fe2000801083d */
[----:B------:R-:W-:Y:S01]  /*bfa0*/  FMUL.FTZ R158, R112, UR48 ;  /* 0x00000030709e7c20 */ /* 0x000fe20008410000 */
[----:B------:R-:W-:Y:S01]  /*bfb0*/  FMUL.FTZ R154, R67, UR48 ;  /* 0x00000030439a7c20 */ /* 0x000fe20008410000 */
[----:B------:R-:W-:Y:S01]  /*bfc0*/  FMUL.FTZ R112, R213, UR48 ;  /* 0x00000030d5707c20 */ /* 0x000fe20008410000 */
[----:B------:R-:W-:Y:S01]  /*bfd0*/  FFMA.FTZ R155, R205, UR36, R148 ;  /* 0x00000024cd9b7c23 */ /* 0x000fe20008010094 */
[----:B------:R-:W-:Y:S01]  /*bfe0*/  FFMA.FTZ R152, R204, UR36, R145 ;  /* 0x00000024cc987c23 */ /* 0x000fe20008010091 */
        /* <DEDUP_REMOVED lines=8> */
[C---:B------:R-:W-:Y:S01]  /*c070*/  FMUL.FTZ R154, R118.reuse, UR48 ;  /* 0x00000030769a7c20 */ /* 0x040fe20008410000 */
[----:B------:R-:W-:Y:S01]  /*c080*/  FMUL.FTZ R112, R117, UR48 ;  /* 0x0000003075707c20 */ /* 0x000fe20008410000 */
[----:B------:R-:W-:Y:S01]  /*c090*/  FFMA.FTZ R148, R65, UR36, -R148 ;  /* 0x0000002441947c23 */ /* 0x000fe20008010894 */
[----:B------:R-:W-:Y:S01]  /*c0a0*/  FFMA.FTZ R65, R113, UR36, -R64 ;  /* 0x0000002471417c23 */ /* 0x000fe20008010840 */
[----:B------:R-:W-:Y:S01]  /*c0b0*/  FFMA.FTZ R64, R118, UR36, -R61 ;  /* 0x0000002476407c23 */ /* 0x000fe2000801083d */
[----:B------:R-:W-:Y:S01]  /*c0c0*/  FFMA.FTZ R160, -R5, R160, R164 ;  /* 0x000000a005a07223 */ /* 0x000fe200000101a4 */
[C---:B------:R-:W-:Y:S01]  /*c0d0*/  IADD3 R142, PT, PT, R189.reuse, 0x80, RZ ;  /* 0x00000080bd8e7810 */ /* 0x040fe20007ffe0ff */
        /* <DEDUP_REMOVED lines=15> */
.L_x_7247:
[----:B------:R-:W-:Y:S05]  /*c1d0*/  BSYNC.RECONVERGENT B0 ;  /* 0x0000000000007941 */ /* 0x000fea0003800200 */
.L_x_7246:
[----:B------:R-:W-:Y:S04]  /*c1e0*/  BSSY.RECONVERGENT B0, `(.L_x_7248) ;  /* 0x0000003000007945 */ /* 0x000fe80003800200 */
[----:B------:R-:W-:Y:S05]  /*c1f0*/  @!P3 BRA `(.L_x_7249) ;  /* 0x000000000004b947 */ /* 0x000fea0003800000 */
[----:B------:R2:W-:Y:S02]  /*c200*/  REDG.E.ADD.F32.FTZ.RN.STRONG.GPU desc[UR34][R62.64+0x100], R143 ;  /* 0x0001008f3e0079a6 */ /* 0x0005e4000c12f322 */
.L_x_7249:
[----:B------:R-:W-:Y:S05]  /*c210*/  BSYNC.RECONVERGENT B0 ;  /* 0x0000000000007941 */ /* 0x000fea0003800200 */
.L_x_7248:
[-C--:B------:R-:W-:Y:S01]  /*c220*/  LEA.HI R142, R142, R189.reuse, RZ, 0x1b ;  /* 0x000000bd8e8e7211 */ /* 0x080fe200078fd8ff */
[----:B------:R-:W-:Y:S01]  /*c230*/  BSSY.RECONVERGENT B0, `(.L_x_7250) ;  /* 0x000000f000007945 */ /* 0x000fe20003800200 */
[----:B------:R-:W-:Y:S02]  /*c240*/  ISETP.GE.AND P6, PT, R60, 0x81, PT ;  /* 0x000000813c00780c */ /* 0x000fe40003fc6270 */
[----:B0-----:R-:W-:Y:S02]  /*c250*/  LEA R61, R142, UR28, 0x2 ;  /* 0x0000001c8e3d7c11 */ /* 0x001fe4000f8e10ff */
[C---:B------:R-:W-:Y:S02]  /*c260*/  IADD3 R154, PT, PT, R189.reuse, 0x100, RZ ;  /* 0x00000100bd9a7810 */ /* 0x040fe40007ffe0ff */
        /* <DEDUP_REMOVED lines=8> */
[----:B------:R-:W-:Y:S01]  /*c2f0*/  ISETP.GE.AND P5, PT, R60, 0x181, PT ;  /* 0x000001813c00780c */ /* 0x000fe20003fa6270 */
[----:B------:R-:W-:-:S12]  /*c300*/  @!P6 BRA `(.L_x_7251) ;  /* 0x000000000004e947 */ /* 0x000fd80003800000 */
[----:B0-----:R3:W-:Y:S02]  /*c310*/  REDG.E.ADD.F32.FTZ.RN.STRONG.GPU desc[UR34][R62.64+0x200], R61 ;  /* 0x0002003d3e0079a6 */ /* 0x0017e4000c12f322 */
.L_x_7251:
[----:B------:R-:W-:Y:S05]  /*c320*/  BSYNC.RECONVERGENT B0 ;  /* 0x0000000000007941 */ /* 0x000fea0003800200 */
.L_x_7250:
[----:B0--3--:R0:W3:Y:S01]  /*c330*/  LDS R61, [R144+0x1380] ;  /* 0x00138000903d7984 */ /* 0x0090e20000000800 */
[----:B------:R-:W-:Y:S01]  /*c340*/  BSSY.RECONVERGENT B0, `(.L_x_7252) ;  /* 0x0000006000007945 */ /* 0x000fe20003800200 */
[----:B------:R-:W-:Y:S02]  /*c350*/  IADD3 R142, PT, PT, R189, 0x180, RZ ;  /* 0x00000180bd8e7810 */ /* 0x000fe40007ffe0ff */
[----:B------:R-:W-:Y:S02]  /*c360*/  LEA.HI R156, R156, R189, RZ, 0x1b ;  /* 0x000000bd9c9c7211 */ /* 0x000fe400078fd8ff */
[----:B------:R-:W-:Y:S01]  /*c370*/  LEA R154, R154, UR28, 0x2 ;  /* 0x0000001c9a9a7c11 */ /* 0x000fe2000f8e10ff */
[----:B------:R-:W-:Y:S06]  /*c380*/  @!P2 BRA `(.L_x_7253) ;  /* 0x000000000004a947 */ /* 0x000fec0003800000 */
[----:B---3--:R4:W-:Y:S02]  /*c390*/  REDG.E.ADD.F32.FTZ.RN.STRONG.GPU desc[UR34][R62.64+0x300], R61 ;  /* 0x0003003d3e0079a6 */ /* 0x0089e4000c12f322 */
.L_x_7253:
[----:B------:R-:W-:Y:S05]  /*c3a0*/  BSYNC.RECONVERGENT B0 ;  /* 0x0000000000007941 */ /* 0x000fea0003800200 */
.L_x_7252:
[----:B---34-:R3:W4:Y:S01]  /*c3b0*/  LDS R61, [R154+0x1480] ;  /* 0x001480009a3d7984 */ /* 0x0187220000000800 */
[----:B------:R-:W-:Y:S01]  /*c3c0*/  BSSY.RECONVERGENT B0, `(.L_x_7254) ;  /* 0x0000005000007945 */ /* 0x000fe20003800200 */
[----:B------:R-:W-:Y:S02]  /*c3d0*/  LEA.HI R142, R142, R189, RZ, 0x1b ;  /* 0x000000bd8e8e7211 */ /* 0x000fe400078fd8ff */
[----:B------:R-:W-:Y:S01]  /*c3e0*/  LEA R156, R156, UR28, 0x2 ;  /* 0x0000001c9c9c7c11 */ /* 0x000fe2000f8e10ff */
[----:B------:R-:W-:Y:S06]  /*c3f0*/  @!P3 BRA `(.L_x_7255) ;  /* 0x000000000004b947 */ /* 0x000fec0003800000 */
[----:B----4-:R4:W-:Y:S02]  /*c400*/  REDG.E.ADD.F32.FTZ.RN.STRONG.GPU desc[UR34][R62.64+0x400], R61 ;  /* 0x0004003d3e0079a6 */ /* 0x0109e4000c12f322 */
.L_x_7255:
[----:B------:R-:W-:Y:S05]  /*c410*/  BSYNC.RECONVERGENT B0 ;  /* 0x0000000000007941 */ /* 0x000fea0003800200 */
.L_x_7254:
[----:B----4-:R4:W0:Y:S01]  /*c420*/  LDS R61, [R156+0x1580] ;  /* 0x001580009c3d7984 */ /* 0x0108220000000800 */
[----:B------:R-:W-:Y:S01]  /*c430*/  BSSY.RECONVERGENT B0, `(.L_x_7256) ;  /* 0x0000004000007945 */ /* 0x000fe20003800200 */
[----:B--2---:R-:W-:-:S03]  /*c440*/  LEA R143, R142, UR28, 0x2 ;  /* 0x0000001c8e8f7c11 */ /* 0x004fc6000f8e10ff */
[----:B------:R-:W-:Y:S05]  /*c450*/  @!P4 BRA `(.L_x_7257) ;  /* 0x000000000004c947 */ /* 0x000fea0003800000 */
[----:B0-----:R2:W-:Y:S02]  /*c460*/  REDG.E.ADD.F32.FTZ.RN.STRONG.GPU desc[UR34][R62.64+0x500], R61 ;  /* 0x0005003d3e0079a6 */ /* 0x0015e4000c12f322 */
.L_x_7257:
[----:B------:R-:W-:Y:S05]  /*c470*/  BSYNC.RECONVERGENT B0 ;  /* 0x0000000000007941 */ /* 0x000fea0003800200 */
.L_x_7256:
[----:B0-2---:R0:W2:Y:S01]  /*c480*/  LDS R61, [R143+0x1680] ;  /* 0x001680008f3d7984 */ /* 0x0050a20000000800 */
[----:B------:R-:W-:Y:S01]  /*c490*/  BSSY.RECONVERGENT B0, `(.L_x_7258) ;  /* 0x0000004000007945 */ /* 0x000fe20003800200 */
[----:B------:R-:W-:-:S03]  /*c4a0*/  IADD3 R142, PT, PT, R189, 0x1c0, RZ ;  /* 0x000001c0bd8e7810 */ /* 0x000fc60007ffe0ff */
[----:B------:R-:W-:Y:S05]  /*c4b0*/  @!P5 BRA `(.L_x_7259) ;  /* 0x000000000004d947 */ /* 0x000fea0003800000 */
[----:B--2---:R2:W-:Y:S02]  /*c4c0*/  REDG.E.ADD.F32.FTZ.RN.STRONG.GPU desc[UR34][R62.64+0x600], R61 ;  /* 0x0006003d3e0079a6 */ /* 0x0045e4000c12f322 */
.L_x_7259:
[----:B------:R-:W-:Y:S05]  /*c4d0*/  BSYNC.RECONVERGENT B0 ;  /* 0x0000000000007941 */ /* 0x000fea0003800200 */
.L_x_7258:
[----:B--2---:R-:W-:Y:S01]  /*c4e0*/  IADD3 R61, PT, PT, R189, 0x200, RZ ;  /* 0x00000200bd3d7810 */ /* 0x004fe20007ffe0ff */
[----:B------:R-:W-:Y:S01]  /*c4f0*/  BSSY.RECONVERGENT B0, `(.L_x_7260) ;  /* 0x0000010000007945 */ /* 0x000fe20003800200 */
[-C--:B------:R-:W-:Y:S02]  /*c500*/  LEA.HI R142, R142, R189.reuse, RZ, 0x1b ;  /* 0x000000bd8e8e7211 */ /* 0x080fe400078fd8ff */
[----:B------:R-:W-:Y:S02]  /*c510*/  LEA.HI R61, R61, R189, RZ, 0x1b ;  /* 0x000000bd3d3d7211 */ /* 0x000fe400078fd8ff */
[----:B------:R-:W-:Y:S02]  /*c520*/  ISETP.GE.AND P6, PT, R60, 0x1c1, PT ;  /* 0x000001c13c00780c */ /* 0x000fe40003fc6270 */
[----:B0-----:R-:W-:Y:S02]  /*c530*/  LEA R143, R61, UR28, 0x2 ;  /* 0x0000001c3d8f7c11 */ /* 0x001fe4000f8e10ff */
[----:B------:R-:W-:-:S02]  /*c540*/  LEA R61, R142, UR28, 0x2 ;  /* 0x0000001c8e3d7c11 */ /* 0x000fc4000f8e10ff */
[C---:B------:R-:W-:Y:S02]  /*c550*/  IADD3 R144, PT, PT, R189.reuse, 0x240, RZ ;  /* 0x00000240bd907810 */ /* 0x040fe40007ffe0ff */
[----:B---3--:R-:W-:Y:S02]  /*c560*/  IADD3 R154, PT, PT, R189, 0x280, RZ ;  /* 0x00000280bd9a7810 */ /* 0x008fe40007ffe0ff */
[----:B------:R-:W0:Y:S01]  /*c570*/  LDS R61, [R61+0x1780] ;  /* 0x001780003d3d7984 */ /* 0x000e220000000800 */
[----:B------:R-:W-:Y:S02]  /*c580*/  LEA.HI R144, R144, R189, RZ, 0x1b ;  /* 0x000000bd90907211 */ /* 0x000fe400078fd8ff */
[C---:B------:R-:W-:Y:S02]  /*c590*/  ISETP.GE.AND P2, PT, R60.reuse, 0x201, PT ;  /* 0x000002013c00780c */ /* 0x040fe40003f46270 */
[C---:B------:R-:W-:Y:S02]  /*c5a0*/  ISETP.GE.AND P3, PT, R60.reuse, 0x241, PT ;  /* 0x000002413c00780c */ /* 0x040fe40003f66270 */
[----:B------:R-:W-:-:S02]  /*c5b0*/  ISETP.GE.AND P4, PT, R60, 0x281, PT ;  /* 0x000002813c00780c */ /* 0x000fc40003f86270 */
[----:B------:R-:W-:Y:S01]  /*c5c0*/  ISETP.GE.AND P5, PT, R60, 0x2c1, PT ;  /* 0x000002c13c00780c */ /* 0x000fe20003fa6270 */
[----:B------:R-:W-:-:S12]  /*c5d0*/  @!P6 BRA `(.L_x_7261) ;  /* 0x000000000004e947 */ /* 0x000fd80003800000 */
[----:B0-----:R2:W-:Y:S02]  /*c5e0*/  REDG.E.ADD.F32.FTZ.RN.STRONG.GPU desc[UR34][R62.64+0x700], R61 ;  /* 0x0007003d3e0079a6 */ /* 0x0015e4000c12f322 */
.L_x_7261:
[----:B------:R-:W-:Y:S05]  /*c5f0*/  BSYNC.RECONVERGENT B0 ;  /* 0x0000000000007941 */ /* 0x000fea0003800200 */
.L_x_7260:
[----:B0-2---:R0:W2:Y:S01]  /*c600*/  LDS R61, [R143+0x1880] ;  /* 0x001880008f3d7984 */ /* 0x0050a20000000800 */
[----:B------:R-:W-:Y:S01]  /*c610*/  BSSY.RECONVERGENT B0, `(.L_x_7262) ;  /* 0x0000006000007945 */ /* 0x000fe20003800200 */
[----:B------:R-:W-:Y:S02]  /*c620*/  IADD3 R142, PT, PT, R189, 0x2c0, RZ ;  /* 0x000002c0bd8e7810 */ /* 0x000fe40007ffe0ff */
[----:B------:R-:W-:Y:S02]  /*c630*/  LEA.HI R154, R154, R189, RZ, 0x1b ;  /* 0x000000bd9a9a7211 */ /* 0x000fe400078fd8ff */
[----:B------:R-:W-:Y:S01]  /*c640*/  LEA R144, R144, UR28, 0x2 ;  /* 0x0000001c90907c11 */ /* 0x000fe2000f8e10ff */
[----:B------:R-:W-:Y:S06]  /*c650*/  @!P2 BRA `(.L_x_7263) ;  /* 0x000000000004a947 */ /* 0x000fec0003800000 */
[----:B--2---:R3:W-:Y:S02]  /*c660*/  REDG.E.ADD.F32.FTZ.RN.STRONG.GPU desc[UR34][R62.64+0x800], R61 ;  /* 0x0008003d3e0079a6 */ /* 0x0047e4000c12f322 */
.L_x_7263:
[----:B------:R-:W-:Y:S05]  /*c670*/  BSYNC.RECONVERGENT B0 ;  /* 0x0000000000007941 */ /* 0x000fea0003800200 */
.L_x_7262:
[----:B--23--:R2:W3:Y:S01]  /*c680*/  LDS R61, [R144+0x1980] ;  /* 0x00198000903d7984 */ /* 0x00c4e20000000800 */
[----:B------:R-:W-:Y:S01]  /*c690*/  BSSY.RECONVERGENT B0, `(.L_x_7264) ;  /* 0x0000005000007945 */ /* 0x000fe20003800200 */
[----:B------:R-:W-:Y:S02]  /*c6a0*/  LEA.HI R142, R142, R189, RZ, 0x1b ;  /* 0x000000bd8e8e7211 */ /* 0x000fe400078fd8ff */
[----:B------:R-:W-:Y:S01]  /*c6b0*/  LEA R154, R154, UR28, 0x2 ;  /* 0x0000001c9a9a7c11 */ /* 0x000fe2000f8e10ff */
[----:B------:R-:W-:Y:S06]  /*c6c0*/  @!P3 BRA `(.L_x_7265) ;  /* 0x000000000004b947 */ /* 0x000fec0003800000 */
[----:B---3--:R3:W-:Y:S02]  /*c6d0*/  REDG.E.ADD.F32.FTZ.RN.STRONG.GPU desc[UR34][R62.64+0x900], R61 ;  /* 0x0009003d3e0079a6 */ /* 0x0087e4000c12f322 */
.L_x_7265:
[----:B------:R-:W-:Y:S05]  /*c6e0*/  BSYNC.RECONVERGENT B0 ;  /* 0x0000000000007941 */ /* 0x000fea0003800200 */
.L_x_7264:
[----:B---3--:R3:W1:Y:S01]  /*c6f0*/  LDS R61, [R154+0x1a80] ;  /* 0x001a80009a3d7984 */ /* 0x0086620000000800 */
[----:B------:R-:W-:Y:S01]  /*c700*/  BSSY.RECONVERGENT B0, `(.L_x_7266) ;  /* 0x0000004000007945 */ /* 0x000fe20003800200 */
[----:B0-----:R-:W-:-:S03]  /*c710*/  LEA R143, R142, UR28, 0x2 ;  /* 0x0000001c8e8f7c11 */ /* 0x001fc6000f8e10ff */
[----:B------:R-:W-:Y:S05]  /*c720*/  @!P4 BRA `(.L_x_7267) ;  /* 0x000000000004c947 */ /* 0x000fea0003800000 */
[----:B-1----:R0:W-:Y:S02]  /*c730*/  REDG.E.ADD.F32.FTZ.RN.STRONG.GPU desc[UR34][R62.64+0xa00], R61 ;  /* 0x000a003d3e0079a6 */ /* 0x0021e4000c12f322 */
.L_x_7267:
[----:B------:R-:W-:Y:S05]  /*c740*/  BSYNC.RECONVERGENT B0 ;  /* 0x0000000000007941 */ /* 0x000fea0003800200 */
.L_x_7266:
[----:B01----:R0:W1:Y:S01]  /*c750*/  LDS R61, [R143+0x1b80] ;  /* 0x001b80008f3d7984 */ /* 0x0030620000000800 */
[----:B------:R-:W-:Y:S01]  /*c760*/  BSSY.RECONVERGENT B0, `(.L_x_7268) ;  /* 0x0000005000007945 */ /* 0x000fe20003800200 */
[C---:B------:R-:W-:Y:S02]  /*c770*/  IADD3 R142, PT, PT, R189.reuse, 0x300, RZ ;  /* 0x00000300bd8e7810 */ /* 0x040fe40007ffe0ff */
[----:B--2---:R-:W-:Y:S01]  /*c780*/  IADD3 R144, PT, PT, R189, 0x340, RZ ;  /* 0x00000340bd907810 */ /* 0x004fe20007ffe0ff */
[----:B------:R-:W-:Y:S06]  /*c790*/  @!P5 BRA `(.L_x_7269) ;  /* 0x000000000004d947 */ /* 0x000fec0003800000 */
[----:B-1----:R2:W-:Y:S02]  /*c7a0*/  REDG.E.ADD.F32.FTZ.RN.STRONG.GPU desc[UR34][R62.64+0xb00], R61 ;  /* 0x000b003d3e0079a6 */ /* 0x0025e4000c12f322 */
.L_x_7269:
[----:B------:R-:W-:Y:S05]  /*c7b0*/  BSYNC.RECONVERGENT B0 ;  /* 0x0000000000007941 */ /* 0x000fea0003800200 */
.L_x_7268:
[-C--:B------:R-:W-:Y:S01]  /*c7c0*/  LEA.HI R142, R142, R189.reuse, RZ, 0x1b ;  /* 0x000000bd8e8e7211 */ /* 0x080fe200078fd8ff */
[----:B------:R-:W-:Y:S01]  /*c7d0*/  BSSY.RECONVERGENT B0, `(.L_x_7270) ;  /* 0x000000f000007945 */ /* 0x000fe20003800200 */
[----:B------:R-:W-:Y:S02]  /*c7e0*/  ISETP.GE.AND P6, PT, R60, 0x301, PT ;  /* 0x000003013c00780c */ /* 0x000fe40003fc6270 */
[----:B-12---:R-:W-:Y:S02]  /*c7f0*/  LEA R61, R142, UR28, 0x2 ;  /* 0x0000001c8e3d7c11 */ /* 0x006fe4000f8e10ff */
[C---:B---3--:R-:W-:Y:S02]  /*c800*/  IADD3 R154, PT, PT, R189.reuse, 0x380, RZ ;  /* 0x00000380bd9a7810 */ /* 0x048fe40007ffe0ff */
[----:B------:R-:W-:Y:S02]  /*c810*/  LEA.HI R144, R144, R189, RZ, 0x1b ;  /* 0x000000bd90907211 */ /* 0x000fe400078fd8ff */
[----:B------:R-:W1:Y:S01]  /*c820*/  LDS R61, [R61+0x1c80] ;  /* 0x001c80003d3d7984 */ /* 0x000e620000000800 */
[----:B----4-:R-:W-:-:S02]  /*c830*/  IADD3 R156, PT, PT, R189, 0x3c0, RZ ;  /* 0x000003c0bd9c7810 */ /* 0x010fc40007ffe0ff */
        /* <DEDUP_REMOVED lines=8> */
.L_x_7271:
[----:B------:R-:W-:Y:S05]  /*c8c0*/  BSYNC.RECONVERGENT B0 ;  /* 0x0000000000007941 */ /* 0x000fea0003800200 */
.L_x_7270:
[----:B-12---:R1:W2:Y:S01]  /*c8d0*/  LDS R61, [R144+0x1d80] ;  /* 0x001d8000903d7984 */ /* 0x0062a20000000800 */
[----:B------:R-:W-:Y:S01]  /*c8e0*/  BSSY.RECONVERGENT B0, `(.L_x_7272) ;  /* 0x0000006000007945 */ /* 0x000fe20003800200 */
[----:B------:R-:W-:Y:S02]  /*c8f0*/  LOP3.LUT R142, R189, 0x400, RZ, 0xfc, !PT ;  /* 0x00000400bd8e7812 */ /* 0x000fe400078efcff */
[----:B------:R-:W-:Y:S02]  /*c900*/  LEA.HI R156, R156, R189, RZ, 0x1b ;  /* 0x000000bd9c9c7211 */ /* 0x000fe400078fd8ff */
[----:B------:R-:W-:Y:S01]  /*c910*/  LEA R154, R154, UR28, 0x2 ;  /* 0x0000001c9a9a7c11 */ /* 0x000fe2000f8e10ff */
[----:B------:R-:W-:Y:S06]  /*c920*/  @!P2 BRA `(.L_x_7273) ;  /* 0x000000000004a947 */ /* 0x000fec0003800000 */
[----:B--2---:R3:W-:Y:S02]  /*c930*/  REDG.E.ADD.F32.FTZ.RN.STRONG.GPU desc[UR34][R62.64+0xd00], R61 ;  /* 0x000d003d3e0079a6 */ /* 0x0047e4000c12f322 */
.L_x_7273:
[----:B------:R-:W-:Y:S05]  /*c940*/  BSYNC.RECONVERGENT B0 ;  /* 0x0000000000007941 */ /* 0x000fea0003800200 */
.L_x_7272:
[----:B--23--:R2:W3:Y:S01]  /*c950*/  LDS R61, [R154+0x1e80] ;  /* 0x001e80009a3d7984 */ /* 0x00c4e20000000800 */
[----:B------:R-:W-:Y:S01]  /*c960*/  BSSY.RECONVERGENT B0, `(.L_x_7274) ;  /* 0x0000005000007945 */ /* 0x000fe20003800200 */
[----:B------:R-:W-:Y:S02]  /*c970*/  LEA.HI R142, R142, R189, RZ, 0x1b ;  /* 0x000000bd8e8e7211 */ /* 0x000fe400078fd8ff */
[----:B------:R-:W-:Y:S01]  /*c980*/  LEA R156, R156, UR28, 0x2 ;  /* 0x0000001c9c9c7c11 */ /* 0x000fe2000f8e10ff */
[----:B------:R-:W-:Y:S06]  /*c990*/  @!P3 BRA `(.L_x_7275) ;  /* 0x000000000004b947 */ /* 0x000fec0003800000 */
[----:B---3--:R4:W-:Y:S02]  /*c9a0*/  REDG.E.ADD.F32.FTZ.RN.STRONG.GPU desc[UR34][R62.64+0xe00], R61 ;  /* 0x000e003d3e0079a6 */ /* 0x0089e4000c12f322 */
.L_x_7275:
[----:B------:R-:W-:Y:S05]  /*c9b0*/  BSYNC.RECONVERGENT B0 ;  /* 0x0000000000007941 */ /* 0x000fea0003800200 */
.L_x_7274:
[----:B---34-:R3:W4:Y:S01]  /*c9c0*/  LDS R61, [R156+0x1f80] ;  /* 0x001f80009c3d7984 */ /* 0x0187220000000800 */
[----:B------:R-:W-:Y:S01]  /*c9d0*/  BSSY.RECONVERGENT B0, `(.L_x_7276) ;  /* 0x0000004000007945 */ /* 0x000fe20003800200 */
[----:B0-----:R-:W-:-:S03]  /*c9e0*/  LEA R143, R142, UR28, 0x2 ;  /* 0x0000001c8e8f7c11 */ /* 0x001fc6000f8e10ff */
[----:B------:R-:W-:Y:S05]  /*c9f0*/  @!P4 BRA `(.L_x_7277) ;  /* 0x000000000004c947 */ /* 0x000fea0003800000 */
[----:B----4-:R0:W-:Y:S02]  /*ca00*/  REDG.E.ADD.F32.FTZ.RN.STRONG.GPU desc[UR34][R62.64+0xf00], R61 ;  /* 0x000f003d3e0079a6 */ /* 0x0101e4000c12f322 */
.L_x_7277:
[----:B------:R-:W-:Y:S05]  /*ca10*/  BSYNC.RECONVERGENT B0 ;  /* 0x0000000000007941 */ /* 0x000fea0003800200 */
.L_x_7276:
[----:B0---4-:R0:W4:Y:S01]  /*ca20*/  LDS R61, [R143+0x2080] ;  /* 0x002080008f3d7984 */ /* 0x0111220000000800 */
[----:B------:R-:W-:Y:S01]  /*ca30*/  BSSY.RECONVERGENT B0, `(.L_x_7278) ;  /* 0x0000005000007945 */ /* 0x000fe20003800200 */
[C---:B------:R-:W-:Y:S02]  /*ca40*/  IADD3 R142, PT, PT, R189.reuse, 0x440, RZ ;  /* 0x00000440bd8e7810 */ /* 0x040fe40007ffe0ff */
[----:B-1----:R-:W-:Y:S01]  /*ca50*/  IADD3 R144, PT, PT, R189, 0x480, RZ ;  /* 0x00000480bd907810 */ /* 0x002fe20007ffe0ff */
[----:B------:R-:W-:Y:S06]  /*ca60*/  @!P5 BRA `(.L_x_7279) ;  /* 0x000000000004d947 */ /* 0x000fec0003800000 */
[----:B----4-:R1:W-:Y:S02]  /*ca70*/  REDG.E.ADD.F32.FTZ.RN.STRONG.GPU desc[UR34][R62.64+0x1000], R61 ;  /* 0x0010003d3e0079a6 */ /* 0x0103e4000c12f322 */
.L_x_7279:
[----:B------:R-:W-:Y:S05]  /*ca80*/  BSYNC.RECONVERGENT B0 ;  /* 0x0000000000007941 */ /* 0x000fea0003800200 */
.L_x_7278:
        /* <DEDUP_REMOVED lines=16> */
.L_x_7281:
[----:B------:R-:W-:Y:S05]  /*cb90*/  BSYNC.RECONVERGENT B0 ;  /* 0x0000000000007941 */ /* 0x000fea0003800200 */
.L_x_7280:
[----:B-12---:R1:W2:Y:S01]  /*cba0*/  LDS R61, [R144+0x2280] ;  /* 0x00228000903d7984 */ /* 0x0062a20000000800 */
[----:B------:R-:W-:Y:S01]  /*cbb0*/  BSSY.RECONVERGENT B0, `(.L_x_7282) ;  /* 0x0000006000007945 */ /* 0x000fe20003800200 */
[----:B------:R-:W-:Y:S02]  /*cbc0*/  IADD3 R142, PT, PT, R189, 0x540, RZ ;  /* 0x00000540bd8e7810 */ /* 0x000fe40007ffe0ff */
[----:B------:R-:W-:Y:S02]  /*cbd0*/  LEA.HI R156, R156, R189, RZ, 0x1b ;  /* 0x000000bd9c9c7211 */ /* 0x000fe400078fd8ff */
[----:B------:R-:W-:Y:S01]  /*cbe0*/  LEA R154, R154, UR28, 0x2 ;  /* 0x0000001c9a9a7c11 */ /* 0x000fe2000f8e10ff */
[----:B------:R-:W-:Y:S06]  /*cbf0*/  @!P2 BRA `(.L_x_7283) ;  /* 0x000000000004a947 */ /* 0x000fec0003800000 */
[----:B--2---:R3:W-:Y:S02]  /*cc00*/  REDG.E.ADD.F32.FTZ.RN.STRONG.GPU desc[UR34][R62.64+0x1200], R61 ;  /* 0x0012003d3e0079a6 */ /* 0x0047e4000c12f322 */
.L_x_7283:
[----:B------:R-:W-:Y:S05]  /*cc10*/  BSYNC.RECONVERGENT B0 ;  /* 0x0000000000007941 */ /* 0x000fea0003800200 */
.L_x_7282:
[----:B--23--:R2:W3:Y:S01]  /*cc20*/  LDS R61, [R154+0x2380] ;  /* 0x002380009a3d7984 */ /* 0x00c4e20000000800 */
[----:B------:R-:W-:Y:S01]  /*cc30*/  BSSY.RECONVERGENT B0, `(.L_x_7284) ;  /* 0x0000005000007945 */ /* 0x000fe20003800200 */
[----:B------:R-:W-:Y:S02]  /*cc40*/  LEA.HI R142, R142, R189, RZ, 0x1b ;  /* 0x000000bd8e8e7211 */ /* 0x000fe400078fd8ff */
[----:B------:R-:W-:Y:S01]  /*cc50*/  LEA R156, R156, UR28, 0x2 ;  /* 0x0000001c9c9c7c11 */ /* 0x000fe2000f8e10ff */
[----:B------:R-:W-:Y:S06]  /*cc60*/  @!P3 BRA `(.L_x_7285) ;  /* 0x000000000004b947 */ /* 0x000fec0003800000 */
[----:B---3--:R4:W-:Y:S02]  /*cc70*/  REDG.E.ADD.F32.FTZ.RN.STRONG.GPU desc[UR34][R62.64+0x1300], R61 ;  /* 0x0013003d3e0079a6 */ /* 0x0089e4000c12f322 */
.L_x_7285:
[----:B------:R-:W-:Y:S05]  /*cc80*/  BSYNC.RECONVERGENT B0 ;  /* 0x0000000000007941 */ /* 0x000fea0003800200 */
.L_x_7284:
[----:B---34-:R3:W4:Y:S01]  /*cc90*/  LDS R61, [R156+0x2480] ;  /* 0x002480009c3d7984 */ /* 0x0187220000000800 */
[----:B------:R-:W-:Y:S01]  /*cca0*/  BSSY.RECONVERGENT B0, `(.L_x_7286) ;  /* 0x0000004000007945 */ /* 0x000fe20003800200 */
[----:B0-----:R-:W-:-:S03]  /*ccb0*/  LEA R143, R142, UR28, 0x2 ;  /* 0x0000001c8e8f7c11 */ /* 0x001fc6000f8e10ff */
[----:B------:R-:W-:Y:S05]  /*ccc0*/  @!P4 BRA `(.L_x_7287) ;  /* 0x000000000004c947 */ /* 0x000fea0003800000 */
[----:B----4-:R0:W-:Y:S02]  /*ccd0*/  REDG.E.ADD.F32.FTZ.RN.STRONG.GPU desc[UR34][R62.64+0x1400], R61 ;  /* 0x0014003d3e0079a6 */ /* 0x0101e4000c12f322 */
.L_x_7287:
[----:B------:R-:W-:Y:S05]  /*cce0*/  BSYNC.RECONVERGENT B0 ;  /* 0x0000000000007941 */ /* 0x000fea0003800200 */
.L_x_7286:
[----:B0---4-:R0:W4:Y:S01]  /*ccf0*/  LDS R61, [R143+0x2580] ;  /* 0x002580008f3d7984 */ /* 0x0111220000000800 */
[----:B------:R-:W-:Y:S01]  /*cd00*/  BSSY.RECONVERGENT B0, `(.L_x_7288) ;  /* 0x0000005000007945 */ /* 0x000fe20003800200 */
[C---:B------:R-:W-:Y:S02]  /*cd10*/  IADD3 R142, PT, PT, R189.reuse, 0x580, RZ ;  /* 0x00000580bd8e7810 */ /* 0x040fe40007ffe0ff */
[----:B-1----:R-:W-:Y:S01]  /*cd20*/  IADD3 R144, PT, PT, R189, 0x5c0, RZ ;  /* 0x000005c0bd907810 */ /* 0x002fe20007ffe0ff */
[----:B------:R-:W-:Y:S06]  /*cd30*/  @!P5 BRA `(.L_x_7289) ;  /* 0x000000000004d947 */ /* 0x000fec0003800000 */
[----:B----4-:R1:W-:Y:S02]  /*cd40*/  REDG.E.ADD.F32.FTZ.RN.STRONG.GPU desc[UR34][R62.64+0x1500], R61 ;  /* 0x0015003d3e0079a6 */ /* 0x0103e4000c12f322 */
.L_x_7289:
[----:B------:R-:W-:Y:S05]  /*cd50*/  BSYNC.RECONVERGENT B0 ;  /* 0x0000000000007941 */ /* 0x000fea0003800200 */
.L_x_7288:
        /* <DEDUP_REMOVED lines=16> */
.L_x_7291:
[----:B------:R-:W-:Y:S05]  /*ce60*/  BSYNC.RECONVERGENT B0 ;  /* 0x0000000000007941 */ /* 0x000fea0003800200 */
.L_x_7290:
[----:B-12---:R1:W2:Y:S01]  /*ce70*/  LDS R61, [R144+0x2780] ;  /* 0x00278000903d7984 */ /* 0x0062a20000000800 */
[----:B------:R-:W-:Y:S01]  /*ce80*/  BSSY.RECONVERGENT B0, `(.L_x_7292) ;  /* 0x0000006000007945 */ /* 0x000fe20003800200 */
[----:B------:R-:W-:Y:S02]  /*ce90*/  IADD3 R142, PT, PT, R189, 0x680, RZ ;  /* 0x00000680bd8e7810 */ /* 0x000fe40007ffe0ff */
[----:B------:R-:W-:Y:S02]  /*cea0*/  LEA.HI R156, R156, R189, RZ, 0x1b ;  /* 0x000000bd9c9c7211 */ /* 0x000fe400078fd8ff */
[----:B------:R-:W-:Y:S01]  /*ceb0*/  LEA R154, R154, UR28, 0x2 ;  /* 0x0000001c9a9a7c11 */ /* 0x000fe2000f8e10ff */
[----:B------:R-:W-:Y:S06]  /*cec0*/  @!P2 BRA `(.L_x_7293) ;  /* 0x000000000004a947 */ /* 0x000fec0003800000 */
[----:B--2---:R3:W-:Y:S02]  /*ced0*/  REDG.E.ADD.F32.FTZ.RN.STRONG.GPU desc[UR34][R62.64+0x1700], R61 ;  /* 0x0017003d3e0079a6 */ /* 0x0047e4000c12f322 */
.L_x_7293:
[----:B------:R-:W-:Y:S05]  /*cee0*/  BSYNC.RECONVERGENT B0 ;  /* 0x0000000000007941 */ /* 0x000fea0003800200 */
.L_x_7292:
[----:B--23--:R2:W3:Y:S01]  /*cef0*/  LDS R61, [R154+0x2880] ;  /* 0x002880009a3d7984 */ /* 0x00c4e20000000800 */
[----:B------:R-:W-:Y:S01]  /*cf00*/  BSSY.RECONVERGENT B0, `(.L_x_7294) ;  /* 0x0000005000007945 */ /* 0x000fe20003800200 */
[----:B------:R-:W-:Y:S02]  /*cf10*/  LEA.HI R142, R142, R189, RZ, 0x1b ;  /* 0x000000bd8e8e7211 */ /* 0x000fe400078fd8ff */
[----:B------:R-:W-:Y:S01]  /*cf20*/  LEA R156, R156, UR28, 0x2 ;  /* 0x0000001c9c9c7c11 */ /* 0x000fe2000f8e10ff */
[----:B------:R-:W-:Y:S06]  /*cf30*/  @!P3 BRA `(.L_x_7295) ;  /* 0x000000000004b947 */ /* 0x000fec0003800000 */
[----:B---3--:R4:W-:Y:S02]  /*cf40*/  REDG.E.ADD.F32.FTZ.RN.STRONG.GPU desc[UR34][R62.64+0x1800], R61 ;  /* 0x0018003d3e0079a6 */ /* 0x0089e4000c12f322 */
.L_x_7295:
[----:B------:R-:W-:Y:S05]  /*cf50*/  BSYNC.RECONVERGENT B0 ;  /* 0x0000000000007941 */ /* 0x000fea0003800200 */
.L_x_7294:
[----:B---34-:R3:W4:Y:S01]  /*cf60*/  LDS R61, [R156+0x2980] ;  /* 0x002980009c3d7984 */ /* 0x0187220000000800 */
[----:B------:R-:W-:Y:S01]  /*cf70*/  BSSY.RECONVERGENT B0, `(.L_x_7296) ;  /* 0x0000006000007945 */ /* 0x000fe20003800200 */
[C---:B-1----:R-:W-:Y:S02]  /*cf80*/  IADD3 R144, PT, PT, R189.reuse, 0x6c0, RZ ;  /* 0x000006c0bd907810 */ /* 0x042fe40007ffe0ff */
[----:B--2---:R-:W-:Y:S02]  /*cf90*/  IADD3 R154, PT, PT, R189, 0x700, RZ ;  /* 0x00000700bd9a7810 */ /* 0x004fe40007ffe0ff */
[----:B------:R-:W-:Y:S01]  /*cfa0*/  LEA R142, R142, UR28, 0x2 ;  /* 0x0000001c8e8e7c11 */ /* 0x000fe2000f8e10ff */
[----:B------:R-:W-:Y:S06]  /*cfb0*/  @!P4 BRA `(.L_x_7297) ;  /* 0x000000000004c947 */ /* 0x000fec0003800000 */
[----:B----4-:R1:W-:Y:S02]  /*cfc0*/  REDG.E.ADD.F32.FTZ.RN.STRONG.GPU desc[UR34][R62.64+0x1900], R61 ;  /* 0x0019003d3e0079a6 */ /* 0x0103e4000c12f322 */
.L_x_7297:
[----:B------:R-:W-:Y:S05]  /*cfd0*/  BSYNC.RECONVERGENT B0 ;  /* 0x0000000000007941 */ /* 0x000fea0003800200 */
.L_x_7296:
[----:B-1--4-:R1:W2:Y:S01]  /*cfe0*/  LDS R61, [R142+0x2a80] ;  /* 0x002a80008e3d7984 */ /* 0x0122a20000000800 */
[----:B------:R-:W-:Y:S01]  /*cff0*/  BSSY.RECONVERGENT B0, `(.L_x_7298) ;  /* 0x0000005000007945 */ /* 0x000fe20003800200 */
[-C--:B------:R-:W-:Y:S02]  /*d000*/  LEA.HI R144, R144, R189.reuse, RZ, 0x1b ;  /* 0x000000bd90907211 */ /* 0x080fe400078fd8ff */
[----:B------:R-:W-:Y:S01]  /*d010*/  LEA.HI R154, R154, R189, RZ, 0x1b ;  /* 0x000000bd9a9a7211 */ /* 0x000fe200078fd8ff */
[----:B------:R-:W-:Y:S06]  /*d020*/  @!P5 BRA `(.L_x_7299) ;  /* 0x000000000004d947 */ /* 0x000fec0003800000 */
[----:B--2---:R4:W-:Y:S02]  /*d030*/  REDG.E.ADD.F32.FTZ.RN.STRONG.GPU desc[UR34][R62.64+0x1a00], R61 ;  /* 0x001a003d3e0079a6 */ /* 0x0049e4000c12f322 */
.L_x_7299:
[----:B------:R-:W-:Y:S05]  /*d040*/  BSYNC.RECONVERGENT B0 ;  /* 0x0000000000007941 */ /* 0x000fea0003800200 */
.L_x_7298:
        /* <DEDUP_REMOVED lines=11> */
.L_x_7301:
[----:B------:R-:W-:Y:S05]  /*d100*/  BSYNC.RECONVERGENT B0 ;  /* 0x0000000000007941 */ /* 0x000fea0003800200 */
.L_x_7300:
[----:B--2-4-:R2:W4:Y:S01]  /*d110*/  LDS R61, [R154+0x2c80] ;  /* 0x002c80009a3d7984 */ /* 0x0145220000000800 */
[----:B------:R-:W-:Y:S04]  /*d120*/  BSSY.RECONVERGENT B0, `(.L_x_7302) ;  /* 0x0000003000007945 */ /* 0x000fe80003800200 */
[----:B------:R-:W-:Y:S05]  /*d130*/  @!P2 BRA `(.L_x_7303) ;  /* 0x000000000004a947 */ /* 0x000fea0003800000 */
[----:B----4-:R4:W-:Y:S02]  /*d140*/  REDG.E.ADD.F32.FTZ.RN.STRONG.GPU desc[UR34][R62.64+0x1c00], R61 ;  /* 0x001c003d3e0079a6 */ /* 0x0109e4000c12f322 */
.L_x_7303:
[----:B------:R-:W-:Y:S05]  /*d150*/  BSYNC.RECONVERGENT B0 ;  /* 0x0000000000007941 */ /* 0x000fea0003800200 */
.L_x_7302:
        /* <DEDUP_REMOVED lines=18> */
.L_x_7305:
[----:B------:R-:W-:Y:S05]  /*d280*/  BSYNC.RECONVERGENT B0 ;  /* 0x0000000000007941 */ /* 0x000fea0003800200 */
.L_x_7304:
[----:B-12---:R1:W2:Y:S01]  /*d290*/  LDS R61, [R154+0x2e80] ;  /* 0x002e80009a3d7984 */ /* 0x0062a20000000800 */
[----:B------:R-:W-:Y:S01]  /*d2a0*/  BSSY.RECONVERGENT B0, `(.L_x_7306) ;  /* 0x0000005000007945 */ /* 0x000fe20003800200 */
[----:B------:R-:W-:Y:S01]  /*d2b0*/  LEA R144, R144, UR28, 0x2 ;  /* 0x0000001c90907c11 */ /* 0x000fe2000f8e10ff */
[----:B------:R-:W-:Y:S02]  /*d2c0*/  FFMA.FTZ R141, R236, R143, R141 ;  /* 0x0000008fec8d7223 */ /* 0x000fe4000001008d */
[----:B------:R-:W-:Y:S05]  /*d2d0*/  @!P4 BRA `(.L_x_7307) ;  /* 0x000000000004c947 */ /* 0x000fea0003800000 */
[----:B--2---:R4:W-:Y:S02]  /*d2e0*/  REDG.E.ADD.F32.FTZ.RN.STRONG.GPU desc[UR34][R62.64+0x1e00], R61 ;  /* 0x001e003d3e0079a6 */ /* 0x0049e4000c12f322 */
.L_x_7307:
[----:B------:R-:W-:Y:S05]  /*d2f0*/  BSYNC.RECONVERGENT B0 ;  /* 0x0000000000007941 */ /* 0x000fea0003800200 */
.L_x_7306:
[----:B--2-4-:R2:W4:Y:S01]  /*d300*/  LDS R61, [R144+0x2f80] ;  /* 0x002f8000903d7984 */ /* 0x0145220000000800 */
[----:B------:R-:W-:Y:S01]  /*d310*/  BSSY.RECONVERGENT B0, `(.L_x_7308) ;  /* 0x0000004000007945 */ /* 0x000fe20003800200 */
[----:B0-----:R-:W-:-:S03]  /*d320*/  FADD.FTZ R60, R140, R141 ;  /* 0x0000008d8c3c7221 */ /* 0x001fc60000010000 */
[----:B------:R-:W-:Y:S05]  /*d330*/  @!P5 BRA `(.L_x_7309) ;  /* 0x000000000004d947 */ /* 0x000fea0003800000 */
[----:B----4-:R0:W-:Y:S02]  /*d340*/  REDG.E.ADD.F32.FTZ.RN.STRONG.GPU desc[UR34][R62.64+0x1f00], R61 ;  /* 0x001f003d3e0079a6 */ /* 0x0101e4000c12f322 */
.L_x_7309:
[----:B------:R-:W-:Y:S05]  /*d350*/  BSYNC.RECONVERGENT B0 ;  /* 0x0000000000007941 */ /* 0x000fea0003800200 */
.L_x_7308:
[----:B0---4-:R-:W-:Y:S01]  /*d360*/  FADD.FTZ R61, R139, R142 ;  /* 0x0000008e8b3d7221 */ /* 0x011fe20000010000 */
[C---:B------:R-:W-:Y:S01]  /*d370*/  FFMA.FTZ R62, R4.reuse, R159, R107 ;  /* 0x0000009f043e7223 */ /* 0x040fe2000001006b */
[----:B------:R-:W-:Y:S01]  /*d380*/  FFMA.FTZ R63, -R4, R157, R160 ;  /* 0x0000009d043f7223 */ /* 0x000fe200000101a0 */
[----:B------:R-:W0:Y:S01]  /*d390*/  SHFL.DOWN PT, R107, R60, 0x1, 0x1f ;  /* 0x08201f003c6b7f89 */ /* 0x000e2200000e0000 */
[----:B------:R-:W-:Y:S01]  /*d3a0*/  ISETP.GT.AND P2, PT, R105, 0x1e, PT ;  /* 0x0000001e6900780c */ /* 0x000fe20003f44270 */
[----:B------:R-:W-:Y:S01]  /*d3b0*/  FMUL.FTZ R236, R236, R109 ;  /* 0x0000006decec7220 */ /* 0x000fe20000410000 */
[----:B------:R-:W-:Y:S01]  /*d3c0*/  FMUL.FTZ R233, R233, R68 ;  /* 0x00000044e9e97220 */ /* 0x000fe20000410000 */
[----:B------:R-:W4:Y:S01]  /*d3d0*/  SHFL.DOWN PT, R140, R61, 0x1, 0x1f ;  /* 0x08201f003d8c7f89 */ /* 0x000f2200000e0000 */
[----:B------:R-:W-:Y:S01]  /*d3e0*/  FADD.FTZ R23, R130, R23 ;  /* 0x0000001782177221 */ /* 0x000fe20000010000 */
[----:B------:R-:W-:Y:S01]  /*d3f0*/  FFMA.FTZ R134, R235, R134, R236 ;  /* 0x00000086eb867223 */ /* 0x000fe200000100ec */
[----:B------:R-:W-:Y:S01]  /*d400*/  FMUL.FTZ R231, R231, R152 ;  /* 0x00000098e7e77220 */ /* 0x000fe20000410000 */
[----:B------:R-:W5:Y:S01]  /*d410*/  SHFL.DOWN PT, R139, R62, 0x1, 0x1f ;  /* 0x08201f003e8b7f89 */ /* 0x000f6200000e0000 */
[----:B------:R-:W-:Y:S01]  /*d420*/  FMUL.FTZ R230, R230, R151 ;  /* 0x00000097e6e67220 */ /* 0x000fe20000410000 */
[----:B------:R-:W-:Y:S01]  /*d430*/  FFMA.FTZ R134, R37, R71, R134 ;  /* 0x0000004725867223 */ /* 0x000fe20000010086 */
[----:B------:R-:W-:Y:S01]  /*d440*/  FFMA.FTZ R69, R210, R69, R231 ;  /* 0x00000045d2457223 */ /* 0x000fe200000100e7 */
[----:B------:R-:W1:Y:S01]  /*d450*/  SHFL.DOWN PT, R142, R63, 0x1, 0x1f ;  /* 0x08201f003f8e7f89 */ /* 0x000e6200000e0000 */
[----:B------:R-:W-:Y:S01]  /*d460*/  FFMA.FTZ R70, R211, R70, R230 ;  /* 0x00000046d3467223 */ /* 0x000fe200000100e6 */
[----:B------:R-:W-:Y:S01]  /*d470*/  FMUL.FTZ R111, R220, R111 ;  /* 0x0000006fdc6f7220 */ /* 0x000fe20000410000 */
[----:B------:R-:W-:Y:S01]  /*d480*/  FFMA.FTZ R204, R46, R204, R69 ;  /* 0x000000cc2ecc7223 */ /* 0x000fe20000010045 */
[----:B------:R-:W-:Y:S01]  /*d490*/  ISETP.GT.AND P3, PT, R105, 0xf, PT ;  /* 0x0000000f6900780c */ /* 0x000fe20003f64270 */
[----:B------:R-:W-:Y:S01]  /*d4a0*/  FFMA.FTZ R69, R47, R108, R70 ;  /* 0x0000006c2f457223 */ /* 0x000fe20000010046 */
[----:B------:R-:W-:Y:S01]  /*d4b0*/  FFMA.FTZ R194, R194, R145, R111 ;  /* 0x00000091c2c27223 */ /* 0x000fe2000001006f */
        /* <DEDUP_REMOVED lines=8> */
[----:B------:R-:W-:Y:S01]  /*d540*/  FADD.FTZ R90, R69, R90 ;  /* 0x0000005a455a7221 */ /* 0x000fe20000010000 */
[----:B----4-:R-:W-:Y:S01]  /*d550*/  @!P2 FADD.FTZ R61, R61, R140 ;  /* 0x0000008c3d3da221 */ /* 0x010fe20000010000 */
[----:B------:R-:W0:Y:S01]  /*d560*/  SHFL.DOWN PT, R107, R60, 0x2, 0x1f ;  /* 0x08401f003c6b7f89 */ /* 0x000e2200000e0000 */
[----:B------:R-:W-:Y:S01]  /*d570*/  FFMA.FTZ R69, R55, R224, R194 ;  /* 0x000000e037457223 */ /* 0x000fe200000100c2 */
[----:B------:R-:W-:Y:S01]  /*d580*/  FFMA.FTZ R229, R229, R136, R234 ;  /* 0x00000088e5e57223 */ /* 0x000fe200000100ea */
[----:B-----5:R-:W-:Y:S01]  /*d590*/  @!P2 FADD.FTZ R62, R62, R139 ;  /* 0x0000008b3e3ea221 */ /* 0x020fe20000010000 */
[----:B------:R-:W4:Y:S01]  /*d5a0*/  SHFL.DOWN PT, R140, R61, 0x2, 0x1f ;  /* 0x08401f003d8c7f89 */ /* 0x000f2200000e0000 */
        /* <DEDUP_REMOVED lines=20> */
[----:B------:R-:W-:Y:S01]  /*d6f0*/  FMUL.FTZ R222, R222, R117 ;  /* 0x00000075dede7220 */ /* 0x000fe20000410000 */
[----:B------:R-:W-:Y:S01]  /*d700*/  FADD.FTZ R78, R69, R78 ;  /* 0x0000004e454e7221 */ /* 0x000fe20000010000 */
[----:B------:R-:W-:Y:S01]  /*d710*/  BSSY.RECONVERGENT B0, `(.L_x_7310) ;  /* 0x000003a000007945 */ /* 0x000fe20003800200 */
[----:B----4-:R-:W-:Y:S01]  /*d720*/  @!P2 FADD.FTZ R61, R61, R140 ;  /* 0x0000008c3d3da221 */ /* 0x010fe20000010000 */
[----:B------:R-:W-:Y:S01]  /*d730*/  FADD.FTZ R20, R143, R20 ;  /* 0x000000148f147221 */ /* 0x000fe20000010000 */
[----:B------:R-:W-:Y:S01]  /*d740*/  FADD.FTZ R21, R132, R21 ;  /* 0x0000001584157221 */ /* 0x000fe20000010000 */
[----:B------:R-:W-:Y:S01]  /*d750*/  FADD.FTZ R95, R134, R95 ;  /* 0x0000005f865f7221 */ /* 0x000fe20000010000 */
[----:B-1----:R-:W-:Y:S01]  /*d760*/  @!P2 FADD.FTZ R62, R62, R71 ;  /* 0x000000473e3ea221 */ /* 0x002fe20000010000 */
[----:B------:R-:W0:Y:S01]  /*d770*/  SHFL.DOWN PT, R68, R61, 0x4, 0x1f ;  /* 0x08801f003d447f89 */ /* 0x000e2200000e0000 */
[----:B------:R-:W-:Y:S01]  /*d780*/  FADD.FTZ R22, R133, R22 ;  /* 0x0000001685167221 */ /* 0x000fe20000010000 */
[----:B------:R-:W-:Y:S01]  /*d790*/  FADD.FTZ R94, R229, R94 ;  /* 0x0000005ee55e7221 */ /* 0x000fe20000010000 */
[----:B-----5:R-:W-:Y:S01]  /*d7a0*/  @!P2 FADD.FTZ R63, R63, R142 ;  /* 0x0000008e3f3fa221 */ /* 0x020fe20000010000 */
[----:B------:R-:W1:Y:S01]  /*d7b0*/  SHFL.DOWN PT, R71, R60, 0x4, 0x1f ;  /* 0x08801f003c477f89 */ /* 0x000e6200000e0000 */
        /* <DEDUP_REMOVED lines=21> */
[----:B------:R-:W-:Y:S01]  /*d910*/  FFMA.FTZ R195, R195, R66, R222 ;  /* 0x00000042c3c37223 */ /* 0x000fe200000100de */
[----:B-1----:R-:W-:-:S02]  /*d920*/  @!P2 FADD.FTZ R60, R60, R71 ;  /* 0x000000473c3ca221 */ /* 0x002fc40000010000 */
[----:B------:R-:W0:Y:S01]  /*d930*/  SHFL.DOWN PT, R68, R61, 0x8, 0x1f ;  /* 0x09001f003d447f89 */ /* 0x000e2200000e0000 */
[----:B----4-:R-:W-:-:S03]  /*d940*/  @!P2 FADD.FTZ R62, R62, R107 ;  /* 0x0000006b3e3ea221 */ /* 0x010fc60000010000 */
[----:B------:R-:W1:Y:S01]  /*d950*/  SHFL.DOWN PT, R71, R60, 0x8, 0x1f ;  /* 0x09001f003c477f89 */ /* 0x000e6200000e0000 */
[----:B-----5:R-:W-:-:S03]  /*d960*/  @!P2 FADD.FTZ R63, R63, R130 ;  /* 0x000000823f3fa221 */ /* 0x020fc60000010000 */
[----:B------:R-:W4:Y:S01]  /*d970*/  SHFL.DOWN PT, R107, R62, 0x8, 0x1f ;  /* 0x09001f003e6b7f89 */ /* 0x000f2200000e0000 */
[----:B------:R-:W-:-:S03]  /*d980*/  ISETP.GT.AND P2, PT, R105, 0x17, PT ;  /* 0x000000176900780c */ /* 0x000fc60003f44270 */
[----:B------:R-:W5:Y:S10]  /*d990*/  SHFL.DOWN PT, R70, R63, 0x8, 0x1f ;  /* 0x09001f003f467f89 */ /* 0x000f7400000e0000 */
[----:B0-----:R-:W-:Y:S01]  /*d9a0*/  @!P2 FADD.FTZ R61, R61, R68 ;  /* 0x000000443d3da221 */ /* 0x001fe20000010000 */
[----:B-1----:R-:W-:-:S04]  /*d9b0*/  @!P2 FADD.FTZ R60, R60, R71 ;  /* 0x000000473c3ca221 */ /* 0x002fc80000010000 */
[----:B------:R0:W1:Y:S01]  /*d9c0*/  SHFL.DOWN PT, R68, R61, 0x10, 0x1f ;  /* 0x0a001f003d447f89 */ /* 0x00006200000e0000 */
        /* <DEDUP_REMOVED lines=8> */
[----:B-1----:R-:W-:Y:S01]  /*da50*/  FADD.FTZ R61, R61, R68 ;  /* 0x000000443d3d7221 */ /* 0x002fe20000010000 */
[----:B------:R-:W-:Y:S01]  /*da60*/  FADD.FTZ R62, R62, R71 ;  /* 0x000000473e3e7221 */ /* 0x000fe20000010000 */
[----:B------:R-:W-:-:S09]  /*da70*/  FADD.FTZ R63, R63, R70 ;  /* 0x000000463f3f7221 */ /* 0x000fd20000010000 */
[----:B------:R-:W-:-:S04]  /*da80*/  @!P2 SHF.R.U32.HI R66, RZ, 0x1, R189 ;  /* 0x00000001ff42a819 */ /* 0x000fc800000116bd */
[----:B------:R-:W-:-:S05]  /*da90*/  @!P2 LOP3.LUT R66, R66, 0x1f0, RZ, 0xc0, !PT ;  /* 0x000001f04242a812 */ /* 0x000fca00078ec0ff */
[----:B------:R0:W-:Y:S02]  /*daa0*/  @!P2 STS.128 [R66+UR28+0x3190], R60 ;  /* 0x0031903c4200a988 */ /* 0x0001e40008000c1c */
.L_x_7311:
[----:B------:R-:W-:Y:S05]  /*dab0*/  BSYNC.RECONVERGENT B0 ;  /* 0x0000000000007941 */ /* 0x000fea0003800200 */
.L_x_7310:
[----:B------:R-:W-:Y:S01]  /*dac0*/  FMUL.FTZ R223, R223, R118 ;  /* 0x00000076dfdf7220 */ /* 0x000fe20000410000 */
[----:B------:R-:W-:Y:S01]  /*dad0*/  FMUL.FTZ R116, R116, R113 ;  /* 0x0000007174747220 */ /* 0x000fe20000410000 */
[----:B------:R-:W-:Y:S01]  /*dae0*/  FMUL.FTZ R227, R227, R112 ;  /* 0x00000070e3e37220 */ /* 0x000fe20000410000 */
[----:B0-----:R-:W-:Y:S01]  /*daf0*/  FFMA.FTZ R66, R56, R221, R195 ;  /* 0x000000dd38427223 */ /* 0x001fe200000100c3 */
        /* <DEDUP_REMOVED lines=18> */
[----:B------:R-:W-:-:S04]  /*dc20*/  ULEA UR36, UR8, UR28, 0x3 ;  /* 0x0000001c08247291 */ /* 0x000fc8000f8e18ff */
[----:B------:R-:W-:-:S13]  /*dc30*/  PLOP3.LUT P0, PT, PT, PT, UP0, 0x80, 0x8 ;  /* 0x000000000008781c */ /* 0x000fda0003f0f008 */
[----:B-1--4-:R-:W1:Y:S04]  /*dc40*/  @P0 LDS.64 R68, [UR36+0x63e0] ;  /* 0x0063e024ff440984 */ /* 0x012e680008000a00 */
[----:B------:R-:W4:Y:S01]  /*dc50*/  @P0 LDS.64 R70, [UR36+0x5be0] ;  /* 0x005be024ff460984 */ /* 0x000f220008000a00 */
[----:B0-----:R-:W-:Y:S01]  /*dc60*/  FADD.FTZ R62, R66, R62 ;  /* 0x0000003e423e7221 */ /* 0x001fe20000010000 */
[----:B------:R-:W-:Y:S01]  /*dc70*/  FADD.FTZ R63, R67, R63 ;  /* 0x0000003f433f7221 */ /* 0x000fe20000010000 */
[----:B------:R-:W-:Y:S01]  /*dc80*/  FADD.FTZ R60, R64, R60 ;  /* 0x0000003c403c7221 */ /* 0x000fe20000010000 */
[----:B------:R-:W-:Y:S01]  /*dc90*/  FADD.FTZ R61, R65, R61 ;  /* 0x0000003d413d7221 */ /* 0x000fe20000010000 */
[----:B-1----:R-:W-:Y:S01]  /*dca0*/  @P0 FADD.FTZ R62, R62, R68 ;  /* 0x000000443e3e0221 */ /* 0x002fe20000010000 */
[----:B------:R-:W-:Y:S01]  /*dcb0*/  @P0 FADD.FTZ R63, R63, R69 ;  /* 0x000000453f3f0221 */ /* 0x000fe20000010000 */
[----:B----4-:R-:W-:Y:S01]  /*dcc0*/  @P0 FADD.FTZ R60, R60, R70 ;  /* 0x000000463c3c0221 */ /* 0x010fe20000010000 */
[----:B------:R-:W-:-:S03]  /*dcd0*/  @P0 FADD.FTZ R61, R61, R71 ;  /* 0x000000473d3d0221 */ /* 0x000fc60000010000 */
[----:B------:R0:W-:Y:S04]  /*dce0*/  STS.64 [UR36+0x63e0], R62 ;  /* 0x0063e03eff007988 */ /* 0x0001e80008000a24 */
[----:B------:R0:W-:Y:S02]  /*dcf0*/  STS.64 [UR36+0x5be0], R60 ;  /* 0x005be03cff007988 */ /* 0x0001e40008000a24 */
.L_x_7313:
[----:B------:R-:W-:Y:S05]  /*dd00*/  BSYNC.RECONVERGENT B0 ;  /* 0x0000000000007941 */ /* 0x000fea0003800200 */
.L_x_7312:
[----:B------:R-:W-:-:S04]  /*dd10*/  UIADD3 UR8, UPT, UPT, UR8, 0x1, URZ ;  /* 0x0000000108087890 */ /* 0x000fc8000fffe0ff */
[----:B------:R-:W-:-:S09]  /*dd20*/  UISETP.GE.AND UP0, UPT, UR8, UR47, UPT ;  /* 0x0000002f0800728c */ /* 0x000fd2000bf06270 */
[----:B------:R-:W-:Y:S05]  /*dd30*/  BRA.U !UP0, `(.L_x_7314) ;  /* 0xffffff6d08b07547 */ /* 0x000fea000b83ffff */
.L_x_7216:
[----:B------:R0:W5:Y:S01]  /*dd40*/  LDL.LU R65, [R1+0x14] ;  /* 0x0000140001417983 */ /* 0x0001620000300800 */
[C---:B------:R-:W-:Y:S01]  /*dd50*/  SHF.L.U32 R3, R189.reuse, 0x4, RZ ;  /* 0x00000004bd037819 */ /* 0x040fe200000006ff */
[----:B------:R-:W-:Y:S01]  /*dd60*/  ULEA UR12, UR15, 0xfffffc00, 0xa ;  /* 0xfffffc000f0c7891 */ /* 0x000fe2000f8e50ff */
[----:B------:R-:W-:Y:S01]  /*dd70*/  LOP3.LUT R0, R189, 0x1f, RZ, 0xc0, !PT ;  /* 0x0000001fbd007812 */ /* 0x000fe200078ec0ff */
[----:B------:R-:W2:Y:S01]  /*dd80*/  LDL.LU R64, [R1+0x10] ;  /* 0x0000100001407983 */ /* 0x000ea20000300800 */
[----:B------:R-:W-:Y:S01]  /*dd90*/  MOV R4, UR18 ;  /* 0x0000001200047c02 */ /* 0x000fe20008000f00 */
[----:B------:R-:W-:Y:S01]  /*dda0*/  UIADD3 UR33, UPT, UPT, -UR12, UR33, URZ ;  /* 0x000000210c217290 */ /* 0x000fe2000fffe1ff */
[----:B------:R-:W-:Y:S01]  /*ddb0*/  LOP3.LUT R3, R0, 0x3e00, R3, 0xf8, !PT ;  /* 0x00003e0000037812 */ /* 0x000fe200078ef803 */
[----:B0-----:R-:W3:Y:S01]  /*ddc0*/  LDL.LU R63, [R1+0xc] ;  /* 0x00000c00013f7983 */ /* 0x001ee20000300800 */
        /* <DEDUP_REMOVED lines=27> */
[----:B------:R-:W4:Y:S01]  /*df80*/  LDL.LU R60, [R1] ;  /* 0x00000000013c7983 */ /* 0x000f220000300800 */
[----:B------:R-:W-:Y:S02]  /*df90*/  LOP3.LUT R4, R3, 0xa0, RZ, 0xfc, !PT ;  /* 0x000000a003047812 */ /* 0x000fe400078efcff */
[----:B------:R-:W-:Y:S02]  /*dfa0*/  F2FP.BF16.F32.PACK_AB R33, R32, R33 ;  /* 0x000000212021723e */ /* 0x000fe400000010ff */
[----:B------:R-:W-:Y:S02]  /*dfb0*/  F2FP.BF16.F32.PACK_AB R26, R26, R27 ;  /* 0x0000001b1a1a723e */ /* 0x000fe400000010ff */
[----:B------:R-:W-:Y:S02]  /*dfc0*/  F2FP.BF16.F32.PACK_AB R24, R24, R25 ;  /* 0x000000191818723e */ /* 0x000fe400000010ff */
[----:B------:R-:W-:-:S02]  /*dfd0*/  F2FP.BF16.F32.PACK_AB R28, R28, R29 ;  /* 0x0000001d1c1c723e */ /* 0x000fc400000010ff */
[----:B------:R-:W-:Y:S01]  /*dfe0*/  F2FP.BF16.F32.PACK_AB R22, R22, R23 ;  /* 0x000000171616723e */ /* 0x000fe200000010ff */
[----:B------:R-:W2:Y:S01]  /*dff0*/  @!P2 LDG.E.U16 R19, desc[UR34][R36.64] ;  /* 0x000000222413a981 */ /* 0x000ea2000c1e1500 */
[----:B------:R-:W-:Y:S02]  /*e000*/  LOP3.LUT R14, R3, 0xc0, RZ, 0xfc, !PT ;  /* 0x000000c0030e7812 */ /* 0x000fe400078efcff */
[----:B------:R-:W-:Y:S01]  /*e010*/  F2FP.BF16.F32.PACK_AB R20, R20, R21 ;  /* 0x000000151414723e */ /* 0x000fe200000010ff */
[----:B------:R-:W3:Y:S01]  /*e020*/  @!P1 LDG.E.U16 R38, desc[UR34][R36.64+0x40] ;  /* 0x0000402224269981 */ /* 0x000ee2000c1e1500 */
[----:B------:R-:W-:Y:S01]  /*e030*/  ISETP.GE.AND P0, PT, R17, UR33, PT ;  /* 0x0000002111007c0c */ /* 0x000fe2000bf06270 */
[----:B------:R-:W0:Y:S01]  /*e040*/  S2UR UR29, SR_CTAID.X ;  /* 0x00000000001d79c3 */ /* 0x000e220000002500 */
[----:B------:R-:W-:Y:S01]  /*e050*/  LOP3.LUT R13, R3, 0xe0, RZ, 0xfc, !PT ;  /* 0x000000e0030d7812 */ /* 0x000fe200078efcff */
[----:B------:R-:W0:Y:S01]  /*e060*/  LDCU.64 UR24, c[0x0][0x4f8] ;  /* 0x00009f00ff1877ac */ /* 0x000e220008000a00 */
[----:B------:R-:W-:-:S02]  /*e070*/  ISETP.GE.AND P4, PT, R15, UR33, PT ;  /* 0x000000210f007c0c */ /* 0x000fc4000bf86270 */
[----:B------:R-:W-:Y:S01]  /*e080*/  LOP3.LUT R12, R3, 0x100, RZ, 0xfc, !PT ;  /* 0x00000100030c7812 */ /* 0x000fe200078efcff */
[----:B------:R-:W1:Y:S01]  /*e090*/  LDCU.64 UR26, c[0x0][0x500] ;  /* 0x0000a000ff1a77ac */ /* 0x000e620008000a00 */
[----:B------:R-:W-:Y:S02]  /*e0a0*/  ISETP.GE.AND P6, PT, R16, UR33, PT ;  /* 0x0000002110007c0c */ /* 0x000fe4000bfc6270 */
[----:B------:R-:W-:Y:S01]  /*e0b0*/  ISETP.GE.AND P5, PT, R4, UR33, PT ;  /* 0x0000002104007c0c */ /* 0x000fe2000bfa6270 */
[----:B------:R-:W1:Y:S01]  /*e0c0*/  S2UR UR8, SR_CTAID.Y ;  /* 0x00000000000879c3 */ /* 0x000e620000002600 */
[----:B------:R-:W-:Y:S01]  /*e0d0*/  ISETP.GE.AND P3, PT, R14, UR33, PT ;  /* 0x000000210e007c0c */ /* 0x000fe2000bf66270 */
[----:B------:R-:W4:Y:S01]  /*e0e0*/  @!P0 LDG.E.U16 R39, desc[UR34][R36.64+0x80] ;  /* 0x0000802224278981 */ /* 0x000f22000c1e1500 */
[----:B------:R-:W-:Y:S01]  /*e0f0*/  ISETP.GE.AND P2, PT, R13, UR33, PT ;  /* 0x000000210d007c0c */ /* 0x000fe2000bf46270 */
[----:B------:R-:W1:Y:S01]  /*e100*/  LDCU.64 UR30, c[0x0][0x550] ;  /* 0x0000aa00ff1e77ac */ /* 0x000e620008000a00 */
        /* <DEDUP_REMOVED lines=8> */
[----:B------:R-:W-:Y:S02]  /*e190*/  LOP3.LUT R7, R3, 0x1a0, RZ, 0xfc, !PT ;  /* 0x000001a003077812 */ /* 0x000fe400078efcff */
[----:B------:R-:W-:Y:S01]  /*e1a0*/  ISETP.GE.AND P0, PT, R11, UR33, PT ;  /* 0x000000210b007c0c */ /* 0x000fe2000bf06270 */
[----:B------:R-:W4:Y:S01]  /*e1b0*/  @!P3 LDG.E.U16 R43, desc[UR34][R36.64+0x180] ;  /* 0x00018022242bb981 */ /* 0x000f22000c1e1500 */
[----:B------:R-:W-:-:S02]  /*e1c0*/  LOP3.LUT R6, R3, 0x1c0, RZ, 0xfc, !PT ;  /* 0x000001c003067812 */ /* 0x000fc400078efcff */
[----:B------:R-:W-:Y:S01]  /*e1d0*/  ISETP.GE.AND P4, PT, R10, UR33, PT ;  /* 0x000000210a007c0c */ /* 0x000fe2000bf86270 */
[----:B------:R-:W4:Y:S01]  /*e1e0*/  @!P2 LDG.E.U16 R44, desc[UR34][R36.64+0x1c0] ;  /* 0x0001c022242ca981 */ /* 0x000f22000c1e1500 */
[----:B------:R-:W-:Y:S02]  /*e1f0*/  LOP3.LUT R5, R3, 0x1e0, RZ, 0xfc, !PT ;  /* 0x000001e003057812 */ /* 0x000fe400078efcff */
[----:B------:R-:W-:Y:S01]  /*e200*/  ISETP.GE.AND P6, PT, R9, UR33, PT ;  /* 0x0000002109007c0c */ /* 0x000fe2000bfc6270 */
[----:B------:R-:W4:Y:S01]  /*e210*/  @!P1 LDG.E.U16 R45, desc[UR34][R36.64+0x200] ;  /* 0x00020022242d9981 */ /* 0x000f22000c1e1500 */
[----:B------:R-:W-:Y:S02]  /*e220*/  ISETP.GE.AND P5, PT, R8, UR33, PT ;  /* 0x0000002108007c0c */ /* 0x000fe4000bfa6270 */
[----:B------:R-:W-:Y:S01]  /*e230*/  ISETP.GE.AND P3, PT, R7, UR33, PT ;  /* 0x0000002107007c0c */ /* 0x000fe2000bf66270 */
[----:B------:R-:W4:Y:S01]  /*e240*/  @!P0 LDG.E.U16 R46, desc[UR34][R36.64+0x240] ;  /* 0x00024022242e8981 */ /* 0x000f22000c1e1500 */
[----:B------:R-:W-:-:S02]  /*e250*/  ISETP.GE.AND P2, PT, R6, UR33, PT ;  /* 0x0000002106007c0c */ /* 0x000fc4000bf46270 */
[----:B------:R-:W-:Y:S01]  /*e260*/  ISETP.GE.AND P1, PT, R5, UR33, PT ;  /* 0x0000002105007c0c */ /* 0x000fe2000bf26270 */
        /* <DEDUP_REMOVED lines=21> */
[----:B------:R-:W-:-:S03]  /*e3c0*/  F2FP.BF16.F32.PACK_AB R35, R30, R31 ;  /* 0x0000001f1e23723e */ /* 0x000fc600000010ff */
[----:B-----5:R-:W-:Y:S01]  /*e3d0*/  STS.U16 [R97+0x3c0], R65 ;  /* 0x0003c04161007388 */ /* 0x020fe20000000400 */
[----:B------:R-:W-:-:S03]  /*e3e0*/  NOP ;  /* 0x0000000000007918 */ /* 0x000fc60000000000 */
[----:B------:R-:W3:Y:S04]  /*e3f0*/  LDS.U16 R36, [R96+0x2] ;  /* 0x0000020060247984 */ /* 0x000ee80000000400 */
[----:B------:R-:W4:Y:S04]  /*e400*/  LDS.U16 R19, [R96] ;  /* 0x0000000060137984 */ /* 0x000f280000000400 */
[----:B------:R-:W5:Y:S04]  /*e410*/  LDS.U16 R37, [R96+0x4] ;  /* 0x0000040060257984 */ /* 0x000f680000000400 */
[----:B------:R-:W0:Y:S04]  /*e420*/  LDS.U16 R38, [R96+0x6] ;  /* 0x0000060060267984 */ /* 0x000e280000000400 */
[----:B------:R-:W-:Y:S04]  /*e430*/  LDS.U16 R40, [R96+0x12] ;  /* 0x0000120060287984 */ /* 0x000fe80000000400 */
[----:B------:R-:W-:Y:S04]  /*e440*/  LDS.U16 R39, [R96+0x10] ;  /* 0x0000100060277984 */ /* 0x000fe80000000400 */
[----:B------:R-:W-:Y:S04]  /*e450*/  @!P1 STL [R1+0x14], R65 ;  /* 0x0000144101009387 */ /* 0x000fe80000100800 */
[----:B--2---:R-:W2:Y:S04]  /*e460*/  LDL.LU R50, [R1+0x18] ;  /* 0x0000180001327983 */ /* 0x004ea80000300800 */
[----:B------:R-:W-:Y:S04]  /*e470*/  LDS.U16 R30, [R96+0x1a] ;  /* 0x00001a00601e7984 */ /* 0x000fe80000000400 */
[----:B------:R-:W-:Y:S01]  /*e480*/  LDS.U16 R31, [R96+0x1c] ;  /* 0x00001c00601f7984 */ /* 0x000fe20000000400 */
[----:B---3--:R-:W-:-:S03]  /*e490*/  SHF.L.U32 R36, R36, 0x10, RZ ;  /* 0x0000001024247819 */ /* 0x008fc600000006ff */
[----:B------:R-:W-:Y:S02]  /*e4a0*/  LDS.U16 R32, [R96+0x1e] ;  /* 0x00001e0060207984 */ /* 0x000fe40000000400 */
[----:B------:R-:W-:Y:S02]  /*e4b0*/  FADD.FTZ R42, R36, UR6 ;  /* 0x00000006242a7e21 */ /* 0x000fe40008010000 */
[----:B------:R-:W3:Y:S01]  /*e4c0*/  LDS.U16 R36, [R96+0xa] ;  /* 0x00000a0060247984 */ /* 0x000ee20000000400 */
[----:B----4-:R-:W-:Y:S02]  /*e4d0*/  SHF.L.U32 R19, R19, 0x10, RZ ;  /* 0x0000001013137819 */ /* 0x010fe400000006ff */
[----:B-----5:R-:W-:-:S03]  /*e4e0*/  SHF.L.U32 R37, R37, 0x10, RZ ;  /* 0x0000001025257819 */ /* 0x020fc600000006ff */
[----:B------:R-:W-:Y:S02]  /*e4f0*/  FADD.FTZ R41, R19, UR6 ;  /* 0x0000000613297e21 */ /* 0x000fe40008010000 */
[----:B------:R-:W4:Y:S01]  /*e500*/  LDS.U16 R19, [R96+0x8] ;  /* 0x0000080060137984 */ /* 0x000f220000000400 */
[----:B------:R-:W-:Y:S01]  /*e510*/  FSETP.GTU.FTZ.AND P5, PT, R42, 20, PT ;  /* 0x41a000002a00780b */ /* 0x000fe20003fbc000 */
[----:B------:R-:W-:Y:S01]  /*e520*/  FADD.FTZ R43, R37, UR6 ;  /* 0x00000006252b7e21 */ /* 0x000fe20008010000 */
[----:B------:R-:W-:Y:S01]  /*e530*/  FSETP.GTU.FTZ.AND P4, PT, R41, 20, PT ;  /* 0x41a000002900780b */ /* 0x000fe20003f9c000 */
[----:B------:R-:W5:Y:S01]  /*e540*/  LDS.U16 R37, [R96+0xc] ;  /* 0x00000c0060257984 */ /* 0x000f620000000400 */
[----:B0-----:R-:W-:Y:S02]  /*e550*/  SHF.L.U32 R38, R38, 0x10, RZ ;  /* 0x0000001026267819 */ /* 0x001fe400000006ff */
[----:B------:R-:W-:-:S03]  /*e560*/  FSETP.GTU.FTZ.AND P6, PT, R43, 20, PT ;  /* 0x41a000002b00780b */ /* 0x000fc60003fdc000 */
[----:B------:R-:W-:Y:S02]  /*e570*/  FADD.FTZ R44, R38, UR6 ;  /* 0x00000006262c7e21 */ /* 0x000fe40008010000 */
[----:B------:R-:W0:Y:S02]  /*e580*/  LDS.U16 R38, [R96+0xe] ;  /* 0x00000e0060267984 */ /* 0x000e240000000400 */
[----:B------:R-:W-:Y:S02]  /*e590*/  @!P5 FMUL.FTZ R42, R42, -1.4426950216293334961 ;  /* 0xbfb8aa3b2a2ad820 */ /* 0x000fe40000410000 */
[----:B------:R-:W-:-:S04]  /*e5a0*/  @!P4 FMUL.FTZ R41, R41, -1.4426950216293334961 ;  /* 0xbfb8aa3b2929c820 */ /* 0x000fc80000410000 */
[----:B------:R-:W-:Y:S01]  /*e5b0*/  @!P6 FMUL.FTZ R43, R43, -1.4426950216293334961 ;  /* 0xbfb8aa3b2b2be820 */ /* 0x000fe20000410000 */
[----:B------:R-:W1:Y:S08]  /*e5c0*/  @!P5 MUFU.EX2 R42, R42 ;  /* 0x0000002a002ad308 */ /* 0x000e700000000800 */
[----:B------:R-:W5:Y:S01]  /*e5d0*/  @!P4 MUFU.EX2 R41, R41 ;  /* 0x000000290029c308 */ /* 0x000f620000000800 */
[----:B---3--:R-:W-:-:S07]  /*e5e0*/  SHF.L.U32 R36, R36, 0x10, RZ ;  /* 0x0000001024247819 */ /* 0x008fce00000006ff */
[----:B------:R-:W3:Y:S01]  /*e5f0*/  @!P6 MUFU.EX2 R43, R43 ;  /* 0x0000002b002be308 */ /* 0x000ee20000000800 */
[----:B------:R-:W-:Y:S01]  /*e600*/  FADD.FTZ R36, R36, UR6 ;  /* 0x0000000624247e21 */ /* 0x000fe20008010000 */
[----:B-1----:R-:W-:Y:S01]  /*e610*/  @!P5 FADD.FTZ R42, R42, 1 ;  /* 0x3f8000002a2ad421 */ /* 0x002fe20000010000 */
[----:B----4-:R-:W-:-:S03]  /*e620*/  SHF.L.U32 R19, R19, 0x10, RZ ;  /* 0x0000001013137819 */ /* 0x010fc600000006ff */
[----:B------:R-:W-:Y:S02]  /*e630*/  FSETP.GTU.FTZ.AND P2, PT, R36, 20, PT ;  /* 0x41a000002400780b */ /* 0x000fe40003f5c000 */
[----:B------:R-:W1:Y:S01]  /*e640*/  @!P5 MUFU.RCP R45, R42 ;  /* 0x0000002a002dd308 */ /* 0x000e620000001000 */
[----:B-----5:R-:W-:Y:S01]  /*e650*/  @!P4 FADD.FTZ R41, R41, 1 ;  /* 0x3f8000002929c421 */ /* 0x020fe20000010000 */
[----:B------:R-:W-:Y:S01]  /*e660*/  FADD.FTZ R19, R19, UR6 ;  /* 0x0000000613137e21 */ /* 0x000fe20008010000 */
[----:B------:R-:W-:Y:S01]  /*e670*/  SHF.L.U32 R37, R37, 0x10, RZ ;  /* 0x0000001025257819 */ /* 0x000fe200000006ff */
[----:B---3--:R-:W-:-:S04]  /*e680*/  @!P6 FADD.FTZ R43, R43, 1 ;  /* 0x3f8000002b2be421 */ /* 0x008fc80000010000 */
[----:B------:R3:W4:Y:S01]  /*e690*/  @!P4 MUFU.RCP R46, R41 ;  /* 0x00000029002ec308 */ /* 0x0007220000001000 */
[----:B------:R-:W-:Y:S02]  /*e6a0*/  FSETP.GTU.FTZ.AND P1, PT, R19, 20, PT ;  /* 0x41a000001300780b */ /* 0x000fe40003f3c000 */
[----:B------:R-:W-:-:S05]  /*e6b0*/  @!P2 FMUL.FTZ R36, R36, -1.4426950216293334961 ;  /* 0xbfb8aa3b2424a820 */ /* 0x000fca0000410000 */
[----:B------:R5:W4:Y:S01]  /*e6c0*/  @!P6 MUFU.RCP R48, R43 ;  /* 0x0000002b0030e308 */ /* 0x000b220000001000 */
[----:B0-----:R-:W-:Y:S01]  /*e6d0*/  SHF.L.U32 R38, R38, 0x10, RZ ;  /* 0x0000001026267819 */ /* 0x001fe200000006ff */
[----:B---3--:R-:W-:Y:S01]  /*e6e0*/  FADD.FTZ R41, R37, UR6 ;  /* 0x0000000625297e21 */ /* 0x008fe20008010000 */
[----:B------:R-:W-:Y:S02]  /*e6f0*/  SHF.L.U32 R40, R40, 0x10, RZ ;  /* 0x0000001028287819 */ /* 0x000fe400000006ff */
[----:B------:R-:W-:-:S03]  /*e700*/  SHF.L.U32 R39, R39, 0x10, RZ ;  /* 0x0000001027277819 */ /* 0x000fc600000006ff */
[----:B------:R-:W0:Y:S01]  /*e710*/  @!P2 MUFU.EX2 R37, R36 ;  /* 0x000000240025a308 */ /* 0x000e220000000800 */
[----:B------:R-:W-:Y:S01]  /*e720*/  FADD.FTZ R42, R38, UR6 ;  /* 0x00000006262a7e21 */ /* 0x000fe20008010000 */
[----:B-1----:R-:W-:Y:S01]  /*e730*/  @!P5 FMUL.FTZ R74, R74, R45 ;  /* 0x0000002d4a4ad220 */ /* 0x002fe20000410000 */
[----:B------:R-:W-:Y:S01]  /*e740*/  FADD.FTZ R45, R40, UR6 ;  /* 0x00000006282d7e21 */ /* 0x000fe20008010000 */
[----:B-----5:R-:W-:Y:S01]  /*e750*/  FADD.FTZ R43, R39, UR6 ;  /* 0x00000006272b7e21 */ /* 0x020fe20008010000 */
[----:B----4-:R-:W-:Y:S01]  /*e760*/  @!P4 FMUL.FTZ R73, R73, R46 ;  /* 0x0000002e4949c220 */ /* 0x010fe20000410000 */
[----:B------:R-:W-:Y:S01]  /*e770*/  @!P1 FMUL.FTZ R19, R19, -1.4426950216293334961 ;  /* 0xbfb8aa3b13139820 */ /* 0x000fe20000410000 */
[----:B------:R-:W-:Y:S02]  /*e780*/  FSETP.GTU.FTZ.AND P4, PT, R42, 20, PT ;  /* 0x41a000002a00780b */ /* 0x000fe40003f9c000 */
[----:B------:R-:W-:Y:S01]  /*e790*/  FSETP.GTU.FTZ.AND P3, PT, R41, 20, PT ;  /* 0x41a000002900780b */ /* 0x000fe20003f7c000 */
[----:B------:R-:W-:Y:S01]  /*e7a0*/  @!P6 FMUL.FTZ R75, R75, R48 ;  /* 0x000000304b4be220 */ /* 0x000fe20000410000 */
[----:B------:R-:W-:-:S02]  /*e7b0*/  FSETP.GTU.FTZ.AND P6, PT, R45, 20, PT ;  /* 0x41a000002d00780b */ /* 0x000fc40003fdc000 */
[----:B------:R-:W-:Y:S01]  /*e7c0*/  FSETP.GTU.FTZ.AND P5, PT, R43, 20, PT ;  /* 0x41a000002b00780b */ /* 0x000fe20003fbc000 */
[----:B------:R-:W1:Y:S01]  /*e7d0*/  @!P1 MUFU.EX2 R19, R19 ;  /* 0x0000001300139308 */ /* 0x000e620000000800 */
[----:B------:R-:W-:Y:S01]  /*e7e0*/  FSETP.GTU.FTZ.AND P0, PT, R44, 20, PT ;  /* 0x41a000002c00780b */ /* 0x000fe20003f1c000 */
[----:B0-----:R-:W-:-:S04]  /*e7f0*/  @!P2 FADD.FTZ R37, R37, 1 ;  /* 0x3f8000002525a421 */ /* 0x001fc80000010000 */
[----:B------:R-:W-:Y:S02]  /*e800*/  @!P4 FMUL.FTZ R39, R42, -1.4426950216293334961 ;  /* 0xbfb8aa3b2a27c820 */ /* 0x000fe40000410000 */
[----:B------:R-:W-:Y:S01]  /*e810*/  @!P3 FMUL.FTZ R38, R41, -1.4426950216293334961 ;  /* 0xbfb8aa3b2926b820 */ /* 0x000fe20000410000 */
[----:B------:R0:W-:Y:S01]  /*e820*/  @!P2 MUFU.RCP R42, R37 ;  /* 0x00000025002aa308 */ /* 0x0001e20000001000 */
[----:B------:R-:W-:Y:S02]  /*e830*/  @!P6 FMUL.FTZ R41, R45, -1.4426950216293334961 ;  /* 0xbfb8aa3b2d29e820 */ /* 0x000fe40000410000 */
[----:B------:R-:W-:Y:S01]  /*e840*/  @!P5 FMUL.FTZ R40, R43, -1.4426950216293334961 ;  /* 0xbfb8aa3b2b28d820 */ /* 0x000fe20000410000 */
[----:B0-----:R-:W0:Y:S01]  /*e850*/  LDS.U16 R37, [R96+0x18] ;  /* 0x0000180060257984 */ /* 0x001e220000000400 */
[----:B------:R-:W-:-:S03]  /*e860*/  @!P0 FMUL.FTZ R44, R44, -1.4426950216293334961 ;  /* 0xbfb8aa3b2c2c8820 */ /* 0x000fc60000410000 */
[----:B------:R-:W3:Y:S01]  /*e870*/  @!P6 MUFU.EX2 R41, R41 ;  /* 0x000000290029e308 */ /* 0x000ee20000000800 */
[----:B-1----:R-:W-:Y:S02]  /*e880*/  @!P1 FADD.FTZ R36, R19, 1 ;  /* 0x3f80000013249421 */ /* 0x002fe40000010000 */
[----:B------:R-:W1:Y:S05]  /*e890*/  LDS.U16 R19, [R96+0x14] ;  /* 0x0000140060137984 */ /* 0x000e6a0000000400 */
[----:B------:R-:W4:Y:S08]  /*e8a0*/  @!P5 MUFU.EX2 R40, R40 ;  /* 0x000000280028d308 */ /* 0x000f300000000800 */
[----:B------:R-:W5:Y:S08]  /*e8b0*/  @!P0 MUFU.EX2 R44, R44 ;  /* 0x0000002c002c8308 */ /* 0x000f700000000800 */
[----:B------:R3:W-:Y:S02]  /*e8c0*/  @!P1 MUFU.RCP R43, R36 ;  /* 0x00000024002b9308 */ /* 0x0007e40000001000 */
[----:B---3--:R-:W3:Y:S01]  /*e8d0*/  LDS.U16 R36, [R96+0x16] ;  /* 0x0000160060247984 */ /* 0x008ee20000000400 */
[----:B------:R-:W-:Y:S01]  /*e8e0*/  @!P6 FADD.FTZ R41, R41, 1 ;  /* 0x3f8000002929e421 */ /* 0x000fe20000010000 */
[----:B----4-:R-:W-:-:S04]  /*e8f0*/  @!P5 FADD.FTZ R40, R40, 1 ;  /* 0x3f8000002828d421 */ /* 0x010fc80000010000 */
[----:B------:R-:W4:Y:S01]  /*e900*/  @!P3 MUFU.EX2 R38, R38 ;  /* 0x000000260026b308 */ /* 0x000f220000000800 */
[----:B------:R-:W-:Y:S01]  /*e910*/  BAR.SYNC.DEFER_BLOCKING 0x0 ;  /* 0x0000000000007b1d */ /* 0x000fe20000010000 */
[----:B-----5:R-:W-:-:S06]  /*e920*/  @!P0 FADD.FTZ R44, R44, 1 ;  /* 0x3f8000002c2c8421 */ /* 0x020fcc0000010000 */
[----:B------:R-:W5:Y:S08]  /*e930*/  @!P6 MUFU.RCP R48, R41 ;  /* 0x000000290030e308 */ /* 0x000f700000001000 */
[----:B------:R-:W1:Y:S01]  /*e940*/  @!P5 MUFU.RCP R47, R40 ;  /* 0x00000028002fd308 */ /* 0x000e620000001000 */
[----:B------:R-:W-:-:S07]  /*e950*/  SHF.L.U32 R30, R30, 0x10, RZ ;  /* 0x000000101e1e7819 */ /* 0x000fce00000006ff */
[----:B------:R-:W3:Y:S01]  /*e960*/  @!P0 MUFU.RCP R44, R44 ;  /* 0x0000002c002c8308 */ /* 0x000ee20000001000 */
[----:B0-----:R-:W-:Y:S01]  /*e970*/  SHF.L.U32 R37, R37, 0x10, RZ ;  /* 0x0000001025257819 */ /* 0x001fe200000006ff */
[----:B------:R-:W-:Y:S01]  /*e980*/  FADD.FTZ R30, R30, UR6 ;  /* 0x000000061e1e7e21 */ /* 0x000fe20008010000 */
[----:B------:R-:W-:-:S05]  /*e990*/  SHF.L.U32 R31, R31, 0x10, RZ ;  /* 0x000000101f1f7819 */ /* 0x000fca00000006ff */
[----:B------:R-:W0:Y:S01]  /*e9a0*/  @!P4 MUFU.EX2 R39, R39 ;  /* 0x000000270027c308 */ /* 0x000e220000000800 */
[----:B----4-:R-:W-:Y:S01]  /*e9b0*/  @!P3 FADD.FTZ R38, R38, 1 ;  /* 0x3f8000002626b421 */ /* 0x010fe20000010000 */
[----:B-----5:R-:W-:Y:S01]  /*e9c0*/  @!P6 FMUL.FTZ R89, R89, R48 ;  /* 0x000000305959e220 */ /* 0x020fe20000410000 */
[----:B-1----:R-:W-:Y:S01]  /*e9d0*/  @!P5 FMUL.FTZ R88, R88, R47 ;  /* 0x0000002f5858d220 */ /* 0x002fe20000410000 */
[----:B------:R-:W-:Y:S01]  /*e9e0*/  PRMT R48, R34, 0x7632, R48 ;  /* 0x0000763222307816 */ /* 0x000fe20000000030 */
[----:B------:R-:W-:Y:S01]  /*e9f0*/  FADD.FTZ R37, R37, UR6 ;  /* 0x0000000625257e21 */ /* 0x000fe20008010000 */
[----:B------:R-:W-:Y:S01]  /*ea00*/  FADD.FTZ R31, R31, UR6 ;  /* 0x000000061f1f7e21 */ /* 0x000fe20008010000 */
[----:B------:R-:W-:Y:S01]  /*ea10*/  FSETP.GTU.FTZ.AND P5, PT, R30, 20, PT ;  /* 0x41a000001e00780b */ /* 0x000fe20003fbc000 */
[----:B------:R1:W4:Y:S01]  /*ea20*/  @!P3 MUFU.RCP R45, R38 ;  /* 0x00000026002db308 */ /* 0x0003220000001000 */
[----:B------:R-:W-:Y:S01]  /*ea30*/  @!P1 FMUL.FTZ R78, R78, R43 ;  /* 0x0000002b4e4e9220 */ /* 0x000fe20000410000 */
[----:B------:R-:W-:Y:S01]  /*ea40*/  @!P2 FMUL.FTZ R79, R79, R42 ;  /* 0x0000002a4f4fa220 */ /* 0x000fe20000410000 */
[----:B------:R5:W-:Y:S01]  /*ea50*/  STS.U16 [R96+0x2], R48 ;  /* 0x0000023060007388 */ /* 0x000be20000000400 */
[----:B------:R-:W-:Y:S01]  /*ea60*/  SHF.L.U32 R19, R19, 0x10, RZ ;  /* 0x0000001013137819 */ /* 0x000fe200000006ff */
[----:B---3--:R-:W-:Y:S01]  /*ea70*/  @!P0 FMUL.FTZ R77, R77, R44 ;  /* 0x0000002c4d4d8220 */ /* 0x008fe20000410000 */
[----:B------:R-:W-:-:S02]  /*ea80*/  FSETP.GTU.FTZ.AND P2, PT, R37, 20, PT ;  /* 0x41a000002500780b */ /* 0x000fc40003f5c000 */
[----:B------:R-:W-:Y:S01]  /*ea90*/  FSETP.GTU.FTZ.AND P1, PT, R31, 20, PT ;  /* 0x41a000001f00780b */ /* 0x000fe20003f3c000 */
[----:B0-----:R-:W-:Y:S01]  /*eaa0*/  @!P4 FADD.FTZ R39, R39, 1 ;  /* 0x3f8000002727c421 */ /* 0x001fe20000010000 */
[----:B------:R-:W-:Y:S02]  /*eab0*/  PRMT R25, R24, 0x7632, R25 ;  /* 0x0000763218197816 */ /* 0x000fe40000000019 */
[----:B------:R-:W-:Y:S02]  /*eac0*/  ISETP.NE.AND P0, PT, R189, RZ, PT ;  /* 0x000000ffbd00720c */ /* 0x000fe40003f05270 */
[----:B-----5:R-:W-:Y:S01]  /*ead0*/  PRMT R48, R26, 0x7632, R48 ;  /* 0x000076321a307816 */ /* 0x020fe20000000030 */
[----:B------:R-:W-:Y:S01]  /*eae0*/  FADD.FTZ R19, R19, UR6 ;  /* 0x0000000613137e21 */ /* 0x000fe20008010000 */
[----:B------:R-:W-:Y:S01]  /*eaf0*/  SHF.L.U32 R36, R36, 0x10, RZ ;  /* 0x0000001024247819 */ /* 0x000fe200000006ff */
[----:B------:R0:W3:Y:S01]  /*eb00*/  @!P4 MUFU.RCP R46, R39 ;  /* 0x00000027002ec308 */ /* 0x0000e20000001000 */
[----:B------:R5:W-:Y:S01]  /*eb10*/  STS.U16 [R96+0x14], R24 ;  /* 0x0000141860007388 */ /* 0x000be20000000400 */
[----:B-1----:R-:W-:-:S02]  /*eb20*/  PRMT R38, R33, 0x7632, R38 ;  /* 0x0000763221267816 */ /* 0x002fc40000000026 */
[----:B------:R-:W-:Y:S01]  /*eb30*/  PRMT R29, R35, 0x7632, R29 ;  /* 0x00007632231d7816 */ /* 0x000fe2000000001d */
[----:B------:R1:W-:Y:S01]  /*eb40*/  STS.U16 [R96+0x12], R48 ;  /* 0x0000123060007388 */ /* 0x0003e20000000400 */
[----:B------:R-:W-:-:S03]  /*eb50*/  PRMT R23, R22, 0x7610, R23 ;  /* 0x0000761016177816 */ /* 0x000fc60000000017 */
[----:B------:R4:W-:Y:S01]  /*eb60*/  STS.U16 [R96+0x16], R25 ;  /* 0x0000161960007388 */ /* 0x0009e20000000400 */
[----:B0-----:R-:W-:Y:S02]  /*eb70*/  PRMT R39, R28, 0x7632, R39 ;  /* 0x000076321c277816 */ /* 0x001fe40000000027 */
[----:B-----5:R-:W-:Y:S01]  /*eb80*/  PRMT R24, R20, 0x7610, R24 ;  /* 0x0000761014187816 */ /* 0x020fe20000000018 */
[----:B------:R-:W-:Y:S01]  /*eb90*/  FADD.FTZ R36, R36, UR6 ;  /* 0x0000000624247e21 */ /* 0x000fe20008010000 */
[----:B-1----:R-:W-:Y:S01]  /*eba0*/  PRMT R48, R22, 0x7632, R48 ;  /* 0x0000763216307816 */ /* 0x002fe20000000030 */
[----:B------:R-:W-:Y:S01]  /*ebb0*/  @!P5 FMUL.FTZ R21, R30, -1.4426950216293334961 ;  /* 0xbfb8aa3b1e15d820 */ /* 0x000fe20000410000 */
[----:B----4-:R-:W-:Y:S02]  /*ebc0*/  PRMT R25, R20, 0x7632, R25 ;  /* 0x0000763214197816 */ /* 0x010fe40000000019 */
[----:B------:R-:W-:Y:S02]  /*ebd0*/  FSETP.GTU.FTZ.AND P6, PT, R19, 20, PT ;  /* 0x41a000001300780b */ /* 0x000fe40003fdc000 */
[----:B------:R-:W-:Y:S01]  /*ebe0*/  MOV R30, UR33 ;  /* 0x00000021001e7c02 */ /* 0x000fe20008000f00 */
[----:B------:R-:W-:Y:S01]  /*ebf0*/  STS.U16 [R96], R34 ;  /* 0x0000002260007388 */ /* 0x000fe20000000400 */
[----:B------:R-:W-:Y:S01]  /*ec00*/  @!P3 FMUL.FTZ R80, R80, R45 ;  /* 0x0000002d5050b220 */ /* 0x000fe20000410000 */
[----:B------:R-:W-:-:S02]  /*ec10*/  @!P2 FMUL.FTZ R20, R37, -1.4426950216293334961 ;  /* 0xbfb8aa3b2514a820 */ /* 0x000fc40000410000 */
[----:B------:R-:W-:Y:S01]  /*ec20*/  STS.U16 [R96+0x4], R33 ;  /* 0x0000042160007388 */ /* 0x000fe20000000400 */
[----:B------:R-:W-:-:S03]  /*ec30*/  FSETP.GTU.FTZ.AND P3, PT, R36, 20, PT ;  /* 0x41a000002400780b */ /* 0x000fc60003f7c000 */
        /* <DEDUP_REMOVED lines=9> */
[----:B0-----:R-:W-:-:S03]  /*ecd0*/  @!P1 FMUL.FTZ R23, R31, -1.4426950216293334961 ;  /* 0xbfb8aa3b1f179820 */ /* 0x001fc60000410000 */
        /* <DEDUP_REMOVED lines=20> */
[----:B------:R-:W-:Y:S01]  /*ee20*/  @!P6 FMUL.FTZ R19, R19, -1.4426950216293334961 ;  /* 0xbfb8aa3b1313e820 */ /* 0x000fe20000410000 */
[----:B------:R-:W-:Y:S01]  /*ee30*/  SHF.L.U32 R32, R32, 0x10, RZ ;  /* 0x0000001020207819 */ /* 0x000fe200000006ff */
[----:B------:R-:W-:-:S04]  /*ee40*/  @!P3 FMUL.FTZ R22, R36, -1.4426950216293334961 ;  /* 0xbfb8aa3b2416b820 */ /* 0x000fc80000410000 */
[----:B------:R-:W0:Y:S01]  /*ee50*/  @!P6 MUFU.EX2 R19, R19 ;  /* 0x000000130013e308 */ /* 0x000e220000000800 */
[----:B------:R-:W-:Y:S01]  /*ee60*/  FADD.FTZ R32, R32, UR6 ;  /* 0x0000000620207e21 */ /* 0x000fe20008010000 */
[----:B---3--:R-:W-:-:S04]  /*ee70*/  @!P4 FMUL.FTZ R87, R87, R46 ;  /* 0x0000002e5757c220 */ /* 0x008fc80000410000 */
[----:B------:R-:W-:Y:S02]  /*ee80*/  FSETP.GTU.FTZ.AND P4, PT, R32, 20, PT ;  /* 0x41a000002000780b */ /* 0x000fe40003f9c000 */
[----:B------:R-:W3:Y:S08]  /*ee90*/  @!P3 MUFU.EX2 R22, R22 ;  /* 0x000000160016b308 */ /* 0x000ef00000000800 */
[----:B------:R-:W4:Y:S01]  /*eea0*/  @!P1 MUFU.EX2 R23, R23 ;  /* 0x0000001700179308 */ /* 0x000f220000000800 */
[----:B------:R-:W5:Y:S01]  /*eeb0*/  LDS R26, [UR28+0x840] ;  /* 0x0008401cff1a7984 */ /* 0x000f620008000800 */
[----:B0-----:R-:W-:-:S06]  /*eec0*/  @!P6 FADD.FTZ R19, R19, 1 ;  /* 0x3f8000001313e421 */ /* 0x001fcc0000010000 */
[----:B------:R-:W0:Y:S01]  /*eed0*/  @!P2 MUFU.EX2 R20, R20 ;  /* 0x000000140014a308 */ /* 0x000e220000000800 */
[----:B-1----:R-:W-:Y:S01]  /*eee0*/  @!P4 FMUL.FTZ R24, R32, -1.4426950216293334961 ;  /* 0xbfb8aa3b2018c820 */ /* 0x002fe20000410000 */
[----:B---3--:R-:W-:Y:S01]  /*eef0*/  @!P3 FADD.FTZ R22, R22, 1 ;  /* 0x3f8000001616b421 */ /* 0x008fe20000010000 */
[----:B------:R-:W-:-:S05]  /*ef00*/  USHF.R.S32.HI UR13, URZ, 0x1f, UR12 ;  /* 0x0000001fff0d7899 */ /* 0x000fca000801140c */
[----:B------:R-:W1:Y:S01]  /*ef10*/  @!P6 MUFU.RCP R19, R19 ;  /* 0x000000130013e308 */ /* 0x000e620000001000 */
[----:B------:R-:W-:Y:S01]  /*ef20*/  UIMAD.WIDE.U32 UR10, UR29, UR24, UR12 ;  /* 0x000000181d0a72a5 */ /* 0x000fe2000f8e000c */
[----:B----4-:R-:W-:-:S06]  /*ef30*/  @!P1 FADD.FTZ R23, R23, 1 ;  /* 0x3f80000017179421 */ /* 0x010fcc0000010000 */
[----:B------:R-:W3:Y:S01]  /*ef40*/  @!P4 MUFU.EX2 R24, R24 ;  /* 0x000000180018c308 */ /* 0x000ee20000000800 */
[----:B0-----:R-:W-:Y:S01]  /*ef50*/  @!P2 FADD.FTZ R20, R20, 1 ;  /* 0x3f8000001414a421 */ /* 0x001fe20000010000 */
[----:B------:R-:W-:-:S06]  /*ef60*/  UIMAD UR11, UR29, UR25, UR11 ;  /* 0x000000191d0b72a4 */ /* 0x000fcc000f8e020b */
[----:B------:R-:W0:Y:S08]  /*ef70*/  @!P5 MUFU.EX2 R21, R21 ;  /* 0x000000150015d308 */ /* 0x000e300000000800 */
[----:B------:R-:W4:Y:S01]  /*ef80*/  @!P3 MUFU.RCP R22, R22 ;  /* 0x000000160016b308 */ /* 0x000f220000001000 */
[----:B------:R-:W-:Y:S02]  /*ef90*/  UIMAD UR24, UR8, UR27, URZ ;  /* 0x0000001b081872a4 */ /* 0x000fe4000f8e02ff */
[----:B------:R-:W-:-:S05]  /*efa0*/  UIMAD.WIDE.U32 UR10, UR8, UR26, UR10 ;  /* 0x0000001a080a72a5 */ /* 0x000fca000f8e000a */
[----:B------:R-:W2:Y:S01]  /*efb0*/  @!P1 MUFU.RCP R23, R23 ;  /* 0x0000001700179308 */ /* 0x000ea20000001000 */
[----:B-1----:R-:W-:-:S07]  /*efc0*/  @!P6 FMUL.FTZ R90, R90, R19 ;  /* 0x000000135a5ae220 */ /* 0x002fce0000410000 */
[----:B------:R1:W5:Y:S01]  /*efd0*/  @!P2 MUFU.RCP R57, R20 ;  /* 0x000000140039a308 */ /* 0x0003620000001000 */
[----:B---3--:R-:W-:Y:S01]  /*efe0*/  @!P4 FADD.FTZ R24, R24, 1 ;  /* 0x3f8000001818c421 */ /* 0x008fe20000010000 */
[----:B------:R-:W-:Y:S01]  /*eff0*/  IADD3 R19, P6, PT, R3, UR10, RZ ;  /* 0x0000000a03137c10 */ /* 0x000fe2000ffde0ff */
[----:B0-----:R-:W-:Y:S01]  /*f000*/  @!P5 FADD.FTZ R21, R21, 1 ;  /* 0x3f8000001515d421 */ /* 0x001fe20000010000 */
[----:B----4-:R-:W-:Y:S01]  /*f010*/  @!P3 FMUL.FTZ R91, R91, R22 ;  /* 0x000000165b5bb220 */ /* 0x010fe20000410000 */
[----:B------:R-:W0:Y:S01]  /*f020*/  LDCU.64 UR26, c[0x0][0x560] ;  /* 0x0000ac00ff1a77ac */ /* 0x000e220008000a00 */
[----:B-1----:R-:W-:Y:S02]  /*f030*/  MOV R20, UR24 ;  /* 0x0000001800147c02 */ /* 0x002fe40008000f00 */
[----:B------:R1:W3:Y:S01]  /*f040*/  @!P5 MUFU.RCP R28, R21 ;  /* 0x00000015001cd308 */ /* 0x0002e20000001000 */
[----:B--2---:R-:W-:Y:S01]  /*f050*/  @!P1 FMUL.FTZ R94, R94, R23 ;  /* 0x000000175e5e9220 */ /* 0x004fe20000410000 */
[----:B-----5:R-:W-:Y:S01]  /*f060*/  ISETP.GE.AND P3, PT, R18, R26, PT ;  /* 0x0000001a1200720c */ /* 0x020fe20003f66270 */
[----:B------:R-:W2:Y:S01]  /*f070*/  LDCU.64 UR24, c[0x0][0x520] ;  /* 0x0000a400ff1877ac */ /* 0x000ea20008000a00 */
[----:B------:R-:W-:-:S02]  /*f080*/  IADD3.X R22, PT, PT, R20, UR11, RZ, P6, !PT ;  /* 0x0000000b14167c10 */ /* 0x000fc4000b7fe4ff */
[----:B------:R-:W-:Y:S01]  /*f090*/  LEA R20, P6, R19, UR30, 0x1 ;  /* 0x0000001e13147c11 */ /* 0x000fe2000f8c08ff */
[----:B------:R-:W-:Y:S01]  /*f0a0*/  @!P2 FMUL.FTZ R92, R92, R57 ;  /* 0x000000395c5ca220 */ /* 0x000fe20000410000 */
[----:B------:R-:W4:Y:S01]  /*f0b0*/  @!P4 MUFU.RCP R24, R24 ;  /* 0x000000180018c308 */ /* 0x000f220000001000 */
[-C--:B------:R-:W-:Y:S01]  /*f0c0*/  ISETP.GE.AND P2, PT, R3, R26.reuse, PT ;  /* 0x0000001a0300720c */ /* 0x080fe20003f46270 */
[----:B------:R-:W5:Y:S01]  /*f0d0*/  LDCU.64 UR10, c[0x0][0x518] ;  /* 0x0000a300ff0a77ac */ /* 0x000f620008000a00 */
[----:B-1----:R-:W-:Y:S02]  /*f0e0*/  LEA.HI.X R21, R19, UR31, R22, 0x1, P6 ;  /* 0x0000001f13157c11 */ /* 0x002fe4000b0f0c16 */
[-C--:B------:R-:W-:Y:S02]  /*f0f0*/  ISETP.GE.AND P6, PT, R17, R26.reuse, PT ;  /* 0x0000001a1100720c */ /* 0x080fe40003fc6270 */
[----:B------:R-:W-:Y:S01]  /*f100*/  ISETP.GE.AND P1, PT, R15, R26, PT ;  /* 0x0000001a0f00720c */ /* 0x000fe20003f26270 */
[----:B------:R-:W-:Y:S01]  /*f110*/  @!P3 STG.E.U16 desc[UR34][R20.64+0x40], R27 ;  /* 0x0000401b1400b986 */ /* 0x000fe2000c101522 */
[----:B---3--:R-:W-:Y:S01]  /*f120*/  @!P5 FMUL.FTZ R93, R93, R28 ;  /* 0x0000001c5d5dd220 */ /* 0x008fe20000410000 */
[----:B------:R-:W-:-:S02]  /*f130*/  ISETP.GE.AND P3, PT, R4, R26, PT ;  /* 0x0000001a0400720c */ /* 0x000fc40003f66270 */
[-C--:B------:R-:W-:Y:S02]  /*f140*/  ISETP.GE.AND P5, PT, R13, R26.reuse, PT ;  /* 0x0000001a0d00720c */ /* 0x080fe40003fa6270 */
[----:B------:R-:W-:Y:S01]  /*f150*/  @!P2 STG.E.U16 desc[UR34][R20.64], R25 ;  /* 0x000000191400a986 */ /* 0x000fe2000c101522 */
[----:B------:R-:W-:Y:S01]  /*f160*/  ISETP.GE.AND P2, PT, R16, R26, PT ;  /* 0x0000001a1000720c */ /* 0x000fe20003f46270 */
[----:B----4-:R-:W-:Y:S02]  /*f170*/  @!P4 FMUL.FTZ R95, R95, R24 ;  /* 0x000000185f5fc220 */ /* 0x010fe40000410000 */
        /* <DEDUP_REMOVED lines=83> */
[----:B-----5:R-:W-:-:S03]  /*f6b0*/  UIMAD.WIDE.U32 UR12, UR29, UR10, UR12 ;  /* 0x0000000a1d0c72a5 */ /* 0x020fc6000f8e000c */
[----:B------:R-:W-:Y:S01]  /*f6c0*/  FADD.FTZ R74, R74, R75 ;  /* 0x0000004b4a4a7221 */ /* 0x000fe20000010000 */
[----:B------:R-:W-:-:S03]  /*f6d0*/  UIMAD UR11, UR29, UR11, UR13 ;  /* 0x0000000b1d0b72a4 */ /* 0x000fc6000f8e020d */
[----:B------:R-:W-:Y:S01]  /*f6e0*/  FADD.FTZ R77, R74, R77 ;  /* 0x0000004d4a4d7221 */ /* 0x000fe20000010000 */
[----:B------:R-:W-:-:S03]  /*f6f0*/  UMOV UR10, UR12 ;  /* 0x0000000c000a7c82 */ /* 0x000fc60008000000 */
[----:B------:R-:W-:Y:S01]  /*f700*/  FADD.FTZ R78, R77, R78 ;  /* 0x0000004e4d4e7221 */ /* 0x000fe20000010000 */
[----:B--2---:R-:W-:-:S03]  /*f710*/  UIMAD.WIDE.U32 UR10, UR8, UR24, UR10 ;  /* 0x00000018080a72a5 */ /* 0x004fc6000f8e000a */
[----:B------:R-:W-:Y:S01]  /*f720*/  FADD.FTZ R79, R78, R79 ;  /* 0x0000004f4e4f7221 */ /* 0x000fe20000010000 */
[----:B------:R-:W-:Y:S02]  /*f730*/  UIMAD UR11, UR8, UR25, UR11 ;  /* 0x00000019080b72a4 */ /* 0x000fe4000f8e020b */
[----:B-1----:R-:W-:Y:S01]  /*f740*/  IADD3 R19, P0, PT, R3, UR10, RZ ;  /* 0x0000000a03137c10 */ /* 0x002fe2000ff1e0ff */
[----:B------:R-:W-:-:S03]  /*f750*/  FADD.FTZ R80, R79, R80 ;  /* 0x000000504f507221 */ /* 0x000fc60000010000 */
[----:B------:R-:W-:Y:S01]  /*f760*/  IADD3.X R22, PT, PT, RZ, UR11, RZ, P0, !PT ;  /* 0x0000000bff167c10 */ /* 0x000fe200087fe4ff */
[----:B------:R-:W-:-:S04]  /*f770*/  FADD.FTZ R87, R80, R87 ;  /* 0x0000005750577221 */ /* 0x000fc80000010000 */
        /* <DEDUP_REMOVED lines=55> */
.L_x_7183:
        /* <DEDUP_REMOVED lines=42> */
.L_x_7317:
[----:B------:R-:W-:Y:S05]  /*fd90*/  BSYNC.RECONVERGENT B0 ;  /* 0x0000000000007941 */ /* 0x000fea0003800200 */
.L_x_7316:
        /* <DEDUP_REMOVED lines=40> */
.L_x_7319:
[----:B------:R-:W-:Y:S05]  /*10020*/  BSYNC.RECONVERGENT B0 ;  /* 0x0000000000007941 */ /* 0x000fea0003800200 */
.L_x_7318:
        /* <DEDUP_REMOVED lines=15> */
.L_x_7321:
        /* <DEDUP_REMOVED lines=32> */
.L_x_7320:
[----:B------:R-:W-:Y:S05]  /*10320*/  EXIT ;  /* 0x000000000000794d */ /* 0x000fea0003800000 */
.L_x_7221:
[----:B------:R-:W-:Y:S01]  /*10330*/  HFMA2 R197, -RZ, RZ, 0, 5.9604644775390625e-08 ;  /* 0x00000001ffc57431 */ /* 0x000fe200000001ff */
[----:B------:R-:W-:Y:S02]  /*10340*/  MOV R198, R191 ;  /* 0x000000bf00c67202 */ /* 0x000fe40000000f00 */
[----:B------:R-:W-:Y:S02]  /*10350*/  MOV R200, RZ ;  /* 0x000000ff00c87202 */ /* 0x000fe40000000f00 */
[----:B------:R-:W-:-:S07]  /*10360*/  MOV R71, 0xffffffff ;  /* 0xffffffff00477802 */ /* 0x000fce0000000f00 */
[----:B01---5:R-:W-:Y:S05]  /*10370*/  WARPSYNC.COLLECTIVE R71, `(.L_x_7322) ;  /* 0x0000000047087348 */ /* 0x023fea0003c00000 */
[----:B------:R2:W3:Y:S02]  /*10380*/  SHFL.UP P6, R196, R198, R197, R200 ;  /* 0x040000c5c6c47389 */ /* 0x0004e400000c00c8 */
[----:B0123-5:R-:W-:Y:S05]  /*10390*/  ENDCOLLECTIVE ;  /* 0x000000000000791b */ /* 0x02ffea0003800000 */
.L_x_7322:
[----:B------:R-:W-:Y:S02]  /*103a0*/  MOV R198, R192 ;  /* 0x000000c000c67202 */ /* 0x000fe40000000f00 */
[----:B------:R-:W-:-:S07]  /*103b0*/  MOV R68, R196 ;  /* 0x000000c400447202 */ /* 0x000fce0000000f00 */
[----:B------:R-:W-:Y:S05]  /*103c0*/  WARPSYNC.COLLECTIVE R71, `(.L_x_7323) ;  /* 0x0000000047087348 */ /* 0x000fea0003c00000 */
[----:B------:R0:W1:Y:S02]  /*103d0*/  SHFL.UP P6, R196, R198, R197, R200 ;  /* 0x040000c5c6c47389 */ /* 0x00006400000c00c8 */
[----:B01----:R-:W-:Y:S05]  /*103e0*/  ENDCOLLECTIVE ;  /* 0x000000000000791b */ /* 0x003fea0003800000 */
.L_x_7323:
[----:B------:R-:W-:Y:S02]  /*103f0*/  MOV R198, R193 ;  /* 0x000000c100c67202 */ /* 0x000fe40000000f00 */
[----:B------:R-:W-:-:S07]  /*10400*/  MOV R69, R196 ;  /* 0x000000c400457202 */ /* 0x000fce0000000f00 */
[----:B------:R-:W-:Y:S05]  /*10410*/  WARPSYNC.COLLECTIVE R71, `(.L_x_7324) ;  /* 0x0000000047087348 */ /* 0x000fea0003c00000 */
[----:B------:R0:W1:Y:S02]  /*10420*/  SHFL.UP P6, R196, R198, R197, R200 ;  /* 0x040000c5c6c47389 */ /* 0x00006400000c00c8 */
[----:B01----:R-:W-:Y:S05]  /*10430*/  ENDCOLLECTIVE ;  /* 0x000000000000791b */ /* 0x003fea0003800000 */
.L_x_7324:
[----:B------:R-:W-:Y:S02]  /*10440*/  MOV R198, R194 ;  /* 0x000000c200c67202 */ /* 0x000fe40000000f00 */
[----:B------:R-:W-:-:S07]  /*10450*/  MOV R70, R196 ;  /* 0x000000c400467202 */ /* 0x000fce0000000f00 */
[----:B------:R-:W-:Y:S05]  /*10460*/  WARPSYNC.COLLECTIVE R71, `(.L_x_7325) ;  /* 0x0000000047087348 */ /* 0x000fea0003c00000 */
[----:B------:R0:W1:Y:S02]  /*10470*/  SHFL.UP P6, R196, R198, R197, R200 ;  /* 0x040000c5c6c47389 */ /* 0x00006400000c00c8 */
[----:B01----:R-:W-:Y:S05]  /*10480*/  ENDCOLLECTIVE ;  /* 0x000000000000791b */ /* 0x003fea0003800000 */
.L_x_7325:
[----:B------:R-:W-:Y:S01]  /*10490*/  HFMA2 R197, -RZ, RZ, 0, 1.1920928955078125e-07 ;  /* 0x00000002ffc57431 */ /* 0x000fe200000001ff */
[----:B------:R-:W-:-:S05]  /*104a0*/  MOV R195, R196 ;  /* 0x000000c400c37202 */ /* 0x000fca0000000f00 */
        /* <DEDUP_REMOVED lines=14> */
.L_x_7326:
[----:B------:R-:W-:Y:S02]  /*10590*/  MOV R198, R192 ;  /* 0x000000c000c67202 */ /* 0x000fe40000000f00 */
[----:B------:R-:W-:-:S07]  /*105a0*/  MOV R68, R196 ;  /* 0x000000c400447202 */ /* 0x000fce0000000f00 */
[----:B------:R-:W-:Y:S05]  /*105b0*/  WARPSYNC.COLLECTIVE R71, `(.L_x_7327) ;  /* 0x0000000047087348 */ /* 0x000fea0003c00000 */
[----:B------:R0:W1:Y:S02]  /*105c0*/  SHFL.UP P6, R196, R198, R197, R200 ;  /* 0x040000c5c6c47389 */ /* 0x00006400000c00c8 */
[----:B01----:R-:W-:Y:S05]  /*105d0*/  ENDCOLLECTIVE ;  /* 0x000000000000791b */ /* 0x003fea0003800000 */
.L_x_7327:
[----:B------:R-:W-:Y:S02]  /*105e0*/  MOV R198, R193 ;  /* 0x000000c100c67202 */ /* 0x000fe40000000f00 */
[----:B------:R-:W-:-:S07]  /*105f0*/  MOV R69, R196 ;  /* 0x000000c400457202 */ /* 0x000fce0000000f00 */
[----:B------:R-:W-:Y:S05]  /*10600*/  WARPSYNC.COLLECTIVE R71, `(.L_x_7328) ;  /* 0x0000000047087348 */ /* 0x000fea0003c00000 */
[----:B------:R0:W1:Y:S02]  /*10610*/  SHFL.UP P6, R196, R198, R197, R200 ;  /* 0x040000c5c6c47389 */ /* 0x00006400000c00c8 */
[----:B01----:R-:W-:Y:S05]  /*10620*/  ENDCOLLECTIVE ;  /* 0x000000000000791b */ /* 0x003fea0003800000 */
.L_x_7328:
[----:B------:R-:W-:Y:S02]  /*10630*/  MOV R198, R194 ;  /* 0x000000c200c67202 */ /* 0x000fe40000000f00 */
[----:B------:R-:W-:-:S07]  /*10640*/  MOV R70, R196 ;  /* 0x000000c400467202 */ /* 0x000fce0000000f00 */
[----:B------:R-:W-:Y:S05]  /*10650*/  WARPSYNC.COLLECTIVE R71, `(.L_x_7329) ;  /* 0x0000000047087348 */ /* 0x000fea0003c00000 */
[----:B------:R0:W1:Y:S02]  /*10660*/  SHFL.UP P6, R196, R198, R197, R200 ;  /* 0x040000c5c6c47389 */ /* 0x00006400000c00c8 */
[----:B01----:R-:W-:Y:S05]  /*10670*/  ENDCOLLECTIVE ;  /* 0x000000000000791b */ /* 0x003fea0003800000 */
.L_x_7329:
[----:B------:R-:W-:Y:S01]  /*10680*/  HFMA2 R197, -RZ, RZ, 0, 2.384185791015625e-07 ;  /* 0x00000004ffc57431 */ /* 0x000fe200000001ff */
        /* <DEDUP_REMOVED lines=15> */
.L_x_7330:
[----:B------:R-:W-:Y:S02]  /*10780*/  MOV R198, R192 ;  /* 0x000000c000c67202 */ /* 0x000fe40000000f00 */
[----:B------:R-:W-:-:S07]  /*10790*/  MOV R68, R196 ;  /* 0x000000c400447202 */ /* 0x000fce0000000f00 */
[----:B------:R-:W-:Y:S05]  /*107a0*/  WARPSYNC.COLLECTIVE R71, `(.L_x_7331) ;  /* 0x0000000047087348 */ /* 0x000fea0003c00000 */
[----:B------:R0:W1:Y:S02]  /*107b0*/  SHFL.UP P6, R196, R198, R197, R200 ;  /* 0x040000c5c6c47389 */ /* 0x00006400000c00c8 */
[----:B01----:R-:W-:Y:S05]  /*107c0*/  ENDCOLLECTIVE ;  /* 0x000000000000791b */ /* 0x003fea0003800000 */
.L_x_7331:
[----:B------:R-:W-:Y:S02]  /*107d0*/  MOV R198, R193 ;  /* 0x000000c100c67202 */ /* 0x000fe40000000f00 */
[----:B------:R-:W-:-:S07]  /*107e0*/  MOV R69, R196 ;  /* 0x000000c400457202 */ /* 0x000fce0000000f00 */
[----:B------:R-:W-:Y:S05]  /*107f0*/  WARPSYNC.COLLECTIVE R71, `(.L_x_7332) ;  /* 0x0000000047087348 */ /* 0x000fea0003c00000 */
[----:B------:R0:W1:Y:S02]  /*10800*/  SHFL.UP P6, R196, R198, R197, R200 ;  /* 0x040000c5c6c47389 */ /* 0x00006400000c00c8 */
[----:B01----:R-:W-:Y:S05]  /*10810*/  ENDCOLLECTIVE ;  /* 0x000000000000791b */ /* 0x003fea0003800000 */
.L_x_7332:
[----:B------:R-:W-:Y:S02]  /*10820*/  MOV R198, R194 ;  /* 0x000000c200c67202 */ /* 0x000fe40000000f00 */
[----:B------:R-:W-:-:S07]  /*10830*/  MOV R70, R196 ;  /* 0x000000c400467202 */ /* 0x000fce0000000f00 */
[----:B------:R-:W-:Y:S05]  /*10840*/  WARPSYNC.COLLECTIVE R71, `(.L_x_7333) ;  /* 0x0000000047087348 */ /* 0x000fea0003c00000 */
[----:B------:R0:W1:Y:S02]  /*10850*/  SHFL.UP P6, R196, R198, R197, R200 ;  /* 0x040000c5c6c47389 */ /* 0x00006400000c00c8 */
[----:B01----:R-:W-:Y:S05]  /*10860*/  ENDCOLLECTIVE ;  /* 0x000000000000791b */ /* 0x003fea0003800000 */
.L_x_7333:
[----:B------:R-:W-:Y:S01]  /*10870*/  HFMA2 R197, -RZ, RZ, 0, 4.76837158203125e-07 ;  /* 0x00000008ffc57431 */ /* 0x000fe200000001ff */
        /* <DEDUP_REMOVED lines=15> */
.L_x_7334:
[----:B------:R-:W-:Y:S02]  /*10970*/  MOV R198, R192 ;  /* 0x000000c000c67202 */ /* 0x000fe40000000f00 */
[----:B------:R-:W-:-:S07]  /*10980*/  MOV R68, R196 ;  /* 0x000000c400447202 */ /* 0x000fce0000000f00 */
[----:B------:R-:W-:Y:S05]  /*10990*/  WARPSYNC.COLLECTIVE R71, `(.L_x_7335) ;  /* 0x0000000047087348 */ /* 0x000fea0003c00000 */
[----:B------:R0:W1:Y:S02]  /*109a0*/  SHFL.UP P6, R196, R198, R197, R200 ;  /* 0x040000c5c6c47389 */ /* 0x00006400000c00c8 */
[----:B01----:R-:W-:Y:S05]  /*109b0*/  ENDCOLLECTIVE ;  /* 0x000000000000791b */ /* 0x003fea0003800000 */
.L_x_7335:
[----:B------:R-:W-:Y:S02]  /*109c0*/  MOV R198, R193 ;  /* 0x000000c100c67202 */ /* 0x000fe40000000f00 */
[----:B------:R-:W-:-:S07]  /*109d0*/  MOV R69, R196 ;  /* 0x000000c400457202 */ /* 0x000fce0000000f00 */
[----:B------:R-:W-:Y:S05]  /*109e0*/  WARPSYNC.COLLECTIVE R71, `(.L_x_7336) ;  /* 0x0000000047087348 */ /* 0x000fea0003c00000 */
[----:B------:R0:W1:Y:S02]  /*109f0*/  SHFL.UP P6, R196, R198, R197, R200 ;  /* 0x040000c5c6c47389 */ /* 0x00006400000c00c8 */
[----:B01----:R-:W-:Y:S05]  /*10a00*/  ENDCOLLECTIVE ;  /* 0x000000000000791b */ /* 0x003fea0003800000 */
.L_x_7336:
[----:B------:R-:W-:Y:S02]  /*10a10*/  MOV R198, R194 ;  /* 0x000000c200c67202 */ /* 0x000fe40000000f00 */
[----:B------:R-:W-:-:S07]  /*10a20*/  MOV R70, R196 ;  /* 0x000000c400467202 */ /* 0x000fce0000000f00 */
[----:B------:R-:W-:Y:S05]  /*10a30*/  WARPSYNC.COLLECTIVE R71, `(.L_x_7337) ;  /* 0x0000000047087348 */ /* 0x000fea0003c00000 */
[----:B------:R0:W1:Y:S02]  /*10a40*/  SHFL.UP P6, R196, R198, R197, R200 ;  /* 0x040000c5c6c47389 */ /* 0x00006400000c00c8 */
[----:B01----:R-:W-:Y:S05]  /*10a50*/  ENDCOLLECTIVE ;  /* 0x000000000000791b */ /* 0x003fea0003800000 */
.L_x_7337:
[----:B------:R-:W-:Y:S01]  /*10a60*/  HFMA2 R197, -RZ, RZ, 0, 9.5367431640625e-07 ;  /* 0x00000010ffc57431 */ /* 0x000fe200000001ff */
        /* <DEDUP_REMOVED lines=15> */
.L_x_7338:
[----:B------:R-:W-:Y:S02]  /*10b60*/  MOV R198, R192 ;  /* 0x000000c000c67202 */ /* 0x000fe40000000f00 */
[----:B------:R-:W-:-:S07]  /*10b70*/  MOV R68, R196 ;  /* 0x000000c400447202 */ /* 0x000fce0000000f00 */
[----:B------:R-:W-:Y:S05]  /*10b80*/  WARPSYNC.COLLECTIVE R71, `(.L_x_7339) ;  /* 0x0000000047087348 */ /* 0x000fea0003c00000 */
[----:B------:R0:W1:Y:S02]  /*10b90*/  SHFL.UP P6, R196, R198, R197, R200 ;  /* 0x040000c5c6c47389 */ /* 0x00006400000c00c8 */
[----:B01----:R-:W-:Y:S05]  /*10ba0*/  ENDCOLLECTIVE ;  /* 0x000000000000791b */ /* 0x003fea0003800000 */
.L_x_7339:
[----:B------:R-:W-:Y:S02]  /*10bb0*/  MOV R198, R193 ;  /* 0x000000c100c67202 */ /* 0x000fe40000000f00 */
[----:B------:R-:W-:-:S07]  /*10bc0*/  MOV R69, R196 ;  /* 0x000000c400457202 */ /* 0x000fce0000000f00 */
[----:B------:R-:W-:Y:S05]  /*10bd0*/  WARPSYNC.COLLECTIVE R71, `(.L_x_7340) ;  /* 0x0000000047087348 */ /* 0x000fea0003c00000 */
[----:B------:R0:W1:Y:S02]  /*10be0*/  SHFL.UP P6, R196, R198, R197, R200 ;  /* 0x040000c5c6c47389 */ /* 0x00006400000c00c8 */
[----:B01----:R-:W-:Y:S05]  /*10bf0*/  ENDCOLLECTIVE ;  /* 0x000000000000791b */ /* 0x003fea0003800000 */
.L_x_7340:
[----:B------:R-:W-:Y:S02]  /*10c00*/  MOV R198, R194 ;  /* 0x000000c200c67202 */ /* 0x000fe40000000f00 */
[----:B------:R-:W-:-:S07]  /*10c10*/  MOV R70, R196 ;  /* 0x000000c400467202 */ /* 0x000fce0000000f00 */
[----:B------:R-:W-:Y:S05]  /*10c20*/  WARPSYNC.COLLECTIVE R71, `(.L_x_7341) ;  /* 0x0000000047087348 */ /* 0x000fea0003c00000 */
[----:B------:R0:W1:Y:S02]  /*10c30*/  SHFL.UP P6, R196, R198, R197, R200 ;  /* 0x040000c5c6c47389 */ /* 0x00006400000c00c8 */
[----:B01----:R-:W-:Y:S05]  /*10c40*/  ENDCOLLECTIVE ;  /* 0x000000000000791b */ /* 0x003fea0003800000 */
.L_x_7341:
[----:B------:R-:W-:Y:S01]  /*10c50*/  MOV R195, R196 ;  /* 0x000000c400c37202 */ /* 0x000fe20000000f00 */
[----:B------:R-:W-:Y:S06]  /*10c60*/  BRA `(.L_x_7342) ;  /* 0xffffff7000887947 */ /* 0x000fec000383ffff */
.L_x_7222:
        /* <DEDUP_REMOVED lines=8> */
.L_x_7344:
[----:B------:R-:W-:Y:S05]  /*10cf0*/  BSYNC B0 ;  /* 0x0000000000007941 */ /* 0x000fea0003800000 */
.L_x_7343:
[----:B------:R-:W-:Y:S05]  /*10d00*/  BRA `(.L_x_7345) ;  /* 0xffffff7000947947 */ /* 0x000fea000383ffff */
.L_x_7223:
        /* <DEDUP_REMOVED lines=8> */
.L_x_7347:
[----:B------:R-:W-:Y:S05]  /*10d90*/  BSYNC B0 ;  /* 0x0000000000007941 */ /* 0x000fea0003800000 */
.L_x_7346:
[----:B------:R-:W-:Y:S05]  /*10da0*/  BRA `(.L_x_7348) ;  /* 0xffffff7000747947 */ /* 0x000fea000383ffff */
.L_x_7224:
        /* <DEDUP_REMOVED lines=8> */
.L_x_7350:
[----:B------:R-:W-:Y:S05]  /*10e30*/  BSYNC B0 ;  /* 0x0000000000007941 */ /* 0x000fea0003800000 */
.L_x_7349:
[----:B------:R-:W-:Y:S05]  /*10e40*/  BRA `(.L_x_7351) ;  /* 0xffffff7000547947 */ /* 0x000fea000383ffff */
.L_x_7225:
        /* <DEDUP_REMOVED lines=8> */
.L_x_7353:
[----:B------:R-:W-:Y:S05]  /*10ed0*/  BSYNC B0 ;  /* 0x0000000000007941 */ /* 0x000fea0003800000 */
.L_x_7352:
[----:B------:R-:W-:Y:S05]  /*10ee0*/  BRA `(.L_x_7354) ;  /* 0xffffff7000347947 */ /* 0x000fea000383ffff */
.L_x_7226:
        /* <DEDUP_REMOVED lines=8> */
.L_x_7356:
[----:B------:R-:W-:Y:S05]  /*10f70*/  BSYNC B0 ;  /* 0x0000000000007941 */ /* 0x000fea0003800000 */
.L_x_7355:
        /* <DEDUP_REMOVED lines=10> */
.L_x_7357:
[----:B------:R-:W-:Y:S02]  /*11020*/  MOV R68, 0x1f ;  /* 0x0000001f00447802 */ /* 0x000fe40000000f00 */
[----:B------:R-:W-:Y:S02]  /*11030*/  MOV R198, R193 ;  /* 0x000000c100c67202 */ /* 0x000fe40000000f00 */
[----:B------:R-:W-:-:S07]  /*11040*/  MOV R195, R196 ;  /* 0x000000c400c37202 */ /* 0x000fce0000000f00 */
[----:B------:R-:W-:Y:S05]  /*11050*/  WARPSYNC.COLLECTIVE R71, `(.L_x_7358) ;  /* 0x0000000047087348 */ /* 0x000fea0003c00000 */
[----:B------:R0:W1:Y:S02]  /*11060*/  SHFL.UP P6, R196, R198, R197, R200 ;  /* 0x040000c5c6c47389 */ /* 0x00006400000c00c8 */
[----:B01----:R-:W-:Y:S05]  /*11070*/  ENDCOLLECTIVE ;  /* 0x000000000000791b */ /* 0x003fea0003800000 */
.L_x_7358:
[----:B------:R-:W-:Y:S02]  /*11080*/  MOV R198, R194 ;  /* 0x000000c200c67202 */ /* 0x000fe40000000f00 */
[----:B------:R-:W-:-:S07]  /*11090*/  MOV R193, R196 ;  /* 0x000000c400c17202 */ /* 0x000fce0000000f00 */
[----:B------:R-:W-:Y:S05]  /*110a0*/  WARPSYNC.COLLECTIVE R71, `(.L_x_7359) ;  /* 0x0000000047087348 */ /* 0x000fea0003c00000 */
[----:B------:R0:W1:Y:S02]  /*110b0*/  SHFL.UP P6, R196, R198, R197, R200 ;  /* 0x040000c5c6c47389 */ /* 0x00006400000c00c8 */
[----:B01----:R-:W-:Y:S05]  /*110c0*/  ENDCOLLECTIVE ;  /* 0x000000000000791b */ /* 0x003fea0003800000 */
.L_x_7359:
[----:B------:R-:W-:Y:S05]  /*110d0*/  WARPSYNC.COLLECTIVE R71, `(.L_x_7360) ;  /* 0x0000000047087348 */ /* 0x000fea0003c00000 */
[----:B------:R0:W1:Y:S02]  /*110e0*/  SHFL.IDX P3, R244, R70, R69, R68 ;  /* 0x0000004546f47389 */ /* 0x0000640000060044 */
[----:B01----:R-:W-:Y:S05]  /*110f0*/  ENDCOLLECTIVE ;  /* 0x000000000000791b */ /* 0x003fea0003800000 */
.L_x_7360:
[----:B------:R-:W-:Y:S02]  /*11100*/  MOV R70, R65 ;  /* 0x0000004100467202 */ /* 0x000fe40000000f00 */
[----:B------:R-:W-:Y:S02]  /*11110*/  MOV R194, R196 ;  /* 0x000000c400c27202 */ /* 0x000fe40000000f00 */
[----:B------:R-:W-:-:S07]  /*11120*/  MOV R64, R244 ;  /* 0x000000f400407202 */ /* 0x000fce0000000f00 */
[----:B------:R-:W-:Y:S05]  /*11130*/  WARPSYNC.COLLECTIVE R71, `(.L_x_7361) ;  /* 0x0000000047087348 */ /* 0x000fea0003c00000 */
[----:B------:R0:W1:Y:S02]  /*11140*/  SHFL.IDX P3, R244, R70, R69, R68 ;  /* 0x0000004546f47389 */ /* 0x0000640000060044 */
[----:B01----:R-:W-:Y:S05]  /*11150*/  ENDCOLLECTIVE ;  /* 0x000000000000791b */ /* 0x003fea0003800000 */
.L_x_7361:
[----:B------:R-:W-:Y:S02]  /*11160*/  MOV R70, R66 ;  /* 0x0000004200467202 */ /* 0x000fe40000000f00 */
[----:B------:R-:W-:-:S07]  /*11170*/  MOV R196, R244 ;  /* 0x000000f400c47202 */ /* 0x000fce0000000f00 */
[----:B------:R-:W-:Y:S05]  /*11180*/  WARPSYNC.COLLECTIVE R71, `(.L_x_7362) ;  /* 0x0000000047087348 */ /* 0x000fea0003c00000 */
[----:B------:R0:W1:Y:S02]  /*11190*/  SHFL.IDX P3, R244, R70, R69, R68 ;  /* 0x0000004546f47389 */ /* 0x0000640000060044 */
[----:B01----:R-:W-:Y:S05]  /*111a0*/  ENDCOLLECTIVE ;  /* 0x000000000000791b */ /* 0x003fea0003800000 */
.L_x_7362:
[----:B------:R-:W-:Y:S02]  /*111b0*/  MOV R70, R67 ;  /* 0x0000004300467202 */ /* 0x000fe40000000f00 */
[----:B------:R-:W-:-:S07]  /*111c0*/  MOV R66, R244 ;  /* 0x000000f400427202 */ /* 0x000fce0000000f00 */
[----:B------:R-:W-:Y:S05]  /*111d0*/  WARPSYNC.COLLECTIVE R71, `(.L_x_7363) ;  /* 0x0000000047087348 */ /* 0x000fea0003c00000 */
[----:B------:R0:W1:Y:S02]  /*111e0*/  SHFL.IDX P3, R244, R70, R69, R68 ;  /* 0x0000004546f47389 */ /* 0x0000640000060044 */
[----:B01----:R-:W-:Y:S05]  /*111f0*/  ENDCOLLECTIVE ;  /* 0x000000000000791b */ /* 0x003fea0003800000 */
.L_x_7363:
[----:B------:R-:W-:Y:S01]  /*11200*/  MOV R67, R244 ;  /* 0x000000f400437202 */ /* 0x000fe20000000f00 */
[----:B------:R-:W-:Y:S06]  /*11210*/  BRA `(.L_x_7364) ;  /* 0xffffff6c00907947 */ /* 0x000fec000383ffff */
.L_x_7228:
        /* <DEDUP_REMOVED lines=8> */
.L_x_7365:
[----:B------:R-:W-:Y:S02]  /*112a0*/  MOV R250, R246 ;  /* 0x000000f600fa7202 */ /* 0x000fe40000000f00 */
[----:B------:R-:W-:-:S07]  /*112b0*/  MOV R68, R244 ;  /* 0x000000f400447202 */ /* 0x000fce0000000f00 */
[----:B------:R-:W-:Y:S05]  /*112c0*/  WARPSYNC.COLLECTIVE R71, `(.L_x_7366) ;  /* 0x0000000047087348 */ /* 0x000fea0003c00000 */
[----:B------:R0:W1:Y:S02]  /*112d0*/  SHFL.DOWN P0, R244, R250, R251, R252 ;  /* 0x080000fbfaf47389 */ /* 0x00006400000000fc */
[----:B01----:R-:W-:Y:S05]  /*112e0*/  ENDCOLLECTIVE ;  /* 0x000000000000791b */ /* 0x003fea0003800000 */
.L_x_7366:
[----:B------:R-:W-:Y:S02]  /*112f0*/  MOV R250, R70 ;  /* 0x0000004600fa7202 */ /* 0x000fe40000000f00 */
[----:B------:R-:W-:-:S07]  /*11300*/  MOV R69, R244 ;  /* 0x000000f400457202 */ /* 0x000fce0000000f00 */
[----:B------:R-:W-:Y:S05]  /*11310*/  WARPSYNC.COLLECTIVE R71, `(.L_x_7367) ;  /* 0x0000000047087348 */ /* 0x000fea0003c00000 */
[----:B------:R0:W1:Y:S02]  /*11320*/  SHFL.DOWN P0, R244, R250, R251, R252 ;  /* 0x080000fbfaf47389 */ /* 0x00006400000000fc */
[----:B01----:R-:W-:Y:S05]  /*11330*/  ENDCOLLECTIVE ;  /* 0x000000000000791b */ /* 0x003fea0003800000 */
.L_x_7367:
[----:B------:R-:W-:Y:S02]  /*11340*/  MOV R250, R248 ;  /* 0x000000f800fa7202 */ /* 0x000fe40000000f00 */
[----:B------:R-:W-:-:S07]  /*11350*/  MOV R241, R244 ;  /* 0x000000f400f17202 */ /* 0x000fce0000000f00 */
[----:B------:R-:W-:Y:S05]  /*11360*/  WARPSYNC.COLLECTIVE R71, `(.L_x_7368) ;  /* 0x0000000047087348 */ /* 0x000fea0003c00000 */
[----:B------:R0:W1:Y:S02]  /*11370*/  SHFL.DOWN P0, R244, R250, R251, R252 ;  /* 0x080000fbfaf47389 */ /* 0x00006400000000fc */
[----:B01----:R-:W-:Y:S05]  /*11380*/  ENDCOLLECTIVE ;  /* 0x000000000000791b */ /* 0x003fea0003800000 */
.L_x_7368:
[----:B------:R-:W-:Y:S01]  /*11390*/  MOV R71, R244 ;  /* 0x000000f400477202 */ /* 0x000fe20000000f00 */
[----:B------:R-:W-:Y:S06]  /*113a0*/  BRA `(.L_x_7369) ;  /* 0xffffff8000787947 */ /* 0x000fec000383ffff */
.L_x_7231:
        /* <DEDUP_REMOVED lines=8> */
.L_x_7371:
[----:B------:R-:W-:Y:S05]  /*11430*/  BSYNC B0 ;  /* 0x0000000000007941 */ /* 0x000fea0003800000 */
.L_x_7370:
        /* <DEDUP_REMOVED lines=8> */
.L_x_7372:
[----:B------:R-:W-:Y:S02]  /*114c0*/  MOV R250, R247 ;  /* 0x000000f700fa7202 */ /* 0x000fe40000000f00 */
[----:B------:R-:W-:-:S07]  /*114d0*/  MOV R69, R244 ;  /* 0x000000f400457202 */ /* 0x000fce0000000f00 */
[----:B------:R-:W-:Y:S05]  /*114e0*/  WARPSYNC.COLLECTIVE R71, `(.L_x_7373) ;  /* 0x0000000047087348 */ /* 0x000fea0003c00000 */
[----:B------:R0:W1:Y:S02]  /*114f0*/  SHFL.DOWN P0, R244, R250, R251, R252 ;  /* 0x080000fbfaf47389 */ /* 0x00006400000000fc */
[----:B01----:R-:W-:Y:S05]  /*11500*/  ENDCOLLECTIVE ;  /* 0x000000000000791b */ /* 0x003fea0003800000 */
.L_x_7373:
[----:B------:R-:W-:Y:S02]  /*11510*/  MOV R250, R248 ;  /* 0x000000f800fa7202 */ /* 0x000fe40000000f00 */
[----:B------:R-:W-:-:S07]  /*11520*/  MOV R70, R244 ;  /* 0x000000f400467202 */ /* 0x000fce0000000f00 */
[----:B------:R-:W-:Y:S05]  /*11530*/  WARPSYNC.COLLECTIVE R71, `(.L_x_7374) ;  /* 0x0000000047087348 */ /* 0x000fea0003c00000 */
[----:B------:R0:W1:Y:S02]  /*11540*/  SHFL.DOWN P0, R244, R250, R251, R252 ;  /* 0x080000fbfaf47389 */ /* 0x00006400000000fc */
[----:B01----:R-:W-:Y:S05]  /*11550*/  ENDCOLLECTIVE ;  /* 0x000000000000791b */ /* 0x003fea0003800000 */
.L_x_7374:
[----:B------:R-:W-:Y:S01]  /*11560*/  MOV R241, R244 ;  /* 0x000000f400f17202 */ /* 0x000fe20000000f00 */
[----:B------:R-:W-:Y:S06]  /*11570*/  BRA `(.L_x_7375) ;  /* 0xffffff8000587947 */ /* 0x000fec000383ffff */
.L_x_7234:
        /* <DEDUP_REMOVED lines=8> */
.L_x_7377:
[----:B------:R-:W-:Y:S05]  /*11600*/  BSYNC B0 ;  /* 0x0000000000007941 */ /* 0x000fea0003800000 */
.L_x_7376:
        /* <DEDUP_REMOVED lines=8> */
.L_x_7378:
[----:B------:R-:W-:Y:S02]  /*11690*/  MOV R250, R247 ;  /* 0x000000f700fa7202 */ /* 0x000fe40000000f00 */
[----:B------:R-:W-:-:S07]  /*116a0*/  MOV R69, R244 ;  /* 0x000000f400457202 */ /* 0x000fce0000000f00 */
[----:B------:R-:W-:Y:S05]  /*116b0*/  WARPSYNC.COLLECTIVE R71, `(.L_x_7379) ;  /* 0x0000000047087348 */ /* 0x000fea0003c00000 */
[----:B------:R0:W1:Y:S02]  /*116c0*/  SHFL.DOWN P0, R244, R250, R251, R252 ;  /* 0x080000fbfaf47389 */ /* 0x00006400000000fc */
[----:B01----:R-:W-:Y:S05]  /*116d0*/  ENDCOLLECTIVE ;  /* 0x000000000000791b */ /* 0x003fea0003800000 */
.L_x_7379:
[----:B------:R-:W-:Y:S02]  /*116e0*/  MOV R250, R248 ;  /* 0x000000f800fa7202 */ /* 0x000fe40000000f00 */
[----:B------:R-:W-:-:S07]  /*116f0*/  MOV R70, R244 ;  /* 0x000000f400467202 */ /* 0x000fce0000000f00 */
[----:B------:R-:W-:Y:S05]  /*11700*/  WARPSYNC.COLLECTIVE R71, `(.L_x_7380) ;  /* 0x0000000047087348 */ /* 0x000fea0003c00000 */
[----:B------:R0:W1:Y:S02]  /*11710*/  SHFL.DOWN P0, R244, R250, R251, R252 ;  /* 0x080000fbfaf47389 */ /* 0x00006400000000fc */
[----:B01----:R-:W-:Y:S05]  /*11720*/  ENDCOLLECTIVE ;  /* 0x000000000000791b */ /* 0x003fea0003800000 */
.L_x_7380:
[----:B------:R-:W-:Y:S01]  /*11730*/  MOV R241, R244 ;  /* 0x000000f400f17202 */ /* 0x000fe20000000f00 */
[----:B------:R-:W-:Y:S06]  /*11740*/  BRA `(.L_x_7381) ;  /* 0xffffff8000387947 */ /* 0x000fec000383ffff */
.L_x_7237:
        /* <DEDUP_REMOVED lines=8> */
.L_x_7383:
[----:B------:R-:W-:Y:S05]  /*117d0*/  BSYNC B0 ;  /* 0x0000000000007941 */ /* 0x000fea0003800000 */
.L_x_7382:
        /* <DEDUP_REMOVED lines=8> */
.L_x_7384:
[----:B------:R-:W-:Y:S02]  /*11860*/  MOV R250, R247 ;  /* 0x000000f700fa7202 */ /* 0x000fe40000000f00 */
[----:B------:R-:W-:-:S07]  /*11870*/  MOV R69, R244 ;  /* 0x000000f400457202 */ /* 0x000fce0000000f00 */
[----:B------:R-:W-:Y:S05]  /*11880*/  WARPSYNC.COLLECTIVE R71, `(.L_x_7385) ;  /* 0x0000000047087348 */ /* 0x000fea0003c00000 */
[----:B------:R0:W1:Y:S02]  /*11890*/  SHFL.DOWN P0, R244, R250, R251, R252 ;  /* 0x080000fbfaf47389 */ /* 0x00006400000000fc */
[----:B01----:R-:W-:Y:S05]  /*118a0*/  ENDCOLLECTIVE ;  /* 0x000000000000791b */ /* 0x003fea0003800000 */
.L_x_7385:
[----:B------:R-:W-:Y:S02]  /*118b0*/  MOV R250, R248 ;  /* 0x000000f800fa7202 */ /* 0x000fe40000000f00 */
[----:B------:R-:W-:-:S07]  /*118c0*/  MOV R70, R244 ;  /* 0x000000f400467202 */ /* 0x000fce0000000f00 */
[----:B------:R-:W-:Y:S05]  /*118d0*/  WARPSYNC.COLLECTIVE R71, `(.L_x_7386) ;  /* 0x0000000047087348 */ /* 0x000fea0003c00000 */
[----:B------:R0:W1:Y:S02]  /*118e0*/  SHFL.DOWN P0, R244, R250, R251, R252 ;  /* 0x080000fbfaf47389 */ /* 0x00006400000000fc */
[----:B01----:R-:W-:Y:S05]  /*118f0*/  ENDCOLLECTIVE ;  /* 0x000000000000791b */ /* 0x003fea0003800000 */
.L_x_7386:
[----:B------:R-:W-:Y:S01]  /*11900*/  MOV R241, R244 ;  /* 0x000000f400f17202 */ /* 0x000fe20000000f00 */
[----:B------:R-:W-:Y:S06]  /*11910*/  BRA `(.L_x_7387) ;  /* 0xffffff8000187947 */ /* 0x000fec000383ffff */
.L_x_7240:
        /* <DEDUP_REMOVED lines=8> */
.L_x_7389:
[----:B------:R-:W-:Y:S05]  /*119a0*/  BSYNC B0 ;  /* 0x0000000000007941 */ /* 0x000fea0003800000 */
.L_x_7388:
        /* <DEDUP_REMOVED lines=8> */
.L_x_7390:
[----:B------:R-:W-:Y:S02]  /*11a30*/  MOV R250, R247 ;  /* 0x000000f700fa7202 */ /* 0x000fe40000000f00 */
[----:B------:R-:W-:-:S07]  /*11a40*/  MOV R69, R244 ;  /* 0x000000f400457202 */ /* 0x000fce0000000f00 */
[----:B------:R-:W-:Y:S05]  /*11a50*/  WARPSYNC.COLLECTIVE R71, `(.L_x_7391) ;  /* 0x0000000047087348 */ /* 0x000fea0003c00000 */
[----:B------:R0:W1:Y:S02]  /*11a60*/  SHFL.DOWN P0, R244, R250, R251, R252 ;  /* 0x080000fbfaf47389 */ /* 0x00006400000000fc */
[----:B01----:R-:W-:Y:S05]  /*11a70*/  ENDCOLLECTIVE ;  /* 0x000000000000791b */ /* 0x003fea0003800000 */
.L_x_7391:
[----:B------:R-:W-:Y:S02]  /*11a80*/  MOV R250, R248 ;  /* 0x000000f800fa7202 */ /* 0x000fe40000000f00 */
[----:B------:R-:W-:-:S07]  /*11a90*/  MOV R70, R244 ;  /* 0x000000f400467202 */ /* 0x000fce0000000f00 */
[----:B------:R-:W-:Y:S05]  /*11aa0*/  WARPSYNC.COLLECTIVE R71, `(.L_x_7392) ;  /* 0x0000000047087348 */ /* 0x000fea0003c00000 */
[----:B------:R0:W1:Y:S02]  /*11ab0*/  SHFL.DOWN P0, R244, R250, R251, R252 ;  /* 0x080000fbfaf47389 */ /* 0x00006400000000fc */
[----:B01----:R-:W-:Y:S05]  /*11ac0*/  ENDCOLLECTIVE ;  /* 0x000000000000791b */ /* 0x003fea0003800000 */
.L_x_7392:
[----:B------:R-:W-:Y:S01]  /*11ad0*/  MOV R240, R244 ;  /* 0x000000f400f07202 */ /* 0x000fe20000000f00 */
[----:B------:R-:W-:Y:S06]  /*11ae0*/  BRA `(.L_x_7393) ;  /* 0xffffff7c00f87947 */ /* 0x000fec000383ffff */
.L_x_7243:
[----:B-1----:R-:W-:Y:S01]  /*11af0*/  HFMA2 R69, -RZ, RZ, 0, 0 ;  /* 0x00000000ff457431 */ /* 0x002fe200000001ff */
[----:B------:R-:W-:Y:S01]  /*11b00*/  BSSY B0, `(.L_x_7394) ;  /* 0x0000007000007945 */ /* 0x000fe20003800000 */
[----:B0-----:R-:W-:Y:S02]  /*11b10*/  MOV R70, R245 ;  /* 0x000000f500467202 */ /* 0x001fe40000000f00 */
[----:B------:R-:W-:Y:S02]  /*11b20*/  MOV R68, 0x1f ;  /* 0x0000001f00447802 */ /* 0x000fe40000000f00 */
[----:B----4-:R-:W-:-:S07]  /*11b30*/  MOV R71, 0xffffffff ;  /* 0xffffffff00477802 */ /* 0x010fce0000000f00 */
[----:B--23--:R-:W-:Y:S05]  /*11b40*/  WARPSYNC.COLLECTIVE R71, `(.L_x_7395) ;  /* 0x0000000047087348 */ /* 0x00cfea0003c00000 */
[----:B------:R0:W1:Y:S02]  /*11b50*/  SHFL.IDX P3, R244, R70, R69, R68 ;  /* 0x0000004546f47389 */ /* 0x0000640000060044 */
[----:B0123--:R-:W-:Y:S05]  /*11b60*/  ENDCOLLECTIVE ;  /* 0x000000000000791b */ /* 0x00ffea0003800000 */
.L_x_7395:
[----:B------:R-:W-:Y:S05]  /*11b70*/  BSYNC B0 ;  /* 0x0000000000007941 */ /* 0x000fea0003800000 */
.L_x_7394:
        /* <DEDUP_REMOVED lines=10> */
.L_x_7396:
[----:B------:R-:W-:Y:S02]  /*11c20*/  MOV R252, 0x1f ;  /* 0x0000001f00fc7802 */ /* 0x000fe40000000f00 */
[----:B------:R-:W-:Y:S02]  /*11c30*/  MOV R70, R247 ;  /* 0x000000f700467202 */ /* 0x000fe40000000f00 */
[----:B------:R-:W-:-:S07]  /*11c40*/  MOV R241, R244 ;  /* 0x000000f400f17202 */ /* 0x000fce0000000f00 */
[----:B------:R-:W-:Y:S05]  /*11c50*/  WARPSYNC.COLLECTIVE R71, `(.L_x_7397) ;  /* 0x0000000047087348 */ /* 0x000fea0003c00000 */
[----:B------:R0:W1:Y:S02]  /*11c60*/  SHFL.IDX P3, R244, R70, R69, R68 ;  /* 0x0000004546f47389 */ /* 0x0000640000060044 */
[----:B01----:R-:W-:Y:S05]  /*11c70*/  ENDCOLLECTIVE ;  /* 0x000000000000791b */ /* 0x003fea0003800000 */
.L_x_7397:
[----:B------:R-:W-:-:S04]  /*11c80*/  FMUL.FTZ R242, R65, R241 ;  /* 0x000000f141f27220 */ /* 0x000fc80000410000 */
[----:B------:R-:W-:Y:S01]  /*11c90*/  FFMA.FTZ R242, R64, R240, -R242 ;  /* 0x000000f040f27223 */ /* 0x000fe200000108f2 */
[-C--:B------:R-:W-:Y:S01]  /*11ca0*/  FMUL.FTZ R68, R67, R241.reuse ;  /* 0x000000f143447220 */ /* 0x080fe20000410000 */
[C---:B------:R-:W-:Y:S01]  /*11cb0*/  FMUL.FTZ R69, R66.reuse, R241 ;  /* 0x000000f142457220 */ /* 0x040fe20000410000 */
[----:B------:R-:W-:Y:S02]  /*11cc0*/  MOV R70, R248 ;  /* 0x000000f800467202 */ /* 0x000fe40000000f00 */
[----:B------:R-:W-:Y:S01]  /*11cd0*/  FFMA.FTZ R68, R66, R240, -R68 ;  /* 0x000000f042447223 */ /* 0x000fe20000010844 */
[----:B------:R-:W-:-:S05]  /*11ce0*/  MOV R243, R244 ;  /* 0x000000f400f37202 */ /* 0x000fca0000000f00 */
[----:B------:R-:W-:Y:S01]  /*11cf0*/  FADD.FTZ R243, R243, R68 ;  /* 0x00000044f3f37221 */ /* 0x000fe20000010000 */
[----:B------:R-:W-:-:S04]  /*11d00*/  FMUL.FTZ R68, R64, R241 ;  /* 0x000000f140447220 */ /* 0x000fc80000410000 */
[-C--:B------:R-:W-:Y:S01]  /*11d10*/  FFMA.FTZ R241, R65, R240.reuse, R68 ;  /* 0x000000f041f17223 */ /* 0x080fe20000010044 */
[----:B------:R-:W-:Y:S01]  /*11d20*/  FFMA.FTZ R240, R67, R240, R69 ;  /* 0x000000f043f07223 */ /* 0x000fe20000010045 */
[----:B------:R-:W-:Y:S01]  /*11d30*/  HFMA2 R69, -RZ, RZ, 0, 0 ;  /* 0x00000000ff457431 */ /* 0x000fe200000001ff */
[----:B------:R-:W-:-:S07]  /*11d40*/  MOV R68, 0x1f ;  /* 0x0000001f00447802 */ /* 0x000fce0000000f00 */
[----:B------:R-:W-:Y:S05]  /*11d50*/  WARPSYNC.COLLECTIVE R71, `(.L_x_7398) ;  /* 0x0000000047087348 */ /* 0x000fea0003c00000 */
[----:B------:R0:W1:Y:S02]  /*11d60*/  SHFL.IDX P3, R244, R70, R69, R68 ;  /* 0x0000004546f47389 */ /* 0x0000640000060044 */
[----:B01----:R-:W-:Y:S05]  /*11d70*/  ENDCOLLECTIVE ;  /* 0x000000000000791b */ /* 0x003fea0003800000 */
.L_x_7398:
[----:B------:R-:W-:Y:S01]  /*11d80*/  MOV R70, R64 ;  /* 0x0000004000467202 */ /* 0x000fe20000000f00 */
[----:B------:R-:W-:-:S07]  /*11d90*/  FADD.FTZ R240, R244, R240 ;  /* 0x000000f0f4f07221 */ /* 0x000fce0000010000 */
[----:B------:R-:W-:Y:S05]  /*11da0*/  WARPSYNC.COLLECTIVE R71, `(.L_x_7399) ;  /* 0x0000000047087348 */ /* 0x000fea0003c00000 */
[----:B------:R0:W1:Y:S02]  /*11db0*/  SHFL.DOWN P0, R244, R250, R251, R252 ;  /* 0x080000fbfaf47389 */ /* 0x00006400000000fc */
[----:B01----:R-:W-:Y:S05]  /*11dc0*/  ENDCOLLECTIVE ;  /* 0x000000000000791b */ /* 0x003fea0003800000 */
.L_x_7399:
[----:B------:R-:W-:Y:S02]  /*11dd0*/  MOV R250, R246 ;  /* 0x000000f600fa7202 */ /* 0x000fe40000000f00 */
[----:B------:R-:W-:-:S07]  /*11de0*/  MOV R245, R244 ;  /* 0x000000f400f57202 */ /* 0x000fce0000000f00 */
[----:B------:R-:W-:Y:S05]  /*11df0*/  WARPSYNC.COLLECTIVE R71, `(.L_x_7400) ;  /* 0x0000000047087348 */ /* 0x000fea0003c00000 */
[----:B------:R0:W1:Y:S02]  /*11e00*/  SHFL.DOWN P0, R244, R250, R251, R252 ;  /* 0x080000fbfaf47389 */ /* 0x00006400000000fc */
[----:B01----:R-:W-:Y:S05]  /*11e10*/  ENDCOLLECTIVE ;  /* 0x000000000000791b */ /* 0x003fea0003800000 */
.L_x_7400:
[----:B------:R-:W-:Y:S02]  /*11e20*/  MOV R250, R247 ;  /* 0x000000f700fa7202 */ /* 0x000fe40000000f00 */
[----:B------:R-:W-:-:S07]  /*11e30*/  MOV R246, R244 ;  /* 0x000000f400f67202 */ /* 0x000fce0000000f00 */
[----:B------:R-:W-:Y:S05]  /*11e40*/  WARPSYNC.COLLECTIVE R71, `(.L_x_7401) ;  /* 0x0000000047087348 */ /* 0x000fea0003c00000 */
[----:B------:R0:W1:Y:S02]  /*11e50*/  SHFL.DOWN P0, R244, R250, R251, R252 ;  /* 0x080000fbfaf47389 */ /* 0x00006400000000fc */
[----:B01----:R-:W-:Y:S05]  /*11e60*/  ENDCOLLECTIVE ;  /* 0x000000000000791b */ /* 0x003fea0003800000 */
.L_x_7401:
[----:B------:R-:W-:Y:S02]  /*11e70*/  MOV R250, R248 ;  /* 0x000000f800fa7202 */ /* 0x000fe40000000f00 */
[----:B------:R-:W-:-:S07]  /*11e80*/  MOV R247, R244 ;  /* 0x000000f400f77202 */ /* 0x000fce0000000f00 */
[----:B------:R-:W-:Y:S05]  /*11e90*/  WARPSYNC.COLLECTIVE R71, `(.L_x_7402) ;  /* 0x0000000047087348 */ /* 0x000fea0003c00000 */
[----:B------:R0:W1:Y:S02]  /*11ea0*/  SHFL.DOWN P0, R244, R250, R251, R252 ;  /* 0x080000fbfaf47389 */ /* 0x00006400000000fc */
[----:B01----:R-:W-:Y:S05]  /*11eb0*/  ENDCOLLECTIVE ;  /* 0x000000000000791b */ /* 0x003fea0003800000 */
.L_x_7402:
[----:B------:R-:W-:-:S07]  /*11ec0*/  MOV R248, R244 ;  /* 0x000000f400f87202 */ /* 0x000fce0000000f00 */
[----:B------:R-:W-:Y:S05]  /*11ed0*/  WARPSYNC.COLLECTIVE R71, `(.L_x_7403) ;  /* 0x0000000047087348 */ /* 0x000fea0003c00000 */
[----:B------:R0:W1:Y:S02]  /*11ee0*/  SHFL.IDX P3, R244, R70, R69, R68 ;  /* 0x0000004546f47389 */ /* 0x0000640000060044 */
[----:B01----:R-:W-:Y:S05]  /*11ef0*/  ENDCOLLECTIVE ;  /* 0x000000000000791b */ /* 0x003fea0003800000 */
.L_x_7403:
[----:B------:R-:W-:Y:S02]  /*11f00*/  MOV R70, R65 ;  /* 0x0000004100467202 */ /* 0x000fe40000000f00 */
[----:B------:R-:W-:-:S07]  /*11f10*/  MOV R64, R244 ;  /* 0x000000f400407202 */ /* 0x000fce0000000f00 */
[----:B------:R-:W-:Y:S05]  /*11f20*/  WARPSYNC.COLLECTIVE R71, `(.L_x_7404) ;  /* 0x0000000047087348 */ /* 0x000fea0003c00000 */
[----:B------:R0:W1:Y:S02]  /*11f30*/  SHFL.IDX P3, R244, R70, R69, R68 ;  /* 0x0000004546f47389 */ /* 0x0000640000060044 */
[----:B01----:R-:W-:Y:S05]  /*11f40*/  ENDCOLLECTIVE ;  /* 0x000000000000791b */ /* 0x003fea0003800000 */
.L_x_7404:
[----:B------:R-:W-:Y:S02]  /*11f50*/  MOV R70, R66 ;  /* 0x0000004200467202 */ /* 0x000fe40000000f00 */
[----:B------:R-:W-:-:S07]  /*11f60*/  MOV R65, R244 ;  /* 0x000000f400417202 */ /* 0x000fce0000000f00 */
[----:B------:R-:W-:Y:S05]  /*11f70*/  WARPSYNC.COLLECTIVE R71, `(.L_x_7405) ;  /* 0x0000000047087348 */ /* 0x000fea0003c00000 */
[----:B------:R0:W1:Y:S02]  /*11f80*/  SHFL.IDX P3, R244, R70, R69, R68 ;  /* 0x0000004546f47389 */ /* 0x0000640000060044 */
[----:B01----:R-:W-:Y:S05]  /*11f90*/  ENDCOLLECTIVE ;  /* 0x000000000000791b */ /* 0x003fea0003800000 */
.L_x_7405:
[----:B------:R-:W-:Y:S02]  /*11fa0*/  MOV R70, R67 ;  /* 0x0000004300467202 */ /* 0x000fe40000000f00 */
[----:B------:R-:W-:-:S07]  /*11fb0*/  MOV R66, R244 ;  /* 0x000000f400427202 */ /* 0x000fce0000000f00 */
[----:B------:R-:W-:Y:S05]  /*11fc0*/  WARPSYNC.COLLECTIVE R71, `(.L_x_7406) ;  /* 0x0000000047087348 */ /* 0x000fea0003c00000 */
[----:B------:R0:W1:Y:S02]  /*11fd0*/  SHFL.IDX P3, R244, R70, R69, R68 ;  /* 0x0000004546f47389 */ /* 0x0000640000060044 */
[----:B01----:R-:W-:Y:S05]  /*11fe0*/  ENDCOLLECTIVE ;  /* 0x000000000000791b */ /* 0x003fea0003800000 */
.L_x_7406:
[----:B------:R-:W-:Y:S01]  /*11ff0*/  MOV R67, R244 ;  /* 0x000000f400437202 */ /* 0x000fe20000000f00 */
[----:B------:R-:W-:Y:S06]  /*12000*/  BRA `(.L_x_7407) ;  /* 0xffffff7c004c7947 */ /* 0x000fec000383ffff */
.L_x_7408:
        /* <DEDUP_REMOVED lines=15> */
.L_x_18702:


//--------------------- .text._Z25selective_scan_bwd_kernelI32Selective_Scan_bwd_kernel_traitsILi64ELi16ELb0ELb0ELb1ELb1ELb1EN3c108BFloat16ENS1_7complexIfEEEEv12SSMParamsBwd --------------------------
	.section	.text._Z25selective_scan_bwd_kernelI32Selective_Scan_bwd_kernel_traitsILi64ELi16ELb0ELb0ELb1ELb1ELb1EN3c108BFloat16ENS1_7complexIfEEEEv12SSMParamsBwd,"ax",@progbits
	.align	128
        .global         _Z25selective_scan_bwd_kernelI32Selective_Scan_bwd_kernel_traitsILi64ELi16ELb0ELb0ELb1ELb1ELb1EN3c108BFloat16ENS1_7complexIfEEEEv12SSMParamsBwd
        .type           _Z25selective_scan_bwd_kernelI32Selective_Scan_bwd_kernel_traitsILi64ELi16ELb0ELb0ELb1ELb1ELb1EN3c108BFloat16ENS1_7complexIfEEEEv12SSMParamsBwd,@function
        .size           _Z25selective_scan_bwd_kernelI32Selective_Scan_bwd_kernel_traitsILi64ELi16ELb0ELb0ELb1ELb1ELb1EN3c108BFloat16ENS1_7complexIfEEEEv12SSMParamsBwd,(.L_x_18703 - _Z25selective_scan_bwd_kernelI32Selective_Scan_bwd_kernel_traitsILi64ELi16ELb0ELb0ELb1ELb1ELb1EN3c108BFloat16ENS1_7complexIfEEEEv12SSMParamsBwd)
        .other          _Z25selective_scan_bwd_kernelI32Selective_Scan_bwd_kernel_traitsILi64ELi16ELb0ELb0ELb1ELb1ELb1EN3c108BFloat16ENS1_7complexIfEEEEv12SSMParamsBwd,@"STO_CUDA_ENTRY STV_DEFAULT"
_Z25selective_scan_bwd_kernelI32Selective_Scan_bwd_kernel_traitsILi64ELi16ELb0ELb0ELb1ELb1ELb1EN3c108BFloat16ENS1_7complexIfEEEEv12SSMParamsBwd:
.text._Z25selective_scan_bwd_kernelI32Selective_Scan_bwd_kernel_traitsILi64ELi16ELb0ELb0ELb1ELb1ELb1EN3c108BFloat16ENS1_7complexIfEEEEv12SSMParamsBwd:
        /* <DEDUP_REMOVED lines=142> */
.L_x_7542:
        /* <DEDUP_REMOVED lines=167> */
[----:B----4-:R0:W-:Y:S04]  /*1350*/  STS.U16 [R148+0x40], R26 ;  /* 0x0000401a94007388 */ /* 0x0101e80000000400 */
[----:B------:R1:W-:Y:S04]  /*1360*/  STS.U16 [R249+0x80], R28 ;  /* 0x0000801cf9007388 */ /* 0x0003e80000000400 */
[----:B-----5:R-:W-:Y:S04]  /*1370*/  STS.U16 [R237+0xc0], R30 ;  /* 0x0000c01eed007388 */ /* 0x020fe80000000400 */
[----:B---3--:R2:W-:Y:S04]  /*1380*/  STS.U16 [R106+0x100], R27 ;  /* 0x0001001b6a007388 */ /* 0x0085e80000000400 */
        /* <DEDUP_REMOVED lines=143> */
[----:B------:R-:W-:-:S11]  /*1c80*/  PRMT R59, RZ, 0x7610, R59 ;  /* 0x00007610ff3b7816 */ /* 0x000fd6000000003b */
        /* <DEDUP_REMOVED lines=18> */
[----:B--2---:R-:W-:-:S03]  /*1db0*/  SHF.L.U32 R6, R6, 0x10, RZ ;  /* 0x0000001006067819 */ /* 0x004fc600000006ff */
[----:B------:R0:W-:Y:S02]  /*1dc0*/  STL [R1+0x4], R150 ;  /* 0x0000049601007387 */ /* 0x0001e40000100800 */
[----:B------:R-:W-:Y:S02]  /*1dd0*/  FADD.FTZ R93, R6, UR7 ;  /* 0x00000007065d7e21 */ /* 0x000fe40008010000 */
[----:B------:R0:W-:Y:S01]  /*1de0*/  STL [R1], R148 ;  /* 0x0000009401007387 */ /* 0x0001e20000100800 */
[----:B------:R-:W-:Y:S02]  /*1df0*/  P2R R111, PR, RZ, 0x20 ;  /* 0x00000020ff6f7803 */ /* 0x000fe40000000000 */
[----:B------:R-:W-:Y:S02]  /*1e00*/  FSETP.GTU.FTZ.AND P5, PT, R93, 20, PT ;  /* 0x41a000005d00780b */ /* 0x000fe40003fbc000 */
[----:B---3--:R-:W-:Y:S02]  /*1e10*/  SHF.L.U32 R7, R7, 0x10, RZ ;  /* 0x0000001007077819 */ /* 0x008fe400000006ff */
[----:B----4-:R-:W-:-:S02]  /*1e20*/  SHF.L.U32 R23, R23, 0x10, RZ ;  /* 0x0000001017177819 */ /* 0x010fc400000006ff */
[----:B-----5:R-:W-:Y:S02]  /*1e30*/  SHF.L.U32 R24, R24, 0x10, RZ ;  /* 0x0000001018187819 */ /* 0x020fe400000006ff */
        /* <DEDUP_REMOVED lines=76> */
.L_x_7411:
[----:B------:R-:W-:Y:S05]  /*2300*/  BSYNC.RECONVERGENT B0 ;  /* 0x0000000000007941 */ /* 0x000fea0003800200 */
.L_x_7410:
        /* <DEDUP_REMOVED lines=33> */
.L_x_7413:
[----:B------:R-:W-:Y:S05]  /*2520*/  BSYNC.RECONVERGENT B0 ;  /* 0x0000000000007941 */ /* 0x000fea0003800200 */
.L_x_7412:
        /* <DEDUP_REMOVED lines=33> */
.L_x_7415:
[----:B------:R-:W-:Y:S05]  /*2740*/  BSYNC.RECONVERGENT B0 ;  /* 0x0000000000007941 */ /* 0x000fea0003800200 */
.L_x_7414:
        /* <DEDUP_REMOVED lines=33> */
.L_x_7417:
[----:B------:R-:W-:Y:S05]  /*2960*/  BSYNC.RECONVERGENT B0 ;  /* 0x0000000000007941 */ /* 0x000fea0003800200 */
.L_x_7416:
        /* <DEDUP_REMOVED lines=33> */
.L_x_7419:
[----:B------:R-:W-:Y:S05]  /*2b80*/  BSYNC.RECONVERGENT B0 ;  /* 0x0000000000007941 */ /* 0x000fea0003800200 */
.L_x_7418:
        /* <DEDUP_REMOVED lines=33> */
.L_x_7421:
[----:B------:R-:W-:Y:S05]  /*2da0*/  BSYNC.RECONVERGENT B0 ;  /* 0x0000000000007941 */ /* 0x000fea0003800200 */
.L_x_7420:
        /* <DEDUP_REMOVED lines=33> */
.L_x_7423:
[----:B------:R-:W-:Y:S05]  /*2fc0*/  BSYNC.RECONVERGENT B0 ;  /* 0x0000000000007941 */ /* 0x000fea0003800200 */
.L_x_7422:
        /* <DEDUP_REMOVED lines=33> */
.L_x_7425:
[----:B------:R-:W-:Y:S05]  /*31e0*/  BSYNC.RECONVERGENT B0 ;  /* 0x0000000000007941 */ /* 0x000fea0003800200 */
.L_x_7424:
        /* <DEDUP_REMOVED lines=33> */
.L_x_7427:
[----:B------:R-:W-:Y:S05]  /*3400*/  BSYNC.RECONVERGENT B0 ;  /* 0x0000000000007941 */ /* 0x000fea0003800200 */
.L_x_7426:
        /* <DEDUP_REMOVED lines=33> */
.L_x_7429:
[----:B------:R-:W-:Y:S05]  /*3620*/  BSYNC.RECONVERGENT B0 ;  /* 0x0000000000007941 */ /* 0x000fea0003800200 */
.L_x_7428:
        /* <DEDUP_REMOVED lines=33> */
.L_x_7431:
[----:B------:R-:W-:Y:S05]  /*3840*/  BSYNC.RECONVERGENT B0 ;  /* 0x0000000000007941 */ /* 0x000fea0003800200 */
.L_x_7430:
        /* <DEDUP_REMOVED lines=33> */
.L_x_7433:
[----:B------:R-:W-:Y:S05]  /*3a60*/  BSYNC.RECONVERGENT B0 ;  /* 0x0000000000007941 */ /* 0x000fea0003800200 */
.L_x_7432:
        /* <DEDUP_REMOVED lines=33> */
.L_x_7435:
[----:B------:R-:W-:Y:S05]  /*3c80*/  BSYNC.RECONVERGENT B0 ;  /* 0x0000000000007941 */ /* 0x000fea0003800200 */
.L_x_7434:
        /* <DEDUP_REMOVED lines=33> */
.L_x_7437:
[----:B------:R-:W-:Y:S05]  /*3ea0*/  BSYNC.RECONVERGENT B0 ;  /* 0x0000000000007941 */ /* 0x000fea0003800200 */
.L_x_7436:
        /* <DEDUP_REMOVED lines=33> */
.L_x_7439:
[----:B------:R-:W-:Y:S05]  /*40c0*/  BSYNC.RECONVERGENT B0 ;  /* 0x0000000000007941 */ /* 0x000fea0003800200 */
.L_x_7438:
        /* <DEDUP_REMOVED lines=33> */
.L_x_7441:
[----:B------:R-:W-:Y:S05]  /*42e0*/  BSYNC.RECONVERGENT B0 ;  /* 0x0000000000007941 */ /* 0x000fea0003800200 */
.L_x_7440:
[----:B------:R-:W1:Y:S01]  /*42f0*/  S2UR UR30, SR_CTAID.X ;  /* 0x00000000001e79c3 */ /* 0x000e620000002500 */
[----:B------:R-:W1:Y:S01]  /*4300*/  LDCU.128 UR12, c[0x0][0x410] ;  /* 0x00008200ff0c77ac */ /* 0x000e620008000c00 */
[----:B------:R-:W-:Y:S01]  /*4310*/  P2R R114, PR, RZ, 0x1 ;  /* 0x00000001ff727803 */ /* 0x000fe20000000000 */
[----:B0-----:R-:W0:Y:S01]  /*4320*/  LDS.U16 R63, [R94] ;  /* 0x000000005e3f7984 */ /* 0x001e220000000400 */
        /* <DEDUP_REMOVED lines=150> */
[----:B------:R-:W-:Y:S04]  /*4c90*/  LDS.U16 R46, [R94+0xe] ;  /* 0x00000e005e2e7984 */ /* 0x000fe80000000400 */
        /* <DEDUP_REMOVED lines=51> */
[----:B-1----:R-:W-:-:S07]  /*4fd0*/  SHF.L.U32 R33, R33, 0x10, RZ ;  /* 0x0000001021217819 */ /* 0x002fce00000006ff */
[----:B------:R-:W-:Y:S01]  /*4fe0*/  MUFU.EX2 R116, R116 ;  /* 0x0000007400747308 */ /* 0x000fe20000000800 */
[----:B0-----:R-:W-:Y:S01]  /*4ff0*/  SHF.L.U32 R41, R41, 0x10, RZ ;  /* 0x0000001029297819 */ /* 0x001fe200000006ff */
[----:B------:R-:W-:Y:S01]  /*5000*/  FMUL.FTZ R4, R33, -1.4426950216293334961 ;  /* 0xbfb8aa3b21047820 */ /* 0x000fe20000410000 */
[----:B------:R-:W-:-:S03]  /*5010*/  SHF.L.U32 R32, R32, 0x10, RZ ;  /* 0x0000001020207819 */ /* 0x000fc600000006ff */
[----:B------:R-:W-:Y:S02]  /*5020*/  FMUL.FTZ R5, R41, -1.4426950216293334961 ;  /* 0xbfb8aa3b29057820 */ /* 0x000fe40000410000 */
[----:B------:R-:W0:Y:S01]  /*5030*/  MUFU.EX2 R4, R4 ;  /* 0x0000000400047308 */ /* 0x000e220000000800 */
[----:B----4-:R-:W-:Y:S01]  /*5040*/  FADD.FTZ R64, R64, 1 ;  /* 0x3f80000040407421 */ /* 0x010fe20000010000 */
[----:B------:R-:W-:-:S06]  /*5050*/  FMUL.FTZ R117, R32, -1.4426950216293334961 ;  /* 0xbfb8aa3b20757820 */ /* 0x000fcc0000410000 */
[----:B------:R-:W1:Y:S08]  /*5060*/  MUFU.EX2 R5, R5 ;  /* 0x0000000500057308 */ /* 0x000e700000000800 */
[----:B------:R-:W-:Y:S08]  /*5070*/  MUFU.RCP R64, R64 ;  /* 0x0000004000407308 */ /* 0x000ff00000001000 */
[----:B------:R-:W4:Y:S01]  /*5080*/  MUFU.EX2 R117, R117 ;  /* 0x0000007500757308 */ /* 0x000f220000000800 */
[----:B0-----:R-:W-:Y:S01]  /*5090*/  FADD.FTZ R4, R4, 1 ;  /* 0x3f80000004047421 */ /* 0x001fe20000010000 */
[----:B-1----:R-:W-:Y:S01]  /*50a0*/  FADD.FTZ R5, R5, 1 ;  /* 0x3f80000005057421 */ /* 0x002fe20000010000 */
[----:B------:R-:W-:-:S02]  /*50b0*/  SHF.L.U32 R44, R44, 0x10, RZ ;  /* 0x000000102c2c7819 */ /* 0x000fc400000006ff */
[----:B------:R-:W-:-:S03]  /*50c0*/  SHF.L.U32 R43, R43, 0x10, RZ ;  /* 0x000000102b2b7819 */ /* 0x000fc600000006ff */
[----:B------:R-:W-:Y:S01]  /*50d0*/  FMUL.FTZ R119, R44, -1.4426950216293334961 ;  /* 0xbfb8aa3b2c777820 */ /* 0x000fe20000410000 */
[----:B------:R-:W-:Y:S01]  /*50e0*/  SHF.L.U32 R47, R47, 0x10, RZ ;  /* 0x000000102f2f7819 */ /* 0x000fe200000006ff */
[----:B------:R-:W-:Y:S01]  /*50f0*/  FMUL.FTZ R118, R43, -1.4426950216293334961 ;  /* 0xbfb8aa3b2b767820 */ /* 0x000fe20000410000 */
[----:B------:R-:W-:-:S03]  /*5100*/  SHF.L.U32 R46, R46, 0x10, RZ ;  /* 0x000000102e2e7819 */ /* 0x000fc600000006ff */
[----:B------:R-:W0:Y:S01]  /*5110*/  MUFU.EX2 R119, R119 ;  /* 0x0000007700777308 */ /* 0x000e220000000800 */
[----:B------:R-:W-:Y:S01]  /*5120*/  FMUL.FTZ R121, R47, -1.4426950216293334961 ;  /* 0xbfb8aa3b2f797820 */ /* 0x000fe20000410000 */
[----:B------:R-:W-:Y:S01]  /*5130*/  FMUL.FTZ R120, R46, -1.4426950216293334961 ;  /* 0xbfb8aa3b2e787820 */ /* 0x000fe20000410000 */
[----:B------:R-:W-:-:S05]  /*5140*/  SHF.L.U32 R65, R65, 0x10, RZ ;  /* 0x0000001041417819 */ /* 0x000fca00000006ff */
[----:B------:R-:W-:Y:S01]  /*5150*/  MUFU.EX2 R118, R118 ;  /* 0x0000007600767308 */ /* 0x000fe20000000800 */
[----:B------:R-:W-:-:S07]  /*5160*/  SHF.L.U32 R49, R49, 0x10, RZ ;  /* 0x0000001031317819 */ /* 0x000fce00000006ff */
[----:B------:R-:W-:Y:S01]  /*5170*/  MUFU.EX2 R121, R121 ;  /* 0x0000007900797308 */ /* 0x000fe20000000800 */
[----:B--2---:R-:W-:Y:S04]  /*5180*/  STS.U16 [R150], R61 ;  /* 0x0000003d96007388 */ /* 0x004fe80000000400 */
[----:B---3--:R-:W-:Y:S04]  /*5190*/  STS.U16 [R148+0x40], R60 ;  /* 0x0000403c94007388 */ /* 0x008fe80000000400 */
        /* <DEDUP_REMOVED lines=15> */
[----:B------:R-:W3:Y:S01]  /*5290*/  LDS.U16 R60, [R94] ;  /* 0x000000005e3c7984 */ /* 0x000ee20000000400 */
[----:B-1----:R-:W-:-:S03]  /*52a0*/  FADD.FTZ R67, R116, 1 ;  /* 0x3f80000074437421 */ /* 0x002fc60000010000 */
[----:B------:R-:W1:Y:S04]  /*52b0*/  LDS.U16 R61, [R94+0x2] ;  /* 0x000002005e3d7984 */ /* 0x000e680000000400 */
[----:B------:R-:W5:Y:S01]  /*52c0*/  LDS.U16 R62, [R94+0x4] ;  /* 0x000004005e3e7984 */ /* 0x000f620000000400 */
[----:B------:R-:W2:Y:S03]  /*52d0*/  MUFU.RCP R67, R67 ;  /* 0x0000004300437308 */ /* 0x000ea60000001000 */
[----:B------:R-:W5:Y:S04]  /*52e0*/  LDS.U16 R73, [R94+0x6] ;  /* 0x000006005e497984 */ /* 0x000f680000000400 */
[----:B------:R-:W5:Y:S01]  /*52f0*/  LDS.U16 R76, [R94+0x8] ;  /* 0x000008005e4c7984 */ /* 0x000f620000000400 */
[----:B------:R0:W-:Y:S01]  /*5300*/  MUFU.RCP R68, R4 ;  /* 0x0000000400447308 */ /* 0x0001e20000001000 */
[----:B----4-:R-:W-:-:S02]  /*5310*/  FADD.FTZ R69, R117, 1 ;  /* 0x3f80000075457421 */ /* 0x010fc40000010000 */
[----:B------:R-:W-:Y:S05]  /*5320*/  LDS.U16 R108, [R94+0xa] ;  /* 0x00000a005e6c7984 */ /* 0x000fea0000000400 */
[----:B------:R2:W-:Y:S01]  /*5330*/  MUFU.RCP R70, R5 ;  /* 0x0000000500467308 */ /* 0x0005e20000001000 */
[----:B0-----:R-:W-:Y:S01]  /*5340*/  FADD.FTZ R4, -R64, 1 ;  /* 0x3f80000040047421 */ /* 0x001fe20000010100 */
[----:B------:R-:W-:-:S06]  /*5350*/  FADD.FTZ R71, R119, 1 ;  /* 0x3f80000077477421 */ /* 0x000fcc0000010000 */
[----:B------:R-:W-:Y:S01]  /*5360*/  MUFU.EX2 R120, R120 ;  /* 0x0000007800787308 */ /* 0x000fe20000000800 */
[----:B--2---:R-:W-:Y:S01]  /*5370*/  FADD.FTZ R5, -R67, 1 ;  /* 0x3f80000043057421 */ /* 0x004fe20000010100 */
[----:B------:R-:W-:Y:S01]  /*5380*/  FFMA.FTZ R112, R31, R4, 1 ;  /* 0x3f8000001f707423 */ /* 0x000fe20000010004 */
[----:B------:R-:W-:Y:S01]  /*5390*/  FMUL.FTZ R122, R49, -1.4426950216293334961 ;  /* 0xbfb8aa3b317a7820 */ /* 0x000fe20000410000 */
[----:B------:R-:W0:Y:S01]  /*53a0*/  LDS.U16 R4, [R94+0xc] ;  /* 0x00000c005e047984 */ /* 0x000e220000000400 */
[----:B---3--:R-:W-:Y:S01]  /*53b0*/  SHF.L.U32 R60, R60, 0x10, RZ ;  /* 0x000000103c3c7819 */ /* 0x008fe200000006ff */
[----:B------:R-:W-:Y:S02]  /*53c0*/  FFMA.FTZ R115, R30, R5, 1 ;  /* 0x3f8000001e737423 */ /* 0x000fe40000010005 */
[----:B------:R-:W2:Y:S01]  /*53d0*/  MUFU.RCP R69, R69 ;  /* 0x0000004500457308 */ /* 0x000ea20000001000 */
[----:B------:R-:W-:Y:S01]  /*53e0*/  SHF.L.U32 R110, R110, 0x10, RZ ;  /* 0x000000106e6e7819 */ /* 0x000fe200000006ff */
[----:B------:R-:W-:Y:S01]  /*53f0*/  FADD.FTZ R74, R118, 1 ;  /* 0x3f800000764a7421 */ /* 0x000fe20000010000 */
[----:B------:R-:W-:Y:S01]  /*5400*/  FMUL.FTZ R5, R63, R60 ;  /* 0x0000003c3f057220 */ /* 0x000fe20000410000 */
[----:B------:R-:W-:Y:S01]  /*5410*/  SHF.L.U32 R111, R111, 0x10, RZ ;  /* 0x000000106f6f7819 */ /* 0x000fe200000006ff */
[----:B------:R-:W-:Y:S02]  /*5420*/  LDS.U16 R131, [R94+0x1e] ;  /* 0x00001e005e837984 */ /* 0x000fe40000000400 */
[----:B------:R-:W-:-:S04]  /*5430*/  FMUL.FTZ R5, R64, R5 ;  /* 0x0000000540057220 */ /* 0x000fc80000410000 */
[----:B------:R-:W-:Y:S02]  /*5440*/  FMUL.FTZ R132, R5, R112 ;  /* 0x0000007005847220 */ /* 0x000fe40000410000 */
[----:B------:R-:W3:Y:S01]  /*5450*/  LDS.U16 R5, [R94+0xe] ;  /* 0x00000e005e057984 */ /* 0x000ee20000000400 */
[----:B-1----:R-:W-:Y:S02]  /*5460*/  SHF.L.U32 R61, R61, 0x10, RZ ;  /* 0x000000103d3d7819 */ /* 0x002fe400000006ff */
[----:B-----5:R-:W-:Y:S01]  /*5470*/  SHF.L.U32 R62, R62, 0x10, RZ ;  /* 0x000000103e3e7819 */ /* 0x020fe200000006ff */
[----:B--2---:R-:W-:Y:S02]  /*5480*/  FADD.FTZ R117, -R69, 1 ;  /* 0x3f80000045757421 */ /* 0x004fe40000010100 */
[----:B------:R-:W-:Y:S02]  /*5490*/  FMUL.FTZ R114, R66, R61 ;  /* 0x0000003d42727220 */ /* 0x000fe40000410000 */
[----:B------:R-:W-:Y:S01]  /*54a0*/  FMUL.FTZ R116, R65, R62 ;  /* 0x0000003e41747220 */ /* 0x000fe20000410000 */
[----:B------:R-:W-:Y:S01]  /*54b0*/  FFMA.FTZ R117, R32, R117, 1 ;  /* 0x3f80000020757423 */ /* 0x000fe20000010075 */
[----:B------:R-:W-:Y:S01]  /*54c0*/  FMUL.FTZ R114, R67, R114 ;  /* 0x0000007243727220 */ /* 0x000fe20000410000 */
[----:B------:R-:W-:Y:S01]  /*54d0*/  SHF.L.U32 R73, R73, 0x10, RZ ;  /* 0x0000001049497819 */ /* 0x000fe200000006ff */
[----:B------:R-:W-:Y:S01]  /*54e0*/  FMUL.FTZ R116, R69, R116 ;  /* 0x0000007445747220 */ /* 0x000fe20000410000 */
[----:B------:R-:W1:Y:S01]  /*54f0*/  MUFU.RCP R71, R71 ;  /* 0x0000004700477308 */ /* 0x000e620000001000 */
[----:B------:R-:W-:Y:S01]  /*5500*/  FADD.FTZ R118, R121, 1 ;  /* 0x3f80000079767421 */ /* 0x000fe20000010000 */
[----:B------:R-:W-:Y:S01]  /*5510*/  FMUL.FTZ R133, R114, R115 ;  /* 0x0000007372857220 */ /* 0x000fe20000410000 */
[----:B------:R-:W-:Y:S01]  /*5520*/  FMUL.FTZ R134, R116, R117 ;  /* 0x0000007574867220 */ /* 0x000fe20000410000 */
[----:B------:R-:W-:Y:S01]  /*5530*/  FADD.FTZ R116, -R68, 1 ;  /* 0x3f80000044747421 */ /* 0x000fe20000010100 */
[----:B------:R-:W2:Y:S01]  /*5540*/  LDS.U16 R121, [R94+0x10] ;  /* 0x000010005e797984 */ /* 0x000ea20000000400 */
[----:B------:R-:W-:Y:S01]  /*5550*/  SHF.L.U32 R76, R76, 0x10, RZ ;  /* 0x000000104c4c7819 */ /* 0x000fe200000006ff */
[----:B------:R-:W-:Y:S01]  /*5560*/  FMUL.FTZ R115, R110, R73 ;  /* 0x000000496e737220 */ /* 0x000fe20000410000 */
[----:B------:R-:W4:Y:S01]  /*5570*/  MUFU.EX2 R122, R122 ;  /* 0x0000007a007a7308 */ /* 0x000f220000000800 */
[----:B------:R-:W-:Y:S01]  /*5580*/  FADD.FTZ R109, R120, 1 ;  /* 0x3f800000786d7421 */ /* 0x000fe20000010000 */
[----:B------:R-:W-:Y:S01]  /*5590*/  SHF.L.U32 R52, R52, 0x10, RZ ;  /* 0x0000001034347819 */ /* 0x000fe200000006ff */
[----:B------:R-:W-:Y:S01]  /*55a0*/  FFMA.FTZ R116, R33, R116, 1 ;  /* 0x3f80000021747423 */ /* 0x000fe20000010074 */
[----:B------:R-:W-:Y:S01]  /*55b0*/  SHF.L.U32 R55, R55, 0x10, RZ ;  /* 0x0000001037377819 */ /* 0x000fe200000006ff */
[----:B------:R-:W-:Y:S01]  /*55c0*/  FMUL.FTZ R115, R68, R115 ;  /* 0x0000007344737220 */ /* 0x000fe20000410000 */
[----:B------:R-:W-:-:S02]  /*55d0*/  FMUL.FTZ R117, R111, R76 ;  /* 0x0000004c6f757220 */ /* 0x000fc40000410000 */
[----:B------:R5:W-:Y:S01]  /*55e0*/  MUFU.RCP R112, R118 ;  /* 0x0000007600707308 */ /* 0x000be20000001000 */
[----:B------:R-:W-:Y:S01]  /*55f0*/  SHF.L.U32 R56, R56, 0x10, RZ ;  /* 0x0000001038387819 */ /* 0x000fe200000006ff */
[----:B------:R-:W-:Y:S01]  /*5600*/  FMUL.FTZ R135, R115, R116 ;  /* 0x0000007473877220 */ /* 0x000fe20000410000 */
[----:B------:R-:W-:Y:S01]  /*5610*/  SHF.L.U32 R58, R58, 0x10, RZ ;  /* 0x000000103a3a7819 */ /* 0x000fe200000006ff */
[----:B------:R-:W-:Y:S01]  /*5620*/  FMUL.FTZ R124, R52, -1.4426950216293334961 ;  /* 0xbfb8aa3b347c7820 */ /* 0x000fe20000410000 */
[----:B------:R-:W-:-:S03]  /*5630*/  FMUL.FTZ R125, R55, -1.4426950216293334961 ;  /* 0xbfb8aa3b377d7820 */ /* 0x000fc60000410000 */
[----:B------:R-:W3:Y:S01]  /*5640*/  MUFU.RCP R74, R74 ;  /* 0x0000004a004a7308 */ /* 0x000ee20000001000 */
[C---:B-----5:R-:W-:Y:S01]  /*5650*/  FADD.FTZ R118, -R70.reuse, 1 ;  /* 0x3f80000046767421 */ /* 0x060fe20000010100 */
[----:B------:R-:W-:Y:S01]  /*5660*/  SHF.L.U32 R59, R59, 0x10, RZ ;  /* 0x000000103b3b7819 */ /* 0x000fe200000006ff */
[----:B------:R-:W-:Y:S01]  /*5670*/  FMUL.FTZ R117, R70, R117 ;  /* 0x0000007546757220 */ /* 0x000fe20000410000 */
[----:B------:R-:W-:Y:S01]  /*5680*/  SHF.L.U32 R116, R53, 0x10, RZ ;  /* 0x0000001035747819 */ /* 0x000fe200000006ff */
[----:B------:R-:W-:Y:S01]  /*5690*/  FFMA.FTZ R118, R41, R118, 1 ;  /* 0x3f80000029767423 */ /* 0x000fe20000010076 */
[----:B------:R-:W-:Y:S02]  /*56a0*/  SHF.L.U32 R50, R50, 0x10, RZ ;  /* 0x0000001032327819 */ /* 0x000fe400000006ff */
[----:B------:R-:W5:Y:S01]  /*56b0*/  MUFU.RCP R109, R109 ;  /* 0x0000006d006d7308 */ /* 0x000f620000001000 */
[----:B0-----:R-:W-:Y:S01]  /*56c0*/  SHF.L.U32 R53, R4, 0x10, RZ ;  /* 0x0000001004357819 */ /* 0x001fe200000006ff */
[----:B------:R-:W-:Y:S01]  /*56d0*/  FMUL.FTZ R126, R56, -1.4426950216293334961 ;  /* 0xbfb8aa3b387e7820 */ /* 0x000fe20000410000 */
[----:B------:R-:W-:Y:S01]  /*56e0*/  FMUL.FTZ R128, R58, -1.4426950216293334961 ;  /* 0xbfb8aa3b3a807820 */ /* 0x000fe20000410000 */
[----:B------:R-:W-:Y:S01]  /*56f0*/  FMUL.FTZ R136, R117, R118 ;  /* 0x0000007675887220 */ /* 0x000fe20000410000 */
[----:B------:R-:W-:Y:S01]  /*5700*/  FMUL.FTZ R129, R59, -1.4426950216293334961 ;  /* 0xbfb8aa3b3b817820 */ /* 0x000fe20000410000 */
[----:B-1----:R-:W-:Y:S01]  /*5710*/  FADD.FTZ R117, -R71, 1 ;  /* 0x3f80000047757421 */ /* 0x002fe20000010100 */
[----:B------:R-:W-:Y:S01]  /*5720*/  FMUL.FTZ R123, R50, -1.4426950216293334961 ;  /* 0xbfb8aa3b327b7820 */ /* 0x000fe20000410000 */
[----:B------:R-:W0:Y:S01]  /*5730*/  MUFU.EX2 R124, R124 ;  /* 0x0000007c007c7308 */ /* 0x000e220000000800 */
[----:B------:R-:W-:Y:S01]  /*5740*/  FMUL.FTZ R118, R116, R53 ;  /* 0x0000003574767220 */ /* 0x000fe20000410000 */
[----:B----4-:R-:W-:Y:S01]  /*5750*/  FADD.FTZ R114, R122, 1 ;  /* 0x3f8000007a727421 */ /* 0x010fe20000010000 */
[----:B------:R-:W-:Y:S01]  /*5760*/  SHF.L.U32 R113, R113, 0x10, RZ ;  /* 0x0000001071717819 */ /* 0x000fe200000006ff */
[----:B------:R-:W-:Y:S01]  /*5770*/  FFMA.FTZ R122, R44, R117, 1 ;  /* 0x3f8000002c7a7423 */ /* 0x000fe20000010075 */
[----:B------:R-:W-:Y:S01]  /*5780*/  SHF.L.U32 R108, R108, 0x10, RZ ;  /* 0x000000106c6c7819 */ /* 0x000fe200000006ff */
[----:B------:R-:W1:Y:S02]  /*5790*/  LDS.U16 R4, [R94+0x12] ;  /* 0x000012005e047984 */ /* 0x000e640000000400 */
[----:B------:R-:W4:Y:S01]  /*57a0*/  MUFU.EX2 R125, R125 ;  /* 0x0000007d007d7308 */ /* 0x000f220000000800 */
[----:B------:R-:W-:Y:S01]  /*57b0*/  FMUL.FTZ R117, R71, R118 ;  /* 0x0000007647757220 */ /* 0x000fe20000410000 */
[----:B------:R-:W-:-:S06]  /*57c0*/  SHF.L.U32 R118, R29, 0x10, RZ ;  /* 0x000000101d767819 */ /* 0x000fcc00000006ff */
[----:B------:R2:W4:Y:S01]  /*57d0*/  MUFU.EX2 R127, R126 ;  /* 0x0000007e007f7308 */ /* 0x0005220000000800 */
[----:B---3--:R-:W-:Y:S01]  /*57e0*/  SHF.L.U32 R29, R5, 0x10, RZ ;  /* 0x00000010051d7819 */ /* 0x008fe200000006ff */
[----:B------:R-:W-:-:S06]  /*57f0*/  FADD.FTZ R120, -R74, 1 ;  /* 0x3f8000004a787421 */ /* 0x000fcc0000010100 */
[----:B------:R3:W4:Y:S01]  /*5800*/  MUFU.EX2 R130, R128 ;  /* 0x0000008000827308 */ /* 0x0007220000000800 */
[----:B------:R-:W-:Y:S01]  /*5810*/  FMUL.FTZ R119, R113, R108 ;  /* 0x0000006c71777220 */ /* 0x000fe20000410000 */
[----:B--2---:R-:W-:Y:S06]  /*5820*/  LDS.U16 R126, [R94+0x14] ;  /* 0x000014005e7e7984 */ /* 0x004fec0000000400 */
[----:B------:R2:W-:Y:S01]  /*5830*/  MUFU.EX2 R141, R129 ;  /* 0x00000081008d7308 */ /* 0x0005e20000000800 */
[----:B---3--:R-:W3:Y:S01]  /*5840*/  LDS.U16 R128, [R94+0x16] ;  /* 0x000016005e807984 */ /* 0x008ee20000000400 */
[----:B------:R-:W-:Y:S01]  /*5850*/  FMUL.FTZ R138, R117, R122 ;  /* 0x0000007a758a7220 */ /* 0x000fe20000410000 */
[----:B-----5:R-:W-:-:S05]  /*5860*/  FADD.FTZ R5, -R109, 1 ;  /* 0x3f8000006d057421 */ /* 0x020fca0000010100 */
[----:B------:R-:W5:Y:S01]  /*5870*/  MUFU.EX2 R123, R123 ;  /* 0x0000007b007b7308 */ /* 0x000f620000000800 */
[----:B--2---:R-:W2:Y:S01]  /*5880*/  LDS.U16 R129, [R94+0x18] ;  /* 0x000018005e817984 */ /* 0x004ea20000000400 */
[----:B------:R-:W-:Y:S01]  /*5890*/  FMUL.FTZ R122, R118, R29 ;  /* 0x0000001d767a7220 */ /* 0x000fe20000410000 */
[----:B------:R-:W-:Y:S01]  /*58a0*/  FFMA.FTZ R120, R43, R120, 1 ;  /* 0x3f8000002b787423 */ /* 0x000fe20000010078 */
[----:B------:R-:W-:Y:S01]  /*58b0*/  FMUL.FTZ R119, R74, R119 ;  /* 0x000000774a777220 */ /* 0x000fe20000410000 */
[----:B------:R-:W-:Y:S01]  /*58c0*/  FFMA.FTZ R5, R46, R5, 1 ;  /* 0x3f8000002e057423 */ /* 0x000fe20000010005 */
[----:B------:R-:W-:Y:S02]  /*58d0*/  FMUL.FTZ R122, R109, R122 ;  /* 0x0000007a6d7a7220 */ /* 0x000fe40000410000 */
[----:B------:R-:W-:Y:S01]  /*58e0*/  FMUL.FTZ R137, R119, R120 ;  /* 0x0000007877897220 */ /* 0x000fe20000410000 */
[----:B0-----:R-:W-:Y:S01]  /*58f0*/  FADD.FTZ R119, R124, 1 ;  /* 0x3f8000007c777421 */ /* 0x001fe20000010000 */
[----:B----4-:R-:W-:Y:S01]  /*5900*/  FADD.FTZ R120, R125, 1 ;  /* 0x3f8000007d787421 */ /* 0x010fe20000010000 */
[----:B------:R-:W-:Y:S01]  /*5910*/  FADD.FTZ R125, R127, 1 ;  /* 0x3f8000007f7d7421 */ /* 0x000fe20000010000 */
[----:B------:R-:W-:Y:S01]  /*5920*/  FADD.FTZ R127, R130, 1 ;  /* 0x3f800000827f7421 */ /* 0x000fe20000010000 */
[----:B------:R-:W-:Y:S01]  /*5930*/  FMUL.FTZ R139, R122, R5 ;  /* 0x000000057a8b7220 */ /* 0x000fe20000410000 */
[----:B------:R-:W-:Y:S01]  /*5940*/  LDS.U16 R130, [R94+0x1c] ;  /* 0x00001c005e827984 */ /* 0x000fe20000000400 */
[----:B------:R-:W-:Y:S03]  /*5950*/  MUFU.RCP R114, R114 ;  /* 0x0000007200727308 */ /* 0x000fe60000001000 */
[----:B------:R-:W0:Y:S01]  /*5960*/  LDS.U16 R5, [R94+0x1a] ;  /* 0x00001a005e057984 */ /* 0x000e220000000400 */
[----:B-----5:R-:W-:Y:S01]  /*5970*/  FADD.FTZ R123, R123, 1 ;  /* 0x3f8000007b7b7421 */ /* 0x020fe20000010000 */
[----:B------:R-:W-:-:S03]  /*5980*/  SHF.L.U32 R117, R28, 0x10, RZ ;  /* 0x000000101c757819 */ /* 0x000fc600000006ff */
[----:B------:R-:W4:Y:S01]  /*5990*/  MUFU.RCP R119, R119 ;  /* 0x0000007700777308 */ /* 0x000f220000001000 */
[----:B------:R-:W-:Y:S01]  /*59a0*/  SHF.L.U32 R28, R121, 0x10, RZ ;  /* 0x00000010791c7819 */ /* 0x000fe200000006ff */
[----:B------:R-:W-:-:S06]  /*59b0*/  FADD.FTZ R124, -R112, 1 ;  /* 0x3f800000707c7421 */ /* 0x000fcc0000010100 */
[----:B------:R5:W1:Y:S01]  /*59c0*/  MUFU.RCP R115, R123 ;  /* 0x0000007b00737308 */ /* 0x000a620000001000 */
[----:B------:R-:W-:Y:S01]  /*59d0*/  FMUL.FTZ R121, R117, R28 ;  /* 0x0000001c75797220 */ /* 0x000fe20000410000 */
[----:B------:R-:W-:-:S03]  /*59e0*/  FFMA.FTZ R124, R47, R124, 1 ;  /* 0x3f8000002f7c7423 */ /* 0x000fc6000001007c */
[----:B------:R-:W-:-:S03]  /*59f0*/  FMUL.FTZ R121, R112, R121 ;  /* 0x0000007970797220 */ /* 0x000fc60000410000 */
[----:B------:R-:W0:Y:S01]  /*5a00*/  MUFU.RCP R120, R120 ;  /* 0x0000007800787308 */ /* 0x000e220000001000 */
[----:B------:R-:W-:Y:S01]  /*5a10*/  FMUL.FTZ R140, R121, R124 ;  /* 0x0000007c798c7220 */ /* 0x000fe20000410000 */
[----:B------:R-:W-:Y:S01]  /*5a20*/  SHF.L.U32 R121, R27, 0x10, RZ ;  /* 0x000000101b797819 */ /* 0x000fe200000006ff */
[----:B----4-:R-:W-:Y:S01]  /*5a30*/  FADD.FTZ R27, -R119, 1 ;  /* 0x3f800000771b7421 */ /* 0x010fe20000010100 */
[----:B------:R-:W-:Y:S01]  /*5a40*/  SHF.L.U32 R124, R24, 0x10, RZ ;  /* 0x00000010187c7819 */ /* 0x000fe200000006ff */
[----:B------:R-:W-:Y:S01]  /*5a50*/  FADD.FTZ R24, -R114, 1 ;  /* 0x3f80000072187421 */ /* 0x000fe20000010100 */
[----:B-----5:R-:W-:Y:S01]  /*5a60*/  SHF.L.U32 R123, R25, 0x10, RZ ;  /* 0x00000010197b7819 */ /* 0x020fe200000006ff */
[----:B------:R-:W-:Y:S01]  /*5a70*/  FADD.FTZ R141, R141, 1 ;  /* 0x3f8000008d8d7421 */ /* 0x000fe20000010000 */
[----:B------:R-:W-:Y:S01]  /*5a80*/  SHF.L.U32 R122, R26, 0x10, RZ ;  /* 0x000000101a7a7819 */ /* 0x000fe200000006ff */
[----:B-1----:R-:W-:Y:S01]  /*5a90*/  FADD.FTZ R25, -R115, 1 ;  /* 0x3f80000073197421 */ /* 0x002fe20000010100 */
[----:B------:R-:W-:Y:S01]  /*5aa0*/  FFMA.FTZ R142, R49, R24, 1 ;  /* 0x3f800000318e7423 */ /* 0x000fe20000010018 */
[----:B------:R-:W-:Y:S01]  /*5ab0*/  FFMA.FTZ R145, R52, R27, 1 ;  /* 0x3f80000034917423 */ /* 0x000fe2000001001b */
[----:B------:R-:W-:-:S02]  /*5ac0*/  SHF.L.U32 R24, R4, 0x10, RZ ;  /* 0x0000001004187819 */ /* 0x000fc400000006ff */
[----:B---3--:R-:W-:Y:S02]  /*5ad0*/  SHF.L.U32 R26, R128, 0x10, RZ ;  /* 0x00000010801a7819 */ /* 0x008fe400000006ff */
[----:B--2---:R-:W-:Y:S01]  /*5ae0*/  SHF.L.U32 R27, R129, 0x10, RZ ;  /* 0x00000010811b7819 */ /* 0x004fe200000006ff */
[----:B------:R-:W1:Y:S01]  /*5af0*/  MUFU.RCP R125, R125 ;  /* 0x0000007d007d7308 */ /* 0x000e620000001000 */
[----:B------:R-:W-:Y:S01]  /*5b00*/  FFMA.FTZ R143, R50, R25, 1 ;  /* 0x3f800000328f7423 */ /* 0x000fe20000010019 */
[----:B------:R-:W-:Y:S01]  /*5b10*/  SHF.L.U32 R25, R126, 0x10, RZ ;  /* 0x000000107e197819 */ /* 0x000fe200000006ff */
[----:B0-----:R-:W-:Y:S01]  /*5b20*/  FADD.FTZ R144, -R120, 1 ;  /* 0x3f80000078907421 */ /* 0x001fe20000010100 */
        /* <DEDUP_REMOVED lines=8> */
[----:B--2---:R-:W-:-:S04]  /*5bb0*/  FMUL.FTZ R141, R124, R27 ;  /* 0x0000001b7c8d7220 */ /* 0x004fc80000410000 */
[----:B------:R-:W-:Y:S01]  /*5bc0*/  FMUL.FTZ R128, R120, R141 ;  /* 0x0000008d78807220 */ /* 0x000fe20000410000 */
[----:B------:R-:W-:Y:S01]  /*5bd0*/  FMUL.FTZ R141, R129, R142 ;  /* 0x0000008e818d7220 */ /* 0x000fe20000410000 */
[----:B------:R-:W-:Y:S01]  /*5be0*/  FMUL.FTZ R145, R126, R145 ;  /* 0x000000917e917220 */ /* 0x000fe20000410000 */
[----:B------:R-:W-:Y:S01]  /*5bf0*/  SHF.L.U32 R129, R23, 0x10, RZ ;  /* 0x0000001017817819 */ /* 0x000fe200000006ff */
[----:B------:R-:W-:Y:S01]  /*5c00*/  FMUL.FTZ R147, R128, R147 ;  /* 0x0000009380937220 */ /* 0x000fe20000410000 */
[----:B------:R-:W-:Y:S01]  /*5c10*/  SHF.L.U32 R126, R7, 0x10, RZ ;  /* 0x00000010077e7819 */ /* 0x000fe200000006ff */
[----:B------:R-:W-:Y:S01]  /*5c20*/  FMUL.FTZ R4, R115, R4 ;  /* 0x0000000473047220 */ /* 0x000fe20000410000 */
[----:B------:R-:W-:Y:S02]  /*5c30*/  SHF.L.U32 R128, R6, 0x10, RZ ;  /* 0x0000001006807819 */ /* 0x000fe400000006ff */
[----:B------:R-:W-:Y:S02]  /*5c40*/  SHF.L.U32 R6, R5, 0x10, RZ ;  /* 0x0000001005067819 */ /* 0x000fe400000006ff */
[----:B------:R-:W-:-:S02]  /*5c50*/  SHF.L.U32 R7, R130, 0x10, RZ ;  /* 0x0000001082077819 */ /* 0x000fc400000006ff */
[----:B------:R-:W-:Y:S01]  /*5c60*/  SHF.L.U32 R23, R131, 0x10, RZ ;  /* 0x0000001083177819 */ /* 0x000fe200000006ff */
[----:B------:R-:W-:Y:S01]  /*5c70*/  FMUL.FTZ R4, R4, R143 ;  /* 0x0000008f04047220 */ /* 0x000fe20000410000 */
[----:B------:R-:W-:Y:S01]  /*5c80*/  F2FP.BF16.F32.PACK_AB R144, R133, R132 ;  /* 0x000000848590723e */ /* 0x000fe200000010ff */
[----:B------:R-:W-:Y:S01]  /*5c90*/  BAR.SYNC.DEFER_BLOCKING 0x0 ;  /* 0x0000000000007b1d */ /* 0x000fe20000010000 */
        /* <DEDUP_REMOVED lines=169> */
[----:B------:R-:W-:Y:S01]  /*6730*/  STS.U16 [R94], R30 ;  /* 0x0000001e5e007388 */ /* 0x000fe20000000400 */
        /* <DEDUP_REMOVED lines=8> */
[----:B------:R-:W-:Y:S01]  /*67c0*/  STS.U16 [R94+0x4], R32 ;  /* 0x000004205e007388 */ /* 0x000fe20000000400 */
[----:B------:R-:W-:Y:S01]  /*67d0*/  PRMT R24, R28, 0x7632, R24 ;  /* 0x000076321c187816 */ /* 0x000fe20000000018 */
[----:B0-----:R-:W-:Y:S01]  /*67e0*/  UIMAD.WIDE.U32 UR8, UR30, UR12, UR8 ;  /* 0x0000000c1e0872a5 */ /* 0x001fe2000f8e0008 */
[----:B-1----:R-:W-:Y:S01]  /*67f0*/  PRMT R47, R29, 0x7632, R47 ;  /* 0x000076321d2f7816 */ /* 0x002fe2000000002f */
[----:B------:R-:W-:Y:S01]  /*6800*/  STS.U16 [R94+0x8], R41 ;  /* 0x000008295e007388 */ /* 0x000fe20000000400 */
[----:B------:R-:W-:Y:S01]  /*6810*/  PRMT R26, R6, 0x7632, R26 ;  /* 0x00007632061a7816 */ /* 0x000fe2000000001a */
[----:B------:R-:W-:Y:S01]  /*6820*/  UIMAD UR9, UR30, UR13, UR9 ;  /* 0x0000000d1e0972a4 */ /* 0x000fe2000f8e0209 */
[----:B--2---:R-:W-:Y:S01]  /*6830*/  PRMT R5, R25, 0x7632, R5 ;  /* 0x0000763219057816 */ /* 0x004fe20000000005 */
[----:B------:R-:W-:Y:S01]  /*6840*/  STS.U16 [R94+0xa], R23 ;  /* 0x00000a175e007388 */ /* 0x000fe20000000400 */
[----:B------:R-:W-:Y:S01]  /*6850*/  PRMT R30, R4, 0x7632, R30 ;  /* 0x00007632041e7816 */ /* 0x000fe2000000001e */
        /* <DEDUP_REMOVED lines=68> */
.L_x_7442:
        /* <DEDUP_REMOVED lines=111> */
.L_x_7541:
        /* <DEDUP_REMOVED lines=9> */
[----:B-1----:R-:W-:-:S04]  /*7420*/  MOV R62, UR26 ;  /* 0x0000001a003e7c02 */ /* 0x002fc80008000f00 */
[----:B------:R-:W-:-:S06]  /*7430*/  MOV R63, UR36 ;  /* 0x00000024003f7c02 */ /* 0x000fcc0008000f00 */
[----:B------:R-:W3:Y:S01]  /*7440*/  LDG.E.64 R62, desc[UR32][R62.64] ;  /* 0x000000203e3e7981 */ /* 0x000ee2000c1e1b00 */
[----:B------:R-:W-:Y:S01]  /*7450*/  HFMA2 R61, -RZ, RZ, 0, 0 ;  /* 0x00000000ff3d7431 */ /* 0x000fe200000001ff */
[----:B------:R-:W-:Y:S02]  /*7460*/  LOP3.LUT R60, R122, 0x7c00, R121, 0xf8, !PT ;  /* 0x00007c007a3c7812 */ /* 0x000fe400078ef879 */
[----:B--2---:R-:W-:Y:S02]  /*7470*/  MOV R67, UR44 ;  /* 0x0000002c00437c02 */ /* 0x004fe40008000f00 */
[C---:B------:R-:W-:Y:S02]  /*7480*/  LOP3.LUT R64, R60.reuse, 0x20, RZ, 0xfc, !PT ;  /* 0x000000203c407812 */ /* 0x040fe400078efcff */
[----:B------:R-:W-:Y:S02]  /*7490*/  LOP3.LUT R65, R60, 0x40, RZ, 0xfc, !PT ;  /* 0x000000403c417812 */ /* 0x000fe400078efcff */
[----:B------:R-:W-:Y:S01]  /*74a0*/  MOV R69, UR45 ;  /* 0x0000002d00457c02 */ /* 0x000fe20008000f00 */
[----:B------:R-:W-:Y:S01]  /*74b0*/  IMAD.WIDE.U32 R66, R67, UR8, R60 ;  /* 0x0000000843427c25 */ /* 0x000fe2000f8e003c */
        /* <DEDUP_REMOVED lines=75> */
[----:B------:R-:W-:Y:S01]  /*7970*/  PRMT R119, RZ, 0x7610, R119 ;  /* 0x00007610ff777816 */ /* 0x000fe20000000077 */
[----:B------:R-:W5:Y:S01]  /*7980*/  @!P6 LDG.E.U16 R133, desc[UR32][R64.64] ;  /* 0x000000204085e981 */ /* 0x000f62000c1e1500 */
        /* <DEDUP_REMOVED lines=26> */
[----:B------:R-:W-:Y:S01]  /*7b30*/  LOP3.LUT R61, R60, 0x3a0, RZ, 0xfc, !PT ;  /* 0x000003a03c3d7812 */ /* 0x000fe200078efcff */
[----:B------:R-:W2:Y:S01]  /*7b40*/  @!P5 LDG.E.U16 R131, desc[UR32][R64.64+0x5c0] ;  /* 0x0005c0204083d981 */ /* 0x000ea2000c1e1500 */
[----:B------:R-:W-:-:S02]  /*7b50*/  PRMT R135, RZ, 0x7610, R135 ;  /* 0x00007610ff877816 */ /* 0x000fc40000000087 */
[C---:B------:R-:W-:Y:S01]  /*7b60*/  LOP3.LUT R112, R60.reuse, 0x380, RZ, 0xfc, !PT ;  /* 0x000003803c707812 */ /* 0x040fe200078efcff */
[----:B------:R-:W2:Y:S01]  /*7b70*/  @!P0 LDG.E.U16 R130, desc[UR32][R64.64+0x600] ;  /* 0x0006002040828981 */ /* 0x000ea2000c1e1500 */
[----:B------:R-:W-:Y:S02]  /*7b80*/  PRMT R134, RZ, 0x7610, R134 ;  /* 0x00007610ff867816 */ /* 0x000fe40000000086 */
[----:B------:R-:W-:Y:S01]  /*7b90*/  ISETP.GE.AND P0, PT, R61, UR35, PT ;  /* 0x000000233d007c0c */ /* 0x000fe2000bf06270 */
[----:B------:R-:W2:Y:S01]  /*7ba0*/  @!P2 LDG.E.U16 R135, desc[UR32][R64.64+0x640] ;  /* 0x000640204087a981 */ /* 0x000ea2000c1e1500 */
[----:B------:R-:W-:Y:S02]  /*7bb0*/  LOP3.LUT R60, R60, 0x3c0, RZ, 0xfc, !PT ;  /* 0x000003c03c3c7812 */ /* 0x000fe400078efcff */
[----:B------:R-:W-:Y:S01]  /*7bc0*/  LOP3.LUT R61, R121, 0x3e0, R122, 0xfe, !PT ;  /* 0x000003e0793d7812 */ /* 0x000fe200078efe7a */
[----:B------:R-:W2:Y:S01]  /*7bd0*/  @!P3 LDG.E.U16 R134, desc[UR32][R64.64+0x680] ;  /* 0x000680204086b981 */ /* 0x000ea2000c1e1500 */
[----:B------:R-:W-:-:S02]  /*7be0*/  ISETP.GE.AND P5, PT, R112, UR35, PT ;  /* 0x0000002370007c0c */ /* 0x000fc4000bfa6270 */
[----:B------:R-:W-:Y:S02]  /*7bf0*/  ISETP.GE.AND P2, PT, R60, UR35, PT ;  /* 0x000000233c007c0c */ /* 0x000fe4000bf46270 */
        /* <DEDUP_REMOVED lines=37> */
[----:B------:R0:W-:Y:S02]  /*7e50*/  MUFU.COS R150, R61 ;  /* 0x0000003d00967308 */ /* 0x0001e40000000000 */
[----:B0-----:R-:W-:-:S06]  /*7e60*/  MOV R61, UR36 ;  /* 0x00000024003d7c02 */ /* 0x001fcc0008000f00 */
[----:B------:R-:W3:Y:S01]  /*7e70*/  LDG.E.64 R60, desc[UR32][R60.64] ;  /* 0x000000203c3c7981 */ /* 0x000ee2000c1e1b00 */
[----:B------:R-:W-:Y:S01]  /*7e80*/  MUFU.SIN R138, R63 ;  /* 0x0000003f008a7308 */ /* 0x000fe20000000400 */
[----:B------:R-:W0:Y:S07]  /*7e90*/  S2UR UR26, SR_CgaCtaId ;  /* 0x00000000001a79c3 */ /* 0x000e2e0000008800 */
[----:B------:R4:W-:Y:S02]  /*7ea0*/  MUFU.COS R139, R63 ;  /* 0x0000003f008b7308 */ /* 0x0009e40000000000 */
[----:B----4-:R-:W-:-:S06]  /*7eb0*/  FMUL.FTZ R63, R86, UR48 ;  /* 0x00000030563f7c20 */ /* 0x010fcc0008410000 */
[----:B------:R-:W-:Y:S08]  /*7ec0*/  MUFU.SIN R153, R65 ;  /* 0x0000004100997308 */ /* 0x000ff00000000400 */
[----:B------:R4:W-:Y:S01]  /*7ed0*/  MUFU.COS R157, R65 ;  /* 0x00000041009d7308 */ /* 0x0009e20000000000 */
[----:B------:R-:W-:Y:S01]  /*7ee0*/  LOP3.LUT R140, R190, 0x3e0, RZ, 0xc0, !PT ;  /* 0x000003e0be8c7812 */ /* 0x000fe200078ec0ff */
[----:B----4-:R-:W-:Y:S01]  /*7ef0*/  FMUL.RZ R65, R63, 0.15915493667125701904 ;  /* 0x3e22f9833f417820 */ /* 0x010fe2000040c000 */
[----:B------:R-:W-:-:S05]  /*7f00*/  FMUL.FTZ R63, R85, UR48 ;  /* 0x00000030553f7c20 */ /* 0x000fca0008410000 */
[----:B------:R-:W-:Y:S08]  /*7f10*/  MUFU.SIN R147, R112 ;  /* 0x0000007000937308 */ /* 0x000ff00000000400 */
[----:B------:R4:W-:Y:S02]  /*7f20*/  MUFU.COS R148, R112 ;  /* 0x0000007000947308 */ /* 0x0009e40000000000 */
[----:B----4-:R-:W-:Y:S01]  /*7f30*/  FMUL.RZ R112, R63, 0.15915493667125701904 ;  /* 0x3e22f9833f707820 */ /* 0x010fe2000040c000 */
[----:B------:R-:W-:-:S05]  /*7f40*/  FMUL.FTZ R63, R84, UR48 ;  /* 0x00000030543f7c20 */ /* 0x000fca0008410000 */
[----:B------:R-:W-:Y:S08]  /*7f50*/  MUFU.SIN R128, R64 ;  /* 0x0000004000807308 */ /* 0x000ff00000000400 */
[----:B------:R4:W-:Y:S02]  /*7f60*/  MUFU.COS R129, R64 ;  /* 0x0000004000817308 */ /* 0x0009e40000000000 */
[----:B----4-:R-:W-:Y:S01]  /*7f70*/  FMUL.RZ R64, R63, 0.15915493667125701904 ;  /* 0x3e22f9833f407820 */ /* 0x010fe2000040c000 */
[----:B------:R-:W-:-:S05]  /*7f80*/  IADD3 R63, PT, PT, R140, R107, RZ ;  /* 0x0000006b8c3f7210 */ /* 0x000fca0007ffe0ff */
[----:B------:R-:W-:Y:S01]  /*7f90*/  IMAD R171, R140, 0x1f, R63 ;  /* 0x0000001f8cab7824 */ /* 0x000fe200078e023f */
[----:B------:R-:W-:-:S04]  /*7fa0*/  UMOV UR25, 0x400 ;  /* 0x0000040000197882 */ /* 0x000fc80000000000 */
[C---:B------:R-:W-:Y:S01]  /*7fb0*/  IADD3 R152, PT, PT, R171.reuse, 0x40, RZ ;  /* 0x00000040ab987810 */ /* 0x040fe20007ffe0ff */
[----:B0-----:R-:W-:Y:S01]  /*7fc0*/  ULEA UR25, UR26, UR25, 0x18 ;  /* 0x000000191a197291 */ /* 0x001fe2000f8ec0ff */
[C---:B------:R-:W-:Y:S02]  /*7fd0*/  IADD3 R140, PT, PT, R171.reuse, 0x20, RZ ;  /* 0x00000020ab8c7810 */ /* 0x040fe40007ffe0ff */
[----:B------:R-:W-:Y:S02]  /*7fe0*/  IADD3 R154, PT, PT, R171, 0x60, RZ ;  /* 0x00000060ab9a7810 */ /* 0x000fe40007ffe0ff */
[-C--:B------:R-:W-:Y:S01]  /*7ff0*/  LEA.HI.SX32 R179, R152, R171.reuse, 0x1b ;  /* 0x000000ab98b37211 */ /* 0x080fe200078fdaff */
[----:B------:R-:W-:Y:S01]  /*8000*/  FMUL.FTZ R152, R79, UR48 ;  /* 0x000000304f987c20 */ /* 0x000fe20008410000 */
[----:B------:R-:W-:Y:S02]  /*8010*/  R2UR UR37, R62 ;  /* 0x000000003e2572ca */ /* 0x000fe400000e0000 */
[----:B------:R-:W-:-:S02]  /*8020*/  LEA.HI.SX32 R176, R171, R171, 0x1b ;  /* 0x000000ababb07211 */ /* 0x000fc400078fdaff */
[C---:B------:R-:W-:Y:S02]  /*8030*/  IADD3 R156, PT, PT, R171.reuse, 0x80, RZ ;  /* 0x00000080ab9c7810 */ /* 0x040fe40007ffe0ff */
[C---:B------:R-:W-:Y:S02]  /*8040*/  IADD3 R178, PT, PT, R171.reuse, 0x160, RZ ;  /* 0x00000160abb27810 */ /* 0x040fe40007ffe0ff */
[C---:B------:R-:W-:Y:S02]  /*8050*/  IADD3 R164, PT, PT, R171.reuse, 0xa0, RZ ;  /* 0x000000a0aba47810 */ /* 0x040fe40007ffe0ff */
[----:B------:R-:W-:Y:S02]  /*8060*/  LEA.HI.SX32 R177, R140, R171, 0x1b ;  /* 0x000000ab8cb17211 */ /* 0x000fe400078fdaff */
[C---:B------:R-:W-:Y:S01]  /*8070*/  IADD3 R166, PT, PT, R171.reuse, 0xc0, RZ ;  /* 0x000000c0aba67810 */ /* 0x040fe20007ffe0ff */
[----:B------:R-:W-:Y:S01]  /*8080*/  FMUL.RZ R183, R152, 0.15915493667125701904 ;  /* 0x3e22f98398b77820 */ /* 0x000fe2000040c000 */
[----:B------:R-:W-:-:S02]  /*8090*/  IADD3 R168, PT, PT, R171, 0xe0, RZ ;  /* 0x000000e0aba87810 */ /* 0x000fc40007ffe0ff */
[-C--:B------:R-:W-:Y:S02]  /*80a0*/  LEA.HI.SX32 R180, R154, R171.reuse, 0x1b ;  /* 0x000000ab9ab47211 */ /* 0x080fe400078fdaff */
[C---:B------:R-:W-:Y:S02]  /*80b0*/  IADD3 R170, PT, PT, R171.reuse, 0x100, RZ ;  /* 0x00000100abaa7810 */ /* 0x040fe40007ffe0ff */
[-C--:B------:R-:W-:Y:S02]  /*80c0*/  LEA.HI.SX32 R181, R156, R171.reuse, 0x1b ;  /* 0x000000ab9cb57211 */ /* 0x080fe400078fdaff */
[----:B------:R-:W-:Y:S02]  /*80d0*/  LEA.HI.SX32 R189, R178, R171, 0x1b ;  /* 0x000000abb2bd7211 */ /* 0x000fe400078fdaff */
[----:B------:R-:W-:Y:S02]  /*80e0*/  LEA R176, R176, UR25, 0x1 ;  /* 0x00000019b0b07c11 */ /* 0x000fe4000f8e08ff */
[----:B------:R-:W-:-:S02]  /*80f0*/  IADD3 R172, PT, PT, R171, 0x120, RZ ;  /* 0x00000120abac7810 */ /* 0x000fc40007ffe0ff */
[-C--:B------:R-:W-:Y:S02]  /*8100*/  LEA.HI.SX32 R182, R164, R171.reuse, 0x1b ;  /* 0x000000aba4b67211 */ /* 0x080fe400078fdaff */
[----:B------:R-:W-:Y:S02]  /*8110*/  LEA R178, R177, UR25, 0x1 ;  /* 0x00000019b1b27c11 */ /* 0x000fe4000f8e08ff */
[----:B------:R-:W-:Y:S02]  /*8120*/  IADD3 R174, PT, PT, R171, 0x140, RZ ;  /* 0x00000140abae7810 */ /* 0x000fe40007ffe0ff */
[-C--:B------:R-:W-:Y:S02]  /*8130*/  LEA.HI.SX32 R184, R166, R171.reuse, 0x1b ;  /* 0x000000aba6b87211 */ /* 0x080fe400078fdaff */
[----:B------:R-:W-:Y:S01]  /*8140*/  LEA R179, R179, UR25, 0x1 ;  /* 0x00000019b3b37c11 */ /* 0x000fe2000f8e08ff */
[----:B------:R-:W-:Y:S01]  /*8150*/  MUFU.SIN R152, R183 ;  /* 0x000000b700987308 */ /* 0x000fe20000000400 */
[----:B------:R-:W-:-:S02]  /*8160*/  LEA.HI.SX32 R185, R168, R171, 0x1b ;  /* 0x000000aba8b97211 */ /* 0x000fc400078fdaff */
[----:B------:R-:W-:Y:S01]  /*8170*/  LEA R177, R180, UR25, 0x1 ;  /* 0x00000019b4b17c11 */ /* 0x000fe2000f8e08ff */
[----:B-----5:R-:W-:Y:S01]  /*8180*/  STS.U16 [R176], R133 ;  /* 0x00000085b0007388 */ /* 0x020fe20000000400 */
[----:B------:R-:W-:Y:S02]  /*8190*/  IADD3 R192, PT, PT, R171, 0x180, RZ ;  /* 0x00000180abc07810 */ /* 0x000fe40007ffe0ff */
[-C--:B------:R-:W-:Y:S01]  /*81a0*/  LEA.HI.SX32 R186, R170, R171.reuse, 0x1b ;  /* 0x000000abaaba7211 */ /* 0x080fe200078fdaff */
[----:B------:R0:W-:Y:S01]  /*81b0*/  MUFU.COS R156, R183 ;  /* 0x000000b7009c7308 */ /* 0x0001e20000000000 */
[----:B------:R-:W-:Y:S01]  /*81c0*/  LEA R181, R181, UR25, 0x1 ;  /* 0x00000019b5b57c11 */ /* 0x000fe2000f8e08ff */
[----:B------:R-:W-:Y:S01]  /*81d0*/  STS.U16 [R178+0x40], R113 ;  /* 0x00004071b2007388 */ /* 0x000fe20000000400 */
[C---:B------:R-:W-:Y:S02]  /*81e0*/  IADD3 R194, PT, PT, R171.reuse, 0x1a0, RZ ;  /* 0x000001a0abc27810 */ /* 0x040fe40007ffe0ff */
[----:B------:R-:W-:Y:S01]  /*81f0*/  LEA.HI.SX32 R187, R172, R171, 0x1b ;  /* 0x000000abacbb7211 */ /* 0x000fe200078fdaff */
[----:B--2---:R2:W-:Y:S01]  /*8200*/  STS.U16 [R179+0x80], R108 ;  /* 0x0000806cb3007388 */ /* 0x0045e20000000400 */
[----:B------:R-:W-:-:S02]  /*8210*/  IADD3 R196, PT, PT, R171, 0x1c0, RZ ;  /* 0x000001c0abc47810 */ /* 0x000fc40007ffe0ff */
[----:B0-----:R-:W-:Y:S02]  /*8220*/  LEA R183, R182, UR25, 0x1 ;  /* 0x00000019b6b77c11 */ /* 0x001fe4000f8e08ff */
[----:B------:R-:W-:Y:S02]  /*8230*/  LEA.HI.SX32 R188, R174, R171, 0x1b ;  /* 0x000000abaebc7211 */ /* 0x000fe400078fdaff */
[----:B------:R-:W-:Y:S01]  /*8240*/  LEA R184, R184, UR25, 0x1 ;  /* 0x00000019b8b87c11 */ /* 0x000fe2000f8e08ff */
[----:B------:R0:W-:Y:S01]  /*8250*/  STS.U16 [R177+0xc0], R114 ;  /* 0x0000c072b1007388 */ /* 0x0001e20000000400 */
[----:B------:R-:W-:Y:S02]  /*8260*/  IADD3 R198, PT, PT, R171, 0x1e0, RZ ;  /* 0x000001e0abc67810 */ /* 0x000fe40007ffe0ff */
[----:B------:R-:W-:Y:S01]  /*8270*/  LEA R180, R185, UR25, 0x1 ;  /* 0x00000019b9b47c11 */ /* 0x000fe2000f8e08ff */
[----:B------:R-:W-:Y:S01]  /*8280*/  STS.U16 [R181+0x100], R66 ;  /* 0x00010042b5007388 */ /* 0x000fe20000000400 */
[----:B------:R-:W-:-:S02]  /*8290*/  IADD3 R200, PT, PT, R171, 0x200, RZ ;  /* 0x00000200abc87810 */ /* 0x000fc40007ffe0ff */
[-C--:B------:R-:W-:Y:S02]  /*82a0*/  LEA.HI.SX32 R192, R192, R171.reuse, 0x1b ;  /* 0x000000abc0c07211 */ /* 0x080fe400078fdaff */
[----:B------:R-:W-:Y:S01]  /*82b0*/  LEA R186, R186, UR25, 0x1 ;  /* 0x00000019baba7c11 */ /* 0x000fe2000f8e08ff */
[----:B------:R-:W-:Y:S01]  /*82c0*/  STS.U16 [R183+0x140], R68 ;  /* 0x00014044b7007388 */ /* 0x000fe20000000400 */
[----:B------:R-:W-:Y:S02]  /*82d0*/  IADD3 R202, PT, PT, R171, 0x220, RZ ;  /* 0x00000220abca7810 */ /* 0x000fe40007ffe0ff */
[----:B------:R-:W-:Y:S02]  /*82e0*/  LEA.HI.SX32 R194, R194, R171, 0x1b ;  /* 0x000000abc2c27211 */ /* 0x000fe400078fdaff */
[----:B------:R-:W-:Y:S02]  /*82f0*/  MOV R159, UR37 ;  /* 0x00000025009f7c02 */ /* 0x000fe40008000f00 */
[----:B--2---:R-:W-:Y:S01]  /*8300*/  LEA R108, R187, UR25, 0x1 ;  /* 0x00000019bb6c7c11 */ /* 0x004fe2000f8e08ff */
[----:B------:R2:W-:Y:S01]  /*8310*/  STS.U16 [R184+0x180], R71 ;  /* 0x00018047b8007388 */ /* 0x0005e20000000400 */
[----:B------:R-:W-:-:S02]  /*8320*/  IADD3 R204, PT, PT, R171, 0x240, RZ ;  /* 0x00000240abcc7810 */ /* 0x000fc40007ffe0ff */
[-C--:B------:R-:W-:Y:S02]  /*8330*/  LEA.HI.SX32 R196, R196, R171.reuse, 0x1b ;  /* 0x000000abc4c47211 */ /* 0x080fe400078fdaff */
[----:B------:R-:W-:Y:S01]  /*8340*/  LEA R113, R188, UR25, 0x1 ;  /* 0x00000019bc717c11 */ /* 0x000fe2000f8e08ff */
[----:B------:R4:W-:Y:S01]  /*8350*/  STS.U16 [R180+0x1c0], R111 ;  /* 0x0001c06fb4007388 */ /* 0x0009e20000000400 */
[----:B------:R-:W-:Y:S02]  /*8360*/  IADD3 R206, PT, PT, R171, 0x260, RZ ;  /* 0x00000260abce7810 */ /* 0x000fe40007ffe0ff */
[----:B------:R-:W-:Y:S02]  /*8370*/  LEA.HI.SX32 R198, R198, R171, 0x1b ;  /* 0x000000abc6c67211 */ /* 0x000fe400078fdaff */
[----:B0-----:R-:W-:Y:S01]  /*8380*/  LEA R114, R189, UR25, 0x1 ;  /* 0x00000019bd727c11 */ /* 0x001fe2000f8e08ff */
[----:B------:R0:W-:Y:S01]  /*8390*/  STS.U16 [R186+0x200], R67 ;  /* 0x00020043ba007388 */ /* 0x0001e20000000400 */
[----:B------:R-:W-:-:S02]  /*83a0*/  IADD3 R208, PT, PT, R171, 0x280, RZ ;  /* 0x00000280abd07810 */ /* 0x000fc40007ffe0ff */
[-C--:B------:R-:W-:Y:S02]  /*83b0*/  LEA.HI.SX32 R200, R200, R171.reuse, 0x1b ;  /* 0x000000abc8c87211 */ /* 0x080fe400078fdaff */
[----:B--2---:R-:W-:Y:S01]  /*83c0*/  LEA R71, R192, UR25, 0x1 ;  /* 0x00000019c0477c11 */ /* 0x004fe2000f8e08ff */
[----:B------:R-:W-:Y:S01]  /*83d0*/  FMUL.FTZ R159, R159, 1.4426950216293334961 ;  /* 0x3fb8aa3b9f9f7820 */ /* 0x000fe20000410000 */
[C---:B------:R-:W-:Y:S01]  /*83e0*/  IADD3 R210, PT, PT, R171.reuse, 0x2a0, RZ ;  /* 0x000002a0abd27810 */ /* 0x040fe20007ffe0ff */
[----:B------:R2:W-:Y:S01]  /*83f0*/  STS.U16 [R108+0x240], R69 ;  /* 0x000240456c007388 */ /* 0x0005e20000000400 */
[----:B------:R-:W-:Y:S02]  /*8400*/  LEA.HI.SX32 R202, R202, R171, 0x1b ;  /* 0x000000abcaca7211 */ /* 0x000fe400078fdaff */
[----:B----4-:R-:W-:Y:S01]  /*8410*/  LEA R111, R194, UR25, 0x1 ;  /* 0x00000019c26f7c11 */ /* 0x010fe2000f8e08ff */
[----:B------:R-:W-:Y:S01]  /*8420*/  STS.U16 [R113+0x280], R110 ;  /* 0x0002806e71007388 */ /* 0x000fe20000000400 */
[----:B------:R-:W-:-:S02]  /*8430*/  IADD3 R212, PT, PT, R171, 0x2c0, RZ ;  /* 0x000002c0abd47810 */ /* 0x000fc40007ffe0ff */
[-C--:B------:R-:W-:Y:S02]  /*8440*/  LEA.HI.SX32 R204, R204, R171.reuse, 0x1b ;  /* 0x000000abcccc7211 */ /* 0x080fe400078fdaff */
[----:B------:R-:W-:Y:S01]  /*8450*/  LEA R196, R196, UR25, 0x1 ;  /* 0x00000019c4c47c11 */ /* 0x000fe2000f8e08ff */
[----:B------:R-:W-:Y:S01]  /*8460*/  STS.U16 [R114+0x2c0], R115 ;  /* 0x0002c07372007388 */ /* 0x000fe20000000400 */
[C---:B------:R-:W-:Y:S02]  /*8470*/  IADD3 R214, PT, PT, R171.reuse, 0x2e0, RZ ;  /* 0x000002e0abd67810 */ /* 0x040fe40007ffe0ff */
[----:B------:R-:W-:Y:S02]  /*8480*/  LEA.HI.SX32 R206, R206, R171, 0x1b ;  /* 0x000000abcece7211 */ /* 0x000fe400078fdaff */
[----:B------:R-:W-:Y:S01]  /*8490*/  LEA R198, R198, UR25, 0x1 ;  /* 0x00000019c6c67c11 */ /* 0x000fe2000f8e08ff */
[----:B------:R4:W-:Y:S01]  /*84a0*/  STS.U16 [R71+0x300], R70 ;  /* 0x0003004647007388 */ /* 0x0009e20000000400 */
[----:B------:R-:W-:-:S02]  /*84b0*/  IADD3 R216, PT, PT, R171, 0x300, RZ ;  /* 0x00000300abd87810 */ /* 0x000fc40007ffe0ff */
[----:B------:R-:W-:Y:S02]  /*84c0*/  LEA.HI.SX32 R175, R208, R171, 0x1b ;  /* 0x000000abd0af7211 */ /* 0x000fe400078fdaff */
[----:B0-----:R-:W-:Y:S01]  /*84d0*/  LEA R67, R200, UR25, 0x1 ;  /* 0x00000019c8437c11 */ /* 0x001fe2000f8e08ff */
[----:B------:R-:W-:Y:S01]  /*84e0*/  FMUL.FTZ R66, R159, R89 ;  /* 0x000000599f427220 */ /* 0x000fe20000410000 */
[-C--:B------:R-:W-:Y:S01]  /*84f0*/  LEA.HI.SX32 R174, R210, R171.reuse, 0x1b ;  /* 0x000000abd2ae7211 */ /* 0x080fe200078fdaff */
[----:B------:R-:W-:Y:S01]  /*8500*/  STS.U16 [R111+0x340], R116 ;  /* 0x000340746f007388 */ /* 0x000fe20000000400 */
[----:B--2---:R-:W-:Y:S02]  /*8510*/  LEA R69, R202, UR25, 0x1 ;  /* 0x00000019ca457c11 */ /* 0x004fe4000f8e08ff */
[----:B------:R-:W-:Y:S01]  /*8520*/  LEA.HI.SX32 R172, R212, R171, 0x1b ;  /* 0x000000abd4ac7211 */ /* 0x000fe200078fdaff */
[----:B------:R-:W-:Y:S01]  /*8530*/  STS.U16 [R196+0x380], R109 ;  /* 0x0003806dc4007388 */ /* 0x000fe20000000400 */
[----:B------:R-:W-:-:S02]  /*8540*/  LEA R204, R204, UR25, 0x1 ;  /* 0x00000019cccc7c11 */ /* 0x000fc4000f8e08ff */
[-C--:B------:R-:W-:Y:S01]  /*8550*/  LEA.HI.SX32 R173, R214, R171.reuse, 0x1b ;  /* 0x000000abd6ad7211 */ /* 0x080fe200078fdaff */
[----:B------:R-:W-:Y:S01]  /*8560*/  STS.U16 [R198+0x3c0], R117 ;  /* 0x0003c075c6007388 */ /* 0x000fe20000000400 */
[----:B------:R-:W-:Y:S02]  /*8570*/  LEA R206, R206, UR25, 0x1 ;  /* 0x00000019cece7c11 */ /* 0x000fe4000f8e08ff */
[----:B------:R-:W-:Y:S01]  /*8580*/  LEA.HI.SX32 R170, R216, R171, 0x1b ;  /* 0x000000abd8aa7211 */ /* 0x000fe200078fdaff */
[----:B------:R0:W-:Y:S01]  /*8590*/  STS.U16 [R67+0x400], R118 ;  /* 0x0004007643007388 */ /* 0x0001e20000000400 */
[----:B------:R-:W-:Y:S01]  /*85a0*/  LEA R175, R175, UR25, 0x1 ;  /* 0x00000019afaf7c11 */ /* 0x000fe2000f8e08ff */
[----:B------:R-:W-:Y:S01]  /*85b0*/  FMUL.FTZ R62, R83, UR48 ;  /* 0x00000030533e7c20 */ /* 0x000fe20008410000 */
[----:B------:R-:W-:Y:S01]  /*85c0*/  LEA R174, R174, UR25, 0x1 ;  /* 0x00000019aeae7c11 */ /* 0x000fe2000f8e08ff */
[----:B------:R2:W-:Y:S01]  /*85d0*/  MUFU.EX2 R177, R66 ;  /* 0x0000004200b17308 */ /* 0x0005e20000000800 */
[----:B------:R-:W-:Y:S01]  /*85e0*/  STS.U16 [R69+0x440], R120 ;  /* 0x0004407845007388 */ /* 0x000fe20000000400 */
[----:B----4-:R-:W-:Y:S01]  /*85f0*/  LEA R71, R172, UR25, 0x1 ;  /* 0x00000019ac477c11 */ /* 0x010fe2000f8e08ff */
[----:B------:R-:W-:-:S02]  /*8600*/  FMUL.FTZ R113, R159, R83 ;  /* 0x000000539f717220 */ /* 0x000fc40000410000 */
[----:B------:R-:W-:Y:S01]  /*8610*/  STS.U16 [R204+0x480], R119 ;  /* 0x00048077cc007388 */ /* 0x000fe20000000400 */
[----:B0-----:R-:W-:Y:S02]  /*8620*/  LEA R67, R170, UR25, 0x1 ;  /* 0x00000019aa437c11 */ /* 0x001fe4000f8e08ff */
[----:B--2---:R-:W-:Y:S01]  /*8630*/  LEA R66, R173, UR25, 0x1 ;  /* 0x00000019ad427c11 */ /* 0x004fe2000f8e08ff */
[----:B------:R-:W-:Y:S01]  /*8640*/  STS.U16 [R206+0x4c0], R125 ;  /* 0x0004c07dce007388 */ /* 0x000fe20000000400 */
[----:B------:R-:W-:Y:S01]  /*8650*/  MUFU.SIN R122, R112 ;  /* 0x00000070007a7308 */ /* 0x000fe20000000400 */
[----:B------:R-:W-:Y:S02]  /*8660*/  FMUL.FTZ R193, R159, R91 ;  /* 0x0000005b9fc17220 */ /* 0x000fe40000410000 */
[----:B------:R-:W-:Y:S01]  /*8670*/  STS.U16 [R175+0x500], R124 ;  /* 0x0005007caf007388 */ /* 0x000fe20000000400 */
[----:B------:R-:W-:-:S03]  /*8680*/  IADD3 R218, PT, PT, R171, 0x320, RZ ;  /* 0x00000320abda7810 */ /* 0x000fc60007ffe0ff */
[----:B------:R-:W-:Y:S01]  /*8690*/  STS.U16 [R174+0x540], R123 ;  /* 0x0005407bae007388 */ /* 0x000fe20000000400 */
[----:B------:R0:W-:Y:S01]  /*86a0*/  MUFU.COS R144, R112 ;  /* 0x0000007000907308 */ /* 0x0001e20000000000 */
[----:B------:R-:W-:Y:S02]  /*86b0*/  IADD3 R220, PT, PT, R171, 0x340, RZ ;  /* 0x00000340abdc7810 */ /* 0x000fe40007ffe0ff */
[----:B------:R-:W-:Y:S01]  /*86c0*/  STS.U16 [R71+0x580], R132 ;  /* 0x0005808447007388 */ /* 0x000fe20000000400 */
[----:B------:R-:W-:Y:S01]  /*86d0*/  FMUL.FTZ R133, R159, R90 ;  /* 0x0000005a9f857220 */ /* 0x000fe20000410000 */
[C---:B------:R-:W-:Y:S02]  /*86e0*/  IADD3 R222, PT, PT, R171.reuse, 0x360, RZ ;  /* 0x00000360abde7810 */ /* 0x040fe40007ffe0ff */
[----:B------:R-:W-:Y:S01]  /*86f0*/  STS.U16 [R66+0x5c0], R131 ;  /* 0x0005c08342007388 */ /* 0x000fe20000000400 */
[----:B0-----:R-:W-:Y:S01]  /*8700*/  FMUL.RZ R112, R62, 0.15915493667125701904 ;  /* 0x3e22f9833e707820 */ /* 0x001fe2000040c000 */
[----:B------:R-:W-:Y:S01]  /*8710*/  FMUL.FTZ R62, R82, UR48 ;  /* 0x00000030523e7c20 */ /* 0x000fe20008410000 */
[----:B------:R-:W-:Y:S01]  /*8720*/  MUFU.SIN R145, R65 ;  /* 0x0000004100917308 */ /* 0x000fe20000000400 */
[----:B------:R0:W-:Y:S01]  /*8730*/  STS.U16 [R67+0x600], R130 ;  /* 0x0006008243007388 */ /* 0x0001e20000000400 */
[----:B------:R-:W-:Y:S01]  /*8740*/  IADD3 R224, PT, PT, R171, 0x380, RZ ;  /* 0x00000380abe07810 */ /* 0x000fe20007ffe0ff */
[----:B------:R-:W-:Y:S01]  /*8750*/  FMUL.FTZ R68, R159, R88 ;  /* 0x000000589f447220 */ /* 0x000fe20000410000 */
[----:B------:R-:W-:Y:S01]  /*8760*/  FMUL.RZ R143, R62, 0.15915493667125701904 ;  /* 0x3e22f9833e8f7820 */ /* 0x000fe2000040c000 */
[----:B------:R-:W-:-:S03]  /*8770*/  IADD3 R226, PT, PT, R171, 0x3a0, RZ ;  /* 0x000003a0abe27810 */ /* 0x000fc60007ffe0ff */
[----:B------:R-:W-:Y:S01]  /*8780*/  MUFU.COS R146, R65 ;  /* 0x0000004100927308 */ /* 0x000fe20000000000 */
[----:B------:R-:W-:Y:S01]  /*8790*/  LEA.HI.SX32 R167, R218, R171, 0x1b ;  /* 0x000000abdaa77211 */ /* 0x000fe200078fdaff */
[----:B0-----:R-:W-:Y:S01]  /*87a0*/  FMUL.FTZ R67, R159, R82 ;  /* 0x000000529f437220 */ /* 0x001fe20000410000 */
[----:B------:R-:W-:-:S05]  /*87b0*/  IADD3 R228, PT, PT, R171, 0x3c0, RZ ;  /* 0x000003c0abe47810 */ /* 0x000fca0007ffe0ff */
[----:B------:R-:W-:Y:S01]  /*87c0*/  MUFU.SIN R65, R112 ;  /* 0x0000007000417308 */ /* 0x000fe20000000400 */
[----:B------:R-:W-:Y:S02]  /*87d0*/  LEA.HI.SX32 R169, R220, R171, 0x1b ;  /* 0x000000abdca97211 */ /* 0x000fe400078fdaff */
[----:B------:R-:W-:-:S05]  /*87e0*/  IADD3 R230, PT, PT, R171, 0x3e0, RZ ;  /* 0x000003e0abe67810 */ /* 0x000fca0007ffe0ff */
[----:B------:R-:W0:Y:S01]  /*87f0*/  MUFU.EX2 R113, R113 ;  /* 0x0000007100717308 */ /* 0x000e220000000800 */
[-C--:B------:R-:W-:Y:S02]  /*8800*/  LEA.HI.SX32 R168, R222, R171.reuse, 0x1b ;  /* 0x000000abdea87211 */ /* 0x080fe400078fdaff */
[-C--:B------:R-:W-:Y:S02]  /*8810*/  LEA.HI.SX32 R166, R224, R171.reuse, 0x1b ;  /* 0x000000abe0a67211 */ /* 0x080fe400078fdaff */
[----:B------:R-:W-:-:S03]  /*8820*/  LEA.HI.SX32 R164, R226, R171, 0x1b ;  /* 0x000000abe2a47211 */ /* 0x000fc600078fdaff */
[----:B------:R-:W2:Y:S01]  /*8830*/  MUFU.EX2 R193, R193 ;  /* 0x000000c100c17308 */ /* 0x000ea20000000800 */
[----:B------:R-:W-:Y:S02]  /*8840*/  SHF.L.U32 R63, R63, 0x5, RZ ;  /* 0x000000053f3f7819 */ /* 0x000fe400000006ff */
[----:B------:R-:W-:-:S05]  /*8850*/  LEA.HI.SX32 R165, R228, R171, 0x1b ;  /* 0x000000abe4a57211 */ /* 0x000fca00078fdaff */
[----:B------:R-:W4:Y:S01]  /*8860*/  MUFU.EX2 R176, R133 ;  /* 0x0000008500b07308 */ /* 0x000f220000000800 */
[----:B------:R-:W-:Y:S02]  /*8870*/  LEA R169, R169, UR25, 0x1 ;  /* 0x00000019a9a97c11 */ /* 0x000fe4000f8e08ff */
[----:B------:R-:W-:Y:S02]  /*8880*/  LEA.HI.SX32 R171, R230, R171, 0x1b ;  /* 0x000000abe6ab7211 */ /* 0x000fe400078fdaff */
[----:B------:R-:W-:-:S03]  /*8890*/  LEA R69, R168, UR25, 0x1 ;  /* 0x00000019a8457c11 */ /* 0x000fc6000f8e08ff */
[----:B------:R-:W-:Y:S01]  /*88a0*/  MUFU.SIN R141, R64 ;  /* 0x00000040008d7308 */ /* 0x000fe20000000400 */
[----:B------:R-:W-:Y:S02]  /*88b0*/  LEA R71, R166, UR25, 0x1 ;  /* 0x00000019a6477c11 */ /* 0x000fe4000f8e08ff */
[----:B------:R-:W-:-:S05]  /*88c0*/  LEA R164, R164, UR25, 0x1 ;  /* 0x00000019a4a47c11 */ /* 0x000fca000f8e08ff */
[----:B------:R-:W-:Y:S01]  /*88d0*/  MUFU.COS R121, R64 ;  /* 0x0000004000797308 */ /* 0x000fe20000000000 */
[----:B------:R-:W-:-:S07]  /*88e0*/  LEA.HI.SX32 R63, R63, R63, 0x1b ;  /* 0x0000003f3f3f7211 */ /* 0x000fce00078fdaff */
[----:B------:R5:W-:Y:S01]  /*88f0*/  MUFU.EX2 R108, R68 ;  /* 0x00000044006c7308 */ /* 0x000be20000000800 */
[----:B------:R-:W-:-:S07]  /*8900*/  LEA R165, R165, UR25, 0x1 ;  /* 0x00000019a5a57c11 */ /* 0x000fce000f8e08ff */
[----:B------:R-:W-:Y:S01]  /*8910*/  MUFU.COS R64, R143 ;  /* 0x0000008f00407308 */ /* 0x000fe20000000000 */
[----:B-----5:R-:W-:-:S07]  /*8920*/  LEA R68, R167, UR25, 0x1 ;  /* 0x00000019a7447c11 */ /* 0x020fce000f8e08ff */
[----:B------:R-:W5:Y:S01]  /*8930*/  MUFU.EX2 R67, R67 ;  /* 0x0000004300437308 */ /* 0x000f620000000800 */
[----:B------:R1:W-:Y:S01]  /*8940*/  STS.U16 [R68+0x640], R135 ;  /* 0x0006408744007388 */ /* 0x0003e20000000400 */
[----:B------:R-:W-:-:S03]  /*8950*/  LEA R66, R171, UR25, 0x1 ;  /* 0x00000019ab427c11 */ /* 0x000fc6000f8e08ff */
[----:B------:R-:W-:Y:S01]  /*8960*/  STS.U16 [R169+0x680], R134 ;  /* 0x00068086a9007388 */ /* 0x000fe20000000400 */
[----:B------:R-:W-:-:S03]  /*8970*/  LEA R63, R63, UR25, 0x1 ;  /* 0x000000193f3f7c11 */ /* 0x000fc6000f8e08ff */
[----:B------:R3:W-:Y:S01]  /*8980*/  STS.U16 [R69+0x6c0], R136 ;  /* 0x0006c08845007388 */ /* 0x0007e20000000400 */
[----:B-1----:R-:W-:-:S03]  /*8990*/  FMUL.FTZ R68, R159, R81 ;  /* 0x000000519f447220 */ /* 0x002fc60000410000 */
[----:B------:R-:W-:Y:S01]  /*89a0*/  STS.U16 [R71+0x700], R160 ;  /* 0x000700a047007388 */ /* 0x000fe20000000400 */
[----:B0-----:R-:W-:-:S03]  /*89b0*/  FMUL.FTZ R118, R113, R65 ;  /* 0x0000004171767220 */ /* 0x001fc60000410000 */
[----:B------:R-:W-:Y:S01]  /*89c0*/  STS.U16 [R164+0x740], R163 ;  /* 0x000740a3a4007388 */ /* 0x000fe20000000400 */
[C---:B------:R-:W-:Y:S01]  /*89d0*/  FMUL.FTZ R191, R159.reuse, R92 ;  /* 0x0000005c9fbf7220 */ /* 0x040fe20000410000 */
[----:B---3--:R0:W-:Y:S02]  /*89e0*/  MUFU.EX2 R69, R68 ;  /* 0x0000004400457308 */ /* 0x0081e40000000800 */
[----:B------:R-:W-:Y:S01]  /*89f0*/  STS.U16 [R165+0x780], R162 ;  /* 0x000780a2a5007388 */ /* 0x000fe20000000400 */
[C---:B------:R-:W-:Y:S01]  /*8a00*/  FMUL.FTZ R110, R159.reuse, R87 ;  /* 0x000000579f6e7220 */ /* 0x040fe20000410000 */
[C---:B------:R-:W-:Y:S01]  /*8a10*/  FMUL.FTZ R70, R159.reuse, R86 ;  /* 0x000000569f467220 */ /* 0x040fe20000410000 */
[C---:B------:R-:W-:Y:S01]  /*8a20*/  FMUL.FTZ R109, R159.reuse, R85 ;  /* 0x000000559f6d7220 */ /* 0x040fe20000410000 */
[----:B------:R1:W-:Y:S01]  /*8a30*/  STS.U16 [R66+0x7c0], R161 ;  /* 0x0007c0a142007388 */ /* 0x0003e20000000400 */
[C---:B------:R-:W-:Y:S01]  /*8a40*/  FMUL.FTZ R111, R159.reuse, R84 ;  /* 0x000000549f6f7220 */ /* 0x040fe20000410000 */
[C---:B------:R-:W-:Y:S01]  /*8a50*/  FMUL.FTZ R65, R159.reuse, R93 ;  /* 0x0000005d9f417220 */ /* 0x040fe20000410000 */
[C---:B0-----:R-:W-:Y:S01]  /*8a60*/  FMUL.FTZ R68, R159.reuse, R79 ;  /* 0x0000004f9f447220 */ /* 0x041fe20000410000 */
[----:B------:R-:W-:Y:S01]  /*8a70*/  NOP ;  /* 0x0000000000007918 */ /* 0x000fe20000000000 */
[C---:B-1----:R-:W-:Y:S01]  /*8a80*/  FMUL.FTZ R66, R159.reuse, R80 ;  /* 0x000000509f427220 */ /* 0x042fe20000410000 */
[----:B------:R-:W-:Y:S01]  /*8a90*/  FMUL.FTZ R159, R159, R78 ;  /* 0x0000004e9f9f7220 */ /* 0x000fe20000410000 */
[----:B------:R-:W0:Y:S01]  /*8aa0*/  LDS.U16 R174, [R63+0x1e] ;  /* 0x00001e003fae7984 */ /* 0x000e220000000400 */
[----:B--2---:R-:W-:Y:S01]  /*8ab0*/  FMUL.FTZ R136, R193, R158 ;  /* 0x0000009ec1887220 */ /* 0x004fe20000410000 */
[C---:B----4-:R-:W-:Y:S01]  /*8ac0*/  FMUL.FTZ R135, R176.reuse, R157 ;  /* 0x0000009db0877220 */ /* 0x050fe20000410000 */
[----:B------:R-:W-:Y:S01]  /*8ad0*/  FMUL.FTZ R134, R176, R153 ;  /* 0x00000099b0867220 */ /* 0x000fe20000410000 */
[----:B------:R-:W1:Y:S01]  /*8ae0*/  LDS.U16 R188, [R63+0x2] ;  /* 0x000002003fbc7984 */ /* 0x000e620000000400 */
[----:B-----5:R-:W-:-:S03]  /*8af0*/  FMUL.FTZ R117, R67, R64 ;  /* 0x0000004043757220 */ /* 0x020fc60000410000 */
[----:B------:R-:W2:Y:S04]  /*8b00*/  LDS.U16 R184, [R63+0xa] ;  /* 0x00000a003fb87984 */ /* 0x000ea80000000400 */
[----:B------:R-:W3:Y:S04]  /*8b10*/  LDS.U16 R170, [R63+0x26] ;  /* 0x000026003faa7984 */ /* 0x000ee80000000400 */
[----:B------:R-:W4:Y:S01]  /*8b20*/  LDS.U16 R160, [R63+0x3a] ;  /* 0x00003a003fa07984 */ /* 0x000f220000000400 */
[----:B------:R-:W-:-:S03]  /*8b30*/  FMUL.FTZ R133, R177, R150 ;  /* 0x00000096b1857220 */ /* 0x000fc60000410000 */
[----:B------:R-:W5:Y:S01]  /*8b40*/  LDS.U16 R186, [R63+0x6] ;  /* 0x000006003fba7984 */ /* 0x000f620000000400 */
[----:B------:R-:W-:-:S03]  /*8b50*/  FMUL.FTZ R132, R177, R149 ;  /* 0x00000095b1847220 */ /* 0x000fc60000410000 */
[----:B------:R-:W5:Y:S01]  /*8b60*/  LDS.U16 R182, [R63+0xe] ;  /* 0x00000e003fb67984 */ /* 0x000f620000000400 */
[----:B------:R-:W-:Y:S03]  /*8b70*/  MUFU.EX2 R64, R159 ;  /* 0x0000009f00407308 */ /* 0x000fe60000000800 */
        /* <DEDUP_REMOVED lines=10> */
[----:B------:R0:W-:Y:S03]  /*8c20*/  MUFU.COS R142, R112 ;  /* 0x00000070008e7308 */ /* 0x0001e60000000000 */
[----:B------:R-:W5:Y:S04]  /*8c30*/  LDS.U16 R189, [R63] ;  /* 0x000000003fbd7984 */ /* 0x000f680000000400 */
[----:B------:R-:W5:Y:S04]  /*8c40*/  LDS.U16 R185, [R63+0x8] ;  /* 0x000008003fb97984 */ /* 0x000f680000000400 */
[----:B------:R-:W5:Y:S04]  /*8c50*/  LDS.U16 R171, [R63+0x24] ;  /* 0x000024003fab7984 */ /* 0x000f680000000400 */
[----:B------:R-:W5:Y:S01]  /*8c60*/  LDS.U16 R161, [R63+0x38] ;  /* 0x000038003fa17984 */ /* 0x000f620000000400 */
[----:B0-----:R-:W-:-:S03]  /*8c70*/  FMUL.FTZ R112, R81, UR48 ;  /* 0x0000003051707c20 */ /* 0x001fc60008410000 */
        /* <DEDUP_REMOVED lines=11> */
[----:B------:R1:W2:Y:S01]  /*8d30*/  MUFU.SIN R62, R143 ;  /* 0x0000008f003e7308 */ /* 0x0002a20000000400 */
[----:B------:R-:W-:Y:S01]  /*8d40*/  UIADD3 UR26, UPT, UPT, UR16, -0x1, URZ ;  /* 0xffffffff101a7890 */ /* 0x000fe2000fffe0ff */
[----:B------:R-:W-:-:S03]  /*8d50*/  FMUL.RZ R151, R112, 0.15915493667125701904 ;  /* 0x3e22f98370977820 */ /* 0x000fc6000040c000 */
[----:B------:R-:W-:Y:S01]  /*8d60*/  ULEA.HI UR36, UR26, UR26, URZ, 0x1 ;  /* 0x0000001a1a247291 */ /* 0x000fe2000f8f08ff */
[----:B-1----:R-:W-:Y:S02]  /*8d70*/  FMUL.FTZ R143, R80, UR48 ;  /* 0x00000030508f7c20 */ /* 0x002fe40008410000 */
[----:B------:R-:W-:Y:S02]  /*8d80*/  MUFU.SIN R112, R151 ;  /* 0x0000009700707308 */ /* 0x000fe40000000400 */
[----:B------:R-:W-:Y:S01]  /*8d90*/  FMUL.RZ R154, R143, 0.15915493667125701904 ;  /* 0x3e22f9838f9a7820 */ /* 0x000fe2000040c000 */
[----:B------:R-:W-:-:S05]  /*8da0*/  ULOP3.LUT UR36, UR36, 0xfffffe, URZ, 0xc0, !UPT ;  /* 0x00fffffe24247892 */ /* 0x000fca000f8ec0ff */
[----:B------:R-:W-:Y:S01]  /*8db0*/  MUFU.COS R140, R151 ;  /* 0x00000097008c7308 */ /* 0x000fe20000000000 */
[----:B------:R-:W-:-:S07]  /*8dc0*/  UIADD3 UR26, UPT, UPT, UR26, -UR36, URZ ;  /* 0x800000241a1a7290 */ /* 0x000fce000fffe0ff */
[----:B------:R-:W-:Y:S08]  /*8dd0*/  MUFU.SIN R143, R154 ;  /* 0x0000009a008f7308 */ /* 0x000ff00000000400 */
[----:B------:R1:W-:Y:S01]  /*8de0*/  MUFU.COS R151, R154 ;  /* 0x0000009a00977308 */ /* 0x0003e20000000000 */
[----:B--2---:R-:W-:Y:S01]  /*8df0*/  FMUL.FTZ R116, R67, R62 ;  /* 0x0000003e43747220 */ /* 0x004fe20000410000 */
[----:B------:R-:W-:Y:S01]  /*8e00*/  ULEA UR26, UR26, UR8, 0x8 ;  /* 0x000000081a1a7291 */ /* 0x000fe2000f8e40ff */
[----:B-1----:R-:W-:-:S05]  /*8e10*/  FMUL.FTZ R154, R78, UR48 ;  /* 0x000000304e9a7c20 */ /* 0x002fca0008410000 */
[----:B------:R-:W1:Y:S01]  /*8e20*/  MUFU.EX2 R65, R65 ;  /* 0x0000004100417308 */ /* 0x000e620000000800 */
[----:B------:R-:W-:-:S07]  /*8e30*/  FMUL.RZ R154, R154, 0.15915493667125701904 ;  /* 0x3e22f9839a9a7820 */ /* 0x000fce000040c000 */
[----:B------:R-:W2:Y:S01]  /*8e40*/  MUFU.EX2 R109, R109 ;  /* 0x0000006d006d7308 */ /* 0x000ea20000000800 */
[----:B------:R-:W-:-:S07]  /*8e50*/  R2UR UR49, R60 ;  /* 0x000000003c3172ca */ /* 0x000fce00000e0000 */
[----:B------:R-:W0:Y:S01]  /*8e60*/  MUFU.EX2 R71, R68 ;  /* 0x0000004400477308 */ /* 0x000e220000000800 */
[C---:B------:R-:W-:Y:S02]  /*8e70*/  ISETP.NE.AND P0, PT, R190.reuse, RZ, PT ;  /* 0x000000ffbe00720c */ /* 0x040fe40003f05270 */
[----:B------:R-:W-:-:S05]  /*8e80*/  IADD3 R195, PT, PT, R190, 0x200, RZ ;  /* 0x00000200bec37810 */ /* 0x000fca0007ffe0ff */
[----:B------:R-:W-:Y:S01]  /*8e90*/  MUFU.SIN R155, R154 ;  /* 0x0000009a009b7308 */ /* 0x000fe20000000400 */
[----:B------:R-:W-:-:S07]  /*8ea0*/  MOV R62, UR26 ;  /* 0x0000001a003e7c02 */ /* 0x000fce0008000f00 */
[----:B------:R-:W0:Y:S08]  /*8eb0*/  MUFU.EX2 R110, R110 ;  /* 0x0000006e006e7308 */ /* 0x000e300000000800 */
[----:B------:R-:W0:Y:S01]  /*8ec0*/  MUFU.COS R67, R154 ;  /* 0x0000009a00437308 */ /* 0x000e220000000000 */
[----:B------:R-:W-:-:S07]  /*8ed0*/  R2UR UR36, R61 ;  /* 0x000000003d2472ca */ /* 0x000fce00000e0000 */
[----:B------:R-:W0:Y:S08]  /*8ee0*/  MUFU.EX2 R70, R70 ;  /* 0x0000004600467308 */ /* 0x000e300000000800 */
[----:B------:R-:W0:Y:S01]  /*8ef0*/  MUFU.EX2 R66, R66 ;  /* 0x0000004200427308 */ /* 0x000e220000000800 */
[----:B------:R-:W-:Y:S01]  /*8f00*/  SEL R62, R62, R195, !P0 ;  /* 0x000000c33e3e7207 */ /* 0x000fe20004000000 */
[----:B-1----:R-:W-:Y:S01]  /*8f10*/  FMUL.FTZ R126, R65, R126 ;  /* 0x0000007e417e7220 */ /* 0x002fe20000410000 */
[----:B------:R-:W-:-:S05]  /*8f20*/  ISETP.NE.AND P2, PT, R190, 0x3f, PT ;  /* 0x0000003fbe00780c */ /* 0x000fca0003f45270 */
[----:B------:R1:W1:Y:S01]  /*8f30*/  MUFU.EX2 R120, R111 ;  /* 0x0000006f00787308 */ /* 0x0002620000000800 */
[----:B------:R-:W-:Y:S01]  /*8f40*/  SHF.L.U32 R174, R174, 0x10, RZ ;  /* 0x00000010aeae7819 */ /* 0x000fe200000006ff */
[----:B------:R-:W-:Y:S01]  /*8f50*/  FMUL.FTZ R127, R65, R127 ;  /* 0x0000007f417f7220 */ /* 0x000fe20000410000 */
[----:B------:R-:W-:Y:S02]  /*8f60*/  LEA R62, R62, UR25, 0x3 ;  /* 0x000000193e3e7c11 */ /* 0x000fe4000f8e18ff */
[----:B------:R-:W-:-:S03]  /*8f70*/  SHF.L.U32 R188, R188, 0x10, RZ ;  /* 0x00000010bcbc7819 */ /* 0x000fc600000006ff */
[----:B------:R-:W1:Y:S01]  /*8f80*/  MUFU.EX2 R191, R191 ;  /* 0x000000bf00bf7308 */ /* 0x000e620000000800 */
[----:B------:R-:W-:Y:S02]  /*8f90*/  SHF.L.U32 R184, R184, 0x10, RZ ;  /* 0x00000010b8b87819 */ /* 0x000fe400000006ff */
[----:B---3--:R-:W-:Y:S02]  /*8fa0*/  SHF.L.U32 R170, R170, 0x10, RZ ;  /* 0x00000010aaaa7819 */ /* 0x008fe400000006ff */
[----:B----4-:R-:W-:Y:S01]  /*8fb0*/  SHF.L.U32 R160, R160, 0x10, RZ ;  /* 0x00000010a0a07819 */ /* 0x010fe200000006ff */
[C---:B--2---:R-:W-:Y:S01]  /*8fc0*/  FMUL.FTZ R123, R109.reuse, R144 ;  /* 0x000000906d7b7220 */ /* 0x044fe20000410000 */
[----:B-----5:R-:W-:Y:S01]  /*8fd0*/  SHF.L.U32 R186, R186, 0x10, RZ ;  /* 0x00000010baba7819 */ /* 0x020fe200000006ff */
[----:B------:R-:W-:Y:S01]  /*8fe0*/  FMUL.FTZ R122, R109, R122 ;  /* 0x0000007a6d7a7220 */ /* 0x000fe20000410000 */
        /* <DEDUP_REMOVED lines=11> */
[----:B------:R-:W-:Y:S01]  /*90a0*/  FMUL.FTZ R113, R69, R140 ;  /* 0x0000008c45717220 */ /* 0x000fe20000410000 */
[----:B0-----:R-:W-:Y:S01]  /*90b0*/  FMUL.FTZ R109, R71, R156 ;  /* 0x0000009c476d7220 */ /* 0x001fe20000410000 */
[----:B------:R-:W-:Y:S01]  /*90c0*/  SHF.L.U32 R175, R175, 0x10, RZ ;  /* 0x00000010afaf7819 */ /* 0x000fe200000006ff */
[C---:B------:R-:W-:Y:S01]  /*90d0*/  FMUL.FTZ R131, R108.reuse, R148 ;  /* 0x000000946c837220 */ /* 0x040fe20000410000 */
[----:B------:R-:W-:Y:S01]  /*90e0*/  FMUL.FTZ R130, R108, R147 ;  /* 0x000000936c827220 */ /* 0x000fe20000410000 */
[C---:B------:R-:W-:Y:S01]  /*90f0*/  FMUL.FTZ R129, R110.reuse, R129 ;  /* 0x000000816e817220 */ /* 0x040fe20000410000 */
[----:B------:R-:W-:Y:S01]  /*9100*/  FMUL.FTZ R128, R110, R128 ;  /* 0x000000806e807220 */ /* 0x000fe20000410000 */
[C---:B------:R-:W-:Y:S01]  /*9110*/  FMUL.FTZ R156, R64.reuse, R67 ;  /* 0x00000043409c7220 */ /* 0x040fe20000410000 */
[----:B------:R-:W-:Y:S01]  /*9120*/  FMUL.FTZ R155, R64, R155 ;  /* 0x0000009b409b7220 */ /* 0x000fe20000410000 */
[----:B------:R-:W-:Y:S01]  /*9130*/  SHF.L.U32 R189, R189, 0x10, RZ ;  /* 0x00000010bdbd7819 */ /* 0x000fe200000006ff */
[----:B------:R-:W-:Y:S01]  /*9140*/  FMUL.FTZ R140, R174, UR49 ;  /* 0x00000031ae8c7c20 */ /* 0x000fe20008410000 */
[----:B------:R-:W-:Y:S01]  /*9150*/  SHF.L.U32 R185, R185, 0x10, RZ ;  /* 0x00000010b9b97819 */ /* 0x000fe200000006ff */
[C---:B------:R-:W-:Y:S01]  /*9160*/  FMUL.FTZ R125, R70.reuse, R146 ;  /* 0x00000092467d7220 */ /* 0x040fe20000410000 */
[----:B------:R-:W-:Y:S01]  /*9170*/  SHF.L.U32 R171, R171, 0x10, RZ ;  /* 0x00000010abab7819 */ /* 0x000fe200000006ff */
[----:B------:R-:W-:Y:S01]  /*9180*/  FMUL.FTZ R124, R70, R145 ;  /* 0x00000091467c7220 */ /* 0x000fe20000410000 */
[----:B------:R-:W-:Y:S01]  /*9190*/  SHF.L.U32 R161, R161, 0x10, RZ ;  /* 0x00000010a1a17819 */ /* 0x000fe200000006ff */
[C---:B-1----:R-:W-:Y:S01]  /*91a0*/  FMUL.FTZ R111, R66.reuse, R151 ;  /* 0x00000097426f7220 */ /* 0x042fe20000410000 */
        /* <DEDUP_REMOVED lines=47> */
[C---:B------:R-:W-:Y:S01]  /*94a0*/  FMUL.FTZ R121, R120.reuse, R121 ;  /* 0x0000007978797220 */ /* 0x040fe20000410000 */
[----:B------:R-:W-:Y:S01]  /*94b0*/  FMUL.FTZ R147, R11, -R140 ;  /* 0x8000008c0b937220 */ /* 0x000fe20000410000 */
[----:B------:R-:W-:Y:S01]  /*94c0*/  FMUL.FTZ R120, R120, R141 ;  /* 0x0000008d78787220 */ /* 0x000fe20000410000 */
[----:B------:R-:W-:Y:S01]  /*94d0*/  FMUL.FTZ R145, R9, -R144 ;  /* 0x8000009009917220 */ /* 0x000fe20000410000 */
[----:B------:R-:W-:Y:S01]  /*94e0*/  FMUL.FTZ R140, R4, -R157 ;  /* 0x8000009d048c7220 */ /* 0x000fe20000410000 */
        /* <DEDUP_REMOVED lines=28> */
.L_x_7445:
[----:B------:R-:W-:-:S06]  /*96b0*/  LEA R114, R190, UR25, 0x3 ;  /* 0x00000019be727c11 */ /* 0x000fcc000f8e18ff */
[----:B------:R-:W0:Y:S02]  /*96c0*/  LDS.64 R114, [R114+0x49e8] ;  /* 0x0049e80072727984 */ /* 0x000e240000000a00 */
.L_x_7446:
[----:B------:R-:W-:Y:S05]  /*96d0*/  BSYNC.RECONVERGENT B0 ;  /* 0x0000000000007941 */ /* 0x000fea0003800200 */
.L_x_7444:
        /* <DEDUP_REMOVED lines=155> */
[CC--:B------:R-:W-:Y:S01]  /*a090*/  FMUL.FTZ R63, R155.reuse, R61.reuse ;  /* 0x0000003d9b3f7220 */ /* 0x0c0fe20000410000 */
[----:B------:R-:W-:Y:S01]  /*a0a0*/  FMUL.FTZ R62, R155, R60 ;  /* 0x0000003c9b3e7220 */ /* 0x000fe20000410000 */
[C---:B------:R-:W-:Y:S01]  /*a0b0*/  FFMA.FTZ R69, R156.reuse, R68, -R69 ;  /* 0x000000449c457223 */ /* 0x040fe20000010845 */
        /* <DEDUP_REMOVED lines=89> */
.L_x_7569:
        /* <DEDUP_REMOVED lines=13> */
.L_x_7572:
[----:B------:R-:W-:-:S03]  /*a720*/  UMOV UR26, 0xffffffff ;  /* 0xffffffff001a7882 */ /* 0x000fc60000000000 */
[----:B------:R-:W-:Y:S05]  /*a730*/  BRA.DIV UR26, `(.L_x_7450) ;  /* 0x0000008e1a3c7947 */ /* 0x000fea000b800000 */
.L_x_7575:
[----:B------:R-:W-:-:S03]  /*a740*/  UMOV UR26, 0xffffffff ;  /* 0xffffffff001a7882 */ /* 0x000fc60000000000 */
[----:B------:R-:W-:Y:S05]  /*a750*/  BRA.DIV UR26, `(.L_x_7451) ;  /* 0x0000008e1a5c7947 */ /* 0x000fea000b800000 */
.L_x_7578:
[----:B------:R-:W-:-:S03]  /*a760*/  UMOV UR26, 0xffffffff ;  /* 0xffffffff001a7882 */ /* 0x000fc60000000000 */
[----:B------:R-:W-:Y:S05]  /*a770*/  BRA.DIV UR26, `(.L_x_7452) ;  /* 0x0000008e1a7c7947 */ /* 0x000fea000b800000 */
.L_x_7581:
        /* <DEDUP_REMOVED lines=10> */
.L_x_7591:
        /* <DEDUP_REMOVED lines=23> */
.L_x_7447:
        /* <DEDUP_REMOVED lines=127> */
[----:B------:R-:W-:Y:S01]  /*b180*/  FFMA.FTZ R228, R177, UR49, -R228 ;  /* 0x00000031b1e47c23 */ /* 0x000fe200080108e4 */
[----:B------:R-:W-:Y:S01]  /*b190*/  FMUL.FTZ R64, R132, R70 ;  /* 0x0000004684407220 */ /* 0x000fe20000410000 */
[----:B------:R-:W-:Y:S01]  /*b1a0*/  FADD.FTZ R200, RZ, R62 ;  /* 0x0000003effc87221 */ /* 0x000fe20000010000 */
[----:B------:R-:W-:Y:S01]  /*b1b0*/  FFMA.FTZ R227, R77, R93, R60 ;  /* 0x0000005d4de37223 */ /* 0x000fe2000001003c */
[----:B------:R-:W-:Y:S01]  /*b1c0*/  FFMA.FTZ R65, R12, R228, R65 ;  /* 0x000000e40c417223 */ /* 0x000fe20000010041 */
[----:B------:R-:W-:Y:S01]  /*b1d0*/  FADD.FTZ R67, R148, R67 ;  /* 0x0000004394437221 */ /* 0x000fe20000010000 */
[C---:B------:R-:W-:Y:S01]  /*b1e0*/  FMUL.FTZ R60, R138.reuse, R200 ;  /* 0x000000c88a3c7220 */ /* 0x040fe20000410000 */
[----:B------:R-:W-:Y:S01]  /*b1f0*/  FMUL.FTZ R61, R138, R227 ;  /* 0x000000e38a3d7220 */ /* 0x000fe20000410000 */
[C---:B------:R-:W-:Y:S01]  /*b200*/  FMUL.FTZ R62, R128.reuse, R65 ;  /* 0x00000041803e7220 */ /* 0x040fe20000410000 */
[----:B------:R-:W-:Y:S01]  /*b210*/  FFMA.FTZ R69, R133, R68, R64 ;  /* 0x0000004485457223 */ /* 0x000fe20000010040 */
[C---:B------:R-:W-:Y:S01]  /*b220*/  FFMA.FTZ R60, R139.reuse, R227, -R60 ;  /* 0x000000e38b3c7223 */ /* 0x040fe2000001083c */
[----:B------:R-:W-:Y:S01]  /*b230*/  FFMA.FTZ R61, R139, R200, R61 ;  /* 0x000000c88b3d7223 */ /* 0x000fe2000001003d */
[-C--:B------:R-:W-:Y:S01]  /*b240*/  FFMA.FTZ R64, R129, R67.reuse, -R62 ;  /* 0x0000004381407223 */ /* 0x080fe2000001083e */
[----:B------:R-:W-:Y:S01]  /*b250*/  FMUL.FTZ R62, R128, R67 ;  /* 0x00000043803e7220 */ /* 0x000fe20000410000 */
[----:B------:R-:W-:Y:S01]  /*b260*/  FFMA.FTZ R226, R75, R92, R60 ;  /* 0x0000005c4be27223 */ /* 0x000fe2000001003c */
[----:B------:R-:W-:Y:S01]  /*b270*/  FADD.FTZ R199, RZ, R61 ;  /* 0x0000003dffc77221 */ /* 0x000fe20000010000 */
[----:B------:R-:W-:Y:S01]  /*b280*/  FMUL.FTZ R66, R178, UR36 ;  /* 0x00000024b2427c20 */ /* 0x000fe20008410000 */
[----:B------:R-:W-:Y:S01]  /*b290*/  FFMA.FTZ R62, R129, R65, R62 ;  /* 0x00000041813e7223 */ /* 0x000fe2000001003e */
[CC--:B------:R-:W-:Y:S01]  /*b2a0*/  FMUL.FTZ R60, R136.reuse, R226.reuse ;  /* 0x000000e2883c7220 */ /* 0x0c0fe20000410000 */
[-C--:B------:R-:W-:Y:S01]  /*b2b0*/  FMUL.FTZ R61, R136, R199.reuse ;  /* 0x000000c7883d7220 */ /* 0x080fe20000410000 */
[----:B------:R-:W-:Y:S01]  /*b2c0*/  FFMA.FTZ R225, R179, UR49, -R66 ;  /* 0x00000031b3e17c23 */ /* 0x000fe20008010842 */
        /* <DEDUP_REMOVED lines=87> */
[----:B------:R-:W-:Y:S01]  /*b840*/  FFMA.FTZ R65, R139, R68, -R65 ;  /* 0x000000448b417223 */ /* 0x000fe20000010841 */
[----:B------:R-:W-:Y:S01]  /*b850*/  FFMA.FTZ R214, R42, R85, R61 ;  /* 0x000000552ad67223 */ /* 0x000fe2000001003d */
[----:B------:R-:W-:Y:S01]  /*b860*/  FMUL.FTZ R60, R120, R192 ;  /* 0x000000c0783c7220 */ /* 0x000fe20000410000 */
        /* <DEDUP_REMOVED lines=8> */
[----:B------:R-:W-:Y:S01]  /*b8f0*/  VOTEU.ALL UP0, P0 ;  /* 0x0000000000ff7886 */ /* 0x000fe20000000000 */
[----:B------:R-:W-:-:S02]  /*b900*/  HFMA2 R60, -RZ, RZ, 1.875, 0 ;  /* 0x3f800000ff3c7431 */ /* 0x000fc400000001ff */
[----:B------:R-:W-:Y:S01]  /*b910*/  FADD.FTZ R127, RZ, R61 ;  /* 0x0000003dff7f7221 */ /* 0x000fe20000010000 */
[C---:B------:R-:W-:Y:S01]  /*b920*/  FMUL.FTZ R68, R118.reuse, R213 ;  /* 0x000000d576447220 */ /* 0x040fe20000410000 */
[----:B------:R-:W-:Y:S01]  /*b930*/  FFMA.FTZ R64, R139, R64, R62 ;  /* 0x000000408b407223 */ /* 0x000fe2000001003e */
[----:B------:R-:W-:Y:S01]  /*b940*/  @!UP0 ULEA UR26, UR8, UR25, 0x4 ;  /* 0x00000019081a8291 */ /* 0x000fe2000f8e20ff */
[-C--:B------:R-:W-:Y:S01]  /*b950*/  FMUL.FTZ R66, R118, R127.reuse ;  /* 0x0000007f76427220 */ /* 0x080fe20000410000 */
[C---:B------:R-:W-:Y:S01]  /*b960*/  FFMA.FTZ R126, R119.reuse, R127, R68 ;  /* 0x0000007f777e7223 */ /* 0x040fe20000010044 */
[----:B------:R-:W-:Y:S02]  /*b970*/  CS2R R62, SRZ ;  /* 0x00000000003e7805 */ /* 0x000fe4000001ff00 */
[----:B------:R-:W-:Y:S01]  /*b980*/  MOV R61, RZ ;  /* 0x000000ff003d7202 */ /* 0x000fe20000000f00 */
[----:B------:R-:W-:Y:S01]  /*b990*/  FFMA.FTZ R68, R119, R213, -R66 ;  /* 0x000000d577447223 */ /* 0x000fe20000010842 */
[----:B------:R-:W-:Y:S01]  /*b9a0*/  FADD.FTZ R126, RZ, R126 ;  /* 0x0000007eff7e7221 */ /* 0x000fe20000010000 */
[----:B------:R-:W-:Y:S01]  /*b9b0*/  FFMA.FTZ R66, R0, R212, R67 ;  /* 0x000000d400427223 */ /* 0x000fe20000010043 */
[----:B------:R-:W-:Y:S01]  /*b9c0*/  FADD.FTZ R67, R154, R69 ;  /* 0x000000459a437221 */ /* 0x000fe20000010000 */
[----:B------:R-:W-:Y:S01]  /*b9d0*/  FFMA.FTZ R211, R39, R83, R68 ;  /* 0x0000005327d37223 */ /* 0x000fe20000010044 */
[-C--:B------:R-:W-:Y:S01]  /*b9e0*/  FMUL.FTZ R68, R116, R126.reuse ;  /* 0x0000007e74447220 */ /* 0x080fe20000410000 */
[----:B------:R-:W0:Y:S01]  /*b9f0*/  @!P0 LDS.128 R60, [UR26+0x4be0] ;  /* 0x004be01aff3c8984 */ /* 0x000e220008000c00 */
[----:B------:R-:W-:Y:S01]  /*ba00*/  ISETP.GT.U32.AND P2, PT, R190, 0x1f, PT ;  /* 0x0000001fbe00780c */ /* 0x000fe20003f44070 */
        /* <DEDUP_REMOVED lines=12> */
[----:B-1----:R-:W-:-:S04]  /*bad0*/  FMUL.FTZ R64, R110, R209 ;  /* 0x000000d16e407220 */ /* 0x002fc80000410000 */
        /* <DEDUP_REMOVED lines=39> */
.L_x_7596:
        /* <DEDUP_REMOVED lines=13> */
.L_x_7457:
[----:B------:R-:W-:Y:S05]  /*be20*/  BSYNC.RECONVERGENT B0 ;  /* 0x0000000000007941 */ /* 0x000fea0003800200 */
.L_x_7456:
[----:B------:R-:W-:Y:S01]  /*be30*/  UMOV UR26, 0xffffffff ;  /* 0xffffffff001a7882 */ /* 0x000fe20000000000 */
[----:B------:R-:W-:Y:S02]  /*be40*/  ISETP.GT.U32.AND P2, PT, R240, 0x1d, PT ;  /* 0x0000001df000780c */ /* 0x000fe40003f44070 */
[----:B------:R-:W-:Y:S11]  /*be50*/  BRA.DIV UR26, `(.L_x_7458) ;  /* 0x0000007e1a1c7947 */ /* 0x000ff6000b800000 */
[----:B-1----:R1:W1:Y:S04]  /*be60*/  SHFL.DOWN PT, R68, R245, 0x2, 0x1f ;  /* 0x08401f00f5447f89 */ /* 0x00226800000e0000 */
[----:B--2---:R2:W1:Y:S04]  /*be70*/  SHFL.DOWN PT, R69, R246, 0x2, 0x1f ;  /* 0x08401f00f6457f89 */ /* 0x00446800000e0000 */
[----:B0-----:R2:W0:Y:S04]  /*be80*/  SHFL.DOWN PT, R70, R247, 0x2, 0x1f ;  /* 0x08401f00f7467f89 */ /* 0x00142800000e0000 */
[----:B---3--:R2:W3:Y:S02]  /*be90*/  SHFL.DOWN PT, R241, R248, 0x2, 0x1f ;  /* 0x08401f00f8f17f89 */ /* 0x0084e400000e0000 */
.L_x_7602:
        /* <DEDUP_REMOVED lines=13> */
.L_x_7460:
[----:B------:R-:W-:Y:S05]  /*bf70*/  BSYNC.RECONVERGENT B0 ;  /* 0x0000000000007941 */ /* 0x000fea0003800200 */
.L_x_7459:
[----:B------:R-:W-:Y:S01]  /*bf80*/  UMOV UR26, 0xffffffff ;  /* 0xffffffff001a7882 */ /* 0x000fe20000000000 */
[----:B------:R-:W-:Y:S02]  /*bf90*/  ISETP.GT.U32.AND P2, PT, R240, 0x1b, PT ;  /* 0x0000001bf000780c */ /* 0x000fe40003f44070 */
[----:B------:R-:W-:Y:S11]  /*bfa0*/  BRA.DIV UR26, `(.L_x_7461) ;  /* 0x0000007e1a3c7947 */ /* 0x000ff6000b800000 */
[----:B-1----:R1:W1:Y:S04]  /*bfb0*/  SHFL.DOWN PT, R68, R245, 0x4, 0x1f ;  /* 0x08801f00f5447f89 */ /* 0x00226800000e0000 */
[----:B------:R1:W1:Y:S04]  /*bfc0*/  SHFL.DOWN PT, R69, R246, 0x4, 0x1f ;  /* 0x08801f00f6457f89 */ /* 0x00026800000e0000 */
[----:B0-----:R0:W0:Y:S04]  /*bfd0*/  SHFL.DOWN PT, R70, R247, 0x4, 0x1f ;  /* 0x08801f00f7467f89 */ /* 0x00102800000e0000 */
[----:B---3--:R3:W0:Y:S02]  /*bfe0*/  SHFL.DOWN PT, R241, R248, 0x4, 0x1f ;  /* 0x08801f00f8f17f89 */ /* 0x00862400000e0000 */
.L_x_7608:
        /* <DEDUP_REMOVED lines=13> */
.L_x_7463:
[----:B------:R-:W-:Y:S05]  /*c0c0*/  BSYNC.RECONVERGENT B0 ;  /* 0x0000000000007941 */ /* 0x000fea0003800200 */
.L_x_7462:
[----:B------:R-:W-:Y:S01]  /*c0d0*/  UMOV UR26, 0xffffffff ;  /* 0xffffffff001a7882 */ /* 0x000fe20000000000 */
[----:B------:R-:W-:Y:S02]  /*c0e0*/  ISETP.GT.U32.AND P2, PT, R240, 0x17, PT ;  /* 0x00000017f000780c */ /* 0x000fe40003f44070 */
[----:B------:R-:W-:Y:S11]  /*c0f0*/  BRA.DIV UR26, `(.L_x_7464) ;  /* 0x0000007e1a5c7947 */ /* 0x000ff6000b800000 */
[----:B-1----:R1:W1:Y:S04]  /*c100*/  SHFL.DOWN PT, R68, R245, 0x8, 0x1f ;  /* 0x09001f00f5447f89 */ /* 0x00226800000e0000 */
[----:B------:R1:W1:Y:S04]  /*c110*/  SHFL.DOWN PT, R69, R246, 0x8, 0x1f ;  /* 0x09001f00f6457f89 */ /* 0x00026800000e0000 */
[----:B0-----:R0:W0:Y:S04]  /*c120*/  SHFL.DOWN PT, R70, R247, 0x8, 0x1f ;  /* 0x09001f00f7467f89 */ /* 0x00102800000e0000 */
[----:B------:R0:W0:Y:S02]  /*c130*/  SHFL.DOWN PT, R241, R248, 0x8, 0x1f ;  /* 0x09001f00f8f17f89 */ /* 0x00002400000e0000 */
.L_x_7614:
        /* <DEDUP_REMOVED lines=13> */
.L_x_7466:
[----:B------:R-:W-:Y:S05]  /*c210*/  BSYNC.RECONVERGENT B0 ;  /* 0x0000000000007941 */ /* 0x000fea0003800200 */
.L_x_7465:
[----:B------:R-:W-:Y:S01]  /*c220*/  UMOV UR26, 0xffffffff ;  /* 0xffffffff001a7882 */ /* 0x000fe20000000000 */
[----:B------:R-:W-:Y:S02]  /*c230*/  ISETP.GT.U32.AND P2, PT, R240, 0xf, PT ;  /* 0x0000000ff000780c */ /* 0x000fe40003f44070 */
[----:B------:R-:W-:Y:S11]  /*c240*/  BRA.DIV UR26, `(.L_x_7467) ;  /* 0x0000007e1a7c7947 */ /* 0x000ff6000b800000 */
[----:B-1----:R1:W1:Y:S04]  /*c250*/  SHFL.DOWN PT, R68, R245, 0x10, 0x1f ;  /* 0x0a001f00f5447f89 */ /* 0x00226800000e0000 */
[----:B------:R1:W1:Y:S04]  /*c260*/  SHFL.DOWN PT, R69, R246, 0x10, 0x1f ;  /* 0x0a001f00f6457f89 */ /* 0x00026800000e0000 */
[----:B0-----:R0:W0:Y:S04]  /*c270*/  SHFL.DOWN PT, R70, R247, 0x10, 0x1f ;  /* 0x0a001f00f7467f89 */ /* 0x00102800000e0000 */
[----:B----4-:R4:W0:Y:S02]  /*c280*/  SHFL.DOWN PT, R71, R248, 0x10, 0x1f ;  /* 0x0a001f00f8477f89 */ /* 0x01082400000e0000 */
.L_x_7620:
        /* <DEDUP_REMOVED lines=13> */
.L_x_7469:
[----:B------:R-:W-:Y:S05]  /*c360*/  BSYNC.RECONVERGENT B0 ;  /* 0x0000000000007941 */ /* 0x000fea0003800200 */
.L_x_7468:
        /* <DEDUP_REMOVED lines=25> */
.L_x_7634:
        /* <DEDUP_REMOVED lines=13> */
.L_x_7472:
[----:B------:R-:W-:Y:S05]  /*c5d0*/  BSYNC.RECONVERGENT B0 ;  /* 0x0000000000007941 */ /* 0x000fea0003800200 */
.L_x_7471:
        /* <DEDUP_REMOVED lines=16> */
.L_x_7454:
        /* <DEDUP_REMOVED lines=46> */
[----:B------:R-:W-:Y:S01]  /*c9c0*/  FMUL.FTZ R172, R170, R127 ;  /* 0x0000007faaac7220 */ /* 0x000fe20000410000 */
[----:B------:R-:W-:Y:S01]  /*c9d0*/  FFMA.FTZ R68, -R17, R68, R189 ;  /* 0x0000004411447223 */ /* 0x000fe200000101bd */
        /* <DEDUP_REMOVED lines=9> */
[----:B------:R-:W-:Y:S01]  /*ca70*/  FMUL.FTZ R178, R178, R219 ;  /* 0x000000dbb2b27220 */ /* 0x000fe20000410000 */
[----:B------:R-:W-:Y:S01]  /*ca80*/  FFMA.FTZ R68, -R16, R185, R68 ;  /* 0x000000b910447223 */ /* 0x000fe20000010144 */
        /* <DEDUP_REMOVED lines=16> */
[----:B------:R-:W-:Y:S01]  /*cb90*/  FFMA.FTZ R160, R0, R65, RZ ;  /* 0x0000004100a07223 */ /* 0x000fe200000100ff */
[----:B------:R-:W-:Y:S01]  /*cba0*/  FFMA.FTZ R178, R179, R195, R178 ;  /* 0x000000c3b3b27223 */ /* 0x000fe200000100b2 */
[----:B------:R-:W-:Y:S01]  /*cbb0*/  FFMA.FTZ R184, -R15, R184, R68 ;  /* 0x000000b80fb87223 */ /* 0x000fe20000010144 */
[----:B------:R-:W-:Y:S01]  /*cbc0*/  FFMA.FTZ R163, R161, R235, -R180 ;  /* 0x000000eba1a37223 */ /* 0x000fe200000108b4 */
[----:B------:R-:W-:Y:S01]  /*cbd0*/  FFMA.FTZ R65, R17, R66, R160 ;  /* 0x0000004211417223 */ /* 0x000fe200000100a0 */
[C---:B------:R-:W-:Y:S01]  /*cbe0*/  FMUL.FTZ R66, R158.reuse, R236 ;  /* 0x000000ec9e427220 */ /* 0x040fe20000410000 */
[----:B------:R-:W-:Y:S01]  /*cbf0*/  FFMA.FTZ R161, R161, R230, R69 ;  /* 0x000000e6a1a17223 */ /* 0x000fe20000010045 */
[-C--:B------:R-:W-:Y:S01]  /*cc00*/  FMUL.FTZ R69, R158, R238.reuse ;  /* 0x000000ee9e457220 */ /* 0x080fe20000410000 */
[----:B------:R-:W-:Y:S01]  /*cc10*/  FMUL.FTZ R64, R155, R231 ;  /* 0x000000e79b407220 */ /* 0x000fe20000410000 */
[C---:B------:R-:W-:Y:S01]  /*cc20*/  FFMA.FTZ R158, R159.reuse, R238, R66 ;  /* 0x000000ee9f9e7223 */ /* 0x040fe20000010042 */
[----:B------:R-:W-:Y:S01]  /*cc30*/  FFMA.FTZ R66, R16, R67, R65 ;  /* 0x0000004310427223 */ /* 0x000fe20000010041 */
[----:B------:R-:W-:Y:S01]  /*cc40*/  FFMA.FTZ R160, R159, R236, -R69 ;  /* 0x000000ec9fa07223 */ /* 0x000fe20000010845 */
[----:B------:R-:W-:Y:S01]  /*cc50*/  FMUL.FTZ R65, R155, R157 ;  /* 0x0000009d9b417220 */ /* 0x000fe20000410000 */
[----:B------:R-:W-:Y:S01]  /*cc60*/  MOV R67, UR50 ;  /* 0x0000003200437c02 */ /* 0x000fe20008000f00 */
[----:B------:R-:W-:Y:S01]  /*cc70*/  FFMA.FTZ R159, R15, R182, R66 ;  /* 0x000000b60f9f7223 */ /* 0x000fe20000010042 */
[----:B------:R-:W-:Y:S01]  /*cc80*/  LOP3.LUT R66, R190, UR26, RZ, 0xfc, !PT ;  /* 0x0000001abe427c12 */ /* 0x000fe2000f8efcff */
[C---:B------:R-:W-:Y:S01]  /*cc90*/  FFMA.FTZ R65, R156.reuse, R231, R65 ;  /* 0x000000e79c417223 */ /* 0x040fe20000010041 */
[----:B------:R-:W-:Y:S01]  /*cca0*/  MOV R69, UR42 ;  /* 0x0000002a00457c02 */ /* 0x000fe20008000f00 */
[----:B------:R-:W-:Y:S01]  /*ccb0*/  FFMA.FTZ R155, R156, R157, -R64 ;  /* 0x0000009d9c9b7223 */ /* 0x000fe20000010840 */
[----:B------:R-:W-:Y:S01]  /*ccc0*/  MOV R179, UR43 ;  /* 0x0000002b00b37c02 */ /* 0x000fe20008000f00 */
[----:B------:R-:W-:Y:S01]  /*ccd0*/  FFMA.FTZ R208, R4, R208, R65 ;  /* 0x000000d004d07223 */ /* 0x000fe20000010041 */
[----:B------:R-:W-:Y:S01]  /*cce0*/  UMOV UR26, UR34 ;  /* 0x00000022001a7c82 */ /* 0x000fe20008000000 */
[----:B------:R-:W-:Y:S01]  /*ccf0*/  IMAD.WIDE.U32 R68, R69, UR8, R66 ;  /* 0x0000000845447c25 */ /* 0x000fe2000f8e0042 */
[----:B------:R-:W-:-:S03]  /*cd00*/  MOV R67, UR26 ;  /* 0x0000001a00437c02 */ /* 0x000fc60008000f00 */
[----:B------:R-:W-:Y:S01]  /*cd10*/  FADD.FTZ R140, R140, R155 ;  /* 0x0000009b8c8c7221 */ /* 0x000fe20000010000 */
[----:B------:R-:W-:Y:S01]  /*cd20*/  FFMA.FTZ R114, R14, R71, R159 ;  /* 0x000000470e727223 */ /* 0x000fe2000001009f */
[----:B------:R-:W-:Y:S01]  /*cd30*/  IMAD R65, R179, UR8, R69 ;  /* 0x00000008b3417c24 */ /* 0x000fe2000f8e0245 */
[----:B------:R-:W-:Y:S01]  /*cd40*/  LEA R64, P2, R68, UR10, 0x2 ;  /* 0x0000000a44407c11 */ /* 0x000fe2000f8410ff */
[----:B------:R-:W-:Y:S01]  /*cd50*/  @!UP0 ULEA UR50, UR8, UR25, 0x4 ;  /* 0x0000001908328291 */ /* 0x000fe2000f8e20ff */
[----:B------:R-:W-:Y:S01]  /*cd60*/  LEA R66, R67, -R66, 0x1 ;  /* 0x8000004243427211 */ /* 0x000fe200078e08ff */
[----:B------:R-:W-:Y:S01]  /*cd70*/  FMUL.FTZ R67, R108, R140 ;  /* 0x0000008c6c437220 */ /* 0x000fe20000410000 */
[----:B------:R-:W-:Y:S01]  /*cd80*/  LEA.HI.X R65, R68, UR11, R65, 0x2, P2 ;  /* 0x0000000b44417c11 */ /* 0x000fe200090f1441 */
[----:B------:R-:W-:Y:S01]  /*cd90*/  FMUL.FTZ R68, R108, R208 ;  /* 0x000000d06c447220 */ /* 0x000fe20000410000 */
[----:B------:R-:W-:Y:S01]  /*cda0*/  FFMA.FTZ R69, R13, R70, R114 ;  /* 0x000000460d457223 */ /* 0x000fe20000010072 */
[----:B------:R-:W-:Y:S01]  /*cdb0*/  FMUL.FTZ R114, R196, UR49 ;  /* 0x00000031c4727c20 */ /* 0x000fe20008410000 */
        /* <DEDUP_REMOVED lines=8> */
[----:B------:R0:W-:Y:S01]  /*ce40*/  @!P0 STS.128 [UR50+0x4be0], R60 ;  /* 0x004be03cff008988 */ /* 0x0001e20008000c32 */
[C---:B------:R-:W-:Y:S01]  /*ce50*/  FMUL.FTZ R68, R110.reuse, R141 ;  /* 0x0000008d6e447220 */ /* 0x040fe20000410000 */
[----:B------:R-:W-:Y:S01]  /*ce60*/  FMUL.FTZ R110, R110, R207 ;  /* 0x000000cf6e6e7220 */ /* 0x000fe20000410000 */
        /* <DEDUP_REMOVED lines=9> */
[----:B------:R-:W-:Y:S01]  /*cf00*/  FMUL.FTZ R111, R199, UR49 ;  /* 0x00000031c76f7c20 */ /* 0x000fe20008410000 */
[C---:B------:R-:W-:Y:S01]  /*cf10*/  FMUL.FTZ R68, R112.reuse, R206 ;  /* 0x000000ce70447220 */ /* 0x040fe20000410000 */
[----:B------:R-:W-:Y:S01]  /*cf20*/  FMUL.FTZ R67, R112, R142 ;  /* 0x0000008e70437220 */ /* 0x000fe20000410000 */
[----:B------:R-:W-:Y:S01]  /*cf30*/  FFMA.FTZ R69, R7, R166, R70 ;  /* 0x000000a607457223 */ /* 0x000fe20000010046 */
[----:B0-----:R-:W-:Y:S01]  /*cf40*/  FFMA.FTZ R60, R226, UR49, -R109 ;  /* 0x00000031e23c7c23 */ /* 0x001fe2000801086d */
[C---:B------:R-:W-:Y:S01]  /*cf50*/  FFMA.FTZ R70, R113.reuse, R142, -R68 ;  /* 0x0000008e71467223 */ /* 0x040fe20000010844 */
[----:B------:R-:W-:Y:S01]  /*cf60*/  FFMA.FTZ R68, R113, R206, R67 ;  /* 0x000000ce71447223 */ /* 0x000fe20000010043 */
[----:B------:R-:W-:Y:S01]  /*cf70*/  FFMA.FTZ R108, R6, R167, R69 ;  /* 0x000000a7066c7223 */ /* 0x000fe20000010045 */
[----:B------:R-:W-:Y:S01]  /*cf80*/  MOV R69, UR25 ;  /* 0x0000001900457c02 */ /* 0x000fe20008000f00 */
[----:B------:R-:W-:Y:S01]  /*cf90*/  FADD.FTZ R143, R143, R70 ;  /* 0x000000468f8f7221 */ /* 0x000fe20000010000 */
[----:B------:R-:W-:Y:S01]  /*cfa0*/  FFMA.FTZ R205, R7, R205, R68 ;  /* 0x000000cd07cd7223 */ /* 0x000fe20000010044 */
[----:B------:R-:W-:Y:S01]  /*cfb0*/  FFMA.FTZ R67, R5, R162, R108 ;  /* 0x000000a205437223 */ /* 0x000fe2000001006c */
[----:B------:R-:W-:Y:S01]  /*cfc0*/  FFMA.FTZ R62, R226, UR36, R111 ;  /* 0x00000024e23e7c23 */ /* 0x000fe2000801006f */
[C---:B------:R-:W-:Y:S01]  /*cfd0*/  FMUL.FTZ R70, R116.reuse, R143 ;  /* 0x0000008f74467220 */ /* 0x040fe20000410000 */
[----:B------:R-:W-:Y:S01]  /*cfe0*/  FMUL.FTZ R116, R116, R205 ;  /* 0x000000cd74747220 */ /* 0x000fe20000410000 */
[----:B------:R-:W-:Y:S01]  /*cff0*/  FFMA.FTZ R68, R4, R163, R67 ;  /* 0x000000a304447223 */ /* 0x000fe20000010043 */
[----:B------:R-:W-:Y:S01]  /*d000*/  FMUL.FTZ R112, R196, UR36 ;  /* 0x00000024c4707c20 */ /* 0x000fe20008410000 */
[C---:B------:R-:W-:Y:S01]  /*d010*/  FFMA.FTZ R67, R117.reuse, R205, R70 ;  /* 0x000000cd75437223 */ /* 0x040fe20000010046 */
[----:B------:R-:W-:Y:S01]  /*d020*/  FFMA.FTZ R117, R117, R143, -R116 ;  /* 0x0000008f75757223 */ /* 0x000fe20000010874 */
[----:B------:R-:W-:Y:S01]  /*d030*/  FMUL.FTZ R70, R200, UR36 ;  /* 0x00000024c8467c20 */ /* 0x000fe20008410000 */
[----:B------:R-:W-:Y:S01]  /*d040*/  FMUL.FTZ R63, R198, UR49 ;  /* 0x00000031c63f7c20 */ /* 0x000fe20008410000 */
[----:B------:R-:W-:Y:S01]  /*d050*/  FFMA.FTZ R204, R8, R204, R67 ;  /* 0x000000cc08cc7223 */ /* 0x000fe20000010043 */
[----:B------:R-:W-:Y:S01]  /*d060*/  FADD.FTZ R144, R144, R117 ;  /* 0x0000007590907221 */ /* 0x000fe20000010000 */
[----:B------:R-:W-:Y:S01]  /*d070*/  FFMA.FTZ R71, R227, UR49, -R70 ;  /* 0x00000031e3477c23 */ /* 0x000fe20008010846 */
[----:B------:R-:W-:-:S02]  /*d080*/  IMAD R67, R190, 0x84, R69 ;  /* 0x00000084be437824 */ /* 0x000fc400078e0245 */
[C---:B------:R-:W-:Y:S01]  /*d090*/  FMUL.FTZ R70, R118.reuse, R204 ;  /* 0x000000cc76467220 */ /* 0x040fe20000410000 */
[-C--:B------:R-:W-:Y:S01]  /*d0a0*/  FMUL.FTZ R69, R118, R144.reuse ;  /* 0x0000009076457220 */ /* 0x080fe20000410000 */
[----:B------:R-:W-:Y:S01]  /*d0b0*/  FMUL.FTZ R110, R0, R71 ;  /* 0x00000047006e7220 */ /* 0x000fe20000410000 */
[----:B------:R-:W-:Y:S01]  /*d0c0*/  FFMA.FTZ R63, R224, UR36, R63 ;  /* 0x00000024e03f7c23 */ /* 0x000fe2000801003f */
[C---:B------:R-:W-:Y:S01]  /*d0d0*/  FFMA.FTZ R108, R119.reuse, R144, -R70 ;  /* 0x00000090776c7223 */ /* 0x040fe20000010846 */
[----:B------:R-:W-:Y:S01]  /*d0e0*/  FFMA.FTZ R70, R119, R204, R69 ;  /* 0x000000cc77467223 */ /* 0x000fe20000010045 */
[----:B------:R-:W-:Y:S01]  /*d0f0*/  FFMA.FTZ R177, -R12, R177, R178 ;  /* 0x000000b10cb17223 */ /* 0x000fe200000101b2 */
[----:B------:R0:W-:Y:S01]  /*d100*/  STS [R67+0x1080], R110 ;  /* 0x0010806e43007388 */ /* 0x0001e20000000800 */
[----:B------:R-:W-:Y:S01]  /*d110*/  FADD.FTZ R145, R145, R108 ;  /* 0x0000006c91917221 */ /* 0x000fe20000010000 */
[----:B------:R-:W-:Y:S01]  /*d120*/  FFMA.FTZ R203, R9, R203, R70 ;  /* 0x000000cb09cb7223 */ /* 0x000fe20000010046 */
[----:B------:R-:W-:Y:S01]  /*d130*/  FMUL.FTZ R108, R200, UR49 ;  /* 0x00000031c86c7c20 */ /* 0x000fe20008410000 */
[----:B------:R-:W-:Y:S01]  /*d140*/  FFMA.FTZ R176, -R11, R176, R177 ;  /* 0x000000b00bb07223 */ /* 0x000fe200000101b1 */
[C---:B------:R-:W-:Y:S01]  /*d150*/  FMUL.FTZ R70, R120.reuse, R145 ;  /* 0x0000009178467220 */ /* 0x040fe20000410000 */
[-C--:B------:R-:W-:Y:S01]  /*d160*/  FMUL.FTZ R120, R120, R203.reuse ;  /* 0x000000cb78787220 */ /* 0x080fe20000410000 */
[----:B------:R-:W-:Y:S01]  /*d170*/  FFMA.FTZ R71, R227, UR36, R108 ;  /* 0x00000024e3477c23 */ /* 0x000fe2000801006c */
[----:B------:R-:W-:Y:S01]  /*d180*/  FMUL.FTZ R108, R17, R60 ;  /* 0x0000003c116c7220 */ /* 0x000fe20000410000 */
[C---:B------:R-:W-:Y:S01]  /*d190*/  FFMA.FTZ R69, R121.reuse, R203, R70 ;  /* 0x000000cb79457223 */ /* 0x040fe20000010046 */
[----:B------:R-:W-:Y:S01]  /*d1a0*/  FFMA.FTZ R121, R121, R145, -R120 ;  /* 0x0000009179797223 */ /* 0x000fe20000010878 */
[----:B0-----:R-:W-:Y:S01]  /*d1b0*/  FMUL.FTZ R110, R17, -R62 ;  /* 0x8000003e116e7220 */ /* 0x001fe20000410000 */
[----:B------:R-:W-:Y:S01]  /*d1c0*/  FMUL.FTZ R70, R0, -R71 ;  /* 0x8000004700467220 */ /* 0x000fe20000410000 */
[----:B------:R-:W-:Y:S01]  /*d1d0*/  FFMA.FTZ R202, R10, R202, R69 ;  /* 0x000000ca0aca7223 */ /* 0x000fe20000010045 */
[----:B------:R-:W-:Y:S01]  /*d1e0*/  FADD.FTZ R146, R146, R121 ;  /* 0x0000007992927221 */ /* 0x000fe20000010000 */
[----:B------:R-:W-:Y:S01]  /*d1f0*/  FMUL.FTZ R69, R197, UR36 ;  /* 0x00000024c5457c20 */ /* 0x000fe20008410000 */
[----:B------:R0:W-:Y:S01]  /*d200*/  STS [R67+0x1088], R108 ;  /* 0x0010886c43007388 */ /* 0x0001e20000000800 */
[C---:B------:R-:W-:Y:S01]  /*d210*/  FMUL.FTZ R61, R122.reuse, R202 ;  /* 0x000000ca7a3d7220 */ /* 0x040fe20000410000 */
[----:B------:R-:W-:Y:S01]  /*d220*/  FMUL.FTZ R60, R122, R146 ;  /* 0x000000927a3c7220 */ /* 0x000fe20000410000 */
[----:B------:R-:W-:Y:S01]  /*d230*/  FFMA.FTZ R71, R75, -R92, R226 ;  /* 0x8000005c4b477223 */ /* 0x000fe200000100e2 */
[----:B------:R1:W-:Y:S01]  /*d240*/  STS [R67+0x1084], R70 ;  /* 0x0010844643007388 */ /* 0x0003e20000000800 */
[C---:B------:R-:W-:Y:S01]  /*d250*/  FFMA.FTZ R62, R123.reuse, R146, -R61 ;  /* 0x000000927b3e7223 */ /* 0x040fe2000001083d */
[----:B------:R-:W-:Y:S01]  /*d260*/  FFMA.FTZ R60, R123, R202, R60 ;  /* 0x000000ca7b3c7223 */ /* 0x000fe2000001003c */
[----:B------:R-:W-:Y:S01]  /*d270*/  FMUL.FTZ R61, R198, UR36 ;  /* 0x00000024c63d7c20 */ /* 0x000fe20008410000 */
[----:B------:R2:W-:Y:S01]  /*d280*/  STS [R67+0x108c], R110 ;  /* 0x00108c6e43007388 */ /* 0x0005e20000000800 */
[----:B------:R-:W-:Y:S01]  /*d290*/  FADD.FTZ R147, R147, R62 ;  /* 0x0000003e93937221 */ /* 0x000fe20000010000 */
[----:B------:R-:W-:Y:S01]  /*d2a0*/  FFMA.FTZ R201, R11, R201, R60 ;  /* 0x000000c90bc97223 */ /* 0x000fe2000001003c */
[----:B------:R-:W-:Y:S01]  /*d2b0*/  FFMA.FTZ R61, R224, UR49, -R61 ;  /* 0x00000031e03d7c23 */ /* 0x000fe2000801083d */
[----:B0-----:R-:W-:Y:S01]  /*d2c0*/  FFMA.FTZ R108, R222, UR49, -R69 ;  /* 0x00000031de6c7c23 */ /* 0x001fe20008010845 */
[----:B------:R-:W-:Y:S01]  /*d2d0*/  FFMA.FTZ R224, R72, -R91, R224 ;  /* 0x8000005b48e07223 */ /* 0x000fe200000100e0 */
[C---:B------:R-:W-:Y:S01]  /*d2e0*/  FMUL.FTZ R60, R124.reuse, R201 ;  /* 0x000000c97c3c7220 */ /* 0x040fe20000410000 */
[----:B------:R-:W-:Y:S01]  /*d2f0*/  FMUL.FTZ R124, R124, R147 ;  /* 0x000000937c7c7220 */ /* 0x000fe20000410000 */
[C---:B------:R-:W-:Y:S01]  /*d300*/  FMUL.FTZ R62, R16.reuse, R61 ;  /* 0x0000003d103e7220 */ /* 0x040fe20000410000 */
[----:B-1----:R-:W-:Y:S01]  /*d310*/  FMUL.FTZ R70, R16, -R63 ;  /* 0x8000003f10467220 */ /* 0x002fe20000410000 */
[C---:B------:R-:W-:Y:S01]  /*d320*/  FFMA.FTZ R61, R125.reuse, R147, -R60 ;  /* 0x000000937d3d7223 */ /* 0x040fe2000001083c */
[----:B------:R-:W-:Y:S01]  /*d330*/  FFMA.FTZ R125, R125, R201, R124 ;  /* 0x000000c97d7d7223 */ /* 0x000fe2000001007c */
[----:B------:R-:W-:Y:S01]  /*d340*/  FMUL.FTZ R63, R197, UR49 ;  /* 0x00000031c53f7c20 */ /* 0x000fe20008410000 */
[----:B------:R0:W-:Y:S01]  /*d350*/  STS [R67+0x1090], R62 ;  /* 0x0010903e43007388 */ /* 0x0001e20000000800 */
[----:B------:R-:W-:Y:S01]  /*d360*/  FADD.FTZ R148, R148, R61 ;  /* 0x0000003d94947221 */ /* 0x000fe20000010000 */
[----:B------:R-:W-:Y:S01]  /*d370*/  FFMA.FTZ R228, R12, R228, R125 ;  /* 0x000000e40ce47223 */ /* 0x000fe2000001007d */
[----:B--2---:R-:W-:Y:S01]  /*d380*/  FMUL.FTZ R110, R15, R108 ;  /* 0x0000006c0f6e7220 */ /* 0x004fe20000410000 */
[----:B------:R-:W-:Y:S01]  /*d390*/  FFMA.FTZ R108, R222, UR36, R63 ;  /* 0x00000024de6c7c23 */ /* 0x000fe2000801003f */
[C---:B------:R-:W-:Y:S01]  /*d3a0*/  FMUL.FTZ R60, R128.reuse, R148 ;  /* 0x00000094803c7220 */ /* 0x040fe20000410000 */
[----:B------:R-:W-:Y:S01]  /*d3b0*/  FMUL.FTZ R61, R128, R228 ;  /* 0x000000e4803d7220 */ /* 0x000fe20000410000 */
[----:B------:R-:W-:Y:S01]  /*d3c0*/  FFMA.FTZ R63, R221, UR36, R114 ;  /* 0x00000024dd3f7c23 */ /* 0x000fe20008010072 */
[----:B------:R-:W-:Y:S01]  /*d3d0*/  FMUL.FTZ R108, R15, -R108 ;  /* 0x8000006c0f6c7220 */ /* 0x000fe20000410000 */
[C---:B------:R-:W-:Y:S01]  /*d3e0*/  FFMA.FTZ R60, R129.reuse, R228, R60 ;  /* 0x000000e4813c7223 */ /* 0x040fe2000001003c */
[----:B0-----:R-:W-:Y:S01]  /*d3f0*/  FFMA.FTZ R62, R129, R148, -R61 ;  /* 0x00000094813e7223 */ /* 0x001fe2000001083d */
[----:B------:R-:W-:Y:S01]  /*d400*/  FFMA.FTZ R61, R221, UR49, -R112 ;  /* 0x00000031dd3d7c23 */ /* 0x000fe20008010870 */
[----:B------:R-:W-:Y:S01]  /*d410*/  FMUL.FTZ R112, R194, UR36 ;  /* 0x00000024c2707c20 */ /* 0x000fe20008410000 */
[----:B------:R-:W-:Y:S01]  /*d420*/  FFMA.FTZ R225, R13, R225, R60 ;  /* 0x000000e10de17223 */ /* 0x000fe2000001003c */
[----:B------:R-:W-:Y:S01]  /*d430*/  FADD.FTZ R149, R149, R62 ;  /* 0x0000003e95957221 */ /* 0x000fe20000010000 */
[----:B------:R-:W-:Y:S01]  /*d440*/  FMUL.FTZ R62, R14, R61 ;  /* 0x0000003d0e3e7220 */ /* 0x000fe20000410000 */
[----:B------:R-:W-:Y:S01]  /*d450*/  STS [R67+0x109c], R108 ;  /* 0x00109c6c43007388 */ /* 0x000fe20000000800 */
[----:B------:R-:W-:Y:S01]  /*d460*/  FMUL.FTZ R114, R126, UR36 ;  /* 0x000000247e727c20 */ /* 0x000fe20008410000 */
[C---:B------:R-:W-:Y:S01]  /*d470*/  FMUL.FTZ R60, R130.reuse, R149 ;  /* 0x00000095823c7220 */ /* 0x040fe20000410000 */
[-C--:B------:R-:W-:Y:S01]  /*d480*/  FMUL.FTZ R130, R130, R225.reuse ;  /* 0x000000e182827220 */ /* 0x080fe20000410000 */
[----:B------:R0:W-:Y:S01]  /*d490*/  STS [R67+0x10a0], R62 ;  /* 0x0010a03e43007388 */ /* 0x0001e20000000800 */
[----:B------:R-:W-:Y:S01]  /*d4a0*/  FFMA.FTZ R109, R211, UR49, -R114 ;  /* 0x00000031d36d7c23 */ /* 0x000fe20008010872 */
        /* <DEDUP_REMOVED lines=8> */
[----:B------:R2:W-:Y:S01]  /*d530*/  STS [R67+0x1098], R110 ;  /* 0x0010986e43007388 */ /* 0x0005e20000000800 */
[----:B0-----:R-:W-:Y:S01]  /*d540*/  FMUL.FTZ R62, R13, R60 ;  /* 0x0000003c0d3e7220 */ /* 0x001fe20000410000 */
[C---:B------:R-:W-:Y:S01]  /*d550*/  FMUL.FTZ R60, R132.reuse, R223 ;  /* 0x000000df843c7220 */ /* 0x040fe20000410000 */
[-C--:B------:R-:W-:Y:S01]  /*d560*/  FMUL.FTZ R132, R132, R150.reuse ;  /* 0x0000009684847220 */ /* 0x080fe20000410000 */
[----:B------:R-:W-:Y:S01]  /*d570*/  FMUL.FTZ R108, R12, R61 ;  /* 0x0000003d0c6c7220 */ /* 0x000fe20000410000 */
[----:B-1----:R-:W-:Y:S01]  /*d580*/  FMUL.FTZ R70, R14, -R63 ;  /* 0x8000003f0e467220 */ /* 0x002fe20000410000 */
[C---:B------:R-:W-:Y:S01]  /*d590*/  FFMA.FTZ R60, R133.reuse, R150, -R60 ;  /* 0x00000096853c7223 */ /* 0x040fe2000001083c */
[----:B------:R-:W-:Y:S01]  /*d5a0*/  FFMA.FTZ R132, R133, R223, R132 ;  /* 0x000000df85847223 */ /* 0x000fe20000010084 */
[----:B------:R0:W-:Y:S01]  /*d5b0*/  STS [R67+0x10a8], R62 ;  /* 0x0010a83e43007388 */ /* 0x0001e20000000800 */
[----:B------:R-:W-:Y:S01]  /*d5c0*/  FMUL.FTZ R112, R193, UR36 ;  /* 0x00000024c1707c20 */ /* 0x000fe20008410000 */
[----:B------:R-:W-:Y:S01]  /*d5d0*/  FADD.FTZ R151, R151, R60 ;  /* 0x0000003c97977221 */ /* 0x000fe20000010000 */
[----:B------:R-:W-:Y:S01]  /*d5e0*/  FFMA.FTZ R220, R15, R220, R132 ;  /* 0x000000dc0fdc7223 */ /* 0x000fe20000010084 */
[----:B------:R1:W-:Y:S01]  /*d5f0*/  STS [R67+0x10a4], R70 ;  /* 0x0010a44643007388 */ /* 0x0003e20000000800 */
[----:B--2---:R-:W-:Y:S01]  /*d600*/  FMUL.FTZ R110, R195, UR49 ;  /* 0x00000031c36e7c20 */ /* 0x004fe20008410000 */
[CC--:B------:R-:W-:Y:S01]  /*d610*/  FMUL.FTZ R60, R134.reuse, R151.reuse ;  /* 0x00000097863c7220 */ /* 0x0c0fe20000410000 */
[-C--:B------:R-:W-:Y:S01]  /*d620*/  FMUL.FTZ R134, R134, R220.reuse ;  /* 0x000000dc86867220 */ /* 0x080fe20000410000 */
[----:B------:R2:W-:Y:S01]  /*d630*/  STS [R67+0x10b0], R108 ;  /* 0x0010b06c43007388 */ /* 0x0005e20000000800 */
[----:B------:R-:W-:Y:S01]  /*d640*/  FFMA.FTZ R110, R219, UR36, R110 ;  /* 0x00000024db6e7c23 */ /* 0x000fe2000801006e */
[C---:B------:R-:W-:Y:S01]  /*d650*/  FFMA.FTZ R61, R135.reuse, R220, R60 ;  /* 0x000000dc873d7223 */ /* 0x040fe2000001003c */
[----:B------:R-:W-:Y:S01]  /*d660*/  FFMA.FTZ R135, R135, R151, -R134 ;  /* 0x0000009787877223 */ /* 0x000fe20000010886 */
[----:B0-----:R-:W-:Y:S01]  /*d670*/  FMUL.FTZ R62, R193, UR49 ;  /* 0x00000031c13e7c20 */ /* 0x001fe20008410000 */
[C---:B------:R-:W-:Y:S01]  /*d680*/  FFMA.FTZ R112, R215.reuse, UR49, -R112 ;  /* 0x00000031d7707c23 */ /* 0x040fe20008010870 */
[----:B------:R-:W-:Y:S01]  /*d690*/  FFMA.FTZ R218, R16, R218, R61 ;  /* 0x000000da10da7223 */ /* 0x000fe2000001003d */
[----:B------:R-:W-:Y:S01]  /*d6a0*/  FADD.FTZ R152, R152, R135 ;  /* 0x0000008798987221 */ /* 0x000fe20000010000 */
[----:B-1----:R-:W-:Y:S01]  /*d6b0*/  FMUL.FTZ R70, R194, UR49 ;  /* 0x00000031c2467c20 */ /* 0x002fe20008410000 */
[----:B------:R-:W-:Y:S01]  /*d6c0*/  FFMA.FTZ R62, R215, UR36, R62 ;  /* 0x00000024d73e7c23 */ /* 0x000fe2000801003e */
[C---:B------:R-:W-:Y:S01]  /*d6d0*/  FMUL.FTZ R61, R136.reuse, R218 ;  /* 0x000000da883d7220 */ /* 0x040fe20000410000 */
[----:B------:R-:W-:Y:S01]  /*d6e0*/  FMUL.FTZ R60, R136, R152 ;  /* 0x00000098883c7220 */ /* 0x000fe20000410000 */
[----:B------:R-:W-:Y:S01]  /*d6f0*/  FFMA.FTZ R63, R217, UR36, R70 ;  /* 0x00000024d93f7c23 */ /* 0x000fe20008010046 */
[----:B--2---:R-:W-:Y:S01]  /*d700*/  FMUL.FTZ R108, R11, -R62 ;  /* 0x8000003e0b6c7220 */ /* 0x004fe20000410000 */
[C---:B------:R-:W-:Y:S01]  /*d710*/  FFMA.FTZ R62, R137.reuse, R152, -R61 ;  /* 0x00000098893e7223 */ /* 0x040fe2000001083d */
[----:B------:R-:W-:Y:S01]  /*d720*/  FFMA.FTZ R60, R137, R218, R60 ;  /* 0x000000da893c7223 */ /* 0x000fe2000001003c */
[----:B------:R-:W-:Y:S01]  /*d730*/  FMUL.FTZ R70, R12, -R63 ;  /* 0x8000003f0c467220 */ /* 0x000fe20000410000 */
[----:B------:R-:W-:Y:S01]  /*d740*/  FMUL.FTZ R61, R192, UR36 ;  /* 0x00000024c03d7c20 */ /* 0x000fe20008410000 */
[----:B------:R-:W-:Y:S01]  /*d750*/  FADD.FTZ R153, R153, R62 ;  /* 0x0000003e99997221 */ /* 0x000fe20000010000 */
[----:B------:R-:W-:Y:S01]  /*d760*/  FFMA.FTZ R216, R17, R216, R60 ;  /* 0x000000d811d87223 */ /* 0x000fe2000001003c */
[----:B------:R-:W-:Y:S01]  /*d770*/  FMUL.FTZ R60, R127, UR36 ;  /* 0x000000247f3c7c20 */ /* 0x000fe20008410000 */
[----:B------:R0:W-:Y:S01]  /*d780*/  STS [R67+0x10b4], R70 ;  /* 0x0010b44643007388 */ /* 0x0001e20000000800 */
[----:B------:R-:W-:Y:S01]  /*d790*/  FFMA.FTZ R61, R214, UR49, -R61 ;  /* 0x00000031d63d7c23 */ /* 0x000fe2000801083d */
[----:B------:R-:W-:Y:S01]  /*d7a0*/  FMUL.FTZ R63, R192, UR49 ;  /* 0x00000031c03f7c20 */ /* 0x000fe20008410000 */
[----:B------:R-:W-:Y:S01]  /*d7b0*/  FMUL.FTZ R110, R13, -R110 ;  /* 0x8000006e0d6e7220 */ /* 0x000fe20000410000 */
[----:B------:R-:W-:Y:S01]  /*d7c0*/  FMUL.FTZ R112, R11, R112 ;  /* 0x000000700b707220 */ /* 0x000fe20000410000 */
[----:B------:R-:W-:Y:S01]  /*d7d0*/  FMUL.FTZ R62, R10, R61 ;  /* 0x0000003d0a3e7220 */ /* 0x000fe20000410000 */
[----:B------:R-:W-:Y:S01]  /*d7e0*/  FFMA.FTZ R63, R214, UR36, R63 ;  /* 0x00000024d63f7c23 */ /* 0x000fe2000801003f */
[----:B------:R1:W-:Y:S01]  /*d7f0*/  STS [R67+0x10bc], R108 ;  /* 0x0010bc6c43007388 */ /* 0x0003e20000000800 */
[----:B------:R-:W-:Y:S01]  /*d800*/  FMUL.FTZ R114, R8, R109 ;  /* 0x0000006d08727220 */ /* 0x000fe20000410000 */
[----:B------:R-:W-:Y:S01]  /*d810*/  FMUL.FTZ R109, R218, R91 ;  /* 0x0000005bda6d7220 */ /* 0x000fe20000410000 */
[----:B0-----:R-:W-:Y:S01]  /*d820*/  FFMA.FTZ R70, R213, UR49, -R60 ;  /* 0x00000031d5467c23 */ /* 0x001fe2000801083c */
[CC--:B------:R-:W-:Y:S01]  /*d830*/  FMUL.FTZ R60, R138.reuse, R153.reuse ;  /* 0x000000998a3c7220 */ /* 0x0c0fe20000410000 */
[----:B------:R-:W-:Y:S01]  /*d840*/  FMUL.FTZ R138, R138, R216 ;  /* 0x000000d88a8a7220 */ /* 0x000fe20000410000 */
[----:B------:R0:W-:Y:S01]  /*d850*/  STS [R67+0x10ac], R110 ;  /* 0x0010ac6e43007388 */ /* 0x0001e20000000800 */
[----:B------:R-:W-:Y:S01]  /*d860*/  FMUL.FTZ R111, R220, R90 ;  /* 0x0000005adc6f7220 */ /* 0x000fe20000410000 */
[C---:B------:R-:W-:Y:S01]  /*d870*/  FFMA.FTZ R61, R139.reuse, R216, R60 ;  /* 0x000000d88b3d7223 */ /* 0x040fe2000001003c */
[----:B------:R-:W-:Y:S01]  /*d880*/  FFMA.FTZ R139, R139, R153, -R138 ;  /* 0x000000998b8b7223 */ /* 0x000fe2000001088a */
[----:B------:R2:W-:Y:S01]  /*d890*/  STS [R67+0x10b8], R112 ;  /* 0x0010b87043007388 */ /* 0x0005e20000000800 */
[----:B------:R-:W-:Y:S01]  /*d8a0*/  FMUL.FTZ R60, R127, UR49 ;  /* 0x000000317f3c7c20 */ /* 0x000fe20008410000 */
[----:B------:R-:W-:Y:S01]  /*d8b0*/  FFMA.FTZ R212, R0, R212, R61 ;  /* 0x000000d400d47223 */ /* 0x000fe2000001003d */
[----:B------:R-:W-:Y:S01]  /*d8c0*/  FADD.FTZ R154, R154, R139 ;  /* 0x0000008b9a9a7221 */ /* 0x000fe20000010000 */
[-C--:B-1----:R-:W-:Y:S01]  /*d8d0*/  FFMA.FTZ R108, R77, -R93.reuse, R227 ;  /* 0x8000005d4d6c7223 */ /* 0x082fe200000100e3 */
[----:B------:R1:W-:Y:S01]  /*d8e0*/  STS [R67+0x10c0], R62 ;  /* 0x0010c03e43007388 */ /* 0x0003e20000000800 */
[----:B------:R-:W-:Y:S01]  /*d8f0*/  FMUL.FTZ R69, R212, R93 ;  /* 0x0000005dd4457220 */ /* 0x000fe20000410000 */
[----:B0-----:R-:W-:Y:S01]  /*d900*/  FMUL.FTZ R110, R10, -R63 ;  /* 0x8000003f0a6e7220 */ /* 0x001fe20000410000 */
[----:B------:R-:W-:Y:S01]  /*d910*/  FMUL.FTZ R61, R154, R93 ;  /* 0x0000005d9a3d7220 */ /* 0x000fe20000410000 */
[----:B------:R-:W-:Y:S01]  /*d920*/  FFMA.FTZ R222, R57, -R90, R222 ;  /* 0x8000005a39de7223 */ /* 0x000fe200000100de */
[----:B--2---:R-:W-:Y:S01]  /*d930*/  FMUL.FTZ R112, R9, R70 ;  /* 0x0000004609707220 */ /* 0x004fe20000410000 */
[----:B------:R-:W-:Y:S01]  /*d940*/  FMUL.FTZ R70, R216, R92 ;  /* 0x0000005cd8467220 */ /* 0x000fe20000410000 */
[----:B------:R-:W-:Y:S01]  /*d950*/  FMUL.FTZ R63, R200, R69 ;  /* 0x00000045c83f7220 */ /* 0x000fe20000410000 */
[----:B------:R0:W-:Y:S01]  /*d960*/  STS [R67+0x10c4], R110 ;  /* 0x0010c46e43007388 */ /* 0x0001e20000000800 */
[----:B------:R-:W-:Y:S01]  /*d970*/  FMUL.FTZ R113, R197, R111 ;  /* 0x0000006fc5717220 */ /* 0x000fe20000410000 */
[----:B-1----:R-:W-:Y:S01]  /*d980*/  FMUL.FTZ R62, R199, R70 ;  /* 0x00000046c73e7220 */ /* 0x002fe20000410000 */
[-C--:B------:R-:W-:Y:S01]  /*d990*/  FFMA.FTZ R63, R108, R61.reuse, -R63 ;  /* 0x0000003d6c3f7223 */ /* 0x080fe2000001083f */
[----:B------:R-:W-:Y:S01]  /*d9a0*/  FMUL.FTZ R61, R200, R61 ;  /* 0x0000003dc83d7220 */ /* 0x000fe20000410000 */
[----:B------:R1:W-:Y:S01]  /*d9b0*/  STS [R67+0x10c8], R112 ;  /* 0x0010c87043007388 */ /* 0x0003e20000000800 */
[----:B------:R-:W-:Y:S01]  /*d9c0*/  FFMA.FTZ R221, R54, -R89, R221 ;  /* 0x8000005936dd7223 */ /* 0x000fe200000100dd */
[----:B------:R-:W-:Y:S01]  /*d9d0*/  FADD.FTZ R63, RZ, R63 ;  /* 0x0000003fff3f7221 */ /* 0x000fe20000010000 */
[----:B------:R-:W-:Y:S01]  /*d9e0*/  FFMA.FTZ R61, R108, R69, R61 ;  /* 0x000000456c3d7223 */ /* 0x000fe2000001003d */
[----:B------:R-:W-:Y:S01]  /*d9f0*/  STS [R67+0x10d0], R114 ;  /* 0x0010d07243007388 */ /* 0x000fe20000000800 */
[----:B0-----:R-:W-:Y:S01]  /*da00*/  FFMA.FTZ R110, R213, UR36, R60 ;  /* 0x00000024d56e7c23 */ /* 0x001fe2000801003c */
[----:B------:R-:W-:Y:S01]  /*da10*/  FMUL.FTZ R60, R153, R92 ;  /* 0x0000005c993c7220 */ /* 0x000fe20000410000 */
[----:B------:R-:W-:Y:S01]  /*da20*/  FADD.FTZ R61, RZ, R61 ;  /* 0x0000003dff3d7221 */ /* 0x000fe20000010000 */
[----:B------:R-:W-:Y:S01]  /*da30*/  FFMA.FTZ R219, R51, -R88, R219 ;  /* 0x8000005833db7223 */ /* 0x000fe200000100db */
[----:B------:R-:W-:Y:S01]  /*da40*/  FMUL.FTZ R110, R9, -R110 ;  /* 0x8000006e096e7220 */ /* 0x000fe20000410000 */
[-C--:B------:R-:W-:Y:S01]  /*da50*/  FFMA.FTZ R62, R71, R60.reuse, -R62 ;  /* 0x0000003c473e7223 */ /* 0x080fe2000001083e */
[----:B------:R-:W-:Y:S01]  /*da60*/  FMUL.FTZ R60, R199, R60 ;  /* 0x0000003cc73c7220 */ /* 0x000fe20000410000 */
[----:B-1----:R-:W-:Y:S01]  /*da70*/  FMUL.FTZ R112, R126, UR49 ;  /* 0x000000317e707c20 */ /* 0x002fe20008410000 */
[----:B------:R-:W-:Y:S01]  /*da80*/  FMUL.FTZ R122, R209, UR36 ;  /* 0x00000024d17a7c20 */ /* 0x000fe20008410000 */
[----:B------:R-:W-:Y:S01]  /*da90*/  FADD.FTZ R62, R63, R62 ;  /* 0x0000003e3f3e7221 */ /* 0x000fe20000010000 */
[----:B------:R-:W-:Y:S01]  /*daa0*/  FFMA.FTZ R60, R71, R70, R60 ;  /* 0x00000046473c7223 */ /* 0x000fe2000001003c */
[----:B------:R-:W-:Y:S01]  /*dab0*/  FMUL.FTZ R63, R198, R109 ;  /* 0x0000006dc63f7220 */ /* 0x000fe20000410000 */
[----:B------:R0:W-:Y:S01]  /*dac0*/  STS [R67+0x10cc], R110 ;  /* 0x0010cc6e43007388 */ /* 0x0001e20000000800 */
[----:B------:R-:W-:Y:S01]  /*dad0*/  FFMA.FTZ R117, R211, UR36, R112 ;  /* 0x00000024d3757c23 */ /* 0x000fe20008010070 */
[----:B------:R-:W-:Y:S01]  /*dae0*/  FADD.FTZ R60, R61, R60 ;  /* 0x0000003c3d3c7221 */ /* 0x000fe20000010000 */
[----:B------:R-:W-:Y:S01]  /*daf0*/  FMUL.FTZ R61, R152, R91 ;  /* 0x0000005b983d7220 */ /* 0x000fe20000410000 */
[----:B------:R-:W-:Y:S01]  /*db00*/  FFMA.FTZ R112, R232, UR49, -R115 ;  /* 0x00000031e8707c23 */ /* 0x000fe20008010873 */
[----:B------:R-:W-:Y:S01]  /*db10*/  FMUL.FTZ R116, R8, -R117 ;  /* 0x8000007508747220 */ /* 0x000fe20000410000 */
[----:B------:R-:W-:Y:S01]  /*db20*/  FFMA.FTZ R217, R48, -R87, R217 ;  /* 0x8000005730d97223 */ /* 0x000fe200000100d9 */
[-C--:B------:R-:W-:Y:S01]  /*db30*/  FFMA.FTZ R63, R224, R61.reuse, -R63 ;  /* 0x0000003de03f7223 */ /* 0x080fe2000001083f */
[----:B------:R-:W-:Y:S01]  /*db40*/  FMUL.FTZ R61, R198, R61 ;  /* 0x0000003dc63d7220 */ /* 0x000fe20000410000 */
[----:B------:R-:W-:Y:S01]  /*db50*/  FMUL.FTZ R118, R7, R112 ;  /* 0x0000007007767220 */ /* 0x000fe20000410000 */
[----:B0-----:R-:W-:Y:S01]  /*db60*/  FMUL.FTZ R110, R151, R90 ;  /* 0x0000005a976e7220 */ /* 0x001fe20000410000 */
[----:B------:R-:W-:Y:S01]  /*db70*/  FMUL.FTZ R112, R223, R89 ;  /* 0x00000059df707220 */ /* 0x000fe20000410000 */
[----:B------:R-:W-:Y:S01]  /*db80*/  FFMA.FTZ R61, R224, R109, R61 ;  /* 0x0000006de03d7223 */ /* 0x000fe2000001003d */
[----:B------:R-:W-:Y:S01]  /*db90*/  FADD.FTZ R62, R62, R63 ;  /* 0x0000003f3e3e7221 */ /* 0x000fe20000010000 */
[-C--:B------:R-:W-:Y:S01]  /*dba0*/  FFMA.FTZ R115, R222, R110.reuse, -R113 ;  /* 0x0000006ede737223 */ /* 0x080fe20000010871 */
[----:B------:R-:W-:Y:S01]  /*dbb0*/  FMUL.FTZ R113, R197, R110 ;  /* 0x0000006ec5717220 */ /* 0x000fe20000410000 */
[----:B------:R-:W-:Y:S01]  /*dbc0*/  FADD.FTZ R60, R60, R61 ;  /* 0x0000003d3c3c7221 */ /* 0x000fe20000010000 */
[----:B------:R-:W-:Y:S01]  /*dbd0*/  FMUL.FTZ R61, R150, R89 ;  /* 0x00000059963d7220 */ /* 0x000fe20000410000 */
[----:B------:R-:W-:Y:S01]  /*dbe0*/  FMUL.FTZ R114, R196, R112 ;  /* 0x00000070c4727220 */ /* 0x000fe20000410000 */
[----:B------:R-:W-:Y:S01]  /*dbf0*/  FFMA.FTZ R113, R222, R111, R113 ;  /* 0x0000006fde717223 */ /* 0x000fe20000010071 */
[----:B------:R-:W-:Y:S01]  /*dc00*/  FMUL.FTZ R110, R225, R88 ;  /* 0x00000058e16e7220 */ /* 0x000fe20000410000 */
[----:B------:R0:W-:Y:S01]  /*dc10*/  STS [R67+0x10d4], R116 ;  /* 0x0010d47443007388 */ /* 0x0001e20000000800 */
[-C--:B------:R-:W-:Y:S01]  /*dc20*/  FFMA.FTZ R63, R221, R61.reuse, -R114 ;  /* 0x0000003ddd3f7223 */ /* 0x080fe20000010872 */
[----:B------:R-:W-:Y:S01]  /*dc30*/  FADD.FTZ R60, R60, R113 ;  /* 0x000000713c3c7221 */ /* 0x000fe20000010000 */
[----:B------:R-:W-:Y:S01]  /*dc40*/  FMUL.FTZ R113, R210, UR49 ;  /* 0x00000031d2717c20 */ /* 0x000fe20008410000 */
[----:B------:R1:W-:Y:S01]  /*dc50*/  STS [R67+0x10d8], R118 ;  /* 0x0010d87643007388 */ /* 0x0003e20000000800 */
[----:B------:R-:W-:Y:S01]  /*dc60*/  FMUL.FTZ R114, R196, R61 ;  /* 0x0000003dc4727220 */ /* 0x000fe20000410000 */
[----:B------:R-:W-:Y:S01]  /*dc70*/  FADD.FTZ R62, R62, R115 ;  /* 0x000000733e3e7221 */ /* 0x000fe20000010000 */
[----:B------:R-:W-:Y:S01]  /*dc80*/  FFMA.FTZ R120, R232, UR36, R113 ;  /* 0x00000024e8787c23 */ /* 0x000fe20008010071 */
[----:B------:R-:W-:Y:S01]  /*dc90*/  FFMA.FTZ R115, R233, UR49, -R122 ;  /* 0x00000031e9737c23 */ /* 0x000fe2000801087a */
[----:B------:R-:W-:Y:S01]  /*dca0*/  FFMA.FTZ R61, R221, R112, R114 ;  /* 0x00000070dd3d7223 */ /* 0x000fe20000010072 */
[----:B0-----:R-:W-:Y:S01]  /*dcb0*/  FMUL.FTZ R116, R149, R88 ;  /* 0x0000005895747220 */ /* 0x001fe20000410000 */
[----:B------:R-:W-:Y:S01]  /*dcc0*/  FMUL.FTZ R114, R228, R87 ;  /* 0x00000057e4727220 */ /* 0x000fe20000410000 */
[----:B------:R-:W-:Y:S01]  /*dcd0*/  FMUL.FTZ R120, R7, -R120 ;  /* 0x8000007807787220 */ /* 0x000fe20000410000 */
[----:B------:R-:W-:Y:S01]  /*dce0*/  FADD.FTZ R60, R60, R61 ;  /* 0x0000003d3c3c7221 */ /* 0x000fe20000010000 */
[----:B-1----:R-:W-:Y:S01]  /*dcf0*/  FMUL.FTZ R118, R195, R110 ;  /* 0x0000006ec3767220 */ /* 0x002fe20000410000 */
[----:B------:R-:W-:Y:S01]  /*dd00*/  FMUL.FTZ R122, R6, R115 ;  /* 0x00000073067a7220 */ /* 0x000fe20000410000 */
[----:B------:R-:W-:Y:S01]  /*dd10*/  FADD.FTZ R62, R62, R63 ;  /* 0x0000003f3e3e7221 */ /* 0x000fe20000010000 */
[----:B------:R-:W-:Y:S01]  /*dd20*/  FMUL.FTZ R124, R209, UR49 ;  /* 0x00000031d17c7c20 */ /* 0x000fe20008410000 */
[-C--:B------:R-:W-:Y:S01]  /*dd30*/  FFMA.FTZ R113, R219, R116.reuse, -R118 ;  /* 0x00000074db717223 */ /* 0x080fe20000010876 */
[----:B------:R-:W-:Y:S01]  /*dd40*/  FMUL.FTZ R116, R195, R116 ;  /* 0x00000074c3747220 */ /* 0x000fe20000410000 */
[----:B------:R-:W-:Y:S01]  /*dd50*/  FMUL.FTZ R118, R194, R114 ;  /* 0x00000072c2767220 */ /* 0x000fe20000410000 */
[----:B------:R0:W-:Y:S01]  /*dd60*/  STS [R67+0x10dc], R120 ;  /* 0x0010dc7843007388 */ /* 0x0001e20000000800 */
[----:B------:R-:W-:Y:S01]  /*dd70*/  FADD.FTZ R62, R62, R113 ;  /* 0x000000713e3e7221 */ /* 0x000fe20000010000 */
[----:B------:R-:W-:Y:S01]  /*dd80*/  FFMA.FTZ R61, R219, R110, R116 ;  /* 0x0000006edb3d7223 */ /* 0x000fe20000010074 */
[-C--:B------:R-:W-:Y:S01]  /*dd90*/  FMUL.FTZ R116, R201, R86.reuse ;  /* 0x00000056c9747220 */ /* 0x080fe20000410000 */
[----:B------:R1:W-:Y:S01]  /*dda0*/  STS [R67+0x10e0], R122 ;  /* 0x0010e07a43007388 */ /* 0x0003e20000000800 */
[----:B------:R-:W-:Y:S01]  /*ddb0*/  FMUL.FTZ R113, R229, UR36 ;  /* 0x00000024e5717c20 */ /* 0x000fe20008410000 */
[----:B------:R-:W-:Y:S01]  /*ddc0*/  FADD.FTZ R60, R60, R61 ;  /* 0x0000003d3c3c7221 */ /* 0x000fe20000010000 */
[----:B------:R-:W-:Y:S01]  /*ddd0*/  FMUL.FTZ R61, R148, R87 ;  /* 0x00000057943d7220 */ /* 0x000fe20000410000 */
[-C--:B------:R-:W-:Y:S01]  /*dde0*/  FFMA.FTZ R215, R45, -R86.reuse, R215 ;  /* 0x800000562dd77223 */ /* 0x080fe200000100d7 */
[----:B------:R-:W-:Y:S01]  /*ddf0*/  FFMA.FTZ R115, R233, UR36, R124 ;  /* 0x00000024e9737c23 */ /* 0x000fe2000801007c */
[----:B0-----:R-:W-:Y:S01]  /*de00*/  FMUL.FTZ R120, R147, R86 ;  /* 0x0000005693787220 */ /* 0x001fe20000410000 */
[-C--:B------:R-:W-:Y:S01]  /*de10*/  FFMA.FTZ R63, R217, R61.reuse, -R118 ;  /* 0x0000003dd93f7223 */ /* 0x080fe20000010876 */
[----:B------:R-:W-:Y:S01]  /*de20*/  FMUL.FTZ R118, R194, R61 ;  /* 0x0000003dc2767220 */ /* 0x000fe20000410000 */
[----:B------:R-:W-:Y:S01]  /*de30*/  FFMA.FTZ R124, R234, UR49, -R113 ;  /* 0x00000031ea7c7c23 */ /* 0x000fe20008010871 */
[----:B-1----:R-:W-:Y:S01]  /*de40*/  FMUL.FTZ R122, R193, R116 ;  /* 0x00000074c17a7220 */ /* 0x002fe20000410000 */
[----:B------:R-:W-:Y:S01]  /*de50*/  FADD.FTZ R62, R62, R63 ;  /* 0x0000003f3e3e7221 */ /* 0x000fe20000010000 */
[----:B------:R-:W-:Y:S01]  /*de60*/  FFMA.FTZ R61, R217, R114, R118 ;  /* 0x00000072d93d7223 */ /* 0x000fe20000010076 */
[----:B------:R-:W-:Y:S01]  /*de70*/  FFMA.FTZ R214, R42, -R85, R214 ;  /* 0x800000552ad67223 */ /* 0x000fe200000100d6 */
[-C--:B------:R-:W-:Y:S01]  /*de80*/  FFMA.FTZ R113, R215, R120.reuse, -R122 ;  /* 0x00000078d7717223 */ /* 0x080fe2000001087a */
[----:B------:R-:W-:Y:S01]  /*de90*/  FMUL.FTZ R120, R193, R120 ;  /* 0x00000078c1787220 */ /* 0x000fe20000410000 */
[----:B------:R-:W-:Y:S01]  /*dea0*/  FADD.FTZ R60, R60, R61 ;  /* 0x0000003d3c3c7221 */ /* 0x000fe20000010000 */
[----:B------:R-:W-:Y:S01]  /*deb0*/  FMUL.FTZ R122, R6, -R115 ;  /* 0x80000073067a7220 */ /* 0x000fe20000410000 */
[----:B------:R-:W-:Y:S01]  /*dec0*/  FADD.FTZ R62, R62, R113 ;  /* 0x000000713e3e7221 */ /* 0x000fe20000010000 */
[----:B------:R-:W-:Y:S01]  /*ded0*/  FFMA.FTZ R61, R215, R116, R120 ;  /* 0x00000074d73d7223 */ /* 0x000fe20000010078 */
[-C--:B------:R-:W-:Y:S01]  /*dee0*/  FMUL.FTZ R113, R202, R85.reuse ;  /* 0x00000055ca717220 */ /* 0x080fe20000410000 */
[----:B------:R-:W-:Y:S01]  /*def0*/  FMUL.FTZ R118, R203, R84 ;  /* 0x00000054cb767220 */ /* 0x000fe20000410000 */
[----:B------:R-:W-:Y:S01]  /*df00*/  FMUL.FTZ R124, R5, R124 ;  /* 0x0000007c057c7220 */ /* 0x000fe20000410000 */
[----:B------:R-:W-:Y:S01]  /*df10*/  FADD.FTZ R60, R60, R61 ;  /* 0x0000003d3c3c7221 */ /* 0x000fe20000010000 */
[----:B------:R-:W-:Y:S01]  /*df20*/  FMUL.FTZ R61, R146, R85 ;  /* 0x00000055923d7220 */ /* 0x000fe20000410000 */
[----:B------:R-:W-:Y:S01]  /*df30*/  FMUL.FTZ R63, R192, R113 ;  /* 0x00000071c03f7220 */ /* 0x000fe20000410000 */
[----:B------:R0:W-:Y:S01]  /*df40*/  STS [R67+0x10e4], R122 ;  /* 0x0010e47a43007388 */ /* 0x0001e20000000800 */
[----:B------:R-:W-:Y:S01]  /*df50*/  FMUL.FTZ R115, R229, UR49 ;  /* 0x00000031e5737c20 */ /* 0x000fe20008410000 */
[-C--:B------:R-:W-:Y:S01]  /*df60*/  FFMA.FTZ R213, R40, -R84.reuse, R213 ;  /* 0x8000005428d57223 */ /* 0x080fe200000100d5 */
[-C--:B------:R-:W-:Y:S01]  /*df70*/  FFMA.FTZ R63, R214, R61.reuse, -R63 ;  /* 0x0000003dd63f7223 */ /* 0x080fe2000001083f */
[----:B------:R-:W-:Y:S01]  /*df80*/  FMUL.FTZ R120, R145, R84 ;  /* 0x0000005491787220 */ /* 0x000fe20000410000 */
[----:B------:R-:W-:Y:S01]  /*df90*/  FMUL.FTZ R61, R192, R61 ;  /* 0x0000003dc03d7220 */ /* 0x000fe20000410000 */
[----:B------:R1:W-:Y:S01]  /*dfa0*/  STS [R67+0x10e8], R124 ;  /* 0x0010e87c43007388 */ /* 0x0003e20000000800 */
[----:B------:R-:W-:Y:S01]  /*dfb0*/  FMUL.FTZ R128, R230, UR36 ;  /* 0x00000024e6807c20 */ /* 0x000fe20008410000 */
[----:B------:R-:W-:Y:S01]  /*dfc0*/  FADD.FTZ R62, R62, R63 ;  /* 0x0000003f3e3e7221 */ /* 0x000fe20000010000 */
[----:B------:R-:W-:Y:S01]  /*dfd0*/  FFMA.FTZ R61, R214, R113, R61 ;  /* 0x00000071d63d7223 */ /* 0x000fe2000001003d */
[----:B0-----:R-:W-:Y:S01]  /*dfe0*/  FMUL.FTZ R122, R127, R118 ;  /* 0x000000767f7a7220 */ /* 0x001fe20000410000 */
[----:B------:R-:W-:Y:S01]  /*dff0*/  FFMA.FTZ R117, R235, UR49, -R128 ;  /* 0x00000031eb757c23 */ /* 0x000fe20008010880 */
[----:B------:R-:W-:Y:S01]  /*e000*/  FFMA.FTZ R211, R39, -R83, R211 ;  /* 0x8000005327d37223 */ /* 0x000fe200000100d3 */
[----:B------:R-:W-:Y:S01]  /*e010*/  FADD.FTZ R60, R60, R61 ;  /* 0x0000003d3c3c7221 */ /* 0x000fe20000010000 */
[----:B------:R-:W-:Y:S01]  /*e020*/  FMUL.FTZ R128, R230, UR49 ;  /* 0x00000031e6807c20 */ /* 0x000fe20008410000 */
[----:B------:R-:W-:Y:S01]  /*e030*/  FMUL.FTZ R123, R238, UR36 ;  /* 0x00000024ee7b7c20 */ /* 0x000fe20008410000 */
[----:B-1----:R-:W-:Y:S01]  /*e040*/  FFMA.FTZ R124, R234, UR36, R115 ;  /* 0x00000024ea7c7c23 */ /* 0x002fe20008010073 */
[-C--:B------:R-:W-:Y:S01]  /*e050*/  FFMA.FTZ R115, R213, R120.reuse, -R122 ;  /* 0x00000078d5737223 */ /* 0x080fe2000001087a */
[----:B------:R-:W-:Y:S01]  /*e060*/  FMUL.FTZ R120, R127, R120 ;  /* 0x000000787f787220 */ /* 0x000fe20000410000 */
[----:B------:R-:W-:Y:S01]  /*e070*/  FMUL.FTZ R130, R4, R117 ;  /* 0x0000007504827220 */ /* 0x000fe20000410000 */
[----:B------:R-:W-:Y:S01]  /*e080*/  FFMA.FTZ R232, R38, -R82, R232 ;  /* 0x8000005226e87223 */ /* 0x000fe200000100e8 */
[----:B------:R-:W-:Y:S01]  /*e090*/  FADD.FTZ R62, R62, R115 ;  /* 0x000000733e3e7221 */ /* 0x000fe20000010000 */
[----:B------:R-:W-:Y:S01]  /*e0a0*/  FFMA.FTZ R61, R213, R118, R120 ;  /* 0x00000076d53d7223 */ /* 0x000fe20000010078 */
[-C--:B------:R-:W-:Y:S01]  /*e0b0*/  FMUL.FTZ R120, R204, R83.reuse ;  /* 0x00000053cc787220 */ /* 0x080fe20000410000 */
[-C--:B------:R-:W-:Y:S01]  /*e0c0*/  FMUL.FTZ R115, R205, R82.reuse ;  /* 0x00000052cd737220 */ /* 0x080fe20000410000 */
[----:B------:R-:W-:Y:S01]  /*e0d0*/  FMUL.FTZ R117, R143, R82 ;  /* 0x000000528f757220 */ /* 0x000fe20000410000 */
[----:B------:R-:W-:Y:S01]  /*e0e0*/  FADD.FTZ R60, R60, R61 ;  /* 0x0000003d3c3c7221 */ /* 0x000fe20000010000 */
[----:B------:R-:W-:Y:S01]  /*e0f0*/  FMUL.FTZ R61, R144, R83 ;  /* 0x00000053903d7220 */ /* 0x000fe20000410000 */
[----:B------:R-:W-:Y:S01]  /*e100*/  FMUL.FTZ R122, R126, R120 ;  /* 0x000000787e7a7220 */ /* 0x000fe20000410000 */
[----:B------:R-:W-:Y:S01]  /*e110*/  FMUL.FTZ R119, R210, R115 ;  /* 0x00000073d2777220 */ /* 0x000fe20000410000 */
[----:B------:R-:W-:Y:S01]  /*e120*/  FFMA.FTZ R121, R235, UR36, R128 ;  /* 0x00000024eb797c23 */ /* 0x000fe20008010080 */
[----:B------:R-:W-:Y:S01]  /*e130*/  FFMA.FTZ R128, R236, UR49, -R123 ;  /* 0x00000031ec807c23 */ /* 0x000fe2000801087b */
[-C--:B------:R-:W-:Y:S01]  /*e140*/  FFMA.FTZ R63, R211, R61.reuse, -R122 ;  /* 0x0000003dd33f7223 */ /* 0x080fe2000001087a */
[----:B------:R-:W-:Y:S01]  /*e150*/  FMUL.FTZ R122, R126, R61 ;  /* 0x0000003d7e7a7220 */ /* 0x000fe20000410000 */
[-C--:B------:R-:W-:Y:S01]  /*e160*/  FFMA.FTZ R119, R232, R117.reuse, -R119 ;  /* 0x00000075e8777223 */ /* 0x080fe20000010877 */
[----:B------:R-:W-:Y:S01]  /*e170*/  FMUL.FTZ R117, R210, R117 ;  /* 0x00000075d2757220 */ /* 0x000fe20000410000 */
[----:B------:R-:W-:Y:S01]  /*e180*/  FMUL.FTZ R132, R3, R128 ;  /* 0x0000008003847220 */ /* 0x000fe20000410000 */
[----:B------:R-:W-:Y:S01]  /*e190*/  FFMA.FTZ R61, R211, R120, R122 ;  /* 0x00000078d33d7223 */ /* 0x000fe2000001007a */
[----:B------:R-:W-:Y:S01]  /*e1a0*/  FMUL.FTZ R125, R238, UR49 ;  /* 0x00000031ee7d7c20 */ /* 0x000fe20008410000 */
[----:B------:R-:W-:Y:S01]  /*e1b0*/  FFMA.FTZ R117, R232, R115, R117 ;  /* 0x00000073e8757223 */ /* 0x000fe20000010075 */
[----:B------:R-:W-:Y:S01]  /*e1c0*/  FMUL.FTZ R124, R5, -R124 ;  /* 0x8000007c057c7220 */ /* 0x000fe20000410000 */
[----:B------:R-:W-:Y:S01]  /*e1d0*/  FADD.FTZ R60, R60, R61 ;  /* 0x0000003d3c3c7221 */ /* 0x000fe20000010000 */
[-C--:B------:R-:W-:Y:S01]  /*e1e0*/  FMUL.FTZ R122, R206, R81.reuse ;  /* 0x00000051ce7a7220 */ /* 0x080fe20000410000 */
[----:B------:R0:W-:Y:S01]  /*e1f0*/  STS [R67+0x10f8], R132 ;  /* 0x0010f88443007388 */ /* 0x0001e20000000800 */
[----:B------:R-:W-:Y:S01]  /*e200*/  FADD.FTZ R62, R62, R63 ;  /* 0x0000003f3e3e7221 */ /* 0x000fe20000010000 */
[----:B------:R-:W-:Y:S01]  /*e210*/  FADD.FTZ R60, R60, R117 ;  /* 0x000000753c3c7221 */ /* 0x000fe20000010000 */
[-C--:B------:R-:W-:Y:S01]  /*e220*/  FFMA.FTZ R233, R37, -R81.reuse, R233 ;  /* 0x8000005125e97223 */ /* 0x080fe200000100e9 */
[----:B------:R1:W-:Y:S01]  /*e230*/  STS [R67+0x10f0], R130 ;  /* 0x0010f08243007388 */ /* 0x0003e20000000800 */
[----:B------:R-:W-:Y:S01]  /*e240*/  FMUL.FTZ R128, R142, R81 ;  /* 0x000000518e807220 */ /* 0x000fe20000410000 */
[-C--:B------:R-:W-:Y:S01]  /*e250*/  FMUL.FTZ R117, R207, R80.reuse ;  /* 0x00000050cf757220 */ /* 0x080fe20000410000 */
[----:B------:R-:W-:Y:S01]  /*e260*/  FADD.FTZ R62, R62, R119 ;  /* 0x000000773e3e7221 */ /* 0x000fe20000010000 */
[----:B------:R2:W-:Y:S01]  /*e270*/  STS [R67+0x10ec], R124 ;  /* 0x0010ec7c43007388 */ /* 0x0005e20000000800 */
[-C--:B------:R-:W-:Y:S01]  /*e280*/  FFMA.FTZ R234, R36, -R80.reuse, R234 ;  /* 0x8000005024ea7223 */ /* 0x080fe200000100ea */
[----:B0-----:R-:W-:Y:S01]  /*e290*/  FFMA.FTZ R132, R236, UR36, R125 ;  /* 0x00000024ec847c23 */ /* 0x001fe2000801007d */
[----:B------:R-:W-:Y:S01]  /*e2a0*/  FMUL.FTZ R119, R141, R80 ;  /* 0x000000508d777220 */ /* 0x000fe20000410000 */
[-C--:B------:R-:W-:Y:S01]  /*e2b0*/  FFMA.FTZ R235, R35, -R79.reuse, R235 ;  /* 0x8000004f23eb7223 */ /* 0x080fe200000100eb */
[----:B------:R-:W-:Y:S01]  /*e2c0*/  FMUL.FTZ R123, R140, R79 ;  /* 0x0000004f8c7b7220 */ /* 0x000fe20000410000 */
[----:B-1----:R-:W-:Y:S01]  /*e2d0*/  FMUL.FTZ R130, R209, R122 ;  /* 0x0000007ad1827220 */ /* 0x002fe20000410000 */
[----:B------:R-:W-:Y:S01]  /*e2e0*/  FMUL.FTZ R132, R3, -R132 ;  /* 0x8000008403847220 */ /* 0x000fe20000410000 */
[----:B------:R-:W-:Y:S01]  /*e2f0*/  FFMA.FTZ R173, -R10, R173, R176 ;  /* 0x000000ad0aad7223 */ /* 0x000fe200000101b0 */
[----:B------:R-:W-:Y:S01]  /*e300*/  FMUL.FTZ R125, R206, UR48 ;  /* 0x00000030ce7d7c20 */ /* 0x000fe20008410000 */
[----:B--2---:R-:W-:Y:S01]  /*e310*/  FMUL.FTZ R124, R4, -R121 ;  /* 0x80000079047c7220 */ /* 0x004fe20000410000 */
[-C--:B------:R-:W-:Y:S01]  /*e320*/  FFMA.FTZ R63, R233, R128.reuse, -R130 ;  /* 0x00000080e93f7223 */ /* 0x080fe20000010882 */
[----:B------:R-:W-:Y:S01]  /*e330*/  FMUL.FTZ R121, R229, R117 ;  /* 0x00000075e5797220 */ /* 0x000fe20000410000 */
[----:B------:R-:W-:Y:S01]  /*e340*/  FMUL.FTZ R128, R209, R128 ;  /* 0x00000080d1807220 */ /* 0x000fe20000410000 */
[----:B------:R0:W-:Y:S01]  /*e350*/  STS [R67+0x10fc], R132 ;  /* 0x0010fc8443007388 */ /* 0x0001e20000000800 */
[----:B------:R-:W-:Y:S01]  /*e360*/  FADD.FTZ R62, R62, R63 ;  /* 0x0000003f3e3e7221 */ /* 0x000fe20000010000 */
[-C--:B------:R-:W-:Y:S01]  /*e370*/  FFMA.FTZ R121, R234, R119.reuse, -R121 ;  /* 0x00000077ea797223 */ /* 0x080fe20000010879 */
[----:B------:R-:W-:Y:S01]  /*e380*/  FFMA.FTZ R61, R233, R122, R128 ;  /* 0x0000007ae93d7223 */ /* 0x000fe20000010080 */
[----:B------:R1:W-:Y:S01]  /*e390*/  STS [R67+0x10f4], R124 ;  /* 0x0010f47c43007388 */ /* 0x0003e20000000800 */
[----:B------:R-:W-:Y:S01]  /*e3a0*/  FMUL.FTZ R119, R229, R119 ;  /* 0x00000077e5777220 */ /* 0x000fe20000410000 */
[----:B------:R-:W-:Y:S01]  /*e3b0*/  FFMA.FTZ R172, -R9, R172, R173 ;  /* 0x000000ac09ac7223 */ /* 0x000fe200000101ad */
[----:B------:R-:W-:Y:S01]  /*e3c0*/  FADD.FTZ R60, R60, R61 ;  /* 0x0000003d3c3c7221 */ /* 0x000fe20000010000 */
[----:B------:R-:W-:Y:S01]  /*e3d0*/  FADD.FTZ R61, R62, R121 ;  /* 0x000000793e3d7221 */ /* 0x000fe20000010000 */
[----:B------:R-:W-:Y:S01]  /*e3e0*/  FFMA.FTZ R119, R234, R117, R119 ;  /* 0x00000075ea777223 */ /* 0x000fe20000010077 */
[----:B------:R-:W-:Y:S01]  /*e3f0*/  FMUL.FTZ R62, R157, UR48 ;  /* 0x000000309d3e7c20 */ /* 0x000fe20008410000 */
[----:B0-----:R-:W-:Y:S01]  /*e400*/  FFMA.FTZ R132, R142, UR37, -R125 ;  /* 0x000000258e847c23 */ /* 0x001fe2000801087d */
[----:B------:R-:W-:Y:S01]  /*e410*/  FMUL.FTZ R125, R144, UR48 ;  /* 0x00000030907d7c20 */ /* 0x000fe20008410000 */
[----:B------:R-:W-:Y:S01]  /*e420*/  FADD.FTZ R60, R60, R119 ;  /* 0x000000773c3c7221 */ /* 0x000fe20000010000 */
[----:B------:R-:W-:Y:S01]  /*e430*/  IADD3 R119, PT, PT, R190, 0x40, RZ ;  /* 0x00000040be777810 */ /* 0x000fe20007ffe0ff */
[----:B-1----:R-:W-:Y:S01]  /*e440*/  FMUL.FTZ R124, R208, R79 ;  /* 0x0000004fd07c7220 */ /* 0x002fe20000410000 */
[----:B------:R-:W-:Y:S01]  /*e450*/  FFMA.FTZ R67, R231, UR37, R62 ;  /* 0x00000025e7437c23 */ /* 0x000fe2000801003e */
[----:B------:R-:W-:Y:S01]  /*e460*/  FMUL.FTZ R62, R141, UR48 ;  /* 0x000000308d3e7c20 */ /* 0x000fe20008410000 */
[----:B------:R-:W-:Y:S01]  /*e470*/  LEA.HI R119, R119, R190, RZ, 0x1b ;  /* 0x000000be77777211 */ /* 0x000fe200078fd8ff */
[-C--:B------:R-:W-:Y:S01]  /*e480*/  FMUL.FTZ R128, R230, R124.reuse ;  /* 0x0000007ce6807220 */ /* 0x080fe20000410000 */
[----:B------:R-:W-:Y:S01]  /*e490*/  FFMA.FTZ R169, -R8, R169, R172 ;  /* 0x000000a908a97223 */ /* 0x000fe200000101ac */
[----:B------:R-:W-:Y:S01]  /*e4a0*/  FMUL.FTZ R129, R204, UR48 ;  /* 0x00000030cc817c20 */ /* 0x000fe20008410000 */
[----:B------:R-:W-:Y:S01]  /*e4b0*/  LEA R135, R119, UR25, 0x2 ;  /* 0x0000001977877c11 */ /* 0x000fe2000f8e10ff */
[----:B------:R-:W-:Y:S01]  /*e4c0*/  BAR.SYNC.DEFER_BLOCKING 0x0 ;  /* 0x0000000000007b1d */ /* 0x000fe20000010000 */
[-C--:B------:R-:W-:Y:S01]  /*e4d0*/  FFMA.FTZ R130, R235, R123.reuse, -R128 ;  /* 0x0000007beb827223 */ /* 0x080fe20000010880 */
[----:B------:R-:W-:Y:S01]  /*e4e0*/  FMUL.FTZ R128, R230, R123 ;  /* 0x0000007be6807220 */ /* 0x000fe20000410000 */
[----:B------:R-:W-:Y:S01]  /*e4f0*/  FMUL.FTZ R123, R140, UR48 ;  /* 0x000000308c7b7c20 */ /* 0x000fe20008410000 */
[----:B------:R-:W-:Y:S01]  /*e500*/  ISETP.GE.AND P2, PT, R66, 0x1, PT ;  /* 0x000000014200780c */ /* 0x000fe20003f46270 */
[----:B------:R-:W-:Y:S01]  /*e510*/  FADD.FTZ R61, R61, R130 ;  /* 0x000000823d3d7221 */ /* 0x000fe20000010000 */
[----:B------:R-:W-:Y:S01]  /*e520*/  FFMA.FTZ R63, R235, R124, R128 ;  /* 0x0000007ceb3f7223 */ /* 0x000fe20000010080 */
        /* <DEDUP_REMOVED lines=8> */
[----:B------:R-:W-:Y:S01]  /*e5b0*/  FFMA.FTZ R168, -R7, R168, R169 ;  /* 0x000000a807a87223 */ /* 0x000fe200000101a9 */
[----:B------:R-:W-:Y:S01]  /*e5c0*/  FMUL.FTZ R121, R208, UR48 ;  /* 0x00000030d0797c20 */ /* 0x000fe20008410000 */
[----:B------:R-:W-:Y:S01]  /*e5d0*/  FMUL.FTZ R125, R146, UR48 ;  /* 0x00000030927d7c20 */ /* 0x000fe20008410000 */
[----:B------:R-:W-:Y:S01]  /*e5e0*/  FFMA.FTZ R129, R144, UR37, -R129 ;  /* 0x0000002590817c23 */ /* 0x000fe20008010881 */
[----:B------:R-:W-:Y:S01]  /*e5f0*/  FFMA.FTZ R128, R141, UR37, -R128 ;  /* 0x000000258d807c23 */ /* 0x000fe20008010880 */
[----:B------:R-:W-:Y:S01]  /*e600*/  FFMA.FTZ R131, R143, UR37, -R62 ;  /* 0x000000258f837c23 */ /* 0x000fe2000801083e */
[C---:B------:R-:W-:Y:S01]  /*e610*/  FFMA.FTZ R136, R147.reuse, UR37, -R136 ;  /* 0x0000002593887c23 */ /* 0x040fe20008010888 */
[----:B------:R-:W-:Y:S01]  /*e620*/  FMUL.FTZ R144, R147, UR48 ;  /* 0x0000003093907c20 */ /* 0x000fe20008410000 */
[----:B------:R-:W-:Y:S01]  /*e630*/  FFMA.FTZ R165, -R6, R165, R168 ;  /* 0x000000a506a57223 */ /* 0x000fe200000101a8 */
[----:B------:R-:W0:Y:S01]  /*e640*/  LDS R135, [R135+0x1180] ;  /* 0x0011800087877984 */ /* 0x000e220000000800 */
[----:B------:R-:W-:Y:S01]  /*e650*/  FFMA.FTZ R121, R140, UR37, -R121 ;  /* 0x000000258c797c23 */ /* 0x000fe20008010879 */
[----:B------:R-:W-:Y:S01]  /*e660*/  FMUL.FTZ R137, R142, UR48 ;  /* 0x000000308e897c20 */ /* 0x000fe20008410000 */
[----:B------:R-:W-:Y:S01]  /*e670*/  FMUL.FTZ R62, R143, UR48 ;  /* 0x000000308f3e7c20 */ /* 0x000fe20008410000 */
[----:B------:R-:W-:Y:S01]  /*e680*/  FMUL.FTZ R141, R228, UR48 ;  /* 0x00000030e48d7c20 */ /* 0x000fe20008410000 */
[C---:B------:R-:W-:Y:S01]  /*e690*/  FFMA.FTZ R147, R202.reuse, UR37, R125 ;  /* 0x00000025ca937c23 */ /* 0x040fe2000801007d */
[----:B------:R-:W-:Y:S01]  /*e6a0*/  FMUL.FTZ R142, R203, UR48 ;  /* 0x00000030cb8e7c20 */ /* 0x000fe20008410000 */
[----:B------:R-:W-:Y:S01]  /*e6b0*/  FMUL.FTZ R143, R202, UR48 ;  /* 0x00000030ca8f7c20 */ /* 0x000fe20008410000 */
[----:B------:R-:W-:Y:S01]  /*e6c0*/  FMUL.FTZ R138, R225, UR48 ;  /* 0x00000030e18a7c20 */ /* 0x000fe20008410000 */
[----:B------:R-:W-:Y:S01]  /*e6d0*/  FMUL.FTZ R125, R148, UR48 ;  /* 0x00000030947d7c20 */ /* 0x000fe20008410000 */
[----:B------:R-:W-:Y:S01]  /*e6e0*/  FMUL.FTZ R140, R220, UR48 ;  /* 0x00000030dc8c7c20 */ /* 0x000fe20008410000 */
[----:B------:R-:W-:Y:S01]  /*e6f0*/  FMUL.FTZ R134, R216, UR48 ;  /* 0x00000030d8867c20 */ /* 0x000fe20008410000 */
[----:B------:R-:W-:Y:S01]  /*e700*/  FFMA.FTZ R165, -R5, R164, R165 ;  /* 0x000000a405a57223 */ /* 0x000fe200000101a5 */
[----:B------:R-:W-:Y:S01]  /*e710*/  FFMA.FTZ R141, R148, UR37, -R141 ;  /* 0x00000025948d7c23 */ /* 0x000fe2000801088d */
[----:B------:R-:W-:Y:S01]  /*e720*/  FFMA.FTZ R166, R206, UR37, R137 ;  /* 0x00000025cea67c23 */ /* 0x000fe20008010089 */
[C---:B------:R-:W-:Y:S01]  /*e730*/  FFMA.FTZ R142, R145.reuse, UR37, -R142 ;  /* 0x00000025918e7c23 */ /* 0x040fe2000801088e */
[----:B------:R-:W-:Y:S01]  /*e740*/  FMUL.FTZ R164, R145, UR48 ;  /* 0x0000003091a47c20 */ /* 0x000fe20008410000 */
[----:B------:R-:W-:Y:S01]  /*e750*/  FFMA.FTZ R143, R146, UR37, -R143 ;  /* 0x00000025928f7c23 */ /* 0x000fe2000801088f */
[----:B------:R-:W-:Y:S01]  /*e760*/  FMUL.FTZ R139, R223, UR48 ;  /* 0x00000030df8b7c20 */ /* 0x000fe20008410000 */
[C---:B------:R-:W-:Y:S01]  /*e770*/  FFMA.FTZ R138, R149.reuse, UR37, -R138 ;  /* 0x00000025958a7c23 */ /* 0x040fe2000801088a */
[----:B------:R-:W-:Y:S01]  /*e780*/  FMUL.FTZ R148, R149, UR48 ;  /* 0x0000003095947c20 */ /* 0x000fe20008410000 */
[----:B------:R-:W-:Y:S01]  /*e790*/  FFMA.FTZ R162, R228, UR37, R125 ;  /* 0x00000025e4a27c23 */ /* 0x000fe2000801007d */
[----:B------:R-:W-:Y:S01]  /*e7a0*/  FFMA.FTZ R140, R151, UR37, -R140 ;  /* 0x00000025978c7c23 */ /* 0x000fe2000801088c */
        /* <DEDUP_REMOVED lines=8> */
[----:B------:R-:W-:Y:S01]  /*e830*/  FADD.FTZ R60, R60, R63 ;  /* 0x0000003f3c3c7221 */ /* 0x000fe20000010000 */
        /* <DEDUP_REMOVED lines=21> */
.L_x_7474:
[----:B------:R-:W-:Y:S05]  /*e990*/  BSYNC.RECONVERGENT B0 ;  /* 0x0000000000007941 */ /* 0x000fea0003800200 */
.L_x_7473:
[----:B------:R-:W-:Y:S04]  /*e9a0*/  BSSY.RECONVERGENT B0, `(.L_x_7475) ;  /* 0x0000003000007945 */ /* 0x000fe80003800200 */
[----:B------:R-:W-:Y:S05]  /*e9b0*/  @!P3 BRA `(.L_x_7476) ;  /* 0x000000000004b947 */ /* 0x000fea0003800000 */
[----:B------:R1:W-:Y:S02]  /*e9c0*/  REDG.E.ADD.F32.FTZ.RN.STRONG.GPU desc[UR32][R64.64+0x100], R135 ;  /* 0x00010087400079a6 */ /* 0x0003e4000c12f320 */
.L_x_7476:
[----:B------:R-:W-:Y:S05]  /*e9d0*/  BSYNC.RECONVERGENT B0 ;  /* 0x0000000000007941 */ /* 0x000fea0003800200 */
.L_x_7475:
        /* <DEDUP_REMOVED lines=16> */
.L_x_7478:
[----:B------:R-:W-:Y:S05]  /*eae0*/  BSYNC.RECONVERGENT B0 ;  /* 0x0000000000007941 */ /* 0x000fea0003800200 */
.L_x_7477:
[----:B01----:R0:W1:Y:S01]  /*eaf0*/  LDS R63, [R62+0x1380] ;  /* 0x001380003e3f7984 */ /* 0x0030620000000800 */
[----:B------:R-:W-:Y:S01]  /*eb00*/  BSSY.RECONVERGENT B0, `(.L_x_7479) ;  /* 0x0000006000007945 */ /* 0x000fe20003800200 */
[----:B------:R-:W-:Y:S02]  /*eb10*/  IADD3 R133, PT, PT, R190, 0x180, RZ ;  /* 0x00000180be857810 */ /* 0x000fe40007ffe0ff */
[----:B------:R-:W-:Y:S02]  /*eb20*/  LEA.HI R153, R153, R190, RZ, 0x1b ;  /* 0x000000be99997211 */ /* 0x000fe400078fd8ff */
[----:B------:R-:W-:Y:S01]  /*eb30*/  LEA R135, R135, UR25, 0x2 ;  /* 0x0000001987877c11 */ /* 0x000fe2000f8e10ff */
[----:B------:R-:W-:Y:S06]  /*eb40*/  @!P2 BRA `(.L_x_7480) ;  /* 0x000000000004a947 */ /* 0x000fec0003800000 */
[----:B-1----:R2:W-:Y:S02]  /*eb50*/  REDG.E.ADD.F32.FTZ.RN.STRONG.GPU desc[UR32][R64.64+0x300], R63 ;  /* 0x0003003f400079a6 */ /* 0x0025e4000c12f320 */
.L_x_7480:
[----:B------:R-:W-:Y:S05]  /*eb60*/  BSYNC.RECONVERGENT B0 ;  /* 0x0000000000007941 */ /* 0x000fea0003800200 */
.L_x_7479:
[----:B-12---:R1:W2:Y:S01]  /*eb70*/  LDS R63, [R135+0x1480] ;  /* 0x00148000873f7984 */ /* 0x0062a20000000800 */
[----:B------:R-:W-:Y:S01]  /*eb80*/  BSSY.RECONVERGENT B0, `(.L_x_7481) ;  /* 0x0000005000007945 */ /* 0x000fe20003800200 */
[----:B------:R-:W-:Y:S02]  /*eb90*/  LEA.HI R133, R133, R190, RZ, 0x1b ;  /* 0x000000be85857211 */ /* 0x000fe400078fd8ff */
[----:B------:R-:W-:Y:S01]  /*eba0*/  LEA R153, R153, UR25, 0x2 ;  /* 0x0000001999997c11 */ /* 0x000fe2000f8e10ff */
[----:B------:R-:W-:Y:S06]  /*ebb0*/  @!P3 BRA `(.L_x_7482) ;  /* 0x000000000004b947 */ /* 0x000fec0003800000 */
[----:B--2---:R3:W-:Y:S02]  /*ebc0*/  REDG.E.ADD.F32.FTZ.RN.STRONG.GPU desc[UR32][R64.64+0x400], R63 ;  /* 0x0004003f400079a6 */ /* 0x0047e4000c12f320 */
.L_x_7482:
[----:B------:R-:W-:Y:S05]  /*ebd0*/  BSYNC.RECONVERGENT B0 ;  /* 0x0000000000007941 */ /* 0x000fea0003800200 */
.L_x_7481:
[----:B--23--:R2:W3:Y:S01]  /*ebe0*/  LDS R63, [R153+0x1580] ;  /* 0x00158000993f7984 */ /* 0x00c4e20000000800 */
[----:B------:R-:W-:Y:S01]  /*ebf0*/  BSSY.RECONVERGENT B0, `(.L_x_7483) ;  /* 0x0000004000007945 */ /* 0x000fe20003800200 */
[----:B0-----:R-:W-:-:S03]  /*ec00*/  LEA R62, R133, UR25, 0x2 ;  /* 0x00000019853e7c11 */ /* 0x001fc6000f8e10ff */
[----:B------:R-:W-:Y:S05]  /*ec10*/  @!P4 BRA `(.L_x_7484) ;  /* 0x000000000004c947 */ /* 0x000fea0003800000 */
[----:B---3--:R0:W-:Y:S02]  /*ec20*/  REDG.E.ADD.F32.FTZ.RN.STRONG.GPU desc[UR32][R64.64+0x500], R63 ;  /* 0x0005003f400079a6 */ /* 0x0081e4000c12f320 */
.L_x_7484:
[----:B------:R-:W-:Y:S05]  /*ec30*/  BSYNC.RECONVERGENT B0 ;  /* 0x0000000000007941 */ /* 0x000fea0003800200 */
.L_x_7483:
[----:B0--3--:R0:W3:Y:S01]  /*ec40*/  LDS R63, [R62+0x1680] ;  /* 0x001680003e3f7984 */ /* 0x0090e20000000800 */
[----:B------:R-:W-:Y:S01]  /*ec50*/  BSSY.RECONVERGENT B0, `(.L_x_7485) ;  /* 0x0000004000007945 */ /* 0x000fe20003800200 */
[----:B------:R-:W-:-:S03]  /*ec60*/  IADD3 R133, PT, PT, R190, 0x1c0, RZ ;  /* 0x000001c0be857810 */ /* 0x000fc60007ffe0ff */
[----:B------:R-:W-:Y:S05]  /*ec70*/  @!P5 BRA `(.L_x_7486) ;  /* 0x000000000004d947 */ /* 0x000fea0003800000 */
[----:B---3--:R3:W-:Y:S02]  /*ec80*/  REDG.E.ADD.F32.FTZ.RN.STRONG.GPU desc[UR32][R64.64+0x600], R63 ;  /* 0x0006003f400079a6 */ /* 0x0087e4000c12f320 */
.L_x_7486:
[----:B------:R-:W-:Y:S05]  /*ec90*/  BSYNC.RECONVERGENT B0 ;  /* 0x0000000000007941 */ /* 0x000fea0003800200 */
.L_x_7485:
        /* <DEDUP_REMOVED lines=8> */
[----:B------:R-:W-:Y:S02]  /*ed20*/  ISETP.GE.AND P6, PT, R66, 0x1c1, PT ;  /* 0x000001c14200780c */ /* 0x000fe40003fc6270 */
        /* <DEDUP_REMOVED lines=8> */
.L_x_7488:
[----:B------:R-:W-:Y:S05]  /*edb0*/  BSYNC.RECONVERGENT B0 ;  /* 0x0000000000007941 */ /* 0x000fea0003800200 */
.L_x_7487:
[----:B01----:R0:W1:Y:S01]  /*edc0*/  LDS R63, [R152+0x1880] ;  /* 0x00188000983f7984 */ /* 0x0030620000000800 */
[----:B------:R-:W-:Y:S01]  /*edd0*/  BSSY.RECONVERGENT B0, `(.L_x_7489) ;  /* 0x0000006000007945 */ /* 0x000fe20003800200 */
[----:B------:R-:W-:Y:S02]  /*ede0*/  IADD3 R133, PT, PT, R190, 0x2c0, RZ ;  /* 0x000002c0be857810 */ /* 0x000fe40007ffe0ff */
[----:B------:R-:W-:Y:S02]  /*edf0*/  LEA.HI R135, R135, R190, RZ, 0x1b ;  /* 0x000000be87877211 */ /* 0x000fe400078fd8ff */
[----:B------:R-:W-:Y:S01]  /*ee00*/  LEA R62, R62, UR25, 0x2 ;  /* 0x000000193e3e7c11 */ /* 0x000fe2000f8e10ff */
[----:B------:R-:W-:Y:S06]  /*ee10*/  @!P2 BRA `(.L_x_7490) ;  /* 0x000000000004a947 */ /* 0x000fec0003800000 */
[----:B-1----:R3:W-:Y:S02]  /*ee20*/  REDG.E.ADD.F32.FTZ.RN.STRONG.GPU desc[UR32][R64.64+0x800], R63 ;  /* 0x0008003f400079a6 */ /* 0x0027e4000c12f320 */
.L_x_7490:
[----:B------:R-:W-:Y:S05]  /*ee30*/  BSYNC.RECONVERGENT B0 ;  /* 0x0000000000007941 */ /* 0x000fea0003800200 */
.L_x_7489:
[----:B-1-3--:R1:W3:Y:S01]  /*ee40*/  LDS R63, [R62+0x1980] ;  /* 0x001980003e3f7984 */ /* 0x00a2e20000000800 */
[----:B------:R-:W-:Y:S01]  /*ee50*/  BSSY.RECONVERGENT B0, `(.L_x_7491) ;  /* 0x0000005000007945 */ /* 0x000fe20003800200 */
[----:B------:R-:W-:Y:S02]  /*ee60*/  LEA.HI R133, R133, R190, RZ, 0x1b ;  /* 0x000000be85857211 */ /* 0x000fe400078fd8ff */
[----:B------:R-:W-:Y:S01]  /*ee70*/  LEA R135, R135, UR25, 0x2 ;  /* 0x0000001987877c11 */ /* 0x000fe2000f8e10ff */
[----:B------:R-:W-:Y:S06]  /*ee80*/  @!P3 BRA `(.L_x_7492) ;  /* 0x000000000004b947 */ /* 0x000fec0003800000 */
[----:B---3--:R3:W-:Y:S02]  /*ee90*/  REDG.E.ADD.F32.FTZ.RN.STRONG.GPU desc[UR32][R64.64+0x900], R63 ;  /* 0x0009003f400079a6 */ /* 0x0087e4000c12f320 */
.L_x_7492:
[----:B------:R-:W-:Y:S05]  /*eea0*/  BSYNC.RECONVERGENT B0 ;  /* 0x0000000000007941 */ /* 0x000fea0003800200 */
.L_x_7491:
[----:B---3--:R3:W0:Y:S01]  /*eeb0*/  LDS R63, [R135+0x1a80] ;  /* 0x001a8000873f7984 */ /* 0x0086220000000800 */
[----:B------:R-:W-:Y:S01]  /*eec0*/  BSSY.RECONVERGENT B0, `(.L_x_7493) ;  /* 0x0000004000007945 */ /* 0x000fe20003800200 */
[----:B-1----:R-:W-:-:S03]  /*eed0*/  LEA R62, R133, UR25, 0x2 ;  /* 0x00000019853e7c11 */ /* 0x002fc6000f8e10ff */
[----:B------:R-:W-:Y:S05]  /*eee0*/  @!P4 BRA `(.L_x_7494) ;  /* 0x000000000004c947 */ /* 0x000fea0003800000 */
[----:B0-----:R1:W-:Y:S02]  /*eef0*/  REDG.E.ADD.F32.FTZ.RN.STRONG.GPU desc[UR32][R64.64+0xa00], R63 ;  /* 0x000a003f400079a6 */ /* 0x0013e4000c12f320 */
.L_x_7494:
[----:B------:R-:W-:Y:S05]  /*ef00*/  BSYNC.RECONVERGENT B0 ;  /* 0x0000000000007941 */ /* 0x000fea0003800200 */
.L_x_7493:
[----:B01----:R0:W1:Y:S01]  /*ef10*/  LDS R63, [R62+0x1b80] ;  /* 0x001b80003e3f7984 */ /* 0x0030620000000800 */
[----:B------:R-:W-:Y:S01]  /*ef20*/  BSSY.RECONVERGENT B0, `(.L_x_7495) ;  /* 0x0000005000007945 */ /* 0x000fe20003800200 */
[C---:B------:R-:W-:Y:S02]  /*ef30*/  IADD3 R133, PT, PT, R190.reuse, 0x300, RZ ;  /* 0x00000300be857810 */ /* 0x040fe40007ffe0ff */
[----:B---3--:R-:W-:Y:S01]  /*ef40*/  IADD3 R135, PT, PT, R190, 0x340, RZ ;  /* 0x00000340be877810 */ /* 0x008fe20007ffe0ff */
[----:B------:R-:W-:Y:S06]  /*ef50*/  @!P5 BRA `(.L_x_7496) ;  /* 0x000000000004d947 */ /* 0x000fec0003800000 */
[----:B-1----:R3:W-:Y:S02]  /*ef60*/  REDG.E.ADD.F32.FTZ.RN.STRONG.GPU desc[UR32][R64.64+0xb00], R63 ;  /* 0x000b003f400079a6 */ /* 0x0027e4000c12f320 */
.L_x_7496:
[----:B------:R-:W-:Y:S05]  /*ef70*/  BSYNC.RECONVERGENT B0 ;  /* 0x0000000000007941 */ /* 0x000fea0003800200 */
.L_x_7495:
        /* <DEDUP_REMOVED lines=16> */
.L_x_7498:
[----:B------:R-:W-:Y:S05]  /*f080*/  BSYNC.RECONVERGENT B0 ;  /* 0x0000000000007941 */ /* 0x000fea0003800200 */
.L_x_7497:
[----:B01----:R0:W1:Y:S01]  /*f090*/  LDS R63, [R135+0x1d80] ;  /* 0x001d8000873f7984 */ /* 0x0030620000000800 */
[----:B------:R-:W-:Y:S01]  /*f0a0*/  BSSY.RECONVERGENT B0, `(.L_x_7499) ;  /* 0x0000006000007945 */ /* 0x000fe20003800200 */
[----:B------:R-:W-:Y:S02]  /*f0b0*/  LOP3.LUT R133, R190, 0x400, RZ, 0xfc, !PT ;  /* 0x00000400be857812 */ /* 0x000fe400078efcff */
[----:B------:R-:W-:Y:S02]  /*f0c0*/  LEA.HI R153, R153, R190, RZ, 0x1b ;  /* 0x000000be99997211 */ /* 0x000fe400078fd8ff */
[----:B------:R-:W-:Y:S01]  /*f0d0*/  LEA R62, R62, UR25, 0x2 ;  /* 0x000000193e3e7c11 */ /* 0x000fe2000f8e10ff */
[----:B------:R-:W-:Y:S06]  /*f0e0*/  @!P2 BRA `(.L_x_7500) ;  /* 0x000000000004a947 */ /* 0x000fec0003800000 */
[----:B-1----:R2:W-:Y:S02]  /*f0f0*/  REDG.E.ADD.F32.FTZ.RN.STRONG.GPU desc[UR32][R64.64+0xd00], R63 ;  /* 0x000d003f400079a6 */ /* 0x0025e4000c12f320 */
.L_x_7500:
[----:B------:R-:W-:Y:S05]  /*f100*/  BSYNC.RECONVERGENT B0 ;  /* 0x0000000000007941 */ /* 0x000fea0003800200 */
.L_x_7499:
[----:B-12---:R1:W2:Y:S01]  /*f110*/  LDS R63, [R62+0x1e80] ;  /* 0x001e80003e3f7984 */ /* 0x0062a20000000800 */
[----:B------:R-:W-:Y:S01]  /*f120*/  BSSY.RECONVERGENT B0, `(.L_x_7501) ;  /* 0x0000005000007945 */ /* 0x000fe20003800200 */
[----:B------:R-:W-:Y:S02]  /*f130*/  LEA.HI R133, R133, R190, RZ, 0x1b ;  /* 0x000000be85857211 */ /* 0x000fe400078fd8ff */
[----:B------:R-:W-:Y:S01]  /*f140*/  LEA R153, R153, UR25, 0x2 ;  /* 0x0000001999997c11 */ /* 0x000fe2000f8e10ff */
[----:B------:R-:W-:Y:S06]  /*f150*/  @!P3 BRA `(.L_x_7502) ;  /* 0x000000000004b947 */ /* 0x000fec0003800000 */
[----:B--2---:R3:W-:Y:S02]  /*f160*/  REDG.E.ADD.F32.FTZ.RN.STRONG.GPU desc[UR32][R64.64+0xe00], R63 ;  /* 0x000e003f400079a6 */ /* 0x0047e4000c12f320 */
.L_x_7502:
[----:B------:R-:W-:Y:S05]  /*f170*/  BSYNC.RECONVERGENT B0 ;  /* 0x0000000000007941 */ /* 0x000fea0003800200 */
.L_x_7501:
[----:B--23--:R2:W3:Y:S01]  /*f180*/  LDS R63, [R153+0x1f80] ;  /* 0x001f8000993f7984 */ /* 0x00c4e20000000800 */
[----:B------:R-:W-:Y:S01]  /*f190*/  BSSY.RECONVERGENT B0, `(.L_x_7503) ;  /* 0x0000004000007945 */ /* 0x000fe20003800200 */
[----:B-1----:R-:W-:-:S03]  /*f1a0*/  LEA R62, R133, UR25, 0x2 ;  /* 0x00000019853e7c11 */ /* 0x002fc6000f8e10ff */
[----:B------:R-:W-:Y:S05]  /*f1b0*/  @!P4 BRA `(.L_x_7504) ;  /* 0x000000000004c947 */ /* 0x000fea0003800000 */
[----:B---3--:R1:W-:Y:S02]  /*f1c0*/  REDG.E.ADD.F32.FTZ.RN.STRONG.GPU desc[UR32][R64.64+0xf00], R63 ;  /* 0x000f003f400079a6 */ /* 0x0083e4000c12f320 */
.L_x_7504:
[----:B------:R-:W-:Y:S05]  /*f1d0*/  BSYNC.RECONVERGENT B0 ;  /* 0x0000000000007941 */ /* 0x000fea0003800200 */
.L_x_7503:
[----:B-1-3--:R1:W3:Y:S01]  /*f1e0*/  LDS R63, [R62+0x2080] ;  /* 0x002080003e3f7984 */ /* 0x00a2e20000000800 */
[----:B------:R-:W-:Y:S01]  /*f1f0*/  BSSY.RECONVERGENT B0, `(.L_x_7505) ;  /* 0x0000005000007945 */ /* 0x000fe20003800200 */
[C---:B------:R-:W-:Y:S02]  /*f200*/  IADD3 R133, PT, PT, R190.reuse, 0x440, RZ ;  /* 0x00000440be857810 */ /* 0x040fe40007ffe0ff */
[----:B0-----:R-:W-:Y:S01]  /*f210*/  IADD3 R135, PT, PT, R190, 0x480, RZ ;  /* 0x00000480be877810 */ /* 0x001fe20007ffe0ff */
[----:B------:R-:W-:Y:S06]  /*f220*/  @!P5 BRA `(.L_x_7506) ;  /* 0x000000000004d947 */ /* 0x000fec0003800000 */
[----:B---3--:R0:W-:Y:S02]  /*f230*/  REDG.E.ADD.F32.FTZ.RN.STRONG.GPU desc[UR32][R64.64+0x1000], R63 ;  /* 0x0010003f400079a6 */ /* 0x0081e4000c12f320 */
.L_x_7506:
[----:B------:R-:W-:Y:S05]  /*f240*/  BSYNC.RECONVERGENT B0 ;  /* 0x0000000000007941 */ /* 0x000fea0003800200 */
.L_x_7505:
        /* <DEDUP_REMOVED lines=16> */
.L_x_7508:
[----:B------:R-:W-:Y:S05]  /*f350*/  BSYNC.RECONVERGENT B0 ;  /* 0x0000000000007941 */ /* 0x000fea0003800200 */
.L_x_7507:
[----:B01----:R0:W1:Y:S01]  /*f360*/  LDS R63, [R135+0x2280] ;  /* 0x00228000873f7984 */ /* 0x0030620000000800 */
[----:B------:R-:W-:Y:S01]  /*f370*/  BSSY.RECONVERGENT B0, `(.L_x_7509) ;  /* 0x0000006000007945 */ /* 0x000fe20003800200 */
[----:B------:R-:W-:Y:S02]  /*f380*/  IADD3 R133, PT, PT, R190, 0x540, RZ ;  /* 0x00000540be857810 */ /* 0x000fe40007ffe0ff */
[----:B------:R-:W-:Y:S02]  /*f390*/  LEA.HI R153, R153, R190, RZ, 0x1b ;  /* 0x000000be99997211 */ /* 0x000fe400078fd8ff */
[----:B------:R-:W-:Y:S01]  /*f3a0*/  LEA R62, R62, UR25, 0x2 ;  /* 0x000000193e3e7c11 */ /* 0x000fe2000f8e10ff */
[----:B------:R-:W-:Y:S06]  /*f3b0*/  @!P2 BRA `(.L_x_7510) ;  /* 0x000000000004a947 */ /* 0x000fec0003800000 */
[----:B-1----:R2:W-:Y:S02]  /*f3c0*/  REDG.E.ADD.F32.FTZ.RN.STRONG.GPU desc[UR32][R64.64+0x1200], R63 ;  /* 0x0012003f400079a6 */ /* 0x0025e4000c12f320 */
.L_x_7510:
[----:B------:R-:W-:Y:S05]  /*f3d0*/  BSYNC.RECONVERGENT B0 ;  /* 0x0000000000007941 */ /* 0x000fea0003800200 */
.L_x_7509:
[----:B-12---:R1:W2:Y:S01]  /*f3e0*/  LDS R63, [R62+0x2380] ;  /* 0x002380003e3f7984 */ /* 0x0062a20000000800 */
[----:B------:R-:W-:Y:S01]  /*f3f0*/  BSSY.RECONVERGENT B0, `(.L_x_7511) ;  /* 0x0000005000007945 */ /* 0x000fe20003800200 */
[----:B------:R-:W-:Y:S02]  /*f400*/  LEA.HI R133, R133, R190, RZ, 0x1b ;  /* 0x000000be85857211 */ /* 0x000fe400078fd8ff */
[----:B------:R-:W-:Y:S01]  /*f410*/  LEA R153, R153, UR25, 0x2 ;  /* 0x0000001999997c11 */ /* 0x000fe2000f8e10ff */
[----:B------:R-:W-:Y:S06]  /*f420*/  @!P3 BRA `(.L_x_7512) ;  /* 0x000000000004b947 */ /* 0x000fec0003800000 */
[----:B--2---:R3:W-:Y:S02]  /*f430*/  REDG.E.ADD.F32.FTZ.RN.STRONG.GPU desc[UR32][R64.64+0x1300], R63 ;  /* 0x0013003f400079a6 */ /* 0x0047e4000c12f320 */
.L_x_7512:
[----:B------:R-:W-:Y:S05]  /*f440*/  BSYNC.RECONVERGENT B0 ;  /* 0x0000000000007941 */ /* 0x000fea0003800200 */
.L_x_7511:
[----:B--23--:R2:W3:Y:S01]  /*f450*/  LDS R63, [R153+0x2480] ;  /* 0x00248000993f7984 */ /* 0x00c4e20000000800 */
[----:B------:R-:W-:Y:S01]  /*f460*/  BSSY.RECONVERGENT B0, `(.L_x_7513) ;  /* 0x0000004000007945 */ /* 0x000fe20003800200 */
[----:B-1----:R-:W-:-:S03]  /*f470*/  LEA R62, R133, UR25, 0x2 ;  /* 0x00000019853e7c11 */ /* 0x002fc6000f8e10ff */
[----:B------:R-:W-:Y:S05]  /*f480*/  @!P4 BRA `(.L_x_7514) ;  /* 0x000000000004c947 */ /* 0x000fea0003800000 */
[----:B---3--:R1:W-:Y:S02]  /*f490*/  REDG.E.ADD.F32.FTZ.RN.STRONG.GPU desc[UR32][R64.64+0x1400], R63 ;  /* 0x0014003f400079a6 */ /* 0x0083e4000c12f320 */
.L_x_7514:
[----:B------:R-:W-:Y:S05]  /*f4a0*/  BSYNC.RECONVERGENT B0 ;  /* 0x0000000000007941 */ /* 0x000fea0003800200 */
.L_x_7513:
[----:B-1-3--:R1:W3:Y:S01]  /*f4b0*/  LDS R63, [R62+0x2580] ;  /* 0x002580003e3f7984 */ /* 0x00a2e20000000800 */
[----:B------:R-:W-:Y:S01]  /*f4c0*/  BSSY.RECONVERGENT B0, `(.L_x_7515) ;  /* 0x0000005000007945 */ /* 0x000fe20003800200 */
[C---:B------:R-:W-:Y:S02]  /*f4d0*/  IADD3 R133, PT, PT, R190.reuse, 0x580, RZ ;  /* 0x00000580be857810 */ /* 0x040fe40007ffe0ff */
[----:B0-----:R-:W-:Y:S01]  /*f4e0*/  IADD3 R135, PT, PT, R190, 0x5c0, RZ ;  /* 0x000005c0be877810 */ /* 0x001fe20007ffe0ff */
[----:B------:R-:W-:Y:S06]  /*f4f0*/  @!P5 BRA `(.L_x_7516) ;  /* 0x000000000004d947 */ /* 0x000fec0003800000 */
[----:B---3--:R0:W-:Y:S02]  /*f500*/  REDG.E.ADD.F32.FTZ.RN.STRONG.GPU desc[UR32][R64.64+0x1500], R63 ;  /* 0x0015003f400079a6 */ /* 0x0081e4000c12f320 */
.L_x_7516:
[----:B------:R-:W-:Y:S05]  /*f510*/  BSYNC.RECONVERGENT B0 ;  /* 0x0000000000007941 */ /* 0x000fea0003800200 */
.L_x_7515:
        /* <DEDUP_REMOVED lines=16> */
.L_x_7518:
[----:B------:R-:W-:Y:S05]  /*f620*/  BSYNC.RECONVERGENT B0 ;  /* 0x0000000000007941 */ /* 0x000fea0003800200 */
.L_x_7517:
[----:B01----:R0:W1:Y:S01]  /*f630*/  LDS R63, [R135+0x2780] ;  /* 0x00278000873f7984 */ /* 0x0030620000000800 */
[----:B------:R-:W-:Y:S01]  /*f640*/  BSSY.RECONVERGENT B0, `(.L_x_7519) ;  /* 0x0000006000007945 */ /* 0x000fe20003800200 */
[----:B------:R-:W-:Y:S02]  /*f650*/  IADD3 R133, PT, PT, R190, 0x680, RZ ;  /* 0x00000680be857810 */ /* 0x000fe40007ffe0ff */
[----:B------:R-:W-:Y:S02]  /*f660*/  LEA.HI R153, R153, R190, RZ, 0x1b ;  /* 0x000000be99997211 */ /* 0x000fe400078fd8ff */
[----:B------:R-:W-:Y:S01]  /*f670*/  LEA R62, R62, UR25, 0x2 ;  /* 0x000000193e3e7c11 */ /* 0x000fe2000f8e10ff */
[----:B------:R-:W-:Y:S06]  /*f680*/  @!P2 BRA `(.L_x_7520) ;  /* 0x000000000004a947 */ /* 0x000fec0003800000 */
[----:B-1----:R2:W-:Y:S02]  /*f690*/  REDG.E.ADD.F32.FTZ.RN.STRONG.GPU desc[UR32][R64.64+0x1700], R63 ;  /* 0x0017003f400079a6 */ /* 0x0025e4000c12f320 */
.L_x_7520:
[----:B------:R-:W-:Y:S05]  /*f6a0*/  BSYNC.RECONVERGENT B0 ;  /* 0x0000000000007941 */ /* 0x000fea0003800200 */
.L_x_7519:
[----:B-12---:R1:W2:Y:S01]  /*f6b0*/  LDS R63, [R62+0x2880] ;  /* 0x002880003e3f7984 */ /* 0x0062a20000000800 */
[----:B------:R-:W-:Y:S01]  /*f6c0*/  BSSY.RECONVERGENT B0, `(.L_x_7521) ;  /* 0x0000005000007945 */ /* 0x000fe20003800200 */
[----:B------:R-:W-:Y:S02]  /*f6d0*/  LEA.HI R133, R133, R190, RZ, 0x1b ;  /* 0x000000be85857211 */ /* 0x000fe400078fd8ff */
[----:B------:R-:W-:Y:S01]  /*f6e0*/  LEA R152, R153, UR25, 0x2 ;  /* 0x0000001999987c11 */ /* 0x000fe2000f8e10ff */
[----:B------:R-:W-:Y:S06]  /*f6f0*/  @!P3 BRA `(.L_x_7522) ;  /* 0x000000000004b947 */ /* 0x000fec0003800000 */
[----:B--2---:R3:W-:Y:S02]  /*f700*/  REDG.E.ADD.F32.FTZ.RN.STRONG.GPU desc[UR32][R64.64+0x1800], R63 ;  /* 0x0018003f400079a6 */ /* 0x0047e4000c12f320 */
.L_x_7522:
[----:B------:R-:W-:Y:S05]  /*f710*/  BSYNC.RECONVERGENT B0 ;  /* 0x0000000000007941 */ /* 0x000fea0003800200 */
.L_x_7521:
[----:B--23--:R2:W3:Y:S01]  /*f720*/  LDS R63, [R152+0x2980] ;  /* 0x00298000983f7984 */ /* 0x00c4e20000000800 */
[----:B------:R-:W-:Y:S01]  /*f730*/  BSSY.RECONVERGENT B0, `(.L_x_7523) ;  /* 0x0000006000007945 */ /* 0x000fe20003800200 */
[C---:B0-----:R-:W-:Y:S02]  /*f740*/  IADD3 R135, PT, PT, R190.reuse, 0x6c0, RZ ;  /* 0x000006c0be877810 */ /* 0x041fe40007ffe0ff */
[----:B------:R-:W-:Y:S02]  /*f750*/  IADD3 R153, PT, PT, R190, 0x700, RZ ;  /* 0x00000700be997810 */ /* 0x000fe40007ffe0ff */
[----:B------:R-:W-:Y:S01]  /*f760*/  LEA R133, R133, UR25, 0x2 ;  /* 0x0000001985857c11 */ /* 0x000fe2000f8e10ff */
[----:B------:R-:W-:Y:S06]  /*f770*/  @!P4 BRA `(.L_x_7524) ;  /* 0x000000000004c947 */ /* 0x000fec0003800000 */
[----:B---3--:R0:W-:Y:S02]  /*f780*/  REDG.E.ADD.F32.FTZ.RN.STRONG.GPU desc[UR32][R64.64+0x1900], R63 ;  /* 0x0019003f400079a6 */ /* 0x0081e4000c12f320 */
.L_x_7524:
[----:B------:R-:W-:Y:S05]  /*f790*/  BSYNC.RECONVERGENT B0 ;  /* 0x0000000000007941 */ /* 0x000fea0003800200 */
.L_x_7523:
[----:B0--3--:R0:W3:Y:S01]  /*f7a0*/  LDS R63, [R133+0x2a80] ;  /* 0x002a8000853f7984 */ /* 0x0090e20000000800 */
[----:B------:R-:W-:Y:S01]  /*f7b0*/  BSSY.RECONVERGENT B0, `(.L_x_7525) ;  /* 0x0000005000007945 */ /* 0x000fe20003800200 */
[-C--:B------:R-:W-:Y:S02]  /*f7c0*/  LEA.HI R135, R135, R190.reuse, RZ, 0x1b ;  /* 0x000000be87877211 */ /* 0x080fe400078fd8ff */
[----:B------:R-:W-:Y:S01]  /*f7d0*/  LEA.HI R153, R153, R190, RZ, 0x1b ;  /* 0x000000be99997211 */ /* 0x000fe200078fd8ff */
[----:B------:R-:W-:Y:S06]  /*f7e0*/  @!P5 BRA `(.L_x_7526) ;  /* 0x000000000004d947 */ /* 0x000fec0003800000 */
[----:B---3--:R3:W-:Y:S02]  /*f7f0*/  REDG.E.ADD.F32.FTZ.RN.STRONG.GPU desc[UR32][R64.64+0x1a00], R63 ;  /* 0x001a003f400079a6 */ /* 0x0087e4000c12f320 */
.L_x_7526:
[----:B------:R-:W-:Y:S05]  /*f800*/  BSYNC.RECONVERGENT B0 ;  /* 0x0000000000007941 */ /* 0x000fea0003800200 */
.L_x_7525:
[----:B---3--:R-:W-:Y:S01]  /*f810*/  LEA R63, R135, UR25, 0x2 ;  /* 0x00000019873f7c11 */ /* 0x008fe2000f8e10ff */
        /* <DEDUP_REMOVED lines=10> */
.L_x_7528:
[----:B------:R-:W-:Y:S05]  /*f8c0*/  BSYNC.RECONVERGENT B0 ;  /* 0x0000000000007941 */ /* 0x000fea0003800200 */
.L_x_7527:
[----:B---3--:R3:W0:Y:S01]  /*f8d0*/  LDS R63, [R153+0x2c80] ;  /* 0x002c8000993f7984 */ /* 0x0086220000000800 */
[----:B------:R-:W-:Y:S04]  /*f8e0*/  BSSY.RECONVERGENT B0, `(.L_x_7529) ;  /* 0x0000003000007945 */ /* 0x000fe80003800200 */
[----:B------:R-:W-:Y:S05]  /*f8f0*/  @!P2 BRA `(.L_x_7530) ;  /* 0x000000000004a947 */ /* 0x000fea0003800000 */
[----:B0-----:R0:W-:Y:S02]  /*f900*/  REDG.E.ADD.F32.FTZ.RN.STRONG.GPU desc[UR32][R64.64+0x1c00], R63 ;  /* 0x001c003f400079a6 */ /* 0x0011e4000c12f320 */
.L_x_7530:
[----:B------:R-:W-:Y:S05]  /*f910*/  BSYNC.RECONVERGENT B0 ;  /* 0x0000000000007941 */ /* 0x000fea0003800200 */
.L_x_7529:
[----:B0-----:R-:W-:Y:S01]  /*f920*/  IADD3 R63, PT, PT, R190, 0x740, RZ ;  /* 0x00000740be3f7810 */ /* 0x001fe20007ffe0ff */
[-C--:B------:R-:W-:Y:S01]  /*f930*/  FMUL.FTZ R133, R231, R78.reuse ;  /* 0x0000004ee7857220 */ /* 0x080fe20000410000 */
[-C--:B------:R-:W-:Y:S01]  /*f940*/  FFMA.FTZ R236, R34, -R78.reuse, R236 ;  /* 0x8000004e22ec7223 */ /* 0x080fe200000100ec */
[----:B------:R-:W-:Y:S01]  /*f950*/  FMUL.FTZ R157, R157, R78 ;  /* 0x0000004e9d9d7220 */ /* 0x000fe20000410000 */
[-C--:B-1----:R-:W-:Y:S01]  /*f960*/  LEA.HI R62, R63, R190.reuse, RZ, 0x1b ;  /* 0x000000be3f3e7211 */ /* 0x082fe200078fd8ff */
[----:B------:R-:W-:Y:S01]  /*f970*/  FMUL.FTZ R63, R238, R133 ;  /* 0x00000085ee3f7220 */ /* 0x000fe20000410000 */
[----:B------:R-:W-:Y:S01]  /*f980*/  IADD3 R135, PT, PT, R190, 0x780, RZ ;  /* 0x00000780be877810 */ /* 0x000fe20007ffe0ff */
[----:B------:R-:W-:Y:S01]  /*f990*/  BSSY.RECONVERGENT B0, `(.L_x_7531) ;  /* 0x000000b000007945 */ /* 0x000fe20003800200 */
[----:B------:R-:W-:Y:S01]  /*f9a0*/  LEA R66, R62, UR25, 0x2 ;  /* 0x000000193e427c11 */ /* 0x000fe2000f8e10ff */
[-C--:B------:R-:W-:Y:S01]  /*f9b0*/  FFMA.FTZ R62, R236, R157.reuse, -R63 ;  /* 0x0000009dec3e7223 */ /* 0x080fe2000001083f */
[----:B---3--:R-:W-:Y:S01]  /*f9c0*/  IADD3 R153, PT, PT, R190, 0x7c0, RZ ;  /* 0x000007c0be997810 */ /* 0x008fe20007ffe0ff */
[----:B------:R-:W-:Y:S01]  /*f9d0*/  FMUL.FTZ R157, R238, R157 ;  /* 0x0000009dee9d7220 */ /* 0x000fe20000410000 */
[-C--:B------:R-:W-:Y:S01]  /*f9e0*/  LEA.HI R135, R135, R190.reuse, RZ, 0x1b ;  /* 0x000000be87877211 */ /* 0x080fe200078fd8ff */
[----:B------:R0:W1:Y:S01]  /*f9f0*/  LDS R63, [R66+0x2d80] ;  /* 0x002d8000423f7984 */ /* 0x0000620000000800 */
[----:B------:R-:W-:-:S02]  /*fa00*/  LEA.HI R153, R153, R190, RZ, 0x1b ;  /* 0x000000be99997211 */ /* 0x000fc400078fd8ff */
[----:B------:R-:W-:Y:S01]  /*fa10*/  LEA R135, R135, UR25, 0x2 ;  /* 0x0000001987877c11 */ /* 0x000fe2000f8e10ff */
[----:B------:R-:W-:Y:S06]  /*fa20*/  @!P3 BRA `(.L_x_7532) ;  /* 0x000000000004b947 */ /* 0x000fec0003800000 */
[----:B-1----:R3:W-:Y:S02]  /*fa30*/  REDG.E.ADD.F32.FTZ.RN.STRONG.GPU desc[UR32][R64.64+0x1d00], R63 ;  /* 0x001d003f400079a6 */ /* 0x0027e4000c12f320 */
.L_x_7532:
[----:B------:R-:W-:Y:S05]  /*fa40*/  BSYNC.RECONVERGENT B0 ;  /* 0x0000000000007941 */ /* 0x000fea0003800200 */
.L_x_7531:
[----:B-1-3--:R1:W3:Y:S01]  /*fa50*/  LDS R63, [R135+0x2e80] ;  /* 0x002e8000873f7984 */ /* 0x00a2e20000000800 */
[----:B------:R-:W-:Y:S01]  /*fa60*/  BSSY.RECONVERGENT B0, `(.L_x_7533) ;  /* 0x0000005000007945 */ /* 0x000fe20003800200 */
[----:B------:R-:W-:Y:S01]  /*fa70*/  LEA R153, R153, UR25, 0x2 ;  /* 0x0000001999997c11 */ /* 0x000fe2000f8e10ff */
[----:B------:R-:W-:Y:S02]  /*fa80*/  FFMA.FTZ R157, R236, R133, R157 ;  /* 0x00000085ec9d7223 */ /* 0x000fe4000001009d */
[----:B------:R-:W-:Y:S05]  /*fa90*/  @!P4 BRA `(.L_x_7534) ;  /* 0x000000000004c947 */ /* 0x000fea0003800000 */
[----:B---3--:R3:W-:Y:S02]  /*faa0*/  REDG.E.ADD.F32.FTZ.RN.STRONG.GPU desc[UR32][R64.64+0x1e00], R63 ;  /* 0x001e003f400079a6 */ /* 0x0087e4000c12f320 */
.L_x_7534:
[----:B------:R-:W-:Y:S05]  /*fab0*/  BSYNC.RECONVERGENT B0 ;  /* 0x0000000000007941 */ /* 0x000fea0003800200 */
.L_x_7533:
[----:B---3--:R3:W0:Y:S01]  /*fac0*/  LDS R63, [R153+0x2f80] ;  /* 0x002f8000993f7984 */ /* 0x0086220000000800 */
[----:B------:R-:W-:Y:S01]  /*fad0*/  BSSY.RECONVERGENT B0, `(.L_x_7535) ;  /* 0x0000004000007945 */ /* 0x000fe20003800200 */
[----:B------:R-:W-:-:S03]  /*fae0*/  FADD.FTZ R60, R60, R157 ;  /* 0x0000009d3c3c7221 */ /* 0x000fc60000010000 */
[----:B------:R-:W-:Y:S05]  /*faf0*/  @!P5 BRA `(.L_x_7536) ;  /* 0x000000000004d947 */ /* 0x000fea0003800000 */
[----:B0-----:R0:W-:Y:S02]  /*fb00*/  REDG.E.ADD.F32.FTZ.RN.STRONG.GPU desc[UR32][R64.64+0x1f00], R63 ;  /* 0x001f003f400079a6 */ /* 0x0011e4000c12f320 */
.L_x_7536:
[----:B------:R-:W-:Y:S05]  /*fb10*/  BSYNC.RECONVERGENT B0 ;  /* 0x0000000000007941 */ /* 0x000fea0003800200 */
.L_x_7535:
[----:B------:R-:W-:Y:S01]  /*fb20*/  FADD.FTZ R61, R61, R62 ;  /* 0x0000003e3d3d7221 */ /* 0x000fe20000010000 */
[C---:B------:R-:W-:Y:S01]  /*fb30*/  FFMA.FTZ R62, R3.reuse, R160, R68 ;  /* 0x000000a0033e7223 */ /* 0x040fe20000010044 */
[----:B0-----:R-:W-:Y:S01]  /*fb40*/  FFMA.FTZ R63, -R3, R158, R161 ;  /* 0x0000009e033f7223 */ /* 0x001fe200000101a1 */
[----:B------:R-:W0:Y:S01]  /*fb50*/  SHFL.DOWN PT, R65, R60, 0x1, 0x1f ;  /* 0x08201f003c417f89 */ /* 0x000e2200000e0000 */
[----:B------:R-:W-:Y:S01]  /*fb60*/  ISETP.GT.AND P2, PT, R107, 0x1e, PT ;  /* 0x0000001e6b00780c */ /* 0x000fe20003f44270 */
[----:B------:R-:W-:Y:S01]  /*fb70*/  FMUL.FTZ R67, R236, R67 ;  /* 0x00000043ec437220 */ /* 0x000fe20000410000 */
[----:B------:R-:W-:Y:S01]  /*fb80*/  FADD.FTZ R18, R133, R18 ;  /* 0x0000001285127221 */ /* 0x000fe20000010000 */
[----:B------:R-:W5:Y:S01]  /*fb90*/  SHFL.DOWN PT, R64, R61, 0x1, 0x1f ;  /* 0x08201f003d407f89 */ /* 0x000f6200000e0000 */
[----:B------:R-:W-:Y:S01]  /*fba0*/  FADD.FTZ R22, R115, R22 ;  /* 0x0000001673167221 */ /* 0x000fe20000010000 */
[----:B------:R-:W-:Y:S01]  /*fbb0*/  FFMA.FTZ R67, R238, R119, R67 ;  /* 0x00000077ee437223 */ /* 0x000fe20000010043 */
[----:B------:R-:W-:Y:S01]  /*fbc0*/  FMUL.FTZ R235, R235, R130 ;  /* 0x00000082ebeb7220 */ /* 0x000fe20000410000 */
[----:B-1----:R-:W1:Y:S01]  /*fbd0*/  SHFL.DOWN PT, R135, R62, 0x1, 0x1f ;  /* 0x08201f003e877f89 */ /* 0x002e6200000e0000 */
[----:B------:R-:W-:Y:S01]  /*fbe0*/  FMUL.FTZ R211, R211, R156 ;  /* 0x0000009cd3d37220 */ /* 0x000fe20000410000 */
[----:B------:R-:W-:Y:S01]  /*fbf0*/  FFMA.FTZ R67, R34, R231, R67 ;  /* 0x000000e722437223 */ /* 0x000fe20000010043 */
[----:B------:R-:W-:Y:S01]  /*fc00*/  FFMA.FTZ R230, R230, R121, R235 ;  /* 0x00000079e6e67223 */ /* 0x000fe200000100eb */
[----:B------:R-:W2:Y:S01]  /*fc10*/  SHFL.DOWN PT, R66, R63, 0x1, 0x1f ;  /* 0x08201f003f427f89 */ /* 0x000ea200000e0000 */
[----:B------:R-:W-:Y:S01]  /*fc20*/  FFMA.FTZ R126, R126, R129, R211 ;  /* 0x000000817e7e7223 */ /* 0x000fe200000100d3 */
[----:B------:R-:W-:Y:S01]  /*fc30*/  FADD.FTZ R76, R67, R76 ;  /* 0x0000004c434c7221 */ /* 0x000fe20000010000 */
[----:B------:R-:W-:Y:S01]  /*fc40*/  FMUL.FTZ R234, R234, R123 ;  /* 0x0000007beaea7220 */ /* 0x000fe20000410000 */
[----:B------:R-:W-:Y:S01]  /*fc50*/  FMUL.FTZ R164, R213, R164 ;  /* 0x000000a4d5a47220 */ /* 0x000fe20000410000 */
[----:B------:R-:W-:Y:S01]  /*fc60*/  ISETP.GT.AND P3, PT, R107, 0xf, PT ;  /* 0x0000000f6b00780c */ /* 0x000fe20003f64270 */
[----:B------:R-:W-:Y:S01]  /*fc70*/  FMUL.FTZ R166, R233, R166 ;  /* 0x000000a6e9a67220 */ /* 0x000fe20000410000 */
        /* <DEDUP_REMOVED lines=8> */
[----:B------:R-:W-:Y:S01]  /*fd00*/  FMUL.FTZ R148, R219, R148 ;  /* 0x00000094db947220 */ /* 0x000fe20000410000 */
[----:B-----5:R-:W-:Y:S01]  /*fd10*/  @!P2 FADD.FTZ R61, R61, R64 ;  /* 0x000000403d3da221 */ /* 0x020fe20000010000 */
[----:B------:R-:W0:Y:S01]  /*fd20*/  SHFL.DOWN PT, R119, R60, 0x2, 0x1f ;  /* 0x08401f003c777f89 */ /* 0x000e2200000e0000 */
[----:B------:R-:W-:Y:S01]  /*fd30*/  FADD.FTZ R74, R65, R74 ;  /* 0x0000004a414a7221 */ /* 0x000fe20000010000 */
[----:B------:R-:W-:Y:S01]  /*fd40*/  FFMA.FTZ R65, R39, R204, R126 ;  /* 0x000000cc27417223 */ /* 0x000fe2000001007e */
[----:B-1----:R-:W-:Y:S01]  /*fd50*/  @!P2 FADD.FTZ R62, R62, R135 ;  /* 0x000000873e3ea221 */ /* 0x002fe20000010000 */
[----:B------:R-:W-:Y:S01]  /*fd60*/  FFMA.FTZ R64, R36, R207, R229 ;  /* 0x000000cf24407223 */ /* 0x000fe200000100e5 */
[----:B------:R-:W-:Y:S01]  /*fd70*/  FMUL.FTZ R221, R221, R146 ;  /* 0x00000092dddd7220 */ /* 0x000fe20000410000 */
[----:B------:R-:W-:Y:S01]  /*fd80*/  FADD.FTZ R56, R65, R56 ;  /* 0x0000003841387221 */ /* 0x000fe20000010000 */
[----:B--2---:R-:W-:Y:S01]  /*fd90*/  @!P2 FADD.FTZ R63, R63, R66 ;  /* 0x000000423f3fa221 */ /* 0x004fe20000010000 */
[----:B------:R-:W1:Y:S01]  /*fda0*/  SHFL.DOWN PT, R133, R62, 0x2, 0x1f ;  /* 0x08401f003e857f89 */ /* 0x000e6200000e0000 */
[----:B------:R-:W-:Y:S01]  /*fdb0*/  ISETP.GT.AND P2, PT, R107, 0x1d, PT ;  /* 0x0000001d6b00780c */ /* 0x000fe20003f44270 */
[----:B------:R-:W-:Y:S01]  /*fdc0*/  FADD.FTZ R73, R64, R73 ;  /* 0x0000004940497221 */ /* 0x000fe20000010000 */
[----:B------:R-:W-:Y:S01]  /*fdd0*/  FFMA.FTZ R64, R40, R203, R127 ;  /* 0x000000cb28407223 */ /* 0x000fe2000001007f */
        /* <DEDUP_REMOVED lines=9> */
[----:B------:R-:W-:Y:S01]  /*fe70*/  FADD.FTZ R55, R64, R55 ;  /* 0x0000003740377221 */ /* 0x000fe20000010000 */
[----:B------:R-:W-:Y:S01]  /*fe80*/  FFMA.FTZ R132, R37, R206, R132 ;  /* 0x000000ce25847223 */ /* 0x000fe20000010084 */
[----:B------:R-:W-:Y:S01]  /*fe90*/  FFMA.FTZ R131, R38, R205, R131 ;  /* 0x000000cd26837223 */ /* 0x000fe20000010083 */
[----:B0-----:R-:W-:Y:S01]  /*fea0*/  @!P2 FADD.FTZ R60, R60, R119 ;  /* 0x000000773c3ca221 */ /* 0x001fe20000010000 */
[----:B------:R-:W-:Y:S01]  /*feb0*/  FFMA.FTZ R202, R42, R202, R143 ;  /* 0x000000ca2aca7223 */ /* 0x000fe2000001008f */
[----:B------:R-:W-:Y:S01]  /*fec0*/  FFMA.FTZ R201, R45, R201, R136 ;  /* 0x000000c92dc97223 */ /* 0x000fe20000010088 */
[----:B------:R-:W-:Y:S01]  /*fed0*/  FFMA.FTZ R141, R48, R228, R141 ;  /* 0x000000e4308d7223 */ /* 0x000fe2000001008d */
[----:B------:R-:W-:Y:S01]  /*fee0*/  FFMA.FTZ R138, R51, R225, R138 ;  /* 0x000000e1338a7223 */ /* 0x000fe2000001008a */
[----:B------:R-:W0:Y:S01]  /*fef0*/  SHFL.DOWN PT, R67, R60, 0x4, 0x1f ;  /* 0x08801f003c437f89 */ /* 0x000e2200000e0000 */
[----:B------:R-:W-:Y:S01]  /*ff00*/  FFMA.FTZ R64, R54, R223, R139 ;  /* 0x000000df36407223 */ /* 0x000fe2000001008b */
[----:B------:R-:W-:Y:S01]  /*ff10*/  FMUL.FTZ R222, R222, R151 ;  /* 0x00000097dede7220 */ /* 0x000fe20000410000 */
[----:B-1----:R-:W-:Y:S01]  /*ff20*/  @!P2 FADD.FTZ R62, R62, R133 ;  /* 0x000000853e3ea221 */ /* 0x002fe20000010000 */
[----:B------:R-:W-:Y:S01]  /*ff30*/  BSSY.RECONVERGENT B0, `(.L_x_7537) ;  /* 0x0000034000007945 */ /* 0x000fe20003800200 */
[----:B------:R-:W-:Y:S01]  /*ff40*/  FADD.FTZ R19, R124, R19 ;  /* 0x000000137c137221 */ /* 0x000fe20000010000 */
[----:B------:R-:W-:Y:S01]  /*ff50*/  FADD.FTZ R20, R117, R20 ;  /* 0x0000001475147221 */ /* 0x000fe20000010000 */
[----:B--2---:R-:W-:Y:S01]  /*ff60*/  @!P2 FADD.FTZ R61, R61, R66 ;  /* 0x000000423d3da221 */ /* 0x004fe20000010000 */
        /* <DEDUP_REMOVED lines=48> */
.L_x_7538:
[----:B------:R-:W-:Y:S05]  /*10270*/  BSYNC.RECONVERGENT B0 ;  /* 0x0000000000007941 */ /* 0x000fea0003800200 */
.L_x_7537:
        /* <DEDUP_REMOVED lines=21> */
[----:B--2---:R-:W1:Y:S01]  /*103d0*/  LDS.128 R64, [UR25+0x31a0] ;  /* 0x0031a019ff407984 */ /* 0x004e620008000c00 */
        /* <DEDUP_REMOVED lines=14> */
.L_x_7540:
[----:B------:R-:W-:Y:S05]  /*104c0*/  BSYNC.RECONVERGENT B0 ;  /* 0x0000000000007941 */ /* 0x000fea0003800200 */
.L_x_7539:
[----:B------:R-:W-:-:S04]  /*104d0*/  UIADD3 UR8, UPT, UPT, UR8, 0x1, URZ ;  /* 0x0000000108087890 */ /* 0x000fc8000fffe0ff */
[----:B------:R-:W-:-:S09]  /*104e0*/  UISETP.GE.AND UP0, UPT, UR8, UR47, UPT ;  /* 0x0000002f0800728c */ /* 0x000fd2000bf06270 */
[----:B------:R-:W-:Y:S05]  /*104f0*/  BRA.U !UP0, `(.L_x_7541) ;  /* 0xffffff6d08a47547 */ /* 0x000fea000b83ffff */
.L_x_7443:
[----:B------:R1:W5:Y:S01]  /*10500*/  LDL.LU R65, [R1+0x8] ;  /* 0x0000080001417983 */ /* 0x0003620000300800 */
[C---:B------:R-:W-:Y:S01]  /*10510*/  LOP3.LUT R0, R190.reuse, 0x1f, RZ, 0xc0, !PT ;  /* 0x0000001fbe007812 */ /* 0x040fe200078ec0ff */
[----:B------:R-:W-:Y:S01]  /*10520*/  ULEA UR8, UR16, 0xfffffc00, 0xa ;  /* 0xfffffc0010087891 */ /* 0x000fe2000f8e50ff */
[----:B0-----:R-:W-:Y:S01]  /*10530*/  SHF.L.U32 R3, R190, 0x4, RZ ;  /* 0x00000004be037819 */ /* 0x001fe200000006ff */
[----:B------:R-:W2:Y:S01]  /*10540*/  LDL.LU R68, [R1+0x4] ;  /* 0x0000040001447983 */ /* 0x000ea20000300800 */
[----:B------:R-:W-:Y:S01]  /*10550*/  MOV R4, UR19 ;  /* 0x0000001300047c02 */ /* 0x000fe20008000f00 */
[----:B------:R-:W-:Y:S01]  /*10560*/  UIADD3 UR9, UPT, UPT, -UR8, UR26, URZ ;  /* 0x0000001a08097290 */ /* 0x000fe2000fffe1ff */
[----:B------:R-:W-:Y:S01]  /*10570*/  LOP3.LUT R3, R0, 0x3e00, R3, 0xf8, !PT ;  /* 0x00003e0000037812 */ /* 0x000fe200078ef803 */
[----:B------:R-:W3:Y:S01]  /*10580*/  LDL.LU R66, [R1] ;  /* 0x0000000001427983 */ /* 0x000ee20000300800 */
[----:B------:R-:W-:Y:S02]  /*10590*/  MOV R5, UR20 ;  /* 0x0000001400057c02 */ /* 0x000fe40008000f00 */
[----:B------:R-:W-:-:S02]  /*105a0*/  PRMT R35, RZ, 0x7610, R35 ;  /* 0x00007610ff237816 */ /* 0x000fc40000000023 */
[----:B------:R-:W-:Y:S01]  /*105b0*/  PRMT R38, RZ, 0x7610, R38 ;  /* 0x00007610ff267816 */ /* 0x000fe20000000026 */
[C---:B------:R-:W-:Y:S01]  /*105c0*/  IMAD.WIDE.U32 R36, R3.reuse, 0x2, R4 ;  /* 0x0000000203247825 */ /* 0x040fe200078e0004 */
[----:B------:R-:W-:Y:S02]  /*105d0*/  LOP3.LUT R34, R3, 0x20, RZ, 0xfc, !PT ;  /* 0x0000002003227812 */ /* 0x000fe400078efcff */
        /* <DEDUP_REMOVED lines=9> */
[----:B-1----:R-:W-:-:S02]  /*10670*/  PRMT R62, RZ, 0x7610, R62 ;  /* 0x00007610ff3e7816 */ /* 0x002fc4000000003e */
[----:B------:R-:W-:Y:S02]  /*10680*/  PRMT R61, RZ, 0x7610, R61 ;  /* 0x00007610ff3d7816 */ /* 0x000fe4000000003d */
[----:B------:R-:W-:Y:S02]  /*10690*/  PRMT R64, RZ, 0x7610, R64 ;  /* 0x00007610ff407816 */ /* 0x000fe40000000040 */
[----:B------:R-:W-:Y:S01]  /*106a0*/  PRMT R63, RZ, 0x7610, R63 ;  /* 0x00007610ff3f7816 */ /* 0x000fe2000000003f */
[----:B------:R-:W-:Y:S01]  /*106b0*/  BAR.SYNC.DEFER_BLOCKING 0x0 ;  /* 0x0000000000007b1d */ /* 0x000fe20000010000 */
[C---:B------:R-:W-:Y:S02]  /*106c0*/  LOP3.LUT R17, R3.reuse, 0x40, RZ, 0xfc, !PT ;  /* 0x0000004003117812 */ /* 0x040fe400078efcff */
[C---:B------:R-:W-:Y:S02]  /*106d0*/  LOP3.LUT R15, R3.reuse, 0x60, RZ, 0xfc, !PT ;  /* 0x00000060030f7812 */ /* 0x040fe400078efcff */
[----:B------:R-:W-:-:S02]  /*106e0*/  ISETP.GE.AND P2, PT, R3, UR9, PT ;  /* 0x0000000903007c0c */ /* 0x000fc4000bf46270 */
        /* <DEDUP_REMOVED lines=9> */
[----:B------:R-:W0:Y:S01]  /*10780*/  LDCU.64 UR26, c[0x0][0x4f8] ;  /* 0x00009f00ff1a77ac */ /* 0x000e220008000a00 */
[----:B------:R-:W-:Y:S01]  /*10790*/  ISETP.GE.AND P4, PT, R17, UR9, PT ;  /* 0x0000000911007c0c */ /* 0x000fe2000bf86270 */
[----:B------:R-:W2:Y:S01]  /*107a0*/  @!P2 LDG.E.U16 R35, desc[UR32][R36.64] ;  /* 0x000000202423a981 */ /* 0x000ea2000c1e1500 */
[----:B------:R-:W-:Y:S01]  /*107b0*/  ISETP.GE.AND P5, PT, R15, UR9, PT ;  /* 0x000000090f007c0c */ /* 0x000fe2000bfa6270 */
[----:B------:R-:W1:Y:S01]  /*107c0*/  LDCU.64 UR28, c[0x0][0x500] ;  /* 0x0000a000ff1c77ac */ /* 0x000e620008000a00 */
[C---:B------:R-:W-:Y:S02]  /*107d0*/  LOP3.LUT R16, R3.reuse, 0x80, RZ, 0xfc, !PT ;  /* 0x0000008003107812 */ /* 0x040fe400078efcff */
[----:B------:R-:W-:-:S02]  /*107e0*/  LOP3.LUT R4, R3, 0xa0, RZ, 0xfc, !PT ;  /* 0x000000a003047812 */ /* 0x000fc400078efcff */
[C---:B------:R-:W-:Y:S02]  /*107f0*/  LOP3.LUT R14, R3.reuse, 0xc0, RZ, 0xfc, !PT ;  /* 0x000000c0030e7812 */ /* 0x040fe400078efcff */
[C---:B------:R-:W-:Y:S01]  /*10800*/  LOP3.LUT R13, R3.reuse, 0xe0, RZ, 0xfc, !PT ;  /* 0x000000e0030d7812 */ /* 0x040fe200078efcff */
[----:B------:R-:W3:Y:S01]  /*10810*/  @!P3 LDG.E.U16 R38, desc[UR32][R36.64+0x40] ;  /* 0x000040202426b981 */ /* 0x000ee2000c1e1500 */
[C---:B------:R-:W-:Y:S02]  /*10820*/  LOP3.LUT R12, R3.reuse, 0x100, RZ, 0xfc, !PT ;  /* 0x00000100030c7812 */ /* 0x040fe400078efcff */
[----:B------:R-:W-:Y:S01]  /*10830*/  ISETP.GE.AND P6, PT, R16, UR9, PT ;  /* 0x0000000910007c0c */ /* 0x000fe2000bfc6270 */
[----:B------:R-:W4:Y:S01]  /*10840*/  @!P4 LDG.E.U16 R40, desc[UR32][R36.64+0x80] ;  /* 0x000080202428c981 */ /* 0x000f22000c1e1500 */
[----:B------:R-:W-:Y:S02]  /*10850*/  LOP3.LUT R11, R3, 0x120, RZ, 0xfc, !PT ;  /* 0x00000120030b7812 */ /* 0x000fe400078efcff */
[----:B------:R-:W-:Y:S01]  /*10860*/  ISETP.GE.AND P1, PT, R4, UR9, PT ;  /* 0x0000000904007c0c */ /* 0x000fe2000bf26270 */
[----:B------:R-:W4:Y:S01]  /*10870*/  @!P5 LDG.E.U16 R42, desc[UR32][R36.64+0xc0] ;  /* 0x0000c020242ad981 */ /* 0x000f22000c1e1500 */
[----:B------:R-:W-:-:S02]  /*10880*/  ISETP.GE.AND P2, PT, R14, UR9, PT ;  /* 0x000000090e007c0c */ /* 0x000fc4000bf46270 */
[----:B------:R-:W-:Y:S02]  /*10890*/  ISETP.GE.AND P3, PT, R13, UR9, PT ;  /* 0x000000090d007c0c */ /* 0x000fe4000bf66270 */
        /* <DEDUP_REMOVED lines=48> */
[----:B------:R-:W-:Y:S04]  /*10ba0*/  @!P5 STL [R1+0x8], R65 ;  /* 0x000008410100d387 */ /* 0x000fe80000100800 */
[----:B------:R-:W-:Y:S04]  /*10bb0*/  LDS.U16 R39, [R94+0x10] ;  /* 0x000010005e277984 */ /* 0x000fe80000000400 */
[----:B--2---:R-:W2:Y:S04]  /*10bc0*/  LDL.LU R60, [R1+0xc] ;  /* 0x00000c00013c7983 */ /* 0x004ea80000300800 */
[----:B------:R-:W-:Y:S04]  /*10bd0*/  LDS.U16 R29, [R94+0x1c] ;  /* 0x00001c005e1d7984 */ /* 0x000fe80000000400 */
[----:B------:R-:W-:Y:S04]  /*10be0*/  LDS.U16 R28, [R94+0x1a] ;  /* 0x00001a005e1c7984 */ /* 0x000fe80000000400 */
[----:B------:R-:W-:Y:S01]  /*10bf0*/  LDS.U16 R30, [R94+0x1e] ;  /* 0x00001e005e1e7984 */ /* 0x000fe20000000400 */
[----:B---3--:R-:W-:-:S02]  /*10c00*/  SHF.L.U32 R36, R36, 0x10, RZ ;  /* 0x0000001024247819 */ /* 0x008fc400000006ff */
[----:B----4-:R-:W-:-:S03]  /*10c10*/  SHF.L.U32 R35, R35, 0x10, RZ ;  /* 0x0000001023237819 */ /* 0x010fc600000006ff */
[----:B------:R-:W-:Y:S02]  /*10c20*/  FADD.FTZ R45, R36, UR7 ;  /* 0x00000007242d7e21 */ /* 0x000fe40008010000 */
[----:B------:R-:W3:Y:S01]  /*10c30*/  LDS.U16 R36, [R94+0xa] ;  /* 0x00000a005e247984 */ /* 0x000ee20000000400 */
[----:B------:R-:W-:-:S03]  /*10c40*/  FADD.FTZ R40, R35, UR7 ;  /* 0x0000000723287e21 */ /* 0x000fc60008010000 */
[----:B------:R-:W4:Y:S01]  /*10c50*/  LDS.U16 R35, [R94+0x8] ;  /* 0x000008005e237984 */ /* 0x000f220000000400 */
[----:B-----5:R-:W-:Y:S02]  /*10c60*/  SHF.L.U32 R38, R38, 0x10, RZ ;  /* 0x0000001026267819 */ /* 0x020fe400000006ff */
[----:B------:R-:W-:-:S03]  /*10c70*/  FSETP.GTU.FTZ.AND P5, PT, R40, 20, PT ;  /* 0x41a000002800780b */ /* 0x000fc60003fbc000 */
[----:B------:R-:W-:Y:S01]  /*10c80*/  FADD.FTZ R51, R38, UR7 ;  /* 0x0000000726337e21 */ /* 0x000fe20008010000 */
[----:B0-----:R-:W-:Y:S01]  /*10c90*/  SHF.L.U32 R37, R37, 0x10, RZ ;  /* 0x0000001025257819 */ /* 0x001fe200000006ff */
[----:B------:R-:W-:Y:S01]  /*10ca0*/  LDS.U16 R38, [R94+0xe] ;  /* 0x00000e005e267984 */ /* 0x000fe20000000400 */
[----:B------:R-:W-:Y:S02]  /*10cb0*/  FSETP.GTU.FTZ.AND P6, PT, R45, 20, PT ;  /* 0x41a000002d00780b */ /* 0x000fe40003fdc000 */
[----:B------:R-:W-:Y:S01]  /*10cc0*/  FSETP.GTU.FTZ.AND P2, PT, R51, 20, PT ;  /* 0x41a000003300780b */ /* 0x000fe20003f5c000 */
[----:B------:R-:W-:Y:S02]  /*10cd0*/  FADD.FTZ R48, R37, UR7 ;  /* 0x0000000725307e21 */ /* 0x000fe40008010000 */
[----:B------:R-:W0:Y:S02]  /*10ce0*/  LDS.U16 R37, [R94+0xc] ;  /* 0x00000c005e257984 */ /* 0x000e240000000400 */
[----:B------:R-:W-:Y:S01]  /*10cf0*/  @!P5 FMUL.FTZ R40, R40, -1.4426950216293334961 ;  /* 0xbfb8aa3b2828d820 */ /* 0x000fe20000410000 */
[----:B------:R-:W-:-:S03]  /*10d00*/  FSETP.GTU.FTZ.AND P1, PT, R48, 20, PT ;  /* 0x41a000003000780b */ /* 0x000fc60003f3c000 */
[----:B------:R5:W1:Y:S02]  /*10d10*/  @!P5 MUFU.EX2 R42, R40 ;  /* 0x00000028002ad308 */ /* 0x000a640000000800 */
[----:B------:R-:W-:Y:S02]  /*10d20*/  @!P6 FMUL.FTZ R45, R45, -1.4426950216293334961 ;  /* 0xbfb8aa3b2d2de820 */ /* 0x000fe40000410000 */
[----:B------:R-:W-:Y:S01]  /*10d30*/  @!P2 FMUL.FTZ R51, R51, -1.4426950216293334961 ;  /* 0xbfb8aa3b3333a820 */ /* 0x000fe20000410000 */
[----:B-----5:R-:W5:Y:S03]  /*10d40*/  LDS.U16 R40, [R94+0x12] ;  /* 0x000012005e287984 */ /* 0x020f660000000400 */
[----:B------:R-:W0:Y:S02]  /*10d50*/  @!P6 MUFU.EX2 R45, R45 ;  /* 0x0000002d002de308 */ /* 0x000e240000000800 */
[----:B------:R-:W-:-:S06]  /*10d60*/  @!P1 FMUL.FTZ R48, R48, -1.4426950216293334961 ;  /* 0xbfb8aa3b30309820 */ /* 0x000fcc0000410000 */
[----:B------:R-:W0:Y:S01]  /*10d70*/  @!P2 MUFU.EX2 R51, R51 ;  /* 0x000000330033a308 */ /* 0x000e220000000800 */
[----:B---3--:R-:W-:Y:S02]  /*10d80*/  SHF.L.U32 R36, R36, 0x10, RZ ;  /* 0x0000001024247819 */ /* 0x008fe400000006ff */
[----:B----4-:R-:W-:Y:S01]  /*10d90*/  SHF.L.U32 R35, R35, 0x10, RZ ;  /* 0x0000001023237819 */ /* 0x010fe200000006ff */
[----:B-1----:R-:W-:-:S04]  /*10da0*/  @!P5 FADD.FTZ R42, R42, 1 ;  /* 0x3f8000002a2ad421 */ /* 0x002fc80000010000 */
[----:B------:R-:W1:Y:S01]  /*10db0*/  @!P1 MUFU.EX2 R48, R48 ;  /* 0x0000003000309308 */ /* 0x000e620000000800 */
[----:B------:R-:W-:Y:S01]  /*10dc0*/  FADD.FTZ R36, R36, UR7 ;  /* 0x0000000724247e21 */ /* 0x000fe20008010000 */
[----:B0-----:R-:W-:Y:S01]  /*10dd0*/  @!P6 FADD.FTZ R45, R45, 1 ;  /* 0x3f8000002d2de421 */ /* 0x001fe20000010000 */
[----:B------:R-:W-:-:S03]  /*10de0*/  FADD.FTZ R35, R35, UR7 ;  /* 0x0000000723237e21 */ /* 0x000fc60008010000 */
[----:B------:R-:W-:Y:S02]  /*10df0*/  FSETP.GTU.FTZ.AND P4, PT, R36, 20, PT ;  /* 0x41a000002400780b */ /* 0x000fe40003f9c000 */
[----:B------:R-:W0:Y:S01]  /*10e00*/  @!P5 MUFU.RCP R42, R42 ;  /* 0x0000002a002ad308 */ /* 0x000e220000001000 */
[----:B------:R-:W-:Y:S01]  /*10e10*/  @!P2 FADD.FTZ R51, R51, 1 ;  /* 0x3f8000003333a421 */ /* 0x000fe20000010000 */
[----:B------:R-:W-:-:S06]  /*10e20*/  FSETP.GTU.FTZ.AND P3, PT, R35, 20, PT ;  /* 0x41a000002300780b */ /* 0x000fcc0003f7c000 */
[----:B------:R3:W4:Y:S01]  /*10e30*/  @!P6 MUFU.RCP R54, R45 ;  /* 0x0000002d0036e308 */ /* 0x0007220000001000 */
[----:B-1----:R-:W-:Y:S01]  /*10e40*/  @!P1 FADD.FTZ R48, R48, 1 ;  /* 0x3f80000030309421 */ /* 0x002fe20000010000 */
[----:B------:R-:W-:-:S06]  /*10e50*/  SHF.L.U32 R37, R37, 0x10, RZ ;  /* 0x0000001025257819 */ /* 0x000fcc00000006ff */
[----:B------:R-:W1:Y:S01]  /*10e60*/  @!P2 MUFU.RCP R51, R51 ;  /* 0x000000330033a308 */ /* 0x000e620000001000 */
[----:B------:R-:W-:Y:S01]  /*10e70*/  @!P4 FMUL.FTZ R36, R36, -1.4426950216293334961 ;  /* 0xbfb8aa3b2424c820 */ /* 0x000fe20000410000 */
[----:B------:R-:W-:Y:S01]  /*10e80*/  SHF.L.U32 R38, R38, 0x10, RZ ;  /* 0x0000001026267819 */ /* 0x000fe200000006ff */
[----:B---3--:R-:W-:Y:S01]  /*10e90*/  FADD.FTZ R45, R37, UR7 ;  /* 0x00000007252d7e21 */ /* 0x008fe20008010000 */
[----:B-----5:R-:W-:-:S04]  /*10ea0*/  SHF.L.U32 R40, R40, 0x10, RZ ;  /* 0x0000001028287819 */ /* 0x020fc800000006ff */
[----:B------:R3:W5:Y:S01]  /*10eb0*/  @!P1 MUFU.RCP R57, R48 ;  /* 0x0000003000399308 */ /* 0x0007620000001000 */
[----:B------:R-:W-:Y:S01]  /*10ec0*/  @!P3 FMUL.FTZ R35, R35, -1.4426950216293334961 ;  /* 0xbfb8aa3b2323b820 */ /* 0x000fe20000410000 */
[----:B0-----:R-:W-:Y:S01]  /*10ed0*/  @!P5 FMUL.FTZ R41, R41, R42 ;  /* 0x0000002a2929d220 */ /* 0x001fe20000410000 */
[----:B------:R-:W-:Y:S01]  /*10ee0*/  FADD.FTZ R42, R38, UR7 ;  /* 0x00000007262a7e21 */ /* 0x000fe20008010000 */
[----:B----4-:R-:W-:Y:S01]  /*10ef0*/  @!P6 FMUL.FTZ R43, R43, R54 ;  /* 0x000000362b2be220 */ /* 0x010fe20000410000 */
[----:B------:R-:W-:-:S03]  /*10f00*/  SHF.L.U32 R39, R39, 0x10, RZ ;  /* 0x0000001027277819 */ /* 0x000fc600000006ff */
[----:B------:R-:W0:Y:S01]  /*10f10*/  @!P4 MUFU.EX2 R37, R36 ;  /* 0x000000240025c308 */ /* 0x000e220000000800 */
[----:B------:R-:W-:Y:S01]  /*10f20*/  FADD.FTZ R54, R40, UR7 ;  /* 0x0000000728367e21 */ /* 0x000fe20008010000 */
[----:B------:R-:W-:Y:S01]  /*10f30*/  FSETP.GTU.FTZ.AND P6, PT, R42, 20, PT ;  /* 0x41a000002a00780b */ /* 0x000fe20003fdc000 */
[----:B-1----:R-:W-:Y:S01]  /*10f40*/  @!P2 FMUL.FTZ R46, R46, R51 ;  /* 0x000000332e2ea220 */ /* 0x002fe20000410000 */
[----:B---3--:R-:W-:-:S04]  /*10f50*/  FADD.FTZ R48, R39, UR7 ;  /* 0x0000000727307e21 */ /* 0x008fc80008010000 */
[----:B------:R-:W1:Y:S01]  /*10f60*/  @!P3 MUFU.EX2 R35, R35 ;  /* 0x000000230023b308 */ /* 0x000e620000000800 */
[----:B------:R-:W-:Y:S01]  /*10f70*/  FSETP.GTU.FTZ.AND P2, PT, R54, 20, PT ;  /* 0x41a000003600780b */ /* 0x000fe20003f5c000 */
[----:B-----5:R-:W-:Y:S01]  /*10f80*/  @!P1 FMUL.FTZ R44, R44, R57 ;  /* 0x000000392c2c9220 */ /* 0x020fe20000410000 */
[----:B------:R-:W-:Y:S01]  /*10f90*/  FSETP.GTU.FTZ.AND P1, PT, R48, 20, PT ;  /* 0x41a000003000780b */ /* 0x000fe20003f3c000 */
[----:B0-----:R-:W-:-:S03]  /*10fa0*/  @!P4 FADD.FTZ R37, R37, 1 ;  /* 0x3f8000002525c421 */ /* 0x001fc60000010000 */
[----:B------:R-:W-:-:S07]  /*10fb0*/  @!P6 FMUL.FTZ R39, R42, -1.4426950216293334961 ;  /* 0xbfb8aa3b2a27e820 */ /* 0x000fce0000410000 */
[----:B------:R-:W-:Y:S02]  /*10fc0*/  @!P2 FMUL.FTZ R42, R54, -1.4426950216293334961 ;  /* 0xbfb8aa3b362aa820 */ /* 0x000fe40000410000 */
[----:B------:R0:W-:Y:S01]  /*10fd0*/  @!P4 MUFU.RCP R54, R37 ;  /* 0x000000250036c308 */ /* 0x0001e20000001000 */
[----:B-1----:R-:W-:Y:S02]  /*10fe0*/  @!P3 FADD.FTZ R36, R35, 1 ;  /* 0x3f8000002324b421 */ /* 0x002fe40000010000 */
[----:B------:R-:W1:Y:S01]  /*10ff0*/  LDS.U16 R35, [R94+0x14] ;  /* 0x000014005e237984 */ /* 0x000e620000000400 */
[----:B------:R-:W-:-:S03]  /*11000*/  @!P1 FMUL.FTZ R40, R48, -1.4426950216293334961 ;  /* 0xbfb8aa3b30289820 */ /* 0x000fc60000410000 */
[----:B0-----:R-:W0:Y:S01]  /*11010*/  LDS.U16 R37, [R94+0x18] ;  /* 0x000018005e257984 */ /* 0x001e220000000400 */
[C---:B------:R-:W-:Y:S01]  /*11020*/  FSETP.GTU.FTZ.AND P5, PT, R45.reuse, 20, PT ;  /* 0x41a000002d00780b */ /* 0x040fe20003fbc000 */
[----:B------:R-:W3:Y:S08]  /*11030*/  @!P6 MUFU.EX2 R39, R39 ;  /* 0x000000270027e308 */ /* 0x000ef00000000800 */
[----:B------:R-:W4:Y:S08]  /*11040*/  @!P1 MUFU.EX2 R40, R40 ;  /* 0x0000002800289308 */ /* 0x000f300000000800 */
[----:B------:R-:W5:Y:S01]  /*11050*/  @!P2 MUFU.EX2 R42, R42 ;  /* 0x0000002a002aa308 */ /* 0x000f620000000800 */
[----:B------:R-:W-:-:S07]  /*11060*/  @!P5 FMUL.FTZ R38, R45, -1.4426950216293334961 ;  /* 0xbfb8aa3b2d26d820 */ /* 0x000fce0000410000 */
[----:B------:R1:W-:Y:S01]  /*11070*/  @!P3 MUFU.RCP R48, R36 ;  /* 0x000000240030b308 */ /* 0x0003e20000001000 */
[----:B---3--:R-:W-:Y:S01]  /*11080*/  @!P6 FADD.FTZ R39, R39, 1 ;  /* 0x3f8000002727e421 */ /* 0x008fe20000010000 */
[----:B----4-:R-:W-:Y:S01]  /*11090*/  @!P1 FADD.FTZ R40, R40, 1 ;  /* 0x3f80000028289421 */ /* 0x010fe20000010000 */
[----:B-1----:R-:W1:Y:S05]  /*110a0*/  LDS.U16 R36, [R94+0x16] ;  /* 0x000016005e247984 */ /* 0x002e6a0000000400 */
[----:B------:R-:W3:Y:S01]  /*110b0*/  @!P5 MUFU.EX2 R38, R38 ;  /* 0x000000260026d308 */ /* 0x000ee20000000800 */
[----:B-----5:R-:W-:Y:S01]  /*110c0*/  @!P2 FADD.FTZ R42, R42, 1 ;  /* 0x3f8000002a2aa421 */ /* 0x020fe20000010000 */
[----:B------:R-:W-:Y:S06]  /*110d0*/  BAR.SYNC.DEFER_BLOCKING 0x0 ;  /* 0x0000000000007b1d */ /* 0x000fec0000010000 */
[----:B------:R-:W4:Y:S08]  /*110e0*/  @!P6 MUFU.RCP R39, R39 ;  /* 0x000000270027e308 */ /* 0x000f300000001000 */
[----:B------:R-:W5:Y:S08]  /*110f0*/  @!P1 MUFU.RCP R40, R40 ;  /* 0x0000002800289308 */ /* 0x000f700000001000 */
[----:B------:R-:W1:Y:S01]  /*11100*/  @!P2 MUFU.RCP R42, R42 ;  /* 0x0000002a002aa308 */ /* 0x000e620000001000 */
[----:B------:R-:W-:-:S02]  /*11110*/  SHF.L.U32 R35, R35, 0x10, RZ ;  /* 0x0000001023237819 */ /* 0x000fc400000006ff */
[----:B0-----:R-:W-:Y:S02]  /*11120*/  SHF.L.U32 R37, R37, 0x10, RZ ;  /* 0x0000001025257819 */ /* 0x001fe400000006ff */
[----:B------:R-:W-:Y:S01]  /*11130*/  SHF.L.U32 R29, R29, 0x10, RZ ;  /* 0x000000101d1d7819 */ /* 0x000fe200000006ff */
[----:B---3--:R-:W-:Y:S01]  /*11140*/  @!P5 FADD.FTZ R38, R38, 1 ;  /* 0x3f8000002626d421 */ /* 0x008fe20000010000 */
[----:B------:R-:W-:Y:S01]  /*11150*/  FADD.FTZ R35, R35, UR7 ;  /* 0x0000000723237e21 */ /* 0x000fe20008010000 */
[----:B------:R-:W-:Y:S02]  /*11160*/  FADD.FTZ R37, R37, UR7 ;  /* 0x0000000725257e21 */ /* 0x000fe40008010000 */
[----:B------:R-:W-:Y:S01]  /*11170*/  FADD.FTZ R29, R29, UR7 ;  /* 0x000000071d1d7e21 */ /* 0x000fe20008010000 */
[----:B------:R0:W3:Y:S01]  /*11180*/  @!P5 MUFU.RCP R45, R38 ;  /* 0x00000026002dd308 */ /* 0x0000e20000001000 */
[----:B----4-:R-:W-:Y:S01]  /*11190*/  @!P6 FMUL.FTZ R52, R52, R39 ;  /* 0x000000273434e220 */ /* 0x010fe20000410000 */
[----:B-----5:R-:W-:Y:S01]  /*111a0*/  @!P1 FMUL.FTZ R53, R53, R40 ;  /* 0x0000002835359220 */ /* 0x020fe20000410000 */
[----:B------:R-:W-:-:S02]  /*111b0*/  FSETP.GTU.FTZ.AND P6, PT, R35, 20, PT ;  /* 0x41a000002300780b */ /* 0x000fc40003fdc000 */
[----:B------:R-:W-:Y:S01]  /*111c0*/  FSETP.GTU.FTZ.AND P1, PT, R29, 20, PT ;  /* 0x41a000001d00780b */ /* 0x000fe20003f3c000 */
[----:B-1----:R-:W-:Y:S01]  /*111d0*/  @!P2 FMUL.FTZ R55, R55, R42 ;  /* 0x0000002a3737a220 */ /* 0x002fe20000410000 */
[----:B------:R-:W-:Y:S02]  /*111e0*/  FSETP.GTU.FTZ.AND P2, PT, R37, 20, PT ;  /* 0x41a000002500780b */ /* 0x000fe40003f5c000 */
[----:B------:R-:W-:Y:S02]  /*111f0*/  PRMT R27, R33, 0x7632, R27 ;  /* 0x00007632211b7816 */ /* 0x000fe4000000001b */
[----:B------:R-:W-:Y:S01]  /*11200*/  PRMT R25, R24, 0x7632, R25 ;  /* 0x0000763218197816 */ /* 0x000fe20000000019 */
[----:B------:R1:W-:Y:S01]  /*11210*/  STS.U16 [R94+0x10], R24 ;  /* 0x000010185e007388 */ /* 0x0003e20000000400 */
[----:B------:R-:W-:Y:S02]  /*11220*/  PRMT R23, R22, 0x7632, R23 ;  /* 0x0000763216177816 */ /* 0x000fe40000000017 */
[----:B0-----:R-:W-:Y:S01]  /*11230*/  PRMT R38, R32, 0x7632, R38 ;  /* 0x0000763220267816 */ /* 0x001fe20000000026 */
[----:B------:R0:W-:Y:S01]  /*11240*/  STS.U16 [R94+0xa], R27 ;  /* 0x00000a1b5e007388 */ /* 0x0001e20000000400 */
[----:B------:R-:W-:-:S02]  /*11250*/  PRMT R39, R31, 0x7632, R39 ;  /* 0x000076321f277816 */ /* 0x000fc40000000027 */
[----:B------:R-:W-:Y:S01]  /*11260*/  PRMT R40, R26, 0x7632, R40 ;  /* 0x000076321a287816 */ /* 0x000fe20000000028 */
[----:B------:R4:W-:Y:S01]  /*11270*/  STS.U16 [R94+0x12], R25 ;  /* 0x000012195e007388 */ /* 0x0009e20000000400 */
[----:B-1----:R-:W-:-:S03]  /*11280*/  PRMT R24, R21, 0x7610, R24 ;  /* 0x0000761015187816 */ /* 0x002fc60000000018 */
[----:B------:R1:W-:Y:S01]  /*11290*/  STS.U16 [R94+0x14], R22 ;  /* 0x000014165e007388 */ /* 0x0003e20000000400 */
[----:B0-----:R-:W-:-:S03]  /*112a0*/  PRMT R27, R18, 0x7632, R27 ;  /* 0x00007632121b7816 */ /* 0x001fc6000000001b */
[----:B------:R0:W-:Y:S01]  /*112b0*/  STS.U16 [R94+0xc], R26 ;  /* 0x00000c1a5e007388 */ /* 0x0001e20000000400 */
[----:B----4-:R-:W-:Y:S02]  /*112c0*/  PRMT R25, R21, 0x7632, R25 ;  /* 0x0000763215197816 */ /* 0x010fe40000000019 */
[----:B-1----:R-:W-:Y:S02]  /*112d0*/  PRMT R22, R18, 0x7610, R22 ;  /* 0x0000761012167816 */ /* 0x002fe40000000016 */
[----:B------:R-:W-:Y:S02]  /*112e0*/  SHF.L.U32 R36, R36, 0x10, RZ ;  /* 0x0000001024247819 */ /* 0x000fe400000006ff */
[----:B0-----:R-:W-:Y:S01]  /*112f0*/  MOV R26, UR9 ;  /* 0x00000009001a7c02 */ /* 0x001fe20008000f00 */
[----:B------:R-:W-:Y:S01]  /*11300*/  STS.U16 [R94], R32 ;  /* 0x000000205e007388 */ /* 0x000fe20000000400 */
[----:B---3--:R-:W-:Y:S01]  /*11310*/  @!P5 FMUL.FTZ R50, R50, R45 ;  /* 0x0000002d3232d220 */ /* 0x008fe20000410000 */
        /* <DEDUP_REMOVED lines=13> */
[----:B------:R-:W-:Y:S01]  /*113f0*/  NOP ;  /* 0x0000000000007918 */ /* 0x000fe20000000000 */
[----:B0-----:R-:W-:-:S02]  /*11400*/  @!P1 FMUL.FTZ R22, R29, -1.4426950216293334961 ;  /* 0xbfb8aa3b1d169820 */ /* 0x001fc40000410000 */
        /* <DEDUP_REMOVED lines=19> */
[----:B------:R-:W-:-:S02]  /*11540*/  SHF.L.U32 R28, R28, 0x10, RZ ;  /* 0x000000101c1c7819 */ /* 0x000fc400000006ff */
[----:B------:R-:W-:Y:S02]  /*11550*/  FSETP.GTU.FTZ.AND P3, PT, R36, 20, PT ;  /* 0x41a000002400780b */ /* 0x000fe40003f7c000 */
[----:B------:R-:W-:Y:S01]  /*11560*/  SHF.L.U32 R30, R30, 0x10, RZ ;  /* 0x000000101e1e7819 */ /* 0x000fe200000006ff */
[----:B------:R-:W-:Y:S01]  /*11570*/  FADD.FTZ R28, R28, UR7 ;  /* 0x000000071c1c7e21 */ /* 0x000fe20008010000 */
[----:B------:R-:W0:Y:S03]  /*11580*/  @!P6 MUFU.EX2 R20, R20 ;  /* 0x000000140014e308 */ /* 0x000e260000000800 */
[----:B------:R-:W-:Y:S01]  /*11590*/  FADD.FTZ R30, R30, UR7 ;  /* 0x000000071e1e7e21 */ /* 0x000fe20008010000 */
[----:B------:R-:W-:Y:S01]  /*115a0*/  FSETP.GTU.FTZ.AND P5, PT, R28, 20, PT ;  /* 0x41a000001c00780b */ /* 0x000fe20003fbc000 */
[----:B------:R-:W-:-:S03]  /*115b0*/  @!P4 FMUL.FTZ R49, R49, R54 ;  /* 0x000000363131c220 */ /* 0x000fc60000410000 */
[----:B------:R-:W1:Y:S01]  /*115c0*/  @!P2 MUFU.EX2 R18, R18 ;  /* 0x000000120012a308 */ /* 0x000e620000000800 */
[----:B------:R-:W-:Y:S01]  /*115d0*/  @!P3 FMUL.FTZ R21, R36, -1.4426950216293334961 ;  /* 0xbfb8aa3b2415b820 */ /* 0x000fe20000410000 */
[----:B------:R-:W-:Y:S01]  /*115e0*/  FSETP.GTU.FTZ.AND P4, PT, R30, 20, PT ;  /* 0x41a000001e00780b */ /* 0x000fe20003f9c000 */
[----:B------:R-:W3:Y:S05]  /*115f0*/  S2UR UR12, SR_CTAID.Y ;  /* 0x00000000000c79c3 */ /* 0x000eea0000002600 */
[----:B------:R-:W4:Y:S01]  /*11600*/  @!P3 MUFU.EX2 R21, R21 ;  /* 0x000000150015b308 */ /* 0x000f220000000800 */
[----:B------:R-:W5:Y:S01]  /*11610*/  LDS R24, [UR25+0x840] ;  /* 0x00084019ff187984 */ /* 0x000f620008000800 */
[----:B------:R-:W-:-:S06]  /*11620*/  @!P5 FMUL.FTZ R19, R28, -1.4426950216293334961 ;  /* 0xbfb8aa3b1c13d820 */ /* 0x000fcc0000410000 */
[----:B------:R-:W2:Y:S01]  /*11630*/  @!P1 MUFU.EX2 R22, R22 ;  /* 0x0000001600169308 */ /* 0x000ea20000000800 */
[----:B------:R-:W-:Y:S01]  /*11640*/  @!P4 FMUL.FTZ R23, R30, -1.4426950216293334961 ;  /* 0xbfb8aa3b1e17c820 */ /* 0x000fe20000410000 */
[----:B0-----:R-:W-:Y:S01]  /*11650*/  @!P6 FADD.FTZ R20, R20, 1 ;  /* 0x3f8000001414e421 */ /* 0x001fe20000010000 */
[----:B------:R-:W-:Y:S01]  /*11660*/  UMOV UR9, URZ ;  /* 0x000000ff00097c82 */ /* 0x000fe20008000000 */
[----:B-1----:R-:W-:-:S04]  /*11670*/  @!P2 FADD.FTZ R18, R18, 1 ;  /* 0x3f8000001212a421 */ /* 0x002fc80000010000 */
[----:B------:R-:W0:Y:S01]  /*11680*/  @!P5 MUFU.EX2 R19, R19 ;  /* 0x000000130013d308 */ /* 0x000e220000000800 */
[----:B------:R-:W-:Y:S01]  /*11690*/  UIMAD.WIDE.U32 UR14, UR30, UR26, UR8 ;  /* 0x0000001a1e0e72a5 */ /* 0x000fe2000f8e0008 */
[----:B----4-:R-:W-:-:S06]  /*116a0*/  @!P3 FADD.FTZ R21, R21, 1 ;  /* 0x3f8000001515b421 */ /* 0x010fcc0000010000 */
[----:B------:R-:W1:Y:S01]  /*116b0*/  @!P6 MUFU.RCP R71, R20 ;  /* 0x000000140047e308 */ /* 0x000e620000001000 */
[----:B------:R-:W-:Y:S01]  /*116c0*/  UIMAD UR15, UR30, UR27, UR15 ;  /* 0x0000001b1e0f72a4 */ /* 0x000fe2000f8e020f */
[----:B--2---:R-:W-:Y:S01]  /*116d0*/  @!P1 FADD.FTZ R22, R22, 1 ;  /* 0x3f80000016169421 */ /* 0x004fe20000010000 */
[----:B------:R-:W2:Y:S05]  /*116e0*/  LDCU.64 UR26, c[0x0][0x550] ;  /* 0x0000aa00ff1a77ac */ /* 0x000eaa0008000a00 */
[----:B------:R-:W4:Y:S01]  /*116f0*/  @!P4 MUFU.EX2 R23, R23 ;  /* 0x000000170017c308 */ /* 0x000f220000000800 */
[----:B---3--:R-:W-:-:S07]  /*11700*/  UIMAD UR13, UR12, UR29, URZ ;  /* 0x0000001d0c0d72a4 */ /* 0x008fce000f8e02ff */
[----:B------:R-:W3:Y:S01]  /*11710*/  @!P2 MUFU.RCP R18, R18 ;  /* 0x000000120012a308 */ /* 0x000ee20000001000 */
[----:B------:R-:W-:Y:S01]  /*11720*/  UIMAD.WIDE.U32 UR14, UR12, UR28, UR14 ;  /* 0x0000001c0c0e72a5 */ /* 0x000fe2000f8e000e */
[----:B0-----:R-:W-:-:S06]  /*11730*/  @!P5 FADD.FTZ R19, R19, 1 ;  /* 0x3f8000001313d421 */ /* 0x001fcc0000010000 */
[----:B------:R-:W0:Y:S01]  /*11740*/  @!P3 MUFU.RCP R21, R21 ;  /* 0x000000150015b308 */ /* 0x000e220000001000 */
[----:B-1----:R-:W-:-:S07]  /*11750*/  @!P6 FMUL.FTZ R56, R56, R71 ;  /* 0x000000473838e220 */ /* 0x002fce0000410000 */
[----:B------:R-:W1:Y:S01]  /*11760*/  @!P1 MUFU.RCP R75, R22 ;  /* 0x00000016004b9308 */ /* 0x000e620000001000 */
[----:B----4-:R-:W-:Y:S01]  /*11770*/  @!P4 FADD.FTZ R23, R23, 1 ;  /* 0x3f8000001717c421 */ /* 0x010fe20000010000 */
[----:B------:R-:W-:Y:S01]  /*11780*/  MOV R28, UR13 ;  /* 0x0000000d001c7c02 */ /* 0x000fe20008000f00 */
[----:B---3--:R-:W-:-:S05]  /*11790*/  @!P2 FMUL.FTZ R59, R59, R18 ;  /* 0x000000123b3ba220 */ /* 0x008fca0000410000 */
[----:B------:R3:W4:Y:S02]  /*117a0*/  @!P5 MUFU.RCP R20, R19 ;  /* 0x000000130014d308 */ /* 0x0007240000001000 */
[----:B---3--:R-:W-:-:S06]  /*117b0*/  IADD3 R19, P6, PT, R3, UR14, RZ ;  /* 0x0000000e03137c10 */ /* 0x008fcc000ffde0ff */
[----:B------:R-:W3:Y:S01]  /*117c0*/  @!P4 MUFU.RCP R23, R23 ;  /* 0x000000170017c308 */ /* 0x000ee20000001000 */
[----:B------:R-:W-:Y:S01]  /*117d0*/  IADD3.X R22, PT, PT, R28, UR15, RZ, P6, !PT ;  /* 0x0000000f1c167c10 */ /* 0x000fe2000b7fe4ff */
[----:B0-----:R-:W-:Y:S01]  /*117e0*/  @!P3 FMUL.FTZ R58, R58, R21 ;  /* 0x000000153a3ab220 */ /* 0x001fe20000410000 */
[----:B--2---:R-:W-:Y:S01]  /*117f0*/  LEA R18, P6, R19, UR26, 0x1 ;  /* 0x0000001a13127c11 */ /* 0x004fe2000f8c08ff */
[----:B-1----:R-:W-:Y:S01]  /*11800*/  @!P1 FMUL.FTZ R74, R74, R75 ;  /* 0x0000004b4a4a9220 */ /* 0x002fe20000410000 */
[----:B-----5:R-:W-:Y:S01]  /*11810*/  ISETP.GE.AND P2, PT, R3, R24, PT ;  /* 0x000000180300720c */ /* 0x020fe20003f46270 */
[----:B----4-:R-:W-:Y:S01]  /*11820*/  @!P5 FMUL.FTZ R73, R73, R20 ;  /* 0x000000144949d220 */ /* 0x010fe20000410000 */
[----:B------:R-:W-:Y:S01]  /*11830*/  LEA.HI.X R19, R19, UR27, R22, 0x1, P6 ;  /* 0x0000001b13137c11 */ /* 0x000fe2000b0f0c16 */
[----:B------:R-:W0:Y:S01]  /*11840*/  LDCU.64 UR14, c[0x0][0x518] ;  /* 0x0000a300ff0e77ac */ /* 0x000e220008000a00 */
[-C--:B------:R-:W-:Y:S02]  /*11850*/  ISETP.GE.AND P3, PT, R34, R24.reuse, PT ;  /* 0x000000182200720c */ /* 0x080fe40003f66270 */
[-C--:B------:R-:W-:Y:S01]  /*11860*/  ISETP.GE.AND P6, PT, R17, R24.reuse, PT ;  /* 0x000000181100720c */ /* 0x080fe20003fc6270 */
[----:B------:R-:W1:Y:S01]  /*11870*/  LDCU.64 UR26, c[0x0][0x520] ;  /* 0x0000a400ff1a77ac */ /* 0x000e620008000a00 */
[-C--:B------:R-:W-:Y:S01]  /*11880*/  ISETP.GE.AND P1, PT, R15, R24.reuse, PT ;  /* 0x000000180f00720c */ /* 0x080fe20003f26270 */
[----:B---3--:R-:W-:Y:S01]  /*11890*/  @!P4 FMUL.FTZ R76, R76, R23 ;  /* 0x000000174c4cc220 */ /* 0x008fe20000410000 */
[----:B------:R-:W-:-:S03]  /*118a0*/  ISETP.GE.AND P4, PT, R14, R24, PT ;  /* 0x000000180e00720c */ /* 0x000fc60003f86270 */
        /* <DEDUP_REMOVED lines=31> */
[----:B--2---:R-:W-:Y:S02]  /*11aa0*/  F2FP.BF16.F32.PACK_AB R19, R46, R44 ;  /* 0x0000002c2e13723e */ /* 0x004fe400000010ff */
        /* <DEDUP_REMOVED lines=13> */
[C---:B--2---:R-:W-:Y:S02]  /*11b80*/  PRMT R21, R18.reuse, 0x7610, R21 ;  /* 0x0000761012157816 */ /* 0x044fe40000000015 */
[----:B---3--:R-:W-:Y:S02]  /*11b90*/  PRMT R22, R18, 0x7632, R22 ;  /* 0x0000763212167816 */ /* 0x008fe40000000016 */
[----:B------:R-:W-:Y:S01]  /*11ba0*/  F2FP.BF16.F32.PACK_AB R18, R73, R59 ;  /* 0x0000003b4912723e */ /* 0x000fe200000010ff */
[----:B------:R2:W-:Y:S01]  /*11bb0*/  STS.U16 [R94+0x6], R24 ;  /* 0x000006185e007388 */ /* 0x0005e20000000400 */
[----:B------:R-:W-:-:S03]  /*11bc0*/  PRMT R30, R19, 0x7632, R30 ;  /* 0x00007632131e7816 */ /* 0x000fc6000000001e */
[----:B------:R3:W-:Y:S01]  /*11bd0*/  STS.U16 [R94+0xa], R27 ;  /* 0x00000a1b5e007388 */ /* 0x0007e20000000400 */
[----:B--2---:R-:W-:Y:S02]  /*11be0*/  PRMT R24, R20, 0x7632, R24 ;  /* 0x0000763214187816 */ /* 0x004fe40000000018 */
        /* <DEDUP_REMOVED lines=44> */
[----:B---3--:R-:W-:-:S03]  /*11eb0*/  IADD3 R19, P0, PT, R3, UR8, RZ ;  /* 0x0000000803137c10 */ /* 0x008fc6000ff1e0ff */
[----:B------:R-:W-:Y:S01]  /*11ec0*/  FADD.FTZ R49, R49, R50 ;  /* 0x0000003231317221 */ /* 0x000fe20000010000 */
[----:B------:R-:W-:Y:S02]  /*11ed0*/  IADD3.X R22, PT, PT, RZ, UR9, RZ, P0, !PT ;  /* 0x00000009ff167c10 */ /* 0x000fe400087fe4ff */
        /* <DEDUP_REMOVED lines=56> */
.L_x_7409:
        /* <DEDUP_REMOVED lines=42> */
.L_x_7544:
[----:B------:R-:W-:Y:S05]  /*12500*/  BSYNC.RECONVERGENT B0 ;  /* 0x0000000000007941 */ /* 0x000fea0003800200 */
.L_x_7543:
        /* <DEDUP_REMOVED lines=40> */
.L_x_7546:
[----:B------:R-:W-:Y:S05]  /*12790*/  BSYNC.RECONVERGENT B0 ;  /* 0x0000000000007941 */ /* 0x000fea0003800200 */
.L_x_7545:
        /* <DEDUP_REMOVED lines=15> */
.L_x_7548:
        /* <DEDUP_REMOVED lines=32> */
.L_x_7547:
[----:B------:R-:W-:Y:S05]  /*12a90*/  EXIT ;  /* 0x000000000000794d */ /* 0x000fea0003800000 */
.L_x_7448:
[----:B------:R-:W-:Y:S01]  /*12aa0*/  HFMA2 R200, -RZ, RZ, 0, 5.9604644775390625e-08 ;  /* 0x00000001ffc87431 */ /* 0x000fe200000001ff */
[----:B------:R-:W-:Y:S02]  /*12ab0*/  MOV R198, R192 ;  /* 0x000000c000c67202 */ /* 0x000fe40000000f00 */
[----:B------:R-:W-:Y:S02]  /*12ac0*/  MOV R201, RZ ;  /* 0x000000ff00c97202 */ /* 0x000fe40000000f00 */
[----:B------:R-:W-:-:S07]  /*12ad0*/  MOV R71, 0xffffffff ;  /* 0xffffffff00477802 */ /* 0x000fce0000000f00 */
[----:B01---5:R-:W-:Y:S05]  /*12ae0*/  WARPSYNC.COLLECTIVE R71, `(.L_x_7549) ;  /* 0x0000000047087348 */ /* 0x023fea0003c00000 */
[----:B------:R2:W3:Y:S02]  /*12af0*/  SHFL.UP P6, R196, R198, R200, R201 ;  /* 0x040000c8c6c47389 */ /* 0x0004e400000c00c9 */
[----:B0123-5:R-:W-:Y:S05]  /*12b00*/  ENDCOLLECTIVE ;  /* 0x000000000000791b */ /* 0x02ffea0003800000 */
.L_x_7549:
[----:B------:R-:W-:Y:S02]  /*12b10*/  MOV R198, R193 ;  /* 0x000000c100c67202 */ /* 0x000fe40000000f00 */
[----:B------:R-:W-:-:S07]  /*12b20*/  MOV R68, R196 ;  /* 0x000000c400447202 */ /* 0x000fce0000000f00 */
[----:B------:R-:W-:Y:S05]  /*12b30*/  WARPSYNC.COLLECTIVE R71, `(.L_x_7550) ;  /* 0x0000000047087348 */ /* 0x000fea0003c00000 */
[----:B------:R0:W1:Y:S02]  /*12b40*/  SHFL.UP P6, R196, R198, R200, R201 ;  /* 0x040000c8c6c47389 */ /* 0x00006400000c00c9 */
[----:B01----:R-:W-:Y:S05]  /*12b50*/  ENDCOLLECTIVE ;  /* 0x000000000000791b */ /* 0x003fea0003800000 */
.L_x_7550:
[----:B------:R-:W-:Y:S02]  /*12b60*/  MOV R198, R194 ;  /* 0x000000c200c67202 */ /* 0x000fe40000000f00 */
[----:B------:R-:W-:-:S07]  /*12b70*/  MOV R69, R196 ;  /* 0x000000c400457202 */ /* 0x000fce0000000f00 */
[----:B------:R-:W-:Y:S05]  /*12b80*/  WARPSYNC.COLLECTIVE R71, `(.L_x_7551) ;  /* 0x0000000047087348 */ /* 0x000fea0003c00000 */
[----:B------:R0:W1:Y:S02]  /*12b90*/  SHFL.UP P6, R196, R198, R200, R201 ;  /* 0x040000c8c6c47389 */ /* 0x00006400000c00c9 */
[----:B01----:R-:W-:Y:S05]  /*12ba0*/  ENDCOLLECTIVE ;  /* 0x000000000000791b */ /* 0x003fea0003800000 */
.L_x_7551:
[----:B------:R-:W-:Y:S02]  /*12bb0*/  MOV R198, R195 ;  /* 0x000000c300c67202 */ /* 0x000fe40000000f00 */
[----:B------:R-:W-:-:S07]  /*12bc0*/  MOV R70, R196 ;  /* 0x000000c400467202 */ /* 0x000fce0000000f00 */
[----:B------:R-:W-:Y:S05]  /*12bd0*/  WARPSYNC.COLLECTIVE R71, `(.L_x_7552) ;  /* 0x0000000047087348 */ /* 0x000fea0003c00000 */
[----:B------:R0:W1:Y:S02]  /*12be0*/  SHFL.UP P6, R196, R198, R200, R201 ;  /* 0x040000c8c6c47389 */ /* 0x00006400000c00c9 */
[----:B01----:R-:W-:Y:S05]  /*12bf0*/  ENDCOLLECTIVE ;  /* 0x000000000000791b */ /* 0x003fea0003800000 */
.L_x_7552:
        /* <DEDUP_REMOVED lines=15> */
.L_x_7553:
[----:B------:R-:W-:Y:S02]  /*12cf0*/  MOV R198, R193 ;  /* 0x000000c100c67202 */ /* 0x000fe40000000f00 */
[----:B------:R-:W-:-:S07]  /*12d00*/  MOV R68, R196 ;  /* 0x000000c400447202 */ /* 0x000fce0000000f00 */
[----:B------:R-:W-:Y:S05]  /*12d10*/  WARPSYNC.COLLECTIVE R71, `(.L_x_7554) ;  /* 0x0000000047087348 */ /* 0x000fea0003c00000 */
[----:B------:R0:W1:Y:S02]  /*12d20*/  SHFL.UP P6, R196, R198, R200, R201 ;  /* 0x040000c8c6c47389 */ /* 0x00006400000c00c9 */
[----:B01----:R-:W-:Y:S05]  /*12d30*/  ENDCOLLECTIVE ;  /* 0x000000000000791b */ /* 0x003fea0003800000 */
.L_x_7554:
[----:B------:R-:W-:Y:S02]  /*12d40*/  MOV R198, R194 ;  /* 0x000000c200c67202 */ /* 0x000fe40000000f00 */
[----:B------:R-:W-:-:S07]  /*12d50*/  MOV R69, R196 ;  /* 0x000000c400457202 */ /* 0x000fce0000000f00 */
[----:B------:R-:W-:Y:S05]  /*12d60*/  WARPSYNC.COLLECTIVE R71, `(.L_x_7555) ;  /* 0x0000000047087348 */ /* 0x000fea0003c00000 */
[----:B------:R0:W1:Y:S02]  /*12d70*/  SHFL.UP P6, R196, R198, R200, R201 ;  /* 0x040000c8c6c47389 */ /* 0x00006400000c00c9 */
[----:B01----:R-:W-:Y:S05]  /*12d80*/  ENDCOLLECTIVE ;  /* 0x000000000000791b */ /* 0x003fea0003800000 */
.L_x_7555:
[----:B------:R-:W-:Y:S02]  /*12d90*/  MOV R198, R195 ;  /* 0x000000c300c67202 */ /* 0x000fe40000000f00 */
[----:B------:R-:W-:-:S07]  /*12da0*/  MOV R70, R196 ;  /* 0x000000c400467202 */ /* 0x000fce0000000f00 */
[----:B------:R-:W-:Y:S05]  /*12db0*/  WARPSYNC.COLLECTIVE R71, `(.L_x_7556) ;  /* 0x0000000047087348 */ /* 0x000fea0003c00000 */
[----:B------:R0:W1:Y:S02]  /*12dc0*/  SHFL.UP P6, R196, R198, R200, R201 ;  /* 0x040000c8c6c47389 */ /* 0x00006400000c00c9 */
[----:B01----:R-:W-:Y:S05]  /*12dd0*/  ENDCOLLECTIVE ;  /* 0x000000000000791b */ /* 0x003fea0003800000 */
.L_x_7556:
        /* <DEDUP_REMOVED lines=15> */
.L_x_7557:
[----:B------:R-:W-:Y:S02]  /*12ed0*/  MOV R198, R193 ;  /* 0x000000c100c67202 */ /* 0x000fe40000000f00 */
[----:B------:R-:W-:-:S07]  /*12ee0*/  MOV R68, R196 ;  /* 0x000000c400447202 */ /* 0x000fce0000000f00 */
[----:B------:R-:W-:Y:S05]  /*12ef0*/  WARPSYNC.COLLECTIVE R71, `(.L_x_7558) ;  /* 0x0000000047087348 */ /* 0x000fea0003c00000 */
[----:B------:R0:W1:Y:S02]  /*12f00*/  SHFL.UP P6, R196, R198, R200, R201 ;  /* 0x040000c8c6c47389 */ /* 0x00006400000c00c9 */
[----:B01----:R-:W-:Y:S05]  /*12f10*/  ENDCOLLECTIVE ;  /* 0x000000000000791b */ /* 0x003fea0003800000 */
.L_x_7558:
[----:B------:R-:W-:Y:S02]  /*12f20*/  MOV R198, R194 ;  /* 0x000000c200c67202 */ /* 0x000fe40000000f00 */
[----:B------:R-:W-:-:S07]  /*12f30*/  MOV R69, R196 ;  /* 0x000000c400457202 */ /* 0x000fce0000000f00 */
[----:B------:R-:W-:Y:S05]  /*12f40*/  WARPSYNC.COLLECTIVE R71, `(.L_x_7559) ;  /* 0x0000000047087348 */ /* 0x000fea0003c00000 */
[----:B------:R0:W1:Y:S02]  /*12f50*/  SHFL.UP P6, R196, R198, R200, R201 ;  /* 0x040000c8c6c47389 */ /* 0x00006400000c00c9 */
[----:B01----:R-:W-:Y:S05]  /*12f60*/  ENDCOLLECTIVE ;  /* 0x000000000000791b */ /* 0x003fea0003800000 */
.L_x_7559:
[----:B------:R-:W-:Y:S02]  /*12f70*/  MOV R198, R195 ;  /* 0x000000c300c67202 */ /* 0x000fe40000000f00 */
[----:B------:R-:W-:-:S07]  /*12f80*/  MOV R70, R196 ;  /* 0x000000c400467202 */ /* 0x000fce0000000f00 */
[----:B------:R-:W-:Y:S05]  /*12f90*/  WARPSYNC.COLLECTIVE R71, `(.L_x_7560) ;  /* 0x0000000047087348 */ /* 0x000fea0003c00000 */
[----:B------:R0:W1:Y:S02]  /*12fa0*/  SHFL.UP P6, R196, R198, R200, R201 ;  /* 0x040000c8c6c47389 */ /* 0x00006400000c00c9 */
[----:B01----:R-:W-:Y:S05]  /*12fb0*/  ENDCOLLECTIVE ;  /* 0x000000000000791b */ /* 0x003fea0003800000 */
.L_x_7560:
        /* <DEDUP_REMOVED lines=15> */
.L_x_7561:
[----:B------:R-:W-:Y:S02]  /*130b0*/  MOV R198, R193 ;  /* 0x000000c100c67202 */ /* 0x000fe40000000f00 */
[----:B------:R-:W-:-:S07]  /*130c0*/  MOV R68, R196 ;  /* 0x000000c400447202 */ /* 0x000fce0000000f00 */
[----:B------:R-:W-:Y:S05]  /*130d0*/  WARPSYNC.COLLECTIVE R71, `(.L_x_7562) ;  /* 0x0000000047087348 */ /* 0x000fea0003c00000 */
[----:B------:R0:W1:Y:S02]  /*130e0*/  SHFL.UP P6, R196, R198, R200, R201 ;  /* 0x040000c8c6c47389 */ /* 0x00006400000c00c9 */
[----:B01----:R-:W-:Y:S05]  /*130f0*/  ENDCOLLECTIVE ;  /* 0x000000000000791b */ /* 0x003fea0003800000 */
.L_x_7562:
[----:B------:R-:W-:Y:S02]  /*13100*/  MOV R198, R194 ;  /* 0x000000c200c67202 */ /* 0x000fe40000000f00 */
[----:B------:R-:W-:-:S07]  /*13110*/  MOV R69, R196 ;  /* 0x000000c400457202 */ /* 0x000fce0000000f00 */
[----:B------:R-:W-:Y:S05]  /*13120*/  WARPSYNC.COLLECTIVE R71, `(.L_x_7563) ;  /* 0x0000000047087348 */ /* 0x000fea0003c00000 */
[----:B------:R0:W1:Y:S02]  /*13130*/  SHFL.UP P6, R196, R198, R200, R201 ;  /* 0x040000c8c6c47389 */ /* 0x00006400000c00c9 */
[----:B01----:R-:W-:Y:S05]  /*13140*/  ENDCOLLECTIVE ;  /* 0x000000000000791b */ /* 0x003fea0003800000 */
.L_x_7563:
[----:B------:R-:W-:Y:S02]  /*13150*/  MOV R198, R195 ;  /* 0x000000c300c67202 */ /* 0x000fe40000000f00 */
[----:B------:R-:W-:-:S07]  /*13160*/  MOV R70, R196 ;  /* 0x000000c400467202 */ /* 0x000fce0000000f00 */
[----:B------:R-:W-:Y:S05]  /*13170*/  WARPSYNC.COLLECTIVE R71, `(.L_x_7564) ;  /* 0x0000000047087348 */ /* 0x000fea0003c00000 */
[----:B------:R0:W1:Y:S02]  /*13180*/  SHFL.UP P6, R196, R198, R200, R201 ;  /* 0x040000c8c6c47389 */ /* 0x00006400000c00c9 */
[----:B01----:R-:W-:Y:S05]  /*13190*/  ENDCOLLECTIVE ;  /* 0x000000000000791b */ /* 0x003fea0003800000 */
.L_x_7564:
        /* <DEDUP_REMOVED lines=15> */
.L_x_7565:
[----:B------:R-:W-:Y:S02]  /*13290*/  MOV R198, R193 ;  /* 0x000000c100c67202 */ /* 0x000fe40000000f00 */
[----:B------:R-:W-:-:S07]  /*132a0*/  MOV R68, R196 ;  /* 0x000000c400447202 */ /* 0x000fce0000000f00 */
[----:B------:R-:W-:Y:S05]  /*132b0*/  WARPSYNC.COLLECTIVE R71, `(.L_x_7566) ;  /* 0x0000000047087348 */ /* 0x000fea0003c00000 */
[----:B------:R0:W1:Y:S02]  /*132c0*/  SHFL.UP P6, R196, R198, R200, R201 ;  /* 0x040000c8c6c47389 */ /* 0x00006400000c00c9 */
[----:B01----:R-:W-:Y:S05]  /*132d0*/  ENDCOLLECTIVE ;  /* 0x000000000000791b */ /* 0x003fea0003800000 */
.L_x_7566:
[----:B------:R-:W-:Y:S02]  /*132e0*/  MOV R198, R194 ;  /* 0x000000c200c67202 */ /* 0x000fe40000000f00 */
[----:B------:R-:W-:-:S07]  /*132f0*/  MOV R69, R196 ;  /* 0x000000c400457202 */ /* 0x000fce0000000f00 */
[----:B------:R-:W-:Y:S05]  /*13300*/  WARPSYNC.COLLECTIVE R71, `(.L_x_7567) ;  /* 0x0000000047087348 */ /* 0x000fea0003c00000 */
[----:B------:R0:W1:Y:S02]  /*13310*/  SHFL.UP P6, R196, R198, R200, R201 ;  /* 0x040000c8c6c47389 */ /* 0x00006400000c00c9 */
[----:B01----:R-:W-:Y:S05]  /*13320*/  ENDCOLLECTIVE ;  /* 0x000000000000791b */ /* 0x003fea0003800000 */
.L_x_7567:
[----:B------:R-:W-:Y:S02]  /*13330*/  MOV R198, R195 ;  /* 0x000000c300c67202 */ /* 0x000fe40000000f00 */
[----:B------:R-:W-:-:S07]  /*13340*/  MOV R70, R196 ;  /* 0x000000c400467202 */ /* 0x000fce0000000f00 */
[----:B------:R-:W-:Y:S05]  /*13350*/  WARPSYNC.COLLECTIVE R71, `(.L_x_7568) ;  /* 0x0000000047087348 */ /* 0x000fea0003c00000 */
[----:B------:R0:W1:Y:S02]  /*13360*/  SHFL.UP P6, R196, R198, R200, R201 ;  /* 0x040000c8c6c47389 */ /* 0x00006400000c00c9 */
[----:B01----:R-:W-:Y:S05]  /*13370*/  ENDCOLLECTIVE ;  /* 0x000000000000791b */ /* 0x003fea0003800000 */
.L_x_7568:
[----:B------:R-:W-:Y:S05]  /*13380*/  BRA `(.L_x_7569) ;  /* 0xffffff7000b07947 */ /* 0x000fea000383ffff */
.L_x_7449:
        /* <DEDUP_REMOVED lines=8> */
.L_x_7571:
[----:B------:R-:W-:Y:S05]  /*13410*/  BSYNC B0 ;  /* 0x0000000000007941 */ /* 0x000fea0003800000 */
.L_x_7570:
[----:B------:R-:W-:Y:S05]  /*13420*/  BRA `(.L_x_7572) ;  /* 0xffffff7000bc7947 */ /* 0x000fea000383ffff */
.L_x_7450:
        /* <DEDUP_REMOVED lines=8> */
.L_x_7574:
[----:B------:R-:W-:Y:S05]  /*134b0*/  BSYNC B0 ;  /* 0x0000000000007941 */ /* 0x000fea0003800000 */
.L_x_7573:
[----:B------:R-:W-:Y:S05]  /*134c0*/  BRA `(.L_x_7575) ;  /* 0xffffff70009c7947 */ /* 0x000fea000383ffff */
.L_x_7451:
        /* <DEDUP_REMOVED lines=8> */
.L_x_7577:
[----:B------:R-:W-:Y:S05]  /*13550*/  BSYNC B0 ;  /* 0x0000000000007941 */ /* 0x000fea0003800000 */
.L_x_7576:
[----:B------:R-:W-:Y:S05]  /*13560*/  BRA `(.L_x_7578) ;  /* 0xffffff70007c7947 */ /* 0x000fea000383ffff */
.L_x_7452:
        /* <DEDUP_REMOVED lines=8> */
.L_x_7580:
[----:B------:R-:W-:Y:S05]  /*135f0*/  BSYNC B0 ;  /* 0x0000000000007941 */ /* 0x000fea0003800000 */
.L_x_7579:
[----:B------:R-:W-:Y:S05]  /*13600*/  BRA `(.L_x_7581) ;  /* 0xffffff70005c7947 */ /* 0x000fea000383ffff */
.L_x_7453:
        /* <DEDUP_REMOVED lines=8> */
.L_x_7583:
[----:B------:R-:W-:Y:S05]  /*13690*/  BSYNC B0 ;  /* 0x0000000000007941 */ /* 0x000fea0003800000 */
.L_x_7582:
        /* <DEDUP_REMOVED lines=10> */
.L_x_7584:
[----:B------:R-:W-:Y:S02]  /*13740*/  MOV R68, 0x1f ;  /* 0x0000001f00447802 */ /* 0x000fe40000000f00 */
[----:B------:R-:W-:Y:S02]  /*13750*/  MOV R198, R194 ;  /* 0x000000c200c67202 */ /* 0x000fe40000000f00 */
[----:B------:R-:W-:-:S07]  /*13760*/  MOV R193, R196 ;  /* 0x000000c400c17202 */ /* 0x000fce0000000f00 */
[----:B------:R-:W-:Y:S05]  /*13770*/  WARPSYNC.COLLECTIVE R71, `(.L_x_7585) ;  /* 0x0000000047087348 */ /* 0x000fea0003c00000 */
[----:B------:R0:W1:Y:S02]  /*13780*/  SHFL.UP P6, R196, R198, R200, R201 ;  /* 0x040000c8c6c47389 */ /* 0x00006400000c00c9 */
[----:B01----:R-:W-:Y:S05]  /*13790*/  ENDCOLLECTIVE ;  /* 0x000000000000791b */ /* 0x003fea0003800000 */
.L_x_7585:
[----:B------:R-:W-:Y:S02]  /*137a0*/  MOV R198, R195 ;  /* 0x000000c300c67202 */ /* 0x000fe40000000f00 */
[----:B------:R-:W-:-:S07]  /*137b0*/  MOV R194, R196 ;  /* 0x000000c400c27202 */ /* 0x000fce0000000f00 */
[----:B------:R-:W-:Y:S05]  /*137c0*/  WARPSYNC.COLLECTIVE R71, `(.L_x_7586) ;  /* 0x0000000047087348 */ /* 0x000fea0003c00000 */
[----:B------:R0:W1:Y:S02]  /*137d0*/  SHFL.UP P6, R196, R198, R200, R201 ;  /* 0x040000c8c6c47389 */ /* 0x00006400000c00c9 */
[----:B01----:R-:W-:Y:S05]  /*137e0*/  ENDCOLLECTIVE ;  /* 0x000000000000791b */ /* 0x003fea0003800000 */
.L_x_7586:
[----:B------:R-:W-:Y:S05]  /*137f0*/  WARPSYNC.COLLECTIVE R71, `(.L_x_7587) ;  /* 0x0000000047087348 */ /* 0x000fea0003c00000 */
[----:B------:R0:W1:Y:S02]  /*13800*/  SHFL.IDX P3, R244, R70, R69, R68 ;  /* 0x0000004546f47389 */ /* 0x0000640000060044 */
[----:B01----:R-:W-:Y:S05]  /*13810*/  ENDCOLLECTIVE ;  /* 0x000000000000791b */ /* 0x003fea0003800000 */
.L_x_7587:
[----:B------:R-:W-:Y:S02]  /*13820*/  MOV R70, R65 ;  /* 0x0000004100467202 */ /* 0x000fe40000000f00 */
[----:B------:R-:W-:Y:S02]  /*13830*/  MOV R195, R196 ;  /* 0x000000c400c37202 */ /* 0x000fe40000000f00 */
[----:B------:R-:W-:-:S07]  /*13840*/  MOV R64, R244 ;  /* 0x000000f400407202 */ /* 0x000fce0000000f00 */
[----:B------:R-:W-:Y:S05]  /*13850*/  WARPSYNC.COLLECTIVE R71, `(.L_x_7588) ;  /* 0x0000000047087348 */ /* 0x000fea0003c00000 */
[----:B------:R0:W1:Y:S02]  /*13860*/  SHFL.IDX P3, R244, R70, R69, R68 ;  /* 0x0000004546f47389 */ /* 0x0000640000060044 */
[----:B01----:R-:W-:Y:S05]  /*13870*/  ENDCOLLECTIVE ;  /* 0x000000000000791b */ /* 0x003fea0003800000 */
.L_x_7588:
[----:B------:R-:W-:Y:S02]  /*13880*/  MOV R70, R66 ;  /* 0x0000004200467202 */ /* 0x000fe40000000f00 */
[----:B------:R-:W-:-:S07]  /*13890*/  MOV R196, R244 ;  /* 0x000000f400c47202 */ /* 0x000fce0000000f00 */
[----:B------:R-:W-:Y:S05]  /*138a0*/  WARPSYNC.COLLECTIVE R71, `(.L_x_7589) ;  /* 0x0000000047087348 */ /* 0x000fea0003c00000 */
[----:B------:R0:W1:Y:S02]  /*138b0*/  SHFL.IDX P3, R244, R70, R69, R68 ;  /* 0x0000004546f47389 */ /* 0x0000640000060044 */
[----:B01----:R-:W-:Y:S05]  /*138c0*/  ENDCOLLECTIVE ;  /* 0x000000000000791b */ /* 0x003fea0003800000 */
.L_x_7589:
[----:B------:R-:W-:Y:S02]  /*138d0*/  MOV R70, R67 ;  /* 0x0000004300467202 */ /* 0x000fe40000000f00 */
[----:B------:R-:W-:-:S07]  /*138e0*/  MOV R66, R244 ;  /* 0x000000f400427202 */ /* 0x000fce0000000f00 */
[----:B------:R-:W-:Y:S05]  /*138f0*/  WARPSYNC.COLLECTIVE R71, `(.L_x_7590) ;  /* 0x0000000047087348 */ /* 0x000fea0003c00000 */
[----:B------:R0:W1:Y:S02]  /*13900*/  SHFL.IDX P3, R244, R70, R69, R68 ;  /* 0x0000004546f47389 */ /* 0x0000640000060044 */
[----:B01----:R-:W-:Y:S05]  /*13910*/  ENDCOLLECTIVE ;  /* 0x000000000000791b */ /* 0x003fea0003800000 */
.L_x_7590:
[----:B------:R-:W-:Y:S01]  /*13920*/  MOV R67, R244 ;  /* 0x000000f400437202 */ /* 0x000fe20000000f00 */
[----:B------:R-:W-:Y:S06]  /*13930*/  BRA `(.L_x_7591) ;  /* 0xffffff6c00b87947 */ /* 0x000fec000383ffff */
.L_x_7455:
        /* <DEDUP_REMOVED lines=8> */
.L_x_7592:
[----:B------:R-:W-:Y:S02]  /*139c0*/  MOV R250, R246 ;  /* 0x000000f600fa7202 */ /* 0x000fe40000000f00 */
[----:B------:R-:W-:-:S07]  /*139d0*/  MOV R68, R244 ;  /* 0x000000f400447202 */ /* 0x000fce0000000f00 */
[----:B------:R-:W-:Y:S05]  /*139e0*/  WARPSYNC.COLLECTIVE R71, `(.L_x_7593) ;  /* 0x0000000047087348 */ /* 0x000fea0003c00000 */
[----:B------:R0:W1:Y:S02]  /*139f0*/  SHFL.DOWN P0, R244, R250, R251, R252 ;  /* 0x080000fbfaf47389 */ /* 0x00006400000000fc */
[----:B01----:R-:W-:Y:S05]  /*13a00*/  ENDCOLLECTIVE ;  /* 0x000000000000791b */ /* 0x003fea0003800000 */
.L_x_7593:
[----:B------:R-:W-:Y:S02]  /*13a10*/  MOV R250, R70 ;  /* 0x0000004600fa7202 */ /* 0x000fe40000000f00 */
[----:B------:R-:W-:-:S07]  /*13a20*/  MOV R69, R244 ;  /* 0x000000f400457202 */ /* 0x000fce0000000f00 */
[----:B------:R-:W-:Y:S05]  /*13a30*/  WARPSYNC.COLLECTIVE R71, `(.L_x_7594) ;  /* 0x0000000047087348 */ /* 0x000fea0003c00000 */
[----:B------:R0:W1:Y:S02]  /*13a40*/  SHFL.DOWN P0, R244, R250, R251, R252 ;  /* 0x080000fbfaf47389 */ /* 0x00006400000000fc */
[----:B01----:R-:W-:Y:S05]  /*13a50*/  ENDCOLLECTIVE ;  /* 0x000000000000791b */ /* 0x003fea0003800000 */
.L_x_7594:
[----:B------:R-:W-:Y:S02]  /*13a60*/  MOV R250, R248 ;  /* 0x000000f800fa7202 */ /* 0x000fe40000000f00 */
[----:B------:R-:W-:-:S07]  /*13a70*/  MOV R241, R244 ;  /* 0x000000f400f17202 */ /* 0x000fce0000000f00 */
[----:B------:R-:W-:Y:S05]  /*13a80*/  WARPSYNC.COLLECTIVE R71, `(.L_x_7595) ;  /* 0x0000000047087348 */ /* 0x000fea0003c00000 */
[----:B------:R0:W1:Y:S02]  /*13a90*/  SHFL.DOWN P0, R244, R250, R251, R252 ;  /* 0x080000fbfaf47389 */ /* 0x00006400000000fc */
[----:B01----:R-:W-:Y:S05]  /*13aa0*/  ENDCOLLECTIVE ;  /* 0x000000000000791b */ /* 0x003fea0003800000 */
.L_x_7595:
[----:B------:R-:W-:Y:S01]  /*13ab0*/  MOV R71, R244 ;  /* 0x000000f400477202 */ /* 0x000fe20000000f00 */
[----:B------:R-:W-:Y:S06]  /*13ac0*/  BRA `(.L_x_7596) ;  /* 0xffffff8000a07947 */ /* 0x000fec000383ffff */
.L_x_7458:
        /* <DEDUP_REMOVED lines=8> */
.L_x_7598:
[----:B------:R-:W-:Y:S05]  /*13b50*/  BSYNC B0 ;  /* 0x0000000000007941 */ /* 0x000fea0003800000 */
.L_x_7597:
        /* <DEDUP_REMOVED lines=8> */
.L_x_7599:
[----:B------:R-:W-:Y:S02]  /*13be0*/  MOV R250, R247 ;  /* 0x000000f700fa7202 */ /* 0x000fe40000000f00 */
[----:B------:R-:W-:-:S07]  /*13bf0*/  MOV R69, R244 ;  /* 0x000000f400457202 */ /* 0x000fce0000000f00 */
[----:B------:R-:W-:Y:S05]  /*13c00*/  WARPSYNC.COLLECTIVE R71, `(.L_x_7600) ;  /* 0x0000000047087348 */ /* 0x000fea0003c00000 */
[----:B------:R0:W1:Y:S02]  /*13c10*/  SHFL.DOWN P0, R244, R250, R251, R252 ;  /* 0x080000fbfaf47389 */ /* 0x00006400000000fc */
[----:B01----:R-:W-:Y:S05]  /*13c20*/  ENDCOLLECTIVE ;  /* 0x000000000000791b */ /* 0x003fea0003800000 */
.L_x_7600:
[----:B------:R-:W-:Y:S02]  /*13c30*/  MOV R250, R248 ;  /* 0x000000f800fa7202 */ /* 0x000fe40000000f00 */
[----:B------:R-:W-:-:S07]  /*13c40*/  MOV R70, R244 ;  /* 0x000000f400467202 */ /* 0x000fce0000000f00 */
[----:B------:R-:W-:Y:S05]  /*13c50*/  WARPSYNC.COLLECTIVE R71, `(.L_x_7601) ;  /* 0x0000000047087348 */ /* 0x000fea0003c00000 */
[----:B------:R0:W1:Y:S02]  /*13c60*/  SHFL.DOWN P0, R244, R250, R251, R252 ;  /* 0x080000fbfaf47389 */ /* 0x00006400000000fc */
[----:B01----:R-:W-:Y:S05]  /*13c70*/  ENDCOLLECTIVE ;  /* 0x000000000000791b */ /* 0x003fea0003800000 */
.L_x_7601:
[----:B------:R-:W-:Y:S01]  /*13c80*/  MOV R241, R244 ;  /* 0x000000f400f17202 */ /* 0x000fe20000000f00 */
[----:B------:R-:W-:Y:S06]  /*13c90*/  BRA `(.L_x_7602) ;  /* 0xffffff8000807947 */ /* 0x000fec000383ffff */
.L_x_7461:
        /* <DEDUP_REMOVED lines=8> */
.L_x_7604:
[----:B------:R-:W-:Y:S05]  /*13d20*/  BSYNC B0 ;  /* 0x0000000000007941 */ /* 0x000fea0003800000 */
.L_x_7603:
        /* <DEDUP_REMOVED lines=8> */
.L_x_7605:
[----:B------:R-:W-:Y:S02]  /*13db0*/  MOV R250, R247 ;  /* 0x000000f700fa7202 */ /* 0x000fe40000000f00 */
[----:B------:R-:W-:-:S07]  /*13dc0*/  MOV R69, R244 ;  /* 0x000000f400457202 */ /* 0x000fce0000000f00 */
[----:B------:R-:W-:Y:S05]  /*13dd0*/  WARPSYNC.COLLECTIVE R71, `(.L_x_7606) ;  /* 0x0000000047087348 */ /* 0x000fea0003c00000 */
[----:B------:R0:W1:Y:S02]  /*13de0*/  SHFL.DOWN P0, R244, R250, R251, R252 ;  /* 0x080000fbfaf47389 */ /* 0x00006400000000fc */
[----:B01----:R-:W-:Y:S05]  /*13df0*/  ENDCOLLECTIVE ;  /* 0x000000000000791b */ /* 0x003fea0003800000 */
.L_x_7606:
[----:B------:R-:W-:Y:S02]  /*13e00*/  MOV R250, R248 ;  /* 0x000000f800fa7202 */ /* 0x000fe40000000f00 */
[----:B------:R-:W-:-:S07]  /*13e10*/  MOV R70, R244 ;  /* 0x000000f400467202 */ /* 0x000fce0000000f00 */
[----:B------:R-:W-:Y:S05]  /*13e20*/  WARPSYNC.COLLECTIVE R71, `(.L_x_7607) ;  /* 0x0000000047087348 */ /* 0x000fea0003c00000 */
[----:B------:R0:W1:Y:S02]  /*13e30*/  SHFL.DOWN P0, R244, R250, R251, R252 ;  /* 0x080000fbfaf47389 */ /* 0x00006400000000fc */
[----:B01----:R-:W-:Y:S05]  /*13e40*/  ENDCOLLECTIVE ;  /* 0x000000000000791b */ /* 0x003fea0003800000 */
.L_x_7607:
[----:B------:R-:W-:Y:S01]  /*13e50*/  MOV R241, R244 ;  /* 0x000000f400f17202 */ /* 0x000fe20000000f00 */
[----:B------:R-:W-:Y:S06]  /*13e60*/  BRA `(.L_x_7608) ;  /* 0xffffff8000607947 */ /* 0x000fec000383ffff */
.L_x_7464:
        /* <DEDUP_REMOVED lines=8> */
.L_x_7610:
[----:B------:R-:W-:Y:S05]  /*13ef0*/  BSYNC B0 ;  /* 0x0000000000007941 */ /* 0x000fea0003800000 */
.L_x_7609:
        /* <DEDUP_REMOVED lines=8> */
.L_x_7611:
[----:B------:R-:W-:Y:S02]  /*13f80*/  MOV R250, R247 ;  /* 0x000000f700fa7202 */ /* 0x000fe40000000f00 */
[----:B------:R-:W-:-:S07]  /*13f90*/  MOV R69, R244 ;  /* 0x000000f400457202 */ /* 0x000fce0000000f00 */
[----:B------:R-:W-:Y:S05]  /*13fa0*/  WARPSYNC.COLLECTIVE R71, `(.L_x_7612) ;  /* 0x0000000047087348 */ /* 0x000fea0003c00000 */
[----:B------:R0:W1:Y:S02]  /*13fb0*/  SHFL.DOWN P0, R244, R250, R251, R252 ;  /* 0x080000fbfaf47389 */ /* 0x00006400000000fc */
[----:B01----:R-:W-:Y:S05]  /*13fc0*/  ENDCOLLECTIVE ;  /* 0x000000000000791b */ /* 0x003fea0003800000 */
.L_x_7612:
[----:B------:R-:W-:Y:S02]  /*13fd0*/  MOV R250, R248 ;  /* 0x000000f800fa7202 */ /* 0x000fe40000000f00 */
[----:B------:R-:W-:-:S07]  /*13fe0*/  MOV R70, R244 ;  /* 0x000000f400467202 */ /* 0x000fce0000000f00 */
[----:B------:R-:W-:Y:S05]  /*13ff0*/  WARPSYNC.COLLECTIVE R71, `(.L_x_7613) ;  /* 0x0000000047087348 */ /* 0x000fea0003c00000 */
[----:B------:R0:W1:Y:S02]  /*14000*/  SHFL.DOWN P0, R244, R250, R251, R252 ;  /* 0x080000fbfaf47389 */ /* 0x00006400000000fc */
[----:B01----:R-:W-:Y:S05]  /*14010*/  ENDCOLLECTIVE ;  /* 0x000000000000791b */ /* 0x003fea0003800000 */
.L_x_7613:
[----:B------:R-:W-:Y:S01]  /*14020*/  MOV R241, R244 ;  /* 0x000000f400f17202 */ /* 0x000fe20000000f00 */
[----:B------:R-:W-:Y:S06]  /*14030*/  BRA `(.L_x_7614) ;  /* 0xffffff8000407947 */ /* 0x000fec000383ffff */
.L_x_7467:
        /* <DEDUP_REMOVED lines=8> */
.L_x_7616:
[----:B------:R-:W-:Y:S05]  /*140c0*/  BSYNC B0 ;  /* 0x0000000000007941 */ /* 0x000fea0003800000 */
.L_x_7615:
        /* <DEDUP_REMOVED lines=8> */
.L_x_7617:
[----:B------:R-:W-:Y:S02]  /*14150*/  MOV R250, R247 ;  /* 0x000000f700fa7202 */ /* 0x000fe40000000f00 */
[----:B------:R-:W-:-:S07]  /*14160*/  MOV R69, R244 ;  /* 0x000000f400457202 */ /* 0x000fce0000000f00 */
[----:B------:R-:W-:Y:S05]  /*14170*/  WARPSYNC.COLLECTIVE R71, `(.L_x_7618) ;  /* 0x0000000047087348 */ /* 0x000fea0003c00000 */
[----:B------:R0:W1:Y:S02]  /*14180*/  SHFL.DOWN P0, R244, R250, R251, R252 ;  /* 0x080000fbfaf47389 */ /* 0x00006400000000fc */
[----:B01----:R-:W-:Y:S05]  /*14190*/  ENDCOLLECTIVE ;  /* 0x000000000000791b */ /* 0x003fea0003800000 */
.L_x_7618:
[----:B------:R-:W-:Y:S02]  /*141a0*/  MOV R250, R248 ;  /* 0x000000f800fa7202 */ /* 0x000fe40000000f00 */
[----:B------:R-:W-:-:S07]  /*141b0*/  MOV R70, R244 ;  /* 0x000000f400467202 */ /* 0x000fce0000000f00 */
[----:B------:R-:W-:Y:S05]  /*141c0*/  WARPSYNC.COLLECTIVE R71, `(.L_x_7619) ;  /* 0x0000000047087348 */ /* 0x000fea0003c00000 */
[----:B------:R0:W1:Y:S02]  /*141d0*/  SHFL.DOWN P0, R244, R250, R251, R252 ;  /* 0x080000fbfaf47389 */ /* 0x00006400000000fc */
[----:B01----:R-:W-:Y:S05]  /*141e0*/  ENDCOLLECTIVE ;  /* 0x000000000000791b */ /* 0x003fea0003800000 */
.L_x_7619:
[----:B------:R-:W-:Y:S01]  /*141f0*/  MOV R71, R244 ;  /* 0x000000f400477202 */ /* 0x000fe20000000f00 */
[----:B------:R-:W-:Y:S06]  /*14200*/  BRA `(.L_x_7620) ;  /* 0xffffff8000207947 */ /* 0x000fec000383ffff */
.L_x_7470:
        /* <DEDUP_REMOVED lines=8> */
.L_x_7622:
[----:B------:R-:W-:Y:S05]  /*14290*/  BSYNC B0 ;  /* 0x0000000000007941 */ /* 0x000fea0003800000 */
.L_x_7621:
        /* <DEDUP_REMOVED lines=10> */
.L_x_7623:
[----:B------:R-:W-:Y:S02]  /*14340*/  MOV R252, 0x1f ;  /* 0x0000001f00fc7802 */ /* 0x000fe40000000f00 */
[----:B------:R-:W-:Y:S02]  /*14350*/  MOV R70, R247 ;  /* 0x000000f700467202 */ /* 0x000fe40000000f00 */
[----:B------:R-:W-:-:S07]  /*14360*/  MOV R241, R244 ;  /* 0x000000f400f17202 */ /* 0x000fce0000000f00 */
[----:B------:R-:W-:Y:S05]  /*14370*/  WARPSYNC.COLLECTIVE R71, `(.L_x_7624) ;  /* 0x0000000047087348 */ /* 0x000fea0003c00000 */
[----:B------:R0:W1:Y:S02]  /*14380*/  SHFL.IDX P3, R244, R70, R69, R68 ;  /* 0x0000004546f47389 */ /* 0x0000640000060044 */
[----:B01----:R-:W-:Y:S05]  /*14390*/  ENDCOLLECTIVE ;  /* 0x000000000000791b */ /* 0x003fea0003800000 */
.L_x_7624:
        /* <DEDUP_REMOVED lines=15> */
.L_x_7625:
[----:B------:R-:W-:Y:S01]  /*14490*/  MOV R70, R60 ;  /* 0x0000003c00467202 */ /* 0x000fe20000000f00 */
[----:B------:R-:W-:-:S07]  /*144a0*/  FADD.FTZ R240, R244, R240 ;  /* 0x000000f0f4f07221 */ /* 0x000fce0000010000 */
[----:B------:R-:W-:Y:S05]  /*144b0*/  WARPSYNC.COLLECTIVE R71, `(.L_x_7626) ;  /* 0x0000000047087348 */ /* 0x000fea0003c00000 */
[----:B------:R0:W1:Y:S02]  /*144c0*/  SHFL.DOWN P0, R244, R250, R251, R252 ;  /* 0x080000fbfaf47389 */ /* 0x00006400000000fc */
[----:B01----:R-:W-:Y:S05]  /*144d0*/  ENDCOLLECTIVE ;  /* 0x000000000000791b */ /* 0x003fea0003800000 */
.L_x_7626:
[----:B------:R-:W-:Y:S02]  /*144e0*/  MOV R250, R246 ;  /* 0x000000f600fa7202 */ /* 0x000fe40000000f00 */
[----:B------:R-:W-:-:S07]  /*144f0*/  MOV R245, R244 ;  /* 0x000000f400f57202 */ /* 0x000fce0000000f00 */
[----:B------:R-:W-:Y:S05]  /*14500*/  WARPSYNC.COLLECTIVE R71, `(.L_x_7627) ;  /* 0x0000000047087348 */ /* 0x000fea0003c00000 */
[----:B------:R0:W1:Y:S02]  /*14510*/  SHFL.DOWN P0, R244, R250, R251, R252 ;  /* 0x080000fbfaf47389 */ /* 0x00006400000000fc */
[----:B01----:R-:W-:Y:S05]  /*14520*/  ENDCOLLECTIVE ;  /* 0x000000000000791b */ /* 0x003fea0003800000 */
.L_x_7627:
[----:B------:R-:W-:Y:S02]  /*14530*/  MOV R250, R247 ;  /* 0x000000f700fa7202 */ /* 0x000fe40000000f00 */
[----:B------:R-:W-:-:S07]  /*14540*/  MOV R246, R244 ;  /* 0x000000f400f67202 */ /* 0x000fce0000000f00 */
[----:B------:R-:W-:Y:S05]  /*14550*/  WARPSYNC.COLLECTIVE R71, `(.L_x_7628) ;  /* 0x0000000047087348 */ /* 0x000fea0003c00000 */
[----:B------:R0:W1:Y:S02]  /*14560*/  SHFL.DOWN P0, R244, R250, R251, R252 ;  /* 0x080000fbfaf47389 */ /* 0x00006400000000fc */
[----:B01----:R-:W-:Y:S05]  /*14570*/  ENDCOLLECTIVE ;  /* 0x000000000000791b */ /* 0x003fea0003800000 */
.L_x_7628:
[----:B------:R-:W-:Y:S02]  /*14580*/  MOV R250, R248 ;  /* 0x000000f800fa7202 */ /* 0x000fe40000000f00 */
[----:B------:R-:W-:-:S07]  /*14590*/  MOV R247, R244 ;  /* 0x000000f400f77202 */ /* 0x000fce0000000f00 */
[----:B------:R-:W-:Y:S05]  /*145a0*/  WARPSYNC.COLLECTIVE R71, `(.L_x_7629) ;  /* 0x0000000047087348 */ /* 0x000fea0003c00000 */
[----:B------:R0:W1:Y:S02]  /*145b0*/  SHFL.DOWN P0, R244, R250, R251, R252 ;  /* 0x080000fbfaf47389 */ /* 0x00006400000000fc */
[----:B01----:R-:W-:Y:S05]  /*145c0*/  ENDCOLLECTIVE ;  /* 0x000000000000791b */ /* 0x003fea0003800000 */
.L_x_7629:
[----:B------:R-:W-:-:S07]  /*145d0*/  MOV R248, R244 ;  /* 0x000000f400f87202 */ /* 0x000fce0000000f00 */
[----:B------:R-:W-:Y:S05]  /*145e0*/  WARPSYNC.COLLECTIVE R71, `(.L_x_7630) ;  /* 0x0000000047087348 */ /* 0x000fea0003c00000 */
[----:B------:R0:W1:Y:S02]  /*145f0*/  SHFL.IDX P3, R244, R70, R69, R68 ;  /* 0x0000004546f47389 */ /* 0x0000640000060044 */
[----:B01----:R-:W-:Y:S05]  /*14600*/  ENDCOLLECTIVE ;  /* 0x000000000000791b */ /* 0x003fea0003800000 */
.L_x_7630:
[----:B------:R-:W-:Y:S02]  /*14610*/  MOV R70, R61 ;  /* 0x0000003d00467202 */ /* 0x000fe40000000f00 */
[----:B------:R-:W-:-:S07]  /*14620*/  MOV R60, R244 ;  /* 0x000000f4003c7202 */ /* 0x000fce0000000f00 */
[----:B------:R-:W-:Y:S05]  /*14630*/  WARPSYNC.COLLECTIVE R71, `(.L_x_7631) ;  /* 0x0000000047087348 */ /* 0x000fea0003c00000 */
[----:B------:R0:W1:Y:S02]  /*14640*/  SHFL.IDX P3, R244, R70, R69, R68 ;  /* 0x0000004546f47389 */ /* 0x0000640000060044 */
[----:B01----:R-:W-:Y:S05]  /*14650*/  ENDCOLLECTIVE ;  /* 0x000000000000791b */ /* 0x003fea0003800000 */
.L_x_7631:
[----:B------:R-:W-:Y:S02]  /*14660*/  MOV R70, R62 ;  /* 0x0000003e00467202 */ /* 0x000fe40000000f00 */
[----:B------:R-:W-:-:S07]  /*14670*/  MOV R61, R244 ;  /* 0x000000f4003d7202 */ /* 0x000fce0000000f00 */
[----:B------:R-:W-:Y:S05]  /*14680*/  WARPSYNC.COLLECTIVE R71, `(.L_x_7632) ;  /* 0x0000000047087348 */ /* 0x000fea0003c00000 */
[----:B------:R0:W1:Y:S02]  /*14690*/  SHFL.IDX P3, R244, R70, R69, R68 ;  /* 0x0000004546f47389 */ /* 0x0000640000060044 */
[----:B01----:R-:W-:Y:S05]  /*146a0*/  ENDCOLLECTIVE ;  /* 0x000000000000791b */ /* 0x003fea0003800000 */
.L_x_7632:
[----:B------:R-:W-:Y:S02]  /*146b0*/  MOV R70, R63 ;  /* 0x0000003f00467202 */ /* 0x000fe40000000f00 */
[----:B------:R-:W-:-:S07]  /*146c0*/  MOV R62, R244 ;  /* 0x000000f4003e7202 */ /* 0x000fce0000000f00 */
[----:B------:R-:W-:Y:S05]  /*146d0*/  WARPSYNC.COLLECTIVE R71, `(.L_x_7633) ;  /* 0x0000000047087348 */ /* 0x000fea0003c00000 */
[----:B------:R0:W1:Y:S02]  /*146e0*/  SHFL.IDX P3, R244, R70, R69, R68 ;  /* 0x0000004546f47389 */ /* 0x0000640000060044 */
[----:B01----:R-:W-:Y:S05]  /*146f0*/  ENDCOLLECTIVE ;  /* 0x000000000000791b */ /* 0x003fea0003800000 */
.L_x_7633:
[----:B------:R-:W-:Y:S01]  /*14700*/  MOV R63, R244 ;  /* 0x000000f4003f7202 */ /* 0x000fe20000000f00 */
[----:B------:R-:W-:Y:S06]  /*14710*/  BRA `(.L_x_7634) ;  /* 0xffffff7c00787947 */ /* 0x000fec000383ffff */
.L_x_7635:
        /* <DEDUP_REMOVED lines=14> */
.L_x_18703:


//--------------------- .text._Z25selective_scan_bwd_kernelI32Selective_Scan_bwd_kernel_traitsILi64ELi16ELb0ELb1ELb0ELb0ELb0EN3c108BFloat16ENS1_7complexIfEEEEv12SSMParamsBwd --------------------------
	.section	.text._Z25selective_scan_bwd_kernelI32Selective_Scan_bwd_kernel_traitsILi64ELi16ELb0ELb1ELb0ELb0ELb0EN3c108BFloat16ENS1_7complexIfEEEEv12SSMParamsBwd,"ax",@progbits
	.align	128
        .global         _Z25selective_scan_bwd_kernelI32Selective_Scan_bwd_kernel_traitsILi64ELi16ELb0ELb1ELb0ELb0ELb0EN3c108BFloat16ENS1_7complexIfEEEEv12SSMParamsBwd
        .type           _Z25selective_scan_bwd_kernelI32Selective_Scan_bwd_kernel_traitsILi64ELi16ELb0ELb1ELb0ELb0ELb0EN3c108BFloat16ENS1_7complexIfEEEEv12SSMParamsBwd,@function
        .size           _Z25selective_scan_bwd_kernelI32Selective_Scan_bwd_kernel_traitsILi64ELi16ELb0ELb1ELb0ELb0ELb0EN3c108BFloat16ENS1_7complexIfEEEEv12SSMParamsBwd,(.L_x_18704 - _Z25selective_scan_bwd_kernelI32Selective_Scan_bwd_kernel_traitsILi64ELi16ELb0ELb1ELb0ELb0ELb0EN3c108BFloat16ENS1_7complexIfEEEEv12SSMParamsBwd)
        .other          _Z25selective_scan_bwd_kernelI32Selective_Scan_bwd_kernel_traitsILi64ELi16ELb0ELb1ELb0ELb0ELb0EN3c108BFloat16ENS1_7complexIfEEEEv12SSMParamsBwd,@"STO_CUDA_ENTRY STV_DEFAULT"
_Z25selective_scan_bwd_kernelI32Selective_Scan_bwd_kernel_traitsILi64ELi16ELb0ELb1ELb0ELb0ELb0EN3c108BFloat16ENS1_7complexIfEEEEv12SSMParamsBwd:
.text._Z25selective_scan_bwd_kernelI32Selective_Scan_bwd_kernel_traitsILi64ELi16ELb0ELb1ELb0ELb0ELb0EN3c108BFloat16ENS1_7complexIfEEEEv12SSMParamsBwd:
        /* <DEDUP_REMOVED lines=145> */
.L_x_7736:
        /* <DEDUP_REMOVED lines=224> */
[----:B0-----:R-:W-:Y:S02]  /*1710*/  PRMT R17, RZ, 0x7610, R17 ;  /* 0x00007610ff117816 */ /* 0x001fe40000000011 */
        /* <DEDUP_REMOVED lines=70> */
[----:B------:R-:W-:-:S13]  /*1b80*/  ISETP.NE.AND P0, PT, R24, RZ, PT ;  /* 0x000000ff1800720c */ /* 0x000fda0003f05270 */
[----:B------:R-:W3:Y:S01]  /*1b90*/  @!P0 LDG.E.U16 R21, desc[UR26][R4.64+0x40] ;  /* 0x0000401a04158981 */ /* 0x000ee2000c1e1500 */
[----:B------:R-:W-:Y:S02]  /*1ba0*/  ISETP.NE.AND P0, PT, R25, RZ, PT ;  /* 0x000000ff1900720c */ /* 0x000fe40003f05270 */
[----:B------:R-:W-:Y:S02]  /*1bb0*/  PRMT R25, RZ, 0x7610, R25 ;  /* 0x00007610ff197816 */ /* 0x000fe40000000019 */
[----:B-1----:R-:W-:-:S09]  /*1bc0*/  PRMT R22, RZ, 0x7610, R22 ;  /* 0x00007610ff167816 */ /* 0x002fd20000000016 */
        /* <DEDUP_REMOVED lines=151> */
[----:B------:R-:W-:Y:S01]  /*2540*/  HFMA2 R93, -RZ, RZ, 0, 0 ;  /* 0x00000000ff5d7431 */ /* 0x000fe200000001ff */
        /* <DEDUP_REMOVED lines=69> */
.L_x_7735:
[----:B0-----:R-:W-:Y:S02]  /*29a0*/  SHF.L.U32 R61, R197, 0x5, RZ ;  /* 0x00000005c53d7819 */ /* 0x001fe400000006ff */
[----:B0-----:R-:W-:Y:S02]  /*29b0*/  MOV R63, UR42 ;  /* 0x0000002a003f7c02 */ /* 0x001fe40008000f00 */
[C---:B------:R-:W-:Y:S02]  /*29c0*/  LOP3.LUT R60, R61.reuse, 0x7c1f, R197, 0xc8, !PT ;  /* 0x00007c1f3d3c7812 */ /* 0x040fe400078ec8c5 */
[----:B------:R-:W-:Y:S02]  /*29d0*/  LOP3.LUT R64, R98, 0x7c00, R61, 0xf8, !PT ;  /* 0x00007c0062407812 */ /* 0x000fe400078ef83d */
[----:B------:R-:W-:Y:S02]  /*29e0*/  LOP3.LUT R66, R61, 0x3e0, R98, 0xfe, !PT ;  /* 0x000003e03d427812 */ /* 0x000fe400078efe62 */
[----:B------:R-:W-:-:S02]  /*29f0*/  MOV R61, RZ ;  /* 0x000000ff003d7202 */ /* 0x000fc40000000f00 */
[----:B------:R-:W-:Y:S02]  /*2a00*/  LOP3.LUT R65, R64, 0x20, RZ, 0xfc, !PT ;  /* 0x0000002040417812 */ /* 0x000fe400078efcff */
        /* <DEDUP_REMOVED lines=17> */
[----:B------:R-:W-:Y:S02]  /*2b20*/  PRMT R68, RZ, 0x7610, R68 ;  /* 0x00007610ff447816 */ /* 0x000fe40000000044 */
[----:B------:R-:W-:Y:S02]  /*2b30*/  LOP3.LUT R63, R64, 0xc0, RZ, 0xfc, !PT ;  /* 0x000000c0403f7812 */ /* 0x000fe400078efcff */
[----:B------:R-:W-:Y:S01]  /*2b40*/  ISETP.GE.AND P5, PT, R62, UR25, PT ;  /* 0x000000193e007c0c */ /* 0x000fe2000bfa6270 */
[----:B--2---:R-:W2:Y:S01]  /*2b50*/  @!P2 LDG.E.U16 R67, desc[UR26][R60.64+0x80] ;  /* 0x0000801a3c43a981 */ /* 0x004ea2000c1e1500 */
        /* <DEDUP_REMOVED lines=215> */
[----:B--2---:R-:W-:Y:S01]  /*38d0*/  STS.U16 [R126+0x80], R67 ;  /* 0x000080437e007388 */ /* 0x004fe20000000400 */
[----:B0-----:R-:W-:-:S03]  /*38e0*/  LEA R60, R141, UR22, 0x1 ;  /* 0x000000168d3c7c11 */ /* 0x001fc6000f8e08ff */
[----:B------:R0:W-:Y:S01]  /*38f0*/  STS.U16 [R131+0xc0], R68 ;  /* 0x0000c04483007388 */ /* 0x0001e20000000400 */
[----:B----4-:R-:W-:-:S03]  /*3900*/  LEA R66, R145, UR22, 0x1 ;  /* 0x0000001691427c11 */ /* 0x010fc6000f8e08ff */
[----:B------:R-:W-:Y:S04]  /*3910*/  STS.U16 [R124+0x100], R69 ;  /* 0x000100457c007388 */ /* 0x000fe80000000400 */
[----:B------:R2:W-:Y:S01]  /*3920*/  STS.U16 [R133+0x140], R70 ;  /* 0x0001404685007388 */ /* 0x0005e20000000400 */
[----:B0-----:R-:W-:-:S03]  /*3930*/  LEA R68, R149, UR22, 0x1 ;  /* 0x0000001695447c11 */ /* 0x001fc6000f8e08ff */
[----:B------:R-:W-:Y:S04]  /*3940*/  STS.U16 [R128+0x180], R71 ;  /* 0x0001804780007388 */ /* 0x000fe80000000400 */
[----:B------:R-:W-:Y:S01]  /*3950*/  STS.U16 [R130+0x1c0], R99 ;  /* 0x0001c06382007388 */ /* 0x000fe20000000400 */
[----:B--2---:R-:W-:-:S03]  /*3960*/  LEA R70, R153, UR22, 0x1 ;  /* 0x0000001699467c11 */ /* 0x004fc6000f8e08ff */
[----:B------:R-:W-:Y:S01]  /*3970*/  STS.U16 [R139+0x200], R100 ;  /* 0x000200648b007388 */ /* 0x000fe20000000400 */
[----:B------:R-:W-:-:S03]  /*3980*/  LEA R124, R157, UR22, 0x1 ;  /* 0x000000169d7c7c11 */ /* 0x000fc6000f8e08ff */
[----:B------:R0:W-:Y:S04]  /*3990*/  STS.U16 [R60+0x240], R101 ;  /* 0x000240653c007388 */ /* 0x0001e80000000400 */
[----:B------:R-:W-:Y:S04]  /*39a0*/  STS.U16 [R143+0x280], R102 ;  /* 0x000280668f007388 */ /* 0x000fe80000000400 */
[----:B------:R2:W-:Y:S01]  /*39b0*/  STS.U16 [R66+0x2c0], R103 ;  /* 0x0002c06742007388 */ /* 0x0005e20000000400 */
[----:B0-----:R-:W-:-:S03]  /*39c0*/  LEA R60, R161, UR22, 0x1 ;  /* 0x00000016a13c7c11 */ /* 0x001fc6000f8e08ff */
[----:B------:R-:W-:Y:S04]  /*39d0*/  STS.U16 [R147+0x300], R104 ;  /* 0x0003006893007388 */ /* 0x000fe80000000400 */
[----:B------:R0:W-:Y:S01]  /*39e0*/  STS.U16 [R68+0x340], R105 ;  /* 0x0003406944007388 */ /* 0x0001e20000000400 */
[----:B--2---:R-:W-:-:S03]  /*39f0*/  LEA R66, R165, UR22, 0x1 ;  /* 0x00000016a5427c11 */ /* 0x004fc6000f8e08ff */
[----:B------:R-:W-:Y:S04]  /*3a00*/  STS.U16 [R151+0x380], R106 ;  /* 0x0003806a97007388 */ /* 0x000fe80000000400 */
[----:B------:R2:W-:Y:S01]  /*3a10*/  STS.U16 [R70+0x3c0], R107 ;  /* 0x0003c06b46007388 */ /* 0x0005e20000000400 */
[----:B0-----:R-:W-:-:S03]  /*3a20*/  LEA R68, R169, UR22, 0x1 ;  /* 0x00000016a9447c11 */ /* 0x001fc6000f8e08ff */
[----:B------:R-:W-:Y:S04]  /*3a30*/  STS.U16 [R155+0x400], R108 ;  /* 0x0004006c9b007388 */ /* 0x000fe80000000400 */
[----:B------:R-:W-:Y:S01]  /*3a40*/  STS.U16 [R124+0x440], R109 ;  /* 0x0004406d7c007388 */ /* 0x000fe20000000400 */
[----:B--2---:R-:W-:-:S03]  /*3a50*/  LEA R70, R173, UR22, 0x1 ;  /* 0x00000016ad467c11 */ /* 0x004fc6000f8e08ff */
[----:B------:R-:W-:Y:S04]  /*3a60*/  STS.U16 [R159+0x480], R110 ;  /* 0x0004806e9f007388 */ /* 0x000fe80000000400 */
[----:B------:R-:W-:Y:S04]  /*3a70*/  STS.U16 [R60+0x4c0], R111 ;  /* 0x0004c06f3c007388 */ /* 0x000fe80000000400 */
[----:B------:R-:W-:Y:S04]  /*3a80*/  STS.U16 [R163+0x500], R112 ;  /* 0x00050070a3007388 */ /* 0x000fe80000000400 */
[----:B------:R0:W-:Y:S04]  /*3a90*/  STS.U16 [R66+0x540], R113 ;  /* 0x0005407142007388 */ /* 0x0001e80000000400 */
[----:B------:R-:W-:Y:S01]  /*3aa0*/  STS.U16 [R167+0x580], R114 ;  /* 0x00058072a7007388 */ /* 0x000fe20000000400 */
[----:B------:R-:W-:-:S03]  /*3ab0*/  LEA R100, R185, UR22, 0x1 ;  /* 0x00000016b9647c11 */ /* 0x000fc6000f8e08ff */
[----:B------:R2:W-:Y:S01]  /*3ac0*/  STS.U16 [R68+0x5c0], R115 ;  /* 0x0005c07344007388 */ /* 0x0005e20000000400 */
[----:B0-----:R-:W-:-:S03]  /*3ad0*/  LEA R66, R177, UR22, 0x1 ;  /* 0x00000016b1427c11 */ /* 0x001fc6000f8e08ff */
[----:B------:R-:W-:Y:S01]  /*3ae0*/  STS.U16 [R171+0x600], R116 ;  /* 0x00060074ab007388 */ /* 0x000fe20000000400 */
[----:B------:R-:W-:-:S03]  /*3af0*/  MOV R60, UR47 ;  /* 0x0000002f003c7c02 */ /* 0x000fc60008000f00 */
[----:B------:R-:W-:Y:S01]  /*3b00*/  STS.U16 [R70+0x640], R117 ;  /* 0x0006407546007388 */ /* 0x000fe20000000400 */
[----:B--2---:R-:W-:-:S03]  /*3b10*/  LEA R68, R181, UR22, 0x1 ;  /* 0x00000016b5447c11 */ /* 0x004fc6000f8e08ff */
        /* <DEDUP_REMOVED lines=9> */
[----:B0-----:R-:W-:-:S04]  /*3bb0*/  FMUL.FTZ R66, R17, UR29 ;  /* 0x0000001d11427c20 */ /* 0x001fc80008410000 */
[----:B--2---:R-:W-:Y:S01]  /*3bc0*/  FMUL.RZ R68, R66, 0.15915493667125701904 ;  /* 0x3e22f98342447820 */ /* 0x004fe2000040c000 */
        /* <DEDUP_REMOVED lines=65> */
[-C--:B------:R-:W-:Y:S01]  /*3fe0*/  FMUL.FTZ R113, R7, R62.reuse ;  /* 0x0000003e07717220 */ /* 0x080fe20000410000 */
[----:B------:R-:W-:-:S02]  /*3ff0*/  FMUL.FTZ R115, R6, R62 ;  /* 0x0000003e06737220 */ /* 0x000fc40000410000 */
[----:B------:R-:W-:Y:S01]  /*4000*/  MUFU.SIN R148, R101 ;  /* 0x0000006500947308 */ /* 0x000fe20000000400 */
[C---:B0-----:R-:W-:Y:S01]  /*4010*/  FMUL.FTZ R169, R66.reuse, R169 ;  /* 0x000000a942a97220 */ /* 0x041fe20000410000 */
[----:B------:R-:W-:Y:S01]  /*4020*/  FMUL.FTZ R168, R66, R67 ;  /* 0x0000004342a87220 */ /* 0x000fe20000410000 */
[-C--:B------:R-:W-:Y:S01]  /*4030*/  FMUL.FTZ R66, R5, R62.reuse ;  /* 0x0000003e05427220 */ /* 0x080fe20000410000 */
[----:B------:R-:W-:-:S04]  /*4040*/  FMUL.FTZ R67, R4, R62 ;  /* 0x0000003e04437220 */ /* 0x000fc80000410000 */
[----:B------:R0:W-:Y:S01]  /*4050*/  MUFU.COS R114, R101 ;  /* 0x0000006500727308 */ /* 0x0001e20000000000 */
[C---:B--2---:R-:W-:Y:S01]  /*4060*/  FMUL.FTZ R167, R68.reuse, R167 ;  /* 0x000000a744a77220 */ /* 0x044fe20000410000 */
[----:B------:R-:W-:Y:S01]  /*4070*/  FMUL.FTZ R166, R68, R69 ;  /* 0x0000004544a67220 */ /* 0x000fe20000410000 */
[----:B------:R-:W-:-:S05]  /*4080*/  FMUL.FTZ R68, R3, R62 ;  /* 0x0000003e03447220 */ /* 0x000fca0000410000 */
[----:B------:R-:W-:Y:S01]  /*4090*/  MUFU.SIN R142, R99 ;  /* 0x00000063008e7308 */ /* 0x000fe20000000400 */
[----:B0-----:R-:W-:-:S07]  /*40a0*/  FMUL.FTZ R101, R13, R62 ;  /* 0x0000003e0d657220 */ /* 0x001fce0000410000 */
[----:B------:R0:W-:Y:S08]  /*40b0*/  MUFU.COS R118, R99 ;  /* 0x0000006300767308 */ /* 0x0001f00000000000 */
[----:B------:R-:W-:Y:S01]  /*40c0*/  MUFU.SIN R119, R103 ;  /* 0x0000006700777308 */ /* 0x000fe20000000400 */
[----:B0-----:R-:W-:-:S07]  /*40d0*/  FMUL.FTZ R99, R14, R62 ;  /* 0x0000003e0e637220 */ /* 0x001fce0000410000 */
[----:B------:R0:W-:Y:S02]  /*40e0*/  MUFU.COS R141, R103 ;  /* 0x00000067008d7308 */ /* 0x0001e40000000000 */
[----:B0-----:R-:W-:-:S06]  /*40f0*/  FMUL.FTZ R103, R12, R62 ;  /* 0x0000003e0c677220 */ /* 0x001fcc0000410000 */
[----:B------:R-:W-:Y:S01]  /*4100*/  MUFU.COS R116, R70 ;  /* 0x0000004600747308 */ /* 0x000fe20000000000 */
[----:B------:R-:W-:-:S07]  /*4110*/  SHF.L.U32 R64, R64, 0x5, RZ ;  /* 0x0000000540407819 */ /* 0x000fce00000006ff */
[----:B------:R-:W0:Y:S08]  /*4120*/  MUFU.EX2 R99, R99 ;  /* 0x0000006300637308 */ /* 0x000e300000000800 */
[----:B------:R-:W2:Y:S08]  /*4130*/  MUFU.EX2 R101, R101 ;  /* 0x0000006500657308 */ /* 0x000eb00000000800 */
[----:B------:R-:W3:Y:S08]  /*4140*/  MUFU.EX2 R103, R103 ;  /* 0x0000006700677308 */ /* 0x000ef00000000800 */
[----:B------:R-:W4:Y:S08]  /*4150*/  MUFU.EX2 R105, R105 ;  /* 0x0000006900697308 */ /* 0x000f300000000800 */
[----:B------:R-:W1:Y:S08]  /*4160*/  MUFU.EX2 R107, R107 ;  /* 0x0000006b006b7308 */ /* 0x000e700000000800 */
[----:B------:R-:W5:Y:S08]  /*4170*/  MUFU.EX2 R109, R109 ;  /* 0x0000006d006d7308 */ /* 0x000f700000000800 */
[----:B------:R-:W5:Y:S08]  /*4180*/  MUFU.EX2 R111, R111 ;  /* 0x0000006f006f7308 */ /* 0x000f700000000800 */
[----:B------:R-:W5:Y:S08]  /*4190*/  MUFU.EX2 R113, R113 ;  /* 0x0000007100717308 */ /* 0x000f700000000800 */
[----:B------:R-:W5:Y:S08]  /*41a0*/  MUFU.EX2 R115, R115 ;  /* 0x0000007300737308 */ /* 0x000f700000000800 */
[----:B------:R-:W5:Y:S08]  /*41b0*/  MUFU.EX2 R66, R66 ;  /* 0x0000004200427308 */ /* 0x000f700000000800 */
[----:B------:R-:W5:Y:S08]  /*41c0*/  MUFU.EX2 R67, R67 ;  /* 0x0000004300437308 */ /* 0x000f700000000800 */
[----:B------:R-:W5:Y:S01]  /*41d0*/  MUFU.EX2 R68, R68 ;  /* 0x0000004400447308 */ /* 0x000f620000000800 */
[----:B------:R-:W-:-:S04]  /*41e0*/  LEA.HI.SX32 R64, R64, R64, 0x1b ;  /* 0x0000004040407211 */ /* 0x000fc800078fdaff */
[----:B------:R-:W-:Y:S01]  /*41f0*/  LEA R64, R64, UR22, 0x1 ;  /* 0x0000001640407c11 */ /* 0x000fe2000f8e08ff */
[C---:B0-----:R-:W-:Y:S01]  /*4200*/  FMUL.FTZ R163, R99.reuse, R100 ;  /* 0x0000006463a37220 */ /* 0x041fe20000410000 */
[----:B------:R-:W-:Y:S01]  /*4210*/  FMUL.FTZ R162, R99, R162 ;  /* 0x000000a263a27220 */ /* 0x000fe20000410000 */
        /* <DEDUP_REMOVED lines=8> */
[C---:B-----5:R-:W-:Y:S01]  /*42a0*/  FMUL.FTZ R153, R109.reuse, R110 ;  /* 0x0000006e6d997220 */ /* 0x060fe20000410000 */
[----:B------:R-:W-:Y:S01]  /*42b0*/  FMUL.FTZ R152, R109, R152 ;  /* 0x000000986d987220 */ /* 0x000fe20000410000 */
[C---:B------:R-:W-:Y:S01]  /*42c0*/  FMUL.FTZ R151, R111.reuse, R112 ;  /* 0x000000706f977220 */ /* 0x040fe20000410000 */
[----:B------:R-:W-:Y:S01]  /*42d0*/  FMUL.FTZ R150, R111, R150 ;  /* 0x000000966f967220 */ /* 0x000fe20000410000 */
[C---:B------:R-:W-:Y:S01]  /*42e0*/  FMUL.FTZ R149, R113.reuse, R114 ;  /* 0x0000007271957220 */ /* 0x040fe20000410000 */
[----:B------:R-:W-:Y:S01]  /*42f0*/  FMUL.FTZ R148, R113, R148 ;  /* 0x0000009471947220 */ /* 0x000fe20000410000 */
[----:B------:R-:W-:Y:S01]  /*4300*/  FMUL.FTZ R147, R115, R116 ;  /* 0x0000007473937220 */ /* 0x000fe20000410000 */
[----:B------:R-:W-:Y:S01]  /*4310*/  FMUL.FTZ R144, R66, R117 ;  /* 0x0000007542907220 */ /* 0x000fe20000410000 */
        /* <DEDUP_REMOVED lines=34> */
[----:B------:R-:W-:Y:S01]  /*4540*/  USHF.L.U32 UR48, UR11, 0x8, URZ ;  /* 0x000000080b307899 */ /* 0x000fe200080006ff */
[----:B------:R0:W-:Y:S03]  /*4550*/  MUFU.SIN R146, R70 ;  /* 0x0000004600927308 */ /* 0x0001e60000000400 */
[----:B------:R-:W-:Y:S01]  /*4560*/  UIADD3 UR28, UPT, UPT, UR48, -0x100, URZ ;  /* 0xffffff00301c7890 */ /* 0x000fe2000fffe0ff */
[-C--:B0-----:R-:W-:Y:S01]  /*4570*/  FMUL.FTZ R70, R15, R62.reuse ;  /* 0x0000003e0f467220 */ /* 0x081fe20000410000 */
[----:B------:R-:W-:-:S02]  /*4580*/  FMUL.FTZ R62, R18, R62 ;  /* 0x0000003e123e7220 */ /* 0x000fc40000410000 */
[----:B------:R-:W-:-:S04]  /*4590*/  ULOP3.LUT UR28, UR28, 0x100, URZ, 0xc0, !UPT ;  /* 0x000001001c1c7892 */ /* 0x000fc8000f8ec0ff */
[----:B------:R-:W0:Y:S01]  /*45a0*/  MUFU.EX2 R62, R62 ;  /* 0x0000003e003e7308 */ /* 0x000e220000000800 */
[----:B------:R-:W-:Y:S01]  /*45b0*/  UIADD3 UR28, UPT, UPT, UR28, UR8, URZ ;  /* 0x000000081c1c7290 */ /* 0x000fe2000fffe0ff */
[----:B------:R-:W-:Y:S01]  /*45c0*/  FMUL.FTZ R145, R66, R145 ;  /* 0x0000009142917220 */ /* 0x000fe20000410000 */
[C---:B------:R-:W-:Y:S02]  /*45d0*/  ISETP.NE.AND P0, PT, R197.reuse, RZ, PT ;  /* 0x000000ffc500720c */ /* 0x040fe40003f05270 */
[C---:B------:R-:W-:Y:S02]  /*45e0*/  IADD3 R132, PT, PT, R197.reuse, 0x200, RZ ;  /* 0x00000200c5847810 */ /* 0x040fe40007ffe0ff */
[----:B------:R-:W-:Y:S01]  /*45f0*/  MOV R66, UR28 ;  /* 0x0000001c00427c02 */ /* 0x000fe20008000f00 */
[----:B------:R-:W1:Y:S01]  /*4600*/  MUFU.EX2 R70, R70 ;  /* 0x0000004600467308 */ /* 0x000e620000000800 */
[----:B------:R-:W-:Y:S02]  /*4610*/  ISETP.NE.AND P2, PT, R197, 0x3f, PT ;  /* 0x0000003fc500780c */ /* 0x000fe40003f45270 */
[----:B------:R-:W-:-:S04]  /*4620*/  SEL R66, R66, R132, !P0 ;  /* 0x0000008442427207 */ /* 0x000fc80004000000 */
[----:B------:R-:W-:Y:S01]  /*4630*/  LEA R66, R66, UR22, 0x3 ;  /* 0x0000001642427c11 */ /* 0x000fe2000f8e18ff */
[C---:B0-----:R-:W-:Y:S01]  /*4640*/  FMUL.FTZ R122, R62.reuse, R65 ;  /* 0x000000413e7a7220 */ /* 0x041fe20000410000 */
[----:B------:R-:W-:Y:S01]  /*4650*/  FMUL.FTZ R123, R62, R63 ;  /* 0x0000003f3e7b7220 */ /* 0x000fe20000410000 */
[----:B------:R-:W-:Y:S04]  /*4660*/  BSSY.RECONVERGENT B0, `(.L_x_7638) ;  /* 0x0000054000007945 */ /* 0x000fe80003800200 */
[----:B------:R0:W-:Y:S01]  /*4670*/  STS.64 [R66+0x39e0], R122 ;  /* 0x0039e07a42007388 */ /* 0x0001e20000000a00 */
[----:B------:R-:W-:Y:S01]  /*4680*/  FMUL.FTZ R146, R115, R146 ;  /* 0x0000009273927220 */ /* 0x000fe20000410000 */
[C---:B-1----:R-:W-:Y:S01]  /*4690*/  FMUL.FTZ R165, R70.reuse, R165 ;  /* 0x000000a546a57220 */ /* 0x042fe20000410000 */
        /* <DEDUP_REMOVED lines=37> */
[----:B--2---:R-:W-:Y:S02]  /*48f0*/  SHF.L.U32 R119, R119, 0x10, RZ ;  /* 0x0000001077777819 */ /* 0x004fe400000006ff */
        /* <DEDUP_REMOVED lines=40> */
.L_x_7639:
[----:B------:R-:W-:-:S06]  /*4b80*/  LEA R114, R197, UR22, 0x3 ;  /* 0x00000016c5727c11 */ /* 0x000fcc000f8e18ff */
[----:B------:R-:W0:Y:S02]  /*4b90*/  LDS.64 R114, [R114+0x49e8] ;  /* 0x0049e80072727984 */ /* 0x000e240000000a00 */
.L_x_7640:
[----:B------:R-:W-:Y:S05]  /*4ba0*/  BSYNC.RECONVERGENT B0 ;  /* 0x0000000000007941 */ /* 0x000fea0003800200 */
.L_x_7638:
        /* <DEDUP_REMOVED lines=158> */
[C---:B------:R-:W-:Y:S01]  /*5590*/  FMUL.FTZ R229, R3.reuse, R186 ;  /* 0x000000ba03e57220 */ /* 0x040fe20000410000 */
[C---:B------:R-:W-:Y:S01]  /*55a0*/  FMUL.FTZ R70, R148.reuse, R66 ;  /* 0x0000004294467220 */ /* 0x040fe20000410000 */
[----:B------:R-:W-:Y:S01]  /*55b0*/  FMUL.FTZ R230, R3, R187 ;  /* 0x000000bb03e67220 */ /* 0x000fe20000410000 */
[----:B------:R-:W-:Y:S01]  /*55c0*/  FFMA.FTZ R65, R143, R198, R68 ;  /* 0x000000c68f417223 */ /* 0x000fe20000010044 */
[-C--:B------:R-:W-:Y:S01]  /*55d0*/  FMUL.FTZ R68, R148, R67.reuse ;  /* 0x0000004394447220 */ /* 0x080fe20000410000 */
[----:B------:R-:W-:Y:S01]  /*55e0*/  FFMA.FTZ R67, R149, R67, R70 ;  /* 0x0000004395437223 */ /* 0x000fe20000010046 */
[----:B------:R-:W-:-:S02]  /*55f0*/  LEA R198, R197, UR22, 0x4 ;  /* 0x00000016c5c67c11 */ /* 0x000fc4000f8e20ff */
[----:B------:R-:W-:Y:S01]  /*5600*/  FFMA.FTZ R69, R149, R66, -R68 ;  /* 0x0000004295457223 */ /* 0x000fe20000010844 */
[----:B------:R-:W-:Y:S01]  /*5610*/  FFMA.FTZ R67, R54, R221, R67 ;  /* 0x000000dd36437223 */ /* 0x000fe20000010043 */
[----:B------:R-:W-:Y:S02]  /*5620*/  LOP3.LUT R2, R2, 0xfffffffd, RZ, 0xc0, !PT ;  /* 0xfffffffd02027812 */ /* 0x000fe400078ec0ff */
        /* <DEDUP_REMOVED lines=34> */
[C---:B------:R-:W-:Y:S01]  /*5850*/  ISETP.GE.AND P4, PT, R97.reuse, 0x10, PT ;  /* 0x000000106100780c */ /* 0x040fe20003f86270 */
[----:B------:R-:W-:Y:S01]  /*5860*/  UMOV UR28, 0xffffffff ;  /* 0xffffffff001c7882 */ /* 0x000fe20000000000 */
[----:B------:R-:W-:Y:S02]  /*5870*/  LOP3.LUT R2, R2, 0xfffffffe, RZ, 0xc0, !PT ;  /* 0xfffffffe02027812 */ /* 0x000fe400078ec0ff */
[C---:B------:R-:W-:Y:S02]  /*5880*/  ISETP.GE.AND P2, PT, R97.reuse, 0x8, PT ;  /* 0x000000086100780c */ /* 0x040fe40003f46270 */
[C---:B------:R-:W-:Y:S02]  /*5890*/  ISETP.GE.AND P3, PT, R97.reuse, 0x4, PT ;  /* 0x000000046100780c */ /* 0x040fe40003f66270 */
[----:B------:R-:W-:-:S05]  /*58a0*/  ISETP.GE.AND P5, PT, R97, 0x1, PT ;  /* 0x000000016100780c */ /* 0x000fca0003fa6270 */
[----:B------:R-:W-:Y:S02]  /*58b0*/  @P4 LOP3.LUT R2, R2, 0x1, RZ, 0xfc, !PT ;  /* 0x0000000102024812 */ /* 0x000fe400078efcff */
[----:B------:R-:W-:Y:S02]  /*58c0*/  ISETP.GE.AND P4, PT, R97, 0x2, PT ;  /* 0x000000026100780c */ /* 0x000fe40003f86270 */
[----:B---3--:R-:W-:-:S05]  /*58d0*/  LEA R197, R197, R198, 0x4 ;  /* 0x000000c6c5c57211 */ /* 0x008fca00078e20ff */
[----:B--2---:R-:W-:Y:S04]  /*58e0*/  LDS.128 R64, [R197+0x31d0] ;  /* 0x0031d000c5407984 */ /* 0x004fe80000000c00 */
[----:B------:R-:W2:Y:S02]  /*58f0*/  LDS.128 R68, [R197+0x31e0] ;  /* 0x0031e000c5447984 */ /* 0x000ea40000000c00 */
[-C--:B--2---:R-:W-:Y:S01]  /*5900*/  FMUL.FTZ R233, R67, R69.reuse ;  /* 0x0000004543e97220 */ /* 0x084fe20000410000 */
[----:B------:R-:W-:-:S03]  /*5910*/  FMUL.FTZ R246, R66, R69 ;  /* 0x0000004542f67220 */ /* 0x000fc60000410000 */
[-C--:B------:R-:W-:Y:S01]  /*5920*/  FFMA.FTZ R233, R66, R68.reuse, -R233 ;  /* 0x0000004442e97223 */ /* 0x080fe200000108e9 */
[----:B------:R-:W-:-:S03]  /*5930*/  FFMA.FTZ R246, R67, R68, R246 ;  /* 0x0000004443f67223 */ /* 0x000fc600000100f6 */
[----:B------:R-:W-:Y:S01]  /*5940*/  FADD.FTZ R242, R70, R233 ;  /* 0x000000e946f27221 */ /* 0x000fe20000010000 */
[-C--:B------:R-:W-:Y:S01]  /*5950*/  FMUL.FTZ R233, R65, R69.reuse ;  /* 0x0000004541e97220 */ /* 0x080fe20000410000 */
[C---:B------:R-:W-:Y:S01]  /*5960*/  FMUL.FTZ R70, R64.reuse, R69 ;  /* 0x0000004540467220 */ /* 0x040fe20000410000 */
[----:B------:R-:W-:Y:S02]  /*5970*/  FADD.FTZ R245, R71, R246 ;  /* 0x000000f647f57221 */ /* 0x000fe40000010000 */
[-C--:B------:R-:W-:Y:S01]  /*5980*/  FFMA.FTZ R244, R64, R68.reuse, -R233 ;  /* 0x0000004440f47223 */ /* 0x080fe200000108e9 */
[----:B------:R-:W-:Y:S01]  /*5990*/  FFMA.FTZ R243, R65, R68, R70 ;  /* 0x0000004441f37223 */ /* 0x000fe20000010046 */
        /* <DEDUP_REMOVED lines=61> */
.L_x_7763:
        /* <DEDUP_REMOVED lines=13> */
.L_x_7766:
[----:B------:R-:W-:-:S03]  /*5e40*/  UMOV UR28, 0xffffffff ;  /* 0xffffffff001c7882 */ /* 0x000fc60000000000 */
[----:B------:R-:W-:Y:S05]  /*5e50*/  BRA.DIV UR28, `(.L_x_7644) ;  /* 0x0000007a1c907947 */ /* 0x000fea000b800000 */
.L_x_7769:
[----:B------:R-:W-:-:S03]  /*5e60*/  UMOV UR28, 0xffffffff ;  /* 0xffffffff001c7882 */ /* 0x000fc60000000000 */
[----:B------:R-:W-:Y:S05]  /*5e70*/  BRA.DIV UR28, `(.L_x_7645) ;  /* 0x0000007a1cb07947 */ /* 0x000fea000b800000 */
.L_x_7772:
[----:B------:R-:W-:-:S03]  /*5e80*/  UMOV UR28, 0xffffffff ;  /* 0xffffffff001c7882 */ /* 0x000fc60000000000 */
[----:B------:R-:W-:Y:S05]  /*5e90*/  BRA.DIV UR28, `(.L_x_7646) ;  /* 0x0000007a1cd07947 */ /* 0x000fea000b800000 */
.L_x_7775:
        /* <DEDUP_REMOVED lines=10> */
.L_x_7785:
[C---:B0---4-:R-:W-:Y:S01]  /*5f40*/  FMUL.FTZ R69, R244.reuse, R63 ;  /* 0x0000003ff4457220 */ /* 0x051fe20000410000 */
[----:B------:R-:W-:-:S03]  /*5f50*/  FMUL.FTZ R68, R244, R61 ;  /* 0x0000003df4447220 */ /* 0x000fc60000410000 */
[C---:B---3--:R-:W-:Y:S01]  /*5f60*/  FFMA.FTZ R70, R243.reuse, R62, R69 ;  /* 0x0000003ef3467223 */ /* 0x048fe20000010045 */
[C---:B------:R-:W-:Y:S01]  /*5f70*/  FMUL.FTZ R69, R243.reuse, R63 ;  /* 0x0000003ff3457220 */ /* 0x040fe20000410000 */
[C---:B------:R-:W-:Y:S01]  /*5f80*/  FFMA.FTZ R68, R243.reuse, R60, R68 ;  /* 0x0000003cf3447223 */ /* 0x040fe20000010044 */
[----:B------:R-:W-:Y:S01]  /*5f90*/  FMUL.FTZ R243, R243, R61 ;  /* 0x0000003df3f37220 */ /* 0x000fe20000410000 */
[----:B------:R-:W-:Y:S01]  /*5fa0*/  @P0 FADD.FTZ R63, R245, R70 ;  /* 0x00000046f53f0221 */ /* 0x000fe20000010000 */
[C---:B------:R-:W-:Y:S02]  /*5fb0*/  FFMA.FTZ R69, R244.reuse, R62, -R69 ;  /* 0x0000003ef4457223 */ /* 0x040fe40000010845 */
[----:B------:R-:W-:Y:S01]  /*5fc0*/  FSEL R61, R61, R68, !P0 ;  /* 0x000000443d3d7208 */ /* 0x000fe20004000000 */
[----:B------:R-:W-:Y:S01]  /*5fd0*/  @P0 FFMA.FTZ R60, R244, R60, -R243 ;  /* 0x0000003cf43c0223 */ /* 0x000fe200000108f3 */
[----:B------:R-:W-:Y:S01]  /*5fe0*/  @P0 FADD.FTZ R62, R242, R69 ;  /* 0x00000045f23e0221 */ /* 0x000fe20000010000 */
[----:B------:R-:W-:-:S03]  /*5ff0*/  FMUL.FTZ R69, R65, R63 ;  /* 0x0000003f41457220 */ /* 0x000fc60000410000 */
[CC--:B------:R-:W-:Y:S01]  /*6000*/  FMUL.FTZ R68, R65.reuse, R62.reuse ;  /* 0x0000003e41447220 */ /* 0x0c0fe20000410000 */
[C---:B------:R-:W-:Y:S01]  /*6010*/  FFMA.FTZ R71, R64.reuse, R62, -R69 ;  /* 0x0000003e40477223 */ /* 0x040fe20000010845 */
[C---:B------:R-:W-:Y:S01]  /*6020*/  FMUL.FTZ R69, R65.reuse, R61 ;  /* 0x0000003d41457220 */ /* 0x040fe20000410000 */
[----:B------:R0:W-:Y:S01]  /*6030*/  STS.128 [R197+0x31d0], R60 ;  /* 0x0031d03cc5007388 */ /* 0x0001e20000000c00 */
[C---:B------:R-:W-:Y:S01]  /*6040*/  FFMA.FTZ R70, R64.reuse, R63, R68 ;  /* 0x0000003f40467223 */ /* 0x040fe20000010044 */
[-C--:B------:R-:W-:Y:S01]  /*6050*/  FMUL.FTZ R68, R65, R60.reuse ;  /* 0x0000003c41447220 */ /* 0x080fe20000410000 */
[----:B0-----:R-:W-:-:S03]  /*6060*/  FFMA.FTZ R60, R64, R60, -R69 ;  /* 0x0000003c403c7223 */ /* 0x001fc60000010845 */
[----:B------:R-:W-:Y:S01]  /*6070*/  FFMA.FTZ R61, R64, R61, R68 ;  /* 0x0000003d403d7223 */ /* 0x000fe20000010044 */
[----:B------:R-:W-:Y:S01]  /*6080*/  FADD.FTZ R62, R66, R71 ;  /* 0x00000047423e7221 */ /* 0x000fe20000010000 */
[----:B------:R-:W-:-:S05]  /*6090*/  FADD.FTZ R63, R67, R70 ;  /* 0x00000046433f7221 */ /* 0x000fca0000010000 */
[----:B------:R3:W-:Y:S02]  /*60a0*/  STS.128 [R197+0x31e0], R60 ;  /* 0x0031e03cc5007388 */ /* 0x0007e40000000c00 */
.L_x_7641:
[----:B---3--:R-:W3:Y:S01]  /*60b0*/  S2R R197, SR_TID.X ;  /* 0x0000000000c57919 */ /* 0x008ee20000002100 */
[----:B------:R-:W-:Y:S05]  /*60c0*/  WARPSYNC.ALL ;  /* 0x0000000000007948 */ /* 0x000fea0003800000 */
[C---:B---3--:R-:W-:Y:S01]  /*60d0*/  LOP3.LUT P0, RZ, R197.reuse, 0x1f, RZ, 0xc0, !PT ;  /* 0x0000001fc5ff7812 */ /* 0x048fe2000780c0ff */
[CC--:B-----5:R-:W-:Y:S01]  /*60e0*/  FMUL.FTZ R62, R140.reuse, R185.reuse ;  /* 0x000000b98c3e7220 */ /* 0x0e0fe20000410000 */
[-C--:B------:R-:W-:Y:S01]  /*60f0*/  FMUL.FTZ R60, R140, R196.reuse ;  /* 0x000000c48c3c7220 */ /* 0x080fe20000410000 */
[----:B------:R-:W-:Y:S01]  /*6100*/  BAR.SYNC.DEFER_BLOCKING 0x0 ;  /* 0x0000000000007b1d */ /* 0x000fe20000010000 */
[----:B------:R-:W-:Y:S01]  /*6110*/  ISETP.GT.U32.AND P2, PT, R197, 0x1f, PT ;  /* 0x0000001fc500780c */ /* 0x000fe20003f44070 */
[C---:B------:R-:W-:Y:S01]  /*6120*/  FFMA.FTZ R61, R141.reuse, R196, -R62 ;  /* 0x000000c48d3d7223 */ /* 0x040fe2000001083e */
[----:B------:R-:W-:-:S03]  /*6130*/  FFMA.FTZ R60, R141, R185, R60 ;  /* 0x000000b98d3c7223 */ /* 0x000fc6000001003c */
[----:B------:R-:W-:Y:S01]  /*6140*/  FADD.FTZ R61, R170, R61 ;  /* 0x0000003daa3d7221 */ /* 0x000fe20000010000 */
[----:B------:R-:W-:-:S03]  /*6150*/  FADD.FTZ R60, R125, R60 ;  /* 0x0000003c7d3c7221 */ /* 0x000fc60000010000 */
[C---:B------:R-:W-:Y:S01]  /*6160*/  FMUL.FTZ R62, R142.reuse, R61 ;  /* 0x0000003d8e3e7220 */ /* 0x040fe20000410000 */
[----:B--2---:R-:W-:-:S03]  /*6170*/  FMUL.FTZ R64, R142, R60 ;  /* 0x0000003c8e407220 */ /* 0x004fc60000410000 */
[C---:B------:R-:W-:Y:S01]  /*6180*/  FFMA.FTZ R63, R143.reuse, R60, R62 ;  /* 0x0000003c8f3f7223 */ /* 0x040fe2000001003e */
[----:B01----:R-:W-:Y:S01]  /*6190*/  FMUL.FTZ R60, R140, R115 ;  /* 0x000000738c3c7220 */ /* 0x003fe20000410000 */
[----:B------:R-:W-:Y:S01]  /*61a0*/  FFMA.FTZ R66, R143, R61, -R64 ;  /* 0x0000003d8f427223 */ /* 0x000fe20000010840 */
[C---:B------:R-:W-:Y:S01]  /*61b0*/  FMUL.FTZ R61, R141.reuse, R115 ;  /* 0x000000738d3d7220 */ /* 0x040fe20000410000 */
[----:B------:R-:W-:Y:S01]  /*61c0*/  FADD.FTZ R63, R126, R63 ;  /* 0x0000003f7e3f7221 */ /* 0x000fe20000010000 */
[-C--:B------:R-:W-:Y:S01]  /*61d0*/  FFMA.FTZ R60, R141, R114.reuse, -R60 ;  /* 0x000000728d3c7223 */ /* 0x080fe2000001083c */
[----:B------:R-:W-:Y:S01]  /*61e0*/  FADD.FTZ R66, R171, R66 ;  /* 0x00000042ab427221 */ /* 0x000fe20000010000 */
[----:B------:R-:W-:Y:S02]  /*61f0*/  FFMA.FTZ R61, -R140, R114, -R61 ;  /* 0x000000728c3d7223 */ /* 0x000fe4000001093d */
[C---:B------:R-:W-:Y:S01]  /*6200*/  FMUL.FTZ R64, R142.reuse, R60 ;  /* 0x0000003c8e407220 */ /* 0x040fe20000410000 */
[----:B------:R-:W0:Y:S01]  /*6210*/  LDS.64 R68, [R198+0x31d8] ;  /* 0x0031d800c6447984 */ /* 0x000e220000000a00 */
[----:B------:R-:W-:-:S02]  /*6220*/  FMUL.FTZ R62, R142, R61 ;  /* 0x0000003d8e3e7220 */ /* 0x000fc40000410000 */
[C---:B------:R-:W-:Y:S01]  /*6230*/  FFMA.FTZ R64, R143.reuse, R61, -R64 ;  /* 0x0000003d8f407223 */ /* 0x040fe20000010840 */
[CC--:B------:R-:W-:Y:S01]  /*6240*/  FMUL.FTZ R61, R144.reuse, R63.reuse ;  /* 0x0000003f903d7220 */ /* 0x0c0fe20000410000 */
[----:B------:R-:W-:Y:S01]  /*6250*/  FFMA.FTZ R62, R143, R60, R62 ;  /* 0x0000003c8f3e7223 */ /* 0x000fe2000001003e */
[CC--:B------:R-:W-:Y:S02]  /*6260*/  FMUL.FTZ R60, R144.reuse, R66.reuse ;  /* 0x00000042903c7220 */ /* 0x0c0fe40000410000 */
[C---:B------:R-:W-:Y:S01]  /*6270*/  FFMA.FTZ R65, R145.reuse, R66, -R61 ;  /* 0x0000004291417223 */ /* 0x040fe2000001083d */
[C---:B------:R-:W-:Y:S01]  /*6280*/  FMUL.FTZ R61, R144.reuse, R64 ;  /* 0x00000040903d7220 */ /* 0x040fe20000410000 */
[C---:B------:R-:W-:Y:S01]  /*6290*/  FFMA.FTZ R60, R145.reuse, R63, R60 ;  /* 0x0000003f913c7223 */ /* 0x040fe2000001003c */
[-C--:B------:R-:W-:Y:S01]  /*62a0*/  FMUL.FTZ R63, R144, R62.reuse ;  /* 0x0000003e903f7220 */ /* 0x080fe20000410000 */
[----:B------:R-:W-:Y:S01]  /*62b0*/  FADD.FTZ R65, R172, R65 ;  /* 0x00000041ac417221 */ /* 0x000fe20000010000 */
[----:B------:R-:W-:Y:S01]  /*62c0*/  FFMA.FTZ R61, R145, R62, R61 ;  /* 0x0000003e913d7223 */ /* 0x000fe2000001003d */
[----:B------:R-:W-:Y:S01]  /*62d0*/  FADD.FTZ R60, R127, R60 ;  /* 0x0000003c7f3c7221 */ /* 0x000fe20000010000 */
[----:B------:R-:W-:Y:S01]  /*62e0*/  FFMA.FTZ R63, R145, R64, -R63 ;  /* 0x00000040913f7223 */ /* 0x000fe2000001083f */
[----:B------:R-:W-:-:S02]  /*62f0*/  FMUL.FTZ R62, R146, R65 ;  /* 0x00000041923e7220 */ /* 0x000fc40000410000 */
[CC--:B------:R-:W-:Y:S02]  /*6300*/  FMUL.FTZ R64, R146.reuse, R60.reuse ;  /* 0x0000003c92407220 */ /* 0x0c0fe40000410000 */
[C---:B------:R-:W-:Y:S01]  /*6310*/  FFMA.FTZ R67, R147.reuse, R60, R62 ;  /* 0x0000003c93437223 */ /* 0x040fe2000001003e */
[C---:B------:R-:W-:Y:S01]  /*6320*/  FMUL.FTZ R60, R146.reuse, R63 ;  /* 0x0000003f923c7220 */ /* 0x040fe20000410000 */
[C---:B------:R-:W-:Y:S01]  /*6330*/  FFMA.FTZ R64, R147.reuse, R65, -R64 ;  /* 0x0000004193407223 */ /* 0x040fe20000010840 */
[-C--:B------:R-:W-:Y:S01]  /*6340*/  FMUL.FTZ R62, R146, R61.reuse ;  /* 0x0000003d923e7220 */ /* 0x080fe20000410000 */
[----:B------:R-:W-:Y:S01]  /*6350*/  FADD.FTZ R67, R128, R67 ;  /* 0x0000004380437221 */ /* 0x000fe20000010000 */
[----:B------:R-:W-:Y:S01]  /*6360*/  FFMA.FTZ R60, R147, R61, R60 ;  /* 0x0000003d933c7223 */ /* 0x000fe2000001003c */
[----:B------:R-:W-:Y:S01]  /*6370*/  FADD.FTZ R64, R173, R64 ;  /* 0x00000040ad407221 */ /* 0x000fe20000010000 */
[----:B------:R-:W-:Y:S01]  /*6380*/  FFMA.FTZ R62, R147, R63, -R62 ;  /* 0x0000003f933e7223 */ /* 0x000fe2000001083e */
[C---:B------:R-:W-:Y:S01]  /*6390*/  FMUL.FTZ R61, R148.reuse, R67 ;  /* 0x00000043943d7220 */ /* 0x040fe20000410000 */
[C---:B------:R-:W-:Y:S01]  /*63a0*/  FMUL.FTZ R63, R148.reuse, R60 ;  /* 0x0000003c943f7220 */ /* 0x040fe20000410000 */
[----:B------:R-:W-:-:S02]  /*63b0*/  FMUL.FTZ R66, R148, R64 ;  /* 0x0000004094427220 */ /* 0x000fc40000410000 */
[C---:B------:R-:W-:Y:S01]  /*63c0*/  FFMA.FTZ R65, R149.reuse, R64, -R61 ;  /* 0x0000004095417223 */ /* 0x040fe2000001083d */
[-C--:B------:R-:W-:Y:S01]  /*63d0*/  FMUL.FTZ R61, R148, R62.reuse ;  /* 0x0000003e943d7220 */ /* 0x080fe20000410000 */
[C---:B------:R-:W-:Y:S01]  /*63e0*/  FFMA.FTZ R66, R149.reuse, R67, R66 ;  /* 0x0000004395427223 */ /* 0x040fe20000010042 */
[C---:B------:R-:W-:Y:S01]  /*63f0*/  FFMA.FTZ R63, R149.reuse, R62, -R63 ;  /* 0x0000003e953f7223 */ /* 0x040fe2000001083f */
[----:B------:R-:W-:Y:S01]  /*6400*/  FADD.FTZ R65, R174, R65 ;  /* 0x00000041ae417221 */ /* 0x000fe20000010000 */
[----:B------:R-:W-:Y:S01]  /*6410*/  FFMA.FTZ R61, R149, R60, R61 ;  /* 0x0000003c953d7223 */ /* 0x000fe2000001003d */
[----:B------:R-:W-:Y:S02]  /*6420*/  FADD.FTZ R66, R129, R66 ;  /* 0x0000004281427221 */ /* 0x000fe40000010000 */
[C---:B------:R-:W-:Y:S01]  /*6430*/  FMUL.FTZ R60, R150.reuse, R65 ;  /* 0x00000041963c7220 */ /* 0x040fe20000410000 */
[C---:B0-----:R-:W-:Y:S01]  /*6440*/  FMUL.FTZ R71, R123.reuse, R68 ;  /* 0x000000447b477220 */ /* 0x041fe20000410000 */
[CC--:B------:R-:W-:Y:S01]  /*6450*/  FMUL.FTZ R62, R150.reuse, R66.reuse ;  /* 0x00000042963e7220 */ /* 0x0c0fe20000410000 */
[----:B------:R-:W-:Y:S01]  /*6460*/  FMUL.FTZ R123, R123, R69 ;  /* 0x000000457b7b7220 */ /* 0x000fe20000410000 */
        /* <DEDUP_REMOVED lines=8> */
[CC--:B------:R-:W-:Y:S01]  /*64f0*/  FMUL.FTZ R61, R152.reuse, R67.reuse ;  /* 0x00000043983d7220 */ /* 0x0c0fe20000410000 */
[C---:B------:R-:W-:Y:S01]  /*6500*/  FMUL.FTZ R63, R152.reuse, R60 ;  /* 0x0000003c983f7220 */ /* 0x040fe20000410000 */
[----:B------:R-:W-:Y:S01]  /*6510*/  FMUL.FTZ R66, R152, R64 ;  /* 0x0000004098427220 */ /* 0x000fe20000410000 */
[----:B------:R-:W-:Y:S01]  /*6520*/  FFMA.FTZ R68, R122, R68, -R123 ;  /* 0x000000447a447223 */ /* 0x000fe2000001087b */
[C---:B------:R-:W-:Y:S01]  /*6530*/  FFMA.FTZ R65, R153.reuse, R64, -R61 ;  /* 0x0000004099417223 */ /* 0x040fe2000001083d */
[-C--:B------:R-:W-:Y:S01]  /*6540*/  FMUL.FTZ R61, R152, R62.reuse ;  /* 0x0000003e983d7220 */ /* 0x080fe20000410000 */
[C---:B------:R-:W-:Y:S01]  /*6550*/  FFMA.FTZ R66, R153.reuse, R67, R66 ;  /* 0x0000004399427223 */ /* 0x040fe20000010042 */
[C---:B------:R-:W-:Y:S01]  /*6560*/  FFMA.FTZ R63, R153.reuse, R62, -R63 ;  /* 0x0000003e993f7223 */ /* 0x040fe2000001083f */
[----:B------:R-:W-:Y:S01]  /*6570*/  FADD.FTZ R65, R176, R65 ;  /* 0x00000041b0417221 */ /* 0x000fe20000010000 */
[----:B------:R-:W-:Y:S01]  /*6580*/  FFMA.FTZ R61, R153, R60, R61 ;  /* 0x0000003c993d7223 */ /* 0x000fe2000001003d */
[----:B------:R-:W-:Y:S01]  /*6590*/  FADD.FTZ R66, R131, R66 ;  /* 0x0000004283427221 */ /* 0x000fe20000010000 */
[----:B------:R-:W-:Y:S01]  /*65a0*/  FFMA.FTZ R199, R77, R199, R68 ;  /* 0x000000c74dc77223 */ /* 0x000fe20000010044 */
        /* <DEDUP_REMOVED lines=20> */
[C---:B------:R-:W-:Y:S02]  /*66f0*/  FMUL.FTZ R60, R158.reuse, R65 ;  /* 0x000000419e3c7220 */ /* 0x040fe40000410000 */
[----:B------:R-:W-:-:S02]  /*6700*/  FMUL.FTZ R62, R158, R66 ;  /* 0x000000429e3e7220 */ /* 0x000fc40000410000 */
        /* <DEDUP_REMOVED lines=32> */
[----:B------:R-:W-:Y:S01]  /*6910*/  FMUL.FTZ R61, R164, R62 ;  /* 0x0000003ea43d7220 */ /* 0x000fe20000410000 */
[C---:B------:R-:W-:Y:S02]  /*6920*/  FFMA.FTZ R66, R165.reuse, R67, R66 ;  /* 0x00000043a5427223 */ /* 0x040fe40000010042 */
[----:B------:R-:W-:Y:S01]  /*6930*/  FADD.FTZ R65, R182, R65 ;  /* 0x00000041b6417221 */ /* 0x000fe20000010000 */
[C---:B------:R-:W-:Y:S01]  /*6940*/  FFMA.FTZ R60, R165.reuse, R60, R61 ;  /* 0x0000003ca53c7223 */ /* 0x040fe2000001003d */
[----:B------:R-:W-:Y:S01]  /*6950*/  FFMA.FTZ R61, R165, R62, -R63 ;  /* 0x0000003ea53d7223 */ /* 0x000fe2000001083f */
[----:B------:R-:W-:Y:S01]  /*6960*/  FADD.FTZ R66, R137, R66 ;  /* 0x0000004289427221 */ /* 0x000fe20000010000 */
[----:B------:R-:W-:-:S03]  /*6970*/  FMUL.FTZ R62, R166, R65 ;  /* 0x00000041a63e7220 */ /* 0x000fc60000410000 */
[CC--:B------:R-:W-:Y:S01]  /*6980*/  FMUL.FTZ R64, R166.reuse, R66.reuse ;  /* 0x00000042a6407220 */ /* 0x0c0fe20000410000 */
[C---:B------:R-:W-:Y:S01]  /*6990*/  FFMA.FTZ R63, R167.reuse, R66, R62 ;  /* 0x00000042a73f7223 */ /* 0x040fe2000001003e */
[----:B------:R-:W-:Y:S02]  /*69a0*/  MOV R62, UR45 ;  /* 0x0000002d003e7c02 */ /* 0x000fe40008000f00 */
[----:B------:R-:W-:Y:S01]  /*69b0*/  FFMA.FTZ R66, R167, R65, -R64 ;  /* 0x00000041a7427223 */ /* 0x000fe20000010840 */
[-C--:B------:R-:W-:Y:S01]  /*69c0*/  FMUL.FTZ R64, R166, R60.reuse ;  /* 0x0000003ca6407220 */ /* 0x080fe20000410000 */
[----:B------:R-:W-:Y:S01]  /*69d0*/  ISETP.LE.OR P0, PT, R62, UR11, P0 ;  /* 0x0000000b3e007c0c */ /* 0x000fe20008703670 */
        /* <DEDUP_REMOVED lines=8> */
[C---:B------:R-:W-:Y:S01]  /*6a60*/  FFMA.FTZ R70, R169.reuse, R63, R62 ;  /* 0x0000003fa9467223 */ /* 0x040fe2000001003e */
[----:B------:R-:W-:Y:S01]  /*6a70*/  FFMA.FTZ R67, R169, R66, -R65 ;  /* 0x00000042a9437223 */ /* 0x000fe20000010841 */
[-C--:B------:R-:W-:Y:S01]  /*6a80*/  FMUL.FTZ R62, R168, R60.reuse ;  /* 0x0000003ca83e7220 */ /* 0x080fe20000410000 */
[----:B------:R-:W-:Y:S01]  /*6a90*/  VOTEU.ALL UP0, P0 ;  /* 0x0000000000ff7886 */ /* 0x000fe20000000000 */
[----:B------:R-:W-:Y:S01]  /*6aa0*/  FADD.FTZ R66, R139, R70 ;  /* 0x000000468b427221 */ /* 0x000fe20000010000 */
[----:B------:R-:W-:Y:S01]  /*6ab0*/  FFMA.FTZ R70, R122, R69, R71 ;  /* 0x000000457a467223 */ /* 0x000fe20000010047 */
[----:B------:R-:W-:Y:S01]  /*6ac0*/  FFMA.FTZ R64, R169, R60, R64 ;  /* 0x0000003ca9407223 */ /* 0x000fe20000010040 */
[----:B------:R-:W-:Y:S01]  /*6ad0*/  HFMA2 R60, -RZ, RZ, 1.875, 0 ;  /* 0x3f800000ff3c7431 */ /* 0x000fe200000001ff */
[----:B------:R-:W-:Y:S01]  /*6ae0*/  @!UP0 ULEA UR28, UR8, UR22, 0x4 ;  /* 0x00000016081c8291 */ /* 0x000fe2000f8e20ff */
[----:B------:R-:W-:Y:S01]  /*6af0*/  FFMA.FTZ R200, R77, R200, R70 ;  /* 0x000000c84dc87223 */ /* 0x000fe20000010046 */
[----:B------:R-:W-:Y:S01]  /*6b00*/  FFMA.FTZ R65, R169, R61, -R62 ;  /* 0x0000003da9417223 */ /* 0x000fe2000001083e */
[----:B------:R-:W-:-:S02]  /*6b10*/  CS2R R62, SRZ ;  /* 0x00000000003e7805 */ /* 0x000fc4000001ff00 */
[----:B------:R-:W-:Y:S01]  /*6b20*/  MOV R61, RZ ;  /* 0x000000ff003d7202 */ /* 0x000fe20000000f00 */
[----:B------:R-:W-:Y:S01]  /*6b30*/  FMUL.FTZ R68, R168, R200 ;  /* 0x000000c8a8447220 */ /* 0x000fe20000410000 */
[----:B------:R-:W-:-:S03]  /*6b40*/  FADD.FTZ R67, R184, R67 ;  /* 0x00000043b8437221 */ /* 0x000fc60000010000 */
[CC--:B------:R-:W-:Y:S01]  /*6b50*/  FFMA.FTZ R69, R169.reuse, R199.reuse, -R68 ;  /* 0x000000c7a9457223 */ /* 0x0c0fe20000010844 */
[----:B------:R-:W0:Y:S03]  /*6b60*/  @!P0 LDS.128 R60, [UR28+0x4be0] ;  /* 0x004be01cff3c8984 */ /* 0x000e260008000c00 */
[----:B------:R-:W-:Y:S01]  /*6b70*/  FFMA.FTZ R202, R76, R202, R69 ;  /* 0x000000ca4cca7223 */ /* 0x000fe20000010045 */
[----:B------:R-:W-:Y:S01]  /*6b80*/  FMUL.FTZ R69, R168, R199 ;  /* 0x000000c7a8457220 */ /* 0x000fe20000410000 */
[----:B------:R1:W-:Y:S03]  /*6b90*/  STS.128 [R198+0x35e0], R64 ;  /* 0x0035e040c6007388 */ /* 0x0003e60000000c00 */
[----:B-1----:R-:W-:-:S04]  /*6ba0*/  FFMA.FTZ R64, R169, R200, R69 ;  /* 0x000000c8a9407223 */ /* 0x002fc80000010045 */
        /* <DEDUP_REMOVED lines=86> */
[----:B0-----:R-:W-:Y:S05]  /*7110*/  @P2 BRA `(.L_x_7648) ;  /* 0x0000000800b82947 */ /* 0x001fea0003800000 */
[----:B------:R-:W-:Y:S01]  /*7120*/  LEA R122, R197, R198, 0x4 ;  /* 0x000000c6c57a7211 */ /* 0x000fe200078e20ff */
[----:B------:R-:W-:-:S04]  /*7130*/  UMOV UR28, 0xffffffff ;  /* 0xffffffff001c7882 */ /* 0x000fc80000000000 */
[----:B------:R-:W-:Y:S04]  /*7140*/  LDS.128 R68, [R122+0x35e0] ;  /* 0x0035e0007a447984 */ /* 0x000fe80000000c00 */
[----:B------:R-:W0:Y:S02]  /*7150*/  LDS.128 R64, [R122+0x35f0] ;  /* 0x0035f0007a407984 */ /* 0x000e240000000c00 */
[C---:B0-----:R-:W-:Y:S01]  /*7160*/  FMUL.FTZ R98, R69.reuse, R66 ;  /* 0x0000004245627220 */ /* 0x041fe20000410000 */
[C---:B------:R-:W-:Y:S01]  /*7170*/  FMUL.FTZ R247, R69.reuse, R67 ;  /* 0x0000004345f77220 */ /* 0x040fe20000410000 */
[C---:B------:R-:W-:Y:S01]  /*7180*/  FMUL.FTZ R245, R69.reuse, R65 ;  /* 0x0000004145f57220 */ /* 0x040fe20000410000 */
[----:B------:R-:W-:Y:S01]  /*7190*/  FMUL.FTZ R246, R69, R64 ;  /* 0x0000004045f67220 */ /* 0x000fe20000410000 */
[C---:B------:R-:W-:Y:S01]  /*71a0*/  FFMA.FTZ R248, R68.reuse, R67, R98 ;  /* 0x0000004344f87223 */ /* 0x040fe20000010062 */
[C---:B------:R-:W-:Y:S01]  /*71b0*/  FFMA.FTZ R247, R68.reuse, R66, -R247 ;  /* 0x0000004244f77223 */ /* 0x040fe200000108f7 */
[----:B------:R-:W-:Y:S01]  /*71c0*/  LOP3.LUT R98, R197, 0x1f, RZ, 0xc0, !PT ;  /* 0x0000001fc5627812 */ /* 0x000fe200078ec0ff */
[C---:B------:R-:W-:Y:S01]  /*71d0*/  FFMA.FTZ R245, R68.reuse, R64, -R245 ;  /* 0x0000004044f57223 */ /* 0x040fe200000108f5 */
[----:B------:R-:W-:Y:S01]  /*71e0*/  FFMA.FTZ R246, R68, R65, R246 ;  /* 0x0000004144f67223 */ /* 0x000fe200000100f6 */
[----:B------:R-:W-:Y:S01]  /*71f0*/  FADD.FTZ R247, R70, R247 ;  /* 0x000000f746f77221 */ /* 0x000fe20000010000 */
[----:B------:R-:W-:Y:S01]  /*7200*/  ISETP.NE.AND P2, PT, R98, 0x1f, PT ;  /* 0x0000001f6200780c */ /* 0x000fe20003f45270 */
[----:B------:R-:W-:Y:S01]  /*7210*/  FADD.FTZ R248, R71, R248 ;  /* 0x000000f847f87221 */ /* 0x000fe20000010000 */
[----:B------:R-:W-:Y:S11]  /*7220*/  BRA.DIV UR28, `(.L_x_7649) ;  /* 0x0000006a1ce07947 */ /* 0x000ff6000b800000 */
[----:B------:R0:W1:Y:S04]  /*7230*/  SHFL.DOWN PT, R69, R245, 0x1, 0x1f ;  /* 0x08201f00f5457f89 */ /* 0x00006800000e0000 */
[----:B------:R0:W2:Y:S04]  /*7240*/  SHFL.DOWN PT, R70, R246, 0x1, 0x1f ;  /* 0x08201f00f6467f89 */ /* 0x0000a800000e0000 */
[----:B------:R0:W3:Y:S04]  /*7250*/  SHFL.DOWN PT, R123, R247, 0x1, 0x1f ;  /* 0x08201f00f77b7f89 */ /* 0x0000e800000e0000 */
[----:B------:R0:W4:Y:S02]  /*7260*/  SHFL.DOWN PT, R68, R248, 0x1, 0x1f ;  /* 0x08201f00f8447f89 */ /* 0x00012400000e0000 */
.L_x_7790:
[----:B------:R-:W-:Y:S04]  /*7270*/  BSSY.RECONVERGENT B0, `(.L_x_7650) ;  /* 0x000000d000007945 */ /* 0x000fe80003800200 */
[----:B------:R-:W-:Y:S05]  /*7280*/  @!P2 BRA `(.L_x_7651) ;  /* 0x00000000002ca947 */ /* 0x000fea0003800000 */
[-C--:B----4-:R-:W-:Y:S01]  /*7290*/  FMUL.FTZ R71, R246, R68.reuse ;  /* 0x00000044f6477220 */ /* 0x090fe20000410000 */
[----:B------:R-:W-:-:S03]  /*72a0*/  FMUL.FTZ R68, R245, R68 ;  /* 0x00000044f5447220 */ /* 0x000fc60000410000 */
[-C--:B---3--:R-:W-:Y:S01]  /*72b0*/  FFMA.FTZ R71, R245, R123.reuse, -R71 ;  /* 0x0000007bf5477223 */ /* 0x088fe20000010847 */
[C---:B------:R-:W-:Y:S01]  /*72c0*/  FFMA.FTZ R123, R246.reuse, R123, R68 ;  /* 0x0000007bf67b7223 */ /* 0x040fe20000010044 */
[-C--:B--2---:R-:W-:Y:S02]  /*72d0*/  FMUL.FTZ R68, R246, R70.reuse ;  /* 0x00000046f6447220 */ /* 0x084fe40000410000 */
[----:B0-----:R-:W-:Y:S01]  /*72e0*/  FADD.FTZ R247, R247, R71 ;  /* 0x00000047f7f77221 */ /* 0x001fe20000010000 */
[----:B------:R-:W-:Y:S01]  /*72f0*/  FMUL.FTZ R71, R245, R70 ;  /* 0x00000046f5477220 */ /* 0x000fe20000410000 */
[C---:B-1----:R-:W-:Y:S01]  /*7300*/  FFMA.FTZ R68, R69.reuse, R245, -R68 ;  /* 0x000000f545447223 */ /* 0x042fe20000010844 */
[----:B------:R-:W-:Y:S02]  /*7310*/  FADD.FTZ R248, R248, R123 ;  /* 0x0000007bf8f87221 */ /* 0x000fe40000010000 */
[----:B------:R-:W-:Y:S02]  /*7320*/  FFMA.FTZ R246, R69, R246, R71 ;  /* 0x000000f645f67223 */ /* 0x000fe40000010047 */
[----:B------:R-:W-:-:S07]  /*7330*/  MOV R245, R68 ;  /* 0x0000004400f57202 */ /* 0x000fce0000000f00 */
.L_x_7651:
[----:B------:R-:W-:Y:S05]  /*7340*/  BSYNC.RECONVERGENT B0 ;  /* 0x0000000000007941 */ /* 0x000fea0003800200 */
.L_x_7650:
[----:B------:R-:W-:Y:S01]  /*7350*/  UMOV UR28, 0xffffffff ;  /* 0xffffffff001c7882 */ /* 0x000fe20000000000 */
[----:B------:R-:W-:Y:S02]  /*7360*/  ISETP.GT.U32.AND P2, PT, R98, 0x1d, PT ;  /* 0x0000001d6200780c */ /* 0x000fe40003f44070 */
[----:B------:R-:W-:Y:S11]  /*7370*/  BRA.DIV UR28, `(.L_x_7652) ;  /* 0x0000006a1cec7947 */ /* 0x000ff6000b800000 */
[----:B-1----:R1:W0:Y:S04]  /*7380*/  SHFL.DOWN PT, R69, R245, 0x2, 0x1f ;  /* 0x08401f00f5457f89 */ /* 0x00222800000e0000 */
[----:B--2---:R1:W2:Y:S04]  /*7390*/  SHFL.DOWN PT, R70, R246, 0x2, 0x1f ;  /* 0x08401f00f6467f89 */ /* 0x0042a800000e0000 */
[----:B---3--:R1:W3:Y:S04]  /*73a0*/  SHFL.DOWN PT, R123, R247, 0x2, 0x1f ;  /* 0x08401f00f77b7f89 */ /* 0x0082e800000e0000 */
[----:B------:R1:W0:Y:S02]  /*73b0*/  SHFL.DOWN PT, R71, R248, 0x2, 0x1f ;  /* 0x08401f00f8477f89 */ /* 0x00022400000e0000 */
.L_x_7796:
        /* <DEDUP_REMOVED lines=8> */
[----:B------:R-:W-:Y:S01]  /*7440*/  FADD.FTZ R248, R248, R71 ;  /* 0x00000047f8f87221 */ /* 0x000fe20000010000 */
[C---:B------:R-:W-:Y:S02]  /*7450*/  FMUL.FTZ R71, R245.reuse, R70 ;  /* 0x00000046f5477220 */ /* 0x040fe40000410000 */
[-C--:B------:R-:W-:Y:S02]  /*7460*/  FFMA.FTZ R68, R245, R69.reuse, -R68 ;  /* 0x00000045f5447223 */ /* 0x080fe40000010844 */
[----:B------:R-:W-:-:S03]  /*7470*/  FFMA.FTZ R246, R246, R69, R71 ;  /* 0x00000045f6f67223 */ /* 0x000fc60000010047 */
[----:B------:R-:W-:-:S07]  /*7480*/  MOV R245, R68 ;  /* 0x0000004400f57202 */ /* 0x000fce0000000f00 */
.L_x_7654:
[----:B------:R-:W-:Y:S05]  /*7490*/  BSYNC.RECONVERGENT B0 ;  /* 0x0000000000007941 */ /* 0x000fea0003800200 */
.L_x_7653:
[----:B------:R-:W-:Y:S01]  /*74a0*/  UMOV UR28, 0xffffffff ;  /* 0xffffffff001c7882 */ /* 0x000fe20000000000 */
[----:B------:R-:W-:Y:S02]  /*74b0*/  ISETP.GT.U32.AND P2, PT, R98, 0x1b, PT ;  /* 0x0000001b6200780c */ /* 0x000fe40003f44070 */
[----:B------:R-:W-:Y:S11]  /*74c0*/  BRA.DIV UR28, `(.L_x_7655) ;  /* 0x0000006e1c0c7947 */ /* 0x000ff6000b800000 */
[----:B0-----:R0:W0:Y:S04]  /*74d0*/  SHFL.DOWN PT, R69, R245, 0x4, 0x1f ;  /* 0x08801f00f5457f89 */ /* 0x00102800000e0000 */
[----:B--2---:R2:W0:Y:S04]  /*74e0*/  SHFL.DOWN PT, R70, R246, 0x4, 0x1f ;  /* 0x08801f00f6467f89 */ /* 0x00442800000e0000 */
[----:B---3--:R2:W3:Y:S04]  /*74f0*/  SHFL.DOWN PT, R123, R247, 0x4, 0x1f ;  /* 0x08801f00f77b7f89 */ /* 0x0084e800000e0000 */
[----:B------:R2:W0:Y:S02]  /*7500*/  SHFL.DOWN PT, R71, R248, 0x4, 0x1f ;  /* 0x08801f00f8477f89 */ /* 0x00042400000e0000 */
.L_x_7802:
        /* <DEDUP_REMOVED lines=8> */
[----:B------:R-:W-:Y:S01]  /*7590*/  FADD.FTZ R248, R248, R71 ;  /* 0x00000047f8f87221 */ /* 0x000fe20000010000 */
[C---:B------:R-:W-:Y:S02]  /*75a0*/  FMUL.FTZ R71, R245.reuse, R70 ;  /* 0x00000046f5477220 */ /* 0x040fe40000410000 */
[-C--:B------:R-:W-:Y:S02]  /*75b0*/  FFMA.FTZ R68, R245, R69.reuse, -R68 ;  /* 0x00000045f5447223 */ /* 0x080fe40000010844 */
[----:B------:R-:W-:-:S03]  /*75c0*/  FFMA.FTZ R246, R246, R69, R71 ;  /* 0x00000045f6f67223 */ /* 0x000fc60000010047 */
[----:B------:R-:W-:-:S07]  /*75d0*/  MOV R245, R68 ;  /* 0x0000004400f57202 */ /* 0x000fce0000000f00 */
.L_x_7657:
[----:B------:R-:W-:Y:S05]  /*75e0*/  BSYNC.RECONVERGENT B0 ;  /* 0x0000000000007941 */ /* 0x000fea0003800200 */
.L_x_7656:
[----:B------:R-:W-:Y:S01]  /*75f0*/  UMOV UR28, 0xffffffff ;  /* 0xffffffff001c7882 */ /* 0x000fe20000000000 */
[----:B------:R-:W-:Y:S02]  /*7600*/  ISETP.GT.U32.AND P2, PT, R98, 0x17, PT ;  /* 0x000000176200780c */ /* 0x000fe40003f44070 */
[----:B------:R-:W-:Y:S11]  /*7610*/  BRA.DIV UR28, `(.L_x_7658) ;  /* 0x0000006e1c2c7947 */ /* 0x000ff6000b800000 */
[----:B0-----:R0:W0:Y:S04]  /*7620*/  SHFL.DOWN PT, R69, R245, 0x8, 0x1f ;  /* 0x09001f00f5457f89 */ /* 0x00102800000e0000 */
[----:B------:R0:W0:Y:S04]  /*7630*/  SHFL.DOWN PT, R70, R246, 0x8, 0x1f ;  /* 0x09001f00f6467f89 */ /* 0x00002800000e0000 */
[----:B---3--:R3:W0:Y:S04]  /*7640*/  SHFL.DOWN PT, R123, R247, 0x8, 0x1f ;  /* 0x09001f00f77b7f89 */ /* 0x00862800000e0000 */
[----:B------:R3:W0:Y:S02]  /*7650*/  SHFL.DOWN PT, R71, R248, 0x8, 0x1f ;  /* 0x09001f00f8477f89 */ /* 0x00062400000e0000 */
.L_x_7808:
        /* <DEDUP_REMOVED lines=8> */
[----:B------:R-:W-:Y:S01]  /*76e0*/  FADD.FTZ R248, R248, R71 ;  /* 0x00000047f8f87221 */ /* 0x000fe20000010000 */
[C---:B------:R-:W-:Y:S02]  /*76f0*/  FMUL.FTZ R71, R245.reuse, R70 ;  /* 0x00000046f5477220 */ /* 0x040fe40000410000 */
[-C--:B------:R-:W-:Y:S02]  /*7700*/  FFMA.FTZ R68, R245, R69.reuse, -R68 ;  /* 0x00000045f5447223 */ /* 0x080fe40000010844 */
[----:B------:R-:W-:-:S03]  /*7710*/  FFMA.FTZ R246, R246, R69, R71 ;  /* 0x00000045f6f67223 */ /* 0x000fc60000010047 */
[----:B------:R-:W-:-:S07]  /*7720*/  MOV R245, R68 ;  /* 0x0000004400f57202 */ /* 0x000fce0000000f00 */
.L_x_7660:
[----:B------:R-:W-:Y:S05]  /*7730*/  BSYNC.RECONVERGENT B0 ;  /* 0x0000000000007941 */ /* 0x000fea0003800200 */
.L_x_7659:
[----:B------:R-:W-:Y:S01]  /*7740*/  UMOV UR28, 0xffffffff ;  /* 0xffffffff001c7882 */ /* 0x000fe20000000000 */
[----:B------:R-:W-:Y:S02]  /*7750*/  ISETP.GT.U32.AND P2, PT, R98, 0xf, PT ;  /* 0x0000000f6200780c */ /* 0x000fe40003f44070 */
[----:B------:R-:W-:Y:S11]  /*7760*/  BRA.DIV UR28, `(.L_x_7661) ;  /* 0x0000006e1c4c7947 */ /* 0x000ff6000b800000 */
[----:B0-----:R0:W0:Y:S04]  /*7770*/  SHFL.DOWN PT, R69, R245, 0x10, 0x1f ;  /* 0x0a001f00f5457f89 */ /* 0x00102800000e0000 */
[----:B------:R0:W0:Y:S04]  /*7780*/  SHFL.DOWN PT, R70, R246, 0x10, 0x1f ;  /* 0x0a001f00f6467f89 */ /* 0x00002800000e0000 */
[----:B------:R0:W0:Y:S04]  /*7790*/  SHFL.DOWN PT, R123, R247, 0x10, 0x1f ;  /* 0x0a001f00f77b7f89 */ /* 0x00002800000e0000 */
[----:B------:R0:W0:Y:S02]  /*77a0*/  SHFL.DOWN PT, R71, R248, 0x10, 0x1f ;  /* 0x0a001f00f8477f89 */ /* 0x00002400000e0000 */
.L_x_7814:
        /* <DEDUP_REMOVED lines=13> */
.L_x_7663:
[----:B------:R-:W-:Y:S05]  /*7880*/  BSYNC.RECONVERGENT B0 ;  /* 0x0000000000007941 */ /* 0x000fea0003800200 */
.L_x_7662:
[----:B------:R-:W-:Y:S01]  /*7890*/  UMOV UR28, 0xffffffff ;  /* 0xffffffff001c7882 */ /* 0x000fe20000000000 */
[----:B------:R-:W-:Y:S02]  /*78a0*/  ISETP.NE.AND P2, PT, R197, 0x1f, PT ;  /* 0x0000001fc500780c */ /* 0x000fe40003f45270 */
[----:B------:R-:W-:Y:S11]  /*78b0*/  BRA.DIV UR28, `(.L_x_7664) ;  /* 0x0000006e1c6c7947 */ /* 0x000ff6000b800000 */
[----:B------:R-:W5:Y:S04]  /*78c0*/  SHFL.IDX PT, R242, R246, RZ, 0x1f ;  /* 0x00001ffff6f27589 */ /* 0x000f6800000e0000 */
[----:B0-----:R-:W0:Y:S04]  /*78d0*/  SHFL.IDX PT, R123, R245, RZ, 0x1f ;  /* 0x00001ffff57b7589 */ /* 0x001e2800000e0000 */
[----:B------:R-:W0:Y:S04]  /*78e0*/  SHFL.IDX PT, R233, R247, RZ, 0x1f ;  /* 0x00001ffff7e97589 */ /* 0x000e2800000e0000 */
[----:B-1----:R-:W-:Y:S04]  /*78f0*/  SHFL.DOWN PT, R245, R245, 0x1, 0x1f ;  /* 0x08201f00f5f57f89 */ /* 0x002fe800000e0000 */
[----:B--2---:R-:W-:Y:S04]  /*7900*/  SHFL.DOWN PT, R246, R246, 0x1, 0x1f ;  /* 0x08201f00f6f67f89 */ /* 0x004fe800000e0000 */
[----:B---3--:R-:W-:Y:S01]  /*7910*/  SHFL.DOWN PT, R247, R247, 0x1, 0x1f ;  /* 0x08201f00f7f77f89 */ /* 0x008fe200000e0000 */
[-C--:B-----5:R-:W-:Y:S01]  /*7920*/  FMUL.FTZ R69, R63, R242.reuse ;  /* 0x000000f23f457220 */ /* 0x0a0fe20000410000 */
[-C--:B------:R-:W-:Y:S01]  /*7930*/  FMUL.FTZ R243, R61, R242.reuse ;  /* 0x000000f23df37220 */ /* 0x080fe20000410000 */
[----:B----4-:R-:W-:-:S02]  /*7940*/  FMUL.FTZ R68, R60, R242 ;  /* 0x000000f23c447220 */ /* 0x010fc40000410000 */
[CC--:B0-----:R-:W-:Y:S01]  /*7950*/  FFMA.FTZ R244, R62.reuse, R123.reuse, -R69 ;  /* 0x0000007b3ef47223 */ /* 0x0c1fe20000010845 */
[----:B------:R-:W-:Y:S01]  /*7960*/  FMUL.FTZ R69, R62, R242 ;  /* 0x000000f23e457220 */ /* 0x000fe20000410000 */
[-C--:B------:R-:W-:Y:S01]  /*7970*/  FFMA.FTZ R243, R60, R123.reuse, -R243 ;  /* 0x0000007b3cf37223 */ /* 0x080fe200000108f3 */
[-C--:B------:R-:W-:Y:S01]  /*7980*/  FFMA.FTZ R242, R61, R123.reuse, R68 ;  /* 0x0000007b3df27223 */ /* 0x080fe20000010044 */
[----:B------:R-:W-:Y:S01]  /*7990*/  FADD.FTZ R244, R233, R244 ;  /* 0x000000f4e9f47221 */ /* 0x000fe20000010000 */
[----:B------:R-:W-:Y:S01]  /*79a0*/  FFMA.FTZ R69, R63, R123, R69 ;  /* 0x0000007b3f457223 */ /* 0x000fe20000010045 */
[----:B------:R-:W0:Y:S04]  /*79b0*/  SHFL.IDX PT, R233, R248, RZ, 0x1f ;  /* 0x00001ffff8e97589 */ /* 0x000e2800000e0000 */
[----:B------:R-:W1:Y:S04]  /*79c0*/  SHFL.IDX PT, R60, R60, RZ, 0x1f ;  /* 0x00001fff3c3c7589 */ /* 0x000e6800000e0000 */
[----:B------:R-:W2:Y:S04]  /*79d0*/  SHFL.IDX PT, R61, R61, RZ, 0x1f ;  /* 0x00001fff3d3d7589 */ /* 0x000ea800000e0000 */
[----:B------:R-:W3:Y:S04]  /*79e0*/  SHFL.IDX PT, R62, R62, RZ, 0x1f ;  /* 0x00001fff3e3e7589 */ /* 0x000ee800000e0000 */
[----:B------:R-:W4:Y:S04]  /*79f0*/  SHFL.IDX PT, R63, R63, RZ, 0x1f ;  /* 0x00001fff3f3f7589 */ /* 0x000f2800000e0000 */
[----:B------:R-:W1:Y:S01]  /*7a00*/  SHFL.DOWN PT, R248, R248, 0x1, 0x1f ;  /* 0x08201f00f8f87f89 */ /* 0x000e6200000e0000 */
[----:B0-----:R-:W-:-:S07]  /*7a10*/  FADD.FTZ R123, R233, R69 ;  /* 0x00000045e97b7221 */ /* 0x001fce0000010000 */
.L_x_7828:
[----:B------:R-:W-:Y:S04]  /*7a20*/  BSSY.RECONVERGENT B0, `(.L_x_7665) ;  /* 0x000000d000007945 */ /* 0x000fe80003800200 */
[----:B------:R-:W-:Y:S05]  /*7a30*/  @!P2 BRA `(.L_x_7666) ;  /* 0x00000000002ca947 */ /* 0x000fea0003800000 */
[-C--:B--2---:R-:W-:Y:S01]  /*7a40*/  FMUL.FTZ R68, R246, R61.reuse ;  /* 0x0000003df6447220 */ /* 0x084fe20000410000 */
[----:B------:R-:W-:-:S03]  /*7a50*/  FMUL.FTZ R61, R245, R61 ;  /* 0x0000003df53d7220 */ /* 0x000fc60000410000 */
[CC--:B-1----:R-:W-:Y:S01]  /*7a60*/  FFMA.FTZ R68, R245.reuse, R60.reuse, -R68 ;  /* 0x0000003cf5447223 */ /* 0x0c2fe20000010844 */
[C---:B------:R-:W-:Y:S01]  /*7a70*/  FFMA.FTZ R61, R246.reuse, R60, R61 ;  /* 0x0000003cf63d7223 */ /* 0x040fe2000001003d */
[-C--:B----4-:R-:W-:Y:S01]  /*7a80*/  FMUL.FTZ R60, R246, R63.reuse ;  /* 0x0000003ff63c7220 */ /* 0x090fe20000410000 */
[----:B------:R-:W-:-:S03]  /*7a90*/  FMUL.FTZ R63, R245, R63 ;  /* 0x0000003ff53f7220 */ /* 0x000fc60000410000 */
[-C--:B---3--:R-:W-:Y:S01]  /*7aa0*/  FFMA.FTZ R60, R245, R62.reuse, -R60 ;  /* 0x0000003ef53c7223 */ /* 0x088fe2000001083c */
[----:B------:R-:W-:-:S03]  /*7ab0*/  FFMA.FTZ R63, R246, R62, R63 ;  /* 0x0000003ef63f7223 */ /* 0x000fc6000001003f */
[----:B------:R-:W-:Y:S01]  /*7ac0*/  FADD.FTZ R62, R247, R60 ;  /* 0x0000003cf73e7221 */ /* 0x000fe20000010000 */
[----:B------:R-:W-:Y:S01]  /*7ad0*/  FADD.FTZ R63, R248, R63 ;  /* 0x0000003ff83f7221 */ /* 0x000fe20000010000 */
[----:B------:R-:W-:-:S07]  /*7ae0*/  MOV R60, R68 ;  /* 0x00000044003c7202 */ /* 0x000fce0000000f00 */
.L_x_7666:
[----:B------:R-:W-:Y:S05]  /*7af0*/  BSYNC.RECONVERGENT B0 ;  /* 0x0000000000007941 */ /* 0x000fea0003800200 */
.L_x_7665:
[CC--:B----4-:R-:W-:Y:S01]  /*7b00*/  FMUL.FTZ R69, R65.reuse, R63.reuse ;  /* 0x0000003f41457220 */ /* 0x0d0fe20000410000 */
[-C--:B---3--:R-:W-:Y:S01]  /*7b10*/  FMUL.FTZ R246, R65, R62.reuse ;  /* 0x0000003e41f67220 */ /* 0x088fe20000410000 */
[----:B-12---:R0:W-:Y:S02]  /*7b20*/  STS.128 [R122+0x35f0], R60 ;  /* 0x0035f03c7a007388 */ /* 0x0061e40000000c00 */
        /* <DEDUP_REMOVED lines=13> */
.L_x_7648:
[----:B------:R-:W-:Y:S05]  /*7c00*/  WARPSYNC.ALL ;  /* 0x0000000000007948 */ /* 0x000fea0003800000 */
[----:B------:R-:W-:Y:S01]  /*7c10*/  ISETP.NE.AND P0, PT, R197, RZ, PT ;  /* 0x000000ffc500720c */ /* 0x000fe20003f05270 */
[----:B------:R-:W-:Y:S01]  /*7c20*/  BAR.SYNC.DEFER_BLOCKING 0x0 ;  /* 0x0000000000007b1d */ /* 0x000fe20000010000 */
[----:B------:R-:W-:Y:S01]  /*7c30*/  MOV R65, UR40 ;  /* 0x0000002800417c02 */ /* 0x000fe20008000f00 */
[----:B0-----:R-:W-:Y:S01]  /*7c40*/  FMUL.FTZ R69, R17, R76 ;  /* 0x0000004c11457220 */ /* 0x001fe20000410000 */
        /* <DEDUP_REMOVED lines=9> */
[----:B-1----:R-:W-:Y:S01]  /*7ce0*/  LOP3.LUT R60, R197, UR28, RZ, 0xfc, !PT ;  /* 0x0000001cc53c7c12 */ /* 0x002fe2000f8efcff */
[----:B------:R-:W-:-:S03]  /*7cf0*/  UMOV UR28, UR24 ;  /* 0x00000018001c7c82 */ /* 0x000fc60008000000 */
[----:B------:R-:W-:-:S03]  /*7d00*/  MOV R61, UR48 ;  /* 0x00000030003d7c02 */ /* 0x000fc60008000f00 */
[----:B------:R-:W-:Y:S01]  /*7d10*/  IMAD.WIDE.U32 R62, R65, UR8, R60 ;  /* 0x00000008413e7c25 */ /* 0x000fe2000f8e003c */
[----:B------:R-:W-:Y:S02]  /*7d20*/  MOV R65, UR41 ;  /* 0x0000002900417c02 */ /* 0x000fe40008000f00 */
[----:B------:R-:W-:-:S03]  /*7d30*/  LEA R64, P2, R62, UR9, 0x2 ;  /* 0x000000093e407c11 */ /* 0x000fc6000f8410ff */
[----:B------:R-:W-:-:S05]  /*7d40*/  IMAD R65, R65, UR8, R63 ;  /* 0x0000000841417c24 */ /* 0x000fca000f8e023f */
[----:B------:R-:W-:Y:S01]  /*7d50*/  LEA.HI.X R65, R62, UR10, R65, 0x2, P2 ;  /* 0x0000000a3e417c11 */ /* 0x000fe200090f1441 */
[-C--:B0-----:R-:W-:Y:S01]  /*7d60*/  FMUL.FTZ R68, R66, R115.reuse ;  /* 0x0000007342447220 */ /* 0x081fe20000410000 */
[----:B------:R-:W-:Y:S01]  /*7d70*/  FMUL.FTZ R61, R67, R115 ;  /* 0x00000073433d7220 */ /* 0x000fe20000410000 */
[----:B------:R-:W-:Y:S02]  /*7d80*/  FMUL.FTZ R115, R11, R58 ;  /* 0x0000003a0b737220 */ /* 0x000fe40000410000 */
[-C--:B------:R-:W-:Y:S01]  /*7d90*/  FFMA.FTZ R67, R67, R114.reuse, -R68 ;  /* 0x0000007243437223 */ /* 0x080fe20000010844 */
[----:B------:R-:W-:Y:S01]  /*7da0*/  FFMA.FTZ R68, R0, R199, RZ ;  /* 0x000000c700447223 */ /* 0x000fe200000100ff */
[----:B------:R-:W-:Y:S01]  /*7db0*/  FFMA.FTZ R62, R66, R114, R61 ;  /* 0x00000072423e7223 */ /* 0x000fe2000001003d */
[----:B------:R-:W-:Y:S01]  /*7dc0*/  FMUL.FTZ R66, R18, R77 ;  /* 0x0000004d12427220 */ /* 0x000fe20000410000 */
[----:B------:R-:W-:Y:S01]  /*7dd0*/  FADD.FTZ R67, R196, R67 ;  /* 0x00000043c4437221 */ /* 0x000fe20000010000 */
[----:B------:R-:W-:Y:S01]  /*7de0*/  FFMA.FTZ R61, R33, R202, R68 ;  /* 0x000000ca213d7223 */ /* 0x000fe20000010044 */
[----:B------:R-:W-:Y:S01]  /*7df0*/  FMUL.FTZ R68, R16, R75 ;  /* 0x0000004b10447220 */ /* 0x000fe20000410000 */
[-C--:B------:R-:W-:Y:S01]  /*7e00*/  FFMA.FTZ R199, -R121, R66.reuse, R199 ;  /* 0x0000004279c77223 */ /* 0x080fe200000101c7 */
[----:B------:R-:W-:Y:S01]  /*7e10*/  FFMA.FTZ R66, R120, -R66, R200 ;  /* 0x8000004278427223 */ /* 0x000fe200000100c8 */
[----:B------:R-:W-:Y:S01]  /*7e20*/  FFMA.FTZ R70, R32, R203, R61 ;  /* 0x000000cb20467223 */ /* 0x000fe2000001003d */
[----:B------:R-:W-:Y:S01]  /*7e30*/  FFMA.FTZ R200, R0, -R200, RZ ;  /* 0x800000c800c87223 */ /* 0x000fe200000100ff */
[-C--:B------:R-:W-:Y:S01]  /*7e40*/  FFMA.FTZ R203, -R117, R68.reuse, R203 ;  /* 0x0000004475cb7223 */ /* 0x080fe200000101cb */
[----:B------:R-:W-:Y:S01]  /*7e50*/  FFMA.FTZ R68, R116, -R68, R204 ;  /* 0x8000004474447223 */ /* 0x000fe200000100cc */
[----:B------:R-:W-:Y:S01]  /*7e60*/  FFMA.FTZ R61, R31, R206, R70 ;  /* 0x000000ce1f3d7223 */ /* 0x000fe20000010046 */
[----:B------:R-:W-:Y:S01]  /*7e70*/  FFMA.FTZ R63, R33, -R201, R200 ;  /* 0x800000c9213f7223 */ /* 0x000fe200000100c8 */
[----:B------:R-:W-:Y:S01]  /*7e80*/  FADD.FTZ R62, R185, R62 ;  /* 0x0000003eb93e7221 */ /* 0x000fe20000010000 */
[----:B------:R-:W-:Y:S01]  /*7e90*/  FFMA.FTZ R202, -R119, R69, R202 ;  /* 0x0000004577ca7223 */ /* 0x000fe200000101ca */
[----:B------:R-:W-:Y:S01]  /*7ea0*/  FFMA.FTZ R114, R30, R207, R61 ;  /* 0x000000cf1e727223 */ /* 0x000fe2000001003d */
[----:B------:R-:W-:Y:S01]  /*7eb0*/  FFMA.FTZ R204, R32, -R204, R63 ;  /* 0x800000cc20cc7223 */ /* 0x000fe2000001003f */
[----:B------:R-:W-:Y:S01]  /*7ec0*/  FMUL.FTZ R63, R8, R55 ;  /* 0x00000037083f7220 */ /* 0x000fe20000410000 */
[----:B------:R-:W-:Y:S01]  /*7ed0*/  FMUL.FTZ R196, R140, R62 ;  /* 0x0000003e8cc47220 */ /* 0x000fe20000410000 */
[----:B------:R-:W-:Y:S01]  /*7ee0*/  FFMA.FTZ R61, R29, R210, R114 ;  /* 0x000000d21d3d7223 */ /* 0x000fe20000010072 */
[----:B------:R-:W-:Y:S01]  /*7ef0*/  FFMA.FTZ R201, R118, -R69, R201 ;  /* 0x8000004576c97223 */ /* 0x000fe200000100c9 */
[----:B------:R-:W-:Y:S01]  /*7f00*/  FMUL.FTZ R69, R15, R74 ;  /* 0x0000004a0f457220 */ /* 0x000fe20000410000 */
[----:B------:R-:W-:Y:S01]  /*7f10*/  FFMA.FTZ R185, R141, R67, -R196 ;  /* 0x000000438db97223 */ /* 0x000fe200000108c4 */
[----:B------:R-:W-:Y:S01]  /*7f20*/  FFMA.FTZ R122, R28, R211, R61 ;  /* 0x000000d31c7a7223 */ /* 0x000fe2000001003d */
        /* <DEDUP_REMOVED lines=8> */
[----:B------:R-:W-:Y:S01]  /*7fb0*/  FFMA.FTZ R208, R30, -R208, R205 ;  /* 0x800000d01ed07223 */ /* 0x000fe200000100cd */
[----:B------:R-:W-:Y:S01]  /*7fc0*/  FFMA.FTZ R210, -R109, R71, R210 ;  /* 0x000000476dd27223 */ /* 0x000fe200000101d2 */
[----:B------:R-:W-:Y:S01]  /*7fd0*/  FMUL.FTZ R114, R12, R59 ;  /* 0x0000003b0c727220 */ /* 0x000fe20000410000 */
[----:B------:R-:W-:Y:S01]  /*7fe0*/  FFMA.FTZ R61, R25, R218, R198 ;  /* 0x000000da193d7223 */ /* 0x000fe200000100c6 */
[----:B------:R-:W-:Y:S01]  /*7ff0*/  FFMA.FTZ R71, R108, -R71, R209 ;  /* 0x800000476c477223 */ /* 0x000fe200000100d1 */
[----:B------:R-:W-:Y:S01]  /*8000*/  FFMA.FTZ R209, R29, -R209, R208 ;  /* 0x800000d11dd17223 */ /* 0x000fe200000100d0 */
[----:B------:R-:W-:Y:S01]  /*8010*/  FFMA.FTZ R211, -R107, R114, R211 ;  /* 0x000000726bd37223 */ /* 0x000fe200000101d3 */
[----:B------:R-:W-:Y:S01]  /*8020*/  FFMA.FTZ R198, R24, R220, R61 ;  /* 0x000000dc18c67223 */ /* 0x000fe2000001003d */
[-C--:B------:R-:W-:Y:S01]  /*8030*/  FFMA.FTZ R220, -R99, R63.reuse, R220 ;  /* 0x0000003f63dc7223 */ /* 0x080fe200000101dc */
[----:B------:R-:W-:Y:S01]  /*8040*/  FFMA.FTZ R61, R124, -R63, R219 ;  /* 0x8000003f7c3d7223 */ /* 0x000fe200000100db */
[----:B------:R-:W-:Y:S01]  /*8050*/  FMUL.FTZ R63, R140, R67 ;  /* 0x000000438c3f7220 */ /* 0x000fe20000410000 */
[----:B------:R-:W-:Y:S01]  /*8060*/  FFMA.FTZ R114, R106, -R114, R212 ;  /* 0x800000726a727223 */ /* 0x000fe200000100d4 */
[----:B------:R-:W-:Y:S01]  /*8070*/  FFMA.FTZ R212, R28, -R212, R209 ;  /* 0x800000d41cd47223 */ /* 0x000fe200000100d1 */
[----:B------:R-:W-:Y:S01]  /*8080*/  FFMA.FTZ R214, -R105, R115, R214 ;  /* 0x0000007369d67223 */ /* 0x000fe200000101d6 */
[----:B------:R-:W-:Y:S01]  /*8090*/  FFMA.FTZ R196, R141, R62, R63 ;  /* 0x0000003e8dc47223 */ /* 0x000fe2000001003f */
[----:B------:R-:W-:Y:S01]  /*80a0*/  FADD.FTZ R63, R170, R185 ;  /* 0x000000b9aa3f7221 */ /* 0x000fe20000010000 */
[----:B------:R-:W-:Y:S01]  /*80b0*/  FFMA.FTZ R185, R23, R222, R198 ;  /* 0x000000de17b97223 */ /* 0x000fe200000100c6 */
[----:B------:R-:W-:Y:S01]  /*80c0*/  FMUL.FTZ R122, R10, R57 ;  /* 0x000000390a7a7220 */ /* 0x000fe20000410000 */
[----:B------:R-:W-:Y:S01]  /*80d0*/  FADD.FTZ R125, R125, R196 ;  /* 0x000000c47d7d7221 */ /* 0x000fe20000010000 */
[----:B------:R-:W-:Y:S01]  /*80e0*/  FMUL.FTZ R170, R142, R63 ;  /* 0x0000003f8eaa7220 */ /* 0x000fe20000410000 */
[----:B------:R-:W-:Y:S01]  /*80f0*/  FFMA.FTZ R196, R22, R224, R185 ;  /* 0x000000e016c47223 */ /* 0x000fe200000100b9 */
[----:B------:R-:W-:Y:S01]  /*8100*/  FFMA.FTZ R115, R104, -R115, R213 ;  /* 0x8000007368737223 */ /* 0x000fe200000100d5 */
[-C--:B------:R-:W-:Y:S01]  /*8110*/  FMUL.FTZ R142, R142, R125.reuse ;  /* 0x0000007d8e8e7220 */ /* 0x080fe20000410000 */
[----:B------:R-:W-:Y:S01]  /*8120*/  FFMA.FTZ R141, R143, R125, R170 ;  /* 0x0000007d8f8d7223 */ /* 0x000fe200000100aa */
[----:B------:R-:W-:Y:S01]  /*8130*/  FFMA.FTZ R213, R27, -R213, R212 ;  /* 0x800000d51bd57223 */ /* 0x000fe200000100d4 */
[-C--:B------:R-:W-:Y:S01]  /*8140*/  FFMA.FTZ R215, -R103, R122.reuse, R215 ;  /* 0x0000007a67d77223 */ /* 0x080fe200000101d7 */
[----:B------:R-:W-:Y:S01]  /*8150*/  FFMA.FTZ R142, R143, R63, -R142 ;  /* 0x0000003f8f8e7223 */ /* 0x000fe2000001088e */
[----:B------:R-:W-:Y:S01]  /*8160*/  FADD.FTZ R126, R126, R141 ;  /* 0x0000008d7e7e7221 */ /* 0x000fe20000010000 */
[-C--:B------:R-:W-:Y:S01]  /*8170*/  FMUL.FTZ R209, R186, R67.reuse ;  /* 0x00000043bad17220 */ /* 0x080fe20000410000 */
[----:B------:R-:W-:Y:S01]  /*8180*/  FFMA.FTZ R122, R102, -R122, R216 ;  /* 0x8000007a667a7223 */ /* 0x000fe200000100d8 */
[----:B------:R-:W-:Y:S01]  /*8190*/  FADD.FTZ R171, R171, R142 ;  /* 0x0000008eabab7221 */ /* 0x000fe20000010000 */
[----:B------:R-:W-:Y:S01]  /*81a0*/  FMUL.FTZ R170, R144, R126 ;  /* 0x0000007e90aa7220 */ /* 0x000fe20000410000 */
[----:B------:R-:W-:Y:S01]  /*81b0*/  FFMA.FTZ R216, R26, -R216, R213 ;  /* 0x800000d81ad87223 */ /* 0x000fe200000100d5 */
[----:B------:R-:W-:Y:S01]  /*81c0*/  FMUL.FTZ R213, R3, R67 ;  /* 0x0000004303d57220 */ /* 0x000fe20000410000 */
[-C--:B------:R-:W-:Y:S01]  /*81d0*/  FMUL.FTZ R142, R144, R171.reuse ;  /* 0x000000ab908e7220 */ /* 0x080fe20000410000 */
[----:B------:R-:W-:Y:S01]  /*81e0*/  FFMA.FTZ R143, R145, R171, -R170 ;  /* 0x000000ab918f7223 */ /* 0x000fe200000108aa */
[----:B------:R-:W-:Y:S01]  /*81f0*/  FMUL.FTZ R185, R5, R52 ;  /* 0x0000003405b97220 */ /* 0x000fe20000410000 */
[----:B------:R-:W-:Y:S01]  /*8200*/  MOV R198, UR22 ;  /* 0x0000001600c67c02 */ /* 0x000fe20008000f00 */
[----:B------:R-:W-:Y:S01]  /*8210*/  FFMA.FTZ R144, R145, R126, R142 ;  /* 0x0000007e91907223 */ /* 0x000fe2000001008e */
[----:B------:R-:W-:Y:S01]  /*8220*/  FADD.FTZ R143, R172, R143 ;  /* 0x0000008fac8f7221 */ /* 0x000fe20000010000 */
[----:B------:R-:W-:Y:S01]  /*8230*/  FFMA.FTZ R145, R21, R226, R196 ;  /* 0x000000e215917223 */ /* 0x000fe200000100c4 */
[----:B------:R-:W-:Y:S01]  /*8240*/  FFMA.FTZ R226, -R191, R185, R226 ;  /* 0x000000b9bfe27223 */ /* 0x000fe200000101e2 */
[----:B------:R-:W-:Y:S01]  /*8250*/  FADD.FTZ R127, R127, R144 ;  /* 0x000000907f7f7221 */ /* 0x000fe20000010000 */
[----:B------:R-:W-:Y:S01]  /*8260*/  FMUL.FTZ R172, R146, R143 ;  /* 0x0000008f92ac7220 */ /* 0x000fe20000410000 */
[----:B------:R-:W-:Y:S01]  /*8270*/  FFMA.FTZ R144, R20, R228, R145 ;  /* 0x000000e414907223 */ /* 0x000fe20000010091 */
[----:B------:R-:W-:Y:S01]  /*8280*/  FMUL.FTZ R145, R3, R50 ;  /* 0x0000003203917220 */ /* 0x000fe20000410000 */
[-C--:B------:R-:W-:Y:S01]  /*8290*/  FMUL.FTZ R146, R146, R127.reuse ;  /* 0x0000007f92927220 */ /* 0x080fe20000410000 */
[C---:B------:R-:W-:Y:S01]  /*82a0*/  FFMA.FTZ R205, R147.reuse, R127, R172 ;  /* 0x0000007f93cd7223 */ /* 0x040fe200000100ac */
[----:B------:R-:W-:Y:S01]  /*82b0*/  FFMA.FTZ R142, R190, -R185, R225 ;  /* 0x800000b9be8e7223 */ /* 0x000fe200000100e1 */
[----:B------:R-:W-:Y:S01]  /*82c0*/  FFMA.FTZ R196, R186, -R145, R229 ;  /* 0x80000091bac47223 */ /* 0x000fe200000100e5 */
[----:B------:R-:W-:Y:S01]  /*82d0*/  FFMA.FTZ R172, R147, R143, -R146 ;  /* 0x0000008f93ac7223 */ /* 0x000fe20000010892 */
[----:B------:R-:W-:Y:S01]  /*82e0*/  FADD.FTZ R146, R128, R205 ;  /* 0x000000cd80927221 */ /* 0x000fe20000010000 */
[----:B------:R-:W-:Y:S01]  /*82f0*/  FMUL.FTZ R205, R67, UR29 ;  /* 0x0000001d43cd7c20 */ /* 0x000fe20008410000 */
[----:B------:R-:W-:Y:S01]  /*8300*/  FFMA.FTZ R145, -R187, R145, R230 ;  /* 0x00000091bb917223 */ /* 0x000fe200000101e6 */
[----:B------:R-:W-:Y:S01]  /*8310*/  FADD.FTZ R173, R173, R172 ;  /* 0x000000acadad7221 */ /* 0x000fe20000010000 */
[----:B------:R-:W-:Y:S01]  /*8320*/  FMUL.FTZ R172, R62, UR29 ;  /* 0x0000001d3eac7c20 */ /* 0x000fe20008410000 */
[----:B------:R-:W-:Y:S01]  /*8330*/  FFMA.FTZ R187, R187, R62, R209 ;  /* 0x0000003ebbbb7223 */ /* 0x000fe200000100d1 */
[----:B------:R-:W-:Y:S01]  /*8340*/  FMUL.FTZ R185, R4, R51 ;  /* 0x0000003304b97220 */ /* 0x000fe20000410000 */
[CC--:B------:R-:W-:Y:S01]  /*8350*/  FMUL.FTZ R128, R148.reuse, R173.reuse ;  /* 0x000000ad94807220 */ /* 0x0c0fe20000410000 */
        /* <DEDUP_REMOVED lines=8> */
[----:B------:R-:W-:Y:S01]  /*83e0*/  FADD.FTZ R147, R174, R147 ;  /* 0x00000093ae937221 */ /* 0x000fe20000010000 */
[----:B------:R-:W-:Y:S01]  /*83f0*/  FFMA.FTZ R228, -R189, R185, R228 ;  /* 0x000000b9bde47223 */ /* 0x000fe200000101e4 */
[----:B------:R-:W-:Y:S01]  /*8400*/  FFMA.FTZ R149, R145, R67, R62 ;  /* 0x0000004391957223 */ /* 0x000fe2000001003e */
[C---:B------:R-:W-:Y:S01]  /*8410*/  FMUL.FTZ R174, R150.reuse, R129 ;  /* 0x0000008196ae7220 */ /* 0x040fe20000410000 */
[----:B------:R-:W-:Y:S01]  /*8420*/  FMUL.FTZ R62, R150, R147 ;  /* 0x00000093963e7220 */ /* 0x000fe20000410000 */
[C---:B------:R-:W-:Y:S01]  /*8430*/  FFMA.FTZ R185, R188.reuse, -R185, R227 ;  /* 0x800000b9bcb97223 */ /* 0x040fe200000100e3 */
[----:B------:R-:W-:Y:S01]  /*8440*/  FMUL.FTZ R188, R188, R63 ;  /* 0x0000003fbcbc7220 */ /* 0x000fe20000410000 */
[C---:B------:R-:W-:Y:S01]  /*8450*/  FFMA.FTZ R174, R151.reuse, R147, -R174 ;  /* 0x0000009397ae7223 */ /* 0x040fe200000108ae */
[----:B------:R-:W-:Y:S01]  /*8460*/  FFMA.FTZ R205, R151, R129, R62 ;  /* 0x0000008197cd7223 */ /* 0x000fe2000001003e */
[----:B------:R-:W-:Y:S01]  /*8470*/  FMUL.FTZ R186, R125, UR29 ;  /* 0x0000001d7dba7c20 */ /* 0x000fe20008410000 */
[----:B------:R-:W-:Y:S01]  /*8480*/  FMUL.FTZ R62, R63, UR29 ;  /* 0x0000001d3f3e7c20 */ /* 0x000fe20008410000 */
[----:B------:R-:W-:Y:S01]  /*8490*/  FFMA.FTZ R150, R189, R125, R188 ;  /* 0x0000007dbd967223 */ /* 0x000fe200000100bc */
[----:B------:R-:W-:Y:S01]  /*84a0*/  FADD.FTZ R130, R130, R205 ;  /* 0x000000cd82827221 */ /* 0x000fe20000010000 */
[----:B------:R-:W-:Y:S01]  /*84b0*/  FADD.FTZ R175, R175, R174 ;  /* 0x000000aeafaf7221 */ /* 0x000fe20000010000 */
[----:B------:R-:W-:Y:S01]  /*84c0*/  FFMA.FTZ R186, R63, UR47, -R186 ;  /* 0x0000002f3fba7c23 */ /* 0x000fe200080108ba */
[C---:B------:R-:W-:Y:S01]  /*84d0*/  FMUL.FTZ R188, R4.reuse, R63 ;  /* 0x0000003f04bc7220 */ /* 0x040fe20000410000 */
[----:B------:R-:W-:Y:S01]  /*84e0*/  FFMA.FTZ R151, R125, UR47, R62 ;  /* 0x0000002f7d977c23 */ /* 0x000fe2000801003e */
[----:B------:R-:W-:Y:S01]  /*84f0*/  FMUL.FTZ R174, R4, R125 ;  /* 0x0000007d04ae7220 */ /* 0x000fe20000410000 */
[C---:B------:R-:W-:Y:S01]  /*8500*/  FMUL.FTZ R62, R152.reuse, R130 ;  /* 0x00000082983e7220 */ /* 0x040fe20000410000 */
[C---:B------:R-:W-:Y:S01]  /*8510*/  FMUL.FTZ R189, R185.reuse, R188 ;  /* 0x000000bcb9bd7220 */ /* 0x040fe20000410000 */
[C---:B------:R-:W-:Y:S01]  /*8520*/  FMUL.FTZ R125, R185.reuse, R186 ;  /* 0x000000bab97d7220 */ /* 0x040fe20000410000 */
[----:B------:R-:W-:Y:S01]  /*8530*/  FMUL.FTZ R205, R185, R174 ;  /* 0x000000aeb9cd7220 */ /* 0x000fe20000410000 */
[-C--:B------:R-:W-:Y:S01]  /*8540*/  FMUL.FTZ R63, R152, R175.reuse ;  /* 0x000000af983f7220 */ /* 0x080fe20000410000 */
[----:B------:R-:W-:Y:S01]  /*8550*/  FFMA.FTZ R185, R153, R175, -R62 ;  /* 0x000000af99b97223 */ /* 0x000fe2000001083e */
[----:B------:R-:W-:Y:S01]  /*8560*/  FMUL.FTZ R148, R196, R209 ;  /* 0x000000d1c4947220 */ /* 0x000fe20000410000 */
[----:B------:R-:W-:-:S02]  /*8570*/  IMAD R172, R197, 0x84, R198 ;  /* 0x00000084c5ac7824 */ /* 0x000fc400078e02c6 */
[----:B------:R-:W-:Y:S01]  /*8580*/  FFMA.FTZ R152, R153, R130, R63 ;  /* 0x0000008299987223 */ /* 0x000fe2000001003f */
[----:B------:R-:W-:Y:S01]  /*8590*/  FADD.FTZ R153, R176, R185 ;  /* 0x000000b9b0997221 */ /* 0x000fe20000010000 */
[----:B------:R-:W-:Y:S01]  /*85a0*/  FMUL.FTZ R209, R50, R67 ;  /* 0x0000004332d17220 */ /* 0x000fe20000410000 */
[-C--:B------:R-:W-:Y:S01]  /*85b0*/  FFMA.FTZ R62, R228, R174.reuse, R189 ;  /* 0x000000aee43e7223 */ /* 0x080fe200000100bd */
[----:B------:R-:W-:Y:S01]  /*85c0*/  FADD.FTZ R131, R131, R152 ;  /* 0x0000009883837221 */ /* 0x000fe20000010000 */
[C---:B------:R-:W-:Y:S01]  /*85d0*/  FMUL.FTZ R152, R154.reuse, R153 ;  /* 0x000000999a987220 */ /* 0x040fe20000410000 */
[----:B------:R-:W-:Y:S01]  /*85e0*/  FMUL.FTZ R189, R51, R174 ;  /* 0x000000ae33bd7220 */ /* 0x000fe20000410000 */
[----:B------:R0:W-:Y:S01]  /*85f0*/  STS [R172+0x10f8], R209 ;  /* 0x0010f8d1ac007388 */ /* 0x0001e20000000800 */
[-C--:B------:R-:W-:Y:S01]  /*8600*/  FMUL.FTZ R154, R154, R131.reuse ;  /* 0x000000839a9a7220 */ /* 0x080fe20000410000 */
[C---:B------:R-:W-:Y:S01]  /*8610*/  FFMA.FTZ R185, R155.reuse, R131, R152 ;  /* 0x000000839bb97223 */ /* 0x040fe20000010098 */
[----:B------:R-:W-:Y:S01]  /*8620*/  FMUL.FTZ R152, R126, UR29 ;  /* 0x0000001d7e987c20 */ /* 0x000fe20008410000 */
[-C--:B------:R-:W-:Y:S01]  /*8630*/  FFMA.FTZ R63, R228, R188.reuse, -R205 ;  /* 0x000000bce43f7223 */ /* 0x080fe200000108cd */
[----:B------:R-:W-:Y:S01]  /*8640*/  FFMA.FTZ R154, R155, R153, -R154 ;  /* 0x000000999b9a7223 */ /* 0x000fe2000001089a */
[----:B------:R-:W-:Y:S01]  /*8650*/  FADD.FTZ R132, R132, R185 ;  /* 0x000000b984847221 */ /* 0x000fe20000010000 */
[----:B------:R1:W-:Y:S01]  /*8660*/  STS [R172+0x10f0], R189 ;  /* 0x0010f0bdac007388 */ /* 0x0003e20000000800 */
[----:B------:R-:W-:Y:S01]  /*8670*/  FFMA.FTZ R185, R171, UR47, -R152 ;  /* 0x0000002fabb97c23 */ /* 0x000fe20008010898 */
[-C--:B------:R-:W-:Y:S01]  /*8680*/  FMUL.FTZ R205, R5, R171.reuse ;  /* 0x000000ab05cd7220 */ /* 0x080fe20000410000 */
[----:B0-----:R-:W-:Y:S01]  /*8690*/  FMUL.FTZ R209, R51, R188 ;  /* 0x000000bc33d17220 */ /* 0x001fe20000410000 */
[----:B------:R-:W-:Y:S01]  /*86a0*/  FADD.FTZ R177, R177, R154 ;  /* 0x0000009ab1b17221 */ /* 0x000fe20000010000 */
[----:B------:R-:W-:Y:S01]  /*86b0*/  FMUL.FTZ R190, R190, R171 ;  /* 0x000000abbebe7220 */ /* 0x000fe20000410000 */
[----:B------:R-:W-:Y:S01]  /*86c0*/  FMUL.FTZ R155, R171, UR29 ;  /* 0x0000001dab9b7c20 */ /* 0x000fe20008410000 */
[----:B------:R-:W-:Y:S01]  /*86d0*/  FMUL.FTZ R171, R142, R185 ;  /* 0x000000b98eab7220 */ /* 0x000fe20000410000 */
[----:B------:R0:W-:Y:S01]  /*86e0*/  STS [R172+0x10f4], R209 ;  /* 0x0010f4d1ac007388 */ /* 0x0001e20000000800 */
[C---:B------:R-:W-:Y:S01]  /*86f0*/  FMUL.FTZ R141, R6.reuse, R53 ;  /* 0x00000035068d7220 */ /* 0x040fe20000410000 */
[----:B-1----:R-:W-:Y:S01]  /*8700*/  FMUL.FTZ R189, R5, R126 ;  /* 0x0000007e05bd7220 */ /* 0x002fe20000410000 */
[----:B------:R-:W-:Y:S01]  /*8710*/  FMUL.FTZ R174, R127, UR29 ;  /* 0x0000001d7fae7c20 */ /* 0x000fe20008410000 */
[----:B------:R-:W-:Y:S01]  /*8720*/  FMUL.FTZ R176, R6, R143 ;  /* 0x0000008f06b07220 */ /* 0x000fe20000410000 */
[----:B------:R-:W-:Y:S01]  /*8730*/  FFMA.FTZ R224, -R193, R141, R224 ;  /* 0x0000008dc1e07223 */ /* 0x000fe200000101e0 */
[----:B------:R-:W-:Y:S01]  /*8740*/  FMUL.FTZ R185, R142, R189 ;  /* 0x000000bd8eb97220 */ /* 0x000fe20000410000 */
[C---:B------:R-:W-:Y:S01]  /*8750*/  FFMA.FTZ R141, R192.reuse, -R141, R223 ;  /* 0x8000008dc08d7223 */ /* 0x040fe200000100df */
[----:B------:R-:W-:Y:S01]  /*8760*/  FMUL.FTZ R192, R192, R143 ;  /* 0x0000008fc0c07220 */ /* 0x000fe20000410000 */
[----:B------:R-:W-:Y:S01]  /*8770*/  FFMA.FTZ R174, R143, UR47, -R174 ;  /* 0x0000002f8fae7c23 */ /* 0x000fe200080108ae */
[----:B0-----:R-:W-:Y:S01]  /*8780*/  FMUL.FTZ R209, R142, R205 ;  /* 0x000000cd8ed17220 */ /* 0x001fe20000410000 */
        /* <DEDUP_REMOVED lines=8> */
[----:B------:R-:W-:Y:S01]  /*8810*/  FADD.FTZ R133, R133, R142 ;  /* 0x0000008e85857221 */ /* 0x000fe20000010000 */
[----:B------:R-:W-:Y:S01]  /*8820*/  FADD.FTZ R157, R178, R157 ;  /* 0x0000009db29d7221 */ /* 0x000fe20000010000 */
[----:B------:R-:W-:Y:S01]  /*8830*/  FFMA.FTZ R142, R193, R127, R192 ;  /* 0x0000007fc18e7223 */ /* 0x000fe200000100c0 */
[----:B------:R-:W-:Y:S01]  /*8840*/  FFMA.FTZ R143, R127, UR47, R156 ;  /* 0x0000002f7f8f7c23 */ /* 0x000fe2000801009c */
[----:B------:R-:W-:Y:S01]  /*8850*/  FFMA.FTZ R155, R126, UR47, R155 ;  /* 0x0000002f7e9b7c23 */ /* 0x000fe2000801009b */
[C---:B------:R-:W-:Y:S01]  /*8860*/  FMUL.FTZ R154, R158.reuse, R157 ;  /* 0x0000009d9e9a7220 */ /* 0x040fe20000410000 */
[----:B------:R-:W-:Y:S01]  /*8870*/  FMUL.FTZ R158, R158, R133 ;  /* 0x000000859e9e7220 */ /* 0x000fe20000410000 */
[----:B------:R-:W-:Y:S01]  /*8880*/  FFMA.FTZ R126, R226, R189, R209 ;  /* 0x000000bde27e7223 */ /* 0x000fe200000100d1 */
[----:B------:R-:W-:Y:S01]  /*8890*/  FFMA.FTZ R222, -R195, R140, R222 ;  /* 0x0000008cc3de7223 */ /* 0x000fe200000101de */
[C---:B------:R-:W-:Y:S01]  /*88a0*/  FFMA.FTZ R185, R159.reuse, R133, R154 ;  /* 0x000000859fb97223 */ /* 0x040fe2000001009a */
[----:B------:R-:W-:Y:S01]  /*88b0*/  FMUL.FTZ R154, R6, R127 ;  /* 0x0000007f069a7220 */ /* 0x000fe20000410000 */
[----:B------:R-:W-:Y:S01]  /*88c0*/  FFMA.FTZ R158, R159, R157, -R158 ;  /* 0x0000009d9f9e7223 */ /* 0x000fe2000001089e */
[C---:B------:R-:W-:Y:S01]  /*88d0*/  FMUL.FTZ R159, R141.reuse, R176 ;  /* 0x000000b08d9f7220 */ /* 0x040fe20000410000 */
[C---:B------:R-:W-:Y:S01]  /*88e0*/  FMUL.FTZ R127, R141.reuse, R174 ;  /* 0x000000ae8d7f7220 */ /* 0x040fe20000410000 */
[----:B------:R-:W-:Y:S01]  /*88f0*/  FADD.FTZ R134, R134, R185 ;  /* 0x000000b986867221 */ /* 0x000fe20000010000 */
[-C--:B------:R-:W-:Y:S01]  /*8900*/  FMUL.FTZ R141, R141, R154.reuse ;  /* 0x0000009a8d8d7220 */ /* 0x080fe20000410000 */
[----:B------:R-:W-:Y:S01]  /*8910*/  FADD.FTZ R179, R179, R158 ;  /* 0x0000009eb3b37221 */ /* 0x000fe20000010000 */
[CC--:B------:R-:W-:Y:S01]  /*8920*/  FFMA.FTZ R156, R224.reuse, R154.reuse, R159 ;  /* 0x0000009ae09c7223 */ /* 0x0c0fe2000001009f */
[----:B------:R-:W-:Y:S01]  /*8930*/  FMUL.FTZ R185, R53, R154 ;  /* 0x0000009a35b97220 */ /* 0x000fe20000410000 */
[----:B------:R-:W-:Y:S01]  /*8940*/  FFMA.FTZ R154, R224, R176, -R141 ;  /* 0x000000b0e09a7223 */ /* 0x000fe2000001088d */
[CC--:B------:R-:W-:Y:S01]  /*8950*/  FMUL.FTZ R158, R160.reuse, R134.reuse ;  /* 0x00000086a09e7220 */ /* 0x0c0fe20000410000 */
[----:B------:R-:W-:Y:S01]  /*8960*/  FMUL.FTZ R141, R160, R179 ;  /* 0x000000b3a08d7220 */ /* 0x000fe20000410000 */
[----:B------:R-:W-:Y:S01]  /*8970*/  FMUL.FTZ R160, R146, UR29 ;  /* 0x0000001d92a07c20 */ /* 0x000fe20008410000 */
[----:B------:R-:W-:Y:S01]  /*8980*/  FMUL.FTZ R189, R52, R189 ;  /* 0x000000bd34bd7220 */ /* 0x000fe20000410000 */
[C---:B------:R-:W-:Y:S01]  /*8990*/  FFMA.FTZ R159, R161.reuse, R179, -R158 ;  /* 0x000000b3a19f7223 */ /* 0x040fe2000001089e */
[----:B------:R-:W-:Y:S01]  /*89a0*/  FFMA.FTZ R158, R161, R134, R141 ;  /* 0x00000086a19e7223 */ /* 0x000fe2000001008d */
[----:B------:R-:W-:Y:S01]  /*89b0*/  FFMA.FTZ R140, R194, -R140, R221 ;  /* 0x8000008cc28c7223 */ /* 0x000fe200000100dd */
[----:B------:R0:W-:Y:S01]  /*89c0*/  STS [R172+0x10e0], R185 ;  /* 0x0010e0b9ac007388 */ /* 0x0001e20000000800 */
[----:B------:R-:W-:Y:S01]  /*89d0*/  FADD.FTZ R141, R180, R159 ;  /* 0x0000009fb48d7221 */ /* 0x000fe20000010000 */
[----:B------:R-:W-:Y:S01]  /*89e0*/  FADD.FTZ R135, R135, R158 ;  /* 0x0000009e87877221 */ /* 0x000fe20000010000 */
[----:B------:R-:W-:Y:S01]  /*89f0*/  FMUL.FTZ R194, R194, R173 ;  /* 0x000000adc2c27220 */ /* 0x000fe20000410000 */
[C---:B------:R-:W-:Y:S01]  /*8a00*/  FMUL.FTZ R159, R173.reuse, UR29 ;  /* 0x0000001dad9f7c20 */ /* 0x040fe20008410000 */
[C---:B------:R-:W-:Y:S01]  /*8a10*/  FMUL.FTZ R158, R162.reuse, R141 ;  /* 0x0000008da29e7220 */ /* 0x040fe20000410000 */
[----:B------:R-:W-:Y:S01]  /*8a20*/  FMUL.FTZ R162, R162, R135 ;  /* 0x00000087a2a27220 */ /* 0x000fe20000410000 */
[----:B------:R-:W-:Y:S01]  /*8a30*/  FFMA.FTZ R161, R173, UR47, -R160 ;  /* 0x0000002fada17c23 */ /* 0x000fe200080108a0 */
[----:B------:R1:W-:Y:S01]  /*8a40*/  STS [R172+0x10e8], R189 ;  /* 0x0010e8bdac007388 */ /* 0x0003e20000000800 */
[----:B------:R-:W-:Y:S01]  /*8a50*/  FMUL.FTZ R160, R129, UR29 ;  /* 0x0000001d81a07c20 */ /* 0x000fe20008410000 */
[----:B0-----:R-:W-:Y:S01]  /*8a60*/  FMUL.FTZ R185, R7, R173 ;  /* 0x000000ad07b97220 */ /* 0x001fe20000410000 */
[C---:B------:R-:W-:Y:S01]  /*8a70*/  FFMA.FTZ R162, R163.reuse, R141, -R162 ;  /* 0x0000008da3a27223 */ /* 0x040fe200000108a2 */
[----:B------:R-:W-:Y:S01]  /*8a80*/  FFMA.FTZ R173, R163, R135, R158 ;  /* 0x00000087a3ad7223 */ /* 0x000fe2000001009e */
[----:B------:R-:W-:Y:S01]  /*8a90*/  FMUL.FTZ R163, R7, R146 ;  /* 0x0000009207a37220 */ /* 0x000fe20000410000 */
[----:B------:R-:W-:Y:S01]  /*8aa0*/  FMUL.FTZ R161, R140, R161 ;  /* 0x000000a18ca17220 */ /* 0x000fe20000410000 */
[----:B------:R-:W-:Y:S01]  /*8ab0*/  FADD.FTZ R181, R181, R162 ;  /* 0x000000a2b5b57221 */ /* 0x000fe20000010000 */
[----:B------:R-:W-:Y:S01]  /*8ac0*/  FADD.FTZ R136, R136, R173 ;  /* 0x000000ad88887221 */ /* 0x000fe20000010000 */
[----:B------:R-:W-:Y:S01]  /*8ad0*/  FMUL.FTZ R193, R140, R163 ;  /* 0x000000a38cc17220 */ /* 0x000fe20000410000 */
[----:B-1----:R-:W-:Y:S01]  /*8ae0*/  FMUL.FTZ R189, R53, R176 ;  /* 0x000000b035bd7220 */ /* 0x002fe20000410000 */
[C---:B------:R-:W-:Y:S01]  /*8af0*/  FMUL.FTZ R158, R164.reuse, R181 ;  /* 0x000000b5a49e7220 */ /* 0x040fe20000410000 */
[-C--:B------:R-:W-:Y:S01]  /*8b00*/  FMUL.FTZ R164, R164, R136.reuse ;  /* 0x00000088a4a47220 */ /* 0x080fe20000410000 */
[----:B------:R-:W-:Y:S01]  /*8b10*/  FFMA.FTZ R160, R147, UR47, -R160 ;  /* 0x0000002f93a07c23 */ /* 0x000fe200080108a0 */
[C---:B------:R-:W-:Y:S01]  /*8b20*/  FMUL.FTZ R162, R8.reuse, R129 ;  /* 0x0000008108a27220 */ /* 0x040fe20000410000 */
[----:B------:R0:W-:Y:S01]  /*8b30*/  STS [R172+0x10e4], R189 ;  /* 0x0010e4bdac007388 */ /* 0x0001e20000000800 */
[C---:B------:R-:W-:Y:S01]  /*8b40*/  FFMA.FTZ R158, R165.reuse, R136, R158 ;  /* 0x00000088a59e7223 */ /* 0x040fe2000001009e */
[----:B------:R-:W-:Y:S01]  /*8b50*/  FFMA.FTZ R165, R165, R181, -R164 ;  /* 0x000000b5a5a57223 */ /* 0x000fe200000108a4 */
[----:B------:R-:W-:Y:S01]  /*8b60*/  FMUL.FTZ R164, R8, R147 ;  /* 0x0000009308a47220 */ /* 0x000fe20000410000 */
[----:B------:R-:W-:Y:S01]  /*8b70*/  FFMA.FTZ R195, R195, R146, R194 ;  /* 0x00000092c3c37223 */ /* 0x000fe200000100c2 */
[----:B------:R-:W-:Y:S01]  /*8b80*/  FFMA.FTZ R159, R146, UR47, R159 ;  /* 0x0000002f929f7c23 */ /* 0x000fe2000801009f */
[----:B------:R-:W-:Y:S01]  /*8b90*/  FADD.FTZ R165, R182, R165 ;  /* 0x000000a5b6a57221 */ /* 0x000fe20000010000 */
[----:B------:R-:W-:Y:S01]  /*8ba0*/  FMUL.FTZ R173, R61, R164 ;  /* 0x000000a43dad7220 */ /* 0x000fe20000410000 */
[-C--:B------:R-:W-:Y:S01]  /*8bb0*/  FFMA.FTZ R146, R222, R185.reuse, -R193 ;  /* 0x000000b9de927223 */ /* 0x080fe200000108c1 */
[----:B------:R-:W-:Y:S01]  /*8bc0*/  FADD.FTZ R137, R137, R158 ;  /* 0x0000009e89897221 */ /* 0x000fe20000010000 */
[----:B0-----:R-:W-:Y:S01]  /*8bd0*/  FMUL.FTZ R189, R140, R185 ;  /* 0x000000b98cbd7220 */ /* 0x001fe20000410000 */
[-C--:B------:R-:W-:Y:S01]  /*8be0*/  FFMA.FTZ R158, R220, R162.reuse, R173 ;  /* 0x000000a2dc9e7223 */ /* 0x080fe200000100ad */
[----:B------:R-:W-:Y:S01]  /*8bf0*/  FMUL.FTZ R193, R55, R162 ;  /* 0x000000a237c17220 */ /* 0x000fe20000410000 */
[----:B------:R-:W-:Y:S01]  /*8c00*/  FMUL.FTZ R205, R52, R205 ;  /* 0x000000cd34cd7220 */ /* 0x000fe20000410000 */
[-C--:B------:R-:W-:Y:S01]  /*8c10*/  FFMA.FTZ R140, R222, R163.reuse, R189 ;  /* 0x000000a3de8c7223 */ /* 0x080fe200000100bd */
[----:B------:R-:W-:Y:S01]  /*8c20*/  FMUL.FTZ R163, R54, R163 ;  /* 0x000000a336a37220 */ /* 0x000fe20000410000 */
[-C--:B------:R-:W-:Y:S01]  /*8c30*/  FFMA.FTZ R218, -R101, R123.reuse, R218 ;  /* 0x0000007b65da7223 */ /* 0x080fe200000101da */
[----:B------:R-:W-:Y:S01]  /*8c40*/  FFMA.FTZ R123, R100, -R123, R217 ;  /* 0x8000007b647b7223 */ /* 0x000fe200000100d9 */
[----:B------:R-:W-:Y:S01]  /*8c50*/  FMUL.FTZ R173, R9, R175 ;  /* 0x000000af09ad7220 */ /* 0x000fe20000410000 */
[----:B------:R-:W-:Y:S01]  /*8c60*/  FMUL.FTZ R189, R54, R185 ;  /* 0x000000b936bd7220 */ /* 0x000fe20000410000 */
[----:B------:R0:W-:Y:S01]  /*8c70*/  STS [R172+0x10d8], R163 ;  /* 0x0010d8a3ac007388 */ /* 0x0001e20000000800 */
[C---:B------:R-:W-:Y:S01]  /*8c80*/  FMUL.FTZ R186, R10.reuse, R153 ;  /* 0x000000990aba7220 */ /* 0x040fe20000410000 */
[----:B------:R-:W-:Y:S01]  /*8c90*/  FMUL.FTZ R185, R123, R173 ;  /* 0x000000ad7bb97220 */ /* 0x000fe20000410000 */
[----:B------:R-:W-:Y:S01]  /*8ca0*/  FMUL.FTZ R178, R10, R131 ;  /* 0x000000830ab27220 */ /* 0x000fe20000410000 */
[----:B------:R1:W-:Y:S01]  /*8cb0*/  STS [R172+0x10ec], R205 ;  /* 0x0010eccdac007388 */ /* 0x0003e20000000800 */
[----:B------:R-:W-:Y:S01]  /*8cc0*/  FMUL.FTZ R180, R122, R186 ;  /* 0x000000ba7ab47220 */ /* 0x000fe20000410000 */
[----:B------:R-:W-:Y:S01]  /*8cd0*/  FMUL.FTZ R196, R196, R67 ;  /* 0x00000043c4c47220 */ /* 0x000fe20000410000 */
[-C--:B------:R-:W-:Y:S01]  /*8ce0*/  FMUL.FTZ R188, R122, R178.reuse ;  /* 0x000000b27abc7220 */ /* 0x080fe20000410000 */
[----:B------:R2:W-:Y:S01]  /*8cf0*/  STS [R172+0x10dc], R189 ;  /* 0x0010dcbdac007388 */ /* 0x0005e20000000800 */
[----:B------:R-:W-:Y:S01]  /*8d00*/  FFMA.FTZ R180, R215, R178, R180 ;  /* 0x000000b2d7b47223 */ /* 0x000fe200000100b4 */
[C---:B0-----:R-:W-:Y:S01]  /*8d10*/  FMUL.FTZ R163, R61.reuse, R160 ;  /* 0x000000a03da37220 */ /* 0x041fe20000410000 */
[----:B------:R-:W-:Y:S01]  /*8d20*/  FMUL.FTZ R61, R61, R162 ;  /* 0x000000a23d3d7220 */ /* 0x000fe20000410000 */
[C---:B------:R-:W-:Y:S01]  /*8d30*/  FMUL.FTZ R162, R166.reuse, R165 ;  /* 0x000000a5a6a27220 */ /* 0x040fe20000410000 */
[-C--:B------:R-:W-:Y:S01]  /*8d40*/  FMUL.FTZ R166, R166, R137.reuse ;  /* 0x00000089a6a67220 */ /* 0x080fe20000410000 */
[-C--:B-1----:R-:W-:Y:S01]  /*8d50*/  FMUL.FTZ R205, R55, R164.reuse ;  /* 0x000000a437cd7220 */ /* 0x082fe20000410000 */
[----:B------:R-:W-:Y:S01]  /*8d60*/  FFMA.FTZ R160, R220, R164, -R61 ;  /* 0x000000a4dca07223 */ /* 0x000fe2000001083d */
[C---:B------:R-:W-:Y:S01]  /*8d70*/  FFMA.FTZ R61, R167.reuse, R137, R162 ;  /* 0x00000089a73d7223 */ /* 0x040fe200000100a2 */
[----:B------:R-:W-:Y:S01]  /*8d80*/  FFMA.FTZ R166, R167, R165, -R166 ;  /* 0x000000a5a7a67223 */ /* 0x000fe200000108a6 */
[----:B------:R-:W-:Y:S01]  /*8d90*/  FMUL.FTZ R167, R9, R130 ;  /* 0x0000008209a77220 */ /* 0x000fe20000410000 */
[----:B------:R0:W-:Y:S01]  /*8da0*/  STS [R172+0x10d0], R193 ;  /* 0x0010d0c1ac007388 */ /* 0x0001e20000000800 */
[----:B------:R-:W-:Y:S01]  /*8db0*/  FADD.FTZ R138, R138, R61 ;  /* 0x0000003d8a8a7221 */ /* 0x000fe20000010000 */
[----:B------:R-:W-:Y:S01]  /*8dc0*/  FADD.FTZ R183, R183, R166 ;  /* 0x000000a6b7b77221 */ /* 0x000fe20000010000 */
[-C--:B--2---:R-:W-:Y:S01]  /*8dd0*/  FMUL.FTZ R189, R123, R167.reuse ;  /* 0x000000a77bbd7220 */ /* 0x084fe20000410000 */
[----:B------:R-:W-:Y:S01]  /*8de0*/  FFMA.FTZ R162, R218, R167, R185 ;  /* 0x000000a7daa27223 */ /* 0x000fe200000100b9 */
[C---:B------:R-:W-:Y:S01]  /*8df0*/  FMUL.FTZ R164, R168.reuse, R138 ;  /* 0x0000008aa8a47220 */ /* 0x040fe20000410000 */
[----:B------:R-:W-:Y:S01]  /*8e00*/  FMUL.FTZ R61, R168, R183 ;  /* 0x000000b7a83d7220 */ /* 0x000fe20000410000 */
[----:B------:R1:W-:Y:S01]  /*8e10*/  STS [R172+0x10d4], R205 ;  /* 0x0010d4cdac007388 */ /* 0x0003e20000000800 */
[----:B------:R-:W-:Y:S01]  /*8e20*/  FMUL.FTZ R209, R57, R178 ;  /* 0x000000b239d17220 */ /* 0x000fe20000410000 */
[----:B------:R-:W-:Y:S01]  /*8e30*/  FFMA.FTZ R216, R25, -R217, R216 ;  /* 0x800000d919d87223 */ /* 0x000fe200000100d8 */
[----:B0-----:R-:W-:Y:S01]  /*8e40*/  FMUL.FTZ R193, R56, R167 ;  /* 0x000000a738c17220 */ /* 0x001fe20000410000 */
[CC--:B------:R-:W-:Y:S01]  /*8e50*/  FFMA.FTZ R167, R169.reuse, R183.reuse, -R164 ;  /* 0x000000b7a9a77223 */ /* 0x0c0fe200000108a4 */
[-C--:B------:R-:W-:Y:S01]  /*8e60*/  FFMA.FTZ R166, R169, R138.reuse, R61 ;  /* 0x0000008aa9a67223 */ /* 0x080fe2000001003d */
[----:B------:R-:W-:Y:S01]  /*8e70*/  FMUL.FTZ R169, R17, R183 ;  /* 0x000000b711a97220 */ /* 0x000fe20000410000 */
[-C--:B------:R-:W-:Y:S01]  /*8e80*/  FFMA.FTZ R164, R218, R173.reuse, -R189 ;  /* 0x000000addaa47223 */ /* 0x080fe200000108bd */
[----:B------:R-:W-:Y:S01]  /*8e90*/  FADD.FTZ R167, R184, R167 ;  /* 0x000000a7b8a77221 */ /* 0x000fe20000010000 */
[----:B------:R-:W-:Y:S01]  /*8ea0*/  FADD.FTZ R139, R139, R166 ;  /* 0x000000a68b8b7221 */ /* 0x000fe20000010000 */
[----:B-1----:R-:W-:Y:S01]  /*8eb0*/  FMUL.FTZ R205, R56, R173 ;  /* 0x000000ad38cd7220 */ /* 0x002fe20000410000 */
[----:B------:R-:W-:Y:S01]  /*8ec0*/  FMUL.FTZ R173, R17, R138 ;  /* 0x0000008a11ad7220 */ /* 0x000fe20000410000 */
[C---:B------:R-:W-:Y:S01]  /*8ed0*/  FMUL.FTZ R166, R18.reuse, R167 ;  /* 0x000000a712a67220 */ /* 0x040fe20000410000 */
[----:B------:R-:W-:Y:S01]  /*8ee0*/  FMUL.FTZ R168, R18, R139 ;  /* 0x0000008b12a87220 */ /* 0x000fe20000410000 */
        /* <DEDUP_REMOVED lines=8> */
[----:B------:R-:W-:Y:S01]  /*8f70*/  STS [R172+0x10c8], R193 ;  /* 0x0010c8c1ac007388 */ /* 0x000fe20000000800 */
[----:B------:R-:W-:Y:S01]  /*8f80*/  FMUL.FTZ R189, R15, R136 ;  /* 0x000000880fbd7220 */ /* 0x000fe20000410000 */
[----:B------:R-:W-:Y:S01]  /*8f90*/  FADD.FTZ R174, RZ, R174 ;  /* 0x000000aeffae7221 */ /* 0x000fe20000010000 */
[----:B------:R-:W-:Y:S01]  /*8fa0*/  FADD.FTZ R61, RZ, R61 ;  /* 0x0000003dff3d7221 */ /* 0x000fe20000010000 */
[----:B------:R0:W-:Y:S01]  /*8fb0*/  STS [R172+0x10cc], R205 ;  /* 0x0010cccdac007388 */ /* 0x0001e20000000800 */
[----:B------:R-:W-:Y:S01]  /*8fc0*/  FFMA.FTZ R67, R145, R213, -R196 ;  /* 0x000000d591437223 */ /* 0x000fe200000108c4 */
[----:B------:R-:W-:Y:S01]  /*8fd0*/  FADD.FTZ R182, R174, R185 ;  /* 0x000000b9aeb67221 */ /* 0x000fe20000010000 */
[C---:B------:R-:W-:Y:S01]  /*8fe0*/  FMUL.FTZ R174, R16.reuse, R165 ;  /* 0x000000a510ae7220 */ /* 0x040fe20000410000 */
[----:B------:R-:W-:Y:S01]  /*8ff0*/  FADD.FTZ R61, R61, R176 ;  /* 0x000000b03d3d7221 */ /* 0x000fe20000010000 */
[----:B------:R-:W-:Y:S01]  /*9000*/  FMUL.FTZ R176, R16, R137 ;  /* 0x0000008910b07220 */ /* 0x000fe20000410000 */
[----:B------:R-:W-:Y:S01]  /*9010*/  FMUL.FTZ R185, R15, R181 ;  /* 0x000000b50fb97220 */ /* 0x000fe20000410000 */
[----:B------:R-:W-:Y:S01]  /*9020*/  FMUL.FTZ R184, R68, R174 ;  /* 0x000000ae44b87220 */ /* 0x000fe20000410000 */
[----:B------:R-:W-:Y:S01]  /*9030*/  FFMA.FTZ R178, R215, R186, -R188 ;  /* 0x000000bad7b27223 */ /* 0x000fe200000108bc */
[----:B------:R-:W-:Y:S01]  /*9040*/  FMUL.FTZ R213, R50, R213 ;  /* 0x000000d532d57220 */ /* 0x000fe20000410000 */
[----:B0-----:R-:W-:Y:S01]  /*9050*/  FMUL.FTZ R205, R69, R185 ;  /* 0x000000b945cd7220 */ /* 0x001fe20000410000 */
[-C--:B------:R-:W-:Y:S01]  /*9060*/  FFMA.FTZ R193, R203, R176.reuse, R184 ;  /* 0x000000b0cbc17223 */ /* 0x080fe200000100b8 */
[----:B------:R-:W-:Y:S01]  /*9070*/  FMUL.FTZ R184, R68, R176 ;  /* 0x000000b044b87220 */ /* 0x000fe20000410000 */
[----:B------:R-:W-:Y:S01]  /*9080*/  FMUL.FTZ R217, R57, R186 ;  /* 0x000000ba39d97220 */ /* 0x000fe20000410000 */
[----:B------:R-:W-:Y:S01]  /*9090*/  FFMA.FTZ R205, R206, R189, R205 ;  /* 0x000000bdcecd7223 */ /* 0x000fe200000100cd */
[----:B------:R-:W-:Y:S01]  /*90a0*/  FADD.FTZ R182, R182, R193 ;  /* 0x000000c1b6b67221 */ /* 0x000fe20000010000 */
[----:B------:R-:W-:Y:S01]  /*90b0*/  FFMA.FTZ R184, R203, R174, -R184 ;  /* 0x000000aecbb87223 */ /* 0x000fe200000108b8 */
[----:B------:R0:W-:Y:S01]  /*90c0*/  STS [R172+0x10fc], R213 ;  /* 0x0010fcd5ac007388 */ /* 0x0001e20000000800 */
[----:B------:R-:W-:Y:S01]  /*90d0*/  FMUL.FTZ R193, R13, R134 ;  /* 0x000000860dc17220 */ /* 0x000fe20000410000 */
[----:B------:R-:W-:Y:S01]  /*90e0*/  FADD.FTZ R188, R182, R205 ;  /* 0x000000cdb6bc7221 */ /* 0x000fe20000010000 */
[----:B------:R-:W-:Y:S01]  /*90f0*/  FADD.FTZ R186, R61, R184 ;  /* 0x000000b83dba7221 */ /* 0x000fe20000010000 */
[C---:B------:R-:W-:Y:S01]  /*9100*/  FMUL.FTZ R182, R14.reuse, R141 ;  /* 0x0000008d0eb67220 */ /* 0x040fe20000410000 */
[----:B------:R-:W-:Y:S01]  /*9110*/  FMUL.FTZ R205, R69, R189 ;  /* 0x000000bd45cd7220 */ /* 0x000fe20000410000 */
[----:B------:R-:W-:Y:S01]  /*9120*/  FMUL.FTZ R184, R14, R135 ;  /* 0x000000870eb87220 */ /* 0x000fe20000410000 */
[----:B------:R-:W-:Y:S01]  /*9130*/  FMUL.FTZ R61, R13, R179 ;  /* 0x000000b30d3d7220 */ /* 0x000fe20000410000 */
[----:B------:R-:W-:Y:S01]  /*9140*/  FMUL.FTZ R190, R70, R182 ;  /* 0x000000b646be7220 */ /* 0x000fe20000410000 */
[----:B------:R-:W-:Y:S01]  /*9150*/  FFMA.FTZ R205, R206, R185, -R205 ;  /* 0x000000b9cecd7223 */ /* 0x000fe200000108cd */
[----:B0-----:R-:W-:Y:S01]  /*9160*/  FMUL.FTZ R213, R70, R184 ;  /* 0x000000b846d57220 */ /* 0x001fe20000410000 */
[----:B------:R0:W-:Y:S01]  /*9170*/  STS [R172+0x10c0], R209 ;  /* 0x0010c0d1ac007388 */ /* 0x0001e20000000800 */
[----:B------:R-:W-:Y:S01]  /*9180*/  FFMA.FTZ R216, R24, -R219, R216 ;  /* 0x800000db18d87223 */ /* 0x000fe200000100d8 */
[----:B------:R-:W-:Y:S01]  /*9190*/  FADD.FTZ R186, R186, R205 ;  /* 0x000000cdbaba7221 */ /* 0x000fe20000010000 */
[----:B------:R-:W-:Y:S01]  /*91a0*/  FFMA.FTZ R213, R207, R182, -R213 ;  /* 0x000000b6cfd57223 */ /* 0x000fe200000108d5 */
[----:B------:R1:W-:Y:S01]  /*91b0*/  STS [R172+0x10c4], R217 ;  /* 0x0010c4d9ac007388 */ /* 0x0003e20000000800 */
[----:B------:R-:W-:Y:S01]  /*91c0*/  FMUL.FTZ R205, R71, R193 ;  /* 0x000000c147cd7220 */ /* 0x000fe20000410000 */
[----:B------:R-:W-:Y:S01]  /*91d0*/  FMUL.FTZ R192, R12, R157 ;  /* 0x0000009d0cc07220 */ /* 0x000fe20000410000 */
[----:B------:R-:W-:Y:S01]  /*91e0*/  FADD.FTZ R186, R186, R213 ;  /* 0x000000d5baba7221 */ /* 0x000fe20000010000 */
[----:B------:R-:W-:Y:S01]  /*91f0*/  FFMA.FTZ R216, R23, -R221, R216 ;  /* 0x800000dd17d87223 */ /* 0x000fe200000100d8 */
[----:B------:R-:W-:Y:S01]  /*9200*/  FFMA.FTZ R205, R210, R61, -R205 ;  /* 0x0000003dd2cd7223 */ /* 0x000fe200000108cd */
[----:B0-----:R-:W-:Y:S01]  /*9210*/  FFMA.FTZ R209, R207, R184, R190 ;  /* 0x000000b8cfd17223 */ /* 0x001fe200000100be */
[----:B------:R-:W-:Y:S01]  /*9220*/  FMUL.FTZ R213, R11, R177 ;  /* 0x000000b10bd57220 */ /* 0x000fe20000410000 */
[----:B------:R-:W-:Y:S01]  /*9230*/  FMUL.FTZ R190, R12, R133 ;  /* 0x000000850cbe7220 */ /* 0x000fe20000410000 */
[----:B------:R-:W-:Y:S01]  /*9240*/  FMUL.FTZ R194, R114, R192 ;  /* 0x000000c072c27220 */ /* 0x000fe20000410000 */
[----:B-1----:R-:W-:Y:S01]  /*9250*/  FMUL.FTZ R217, R71, R61 ;  /* 0x0000003d47d97220 */ /* 0x002fe20000410000 */
[----:B------:R-:W-:Y:S01]  /*9260*/  FADD.FTZ R188, R188, R209 ;  /* 0x000000d1bcbc7221 */ /* 0x000fe20000010000 */
[----:B------:R-:W-:Y:S01]  /*9270*/  FMUL.FTZ R209, R11, R132 ;  /* 0x000000840bd17220 */ /* 0x000fe20000410000 */
[----:B------:R-:W-:Y:S01]  /*9280*/  FFMA.FTZ R216, R22, -R223, R216 ;  /* 0x800000df16d87223 */ /* 0x000fe200000100d8 */
[----:B------:R-:W-:Y:S01]  /*9290*/  FFMA.FTZ R217, R210, R193, R217 ;  /* 0x000000c1d2d97223 */ /* 0x000fe200000100d9 */
[C---:B------:R-:W-:Y:S01]  /*92a0*/  FMUL.FTZ R223, R58.reuse, R213 ;  /* 0x000000d53adf7220 */ /* 0x040fe20000410000 */
[-C--:B------:R-:W-:Y:S01]  /*92b0*/  FFMA.FTZ R194, R211, R190.reuse, R194 ;  /* 0x000000bed3c27223 */ /* 0x080fe200000100c2 */
[-C--:B------:R-:W-:Y:S01]  /*92c0*/  FMUL.FTZ R219, R58, R209.reuse ;  /* 0x000000d13adb7220 */ /* 0x080fe20000410000 */
[----:B------:R-:W-:Y:S01]  /*92d0*/  FADD.FTZ R217, R188, R217 ;  /* 0x000000d9bcd97221 */ /* 0x000fe20000010000 */
[----:B------:R-:W-:Y:S01]  /*92e0*/  FADD.FTZ R188, R186, R205 ;  /* 0x000000cdbabc7221 */ /* 0x000fe20000010000 */
[C---:B------:R-:W-:Y:S01]  /*92f0*/  FMUL.FTZ R186, R115.reuse, R209 ;  /* 0x000000d173ba7220 */ /* 0x040fe20000410000 */
[----:B------:R-:W-:Y:S01]  /*9300*/  FMUL.FTZ R205, R115, R213 ;  /* 0x000000d573cd7220 */ /* 0x000fe20000410000 */
[----:B------:R-:W-:Y:S01]  /*9310*/  FADD.FTZ R194, R217, R194 ;  /* 0x000000c2d9c27221 */ /* 0x000fe20000010000 */
[----:B------:R-:W-:Y:S01]  /*9320*/  FMUL.FTZ R189, R74, R189 ;  /* 0x000000bd4abd7220 */ /* 0x000fe20000410000 */
[----:B------:R-:W-:Y:S01]  /*9330*/  FFMA.FTZ R186, R214, R213, -R186 ;  /* 0x000000d5d6ba7223 */ /* 0x000fe200000108ba */
[-C--:B------:R-:W-:Y:S01]  /*9340*/  FMUL.FTZ R213, R59, R190.reuse ;  /* 0x000000be3bd57220 */ /* 0x080fe20000410000 */
[----:B------:R-:W-:Y:S01]  /*9350*/  FMUL.FTZ R190, R114, R190 ;  /* 0x000000be72be7220 */ /* 0x000fe20000410000 */
[----:B------:R-:W-:Y:S01]  /*9360*/  FFMA.FTZ R221, R214, R209, R205 ;  /* 0x000000d1d6dd7223 */ /* 0x000fe200000100cd */
[----:B------:R-:W-:Y:S01]  /*9370*/  FMUL.FTZ R205, R72, R193 ;  /* 0x000000c148cd7220 */ /* 0x000fe20000410000 */
[----:B------:R-:W-:Y:S01]  /*9380*/  FMUL.FTZ R193, R73, R184 ;  /* 0x000000b849c17220 */ /* 0x000fe20000410000 */
[----:B------:R-:W-:Y:S01]  /*9390*/  FFMA.FTZ R209, R211, R192, -R190 ;  /* 0x000000c0d3d17223 */ /* 0x000fe200000108be */
[----:B------:R-:W-:Y:S01]  /*93a0*/  FADD.FTZ R221, R194, R221 ;  /* 0x000000ddc2dd7221 */ /* 0x000fe20000010000 */
[----:B------:R0:W-:Y:S01]  /*93b0*/  STS [R172+0x10bc], R223 ;  /* 0x0010bcdfac007388 */ /* 0x0001e20000000800 */
[----:B------:R-:W-:Y:S01]  /*93c0*/  FMUL.FTZ R217, R72, R61 ;  /* 0x0000003d48d97220 */ /* 0x000fe20000410000 */
[----:B------:R-:W-:Y:S01]  /*93d0*/  FADD.FTZ R209, R188, R209 ;  /* 0x000000d1bcd17221 */ /* 0x000fe20000010000 */
[----:B------:R-:W-:Y:S01]  /*93e0*/  FADD.FTZ R221, R221, R180 ;  /* 0x000000b4dddd7221 */ /* 0x000fe20000010000 */
[----:B------:R1:W-:Y:S01]  /*93f0*/  STS [R172+0x1098], R189 ;  /* 0x001098bdac007388 */ /* 0x0003e20000000800 */
[----:B------:R-:W-:Y:S01]  /*9400*/  FFMA.FTZ R170, R21, -R225, R216 ;  /* 0x800000e115aa7223 */ /* 0x000fe200000100d8 */
[----:B------:R-:W-:Y:S01]  /*9410*/  MOV R225, UR28 ;  /* 0x0000001c00e17c02 */ /* 0x000fe20008000f00 */
[----:B------:R-:W-:Y:S01]  /*9420*/  FADD.FTZ R221, R221, R162 ;  /* 0x000000a2dddd7221 */ /* 0x000fe20000010000 */
[----:B------:R2:W-:Y:S01]  /*9430*/  STS [R172+0x10b8], R219 ;  /* 0x0010b8dbac007388 */ /* 0x0005e20000000800 */
[----:B------:R-:W-:Y:S01]  /*9440*/  FMUL.FTZ R162, R124, R147 ;  /* 0x000000937ca27220 */ /* 0x000fe20000410000 */
[----:B0-----:R-:W-:Y:S01]  /*9450*/  FADD.FTZ R223, R209, R186 ;  /* 0x000000bad1df7221 */ /* 0x001fe20000010000 */
[----:B------:R-:W-:Y:S01]  /*9460*/  FMUL.FTZ R209, R74, R185 ;  /* 0x000000b94ad17220 */ /* 0x000fe20000410000 */
[----:B------:R0:W-:Y:S01]  /*9470*/  STS [R172+0x10b0], R213 ;  /* 0x0010b0d5ac007388 */ /* 0x0001e20000000800 */
[C---:B------:R-:W-:Y:S01]  /*9480*/  FMUL.FTZ R185, R76.reuse, R173 ;  /* 0x000000ad4cb97220 */ /* 0x040fe20000410000 */
[----:B-1----:R-:W-:Y:S01]  /*9490*/  FMUL.FTZ R189, R76, R169 ;  /* 0x000000a94cbd7220 */ /* 0x002fe20000410000 */
[C---:B------:R-:W-:Y:S01]  /*94a0*/  FMUL.FTZ R169, R77.reuse, R168 ;  /* 0x000000a84da97220 */ /* 0x040fe20000410000 */
[----:B------:R1:W-:Y:S01]  /*94b0*/  STS [R172+0x10a8], R205 ;  /* 0x0010a8cdac007388 */ /* 0x0003e20000000800 */
[----:B------:R-:W-:Y:S01]  /*94c0*/  FMUL.FTZ R173, R77, R166 ;  /* 0x000000a64dad7220 */ /* 0x000fe20000410000 */
[----:B--2---:R-:W-:Y:S01]  /*94d0*/  FMUL.FTZ R219, R59, R192 ;  /* 0x000000c03bdb7220 */ /* 0x004fe20000410000 */
[----:B------:R-:W-:Y:S01]  /*94e0*/  FADD.FTZ R221, R221, R158 ;  /* 0x0000009edddd7221 */ /* 0x000fe20000010000 */
[----:B------:R2:W-:Y:S01]  /*94f0*/  STS [R172+0x10a0], R193 ;  /* 0x0010a0c1ac007388 */ /* 0x0005e20000000800 */
[----:B------:R-:W-:Y:S01]  /*9500*/  FADD.FTZ R223, R223, R178 ;  /* 0x000000b2dfdf7221 */ /* 0x000fe20000010000 */
[----:B0-----:R-:W-:Y:S01]  /*9510*/  FMUL.FTZ R213, R73, R182 ;  /* 0x000000b649d57220 */ /* 0x001fe20000410000 */
[----:B------:R-:W-:Y:S01]  /*9520*/  FADD.FTZ R221, R221, R140 ;  /* 0x0000008cdddd7221 */ /* 0x000fe20000010000 */
[----:B------:R-:W-:Y:S01]  /*9530*/  STS [R172+0x10b4], R219 ;  /* 0x0010b4dbac007388 */ /* 0x000fe20000000800 */
[----:B------:R-:W-:Y:S01]  /*9540*/  FADD.FTZ R223, R223, R164 ;  /* 0x000000a4dfdf7221 */ /* 0x000fe20000010000 */
[----:B-1----:R-:W-:Y:S01]  /*9550*/  FMUL.FTZ R205, R75, R174 ;  /* 0x000000ae4bcd7220 */ /* 0x002fe20000410000 */
[----:B------:R-:W-:Y:S01]  /*9560*/  FMUL.FTZ R124, R131, UR29 ;  /* 0x0000001d837c7c20 */ /* 0x000fe20008410000 */
[----:B------:R-:W-:Y:S01]  /*9570*/  STS [R172+0x10ac], R217 ;  /* 0x0010acd9ac007388 */ /* 0x000fe20000000800 */
[----:B------:R-:W-:Y:S01]  /*9580*/  FADD.FTZ R221, R221, R156 ;  /* 0x0000009cdddd7221 */ /* 0x000fe20000010000 */
[----:B--2---:R-:W-:Y:S01]  /*9590*/  FMUL.FTZ R193, R75, R176 ;  /* 0x000000b04bc17220 */ /* 0x004fe20000410000 */
[----:B------:R-:W-:Y:S01]  /*95a0*/  FADD.FTZ R223, R223, R160 ;  /* 0x000000a0dfdf7221 */ /* 0x000fe20000010000 */
[----:B------:R-:W-:Y:S01]  /*95b0*/  STS [R172+0x10a4], R213 ;  /* 0x0010a4d5ac007388 */ /* 0x000fe20000000800 */
[----:B------:R-:W-:Y:S01]  /*95c0*/  LEA R61, R225, -R60, 0x1 ;  /* 0x8000003ce13d7211 */ /* 0x000fe200078e08ff */
[----:B------:R-:W-:Y:S01]  /*95d0*/  FADD.FTZ R221, R221, R126 ;  /* 0x0000007edddd7221 */ /* 0x000fe20000010000 */
[----:B------:R-:W-:Y:S01]  /*95e0*/  FADD.FTZ R223, R223, R146 ;  /* 0x00000092dfdf7221 */ /* 0x000fe20000010000 */
[----:B------:R0:W-:Y:S01]  /*95f0*/  STS [R172+0x109c], R209 ;  /* 0x00109cd1ac007388 */ /* 0x0001e20000000800 */
[----:B------:R-:W-:Y:S01]  /*9600*/  IADD3 R126, PT, PT, R197, 0x40, RZ ;  /* 0x00000040c57e7810 */ /* 0x000fe20007ffe0ff */
[----:B------:R-:W-:Y:S01]  /*9610*/  FFMA.FTZ R170, R20, -R227, R170 ;  /* 0x800000e314aa7223 */ /* 0x000fe200000100aa */
[----:B------:R-:W-:Y:S01]  /*9620*/  ISETP.GE.AND P2, PT, R61, 0x1, PT ;  /* 0x000000013d00780c */ /* 0x000fe20003f46270 */
[----:B------:R1:W-:Y:S01]  /*9630*/  STS [R172+0x1090], R193 ;  /* 0x001090c1ac007388 */ /* 0x0003e20000000800 */
[----:B------:R-:W-:Y:S01]  /*9640*/  FADD.FTZ R223, R223, R154 ;  /* 0x0000009adfdf7221 */ /* 0x000fe20000010000 */
[----:B------:R-:W-:Y:S01]  /*9650*/  LEA.HI R126, R126, R197, RZ, 0x1b ;  /* 0x000000c57e7e7211 */ /* 0x000fe200078fd8ff */
[----:B------:R-:W-:Y:S01]  /*9660*/  FADD.FTZ R60, R221, R62 ;  /* 0x0000003edd3c7221 */ /* 0x000fe20000010000 */
[----:B------:R-:W-:Y:S01]  /*9670*/  STS [R172+0x1094], R205 ;  /* 0x001094cdac007388 */ /* 0x000fe20000000800 */
[----:B------:R-:W-:Y:S01]  /*9680*/  FADD.FTZ R152, R223, R152 ;  /* 0x00000098df987221 */ /* 0x000fe20000010000 */
[----:B0-----:R-:W-:Y:S01]  /*9690*/  FFMA.FTZ R209, R153, UR47, -R124 ;  /* 0x0000002f99d17c23 */ /* 0x001fe2000801087c */
[----:B------:R-:W-:Y:S01]  /*96a0*/  FMUL.FTZ R124, R133, UR29 ;  /* 0x0000001d857c7c20 */ /* 0x000fe20008410000 */
[----:B------:R0:W-:Y:S01]  /*96b0*/  STS [R172+0x1088], R185 ;  /* 0x001088b9ac007388 */ /* 0x0001e20000000800 */
[----:B------:R-:W-:Y:S01]  /*96c0*/  LEA R126, R126, UR22, 0x2 ;  /* 0x000000167e7e7c11 */ /* 0x000fe2000f8e10ff */
[----:B------:R-:W-:Y:S01]  /*96d0*/  FADD.FTZ R166, R152, R63 ;  /* 0x0000003f98a67221 */ /* 0x000fe20000010000 */
[----:B-1----:R-:W-:Y:S01]  /*96e0*/  FFMA.FTZ R193, R157, UR47, -R124 ;  /* 0x0000002f9dc17c23 */ /* 0x002fe2000801087c */
[----:B------:R-:W-:Y:S01]  /*96f0*/  STS [R172+0x108c], R189 ;  /* 0x00108cbdac007388 */ /* 0x000fe20000000800 */
[----:B------:R-:W-:Y:S01]  /*9700*/  FMUL.FTZ R124, R135, UR29 ;  /* 0x0000001d877c7c20 */ /* 0x000fe20008410000 */
[C---:B------:R-:W-:Y:S01]  /*9710*/  FFMA.FTZ R62, R19.reuse, R230, R144 ;  /* 0x000000e6133e7223 */ /* 0x040fe20000010090 */
[----:B------:R-:W-:Y:S01]  /*9720*/  FFMA.FTZ R63, R19, -R229, R170 ;  /* 0x800000e5133f7223 */ /* 0x000fe200000100aa */
[----:B------:R1:W-:Y:S01]  /*9730*/  STS [R172+0x1080], R169 ;  /* 0x001080a9ac007388 */ /* 0x0003e20000000800 */
[----:B------:R-:W-:Y:S01]  /*9740*/  FMUL.FTZ R164, R147, UR29 ;  /* 0x0000001d93a47c20 */ /* 0x000fe20008410000 */
[----:B0-----:R-:W-:Y:S01]  /*9750*/  FFMA.FTZ R185, R141, UR47, -R124 ;  /* 0x0000002f8db97c23 */ /* 0x001fe2000801087c */
[----:B------:R-:W-:Y:S01]  /*9760*/  FMUL.FTZ R124, R137, UR29 ;  /* 0x0000001d897c7c20 */ /* 0x000fe20008410000 */
[----:B------:R0:W-:Y:S01]  /*9770*/  STS [R172+0x1084], R173 ;  /* 0x001084adac007388 */ /* 0x0001e20000000800 */
[----:B------:R-:W-:Y:S01]  /*9780*/  FMUL.FTZ R160, R130, UR29 ;  /* 0x0000001d82a07c20 */ /* 0x000fe20008410000 */
[----:B------:R-:W-:Y:S01]  /*9790*/  FMUL.FTZ R213, R175, UR29 ;  /* 0x0000001dafd57c20 */ /* 0x000fe20008410000 */
[----:B------:R-:W-:Y:S01]  /*97a0*/  FMUL.FTZ R158, R153, UR29 ;  /* 0x0000001d999e7c20 */ /* 0x000fe20008410000 */
[----:B------:R-:W-:Y:S01]  /*97b0*/  BAR.SYNC.DEFER_BLOCKING 0x0 ;  /* 0x0000000000007b1d */ /* 0x000fe20000010000 */
[----:B------:R-:W-:Y:S01]  /*97c0*/  FMUL.FTZ R156, R132, UR29 ;  /* 0x0000001d849c7c20 */ /* 0x000fe20008410000 */
[----:B-1----:R-:W-:Y:S01]  /*97d0*/  FFMA.FTZ R169, R165, UR47, -R124 ;  /* 0x0000002fa5a97c23 */ /* 0x002fe2000801087c */
[----:B------:R-:W-:Y:S01]  /*97e0*/  FMUL.FTZ R205, R177, UR29 ;  /* 0x0000001db1cd7c20 */ /* 0x000fe20008410000 */
[----:B------:R-:W-:Y:S01]  /*97f0*/  FMUL.FTZ R154, R157, UR29 ;  /* 0x0000001d9d9a7c20 */ /* 0x000fe20008410000 */
[----:B------:R-:W-:Y:S01]  /*9800*/  FMUL.FTZ R152, R134, UR29 ;  /* 0x0000001d86987c20 */ /* 0x000fe20008410000 */
[----:B------:R-:W-:Y:S01]  /*9810*/  FMUL.FTZ R189, R179, UR29 ;  /* 0x0000001db3bd7c20 */ /* 0x000fe20008410000 */
[----:B------:R-:W-:Y:S01]  /*9820*/  FMUL.FTZ R144, R141, UR29 ;  /* 0x0000001d8d907c20 */ /* 0x000fe20008410000 */
[----:B------:R-:W-:Y:S01]  /*9830*/  FMUL.FTZ R146, R136, UR29 ;  /* 0x0000001d88927c20 */ /* 0x000fe20008410000 */
[----:B0-----:R-:W-:Y:S01]  /*9840*/  FMUL.FTZ R173, R181, UR29 ;  /* 0x0000001db5ad7c20 */ /* 0x001fe20008410000 */
[----:B------:R-:W-:Y:S01]  /*9850*/  FMUL.FTZ R140, R165, UR29 ;  /* 0x0000001da58c7c20 */ /* 0x000fe20008410000 */
[----:B------:R-:W-:Y:S01]  /*9860*/  FMUL.FTZ R147, R183, UR29 ;  /* 0x0000001db7937c20 */ /* 0x000fe20008410000 */
[----:B------:R-:W-:Y:S01]  /*9870*/  FMUL.FTZ R170, R139, UR29 ;  /* 0x0000001d8baa7c20 */ /* 0x000fe20008410000 */
[----:B------:R-:W-:Y:S01]  /*9880*/  FMUL.FTZ R124, R167, UR29 ;  /* 0x0000001da77c7c20 */ /* 0x000fe20008410000 */
[----:B------:R-:W-:Y:S01]  /*9890*/  FADD.FTZ R60, R60, R149 ;  /* 0x000000953c3c7221 */ /* 0x000fe20000010000 */
[----:B------:R-:W-:Y:S01]  /*98a0*/  IADD3 R174, PT, PT, R197, 0x80, RZ ;  /* 0x00000080c5ae7810 */ /* 0x000fe20007ffe0ff */
[----:B------:R-:W-:Y:S01]  /*98b0*/  FFMA.FTZ R164, R129, UR47, R164 ;  /* 0x0000002f81a47c23 */ /* 0x000fe200080100a4 */
[----:B------:R-:W-:Y:S01]  /*98c0*/  IADD3 R168, PT, PT, R197, 0xc0, RZ ;  /* 0x000000c0c5a87810 */ /* 0x000fe20007ffe0ff */
[----:B------:R-:W-:Y:S01]  /*98d0*/  FFMA.FTZ R160, R175, UR47, -R160 ;  /* 0x0000002fafa07c23 */ /* 0x000fe200080108a0 */
[----:B------:R-:W-:Y:S01]  /*98e0*/  ISETP.GE.AND P3, PT, R61, 0x41, PT ;  /* 0x000000413d00780c */ /* 0x000fe20003f66270 */
[----:B------:R-:W-:Y:S01]  /*98f0*/  FFMA.FTZ R213, R130, UR47, R213 ;  /* 0x0000002f82d57c23 */ /* 0x000fe200080100d5 */
[----:B------:R-:W-:Y:S01]  /*9900*/  FFMA.FTZ R158, R131, UR47, R158 ;  /* 0x0000002f839e7c23 */ /* 0x000fe2000801009e */
[----:B------:R-:W-:Y:S01]  /*9910*/  FFMA.FTZ R156, R177, UR47, -R156 ;  /* 0x0000002fb19c7c23 */ /* 0x000fe2000801089c */
[----:B------:R-:W-:Y:S01]  /*9920*/  FFMA.FTZ R205, R132, UR47, R205 ;  /* 0x0000002f84cd7c23 */ /* 0x000fe200080100cd */
[----:B------:R0:W1:Y:S01]  /*9930*/  LDS R217, [R126+0x1180] ;  /* 0x001180007ed97984 */ /* 0x0000620000000800 */
[----:B------:R-:W-:Y:S01]  /*9940*/  FFMA.FTZ R154, R133, UR47, R154 ;  /* 0x0000002f859a7c23 */ /* 0x000fe2000801009a */
[----:B------:R-:W-:Y:S01]  /*9950*/  FFMA.FTZ R152, R179, UR47, -R152 ;  /* 0x0000002fb3987c23 */ /* 0x000fe20008010898 */
[----:B------:R-:W-:Y:S01]  /*9960*/  FFMA.FTZ R189, R134, UR47, R189 ;  /* 0x0000002f86bd7c23 */ /* 0x000fe200080100bd */
[----:B------:R-:W-:Y:S01]  /*9970*/  FFMA.FTZ R144, R135, UR47, R144 ;  /* 0x0000002f87907c23 */ /* 0x000fe20008010090 */
[----:B------:R-:W-:Y:S01]  /*9980*/  FFMA.FTZ R146, R181, UR47, -R146 ;  /* 0x0000002fb5927c23 */ /* 0x000fe20008010892 */
[----:B------:R-:W-:Y:S01]  /*9990*/  FFMA.FTZ R173, R136, UR47, R173 ;  /* 0x0000002f88ad7c23 */ /* 0x000fe200080100ad */
[----:B------:R-:W-:Y:S01]  /*99a0*/  FFMA.FTZ R140, R137, UR47, R140 ;  /* 0x0000002f898c7c23 */ /* 0x000fe2000801008c */
[C---:B0-----:R-:W-:Y:S01]  /*99b0*/  FMUL.FTZ R126, R138.reuse, UR29 ;  /* 0x0000001d8a7e7c20 */ /* 0x041fe20008410000 */
[----:B------:R-:W-:Y:S01]  /*99c0*/  FFMA.FTZ R147, R138, UR47, R147 ;  /* 0x0000002f8a937c23 */ /* 0x000fe20008010093 */
[----:B------:R-:W-:Y:S01]  /*99d0*/  FFMA.FTZ R149, R167, UR47, -R170 ;  /* 0x0000002fa7957c23 */ /* 0x000fe200080108aa */
[----:B------:R-:W-:Y:S01]  /*99e0*/  FFMA.FTZ R124, R139, UR47, R124 ;  /* 0x0000002f8b7c7c23 */ /* 0x000fe2000801007c */
[----:B------:R-:W-:Y:S01]  /*99f0*/  FFMA.FTZ R126, R183, UR47, -R126 ;  /* 0x0000002fb77e7c23 */ /* 0x000fe2000801087e */
[----:B------:R-:W-:Y:S06]  /*9a00*/  @!P2 BRA `(.L_x_7668) ;  /* 0x000000000010a947 */ /* 0x000fec0003800000 */
[----:B------:R-:W-:-:S04]  /*9a10*/  LEA.HI R170, R197, R197, RZ, 0x1b ;  /* 0x000000c5c5aa7211 */ /* 0x000fc800078fd8ff */
[----:B------:R-:W-:-:S05]  /*9a20*/  LEA R170, R170, UR22, 0x2 ;  /* 0x00000016aaaa7c11 */ /* 0x000fca000f8e10ff */
[----:B------:R-:W0:Y:S04]  /*9a30*/  LDS R219, [R170+0x1080] ;  /* 0x00108000aadb7984 */ /* 0x000e280000000800 */
[----:B0-----:R0:W-:Y:S02]  /*9a40*/  REDG.E.ADD.F32.FTZ.RN.STRONG.GPU desc[UR26][R64.64], R219 ;  /* 0x000000db400079a6 */ /* 0x0011e4000c12f31a */
.L_x_7668:
[----:B------:R-:W-:Y:S05]  /*9a50*/  BSYNC.RECONVERGENT B0 ;  /* 0x0000000000007941 */ /* 0x000fea0003800200 */
.L_x_7667:
[----:B------:R-:W-:Y:S04]  /*9a60*/  BSSY.RECONVERGENT B0, `(.L_x_7669) ;  /* 0x0000003000007945 */ /* 0x000fe80003800200 */
[----:B------:R-:W-:Y:S05]  /*9a70*/  @!P3 BRA `(.L_x_7670) ;  /* 0x000000000004b947 */ /* 0x000fea0003800000 */
[----:B-1----:R2:W-:Y:S02]  /*9a80*/  REDG.E.ADD.F32.FTZ.RN.STRONG.GPU desc[UR26][R64.64+0x100], R217 ;  /* 0x000100d9400079a6 */ /* 0x0025e4000c12f31a */
.L_x_7670:
[----:B------:R-:W-:Y:S05]  /*9a90*/  BSYNC.RECONVERGENT B0 ;  /* 0x0000000000007941 */ /* 0x000fea0003800200 */
.L_x_7669:
        /* <DEDUP_REMOVED lines=13> */
[----:B------:R-:W-:Y:S01]  /*9b70*/  ISETP.GE.AND P5, PT, R61, 0x181, PT ;  /* 0x000001813d00780c */ /* 0x000fe20003fa6270 */
[----:B-1----:R-:W-:-:S12]  /*9b80*/  @!P6 BRA `(.L_x_7672) ;  /* 0x000000000004e947 */ /* 0x002fd80003800000 */
[----:B--2---:R1:W-:Y:S02]  /*9b90*/  REDG.E.ADD.F32.FTZ.RN.STRONG.GPU desc[UR26][R64.64+0x200], R217 ;  /* 0x000200d9400079a6 */ /* 0x0043e4000c12f31a */
.L_x_7672:
[----:B------:R-:W-:Y:S05]  /*9ba0*/  BSYNC.RECONVERGENT B0 ;  /* 0x0000000000007941 */ /* 0x000fea0003800200 */
.L_x_7671:
[----:B-12---:R1:W2:Y:S01]  /*9bb0*/  LDS R217, [R176+0x1380] ;  /* 0x00138000b0d97984 */ /* 0x0062a20000000800 */
[----:B------:R-:W-:Y:S01]  /*9bc0*/  BSSY.RECONVERGENT B0, `(.L_x_7673) ;  /* 0x0000006000007945 */ /* 0x000fe20003800200 */
[----:B------:R-:W-:Y:S02]  /*9bd0*/  IADD3 R168, PT, PT, R197, 0x180, RZ ;  /* 0x00000180c5a87810 */ /* 0x000fe40007ffe0ff */
[----:B------:R-:W-:Y:S02]  /*9be0*/  LEA.HI R172, R172, R197, RZ, 0x1b ;  /* 0x000000c5acac7211 */ /* 0x000fe400078fd8ff */
[----:B------:R-:W-:Y:S01]  /*9bf0*/  LEA R170, R170, UR22, 0x2 ;  /* 0x00000016aaaa7c11 */ /* 0x000fe2000f8e10ff */
[----:B------:R-:W-:Y:S06]  /*9c00*/  @!P2 BRA `(.L_x_7674) ;  /* 0x000000000004a947 */ /* 0x000fec0003800000 */
[----:B--2---:R3:W-:Y:S02]  /*9c10*/  REDG.E.ADD.F32.FTZ.RN.STRONG.GPU desc[UR26][R64.64+0x300], R217 ;  /* 0x000300d9400079a6 */ /* 0x0047e4000c12f31a */
.L_x_7674:
[----:B------:R-:W-:Y:S05]  /*9c20*/  BSYNC.RECONVERGENT B0 ;  /* 0x0000000000007941 */ /* 0x000fea0003800200 */
.L_x_7673:
[----:B--23--:R2:W3:Y:S01]  /*9c30*/  LDS R217, [R170+0x1480] ;  /* 0x00148000aad97984 */ /* 0x00c4e20000000800 */
[----:B------:R-:W-:Y:S01]  /*9c40*/  BSSY.RECONVERGENT B0, `(.L_x_7675) ;  /* 0x0000005000007945 */ /* 0x000fe20003800200 */
[----:B------:R-:W-:Y:S02]  /*9c50*/  LEA.HI R168, R168, R197, RZ, 0x1b ;  /* 0x000000c5a8a87211 */ /* 0x000fe400078fd8ff */
[----:B------:R-:W-:Y:S01]  /*9c60*/  LEA R172, R172, UR22, 0x2 ;  /* 0x00000016acac7c11 */ /* 0x000fe2000f8e10ff */
[----:B------:R-:W-:Y:S06]  /*9c70*/  @!P3 BRA `(.L_x_7676) ;  /* 0x000000000004b947 */ /* 0x000fec0003800000 */
[----:B---3--:R4:W-:Y:S02]  /*9c80*/  REDG.E.ADD.F32.FTZ.RN.STRONG.GPU desc[UR26][R64.64+0x400], R217 ;  /* 0x000400d9400079a6 */ /* 0x0089e4000c12f31a */
.L_x_7676:
[----:B------:R-:W-:Y:S05]  /*9c90*/  BSYNC.RECONVERGENT B0 ;  /* 0x0000000000007941 */ /* 0x000fea0003800200 */
.L_x_7675:
[----:B---34-:R3:W4:Y:S01]  /*9ca0*/  LDS R217, [R172+0x1580] ;  /* 0x00158000acd97984 */ /* 0x0187220000000800 */
[----:B------:R-:W-:Y:S01]  /*9cb0*/  BSSY.RECONVERGENT B0, `(.L_x_7677) ;  /* 0x0000004000007945 */ /* 0x000fe20003800200 */
[----:B--2---:R-:W-:-:S03]  /*9cc0*/  LEA R170, R168, UR22, 0x2 ;  /* 0x00000016a8aa7c11 */ /* 0x004fc6000f8e10ff */
[----:B------:R-:W-:Y:S05]  /*9cd0*/  @!P4 BRA `(.L_x_7678) ;  /* 0x000000000004c947 */ /* 0x000fea0003800000 */
[----:B----4-:R2:W-:Y:S02]  /*9ce0*/  REDG.E.ADD.F32.FTZ.RN.STRONG.GPU desc[UR26][R64.64+0x500], R217 ;  /* 0x000500d9400079a6 */ /* 0x0105e4000c12f31a */
.L_x_7678:
[----:B------:R-:W-:Y:S05]  /*9cf0*/  BSYNC.RECONVERGENT B0 ;  /* 0x0000000000007941 */ /* 0x000fea0003800200 */
.L_x_7677:
[----:B--2-4-:R2:W4:Y:S01]  /*9d00*/  LDS R217, [R170+0x1680] ;  /* 0x00168000aad97984 */ /* 0x0145220000000800 */
[----:B------:R-:W-:Y:S01]  /*9d10*/  BSSY.RECONVERGENT B0, `(.L_x_7679) ;  /* 0x0000004000007945 */ /* 0x000fe20003800200 */
[----:B------:R-:W-:-:S03]  /*9d20*/  IADD3 R168, PT, PT, R197, 0x1c0, RZ ;  /* 0x000001c0c5a87810 */ /* 0x000fc60007ffe0ff */
[----:B------:R-:W-:Y:S05]  /*9d30*/  @!P5 BRA `(.L_x_7680) ;  /* 0x000000000004d947 */ /* 0x000fea0003800000 */
[----:B----4-:R4:W-:Y:S02]  /*9d40*/  REDG.E.ADD.F32.FTZ.RN.STRONG.GPU desc[UR26][R64.64+0x600], R217 ;  /* 0x000600d9400079a6 */ /* 0x0109e4000c12f31a */
.L_x_7680:
[----:B------:R-:W-:Y:S05]  /*9d50*/  BSYNC.RECONVERGENT B0 ;  /* 0x0000000000007941 */ /* 0x000fea0003800200 */
.L_x_7679:
[-C--:B------:R-:W-:Y:S01]  /*9d60*/  LEA.HI R168, R168, R197.reuse, RZ, 0x1b ;  /* 0x000000c5a8a87211 */ /* 0x080fe200078fd8ff */
[----:B------:R-:W-:Y:S01]  /*9d70*/  BSSY.RECONVERGENT B0, `(.L_x_7681) ;  /* 0x0000010000007945 */ /* 0x000fe20003800200 */
[----:B------:R-:W-:Y:S02]  /*9d80*/  ISETP.GE.AND P6, PT, R61, 0x1c1, PT ;  /* 0x000001c13d00780c */ /* 0x000fe40003fc6270 */
[----:B------:R-:W-:Y:S02]  /*9d90*/  LEA R168, R168, UR22, 0x2 ;  /* 0x00000016a8a87c11 */ /* 0x000fe4000f8e10ff */
[C---:B--2---:R-:W-:Y:S02]  /*9da0*/  IADD3 R170, PT, PT, R197.reuse, 0x200, RZ ;  /* 0x00000200c5aa7810 */ /* 0x044fe40007ffe0ff */
[----:B---3--:R-:W-:Y:S01]  /*9db0*/  IADD3 R172, PT, PT, R197, 0x240, RZ ;  /* 0x00000240c5ac7810 */ /* 0x008fe20007ffe0ff */
[----:B----4-:R2:W3:Y:S01]  /*9dc0*/  LDS R217, [R168+0x1780] ;  /* 0x00178000a8d97984 */ /* 0x0104e20000000800 */
[----:B------:R-:W-:-:S02]  /*9dd0*/  LEA.HI R170, R170, R197, RZ, 0x1b ;  /* 0x000000c5aaaa7211 */ /* 0x000fc400078fd8ff */
[----:B------:R-:W-:Y:S02]  /*9de0*/  IADD3 R174, PT, PT, R197, 0x280, RZ ;  /* 0x00000280c5ae7810 */ /* 0x000fe40007ffe0ff */
[----:B------:R-:W-:Y:S02]  /*9df0*/  LEA R170, R170, UR22, 0x2 ;  /* 0x00000016aaaa7c11 */ /* 0x000fe4000f8e10ff */
[----:B------:R-:W-:Y:S02]  /*9e00*/  LEA.HI R172, R172, R197, RZ, 0x1b ;  /* 0x000000c5acac7211 */ /* 0x000fe400078fd8ff */
[C---:B------:R-:W-:Y:S02]  /*9e10*/  ISETP.GE.AND P2, PT, R61.reuse, 0x201, PT ;  /* 0x000002013d00780c */ /* 0x040fe40003f46270 */
[C---:B------:R-:W-:Y:S02]  /*9e20*/  ISETP.GE.AND P3, PT, R61.reuse, 0x241, PT ;  /* 0x000002413d00780c */ /* 0x040fe40003f66270 */
[----:B------:R-:W-:-:S02]  /*9e30*/  ISETP.GE.AND P4, PT, R61, 0x281, PT ;  /* 0x000002813d00780c */ /* 0x000fc40003f86270 */
[----:B------:R-:W-:Y:S01]  /*9e40*/  ISETP.GE.AND P5, PT, R61, 0x2c1, PT ;  /* 0x000002c13d00780c */ /* 0x000fe20003fa6270 */
[----:B--2---:R-:W-:-:S12]  /*9e50*/  @!P6 BRA `(.L_x_7682) ;  /* 0x000000000004e947 */ /* 0x004fd80003800000 */
[----:B---3--:R2:W-:Y:S02]  /*9e60*/  REDG.E.ADD.F32.FTZ.RN.STRONG.GPU desc[UR26][R64.64+0x700], R217 ;  /* 0x000700d9400079a6 */ /* 0x0085e4000c12f31a */
.L_x_7682:
[----:B------:R-:W-:Y:S05]  /*9e70*/  BSYNC.RECONVERGENT B0 ;  /* 0x0000000000007941 */ /* 0x000fea0003800200 */
.L_x_7681:
[----:B--23--:R2:W3:Y:S01]  /*9e80*/  LDS R217, [R170+0x1880] ;  /* 0x00188000aad97984 */ /* 0x00c4e20000000800 */
[----:B------:R-:W-:Y:S01]  /*9e90*/  BSSY.RECONVERGENT B0, `(.L_x_7683) ;  /* 0x0000006000007945 */ /* 0x000fe20003800200 */
[----:B------:R-:W-:Y:S02]  /*9ea0*/  IADD3 R168, PT, PT, R197, 0x2c0, RZ ;  /* 0x000002c0c5a87810 */ /* 0x000fe40007ffe0ff */
[----:B------:R-:W-:Y:S02]  /*9eb0*/  LEA.HI R174, R174, R197, RZ, 0x1b ;  /* 0x000000c5aeae7211 */ /* 0x000fe400078fd8ff */
[----:B------:R-:W-:Y:S01]  /*9ec0*/  LEA R172, R172, UR22, 0x2 ;  /* 0x00000016acac7c11 */ /* 0x000fe2000f8e10ff */
[----:B------:R-:W-:Y:S06]  /*9ed0*/  @!P2 BRA `(.L_x_7684) ;  /* 0x000000000004a947 */ /* 0x000fec0003800000 */
[----:B---3--:R4:W-:Y:S02]  /*9ee0*/  REDG.E.ADD.F32.FTZ.RN.STRONG.GPU desc[UR26][R64.64+0x800], R217 ;  /* 0x000800d9400079a6 */ /* 0x0089e4000c12f31a */
.L_x_7684:
[----:B------:R-:W-:Y:S05]  /*9ef0*/  BSYNC.RECONVERGENT B0 ;  /* 0x0000000000007941 */ /* 0x000fea0003800200 */
.L_x_7683:
[----:B---34-:R3:W4:Y:S01]  /*9f00*/  LDS R217, [R172+0x1980] ;  /* 0x00198000acd97984 */ /* 0x0187220000000800 */
[----:B------:R-:W-:Y:S01]  /*9f10*/  BSSY.RECONVERGENT B0, `(.L_x_7685) ;  /* 0x0000005000007945 */ /* 0x000fe20003800200 */
[----:B------:R-:W-:Y:S02]  /*9f20*/  LEA.HI R168, R168, R197, RZ, 0x1b ;  /* 0x000000c5a8a87211 */ /* 0x000fe400078fd8ff */
[----:B------:R-:W-:Y:S01]  /*9f30*/  LEA R174, R174, UR22, 0x2 ;  /* 0x00000016aeae7c11 */ /* 0x000fe2000f8e10ff */
[----:B------:R-:W-:Y:S06]  /*9f40*/  @!P3 BRA `(.L_x_7686) ;  /* 0x000000000004b947 */ /* 0x000fec0003800000 */
[----:B----4-:R4:W-:Y:S02]  /*9f50*/  REDG.E.ADD.F32.FTZ.RN.STRONG.GPU desc[UR26][R64.64+0x900], R217 ;  /* 0x000900d9400079a6 */ /* 0x0109e4000c12f31a */
.L_x_7686:
[----:B------:R-:W-:Y:S05]  /*9f60*/  BSYNC.RECONVERGENT B0 ;  /* 0x0000000000007941 */ /* 0x000fea0003800200 */
.L_x_7685:
[----:B----4-:R4:W0:Y:S01]  /*9f70*/  LDS R217, [R174+0x1a80] ;  /* 0x001a8000aed97984 */ /* 0x0108220000000800 */
[----:B------:R-:W-:Y:S01]  /*9f80*/  BSSY.RECONVERGENT B0, `(.L_x_7687) ;  /* 0x0000004000007945 */ /* 0x000fe20003800200 */
[----:B---3--:R-:W-:-:S03]  /*9f90*/  LEA R172, R168, UR22, 0x2 ;  /* 0x00000016a8ac7c11 */ /* 0x008fc6000f8e10ff */
[----:B------:R-:W-:Y:S05]  /*9fa0*/  @!P4 BRA `(.L_x_7688) ;  /* 0x000000000004c947 */ /* 0x000fea0003800000 */
[----:B0-----:R3:W-:Y:S02]  /*9fb0*/  REDG.E.ADD.F32.FTZ.RN.STRONG.GPU desc[UR26][R64.64+0xa00], R217 ;  /* 0x000a00d9400079a6 */ /* 0x0017e4000c12f31a */
.L_x_7688:
[----:B------:R-:W-:Y:S05]  /*9fc0*/  BSYNC.RECONVERGENT B0 ;  /* 0x0000000000007941 */ /* 0x000fea0003800200 */
.L_x_7687:
[----:B0--3--:R0:W3:Y:S01]  /*9fd0*/  LDS R217, [R172+0x1b80] ;  /* 0x001b8000acd97984 */ /* 0x0090e20000000800 */
[----:B------:R-:W-:Y:S01]  /*9fe0*/  BSSY.RECONVERGENT B0, `(.L_x_7689) ;  /* 0x0000005000007945 */ /* 0x000fe20003800200 */
[C---:B------:R-:W-:Y:S02]  /*9ff0*/  IADD3 R168, PT, PT, R197.reuse, 0x300, RZ ;  /* 0x00000300c5a87810 */ /* 0x040fe40007ffe0ff */
[----:B--2---:R-:W-:Y:S01]  /*a000*/  IADD3 R170, PT, PT, R197, 0x340, RZ ;  /* 0x00000340c5aa7810 */ /* 0x004fe20007ffe0ff */
[----:B------:R-:W-:Y:S06]  /*a010*/  @!P5 BRA `(.L_x_7690) ;  /* 0x000000000004d947 */ /* 0x000fec0003800000 */
[----:B---3--:R2:W-:Y:S02]  /*a020*/  REDG.E.ADD.F32.FTZ.RN.STRONG.GPU desc[UR26][R64.64+0xb00], R217 ;  /* 0x000b00d9400079a6 */ /* 0x0085e4000c12f31a */
.L_x_7690:
[----:B------:R-:W-:Y:S05]  /*a030*/  BSYNC.RECONVERGENT B0 ;  /* 0x0000000000007941 */ /* 0x000fea0003800200 */
.L_x_7689:
[-C--:B------:R-:W-:Y:S01]  /*a040*/  LEA.HI R168, R168, R197.reuse, RZ, 0x1b ;  /* 0x000000c5a8a87211 */ /* 0x080fe200078fd8ff */
[----:B------:R-:W-:Y:S01]  /*a050*/  BSSY.RECONVERGENT B0, `(.L_x_7691) ;  /* 0x000000f000007945 */ /* 0x000fe20003800200 */
[----:B------:R-:W-:Y:S02]  /*a060*/  ISETP.GE.AND P6, PT, R61, 0x301, PT ;  /* 0x000003013d00780c */ /* 0x000fe40003fc6270 */
[----:B------:R-:W-:Y:S02]  /*a070*/  LEA R168, R168, UR22, 0x2 ;  /* 0x00000016a8a87c11 */ /* 0x000fe4000f8e10ff */
[C---:B0-----:R-:W-:Y:S02]  /*a080*/  IADD3 R172, PT, PT, R197.reuse, 0x380, RZ ;  /* 0x00000380c5ac7810 */ /* 0x041fe40007ffe0ff */
[----:B------:R-:W-:Y:S01]  /*a090*/  LEA.HI R170, R170, R197, RZ, 0x1b ;  /* 0x000000c5aaaa7211 */ /* 0x000fe200078fd8ff */
[----:B--23--:R0:W2:Y:S01]  /*a0a0*/  LDS R217, [R168+0x1c80] ;  /* 0x001c8000a8d97984 */ /* 0x00c0a20000000800 */
[----:B----4-:R-:W-:-:S02]  /*a0b0*/  IADD3 R174, PT, PT, R197, 0x3c0, RZ ;  /* 0x000003c0c5ae7810 */ /* 0x010fc40007ffe0ff */
[----:B------:R-:W-:Y:S02]  /*a0c0*/  LEA.HI R172, R172, R197, RZ, 0x1b ;  /* 0x000000c5acac7211 */ /* 0x000fe400078fd8ff */
[----:B------:R-:W-:Y:S02]  /*a0d0*/  LEA R170, R170, UR22, 0x2 ;  /* 0x00000016aaaa7c11 */ /* 0x000fe4000f8e10ff */
[C---:B------:R-:W-:Y:S02]  /*a0e0*/  ISETP.GE.AND P2, PT, R61.reuse, 0x341, PT ;  /* 0x000003413d00780c */ /* 0x040fe40003f46270 */
[C---:B------:R-:W-:Y:S02]  /*a0f0*/  ISETP.GE.AND P3, PT, R61.reuse, 0x381, PT ;  /* 0x000003813d00780c */ /* 0x040fe40003f66270 */
[C---:B------:R-:W-:Y:S02]  /*a100*/  ISETP.GE.AND P4, PT, R61.reuse, 0x3c1, PT ;  /* 0x000003c13d00780c */ /* 0x040fe40003f86270 */
[----:B------:R-:W-:Y:S01]  /*a110*/  ISETP.GE.AND P5, PT, R61, 0x401, PT ;  /* 0x000004013d00780c */ /* 0x000fe20003fa6270 */
[----:B0-----:R-:W-:-:S12]  /*a120*/  @!P6 BRA `(.L_x_7692) ;  /* 0x000000000004e947 */ /* 0x001fd80003800000 */
[----:B--2---:R0:W-:Y:S02]  /*a130*/  REDG.E.ADD.F32.FTZ.RN.STRONG.GPU desc[UR26][R64.64+0xc00], R217 ;  /* 0x000c00d9400079a6 */ /* 0x0041e4000c12f31a */
.L_x_7692:
[----:B------:R-:W-:Y:S05]  /*a140*/  BSYNC.RECONVERGENT B0 ;  /* 0x0000000000007941 */ /* 0x000fea0003800200 */
.L_x_7691:
[----:B0-2---:R0:W2:Y:S01]  /*a150*/  LDS R217, [R170+0x1d80] ;  /* 0x001d8000aad97984 */ /* 0x0050a20000000800 */
[----:B------:R-:W-:Y:S01]  /*a160*/  BSSY.RECONVERGENT B0, `(.L_x_7693) ;  /* 0x0000006000007945 */ /* 0x000fe20003800200 */
[----:B------:R-:W-:Y:S02]  /*a170*/  LOP3.LUT R168, R197, 0x400, RZ, 0xfc, !PT ;  /* 0x00000400c5a87812 */ /* 0x000fe400078efcff */
[----:B------:R-:W-:Y:S02]  /*a180*/  LEA.HI R174, R174, R197, RZ, 0x1b ;  /* 0x000000c5aeae7211 */ /* 0x000fe400078fd8ff */
[----:B------:R-:W-:Y:S01]  /*a190*/  LEA R172, R172, UR22, 0x2 ;  /* 0x00000016acac7c11 */ /* 0x000fe2000f8e10ff */
[----:B------:R-:W-:Y:S06]  /*a1a0*/  @!P2 BRA `(.L_x_7694) ;  /* 0x000000000004a947 */ /* 0x000fec0003800000 */
[----:B--2---:R3:W-:Y:S02]  /*a1b0*/  REDG.E.ADD.F32.FTZ.RN.STRONG.GPU desc[UR26][R64.64+0xd00], R217 ;  /* 0x000d00d9400079a6 */ /* 0x0047e4000c12f31a */
.L_x_7694:
[----:B------:R-:W-:Y:S05]  /*a1c0*/  BSYNC.RECONVERGENT B0 ;  /* 0x0000000000007941 */ /* 0x000fea0003800200 */
.L_x_7693:
[----:B--23--:R2:W3:Y:S01]  /*a1d0*/  LDS R217, [R172+0x1e80] ;  /* 0x001e8000acd97984 */ /* 0x00c4e20000000800 */
[----:B------:R-:W-:Y:S01]  /*a1e0*/  BSSY.RECONVERGENT B0, `(.L_x_7695) ;  /* 0x0000005000007945 */ /* 0x000fe20003800200 */
[----:B------:R-:W-:Y:S02]  /*a1f0*/  LEA.HI R168, R168, R197, RZ, 0x1b ;  /* 0x000000c5a8a87211 */ /* 0x000fe400078fd8ff */
[----:B------:R-:W-:Y:S01]  /*a200*/  LEA R174, R174, UR22, 0x2 ;  /* 0x00000016aeae7c11 */ /* 0x000fe2000f8e10ff */
[----:B------:R-:W-:Y:S06]  /*a210*/  @!P3 BRA `(.L_x_7696) ;  /* 0x000000000004b947 */ /* 0x000fec0003800000 */
[----:B---3--:R4:W-:Y:S02]  /*a220*/  REDG.E.ADD.F32.FTZ.RN.STRONG.GPU desc[UR26][R64.64+0xe00], R217 ;  /* 0x000e00d9400079a6 */ /* 0x0089e4000c12f31a */
.L_x_7696:
[----:B------:R-:W-:Y:S05]  /*a230*/  BSYNC.RECONVERGENT B0 ;  /* 0x0000000000007941 */ /* 0x000fea0003800200 */
.L_x_7695:
[----:B---34-:R3:W4:Y:S01]  /*a240*/  LDS R217, [R174+0x1f80] ;  /* 0x001f8000aed97984 */ /* 0x0187220000000800 */
[----:B------:R-:W-:Y:S01]  /*a250*/  BSSY.RECONVERGENT B0, `(.L_x_7697) ;  /* 0x0000004000007945 */ /* 0x000fe20003800200 */
[----:B--2---:R-:W-:-:S03]  /*a260*/  LEA R172, R168, UR22, 0x2 ;  /* 0x00000016a8ac7c11 */ /* 0x004fc6000f8e10ff */
[----:B------:R-:W-:Y:S05]  /*a270*/  @!P4 BRA `(.L_x_7698) ;  /* 0x000000000004c947 */ /* 0x000fea0003800000 */
[----:B----4-:R2:W-:Y:S02]  /*a280*/  REDG.E.ADD.F32.FTZ.RN.STRONG.GPU desc[UR26][R64.64+0xf00], R217 ;  /* 0x000f00d9400079a6 */ /* 0x0105e4000c12f31a */
.L_x_7698:
[----:B------:R-:W-:Y:S05]  /*a290*/  BSYNC.RECONVERGENT B0 ;  /* 0x0000000000007941 */ /* 0x000fea0003800200 */
.L_x_7697:
[----:B--2-4-:R2:W4:Y:S01]  /*a2a0*/  LDS R217, [R172+0x2080] ;  /* 0x00208000acd97984 */ /* 0x0145220000000800 */
[----:B------:R-:W-:Y:S01]  /*a2b0*/  BSSY.RECONVERGENT B0, `(.L_x_7699) ;  /* 0x0000005000007945 */ /* 0x000fe20003800200 */
[C---:B------:R-:W-:Y:S02]  /*a2c0*/  IADD3 R168, PT, PT, R197.reuse, 0x440, RZ ;  /* 0x00000440c5a87810 */ /* 0x040fe40007ffe0ff */
[----:B0-----:R-:W-:Y:S01]  /*a2d0*/  IADD3 R170, PT, PT, R197, 0x480, RZ ;  /* 0x00000480c5aa7810 */ /* 0x001fe20007ffe0ff */
[----:B------:R-:W-:Y:S06]  /*a2e0*/  @!P5 BRA `(.L_x_7700) ;  /* 0x000000000004d947 */ /* 0x000fec0003800000 */
[----:B----4-:R0:W-:Y:S02]  /*a2f0*/  REDG.E.ADD.F32.FTZ.RN.STRONG.GPU desc[UR26][R64.64+0x1000], R217 ;  /* 0x001000d9400079a6 */ /* 0x0101e4000c12f31a */
.L_x_7700:
[----:B------:R-:W-:Y:S05]  /*a300*/  BSYNC.RECONVERGENT B0 ;  /* 0x0000000000007941 */ /* 0x000fea0003800200 */
.L_x_7699:
[-C--:B------:R-:W-:Y:S01]  /*a310*/  LEA.HI R168, R168, R197.reuse, RZ, 0x1b ;  /* 0x000000c5a8a87211 */ /* 0x080fe200078fd8ff */
[----:B------:R-:W-:Y:S01]  /*a320*/  BSSY.RECONVERGENT B0, `(.L_x_7701) ;  /* 0x000000f000007945 */ /* 0x000fe20003800200 */
[----:B------:R-:W-:Y:S02]  /*a330*/  ISETP.GE.AND P6, PT, R61, 0x441, PT ;  /* 0x000004413d00780c */ /* 0x000fe40003fc6270 */
[----:B------:R-:W-:Y:S02]  /*a340*/  LEA R168, R168, UR22, 0x2 ;  /* 0x00000016a8a87c11 */ /* 0x000fe4000f8e10ff */
[C---:B--2---:R-:W-:Y:S02]  /*a350*/  IADD3 R172, PT, PT, R197.reuse, 0x4c0, RZ ;  /* 0x000004c0c5ac7810 */ /* 0x044fe40007ffe0ff */
[----:B------:R-:W-:Y:S01]  /*a360*/  LEA.HI R170, R170, R197, RZ, 0x1b ;  /* 0x000000c5aaaa7211 */ /* 0x000fe200078fd8ff */
[----:B0---4-:R0:W2:Y:S01]  /*a370*/  LDS R217, [R168+0x2180] ;  /* 0x00218000a8d97984 */ /* 0x0110a20000000800 */
[----:B---3--:R-:W-:-:S02]  /*a380*/  IADD3 R174, PT, PT, R197, 0x500, RZ ;  /* 0x00000500c5ae7810 */ /* 0x008fc40007ffe0ff */
        /* <DEDUP_REMOVED lines=8> */
.L_x_7702:
[----:B------:R-:W-:Y:S05]  /*a410*/  BSYNC.RECONVERGENT B0 ;  /* 0x0000000000007941 */ /* 0x000fea0003800200 */
.L_x_7701:
[----:B0-2---:R0:W2:Y:S01]  /*a420*/  LDS R217, [R170+0x2280] ;  /* 0x00228000aad97984 */ /* 0x0050a20000000800 */
[----:B------:R-:W-:Y:S01]  /*a430*/  BSSY.RECONVERGENT B0, `(.L_x_7703) ;  /* 0x0000006000007945 */ /* 0x000fe20003800200 */
[----:B------:R-:W-:Y:S02]  /*a440*/  IADD3 R168, PT, PT, R197, 0x540, RZ ;  /* 0x00000540c5a87810 */ /* 0x000fe40007ffe0ff */
[----:B------:R-:W-:Y:S02]  /*a450*/  LEA.HI R174, R174, R197, RZ, 0x1b ;  /* 0x000000c5aeae7211 */ /* 0x000fe400078fd8ff */
[----:B------:R-:W-:Y:S01]  /*a460*/  LEA R172, R172, UR22, 0x2 ;  /* 0x00000016acac7c11 */ /* 0x000fe2000f8e10ff */
[----:B------:R-:W-:Y:S06]  /*a470*/  @!P2 BRA `(.L_x_7704) ;  /* 0x000000000004a947 */ /* 0x000fec0003800000 */
[----:B--2---:R3:W-:Y:S02]  /*a480*/  REDG.E.ADD.F32.FTZ.RN.STRONG.GPU desc[UR26][R64.64+0x1200], R217 ;  /* 0x001200d9400079a6 */ /* 0x0047e4000c12f31a */
.L_x_7704:
[----:B------:R-:W-:Y:S05]  /*a490*/  BSYNC.RECONVERGENT B0 ;  /* 0x0000000000007941 */ /* 0x000fea0003800200 */
.L_x_7703:
[----:B--23--:R2:W3:Y:S01]  /*a4a0*/  LDS R217, [R172+0x2380] ;  /* 0x00238000acd97984 */ /* 0x00c4e20000000800 */
[----:B------:R-:W-:Y:S01]  /*a4b0*/  BSSY.RECONVERGENT B0, `(.L_x_7705) ;  /* 0x0000005000007945 */ /* 0x000fe20003800200 */
[----:B------:R-:W-:Y:S02]  /*a4c0*/  LEA.HI R168, R168, R197, RZ, 0x1b ;  /* 0x000000c5a8a87211 */ /* 0x000fe400078fd8ff */
[----:B------:R-:W-:Y:S01]  /*a4d0*/  LEA R174, R174, UR22, 0x2 ;  /* 0x00000016aeae7c11 */ /* 0x000fe2000f8e10ff */
[----:B------:R-:W-:Y:S06]  /*a4e0*/  @!P3 BRA `(.L_x_7706) ;  /* 0x000000000004b947 */ /* 0x000fec0003800000 */
[----:B---3--:R4:W-:Y:S02]  /*a4f0*/  REDG.E.ADD.F32.FTZ.RN.STRONG.GPU desc[UR26][R64.64+0x1300], R217 ;  /* 0x001300d9400079a6 */ /* 0x0089e4000c12f31a */
.L_x_7706:
[----:B------:R-:W-:Y:S05]  /*a500*/  BSYNC.RECONVERGENT B0 ;  /* 0x0000000000007941 */ /* 0x000fea0003800200 */
.L_x_7705:
[----:B---34-:R3:W4:Y:S01]  /*a510*/  LDS R217, [R174+0x2480] ;  /* 0x00248000aed97984 */ /* 0x0187220000000800 */
[----:B------:R-:W-:Y:S01]  /*a520*/  BSSY.RECONVERGENT B0, `(.L_x_7707) ;  /* 0x0000004000007945 */ /* 0x000fe20003800200 */
[----:B--2---:R-:W-:-:S03]  /*a530*/  LEA R172, R168, UR22, 0x2 ;  /* 0x00000016a8ac7c11 */ /* 0x004fc6000f8e10ff */
[----:B------:R-:W-:Y:S05]  /*a540*/  @!P4 BRA `(.L_x_7708) ;  /* 0x000000000004c947 */ /* 0x000fea0003800000 */
[----:B----4-:R2:W-:Y:S02]  /*a550*/  REDG.E.ADD.F32.FTZ.RN.STRONG.GPU desc[UR26][R64.64+0x1400], R217 ;  /* 0x001400d9400079a6 */ /* 0x0105e4000c12f31a */
.L_x_7708:
[----:B------:R-:W-:Y:S05]  /*a560*/  BSYNC.RECONVERGENT B0 ;  /* 0x0000000000007941 */ /* 0x000fea0003800200 */
.L_x_7707:
[----:B--2-4-:R2:W4:Y:S01]  /*a570*/  LDS R217, [R172+0x2580] ;  /* 0x00258000acd97984 */ /* 0x0145220000000800 */
[----:B------:R-:W-:Y:S01]  /*a580*/  BSSY.RECONVERGENT B0, `(.L_x_7709) ;  /* 0x0000005000007945 */ /* 0x000fe20003800200 */
[C---:B------:R-:W-:Y:S02]  /*a590*/  IADD3 R168, PT, PT, R197.reuse, 0x580, RZ ;  /* 0x00000580c5a87810 */ /* 0x040fe40007ffe0ff */
[----:B0-----:R-:W-:Y:S01]  /*a5a0*/  IADD3 R170, PT, PT, R197, 0x5c0, RZ ;  /* 0x000005c0c5aa7810 */ /* 0x001fe20007ffe0ff */
[----:B------:R-:W-:Y:S06]  /*a5b0*/  @!P5 BRA `(.L_x_7710) ;  /* 0x000000000004d947 */ /* 0x000fec0003800000 */
[----:B----4-:R0:W-:Y:S02]  /*a5c0*/  REDG.E.ADD.F32.FTZ.RN.STRONG.GPU desc[UR26][R64.64+0x1500], R217 ;  /* 0x001500d9400079a6 */ /* 0x0101e4000c12f31a */
.L_x_7710:
[----:B------:R-:W-:Y:S05]  /*a5d0*/  BSYNC.RECONVERGENT B0 ;  /* 0x0000000000007941 */ /* 0x000fea0003800200 */
.L_x_7709:
        /* <DEDUP_REMOVED lines=16> */
.L_x_7712:
[----:B------:R-:W-:Y:S05]  /*a6e0*/  BSYNC.RECONVERGENT B0 ;  /* 0x0000000000007941 */ /* 0x000fea0003800200 */
.L_x_7711:
[----:B0-2---:R0:W2:Y:S01]  /*a6f0*/  LDS R217, [R170+0x2780] ;  /* 0x00278000aad97984 */ /* 0x0050a20000000800 */
[----:B------:R-:W-:Y:S01]  /*a700*/  BSSY.RECONVERGENT B0, `(.L_x_7713) ;  /* 0x0000006000007945 */ /* 0x000fe20003800200 */
[----:B------:R-:W-:Y:S02]  /*a710*/  IADD3 R168, PT, PT, R197, 0x680, RZ ;  /* 0x00000680c5a87810 */ /* 0x000fe40007ffe0ff */
[----:B------:R-:W-:Y:S02]  /*a720*/  LEA.HI R174, R174, R197, RZ, 0x1b ;  /* 0x000000c5aeae7211 */ /* 0x000fe400078fd8ff */
[----:B------:R-:W-:Y:S01]  /*a730*/  LEA R172, R172, UR22, 0x2 ;  /* 0x00000016acac7c11 */ /* 0x000fe2000f8e10ff */
[----:B------:R-:W-:Y:S06]  /*a740*/  @!P2 BRA `(.L_x_7714) ;  /* 0x000000000004a947 */ /* 0x000fec0003800000 */
[----:B--2---:R3:W-:Y:S02]  /*a750*/  REDG.E.ADD.F32.FTZ.RN.STRONG.GPU desc[UR26][R64.64+0x1700], R217 ;  /* 0x001700d9400079a6 */ /* 0x0047e4000c12f31a */
.L_x_7714:
[----:B------:R-:W-:Y:S05]  /*a760*/  BSYNC.RECONVERGENT B0 ;  /* 0x0000000000007941 */ /* 0x000fea0003800200 */
.L_x_7713:
[----:B--23--:R2:W3:Y:S01]  /*a770*/  LDS R217, [R172+0x2880] ;  /* 0x00288000acd97984 */ /* 0x00c4e20000000800 */
[----:B------:R-:W-:Y:S01]  /*a780*/  BSSY.RECONVERGENT B0, `(.L_x_7715) ;  /* 0x0000005000007945 */ /* 0x000fe20003800200 */
[----:B------:R-:W-:Y:S02]  /*a790*/  LEA.HI R168, R168, R197, RZ, 0x1b ;  /* 0x000000c5a8a87211 */ /* 0x000fe400078fd8ff */
[----:B------:R-:W-:Y:S01]  /*a7a0*/  LEA R174, R174, UR22, 0x2 ;  /* 0x00000016aeae7c11 */ /* 0x000fe2000f8e10ff */
[----:B------:R-:W-:Y:S06]  /*a7b0*/  @!P3 BRA `(.L_x_7716) ;  /* 0x000000000004b947 */ /* 0x000fec0003800000 */
[----:B---3--:R4:W-:Y:S02]  /*a7c0*/  REDG.E.ADD.F32.FTZ.RN.STRONG.GPU desc[UR26][R64.64+0x1800], R217 ;  /* 0x001800d9400079a6 */ /* 0x0089e4000c12f31a */
.L_x_7716:
[----:B------:R-:W-:Y:S05]  /*a7d0*/  BSYNC.RECONVERGENT B0 ;  /* 0x0000000000007941 */ /* 0x000fea0003800200 */
.L_x_7715:
[----:B---34-:R3:W4:Y:S01]  /*a7e0*/  LDS R217, [R174+0x2980] ;  /* 0x00298000aed97984 */ /* 0x0187220000000800 */
[----:B------:R-:W-:Y:S01]  /*a7f0*/  BSSY.RECONVERGENT B0, `(.L_x_7717) ;  /* 0x0000004000007945 */ /* 0x000fe20003800200 */
[----:B--2---:R-:W-:-:S03]  /*a800*/  LEA R172, R168, UR22, 0x2 ;  /* 0x00000016a8ac7c11 */ /* 0x004fc6000f8e10ff */
[----:B------:R-:W-:Y:S05]  /*a810*/  @!P4 BRA `(.L_x_7718) ;  /* 0x000000000004c947 */ /* 0x000fea0003800000 */
[----:B----4-:R2:W-:Y:S02]  /*a820*/  REDG.E.ADD.F32.FTZ.RN.STRONG.GPU desc[UR26][R64.64+0x1900], R217 ;  /* 0x001900d9400079a6 */ /* 0x0105e4000c12f31a */
.L_x_7718:
[----:B------:R-:W-:Y:S05]  /*a830*/  BSYNC.RECONVERGENT B0 ;  /* 0x0000000000007941 */ /* 0x000fea0003800200 */
.L_x_7717:
[----:B--2-4-:R2:W4:Y:S01]  /*a840*/  LDS R217, [R172+0x2a80] ;  /* 0x002a8000acd97984 */ /* 0x0145220000000800 */
[----:B------:R-:W-:Y:S01]  /*a850*/  BSSY.RECONVERGENT B0, `(.L_x_7719) ;  /* 0x0000005000007945 */ /* 0x000fe20003800200 */
[C---:B------:R-:W-:Y:S02]  /*a860*/  IADD3 R168, PT, PT, R197.reuse, 0x6c0, RZ ;  /* 0x000006c0c5a87810 */ /* 0x040fe40007ffe0ff */
[----:B0-----:R-:W-:Y:S01]  /*a870*/  IADD3 R170, PT, PT, R197, 0x700, RZ ;  /* 0x00000700c5aa7810 */ /* 0x001fe20007ffe0ff */
[----:B------:R-:W-:Y:S06]  /*a880*/  @!P5 BRA `(.L_x_7720) ;  /* 0x000000000004d947 */ /* 0x000fec0003800000 */
[----:B----4-:R0:W-:Y:S02]  /*a890*/  REDG.E.ADD.F32.FTZ.RN.STRONG.GPU desc[UR26][R64.64+0x1a00], R217 ;  /* 0x001a00d9400079a6 */ /* 0x0101e4000c12f31a */
.L_x_7720:
[----:B------:R-:W-:Y:S05]  /*a8a0*/  BSYNC.RECONVERGENT B0 ;  /* 0x0000000000007941 */ /* 0x000fea0003800200 */
.L_x_7719:
        /* <DEDUP_REMOVED lines=16> */
.L_x_7722:
[----:B------:R-:W-:Y:S05]  /*a9b0*/  BSYNC.RECONVERGENT B0 ;  /* 0x0000000000007941 */ /* 0x000fea0003800200 */
.L_x_7721:
[----:B------:R3:W4:Y:S01]  /*a9c0*/  LDS R61, [R170+0x2c80] ;  /* 0x002c8000aa3d7984 */ /* 0x0007220000000800 */
[----:B------:R-:W-:Y:S01]  /*a9d0*/  BSSY.RECONVERGENT B0, `(.L_x_7723) ;  /* 0x0000006000007945 */ /* 0x000fe20003800200 */
[----:B------:R-:W-:Y:S02]  /*a9e0*/  IADD3 R168, PT, PT, R197, 0x7c0, RZ ;  /* 0x000007c0c5a87810 */ /* 0x000fe40007ffe0ff */
[----:B------:R-:W-:Y:S02]  /*a9f0*/  LEA.HI R174, R174, R197, RZ, 0x1b ;  /* 0x000000c5aeae7211 */ /* 0x000fe400078fd8ff */
[----:B------:R-:W-:Y:S01]  /*aa00*/  LEA R172, R172, UR22, 0x2 ;  /* 0x00000016acac7c11 */ /* 0x000fe2000f8e10ff */
[----:B------:R-:W-:Y:S06]  /*aa10*/  @!P2 BRA `(.L_x_7724) ;  /* 0x000000000004a947 */ /* 0x000fec0003800000 */
[----:B----4-:R4:W-:Y:S02]  /*aa20*/  REDG.E.ADD.F32.FTZ.RN.STRONG.GPU desc[UR26][R64.64+0x1c00], R61 ;  /* 0x001c003d400079a6 */ /* 0x0109e4000c12f31a */
.L_x_7724:
[----:B------:R-:W-:Y:S05]  /*aa30*/  BSYNC.RECONVERGENT B0 ;  /* 0x0000000000007941 */ /* 0x000fea0003800200 */
.L_x_7723:
[----:B----4-:R4:W0:Y:S01]  /*aa40*/  LDS R61, [R172+0x2d80] ;  /* 0x002d8000ac3d7984 */ /* 0x0108220000000800 */
[----:B------:R-:W-:Y:S01]  /*aa50*/  BSSY.RECONVERGENT B0, `(.L_x_7725) ;  /* 0x0000005000007945 */ /* 0x000fe20003800200 */
[----:B------:R-:W-:Y:S02]  /*aa60*/  LEA.HI R168, R168, R197, RZ, 0x1b ;  /* 0x000000c5a8a87211 */ /* 0x000fe400078fd8ff */
[----:B------:R-:W-:Y:S01]  /*aa70*/  LEA R174, R174, UR22, 0x2 ;  /* 0x00000016aeae7c11 */ /* 0x000fe2000f8e10ff */
[----:B------:R-:W-:Y:S06]  /*aa80*/  @!P3 BRA `(.L_x_7726) ;  /* 0x000000000004b947 */ /* 0x000fec0003800000 */
[----:B0-----:R0:W-:Y:S02]  /*aa90*/  REDG.E.ADD.F32.FTZ.RN.STRONG.GPU desc[UR26][R64.64+0x1d00], R61 ;  /* 0x001d003d400079a6 */ /* 0x0011e4000c12f31a */
.L_x_7726:
[----:B------:R-:W-:Y:S05]  /*aaa0*/  BSYNC.RECONVERGENT B0 ;  /* 0x0000000000007941 */ /* 0x000fea0003800200 */
.L_x_7725:
[----:B0-----:R0:W0:Y:S01]  /*aab0*/  LDS R61, [R174+0x2e80] ;  /* 0x002e8000ae3d7984 */ /* 0x0010220000000800 */
[----:B------:R-:W-:Y:S01]  /*aac0*/  BSSY.RECONVERGENT B0, `(.L_x_7727) ;  /* 0x0000004000007945 */ /* 0x000fe20003800200 */
[----:B------:R-:W-:-:S03]  /*aad0*/  LEA R168, R168, UR22, 0x2 ;  /* 0x00000016a8a87c11 */ /* 0x000fc6000f8e10ff */
[----:B------:R-:W-:Y:S05]  /*aae0*/  @!P4 BRA `(.L_x_7728) ;  /* 0x000000000004c947 */ /* 0x000fea0003800000 */
[----:B0-----:R0:W-:Y:S02]  /*aaf0*/  REDG.E.ADD.F32.FTZ.RN.STRONG.GPU desc[UR26][R64.64+0x1e00], R61 ;  /* 0x001e003d400079a6 */ /* 0x0011e4000c12f31a */
.L_x_7728:
[----:B------:R-:W-:Y:S05]  /*ab00*/  BSYNC.RECONVERGENT B0 ;  /* 0x0000000000007941 */ /* 0x000fea0003800200 */
.L_x_7727:
[----:B0-----:R-:W-:Y:S01]  /*ab10*/  FADD.FTZ R61, R166, R67 ;  /* 0x00000043a63d7221 */ /* 0x001fe20000010000 */
[----:B------:R-:W-:Y:S01]  /*ab20*/  BSSY.RECONVERGENT B0, `(.L_x_7729) ;  /* 0x0000004000007945 */ /* 0x000fe20003800200 */
[----:B------:R0:W0:Y:S03]  /*ab30*/  LDS R67, [R168+0x2f80] ;  /* 0x002f8000a8437984 */ /* 0x0000260000000800 */
[----:B------:R-:W-:Y:S05]  /*ab40*/  @!P5 BRA `(.L_x_7730) ;  /* 0x000000000004d947 */ /* 0x000fea0003800000 */
[----:B0-----:R0:W-:Y:S02]  /*ab50*/  REDG.E.ADD.F32.FTZ.RN.STRONG.GPU desc[UR26][R64.64+0x1f00], R67 ;  /* 0x001f0043400079a6 */ /* 0x0011e4000c12f31a */
.L_x_7730:
[----:B------:R-:W-:Y:S05]  /*ab60*/  BSYNC.RECONVERGENT B0 ;  /* 0x0000000000007941 */ /* 0x000fea0003800200 */
.L_x_7729:
        /* <DEDUP_REMOVED lines=8> */
[----:B--2---:R-:W2:Y:S01]  /*abf0*/  SHFL.DOWN PT, R217, R62, 0x1, 0x1f ;  /* 0x08201f003ed97f89 */ /* 0x004ea200000e0000 */
[----:B------:R-:W-:Y:S01]  /*ac00*/  FFMA.FTZ R162, R99, R129, R162 ;  /* 0x0000008163a27223 */ /* 0x000fe200000100a2 */
[----:B------:R-:W-:Y:S01]  /*ac10*/  FADD.FTZ R92, R65, R92 ;  /* 0x0000005c415c7221 */ /* 0x000fe20000010000 */
[----:B------:R-:W-:Y:S01]  /*ac20*/  FFMA.FTZ R65, R53, R142, R224 ;  /* 0x0000008e35417223 */ /* 0x000fe200000100e0 */
[----:B------:R-:W1:Y:S01]  /*ac30*/  SHFL.DOWN PT, R168, R63, 0x1, 0x1f ;  /* 0x08201f003fa87f89 */ /* 0x000e6200000e0000 */
[----:B------:R-:W-:Y:S01]  /*ac40*/  FFMA.FTZ R164, R220, R164, R163 ;  /* 0x000000a4dca47223 */ /* 0x000fe200000100a3 */
[----:B------:R-:W-:Y:S01]  /*ac50*/  FMUL.FTZ R102, R102, R153 ;  /* 0x0000009966667220 */ /* 0x000fe20000410000 */
[----:B------:R-:W-:Y:S01]  /*ac60*/  FMUL.FTZ R122, R122, R209 ;  /* 0x000000d17a7a7220 */ /* 0x000fe20000410000 */
[----:B------:R-:W-:Y:S01]  /*ac70*/  FADD.FTZ R90, R65, R90 ;  /* 0x0000005a415a7221 */ /* 0x000fe20000010000 */
[----:B------:R-:W-:Y:S01]  /*ac80*/  FMUL.FTZ R100, R100, R175 ;  /* 0x000000af64647220 */ /* 0x000fe20000410000 */
[----:B------:R-:W-:Y:S01]  /*ac90*/  FFMA.FTZ R65, R55, R162, R164 ;  /* 0x000000a237417223 */ /* 0x000fe200000100a4 */
[----:B------:R-:W-:Y:S01]  /*aca0*/  FFMA.FTZ R102, R103, R131, R102 ;  /* 0x0000008367667223 */ /* 0x000fe20000010066 */
[----:B------:R-:W-:Y:S01]  /*acb0*/  FFMA.FTZ R122, R215, R158, R122 ;  /* 0x0000009ed77a7223 */ /* 0x000fe2000001007a */
[----:B------:R-:W-:Y:S01]  /*acc0*/  FFMA.FTZ R101, R101, R130, R100 ;  /* 0x0000008265657223 */ /* 0x000fe20000010064 */
[----:B------:R-:W-:Y:S01]  /*acd0*/  FADD.FTZ R88, R65, R88 ;  /* 0x0000005841587221 */ /* 0x000fe20000010000 */
[-C--:B------:R-:W-:Y:S01]  /*ace0*/  FFMA.FTZ R41, R10, R102.reuse, R41 ;  /* 0x000000660a297223 */ /* 0x080fe20000010029 */
        /* <DEDUP_REMOVED lines=8> */
[----:B--2---:R-:W-:Y:S01]  /*ad70*/  @!P2 FADD.FTZ R62, R62, R217 ;  /* 0x000000d93e3ea221 */ /* 0x004fe20000010000 */
[----:B------:R-:W2:Y:S01]  /*ad80*/  SHFL.DOWN PT, R128, R61, 0x2, 0x1f ;  /* 0x08401f003d807f89 */ /* 0x000ea200000e0000 */
[----:B------:R-:W-:Y:S01]  /*ad90*/  FFMA.FTZ R159, R222, R159, R161 ;  /* 0x0000009fde9f7223 */ /* 0x000fe200000100a1 */
[----:B------:R-:W-:Y:S01]  /*ada0*/  FMUL.FTZ R123, R123, R160 ;  /* 0x000000a07b7b7220 */ /* 0x000fe20000410000 */
[----:B-1----:R-:W-:Y:S01]  /*adb0*/  @!P2 FADD.FTZ R63, R63, R168 ;  /* 0x000000a83f3fa221 */ /* 0x002fe20000010000 */
[----:B------:R-:W1:Y:S01]  /*adc0*/  SHFL.DOWN PT, R125, R62, 0x2, 0x1f ;  /* 0x08401f003e7d7f89 */ /* 0x000e6200000e0000 */
[----:B------:R-:W-:Y:S01]  /*add0*/  ISETP.GT.AND P2, PT, R97, 0x1d, PT ;  /* 0x0000001d6100780c */ /* 0x000fe20003f44270 */
[----:B------:R-:W-:Y:S01]  /*ade0*/  FADD.FTZ R91, R64, R91 ;  /* 0x0000005b405b7221 */ /* 0x000fe20000010000 */
[----:B------:R-:W-:Y:S01]  /*adf0*/  FFMA.FTZ R64, R54, R195, R159 ;  /* 0x000000c336407223 */ /* 0x000fe2000001009f */
[----:B------:R-:W5:Y:S01]  /*ae00*/  SHFL.DOWN PT, R142, R63, 0x2, 0x1f ;  /* 0x08401f003f8e7f89 */ /* 0x000f6200000e0000 */
[----:B------:R-:W-:Y:S01]  /*ae10*/  FFMA.FTZ R123, R218, R213, R123 ;  /* 0x000000d5da7b7223 */ /* 0x000fe2000001007b */
[----:B------:R-:W-:Y:S01]  /*ae20*/  FMUL.FTZ R104, R104, R177 ;  /* 0x000000b168687220 */ /* 0x000fe20000410000 */
[----:B------:R-:W-:Y:S01]  /*ae30*/  FMUL.FTZ R115, R115, R156 ;  /* 0x0000009c73737220 */ /* 0x000fe20000410000 */
[----:B------:R-:W-:Y:S01]  /*ae40*/  FADD.FTZ R89, R64, R89 ;  /* 0x0000005940597221 */ /* 0x000fe20000010000 */
[----:B------:R-:W-:Y:S01]  /*ae50*/  FFMA.FTZ R64, R56, R101, R123 ;  /* 0x0000006538407223 */ /* 0x000fe2000001007b */
[----:B------:R-:W-:Y:S01]  /*ae60*/  FFMA.FTZ R105, R105, R132, R104 ;  /* 0x0000008469697223 */ /* 0x000fe20000010068 */
[----:B------:R-:W-:Y:S01]  /*ae70*/  FFMA.FTZ R115, R214, R205, R115 ;  /* 0x000000cdd6737223 */ /* 0x000fe20000010073 */
[----:B------:R-:W-:Y:S01]  /*ae80*/  FMUL.FTZ R71, R71, R152 ;  /* 0x0000009847477220 */ /* 0x000fe20000410000 */
[----:B------:R-:W-:Y:S01]  /*ae90*/  FMUL.FTZ R108, R108, R179 ;  /* 0x000000b36c6c7220 */ /* 0x000fe20000410000 */
[----:B------:R-:W-:Y:S01]  /*aea0*/  FADD.FTZ R87, R64, R87 ;  /* 0x0000005740577221 */ /* 0x000fe20000010000 */
[----:B------:R-:W-:Y:S01]  /*aeb0*/  FFMA.FTZ R64, R58, R105, R115 ;  /* 0x000000693a407223 */ /* 0x000fe20000010073 */
[----:B0-----:R-:W-:Y:S01]  /*aec0*/  @!P2 FADD.FTZ R60, R60, R67 ;  /* 0x000000433c3ca221 */ /* 0x001fe20000010000 */
[----:B------:R-:W-:Y:S01]  /*aed0*/  FFMA.FTZ R71, R210, R189, R71 ;  /* 0x000000bdd2477223 */ /* 0x000fe20000010047 */
[----:B------:R-:W-:Y:S01]  /*aee0*/  FFMA.FTZ R109, R109, R134, R108 ;  /* 0x000000866d6d7223 */ /* 0x000fe2000001006c */
[----:B------:R-:W-:Y:S01]  /*aef0*/  FADD.FTZ R85, R64, R85 ;  /* 0x0000005540557221 */ /* 0x000fe20000010000 */
[----:B--2---:R-:W-:Y:S01]  /*af00*/  @!P2 FADD.FTZ R61, R61, R128 ;  /* 0x000000803d3da221 */ /* 0x004fe20000010000 */
[----:B------:R-:W0:Y:S01]  /*af10*/  SHFL.DOWN PT, R67, R60, 0x4, 0x1f ;  /* 0x08801f003c437f89 */ /* 0x000e2200000e0000 */
[----:B------:R-:W-:Y:S01]  /*af20*/  FFMA.FTZ R64, R72, R109, R71 ;  /* 0x0000006d48407223 */ /* 0x000fe20000010047 */
[----:B------:R-:W-:Y:S01]  /*af30*/  FMUL.FTZ R106, R106, R157 ;  /* 0x0000009d6a6a7220 */ /* 0x000fe20000410000 */
[----:B-1----:R-:W-:Y:S01]  /*af40*/  @!P2 FADD.FTZ R62, R62, R125 ;  /* 0x0000007d3e3ea221 */ /* 0x002fe20000010000 */
        /* <DEDUP_REMOVED lines=9> */
[----:B------:R-:W-:Y:S01]  /*afe0*/  FMUL.FTZ R70, R70, R185 ;  /* 0x000000b946467220 */ /* 0x000fe20000410000 */
[----:B------:R-:W-:Y:S01]  /*aff0*/  FADD.FTZ R86, R65, R86 ;  /* 0x0000005641567221 */ /* 0x000fe20000010000 */
[----:B------:R-:W-:Y:S01]  /*b000*/  ISETP.GT.AND P3, PT, R97, 0xf, PT ;  /* 0x0000000f6100780c */ /* 0x000fe20003f64270 */
[----:B------:R-:W-:Y:S01]  /*b010*/  FFMA.FTZ R65, R59, R106, R114 ;  /* 0x0000006a3b417223 */ /* 0x000fe20000010072 */
[----:B------:R-:W-:Y:S01]  /*b020*/  FFMA.FTZ R110, R111, R135, R110 ;  /* 0x000000876f6e7223 */ /* 0x000fe2000001006e */
[----:B------:R-:W-:Y:S01]  /*b030*/  FFMA.FTZ R70, R207, R144, R70 ;  /* 0x00000090cf467223 */ /* 0x000fe20000010046 */
[----:B------:R-:W-:Y:S01]  /*b040*/  FMUL.FTZ R112, R112, R181 ;  /* 0x000000b570707220 */ /* 0x000fe20000410000 */
[----:B------:R-:W-:Y:S01]  /*b050*/  FMUL.FTZ R69, R69, R146 ;  /* 0x0000009245457220 */ /* 0x000fe20000410000 */
[----:B------:R-:W-:Y:S01]  /*b060*/  FADD.FTZ R84, R65, R84 ;  /* 0x0000005441547221 */ /* 0x000fe20000010000 */
[----:B------:R-:W-:Y:S01]  /*b070*/  FFMA.FTZ R65, R73, R110, R70 ;  /* 0x0000006e49417223 */ /* 0x000fe20000010046 */
[----:B------:R-:W-:Y:S01]  /*b080*/  FFMA.FTZ R113, R113, R136, R112 ;  /* 0x0000008871717223 */ /* 0x000fe20000010070 */
[----:B0-----:R-:W-:Y:S01]  /*b090*/  @!P2 FADD.FTZ R60, R60, R67 ;  /* 0x000000433c3ca221 */ /* 0x001fe20000010000 */
[----:B------:R-:W-:Y:S01]  /*b0a0*/  FFMA.FTZ R69, R206, R173, R69 ;  /* 0x000000adce457223 */ /* 0x000fe20000010045 */
[----:B------:R-:W-:Y:S01]  /*b0b0*/  FADD.FTZ R83, R64, R83 ;  /* 0x0000005340537221 */ /* 0x000fe20000010000 */
[----:B------:R-:W-:Y:S01]  /*b0c0*/  FMUL.FTZ R116, R116, R165 ;  /* 0x000000a574747220 */ /* 0x000fe20000410000 */
[----:B-1----:R-:W-:Y:S01]  /*b0d0*/  @!P2 FADD.FTZ R61, R61, R100 ;  /* 0x000000643d3da221 */ /* 0x002fe20000010000 */
[----:B------:R-:W0:Y:S01]  /*b0e0*/  SHFL.DOWN PT, R67, R60, 0x8, 0x1f ;  /* 0x09001f003c437f89 */ /* 0x000e2200000e0000 */
[----:B------:R-:W-:Y:S01]  /*b0f0*/  FFMA.FTZ R64, R74, R113, R69 ;  /* 0x000000714a407223 */ /* 0x000fe20000010045 */
[----:B------:R-:W-:Y:S01]  /*b100*/  FADD.FTZ R82, R65, R82 ;  /* 0x0000005241527221 */ /* 0x000fe20000010000 */
[----:B--2---:R-:W-:Y:S01]  /*b110*/  @!P2 FADD.FTZ R62, R62, R99 ;  /* 0x000000633e3ea221 */ /* 0x004fe20000010000 */
[----:B------:R-:W1:Y:S01]  /*b120*/  SHFL.DOWN PT, R100, R61, 0x8, 0x1f ;  /* 0x09001f003d647f89 */ /* 0x000e6200000e0000 */
[----:B------:R-:W-:Y:S01]  /*b130*/  FMUL.FTZ R68, R68, R169 ;  /* 0x000000a944447220 */ /* 0x000fe20000410000 */
[----:B------:R-:W-:Y:S01]  /*b140*/  BSSY.RECONVERGENT B0, `(.L_x_7731) ;  /* 0x0000024000007945 */ /* 0x000fe20003800200 */
        /* <DEDUP_REMOVED lines=35> */
.L_x_7732:
[----:B------:R-:W-:Y:S05]  /*b380*/  BSYNC.RECONVERGENT B0 ;  /* 0x0000000000007941 */ /* 0x000fea0003800200 */
.L_x_7731:
        /* <DEDUP_REMOVED lines=22> */
[----:B------:R-:W-:-:S04]  /*b4f0*/  ULEA UR29, UR8, UR22, 0x3 ;  /* 0x00000016081d7291 */ /* 0x000fc8000f8e18ff */
[----:B------:R-:W-:-:S13]  /*b500*/  PLOP3.LUT P0, PT, PT, PT, UP0, 0x80, 0x8 ;  /* 0x000000000008781c */ /* 0x000fda0003f0f008 */
[----:B------:R-:W1:Y:S04]  /*b510*/  @P0 LDS.64 R68, [UR29+0x63e0] ;  /* 0x0063e01dff440984 */ /* 0x000e680008000a00 */
[----:B--2---:R-:W2:Y:S01]  /*b520*/  @P0 LDS.64 R70, [UR29+0x5be0] ;  /* 0x005be01dff460984 */ /* 0x004ea20008000a00 */
        /* <DEDUP_REMOVED lines=10> */
.L_x_7734:
[----:B------:R-:W-:Y:S05]  /*b5d0*/  BSYNC.RECONVERGENT B0 ;  /* 0x0000000000007941 */ /* 0x000fea0003800200 */
.L_x_7733:
[----:B------:R-:W-:-:S04]  /*b5e0*/  UIADD3 UR8, UPT, UPT, UR8, 0x1, URZ ;  /* 0x0000000108087890 */ /* 0x000fc8000fffe0ff */
[----:B------:R-:W-:-:S09]  /*b5f0*/  UISETP.GE.AND UP0, UPT, UR8, UR46, UPT ;  /* 0x0000002e0800728c */ /* 0x000fd2000bf06270 */
[----:B------:R-:W-:Y:S05]  /*b600*/  BRA.U !UP0, `(.L_x_7735) ;  /* 0xffffff7108e47547 */ /* 0x000fea000b83ffff */
.L_x_7637:
[----:B------:R-:W5:Y:S01]  /*b610*/  LDL.LU R64, [R1+0x4] ;  /* 0x0000040001407983 */ /* 0x000f620000300800 */
[----:B------:R-:W-:Y:S01]  /*b620*/  BAR.SYNC.DEFER_BLOCKING 0x0 ;  /* 0x0000000000007b1d */ /* 0x000fe20000010000 */
[----:B------:R-:W-:Y:S02]  /*b630*/  F2FP.BF16.F32.PACK_AB R48, R48, R49 ;  /* 0x000000313030723e */ /* 0x000fe400000010ff */
[----:B------:R-:W-:Y:S02]  /*b640*/  F2FP.BF16.F32.PACK_AB R46, R46, R47 ;  /* 0x0000002f2e2e723e */ /* 0x000fe400000010ff */
[----:B------:R-:W-:Y:S02]  /*b650*/  F2FP.BF16.F32.PACK_AB R44, R44, R45 ;  /* 0x0000002d2c2c723e */ /* 0x000fe400000010ff */
[----:B------:R-:W-:Y:S01]  /*b660*/  F2FP.BF16.F32.PACK_AB R42, R42, R43 ;  /* 0x0000002b2a2a723e */ /* 0x000fe200000010ff */
[----:B0-----:R-:W2:Y:S01]  /*b670*/  LDL.LU R62, [R1] ;  /* 0x00000000013e7983 */ /* 0x001ea20000300800 */
[----:B------:R-:W-:Y:S01]  /*b680*/  ULEA UR24, UR11, 0xfffffc00, 0xa ;  /* 0xfffffc000b187891 */ /* 0x000fe2000f8e50ff */
[----:B------:R-:W-:-:S02]  /*b690*/  ISETP.NE.AND P0, PT, R197, RZ, PT ;  /* 0x000000ffc500720c */ /* 0x000fc40003f05270 */
[----:B------:R-:W-:Y:S01]  /*b6a0*/  F2FP.BF16.F32.PACK_AB R40, R40, R41 ;  /* 0x000000292828723e */ /* 0x000fe200000010ff */
[----:B------:R-:W3:Y:S01]  /*b6b0*/  LDL.LU R60, [R1+0x8] ;  /* 0x00000800013c7983 */ /* 0x000ee20000300800 */
        /* <DEDUP_REMOVED lines=10> */
[----:B------:R-:W-:-:S02]  /*b760*/  F2FP.BF16.F32.PACK_AB R34, R34, R35 ;  /* 0x000000232222723e */ /* 0x000fc400000010ff */
[----:B------:R-:W-:Y:S01]  /*b770*/  PRMT R4, R40, 0x7632, R4 ;  /* 0x0000763228047816 */ /* 0x000fe20000000004 */
[----:B------:R0:W-:Y:S01]  /*b780*/  STS.U16 [R94+0x6], R47 ;  /* 0x0000062f5e007388 */ /* 0x0001e20000000400 */
[----:B------:R-:W-:Y:S01]  /*b790*/  MOV R12, UR8 ;  /* 0x00000008000c7c02 */ /* 0x000fe20008000f00 */
[----:B------:R-:W1:Y:S01]  /*b7a0*/  S2UR UR8, SR_CTAID.Y ;  /* 0x00000000000879c3 */ /* 0x000e620000002600 */
[----:B------:R-:W-:Y:S01]  /*b7b0*/  USHF.R.S32.HI UR25, URZ, 0x1f, UR24 ;  /* 0x0000001fff197899 */ /* 0x000fe20008011418 */
[----:B------:R0:W-:Y:S01]  /*b7c0*/  STS.U16 [R94+0xa], R3 ;  /* 0x00000a035e007388 */ /* 0x0001e20000000400 */
[----:B------:R-:W-:Y:S01]  /*b7d0*/  SHF.L.U32 R7, R197, 0x4, RZ ;  /* 0x00000004c5077819 */ /* 0x000fe200000006ff */
[----:B------:R-:W-:Y:S01]  /*b7e0*/  UIADD3 UR20, UP0, UPT, UR20, -0x1000, URZ ;  /* 0xfffff00014147890 */ /* 0x000fe2000ff1e0ff */
[----:B----4-:R-:W-:Y:S01]  /*b7f0*/  PRMT R0, R42, 0x7632, R0 ;  /* 0x000076322a007816 */ /* 0x010fe20000000000 */
[----:B------:R-:W-:Y:S01]  /*b800*/  STS.U16 [R94], R48 ;  /* 0x000000305e007388 */ /* 0x000fe20000000400 */
[----:B------:R-:W-:Y:S01]  /*b810*/  UIADD3 UR14, UP1, UPT, UR14, -0x800, URZ ;  /* 0xfffff8000e0e7890 */ /* 0x000fe2000ff3e0ff */
[----:B0-----:R-:W-:Y:S01]  /*b820*/  PRMT R47, R38, 0x7632, R47 ;  /* 0x00007632262f7816 */ /* 0x001fe2000000002f */
[----:B------:R-:W-:Y:S01]  /*b830*/  UIADD3.X UR21, UPT, UPT, UR21, -0x1, URZ, UP0, !UPT ;  /* 0xffffffff15157890 */ /* 0x000fe200087fe4ff */
[----:B------:R0:W-:Y:S01]  /*b840*/  STS.U16 [R94+0xe], R0 ;  /* 0x00000e005e007388 */ /* 0x0001e20000000400 */
[----:B------:R-:W-:Y:S01]  /*b850*/  UIMAD.WIDE.U32 UR12, UR32, UR28, UR24 ;  /* 0x0000001c200c72a5 */ /* 0x000fe2000f8e0018 */
[----:B------:R-:W-:Y:S01]  /*b860*/  PRMT R3, R36, 0x7632, R3 ;  /* 0x0000763224037816 */ /* 0x000fe20000000003 */
[----:B------:R-:W-:Y:S01]  /*b870*/  UISETP.GT.AND UP0, UPT, UR11, 0x1, UPT ;  /* 0x000000010b00788c */ /* 0x000fe2000bf04270 */
[----:B------:R-:W-:Y:S01]  /*b880*/  STS.U16 [R94+0x4], R46 ;  /* 0x0000042e5e007388 */ /* 0x000fe20000000400 */
[----:B------:R-:W-:Y:S01]  /*b890*/  UIMAD UR13, UR32, UR29, UR13 ;  /* 0x0000001d200d72a4 */ /* 0x000fe2000f8e020d */
[----:B------:R-:W4:Y:S02]  /*b8a0*/  LDCU.64 UR28, c[0x0][0x550] ;  /* 0x0000aa00ff1c77ac */ /* 0x000f240008000a00 */
[----:B------:R-:W-:Y:S01]  /*b8b0*/  STS.U16 [R94+0x8], R44 ;  /* 0x0000082c5e007388 */ /* 0x000fe20000000400 */
[----:B0-----:R-:W-:Y:S01]  /*b8c0*/  PRMT R0, R34, 0x7632, R0 ;  /* 0x0000763222007816 */ /* 0x001fe20000000000 */
[----:B------:R-:W-:-:S02]  /*b8d0*/  UIADD3 UR16, UP2, UPT, UR16, -0x800, URZ ;  /* 0xfffff80010107890 */ /* 0x000fc4000ff5e0ff */
[----:B------:R-:W-:Y:S01]  /*b8e0*/  STS.U16 [R94+0xc], R42 ;  /* 0x00000c2a5e007388 */ /* 0x000fe20000000400 */
[----:B------:R-:W-:Y:S02]  /*b8f0*/  UIADD3 UR18, UP3, UPT, UR18, -0x800, URZ ;  /* 0xfffff80012127890 */ /* 0x000fe4000ff7e0ff */
[----:B-1----:R-:W-:Y:S01]  /*b900*/  UIMAD UR23, UR8, UR31, URZ ;  /* 0x0000001f081772a4 */ /* 0x002fe2000f8e02ff */
[----:B------:R-:W-:Y:S01]  /*b910*/  STS.U16 [R94+0x10], R40 ;  /* 0x000010285e007388 */ /* 0x000fe20000000400 */
[----:B------:R-:W-:Y:S02]  /*b920*/  UIMAD.WIDE.U32 UR12, UR8, UR30, UR12 ;  /* 0x0000001e080c72a5 */ /* 0x000fe4000f8e000c */
[----:B------:R-:W-:Y:S01]  /*b930*/  UIADD3.X UR15, UPT, UPT, UR15, -0x1, URZ, UP1, !UPT ;  /* 0xffffffff0f0f7890 */ /* 0x000fe20008ffe4ff */
[----:B------:R-:W-:Y:S01]  /*b940*/  STS.U16 [R94+0x12], R4 ;  /* 0x000012045e007388 */ /* 0x000fe20000000400 */
[----:B------:R-:W-:Y:S01]  /*b950*/  MOV R8, UR23 ;  /* 0x0000001700087c02 */ /* 0x000fe20008000f00 */
[----:B------:R-:W-:-:S02]  /*b960*/  UIADD3.X UR17, UPT, UPT, UR17, -0x1, URZ, UP2, !UPT ;  /* 0xffffffff11117890 */ /* 0x000fc400097fe4ff */
        /* <DEDUP_REMOVED lines=9> */
[C---:B0-----:R-:W-:Y:S02]  /*ba00*/  LOP3.LUT R3, R197.reuse, 0x3e0, RZ, 0xc0, !PT ;  /* 0x000003e0c5037812 */ /* 0x041fe400078ec0ff */
[----:B-1----:R-:W-:Y:S01]  /*ba10*/  LOP3.LUT R0, R197, 0x1f, RZ, 0xc0, !PT ;  /* 0x0000001fc5007812 */ /* 0x002fe200078ec0ff */
        /* <DEDUP_REMOVED lines=9> */
[C---:B----4-:R-:W-:Y:S01]  /*bab0*/  LEA R4, P1, R5.reuse, UR28, 0x1 ;  /* 0x0000001c05047c11 */ /* 0x050fe2000f8208ff */
[----:B------:R-:W0:Y:S01]  /*bac0*/  LDCU.64 UR12, c[0x0][0x518] ;  /* 0x0000a300ff0c77ac */ /* 0x000e220008000a00 */
[C---:B------:R-:W-:Y:S01]  /*bad0*/  IADD3 R43, PT, PT, R10.reuse, 0x40, RZ ;  /* 0x000000400a2b7810 */ /* 0x040fe20007ffe0ff */
[----:B------:R-:W-:Y:S01]  /*bae0*/  LDS.U16 R23, [R238+0x1c0] ;  /* 0x0001c000ee177984 */ /* 0x000fe20000000400 */
[----:B------:R-:W-:Y:S01]  /*baf0*/  LEA.HI.X R5, R5, UR29, R8, 0x1, P1 ;  /* 0x0000001d05057c11 */ /* 0x000fe200088f0c08 */
        /* <DEDUP_REMOVED lines=23> */
[----:B------:R-:W-:Y:S04]  /*bc70*/  LDS.U16 R37, [R96+0x380] ;  /* 0x0003800060257984 */ /* 0x000fe80000000400 */
[----:B------:R-:W-:Y:S04]  /*bc80*/  LDS.U16 R39, [R95+0x3c0] ;  /* 0x0003c0005f277984 */ /* 0x000fe80000000400 */
[----:B-----5:R-:W-:Y:S04]  /*bc90*/  LDS.U16 R9, [R64] ;  /* 0x0000000040097984 */ /* 0x020fe80000000400 */
[----:B--2---:R-:W-:Y:S04]  /*bca0*/  LDS.U16 R11, [R62+0x40] ;  /* 0x000040003e0b7984 */ /* 0x004fe80000000400 */
        /* <DEDUP_REMOVED lines=31> */
[----:B---3--:R-:W-:Y:S02]  /*bea0*/  FADD.FTZ R78, R78, R60 ;  /* 0x0000003c4e4e7221 */ /* 0x008fe40000010000 */
        /* <DEDUP_REMOVED lines=120> */
.L_x_7636:
        /* <DEDUP_REMOVED lines=42> */
.L_x_7738:
[----:B------:R-:W-:Y:S05]  /*c8d0*/  BSYNC.RECONVERGENT B0 ;  /* 0x0000000000007941 */ /* 0x000fea0003800200 */
.L_x_7737:
        /* <DEDUP_REMOVED lines=40> */
.L_x_7740:
[----:B------:R-:W-:Y:S05]  /*cb60*/  BSYNC.RECONVERGENT B0 ;  /* 0x0000000000007941 */ /* 0x000fea0003800200 */
.L_x_7739:
        /* <DEDUP_REMOVED lines=16> */
.L_x_7742:
        /* <DEDUP_REMOVED lines=32> */
.L_x_7741:
[----:B------:R-:W-:Y:S05]  /*ce70*/  EXIT ;  /* 0x000000000000794d */ /* 0x000fea0003800000 */
.L_x_7642:
[----:B------:R-:W-:Y:S01]  /*ce80*/  HFMA2 R69, -RZ, RZ, 0, 5.9604644775390625e-08 ;  /* 0x00000001ff457431 */ /* 0x000fe200000001ff */
[----:B------:R-:W-:Y:S02]  /*ce90*/  MOV R246, R244 ;  /* 0x000000f400f67202 */ /* 0x000fe40000000f00 */
[----:B------:R-:W-:Y:S02]  /*cea0*/  MOV R68, RZ ;  /* 0x000000ff00447202 */ /* 0x000fe40000000f00 */
[----:B------:R-:W-:-:S07]  /*ceb0*/  MOV R71, 0xffffffff ;  /* 0xffffffff00477802 */ /* 0x000fce0000000f00 */
[----:B01---5:R-:W-:Y:S05]  /*cec0*/  WARPSYNC.COLLECTIVE R71, `(.L_x_7743) ;  /* 0x0000000047087348 */ /* 0x023fea0003c00000 */
[----:B------:R2:W3:Y:S02]  /*ced0*/  SHFL.UP P6, R248, R246, R69, R68 ;  /* 0x04000045f6f87389 */ /* 0x0004e400000c0044 */
[----:B0123-5:R-:W-:Y:S05]  /*cee0*/  ENDCOLLECTIVE ;  /* 0x000000000000791b */ /* 0x02ffea0003800000 */
.L_x_7743:
[----:B------:R-:W-:Y:S02]  /*cef0*/  MOV R246, R243 ;  /* 0x000000f300f67202 */ /* 0x000fe40000000f00 */
[----:B------:R-:W-:-:S07]  /*cf00*/  MOV R70, R248 ;  /* 0x000000f800467202 */ /* 0x000fce0000000f00 */
[----:B------:R-:W-:Y:S05]  /*cf10*/  WARPSYNC.COLLECTIVE R71, `(.L_x_7744) ;  /* 0x0000000047087348 */ /* 0x000fea0003c00000 */
[----:B------:R0:W1:Y:S02]  /*cf20*/  SHFL.UP P6, R248, R246, R69, R68 ;  /* 0x04000045f6f87389 */ /* 0x00006400000c0044 */
[----:B01----:R-:W-:Y:S05]  /*cf30*/  ENDCOLLECTIVE ;  /* 0x000000000000791b */ /* 0x003fea0003800000 */
.L_x_7744:
[----:B------:R-:W-:Y:S02]  /*cf40*/  MOV R246, R242 ;  /* 0x000000f200f67202 */ /* 0x000fe40000000f00 */
[----:B------:R-:W-:-:S07]  /*cf50*/  MOV R233, R248 ;  /* 0x000000f800e97202 */ /* 0x000fce0000000f00 */
[----:B------:R-:W-:Y:S05]  /*cf60*/  WARPSYNC.COLLECTIVE R71, `(.L_x_7745) ;  /* 0x0000000047087348 */ /* 0x000fea0003c00000 */
[----:B------:R0:W1:Y:S02]  /*cf70*/  SHFL.UP P6, R248, R246, R69, R68 ;  /* 0x04000045f6f87389 */ /* 0x00006400000c0044 */
[----:B01----:R-:W-:Y:S05]  /*cf80*/  ENDCOLLECTIVE ;  /* 0x000000000000791b */ /* 0x003fea0003800000 */
.L_x_7745:
[----:B------:R-:W-:Y:S02]  /*cf90*/  MOV R246, R245 ;  /* 0x000000f500f67202 */ /* 0x000fe40000000f00 */
[----:B------:R-:W-:-:S07]  /*cfa0*/  MOV R247, R248 ;  /* 0x000000f800f77202 */ /* 0x000fce0000000f00 */
[----:B------:R-:W-:Y:S05]  /*cfb0*/  WARPSYNC.COLLECTIVE R71, `(.L_x_7746) ;  /* 0x0000000047087348 */ /* 0x000fea0003c00000 */
[----:B------:R0:W1:Y:S02]  /*cfc0*/  SHFL.UP P6, R248, R246, R69, R68 ;  /* 0x04000045f6f87389 */ /* 0x00006400000c0044 */
[----:B01----:R-:W-:Y:S05]  /*cfd0*/  ENDCOLLECTIVE ;  /* 0x000000000000791b */ /* 0x003fea0003800000 */
.L_x_7746:
[----:B------:R-:W-:-:S05]  /*cfe0*/  MOV R68, R248 ;  /* 0x000000f800447202 */ /* 0x000fca0000000f00 */
[-C--:B------:R-:W-:Y:S01]  /*cff0*/  FMUL.FTZ R251, R243, R68.reuse ;  /* 0x00000044f3fb7220 */ /* 0x080fe20000410000 */
[----:B------:R-:W-:-:S03]  /*d000*/  FMUL.FTZ R68, R244, R68 ;  /* 0x00000044f4447220 */ /* 0x000fc60000410000 */
[-C--:B------:R-:W-:Y:S01]  /*d010*/  FFMA.FTZ R69, R244, R247.reuse, -R251 ;  /* 0x000000f7f4457223 */ /* 0x080fe200000108fb */
[----:B------:R-:W-:-:S03]  /*d020*/  FFMA.FTZ R68, R243, R247, R68 ;  /* 0x000000f7f3447223 */ /* 0x000fc60000010044 */
[----:B------:R-:W-:Y:S01]  /*d030*/  @P5 FADD.FTZ R242, R242, R69 ;  /* 0x00000045f2f25221 */ /* 0x000fe20000010000 */
[-C--:B------:R-:W-:Y:S01]  /*d040*/  FMUL.FTZ R69, R243, R233.reuse ;  /* 0x000000e9f3457220 */ /* 0x080fe20000410000 */
[C---:B------:R-:W-:Y:S01]  /*d050*/  FMUL.FTZ R233, R244.reuse, R233 ;  /* 0x000000e9f4e97220 */ /* 0x040fe20000410000 */
[----:B------:R-:W-:Y:S01]  /*d060*/  @P5 FADD.FTZ R245, R245, R68 ;  /* 0x00000044f5f55221 */ /* 0x000fe20000010000 */
[----:B------:R-:W-:Y:S01]  /*d070*/  MOV R68, RZ ;  /* 0x000000ff00447202 */ /* 0x000fe20000000f00 */
[-C--:B------:R-:W-:Y:S01]  /*d080*/  @P5 FFMA.FTZ R244, R244, R70.reuse, -R69 ;  /* 0x00000046f4f45223 */ /* 0x080fe20000010845 */
[----:B------:R-:W-:Y:S02]  /*d090*/  HFMA2 R69, -RZ, RZ, 0, 1.1920928955078125e-07 ;  /* 0x00000002ff457431 */ /* 0x000fe400000001ff */
[----:B------:R-:W-:Y:S02]  /*d0a0*/  @P5 FFMA.FTZ R243, R243, R70, R233 ;  /* 0x00000046f3f35223 */ /* 0x000fe400000100e9 */
[----:B------:R-:W-:-:S07]  /*d0b0*/  MOV R246, R244 ;  /* 0x000000f400f67202 */ /* 0x000fce0000000f00 */
[----:B------:R-:W-:Y:S05]  /*d0c0*/  WARPSYNC.COLLECTIVE R71, `(.L_x_7747) ;  /* 0x0000000047087348 */ /* 0x000fea0003c00000 */
[----:B------:R0:W1:Y:S02]  /*d0d0*/  SHFL.UP P6, R248, R246, R69, R68 ;  /* 0x04000045f6f87389 */ /* 0x00006400000c0044 */
[----:B01----:R-:W-:Y:S05]  /*d0e0*/  ENDCOLLECTIVE ;  /* 0x000000000000791b */ /* 0x003fea0003800000 */
.L_x_7747:
[----:B------:R-:W-:Y:S02]  /*d0f0*/  MOV R246, R243 ;  /* 0x000000f300f67202 */ /* 0x000fe40000000f00 */
[----:B------:R-:W-:-:S07]  /*d100*/  MOV R70, R248 ;  /* 0x000000f800467202 */ /* 0x000fce0000000f00 */
[----:B------:R-:W-:Y:S05]  /*d110*/  WARPSYNC.COLLECTIVE R71, `(.L_x_7748) ;  /* 0x0000000047087348 */ /* 0x000fea0003c00000 */
[----:B------:R0:W1:Y:S02]  /*d120*/  SHFL.UP P6, R248, R246, R69, R68 ;  /* 0x04000045f6f87389 */ /* 0x00006400000c0044 */
[----:B01----:R-:W-:Y:S05]  /*d130*/  ENDCOLLECTIVE ;  /* 0x000000000000791b */ /* 0x003fea0003800000 */
.L_x_7748:
[----:B------:R-:W-:Y:S02]  /*d140*/  MOV R246, R242 ;  /* 0x000000f200f67202 */ /* 0x000fe40000000f00 */
[----:B------:R-:W-:-:S07]  /*d150*/  MOV R233, R248 ;  /* 0x000000f800e97202 */ /* 0x000fce0000000f00 */
[----:B------:R-:W-:Y:S05]  /*d160*/  WARPSYNC.COLLECTIVE R71, `(.L_x_7749) ;  /* 0x0000000047087348 */ /* 0x000fea0003c00000 */
[----:B------:R0:W1:Y:S02]  /*d170*/  SHFL.UP P6, R248, R246, R69, R68 ;  /* 0x04000045f6f87389 */ /* 0x00006400000c0044 */
[----:B01----:R-:W-:Y:S05]  /*d180*/  ENDCOLLECTIVE ;  /* 0x000000000000791b */ /* 0x003fea0003800000 */
.L_x_7749:
[----:B------:R-:W-:Y:S02]  /*d190*/  MOV R246, R245 ;  /* 0x000000f500f67202 */ /* 0x000fe40000000f00 */
[----:B------:R-:W-:-:S07]  /*d1a0*/  MOV R247, R248 ;  /* 0x000000f800f77202 */ /* 0x000fce0000000f00 */
[----:B------:R-:W-:Y:S05]  /*d1b0*/  WARPSYNC.COLLECTIVE R71, `(.L_x_7750) ;  /* 0x0000000047087348 */ /* 0x000fea0003c00000 */
[----:B------:R0:W1:Y:S02]  /*d1c0*/  SHFL.UP P6, R248, R246, R69, R68 ;  /* 0x04000045f6f87389 */ /* 0x00006400000c0044 */
[----:B01----:R-:W-:Y:S05]  /*d1d0*/  ENDCOLLECTIVE ;  /* 0x000000000000791b */ /* 0x003fea0003800000 */
.L_x_7750:
        /* <DEDUP_REMOVED lines=11> */
[----:B------:R-:W-:Y:S02]  /*d290*/  HFMA2 R69, -RZ, RZ, 0, 2.384185791015625e-07 ;  /* 0x00000004ff457431 */ /* 0x000fe400000001ff */
[----:B------:R-:W-:Y:S02]  /*d2a0*/  @P4 FFMA.FTZ R243, R243, R70, R233 ;  /* 0x00000046f3f34223 */ /* 0x000fe400000100e9 */
[----:B------:R-:W-:-:S07]  /*d2b0*/  MOV R246, R244 ;  /* 0x000000f400f67202 */ /* 0x000fce0000000f00 */
[----:B------:R-:W-:Y:S05]  /*d2c0*/  WARPSYNC.COLLECTIVE R71, `(.L_x_7751) ;  /* 0x0000000047087348 */ /* 0x000fea0003c00000 */
[----:B------:R0:W1:Y:S02]  /*d2d0*/  SHFL.UP P6, R248, R246, R69, R68 ;  /* 0x04000045f6f87389 */ /* 0x00006400000c0044 */
[----:B01----:R-:W-:Y:S05]  /*d2e0*/  ENDCOLLECTIVE ;  /* 0x000000000000791b */ /* 0x003fea0003800000 */
.L_x_7751:
[----:B------:R-:W-:Y:S02]  /*d2f0*/  MOV R246, R243 ;  /* 0x000000f300f67202 */ /* 0x000fe40000000f00 */
[----:B------:R-:W-:-:S07]  /*d300*/  MOV R70, R248 ;  /* 0x000000f800467202 */ /* 0x000fce0000000f00 */
[----:B------:R-:W-:Y:S05]  /*d310*/  WARPSYNC.COLLECTIVE R71, `(.L_x_7752) ;  /* 0x0000000047087348 */ /* 0x000fea0003c00000 */
[----:B------:R0:W1:Y:S02]  /*d320*/  SHFL.UP P6, R248, R246, R69, R68 ;  /* 0x04000045f6f87389 */ /* 0x00006400000c0044 */
[----:B01----:R-:W-:Y:S05]  /*d330*/  ENDCOLLECTIVE ;  /* 0x000000000000791b */ /* 0x003fea0003800000 */
.L_x_7752:
[----:B------:R-:W-:Y:S02]  /*d340*/  MOV R246, R242 ;  /* 0x000000f200f67202 */ /* 0x000fe40000000f00 */
[----:B------:R-:W-:-:S07]  /*d350*/  MOV R233, R248 ;  /* 0x000000f800e97202 */ /* 0x000fce0000000f00 */
[----:B------:R-:W-:Y:S05]  /*d360*/  WARPSYNC.COLLECTIVE R71, `(.L_x_7753) ;  /* 0x0000000047087348 */ /* 0x000fea0003c00000 */
[----:B------:R0:W1:Y:S02]  /*d370*/  SHFL.UP P6, R248, R246, R69, R68 ;  /* 0x04000045f6f87389 */ /* 0x00006400000c0044 */
[----:B01----:R-:W-:Y:S05]  /*d380*/  ENDCOLLECTIVE ;  /* 0x000000000000791b */ /* 0x003fea0003800000 */
.L_x_7753:
[----:B------:R-:W-:Y:S02]  /*d390*/  MOV R246, R245 ;  /* 0x000000f500f67202 */ /* 0x000fe40000000f00 */
[----:B------:R-:W-:-:S07]  /*d3a0*/  MOV R247, R248 ;  /* 0x000000f800f77202 */ /* 0x000fce0000000f00 */
[----:B------:R-:W-:Y:S05]  /*d3b0*/  WARPSYNC.COLLECTIVE R71, `(.L_x_7754) ;  /* 0x0000000047087348 */ /* 0x000fea0003c00000 */
[----:B------:R0:W1:Y:S02]  /*d3c0*/  SHFL.UP P6, R248, R246, R69, R68 ;  /* 0x04000045f6f87389 */ /* 0x00006400000c0044 */
[----:B01----:R-:W-:Y:S05]  /*d3d0*/  ENDCOLLECTIVE ;  /* 0x000000000000791b */ /* 0x003fea0003800000 */
.L_x_7754:
        /* <DEDUP_REMOVED lines=11> */
[----:B------:R-:W-:Y:S02]  /*d490*/  HFMA2 R69, -RZ, RZ, 0, 4.76837158203125e-07 ;  /* 0x00000008ff457431 */ /* 0x000fe400000001ff */
[----:B------:R-:W-:Y:S02]  /*d4a0*/  @P3 FFMA.FTZ R243, R243, R70, R233 ;  /* 0x00000046f3f33223 */ /* 0x000fe400000100e9 */
[----:B------:R-:W-:-:S07]  /*d4b0*/  MOV R246, R244 ;  /* 0x000000f400f67202 */ /* 0x000fce0000000f00 */
[----:B------:R-:W-:Y:S05]  /*d4c0*/  WARPSYNC.COLLECTIVE R71, `(.L_x_7755) ;  /* 0x0000000047087348 */ /* 0x000fea0003c00000 */
[----:B------:R0:W1:Y:S02]  /*d4d0*/  SHFL.UP P6, R248, R246, R69, R68 ;  /* 0x04000045f6f87389 */ /* 0x00006400000c0044 */
[----:B01----:R-:W-:Y:S05]  /*d4e0*/  ENDCOLLECTIVE ;  /* 0x000000000000791b */ /* 0x003fea0003800000 */
.L_x_7755:
[----:B------:R-:W-:Y:S02]  /*d4f0*/  MOV R246, R243 ;  /* 0x000000f300f67202 */ /* 0x000fe40000000f00 */
[----:B------:R-:W-:-:S07]  /*d500*/  MOV R70, R248 ;  /* 0x000000f800467202 */ /* 0x000fce0000000f00 */
[----:B------:R-:W-:Y:S05]  /*d510*/  WARPSYNC.COLLECTIVE R71, `(.L_x_7756) ;  /* 0x0000000047087348 */ /* 0x000fea0003c00000 */
[----:B------:R0:W1:Y:S02]  /*d520*/  SHFL.UP P6, R248, R246, R69, R68 ;  /* 0x04000045f6f87389 */ /* 0x00006400000c0044 */
[----:B01----:R-:W-:Y:S05]  /*d530*/  ENDCOLLECTIVE ;  /* 0x000000000000791b */ /* 0x003fea0003800000 */
.L_x_7756:
[----:B------:R-:W-:Y:S02]  /*d540*/  MOV R246, R242 ;  /* 0x000000f200f67202 */ /* 0x000fe40000000f00 */
[----:B------:R-:W-:-:S07]  /*d550*/  MOV R233, R248 ;  /* 0x000000f800e97202 */ /* 0x000fce0000000f00 */
[----:B------:R-:W-:Y:S05]  /*d560*/  WARPSYNC.COLLECTIVE R71, `(.L_x_7757) ;  /* 0x0000000047087348 */ /* 0x000fea0003c00000 */
[----:B------:R0:W1:Y:S02]  /*d570*/  SHFL.UP P6, R248, R246, R69, R68 ;  /* 0x04000045f6f87389 */ /* 0x00006400000c0044 */
[----:B01----:R-:W-:Y:S05]  /*d580*/  ENDCOLLECTIVE ;  /* 0x000000000000791b */ /* 0x003fea0003800000 */
.L_x_7757:
[----:B------:R-:W-:Y:S02]  /*d590*/  MOV R246, R245 ;  /* 0x000000f500f67202 */ /* 0x000fe40000000f00 */
[----:B------:R-:W-:-:S07]  /*d5a0*/  MOV R247, R248 ;  /* 0x000000f800f77202 */ /* 0x000fce0000000f00 */
[----:B------:R-:W-:Y:S05]  /*d5b0*/  WARPSYNC.COLLECTIVE R71, `(.L_x_7758) ;  /* 0x0000000047087348 */ /* 0x000fea0003c00000 */
[----:B------:R0:W1:Y:S02]  /*d5c0*/  SHFL.UP P6, R248, R246, R69, R68 ;  /* 0x04000045f6f87389 */ /* 0x00006400000c0044 */
[----:B01----:R-:W-:Y:S05]  /*d5d0*/  ENDCOLLECTIVE ;  /* 0x000000000000791b */ /* 0x003fea0003800000 */
.L_x_7758:
        /* <DEDUP_REMOVED lines=11> */
[----:B------:R-:W-:Y:S02]  /*d690*/  HFMA2 R69, -RZ, RZ, 0, 9.5367431640625e-07 ;  /* 0x00000010ff457431 */ /* 0x000fe400000001ff */
[----:B------:R-:W-:Y:S02]  /*d6a0*/  @P2 FFMA.FTZ R243, R243, R70, R233 ;  /* 0x00000046f3f32223 */ /* 0x000fe400000100e9 */
[----:B------:R-:W-:-:S07]  /*d6b0*/  MOV R246, R244 ;  /* 0x000000f400f67202 */ /* 0x000fce0000000f00 */
[----:B------:R-:W-:Y:S05]  /*d6c0*/  WARPSYNC.COLLECTIVE R71, `(.L_x_7759) ;  /* 0x0000000047087348 */ /* 0x000fea0003c00000 */
[----:B------:R0:W1:Y:S02]  /*d6d0*/  SHFL.UP P6, R248, R246, R69, R68 ;  /* 0x04000045f6f87389 */ /* 0x00006400000c0044 */
[----:B01----:R-:W-:Y:S05]  /*d6e0*/  ENDCOLLECTIVE ;  /* 0x000000000000791b */ /* 0x003fea0003800000 */
.L_x_7759:
[----:B------:R-:W-:Y:S02]  /*d6f0*/  MOV R246, R243 ;  /* 0x000000f300f67202 */ /* 0x000fe40000000f00 */
[----:B------:R-:W-:-:S07]  /*d700*/  MOV R70, R248 ;  /* 0x000000f800467202 */ /* 0x000fce0000000f00 */
[----:B------:R-:W-:Y:S05]  /*d710*/  WARPSYNC.COLLECTIVE R71, `(.L_x_7760) ;  /* 0x0000000047087348 */ /* 0x000fea0003c00000 */
[----:B------:R0:W1:Y:S02]  /*d720*/  SHFL.UP P6, R248, R246, R69, R68 ;  /* 0x04000045f6f87389 */ /* 0x00006400000c0044 */
[----:B01----:R-:W-:Y:S05]  /*d730*/  ENDCOLLECTIVE ;  /* 0x000000000000791b */ /* 0x003fea0003800000 */
.L_x_7760:
[----:B------:R-:W-:Y:S02]  /*d740*/  MOV R246, R242 ;  /* 0x000000f200f67202 */ /* 0x000fe40000000f00 */
[----:B------:R-:W-:-:S07]  /*d750*/  MOV R233, R248 ;  /* 0x000000f800e97202 */ /* 0x000fce0000000f00 */
[----:B------:R-:W-:Y:S05]  /*d760*/  WARPSYNC.COLLECTIVE R71, `(.L_x_7761) ;  /* 0x0000000047087348 */ /* 0x000fea0003c00000 */
[----:B------:R0:W1:Y:S02]  /*d770*/  SHFL.UP P6, R248, R246, R69, R68 ;  /* 0x04000045f6f87389 */ /* 0x00006400000c0044 */
[----:B01----:R-:W-:Y:S05]  /*d780*/  ENDCOLLECTIVE ;  /* 0x000000000000791b */ /* 0x003fea0003800000 */
.L_x_7761:
[----:B------:R-:W-:Y:S02]  /*d790*/  MOV R246, R245 ;  /* 0x000000f500f67202 */ /* 0x000fe40000000f00 */
[----:B------:R-:W-:-:S07]  /*d7a0*/  MOV R247, R248 ;  /* 0x000000f800f77202 */ /* 0x000fce0000000f00 */
[----:B------:R-:W-:Y:S05]  /*d7b0*/  WARPSYNC.COLLECTIVE R71, `(.L_x_7762) ;  /* 0x0000000047087348 */ /* 0x000fea0003c00000 */
[----:B------:R0:W1:Y:S02]  /*d7c0*/  SHFL.UP P6, R248, R246, R69, R68 ;  /* 0x04000045f6f87389 */ /* 0x00006400000c0044 */
[----:B01----:R-:W-:Y:S05]  /*d7d0*/  ENDCOLLECTIVE ;  /* 0x000000000000791b */ /* 0x003fea0003800000 */
.L_x_7762:
[----:B------:R-:W-:Y:S01]  /*d7e0*/  MOV R68, R248 ;  /* 0x000000f800447202 */ /* 0x000fe20000000f00 */
[----:B------:R-:W-:Y:S06]  /*d7f0*/  BRA `(.L_x_7763) ;  /* 0xffffff84005c7947 */ /* 0x000fec000383ffff */
.L_x_7643:
        /* <DEDUP_REMOVED lines=8> */
.L_x_7765:
[----:B------:R-:W-:Y:S05]  /*d880*/  BSYNC B0 ;  /* 0x0000000000007941 */ /* 0x000fea0003800000 */
.L_x_7764:
[----:B------:R-:W-:Y:S05]  /*d890*/  BRA `(.L_x_7766) ;  /* 0xffffff8400687947 */ /* 0x000fea000383ffff */
.L_x_7644:
        /* <DEDUP_REMOVED lines=8> */
.L_x_7768:
[----:B------:R-:W-:Y:S05]  /*d920*/  BSYNC B0 ;  /* 0x0000000000007941 */ /* 0x000fea0003800000 */
.L_x_7767:
[----:B------:R-:W-:Y:S05]  /*d930*/  BRA `(.L_x_7769) ;  /* 0xffffff8400487947 */ /* 0x000fea000383ffff */
.L_x_7645:
        /* <DEDUP_REMOVED lines=8> */
.L_x_7771:
[----:B------:R-:W-:Y:S05]  /*d9c0*/  BSYNC B0 ;  /* 0x0000000000007941 */ /* 0x000fea0003800000 */
.L_x_7770:
[----:B------:R-:W-:Y:S05]  /*d9d0*/  BRA `(.L_x_7772) ;  /* 0xffffff8400287947 */ /* 0x000fea000383ffff */
.L_x_7646:
        /* <DEDUP_REMOVED lines=8> */
.L_x_7774:
[----:B------:R-:W-:Y:S05]  /*da60*/  BSYNC B0 ;  /* 0x0000000000007941 */ /* 0x000fea0003800000 */
.L_x_7773:
[----:B------:R-:W-:Y:S05]  /*da70*/  BRA `(.L_x_7775) ;  /* 0xffffff8400087947 */ /* 0x000fea000383ffff */
.L_x_7647:
        /* <DEDUP_REMOVED lines=8> */
.L_x_7777:
[----:B------:R-:W-:Y:S05]  /*db00*/  BSYNC B0 ;  /* 0x0000000000007941 */ /* 0x000fea0003800000 */
.L_x_7776:
        /* <DEDUP_REMOVED lines=9> */
.L_x_7778:
[----:B------:R-:W-:Y:S02]  /*dba0*/  MOV R246, R242 ;  /* 0x000000f200f67202 */ /* 0x000fe40000000f00 */
[----:B------:R-:W-:-:S07]  /*dbb0*/  MOV R243, R248 ;  /* 0x000000f800f37202 */ /* 0x000fce0000000f00 */
[----:B------:R-:W-:Y:S05]  /*dbc0*/  WARPSYNC.COLLECTIVE R71, `(.L_x_7779) ;  /* 0x0000000047087348 */ /* 0x000fea0003c00000 */
[----:B------:R0:W1:Y:S02]  /*dbd0*/  SHFL.UP P6, R248, R246, R69, R68 ;  /* 0x04000045f6f87389 */ /* 0x00006400000c0044 */
[----:B01----:R-:W-:Y:S05]  /*dbe0*/  ENDCOLLECTIVE ;  /* 0x000000000000791b */ /* 0x003fea0003800000 */
.L_x_7779:
[----:B------:R-:W-:Y:S02]  /*dbf0*/  MOV R246, R245 ;  /* 0x000000f500f67202 */ /* 0x000fe40000000f00 */
[----:B------:R-:W-:-:S07]  /*dc00*/  MOV R242, R248 ;  /* 0x000000f800f27202 */ /* 0x000fce0000000f00 */
[----:B------:R-:W-:Y:S05]  /*dc10*/  WARPSYNC.COLLECTIVE R71, `(.L_x_7780) ;  /* 0x0000000047087348 */ /* 0x000fea0003c00000 */
[----:B------:R0:W1:Y:S02]  /*dc20*/  SHFL.UP P6, R248, R246, R69, R68 ;  /* 0x04000045f6f87389 */ /* 0x00006400000c0044 */
[----:B01----:R-:W-:Y:S05]  /*dc30*/  ENDCOLLECTIVE ;  /* 0x000000000000791b */ /* 0x003fea0003800000 */
.L_x_7780:
[----:B------:R-:W-:Y:S01]  /*dc40*/  HFMA2 R69, -RZ, RZ, 0, 0 ;  /* 0x00000000ff457431 */ /* 0x000fe200000001ff */
[----:B------:R-:W-:-:S07]  /*dc50*/  MOV R68, 0x1f ;  /* 0x0000001f00447802 */ /* 0x000fce0000000f00 */
[----:B------:R-:W-:Y:S05]  /*dc60*/  WARPSYNC.COLLECTIVE R71, `(.L_x_7781) ;  /* 0x0000000047087348 */ /* 0x000fea0003c00000 */
[----:B------:R0:W1:Y:S02]  /*dc70*/  SHFL.IDX P3, R233, R70, R69, R68 ;  /* 0x0000004546e97389 */ /* 0x0000640000060044 */
[----:B01----:R-:W-:Y:S05]  /*dc80*/  ENDCOLLECTIVE ;  /* 0x000000000000791b */ /* 0x003fea0003800000 */
.L_x_7781:
[----:B------:R-:W-:Y:S02]  /*dc90*/  MOV R245, R248 ;  /* 0x000000f800f57202 */ /* 0x000fe40000000f00 */
[----:B------:R-:W-:Y:S02]  /*dca0*/  MOV R70, R61 ;  /* 0x0000003d00467202 */ /* 0x000fe40000000f00 */
[----:B------:R-:W-:-:S07]  /*dcb0*/  MOV R60, R233 ;  /* 0x000000e9003c7202 */ /* 0x000fce0000000f00 */
[----:B------:R-:W-:Y:S05]  /*dcc0*/  WARPSYNC.COLLECTIVE R71, `(.L_x_7782) ;  /* 0x0000000047087348 */ /* 0x000fea0003c00000 */
[----:B------:R0:W1:Y:S02]  /*dcd0*/  SHFL.IDX P3, R233, R70, R69, R68 ;  /* 0x0000004546e97389 */ /* 0x0000640000060044 */
[----:B01----:R-:W-:Y:S05]  /*dce0*/  ENDCOLLECTIVE ;  /* 0x000000000000791b */ /* 0x003fea0003800000 */
.L_x_7782:
[----:B------:R-:W-:Y:S02]  /*dcf0*/  MOV R70, R62 ;  /* 0x0000003e00467202 */ /* 0x000fe40000000f00 */
[----:B------:R-:W-:-:S07]  /*dd00*/  MOV R61, R233 ;  /* 0x000000e9003d7202 */ /* 0x000fce0000000f00 */
[----:B------:R-:W-:Y:S05]  /*dd10*/  WARPSYNC.COLLECTIVE R71, `(.L_x_7783) ;  /* 0x0000000047087348 */ /* 0x000fea0003c00000 */
[----:B------:R0:W1:Y:S02]  /*dd20*/  SHFL.IDX P3, R233, R70, R69, R68 ;  /* 0x0000004546e97389 */ /* 0x0000640000060044 */
[----:B01----:R-:W-:Y:S05]  /*dd30*/  ENDCOLLECTIVE ;  /* 0x000000000000791b */ /* 0x003fea0003800000 */
.L_x_7783:
[----:B------:R-:W-:Y:S02]  /*dd40*/  MOV R70, R63 ;  /* 0x0000003f00467202 */ /* 0x000fe40000000f00 */
[----:B------:R-:W-:-:S07]  /*dd50*/  MOV R62, R233 ;  /* 0x000000e9003e7202 */ /* 0x000fce0000000f00 */
[----:B------:R-:W-:Y:S05]  /*dd60*/  WARPSYNC.COLLECTIVE R71, `(.L_x_7784) ;  /* 0x0000000047087348 */ /* 0x000fea0003c00000 */
[----:B------:R0:W1:Y:S02]  /*dd70*/  SHFL.IDX P3, R233, R70, R69, R68 ;  /* 0x0000004546e97389 */ /* 0x0000640000060044 */
[----:B01----:R-:W-:Y:S05]  /*dd80*/  ENDCOLLECTIVE ;  /* 0x000000000000791b */ /* 0x003fea0003800000 */
.L_x_7784:
[----:B------:R-:W-:Y:S01]  /*dd90*/  MOV R63, R233 ;  /* 0x000000e9003f7202 */ /* 0x000fe20000000f00 */
[----:B------:R-:W-:Y:S06]  /*dda0*/  BRA `(.L_x_7785) ;  /* 0xffffff8000647947 */ /* 0x000fec000383ffff */
.L_x_7649:
[----:B------:R-:W-:Y:S01]  /*ddb0*/  HFMA2 R251, -RZ, RZ, 0, 5.9604644775390625e-08 ;  /* 0x00000001fffb7431 */ /* 0x000fe200000001ff */
[----:B------:R-:W-:Y:S02]  /*ddc0*/  MOV R252, R245 ;  /* 0x000000f500fc7202 */ /* 0x000fe40000000f00 */
[----:B------:R-:W-:Y:S02]  /*ddd0*/  MOV R68, 0x1f ;  /* 0x0000001f00447802 */ /* 0x000fe40000000f00 */
[----:B------:R-:W-:-:S07]  /*dde0*/  MOV R71, 0xffffffff ;  /* 0xffffffff00477802 */ /* 0x000fce0000000f00 */
[----:B------:R-:W-:Y:S05]  /*ddf0*/  WARPSYNC.COLLECTIVE R71, `(.L_x_7786) ;  /* 0x0000000047087348 */ /* 0x000fea0003c00000 */
[----:B------:R0:W1:Y:S02]  /*de00*/  SHFL.DOWN P0, R233, R252, R251, R68 ;  /* 0x080000fbfce97389 */ /* 0x0000640000000044 */
[----:B01----:R-:W-:Y:S05]  /*de10*/  ENDCOLLECTIVE ;  /* 0x000000000000791b */ /* 0x003fea0003800000 */
.L_x_7786:
[----:B------:R-:W-:Y:S02]  /*de20*/  MOV R252, R246 ;  /* 0x000000f600fc7202 */ /* 0x000fe40000000f00 */
[----:B------:R-:W-:-:S07]  /*de30*/  MOV R69, R233 ;  /* 0x000000e900457202 */ /* 0x000fce0000000f00 */
[----:B------:R-:W-:Y:S05]  /*de40*/  WARPSYNC.COLLECTIVE R71, `(.L_x_7787) ;  /* 0x0000000047087348 */ /* 0x000fea0003c00000 */
[----:B------:R0:W1:Y:S02]  /*de50*/  SHFL.DOWN P0, R233, R252, R251, R68 ;  /* 0x080000fbfce97389 */ /* 0x0000640000000044 */
[----:B01----:R-:W-:Y:S05]  /*de60*/  ENDCOLLECTIVE ;  /* 0x000000000000791b */ /* 0x003fea0003800000 */
.L_x_7787:
[----:B------:R-:W-:Y:S02]  /*de70*/  MOV R252, R247 ;  /* 0x000000f700fc7202 */ /* 0x000fe40000000f00 */
[----:B------:R-:W-:-:S07]  /*de80*/  MOV R70, R233 ;  /* 0x000000e900467202 */ /* 0x000fce0000000f00 */
[----:B------:R-:W-:Y:S05]  /*de90*/  WARPSYNC.COLLECTIVE R71, `(.L_x_7788) ;  /* 0x0000000047087348 */ /* 0x000fea0003c00000 */
[----:B------:R0:W1:Y:S02]  /*dea0*/  SHFL.DOWN P0, R233, R252, R251, R68 ;  /* 0x080000fbfce97389 */ /* 0x0000640000000044 */
[----:B01----:R-:W-:Y:S05]  /*deb0*/  ENDCOLLECTIVE ;  /* 0x000000000000791b */ /* 0x003fea0003800000 */
.L_x_7788:
[----:B------:R-:W-:Y:S02]  /*dec0*/  MOV R252, R248 ;  /* 0x000000f800fc7202 */ /* 0x000fe40000000f00 */
[----:B------:R-:W-:-:S07]  /*ded0*/  MOV R123, R233 ;  /* 0x000000e9007b7202 */ /* 0x000fce0000000f00 */
[----:B------:R-:W-:Y:S05]  /*dee0*/  WARPSYNC.COLLECTIVE R71, `(.L_x_7789) ;  /* 0x0000000047087348 */ /* 0x000fea0003c00000 */
[----:B------:R0:W1:Y:S02]  /*def0*/  SHFL.DOWN P0, R233, R252, R251, R68 ;  /* 0x080000fbfce97389 */ /* 0x0000640000000044 */
[----:B01----:R-:W-:Y:S05]  /*df00*/  ENDCOLLECTIVE ;  /* 0x000000000000791b */ /* 0x003fea0003800000 */
.L_x_7789:
[----:B------:R-:W-:Y:S01]  /*df10*/  MOV R68, R233 ;  /* 0x000000e900447202 */ /* 0x000fe20000000f00 */
[----:B------:R-:W-:Y:S06]  /*df20*/  BRA `(.L_x_7790) ;  /* 0xffffff9000d07947 */ /* 0x000fec000383ffff */
.L_x_7652:
        /* <DEDUP_REMOVED lines=8> */
.L_x_7792:
[----:B------:R-:W-:Y:S05]  /*dfb0*/  BSYNC B0 ;  /* 0x0000000000007941 */ /* 0x000fea0003800000 */
.L_x_7791:
        /* <DEDUP_REMOVED lines=8> */
.L_x_7793:
[----:B------:R-:W-:Y:S02]  /*e040*/  MOV R252, R247 ;  /* 0x000000f700fc7202 */ /* 0x000fe40000000f00 */
[----:B------:R-:W-:-:S07]  /*e050*/  MOV R70, R233 ;  /* 0x000000e900467202 */ /* 0x000fce0000000f00 */
[----:B------:R-:W-:Y:S05]  /*e060*/  WARPSYNC.COLLECTIVE R71, `(.L_x_7794) ;  /* 0x0000000047087348 */ /* 0x000fea0003c00000 */
[----:B------:R0:W1:Y:S02]  /*e070*/  SHFL.DOWN P0, R233, R252, R251, R68 ;  /* 0x080000fbfce97389 */ /* 0x0000640000000044 */
[----:B01----:R-:W-:Y:S05]  /*e080*/  ENDCOLLECTIVE ;  /* 0x000000000000791b */ /* 0x003fea0003800000 */
.L_x_7794:
[----:B------:R-:W-:Y:S02]  /*e090*/  MOV R252, R248 ;  /* 0x000000f800fc7202 */ /* 0x000fe40000000f00 */
[----:B------:R-:W-:-:S07]  /*e0a0*/  MOV R123, R233 ;  /* 0x000000e9007b7202 */ /* 0x000fce0000000f00 */
[----:B------:R-:W-:Y:S05]  /*e0b0*/  WARPSYNC.COLLECTIVE R71, `(.L_x_7795) ;  /* 0x0000000047087348 */ /* 0x000fea0003c00000 */
[----:B------:R0:W1:Y:S02]  /*e0c0*/  SHFL.DOWN P0, R233, R252, R251, R68 ;  /* 0x080000fbfce97389 */ /* 0x0000640000000044 */
[----:B01----:R-:W-:Y:S05]  /*e0d0*/  ENDCOLLECTIVE ;  /* 0x000000000000791b */ /* 0x003fea0003800000 */
.L_x_7795:
[----:B------:R-:W-:Y:S01]  /*e0e0*/  MOV R71, R233 ;  /* 0x000000e900477202 */ /* 0x000fe20000000f00 */
[----:B------:R-:W-:Y:S06]  /*e0f0*/  BRA `(.L_x_7796) ;  /* 0xffffff9000b07947 */ /* 0x000fec000383ffff */
.L_x_7655:
        /* <DEDUP_REMOVED lines=8> */
.L_x_7798:
[----:B------:R-:W-:Y:S05]  /*e180*/  BSYNC B0 ;  /* 0x0000000000007941 */ /* 0x000fea0003800000 */
.L_x_7797:
        /* <DEDUP_REMOVED lines=8> */
.L_x_7799:
[----:B------:R-:W-:Y:S02]  /*e210*/  MOV R252, R247 ;  /* 0x000000f700fc7202 */ /* 0x000fe40000000f00 */
[----:B------:R-:W-:-:S07]  /*e220*/  MOV R70, R233 ;  /* 0x000000e900467202 */ /* 0x000fce0000000f00 */
[----:B------:R-:W-:Y:S05]  /*e230*/  WARPSYNC.COLLECTIVE R71, `(.L_x_7800) ;  /* 0x0000000047087348 */ /* 0x000fea0003c00000 */
[----:B------:R0:W1:Y:S02]  /*e240*/  SHFL.DOWN P0, R233, R252, R251, R68 ;  /* 0x080000fbfce97389 */ /* 0x0000640000000044 */
[----:B01----:R-:W-:Y:S05]  /*e250*/  ENDCOLLECTIVE ;  /* 0x000000000000791b */ /* 0x003fea0003800000 */
.L_x_7800:
[----:B------:R-:W-:Y:S02]  /*e260*/  MOV R252, R248 ;  /* 0x000000f800fc7202 */ /* 0x000fe40000000f00 */
[----:B------:R-:W-:-:S07]  /*e270*/  MOV R123, R233 ;  /* 0x000000e9007b7202 */ /* 0x000fce0000000f00 */
[----:B------:R-:W-:Y:S05]  /*e280*/  WARPSYNC.COLLECTIVE R71, `(.L_x_7801) ;  /* 0x0000000047087348 */ /* 0x000fea0003c00000 */
[----:B------:R0:W1:Y:S02]  /*e290*/  SHFL.DOWN P0, R233, R252, R251, R68 ;  /* 0x080000fbfce97389 */ /* 0x0000640000000044 */
[----:B01----:R-:W-:Y:S05]  /*e2a0*/  ENDCOLLECTIVE ;  /* 0x000000000000791b */ /* 0x003fea0003800000 */
.L_x_7801:
[----:B------:R-:W-:Y:S01]  /*e2b0*/  MOV R71, R233 ;  /* 0x000000e900477202 */ /* 0x000fe20000000f00 */
[----:B------:R-:W-:Y:S06]  /*e2c0*/  BRA `(.L_x_7802) ;  /* 0xffffff9000907947 */ /* 0x000fec000383ffff */
.L_x_7658:
        /* <DEDUP_REMOVED lines=8> */
.L_x_7804:
[----:B------:R-:W-:Y:S05]  /*e350*/  BSYNC B0 ;  /* 0x0000000000007941 */ /* 0x000fea0003800000 */
.L_x_7803:
        /* <DEDUP_REMOVED lines=8> */
.L_x_7805:
[----:B------:R-:W-:Y:S02]  /*e3e0*/  MOV R252, R247 ;  /* 0x000000f700fc7202 */ /* 0x000fe40000000f00 */
[----:B------:R-:W-:-:S07]  /*e3f0*/  MOV R70, R233 ;  /* 0x000000e900467202 */ /* 0x000fce0000000f00 */
[----:B------:R-:W-:Y:S05]  /*e400*/  WARPSYNC.COLLECTIVE R71, `(.L_x_7806) ;  /* 0x0000000047087348 */ /* 0x000fea0003c00000 */
[----:B------:R0:W1:Y:S02]  /*e410*/  SHFL.DOWN P0, R233, R252, R251, R68 ;  /* 0x080000fbfce97389 */ /* 0x0000640000000044 */
[----:B01----:R-:W-:Y:S05]  /*e420*/  ENDCOLLECTIVE ;  /* 0x000000000000791b */ /* 0x003fea0003800000 */
.L_x_7806:
[----:B------:R-:W-:Y:S02]  /*e430*/  MOV R252, R248 ;  /* 0x000000f800fc7202 */ /* 0x000fe40000000f00 */
[----:B------:R-:W-:-:S07]  /*e440*/  MOV R123, R233 ;  /* 0x000000e9007b7202 */ /* 0x000fce0000000f00 */
[----:B------:R-:W-:Y:S05]  /*e450*/  WARPSYNC.COLLECTIVE R71, `(.L_x_7807) ;  /* 0x0000000047087348 */ /* 0x000fea0003c00000 */
[----:B------:R0:W1:Y:S02]  /*e460*/  SHFL.DOWN P0, R233, R252, R251, R68 ;  /* 0x080000fbfce97389 */ /* 0x0000640000000044 */
[----:B01----:R-:W-:Y:S05]  /*e470*/  ENDCOLLECTIVE ;  /* 0x000000000000791b */ /* 0x003fea0003800000 */
.L_x_7807:
[----:B------:R-:W-:Y:S01]  /*e480*/  MOV R71, R233 ;  /* 0x000000e900477202 */ /* 0x000fe20000000f00 */
[----:B------:R-:W-:Y:S06]  /*e490*/  BRA `(.L_x_7808) ;  /* 0xffffff9000707947 */ /* 0x000fec000383ffff */
.L_x_7661:
        /* <DEDUP_REMOVED lines=8> */
.L_x_7810:
[----:B------:R-:W-:Y:S05]  /*e520*/  BSYNC B0 ;  /* 0x0000000000007941 */ /* 0x000fea0003800000 */
.L_x_7809:
        /* <DEDUP_REMOVED lines=8> */
.L_x_7811:
[----:B------:R-:W-:Y:S02]  /*e5b0*/  MOV R252, R247 ;  /* 0x000000f700fc7202 */ /* 0x000fe40000000f00 */
[----:B------:R-:W-:-:S07]  /*e5c0*/  MOV R70, R233 ;  /* 0x000000e900467202 */ /* 0x000fce0000000f00 */
[----:B------:R-:W-:Y:S05]  /*e5d0*/  WARPSYNC.COLLECTIVE R71, `(.L_x_7812) ;  /* 0x0000000047087348 */ /* 0x000fea0003c00000 */
[----:B------:R0:W1:Y:S02]  /*e5e0*/  SHFL.DOWN P0, R233, R252, R251, R68 ;  /* 0x080000fbfce97389 */ /* 0x0000640000000044 */
[----:B01----:R-:W-:Y:S05]  /*e5f0*/  ENDCOLLECTIVE ;  /* 0x000000000000791b */ /* 0x003fea0003800000 */
.L_x_7812:
[----:B------:R-:W-:Y:S02]  /*e600*/  MOV R252, R248 ;  /* 0x000000f800fc7202 */ /* 0x000fe40000000f00 */
[----:B------:R-:W-:-:S07]  /*e610*/  MOV R123, R233 ;  /* 0x000000e9007b7202 */ /* 0x000fce0000000f00 */
[----:B------:R-:W-:Y:S05]  /*e620*/  WARPSYNC.COLLECTIVE R71, `(.L_x_7813) ;  /* 0x0000000047087348 */ /* 0x000fea0003c00000 */
[----:B------:R0:W1:Y:S02]  /*e630*/  SHFL.DOWN P0, R233, R252, R251, R68 ;  /* 0x080000fbfce97389 */ /* 0x0000640000000044 */
[----:B01----:R-:W-:Y:S05]  /*e640*/  ENDCOLLECTIVE ;  /* 0x000000000000791b */ /* 0x003fea0003800000 */
.L_x_7813:
[----:B------:R-:W-:Y:S01]  /*e650*/  MOV R71, R233 ;  /* 0x000000e900477202 */ /* 0x000fe20000000f00 */
[----:B------:R-:W-:Y:S06]  /*e660*/  BRA `(.L_x_7814) ;  /* 0xffffff9000507947 */ /* 0x000fec000383ffff */
.L_x_7664:
        /* <DEDUP_REMOVED lines=8> */
.L_x_7816:
[----:B------:R-:W-:Y:S05]  /*e6f0*/  BSYNC B0 ;  /* 0x0000000000007941 */ /* 0x000fea0003800000 */
.L_x_7815:
        /* <DEDUP_REMOVED lines=10> */
.L_x_7817:
[----:B------:R-:W-:Y:S02]  /*e7a0*/  MOV R70, R247 ;  /* 0x000000f700467202 */ /* 0x000fe40000000f00 */
[----:B------:R-:W-:-:S07]  /*e7b0*/  MOV R242, R233 ;  /* 0x000000e900f27202 */ /* 0x000fce0000000f00 */
[----:B------:R-:W-:Y:S05]  /*e7c0*/  WARPSYNC.COLLECTIVE R71, `(.L_x_7818) ;  /* 0x0000000047087348 */ /* 0x000fea0003c00000 */
[----:B------:R0:W1:Y:S02]  /*e7d0*/  SHFL.IDX P3, R233, R70, R69, R68 ;  /* 0x0000004546e97389 */ /* 0x0000640000060044 */
[----:B01----:R-:W-:Y:S05]  /*e7e0*/  ENDCOLLECTIVE ;  /* 0x000000000000791b */ /* 0x003fea0003800000 */
.L_x_7818:
[----:B------:R-:W-:-:S04]  /*e7f0*/  FMUL.FTZ R243, R63, R242 ;  /* 0x000000f23ff37220 */ /* 0x000fc80000410000 */
[----:B------:R-:W-:Y:S01]  /*e800*/  FFMA.FTZ R244, R62, R123, -R243 ;  /* 0x0000007b3ef47223 */ /* 0x000fe200000108f3 */
[----:B------:R-:W-:-:S04]  /*e810*/  FMUL.FTZ R243, R61, R242 ;  /* 0x000000f23df37220 */ /* 0x000fc80000410000 */
[CC--:B------:R-:W-:Y:S01]  /*e820*/  FFMA.FTZ R243, R60.reuse, R123.reuse, -R243 ;  /* 0x0000007b3cf37223 */ /* 0x0c0fe200000108f3 */
        /* <DEDUP_REMOVED lines=11> */
.L_x_7819:
[----:B------:R-:W-:Y:S01]  /*e8e0*/  MOV R70, R60 ;  /* 0x0000003c00467202 */ /* 0x000fe20000000f00 */
[----:B------:R-:W-:-:S07]  /*e8f0*/  FADD.FTZ R123, R233, R123 ;  /* 0x0000007be97b7221 */ /* 0x000fce0000010000 */
[----:B------:R-:W-:Y:S05]  /*e900*/  WARPSYNC.COLLECTIVE R71, `(.L_x_7820) ;  /* 0x0000000047087348 */ /* 0x000fea0003c00000 */
[----:B------:R0:W1:Y:S02]  /*e910*/  SHFL.DOWN P0, R233, R252, R251, R68 ;  /* 0x080000fbfce97389 */ /* 0x0000640000000044 */
[----:B01----:R-:W-:Y:S05]  /*e920*/  ENDCOLLECTIVE ;  /* 0x000000000000791b */ /* 0x003fea0003800000 */
.L_x_7820:
[----:B------:R-:W-:Y:S02]  /*e930*/  MOV R252, R246 ;  /* 0x000000f600fc7202 */ /* 0x000fe40000000f00 */
[----:B------:R-:W-:-:S07]  /*e940*/  MOV R245, R233 ;  /* 0x000000e900f57202 */ /* 0x000fce0000000f00 */
[----:B------:R-:W-:Y:S05]  /*e950*/  WARPSYNC.COLLECTIVE R71, `(.L_x_7821) ;  /* 0x0000000047087348 */ /* 0x000fea0003c00000 */
[----:B------:R0:W1:Y:S02]  /*e960*/  SHFL.DOWN P0, R233, R252, R251, R68 ;  /* 0x080000fbfce97389 */ /* 0x0000640000000044 */
[----:B01----:R-:W-:Y:S05]  /*e970*/  ENDCOLLECTIVE ;  /* 0x000000000000791b */ /* 0x003fea0003800000 */
.L_x_7821:
[----:B------:R-:W-:Y:S02]  /*e980*/  MOV R252, R247 ;  /* 0x000000f700fc7202 */ /* 0x000fe40000000f00 */
[----:B------:R-:W-:-:S07]  /*e990*/  MOV R246, R233 ;  /* 0x000000e900f67202 */ /* 0x000fce0000000f00 */
[----:B------:R-:W-:Y:S05]  /*e9a0*/  WARPSYNC.COLLECTIVE R71, `(.L_x_7822) ;  /* 0x0000000047087348 */ /* 0x000fea0003c00000 */
[----:B------:R0:W1:Y:S02]  /*e9b0*/  SHFL.DOWN P0, R233, R252, R251, R68 ;  /* 0x080000fbfce97389 */ /* 0x0000640000000044 */
[----:B01----:R-:W-:Y:S05]  /*e9c0*/  ENDCOLLECTIVE ;  /* 0x000000000000791b */ /* 0x003fea0003800000 */
.L_x_7822:
[----:B------:R-:W-:Y:S02]  /*e9d0*/  MOV R252, R248 ;  /* 0x000000f800fc7202 */ /* 0x000fe40000000f00 */
[----:B------:R-:W-:-:S07]  /*e9e0*/  MOV R247, R233 ;  /* 0x000000e900f77202 */ /* 0x000fce0000000f00 */
[----:B------:R-:W-:Y:S05]  /*e9f0*/  WARPSYNC.COLLECTIVE R71, `(.L_x_7823) ;  /* 0x0000000047087348 */ /* 0x000fea0003c00000 */
[----:B------:R0:W1:Y:S02]  /*ea00*/  SHFL.DOWN P0, R233, R252, R251, R68 ;  /* 0x080000fbfce97389 */ /* 0x0000640000000044 */
[----:B01----:R-:W-:Y:S05]  /*ea10*/  ENDCOLLECTIVE ;  /* 0x000000000000791b */ /* 0x003fea0003800000 */
.L_x_7823:
[----:B------:R-:W-:-:S07]  /*ea20*/  MOV R248, R233 ;  /* 0x000000e900f87202 */ /* 0x000fce0000000f00 */
[----:B------:R-:W-:Y:S05]  /*ea30*/  WARPSYNC.COLLECTIVE R71, `(.L_x_7824) ;  /* 0x0000000047087348 */ /* 0x000fea0003c00000 */
[----:B------:R0:W1:Y:S02]  /*ea40*/  SHFL.IDX P3, R233, R70, R69, R68 ;  /* 0x0000004546e97389 */ /* 0x0000640000060044 */
[----:B01----:R-:W-:Y:S05]  /*ea50*/  ENDCOLLECTIVE ;  /* 0x000000000000791b */ /* 0x003fea0003800000 */
.L_x_7824:
[----:B------:R-:W-:Y:S02]  /*ea60*/  MOV R70, R61 ;  /* 0x0000003d00467202 */ /* 0x000fe40000000f00 */
[----:B------:R-:W-:-:S07]  /*ea70*/  MOV R60, R233 ;  /* 0x000000e9003c7202 */ /* 0x000fce0000000f00 */
[----:B------:R-:W-:Y:S05]  /*ea80*/  WARPSYNC.COLLECTIVE R71, `(.L_x_7825) ;  /* 0x0000000047087348 */ /* 0x000fea0003c00000 */
[----:B------:R0:W1:Y:S02]  /*ea90*/  SHFL.IDX P3, R233, R70, R69, R68 ;  /* 0x0000004546e97389 */ /* 0x0000640000060044 */
[----:B01----:R-:W-:Y:S05]  /*eaa0*/  ENDCOLLECTIVE ;  /* 0x000000000000791b */ /* 0x003fea0003800000 */
.L_x_7825:
[----:B------:R-:W-:Y:S02]  /*eab0*/  MOV R70, R62 ;  /* 0x0000003e00467202 */ /* 0x000fe40000000f00 */
[----:B------:R-:W-:-:S07]  /*eac0*/  MOV R61, R233 ;  /* 0x000000e9003d7202 */ /* 0x000fce0000000f00 */
[----:B------:R-:W-:Y:S05]  /*ead0*/  WARPSYNC.COLLECTIVE R71, `(.L_x_7826) ;  /* 0x0000000047087348 */ /* 0x000fea0003c00000 */
[----:B------:R0:W1:Y:S02]  /*eae0*/  SHFL.IDX P3, R233, R70, R69, R68 ;  /* 0x0000004546e97389 */ /* 0x0000640000060044 */
[----:B01----:R-:W-:Y:S05]  /*eaf0*/  ENDCOLLECTIVE ;  /* 0x000000000000791b */ /* 0x003fea0003800000 */
.L_x_7826:
[----:B------:R-:W-:Y:S02]  /*eb00*/  MOV R70, R63 ;  /* 0x0000003f00467202 */ /* 0x000fe40000000f00 */
[----:B------:R-:W-:-:S07]  /*eb10*/  MOV R62, R233 ;  /* 0x000000e9003e7202 */ /* 0x000fce0000000f00 */
[----:B------:R-:W-:Y:S05]  /*eb20*/  WARPSYNC.COLLECTIVE R71, `(.L_x_7827) ;  /* 0x0000000047087348 */ /* 0x000fea0003c00000 */
[----:B------:R0:W1:Y:S02]  /*eb30*/  SHFL.IDX P3, R233, R70, R69, R68 ;  /* 0x0000004546e97389 */ /* 0x0000640000060044 */
[----:B01----:R-:W-:Y:S05]  /*eb40*/  ENDCOLLECTIVE ;  /* 0x000000000000791b */ /* 0x003fea0003800000 */
.L_x_7827:
[----:B------:R-:W-:Y:S01]  /*eb50*/  MOV R63, R233 ;  /* 0x000000e9003f7202 */ /* 0x000fe20000000f00 */
[----:B------:R-:W-:Y:S06]  /*eb60*/  BRA `(.L_x_7828) ;  /* 0xffffff8c00ac7947 */ /* 0x000fec000383ffff */
.L_x_7829:
        /* <DEDUP_REMOVED lines=9> */
.L_x_18704:


//--------------------- .text._Z25selective_scan_bwd_kernelI32Selective_Scan_bwd_kernel_traitsILi64ELi16ELb0ELb1ELb0ELb0ELb1EN3c108BFloat16ENS1_7complexIfEEEEv12SSMParamsBwd --------------------------
	.section	.text._Z25selective_scan_bwd_kernelI32Selective_Scan_bwd_kernel_traitsILi64ELi16ELb0ELb1ELb0ELb0ELb1EN3c108BFloat16ENS1_7complexIfEEEEv12SSMParamsBwd,"ax",@progbits
	.align	128
        .global         _Z25selective_scan_bwd_kernelI32Selective_Scan_bwd_kernel_traitsILi64ELi16ELb0ELb1ELb0ELb0ELb1EN3c108BFloat16ENS1_7complexIfEEEEv12SSMParamsBwd
        .type           _Z25selective_scan_bwd_kernelI32Selective_Scan_bwd_kernel_traitsILi64ELi16ELb0ELb1ELb0ELb0ELb1EN3c108BFloat16ENS1_7complexIfEEEEv12SSMParamsBwd,@function
        .size           _Z25selective_scan_bwd_kernelI32Selective_Scan_bwd_kernel_traitsILi64ELi16ELb0ELb1ELb0ELb0ELb1EN3c108BFloat16ENS1_7complexIfEEEEv12SSMParamsBwd,(.L_x_18705 - _Z25selective_scan_bwd_kernelI32Selective_Scan_bwd_kernel_traitsILi64ELi16ELb0ELb1ELb0ELb0ELb1EN3c108BFloat16ENS1_7complexIfEEEEv12SSMParamsBwd)
        .other          _Z25selective_scan_bwd_kernelI32Selective_Scan_bwd_kernel_traitsILi64ELi16ELb0ELb1ELb0ELb0ELb1EN3c108BFloat16ENS1_7complexIfEEEEv12SSMParamsBwd,@"STO_CUDA_ENTRY STV_DEFAULT"
_Z25selective_scan_bwd_kernelI32Selective_Scan_bwd_kernel_traitsILi64ELi16ELb0ELb1ELb0ELb0ELb1EN3c108BFloat16ENS1_7complexIfEEEEv12SSMParamsBwd:
.text._Z25selective_scan_bwd_kernelI32Selective_Scan_bwd_kernel_traitsILi64ELi16ELb0ELb1ELb0ELb0ELb1EN3c108BFloat16ENS1_7complexIfEEEEv12SSMParamsBwd:
        /* <DEDUP_REMOVED lines=143> */
.L_x_7931:
        /* <DEDUP_REMOVED lines=222> */
[----:B--2---:R-:W-:-:S02]  /*16d0*/  PRMT R35, RZ, 0x7610, R35 ;  /* 0x00007610ff237816 */ /* 0x004fc40000000023 */
[----:B------:R-:W-:Y:S02]  /*16e0*/  PRMT R34, RZ, 0x7610, R34 ;  /* 0x00007610ff227816 */ /* 0x000fe40000000022 */
[----:B------:R-:W-:Y:S02]  /*16f0*/  PRMT R33, RZ, 0x7610, R33 ;  /* 0x00007610ff217816 */ /* 0x000fe40000000021 */
        /* <DEDUP_REMOVED lines=9> */
[----:B------:R-:W-:Y:S02]  /*1790*/  PRMT R38, RZ, 0x7610, R38 ;  /* 0x00007610ff267816 */ /* 0x000fe40000000026 */
[----:B----4-:R-:W-:Y:S02]  /*17a0*/  PRMT R39, RZ, 0x7610, R39 ;  /* 0x00007610ff277816 */ /* 0x010fe40000000027 */
[----:B-----5:R-:W-:Y:S01]  /*17b0*/  PRMT R41, RZ, 0x7610, R41 ;  /* 0x00007610ff297816 */ /* 0x020fe20000000029 */
[----:B------:R-:W3:Y:S01]  /*17c0*/  @!P0 LDG.E.U16 R37, desc[UR30][R10.64+0x240] ;  /* 0x0002401e0a258981 */ /* 0x000ee2000c1e1500 */
[----:B------:R-:W-:-:S02]  /*17d0*/  PRMT R40, RZ, 0x7610, R40 ;  /* 0x00007610ff287816 */ /* 0x000fc40000000028 */
[----:B------:R-:W-:Y:S01]  /*17e0*/  PRMT R42, RZ, 0x7610, R42 ;  /* 0x00007610ff2a7816 */ /* 0x000fe2000000002a */
[----:B------:R-:W4:Y:S01]  /*17f0*/  @!P1 LDG.E.U16 R38, desc[UR30][R10.64+0x280] ;  /* 0x0002801e0a269981 */ /* 0x000f22000c1e1500 */
        /* <DEDUP_REMOVED lines=38> */
[----:B-----5:R-:W-:Y:S04]  /*1a60*/  STS.U16 [R234+0x2c0], R39 ;  /* 0x0002c027ea007388 */ /* 0x020fe80000000400 */
        /* <DEDUP_REMOVED lines=37> */
[----:B-1----:R-:W-:Y:S01]  /*1cc0*/  PRMT R42, RZ, 0x7610, R42 ;  /* 0x00007610ff2a7816 */ /* 0x002fe2000000002a */
[----:B------:R-:W3:Y:S04]  /*1cd0*/  @!P4 LDG.E.U16 R62, desc[UR30][R8.64+0x340] ;  /* 0x0003401e083ec981 */ /* 0x000ee8000c1e1500 */
[----:B------:R-:W3:Y:S01]  /*1ce0*/  @!P0 LDG.E.U16 R60, desc[UR30][R8.64+0x200] ;  /* 0x0002001e083c8981 */ /* 0x000ee2000c1e1500 */
[----:B------:R-:W-:-:S03]  /*1cf0*/  ISETP.NE.AND P0, PT, R69, RZ, PT ;  /* 0x000000ff4500720c */ /* 0x000fc60003f05270 */
[----:B------:R-:W3:Y:S01]  /*1d00*/  @!P3 LDG.E.U16 R47, desc[UR30][R8.64+0x140] ;  /* 0x0001401e082fb981 */ /* 0x000ee2000c1e1500 */
[----:B------:R-:W-:-:S03]  /*1d10*/  ISETP.NE.AND P3, PT, R66, RZ, PT ;  /* 0x000000ff4200720c */ /* 0x000fc60003f65270 */
        /* <DEDUP_REMOVED lines=82> */
[----:B------:R-:W-:Y:S01]  /*2240*/  PRMT R63, RZ, 0x7610, R63 ;  /* 0x00007610ff3f7816 */ /* 0x000fe2000000003f */
[----:B------:R-:W2:Y:S01]  /*2250*/  @!P2 LDG.E.U16 R69, desc[UR30][R6.64+0x2c0] ;  /* 0x0002c01e0645a981 */ /* 0x000ea2000c1e1500 */
[----:B---3--:R-:W-:-:S03]  /*2260*/  PRMT R64, RZ, 0x7610, R64 ;  /* 0x00007610ff407816 */ /* 0x008fc60000000040 */
        /* <DEDUP_REMOVED lines=21> */
[----:B----4-:R-:W-:Y:S04]  /*23c0*/  STS.U16 [R140], R46 ;  /* 0x0000002e8c007388 */ /* 0x010fe80000000400 */
[----:B-----5:R-:W-:Y:S04]  /*23d0*/  STS.U16 [R138+0x40], R47 ;  /* 0x0000402f8a007388 */ /* 0x020fe80000000400 */
        /* <DEDUP_REMOVED lines=13> */
[----:B------:R0:W-:Y:S01]  /*24b0*/  STS.U16 [R96+0x3c0], R79 ;  /* 0x0003c04f60007388 */ /* 0x0001e20000000400 */
[----:B------:R-:W-:-:S03]  /*24c0*/  NOP ;  /* 0x0000000000007918 */ /* 0x000fc60000000000 */
[----:B------:R-:W1:Y:S04]  /*24d0*/  LDS.U16 R7, [R95] ;  /* 0x000000005f077984 */ /* 0x000e680000000400 */
[----:B------:R-:W2:Y:S04]  /*24e0*/  LDS.U16 R6, [R95+0x2] ;  /* 0x000002005f067984 */ /* 0x000ea80000000400 */
[----:B------:R-:W-:Y:S04]  /*24f0*/  LDS.U16 R46, [R95+0x4] ;  /* 0x000004005f2e7984 */ /* 0x000fe80000000400 */
[----:B------:R-:W3:Y:S04]  /*2500*/  LDS.U16 R47, [R95+0x6] ;  /* 0x000006005f2f7984 */ /* 0x000ee80000000400 */
[----:B------:R-:W4:Y:S04]  /*2510*/  LDS.U16 R49, [R95+0x8] ;  /* 0x000008005f317984 */ /* 0x000f280000000400 */
[----:B------:R-:W-:Y:S04]  /*2520*/  LDS.U16 R50, [R95+0xa] ;  /* 0x00000a005f327984 */ /* 0x000fe80000000400 */
[----:B------:R-:W5:Y:S04]  /*2530*/  LDS.U16 R60, [R95+0xc] ;  /* 0x00000c005f3c7984 */ /* 0x000f680000000400 */
[----:B------:R-:W-:Y:S04]  /*2540*/  LDS.U16 R61, [R95+0xe] ;  /* 0x00000e005f3d7984 */ /* 0x000fe80000000400 */
[----:B------:R-:W5:Y:S04]  /*2550*/  LDS.U16 R62, [R95+0x10] ;  /* 0x000010005f3e7984 */ /* 0x000f680000000400 */
[----:B------:R-:W5:Y:S04]  /*2560*/  LDS.U16 R63, [R95+0x12] ;  /* 0x000012005f3f7984 */ /* 0x000f680000000400 */
[----:B------:R-:W5:Y:S04]  /*2570*/  LDS.U16 R64, [R95+0x14] ;  /* 0x000014005f407984 */ /* 0x000f680000000400 */
[----:B------:R-:W5:Y:S04]  /*2580*/  LDS.U16 R66, [R95+0x16] ;  /* 0x000016005f427984 */ /* 0x000f680000000400 */
[----:B------:R-:W-:Y:S04]  /*2590*/  LDS.U16 R67, [R95+0x18] ;  /* 0x000018005f437984 */ /* 0x000fe80000000400 */
[----:B------:R-:W5:Y:S04]  /*25a0*/  LDS.U16 R68, [R95+0x1a] ;  /* 0x00001a005f447984 */ /* 0x000f680000000400 */
[----:B------:R-:W5:Y:S04]  /*25b0*/  LDS.U16 R69, [R95+0x1c] ;  /* 0x00001c005f457984 */ /* 0x000f680000000400 */
[----:B------:R-:W5:Y:S01]  /*25c0*/  LDS.U16 R70, [R95+0x1e] ;  /* 0x00001e005f467984 */ /* 0x000f620000000400 */
[----:B------:R-:W-:Y:S01]  /*25d0*/  BAR.SYNC.DEFER_BLOCKING 0x0 ;  /* 0x0000000000007b1d */ /* 0x000fe20000010000 */
[----:B0-----:R-:W-:-:S02]  /*25e0*/  PRMT R79, RZ, 0x7610, R79 ;  /* 0x00007610ff4f7816 */ /* 0x001fc4000000004f */
[----:B------:R-:W-:-:S03]  /*25f0*/  PRMT R71, RZ, 0x7610, R71 ;  /* 0x00007610ff477816 */ /* 0x000fc60000000047 */
        /* <DEDUP_REMOVED lines=26> */
[----:B-1----:R-:W-:-:S02]  /*27a0*/  SHF.L.U32 R7, R7, 0x10, RZ ;  /* 0x0000001007077819 */ /* 0x002fc400000006ff */
[----:B--2---:R-:W-:-:S03]  /*27b0*/  SHF.L.U32 R6, R6, 0x10, RZ ;  /* 0x0000001006067819 */ /* 0x004fc600000006ff */
[----:B------:R-:W-:Y:S02]  /*27c0*/  FMUL.FTZ R82, R7, -1.4426950216293334961 ;  /* 0xbfb8aa3b07527820 */ /* 0x000fe40000410000 */
[----:B------:R-:W-:-:S04]  /*27d0*/  FMUL.FTZ R103, R6, -1.4426950216293334961 ;  /* 0xbfb8aa3b06677820 */ /* 0x000fc80000410000 */
[----:B------:R-:W1:Y:S01]  /*27e0*/  MUFU.EX2 R82, R82 ;  /* 0x0000005200527308 */ /* 0x000e620000000800 */
[----:B---3--:R-:W-:Y:S02]  /*27f0*/  SHF.L.U32 R47, R47, 0x10, RZ ;  /* 0x000000102f2f7819 */ /* 0x008fe400000006ff */
[----:B----4-:R-:W-:-:S05]  /*2800*/  SHF.L.U32 R49, R49, 0x10, RZ ;  /* 0x0000001031317819 */ /* 0x010fca00000006ff */
[----:B------:R-:W2:Y:S01]  /*2810*/  MUFU.EX2 R103, R103 ;  /* 0x0000006700677308 */ /* 0x000ea20000000800 */
[----:B0-----:R-:W-:Y:S01]  /*2820*/  FMUL.FTZ R4, R47, -1.4426950216293334961 ;  /* 0xbfb8aa3b2f047820 */ /* 0x001fe20000410000 */
[----:B------:R-:W-:Y:S01]  /*2830*/  FMUL.FTZ R5, R49, -1.4426950216293334961 ;  /* 0xbfb8aa3b31057820 */ /* 0x000fe20000410000 */
[----:B------:R-:W-:-:S05]  /*2840*/  SHF.L.U32 R46, R46, 0x10, RZ ;  /* 0x000000102e2e7819 */ /* 0x000fca00000006ff */
[----:B------:R-:W0:Y:S01]  /*2850*/  MUFU.EX2 R4, R4 ;  /* 0x0000000400047308 */ /* 0x000e220000000800 */
[----:B-1----:R-:W-:Y:S01]  /*2860*/  FADD.FTZ R82, R82, 1 ;  /* 0x3f80000052527421 */ /* 0x002fe20000010000 */
[----:B------:R-:W-:-:S06]  /*2870*/  FMUL.FTZ R105, R46, -1.4426950216293334961 ;  /* 0xbfb8aa3b2e697820 */ /* 0x000fcc0000410000 */
[----:B------:R-:W1:Y:S01]  /*2880*/  MUFU.EX2 R5, R5 ;  /* 0x0000000500057308 */ /* 0x000e620000000800 */
[----:B--2---:R-:W-:-:S07]  /*2890*/  FADD.FTZ R103, R103, 1 ;  /* 0x3f80000067677421 */ /* 0x004fce0000010000 */
[----:B------:R-:W-:Y:S08]  /*28a0*/  MUFU.RCP R82, R82 ;  /* 0x0000005200527308 */ /* 0x000ff00000001000 */
[----:B------:R-:W2:Y:S01]  /*28b0*/  MUFU.EX2 R105, R105 ;  /* 0x0000006900697308 */ /* 0x000ea20000000800 */
[----:B0-----:R-:W-:Y:S01]  /*28c0*/  FADD.FTZ R4, R4, 1 ;  /* 0x3f80000004047421 */ /* 0x001fe20000010000 */
[----:B-1----:R-:W-:Y:S01]  /*28d0*/  FADD.FTZ R5, R5, 1 ;  /* 0x3f80000005057421 */ /* 0x002fe20000010000 */
[----:B-----5:R-:W-:-:S02]  /*28e0*/  SHF.L.U32 R60, R60, 0x10, RZ ;  /* 0x000000103c3c7819 */ /* 0x020fc400000006ff */
[----:B------:R-:W-:-:S03]  /*28f0*/  SHF.L.U32 R84, R84, 0x10, RZ ;  /* 0x0000001054547819 */ /* 0x000fc600000006ff */
[----:B------:R-:W-:Y:S01]  /*2900*/  FMUL.FTZ R109, R60, -1.4426950216293334961 ;  /* 0xbfb8aa3b3c6d7820 */ /* 0x000fe20000410000 */
[----:B------:R-:W-:Y:S02]  /*2910*/  SHF.L.U32 R50, R50, 0x10, RZ ;  /* 0x0000001032327819 */ /* 0x000fe400000006ff */
[----:B------:R-:W-:-:S03]  /*2920*/  SHF.L.U32 R62, R62, 0x10, RZ ;  /* 0x000000103e3e7819 */ /* 0x000fc600000006ff */
[----:B------:R-:W0:Y:S01]  /*2930*/  MUFU.EX2 R109, R109 ;  /* 0x0000006d006d7308 */ /* 0x000e220000000800 */
[----:B------:R-:W-:Y:S01]  /*2940*/  FMUL.FTZ R107, R50, -1.4426950216293334961 ;  /* 0xbfb8aa3b326b7820 */ /* 0x000fe20000410000 */
[----:B------:R-:W-:Y:S01]  /*2950*/  SHF.L.U32 R61, R61, 0x10, RZ ;  /* 0x000000103d3d7819 */ /* 0x000fe200000006ff */
[----:B------:R-:W-:-:S04]  /*2960*/  FMUL.FTZ R111, R62, -1.4426950216293334961 ;  /* 0xbfb8aa3b3e6f7820 */ /* 0x000fc80000410000 */
[----:B------:R-:W-:Y:S01]  /*2970*/  FMUL.FTZ R110, R61, -1.4426950216293334961 ;  /* 0xbfb8aa3b3d6e7820 */ /* 0x000fe20000410000 */
[----:B------:R-:W1:Y:S01]  /*2980*/  MUFU.EX2 R107, R107 ;  /* 0x0000006b006b7308 */ /* 0x000e620000000800 */
[----:B------:R-:W-:Y:S02]  /*2990*/  SHF.L.U32 R86, R86, 0x10, RZ ;  /* 0x0000001056567819 */ /* 0x000fe400000006ff */
[----:B------:R-:W-:-:S05]  /*29a0*/  SHF.L.U32 R85, R85, 0x10, RZ ;  /* 0x0000001055557819 */ /* 0x000fca00000006ff */
[----:B------:R-:W-:Y:S01]  /*29b0*/  MUFU.EX2 R111, R111 ;  /* 0x0000006f006f7308 */ /* 0x000fe20000000800 */
[----:B------:R-:W-:-:S07]  /*29c0*/  SHF.L.U32 R63, R63, 0x10, RZ ;  /* 0x000000103f3f7819 */ /* 0x000fce00000006ff */
[----:B------:R-:W3:Y:S01]  /*29d0*/  MUFU.EX2 R110, R110 ;  /* 0x0000006e006e7308 */ /* 0x000ee20000000800 */
[----:B------:R-:W-:Y:S01]  /*29e0*/  FMUL.FTZ R112, R63, -1.4426950216293334961 ;  /* 0xbfb8aa3b3f707820 */ /* 0x000fe20000410000 */
[----:B------:R-:W-:Y:S02]  /*29f0*/  SHF.L.U32 R101, R101, 0x10, RZ ;  /* 0x0000001065657819 */ /* 0x000fe400000006ff */
[----:B------:R-:W-:Y:S02]  /*2a00*/  SHF.L.U32 R100, R100, 0x10, RZ ;  /* 0x0000001064647819 */ /* 0x000fe400000006ff */
[----:B------:R-:W-:Y:S02]  /*2a10*/  SHF.L.U32 R64, R64, 0x10, RZ ;  /* 0x0000001040407819 */ /* 0x000fe400000006ff */
[----:B------:R-:W-:Y:S01]  /*2a20*/  MUFU.EX2 R112, R112 ;  /* 0x0000007000707308 */ /* 0x000fe20000000800 */
[----:B------:R-:W-:Y:S02]  /*2a30*/  SHF.L.U32 R66, R66, 0x10, RZ ;  /* 0x0000001042427819 */ /* 0x000fe400000006ff */
[----:B------:R-:W-:Y:S01]  /*2a40*/  FMUL.FTZ R113, R64, -1.4426950216293334961 ;  /* 0xbfb8aa3b40717820 */ /* 0x000fe20000410000 */
[----:B------:R-:W-:-:S02]  /*2a50*/  SHF.L.U32 R68, R68, 0x10, RZ ;  /* 0x0000001044447819 */ /* 0x000fc400000006ff */
[----:B------:R-:W-:Y:S01]  /*2a60*/  SHF.L.U32 R69, R69, 0x10, RZ ;  /* 0x0000001045457819 */ /* 0x000fe200000006ff */
[----:B------:R-:W-:Y:S01]  /*2a70*/  FMUL.FTZ R114, R66, -1.4426950216293334961 ;  /* 0xbfb8aa3b42727820 */ /* 0x000fe20000410000 */
[----:B------:R-:W-:Y:S01]  /*2a80*/  SHF.L.U32 R70, R70, 0x10, RZ ;  /* 0x0000001046467819 */ /* 0x000fe200000006ff */
[----:B------:R-:W-:Y:S01]  /*2a90*/  FMUL.FTZ R116, R68, -1.4426950216293334961 ;  /* 0xbfb8aa3b44747820 */ /* 0x000fe20000410000 */
[----:B------:R-:W-:Y:S01]  /*2aa0*/  MUFU.EX2 R113, R113 ;  /* 0x0000007100717308 */ /* 0x000fe20000000800 */
[----:B------:R-:W-:Y:S01]  /*2ab0*/  FMUL.FTZ R117, R69, -1.4426950216293334961 ;  /* 0xbfb8aa3b45757820 */ /* 0x000fe20000410000 */
[----:B------:R-:W-:Y:S01]  /*2ac0*/  SHF.L.U32 R67, R67, 0x10, RZ ;  /* 0x0000001043437819 */ /* 0x000fe200000006ff */
[----:B------:R-:W-:Y:S01]  /*2ad0*/  FMUL.FTZ R118, R70, -1.4426950216293334961 ;  /* 0xbfb8aa3b46767820 */ /* 0x000fe20000410000 */
[----:B------:R-:W-:-:S04]  /*2ae0*/  SHF.L.U32 R102, R102, 0x10, RZ ;  /* 0x0000001066667819 */ /* 0x000fc800000006ff */
[----:B------:R-:W-:Y:S01]  /*2af0*/  MUFU.EX2 R114, R114 ;  /* 0x0000007200727308 */ /* 0x000fe20000000800 */
        /* <DEDUP_REMOVED lines=17> */
[----:B------:R-:W5:Y:S01]  /*2c10*/  LDS.U16 R71, [R95] ;  /* 0x000000005f477984 */ /* 0x000f620000000400 */
[----:B----4-:R-:W4:Y:S03]  /*2c20*/  MUFU.RCP R83, R103 ;  /* 0x0000006700537308 */ /* 0x010f260000001000 */
[----:B------:R-:W5:Y:S04]  /*2c30*/  LDS.U16 R79, [R95+0x2] ;  /* 0x000002005f4f7984 */ /* 0x000f680000000400 */
[----:B------:R-:W5:Y:S04]  /*2c40*/  LDS.U16 R80, [R95+0x4] ;  /* 0x000004005f507984 */ /* 0x000f680000000400 */
[----:B------:R-:W5:Y:S01]  /*2c50*/  LDS.U16 R92, [R95+0x6] ;  /* 0x000006005f5c7984 */ /* 0x000f620000000400 */
[----:B------:R1:W-:Y:S03]  /*2c60*/  MUFU.RCP R88, R4 ;  /* 0x0000000400587308 */ /* 0x0003e60000001000 */
[----:B------:R-:W5:Y:S01]  /*2c70*/  LDS.U16 R93, [R95+0x8] ;  /* 0x000008005f5d7984 */ /* 0x000f620000000400 */
[----:B--2---:R-:W-:-:S03]  /*2c80*/  FADD.FTZ R87, R105, 1 ;  /* 0x3f80000069577421 */ /* 0x004fc60000010000 */
[----:B------:R-:W2:Y:S01]  /*2c90*/  LDS.U16 R99, [R95+0xa] ;  /* 0x00000a005f637984 */ /* 0x000ea20000000400 */
[----:B------:R4:W-:Y:S01]  /*2ca0*/  MUFU.RCP R90, R5 ;  /* 0x00000005005a7308 */ /* 0x0009e20000001000 */
[----:B-1----:R-:W-:Y:S01]  /*2cb0*/  FADD.FTZ R4, -R82, 1 ;  /* 0x3f80000052047421 */ /* 0x002fe20000010100 */
[----:B0-----:R-:W-:Y:S01]  /*2cc0*/  FADD.FTZ R91, R109, 1 ;  /* 0x3f8000006d5b7421 */ /* 0x001fe20000010000 */
[----:B------:R-:W-:Y:S01]  /*2cd0*/  FADD.FTZ R89, R107, 1 ;  /* 0x3f8000006b597421 */ /* 0x000fe20000010000 */
[----:B---3--:R-:W-:Y:S01]  /*2ce0*/  FADD.FTZ R94, R110, 1 ;  /* 0x3f8000006e5e7421 */ /* 0x008fe20000010000 */
[----:B------:R-:W-:-:S03]  /*2cf0*/  FFMA.FTZ R104, R7, R4, 1 ;  /* 0x3f80000007687423 */ /* 0x000fc60000010004 */
[----:B------:R-:W-:Y:S01]  /*2d00*/  MUFU.EX2 R116, R116 ;  /* 0x0000007400747308 */ /* 0x000fe20000000800 */
[----:B----4-:R-:W-:Y:S01]  /*2d10*/  FADD.FTZ R5, -R83, 1 ;  /* 0x3f80000053057421 */ /* 0x010fe20000010100 */
[----:B------:R-:W0:Y:S03]  /*2d20*/  LDS.U16 R4, [R95+0xc] ;  /* 0x00000c005f047984 */ /* 0x000e260000000400 */
[----:B------:R-:W-:-:S03]  /*2d30*/  FFMA.FTZ R103, R6, R5, 1 ;  /* 0x3f80000006677423 */ /* 0x000fc60000010005 */
[----:B------:R-:W-:Y:S01]  /*2d40*/  MUFU.EX2 R121, R117 ;  /* 0x0000007500797308 */ /* 0x000fe20000000800 */
[----:B------:R-:W-:Y:S01]  /*2d50*/  FMUL.FTZ R115, R67, -1.4426950216293334961 ;  /* 0xbfb8aa3b43737820 */ /* 0x000fe20000410000 */
[----:B------:R-:W-:Y:S01]  /*2d60*/  LDS.U16 R119, [R95+0x18] ;  /* 0x000018005f777984 */ /* 0x000fe20000000400 */
[----:B-----5:R-:W-:Y:S01]  /*2d70*/  SHF.L.U32 R71, R71, 0x10, RZ ;  /* 0x0000001047477819 */ /* 0x020fe200000006ff */
[----:B------:R-:W-:Y:S02]  /*2d80*/  FADD.FTZ R113, R113, 1 ;  /* 0x3f80000071717421 */ /* 0x000fe40000010000 */
[----:B------:R-:W-:Y:S02]  /*2d90*/  LDS.U16 R123, [R95+0x1e] ;  /* 0x00001e005f7b7984 */ /* 0x000fe40000000400 */
[----:B------:R-:W-:Y:S01]  /*2da0*/  FMUL.FTZ R5, R84, R71 ;  /* 0x0000004754057220 */ /* 0x000fe20000410000 */
[----:B------:R-:W1:Y:S01]  /*2db0*/  MUFU.RCP R87, R87 ;  /* 0x0000005700577308 */ /* 0x000e620000001000 */
[----:B------:R-:W-:-:S02]  /*2dc0*/  SHF.L.U32 R79, R79, 0x10, RZ ;  /* 0x000000104f4f7819 */ /* 0x000fc400000006ff */
[----:B------:R-:W-:Y:S01]  /*2dd0*/  SHF.L.U32 R80, R80, 0x10, RZ ;  /* 0x0000001050507819 */ /* 0x000fe200000006ff */
[----:B------:R-:W-:Y:S01]  /*2de0*/  FMUL.FTZ R5, R82, R5 ;  /* 0x0000000552057220 */ /* 0x000fe20000410000 */
[----:B------:R-:W-:-:S03]  /*2df0*/  SHF.L.U32 R92, R92, 0x10, RZ ;  /* 0x000000105c5c7819 */ /* 0x000fc600000006ff */
[----:B------:R-:W3:Y:S01]  /*2e00*/  MUFU.RCP R91, R91 ;  /* 0x0000005b005b7308 */ /* 0x000ee20000001000 */
[----:B------:R-:W-:Y:S01]  /*2e10*/  FMUL.FTZ R120, R5, R104 ;  /* 0x0000006805787220 */ /* 0x000fe20000410000 */
[----:B------:R-:W-:Y:S01]  /*2e20*/  FADD.FTZ R107, R111, 1 ;  /* 0x3f8000006f6b7421 */ /* 0x000fe20000010000 */
[----:B------:R-:W4:Y:S01]  /*2e30*/  LDS.U16 R5, [R95+0xe] ;  /* 0x00000e005f057984 */ /* 0x000f220000000400 */
[----:B------:R-:W-:Y:S01]  /*2e40*/  FMUL.FTZ R106, R86, R79 ;  /* 0x0000004f566a7220 */ /* 0x000fe20000410000 */
[----:B------:R-:W-:Y:S01]  /*2e50*/  FMUL.FTZ R108, R85, R80 ;  /* 0x00000050556c7220 */ /* 0x000fe20000410000 */
[----:B------:R-:W-:Y:S01]  /*2e60*/  SHF.L.U32 R93, R93, 0x10, RZ ;  /* 0x000000105d5d7819 */ /* 0x000fe200000006ff */
[----:B------:R-:W5:Y:S01]  /*2e70*/  LDS.U16 R111, [R95+0x10] ;  /* 0x000010005f6f7984 */ /* 0x000f620000000400 */
[----:B-1----:R-:W-:Y:S01]  /*2e80*/  FADD.FTZ R105, -R87, 1 ;  /* 0x3f80000057697421 */ /* 0x002fe20000010100 */
[----:B------:R-:W-:Y:S01]  /*2e90*/  FMUL.FTZ R106, R83, R106 ;  /* 0x0000006a536a7220 */ /* 0x000fe20000410000 */
[----:B------:R-:W-:Y:S01]  /*2ea0*/  FMUL.FTZ R108, R87, R108 ;  /* 0x0000006c576c7220 */ /* 0x000fe20000410000 */
[----:B------:R-:W1:Y:S01]  /*2eb0*/  MUFU.RCP R89, R89 ;  /* 0x0000005900597308 */ /* 0x000e620000001000 */
[----:B------:R-:W-:Y:S01]  /*2ec0*/  FFMA.FTZ R105, R46, R105, 1 ;  /* 0x3f8000002e697423 */ /* 0x000fe20000010069 */
[----:B------:R-:W-:Y:S01]  /*2ed0*/  FMUL.FTZ R125, R106, R103 ;  /* 0x000000676a7d7220 */ /* 0x000fe20000410000 */
[----:B------:R-:W-:Y:S01]  /*2ee0*/  FADD.FTZ R106, -R88, 1 ;  /* 0x3f800000586a7421 */ /* 0x000fe20000010100 */
[----:B--2---:R-:W-:Y:S01]  /*2ef0*/  SHF.L.U32 R99, R99, 0x10, RZ ;  /* 0x0000001063637819 */ /* 0x004fe200000006ff */
[----:B------:R-:W-:Y:S01]  /*2f00*/  FMUL.FTZ R124, R108, R105 ;  /* 0x000000696c7c7220 */ /* 0x000fe20000410000 */
[----:B------:R-:W-:Y:S01]  /*2f10*/  FMUL.FTZ R105, R101, R92 ;  /* 0x0000005c65697220 */ /* 0x000fe20000410000 */
[----:B------:R-:W-:Y:S01]  /*2f20*/  FFMA.FTZ R106, R47, R106, 1 ;  /* 0x3f8000002f6a7423 */ /* 0x000fe2000001006a */
[----:B------:R2:W-:Y:S01]  /*2f30*/  MUFU.RCP R103, R107 ;  /* 0x0000006b00677308 */ /* 0x0005e20000001000 */
[----:B------:R-:W-:Y:S01]  /*2f40*/  FADD.FTZ R108, -R90, 1 ;  /* 0x3f8000005a6c7421 */ /* 0x000fe20000010100 */
[----:B------:R-:W-:Y:S01]  /*2f50*/  FMUL.FTZ R105, R88, R105 ;  /* 0x0000006958697220 */ /* 0x000fe20000410000 */
[----:B------:R-:W-:Y:S02]  /*2f60*/  LDS.U16 R117, [R95+0x14] ;  /* 0x000014005f757984 */ /* 0x000fe40000000400 */
[----:B------:R-:W-:Y:S01]  /*2f70*/  FFMA.FTZ R108, R49, R108, 1 ;  /* 0x3f800000316c7423 */ /* 0x000fe2000001006c */
[----:B------:R-:W-:Y:S01]  /*2f80*/  FMUL.FTZ R127, R105, R106 ;  /* 0x0000006a697f7220 */ /* 0x000fe20000410000 */
[----:B--2---:R-:W-:Y:S01]  /*2f90*/  FMUL.FTZ R107, R100, R93 ;  /* 0x0000005d646b7220 */ /* 0x004fe20000410000 */
[----:B------:R-:W-:Y:S01]  /*2fa0*/  SHF.L.U32 R106, R81, 0x10, RZ ;  /* 0x00000010516a7819 */ /* 0x000fe200000006ff */
[----:B------:R-:W2:Y:S01]  /*2fb0*/  MUFU.RCP R94, R94 ;  /* 0x0000005e005e7308 */ /* 0x000ea20000001000 */
[----:B0-----:R-:W-:Y:S01]  /*2fc0*/  SHF.L.U32 R81, R4, 0x10, RZ ;  /* 0x0000001004517819 */ /* 0x001fe200000006ff */
[----:B------:R-:W-:Y:S01]  /*2fd0*/  FMUL.FTZ R107, R90, R107 ;  /* 0x0000006b5a6b7220 */ /* 0x000fe20000410000 */
[----:B------:R-:W-:Y:S01]  /*2fe0*/  FADD.FTZ R104, R112, 1 ;  /* 0x3f80000070687421 */ /* 0x000fe20000010000 */
[----:B------:R-:W0:Y:S02]  /*2ff0*/  LDS.U16 R4, [R95+0x12] ;  /* 0x000012005f047984 */ /* 0x000e240000000400 */
[----:B------:R-:W-:Y:S01]  /*3000*/  FMUL.FTZ R126, R107, R108 ;  /* 0x0000006c6b7e7220 */ /* 0x000fe20000410000 */
[----:B---3--:R-:W-:Y:S01]  /*3010*/  FADD.FTZ R107, -R91, 1 ;  /* 0x3f8000005b6b7421 */ /* 0x008fe20000010100 */
[----:B------:R-:W-:-:S03]  /*3020*/  FMUL.FTZ R108, R106, R81 ;  /* 0x000000516a6c7220 */ /* 0x000fc60000410000 */
[----:B------:R-:W-:Y:S01]  /*3030*/  FFMA.FTZ R112, R60, R107, 1 ;  /* 0x3f8000003c707423 */ /* 0x000fe2000001006b */
[----:B------:R-:W-:Y:S01]  /*3040*/  FMUL.FTZ R107, R91, R108 ;  /* 0x0000006c5b6b7220 */ /* 0x000fe20000410000 */
[----:B------:R-:W-:Y:S01]  /*3050*/  SHF.L.U32 R108, R65, 0x10, RZ ;  /* 0x00000010416c7819 */ /* 0x000fe200000006ff */
[----:B------:R3:W-:Y:S01]  /*3060*/  MUFU.EX2 R122, R118 ;  /* 0x00000076007a7308 */ /* 0x0007e20000000800 */
[----:B----4-:R-:W-:Y:S01]  /*3070*/  SHF.L.U32 R65, R5, 0x10, RZ ;  /* 0x0000001005417819 */ /* 0x010fe200000006ff */
[----:B-1----:R-:W-:Y:S01]  /*3080*/  FADD.FTZ R109, -R89, 1 ;  /* 0x3f800000596d7421 */ /* 0x002fe20000010100 */
[----:B------:R-:W-:Y:S01]  /*3090*/  FMUL.FTZ R110, R102, R99 ;  /* 0x00000063666e7220 */ /* 0x000fe20000410000 */
[----:B------:R-:W-:Y:S01]  /*30a0*/  FMUL.FTZ R128, R107, R112 ;  /* 0x000000706b807220 */ /* 0x000fe20000410000 */
[----:B---3--:R-:W1:Y:S01]  /*30b0*/  LDS.U16 R118, [R95+0x16] ;  /* 0x000016005f767984 */ /* 0x008e620000000400 */
[----:B------:R-:W-:Y:S02]  /*30c0*/  FMUL.FTZ R5, R108, R65 ;  /* 0x000000416c057220 */ /* 0x000fe40000410000 */
[----:B------:R-:W3:Y:S01]  /*30d0*/  MUFU.EX2 R115, R115 ;  /* 0x0000007300737308 */ /* 0x000ee20000000800 */
[----:B--2---:R-:W-:Y:S01]  /*30e0*/  FADD.FTZ R112, -R94, 1 ;  /* 0x3f8000005e707421 */ /* 0x004fe20000010100 */
[----:B------:R-:W-:Y:S01]  /*30f0*/  FFMA.FTZ R109, R50, R109, 1 ;  /* 0x3f800000326d7423 */ /* 0x000fe2000001006d */
[----:B------:R-:W-:Y:S01]  /*3100*/  FMUL.FTZ R110, R89, R110 ;  /* 0x0000006e596e7220 */ /* 0x000fe20000410000 */
[----:B------:R-:W-:Y:S01]  /*3110*/  FMUL.FTZ R5, R94, R5 ;  /* 0x000000055e057220 */ /* 0x000fe20000410000 */
[----:B------:R-:W-:-:S02]  /*3120*/  FFMA.FTZ R112, R61, R112, 1 ;  /* 0x3f8000003d707423 */ /* 0x000fc40000010070 */
[----:B------:R-:W-:Y:S01]  /*3130*/  FMUL.FTZ R129, R110, R109 ;  /* 0x0000006d6e817220 */ /* 0x000fe20000410000 */
[----:B------:R2:W-:Y:S01]  /*3140*/  MUFU.RCP R105, R113 ;  /* 0x0000007100697308 */ /* 0x0005e20000001000 */
[----:B------:R-:W-:Y:S01]  /*3150*/  FADD.FTZ R109, R114, 1 ;  /* 0x3f800000726d7421 */ /* 0x000fe20000010000 */
[----:B------:R-:W-:Y:S02]  /*3160*/  FMUL.FTZ R131, R5, R112 ;  /* 0x0000007005837220 */ /* 0x000fe40000410000 */
[----:B------:R-:W4:Y:S01]  /*3170*/  LDS.U16 R5, [R95+0x1a] ;  /* 0x00001a005f057984 */ /* 0x000f220000000400 */
[----:B--2---:R-:W-:Y:S01]  /*3180*/  FADD.FTZ R113, R116, 1 ;  /* 0x3f80000074717421 */ /* 0x004fe20000010000 */
[----:B------:R-:W-:Y:S02]  /*3190*/  FADD.FTZ R116, R121, 1 ;  /* 0x3f80000079747421 */ /* 0x000fe40000010000 */
[----:B------:R-:W2:Y:S01]  /*31a0*/  LDS.U16 R121, [R95+0x1c] ;  /* 0x00001c005f797984 */ /* 0x000ea20000000400 */
[----:B------:R-:W0:Y:S01]  /*31b0*/  MUFU.RCP R104, R104 ;  /* 0x0000006800687308 */ /* 0x000e220000001000 */
[----:B------:R-:W-:-:S02]  /*31c0*/  SHF.L.U32 R107, R48, 0x10, RZ ;  /* 0x00000010306b7819 */ /* 0x000fc400000006ff */
[----:B-----5:R-:W-:Y:S01]  /*31d0*/  SHF.L.U32 R48, R111, 0x10, RZ ;  /* 0x000000106f307819 */ /* 0x020fe200000006ff */
[----:B---3--:R-:W-:-:S04]  /*31e0*/  FADD.FTZ R110, R115, 1 ;  /* 0x3f800000736e7421 */ /* 0x008fc80000010000 */
[----:B------:R-:W3:Y:S01]  /*31f0*/  MUFU.RCP R109, R109 ;  /* 0x0000006d006d7308 */ /* 0x000ee20000001000 */
[----:B------:R-:W-:Y:S01]  /*3200*/  FADD.FTZ R111, -R103, 1 ;  /* 0x3f800000676f7421 */ /* 0x000fe20000010100 */
[----:B------:R-:W-:-:S03]  /*3210*/  FMUL.FTZ R114, R107, R48 ;  /* 0x000000306b727220 */ /* 0x000fc60000410000 */
[----:B------:R-:W-:Y:S01]  /*3220*/  FFMA.FTZ R111, R62, R111, 1 ;  /* 0x3f8000003e6f7423 */ /* 0x000fe2000001006f */
[----:B------:R-:W-:Y:S02]  /*3230*/  FMUL.FTZ R114, R103, R114 ;  /* 0x0000007267727220 */ /* 0x000fe40000410000 */
[----:B------:R-:W5:Y:S02]  /*3240*/  MUFU.RCP R110, R110 ;  /* 0x0000006e006e7308 */ /* 0x000f640000001000 */
[----:B------:R-:W-:Y:S01]  /*3250*/  FMUL.FTZ R130, R114, R111 ;  /* 0x0000006f72827220 */ /* 0x000fe20000410000 */
[----:B------:R-:W-:Y:S02]  /*3260*/  SHF.L.U32 R111, R45, 0x10, RZ ;  /* 0x000000102d6f7819 */ /* 0x000fe400000006ff */
[----:B------:R-:W-:Y:S01]  /*3270*/  SHF.L.U32 R114, R42, 0x10, RZ ;  /* 0x000000102a727819 */ /* 0x000fe200000006ff */
[----:B0-----:R-:W-:Y:S01]  /*3280*/  FADD.FTZ R42, -R104, 1 ;  /* 0x3f800000682a7421 */ /* 0x001fe20000010100 */
[----:B---3--:R-:W-:Y:S01]  /*3290*/  FADD.FTZ R45, -R109, 1 ;  /* 0x3f8000006d2d7421 */ /* 0x008fe20000010100 */
[----:B------:R-:W-:Y:S01]  /*32a0*/  FADD.FTZ R133, R122, 1 ;  /* 0x3f8000007a857421 */ /* 0x000fe20000010000 */
[----:B------:R-:W-:Y:S01]  /*32b0*/  SHF.L.U32 R115, R43, 0x10, RZ ;  /* 0x000000102b737819 */ /* 0x000fe200000006ff */
[----:B------:R-:W-:Y:S01]  /*32c0*/  FADD.FTZ R43, -R105, 1 ;  /* 0x3f800000692b7421 */ /* 0x000fe20000010100 */
[----:B------:R-:W-:Y:S01]  /*32d0*/  SHF.L.U32 R112, R44, 0x10, RZ ;  /* 0x000000102c707819 */ /* 0x000fe200000006ff */
[----:B------:R-:W-:Y:S01]  /*32e0*/  FFMA.FTZ R122, R63, R42, 1 ;  /* 0x3f8000003f7a7423 */ /* 0x000fe2000001002a */
[----:B------:R-:W-:Y:S01]  /*32f0*/  FFMA.FTZ R137, R66, R45, 1 ;  /* 0x3f80000042897423 */ /* 0x000fe2000001002d */
[----:B------:R-:W-:-:S02]  /*3300*/  SHF.L.U32 R42, R4, 0x10, RZ ;  /* 0x00000010042a7819 */ /* 0x000fc400000006ff */
[----:B-1----:R-:W-:Y:S02]  /*3310*/  SHF.L.U32 R44, R118, 0x10, RZ ;  /* 0x00000010762c7819 */ /* 0x002fe400000006ff */
[----:B------:R-:W-:Y:S01]  /*3320*/  SHF.L.U32 R45, R119, 0x10, RZ ;  /* 0x00000010772d7819 */ /* 0x000fe200000006ff */
[----:B------:R-:W0:Y:S01]  /*3330*/  MUFU.RCP R113, R113 ;  /* 0x0000007100717308 */ /* 0x000e220000001000 */
[----:B------:R-:W-:Y:S01]  /*3340*/  FFMA.FTZ R135, R64, R43, 1 ;  /* 0x3f80000040877423 */ /* 0x000fe2000001002b */
[----:B------:R-:W-:Y:S01]  /*3350*/  SHF.L.U32 R43, R117, 0x10, RZ ;  /* 0x00000010752b7819 */ /* 0x000fe200000006ff */
[----:B-----5:R-:W-:Y:S01]  /*3360*/  FADD.FTZ R132, -R110, 1 ;  /* 0x3f8000006e847421 */ /* 0x020fe20000010100 */
[----:B------:R-:W-:Y:S01]  /*3370*/  FMUL.FTZ R117, R111, R42 ;  /* 0x0000002a6f757220 */ /* 0x000fe20000410000 */
[----:B------:R-:W-:-:S03]  /*3380*/  FMUL.FTZ R118, R115, R44 ;  /* 0x0000002c73767220 */ /* 0x000fc60000410000 */
[----:B------:R-:W1:Y:S01]  /*3390*/  MUFU.RCP R116, R116 ;  /* 0x0000007400747308 */ /* 0x000e620000001000 */
[----:B------:R-:W-:-:S07]  /*33a0*/  FMUL.FTZ R119, R114, R45 ;  /* 0x0000002d72777220 */ /* 0x000fce0000410000 */
[----:B------:R3:W5:Y:S01]  /*33b0*/  MUFU.RCP R139, R133 ;  /* 0x00000085008b7308 */ /* 0x0007620000001000 */
[----:B------:R-:W-:Y:S01]  /*33c0*/  FFMA.FTZ R132, R67, R132, 1 ;  /* 0x3f80000043847423 */ /* 0x000fe20000010084 */
[----:B------:R-:W-:Y:S01]  /*33d0*/  FMUL.FTZ R117, R104, R117 ;  /* 0x0000007568757220 */ /* 0x000fe20000410000 */
[----:B------:R-:W-:Y:S01]  /*33e0*/  FMUL.FTZ R118, R109, R118 ;  /* 0x000000766d767220 */ /* 0x000fe20000410000 */
[----:B------:R-:W-:Y:S01]  /*33f0*/  FMUL.FTZ R119, R110, R119 ;  /* 0x000000776e777220 */ /* 0x000fe20000410000 */
[----:B------:R-:W-:Y:S01]  /*3400*/  F2FP.BF16.F32.PACK_AB R125, R125, R120 ;  /* 0x000000787d7d723e */ /* 0x000fe200000010ff */
[----:B------:R-:W-:Y:S01]  /*3410*/  BAR.SYNC.DEFER_BLOCKING 0x0 ;  /* 0x0000000000007b1d */ /* 0x000fe20000010000 */
[----:B------:R-:W-:Y:S01]  /*3420*/  FMUL.FTZ R137, R118, R137 ;  /* 0x0000008976897220 */ /* 0x000fe20000410000 */
[----:B------:R-:W-:Y:S01]  /*3430*/  FMUL.FTZ R132, R119, R132 ;  /* 0x0000008477847220 */ /* 0x000fe20000410000 */
[----:B---3--:R-:W-:Y:S01]  /*3440*/  FMUL.FTZ R133, R117, R122 ;  /* 0x0000007a75857220 */ /* 0x008fe20000410000 */
[----:B------:R-:W-:-:S02]  /*3450*/  SHF.L.U32 R120, R41, 0x10, RZ ;  /* 0x0000001029787819 */ /* 0x000fc400000006ff */
[----:B------:R-:W-:Y:S02]  /*3460*/  SHF.L.U32 R122, R9, 0x10, RZ ;  /* 0x00000010097a7819 */ /* 0x000fe400000006ff */
[----:B------:R-:W-:Y:S02]  /*3470*/  SHF.L.U32 R119, R8, 0x10, RZ ;  /* 0x0000001008777819 */ /* 0x000fe400000006ff */
[----:B----4-:R-:W-:Y:S02]  /*3480*/  SHF.L.U32 R41, R5, 0x10, RZ ;  /* 0x0000001005297819 */ /* 0x010fe400000006ff */
[----:B--2---:R-:W-:Y:S02]  /*3490*/  SHF.L.U32 R117, R121, 0x10, RZ ;  /* 0x0000001079757819 */ /* 0x004fe400000006ff */
[----:B------:R-:W-:Y:S01]  /*34a0*/  SHF.L.U32 R118, R123, 0x10, RZ ;  /* 0x000000107b767819 */ /* 0x000fe200000006ff */
[----:B------:R-:W-:Y:S01]  /*34b0*/  FMUL.FTZ R4, R112, R43 ;  /* 0x0000002b70047220 */ /* 0x000fe20000410000 */
[----:B0-----:R-:W-:Y:S01]  /*34c0*/  FADD.FTZ R9, -R113, 1 ;  /* 0x3f80000071097421 */ /* 0x001fe20000010100 */
[----:B-1----:R-:W-:Y:S01]  /*34d0*/  FADD.FTZ R134, -R116, 1 ;  /* 0x3f80000074867421 */ /* 0x002fe20000010100 */
[----:B-----5:R-:W-:Y:S01]  /*34e0*/  FADD.FTZ R121, -R139, 1 ;  /* 0x3f8000008b797421 */ /* 0x020fe20000010100 */
        /* <DEDUP_REMOVED lines=15> */
[----:B------:R-:W-:-:S02]  /*35e0*/  PRMT R8, R125, 0x7632, R8 ;  /* 0x000076327d087816 */ /* 0x000fc40000000008 */
[----:B------:R-:W-:Y:S02]  /*35f0*/  F2FP.BF16.F32.PACK_AB R124, R127, R124 ;  /* 0x0000007c7f7c723e */ /* 0x000fe400000010ff */
        /* <DEDUP_REMOVED lines=22> */
[----:B------:R-:W-:Y:S01]  /*3760*/  STS.U16 [R95+0xe], R8 ;  /* 0x00000e085f007388 */ /* 0x000fe20000000400 */
[----:B------:R-:W-:-:S03]  /*3770*/  UIMAD.WIDE.U32 UR12, UR37, UR14, UR8 ;  /* 0x0000000e250c72a5 */ /* 0x000fc6000f8e0008 */
[----:B------:R-:W-:Y:S04]  /*3780*/  STL [R1+0x4], R140 ;  /* 0x0000048c01007387 */ /* 0x000fe80000100800 */
        /* <DEDUP_REMOVED lines=31> */
[----:B------:R-:W1:Y:S02]  /*3980*/  LDCU UR17, c[0x0][0x38c] ;  /* 0x00007180ff1177ac */ /* 0x000e640008000800 */
        /* <DEDUP_REMOVED lines=13> */
[----:B------:R-:W2:Y:S01]  /*3a60*/  LDCU.64 UR14, c[0x0][0x558] ;  /* 0x0000ab00ff0e77ac */ /* 0x000ea20008000a00 */
[----:B------:R-:W3:Y:S01]  /*3a70*/  LDS R8, [UR16+0x840] ;  /* 0x00084010ff087984 */ /* 0x000ee20008000800 */
[----:B------:R-:W-:-:S04]  /*3a80*/  UIMAD.WIDE.U32 UR12, UR36, UR18, UR12 ;  /* 0x00000012240c72a5 */ /* 0x000fc8000f8e000c */
[----:B------:R-:W-:Y:S02]  /*3a90*/  UIMAD UR13, UR36, UR19, UR13 ;  /* 0x00000013240d72a4 */ /* 0x000fe4000f8e020d */
[----:B0-----:R-:W-:Y:S01]  /*3aa0*/  IADD3 R5, P1, PT, R3, UR12, RZ ;  /* 0x0000000c03057c10 */ /* 0x001fe2000ff3e0ff */
[----:B------:R-:W0:Y:S03]  /*3ab0*/  LDCU.64 UR18, c[0x0][0x490] ;  /* 0x00009200ff1277ac */ /* 0x000e260008000a00 */
[----:B------:R-:W-:Y:S02]  /*3ac0*/  IADD3.X R124, PT, PT, RZ, UR13, RZ, P1, !PT ;  /* 0x0000000dff7c7c10 */ /* 0x000fe40008ffe4ff */
        /* <DEDUP_REMOVED lines=53> */
[----:B-1-3--:R-:W-:Y:S06]  /*3e20*/  BRA.U !UP0, `(.L_x_7831) ;  /* 0x0000000508c07547 */ /* 0x00afec000b800000 */
        /* <DEDUP_REMOVED lines=23> */
[----:B------:R1:W-:Y:S01]  /*3fa0*/  STS.U16 [R95], R4 ;  /* 0x000000045f007388 */ /* 0x0003e20000000400 */
        /* <DEDUP_REMOVED lines=11> */
[----:B--2---:R-:W-:Y:S01]  /*4060*/  PRMT R42, R5, 0x7632, R42 ;  /* 0x00007632052a7816 */ /* 0x004fe2000000002a */
[----:B------:R-:W-:Y:S01]  /*4070*/  STS.U16 [R95+0x6], R47 ;  /* 0x0000062f5f007388 */ /* 0x000fe20000000400 */
[----:B------:R-:W-:Y:S01]  /*4080*/  PRMT R44, R43, 0x7632, R44 ;  /* 0x000076322b2c7816 */ /* 0x000fe2000000002c */
[----:B------:R-:W-:Y:S01]  /*4090*/  UIMAD UR9, UR37, UR13, UR9 ;  /* 0x0000000d250972a4 */ /* 0x000fe2000f8e0209 */
[C---:B---3--:R-:W-:Y:S01]  /*40a0*/  PRMT R46, R45.reuse, 0x7610, R46 ;  /* 0x000076102d2e7816 */ /* 0x048fe2000000002e */
[----:B------:R-:W-:Y:S01]  /*40b0*/  STS.U16 [R95+0x8], R49 ;  /* 0x000008315f007388 */ /* 0x000fe20000000400 */
[----:B------:R-:W-:Y:S01]  /*40c0*/  PRMT R48, R45, 0x7632, R48 ;  /* 0x000076322d307816 */ /* 0x000fe20000000030 */
[----:B------:R-:W-:Y:S01]  /*40d0*/  UIMAD.WIDE.U32 UR8, UR36, UR14, UR8 ;  /* 0x0000000e240872a5 */ /* 0x000fe2000f8e0008 */
[C---:B----4-:R-:W-:Y:S01]  /*40e0*/  PRMT R50, R41.reuse, 0x7610, R50 ;  /* 0x0000761029327816 */ /* 0x050fe20000000032 */
[----:B------:R-:W-:Y:S01]  /*40f0*/  STS.U16 [R95+0xc], R81 ;  /* 0x00000c515f007388 */ /* 0x000fe20000000400 */
[----:B------:R-:W-:Y:S01]  /*4100*/  PRMT R68, R41, 0x7632, R68 ;  /* 0x0000763229447816 */ /* 0x000fe20000000044 */
[----:B------:R-:W-:-:S02]  /*4110*/  UIMAD UR15, UR36, UR15, UR9 ;  /* 0x0000000f240f72a4 */ /* 0x000fc4000f8e0209 */
[----:B------:R-:W-:Y:S04]  /*4120*/  STS.U16 [R95+0xe], R4 ;  /* 0x00000e045f007388 */ /* 0x000fe80000000400 */
        /* <DEDUP_REMOVED lines=11> */
[----:B------:R-:W-:-:S03]  /*41e0*/  NOP ;  /* 0x0000000000007918 */ /* 0x000fc60000000000 */
[----:B------:R-:W-:Y:S01]  /*41f0*/  LDS.U16 R41, [R140] ;  /* 0x000000008c297984 */ /* 0x000fe20000000400 */
        /* <DEDUP_REMOVED lines=51> */
.L_x_7831:
[----:B------:R-:W2:Y:S01]  /*4530*/  LDL.LU R3, [R1+0xc] ;  /* 0x00000c0001037983 */ /* 0x000ea20000300800 */
[----:B------:R-:W-:Y:S01]  /*4540*/  SHF.L.U32 R78, R78, 0x10, RZ ;  /* 0x000000104e4e7819 */ /* 0x000fe200000006ff */
[----:B------:R-:W-:Y:S01]  /*4550*/  UISETP.GE.AND UP0, UPT, UR17, 0x1, UPT ;  /* 0x000000011100788c */ /* 0x000fe2000bf06270 */
[----:B------:R-:W-:Y:S01]  /*4560*/  SHF.L.U32 R77, R77, 0x10, RZ ;  /* 0x000000104d4d7819 */ /* 0x000fe200000006ff */
[----:B------:R-:W-:Y:S01]  /*4570*/  HFMA2 R94, -RZ, RZ, 0, 0 ;  /* 0x00000000ff5e7431 */ /* 0x000fe200000001ff */
[----:B------:R-:W-:Y:S02]  /*4580*/  SHF.L.U32 R76, R76, 0x10, RZ ;  /* 0x000000104c4c7819 */ /* 0x000fe400000006ff */
[----:B0-----:R-:W-:Y:S02]  /*4590*/  CS2R R92, SRZ ;  /* 0x00000000005c7805 */ /* 0x001fe4000001ff00 */
[----:B------:R-:W-:Y:S02]  /*45a0*/  SHF.L.U32 R75, R75, 0x10, RZ ;  /* 0x000000104b4b7819 */ /* 0x000fe400000006ff */
[----:B------:R-:W-:-:S02]  /*45b0*/  CS2R R90, SRZ ;  /* 0x00000000005a7805 */ /* 0x000fc4000001ff00 */
[----:B------:R-:W-:Y:S02]  /*45c0*/  SHF.L.U32 R74, R74, 0x10, RZ ;  /* 0x000000104a4a7819 */ /* 0x000fe400000006ff */
[----:B------:R-:W-:Y:S02]  /*45d0*/  CS2R R88, SRZ ;  /* 0x0000000000587805 */ /* 0x000fe4000001ff00 */
        /* <DEDUP_REMOVED lines=24> */
[----:B------:R-:W-:-:S02]  /*4760*/  SHF.L.U32 R39, R39, 0x10, RZ ;  /* 0x0000001027277819 */ /* 0x000fc400000006ff */
        /* <DEDUP_REMOVED lines=83> */
[----:B------:R-:W-:Y:S01]  /*4ca0*/  FADD.FTZ R4, R66, R66 ;  /* 0x0000004242047221 */ /* 0x000fe20000010000 */
[----:B------:R-:W-:Y:S01]  /*4cb0*/  MOV R94, RZ ;  /* 0x000000ff005e7202 */ /* 0x000fe20000000f00 */
[----:B------:R-:W-:-:S02]  /*4cc0*/  UIMAD UR9, UR36, UR9, UR13 ;  /* 0x00000009240972a4 */ /* 0x000fc4000f8e020d */
[----:B------:R-:W-:Y:S01]  /*4cd0*/  UIADD3 UR15, UPT, UPT, UR8, 0x800, URZ ;  /* 0x00000800080f7890 */ /* 0x000fe2000fffe0ff */
[----:B------:R-:W0:Y:S05]  /*4ce0*/  LDCU UR37, c[0x0][0x394] ;  /* 0x00007280ff2577ac */ /* 0x000e2a0008000800 */
[----:B------:R-:W-:Y:S01]  /*4cf0*/  ISETP.GE.AND P0, PT, R3, UR15, PT ;  /* 0x0000000f03007c0c */ /* 0x000fe2000bf06270 */
[----:B------:R-:W1:Y:S01]  /*4d00*/  LDCU UR48, c[0x0][0x38c] ;  /* 0x00007180ff3077ac */ /* 0x000e620008000800 */
[----:B------:R-:W-:Y:S01]  /*4d10*/  LOP3.LUT R3, R197, 0x1f, RZ, 0xc0, !PT ;  /* 0x0000001fc5037812 */ /* 0x000fe200078ec0ff */
        /* <DEDUP_REMOVED lines=10> */
.L_x_7930:
[----:B------:R-:W-:Y:S01]  /*4dc0*/  SHF.L.U32 R124, R197, 0x5, RZ ;  /* 0x00000005c57c7819 */ /* 0x000fe200000006ff */
[----:B0-----:R-:W-:Y:S01]  /*4dd0*/  HFMA2 R63, -RZ, RZ, 0, 0 ;  /* 0x00000000ff3f7431 */ /* 0x001fe200000001ff */
        /* <DEDUP_REMOVED lines=236> */
[----:B------:R-:W-:Y:S02]  /*5ca0*/  LEA R179, R179, UR16, 0x1 ;  /* 0x00000010b3b37c11 */ /* 0x000fe4000f8e08ff */
[----:B------:R-:W-:Y:S02]  /*5cb0*/  LEA R183, R183, UR16, 0x1 ;  /* 0x00000010b7b77c11 */ /* 0x000fe4000f8e08ff */
[----:B------:R-:W-:Y:S01]  /*5cc0*/  MOV R61, UR18 ;  /* 0x00000012003d7c02 */ /* 0x000fe20008000f00 */
[----:B-----5:R0:W-:Y:S04]  /*5cd0*/  STS.U16 [R60], R65 ;  /* 0x000000413c007388 */ /* 0x0201e80000000400 */
[----:B------:R1:W-:Y:S04]  /*5ce0*/  STS.U16 [R127+0x40], R66 ;  /* 0x000040427f007388 */ /* 0x0003e80000000400 */
[----:B--2---:R-:W-:Y:S01]  /*5cf0*/  STS.U16 [R126+0x80], R67 ;  /* 0x000080437e007388 */ /* 0x004fe20000000400 */
[----:B0-----:R-:W-:-:S03]  /*5d00*/  LEA R60, R141, UR16, 0x1 ;  /* 0x000000108d3c7c11 */ /* 0x001fc6000f8e08ff */
[----:B------:R0:W-:Y:S01]  /*5d10*/  STS.U16 [R131+0xc0], R68 ;  /* 0x0000c04483007388 */ /* 0x0001e20000000400 */
[----:B-1----:R-:W-:-:S03]  /*5d20*/  LEA R66, R145, UR16, 0x1 ;  /* 0x0000001091427c11 */ /* 0x002fc6000f8e08ff */
[----:B------:R-:W-:Y:S04]  /*5d30*/  STS.U16 [R124+0x100], R69 ;  /* 0x000100457c007388 */ /* 0x000fe80000000400 */
[----:B------:R1:W-:Y:S01]  /*5d40*/  STS.U16 [R133+0x140], R70 ;  /* 0x0001404685007388 */ /* 0x0003e20000000400 */
[----:B0-----:R-:W-:-:S03]  /*5d50*/  LEA R68, R149, UR16, 0x1 ;  /* 0x0000001095447c11 */ /* 0x001fc6000f8e08ff */
[----:B------:R-:W-:Y:S04]  /*5d60*/  STS.U16 [R128+0x180], R71 ;  /* 0x0001804780007388 */ /* 0x000fe80000000400 */
[----:B------:R-:W-:Y:S01]  /*5d70*/  STS.U16 [R130+0x1c0], R99 ;  /* 0x0001c06382007388 */ /* 0x000fe20000000400 */
[----:B-1----:R-:W-:-:S03]  /*5d80*/  LEA R70, R153, UR16, 0x1 ;  /* 0x0000001099467c11 */ /* 0x002fc6000f8e08ff */
        /* <DEDUP_REMOVED lines=26> */
[----:B-1----:R-:W-:-:S03]  /*5f30*/  LEA R68, R181, UR16, 0x1 ;  /* 0x00000010b5447c11 */ /* 0x002fc6000f8e08ff */
        /* <DEDUP_REMOVED lines=9> */
[----:B0-----:R-:W-:-:S04]  /*5fd0*/  FMUL.FTZ R66, R49, UR18 ;  /* 0x0000001231427c20 */ /* 0x001fc80008410000 */
[----:B-1----:R-:W-:Y:S01]  /*5fe0*/  FMUL.RZ R68, R66, 0.15915493667125701904 ;  /* 0x3e22f98342447820 */ /* 0x002fe2000040c000 */
        /* <DEDUP_REMOVED lines=73> */
[C---:B-1----:R-:W-:Y:S01]  /*6480*/  FMUL.FTZ R167, R68.reuse, R167 ;  /* 0x000000a744a77220 */ /* 0x042fe20000410000 */
        /* <DEDUP_REMOVED lines=12> */
[----:B------:R-:W1:Y:S08]  /*6550*/  MUFU.EX2 R101, R101 ;  /* 0x0000006500657308 */ /* 0x000e700000000800 */
[----:B------:R-:W2:Y:S08]  /*6560*/  MUFU.EX2 R103, R103 ;  /* 0x0000006700677308 */ /* 0x000eb00000000800 */
[----:B------:R-:W3:Y:S08]  /*6570*/  MUFU.EX2 R105, R105 ;  /* 0x0000006900697308 */ /* 0x000ef00000000800 */
[----:B------:R-:W5:Y:S08]  /*6580*/  MUFU.EX2 R107, R107 ;  /* 0x0000006b006b7308 */ /* 0x000f700000000800 */
[----:B------:R-:W4:Y:S08]  /*6590*/  MUFU.EX2 R109, R109 ;  /* 0x0000006d006d7308 */ /* 0x000f300000000800 */
[----:B------:R-:W4:Y:S08]  /*65a0*/  MUFU.EX2 R111, R111 ;  /* 0x0000006f006f7308 */ /* 0x000f300000000800 */
[----:B------:R-:W4:Y:S08]  /*65b0*/  MUFU.EX2 R113, R113 ;  /* 0x0000007100717308 */ /* 0x000f300000000800 */
[----:B------:R-:W4:Y:S08]  /*65c0*/  MUFU.EX2 R115, R115 ;  /* 0x0000007300737308 */ /* 0x000f300000000800 */
[----:B------:R-:W4:Y:S08]  /*65d0*/  MUFU.EX2 R66, R66 ;  /* 0x0000004200427308 */ /* 0x000f300000000800 */
[----:B------:R-:W4:Y:S08]  /*65e0*/  MUFU.EX2 R67, R67 ;  /* 0x0000004300437308 */ /* 0x000f300000000800 */
[----:B------:R-:W4:Y:S01]  /*65f0*/  MUFU.EX2 R68, R68 ;  /* 0x0000004400447308 */ /* 0x000f220000000800 */
[----:B------:R-:W-:-:S04]  /*6600*/  LEA.HI.SX32 R64, R64, R64, 0x1b ;  /* 0x0000004040407211 */ /* 0x000fc800078fdaff */
[----:B------:R-:W-:Y:S01]  /*6610*/  LEA R64, R64, UR16, 0x1 ;  /* 0x0000001040407c11 */ /* 0x000fe2000f8e08ff */
[C---:B0-----:R-:W-:Y:S01]  /*6620*/  FMUL.FTZ R163, R99.reuse, R100 ;  /* 0x0000006463a37220 */ /* 0x041fe20000410000 */
[----:B------:R-:W-:Y:S01]  /*6630*/  FMUL.FTZ R162, R99, R162 ;  /* 0x000000a263a27220 */ /* 0x000fe20000410000 */
        /* <DEDUP_REMOVED lines=8> */
[C---:B----4-:R-:W-:Y:S01]  /*66c0*/  FMUL.FTZ R153, R109.reuse, R110 ;  /* 0x0000006e6d997220 */ /* 0x050fe20000410000 */
        /* <DEDUP_REMOVED lines=141> */
.L_x_7834:
[----:B------:R-:W-:-:S06]  /*6fa0*/  LEA R114, R197, UR16, 0x3 ;  /* 0x00000010c5727c11 */ /* 0x000fcc000f8e18ff */
[----:B------:R-:W0:Y:S02]  /*6fb0*/  LDS.64 R114, [R114+0x49e8] ;  /* 0x0049e80072727984 */ /* 0x000e240000000a00 */
.L_x_7835:
[----:B------:R-:W-:Y:S05]  /*6fc0*/  BSYNC.RECONVERGENT B0 ;  /* 0x0000000000007941 */ /* 0x000fea0003800200 */
.L_x_7833:
[----:B------:R-:W2:Y:S01]  /*6fd0*/  @P1 LDC R64, c[0x0][0x38c] ;  /* 0x0000e300ff401b82 */ /* 0x000ea20000000800 */
[----:B------:R-:W-:Y:S01]  /*6fe0*/  MOV R61, UR20 ;  /* 0x00000014003d7c02 */ /* 0x000fe20008000f00 */
[C---:B------:R-:W-:Y:S01]  /*6ff0*/  FMUL.FTZ R200, R50.reuse, R121 ;  /* 0x0000007932c87220 */ /* 0x040fe20000410000 */
        /* <DEDUP_REMOVED lines=10> */
[C---:B------:R-:W-:Y:S01]  /*70a0*/  FFMA.FTZ R70, R169.reuse, R67, R70 ;  /* 0x00000043a9467223 */ /* 0x040fe20000010046 */
[----:B------:R-:W-:Y:S01]  /*70b0*/  FFMA.FTZ R69, R169, R66, -R68 ;  /* 0x00000042a9457223 */ /* 0x000fe20000010844 */
[----:B------:R-:W-:Y:S01]  /*70c0*/  FMUL.FTZ R202, R49, R119 ;  /* 0x0000007731ca7220 */ /* 0x000fe20000410000 */
[----:B--2---:R-:W-:Y:S02]  /*70d0*/  @P1 IMAD R64, R61, R64, UR8 ;  /* 0x000000083d401e24 */ /* 0x004fe4000f8e0240 */
[----:B------:R-:W-:Y:S02]  /*70e0*/  HFMA2 R61, -RZ, RZ, 0, 0 ;  /* 0x00000000ff3d7431 */ /* 0x000fe400000001ff */
[----:B------:R-:W-:Y:S01]  /*70f0*/  FFMA.FTZ R70, R77, R201, R70 ;  /* 0x000000c94d467223 */ /* 0x000fe20000010046 */
[----:B------:R-:W-:-:S04]  /*7100*/  @P1 IMAD.WIDE R64, R64, R65, UR4 ;  /* 0x0000000440401e25 */ /* 0x000fc8000f8e0241 */
[----:B------:R-:W-:Y:S01]  /*7110*/  FFMA.FTZ R69, R77, R202, R69 ;  /* 0x000000ca4d457223 */ /* 0x000fe20000010045 */
[C---:B------:R-:W-:Y:S01]  /*7120*/  FMUL.FTZ R204, R48.reuse, R117 ;  /* 0x0000007530cc7220 */ /* 0x040fe20000410000 */
[----:B------:R2:W5:Y:S01]  /*7130*/  @P1 LDG.E.128 R60, desc[UR30][R64.64] ;  /* 0x0000001e403c1981 */ /* 0x000562000c1e1d00 */
        /* <DEDUP_REMOVED lines=9> */
[C---:B--2---:R-:W-:Y:S01]  /*71d0*/  FMUL.FTZ R64, R166.reuse, R70 ;  /* 0x00000046a6407220 */ /* 0x044fe20000410000 */
        /* <DEDUP_REMOVED lines=17> */
[-C--:B------:R-:W-:Y:S01]  /*72f0*/  FMUL.FTZ R65, R123, R168.reuse ;  /* 0x000000a87b417220 */ /* 0x080fe20000410000 */
[C---:B------:R-:W-:Y:S01]  /*7300*/  FMUL.FTZ R64, R122.reuse, R168 ;  /* 0x000000a87a407220 */ /* 0x040fe20000410000 */
[C---:B------:R-:W-:Y:S01]  /*7310*/  FFMA.FTZ R66, R75.reuse, R205, R66 ;  /* 0x000000cd4b427223 */ /* 0x040fe20000010042 */
[----:B------:R-:W-:Y:S01]  /*7320*/  FFMA.FTZ R69, R75, R206, R69 ;  /* 0x000000ce4b457223 */ /* 0x000fe20000010045 */
[-C--:B------:R-:W-:Y:S01]  /*7330*/  FFMA.FTZ R65, R122, R169.reuse, -R65 ;  /* 0x000000a97a417223 */ /* 0x080fe20000010841 */
[----:B------:R-:W-:Y:S01]  /*7340*/  FFMA.FTZ R64, R123, R169, R64 ;  /* 0x000000a97b407223 */ /* 0x000fe20000010040 */
[C---:B------:R-:W-:Y:S01]  /*7350*/  FMUL.FTZ R68, R162.reuse, R66 ;  /* 0x00000042a2447220 */ /* 0x040fe20000410000 */
[----:B------:R-:W-:Y:S01]  /*7360*/  FMUL.FTZ R67, R162, R69 ;  /* 0x00000045a2437220 */ /* 0x000fe20000410000 */
[C---:B------:R-:W-:Y:S01]  /*7370*/  FMUL.FTZ R221, R39.reuse, R194 ;  /* 0x000000c227dd7220 */ /* 0x040fe20000410000 */
[----:B------:R-:W-:Y:S01]  /*7380*/  FMUL.FTZ R222, R39, R195 ;  /* 0x000000c327de7220 */ /* 0x000fe20000410000 */
        /* <DEDUP_REMOVED lines=48> */
[C---:B------:R-:W-:Y:S01]  /*7690*/  FMUL.FTZ R225, R37.reuse, R190 ;  /* 0x000000be25e17220 */ /* 0x040fe20000410000 */
[C---:B------:R-:W-:Y:S01]  /*76a0*/  FMUL.FTZ R66, R154.reuse, R64 ;  /* 0x000000409a427220 */ /* 0x040fe20000410000 */
[----:B------:R-:W-:Y:S01]  /*76b0*/  FMUL.FTZ R226, R37, R191 ;  /* 0x000000bf25e27220 */ /* 0x000fe20000410000 */
[-C--:B------:R-:W-:Y:S01]  /*76c0*/  FMUL.FTZ R67, R154, R65.reuse ;  /* 0x000000419a437220 */ /* 0x080fe20000410000 */
[----:B------:R-:W-:Y:S01]  /*76d0*/  FMUL.FTZ R227, R36, R188 ;  /* 0x000000bc24e37220 */ /* 0x000fe20000410000 */
[C---:B------:R-:W-:Y:S01]  /*76e0*/  FFMA.FTZ R66, R155.reuse, R65, R66 ;  /* 0x000000419b427223 */ /* 0x040fe20000010042 */
[C---:B------:R-:W-:Y:S01]  /*76f0*/  FMUL.FTZ R65, R154.reuse, R69 ;  /* 0x000000459a417220 */ /* 0x040fe20000410000 */
[C---:B------:R-:W-:Y:S01]  /*7700*/  FFMA.FTZ R67, R155.reuse, R64, -R67 ;  /* 0x000000409b437223 */ /* 0x040fe20000010843 */
[----:B------:R-:W-:Y:S01]  /*7710*/  FMUL.FTZ R64, R154, R70 ;  /* 0x000000469a407220 */ /* 0x000fe20000410000 */
[C---:B------:R-:W-:Y:S01]  /*7720*/  FMUL.FTZ R68, R152.reuse, R66 ;  /* 0x0000004298447220 */ /* 0x040fe20000410000 */
[C---:B------:R-:W-:Y:S01]  /*7730*/  FFMA.FTZ R65, R155.reuse, R70, R65 ;  /* 0x000000469b417223 */ /* 0x040fe20000010041 */
[----:B------:R-:W-:Y:S01]  /*7740*/  FMUL.FTZ R71, R152, R67 ;  /* 0x0000004398477220 */ /* 0x000fe20000410000 */
[----:B------:R-:W-:Y:S01]  /*7750*/  FFMA.FTZ R69, R155, R69, -R64 ;  /* 0x000000459b457223 */ /* 0x000fe20000010840 */
[C---:B------:R-:W-:Y:S01]  /*7760*/  FFMA.FTZ R68, R153.reuse, R67, -R68 ;  /* 0x0000004399447223 */ /* 0x040fe20000010844 */
[C---:B------:R-:W-:Y:S01]  /*7770*/  FFMA.FTZ R65, R58.reuse, R215, R65 ;  /* 0x000000d73a417223 */ /* 0x040fe20000010041 */
[----:B------:R-:W-:Y:S01]  /*7780*/  FFMA.FTZ R71, R153, R66, R71 ;  /* 0x0000004299477223 */ /* 0x000fe20000010047 */
[----:B------:R-:W-:Y:S01]  /*7790*/  FFMA.FTZ R69, R58, R216, R69 ;  /* 0x000000d83a457223 */ /* 0x000fe20000010045 */
[-C--:B------:R-:W-:Y:S01]  /*77a0*/  FMUL.FTZ R64, R150, R68.reuse ;  /* 0x0000004496407220 */ /* 0x080fe20000410000 */
[----:B------:R-:W-:Y:S01]  /*77b0*/  FMUL.FTZ R228, R36, R189 ;  /* 0x000000bd24e47220 */ /* 0x000fe20000410000 */
        /* <DEDUP_REMOVED lines=13> */
[----:B------:R-:W-:Y:S01]  /*7890*/  ISETP.GT.U32.AND P2, PT, R197, 0x1f, PT ;  /* 0x0000001fc500780c */ /* 0x000fe20003f44070 */
[C---:B------:R-:W-:Y:S01]  /*78a0*/  FMUL.FTZ R64, R146.reuse, R68 ;  /* 0x0000004492407220 */ /* 0x040fe20000410000 */
[C---:B------:R-:W-:Y:S01]  /*78b0*/  FMUL.FTZ R229, R35.reuse, R186 ;  /* 0x000000ba23e57220 */ /* 0x040fe20000410000 */
        /* <DEDUP_REMOVED lines=10> */
[C---:B------:R-:W-:Y:S01]  /*7960*/  FFMA.FTZ R198, R145.reuse, R68, -R198 ;  /* 0x0000004491c67223 */ /* 0x040fe200000108c6 */
[C---:B------:R-:W-:Y:S01]  /*7970*/  FFMA.FTZ R69, R56.reuse, R220, R69 ;  /* 0x000000dc38457223 */ /* 0x040fe20000010045 */
[----:B------:R-:W-:Y:S01]  /*7980*/  FFMA.FTZ R67, R145, R70, R67 ;  /* 0x0000004691437223 */ /* 0x000fe20000010043 */
[----:B------:R-:W-:Y:S01]  /*7990*/  FFMA.FTZ R66, R56, R219, R65 ;  /* 0x000000db38427223 */ /* 0x000fe20000010041 */
[----:B------:R-:W-:Y:S01]  /*79a0*/  FMUL.FTZ R68, R142, R198 ;  /* 0x000000c68e447220 */ /* 0x000fe20000410000 */
[----:B------:R-:W-:Y:S01]  /*79b0*/  LOP3.LUT R2, R2, 0xfffffffd, RZ, 0xc0, !PT ;  /* 0xfffffffd02027812 */ /* 0x000fe200078ec0ff */
[----:B------:R-:W-:-:S02]  /*79c0*/  FMUL.FTZ R64, R142, R67 ;  /* 0x000000438e407220 */ /* 0x000fc40000410000 */
[C---:B------:R-:W-:Y:S01]  /*79d0*/  FFMA.FTZ R65, R143.reuse, R67, R68 ;  /* 0x000000438f417223 */ /* 0x040fe20000010044 */
[C---:B------:R-:W-:Y:S01]  /*79e0*/  FMUL.FTZ R68, R148.reuse, R66 ;  /* 0x0000004294447220 */ /* 0x040fe20000410000 */
[-C--:B------:R-:W-:Y:S01]  /*79f0*/  FMUL.FTZ R67, R148, R69.reuse ;  /* 0x0000004594437220 */ /* 0x080fe20000410000 */
[----:B------:R-:W-:Y:S01]  /*7a00*/  FFMA.FTZ R64, R143, R198, -R64 ;  /* 0x000000c68f407223 */ /* 0x000fe20000010840 */
[----:B------:R-:W-:Y:S01]  /*7a10*/  LEA R198, R197, UR16, 0x4 ;  /* 0x00000010c5c67c11 */ /* 0x000fe2000f8e20ff */
        /* <DEDUP_REMOVED lines=37> */
[----:B------:R-:W-:Y:S01]  /*7c70*/  ISETP.GE.AND P4, PT, R98, 0x10, PT ;  /* 0x000000106200780c */ /* 0x000fe20003f86270 */
        /* <DEDUP_REMOVED lines=11> */
[CC--:B------:R-:W-:Y:S01]  /*7d30*/  FMUL.FTZ R243, R65.reuse, R69.reuse ;  /* 0x0000004541f37220 */ /* 0x0c0fe20000410000 */
[----:B------:R-:W-:Y:S02]  /*7d40*/  FMUL.FTZ R244, R64, R69 ;  /* 0x0000004540f47220 */ /* 0x000fe40000410000 */
[-C--:B------:R-:W-:Y:S01]  /*7d50*/  FFMA.FTZ R233, R66, R68.reuse, -R233 ;  /* 0x0000004442e97223 */ /* 0x080fe200000108e9 */
[-C--:B------:R-:W-:Y:S01]  /*7d60*/  FFMA.FTZ R243, R64, R68.reuse, -R243 ;  /* 0x0000004440f37223 */ /* 0x080fe200000108f3 */
[----:B------:R-:W-:-:S02]  /*7d70*/  FFMA.FTZ R244, R65, R68, R244 ;  /* 0x0000004441f47223 */ /* 0x000fc400000100f4 */
[----:B------:R-:W-:Y:S01]  /*7d80*/  FADD.FTZ R242, R70, R233 ;  /* 0x000000e946f27221 */ /* 0x000fe20000010000 */
[----:B------:R-:W-:-:S04]  /*7d90*/  FMUL.FTZ R70, R66, R69 ;  /* 0x0000004542467220 */ /* 0x000fc80000410000 */
[----:B------:R-:W-:-:S04]  /*7da0*/  FFMA.FTZ R70, R67, R68, R70 ;  /* 0x0000004443467223 */ /* 0x000fc80000010046 */
[----:B------:R-:W-:Y:S01]  /*7db0*/  FADD.FTZ R245, R71, R70 ;  /* 0x0000004647f57221 */ /* 0x000fe20000010000 */
[----:B------:R-:W-:Y:S06]  /*7dc0*/  BRA.DIV UR17, `(.L_x_7837) ;  /* 0x0000007611187947 */ /* 0x000fec000b800000 */
[----:B------:R-:W2:Y:S04]  /*7dd0*/  SHFL.UP PT, R68, R245, 0x1, RZ ;  /* 0x04200000f5447989 */ /* 0x000ea800000e00ff */
[----:B------:R-:W3:Y:S04]  /*7de0*/  SHFL.UP PT, R247, R242, 0x1, RZ ;  /* 0x04200000f2f77989 */ /* 0x000ee800000e00ff */
[----:B------:R-:W4:Y:S01]  /*7df0*/  SHFL.UP PT, R233, R244, 0x1, RZ ;  /* 0x04200000f4e97989 */ /* 0x000f2200000e00ff */
[-C--:B--2---:R-:W-:Y:S01]  /*7e00*/  FMUL.FTZ R70, R244, R68.reuse ;  /* 0x00000044f4467220 */ /* 0x084fe20000410000 */
[----:B------:R-:W-:-:S03]  /*7e10*/  FMUL.FTZ R69, R243, R68 ;  /* 0x00000044f3457220 */ /* 0x000fc60000410000 */
[-C--:B---3--:R-:W-:Y:S01]  /*7e20*/  FFMA.FTZ R68, R243, R247.reuse, -R70 ;  /* 0x000000f7f3447223 */ /* 0x088fe20000010846 */
[----:B------:R-:W-:Y:S01]  /*7e30*/  FFMA.FTZ R247, R244, R247, R69 ;  /* 0x000000f7f4f77223 */ /* 0x000fe20000010045 */
[----:B------:R-:W2:Y:S02]  /*7e40*/  SHFL.UP PT, R70, R243, 0x1, RZ ;  /* 0x04200000f3467989 */ /* 0x000ea400000e00ff */
[----:B------:R-:W-:Y:S01]  /*7e50*/  @P5 FADD.FTZ R242, R242, R68 ;  /* 0x00000044f2f25221 */ /* 0x000fe20000010000 */
[----:B------:R-:W-:Y:S01]  /*7e60*/  @P5 FADD.FTZ R245, R245, R247 ;  /* 0x000000f7f5f55221 */ /* 0x000fe20000010000 */
[CC--:B----4-:R-:W-:Y:S01]  /*7e70*/  FMUL.FTZ R69, R244.reuse, R233.reuse ;  /* 0x000000e9f4457220 */ /* 0x0d0fe20000410000 */
[C---:B------:R-:W-:Y:S02]  /*7e80*/  FMUL.FTZ R233, R243.reuse, R233 ;  /* 0x000000e9f3e97220 */ /* 0x040fe40000410000 */
[----:B------:R-:W-:Y:S04]  /*7e90*/  SHFL.UP PT, R247, R242, 0x2, RZ ;  /* 0x04400000f2f77989 */ /* 0x000fe800000e00ff */
[----:B------:R-:W3:Y:S01]  /*7ea0*/  SHFL.UP PT, R68, R245, 0x2, RZ ;  /* 0x04400000f5447989 */ /* 0x000ee200000e00ff */
[-C--:B--2---:R-:W-:Y:S01]  /*7eb0*/  @P5 FFMA.FTZ R243, R243, R70.reuse, -R69 ;  /* 0x00000046f3f35223 */ /* 0x084fe20000010845 */
[----:B------:R-:W-:-:S05]  /*7ec0*/  @P5 FFMA.FTZ R244, R244, R70, R233 ;  /* 0x00000046f4f45223 */ /* 0x000fca00000100e9 */
[----:B------:R-:W2:Y:S01]  /*7ed0*/  SHFL.UP PT, R233, R244, 0x2, RZ ;  /* 0x04400000f4e97989 */ /* 0x000ea200000e00ff */
[-C--:B---3--:R-:W-:Y:S01]  /*7ee0*/  FMUL.FTZ R71, R243, R68.reuse ;  /* 0x00000044f3477220 */ /* 0x088fe20000410000 */
[----:B------:R-:W-:-:S03]  /*7ef0*/  FMUL.FTZ R70, R244, R68 ;  /* 0x00000044f4467220 */ /* 0x000fc60000410000 */
[-C--:B------:R-:W-:Y:S01]  /*7f00*/  FFMA.FTZ R68, R244, R247.reuse, R71 ;  /* 0x000000f7f4447223 */ /* 0x080fe20000010047 */
[----:B------:R-:W-:Y:S02]  /*7f10*/  FFMA.FTZ R69, R243, R247, -R70 ;  /* 0x000000f7f3457223 */ /* 0x000fe40000010846 */
[----:B------:R-:W3:Y:S01]  /*7f20*/  SHFL.UP PT, R70, R243, 0x2, RZ ;  /* 0x04400000f3467989 */ /* 0x000ee200000e00ff */
[----:B------:R-:W-:Y:S01]  /*7f30*/  @P4 FADD.FTZ R245, R245, R68 ;  /* 0x00000044f5f54221 */ /* 0x000fe20000010000 */
[----:B------:R-:W-:-:S04]  /*7f40*/  @P4 FADD.FTZ R242, R242, R69 ;  /* 0x00000045f2f24221 */ /* 0x000fc80000010000 */
[----:B------:R-:W4:Y:S04]  /*7f50*/  SHFL.UP PT, R68, R245, 0x4, RZ ;  /* 0x04800000f5447989 */ /* 0x000f2800000e00ff */
[----:B------:R-:W0:Y:S01]  /*7f60*/  SHFL.UP PT, R247, R242, 0x4, RZ ;  /* 0x04800000f2f77989 */ /* 0x000e2200000e00ff */
[-C--:B--2---:R-:W-:Y:S01]  /*7f70*/  FMUL.FTZ R246, R244, R233.reuse ;  /* 0x000000e9f4f67220 */ /* 0x084fe20000410000 */
[----:B------:R-:W-:-:S03]  /*7f80*/  FMUL.FTZ R233, R243, R233 ;  /* 0x000000e9f3e97220 */ /* 0x000fc60000410000 */
[-C--:B---3--:R-:W-:Y:S01]  /*7f90*/  @P4 FFMA.FTZ R243, R243, R70.reuse, -R246 ;  /* 0x00000046f3f34223 */ /* 0x088fe200000108f6 */
[----:B------:R-:W-:-:S03]  /*7fa0*/  @P4 FFMA.FTZ R244, R244, R70, R233 ;  /* 0x00000046f4f44223 */ /* 0x000fc600000100e9 */
[CC--:B----4-:R-:W-:Y:S01]  /*7fb0*/  FMUL.FTZ R71, R243.reuse, R68.reuse ;  /* 0x00000044f3477220 */ /* 0x0d0fe20000410000 */
[C---:B------:R-:W-:Y:S01]  /*7fc0*/  FMUL.FTZ R70, R244.reuse, R68 ;  /* 0x00000044f4467220 */ /* 0x040fe20000410000 */
[----:B------:R-:W2:Y:S02]  /*7fd0*/  SHFL.UP PT, R233, R244, 0x4, RZ ;  /* 0x04800000f4e97989 */ /* 0x000ea400000e00ff */
[-C--:B0-----:R-:W-:Y:S01]  /*7fe0*/  FFMA.FTZ R68, R244, R247.reuse, R71 ;  /* 0x000000f7f4447223 */ /* 0x081fe20000010047 */
[----:B------:R-:W-:Y:S02]  /*7ff0*/  FFMA.FTZ R69, R243, R247, -R70 ;  /* 0x000000f7f3457223 */ /* 0x000fe40000010846 */
[----:B------:R-:W0:Y:S01]  /*8000*/  SHFL.UP PT, R70, R243, 0x4, RZ ;  /* 0x04800000f3467989 */ /* 0x000e2200000e00ff */
[----:B------:R-:W-:Y:S01]  /*8010*/  @P3 FADD.FTZ R245, R245, R68 ;  /* 0x00000044f5f53221 */ /* 0x000fe20000010000 */
[----:B------:R-:W-:-:S04]  /*8020*/  @P3 FADD.FTZ R242, R242, R69 ;  /* 0x00000045f2f23221 */ /* 0x000fc80000010000 */
[----:B------:R-:W3:Y:S04]  /*8030*/  SHFL.UP PT, R68, R245, 0x8, RZ ;  /* 0x05000000f5447989 */ /* 0x000ee800000e00ff */
[----:B------:R-:W4:Y:S01]  /*8040*/  SHFL.UP PT, R247, R242, 0x8, RZ ;  /* 0x05000000f2f77989 */ /* 0x000f2200000e00ff */
[-C--:B--2---:R-:W-:Y:S01]  /*8050*/  FMUL.FTZ R246, R244, R233.reuse ;  /* 0x000000e9f4f67220 */ /* 0x084fe20000410000 */
[----:B------:R-:W-:-:S04]  /*8060*/  FMUL.FTZ R233, R243, R233 ;  /* 0x000000e9f3e97220 */ /* 0x000fc80000410000 */
[-C--:B0-----:R-:W-:Y:S01]  /*8070*/  @P3 FFMA.FTZ R244, R244, R70.reuse, R233 ;  /* 0x00000046f4f43223 */ /* 0x081fe200000100e9 */
[----:B------:R-:W-:-:S04]  /*8080*/  @P3 FFMA.FTZ R243, R243, R70, -R246 ;  /* 0x00000046f3f33223 */ /* 0x000fc800000108f6 */
[----:B------:R-:W0:Y:S01]  /*8090*/  SHFL.UP PT, R233, R244, 0x8, RZ ;  /* 0x05000000f4e97989 */ /* 0x000e2200000e00ff */
[-C--:B---3--:R-:W-:Y:S01]  /*80a0*/  FMUL.FTZ R70, R244, R68.reuse ;  /* 0x00000044f4467220 */ /* 0x088fe20000410000 */
[----:B------:R-:W-:-:S03]  /*80b0*/  FMUL.FTZ R71, R243, R68 ;  /* 0x00000044f3477220 */ /* 0x000fc60000410000 */
[-C--:B----4-:R-:W-:Y:S01]  /*80c0*/  FFMA.FTZ R69, R243, R247.reuse, -R70 ;  /* 0x000000f7f3457223 */ /* 0x090fe20000010846 */
[----:B------:R-:W-:Y:S01]  /*80d0*/  FFMA.FTZ R68, R244, R247, R71 ;  /* 0x000000f7f4447223 */ /* 0x000fe20000010047 */
[----:B------:R-:W2:Y:S02]  /*80e0*/  SHFL.UP PT, R70, R243, 0x8, RZ ;  /* 0x05000000f3467989 */ /* 0x000ea400000e00ff */
[----:B------:R-:W-:Y:S01]  /*80f0*/  @P2 FADD.FTZ R242, R242, R69 ;  /* 0x00000045f2f22221 */ /* 0x000fe20000010000 */
[----:B------:R-:W-:-:S04]  /*8100*/  @P2 FADD.FTZ R245, R245, R68 ;  /* 0x00000044f5f52221 */ /* 0x000fc80000010000 */
[----:B------:R3:W4:Y:S04]  /*8110*/  SHFL.UP PT, R247, R242, 0x10, RZ ;  /* 0x06000000f2f77989 */ /* 0x00072800000e00ff */
[----:B------:R3:W1:Y:S01]  /*8120*/  SHFL.UP PT, R68, R245, 0x10, RZ ;  /* 0x06000000f5447989 */ /* 0x00066200000e00ff */
[-C--:B0-----:R-:W-:Y:S01]  /*8130*/  FMUL.FTZ R246, R244, R233.reuse ;  /* 0x000000e9f4f67220 */ /* 0x081fe20000410000 */
[----:B------:R-:W-:-:S03]  /*8140*/  FMUL.FTZ R233, R243, R233 ;  /* 0x000000e9f3e97220 */ /* 0x000fc60000410000 */
[-C--:B--2---:R-:W-:Y:S01]  /*8150*/  @P2 FFMA.FTZ R243, R243, R70.reuse, -R246 ;  /* 0x00000046f3f32223 */ /* 0x084fe200000108f6 */
[----:B------:R-:W-:-:S04]  /*8160*/  @P2 FFMA.FTZ R244, R244, R70, R233 ;  /* 0x00000046f4f42223 */ /* 0x000fc800000100e9 */
[----:B------:R3:W0:Y:S04]  /*8170*/  SHFL.UP PT, R70, R243, 0x10, RZ ;  /* 0x06000000f3467989 */ /* 0x00062800000e00ff */
[----:B----4-:R3:W2:Y:S02]  /*8180*/  SHFL.UP PT, R233, R244, 0x10, RZ ;  /* 0x06000000f4e97989 */ /* 0x0106a400000e00ff */
.L_x_7958:
[----:B------:R-:W-:Y:S01]  /*8190*/  ISETP.GE.AND P2, PT, R98, 0x10, PT ;  /* 0x000000106200780c */ /* 0x000fe20003f46270 */
[CC--:B-1----:R-:W-:Y:S01]  /*81a0*/  FMUL.FTZ R69, R244.reuse, R68.reuse ;  /* 0x00000044f4457220 */ /* 0x0c2fe20000410000 */
[C---:B------:R-:W-:Y:S01]  /*81b0*/  FMUL.FTZ R68, R243.reuse, R68 ;  /* 0x00000044f3447220 */ /* 0x040fe20000410000 */
[C---:B--2---:R-:W-:Y:S01]  /*81c0*/  FMUL.FTZ R71, R244.reuse, R233 ;  /* 0x000000e9f4477220 */ /* 0x044fe20000410000 */
[----:B------:R-:W-:Y:S01]  /*81d0*/  UMOV UR17, 0xffffffff ;  /* 0xffffffff00117882 */ /* 0x000fe20000000000 */
[CC--:B------:R-:W-:Y:S01]  /*81e0*/  FFMA.FTZ R69, R243.reuse, R247.reuse, -R69 ;  /* 0x000000f7f3457223 */ /* 0x0c0fe20000010845 */
[----:B------:R-:W-:Y:S01]  /*81f0*/  FFMA.FTZ R68, R244, R247, R68 ;  /* 0x000000f7f4447223 */ /* 0x000fe20000010044 */
[----:B------:R-:W-:-:S06]  /*8200*/  FMUL.FTZ R233, R243, R233 ;  /* 0x000000e9f3e97220 */ /* 0x000fcc0000410000 */
[-C--:B0--3--:R-:W-:Y:S01]  /*8210*/  @P2 FFMA.FTZ R243, R243, R70.reuse, -R71 ;  /* 0x00000046f3f32223 */ /* 0x089fe20000010847 */
[----:B------:R-:W-:Y:S01]  /*8220*/  @P2 FFMA.FTZ R244, R244, R70, R233 ;  /* 0x00000046f4f42223 */ /* 0x000fe200000100e9 */
[----:B------:R-:W-:Y:S01]  /*8230*/  @P2 FADD.FTZ R242, R242, R69 ;  /* 0x00000045f2f22221 */ /* 0x000fe20000010000 */
[----:B------:R-:W-:Y:S01]  /*8240*/  @P2 FADD.FTZ R245, R245, R68 ;  /* 0x00000044f5f52221 */ /* 0x000fe20000010000 */
[----:B------:R-:W-:Y:S06]  /*8250*/  BRA.DIV UR17, `(.L_x_7838) ;  /* 0x0000007a11547947 */ /* 0x000fec000b800000 */
.L_x_7961:
[----:B------:R-:W-:-:S03]  /*8260*/  UMOV UR17, 0xffffffff ;  /* 0xffffffff00117882 */ /* 0x000fc60000000000 */
[----:B------:R-:W-:Y:S05]  /*8270*/  BRA.DIV UR17, `(.L_x_7839) ;  /* 0x0000007a11747947 */ /* 0x000fea000b800000 */
.L_x_7964:
[----:B------:R-:W-:-:S03]  /*8280*/  UMOV UR17, 0xffffffff ;  /* 0xffffffff00117882 */ /* 0x000fc60000000000 */
[----:B------:R-:W-:Y:S05]  /*8290*/  BRA.DIV UR17, `(.L_x_7840) ;  /* 0x0000007a11947947 */ /* 0x000fea000b800000 */
.L_x_7967:
[----:B------:R-:W-:-:S03]  /*82a0*/  UMOV UR17, 0xffffffff ;  /* 0xffffffff00117882 */ /* 0x000fc60000000000 */
[----:B------:R-:W-:Y:S05]  /*82b0*/  BRA.DIV UR17, `(.L_x_7841) ;  /* 0x0000007a11b47947 */ /* 0x000fea000b800000 */
.L_x_7970:
[----:B------:R-:W-:-:S03]  /*82c0*/  UMOV UR17, 0xffffffff ;  /* 0xffffffff00117882 */ /* 0x000fc60000000000 */
[----:B------:R-:W-:Y:S05]  /*82d0*/  BRA.DIV UR17, `(.L_x_7842) ;  /* 0x0000007a11d47947 */ /* 0x000fea000b800000 */
[----:B-----5:R-:W0:Y:S04]  /*82e0*/  SHFL.IDX PT, R61, R61, RZ, 0x1f ;  /* 0x00001fff3d3d7589 */ /* 0x020e2800000e0000 */
[----:B------:R-:W1:Y:S04]  /*82f0*/  SHFL.IDX PT, R60, R60, RZ, 0x1f ;  /* 0x00001fff3c3c7589 */ /* 0x000e6800000e0000 */
[----:B------:R-:W2:Y:S04]  /*8300*/  SHFL.IDX PT, R62, R62, RZ, 0x1f ;  /* 0x00001fff3e3e7589 */ /* 0x000ea800000e0000 */
[----:B------:R-:W3:Y:S04]  /*8310*/  SHFL.IDX PT, R63, R63, RZ, 0x1f ;  /* 0x00001fff3f3f7589 */ /* 0x000ee800000e0000 */
[----:B------:R-:W4:Y:S04]  /*8320*/  SHFL.UP PT, R243, R243, 0x1, RZ ;  /* 0x04200000f3f37989 */ /* 0x000f2800000e00ff */
[----:B------:R-:W0:Y:S04]  /*8330*/  SHFL.UP PT, R244, R244, 0x1, RZ ;  /* 0x04200000f4f47989 */ /* 0x000e2800000e00ff */
[----:B------:R-:W0:Y:S04]  /*8340*/  SHFL.UP PT, R242, R242, 0x1, RZ ;  /* 0x04200000f2f27989 */ /* 0x000e2800000e00ff */
[----:B-1----:R-:W0:Y:S02]  /*8350*/  SHFL.UP PT, R245, R245, 0x1, RZ ;  /* 0x04200000f5f57989 */ /* 0x002e2400000e00ff */
.L_x_7980:
[CC--:B---34-:R-:W-:Y:S01]  /*8360*/  FMUL.FTZ R71, R243.reuse, R63.reuse ;  /* 0x0000003ff3477220 */ /* 0x0d8fe20000410000 */
[C---:B0-----:R-:W-:Y:S01]  /*8370*/  FMUL.FTZ R246, R244.reuse, R63 ;  /* 0x0000003ff4f67220 */ /* 0x041fe20000410000 */
[CC--:B------:R-:W-:Y:S02]  /*8380*/  FMUL.FTZ R69, R243.reuse, R61.reuse ;  /* 0x0000003df3457220 */ /* 0x0c0fe40000410000 */
[CC--:B--2---:R-:W-:Y:S01]  /*8390*/  FFMA.FTZ R70, R244.reuse, R62.reuse, R71 ;  /* 0x0000003ef4467223 */ /* 0x0c4fe20000010047 */
        /* <DEDUP_REMOVED lines=19> */
.L_x_7836:
        /* <DEDUP_REMOVED lines=70> */
[-C--:B------:R-:W-:Y:S01]  /*8930*/  FMUL.FTZ R66, R152, R64.reuse ;  /* 0x0000004098427220 */ /* 0x080fe20000410000 */
[----:B------:R-:W-:Y:S01]  /*8940*/  FFMA.FTZ R71, R122, R69, R71 ;  /* 0x000000457a477223 */ /* 0x000fe20000010047 */
[C---:B------:R-:W-:Y:S01]  /*8950*/  FFMA.FTZ R65, R153.reuse, R64, -R61 ;  /* 0x0000004099417223 */ /* 0x040fe2000001083d */
[-C--:B------:R-:W-:Y:S01]  /*8960*/  FMUL.FTZ R61, R152, R62.reuse ;  /* 0x0000003e983d7220 */ /* 0x080fe20000410000 */
[C---:B------:R-:W-:Y:S01]  /*8970*/  FFMA.FTZ R66, R153.reuse, R67, R66 ;  /* 0x0000004399427223 */ /* 0x040fe20000010042 */
[C---:B------:R-:W-:Y:S01]  /*8980*/  FFMA.FTZ R63, R153.reuse, R62, -R63 ;  /* 0x0000003e993f7223 */ /* 0x040fe2000001083f */
[----:B------:R-:W-:Y:S01]  /*8990*/  FADD.FTZ R65, R176, R65 ;  /* 0x00000041b0417221 */ /* 0x000fe20000010000 */
[----:B------:R-:W-:Y:S01]  /*89a0*/  FFMA.FTZ R61, R153, R60, R61 ;  /* 0x0000003c993d7223 */ /* 0x000fe2000001003d */
[----:B------:R-:W-:Y:S01]  /*89b0*/  FADD.FTZ R66, R131, R66 ;  /* 0x0000004283427221 */ /* 0x000fe20000010000 */
[----:B------:R-:W-:Y:S01]  /*89c0*/  FFMA.FTZ R123, R122, R68, -R123 ;  /* 0x000000447a7b7223 */ /* 0x000fe2000001087b */
[----:B------:R-:W-:Y:S01]  /*89d0*/  FMUL.FTZ R60, R154, R65 ;  /* 0x000000419a3c7220 */ /* 0x000fe20000410000 */
[----:B------:R-:W-:Y:S01]  /*89e0*/  FFMA.FTZ R199, R78, R199, R71 ;  /* 0x000000c74ec77223 */ /* 0x000fe20000010047 */
[----:B------:R-:W-:Y:S01]  /*89f0*/  FMUL.FTZ R62, R154, R66 ;  /* 0x000000429a3e7220 */ /* 0x000fe20000410000 */
[----:B------:R-:W-:Y:S01]  /*8a00*/  FFMA.FTZ R200, R78, R200, R123 ;  /* 0x000000c84ec87223 */ /* 0x000fe2000001007b */
        /* <DEDUP_REMOVED lines=11> */
[----:B------:R-:W-:Y:S01]  /*8ac0*/  FMUL.FTZ R68, R168, R199 ;  /* 0x000000c7a8447220 */ /* 0x000fe20000410000 */
        /* <DEDUP_REMOVED lines=8> */
[----:B------:R-:W-:-:S02]  /*8b50*/  FMUL.FTZ R60, R158, R65 ;  /* 0x000000419e3c7220 */ /* 0x000fc40000410000 */
[C---:B------:R-:W-:Y:S01]  /*8b60*/  FMUL.FTZ R62, R158.reuse, R66 ;  /* 0x000000429e3e7220 */ /* 0x040fe20000410000 */
        /* <DEDUP_REMOVED lines=22> */
[CC--:B------:R-:W-:Y:S01]  /*8cd0*/  FMUL.FTZ R62, R162.reuse, R66.reuse ;  /* 0x00000042a23e7220 */ /* 0x0c0fe20000410000 */
        /* <DEDUP_REMOVED lines=22> */
[----:B------:R-:W-:Y:S01]  /*8e40*/  MOV R62, UR37 ;  /* 0x00000025003e7c02 */ /* 0x000fe20008000f00 */
[----:B------:R-:W-:Y:S01]  /*8e50*/  FFMA.FTZ R66, R167, R65, -R64 ;  /* 0x00000041a7427223 */ /* 0x000fe20000010840 */
[-C--:B------:R-:W-:Y:S01]  /*8e60*/  FMUL.FTZ R64, R166, R60.reuse ;  /* 0x0000003ca6407220 */ /* 0x080fe20000410000 */
[----:B------:R-:W-:Y:S01]  /*8e70*/  FADD.FTZ R61, R138, R61 ;  /* 0x0000003d8a3d7221 */ /* 0x000fe20000010000 */
[----:B------:R-:W-:Y:S01]  /*8e80*/  ISETP.LE.OR P0, PT, R62, UR20, P0 ;  /* 0x000000143e007c0c */ /* 0x000fe20008703670 */
[----:B------:R-:W-:Y:S01]  /*8e90*/  FMUL.FTZ R62, R166, R63 ;  /* 0x0000003fa63e7220 */ /* 0x000fe20000410000 */
[----:B------:R-:W-:Y:S01]  /*8ea0*/  FADD.FTZ R66, R183, R66 ;  /* 0x00000042b7427221 */ /* 0x000fe20000010000 */
[C---:B------:R-:W-:Y:S01]  /*8eb0*/  FMUL.FTZ R65, R168.reuse, R61 ;  /* 0x0000003da8417220 */ /* 0x040fe20000410000 */
[C---:B------:R-:W-:Y:S01]  /*8ec0*/  FFMA.FTZ R63, R167.reuse, R63, -R64 ;  /* 0x0000003fa73f7223 */ /* 0x040fe20000010840 */
[----:B------:R-:W-:Y:S01]  /*8ed0*/  FFMA.FTZ R62, R167, R60, R62 ;  /* 0x0000003ca73e7223 */ /* 0x000fe2000001003e */
[CC--:B------:R-:W-:Y:S01]  /*8ee0*/  FMUL.FTZ R60, R168.reuse, R66.reuse ;  /* 0x00000042a83c7220 */ /* 0x0c0fe20000410000 */
[----:B------:R-:W-:Y:S01]  /*8ef0*/  FFMA.FTZ R67, R169, R66, -R65 ;  /* 0x00000042a9437223 */ /* 0x000fe20000010841 */
[----:B------:R-:W-:-:S02]  /*8f00*/  FMUL.FTZ R64, R168, R63 ;  /* 0x0000003fa8407220 */ /* 0x000fc40000410000 */
[C---:B------:R-:W-:Y:S01]  /*8f10*/  FFMA.FTZ R70, R169.reuse, R61, R60 ;  /* 0x0000003da9467223 */ /* 0x040fe2000001003c */
[-C--:B------:R-:W-:Y:S01]  /*8f20*/  FMUL.FTZ R60, R168, R62.reuse ;  /* 0x0000003ea83c7220 */ /* 0x080fe20000410000 */
[C---:B------:R-:W-:Y:S01]  /*8f30*/  FFMA.FTZ R64, R169.reuse, R62, R64 ;  /* 0x0000003ea9407223 */ /* 0x040fe20000010040 */
[----:B------:R-:W-:Y:S01]  /*8f40*/  VOTEU.ALL UP0, P0 ;  /* 0x0000000000ff7886 */ /* 0x000fe20000000000 */
[----:B------:R-:W-:Y:S01]  /*8f50*/  MOV R61, RZ ;  /* 0x000000ff003d7202 */ /* 0x000fe20000000f00 */
[----:B------:R-:W-:Y:S01]  /*8f60*/  FFMA.FTZ R65, R169, R63, -R60 ;  /* 0x0000003fa9417223 */ /* 0x000fe2000001083c */
[----:B------:R-:W-:Y:S01]  /*8f70*/  HFMA2 R60, -RZ, RZ, 1.875, 0 ;  /* 0x3f800000ff3c7431 */ /* 0x000fe200000001ff */
[----:B------:R-:W-:Y:S01]  /*8f80*/  CS2R R62, SRZ ;  /* 0x00000000003e7805 */ /* 0x000fe2000001ff00 */
[----:B------:R-:W-:Y:S01]  /*8f90*/  @!UP0 ULEA UR17, UR8, UR16, 0x4 ;  /* 0x0000001008118291 */ /* 0x000fe2000f8e20ff */
[----:B------:R-:W-:Y:S01]  /*8fa0*/  FADD.FTZ R66, R139, R70 ;  /* 0x000000468b427221 */ /* 0x000fe20000010000 */
[----:B------:R-:W-:-:S07]  /*8fb0*/  FADD.FTZ R67, R184, R67 ;  /* 0x00000043b8437221 */ /* 0x000fce0000010000 */
[----:B------:R-:W0:Y:S04]  /*8fc0*/  @!P0 LDS.128 R60, [UR17+0x4be0] ;  /* 0x004be011ff3c8984 */ /* 0x000e280008000c00 */
[----:B------:R1:W-:Y:S02]  /*8fd0*/  STS.128 [R198+0x35e0], R64 ;  /* 0x0035e040c6007388 */ /* 0x0003e40000000c00 */
[----:B-1----:R-:W-:-:S04]  /*8fe0*/  FMUL.FTZ R64, R166, R202 ;  /* 0x000000caa6407220 */ /* 0x002fc80000410000 */
        /* <DEDUP_REMOVED lines=85> */
[C---:B------:R-:W-:Y:S01]  /*9540*/  LEA R122, R197.reuse, R198, 0x4 ;  /* 0x000000c6c57a7211 */ /* 0x040fe200078e20ff */
[----:B------:R-:W-:Y:S01]  /*9550*/  UMOV UR17, 0xffffffff ;  /* 0xffffffff00117882 */ /* 0x000fe20000000000 */
[----:B------:R-:W-:-:S03]  /*9560*/  LOP3.LUT R3, R197, 0x1f, RZ, 0xc0, !PT ;  /* 0x0000001fc5037812 */ /* 0x000fc600078ec0ff */
[----:B------:R-:W-:Y:S01]  /*9570*/  LDS.128 R68, [R122+0x35e0] ;  /* 0x0035e0007a447984 */ /* 0x000fe20000000c00 */
[----:B------:R-:W-:-:S03]  /*9580*/  ISETP.NE.AND P2, PT, R3, 0x1f, PT ;  /* 0x0000001f0300780c */ /* 0x000fc60003f45270 */
        /* <DEDUP_REMOVED lines=12> */
[----:B------:R0:W1:Y:S04]  /*9650*/  SHFL.DOWN PT, R69, R245, 0x1, 0x1f ;  /* 0x08201f00f5457f89 */ /* 0x00006800000e0000 */
[----:B------:R0:W2:Y:S04]  /*9660*/  SHFL.DOWN PT, R70, R246, 0x1, 0x1f ;  /* 0x08201f00f6467f89 */ /* 0x0000a800000e0000 */
[----:B------:R0:W3:Y:S04]  /*9670*/  SHFL.DOWN PT, R123, R247, 0x1, 0x1f ;  /* 0x08201f00f77b7f89 */ /* 0x0000e800000e0000 */
[----:B------:R0:W4:Y:S02]  /*9680*/  SHFL.DOWN PT, R68, R248, 0x1, 0x1f ;  /* 0x08201f00f8447f89 */ /* 0x00012400000e0000 */
.L_x_7985:
[----:B------:R-:W-:Y:S04]  /*9690*/  BSSY.RECONVERGENT B0, `(.L_x_7845) ;  /* 0x000000c000007945 */ /* 0x000fe80003800200 */
[----:B------:R-:W-:Y:S05]  /*96a0*/  @!P2 BRA `(.L_x_7846) ;  /* 0x000000000028a947 */ /* 0x000fea0003800000 */
[CC--:B----4-:R-:W-:Y:S01]  /*96b0*/  FMUL.FTZ R71, R245.reuse, R68.reuse ;  /* 0x00000044f5477220 */ /* 0x0d0fe20000410000 */
[C---:B------:R-:W-:Y:S01]  /*96c0*/  FMUL.FTZ R242, R246.reuse, R68 ;  /* 0x00000044f6f27220 */ /* 0x040fe20000410000 */
[C---:B--2---:R-:W-:Y:S02]  /*96d0*/  FMUL.FTZ R68, R246.reuse, R70 ;  /* 0x00000046f6447220 */ /* 0x044fe40000410000 */
[-C--:B---3--:R-:W-:Y:S01]  /*96e0*/  FFMA.FTZ R71, R246, R123.reuse, R71 ;  /* 0x0000007bf6477223 */ /* 0x088fe20000010047 */
[----:B------:R-:W-:-:S03]  /*96f0*/  FFMA.FTZ R242, R245, R123, -R242 ;  /* 0x0000007bf5f27223 */ /* 0x000fc600000108f2 */
[----:B0-----:R-:W-:Y:S01]  /*9700*/  FADD.FTZ R248, R248, R71 ;  /* 0x00000047f8f87221 */ /* 0x001fe20000010000 */
[----:B------:R-:W-:Y:S01]  /*9710*/  FMUL.FTZ R71, R245, R70 ;  /* 0x00000046f5477220 */ /* 0x000fe20000410000 */
[----:B------:R-:W-:Y:S01]  /*9720*/  FADD.FTZ R247, R247, R242 ;  /* 0x000000f2f7f77221 */ /* 0x000fe20000010000 */
[C---:B-1----:R-:W-:Y:S02]  /*9730*/  FFMA.FTZ R245, R69.reuse, R245, -R68 ;  /* 0x000000f545f57223 */ /* 0x042fe40000010844 */
[----:B------:R-:W-:-:S07]  /*9740*/  FFMA.FTZ R246, R69, R246, R71 ;  /* 0x000000f645f67223 */ /* 0x000fce0000010047 */
.L_x_7846:
[----:B------:R-:W-:Y:S05]  /*9750*/  BSYNC.RECONVERGENT B0 ;  /* 0x0000000000007941 */ /* 0x000fea0003800200 */
.L_x_7845:
[----:B------:R-:W-:Y:S01]  /*9760*/  UMOV UR17, 0xffffffff ;  /* 0xffffffff00117882 */ /* 0x000fe20000000000 */
[----:B------:R-:W-:Y:S02]  /*9770*/  ISETP.GT.U32.AND P2, PT, R3, 0x1d, PT ;  /* 0x0000001d0300780c */ /* 0x000fe40003f44070 */
[----:B------:R-:W-:Y:S11]  /*9780*/  BRA.DIV UR17, `(.L_x_7847) ;  /* 0x0000006a11d07947 */ /* 0x000ff6000b800000 */
[----:B-1----:R1:W0:Y:S04]  /*9790*/  SHFL.DOWN PT, R69, R245, 0x2, 0x1f ;  /* 0x08401f00f5457f89 */ /* 0x00222800000e0000 */
[----:B--2---:R1:W2:Y:S04]  /*97a0*/  SHFL.DOWN PT, R70, R246, 0x2, 0x1f ;  /* 0x08401f00f6467f89 */ /* 0x0042a800000e0000 */
[----:B---3--:R1:W3:Y:S04]  /*97b0*/  SHFL.DOWN PT, R123, R247, 0x2, 0x1f ;  /* 0x08401f00f77b7f89 */ /* 0x0082e800000e0000 */
[----:B------:R1:W0:Y:S02]  /*97c0*/  SHFL.DOWN PT, R242, R248, 0x2, 0x1f ;  /* 0x08401f00f8f27f89 */ /* 0x00022400000e0000 */
.L_x_7991:
[----:B------:R-:W-:Y:S04]  /*97d0*/  BSSY.RECONVERGENT B0, `(.L_x_7848) ;  /* 0x000000c000007945 */ /* 0x000fe80003800200 */
[----:B------:R-:W-:Y:S05]  /*97e0*/  @P2 BRA `(.L_x_7849) ;  /* 0x0000000000282947 */ /* 0x000fea0003800000 */
[-C--:B0---4-:R-:W-:Y:S01]  /*97f0*/  FMUL.FTZ R68, R246, R242.reuse ;  /* 0x000000f2f6447220 */ /* 0x091fe20000410000 */
[----:B------:R-:W-:-:S03]  /*9800*/  FMUL.FTZ R71, R245, R242 ;  /* 0x000000f2f5477220 */ /* 0x000fc60000410000 */
[-C--:B---3--:R-:W-:Y:S01]  /*9810*/  FFMA.FTZ R68, R245, R123.reuse, -R68 ;  /* 0x0000007bf5447223 */ /* 0x088fe20000010844 */
[----:B------:R-:W-:-:S03]  /*9820*/  FFMA.FTZ R71, R246, R123, R71 ;  /* 0x0000007bf6477223 */ /* 0x000fc60000010047 */
[----:B-1----:R-:W-:Y:S01]  /*9830*/  FADD.FTZ R247, R247, R68 ;  /* 0x00000044f7f77221 */ /* 0x002fe20000010000 */
[----:B------:R-:W-:Y:S01]  /*9840*/  FADD.FTZ R248, R248, R71 ;  /* 0x00000047f8f87221 */ /* 0x000fe20000010000 */
[-C--:B--2---:R-:W-:Y:S01]  /*9850*/  FMUL.FTZ R68, R246, R70.reuse ;  /* 0x00000046f6447220 */ /* 0x084fe20000410000 */
[----:B------:R-:W-:-:S03]  /*9860*/  FMUL.FTZ R71, R245, R70 ;  /* 0x00000046f5477220 */ /* 0x000fc60000410000 */
[-C--:B------:R-:W-:Y:S01]  /*9870*/  FFMA.FTZ R245, R245, R69.reuse, -R68 ;  /* 0x00000045f5f57223 */ /* 0x080fe20000010844 */
[----:B------:R-:W-:-:S07]  /*9880*/  FFMA.FTZ R246, R246, R69, R71 ;  /* 0x00000045f6f67223 */ /* 0x000fce0000010047 */
.L_x_7849:
[----:B------:R-:W-:Y:S05]  /*9890*/  BSYNC.RECONVERGENT B0 ;  /* 0x0000000000007941 */ /* 0x000fea0003800200 */
.L_x_7848:
[----:B------:R-:W-:Y:S01]  /*98a0*/  UMOV UR17, 0xffffffff ;  /* 0xffffffff00117882 */ /* 0x000fe20000000000 */
[----:B------:R-:W-:Y:S02]  /*98b0*/  ISETP.GT.U32.AND P2, PT, R3, 0x1b, PT ;  /* 0x0000001b0300780c */ /* 0x000fe40003f44070 */
[----:B------:R-:W-:Y:S11]  /*98c0*/  BRA.DIV UR17, `(.L_x_7850) ;  /* 0x0000006a11f47947 */ /* 0x000ff6000b800000 */
[----:B0-----:R0:W0:Y:S04]  /*98d0*/  SHFL.DOWN PT, R69, R245, 0x4, 0x1f ;  /* 0x08801f00f5457f89 */ /* 0x00102800000e0000 */
[----:B--2---:R2:W0:Y:S04]  /*98e0*/  SHFL.DOWN PT, R70, R246, 0x4, 0x1f ;  /* 0x08801f00f6467f89 */ /* 0x00442800000e0000 */
[----:B---3--:R2:W3:Y:S04]  /*98f0*/  SHFL.DOWN PT, R123, R247, 0x4, 0x1f ;  /* 0x08801f00f77b7f89 */ /* 0x0084e800000e0000 */
[----:B------:R2:W0:Y:S02]  /*9900*/  SHFL.DOWN PT, R242, R248, 0x4, 0x1f ;  /* 0x08801f00f8f27f89 */ /* 0x00042400000e0000 */
.L_x_7997:
[----:B------:R-:W-:Y:S04]  /*9910*/  BSSY.RECONVERGENT B0, `(.L_x_7851) ;  /* 0x000000c000007945 */ /* 0x000fe80003800200 */
[----:B------:R-:W-:Y:S05]  /*9920*/  @P2 BRA `(.L_x_7852) ;  /* 0x0000000000282947 */ /* 0x000fea0003800000 */
[-C--:B0---4-:R-:W-:Y:S01]  /*9930*/  FMUL.FTZ R68, R246, R242.reuse ;  /* 0x000000f2f6447220 */ /* 0x091fe20000410000 */
[----:B------:R-:W-:-:S03]  /*9940*/  FMUL.FTZ R71, R245, R242 ;  /* 0x000000f2f5477220 */ /* 0x000fc60000410000 */
[-C--:B---3--:R-:W-:Y:S01]  /*9950*/  FFMA.FTZ R68, R245, R123.reuse, -R68 ;  /* 0x0000007bf5447223 */ /* 0x088fe20000010844 */
[----:B------:R-:W-:-:S03]  /*9960*/  FFMA.FTZ R71, R246, R123, R71 ;  /* 0x0000007bf6477223 */ /* 0x000fc60000010047 */
[----:B-12---:R-:W-:Y:S01]  /*9970*/  FADD.FTZ R247, R247, R68 ;  /* 0x00000044f7f77221 */ /* 0x006fe20000010000 */
[----:B------:R-:W-:Y:S01]  /*9980*/  FADD.FTZ R248, R248, R71 ;  /* 0x00000047f8f87221 */ /* 0x000fe20000010000 */
[-C--:B------:R-:W-:Y:S01]  /*9990*/  FMUL.FTZ R68, R246, R70.reuse ;  /* 0x00000046f6447220 */ /* 0x080fe20000410000 */
[----:B------:R-:W-:-:S03]  /*99a0*/  FMUL.FTZ R71, R245, R70 ;  /* 0x00000046f5477220 */ /* 0x000fc60000410000 */
[-C--:B------:R-:W-:Y:S01]  /*99b0*/  FFMA.FTZ R245, R245, R69.reuse, -R68 ;  /* 0x00000045f5f57223 */ /* 0x080fe20000010844 */
[----:B------:R-:W-:-:S07]  /*99c0*/  FFMA.FTZ R246, R246, R69, R71 ;  /* 0x00000045f6f67223 */ /* 0x000fce0000010047 */
.L_x_7852:
[----:B------:R-:W-:Y:S05]  /*99d0*/  BSYNC.RECONVERGENT B0 ;  /* 0x0000000000007941 */ /* 0x000fea0003800200 */
.L_x_7851:
[----:B------:R-:W-:Y:S01]  /*99e0*/  UMOV UR17, 0xffffffff ;  /* 0xffffffff00117882 */ /* 0x000fe20000000000 */
[----:B------:R-:W-:Y:S02]  /*99f0*/  ISETP.GT.U32.AND P2, PT, R3, 0x17, PT ;  /* 0x000000170300780c */ /* 0x000fe40003f44070 */
[----:B------:R-:W-:Y:S11]  /*9a00*/  BRA.DIV UR17, `(.L_x_7853) ;  /* 0x0000006e11187947 */ /* 0x000ff6000b800000 */
[----:B0-----:R0:W0:Y:S04]  /*9a10*/  SHFL.DOWN PT, R69, R245, 0x8, 0x1f ;  /* 0x09001f00f5457f89 */ /* 0x00102800000e0000 */
[----:B------:R0:W0:Y:S04]  /*9a20*/  SHFL.DOWN PT, R70, R246, 0x8, 0x1f ;  /* 0x09001f00f6467f89 */ /* 0x00002800000e0000 */
[----:B---3--:R3:W0:Y:S04]  /*9a30*/  SHFL.DOWN PT, R123, R247, 0x8, 0x1f ;  /* 0x09001f00f77b7f89 */ /* 0x00862800000e0000 */
[----:B------:R3:W0:Y:S02]  /*9a40*/  SHFL.DOWN PT, R242, R248, 0x8, 0x1f ;  /* 0x09001f00f8f27f89 */ /* 0x00062400000e0000 */
.L_x_8003:
[----:B------:R-:W-:Y:S04]  /*9a50*/  BSSY.RECONVERGENT B0, `(.L_x_7854) ;  /* 0x000000c000007945 */ /* 0x000fe80003800200 */
[----:B------:R-:W-:Y:S05]  /*9a60*/  @P2 BRA `(.L_x_7855) ;  /* 0x0000000000282947 */ /* 0x000fea0003800000 */
[-C--:B0---4-:R-:W-:Y:S01]  /*9a70*/  FMUL.FTZ R68, R246, R242.reuse ;  /* 0x000000f2f6447220 */ /* 0x091fe20000410000 */
[----:B------:R-:W-:-:S03]  /*9a80*/  FMUL.FTZ R71, R245, R242 ;  /* 0x000000f2f5477220 */ /* 0x000fc60000410000 */
[-C--:B------:R-:W-:Y:S01]  /*9a90*/  FFMA.FTZ R68, R245, R123.reuse, -R68 ;  /* 0x0000007bf5447223 */ /* 0x080fe20000010844 */
[----:B------:R-:W-:-:S03]  /*9aa0*/  FFMA.FTZ R71, R246, R123, R71 ;  /* 0x0000007bf6477223 */ /* 0x000fc60000010047 */
[----:B-123--:R-:W-:Y:S01]  /*9ab0*/  FADD.FTZ R247, R247, R68 ;  /* 0x00000044f7f77221 */ /* 0x00efe20000010000 */
[----:B------:R-:W-:Y:S01]  /*9ac0*/  FADD.FTZ R248, R248, R71 ;  /* 0x00000047f8f87221 */ /* 0x000fe20000010000 */
[-C--:B------:R-:W-:Y:S01]  /*9ad0*/  FMUL.FTZ R68, R246, R70.reuse ;  /* 0x00000046f6447220 */ /* 0x080fe20000410000 */
[----:B------:R-:W-:-:S03]  /*9ae0*/  FMUL.FTZ R71, R245, R70 ;  /* 0x00000046f5477220 */ /* 0x000fc60000410000 */
[-C--:B------:R-:W-:Y:S01]  /*9af0*/  FFMA.FTZ R245, R245, R69.reuse, -R68 ;  /* 0x00000045f5f57223 */ /* 0x080fe20000010844 */
[----:B------:R-:W-:-:S07]  /*9b00*/  FFMA.FTZ R246, R246, R69, R71 ;  /* 0x00000045f6f67223 */ /* 0x000fce0000010047 */
.L_x_7855:
[----:B------:R-:W-:Y:S05]  /*9b10*/  BSYNC.RECONVERGENT B0 ;  /* 0x0000000000007941 */ /* 0x000fea0003800200 */
.L_x_7854:
[----:B------:R-:W-:Y:S01]  /*9b20*/  UMOV UR17, 0xffffffff ;  /* 0xffffffff00117882 */ /* 0x000fe20000000000 */
[----:B------:R-:W-:Y:S02]  /*9b30*/  ISETP.GT.U32.AND P2, PT, R3, 0xf, PT ;  /* 0x0000000f0300780c */ /* 0x000fe40003f44070 */
[----:B------:R-:W-:Y:S11]  /*9b40*/  BRA.DIV UR17, `(.L_x_7856) ;  /* 0x0000006e113c7947 */ /* 0x000ff6000b800000 */
[----:B0-----:R0:W0:Y:S04]  /*9b50*/  SHFL.DOWN PT, R69, R245, 0x10, 0x1f ;  /* 0x0a001f00f5457f89 */ /* 0x00102800000e0000 */
[----:B------:R0:W0:Y:S04]  /*9b60*/  SHFL.DOWN PT, R70, R246, 0x10, 0x1f ;  /* 0x0a001f00f6467f89 */ /* 0x00002800000e0000 */
[----:B------:R0:W0:Y:S04]  /*9b70*/  SHFL.DOWN PT, R123, R247, 0x10, 0x1f ;  /* 0x0a001f00f77b7f89 */ /* 0x00002800000e0000 */
[----:B------:R0:W0:Y:S02]  /*9b80*/  SHFL.DOWN PT, R242, R248, 0x10, 0x1f ;  /* 0x0a001f00f8f27f89 */ /* 0x00002400000e0000 */
.L_x_8009:
        /* <DEDUP_REMOVED lines=12> */
.L_x_7858:
[----:B------:R-:W-:Y:S05]  /*9c50*/  BSYNC.RECONVERGENT B0 ;  /* 0x0000000000007941 */ /* 0x000fea0003800200 */
.L_x_7857:
[----:B------:R-:W-:Y:S01]  /*9c60*/  UMOV UR17, 0xffffffff ;  /* 0xffffffff00117882 */ /* 0x000fe20000000000 */
[----:B------:R-:W-:Y:S02]  /*9c70*/  ISETP.NE.AND P2, PT, R197, 0x1f, PT ;  /* 0x0000001fc500780c */ /* 0x000fe40003f45270 */
[----:B------:R-:W-:Y:S11]  /*9c80*/  BRA.DIV UR17, `(.L_x_7859) ;  /* 0x0000006e11607947 */ /* 0x000ff6000b800000 */
[----:B0-----:R-:W0:Y:S04]  /*9c90*/  SHFL.IDX PT, R242, R246, RZ, 0x1f ;  /* 0x00001ffff6f27589 */ /* 0x001e2800000e0000 */
[----:B------:R-:W5:Y:S04]  /*9ca0*/  SHFL.IDX PT, R123, R245, RZ, 0x1f ;  /* 0x00001ffff57b7589 */ /* 0x000f6800000e0000 */
[----:B------:R-:W5:Y:S04]  /*9cb0*/  SHFL.IDX PT, R233, R247, RZ, 0x1f ;  /* 0x00001ffff7e97589 */ /* 0x000f6800000e0000 */
[----:B-1----:R-:W-:Y:S04]  /*9cc0*/  SHFL.DOWN PT, R245, R245, 0x1, 0x1f ;  /* 0x08201f00f5f57f89 */ /* 0x002fe800000e0000 */
[----:B--2---:R-:W-:Y:S04]  /*9cd0*/  SHFL.DOWN PT, R246, R246, 0x1, 0x1f ;  /* 0x08201f00f6f67f89 */ /* 0x004fe800000e0000 */
[----:B---3--:R-:W-:Y:S01]  /*9ce0*/  SHFL.DOWN PT, R247, R247, 0x1, 0x1f ;  /* 0x08201f00f7f77f89 */ /* 0x008fe200000e0000 */
[-C--:B0-----:R-:W-:Y:S01]  /*9cf0*/  FMUL.FTZ R69, R63, R242.reuse ;  /* 0x000000f23f457220 */ /* 0x081fe20000410000 */
[-C--:B----4-:R-:W-:Y:S01]  /*9d00*/  FMUL.FTZ R68, R60, R242.reuse ;  /* 0x000000f23c447220 */ /* 0x090fe20000410000 */
[----:B------:R-:W-:-:S02]  /*9d10*/  FMUL.FTZ R243, R61, R242 ;  /* 0x000000f23df37220 */ /* 0x000fc40000410000 */
[CC--:B-----5:R-:W-:Y:S01]  /*9d20*/  FFMA.FTZ R244, R62.reuse, R123.reuse, -R69 ;  /* 0x0000007b3ef47223 */ /* 0x0e0fe20000010845 */
[----:B------:R-:W-:Y:S01]  /*9d30*/  FMUL.FTZ R69, R62, R242 ;  /* 0x000000f23e457220 */ /* 0x000fe20000410000 */
[-C--:B------:R-:W-:Y:S01]  /*9d40*/  FFMA.FTZ R242, R61, R123.reuse, R68 ;  /* 0x0000007b3df27223 */ /* 0x080fe20000010044 */
[-C--:B------:R-:W-:Y:S01]  /*9d50*/  FFMA.FTZ R243, R60, R123.reuse, -R243 ;  /* 0x0000007b3cf37223 */ /* 0x080fe200000108f3 */
        /* <DEDUP_REMOVED lines=9> */
.L_x_8023:
[----:B------:R-:W-:Y:S04]  /*9df0*/  BSSY.RECONVERGENT B0, `(.L_x_7860) ;  /* 0x000000d000007945 */ /* 0x000fe80003800200 */
[----:B------:R-:W-:Y:S05]  /*9e00*/  @!P2 BRA `(.L_x_7861) ;  /* 0x00000000002ca947 */ /* 0x000fea0003800000 */
[CC--:B--2---:R-:W-:Y:S01]  /*9e10*/  FMUL.FTZ R68, R246.reuse, R61.reuse ;  /* 0x0000003df6447220 */ /* 0x0c4fe20000410000 */
[C---:B------:R-:W-:Y:S01]  /*9e20*/  FMUL.FTZ R61, R245.reuse, R61 ;  /* 0x0000003df53d7220 */ /* 0x040fe20000410000 */
[CC--:B----4-:R-:W-:Y:S01]  /*9e30*/  FMUL.FTZ R69, R246.reuse, R63.reuse ;  /* 0x0000003ff6457220 */ /* 0x0d0fe20000410000 */
[C---:B------:R-:W-:Y:S01]  /*9e40*/  FMUL.FTZ R63, R245.reuse, R63 ;  /* 0x0000003ff53f7220 */ /* 0x040fe20000410000 */
[CC--:B-1----:R-:W-:Y:S01]  /*9e50*/  FFMA.FTZ R68, R245.reuse, R60.reuse, -R68 ;  /* 0x0000003cf5447223 */ /* 0x0c2fe20000010844 */
[C---:B------:R-:W-:Y:S01]  /*9e60*/  FFMA.FTZ R61, R246.reuse, R60, R61 ;  /* 0x0000003cf63d7223 */ /* 0x040fe2000001003d */
[-C--:B---3--:R-:W-:Y:S01]  /*9e70*/  FFMA.FTZ R60, R245, R62.reuse, -R69 ;  /* 0x0000003ef53c7223 */ /* 0x088fe20000010845 */
[----:B------:R-:W-:-:S03]  /*9e80*/  FFMA.FTZ R63, R246, R62, R63 ;  /* 0x0000003ef63f7223 */ /* 0x000fc6000001003f */
[----:B------:R-:W-:Y:S01]  /*9e90*/  FADD.FTZ R62, R247, R60 ;  /* 0x0000003cf73e7221 */ /* 0x000fe20000010000 */
[----:B------:R-:W-:Y:S01]  /*9ea0*/  FADD.FTZ R63, R248, R63 ;  /* 0x0000003ff83f7221 */ /* 0x000fe20000010000 */
[----:B------:R-:W-:-:S07]  /*9eb0*/  MOV R60, R68 ;  /* 0x00000044003c7202 */ /* 0x000fce0000000f00 */
.L_x_7861:
[----:B------:R-:W-:Y:S05]  /*9ec0*/  BSYNC.RECONVERGENT B0 ;  /* 0x0000000000007941 */ /* 0x000fea0003800200 */
.L_x_7860:
[C---:B----4-:R-:W-:Y:S01]  /*9ed0*/  FMUL.FTZ R71, R65.reuse, R63 ;  /* 0x0000003f41477220 */ /* 0x050fe20000410000 */
[C---:B---3--:R-:W-:Y:S01]  /*9ee0*/  FMUL.FTZ R68, R65.reuse, R62 ;  /* 0x0000003e41447220 */ /* 0x048fe20000410000 */
[C---:B--2---:R-:W-:Y:S01]  /*9ef0*/  FMUL.FTZ R69, R65.reuse, R61 ;  /* 0x0000003d41457220 */ /* 0x044fe20000410000 */
[----:B-1----:R-:W-:Y:S01]  /*9f00*/  FMUL.FTZ R70, R65, R60 ;  /* 0x0000003c41467220 */ /* 0x002fe20000410000 */
        /* <DEDUP_REMOVED lines=12> */
.L_x_7843:
[----:B------:R-:W-:Y:S05]  /*9fd0*/  WARPSYNC.ALL ;  /* 0x0000000000007948 */ /* 0x000fea0003800000 */
[----:B------:R-:W-:Y:S01]  /*9fe0*/  ISETP.NE.AND P0, PT, R197, RZ, PT ;  /* 0x000000ffc500720c */ /* 0x000fe20003f05270 */
[----:B------:R-:W-:Y:S01]  /*9ff0*/  BAR.SYNC.DEFER_BLOCKING 0x0 ;  /* 0x0000000000007b1d */ /* 0x000fe20000010000 */
[----:B------:R-:W-:Y:S01]  /*a000*/  MOV R65, UR44 ;  /* 0x0000002c00417c02 */ /* 0x000fe20008000f00 */
        /* <DEDUP_REMOVED lines=10> */
[----:B-1----:R-:W-:-:S04]  /*a0b0*/  LOP3.LUT R60, R197, UR17, RZ, 0xfc, !PT ;  /* 0x00000011c53c7c12 */ /* 0x002fc8000f8efcff */
[----:B------:R-:W-:Y:S01]  /*a0c0*/  MOV R61, UR29 ;  /* 0x0000001d003d7c02 */ /* 0x000fe20008000f00 */
[----:B------:R-:W-:Y:S02]  /*a0d0*/  UMOV UR29, UR14 ;  /* 0x0000000e001d7c82 */ /* 0x000fe40008000000 */
[----:B------:R-:W-:Y:S01]  /*a0e0*/  IMAD.WIDE.U32 R62, R65, UR8, R60 ;  /* 0x00000008413e7c25 */ /* 0x000fe2000f8e003c */
[----:B------:R-:W-:Y:S02]  /*a0f0*/  MOV R65, UR45 ;  /* 0x0000002d00417c02 */ /* 0x000fe40008000f00 */
[----:B------:R-:W-:-:S03]  /*a100*/  LEA R64, P2, R62, UR10, 0x2 ;  /* 0x0000000a3e407c11 */ /* 0x000fc6000f8410ff */
[----:B------:R-:W-:Y:S02]  /*a110*/  IMAD R65, R65, UR8, R63 ;  /* 0x0000000841417c24 */ /* 0x000fe4000f8e023f */
[----:B------:R-:W-:-:S03]  /*a120*/  FMUL.FTZ R63, R49, R77 ;  /* 0x0000004d313f7220 */ /* 0x000fc60000410000 */
[----:B------:R-:W-:Y:S01]  /*a130*/  LEA.HI.X R65, R62, UR11, R65, 0x2, P2 ;  /* 0x0000000b3e417c11 */ /* 0x000fe200090f1441 */
[-C--:B0-----:R-:W-:Y:S01]  /*a140*/  FMUL.FTZ R61, R67, R115.reuse ;  /* 0x00000073433d7220 */ /* 0x081fe20000410000 */
[C---:B------:R-:W-:Y:S01]  /*a150*/  FMUL.FTZ R68, R66.reuse, R115 ;  /* 0x0000007342447220 */ /* 0x040fe20000410000 */
[----:B------:R-:W-:Y:S02]  /*a160*/  FMUL.FTZ R115, R43, R59 ;  /* 0x0000003b2b737220 */ /* 0x000fe40000410000 */
[----:B------:R-:W-:Y:S01]  /*a170*/  FFMA.FTZ R62, R66, R114, R61 ;  /* 0x00000072423e7223 */ /* 0x000fe2000001003d */
[C---:B------:R-:W-:Y:S01]  /*a180*/  FFMA.FTZ R61, R0.reuse, R200, RZ ;  /* 0x000000c8003d7223 */ /* 0x040fe200000100ff */
[----:B------:R-:W-:Y:S01]  /*a190*/  FFMA.FTZ R67, R67, R114, -R68 ;  /* 0x0000007243437223 */ /* 0x000fe20000010844 */
[----:B------:R-:W-:Y:S01]  /*a1a0*/  FFMA.FTZ R68, R0, -R199, RZ ;  /* 0x800000c700447223 */ /* 0x000fe200000100ff */
[----:B------:R-:W-:Y:S01]  /*a1b0*/  FADD.FTZ R62, R185, R62 ;  /* 0x0000003eb93e7221 */ /* 0x000fe20000010000 */
[C---:B------:R-:W-:Y:S01]  /*a1c0*/  FFMA.FTZ R70, R18.reuse, R202, R61 ;  /* 0x000000ca12467223 */ /* 0x040fe2000001003d */
[----:B------:R-:W-:Y:S01]  /*a1d0*/  FFMA.FTZ R202, -R119, R63, R202 ;  /* 0x0000003f77ca7223 */ /* 0x000fe200000101ca */
[----:B------:R-:W-:Y:S01]  /*a1e0*/  FFMA.FTZ R114, R18, -R201, R68 ;  /* 0x800000c912727223 */ /* 0x000fe20000010044 */
[----:B------:R-:W-:Y:S01]  /*a1f0*/  FFMA.FTZ R201, R118, -R63, R201 ;  /* 0x8000003f76c97223 */ /* 0x000fe200000100c9 */
[C---:B------:R-:W-:Y:S01]  /*a200*/  FFMA.FTZ R61, R17.reuse, R204, R70 ;  /* 0x000000cc113d7223 */ /* 0x040fe20000010046 */
[----:B------:R-:W-:Y:S01]  /*a210*/  FMUL.FTZ R63, R46, R74 ;  /* 0x0000004a2e3f7220 */ /* 0x000fe20000410000 */
[----:B------:R-:W-:Y:S01]  /*a220*/  FADD.FTZ R196, R196, R67 ;  /* 0x00000043c4c47221 */ /* 0x000fe20000010000 */
[----:B------:R-:W-:Y:S01]  /*a230*/  FMUL.FTZ R68, R48, R76 ;  /* 0x0000004c30447220 */ /* 0x000fe20000410000 */
[----:B------:R-:W-:Y:S01]  /*a240*/  FFMA.FTZ R70, R16, R206, R61 ;  /* 0x000000ce10467223 */ /* 0x000fe2000001003d */
[----:B------:R-:W-:Y:S01]  /*a250*/  FFMA.FTZ R114, R17, -R203, R114 ;  /* 0x800000cb11727223 */ /* 0x000fe20000010072 */
[----:B------:R-:W-:Y:S01]  /*a260*/  FMUL.FTZ R66, R50, R78 ;  /* 0x0000004e32427220 */ /* 0x000fe20000410000 */
[----:B------:R-:W-:Y:S01]  /*a270*/  FFMA.FTZ R204, -R117, R68, R204 ;  /* 0x0000004475cc7223 */ /* 0x000fe200000101cc */
[----:B------:R-:W-:Y:S01]  /*a280*/  FFMA.FTZ R61, R15, R208, R70 ;  /* 0x000000d00f3d7223 */ /* 0x000fe20000010046 */
[-C--:B------:R-:W-:Y:S01]  /*a290*/  FFMA.FTZ R208, -R111, R63.reuse, R208 ;  /* 0x0000003f6fd07223 */ /* 0x080fe200000101d0 */
[----:B------:R-:W-:Y:S01]  /*a2a0*/  FFMA.FTZ R70, R110, -R63, R207 ;  /* 0x8000003f6e467223 */ /* 0x000fe200000100cf */
[----:B------:R-:W-:Y:S01]  /*a2b0*/  FMUL.FTZ R63, R42, R58 ;  /* 0x0000003a2a3f7220 */ /* 0x000fe20000410000 */
[----:B------:R-:W-:Y:S01]  /*a2c0*/  FFMA.FTZ R122, R14, R210, R61 ;  /* 0x000000d20e7a7223 */ /* 0x000fe2000001003d */
[----:B------:R-:W-:Y:S01]  /*a2d0*/  FFMA.FTZ R68, R116, -R68, R203 ;  /* 0x8000004474447223 */ /* 0x000fe200000100cb */
[----:B------:R-:W-:Y:S01]  /*a2e0*/  FMUL.FTZ R203, R35, R51 ;  /* 0x0000003323cb7220 */ /* 0x000fe20000410000 */
[----:B------:R-:W-:Y:S01]  /*a2f0*/  FFMA.FTZ R200, -R121, R66, R200 ;  /* 0x0000004279c87223 */ /* 0x000fe200000101c8 */
[----:B------:R-:W-:Y:S01]  /*a300*/  FFMA.FTZ R61, R13, R212, R122 ;  /* 0x000000d40d3d7223 */ /* 0x000fe2000001007a */
[----:B------:R-:W-:Y:S01]  /*a310*/  FFMA.FTZ R66, R120, -R66, R199 ;  /* 0x8000004278427223 */ /* 0x000fe200000100c7 */
[----:B------:R-:W-:Y:S01]  /*a320*/  FMUL.FTZ R199, R36, R52 ;  /* 0x0000003424c77220 */ /* 0x000fe20000410000 */
[-C--:B------:R-:W-:Y:S01]  /*a330*/  FFMA.FTZ R206, -R113, R69.reuse, R206 ;  /* 0x0000004571ce7223 */ /* 0x080fe200000101ce */
        /* <DEDUP_REMOVED lines=8> */
[----:B------:R-:W-:Y:S01]  /*a3c0*/  FFMA.FTZ R242, R10, R218, R61 ;  /* 0x000000da0af27223 */ /* 0x000fe2000001003d */
[----:B------:R-:W-:Y:S01]  /*a3d0*/  FFMA.FTZ R114, R15, -R207, R114 ;  /* 0x800000cf0f727223 */ /* 0x000fe20000010072 */
[-C--:B------:R-:W-:Y:S01]  /*a3e0*/  FFMA.FTZ R218, -R101, R123.reuse, R218 ;  /* 0x0000007b65da7223 */ /* 0x080fe200000101da */
[----:B------:R-:W-:Y:S01]  /*a3f0*/  FFMA.FTZ R123, R100, -R123, R217 ;  /* 0x8000007b647b7223 */ /* 0x000fe200000100d9 */
[----:B------:R-:W-:Y:S01]  /*a400*/  FFMA.FTZ R61, R9, R220, R242 ;  /* 0x000000dc093d7223 */ /* 0x000fe200000100f2 */
[----:B------:R-:W-:Y:S01]  /*a410*/  FMUL.FTZ R242, R140, R62 ;  /* 0x0000003e8cf27220 */ /* 0x000fe20000410000 */
[----:B------:R-:W-:Y:S01]  /*a420*/  FFMA.FTZ R198, R14, -R209, R114 ;  /* 0x800000d10ec67223 */ /* 0x000fe20000010072 */
[----:B------:R-:W-:Y:S01]  /*a430*/  FFMA.FTZ R115, R104, -R115, R213 ;  /* 0x8000007368737223 */ /* 0x000fe200000100d5 */
[----:B------:R-:W-:Y:S01]  /*a440*/  FFMA.FTZ R246, R8, R222, R61 ;  /* 0x000000de08f67223 */ /* 0x000fe2000001003d */
[-C--:B------:R-:W-:Y:S01]  /*a450*/  FFMA.FTZ R222, -R195, R63.reuse, R222 ;  /* 0x0000003fc3de7223 */ /* 0x080fe200000101de */
[----:B------:R-:W-:Y:S01]  /*a460*/  FFMA.FTZ R61, R194, -R63, R221 ;  /* 0x8000003fc23d7223 */ /* 0x000fe200000100dd */
[-C--:B------:R-:W-:Y:S01]  /*a470*/  FMUL.FTZ R63, R140, R196.reuse ;  /* 0x000000c48c3f7220 */ /* 0x080fe20000410000 */
[----:B------:R-:W-:Y:S01]  /*a480*/  FFMA.FTZ R67, R141, R196, -R242 ;  /* 0x000000c48d437223 */ /* 0x000fe200000108f2 */
[----:B------:R-:W-:Y:S01]  /*a490*/  FFMA.FTZ R185, R7, R224, R246 ;  /* 0x000000e007b97223 */ /* 0x000fe200000100f6 */
[----:B------:R-:W-:Y:S01]  /*a4a0*/  FFMA.FTZ R198, R13, -R211, R198 ;  /* 0x800000d30dc67223 */ /* 0x000fe200000100c6 */
[----:B------:R-:W-:Y:S01]  /*a4b0*/  FFMA.FTZ R140, R141, R62, R63 ;  /* 0x0000003e8d8c7223 */ /* 0x000fe2000001003f */
[----:B------:R-:W-:Y:S01]  /*a4c0*/  FADD.FTZ R63, R170, R67 ;  /* 0x00000043aa3f7221 */ /* 0x000fe20000010000 */
[----:B------:R-:W-:Y:S01]  /*a4d0*/  FFMA.FTZ R242, R6, R226, R185 ;  /* 0x000000e206f27223 */ /* 0x000fe200000100b9 */
[----:B------:R-:W-:Y:S01]  /*a4e0*/  FMUL.FTZ R185, R186, R196 ;  /* 0x000000c4bab97220 */ /* 0x000fe20000410000 */
[----:B------:R-:W-:Y:S01]  /*a4f0*/  FADD.FTZ R125, R125, R140 ;  /* 0x0000008c7d7d7221 */ /* 0x000fe20000010000 */
[----:B------:R-:W-:Y:S01]  /*a500*/  FMUL.FTZ R140, R142, R63 ;  /* 0x0000003f8e8c7220 */ /* 0x000fe20000410000 */
[----:B------:R-:W-:Y:S01]  /*a510*/  FMUL.FTZ R67, R38, R54 ;  /* 0x0000003626437220 */ /* 0x000fe20000410000 */
[----:B------:R-:W-:Y:S01]  /*a520*/  FFMA.FTZ R198, R12, -R213, R198 ;  /* 0x800000d50cc67223 */ /* 0x000fe200000100c6 */
[-C--:B------:R-:W-:Y:S01]  /*a530*/  FMUL.FTZ R142, R142, R125.reuse ;  /* 0x0000007d8e8e7220 */ /* 0x080fe20000410000 */
[----:B------:R-:W-:Y:S01]  /*a540*/  FFMA.FTZ R141, R143, R125, R140 ;  /* 0x0000007d8f8d7223 */ /* 0x000fe2000001008c */
[----:B------:R-:W-:Y:S01]  /*a550*/  FMUL.FTZ R140, R37, R53 ;  /* 0x00000035258c7220 */ /* 0x000fe20000410000 */
[----:B------:R-:W-:Y:S01]  /*a560*/  FFMA.FTZ R224, -R193, R67, R224 ;  /* 0x00000043c1e07223 */ /* 0x000fe200000101e0 */
[----:B------:R-:W-:Y:S01]  /*a570*/  FFMA.FTZ R142, R143, R63, -R142 ;  /* 0x0000003f8f8e7223 */ /* 0x000fe2000001088e */
[----:B------:R-:W-:Y:S01]  /*a580*/  FADD.FTZ R126, R126, R141 ;  /* 0x0000008d7e7e7221 */ /* 0x000fe20000010000 */
[----:B------:R-:W-:Y:S01]  /*a590*/  FFMA.FTZ R141, R5, R228, R242 ;  /* 0x000000e4058d7223 */ /* 0x000fe200000100f2 */
[----:B------:R-:W-:Y:S01]  /*a5a0*/  FMUL.FTZ R242, R35, R196 ;  /* 0x000000c423f27220 */ /* 0x000fe20000410000 */
[----:B------:R-:W-:Y:S01]  /*a5b0*/  FADD.FTZ R171, R171, R142 ;  /* 0x0000008eabab7221 */ /* 0x000fe20000010000 */
[----:B------:R-:W-:Y:S01]  /*a5c0*/  FMUL.FTZ R170, R144, R126 ;  /* 0x0000007e90aa7220 */ /* 0x000fe20000410000 */
[-C--:B------:R-:W-:Y:S01]  /*a5d0*/  FFMA.FTZ R228, -R189, R199.reuse, R228 ;  /* 0x000000c7bde47223 */ /* 0x080fe200000101e4 */
[----:B------:R-:W-:Y:S01]  /*a5e0*/  FFMA.FTZ R199, R188, -R199, R227 ;  /* 0x800000c7bcc77223 */ /* 0x000fe200000100e3 */
[-C--:B------:R-:W-:Y:S01]  /*a5f0*/  FMUL.FTZ R142, R144, R171.reuse ;  /* 0x000000ab908e7220 */ /* 0x080fe20000410000 */
[----:B------:R-:W-:Y:S01]  /*a600*/  FFMA.FTZ R143, R145, R171, -R170 ;  /* 0x000000ab918f7223 */ /* 0x000fe200000108aa */
[----:B------:R-:W-:Y:S01]  /*a610*/  FMUL.FTZ R188, R188, R63 ;  /* 0x0000003fbcbc7220 */ /* 0x000fe20000410000 */
[----:B------:R-:W-:Y:S01]  /*a620*/  FFMA.FTZ R226, -R191, R140, R226 ;  /* 0x0000008cbfe27223 */ /* 0x000fe200000101e2 */
[----:B------:R-:W-:Y:S01]  /*a630*/  FFMA.FTZ R144, R145, R126, R142 ;  /* 0x0000007e91907223 */ /* 0x000fe2000001008e */
[----:B------:R-:W-:Y:S01]  /*a640*/  FADD.FTZ R143, R172, R143 ;  /* 0x0000008fac8f7221 */ /* 0x000fe20000010000 */
[----:B------:R-:W-:Y:S01]  /*a650*/  FFMA.FTZ R172, R186, -R203, R229 ;  /* 0x800000cbbaac7223 */ /* 0x000fe200000100e5 */
[----:B------:R-:W-:Y:S01]  /*a660*/  FFMA.FTZ R140, R190, -R140, R225 ;  /* 0x8000008cbe8c7223 */ /* 0x000fe200000100e1 */
[----:B------:R-:W-:Y:S01]  /*a670*/  FADD.FTZ R145, R127, R144 ;  /* 0x000000907f917221 */ /* 0x000fe20000010000 */
[C---:B------:R-:W-:Y:S01]  /*a680*/  FMUL.FTZ R170, R146.reuse, R143 ;  /* 0x0000008f92aa7220 */ /* 0x040fe20000410000 */
[C---:B------:R-:W-:Y:S01]  /*a690*/  FFMA.FTZ R127, -R187.reuse, R203, R230 ;  /* 0x000000cbbb7f7223 */ /* 0x040fe200000101e6 */
[----:B------:R-:W-:Y:S01]  /*a6a0*/  FFMA.FTZ R144, R187, R62, R185 ;  /* 0x0000003ebb907223 */ /* 0x000fe200000100b9 */
[-C--:B------:R-:W-:Y:S01]  /*a6b0*/  FMUL.FTZ R146, R146, R145.reuse ;  /* 0x0000009192927220 */ /* 0x080fe20000410000 */
[C---:B------:R-:W-:Y:S01]  /*a6c0*/  FFMA.FTZ R187, R147.reuse, R145, R170 ;  /* 0x0000009193bb7223 */ /* 0x040fe200000100aa */
[----:B------:R-:W-:Y:S01]  /*a6d0*/  FMUL.FTZ R185, R62, UR18 ;  /* 0x000000123eb97c20 */ /* 0x000fe20008410000 */
[----:B------:R-:W-:Y:S01]  /*a6e0*/  MOV R170, UR16 ;  /* 0x0000001000aa7c02 */ /* 0x000fe20008000f00 */
[----:B------:R-:W-:Y:S01]  /*a6f0*/  FFMA.FTZ R186, R147, R143, -R146 ;  /* 0x0000008f93ba7223 */ /* 0x000fe20000010892 */
[C---:B------:R-:W-:Y:S01]  /*a700*/  FMUL.FTZ R147, R196.reuse, UR18 ;  /* 0x00000012c4937c20 */ /* 0x040fe20008410000 */
[----:B------:R-:W-:Y:S01]  /*a710*/  FFMA.FTZ R203, R196, UR19, -R185 ;  /* 0x00000013c4cb7c23 */ /* 0x000fe200080108b9 */
[----:B------:R-:W-:Y:S01]  /*a720*/  FMUL.FTZ R196, R172, R242 ;  /* 0x000000f2acc47220 */ /* 0x000fe20000410000 */
[----:B------:R-:W-:-:S02]  /*a730*/  IMAD R185, R197, 0x84, R170 ;  /* 0x00000084c5b97824 */ /* 0x000fc400078e02aa */
[----:B------:R-:W-:Y:S01]  /*a740*/  FFMA.FTZ R146, R62, UR19, R147 ;  /* 0x000000133e927c23 */ /* 0x000fe20008010093 */
[----:B------:R-:W-:Y:S01]  /*a750*/  FMUL.FTZ R62, R35, R62 ;  /* 0x0000003e233e7220 */ /* 0x000fe20000410000 */
[----:B------:R-:W-:Y:S01]  /*a760*/  FADD.FTZ R173, R173, R186 ;  /* 0x000000baadad7221 */ /* 0x000fe20000010000 */
[----:B------:R-:W-:Y:S01]  /*a770*/  FMUL.FTZ R170, R172, R203 ;  /* 0x000000cbacaa7220 */ /* 0x000fe20000410000 */
[----:B------:R-:W-:Y:S01]  /*a780*/  FADD.FTZ R128, R128, R187 ;  /* 0x000000bb80807221 */ /* 0x000fe20000010000 */
[-C--:B------:R-:W-:Y:S01]  /*a790*/  FMUL.FTZ R147, R172, R62.reuse ;  /* 0x0000003eac937220 */ /* 0x080fe20000410000 */
[-C--:B------:R-:W-:Y:S01]  /*a7a0*/  FFMA.FTZ R172, R127, R62.reuse, R196 ;  /* 0x0000003e7fac7223 */ /* 0x080fe200000100c4 */
[----:B------:R-:W-:Y:S01]  /*a7b0*/  FMUL.FTZ R196, R51, R62 ;  /* 0x0000003e33c47220 */ /* 0x000fe20000410000 */
[C---:B------:R-:W-:Y:S01]  /*a7c0*/  FMUL.FTZ R62, R148.reuse, R173 ;  /* 0x000000ad943e7220 */ /* 0x040fe20000410000 */
[-C--:B------:R-:W-:Y:S01]  /*a7d0*/  FMUL.FTZ R148, R148, R128.reuse ;  /* 0x0000008094947220 */ /* 0x080fe20000410000 */
[----:B------:R-:W-:Y:S01]  /*a7e0*/  FMUL.FTZ R186, R125, UR18 ;  /* 0x000000127dba7c20 */ /* 0x000fe20008410000 */
[----:B------:R-:W-:Y:S01]  /*a7f0*/  FMUL.FTZ R203, R36, R63 ;  /* 0x0000003f24cb7220 */ /* 0x000fe20000410000 */
[C---:B------:R-:W-:Y:S01]  /*a800*/  FFMA.FTZ R62, R149.reuse, R128, R62 ;  /* 0x00000080953e7223 */ /* 0x040fe2000001003e */
[----:B------:R-:W-:Y:S01]  /*a810*/  FFMA.FTZ R187, R149, R173, -R148 ;  /* 0x000000ad95bb7223 */ /* 0x000fe20000010894 */
[----:B------:R-:W-:Y:S01]  /*a820*/  FFMA.FTZ R186, R63, UR19, -R186 ;  /* 0x000000133fba7c23 */ /* 0x000fe200080108ba */
[-C--:B------:R-:W-:Y:S01]  /*a830*/  FFMA.FTZ R189, R189, R125.reuse, R188 ;  /* 0x0000007dbdbd7223 */ /* 0x080fe200000100bc */
[----:B------:R-:W-:Y:S01]  /*a840*/  FADD.FTZ R129, R129, R62 ;  /* 0x0000003e81817221 */ /* 0x000fe20000010000 */
[----:B------:R-:W-:Y:S01]  /*a850*/  FMUL.FTZ R62, R63, UR18 ;  /* 0x000000123f3e7c20 */ /* 0x000fe20008410000 */
[----:B------:R-:W-:Y:S01]  /*a860*/  FADD.FTZ R187, R174, R187 ;  /* 0x000000bbaebb7221 */ /* 0x000fe20000010000 */
[----:B------:R-:W-:Y:S01]  /*a870*/  FMUL.FTZ R63, R36, R125 ;  /* 0x0000007d243f7220 */ /* 0x000fe20000410000 */
[----:B------:R-:W-:Y:S01]  /*a880*/  FMUL.FTZ R205, R199, R203 ;  /* 0x000000cbc7cd7220 */ /* 0x000fe20000410000 */
[----:B------:R-:W-:Y:S01]  /*a890*/  FFMA.FTZ R149, R125, UR19, R62 ;  /* 0x000000137d957c23 */ /* 0x000fe2000801003e */
[C---:B------:R-:W-:Y:S01]  /*a8a0*/  FMUL.FTZ R62, R150.reuse, R129 ;  /* 0x00000081963e7220 */ /* 0x040fe20000410000 */
[----:B------:R-:W-:Y:S01]  /*a8b0*/  FMUL.FTZ R150, R150, R187 ;  /* 0x000000bb96967220 */ /* 0x000fe20000410000 */
[----:B------:R-:W-:Y:S01]  /*a8c0*/  FMUL.FTZ R125, R199, R186 ;  /* 0x000000bac77d7220 */ /* 0x000fe20000410000 */
[----:B------:R-:W-:Y:S01]  /*a8d0*/  FMUL.FTZ R190, R190, R171 ;  /* 0x000000abbebe7220 */ /* 0x000fe20000410000 */
[C---:B------:R-:W-:Y:S01]  /*a8e0*/  FFMA.FTZ R148, R151.reuse, R187, -R62 ;  /* 0x000000bb97947223 */ /* 0x040fe2000001083e */
[----:B------:R-:W-:Y:S01]  /*a8f0*/  FFMA.FTZ R151, R151, R129, R150 ;  /* 0x0000008197977223 */ /* 0x000fe20000010096 */
[-C--:B------:R-:W-:Y:S01]  /*a900*/  FMUL.FTZ R199, R199, R63.reuse ;  /* 0x0000003fc7c77220 */ /* 0x080fe20000410000 */
[----:B------:R-:W-:Y:S01]  /*a910*/  FMUL.FTZ R174, R126, UR18 ;  /* 0x000000127eae7c20 */ /* 0x000fe20008410000 */
[----:B------:R-:W-:Y:S01]  /*a920*/  FADD.FTZ R175, R175, R148 ;  /* 0x00000094afaf7221 */ /* 0x000fe20000010000 */
[----:B------:R-:W-:Y:S01]  /*a930*/  FADD.FTZ R130, R130, R151 ;  /* 0x0000009782827221 */ /* 0x000fe20000010000 */
[----:B------:R-:W-:Y:S01]  /*a940*/  FMUL.FTZ R151, R171, UR18 ;  /* 0x00000012ab977c20 */ /* 0x000fe20008410000 */
[----:B------:R-:W-:Y:S01]  /*a950*/  FFMA.FTZ R62, R228, R63, R205 ;  /* 0x0000003fe43e7223 */ /* 0x000fe200000100cd */
[C---:B------:R-:W-:Y:S01]  /*a960*/  FMUL.FTZ R148, R152.reuse, R175 ;  /* 0x000000af98947220 */ /* 0x040fe20000410000 */
[-C--:B------:R-:W-:Y:S01]  /*a970*/  FMUL.FTZ R152, R152, R130.reuse ;  /* 0x0000008298987220 */ /* 0x080fe20000410000 */
[----:B------:R-:W-:Y:S01]  /*a980*/  FMUL.FTZ R186, R52, R63 ;  /* 0x0000003f34ba7220 */ /* 0x000fe20000410000 */
[----:B------:R-:W-:Y:S01]  /*a990*/  FFMA.FTZ R63, R228, R203, -R199 ;  /* 0x000000cbe43f7223 */ /* 0x000fe200000108c7 */
[C---:B------:R-:W-:Y:S01]  /*a9a0*/  FFMA.FTZ R150, R153.reuse, R130, R148 ;  /* 0x0000008299967223 */ /* 0x040fe20000010094 */
[----:B------:R-:W-:Y:S01]  /*a9b0*/  FFMA.FTZ R153, R153, R175, -R152 ;  /* 0x000000af99997223 */ /* 0x000fe20000010898 */
[-C--:B------:R-:W-:Y:S01]  /*a9c0*/  FFMA.FTZ R148, R191, R126.reuse, R190 ;  /* 0x0000007ebf947223 */ /* 0x080fe200000100be */
[----:B------:R-:W-:Y:S01]  /*a9d0*/  FMUL.FTZ R188, R52, R203 ;  /* 0x000000cb34bc7220 */ /* 0x000fe20000410000 */
[----:B------:R-:W-:Y:S01]  /*a9e0*/  FADD.FTZ R131, R131, R150 ;  /* 0x0000009683837221 */ /* 0x000fe20000010000 */
[----:B------:R-:W-:Y:S01]  /*a9f0*/  FADD.FTZ R153, R176, R153 ;  /* 0x00000099b0997221 */ /* 0x000fe20000010000 */
[----:B------:R-:W-:Y:S01]  /*aa00*/  FFMA.FTZ R191, R171, UR19, -R174 ;  /* 0x00000013abbf7c23 */ /* 0x000fe200080108ae */
[C---:B------:R-:W-:Y:S01]  /*aa10*/  FMUL.FTZ R203, R37.reuse, R171 ;  /* 0x000000ab25cb7220 */ /* 0x040fe20000410000 */
[----:B------:R-:W-:Y:S01]  /*aa20*/  FFMA.FTZ R151, R126, UR19, R151 ;  /* 0x000000137e977c23 */ /* 0x000fe20008010097 */
[----:B------:R-:W-:Y:S01]  /*aa30*/  FMUL.FTZ R199, R37, R126 ;  /* 0x0000007e25c77220 */ /* 0x000fe20000410000 */
[C---:B------:R-:W-:Y:S01]  /*aa40*/  FMUL.FTZ R126, R154.reuse, R131 ;  /* 0x000000839a7e7220 */ /* 0x040fe20000410000 */
[----:B------:R-:W-:Y:S01]  /*aa50*/  FMUL.FTZ R154, R154, R153 ;  /* 0x000000999a9a7220 */ /* 0x000fe20000410000 */
[C---:B------:R-:W-:Y:S01]  /*aa60*/  FMUL.FTZ R171, R140.reuse, R191 ;  /* 0x000000bf8cab7220 */ /* 0x040fe20000410000 */
[C---:B------:R-:W-:Y:S01]  /*aa70*/  FMUL.FTZ R205, R140.reuse, R203 ;  /* 0x000000cb8ccd7220 */ /* 0x040fe20000410000 */
[----:B------:R-:W-:Y:S01]  /*aa80*/  FMUL.FTZ R191, R140, R199 ;  /* 0x000000c78cbf7220 */ /* 0x000fe20000410000 */
[C---:B------:R-:W-:Y:S01]  /*aa90*/  FFMA.FTZ R140, R155.reuse, R153, -R126 ;  /* 0x000000999b8c7223 */ /* 0x040fe2000001087e */
[----:B------:R-:W-:Y:S01]  /*aaa0*/  FFMA.FTZ R155, R155, R131, R154 ;  /* 0x000000839b9b7223 */ /* 0x000fe2000001009a */
[----:B------:R-:W-:Y:S01]  /*aab0*/  FFMA.FTZ R67, R192, -R67, R223 ;  /* 0x80000043c0437223 */ /* 0x000fe200000100df */
[----:B------:R-:W-:Y:S01]  /*aac0*/  FMUL.FTZ R154, R145, UR18 ;  /* 0x00000012919a7c20 */ /* 0x000fe20008410000 */
[----:B------:R-:W-:Y:S01]  /*aad0*/  FADD.FTZ R177, R177, R140 ;  /* 0x0000008cb1b17221 */ /* 0x000fe20000010000 */
[----:B------:R-:W-:Y:S01]  /*aae0*/  FADD.FTZ R132, R132, R155 ;  /* 0x0000009b84847221 */ /* 0x000fe20000010000 */
[----:B------:R-:W-:Y:S01]  /*aaf0*/  FMUL.FTZ R192, R192, R143 ;  /* 0x0000008fc0c07220 */ /* 0x000fe20000410000 */
[----:B------:R-:W-:Y:S01]  /*ab00*/  FMUL.FTZ R152, R143, UR18 ;  /* 0x000000128f987c20 */ /* 0x000fe20008410000 */
[C---:B------:R-:W-:Y:S01]  /*ab10*/  FMUL.FTZ R150, R156.reuse, R177 ;  /* 0x000000b19c967220 */ /* 0x040fe20000410000 */
[-C--:B------:R-:W-:Y:S01]  /*ab20*/  FMUL.FTZ R156, R156, R132.reuse ;  /* 0x000000849c9c7220 */ /* 0x080fe20000410000 */
[CC--:B------:R-:W-:Y:S01]  /*ab30*/  FFMA.FTZ R126, R226.reuse, R199.reuse, R205 ;  /* 0x000000c7e27e7223 */ /* 0x0c0fe200000100cd */
[----:B------:R-:W-:Y:S01]  /*ab40*/  FMUL.FTZ R174, R53, R199 ;  /* 0x000000c735ae7220 */ /* 0x000fe20000410000 */
[C---:B------:R-:W-:Y:S01]  /*ab50*/  FFMA.FTZ R150, R157.reuse, R132, R150 ;  /* 0x000000849d967223 */ /* 0x040fe20000010096 */
[----:B------:R-:W-:Y:S01]  /*ab60*/  FFMA.FTZ R157, R157, R177, -R156 ;  /* 0x000000b19d9d7223 */ /* 0x000fe2000001089c */
[----:B------:R-:W-:Y:S01]  /*ab70*/  FFMA.FTZ R140, R226, R203, -R191 ;  /* 0x000000cbe28c7223 */ /* 0x000fe200000108bf */
[----:B------:R-:W-:Y:S01]  /*ab80*/  FFMA.FTZ R154, R143, UR19, -R154 ;  /* 0x000000138f9a7c23 */ /* 0x000fe2000801089a */
[C---:B------:R-:W-:Y:S01]  /*ab90*/  FMUL.FTZ R199, R38.reuse, R143 ;  /* 0x0000008f26c77220 */ /* 0x040fe20000410000 */
[-C--:B------:R-:W-:Y:S01]  /*aba0*/  FFMA.FTZ R193, R193, R145.reuse, R192 ;  /* 0x00000091c1c17223 */ /* 0x080fe200000100c0 */
[----:B------:R-:W-:Y:S01]  /*abb0*/  FFMA.FTZ R143, R145, UR19, R152 ;  /* 0x00000013918f7c23 */ /* 0x000fe20008010098 */
[----:B------:R-:W-:Y:S01]  /*abc0*/  FMUL.FTZ R191, R38, R145 ;  /* 0x0000009126bf7220 */ /* 0x000fe20000410000 */
[----:B------:R-:W-:Y:S01]  /*abd0*/  FADD.FTZ R145, R178, R157 ;  /* 0x0000009db2917221 */ /* 0x000fe20000010000 */
[----:B------:R-:W-:Y:S01]  /*abe0*/  FADD.FTZ R133, R133, R150 ;  /* 0x0000009685857221 */ /* 0x000fe20000010000 */
[----:B------:R-:W-:Y:S01]  /*abf0*/  FMUL.FTZ R157, R67, R199 ;  /* 0x000000c7439d7220 */ /* 0x000fe20000410000 */
[----:B------:R-:W-:Y:S01]  /*ac00*/  FMUL.FTZ R176, R53, R203 ;  /* 0x000000cb35b07220 */ /* 0x000fe20000410000 */
[C---:B------:R-:W-:Y:S01]  /*ac10*/  FMUL.FTZ R150, R158.reuse, R145 ;  /* 0x000000919e967220 */ /* 0x040fe20000410000 */
[----:B------:R-:W-:Y:S01]  /*ac20*/  FMUL.FTZ R158, R158, R133 ;  /* 0x000000859e9e7220 */ /* 0x000fe20000410000 */
[C---:B------:R-:W-:Y:S01]  /*ac30*/  FMUL.FTZ R155, R67.reuse, R154 ;  /* 0x0000009a439b7220 */ /* 0x040fe20000410000 */
[-C--:B------:R-:W-:Y:S01]  /*ac40*/  FMUL.FTZ R203, R67, R191.reuse ;  /* 0x000000bf43cb7220 */ /* 0x080fe20000410000 */
[----:B------:R-:W-:Y:S01]  /*ac50*/  FFMA.FTZ R67, R224, R191, R157 ;  /* 0x000000bfe0437223 */ /* 0x000fe2000001009d */
        /* <DEDUP_REMOVED lines=9> */
[-C--:B------:R-:W-:Y:S01]  /*acf0*/  FMUL.FTZ R160, R160, R134.reuse ;  /* 0x00000086a0a07220 */ /* 0x080fe20000410000 */
[----:B------:R-:W-:Y:S01]  /*ad00*/  FFMA.FTZ R156, R173, UR19, -R156 ;  /* 0x00000013ad9c7c23 */ /* 0x000fe2000801089c */
[----:B------:R-:W-:Y:S01]  /*ad10*/  FMUL.FTZ R158, R39, R173 ;  /* 0x000000ad279e7220 */ /* 0x000fe20000410000 */
[C---:B------:R-:W-:Y:S01]  /*ad20*/  FFMA.FTZ R154, R161.reuse, R134, R154 ;  /* 0x00000086a19a7223 */ /* 0x040fe2000001009a */
[----:B------:R0:W-:Y:S01]  /*ad30*/  STS [R185+0x10e8], R174 ;  /* 0x0010e8aeb9007388 */ /* 0x0001e20000000800 */
[----:B------:R-:W-:Y:S01]  /*ad40*/  FFMA.FTZ R159, R161, R179, -R160 ;  /* 0x000000b3a19f7223 */ /* 0x000fe200000108a0 */
[----:B------:R-:W-:Y:S01]  /*ad50*/  FMUL.FTZ R161, R61, R158 ;  /* 0x0000009e3da17220 */ /* 0x000fe20000410000 */
[----:B------:R-:W-:Y:S01]  /*ad60*/  FADD.FTZ R154, R135, R154 ;  /* 0x0000009a879a7221 */ /* 0x000fe20000010000 */
[----:B------:R-:W-:Y:S01]  /*ad70*/  FFMA.FTZ R135, R128, UR19, R157 ;  /* 0x0000001380877c23 */ /* 0x000fe2000801009d */
[----:B------:R-:W-:Y:S01]  /*ad80*/  FMUL.FTZ R128, R39, R128 ;  /* 0x0000008027807220 */ /* 0x000fe20000410000 */
[----:B------:R1:W-:Y:S01]  /*ad90*/  STS [R185+0x10ec], R176 ;  /* 0x0010ecb0b9007388 */ /* 0x0003e20000000800 */
[C---:B------:R-:W-:Y:S01]  /*ada0*/  FMUL.FTZ R157, R61.reuse, R156 ;  /* 0x0000009c3d9d7220 */ /* 0x040fe20000410000 */
[----:B------:R-:W-:Y:S01]  /*adb0*/  FADD.FTZ R159, R180, R159 ;  /* 0x0000009fb49f7221 */ /* 0x000fe20000010000 */
[-C--:B------:R-:W-:Y:S01]  /*adc0*/  FMUL.FTZ R61, R61, R128.reuse ;  /* 0x000000803d3d7220 */ /* 0x080fe20000410000 */
[----:B0-----:R-:W-:Y:S01]  /*add0*/  FMUL.FTZ R174, R54, R191 ;  /* 0x000000bf36ae7220 */ /* 0x001fe20000410000 */
[----:B------:R-:W-:Y:S01]  /*ade0*/  FFMA.FTZ R198, R11, -R215, R198 ;  /* 0x800000d70bc67223 */ /* 0x000fe200000100c6 */
[----:B------:R-:W-:Y:S01]  /*adf0*/  FFMA.FTZ R156, R222, R128, R161 ;  /* 0x00000080de9c7223 */ /* 0x000fe200000100a1 */
[----:B------:R-:W-:Y:S01]  /*ae00*/  FMUL.FTZ R161, R40, R129 ;  /* 0x0000008128a17220 */ /* 0x000fe20000410000 */
[----:B------:R-:W-:Y:S01]  /*ae10*/  FMUL.FTZ R195, R42, R153 ;  /* 0x000000992ac37220 */ /* 0x000fe20000410000 */
[----:B------:R0:W-:Y:S01]  /*ae20*/  STS [R185+0x10e0], R174 ;  /* 0x0010e0aeb9007388 */ /* 0x0001e20000000800 */
[----:B-1----:R-:W-:Y:S01]  /*ae30*/  FMUL.FTZ R176, R54, R199 ;  /* 0x000000c736b07220 */ /* 0x002fe20000410000 */
[----:B------:R-:W-:Y:S01]  /*ae40*/  FFMA.FTZ R244, R10, -R217, R198 ;  /* 0x800000d90af47223 */ /* 0x000fe200000100c6 */
[----:B------:R-:W-:Y:S01]  /*ae50*/  FMUL.FTZ R198, R40, R56 ;  /* 0x0000003828c67220 */ /* 0x000fe20000410000 */
[----:B------:R-:W-:Y:S01]  /*ae60*/  FMUL.FTZ R180, R43, R132 ;  /* 0x000000842bb47220 */ /* 0x000fe20000410000 */
[----:B------:R1:W-:Y:S01]  /*ae70*/  STS [R185+0x10f0], R186 ;  /* 0x0010f0bab9007388 */ /* 0x0003e20000000800 */
[----:B------:R-:W-:Y:S01]  /*ae80*/  FFMA.FTZ R150, R224, R199, -R203 ;  /* 0x000000c7e0967223 */ /* 0x000fe200000108cb */
[-C--:B------:R-:W-:Y:S01]  /*ae90*/  FFMA.FTZ R220, -R99, R198.reuse, R220 ;  /* 0x000000c663dc7223 */ /* 0x080fe200000101dc */
[----:B------:R-:W-:Y:S01]  /*aea0*/  FFMA.FTZ R198, R124, -R198, R219 ;  /* 0x800000c67cc67223 */ /* 0x000fe200000100db */
[----:B------:R2:W-:Y:S01]  /*aeb0*/  STS [R185+0x10e4], R176 ;  /* 0x0010e4b0b9007388 */ /* 0x0005e20000000800 */
[----:B0-----:R-:W-:Y:S01]  /*aec0*/  FMUL.FTZ R174, R55, R128 ;  /* 0x0000008037ae7220 */ /* 0x001fe20000410000 */
[----:B------:R-:W-:Y:S01]  /*aed0*/  FFMA.FTZ R128, R222, R158, -R61 ;  /* 0x0000009ede807223 */ /* 0x000fe2000001083d */
[----:B------:R-:W-:Y:S01]  /*aee0*/  FMUL.FTZ R61, R162, R159 ;  /* 0x0000009fa23d7220 */ /* 0x000fe20000410000 */
[----:B------:R-:W-:Y:S01]  /*aef0*/  FMUL.FTZ R173, R198, R161 ;  /* 0x000000a1c6ad7220 */ /* 0x000fe20000410000 */
[----:B------:R-:W-:Y:S01]  /*af00*/  STS [R185+0x10f4], R188 ;  /* 0x0010f4bcb9007388 */ /* 0x000fe20000000800 */
[----:B-1----:R-:W-:Y:S01]  /*af10*/  FMUL.FTZ R186, R58, R195 ;  /* 0x000000c33aba7220 */ /* 0x002fe20000410000 */
[----:B------:R-:W-:Y:S01]  /*af20*/  FFMA.FTZ R61, R163, R154, R61 ;  /* 0x0000009aa33d7223 */ /* 0x000fe2000001003d */
[-C--:B------:R-:W-:Y:S01]  /*af30*/  FFMA.FTZ R210, -R109, R71.reuse, R210 ;  /* 0x000000476dd27223 */ /* 0x080fe200000101d2 */
[----:B------:R0:W-:Y:S01]  /*af40*/  STS [R185+0x10d8], R174 ;  /* 0x0010d8aeb9007388 */ /* 0x0001e20000000800 */
[----:B--2---:R-:W-:Y:S01]  /*af50*/  FMUL.FTZ R176, R55, R158 ;  /* 0x0000009e37b07220 */ /* 0x004fe20000410000 */
[----:B------:R-:W-:Y:S01]  /*af60*/  FMUL.FTZ R158, R162, R154 ;  /* 0x0000009aa29e7220 */ /* 0x000fe20000410000 */
[----:B------:R-:W-:Y:S01]  /*af70*/  FADD.FTZ R136, R136, R61 ;  /* 0x0000003d88887221 */ /* 0x000fe20000010000 */
[----:B------:R1:W-:Y:S01]  /*af80*/  STS [R185+0x10c4], R186 ;  /* 0x0010c4bab9007388 */ /* 0x0003e20000000800 */
[----:B------:R-:W-:Y:S01]  /*af90*/  FFMA.FTZ R71, R108, -R71, R209 ;  /* 0x800000476c477223 */ /* 0x000fe200000100d1 */
[----:B------:R-:W-:Y:S01]  /*afa0*/  FFMA.FTZ R158, R163, R159, -R158 ;  /* 0x0000009fa39e7223 */ /* 0x000fe2000001089e */
[----:B------:R-:W-:Y:S01]  /*afb0*/  FMUL.FTZ R163, R40, R187 ;  /* 0x000000bb28a37220 */ /* 0x000fe20000410000 */
[----:B------:R2:W-:Y:S01]  /*afc0*/  STS [R185+0x10dc], R176 ;  /* 0x0010dcb0b9007388 */ /* 0x0005e20000000800 */
[----:B------:R-:W-:Y:S01]  /*afd0*/  FMUL.FTZ R114, R44, R72 ;  /* 0x000000482c727220 */ /* 0x000fe20000410000 */
[----:B------:R-:W-:Y:S01]  /*afe0*/  FADD.FTZ R181, R181, R158 ;  /* 0x0000009eb5b57221 */ /* 0x000fe20000010000 */
[----:B------:R-:W-:Y:S01]  /*aff0*/  FMUL.FTZ R61, R198, R163 ;  /* 0x000000a3c63d7220 */ /* 0x000fe20000410000 */
[----:B0-----:R-:W-:Y:S01]  /*b000*/  FMUL.FTZ R174, R41, R175 ;  /* 0x000000af29ae7220 */ /* 0x001fe20000410000 */
[----:B------:R-:W-:Y:S01]  /*b010*/  FMUL.FTZ R178, R56, R163 ;  /* 0x000000a338b27220 */ /* 0x000fe20000410000 */
[C---:B------:R-:W-:Y:S01]  /*b020*/  FMUL.FTZ R160, R164.reuse, R181 ;  /* 0x000000b5a4a07220 */ /* 0x040fe20000410000 */
[----:B------:R-:W-:Y:S01]  /*b030*/  FMUL.FTZ R164, R164, R136 ;  /* 0x00000088a4a47220 */ /* 0x000fe20000410000 */
[-C--:B------:R-:W-:Y:S01]  /*b040*/  FFMA.FTZ R158, R220, R161.reuse, R61 ;  /* 0x000000a1dc9e7223 */ /* 0x080fe2000001003d */
[----:B-1----:R-:W-:Y:S01]  /*b050*/  FMUL.FTZ R186, R45, R134 ;  /* 0x000000862dba7220 */ /* 0x002fe20000410000 */
[----:B--2---:R-:W-:Y:S01]  /*b060*/  FMUL.FTZ R176, R56, R161 ;  /* 0x000000a138b07220 */ /* 0x004fe20000410000 */
[C---:B------:R-:W-:Y:S01]  /*b070*/  FFMA.FTZ R161, R165.reuse, R181, -R164 ;  /* 0x000000b5a5a17223 */ /* 0x040fe200000108a4 */
[----:B------:R-:W-:Y:S01]  /*b080*/  FFMA.FTZ R162, R165, R136, R160 ;  /* 0x00000088a5a27223 */ /* 0x000fe200000100a0 */
[----:B------:R-:W-:Y:S01]  /*b090*/  FFMA.FTZ R160, R220, R163, -R173 ;  /* 0x000000a3dca07223 */ /* 0x000fe200000108ad */
[----:B------:R-:W-:Y:S01]  /*b0a0*/  FMUL.FTZ R164, R41, R130 ;  /* 0x0000008229a47220 */ /* 0x000fe20000410000 */
[----:B------:R-:W-:Y:S01]  /*b0b0*/  FADD.FTZ R161, R182, R161 ;  /* 0x000000a1b6a17221 */ /* 0x000fe20000010000 */
[----:B------:R-:W-:Y:S01]  /*b0c0*/  FADD.FTZ R137, R137, R162 ;  /* 0x000000a289897221 */ /* 0x000fe20000010000 */
[C---:B------:R-:W-:Y:S01]  /*b0d0*/  FMUL.FTZ R163, R123.reuse, R174 ;  /* 0x000000ae7ba37220 */ /* 0x040fe20000410000 */
[-C--:B------:R-:W-:Y:S01]  /*b0e0*/  FMUL.FTZ R165, R123, R164.reuse ;  /* 0x000000a47ba57220 */ /* 0x080fe20000410000 */
[C---:B------:R-:W-:Y:S01]  /*b0f0*/  FMUL.FTZ R162, R166.reuse, R161 ;  /* 0x000000a1a6a27220 */ /* 0x040fe20000410000 */
[----:B------:R-:W-:Y:S01]  /*b100*/  FMUL.FTZ R166, R166, R137 ;  /* 0x00000089a6a67220 */ /* 0x000fe20000410000 */
[----:B------:R0:W-:Y:S01]  /*b110*/  STS [R185+0x10d0], R176 ;  /* 0x0010d0b0b9007388 */ /* 0x0001e20000000800 */
[----:B------:R-:W-:Y:S01]  /*b120*/  FMUL.FTZ R173, R122, R195 ;  /* 0x000000c37aad7220 */ /* 0x000fe20000410000 */
[C---:B------:R-:W-:Y:S01]  /*b130*/  FFMA.FTZ R61, R167.reuse, R137, R162 ;  /* 0x00000089a73d7223 */ /* 0x040fe200000100a2 */
[----:B------:R-:W-:Y:S01]  /*b140*/  FFMA.FTZ R166, R167, R161, -R166 ;  /* 0x000000a1a7a67223 */ /* 0x000fe200000108a6 */
[----:B------:R-:W-:Y:S01]  /*b150*/  FFMA.FTZ R162, R218, R164, R163 ;  /* 0x000000a4daa27223 */ /* 0x000fe200000100a3 */
[----:B------:R1:W-:Y:S01]  /*b160*/  STS [R185+0x10d4], R178 ;  /* 0x0010d4b2b9007388 */ /* 0x0003e20000000800 */
[----:B------:R-:W-:Y:S01]  /*b170*/  FADD.FTZ R138, R138, R61 ;  /* 0x0000003d8a8a7221 */ /* 0x000fe20000010000 */
[----:B------:R-:W-:Y:S01]  /*b180*/  FADD.FTZ R183, R183, R166 ;  /* 0x000000a6b7b77221 */ /* 0x000fe20000010000 */
[----:B------:R-:W-:Y:S01]  /*b190*/  FMUL.FTZ R61, R42, R131 ;  /* 0x000000832a3d7220 */ /* 0x000fe20000410000 */
[----:B------:R-:W-:Y:S01]  /*b1a0*/  FFMA.FTZ R212, -R107, R114, R212 ;  /* 0x000000726bd47223 */ /* 0x000fe200000101d4 */
[----:B0-----:R-:W-:Y:S01]  /*b1b0*/  FMUL.FTZ R176, R57, R164 ;  /* 0x000000a439b07220 */ /* 0x001fe20000410000 */
[C---:B------:R-:W-:Y:S01]  /*b1c0*/  FMUL.FTZ R166, R168.reuse, R183 ;  /* 0x000000b7a8a67220 */ /* 0x040fe20000410000 */
[----:B------:R-:W-:Y:S01]  /*b1d0*/  FMUL.FTZ R168, R168, R138 ;  /* 0x0000008aa8a87220 */ /* 0x000fe20000410000 */
[----:B------:R-:W-:Y:S01]  /*b1e0*/  FFMA.FTZ R164, R218, R174, -R165 ;  /* 0x000000aedaa47223 */ /* 0x000fe200000108a5 */
[----:B------:R-:W-:Y:S01]  /*b1f0*/  FFMA.FTZ R173, R216, R61, R173 ;  /* 0x0000003dd8ad7223 */ /* 0x000fe200000100ad */
[CC--:B------:R-:W-:Y:S01]  /*b200*/  FFMA.FTZ R166, R169.reuse, R138.reuse, R166 ;  /* 0x0000008aa9a67223 */ /* 0x0c0fe200000100a6 */
[----:B------:R-:W-:Y:S01]  /*b210*/  FFMA.FTZ R163, R169, R183, -R168 ;  /* 0x000000b7a9a37223 */ /* 0x000fe200000108a8 */
[-C--:B------:R-:W-:Y:S01]  /*b220*/  FMUL.FTZ R182, R58, R61.reuse ;  /* 0x0000003d3ab67220 */ /* 0x080fe20000410000 */
[----:B------:R-:W-:Y:S01]  /*b230*/  FMUL.FTZ R168, R49, R138 ;  /* 0x0000008a31a87220 */ /* 0x000fe20000410000 */
[----:B------:R-:W-:Y:S01]  /*b240*/  FADD.FTZ R139, R139, R166 ;  /* 0x000000a68b8b7221 */ /* 0x000fe20000010000 */
[----:B------:R-:W-:Y:S01]  /*b250*/  FADD.FTZ R163, R184, R163 ;  /* 0x000000a3b8a37221 */ /* 0x000fe20000010000 */
[----:B------:R-:W-:Y:S01]  /*b260*/  FMUL.FTZ R166, R122, R61 ;  /* 0x0000003d7aa67220 */ /* 0x000fe20000410000 */
[----:B-1----:R-:W-:Y:S01]  /*b270*/  FMUL.FTZ R178, R57, R174 ;  /* 0x000000ae39b27220 */ /* 0x002fe20000410000 */
[C---:B------:R-:W-:Y:S01]  /*b280*/  FMUL.FTZ R167, R50.reuse, R139 ;  /* 0x0000008b32a77220 */ /* 0x040fe20000410000 */
[----:B------:R-:W-:Y:S01]  /*b290*/  FMUL.FTZ R165, R50, R163 ;  /* 0x000000a332a57220 */ /* 0x000fe20000410000 */
[----:B------:R-:W-:Y:S01]  /*b2a0*/  FFMA.FTZ R169, R216, R195, -R166 ;  /* 0x000000c3d8a97223 */ /* 0x000fe200000108a6 */
[----:B------:R-:W-:Y:S01]  /*b2b0*/  FMUL.FTZ R166, R49, R183 ;  /* 0x000000b731a67220 */ /* 0x000fe20000410000 */
[----:B------:R0:W-:Y:S01]  /*b2c0*/  STS [R185+0x10c8], R176 ;  /* 0x0010c8b0b9007388 */ /* 0x0001e20000000800 */
[----:B------:R-:W-:Y:S01]  /*b2d0*/  FMUL.FTZ R61, R66, R165 ;  /* 0x000000a5423d7220 */ /* 0x000fe20000410000 */
[C---:B------:R-:W-:Y:S01]  /*b2e0*/  FMUL.FTZ R199, R201.reuse, R168 ;  /* 0x000000a8c9c77220 */ /* 0x040fe20000410000 */
[----:B------:R-:W-:Y:S01]  /*b2f0*/  FMUL.FTZ R191, R201, R166 ;  /* 0x000000a6c9bf7220 */ /* 0x000fe20000410000 */
[----:B------:R1:W-:Y:S01]  /*b300*/  STS [R185+0x10cc], R178 ;  /* 0x0010ccb2b9007388 */ /* 0x0003e20000000800 */
[----:B------:R-:W-:Y:S01]  /*b310*/  FFMA.FTZ R61, R200, R167, R61 ;  /* 0x000000a7c83d7223 */ /* 0x000fe2000001003d */
[----:B------:R-:W-:Y:S01]  /*b320*/  FMUL.FTZ R195, R48, R137 ;  /* 0x0000008930c37220 */ /* 0x000fe20000410000 */
[----:B------:R-:W-:Y:S01]  /*b330*/  FFMA.FTZ R174, R202, R168, R191 ;  /* 0x000000a8caae7223 */ /* 0x000fe200000100bf */
[----:B------:R-:W-:Y:S01]  /*b340*/  FMUL.FTZ R184, R43, R177 ;  /* 0x000000b12bb87220 */ /* 0x000fe20000410000 */
[----:B------:R-:W-:Y:S01]  /*b350*/  FADD.FTZ R61, RZ, R61 ;  /* 0x0000003dff3d7221 */ /* 0x000fe20000010000 */
[----:B------:R-:W-:Y:S01]  /*b360*/  FMUL.FTZ R191, R48, R161 ;  /* 0x000000a130bf7220 */ /* 0x000fe20000410000 */
[----:B------:R-:W-:Y:S01]  /*b370*/  STS [R185+0x10c0], R182 ;  /* 0x0010c0b6b9007388 */ /* 0x000fe20000000800 */
[----:B------:R-:W-:Y:S01]  /*b380*/  FMUL.FTZ R188, R59, R184 ;  /* 0x000000b83bbc7220 */ /* 0x000fe20000410000 */
[----:B0-----:R-:W-:Y:S01]  /*b390*/  FADD.FTZ R176, R61, R174 ;  /* 0x000000ae3db07221 */ /* 0x001fe20000010000 */
[----:B------:R-:W-:Y:S01]  /*b3a0*/  FMUL.FTZ R61, R66, R167 ;  /* 0x000000a7423d7220 */ /* 0x000fe20000410000 */
[----:B-1----:R-:W-:Y:S01]  /*b3b0*/  FMUL.FTZ R178, R59, R180 ;  /* 0x000000b43bb27220 */ /* 0x002fe20000410000 */
[----:B------:R-:W-:Y:S01]  /*b3c0*/  FFMA.FTZ R174, R202, R166, -R199 ;  /* 0x000000a6caae7223 */ /* 0x000fe200000108c7 */
[----:B------:R-:W-:Y:S01]  /*b3d0*/  FMUL.FTZ R199, R115, R184 ;  /* 0x000000b873c77220 */ /* 0x000fe20000410000 */
[----:B------:R-:W-:Y:S01]  /*b3e0*/  FFMA.FTZ R61, R200, R165, -R61 ;  /* 0x000000a5c83d7223 */ /* 0x000fe2000001083d */
[----:B------:R-:W-:Y:S01]  /*b3f0*/  FMUL.FTZ R203, R68, R191 ;  /* 0x000000bf44cb7220 */ /* 0x000fe20000410000 */
[----:B------:R0:W-:Y:S01]  /*b400*/  STS [R185+0x10b8], R178 ;  /* 0x0010b8b2b9007388 */ /* 0x0001e20000000800 */
[----:B------:R-:W-:Y:S01]  /*b410*/  FFMA.FTZ R114, R106, -R114, R211 ;  /* 0x800000726a727223 */ /* 0x000fe200000100d3 */
[----:B------:R-:W-:Y:S01]  /*b420*/  FADD.FTZ R61, RZ, R61 ;  /* 0x0000003dff3d7221 */ /* 0x000fe20000010000 */
[-C--:B------:R-:W-:Y:S01]  /*b430*/  FFMA.FTZ R203, R204, R195.reuse, R203 ;  /* 0x000000c3cccb7223 */ /* 0x080fe200000100cb */
[----:B------:R1:W-:Y:S01]  /*b440*/  STS [R185+0x10bc], R188 ;  /* 0x0010bcbcb9007388 */ /* 0x0003e20000000800 */
[----:B------:R-:W-:Y:S01]  /*b450*/  FFMA.FTZ R147, R127, R242, -R147 ;  /* 0x000000f27f937223 */ /* 0x000fe20000010893 */
[----:B------:R-:W-:Y:S01]  /*b460*/  FADD.FTZ R61, R61, R174 ;  /* 0x000000ae3d3d7221 */ /* 0x000fe20000010000 */
[-C--:B------:R-:W-:Y:S01]  /*b470*/  FFMA.FTZ R174, R214, R180.reuse, R199 ;  /* 0x000000b4d6ae7223 */ /* 0x080fe200000100c7 */
[----:B------:R-:W-:Y:S01]  /*b480*/  FMUL.FTZ R199, R115, R180 ;  /* 0x000000b473c77220 */ /* 0x000fe20000410000 */
[----:B------:R-:W-:Y:S01]  /*b490*/  FMUL.FTZ R180, R47, R136 ;  /* 0x000000882fb47220 */ /* 0x000fe20000410000 */
[----:B0-----:R-:W-:Y:S01]  /*b4a0*/  FMUL.FTZ R178, R68, R195 ;  /* 0x000000c344b27220 */ /* 0x001fe20000410000 */
[----:B------:R-:W-:Y:S01]  /*b4b0*/  FADD.FTZ R182, R176, R203 ;  /* 0x000000cbb0b67221 */ /* 0x000fe20000010000 */
[----:B------:R-:W-:Y:S01]  /*b4c0*/  FFMA.FTZ R176, R214, R184, -R199 ;  /* 0x000000b8d6b07223 */ /* 0x000fe200000108c7 */
[----:B------:R-:W-:Y:S01]  /*b4d0*/  FMUL.FTZ R207, R69, R180 ;  /* 0x000000b445cf7220 */ /* 0x000fe20000410000 */
[----:B------:R-:W-:Y:S01]  /*b4e0*/  FFMA.FTZ R178, R204, R191, -R178 ;  /* 0x000000bfccb27223 */ /* 0x000fe200000108b2 */
[C---:B------:R-:W-:Y:S01]  /*b4f0*/  FMUL.FTZ R199, R46.reuse, R159 ;  /* 0x0000009f2ec77220 */ /* 0x040fe20000410000 */
[----:B------:R-:W-:Y:S01]  /*b500*/  FMUL.FTZ R203, R46, R154 ;  /* 0x0000009a2ecb7220 */ /* 0x000fe20000410000 */
[----:B------:R-:W-:Y:S01]  /*b510*/  FMUL.FTZ R242, R51, R242 ;  /* 0x000000f233f27220 */ /* 0x000fe20000410000 */
[----:B------:R-:W-:Y:S01]  /*b520*/  FADD.FTZ R61, R61, R178 ;  /* 0x000000b23d3d7221 */ /* 0x000fe20000010000 */
[----:B------:R-:W-:Y:S01]  /*b530*/  FMUL.FTZ R178, R47, R181 ;  /* 0x000000b52fb27220 */ /* 0x000fe20000410000 */
[C---:B------:R-:W-:Y:S01]  /*b540*/  FMUL.FTZ R168, R77.reuse, R168 ;  /* 0x000000a84da87220 */ /* 0x040fe20000410000 */
[----:B------:R-:W-:Y:S01]  /*b550*/  FMUL.FTZ R166, R77, R166 ;  /* 0x000000a64da67220 */ /* 0x000fe20000410000 */
[----:B------:R-:W-:Y:S01]  /*b560*/  STS [R185+0x10f8], R196 ;  /* 0x0010f8c4b9007388 */ /* 0x000fe20000000800 */
[-C--:B------:R-:W-:Y:S01]  /*b570*/  FMUL.FTZ R205, R69, R178.reuse ;  /* 0x000000b245cd7220 */ /* 0x080fe20000410000 */
[-C--:B------:R-:W-:Y:S01]  /*b580*/  FFMA.FTZ R184, R206, R178.reuse, -R207 ;  /* 0x000000b2ceb87223 */ /* 0x080fe200000108cf */
[----:B------:R-:W-:Y:S01]  /*b590*/  FMUL.FTZ R207, R70, R199 ;  /* 0x000000c746cf7220 */ /* 0x000fe20000410000 */
[----:B------:R-:W-:Y:S01]  /*b5a0*/  FMUL.FTZ R178, R75, R178 ;  /* 0x000000b24bb27220 */ /* 0x000fe20000410000 */
[-C--:B------:R-:W-:Y:S01]  /*b5b0*/  FFMA.FTZ R205, R206, R180.reuse, R205 ;  /* 0x000000b4cecd7223 */ /* 0x080fe200000100cd */
[----:B------:R-:W-:Y:S01]  /*b5c0*/  FADD.FTZ R61, R61, R184 ;  /* 0x000000b83d3d7221 */ /* 0x000fe20000010000 */
[-C--:B------:R-:W-:Y:S01]  /*b5d0*/  FFMA.FTZ R184, R208, R203.reuse, R207 ;  /* 0x000000cbd0b87223 */ /* 0x080fe200000100cf */
[----:B------:R-:W-:Y:S01]  /*b5e0*/  FMUL.FTZ R207, R70, R203 ;  /* 0x000000cb46cf7220 */ /* 0x000fe20000410000 */
[----:B------:R-:W-:Y:S01]  /*b5f0*/  FADD.FTZ R205, R182, R205 ;  /* 0x000000cdb6cd7221 */ /* 0x000fe20000010000 */
[----:B------:R-:W-:Y:S01]  /*b600*/  FMUL.FTZ R182, R45, R179 ;  /* 0x000000b32db67220 */ /* 0x000fe20000410000 */
[----:B------:R-:W-:Y:S01]  /*b610*/  FMUL.FTZ R180, R75, R180 ;  /* 0x000000b44bb47220 */ /* 0x000fe20000410000 */
[----:B------:R-:W-:Y:S01]  /*b620*/  STS [R185+0x10fc], R242 ;  /* 0x0010fcf2b9007388 */ /* 0x000fe20000000800 */
[----:B------:R-:W-:Y:S01]  /*b630*/  FADD.FTZ R205, R205, R184 ;  /* 0x000000b8cdcd7221 */ /* 0x000fe20000010000 */
[----:B------:R-:W-:Y:S01]  /*b640*/  FFMA.FTZ R184, R208, R199, -R207 ;  /* 0x000000c7d0b87223 */ /* 0x000fe200000108cf */
[C---:B------:R-:W-:Y:S01]  /*b650*/  FMUL.FTZ R209, R71.reuse, R182 ;  /* 0x000000b647d17220 */ /* 0x040fe20000410000 */
[----:B------:R-:W-:Y:S01]  /*b660*/  FMUL.FTZ R207, R71, R186 ;  /* 0x000000ba47cf7220 */ /* 0x000fe20000410000 */
[----:B------:R-:W-:Y:S01]  /*b670*/  FMUL.FTZ R190, R73, R182 ;  /* 0x000000b649be7220 */ /* 0x000fe20000410000 */
[----:B------:R-:W-:Y:S01]  /*b680*/  FADD.FTZ R61, R61, R184 ;  /* 0x000000b83d3d7221 */ /* 0x000fe20000010000 */
[C---:B-1----:R-:W-:Y:S01]  /*b690*/  FFMA.FTZ R188, R210.reuse, R186, R209 ;  /* 0x000000bad2bc7223 */ /* 0x042fe200000100d1 */
[----:B------:R-:W-:Y:S01]  /*b6a0*/  FFMA.FTZ R184, R210, R182, -R207 ;  /* 0x000000b6d2b87223 */ /* 0x000fe200000108cf */
[C---:B------:R-:W-:Y:S01]  /*b6b0*/  FMUL.FTZ R207, R44.reuse, R145 ;  /* 0x000000912ccf7220 */ /* 0x040fe20000410000 */
[----:B------:R-:W-:Y:S01]  /*b6c0*/  FMUL.FTZ R186, R73, R186 ;  /* 0x000000ba49ba7220 */ /* 0x000fe20000410000 */
[----:B------:R-:W-:Y:S01]  /*b6d0*/  FADD.FTZ R188, R205, R188 ;  /* 0x000000bccdbc7221 */ /* 0x000fe20000010000 */
[----:B------:R-:W-:Y:S01]  /*b6e0*/  FADD.FTZ R184, R61, R184 ;  /* 0x000000b83db87221 */ /* 0x000fe20000010000 */
[----:B------:R-:W-:Y:S01]  /*b6f0*/  FMUL.FTZ R205, R44, R133 ;  /* 0x000000852ccd7220 */ /* 0x000fe20000410000 */
[-C--:B------:R-:W-:Y:S01]  /*b700*/  FMUL.FTZ R61, R114, R207.reuse ;  /* 0x000000cf723d7220 */ /* 0x080fe20000410000 */
[----:B------:R-:W-:Y:S01]  /*b710*/  FMUL.FTZ R194, R72, R207 ;  /* 0x000000cf48c27220 */ /* 0x000fe20000410000 */
[----:B------:R-:W-:Y:S01]  /*b720*/  FMUL.FTZ R182, R74, R199 ;  /* 0x000000c74ab67220 */ /* 0x000fe20000410000 */
[-C--:B------:R-:W-:Y:S01]  /*b730*/  FMUL.FTZ R192, R72, R205.reuse ;  /* 0x000000cd48c07220 */ /* 0x080fe20000410000 */
[-C--:B------:R-:W-:Y:S01]  /*b740*/  FFMA.FTZ R209, R212, R205.reuse, R61 ;  /* 0x000000cdd4d17223 */ /* 0x080fe2000001003d */
[----:B------:R-:W-:Y:S01]  /*b750*/  FMUL.FTZ R205, R114, R205 ;  /* 0x000000cd72cd7220 */ /* 0x000fe20000410000 */
[----:B------:R-:W-:Y:S01]  /*b760*/  MOV R61, UR29 ;  /* 0x0000001d003d7c02 */ /* 0x000fe20008000f00 */
[----:B------:R-:W-:Y:S01]  /*b770*/  STS [R185+0x10b4], R194 ;  /* 0x0010b4c2b9007388 */ /* 0x000fe20000000800 */
[----:B------:R-:W-:Y:S01]  /*b780*/  FADD.FTZ R209, R188, R209 ;  /* 0x000000d1bcd17221 */ /* 0x000fe20000010000 */
[----:B------:R-:W-:Y:S01]  /*b790*/  FFMA.FTZ R205, R212, R207, -R205 ;  /* 0x000000cfd4cd7223 */ /* 0x000fe200000108cd */
[----:B------:R-:W-:Y:S01]  /*b7a0*/  LEA R61, R61, -R60, 0x1 ;  /* 0x8000003c3d3d7211 */ /* 0x000fe200078e08ff */
[----:B------:R-:W-:Y:S01]  /*b7b0*/  FMUL.FTZ R60, R74, R203 ;  /* 0x000000cb4a3c7220 */ /* 0x000fe20000410000 */
[----:B------:R-:W-:Y:S01]  /*b7c0*/  FADD.FTZ R174, R209, R174 ;  /* 0x000000aed1ae7221 */ /* 0x000fe20000010000 */
[----:B------:R-:W-:Y:S01]  /*b7d0*/  FADD.FTZ R205, R184, R205 ;  /* 0x000000cdb8cd7221 */ /* 0x000fe20000010000 */
[----:B------:R-:W-:Y:S01]  /*b7e0*/  STS [R185+0x10b0], R192 ;  /* 0x0010b0c0b9007388 */ /* 0x000fe20000000800 */
[----:B------:R-:W-:Y:S01]  /*b7f0*/  FFMA.FTZ R244, R9, -R219, R244 ;  /* 0x800000db09f47223 */ /* 0x000fe200000100f4 */
[----:B------:R-:W-:Y:S01]  /*b800*/  FADD.FTZ R173, R174, R173 ;  /* 0x000000adaead7221 */ /* 0x000fe20000010000 */
[----:B------:R-:W-:Y:S01]  /*b810*/  FADD.FTZ R176, R205, R176 ;  /* 0x000000b0cdb07221 */ /* 0x000fe20000010000 */
[----:B------:R0:W-:Y:S01]  /*b820*/  STS [R185+0x10a0], R60 ;  /* 0x0010a03cb9007388 */ /* 0x0001e20000000800 */
[----:B------:R-:W-:Y:S01]  /*b830*/  FFMA.FTZ R244, R8, -R221, R244 ;  /* 0x800000dd08f47223 */ /* 0x000fe200000100f4 */
[----:B------:R-:W-:Y:S01]  /*b840*/  FADD.FTZ R173, R173, R162 ;  /* 0x000000a2adad7221 */ /* 0x000fe20000010000 */
[----:B------:R-:W-:Y:S01]  /*b850*/  FADD.FTZ R169, R176, R169 ;  /* 0x000000a9b0a97221 */ /* 0x000fe20000010000 */
[C---:B------:R-:W-:Y:S01]  /*b860*/  FMUL.FTZ R162, R76.reuse, R191 ;  /* 0x000000bf4ca27220 */ /* 0x040fe20000410000 */
[----:B------:R-:W-:Y:S01]  /*b870*/  STS [R185+0x10a8], R186 ;  /* 0x0010a8bab9007388 */ /* 0x000fe20000000800 */
[----:B------:R-:W-:Y:S01]  /*b880*/  FADD.FTZ R173, R173, R158 ;  /* 0x0000009eadad7221 */ /* 0x000fe20000010000 */
[----:B------:R-:W-:Y:S01]  /*b890*/  FADD.FTZ R169, R169, R164 ;  /* 0x000000a4a9a97221 */ /* 0x000fe20000010000 */
[----:B------:R-:W-:Y:S01]  /*b8a0*/  FFMA.FTZ R223, R7, -R223, R244 ;  /* 0x800000df07df7223 */ /* 0x000fe200000100f4 */
[----:B------:R-:W-:Y:S01]  /*b8b0*/  STS [R185+0x10ac], R190 ;  /* 0x0010acbeb9007388 */ /* 0x000fe20000000800 */
[----:B0-----:R-:W-:Y:S01]  /*b8c0*/  FMUL.FTZ R60, R76, R195 ;  /* 0x000000c34c3c7220 */ /* 0x001fe20000410000 */
[----:B------:R-:W-:Y:S01]  /*b8d0*/  FADD.FTZ R169, R169, R160 ;  /* 0x000000a0a9a97221 */ /* 0x000fe20000010000 */
[----:B------:R-:W-:Y:S01]  /*b8e0*/  FADD.FTZ R156, R173, R156 ;  /* 0x0000009cad9c7221 */ /* 0x000fe20000010000 */
[----:B------:R-:W-:Y:S01]  /*b8f0*/  STS [R185+0x10a4], R182 ;  /* 0x0010a4b6b9007388 */ /* 0x000fe20000000800 */
[----:B------:R-:W-:Y:S01]  /*b900*/  FFMA.FTZ R244, R6, -R225, R223 ;  /* 0x800000e106f47223 */ /* 0x000fe200000100df */
        /* <DEDUP_REMOVED lines=9> */
[----:B------:R-:W-:Y:S01]  /*b9a0*/  FFMA.FTZ R142, R5, -R227, R244 ;  /* 0x800000e3058e7223 */ /* 0x000fe200000100f4 */
[----:B------:R0:W-:Y:S01]  /*b9b0*/  STS [R185+0x1090], R60 ;  /* 0x0010903cb9007388 */ /* 0x0001e20000000800 */
[----:B------:R-:W-:Y:S01]  /*b9c0*/  ISETP.GE.AND P2, PT, R61, 0x1, PT ;  /* 0x000000013d00780c */ /* 0x000fe20003f46270 */
[----:B------:R-:W-:Y:S01]  /*b9d0*/  FADD.FTZ R156, R140, R63 ;  /* 0x0000003f8c9c7221 */ /* 0x000fe20000010000 */
[----:B------:R-:W-:Y:S01]  /*b9e0*/  FFMA.FTZ R63, R4, -R229, R142 ;  /* 0x800000e5043f7223 */ /* 0x000fe2000001008e */
[----:B------:R1:W-:Y:S01]  /*b9f0*/  STS [R185+0x1094], R162 ;  /* 0x001094a2b9007388 */ /* 0x0003e20000000800 */
[----:B------:R-:W-:Y:S01]  /*ba00*/  FMUL.FTZ R142, R124, R187 ;  /* 0x000000bb7c8e7220 */ /* 0x000fe20000410000 */
[----:B------:R-:W-:Y:S01]  /*ba10*/  FMUL.FTZ R124, R187, UR18 ;  /* 0x00000012bb7c7c20 */ /* 0x000fe20008410000 */
[----:B------:R-:W-:Y:S01]  /*ba20*/  FADD.FTZ R67, R67, R62 ;  /* 0x0000003e43437221 */ /* 0x000fe20000010000 */
[----:B------:R-:W-:Y:S01]  /*ba30*/  STS [R185+0x1088], R168 ;  /* 0x001088a8b9007388 */ /* 0x000fe20000000800 */
[----:B------:R-:W-:Y:S01]  /*ba40*/  FMUL.FTZ R209, R175, UR18 ;  /* 0x00000012afd17c20 */ /* 0x000fe20008410000 */
[----:B0-----:R-:W-:Y:S01]  /*ba50*/  IADD3 R60, PT, PT, R197, 0x40, RZ ;  /* 0x00000040c53c7810 */ /* 0x001fe20007ffe0ff */
[----:B------:R-:W-:Y:S01]  /*ba60*/  FFMA.FTZ R213, R129, UR19, R124 ;  /* 0x0000001381d57c23 */ /* 0x000fe2000801007c */
[----:B------:R-:W-:Y:S01]  /*ba70*/  STS [R185+0x108c], R166 ;  /* 0x00108ca6b9007388 */ /* 0x000fe20000000800 */
[----:B------:R-:W-:Y:S01]  /*ba80*/  FMUL.FTZ R124, R153, UR18 ;  /* 0x00000012997c7c20 */ /* 0x000fe20008410000 */
[----:B------:R-:W-:Y:S01]  /*ba90*/  LEA.HI R126, R60, R197, RZ, 0x1b ;  /* 0x000000c53c7e7211 */ /* 0x000fe200078fd8ff */
[----:B-1----:R-:W-:Y:S01]  /*baa0*/  FMUL.FTZ R162, R137, UR18 ;  /* 0x0000001289a27c20 */ /* 0x002fe20008410000 */
[----:B------:R-:W-:Y:S01]  /*bab0*/  STS [R185+0x1080], R128 ;  /* 0x00108080b9007388 */ /* 0x000fe20000000800 */
[----:B------:R-:W-:Y:S01]  /*bac0*/  FFMA.FTZ R205, R131, UR19, R124 ;  /* 0x0000001383cd7c23 */ /* 0x000fe2000801007c */
[----:B------:R-:W-:Y:S01]  /*bad0*/  LEA R215, R126, UR16, 0x2 ;  /* 0x000000107ed77c11 */ /* 0x000fe2000f8e10ff */
[----:B------:R-:W-:Y:S01]  /*bae0*/  FMUL.FTZ R126, R129, UR18 ;  /* 0x00000012817e7c20 */ /* 0x000fe20008410000 */
[----:B------:R0:W-:Y:S01]  /*baf0*/  STS [R185+0x1084], R150 ;  /* 0x00108496b9007388 */ /* 0x0001e20000000800 */
[----:B------:R-:W-:Y:S01]  /*bb00*/  FMUL.FTZ R124, R145, UR18 ;  /* 0x00000012917c7c20 */ /* 0x000fe20008410000 */
[----:B------:R-:W-:Y:S01]  /*bb10*/  FADD.FTZ R60, R67, R172 ;  /* 0x000000ac433c7221 */ /* 0x000fe20000010000 */
[----:B------:R-:W-:Y:S01]  /*bb20*/  FFMA.FTZ R211, R187, UR19, -R126 ;  /* 0x00000013bbd37c23 */ /* 0x000fe2000801087e */
[----:B------:R-:W-:Y:S01]  /*bb30*/  BAR.SYNC.DEFER_BLOCKING 0x0 ;  /* 0x0000000000007b1d */ /* 0x000fe20000010000 */
[----:B------:R-:W-:Y:S01]  /*bb40*/  FFMA.FTZ R195, R133, UR19, R124 ;  /* 0x0000001385c37c23 */ /* 0x000fe2000801007c */
[----:B------:R-:W-:Y:S01]  /*bb50*/  FMUL.FTZ R126, R131, UR18 ;  /* 0x00000012837e7c20 */ /* 0x000fe20008410000 */
[----:B------:R-:W-:Y:S01]  /*bb60*/  FMUL.FTZ R124, R154, UR18 ;  /* 0x000000129a7c7c20 */ /* 0x000fe20008410000 */
[----:B------:R-:W-:Y:S01]  /*bb70*/  FFMA.FTZ R167, R161, UR19, -R162 ;  /* 0x00000013a1a77c23 */ /* 0x000fe200080108a2 */
[----:B------:R-:W-:Y:S01]  /*bb80*/  FMUL.FTZ R140, R132, UR18 ;  /* 0x00000012848c7c20 */ /* 0x000fe20008410000 */
[----:B------:R-:W-:Y:S01]  /*bb90*/  FFMA.FTZ R207, R153, UR19, -R126 ;  /* 0x0000001399cf7c23 */ /* 0x000fe2000801087e */
[----:B------:R-:W-:Y:S01]  /*bba0*/  FFMA.FTZ R187, R159, UR19, -R124 ;  /* 0x000000139fbb7c23 */ /* 0x000fe2000801087c */
[----:B------:R-:W-:Y:S01]  /*bbb0*/  FMUL.FTZ R126, R133, UR18 ;  /* 0x00000012857e7c20 */ /* 0x000fe20008410000 */
[----:B------:R-:W-:Y:S01]  /*bbc0*/  FMUL.FTZ R124, R161, UR18 ;  /* 0x00000012a17c7c20 */ /* 0x000fe20008410000 */
[----:B0-----:R-:W-:Y:S01]  /*bbd0*/  FMUL.FTZ R150, R130, UR18 ;  /* 0x0000001282967c20 */ /* 0x001fe20008410000 */
[----:B------:R-:W-:Y:S01]  /*bbe0*/  FMUL.FTZ R203, R177, UR18 ;  /* 0x00000012b1cb7c20 */ /* 0x000fe20008410000 */
[----:B------:R-:W-:Y:S01]  /*bbf0*/  FFMA.FTZ R199, R145, UR19, -R126 ;  /* 0x0000001391c77c23 */ /* 0x000fe2000801087e */
[----:B------:R-:W-:Y:S01]  /*bc00*/  FFMA.FTZ R169, R137, UR19, R124 ;  /* 0x0000001389a97c23 */ /* 0x000fe2000801007c */
        /* <DEDUP_REMOVED lines=9> */
[----:B------:R-:W-:Y:S01]  /*bca0*/  FFMA.FTZ R62, R4, R230, R141 ;  /* 0x000000e6043e7223 */ /* 0x000fe2000001008d */
[----:B------:R-:W0:Y:S01]  /*bcb0*/  LDS R215, [R215+0x1180] ;  /* 0x00118000d7d77984 */ /* 0x000e220000000800 */
[----:B------:R-:W-:Y:S01]  /*bcc0*/  IADD3 R160, PT, PT, R197, 0x80, RZ ;  /* 0x00000080c5a07810 */ /* 0x000fe20007ffe0ff */
[----:B------:R-:W-:Y:S01]  /*bcd0*/  FFMA.FTZ R150, R175, UR19, -R150 ;  /* 0x00000013af967c23 */ /* 0x000fe20008010896 */
[----:B------:R-:W-:Y:S01]  /*bce0*/  IADD3 R158, PT, PT, R197, 0xc0, RZ ;  /* 0x000000c0c59e7810 */ /* 0x000fe20007ffe0ff */
[----:B------:R-:W-:Y:S01]  /*bcf0*/  FFMA.FTZ R209, R130, UR19, R209 ;  /* 0x0000001382d17c23 */ /* 0x000fe200080100d1 */
[----:B------:R-:W-:Y:S01]  /*bd00*/  ISETP.GE.AND P3, PT, R61, 0x41, PT ;  /* 0x000000413d00780c */ /* 0x000fe20003f66270 */
[----:B------:R-:W-:Y:S01]  /*bd10*/  FFMA.FTZ R140, R177, UR19, -R140 ;  /* 0x00000013b18c7c23 */ /* 0x000fe2000801088c */
[----:B------:R-:W-:Y:S01]  /*bd20*/  FFMA.FTZ R203, R132, UR19, R203 ;  /* 0x0000001384cb7c23 */ /* 0x000fe200080100cb */
[----:B------:R-:W-:Y:S01]  /*bd30*/  FFMA.FTZ R128, R179, UR19, -R128 ;  /* 0x00000013b3807c23 */ /* 0x000fe20008010880 */
        /* <DEDUP_REMOVED lines=13> */
.L_x_7863:
[----:B------:R-:W-:Y:S05]  /*be10*/  BSYNC.RECONVERGENT B0 ;  /* 0x0000000000007941 */ /* 0x000fea0003800200 */
.L_x_7862:
[----:B------:R-:W-:Y:S04]  /*be20*/  BSSY.RECONVERGENT B0, `(.L_x_7864) ;  /* 0x0000003000007945 */ /* 0x000fe80003800200 */
[----:B------:R-:W-:Y:S05]  /*be30*/  @!P3 BRA `(.L_x_7865) ;  /* 0x000000000004b947 */ /* 0x000fea0003800000 */
[----:B0-----:R2:W-:Y:S02]  /*be40*/  REDG.E.ADD.F32.FTZ.RN.STRONG.GPU desc[UR30][R64.64+0x100], R215 ;  /* 0x000100d7400079a6 */ /* 0x0015e4000c12f31e */
.L_x_7865:
[----:B------:R-:W-:Y:S05]  /*be50*/  BSYNC.RECONVERGENT B0 ;  /* 0x0000000000007941 */ /* 0x000fea0003800200 */
.L_x_7864:
[-C--:B------:R-:W-:Y:S01]  /*be60*/  LEA.HI R160, R160, R197.reuse, RZ, 0x1b ;  /* 0x000000c5a0a07211 */ /* 0x080fe200078fd8ff */
[----:B------:R-:W-:Y:S01]  /*be70*/  BSSY.RECONVERGENT B0, `(.L_x_7866) ;  /* 0x000000f000007945 */ /* 0x000fe20003800200 */
[----:B------:R-:W-:Y:S02]  /*be80*/  ISETP.GE.AND P6, PT, R61, 0x81, PT ;  /* 0x000000813d00780c */ /* 0x000fe40003fc6270 */
[----:B------:R-:W-:Y:S02]  /*be90*/  LEA R160, R160, UR16, 0x2 ;  /* 0x00000010a0a07c11 */ /* 0x000fe4000f8e10ff */
[C---:B------:R-:W-:Y:S02]  /*bea0*/  IADD3 R162, PT, PT, R197.reuse, 0x100, RZ ;  /* 0x00000100c5a27810 */ /* 0x040fe40007ffe0ff */
[----:B------:R-:W-:Y:S01]  /*beb0*/  LEA.HI R158, R158, R197, RZ, 0x1b ;  /* 0x000000c59e9e7211 */ /* 0x000fe200078fd8ff */
[----:B0-2---:R0:W2:Y:S01]  /*bec0*/  LDS R215, [R160+0x1280] ;  /* 0x00128000a0d77984 */ /* 0x0050a20000000800 */
[----:B------:R-:W-:-:S02]  /*bed0*/  IADD3 R164, PT, PT, R197, 0x140, RZ ;  /* 0x00000140c5a47810 */ /* 0x000fc40007ffe0ff */
        /* <DEDUP_REMOVED lines=8> */
.L_x_7867:
[----:B------:R-:W-:Y:S05]  /*bf60*/  BSYNC.RECONVERGENT B0 ;  /* 0x0000000000007941 */ /* 0x000fea0003800200 */
.L_x_7866:
[----:B0-2---:R0:W2:Y:S01]  /*bf70*/  LDS R215, [R166+0x1380] ;  /* 0x00138000a6d77984 */ /* 0x0050a20000000800 */
[----:B------:R-:W-:Y:S01]  /*bf80*/  BSSY.RECONVERGENT B0, `(.L_x_7868) ;  /* 0x0000006000007945 */ /* 0x000fe20003800200 */
[----:B------:R-:W-:Y:S02]  /*bf90*/  IADD3 R158, PT, PT, R197, 0x180, RZ ;  /* 0x00000180c59e7810 */ /* 0x000fe40007ffe0ff */
[----:B------:R-:W-:Y:S02]  /*bfa0*/  LEA.HI R164, R164, R197, RZ, 0x1b ;  /* 0x000000c5a4a47211 */ /* 0x000fe400078fd8ff */
[----:B------:R-:W-:Y:S01]  /*bfb0*/  LEA R162, R162, UR16, 0x2 ;  /* 0x00000010a2a27c11 */ /* 0x000fe2000f8e10ff */
[----:B------:R-:W-:Y:S06]  /*bfc0*/  @!P2 BRA `(.L_x_7869) ;  /* 0x000000000004a947 */ /* 0x000fec0003800000 */
[----:B--2---:R3:W-:Y:S02]  /*bfd0*/  REDG.E.ADD.F32.FTZ.RN.STRONG.GPU desc[UR30][R64.64+0x300], R215 ;  /* 0x000300d7400079a6 */ /* 0x0047e4000c12f31e */
.L_x_7869:
[----:B------:R-:W-:Y:S05]  /*bfe0*/  BSYNC.RECONVERGENT B0 ;  /* 0x0000000000007941 */ /* 0x000fea0003800200 */
.L_x_7868:
[----:B--23--:R2:W3:Y:S01]  /*bff0*/  LDS R215, [R162+0x1480] ;  /* 0x00148000a2d77984 */ /* 0x00c4e20000000800 */
[----:B------:R-:W-:Y:S01]  /*c000*/  BSSY.RECONVERGENT B0, `(.L_x_7870) ;  /* 0x0000005000007945 */ /* 0x000fe20003800200 */
[----:B------:R-:W-:Y:S02]  /*c010*/  LEA.HI R158, R158, R197, RZ, 0x1b ;  /* 0x000000c59e9e7211 */ /* 0x000fe400078fd8ff */
[----:B------:R-:W-:Y:S01]  /*c020*/  LEA R164, R164, UR16, 0x2 ;  /* 0x00000010a4a47c11 */ /* 0x000fe2000f8e10ff */
[----:B------:R-:W-:Y:S06]  /*c030*/  @!P3 BRA `(.L_x_7871) ;  /* 0x000000000004b947 */ /* 0x000fec0003800000 */
[----:B---3--:R4:W-:Y:S02]  /*c040*/  REDG.E.ADD.F32.FTZ.RN.STRONG.GPU desc[UR30][R64.64+0x400], R215 ;  /* 0x000400d7400079a6 */ /* 0x0089e4000c12f31e */
.L_x_7871:
[----:B------:R-:W-:Y:S05]  /*c050*/  BSYNC.RECONVERGENT B0 ;  /* 0x0000000000007941 */ /* 0x000fea0003800200 */
.L_x_7870:
[----:B---34-:R3:W4:Y:S01]  /*c060*/  LDS R215, [R164+0x1580] ;  /* 0x00158000a4d77984 */ /* 0x0187220000000800 */
[----:B------:R-:W-:Y:S01]  /*c070*/  BSSY.RECONVERGENT B0, `(.L_x_7872) ;  /* 0x0000004000007945 */ /* 0x000fe20003800200 */
[----:B------:R-:W-:-:S03]  /*c080*/  LEA R160, R158, UR16, 0x2 ;  /* 0x000000109ea07c11 */ /* 0x000fc6000f8e10ff */
[----:B------:R-:W-:Y:S05]  /*c090*/  @!P4 BRA `(.L_x_7873) ;  /* 0x000000000004c947 */ /* 0x000fea0003800000 */
[----:B----4-:R4:W-:Y:S02]  /*c0a0*/  REDG.E.ADD.F32.FTZ.RN.STRONG.GPU desc[UR30][R64.64+0x500], R215 ;  /* 0x000500d7400079a6 */ /* 0x0109e4000c12f31e */
.L_x_7873:
[----:B------:R-:W-:Y:S05]  /*c0b0*/  BSYNC.RECONVERGENT B0 ;  /* 0x0000000000007941 */ /* 0x000fea0003800200 */
.L_x_7872:
[----:B----4-:R4:W0:Y:S01]  /*c0c0*/  LDS R215, [R160+0x1680] ;  /* 0x00168000a0d77984 */ /* 0x0108220000000800 */
[----:B------:R-:W-:Y:S01]  /*c0d0*/  BSSY.RECONVERGENT B0, `(.L_x_7874) ;  /* 0x0000004000007945 */ /* 0x000fe20003800200 */
[----:B------:R-:W-:-:S03]  /*c0e0*/  IADD3 R158, PT, PT, R197, 0x1c0, RZ ;  /* 0x000001c0c59e7810 */ /* 0x000fc60007ffe0ff */
[----:B------:R-:W-:Y:S05]  /*c0f0*/  @!P5 BRA `(.L_x_7875) ;  /* 0x000000000004d947 */ /* 0x000fea0003800000 */
[----:B0-----:R0:W-:Y:S02]  /*c100*/  REDG.E.ADD.F32.FTZ.RN.STRONG.GPU desc[UR30][R64.64+0x600], R215 ;  /* 0x000600d7400079a6 */ /* 0x0011e4000c12f31e */
.L_x_7875:
[----:B------:R-:W-:Y:S05]  /*c110*/  BSYNC.RECONVERGENT B0 ;  /* 0x0000000000007941 */ /* 0x000fea0003800200 */
.L_x_7874:
[-C--:B------:R-:W-:Y:S01]  /*c120*/  LEA.HI R158, R158, R197.reuse, RZ, 0x1b ;  /* 0x000000c59e9e7211 */ /* 0x080fe200078fd8ff */
[----:B------:R-:W-:Y:S01]  /*c130*/  BSSY.RECONVERGENT B0, `(.L_x_7876) ;  /* 0x0000010000007945 */ /* 0x000fe20003800200 */
[----:B------:R-:W-:Y:S02]  /*c140*/  ISETP.GE.AND P6, PT, R61, 0x1c1, PT ;  /* 0x000001c13d00780c */ /* 0x000fe40003fc6270 */
[----:B------:R-:W-:Y:S02]  /*c150*/  LEA R158, R158, UR16, 0x2 ;  /* 0x000000109e9e7c11 */ /* 0x000fe4000f8e10ff */
[C---:B----4-:R-:W-:Y:S02]  /*c160*/  IADD3 R160, PT, PT, R197.reuse, 0x200, RZ ;  /* 0x00000200c5a07810 */ /* 0x050fe40007ffe0ff */
[----:B--2---:R-:W-:Y:S01]  /*c170*/  IADD3 R162, PT, PT, R197, 0x240, RZ ;  /* 0x00000240c5a27810 */ /* 0x004fe20007ffe0ff */
[----:B0-----:R0:W2:Y:S01]  /*c180*/  LDS R215, [R158+0x1780] ;  /* 0x001780009ed77984 */ /* 0x0010a20000000800 */
[----:B------:R-:W-:-:S02]  /*c190*/  LEA.HI R160, R160, R197, RZ, 0x1b ;  /* 0x000000c5a0a07211 */ /* 0x000fc400078fd8ff */
[----:B---3--:R-:W-:Y:S02]  /*c1a0*/  IADD3 R164, PT, PT, R197, 0x280, RZ ;  /* 0x00000280c5a47810 */ /* 0x008fe40007ffe0ff */
[----:B------:R-:W-:Y:S02]  /*c1b0*/  LEA R160, R160, UR16, 0x2 ;  /* 0x00000010a0a07c11 */ /* 0x000fe4000f8e10ff */
[----:B------:R-:W-:Y:S02]  /*c1c0*/  LEA.HI R162, R162, R197, RZ, 0x1b ;  /* 0x000000c5a2a27211 */ /* 0x000fe400078fd8ff */
[C---:B------:R-:W-:Y:S02]  /*c1d0*/  ISETP.GE.AND P2, PT, R61.reuse, 0x201, PT ;  /* 0x000002013d00780c */ /* 0x040fe40003f46270 */
[C---:B------:R-:W-:Y:S02]  /*c1e0*/  ISETP.GE.AND P3, PT, R61.reuse, 0x241, PT ;  /* 0x000002413d00780c */ /* 0x040fe40003f66270 */
[----:B------:R-:W-:-:S02]  /*c1f0*/  ISETP.GE.AND P4, PT, R61, 0x281, PT ;  /* 0x000002813d00780c */ /* 0x000fc40003f86270 */
[----:B------:R-:W-:Y:S01]  /*c200*/  ISETP.GE.AND P5, PT, R61, 0x2c1, PT ;  /* 0x000002c13d00780c */ /* 0x000fe20003fa6270 */
[----:B0-----:R-:W-:-:S12]  /*c210*/  @!P6 BRA `(.L_x_7877) ;  /* 0x000000000004e947 */ /* 0x001fd80003800000 */
[----:B--2---:R0:W-:Y:S02]  /*c220*/  REDG.E.ADD.F32.FTZ.RN.STRONG.GPU desc[UR30][R64.64+0x700], R215 ;  /* 0x000700d7400079a6 */ /* 0x0041e4000c12f31e */
.L_x_7877:
[----:B------:R-:W-:Y:S05]  /*c230*/  BSYNC.RECONVERGENT B0 ;  /* 0x0000000000007941 */ /* 0x000fea0003800200 */
.L_x_7876:
[----:B0-2---:R0:W2:Y:S01]  /*c240*/  LDS R215, [R160+0x1880] ;  /* 0x00188000a0d77984 */ /* 0x0050a20000000800 */
[----:B------:R-:W-:Y:S01]  /*c250*/  BSSY.RECONVERGENT B0, `(.L_x_7878) ;  /* 0x0000006000007945 */ /* 0x000fe20003800200 */
[----:B------:R-:W-:Y:S02]  /*c260*/  IADD3 R158, PT, PT, R197, 0x2c0, RZ ;  /* 0x000002c0c59e7810 */ /* 0x000fe40007ffe0ff */
[----:B------:R-:W-:Y:S02]  /*c270*/  LEA.HI R164, R164, R197, RZ, 0x1b ;  /* 0x000000c5a4a47211 */ /* 0x000fe400078fd8ff */
[----:B------:R-:W-:Y:S01]  /*c280*/  LEA R162, R162, UR16, 0x2 ;  /* 0x00000010a2a27c11 */ /* 0x000fe2000f8e10ff */
[----:B------:R-:W-:Y:S06]  /*c290*/  @!P2 BRA `(.L_x_7879) ;  /* 0x000000000004a947 */ /* 0x000fec0003800000 */
[----:B--2---:R3:W-:Y:S02]  /*c2a0*/  REDG.E.ADD.F32.FTZ.RN.STRONG.GPU desc[UR30][R64.64+0x800], R215 ;  /* 0x000800d7400079a6 */ /* 0x0047e4000c12f31e */
.L_x_7879:
[----:B------:R-:W-:Y:S05]  /*c2b0*/  BSYNC.RECONVERGENT B0 ;  /* 0x0000000000007941 */ /* 0x000fea0003800200 */
.L_x_7878:
[----:B--23--:R2:W3:Y:S01]  /*c2c0*/  LDS R215, [R162+0x1980] ;  /* 0x00198000a2d77984 */ /* 0x00c4e20000000800 */
[----:B------:R-:W-:Y:S01]  /*c2d0*/  BSSY.RECONVERGENT B0, `(.L_x_7880) ;  /* 0x0000005000007945 */ /* 0x000fe20003800200 */
[----:B------:R-:W-:Y:S02]  /*c2e0*/  LEA.HI R158, R158, R197, RZ, 0x1b ;  /* 0x000000c59e9e7211 */ /* 0x000fe400078fd8ff */
[----:B------:R-:W-:Y:S01]  /*c2f0*/  LEA R164, R164, UR16, 0x2 ;  /* 0x00000010a4a47c11 */ /* 0x000fe2000f8e10ff */
[----:B------:R-:W-:Y:S06]  /*c300*/  @!P3 BRA `(.L_x_7881) ;  /* 0x000000000004b947 */ /* 0x000fec0003800000 */
[----:B---3--:R4:W-:Y:S02]  /*c310*/  REDG.E.ADD.F32.FTZ.RN.STRONG.GPU desc[UR30][R64.64+0x900], R215 ;  /* 0x000900d7400079a6 */ /* 0x0089e4000c12f31e */
.L_x_7881:
[----:B------:R-:W-:Y:S05]  /*c320*/  BSYNC.RECONVERGENT B0 ;  /* 0x0000000000007941 */ /* 0x000fea0003800200 */
.L_x_7880:
[----:B---34-:R3:W4:Y:S01]  /*c330*/  LDS R215, [R164+0x1a80] ;  /* 0x001a8000a4d77984 */ /* 0x0187220000000800 */
[----:B------:R-:W-:Y:S01]  /*c340*/  BSSY.RECONVERGENT B0, `(.L_x_7882) ;  /* 0x0000004000007945 */ /* 0x000fe20003800200 */
[----:B--2---:R-:W-:-:S03]  /*c350*/  LEA R162, R158, UR16, 0x2 ;  /* 0x000000109ea27c11 */ /* 0x004fc6000f8e10ff */
[----:B------:R-:W-:Y:S05]  /*c360*/  @!P4 BRA `(.L_x_7883) ;  /* 0x000000000004c947 */ /* 0x000fea0003800000 */
[----:B----4-:R2:W-:Y:S02]  /*c370*/  REDG.E.ADD.F32.FTZ.RN.STRONG.GPU desc[UR30][R64.64+0xa00], R215 ;  /* 0x000a00d7400079a6 */ /* 0x0105e4000c12f31e */
.L_x_7883:
[----:B------:R-:W-:Y:S05]  /*c380*/  BSYNC.RECONVERGENT B0 ;  /* 0x0000000000007941 */ /* 0x000fea0003800200 */
.L_x_7882:
[----:B--2-4-:R2:W4:Y:S01]  /*c390*/  LDS R215, [R162+0x1b80] ;  /* 0x001b8000a2d77984 */ /* 0x0145220000000800 */
[----:B------:R-:W-:Y:S01]  /*c3a0*/  BSSY.RECONVERGENT B0, `(.L_x_7884) ;  /* 0x0000005000007945 */ /* 0x000fe20003800200 */
[C---:B------:R-:W-:Y:S02]  /*c3b0*/  IADD3 R158, PT, PT, R197.reuse, 0x300, RZ ;  /* 0x00000300c59e7810 */ /* 0x040fe40007ffe0ff */
[----:B0-----:R-:W-:Y:S01]  /*c3c0*/  IADD3 R160, PT, PT, R197, 0x340, RZ ;  /* 0x00000340c5a07810 */ /* 0x001fe20007ffe0ff */
[----:B------:R-:W-:Y:S06]  /*c3d0*/  @!P5 BRA `(.L_x_7885) ;  /* 0x000000000004d947 */ /* 0x000fec0003800000 */
[----:B----4-:R0:W-:Y:S02]  /*c3e0*/  REDG.E.ADD.F32.FTZ.RN.STRONG.GPU desc[UR30][R64.64+0xb00], R215 ;  /* 0x000b00d7400079a6 */ /* 0x0101e4000c12f31e */
.L_x_7885:
[----:B------:R-:W-:Y:S05]  /*c3f0*/  BSYNC.RECONVERGENT B0 ;  /* 0x0000000000007941 */ /* 0x000fea0003800200 */
.L_x_7884:
        /* <DEDUP_REMOVED lines=16> */
.L_x_7887:
[----:B------:R-:W-:Y:S05]  /*c500*/  BSYNC.RECONVERGENT B0 ;  /* 0x0000000000007941 */ /* 0x000fea0003800200 */
.L_x_7886:
[----:B0-2---:R0:W2:Y:S01]  /*c510*/  LDS R215, [R160+0x1d80] ;  /* 0x001d8000a0d77984 */ /* 0x0050a20000000800 */
[----:B------:R-:W-:Y:S01]  /*c520*/  BSSY.RECONVERGENT B0, `(.L_x_7888) ;  /* 0x0000006000007945 */ /* 0x000fe20003800200 */
[----:B------:R-:W-:Y:S02]  /*c530*/  LOP3.LUT R158, R197, 0x400, RZ, 0xfc, !PT ;  /* 0x00000400c59e7812 */ /* 0x000fe400078efcff */
[----:B------:R-:W-:Y:S02]  /*c540*/  LEA.HI R164, R164, R197, RZ, 0x1b ;  /* 0x000000c5a4a47211 */ /* 0x000fe400078fd8ff */
[----:B------:R-:W-:Y:S01]  /*c550*/  LEA R162, R162, UR16, 0x2 ;  /* 0x00000010a2a27c11 */ /* 0x000fe2000f8e10ff */
[----:B------:R-:W-:Y:S06]  /*c560*/  @!P2 BRA `(.L_x_7889) ;  /* 0x000000000004a947 */ /* 0x000fec0003800000 */
[----:B--2---:R3:W-:Y:S02]  /*c570*/  REDG.E.ADD.F32.FTZ.RN.STRONG.GPU desc[UR30][R64.64+0xd00], R215 ;  /* 0x000d00d7400079a6 */ /* 0x0047e4000c12f31e */
.L_x_7889:
[----:B------:R-:W-:Y:S05]  /*c580*/  BSYNC.RECONVERGENT B0 ;  /* 0x0000000000007941 */ /* 0x000fea0003800200 */
.L_x_7888:
[----:B--23--:R2:W3:Y:S01]  /*c590*/  LDS R215, [R162+0x1e80] ;  /* 0x001e8000a2d77984 */ /* 0x00c4e20000000800 */
[----:B------:R-:W-:Y:S01]  /*c5a0*/  BSSY.RECONVERGENT B0, `(.L_x_7890) ;  /* 0x0000005000007945 */ /* 0x000fe20003800200 */
[----:B------:R-:W-:Y:S02]  /*c5b0*/  LEA.HI R158, R158, R197, RZ, 0x1b ;  /* 0x000000c59e9e7211 */ /* 0x000fe400078fd8ff */
[----:B------:R-:W-:Y:S01]  /*c5c0*/  LEA R164, R164, UR16, 0x2 ;  /* 0x00000010a4a47c11 */ /* 0x000fe2000f8e10ff */
[----:B------:R-:W-:Y:S06]  /*c5d0*/  @!P3 BRA `(.L_x_7891) ;  /* 0x000000000004b947 */ /* 0x000fec0003800000 */
[----:B---3--:R4:W-:Y:S02]  /*c5e0*/  REDG.E.ADD.F32.FTZ.RN.STRONG.GPU desc[UR30][R64.64+0xe00], R215 ;  /* 0x000e00d7400079a6 */ /* 0x0089e4000c12f31e */
.L_x_7891:
[----:B------:R-:W-:Y:S05]  /*c5f0*/  BSYNC.RECONVERGENT B0 ;  /* 0x0000000000007941 */ /* 0x000fea0003800200 */
.L_x_7890:
[----:B---34-:R3:W4:Y:S01]  /*c600*/  LDS R215, [R164+0x1f80] ;  /* 0x001f8000a4d77984 */ /* 0x0187220000000800 */
[----:B------:R-:W-:Y:S01]  /*c610*/  BSSY.RECONVERGENT B0, `(.L_x_7892) ;  /* 0x0000004000007945 */ /* 0x000fe20003800200 */
[----:B--2---:R-:W-:-:S03]  /*c620*/  LEA R162, R158, UR16, 0x2 ;  /* 0x000000109ea27c11 */ /* 0x004fc6000f8e10ff */
[----:B------:R-:W-:Y:S05]  /*c630*/  @!P4 BRA `(.L_x_7893) ;  /* 0x000000000004c947 */ /* 0x000fea0003800000 */
[----:B----4-:R2:W-:Y:S02]  /*c640*/  REDG.E.ADD.F32.FTZ.RN.STRONG.GPU desc[UR30][R64.64+0xf00], R215 ;  /* 0x000f00d7400079a6 */ /* 0x0105e4000c12f31e */
.L_x_7893:
[----:B------:R-:W-:Y:S05]  /*c650*/  BSYNC.RECONVERGENT B0 ;  /* 0x0000000000007941 */ /* 0x000fea0003800200 */
.L_x_7892:
[----:B--2-4-:R2:W4:Y:S01]  /*c660*/  LDS R215, [R162+0x2080] ;  /* 0x00208000a2d77984 */ /* 0x0145220000000800 */
[----:B------:R-:W-:Y:S01]  /*c670*/  BSSY.RECONVERGENT B0, `(.L_x_7894) ;  /* 0x0000005000007945 */ /* 0x000fe20003800200 */
[C---:B------:R-:W-:Y:S02]  /*c680*/  IADD3 R158, PT, PT, R197.reuse, 0x440, RZ ;  /* 0x00000440c59e7810 */ /* 0x040fe40007ffe0ff */
[----:B0-----:R-:W-:Y:S01]  /*c690*/  IADD3 R160, PT, PT, R197, 0x480, RZ ;  /* 0x00000480c5a07810 */ /* 0x001fe20007ffe0ff */
[----:B------:R-:W-:Y:S06]  /*c6a0*/  @!P5 BRA `(.L_x_7895) ;  /* 0x000000000004d947 */ /* 0x000fec0003800000 */
[----:B----4-:R0:W-:Y:S02]  /*c6b0*/  REDG.E.ADD.F32.FTZ.RN.STRONG.GPU desc[UR30][R64.64+0x1000], R215 ;  /* 0x001000d7400079a6 */ /* 0x0101e4000c12f31e */
.L_x_7895:
[----:B------:R-:W-:Y:S05]  /*c6c0*/  BSYNC.RECONVERGENT B0 ;  /* 0x0000000000007941 */ /* 0x000fea0003800200 */
.L_x_7894:
        /* <DEDUP_REMOVED lines=16> */
.L_x_7897:
[----:B------:R-:W-:Y:S05]  /*c7d0*/  BSYNC.RECONVERGENT B0 ;  /* 0x0000000000007941 */ /* 0x000fea0003800200 */
.L_x_7896:
[----:B0-2---:R0:W2:Y:S01]  /*c7e0*/  LDS R215, [R160+0x2280] ;  /* 0x00228000a0d77984 */ /* 0x0050a20000000800 */
[----:B------:R-:W-:Y:S01]  /*c7f0*/  BSSY.RECONVERGENT B0, `(.L_x_7898) ;  /* 0x0000006000007945 */ /* 0x000fe20003800200 */
[----:B------:R-:W-:Y:S02]  /*c800*/  IADD3 R158, PT, PT, R197, 0x540, RZ ;  /* 0x00000540c59e7810 */ /* 0x000fe40007ffe0ff */
[----:B------:R-:W-:Y:S02]  /*c810*/  LEA.HI R164, R164, R197, RZ, 0x1b ;  /* 0x000000c5a4a47211 */ /* 0x000fe400078fd8ff */
[----:B------:R-:W-:Y:S01]  /*c820*/  LEA R162, R162, UR16, 0x2 ;  /* 0x00000010a2a27c11 */ /* 0x000fe2000f8e10ff */
[----:B------:R-:W-:Y:S06]  /*c830*/  @!P2 BRA `(.L_x_7899) ;  /* 0x000000000004a947 */ /* 0x000fec0003800000 */
[----:B--2---:R3:W-:Y:S02]  /*c840*/  REDG.E.ADD.F32.FTZ.RN.STRONG.GPU desc[UR30][R64.64+0x1200], R215 ;  /* 0x001200d7400079a6 */ /* 0x0047e4000c12f31e */
.L_x_7899:
[----:B------:R-:W-:Y:S05]  /*c850*/  BSYNC.RECONVERGENT B0 ;  /* 0x0000000000007941 */ /* 0x000fea0003800200 */
.L_x_7898:
[----:B--23--:R2:W3:Y:S01]  /*c860*/  LDS R215, [R162+0x2380] ;  /* 0x00238000a2d77984 */ /* 0x00c4e20000000800 */
[----:B------:R-:W-:Y:S01]  /*c870*/  BSSY.RECONVERGENT B0, `(.L_x_7900) ;  /* 0x0000005000007945 */ /* 0x000fe20003800200 */
[----:B------:R-:W-:Y:S02]  /*c880*/  LEA.HI R158, R158, R197, RZ, 0x1b ;  /* 0x000000c59e9e7211 */ /* 0x000fe400078fd8ff */
[----:B------:R-:W-:Y:S01]  /*c890*/  LEA R164, R164, UR16, 0x2 ;  /* 0x00000010a4a47c11 */ /* 0x000fe2000f8e10ff */
[----:B------:R-:W-:Y:S06]  /*c8a0*/  @!P3 BRA `(.L_x_7901) ;  /* 0x000000000004b947 */ /* 0x000fec0003800000 */
[----:B---3--:R4:W-:Y:S02]  /*c8b0*/  REDG.E.ADD.F32.FTZ.RN.STRONG.GPU desc[UR30][R64.64+0x1300], R215 ;  /* 0x001300d7400079a6 */ /* 0x0089e4000c12f31e */
.L_x_7901:
[----:B------:R-:W-:Y:S05]  /*c8c0*/  BSYNC.RECONVERGENT B0 ;  /* 0x0000000000007941 */ /* 0x000fea0003800200 */
.L_x_7900:
[----:B---34-:R3:W4:Y:S01]  /*c8d0*/  LDS R215, [R164+0x2480] ;  /* 0x00248000a4d77984 */ /* 0x0187220000000800 */
[----:B------:R-:W-:Y:S01]  /*c8e0*/  BSSY.RECONVERGENT B0, `(.L_x_7902) ;  /* 0x0000004000007945 */ /* 0x000fe20003800200 */
[----:B--2---:R-:W-:-:S03]  /*c8f0*/  LEA R162, R158, UR16, 0x2 ;  /* 0x000000109ea27c11 */ /* 0x004fc6000f8e10ff */
[----:B------:R-:W-:Y:S05]  /*c900*/  @!P4 BRA `(.L_x_7903) ;  /* 0x000000000004c947 */ /* 0x000fea0003800000 */
[----:B----4-:R2:W-:Y:S02]  /*c910*/  REDG.E.ADD.F32.FTZ.RN.STRONG.GPU desc[UR30][R64.64+0x1400], R215 ;  /* 0x001400d7400079a6 */ /* 0x0105e4000c12f31e */
.L_x_7903:
[----:B------:R-:W-:Y:S05]  /*c920*/  BSYNC.RECONVERGENT B0 ;  /* 0x0000000000007941 */ /* 0x000fea0003800200 */
.L_x_7902:
[----:B--2-4-:R2:W4:Y:S01]  /*c930*/  LDS R215, [R162+0x2580] ;  /* 0x00258000a2d77984 */ /* 0x0145220000000800 */
[----:B------:R-:W-:Y:S01]  /*c940*/  BSSY.RECONVERGENT B0, `(.L_x_7904) ;  /* 0x0000005000007945 */ /* 0x000fe20003800200 */
[C---:B------:R-:W-:Y:S02]  /*c950*/  IADD3 R158, PT, PT, R197.reuse, 0x580, RZ ;  /* 0x00000580c59e7810 */ /* 0x040fe40007ffe0ff */
[----:B0-----:R-:W-:Y:S01]  /*c960*/  IADD3 R160, PT, PT, R197, 0x5c0, RZ ;  /* 0x000005c0c5a07810 */ /* 0x001fe20007ffe0ff */
[----:B------:R-:W-:Y:S06]  /*c970*/  @!P5 BRA `(.L_x_7905) ;  /* 0x000000000004d947 */ /* 0x000fec0003800000 */
[----:B----4-:R0:W-:Y:S02]  /*c980*/  REDG.E.ADD.F32.FTZ.RN.STRONG.GPU desc[UR30][R64.64+0x1500], R215 ;  /* 0x001500d7400079a6 */ /* 0x0101e4000c12f31e */
.L_x_7905:
[----:B------:R-:W-:Y:S05]  /*c990*/  BSYNC.RECONVERGENT B0 ;  /* 0x0000000000007941 */ /* 0x000fea0003800200 */
.L_x_7904:
        /* <DEDUP_REMOVED lines=16> */
.L_x_7907:
[----:B------:R-:W-:Y:S05]  /*caa0*/  BSYNC.RECONVERGENT B0 ;  /* 0x0000000000007941 */ /* 0x000fea0003800200 */
.L_x_7906:
[----:B0-2---:R0:W2:Y:S01]  /*cab0*/  LDS R215, [R160+0x2780] ;  /* 0x00278000a0d77984 */ /* 0x0050a20000000800 */
[----:B------:R-:W-:Y:S01]  /*cac0*/  BSSY.RECONVERGENT B0, `(.L_x_7908) ;  /* 0x0000006000007945 */ /* 0x000fe20003800200 */
[----:B------:R-:W-:Y:S02]  /*cad0*/  IADD3 R158, PT, PT, R197, 0x680, RZ ;  /* 0x00000680c59e7810 */ /* 0x000fe40007ffe0ff */
[----:B------:R-:W-:Y:S02]  /*cae0*/  LEA.HI R164, R164, R197, RZ, 0x1b ;  /* 0x000000c5a4a47211 */ /* 0x000fe400078fd8ff */
[----:B------:R-:W-:Y:S01]  /*caf0*/  LEA R162, R162, UR16, 0x2 ;  /* 0x00000010a2a27c11 */ /* 0x000fe2000f8e10ff */
[----:B------:R-:W-:Y:S06]  /*cb00*/  @!P2 BRA `(.L_x_7909) ;  /* 0x000000000004a947 */ /* 0x000fec0003800000 */
[----:B--2---:R3:W-:Y:S02]  /*cb10*/  REDG.E.ADD.F32.FTZ.RN.STRONG.GPU desc[UR30][R64.64+0x1700], R215 ;  /* 0x001700d7400079a6 */ /* 0x0047e4000c12f31e */
.L_x_7909:
[----:B------:R-:W-:Y:S05]  /*cb20*/  BSYNC.RECONVERGENT B0 ;  /* 0x0000000000007941 */ /* 0x000fea0003800200 */
.L_x_7908:
[----:B--23--:R2:W3:Y:S01]  /*cb30*/  LDS R215, [R162+0x2880] ;  /* 0x00288000a2d77984 */ /* 0x00c4e20000000800 */
[----:B------:R-:W-:Y:S01]  /*cb40*/  BSSY.RECONVERGENT B0, `(.L_x_7910) ;  /* 0x0000005000007945 */ /* 0x000fe20003800200 */
[----:B------:R-:W-:Y:S02]  /*cb50*/  LEA.HI R158, R158, R197, RZ, 0x1b ;  /* 0x000000c59e9e7211 */ /* 0x000fe400078fd8ff */
[----:B------:R-:W-:Y:S01]  /*cb60*/  LEA R164, R164, UR16, 0x2 ;  /* 0x00000010a4a47c11 */ /* 0x000fe2000f8e10ff */
[----:B------:R-:W-:Y:S06]  /*cb70*/  @!P3 BRA `(.L_x_7911) ;  /* 0x000000000004b947 */ /* 0x000fec0003800000 */
[----:B---3--:R4:W-:Y:S02]  /*cb80*/  REDG.E.ADD.F32.FTZ.RN.STRONG.GPU desc[UR30][R64.64+0x1800], R215 ;  /* 0x001800d7400079a6 */ /* 0x0089e4000c12f31e */
.L_x_7911:
[----:B------:R-:W-:Y:S05]  /*cb90*/  BSYNC.RECONVERGENT B0 ;  /* 0x0000000000007941 */ /* 0x000fea0003800200 */
.L_x_7910:
[----:B---34-:R3:W4:Y:S01]  /*cba0*/  LDS R215, [R164+0x2980] ;  /* 0x00298000a4d77984 */ /* 0x0187220000000800 */
[----:B------:R-:W-:Y:S01]  /*cbb0*/  BSSY.RECONVERGENT B0, `(.L_x_7912) ;  /* 0x0000004000007945 */ /* 0x000fe20003800200 */
[----:B--2---:R-:W-:-:S03]  /*cbc0*/  LEA R162, R158, UR16, 0x2 ;  /* 0x000000109ea27c11 */ /* 0x004fc6000f8e10ff */
[----:B------:R-:W-:Y:S05]  /*cbd0*/  @!P4 BRA `(.L_x_7913) ;  /* 0x000000000004c947 */ /* 0x000fea0003800000 */
[----:B----4-:R2:W-:Y:S02]  /*cbe0*/  REDG.E.ADD.F32.FTZ.RN.STRONG.GPU desc[UR30][R64.64+0x1900], R215 ;  /* 0x001900d7400079a6 */ /* 0x0105e4000c12f31e */
.L_x_7913:
[----:B------:R-:W-:Y:S05]  /*cbf0*/  BSYNC.RECONVERGENT B0 ;  /* 0x0000000000007941 */ /* 0x000fea0003800200 */
.L_x_7912:
[----:B--2-4-:R2:W4:Y:S01]  /*cc00*/  LDS R215, [R162+0x2a80] ;  /* 0x002a8000a2d77984 */ /* 0x0145220000000800 */
[----:B------:R-:W-:Y:S01]  /*cc10*/  BSSY.RECONVERGENT B0, `(.L_x_7914) ;  /* 0x0000005000007945 */ /* 0x000fe20003800200 */
[C---:B------:R-:W-:Y:S02]  /*cc20*/  IADD3 R158, PT, PT, R197.reuse, 0x6c0, RZ ;  /* 0x000006c0c59e7810 */ /* 0x040fe40007ffe0ff */
[----:B0-----:R-:W-:Y:S01]  /*cc30*/  IADD3 R160, PT, PT, R197, 0x700, RZ ;  /* 0x00000700c5a07810 */ /* 0x001fe20007ffe0ff */
[----:B------:R-:W-:Y:S06]  /*cc40*/  @!P5 BRA `(.L_x_7915) ;  /* 0x000000000004d947 */ /* 0x000fec0003800000 */
[----:B----4-:R0:W-:Y:S02]  /*cc50*/  REDG.E.ADD.F32.FTZ.RN.STRONG.GPU desc[UR30][R64.64+0x1a00], R215 ;  /* 0x001a00d7400079a6 */ /* 0x0101e4000c12f31e */
.L_x_7915:
[----:B------:R-:W-:Y:S05]  /*cc60*/  BSYNC.RECONVERGENT B0 ;  /* 0x0000000000007941 */ /* 0x000fea0003800200 */
.L_x_7914:
        /* <DEDUP_REMOVED lines=16> */
.L_x_7917:
[----:B------:R-:W-:Y:S05]  /*cd70*/  BSYNC.RECONVERGENT B0 ;  /* 0x0000000000007941 */ /* 0x000fea0003800200 */
.L_x_7916:
[----:B------:R3:W4:Y:S01]  /*cd80*/  LDS R61, [R160+0x2c80] ;  /* 0x002c8000a03d7984 */ /* 0x0007220000000800 */
[----:B------:R-:W-:Y:S01]  /*cd90*/  BSSY.RECONVERGENT B0, `(.L_x_7918) ;  /* 0x0000006000007945 */ /* 0x000fe20003800200 */
[----:B------:R-:W-:Y:S02]  /*cda0*/  IADD3 R158, PT, PT, R197, 0x7c0, RZ ;  /* 0x000007c0c59e7810 */ /* 0x000fe40007ffe0ff */
[----:B------:R-:W-:Y:S02]  /*cdb0*/  LEA.HI R164, R164, R197, RZ, 0x1b ;  /* 0x000000c5a4a47211 */ /* 0x000fe400078fd8ff */
[----:B------:R-:W-:Y:S01]  /*cdc0*/  LEA R162, R162, UR16, 0x2 ;  /* 0x00000010a2a27c11 */ /* 0x000fe2000f8e10ff */
[----:B------:R-:W-:Y:S06]  /*cdd0*/  @!P2 BRA `(.L_x_7919) ;  /* 0x000000000004a947 */ /* 0x000fec0003800000 */
[----:B----4-:R4:W-:Y:S02]  /*cde0*/  REDG.E.ADD.F32.FTZ.RN.STRONG.GPU desc[UR30][R64.64+0x1c00], R61 ;  /* 0x001c003d400079a6 */ /* 0x0109e4000c12f31e */
.L_x_7919:
[----:B------:R-:W-:Y:S05]  /*cdf0*/  BSYNC.RECONVERGENT B0 ;  /* 0x0000000000007941 */ /* 0x000fea0003800200 */
.L_x_7918:
[----:B----4-:R4:W0:Y:S01]  /*ce00*/  LDS R61, [R162+0x2d80] ;  /* 0x002d8000a23d7984 */ /* 0x0108220000000800 */
[----:B------:R-:W-:Y:S01]  /*ce10*/  BSSY.RECONVERGENT B0, `(.L_x_7920) ;  /* 0x0000005000007945 */ /* 0x000fe20003800200 */
[----:B------:R-:W-:Y:S02]  /*ce20*/  LEA.HI R158, R158, R197, RZ, 0x1b ;  /* 0x000000c59e9e7211 */ /* 0x000fe400078fd8ff */
[----:B------:R-:W-:Y:S01]  /*ce30*/  LEA R164, R164, UR16, 0x2 ;  /* 0x00000010a4a47c11 */ /* 0x000fe2000f8e10ff */
[----:B------:R-:W-:Y:S06]  /*ce40*/  @!P3 BRA `(.L_x_7921) ;  /* 0x000000000004b947 */ /* 0x000fec0003800000 */
[----:B0-----:R0:W-:Y:S02]  /*ce50*/  REDG.E.ADD.F32.FTZ.RN.STRONG.GPU desc[UR30][R64.64+0x1d00], R61 ;  /* 0x001d003d400079a6 */ /* 0x0011e4000c12f31e */
.L_x_7921:
[----:B------:R-:W-:Y:S05]  /*ce60*/  BSYNC.RECONVERGENT B0 ;  /* 0x0000000000007941 */ /* 0x000fea0003800200 */
.L_x_7920:
[----:B0-----:R0:W0:Y:S01]  /*ce70*/  LDS R61, [R164+0x2e80] ;  /* 0x002e8000a43d7984 */ /* 0x0010220000000800 */
[----:B------:R-:W-:Y:S01]  /*ce80*/  BSSY.RECONVERGENT B0, `(.L_x_7922) ;  /* 0x0000004000007945 */ /* 0x000fe20003800200 */
[----:B------:R-:W-:-:S03]  /*ce90*/  LEA R158, R158, UR16, 0x2 ;  /* 0x000000109e9e7c11 */ /* 0x000fc6000f8e10ff */
[----:B------:R-:W-:Y:S05]  /*cea0*/  @!P4 BRA `(.L_x_7923) ;  /* 0x000000000004c947 */ /* 0x000fea0003800000 */
[----:B0-----:R0:W-:Y:S02]  /*ceb0*/  REDG.E.ADD.F32.FTZ.RN.STRONG.GPU desc[UR30][R64.64+0x1e00], R61 ;  /* 0x001e003d400079a6 */ /* 0x0011e4000c12f31e */
.L_x_7923:
[----:B------:R-:W-:Y:S05]  /*cec0*/  BSYNC.RECONVERGENT B0 ;  /* 0x0000000000007941 */ /* 0x000fea0003800200 */
.L_x_7922:
[----:B0-----:R-:W-:Y:S01]  /*ced0*/  FADD.FTZ R61, R156, R147 ;  /* 0x000000939c3d7221 */ /* 0x001fe20000010000 */
[----:B------:R-:W-:Y:S01]  /*cee0*/  BSSY.RECONVERGENT B0, `(.L_x_7924) ;  /* 0x0000004000007945 */ /* 0x000fe20003800200 */
[----:B------:R0:W0:Y:S03]  /*cef0*/  LDS R147, [R158+0x2f80] ;  /* 0x002f80009e937984 */ /* 0x0000260000000800 */
[----:B------:R-:W-:Y:S05]  /*cf00*/  @!P5 BRA `(.L_x_7925) ;  /* 0x000000000004d947 */ /* 0x000fea0003800000 */
[----:B0-----:R0:W-:Y:S02]  /*cf10*/  REDG.E.ADD.F32.FTZ.RN.STRONG.GPU desc[UR30][R64.64+0x1f00], R147 ;  /* 0x001f0093400079a6 */ /* 0x0011e4000c12f31e */
.L_x_7925:
[----:B------:R-:W-:Y:S05]  /*cf20*/  BSYNC.RECONVERGENT B0 ;  /* 0x0000000000007941 */ /* 0x000fea0003800200 */
.L_x_7924:
[----:B0-----:R-:W0:Y:S01]  /*cf30*/  SHFL.DOWN PT, R147, R60, 0x1, 0x1f ;  /* 0x08201f003c937f89 */ /* 0x001e2200000e0000 */
[----:B------:R-:W-:Y:S01]  /*cf40*/  ISETP.GT.AND P2, PT, R98, 0x1e, PT ;  /* 0x0000001e6200780c */ /* 0x000fe20003f44270 */
[----:B------:R-:W-:Y:S01]  /*cf50*/  FFMA.FTZ R146, R127, R146, R170 ;  /* 0x000000927f927223 */ /* 0x000fe200000100aa */
[----:B------:R-:W-:Y:S01]  /*cf60*/  FFMA.FTZ R125, R228, R149, R125 ;  /* 0x00000095e47d7223 */ /* 0x000fe2000001007d */
[----:B------:R-:W5:Y:S01]  /*cf70*/  SHFL.DOWN PT, R156, R61, 0x1, 0x1f ;  /* 0x08201f003d9c7f89 */ /* 0x000f6200000e0000 */
[-C--:B------:R-:W-:Y:S01]  /*cf80*/  FFMA.FTZ R19, R35, R144.reuse, R19 ;  /* 0x0000009023137223 */ /* 0x080fe20000010013 */
[----:B-1----:R-:W-:Y:S01]  /*cf90*/  FFMA.FTZ R65, R51, R144, R146 ;  /* 0x0000009033417223 */ /* 0x002fe20000010092 */
[----:B------:R-:W-:Y:S01]  /*cfa0*/  FFMA.FTZ R64, R52, R189, R125 ;  /* 0x000000bd34407223 */ /* 0x000fe2000001007d */
[----:B--2---:R-:W1:Y:S01]  /*cfb0*/  SHFL.DOWN PT, R215, R62, 0x1, 0x1f ;  /* 0x08201f003ed77f89 */ /* 0x004e6200000e0000 */
[----:B------:R-:W-:Y:S01]  /*cfc0*/  FFMA.FTZ R226, R226, R151, R171 ;  /* 0x00000097e2e27223 */ /* 0x000fe200000100ab */
[----:B------:R-:W-:Y:S01]  /*cfd0*/  FADD.FTZ R94, R65, R94 ;  /* 0x0000005e415e7221 */ /* 0x000fe20000010000 */
[----:B------:R-:W-:Y:S01]  /*cfe0*/  FFMA.FTZ R143, R224, R143, R155 ;  /* 0x0000008fe08f7223 */ /* 0x000fe2000001009b */
[----:B------:R-:W2:Y:S01]  /*cff0*/  SHFL.DOWN PT, R158, R63, 0x1, 0x1f ;  /* 0x08201f003f9e7f89 */ /* 0x000ea200000e0000 */
[----:B------:R-:W-:Y:S01]  /*d000*/  FFMA.FTZ R65, R53, R148, R226 ;  /* 0x0000009435417223 */ /* 0x000fe200000100e2 */
[----:B------:R-:W-:Y:S01]  /*d010*/  FFMA.FTZ R222, R222, R135, R157 ;  /* 0x00000087dede7223 */ /* 0x000fe2000001009d */
[----:B------:R-:W-:Y:S01]  /*d020*/  FMUL.FTZ R100, R100, R175 ;  /* 0x000000af64647220 */ /* 0x000fe20000410000 */
[----:B------:R-:W-:Y:S01]  /*d030*/  FMUL.FTZ R211, R198, R211 ;  /* 0x000000d3c6d37220 */ /* 0x000fe20000410000 */
[----:B------:R-:W-:Y:S01]  /*d040*/  FMUL.FTZ R123, R123, R150 ;  /* 0x000000967b7b7220 */ /* 0x000fe20000410000 */
[----:B------:R-:W-:Y:S01]  /*d050*/  FADD.FTZ R93, R64, R93 ;  /* 0x0000005d405d7221 */ /* 0x000fe20000010000 */
[----:B------:R-:W-:Y:S01]  /*d060*/  FADD.FTZ R92, R65, R92 ;  /* 0x0000005c415c7221 */ /* 0x000fe20000010000 */
[----:B------:R-:W-:Y:S01]  /*d070*/  FFMA.FTZ R64, R54, R193, R143 ;  /* 0x000000c136407223 */ /* 0x000fe2000001008f */
[----:B------:R-:W-:Y:S01]  /*d080*/  FFMA.FTZ R65, R55, R152, R222 ;  /* 0x0000009837417223 */ /* 0x000fe200000100de */
[----:B------:R-:W-:Y:S01]  /*d090*/  FFMA.FTZ R99, R99, R129, R142 ;  /* 0x0000008163637223 */ /* 0x000fe2000001008e */
[----:B------:R-:W-:Y:S01]  /*d0a0*/  FFMA.FTZ R100, R101, R130, R100 ;  /* 0x0000008265647223 */ /* 0x000fe20000010064 */
[----:B0-----:R-:W-:Y:S01]  /*d0b0*/  @!P2 FADD.FTZ R60, R60, R147 ;  /* 0x000000933c3ca221 */ /* 0x001fe20000010000 */
[----:B------:R-:W-:Y:S01]  /*d0c0*/  FMUL.FTZ R102, R102, R153 ;  /* 0x0000009966667220 */ /* 0x000fe20000410000 */
[----:B------:R-:W-:Y:S01]  /*d0d0*/  FFMA.FTZ R211, R220, R213, R211 ;  /* 0x000000d5dcd37223 */ /* 0x000fe200000100d3 */
[----:B------:R-:W-:Y:S01]  /*d0e0*/  FFMA.FTZ R218, R218, R209, R123 ;  /* 0x000000d1dada7223 */ /* 0x000fe2000001007b */
[----:B-----5:R-:W-:Y:S01]  /*d0f0*/  @!P2 FADD.FTZ R61, R61, R156 ;  /* 0x0000009c3d3da221 */ /* 0x020fe20000010000 */
[----:B------:R-:W0:Y:S01]  /*d100*/  SHFL.DOWN PT, R125, R60, 0x2, 0x1f ;  /* 0x08401f003c7d7f89 */ /* 0x000e2200000e0000 */
[----:B------:R-:W-:Y:S01]  /*d110*/  FADD.FTZ R91, R64, R91 ;  /* 0x0000005b405b7221 */ /* 0x000fe20000010000 */
[----:B------:R-:W-:Y:S01]  /*d120*/  FADD.FTZ R90, R65, R90 ;  /* 0x0000005a415a7221 */ /* 0x000fe20000010000 */
[----:B-1----:R-:W-:Y:S01]  /*d130*/  @!P2 FADD.FTZ R62, R62, R215 ;  /* 0x000000d73e3ea221 */ /* 0x002fe20000010000 */
[----:B------:R-:W1:Y:S01]  /*d140*/  SHFL.DOWN PT, R144, R61, 0x2, 0x1f ;  /* 0x08401f003d907f89 */ /* 0x000e6200000e0000 */
[-C--:B------:R-:W-:Y:S01]  /*d150*/  FFMA.FTZ R24, R40, R99.reuse, R24 ;  /* 0x0000006328187223 */ /* 0x080fe20000010018 */
[----:B------:R-:W-:Y:S01]  /*d160*/  FFMA.FTZ R64, R56, R99, R211 ;  /* 0x0000006338407223 */ /* 0x000fe200000100d3 */
[----:B--2---:R-:W-:Y:S01]  /*d170*/  @!P2 FADD.FTZ R63, R63, R158 ;  /* 0x0000009e3f3fa221 */ /* 0x004fe20000010000 */
[----:B------:R-:W2:Y:S01]  /*d180*/  SHFL.DOWN PT, R127, R62, 0x2, 0x1f ;  /* 0x08401f003e7f7f89 */ /* 0x000ea200000e0000 */
[----:B------:R-:W-:Y:S01]  /*d190*/  ISETP.GT.AND P2, PT, R98, 0x1d, PT ;  /* 0x0000001d6200780c */ /* 0x000fe20003f44270 */
[----:B------:R-:W-:Y:S01]  /*d1a0*/  FFMA.FTZ R103, R103, R131, R102 ;  /* 0x0000008367677223 */ /* 0x000fe20000010066 */
[-C--:B------:R-:W-:Y:S01]  /*d1b0*/  FFMA.FTZ R25, R41, R100.reuse, R25 ;  /* 0x0000006429197223 */ /* 0x080fe20000010019 */
[----:B------:R-:W5:Y:S01]  /*d1c0*/  SHFL.DOWN PT, R146, R63, 0x2, 0x1f ;  /* 0x08401f003f927f89 */ /* 0x000f6200000e0000 */
        /* <DEDUP_REMOVED lines=9> */
[----:B------:R-:W-:Y:S01]  /*d260*/  FADD.FTZ R88, R65, R88 ;  /* 0x0000005841587221 */ /* 0x000fe20000010000 */
[----:B------:R-:W-:Y:S01]  /*d270*/  FFMA.FTZ R205, R216, R205, R207 ;  /* 0x000000cdd8cd7223 */ /* 0x000fe200000100cf */
[----:B0-----:R-:W-:Y:S01]  /*d280*/  @!P2 FADD.FTZ R60, R60, R125 ;  /* 0x0000007d3c3ca221 */ /* 0x001fe20000010000 */
[----:B------:R-:W-:Y:S01]  /*d290*/  FFMA.FTZ R65, R59, R104, R214 ;  /* 0x000000683b417223 */ /* 0x000fe200000100d6 */
[----:B------:R-:W-:Y:S01]  /*d2a0*/  FFMA.FTZ R108, R109, R134, R108 ;  /* 0x000000866d6c7223 */ /* 0x000fe2000001006c */
[----:B------:R-:W-:Y:S01]  /*d2b0*/  FMUL.FTZ R106, R106, R145 ;  /* 0x000000916a6a7220 */ /* 0x000fe20000410000 */
[----:B-1----:R-:W-:Y:S01]  /*d2c0*/  @!P2 FADD.FTZ R61, R61, R144 ;  /* 0x000000903d3da221 */ /* 0x002fe20000010000 */
[----:B------:R-:W0:Y:S01]  /*d2d0*/  SHFL.DOWN PT, R99, R60, 0x4, 0x1f ;  /* 0x08801f003c637f89 */ /* 0x000e2200000e0000 */
[----:B------:R-:W-:Y:S01]  /*d2e0*/  FMUL.FTZ R199, R114, R199 ;  /* 0x000000c772c77220 */ /* 0x000fe20000410000 */
[----:B------:R-:W-:Y:S01]  /*d2f0*/  FMUL.FTZ R112, R112, R181 ;  /* 0x000000b570707220 */ /* 0x000fe20000410000 */
[----:B--2---:R-:W-:Y:S01]  /*d300*/  @!P2 FADD.FTZ R62, R62, R127 ;  /* 0x0000007f3e3ea221 */ /* 0x004fe20000010000 */
[----:B------:R-:W1:Y:S01]  /*d310*/  SHFL.DOWN PT, R100, R61, 0x4, 0x1f ;  /* 0x08801f003d647f89 */ /* 0x000e6200000e0000 */
[----:B------:R-:W-:Y:S01]  /*d320*/  FMUL.FTZ R69, R69, R126 ;  /* 0x0000007e45457220 */ /* 0x000fe20000410000 */
[----:B------:R-:W-:Y:S01]  /*d330*/  FADD.FTZ R89, R64, R89 ;  /* 0x0000005940597221 */ /* 0x000fe20000010000 */
[----:B-----5:R-:W-:Y:S01]  /*d340*/  @!P2 FADD.FTZ R63, R63, R146 ;  /* 0x000000923f3fa221 */ /* 0x020fe20000010000 */
[----:B------:R-:W2:Y:S01]  /*d350*/  SHFL.DOWN PT, R101, R62, 0x4, 0x1f ;  /* 0x08801f003e657f89 */ /* 0x000ea200000e0000 */
[C---:B------:R-:W-:Y:S01]  /*d360*/  ISETP.GT.AND P2, PT, R98.reuse, 0x1b, PT ;  /* 0x0000001b6200780c */ /* 0x040fe20003f44270 */
[----:B------:R-:W-:Y:S01]  /*d370*/  FADD.FTZ R86, R65, R86 ;  /* 0x0000005641567221 */ /* 0x000fe20000010000 */
[----:B------:R-:W-:Y:S01]  /*d380*/  ISETP.GT.AND P3, PT, R98, 0xf, PT ;  /* 0x0000000f6200780c */ /* 0x000fe20003f64270 */
[----:B------:R-:W5:Y:S01]  /*d390*/  SHFL.DOWN PT, R102, R63, 0x4, 0x1f ;  /* 0x08801f003f667f89 */ /* 0x000f6200000e0000 */
[----:B------:R-:W-:Y:S01]  /*d3a0*/  FFMA.FTZ R64, R58, R103, R205 ;  /* 0x000000673a407223 */ /* 0x000fe200000100cd */
[----:B------:R-:W-:Y:S01]  /*d3b0*/  FFMA.FTZ R65, R73, R108, R210 ;  /* 0x0000006c49417223 */ /* 0x000fe200000100d2 */
[----:B------:R-:W-:Y:S01]  /*d3c0*/  FFMA.FTZ R107, R107, R133, R106 ;  /* 0x000000856b6b7223 */ /* 0x000fe2000001006a */
[----:B------:R-:W-:Y:S01]  /*d3d0*/  FFMA.FTZ R195, R212, R195, R199 ;  /* 0x000000c3d4c37223 */ /* 0x000fe200000100c7 */
[----:B------:R-:W-:Y:S01]  /*d3e0*/  FFMA.FTZ R112, R113, R136, R112 ;  /* 0x0000008871707223 */ /* 0x000fe20000010070 */
[----:B------:R-:W-:Y:S01]  /*d3f0*/  FFMA.FTZ R206, R206, R173, R69 ;  /* 0x000000adcece7223 */ /* 0x000fe20000010045 */
[----:B------:R-:W-:Y:S01]  /*d400*/  FMUL.FTZ R110, R110, R159 ;  /* 0x0000009f6e6e7220 */ /* 0x000fe20000410000 */
[----:B------:R-:W-:Y:S01]  /*d410*/  FMUL.FTZ R187, R70, R187 ;  /* 0x000000bb46bb7220 */ /* 0x000fe20000410000 */
[----:B------:R-:W-:Y:S01]  /*d420*/  FADD.FTZ R87, R64, R87 ;  /* 0x0000005740577221 */ /* 0x000fe20000010000 */
[----:B------:R-:W-:Y:S01]  /*d430*/  FADD.FTZ R84, R65, R84 ;  /* 0x0000005441547221 */ /* 0x000fe20000010000 */
        /* <DEDUP_REMOVED lines=11> */
[----:B------:R-:W-:Y:S01]  /*d4f0*/  FMUL.FTZ R116, R116, R161 ;  /* 0x000000a174747220 */ /* 0x000fe20000410000 */
[----:B------:R-:W-:Y:S01]  /*d500*/  FMUL.FTZ R167, R68, R167 ;  /* 0x000000a744a77220 */ /* 0x000fe20000410000 */
[----:B-----5:R-:W-:Y:S01]  /*d510*/  @!P2 FADD.FTZ R63, R63, R102 ;  /* 0x000000663f3fa221 */ /* 0x020fe20000010000 */
[----:B------:R-:W2:Y:S01]  /*d520*/  SHFL.DOWN PT, R99, R62, 0x8, 0x1f ;  /* 0x09001f003e637f89 */ /* 0x000ea200000e0000 */
[----:B------:R-:W-:Y:S01]  /*d530*/  ISETP.GT.AND P2, PT, R98, 0x17, PT ;  /* 0x000000176200780c */ /* 0x000fe20003f44270 */
[----:B------:R-:W-:Y:S01]  /*d540*/  FADD.FTZ R82, R65, R82 ;  /* 0x0000005241527221 */ /* 0x000fe20000010000 */
[----:B------:R-:W-:Y:S01]  /*d550*/  BSSY.RECONVERGENT B0, `(.L_x_7926) ;  /* 0x0000020000007945 */ /* 0x000fe20003800200 */
        /* <DEDUP_REMOVED lines=14> */
[----:B------:R-:W-:Y:S01]  /*d640*/  FFMA.FTZ R167, R204, R169, R167 ;  /* 0x000000a9cca77223 */ /* 0x000fe200000100a7 */
        /* <DEDUP_REMOVED lines=16> */
.L_x_7927:
[----:B------:R-:W-:Y:S05]  /*d750*/  BSYNC.RECONVERGENT B0 ;  /* 0x0000000000007941 */ /* 0x000fea0003800200 */
.L_x_7926:
        /* <DEDUP_REMOVED lines=9> */
[-C--:B-1----:R-:W-:Y:S01]  /*d7f0*/  FFMA.FTZ R65, R77, R118.reuse, R202 ;  /* 0x000000764d417223 */ /* 0x082fe200000100ca */
        /* <DEDUP_REMOVED lines=14> */
[----:B--2---:R-:W1:Y:S04]  /*d8e0*/  @P2 LDS.64 R68, [UR17+0x63e0] ;  /* 0x0063e011ff442984 */ /* 0x004e680008000a00 */
[----:B------:R-:W2:Y:S01]  /*d8f0*/  @P2 LDS.64 R70, [UR17+0x5be0] ;  /* 0x005be011ff462984 */ /* 0x000ea20008000a00 */
        /* <DEDUP_REMOVED lines=10> */
.L_x_7929:
[----:B------:R-:W-:Y:S05]  /*d9a0*/  BSYNC.RECONVERGENT B0 ;  /* 0x0000000000007941 */ /* 0x000fea0003800200 */
.L_x_7928:
[----:B------:R-:W-:-:S04]  /*d9b0*/  UIADD3 UR8, UPT, UPT, UR8, 0x1, URZ ;  /* 0x0000000108087890 */ /* 0x000fc8000fffe0ff */
[----:B------:R-:W-:-:S09]  /*d9c0*/  UISETP.GE.AND UP0, UPT, UR8, UR48, UPT ;  /* 0x000000300800728c */ /* 0x000fd2000bf06270 */
[----:B------:R-:W-:Y:S05]  /*d9d0*/  BRA.U !UP0, `(.L_x_7930) ;  /* 0xffffff7108f87547 */ /* 0x000fea000b83ffff */
.L_x_7832:
[----:B------:R-:W5:Y:S01]  /*d9e0*/  LDL.LU R64, [R1+0x4] ;  /* 0x0000040001407983 */ /* 0x000f620000300800 */
[----:B------:R-:W-:Y:S01]  /*d9f0*/  F2FP.BF16.F32.PACK_AB R33, R33, R34 ;  /* 0x000000222121723e */ /* 0x000fe200000010ff */
[----:B------:R-:W-:Y:S01]  /*da00*/  BAR.SYNC.DEFER_BLOCKING 0x0 ;  /* 0x0000000000007b1d */ /* 0x000fe20000010000 */
[----:B------:R-:W-:Y:S02]  /*da10*/  F2FP.BF16.F32.PACK_AB R31, R31, R32 ;  /* 0x000000201f1f723e */ /* 0x000fe400000010ff */
[----:B------:R-:W-:Y:S02]  /*da20*/  F2FP.BF16.F32.PACK_AB R29, R29, R30 ;  /* 0x0000001e1d1d723e */ /* 0x000fe400000010ff */
[----:B------:R-:W-:Y:S01]  /*da30*/  F2FP.BF16.F32.PACK_AB R27, R27, R28 ;  /* 0x0000001c1b1b723e */ /* 0x000fe200000010ff */
[----:B------:R-:W-:Y:S01]  /*da40*/  UIMAD UR29, UR20, -0x400, UR29 ;  /* 0xfffffc00141d78a4 */ /* 0x000fe2000f8e021d */
[----:B0-----:R-:W2:Y:S01]  /*da50*/  LDL.LU R62, [R1] ;  /* 0x00000000013e7983 */ /* 0x001ea20000300800 */
[----:B------:R-:W-:-:S02]  /*da60*/  F2FP.BF16.F32.PACK_AB R25, R25, R26 ;  /* 0x0000001a1919723e */ /* 0x000fc400000010ff */
[----:B------:R-:W-:Y:S01]  /*da70*/  F2FP.BF16.F32.PACK_AB R23, R23, R24 ;  /* 0x000000181717723e */ /* 0x000fe200000010ff */
[----:B------:R-:W3:Y:S01]  /*da80*/  LDL.LU R60, [R1+0x8] ;  /* 0x00000800013c7983 */ /* 0x000ee20000300800 */
[----:B------:R-:W-:Y:S01]  /*da90*/  PRMT R0, R33, 0x7632, R0 ;  /* 0x0000763221007816 */ /* 0x000fe20000000000 */
[----:B------:R-:W-:Y:S01]  /*daa0*/  UIADD3 UR29, UPT, UPT, UR29, 0x400, URZ ;  /* 0x000004001d1d7890 */ /* 0x000fe2000fffe0ff */
[----:B------:R-:W-:Y:S01]  /*dab0*/  PRMT R3, R31, 0x7632, R3 ;  /* 0x000076321f037816 */ /* 0x000fe20000000003 */
[----:B------:R-:W0:Y:S01]  /*dac0*/  S2UR UR34, SR_CTAID.X ;  /* 0x00000000002279c3 */ /* 0x000e220000002500 */
[----:B------:R-:W-:Y:S01]  /*dad0*/  PRMT R4, R29, 0x7632, R4 ;  /* 0x000076321d047816 */ /* 0x000fe20000000004 */
[----:B------:R-:W0:Y:S01]  /*dae0*/  LDCU.64 UR18, c[0x0][0x4f8] ;  /* 0x00009f00ff1277ac */ /* 0x000e220008000a00 */
[----:B------:R-:W-:Y:S02]  /*daf0*/  F2FP.BF16.F32.PACK_AB R21, R21, R22 ;  /* 0x000000161515723e */ /* 0x000fe400000010ff */
[----:B------:R-:W-:Y:S01]  /*db00*/  F2FP.BF16.F32.PACK_AB R19, R19, R20 ;  /* 0x000000141313723e */ /* 0x000fe200000010ff */
        /* <DEDUP_REMOVED lines=8> */
[----:B------:R-:W-:-:S02]  /*db90*/  UIADD3 UR27, UP0, UPT, UR27, -0x1000, URZ ;  /* 0xfffff0001b1b7890 */ /* 0x000fc4000ff1e0ff */
[----:B------:R0:W-:Y:S01]  /*dba0*/  STS.U16 [R95+0xa], R4 ;  /* 0x00000a045f007388 */ /* 0x0001e20000000400 */
[----:B------:R-:W-:Y:S01]  /*dbb0*/  UIADD3 UR21, UP1, UPT, UR21, -0x800, URZ ;  /* 0xfffff80015157890 */ /* 0x000fe2000ff3e0ff */
[----:B----4-:R-:W-:Y:S01]  /*dbc0*/  PRMT R0, R27, 0x7632, R0 ;  /* 0x000076321b007816 */ /* 0x010fe20000000000 */
[----:B------:R-:W-:Y:S01]  /*dbd0*/  UIADD3.X UR28, UPT, UPT, UR28, -0x1, URZ, UP0, !UPT ;  /* 0xffffffff1c1c7890 */ /* 0x000fe200087fe4ff */
[----:B------:R-:W-:Y:S01]  /*dbe0*/  STS.U16 [R95], R33 ;  /* 0x000000215f007388 */ /* 0x000fe20000000400 */
        /* <DEDUP_REMOVED lines=9> */
[----:B------:R-:W4:Y:S02]  /*dc80*/  LDCU.64 UR18, c[0x0][0x550] ;  /* 0x0000aa00ff1277ac */ /* 0x000f240008000a00 */
[----:B------:R4:W-:Y:S01]  /*dc90*/  STS.U16 [R95+0x8], R29 ;  /* 0x0000081d5f007388 */ /* 0x0009e20000000400 */
[----:B0-----:R-:W-:Y:S01]  /*dca0*/  PRMT R0, R21, 0x7632, R0 ;  /* 0x0000763215007816 */ /* 0x001fe20000000000 */
[----:B-1----:R-:W-:-:S02]  /*dcb0*/  UIMAD UR13, UR12, UR33, URZ ;  /* 0x000000210c0d72a4 */ /* 0x002fc4000f8e02ff */
[----:B------:R-:W-:Y:S01]  /*dcc0*/  STS.U16 [R95+0xc], R27 ;  /* 0x00000c1b5f007388 */ /* 0x000fe20000000400 */
[----:B------:R-:W-:Y:S02]  /*dcd0*/  UIMAD.WIDE.U32 UR14, UR12, UR32, UR14 ;  /* 0x000000200c0e72a5 */ /* 0x000fe4000f8e000e */
[----:B------:R-:W-:Y:S01]  /*dce0*/  UIADD3.X UR22, UPT, UPT, UR22, -0x1, URZ, UP1, !UPT ;  /* 0xffffffff16167890 */ /* 0x000fe20008ffe4ff */
[----:B------:R-:W-:Y:S01]  /*dcf0*/  STS.U16 [R95+0x10], R25 ;  /* 0x000010195f007388 */ /* 0x000fe20000000400 */
[----:B------:R-:W-:Y:S01]  /*dd00*/  MOV R8, UR13 ;  /* 0x0000000d00087c02 */ /* 0x000fe20008000f00 */
[----:B------:R-:W-:Y:S01]  /*dd10*/  UIADD3.X UR24, UPT, UPT, UR24, -0x1, URZ, UP2, !UPT ;  /* 0xffffffff18187890 */ /* 0x000fe200097fe4ff */
[----:B----4-:R-:W-:Y:S01]  /*dd20*/  SHF.L.U32 R29, R197, 0x4, RZ ;  /* 0x00000004c51d7819 */ /* 0x010fe200000006ff */
[----:B------:R-:W-:Y:S01]  /*dd30*/  STS.U16 [R95+0x12], R5 ;  /* 0x000012055f007388 */ /* 0x000fe20000000400 */
[----:B------:R-:W-:-:S03]  /*dd40*/  UIADD3.X UR26, UPT, UPT, UR26, -0x1, URZ, UP3, !UPT ;  /* 0xffffffff1a1a7890 */ /* 0x000fc60009ffe4ff */
[----:B------:R-:W-:Y:S04]  /*dd50*/  STS.U16 [R95+0x14], R23 ;  /* 0x000014175f007388 */ /* 0x000fe80000000400 */
        /* <DEDUP_REMOVED lines=45> */
[----:B-----5:R-:W-:Y:S04]  /*e030*/  LDS.U16 R3, [R64] ;  /* 0x0000000040037984 */ /* 0x020fe80000000400 */
[----:B--2---:R-:W-:Y:S04]  /*e040*/  LDS.U16 R7, [R62+0x40] ;  /* 0x000040003e077984 */ /* 0x004fe80000000400 */
        /* <DEDUP_REMOVED lines=16> */
[-C--:B------:R-:W-:Y:S02]  /*e150*/  ISETP.GE.AND P4, PT, R61, R6.reuse, PT ;  /* 0x000000063d00720c */ /* 0x080fe40003f86270 */
[----:B-1----:R-:W-:Y:S01]  /*e160*/  F2FP.BF16.F32.PACK_AB R3, R80, R79 ;  /* 0x0000004f5003723e */ /* 0x002fe200000010ff */
[----:B------:R1:W-:Y:S01]  /*e170*/  @!P2 STG.E.U16 desc[UR30][R4.64+0xc0], R11 ;  /* 0x0000c00b0400a986 */ /* 0x0003e2000c10151e */
[-C--:B------:R-:W-:Y:S01]  /*e180*/  ISETP.GE.AND P2, PT, R55, R6.reuse, PT ;  /* 0x000000063700720c */ /* 0x080fe20003f46270 */
[----:B---3--:R-:W-:Y:S01]  /*e190*/  FADD.FTZ R79, R79, R60 ;  /* 0x0000003c4f4f7221 */ /* 0x008fe20000010000 */
        /* <DEDUP_REMOVED lines=27> */
[----:B------:R-:W-:Y:S01]  /*e350*/  PRMT R8, R5, 0x7610, R8 ;  /* 0x0000761005087816 */ /* 0x000fe20000000008 */
[----:B------:R-:W-:Y:S01]  /*e360*/  FADD.FTZ R82, R81, R82 ;  /* 0x0000005251527221 */ /* 0x000fe20000010000 */
[----:B------:R-:W-:Y:S02]  /*e370*/  PRMT R9, R5, 0x7632, R9 ;  /* 0x0000763205097816 */ /* 0x000fe40000000009 */
[----:B------:R-:W-:Y:S01]  /*e380*/  PRMT R13, R4, 0x7610, R13 ;  /* 0x00007610040d7816 */ /* 0x000fe2000000000d */
        /* <DEDUP_REMOVED lines=11> */
[----:B-1----:R-:W-:Y:S01]  /*e440*/  PRMT R6, R3, 0x7610, R6 ;  /* 0x0000761003067816 */ /* 0x002fe20000000006 */
        /* <DEDUP_REMOVED lines=8> */
[----:B-1----:R-:W-:Y:S01]  /*e4d0*/  PRMT R11, R3, 0x7610, R11 ;  /* 0x00007610030b7816 */ /* 0x002fe2000000000b */
        /* <DEDUP_REMOVED lines=80> */
.L_x_7830:
        /* <DEDUP_REMOVED lines=42> */
.L_x_7933:
[----:B------:R-:W-:Y:S05]  /*ec80*/  BSYNC.RECONVERGENT B0 ;  /* 0x0000000000007941 */ /* 0x000fea0003800200 */
.L_x_7932:
        /* <DEDUP_REMOVED lines=40> */
.L_x_7935:
[----:B------:R-:W-:Y:S05]  /*ef10*/  BSYNC.RECONVERGENT B0 ;  /* 0x0000000000007941 */ /* 0x000fea0003800200 */
.L_x_7934:
        /* <DEDUP_REMOVED lines=16> */
.L_x_7937:
        /* <DEDUP_REMOVED lines=32> */
.L_x_7936:
[----:B------:R-:W-:Y:S05]  /*f220*/  EXIT ;  /* 0x000000000000794d */ /* 0x000fea0003800000 */
.L_x_7837:
[----:B------:R-:W-:Y:S01]  /*f230*/  HFMA2 R69, -RZ, RZ, 0, 5.9604644775390625e-08 ;  /* 0x00000001ff457431 */ /* 0x000fe200000001ff */
[----:B------:R-:W-:Y:S02]  /*f240*/  MOV R246, R243 ;  /* 0x000000f300f67202 */ /* 0x000fe40000000f00 */
[----:B------:R-:W-:Y:S02]  /*f250*/  MOV R68, RZ ;  /* 0x000000ff00447202 */ /* 0x000fe40000000f00 */
[----:B------:R-:W-:-:S07]  /*f260*/  MOV R71, 0xffffffff ;  /* 0xffffffff00477802 */ /* 0x000fce0000000f00 */
[----:B01---5:R-:W-:Y:S05]  /*f270*/  WARPSYNC.COLLECTIVE R71, `(.L_x_7938) ;  /* 0x0000000047087348 */ /* 0x023fea0003c00000 */
[----:B------:R2:W3:Y:S02]  /*f280*/  SHFL.UP P6, R248, R246, R69, R68 ;  /* 0x04000045f6f87389 */ /* 0x0004e400000c0044 */
[----:B0123-5:R-:W-:Y:S05]  /*f290*/  ENDCOLLECTIVE ;  /* 0x000000000000791b */ /* 0x02ffea0003800000 */
.L_x_7938:
[----:B------:R-:W-:Y:S02]  /*f2a0*/  MOV R246, R244 ;  /* 0x000000f400f67202 */ /* 0x000fe40000000f00 */
[----:B------:R-:W-:-:S07]  /*f2b0*/  MOV R70, R248 ;  /* 0x000000f800467202 */ /* 0x000fce0000000f00 */
[----:B------:R-:W-:Y:S05]  /*f2c0*/  WARPSYNC.COLLECTIVE R71, `(.L_x_7939) ;  /* 0x0000000047087348 */ /* 0x000fea0003c00000 */
[----:B------:R0:W1:Y:S02]  /*f2d0*/  SHFL.UP P6, R248, R246, R69, R68 ;  /* 0x04000045f6f87389 */ /* 0x00006400000c0044 */
[----:B01----:R-:W-:Y:S05]  /*f2e0*/  ENDCOLLECTIVE ;  /* 0x000000000000791b */ /* 0x003fea0003800000 */
.L_x_7939:
[----:B------:R-:W-:Y:S02]  /*f2f0*/  MOV R246, R242 ;  /* 0x000000f200f67202 */ /* 0x000fe40000000f00 */
[----:B------:R-:W-:-:S07]  /*f300*/  MOV R233, R248 ;  /* 0x000000f800e97202 */ /* 0x000fce0000000f00 */
[----:B------:R-:W-:Y:S05]  /*f310*/  WARPSYNC.COLLECTIVE R71, `(.L_x_7940) ;  /* 0x0000000047087348 */ /* 0x000fea0003c00000 */
[----:B------:R0:W1:Y:S02]  /*f320*/  SHFL.UP P6, R248, R246, R69, R68 ;  /* 0x04000045f6f87389 */ /* 0x00006400000c0044 */
[----:B01----:R-:W-:Y:S05]  /*f330*/  ENDCOLLECTIVE ;  /* 0x000000000000791b */ /* 0x003fea0003800000 */
.L_x_7940:
[-C--:B------:R-:W-:Y:S01]  /*f340*/  FMUL.FTZ R252, R244, R233.reuse ;  /* 0x000000e9f4fc7220 */ /* 0x080fe20000410000 */
[----:B------:R-:W-:Y:S01]  /*f350*/  FMUL.FTZ R233, R243, R233 ;  /* 0x000000e9f3e97220 */ /* 0x000fe20000410000 */
[----:B------:R-:W-:Y:S02]  /*f360*/  MOV R246, R245 ;  /* 0x000000f500f67202 */ /* 0x000fe40000000f00 */
[----:B------:R-:W-:-:S07]  /*f370*/  MOV R247, R248 ;  /* 0x000000f800f77202 */ /* 0x000fce0000000f00 */
[----:B------:R-:W-:Y:S05]  /*f380*/  WARPSYNC.COLLECTIVE R71, `(.L_x_7941) ;  /* 0x0000000047087348 */ /* 0x000fea0003c00000 */
[----:B------:R0:W1:Y:S02]  /*f390*/  SHFL.UP P6, R248, R246, R69, R68 ;  /* 0x04000045f6f87389 */ /* 0x00006400000c0044 */
[----:B01----:R-:W-:Y:S05]  /*f3a0*/  ENDCOLLECTIVE ;  /* 0x000000000000791b */ /* 0x003fea0003800000 */
.L_x_7941:
[----:B------:R-:W-:-:S05]  /*f3b0*/  MOV R68, R248 ;  /* 0x000000f800447202 */ /* 0x000fca0000000f00 */
[-C--:B------:R-:W-:Y:S01]  /*f3c0*/  FMUL.FTZ R248, R244, R68.reuse ;  /* 0x00000044f4f87220 */ /* 0x080fe20000410000 */
[----:B------:R-:W-:-:S03]  /*f3d0*/  FMUL.FTZ R68, R243, R68 ;  /* 0x00000044f3447220 */ /* 0x000fc60000410000 */
[CC--:B------:R-:W-:Y:S01]  /*f3e0*/  FFMA.FTZ R69, R243.reuse, R247.reuse, -R248 ;  /* 0x000000f7f3457223 */ /* 0x0c0fe200000108f8 */
[-C--:B------:R-:W-:Y:S01]  /*f3f0*/  @P5 FFMA.FTZ R243, R243, R70.reuse, -R252 ;  /* 0x00000046f3f35223 */ /* 0x080fe200000108fc */
[----:B------:R-:W-:Y:S01]  /*f400*/  FFMA.FTZ R248, R244, R247, R68 ;  /* 0x000000f7f4f87223 */ /* 0x000fe20000010044 */
[----:B------:R-:W-:Y:S01]  /*f410*/  MOV R68, RZ ;  /* 0x000000ff00447202 */ /* 0x000fe20000000f00 */
[----:B------:R-:W-:Y:S01]  /*f420*/  @P5 FADD.FTZ R242, R242, R69 ;  /* 0x00000045f2f25221 */ /* 0x000fe20000010000 */
[----:B------:R-:W-:Y:S01]  /*f430*/  HFMA2 R69, -RZ, RZ, 0, 1.1920928955078125e-07 ;  /* 0x00000002ff457431 */ /* 0x000fe200000001ff */
[----:B------:R-:W-:Y:S01]  /*f440*/  MOV R246, R243 ;  /* 0x000000f300f67202 */ /* 0x000fe20000000f00 */
[----:B------:R-:W-:Y:S01]  /*f450*/  @P5 FADD.FTZ R245, R245, R248 ;  /* 0x000000f8f5f55221 */ /* 0x000fe20000010000 */
[----:B------:R-:W-:-:S07]  /*f460*/  @P5 FFMA.FTZ R244, R244, R70, R233 ;  /* 0x00000046f4f45223 */ /* 0x000fce00000100e9 */
[----:B------:R-:W-:Y:S05]  /*f470*/  WARPSYNC.COLLECTIVE R71, `(.L_x_7942) ;  /* 0x0000000047087348 */ /* 0x000fea0003c00000 */
[----:B------:R0:W1:Y:S02]  /*f480*/  SHFL.UP P6, R248, R246, R69, R68 ;  /* 0x04000045f6f87389 */ /* 0x00006400000c0044 */
[----:B01----:R-:W-:Y:S05]  /*f490*/  ENDCOLLECTIVE ;  /* 0x000000000000791b */ /* 0x003fea0003800000 */
.L_x_7942:
[----:B------:R-:W-:Y:S02]  /*f4a0*/  MOV R246, R244 ;  /* 0x000000f400f67202 */ /* 0x000fe40000000f00 */
[----:B------:R-:W-:-:S07]  /*f4b0*/  MOV R70, R248 ;  /* 0x000000f800467202 */ /* 0x000fce0000000f00 */
[----:B------:R-:W-:Y:S05]  /*f4c0*/  WARPSYNC.COLLECTIVE R71, `(.L_x_7943) ;  /* 0x0000000047087348 */ /* 0x000fea0003c00000 */
[----:B------:R0:W1:Y:S02]  /*f4d0*/  SHFL.UP P6, R248, R246, R69, R68 ;  /* 0x04000045f6f87389 */ /* 0x00006400000c0044 */
[----:B01----:R-:W-:Y:S05]  /*f4e0*/  ENDCOLLECTIVE ;  /* 0x000000000000791b */ /* 0x003fea0003800000 */
.L_x_7943:
[----:B------:R-:W-:Y:S02]  /*f4f0*/  MOV R246, R242 ;  /* 0x000000f200f67202 */ /* 0x000fe40000000f00 */
[----:B------:R-:W-:-:S07]  /*f500*/  MOV R233, R248 ;  /* 0x000000f800e97202 */ /* 0x000fce0000000f00 */
[----:B------:R-:W-:Y:S05]  /*f510*/  WARPSYNC.COLLECTIVE R71, `(.L_x_7944) ;  /* 0x0000000047087348 */ /* 0x000fea0003c00000 */
[----:B------:R0:W1:Y:S02]  /*f520*/  SHFL.UP P6, R248, R246, R69, R68 ;  /* 0x04000045f6f87389 */ /* 0x00006400000c0044 */
[----:B01----:R-:W-:Y:S05]  /*f530*/  ENDCOLLECTIVE ;  /* 0x000000000000791b */ /* 0x003fea0003800000 */
.L_x_7944:
[-C--:B------:R-:W-:Y:S01]  /*f540*/  FMUL.FTZ R252, R244, R233.reuse ;  /* 0x000000e9f4fc7220 */ /* 0x080fe20000410000 */
[----:B------:R-:W-:Y:S01]  /*f550*/  FMUL.FTZ R233, R243, R233 ;  /* 0x000000e9f3e97220 */ /* 0x000fe20000410000 */
[----:B------:R-:W-:Y:S02]  /*f560*/  MOV R246, R245 ;  /* 0x000000f500f67202 */ /* 0x000fe40000000f00 */
[----:B------:R-:W-:-:S07]  /*f570*/  MOV R247, R248 ;  /* 0x000000f800f77202 */ /* 0x000fce0000000f00 */
[----:B------:R-:W-:Y:S05]  /*f580*/  WARPSYNC.COLLECTIVE R71, `(.L_x_7945) ;  /* 0x0000000047087348 */ /* 0x000fea0003c00000 */
[----:B------:R0:W1:Y:S02]  /*f590*/  SHFL.UP P6, R248, R246, R69, R68 ;  /* 0x04000045f6f87389 */ /* 0x00006400000c0044 */
[----:B01----:R-:W-:Y:S05]  /*f5a0*/  ENDCOLLECTIVE ;  /* 0x000000000000791b */ /* 0x003fea0003800000 */
.L_x_7945:
        /* <DEDUP_REMOVED lines=8> */
[----:B------:R-:W-:Y:S01]  /*f630*/  HFMA2 R69, -RZ, RZ, 0, 2.384185791015625e-07 ;  /* 0x00000004ff457431 */ /* 0x000fe200000001ff */
[----:B------:R-:W-:Y:S01]  /*f640*/  MOV R246, R243 ;  /* 0x000000f300f67202 */ /* 0x000fe20000000f00 */
[----:B------:R-:W-:Y:S01]  /*f650*/  @P4 FADD.FTZ R245, R245, R248 ;  /* 0x000000f8f5f54221 */ /* 0x000fe20000010000 */
[----:B------:R-:W-:-:S07]  /*f660*/  @P4 FFMA.FTZ R244, R244, R70, R233 ;  /* 0x00000046f4f44223 */ /* 0x000fce00000100e9 */
[----:B------:R-:W-:Y:S05]  /*f670*/  WARPSYNC.COLLECTIVE R71, `(.L_x_7946) ;  /* 0x0000000047087348 */ /* 0x000fea0003c00000 */
[----:B------:R0:W1:Y:S02]  /*f680*/  SHFL.UP P6, R248, R246, R69, R68 ;  /* 0x04000045f6f87389 */ /* 0x00006400000c0044 */
[----:B01----:R-:W-:Y:S05]  /*f690*/  ENDCOLLECTIVE ;  /* 0x000000000000791b */ /* 0x003fea0003800000 */
.L_x_7946:
[----:B------:R-:W-:Y:S02]  /*f6a0*/  MOV R246, R244 ;  /* 0x000000f400f67202 */ /* 0x000fe40000000f00 */
[----:B------:R-:W-:-:S07]  /*f6b0*/  MOV R70, R248 ;  /* 0x000000f800467202 */ /* 0x000fce0000000f00 */
[----:B------:R-:W-:Y:S05]  /*f6c0*/  WARPSYNC.COLLECTIVE R71, `(.L_x_7947) ;  /* 0x0000000047087348 */ /* 0x000fea0003c00000 */
[----:B------:R0:W1:Y:S02]  /*f6d0*/  SHFL.UP P6, R248, R246, R69, R68 ;  /* 0x04000045f6f87389 */ /* 0x00006400000c0044 */
[----:B01----:R-:W-:Y:S05]  /*f6e0*/  ENDCOLLECTIVE ;  /* 0x000000000000791b */ /* 0x003fea0003800000 */
.L_x_7947:
[----:B------:R-:W-:Y:S02]  /*f6f0*/  MOV R246, R242 ;  /* 0x000000f200f67202 */ /* 0x000fe40000000f00 */
[----:B------:R-:W-:-:S07]  /*f700*/  MOV R233, R248 ;  /* 0x000000f800e97202 */ /* 0x000fce0000000f00 */
[----:B------:R-:W-:Y:S05]  /*f710*/  WARPSYNC.COLLECTIVE R71, `(.L_x_7948) ;  /* 0x0000000047087348 */ /* 0x000fea0003c00000 */
[----:B------:R0:W1:Y:S02]  /*f720*/  SHFL.UP P6, R248, R246, R69, R68 ;  /* 0x04000045f6f87389 */ /* 0x00006400000c0044 */
[----:B01----:R-:W-:Y:S05]  /*f730*/  ENDCOLLECTIVE ;  /* 0x000000000000791b */ /* 0x003fea0003800000 */
.L_x_7948:
[-C--:B------:R-:W-:Y:S01]  /*f740*/  FMUL.FTZ R252, R244, R233.reuse ;  /* 0x000000e9f4fc7220 */ /* 0x080fe20000410000 */
[----:B------:R-:W-:Y:S01]  /*f750*/  FMUL.FTZ R233, R243, R233 ;  /* 0x000000e9f3e97220 */ /* 0x000fe20000410000 */
[----:B------:R-:W-:Y:S02]  /*f760*/  MOV R246, R245 ;  /* 0x000000f500f67202 */ /* 0x000fe40000000f00 */
[----:B------:R-:W-:-:S07]  /*f770*/  MOV R247, R248 ;  /* 0x000000f800f77202 */ /* 0x000fce0000000f00 */
[----:B------:R-:W-:Y:S05]  /*f780*/  WARPSYNC.COLLECTIVE R71, `(.L_x_7949) ;  /* 0x0000000047087348 */ /* 0x000fea0003c00000 */
[----:B------:R0:W1:Y:S02]  /*f790*/  SHFL.UP P6, R248, R246, R69, R68 ;  /* 0x04000045f6f87389 */ /* 0x00006400000c0044 */
[----:B01----:R-:W-:Y:S05]  /*f7a0*/  ENDCOLLECTIVE ;  /* 0x000000000000791b */ /* 0x003fea0003800000 */
.L_x_7949:
        /* <DEDUP_REMOVED lines=8> */
[----:B------:R-:W-:Y:S01]  /*f830*/  HFMA2 R69, -RZ, RZ, 0, 4.76837158203125e-07 ;  /* 0x00000008ff457431 */ /* 0x000fe200000001ff */
[----:B------:R-:W-:Y:S01]  /*f840*/  MOV R246, R243 ;  /* 0x000000f300f67202 */ /* 0x000fe20000000f00 */
[----:B------:R-:W-:Y:S01]  /*f850*/  @P3 FADD.FTZ R245, R245, R248 ;  /* 0x000000f8f5f53221 */ /* 0x000fe20000010000 */
[----:B------:R-:W-:-:S07]  /*f860*/  @P3 FFMA.FTZ R244, R244, R70, R233 ;  /* 0x00000046f4f43223 */ /* 0x000fce00000100e9 */
[----:B------:R-:W-:Y:S05]  /*f870*/  WARPSYNC.COLLECTIVE R71, `(.L_x_7950) ;  /* 0x0000000047087348 */ /* 0x000fea0003c00000 */
[----:B------:R0:W1:Y:S02]  /*f880*/  SHFL.UP P6, R248, R246, R69, R68 ;  /* 0x04000045f6f87389 */ /* 0x00006400000c0044 */
[----:B01----:R-:W-:Y:S05]  /*f890*/  ENDCOLLECTIVE ;  /* 0x000000000000791b */ /* 0x003fea0003800000 */
.L_x_7950:
[----:B------:R-:W-:Y:S02]  /*f8a0*/  MOV R246, R244 ;  /* 0x000000f400f67202 */ /* 0x000fe40000000f00 */
[----:B------:R-:W-:-:S07]  /*f8b0*/  MOV R70, R248 ;  /* 0x000000f800467202 */ /* 0x000fce0000000f00 */
[----:B------:R-:W-:Y:S05]  /*f8c0*/  WARPSYNC.COLLECTIVE R71, `(.L_x_7951) ;  /* 0x0000000047087348 */ /* 0x000fea0003c00000 */
[----:B------:R0:W1:Y:S02]  /*f8d0*/  SHFL.UP P6, R248, R246, R69, R68 ;  /* 0x04000045f6f87389 */ /* 0x00006400000c0044 */
[----:B01----:R-:W-:Y:S05]  /*f8e0*/  ENDCOLLECTIVE ;  /* 0x000000000000791b */ /* 0x003fea0003800000 */
.L_x_7951:
[----:B------:R-:W-:Y:S02]  /*f8f0*/  MOV R246, R242 ;  /* 0x000000f200f67202 */ /* 0x000fe40000000f00 */
[----:B------:R-:W-:-:S07]  /*f900*/  MOV R233, R248 ;  /* 0x000000f800e97202 */ /* 0x000fce0000000f00 */
[----:B------:R-:W-:Y:S05]  /*f910*/  WARPSYNC.COLLECTIVE R71, `(.L_x_7952) ;  /* 0x0000000047087348 */ /* 0x000fea0003c00000 */
[----:B------:R0:W1:Y:S02]  /*f920*/  SHFL.UP P6, R248, R246, R69, R68 ;  /* 0x04000045f6f87389 */ /* 0x00006400000c0044 */
[----:B01----:R-:W-:Y:S05]  /*f930*/  ENDCOLLECTIVE ;  /* 0x000000000000791b */ /* 0x003fea0003800000 */
.L_x_7952:
[-C--:B------:R-:W-:Y:S01]  /*f940*/  FMUL.FTZ R252, R244, R233.reuse ;  /* 0x000000e9f4fc7220 */ /* 0x080fe20000410000 */
[----:B------:R-:W-:Y:S01]  /*f950*/  FMUL.FTZ R233, R243, R233 ;  /* 0x000000e9f3e97220 */ /* 0x000fe20000410000 */
[----:B------:R-:W-:Y:S02]  /*f960*/  MOV R246, R245 ;  /* 0x000000f500f67202 */ /* 0x000fe40000000f00 */
[----:B------:R-:W-:-:S07]  /*f970*/  MOV R247, R248 ;  /* 0x000000f800f77202 */ /* 0x000fce0000000f00 */
[----:B------:R-:W-:Y:S05]  /*f980*/  WARPSYNC.COLLECTIVE R71, `(.L_x_7953) ;  /* 0x0000000047087348 */ /* 0x000fea0003c00000 */
[----:B------:R0:W1:Y:S02]  /*f990*/  SHFL.UP P6, R248, R246, R69, R68 ;  /* 0x04000045f6f87389 */ /* 0x00006400000c0044 */
[----:B01----:R-:W-:Y:S05]  /*f9a0*/  ENDCOLLECTIVE ;  /* 0x000000000000791b */ /* 0x003fea0003800000 */
.L_x_7953:
        /* <DEDUP_REMOVED lines=8> */
[----:B------:R-:W-:Y:S01]  /*fa30*/  HFMA2 R69, -RZ, RZ, 0, 9.5367431640625e-07 ;  /* 0x00000010ff457431 */ /* 0x000fe200000001ff */
[----:B------:R-:W-:Y:S01]  /*fa40*/  MOV R246, R243 ;  /* 0x000000f300f67202 */ /* 0x000fe20000000f00 */
[----:B------:R-:W-:Y:S01]  /*fa50*/  @P2 FADD.FTZ R245, R245, R248 ;  /* 0x000000f8f5f52221 */ /* 0x000fe20000010000 */
[----:B------:R-:W-:-:S07]  /*fa60*/  @P2 FFMA.FTZ R244, R244, R70, R233 ;  /* 0x00000046f4f42223 */ /* 0x000fce00000100e9 */
[----:B------:R-:W-:Y:S05]  /*fa70*/  WARPSYNC.COLLECTIVE R71, `(.L_x_7954) ;  /* 0x0000000047087348 */ /* 0x000fea0003c00000 */
[----:B------:R0:W1:Y:S02]  /*fa80*/  SHFL.UP P6, R248, R246, R69, R68 ;  /* 0x04000045f6f87389 */ /* 0x00006400000c0044 */
[----:B01----:R-:W-:Y:S05]  /*fa90*/  ENDCOLLECTIVE ;  /* 0x000000000000791b */ /* 0x003fea0003800000 */
.L_x_7954:
[----:B------:R-:W-:Y:S02]  /*faa0*/  MOV R246, R244 ;  /* 0x000000f400f67202 */ /* 0x000fe40000000f00 */
[----:B------:R-:W-:-:S07]  /*fab0*/  MOV R70, R248 ;  /* 0x000000f800467202 */ /* 0x000fce0000000f00 */
[----:B------:R-:W-:Y:S05]  /*fac0*/  WARPSYNC.COLLECTIVE R71, `(.L_x_7955) ;  /* 0x0000000047087348 */ /* 0x000fea0003c00000 */
[----:B------:R0:W1:Y:S02]  /*fad0*/  SHFL.UP P6, R248, R246, R69, R68 ;  /* 0x04000045f6f87389 */ /* 0x00006400000c0044 */
[----:B01----:R-:W-:Y:S05]  /*fae0*/  ENDCOLLECTIVE ;  /* 0x000000000000791b */ /* 0x003fea0003800000 */
.L_x_7955:
[----:B------:R-:W-:Y:S02]  /*faf0*/  MOV R246, R242 ;  /* 0x000000f200f67202 */ /* 0x000fe40000000f00 */
[----:B------:R-:W-:-:S07]  /*fb00*/  MOV R233, R248 ;  /* 0x000000f800e97202 */ /* 0x000fce0000000f00 */
[----:B------:R-:W-:Y:S05]  /*fb10*/  WARPSYNC.COLLECTIVE R71, `(.L_x_7956) ;  /* 0x0000000047087348 */ /* 0x000fea0003c00000 */
[----:B------:R0:W1:Y:S02]  /*fb20*/  SHFL.UP P6, R248, R246, R69, R68 ;  /* 0x04000045f6f87389 */ /* 0x00006400000c0044 */
[----:B01----:R-:W-:Y:S05]  /*fb30*/  ENDCOLLECTIVE ;  /* 0x000000000000791b */ /* 0x003fea0003800000 */
.L_x_7956:
[----:B------:R-:W-:Y:S02]  /*fb40*/  MOV R246, R245 ;  /* 0x000000f500f67202 */ /* 0x000fe40000000f00 */
[----:B------:R-:W-:-:S07]  /*fb50*/  MOV R247, R248 ;  /* 0x000000f800f77202 */ /* 0x000fce0000000f00 */
[----:B------:R-:W-:Y:S05]  /*fb60*/  WARPSYNC.COLLECTIVE R71, `(.L_x_7957) ;  /* 0x0000000047087348 */ /* 0x000fea0003c00000 */
[----:B------:R0:W1:Y:S02]  /*fb70*/  SHFL.UP P6, R248, R246, R69, R68 ;  /* 0x04000045f6f87389 */ /* 0x00006400000c0044 */
[----:B01----:R-:W-:Y:S05]  /*fb80*/  ENDCOLLECTIVE ;  /* 0x000000000000791b */ /* 0x003fea0003800000 */
.L_x_7957:
[----:B------:R-:W-:Y:S01]  /*fb90*/  MOV R68, R248 ;  /* 0x000000f800447202 */ /* 0x000fe20000000f00 */
[----:B------:R-:W-:Y:S06]  /*fba0*/  BRA `(.L_x_7958) ;  /* 0xffffff8400787947 */ /* 0x000fec000383ffff */
.L_x_7838:
[----:B------:R-:W-:Y:S01]  /*fbb0*/  HFMA2 R69, -RZ, RZ, 0, 1.847743988037109375e-06 ;  /* 0x0000001fff457431 */ /* 0x000fe200000001ff */
[----:B------:R-:W-:Y:S01]  /*fbc0*/  BSSY B0, `(.L_x_7959) ;  /* 0x0000007000007945 */ /* 0x000fe20003800000 */
[----:B------:R-:W-:Y:S02]  /*fbd0*/  MOV R70, R243 ;  /* 0x000000f300467202 */ /* 0x000fe40000000f00 */
[----:B------:R-:W-:Y:S02]  /*fbe0*/  MOV R68, 0x1f ;  /* 0x0000001f00447802 */ /* 0x000fe40000000f00 */
[----:B------:R-:W-:-:S07]  /*fbf0*/  MOV R71, 0xffffffff ;  /* 0xffffffff00477802 */ /* 0x000fce0000000f00 */
[----:B-----5:R-:W-:Y:S05]  /*fc00*/  WARPSYNC.COLLECTIVE R71, `(.L_x_7960) ;  /* 0x0000000047087348 */ /* 0x020fea0003c00000 */
[----:B------:R0:W1:Y:S02]  /*fc10*/  SHFL.IDX P3, R233, R70, R69, R68 ;  /* 0x0000004546e97389 */ /* 0x0000640000060044 */
[----:B01---5:R-:W-:Y:S05]  /*fc20*/  ENDCOLLECTIVE ;  /* 0x000000000000791b */ /* 0x023fea0003800000 */
.L_x_7960:
[----:B------:R-:W-:Y:S05]  /*fc30*/  BSYNC B0 ;  /* 0x0000000000007941 */ /* 0x000fea0003800000 */
.L_x_7959:
[----:B------:R-:W-:Y:S05]  /*fc40*/  BRA `(.L_x_7961) ;  /* 0xffffff8400847947 */ /* 0x000fea000383ffff */
.L_x_7839:
        /* <DEDUP_REMOVED lines=8> */
.L_x_7963:
[----:B------:R-:W-:Y:S05]  /*fcd0*/  BSYNC B0 ;  /* 0x0000000000007941 */ /* 0x000fea0003800000 */
.L_x_7962:
[----:B------:R-:W-:Y:S05]  /*fce0*/  BRA `(.L_x_7964) ;  /* 0xffffff8400647947 */ /* 0x000fea000383ffff */
.L_x_7840:
        /* <DEDUP_REMOVED lines=8> */
.L_x_7966:
[----:B------:R-:W-:Y:S05]  /*fd70*/  BSYNC B0 ;  /* 0x0000000000007941 */ /* 0x000fea0003800000 */
.L_x_7965:
[----:B------:R-:W-:Y:S05]  /*fd80*/  BRA `(.L_x_7967) ;  /* 0xffffff8400447947 */ /* 0x000fea000383ffff */
.L_x_7841:
        /* <DEDUP_REMOVED lines=8> */
.L_x_7969:
[----:B------:R-:W-:Y:S05]  /*fe10*/  BSYNC B0 ;  /* 0x0000000000007941 */ /* 0x000fea0003800000 */
.L_x_7968:
[----:B------:R-:W-:Y:S05]  /*fe20*/  BRA `(.L_x_7970) ;  /* 0xffffff8400247947 */ /* 0x000fea000383ffff */
.L_x_7842:
[----:B------:R-:W-:Y:S01]  /*fe30*/  HFMA2 R69, -RZ, RZ, 0, 5.9604644775390625e-08 ;  /* 0x00000001ff457431 */ /* 0x000fe200000001ff */
[----:B------:R-:W-:Y:S01]  /*fe40*/  BSSY B0, `(.L_x_7971) ;  /* 0x0000007000007945 */ /* 0x000fe20003800000 */
[----:B------:R-:W-:Y:S02]  /*fe50*/  MOV R246, R243 ;  /* 0x000000f300f67202 */ /* 0x000fe40000000f00 */
[----:B------:R-:W-:Y:S02]  /*fe60*/  MOV R68, RZ ;  /* 0x000000ff00447202 */ /* 0x000fe40000000f00 */
[----:B------:R-:W-:-:S07]  /*fe70*/  MOV R71, 0xffffffff ;  /* 0xffffffff00477802 */ /* 0x000fce0000000f00 */
[----:B-----5:R-:W-:Y:S05]  /*fe80*/  WARPSYNC.COLLECTIVE R71, `(.L_x_7972) ;  /* 0x0000000047087348 */ /* 0x020fea0003c00000 */
[----:B------:R0:W1:Y:S02]  /*fe90*/  SHFL.UP P6, R248, R246, R69, R68 ;  /* 0x04000045f6f87389 */ /* 0x00006400000c0044 */
[----:B01---5:R-:W-:Y:S05]  /*fea0*/  ENDCOLLECTIVE ;  /* 0x000000000000791b */ /* 0x023fea0003800000 */
.L_x_7972:
[----:B------:R-:W-:Y:S05]  /*feb0*/  BSYNC B0 ;  /* 0x0000000000007941 */ /* 0x000fea0003800000 */
.L_x_7971:
        /* <DEDUP_REMOVED lines=9> */
.L_x_7973:
[----:B------:R-:W-:Y:S02]  /*ff50*/  MOV R246, R242 ;  /* 0x000000f200f67202 */ /* 0x000fe40000000f00 */
[----:B------:R-:W-:-:S07]  /*ff60*/  MOV R244, R248 ;  /* 0x000000f800f47202 */ /* 0x000fce0000000f00 */
[----:B------:R-:W-:Y:S05]  /*ff70*/  WARPSYNC.COLLECTIVE R71, `(.L_x_7974) ;  /* 0x0000000047087348 */ /* 0x000fea0003c00000 */
[----:B------:R0:W1:Y:S02]  /*ff80*/  SHFL.UP P6, R248, R246, R69, R68 ;  /* 0x04000045f6f87389 */ /* 0x00006400000c0044 */
[----:B01----:R-:W-:Y:S05]  /*ff90*/  ENDCOLLECTIVE ;  /* 0x000000000000791b */ /* 0x003fea0003800000 */
.L_x_7974:
[----:B------:R-:W-:Y:S02]  /*ffa0*/  MOV R246, R245 ;  /* 0x000000f500f67202 */ /* 0x000fe40000000f00 */
[----:B------:R-:W-:-:S07]  /*ffb0*/  MOV R242, R248 ;  /* 0x000000f800f27202 */ /* 0x000fce0000000f00 */
[----:B------:R-:W-:Y:S05]  /*ffc0*/  WARPSYNC.COLLECTIVE R71, `(.L_x_7975) ;  /* 0x0000000047087348 */ /* 0x000fea0003c00000 */
[----:B------:R0:W1:Y:S02]  /*ffd0*/  SHFL.UP P6, R248, R246, R69, R68 ;  /* 0x04000045f6f87389 */ /* 0x00006400000c0044 */
[----:B01----:R-:W-:Y:S05]  /*ffe0*/  ENDCOLLECTIVE ;  /* 0x000000000000791b */ /* 0x003fea0003800000 */
.L_x_7975:
[----:B------:R-:W-:Y:S01]  /*fff0*/  HFMA2 R69, -RZ, RZ, 0, 0 ;  /* 0x00000000ff457431 */ /* 0x000fe200000001ff */
[----:B------:R-:W-:-:S07]  /*10000*/  MOV R68, 0x1f ;  /* 0x0000001f00447802 */ /* 0x000fce0000000f00 */
[----:B------:R-:W-:Y:S05]  /*10010*/  WARPSYNC.COLLECTIVE R71, `(.L_x_7976) ;  /* 0x0000000047087348 */ /* 0x000fea0003c00000 */
[----:B------:R0:W1:Y:S02]  /*10020*/  SHFL.IDX P3, R233, R70, R69, R68 ;  /* 0x0000004546e97389 */ /* 0x0000640000060044 */
[----:B01----:R-:W-:Y:S05]  /*10030*/  ENDCOLLECTIVE ;  /* 0x000000000000791b */ /* 0x003fea0003800000 */
.L_x_7976:
[----:B------:R-:W-:Y:S02]  /*10040*/  MOV R245, R248 ;  /* 0x000000f800f57202 */ /* 0x000fe40000000f00 */
[----:B------:R-:W-:Y:S02]  /*10050*/  MOV R70, R61 ;  /* 0x0000003d00467202 */ /* 0x000fe40000000f00 */
[----:B------:R-:W-:-:S07]  /*10060*/  MOV R60, R233 ;  /* 0x000000e9003c7202 */ /* 0x000fce0000000f00 */
[----:B------:R-:W-:Y:S05]  /*10070*/  WARPSYNC.COLLECTIVE R71, `(.L_x_7977) ;  /* 0x0000000047087348 */ /* 0x000fea0003c00000 */
[----:B------:R0:W1:Y:S02]  /*10080*/  SHFL.IDX P3, R233, R70, R69, R68 ;  /* 0x0000004546e97389 */ /* 0x0000640000060044 */
[----:B01----:R-:W-:Y:S05]  /*10090*/  ENDCOLLECTIVE ;  /* 0x000000000000791b */ /* 0x003fea0003800000 */
.L_x_7977:
[----:B------:R-:W-:Y:S02]  /*100a0*/  MOV R70, R62 ;  /* 0x0000003e00467202 */ /* 0x000fe40000000f00 */
[----:B------:R-:W-:-:S07]  /*100b0*/  MOV R61, R233 ;  /* 0x000000e9003d7202 */ /* 0x000fce0000000f00 */
[----:B------:R-:W-:Y:S05]  /*100c0*/  WARPSYNC.COLLECTIVE R71, `(.L_x_7978) ;  /* 0x0000000047087348 */ /* 0x000fea0003c00000 */
[----:B------:R0:W1:Y:S02]  /*100d0*/  SHFL.IDX P3, R233, R70, R69, R68 ;  /* 0x0000004546e97389 */ /* 0x0000640000060044 */
[----:B01----:R-:W-:Y:S05]  /*100e0*/  ENDCOLLECTIVE ;  /* 0x000000000000791b */ /* 0x003fea0003800000 */
.L_x_7978:
[----:B------:R-:W-:Y:S02]  /*100f0*/  MOV R70, R63 ;  /* 0x0000003f00467202 */ /* 0x000fe40000000f00 */
[----:B------:R-:W-:-:S07]  /*10100*/  MOV R62, R233 ;  /* 0x000000e9003e7202 */ /* 0x000fce0000000f00 */
[----:B------:R-:W-:Y:S05]  /*10110*/  WARPSYNC.COLLECTIVE R71, `(.L_x_7979) ;  /* 0x0000000047087348 */ /* 0x000fea0003c00000 */
[----:B------:R0:W1:Y:S02]  /*10120*/  SHFL.IDX P3, R233, R70, R69, R68 ;  /* 0x0000004546e97389 */ /* 0x0000640000060044 */
[----:B01----:R-:W-:Y:S05]  /*10130*/  ENDCOLLECTIVE ;  /* 0x000000000000791b */ /* 0x003fea0003800000 */
.L_x_7979:
[----:B------:R-:W-:Y:S01]  /*10140*/  MOV R63, R233 ;  /* 0x000000e9003f7202 */ /* 0x000fe20000000f00 */
[----:B------:R-:W-:Y:S06]  /*10150*/  BRA `(.L_x_7980) ;  /* 0xffffff8000807947 */ /* 0x000fec000383ffff */
.L_x_7844:
[----:B------:R-:W-:Y:S01]  /*10160*/  HFMA2 R251, -RZ, RZ, 0, 5.9604644775390625e-08 ;  /* 0x00000001fffb7431 */ /* 0x000fe200000001ff */
[----:B------:R-:W-:Y:S02]  /*10170*/  MOV R233, R245 ;  /* 0x000000f500e97202 */ /* 0x000fe40000000f00 */
[----:B------:R-:W-:Y:S02]  /*10180*/  MOV R252, 0x1f ;  /* 0x0000001f00fc7802 */ /* 0x000fe40000000f00 */
[----:B------:R-:W-:-:S07]  /*10190*/  MOV R71, 0xffffffff ;  /* 0xffffffff00477802 */ /* 0x000fce0000000f00 */
[----:B------:R-:W-:Y:S05]  /*101a0*/  WARPSYNC.COLLECTIVE R71, `(.L_x_7981) ;  /* 0x0000000047087348 */ /* 0x000fea0003c00000 */
[----:B------:R0:W1:Y:S02]  /*101b0*/  SHFL.DOWN P0, R68, R233, R251, R252 ;  /* 0x080000fbe9447389 */ /* 0x00006400000000fc */
[----:B01----:R-:W-:Y:S05]  /*101c0*/  ENDCOLLECTIVE ;  /* 0x000000000000791b */ /* 0x003fea0003800000 */
.L_x_7981:
[----:B------:R-:W-:Y:S02]  /*101d0*/  MOV R233, R246 ;  /* 0x000000f600e97202 */ /* 0x000fe40000000f00 */
[----:B------:R-:W-:-:S07]  /*101e0*/  MOV R69, R68 ;  /* 0x0000004400457202 */ /* 0x000fce0000000f00 */
[----:B------:R-:W-:Y:S05]  /*101f0*/  WARPSYNC.COLLECTIVE R71, `(.L_x_7982) ;  /* 0x0000000047087348 */ /* 0x000fea0003c00000 */
[----:B------:R0:W1:Y:S02]  /*10200*/  SHFL.DOWN P0, R68, R233, R251, R252 ;  /* 0x080000fbe9447389 */ /* 0x00006400000000fc */
[----:B01----:R-:W-:Y:S05]  /*10210*/  ENDCOLLECTIVE ;  /* 0x000000000000791b */ /* 0x003fea0003800000 */
.L_x_7982:
[----:B------:R-:W-:Y:S02]  /*10220*/  MOV R233, R247 ;  /* 0x000000f700e97202 */ /* 0x000fe40000000f00 */
[----:B------:R-:W-:-:S07]  /*10230*/  MOV R70, R68 ;  /* 0x0000004400467202 */ /* 0x000fce0000000f00 */
[----:B------:R-:W-:Y:S05]  /*10240*/  WARPSYNC.COLLECTIVE R71, `(.L_x_7983) ;  /* 0x0000000047087348 */ /* 0x000fea0003c00000 */
[----:B------:R0:W1:Y:S02]  /*10250*/  SHFL.DOWN P0, R68, R233, R251, R252 ;  /* 0x080000fbe9447389 */ /* 0x00006400000000fc */
[----:B01----:R-:W-:Y:S05]  /*10260*/  ENDCOLLECTIVE ;  /* 0x000000000000791b */ /* 0x003fea0003800000 */
.L_x_7983:
[----:B------:R-:W-:Y:S02]  /*10270*/  MOV R233, R248 ;  /* 0x000000f800e97202 */ /* 0x000fe40000000f00 */
[----:B------:R-:W-:-:S07]  /*10280*/  MOV R123, R68 ;  /* 0x00000044007b7202 */ /* 0x000fce0000000f00 */
[----:B------:R-:W-:Y:S05]  /*10290*/  WARPSYNC.COLLECTIVE R71, `(.L_x_7984) ;  /* 0x0000000047087348 */ /* 0x000fea0003c00000 */
[----:B------:R0:W1:Y:S02]  /*102a0*/  SHFL.DOWN P0, R68, R233, R251, R252 ;  /* 0x080000fbe9447389 */ /* 0x00006400000000fc */
[----:B01----:R-:W-:Y:S05]  /*102b0*/  ENDCOLLECTIVE ;  /* 0x000000000000791b */ /* 0x003fea0003800000 */
.L_x_7984:
[----:B------:R-:W-:Y:S05]  /*102c0*/  BRA `(.L_x_7985) ;  /* 0xffffff9000f07947 */ /* 0x000fea000383ffff */
.L_x_7847:
        /* <DEDUP_REMOVED lines=8> */
.L_x_7987:
[----:B------:R-:W-:Y:S05]  /*10350*/  BSYNC B0 ;  /* 0x0000000000007941 */ /* 0x000fea0003800000 */
.L_x_7986:
        /* <DEDUP_REMOVED lines=8> */
.L_x_7988:
[----:B------:R-:W-:Y:S02]  /*103e0*/  MOV R233, R247 ;  /* 0x000000f700e97202 */ /* 0x000fe40000000f00 */
[----:B------:R-:W-:-:S07]  /*103f0*/  MOV R70, R68 ;  /* 0x0000004400467202 */ /* 0x000fce0000000f00 */
[----:B------:R-:W-:Y:S05]  /*10400*/  WARPSYNC.COLLECTIVE R71, `(.L_x_7989) ;  /* 0x0000000047087348 */ /* 0x000fea0003c00000 */
[----:B------:R0:W1:Y:S02]  /*10410*/  SHFL.DOWN P0, R68, R233, R251, R252 ;  /* 0x080000fbe9447389 */ /* 0x00006400000000fc */
[----:B01----:R-:W-:Y:S05]  /*10420*/  ENDCOLLECTIVE ;  /* 0x000000000000791b */ /* 0x003fea0003800000 */
.L_x_7989:
[----:B------:R-:W-:Y:S02]  /*10430*/  MOV R233, R248 ;  /* 0x000000f800e97202 */ /* 0x000fe40000000f00 */
[----:B------:R-:W-:-:S07]  /*10440*/  MOV R123, R68 ;  /* 0x00000044007b7202 */ /* 0x000fce0000000f00 */
[----:B------:R-:W-:Y:S05]  /*10450*/  WARPSYNC.COLLECTIVE R71, `(.L_x_7990) ;  /* 0x0000000047087348 */ /* 0x000fea0003c00000 */
[----:B------:R0:W1:Y:S02]  /*10460*/  SHFL.DOWN P0, R68, R233, R251, R252 ;  /* 0x080000fbe9447389 */ /* 0x00006400000000fc */
[----:B01----:R-:W-:Y:S05]  /*10470*/  ENDCOLLECTIVE ;  /* 0x000000000000791b */ /* 0x003fea0003800000 */
.L_x_7990:
[----:B------:R-:W-:Y:S01]  /*10480*/  MOV R242, R68 ;  /* 0x0000004400f27202 */ /* 0x000fe20000000f00 */
[----:B------:R-:W-:Y:S06]  /*10490*/  BRA `(.L_x_7991) ;  /* 0xffffff9000cc7947 */ /* 0x000fec000383ffff */
.L_x_7850:
[----:B------:R-:W-:Y:S01]  /*104a0*/  HFMA2 R251, -RZ, RZ, 0, 2.384185791015625e-07 ;  /* 0x00000004fffb7431 */ /* 0x000fe200000001ff */
[----:B------:R-:W-:Y:S01]  /*104b0*/  BSSY B0, `(.L_x_7992) ;  /* 0x0000007000007945 */ /* 0x000fe20003800000 */
[----:B------:R-:W-:Y:S02]  /*104c0*/  MOV R233, R245 ;  /* 0x000000f500e97202 */ /* 0x000fe40000000f00 */
[----:B------:R-:W-:Y:S02]  /*104d0*/  MOV R252, 0x1f ;  /* 0x0000001f00fc7802 */ /* 0x000fe40000000f00 */
[----:B------:R-:W-:-:S07]  /*104e0*/  MOV R71, 0xffffffff ;  /* 0xffffffff00477802 */ /* 0x000fce0000000f00 */
[----:B01234-:R-:W-:Y:S05]  /*104f0*/  WARPSYNC.COLLECTIVE R71, `(.L_x_7993) ;  /* 0x0000000047087348 */ /* 0x01ffea0003c00000 */
[----:B----4-:R4:W0:Y:S02]  /*10500*/  SHFL.DOWN P0, R68, R233, R251, R252 ;  /* 0x080000fbe9447389 */ /* 0x01082400000000fc */
[----:B01234-:R-:W-:Y:S05]  /*10510*/  ENDCOLLECTIVE ;  /* 0x000000000000791b */ /* 0x01ffea0003800000 */
.L_x_7993:
[----:B------:R-:W-:Y:S05]  /*10520*/  BSYNC B0 ;  /* 0x0000000000007941 */ /* 0x000fea0003800000 */
.L_x_7992:
        /* <DEDUP_REMOVED lines=8> */
.L_x_7994:
[----:B------:R-:W-:Y:S02]  /*105b0*/  MOV R233, R247 ;  /* 0x000000f700e97202 */ /* 0x000fe40000000f00 */
[----:B------:R-:W-:-:S07]  /*105c0*/  MOV R70, R68 ;  /* 0x0000004400467202 */ /* 0x000fce0000000f00 */
[----:B------:R-:W-:Y:S05]  /*105d0*/  WARPSYNC.COLLECTIVE R71, `(.L_x_7995) ;  /* 0x0000000047087348 */ /* 0x000fea0003c00000 */
[----:B------:R0:W1:Y:S02]  /*105e0*/  SHFL.DOWN P0, R68, R233, R251, R252 ;  /* 0x080000fbe9447389 */ /* 0x00006400000000fc */
[----:B01----:R-:W-:Y:S05]  /*105f0*/  ENDCOLLECTIVE ;  /* 0x000000000000791b */ /* 0x003fea0003800000 */
.L_x_7995:
[----:B------:R-:W-:Y:S02]  /*10600*/  MOV R233, R248 ;  /* 0x000000f800e97202 */ /* 0x000fe40000000f00 */
[----:B------:R-:W-:-:S07]  /*10610*/  MOV R123, R68 ;  /* 0x00000044007b7202 */ /* 0x000fce0000000f00 */
[----:B------:R-:W-:Y:S05]  /*10620*/  WARPSYNC.COLLECTIVE R71, `(.L_x_7996) ;  /* 0x0000000047087348 */ /* 0x000fea0003c00000 */
[----:B------:R0:W1:Y:S02]  /*10630*/  SHFL.DOWN P0, R68, R233, R251, R252 ;  /* 0x080000fbe9447389 */ /* 0x00006400000000fc */
[----:B01----:R-:W-:Y:S05]  /*10640*/  ENDCOLLECTIVE ;  /* 0x000000000000791b */ /* 0x003fea0003800000 */
.L_x_7996:
[----:B------:R-:W-:Y:S01]  /*10650*/  MOV R242, R68 ;  /* 0x0000004400f27202 */ /* 0x000fe20000000f00 */
[----:B------:R-:W-:Y:S06]  /*10660*/  BRA `(.L_x_7997) ;  /* 0xffffff9000a87947 */ /* 0x000fec000383ffff */
.L_x_7853:
[----:B------:R-:W-:Y:S01]  /*10670*/  HFMA2 R251, -RZ, RZ, 0, 4.76837158203125e-07 ;  /* 0x00000008fffb7431 */ /* 0x000fe200000001ff */
[----:B------:R-:W-:Y:S01]  /*10680*/  BSSY B0, `(.L_x_7998) ;  /* 0x0000007000007945 */ /* 0x000fe20003800000 */
[----:B------:R-:W-:Y:S02]  /*10690*/  MOV R233, R245 ;  /* 0x000000f500e97202 */ /* 0x000fe40000000f00 */
[----:B------:R-:W-:Y:S02]  /*106a0*/  MOV R252, 0x1f ;  /* 0x0000001f00fc7802 */ /* 0x000fe40000000f00 */
[----:B------:R-:W-:-:S07]  /*106b0*/  MOV R71, 0xffffffff ;  /* 0xffffffff00477802 */ /* 0x000fce0000000f00 */
[----:B01234-:R-:W-:Y:S05]  /*106c0*/  WARPSYNC.COLLECTIVE R71, `(.L_x_7999) ;  /* 0x0000000047087348 */ /* 0x01ffea0003c00000 */
[----:B----4-:R4:W0:Y:S02]  /*106d0*/  SHFL.DOWN P0, R68, R233, R251, R252 ;  /* 0x080000fbe9447389 */ /* 0x01082400000000fc */
[----:B01234-:R-:W-:Y:S05]  /*106e0*/  ENDCOLLECTIVE ;  /* 0x000000000000791b */ /* 0x01ffea0003800000 */
.L_x_7999:
[----:B------:R-:W-:Y:S05]  /*106f0*/  BSYNC B0 ;  /* 0x0000000000007941 */ /* 0x000fea0003800000 */
.L_x_7998:
        /* <DEDUP_REMOVED lines=8> */
.L_x_8000:
[----:B------:R-:W-:Y:S02]  /*10780*/  MOV R233, R247 ;  /* 0x000000f700e97202 */ /* 0x000fe40000000f00 */
[----:B------:R-:W-:-:S07]  /*10790*/  MOV R70, R68 ;  /* 0x0000004400467202 */ /* 0x000fce0000000f00 */
[----:B------:R-:W-:Y:S05]  /*107a0*/  WARPSYNC.COLLECTIVE R71, `(.L_x_8001) ;  /* 0x0000000047087348 */ /* 0x000fea0003c00000 */
[----:B------:R0:W1:Y:S02]  /*107b0*/  SHFL.DOWN P0, R68, R233, R251, R252 ;  /* 0x080000fbe9447389 */ /* 0x00006400000000fc */
[----:B01----:R-:W-:Y:S05]  /*107c0*/  ENDCOLLECTIVE ;  /* 0x000000000000791b */ /* 0x003fea0003800000 */
.L_x_8001:
[----:B------:R-:W-:Y:S02]  /*107d0*/  MOV R233, R248 ;  /* 0x000000f800e97202 */ /* 0x000fe40000000f00 */
[----:B------:R-:W-:-:S07]  /*107e0*/  MOV R123, R68 ;  /* 0x00000044007b7202 */ /* 0x000fce0000000f00 */
[----:B------:R-:W-:Y:S05]  /*107f0*/  WARPSYNC.COLLECTIVE R71, `(.L_x_8002) ;  /* 0x0000000047087348 */ /* 0x000fea0003c00000 */
[----:B------:R0:W1:Y:S02]  /*10800*/  SHFL.DOWN P0, R68, R233, R251, R252 ;  /* 0x080000fbe9447389 */ /* 0x00006400000000fc */
[----:B01----:R-:W-:Y:S05]  /*10810*/  ENDCOLLECTIVE ;  /* 0x000000000000791b */ /* 0x003fea0003800000 */
.L_x_8002:
[----:B------:R-:W-:Y:S01]  /*10820*/  MOV R242, R68 ;  /* 0x0000004400f27202 */ /* 0x000fe20000000f00 */
[----:B------:R-:W-:Y:S06]  /*10830*/  BRA `(.L_x_8003) ;  /* 0xffffff9000847947 */ /* 0x000fec000383ffff */
.L_x_7856:
[----:B------:R-:W-:Y:S01]  /*10840*/  HFMA2 R251, -RZ, RZ, 0, 9.5367431640625e-07 ;  /* 0x00000010fffb7431 */ /* 0x000fe200000001ff */
[----:B------:R-:W-:Y:S01]  /*10850*/  BSSY B0, `(.L_x_8004) ;  /* 0x0000007000007945 */ /* 0x000fe20003800000 */
[----:B------:R-:W-:Y:S02]  /*10860*/  MOV R233, R245 ;  /* 0x000000f500e97202 */ /* 0x000fe40000000f00 */
[----:B------:R-:W-:Y:S02]  /*10870*/  MOV R252, 0x1f ;  /* 0x0000001f00fc7802 */ /* 0x000fe40000000f00 */
[----:B------:R-:W-:-:S07]  /*10880*/  MOV R71, 0xffffffff ;  /* 0xffffffff00477802 */ /* 0x000fce0000000f00 */
[----:B01234-:R-:W-:Y:S05]  /*10890*/  WARPSYNC.COLLECTIVE R71, `(.L_x_8005) ;  /* 0x0000000047087348 */ /* 0x01ffea0003c00000 */
[----:B----4-:R4:W0:Y:S02]  /*108a0*/  SHFL.DOWN P0, R68, R233, R251, R252 ;  /* 0x080000fbe9447389 */ /* 0x01082400000000fc */
[----:B01234-:R-:W-:Y:S05]  /*108b0*/  ENDCOLLECTIVE ;  /* 0x000000000000791b */ /* 0x01ffea0003800000 */
.L_x_8005:
[----:B------:R-:W-:Y:S05]  /*108c0*/  BSYNC B0 ;  /* 0x0000000000007941 */ /* 0x000fea0003800000 */
.L_x_8004:
        /* <DEDUP_REMOVED lines=8> */
.L_x_8006:
[----:B------:R-:W-:Y:S02]  /*10950*/  MOV R233, R247 ;  /* 0x000000f700e97202 */ /* 0x000fe40000000f00 */
[----:B------:R-:W-:-:S07]  /*10960*/  MOV R70, R68 ;  /* 0x0000004400467202 */ /* 0x000fce0000000f00 */
[----:B------:R-:W-:Y:S05]  /*10970*/  WARPSYNC.COLLECTIVE R71, `(.L_x_8007) ;  /* 0x0000000047087348 */ /* 0x000fea0003c00000 */
[----:B------:R0:W1:Y:S02]  /*10980*/  SHFL.DOWN P0, R68, R233, R251, R252 ;  /* 0x080000fbe9447389 */ /* 0x00006400000000fc */
[----:B01----:R-:W-:Y:S05]  /*10990*/  ENDCOLLECTIVE ;  /* 0x000000000000791b */ /* 0x003fea0003800000 */
.L_x_8007:
[----:B------:R-:W-:Y:S02]  /*109a0*/  MOV R233, R248 ;  /* 0x000000f800e97202 */ /* 0x000fe40000000f00 */
[----:B------:R-:W-:-:S07]  /*109b0*/  MOV R123, R68 ;  /* 0x00000044007b7202 */ /* 0x000fce0000000f00 */
[----:B------:R-:W-:Y:S05]  /*109c0*/  WARPSYNC.COLLECTIVE R71, `(.L_x_8008) ;  /* 0x0000000047087348 */ /* 0x000fea0003c00000 */
[----:B------:R0:W1:Y:S02]  /*109d0*/  SHFL.DOWN P0, R68, R233, R251, R252 ;  /* 0x080000fbe9447389 */ /* 0x00006400000000fc */
[----:B01----:R-:W-:Y:S05]  /*109e0*/  ENDCOLLECTIVE ;  /* 0x000000000000791b */ /* 0x003fea0003800000 */
.L_x_8008:
[----:B------:R-:W-:Y:S01]  /*109f0*/  MOV R242, R68 ;  /* 0x0000004400f27202 */ /* 0x000fe20000000f00 */
[----:B------:R-:W-:Y:S06]  /*10a00*/  BRA `(.L_x_8009) ;  /* 0xffffff9000607947 */ /* 0x000fec000383ffff */
.L_x_7859:
        /* <DEDUP_REMOVED lines=8> */
.L_x_8011:
[----:B------:R-:W-:Y:S05]  /*10a90*/  BSYNC B0 ;  /* 0x0000000000007941 */ /* 0x000fea0003800000 */
.L_x_8010:
        /* <DEDUP_REMOVED lines=10> */
.L_x_8012:
[----:B------:R-:W-:Y:S02]  /*10b40*/  MOV R70, R247 ;  /* 0x000000f700467202 */ /* 0x000fe40000000f00 */
[----:B------:R-:W-:-:S07]  /*10b50*/  MOV R242, R233 ;  /* 0x000000e900f27202 */ /* 0x000fce0000000f00 */
[----:B------:R-:W-:Y:S05]  /*10b60*/  WARPSYNC.COLLECTIVE R71, `(.L_x_8013) ;  /* 0x0000000047087348 */ /* 0x000fea0003c00000 */
[----:B------:R0:W1:Y:S02]  /*10b70*/  SHFL.IDX P3, R233, R70, R69, R68 ;  /* 0x0000004546e97389 */ /* 0x0000640000060044 */
[----:B01----:R-:W-:Y:S05]  /*10b80*/  ENDCOLLECTIVE ;  /* 0x000000000000791b */ /* 0x003fea0003800000 */
.L_x_8013:
        /* <DEDUP_REMOVED lines=15> */
.L_x_8014:
[----:B------:R-:W-:Y:S01]  /*10c80*/  MOV R70, R60 ;  /* 0x0000003c00467202 */ /* 0x000fe20000000f00 */
[----:B------:R-:W-:Y:S01]  /*10c90*/  FADD.FTZ R123, R233, R123 ;  /* 0x0000007be97b7221 */ /* 0x000fe20000010000 */
[----:B------:R-:W-:-:S07]  /*10ca0*/  MOV R233, R245 ;  /* 0x000000f500e97202 */ /* 0x000fce0000000f00 */
[----:B------:R-:W-:Y:S05]  /*10cb0*/  WARPSYNC.COLLECTIVE R71, `(.L_x_8015) ;  /* 0x0000000047087348 */ /* 0x000fea0003c00000 */
[----:B------:R0:W1:Y:S02]  /*10cc0*/  SHFL.DOWN P0, R68, R233, R251, R252 ;  /* 0x080000fbe9447389 */ /* 0x00006400000000fc */
[----:B01----:R-:W-:Y:S05]  /*10cd0*/  ENDCOLLECTIVE ;  /* 0x000000000000791b */ /* 0x003fea0003800000 */
.L_x_8015:
[----:B------:R-:W-:Y:S02]  /*10ce0*/  MOV R233, R246 ;  /* 0x000000f600e97202 */ /* 0x000fe40000000f00 */
[----:B------:R-:W-:-:S07]  /*10cf0*/  MOV R245, R68 ;  /* 0x0000004400f57202 */ /* 0x000fce0000000f00 */
[----:B------:R-:W-:Y:S05]  /*10d00*/  WARPSYNC.COLLECTIVE R71, `(.L_x_8016) ;  /* 0x0000000047087348 */ /* 0x000fea0003c00000 */
[----:B------:R0:W1:Y:S02]  /*10d10*/  SHFL.DOWN P0, R68, R233, R251, R252 ;  /* 0x080000fbe9447389 */ /* 0x00006400000000fc */
[----:B01----:R-:W-:Y:S05]  /*10d20*/  ENDCOLLECTIVE ;  /* 0x000000000000791b */ /* 0x003fea0003800000 */
.L_x_8016:
[----:B------:R-:W-:Y:S02]  /*10d30*/  MOV R233, R247 ;  /* 0x000000f700e97202 */ /* 0x000fe40000000f00 */
[----:B------:R-:W-:-:S07]  /*10d40*/  MOV R246, R68 ;  /* 0x0000004400f67202 */ /* 0x000fce0000000f00 */
[----:B------:R-:W-:Y:S05]  /*10d50*/  WARPSYNC.COLLECTIVE R71, `(.L_x_8017) ;  /* 0x0000000047087348 */ /* 0x000fea0003c00000 */
[----:B------:R0:W1:Y:S02]  /*10d60*/  SHFL.DOWN P0, R68, R233, R251, R252 ;  /* 0x080000fbe9447389 */ /* 0x00006400000000fc */
[----:B01----:R-:W-:Y:S05]  /*10d70*/  ENDCOLLECTIVE ;  /* 0x000000000000791b */ /* 0x003fea0003800000 */
.L_x_8017:
[----:B------:R-:W-:Y:S02]  /*10d80*/  MOV R233, R248 ;  /* 0x000000f800e97202 */ /* 0x000fe40000000f00 */
[----:B------:R-:W-:-:S07]  /*10d90*/  MOV R247, R68 ;  /* 0x0000004400f77202 */ /* 0x000fce0000000f00 */
[----:B------:R-:W-:Y:S05]  /*10da0*/  WARPSYNC.COLLECTIVE R71, `(.L_x_8018) ;  /* 0x0000000047087348 */ /* 0x000fea0003c00000 */
[----:B------:R0:W1:Y:S02]  /*10db0*/  SHFL.DOWN P0, R68, R233, R251, R252 ;  /* 0x080000fbe9447389 */ /* 0x00006400000000fc */
[----:B01----:R-:W-:Y:S05]  /*10dc0*/  ENDCOLLECTIVE ;  /* 0x000000000000791b */ /* 0x003fea0003800000 */
.L_x_8018:
[----:B------:R-:W-:Y:S01]  /*10dd0*/  MOV R248, R68 ;  /* 0x0000004400f87202 */ /* 0x000fe20000000f00 */
[----:B------:R-:W-:-:S07]  /*10de0*/  HFMA2 R68, -RZ, RZ, 0, 1.847743988037109375e-06 ;  /* 0x0000001fff447431 */ /* 0x000fce00000001ff */
[----:B------:R-:W-:Y:S05]  /*10df0*/  WARPSYNC.COLLECTIVE R71, `(.L_x_8019) ;  /* 0x0000000047087348 */ /* 0x000fea0003c00000 */
[----:B------:R0:W1:Y:S02]  /*10e00*/  SHFL.IDX P3, R233, R70, R69, R68 ;  /* 0x0000004546e97389 */ /* 0x0000640000060044 */
[----:B01----:R-:W-:Y:S05]  /*10e10*/  ENDCOLLECTIVE ;  /* 0x000000000000791b */ /* 0x003fea0003800000 */
.L_x_8019:
[----:B------:R-:W-:Y:S02]  /*10e20*/  MOV R70, R61 ;  /* 0x0000003d00467202 */ /* 0x000fe40000000f00 */
[----:B------:R-:W-:-:S07]  /*10e30*/  MOV R60, R233 ;  /* 0x000000e9003c7202 */ /* 0x000fce0000000f00 */
[----:B------:R-:W-:Y:S05]  /*10e40*/  WARPSYNC.COLLECTIVE R71, `(.L_x_8020) ;  /* 0x0000000047087348 */ /* 0x000fea0003c00000 */
[----:B------:R0:W1:Y:S02]  /*10e50*/  SHFL.IDX P3, R233, R70, R69, R68 ;  /* 0x0000004546e97389 */ /* 0x0000640000060044 */
[----:B01----:R-:W-:Y:S05]  /*10e60*/  ENDCOLLECTIVE ;  /* 0x000000000000791b */ /* 0x003fea0003800000 */
.L_x_8020:
[----:B------:R-:W-:Y:S02]  /*10e70*/  MOV R70, R62 ;  /* 0x0000003e00467202 */ /* 0x000fe40000000f00 */
[----:B------:R-:W-:-:S07]  /*10e80*/  MOV R61, R233 ;  /* 0x000000e9003d7202 */ /* 0x000fce0000000f00 */
[----:B------:R-:W-:Y:S05]  /*10e90*/  WARPSYNC.COLLECTIVE R71, `(.L_x_8021) ;  /* 0x0000000047087348 */ /* 0x000fea0003c00000 */
[----:B------:R0:W1:Y:S02]  /*10ea0*/  SHFL.IDX P3, R233, R70, R69, R68 ;  /* 0x0000004546e97389 */ /* 0x0000640000060044 */
[----:B01----:R-:W-:Y:S05]  /*10eb0*/  ENDCOLLECTIVE ;  /* 0x000000000000791b */ /* 0x003fea0003800000 */
.L_x_8021:
[----:B------:R-:W-:Y:S02]  /*10ec0*/  MOV R70, R63 ;  /* 0x0000003f00467202 */ /* 0x000fe40000000f00 */
[----:B------:R-:W-:-:S07]  /*10ed0*/  MOV R62, R233 ;  /* 0x000000e9003e7202 */ /* 0x000fce0000000f00 */
[----:B------:R-:W-:Y:S05]  /*10ee0*/  WARPSYNC.COLLECTIVE R71, `(.L_x_8022) ;  /* 0x0000000047087348 */ /* 0x000fea0003c00000 */
[----:B------:R0:W1:Y:S02]  /*10ef0*/  SHFL.IDX P3, R233, R70, R69, R68 ;  /* 0x0000004546e97389 */ /* 0x0000640000060044 */
[----:B01----:R-:W-:Y:S05]  /*10f00*/  ENDCOLLECTIVE ;  /* 0x000000000000791b */ /* 0x003fea0003800000 */
.L_x_8022:
[----:B------:R-:W-:Y:S01]  /*10f10*/  MOV R63, R233 ;  /* 0x000000e9003f7202 */ /* 0x000fe20000000f00 */
[----:B------:R-:W-:Y:S06]  /*10f20*/  BRA `(.L_x_8023) ;  /* 0xffffff8c00b07947 */ /* 0x000fec000383ffff */
.L_x_8024:
        /* <DEDUP_REMOVED lines=13> */
.L_x_18705:


//--------------------- .text._Z25selective_scan_bwd_kernelI32Selective_Scan_bwd_kernel_traitsILi64ELi16ELb0ELb1ELb0ELb1ELb0EN3c108BFloat16ENS1_7complexIfEEEEv12SSMParamsBwd --------------------------
	.section	.text._Z25selective_scan_bwd_kernelI32Selective_Scan_bwd_kernel_traitsILi64ELi16ELb0ELb1ELb0ELb1ELb0EN3c108BFloat16ENS1_7complexIfEEEEv12SSMParamsBwd,"ax",@progbits
	.align	128
        .global         _Z25selective_scan_bwd_kernelI32Selective_Scan_bwd_kernel_traitsILi64ELi16ELb0ELb1ELb0ELb1ELb0EN3c108BFloat16ENS1_7complexIfEEEEv12SSMParamsBwd
        .type           _Z25selective_scan_bwd_kernelI32Selective_Scan_bwd_kernel_traitsILi64ELi16ELb0ELb1ELb0ELb1ELb0EN3c108BFloat16ENS1_7complexIfEEEEv12SSMParamsBwd,@function
        .size           _Z25selective_scan_bwd_kernelI32Selective_Scan_bwd_kernel_traitsILi64ELi16ELb0ELb1ELb0ELb1ELb0EN3c108BFloat16ENS1_7complexIfEEEEv12SSMParamsBwd,(.L_x_18706 - _Z25selective_scan_bwd_kernelI32Selective_Scan_bwd_kernel_traitsILi64ELi16ELb0ELb1ELb0ELb1ELb0EN3c108BFloat16ENS1_7complexIfEEEEv12SSMParamsBwd)
        .other          _Z25selective_scan_bwd_kernelI32Selective_Scan_bwd_kernel_traitsILi64ELi16ELb0ELb1ELb0ELb1ELb0EN3c108BFloat16ENS1_7complexIfEEEEv12SSMParamsBwd,@"STO_CUDA_ENTRY STV_DEFAULT"
_Z25selective_scan_bwd_kernelI32Selective_Scan_bwd_kernel_traitsILi64ELi16ELb0ELb1ELb0ELb1ELb0EN3c108BFloat16ENS1_7complexIfEEEEv12SSMParamsBwd:
.text._Z25selective_scan_bwd_kernelI32Selective_Scan_bwd_kernel_traitsILi64ELi16ELb0ELb1ELb0ELb1ELb0EN3c108BFloat16ENS1_7complexIfEEEEv12SSMParamsBwd:
        /* <DEDUP_REMOVED lines=145> */
.L_x_8157:
        /* <DEDUP_REMOVED lines=70> */
[----:B------:R-:W-:Y:S02]  /*0d70*/  LOP3.LUT R30, R31, 0x1c0, RZ, 0xfc, !PT ;  /* 0x000001c01f1e7812 */ /* 0x000fe400078efcff */
        /* <DEDUP_REMOVED lines=96> */
[----:B------:R-:W-:Y:S04]  /*1380*/  STS.U16 [R250+0xc0], R13 ;  /* 0x0000c00dfa007388 */ /* 0x000fe80000000400 */
[----:B------:R2:W-:Y:S01]  /*1390*/  STS.U16 [R249+0x100], R12 ;  /* 0x0001000cf9007388 */ /* 0x0005e20000000400 */
        /* <DEDUP_REMOVED lines=164> */
[----:B0-----:R-:W-:-:S03]  /*1de0*/  PRMT R4, RZ, 0x7610, R4 ;  /* 0x00007610ff047816 */ /* 0x001fc60000000004 */
        /* <DEDUP_REMOVED lines=24> */
[----:B------:R-:W-:Y:S02]  /*1f70*/  CS2R R76, SRZ ;  /* 0x00000000004c7805 */ /* 0x000fe4000001ff00 */
[----:B------:R-:W-:-:S02]  /*1f80*/  FSETP.GTU.FTZ.AND P2, PT, R82, 20, PT ;  /* 0x41a000005200780b */ /* 0x000fc40003f5c000 */
[----:B------:R-:W-:Y:S02]  /*1f90*/  FSETP.GTU.FTZ.AND P3, PT, R81, 20, PT ;  /* 0x41a000005100780b */ /* 0x000fe40003f7c000 */
[----:B------:R-:W-:Y:S02]  /*1fa0*/  FSETP.GTU.FTZ.AND P4, PT, R80, 20, PT ;  /* 0x41a000005000780b */ /* 0x000fe40003f9c000 */
[----:B------:R-:W-:Y:S02]  /*1fb0*/  FSETP.GTU.FTZ.AND P5, PT, R79, 20, PT ;  /* 0x41a000004f00780b */ /* 0x000fe40003fbc000 */
[----:B------:R-:W-:Y:S01]  /*1fc0*/  MOV R78, RZ ;  /* 0x000000ff004e7202 */ /* 0x000fe20000000f00 */
[----:B------:R0:W-:Y:S04]  /*1fd0*/  STS.U16 [R75], R8 ;  /* 0x000000084b007388 */ /* 0x0001e80000000400 */
        /* <DEDUP_REMOVED lines=32> */
[----:B0-----:R-:W-:-:S02]  /*21e0*/  HFMA2 R75, -RZ, RZ, 0, 0 ;  /* 0x00000000ff4b7431 */ /* 0x001fc400000001ff */
        /* <DEDUP_REMOVED lines=32> */
.L_x_8027:
[----:B------:R-:W-:Y:S05]  /*23f0*/  BSYNC.RECONVERGENT B0 ;  /* 0x0000000000007941 */ /* 0x000fea0003800200 */
.L_x_8026:
        /* <DEDUP_REMOVED lines=38> */
.L_x_8029:
[----:B------:R-:W-:Y:S05]  /*2660*/  BSYNC.RECONVERGENT B0 ;  /* 0x0000000000007941 */ /* 0x000fea0003800200 */
.L_x_8028:
        /* <DEDUP_REMOVED lines=39> */
.L_x_8031:
[----:B------:R-:W-:Y:S05]  /*28e0*/  BSYNC.RECONVERGENT B0 ;  /* 0x0000000000007941 */ /* 0x000fea0003800200 */
.L_x_8030:
        /* <DEDUP_REMOVED lines=39> */
.L_x_8033:
[----:B------:R-:W-:Y:S05]  /*2b60*/  BSYNC.RECONVERGENT B0 ;  /* 0x0000000000007941 */ /* 0x000fea0003800200 */
.L_x_8032:
        /* <DEDUP_REMOVED lines=39> */
.L_x_8035:
[----:B------:R-:W-:Y:S05]  /*2de0*/  BSYNC.RECONVERGENT B0 ;  /* 0x0000000000007941 */ /* 0x000fea0003800200 */
.L_x_8034:
        /* <DEDUP_REMOVED lines=39> */
.L_x_8037:
[----:B------:R-:W-:Y:S05]  /*3060*/  BSYNC.RECONVERGENT B0 ;  /* 0x0000000000007941 */ /* 0x000fea0003800200 */
.L_x_8036:
        /* <DEDUP_REMOVED lines=40> */
.L_x_8039:
[----:B------:R-:W-:Y:S05]  /*32f0*/  BSYNC.RECONVERGENT B0 ;  /* 0x0000000000007941 */ /* 0x000fea0003800200 */
.L_x_8038:
        /* <DEDUP_REMOVED lines=39> */
.L_x_8041:
[----:B------:R-:W-:Y:S05]  /*3570*/  BSYNC.RECONVERGENT B0 ;  /* 0x0000000000007941 */ /* 0x000fea0003800200 */
.L_x_8040:
        /* <DEDUP_REMOVED lines=39> */
.L_x_8043:
[----:B------:R-:W-:Y:S05]  /*37f0*/  BSYNC.RECONVERGENT B0 ;  /* 0x0000000000007941 */ /* 0x000fea0003800200 */
.L_x_8042:
        /* <DEDUP_REMOVED lines=39> */
.L_x_8045:
[----:B------:R-:W-:Y:S05]  /*3a70*/  BSYNC.RECONVERGENT B0 ;  /* 0x0000000000007941 */ /* 0x000fea0003800200 */
.L_x_8044:
        /* <DEDUP_REMOVED lines=44> */
.L_x_8047:
[----:B------:R-:W-:Y:S05]  /*3d40*/  BSYNC.RECONVERGENT B0 ;  /* 0x0000000000007941 */ /* 0x000fea0003800200 */
.L_x_8046:
        /* <DEDUP_REMOVED lines=32> */
.L_x_8049:
[----:B------:R-:W-:Y:S05]  /*3f50*/  BSYNC.RECONVERGENT B0 ;  /* 0x0000000000007941 */ /* 0x000fea0003800200 */
.L_x_8048:
        /* <DEDUP_REMOVED lines=32> */
.L_x_8051:
[----:B------:R-:W-:Y:S05]  /*4160*/  BSYNC.RECONVERGENT B0 ;  /* 0x0000000000007941 */ /* 0x000fea0003800200 */
.L_x_8050:
        /* <DEDUP_REMOVED lines=32> */
.L_x_8053:
[----:B------:R-:W-:Y:S05]  /*4370*/  BSYNC.RECONVERGENT B0 ;  /* 0x0000000000007941 */ /* 0x000fea0003800200 */
.L_x_8052:
        /* <DEDUP_REMOVED lines=32> */
.L_x_8055:
[----:B------:R-:W-:Y:S05]  /*4580*/  BSYNC.RECONVERGENT B0 ;  /* 0x0000000000007941 */ /* 0x000fea0003800200 */
.L_x_8054:
        /* <DEDUP_REMOVED lines=32> */
.L_x_8057:
[----:B------:R-:W-:Y:S05]  /*4790*/  BSYNC.RECONVERGENT B0 ;  /* 0x0000000000007941 */ /* 0x000fea0003800200 */
.L_x_8056:
        /* <DEDUP_REMOVED lines=69> */
.L_x_8156:
[----:B0-----:R-:W-:Y:S02]  /*4bf0*/  SHF.L.U32 R61, R197, 0x5, RZ ;  /* 0x00000005c53d7819 */ /* 0x001fe400000006ff */
[----:B0-----:R-:W-:Y:S02]  /*4c00*/  MOV R63, UR42 ;  /* 0x0000002a003f7c02 */ /* 0x001fe40008000f00 */
[C---:B------:R-:W-:Y:S02]  /*4c10*/  LOP3.LUT R60, R61.reuse, 0x7c1f, R197, 0xc8, !PT ;  /* 0x00007c1f3d3c7812 */ /* 0x040fe400078ec8c5 */
[----:B------:R-:W-:Y:S02]  /*4c20*/  LOP3.LUT R64, R98, 0x7c00, R61, 0xf8, !PT ;  /* 0x00007c0062407812 */ /* 0x000fe400078ef83d */
[----:B------:R-:W-:Y:S02]  /*4c30*/  LOP3.LUT R66, R61, 0x3e0, R98, 0xfe, !PT ;  /* 0x000003e03d427812 */ /* 0x000fe400078efe62 */
[----:B------:R-:W-:-:S02]  /*4c40*/  MOV R61, RZ ;  /* 0x000000ff003d7202 */ /* 0x000fc40000000f00 */
[----:B----4-:R-:W-:Y:S02]  /*4c50*/  LOP3.LUT R65, R64, 0x20, RZ, 0xfc, !PT ;  /* 0x0000002040417812 */ /* 0x010fe400078efcff */
        /* <DEDUP_REMOVED lines=17> */
[----:B-1----:R-:W-:Y:S02]  /*4d70*/  PRMT R68, RZ, 0x7610, R68 ;  /* 0x00007610ff447816 */ /* 0x002fe40000000044 */
        /* <DEDUP_REMOVED lines=332> */
[----:B------:R-:W-:-:S02]  /*6240*/  FMUL.FTZ R115, R62, R38 ;  /* 0x000000263e737220 */ /* 0x000fc40000410000 */
[----:B------:R-:W-:Y:S01]  /*6250*/  MUFU.SIN R146, R101 ;  /* 0x0000006500927308 */ /* 0x000fe20000000400 */
[C---:B0-----:R-:W-:Y:S01]  /*6260*/  FMUL.FTZ R167, R66.reuse, R167 ;  /* 0x000000a742a77220 */ /* 0x041fe20000410000 */
[----:B------:R-:W-:Y:S01]  /*6270*/  FMUL.FTZ R166, R66, R67 ;  /* 0x0000004342a67220 */ /* 0x000fe20000410000 */
[C---:B------:R-:W-:Y:S01]  /*6280*/  FMUL.FTZ R66, R62.reuse, R37 ;  /* 0x000000253e427220 */ /* 0x040fe20000410000 */
        /* <DEDUP_REMOVED lines=83> */
[C---:B0-----:R-:W-:Y:S01]  /*67c0*/  FMUL.FTZ R70, R62.reuse, R81 ;  /* 0x000000513e467220 */ /* 0x041fe20000410000 */
        /* <DEDUP_REMOVED lines=96> */
.L_x_8060:
[----:B------:R-:W-:-:S06]  /*6dd0*/  LEA R114, R197, UR22, 0x3 ;  /* 0x00000016c5727c11 */ /* 0x000fcc000f8e18ff */
[----:B------:R-:W0:Y:S02]  /*6de0*/  LDS.64 R114, [R114+0x49e8] ;  /* 0x0049e80072727984 */ /* 0x000e240000000a00 */
.L_x_8061:
[----:B------:R-:W-:Y:S05]  /*6df0*/  BSYNC.RECONVERGENT B0 ;  /* 0x0000000000007941 */ /* 0x000fea0003800200 */
.L_x_8059:
        /* <DEDUP_REMOVED lines=154> */
[----:B------:R-:W-:Y:S01]  /*77a0*/  FFMA.FTZ R70, R149, R67, R70 ;  /* 0x0000004395467223 */ /* 0x000fe20000010046 */
[----:B------:R-:W-:Y:S01]  /*77b0*/  ISETP.GT.U32.AND P2, PT, R197, 0x1f, PT ;  /* 0x0000001fc500780c */ /* 0x000fe20003f44070 */
[----:B------:R-:W-:Y:S01]  /*77c0*/  FMUL.FTZ R229, R184, R34 ;  /* 0x00000022b8e57220 */ /* 0x000fe20000410000 */
[----:B------:R-:W-:Y:S01]  /*77d0*/  FFMA.FTZ R69, R149, R66, -R68 ;  /* 0x0000004295457223 */ /* 0x000fe20000010844 */
[----:B------:R-:W-:Y:S01]  /*77e0*/  FFMA.FTZ R70, R45, R219, R70 ;  /* 0x000000db2d467223 */ /* 0x000fe20000010046 */
[----:B------:R-:W-:Y:S01]  /*77f0*/  FMUL.FTZ R230, R185, R34 ;  /* 0x00000022b9e67220 */ /* 0x000fe20000410000 */
[----:B------:R-:W-:Y:S01]  /*7800*/  LEA R198, R197, UR22, 0x4 ;  /* 0x00000016c5c67c11 */ /* 0x000fe2000f8e20ff */
[----:B------:R-:W-:Y:S01]  /*7810*/  FFMA.FTZ R69, R45, R220, R69 ;  /* 0x000000dc2d457223 */ /* 0x000fe20000010045 */
[----:B------:R-:W-:Y:S01]  /*7820*/  FMUL.FTZ R66, R146, R70 ;  /* 0x0000004692427220 */ /* 0x000fe20000410000 */
[----:B------:R-:W-:-:S02]  /*7830*/  LOP3.LUT R2, R2, 0xfffffffd, RZ, 0xc0, !PT ;  /* 0xfffffffd02027812 */ /* 0x000fc400078ec0ff */
[-C--:B------:R-:W-:Y:S01]  /*7840*/  FMUL.FTZ R67, R146, R69.reuse ;  /* 0x0000004592437220 */ /* 0x080fe20000410000 */
[C---:B------:R-:W-:Y:S02]  /*7850*/  FFMA.FTZ R69, R147.reuse, R69, -R66 ;  /* 0x0000004593457223 */ /* 0x040fe40000010842 */
[----:B------:R-:W-:Y:S01]  /*7860*/  @P2 LOP3.LUT R2, R2, 0x2, RZ, 0xfc, !PT ;  /* 0x0000000202022812 */ /* 0x000fe200078efcff */
        /* <DEDUP_REMOVED lines=48> */
[-C--:B------:R-:W-:Y:S01]  /*7b70*/  FMUL.FTZ R243, R64, R69.reuse ;  /* 0x0000004540f37220 */ /* 0x080fe20000410000 */
[C---:B------:R-:W-:Y:S01]  /*7b80*/  FMUL.FTZ R69, R66.reuse, R69 ;  /* 0x0000004542457220 */ /* 0x040fe20000410000 */
[-C--:B------:R-:W-:Y:S01]  /*7b90*/  FFMA.FTZ R233, R66, R68.reuse, -R233 ;  /* 0x0000004442e97223 */ /* 0x080fe200000108e9 */
[-C--:B------:R-:W-:Y:S01]  /*7ba0*/  FFMA.FTZ R244, R64, R68.reuse, -R244 ;  /* 0x0000004440f47223 */ /* 0x080fe200000108f4 */
[-C--:B------:R-:W-:Y:S01]  /*7bb0*/  FFMA.FTZ R243, R65, R68.reuse, R243 ;  /* 0x0000004441f37223 */ /* 0x080fe200000100f3 */
[----:B------:R-:W-:Y:S01]  /*7bc0*/  FFMA.FTZ R68, R67, R68, R69 ;  /* 0x0000004443447223 */ /* 0x000fe20000010045 */
[----:B------:R-:W-:-:S03]  /*7bd0*/  FADD.FTZ R242, R70, R233 ;  /* 0x000000e946f27221 */ /* 0x000fc60000010000 */
        /* <DEDUP_REMOVED lines=62> */
.L_x_8184:
        /* <DEDUP_REMOVED lines=13> */
.L_x_8187:
[----:B------:R-:W-:-:S03]  /*8090*/  UMOV UR28, 0xffffffff ;  /* 0xffffffff001c7882 */ /* 0x000fc60000000000 */
[----:B------:R-:W-:Y:S05]  /*80a0*/  BRA.DIV UR28, `(.L_x_8065) ;  /* 0x000000861cf07947 */ /* 0x000fea000b800000 */
.L_x_8190:
[----:B------:R-:W-:-:S03]  /*80b0*/  UMOV UR28, 0xffffffff ;  /* 0xffffffff001c7882 */ /* 0x000fc60000000000 */
[----:B------:R-:W-:Y:S05]  /*80c0*/  BRA.DIV UR28, `(.L_x_8066) ;  /* 0x0000008a1c107947 */ /* 0x000fea000b800000 */
.L_x_8193:
[----:B------:R-:W-:-:S03]  /*80d0*/  UMOV UR28, 0xffffffff ;  /* 0xffffffff001c7882 */ /* 0x000fc60000000000 */
[----:B------:R-:W-:Y:S05]  /*80e0*/  BRA.DIV UR28, `(.L_x_8067) ;  /* 0x0000008a1c307947 */ /* 0x000fea000b800000 */
.L_x_8196:
        /* <DEDUP_REMOVED lines=10> */
.L_x_8206:
[CC--:B0---4-:R-:W-:Y:S01]  /*8190*/  FMUL.FTZ R70, R243.reuse, R63.reuse ;  /* 0x0000003ff3467220 */ /* 0x0d1fe20000410000 */
[C---:B------:R-:W-:Y:S01]  /*81a0*/  FMUL.FTZ R69, R244.reuse, R63 ;  /* 0x0000003ff4457220 */ /* 0x040fe20000410000 */
[CC--:B------:R-:W-:Y:S02]  /*81b0*/  FMUL.FTZ R68, R244.reuse, R61.reuse ;  /* 0x0000003df4447220 */ /* 0x0c0fe40000410000 */
[-C--:B---3--:R-:W-:Y:S01]  /*81c0*/  FFMA.FTZ R70, R244, R62.reuse, -R70 ;  /* 0x0000003ef4467223 */ /* 0x088fe20000010846 */
[C---:B------:R-:W-:Y:S01]  /*81d0*/  FFMA.FTZ R69, R243.reuse, R62, R69 ;  /* 0x0000003ef3457223 */ /* 0x040fe20000010045 */
[C---:B------:R-:W-:Y:S01]  /*81e0*/  FFMA.FTZ R68, R243.reuse, R60, R68 ;  /* 0x0000003cf3447223 */ /* 0x040fe20000010044 */
[----:B------:R-:W-:Y:S01]  /*81f0*/  FMUL.FTZ R243, R243, R61 ;  /* 0x0000003df3f37220 */ /* 0x000fe20000410000 */
[----:B------:R-:W-:Y:S01]  /*8200*/  @P0 FADD.FTZ R62, R242, R70 ;  /* 0x00000046f23e0221 */ /* 0x000fe20000010000 */
[----:B------:R-:W-:Y:S02]  /*8210*/  @P0 FADD.FTZ R63, R245, R69 ;  /* 0x00000045f53f0221 */ /* 0x000fe40000010000 */
[----:B------:R-:W-:Y:S01]  /*8220*/  FSEL R61, R61, R68, !P0 ;  /* 0x000000443d3d7208 */ /* 0x000fe20004000000 */
[C---:B------:R-:W-:Y:S01]  /*8230*/  FMUL.FTZ R68, R65.reuse, R62 ;  /* 0x0000003e41447220 */ /* 0x040fe20000410000 */
[----:B------:R-:W-:Y:S01]  /*8240*/  @P0 FFMA.FTZ R60, R244, R60, -R243 ;  /* 0x0000003cf43c0223 */ /* 0x000fe200000108f3 */
[----:B------:R-:W-:-:S02]  /*8250*/  FMUL.FTZ R69, R65, R63 ;  /* 0x0000003f41457220 */ /* 0x000fc40000410000 */
[C---:B------:R-:W-:Y:S01]  /*8260*/  FFMA.FTZ R70, R64.reuse, R63, R68 ;  /* 0x0000003f40467223 */ /* 0x040fe20000010044 */
[CC--:B------:R-:W-:Y:S01]  /*8270*/  FMUL.FTZ R71, R65.reuse, R61.reuse ;  /* 0x0000003d41477220 */ /* 0x0c0fe20000410000 */
        /* <DEDUP_REMOVED lines=8> */
.L_x_8062:
        /* <DEDUP_REMOVED lines=37> */
[CC--:B------:R-:W-:Y:S01]  /*8550*/  FMUL.FTZ R66, R144.reuse, R62.reuse ;  /* 0x0000003e90427220 */ /* 0x0c0fe20000410000 */
[C---:B------:R-:W-:Y:S01]  /*8560*/  FMUL.FTZ R61, R144.reuse, R63 ;  /* 0x0000003f903d7220 */ /* 0x040fe20000410000 */
[C---:B------:R-:W-:Y:S01]  /*8570*/  FFMA.FTZ R67, R145.reuse, R62, R64 ;  /* 0x0000003e91437223 */ /* 0x040fe20000010040 */
[-C--:B------:R-:W-:Y:S01]  /*8580*/  FMUL.FTZ R62, R144, R60.reuse ;  /* 0x0000003c903e7220 */ /* 0x080fe20000410000 */
[C---:B------:R-:W-:Y:S01]  /*8590*/  FFMA.FTZ R66, R145.reuse, R65, -R66 ;  /* 0x0000004191427223 */ /* 0x040fe20000010842 */
[C---:B------:R-:W-:Y:S01]  /*85a0*/  FFMA.FTZ R60, R145.reuse, R60, R61 ;  /* 0x0000003c913c7223 */ /* 0x040fe2000001003d */
[----:B------:R-:W-:Y:S01]  /*85b0*/  FADD.FTZ R67, R126, R67 ;  /* 0x000000437e437221 */ /* 0x000fe20000010000 */
[----:B------:R-:W-:Y:S01]  /*85c0*/  FFMA.FTZ R62, R145, R63, -R62 ;  /* 0x0000003f913e7223 */ /* 0x000fe2000001083e */
[----:B------:R-:W-:Y:S01]  /*85d0*/  FADD.FTZ R66, R171, R66 ;  /* 0x00000042ab427221 */ /* 0x000fe20000010000 */
[C---:B------:R-:W-:Y:S01]  /*85e0*/  FMUL.FTZ R63, R146.reuse, R60 ;  /* 0x0000003c923f7220 */ /* 0x040fe20000410000 */
[----:B------:R-:W-:-:S02]  /*85f0*/  FMUL.FTZ R61, R146, R67 ;  /* 0x00000043923d7220 */ /* 0x000fc40000410000 */
[C---:B------:R-:W-:Y:S01]  /*8600*/  FMUL.FTZ R64, R146.reuse, R66 ;  /* 0x0000004292407220 */ /* 0x040fe20000410000 */
[C---:B------:R-:W-:Y:S01]  /*8610*/  FFMA.FTZ R63, R147.reuse, R62, -R63 ;  /* 0x0000003e933f7223 */ /* 0x040fe2000001083f */
[C---:B------:R-:W-:Y:S01]  /*8620*/  FFMA.FTZ R65, R147.reuse, R66, -R61 ;  /* 0x0000004293417223 */ /* 0x040fe2000001083d */
[----:B------:R-:W-:Y:S01]  /*8630*/  FMUL.FTZ R61, R146, R62 ;  /* 0x0000003e923d7220 */ /* 0x000fe20000410000 */
[C---:B------:R-:W-:Y:S02]  /*8640*/  FFMA.FTZ R64, R147.reuse, R67, R64 ;  /* 0x0000004393407223 */ /* 0x040fe40000010040 */
[----:B------:R-:W-:Y:S01]  /*8650*/  FADD.FTZ R65, R172, R65 ;  /* 0x00000041ac417221 */ /* 0x000fe20000010000 */
[----:B------:R-:W-:Y:S01]  /*8660*/  FFMA.FTZ R60, R147, R60, R61 ;  /* 0x0000003c933c7223 */ /* 0x000fe2000001003d */
[----:B------:R-:W-:Y:S01]  /*8670*/  FADD.FTZ R64, R127, R64 ;  /* 0x000000407f407221 */ /* 0x000fe20000010000 */
[C---:B------:R-:W-:Y:S01]  /*8680*/  FMUL.FTZ R61, R148.reuse, R63 ;  /* 0x0000003f943d7220 */ /* 0x040fe20000410000 */
[C---:B------:R-:W-:Y:S01]  /*8690*/  FMUL.FTZ R62, R148.reuse, R65 ;  /* 0x00000041943e7220 */ /* 0x040fe20000410000 */
[C---:B0-----:R-:W-:Y:S01]  /*86a0*/  FMUL.FTZ R71, R123.reuse, R68 ;  /* 0x000000447b477220 */ /* 0x041fe20000410000 */
[CC--:B------:R-:W-:Y:S01]  /*86b0*/  FMUL.FTZ R66, R148.reuse, R64.reuse ;  /* 0x0000004094427220 */ /* 0x0c0fe20000410000 */
[----:B------:R-:W-:Y:S01]  /*86c0*/  FMUL.FTZ R123, R123, R69 ;  /* 0x000000457b7b7220 */ /* 0x000fe20000410000 */
        /* <DEDUP_REMOVED lines=8> */
[----:B------:R-:W-:Y:S01]  /*8750*/  FMUL.FTZ R61, R150, R67 ;  /* 0x00000043963d7220 */ /* 0x000fe20000410000 */
[----:B------:R-:W-:Y:S01]  /*8760*/  FFMA.FTZ R71, R122, R69, R71 ;  /* 0x000000457a477223 */ /* 0x000fe20000010047 */
[C---:B------:R-:W-:Y:S01]  /*8770*/  FMUL.FTZ R64, R150.reuse, R66 ;  /* 0x0000004296407220 */ /* 0x040fe20000410000 */
[C---:B------:R-:W-:Y:S01]  /*8780*/  FFMA.FTZ R63, R151.reuse, R62, -R63 ;  /* 0x0000003e973f7223 */ /* 0x040fe2000001083f */
[C---:B------:R-:W-:Y:S01]  /*8790*/  FFMA.FTZ R65, R151.reuse, R66, -R61 ;  /* 0x0000004297417223 */ /* 0x040fe2000001083d */
[----:B------:R-:W-:Y:S01]  /*87a0*/  FMUL.FTZ R61, R150, R62 ;  /* 0x0000003e963d7220 */ /* 0x000fe20000410000 */
[C---:B------:R-:W-:Y:S01]  /*87b0*/  FFMA.FTZ R64, R151.reuse, R67, R64 ;  /* 0x0000004397407223 */ /* 0x040fe20000010040 */
[----:B------:R-:W-:Y:S01]  /*87c0*/  FFMA.FTZ R123, R122, R68, -R123 ;  /* 0x000000447a7b7223 */ /* 0x000fe2000001087b */
[----:B------:R-:W-:Y:S01]  /*87d0*/  FADD.FTZ R65, R174, R65 ;  /* 0x00000041ae417221 */ /* 0x000fe20000010000 */
[----:B------:R-:W-:Y:S01]  /*87e0*/  FFMA.FTZ R60, R151, R60, R61 ;  /* 0x0000003c973c7223 */ /* 0x000fe2000001003d */
[----:B------:R-:W-:Y:S01]  /*87f0*/  FADD.FTZ R64, R129, R64 ;  /* 0x0000004081407221 */ /* 0x000fe20000010000 */
[C---:B------:R-:W-:Y:S01]  /*8800*/  FMUL.FTZ R61, R152.reuse, R63 ;  /* 0x0000003f983d7220 */ /* 0x040fe20000410000 */
[----:B------:R-:W-:Y:S01]  /*8810*/  FMUL.FTZ R62, R152, R65 ;  /* 0x00000041983e7220 */ /* 0x000fe20000410000 */
[----:B------:R-:W-:Y:S01]  /*8820*/  FFMA.FTZ R199, R58, R199, R71 ;  /* 0x000000c73ac77223 */ /* 0x000fe20000010047 */
[----:B------:R-:W-:Y:S01]  /*8830*/  FMUL.FTZ R66, R152, R64 ;  /* 0x0000004098427220 */ /* 0x000fe20000410000 */
[----:B------:R-:W-:Y:S01]  /*8840*/  FFMA.FTZ R200, R58, R200, R123 ;  /* 0x000000c83ac87223 */ /* 0x000fe2000001007b */
        /* <DEDUP_REMOVED lines=9> */
[----:B------:R-:W-:Y:S01]  /*88e0*/  FMUL.FTZ R68, R166, R199 ;  /* 0x000000c7a6447220 */ /* 0x000fe20000410000 */
[C---:B------:R-:W-:Y:S01]  /*88f0*/  FMUL.FTZ R64, R154.reuse, R66 ;  /* 0x000000429a407220 */ /* 0x040fe20000410000 */
[C---:B------:R-:W-:Y:S01]  /*8900*/  FFMA.FTZ R63, R155.reuse, R62, -R63 ;  /* 0x0000003e9b3f7223 */ /* 0x040fe2000001083f */
[C---:B------:R-:W-:Y:S01]  /*8910*/  FFMA.FTZ R65, R155.reuse, R66, -R61 ;  /* 0x000000429b417223 */ /* 0x040fe2000001083d */
[----:B------:R-:W-:Y:S01]  /*8920*/  FMUL.FTZ R61, R154, R62 ;  /* 0x0000003e9a3d7220 */ /* 0x000fe20000410000 */
[----:B------:R-:W-:Y:S01]  /*8930*/  FFMA.FTZ R64, R155, R67, R64 ;  /* 0x000000439b407223 */ /* 0x000fe20000010040 */
[----:B------:R-:W-:Y:S01]  /*8940*/  FFMA.FTZ R69, R167, R200, -R68 ;  /* 0x000000c8a7457223 */ /* 0x000fe20000010844 */
[----:B------:R-:W-:Y:S01]  /*8950*/  FADD.FTZ R65, R176, R65 ;  /* 0x00000041b0417221 */ /* 0x000fe20000010000 */
[----:B------:R-:W-:Y:S01]  /*8960*/  FFMA.FTZ R60, R155, R60, R61 ;  /* 0x0000003c9b3c7223 */ /* 0x000fe2000001003d */
[----:B------:R-:W-:Y:S01]  /*8970*/  FADD.FTZ R64, R131, R64 ;  /* 0x0000004083407221 */ /* 0x000fe20000010000 */
[C---:B------:R-:W-:Y:S01]  /*8980*/  FMUL.FTZ R61, R156.reuse, R63 ;  /* 0x0000003f9c3d7220 */ /* 0x040fe20000410000 */
[----:B------:R-:W-:Y:S01]  /*8990*/  FMUL.FTZ R62, R156, R65 ;  /* 0x000000419c3e7220 */ /* 0x000fe20000410000 */
[----:B------:R-:W-:Y:S01]  /*89a0*/  FMUL.FTZ R68, R166, R200 ;  /* 0x000000c8a6447220 */ /* 0x000fe20000410000 */
[-C--:B------:R-:W-:Y:S01]  /*89b0*/  FMUL.FTZ R66, R156, R64.reuse ;  /* 0x000000409c427220 */ /* 0x080fe20000410000 */
        /* <DEDUP_REMOVED lines=19> */
[----:B------:R-:W-:-:S02]  /*8af0*/  FMUL.FTZ R62, R160, R65 ;  /* 0x00000041a03e7220 */ /* 0x000fc40000410000 */
[CC--:B------:R-:W-:Y:S02]  /*8b00*/  FMUL.FTZ R66, R160.reuse, R64.reuse ;  /* 0x00000040a0427220 */ /* 0x0c0fe40000410000 */
        /* <DEDUP_REMOVED lines=9> */
[CC--:B------:R-:W-:Y:S02]  /*8ba0*/  FMUL.FTZ R64, R162.reuse, R66.reuse ;  /* 0x00000042a2407220 */ /* 0x0c0fe40000410000 */
        /* <DEDUP_REMOVED lines=10> */
[----:B------:R-:W-:Y:S01]  /*8c50*/  MOV R62, UR45 ;  /* 0x0000002d003e7c02 */ /* 0x000fe20008000f00 */
[-C--:B------:R-:W-:Y:S01]  /*8c60*/  FMUL.FTZ R64, R164, R60.reuse ;  /* 0x0000003ca4407220 */ /* 0x080fe20000410000 */
[----:B------:R-:W-:Y:S01]  /*8c70*/  FFMA.FTZ R66, R165, R65, -R66 ;  /* 0x00000041a5427223 */ /* 0x000fe20000010842 */
[----:B------:R-:W-:Y:S01]  /*8c80*/  FADD.FTZ R63, R136, R63 ;  /* 0x0000003f883f7221 */ /* 0x000fe20000010000 */
[----:B------:R-:W-:Y:S01]  /*8c90*/  ISETP.LE.OR P0, PT, R62, UR13, P0 ;  /* 0x0000000d3e007c0c */ /* 0x000fe20008703670 */
[-C--:B------:R-:W-:Y:S01]  /*8ca0*/  FMUL.FTZ R62, R164, R61.reuse ;  /* 0x0000003da43e7220 */ /* 0x080fe20000410000 */
[----:B------:R-:W-:Y:S01]  /*8cb0*/  FADD.FTZ R66, R181, R66 ;  /* 0x00000042b5427221 */ /* 0x000fe20000010000 */
[C---:B------:R-:W-:Y:S01]  /*8cc0*/  FFMA.FTZ R61, R165.reuse, R61, -R64 ;  /* 0x0000003da53d7223 */ /* 0x040fe20000010840 */
[C---:B------:R-:W-:Y:S01]  /*8cd0*/  FMUL.FTZ R65, R166.reuse, R63 ;  /* 0x0000003fa6417220 */ /* 0x040fe20000410000 */
[----:B------:R-:W-:Y:S01]  /*8ce0*/  FFMA.FTZ R60, R165, R60, R62 ;  /* 0x0000003ca53c7223 */ /* 0x000fe2000001003e */
[----:B------:R-:W-:-:S03]  /*8cf0*/  FMUL.FTZ R62, R166, R66 ;  /* 0x00000042a63e7220 */ /* 0x000fc60000410000 */
[C---:B------:R-:W-:Y:S01]  /*8d00*/  FMUL.FTZ R64, R166.reuse, R60 ;  /* 0x0000003ca6407220 */ /* 0x040fe20000410000 */
[C---:B------:R-:W-:Y:S01]  /*8d10*/  FFMA.FTZ R70, R167.reuse, R63, R62 ;  /* 0x0000003fa7467223 */ /* 0x040fe2000001003e */
[-C--:B------:R-:W-:Y:S01]  /*8d20*/  FMUL.FTZ R62, R166, R61.reuse ;  /* 0x0000003da63e7220 */ /* 0x080fe20000410000 */
[C---:B------:R-:W-:Y:S01]  /*8d30*/  FFMA.FTZ R63, R167.reuse, R66, -R65 ;  /* 0x00000042a73f7223 */ /* 0x040fe20000010841 */
[----:B------:R-:W-:Y:S01]  /*8d40*/  VOTEU.ALL UP0, P0 ;  /* 0x0000000000ff7886 */ /* 0x000fe20000000000 */
[C---:B------:R-:W-:Y:S01]  /*8d50*/  FFMA.FTZ R61, R167.reuse, R61, -R64 ;  /* 0x0000003da73d7223 */ /* 0x040fe20000010840 */
[----:B------:R-:W-:Y:S01]  /*8d60*/  HFMA2 R64, -RZ, RZ, 1.875, 0 ;  /* 0x3f800000ff407431 */ /* 0x000fe200000001ff */
[----:B------:R-:W-:Y:S02]  /*8d70*/  CS2R R66, SRZ ;  /* 0x0000000000427805 */ /* 0x000fe4000001ff00 */
[----:B------:R-:W-:Y:S01]  /*8d80*/  MOV R65, RZ ;  /* 0x000000ff00417202 */ /* 0x000fe20000000f00 */
[----:B------:R-:W-:Y:S01]  /*8d90*/  @!UP0 ULEA UR28, UR8, UR22, 0x4 ;  /* 0x00000016081c8291 */ /* 0x000fe2000f8e20ff */
[----:B------:R-:W-:Y:S01]  /*8da0*/  FFMA.FTZ R60, R167, R60, R62 ;  /* 0x0000003ca73c7223 */ /* 0x000fe2000001003e */
[----:B------:R-:W-:Y:S01]  /*8db0*/  FADD.FTZ R62, R137, R70 ;  /* 0x00000046893e7221 */ /* 0x000fe20000010000 */
[----:B------:R-:W-:-:S06]  /*8dc0*/  FADD.FTZ R63, R182, R63 ;  /* 0x0000003fb63f7221 */ /* 0x000fcc0000010000 */
[----:B------:R-:W0:Y:S04]  /*8dd0*/  @!P0 LDS.128 R64, [UR28+0x4be0] ;  /* 0x004be01cff408984 */ /* 0x000e280008000c00 */
[----:B------:R1:W-:Y:S02]  /*8de0*/  STS.128 [R198+0x35e0], R60 ;  /* 0x0035e03cc6007388 */ /* 0x0003e40000000c00 */
[----:B-1----:R-:W-:Y:S01]  /*8df0*/  FFMA.FTZ R61, R167, R199, R68 ;  /* 0x000000c7a73d7223 */ /* 0x002fe20000010044 */
[----:B------:R-:W-:-:S03]  /*8e00*/  FMUL.FTZ R60, R164, R201 ;  /* 0x000000c9a43c7220 */ /* 0x000fc60000410000 */
        /* <DEDUP_REMOVED lines=96> */
[C---:B------:R-:W-:Y:S01]  /*9410*/  FFMA.FTZ R245, R68.reuse, R60, -R245 ;  /* 0x0000003c44f57223 */ /* 0x040fe200000108f5 */
[----:B------:R-:W-:Y:S01]  /*9420*/  FFMA.FTZ R246, R68, R61, R246 ;  /* 0x0000003d44f67223 */ /* 0x000fe200000100f6 */
[----:B------:R-:W-:Y:S01]  /*9430*/  FADD.FTZ R248, R71, R98 ;  /* 0x0000006247f87221 */ /* 0x000fe20000010000 */
[----:B------:R-:W-:Y:S01]  /*9440*/  LOP3.LUT R98, R197, 0x1f, RZ, 0xc0, !PT ;  /* 0x0000001fc5627812 */ /* 0x000fe200078ec0ff */
[----:B------:R-:W-:-:S03]  /*9450*/  FADD.FTZ R70, R70, R123 ;  /* 0x0000007b46467221 */ /* 0x000fc60000010000 */
[----:B------:R-:W-:Y:S01]  /*9460*/  ISETP.NE.AND P2, PT, R98, 0x1f, PT ;  /* 0x0000001f6200780c */ /* 0x000fe20003f45270 */
[----:B------:R-:W-:-:S12]  /*9470*/  BRA.DIV UR28, `(.L_x_8070) ;  /* 0x0000007a1c407947 */ /* 0x000fd8000b800000 */
[----:B------:R0:W1:Y:S01]  /*9480*/  SHFL.DOWN PT, R69, R245, 0x1, 0x1f ;  /* 0x08201f00f5457f89 */ /* 0x00006200000e0000 */
[----:B------:R-:W-:-:S03]  /*9490*/  MOV R247, R70 ;  /* 0x0000004600f77202 */ /* 0x000fc60000000f00 */
[----:B------:R0:W2:Y:S04]  /*94a0*/  SHFL.DOWN PT, R123, R246, 0x1, 0x1f ;  /* 0x08201f00f67b7f89 */ /* 0x0000a800000e0000 */
[----:B------:R0:W3:Y:S04]  /*94b0*/  SHFL.DOWN PT, R242, R70, 0x1, 0x1f ;  /* 0x08201f0046f27f89 */ /* 0x0000e800000e0000 */
[----:B------:R0:W4:Y:S02]  /*94c0*/  SHFL.DOWN PT, R68, R248, 0x1, 0x1f ;  /* 0x08201f00f8447f89 */ /* 0x00012400000e0000 */
.L_x_8211:
        /* <DEDUP_REMOVED lines=13> */
.L_x_8072:
[----:B------:R-:W-:Y:S05]  /*95a0*/  BSYNC.RECONVERGENT B0 ;  /* 0x0000000000007941 */ /* 0x000fea0003800200 */
.L_x_8071:
[----:B------:R-:W-:Y:S01]  /*95b0*/  UMOV UR28, 0xffffffff ;  /* 0xffffffff001c7882 */ /* 0x000fe20000000000 */
[----:B------:R-:W-:Y:S02]  /*95c0*/  ISETP.GT.U32.AND P2, PT, R98, 0x1d, PT ;  /* 0x0000001d6200780c */ /* 0x000fe40003f44070 */
[----:B------:R-:W-:Y:S11]  /*95d0*/  BRA.DIV UR28, `(.L_x_8073) ;  /* 0x0000007a1c4c7947 */ /* 0x000ff6000b800000 */
[----:B-1----:R1:W1:Y:S04]  /*95e0*/  SHFL.DOWN PT, R69, R245, 0x2, 0x1f ;  /* 0x08401f00f5457f89 */ /* 0x00226800000e0000 */
[----:B0-----:R0:W0:Y:S04]  /*95f0*/  SHFL.DOWN PT, R70, R246, 0x2, 0x1f ;  /* 0x08401f00f6467f89 */ /* 0x00102800000e0000 */
[----:B--2---:R2:W0:Y:S04]  /*9600*/  SHFL.DOWN PT, R123, R247, 0x2, 0x1f ;  /* 0x08401f00f77b7f89 */ /* 0x00442800000e0000 */
[----:B------:R2:W0:Y:S02]  /*9610*/  SHFL.DOWN PT, R71, R248, 0x2, 0x1f ;  /* 0x08401f00f8477f89 */ /* 0x00042400000e0000 */
.L_x_8217:
[----:B------:R-:W-:Y:S04]  /*9620*/  BSSY.RECONVERGENT B0, `(.L_x_8074) ;  /* 0x000000d000007945 */ /* 0x000fe80003800200 */
[----:B------:R-:W-:Y:S05]  /*9630*/  @P2 BRA `(.L_x_8075) ;  /* 0x00000000002c2947 */ /* 0x000fea0003800000 */
[-C--:B0---4-:R-:W-:Y:S01]  /*9640*/  FMUL.FTZ R68, R246, R71.reuse ;  /* 0x00000047f6447220 */ /* 0x091fe20000410000 */
[----:B------:R-:W-:-:S03]  /*9650*/  FMUL.FTZ R71, R245, R71 ;  /* 0x00000047f5477220 */ /* 0x000fc60000410000 */
[-C--:B------:R-:W-:Y:S01]  /*9660*/  FFMA.FTZ R68, R245, R123.reuse, -R68 ;  /* 0x0000007bf5447223 */ /* 0x080fe20000010844 */
[----:B------:R-:W-:-:S03]  /*9670*/  FFMA.FTZ R71, R246, R123, R71 ;  /* 0x0000007bf6477223 */ /* 0x000fc60000010047 */
[----:B--2---:R-:W-:Y:S01]  /*9680*/  FADD.FTZ R247, R247, R68 ;  /* 0x00000044f7f77221 */ /* 0x004fe20000010000 */
[-C--:B------:R-:W-:Y:S01]  /*9690*/  FMUL.FTZ R68, R246, R70.reuse ;  /* 0x00000046f6447220 */ /* 0x080fe20000410000 */
[----:B------:R-:W-:Y:S01]  /*96a0*/  FADD.FTZ R248, R248, R71 ;  /* 0x00000047f8f87221 */ /* 0x000fe20000010000 */
[C---:B------:R-:W-:Y:S02]  /*96b0*/  FMUL.FTZ R71, R245.reuse, R70 ;  /* 0x00000046f5477220 */ /* 0x040fe40000410000 */
[-C--:B-1----:R-:W-:Y:S02]  /*96c0*/  FFMA.FTZ R68, R245, R69.reuse, -R68 ;  /* 0x00000045f5447223 */ /* 0x082fe40000010844 */
[----:B------:R-:W-:-:S03]  /*96d0*/  FFMA.FTZ R246, R246, R69, R71 ;  /* 0x00000045f6f67223 */ /* 0x000fc60000010047 */
[----:B------:R-:W-:-:S07]  /*96e0*/  MOV R245, R68 ;  /* 0x0000004400f57202 */ /* 0x000fce0000000f00 */
.L_x_8075:
[----:B------:R-:W-:Y:S05]  /*96f0*/  BSYNC.RECONVERGENT B0 ;  /* 0x0000000000007941 */ /* 0x000fea0003800200 */
.L_x_8074:
[----:B------:R-:W-:Y:S01]  /*9700*/  UMOV UR28, 0xffffffff ;  /* 0xffffffff001c7882 */ /* 0x000fe20000000000 */
[----:B------:R-:W-:Y:S02]  /*9710*/  ISETP.GT.U32.AND P2, PT, R98, 0x1b, PT ;  /* 0x0000001b6200780c */ /* 0x000fe40003f44070 */
[----:B------:R-:W-:Y:S11]  /*9720*/  BRA.DIV UR28, `(.L_x_8076) ;  /* 0x0000007a1c6c7947 */ /* 0x000ff6000b800000 */
[----:B-1----:R1:W1:Y:S04]  /*9730*/  SHFL.DOWN PT, R69, R245, 0x4, 0x1f ;  /* 0x08801f00f5457f89 */ /* 0x00226800000e0000 */
[----:B0-----:R0:W0:Y:S04]  /*9740*/  SHFL.DOWN PT, R70, R246, 0x4, 0x1f ;  /* 0x08801f00f6467f89 */ /* 0x00102800000e0000 */
[----:B------:R0:W0:Y:S04]  /*9750*/  SHFL.DOWN PT, R123, R247, 0x4, 0x1f ;  /* 0x08801f00f77b7f89 */ /* 0x00002800000e0000 */
[----:B------:R0:W0:Y:S02]  /*9760*/  SHFL.DOWN PT, R71, R248, 0x4, 0x1f ;  /* 0x08801f00f8477f89 */ /* 0x00002400000e0000 */
.L_x_8223:
        /* <DEDUP_REMOVED lines=13> */
.L_x_8078:
[----:B------:R-:W-:Y:S05]  /*9840*/  BSYNC.RECONVERGENT B0 ;  /* 0x0000000000007941 */ /* 0x000fea0003800200 */
.L_x_8077:
[----:B------:R-:W-:Y:S01]  /*9850*/  UMOV UR28, 0xffffffff ;  /* 0xffffffff001c7882 */ /* 0x000fe20000000000 */
[----:B------:R-:W-:Y:S02]  /*9860*/  ISETP.GT.U32.AND P2, PT, R98, 0x17, PT ;  /* 0x000000176200780c */ /* 0x000fe40003f44070 */
[----:B------:R-:W-:Y:S11]  /*9870*/  BRA.DIV UR28, `(.L_x_8079) ;  /* 0x0000007a1c8c7947 */ /* 0x000ff6000b800000 */
[----:B-1----:R1:W1:Y:S04]  /*9880*/  SHFL.DOWN PT, R69, R245, 0x8, 0x1f ;  /* 0x09001f00f5457f89 */ /* 0x00226800000e0000 */
[----:B0-----:R0:W0:Y:S04]  /*9890*/  SHFL.DOWN PT, R70, R246, 0x8, 0x1f ;  /* 0x09001f00f6467f89 */ /* 0x00102800000e0000 */
[----:B------:R0:W0:Y:S04]  /*98a0*/  SHFL.DOWN PT, R123, R247, 0x8, 0x1f ;  /* 0x09001f00f77b7f89 */ /* 0x00002800000e0000 */
[----:B------:R0:W0:Y:S02]  /*98b0*/  SHFL.DOWN PT, R71, R248, 0x8, 0x1f ;  /* 0x09001f00f8477f89 */ /* 0x00002400000e0000 */
.L_x_8229:
        /* <DEDUP_REMOVED lines=13> */
.L_x_8081:
[----:B------:R-:W-:Y:S05]  /*9990*/  BSYNC.RECONVERGENT B0 ;  /* 0x0000000000007941 */ /* 0x000fea0003800200 */
.L_x_8080:
[----:B------:R-:W-:Y:S01]  /*99a0*/  UMOV UR28, 0xffffffff ;  /* 0xffffffff001c7882 */ /* 0x000fe20000000000 */
[----:B------:R-:W-:Y:S02]  /*99b0*/  ISETP.GT.U32.AND P2, PT, R98, 0xf, PT ;  /* 0x0000000f6200780c */ /* 0x000fe40003f44070 */
[----:B------:R-:W-:Y:S11]  /*99c0*/  BRA.DIV UR28, `(.L_x_8082) ;  /* 0x0000007a1cac7947 */ /* 0x000ff6000b800000 */
[----:B-1----:R1:W1:Y:S04]  /*99d0*/  SHFL.DOWN PT, R69, R245, 0x10, 0x1f ;  /* 0x0a001f00f5457f89 */ /* 0x00226800000e0000 */
[----:B0-----:R0:W0:Y:S04]  /*99e0*/  SHFL.DOWN PT, R70, R246, 0x10, 0x1f ;  /* 0x0a001f00f6467f89 */ /* 0x00102800000e0000 */
[----:B------:R0:W0:Y:S04]  /*99f0*/  SHFL.DOWN PT, R123, R247, 0x10, 0x1f ;  /* 0x0a001f00f77b7f89 */ /* 0x00002800000e0000 */
[----:B------:R0:W0:Y:S02]  /*9a00*/  SHFL.DOWN PT, R71, R248, 0x10, 0x1f ;  /* 0x0a001f00f8477f89 */ /* 0x00002400000e0000 */
.L_x_8235:
        /* <DEDUP_REMOVED lines=13> */
.L_x_8084:
[----:B------:R-:W-:Y:S05]  /*9ae0*/  BSYNC.RECONVERGENT B0 ;  /* 0x0000000000007941 */ /* 0x000fea0003800200 */
.L_x_8083:
[----:B------:R-:W-:Y:S01]  /*9af0*/  UMOV UR28, 0xffffffff ;  /* 0xffffffff001c7882 */ /* 0x000fe20000000000 */
[----:B------:R-:W-:Y:S02]  /*9b00*/  ISETP.NE.AND P2, PT, R197, 0x1f, PT ;  /* 0x0000001fc500780c */ /* 0x000fe40003f45270 */
[----:B------:R-:W-:Y:S11]  /*9b10*/  BRA.DIV UR28, `(.L_x_8085) ;  /* 0x0000007a1ccc7947 */ /* 0x000ff6000b800000 */
[----:B---3--:R-:W4:Y:S04]  /*9b20*/  SHFL.IDX PT, R242, R246, RZ, 0x1f ;  /* 0x00001ffff6f27589 */ /* 0x008f2800000e0000 */
[----:B0-----:R-:W0:Y:S04]  /*9b30*/  SHFL.IDX PT, R123, R245, RZ, 0x1f ;  /* 0x00001ffff57b7589 */ /* 0x001e2800000e0000 */
[----:B------:R-:W3:Y:S04]  /*9b40*/  SHFL.IDX PT, R244, R247, RZ, 0x1f ;  /* 0x00001ffff7f47589 */ /* 0x000ee800000e0000 */
[----:B------:R-:W5:Y:S04]  /*9b50*/  SHFL.IDX PT, R233, R248, RZ, 0x1f ;  /* 0x00001ffff8e97589 */ /* 0x000f6800000e0000 */
[----:B-1----:R-:W1:Y:S04]  /*9b60*/  SHFL.DOWN PT, R245, R245, 0x1, 0x1f ;  /* 0x08201f00f5f57f89 */ /* 0x002e6800000e0000 */
[----:B------:R-:W1:Y:S01]  /*9b70*/  SHFL.DOWN PT, R246, R246, 0x1, 0x1f ;  /* 0x08201f00f6f67f89 */ /* 0x000e6200000e0000 */
[-C--:B----4-:R-:W-:Y:S01]  /*9b80*/  FMUL.FTZ R68, R67, R242.reuse ;  /* 0x000000f243447220 */ /* 0x090fe20000410000 */
[-C--:B------:R-:W-:Y:S01]  /*9b90*/  FMUL.FTZ R243, R65, R242.reuse ;  /* 0x000000f241f37220 */ /* 0x080fe20000410000 */
[CC--:B------:R-:W-:Y:S01]  /*9ba0*/  FMUL.FTZ R69, R66.reuse, R242.reuse ;  /* 0x000000f242457220 */ /* 0x0c0fe20000410000 */
[----:B--2---:R-:W2:Y:S01]  /*9bb0*/  SHFL.DOWN PT, R247, R247, 0x1, 0x1f ;  /* 0x08201f00f7f77f89 */ /* 0x004ea200000e0000 */
[-C--:B0-----:R-:W-:Y:S01]  /*9bc0*/  FFMA.FTZ R68, R66, R123.reuse, -R68 ;  /* 0x0000007b42447223 */ /* 0x081fe20000010844 */
[-C--:B------:R-:W-:Y:S01]  /*9bd0*/  FFMA.FTZ R243, R64, R123.reuse, -R243 ;  /* 0x0000007b40f37223 */ /* 0x080fe200000108f3 */
[----:B------:R-:W-:Y:S01]  /*9be0*/  FFMA.FTZ R69, R67, R123, R69 ;  /* 0x0000007b43457223 */ /* 0x000fe20000010045 */
[----:B------:R-:W0:Y:S01]  /*9bf0*/  SHFL.IDX PT, R66, R66, RZ, 0x1f ;  /* 0x00001fff42427589 */ /* 0x000e2200000e0000 */
[----:B---3--:R-:W-:Y:S01]  /*9c00*/  FADD.FTZ R244, R244, R68 ;  /* 0x00000044f4f47221 */ /* 0x008fe20000010000 */
[----:B------:R-:W-:-:S02]  /*9c10*/  FMUL.FTZ R68, R64, R242 ;  /* 0x000000f240447220 */ /* 0x000fc40000410000 */
[----:B------:R-:W3:Y:S02]  /*9c20*/  SHFL.IDX PT, R64, R64, RZ, 0x1f ;  /* 0x00001fff40407589 */ /* 0x000ee400000e0000 */
[----:B------:R-:W-:Y:S01]  /*9c30*/  FFMA.FTZ R242, R65, R123, R68 ;  /* 0x0000007b41f27223 */ /* 0x000fe20000010044 */
[----:B-----5:R-:W-:Y:S01]  /*9c40*/  FADD.FTZ R123, R233, R69 ;  /* 0x00000045e97b7221 */ /* 0x020fe20000010000 */
[----:B------:R-:W4:Y:S04]  /*9c50*/  SHFL.IDX PT, R65, R65, RZ, 0x1f ;  /* 0x00001fff41417589 */ /* 0x000f2800000e0000 */
[----:B------:R-:W0:Y:S04]  /*9c60*/  SHFL.IDX PT, R67, R67, RZ, 0x1f ;  /* 0x00001fff43437589 */ /* 0x000e2800000e0000 */
[----:B-1----:R-:W0:Y:S02]  /*9c70*/  SHFL.DOWN PT, R248, R248, 0x1, 0x1f ;  /* 0x08201f00f8f87f89 */ /* 0x002e2400000e0000 */
.L_x_8249:
[----:B------:R-:W-:Y:S04]  /*9c80*/  BSSY.RECONVERGENT B0, `(.L_x_8086) ;  /* 0x000000d000007945 */ /* 0x000fe80003800200 */
[----:B------:R-:W-:Y:S05]  /*9c90*/  @!P2 BRA `(.L_x_8087) ;  /* 0x00000000002ca947 */ /* 0x000fea0003800000 */
[-C--:B----4-:R-:W-:Y:S01]  /*9ca0*/  FMUL.FTZ R68, R246, R65.reuse ;  /* 0x00000041f6447220 */ /* 0x090fe20000410000 */
[----:B------:R-:W-:-:S03]  /*9cb0*/  FMUL.FTZ R65, R245, R65 ;  /* 0x00000041f5417220 */ /* 0x000fc60000410000 */
[CC--:B---3--:R-:W-:Y:S01]  /*9cc0*/  FFMA.FTZ R68, R245.reuse, R64.reuse, -R68 ;  /* 0x00000040f5447223 */ /* 0x0c8fe20000010844 */
[C---:B------:R-:W-:Y:S01]  /*9cd0*/  FFMA.FTZ R65, R246.reuse, R64, R65 ;  /* 0x00000040f6417223 */ /* 0x040fe20000010041 */
[-C--:B0-----:R-:W-:Y:S01]  /*9ce0*/  FMUL.FTZ R64, R246, R67.reuse ;  /* 0x00000043f6407220 */ /* 0x081fe20000410000 */
[----:B------:R-:W-:-:S03]  /*9cf0*/  FMUL.FTZ R67, R245, R67 ;  /* 0x00000043f5437220 */ /* 0x000fc60000410000 */
[-C--:B------:R-:W-:Y:S01]  /*9d00*/  FFMA.FTZ R64, R245, R66.reuse, -R64 ;  /* 0x00000042f5407223 */ /* 0x080fe20000010840 */
[----:B------:R-:W-:-:S03]  /*9d10*/  FFMA.FTZ R67, R246, R66, R67 ;  /* 0x00000042f6437223 */ /* 0x000fc60000010043 */
[----:B--2---:R-:W-:Y:S01]  /*9d20*/  FADD.FTZ R66, R247, R64 ;  /* 0x00000040f7427221 */ /* 0x004fe20000010000 */
[----:B------:R-:W-:Y:S01]  /*9d30*/  FADD.FTZ R67, R248, R67 ;  /* 0x00000043f8437221 */ /* 0x000fe20000010000 */
[----:B------:R-:W-:-:S07]  /*9d40*/  MOV R64, R68 ;  /* 0x0000004400407202 */ /* 0x000fce0000000f00 */
.L_x_8087:
[----:B------:R-:W-:Y:S05]  /*9d50*/  BSYNC.RECONVERGENT B0 ;  /* 0x0000000000007941 */ /* 0x000fea0003800200 */
.L_x_8086:
        /* <DEDUP_REMOVED lines=16> */
.L_x_8069:
[----:B------:R-:W-:Y:S05]  /*9e60*/  WARPSYNC.ALL ;  /* 0x0000000000007948 */ /* 0x000fea0003800000 */
[----:B------:R-:W-:Y:S01]  /*9e70*/  ISETP.NE.AND P0, PT, R197, RZ, PT ;  /* 0x000000ffc500720c */ /* 0x000fe20003f05270 */
[----:B------:R-:W-:Y:S01]  /*9e80*/  BAR.SYNC.DEFER_BLOCKING 0x0 ;  /* 0x0000000000007b1d */ /* 0x000fe20000010000 */
[----:B0-----:R-:W-:Y:S01]  /*9e90*/  MOV R69, UR40 ;  /* 0x0000002800457c02 */ /* 0x001fe20008000f00 */
[----:B------:R-:W-:Y:S01]  /*9ea0*/  FFMA.FTZ R68, R0, R200, RZ ;  /* 0x000000c800447223 */ /* 0x000fe200000100ff */
        /* <DEDUP_REMOVED lines=11> */
[----:B------:R-:W-:-:S03]  /*9f60*/  MOV R63, UR48 ;  /* 0x00000030003f7c02 */ /* 0x000fc60008000f00 */
[----:B-1----:R-:W-:Y:S01]  /*9f70*/  IMAD.WIDE.U32 R66, R69, UR8, R62 ;  /* 0x0000000845427c25 */ /* 0x002fe2000f8e003e */
[----:B------:R-:W-:-:S03]  /*9f80*/  MOV R63, UR41 ;  /* 0x00000029003f7c02 */ /* 0x000fc60008000f00 */
[----:B------:R-:W-:Y:S01]  /*9f90*/  FMUL.FTZ R69, R53, R80 ;  /* 0x0000005035457220 */ /* 0x000fe20000410000 */
[----:B------:R-:W-:Y:S01]  /*9fa0*/  LEA R64, P2, R66, UR9, 0x2 ;  /* 0x0000000942407c11 */ /* 0x000fe2000f8410ff */
[----:B------:R-:W-:Y:S02]  /*9fb0*/  IMAD R63, R63, UR8, R67 ;  /* 0x000000083f3f7c24 */ /* 0x000fe4000f8e0243 */
[----:B------:R-:W-:-:S03]  /*9fc0*/  FMUL.FTZ R67, R56, R83 ;  /* 0x0000005338437220 */ /* 0x000fc60000410000 */
[----:B------:R-:W-:Y:S01]  /*9fd0*/  LEA.HI.X R65, R66, UR12, R63, 0x2, P2 ;  /* 0x0000000c42417c11 */ /* 0x000fe200090f143f */
[-C--:B0-----:R-:W-:Y:S01]  /*9fe0*/  FMUL.FTZ R63, R61, R115.reuse ;  /* 0x000000733d3f7220 */ /* 0x081fe20000410000 */
[C---:B------:R-:W-:Y:S01]  /*9ff0*/  FMUL.FTZ R66, R60.reuse, R115 ;  /* 0x000000733c427220 */ /* 0x040fe20000410000 */
[----:B------:R-:W-:Y:S02]  /*a000*/  FMUL.FTZ R115, R49, R57 ;  /* 0x0000003931737220 */ /* 0x000fe40000410000 */
[-C--:B------:R-:W-:Y:S01]  /*a010*/  FFMA.FTZ R60, R60, R114.reuse, R63 ;  /* 0x000000723c3c7223 */ /* 0x080fe2000001003f */
[----:B------:R-:W-:Y:S01]  /*a020*/  FFMA.FTZ R63, R17, R201, R68 ;  /* 0x000000c9113f7223 */ /* 0x000fe20000010044 */
[----:B------:R-:W-:Y:S01]  /*a030*/  FFMA.FTZ R61, R61, R114, -R66 ;  /* 0x000000723d3d7223 */ /* 0x000fe20000010842 */
[----:B------:R-:W-:Y:S01]  /*a040*/  FMUL.FTZ R66, R58, R84 ;  /* 0x000000543a427220 */ /* 0x000fe20000410000 */
[----:B------:R-:W-:Y:S01]  /*a050*/  FFMA.FTZ R201, -R118, R67, R201 ;  /* 0x0000004376c97223 */ /* 0x000fe200000101c9 */
[----:B------:R-:W-:Y:S01]  /*a060*/  FFMA.FTZ R70, R16, R204, R63 ;  /* 0x000000cc10467223 */ /* 0x000fe2000001003f */
[----:B------:R-:W-:Y:S01]  /*a070*/  FADD.FTZ R60, R183, R60 ;  /* 0x0000003cb73c7221 */ /* 0x000fe20000010000 */
[-C--:B------:R-:W-:Y:S01]  /*a080*/  FFMA.FTZ R200, -R120, R66.reuse, R200 ;  /* 0x0000004278c87223 */ /* 0x080fe200000101c8 */
[----:B------:R-:W-:Y:S01]  /*a090*/  FFMA.FTZ R66, R119, -R66, R199 ;  /* 0x8000004277427223 */ /* 0x000fe200000100c7 */
[----:B------:R-:W-:Y:S01]  /*a0a0*/  FFMA.FTZ R63, R15, R205, R70 ;  /* 0x000000cd0f3f7223 */ /* 0x000fe20000010046 */
[----:B------:R-:W-:Y:S01]  /*a0b0*/  FFMA.FTZ R199, R0, -R199, RZ ;  /* 0x800000c700c77223 */ /* 0x000fe200000100ff */
[----:B------:R-:W-:Y:S01]  /*a0c0*/  FADD.FTZ R61, R196, R61 ;  /* 0x0000003dc43d7221 */ /* 0x000fe20000010000 */
[----:B------:R-:W-:Y:S01]  /*a0d0*/  FMUL.FTZ R196, R138, R60 ;  /* 0x0000003c8ac47220 */ /* 0x000fe20000410000 */
[----:B------:R-:W-:Y:S01]  /*a0e0*/  FFMA.FTZ R70, R14, R208, R63 ;  /* 0x000000d00e467223 */ /* 0x000fe2000001003f */
[----:B------:R-:W-:Y:S01]  /*a0f0*/  FFMA.FTZ R68, R17, -R202, R199 ;  /* 0x800000ca11447223 */ /* 0x000fe200000100c7 */
[----:B------:R-:W-:Y:S01]  /*a100*/  FFMA.FTZ R202, R117, -R67, R202 ;  /* 0x8000004375ca7223 */ /* 0x000fe200000100ca */
[----:B------:R-:W-:Y:S01]  /*a110*/  FMUL.FTZ R67, R55, R82 ;  /* 0x0000005237437220 */ /* 0x000fe20000410000 */
[----:B------:R-:W-:Y:S01]  /*a120*/  FFMA.FTZ R63, R13, R209, R70 ;  /* 0x000000d10d3f7223 */ /* 0x000fe20000010046 */
[-C--:B------:R-:W-:Y:S01]  /*a130*/  FFMA.FTZ R208, -R110, R69.reuse, R208 ;  /* 0x000000456ed07223 */ /* 0x080fe200000101d0 */
[----:B------:R-:W-:Y:S01]  /*a140*/  FFMA.FTZ R69, R109, -R69, R207 ;  /* 0x800000456d457223 */ /* 0x000fe200000100cf */
[-C--:B------:R-:W-:Y:S01]  /*a150*/  FFMA.FTZ R204, -R116, R67.reuse, R204 ;  /* 0x0000004374cc7223 */ /* 0x080fe200000101cc */
[----:B------:R-:W-:Y:S01]  /*a160*/  FFMA.FTZ R114, R12, R212, R63 ;  /* 0x000000d40c727223 */ /* 0x000fe2000001003f */
[----:B------:R-:W-:Y:S01]  /*a170*/  FFMA.FTZ R67, R113, -R67, R203 ;  /* 0x8000004371437223 */ /* 0x000fe200000100cb */
[----:B------:R-:W-:Y:S01]  /*a180*/  FFMA.FTZ R203, R16, -R203, R68 ;  /* 0x800000cb10cb7223 */ /* 0x000fe20000010044 */
[----:B------:R-:W-:Y:S01]  /*a190*/  FMUL.FTZ R68, R54, R81 ;  /* 0x0000005136447220 */ /* 0x000fe20000410000 */
[----:B------:R-:W-:Y:S01]  /*a1a0*/  FFMA.FTZ R63, R11, R213, R114 ;  /* 0x000000d50b3f7223 */ /* 0x000fe20000010072 */
[-C--:B------:R-:W-:Y:S01]  /*a1b0*/  FFMA.FTZ R209, -R108, R71.reuse, R209 ;  /* 0x000000476cd17223 */ /* 0x080fe200000101d1 */
[----:B------:R-:W-:Y:S01]  /*a1c0*/  FFMA.FTZ R70, R107, -R71, R210 ;  /* 0x800000476b467223 */ /* 0x000fe200000100d2 */
[----:B------:R-:W-:Y:S01]  /*a1d0*/  FFMA.FTZ R205, -R112, R68, R205 ;  /* 0x0000004470cd7223 */ /* 0x000fe200000101cd */
[----:B------:R-:W-:Y:S01]  /*a1e0*/  FFMA.FTZ R122, R10, R216, R63 ;  /* 0x000000d80a7a7223 */ /* 0x000fe2000001003f */
[----:B------:R-:W-:Y:S01]  /*a1f0*/  FFMA.FTZ R68, R111, -R68, R206 ;  /* 0x800000446f447223 */ /* 0x000fe200000100ce */
[----:B------:R-:W-:Y:S01]  /*a200*/  FFMA.FTZ R206, R15, -R206, R203 ;  /* 0x800000ce0fce7223 */ /* 0x000fe200000100cb */
[----:B------:R-:W-:Y:S01]  /*a210*/  FFMA.FTZ R203, R139, R61, -R196 ;  /* 0x0000003d8bcb7223 */ /* 0x000fe200000108c4 */
[----:B------:R-:W-:Y:S01]  /*a220*/  FFMA.FTZ R63, R9, R218, R122 ;  /* 0x000000da093f7223 */ /* 0x000fe2000001007a */
[----:B------:R-:W-:Y:S01]  /*a230*/  FMUL.FTZ R71, R50, R74 ;  /* 0x0000004a32477220 */ /* 0x000fe20000410000 */
[----:B------:R-:W-:Y:S01]  /*a240*/  FFMA.FTZ R207, R14, -R207, R206 ;  /* 0x800000cf0ecf7223 */ /* 0x000fe200000100ce */
[----:B------:R-:W-:Y:S01]  /*a250*/  FFMA.FTZ R114, R103, -R115, R214 ;  /* 0x8000007367727223 */ /* 0x000fe200000100d6 */
[----:B------:R-:W-:Y:S01]  /*a260*/  FFMA.FTZ R198, R8, R220, R63 ;  /* 0x000000dc08c67223 */ /* 0x000fe2000001003f */
[-C--:B------:R-:W-:Y:S01]  /*a270*/  FFMA.FTZ R212, -R106, R71.reuse, R212 ;  /* 0x000000476ad47223 */ /* 0x080fe200000101d4 */
[----:B------:R-:W-:Y:S01]  /*a280*/  FFMA.FTZ R210, R13, -R210, R207 ;  /* 0x800000d20dd27223 */ /* 0x000fe200000100cf */
[----:B------:R-:W-:Y:S01]  /*a290*/  FFMA.FTZ R71, R105, -R71, R211 ;  /* 0x8000004769477223 */ /* 0x000fe200000100d3 */
[----:B------:R-:W-:Y:S01]  /*a2a0*/  FFMA.FTZ R199, R7, R222, R198 ;  /* 0x000000de07c77223 */ /* 0x000fe200000100c6 */
[----:B------:R-:W-:Y:S01]  /*a2b0*/  FMUL.FTZ R183, R42, R38 ;  /* 0x000000262ab77220 */ /* 0x000fe20000410000 */
[----:B------:R-:W-:Y:S01]  /*a2c0*/  FFMA.FTZ R211, R12, -R211, R210 ;  /* 0x800000d30cd37223 */ /* 0x000fe200000100d2 */
[----:B------:R-:W-:Y:S01]  /*a2d0*/  FFMA.FTZ R218, -R100, R123, R218 ;  /* 0x0000007b64da7223 */ /* 0x000fe200000101da */
[----:B------:R-:W-:Y:S01]  /*a2e0*/  FFMA.FTZ R198, R6, R224, R199 ;  /* 0x000000e006c67223 */ /* 0x000fe200000100c7 */
[----:B------:R-:W-:Y:S01]  /*a2f0*/  FMUL.FTZ R199, R138, R61 ;  /* 0x0000003d8ac77220 */ /* 0x000fe20000410000 */
[----:B------:R-:W-:Y:S01]  /*a300*/  FFMA.FTZ R214, R11, -R214, R211 ;  /* 0x800000d60bd67223 */ /* 0x000fe200000100d3 */
[----:B------:R-:W-:Y:S01]  /*a310*/  FMUL.FTZ R138, R41, R37 ;  /* 0x00000025298a7220 */ /* 0x000fe20000410000 */
[----:B------:R-:W-:Y:S01]  /*a320*/  FFMA.FTZ R224, -R191, R183, R224 ;  /* 0x000000b7bfe07223 */ /* 0x000fe200000101e0 */
[----:B------:R-:W-:Y:S01]  /*a330*/  FFMA.FTZ R196, R139, R60, R199 ;  /* 0x0000003c8bc47223 */ /* 0x000fe200000100c7 */
[----:B------:R-:W-:Y:S01]  /*a340*/  FADD.FTZ R139, R168, R203 ;  /* 0x000000cba88b7221 */ /* 0x000fe20000010000 */
[----:B------:R-:W-:Y:S01]  /*a350*/  FFMA.FTZ R203, R5, R226, R198 ;  /* 0x000000e205cb7223 */ /* 0x000fe200000100c6 */
[-C--:B------:R-:W-:Y:S01]  /*a360*/  FFMA.FTZ R226, -R189, R138.reuse, R226 ;  /* 0x0000008abde27223 */ /* 0x080fe200000101e2 */
[----:B------:R-:W-:Y:S01]  /*a370*/  FADD.FTZ R121, R121, R196 ;  /* 0x000000c479797221 */ /* 0x000fe20000010000 */
[----:B------:R-:W-:Y:S01]  /*a380*/  FMUL.FTZ R168, R140, R139 ;  /* 0x0000008b8ca87220 */ /* 0x000fe20000410000 */
[----:B------:R-:W-:Y:S01]  /*a390*/  FFMA.FTZ R138, R188, -R138, R225 ;  /* 0x8000008abc8a7223 */ /* 0x000fe200000100e1 */
[----:B------:R-:W-:Y:S01]  /*a3a0*/  FFMA.FTZ R183, R190, -R183, R223 ;  /* 0x800000b7beb77223 */ /* 0x000fe200000100df */
[-C--:B------:R-:W-:Y:S01]  /*a3b0*/  FMUL.FTZ R140, R140, R121.reuse ;  /* 0x000000798c8c7220 */ /* 0x080fe20000410000 */
[----:B------:R-:W-:Y:S01]  /*a3c0*/  FFMA.FTZ R199, R141, R121, R168 ;  /* 0x000000798dc77223 */ /* 0x000fe200000100a8 */
[----:B------:R-:W-:Y:S01]  /*a3d0*/  FMUL.FTZ R198, R121, UR29 ;  /* 0x0000001d79c67c20 */ /* 0x000fe20008410000 */
[----:B------:R-:W-:Y:S01]  /*a3e0*/  FFMA.FTZ R122, R99, -R123, R217 ;  /* 0x8000007b637a7223 */ /* 0x000fe200000100d9 */
[----:B------:R-:W-:Y:S01]  /*a3f0*/  FFMA.FTZ R196, R141, R139, -R140 ;  /* 0x0000008b8dc47223 */ /* 0x000fe2000001088c */
[----:B------:R-:W-:Y:S01]  /*a400*/  FADD.FTZ R124, R124, R199 ;  /* 0x000000c77c7c7221 */ /* 0x000fe20000010000 */
[----:B------:R-:W-:Y:S01]  /*a410*/  FFMA.FTZ R140, R4, R228, R203 ;  /* 0x000000e4048c7223 */ /* 0x000fe200000100cb */
[----:B------:R-:W-:Y:S01]  /*a420*/  FMUL.FTZ R141, R40, R36 ;  /* 0x00000024288d7220 */ /* 0x000fe20000410000 */
[----:B------:R-:W-:Y:S01]  /*a430*/  FADD.FTZ R169, R169, R196 ;  /* 0x000000c4a9a97221 */ /* 0x000fe20000010000 */
[C---:B------:R-:W-:Y:S01]  /*a440*/  FMUL.FTZ R196, R142.reuse, R124 ;  /* 0x0000007c8ec47220 */ /* 0x040fe20000410000 */
[----:B------:R-:W-:Y:S01]  /*a450*/  FFMA.FTZ R198, R139, UR47, -R198 ;  /* 0x0000002f8bc67c23 */ /* 0x000fe200080108c6 */
[----:B------:R-:W-:Y:S01]  /*a460*/  FFMA.FTZ R228, -R187, R141, R228 ;  /* 0x0000008dbbe47223 */ /* 0x000fe200000101e4 */
[-C--:B------:R-:W-:Y:S01]  /*a470*/  FMUL.FTZ R199, R142, R169.reuse ;  /* 0x000000a98ec77220 */ /* 0x080fe20000410000 */
[----:B------:R-:W-:Y:S01]  /*a480*/  FFMA.FTZ R203, R143, R169, -R196 ;  /* 0x000000a98fcb7223 */ /* 0x000fe200000108c4 */
[----:B------:R-:W-:Y:S01]  /*a490*/  FMUL.FTZ R142, R35, R34 ;  /* 0x00000022238e7220 */ /* 0x000fe20000410000 */
[----:B------:R-:W-:Y:S01]  /*a4a0*/  FFMA.FTZ R141, R186, -R141, R227 ;  /* 0x8000008dba8d7223 */ /* 0x000fe200000100e3 */
[----:B------:R-:W-:Y:S01]  /*a4b0*/  FFMA.FTZ R196, R143, R124, R199 ;  /* 0x0000007c8fc47223 */ /* 0x000fe200000100c7 */
[----:B------:R-:W-:Y:S01]  /*a4c0*/  FADD.FTZ R143, R170, R203 ;  /* 0x000000cbaa8f7221 */ /* 0x000fe20000010000 */
[C---:B------:R-:W-:Y:S01]  /*a4d0*/  FMUL.FTZ R199, R184.reuse, R61 ;  /* 0x0000003db8c77220 */ /* 0x040fe20000410000 */
[-C--:B------:R-:W-:Y:S01]  /*a4e0*/  FFMA.FTZ R184, R184, -R142.reuse, R229 ;  /* 0x8000008eb8b87223 */ /* 0x080fe200000100e5 */
[----:B------:R-:W-:Y:S01]  /*a4f0*/  FADD.FTZ R125, R125, R196 ;  /* 0x000000c47d7d7221 */ /* 0x000fe20000010000 */
[C---:B------:R-:W-:Y:S01]  /*a500*/  FMUL.FTZ R170, R144.reuse, R143 ;  /* 0x0000008f90aa7220 */ /* 0x040fe20000410000 */
[C---:B------:R-:W-:Y:S01]  /*a510*/  FFMA.FTZ R142, -R185.reuse, R142, R230 ;  /* 0x0000008eb98e7223 */ /* 0x040fe200000101e6 */
[----:B------:R-:W-:Y:S01]  /*a520*/  FFMA.FTZ R185, R185, R60, R199 ;  /* 0x0000003cb9b97223 */ /* 0x000fe200000100c7 */
[-C--:B------:R-:W-:Y:S01]  /*a530*/  FMUL.FTZ R144, R144, R125.reuse ;  /* 0x0000007d90907220 */ /* 0x080fe20000410000 */
[----:B------:R-:W-:Y:S01]  /*a540*/  FFMA.FTZ R199, R145, R125, R170 ;  /* 0x0000007d91c77223 */ /* 0x000fe200000100aa */
[----:B------:R-:W-:Y:S01]  /*a550*/  FMUL.FTZ R170, R60, UR29 ;  /* 0x0000001d3caa7c20 */ /* 0x000fe20008410000 */
[----:B------:R-:W-:Y:S01]  /*a560*/  FMUL.FTZ R196, R139, UR29 ;  /* 0x0000001d8bc47c20 */ /* 0x000fe20008410000 */
[----:B------:R-:W-:Y:S01]  /*a570*/  FFMA.FTZ R144, R145, R143, -R144 ;  /* 0x0000008f91907223 */ /* 0x000fe20000010890 */
[----:B------:R-:W-:Y:S01]  /*a580*/  FADD.FTZ R126, R126, R199 ;  /* 0x000000c77e7e7221 */ /* 0x000fe20000010000 */
[CC--:B------:R-:W-:Y:S01]  /*a590*/  FMUL.FTZ R199, R61.reuse, R34.reuse ;  /* 0x000000223dc77220 */ /* 0x0c0fe20000410000 */
[----:B------:R-:W-:Y:S01]  /*a5a0*/  FMUL.FTZ R145, R61, UR29 ;  /* 0x0000001d3d917c20 */ /* 0x000fe20008410000 */
[----:B------:R-:W-:Y:S01]  /*a5b0*/  FADD.FTZ R144, R171, R144 ;  /* 0x00000090ab907221 */ /* 0x000fe20000010000 */
[----:B------:R-:W-:Y:S01]  /*a5c0*/  FFMA.FTZ R171, R61, UR47, -R170 ;  /* 0x0000002f3dab7c23 */ /* 0x000fe200080108aa */
[----:B------:R-:W-:Y:S01]  /*a5d0*/  FMUL.FTZ R61, R60, R34 ;  /* 0x000000223c3d7220 */ /* 0x000fe20000410000 */
[----:B------:R-:W-:Y:S01]  /*a5e0*/  FMUL.FTZ R203, R184, R199 ;  /* 0x000000c7b8cb7220 */ /* 0x000fe20000410000 */
[----:B------:R-:W-:Y:S01]  /*a5f0*/  FFMA.FTZ R145, R60, UR47, R145 ;  /* 0x0000002f3c917c23 */ /* 0x000fe20008010091 */
[C---:B------:R-:W-:Y:S01]  /*a600*/  FMUL.FTZ R171, R184.reuse, R171 ;  /* 0x000000abb8ab7220 */ /* 0x040fe20000410000 */
[-C--:B------:R-:W-:Y:S01]  /*a610*/  FMUL.FTZ R207, R184, R61.reuse ;  /* 0x0000003db8cf7220 */ /* 0x080fe20000410000 */
[-C--:B------:R-:W-:Y:S01]  /*a620*/  FMUL.FTZ R211, R35, R61.reuse ;  /* 0x0000003d23d37220 */ /* 0x080fe20000410000 */
[----:B------:R-:W-:Y:S01]  /*a630*/  FFMA.FTZ R60, R142, R61, R203 ;  /* 0x0000003d8e3c7223 */ /* 0x000fe200000100cb */
[C---:B------:R-:W-:Y:S01]  /*a640*/  FMUL.FTZ R184, R146.reuse, R144 ;  /* 0x0000009092b87220 */ /* 0x040fe20000410000 */
[-C--:B------:R-:W-:Y:S01]  /*a650*/  FMUL.FTZ R61, R146, R126.reuse ;  /* 0x0000007e923d7220 */ /* 0x080fe20000410000 */
[----:B------:R-:W-:Y:S01]  /*a660*/  FMUL.FTZ R146, R186, R139 ;  /* 0x0000008bba927220 */ /* 0x000fe20000410000 */
[----:B------:R-:W-:Y:S01]  /*a670*/  MOV R170, UR22 ;  /* 0x0000001600aa7c02 */ /* 0x000fe20008000f00 */
[C---:B------:R-:W-:Y:S01]  /*a680*/  FFMA.FTZ R184, R147.reuse, R126, R184 ;  /* 0x0000007e93b87223 */ /* 0x040fe200000100b8 */
[----:B------:R-:W-:Y:S01]  /*a690*/  FFMA.FTZ R147, R147, R144, -R61 ;  /* 0x0000009093937223 */ /* 0x000fe2000001083d */
[----:B------:R-:W-:Y:S01]  /*a6a0*/  FFMA.FTZ R146, R187, R121, R146 ;  /* 0x00000079bb927223 */ /* 0x000fe20000010092 */
[----:B------:R-:W-:Y:S01]  /*a6b0*/  FMUL.FTZ R187, R139, R36 ;  /* 0x000000248bbb7220 */ /* 0x000fe20000410000 */
[----:B------:R-:W-:Y:S01]  /*a6c0*/  FADD.FTZ R184, R127, R184 ;  /* 0x000000b87fb87221 */ /* 0x000fe20000010000 */
[----:B------:R-:W-:Y:S01]  /*a6d0*/  FADD.FTZ R172, R172, R147 ;  /* 0x00000093acac7221 */ /* 0x000fe20000010000 */
[----:B------:R-:W-:-:S02]  /*a6e0*/  IMAD R170, R197, 0x84, R170 ;  /* 0x00000084c5aa7824 */ /* 0x000fc400078e02aa */
[----:B------:R-:W-:Y:S01]  /*a6f0*/  FMUL.FTZ R139, R141, R187 ;  /* 0x000000bb8d8b7220 */ /* 0x000fe20000410000 */
[C---:B------:R-:W-:Y:S01]  /*a700*/  FMUL.FTZ R127, R148.reuse, R184 ;  /* 0x000000b8947f7220 */ /* 0x040fe20000410000 */
[-C--:B------:R-:W-:Y:S01]  /*a710*/  FMUL.FTZ R186, R148, R172.reuse ;  /* 0x000000ac94ba7220 */ /* 0x080fe20000410000 */
[----:B------:R-:W-:Y:S01]  /*a720*/  FMUL.FTZ R188, R188, R169 ;  /* 0x000000a9bcbc7220 */ /* 0x000fe20000410000 */
[----:B------:R-:W-:Y:S01]  /*a730*/  FMUL.FTZ R190, R190, R143 ;  /* 0x0000008fbebe7220 */ /* 0x000fe20000410000 */
[C---:B------:R-:W-:Y:S01]  /*a740*/  FFMA.FTZ R148, R149.reuse, R172, -R127 ;  /* 0x000000ac95947223 */ /* 0x040fe2000001087f */
[----:B------:R-:W-:Y:S01]  /*a750*/  FFMA.FTZ R147, R149, R184, R186 ;  /* 0x000000b895937223 */ /* 0x000fe200000100ba */
[C---:B------:R-:W-:Y:S01]  /*a760*/  FMUL.FTZ R149, R121.reuse, R36 ;  /* 0x0000002479957220 */ /* 0x040fe20000410000 */
[----:B------:R-:W-:Y:S01]  /*a770*/  FFMA.FTZ R127, R121, UR47, R196 ;  /* 0x0000002f797f7c23 */ /* 0x000fe200080100c4 */
[----:B------:R-:W-:Y:S01]  /*a780*/  FADD.FTZ R148, R173, R148 ;  /* 0x00000094ad947221 */ /* 0x000fe20000010000 */
[C---:B------:R-:W-:Y:S01]  /*a790*/  FMUL.FTZ R121, R141.reuse, R198 ;  /* 0x000000c68d797220 */ /* 0x040fe20000410000 */
[-C--:B------:R-:W-:Y:S01]  /*a7a0*/  FMUL.FTZ R186, R141, R149.reuse ;  /* 0x000000958dba7220 */ /* 0x080fe20000410000 */
[----:B------:R-:W-:Y:S01]  /*a7b0*/  FADD.FTZ R128, R128, R147 ;  /* 0x0000009380807221 */ /* 0x000fe20000010000 */
[-C--:B------:R-:W-:Y:S01]  /*a7c0*/  FFMA.FTZ R139, R228, R149.reuse, R139 ;  /* 0x00000095e48b7223 */ /* 0x080fe2000001008b */
        /* <DEDUP_REMOVED lines=8> */
[C---:B------:R-:W-:Y:S01]  /*a850*/  FFMA.FTZ R151, R169.reuse, UR47, -R150 ;  /* 0x0000002fa9977c23 */ /* 0x040fe20008010896 */
[----:B------:R-:W-:Y:S01]  /*a860*/  FMUL.FTZ R173, R169, R37 ;  /* 0x00000025a9ad7220 */ /* 0x000fe20000410000 */
[----:B------:R-:W-:Y:S01]  /*a870*/  FADD.FTZ R129, R129, R186 ;  /* 0x000000ba81817221 */ /* 0x000fe20000010000 */
[----:B------:R-:W-:Y:S01]  /*a880*/  FADD.FTZ R174, R174, R147 ;  /* 0x00000093aeae7221 */ /* 0x000fe20000010000 */
[----:B------:R-:W-:Y:S01]  /*a890*/  FFMA.FTZ R189, R189, R124, R188 ;  /* 0x0000007cbdbd7223 */ /* 0x000fe200000100bc */
[----:B------:R-:W-:Y:S01]  /*a8a0*/  FMUL.FTZ R187, R40, R187 ;  /* 0x000000bb28bb7220 */ /* 0x000fe20000410000 */
[----:B------:R-:W-:Y:S01]  /*a8b0*/  FMUL.FTZ R123, R45, R43 ;  /* 0x0000002b2d7b7220 */ /* 0x000fe20000410000 */
[----:B0-----:R-:W-:Y:S01]  /*a8c0*/  FMUL.FTZ R149, R169, UR29 ;  /* 0x0000001da9957c20 */ /* 0x001fe20008410000 */
[----:B------:R-:W-:Y:S01]  /*a8d0*/  FMUL.FTZ R169, R124, R37 ;  /* 0x000000257ca97220 */ /* 0x000fe20000410000 */
[----:B------:R-:W-:Y:S01]  /*a8e0*/  FFMA.FTZ R213, -R104, R115, R213 ;  /* 0x0000007368d57223 */ /* 0x000fe200000101d5 */
[----:B------:R0:W-:Y:S01]  /*a8f0*/  STS [R170+0x10f4], R187 ;  /* 0x0010f4bbaa007388 */ /* 0x0001e20000000800 */
[----:B------:R-:W-:Y:S01]  /*a900*/  FFMA.FTZ R147, R124, UR47, R149 ;  /* 0x0000002f7c937c23 */ /* 0x000fe20008010095 */
[C---:B------:R-:W-:Y:S01]  /*a910*/  FMUL.FTZ R124, R152.reuse, R129 ;  /* 0x00000081987c7220 */ /* 0x040fe20000410000 */
[-C--:B------:R-:W-:Y:S01]  /*a920*/  FMUL.FTZ R152, R152, R174.reuse ;  /* 0x000000ae98987220 */ /* 0x080fe20000410000 */
[C---:B------:R-:W-:Y:S01]  /*a930*/  FMUL.FTZ R149, R138.reuse, R151 ;  /* 0x000000978a957220 */ /* 0x040fe20000410000 */
[----:B------:R-:W-:Y:S01]  /*a940*/  FMUL.FTZ R151, R138, R169 ;  /* 0x000000a98a977220 */ /* 0x000fe20000410000 */
[C---:B------:R-:W-:Y:S01]  /*a950*/  FFMA.FTZ R124, R153.reuse, R174, -R124 ;  /* 0x000000ae997c7223 */ /* 0x040fe2000001087c */
[----:B------:R-:W-:Y:S01]  /*a960*/  FFMA.FTZ R153, R153, R129, R152 ;  /* 0x0000008199997223 */ /* 0x000fe20000010098 */
[----:B------:R-:W-:Y:S01]  /*a970*/  FFMA.FTZ R220, -R195, R123, R220 ;  /* 0x0000007bc3dc7223 */ /* 0x000fe200000101dc */
[-C--:B------:R-:W-:Y:S01]  /*a980*/  FFMA.FTZ R151, R226, R173.reuse, -R151 ;  /* 0x000000ade2977223 */ /* 0x080fe20000010897 */
[----:B------:R-:W-:Y:S01]  /*a990*/  FADD.FTZ R124, R175, R124 ;  /* 0x0000007caf7c7221 */ /* 0x000fe20000010000 */
[----:B------:R-:W-:Y:S01]  /*a9a0*/  FADD.FTZ R130, R130, R153 ;  /* 0x0000009982827221 */ /* 0x000fe20000010000 */
[-C--:B0-----:R-:W-:Y:S01]  /*a9b0*/  FMUL.FTZ R187, R138, R173.reuse ;  /* 0x000000ad8abb7220 */ /* 0x081fe20000410000 */
[C---:B------:R-:W-:Y:S01]  /*a9c0*/  FMUL.FTZ R173, R41.reuse, R173 ;  /* 0x000000ad29ad7220 */ /* 0x040fe20000410000 */
[C---:B------:R-:W-:Y:S01]  /*a9d0*/  FMUL.FTZ R150, R154.reuse, R124 ;  /* 0x0000007c9a967220 */ /* 0x040fe20000410000 */
[-C--:B------:R-:W-:Y:S01]  /*a9e0*/  FMUL.FTZ R153, R154, R130.reuse ;  /* 0x000000829a997220 */ /* 0x080fe20000410000 */
[-C--:B------:R-:W-:Y:S01]  /*a9f0*/  FFMA.FTZ R138, R226, R169.reuse, R187 ;  /* 0x000000a9e28a7223 */ /* 0x080fe200000100bb */
[----:B------:R-:W-:Y:S01]  /*aa00*/  FMUL.FTZ R169, R41, R169 ;  /* 0x000000a929a97220 */ /* 0x000fe20000410000 */
[C---:B------:R-:W-:Y:S01]  /*aa10*/  FFMA.FTZ R152, R155.reuse, R130, R150 ;  /* 0x000000829b987223 */ /* 0x040fe20000010096 */
[----:B------:R-:W-:Y:S01]  /*aa20*/  FFMA.FTZ R153, R155, R124, -R153 ;  /* 0x0000007c9b997223 */ /* 0x000fe20000010899 */
[C---:B------:R-:W-:Y:S01]  /*aa30*/  FMUL.FTZ R154, R125.reuse, UR29 ;  /* 0x0000001d7d9a7c20 */ /* 0x040fe20008410000 */
[----:B------:R-:W-:Y:S01]  /*aa40*/  FMUL.FTZ R155, R125, R38 ;  /* 0x000000267d9b7220 */ /* 0x000fe20000410000 */
[----:B------:R-:W-:Y:S01]  /*aa50*/  FADD.FTZ R131, R131, R152 ;  /* 0x0000009883837221 */ /* 0x000fe20000010000 */
[C---:B------:R-:W-:Y:S01]  /*aa60*/  FMUL.FTZ R152, R143.reuse, UR29 ;  /* 0x0000001d8f987c20 */ /* 0x040fe20008410000 */
[----:B------:R0:W-:Y:S01]  /*aa70*/  STS [R170+0x10e8], R169 ;  /* 0x0010e8a9aa007388 */ /* 0x0001e20000000800 */
[----:B------:R-:W-:Y:S01]  /*aa80*/  FADD.FTZ R176, R176, R153 ;  /* 0x00000099b0b07221 */ /* 0x000fe20000010000 */
[----:B------:R-:W-:Y:S01]  /*aa90*/  FFMA.FTZ R154, R143, UR47, -R154 ;  /* 0x0000002f8f9a7c23 */ /* 0x000fe2000801089a */
[----:B------:R-:W-:Y:S01]  /*aaa0*/  FFMA.FTZ R150, R191, R125, R190 ;  /* 0x0000007dbf967223 */ /* 0x000fe200000100be */
[----:B------:R1:W-:Y:S01]  /*aab0*/  STS [R170+0x10ec], R173 ;  /* 0x0010ecadaa007388 */ /* 0x0003e20000000800 */
[----:B------:R-:W-:Y:S01]  /*aac0*/  FFMA.FTZ R63, R194, -R123, R219 ;  /* 0x8000007bc23f7223 */ /* 0x000fe200000100db */
[----:B------:R-:W-:Y:S01]  /*aad0*/  FMUL.FTZ R123, R44, R39 ;  /* 0x000000272c7b7220 */ /* 0x000fe20000410000 */
[-C--:B------:R-:W-:Y:S01]  /*aae0*/  FMUL.FTZ R115, R48, R52.reuse ;  /* 0x0000003430737220 */ /* 0x080fe20000410000 */
[----:B------:R-:W-:Y:S01]  /*aaf0*/  FMUL.FTZ R191, R174, R52 ;  /* 0x00000034aebf7220 */ /* 0x000fe20000410000 */
[----:B------:R-:W-:Y:S01]  /*ab00*/  FFMA.FTZ R61, R142, R199, -R207 ;  /* 0x000000c78e3d7223 */ /* 0x000fe200000108cf */
[----:B0-----:R-:W-:Y:S01]  /*ab10*/  FMUL.FTZ R169, R143, R38 ;  /* 0x000000268fa97220 */ /* 0x001fe20000410000 */
[----:B------:R-:W-:Y:S01]  /*ab20*/  FFMA.FTZ R143, R125, UR47, R152 ;  /* 0x0000002f7d8f7c23 */ /* 0x000fe20008010098 */
[C---:B------:R-:W-:Y:S01]  /*ab30*/  FMUL.FTZ R152, R156.reuse, R131 ;  /* 0x000000839c987220 */ /* 0x040fe20000410000 */
[----:B------:R-:W-:Y:S01]  /*ab40*/  FMUL.FTZ R156, R156, R176 ;  /* 0x000000b09c9c7220 */ /* 0x000fe20000410000 */
[C---:B------:R-:W-:Y:S01]  /*ab50*/  FMUL.FTZ R153, R183.reuse, R169 ;  /* 0x000000a9b7997220 */ /* 0x040fe20000410000 */
[----:B------:R-:W-:Y:S01]  /*ab60*/  FMUL.FTZ R125, R183, R154 ;  /* 0x0000009ab77d7220 */ /* 0x000fe20000410000 */
[C---:B------:R-:W-:Y:S01]  /*ab70*/  FFMA.FTZ R152, R157.reuse, R176, -R152 ;  /* 0x000000b09d987223 */ /* 0x040fe20000010898 */
[----:B------:R-:W-:Y:S01]  /*ab80*/  FFMA.FTZ R157, R157, R131, R156 ;  /* 0x000000839d9d7223 */ /* 0x000fe2000001009c */
[-C--:B------:R-:W-:Y:S01]  /*ab90*/  FMUL.FTZ R183, R183, R155.reuse ;  /* 0x0000009bb7b77220 */ /* 0x080fe20000410000 */
[-C--:B------:R-:W-:Y:S01]  /*aba0*/  FFMA.FTZ R153, R224, R155.reuse, R153 ;  /* 0x0000009be0997223 */ /* 0x080fe20000010099 */
[----:B------:R-:W-:Y:S01]  /*abb0*/  FADD.FTZ R152, R177, R152 ;  /* 0x00000098b1987221 */ /* 0x000fe20000010000 */
[----:B------:R-:W-:Y:S01]  /*abc0*/  FADD.FTZ R132, R132, R157 ;  /* 0x0000009d84847221 */ /* 0x000fe20000010000 */
[----:B-1----:R-:W-:Y:S01]  /*abd0*/  FMUL.FTZ R173, R42, R155 ;  /* 0x0000009b2aad7220 */ /* 0x002fe20000410000 */
[----:B------:R-:W-:Y:S01]  /*abe0*/  FFMA.FTZ R154, R224, R169, -R183 ;  /* 0x000000a9e09a7223 */ /* 0x000fe200000108b7 */
[C---:B------:R-:W-:Y:S01]  /*abf0*/  FMUL.FTZ R156, R158.reuse, R152 ;  /* 0x000000989e9c7220 */ /* 0x040fe20000410000 */
[-C--:B------:R-:W-:Y:S01]  /*ac00*/  FMUL.FTZ R155, R158, R132.reuse ;  /* 0x000000849e9b7220 */ /* 0x080fe20000410000 */
[----:B------:R-:W-:Y:S01]  /*ac10*/  FFMA.FTZ R222, -R193, R123, R222 ;  /* 0x0000007bc1de7223 */ /* 0x000fe200000101de */
[----:B------:R-:W-:Y:S01]  /*ac20*/  FMUL.FTZ R169, R42, R169 ;  /* 0x000000a92aa97220 */ /* 0x000fe20000410000 */
[C---:B------:R-:W-:Y:S01]  /*ac30*/  FFMA.FTZ R156, R159.reuse, R132, R156 ;  /* 0x000000849f9c7223 */ /* 0x040fe2000001009c */
[----:B------:R-:W-:Y:S01]  /*ac40*/  FFMA.FTZ R159, R159, R152, -R155 ;  /* 0x000000989f9f7223 */ /* 0x000fe2000001089b */
[C---:B------:R-:W-:Y:S01]  /*ac50*/  FFMA.FTZ R123, R192.reuse, -R123, R221 ;  /* 0x8000007bc07b7223 */ /* 0x040fe200000100dd */
[----:B------:R-:W-:Y:S01]  /*ac60*/  FMUL.FTZ R192, R192, R144 ;  /* 0x00000090c0c07220 */ /* 0x000fe20000410000 */
[----:B------:R-:W-:Y:S01]  /*ac70*/  FMUL.FTZ R157, R126, UR29 ;  /* 0x0000001d7e9d7c20 */ /* 0x000fe20008410000 */
[----:B------:R-:W-:Y:S01]  /*ac80*/  FMUL.FTZ R155, R144, UR29 ;  /* 0x0000001d909b7c20 */ /* 0x000fe20008410000 */
[----:B------:R-:W-:Y:S01]  /*ac90*/  FADD.FTZ R178, R178, R159 ;  /* 0x0000009fb2b27221 */ /* 0x000fe20000010000 */
[----:B------:R-:W-:Y:S01]  /*aca0*/  FADD.FTZ R133, R133, R156 ;  /* 0x0000009c85857221 */ /* 0x000fe20000010000 */
[----:B------:R0:W-:Y:S01]  /*acb0*/  STS [R170+0x10e0], R173 ;  /* 0x0010e0adaa007388 */ /* 0x0001e20000000800 */
[----:B------:R-:W-:Y:S01]  /*acc0*/  FFMA.FTZ R193, R193, R126, R192 ;  /* 0x0000007ec1c17223 */ /* 0x000fe200000100c0 */
[----:B------:R-:W-:Y:S01]  /*acd0*/  FFMA.FTZ R156, R144, UR47, -R157 ;  /* 0x0000002f909c7c23 */ /* 0x000fe2000801089d */
[----:B------:R-:W-:Y:S01]  /*ace0*/  FFMA.FTZ R155, R126, UR47, R155 ;  /* 0x0000002f7e9b7c23 */ /* 0x000fe2000801009b */
[----:B------:R1:W-:Y:S01]  /*acf0*/  STS [R170+0x10e4], R169 ;  /* 0x0010e4a9aa007388 */ /* 0x0003e20000000800 */
[----:B------:R-:W-:Y:S01]  /*ad00*/  FMUL.FTZ R159, R160, R133 ;  /* 0x00000085a09f7220 */ /* 0x000fe20000410000 */
[----:B------:R-:W-:Y:S01]  /*ad10*/  FMUL.FTZ R157, R123, R156 ;  /* 0x0000009c7b9d7220 */ /* 0x000fe20000410000 */
[-C--:B------:R-:W-:Y:S01]  /*ad20*/  FFMA.FTZ R216, -R102, R115.reuse, R216 ;  /* 0x0000007366d87223 */ /* 0x080fe200000101d8 */
[----:B------:R-:W-:Y:S01]  /*ad30*/  FFMA.FTZ R115, R101, -R115, R215 ;  /* 0x8000007365737223 */ /* 0x000fe200000100d7 */
[----:B------:R-:W-:Y:S01]  /*ad40*/  FMUL.FTZ R199, R35, R199 ;  /* 0x000000c723c77220 */ /* 0x000fe20000410000 */
[----:B0-----:R-:W-:Y:S01]  /*ad50*/  FMUL.FTZ R173, R144, R39 ;  /* 0x0000002790ad7220 */ /* 0x001fe20000410000 */
        /* <DEDUP_REMOVED lines=8> */
[C---:B------:R-:W-:Y:S01]  /*ade0*/  FFMA.FTZ R123, R161.reuse, R133, R126 ;  /* 0x00000085a17b7223 */ /* 0x040fe2000001007e */
[----:B------:R-:W-:Y:S01]  /*adf0*/  FFMA.FTZ R126, R161, R178, -R159 ;  /* 0x000000b2a17e7223 */ /* 0x000fe2000001089f */
[----:B------:R-:W-:Y:S01]  /*ae00*/  FMUL.FTZ R159, R184, UR29 ;  /* 0x0000001db89f7c20 */ /* 0x000fe20008410000 */
[-C--:B------:R-:W-:Y:S01]  /*ae10*/  FFMA.FTZ R158, R222, R169.reuse, R175 ;  /* 0x000000a9de9e7223 */ /* 0x080fe200000100af */
[----:B------:R-:W-:Y:S01]  /*ae20*/  FADD.FTZ R134, R134, R123 ;  /* 0x0000007b86867221 */ /* 0x000fe20000010000 */
[----:B------:R-:W-:Y:S01]  /*ae30*/  FADD.FTZ R126, R179, R126 ;  /* 0x0000007eb37e7221 */ /* 0x000fe20000010000 */
[----:B------:R-:W-:Y:S01]  /*ae40*/  FMUL.FTZ R169, R44, R169 ;  /* 0x000000a92ca97220 */ /* 0x000fe20000410000 */
[-C--:B------:R-:W-:Y:S01]  /*ae50*/  FFMA.FTZ R160, R222, R173.reuse, -R177 ;  /* 0x000000addea07223 */ /* 0x080fe200000108b1 */
[C---:B------:R-:W-:Y:S01]  /*ae60*/  FMUL.FTZ R123, R162.reuse, R134 ;  /* 0x00000086a27b7220 */ /* 0x040fe20000410000 */
[----:B------:R-:W-:Y:S01]  /*ae70*/  FMUL.FTZ R156, R162, R126 ;  /* 0x0000007ea29c7220 */ /* 0x000fe20000410000 */
[----:B------:R-:W-:Y:S01]  /*ae80*/  FFMA.FTZ R162, R172, UR47, -R159 ;  /* 0x0000002faca27c23 */ /* 0x000fe2000801089f */
[----:B------:R0:W-:Y:S01]  /*ae90*/  STS [R170+0x10d8], R169 ;  /* 0x0010d8a9aa007388 */ /* 0x0001e20000000800 */
[----:B------:R-:W-:Y:S01]  /*aea0*/  FMUL.FTZ R173, R44, R173 ;  /* 0x000000ad2cad7220 */ /* 0x000fe20000410000 */
[C---:B------:R-:W-:Y:S01]  /*aeb0*/  FFMA.FTZ R156, R163.reuse, R134, R156 ;  /* 0x00000086a39c7223 */ /* 0x040fe2000001009c */
[----:B------:R-:W-:Y:S01]  /*aec0*/  FFMA.FTZ R163, R163, R126, -R123 ;  /* 0x0000007ea3a37223 */ /* 0x000fe2000001087b */
[C---:B------:R-:W-:Y:S01]  /*aed0*/  FMUL.FTZ R123, R172.reuse, UR29 ;  /* 0x0000001dac7b7c20 */ /* 0x040fe20008410000 */
[-C--:B------:R-:W-:Y:S01]  /*aee0*/  FMUL.FTZ R172, R172, R43.reuse ;  /* 0x0000002bacac7220 */ /* 0x080fe20000410000 */
[----:B------:R-:W-:Y:S01]  /*aef0*/  FADD.FTZ R135, R135, R156 ;  /* 0x0000009c87877221 */ /* 0x000fe20000010000 */
[----:B------:R-:W-:Y:S01]  /*af00*/  FADD.FTZ R180, R180, R163 ;  /* 0x000000a3b4b47221 */ /* 0x000fe20000010000 */
[C---:B------:R-:W-:Y:S01]  /*af10*/  FFMA.FTZ R123, R184.reuse, UR47, R123 ;  /* 0x0000002fb87b7c23 */ /* 0x040fe2000801007b */
[----:B------:R-:W-:Y:S01]  /*af20*/  FMUL.FTZ R184, R184, R43 ;  /* 0x0000002bb8b87220 */ /* 0x000fe20000410000 */
[C---:B------:R-:W-:Y:S01]  /*af30*/  FMUL.FTZ R161, R63.reuse, R172 ;  /* 0x000000ac3fa17220 */ /* 0x040fe20000410000 */
[C---:B------:R-:W-:Y:S01]  /*af40*/  FMUL.FTZ R159, R63.reuse, R162 ;  /* 0x000000a23f9f7220 */ /* 0x040fe20000410000 */
[----:B------:R-:W-:Y:S01]  /*af50*/  FMUL.FTZ R156, R164, R180 ;  /* 0x000000b4a49c7220 */ /* 0x000fe20000410000 */
[-C--:B------:R-:W-:Y:S01]  /*af60*/  FMUL.FTZ R163, R63, R184.reuse ;  /* 0x000000b83fa37220 */ /* 0x080fe20000410000 */
[----:B------:R-:W-:Y:S01]  /*af70*/  FFMA.FTZ R63, R220, R184, R161 ;  /* 0x000000b8dc3f7223 */ /* 0x000fe200000100a1 */
[----:B0-----:R-:W-:Y:S01]  /*af80*/  FMUL.FTZ R169, R148, R47 ;  /* 0x0000002f94a97220 */ /* 0x001fe20000410000 */
[-C--:B------:R-:W-:Y:S01]  /*af90*/  FFMA.FTZ R161, R165, R135.reuse, R156 ;  /* 0x00000087a5a17223 */ /* 0x080fe2000001009c */
[----:B------:R-:W-:Y:S01]  /*afa0*/  FFMA.FTZ R162, R220, R172, -R163 ;  /* 0x000000acdca27223 */ /* 0x000fe200000108a3 */
[----:B------:R-:W-:Y:S01]  /*afb0*/  FMUL.FTZ R163, R164, R135 ;  /* 0x00000087a4a37220 */ /* 0x000fe20000410000 */
[----:B------:R-:W-:Y:S01]  /*afc0*/  FMUL.FTZ R175, R45, R184 ;  /* 0x000000b82daf7220 */ /* 0x000fe20000410000 */
[----:B------:R-:W-:Y:S01]  /*afd0*/  FADD.FTZ R136, R136, R161 ;  /* 0x000000a188887221 */ /* 0x000fe20000010000 */
[----:B------:R0:W-:Y:S01]  /*afe0*/  STS [R170+0x10dc], R173 ;  /* 0x0010dcadaa007388 */ /* 0x0001e20000000800 */
[----:B------:R-:W-:Y:S01]  /*aff0*/  FFMA.FTZ R156, R165, R180, -R163 ;  /* 0x000000b4a59c7223 */ /* 0x000fe200000108a3 */
[----:B------:R-:W-:Y:S01]  /*b000*/  FMUL.FTZ R165, R128, R47 ;  /* 0x0000002f80a57220 */ /* 0x000fe20000410000 */
[----:B------:R-:W-:Y:S01]  /*b010*/  FMUL.FTZ R163, R122, R169 ;  /* 0x000000a97aa37220 */ /* 0x000fe20000410000 */
[----:B------:R-:W-:Y:S01]  /*b020*/  FMUL.FTZ R164, R166, R136 ;  /* 0x00000088a6a47220 */ /* 0x000fe20000410000 */
[----:B------:R-:W-:Y:S01]  /*b030*/  FADD.FTZ R156, R181, R156 ;  /* 0x0000009cb59c7221 */ /* 0x000fe20000010000 */
[----:B------:R1:W-:Y:S01]  /*b040*/  STS [R170+0x10d0], R175 ;  /* 0x0010d0afaa007388 */ /* 0x0003e20000000800 */
[-C--:B------:R-:W-:Y:S01]  /*b050*/  FFMA.FTZ R163, R218, R165.reuse, R163 ;  /* 0x000000a5daa37223 */ /* 0x080fe200000100a3 */
[----:B------:R-:W-:Y:S01]  /*b060*/  FMUL.FTZ R177, R45, R172 ;  /* 0x000000ac2db17220 */ /* 0x000fe20000410000 */
[----:B------:R-:W-:Y:S01]  /*b070*/  FMUL.FTZ R161, R166, R156 ;  /* 0x0000009ca6a17220 */ /* 0x000fe20000410000 */
[----:B0-----:R-:W-:Y:S01]  /*b080*/  FMUL.FTZ R173, R122, R165 ;  /* 0x000000a57aad7220 */ /* 0x001fe20000410000 */
[----:B------:R-:W-:Y:S01]  /*b090*/  FMUL.FTZ R179, R129, R52 ;  /* 0x0000003481b37220 */ /* 0x000fe20000410000 */
[----:B------:R-:W-:Y:S01]  /*b0a0*/  FMUL.FTZ R181, R134, R81 ;  /* 0x0000005186b57220 */ /* 0x000fe20000410000 */
[C---:B------:R-:W-:Y:S01]  /*b0b0*/  FFMA.FTZ R166, R167.reuse, R136, R161 ;  /* 0x00000088a7a67223 */ /* 0x040fe200000100a1 */
[----:B------:R0:W-:Y:S01]  /*b0c0*/  STS [R170+0x10d4], R177 ;  /* 0x0010d4b1aa007388 */ /* 0x0001e20000000800 */
[----:B------:R-:W-:Y:S01]  /*b0d0*/  FMUL.FTZ R195, R48, R179 ;  /* 0x000000b330c37220 */ /* 0x000fe20000410000 */
[----:B-1----:R-:W-:Y:S01]  /*b0e0*/  FMUL.FTZ R175, R46, R165 ;  /* 0x000000a52eaf7220 */ /* 0x002fe20000410000 */
[----:B------:R-:W-:Y:S01]  /*b0f0*/  FFMA.FTZ R165, R167, R156, -R164 ;  /* 0x0000009ca7a57223 */ /* 0x000fe200000108a4 */
[----:B------:R-:W-:Y:S01]  /*b100*/  FADD.FTZ R137, R137, R166 ;  /* 0x000000a689897221 */ /* 0x000fe20000010000 */
[----:B------:R-:W-:Y:S01]  /*b110*/  FFMA.FTZ R164, R218, R169, -R173 ;  /* 0x000000a9daa47223 */ /* 0x000fe200000108ad */
[----:B------:R-:W-:Y:S01]  /*b120*/  FMUL.FTZ R173, R136, R83 ;  /* 0x0000005388ad7220 */ /* 0x000fe20000410000 */
[----:B------:R-:W-:Y:S01]  /*b130*/  FADD.FTZ R182, R182, R165 ;  /* 0x000000a5b6b67221 */ /* 0x000fe20000010000 */
[-C--:B------:R-:W-:Y:S01]  /*b140*/  FMUL.FTZ R167, R137, R84.reuse ;  /* 0x0000005489a77220 */ /* 0x080fe20000410000 */
[----:B------:R1:W-:Y:S01]  /*b150*/  STS [R170+0x10c8], R175 ;  /* 0x0010c8afaa007388 */ /* 0x0003e20000000800 */
[----:B0-----:R-:W-:Y:S01]  /*b160*/  FMUL.FTZ R177, R46, R169 ;  /* 0x000000a92eb17220 */ /* 0x001fe20000410000 */
[----:B------:R-:W-:Y:S01]  /*b170*/  FMUL.FTZ R165, R182, R84 ;  /* 0x00000054b6a57220 */ /* 0x000fe20000410000 */
[----:B------:R-:W-:Y:S01]  /*b180*/  FMUL.FTZ R166, R66, R167 ;  /* 0x000000a742a67220 */ /* 0x000fe20000410000 */
[----:B------:R-:W-:Y:S01]  /*b190*/  FMUL.FTZ R169, R156, R83 ;  /* 0x000000539ca97220 */ /* 0x000fe20000410000 */
[----:B------:R-:W-:Y:S01]  /*b1a0*/  FMUL.FTZ R184, R202, R173 ;  /* 0x000000adcab87220 */ /* 0x000fe20000410000 */
[-C--:B------:R-:W-:Y:S01]  /*b1b0*/  FMUL.FTZ R161, R66, R165.reuse ;  /* 0x000000a542a17220 */ /* 0x080fe20000410000 */
[----:B------:R-:W-:Y:S01]  /*b1c0*/  FFMA.FTZ R166, R200, R165, -R166 ;  /* 0x000000a5c8a67223 */ /* 0x000fe200000108a6 */
[----:B------:R-:W-:Y:S01]  /*b1d0*/  FMUL.FTZ R172, R202, R169 ;  /* 0x000000a9caac7220 */ /* 0x000fe20000410000 */
[----:B------:R0:W-:Y:S01]  /*b1e0*/  STS [R170+0x10cc], R177 ;  /* 0x0010ccb1aa007388 */ /* 0x0001e20000000800 */
[----:B------:R-:W-:Y:S01]  /*b1f0*/  FFMA.FTZ R161, R200, R167, R161 ;  /* 0x000000a7c8a17223 */ /* 0x000fe200000100a1 */
[C---:B-1----:R-:W-:Y:S01]  /*b200*/  FFMA.FTZ R175, R201.reuse, R169, -R184 ;  /* 0x000000a9c9af7223 */ /* 0x042fe200000108b8 */
[----:B------:R-:W-:Y:S01]  /*b210*/  FADD.FTZ R166, RZ, R166 ;  /* 0x000000a6ffa67221 */ /* 0x000fe20000010000 */
[----:B------:R-:W-:Y:S01]  /*b220*/  FFMA.FTZ R172, R201, R173, R172 ;  /* 0x000000adc9ac7223 */ /* 0x000fe200000100ac */
[----:B------:R-:W-:Y:S01]  /*b230*/  FADD.FTZ R161, RZ, R161 ;  /* 0x000000a1ffa17221 */ /* 0x000fe20000010000 */
[----:B------:R-:W-:Y:S01]  /*b240*/  FMUL.FTZ R192, R68, R181 ;  /* 0x000000b544c07220 */ /* 0x000fe20000410000 */
[----:B------:R-:W-:Y:S01]  /*b250*/  FADD.FTZ R183, R166, R175 ;  /* 0x000000afa6b77221 */ /* 0x000fe20000010000 */
[-C--:B------:R-:W-:Y:S01]  /*b260*/  FMUL.FTZ R166, R180, R82.reuse ;  /* 0x00000052b4a67220 */ /* 0x080fe20000410000 */
[----:B------:R-:W-:Y:S01]  /*b270*/  FADD.FTZ R161, R161, R172 ;  /* 0x000000aca1a17221 */ /* 0x000fe20000010000 */
[----:B0-----:R-:W-:Y:S01]  /*b280*/  FMUL.FTZ R177, R115, R191 ;  /* 0x000000bf73b17220 */ /* 0x001fe20000410000 */
[----:B------:R-:W-:Y:S01]  /*b290*/  FMUL.FTZ R172, R135, R82 ;  /* 0x0000005287ac7220 */ /* 0x000fe20000410000 */
[----:B------:R-:W-:Y:S01]  /*b2a0*/  FMUL.FTZ R187, R67, R166 ;  /* 0x000000a643bb7220 */ /* 0x000fe20000410000 */
[-C--:B------:R-:W-:Y:S01]  /*b2b0*/  FMUL.FTZ R175, R115, R179.reuse ;  /* 0x000000b373af7220 */ /* 0x080fe20000410000 */
[----:B------:R-:W-:Y:S01]  /*b2c0*/  FFMA.FTZ R177, R216, R179, R177 ;  /* 0x000000b3d8b17223 */ /* 0x000fe200000100b1 */
[----:B------:R-:W-:Y:S01]  /*b2d0*/  FMUL.FTZ R179, R126, R81 ;  /* 0x000000517eb37220 */ /* 0x000fe20000410000 */
[-C--:B------:R-:W-:Y:S01]  /*b2e0*/  FFMA.FTZ R184, R204, R172.reuse, R187 ;  /* 0x000000acccb87223 */ /* 0x080fe200000100bb */
[----:B------:R-:W-:Y:S01]  /*b2f0*/  FMUL.FTZ R187, R67, R172 ;  /* 0x000000ac43bb7220 */ /* 0x000fe20000410000 */
[----:B------:R0:W-:Y:S01]  /*b300*/  STS [R170+0x10fc], R199 ;  /* 0x0010fcc7aa007388 */ /* 0x0001e20000000800 */
[----:B------:R-:W-:Y:S01]  /*b310*/  FMUL.FTZ R186, R68, R179 ;  /* 0x000000b344ba7220 */ /* 0x000fe20000410000 */
[----:B------:R-:W-:Y:S01]  /*b320*/  FADD.FTZ R161, R161, R184 ;  /* 0x000000b8a1a17221 */ /* 0x000fe20000010000 */
[----:B------:R-:W-:Y:S01]  /*b330*/  FFMA.FTZ R184, R204, R166, -R187 ;  /* 0x000000a6ccb87223 */ /* 0x000fe200000108bb */
[----:B------:R-:W-:Y:S01]  /*b340*/  FFMA.FTZ R175, R216, R191, -R175 ;  /* 0x000000bfd8af7223 */ /* 0x000fe200000108af */
[C---:B------:R-:W-:Y:S01]  /*b350*/  FFMA.FTZ R186, R205.reuse, R181, R186 ;  /* 0x000000b5cdba7223 */ /* 0x040fe200000100ba */
[----:B------:R-:W-:Y:S01]  /*b360*/  FFMA.FTZ R192, R205, R179, -R192 ;  /* 0x000000b3cdc07223 */ /* 0x000fe200000108c0 */
[----:B------:R-:W-:Y:S01]  /*b370*/  FADD.FTZ R183, R183, R184 ;  /* 0x000000b8b7b77221 */ /* 0x000fe20000010000 */
[-C--:B------:R-:W-:Y:S01]  /*b380*/  FMUL.FTZ R184, R178, R80.reuse ;  /* 0x00000050b2b87220 */ /* 0x080fe20000410000 */
[----:B------:R-:W-:Y:S01]  /*b390*/  FADD.FTZ R161, R161, R186 ;  /* 0x000000baa1a17221 */ /* 0x000fe20000010000 */
[----:B------:R-:W-:Y:S01]  /*b3a0*/  FMUL.FTZ R186, R133, R80 ;  /* 0x0000005085ba7220 */ /* 0x000fe20000410000 */
[----:B0-----:R-:W-:Y:S01]  /*b3b0*/  FMUL.FTZ R199, R48, R191 ;  /* 0x000000bf30c77220 */ /* 0x001fe20000410000 */
[C---:B------:R-:W-:Y:S01]  /*b3c0*/  FMUL.FTZ R187, R69.reuse, R184 ;  /* 0x000000b845bb7220 */ /* 0x040fe20000410000 */
[----:B------:R-:W-:Y:S01]  /*b3d0*/  FMUL.FTZ R196, R70, R188 ;  /* 0x000000bc46c47220 */ /* 0x000fe20000410000 */
[-C--:B------:R-:W-:Y:S01]  /*b3e0*/  FMUL.FTZ R191, R69, R186.reuse ;  /* 0x000000ba45bf7220 */ /* 0x080fe20000410000 */
[----:B------:R-:W-:Y:S01]  /*b3f0*/  FADD.FTZ R183, R183, R192 ;  /* 0x000000c0b7b77221 */ /* 0x000fe20000010000 */
[C---:B------:R-:W-:Y:S01]  /*b400*/  FFMA.FTZ R194, R208.reuse, R186, R187 ;  /* 0x000000bad0c27223 */ /* 0x040fe200000100bb */
[----:B------:R-:W-:Y:S01]  /*b410*/  FFMA.FTZ R196, R209, R190, R196 ;  /* 0x000000bed1c47223 */ /* 0x000fe200000100c4 */
[----:B------:R-:W-:Y:S01]  /*b420*/  FFMA.FTZ R192, R208, R184, -R191 ;  /* 0x000000b8d0c07223 */ /* 0x000fe200000108bf */
[----:B------:R0:W-:Y:S01]  /*b430*/  STS [R170+0x10c0], R195 ;  /* 0x0010c0c3aa007388 */ /* 0x0001e20000000800 */
[----:B------:R-:W-:Y:S01]  /*b440*/  FADD.FTZ R161, R161, R194 ;  /* 0x000000c2a1a17221 */ /* 0x000fe20000010000 */
[----:B------:R-:W-:Y:S01]  /*b450*/  FMUL.FTZ R194, R70, R190 ;  /* 0x000000be46c27220 */ /* 0x000fe20000410000 */
[----:B------:R-:W-:Y:S01]  /*b460*/  FADD.FTZ R183, R183, R192 ;  /* 0x000000c0b7b77221 */ /* 0x000fe20000010000 */
[----:B------:R1:W-:Y:S01]  /*b470*/  STS [R170+0x10c4], R199 ;  /* 0x0010c4c7aa007388 */ /* 0x0003e20000000800 */
[----:B------:R-:W-:Y:S01]  /*b480*/  FADD.FTZ R161, R161, R196 ;  /* 0x000000c4a1a17221 */ /* 0x000fe20000010000 */
[----:B------:R-:W-:Y:S01]  /*b490*/  FFMA.FTZ R194, R209, R188, -R194 ;  /* 0x000000bcd1c27223 */ /* 0x000fe200000108c2 */
[-C--:B------:R-:W-:Y:S01]  /*b4a0*/  FMUL.FTZ R196, R124, R57.reuse ;  /* 0x000000397cc47220 */ /* 0x080fe20000410000 */
[----:B------:R-:W-:Y:S01]  /*b4b0*/  FMUL.FTZ R192, R130, R57 ;  /* 0x0000003982c07220 */ /* 0x000fe20000410000 */
[-C--:B------:R-:W-:Y:S01]  /*b4c0*/  FMUL.FTZ R191, R131, R74.reuse ;  /* 0x0000004a83bf7220 */ /* 0x080fe20000410000 */
[----:B0-----:R-:W-:Y:S01]  /*b4d0*/  FMUL.FTZ R195, R176, R74 ;  /* 0x0000004ab0c37220 */ /* 0x001fe20000410000 */
[----:B------:R-:W-:Y:S01]  /*b4e0*/  FADD.FTZ R187, R183, R194 ;  /* 0x000000c2b7bb7221 */ /* 0x000fe20000010000 */
[C---:B------:R-:W-:Y:S01]  /*b4f0*/  FMUL.FTZ R194, R114.reuse, R196 ;  /* 0x000000c472c27220 */ /* 0x040fe20000410000 */
[----:B------:R0:W-:Y:S01]  /*b500*/  STS [R170+0x10f8], R211 ;  /* 0x0010f8d3aa007388 */ /* 0x0001e20000000800 */
[----:B-1----:R-:W-:Y:S01]  /*b510*/  FMUL.FTZ R199, R71, R195 ;  /* 0x000000c347c77220 */ /* 0x002fe20000410000 */
[CC--:B------:R-:W-:Y:S01]  /*b520*/  FMUL.FTZ R207, R49.reuse, R192.reuse ;  /* 0x000000c031cf7220 */ /* 0x0c0fe20000410000 */
[----:B------:R-:W-:Y:S01]  /*b530*/  FMUL.FTZ R183, R114, R192 ;  /* 0x000000c072b77220 */ /* 0x000fe20000410000 */
[----:B------:R-:W-:Y:S01]  /*b540*/  FMUL.FTZ R203, R50, R191 ;  /* 0x000000bf32cb7220 */ /* 0x000fe20000410000 */
[----:B------:R-:W-:Y:S01]  /*b550*/  FFMA.FTZ R214, R10, -R215, R214 ;  /* 0x800000d70ad67223 */ /* 0x000fe200000100d6 */
[-C--:B------:R-:W-:Y:S01]  /*b560*/  FMUL.FTZ R215, R49, R196.reuse ;  /* 0x000000c431d77220 */ /* 0x080fe20000410000 */
[C---:B------:R-:W-:Y:S01]  /*b570*/  FFMA.FTZ R183, R213.reuse, R196, -R183 ;  /* 0x000000c4d5b77223 */ /* 0x040fe200000108b7 */
[----:B------:R1:W-:Y:S01]  /*b580*/  STS [R170+0x10b8], R207 ;  /* 0x0010b8cfaa007388 */ /* 0x0003e20000000800 */
[----:B------:R-:W-:Y:S01]  /*b590*/  FMUL.FTZ R181, R54, R181 ;  /* 0x000000b536b57220 */ /* 0x000fe20000410000 */
[----:B0-----:R-:W-:Y:S01]  /*b5a0*/  FFMA.FTZ R211, R213, R192, R194 ;  /* 0x000000c0d5d37223 */ /* 0x001fe200000100c2 */
[-C--:B------:R-:W-:Y:S01]  /*b5b0*/  FFMA.FTZ R192, R212, R191.reuse, R199 ;  /* 0x000000bfd4c07223 */ /* 0x080fe200000100c7 */
[----:B------:R-:W-:Y:S01]  /*b5c0*/  FMUL.FTZ R191, R71, R191 ;  /* 0x000000bf47bf7220 */ /* 0x000fe20000410000 */
[----:B------:R-:W-:Y:S01]  /*b5d0*/  FMUL.FTZ R199, R51, R188 ;  /* 0x000000bc33c77220 */ /* 0x000fe20000410000 */
[----:B------:R-:W-:Y:S01]  /*b5e0*/  FMUL.FTZ R179, R54, R179 ;  /* 0x000000b336b37220 */ /* 0x000fe20000410000 */
[----:B------:R-:W-:Y:S01]  /*b5f0*/  FADD.FTZ R194, R161, R192 ;  /* 0x000000c0a1c27221 */ /* 0x000fe20000010000 */
[-C--:B------:R-:W-:Y:S01]  /*b600*/  FFMA.FTZ R192, R212, R195.reuse, -R191 ;  /* 0x000000c3d4c07223 */ /* 0x080fe200000108bf */
[----:B------:R-:W-:Y:S01]  /*b610*/  FMUL.FTZ R191, R53, R186 ;  /* 0x000000ba35bf7220 */ /* 0x000fe20000410000 */
[----:B-1----:R-:W-:Y:S01]  /*b620*/  FMUL.FTZ R207, R50, R195 ;  /* 0x000000c332cf7220 */ /* 0x002fe20000410000 */
[----:B------:R-:W-:Y:S01]  /*b630*/  FADD.FTZ R194, R194, R211 ;  /* 0x000000d3c2c27221 */ /* 0x000fe20000010000 */
        /* <DEDUP_REMOVED lines=16> */
[----:B------:R-:W-:Y:S01]  /*b740*/  STS [R170+0x10bc], R215 ;  /* 0x0010bcd7aa007388 */ /* 0x000fe20000000800 */
[----:B------:R-:W-:Y:S01]  /*b750*/  FADD.FTZ R177, R177, R162 ;  /* 0x000000a2b1b17221 */ /* 0x000fe20000010000 */
[----:B------:R-:W-:Y:S01]  /*b760*/  FFMA.FTZ R214, R9, -R217, R214 ;  /* 0x800000d909d67223 */ /* 0x000fe200000100d6 */
[----:B------:R-:W-:Y:S01]  /*b770*/  FADD.FTZ R153, R158, R153 ;  /* 0x000000999e997221 */ /* 0x000fe20000010000 */
[----:B------:R-:W-:Y:S01]  /*b780*/  STS [R170+0x10b0], R203 ;  /* 0x0010b0cbaa007388 */ /* 0x000fe20000000800 */
[----:B------:R-:W-:Y:S01]  /*b790*/  FADD.FTZ R177, R177, R160 ;  /* 0x000000a0b1b17221 */ /* 0x000fe20000010000 */
[----:B------:R-:W-:Y:S01]  /*b7a0*/  FFMA.FTZ R214, R8, -R219, R214 ;  /* 0x800000db08d67223 */ /* 0x000fe200000100d6 */
[----:B------:R-:W-:Y:S01]  /*b7b0*/  FADD.FTZ R138, R153, R138 ;  /* 0x0000008a998a7221 */ /* 0x000fe20000010000 */
[----:B------:R-:W-:Y:S01]  /*b7c0*/  STS [R170+0x10b4], R207 ;  /* 0x0010b4cfaa007388 */ /* 0x000fe20000000800 */
[----:B------:R-:W-:Y:S01]  /*b7d0*/  FADD.FTZ R154, R177, R154 ;  /* 0x0000009ab19a7221 */ /* 0x000fe20000010000 */
[----:B------:R-:W-:Y:S01]  /*b7e0*/  MOV R161, UR28 ;  /* 0x0000001c00a17c02 */ /* 0x000fe20008000f00 */
[----:B------:R-:W-:Y:S01]  /*b7f0*/  FADD.FTZ R139, R138, R139 ;  /* 0x0000008b8a8b7221 */ /* 0x000fe20000010000 */
[----:B------:R-:W-:Y:S01]  /*b800*/  STS [R170+0x10a8], R195 ;  /* 0x0010a8c3aa007388 */ /* 0x000fe20000000800 */
[----:B------:R-:W-:Y:S01]  /*b810*/  IADD3 R138, PT, PT, R197, 0x40, RZ ;  /* 0x00000040c58a7810 */ /* 0x000fe20007ffe0ff */
[----:B------:R-:W-:Y:S01]  /*b820*/  FADD.FTZ R154, R154, R151 ;  /* 0x000000979a9a7221 */ /* 0x000fe20000010000 */
[----:B------:R-:W-:Y:S01]  /*b830*/  FADD.FTZ R60, R139, R60 ;  /* 0x0000003c8b3c7221 */ /* 0x000fe20000010000 */
[----:B------:R-:W-:Y:S01]  /*b840*/  STS [R170+0x10ac], R199 ;  /* 0x0010acc7aa007388 */ /* 0x000fe20000000800 */
[----:B------:R-:W-:Y:S01]  /*b850*/  LEA.HI R138, R138, R197, RZ, 0x1b ;  /* 0x000000c58a8a7211 */ /* 0x000fe200078fd8ff */
[----:B------:R-:W-:Y:S01]  /*b860*/  FMUL.FTZ R139, R129, UR29 ;  /* 0x0000001d818b7c20 */ /* 0x000fe20008410000 */
[----:B------:R-:W-:Y:S01]  /*b870*/  FFMA.FTZ R214, R7, -R221, R214 ;  /* 0x800000dd07d67223 */ /* 0x000fe200000100d6 */
[----:B------:R-:W-:Y:S01]  /*b880*/  STS [R170+0x10a0], R191 ;  /* 0x0010a0bfaa007388 */ /* 0x000fe20000000800 */
[----:B------:R-:W-:Y:S01]  /*b890*/  FADD.FTZ R172, R154, R141 ;  /* 0x0000008d9aac7221 */ /* 0x000fe20000010000 */
[----:B------:R-:W-:Y:S01]  /*b8a0*/  FFMA.FTZ R166, R174, UR47, -R139 ;  /* 0x0000002faea67c23 */ /* 0x000fe2000801088b */
[----:B------:R-:W-:Y:S01]  /*b8b0*/  FMUL.FTZ R139, R131, UR29 ;  /* 0x0000001d838b7c20 */ /* 0x000fe20008410000 */
[----:B------:R-:W-:Y:S01]  /*b8c0*/  STS [R170+0x10a4], R187 ;  /* 0x0010a4bbaa007388 */ /* 0x000fe20000000800 */
[----:B------:R-:W-:Y:S01]  /*b8d0*/  LEA R161, R161, -R62, 0x1 ;  /* 0x8000003ea1a17211 */ /* 0x000fe200078e08ff */
[----:B------:R-:W-:Y:S01]  /*b8e0*/  FMUL.FTZ R141, R124, UR29 ;  /* 0x0000001d7c8d7c20 */ /* 0x000fe20008410000 */
[----:B------:R-:W-:Y:S01]  /*b8f0*/  FFMA.FTZ R214, R6, -R223, R214 ;  /* 0x800000df06d67223 */ /* 0x000fe200000100d6 */
[----:B------:R0:W-:Y:S01]  /*b900*/  STS [R170+0x1098], R181 ;  /* 0x001098b5aa007388 */ /* 0x0001e20000000800 */
[----:B------:R-:W-:Y:S01]  /*b910*/  FFMA.FTZ R162, R176, UR47, -R139 ;  /* 0x0000002fb0a27c23 */ /* 0x000fe2000801088b */
[----:B------:R-:W-:Y:S01]  /*b920*/  ISETP.GE.AND P2, PT, R161, 0x1, PT ;  /* 0x00000001a100780c */ /* 0x000fe20003f46270 */
[----:B------:R-:W-:Y:S01]  /*b930*/  FFMA.FTZ R164, R130, UR47, R141 ;  /* 0x0000002f82a47c23 */ /* 0x000fe2000801008d */
[----:B------:R-:W-:Y:S01]  /*b940*/  STS [R170+0x109c], R179 ;  /* 0x00109cb3aa007388 */ /* 0x000fe20000000800 */
[----:B------:R-:W-:Y:S01]  /*b950*/  FMUL.FTZ R139, R133, UR29 ;  /* 0x0000001d858b7c20 */ /* 0x000fe20008410000 */
[----:B------:R-:W-:Y:S01]  /*b960*/  FMUL.FTZ R141, R152, UR29 ;  /* 0x0000001d988d7c20 */ /* 0x000fe20008410000 */
[----:B------:R-:W-:Y:S01]  /*b970*/  FFMA.FTZ R214, R5, -R225, R214 ;  /* 0x800000e105d67223 */ /* 0x000fe200000100d6 */
[----:B------:R-:W-:Y:S01]  /*b980*/  STS [R170+0x1090], R163 ;  /* 0x001090a3aa007388 */ /* 0x000fe20000000800 */
[----:B------:R-:W-:Y:S01]  /*b990*/  FFMA.FTZ R158, R178, UR47, -R139 ;  /* 0x0000002fb29e7c23 */ /* 0x000fe2000801088b */
[----:B0-----:R-:W-:Y:S01]  /*b9a0*/  LEA R181, R138, UR22, 0x2 ;  /* 0x000000168ab57c11 */ /* 0x001fe2000f8e10ff */
[----:B------:R-:W-:Y:S01]  /*b9b0*/  FMUL.FTZ R138, R174, UR29 ;  /* 0x0000001dae8a7c20 */ /* 0x000fe20008410000 */
[----:B------:R0:W-:Y:S01]  /*b9c0*/  STS [R170+0x1094], R175 ;  /* 0x001094afaa007388 */ /* 0x0001e20000000800 */
[----:B------:R-:W-:Y:S01]  /*b9d0*/  FFMA.FTZ R160, R132, UR47, R141 ;  /* 0x0000002f84a07c23 */ /* 0x000fe2000801008d */
[----:B------:R-:W-:Y:S01]  /*b9e0*/  FMUL.FTZ R139, R135, UR29 ;  /* 0x0000001d878b7c20 */ /* 0x000fe20008410000 */
[----:B------:R-:W-:Y:S01]  /*b9f0*/  FFMA.FTZ R168, R4, -R227, R214 ;  /* 0x800000e304a87223 */ /* 0x000fe200000100d6 */
[----:B------:R-:W-:Y:S01]  /*ba00*/  STS [R170+0x1088], R173 ;  /* 0x001088adaa007388 */ /* 0x000fe20000000800 */
[----:B------:R-:W-:Y:S01]  /*ba10*/  FMUL.FTZ R141, R126, UR29 ;  /* 0x0000001d7e8d7c20 */ /* 0x000fe20008410000 */
[C---:B------:R-:W-:Y:S01]  /*ba20*/  FFMA.FTZ R62, R3.reuse, R230, R140 ;  /* 0x000000e6033e7223 */ /* 0x040fe2000001008c */
[----:B------:R-:W-:Y:S01]  /*ba30*/  FFMA.FTZ R140, R180, UR47, -R139 ;  /* 0x0000002fb48c7c23 */ /* 0x000fe2000801088b */
[----:B------:R1:W-:Y:S01]  /*ba40*/  STS [R170+0x108c], R169 ;  /* 0x00108ca9aa007388 */ /* 0x0003e20000000800 */
[----:B------:R-:W-:Y:S01]  /*ba50*/  FFMA.FTZ R63, R3, -R229, R168 ;  /* 0x800000e5033f7223 */ /* 0x000fe200000100a8 */
[----:B0-----:R-:W-:Y:S01]  /*ba60*/  FFMA.FTZ R175, R129, UR47, R138 ;  /* 0x0000002f81af7c23 */ /* 0x001fe2000801008a */
[----:B------:R-:W-:Y:S01]  /*ba70*/  FMUL.FTZ R138, R176, UR29 ;  /* 0x0000001db08a7c20 */ /* 0x000fe20008410000 */
[----:B------:R0:W-:Y:S01]  /*ba80*/  STS [R170+0x1080], R167 ;  /* 0x001080a7aa007388 */ /* 0x0001e20000000800 */
[----:B------:R-:W-:Y:S01]  /*ba90*/  FFMA.FTZ R154, R134, UR47, R141 ;  /* 0x0000002f869a7c23 */ /* 0x000fe2000801008d */
[----:B------:R-:W-:Y:S01]  /*baa0*/  FMUL.FTZ R139, R156, UR29 ;  /* 0x0000001d9c8b7c20 */ /* 0x000fe20008410000 */
[----:B------:R-:W-:Y:S01]  /*bab0*/  FMUL.FTZ R179, R128, UR29 ;  /* 0x0000001d80b37c20 */ /* 0x000fe20008410000 */
[----:B------:R3:W-:Y:S01]  /*bac0*/  STS [R170+0x1084], R165 ;  /* 0x001084a5aa007388 */ /* 0x0007e20000000800 */
[----:B------:R-:W-:Y:S01]  /*bad0*/  FMUL.FTZ R177, R148, UR29 ;  /* 0x0000001d94b17c20 */ /* 0x000fe20008410000 */
[----:B-1----:R-:W-:Y:S01]  /*bae0*/  FFMA.FTZ R169, R131, UR47, R138 ;  /* 0x0000002f83a97c23 */ /* 0x002fe2000801008a */
[----:B------:R-:W-:Y:S01]  /*baf0*/  FMUL.FTZ R138, R178, UR29 ;  /* 0x0000001db28a7c20 */ /* 0x000fe20008410000 */
[----:B------:R-:W-:Y:S01]  /*bb00*/  BAR.SYNC.DEFER_BLOCKING 0x0 ;  /* 0x0000000000007b1d */ /* 0x000fe20000010000 */
[----:B------:R-:W-:Y:S01]  /*bb10*/  FMUL.FTZ R173, R130, UR29 ;  /* 0x0000001d82ad7c20 */ /* 0x000fe20008410000 */
[----:B0-----:R-:W-:Y:S01]  /*bb20*/  FMUL.FTZ R167, R132, UR29 ;  /* 0x0000001d84a77c20 */ /* 0x001fe20008410000 */
[----:B------:R-:W-:Y:S01]  /*bb30*/  FFMA.FTZ R163, R133, UR47, R138 ;  /* 0x0000002f85a37c23 */ /* 0x000fe2000801008a */
[----:B------:R-:W-:Y:S01]  /*bb40*/  FMUL.FTZ R138, R180, UR29 ;  /* 0x0000001db48a7c20 */ /* 0x000fe20008410000 */
[----:B------:R-:W-:Y:S01]  /*bb50*/  FMUL.FTZ R141, R136, UR29 ;  /* 0x0000001d888d7c20 */ /* 0x000fe20008410000 */
[----:B---3--:R-:W-:Y:S01]  /*bb60*/  FMUL.FTZ R165, R134, UR29 ;  /* 0x0000001d86a57c20 */ /* 0x008fe20008410000 */
[----:B------:R-:W-:Y:S01]  /*bb70*/  FMUL.FTZ R151, R137, UR29 ;  /* 0x0000001d89977c20 */ /* 0x000fe20008410000 */
[----:B------:R-:W-:Y:S01]  /*bb80*/  FMUL.FTZ R168, R182, UR29 ;  /* 0x0000001db6a87c20 */ /* 0x000fe20008410000 */
[----:B------:R-:W-:Y:S01]  /*bb90*/  FFMA.FTZ R153, R135, UR47, R138 ;  /* 0x0000002f87997c23 */ /* 0x000fe2000801008a */
[----:B------:R-:W-:Y:S01]  /*bba0*/  FFMA.FTZ R138, R136, UR47, R139 ;  /* 0x0000002f888a7c23 */ /* 0x000fe2000801008b */
[C---:B------:R-:W-:Y:S01]  /*bbb0*/  IADD3 R184, PT, PT, R197.reuse, 0x80, RZ ;  /* 0x00000080c5b87810 */ /* 0x040fe20007ffe0ff */
[----:B------:R-:W-:Y:S01]  /*bbc0*/  FFMA.FTZ R179, R148, UR47, -R179 ;  /* 0x0000002f94b37c23 */ /* 0x000fe200080108b3 */
        /* <DEDUP_REMOVED lines=8> */
[----:B------:R-:W-:Y:S01]  /*bc50*/  FFMA.FTZ R139, R137, UR47, R168 ;  /* 0x0000002f898b7c23 */ /* 0x000fe200080100a8 */
[----:B------:R-:W0:Y:S01]  /*bc60*/  LDS R181, [R181+0x1180] ;  /* 0x00118000b5b57984 */ /* 0x000e220000000800 */
[----:B------:R-:W-:Y:S05]  /*bc70*/  @!P2 BRA `(.L_x_8089) ;  /* 0x000000000010a947 */ /* 0x000fea0003800000 */
[----:B------:R-:W-:-:S04]  /*bc80*/  LEA.HI R168, R197, R197, RZ, 0x1b ;  /* 0x000000c5c5a87211 */ /* 0x000fc800078fd8ff */
[----:B------:R-:W-:-:S05]  /*bc90*/  LEA R168, R168, UR22, 0x2 ;  /* 0x00000016a8a87c11 */ /* 0x000fca000f8e10ff */
[----:B------:R-:W1:Y:S04]  /*bca0*/  LDS R183, [R168+0x1080] ;  /* 0x00108000a8b77984 */ /* 0x000e680000000800 */
[----:B-1----:R1:W-:Y:S02]  /*bcb0*/  REDG.E.ADD.F32.FTZ.RN.STRONG.GPU desc[UR26][R64.64], R183 ;  /* 0x000000b7400079a6 */ /* 0x0023e4000c12f31a */
.L_x_8089:
[----:B------:R-:W-:Y:S05]  /*bcc0*/  BSYNC.RECONVERGENT B0 ;  /* 0x0000000000007941 */ /* 0x000fea0003800200 */
.L_x_8088:
[----:B------:R-:W-:Y:S04]  /*bcd0*/  BSSY.RECONVERGENT B0, `(.L_x_8090) ;  /* 0x0000003000007945 */ /* 0x000fe80003800200 */
[----:B------:R-:W-:Y:S05]  /*bce0*/  @!P3 BRA `(.L_x_8091) ;  /* 0x000000000004b947 */ /* 0x000fea0003800000 */
[----:B0-----:R3:W-:Y:S02]  /*bcf0*/  REDG.E.ADD.F32.FTZ.RN.STRONG.GPU desc[UR26][R64.64+0x100], R181 ;  /* 0x000100b5400079a6 */ /* 0x0017e4000c12f31a */
.L_x_8091:
[----:B------:R-:W-:Y:S05]  /*bd00*/  BSYNC.RECONVERGENT B0 ;  /* 0x0000000000007941 */ /* 0x000fea0003800200 */
.L_x_8090:
[-C--:B------:R-:W-:Y:S01]  /*bd10*/  LEA.HI R184, R184, R197.reuse, RZ, 0x1b ;  /* 0x000000c5b8b87211 */ /* 0x080fe200078fd8ff */
[----:B------:R-:W-:Y:S01]  /*bd20*/  BSSY.RECONVERGENT B0, `(.L_x_8092) ;  /* 0x000000f000007945 */ /* 0x000fe20003800200 */
[----:B------:R-:W-:Y:S02]  /*bd30*/  ISETP.GE.AND P6, PT, R161, 0x81, PT ;  /* 0x00000081a100780c */ /* 0x000fe40003fc6270 */
[----:B0--3--:R-:W-:Y:S02]  /*bd40*/  LEA R181, R184, UR22, 0x2 ;  /* 0x00000016b8b57c11 */ /* 0x009fe4000f8e10ff */
        /* <DEDUP_REMOVED lines=12> */
.L_x_8093:
[----:B------:R-:W-:Y:S05]  /*be10*/  BSYNC.RECONVERGENT B0 ;  /* 0x0000000000007941 */ /* 0x000fea0003800200 */
.L_x_8092:
[----:B0--3--:R0:W3:Y:S01]  /*be20*/  LDS R181, [R186+0x1380] ;  /* 0x00138000bab57984 */ /* 0x0090e20000000800 */
[----:B------:R-:W-:Y:S01]  /*be30*/  BSSY.RECONVERGENT B0, `(.L_x_8094) ;  /* 0x0000006000007945 */ /* 0x000fe20003800200 */
[----:B------:R-:W-:Y:S02]  /*be40*/  IADD3 R184, PT, PT, R197, 0x180, RZ ;  /* 0x00000180c5b87810 */ /* 0x000fe40007ffe0ff */
[----:B------:R-:W-:Y:S02]  /*be50*/  LEA.HI R170, R170, R197, RZ, 0x1b ;  /* 0x000000c5aaaa7211 */ /* 0x000fe400078fd8ff */
[----:B------:R-:W-:Y:S01]  /*be60*/  LEA R168, R168, UR22, 0x2 ;  /* 0x00000016a8a87c11 */ /* 0x000fe2000f8e10ff */
[----:B------:R-:W-:Y:S06]  /*be70*/  @!P2 BRA `(.L_x_8095) ;  /* 0x000000000004a947 */ /* 0x000fec0003800000 */
[----:B---3--:R4:W-:Y:S02]  /*be80*/  REDG.E.ADD.F32.FTZ.RN.STRONG.GPU desc[UR26][R64.64+0x300], R181 ;  /* 0x000300b5400079a6 */ /* 0x0089e4000c12f31a */
.L_x_8095:
[----:B------:R-:W-:Y:S05]  /*be90*/  BSYNC.RECONVERGENT B0 ;  /* 0x0000000000007941 */ /* 0x000fea0003800200 */
.L_x_8094:
[----:B---34-:R3:W4:Y:S01]  /*bea0*/  LDS R181, [R168+0x1480] ;  /* 0x00148000a8b57984 */ /* 0x0187220000000800 */
[----:B------:R-:W-:Y:S01]  /*beb0*/  BSSY.RECONVERGENT B0, `(.L_x_8096) ;  /* 0x0000005000007945 */ /* 0x000fe20003800200 */
[----:B------:R-:W-:Y:S02]  /*bec0*/  LEA.HI R184, R184, R197, RZ, 0x1b ;  /* 0x000000c5b8b87211 */ /* 0x000fe400078fd8ff */
[----:B------:R-:W-:Y:S01]  /*bed0*/  LEA R170, R170, UR22, 0x2 ;  /* 0x00000016aaaa7c11 */ /* 0x000fe2000f8e10ff */
[----:B------:R-:W-:Y:S06]  /*bee0*/  @!P3 BRA `(.L_x_8097) ;  /* 0x000000000004b947 */ /* 0x000fec0003800000 */
[----:B----4-:R4:W-:Y:S02]  /*bef0*/  REDG.E.ADD.F32.FTZ.RN.STRONG.GPU desc[UR26][R64.64+0x400], R181 ;  /* 0x000400b5400079a6 */ /* 0x0109e4000c12f31a */
.L_x_8097:
[----:B------:R-:W-:Y:S05]  /*bf00*/  BSYNC.RECONVERGENT B0 ;  /* 0x0000000000007941 */ /* 0x000fea0003800200 */
.L_x_8096:
[----:B----4-:R4:W0:Y:S01]  /*bf10*/  LDS R181, [R170+0x1580] ;  /* 0x00158000aab57984 */ /* 0x0108220000000800 */
[----:B------:R-:W-:Y:S01]  /*bf20*/  BSSY.RECONVERGENT B0, `(.L_x_8098) ;  /* 0x0000004000007945 */ /* 0x000fe20003800200 */
[----:B------:R-:W-:-:S03]  /*bf30*/  LEA R184, R184, UR22, 0x2 ;  /* 0x00000016b8b87c11 */ /* 0x000fc6000f8e10ff */
[----:B------:R-:W-:Y:S05]  /*bf40*/  @!P4 BRA `(.L_x_8099) ;  /* 0x000000000004c947 */ /* 0x000fea0003800000 */
[----:B0-----:R0:W-:Y:S02]  /*bf50*/  REDG.E.ADD.F32.FTZ.RN.STRONG.GPU desc[UR26][R64.64+0x500], R181 ;  /* 0x000500b5400079a6 */ /* 0x0011e4000c12f31a */
.L_x_8099:
[----:B------:R-:W-:Y:S05]  /*bf60*/  BSYNC.RECONVERGENT B0 ;  /* 0x0000000000007941 */ /* 0x000fea0003800200 */
.L_x_8098:
[----:B0-----:R0:W0:Y:S01]  /*bf70*/  LDS R181, [R184+0x1680] ;  /* 0x00168000b8b57984 */ /* 0x0010220000000800 */
[----:B------:R-:W-:Y:S01]  /*bf80*/  BSSY.RECONVERGENT B0, `(.L_x_8100) ;  /* 0x0000004000007945 */ /* 0x000fe20003800200 */
[----:B---3--:R-:W-:-:S03]  /*bf90*/  IADD3 R168, PT, PT, R197, 0x1c0, RZ ;  /* 0x000001c0c5a87810 */ /* 0x008fc60007ffe0ff */
[----:B------:R-:W-:Y:S05]  /*bfa0*/  @!P5 BRA `(.L_x_8101) ;  /* 0x000000000004d947 */ /* 0x000fea0003800000 */
[----:B0-----:R3:W-:Y:S02]  /*bfb0*/  REDG.E.ADD.F32.FTZ.RN.STRONG.GPU desc[UR26][R64.64+0x600], R181 ;  /* 0x000600b5400079a6 */ /* 0x0017e4000c12f31a */
.L_x_8101:
[----:B------:R-:W-:Y:S05]  /*bfc0*/  BSYNC.RECONVERGENT B0 ;  /* 0x0000000000007941 */ /* 0x000fea0003800200 */
.L_x_8100:
[-C--:B------:R-:W-:Y:S01]  /*bfd0*/  LEA.HI R168, R168, R197.reuse, RZ, 0x1b ;  /* 0x000000c5a8a87211 */ /* 0x080fe200078fd8ff */
[----:B------:R-:W-:Y:S01]  /*bfe0*/  BSSY.RECONVERGENT B0, `(.L_x_8102) ;  /* 0x0000010000007945 */ /* 0x000fe20003800200 */
[----:B------:R-:W-:Y:S02]  /*bff0*/  ISETP.GE.AND P6, PT, R161, 0x1c1, PT ;  /* 0x000001c1a100780c */ /* 0x000fe40003fc6270 */
[----:B------:R-:W-:Y:S02]  /*c000*/  LEA R168, R168, UR22, 0x2 ;  /* 0x00000016a8a87c11 */ /* 0x000fe4000f8e10ff */
[C---:B----4-:R-:W-:Y:S02]  /*c010*/  IADD3 R170, PT, PT, R197.reuse, 0x200, RZ ;  /* 0x00000200c5aa7810 */ /* 0x050fe40007ffe0ff */
[----:B0-----:R-:W-:Y:S01]  /*c020*/  IADD3 R184, PT, PT, R197, 0x240, RZ ;  /* 0x00000240c5b87810 */ /* 0x001fe20007ffe0ff */
[----:B---3--:R0:W3:Y:S01]  /*c030*/  LDS R181, [R168+0x1780] ;  /* 0x00178000a8b57984 */ /* 0x0080e20000000800 */
        /* <DEDUP_REMOVED lines=8> */
[----:B0-----:R-:W-:-:S12]  /*c0c0*/  @!P6 BRA `(.L_x_8103) ;  /* 0x000000000004e947 */ /* 0x001fd80003800000 */
[----:B---3--:R0:W-:Y:S02]  /*c0d0*/  REDG.E.ADD.F32.FTZ.RN.STRONG.GPU desc[UR26][R64.64+0x700], R181 ;  /* 0x000700b5400079a6 */ /* 0x0081e4000c12f31a */
.L_x_8103:
[----:B------:R-:W-:Y:S05]  /*c0e0*/  BSYNC.RECONVERGENT B0 ;  /* 0x0000000000007941 */ /* 0x000fea0003800200 */
.L_x_8102:
[----:B0--3--:R0:W3:Y:S01]  /*c0f0*/  LDS R181, [R170+0x1880] ;  /* 0x00188000aab57984 */ /* 0x0090e20000000800 */
[----:B------:R-:W-:Y:S01]  /*c100*/  BSSY.RECONVERGENT B0, `(.L_x_8104) ;  /* 0x0000006000007945 */ /* 0x000fe20003800200 */
[----:B------:R-:W-:Y:S02]  /*c110*/  IADD3 R168, PT, PT, R197, 0x2c0, RZ ;  /* 0x000002c0c5a87810 */ /* 0x000fe40007ffe0ff */
[----:B------:R-:W-:Y:S02]  /*c120*/  LEA.HI R186, R186, R197, RZ, 0x1b ;  /* 0x000000c5baba7211 */ /* 0x000fe400078fd8ff */
[----:B------:R-:W-:Y:S01]  /*c130*/  LEA R184, R184, UR22, 0x2 ;  /* 0x00000016b8b87c11 */ /* 0x000fe2000f8e10ff */
[----:B------:R-:W-:Y:S06]  /*c140*/  @!P2 BRA `(.L_x_8105) ;  /* 0x000000000004a947 */ /* 0x000fec0003800000 */
[----:B---3--:R4:W-:Y:S02]  /*c150*/  REDG.E.ADD.F32.FTZ.RN.STRONG.GPU desc[UR26][R64.64+0x800], R181 ;  /* 0x000800b5400079a6 */ /* 0x0089e4000c12f31a */
.L_x_8105:
[----:B------:R-:W-:Y:S05]  /*c160*/  BSYNC.RECONVERGENT B0 ;  /* 0x0000000000007941 */ /* 0x000fea0003800200 */
.L_x_8104:
[----:B---34-:R3:W4:Y:S01]  /*c170*/  LDS R181, [R184+0x1980] ;  /* 0x00198000b8b57984 */ /* 0x0187220000000800 */
[----:B------:R-:W-:Y:S01]  /*c180*/  BSSY.RECONVERGENT B0, `(.L_x_8106) ;  /* 0x0000005000007945 */ /* 0x000fe20003800200 */
[----:B------:R-:W-:Y:S02]  /*c190*/  LEA.HI R168, R168, R197, RZ, 0x1b ;  /* 0x000000c5a8a87211 */ /* 0x000fe400078fd8ff */
[----:B------:R-:W-:Y:S01]  /*c1a0*/  LEA R186, R186, UR22, 0x2 ;  /* 0x00000016baba7c11 */ /* 0x000fe2000f8e10ff */
[----:B------:R-:W-:Y:S06]  /*c1b0*/  @!P3 BRA `(.L_x_8107) ;  /* 0x000000000004b947 */ /* 0x000fec0003800000 */
[----:B----4-:R4:W-:Y:S02]  /*c1c0*/  REDG.E.ADD.F32.FTZ.RN.STRONG.GPU desc[UR26][R64.64+0x900], R181 ;  /* 0x000900b5400079a6 */ /* 0x0109e4000c12f31a */
.L_x_8107:
[----:B------:R-:W-:Y:S05]  /*c1d0*/  BSYNC.RECONVERGENT B0 ;  /* 0x0000000000007941 */ /* 0x000fea0003800200 */
.L_x_8106:
[----:B----4-:R4:W0:Y:S01]  /*c1e0*/  LDS R181, [R186+0x1a80] ;  /* 0x001a8000bab57984 */ /* 0x0108220000000800 */
[----:B------:R-:W-:Y:S01]  /*c1f0*/  BSSY.RECONVERGENT B0, `(.L_x_8108) ;  /* 0x0000004000007945 */ /* 0x000fe20003800200 */
[----:B-1----:R-:W-:-:S03]  /*c200*/  LEA R183, R168, UR22, 0x2 ;  /* 0x00000016a8b77c11 */ /* 0x002fc6000f8e10ff */
[----:B------:R-:W-:Y:S05]  /*c210*/  @!P4 BRA `(.L_x_8109) ;  /* 0x000000000004c947 */ /* 0x000fea0003800000 */
[----:B0-----:R1:W-:Y:S02]  /*c220*/  REDG.E.ADD.F32.FTZ.RN.STRONG.GPU desc[UR26][R64.64+0xa00], R181 ;  /* 0x000a00b5400079a6 */ /* 0x0013e4000c12f31a */
.L_x_8109:
[----:B------:R-:W-:Y:S05]  /*c230*/  BSYNC.RECONVERGENT B0 ;  /* 0x0000000000007941 */ /* 0x000fea0003800200 */
.L_x_8108:
[----:B01----:R0:W1:Y:S01]  /*c240*/  LDS R181, [R183+0x1b80] ;  /* 0x001b8000b7b57984 */ /* 0x0030620000000800 */
[----:B------:R-:W-:Y:S01]  /*c250*/  BSSY.RECONVERGENT B0, `(.L_x_8110) ;  /* 0x0000005000007945 */ /* 0x000fe20003800200 */
[C---:B------:R-:W-:Y:S02]  /*c260*/  IADD3 R168, PT, PT, R197.reuse, 0x300, RZ ;  /* 0x00000300c5a87810 */ /* 0x040fe40007ffe0ff */
[----:B------:R-:W-:Y:S01]  /*c270*/  IADD3 R170, PT, PT, R197, 0x340, RZ ;  /* 0x00000340c5aa7810 */ /* 0x000fe20007ffe0ff */
[----:B------:R-:W-:Y:S06]  /*c280*/  @!P5 BRA `(.L_x_8111) ;  /* 0x000000000004d947 */ /* 0x000fec0003800000 */
[----:B-1----:R1:W-:Y:S02]  /*c290*/  REDG.E.ADD.F32.FTZ.RN.STRONG.GPU desc[UR26][R64.64+0xb00], R181 ;  /* 0x000b00b5400079a6 */ /* 0x0023e4000c12f31a */
.L_x_8111:
[----:B------:R-:W-:Y:S05]  /*c2a0*/  BSYNC.RECONVERGENT B0 ;  /* 0x0000000000007941 */ /* 0x000fea0003800200 */
.L_x_8110:
[-C--:B------:R-:W-:Y:S01]  /*c2b0*/  LEA.HI R168, R168, R197.reuse, RZ, 0x1b ;  /* 0x000000c5a8a87211 */ /* 0x080fe200078fd8ff */
[----:B------:R-:W-:Y:S01]  /*c2c0*/  BSSY.RECONVERGENT B0, `(.L_x_8112) ;  /* 0x000000f000007945 */ /* 0x000fe20003800200 */
[----:B------:R-:W-:Y:S02]  /*c2d0*/  ISETP.GE.AND P6, PT, R161, 0x301, PT ;  /* 0x00000301a100780c */ /* 0x000fe40003fc6270 */
[----:B------:R-:W-:Y:S02]  /*c2e0*/  LEA R168, R168, UR22, 0x2 ;  /* 0x00000016a8a87c11 */ /* 0x000fe4000f8e10ff */
[C---:B---3--:R-:W-:Y:S02]  /*c2f0*/  IADD3 R184, PT, PT, R197.reuse, 0x380, RZ ;  /* 0x00000380c5b87810 */ /* 0x048fe40007ffe0ff */
[----:B------:R-:W-:Y:S01]  /*c300*/  LEA.HI R170, R170, R197, RZ, 0x1b ;  /* 0x000000c5aaaa7211 */ /* 0x000fe200078fd8ff */
[----:B-1----:R1:W3:Y:S01]  /*c310*/  LDS R181, [R168+0x1c80] ;  /* 0x001c8000a8b57984 */ /* 0x0022e20000000800 */
        /* <DEDUP_REMOVED lines=8> */
[----:B---3--:R4:W-:Y:S02]  /*c3a0*/  REDG.E.ADD.F32.FTZ.RN.STRONG.GPU desc[UR26][R64.64+0xc00], R181 ;  /* 0x000c00b5400079a6 */ /* 0x0089e4000c12f31a */
.L_x_8113:
[----:B------:R-:W-:Y:S05]  /*c3b0*/  BSYNC.RECONVERGENT B0 ;  /* 0x0000000000007941 */ /* 0x000fea0003800200 */
.L_x_8112:
[----:B---34-:R3:W4:Y:S01]  /*c3c0*/  LDS R181, [R170+0x1d80] ;  /* 0x001d8000aab57984 */ /* 0x0187220000000800 */
[----:B------:R-:W-:Y:S01]  /*c3d0*/  BSSY.RECONVERGENT B0, `(.L_x_8114) ;  /* 0x0000006000007945 */ /* 0x000fe20003800200 */
[----:B-1----:R-:W-:Y:S02]  /*c3e0*/  LOP3.LUT R168, R197, 0x400, RZ, 0xfc, !PT ;  /* 0x00000400c5a87812 */ /* 0x002fe400078efcff */
[----:B------:R-:W-:Y:S02]  /*c3f0*/  LEA.HI R186, R186, R197, RZ, 0x1b ;  /* 0x000000c5baba7211 */ /* 0x000fe400078fd8ff */
[----:B------:R-:W-:Y:S01]  /*c400*/  LEA R184, R184, UR22, 0x2 ;  /* 0x00000016b8b87c11 */ /* 0x000fe2000f8e10ff */
[----:B------:R-:W-:Y:S06]  /*c410*/  @!P2 BRA `(.L_x_8115) ;  /* 0x000000000004a947 */ /* 0x000fec0003800000 */
[----:B----4-:R1:W-:Y:S02]  /*c420*/  REDG.E.ADD.F32.FTZ.RN.STRONG.GPU desc[UR26][R64.64+0xd00], R181 ;  /* 0x000d00b5400079a6 */ /* 0x0103e4000c12f31a */
.L_x_8115:
[----:B------:R-:W-:Y:S05]  /*c430*/  BSYNC.RECONVERGENT B0 ;  /* 0x0000000000007941 */ /* 0x000fea0003800200 */
.L_x_8114:
[----:B-1--4-:R1:W4:Y:S01]  /*c440*/  LDS R181, [R184+0x1e80] ;  /* 0x001e8000b8b57984 */ /* 0x0123220000000800 */
[----:B------:R-:W-:Y:S01]  /*c450*/  BSSY.RECONVERGENT B0, `(.L_x_8116) ;  /* 0x0000005000007945 */ /* 0x000fe20003800200 */
[----:B------:R-:W-:Y:S02]  /*c460*/  LEA.HI R168, R168, R197, RZ, 0x1b ;  /* 0x000000c5a8a87211 */ /* 0x000fe400078fd8ff */
[----:B------:R-:W-:Y:S01]  /*c470*/  LEA R186, R186, UR22, 0x2 ;  /* 0x00000016baba7c11 */ /* 0x000fe2000f8e10ff */
[----:B------:R-:W-:Y:S06]  /*c480*/  @!P3 BRA `(.L_x_8117) ;  /* 0x000000000004b947 */ /* 0x000fec0003800000 */
[----:B----4-:R4:W-:Y:S02]  /*c490*/  REDG.E.ADD.F32.FTZ.RN.STRONG.GPU desc[UR26][R64.64+0xe00], R181 ;  /* 0x000e00b5400079a6 */ /* 0x0109e4000c12f31a */
.L_x_8117:
[----:B------:R-:W-:Y:S05]  /*c4a0*/  BSYNC.RECONVERGENT B0 ;  /* 0x0000000000007941 */ /* 0x000fea0003800200 */
.L_x_8116:
[----:B----4-:R4:W1:Y:S01]  /*c4b0*/  LDS R181, [R186+0x1f80] ;  /* 0x001f8000bab57984 */ /* 0x0108620000000800 */
[----:B------:R-:W-:Y:S01]  /*c4c0*/  BSSY.RECONVERGENT B0, `(.L_x_8118) ;  /* 0x0000004000007945 */ /* 0x000fe20003800200 */
[----:B0-----:R-:W-:-:S03]  /*c4d0*/  LEA R183, R168, UR22, 0x2 ;  /* 0x00000016a8b77c11 */ /* 0x001fc6000f8e10ff */
[----:B------:R-:W-:Y:S05]  /*c4e0*/  @!P4 BRA `(.L_x_8119) ;  /* 0x000000000004c947 */ /* 0x000fea0003800000 */
[----:B-1----:R0:W-:Y:S02]  /*c4f0*/  REDG.E.ADD.F32.FTZ.RN.STRONG.GPU desc[UR26][R64.64+0xf00], R181 ;  /* 0x000f00b5400079a6 */ /* 0x0021e4000c12f31a */
.L_x_8119:
[----:B------:R-:W-:Y:S05]  /*c500*/  BSYNC.RECONVERGENT B0 ;  /* 0x0000000000007941 */ /* 0x000fea0003800200 */
.L_x_8118:
[----:B01----:R0:W1:Y:S01]  /*c510*/  LDS R181, [R183+0x2080] ;  /* 0x00208000b7b57984 */ /* 0x0030620000000800 */
[----:B------:R-:W-:Y:S01]  /*c520*/  BSSY.RECONVERGENT B0, `(.L_x_8120) ;  /* 0x0000005000007945 */ /* 0x000fe20003800200 */
[C---:B------:R-:W-:Y:S02]  /*c530*/  IADD3 R168, PT, PT, R197.reuse, 0x440, RZ ;  /* 0x00000440c5a87810 */ /* 0x040fe40007ffe0ff */
[----:B---3--:R-:W-:Y:S01]  /*c540*/  IADD3 R170, PT, PT, R197, 0x480, RZ ;  /* 0x00000480c5aa7810 */ /* 0x008fe20007ffe0ff */
[----:B------:R-:W-:Y:S06]  /*c550*/  @!P5 BRA `(.L_x_8121) ;  /* 0x000000000004d947 */ /* 0x000fec0003800000 */
[----:B-1----:R3:W-:Y:S02]  /*c560*/  REDG.E.ADD.F32.FTZ.RN.STRONG.GPU desc[UR26][R64.64+0x1000], R181 ;  /* 0x001000b5400079a6 */ /* 0x0027e4000c12f31a */
.L_x_8121:
[----:B------:R-:W-:Y:S05]  /*c570*/  BSYNC.RECONVERGENT B0 ;  /* 0x0000000000007941 */ /* 0x000fea0003800200 */
.L_x_8120:
[-C--:B------:R-:W-:Y:S01]  /*c580*/  LEA.HI R168, R168, R197.reuse, RZ, 0x1b ;  /* 0x000000c5a8a87211 */ /* 0x080fe200078fd8ff */
[----:B------:R-:W-:Y:S01]  /*c590*/  BSSY.RECONVERGENT B0, `(.L_x_8122) ;  /* 0x000000f000007945 */ /* 0x000fe20003800200 */
[----:B------:R-:W-:Y:S02]  /*c5a0*/  ISETP.GE.AND P6, PT, R161, 0x441, PT ;  /* 0x00000441a100780c */ /* 0x000fe40003fc6270 */
[----:B------:R-:W-:Y:S02]  /*c5b0*/  LEA R168, R168, UR22, 0x2 ;  /* 0x00000016a8a87c11 */ /* 0x000fe4000f8e10ff */
[C---:B------:R-:W-:Y:S02]  /*c5c0*/  IADD3 R184, PT, PT, R197.reuse, 0x4c0, RZ ;  /* 0x000004c0c5b87810 */ /* 0x040fe40007ffe0ff */
[----:B------:R-:W-:Y:S01]  /*c5d0*/  LEA.HI R170, R170, R197, RZ, 0x1b ;  /* 0x000000c5aaaa7211 */ /* 0x000fe200078fd8ff */
[----:B-1-3--:R1:W3:Y:S01]  /*c5e0*/  LDS R181, [R168+0x2180] ;  /* 0x00218000a8b57984 */ /* 0x00a2e20000000800 */
        /* <DEDUP_REMOVED lines=9> */
.L_x_8123:
[----:B------:R-:W-:Y:S05]  /*c680*/  BSYNC.RECONVERGENT B0 ;  /* 0x0000000000007941 */ /* 0x000fea0003800200 */
.L_x_8122:
[----:B---34-:R3:W4:Y:S01]  /*c690*/  LDS R181, [R170+0x2280] ;  /* 0x00228000aab57984 */ /* 0x0187220000000800 */
[----:B------:R-:W-:Y:S01]  /*c6a0*/  BSSY.RECONVERGENT B0, `(.L_x_8124) ;  /* 0x0000006000007945 */ /* 0x000fe20003800200 */
[----:B-1----:R-:W-:Y:S02]  /*c6b0*/  IADD3 R168, PT, PT, R197, 0x540, RZ ;  /* 0x00000540c5a87810 */ /* 0x002fe40007ffe0ff */
[----:B------:R-:W-:Y:S02]  /*c6c0*/  LEA.HI R186, R186, R197, RZ, 0x1b ;  /* 0x000000c5baba7211 */ /* 0x000fe400078fd8ff */
[----:B------:R-:W-:Y:S01]  /*c6d0*/  LEA R184, R184, UR22, 0x2 ;  /* 0x00000016b8b87c11 */ /* 0x000fe2000f8e10ff */
[----:B------:R-:W-:Y:S06]  /*c6e0*/  @!P2 BRA `(.L_x_8125) ;  /* 0x000000000004a947 */ /* 0x000fec0003800000 */
[----:B----4-:R1:W-:Y:S02]  /*c6f0*/  REDG.E.ADD.F32.FTZ.RN.STRONG.GPU desc[UR26][R64.64+0x1200], R181 ;  /* 0x001200b5400079a6 */ /* 0x0103e4000c12f31a */
.L_x_8125:
[----:B------:R-:W-:Y:S05]  /*c700*/  BSYNC.RECONVERGENT B0 ;  /* 0x0000000000007941 */ /* 0x000fea0003800200 */
.L_x_8124:
[----:B-1--4-:R1:W4:Y:S01]  /*c710*/  LDS R181, [R184+0x2380] ;  /* 0x00238000b8b57984 */ /* 0x0123220000000800 */
[----:B------:R-:W-:Y:S01]  /*c720*/  BSSY.RECONVERGENT B0, `(.L_x_8126) ;  /* 0x0000005000007945 */ /* 0x000fe20003800200 */
[----:B------:R-:W-:Y:S02]  /*c730*/  LEA.HI R168, R168, R197, RZ, 0x1b ;  /* 0x000000c5a8a87211 */ /* 0x000fe400078fd8ff */
[----:B------:R-:W-:Y:S01]  /*c740*/  LEA R186, R186, UR22, 0x2 ;  /* 0x00000016baba7c11 */ /* 0x000fe2000f8e10ff */
[----:B------:R-:W-:Y:S06]  /*c750*/  @!P3 BRA `(.L_x_8127) ;  /* 0x000000000004b947 */ /* 0x000fec0003800000 */
[----:B----4-:R4:W-:Y:S02]  /*c760*/  REDG.E.ADD.F32.FTZ.RN.STRONG.GPU desc[UR26][R64.64+0x1300], R181 ;  /* 0x001300b5400079a6 */ /* 0x0109e4000c12f31a */
.L_x_8127:
[----:B------:R-:W-:Y:S05]  /*c770*/  BSYNC.RECONVERGENT B0 ;  /* 0x0000000000007941 */ /* 0x000fea0003800200 */
.L_x_8126:
[----:B----4-:R4:W1:Y:S01]  /*c780*/  LDS R181, [R186+0x2480] ;  /* 0x00248000bab57984 */ /* 0x0108620000000800 */
[----:B------:R-:W-:Y:S01]  /*c790*/  BSSY.RECONVERGENT B0, `(.L_x_8128) ;  /* 0x0000004000007945 */ /* 0x000fe20003800200 */
[----:B0-----:R-:W-:-:S03]  /*c7a0*/  LEA R183, R168, UR22, 0x2 ;  /* 0x00000016a8b77c11 */ /* 0x001fc6000f8e10ff */
[----:B------:R-:W-:Y:S05]  /*c7b0*/  @!P4 BRA `(.L_x_8129) ;  /* 0x000000000004c947 */ /* 0x000fea0003800000 */
[----:B-1----:R0:W-:Y:S02]  /*c7c0*/  REDG.E.ADD.F32.FTZ.RN.STRONG.GPU desc[UR26][R64.64+0x1400], R181 ;  /* 0x001400b5400079a6 */ /* 0x0021e4000c12f31a */
.L_x_8129:
[----:B------:R-:W-:Y:S05]  /*c7d0*/  BSYNC.RECONVERGENT B0 ;  /* 0x0000000000007941 */ /* 0x000fea0003800200 */
.L_x_8128:
[----:B01----:R0:W1:Y:S01]  /*c7e0*/  LDS R181, [R183+0x2580] ;  /* 0x00258000b7b57984 */ /* 0x0030620000000800 */
[----:B------:R-:W-:Y:S01]  /*c7f0*/  BSSY.RECONVERGENT B0, `(.L_x_8130) ;  /* 0x0000005000007945 */ /* 0x000fe20003800200 */
[C---:B------:R-:W-:Y:S02]  /*c800*/  IADD3 R168, PT, PT, R197.reuse, 0x580, RZ ;  /* 0x00000580c5a87810 */ /* 0x040fe40007ffe0ff */
[----:B---3--:R-:W-:Y:S01]  /*c810*/  IADD3 R170, PT, PT, R197, 0x5c0, RZ ;  /* 0x000005c0c5aa7810 */ /* 0x008fe20007ffe0ff */
[----:B------:R-:W-:Y:S06]  /*c820*/  @!P5 BRA `(.L_x_8131) ;  /* 0x000000000004d947 */ /* 0x000fec0003800000 */
[----:B-1----:R3:W-:Y:S02]  /*c830*/  REDG.E.ADD.F32.FTZ.RN.STRONG.GPU desc[UR26][R64.64+0x1500], R181 ;  /* 0x001500b5400079a6 */ /* 0x0027e4000c12f31a */
.L_x_8131:
[----:B------:R-:W-:Y:S05]  /*c840*/  BSYNC.RECONVERGENT B0 ;  /* 0x0000000000007941 */ /* 0x000fea0003800200 */
.L_x_8130:
        /* <DEDUP_REMOVED lines=16> */
.L_x_8133:
[----:B------:R-:W-:Y:S05]  /*c950*/  BSYNC.RECONVERGENT B0 ;  /* 0x0000000000007941 */ /* 0x000fea0003800200 */
.L_x_8132:
[----:B---34-:R3:W4:Y:S01]  /*c960*/  LDS R181, [R170+0x2780] ;  /* 0x00278000aab57984 */ /* 0x0187220000000800 */
[----:B------:R-:W-:Y:S01]  /*c970*/  BSSY.RECONVERGENT B0, `(.L_x_8134) ;  /* 0x0000006000007945 */ /* 0x000fe20003800200 */
[----:B-1----:R-:W-:Y:S02]  /*c980*/  IADD3 R168, PT, PT, R197, 0x680, RZ ;  /* 0x00000680c5a87810 */ /* 0x002fe40007ffe0ff */
[----:B------:R-:W-:Y:S02]  /*c990*/  LEA.HI R186, R186, R197, RZ, 0x1b ;  /* 0x000000c5baba7211 */ /* 0x000fe400078fd8ff */
[----:B------:R-:W-:Y:S01]  /*c9a0*/  LEA R184, R184, UR22, 0x2 ;  /* 0x00000016b8b87c11 */ /* 0x000fe2000f8e10ff */
[----:B------:R-:W-:Y:S06]  /*c9b0*/  @!P2 BRA `(.L_x_8135) ;  /* 0x000000000004a947 */ /* 0x000fec0003800000 */
[----:B----4-:R1:W-:Y:S02]  /*c9c0*/  REDG.E.ADD.F32.FTZ.RN.STRONG.GPU desc[UR26][R64.64+0x1700], R181 ;  /* 0x001700b5400079a6 */ /* 0x0103e4000c12f31a */
.L_x_8135:
[----:B------:R-:W-:Y:S05]  /*c9d0*/  BSYNC.RECONVERGENT B0 ;  /* 0x0000000000007941 */ /* 0x000fea0003800200 */
.L_x_8134:
[----:B-1--4-:R1:W4:Y:S01]  /*c9e0*/  LDS R181, [R184+0x2880] ;  /* 0x00288000b8b57984 */ /* 0x0123220000000800 */
[----:B------:R-:W-:Y:S01]  /*c9f0*/  BSSY.RECONVERGENT B0, `(.L_x_8136) ;  /* 0x0000005000007945 */ /* 0x000fe20003800200 */
[----:B------:R-:W-:Y:S02]  /*ca00*/  LEA.HI R168, R168, R197, RZ, 0x1b ;  /* 0x000000c5a8a87211 */ /* 0x000fe400078fd8ff */
[----:B------:R-:W-:Y:S01]  /*ca10*/  LEA R186, R186, UR22, 0x2 ;  /* 0x00000016baba7c11 */ /* 0x000fe2000f8e10ff */
[----:B------:R-:W-:Y:S06]  /*ca20*/  @!P3 BRA `(.L_x_8137) ;  /* 0x000000000004b947 */ /* 0x000fec0003800000 */
[----:B----4-:R4:W-:Y:S02]  /*ca30*/  REDG.E.ADD.F32.FTZ.RN.STRONG.GPU desc[UR26][R64.64+0x1800], R181 ;  /* 0x001800b5400079a6 */ /* 0x0109e4000c12f31a */
.L_x_8137:
[----:B------:R-:W-:Y:S05]  /*ca40*/  BSYNC.RECONVERGENT B0 ;  /* 0x0000000000007941 */ /* 0x000fea0003800200 */
.L_x_8136:
[----:B----4-:R4:W1:Y:S01]  /*ca50*/  LDS R181, [R186+0x2980] ;  /* 0x00298000bab57984 */ /* 0x0108620000000800 */
[----:B------:R-:W-:Y:S01]  /*ca60*/  BSSY.RECONVERGENT B0, `(.L_x_8138) ;  /* 0x0000004000007945 */ /* 0x000fe20003800200 */
[----:B0-----:R-:W-:-:S03]  /*ca70*/  LEA R183, R168, UR22, 0x2 ;  /* 0x00000016a8b77c11 */ /* 0x001fc6000f8e10ff */
[----:B------:R-:W-:Y:S05]  /*ca80*/  @!P4 BRA `(.L_x_8139) ;  /* 0x000000000004c947 */ /* 0x000fea0003800000 */
[----:B-1----:R0:W-:Y:S02]  /*ca90*/  REDG.E.ADD.F32.FTZ.RN.STRONG.GPU desc[UR26][R64.64+0x1900], R181 ;  /* 0x001900b5400079a6 */ /* 0x0021e4000c12f31a */
.L_x_8139:
[----:B------:R-:W-:Y:S05]  /*caa0*/  BSYNC.RECONVERGENT B0 ;  /* 0x0000000000007941 */ /* 0x000fea0003800200 */
.L_x_8138:
[----:B01----:R0:W1:Y:S01]  /*cab0*/  LDS R181, [R183+0x2a80] ;  /* 0x002a8000b7b57984 */ /* 0x0030620000000800 */
[----:B------:R-:W-:Y:S01]  /*cac0*/  BSSY.RECONVERGENT B0, `(.L_x_8140) ;  /* 0x0000005000007945 */ /* 0x000fe20003800200 */
[C---:B------:R-:W-:Y:S02]  /*cad0*/  IADD3 R168, PT, PT, R197.reuse, 0x6c0, RZ ;  /* 0x000006c0c5a87810 */ /* 0x040fe40007ffe0ff */
[----:B---3--:R-:W-:Y:S01]  /*cae0*/  IADD3 R170, PT, PT, R197, 0x700, RZ ;  /* 0x00000700c5aa7810 */ /* 0x008fe20007ffe0ff */
[----:B------:R-:W-:Y:S06]  /*caf0*/  @!P5 BRA `(.L_x_8141) ;  /* 0x000000000004d947 */ /* 0x000fec0003800000 */
[----:B-1----:R3:W-:Y:S02]  /*cb00*/  REDG.E.ADD.F32.FTZ.RN.STRONG.GPU desc[UR26][R64.64+0x1a00], R181 ;  /* 0x001a00b5400079a6 */ /* 0x0027e4000c12f31a */
.L_x_8141:
[----:B------:R-:W-:Y:S05]  /*cb10*/  BSYNC.RECONVERGENT B0 ;  /* 0x0000000000007941 */ /* 0x000fea0003800200 */
.L_x_8140:
        /* <DEDUP_REMOVED lines=16> */
.L_x_8143:
[----:B------:R-:W-:Y:S05]  /*cc20*/  BSYNC.RECONVERGENT B0 ;  /* 0x0000000000007941 */ /* 0x000fea0003800200 */
.L_x_8142:
[----:B------:R0:W0:Y:S01]  /*cc30*/  LDS R161, [R170+0x2c80] ;  /* 0x002c8000aaa17984 */ /* 0x0000220000000800 */
[----:B------:R-:W-:Y:S01]  /*cc40*/  BSSY.RECONVERGENT B0, `(.L_x_8144) ;  /* 0x0000006000007945 */ /* 0x000fe20003800200 */
[----:B-1----:R-:W-:Y:S02]  /*cc50*/  IADD3 R168, PT, PT, R197, 0x7c0, RZ ;  /* 0x000007c0c5a87810 */ /* 0x002fe40007ffe0ff */
[----:B------:R-:W-:Y:S02]  /*cc60*/  LEA.HI R186, R186, R197, RZ, 0x1b ;  /* 0x000000c5baba7211 */ /* 0x000fe400078fd8ff */
[----:B------:R-:W-:Y:S01]  /*cc70*/  LEA R184, R184, UR22, 0x2 ;  /* 0x00000016b8b87c11 */ /* 0x000fe2000f8e10ff */
[----:B------:R-:W-:Y:S06]  /*cc80*/  @!P2 BRA `(.L_x_8145) ;  /* 0x000000000004a947 */ /* 0x000fec0003800000 */
[----:B0-----:R1:W-:Y:S02]  /*cc90*/  REDG.E.ADD.F32.FTZ.RN.STRONG.GPU desc[UR26][R64.64+0x1c00], R161 ;  /* 0x001c00a1400079a6 */ /* 0x0013e4000c12f31a */
.L_x_8145:
[----:B------:R-:W-:Y:S05]  /*cca0*/  BSYNC.RECONVERGENT B0 ;  /* 0x0000000000007941 */ /* 0x000fea0003800200 */
.L_x_8144:
[----:B01----:R0:W1:Y:S01]  /*ccb0*/  LDS R161, [R184+0x2d80] ;  /* 0x002d8000b8a17984 */ /* 0x0030620000000800 */
[----:B------:R-:W-:Y:S01]  /*ccc0*/  BSSY.RECONVERGENT B0, `(.L_x_8146) ;  /* 0x0000005000007945 */ /* 0x000fe20003800200 */
[----:B------:R-:W-:Y:S02]  /*ccd0*/  LEA.HI R168, R168, R197, RZ, 0x1b ;  /* 0x000000c5a8a87211 */ /* 0x000fe400078fd8ff */
[----:B------:R-:W-:Y:S01]  /*cce0*/  LEA R186, R186, UR22, 0x2 ;  /* 0x00000016baba7c11 */ /* 0x000fe2000f8e10ff */
[----:B------:R-:W-:Y:S06]  /*ccf0*/  @!P3 BRA `(.L_x_8147) ;  /* 0x000000000004b947 */ /* 0x000fec0003800000 */
[----:B-1----:R1:W-:Y:S02]  /*cd00*/  REDG.E.ADD.F32.FTZ.RN.STRONG.GPU desc[UR26][R64.64+0x1d00], R161 ;  /* 0x001d00a1400079a6 */ /* 0x0023e4000c12f31a */
.L_x_8147:
[----:B------:R-:W-:Y:S05]  /*cd10*/  BSYNC.RECONVERGENT B0 ;  /* 0x0000000000007941 */ /* 0x000fea0003800200 */
.L_x_8146:
[----:B-1----:R1:W0:Y:S01]  /*cd20*/  LDS R161, [R186+0x2e80] ;  /* 0x002e8000baa17984 */ /* 0x0022220000000800 */
[----:B------:R-:W-:Y:S01]  /*cd30*/  BSSY.RECONVERGENT B0, `(.L_x_8148) ;  /* 0x0000004000007945 */ /* 0x000fe20003800200 */
[----:B------:R-:W-:-:S03]  /*cd40*/  LEA R168, R168, UR22, 0x2 ;  /* 0x00000016a8a87c11 */ /* 0x000fc6000f8e10ff */
[----:B------:R-:W-:Y:S05]  /*cd50*/  @!P4 BRA `(.L_x_8149) ;  /* 0x000000000004c947 */ /* 0x000fea0003800000 */
[----:B0-----:R0:W-:Y:S02]  /*cd60*/  REDG.E.ADD.F32.FTZ.RN.STRONG.GPU desc[UR26][R64.64+0x1e00], R161 ;  /* 0x001e00a1400079a6 */ /* 0x0011e4000c12f31a */
.L_x_8149:
[----:B------:R-:W-:Y:S05]  /*cd70*/  BSYNC.RECONVERGENT B0 ;  /* 0x0000000000007941 */ /* 0x000fea0003800200 */
.L_x_8148:
[----:B0-----:R0:W0:Y:S01]  /*cd80*/  LDS R161, [R168+0x2f80] ;  /* 0x002f8000a8a17984 */ /* 0x0010220000000800 */
[----:B------:R-:W-:Y:S01]  /*cd90*/  BSSY.RECONVERGENT B0, `(.L_x_8150) ;  /* 0x0000004000007945 */ /* 0x000fe20003800200 */
[----:B------:R-:W-:-:S03]  /*cda0*/  FADD.FTZ R61, R172, R61 ;  /* 0x0000003dac3d7221 */ /* 0x000fc60000010000 */
[----:B------:R-:W-:Y:S05]  /*cdb0*/  @!P5 BRA `(.L_x_8151) ;  /* 0x000000000004d947 */ /* 0x000fea0003800000 */
[----:B0-----:R0:W-:Y:S02]  /*cdc0*/  REDG.E.ADD.F32.FTZ.RN.STRONG.GPU desc[UR26][R64.64+0x1f00], R161 ;  /* 0x001f00a1400079a6 */ /* 0x0011e4000c12f31a */
.L_x_8151:
[----:B------:R-:W-:Y:S05]  /*cdd0*/  BSYNC.RECONVERGENT B0 ;  /* 0x0000000000007941 */ /* 0x000fea0003800200 */
.L_x_8150:
[----:B0---4-:R-:W0:Y:S01]  /*cde0*/  SHFL.DOWN PT, R65, R60, 0x1, 0x1f ;  /* 0x08201f003c417f89 */ /* 0x011e2200000e0000 */
        /* <DEDUP_REMOVED lines=9> */
[----:B------:R-:W-:Y:S01]  /*ce80*/  FADD.FTZ R93, R142, R93 ;  /* 0x0000005d8e5d7221 */ /* 0x000fe20000010000 */
[----:B------:R-:W-:Y:S01]  /*ce90*/  FADD.FTZ R92, R121, R92 ;  /* 0x0000005c795c7221 */ /* 0x000fe20000010000 */
[----:B------:R-:W1:Y:S01]  /*cea0*/  SHFL.DOWN PT, R168, R63, 0x1, 0x1f ;  /* 0x08201f003fa87f89 */ /* 0x000e6200000e0000 */
        /* <DEDUP_REMOVED lines=14> */
[----:B------:R-:W-:Y:S01]  /*cf90*/  FMUL.FTZ R107, R107, R152 ;  /* 0x000000986b6b7220 */ /* 0x000fe20000410000 */
[----:B----4-:R-:W-:Y:S01]  /*cfa0*/  @!P2 FADD.FTZ R61, R61, R64 ;  /* 0x000000403d3da221 */ /* 0x010fe20000010000 */
[----:B------:R-:W0:Y:S01]  /*cfb0*/  SHFL.DOWN PT, R121, R60, 0x2, 0x1f ;  /* 0x08401f003c797f89 */ /* 0x000e2200000e0000 */
[----:B------:R-:W-:Y:S01]  /*cfc0*/  FFMA.FTZ R64, R44, R193, R155 ;  /* 0x000000c12c407223 */ /* 0x000fe2000001009b */
[----:B------:R-:W-:Y:S01]  /*cfd0*/  FADD.FTZ R88, R65, R88 ;  /* 0x0000005841587221 */ /* 0x000fe20000010000 */
[----:B-----5:R-:W-:Y:S01]  /*cfe0*/  @!P2 FADD.FTZ R62, R62, R161 ;  /* 0x000000a13e3ea221 */ /* 0x020fe20000010000 */
[----:B------:R-:W4:Y:S01]  /*cff0*/  SHFL.DOWN PT, R142, R61, 0x2, 0x1f ;  /* 0x08401f003d8e7f89 */ /* 0x000f2200000e0000 */
[----:B------:R-:W-:Y:S01]  /*d000*/  FADD.FTZ R89, R64, R89 ;  /* 0x0000005940597221 */ /* 0x000fe20000010000 */
[----:B------:R-:W-:Y:S01]  /*d010*/  FFMA.FTZ R64, R46, R99, R177 ;  /* 0x000000632e407223 */ /* 0x000fe200000100b1 */
[----:B-1----:R-:W-:Y:S01]  /*d020*/  @!P2 FADD.FTZ R63, R63, R168 ;  /* 0x000000a83f3fa221 */ /* 0x002fe20000010000 */
[----:B------:R-:W1:Y:S01]  /*d030*/  SHFL.DOWN PT, R127, R62, 0x2, 0x1f ;  /* 0x08401f003e7f7f89 */ /* 0x000e6200000e0000 */
[----:B------:R-:W-:Y:S01]  /*d040*/  ISETP.GT.AND P2, PT, R96, 0x1d, PT ;  /* 0x0000001d6000780c */ /* 0x000fe20003f44270 */
[----:B------:R-:W-:Y:S01]  /*d050*/  FMUL.FTZ R70, R70, R167 ;  /* 0x000000a746467220 */ /* 0x000fe20000410000 */
[----:B------:R-:W-:Y:S01]  /*d060*/  FMUL.FTZ R109, R109, R178 ;  /* 0x000000b26d6d7220 */ /* 0x000fe20000410000 */
[----:B------:R-:W5:Y:S01]  /*d070*/  SHFL.DOWN PT, R146, R63, 0x2, 0x1f ;  /* 0x08401f003f927f89 */ /* 0x000f6200000e0000 */
[----:B------:R-:W-:Y:S01]  /*d080*/  FMUL.FTZ R69, R69, R158 ;  /* 0x0000009e45457220 */ /* 0x000fe20000410000 */
[----:B------:R-:W-:Y:S01]  /*d090*/  ISETP.GT.AND P3, PT, R96, 0xf, PT ;  /* 0x0000000f6000780c */ /* 0x000fe20003f64270 */
        /* <DEDUP_REMOVED lines=11> */
[----:B------:R-:W-:Y:S01]  /*d150*/  FFMA.FTZ R70, R51, R107, R70 ;  /* 0x0000006b33467223 */ /* 0x000fe20000010046 */
[----:B------:R-:W-:Y:S01]  /*d160*/  FMUL.FTZ R67, R67, R140 ;  /* 0x0000008c43437220 */ /* 0x000fe20000410000 */
[----:B----4-:R-:W-:Y:S01]  /*d170*/  @!P2 FADD.FTZ R61, R61, R142 ;  /* 0x0000008e3d3da221 */ /* 0x010fe20000010000 */
[----:B------:R-:W0:Y:S01]  /*d180*/  SHFL.DOWN PT, R65, R60, 0x4, 0x1f ;  /* 0x08801f003c417f89 */ /* 0x000e2200000e0000 */
[----:B------:R-:W-:Y:S01]  /*d190*/  FFMA.FTZ R226, R226, R147, R149 ;  /* 0x00000093e2e27223 */ /* 0x000fe20000010095 */
[----:B------:R-:W-:Y:S01]  /*d1a0*/  FFMA.FTZ R125, R224, R143, R125 ;  /* 0x0000008fe07d7223 */ /* 0x000fe2000001007d */
[----:B-1----:R-:W-:Y:S01]  /*d1b0*/  @!P2 FADD.FTZ R62, R62, R127 ;  /* 0x0000007f3e3ea221 */ /* 0x002fe20000010000 */
[----:B------:R-:W1:Y:S01]  /*d1c0*/  SHFL.DOWN PT, R100, R61, 0x4, 0x1f ;  /* 0x08801f003d647f89 */ /* 0x000e6200000e0000 */
        /* <DEDUP_REMOVED lines=10> */
[----:B------:R-:W-:Y:S01]  /*d270*/  FADD.FTZ R87, R64, R87 ;  /* 0x0000005740577221 */ /* 0x000fe20000010000 */
[----:B------:R-:W-:Y:S01]  /*d280*/  FFMA.FTZ R226, R41, R189, R226 ;  /* 0x000000bd29e27223 */ /* 0x000fe200000100e2 */
[----:B------:R-:W-:Y:S01]  /*d290*/  FFMA.FTZ R125, R42, R150, R125 ;  /* 0x000000962a7d7223 */ /* 0x000fe2000001007d */
[----:B------:R-:W-:Y:S01]  /*d2a0*/  FFMA.FTZ R114, R49, R103, R114 ;  /* 0x0000006731727223 */ /* 0x000fe20000010072 */
[----:B------:R-:W-:Y:S01]  /*d2b0*/  FFMA.FTZ R71, R50, R106, R71 ;  /* 0x0000006a32477223 */ /* 0x000fe20000010047 */
[----:B------:R-:W-:Y:S01]  /*d2c0*/  FADD.FTZ R77, R70, R77 ;  /* 0x0000004d464d7221 */ /* 0x000fe20000010000 */
[----:B------:R-:W-:Y:S01]  /*d2d0*/  FMUL.FTZ R113, R113, R180 ;  /* 0x000000b471717220 */ /* 0x000fe20000410000 */
[----:B------:R-:W-:Y:S01]  /*d2e0*/  FFMA.FTZ R64, R54, R111, R205 ;  /* 0x0000006f36407223 */ /* 0x000fe200000100cd */
[----:B------:R-:W-:Y:S01]  /*d2f0*/  FFMA.FTZ R204, R204, R153, R67 ;  /* 0x00000099cccc7223 */ /* 0x000fe20000010043 */
[----:B0-----:R-:W-:Y:S01]  /*d300*/  @!P2 FADD.FTZ R60, R60, R65 ;  /* 0x000000413c3ca221 */ /* 0x001fe20000010000 */
[----:B------:R-:W-:Y:S01]  /*d310*/  FFMA.FTZ R65, R53, R110, R208 ;  /* 0x0000006e35417223 */ /* 0x000fe200000100d0 */
[----:B------:R-:W-:Y:S01]  /*d320*/  BSSY.RECONVERGENT B0, `(.L_x_8152) ;  /* 0x000002c000007945 */ /* 0x000fe20003800200 */
[----:B------:R-:W-:Y:S01]  /*d330*/  FFMA.FTZ R18, R185, R34, R18 ;  /* 0x00000022b9127223 */ /* 0x000fe20000010012 */
[----:B-1----:R-:W-:Y:S01]  /*d340*/  @!P2 FADD.FTZ R61, R61, R100 ;  /* 0x000000643d3da221 */ /* 0x002fe20000010000 */
[----:B------:R-:W-:Y:S01]  /*d350*/  FADD.FTZ R76, R65, R76 ;  /* 0x0000004c414c7221 */ /* 0x000fe20000010000 */
[----:B------:R-:W-:Y:S01]  /*d360*/  FFMA.FTZ R20, R189, R37, R20 ;  /* 0x00000025bd147223 */ /* 0x000fe20000010014 */
[----:B------:R-:W-:Y:S01]  /*d370*/  FFMA.FTZ R21, R150, R38, R21 ;  /* 0x0000002696157223 */ /* 0x000fe20000010015 */
[----:B----4-:R-:W-:Y:S01]  /*d380*/  @!P2 FADD.FTZ R62, R62, R99 ;  /* 0x000000633e3ea221 */ /* 0x010fe20000010000 */
[----:B------:R-:W0:Y:S01]  /*d390*/  SHFL.DOWN PT, R100, R61, 0x8, 0x1f ;  /* 0x09001f003d647f89 */ /* 0x000e2200000e0000 */
[----:B------:R-:W-:Y:S01]  /*d3a0*/  FADD.FTZ R91, R226, R91 ;  /* 0x0000005be25b7221 */ /* 0x000fe20000010000 */
[----:B------:R-:W-:Y:S01]  /*d3b0*/  FFMA.FTZ R22, R193, R39, R22 ;  /* 0x00000027c1167223 */ /* 0x000fe20000010016 */
[----:B-----5:R-:W-:Y:S01]  /*d3c0*/  @!P2 FADD.FTZ R63, R63, R102 ;  /* 0x000000663f3fa221 */ /* 0x020fe20000010000 */
[----:B------:R-:W1:Y:S01]  /*d3d0*/  SHFL.DOWN PT, R99, R60, 0x8, 0x1f ;  /* 0x09001f003c637f89 */ /* 0x000e6200000e0000 */
[----:B------:R-:W-:Y:S01]  /*d3e0*/  ISETP.GT.AND P2, PT, R96, 0x17, PT ;  /* 0x000000176000780c */ /* 0x000fe20003f44270 */
[----:B------:R-:W-:Y:S01]  /*d3f0*/  FADD.FTZ R90, R125, R90 ;  /* 0x0000005a7d5a7221 */ /* 0x000fe20000010000 */
[----:B------:R-:W-:Y:S01]  /*d400*/  FFMA.FTZ R23, R144, R43, R23 ;  /* 0x0000002b90177223 */ /* 0x000fe20000010017 */
[----:B------:R-:W4:Y:S01]  /*d410*/  SHFL.DOWN PT, R101, R62, 0x8, 0x1f ;  /* 0x09001f003e657f89 */ /* 0x000f2200000e0000 */
[----:B------:R-:W-:Y:S01]  /*d420*/  FADD.FTZ R86, R115, R86 ;  /* 0x0000005673567221 */ /* 0x000fe20000010000 */
[----:B------:R-:W-:Y:S01]  /*d430*/  FFMA.FTZ R26, R103, R57, R26 ;  /* 0x00000039671a7223 */ /* 0x000fe2000001001a */
[----:B------:R-:W-:Y:S01]  /*d440*/  FADD.FTZ R85, R114, R85 ;  /* 0x0000005572557221 */ /* 0x000fe20000010000 */
[----:B------:R-:W5:Y:S01]  /*d450*/  SHFL.DOWN PT, R102, R63, 0x8, 0x1f ;  /* 0x09001f003f667f89 */ /* 0x000f6200000e0000 */
[----:B------:R-:W-:Y:S01]  /*d460*/  FFMA.FTZ R27, R106, R74, R27 ;  /* 0x0000004a6a1b7223 */ /* 0x000fe2000001001b */
[----:B------:R-:W-:Y:S01]  /*d470*/  FFMA.FTZ R28, R107, R79, R28 ;  /* 0x0000004f6b1c7223 */ /* 0x000fe2000001001c */
[----:B------:R-:W-:Y:S01]  /*d480*/  FADD.FTZ R78, R71, R78 ;  /* 0x0000004e474e7221 */ /* 0x000fe20000010000 */
[----:B------:R-:W-:Y:S01]  /*d490*/  FFMA.FTZ R29, R110, R80, R29 ;  /* 0x000000506e1d7223 */ /* 0x000fe2000001001d */
[----:B------:R-:W-:Y:S01]  /*d4a0*/  FFMA.FTZ R30, R111, R81, R30 ;  /* 0x000000516f1e7223 */ /* 0x000fe2000001001e */
[----:B------:R-:W-:Y:S01]  /*d4b0*/  FFMA.FTZ R116, R116, R135, R113 ;  /* 0x0000008774747223 */ /* 0x000fe20000010071 */
[----:B------:R-:W-:Y:S01]  /*d4c0*/  FADD.FTZ R75, R64, R75 ;  /* 0x0000004b404b7221 */ /* 0x000fe20000010000 */
        /* <DEDUP_REMOVED lines=17> */
.L_x_8153:
[----:B------:R-:W-:Y:S05]  /*d5e0*/  BSYNC.RECONVERGENT B0 ;  /* 0x0000000000007941 */ /* 0x000fea0003800200 */
.L_x_8152:
        /* <DEDUP_REMOVED lines=21> */
[----:B----4-:R-:W0:Y:S01]  /*d740*/  LDS.128 R64, [UR22+0x31a0] ;  /* 0x0031a016ff407984 */ /* 0x010e220008000c00 */
[----:B------:R-:W-:-:S04]  /*d750*/  ULEA UR29, UR8, UR22, 0x3 ;  /* 0x00000016081d7291 */ /* 0x000fc8000f8e18ff */
[----:B------:R-:W-:-:S13]  /*d760*/  PLOP3.LUT P0, PT, PT, PT, UP0, 0x80, 0x8 ;  /* 0x000000000008781c */ /* 0x000fda0003f0f008 */
[----:B-1----:R-:W1:Y:S04]  /*d770*/  @P0 LDS.64 R68, [UR29+0x63e0] ;  /* 0x0063e01dff440984 */ /* 0x002e680008000a00 */
        /* <DEDUP_REMOVED lines=11> */
.L_x_8155:
[----:B------:R-:W-:Y:S05]  /*d830*/  BSYNC.RECONVERGENT B0 ;  /* 0x0000000000007941 */ /* 0x000fea0003800200 */
.L_x_8154:
[----:B------:R-:W-:-:S04]  /*d840*/  UIADD3 UR8, UPT, UPT, UR8, 0x1, URZ ;  /* 0x0000000108087890 */ /* 0x000fc8000fffe0ff */
[----:B------:R-:W-:-:S09]  /*d850*/  UISETP.GE.AND UP0, UPT, UR8, UR46, UPT ;  /* 0x0000002e0800728c */ /* 0x000fd2000bf06270 */
[----:B------:R-:W-:Y:S05]  /*d860*/  BRA.U !UP0, `(.L_x_8156) ;  /* 0xffffff7108e07547 */ /* 0x000fea000b83ffff */
.L_x_8058:
[----:B0-----:R0:W5:Y:S01]  /*d870*/  LDL.LU R61, [R1+0xc] ;  /* 0x00000c00013d7983 */ /* 0x0011620000300800 */
[C---:B------:R-:W-:Y:S01]  /*d880*/  SHF.L.U32 R3, R197.reuse, 0x4, RZ ;  /* 0x00000004c5037819 */ /* 0x040fe200000006ff */
[----:B------:R-:W-:Y:S01]  /*d890*/  ULEA UR24, UR13, 0xfffffc00, 0xa ;  /* 0xfffffc000d187891 */ /* 0x000fe2000f8e50ff */
[----:B------:R-:W-:Y:S01]  /*d8a0*/  LOP3.LUT R0, R197, 0x1f, RZ, 0xc0, !PT ;  /* 0x0000001fc5007812 */ /* 0x000fe200078ec0ff */
[----:B------:R-:W2:Y:S01]  /*d8b0*/  LDL.LU R63, [R1+0x8] ;  /* 0x00000800013f7983 */ /* 0x000ea20000300800 */
[----:B------:R-:W-:Y:S01]  /*d8c0*/  MOV R4, UR16 ;  /* 0x0000001000047c02 */ /* 0x000fe20008000f00 */
[----:B------:R-:W-:Y:S01]  /*d8d0*/  UIADD3 UR8, UPT, UPT, -UR24, UR28, URZ ;  /* 0x0000001c18087290 */ /* 0x000fe2000fffe1ff */
[----:B------:R-:W-:Y:S01]  /*d8e0*/  LOP3.LUT R3, R0, 0x3e00, R3, 0xf8, !PT ;  /* 0x00003e0000037812 */ /* 0x000fe200078ef803 */
[----:B------:R-:W3:Y:S01]  /*d8f0*/  LDL.LU R62, [R1+0x4] ;  /* 0x00000400013e7983 */ /* 0x000ee20000300800 */
[----:B------:R-:W-:Y:S02]  /*d900*/  MOV R5, UR17 ;  /* 0x0000001100057c02 */ /* 0x000fe40008000f00 */
[----:B------:R-:W-:Y:S01]  /*d910*/  PRMT R35, RZ, 0x7610, R35 ;  /* 0x00007610ff237816 */ /* 0x000fe20000000023 */
[----:B------:R-:W4:Y:S01]  /*d920*/  LDL.LU R60, [R1] ;  /* 0x00000000013c7983 */ /* 0x000f220000300800 */
[C---:B------:R-:W-:Y:S01]  /*d930*/  LOP3.LUT R34, R3.reuse, 0x20, RZ, 0xfc, !PT ;  /* 0x0000002003227812 */ /* 0x040fe200078efcff */
[C---:B------:R-:W-:Y:S01]  /*d940*/  IMAD.WIDE.U32 R36, R3.reuse, 0x2, R4 ;  /* 0x0000000203247825 */ /* 0x040fe200078e0004 */
[----:B------:R-:W-:Y:S01]  /*d950*/  ISETP.GE.AND P2, PT, R3, UR8, PT ;  /* 0x0000000803007c0c */ /* 0x000fe2000bf46270 */
[----:B------:R-:W-:Y:S01]  /*d960*/  BAR.SYNC.DEFER_BLOCKING 0x0 ;  /* 0x0000000000007b1d */ /* 0x000fe20000010000 */
[----:B------:R-:W-:-:S02]  /*d970*/  ISETP.GE.AND P1, PT, R34, UR8, PT ;  /* 0x0000000822007c0c */ /* 0x000fc4000bf26270 */
[C---:B------:R-:W-:Y:S02]  /*d980*/  LOP3.LUT R17, R3.reuse, 0x40, RZ, 0xfc, !PT ;  /* 0x0000004003117812 */ /* 0x040fe400078efcff */
        /* <DEDUP_REMOVED lines=9> */
[----:B------:R-:W-:Y:S01]  /*da20*/  PRMT R46, RZ, 0x7610, R46 ;  /* 0x00007610ff2e7816 */ /* 0x000fe2000000002e */
[----:B------:R-:W2:Y:S01]  /*da30*/  @!P2 LDG.E.U16 R35, desc[UR26][R36.64] ;  /* 0x0000001a2423a981 */ /* 0x000ea2000c1e1500 */
[----:B------:R-:W-:-:S02]  /*da40*/  LOP3.LUT R16, R3, 0x80, RZ, 0xfc, !PT ;  /* 0x0000008003107812 */ /* 0x000fc400078efcff */
[----:B------:R-:W-:Y:S01]  /*da50*/  PRMT R47, RZ, 0x7610, R47 ;  /* 0x00007610ff2f7816 */ /* 0x000fe2000000002f */
[----:B------:R-:W3:Y:S01]  /*da60*/  @!P1 LDG.E.U16 R38, desc[UR26][R36.64+0x40] ;  /* 0x0000401a24269981 */ /* 0x000ee2000c1e1500 */
[----:B------:R-:W-:Y:S02]  /*da70*/  LOP3.LUT R4, R3, 0xa0, RZ, 0xfc, !PT ;  /* 0x000000a003047812 */ /* 0x000fe400078efcff */
[----:B------:R-:W-:Y:S02]  /*da80*/  PRMT R48, RZ, 0x7610, R48 ;  /* 0x00007610ff307816 */ /* 0x000fe40000000030 */
[----:B------:R-:W-:Y:S02]  /*da90*/  PRMT R49, RZ, 0x7610, R49 ;  /* 0x00007610ff317816 */ /* 0x000fe40000000031 */
[----:B------:R-:W-:Y:S02]  /*daa0*/  PRMT R51, RZ, 0x7610, R51 ;  /* 0x00007610ff337816 */ /* 0x000fe40000000033 */
[----:B------:R-:W-:-:S02]  /*dab0*/  PRMT R50, RZ, 0x7610, R50 ;  /* 0x00007610ff327816 */ /* 0x000fc40000000032 */
[----:B------:R-:W-:Y:S02]  /*dac0*/  F2FP.BF16.F32.PACK_AB R32, R32, R33 ;  /* 0x000000212020723e */ /* 0x000fe400000010ff */
[----:B------:R-:W-:Y:S02]  /*dad0*/  F2FP.BF16.F32.PACK_AB R31, R30, R31 ;  /* 0x0000001f1e1f723e */ /* 0x000fe400000010ff */
[----:B------:R-:W-:Y:S02]  /*dae0*/  F2FP.BF16.F32.PACK_AB R24, R24, R25 ;  /* 0x000000191818723e */ /* 0x000fe400000010ff */
[----:B------:R-:W-:Y:S02]  /*daf0*/  F2FP.BF16.F32.PACK_AB R22, R22, R23 ;  /* 0x000000171616723e */ /* 0x000fe400000010ff */
[----:B------:R-:W-:Y:S02]  /*db00*/  F2FP.BF16.F32.PACK_AB R26, R26, R27 ;  /* 0x0000001b1a1a723e */ /* 0x000fe400000010ff */
[----:B------:R-:W-:-:S02]  /*db10*/  F2FP.BF16.F32.PACK_AB R21, R20, R21 ;  /* 0x000000151415723e */ /* 0x000fc400000010ff */
[----:B------:R-:W-:Y:S01]  /*db20*/  F2FP.BF16.F32.PACK_AB R18, R18, R19 ;  /* 0x000000131212723e */ /* 0x000fe200000010ff */
[----:B------:R-:W1:Y:S01]  /*db30*/  S2UR UR32, SR_CTAID.X ;  /* 0x00000000002079c3 */ /* 0x000e620000002500 */
[----:B------:R-:W-:Y:S01]  /*db40*/  LOP3.LUT R14, R3, 0xc0, RZ, 0xfc, !PT ;  /* 0x000000c0030e7812 */ /* 0x000fe200078efcff */
[----:B------:R-:W1:Y:S01]  /*db50*/  LDCU.64 UR28, c[0x0][0x4f8] ;  /* 0x00009f00ff1c77ac */ /* 0x000e620008000a00 */
[----:B------:R-:W-:Y:S02]  /*db60*/  ISETP.GE.AND P0, PT, R17, UR8, PT ;  /* 0x0000000811007c0c */ /* 0x000fe4000bf06270 */
[----:B------:R-:W-:Y:S01]  /*db70*/  LOP3.LUT R13, R3, 0xe0, RZ, 0xfc, !PT ;  /* 0x000000e0030d7812 */ /* 0x000fe200078efcff */
[----:B------:R-:W0:Y:S01]  /*db80*/  LDCU.64 UR30, c[0x0][0x500] ;  /* 0x0000a000ff1e77ac */ /* 0x000e220008000a00 */
[----:B------:R-:W-:Y:S02]  /*db90*/  ISETP.GE.AND P4, PT, R15, UR8, PT ;  /* 0x000000080f007c0c */ /* 0x000fe4000bf86270 */
[----:B------:R-:W-:-:S02]  /*dba0*/  LOP3.LUT R12, R3, 0x100, RZ, 0xfc, !PT ;  /* 0x00000100030c7812 */ /* 0x000fc400078efcff */
[----:B------:R-:W-:Y:S02]  /*dbb0*/  ISETP.GE.AND P6, PT, R16, UR8, PT ;  /* 0x0000000810007c0c */ /* 0x000fe4000bfc6270 */
        /* <DEDUP_REMOVED lines=61> */
[----:B------:R-:W-:Y:S01]  /*df90*/  LDS.U16 R30, [R94+0x1e] ;  /* 0x00001e005e1e7984 */ /* 0x000fe20000000400 */
[----:B----4-:R-:W-:Y:S01]  /*dfa0*/  SHF.L.U32 R35, R35, 0x10, RZ ;  /* 0x0000001023237819 */ /* 0x010fe200000006ff */
[----:B------:R-:W-:Y:S02]  /*dfb0*/  FADD.FTZ R42, R36, UR6 ;  /* 0x00000006242a7e21 */ /* 0x000fe40008010000 */
[----:B------:R-:W3:Y:S02]  /*dfc0*/  LDS.U16 R36, [R94+0xa] ;  /* 0x00000a005e247984 */ /* 0x000ee40000000400 */
[----:B------:R-:W-:Y:S02]  /*dfd0*/  FADD.FTZ R41, R35, UR6 ;  /* 0x0000000623297e21 */ /* 0x000fe40008010000 */
[----:B------:R-:W4:Y:S01]  /*dfe0*/  LDS.U16 R35, [R94+0x8] ;  /* 0x000008005e237984 */ /* 0x000f220000000400 */
[----:B-----5:R-:W-:Y:S02]  /*dff0*/  SHF.L.U32 R37, R37, 0x10, RZ ;  /* 0x0000001025257819 */ /* 0x020fe400000006ff */
[----:B------:R-:W-:-:S02]  /*e000*/  FSETP.GTU.FTZ.AND P4, PT, R41, 20, PT ;  /* 0x41a000002900780b */ /* 0x000fc40003f9c000 */
[----:B------:R-:W-:Y:S01]  /*e010*/  FSETP.GTU.FTZ.AND P5, PT, R42, 20, PT ;  /* 0x41a000002a00780b */ /* 0x000fe20003fbc000 */
[----:B------:R-:W-:Y:S01]  /*e020*/  FADD.FTZ R43, R37, UR6 ;  /* 0x00000006252b7e21 */ /* 0x000fe20008010000 */
[----:B0-----:R-:W-:Y:S01]  /*e030*/  SHF.L.U32 R38, R38, 0x10, RZ ;  /* 0x0000001026267819 */ /* 0x001fe200000006ff */
[----:B------:R-:W0:Y:S03]  /*e040*/  LDS.U16 R37, [R94+0xc] ;  /* 0x00000c005e257984 */ /* 0x000e260000000400 */
[----:B------:R-:W-:Y:S01]  /*e050*/  FSETP.GTU.FTZ.AND P6, PT, R43, 20, PT ;  /* 0x41a000002b00780b */ /* 0x000fe20003fdc000 */
[----:B------:R-:W-:Y:S02]  /*e060*/  FADD.FTZ R44, R38, UR6 ;  /* 0x00000006262c7e21 */ /* 0x000fe40008010000 */
[----:B------:R-:W5:Y:S02]  /*e070*/  LDS.U16 R38, [R94+0xe] ;  /* 0x00000e005e267984 */ /* 0x000f640000000400 */
[----:B------:R-:W-:-:S02]  /*e080*/  @!P4 FMUL.FTZ R41, R41, -1.4426950216293334961 ;  /* 0xbfb8aa3b2929c820 */ /* 0x000fc40000410000 */
[----:B------:R-:W-:-:S04]  /*e090*/  @!P5 FMUL.FTZ R42, R42, -1.4426950216293334961 ;  /* 0xbfb8aa3b2a2ad820 */ /* 0x000fc80000410000 */
[----:B------:R-:W1:Y:S02]  /*e0a0*/  @!P4 MUFU.EX2 R41, R41 ;  /* 0x000000290029c308 */ /* 0x000e640000000800 */
[----:B------:R-:W-:-:S06]  /*e0b0*/  @!P6 FMUL.FTZ R43, R43, -1.4426950216293334961 ;  /* 0xbfb8aa3b2b2be820 */ /* 0x000fcc0000410000 */
[----:B------:R-:W0:Y:S01]  /*e0c0*/  @!P5 MUFU.EX2 R42, R42 ;  /* 0x0000002a002ad308 */ /* 0x000e220000000800 */
[----:B---3--:R-:W-:-:S07]  /*e0d0*/  SHF.L.U32 R36, R36, 0x10, RZ ;  /* 0x0000001024247819 */ /* 0x008fce00000006ff */
[----:B------:R-:W3:Y:S01]  /*e0e0*/  @!P6 MUFU.EX2 R43, R43 ;  /* 0x0000002b002be308 */ /* 0x000ee20000000800 */
[----:B----4-:R-:W-:Y:S01]  /*e0f0*/  SHF.L.U32 R35, R35, 0x10, RZ ;  /* 0x0000001023237819 */ /* 0x010fe200000006ff */
[----:B------:R-:W-:-:S04]  /*e100*/  FADD.FTZ R36, R36, UR6 ;  /* 0x0000000624247e21 */ /* 0x000fc80008010000 */
[----:B------:R-:W-:Y:S01]  /*e110*/  FADD.FTZ R35, R35, UR6 ;  /* 0x0000000623237e21 */ /* 0x000fe20008010000 */
[----:B------:R-:W-:Y:S01]  /*e120*/  FSETP.GTU.FTZ.AND P2, PT, R36, 20, PT ;  /* 0x41a000002400780b */ /* 0x000fe20003f5c000 */
[----:B-1----:R-:W-:Y:S01]  /*e130*/  @!P4 FADD.FTZ R41, R41, 1 ;  /* 0x3f8000002929c421 */ /* 0x002fe20000010000 */
[----:B0-----:R-:W-:Y:S02]  /*e140*/  @!P5 FADD.FTZ R42, R42, 1 ;  /* 0x3f8000002a2ad421 */ /* 0x001fe40000010000 */
[----:B------:R-:W-:Y:S01]  /*e150*/  FSETP.GTU.FTZ.AND P1, PT, R35, 20, PT ;  /* 0x41a000002300780b */ /* 0x000fe20003f3c000 */
[----:B------:R0:W1:Y:S01]  /*e160*/  @!P4 MUFU.RCP R46, R41 ;  /* 0x00000029002ec308 */ /* 0x0000620000001000 */
[----:B------:R-:W-:Y:S01]  /*e170*/  SHF.L.U32 R37, R37, 0x10, RZ ;  /* 0x0000001025257819 */ /* 0x000fe200000006ff */
[----:B---3--:R-:W-:-:S06]  /*e180*/  @!P6 FADD.FTZ R43, R43, 1 ;  /* 0x3f8000002b2be421 */ /* 0x008fcc0000010000 */
[----:B------:R3:W4:Y:S01]  /*e190*/  @!P5 MUFU.RCP R45, R42 ;  /* 0x0000002a002dd308 */ /* 0x0007220000001000 */
[----:B------:R-:W-:Y:S01]  /*e1a0*/  @!P2 FMUL.FTZ R36, R36, -1.4426950216293334961 ;  /* 0xbfb8aa3b2424a820 */ /* 0x000fe20000410000 */
[----:B-----5:R-:W-:Y:S01]  /*e1b0*/  SHF.L.U32 R38, R38, 0x10, RZ ;  /* 0x0000001026267819 */ /* 0x020fe200000006ff */
[----:B0-----:R-:W-:Y:S01]  /*e1c0*/  FADD.FTZ R41, R37, UR6 ;  /* 0x0000000625297e21 */ /* 0x001fe20008010000 */
[----:B------:R-:W-:Y:S01]  /*e1d0*/  @!P1 FMUL.FTZ R35, R35, -1.4426950216293334961 ;  /* 0xbfb8aa3b23239820 */ /* 0x000fe20000410000 */
[----:B------:R-:W-:-:S03]  /*e1e0*/  SHF.L.U32 R39, R39, 0x10, RZ ;  /* 0x0000001027277819 */ /* 0x000fc600000006ff */
[----:B------:R0:W5:Y:S01]  /*e1f0*/  @!P6 MUFU.RCP R48, R43 ;  /* 0x0000002b0030e308 */ /* 0x0001620000001000 */
[----:B---3--:R-:W-:Y:S01]  /*e200*/  FADD.FTZ R42, R38, UR6 ;  /* 0x00000006262a7e21 */ /* 0x008fe20008010000 */
[----:B------:R-:W-:-:S06]  /*e210*/  SHF.L.U32 R40, R40, 0x10, RZ ;  /* 0x0000001028287819 */ /* 0x000fcc00000006ff */
[----:B------:R-:W3:Y:S01]  /*e220*/  @!P2 MUFU.EX2 R37, R36 ;  /* 0x000000240025a308 */ /* 0x000ee20000000800 */
[----:B0-----:R-:W-:Y:S01]  /*e230*/  FADD.FTZ R43, R39, UR6 ;  /* 0x00000006272b7e21 */ /* 0x001fe20008010000 */
[----:B-1----:R-:W-:Y:S01]  /*e240*/  @!P4 FMUL.FTZ R59, R59, R46 ;  /* 0x0000002e3b3bc220 */ /* 0x002fe20000410000 */
[----:B------:R-:W-:Y:S01]  /*e250*/  FSETP.GTU.FTZ.AND P4, PT, R42, 20, PT ;  /* 0x41a000002a00780b */ /* 0x000fe20003f9c000 */
[----:B----4-:R-:W-:-:S04]  /*e260*/  @!P5 FMUL.FTZ R72, R72, R45 ;  /* 0x0000002d4848d220 */ /* 0x010fc80000410000 */
[----:B------:R-:W0:Y:S01]  /*e270*/  @!P1 MUFU.EX2 R35, R35 ;  /* 0x0000002300239308 */ /* 0x000e220000000800 */
[----:B------:R-:W-:Y:S01]  /*e280*/  FADD.FTZ R45, R40, UR6 ;  /* 0x00000006282d7e21 */ /* 0x000fe20008010000 */
[----:B------:R-:W-:Y:S01]  /*e290*/  FSETP.GTU.FTZ.AND P5, PT, R43, 20, PT ;  /* 0x41a000002b00780b */ /* 0x000fe20003fbc000 */
[----:B-----5:R-:W-:Y:S01]  /*e2a0*/  @!P6 FMUL.FTZ R73, R73, R48 ;  /* 0x000000304949e220 */ /* 0x020fe20000410000 */
[----:B------:R-:W-:Y:S02]  /*e2b0*/  FSETP.GTU.FTZ.AND P3, PT, R41, 20, PT ;  /* 0x41a000002900780b */ /* 0x000fe40003f7c000 */
[----:B------:R-:W-:Y:S02]  /*e2c0*/  FSETP.GTU.FTZ.AND P0, PT, R44, 20, PT ;  /* 0x41a000002c00780b */ /* 0x000fe40003f1c000 */
[----:B------:R-:W-:Y:S01]  /*e2d0*/  FSETP.GTU.FTZ.AND P6, PT, R45, 20, PT ;  /* 0x41a000002d00780b */ /* 0x000fe20003fdc000 */
[----:B---3--:R-:W-:Y:S01]  /*e2e0*/  @!P2 FADD.FTZ R37, R37, 1 ;  /* 0x3f8000002525a421 */ /* 0x008fe20000010000 */
[----:B------:R-:W-:-:S03]  /*e2f0*/  @!P4 FMUL.FTZ R39, R42, -1.4426950216293334961 ;  /* 0xbfb8aa3b2a27c820 */ /* 0x000fc60000410000 */
[----:B------:R1:W-:Y:S02]  /*e300*/  @!P2 MUFU.RCP R42, R37 ;  /* 0x00000025002aa308 */ /* 0x0003e40000001000 */
[----:B------:R-:W-:Y:S01]  /*e310*/  @!P5 FMUL.FTZ R40, R43, -1.4426950216293334961 ;  /* 0xbfb8aa3b2b28d820 */ /* 0x000fe20000410000 */
[----:B0-----:R-:W-:Y:S02]  /*e320*/  @!P1 FADD.FTZ R36, R35, 1 ;  /* 0x3f80000023249421 */ /* 0x001fe40000010000 */
[----:B------:R-:W0:Y:S04]  /*e330*/  LDS.U16 R35, [R94+0x14] ;  /* 0x000014005e237984 */ /* 0x000e280000000400 */
[----:B-1----:R-:W1:Y:S01]  /*e340*/  LDS.U16 R37, [R94+0x18] ;  /* 0x000018005e257984 */ /* 0x002e620000000400 */
[----:B------:R-:W-:Y:S01]  /*e350*/  @!P3 FMUL.FTZ R38, R41, -1.4426950216293334961 ;  /* 0xbfb8aa3b2926b820 */ /* 0x000fe20000410000 */
[----:B------:R-:W-:Y:S01]  /*e360*/  @!P0 FMUL.FTZ R44, R44, -1.4426950216293334961 ;  /* 0xbfb8aa3b2c2c8820 */ /* 0x000fe20000410000 */
[----:B------:R-:W-:Y:S01]  /*e370*/  @!P6 FMUL.FTZ R41, R45, -1.4426950216293334961 ;  /* 0xbfb8aa3b2d29e820 */ /* 0x000fe20000410000 */
[----:B------:R-:W3:Y:S08]  /*e380*/  @!P5 MUFU.EX2 R40, R40 ;  /* 0x000000280028d308 */ /* 0x000ef00000000800 */
[----:B------:R-:W4:Y:S08]  /*e390*/  @!P0 MUFU.EX2 R44, R44 ;  /* 0x0000002c002c8308 */ /* 0x000f300000000800 */
[----:B------:R-:W5:Y:S01]  /*e3a0*/  @!P6 MUFU.EX2 R41, R41 ;  /* 0x000000290029e308 */ /* 0x000f620000000800 */
[----:B---3--:R-:W-:-:S07]  /*e3b0*/  @!P5 FADD.FTZ R40, R40, 1 ;  /* 0x3f8000002828d421 */ /* 0x008fce0000010000 */
[----:B------:R3:W-:Y:S01]  /*e3c0*/  @!P1 MUFU.RCP R43, R36 ;  /* 0x00000024002b9308 */ /* 0x0007e20000001000 */
[----:B----4-:R-:W-:Y:S01]  /*e3d0*/  @!P0 FADD.FTZ R44, R44, 1 ;  /* 0x3f8000002c2c8421 */ /* 0x010fe20000010000 */
[----:B---3--:R-:W3:Y:S06]  /*e3e0*/  LDS.U16 R36, [R94+0x16] ;  /* 0x000016005e247984 */ /* 0x008eec0000000400 */
[----:B------:R-:W4:Y:S01]  /*e3f0*/  @!P3 MUFU.EX2 R38, R38 ;  /* 0x000000260026b308 */ /* 0x000f220000000800 */
[----:B-----5:R-:W-:Y:S01]  /*e400*/  @!P6 FADD.FTZ R41, R41, 1 ;  /* 0x3f8000002929e421 */ /* 0x020fe20000010000 */
[----:B------:R-:W-:Y:S06]  /*e410*/  BAR.SYNC.DEFER_BLOCKING 0x0 ;  /* 0x0000000000007b1d */ /* 0x000fec0000010000 */
[----:B------:R-:W5:Y:S08]  /*e420*/  @!P5 MUFU.RCP R47, R40 ;  /* 0x00000028002fd308 */ /* 0x000f700000001000 */
[----:B------:R-:W3:Y:S01]  /*e430*/  @!P6 MUFU.RCP R48, R41 ;  /* 0x000000290030e308 */ /* 0x000ee20000001000 */
[----:B0-----:R-:W-:-:S07]  /*e440*/  SHF.L.U32 R35, R35, 0x10, RZ ;  /* 0x0000001023237819 */ /* 0x001fce00000006ff */
[----:B------:R-:W0:Y:S01]  /*e450*/  @!P0 MUFU.RCP R44, R44 ;  /* 0x0000002c002c8308 */ /* 0x000e220000001000 */
[----:B-1----:R-:W-:Y:S02]  /*e460*/  SHF.L.U32 R37, R37, 0x10, RZ ;  /* 0x0000001025257819 */ /* 0x002fe400000006ff */
[----:B------:R-:W-:-:S05]  /*e470*/  SHF.L.U32 R29, R29, 0x10, RZ ;  /* 0x000000101d1d7819 */ /* 0x000fca00000006ff */
[----:B------:R-:W1:Y:S01]  /*e480*/  @!P4 MUFU.EX2 R39, R39 ;  /* 0x000000270027c308 */ /* 0x000e620000000800 */
[----:B----4-:R-:W-:Y:S01]  /*e490*/  @!P3 FADD.FTZ R38, R38, 1 ;  /* 0x3f8000002626b421 */ /* 0x010fe20000010000 */
[----:B-----5:R-:W-:Y:S01]  /*e4a0*/  @!P5 FMUL.FTZ R86, R86, R47 ;  /* 0x0000002f5656d220 */ /* 0x020fe20000410000 */
[----:B------:R-:W-:Y:S01]  /*e4b0*/  PRMT R47, R32, 0x7632, R47 ;  /* 0x00007632202f7816 */ /* 0x000fe2000000002f */
[----:B------:R-:W-:Y:S01]  /*e4c0*/  FADD.FTZ R35, R35, UR6 ;  /* 0x0000000623237e21 */ /* 0x000fe20008010000 */
[----:B------:R-:W-:Y:S01]  /*e4d0*/  FADD.FTZ R37, R37, UR6 ;  /* 0x0000000625257e21 */ /* 0x000fe20008010000 */
[----:B------:R-:W-:Y:S02]  /*e4e0*/  FADD.FTZ R29, R29, UR6 ;  /* 0x000000061d1d7e21 */ /* 0x000fe40008010000 */
[----:B------:R4:W5:Y:S01]  /*e4f0*/  @!P3 MUFU.RCP R45, R38 ;  /* 0x00000026002db308 */ /* 0x0009620000001000 */
[----:B------:R-:W-:Y:S01]  /*e500*/  @!P1 FMUL.FTZ R76, R76, R43 ;  /* 0x0000002b4c4c9220 */ /* 0x000fe20000410000 */
[----:B------:R-:W-:Y:S01]  /*e510*/  @!P2 FMUL.FTZ R77, R77, R42 ;  /* 0x0000002a4d4da220 */ /* 0x000fe20000410000 */
[----:B---3--:R-:W-:Y:S01]  /*e520*/  @!P6 FMUL.FTZ R87, R87, R48 ;  /* 0x000000305757e220 */ /* 0x008fe20000410000 */
[----:B------:R3:W-:Y:S01]  /*e530*/  STS.U16 [R94+0x2], R47 ;  /* 0x0000022f5e007388 */ /* 0x0007e20000000400 */
[----:B------:R-:W-:Y:S01]  /*e540*/  FSETP.GTU.FTZ.AND P6, PT, R35, 20, PT ;  /* 0x41a000002300780b */ /* 0x000fe20003fdc000 */
[----:B0-----:R-:W-:Y:S01]  /*e550*/  @!P0 FMUL.FTZ R75, R75, R44 ;  /* 0x0000002c4b4b8220 */ /* 0x001fe20000410000 */
[----:B------:R-:W-:-:S02]  /*e560*/  FSETP.GTU.FTZ.AND P2, PT, R37, 20, PT ;  /* 0x41a000002500780b */ /* 0x000fc40003f5c000 */
[----:B------:R-:W-:Y:S01]  /*e570*/  FSETP.GTU.FTZ.AND P1, PT, R29, 20, PT ;  /* 0x41a000001d00780b */ /* 0x000fe20003f3c000 */
[----:B-1----:R-:W-:Y:S01]  /*e580*/  @!P4 FADD.FTZ R39, R39, 1 ;  /* 0x3f8000002727c421 */ /* 0x002fe20000010000 */
[----:B------:R-:W-:Y:S02]  /*e590*/  ISETP.NE.AND P0, PT, R197, RZ, PT ;  /* 0x000000ffc500720c */ /* 0x000fe40003f05270 */
[----:B---3--:R-:W-:Y:S01]  /*e5a0*/  PRMT R47, R24, 0x7632, R47 ;  /* 0x00007632182f7816 */ /* 0x008fe2000000002f */
[----:B------:R0:W1:Y:S01]  /*e5b0*/  @!P4 MUFU.RCP R46, R39 ;  /* 0x00000027002ec308 */ /* 0x0000620000001000 */
[----:B------:R3:W-:Y:S01]  /*e5c0*/  STS.U16 [R94+0x10], R24 ;  /* 0x000010185e007388 */ /* 0x0007e20000000400 */
[----:B------:R-:W-:Y:S02]  /*e5d0*/  PRMT R23, R22, 0x7632, R23 ;  /* 0x0000763216177816 */ /* 0x000fe40000000017 */
[----:B----4-:R-:W-:Y:S01]  /*e5e0*/  PRMT R38, R31, 0x7632, R38 ;  /* 0x000076321f267816 */ /* 0x010fe20000000026 */
[----:B------:R4:W-:Y:S01]  /*e5f0*/  STS.U16 [R94+0x12], R47 ;  /* 0x0000122f5e007388 */ /* 0x0009e20000000400 */
[----:B------:R-:W-:-:S02]  /*e600*/  PRMT R27, R33, 0x7632, R27 ;  /* 0x00007632211b7816 */ /* 0x000fc4000000001b */
[----:B------:R-:W-:Y:S01]  /*e610*/  PRMT R25, R18, 0x7632, R25 ;  /* 0x0000763212197816 */ /* 0x000fe20000000019 */
[----:B------:R5:W-:Y:S01]  /*e620*/  STS.U16 [R94+0x14], R22 ;  /* 0x000014165e007388 */ /* 0x000be20000000400 */
[----:B0-----:R-:W-:Y:S02]  /*e630*/  PRMT R39, R26, 0x7632, R39 ;  /* 0x000076321a277816 */ /* 0x001fe40000000027 */
[C---:B---3--:R-:W-:Y:S01]  /*e640*/  PRMT R24, R21.reuse, 0x7610, R24 ;  /* 0x0000761015187816 */ /* 0x048fe20000000018 */
[----:B------:R0:W-:Y:S01]  /*e650*/  STS.U16 [R94], R32 ;  /* 0x000000205e007388 */ /* 0x0001e20000000400 */
[----:B----4-:R-:W-:Y:S02]  /*e660*/  PRMT R47, R21, 0x7632, R47 ;  /* 0x00007632152f7816 */ /* 0x010fe4000000002f */
[----:B-----5:R-:W-:Y:S02]  /*e670*/  PRMT R22, R18, 0x7610, R22 ;  /* 0x0000761012167816 */ /* 0x020fe40000000016 */
[----:B------:R-:W-:-:S02]  /*e680*/  SHF.L.U32 R36, R36, 0x10, RZ ;  /* 0x0000001024247819 */ /* 0x000fc400000006ff */
[----:B0-----:R-:W-:Y:S01]  /*e690*/  MOV R32, UR8 ;  /* 0x0000000800207c02 */ /* 0x001fe20008000f00 */
[----:B------:R-:W-:Y:S01]  /*e6a0*/  STS.U16 [R94+0x4], R31 ;  /* 0x0000041f5e007388 */ /* 0x000fe20000000400 */
[----:B------:R-:W-:Y:S01]  /*e6b0*/  @!P3 FMUL.FTZ R78, R78, R45 ;  /* 0x0000002d4e4eb220 */ /* 0x000fe20000410000 */
        /* <DEDUP_REMOVED lines=32> */
[----:B------:R-:W-:Y:S01]  /*e8c0*/  SHF.L.U32 R28, R28, 0x10, RZ ;  /* 0x000000101c1c7819 */ /* 0x000fe200000006ff */
[----:B------:R-:W-:Y:S01]  /*e8d0*/  BAR.SYNC.DEFER_BLOCKING 0x0 ;  /* 0x0000000000007b1d */ /* 0x000fe20000010000 */
[----:B------:R-:W-:-:S03]  /*e8e0*/  FSETP.GTU.FTZ.AND P3, PT, R36, 20, PT ;  /* 0x41a000002400780b */ /* 0x000fc60003f7c000 */
[----:B------:R-:W-:Y:S01]  /*e8f0*/  FADD.FTZ R28, R28, UR6 ;  /* 0x000000061c1c7e21 */ /* 0x000fe20008010000 */
[----:B------:R-:W-:-:S04]  /*e900*/  SHF.L.U32 R30, R30, 0x10, RZ ;  /* 0x000000101e1e7819 */ /* 0x000fc800000006ff */
[----:B------:R-:W-:Y:S01]  /*e910*/  FSETP.GTU.FTZ.AND P5, PT, R28, 20, PT ;  /* 0x41a000001c00780b */ /* 0x000fe20003fbc000 */
[----:B------:R-:W0:Y:S01]  /*e920*/  @!P6 MUFU.EX2 R20, R20 ;  /* 0x000000140014e308 */ /* 0x000e220000000800 */
[----:B------:R-:W-:Y:S01]  /*e930*/  FADD.FTZ R30, R30, UR6 ;  /* 0x000000061e1e7e21 */ /* 0x000fe20008010000 */
[----:B-1----:R-:W-:Y:S02]  /*e940*/  @!P4 FMUL.FTZ R85, R85, R46 ;  /* 0x0000002e5555c220 */ /* 0x002fe40000410000 */
[----:B------:R-:W-:Y:S02]  /*e950*/  @!P3 FMUL.FTZ R21, R36, -1.4426950216293334961 ;  /* 0xbfb8aa3b2415b820 */ /* 0x000fe40000410000 */
[----:B------:R-:W-:Y:S01]  /*e960*/  FSETP.GTU.FTZ.AND P4, PT, R30, 20, PT ;  /* 0x41a000001e00780b */ /* 0x000fe20003f9c000 */
[----:B------:R-:W1:Y:S01]  /*e970*/  S2UR UR8, SR_CTAID.Y ;  /* 0x00000000000879c3 */ /* 0x000e620000002600 */
[----:B------:R-:W-:Y:S04]  /*e980*/  @!P2 MUFU.EX2 R18, R18 ;  /* 0x000000120012a308 */ /* 0x000fe80000000800 */
[----:B------:R-:W-:Y:S01]  /*e990*/  @!P5 FMUL.FTZ R19, R28, -1.4426950216293334961 ;  /* 0xbfb8aa3b1c13d820 */ /* 0x000fe20000410000 */
[----:B------:R-:W3:Y:S03]  /*e9a0*/  LDS R24, [UR22+0x840] ;  /* 0x00084016ff187984 */ /* 0x000ee60008000800 */
[----:B------:R-:W4:Y:S01]  /*e9b0*/  @!P3 MUFU.EX2 R21, R21 ;  /* 0x000000150015b308 */ /* 0x000f220000000800 */
[----:B0-----:R-:W-:-:S07]  /*e9c0*/  @!P6 FADD.FTZ R20, R20, 1 ;  /* 0x3f8000001414e421 */ /* 0x001fce0000010000 */
[----:B------:R-:W0:Y:S01]  /*e9d0*/  @!P1 MUFU.EX2 R22, R22 ;  /* 0x0000001600169308 */ /* 0x000e220000000800 */
[----:B------:R-:W-:Y:S01]  /*e9e0*/  USHF.R.S32.HI UR25, URZ, 0x1f, UR24 ;  /* 0x0000001fff197899 */ /* 0x000fe20008011418 */
[----:B------:R-:W-:-:S06]  /*e9f0*/  @!P4 FMUL.FTZ R23, R30, -1.4426950216293334961 ;  /* 0xbfb8aa3b1e17c820 */ /* 0x000fcc0000410000 */
[----:B------:R-:W5:Y:S01]  /*ea00*/  @!P5 MUFU.EX2 R19, R19 ;  /* 0x000000130013d308 */ /* 0x000f620000000800 */
[----:B------:R-:W-:Y:S01]  /*ea10*/  UIMAD.WIDE.U32 UR10, UR32, UR28, UR24 ;  /* 0x0000001c200a72a5 */ /* 0x000fe2000f8e0018 */
[----:B----4-:R-:W-:-:S06]  /*ea20*/  @!P3 FADD.FTZ R21, R21, 1 ;  /* 0x3f8000001515b421 */ /* 0x010fcc0000010000 */
[----:B------:R-:W4:Y:S01]  /*ea30*/  @!P6 MUFU.RCP R57, R20 ;  /* 0x000000140039e308 */ /* 0x000f220000001000 */
[----:B------:R-:W-:Y:S01]  /*ea40*/  UIMAD UR11, UR32, UR29, UR11 ;  /* 0x0000001d200b72a4 */ /* 0x000fe2000f8e020b */
[----:B------:R-:W-:Y:S01]  /*ea50*/  @!P2 FADD.FTZ R18, R18, 1 ;  /* 0x3f8000001212a421 */ /* 0x000fe20000010000 */
[----:B------:R-:W2:Y:S01]  /*ea60*/  LDCU.64 UR28, c[0x0][0x550] ;  /* 0x0000aa00ff1c77ac */ /* 0x000ea20008000a00 */
[----:B0-----:R-:W-:-:S04]  /*ea70*/  @!P1 FADD.FTZ R22, R22, 1 ;  /* 0x3f80000016169421 */ /* 0x001fc80000010000 */
[----:B------:R-:W0:Y:S01]  /*ea80*/  @!P4 MUFU.EX2 R23, R23 ;  /* 0x000000170017c308 */ /* 0x000e220000000800 */
[----:B-1----:R-:W-:Y:S01]  /*ea90*/  UIMAD UR23, UR8, UR31, URZ ;  /* 0x0000001f081772a4 */ /* 0x002fe2000f8e02ff */
[----:B-----5:R-:W-:Y:S01]  /*eaa0*/  @!P5 FADD.FTZ R19, R19, 1 ;  /* 0x3f8000001313d421 */ /* 0x020fe20000010000 */
[----:B------:R-:W-:-:S05]  /*eab0*/  UIMAD.WIDE.U32 UR10, UR8, UR30, UR10 ;  /* 0x0000001e080a72a5 */ /* 0x000fca000f8e000a */
[----:B------:R-:W1:Y:S01]  /*eac0*/  @!P3 MUFU.RCP R26, R21 ;  /* 0x00000015001ab308 */ /* 0x000e620000001000 */
[----:B----4-:R-:W-:-:S07]  /*ead0*/  @!P6 FMUL.FTZ R88, R88, R57 ;  /* 0x000000395858e220 */ /* 0x010fce0000410000 */
[----:B------:R4:W5:Y:S08]  /*eae0*/  @!P2 MUFU.RCP R61, R18 ;  /* 0x00000012003da308 */ /* 0x0009700000001000 */
[----:B------:R-:W3:Y:S01]  /*eaf0*/  @!P1 MUFU.RCP R21, R22 ;  /* 0x0000001600159308 */ /* 0x000ee20000001000 */
[----:B----4-:R-:W-:Y:S01]  /*eb00*/  MOV R18, UR23 ;  /* 0x0000001700127c02 */ /* 0x010fe20008000f00 */
[----:B0-----:R-:W-:-:S06]  /*eb10*/  @!P4 FADD.FTZ R23, R23, 1 ;  /* 0x3f8000001717c421 */ /* 0x001fcc0000010000 */
[----:B------:R0:W4:Y:S02]  /*eb20*/  @!P5 MUFU.RCP R20, R19 ;  /* 0x000000130014d308 */ /* 0x0001240000001000 */
[----:B0-----:R-:W-:-:S06]  /*eb30*/  IADD3 R19, P6, PT, R3, UR10, RZ ;  /* 0x0000000a03137c10 */ /* 0x001fcc000ffde0ff */
[----:B------:R-:W0:Y:S01]  /*eb40*/  @!P4 MUFU.RCP R28, R23 ;  /* 0x00000017001cc308 */ /* 0x000e220000001000 */
[----:B------:R-:W-:Y:S01]  /*eb50*/  IADD3.X R22, PT, PT, R18, UR11, RZ, P6, !PT ;  /* 0x0000000b12167c10 */ /* 0x000fe2000b7fe4ff */
[----:B-1----:R-:W-:Y:S01]  /*eb60*/  @!P3 FMUL.FTZ R89, R89, R26 ;  /* 0x0000001a5959b220 */ /* 0x002fe20000410000 */
[----:B--2---:R-:W-:Y:S01]  /*eb70*/  LEA R18, P6, R19, UR28, 0x1 ;  /* 0x0000001c13127c11 */ /* 0x004fe2000f8c08ff */
[----:B-----5:R-:W-:Y:S01]  /*eb80*/  @!P2 FMUL.FTZ R90, R90, R61 ;  /* 0x0000003d5a5aa220 */ /* 0x020fe20000410000 */
[----:B---3--:R-:W-:Y:S01]  /*eb90*/  @!P1 FMUL.FTZ R92, R92, R21 ;  /* 0x000000155c5c9220 */ /* 0x008fe20000410000 */
[----:B------:R-:W-:Y:S01]  /*eba0*/  ISETP.GE.AND P2, PT, R3, R24, PT ;  /* 0x000000180300720c */ /* 0x000fe20003f46270 */
[----:B----4-:R-:W-:Y:S01]  /*ebb0*/  @!P5 FMUL.FTZ R91, R91, R20 ;  /* 0x000000145b5bd220 */ /* 0x010fe20000410000 */
[----:B------:R-:W-:Y:S01]  /*ebc0*/  LEA.HI.X R19, R19, UR29, R22, 0x1, P6 ;  /* 0x0000001d13137c11 */ /* 0x000fe2000b0f0c16 */
[----:B------:R-:W1:Y:S01]  /*ebd0*/  LDCU.64 UR10, c[0x0][0x518] ;  /* 0x0000a300ff0a77ac */ /* 0x000e620008000a00 */
[----:B------:R-:W-:-:S02]  /*ebe0*/  ISETP.GE.AND P3, PT, R34, R24, PT ;  /* 0x000000182200720c */ /* 0x000fc40003f66270 */
[-C--:B------:R-:W-:Y:S01]  /*ebf0*/  ISETP.GE.AND P6, PT, R17, R24.reuse, PT ;  /* 0x000000181100720c */ /* 0x080fe20003fc6270 */
[----:B------:R-:W2:Y:S01]  /*ec00*/  LDCU.64 UR28, c[0x0][0x560] ;  /* 0x0000ac00ff1c77ac */ /* 0x000ea20008000a00 */
[----:B------:R-:W-:Y:S01]  /*ec10*/  ISETP.GE.AND P1, PT, R15, R24, PT ;  /* 0x000000180f00720c */ /* 0x000fe20003f26270 */
[----:B0-----:R-:W-:Y:S01]  /*ec20*/  @!P4 FMUL.FTZ R93, R93, R28 ;  /* 0x0000001c5d5dc220 */ /* 0x001fe20000410000 */
        /* <DEDUP_REMOVED lines=102> */
[----:B--2---:R-:W-:Y:S01]  /*f290*/  LEA R18, P3, R19, UR28, 0x1 ;  /* 0x0000001c13127c11 */ /* 0x004fe2000f8608ff */
        /* <DEDUP_REMOVED lines=54> */
.L_x_8025:
        /* <DEDUP_REMOVED lines=42> */
.L_x_8159:
[----:B------:R-:W-:Y:S05]  /*f8a0*/  BSYNC.RECONVERGENT B0 ;  /* 0x0000000000007941 */ /* 0x000fea0003800200 */
.L_x_8158:
        /* <DEDUP_REMOVED lines=40> */
.L_x_8161:
[----:B------:R-:W-:Y:S05]  /*fb30*/  BSYNC.RECONVERGENT B0 ;  /* 0x0000000000007941 */ /* 0x000fea0003800200 */
.L_x_8160:
        /* <DEDUP_REMOVED lines=16> */
.L_x_8163:
        /* <DEDUP_REMOVED lines=32> */
.L_x_8162:
[----:B------:R-:W-:Y:S05]  /*fe40*/  EXIT ;  /* 0x000000000000794d */ /* 0x000fea0003800000 */
.L_x_8063:
[----:B------:R-:W-:Y:S01]  /*fe50*/  HFMA2 R69, -RZ, RZ, 0, 5.9604644775390625e-08 ;  /* 0x00000001ff457431 */ /* 0x000fe200000001ff */
[----:B------:R-:W-:Y:S02]  /*fe60*/  MOV R246, R244 ;  /* 0x000000f400f67202 */ /* 0x000fe40000000f00 */
[----:B------:R-:W-:Y:S02]  /*fe70*/  MOV R68, RZ ;  /* 0x000000ff00447202 */ /* 0x000fe40000000f00 */
[----:B------:R-:W-:-:S07]  /*fe80*/  MOV R71, 0xffffffff ;  /* 0xffffffff00477802 */ /* 0x000fce0000000f00 */
[----:B01---5:R-:W-:Y:S05]  /*fe90*/  WARPSYNC.COLLECTIVE R71, `(.L_x_8164) ;  /* 0x0000000047087348 */ /* 0x023fea0003c00000 */
[----:B------:R2:W3:Y:S02]  /*fea0*/  SHFL.UP P6, R248, R246, R69, R68 ;  /* 0x04000045f6f87389 */ /* 0x0004e400000c0044 */
[----:B0123-5:R-:W-:Y:S05]  /*feb0*/  ENDCOLLECTIVE ;  /* 0x000000000000791b */ /* 0x02ffea0003800000 */
.L_x_8164:
[----:B------:R-:W-:Y:S02]  /*fec0*/  MOV R246, R243 ;  /* 0x000000f300f67202 */ /* 0x000fe40000000f00 */
[----:B------:R-:W-:-:S07]  /*fed0*/  MOV R70, R248 ;  /* 0x000000f800467202 */ /* 0x000fce0000000f00 */
[----:B------:R-:W-:Y:S05]  /*fee0*/  WARPSYNC.COLLECTIVE R71, `(.L_x_8165) ;  /* 0x0000000047087348 */ /* 0x000fea0003c00000 */
[----:B------:R0:W1:Y:S02]  /*fef0*/  SHFL.UP P6, R248, R246, R69, R68 ;  /* 0x04000045f6f87389 */ /* 0x00006400000c0044 */
[----:B01----:R-:W-:Y:S05]  /*ff00*/  ENDCOLLECTIVE ;  /* 0x000000000000791b */ /* 0x003fea0003800000 */
.L_x_8165:
[----:B------:R-:W-:Y:S02]  /*ff10*/  MOV R246, R242 ;  /* 0x000000f200f67202 */ /* 0x000fe40000000f00 */
[----:B------:R-:W-:-:S07]  /*ff20*/  MOV R233, R248 ;  /* 0x000000f800e97202 */ /* 0x000fce0000000f00 */
[----:B------:R-:W-:Y:S05]  /*ff30*/  WARPSYNC.COLLECTIVE R71, `(.L_x_8166) ;  /* 0x0000000047087348 */ /* 0x000fea0003c00000 */
[----:B------:R0:W1:Y:S02]  /*ff40*/  SHFL.UP P6, R248, R246, R69, R68 ;  /* 0x04000045f6f87389 */ /* 0x00006400000c0044 */
[----:B01----:R-:W-:Y:S05]  /*ff50*/  ENDCOLLECTIVE ;  /* 0x000000000000791b */ /* 0x003fea0003800000 */
.L_x_8166:
[----:B------:R-:W-:Y:S02]  /*ff60*/  MOV R246, R245 ;  /* 0x000000f500f67202 */ /* 0x000fe40000000f00 */
[----:B------:R-:W-:-:S07]  /*ff70*/  MOV R247, R248 ;  /* 0x000000f800f77202 */ /* 0x000fce0000000f00 */
[----:B------:R-:W-:Y:S05]  /*ff80*/  WARPSYNC.COLLECTIVE R71, `(.L_x_8167) ;  /* 0x0000000047087348 */ /* 0x000fea0003c00000 */
[----:B------:R0:W1:Y:S02]  /*ff90*/  SHFL.UP P6, R248, R246, R69, R68 ;  /* 0x04000045f6f87389 */ /* 0x00006400000c0044 */
[----:B01----:R-:W-:Y:S05]  /*ffa0*/  ENDCOLLECTIVE ;  /* 0x000000000000791b */ /* 0x003fea0003800000 */
.L_x_8167:
        /* <DEDUP_REMOVED lines=17> */
.L_x_8168:
[----:B------:R-:W-:Y:S02]  /*100c0*/  MOV R246, R243 ;  /* 0x000000f300f67202 */ /* 0x000fe40000000f00 */
[----:B------:R-:W-:-:S07]  /*100d0*/  MOV R70, R248 ;  /* 0x000000f800467202 */ /* 0x000fce0000000f00 */
[----:B------:R-:W-:Y:S05]  /*100e0*/  WARPSYNC.COLLECTIVE R71, `(.L_x_8169) ;  /* 0x0000000047087348 */ /* 0x000fea0003c00000 */
[----:B------:R0:W1:Y:S02]  /*100f0*/  SHFL.UP P6, R248, R246, R69, R68 ;  /* 0x04000045f6f87389 */ /* 0x00006400000c0044 */
[----:B01----:R-:W-:Y:S05]  /*10100*/  ENDCOLLECTIVE ;  /* 0x000000000000791b */ /* 0x003fea0003800000 */
.L_x_8169:
[----:B------:R-:W-:Y:S02]  /*10110*/  MOV R246, R242 ;  /* 0x000000f200f67202 */ /* 0x000fe40000000f00 */
[----:B------:R-:W-:-:S07]  /*10120*/  MOV R233, R248 ;  /* 0x000000f800e97202 */ /* 0x000fce0000000f00 */
[----:B------:R-:W-:Y:S05]  /*10130*/  WARPSYNC.COLLECTIVE R71, `(.L_x_8170) ;  /* 0x0000000047087348 */ /* 0x000fea0003c00000 */
[----:B------:R0:W1:Y:S02]  /*10140*/  SHFL.UP P6, R248, R246, R69, R68 ;  /* 0x04000045f6f87389 */ /* 0x00006400000c0044 */
[----:B01----:R-:W-:Y:S05]  /*10150*/  ENDCOLLECTIVE ;  /* 0x000000000000791b */ /* 0x003fea0003800000 */
.L_x_8170:
[----:B------:R-:W-:Y:S02]  /*10160*/  MOV R246, R245 ;  /* 0x000000f500f67202 */ /* 0x000fe40000000f00 */
[----:B------:R-:W-:-:S07]  /*10170*/  MOV R247, R248 ;  /* 0x000000f800f77202 */ /* 0x000fce0000000f00 */
[----:B------:R-:W-:Y:S05]  /*10180*/  WARPSYNC.COLLECTIVE R71, `(.L_x_8171) ;  /* 0x0000000047087348 */ /* 0x000fea0003c00000 */
[----:B------:R0:W1:Y:S02]  /*10190*/  SHFL.UP P6, R248, R246, R69, R68 ;  /* 0x04000045f6f87389 */ /* 0x00006400000c0044 */
[----:B01----:R-:W-:Y:S05]  /*101a0*/  ENDCOLLECTIVE ;  /* 0x000000000000791b */ /* 0x003fea0003800000 */
.L_x_8171:
        /* <DEDUP_REMOVED lines=17> */
.L_x_8172:
[----:B------:R-:W-:Y:S02]  /*102c0*/  MOV R246, R243 ;  /* 0x000000f300f67202 */ /* 0x000fe40000000f00 */
[----:B------:R-:W-:-:S07]  /*102d0*/  MOV R70, R248 ;  /* 0x000000f800467202 */ /* 0x000fce0000000f00 */
[----:B------:R-:W-:Y:S05]  /*102e0*/  WARPSYNC.COLLECTIVE R71, `(.L_x_8173) ;  /* 0x0000000047087348 */ /* 0x000fea0003c00000 */
[----:B------:R0:W1:Y:S02]  /*102f0*/  SHFL.UP P6, R248, R246, R69, R68 ;  /* 0x04000045f6f87389 */ /* 0x00006400000c0044 */
[----:B01----:R-:W-:Y:S05]  /*10300*/  ENDCOLLECTIVE ;  /* 0x000000000000791b */ /* 0x003fea0003800000 */
.L_x_8173:
[----:B------:R-:W-:Y:S02]  /*10310*/  MOV R246, R242 ;  /* 0x000000f200f67202 */ /* 0x000fe40000000f00 */
[----:B------:R-:W-:-:S07]  /*10320*/  MOV R233, R248 ;  /* 0x000000f800e97202 */ /* 0x000fce0000000f00 */
[----:B------:R-:W-:Y:S05]  /*10330*/  WARPSYNC.COLLECTIVE R71, `(.L_x_8174) ;  /* 0x0000000047087348 */ /* 0x000fea0003c00000 */
[----:B------:R0:W1:Y:S02]  /*10340*/  SHFL.UP P6, R248, R246, R69, R68 ;  /* 0x04000045f6f87389 */ /* 0x00006400000c0044 */
[----:B01----:R-:W-:Y:S05]  /*10350*/  ENDCOLLECTIVE ;  /* 0x000000000000791b */ /* 0x003fea0003800000 */
.L_x_8174:
[----:B------:R-:W-:Y:S02]  /*10360*/  MOV R246, R245 ;  /* 0x000000f500f67202 */ /* 0x000fe40000000f00 */
[----:B------:R-:W-:-:S07]  /*10370*/  MOV R247, R248 ;  /* 0x000000f800f77202 */ /* 0x000fce0000000f00 */
[----:B------:R-:W-:Y:S05]  /*10380*/  WARPSYNC.COLLECTIVE R71, `(.L_x_8175) ;  /* 0x0000000047087348 */ /* 0x000fea0003c00000 */
[----:B------:R0:W1:Y:S02]  /*10390*/  SHFL.UP P6, R248, R246, R69, R68 ;  /* 0x04000045f6f87389 */ /* 0x00006400000c0044 */
[----:B01----:R-:W-:Y:S05]  /*103a0*/  ENDCOLLECTIVE ;  /* 0x000000000000791b */ /* 0x003fea0003800000 */
.L_x_8175:
        /* <DEDUP_REMOVED lines=17> */
.L_x_8176:
[----:B------:R-:W-:Y:S02]  /*104c0*/  MOV R246, R243 ;  /* 0x000000f300f67202 */ /* 0x000fe40000000f00 */
[----:B------:R-:W-:-:S07]  /*104d0*/  MOV R70, R248 ;  /* 0x000000f800467202 */ /* 0x000fce0000000f00 */
[----:B------:R-:W-:Y:S05]  /*104e0*/  WARPSYNC.COLLECTIVE R71, `(.L_x_8177) ;  /* 0x0000000047087348 */ /* 0x000fea0003c00000 */
[----:B------:R0:W1:Y:S02]  /*104f0*/  SHFL.UP P6, R248, R246, R69, R68 ;  /* 0x04000045f6f87389 */ /* 0x00006400000c0044 */
[----:B01----:R-:W-:Y:S05]  /*10500*/  ENDCOLLECTIVE ;  /* 0x000000000000791b */ /* 0x003fea0003800000 */
.L_x_8177:
[----:B------:R-:W-:Y:S02]  /*10510*/  MOV R246, R242 ;  /* 0x000000f200f67202 */ /* 0x000fe40000000f00 */
[----:B------:R-:W-:-:S07]  /*10520*/  MOV R233, R248 ;  /* 0x000000f800e97202 */ /* 0x000fce0000000f00 */
[----:B------:R-:W-:Y:S05]  /*10530*/  WARPSYNC.COLLECTIVE R71, `(.L_x_8178) ;  /* 0x0000000047087348 */ /* 0x000fea0003c00000 */
[----:B------:R0:W1:Y:S02]  /*10540*/  SHFL.UP P6, R248, R246, R69, R68 ;  /* 0x04000045f6f87389 */ /* 0x00006400000c0044 */
[----:B01----:R-:W-:Y:S05]  /*10550*/  ENDCOLLECTIVE ;  /* 0x000000000000791b */ /* 0x003fea0003800000 */
.L_x_8178:
[----:B------:R-:W-:Y:S02]  /*10560*/  MOV R246, R245 ;  /* 0x000000f500f67202 */ /* 0x000fe40000000f00 */
[----:B------:R-:W-:-:S07]  /*10570*/  MOV R247, R248 ;  /* 0x000000f800f77202 */ /* 0x000fce0000000f00 */
[----:B------:R-:W-:Y:S05]  /*10580*/  WARPSYNC.COLLECTIVE R71, `(.L_x_8179) ;  /* 0x0000000047087348 */ /* 0x000fea0003c00000 */
[----:B------:R0:W1:Y:S02]  /*10590*/  SHFL.UP P6, R248, R246, R69, R68 ;  /* 0x04000045f6f87389 */ /* 0x00006400000c0044 */
[----:B01----:R-:W-:Y:S05]  /*105a0*/  ENDCOLLECTIVE ;  /* 0x000000000000791b */ /* 0x003fea0003800000 */
.L_x_8179:
        /* <DEDUP_REMOVED lines=17> */
.L_x_8180:
[----:B------:R-:W-:Y:S02]  /*106c0*/  MOV R246, R243 ;  /* 0x000000f300f67202 */ /* 0x000fe40000000f00 */
[----:B------:R-:W-:-:S07]  /*106d0*/  MOV R70, R248 ;  /* 0x000000f800467202 */ /* 0x000fce0000000f00 */
[----:B------:R-:W-:Y:S05]  /*106e0*/  WARPSYNC.COLLECTIVE R71, `(.L_x_8181) ;  /* 0x0000000047087348 */ /* 0x000fea0003c00000 */
[----:B------:R0:W1:Y:S02]  /*106f0*/  SHFL.UP P6, R248, R246, R69, R68 ;  /* 0x04000045f6f87389 */ /* 0x00006400000c0044 */
[----:B01----:R-:W-:Y:S05]  /*10700*/  ENDCOLLECTIVE ;  /* 0x000000000000791b */ /* 0x003fea0003800000 */
.L_x_8181:
[----:B------:R-:W-:Y:S02]  /*10710*/  MOV R246, R242 ;  /* 0x000000f200f67202 */ /* 0x000fe40000000f00 */
[----:B------:R-:W-:-:S07]  /*10720*/  MOV R233, R248 ;  /* 0x000000f800e97202 */ /* 0x000fce0000000f00 */
[----:B------:R-:W-:Y:S05]  /*10730*/  WARPSYNC.COLLECTIVE R71, `(.L_x_8182) ;  /* 0x0000000047087348 */ /* 0x000fea0003c00000 */
[----:B------:R0:W1:Y:S02]  /*10740*/  SHFL.UP P6, R248, R246, R69, R68 ;  /* 0x04000045f6f87389 */ /* 0x00006400000c0044 */
[----:B01----:R-:W-:Y:S05]  /*10750*/  ENDCOLLECTIVE ;  /* 0x000000000000791b */ /* 0x003fea0003800000 */
.L_x_8182:
[----:B------:R-:W-:Y:S02]  /*10760*/  MOV R246, R245 ;  /* 0x000000f500f67202 */ /* 0x000fe40000000f00 */
[----:B------:R-:W-:-:S07]  /*10770*/  MOV R247, R248 ;  /* 0x000000f800f77202 */ /* 0x000fce0000000f00 */
[----:B------:R-:W-:Y:S05]  /*10780*/  WARPSYNC.COLLECTIVE R71, `(.L_x_8183) ;  /* 0x0000000047087348 */ /* 0x000fea0003c00000 */
[----:B------:R0:W1:Y:S02]  /*10790*/  SHFL.UP P6, R248, R246, R69, R68 ;  /* 0x04000045f6f87389 */ /* 0x00006400000c0044 */
[----:B01----:R-:W-:Y:S05]  /*107a0*/  ENDCOLLECTIVE ;  /* 0x000000000000791b */ /* 0x003fea0003800000 */
.L_x_8183:
[----:B------:R-:W-:Y:S01]  /*107b0*/  MOV R68, R248 ;  /* 0x000000f800447202 */ /* 0x000fe20000000f00 */
[----:B------:R-:W-:Y:S06]  /*107c0*/  BRA `(.L_x_8184) ;  /* 0xffffff7400fc7947 */ /* 0x000fec000383ffff */
.L_x_8064:
        /* <DEDUP_REMOVED lines=8> */
.L_x_8186:
[----:B------:R-:W-:Y:S05]  /*10850*/  BSYNC B0 ;  /* 0x0000000000007941 */ /* 0x000fea0003800000 */
.L_x_8185:
[----:B------:R-:W-:Y:S05]  /*10860*/  BRA `(.L_x_8187) ;  /* 0xffffff7800087947 */ /* 0x000fea000383ffff */
.L_x_8065:
        /* <DEDUP_REMOVED lines=8> */
.L_x_8189:
[----:B------:R-:W-:Y:S05]  /*108f0*/  BSYNC B0 ;  /* 0x0000000000007941 */ /* 0x000fea0003800000 */
.L_x_8188:
[----:B------:R-:W-:Y:S05]  /*10900*/  BRA `(.L_x_8190) ;  /* 0xffffff7400e87947 */ /* 0x000fea000383ffff */
.L_x_8066:
        /* <DEDUP_REMOVED lines=8> */
.L_x_8192:
[----:B------:R-:W-:Y:S05]  /*10990*/  BSYNC B0 ;  /* 0x0000000000007941 */ /* 0x000fea0003800000 */
.L_x_8191:
[----:B------:R-:W-:Y:S05]  /*109a0*/  BRA `(.L_x_8193) ;  /* 0xffffff7400c87947 */ /* 0x000fea000383ffff */
.L_x_8067:
        /* <DEDUP_REMOVED lines=8> */
.L_x_8195:
[----:B------:R-:W-:Y:S05]  /*10a30*/  BSYNC B0 ;  /* 0x0000000000007941 */ /* 0x000fea0003800000 */
.L_x_8194:
[----:B------:R-:W-:Y:S05]  /*10a40*/  BRA `(.L_x_8196) ;  /* 0xffffff7400a87947 */ /* 0x000fea000383ffff */
.L_x_8068:
        /* <DEDUP_REMOVED lines=8> */
.L_x_8198:
[----:B------:R-:W-:Y:S05]  /*10ad0*/  BSYNC B0 ;  /* 0x0000000000007941 */ /* 0x000fea0003800000 */
.L_x_8197:
        /* <DEDUP_REMOVED lines=9> */
.L_x_8199:
[----:B------:R-:W-:Y:S02]  /*10b70*/  MOV R246, R242 ;  /* 0x000000f200f67202 */ /* 0x000fe40000000f00 */
[----:B------:R-:W-:-:S07]  /*10b80*/  MOV R243, R248 ;  /* 0x000000f800f37202 */ /* 0x000fce0000000f00 */
[----:B------:R-:W-:Y:S05]  /*10b90*/  WARPSYNC.COLLECTIVE R71, `(.L_x_8200) ;  /* 0x0000000047087348 */ /* 0x000fea0003c00000 */
[----:B------:R0:W1:Y:S02]  /*10ba0*/  SHFL.UP P6, R248, R246, R69, R68 ;  /* 0x04000045f6f87389 */ /* 0x00006400000c0044 */
[----:B01----:R-:W-:Y:S05]  /*10bb0*/  ENDCOLLECTIVE ;  /* 0x000000000000791b */ /* 0x003fea0003800000 */
.L_x_8200:
[----:B------:R-:W-:Y:S02]  /*10bc0*/  MOV R246, R245 ;  /* 0x000000f500f67202 */ /* 0x000fe40000000f00 */
[----:B------:R-:W-:-:S07]  /*10bd0*/  MOV R242, R248 ;  /* 0x000000f800f27202 */ /* 0x000fce0000000f00 */
[----:B------:R-:W-:Y:S05]  /*10be0*/  WARPSYNC.COLLECTIVE R71, `(.L_x_8201) ;  /* 0x0000000047087348 */ /* 0x000fea0003c00000 */
[----:B------:R0:W1:Y:S02]  /*10bf0*/  SHFL.UP P6, R248, R246, R69, R68 ;  /* 0x04000045f6f87389 */ /* 0x00006400000c0044 */
[----:B01----:R-:W-:Y:S05]  /*10c00*/  ENDCOLLECTIVE ;  /* 0x000000000000791b */ /* 0x003fea0003800000 */
.L_x_8201:
[----:B------:R-:W-:Y:S01]  /*10c10*/  HFMA2 R69, -RZ, RZ, 0, 0 ;  /* 0x00000000ff457431 */ /* 0x000fe200000001ff */
[----:B------:R-:W-:-:S07]  /*10c20*/  MOV R68, 0x1f ;  /* 0x0000001f00447802 */ /* 0x000fce0000000f00 */
[----:B------:R-:W-:Y:S05]  /*10c30*/  WARPSYNC.COLLECTIVE R71, `(.L_x_8202) ;  /* 0x0000000047087348 */ /* 0x000fea0003c00000 */
[----:B------:R0:W1:Y:S02]  /*10c40*/  SHFL.IDX P3, R233, R70, R69, R68 ;  /* 0x0000004546e97389 */ /* 0x0000640000060044 */
[----:B01----:R-:W-:Y:S05]  /*10c50*/  ENDCOLLECTIVE ;  /* 0x000000000000791b */ /* 0x003fea0003800000 */
.L_x_8202:
[----:B------:R-:W-:Y:S02]  /*10c60*/  MOV R245, R248 ;  /* 0x000000f800f57202 */ /* 0x000fe40000000f00 */
[----:B------:R-:W-:Y:S02]  /*10c70*/  MOV R70, R61 ;  /* 0x0000003d00467202 */ /* 0x000fe40000000f00 */
[----:B------:R-:W-:-:S07]  /*10c80*/  MOV R60, R233 ;  /* 0x000000e9003c7202 */ /* 0x000fce0000000f00 */
[----:B------:R-:W-:Y:S05]  /*10c90*/  WARPSYNC.COLLECTIVE R71, `(.L_x_8203) ;  /* 0x0000000047087348 */ /* 0x000fea0003c00000 */
[----:B------:R0:W1:Y:S02]  /*10ca0*/  SHFL.IDX P3, R233, R70, R69, R68 ;  /* 0x0000004546e97389 */ /* 0x0000640000060044 */
[----:B01----:R-:W-:Y:S05]  /*10cb0*/  ENDCOLLECTIVE ;  /* 0x000000000000791b */ /* 0x003fea0003800000 */
.L_x_8203:
[----:B------:R-:W-:Y:S02]  /*10cc0*/  MOV R70, R62 ;  /* 0x0000003e00467202 */ /* 0x000fe40000000f00 */
[----:B------:R-:W-:-:S07]  /*10cd0*/  MOV R61, R233 ;  /* 0x000000e9003d7202 */ /* 0x000fce0000000f00 */
[----:B------:R-:W-:Y:S05]  /*10ce0*/  WARPSYNC.COLLECTIVE R71, `(.L_x_8204) ;  /* 0x0000000047087348 */ /* 0x000fea0003c00000 */
[----:B------:R0:W1:Y:S02]  /*10cf0*/  SHFL.IDX P3, R233, R70, R69, R68 ;  /* 0x0000004546e97389 */ /* 0x0000640000060044 */
[----:B01----:R-:W-:Y:S05]  /*10d00*/  ENDCOLLECTIVE ;  /* 0x000000000000791b */ /* 0x003fea0003800000 */
.L_x_8204:
[----:B------:R-:W-:Y:S02]  /*10d10*/  MOV R70, R63 ;  /* 0x0000003f00467202 */ /* 0x000fe40000000f00 */
[----:B------:R-:W-:-:S07]  /*10d20*/  MOV R62, R233 ;  /* 0x000000e9003e7202 */ /* 0x000fce0000000f00 */
[----:B------:R-:W-:Y:S05]  /*10d30*/  WARPSYNC.COLLECTIVE R71, `(.L_x_8205) ;  /* 0x0000000047087348 */ /* 0x000fea0003c00000 */
[----:B------:R0:W1:Y:S02]  /*10d40*/  SHFL.IDX P3, R233, R70, R69, R68 ;  /* 0x0000004546e97389 */ /* 0x0000640000060044 */
[----:B01----:R-:W-:Y:S05]  /*10d50*/  ENDCOLLECTIVE ;  /* 0x000000000000791b */ /* 0x003fea0003800000 */
.L_x_8205:
[----:B------:R-:W-:Y:S01]  /*10d60*/  MOV R63, R233 ;  /* 0x000000e9003f7202 */ /* 0x000fe20000000f00 */
[----:B------:R-:W-:Y:S06]  /*10d70*/  BRA `(.L_x_8206) ;  /* 0xffffff7400047947 */ /* 0x000fec000383ffff */
.L_x_8070:
        /* <DEDUP_REMOVED lines=8> */
.L_x_8207:
[----:B------:R-:W-:Y:S02]  /*10e00*/  MOV R252, R246 ;  /* 0x000000f600fc7202 */ /* 0x000fe40000000f00 */
[----:B------:R-:W-:-:S07]  /*10e10*/  MOV R69, R233 ;  /* 0x000000e900457202 */ /* 0x000fce0000000f00 */
[----:B------:R-:W-:Y:S05]  /*10e20*/  WARPSYNC.COLLECTIVE R71, `(.L_x_8208) ;  /* 0x0000000047087348 */ /* 0x000fea0003c00000 */
[----:B------:R0:W1:Y:S02]  /*10e30*/  SHFL.DOWN P0, R233, R252, R251, R68 ;  /* 0x080000fbfce97389 */ /* 0x0000640000000044 */
[----:B01----:R-:W-:Y:S05]  /*10e40*/  ENDCOLLECTIVE ;  /* 0x000000000000791b */ /* 0x003fea0003800000 */
.L_x_8208:
[----:B------:R-:W-:Y:S02]  /*10e50*/  MOV R252, R70 ;  /* 0x0000004600fc7202 */ /* 0x000fe40000000f00 */
[----:B------:R-:W-:-:S07]  /*10e60*/  MOV R123, R233 ;  /* 0x000000e9007b7202 */ /* 0x000fce0000000f00 */
[----:B------:R-:W-:Y:S05]  /*10e70*/  WARPSYNC.COLLECTIVE R71, `(.L_x_8209) ;  /* 0x0000000047087348 */ /* 0x000fea0003c00000 */
[----:B------:R0:W1:Y:S02]  /*10e80*/  SHFL.DOWN P0, R233, R252, R251, R68 ;  /* 0x080000fbfce97389 */ /* 0x0000640000000044 */
[----:B01----:R-:W-:Y:S05]  /*10e90*/  ENDCOLLECTIVE ;  /* 0x000000000000791b */ /* 0x003fea0003800000 */
.L_x_8209:
[----:B------:R-:W-:Y:S02]  /*10ea0*/  MOV R252, R248 ;  /* 0x000000f800fc7202 */ /* 0x000fe40000000f00 */
[----:B------:R-:W-:-:S07]  /*10eb0*/  MOV R242, R233 ;  /* 0x000000e900f27202 */ /* 0x000fce0000000f00 */
[----:B------:R-:W-:Y:S05]  /*10ec0*/  WARPSYNC.COLLECTIVE R71, `(.L_x_8210) ;  /* 0x0000000047087348 */ /* 0x000fea0003c00000 */
[----:B------:R0:W1:Y:S02]  /*10ed0*/  SHFL.DOWN P0, R233, R252, R251, R68 ;  /* 0x080000fbfce97389 */ /* 0x0000640000000044 */
[----:B01----:R-:W-:Y:S05]  /*10ee0*/  ENDCOLLECTIVE ;  /* 0x000000000000791b */ /* 0x003fea0003800000 */
.L_x_8210:
[----:B------:R-:W-:Y:S01]  /*10ef0*/  MOV R68, R233 ;  /* 0x000000e900447202 */ /* 0x000fe20000000f00 */
[----:B------:R-:W-:Y:S06]  /*10f00*/  BRA `(.L_x_8211) ;  /* 0xffffff8400707947 */ /* 0x000fec000383ffff */
.L_x_8073:
        /* <DEDUP_REMOVED lines=8> */
.L_x_8213:
[----:B------:R-:W-:Y:S05]  /*10f90*/  BSYNC B0 ;  /* 0x0000000000007941 */ /* 0x000fea0003800000 */
.L_x_8212:
        /* <DEDUP_REMOVED lines=8> */
.L_x_8214:
[----:B------:R-:W-:Y:S02]  /*11020*/  MOV R252, R247 ;  /* 0x000000f700fc7202 */ /* 0x000fe40000000f00 */
[----:B------:R-:W-:-:S07]  /*11030*/  MOV R70, R233 ;  /* 0x000000e900467202 */ /* 0x000fce0000000f00 */
[----:B------:R-:W-:Y:S05]  /*11040*/  WARPSYNC.COLLECTIVE R71, `(.L_x_8215) ;  /* 0x0000000047087348 */ /* 0x000fea0003c00000 */
[----:B------:R0:W1:Y:S02]  /*11050*/  SHFL.DOWN P0, R233, R252, R251, R68 ;  /* 0x080000fbfce97389 */ /* 0x0000640000000044 */
[----:B01----:R-:W-:Y:S05]  /*11060*/  ENDCOLLECTIVE ;  /* 0x000000000000791b */ /* 0x003fea0003800000 */
.L_x_8215:
[----:B------:R-:W-:Y:S02]  /*11070*/  MOV R252, R248 ;  /* 0x000000f800fc7202 */ /* 0x000fe40000000f00 */
[----:B------:R-:W-:-:S07]  /*11080*/  MOV R123, R233 ;  /* 0x000000e9007b7202 */ /* 0x000fce0000000f00 */
[----:B------:R-:W-:Y:S05]  /*11090*/  WARPSYNC.COLLECTIVE R71, `(.L_x_8216) ;  /* 0x0000000047087348 */ /* 0x000fea0003c00000 */
[----:B------:R0:W1:Y:S02]  /*110a0*/  SHFL.DOWN P0, R233, R252, R251, R68 ;  /* 0x080000fbfce97389 */ /* 0x0000640000000044 */
[----:B01----:R-:W-:Y:S05]  /*110b0*/  ENDCOLLECTIVE ;  /* 0x000000000000791b */ /* 0x003fea0003800000 */
.L_x_8216:
[----:B------:R-:W-:Y:S01]  /*110c0*/  MOV R71, R233 ;  /* 0x000000e900477202 */ /* 0x000fe20000000f00 */
[----:B------:R-:W-:Y:S06]  /*110d0*/  BRA `(.L_x_8217) ;  /* 0xffffff8400507947 */ /* 0x000fec000383ffff */
.L_x_8076:
        /* <DEDUP_REMOVED lines=8> */
.L_x_8219:
[----:B------:R-:W-:Y:S05]  /*11160*/  BSYNC B0 ;  /* 0x0000000000007941 */ /* 0x000fea0003800000 */
.L_x_8218:
        /* <DEDUP_REMOVED lines=8> */
.L_x_8220:
[----:B------:R-:W-:Y:S02]  /*111f0*/  MOV R252, R247 ;  /* 0x000000f700fc7202 */ /* 0x000fe40000000f00 */
[----:B------:R-:W-:-:S07]  /*11200*/  MOV R70, R233 ;  /* 0x000000e900467202 */ /* 0x000fce0000000f00 */
[----:B------:R-:W-:Y:S05]  /*11210*/  WARPSYNC.COLLECTIVE R71, `(.L_x_8221) ;  /* 0x0000000047087348 */ /* 0x000fea0003c00000 */
[----:B------:R0:W1:Y:S02]  /*11220*/  SHFL.DOWN P0, R233, R252, R251, R68 ;  /* 0x080000fbfce97389 */ /* 0x0000640000000044 */
[----:B01----:R-:W-:Y:S05]  /*11230*/  ENDCOLLECTIVE ;  /* 0x000000000000791b */ /* 0x003fea0003800000 */
.L_x_8221:
[----:B------:R-:W-:Y:S02]  /*11240*/  MOV R252, R248 ;  /* 0x000000f800fc7202 */ /* 0x000fe40000000f00 */
[----:B------:R-:W-:-:S07]  /*11250*/  MOV R123, R233 ;  /* 0x000000e9007b7202 */ /* 0x000fce0000000f00 */
[----:B------:R-:W-:Y:S05]  /*11260*/  WARPSYNC.COLLECTIVE R71, `(.L_x_8222) ;  /* 0x0000000047087348 */ /* 0x000fea0003c00000 */
[----:B------:R0:W1:Y:S02]  /*11270*/  SHFL.DOWN P0, R233, R252, R251, R68 ;  /* 0x080000fbfce97389 */ /* 0x0000640000000044 */
[----:B01----:R-:W-:Y:S05]  /*11280*/  ENDCOLLECTIVE ;  /* 0x000000000000791b */ /* 0x003fea0003800000 */
.L_x_8222:
[----:B------:R-:W-:Y:S01]  /*11290*/  MOV R71, R233 ;  /* 0x000000e900477202 */ /* 0x000fe20000000f00 */
[----:B------:R-:W-:Y:S06]  /*112a0*/  BRA `(.L_x_8223) ;  /* 0xffffff8400307947 */ /* 0x000fec000383ffff */
.L_x_8079:
        /* <DEDUP_REMOVED lines=8> */
.L_x_8225:
[----:B------:R-:W-:Y:S05]  /*11330*/  BSYNC B0 ;  /* 0x0000000000007941 */ /* 0x000fea0003800000 */
.L_x_8224:
        /* <DEDUP_REMOVED lines=8> */
.L_x_8226:
[----:B------:R-:W-:Y:S02]  /*113c0*/  MOV R252, R247 ;  /* 0x000000f700fc7202 */ /* 0x000fe40000000f00 */
[----:B------:R-:W-:-:S07]  /*113d0*/  MOV R70, R233 ;  /* 0x000000e900467202 */ /* 0x000fce0000000f00 */
[----:B------:R-:W-:Y:S05]  /*113e0*/  WARPSYNC.COLLECTIVE R71, `(.L_x_8227) ;  /* 0x0000000047087348 */ /* 0x000fea0003c00000 */
[----:B------:R0:W1:Y:S02]  /*113f0*/  SHFL.DOWN P0, R233, R252, R251, R68 ;  /* 0x080000fbfce97389 */ /* 0x0000640000000044 */
[----:B01----:R-:W-:Y:S05]  /*11400*/  ENDCOLLECTIVE ;  /* 0x000000000000791b */ /* 0x003fea0003800000 */
.L_x_8227:
[----:B------:R-:W-:Y:S02]  /*11410*/  MOV R252, R248 ;  /* 0x000000f800fc7202 */ /* 0x000fe40000000f00 */
[----:B------:R-:W-:-:S07]  /*11420*/  MOV R123, R233 ;  /* 0x000000e9007b7202 */ /* 0x000fce0000000f00 */
[----:B------:R-:W-:Y:S05]  /*11430*/  WARPSYNC.COLLECTIVE R71, `(.L_x_8228) ;  /* 0x0000000047087348 */ /* 0x000fea0003c00000 */
[----:B------:R0:W1:Y:S02]  /*11440*/  SHFL.DOWN P0, R233, R252, R251, R68 ;  /* 0x080000fbfce97389 */ /* 0x0000640000000044 */
[----:B01----:R-:W-:Y:S05]  /*11450*/  ENDCOLLECTIVE ;  /* 0x000000000000791b */ /* 0x003fea0003800000 */
.L_x_8228:
[----:B------:R-:W-:Y:S01]  /*11460*/  MOV R71, R233 ;  /* 0x000000e900477202 */ /* 0x000fe20000000f00 */
[----:B------:R-:W-:Y:S06]  /*11470*/  BRA `(.L_x_8229) ;  /* 0xffffff8400107947 */ /* 0x000fec000383ffff */
.L_x_8082:
        /* <DEDUP_REMOVED lines=8> */
.L_x_8231:
[----:B------:R-:W-:Y:S05]  /*11500*/  BSYNC B0 ;  /* 0x0000000000007941 */ /* 0x000fea0003800000 */
.L_x_8230:
        /* <DEDUP_REMOVED lines=8> */
.L_x_8232:
[----:B------:R-:W-:Y:S02]  /*11590*/  MOV R252, R247 ;  /* 0x000000f700fc7202 */ /* 0x000fe40000000f00 */
[----:B------:R-:W-:-:S07]  /*115a0*/  MOV R70, R233 ;  /* 0x000000e900467202 */ /* 0x000fce0000000f00 */
[----:B------:R-:W-:Y:S05]  /*115b0*/  WARPSYNC.COLLECTIVE R71, `(.L_x_8233) ;  /* 0x0000000047087348 */ /* 0x000fea0003c00000 */
[----:B------:R0:W1:Y:S02]  /*115c0*/  SHFL.DOWN P0, R233, R252, R251, R68 ;  /* 0x080000fbfce97389 */ /* 0x0000640000000044 */
[----:B01----:R-:W-:Y:S05]  /*115d0*/  ENDCOLLECTIVE ;  /* 0x000000000000791b */ /* 0x003fea0003800000 */
.L_x_8233:
[----:B------:R-:W-:Y:S02]  /*115e0*/  MOV R252, R248 ;  /* 0x000000f800fc7202 */ /* 0x000fe40000000f00 */
[----:B------:R-:W-:-:S07]  /*115f0*/  MOV R123, R233 ;  /* 0x000000e9007b7202 */ /* 0x000fce0000000f00 */
[----:B------:R-:W-:Y:S05]  /*11600*/  WARPSYNC.COLLECTIVE R71, `(.L_x_8234) ;  /* 0x0000000047087348 */ /* 0x000fea0003c00000 */
[----:B------:R0:W1:Y:S02]  /*11610*/  SHFL.DOWN P0, R233, R252, R251, R68 ;  /* 0x080000fbfce97389 */ /* 0x0000640000000044 */
[----:B01----:R-:W-:Y:S05]  /*11620*/  ENDCOLLECTIVE ;  /* 0x000000000000791b */ /* 0x003fea0003800000 */
.L_x_8234:
[----:B------:R-:W-:Y:S01]  /*11630*/  MOV R71, R233 ;  /* 0x000000e900477202 */ /* 0x000fe20000000f00 */
[----:B------:R-:W-:Y:S06]  /*11640*/  BRA `(.L_x_8235) ;  /* 0xffffff8000f07947 */ /* 0x000fec000383ffff */
.L_x_8085:
[----:B-1----:R-:W-:Y:S01]  /*11650*/  HFMA2 R69, -RZ, RZ, 0, 0 ;  /* 0x00000000ff457431 */ /* 0x002fe200000001ff */
[----:B------:R-:W-:Y:S01]  /*11660*/  BSSY B0, `(.L_x_8236) ;  /* 0x0000007000007945 */ /* 0x000fe20003800000 */
[----:B0-----:R-:W-:Y:S02]  /*11670*/  MOV R70, R245 ;  /* 0x000000f500467202 */ /* 0x001fe40000000f00 */
[----:B----4-:R-:W-:Y:S02]  /*11680*/  MOV R68, 0x1f ;  /* 0x0000001f00447802 */ /* 0x010fe40000000f00 */
[----:B------:R-:W-:-:S07]  /*11690*/  MOV R71, 0xffffffff ;  /* 0xffffffff00477802 */ /* 0x000fce0000000f00 */
[----:B--23--:R-:W-:Y:S05]  /*116a0*/  WARPSYNC.COLLECTIVE R71, `(.L_x_8237) ;  /* 0x0000000047087348 */ /* 0x00cfea0003c00000 */
[----:B------:R0:W1:Y:S02]  /*116b0*/  SHFL.IDX P3, R233, R70, R69, R68 ;  /* 0x0000004546e97389 */ /* 0x0000640000060044 */
[----:B0123--:R-:W-:Y:S05]  /*116c0*/  ENDCOLLECTIVE ;  /* 0x000000000000791b */ /* 0x00ffea0003800000 */
.L_x_8237:
[----:B------:R-:W-:Y:S05]  /*116d0*/  BSYNC B0 ;  /* 0x0000000000007941 */ /* 0x000fea0003800000 */
.L_x_8236:
        /* <DEDUP_REMOVED lines=10> */
.L_x_8238:
[----:B------:R-:W-:Y:S02]  /*11780*/  MOV R70, R247 ;  /* 0x000000f700467202 */ /* 0x000fe40000000f00 */
[----:B------:R-:W-:-:S07]  /*11790*/  MOV R242, R233 ;  /* 0x000000e900f27202 */ /* 0x000fce0000000f00 */
[----:B------:R-:W-:Y:S05]  /*117a0*/  WARPSYNC.COLLECTIVE R71, `(.L_x_8239) ;  /* 0x0000000047087348 */ /* 0x000fea0003c00000 */
[----:B------:R0:W1:Y:S02]  /*117b0*/  SHFL.IDX P3, R233, R70, R69, R68 ;  /* 0x0000004546e97389 */ /* 0x0000640000060044 */
[----:B01----:R-:W-:Y:S05]  /*117c0*/  ENDCOLLECTIVE ;  /* 0x000000000000791b */ /* 0x003fea0003800000 */
.L_x_8239:
[----:B------:R-:W-:-:S04]  /*117d0*/  FMUL.FTZ R243, R65, R242 ;  /* 0x000000f241f37220 */ /* 0x000fc80000410000 */
[-C--:B------:R-:W-:Y:S01]  /*117e0*/  FFMA.FTZ R243, R64, R123.reuse, -R243 ;  /* 0x0000007b40f37223 */ /* 0x080fe200000108f3 */
        /* <DEDUP_REMOVED lines=14> */
.L_x_8240:
[----:B------:R-:W-:Y:S01]  /*118d0*/  MOV R70, R64 ;  /* 0x0000004000467202 */ /* 0x000fe20000000f00 */
[----:B------:R-:W-:-:S07]  /*118e0*/  FADD.FTZ R123, R233, R123 ;  /* 0x0000007be97b7221 */ /* 0x000fce0000010000 */
[----:B------:R-:W-:Y:S05]  /*118f0*/  WARPSYNC.COLLECTIVE R71, `(.L_x_8241) ;  /* 0x0000000047087348 */ /* 0x000fea0003c00000 */
[----:B------:R0:W1:Y:S02]  /*11900*/  SHFL.DOWN P0, R233, R252, R251, R68 ;  /* 0x080000fbfce97389 */ /* 0x0000640000000044 */
[----:B01----:R-:W-:Y:S05]  /*11910*/  ENDCOLLECTIVE ;  /* 0x000000000000791b */ /* 0x003fea0003800000 */
.L_x_8241:
[----:B------:R-:W-:Y:S02]  /*11920*/  MOV R252, R246 ;  /* 0x000000f600fc7202 */ /* 0x000fe40000000f00 */
[----:B------:R-:W-:-:S07]  /*11930*/  MOV R245, R233 ;  /* 0x000000e900f57202 */ /* 0x000fce0000000f00 */
[----:B------:R-:W-:Y:S05]  /*11940*/  WARPSYNC.COLLECTIVE R71, `(.L_x_8242) ;  /* 0x0000000047087348 */ /* 0x000fea0003c00000 */
[----:B------:R0:W1:Y:S02]  /*11950*/  SHFL.DOWN P0, R233, R252, R251, R68 ;  /* 0x080000fbfce97389 */ /* 0x0000640000000044 */
[----:B01----:R-:W-:Y:S05]  /*11960*/  ENDCOLLECTIVE ;  /* 0x000000000000791b */ /* 0x003fea0003800000 */
.L_x_8242:
[----:B------:R-:W-:Y:S02]  /*11970*/  MOV R252, R247 ;  /* 0x000000f700fc7202 */ /* 0x000fe40000000f00 */
[----:B------:R-:W-:-:S07]  /*11980*/  MOV R246, R233 ;  /* 0x000000e900f67202 */ /* 0x000fce0000000f00 */
[----:B------:R-:W-:Y:S05]  /*11990*/  WARPSYNC.COLLECTIVE R71, `(.L_x_8243) ;  /* 0x0000000047087348 */ /* 0x000fea0003c00000 */
[----:B------:R0:W1:Y:S02]  /*119a0*/  SHFL.DOWN P0, R233, R252, R251, R68 ;  /* 0x080000fbfce97389 */ /* 0x0000640000000044 */
[----:B01----:R-:W-:Y:S05]  /*119b0*/  ENDCOLLECTIVE ;  /* 0x000000000000791b */ /* 0x003fea0003800000 */
.L_x_8243:
[----:B------:R-:W-:Y:S02]  /*119c0*/  MOV R252, R248 ;  /* 0x000000f800fc7202 */ /* 0x000fe40000000f00 */
[----:B------:R-:W-:-:S07]  /*119d0*/  MOV R247, R233 ;  /* 0x000000e900f77202 */ /* 0x000fce0000000f00 */
[----:B------:R-:W-:Y:S05]  /*119e0*/  WARPSYNC.COLLECTIVE R71, `(.L_x_8244) ;  /* 0x0000000047087348 */ /* 0x000fea0003c00000 */
[----:B------:R0:W1:Y:S02]  /*119f0*/  SHFL.DOWN P0, R233, R252, R251, R68 ;  /* 0x080000fbfce97389 */ /* 0x0000640000000044 */
[----:B01----:R-:W-:Y:S05]  /*11a00*/  ENDCOLLECTIVE ;  /* 0x000000000000791b */ /* 0x003fea0003800000 */
.L_x_8244:
[----:B------:R-:W-:-:S07]  /*11a10*/  MOV R248, R233 ;  /* 0x000000e900f87202 */ /* 0x000fce0000000f00 */
[----:B------:R-:W-:Y:S05]  /*11a20*/  WARPSYNC.COLLECTIVE R71, `(.L_x_8245) ;  /* 0x0000000047087348 */ /* 0x000fea0003c00000 */
[----:B------:R0:W1:Y:S02]  /*11a30*/  SHFL.IDX P3, R233, R70, R69, R68 ;  /* 0x0000004546e97389 */ /* 0x0000640000060044 */
[----:B01----:R-:W-:Y:S05]  /*11a40*/  ENDCOLLECTIVE ;  /* 0x000000000000791b */ /* 0x003fea0003800000 */
.L_x_8245:
[----:B------:R-:W-:Y:S02]  /*11a50*/  MOV R70, R65 ;  /* 0x0000004100467202 */ /* 0x000fe40000000f00 */
[----:B------:R-:W-:-:S07]  /*11a60*/  MOV R64, R233 ;  /* 0x000000e900407202 */ /* 0x000fce0000000f00 */
[----:B------:R-:W-:Y:S05]  /*11a70*/  WARPSYNC.COLLECTIVE R71, `(.L_x_8246) ;  /* 0x0000000047087348 */ /* 0x000fea0003c00000 */
[----:B------:R0:W1:Y:S02]  /*11a80*/  SHFL.IDX P3, R233, R70, R69, R68 ;  /* 0x0000004546e97389 */ /* 0x0000640000060044 */
[----:B01----:R-:W-:Y:S05]  /*11a90*/  ENDCOLLECTIVE ;  /* 0x000000000000791b */ /* 0x003fea0003800000 */
.L_x_8246:
[----:B------:R-:W-:Y:S02]  /*11aa0*/  MOV R70, R66 ;  /* 0x0000004200467202 */ /* 0x000fe40000000f00 */
[----:B------:R-:W-:-:S07]  /*11ab0*/  MOV R65, R233 ;  /* 0x000000e900417202 */ /* 0x000fce0000000f00 */
[----:B------:R-:W-:Y:S05]  /*11ac0*/  WARPSYNC.COLLECTIVE R71, `(.L_x_8247) ;  /* 0x0000000047087348 */ /* 0x000fea0003c00000 */
[----:B------:R0:W1:Y:S02]  /*11ad0*/  SHFL.IDX P3, R233, R70, R69, R68 ;  /* 0x0000004546e97389 */ /* 0x0000640000060044 */
[----:B01----:R-:W-:Y:S05]  /*11ae0*/  ENDCOLLECTIVE ;  /* 0x000000000000791b */ /* 0x003fea0003800000 */
.L_x_8247:
[----:B------:R-:W-:Y:S02]  /*11af0*/  MOV R70, R67 ;  /* 0x0000004300467202 */ /* 0x000fe40000000f00 */
[----:B------:R-:W-:-:S07]  /*11b00*/  MOV R66, R233 ;  /* 0x000000e900427202 */ /* 0x000fce0000000f00 */
[----:B------:R-:W-:Y:S05]  /*11b10*/  WARPSYNC.COLLECTIVE R71, `(.L_x_8248) ;  /* 0x0000000047087348 */ /* 0x000fea0003c00000 */
[----:B------:R0:W1:Y:S02]  /*11b20*/  SHFL.IDX P3, R233, R70, R69, R68 ;  /* 0x0000004546e97389 */ /* 0x0000640000060044 */
[----:B01----:R-:W-:Y:S05]  /*11b30*/  ENDCOLLECTIVE ;  /* 0x000000000000791b */ /* 0x003fea0003800000 */
.L_x_8248:
[----:B------:R-:W-:Y:S01]  /*11b40*/  MOV R67, R233 ;  /* 0x000000e900437202 */ /* 0x000fe20000000f00 */
[----:B------:R-:W-:Y:S06]  /*11b50*/  BRA `(.L_x_8249) ;  /* 0xffffff8000487947 */ /* 0x000fec000383ffff */
.L_x_8250:
        /* <DEDUP_REMOVED lines=10> */
.L_x_18706:


//--------------------- .text._Z25selective_scan_bwd_kernelI32Selective_Scan_bwd_kernel_traitsILi64ELi16ELb0ELb1ELb0ELb1ELb1EN3c108BFloat16ENS1_7complexIfEEEEv12SSMParamsBwd --------------------------
	.section	.text._Z25selective_scan_bwd_kernelI32Selective_Scan_bwd_kernel_traitsILi64ELi16ELb0ELb1ELb0ELb1ELb1EN3c108BFloat16ENS1_7complexIfEEEEv12SSMParamsBwd,"ax",@progbits
	.align	128
        .global         _Z25selective_scan_bwd_kernelI32Selective_Scan_bwd_kernel_traitsILi64ELi16ELb0ELb1ELb0ELb1ELb1EN3c108BFloat16ENS1_7complexIfEEEEv12SSMParamsBwd
        .type           _Z25selective_scan_bwd_kernelI32Selective_Scan_bwd_kernel_traitsILi64ELi16ELb0ELb1ELb0ELb1ELb1EN3c108BFloat16ENS1_7complexIfEEEEv12SSMParamsBwd,@function
        .size           _Z25selective_scan_bwd_kernelI32Selective_Scan_bwd_kernel_traitsILi64ELi16ELb0ELb1ELb0ELb1ELb1EN3c108BFloat16ENS1_7complexIfEEEEv12SSMParamsBwd,(.L_x_18707 - _Z25selective_scan_bwd_kernelI32Selective_Scan_bwd_kernel_traitsILi64ELi16ELb0ELb1ELb0ELb1ELb1EN3c108BFloat16ENS1_7complexIfEEEEv12SSMParamsBwd)
        .other          _Z25selective_scan_bwd_kernelI32Selective_Scan_bwd_kernel_traitsILi64ELi16ELb0ELb1ELb0ELb1ELb1EN3c108BFloat16ENS1_7complexIfEEEEv12SSMParamsBwd,@"STO_CUDA_ENTRY STV_DEFAULT"
_Z25selective_scan_bwd_kernelI32Selective_Scan_bwd_kernel_traitsILi64ELi16ELb0ELb1ELb0ELb1ELb1EN3c108BFloat16ENS1_7complexIfEEEEv12SSMParamsBwd:
.text._Z25selective_scan_bwd_kernelI32Selective_Scan_bwd_kernel_traitsILi64ELi16ELb0ELb1ELb0ELb1ELb1EN3c108BFloat16ENS1_7complexIfEEEEv12SSMParamsBwd:
        /* <DEDUP_REMOVED lines=142> */
.L_x_8384:
        /* <DEDUP_REMOVED lines=263> */
[----:B-----5:R-:W-:Y:S04]  /*1950*/  STS.U16 [R140], R23 ;  /* 0x000000178c007388 */ /* 0x020fe80000000400 */
[----:B------:R-:W-:Y:S04]  /*1960*/  STS.U16 [R138+0x40], R25 ;  /* 0x000040198a007388 */ /* 0x000fe80000000400 */
        /* <DEDUP_REMOVED lines=56> */
[----:B-1----:R-:W-:Y:S01]  /*1cf0*/  PRMT R46, RZ, 0x7610, R46 ;  /* 0x00007610ff2e7816 */ /* 0x002fe2000000002e */
        /* <DEDUP_REMOVED lines=96> */
.L_x_8253:
[----:B------:R-:W-:Y:S05]  /*2300*/  BSYNC.RECONVERGENT B0 ;  /* 0x0000000000007941 */ /* 0x000fea0003800200 */
.L_x_8252:
        /* <DEDUP_REMOVED lines=33> */
.L_x_8255:
[----:B------:R-:W-:Y:S05]  /*2520*/  BSYNC.RECONVERGENT B0 ;  /* 0x0000000000007941 */ /* 0x000fea0003800200 */
.L_x_8254:
        /* <DEDUP_REMOVED lines=33> */
.L_x_8257:
[----:B------:R-:W-:Y:S05]  /*2740*/  BSYNC.RECONVERGENT B0 ;  /* 0x0000000000007941 */ /* 0x000fea0003800200 */
.L_x_8256:
        /* <DEDUP_REMOVED lines=33> */
.L_x_8259:
[----:B------:R-:W-:Y:S05]  /*2960*/  BSYNC.RECONVERGENT B0 ;  /* 0x0000000000007941 */ /* 0x000fea0003800200 */
.L_x_8258:
        /* <DEDUP_REMOVED lines=33> */
.L_x_8261:
[----:B------:R-:W-:Y:S05]  /*2b80*/  BSYNC.RECONVERGENT B0 ;  /* 0x0000000000007941 */ /* 0x000fea0003800200 */
.L_x_8260:
        /* <DEDUP_REMOVED lines=33> */
.L_x_8263:
[----:B------:R-:W-:Y:S05]  /*2da0*/  BSYNC.RECONVERGENT B0 ;  /* 0x0000000000007941 */ /* 0x000fea0003800200 */
.L_x_8262:
        /* <DEDUP_REMOVED lines=33> */
.L_x_8265:
[----:B------:R-:W-:Y:S05]  /*2fc0*/  BSYNC.RECONVERGENT B0 ;  /* 0x0000000000007941 */ /* 0x000fea0003800200 */
.L_x_8264:
        /* <DEDUP_REMOVED lines=33> */
.L_x_8267:
[----:B------:R-:W-:Y:S05]  /*31e0*/  BSYNC.RECONVERGENT B0 ;  /* 0x0000000000007941 */ /* 0x000fea0003800200 */
.L_x_8266:
        /* <DEDUP_REMOVED lines=33> */
.L_x_8269:
[----:B------:R-:W-:Y:S05]  /*3400*/  BSYNC.RECONVERGENT B0 ;  /* 0x0000000000007941 */ /* 0x000fea0003800200 */
.L_x_8268:
        /* <DEDUP_REMOVED lines=33> */
.L_x_8271:
[----:B------:R-:W-:Y:S05]  /*3620*/  BSYNC.RECONVERGENT B0 ;  /* 0x0000000000007941 */ /* 0x000fea0003800200 */
.L_x_8270:
        /* <DEDUP_REMOVED lines=33> */
.L_x_8273:
[----:B------:R-:W-:Y:S05]  /*3840*/  BSYNC.RECONVERGENT B0 ;  /* 0x0000000000007941 */ /* 0x000fea0003800200 */
.L_x_8272:
        /* <DEDUP_REMOVED lines=33> */
.L_x_8275:
[----:B------:R-:W-:Y:S05]  /*3a60*/  BSYNC.RECONVERGENT B0 ;  /* 0x0000000000007941 */ /* 0x000fea0003800200 */
.L_x_8274:
        /* <DEDUP_REMOVED lines=33> */
.L_x_8277:
[----:B------:R-:W-:Y:S05]  /*3c80*/  BSYNC.RECONVERGENT B0 ;  /* 0x0000000000007941 */ /* 0x000fea0003800200 */
.L_x_8276:
        /* <DEDUP_REMOVED lines=33> */
.L_x_8279:
[----:B------:R-:W-:Y:S05]  /*3ea0*/  BSYNC.RECONVERGENT B0 ;  /* 0x0000000000007941 */ /* 0x000fea0003800200 */
.L_x_8278:
        /* <DEDUP_REMOVED lines=33> */
.L_x_8281:
[----:B------:R-:W-:Y:S05]  /*40c0*/  BSYNC.RECONVERGENT B0 ;  /* 0x0000000000007941 */ /* 0x000fea0003800200 */
.L_x_8280:
        /* <DEDUP_REMOVED lines=33> */
.L_x_8283:
[----:B------:R-:W-:Y:S05]  /*42e0*/  BSYNC.RECONVERGENT B0 ;  /* 0x0000000000007941 */ /* 0x000fea0003800200 */
.L_x_8282:
        /* <DEDUP_REMOVED lines=146> */
[----:B------:R-:W3:Y:S04]  /*4c10*/  LDS.U16 R31, [R94] ;  /* 0x000000005e1f7984 */ /* 0x000ee80000000400 */
[----:B------:R-:W4:Y:S04]  /*4c20*/  LDS.U16 R30, [R94+0x2] ;  /* 0x000002005e1e7984 */ /* 0x000f280000000400 */
[----:B------:R-:W-:Y:S04]  /*4c30*/  LDS.U16 R32, [R94+0x4] ;  /* 0x000004005e207984 */ /* 0x000fe80000000400 */
[----:B------:R-:W5:Y:S04]  /*4c40*/  LDS.U16 R33, [R94+0x6] ;  /* 0x000006005e217984 */ /* 0x000f680000000400 */
[----:B------:R-:W1:Y:S04]  /*4c50*/  LDS.U16 R41, [R94+0x8] ;  /* 0x000008005e297984 */ /* 0x000e680000000400 */
        /* <DEDUP_REMOVED lines=17> */
[----:B------:R-:W-:-:S13]  /*4d70*/  ISETP.NE.AND P5, PT, R67, RZ, PT ;  /* 0x000000ff4300720c */ /* 0x000fda0003fa5270 */
[----:B------:R-:W2:Y:S01]  /*4d80*/  @!P5 LDG.E.U16 R61, desc[UR28][R4.64+0x80] ;  /* 0x0000801c043dd981 */ /* 0x000ea2000c1e1500 */
[----:B------:R-:W-:Y:S02]  /*4d90*/  ISETP.NE.AND P5, PT, R68, RZ, PT ;  /* 0x000000ff4400720c */ /* 0x000fe40003fa5270 */
[----:B------:R-:W-:-:S11]  /*4da0*/  PRMT R68, RZ, 0x7610, R68 ;  /* 0x00007610ff447816 */ /* 0x000fd60000000044 */
[----:B------:R-:W2:Y:S01]  /*4db0*/  @!P5 LDG.E.U16 R68, desc[UR28][R4.64+0xc0] ;  /* 0x0000c01c0444d981 */ /* 0x000ea2000c1e1500 */
[----:B------:R-:W-:Y:S02]  /*4dc0*/  ISETP.NE.AND P5, PT, R70, RZ, PT ;  /* 0x000000ff4600720c */ /* 0x000fe40003fa5270 */
[----:B------:R-:W-:Y:S02]  /*4dd0*/  PRMT R70, RZ, 0x7610, R70 ;  /* 0x00007610ff467816 */ /* 0x000fe40000000046 */
[----:B------:R-:W-:-:S09]  /*4de0*/  PRMT R67, RZ, 0x7610, R67 ;  /* 0x00007610ff437816 */ /* 0x000fd20000000043 */
[----:B------:R-:W2:Y:S01]  /*4df0*/  @!P5 LDG.E.U16 R70, desc[UR28][R4.64+0x100] ;  /* 0x0001001c0446d981 */ /* 0x000ea2000c1e1500 */
[----:B------:R-:W-:-:S13]  /*4e00*/  ISETP.NE.AND P5, PT, R76, RZ, PT ;  /* 0x000000ff4c00720c */ /* 0x000fda0003fa5270 */
        /* <DEDUP_REMOVED lines=23> */
[----:B---3--:R-:W-:-:S02]  /*4f80*/  SHF.L.U32 R31, R31, 0x10, RZ ;  /* 0x000000101f1f7819 */ /* 0x008fc400000006ff */
[----:B----4-:R-:W-:-:S03]  /*4f90*/  SHF.L.U32 R30, R30, 0x10, RZ ;  /* 0x000000101e1e7819 */ /* 0x010fc600000006ff */
[----:B------:R-:W-:Y:S02]  /*4fa0*/  FMUL.FTZ R64, R31, -1.4426950216293334961 ;  /* 0xbfb8aa3b1f407820 */ /* 0x000fe40000410000 */
[----:B------:R-:W-:-:S04]  /*4fb0*/  FMUL.FTZ R106, R30, -1.4426950216293334961 ;  /* 0xbfb8aa3b1e6a7820 */ /* 0x000fc80000410000 */
[----:B------:R-:W3:Y:S01]  /*4fc0*/  MUFU.EX2 R64, R64 ;  /* 0x0000004000407308 */ /* 0x000ee20000000800 */
[----:B-----5:R-:W-:Y:S02]  /*4fd0*/  SHF.L.U32 R33, R33, 0x10, RZ ;  /* 0x0000001021217819 */ /* 0x020fe400000006ff */
[----:B-1----:R-:W-:-:S05]  /*4fe0*/  SHF.L.U32 R41, R41, 0x10, RZ ;  /* 0x0000001029297819 */ /* 0x002fca00000006ff */
[----:B------:R-:W1:Y:S01]  /*4ff0*/  MUFU.EX2 R106, R106 ;  /* 0x0000006a006a7308 */ /* 0x000e620000000800 */
[----:B0-----:R-:W-:Y:S01]  /*5000*/  FMUL.FTZ R4, R33, -1.4426950216293334961 ;  /* 0xbfb8aa3b21047820 */ /* 0x001fe20000410000 */
[----:B------:R-:W-:Y:S01]  /*5010*/  FMUL.FTZ R5, R41, -1.4426950216293334961 ;  /* 0xbfb8aa3b29057820 */ /* 0x000fe20000410000 */
[----:B------:R-:W-:-:S05]  /*5020*/  SHF.L.U32 R32, R32, 0x10, RZ ;  /* 0x0000001020207819 */ /* 0x000fca00000006ff */
[----:B------:R-:W0:Y:S01]  /*5030*/  MUFU.EX2 R4, R4 ;  /* 0x0000000400047308 */ /* 0x000e220000000800 */
[----:B---3--:R-:W-:Y:S01]  /*5040*/  FADD.FTZ R64, R64, 1 ;  /* 0x3f80000040407421 */ /* 0x008fe20000010000 */
[----:B------:R-:W-:-:S06]  /*5050*/  FMUL.FTZ R107, R32, -1.4426950216293334961 ;  /* 0xbfb8aa3b206b7820 */ /* 0x000fcc0000410000 */
[----:B------:R-:W3:Y:S01]  /*5060*/  MUFU.EX2 R5, R5 ;  /* 0x0000000500057308 */ /* 0x000ee20000000800 */
[----:B-1----:R-:W-:-:S07]  /*5070*/  FADD.FTZ R106, R106, 1 ;  /* 0x3f8000006a6a7421 */ /* 0x002fce0000010000 */
[----:B------:R-:W-:Y:S08]  /*5080*/  MUFU.RCP R64, R64 ;  /* 0x0000004000407308 */ /* 0x000ff00000001000 */
[----:B------:R-:W1:Y:S01]  /*5090*/  MUFU.EX2 R107, R107 ;  /* 0x0000006b006b7308 */ /* 0x000e620000000800 */
[----:B0-----:R-:W-:Y:S01]  /*50a0*/  FADD.FTZ R4, R4, 1 ;  /* 0x3f80000004047421 */ /* 0x001fe20000010000 */
[----:B---3--:R-:W-:Y:S01]  /*50b0*/  FADD.FTZ R5, R5, 1 ;  /* 0x3f80000005057421 */ /* 0x008fe20000010000 */
        /* <DEDUP_REMOVED lines=27> */
[----:B------:R4:W-:Y:S04]  /*5270*/  STS.U16 [R96+0x380], R105 ;  /* 0x0003806960007388 */ /* 0x0009e80000000400 */
[----:B------:R-:W-:Y:S01]  /*5280*/  STS.U16 [R95+0x3c0], R104 ;  /* 0x0003c0685f007388 */ /* 0x000fe20000000400 */
[----:B------:R-:W-:-:S03]  /*5290*/  NOP ;  /* 0x0000000000007918 */ /* 0x000fc60000000000 */
[----:B------:R-:W5:Y:S01]  /*52a0*/  LDS.U16 R60, [R94] ;  /* 0x000000005e3c7984 */ /* 0x000f620000000400 */
[----:B--2---:R-:W2:Y:S03]  /*52b0*/  MUFU.RCP R67, R106 ;  /* 0x0000006a00437308 */ /* 0x004ea60000001000 */
[----:B------:R-:W5:Y:S04]  /*52c0*/  LDS.U16 R61, [R94+0x2] ;  /* 0x000002005e3d7984 */ /* 0x000f680000000400 */
[----:B------:R-:W5:Y:S04]  /*52d0*/  LDS.U16 R62, [R94+0x4] ;  /* 0x000004005e3e7984 */ /* 0x000f680000000400 */
[----:B------:R-:W5:Y:S01]  /*52e0*/  LDS.U16 R73, [R94+0x6] ;  /* 0x000006005e497984 */ /* 0x000f620000000400 */
[----:B------:R0:W-:Y:S03]  /*52f0*/  MUFU.RCP R68, R4 ;  /* 0x0000000400447308 */ /* 0x0001e60000001000 */
[----:B------:R-:W5:Y:S01]  /*5300*/  LDS.U16 R76, [R94+0x8] ;  /* 0x000008005e4c7984 */ /* 0x000f620000000400 */
[----:B-1----:R-:W-:-:S03]  /*5310*/  FADD.FTZ R69, R107, 1 ;  /* 0x3f8000006b457421 */ /* 0x002fc60000010000 */
[----:B------:R-:W-:Y:S01]  /*5320*/  LDS.U16 R98, [R94+0xa] ;  /* 0x00000a005e627984 */ /* 0x000fe20000000400 */
[----:B------:R2:W-:Y:S01]  /*5330*/  MUFU.RCP R70, R5 ;  /* 0x0000000500467308 */ /* 0x0005e20000001000 */
[----:B0-----:R-:W-:Y:S01]  /*5340*/  FADD.FTZ R4, -R64, 1 ;  /* 0x3f80000040047421 */ /* 0x001fe20000010100 */
[----:B------:R-:W-:-:S06]  /*5350*/  FADD.FTZ R71, R109, 1 ;  /* 0x3f8000006d477421 */ /* 0x000fcc0000010000 */
[----:B------:R-:W-:Y:S01]  /*5360*/  MUFU.EX2 R110, R110 ;  /* 0x0000006e006e7308 */ /* 0x000fe20000000800 */
[----:B--2---:R-:W-:Y:S01]  /*5370*/  FADD.FTZ R5, -R67, 1 ;  /* 0x3f80000043057421 */ /* 0x004fe20000010100 */
[----:B---3--:R-:W-:Y:S01]  /*5380*/  FFMA.FTZ R102, R31, R4, 1 ;  /* 0x3f8000001f667423 */ /* 0x008fe20000010004 */
[----:B------:R-:W-:Y:S01]  /*5390*/  FMUL.FTZ R112, R49, -1.4426950216293334961 ;  /* 0xbfb8aa3b31707820 */ /* 0x000fe20000410000 */
[----:B------:R-:W0:Y:S01]  /*53a0*/  LDS.U16 R4, [R94+0xc] ;  /* 0x00000c005e047984 */ /* 0x000e220000000400 */
[----:B----4-:R-:W-:Y:S01]  /*53b0*/  FFMA.FTZ R105, R30, R5, 1 ;  /* 0x3f8000001e697423 */ /* 0x010fe20000010005 */
[----:B------:R-:W-:Y:S01]  /*53c0*/  SHF.L.U32 R100, R100, 0x10, RZ ;  /* 0x0000001064647819 */ /* 0x000fe200000006ff */
[----:B------:R-:W-:Y:S01]  /*53d0*/  FADD.FTZ R74, R108, 1 ;  /* 0x3f8000006c4a7421 */ /* 0x000fe20000010000 */
[----:B------:R-:W-:Y:S01]  /*53e0*/  SHF.L.U32 R101, R101, 0x10, RZ ;  /* 0x0000001065657819 */ /* 0x000fe200000006ff */
[----:B------:R-:W-:Y:S01]  /*53f0*/  LDS.U16 R121, [R94+0x1e] ;  /* 0x00001e005e797984 */ /* 0x000fe20000000400 */
[----:B-----5:R-:W-:Y:S01]  /*5400*/  SHF.L.U32 R60, R60, 0x10, RZ ;  /* 0x000000103c3c7819 */ /* 0x020fe200000006ff */
[----:B------:R-:W1:Y:S04]  /*5410*/  MUFU.RCP R69, R69 ;  /* 0x0000004500457308 */ /* 0x000e680000001000 */
[----:B------:R-:W-:-:S04]  /*5420*/  FMUL.FTZ R5, R63, R60 ;  /* 0x0000003c3f057220 */ /* 0x000fc80000410000 */
[----:B------:R-:W-:-:S04]  /*5430*/  FMUL.FTZ R5, R64, R5 ;  /* 0x0000000540057220 */ /* 0x000fc80000410000 */
[----:B------:R-:W-:Y:S02]  /*5440*/  FMUL.FTZ R122, R5, R102 ;  /* 0x00000066057a7220 */ /* 0x000fe40000410000 */
[----:B------:R-:W2:Y:S01]  /*5450*/  LDS.U16 R5, [R94+0xe] ;  /* 0x00000e005e057984 */ /* 0x000ea20000000400 */
[----:B------:R-:W-:Y:S02]  /*5460*/  SHF.L.U32 R61, R61, 0x10, RZ ;  /* 0x000000103d3d7819 */ /* 0x000fe400000006ff */
[----:B------:R-:W-:Y:S01]  /*5470*/  SHF.L.U32 R62, R62, 0x10, RZ ;  /* 0x000000103e3e7819 */ /* 0x000fe200000006ff */
[----:B-1----:R-:W-:Y:S02]  /*5480*/  FADD.FTZ R107, -R69, 1 ;  /* 0x3f800000456b7421 */ /* 0x002fe40000010100 */
        /* <DEDUP_REMOVED lines=11> */
[----:B------:R-:W3:Y:S01]  /*5540*/  LDS.U16 R111, [R94+0x10] ;  /* 0x000010005e6f7984 */ /* 0x000ee20000000400 */
        /* <DEDUP_REMOVED lines=15> */
[----:B------:R-:W2:Y:S01]  /*5640*/  MUFU.RCP R74, R74 ;  /* 0x0000004a004a7308 */ /* 0x000ea20000001000 */
        /* <DEDUP_REMOVED lines=25> */
[----:B--2---:R-:W-:Y:S01]  /*57e0*/  SHF.L.U32 R29, R5, 0x10, RZ ;  /* 0x00000010051d7819 */ /* 0x004fe200000006ff */
[----:B------:R-:W-:-:S06]  /*57f0*/  FADD.FTZ R110, -R74, 1 ;  /* 0x3f8000004a6e7421 */ /* 0x000fcc0000010100 */
[----:B------:R2:W4:Y:S01]  /*5800*/  MUFU.EX2 R120, R118 ;  /* 0x0000007600787308 */ /* 0x0005220000000800 */
[----:B------:R-:W-:Y:S01]  /*5810*/  FMUL.FTZ R109, R103, R98 ;  /* 0x00000062676d7220 */ /* 0x000fe20000410000 */
[----:B---3--:R-:W-:Y:S06]  /*5820*/  LDS.U16 R116, [R94+0x14] ;  /* 0x000014005e747984 */ /* 0x008fec0000000400 */
[----:B------:R3:W-:Y:S01]  /*5830*/  MUFU.EX2 R131, R119 ;  /* 0x0000007700837308 */ /* 0x0007e20000000800 */
[----:B--2---:R-:W2:Y:S01]  /*5840*/  LDS.U16 R118, [R94+0x16] ;  /* 0x000016005e767984 */ /* 0x004ea20000000400 */
[----:B------:R-:W-:Y:S01]  /*5850*/  FMUL.FTZ R128, R107, R112 ;  /* 0x000000706b807220 */ /* 0x000fe20000410000 */
[----:B-----5:R-:W-:-:S05]  /*5860*/  FADD.FTZ R5, -R99, 1 ;  /* 0x3f80000063057421 */ /* 0x020fca0000010100 */
[----:B------:R-:W5:Y:S01]  /*5870*/  MUFU.EX2 R113, R113 ;  /* 0x0000007100717308 */ /* 0x000f620000000800 */
[----:B---3--:R-:W3:Y:S01]  /*5880*/  LDS.U16 R119, [R94+0x18] ;  /* 0x000018005e777984 */ /* 0x008ee20000000400 */
        /* <DEDUP_REMOVED lines=36> */
[----:B--2---:R-:W-:Y:S02]  /*5ad0*/  SHF.L.U32 R26, R118, 0x10, RZ ;  /* 0x00000010761a7819 */ /* 0x004fe400000006ff */
[----:B---3--:R-:W-:Y:S01]  /*5ae0*/  SHF.L.U32 R27, R119, 0x10, RZ ;  /* 0x00000010771b7819 */ /* 0x008fe200000006ff */
        /* <DEDUP_REMOVED lines=283> */
.L_x_8284:
        /* <DEDUP_REMOVED lines=111> */
.L_x_8383:
[----:B------:R-:W-:Y:S01]  /*7390*/  SHF.L.U32 R124, R197, 0x5, RZ ;  /* 0x00000005c57c7819 */ /* 0x000fe200000006ff */
[----:B0-----:R-:W-:Y:S01]  /*73a0*/  HFMA2 R63, -RZ, RZ, 0, 0 ;  /* 0x00000000ff3f7431 */ /* 0x001fe200000001ff */
[----:B01----:R-:W-:Y:S02]  /*73b0*/  MOV R65, UR44 ;  /* 0x0000002c00417c02 */ /* 0x003fe40008000f00 */
        /* <DEDUP_REMOVED lines=440> */
[----:B------:R-:W-:Y:S01]  /*8f40*/  ULEA.HI UR27, UR26, UR26, URZ, 0x1 ;  /* 0x0000001a1a1b7291 */ /* 0x000fe2000f8f08ff */
[----:B------:R0:W-:Y:S03]  /*8f50*/  MUFU.SIN R146, R70 ;  /* 0x0000004600927308 */ /* 0x0001e60000000400 */
[----:B------:R-:W-:Y:S01]  /*8f60*/  ULOP3.LUT UR27, UR27, 0xfffffe, URZ, 0xc0, !UPT ;  /* 0x00fffffe1b1b7892 */ /* 0x000fe2000f8ec0ff */
[C---:B0-----:R-:W-:Y:S01]  /*8f70*/  FMUL.FTZ R70, R62.reuse, R90 ;  /* 0x0000005a3e467220 */ /* 0x041fe20000410000 */
[----:B------:R-:W-:-:S02]  /*8f80*/  FMUL.FTZ R62, R62, R93 ;  /* 0x0000005d3e3e7220 */ /* 0x000fc40000410000 */
[----:B------:R-:W-:-:S04]  /*8f90*/  UIADD3 UR26, UPT, UPT, UR26, -UR27, URZ ;  /* 0x8000001b1a1a7290 */ /* 0x000fc8000fffe0ff */
[----:B------:R-:W0:Y:S01]  /*8fa0*/  MUFU.EX2 R62, R62 ;  /* 0x0000003e003e7308 */ /* 0x000e220000000800 */
[----:B------:R-:W-:Y:S01]  /*8fb0*/  ULEA UR26, UR26, UR8, 0x8 ;  /* 0x000000081a1a7291 */ /* 0x000fe2000f8e40ff */
        /* <DEDUP_REMOVED lines=93> */
.L_x_8287:
[----:B------:R-:W-:-:S06]  /*9590*/  LEA R114, R197, UR25, 0x3 ;  /* 0x00000019c5727c11 */ /* 0x000fcc000f8e18ff */
[----:B------:R-:W0:Y:S02]  /*95a0*/  LDS.64 R114, [R114+0x49e8] ;  /* 0x0049e80072727984 */ /* 0x000e240000000a00 */
.L_x_8288:
[----:B------:R-:W-:Y:S05]  /*95b0*/  BSYNC.RECONVERGENT B0 ;  /* 0x0000000000007941 */ /* 0x000fea0003800200 */
.L_x_8286:
        /* <DEDUP_REMOVED lines=10> */
[----:B------:R-:W-:Y:S01]  /*9660*/  FMUL.FTZ R68, R168, R66 ;  /* 0x00000042a8447220 */ /* 0x000fe20000410000 */
        /* <DEDUP_REMOVED lines=14> */
[-C--:B------:R-:W-:Y:S01]  /*9750*/  FMUL.FTZ R203, R117, R91.reuse ;  /* 0x0000005b75cb7220 */ /* 0x080fe20000410000 */
[----:B------:R-:W-:Y:S01]  /*9760*/  FMUL.FTZ R204, R116, R91 ;  /* 0x0000005b74cc7220 */ /* 0x000fe20000410000 */
[-C--:B------:R-:W-:Y:S01]  /*9770*/  FMUL.FTZ R205, R112, R90.reuse ;  /* 0x0000005a70cd7220 */ /* 0x080fe20000410000 */
        /* <DEDUP_REMOVED lines=14> */
[-C--:B------:R-:W-:Y:S01]  /*9860*/  FMUL.FTZ R209, R108, R88.reuse ;  /* 0x000000586cd17220 */ /* 0x080fe20000410000 */
[----:B------:R-:W-:Y:S01]  /*9870*/  FFMA.FTZ R70, R165, R69, R70 ;  /* 0x00000045a5467223 */ /* 0x000fe20000010046 */
[C---:B------:R-:W-:Y:S01]  /*9880*/  FMUL.FTZ R66, R164.reuse, R65 ;  /* 0x00000041a4427220 */ /* 0x040fe20000410000 */
        /* <DEDUP_REMOVED lines=9> */
[----:B------:R-:W-:Y:S01]  /*9920*/  FMUL.FTZ R65, R162, R66 ;  /* 0x00000042a2417220 */ /* 0x000fe20000410000 */
[----:B------:R-:W-:Y:S01]  /*9930*/  FFMA.FTZ R71, R165, R71, -R64 ;  /* 0x00000047a5477223 */ /* 0x000fe20000010840 */
[----:B------:R-:W-:Y:S01]  /*9940*/  FMUL.FTZ R213, R104, R86 ;  /* 0x0000005668d57220 */ /* 0x000fe20000410000 */
[CC--:B------:R-:W-:Y:S01]  /*9950*/  FMUL.FTZ R64, R162.reuse, R68.reuse ;  /* 0x00000044a2407220 */ /* 0x0c0fe20000410000 */
        /* <DEDUP_REMOVED lines=92> */
[-C--:B------:R-:W-:Y:S01]  /*9f20*/  FMUL.FTZ R66, R150, R67.reuse ;  /* 0x0000004396427220 */ /* 0x080fe20000410000 */
[-C--:B------:R-:W-:Y:S01]  /*9f30*/  FMUL.FTZ R229, R186, R78.reuse ;  /* 0x0000004ebae57220 */ /* 0x080fe20000410000 */
[----:B------:R-:W-:Y:S01]  /*9f40*/  FMUL.FTZ R230, R187, R78 ;  /* 0x0000004ebbe67220 */ /* 0x000fe20000410000 */
[C---:B------:R-:W-:Y:S01]  /*9f50*/  FFMA.FTZ R67, R151.reuse, R67, -R64 ;  /* 0x0000004397437223 */ /* 0x040fe20000010840 */
[C---:B------:R-:W-:Y:S01]  /*9f60*/  FMUL.FTZ R64, R142.reuse, R69 ;  /* 0x000000458e407220 */ /* 0x040fe20000410000 */
[----:B------:R-:W-:Y:S01]  /*9f70*/  FFMA.FTZ R66, R151, R65, R66 ;  /* 0x0000004197427223 */ /* 0x000fe20000010042 */
[----:B------:R-:W-:Y:S01]  /*9f80*/  LEA R198, R197, UR25, 0x4 ;  /* 0x00000019c5c67c11 */ /* 0x000fe2000f8e20ff */
[----:B------:R-:W-:Y:S01]  /*9f90*/  FFMA.FTZ R67, R39, R220, R67 ;  /* 0x000000dc27437223 */ /* 0x000fe20000010043 */
[-C--:B------:R-:W-:Y:S01]  /*9fa0*/  FFMA.FTZ R64, R143, R68.reuse, -R64 ;  /* 0x000000448f407223 */ /* 0x080fe20000010840 */
[----:B------:R-:W-:Y:S01]  /*9fb0*/  FMUL.FTZ R68, R142, R68 ;  /* 0x000000448e447220 */ /* 0x000fe20000410000 */
[----:B------:R-:W-:Y:S01]  /*9fc0*/  FFMA.FTZ R66, R39, R219, R66 ;  /* 0x000000db27427223 */ /* 0x000fe20000010042 */
[----:B------:R-:W-:-:S02]  /*9fd0*/  LOP3.LUT R2, R2, 0xfffffffd, RZ, 0xc0, !PT ;  /* 0xfffffffd02027812 */ /* 0x000fc400078ec0ff */
[----:B------:R-:W-:Y:S01]  /*9fe0*/  FFMA.FTZ R65, R143, R69, R68 ;  /* 0x000000458f417223 */ /* 0x000fe20000010044 */
[CC--:B------:R-:W-:Y:S01]  /*9ff0*/  FMUL.FTZ R68, R148.reuse, R66.reuse ;  /* 0x0000004294447220 */ /* 0x0c0fe20000410000 */
[-C--:B------:R-:W-:Y:S01]  /*a000*/  FMUL.FTZ R69, R148, R67.reuse ;  /* 0x0000004394457220 */ /* 0x080fe20000410000 */
[----:B------:R-:W-:Y:S02]  /*a010*/  @P2 LOP3.LUT R2, R2, 0x2, RZ, 0xfc, !PT ;  /* 0x0000000202022812 */ /* 0x000fe400078efcff */
        /* <DEDUP_REMOVED lines=118> */
.L_x_8411:
        /* <DEDUP_REMOVED lines=13> */
.L_x_8414:
[----:B------:R-:W-:-:S03]  /*a850*/  UMOV UR26, 0xffffffff ;  /* 0xffffffff001a7882 */ /* 0x000fc60000000000 */
[----:B------:R-:W-:Y:S05]  /*a860*/  BRA.DIV UR26, `(.L_x_8292) ;  /* 0x000000861ae07947 */ /* 0x000fea000b800000 */
.L_x_8417:
[----:B------:R-:W-:-:S03]  /*a870*/  UMOV UR26, 0xffffffff ;  /* 0xffffffff001a7882 */ /* 0x000fc60000000000 */
[----:B------:R-:W-:Y:S05]  /*a880*/  BRA.DIV UR26, `(.L_x_8293) ;  /* 0x0000008a1a007947 */ /* 0x000fea000b800000 */
.L_x_8420:
[----:B------:R-:W-:-:S03]  /*a890*/  UMOV UR26, 0xffffffff ;  /* 0xffffffff001a7882 */ /* 0x000fc60000000000 */
[----:B------:R-:W-:Y:S05]  /*a8a0*/  BRA.DIV UR26, `(.L_x_8294) ;  /* 0x0000008a1a207947 */ /* 0x000fea000b800000 */
.L_x_8423:
        /* <DEDUP_REMOVED lines=10> */
.L_x_8433:
        /* <DEDUP_REMOVED lines=23> */
.L_x_8289:
        /* <DEDUP_REMOVED lines=169> */
[----:B------:R-:W-:Y:S01]  /*b550*/  FADD.FTZ R67, R184, R67 ;  /* 0x00000043b8437221 */ /* 0x000fe20000010000 */
[-C--:B------:R-:W-:Y:S02]  /*b560*/  FMUL.FTZ R69, R168, R199.reuse ;  /* 0x000000c7a8457220 */ /* 0x080fe40000410000 */
[----:B------:R-:W-:Y:S01]  /*b570*/  FFMA.FTZ R68, R169, R199, -R68 ;  /* 0x000000c7a9447223 */ /* 0x000fe20000010844 */
[----:B------:R-:W0:Y:S03]  /*b580*/  @!P0 LDS.128 R60, [UR26+0x4be0] ;  /* 0x004be01aff3c8984 */ /* 0x000e260008000c00 */
[----:B------:R-:W-:Y:S01]  /*b590*/  FFMA.FTZ R202, R75, R202, R68 ;  /* 0x000000ca4bca7223 */ /* 0x000fe20000010044 */
[----:B------:R1:W-:Y:S02]  /*b5a0*/  STS.128 [R198+0x35e0], R64 ;  /* 0x0035e040c6007388 */ /* 0x0003e40000000c00 */
[----:B-1----:R-:W-:-:S04]  /*b5b0*/  FFMA.FTZ R64, R169, R200, R69 ;  /* 0x000000c8a9407223 */ /* 0x002fc80000010045 */
        /* <DEDUP_REMOVED lines=108> */
.L_x_8438:
        /* <DEDUP_REMOVED lines=13> */
.L_x_8299:
[----:B------:R-:W-:Y:S05]  /*bd50*/  BSYNC.RECONVERGENT B0 ;  /* 0x0000000000007941 */ /* 0x000fea0003800200 */
.L_x_8298:
[----:B------:R-:W-:Y:S01]  /*bd60*/  UMOV UR26, 0xffffffff ;  /* 0xffffffff001a7882 */ /* 0x000fe20000000000 */
[----:B------:R-:W-:Y:S02]  /*bd70*/  ISETP.GT.U32.AND P2, PT, R98, 0x1d, PT ;  /* 0x0000001d6200780c */ /* 0x000fe40003f44070 */
[----:B------:R-:W-:Y:S11]  /*bd80*/  BRA.DIV UR26, `(.L_x_8300) ;  /* 0x0000007a1a3c7947 */ /* 0x000ff6000b800000 */
[----:B-1----:R1:W0:Y:S04]  /*bd90*/  SHFL.DOWN PT, R69, R245, 0x2, 0x1f ;  /* 0x08401f00f5457f89 */ /* 0x00222800000e0000 */
[----:B--2---:R1:W2:Y:S04]  /*bda0*/  SHFL.DOWN PT, R70, R246, 0x2, 0x1f ;  /* 0x08401f00f6467f89 */ /* 0x0042a800000e0000 */
[----:B---3--:R1:W3:Y:S04]  /*bdb0*/  SHFL.DOWN PT, R123, R247, 0x2, 0x1f ;  /* 0x08401f00f77b7f89 */ /* 0x0082e800000e0000 */
[----:B------:R1:W0:Y:S02]  /*bdc0*/  SHFL.DOWN PT, R71, R248, 0x2, 0x1f ;  /* 0x08401f00f8477f89 */ /* 0x00022400000e0000 */
.L_x_8444:
        /* <DEDUP_REMOVED lines=13> */
.L_x_8302:
[----:B------:R-:W-:Y:S05]  /*bea0*/  BSYNC.RECONVERGENT B0 ;  /* 0x0000000000007941 */ /* 0x000fea0003800200 */
.L_x_8301:
[----:B------:R-:W-:Y:S01]  /*beb0*/  UMOV UR26, 0xffffffff ;  /* 0xffffffff001a7882 */ /* 0x000fe20000000000 */
[----:B------:R-:W-:Y:S02]  /*bec0*/  ISETP.GT.U32.AND P2, PT, R98, 0x1b, PT ;  /* 0x0000001b6200780c */ /* 0x000fe40003f44070 */
[----:B------:R-:W-:Y:S11]  /*bed0*/  BRA.DIV UR26, `(.L_x_8303) ;  /* 0x0000007a1a5c7947 */ /* 0x000ff6000b800000 */
[----:B0-----:R0:W0:Y:S04]  /*bee0*/  SHFL.DOWN PT, R69, R245, 0x4, 0x1f ;  /* 0x08801f00f5457f89 */ /* 0x00102800000e0000 */
[----:B--2---:R2:W0:Y:S04]  /*bef0*/  SHFL.DOWN PT, R70, R246, 0x4, 0x1f ;  /* 0x08801f00f6467f89 */ /* 0x00442800000e0000 */
[----:B---3--:R2:W3:Y:S04]  /*bf00*/  SHFL.DOWN PT, R123, R247, 0x4, 0x1f ;  /* 0x08801f00f77b7f89 */ /* 0x0084e800000e0000 */
[----:B------:R2:W0:Y:S02]  /*bf10*/  SHFL.DOWN PT, R71, R248, 0x4, 0x1f ;  /* 0x08801f00f8477f89 */ /* 0x00042400000e0000 */
.L_x_8450:
        /* <DEDUP_REMOVED lines=13> */
.L_x_8305:
[----:B------:R-:W-:Y:S05]  /*bff0*/  BSYNC.RECONVERGENT B0 ;  /* 0x0000000000007941 */ /* 0x000fea0003800200 */
.L_x_8304:
[----:B------:R-:W-:Y:S01]  /*c000*/  UMOV UR26, 0xffffffff ;  /* 0xffffffff001a7882 */ /* 0x000fe20000000000 */
[----:B------:R-:W-:Y:S02]  /*c010*/  ISETP.GT.U32.AND P2, PT, R98, 0x17, PT ;  /* 0x000000176200780c */ /* 0x000fe40003f44070 */
[----:B------:R-:W-:Y:S11]  /*c020*/  BRA.DIV UR26, `(.L_x_8306) ;  /* 0x0000007a1a7c7947 */ /* 0x000ff6000b800000 */
[----:B0-----:R0:W0:Y:S04]  /*c030*/  SHFL.DOWN PT, R69, R245, 0x8, 0x1f ;  /* 0x09001f00f5457f89 */ /* 0x00102800000e0000 */
[----:B------:R0:W0:Y:S04]  /*c040*/  SHFL.DOWN PT, R70, R246, 0x8, 0x1f ;  /* 0x09001f00f6467f89 */ /* 0x00002800000e0000 */
[----:B---3--:R3:W0:Y:S04]  /*c050*/  SHFL.DOWN PT, R123, R247, 0x8, 0x1f ;  /* 0x09001f00f77b7f89 */ /* 0x00862800000e0000 */
[----:B------:R3:W0:Y:S02]  /*c060*/  SHFL.DOWN PT, R71, R248, 0x8, 0x1f ;  /* 0x09001f00f8477f89 */ /* 0x00062400000e0000 */
.L_x_8456:
        /* <DEDUP_REMOVED lines=13> */
.L_x_8308:
[----:B------:R-:W-:Y:S05]  /*c140*/  BSYNC.RECONVERGENT B0 ;  /* 0x0000000000007941 */ /* 0x000fea0003800200 */
.L_x_8307:
[----:B------:R-:W-:Y:S01]  /*c150*/  UMOV UR26, 0xffffffff ;  /* 0xffffffff001a7882 */ /* 0x000fe20000000000 */
[----:B------:R-:W-:Y:S02]  /*c160*/  ISETP.GT.U32.AND P2, PT, R98, 0xf, PT ;  /* 0x0000000f6200780c */ /* 0x000fe40003f44070 */
[----:B------:R-:W-:Y:S11]  /*c170*/  BRA.DIV UR26, `(.L_x_8309) ;  /* 0x0000007a1a9c7947 */ /* 0x000ff6000b800000 */
[----:B0-----:R0:W0:Y:S04]  /*c180*/  SHFL.DOWN PT, R69, R245, 0x10, 0x1f ;  /* 0x0a001f00f5457f89 */ /* 0x00102800000e0000 */
[----:B------:R0:W0:Y:S04]  /*c190*/  SHFL.DOWN PT, R70, R246, 0x10, 0x1f ;  /* 0x0a001f00f6467f89 */ /* 0x00002800000e0000 */
[----:B------:R0:W0:Y:S04]  /*c1a0*/  SHFL.DOWN PT, R123, R247, 0x10, 0x1f ;  /* 0x0a001f00f77b7f89 */ /* 0x00002800000e0000 */
[----:B------:R0:W0:Y:S02]  /*c1b0*/  SHFL.DOWN PT, R71, R248, 0x10, 0x1f ;  /* 0x0a001f00f8477f89 */ /* 0x00002400000e0000 */
.L_x_8462:
        /* <DEDUP_REMOVED lines=13> */
.L_x_8311:
[----:B------:R-:W-:Y:S05]  /*c290*/  BSYNC.RECONVERGENT B0 ;  /* 0x0000000000007941 */ /* 0x000fea0003800200 */
.L_x_8310:
        /* <DEDUP_REMOVED lines=25> */
.L_x_8476:
        /* <DEDUP_REMOVED lines=13> */
.L_x_8314:
[----:B------:R-:W-:Y:S05]  /*c500*/  BSYNC.RECONVERGENT B0 ;  /* 0x0000000000007941 */ /* 0x000fea0003800200 */
.L_x_8313:
        /* <DEDUP_REMOVED lines=16> */
.L_x_8296:
        /* <DEDUP_REMOVED lines=53> */
[----:B------:R-:W-:Y:S01]  /*c960*/  FADD.FTZ R170, R170, R185 ;  /* 0x000000b9aaaa7221 */ /* 0x000fe20000010000 */
[----:B------:R-:W-:Y:S01]  /*c970*/  FFMA.FTZ R61, R11, R214, R122 ;  /* 0x000000d60b3d7223 */ /* 0x000fe2000001007a */
[----:B------:R-:W-:Y:S01]  /*c980*/  FFMA.FTZ R69, R112, -R69, R205 ;  /* 0x8000004570457223 */ /* 0x000fe200000100cd */
[----:B------:R-:W-:Y:S01]  /*c990*/  FFMA.FTZ R205, R15, -R205, R204 ;  /* 0x800000cd0fcd7223 */ /* 0x000fe200000100cc */
[----:B------:R-:W-:Y:S01]  /*c9a0*/  FMUL.FTZ R196, R142, R170 ;  /* 0x000000aa8ec47220 */ /* 0x000fe20000410000 */
[----:B------:R-:W-:Y:S01]  /*c9b0*/  FFMA.FTZ R198, R10, R215, R61 ;  /* 0x000000d70ac67223 */ /* 0x000fe2000001003d */
[-C--:B------:R-:W-:Y:S01]  /*c9c0*/  FFMA.FTZ R207, -R111, R70.reuse, R207 ;  /* 0x000000466fcf7223 */ /* 0x080fe200000101cf */
[----:B------:R-:W-:Y:S01]  /*c9d0*/  FFMA.FTZ R70, R110, -R70, R208 ;  /* 0x800000466e467223 */ /* 0x000fe200000100d0 */
[----:B------:R-:W-:Y:S01]  /*c9e0*/  FFMA.FTZ R208, R14, -R208, R205 ;  /* 0x800000d00ed07223 */ /* 0x000fe200000100cd */
[----:B------:R-:W-:Y:S01]  /*c9f0*/  FFMA.FTZ R61, R9, R218, R198 ;  /* 0x000000da093d7223 */ /* 0x000fe200000100c6 */
[----:B------:R-:W-:Y:S01]  /*ca00*/  FFMA.FTZ R210, -R109, R71, R210 ;  /* 0x000000476dd27223 */ /* 0x000fe200000101d2 */
[----:B------:R-:W-:Y:S01]  /*ca10*/  FMUL.FTZ R114, R48, R87 ;  /* 0x0000005730727220 */ /* 0x000fe20000410000 */
[----:B------:R-:W-:Y:S01]  /*ca20*/  FMUL.FTZ R200, R34, R78 ;  /* 0x0000004e22c87220 */ /* 0x000fe20000410000 */
[----:B------:R-:W-:Y:S01]  /*ca30*/  FFMA.FTZ R198, R8, R220, R61 ;  /* 0x000000dc08c67223 */ /* 0x000fe2000001003d */
[-C--:B------:R-:W-:Y:S01]  /*ca40*/  FFMA.FTZ R220, -R99, R63.reuse, R220 ;  /* 0x0000003f63dc7223 */ /* 0x080fe200000101dc */
[----:B------:R-:W-:Y:S01]  /*ca50*/  FFMA.FTZ R61, R124, -R63, R219 ;  /* 0x8000003f7c3d7223 */ /* 0x000fe200000100db */
[----:B------:R-:W-:Y:S01]  /*ca60*/  FMUL.FTZ R63, R140, R67 ;  /* 0x000000438c3f7220 */ /* 0x000fe20000410000 */
[----:B------:R-:W-:Y:S01]  /*ca70*/  FFMA.FTZ R185, R7, R222, R198 ;  /* 0x000000de07b97223 */ /* 0x000fe200000100c6 */
[----:B------:R-:W-:Y:S01]  /*ca80*/  FFMA.FTZ R71, R108, -R71, R209 ;  /* 0x800000476c477223 */ /* 0x000fe200000100d1 */
[----:B------:R-:W-:Y:S01]  /*ca90*/  FFMA.FTZ R209, R13, -R209, R208 ;  /* 0x800000d10dd17223 */ /* 0x000fe200000100d0 */
[----:B------:R-:W-:Y:S01]  /*caa0*/  FFMA.FTZ R140, R141, R62, R63 ;  /* 0x0000003e8d8c7223 */ /* 0x000fe2000001003f */
[-C--:B------:R-:W-:Y:S01]  /*cab0*/  FFMA.FTZ R211, -R107, R114.reuse, R211 ;  /* 0x000000726bd37223 */ /* 0x080fe200000101d3 */
[----:B------:R-:W-:Y:S01]  /*cac0*/  FFMA.FTZ R114, R106, -R114, R212 ;  /* 0x800000726a727223 */ /* 0x000fe200000100d4 */
[----:B------:R-:W-:Y:S01]  /*cad0*/  FFMA.FTZ R212, R12, -R212, R209 ;  /* 0x800000d40cd47223 */ /* 0x000fe200000100d1 */
[----:B------:R-:W-:Y:S01]  /*cae0*/  FADD.FTZ R140, R125, R140 ;  /* 0x0000008c7d8c7221 */ /* 0x000fe20000010000 */
[----:B------:R-:W-:Y:S01]  /*caf0*/  FMUL.FTZ R209, R67, R78 ;  /* 0x0000004e43d17220 */ /* 0x000fe20000410000 */
[----:B------:R-:W-:Y:S01]  /*cb00*/  FMUL.FTZ R63, R38, R82 ;  /* 0x00000052263f7220 */ /* 0x000fe20000410000 */
[----:B------:R-:W-:Y:S01]  /*cb10*/  FFMA.FTZ R218, -R101, R123, R218 ;  /* 0x0000007b65da7223 */ /* 0x000fe200000101da */
[-C--:B------:R-:W-:Y:S01]  /*cb20*/  FMUL.FTZ R141, R142, R140.reuse ;  /* 0x0000008c8e8d7220 */ /* 0x080fe20000410000 */
[----:B------:R-:W-:Y:S01]  /*cb30*/  FFMA.FTZ R125, R143, R140, R196 ;  /* 0x0000008c8f7d7223 */ /* 0x000fe200000100c4 */
[----:B------:R-:W-:Y:S01]  /*cb40*/  FFMA.FTZ R196, R6, R224, R185 ;  /* 0x000000e006c47223 */ /* 0x000fe200000100b9 */
[----:B------:R-:W-:Y:S01]  /*cb50*/  FMUL.FTZ R185, R35, R79 ;  /* 0x0000004f23b97220 */ /* 0x000fe20000410000 */
[----:B------:R-:W-:Y:S01]  /*cb60*/  FFMA.FTZ R142, R143, R170, -R141 ;  /* 0x000000aa8f8e7223 */ /* 0x000fe2000001088d */
[----:B------:R-:W-:Y:S01]  /*cb70*/  FADD.FTZ R126, R126, R125 ;  /* 0x0000007d7e7e7221 */ /* 0x000fe20000010000 */
[----:B------:R-:W-:Y:S01]  /*cb80*/  FFMA.FTZ R143, R5, R226, R196 ;  /* 0x000000e2058f7223 */ /* 0x000fe200000100c4 */
[----:B------:R-:W-:Y:S01]  /*cb90*/  FMUL.FTZ R141, R36, R80 ;  /* 0x00000050248d7220 */ /* 0x000fe20000410000 */
[----:B------:R-:W-:Y:S01]  /*cba0*/  FADD.FTZ R171, R171, R142 ;  /* 0x0000008eabab7221 */ /* 0x000fe20000010000 */
[----:B------:R-:W-:Y:S01]  /*cbb0*/  FMUL.FTZ R125, R37, R81 ;  /* 0x00000051257d7220 */ /* 0x000fe20000410000 */
[----:B------:R-:W-:Y:S01]  /*cbc0*/  FFMA.FTZ R222, -R195, R63, R222 ;  /* 0x0000003fc3de7223 */ /* 0x000fe200000101de */
[----:B------:R-:W-:Y:S01]  /*cbd0*/  FFMA.FTZ R226, -R191, R141, R226 ;  /* 0x0000008dbfe27223 */ /* 0x000fe200000101e2 */
[C---:B------:R-:W-:Y:S01]  /*cbe0*/  FMUL.FTZ R142, R144.reuse, R171 ;  /* 0x000000ab908e7220 */ /* 0x040fe20000410000 */
[-C--:B------:R-:W-:Y:S01]  /*cbf0*/  FMUL.FTZ R144, R144, R126.reuse ;  /* 0x0000007e90907220 */ /* 0x080fe20000410000 */
[C---:B------:R-:W-:Y:S01]  /*cc00*/  FFMA.FTZ R141, R190.reuse, -R141, R225 ;  /* 0x8000008dbe8d7223 */ /* 0x040fe200000100e1 */
[-C--:B------:R-:W-:Y:S01]  /*cc10*/  FMUL.FTZ R190, R190, R171.reuse ;  /* 0x000000abbebe7220 */ /* 0x080fe20000410000 */
[C---:B------:R-:W-:Y:S01]  /*cc20*/  FFMA.FTZ R142, R145.reuse, R126, R142 ;  /* 0x0000007e918e7223 */ /* 0x040fe2000001008e */
[----:B------:R-:W-:Y:S01]  /*cc30*/  FFMA.FTZ R145, R145, R171, -R144 ;  /* 0x000000ab91917223 */ /* 0x000fe20000010890 */
[----:B------:R-:W-:Y:S01]  /*cc40*/  FFMA.FTZ R144, R4, R228, R143 ;  /* 0x000000e404907223 */ /* 0x000fe2000001008f */
[----:B------:R-:W-:Y:S01]  /*cc50*/  FFMA.FTZ R228, -R189, R185, R228 ;  /* 0x000000b9bde47223 */ /* 0x000fe200000101e4 */
[----:B------:R-:W-:Y:S01]  /*cc60*/  FADD.FTZ R142, R127, R142 ;  /* 0x0000008e7f8e7221 */ /* 0x000fe20000010000 */
[----:B------:R-:W-:Y:S01]  /*cc70*/  FADD.FTZ R172, R172, R145 ;  /* 0x00000091acac7221 */ /* 0x000fe20000010000 */
[C---:B------:R-:W-:Y:S01]  /*cc80*/  FMUL.FTZ R145, R186.reuse, R67 ;  /* 0x00000043ba917220 */ /* 0x040fe20000410000 */
[----:B------:R-:W-:Y:S01]  /*cc90*/  FFMA.FTZ R186, R186, -R200, R229 ;  /* 0x800000c8baba7223 */ /* 0x000fe200000100e5 */
[C---:B------:R-:W-:Y:S01]  /*cca0*/  FMUL.FTZ R127, R146.reuse, R142 ;  /* 0x0000008e927f7220 */ /* 0x040fe20000410000 */
[----:B------:R-:W-:Y:S01]  /*ccb0*/  FMUL.FTZ R198, R146, R172 ;  /* 0x000000ac92c67220 */ /* 0x000fe20000410000 */
[C---:B------:R-:W-:Y:S01]  /*ccc0*/  FFMA.FTZ R185, R188.reuse, -R185, R227 ;  /* 0x800000b9bcb97223 */ /* 0x040fe200000100e3 */
[----:B------:R-:W-:Y:S01]  /*ccd0*/  FMUL.FTZ R188, R188, R170 ;  /* 0x000000aabcbc7220 */ /* 0x000fe20000410000 */
        /* <DEDUP_REMOVED lines=15> */
[----:B------:R-:W-:Y:S01]  /*cdd0*/  FMUL.FTZ R62, R186, R209 ;  /* 0x000000d1ba3e7220 */ /* 0x000fe20000410000 */
[----:B------:R-:W-:Y:S01]  /*cde0*/  FADD.FTZ R148, R129, R148 ;  /* 0x0000009481947221 */ /* 0x000fe20000010000 */
[----:B------:R-:W-:Y:S01]  /*cdf0*/  FADD.FTZ R174, R174, R149 ;  /* 0x00000095aeae7221 */ /* 0x000fe20000010000 */
[----:B------:R-:W-:Y:S01]  /*ce00*/  FMUL.FTZ R146, R186, R205 ;  /* 0x000000cdba927220 */ /* 0x000fe20000410000 */
[-C--:B------:R-:W-:Y:S01]  /*ce10*/  FFMA.FTZ R145, R127, R67.reuse, R62 ;  /* 0x000000437f917223 */ /* 0x080fe2000001003e */
[C---:B------:R-:W-:Y:S01]  /*ce20*/  FMUL.FTZ R149, R150.reuse, R148 ;  /* 0x0000009496957220 */ /* 0x040fe20000410000 */
[----:B------:R-:W-:Y:S01]  /*ce30*/  FMUL.FTZ R62, R150, R174 ;  /* 0x000000ae963e7220 */ /* 0x000fe20000410000 */
[-C--:B------:R-:W-:Y:S01]  /*ce40*/  FMUL.FTZ R186, R186, R67.reuse ;  /* 0x00000043baba7220 */ /* 0x080fe20000410000 */
[----:B------:R-:W-:Y:S01]  /*ce50*/  FFMA.FTZ R150, R189, R140, R188 ;  /* 0x0000008cbd967223 */ /* 0x000fe200000100bc */
[----:B------:R-:W-:Y:S01]  /*ce60*/  FMUL.FTZ R189, R140, UR47 ;  /* 0x0000002f8cbd7c20 */ /* 0x000fe20008410000 */
[C---:B------:R-:W-:Y:S01]  /*ce70*/  FFMA.FTZ R129, R151.reuse, R148, R62 ;  /* 0x0000009497817223 */ /* 0x040fe2000001003e */
[----:B------:R-:W-:Y:S01]  /*ce80*/  FMUL.FTZ R198, R34, R67 ;  /* 0x0000004322c67220 */ /* 0x000fe20000410000 */
[----:B------:R-:W-:Y:S01]  /*ce90*/  FFMA.FTZ R62, R151, R174, -R149 ;  /* 0x000000ae973e7223 */ /* 0x000fe20000010895 */
[----:B------:R-:W-:Y:S01]  /*cea0*/  FFMA.FTZ R67, R127, R209, -R186 ;  /* 0x000000d17f437223 */ /* 0x000fe200000108ba */
[----:B------:R-:W-:Y:S01]  /*ceb0*/  FADD.FTZ R130, R130, R129 ;  /* 0x0000008182827221 */ /* 0x000fe20000010000 */
[C---:B------:R-:W-:Y:S01]  /*cec0*/  FMUL.FTZ R129, R170.reuse, UR47 ;  /* 0x0000002faa817c20 */ /* 0x040fe20008410000 */
[C---:B------:R-:W-:Y:S01]  /*ced0*/  FFMA.FTZ R186, R170.reuse, UR48, -R189 ;  /* 0x00000030aaba7c23 */ /* 0x040fe200080108bd */
[-C--:B------:R-:W-:Y:S01]  /*cee0*/  FMUL.FTZ R170, R170, R79.reuse ;  /* 0x0000004faaaa7220 */ /* 0x080fe20000410000 */
[----:B------:R-:W-:Y:S01]  /*cef0*/  FADD.FTZ R175, R175, R62 ;  /* 0x0000003eafaf7221 */ /* 0x000fe20000010000 */
[C---:B------:R-:W-:Y:S01]  /*cf00*/  FFMA.FTZ R129, R140.reuse, UR48, R129 ;  /* 0x000000308c817c23 */ /* 0x040fe20008010081 */
[----:B------:R-:W-:Y:S01]  /*cf10*/  FMUL.FTZ R140, R140, R79 ;  /* 0x0000004f8c8c7220 */ /* 0x000fe20000410000 */
[C---:B------:R-:W-:Y:S01]  /*cf20*/  FMUL.FTZ R62, R152.reuse, R130 ;  /* 0x00000082983e7220 */ /* 0x040fe20000410000 */
[C---:B------:R-:W-:Y:S01]  /*cf30*/  FMUL.FTZ R189, R185.reuse, R170 ;  /* 0x000000aab9bd7220 */ /* 0x040fe20000410000 */
[-C--:B------:R-:W-:Y:S01]  /*cf40*/  FMUL.FTZ R151, R152, R175.reuse ;  /* 0x000000af98977220 */ /* 0x080fe20000410000 */
[C---:B------:R-:W-:Y:S01]  /*cf50*/  FMUL.FTZ R149, R185.reuse, R186 ;  /* 0x000000bab9957220 */ /* 0x040fe20000410000 */
[-C--:B------:R-:W-:Y:S01]  /*cf60*/  FMUL.FTZ R205, R185, R140.reuse ;  /* 0x0000008cb9cd7220 */ /* 0x080fe20000410000 */
[----:B------:R-:W-:Y:S01]  /*cf70*/  FFMA.FTZ R185, R153, R175, -R62 ;  /* 0x000000af99b97223 */ /* 0x000fe2000001083e */
[-C--:B------:R-:W-:Y:S01]  /*cf80*/  FFMA.FTZ R62, R228, R140.reuse, R189 ;  /* 0x0000008ce43e7223 */ /* 0x080fe200000100bd */
[----:B------:R-:W-:Y:S01]  /*cf90*/  FMUL.FTZ R186, R35, R140 ;  /* 0x0000008c23ba7220 */ /* 0x000fe20000410000 */
[----:B------:R-:W-:Y:S01]  /*cfa0*/  FFMA.FTZ R140, R153, R130, R151 ;  /* 0x00000082998c7223 */ /* 0x000fe20000010097 */
[----:B------:R-:W-:Y:S01]  /*cfb0*/  FADD.FTZ R176, R176, R185 ;  /* 0x000000b9b0b07221 */ /* 0x000fe20000010000 */
[----:B------:R-:W-:Y:S01]  /*cfc0*/  MOV R200, UR25 ;  /* 0x0000001900c87c02 */ /* 0x000fe20008000f00 */
[----:B------:R-:W-:Y:S01]  /*cfd0*/  FFMA.FTZ R191, R191, R126, R190 ;  /* 0x0000007ebfbf7223 */ /* 0x000fe200000100be */
[----:B------:R-:W-:Y:S01]  /*cfe0*/  FADD.FTZ R140, R131, R140 ;  /* 0x0000008c838c7221 */ /* 0x000fe20000010000 */
[----:B------:R-:W-:Y:S01]  /*cff0*/  FMUL.FTZ R152, R154, R176 ;  /* 0x000000b09a987220 */ /* 0x000fe20000410000 */
[----:B------:R-:W-:Y:S01]  /*d000*/  FFMA.FTZ R151, R228, R170, -R205 ;  /* 0x000000aae4977223 */ /* 0x000fe200000108cd */
[----:B------:R-:W-:-:S02]  /*d010*/  IMAD R147, R197, 0x84, R200 ;  /* 0x00000084c5937824 */ /* 0x000fc400078e02c8 */
[-C--:B------:R-:W-:Y:S01]  /*d020*/  FMUL.FTZ R153, R154, R140.reuse ;  /* 0x0000008c9a997220 */ /* 0x080fe20000410000 */
[----:B------:R-:W-:Y:S01]  /*d030*/  FFMA.FTZ R131, R155, R140, R152 ;  /* 0x0000008c9b837223 */ /* 0x000fe20000010098 */
[----:B------:R-:W-:Y:S01]  /*d040*/  FMUL.FTZ R154, R126, UR47 ;  /* 0x0000002f7e9a7c20 */ /* 0x000fe20008410000 */
[----:B------:R-:W-:Y:S01]  /*d050*/  FMUL.FTZ R170, R35, R170 ;  /* 0x000000aa23aa7220 */ /* 0x000fe20000410000 */
[----:B------:R-:W-:Y:S01]  /*d060*/  FFMA.FTZ R152, R155, R176, -R153 ;  /* 0x000000b09b987223 */ /* 0x000fe20000010899 */
[----:B------:R-:W-:Y:S01]  /*d070*/  FMUL.FTZ R153, R171, UR47 ;  /* 0x0000002fab997c20 */ /* 0x000fe20008410000 */
[----:B------:R-:W-:Y:S01]  /*d080*/  FADD.FTZ R132, R132, R131 ;  /* 0x0000008384847221 */ /* 0x000fe20000010000 */
[CC--:B------:R-:W-:Y:S01]  /*d090*/  FMUL.FTZ R155, R126.reuse, R80.reuse ;  /* 0x000000507e9b7220 */ /* 0x0c0fe20000410000 */
[----:B------:R-:W-:Y:S01]  /*d0a0*/  FADD.FTZ R177, R177, R152 ;  /* 0x00000098b1b17221 */ /* 0x000fe20000010000 */
[----:B------:R-:W-:Y:S01]  /*d0b0*/  FFMA.FTZ R131, R126, UR48, R153 ;  /* 0x000000307e837c23 */ /* 0x000fe20008010099 */
[C---:B------:R-:W-:Y:S01]  /*d0c0*/  FFMA.FTZ R154, R171.reuse, UR48, -R154 ;  /* 0x00000030ab9a7c23 */ /* 0x040fe2000801089a */
[----:B------:R-:W-:Y:S01]  /*d0d0*/  FMUL.FTZ R171, R171, R80 ;  /* 0x00000050abab7220 */ /* 0x000fe20000410000 */
[C---:B------:R-:W-:Y:S01]  /*d0e0*/  FMUL.FTZ R126, R156.reuse, R177 ;  /* 0x000000b19c7e7220 */ /* 0x040fe20000410000 */
[-C--:B------:R-:W-:Y:S01]  /*d0f0*/  FMUL.FTZ R156, R156, R132.reuse ;  /* 0x000000849c9c7220 */ /* 0x080fe20000410000 */
[----:B------:R-:W-:Y:S01]  /*d100*/  FMUL.FTZ R189, R141, R155 ;  /* 0x0000009b8dbd7220 */ /* 0x000fe20000410000 */
[----:B------:R0:W-:Y:S01]  /*d110*/  STS [R147+0x10f0], R186 ;  /* 0x0010f0ba93007388 */ /* 0x0001e20000000800 */
[C---:B------:R-:W-:Y:S01]  /*d120*/  FFMA.FTZ R126, R157.reuse, R132, R126 ;  /* 0x000000849d7e7223 */ /* 0x040fe2000001007e */
[----:B------:R-:W-:Y:S01]  /*d130*/  FFMA.FTZ R157, R157, R177, -R156 ;  /* 0x000000b19d9d7223 */ /* 0x000fe2000001089c */
[C---:B------:R-:W-:Y:S01]  /*d140*/  FMUL.FTZ R153, R141.reuse, R154 ;  /* 0x0000009a8d997220 */ /* 0x040fe20000410000 */
[-C--:B------:R-:W-:Y:S01]  /*d150*/  FMUL.FTZ R185, R141, R171.reuse ;  /* 0x000000ab8db97220 */ /* 0x080fe20000410000 */
[----:B------:R-:W-:Y:S01]  /*d160*/  FFMA.FTZ R154, R226, R171, -R189 ;  /* 0x000000abe29a7223 */ /* 0x000fe200000108bd */
[----:B------:R-:W-:Y:S01]  /*d170*/  FADD.FTZ R178, R178, R157 ;  /* 0x0000009db2b27221 */ /* 0x000fe20000010000 */
[----:B------:R-:W-:Y:S01]  /*d180*/  FADD.FTZ R126, R133, R126 ;  /* 0x0000007e857e7221 */ /* 0x000fe20000010000 */
[----:B------:R-:W-:Y:S01]  /*d190*/  FFMA.FTZ R224, -R193, R125, R224 ;  /* 0x0000007dc1e07223 */ /* 0x000fe200000101e0 */
[----:B------:R1:W-:Y:S01]  /*d1a0*/  STS [R147+0x10f4], R170 ;  /* 0x0010f4aa93007388 */ /* 0x0003e20000000800 */
[----:B0-----:R-:W-:Y:S01]  /*d1b0*/  FMUL.FTZ R186, R36, R171 ;  /* 0x000000ab24ba7220 */ /* 0x001fe20000410000 */
[----:B------:R-:W-:Y:S01]  /*d1c0*/  FMUL.FTZ R171, R142, UR47 ;  /* 0x0000002f8eab7c20 */ /* 0x000fe20008410000 */
[C---:B------:R-:W-:Y:S01]  /*d1d0*/  FMUL.FTZ R156, R158.reuse, R178 ;  /* 0x000000b29e9c7220 */ /* 0x040fe20000410000 */
[----:B------:R-:W-:Y:S01]  /*d1e0*/  FMUL.FTZ R133, R158, R126 ;  /* 0x0000007e9e857220 */ /* 0x000fe20000410000 */
[----:B------:R-:W-:Y:S01]  /*d1f0*/  FMUL.FTZ R152, R192, R172 ;  /* 0x000000acc0987220 */ /* 0x000fe20000410000 */
[C---:B------:R-:W-:Y:S01]  /*d200*/  FMUL.FTZ R157, R172.reuse, UR47 ;  /* 0x0000002fac9d7c20 */ /* 0x040fe20008410000 */
[----:B------:R-:W-:Y:S01]  /*d210*/  FFMA.FTZ R158, R172, UR48, -R171 ;  /* 0x00000030ac9e7c23 */ /* 0x000fe200080108ab */
[----:B------:R-:W-:Y:S01]  /*d220*/  FFMA.FTZ R125, R192, -R125, R223 ;  /* 0x8000007dc07d7223 */ /* 0x000fe200000100df */
[-C--:B------:R-:W-:Y:S01]  /*d230*/  FFMA.FTZ R141, R226, R155.reuse, R185 ;  /* 0x0000009be28d7223 */ /* 0x080fe200000100b9 */
[----:B-1----:R-:W-:Y:S01]  /*d240*/  FMUL.FTZ R170, R36, R155 ;  /* 0x0000009b24aa7220 */ /* 0x002fe20000410000 */
[-C--:B------:R-:W-:Y:S01]  /*d250*/  FMUL.FTZ R172, R172, R81.reuse ;  /* 0x00000051acac7220 */ /* 0x080fe20000410000 */
[C---:B------:R-:W-:Y:S01]  /*d260*/  FFMA.FTZ R155, R159.reuse, R126, R156 ;  /* 0x0000007e9f9b7223 */ /* 0x040fe2000001009c */
[----:B------:R-:W-:Y:S01]  /*d270*/  FFMA.FTZ R156, R159, R178, -R133 ;  /* 0x000000b29f9c7223 */ /* 0x000fe20000010885 */
[----:B------:R-:W-:Y:S01]  /*d280*/  FFMA.FTZ R152, R193, R142, R152 ;  /* 0x0000008ec1987223 */ /* 0x000fe20000010098 */
[C---:B------:R-:W-:Y:S01]  /*d290*/  FFMA.FTZ R133, R142.reuse, UR48, R157 ;  /* 0x000000308e857c23 */ /* 0x040fe2000801009d */
[----:B------:R-:W-:Y:S01]  /*d2a0*/  FMUL.FTZ R142, R142, R81 ;  /* 0x000000518e8e7220 */ /* 0x000fe20000410000 */
[----:B------:R-:W-:Y:S01]  /*d2b0*/  FMUL.FTZ R157, R125, R172 ;  /* 0x000000ac7d9d7220 */ /* 0x000fe20000410000 */
[----:B------:R-:W-:Y:S01]  /*d2c0*/  FADD.FTZ R134, R134, R155 ;  /* 0x0000009b86867221 */ /* 0x000fe20000010000 */
[----:B------:R-:W-:Y:S01]  /*d2d0*/  FADD.FTZ R179, R179, R156 ;  /* 0x0000009cb3b37221 */ /* 0x000fe20000010000 */
[----:B------:R0:W-:Y:S01]  /*d2e0*/  STS [R147+0x10ec], R186 ;  /* 0x0010ecba93007388 */ /* 0x0001e20000000800 */
[C---:B------:R-:W-:Y:S01]  /*d2f0*/  FMUL.FTZ R155, R125.reuse, R158 ;  /* 0x0000009e7d9b7220 */ /* 0x040fe20000410000 */
[-C--:B------:R-:W-:Y:S01]  /*d300*/  FMUL.FTZ R125, R125, R142.reuse ;  /* 0x0000008e7d7d7220 */ /* 0x080fe20000410000 */
[----:B------:R-:W-:Y:S01]  /*d310*/  FFMA.FTZ R156, R224, R142, R157 ;  /* 0x0000008ee09c7223 */ /* 0x000fe2000001009d */
[----:B------:R-:W-:Y:S01]  /*d320*/  FMUL.FTZ R157, R160, R179 ;  /* 0x000000b3a09d7220 */ /* 0x000fe20000410000 */
[----:B------:R1:W-:Y:S01]  /*d330*/  STS [R147+0x10e8], R170 ;  /* 0x0010e8aa93007388 */ /* 0x0003e20000000800 */
[C---:B------:R-:W-:Y:S01]  /*d340*/  FFMA.FTZ R63, R194.reuse, -R63, R221 ;  /* 0x8000003fc23f7223 */ /* 0x040fe200000100dd */
[----:B------:R-:W-:Y:S01]  /*d350*/  FMUL.FTZ R194, R194, R173 ;  /* 0x000000adc2c27220 */ /* 0x000fe20000410000 */
[----:B------:R-:W-:Y:S01]  /*d360*/  FFMA.FTZ R123, R100, -R123, R217 ;  /* 0x8000007b647b7223 */ /* 0x000fe200000100d9 */
[----:B------:R-:W-:Y:S01]  /*d370*/  FFMA.FTZ R125, R224, R172, -R125 ;  /* 0x000000ace07d7223 */ /* 0x000fe2000001087d */
[----:B0-----:R-:W-:Y:S01]  /*d380*/  FMUL.FTZ R186, R37, R142 ;  /* 0x0000008e25ba7220 */ /* 0x001fe20000410000 */
[----:B------:R-:W-:Y:S01]  /*d390*/  FMUL.FTZ R142, R160, R134 ;  /* 0x00000086a08e7220 */ /* 0x000fe20000410000 */
[----:B------:R-:W-:Y:S01]  /*d3a0*/  FMUL.FTZ R160, R173, UR47 ;  /* 0x0000002fada07c20 */ /* 0x000fe20008410000 */
[----:B------:R-:W-:Y:S01]  /*d3b0*/  FFMA.FTZ R195, R195, R143, R194 ;  /* 0x0000008fc3c37223 */ /* 0x000fe200000100c2 */
[----:B------:R-:W-:Y:S01]  /*d3c0*/  FMUL.FTZ R172, R37, R172 ;  /* 0x000000ac25ac7220 */ /* 0x000fe20000410000 */
[C---:B------:R-:W-:Y:S01]  /*d3d0*/  FFMA.FTZ R159, R161.reuse, R179, -R142 ;  /* 0x000000b3a19f7223 */ /* 0x040fe2000001088e */
[----:B------:R-:W-:Y:S01]  /*d3e0*/  FFMA.FTZ R142, R161, R134, R157 ;  /* 0x00000086a18e7223 */ /* 0x000fe2000001009d */
[----:B-1----:R-:W-:Y:S01]  /*d3f0*/  FMUL.FTZ R170, R143, UR47 ;  /* 0x0000002f8faa7c20 */ /* 0x002fe20008410000 */
[----:B------:R-:W-:Y:S01]  /*d400*/  FMUL.FTZ R122, R42, R85 ;  /* 0x000000552a7a7220 */ /* 0x000fe20000410000 */
[----:B------:R-:W-:Y:S01]  /*d410*/  FADD.FTZ R180, R180, R159 ;  /* 0x0000009fb4b47221 */ /* 0x000fe20000010000 */
[----:B------:R-:W-:Y:S01]  /*d420*/  FADD.FTZ R142, R135, R142 ;  /* 0x0000008e878e7221 */ /* 0x000fe20000010000 */
[C---:B------:R-:W-:Y:S01]  /*d430*/  FFMA.FTZ R170, R173.reuse, UR48, -R170 ;  /* 0x00000030adaa7c23 */ /* 0x040fe200080108aa */
[----:B------:R-:W-:Y:S01]  /*d440*/  FMUL.FTZ R173, R173, R82 ;  /* 0x00000052adad7220 */ /* 0x000fe20000410000 */
[C---:B------:R-:W-:Y:S01]  /*d450*/  FMUL.FTZ R158, R162.reuse, R180 ;  /* 0x000000b4a29e7220 */ /* 0x040fe20000410000 */
[----:B------:R-:W-:Y:S01]  /*d460*/  FMUL.FTZ R135, R162, R142 ;  /* 0x0000008ea2877220 */ /* 0x000fe20000410000 */
[----:B------:R-:W-:Y:S01]  /*d470*/  FMUL.FTZ R159, R143, R82 ;  /* 0x000000528f9f7220 */ /* 0x000fe20000410000 */
[----:B------:R-:W-:Y:S01]  /*d480*/  FMUL.FTZ R161, R63, R173 ;  /* 0x000000ad3fa17220 */ /* 0x000fe20000410000 */
[C---:B------:R-:W-:Y:S01]  /*d490*/  FFMA.FTZ R157, R163.reuse, R142, R158 ;  /* 0x0000008ea39d7223 */ /* 0x040fe2000001009e */
[----:B------:R-:W-:Y:S01]  /*d4a0*/  FFMA.FTZ R158, R163, R180, -R135 ;  /* 0x000000b4a39e7223 */ /* 0x000fe20000010887 */
[----:B------:R-:W-:Y:S01]  /*d4b0*/  FFMA.FTZ R135, R143, UR48, R160 ;  /* 0x000000308f877c23 */ /* 0x000fe200080100a0 */
[----:B------:R-:W-:Y:S01]  /*d4c0*/  FMUL.FTZ R143, R63, R170 ;  /* 0x000000aa3f8f7220 */ /* 0x000fe20000410000 */
[----:B------:R-:W-:Y:S01]  /*d4d0*/  FADD.FTZ R136, R136, R157 ;  /* 0x0000009d88887221 */ /* 0x000fe20000010000 */
[----:B------:R-:W-:Y:S01]  /*d4e0*/  FADD.FTZ R181, R181, R158 ;  /* 0x0000009eb5b57221 */ /* 0x000fe20000010000 */
[-C--:B------:R-:W-:Y:S01]  /*d4f0*/  FMUL.FTZ R163, R63, R159.reuse ;  /* 0x0000009f3fa37220 */ /* 0x080fe20000410000 */
[-C--:B------:R-:W-:Y:S01]  /*d500*/  FFMA.FTZ R63, R222, R159.reuse, R161 ;  /* 0x0000009fde3f7223 */ /* 0x080fe200000100a1 */
[----:B------:R-:W-:Y:S01]  /*d510*/  FMUL.FTZ R170, R38, R159 ;  /* 0x0000009f26aa7220 */ /* 0x000fe20000410000 */
[C---:B------:R-:W-:Y:S01]  /*d520*/  FMUL.FTZ R158, R164.reuse, R181 ;  /* 0x000000b5a49e7220 */ /* 0x040fe20000410000 */
[-C--:B------:R-:W-:Y:S01]  /*d530*/  FMUL.FTZ R164, R164, R136.reuse ;  /* 0x00000088a4a47220 */ /* 0x080fe20000410000 */
[C---:B------:R-:W-:Y:S01]  /*d540*/  FMUL.FTZ R159, R148.reuse, UR47 ;  /* 0x0000002f949f7c20 */ /* 0x040fe20008410000 */
[----:B------:R-:W-:Y:S01]  /*d550*/  FMUL.FTZ R162, R148, R83 ;  /* 0x0000005394a27220 */ /* 0x000fe20000410000 */
[C---:B------:R-:W-:Y:S01]  /*d560*/  FFMA.FTZ R158, R165.reuse, R136, R158 ;  /* 0x00000088a59e7223 */ /* 0x040fe2000001009e */
[----:B------:R-:W-:Y:S01]  /*d570*/  FFMA.FTZ R165, R165, R181, -R164 ;  /* 0x000000b5a5a57223 */ /* 0x000fe200000108a4 */
[C---:B------:R-:W-:Y:S01]  /*d580*/  FFMA.FTZ R160, R174.reuse, UR48, -R159 ;  /* 0x00000030aea07c23 */ /* 0x040fe2000801089f */
[----:B------:R-:W-:Y:S01]  /*d590*/  FMUL.FTZ R164, R174, R83 ;  /* 0x00000053aea47220 */ /* 0x000fe20000410000 */
[----:B------:R-:W-:Y:S01]  /*d5a0*/  FADD.FTZ R158, R137, R158 ;  /* 0x0000009e899e7221 */ /* 0x000fe20000010000 */
[----:B------:R-:W-:Y:S01]  /*d5b0*/  FADD.FTZ R182, R182, R165 ;  /* 0x000000a5b6b67221 */ /* 0x000fe20000010000 */
[C---:B------:R-:W-:Y:S01]  /*d5c0*/  FMUL.FTZ R137, R61.reuse, R160 ;  /* 0x000000a03d897220 */ /* 0x040fe20000410000 */
[----:B------:R-:W-:Y:S01]  /*d5d0*/  FFMA.FTZ R157, R222, R173, -R163 ;  /* 0x000000adde9d7223 */ /* 0x000fe200000108a3 */
[C---:B------:R-:W-:Y:S01]  /*d5e0*/  FMUL.FTZ R163, R166.reuse, R158 ;  /* 0x0000009ea6a37220 */ /* 0x040fe20000410000 */
[----:B------:R-:W-:Y:S01]  /*d5f0*/  FMUL.FTZ R160, R166, R182 ;  /* 0x000000b6a6a07220 */ /* 0x000fe20000410000 */
[C---:B------:R-:W-:Y:S01]  /*d600*/  FMUL.FTZ R159, R61.reuse, R164 ;  /* 0x000000a43d9f7220 */ /* 0x040fe20000410000 */
[----:B------:R-:W-:Y:S01]  /*d610*/  FMUL.FTZ R161, R61, R162 ;  /* 0x000000a23da17220 */ /* 0x000fe20000410000 */
[----:B------:R0:W-:Y:S01]  /*d620*/  STS [R147+0x10e4], R172 ;  /* 0x0010e4ac93007388 */ /* 0x0001e20000000800 */
[C---:B------:R-:W-:Y:S01]  /*d630*/  FFMA.FTZ R61, R167.reuse, R158, R160 ;  /* 0x0000009ea73d7223 */ /* 0x040fe200000100a0 */
[----:B------:R-:W-:Y:S01]  /*d640*/  FFMA.FTZ R160, R167, R182, -R163 ;  /* 0x000000b6a7a07223 */ /* 0x000fe200000108a3 */
[----:B------:R-:W-:Y:S01]  /*d650*/  FMUL.FTZ R167, R175, R84 ;  /* 0x00000054afa77220 */ /* 0x000fe20000410000 */
[-C--:B------:R-:W-:Y:S01]  /*d660*/  FFMA.FTZ R159, R220, R162.reuse, R159 ;  /* 0x000000a2dc9f7223 */ /* 0x080fe2000001009f */
[----:B------:R-:W-:Y:S01]  /*d670*/  FADD.FTZ R138, R138, R61 ;  /* 0x0000003d8a8a7221 */ /* 0x000fe20000010000 */
[----:B------:R-:W-:Y:S01]  /*d680*/  FMUL.FTZ R162, R39, R162 ;  /* 0x000000a227a27220 */ /* 0x000fe20000410000 */
[----:B------:R-:W-:Y:S01]  /*d690*/  FMUL.FTZ R163, R130, R84 ;  /* 0x0000005482a37220 */ /* 0x000fe20000410000 */
[----:B------:R-:W-:Y:S01]  /*d6a0*/  FADD.FTZ R183, R183, R160 ;  /* 0x000000a0b7b77221 */ /* 0x000fe20000010000 */
[----:B------:R-:W-:Y:S01]  /*d6b0*/  FMUL.FTZ R165, R123, R167 ;  /* 0x000000a77ba57220 */ /* 0x000fe20000410000 */
[C---:B------:R-:W-:Y:S01]  /*d6c0*/  FMUL.FTZ R160, R168.reuse, R138 ;  /* 0x0000008aa8a07220 */ /* 0x040fe20000410000 */
[----:B------:R1:W-:Y:S01]  /*d6d0*/  STS [R147+0x10d0], R162 ;  /* 0x0010d0a293007388 */ /* 0x0003e20000000800 */
[----:B------:R-:W-:Y:S01]  /*d6e0*/  FMUL.FTZ R61, R168, R183 ;  /* 0x000000b7a83d7220 */ /* 0x000fe20000410000 */
[----:B0-----:R-:W-:Y:S01]  /*d6f0*/  FMUL.FTZ R172, R38, R173 ;  /* 0x000000ad26ac7220 */ /* 0x001fe20000410000 */
[----:B------:R-:W-:Y:S01]  /*d700*/  FFMA.FTZ R161, R220, R164, -R161 ;  /* 0x000000a4dca17223 */ /* 0x000fe200000108a1 */
[----:B------:R0:W-:Y:S01]  /*d710*/  STS [R147+0x10d8], R170 ;  /* 0x0010d8aa93007388 */ /* 0x0001e20000000800 */
[----:B------:R-:W-:Y:S01]  /*d720*/  FMUL.FTZ R168, R183, R92 ;  /* 0x0000005cb7a87220 */ /* 0x000fe20000410000 */
[-C--:B------:R-:W-:Y:S01]  /*d730*/  FMUL.FTZ R171, R123, R163.reuse ;  /* 0x000000a37bab7220 */ /* 0x080fe20000410000 */
[-C--:B------:R-:W-:Y:S01]  /*d740*/  FFMA.FTZ R215, -R103, R122.reuse, R215 ;  /* 0x0000007a67d77223 */ /* 0x080fe200000101d7 */
[----:B------:R2:W-:Y:S01]  /*d750*/  STS [R147+0x10dc], R172 ;  /* 0x0010dcac93007388 */ /* 0x0005e20000000800 */
[----:B------:R-:W-:Y:S01]  /*d760*/  FFMA.FTZ R122, R102, -R122, R216 ;  /* 0x8000007a667a7223 */ /* 0x000fe200000100d8 */
[----:B-1----:R-:W-:Y:S01]  /*d770*/  FFMA.FTZ R162, R218, R163, R165 ;  /* 0x000000a3daa27223 */ /* 0x002fe200000100a5 */
[C---:B------:R-:W-:Y:S01]  /*d780*/  FFMA.FTZ R165, R169.reuse, R183, -R160 ;  /* 0x000000b7a9a57223 */ /* 0x040fe200000108a0 */
[----:B------:R-:W-:Y:S01]  /*d790*/  FFMA.FTZ R160, R169, R138, R61 ;  /* 0x0000008aa9a07223 */ /* 0x000fe2000001003d */
[----:B------:R1:W-:Y:S01]  /*d7a0*/  STS [R147+0x10e0], R186 ;  /* 0x0010e0ba93007388 */ /* 0x0003e20000000800 */
[----:B0-----:R-:W-:Y:S01]  /*d7b0*/  FMUL.FTZ R170, R39, R164 ;  /* 0x000000a427aa7220 */ /* 0x001fe20000410000 */
[----:B------:R-:W-:Y:S01]  /*d7c0*/  FADD.FTZ R184, R184, R165 ;  /* 0x000000a5b8b87221 */ /* 0x000fe20000010000 */
[----:B------:R-:W-:Y:S01]  /*d7d0*/  FADD.FTZ R160, R139, R160 ;  /* 0x000000a08ba07221 */ /* 0x000fe20000010000 */
[----:B------:R-:W-:Y:S01]  /*d7e0*/  FMUL.FTZ R139, R201, R168 ;  /* 0x000000a8c98b7220 */ /* 0x000fe20000410000 */
[----:B------:R-:W-:Y:S01]  /*d7f0*/  FMUL.FTZ R185, R176, R85 ;  /* 0x00000055b0b97220 */ /* 0x000fe20000410000 */
[-C--:B------:R-:W-:Y:S01]  /*d800*/  FMUL.FTZ R164, R184, R93.reuse ;  /* 0x0000005db8a47220 */ /* 0x080fe20000410000 */
[----:B------:R-:W-:Y:S01]  /*d810*/  FMUL.FTZ R166, R160, R93 ;  /* 0x0000005da0a67220 */ /* 0x000fe20000410000 */
[----:B------:R0:W-:Y:S01]  /*d820*/  STS [R147+0x10d4], R170 ;  /* 0x0010d4aa93007388 */ /* 0x0001e20000000800 */
[----:B------:R-:W-:Y:S01]  /*d830*/  FMUL.FTZ R188, R40, R167 ;  /* 0x000000a728bc7220 */ /* 0x000fe20000410000 */
[C---:B--2---:R-:W-:Y:S01]  /*d840*/  FMUL.FTZ R172, R66.reuse, R164 ;  /* 0x000000a442ac7220 */ /* 0x044fe20000410000 */
[-C--:B------:R-:W-:Y:S01]  /*d850*/  FMUL.FTZ R61, R66, R166.reuse ;  /* 0x000000a6423d7220 */ /* 0x080fe20000410000 */
[----:B-1----:R-:W-:Y:S01]  /*d860*/  FMUL.FTZ R186, R40, R163 ;  /* 0x000000a328ba7220 */ /* 0x002fe20000410000 */
[----:B------:R-:W-:Y:S01]  /*d870*/  FFMA.FTZ R163, R218, R167, -R171 ;  /* 0x000000a7daa37223 */ /* 0x000fe200000108ab */
[C---:B------:R-:W-:Y:S01]  /*d880*/  FFMA.FTZ R172, R199.reuse, R166, R172 ;  /* 0x000000a6c7ac7223 */ /* 0x040fe200000100ac */
[----:B------:R-:W-:Y:S01]  /*d890*/  FFMA.FTZ R61, R199, R164, -R61 ;  /* 0x000000a4c73d7223 */ /* 0x000fe2000001083d */
[----:B------:R-:W-:Y:S01]  /*d8a0*/  STS [R147+0x10f8], R198 ;  /* 0x0010f8c693007388 */ /* 0x000fe20000000800 */
[----:B------:R-:W-:Y:S01]  /*d8b0*/  FMUL.FTZ R200, R34, R209 ;  /* 0x000000d122c87220 */ /* 0x000fe20000410000 */
[----:B0-----:R-:W-:Y:S01]  /*d8c0*/  FMUL.FTZ R170, R138, R92 ;  /* 0x0000005c8aaa7220 */ /* 0x001fe20000410000 */
[----:B------:R-:W-:Y:S01]  /*d8d0*/  FADD.FTZ R172, RZ, R172 ;  /* 0x000000acffac7221 */ /* 0x000fe20000010000 */
[----:B------:R0:W-:Y:S01]  /*d8e0*/  STS [R147+0x10c8], R186 ;  /* 0x0010c8ba93007388 */ /* 0x0001e20000000800 */
[----:B------:R-:W-:Y:S01]  /*d8f0*/  FADD.FTZ R61, RZ, R61 ;  /* 0x0000003dff3d7221 */ /* 0x000fe20000010000 */
[-C--:B------:R-:W-:Y:S01]  /*d900*/  FMUL.FTZ R165, R201, R170.reuse ;  /* 0x000000aac9a57220 */ /* 0x080fe20000410000 */
[----:B------:R-:W-:Y:S01]  /*d910*/  FFMA.FTZ R139, R202, R170, R139 ;  /* 0x000000aaca8b7223 */ /* 0x000fe2000001008b */
[----:B------:R1:W-:Y:S01]  /*d920*/  STS [R147+0x10cc], R188 ;  /* 0x0010ccbc93007388 */ /* 0x0003e20000000800 */
[-C--:B------:R-:W-:Y:S01]  /*d930*/  FFMA.FTZ R214, -R105, R115.reuse, R214 ;  /* 0x0000007369d67223 */ /* 0x080fe200000101d6 */
[----:B------:R-:W-:Y:S01]  /*d940*/  FFMA.FTZ R115, R104, -R115, R213 ;  /* 0x8000007368737223 */ /* 0x000fe200000100d5 */
[----:B------:R-:W-:Y:S01]  /*d950*/  FADD.FTZ R171, R172, R139 ;  /* 0x0000008bacab7221 */ /* 0x000fe20000010000 */
[----:B------:R-:W-:Y:S01]  /*d960*/  FMUL.FTZ R172, R122, R185 ;  /* 0x000000b97aac7220 */ /* 0x000fe20000410000 */
[----:B------:R-:W-:Y:S01]  /*d970*/  FMUL.FTZ R139, R182, R91 ;  /* 0x0000005bb68b7220 */ /* 0x000fe20000410000 */
[----:B0-----:R-:W-:Y:S01]  /*d980*/  FFMA.FTZ R186, R202, R168, -R165 ;  /* 0x000000a8caba7223 */ /* 0x001fe200000108a5 */
[----:B------:R-:W-:Y:S01]  /*d990*/  FMUL.FTZ R165, R140, R85 ;  /* 0x000000558ca57220 */ /* 0x000fe20000410000 */
[----:B------:R0:W-:Y:S01]  /*d9a0*/  STS [R147+0x10fc], R200 ;  /* 0x0010fcc893007388 */ /* 0x0001e20000000800 */
[----:B------:R-:W-:Y:S01]  /*d9b0*/  FMUL.FTZ R205, R178, R87 ;  /* 0x00000057b2cd7220 */ /* 0x000fe20000410000 */
[----:B------:R-:W-:Y:S01]  /*d9c0*/  FADD.FTZ R61, R61, R186 ;  /* 0x000000ba3d3d7221 */ /* 0x000fe20000010000 */
[-C--:B------:R-:W-:Y:S01]  /*d9d0*/  FMUL.FTZ R186, R122, R165.reuse ;  /* 0x000000a57aba7220 */ /* 0x080fe20000410000 */
[-C--:B------:R-:W-:Y:S01]  /*d9e0*/  FFMA.FTZ R169, R215, R165.reuse, R172 ;  /* 0x000000a5d7a97223 */ /* 0x080fe200000100ac */
[----:B------:R-:W-:Y:S01]  /*d9f0*/  FMUL.FTZ R198, R42, R165 ;  /* 0x000000a52ac67220 */ /* 0x000fe20000410000 */
[----:B------:R-:W-:Y:S01]  /*da00*/  FMUL.FTZ R165, R158, R91 ;  /* 0x0000005b9ea57220 */ /* 0x000fe20000410000 */
[----:B-1----:R-:W-:Y:S01]  /*da10*/  FMUL.FTZ R188, R68, R139 ;  /* 0x0000008b44bc7220 */ /* 0x002fe20000410000 */
[-C--:B------:R-:W-:Y:S01]  /*da20*/  FMUL.FTZ R172, R181, R90.reuse ;  /* 0x0000005ab5ac7220 */ /* 0x080fe20000410000 */
[----:B------:R-:W-:Y:S01]  /*da30*/  FFMA.FTZ R167, R215, R185, -R186 ;  /* 0x000000b9d7a77223 */ /* 0x000fe200000108ba */
[----:B------:R-:W-:Y:S01]  /*da40*/  FMUL.FTZ R186, R136, R90 ;  /* 0x0000005a88ba7220 */ /* 0x000fe20000410000 */
[-C--:B------:R-:W-:Y:S01]  /*da50*/  FFMA.FTZ R188, R203, R165.reuse, R188 ;  /* 0x000000a5cbbc7223 */ /* 0x080fe200000100bc */
[----:B------:R-:W-:Y:S01]  /*da60*/  FMUL.FTZ R173, R69, R172 ;  /* 0x000000ac45ad7220 */ /* 0x000fe20000410000 */
[----:B------:R-:W-:Y:S01]  /*da70*/  FMUL.FTZ R190, R68, R165 ;  /* 0x000000a544be7220 */ /* 0x000fe20000410000 */
[----:B0-----:R-:W-:Y:S01]  /*da80*/  FMUL.FTZ R200, R42, R185 ;  /* 0x000000b92ac87220 */ /* 0x001fe20000410000 */
[----:B------:R-:W-:Y:S01]  /*da90*/  FADD.FTZ R171, R171, R188 ;  /* 0x000000bcabab7221 */ /* 0x000fe20000010000 */
[-C--:B------:R-:W-:Y:S01]  /*daa0*/  FFMA.FTZ R188, R206, R186.reuse, R173 ;  /* 0x000000bacebc7223 */ /* 0x080fe200000100ad */
[----:B------:R-:W-:Y:S01]  /*dab0*/  FFMA.FTZ R190, R203, R139, -R190 ;  /* 0x0000008bcbbe7223 */ /* 0x000fe200000108be */
[----:B------:R-:W-:Y:S01]  /*dac0*/  FMUL.FTZ R185, R69, R186 ;  /* 0x000000ba45b97220 */ /* 0x000fe20000410000 */
[----:B------:R0:W-:Y:S01]  /*dad0*/  STS [R147+0x10c0], R198 ;  /* 0x0010c0c693007388 */ /* 0x0001e20000000800 */
[----:B------:R-:W-:Y:S01]  /*dae0*/  FADD.FTZ R189, R171, R188 ;  /* 0x000000bcabbd7221 */ /* 0x000fe20000010000 */
[-C--:B------:R-:W-:Y:S01]  /*daf0*/  FMUL.FTZ R171, R180, R89.reuse ;  /* 0x00000059b4ab7220 */ /* 0x080fe20000410000 */
[----:B------:R-:W-:Y:S01]  /*db00*/  FADD.FTZ R173, R61, R190 ;  /* 0x000000be3dad7221 */ /* 0x000fe20000010000 */
[----:B------:R-:W-:Y:S01]  /*db10*/  FMUL.FTZ R61, R142, R89 ;  /* 0x000000598e3d7220 */ /* 0x000fe20000410000 */
[----:B------:R-:W-:Y:S01]  /*db20*/  FMUL.FTZ R188, R179, R88 ;  /* 0x00000058b3bc7220 */ /* 0x000fe20000410000 */
[----:B------:R-:W-:Y:S01]  /*db30*/  FMUL.FTZ R194, R70, R171 ;  /* 0x000000ab46c27220 */ /* 0x000fe20000410000 */
[----:B------:R-:W-:Y:S01]  /*db40*/  FFMA.FTZ R192, R206, R172, -R185 ;  /* 0x000000accec07223 */ /* 0x000fe200000108b9 */
[----:B------:R-:W-:Y:S01]  /*db50*/  FMUL.FTZ R190, R134, R88 ;  /* 0x0000005886be7220 */ /* 0x000fe20000410000 */
[----:B------:R-:W-:Y:S01]  /*db60*/  FMUL.FTZ R185, R71, R188 ;  /* 0x000000bc47b97220 */ /* 0x000fe20000410000 */
[-C--:B------:R-:W-:Y:S01]  /*db70*/  FFMA.FTZ R194, R207, R61.reuse, R194 ;  /* 0x0000003dcfc27223 */ /* 0x080fe200000100c2 */
[----:B0-----:R-:W-:Y:S01]  /*db80*/  FMUL.FTZ R198, R70, R61 ;  /* 0x0000003d46c67220 */ /* 0x001fe20000410000 */
[----:B------:R-:W-:Y:S01]  /*db90*/  FADD.FTZ R173, R173, R192 ;  /* 0x000000c0adad7221 */ /* 0x000fe20000010000 */
[-C--:B------:R-:W-:Y:S01]  /*dba0*/  FFMA.FTZ R192, R210, R190.reuse, R185 ;  /* 0x000000bed2c07223 */ /* 0x080fe200000100b9 */
[----:B------:R-:W-:Y:S01]  /*dbb0*/  FADD.FTZ R189, R189, R194 ;  /* 0x000000c2bdbd7221 */ /* 0x000fe20000010000 */
[----:B------:R-:W-:Y:S01]  /*dbc0*/  FFMA.FTZ R198, R207, R171, -R198 ;  /* 0x000000abcfc67223 */ /* 0x000fe200000108c6 */
[----:B------:R-:W-:Y:S01]  /*dbd0*/  FMUL.FTZ R185, R71, R190 ;  /* 0x000000be47b97220 */ /* 0x000fe20000410000 */
[----:B------:R-:W-:Y:S01]  /*dbe0*/  FMUL.FTZ R194, R132, R86 ;  /* 0x0000005684c27220 */ /* 0x000fe20000410000 */
[----:B------:R-:W-:Y:S01]  /*dbf0*/  FADD.FTZ R189, R189, R192 ;  /* 0x000000c0bdbd7221 */ /* 0x000fe20000010000 */
[----:B------:R-:W-:Y:S01]  /*dc00*/  FADD.FTZ R173, R173, R198 ;  /* 0x000000c6adad7221 */ /* 0x000fe20000010000 */
[----:B------:R-:W-:Y:S01]  /*dc10*/  FFMA.FTZ R192, R210, R188, -R185 ;  /* 0x000000bcd2c07223 */ /* 0x000fe200000108b9 */
[----:B------:R-:W-:Y:S01]  /*dc20*/  FMUL.FTZ R198, R177, R86 ;  /* 0x00000056b1c67220 */ /* 0x000fe20000410000 */
[----:B------:R-:W-:Y:S01]  /*dc30*/  FMUL.FTZ R193, R115, R194 ;  /* 0x000000c273c17220 */ /* 0x000fe20000410000 */
[----:B------:R-:W-:Y:S01]  /*dc40*/  FFMA.FTZ R213, R11, -R213, R212 ;  /* 0x800000d50bd57223 */ /* 0x000fe200000100d4 */
[----:B------:R-:W-:Y:S01]  /*dc50*/  FADD.FTZ R185, R173, R192 ;  /* 0x000000c0adb97221 */ /* 0x000fe20000010000 */
[-C--:B------:R-:W-:Y:S01]  /*dc60*/  FMUL.FTZ R173, R115, R198.reuse ;  /* 0x000000c673ad7220 */ /* 0x080fe20000410000 */
[----:B------:R-:W-:Y:S01]  /*dc70*/  FMUL.FTZ R192, R114, R205 ;  /* 0x000000cd72c07220 */ /* 0x000fe20000410000 */
[C---:B------:R-:W-:Y:S01]  /*dc80*/  FMUL.FTZ R212, R45.reuse, R198 ;  /* 0x000000c62dd47220 */ /* 0x040fe20000410000 */
[-C--:B------:R-:W-:Y:S01]  /*dc90*/  FMUL.FTZ R204, R45, R194.reuse ;  /* 0x000000c22dcc7220 */ /* 0x080fe20000410000 */
[C---:B------:R-:W-:Y:S01]  /*dca0*/  FFMA.FTZ R208, R214.reuse, R194, R173 ;  /* 0x000000c2d6d07223 */ /* 0x040fe200000100ad */
[----:B------:R-:W-:Y:S01]  /*dcb0*/  FFMA.FTZ R173, R214, R198, -R193 ;  /* 0x000000c6d6ad7223 */ /* 0x000fe200000108c1 */
[----:B------:R-:W-:Y:S01]  /*dcc0*/  FMUL.FTZ R193, R126, R87 ;  /* 0x000000577ec17220 */ /* 0x000fe20000410000 */
[----:B------:R-:W-:Y:S01]  /*dcd0*/  FMUL.FTZ R194, R51, R188 ;  /* 0x000000bc33c27220 */ /* 0x000fe20000410000 */
[----:B------:R0:W-:Y:S01]  /*dce0*/  STS [R147+0x10c4], R200 ;  /* 0x0010c4c893007388 */ /* 0x0001e20000000800 */
[----:B------:R-:W-:Y:S01]  /*dcf0*/  FMUL.FTZ R188, R54, R61 ;  /* 0x0000003d36bc7220 */ /* 0x000fe20000410000 */
[-C--:B------:R-:W-:Y:S01]  /*dd00*/  FFMA.FTZ R192, R211, R193.reuse, R192 ;  /* 0x000000c1d3c07223 */ /* 0x080fe200000100c0 */
[C---:B------:R-:W-:Y:S01]  /*dd10*/  FMUL.FTZ R186, R57.reuse, R186 ;  /* 0x000000ba39ba7220 */ /* 0x040fe20000410000 */
[----:B------:R-:W-:Y:S01]  /*dd20*/  STS [R147+0x10b8], R204 ;  /* 0x0010b8cc93007388 */ /* 0x000fe20000000800 */
[----:B------:R-:W-:Y:S01]  /*dd30*/  FMUL.FTZ R172, R57, R172 ;  /* 0x000000ac39ac7220 */ /* 0x000fe20000410000 */
[----:B------:R-:W-:Y:S01]  /*dd40*/  FADD.FTZ R189, R189, R192 ;  /* 0x000000c0bdbd7221 */ /* 0x000fe20000010000 */
[----:B------:R-:W-:Y:S01]  /*dd50*/  FMUL.FTZ R192, R114, R193 ;  /* 0x000000c172c07220 */ /* 0x000fe20000410000 */
[----:B------:R1:W-:Y:S01]  /*dd60*/  STS [R147+0x10a0], R188 ;  /* 0x0010a0bc93007388 */ /* 0x0003e20000000800 */
[----:B------:R-:W-:Y:S01]  /*dd70*/  FMUL.FTZ R170, R75, R170 ;  /* 0x000000aa4baa7220 */ /* 0x000fe20000410000 */
[----:B------:R-:W-:Y:S01]  /*dd80*/  FADD.FTZ R208, R189, R208 ;  /* 0x000000d0bdd07221 */ /* 0x000fe20000010000 */
[----:B------:R-:W-:Y:S01]  /*dd90*/  FFMA.FTZ R198, R211, R205, -R192 ;  /* 0x000000cdd3c67223 */ /* 0x000fe200000108c0 */
[----:B0-----:R-:W-:Y:S01]  /*dda0*/  FMUL.FTZ R200, R48, R193 ;  /* 0x000000c130c87220 */ /* 0x001fe20000410000 */
[----:B------:R-:W-:Y:S01]  /*ddb0*/  MOV R193, UR26 ;  /* 0x0000001a00c17c02 */ /* 0x000fe20008000f00 */
[----:B------:R-:W-:Y:S01]  /*ddc0*/  FADD.FTZ R169, R208, R169 ;  /* 0x000000a9d0a97221 */ /* 0x000fe20000010000 */
[----:B------:R-:W-:Y:S01]  /*ddd0*/  FADD.FTZ R198, R185, R198 ;  /* 0x000000c6b9c67221 */ /* 0x000fe20000010000 */
[----:B------:R-:W-:Y:S01]  /*dde0*/  FMUL.FTZ R192, R51, R190 ;  /* 0x000000be33c07220 */ /* 0x000fe20000410000 */
[----:B------:R-:W-:Y:S01]  /*ddf0*/  LEA R61, R193, -R60, 0x1 ;  /* 0x8000003cc13d7211 */ /* 0x000fe200078e08ff */
[----:B-1----:R-:W-:Y:S01]  /*de00*/  FADD.FTZ R188, R169, R162 ;  /* 0x000000a2a9bc7221 */ /* 0x002fe20000010000 */
[----:B------:R-:W-:Y:S01]  /*de10*/  FADD.FTZ R198, R198, R173 ;  /* 0x000000adc6c67221 */ /* 0x000fe20000010000 */
[----:B------:R-:W-:Y:S01]  /*de20*/  FMUL.FTZ R204, R48, R205 ;  /* 0x000000cd30cc7220 */ /* 0x000fe20000410000 */
[----:B------:R-:W-:Y:S01]  /*de30*/  FMUL.FTZ R190, R54, R171 ;  /* 0x000000ab36be7220 */ /* 0x000fe20000410000 */
[----:B------:R-:W-:Y:S01]  /*de40*/  FMUL.FTZ R60, R72, R165 ;  /* 0x000000a5483c7220 */ /* 0x000fe20000410000 */
[----:B------:R-:W-:Y:S01]  /*de50*/  FADD.FTZ R198, R198, R167 ;  /* 0x000000a7c6c67221 */ /* 0x000fe20000010000 */
[----:B------:R-:W-:Y:S01]  /*de60*/  FMUL.FTZ R162, R72, R139 ;  /* 0x0000008b48a27220 */ /* 0x000fe20000410000 */
[----:B------:R-:W-:Y:S01]  /*de70*/  FMUL.FTZ R168, R75, R168 ;  /* 0x000000a84ba87220 */ /* 0x000fe20000410000 */
[C---:B------:R-:W-:Y:S01]  /*de80*/  FMUL.FTZ R166, R77.reuse, R166 ;  /* 0x000000a64da67220 */ /* 0x040fe20000410000 */
[----:B------:R-:W-:Y:S01]  /*de90*/  FADD.FTZ R198, R198, R163 ;  /* 0x000000a3c6c67221 */ /* 0x000fe20000010000 */
        /* <DEDUP_REMOVED lines=16> */
[----:B------:R-:W-:Y:S01]  /*dfa0*/  IADD3 R156, PT, PT, R197, 0x40, RZ ;  /* 0x00000040c59c7810 */ /* 0x000fe20007ffe0ff */
[----:B------:R-:W-:Y:S01]  /*dfb0*/  FMUL.FTZ R125, R176, UR47 ;  /* 0x0000002fb07d7c20 */ /* 0x000fe20008410000 */
[----:B------:R-:W-:Y:S01]  /*dfc0*/  STS [R147+0x10ac], R194 ;  /* 0x0010acc293007388 */ /* 0x000fe20000000800 */
[----:B------:R-:W-:Y:S01]  /*dfd0*/  FFMA.FTZ R216, R7, -R221, R216 ;  /* 0x800000dd07d87223 */ /* 0x000fe200000100d8 */
[----:B------:R-:W-:Y:S01]  /*dfe0*/  LEA.HI R156, R156, R197, RZ, 0x1b ;  /* 0x000000c59c9c7211 */ /* 0x000fe200078fd8ff */
[----:B------:R-:W-:Y:S01]  /*dff0*/  FADD.FTZ R188, R154, R151 ;  /* 0x000000979abc7221 */ /* 0x000fe20000010000 */
[----:B------:R-:W-:Y:S01]  /*e000*/  STS [R147+0x10a4], R190 ;  /* 0x0010a4be93007388 */ /* 0x000fe20000000800 */
[----:B------:R-:W-:Y:S01]  /*e010*/  ISETP.GE.AND P2, PT, R61, 0x1, PT ;  /* 0x000000013d00780c */ /* 0x000fe20003f46270 */
[----:B------:R-:W-:Y:S01]  /*e020*/  FFMA.FTZ R216, R6, -R223, R216 ;  /* 0x800000df06d87223 */ /* 0x000fe200000100d8 */
[----:B------:R-:W-:Y:S01]  /*e030*/  LEA R156, R156, UR25, 0x2 ;  /* 0x000000199c9c7c11 */ /* 0x000fe2000f8e10ff */
[----:B------:R-:W-:Y:S01]  /*e040*/  STS [R147+0x1098], R186 ;  /* 0x001098ba93007388 */ /* 0x000fe20000000800 */
[----:B------:R-:W-:Y:S01]  /*e050*/  FMUL.FTZ R165, R174, UR47 ;  /* 0x0000002faea57c20 */ /* 0x000fe20008410000 */
[----:B------:R-:W-:Y:S01]  /*e060*/  FFMA.FTZ R196, R5, -R225, R216 ;  /* 0x800000e105c47223 */ /* 0x000fe200000100d8 */
[----:B------:R-:W-:Y:S01]  /*e070*/  FMUL.FTZ R163, R175, UR47 ;  /* 0x0000002fafa37c20 */ /* 0x000fe20008410000 */
[----:B------:R0:W-:Y:S01]  /*e080*/  STS [R147+0x109c], R172 ;  /* 0x00109cac93007388 */ /* 0x0001e20000000800 */
[----:B------:R-:W-:Y:S01]  /*e090*/  FMUL.FTZ R161, R140, UR47 ;  /* 0x0000002f8ca17c20 */ /* 0x000fe20008410000 */
[----:B------:R-:W-:Y:S01]  /*e0a0*/  FFMA.FTZ R196, R4, -R227, R196 ;  /* 0x800000e304c47223 */ /* 0x000fe200000100c4 */
[----:B------:R-:W-:Y:S01]  /*e0b0*/  FMUL.FTZ R159, R177, UR47 ;  /* 0x0000002fb19f7c20 */ /* 0x000fe20008410000 */
[----:B------:R1:W-:Y:S01]  /*e0c0*/  STS [R147+0x1090], R60 ;  /* 0x0010903c93007388 */ /* 0x0003e20000000800 */
[----:B------:R-:W-:Y:S01]  /*e0d0*/  FMUL.FTZ R157, R126, UR47 ;  /* 0x0000002f7e9d7c20 */ /* 0x000fe20008410000 */
[----:B------:R-:W-:Y:S01]  /*e0e0*/  FMUL.FTZ R151, R179, UR47 ;  /* 0x0000002fb3977c20 */ /* 0x000fe20008410000 */
[----:B------:R-:W-:Y:S01]  /*e0f0*/  FMUL.FTZ R139, R160, UR47 ;  /* 0x0000002fa08b7c20 */ /* 0x000fe20008410000 */
[----:B------:R2:W-:Y:S01]  /*e100*/  STS [R147+0x1094], R162 ;  /* 0x001094a293007388 */ /* 0x0005e20000000800 */
[----:B------:R-:W-:Y:S01]  /*e110*/  FMUL.FTZ R167, R184, UR47 ;  /* 0x0000002fb8a77c20 */ /* 0x000fe20008410000 */
[----:B0-----:R-:W-:Y:S01]  /*e120*/  FMUL.FTZ R172, R130, UR47 ;  /* 0x0000002f82ac7c20 */ /* 0x001fe20008410000 */
[----:B------:R-:W-:Y:S01]  /*e130*/  FMUL.FTZ R186, R124, R174 ;  /* 0x000000ae7cba7220 */ /* 0x000fe20000410000 */
[----:B------:R0:W-:Y:S01]  /*e140*/  STS [R147+0x1088], R170 ;  /* 0x001088aa93007388 */ /* 0x0001e20000000800 */
[----:B------:R-:W-:Y:S01]  /*e150*/  FFMA.FTZ R63, R3, -R229, R196 ;  /* 0x800000e5033f7223 */ /* 0x000fe200000100c4 */
[----:B-1----:R-:W-:Y:S01]  /*e160*/  FADD.FTZ R60, R141, R62 ;  /* 0x0000003e8d3c7221 */ /* 0x002fe20000010000 */
[----:B------:R-:W-:Y:S01]  /*e170*/  FFMA.FTZ R62, R3, R230, R144 ;  /* 0x000000e6033e7223 */ /* 0x000fe20000010090 */
[----:B------:R1:W-:Y:S01]  /*e180*/  STS [R147+0x108c], R168 ;  /* 0x00108ca893007388 */ /* 0x0003e20000000800 */
[----:B------:R-:W-:Y:S01]  /*e190*/  FMUL.FTZ R141, R158, UR47 ;  /* 0x0000002f9e8d7c20 */ /* 0x000fe20008410000 */
[----:B------:R-:W-:Y:S01]  /*e1a0*/  FADD.FTZ R60, R60, R145 ;  /* 0x000000913c3c7221 */ /* 0x000fe20000010000 */
[----:B--2---:R-:W-:Y:S01]  /*e1b0*/  FMUL.FTZ R162, R136, UR47 ;  /* 0x0000002f88a27c20 */ /* 0x004fe20008410000 */
[----:B------:R2:W-:Y:S01]  /*e1c0*/  STS [R147+0x1080], R166 ;  /* 0x001080a693007388 */ /* 0x0005e20000000800 */
[----:B------:R-:W-:Y:S01]  /*e1d0*/  FMUL.FTZ R145, R181, UR47 ;  /* 0x0000002fb5917c20 */ /* 0x000fe20008410000 */
[----:B0-----:R-:W-:Y:S01]  /*e1e0*/  FFMA.FTZ R170, R140, UR48, R125 ;  /* 0x000000308caa7c23 */ /* 0x001fe2000801007d */
[----:B------:R-:W-:Y:S01]  /*e1f0*/  FMUL.FTZ R125, R178, UR47 ;  /* 0x0000002fb27d7c20 */ /* 0x000fe20008410000 */
[----:B------:R0:W-:Y:S01]  /*e200*/  STS [R147+0x1084], R164 ;  /* 0x001084a493007388 */ /* 0x0001e20000000800 */
[----:B------:R-:W-:Y:S01]  /*e210*/  FMUL.FTZ R144, R138, UR47 ;  /* 0x0000002f8a907c20 */ /* 0x000fe20008410000 */
[----:B-1----:R-:W-:Y:S01]  /*e220*/  FMUL.FTZ R168, R132, UR47 ;  /* 0x0000002f84a87c20 */ /* 0x002fe20008410000 */
[C---:B------:R-:W-:Y:S01]  /*e230*/  IADD3 R192, PT, PT, R197.reuse, 0x80, RZ ;  /* 0x00000080c5c07810 */ /* 0x040fe20007ffe0ff */
[----:B------:R-:W-:Y:S01]  /*e240*/  BAR.SYNC.DEFER_BLOCKING 0x0 ;  /* 0x0000000000007b1d */ /* 0x000fe20000010000 */
[----:B------:R-:W-:Y:S01]  /*e250*/  IADD3 R190, PT, PT, R197, 0xc0, RZ ;  /* 0x000000c0c5be7810 */ /* 0x000fe20007ffe0ff */
[----:B--2---:R-:W-:Y:S01]  /*e260*/  FFMA.FTZ R166, R126, UR48, R125 ;  /* 0x000000307ea67c23 */ /* 0x004fe2000801007d */
[----:B------:R-:W-:Y:S01]  /*e270*/  FMUL.FTZ R125, R180, UR47 ;  /* 0x0000002fb47d7c20 */ /* 0x000fe20008410000 */
[----:B------:R-:W-:Y:S01]  /*e280*/  ISETP.GE.AND P3, PT, R61, 0x41, PT ;  /* 0x000000413d00780c */ /* 0x000fe20003f66270 */
[----:B------:R-:W-:Y:S01]  /*e290*/  FFMA.FTZ R165, R148, UR48, R165 ;  /* 0x0000003094a57c23 */ /* 0x000fe200080100a5 */
[----:B0-----:R-:W-:Y:S01]  /*e2a0*/  FMUL.FTZ R164, R134, UR47 ;  /* 0x0000002f86a47c20 */ /* 0x001fe20008410000 */
[----:B------:R-:W-:Y:S01]  /*e2b0*/  FMUL.FTZ R147, R142, UR47 ;  /* 0x0000002f8e937c20 */ /* 0x000fe20008410000 */
[----:B------:R-:W-:Y:S01]  /*e2c0*/  FFMA.FTZ R172, R175, UR48, -R172 ;  /* 0x00000030afac7c23 */ /* 0x000fe200080108ac */
[----:B------:R-:W-:Y:S01]  /*e2d0*/  FFMA.FTZ R163, R130, UR48, R163 ;  /* 0x0000003082a37c23 */ /* 0x000fe200080100a3 */
[----:B------:R-:W-:Y:S01]  /*e2e0*/  FFMA.FTZ R161, R176, UR48, -R161 ;  /* 0x00000030b0a17c23 */ /* 0x000fe200080108a1 */
        /* <DEDUP_REMOVED lines=10> */
[----:B------:R-:W-:Y:S01]  /*e390*/  FFMA.FTZ R139, R184, UR48, -R139 ;  /* 0x00000030b88b7c23 */ /* 0x000fe2000801088b */
[----:B------:R-:W-:Y:S01]  /*e3a0*/  FFMA.FTZ R124, R160, UR48, R167 ;  /* 0x00000030a07c7c23 */ /* 0x000fe200080100a7 */
[----:B------:R0:W1:Y:S02]  /*e3b0*/  LDS R169, [R156+0x1180] ;  /* 0x001180009ca97984 */ /* 0x0000640000000800 */
[----:B0-----:R-:W-:Y:S01]  /*e3c0*/  FFMA.FTZ R156, R142, UR48, R125 ;  /* 0x000000308e9c7c23 */ /* 0x001fe2000801007d */
[----:B------:R-:W-:-:S04]  /*e3d0*/  FMUL.FTZ R125, R182, UR47 ;  /* 0x0000002fb67d7c20 */ /* 0x000fc80008410000 */
[----:B------:R-:W-:Y:S01]  /*e3e0*/  FFMA.FTZ R154, R158, UR48, R125 ;  /* 0x000000309e9a7c23 */ /* 0x000fe2000801007d */
[----:B------:R-:W-:-:S04]  /*e3f0*/  FMUL.FTZ R125, R183, UR47 ;  /* 0x0000002fb77d7c20 */ /* 0x000fc80008410000 */
[----:B------:R-:W-:Y:S01]  /*e400*/  FFMA.FTZ R125, R138, UR48, R125 ;  /* 0x000000308a7d7c23 */ /* 0x000fe2000801007d */
[----:B------:R-:W-:Y:S06]  /*e410*/  @!P2 BRA `(.L_x_8316) ;  /* 0x000000000010a947 */ /* 0x000fec0003800000 */
[----:B------:R-:W-:-:S04]  /*e420*/  LEA.HI R167, R197, R197, RZ, 0x1b ;  /* 0x000000c5c5a77211 */ /* 0x000fc800078fd8ff */
[----:B------:R-:W-:-:S06]  /*e430*/  LEA R167, R167, UR25, 0x2 ;  /* 0x00000019a7a77c11 */ /* 0x000fcc000f8e10ff */
[----:B------:R-:W0:Y:S04]  /*e440*/  LDS R167, [R167+0x1080] ;  /* 0x00108000a7a77984 */ /* 0x000e280000000800 */
[----:B0-----:R0:W-:Y:S02]  /*e450*/  REDG.E.ADD.F32.FTZ.RN.STRONG.GPU desc[UR28][R64.64], R167 ;  /* 0x000000a7400079a6 */ /* 0x0011e4000c12f31c */
.L_x_8316:
[----:B------:R-:W-:Y:S05]  /*e460*/  BSYNC.RECONVERGENT B0 ;  /* 0x0000000000007941 */ /* 0x000fea0003800200 */
.L_x_8315:
[----:B------:R-:W-:Y:S04]  /*e470*/  BSSY.RECONVERGENT B0, `(.L_x_8317) ;  /* 0x0000003000007945 */ /* 0x000fe80003800200 */
[----:B------:R-:W-:Y:S05]  /*e480*/  @!P3 BRA `(.L_x_8318) ;  /* 0x000000000004b947 */ /* 0x000fea0003800000 */
[----:B-1----:R2:W-:Y:S02]  /*e490*/  REDG.E.ADD.F32.FTZ.RN.STRONG.GPU desc[UR28][R64.64+0x100], R169 ;  /* 0x000100a9400079a6 */ /* 0x0025e4000c12f31c */
.L_x_8318:
[----:B------:R-:W-:Y:S05]  /*e4a0*/  BSYNC.RECONVERGENT B0 ;  /* 0x0000000000007941 */ /* 0x000fea0003800200 */
.L_x_8317:
        /* <DEDUP_REMOVED lines=9> */
[----:B-12---:R-:W-:Y:S02]  /*e540*/  LEA R169, R190, UR25, 0x2 ;  /* 0x00000019bea97c11 */ /* 0x006fe4000f8e10ff */
[C---:B------:R-:W-:Y:S02]  /*e550*/  ISETP.GE.AND P2, PT, R61.reuse, 0xc1, PT ;  /* 0x000000c13d00780c */ /* 0x040fe40003f46270 */
[C---:B------:R-:W-:Y:S02]  /*e560*/  ISETP.GE.AND P3, PT, R61.reuse, 0x101, PT ;  /* 0x000001013d00780c */ /* 0x040fe40003f66270 */
[C---:B------:R-:W-:Y:S02]  /*e570*/  ISETP.GE.AND P4, PT, R61.reuse, 0x141, PT ;  /* 0x000001413d00780c */ /* 0x040fe40003f86270 */
[----:B------:R-:W-:Y:S01]  /*e580*/  ISETP.GE.AND P5, PT, R61, 0x181, PT ;  /* 0x000001813d00780c */ /* 0x000fe20003fa6270 */
[----:B------:R-:W-:-:S12]  /*e590*/  @!P6 BRA `(.L_x_8320) ;  /* 0x000000000004e947 */ /* 0x000fd80003800000 */
[----:B0-----:R1:W-:Y:S02]  /*e5a0*/  REDG.E.ADD.F32.FTZ.RN.STRONG.GPU desc[UR28][R64.64+0x200], R167 ;  /* 0x000200a7400079a6 */ /* 0x0013e4000c12f31c */
.L_x_8320:
[----:B------:R-:W-:Y:S05]  /*e5b0*/  BSYNC.RECONVERGENT B0 ;  /* 0x0000000000007941 */ /* 0x000fea0003800200 */
.L_x_8319:
[----:B01----:R0:W1:Y:S01]  /*e5c0*/  LDS R167, [R169+0x1380] ;  /* 0x00138000a9a77984 */ /* 0x0030620000000800 */
[----:B------:R-:W-:Y:S01]  /*e5d0*/  BSSY.RECONVERGENT B0, `(.L_x_8321) ;  /* 0x0000006000007945 */ /* 0x000fe20003800200 */
[----:B------:R-:W-:Y:S02]  /*e5e0*/  IADD3 R190, PT, PT, R197, 0x180, RZ ;  /* 0x00000180c5be7810 */ /* 0x000fe40007ffe0ff */
[----:B------:R-:W-:Y:S02]  /*e5f0*/  LEA.HI R194, R194, R197, RZ, 0x1b ;  /* 0x000000c5c2c27211 */ /* 0x000fe400078fd8ff */
[----:B------:R-:W-:Y:S01]  /*e600*/  LEA R174, R174, UR25, 0x2 ;  /* 0x00000019aeae7c11 */ /* 0x000fe2000f8e10ff */
[----:B------:R-:W-:Y:S06]  /*e610*/  @!P2 BRA `(.L_x_8322) ;  /* 0x000000000004a947 */ /* 0x000fec0003800000 */
[----:B-1----:R2:W-:Y:S02]  /*e620*/  REDG.E.ADD.F32.FTZ.RN.STRONG.GPU desc[UR28][R64.64+0x300], R167 ;  /* 0x000300a7400079a6 */ /* 0x0025e4000c12f31c */
.L_x_8322:
[----:B------:R-:W-:Y:S05]  /*e630*/  BSYNC.RECONVERGENT B0 ;  /* 0x0000000000007941 */ /* 0x000fea0003800200 */
.L_x_8321:
[----:B-12---:R1:W2:Y:S01]  /*e640*/  LDS R167, [R174+0x1480] ;  /* 0x00148000aea77984 */ /* 0x0062a20000000800 */
[----:B------:R-:W-:Y:S01]  /*e650*/  BSSY.RECONVERGENT B0, `(.L_x_8323) ;  /* 0x0000005000007945 */ /* 0x000fe20003800200 */
[----:B------:R-:W-:Y:S02]  /*e660*/  LEA.HI R190, R190, R197, RZ, 0x1b ;  /* 0x000000c5bebe7211 */ /* 0x000fe400078fd8ff */
[----:B------:R-:W-:Y:S01]  /*e670*/  LEA R194, R194, UR25, 0x2 ;  /* 0x00000019c2c27c11 */ /* 0x000fe2000f8e10ff */
[----:B------:R-:W-:Y:S06]  /*e680*/  @!P3 BRA `(.L_x_8324) ;  /* 0x000000000004b947 */ /* 0x000fec0003800000 */
[----:B--2---:R3:W-:Y:S02]  /*e690*/  REDG.E.ADD.F32.FTZ.RN.STRONG.GPU desc[UR28][R64.64+0x400], R167 ;  /* 0x000400a7400079a6 */ /* 0x0047e4000c12f31c */
.L_x_8324:
[----:B------:R-:W-:Y:S05]  /*e6a0*/  BSYNC.RECONVERGENT B0 ;  /* 0x0000000000007941 */ /* 0x000fea0003800200 */
.L_x_8323:
[----:B--23--:R2:W3:Y:S01]  /*e6b0*/  LDS R167, [R194+0x1580] ;  /* 0x00158000c2a77984 */ /* 0x00c4e20000000800 */
[----:B------:R-:W-:Y:S01]  /*e6c0*/  BSSY.RECONVERGENT B0, `(.L_x_8325) ;  /* 0x0000004000007945 */ /* 0x000fe20003800200 */
[----:B------:R-:W-:-:S03]  /*e6d0*/  LEA R190, R190, UR25, 0x2 ;  /* 0x00000019bebe7c11 */ /* 0x000fc6000f8e10ff */
[----:B------:R-:W-:Y:S05]  /*e6e0*/  @!P4 BRA `(.L_x_8326) ;  /* 0x000000000004c947 */ /* 0x000fea0003800000 */
[----:B---3--:R4:W-:Y:S02]  /*e6f0*/  REDG.E.ADD.F32.FTZ.RN.STRONG.GPU desc[UR28][R64.64+0x500], R167 ;  /* 0x000500a7400079a6 */ /* 0x0089e4000c12f31c */
.L_x_8326:
[----:B------:R-:W-:Y:S05]  /*e700*/  BSYNC.RECONVERGENT B0 ;  /* 0x0000000000007941 */ /* 0x000fea0003800200 */
.L_x_8325:
[----:B---34-:R3:W4:Y:S01]  /*e710*/  LDS R167, [R190+0x1680] ;  /* 0x00168000bea77984 */ /* 0x0187220000000800 */
[----:B------:R-:W-:Y:S01]  /*e720*/  BSSY.RECONVERGENT B0, `(.L_x_8327) ;  /* 0x0000004000007945 */ /* 0x000fe20003800200 */
[----:B-1----:R-:W-:-:S03]  /*e730*/  IADD3 R174, PT, PT, R197, 0x1c0, RZ ;  /* 0x000001c0c5ae7810 */ /* 0x002fc60007ffe0ff */
[----:B------:R-:W-:Y:S05]  /*e740*/  @!P5 BRA `(.L_x_8328) ;  /* 0x000000000004d947 */ /* 0x000fea0003800000 */
[----:B----4-:R1:W-:Y:S02]  /*e750*/  REDG.E.ADD.F32.FTZ.RN.STRONG.GPU desc[UR28][R64.64+0x600], R167 ;  /* 0x000600a7400079a6 */ /* 0x0103e4000c12f31c */
.L_x_8328:
[----:B------:R-:W-:Y:S05]  /*e760*/  BSYNC.RECONVERGENT B0 ;  /* 0x0000000000007941 */ /* 0x000fea0003800200 */
.L_x_8327:
[----:B-1--4-:R-:W-:Y:S01]  /*e770*/  IADD3 R167, PT, PT, R197, 0x200, RZ ;  /* 0x00000200c5a77810 */ /* 0x012fe20007ffe0ff */
[----:B------:R-:W-:Y:S01]  /*e780*/  BSSY.RECONVERGENT B0, `(.L_x_8329) ;  /* 0x0000010000007945 */ /* 0x000fe20003800200 */
[-C--:B------:R-:W-:Y:S02]  /*e790*/  LEA.HI R174, R174, R197.reuse, RZ, 0x1b ;  /* 0x000000c5aeae7211 */ /* 0x080fe400078fd8ff */
[----:B------:R-:W-:Y:S02]  /*e7a0*/  LEA.HI R167, R167, R197, RZ, 0x1b ;  /* 0x000000c5a7a77211 */ /* 0x000fe400078fd8ff */
[----:B------:R-:W-:Y:S02]  /*e7b0*/  ISETP.GE.AND P6, PT, R61, 0x1c1, PT ;  /* 0x000001c13d00780c */ /* 0x000fe40003fc6270 */
[----:B0-----:R-:W-:Y:S02]  /*e7c0*/  LEA R169, R167, UR25, 0x2 ;  /* 0x00000019a7a97c11 */ /* 0x001fe4000f8e10ff */
[----:B------:R-:W-:-:S02]  /*e7d0*/  LEA R167, R174, UR25, 0x2 ;  /* 0x00000019aea77c11 */ /* 0x000fc4000f8e10ff */
[C---:B---3--:R-:W-:Y:S02]  /*e7e0*/  IADD3 R190, PT, PT, R197.reuse, 0x240, RZ ;  /* 0x00000240c5be7810 */ /* 0x048fe40007ffe0ff */
[----:B------:R-:W-:Y:S02]  /*e7f0*/  IADD3 R192, PT, PT, R197, 0x280, RZ ;  /* 0x00000280c5c07810 */ /* 0x000fe40007ffe0ff */
        /* <DEDUP_REMOVED lines=8> */
.L_x_8330:
[----:B------:R-:W-:Y:S05]  /*e880*/  BSYNC.RECONVERGENT B0 ;  /* 0x0000000000007941 */ /* 0x000fea0003800200 */
.L_x_8329:
[----:B01----:R0:W1:Y:S01]  /*e890*/  LDS R167, [R169+0x1880] ;  /* 0x00188000a9a77984 */ /* 0x0030620000000800 */
[----:B------:R-:W-:Y:S01]  /*e8a0*/  BSSY.RECONVERGENT B0, `(.L_x_8331) ;  /* 0x0000006000007945 */ /* 0x000fe20003800200 */
[----:B------:R-:W-:Y:S02]  /*e8b0*/  IADD3 R174, PT, PT, R197, 0x2c0, RZ ;  /* 0x000002c0c5ae7810 */ /* 0x000fe40007ffe0ff */
[----:B------:R-:W-:Y:S02]  /*e8c0*/  LEA.HI R192, R192, R197, RZ, 0x1b ;  /* 0x000000c5c0c07211 */ /* 0x000fe400078fd8ff */
[----:B------:R-:W-:Y:S01]  /*e8d0*/  LEA R190, R190, UR25, 0x2 ;  /* 0x00000019bebe7c11 */ /* 0x000fe2000f8e10ff */
[----:B------:R-:W-:Y:S06]  /*e8e0*/  @!P2 BRA `(.L_x_8332) ;  /* 0x000000000004a947 */ /* 0x000fec0003800000 */
[----:B-1----:R3:W-:Y:S02]  /*e8f0*/  REDG.E.ADD.F32.FTZ.RN.STRONG.GPU desc[UR28][R64.64+0x800], R167 ;  /* 0x000800a7400079a6 */ /* 0x0027e4000c12f31c */
.L_x_8332:
[----:B------:R-:W-:Y:S05]  /*e900*/  BSYNC.RECONVERGENT B0 ;  /* 0x0000000000007941 */ /* 0x000fea0003800200 */
.L_x_8331:
[----:B-1-3--:R1:W3:Y:S01]  /*e910*/  LDS R167, [R190+0x1980] ;  /* 0x00198000bea77984 */ /* 0x00a2e20000000800 */
[----:B------:R-:W-:Y:S01]  /*e920*/  BSSY.RECONVERGENT B0, `(.L_x_8333) ;  /* 0x0000005000007945 */ /* 0x000fe20003800200 */
[----:B------:R-:W-:Y:S02]  /*e930*/  LEA.HI R174, R174, R197, RZ, 0x1b ;  /* 0x000000c5aeae7211 */ /* 0x000fe400078fd8ff */
[----:B------:R-:W-:Y:S01]  /*e940*/  LEA R192, R192, UR25, 0x2 ;  /* 0x00000019c0c07c11 */ /* 0x000fe2000f8e10ff */
[----:B------:R-:W-:Y:S06]  /*e950*/  @!P3 BRA `(.L_x_8334) ;  /* 0x000000000004b947 */ /* 0x000fec0003800000 */
[----:B---3--:R4:W-:Y:S02]  /*e960*/  REDG.E.ADD.F32.FTZ.RN.STRONG.GPU desc[UR28][R64.64+0x900], R167 ;  /* 0x000900a7400079a6 */ /* 0x0089e4000c12f31c */
.L_x_8334:
[----:B------:R-:W-:Y:S05]  /*e970*/  BSYNC.RECONVERGENT B0 ;  /* 0x0000000000007941 */ /* 0x000fea0003800200 */
.L_x_8333:
[----:B---34-:R3:W4:Y:S01]  /*e980*/  LDS R167, [R192+0x1a80] ;  /* 0x001a8000c0a77984 */ /* 0x0187220000000800 */
[----:B------:R-:W-:Y:S01]  /*e990*/  BSSY.RECONVERGENT B0, `(.L_x_8335) ;  /* 0x0000004000007945 */ /* 0x000fe20003800200 */
[----:B0-----:R-:W-:-:S03]  /*e9a0*/  LEA R169, R174, UR25, 0x2 ;  /* 0x00000019aea97c11 */ /* 0x001fc6000f8e10ff */
[----:B------:R-:W-:Y:S05]  /*e9b0*/  @!P4 BRA `(.L_x_8336) ;  /* 0x000000000004c947 */ /* 0x000fea0003800000 */
[----:B----4-:R0:W-:Y:S02]  /*e9c0*/  REDG.E.ADD.F32.FTZ.RN.STRONG.GPU desc[UR28][R64.64+0xa00], R167 ;  /* 0x000a00a7400079a6 */ /* 0x0101e4000c12f31c */
.L_x_8336:
[----:B------:R-:W-:Y:S05]  /*e9d0*/  BSYNC.RECONVERGENT B0 ;  /* 0x0000000000007941 */ /* 0x000fea0003800200 */
.L_x_8335:
[----:B0---4-:R0:W4:Y:S01]  /*e9e0*/  LDS R167, [R169+0x1b80] ;  /* 0x001b8000a9a77984 */ /* 0x0111220000000800 */
[----:B------:R-:W-:Y:S01]  /*e9f0*/  BSSY.RECONVERGENT B0, `(.L_x_8337) ;  /* 0x0000005000007945 */ /* 0x000fe20003800200 */
[C---:B------:R-:W-:Y:S02]  /*ea00*/  IADD3 R174, PT, PT, R197.reuse, 0x300, RZ ;  /* 0x00000300c5ae7810 */ /* 0x040fe40007ffe0ff */
[----:B-1----:R-:W-:Y:S01]  /*ea10*/  IADD3 R190, PT, PT, R197, 0x340, RZ ;  /* 0x00000340c5be7810 */ /* 0x002fe20007ffe0ff */
[----:B------:R-:W-:Y:S06]  /*ea20*/  @!P5 BRA `(.L_x_8338) ;  /* 0x000000000004d947 */ /* 0x000fec0003800000 */
[----:B----4-:R1:W-:Y:S02]  /*ea30*/  REDG.E.ADD.F32.FTZ.RN.STRONG.GPU desc[UR28][R64.64+0xb00], R167 ;  /* 0x000b00a7400079a6 */ /* 0x0103e4000c12f31c */
.L_x_8338:
[----:B------:R-:W-:Y:S05]  /*ea40*/  BSYNC.RECONVERGENT B0 ;  /* 0x0000000000007941 */ /* 0x000fea0003800200 */
.L_x_8337:
[-C--:B------:R-:W-:Y:S01]  /*ea50*/  LEA.HI R174, R174, R197.reuse, RZ, 0x1b ;  /* 0x000000c5aeae7211 */ /* 0x080fe200078fd8ff */
[----:B------:R-:W-:Y:S01]  /*ea60*/  BSSY.RECONVERGENT B0, `(.L_x_8339) ;  /* 0x000000f000007945 */ /* 0x000fe20003800200 */
[----:B------:R-:W-:Y:S02]  /*ea70*/  ISETP.GE.AND P6, PT, R61, 0x301, PT ;  /* 0x000003013d00780c */ /* 0x000fe40003fc6270 */
[----:B-1--4-:R-:W-:Y:S02]  /*ea80*/  LEA R167, R174, UR25, 0x2 ;  /* 0x00000019aea77c11 */ /* 0x012fe4000f8e10ff */
[C---:B---3--:R-:W-:Y:S02]  /*ea90*/  IADD3 R192, PT, PT, R197.reuse, 0x380, RZ ;  /* 0x00000380c5c07810 */ /* 0x048fe40007ffe0ff */
[----:B------:R-:W-:Y:S02]  /*eaa0*/  LEA.HI R190, R190, R197, RZ, 0x1b ;  /* 0x000000c5bebe7211 */ /* 0x000fe400078fd8ff */
[----:B------:R-:W1:Y:S01]  /*eab0*/  LDS R167, [R167+0x1c80] ;  /* 0x001c8000a7a77984 */ /* 0x000e620000000800 */
[----:B--2---:R-:W-:-:S02]  /*eac0*/  IADD3 R194, PT, PT, R197, 0x3c0, RZ ;  /* 0x000003c0c5c27810 */ /* 0x004fc40007ffe0ff */
        /* <DEDUP_REMOVED lines=8> */
.L_x_8340:
[----:B------:R-:W-:Y:S05]  /*eb50*/  BSYNC.RECONVERGENT B0 ;  /* 0x0000000000007941 */ /* 0x000fea0003800200 */
.L_x_8339:
[----:B-12---:R1:W2:Y:S01]  /*eb60*/  LDS R167, [R190+0x1d80] ;  /* 0x001d8000bea77984 */ /* 0x0062a20000000800 */
[----:B------:R-:W-:Y:S01]  /*eb70*/  BSSY.RECONVERGENT B0, `(.L_x_8341) ;  /* 0x0000006000007945 */ /* 0x000fe20003800200 */
[----:B------:R-:W-:Y:S02]  /*eb80*/  LOP3.LUT R174, R197, 0x400, RZ, 0xfc, !PT ;  /* 0x00000400c5ae7812 */ /* 0x000fe400078efcff */
[----:B------:R-:W-:Y:S02]  /*eb90*/  LEA.HI R194, R194, R197, RZ, 0x1b ;  /* 0x000000c5c2c27211 */ /* 0x000fe400078fd8ff */
[----:B------:R-:W-:Y:S01]  /*eba0*/  LEA R192, R192, UR25, 0x2 ;  /* 0x00000019c0c07c11 */ /* 0x000fe2000f8e10ff */
[----:B------:R-:W-:Y:S06]  /*ebb0*/  @!P2 BRA `(.L_x_8342) ;  /* 0x000000000004a947 */ /* 0x000fec0003800000 */
[----:B--2---:R3:W-:Y:S02]  /*ebc0*/  REDG.E.ADD.F32.FTZ.RN.STRONG.GPU desc[UR28][R64.64+0xd00], R167 ;  /* 0x000d00a7400079a6 */ /* 0x0047e4000c12f31c */
.L_x_8342:
[----:B------:R-:W-:Y:S05]  /*ebd0*/  BSYNC.RECONVERGENT B0 ;  /* 0x0000000000007941 */ /* 0x000fea0003800200 */
.L_x_8341:
[----:B--23--:R2:W3:Y:S01]  /*ebe0*/  LDS R167, [R192+0x1e80] ;  /* 0x001e8000c0a77984 */ /* 0x00c4e20000000800 */
[----:B------:R-:W-:Y:S01]  /*ebf0*/  BSSY.RECONVERGENT B0, `(.L_x_8343) ;  /* 0x0000005000007945 */ /* 0x000fe20003800200 */
[----:B------:R-:W-:Y:S02]  /*ec00*/  LEA.HI R174, R174, R197, RZ, 0x1b ;  /* 0x000000c5aeae7211 */ /* 0x000fe400078fd8ff */
[----:B------:R-:W-:Y:S01]  /*ec10*/  LEA R194, R194, UR25, 0x2 ;  /* 0x00000019c2c27c11 */ /* 0x000fe2000f8e10ff */
[----:B------:R-:W-:Y:S06]  /*ec20*/  @!P3 BRA `(.L_x_8344) ;  /* 0x000000000004b947 */ /* 0x000fec0003800000 */
[----:B---3--:R4:W-:Y:S02]  /*ec30*/  REDG.E.ADD.F32.FTZ.RN.STRONG.GPU desc[UR28][R64.64+0xe00], R167 ;  /* 0x000e00a7400079a6 */ /* 0x0089e4000c12f31c */
.L_x_8344:
[----:B------:R-:W-:Y:S05]  /*ec40*/  BSYNC.RECONVERGENT B0 ;  /* 0x0000000000007941 */ /* 0x000fea0003800200 */
.L_x_8343:
[----:B---34-:R3:W4:Y:S01]  /*ec50*/  LDS R167, [R194+0x1f80] ;  /* 0x001f8000c2a77984 */ /* 0x0187220000000800 */
[----:B------:R-:W-:Y:S01]  /*ec60*/  BSSY.RECONVERGENT B0, `(.L_x_8345) ;  /* 0x0000004000007945 */ /* 0x000fe20003800200 */
[----:B0-----:R-:W-:-:S03]  /*ec70*/  LEA R169, R174, UR25, 0x2 ;  /* 0x00000019aea97c11 */ /* 0x001fc6000f8e10ff */
[----:B------:R-:W-:Y:S05]  /*ec80*/  @!P4 BRA `(.L_x_8346) ;  /* 0x000000000004c947 */ /* 0x000fea0003800000 */
[----:B----4-:R0:W-:Y:S02]  /*ec90*/  REDG.E.ADD.F32.FTZ.RN.STRONG.GPU desc[UR28][R64.64+0xf00], R167 ;  /* 0x000f00a7400079a6 */ /* 0x0101e4000c12f31c */
.L_x_8346:
[----:B------:R-:W-:Y:S05]  /*eca0*/  BSYNC.RECONVERGENT B0 ;  /* 0x0000000000007941 */ /* 0x000fea0003800200 */
.L_x_8345:
[----:B0---4-:R0:W4:Y:S01]  /*ecb0*/  LDS R167, [R169+0x2080] ;  /* 0x00208000a9a77984 */ /* 0x0111220000000800 */
[----:B------:R-:W-:Y:S01]  /*ecc0*/  BSSY.RECONVERGENT B0, `(.L_x_8347) ;  /* 0x0000005000007945 */ /* 0x000fe20003800200 */
[C---:B------:R-:W-:Y:S02]  /*ecd0*/  IADD3 R174, PT, PT, R197.reuse, 0x440, RZ ;  /* 0x00000440c5ae7810 */ /* 0x040fe40007ffe0ff */
[----:B-1----:R-:W-:Y:S01]  /*ece0*/  IADD3 R190, PT, PT, R197, 0x480, RZ ;  /* 0x00000480c5be7810 */ /* 0x002fe20007ffe0ff */
[----:B------:R-:W-:Y:S06]  /*ecf0*/  @!P5 BRA `(.L_x_8348) ;  /* 0x000000000004d947 */ /* 0x000fec0003800000 */
[----:B----4-:R1:W-:Y:S02]  /*ed00*/  REDG.E.ADD.F32.FTZ.RN.STRONG.GPU desc[UR28][R64.64+0x1000], R167 ;  /* 0x001000a7400079a6 */ /* 0x0103e4000c12f31c */
.L_x_8348:
[----:B------:R-:W-:Y:S05]  /*ed10*/  BSYNC.RECONVERGENT B0 ;  /* 0x0000000000007941 */ /* 0x000fea0003800200 */
.L_x_8347:
        /* <DEDUP_REMOVED lines=16> */
.L_x_8350:
[----:B------:R-:W-:Y:S05]  /*ee20*/  BSYNC.RECONVERGENT B0 ;  /* 0x0000000000007941 */ /* 0x000fea0003800200 */
.L_x_8349:
[----:B-12---:R1:W2:Y:S01]  /*ee30*/  LDS R167, [R190+0x2280] ;  /* 0x00228000bea77984 */ /* 0x0062a20000000800 */
[----:B------:R-:W-:Y:S01]  /*ee40*/  BSSY.RECONVERGENT B0, `(.L_x_8351) ;  /* 0x0000006000007945 */ /* 0x000fe20003800200 */
[----:B------:R-:W-:Y:S02]  /*ee50*/  IADD3 R174, PT, PT, R197, 0x540, RZ ;  /* 0x00000540c5ae7810 */ /* 0x000fe40007ffe0ff */
[----:B------:R-:W-:Y:S02]  /*ee60*/  LEA.HI R194, R194, R197, RZ, 0x1b ;  /* 0x000000c5c2c27211 */ /* 0x000fe400078fd8ff */
[----:B------:R-:W-:Y:S01]  /*ee70*/  LEA R192, R192, UR25, 0x2 ;  /* 0x00000019c0c07c11 */ /* 0x000fe2000f8e10ff */
[----:B------:R-:W-:Y:S06]  /*ee80*/  @!P2 BRA `(.L_x_8352) ;  /* 0x000000000004a947 */ /* 0x000fec0003800000 */
[----:B--2---:R3:W-:Y:S02]  /*ee90*/  REDG.E.ADD.F32.FTZ.RN.STRONG.GPU desc[UR28][R64.64+0x1200], R167 ;  /* 0x001200a7400079a6 */ /* 0x0047e4000c12f31c */
.L_x_8352:
[----:B------:R-:W-:Y:S05]  /*eea0*/  BSYNC.RECONVERGENT B0 ;  /* 0x0000000000007941 */ /* 0x000fea0003800200 */
.L_x_8351:
[----:B--23--:R2:W3:Y:S01]  /*eeb0*/  LDS R167, [R192+0x2380] ;  /* 0x00238000c0a77984 */ /* 0x00c4e20000000800 */
[----:B------:R-:W-:Y:S01]  /*eec0*/  BSSY.RECONVERGENT B0, `(.L_x_8353) ;  /* 0x0000005000007945 */ /* 0x000fe20003800200 */
[----:B------:R-:W-:Y:S02]  /*eed0*/  LEA.HI R174, R174, R197, RZ, 0x1b ;  /* 0x000000c5aeae7211 */ /* 0x000fe400078fd8ff */
[----:B------:R-:W-:Y:S01]  /*eee0*/  LEA R194, R194, UR25, 0x2 ;  /* 0x00000019c2c27c11 */ /* 0x000fe2000f8e10ff */
[----:B------:R-:W-:Y:S06]  /*eef0*/  @!P3 BRA `(.L_x_8354) ;  /* 0x000000000004b947 */ /* 0x000fec0003800000 */
[----:B---3--:R4:W-:Y:S02]  /*ef00*/  REDG.E.ADD.F32.FTZ.RN.STRONG.GPU desc[UR28][R64.64+0x1300], R167 ;  /* 0x001300a7400079a6 */ /* 0x0089e4000c12f31c */
.L_x_8354:
[----:B------:R-:W-:Y:S05]  /*ef10*/  BSYNC.RECONVERGENT B0 ;  /* 0x0000000000007941 */ /* 0x000fea0003800200 */
.L_x_8353:
[----:B---34-:R3:W4:Y:S01]  /*ef20*/  LDS R167, [R194+0x2480] ;  /* 0x00248000c2a77984 */ /* 0x0187220000000800 */
[----:B------:R-:W-:Y:S01]  /*ef30*/  BSSY.RECONVERGENT B0, `(.L_x_8355) ;  /* 0x0000004000007945 */ /* 0x000fe20003800200 */
[----:B0-----:R-:W-:-:S03]  /*ef40*/  LEA R169, R174, UR25, 0x2 ;  /* 0x00000019aea97c11 */ /* 0x001fc6000f8e10ff */
[----:B------:R-:W-:Y:S05]  /*ef50*/  @!P4 BRA `(.L_x_8356) ;  /* 0x000000000004c947 */ /* 0x000fea0003800000 */
[----:B----4-:R0:W-:Y:S02]  /*ef60*/  REDG.E.ADD.F32.FTZ.RN.STRONG.GPU desc[UR28][R64.64+0x1400], R167 ;  /* 0x001400a7400079a6 */ /* 0x0101e4000c12f31c */
.L_x_8356:
[----:B------:R-:W-:Y:S05]  /*ef70*/  BSYNC.RECONVERGENT B0 ;  /* 0x0000000000007941 */ /* 0x000fea0003800200 */
.L_x_8355:
[----:B0---4-:R0:W4:Y:S01]  /*ef80*/  LDS R167, [R169+0x2580] ;  /* 0x00258000a9a77984 */ /* 0x0111220000000800 */
[----:B------:R-:W-:Y:S01]  /*ef90*/  BSSY.RECONVERGENT B0, `(.L_x_8357) ;  /* 0x0000005000007945 */ /* 0x000fe20003800200 */
[C---:B------:R-:W-:Y:S02]  /*efa0*/  IADD3 R174, PT, PT, R197.reuse, 0x580, RZ ;  /* 0x00000580c5ae7810 */ /* 0x040fe40007ffe0ff */
[----:B-1----:R-:W-:Y:S01]  /*efb0*/  IADD3 R190, PT, PT, R197, 0x5c0, RZ ;  /* 0x000005c0c5be7810 */ /* 0x002fe20007ffe0ff */
[----:B------:R-:W-:Y:S06]  /*efc0*/  @!P5 BRA `(.L_x_8358) ;  /* 0x000000000004d947 */ /* 0x000fec0003800000 */
[----:B----4-:R1:W-:Y:S02]  /*efd0*/  REDG.E.ADD.F32.FTZ.RN.STRONG.GPU desc[UR28][R64.64+0x1500], R167 ;  /* 0x001500a7400079a6 */ /* 0x0103e4000c12f31c */
.L_x_8358:
[----:B------:R-:W-:Y:S05]  /*efe0*/  BSYNC.RECONVERGENT B0 ;  /* 0x0000000000007941 */ /* 0x000fea0003800200 */
.L_x_8357:
        /* <DEDUP_REMOVED lines=16> */
.L_x_8360:
[----:B------:R-:W-:Y:S05]  /*f0f0*/  BSYNC.RECONVERGENT B0 ;  /* 0x0000000000007941 */ /* 0x000fea0003800200 */
.L_x_8359:
[----:B-12---:R1:W2:Y:S01]  /*f100*/  LDS R167, [R190+0x2780] ;  /* 0x00278000bea77984 */ /* 0x0062a20000000800 */
[----:B------:R-:W-:Y:S01]  /*f110*/  BSSY.RECONVERGENT B0, `(.L_x_8361) ;  /* 0x0000006000007945 */ /* 0x000fe20003800200 */
[----:B------:R-:W-:Y:S02]  /*f120*/  IADD3 R174, PT, PT, R197, 0x680, RZ ;  /* 0x00000680c5ae7810 */ /* 0x000fe40007ffe0ff */
[----:B------:R-:W-:Y:S02]  /*f130*/  LEA.HI R194, R194, R197, RZ, 0x1b ;  /* 0x000000c5c2c27211 */ /* 0x000fe400078fd8ff */
[----:B------:R-:W-:Y:S01]  /*f140*/  LEA R192, R192, UR25, 0x2 ;  /* 0x00000019c0c07c11 */ /* 0x000fe2000f8e10ff */
[----:B------:R-:W-:Y:S06]  /*f150*/  @!P2 BRA `(.L_x_8362) ;  /* 0x000000000004a947 */ /* 0x000fec0003800000 */
[----:B--2---:R3:W-:Y:S02]  /*f160*/  REDG.E.ADD.F32.FTZ.RN.STRONG.GPU desc[UR28][R64.64+0x1700], R167 ;  /* 0x001700a7400079a6 */ /* 0x0047e4000c12f31c */
.L_x_8362:
[----:B------:R-:W-:Y:S05]  /*f170*/  BSYNC.RECONVERGENT B0 ;  /* 0x0000000000007941 */ /* 0x000fea0003800200 */
.L_x_8361:
[----:B--23--:R2:W3:Y:S01]  /*f180*/  LDS R167, [R192+0x2880] ;  /* 0x00288000c0a77984 */ /* 0x00c4e20000000800 */
[----:B------:R-:W-:Y:S01]  /*f190*/  BSSY.RECONVERGENT B0, `(.L_x_8363) ;  /* 0x0000005000007945 */ /* 0x000fe20003800200 */
[----:B------:R-:W-:Y:S02]  /*f1a0*/  LEA.HI R174, R174, R197, RZ, 0x1b ;  /* 0x000000c5aeae7211 */ /* 0x000fe400078fd8ff */
[----:B------:R-:W-:Y:S01]  /*f1b0*/  LEA R194, R194, UR25, 0x2 ;  /* 0x00000019c2c27c11 */ /* 0x000fe2000f8e10ff */
[----:B------:R-:W-:Y:S06]  /*f1c0*/  @!P3 BRA `(.L_x_8364) ;  /* 0x000000000004b947 */ /* 0x000fec0003800000 */
[----:B---3--:R4:W-:Y:S02]  /*f1d0*/  REDG.E.ADD.F32.FTZ.RN.STRONG.GPU desc[UR28][R64.64+0x1800], R167 ;  /* 0x001800a7400079a6 */ /* 0x0089e4000c12f31c */
.L_x_8364:
[----:B------:R-:W-:Y:S05]  /*f1e0*/  BSYNC.RECONVERGENT B0 ;  /* 0x0000000000007941 */ /* 0x000fea0003800200 */
.L_x_8363:
[----:B---34-:R3:W4:Y:S01]  /*f1f0*/  LDS R167, [R194+0x2980] ;  /* 0x00298000c2a77984 */ /* 0x0187220000000800 */
[----:B------:R-:W-:Y:S01]  /*f200*/  BSSY.RECONVERGENT B0, `(.L_x_8365) ;  /* 0x0000004000007945 */ /* 0x000fe20003800200 */
[----:B0-----:R-:W-:-:S03]  /*f210*/  LEA R169, R174, UR25, 0x2 ;  /* 0x00000019aea97c11 */ /* 0x001fc6000f8e10ff */
[----:B------:R-:W-:Y:S05]  /*f220*/  @!P4 BRA `(.L_x_8366) ;  /* 0x000000000004c947 */ /* 0x000fea0003800000 */
[----:B----4-:R0:W-:Y:S02]  /*f230*/  REDG.E.ADD.F32.FTZ.RN.STRONG.GPU desc[UR28][R64.64+0x1900], R167 ;  /* 0x001900a7400079a6 */ /* 0x0101e4000c12f31c */
.L_x_8366:
[----:B------:R-:W-:Y:S05]  /*f240*/  BSYNC.RECONVERGENT B0 ;  /* 0x0000000000007941 */ /* 0x000fea0003800200 */
.L_x_8365:
[----:B0---4-:R0:W4:Y:S01]  /*f250*/  LDS R167, [R169+0x2a80] ;  /* 0x002a8000a9a77984 */ /* 0x0111220000000800 */
[----:B------:R-:W-:Y:S01]  /*f260*/  BSSY.RECONVERGENT B0, `(.L_x_8367) ;  /* 0x0000005000007945 */ /* 0x000fe20003800200 */
[C---:B------:R-:W-:Y:S02]  /*f270*/  IADD3 R174, PT, PT, R197.reuse, 0x6c0, RZ ;  /* 0x000006c0c5ae7810 */ /* 0x040fe40007ffe0ff */
[----:B-1----:R-:W-:Y:S01]  /*f280*/  IADD3 R190, PT, PT, R197, 0x700, RZ ;  /* 0x00000700c5be7810 */ /* 0x002fe20007ffe0ff */
[----:B------:R-:W-:Y:S06]  /*f290*/  @!P5 BRA `(.L_x_8368) ;  /* 0x000000000004d947 */ /* 0x000fec0003800000 */
[----:B----4-:R1:W-:Y:S02]  /*f2a0*/  REDG.E.ADD.F32.FTZ.RN.STRONG.GPU desc[UR28][R64.64+0x1a00], R167 ;  /* 0x001a00a7400079a6 */ /* 0x0103e4000c12f31c */
.L_x_8368:
[----:B------:R-:W-:Y:S05]  /*f2b0*/  BSYNC.RECONVERGENT B0 ;  /* 0x0000000000007941 */ /* 0x000fea0003800200 */
.L_x_8367:
        /* <DEDUP_REMOVED lines=16> */
.L_x_8370:
[----:B------:R-:W-:Y:S05]  /*f3c0*/  BSYNC.RECONVERGENT B0 ;  /* 0x0000000000007941 */ /* 0x000fea0003800200 */
.L_x_8369:
[----:B------:R3:W4:Y:S01]  /*f3d0*/  LDS R61, [R190+0x2c80] ;  /* 0x002c8000be3d7984 */ /* 0x0007220000000800 */
[----:B------:R-:W-:Y:S01]  /*f3e0*/  BSSY.RECONVERGENT B0, `(.L_x_8371) ;  /* 0x0000006000007945 */ /* 0x000fe20003800200 */
[----:B------:R-:W-:Y:S02]  /*f3f0*/  IADD3 R174, PT, PT, R197, 0x7c0, RZ ;  /* 0x000007c0c5ae7810 */ /* 0x000fe40007ffe0ff */
[----:B------:R-:W-:Y:S02]  /*f400*/  LEA.HI R194, R194, R197, RZ, 0x1b ;  /* 0x000000c5c2c27211 */ /* 0x000fe400078fd8ff */
[----:B------:R-:W-:Y:S01]  /*f410*/  LEA R192, R192, UR25, 0x2 ;  /* 0x00000019c0c07c11 */ /* 0x000fe2000f8e10ff */
[----:B------:R-:W-:Y:S06]  /*f420*/  @!P2 BRA `(.L_x_8372) ;  /* 0x000000000004a947 */ /* 0x000fec0003800000 */
[----:B----4-:R4:W-:Y:S02]  /*f430*/  REDG.E.ADD.F32.FTZ.RN.STRONG.GPU desc[UR28][R64.64+0x1c00], R61 ;  /* 0x001c003d400079a6 */ /* 0x0109e4000c12f31c */
.L_x_8372:
[----:B------:R-:W-:Y:S05]  /*f440*/  BSYNC.RECONVERGENT B0 ;  /* 0x0000000000007941 */ /* 0x000fea0003800200 */
.L_x_8371:
[----:B----4-:R4:W0:Y:S01]  /*f450*/  LDS R61, [R192+0x2d80] ;  /* 0x002d8000c03d7984 */ /* 0x0108220000000800 */
[----:B------:R-:W-:Y:S01]  /*f460*/  BSSY.RECONVERGENT B0, `(.L_x_8373) ;  /* 0x0000005000007945 */ /* 0x000fe20003800200 */
[----:B------:R-:W-:Y:S02]  /*f470*/  LEA.HI R174, R174, R197, RZ, 0x1b ;  /* 0x000000c5aeae7211 */ /* 0x000fe400078fd8ff */
[----:B------:R-:W-:Y:S01]  /*f480*/  LEA R194, R194, UR25, 0x2 ;  /* 0x00000019c2c27c11 */ /* 0x000fe2000f8e10ff */
[----:B------:R-:W-:Y:S06]  /*f490*/  @!P3 BRA `(.L_x_8374) ;  /* 0x000000000004b947 */ /* 0x000fec0003800000 */
[----:B0-----:R0:W-:Y:S02]  /*f4a0*/  REDG.E.ADD.F32.FTZ.RN.STRONG.GPU desc[UR28][R64.64+0x1d00], R61 ;  /* 0x001d003d400079a6 */ /* 0x0011e4000c12f31c */
.L_x_8374:
[----:B------:R-:W-:Y:S05]  /*f4b0*/  BSYNC.RECONVERGENT B0 ;  /* 0x0000000000007941 */ /* 0x000fea0003800200 */
.L_x_8373:
[----:B0-----:R0:W0:Y:S01]  /*f4c0*/  LDS R61, [R194+0x2e80] ;  /* 0x002e8000c23d7984 */ /* 0x0010220000000800 */
[----:B------:R-:W-:Y:S01]  /*f4d0*/  BSSY.RECONVERGENT B0, `(.L_x_8375) ;  /* 0x0000004000007945 */ /* 0x000fe20003800200 */
[----:B------:R-:W-:-:S03]  /*f4e0*/  LEA R174, R174, UR25, 0x2 ;  /* 0x00000019aeae7c11 */ /* 0x000fc6000f8e10ff */
[----:B------:R-:W-:Y:S05]  /*f4f0*/  @!P4 BRA `(.L_x_8376) ;  /* 0x000000000004c947 */ /* 0x000fea0003800000 */
[----:B0-----:R0:W-:Y:S02]  /*f500*/  REDG.E.ADD.F32.FTZ.RN.STRONG.GPU desc[UR28][R64.64+0x1e00], R61 ;  /* 0x001e003d400079a6 */ /* 0x0011e4000c12f31c */
.L_x_8376:
[----:B------:R-:W-:Y:S05]  /*f510*/  BSYNC.RECONVERGENT B0 ;  /* 0x0000000000007941 */ /* 0x000fea0003800200 */
.L_x_8375:
[----:B0-----:R-:W-:Y:S01]  /*f520*/  FADD.FTZ R61, R188, R67 ;  /* 0x00000043bc3d7221 */ /* 0x001fe20000010000 */
[----:B------:R-:W-:Y:S01]  /*f530*/  BSSY.RECONVERGENT B0, `(.L_x_8377) ;  /* 0x0000004000007945 */ /* 0x000fe20003800200 */
[----:B------:R0:W0:Y:S03]  /*f540*/  LDS R67, [R174+0x2f80] ;  /* 0x002f8000ae437984 */ /* 0x0000260000000800 */
[----:B------:R-:W-:Y:S05]  /*f550*/  @!P5 BRA `(.L_x_8378) ;  /* 0x000000000004d947 */ /* 0x000fea0003800000 */
[----:B0-----:R0:W-:Y:S02]  /*f560*/  REDG.E.ADD.F32.FTZ.RN.STRONG.GPU desc[UR28][R64.64+0x1f00], R67 ;  /* 0x001f0043400079a6 */ /* 0x0011e4000c12f31c */
.L_x_8378:
[----:B------:R-:W-:Y:S05]  /*f570*/  BSYNC.RECONVERGENT B0 ;  /* 0x0000000000007941 */ /* 0x000fea0003800200 */
.L_x_8377:
[----:B0-----:R-:W0:Y:S01]  /*f580*/  SHFL.DOWN PT, R67, R60, 0x1, 0x1f ;  /* 0x08201f003c437f89 */ /* 0x001e2200000e0000 */
[----:B------:R-:W-:Y:S01]  /*f590*/  ISETP.GT.AND P2, PT, R97, 0x1e, PT ;  /* 0x0000001e6100780c */ /* 0x000fe20003f44270 */
[----:B------:R-:W-:Y:S01]  /*f5a0*/  FFMA.FTZ R127, R127, R128, R146 ;  /* 0x000000807f7f7223 */ /* 0x000fe20000010092 */
[----:B------:R-:W-:Y:S01]  /*f5b0*/  FFMA.FTZ R228, R228, R129, R149 ;  /* 0x00000081e4e47223 */ /* 0x000fe20000010095 */
[----:B------:R-:W5:Y:S01]  /*f5c0*/  SHFL.DOWN PT, R174, R61, 0x1, 0x1f ;  /* 0x08201f003dae7f89 */ /* 0x000f6200000e0000 */
[----:B------:R-:W-:Y:S01]  /*f5d0*/  FFMA.FTZ R186, R99, R148, R186 ;  /* 0x0000009463ba7223 */ /* 0x000fe200000100ba */
[----:B------:R-:W-:Y:S01]  /*f5e0*/  FFMA.FTZ R127, R34, R187, R127 ;  /* 0x000000bb227f7223 */ /* 0x000fe2000001007f */
[----:B--2---:R-:W-:Y:S01]  /*f5f0*/  FFMA.FTZ R65, R35, R150, R228 ;  /* 0x0000009623417223 */ /* 0x004fe200000100e4 */
[----:B-1----:R-:W1:Y:S01]  /*f600*/  SHFL.DOWN PT, R167, R62, 0x1, 0x1f ;  /* 0x08201f003ea77f89 */ /* 0x002e6200000e0000 */
[----:B------:R-:W-:Y:S01]  /*f610*/  FFMA.FTZ R220, R220, R165, R137 ;  /* 0x000000a5dcdc7223 */ /* 0x000fe20000010089 */
[----:B------:R-:W-:Y:S01]  /*f620*/  FADD.FTZ R76, R127, R76 ;  /* 0x0000004c7f4c7221 */ /* 0x000fe20000010000 */
[----:B------:R-:W-:Y:S01]  /*f630*/  FADD.FTZ R74, R65, R74 ;  /* 0x0000004a414a7221 */ /* 0x000fe20000010000 */
[----:B------:R-:W2:Y:S01]  /*f640*/  SHFL.DOWN PT, R188, R63, 0x1, 0x1f ;  /* 0x08201f003fbc7f89 */ /* 0x000ea200000e0000 */
[----:B------:R-:W-:Y:S01]  /*f650*/  FMUL.FTZ R100, R100, R175 ;  /* 0x000000af64647220 */ /* 0x000fe20000410000 */
[----:B------:R-:W-:Y:S01]  /*f660*/  FFMA.FTZ R65, R39, R186, R220 ;  /* 0x000000ba27417223 */ /* 0x000fe200000100dc */
[----:B------:R-:W-:Y:S01]  /*f670*/  FMUL.FTZ R122, R122, R161 ;  /* 0x000000a17a7a7220 */ /* 0x000fe20000410000 */
[----:B------:R-:W-:Y:S01]  /*f680*/  FFMA.FTZ R131, R226, R131, R153 ;  /* 0x00000083e2837223 */ /* 0x000fe20000010099 */
[----:B------:R-:W-:Y:S01]  /*f690*/  FFMA.FTZ R101, R101, R130, R100 ;  /* 0x0000008265657223 */ /* 0x000fe20000010064 */
[----:B------:R-:W-:Y:S01]  /*f6a0*/  FADD.FTZ R56, R65, R56 ;  /* 0x0000003841387221 */ /* 0x000fe20000010000 */
[----:B------:R-:W-:Y:S01]  /*f6b0*/  FFMA.FTZ R215, R215, R170, R122 ;  /* 0x000000aad7d77223 */ /* 0x000fe2000001007a */
[----:B------:R-:W-:Y:S01]  /*f6c0*/  FMUL.FTZ R123, R123, R172 ;  /* 0x000000ac7b7b7220 */ /* 0x000fe20000410000 */
[----:B------:R-:W-:Y:S01]  /*f6d0*/  FFMA.FTZ R64, R36, R191, R131 ;  /* 0x000000bf24407223 */ /* 0x000fe20000010083 */
[----:B------:R-:W-:Y:S01]  /*f6e0*/  ISETP.GT.AND P3, PT, R97, 0xf, PT ;  /* 0x0000000f6100780c */ /* 0x000fe20003f64270 */
[----:B------:R-:W-:Y:S01]  /*f6f0*/  FMUL.FTZ R102, R102, R176 ;  /* 0x000000b066667220 */ /* 0x000fe20000410000 */
[----:B0-----:R-:W-:Y:S01]  /*f700*/  @!P2 FADD.FTZ R60, R60, R67 ;  /* 0x000000433c3ca221 */ /* 0x001fe20000010000 */
[----:B------:R-:W-:Y:S01]  /*f710*/  FFMA.FTZ R123, R218, R163, R123 ;  /* 0x000000a3da7b7223 */ /* 0x000fe2000001007b */
[----:B------:R-:W-:Y:S01]  /*f720*/  FADD.FTZ R73, R64, R73 ;  /* 0x0000004940497221 */ /* 0x000fe20000010000 */
[----:B------:R-:W-:Y:S01]  /*f730*/  FMUL.FTZ R104, R104, R177 ;  /* 0x000000b168687220 */ /* 0x000fe20000410000 */
[----:B-----5:R-:W-:Y:S01]  /*f740*/  @!P2 FADD.FTZ R61, R61, R174 ;  /* 0x000000ae3d3da221 */ /* 0x020fe20000010000 */
[----:B------:R-:W0:Y:S01]  /*f750*/  SHFL.DOWN PT, R67, R60, 0x2, 0x1f ;  /* 0x08401f003c437f89 */ /* 0x000e2200000e0000 */
[----:B------:R-:W-:Y:S01]  /*f760*/  FFMA.FTZ R64, R40, R101, R123 ;  /* 0x0000006528407223 */ /* 0x000fe2000001007b */
[----:B------:R-:W-:Y:S01]  /*f770*/  FMUL.FTZ R110, R110, R180 ;  /* 0x000000b46e6e7220 */ /* 0x000fe20000410000 */
[----:B-1----:R-:W-:Y:S01]  /*f780*/  @!P2 FADD.FTZ R62, R62, R167 ;  /* 0x000000a73e3ea221 */ /* 0x002fe20000010000 */
[----:B------:R-:W1:Y:S01]  /*f790*/  SHFL.DOWN PT, R128, R61, 0x2, 0x1f ;  /* 0x08401f003d807f89 */ /* 0x000e6200000e0000 */
[----:B------:R-:W-:Y:S01]  /*f7a0*/  FADD.FTZ R55, R64, R55 ;  /* 0x0000003740377221 */ /* 0x000fe20000010000 */
[----:B------:R-:W-:Y:S01]  /*f7b0*/  FMUL.FTZ R112, R112, R181 ;  /* 0x000000b570707220 */ /* 0x000fe20000410000 */
[----:B--2---:R-:W-:Y:S01]  /*f7c0*/  @!P2 FADD.FTZ R63, R63, R188 ;  /* 0x000000bc3f3fa221 */ /* 0x004fe20000010000 */
[----:B------:R-:W2:Y:S01]  /*f7d0*/  SHFL.DOWN PT, R127, R62, 0x2, 0x1f ;  /* 0x08401f003e7f7f89 */ /* 0x000ea200000e0000 */
        /* <DEDUP_REMOVED lines=44> */
[----:B0-----:R-:W-:Y:S01]  /*faa0*/  @!P2 FADD.FTZ R60, R60, R65 ;  /* 0x000000413c3ca221 */ /* 0x001fe20000010000 */
[----:B------:R-:W-:Y:S01]  /*fab0*/  FFMA.FTZ R113, R57, R113, R206 ;  /* 0x0000007139717223 */ /* 0x000fe200000100ce */
[----:B------:R-:W-:Y:S01]  /*fac0*/  FFMA.FTZ R203, R203, R154, R68 ;  /* 0x0000009acbcb7223 */ /* 0x000fe20000010044 */
[----:B------:R-:W-:Y:S01]  /*fad0*/  BSSY.RECONVERGENT B0, `(.L_x_8379) ;  /* 0x000002c000007945 */ /* 0x000fe20003800200 */
        /* <DEDUP_REMOVED lines=24> */
[----:B------:R-:W-:Y:S01]  /*fc60*/  FFMA.FTZ R116, R117, R158, R116 ;  /* 0x0000009e75747223 */ /* 0x000fe20000010074 */
[----:B0-----:R-:W-:Y:S01]  /*fc70*/  @!P2 FADD.FTZ R60, R60, R65 ;  /* 0x000000413c3ca221 */ /* 0x001fe20000010000 */
[----:B------:R-:W-:Y:S01]  /*fc80*/  FADD.FTZ R46, R113, R46 ;  /* 0x0000002e712e7221 */ /* 0x000fe20000010000 */
        /* <DEDUP_REMOVED lines=16> */
.L_x_8380:
[----:B------:R-:W-:Y:S05]  /*fd90*/  BSYNC.RECONVERGENT B0 ;  /* 0x0000000000007941 */ /* 0x000fea0003800200 */
.L_x_8379:
        /* <DEDUP_REMOVED lines=21> */
[----:B01----:R-:W0:Y:S01]  /*fef0*/  LDS.128 R64, [UR25+0x31a0] ;  /* 0x0031a019ff407984 */ /* 0x003e220008000c00 */
        /* <DEDUP_REMOVED lines=14> */
.L_x_8382:
[----:B------:R-:W-:Y:S05]  /*ffe0*/  BSYNC.RECONVERGENT B0 ;  /* 0x0000000000007941 */ /* 0x000fea0003800200 */
.L_x_8381:
[----:B------:R-:W-:-:S04]  /*fff0*/  UIADD3 UR8, UPT, UPT, UR8, 0x1, URZ ;  /* 0x0000000108087890 */ /* 0x000fc8000fffe0ff */
[----:B------:R-:W-:-:S09]  /*10000*/  UISETP.GE.AND UP0, UPT, UR8, UR46, UPT ;  /* 0x0000002e0800728c */ /* 0x000fd2000bf06270 */
[----:B------:R-:W-:Y:S05]  /*10010*/  BRA.U !UP0, `(.L_x_8383) ;  /* 0xffffff7108dc7547 */ /* 0x000fea000b83ffff */
.L_x_8285:
[----:B0-----:R0:W5:Y:S01]  /*10020*/  LDL.LU R67, [R1+0x8] ;  /* 0x0000080001437983 */ /* 0x0011620000300800 */
[C---:B------:R-:W-:Y:S01]  /*10030*/  LOP3.LUT R0, R197.reuse, 0x1f, RZ, 0xc0, !PT ;  /* 0x0000001fc5007812 */ /* 0x040fe200078ec0ff */
[----:B------:R-:W-:Y:S01]  /*10040*/  ULEA UR8, UR16, 0xfffffc00, 0xa ;  /* 0xfffffc0010087891 */ /* 0x000fe2000f8e50ff */
[----:B------:R-:W-:Y:S01]  /*10050*/  SHF.L.U32 R3, R197, 0x4, RZ ;  /* 0x00000004c5037819 */ /* 0x000fe200000006ff */
        /* <DEDUP_REMOVED lines=22> */
[----:B-1----:R-:W-:Y:S01]  /*101c0*/  PRMT R65, RZ, 0x7610, R65 ;  /* 0x00007610ff417816 */ /* 0x002fe20000000041 */
        /* <DEDUP_REMOVED lines=12> */
[----:B------:R-:W-:Y:S01]  /*10290*/  ISETP.GE.AND P3, PT, R34, UR9, PT ;  /* 0x0000000922007c0c */ /* 0x000fe2000bf66270 */
[----:B------:R-:W1:Y:S01]  /*102a0*/  LDCU.64 UR26, c[0x0][0x4f8] ;  /* 0x00009f00ff1a77ac */ /* 0x000e620008000a00 */
[----:B------:R-:W-:Y:S01]  /*102b0*/  ISETP.GE.AND P4, PT, R17, UR9, PT ;  /* 0x0000000911007c0c */ /* 0x000fe2000bf86270 */
[----:B------:R-:W2:Y:S01]  /*102c0*/  @!P2 LDG.E.U16 R35, desc[UR28][R36.64] ;  /* 0x0000001c2423a981 */ /* 0x000ea2000c1e1500 */
[----:B------:R-:W-:Y:S01]  /*102d0*/  ISETP.GE.AND P5, PT, R15, UR9, PT ;  /* 0x000000090f007c0c */ /* 0x000fe2000bfa6270 */
[----:B------:R-:W4:Y:S01]  /*102e0*/  LDCU.64 UR30, c[0x0][0x500] ;  /* 0x0000a000ff1e77ac */ /* 0x000f220008000a00 */
        /* <DEDUP_REMOVED lines=319> */
[----:B------:R-:W-:-:S02]  /*116e0*/  PRMT R31, R19, 0x7632, R31 ;  /* 0x00007632131f7816 */ /* 0x000fc4000000001f */
[----:B------:R-:W-:Y:S01]  /*116f0*/  PRMT R30, R18, 0x7632, R30 ;  /* 0x00007632121e7816 */ /* 0x000fe2000000001e */
[----:B------:R-:W-:Y:S01]  /*11700*/  STS.U16 [R94+0x4], R23 ;  /* 0x000004175e007388 */ /* 0x000fe20000000400 */
[----:B--2---:R-:W-:-:S03]  /*11710*/  PRMT R24, R20, 0x7632, R24 ;  /* 0x0000763214187816 */ /* 0x004fc60000000018 */
        /* <DEDUP_REMOVED lines=102> */
.L_x_8251:
        /* <DEDUP_REMOVED lines=42> */
.L_x_8386:
[----:B------:R-:W-:Y:S05]  /*12020*/  BSYNC.RECONVERGENT B0 ;  /* 0x0000000000007941 */ /* 0x000fea0003800200 */
.L_x_8385:
        /* <DEDUP_REMOVED lines=40> */
.L_x_8388:
[----:B------:R-:W-:Y:S05]  /*122b0*/  BSYNC.RECONVERGENT B0 ;  /* 0x0000000000007941 */ /* 0x000fea0003800200 */
.L_x_8387:
        /* <DEDUP_REMOVED lines=16> */
.L_x_8390:
        /* <DEDUP_REMOVED lines=32> */
.L_x_8389:
[----:B------:R-:W-:Y:S05]  /*125c0*/  EXIT ;  /* 0x000000000000794d */ /* 0x000fea0003800000 */
.L_x_8290:
[----:B------:R-:W-:Y:S01]  /*125d0*/  HFMA2 R69, -RZ, RZ, 0, 5.9604644775390625e-08 ;  /* 0x00000001ff457431 */ /* 0x000fe200000001ff */
[----:B------:R-:W-:Y:S02]  /*125e0*/  MOV R246, R244 ;  /* 0x000000f400f67202 */ /* 0x000fe40000000f00 */
[----:B------:R-:W-:Y:S02]  /*125f0*/  MOV R68, RZ ;  /* 0x000000ff00447202 */ /* 0x000fe40000000f00 */
[----:B------:R-:W-:-:S07]  /*12600*/  MOV R71, 0xffffffff ;  /* 0xffffffff00477802 */ /* 0x000fce0000000f00 */
[----:B01---5:R-:W-:Y:S05]  /*12610*/  WARPSYNC.COLLECTIVE R71, `(.L_x_8391) ;  /* 0x0000000047087348 */ /* 0x023fea0003c00000 */
[----:B------:R2:W3:Y:S02]  /*12620*/  SHFL.UP P6, R248, R246, R69, R68 ;  /* 0x04000045f6f87389 */ /* 0x0004e400000c0044 */
[----:B0123-5:R-:W-:Y:S05]  /*12630*/  ENDCOLLECTIVE ;  /* 0x000000000000791b */ /* 0x02ffea0003800000 */
.L_x_8391:
[----:B------:R-:W-:Y:S02]  /*12640*/  MOV R246, R243 ;  /* 0x000000f300f67202 */ /* 0x000fe40000000f00 */
[----:B------:R-:W-:-:S07]  /*12650*/  MOV R70, R248 ;  /* 0x000000f800467202 */ /* 0x000fce0000000f00 */
[----:B------:R-:W-:Y:S05]  /*12660*/  WARPSYNC.COLLECTIVE R71, `(.L_x_8392) ;  /* 0x0000000047087348 */ /* 0x000fea0003c00000 */
[----:B------:R0:W1:Y:S02]  /*12670*/  SHFL.UP P6, R248, R246, R69, R68 ;  /* 0x04000045f6f87389 */ /* 0x00006400000c0044 */
[----:B01----:R-:W-:Y:S05]  /*12680*/  ENDCOLLECTIVE ;  /* 0x000000000000791b */ /* 0x003fea0003800000 */
.L_x_8392:
[----:B------:R-:W-:Y:S02]  /*12690*/  MOV R246, R242 ;  /* 0x000000f200f67202 */ /* 0x000fe40000000f00 */
[----:B------:R-:W-:-:S07]  /*126a0*/  MOV R233, R248 ;  /* 0x000000f800e97202 */ /* 0x000fce0000000f00 */
[----:B------:R-:W-:Y:S05]  /*126b0*/  WARPSYNC.COLLECTIVE R71, `(.L_x_8393) ;  /* 0x0000000047087348 */ /* 0x000fea0003c00000 */
[----:B------:R0:W1:Y:S02]  /*126c0*/  SHFL.UP P6, R248, R246, R69, R68 ;  /* 0x04000045f6f87389 */ /* 0x00006400000c0044 */
[----:B01----:R-:W-:Y:S05]  /*126d0*/  ENDCOLLECTIVE ;  /* 0x000000000000791b */ /* 0x003fea0003800000 */
.L_x_8393:
[----:B------:R-:W-:Y:S02]  /*126e0*/  MOV R246, R245 ;  /* 0x000000f500f67202 */ /* 0x000fe40000000f00 */
[----:B------:R-:W-:-:S07]  /*126f0*/  MOV R247, R248 ;  /* 0x000000f800f77202 */ /* 0x000fce0000000f00 */
[----:B------:R-:W-:Y:S05]  /*12700*/  WARPSYNC.COLLECTIVE R71, `(.L_x_8394) ;  /* 0x0000000047087348 */ /* 0x000fea0003c00000 */
[----:B------:R0:W1:Y:S02]  /*12710*/  SHFL.UP P6, R248, R246, R69, R68 ;  /* 0x04000045f6f87389 */ /* 0x00006400000c0044 */
[----:B01----:R-:W-:Y:S05]  /*12720*/  ENDCOLLECTIVE ;  /* 0x000000000000791b */ /* 0x003fea0003800000 */
.L_x_8394:
        /* <DEDUP_REMOVED lines=17> */
.L_x_8395:
[----:B------:R-:W-:Y:S02]  /*12840*/  MOV R246, R243 ;  /* 0x000000f300f67202 */ /* 0x000fe40000000f00 */
[----:B------:R-:W-:-:S07]  /*12850*/  MOV R70, R248 ;  /* 0x000000f800467202 */ /* 0x000fce0000000f00 */
[----:B------:R-:W-:Y:S05]  /*12860*/  WARPSYNC.COLLECTIVE R71, `(.L_x_8396) ;  /* 0x0000000047087348 */ /* 0x000fea0003c00000 */
[----:B------:R0:W1:Y:S02]  /*12870*/  SHFL.UP P6, R248, R246, R69, R68 ;  /* 0x04000045f6f87389 */ /* 0x00006400000c0044 */
[----:B01----:R-:W-:Y:S05]  /*12880*/  ENDCOLLECTIVE ;  /* 0x000000000000791b */ /* 0x003fea0003800000 */
.L_x_8396:
[----:B------:R-:W-:Y:S02]  /*12890*/  MOV R246, R242 ;  /* 0x000000f200f67202 */ /* 0x000fe40000000f00 */
[----:B------:R-:W-:-:S07]  /*128a0*/  MOV R233, R248 ;  /* 0x000000f800e97202 */ /* 0x000fce0000000f00 */
[----:B------:R-:W-:Y:S05]  /*128b0*/  WARPSYNC.COLLECTIVE R71, `(.L_x_8397) ;  /* 0x0000000047087348 */ /* 0x000fea0003c00000 */
[----:B------:R0:W1:Y:S02]  /*128c0*/  SHFL.UP P6, R248, R246, R69, R68 ;  /* 0x04000045f6f87389 */ /* 0x00006400000c0044 */
[----:B01----:R-:W-:Y:S05]  /*128d0*/  ENDCOLLECTIVE ;  /* 0x000000000000791b */ /* 0x003fea0003800000 */
.L_x_8397:
[----:B------:R-:W-:Y:S02]  /*128e0*/  MOV R246, R245 ;  /* 0x000000f500f67202 */ /* 0x000fe40000000f00 */
[----:B------:R-:W-:-:S07]  /*128f0*/  MOV R247, R248 ;  /* 0x000000f800f77202 */ /* 0x000fce0000000f00 */
[----:B------:R-:W-:Y:S05]  /*12900*/  WARPSYNC.COLLECTIVE R71, `(.L_x_8398) ;  /* 0x0000000047087348 */ /* 0x000fea0003c00000 */
[----:B------:R0:W1:Y:S02]  /*12910*/  SHFL.UP P6, R248, R246, R69, R68 ;  /* 0x04000045f6f87389 */ /* 0x00006400000c0044 */
[----:B01----:R-:W-:Y:S05]  /*12920*/  ENDCOLLECTIVE ;  /* 0x000000000000791b */ /* 0x003fea0003800000 */
.L_x_8398:
        /* <DEDUP_REMOVED lines=17> */
.L_x_8399:
[----:B------:R-:W-:Y:S02]  /*12a40*/  MOV R246, R243 ;  /* 0x000000f300f67202 */ /* 0x000fe40000000f00 */
[----:B------:R-:W-:-:S07]  /*12a50*/  MOV R70, R248 ;  /* 0x000000f800467202 */ /* 0x000fce0000000f00 */
[----:B------:R-:W-:Y:S05]  /*12a60*/  WARPSYNC.COLLECTIVE R71, `(.L_x_8400) ;  /* 0x0000000047087348 */ /* 0x000fea0003c00000 */
[----:B------:R0:W1:Y:S02]  /*12a70*/  SHFL.UP P6, R248, R246, R69, R68 ;  /* 0x04000045f6f87389 */ /* 0x00006400000c0044 */
[----:B01----:R-:W-:Y:S05]  /*12a80*/  ENDCOLLECTIVE ;  /* 0x000000000000791b */ /* 0x003fea0003800000 */
.L_x_8400:
[----:B------:R-:W-:Y:S02]  /*12a90*/  MOV R246, R242 ;  /* 0x000000f200f67202 */ /* 0x000fe40000000f00 */
[----:B------:R-:W-:-:S07]  /*12aa0*/  MOV R233, R248 ;  /* 0x000000f800e97202 */ /* 0x000fce0000000f00 */
[----:B------:R-:W-:Y:S05]  /*12ab0*/  WARPSYNC.COLLECTIVE R71, `(.L_x_8401) ;  /* 0x0000000047087348 */ /* 0x000fea0003c00000 */
[----:B------:R0:W1:Y:S02]  /*12ac0*/  SHFL.UP P6, R248, R246, R69, R68 ;  /* 0x04000045f6f87389 */ /* 0x00006400000c0044 */
[----:B01----:R-:W-:Y:S05]  /*12ad0*/  ENDCOLLECTIVE ;  /* 0x000000000000791b */ /* 0x003fea0003800000 */
.L_x_8401:
[----:B------:R-:W-:Y:S02]  /*12ae0*/  MOV R246, R245 ;  /* 0x000000f500f67202 */ /* 0x000fe40000000f00 */
[----:B------:R-:W-:-:S07]  /*12af0*/  MOV R247, R248 ;  /* 0x000000f800f77202 */ /* 0x000fce0000000f00 */
[----:B------:R-:W-:Y:S05]  /*12b00*/  WARPSYNC.COLLECTIVE R71, `(.L_x_8402) ;  /* 0x0000000047087348 */ /* 0x000fea0003c00000 */
[----:B------:R0:W1:Y:S02]  /*12b10*/  SHFL.UP P6, R248, R246, R69, R68 ;  /* 0x04000045f6f87389 */ /* 0x00006400000c0044 */
[----:B01----:R-:W-:Y:S05]  /*12b20*/  ENDCOLLECTIVE ;  /* 0x000000000000791b */ /* 0x003fea0003800000 */
.L_x_8402:
        /* <DEDUP_REMOVED lines=17> */
.L_x_8403:
[----:B------:R-:W-:Y:S02]  /*12c40*/  MOV R246, R243 ;  /* 0x000000f300f67202 */ /* 0x000fe40000000f00 */
[----:B------:R-:W-:-:S07]  /*12c50*/  MOV R70, R248 ;  /* 0x000000f800467202 */ /* 0x000fce0000000f00 */
[----:B------:R-:W-:Y:S05]  /*12c60*/  WARPSYNC.COLLECTIVE R71, `(.L_x_8404) ;  /* 0x0000000047087348 */ /* 0x000fea0003c00000 */
[----:B------:R0:W1:Y:S02]  /*12c70*/  SHFL.UP P6, R248, R246, R69, R68 ;  /* 0x04000045f6f87389 */ /* 0x00006400000c0044 */
[----:B01----:R-:W-:Y:S05]  /*12c80*/  ENDCOLLECTIVE ;  /* 0x000000000000791b */ /* 0x003fea0003800000 */
.L_x_8404:
[----:B------:R-:W-:Y:S02]  /*12c90*/  MOV R246, R242 ;  /* 0x000000f200f67202 */ /* 0x000fe40000000f00 */
[----:B------:R-:W-:-:S07]  /*12ca0*/  MOV R233, R248 ;  /* 0x000000f800e97202 */ /* 0x000fce0000000f00 */
[----:B------:R-:W-:Y:S05]  /*12cb0*/  WARPSYNC.COLLECTIVE R71, `(.L_x_8405) ;  /* 0x0000000047087348 */ /* 0x000fea0003c00000 */
[----:B------:R0:W1:Y:S02]  /*12cc0*/  SHFL.UP P6, R248, R246, R69, R68 ;  /* 0x04000045f6f87389 */ /* 0x00006400000c0044 */
[----:B01----:R-:W-:Y:S05]  /*12cd0*/  ENDCOLLECTIVE ;  /* 0x000000000000791b */ /* 0x003fea0003800000 */
.L_x_8405:
[----:B------:R-:W-:Y:S02]  /*12ce0*/  MOV R246, R245 ;  /* 0x000000f500f67202 */ /* 0x000fe40000000f00 */
[----:B------:R-:W-:-:S07]  /*12cf0*/  MOV R247, R248 ;  /* 0x000000f800f77202 */ /* 0x000fce0000000f00 */
[----:B------:R-:W-:Y:S05]  /*12d00*/  WARPSYNC.COLLECTIVE R71, `(.L_x_8406) ;  /* 0x0000000047087348 */ /* 0x000fea0003c00000 */
[----:B------:R0:W1:Y:S02]  /*12d10*/  SHFL.UP P6, R248, R246, R69, R68 ;  /* 0x04000045f6f87389 */ /* 0x00006400000c0044 */
[----:B01----:R-:W-:Y:S05]  /*12d20*/  ENDCOLLECTIVE ;  /* 0x000000000000791b */ /* 0x003fea0003800000 */
.L_x_8406:
        /* <DEDUP_REMOVED lines=17> */
.L_x_8407:
[----:B------:R-:W-:Y:S02]  /*12e40*/  MOV R246, R243 ;  /* 0x000000f300f67202 */ /* 0x000fe40000000f00 */
[----:B------:R-:W-:-:S07]  /*12e50*/  MOV R70, R248 ;  /* 0x000000f800467202 */ /* 0x000fce0000000f00 */
[----:B------:R-:W-:Y:S05]  /*12e60*/  WARPSYNC.COLLECTIVE R71, `(.L_x_8408) ;  /* 0x0000000047087348 */ /* 0x000fea0003c00000 */
[----:B------:R0:W1:Y:S02]  /*12e70*/  SHFL.UP P6, R248, R246, R69, R68 ;  /* 0x04000045f6f87389 */ /* 0x00006400000c0044 */
[----:B01----:R-:W-:Y:S05]  /*12e80*/  ENDCOLLECTIVE ;  /* 0x000000000000791b */ /* 0x003fea0003800000 */
.L_x_8408:
[----:B------:R-:W-:Y:S02]  /*12e90*/  MOV R246, R242 ;  /* 0x000000f200f67202 */ /* 0x000fe40000000f00 */
[----:B------:R-:W-:-:S07]  /*12ea0*/  MOV R233, R248 ;  /* 0x000000f800e97202 */ /* 0x000fce0000000f00 */
[----:B------:R-:W-:Y:S05]  /*12eb0*/  WARPSYNC.COLLECTIVE R71, `(.L_x_8409) ;  /* 0x0000000047087348 */ /* 0x000fea0003c00000 */
[----:B------:R0:W1:Y:S02]  /*12ec0*/  SHFL.UP P6, R248, R246, R69, R68 ;  /* 0x04000045f6f87389 */ /* 0x00006400000c0044 */
[----:B01----:R-:W-:Y:S05]  /*12ed0*/  ENDCOLLECTIVE ;  /* 0x000000000000791b */ /* 0x003fea0003800000 */
.L_x_8409:
[----:B------:R-:W-:Y:S02]  /*12ee0*/  MOV R246, R245 ;  /* 0x000000f500f67202 */ /* 0x000fe40000000f00 */
[----:B------:R-:W-:-:S07]  /*12ef0*/  MOV R247, R248 ;  /* 0x000000f800f77202 */ /* 0x000fce0000000f00 */
[----:B------:R-:W-:Y:S05]  /*12f00*/  WARPSYNC.COLLECTIVE R71, `(.L_x_8410) ;  /* 0x0000000047087348 */ /* 0x000fea0003c00000 */
[----:B------:R0:W1:Y:S02]  /*12f10*/  SHFL.UP P6, R248, R246, R69, R68 ;  /* 0x04000045f6f87389 */ /* 0x00006400000c0044 */
[----:B01----:R-:W-:Y:S05]  /*12f20*/  ENDCOLLECTIVE ;  /* 0x000000000000791b */ /* 0x003fea0003800000 */
.L_x_8410:
[----:B------:R-:W-:Y:S01]  /*12f30*/  MOV R68, R248 ;  /* 0x000000f800447202 */ /* 0x000fe20000000f00 */
[----:B------:R-:W-:Y:S06]  /*12f40*/  BRA `(.L_x_8411) ;  /* 0xffffff78000c7947 */ /* 0x000fec000383ffff */
.L_x_8291:
        /* <DEDUP_REMOVED lines=8> */
.L_x_8413:
[----:B------:R-:W-:Y:S05]  /*12fd0*/  BSYNC B0 ;  /* 0x0000000000007941 */ /* 0x000fea0003800000 */
.L_x_8412:
[----:B------:R-:W-:Y:S05]  /*12fe0*/  BRA `(.L_x_8414) ;  /* 0xffffff7800187947 */ /* 0x000fea000383ffff */
.L_x_8292:
        /* <DEDUP_REMOVED lines=8> */
.L_x_8416:
[----:B------:R-:W-:Y:S05]  /*13070*/  BSYNC B0 ;  /* 0x0000000000007941 */ /* 0x000fea0003800000 */
.L_x_8415:
[----:B------:R-:W-:Y:S05]  /*13080*/  BRA `(.L_x_8417) ;  /* 0xffffff7400f87947 */ /* 0x000fea000383ffff */
.L_x_8293:
        /* <DEDUP_REMOVED lines=8> */
.L_x_8419:
[----:B------:R-:W-:Y:S05]  /*13110*/  BSYNC B0 ;  /* 0x0000000000007941 */ /* 0x000fea0003800000 */
.L_x_8418:
[----:B------:R-:W-:Y:S05]  /*13120*/  BRA `(.L_x_8420) ;  /* 0xffffff7400d87947 */ /* 0x000fea000383ffff */
.L_x_8294:
        /* <DEDUP_REMOVED lines=8> */
.L_x_8422:
[----:B------:R-:W-:Y:S05]  /*131b0*/  BSYNC B0 ;  /* 0x0000000000007941 */ /* 0x000fea0003800000 */
.L_x_8421:
[----:B------:R-:W-:Y:S05]  /*131c0*/  BRA `(.L_x_8423) ;  /* 0xffffff7400b87947 */ /* 0x000fea000383ffff */
.L_x_8295:
        /* <DEDUP_REMOVED lines=8> */
.L_x_8425:
[----:B------:R-:W-:Y:S05]  /*13250*/  BSYNC B0 ;  /* 0x0000000000007941 */ /* 0x000fea0003800000 */
.L_x_8424:
        /* <DEDUP_REMOVED lines=9> */
.L_x_8426:
[----:B------:R-:W-:Y:S02]  /*132f0*/  MOV R246, R242 ;  /* 0x000000f200f67202 */ /* 0x000fe40000000f00 */
[----:B------:R-:W-:-:S07]  /*13300*/  MOV R243, R248 ;  /* 0x000000f800f37202 */ /* 0x000fce0000000f00 */
[----:B------:R-:W-:Y:S05]  /*13310*/  WARPSYNC.COLLECTIVE R71, `(.L_x_8427) ;  /* 0x0000000047087348 */ /* 0x000fea0003c00000 */
[----:B------:R0:W1:Y:S02]  /*13320*/  SHFL.UP P6, R248, R246, R69, R68 ;  /* 0x04000045f6f87389 */ /* 0x00006400000c0044 */
[----:B01----:R-:W-:Y:S05]  /*13330*/  ENDCOLLECTIVE ;  /* 0x000000000000791b */ /* 0x003fea0003800000 */
.L_x_8427:
[----:B------:R-:W-:Y:S02]  /*13340*/  MOV R246, R245 ;  /* 0x000000f500f67202 */ /* 0x000fe40000000f00 */
[----:B------:R-:W-:-:S07]  /*13350*/  MOV R242, R248 ;  /* 0x000000f800f27202 */ /* 0x000fce0000000f00 */
[----:B------:R-:W-:Y:S05]  /*13360*/  WARPSYNC.COLLECTIVE R71, `(.L_x_8428) ;  /* 0x0000000047087348 */ /* 0x000fea0003c00000 */
[----:B------:R0:W1:Y:S02]  /*13370*/  SHFL.UP P6, R248, R246, R69, R68 ;  /* 0x04000045f6f87389 */ /* 0x00006400000c0044 */
[----:B01----:R-:W-:Y:S05]  /*13380*/  ENDCOLLECTIVE ;  /* 0x000000000000791b */ /* 0x003fea0003800000 */
.L_x_8428:
[----:B------:R-:W-:Y:S01]  /*13390*/  HFMA2 R69, -RZ, RZ, 0, 0 ;  /* 0x00000000ff457431 */ /* 0x000fe200000001ff */
[----:B------:R-:W-:-:S07]  /*133a0*/  MOV R68, 0x1f ;  /* 0x0000001f00447802 */ /* 0x000fce0000000f00 */
[----:B------:R-:W-:Y:S05]  /*133b0*/  WARPSYNC.COLLECTIVE R71, `(.L_x_8429) ;  /* 0x0000000047087348 */ /* 0x000fea0003c00000 */
[----:B------:R0:W1:Y:S02]  /*133c0*/  SHFL.IDX P3, R233, R70, R69, R68 ;  /* 0x0000004546e97389 */ /* 0x0000640000060044 */
[----:B01----:R-:W-:Y:S05]  /*133d0*/  ENDCOLLECTIVE ;  /* 0x000000000000791b */ /* 0x003fea0003800000 */
.L_x_8429:
[----:B------:R-:W-:Y:S02]  /*133e0*/  MOV R245, R248 ;  /* 0x000000f800f57202 */ /* 0x000fe40000000f00 */
[----:B------:R-:W-:Y:S02]  /*133f0*/  MOV R70, R61 ;  /* 0x0000003d00467202 */ /* 0x000fe40000000f00 */
[----:B------:R-:W-:-:S07]  /*13400*/  MOV R60, R233 ;  /* 0x000000e9003c7202 */ /* 0x000fce0000000f00 */
[----:B------:R-:W-:Y:S05]  /*13410*/  WARPSYNC.COLLECTIVE R71, `(.L_x_8430) ;  /* 0x0000000047087348 */ /* 0x000fea0003c00000 */
[----:B------:R0:W1:Y:S02]  /*13420*/  SHFL.IDX P3, R233, R70, R69, R68 ;  /* 0x0000004546e97389 */ /* 0x0000640000060044 */
[----:B01----:R-:W-:Y:S05]  /*13430*/  ENDCOLLECTIVE ;  /* 0x000000000000791b */ /* 0x003fea0003800000 */
.L_x_8430:
[----:B------:R-:W-:Y:S02]  /*13440*/  MOV R70, R62 ;  /* 0x0000003e00467202 */ /* 0x000fe40000000f00 */
[----:B------:R-:W-:-:S07]  /*13450*/  MOV R61, R233 ;  /* 0x000000e9003d7202 */ /* 0x000fce0000000f00 */
[----:B------:R-:W-:Y:S05]  /*13460*/  WARPSYNC.COLLECTIVE R71, `(.L_x_8431) ;  /* 0x0000000047087348 */ /* 0x000fea0003c00000 */
[----:B------:R0:W1:Y:S02]  /*13470*/  SHFL.IDX P3, R233, R70, R69, R68 ;  /* 0x0000004546e97389 */ /* 0x0000640000060044 */
[----:B01----:R-:W-:Y:S05]  /*13480*/  ENDCOLLECTIVE ;  /* 0x000000000000791b */ /* 0x003fea0003800000 */
.L_x_8431:
[----:B------:R-:W-:Y:S02]  /*13490*/  MOV R70, R63 ;  /* 0x0000003f00467202 */ /* 0x000fe40000000f00 */
[----:B------:R-:W-:-:S07]  /*134a0*/  MOV R62, R233 ;  /* 0x000000e9003e7202 */ /* 0x000fce0000000f00 */
[----:B------:R-:W-:Y:S05]  /*134b0*/  WARPSYNC.COLLECTIVE R71, `(.L_x_8432) ;  /* 0x0000000047087348 */ /* 0x000fea0003c00000 */
[----:B------:R0:W1:Y:S02]  /*134c0*/  SHFL.IDX P3, R233, R70, R69, R68 ;  /* 0x0000004546e97389 */ /* 0x0000640000060044 */
[----:B01----:R-:W-:Y:S05]  /*134d0*/  ENDCOLLECTIVE ;  /* 0x000000000000791b */ /* 0x003fea0003800000 */
.L_x_8432:
[----:B------:R-:W-:Y:S01]  /*134e0*/  MOV R63, R233 ;  /* 0x000000e9003f7202 */ /* 0x000fe20000000f00 */
[----:B------:R-:W-:Y:S06]  /*134f0*/  BRA `(.L_x_8433) ;  /* 0xffffff7400147947 */ /* 0x000fec000383ffff */
.L_x_8297:
[----:B------:R-:W-:Y:S01]  /*13500*/  HFMA2 R251, -RZ, RZ, 0, 5.9604644775390625e-08 ;  /* 0x00000001fffb7431 */ /* 0x000fe200000001ff */
[----:B------:R-:W-:Y:S02]  /*13510*/  MOV R252, R245 ;  /* 0x000000f500fc7202 */ /* 0x000fe40000000f00 */
[----:B------:R-:W-:Y:S02]  /*13520*/  MOV R68, 0x1f ;  /* 0x0000001f00447802 */ /* 0x000fe40000000f00 */
[----:B------:R-:W-:-:S07]  /*13530*/  MOV R71, 0xffffffff ;  /* 0xffffffff00477802 */ /* 0x000fce0000000f00 */
[----:B------:R-:W-:Y:S05]  /*13540*/  WARPSYNC.COLLECTIVE R71, `(.L_x_8434) ;  /* 0x0000000047087348 */ /* 0x000fea0003c00000 */
[----:B------:R0:W1:Y:S02]  /*13550*/  SHFL.DOWN P0, R233, R252, R251, R68 ;  /* 0x080000fbfce97389 */ /* 0x0000640000000044 */
[----:B01----:R-:W-:Y:S05]  /*13560*/  ENDCOLLECTIVE ;  /* 0x000000000000791b */ /* 0x003fea0003800000 */
.L_x_8434:
[----:B------:R-:W-:Y:S02]  /*13570*/  MOV R252, R246 ;  /* 0x000000f600fc7202 */ /* 0x000fe40000000f00 */
[----:B------:R-:W-:-:S07]  /*13580*/  MOV R69, R233 ;  /* 0x000000e900457202 */ /* 0x000fce0000000f00 */
[----:B------:R-:W-:Y:S05]  /*13590*/  WARPSYNC.COLLECTIVE R71, `(.L_x_8435) ;  /* 0x0000000047087348 */ /* 0x000fea0003c00000 */
[----:B------:R0:W1:Y:S02]  /*135a0*/  SHFL.DOWN P0, R233, R252, R251, R68 ;  /* 0x080000fbfce97389 */ /* 0x0000640000000044 */
[----:B01----:R-:W-:Y:S05]  /*135b0*/  ENDCOLLECTIVE ;  /* 0x000000000000791b */ /* 0x003fea0003800000 */
.L_x_8435:
[----:B------:R-:W-:Y:S02]  /*135c0*/  MOV R252, R247 ;  /* 0x000000f700fc7202 */ /* 0x000fe40000000f00 */
[----:B------:R-:W-:-:S07]  /*135d0*/  MOV R70, R233 ;  /* 0x000000e900467202 */ /* 0x000fce0000000f00 */
[----:B------:R-:W-:Y:S05]  /*135e0*/  WARPSYNC.COLLECTIVE R71, `(.L_x_8436) ;  /* 0x0000000047087348 */ /* 0x000fea0003c00000 */
[----:B------:R0:W1:Y:S02]  /*135f0*/  SHFL.DOWN P0, R233, R252, R251, R68 ;  /* 0x080000fbfce97389 */ /* 0x0000640000000044 */
[----:B01----:R-:W-:Y:S05]  /*13600*/  ENDCOLLECTIVE ;  /* 0x000000000000791b */ /* 0x003fea0003800000 */
.L_x_8436:
[----:B------:R-:W-:Y:S02]  /*13610*/  MOV R252, R248 ;  /* 0x000000f800fc7202 */ /* 0x000fe40000000f00 */
[----:B------:R-:W-:-:S07]  /*13620*/  MOV R123, R233 ;  /* 0x000000e9007b7202 */ /* 0x000fce0000000f00 */
[----:B------:R-:W-:Y:S05]  /*13630*/  WARPSYNC.COLLECTIVE R71, `(.L_x_8437) ;  /* 0x0000000047087348 */ /* 0x000fea0003c00000 */
[----:B------:R0:W1:Y:S02]  /*13640*/  SHFL.DOWN P0, R233, R252, R251, R68 ;  /* 0x080000fbfce97389 */ /* 0x0000640000000044 */
[----:B01----:R-:W-:Y:S05]  /*13650*/  ENDCOLLECTIVE ;  /* 0x000000000000791b */ /* 0x003fea0003800000 */
.L_x_8437:
[----:B------:R-:W-:Y:S01]  /*13660*/  MOV R68, R233 ;  /* 0x000000e900447202 */ /* 0x000fe20000000f00 */
[----:B------:R-:W-:Y:S06]  /*13670*/  BRA `(.L_x_8438) ;  /* 0xffffff8400807947 */ /* 0x000fec000383ffff */
.L_x_8300:
        /* <DEDUP_REMOVED lines=8> */
.L_x_8440:
[----:B------:R-:W-:Y:S05]  /*13700*/  BSYNC B0 ;  /* 0x0000000000007941 */ /* 0x000fea0003800000 */
.L_x_8439:
        /* <DEDUP_REMOVED lines=8> */
.L_x_8441:
[----:B------:R-:W-:Y:S02]  /*13790*/  MOV R252, R247 ;  /* 0x000000f700fc7202 */ /* 0x000fe40000000f00 */
[----:B------:R-:W-:-:S07]  /*137a0*/  MOV R70, R233 ;  /* 0x000000e900467202 */ /* 0x000fce0000000f00 */
[----:B------:R-:W-:Y:S05]  /*137b0*/  WARPSYNC.COLLECTIVE R71, `(.L_x_8442) ;  /* 0x0000000047087348 */ /* 0x000fea0003c00000 */
[----:B------:R0:W1:Y:S02]  /*137c0*/  SHFL.DOWN P0, R233, R252, R251, R68 ;  /* 0x080000fbfce97389 */ /* 0x0000640000000044 */
[----:B01----:R-:W-:Y:S05]  /*137d0*/  ENDCOLLECTIVE ;  /* 0x000000000000791b */ /* 0x003fea0003800000 */
.L_x_8442:
[----:B------:R-:W-:Y:S02]  /*137e0*/  MOV R252, R248 ;  /* 0x000000f800fc7202 */ /* 0x000fe40000000f00 */
[----:B------:R-:W-:-:S07]  /*137f0*/  MOV R123, R233 ;  /* 0x000000e9007b7202 */ /* 0x000fce0000000f00 */
[----:B------:R-:W-:Y:S05]  /*13800*/  WARPSYNC.COLLECTIVE R71, `(.L_x_8443) ;  /* 0x0000000047087348 */ /* 0x000fea0003c00000 */
[----:B------:R0:W1:Y:S02]  /*13810*/  SHFL.DOWN P0, R233, R252, R251, R68 ;  /* 0x080000fbfce97389 */ /* 0x0000640000000044 */
[----:B01----:R-:W-:Y:S05]  /*13820*/  ENDCOLLECTIVE ;  /* 0x000000000000791b */ /* 0x003fea0003800000 */
.L_x_8443:
[----:B------:R-:W-:Y:S01]  /*13830*/  MOV R71, R233 ;  /* 0x000000e900477202 */ /* 0x000fe20000000f00 */
[----:B------:R-:W-:Y:S06]  /*13840*/  BRA `(.L_x_8444) ;  /* 0xffffff8400607947 */ /* 0x000fec000383ffff */
.L_x_8303:
        /* <DEDUP_REMOVED lines=8> */
.L_x_8446:
[----:B------:R-:W-:Y:S05]  /*138d0*/  BSYNC B0 ;  /* 0x0000000000007941 */ /* 0x000fea0003800000 */
.L_x_8445:
        /* <DEDUP_REMOVED lines=8> */
.L_x_8447:
[----:B------:R-:W-:Y:S02]  /*13960*/  MOV R252, R247 ;  /* 0x000000f700fc7202 */ /* 0x000fe40000000f00 */
[----:B------:R-:W-:-:S07]  /*13970*/  MOV R70, R233 ;  /* 0x000000e900467202 */ /* 0x000fce0000000f00 */
[----:B------:R-:W-:Y:S05]  /*13980*/  WARPSYNC.COLLECTIVE R71, `(.L_x_8448) ;  /* 0x0000000047087348 */ /* 0x000fea0003c00000 */
[----:B------:R0:W1:Y:S02]  /*13990*/  SHFL.DOWN P0, R233, R252, R251, R68 ;  /* 0x080000fbfce97389 */ /* 0x0000640000000044 */
[----:B01----:R-:W-:Y:S05]  /*139a0*/  ENDCOLLECTIVE ;  /* 0x000000000000791b */ /* 0x003fea0003800000 */
.L_x_8448:
[----:B------:R-:W-:Y:S02]  /*139b0*/  MOV R252, R248 ;  /* 0x000000f800fc7202 */ /* 0x000fe40000000f00 */
[----:B------:R-:W-:-:S07]  /*139c0*/  MOV R123, R233 ;  /* 0x000000e9007b7202 */ /* 0x000fce0000000f00 */
[----:B------:R-:W-:Y:S05]  /*139d0*/  WARPSYNC.COLLECTIVE R71, `(.L_x_8449) ;  /* 0x0000000047087348 */ /* 0x000fea0003c00000 */
[----:B------:R0:W1:Y:S02]  /*139e0*/  SHFL.DOWN P0, R233, R252, R251, R68 ;  /* 0x080000fbfce97389 */ /* 0x0000640000000044 */
[----:B01----:R-:W-:Y:S05]  /*139f0*/  ENDCOLLECTIVE ;  /* 0x000000000000791b */ /* 0x003fea0003800000 */
.L_x_8449:
[----:B------:R-:W-:Y:S01]  /*13a00*/  MOV R71, R233 ;  /* 0x000000e900477202 */ /* 0x000fe20000000f00 */
[----:B------:R-:W-:Y:S06]  /*13a10*/  BRA `(.L_x_8450) ;  /* 0xffffff8400407947 */ /* 0x000fec000383ffff */
.L_x_8306:
        /* <DEDUP_REMOVED lines=8> */
.L_x_8452:
[----:B------:R-:W-:Y:S05]  /*13aa0*/  BSYNC B0 ;  /* 0x0000000000007941 */ /* 0x000fea0003800000 */
.L_x_8451:
        /* <DEDUP_REMOVED lines=8> */
.L_x_8453:
[----:B------:R-:W-:Y:S02]  /*13b30*/  MOV R252, R247 ;  /* 0x000000f700fc7202 */ /* 0x000fe40000000f00 */
[----:B------:R-:W-:-:S07]  /*13b40*/  MOV R70, R233 ;  /* 0x000000e900467202 */ /* 0x000fce0000000f00 */
[----:B------:R-:W-:Y:S05]  /*13b50*/  WARPSYNC.COLLECTIVE R71, `(.L_x_8454) ;  /* 0x0000000047087348 */ /* 0x000fea0003c00000 */
[----:B------:R0:W1:Y:S02]  /*13b60*/  SHFL.DOWN P0, R233, R252, R251, R68 ;  /* 0x080000fbfce97389 */ /* 0x0000640000000044 */
[----:B01----:R-:W-:Y:S05]  /*13b70*/  ENDCOLLECTIVE ;  /* 0x000000000000791b */ /* 0x003fea0003800000 */
.L_x_8454:
[----:B------:R-:W-:Y:S02]  /*13b80*/  MOV R252, R248 ;  /* 0x000000f800fc7202 */ /* 0x000fe40000000f00 */
[----:B------:R-:W-:-:S07]  /*13b90*/  MOV R123, R233 ;  /* 0x000000e9007b7202 */ /* 0x000fce0000000f00 */
[----:B------:R-:W-:Y:S05]  /*13ba0*/  WARPSYNC.COLLECTIVE R71, `(.L_x_8455) ;  /* 0x0000000047087348 */ /* 0x000fea0003c00000 */
[----:B------:R0:W1:Y:S02]  /*13bb0*/  SHFL.DOWN P0, R233, R252, R251, R68 ;  /* 0x080000fbfce97389 */ /* 0x0000640000000044 */
[----:B01----:R-:W-:Y:S05]  /*13bc0*/  ENDCOLLECTIVE ;  /* 0x000000000000791b */ /* 0x003fea0003800000 */
.L_x_8455:
[----:B------:R-:W-:Y:S01]  /*13bd0*/  MOV R71, R233 ;  /* 0x000000e900477202 */ /* 0x000fe20000000f00 */
[----:B------:R-:W-:Y:S06]  /*13be0*/  BRA `(.L_x_8456) ;  /* 0xffffff8400207947 */ /* 0x000fec000383ffff */
.L_x_8309:
        /* <DEDUP_REMOVED lines=8> */
.L_x_8458:
[----:B------:R-:W-:Y:S05]  /*13c70*/  BSYNC B0 ;  /* 0x0000000000007941 */ /* 0x000fea0003800000 */
.L_x_8457:
        /* <DEDUP_REMOVED lines=8> */
.L_x_8459:
[----:B------:R-:W-:Y:S02]  /*13d00*/  MOV R252, R247 ;  /* 0x000000f700fc7202 */ /* 0x000fe40000000f00 */
[----:B------:R-:W-:-:S07]  /*13d10*/  MOV R70, R233 ;  /* 0x000000e900467202 */ /* 0x000fce0000000f00 */
[----:B------:R-:W-:Y:S05]  /*13d20*/  WARPSYNC.COLLECTIVE R71, `(.L_x_8460) ;  /* 0x0000000047087348 */ /* 0x000fea0003c00000 */
[----:B------:R0:W1:Y:S02]  /*13d30*/  SHFL.DOWN P0, R233, R252, R251, R68 ;  /* 0x080000fbfce97389 */ /* 0x0000640000000044 */
[----:B01----:R-:W-:Y:S05]  /*13d40*/  ENDCOLLECTIVE ;  /* 0x000000000000791b */ /* 0x003fea0003800000 */
.L_x_8460:
[----:B------:R-:W-:Y:S02]  /*13d50*/  MOV R252, R248 ;  /* 0x000000f800fc7202 */ /* 0x000fe40000000f00 */
[----:B------:R-:W-:-:S07]  /*13d60*/  MOV R123, R233 ;  /* 0x000000e9007b7202 */ /* 0x000fce0000000f00 */
[----:B------:R-:W-:Y:S05]  /*13d70*/  WARPSYNC.COLLECTIVE R71, `(.L_x_8461) ;  /* 0x0000000047087348 */ /* 0x000fea0003c00000 */
[----:B------:R0:W1:Y:S02]  /*13d80*/  SHFL.DOWN P0, R233, R252, R251, R68 ;  /* 0x080000fbfce97389 */ /* 0x0000640000000044 */
[----:B01----:R-:W-:Y:S05]  /*13d90*/  ENDCOLLECTIVE ;  /* 0x000000000000791b */ /* 0x003fea0003800000 */
.L_x_8461:
[----:B------:R-:W-:Y:S01]  /*13da0*/  MOV R71, R233 ;  /* 0x000000e900477202 */ /* 0x000fe20000000f00 */
[----:B------:R-:W-:Y:S06]  /*13db0*/  BRA `(.L_x_8462) ;  /* 0xffffff8400007947 */ /* 0x000fec000383ffff */
.L_x_8312:
        /* <DEDUP_REMOVED lines=8> */
.L_x_8464:
[----:B------:R-:W-:Y:S05]  /*13e40*/  BSYNC B0 ;  /* 0x0000000000007941 */ /* 0x000fea0003800000 */
.L_x_8463:
        /* <DEDUP_REMOVED lines=10> */
.L_x_8465:
[----:B------:R-:W-:Y:S02]  /*13ef0*/  MOV R70, R247 ;  /* 0x000000f700467202 */ /* 0x000fe40000000f00 */
[----:B------:R-:W-:-:S07]  /*13f00*/  MOV R242, R233 ;  /* 0x000000e900f27202 */ /* 0x000fce0000000f00 */
[----:B------:R-:W-:Y:S05]  /*13f10*/  WARPSYNC.COLLECTIVE R71, `(.L_x_8466) ;  /* 0x0000000047087348 */ /* 0x000fea0003c00000 */
[----:B------:R0:W1:Y:S02]  /*13f20*/  SHFL.IDX P3, R233, R70, R69, R68 ;  /* 0x0000004546e97389 */ /* 0x0000640000060044 */
[----:B01----:R-:W-:Y:S05]  /*13f30*/  ENDCOLLECTIVE ;  /* 0x000000000000791b */ /* 0x003fea0003800000 */
.L_x_8466:
        /* <DEDUP_REMOVED lines=15> */
.L_x_8467:
[----:B------:R-:W-:Y:S01]  /*14030*/  MOV R70, R60 ;  /* 0x0000003c00467202 */ /* 0x000fe20000000f00 */
[----:B------:R-:W-:-:S07]  /*14040*/  FADD.FTZ R123, R233, R123 ;  /* 0x0000007be97b7221 */ /* 0x000fce0000010000 */
[----:B------:R-:W-:Y:S05]  /*14050*/  WARPSYNC.COLLECTIVE R71, `(.L_x_8468) ;  /* 0x0000000047087348 */ /* 0x000fea0003c00000 */
[----:B------:R0:W1:Y:S02]  /*14060*/  SHFL.DOWN P0, R233, R252, R251, R68 ;  /* 0x080000fbfce97389 */ /* 0x0000640000000044 */
[----:B01----:R-:W-:Y:S05]  /*14070*/  ENDCOLLECTIVE ;  /* 0x000000000000791b */ /* 0x003fea0003800000 */
.L_x_8468:
[----:B------:R-:W-:Y:S02]  /*14080*/  MOV R252, R246 ;  /* 0x000000f600fc7202 */ /* 0x000fe40000000f00 */
[----:B------:R-:W-:-:S07]  /*14090*/  MOV R245, R233 ;  /* 0x000000e900f57202 */ /* 0x000fce0000000f00 */
[----:B------:R-:W-:Y:S05]  /*140a0*/  WARPSYNC.COLLECTIVE R71, `(.L_x_8469) ;  /* 0x0000000047087348 */ /* 0x000fea0003c00000 */
[----:B------:R0:W1:Y:S02]  /*140b0*/  SHFL.DOWN P0, R233, R252, R251, R68 ;  /* 0x080000fbfce97389 */ /* 0x0000640000000044 */
[----:B01----:R-:W-:Y:S05]  /*140c0*/  ENDCOLLECTIVE ;  /* 0x000000000000791b */ /* 0x003fea0003800000 */
.L_x_8469:
[----:B------:R-:W-:Y:S02]  /*140d0*/  MOV R252, R247 ;  /* 0x000000f700fc7202 */ /* 0x000fe40000000f00 */
[----:B------:R-:W-:-:S07]  /*140e0*/  MOV R246, R233 ;  /* 0x000000e900f67202 */ /* 0x000fce0000000f00 */
[----:B------:R-:W-:Y:S05]  /*140f0*/  WARPSYNC.COLLECTIVE R71, `(.L_x_8470) ;  /* 0x0000000047087348 */ /* 0x000fea0003c00000 */
[----:B------:R0:W1:Y:S02]  /*14100*/  SHFL.DOWN P0, R233, R252, R251, R68 ;  /* 0x080000fbfce97389 */ /* 0x0000640000000044 */
[----:B01----:R-:W-:Y:S05]  /*14110*/  ENDCOLLECTIVE ;  /* 0x000000000000791b */ /* 0x003fea0003800000 */
.L_x_8470:
[----:B------:R-:W-:Y:S02]  /*14120*/  MOV R252, R248 ;  /* 0x000000f800fc7202 */ /* 0x000fe40000000f00 */
[----:B------:R-:W-:-:S07]  /*14130*/  MOV R247, R233 ;  /* 0x000000e900f77202 */ /* 0x000fce0000000f00 */
[----:B------:R-:W-:Y:S05]  /*14140*/  WARPSYNC.COLLECTIVE R71, `(.L_x_8471) ;  /* 0x0000000047087348 */ /* 0x000fea0003c00000 */
[----:B------:R0:W1:Y:S02]  /*14150*/  SHFL.DOWN P0, R233, R252, R251, R68 ;  /* 0x080000fbfce97389 */ /* 0x0000640000000044 */
[----:B01----:R-:W-:Y:S05]  /*14160*/  ENDCOLLECTIVE ;  /* 0x000000000000791b */ /* 0x003fea0003800000 */
.L_x_8471:
[----:B------:R-:W-:-:S07]  /*14170*/  MOV R248, R233 ;  /* 0x000000e900f87202 */ /* 0x000fce0000000f00 */
[----:B------:R-:W-:Y:S05]  /*14180*/  WARPSYNC.COLLECTIVE R71, `(.L_x_8472) ;  /* 0x0000000047087348 */ /* 0x000fea0003c00000 */
[----:B------:R0:W1:Y:S02]  /*14190*/  SHFL.IDX P3, R233, R70, R69, R68 ;  /* 0x0000004546e97389 */ /* 0x0000640000060044 */
[----:B01----:R-:W-:Y:S05]  /*141a0*/  ENDCOLLECTIVE ;  /* 0x000000000000791b */ /* 0x003fea0003800000 */
.L_x_8472:
[----:B------:R-:W-:Y:S02]  /*141b0*/  MOV R70, R61 ;  /* 0x0000003d00467202 */ /* 0x000fe40000000f00 */
[----:B------:R-:W-:-:S07]  /*141c0*/  MOV R60, R233 ;  /* 0x000000e9003c7202 */ /* 0x000fce0000000f00 */
[----:B------:R-:W-:Y:S05]  /*141d0*/  WARPSYNC.COLLECTIVE R71, `(.L_x_8473) ;  /* 0x0000000047087348 */ /* 0x000fea0003c00000 */
[----:B------:R0:W1:Y:S02]  /*141e0*/  SHFL.IDX P3, R233, R70, R69, R68 ;  /* 0x0000004546e97389 */ /* 0x0000640000060044 */
[----:B01----:R-:W-:Y:S05]  /*141f0*/  ENDCOLLECTIVE ;  /* 0x000000000000791b */ /* 0x003fea0003800000 */
.L_x_8473:
[----:B------:R-:W-:Y:S02]  /*14200*/  MOV R70, R62 ;  /* 0x0000003e00467202 */ /* 0x000fe40000000f00 */
[----:B------:R-:W-:-:S07]  /*14210*/  MOV R61, R233 ;  /* 0x000000e9003d7202 */ /* 0x000fce0000000f00 */
[----:B------:R-:W-:Y:S05]  /*14220*/  WARPSYNC.COLLECTIVE R71, `(.L_x_8474) ;  /* 0x0000000047087348 */ /* 0x000fea0003c00000 */
[----:B------:R0:W1:Y:S02]  /*14230*/  SHFL.IDX P3, R233, R70, R69, R68 ;  /* 0x0000004546e97389 */ /* 0x0000640000060044 */
[----:B01----:R-:W-:Y:S05]  /*14240*/  ENDCOLLECTIVE ;  /* 0x000000000000791b */ /* 0x003fea0003800000 */
.L_x_8474:
[----:B------:R-:W-:Y:S02]  /*14250*/  MOV R70, R63 ;  /* 0x0000003f00467202 */ /* 0x000fe40000000f00 */
[----:B------:R-:W-:-:S07]  /*14260*/  MOV R62, R233 ;  /* 0x000000e9003e7202 */ /* 0x000fce0000000f00 */
[----:B------:R-:W-:Y:S05]  /*14270*/  WARPSYNC.COLLECTIVE R71, `(.L_x_8475) ;  /* 0x0000000047087348 */ /* 0x000fea0003c00000 */
[----:B------:R0:W1:Y:S02]  /*14280*/  SHFL.IDX P3, R233, R70, R69, R68 ;  /* 0x0000004546e97389 */ /* 0x0000640000060044 */
[----:B01----:R-:W-:Y:S05]  /*14290*/  ENDCOLLECTIVE ;  /* 0x000000000000791b */ /* 0x003fea0003800000 */
.L_x_8475:
[----:B------:R-:W-:Y:S01]  /*142a0*/  MOV R63, R233 ;  /* 0x000000e9003f7202 */ /* 0x000fe20000000f00 */
[----:B------:R-:W-:Y:S06]  /*142b0*/  BRA `(.L_x_8476) ;  /* 0xffffff80005c7947 */ /* 0x000fec000383ffff */
.L_x_8477:
        /* <DEDUP_REMOVED lines=12> */
.L_x_18707:


//--------------------- .text._Z25selective_scan_bwd_kernelI32Selective_Scan_bwd_kernel_traitsILi64ELi16ELb0ELb1ELb1ELb0ELb0EN3c108BFloat16ENS1_7complexIfEEEEv12SSMParamsBwd --------------------------
	.section	.text._Z25selective_scan_bwd_kernelI32Selective_Scan_bwd_kernel_traitsILi64ELi16ELb0ELb1ELb1ELb0ELb0EN3c108BFloat16ENS1_7complexIfEEEEv12SSMParamsBwd,"ax",@progbits
	.align	128
        .global         _Z25selective_scan_bwd_kernelI32Selective_Scan_bwd_kernel_traitsILi64ELi16ELb0ELb1ELb1ELb0ELb0EN3c108BFloat16ENS1_7complexIfEEEEv12SSMParamsBwd
        .type           _Z25selective_scan_bwd_kernelI32Selective_Scan_bwd_kernel_traitsILi64ELi16ELb0ELb1ELb1ELb0ELb0EN3c108BFloat16ENS1_7complexIfEEEEv12SSMParamsBwd,@function
        .size           _Z25selective_scan_bwd_kernelI32Selective_Scan_bwd_kernel_traitsILi64ELi16ELb0ELb1ELb1ELb0ELb0EN3c108BFloat16ENS1_7complexIfEEEEv12SSMParamsBwd,(.L_x_18708 - _Z25selective_scan_bwd_kernelI32Selective_Scan_bwd_kernel_traitsILi64ELi16ELb0ELb1ELb1ELb0ELb0EN3c108BFloat16ENS1_7complexIfEEEEv12SSMParamsBwd)
        .other          _Z25selective_scan_bwd_kernelI32Selective_Scan_bwd_kernel_traitsILi64ELi16ELb0ELb1ELb1ELb0ELb0EN3c108BFloat16ENS1_7complexIfEEEEv12SSMParamsBwd,@"STO_CUDA_ENTRY STV_DEFAULT"
_Z25selective_scan_bwd_kernelI32Selective_Scan_bwd_kernel_traitsILi64ELi16ELb0ELb1ELb1ELb0ELb0EN3c108BFloat16ENS1_7complexIfEEEEv12SSMParamsBwd:
.text._Z25selective_scan_bwd_kernelI32Selective_Scan_bwd_kernel_traitsILi64ELi16ELb0ELb1ELb1ELb0ELb0EN3c108BFloat16ENS1_7complexIfEEEEv12SSMParamsBwd:
        /* <DEDUP_REMOVED lines=175> */
.L_x_8576:
        /* <DEDUP_REMOVED lines=169> */
[----:B----4-:R-:W-:Y:S04]  /*1580*/  STS.U16 [R59+0xc0], R13 ;  /* 0x0000c00d3b007388 */ /* 0x010fe80000000400 */
[----:B------:R-:W-:Y:S04]  /*1590*/  STS.U16 [R250+0x100], R15 ;  /* 0x0001000ffa007388 */ /* 0x000fe80000000400 */
[----:B------:R4:W-:Y:S04]  /*15a0*/  STS.U16 [R249+0x140], R14 ;  /* 0x0001400ef9007388 */ /* 0x0009e80000000400 */
        /* <DEDUP_REMOVED lines=210> */
[----:B------:R-:W0:Y:S04]  /*22d0*/  LDS.U16 R29, [R191+0x16] ;  /* 0x00001600bf1d7984 */ /* 0x000e280000000400 */
[----:B------:R-:W0:Y:S04]  /*22e0*/  LDS.U16 R30, [R191+0x18] ;  /* 0x00001800bf1e7984 */ /* 0x000e280000000400 */
[----:B------:R-:W0:Y:S04]  /*22f0*/  LDS.U16 R31, [R191+0x1a] ;  /* 0x00001a00bf1f7984 */ /* 0x000e280000000400 */
[----:B------:R-:W0:Y:S01]  /*2300*/  LDS.U16 R32, [R191+0x1c] ;  /* 0x00001c00bf207984 */ /* 0x000e220000000400 */
[----:B-1----:R-:W-:Y:S01]  /*2310*/  SHF.L.U32 R34, R3, 0x10, RZ ;  /* 0x0000001003227819 */ /* 0x002fe200000006ff */
[----:B------:R-:W-:Y:S01]  /*2320*/  FFMA.FTZ R35, R33, R174, R36 ;  /* 0x000000ae21237223 */ /* 0x000fe20000010024 */
[----:B--2---:R-:W-:Y:S01]  /*2330*/  SHF.L.U32 R3, R20, 0x10, RZ ;  /* 0x0000001014037819 */ /* 0x004fe200000006ff */
[----:B------:R-:W1:Y:S02]  /*2340*/  LDS.U16 R2, [R191+0x1e] ;  /* 0x00001e00bf027984 */ /* 0x000e640000000400 */
[----:B------:R-:W-:Y:S01]  /*2350*/  FFMA.FTZ R36, R34, R173, R35 ;  /* 0x000000ad22247223 */ /* 0x000fe20000010023 */
[----:B---3--:R-:W-:-:S03]  /*2360*/  SHF.L.U32 R20, R21, 0x10, RZ ;  /* 0x0000001015147819 */ /* 0x008fc600000006ff */
[----:B------:R-:W-:Y:S01]  /*2370*/  FFMA.FTZ R35, R3, R172, R36 ;  /* 0x000000ac03237223 */ /* 0x000fe20000010024 */
[----:B----4-:R-:W-:-:S03]  /*2380*/  SHF.L.U32 R21, R22, 0x10, RZ ;  /* 0x0000001016157819 */ /* 0x010fc600000006ff */
[----:B------:R-:W-:Y:S01]  /*2390*/  FFMA.FTZ R36, R20, R171, R35 ;  /* 0x000000ab14247223 */ /* 0x000fe20000010023 */
[----:B-----5:R-:W-:-:S03]  /*23a0*/  SHF.L.U32 R22, R23, 0x10, RZ ;  /* 0x0000001017167819 */ /* 0x020fc600000006ff */
        /* <DEDUP_REMOVED lines=10> */
[----:B0-----:R-:W-:Y:S02]  /*2450*/  SHF.L.U32 R28, R29, 0x10, RZ ;  /* 0x000000101d1c7819 */ /* 0x001fe400000006ff */
[----:B------:R-:W-:Y:S02]  /*2460*/  SHF.L.U32 R29, R30, 0x10, RZ ;  /* 0x000000101e1d7819 */ /* 0x000fe400000006ff */
[----:B------:R-:W-:Y:S02]  /*2470*/  SHF.L.U32 R30, R31, 0x10, RZ ;  /* 0x000000101f1e7819 */ /* 0x000fe400000006ff */
[----:B------:R-:W-:Y:S01]  /*2480*/  SHF.L.U32 R31, R32, 0x10, RZ ;  /* 0x00000010201f7819 */ /* 0x000fe200000006ff */
[----:B------:R-:W-:-:S04]  /*2490*/  FFMA.FTZ R32, R26, R165, R35 ;  /* 0x000000a51a207223 */ /* 0x000fc80000010023 */
[----:B------:R-:W-:-:S04]  /*24a0*/  FFMA.FTZ R35, R27, R164, R32 ;  /* 0x000000a41b237223 */ /* 0x000fc80000010020 */
[----:B------:R-:W-:-:S04]  /*24b0*/  FFMA.FTZ R32, R28, R163, R35 ;  /* 0x000000a31c207223 */ /* 0x000fc80000010023 */
[----:B------:R-:W-:Y:S01]  /*24c0*/  FFMA.FTZ R35, R29, R162, R32 ;  /* 0x000000a21d237223 */ /* 0x000fe20000010020 */
[----:B------:R-:W-:-:S03]  /*24d0*/  SHF.L.U32 R159, R159, 0x10, RZ ;  /* 0x000000109f9f7819 */ /* 0x000fc600000006ff */
[----:B------:R-:W-:Y:S01]  /*24e0*/  FFMA.FTZ R32, R30, R161, R35 ;  /* 0x000000a11e207223 */ /* 0x000fe20000010023 */
[----:B-1----:R-:W-:-:S03]  /*24f0*/  SHF.L.U32 R2, R2, 0x10, RZ ;  /* 0x0000001002027819 */ /* 0x002fc600000006ff */
[----:B------:R-:W-:-:S04]  /*2500*/  FFMA.FTZ R35, R31, R160, R32 ;  /* 0x000000a01f237223 */ /* 0x000fc80000010020 */
[----:B------:R-:W-:-:S05]  /*2510*/  FFMA.FTZ R32, R2, R159, R35 ;  /* 0x0000009f02207223 */ /* 0x000fca0000010023 */
[----:B------:R0:W-:Y:S01]  /*2520*/  STL [R1+0x14], R32 ;  /* 0x0000142001007387 */ /* 0x0001e20000100800 */
[----:B------:R-:W-:Y:S01]  /*2530*/  UISETP.GE.AND UP0, UPT, UR8, 0x1, UPT ;  /* 0x000000010800788c */ /* 0x000fe2000bf06270 */
[----:B------:R-:W-:Y:S01]  /*2540*/  HFMA2 R190, -RZ, RZ, 0, 0 ;  /* 0x00000000ffbe7431 */ /* 0x000fe200000001ff */
[----:B------:R-:W-:Y:S02]  /*2550*/  CS2R R188, SRZ ;  /* 0x0000000000bc7805 */ /* 0x000fe4000001ff00 */
[----:B------:R-:W-:Y:S02]  /*2560*/  CS2R R186, SRZ ;  /* 0x0000000000ba7805 */ /* 0x000fe4000001ff00 */
[----:B------:R-:W-:Y:S02]  /*2570*/  CS2R R184, SRZ ;  /* 0x0000000000b87805 */ /* 0x000fe4000001ff00 */
[----:B------:R-:W-:Y:S02]  /*2580*/  CS2R R182, SRZ ;  /* 0x0000000000b67805 */ /* 0x000fe4000001ff00 */
[----:B------:R-:W-:-:S02]  /*2590*/  CS2R R180, SRZ ;  /* 0x0000000000b47805 */ /* 0x000fc4000001ff00 */
        /* <DEDUP_REMOVED lines=52> */
[----:B------:R-:W-:Y:S01]  /*28e0*/  SHF.L.U32 R16, R16, 0x10, RZ ;  /* 0x0000001010107819 */ /* 0x000fe200000006ff */
[----:B------:R-:W-:Y:S01]  /*28f0*/  FADD.FTZ R131, R28, R28 ;  /* 0x0000001c1c837221 */ /* 0x000fe20000010000 */
[----:B------:R-:W-:Y:S01]  /*2900*/  SHF.L.U32 R17, R17, 0x10, RZ ;  /* 0x0000001011117819 */ /* 0x000fe200000006ff */
[----:B------:R-:W-:Y:S01]  /*2910*/  ULEA UR8, UR32, -UR8, 0x1 ;  /* 0x8000000820087291 */ /* 0x000fe2000f8e08ff */
[----:B------:R-:W-:Y:S01]  /*2920*/  SHF.L.U32 R18, R18, 0x10, RZ ;  /* 0x0000001012127819 */ /* 0x000fe200000006ff */
[----:B------:R-:W-:Y:S01]  /*2930*/  FADD.FTZ R130, R29, R29 ;  /* 0x0000001d1d827221 */ /* 0x000fe20000010000 */
[----:B------:R-:W-:Y:S01]  /*2940*/  SHF.L.U32 R19, R19, 0x10, RZ ;  /* 0x0000001013137819 */ /* 0x000fe200000006ff */
[----:B------:R-:W-:Y:S01]  /*2950*/  UIADD3 UR31, UPT, UPT, UR8, 0x800, URZ ;  /* 0x00000800081f7890 */ /* 0x000fe2000fffe0ff */
[----:B------:R-:W-:Y:S01]  /*2960*/  PLOP3.LUT P0, PT, PT, PT, UP0, 0x80, 0x8 ;  /* 0x000000000008781c */ /* 0x000fe20003f0f008 */
[----:B------:R-:W-:Y:S01]  /*2970*/  FADD.FTZ R129, R30, R30 ;  /* 0x0000001e1e817221 */ /* 0x000fe20000010000 */
[----:B------:R-:W-:Y:S01]  /*2980*/  LOP3.LUT R105, R105, 0xfbffffff, RZ, 0xc0, !PT ;  /* 0xfbffffff69697812 */ /* 0x000fe200078ec0ff */
[----:B------:R-:W-:Y:S01]  /*2990*/  FADD.FTZ R128, R31, R31 ;  /* 0x0000001f1f807221 */ /* 0x000fe20000010000 */
[----:B------:R-:W-:Y:S01]  /*29a0*/  ISETP.EQ.AND P0, PT, R0, RZ, P0 ;  /* 0x000000ff0000720c */ /* 0x000fe20000702270 */
[----:B------:R-:W-:Y:S01]  /*29b0*/  FADD.FTZ R127, R2, R2 ;  /* 0x00000002027f7221 */ /* 0x000fe20000010000 */
[----:B------:R-:W-:Y:S01]  /*29c0*/  ISETP.GE.AND P1, PT, R117, UR31, PT ;  /* 0x0000001f75007c0c */ /* 0x000fe2000bf26270 */
[----:B------:R-:W-:Y:S01]  /*29d0*/  FADD.FTZ R126, R4, UR6 ;  /* 0x00000006047e7e21 */ /* 0x000fe20008010000 */
[----:B------:R-:W-:Y:S01]  /*29e0*/  MOV R190, RZ ;  /* 0x000000ff00be7202 */ /* 0x000fe20000000f00 */
[----:B------:R-:W-:Y:S01]  /*29f0*/  FADD.FTZ R125, R5, UR6 ;  /* 0x00000006057d7e21 */ /* 0x000fe20008010000 */
[----:B------:R-:W-:Y:S01]  /*2a00*/  LOP3.LUT R193, R197, 0x1f, RZ, 0xc0, !PT ;  /* 0x0000001fc5c17812 */ /* 0x000fe200078ec0ff */
        /* <DEDUP_REMOVED lines=25> */
.L_x_8575:
[----:B------:R-:W-:Y:S01]  /*2ba0*/  HFMA2 R3, -RZ, RZ, 0, 0 ;  /* 0x00000000ff037431 */ /* 0x000fe200000001ff */
[----:B------:R-:W-:Y:S02]  /*2bb0*/  LOP3.LUT R0, R193, 0x7c00, R231, 0xf8, !PT ;  /* 0x00007c00c1007812 */ /* 0x000fe400078ef8e7 */
        /* <DEDUP_REMOVED lines=13> */
[----:B------:R-:W-:Y:S01]  /*2c90*/  LOP3.LUT R89, R0, 0xe0, RZ, 0xfc, !PT ;  /* 0x000000e000597812 */ /* 0x000fe200078efcff */
[----:B------:R-:W5:Y:S01]  /*2ca0*/  @!P0 LDG.E.U16 R15, desc[UR26][R4.64+0x40] ;  /* 0x0000401a040f8981 */ /* 0x000f62000c1e1500 */
[----:B------:R-:W-:Y:S02]  /*2cb0*/  ISETP.GE.AND P0, PT, R90, UR31, PT ;  /* 0x0000001f5a007c0c */ /* 0x000fe4000bf06270 */
[----:B------:R-:W-:Y:S02]  /*2cc0*/  PRMT R49, RZ, 0x7610, R49 ;  /* 0x00007610ff317816 */ /* 0x000fe40000000031 */
[C---:B------:R-:W-:Y:S02]  /*2cd0*/  LOP3.LUT R86, R0.reuse, 0x100, RZ, 0xfc, !PT ;  /* 0x0000010000567812 */ /* 0x040fe400078efcff */
[----:B------:R-:W-:Y:S02]  /*2ce0*/  PRMT R24, RZ, 0x7610, R24 ;  /* 0x00007610ff187816 */ /* 0x000fe40000000018 */
[----:B------:R-:W-:-:S02]  /*2cf0*/  LOP3.LUT R84, R0, 0x120, RZ, 0xfc, !PT ;  /* 0x0000012000547812 */ /* 0x000fc400078efcff */
[----:B------:R-:W-:Y:S02]  /*2d00*/  PRMT R25, RZ, 0x7610, R25 ;  /* 0x00007610ff197816 */ /* 0x000fe40000000019 */
[C---:B------:R-:W-:Y:S01]  /*2d10*/  LOP3.LUT R82, R0.reuse, 0x140, RZ, 0xfc, !PT ;  /* 0x0000014000527812 */ /* 0x040fe200078efcff */
[----:B--2---:R-:W2:Y:S01]  /*2d20*/  @!P0 LDG.E.U16 R18, desc[UR26][R4.64+0x180] ;  /* 0x0001801a04128981 */ /* 0x004ea2000c1e1500 */
[----:B------:R-:W-:Y:S02]  /*2d30*/  ISETP.GE.AND P0, PT, R89, UR31, PT ;  /* 0x0000001f59007c0c */ /* 0x000fe4000bf06270 */
[----:B------:R-:W-:Y:S02]  /*2d40*/  PRMT R22, RZ, 0x7610, R22 ;  /* 0x00007610ff167816 */ /* 0x000fe40000000016 */
[----:B------:R-:W-:Y:S02]  /*2d50*/  LOP3.LUT R81, R0, 0x160, RZ, 0xfc, !PT ;  /* 0x0000016000517812 */ /* 0x000fe400078efcff */
[----:B------:R-:W-:-:S02]  /*2d60*/  PRMT R23, RZ, 0x7610, R23 ;  /* 0x00007610ff177816 */ /* 0x000fc40000000017 */
[C---:B------:R-:W-:Y:S02]  /*2d70*/  LOP3.LUT R80, R0.reuse, 0x180, RZ, 0xfc, !PT ;  /* 0x0000018000507812 */ /* 0x040fe400078efcff */
[----:B------:R-:W-:Y:S02]  /*2d80*/  PRMT R28, RZ, 0x7610, R28 ;  /* 0x00007610ff1c7816 */ /* 0x000fe4000000001c */
[----:B------:R-:W-:Y:S01]  /*2d90*/  LOP3.LUT R79, R0, 0x1a0, RZ, 0xfc, !PT ;  /* 0x000001a0004f7812 */ /* 0x000fe200078efcff */
        /* <DEDUP_REMOVED lines=128> */
[----:B0-----:R-:W-:Y:S01]  /*35a0*/  ULEA UR28, UR46, UR33, 0x18 ;  /* 0x000000212e1c7291 */ /* 0x001fe2000f8ec0ff */
        /* <DEDUP_REMOVED lines=30> */
[----:B------:R-:W-:Y:S02]  /*3790*/  LEA.HI.SX32 R10, R10, R7, 0x1b ;  /* 0x000000070a0a7211 */ /* 0x000fe400078fdaff */
[----:B------:R-:W-:-:S02]  /*37a0*/  LEA R0, R0, UR28, 0x1 ;  /* 0x0000001c00007c11 */ /* 0x000fc4000f8e08ff */
        /* <DEDUP_REMOVED lines=35> */
[----:B------:R-:W-:Y:S02]  /*39e0*/  LEA R11, R11, UR28, 0x1 ;  /* 0x0000001c0b0b7c11 */ /* 0x000fe4000f8e08ff */
[----:B------:R-:W-:Y:S01]  /*39f0*/  LEA R12, R12, UR28, 0x1 ;  /* 0x0000001c0c0c7c11 */ /* 0x000fe2000f8e08ff */
[----:B--2---:R-:W-:Y:S01]  /*3a00*/  STS.U16 [R7+0x80], R26 ;  /* 0x0000801a07007388 */ /* 0x004fe20000000400 */
[----:B------:R-:W-:-:S02]  /*3a10*/  LEA R14, R52, UR28, 0x1 ;  /* 0x0000001c340e7c11 */ /* 0x000fc4000f8e08ff */
[----:B0-----:R-:W-:Y:S01]  /*3a20*/  LEA R13, R50, UR28, 0x1 ;  /* 0x0000001c320d7c11 */ /* 0x001fe2000f8e08ff */
[----:B------:R0:W-:Y:S01]  /*3a30*/  STS.U16 [R8+0xc0], R19 ;  /* 0x0000c01308007388 */ /* 0x0001e20000000400 */
[----:B------:R-:W-:Y:S02]  /*3a40*/  LEA R16, R16, UR28, 0x1 ;  /* 0x0000001c10107c11 */ /* 0x000fe4000f8e08ff */
[----:B----4-:R-:W-:Y:S01]  /*3a50*/  LEA R15, R54, UR28, 0x1 ;  /* 0x0000001c360f7c11 */ /* 0x010fe2000f8e08ff */
[----:B------:R-:W-:Y:S04]  /*3a60*/  STS.U16 [R9+0x100], R20 ;  /* 0x0001001409007388 */ /* 0x000fe80000000400 */
[----:B------:R2:W-:Y:S04]  /*3a70*/  STS.U16 [R10+0x140], R17 ;  /* 0x000140110a007388 */ /* 0x0005e80000000400 */
[----:B------:R4:W-:Y:S01]  /*3a80*/  STS.U16 [R11+0x180], R18 ;  /* 0x000180120b007388 */ /* 0x0009e20000000400 */
[----:B0-----:R-:W-:-:S03]  /*3a90*/  LEA R19, R62, UR28, 0x1 ;  /* 0x0000001c3e137c11 */ /* 0x001fc6000f8e08ff */
[----:B------:R-:W-:Y:S01]  /*3aa0*/  STS.U16 [R12+0x1c0], R49 ;  /* 0x0001c0310c007388 */ /* 0x000fe20000000400 */
[----:B--2---:R-:W-:-:S03]  /*3ab0*/  LEA R17, R58, UR28, 0x1 ;  /* 0x0000001c3a117c11 */ /* 0x004fc6000f8e08ff */
[----:B------:R0:W-:Y:S01]  /*3ac0*/  STS.U16 [R13+0x200], R24 ;  /* 0x000200180d007388 */ /* 0x0001e20000000400 */
[----:B----4-:R-:W-:-:S03]  /*3ad0*/  LEA R18, R60, UR28, 0x1 ;  /* 0x0000001c3c127c11 */ /* 0x010fc6000f8e08ff */
[----:B------:R-:W-:Y:S01]  /*3ae0*/  STS.U16 [R14+0x240], R25 ;  /* 0x000240190e007388 */ /* 0x000fe20000000400 */
[----:B------:R-:W-:Y:S02]  /*3af0*/  LEA R20, R64, UR28, 0x1 ;  /* 0x0000001c40147c11 */ /* 0x000fe4000f8e08ff */
[----:B------:R-:W-:Y:S01]  /*3b00*/  LEA R21, R21, UR28, 0x1 ;  /* 0x0000001c15157c11 */ /* 0x000fe2000f8e08ff */
[----:B------:R2:W-:Y:S01]  /*3b10*/  STS.U16 [R15+0x280], R22 ;  /* 0x000280160f007388 */ /* 0x0005e20000000400 */
[----:B------:R-:W-:-:S03]  /*3b20*/  LEA R26, R70, UR28, 0x1 ;  /* 0x0000001c461a7c11 */ /* 0x000fc6000f8e08ff */
[----:B------:R4:W-:Y:S01]  /*3b30*/  STS.U16 [R16+0x2c0], R23 ;  /* 0x0002c01710007388 */ /* 0x0009e20000000400 */
[----:B0-----:R-:W-:-:S03]  /*3b40*/  LEA R24, R92, UR28, 0x1 ;  /* 0x0000001c5c187c11 */ /* 0x001fc6000f8e08ff */
[----:B------:R-:W-:Y:S01]  /*3b50*/  STS.U16 [R17+0x300], R28 ;  /* 0x0003001c11007388 */ /* 0x000fe20000000400 */
[----:B--2---:R-:W-:-:S03]  /*3b60*/  LEA R22, R68, UR28, 0x1 ;  /* 0x0000001c44167c11 */ /* 0x004fc6000f8e08ff */
[----:B------:R-:W-:Y:S01]  /*3b70*/  STS.U16 [R18+0x340], R29 ;  /* 0x0003401d12007388 */ /* 0x000fe20000000400 */
[----:B------:R-:W-:-:S03]  /*3b80*/  LEA R25, R72, UR28, 0x1 ;  /* 0x0000001c48197c11 */ /* 0x000fc6000f8e08ff */
[----:B------:R-:W-:Y:S01]  /*3b90*/  STS.U16 [R19+0x380], R46 ;  /* 0x0003802e13007388 */ /* 0x000fe20000000400 */
[----:B----4-:R-:W-:-:S03]  /*3ba0*/  LEA R23, R94, UR28, 0x1 ;  /* 0x0000001c5e177c11 */ /* 0x010fc6000f8e08ff */
[----:B------:R0:W-:Y:S01]  /*3bb0*/  STS.U16 [R20+0x3c0], R27 ;  /* 0x0003c01b14007388 */ /* 0x0001e20000000400 */
[----:B------:R-:W-:-:S03]  /*3bc0*/  LEA R60, R98, UR28, 0x1 ;  /* 0x0000001c623c7c11 */ /* 0x000fc6000f8e08ff */
[----:B------:R2:W-:Y:S01]  /*3bd0*/  STS.U16 [R21+0x400], R30 ;  /* 0x0004001e15007388 */ /* 0x0005e20000000400 */
[----:B------:R-:W-:-:S03]  /*3be0*/  P2R R53, PR, RZ, 0x1 ;  /* 0x00000001ff357803 */ /* 0x000fc60000000000 */
[----:B------:R-:W-:Y:S01]  /*3bf0*/  STS.U16 [R22+0x440], R43 ;  /* 0x0004402b16007388 */ /* 0x000fe20000000400 */
[----:B0-----:R-:W-:-:S03]  /*3c00*/  LEA R27, R96, UR28, 0x1 ;  /* 0x0000001c601b7c11 */ /* 0x001fc6000f8e08ff */
[----:B------:R-:W-:Y:S01]  /*3c10*/  STS.U16 [R26+0x480], R47 ;  /* 0x0004802f1a007388 */ /* 0x000fe20000000400 */
[----:B------:R-:W-:Y:S02]  /*3c20*/  LEA R29, R102, UR28, 0x1 ;  /* 0x0000001c661d7c11 */ /* 0x000fe4000f8e08ff */
[----:B--2---:R-:W-:Y:S01]  /*3c30*/  LEA R30, R100, UR28, 0x1 ;  /* 0x0000001c641e7c11 */ /* 0x004fe2000f8e08ff */
[----:B------:R-:W-:Y:S01]  /*3c40*/  STS.U16 [R25+0x4c0], R44 ;  /* 0x0004c02c19007388 */ /* 0x000fe20000000400 */
[----:B------:R-:W-:Y:S02]  /*3c50*/  ISETP.GE.AND P0, PT, R117, UR31, PT ;  /* 0x0000001f75007c0c */ /* 0x000fe4000bf06270 */
        /* <DEDUP_REMOVED lines=21> */
[----:B------:R-:W2:Y:S01]  /*3db0*/  @!P0 LDG.E.U16 R213, desc[UR26][R2.64] ;  /* 0x0000001a02d58981 */ /* 0x000ea2000c1e1500 */
[----:B------:R-:W-:Y:S02]  /*3dc0*/  ISETP.GE.AND P0, PT, R91, UR31, PT ;  /* 0x0000001f5b007c0c */ /* 0x000fe4000bf06270 */
[----:B------:R-:W-:Y:S02]  /*3dd0*/  ISETP.GE.AND P1, PT, R87, UR31, PT ;  /* 0x0000001f57007c0c */ /* 0x000fe4000bf26270 */
[----:B------:R-:W-:Y:S02]  /*3de0*/  PRMT R202, RZ, 0x7610, R202 ;  /* 0x00007610ffca7816 */ /* 0x000fe400000000ca */
[----:B------:R-:W-:-:S07]  /*3df0*/  PRMT R211, RZ, 0x7610, R211 ;  /* 0x00007610ffd37816 */ /* 0x000fce00000000d3 */
[----:B------:R-:W4:Y:S01]  /*3e00*/  @!P0 LDG.E.U16 R202, desc[UR26][R2.64+0x80] ;  /* 0x0000801a02ca8981 */ /* 0x000f22000c1e1500 */
[----:B------:R-:W-:-:S03]  /*3e10*/  ISETP.GE.AND P0, PT, R85, UR31, PT ;  /* 0x0000001f55007c0c */ /* 0x000fc6000bf06270 */
[----:B------:R-:W5:Y:S01]  /*3e20*/  @!P1 LDG.E.U16 R211, desc[UR26][R2.64+0x40] ;  /* 0x0000401a02d39981 */ /* 0x000f62000c1e1500 */
[----:B------:R-:W-:Y:S02]  /*3e30*/  ISETP.GE.AND P1, PT, R88, UR31, PT ;  /* 0x0000001f58007c0c */ /* 0x000fe4000bf26270 */
[----:B------:R-:W-:Y:S02]  /*3e40*/  PRMT R200, RZ, 0x7610, R200 ;  /* 0x00007610ffc87816 */ /* 0x000fe400000000c8 */
[----:B------:R-:W-:-:S05]  /*3e50*/  PRMT R209, RZ, 0x7610, R209 ;  /* 0x00007610ffd17816 */ /* 0x000fca00000000d1 */
[----:B------:R-:W4:Y:S01]  /*3e60*/  @!P0 LDG.E.U16 R200, desc[UR26][R2.64+0x100] ;  /* 0x0001001a02c88981 */ /* 0x000f22000c1e1500 */
[----:B------:R-:W-:-:S03]  /*3e70*/  ISETP.GE.AND P0, PT, R90, UR31, PT ;  /* 0x0000001f5a007c0c */ /* 0x000fc6000bf06270 */
[----:B------:R-:W4:Y:S01]  /*3e80*/  @!P1 LDG.E.U16 R209, desc[UR26][R2.64+0xc0] ;  /* 0x0000c01a02d19981 */ /* 0x000f22000c1e1500 */
        /* <DEDUP_REMOVED lines=50> */
[----:B------:R-:W-:Y:S02]  /*41b0*/  PRMT R68, RZ, 0x7610, R68 ;  /* 0x00007610ff447816 */ /* 0x000fe40000000044 */
[----:B---3--:R-:W-:-:S03]  /*41c0*/  R2UR UR33, R5 ;  /* 0x00000000052172ca */ /* 0x008fc600000e0000 */
[----:B------:R-:W3:Y:S01]  /*41d0*/  @!P0 LDG.E.U16 R70, desc[UR26][R2.64+0x580] ;  /* 0x0005801a02468981 */ /* 0x000ee2000c1e1500 */
[----:B------:R-:W-:-:S03]  /*41e0*/  ISETP.GE.AND P0, PT, R57, UR31, PT ;  /* 0x0000001f39007c0c */ /* 0x000fc6000bf06270 */
[----:B------:R-:W3:Y:S01]  /*41f0*/  @!P1 LDG.E.U16 R68, desc[UR26][R2.64+0x540] ;  /* 0x0005401a02449981 */ /* 0x000ee2000c1e1500 */
[----:B------:R-:W-:Y:S02]  /*4200*/  ISETP.GE.AND P1, PT, R55, UR31, PT ;  /* 0x0000001f37007c0c */ /* 0x000fe4000bf26270 */
[----:B------:R-:W-:Y:S02]  /*4210*/  PRMT R69, RZ, 0x7610, R69 ;  /* 0x00007610ff457816 */ /* 0x000fe40000000045 */
[----:B------:R-:W-:Y:S01]  /*4220*/  PRMT R115, RZ, 0x7610, R115 ;  /* 0x00007610ff737816 */ /* 0x000fe20000000073 */
[----:B------:R-:W-:-:S04]  /*4230*/  FMUL.FTZ R5, R125, UR33 ;  /* 0x000000217d057c20 */ /* 0x000fc80008410000 */
[----:B------:R-:W3:Y:S01]  /*4240*/  @!P0 LDG.E.U16 R69, desc[UR26][R2.64+0x600] ;  /* 0x0006001a02458981 */ /* 0x000ee2000c1e1500 */
[----:B------:R-:W-:-:S03]  /*4250*/  ISETP.NE.AND P0, PT, R53, RZ, PT ;  /* 0x000000ff3500720c */ /* 0x000fc60003f05270 */
[----:B------:R-:W3:Y:S01]  /*4260*/  @!P1 LDG.E.U16 R115, desc[UR26][R2.64+0x5c0] ;  /* 0x0005c01a02739981 */ /* 0x000ee2000c1e1500 */
[----:B------:R-:W-:Y:S01]  /*4270*/  ISETP.NE.AND P1, PT, R59, RZ, PT ;  /* 0x000000ff3b00720c */ /* 0x000fe20003f25270 */
[----:B0-----:R-:W-:Y:S01]  /*4280*/  FMUL.RZ R33, R5, 0.15915493667125701904 ;  /* 0x3e22f98305217820 */ /* 0x001fe2000040c000 */
[----:B------:R-:W-:Y:S01]  /*4290*/  FMUL.FTZ R5, R124, UR33 ;  /* 0x000000217c057c20 */ /* 0x000fe20008410000 */
[----:B------:R-:W-:Y:S02]  /*42a0*/  PRMT R66, RZ, 0x7610, R66 ;  /* 0x00007610ff427816 */ /* 0x000fe40000000042 */
[----:B------:R-:W-:Y:S01]  /*42b0*/  PRMT R67, RZ, 0x7610, R67 ;  /* 0x00007610ff437816 */ /* 0x000fe20000000043 */
[----:B------:R-:W-:Y:S01]  /*42c0*/  FMUL.RZ R34, R5, 0.15915493667125701904 ;  /* 0x3e22f98305227820 */ /* 0x000fe2000040c000 */
        /* <DEDUP_REMOVED lines=12> */
[----:B------:R-:W-:Y:S01]  /*4390*/  FMUL.FTZ R32, R121, UR33 ;  /* 0x0000002179207c20 */ /* 0x000fe20008410000 */
[----:B------:R-:W-:Y:S01]  /*43a0*/  MUFU.SIN R103, R33 ;  /* 0x0000002100677308 */ /* 0x000fe20000000400 */
[----:B0-----:R-:W-:-:S07]  /*43b0*/  FMUL.FTZ R2, R118, UR33 ;  /* 0x0000002176027c20 */ /* 0x001fce0008410000 */
[----:B------:R0:W-:Y:S01]  /*43c0*/  MUFU.COS R104, R33 ;  /* 0x0000002100687308 */ /* 0x0001e20000000000 */
[----:B------:R-:W-:Y:S01]  /*43d0*/  FMUL.RZ R3, R2, 0.15915493667125701904 ;  /* 0x3e22f98302037820 */ /* 0x000fe2000040c000 */
[----:B------:R-:W-:Y:S01]  /*43e0*/  FMUL.FTZ R2, R116, UR33 ;  /* 0x0000002174027c20 */ /* 0x000fe20008410000 */
[----:B0-----:R-:W-:Y:S01]  /*43f0*/  FMUL.RZ R33, R32, 0.15915493667125701904 ;  /* 0x3e22f98320217820 */ /* 0x001fe2000040c000 */
[----:B------:R-:W-:-:S04]  /*4400*/  FMUL.FTZ R32, R120, UR33 ;  /* 0x0000002178207c20 */ /* 0x000fc80008410000 */
[----:B------:R-:W-:Y:S01]  /*4410*/  MUFU.SIN R99, R33 ;  /* 0x0000002100637308 */ /* 0x000fe20000000400 */
[----:B------:R-:W-:Y:S01]  /*4420*/  FMUL.RZ R35, R32, 0.15915493667125701904 ;  /* 0x3e22f98320237820 */ /* 0x000fe2000040c000 */
[----:B------:R-:W-:-:S06]  /*4430*/  FMUL.FTZ R32, R119, UR33 ;  /* 0x0000002177207c20 */ /* 0x000fcc0008410000 */
        /* <DEDUP_REMOVED lines=13> */
[----:B------:R-:W-:-:S07]  /*4510*/  R2UR UR46, R4 ;  /* 0x00000000042e72ca */ /* 0x000fce00000e0000 */
        /* <DEDUP_REMOVED lines=16> */
[----:B------:R0:W-:Y:S02]  /*4620*/  MUFU.COS R86, R3 ;  /* 0x0000000300567308 */ /* 0x0001e40000000000 */
[----:B0-----:R-:W-:-:S06]  /*4630*/  MOV R3, UR46 ;  /* 0x0000002e00037c02 */ /* 0x001fcc0008000f00 */
[----:B------:R-:W-:Y:S01]  /*4640*/  MUFU.SIN R97, R35 ;  /* 0x0000002300617308 */ /* 0x000fe20000000400 */
[----:B------:R-:W-:-:S07]  /*4650*/  FMUL.FTZ R3, R3, 1.4426950216293334961 ;  /* 0x3fb8aa3b03037820 */ /* 0x000fce0000410000 */
[----:B------:R0:W-:Y:S02]  /*4660*/  MUFU.COS R98, R35 ;  /* 0x0000002300627308 */ /* 0x0001e40000000000 */
[----:B0-----:R-:W-:Y:S01]  /*4670*/  FMUL.RZ R35, R2, 0.15915493667125701904 ;  /* 0x3e22f98302237820 */ /* 0x001fe2000040c000 */
[----:B------:R-:W-:-:S04]  /*4680*/  FMUL.FTZ R2, R106, UR33 ;  /* 0x000000216a027c20 */ /* 0x000fc80008410000 */
[----:B------:R-:W-:Y:S01]  /*4690*/  FMUL.RZ R44, R2, 0.15915493667125701904 ;  /* 0x3e22f983022c7820 */ /* 0x000fe2000040c000 */
[-C--:B------:R-:W-:Y:S01]  /*46a0*/  FMUL.FTZ R2, R125, R3.reuse ;  /* 0x000000037d027220 */ /* 0x080fe20000410000 */
[----:B------:R-:W-:-:S05]  /*46b0*/  FMUL.FTZ R4, R124, R3 ;  /* 0x000000037c047220 */ /* 0x000fca0000410000 */
[----:B------:R-:W0:Y:S08]  /*46c0*/  MUFU.EX2 R2, R2 ;  /* 0x0000000200027308 */ /* 0x000e300000000800 */
        /* <DEDUP_REMOVED lines=8> */
[----:B------:R-:W-:Y:S01]  /*4750*/  MUFU.SIN R83, R33 ;  /* 0x0000002100537308 */ /* 0x000fe20000000400 */
[----:B------:R-:W-:Y:S01]  /*4760*/  FMUL.FTZ R43, R107, R3 ;  /* 0x000000036b2b7220 */ /* 0x000fe20000410000 */
[C---:B0-----:R-:W-:Y:S01]  /*4770*/  FMUL.FTZ R104, R2.reuse, R104 ;  /* 0x0000006802687220 */ /* 0x041fe20000410000 */
[----:B------:R-:W-:Y:S01]  /*4780*/  FMUL.FTZ R103, R2, R103 ;  /* 0x0000006702677220 */ /* 0x000fe20000410000 */
[----:B------:R-:W-:-:S04]  /*4790*/  FMUL.FTZ R2, R106, R3 ;  /* 0x000000036a027220 */ /* 0x000fc80000410000 */
[----:B------:R0:W-:Y:S01]  /*47a0*/  MUFU.COS R84, R33 ;  /* 0x0000002100547308 */ /* 0x0001e20000000000 */
[C---:B-1----:R-:W-:Y:S01]  /*47b0*/  FMUL.FTZ R102, R4.reuse, R102 ;  /* 0x0000006604667220 */ /* 0x042fe20000410000 */
[----:B------:R-:W-:-:S06]  /*47c0*/  FMUL.FTZ R101, R4, R101 ;  /* 0x0000006504657220 */ /* 0x000fcc0000410000 */
        /* <DEDUP_REMOVED lines=12> */
[----:B------:R0:W1:Y:S08]  /*4890*/  MUFU.EX2 R75, R2 ;  /* 0x00000002004b7308 */ /* 0x0000700000000800 */
[----:B------:R-:W2:Y:S08]  /*48a0*/  MUFU.EX2 R32, R32 ;  /* 0x0000002000207308 */ /* 0x000eb00000000800 */
[----:B------:R-:W5:Y:S08]  /*48b0*/  MUFU.EX2 R33, R33 ;  /* 0x0000002100217308 */ /* 0x000f700000000800 */
[----:B------:R-:W4:Y:S08]  /*48c0*/  MUFU.EX2 R34, R34 ;  /* 0x0000002200227308 */ /* 0x000f300000000800 */
[----:B------:R-:W3:Y:S08]  /*48d0*/  MUFU.EX2 R35, R35 ;  /* 0x0000002300237308 */ /* 0x000ef00000000800 */
        /* <DEDUP_REMOVED lines=9> */
[----:B0-----:R-:W-:Y:S01]  /*4970*/  LEA.HI.SX32 R2, R31, R31, 0x1b ;  /* 0x0000001f1f027211 */ /* 0x001fe200078fdaff */
[----:B-1----:R-:W-:-:S03]  /*4980*/  FMUL.FTZ R76, R75, R76 ;  /* 0x0000004c4b4c7220 */ /* 0x002fc60000410000 */
[----:B------:R-:W-:Y:S01]  /*4990*/  LEA R2, R2, UR28, 0x1 ;  /* 0x0000001c02027c11 */ /* 0x000fe2000f8e08ff */
[C---:B--2---:R-:W-:Y:S01]  /*49a0*/  FMUL.FTZ R100, R32.reuse, R100 ;  /* 0x0000006420647220 */ /* 0x044fe20000410000 */
[----:B------:R-:W-:Y:S01]  /*49b0*/  ISETP.NE.AND P0, PT, R51, RZ, PT ;  /* 0x000000ff3300720c */ /* 0x000fe20003f05270 */
[----:B------:R-:W-:Y:S01]  /*49c0*/  FMUL.FTZ R99, R32, R99 ;  /* 0x0000006320637220 */ /* 0x000fe20000410000 */
[C---:B-----5:R-:W-:Y:S01]  /*49d0*/  FMUL.FTZ R98, R33.reuse, R98 ;  /* 0x0000006221627220 */ /* 0x060fe20000410000 */
[----:B------:R-:W-:Y:S01]  /*49e0*/  FMUL.FTZ R97, R33, R97 ;  /* 0x0000006121617220 */ /* 0x000fe20000410000 */
[C---:B----4-:R-:W-:Y:S01]  /*49f0*/  FMUL.FTZ R96, R34.reuse, R96 ;  /* 0x0000006022607220 */ /* 0x050fe20000410000 */
        /* <DEDUP_REMOVED lines=54> */
[----:B------:R1:W-:Y:S04]  /*4d60*/  STS.U16 [R7+0x1100], R202 ;  /* 0x001100ca07007388 */ /* 0x0003e80000000400 */
[----:B------:R-:W-:Y:S01]  /*4d70*/  STS.U16 [R8+0x1140], R209 ;  /* 0x001140d108007388 */ /* 0x000fe20000000400 */
[----:B------:R-:W-:-:S03]  /*4d80*/  FMUL.FTZ R214, R126, UR33 ;  /* 0x000000217ed67c20 */ /* 0x000fc60008410000 */
[----:B------:R-:W-:Y:S04]  /*4d90*/  STS.U16 [R9+0x1180], R200 ;  /* 0x001180c809007388 */ /* 0x000fe80000000400 */
[----:B------:R-:W-:Y:S01]  /*4da0*/  STS.U16 [R10+0x11c0], R207 ;  /* 0x0011c0cf0a007388 */ /* 0x000fe20000000400 */
[----:B------:R-:W-:-:S03]  /*4db0*/  FMUL.FTZ R3, R126, R3 ;  /* 0x000000037e037220 */ /* 0x000fc60000410000 */
[----:B------:R-:W-:Y:S04]  /*4dc0*/  STS.U16 [R11+0x1200], R198 ;  /* 0x001200c60b007388 */ /* 0x000fe80000000400 */
[----:B------:R-:W-:Y:S01]  /*4dd0*/  STS.U16 [R12+0x1240], R205 ;  /* 0x001240cd0c007388 */ /* 0x000fe20000000400 */
[----:B------:R-:W-:-:S03]  /*4de0*/  FMUL.RZ R214, R214, 0.15915493667125701904 ;  /* 0x3e22f983d6d67820 */ /* 0x000fc6000040c000 */
[----:B------:R-:W-:Y:S01]  /*4df0*/  STS.U16 [R13+0x1280], R196 ;  /* 0x001280c40d007388 */ /* 0x000fe20000000400 */
[----:B------:R-:W-:-:S03]  /*4e00*/  USHF.L.U32 UR49, UR19, 0x8, URZ ;  /* 0x0000000813317899 */ /* 0x000fc600080006ff */
[----:B------:R-:W-:Y:S04]  /*4e10*/  STS.U16 [R14+0x12c0], R203 ;  /* 0x0012c0cb0e007388 */ /* 0x000fe80000000400 */
[----:B------:R-:W-:Y:S04]  /*4e20*/  STS.U16 [R15+0x1300], R194 ;  /* 0x001300c20f007388 */ /* 0x000fe80000000400 */
[----:B------:R-:W-:Y:S01]  /*4e30*/  STS.U16 [R16+0x1340], R201 ;  /* 0x001340c910007388 */ /* 0x000fe20000000400 */
[----:B0-----:R-:W-:Y:S03]  /*4e40*/  MUFU.COS R6, R214 ;  /* 0x000000d600067308 */ /* 0x001fe60000000000 */
[----:B------:R0:W-:Y:S01]  /*4e50*/  STS.U16 [R17+0x1380], R122 ;  /* 0x0013807a11007388 */ /* 0x0001e20000000400 */
[----:B------:R-:W-:-:S03]  /*4e60*/  UIADD3 UR32, UPT, UPT, UR49, -0x100, URZ ;  /* 0xffffff0031207890 */ /* 0x000fc6000fffe0ff */
[----:B------:R-:W-:Y:S01]  /*4e70*/  STS.U16 [R18+0x13c0], R199 ;  /* 0x0013c0c712007388 */ /* 0x000fe20000000400 */
[----:B------:R-:W0:Y:S03]  /*4e80*/  MUFU.EX2 R3, R3 ;  /* 0x0000000300037308 */ /* 0x000e260000000800 */
[----:B------:R-:W-:Y:S04]  /*4e90*/  STS.U16 [R19+0x1400], R114 ;  /* 0x0014007213007388 */ /* 0x000fe80000000400 */
[----:B------:R2:W-:Y:S01]  /*4ea0*/  STS.U16 [R20+0x1440], R123 ;  /* 0x0014407b14007388 */ /* 0x0005e20000000400 */
[----:B------:R-:W2:Y:S03]  /*4eb0*/  MUFU.SIN R0, R214 ;  /* 0x000000d600007308 */ /* 0x000ea60000000400 */
[----:B------:R-:W-:Y:S01]  /*4ec0*/  STS.U16 [R21+0x1480], R204 ;  /* 0x001480cc15007388 */ /* 0x000fe20000000400 */
[----:B------:R-:W-:-:S03]  /*4ed0*/  ULOP3.LUT UR32, UR32, 0x100, URZ, 0xc0, !UPT ;  /* 0x0000010020207892 */ /* 0x000fc6000f8ec0ff */
[----:B------:R-:W-:Y:S04]  /*4ee0*/  STS.U16 [R22+0x14c0], R195 ;  /* 0x0014c0c316007388 */ /* 0x000fe80000000400 */
[----:B------:R-:W-:Y:S04]  /*4ef0*/  STS.U16 [R26+0x1500], R73 ;  /* 0x001500491a007388 */ /* 0x000fe80000000400 */
[----:B------:R-:W-:Y:S04]  /*4f00*/  STS.U16 [R25+0x1540], R74 ;  /* 0x0015404a19007388 */ /* 0x000fe80000000400 */
[----:B------:R-:W-:Y:S01]  /*4f10*/  STS.U16 [R24+0x1580], R71 ;  /* 0x0015804718007388 */ /* 0x000fe20000000400 */
[----:B------:R-:W-:-:S03]  /*4f20*/  UIADD3 UR32, UPT, UPT, UR32, UR8, URZ ;  /* 0x0000000820207290 */ /* 0x000fc6000fffe0ff */
[----:B------:R-:W-:Y:S04]  /*4f30*/  STS.U16 [R23+0x15c0], R68 ;  /* 0x0015c04417007388 */ /* 0x000fe80000000400 */
[----:B------:R-:W-:Y:S01]  /*4f40*/  STS.U16 [R27+0x1600], R70 ;  /* 0x001600461b007388 */ /* 0x000fe20000000400 */
[----:B------:R-:W-:-:S03]  /*4f50*/  ISETP.NE.AND P1, PT, R197, RZ, PT ;  /* 0x000000ffc500720c */ /* 0x000fc60003f25270 */
[----:B------:R-:W-:Y:S01]  /*4f60*/  STS.U16 [R60+0x1640], R115 ;  /* 0x001640733c007388 */ /* 0x000fe20000000400 */
[----:B------:R-:W-:-:S03]  /*4f70*/  IADD3 R216, PT, PT, R197, 0x200, RZ ;  /* 0x00000200c5d87810 */ /* 0x000fc60007ffe0ff */
[----:B------:R-:W-:Y:S04]  /*4f80*/  STS.U16 [R30+0x1680], R69 ;  /* 0x001680451e007388 */ /* 0x000fe80000000400 */
[----:B------:R-:W-:Y:S04]  /*4f90*/  STS.U16 [R29+0x16c0], R66 ;  /* 0x0016c0421d007388 */ /* 0x000fe80000000400 */
[----:B------:R-:W-:Y:S01]  /*4fa0*/  STS.U16 [R28+0x1700], R67 ;  /* 0x001700431c007388 */ /* 0x000fe20000000400 */
[----:B-1----:R-:W-:-:S03]  /*4fb0*/  SEL R7, R216, UR32, P1 ;  /* 0x00000020d8077c07 */ /* 0x002fc60008800000 */
[----:B------:R1:W-:Y:S04]  /*4fc0*/  STS.U16 [R65+0x1740], R210 ;  /* 0x001740d241007388 */ /* 0x0003e80000000400 */
[----:B------:R-:W-:Y:S01]  /*4fd0*/  STS.U16 [R61+0x1780], R206 ;  /* 0x001780ce3d007388 */ /* 0x000fe20000000400 */
[----:B0-----:R-:W-:-:S03]  /*4fe0*/  FMUL.FTZ R122, R3, R6 ;  /* 0x00000006037a7220 */ /* 0x001fc60000410000 */
[----:B------:R-:W-:Y:S04]  /*4ff0*/  STS.U16 [R64+0x17c0], R5 ;  /* 0x0017c00540007388 */ /* 0x000fe80000000400 */
[----:B------:R-:W-:Y:S01]  /*5000*/  STS.U16 [R63+0x1800], R208 ;  /* 0x001800d03f007388 */ /* 0x000fe20000000400 */
[----:B--2---:R-:W-:-:S03]  /*5010*/  FMUL.FTZ R123, R3, R0 ;  /* 0x00000000037b7220 */ /* 0x004fc60000410000 */
[----:B------:R-:W-:Y:S01]  /*5020*/  STS.U16 [R62+0x1840], R215 ;  /* 0x001840d73e007388 */ /* 0x000fe20000000400 */
[----:B------:R-:W-:-:S03]  /*5030*/  NOP ;  /* 0x0000000000007918 */ /* 0x000fc60000000000 */
[----:B------:R-:W0:Y:S01]  /*5040*/  LDS.U16 R6, [R2+0x10ac] ;  /* 0x0010ac0002067984 */ /* 0x000e220000000400 */
[----:B-1----:R-:W-:-:S03]  /*5050*/  LEA R65, R7, UR28, 0x3 ;  /* 0x0000001c07417c11 */ /* 0x002fc6000f8e18ff */
        /* <DEDUP_REMOVED lines=30> */
[----:B------:R2:W5:Y:S01]  /*5240*/  LDS.U16 R16, [R2+0x10be] ;  /* 0x0010be0002107984 */ /* 0x0005620000000400 */
[----:B------:R-:W-:-:S02]  /*5250*/  ISETP.NE.AND P2, PT, R197, 0x3f, PT ;  /* 0x0000003fc500780c */ /* 0x000fc40003f45270 */
[----:B0-----:R-:W-:Y:S01]  /*5260*/  SHF.L.U32 R6, R6, 0x10, RZ ;  /* 0x0000001006067819 */ /* 0x001fe200000006ff */
[----:B------:R0:W-:Y:S01]  /*5270*/  STS.64 [R65+0x6b60], R122 ;  /* 0x006b607a41007388 */ /* 0x0001e20000000a00 */
[----:B------:R-:W-:Y:S02]  /*5280*/  SHF.L.U32 R73, R4, 0x10, RZ ;  /* 0x0000001004497819 */ /* 0x000fe400000006ff */
[----:B-1----:R-:W-:Y:S02]  /*5290*/  SHF.L.U32 R20, R20, 0x10, RZ ;  /* 0x0000001014147819 */ /* 0x002fe400000006ff */
[----:B--2---:R-:W-:Y:S02]  /*52a0*/  SHF.L.U32 R2, R21, 0x10, RZ ;  /* 0x0000001015027819 */ /* 0x004fe400000006ff */
[----:B---3--:R-:W-:Y:S02]  /*52b0*/  SHF.L.U32 R23, R23, 0x10, RZ ;  /* 0x0000001017177819 */ /* 0x008fe400000006ff */
[----:B----4-:R-:W-:-:S02]  /*52c0*/  SHF.L.U32 R115, R60, 0x10, RZ ;  /* 0x000000103c737819 */ /* 0x010fc400000006ff */
[----:B-----5:R-:W-:Y:S02]  /*52d0*/  SHF.L.U32 R195, R8, 0x10, RZ ;  /* 0x0000001008c37819 */ /* 0x020fe400000006ff */
[----:B0-----:R-:W-:Y:S02]  /*52e0*/  SHF.L.U32 R65, R18, 0x10, RZ ;  /* 0x0000001012417819 */ /* 0x001fe400000006ff */
        /* <DEDUP_REMOVED lines=25> */
[----:B------:R-:W-:Y:S01]  /*5480*/  FMUL.FTZ R8, R131, R6 ;  /* 0x0000000683087220 */ /* 0x000fe20000410000 */
[----:B------:R-:W-:Y:S01]  /*5490*/  BSSY.RECONVERGENT B0, `(.L_x_8480) ;  /* 0x000004c000007945 */ /* 0x000fe20003800200 */
[C---:B------:R-:W-:Y:S01]  /*54a0*/  FMUL.FTZ R28, R141.reuse, R20 ;  /* 0x000000148d1c7220 */ /* 0x040fe20000410000 */
[----:B------:R-:W-:Y:S01]  /*54b0*/  FMUL.FTZ R25, R140, -R23 ;  /* 0x800000178c197220 */ /* 0x000fe20000410000 */
[----:B------:R-:W-:Y:S01]  /*54c0*/  FMUL.FTZ R6, R130, R195 ;  /* 0x000000c382067220 */ /* 0x000fe20000410000 */
[----:B------:R-:W-:Y:S01]  /*54d0*/  FMUL.FTZ R29, R142, -R19 ;  /* 0x800000138e1d7220 */ /* 0x000fe20000410000 */
[----:B------:R-:W-:Y:S01]  /*54e0*/  FMUL.FTZ R27, R141, -R2 ;  /* 0x800000028d1b7220 */ /* 0x000fe20000410000 */
[----:B------:R-:W-:Y:S01]  /*54f0*/  FMUL.FTZ R26, R140, R21 ;  /* 0x000000158c1a7220 */ /* 0x000fe20000410000 */
[----:B------:R-:W-:Y:S01]  /*5500*/  FMUL.FTZ R23, R139, -R4 ;  /* 0x800000048b177220 */ /* 0x000fe20000410000 */
[----:B------:R-:W-:Y:S01]  /*5510*/  FMUL.FTZ R20, R137, R18 ;  /* 0x0000001289147220 */ /* 0x000fe20000410000 */
[----:B------:R-:W-:Y:S01]  /*5520*/  FMUL.FTZ R11, R133, -R0 ;  /* 0x80000000850b7220 */ /* 0x000fe20000410000 */
[C---:B------:R-:W-:Y:S01]  /*5530*/  FMUL.FTZ R10, R132.reuse, R3 ;  /* 0x00000003840a7220 */ /* 0x040fe20000410000 */
[----:B------:R-:W-:Y:S01]  /*5540*/  FMUL.FTZ R9, R132, -R5 ;  /* 0x8000000584097220 */ /* 0x000fe20000410000 */
        /* <DEDUP_REMOVED lines=62> */
.L_x_8481:
[----:B------:R-:W-:-:S06]  /*5930*/  LEA R114, R197, UR28, 0x3 ;  /* 0x0000001cc5727c11 */ /* 0x000fcc000f8e18ff */
[----:B------:R-:W0:Y:S02]  /*5940*/  LDS.64 R114, [R114+0x7b68] ;  /* 0x007b680072727984 */ /* 0x000e240000000a00 */
.L_x_8482:
[----:B------:R-:W-:Y:S05]  /*5950*/  BSYNC.RECONVERGENT B0 ;  /* 0x0000000000007941 */ /* 0x000fea0003800200 */
.L_x_8480:
        /* <DEDUP_REMOVED lines=17> */
[----:B------:R-:W-:Y:S01]  /*5a70*/  FFMA.FTZ R67, R122, R104, -R67 ;  /* 0x000000687a437223 */ /* 0x000fe20000010843 */
[C---:B------:R-:W-:Y:S01]  /*5a80*/  FMUL.FTZ R227, R125.reuse, R59 ;  /* 0x0000003b7de37220 */ /* 0x040fe20000410000 */
[----:B------:R2:W5:Y:S01]  /*5a90*/  @P0 LDG.E.128 R60, desc[UR26][R64.64] ;  /* 0x0000001a403c0981 */ /* 0x000562000c1e1d00 */
        /* <DEDUP_REMOVED lines=9> */
[----:B--2---:R-:W-:Y:S01]  /*5b30*/  FMUL.FTZ R64, R122, R103 ;  /* 0x000000677a407220 */ /* 0x004fe20000410000 */
[C---:B------:R-:W-:Y:S01]  /*5b40*/  FMUL.FTZ R65, R101.reuse, R67 ;  /* 0x0000004365417220 */ /* 0x040fe20000410000 */
[-C--:B------:R-:W-:Y:S01]  /*5b50*/  FFMA.FTZ R71, R102, R69.reuse, -R71 ;  /* 0x0000004566477223 */ /* 0x080fe20000010847 */
[----:B------:R-:W-:Y:S01]  /*5b60*/  FMUL.FTZ R69, R101, R69 ;  /* 0x0000004565457220 */ /* 0x000fe20000410000 */
[----:B------:R-:W-:Y:S01]  /*5b70*/  FFMA.FTZ R64, R123, R104, R64 ;  /* 0x000000687b407223 */ /* 0x000fe20000010040 */
[----:B------:R-:W-:Y:S01]  /*5b80*/  FMUL.FTZ R221, R120, R54 ;  /* 0x0000003678dd7220 */ /* 0x000fe20000410000 */
[----:B------:R-:W-:Y:S01]  /*5b90*/  FFMA.FTZ R71, R172, R225, R71 ;  /* 0x000000e1ac477223 */ /* 0x000fe20000010047 */
[C---:B------:R-:W-:Y:S01]  /*5ba0*/  FFMA.FTZ R69, R102.reuse, R68, R69 ;  /* 0x0000004466457223 */ /* 0x040fe20000010045 */
[-C--:B------:R-:W-:Y:S01]  /*5bb0*/  FFMA.FTZ R65, R102, R64.reuse, R65 ;  /* 0x0000004066417223 */ /* 0x080fe20000010041 */
[----:B------:R-:W-:Y:S01]  /*5bc0*/  FMUL.FTZ R64, R101, R64 ;  /* 0x0000004065407220 */ /* 0x000fe20000410000 */
[C---:B------:R-:W-:Y:S01]  /*5bd0*/  FMUL.FTZ R68, R99.reuse, R71 ;  /* 0x0000004763447220 */ /* 0x040fe20000410000 */
[----:B------:R-:W-:Y:S01]  /*5be0*/  FFMA.FTZ R69, R172, R224, R69 ;  /* 0x000000e0ac457223 */ /* 0x000fe20000010045 */
[----:B------:R-:W-:Y:S01]  /*5bf0*/  FMUL.FTZ R220, R120, R53 ;  /* 0x0000003578dc7220 */ /* 0x000fe20000410000 */
[----:B------:R-:W-:Y:S01]  /*5c00*/  FFMA.FTZ R64, R102, R67, -R64 ;  /* 0x0000004366407223 */ /* 0x000fe20000010840 */
[----:B------:R-:W-:Y:S01]  /*5c10*/  FMUL.FTZ R67, R99, R65 ;  /* 0x0000004163437220 */ /* 0x000fe20000410000 */
[C---:B------:R-:W-:Y:S01]  /*5c20*/  FFMA.FTZ R68, R100.reuse, R69, R68 ;  /* 0x0000004564447223 */ /* 0x040fe20000010044 */
[----:B------:R-:W-:Y:S01]  /*5c30*/  FMUL.FTZ R219, R119, R51 ;  /* 0x0000003377db7220 */ /* 0x000fe20000410000 */
[CC--:B------:R-:W-:Y:S01]  /*5c40*/  FMUL.FTZ R66, R99.reuse, R64.reuse ;  /* 0x0000004063427220 */ /* 0x0c0fe20000410000 */
[C---:B------:R-:W-:Y:S01]  /*5c50*/  FFMA.FTZ R67, R100.reuse, R64, -R67 ;  /* 0x0000004064437223 */ /* 0x040fe20000010843 */
[----:B------:R-:W-:Y:S01]  /*5c60*/  FMUL.FTZ R64, R99, R69 ;  /* 0x0000004563407220 */ /* 0x000fe20000410000 */
[----:B------:R-:W-:Y:S01]  /*5c70*/  FFMA.FTZ R68, R171, R223, R68 ;  /* 0x000000dfab447223 */ /* 0x000fe20000010044 */
[C---:B------:R-:W-:Y:S01]  /*5c80*/  FFMA.FTZ R66, R100.reuse, R65, R66 ;  /* 0x0000004164427223 */ /* 0x040fe20000010042 */
[C---:B------:R-:W-:Y:S01]  /*5c90*/  FMUL.FTZ R69, R97.reuse, R67 ;  /* 0x0000004361457220 */ /* 0x040fe20000410000 */
[----:B------:R-:W-:Y:S01]  /*5ca0*/  FFMA.FTZ R71, R100, R71, -R64 ;  /* 0x0000004764477223 */ /* 0x000fe20000010840 */
[C---:B------:R-:W-:Y:S01]  /*5cb0*/  FMUL.FTZ R64, R97.reuse, R68 ;  /* 0x0000004461407220 */ /* 0x040fe20000410000 */
[-C--:B------:R-:W-:Y:S01]  /*5cc0*/  FMUL.FTZ R65, R97, R66.reuse ;  /* 0x0000004261417220 */ /* 0x080fe20000410000 */
[C---:B------:R-:W-:Y:S01]  /*5cd0*/  FFMA.FTZ R69, R98.reuse, R66, R69 ;  /* 0x0000004262457223 */ /* 0x040fe20000010045 */
[----:B------:R-:W-:Y:S01]  /*5ce0*/  FFMA.FTZ R71, R171, R222, R71 ;  /* 0x000000deab477223 */ /* 0x000fe20000010047 */
[----:B------:R-:W-:Y:S01]  /*5cf0*/  FMUL.FTZ R218, R119, R52 ;  /* 0x0000003477da7220 */ /* 0x000fe20000410000 */
[----:B------:R-:W-:Y:S01]  /*5d00*/  FFMA.FTZ R65, R98, R67, -R65 ;  /* 0x0000004362417223 */ /* 0x000fe20000010841 */
[----:B------:R-:W-:Y:S01]  /*5d10*/  FMUL.FTZ R217, R118, R50 ;  /* 0x0000003276d97220 */ /* 0x000fe20000410000 */
[-C--:B------:R-:W-:Y:S01]  /*5d20*/  FFMA.FTZ R67, R98, R71.reuse, -R64 ;  /* 0x0000004762437223 */ /* 0x080fe20000010840 */
[----:B------:R-:W-:Y:S01]  /*5d30*/  FMUL.FTZ R71, R97, R71 ;  /* 0x0000004761477220 */ /* 0x000fe20000410000 */
[C---:B------:R-:W-:Y:S01]  /*5d40*/  FMUL.FTZ R199, R95.reuse, R65 ;  /* 0x000000415fc77220 */ /* 0x040fe20000410000 */
[----:B------:R-:W-:Y:S01]  /*5d50*/  FMUL.FTZ R216, R118, R49 ;  /* 0x0000003176d87220 */ /* 0x000fe20000410000 */
[----:B------:R-:W-:Y:S01]  /*5d60*/  FFMA.FTZ R67, R170, R221, R67 ;  /* 0x000000ddaa437223 */ /* 0x000fe20000010043 */
[----:B------:R-:W-:Y:S01]  /*5d70*/  FFMA.FTZ R71, R98, R68, R71 ;  /* 0x0000004462477223 */ /* 0x000fe20000010047 */
[-C--:B------:R-:W-:Y:S01]  /*5d80*/  FFMA.FTZ R199, R96, R69.reuse, R199 ;  /* 0x0000004560c77223 */ /* 0x080fe200000100c7 */
[----:B------:R-:W-:Y:S01]  /*5d90*/  FMUL.FTZ R69, R95, R69 ;  /* 0x000000455f457220 */ /* 0x000fe20000410000 */
[----:B------:R-:W-:Y:S01]  /*5da0*/  FMUL.FTZ R215, R116, R47 ;  /* 0x0000002f74d77220 */ /* 0x000fe20000410000 */
[----:B------:R-:W-:Y:S01]  /*5db0*/  FFMA.FTZ R71, R170, R220, R71 ;  /* 0x000000dcaa477223 */ /* 0x000fe20000010047 */
        /* <DEDUP_REMOVED lines=11> */
[----:B------:R-:W-:Y:S01]  /*5e70*/  FMUL.FTZ R64, R91, R201 ;  /* 0x000000c95b407220 */ /* 0x000fe20000410000 */
[----:B------:R-:W-:Y:S01]  /*5e80*/  FFMA.FTZ R67, R169, R218, R67 ;  /* 0x000000daa9437223 */ /* 0x000fe20000010043 */
[----:B------:R-:W-:Y:S01]  /*5e90*/  FMUL.FTZ R65, R91, R199 ;  /* 0x000000c75b417220 */ /* 0x000fe20000410000 */
[----:B------:R-:W-:Y:S01]  /*5ea0*/  FFMA.FTZ R66, R169, R219, R66 ;  /* 0x000000dba9427223 */ /* 0x000fe20000010042 */
[C---:B------:R-:W-:Y:S01]  /*5eb0*/  FFMA.FTZ R64, R92.reuse, R199, R64 ;  /* 0x000000c75c407223 */ /* 0x040fe20000010040 */
        /* <DEDUP_REMOVED lines=18> */
[----:B------:R-:W-:Y:S01]  /*5fe0*/  FMUL.FTZ R199, R87, R201 ;  /* 0x000000c957c77220 */ /* 0x000fe20000410000 */
[-C--:B------:R-:W-:Y:S01]  /*5ff0*/  FMUL.FTZ R64, R91, R67.reuse ;  /* 0x000000435b407220 */ /* 0x080fe20000410000 */
[----:B------:R-:W-:Y:S01]  /*6000*/  FFMA.FTZ R66, R92, R67, R69 ;  /* 0x000000435c427223 */ /* 0x000fe20000010045 */
[C---:B------:R-:W-:Y:S01]  /*6010*/  FFMA.FTZ R71, R88.reuse, R201, -R71 ;  /* 0x000000c958477223 */ /* 0x040fe20000010847 */
[----:B------:R-:W-:Y:S01]  /*6020*/  FFMA.FTZ R199, R88, R68, R199 ;  /* 0x0000004458c77223 */ /* 0x000fe200000100c7 */
[----:B------:R-:W-:Y:S01]  /*6030*/  FFMA.FTZ R65, R92, R65, -R64 ;  /* 0x000000415c417223 */ /* 0x000fe20000010840 */
[----:B------:R-:W-:Y:S01]  /*6040*/  FFMA.FTZ R66, R167, R215, R66 ;  /* 0x000000d7a7427223 */ /* 0x000fe20000010042 */
[C---:B------:R-:W-:Y:S01]  /*6050*/  FMUL.FTZ R64, R85.reuse, R71 ;  /* 0x0000004755407220 */ /* 0x040fe20000410000 */
[----:B------:R-:W-:Y:S01]  /*6060*/  FMUL.FTZ R67, R85, R199 ;  /* 0x000000c755437220 */ /* 0x000fe20000410000 */
[----:B------:R-:W-:Y:S01]  /*6070*/  FFMA.FTZ R65, R167, R214, R65 ;  /* 0x000000d6a7417223 */ /* 0x000fe20000010041 */
[----:B------:R-:W-:Y:S01]  /*6080*/  FMUL.FTZ R207, R110, R39 ;  /* 0x000000276ecf7220 */ /* 0x000fe20000410000 */
[C---:B------:R-:W-:Y:S01]  /*6090*/  FFMA.FTZ R64, R86.reuse, R199, R64 ;  /* 0x000000c756407223 */ /* 0x040fe20000010040 */
        /* <DEDUP_REMOVED lines=25> */
[-C--:B------:R-:W-:Y:S01]  /*6230*/  FMUL.FTZ R65, R79, R201.reuse ;  /* 0x000000c94f417220 */ /* 0x080fe20000410000 */
[----:B------:R-:W-:Y:S01]  /*6240*/  FFMA.FTZ R67, R165, R210, R67 ;  /* 0x000000d2a5437223 */ /* 0x000fe20000010043 */
[----:B------:R-:W-:Y:S01]  /*6250*/  FMUL.FTZ R202, R108, R36 ;  /* 0x000000246cca7220 */ /* 0x000fe20000410000 */
[C---:B------:R-:W-:Y:S01]  /*6260*/  FFMA.FTZ R201, R80.reuse, R201, R64 ;  /* 0x000000c950c97223 */ /* 0x040fe20000010040 */
[----:B------:R-:W-:Y:S01]  /*6270*/  FFMA.FTZ R199, R80, R199, -R65 ;  /* 0x000000c750c77223 */ /* 0x000fe20000010841 */
[C---:B------:R-:W-:Y:S01]  /*6280*/  FMUL.FTZ R65, R85.reuse, R66 ;  /* 0x0000004255417220 */ /* 0x040fe20000410000 */
[-C--:B------:R-:W-:Y:S01]  /*6290*/  FMUL.FTZ R69, R85, R67.reuse ;  /* 0x0000004355457220 */ /* 0x080fe20000410000 */
[----:B------:R-:W-:Y:S01]  /*62a0*/  FMUL.FTZ R200, R107, R34 ;  /* 0x000000226bc87220 */ /* 0x000fe20000410000 */
[----:B------:R-:W-:Y:S01]  /*62b0*/  ISETP.GT.U32.AND P2, PT, R197, 0x1f, PT ;  /* 0x0000001fc500780c */ /* 0x000fe20003f44070 */
[C---:B------:R-:W-:Y:S01]  /*62c0*/  FFMA.FTZ R65, R86.reuse, R67, -R65 ;  /* 0x0000004356417223 */ /* 0x040fe20000010841 */
[----:B------:R-:W-:Y:S01]  /*62d0*/  FFMA.FTZ R69, R86, R66, R69 ;  /* 0x0000004256457223 */ /* 0x000fe20000010045 */
[C---:B------:R-:W-:Y:S01]  /*62e0*/  FMUL.FTZ R67, R77.reuse, R201 ;  /* 0x000000c94d437220 */ /* 0x040fe20000410000 */
[----:B------:R-:W-:Y:S01]  /*62f0*/  FMUL.FTZ R198, R106, R32 ;  /* 0x000000206ac67220 */ /* 0x000fe20000410000 */
[C---:B------:R-:W-:Y:S01]  /*6300*/  FFMA.FTZ R66, R164.reuse, R208, R65 ;  /* 0x000000d0a4427223 */ /* 0x040fe20000010041 */
[----:B------:R-:W-:Y:S01]  /*6310*/  FFMA.FTZ R69, R164, R209, R69 ;  /* 0x000000d1a4457223 */ /* 0x000fe20000010045 */
[CC--:B------:R-:W-:Y:S01]  /*6320*/  FFMA.FTZ R64, R78.reuse, R199.reuse, -R67 ;  /* 0x000000c74e407223 */ /* 0x0c0fe20000010843 */
[----:B------:R-:W-:Y:S01]  /*6330*/  FMUL.FTZ R199, R77, R199 ;  /* 0x000000c74dc77220 */ /* 0x000fe20000410000 */
[CC--:B------:R-:W-:Y:S01]  /*6340*/  FMUL.FTZ R68, R83.reuse, R66.reuse ;  /* 0x0000004253447220 */ /* 0x0c0fe20000410000 */
[----:B------:R-:W-:Y:S01]  /*6350*/  FMUL.FTZ R67, R83, R69 ;  /* 0x0000004553437220 */ /* 0x000fe20000410000 */
[----:B------:R-:W-:Y:S01]  /*6360*/  LEA R196, R197, UR28, 0x4 ;  /* 0x0000001cc5c47c11 */ /* 0x000fe2000f8e20ff */
[----:B------:R-:W-:Y:S01]  /*6370*/  FFMA.FTZ R65, R78, R201, R199 ;  /* 0x000000c94e417223 */ /* 0x000fe200000100c7 */
[C---:B------:R-:W-:Y:S01]  /*6380*/  FFMA.FTZ R68, R84.reuse, R69, R68 ;  /* 0x0000004554447223 */ /* 0x040fe20000010044 */
[----:B------:R-:W-:Y:S01]  /*6390*/  FFMA.FTZ R67, R84, R66, -R67 ;  /* 0x0000004254437223 */ /* 0x000fe20000010843 */
[----:B------:R-:W-:Y:S01]  /*63a0*/  FMUL.FTZ R201, R107, R33 ;  /* 0x000000216bc97220 */ /* 0x000fe20000410000 */
[----:B------:R-:W-:Y:S01]  /*63b0*/  FMUL.FTZ R199, R106, R31 ;  /* 0x0000001f6ac77220 */ /* 0x000fe20000410000 */
[C---:B------:R-:W-:Y:S01]  /*63c0*/  FFMA.FTZ R68, R163.reuse, R207, R68 ;  /* 0x000000cfa3447223 */ /* 0x040fe20000010044 */
[----:B------:R-:W-:Y:S01]  /*63d0*/  FFMA.FTZ R67, R163, R206, R67 ;  /* 0x000000cea3437223 */ /* 0x000fe20000010043 */
[----:B------:R-:W-:-:S02]  /*63e0*/  LOP3.LUT R105, R105, 0xfffffffd, RZ, 0xc0, !PT ;  /* 0xfffffffd69697812 */ /* 0x000fc400078ec0ff */
        /* <DEDUP_REMOVED lines=115> */
.L_x_8602:
[----:B------:R-:W-:Y:S01]  /*6b20*/  ISETP.GE.AND P2, PT, R192, 0x10, PT ;  /* 0x00000010c000780c */ /* 0x000fe20003f46270 */
[CC--:B0-----:R-:W-:Y:S01]  /*6b30*/  FMUL.FTZ R69, R243.reuse, R68.reuse ;  /* 0x00000044f3457220 */ /* 0x0c1fe20000410000 */
[C---:B------:R-:W-:Y:S01]  /*6b40*/  FMUL.FTZ R68, R244.reuse, R68 ;  /* 0x00000044f4447220 */ /* 0x040fe20000410000 */
[CC--:B------:R-:W-:Y:S01]  /*6b50*/  FMUL.FTZ R71, R243.reuse, R230.reuse ;  /* 0x000000e6f3477220 */ /* 0x0c0fe20000410000 */
        /* <DEDUP_REMOVED lines=9> */
.L_x_8605:
[----:B------:R-:W-:-:S03]  /*6bf0*/  UMOV UR32, 0xffffffff ;  /* 0xffffffff00207882 */ /* 0x000fc60000000000 */
[----:B------:R-:W-:Y:S05]  /*6c00*/  BRA.DIV UR32, `(.L_x_8486) ;  /* 0x0000007e208c7947 */ /* 0x000fea000b800000 */
.L_x_8608:
[----:B------:R-:W-:-:S03]  /*6c10*/  UMOV UR32, 0xffffffff ;  /* 0xffffffff00207882 */ /* 0x000fc60000000000 */
[----:B------:R-:W-:Y:S05]  /*6c20*/  BRA.DIV UR32, `(.L_x_8487) ;  /* 0x0000007e20ac7947 */ /* 0x000fea000b800000 */
.L_x_8611:
[----:B------:R-:W-:-:S03]  /*6c30*/  UMOV UR32, 0xffffffff ;  /* 0xffffffff00207882 */ /* 0x000fc60000000000 */
[----:B------:R-:W-:Y:S05]  /*6c40*/  BRA.DIV UR32, `(.L_x_8488) ;  /* 0x0000007e20cc7947 */ /* 0x000fea000b800000 */
.L_x_8614:
        /* <DEDUP_REMOVED lines=10> */
.L_x_8624:
        /* <DEDUP_REMOVED lines=23> */
.L_x_8483:
[----:B---3--:R-:W3:Y:S01]  /*6e60*/  S2R R197, SR_TID.X ;  /* 0x0000000000c57919 */ /* 0x008ee20000002100 */
[----:B------:R-:W-:Y:S05]  /*6e70*/  WARPSYNC.ALL ;  /* 0x0000000000007948 */ /* 0x000fea0003800000 */
[----:B---3--:R-:W-:Y:S01]  /*6e80*/  LOP3.LUT P1, RZ, R197, 0x1f, RZ, 0xc0, !PT ;  /* 0x0000001fc5ff7812 */ /* 0x008fe2000782c0ff */
        /* <DEDUP_REMOVED lines=8> */
[C---:B--2---:R-:W-:Y:S01]  /*6f10*/  FMUL.FTZ R65, R77.reuse, R63 ;  /* 0x0000003f4d417220 */ /* 0x044fe20000410000 */
[----:B------:R-:W-:-:S03]  /*6f20*/  FMUL.FTZ R60, R77, R61 ;  /* 0x0000003d4d3c7220 */ /* 0x000fc60000410000 */
[C---:B------:R-:W-:Y:S01]  /*6f30*/  FFMA.FTZ R67, R78.reuse, R61, R65 ;  /* 0x0000003d4e437223 */ /* 0x040fe20000010041 */
[----:B------:R-:W-:Y:S01]  /*6f40*/  FFMA.FTZ R62, R78, R63, -R60 ;  /* 0x0000003f4e3e7223 */ /* 0x000fe2000001083c */
[-C--:B01----:R-:W-:Y:S01]  /*6f50*/  FMUL.FTZ R60, R76, R115.reuse ;  /* 0x000000734c3c7220 */ /* 0x083fe20000410000 */
        /* <DEDUP_REMOVED lines=10> */
[----:B------:R-:W-:Y:S01]  /*7000*/  FFMA.FTZ R65, R78, R60, -R65 ;  /* 0x0000003c4e417223 */ /* 0x000fe20000010841 */
[----:B------:R-:W-:Y:S01]  /*7010*/  FMUL.FTZ R61, R79, R62 ;  /* 0x0000003e4f3d7220 */ /* 0x000fe20000410000 */
[----:B------:R-:W-:Y:S01]  /*7020*/  FADD.FTZ R64, R5, R64 ;  /* 0x0000004005407221 */ /* 0x000fe20000010000 */
[C---:B------:R-:W-:Y:S01]  /*7030*/  FMUL.FTZ R62, R79.reuse, R63 ;  /* 0x0000003f4f3e7220 */ /* 0x040fe20000410000 */
[----:B------:R-:W-:Y:S01]  /*7040*/  FMUL.FTZ R60, R79, R65 ;  /* 0x000000414f3c7220 */ /* 0x000fe20000410000 */
[C---:B------:R-:W-:Y:S02]  /*7050*/  FFMA.FTZ R61, R80.reuse, R67, R61 ;  /* 0x00000043503d7223 */ /* 0x040fe4000001003d */
[C---:B------:R-:W-:Y:S01]  /*7060*/  FFMA.FTZ R62, R80.reuse, R65, -R62 ;  /* 0x00000041503e7223 */ /* 0x040fe2000001083e */
[----:B------:R-:W-:Y:S01]  /*7070*/  FFMA.FTZ R60, R80, R63, R60 ;  /* 0x0000003f503c7223 */ /* 0x000fe2000001003c */
[----:B------:R-:W-:Y:S01]  /*7080*/  FADD.FTZ R61, R6, R61 ;  /* 0x0000003d063d7221 */ /* 0x000fe20000010000 */
[----:B------:R-:W-:-:S03]  /*7090*/  FMUL.FTZ R63, R81, R64 ;  /* 0x00000040513f7220 */ /* 0x000fc60000410000 */
[CC--:B------:R-:W-:Y:S01]  /*70a0*/  FMUL.FTZ R67, R81.reuse, R61.reuse ;  /* 0x0000003d51437220 */ /* 0x0c0fe20000410000 */
[C---:B------:R-:W-:Y:S01]  /*70b0*/  FFMA.FTZ R65, R82.reuse, R61, R63 ;  /* 0x0000003d52417223 */ /* 0x040fe2000001003f */
[C---:B------:R-:W-:Y:S01]  /*70c0*/  FMUL.FTZ R63, R81.reuse, R60 ;  /* 0x0000003c513f7220 */ /* 0x040fe20000410000 */
[----:B------:R-:W-:Y:S01]  /*70d0*/  FMUL.FTZ R61, R81, R62 ;  /* 0x0000003e513d7220 */ /* 0x000fe20000410000 */
[----:B------:R-:W-:Y:S01]  /*70e0*/  FFMA.FTZ R64, R82, R64, -R67 ;  /* 0x0000004052407223 */ /* 0x000fe20000010843 */
[----:B------:R-:W-:Y:S01]  /*70f0*/  FADD.FTZ R65, R8, R65 ;  /* 0x0000004108417221 */ /* 0x000fe20000010000 */
[C---:B------:R-:W-:Y:S01]  /*7100*/  FFMA.FTZ R63, R82.reuse, R62, -R63 ;  /* 0x0000003e523f7223 */ /* 0x040fe2000001083f */
[----:B------:R-:W-:Y:S01]  /*7110*/  FFMA.FTZ R61, R82, R60, R61 ;  /* 0x0000003c523d7223 */ /* 0x000fe2000001003d */
[----:B------:R-:W-:Y:S01]  /*7120*/  FADD.FTZ R64, R7, R64 ;  /* 0x0000004007407221 */ /* 0x000fe20000010000 */
[C---:B------:R-:W-:Y:S01]  /*7130*/  FMUL.FTZ R69, R83.reuse, R65 ;  /* 0x0000004153457220 */ /* 0x040fe20000410000 */
[C---:B------:R-:W-:Y:S01]  /*7140*/  FMUL.FTZ R60, R83.reuse, R63 ;  /* 0x0000003f533c7220 */ /* 0x040fe20000410000 */
[CC--:B------:R-:W-:Y:S01]  /*7150*/  FMUL.FTZ R62, R83.reuse, R61.reuse ;  /* 0x0000003d533e7220 */ /* 0x0c0fe20000410000 */
[-C--:B------:R-:W-:Y:S01]  /*7160*/  FMUL.FTZ R67, R83, R64.reuse ;  /* 0x0000004053437220 */ /* 0x080fe20000410000 */
[C---:B------:R-:W-:Y:S01]  /*7170*/  FFMA.FTZ R64, R84.reuse, R64, -R69 ;  /* 0x0000004054407223 */ /* 0x040fe20000010845 */
[C---:B------:R-:W-:Y:S01]  /*7180*/  FFMA.FTZ R60, R84.reuse, R61, R60 ;  /* 0x0000003d543c7223 */ /* 0x040fe2000001003c */
[C---:B------:R-:W-:Y:S01]  /*7190*/  FFMA.FTZ R62, R84.reuse, R63, -R62 ;  /* 0x0000003f543e7223 */ /* 0x040fe2000001083e */
[----:B------:R-:W-:Y:S01]  /*71a0*/  FFMA.FTZ R67, R84, R65, R67 ;  /* 0x0000004154437223 */ /* 0x000fe20000010043 */
[----:B------:R-:W-:-:S03]  /*71b0*/  FADD.FTZ R64, R9, R64 ;  /* 0x0000004009407221 */ /* 0x000fc60000010000 */
[----:B------:R-:W-:Y:S01]  /*71c0*/  FADD.FTZ R67, R10, R67 ;  /* 0x000000430a437221 */ /* 0x000fe20000010000 */
[----:B------:R-:W-:-:S03]  /*71d0*/  FMUL.FTZ R61, R85, R64 ;  /* 0x00000040553d7220 */ /* 0x000fc60000410000 */
[CC--:B------:R-:W-:Y:S01]  /*71e0*/  FMUL.FTZ R63, R85.reuse, R67.reuse ;  /* 0x00000043553f7220 */ /* 0x0c0fe20000410000 */
[C---:B------:R-:W-:Y:S01]  /*71f0*/  FFMA.FTZ R67, R86.reuse, R67, R61 ;  /* 0x0000004356437223 */ /* 0x040fe2000001003d */
[C---:B------:R-:W-:Y:S02]  /*7200*/  FMUL.FTZ R61, R85.reuse, R62 ;  /* 0x0000003e553d7220 */ /* 0x040fe40000410000 */
[----:B------:R-:W-:Y:S01]  /*7210*/  FFMA.FTZ R64, R86, R64, -R63 ;  /* 0x0000004056407223 */ /* 0x000fe2000001083f */
        /* <DEDUP_REMOVED lines=8> */
[C---:B------:R-:W-:Y:S01]  /*72a0*/  FFMA.FTZ R64, R88.reuse, R64, -R69 ;  /* 0x0000004058407223 */ /* 0x040fe20000010845 */
[-C--:B------:R-:W-:Y:S01]  /*72b0*/  FMUL.FTZ R60, R87, R63.reuse ;  /* 0x0000003f573c7220 */ /* 0x080fe20000410000 */
[C---:B------:R-:W-:Y:S01]  /*72c0*/  FFMA.FTZ R62, R88.reuse, R63, -R62 ;  /* 0x0000003f583e7223 */ /* 0x040fe2000001083e */
[C---:B------:R-:W-:Y:S01]  /*72d0*/  FFMA.FTZ R65, R88.reuse, R67, R65 ;  /* 0x0000004358417223 */ /* 0x040fe20000010041 */
[----:B------:R-:W-:Y:S01]  /*72e0*/  FADD.FTZ R64, R13, R64 ;  /* 0x000000400d407221 */ /* 0x000fe20000010000 */
[----:B------:R-:W-:-:S02]  /*72f0*/  FFMA.FTZ R60, R88, R61, R60 ;  /* 0x0000003d583c7223 */ /* 0x000fc4000001003c */
        /* <DEDUP_REMOVED lines=35> */
[----:B------:R-:W-:Y:S01]  /*7530*/  FMUL.FTZ R60, R95, R63 ;  /* 0x0000003f5f3c7220 */ /* 0x000fe20000410000 */
[----:B------:R-:W0:Y:S01]  /*7540*/  LDS.64 R68, [R196+0x6358] ;  /* 0x00635800c4447984 */ /* 0x000e220000000a00 */
[C---:B------:R-:W-:Y:S01]  /*7550*/  FFMA.FTZ R65, R96.reuse, R67, R65 ;  /* 0x0000004360417223 */ /* 0x040fe20000010041 */
[----:B------:R-:W-:Y:S01]  /*7560*/  FADD.FTZ R64, R21, R64 ;  /* 0x0000004015407221 */ /* 0x000fe20000010000 */
[C---:B------:R-:W-:Y:S01]  /*7570*/  FFMA.FTZ R62, R96.reuse, R63, -R62 ;  /* 0x0000003f603e7223 */ /* 0x040fe2000001083e */
[----:B------:R-:W-:Y:S01]  /*7580*/  FFMA.FTZ R60, R96, R61, R60 ;  /* 0x0000003d603c7223 */ /* 0x000fe2000001003c */
[----:B------:R-:W-:Y:S01]  /*7590*/  FADD.FTZ R65, R22, R65 ;  /* 0x0000004116417221 */ /* 0x000fe20000010000 */
[----:B------:R-:W-:-:S03]  /*75a0*/  FMUL.FTZ R61, R97, R64 ;  /* 0x00000040613d7220 */ /* 0x000fc60000410000 */
[CC--:B------:R-:W-:Y:S01]  /*75b0*/  FMUL.FTZ R63, R97.reuse, R65.reuse ;  /* 0x00000041613f7220 */ /* 0x0c0fe20000410000 */
[C---:B------:R-:W-:Y:S01]  /*75c0*/  FFMA.FTZ R65, R98.reuse, R65, R61 ;  /* 0x0000004162417223 */ /* 0x040fe2000001003d */
[C---:B------:R-:W-:Y:S02]  /*75d0*/  FMUL.FTZ R61, R97.reuse, R62 ;  /* 0x0000003e613d7220 */ /* 0x040fe40000410000 */
[C---:B------:R-:W-:Y:S01]  /*75e0*/  FFMA.FTZ R64, R98.reuse, R64, -R63 ;  /* 0x0000004062407223 */ /* 0x040fe2000001083f */
[-C--:B------:R-:W-:Y:S01]  /*75f0*/  FMUL.FTZ R63, R97, R60.reuse ;  /* 0x0000003c613f7220 */ /* 0x080fe20000410000 */
[----:B------:R-:W-:Y:S01]  /*7600*/  FFMA.FTZ R60, R98, R60, R61 ;  /* 0x0000003c623c7223 */ /* 0x000fe2000001003d */
[----:B------:R-:W-:Y:S01]  /*7610*/  FADD.FTZ R65, R24, R65 ;  /* 0x0000004118417221 */ /* 0x000fe20000010000 */
[----:B------:R-:W-:Y:S01]  /*7620*/  FADD.FTZ R64, R23, R64 ;  /* 0x0000004017407221 */ /* 0x000fe20000010000 */
[----:B------:R-:W-:Y:S01]  /*7630*/  FFMA.FTZ R63, R98, R62, -R63 ;  /* 0x0000003e623f7223 */ /* 0x000fe2000001083f */
[C---:B------:R-:W-:Y:S01]  /*7640*/  FMUL.FTZ R62, R99.reuse, R60 ;  /* 0x0000003c633e7220 */ /* 0x040fe20000410000 */
[C---:B------:R-:W-:Y:S01]  /*7650*/  FMUL.FTZ R67, R99.reuse, R65 ;  /* 0x0000004163437220 */ /* 0x040fe20000410000 */
[----:B------:R-:W-:-:S03]  /*7660*/  FMUL.FTZ R61, R99, R64 ;  /* 0x00000040633d7220 */ /* 0x000fc60000410000 */
[C---:B------:R-:W-:Y:S01]  /*7670*/  FFMA.FTZ R64, R100.reuse, R64, -R67 ;  /* 0x0000004064407223 */ /* 0x040fe20000010843 */
[----:B------:R-:W-:Y:S01]  /*7680*/  FFMA.FTZ R65, R100, R65, R61 ;  /* 0x0000004164417223 */ /* 0x000fe2000001003d */
[-C--:B------:R-:W-:Y:S02]  /*7690*/  FMUL.FTZ R61, R99, R63.reuse ;  /* 0x0000003f633d7220 */ /* 0x080fe40000410000 */
[----:B------:R-:W-:Y:S01]  /*76a0*/  FADD.FTZ R64, R25, R64 ;  /* 0x0000004019407221 */ /* 0x000fe20000010000 */
[----:B------:R-:W-:Y:S01]  /*76b0*/  FADD.FTZ R65, R26, R65 ;  /* 0x000000411a417221 */ /* 0x000fe20000010000 */
[C---:B------:R-:W-:Y:S01]  /*76c0*/  FFMA.FTZ R60, R100.reuse, R60, R61 ;  /* 0x0000003c643c7223 */ /* 0x040fe2000001003d */
[----:B------:R-:W-:Y:S01]  /*76d0*/  FFMA.FTZ R61, R100, R63, -R62 ;  /* 0x0000003f643d7223 */ /* 0x000fe2000001083e */
[----:B------:R-:W-:Y:S01]  /*76e0*/  MOV R62, UR47 ;  /* 0x0000002f003e7c02 */ /* 0x000fe20008000f00 */
[C---:B------:R-:W-:Y:S01]  /*76f0*/  FMUL.FTZ R67, R101.reuse, R65 ;  /* 0x0000004165437220 */ /* 0x040fe20000410000 */
[----:B------:R-:W-:-:S02]  /*7700*/  FMUL.FTZ R63, R101, R64 ;  /* 0x00000040653f7220 */ /* 0x000fc40000410000 */
[----:B------:R-:W-:Y:S01]  /*7710*/  ISETP.LE.OR P1, PT, R62, UR19, P1 ;  /* 0x000000133e007c0c */ /* 0x000fe20008f23670 */
[C---:B------:R-:W-:Y:S01]  /*7720*/  FFMA.FTZ R64, R102.reuse, R64, -R67 ;  /* 0x0000004066407223 */ /* 0x040fe20000010843 */
[----:B------:R-:W-:Y:S01]  /*7730*/  FMUL.FTZ R62, R101, R60 ;  /* 0x0000003c653e7220 */ /* 0x000fe20000410000 */
[----:B------:R-:W-:Y:S01]  /*7740*/  FFMA.FTZ R65, R102, R65, R63 ;  /* 0x0000004166417223 */ /* 0x000fe2000001003f */
[----:B0-----:R-:W-:Y:S01]  /*7750*/  FMUL.FTZ R71, R123, R68 ;  /* 0x000000447b477220 */ /* 0x001fe20000410000 */
[----:B------:R-:W-:Y:S01]  /*7760*/  FADD.FTZ R64, R27, R64 ;  /* 0x000000401b407221 */ /* 0x000fe20000010000 */
[----:B------:R-:W-:Y:S01]  /*7770*/  FMUL.FTZ R123, R123, R69 ;  /* 0x000000457b7b7220 */ /* 0x000fe20000410000 */
[----:B------:R-:W-:Y:S01]  /*7780*/  FMUL.FTZ R63, R101, R61 ;  /* 0x0000003d653f7220 */ /* 0x000fe20000410000 */
[----:B------:R-:W-:Y:S01]  /*7790*/  FFMA.FTZ R71, R122, R69, R71 ;  /* 0x000000457a477223 */ /* 0x000fe20000010047 */
[----:B------:R-:W-:Y:S01]  /*77a0*/  FFMA.FTZ R62, R102, R61, -R62 ;  /* 0x0000003d663e7223 */ /* 0x000fe2000001083e */
[----:B------:R-:W-:Y:S01]  /*77b0*/  FADD.FTZ R65, R28, R65 ;  /* 0x000000411c417221 */ /* 0x000fe20000010000 */
[C---:B------:R-:W-:Y:S01]  /*77c0*/  FMUL.FTZ R61, R103.reuse, R64 ;  /* 0x00000040673d7220 */ /* 0x040fe20000410000 */
[----:B------:R-:W-:Y:S01]  /*77d0*/  FFMA.FTZ R123, R122, R68, -R123 ;  /* 0x000000447a7b7223 */ /* 0x000fe2000001087b */
[----:B------:R-:W-:Y:S01]  /*77e0*/  FFMA.FTZ R229, R174, R229, R71 ;  /* 0x000000e5aee57223 */ /* 0x000fe20000010047 */
[----:B------:R-:W-:Y:S01]  /*77f0*/  FFMA.FTZ R60, R102, R60, R63 ;  /* 0x0000003c663c7223 */ /* 0x000fe2000001003f */
[CC--:B------:R-:W-:Y:S01]  /*7800*/  FMUL.FTZ R67, R103.reuse, R65.reuse ;  /* 0x0000004167437220 */ /* 0x0c0fe20000410000 */
[----:B------:R-:W-:Y:S01]  /*7810*/  FFMA.FTZ R63, R104, R65, R61 ;  /* 0x00000041683f7223 */ /* 0x000fe2000001003d */
[C---:B------:R-:W-:Y:S01]  /*7820*/  FMUL.FTZ R61, R103.reuse, R62 ;  /* 0x0000003e673d7220 */ /* 0x040fe20000410000 */
[----:B------:R-:W-:Y:S01]  /*7830*/  FFMA.FTZ R228, R174, R228, R123 ;  /* 0x000000e4aee47223 */ /* 0x000fe2000001007b */
[C---:B------:R-:W-:Y:S01]  /*7840*/  FMUL.FTZ R69, R103.reuse, R229 ;  /* 0x000000e567457220 */ /* 0x040fe20000410000 */
[----:B------:R-:W-:Y:S01]  /*7850*/  VOTEU.ALL UP0, P1 ;  /* 0x0000000000ff7886 */ /* 0x000fe20000800000 */
[C---:B------:R-:W-:Y:S01]  /*7860*/  FFMA.FTZ R70, R104.reuse, R64, -R67 ;  /* 0x0000004068467223 */ /* 0x040fe20000010843 */
[-C--:B------:R-:W-:Y:S01]  /*7870*/  FMUL.FTZ R65, R103, R60.reuse ;  /* 0x0000003c67417220 */ /* 0x080fe20000410000 */
[C---:B------:R-:W-:Y:S01]  /*7880*/  FFMA.FTZ R64, R104.reuse, R60, R61 ;  /* 0x0000003c68407223 */ /* 0x040fe2000001003d */
[C---:B------:R-:W-:Y:S01]  /*7890*/  FFMA.FTZ R68, R104.reuse, R228, -R69 ;  /* 0x000000e468447223 */ /* 0x040fe20000010845 */
[----:B------:R-:W-:Y:S01]  /*78a0*/  HFMA2 R60, -RZ, RZ, 1.875, 0 ;  /* 0x3f800000ff3c7431 */ /* 0x000fe200000001ff */
[----:B------:R-:W-:Y:S01]  /*78b0*/  @!UP0 ULEA UR32, UR8, UR28, 0x4 ;  /* 0x0000001c08208291 */ /* 0x000fe2000f8e20ff */
[----:B------:R-:W-:Y:S01]  /*78c0*/  FFMA.FTZ R65, R104, R62, -R65 ;  /* 0x0000003e68417223 */ /* 0x000fe20000010841 */
[----:B------:R-:W-:Y:S01]  /*78d0*/  FADD.FTZ R66, R30, R63 ;  /* 0x0000003f1e427221 */ /* 0x000fe20000010000 */
[----:B------:R-:W-:Y:S01]  /*78e0*/  FFMA.FTZ R226, R173, R226, R68 ;  /* 0x000000e2ade27223 */ /* 0x000fe20000010044 */
[----:B------:R-:W-:-:S02]  /*78f0*/  CS2R R62, SRZ ;  /* 0x00000000003e7805 */ /* 0x000fc4000001ff00 */
[----:B------:R-:W-:Y:S01]  /*7900*/  MOV R61, RZ ;  /* 0x000000ff003d7202 */ /* 0x000fe20000000f00 */
[----:B------:R-:W-:Y:S01]  /*7910*/  FMUL.FTZ R68, R103, R228 ;  /* 0x000000e467447220 */ /* 0x000fe20000410000 */
[----:B------:R-:W-:-:S03]  /*7920*/  FADD.FTZ R67, R29, R70 ;  /* 0x000000461d437221 */ /* 0x000fc60000010000 */
[----:B------:R-:W-:Y:S01]  /*7930*/  FFMA.FTZ R68, R104, R229, R68 ;  /* 0x000000e568447223 */ /* 0x000fe20000010044 */
[----:B------:R-:W0:Y:S03]  /*7940*/  @!P1 LDS.128 R60, [UR32+0x7d60] ;  /* 0x007d6020ff3c9984 */ /* 0x000e260008000c00 */
[----:B------:R-:W-:Y:S01]  /*7950*/  FFMA.FTZ R227, R173, R227, R68 ;  /* 0x000000e3ade37223 */ /* 0x000fe20000010044 */
[----:B------:R1:W-:Y:S02]  /*7960*/  STS.128 [R196+0x6760], R64 ;  /* 0x00676040c4007388 */ /* 0x0003e40000000c00 */
[----:B-1----:R-:W-:-:S04]  /*7970*/  FMUL.FTZ R65, R101, R226 ;  /* 0x000000e265417220 */ /* 0x002fc80000410000 */
        /* <DEDUP_REMOVED lines=56> */
[----:B------:R-:W-:-:S03]  /*7d00*/  FMUL.FTZ R64, R83, R208 ;  /* 0x000000d053407220 */ /* 0x000fc60000410000 */
[----:B------:R-:W-:Y:S01]  /*7d10*/  FMUL.FTZ R65, R81, R206 ;  /* 0x000000ce51417220 */ /* 0x000fe20000410000 */
[----:B------:R-:W-:-:S04]  /*7d20*/  FFMA.FTZ R64, R84, R209, R64 ;  /* 0x000000d154407223 */ /* 0x000fc80000010040 */
        /* <DEDUP_REMOVED lines=47> */
.L_x_8629:
        /* <DEDUP_REMOVED lines=13> */
.L_x_8493:
[----:B------:R-:W-:Y:S05]  /*80f0*/  BSYNC.RECONVERGENT B0 ;  /* 0x0000000000007941 */ /* 0x000fea0003800200 */
.L_x_8492:
[----:B------:R-:W-:Y:S01]  /*8100*/  UMOV UR32, 0xffffffff ;  /* 0xffffffff00207882 */ /* 0x000fe20000000000 */
[----:B------:R-:W-:Y:S02]  /*8110*/  ISETP.GT.U32.AND P2, PT, R193, 0x1d, PT ;  /* 0x0000001dc100780c */ /* 0x000fe40003f44070 */
[----:B------:R-:W-:Y:S11]  /*8120*/  BRA.DIV UR32, `(.L_x_8494) ;  /* 0x0000006e20e47947 */ /* 0x000ff6000b800000 */
[----:B-1----:R1:W0:Y:S04]  /*8130*/  SHFL.DOWN PT, R69, R245, 0x2, 0x1f ;  /* 0x08401f00f5457f89 */ /* 0x00222800000e0000 */
[----:B--2---:R1:W2:Y:S04]  /*8140*/  SHFL.DOWN PT, R70, R246, 0x2, 0x1f ;  /* 0x08401f00f6467f89 */ /* 0x0042a800000e0000 */
[----:B---3--:R1:W3:Y:S04]  /*8150*/  SHFL.DOWN PT, R123, R247, 0x2, 0x1f ;  /* 0x08401f00f77b7f89 */ /* 0x0082e800000e0000 */
[----:B------:R1:W0:Y:S02]  /*8160*/  SHFL.DOWN PT, R71, R248, 0x2, 0x1f ;  /* 0x08401f00f8477f89 */ /* 0x00022400000e0000 */
.L_x_8635:
        /* <DEDUP_REMOVED lines=13> */
.L_x_8496:
[----:B------:R-:W-:Y:S05]  /*8240*/  BSYNC.RECONVERGENT B0 ;  /* 0x0000000000007941 */ /* 0x000fea0003800200 */
.L_x_8495:
[----:B------:R-:W-:Y:S01]  /*8250*/  UMOV UR32, 0xffffffff ;  /* 0xffffffff00207882 */ /* 0x000fe20000000000 */
[----:B------:R-:W-:Y:S02]  /*8260*/  ISETP.GT.U32.AND P2, PT, R193, 0x1b, PT ;  /* 0x0000001bc100780c */ /* 0x000fe40003f44070 */
[----:B------:R-:W-:Y:S11]  /*8270*/  BRA.DIV UR32, `(.L_x_8497) ;  /* 0x0000007220047947 */ /* 0x000ff6000b800000 */
[----:B0-----:R0:W0:Y:S04]  /*8280*/  SHFL.DOWN PT, R69, R245, 0x4, 0x1f ;  /* 0x08801f00f5457f89 */ /* 0x00102800000e0000 */
[----:B--2---:R2:W0:Y:S04]  /*8290*/  SHFL.DOWN PT, R70, R246, 0x4, 0x1f ;  /* 0x08801f00f6467f89 */ /* 0x00442800000e0000 */
[----:B---3--:R2:W3:Y:S04]  /*82a0*/  SHFL.DOWN PT, R123, R247, 0x4, 0x1f ;  /* 0x08801f00f77b7f89 */ /* 0x0084e800000e0000 */
[----:B------:R2:W0:Y:S02]  /*82b0*/  SHFL.DOWN PT, R71, R248, 0x4, 0x1f ;  /* 0x08801f00f8477f89 */ /* 0x00042400000e0000 */
.L_x_8641:
        /* <DEDUP_REMOVED lines=13> */
.L_x_8499:
[----:B------:R-:W-:Y:S05]  /*8390*/  BSYNC.RECONVERGENT B0 ;  /* 0x0000000000007941 */ /* 0x000fea0003800200 */
.L_x_8498:
[----:B------:R-:W-:Y:S01]  /*83a0*/  UMOV UR32, 0xffffffff ;  /* 0xffffffff00207882 */ /* 0x000fe20000000000 */
[----:B------:R-:W-:Y:S02]  /*83b0*/  ISETP.GT.U32.AND P2, PT, R193, 0x17, PT ;  /* 0x00000017c100780c */ /* 0x000fe40003f44070 */
[----:B------:R-:W-:Y:S11]  /*83c0*/  BRA.DIV UR32, `(.L_x_8500) ;  /* 0x0000007220247947 */ /* 0x000ff6000b800000 */
[----:B0-----:R0:W0:Y:S04]  /*83d0*/  SHFL.DOWN PT, R69, R245, 0x8, 0x1f ;  /* 0x09001f00f5457f89 */ /* 0x00102800000e0000 */
[----:B------:R0:W0:Y:S04]  /*83e0*/  SHFL.DOWN PT, R70, R246, 0x8, 0x1f ;  /* 0x09001f00f6467f89 */ /* 0x00002800000e0000 */
[----:B---3--:R3:W0:Y:S04]  /*83f0*/  SHFL.DOWN PT, R123, R247, 0x8, 0x1f ;  /* 0x09001f00f77b7f89 */ /* 0x00862800000e0000 */
[----:B------:R3:W0:Y:S02]  /*8400*/  SHFL.DOWN PT, R71, R248, 0x8, 0x1f ;  /* 0x09001f00f8477f89 */ /* 0x00062400000e0000 */
.L_x_8647:
        /* <DEDUP_REMOVED lines=13> */
.L_x_8502:
[----:B------:R-:W-:Y:S05]  /*84e0*/  BSYNC.RECONVERGENT B0 ;  /* 0x0000000000007941 */ /* 0x000fea0003800200 */
.L_x_8501:
[----:B------:R-:W-:Y:S01]  /*84f0*/  UMOV UR32, 0xffffffff ;  /* 0xffffffff00207882 */ /* 0x000fe20000000000 */
[----:B------:R-:W-:Y:S02]  /*8500*/  ISETP.GT.U32.AND P2, PT, R193, 0xf, PT ;  /* 0x0000000fc100780c */ /* 0x000fe40003f44070 */
[----:B------:R-:W-:Y:S11]  /*8510*/  BRA.DIV UR32, `(.L_x_8503) ;  /* 0x0000007220447947 */ /* 0x000ff6000b800000 */
[----:B0-----:R0:W0:Y:S04]  /*8520*/  SHFL.DOWN PT, R69, R245, 0x10, 0x1f ;  /* 0x0a001f00f5457f89 */ /* 0x00102800000e0000 */
[----:B------:R0:W0:Y:S04]  /*8530*/  SHFL.DOWN PT, R70, R246, 0x10, 0x1f ;  /* 0x0a001f00f6467f89 */ /* 0x00002800000e0000 */
[----:B------:R0:W0:Y:S04]  /*8540*/  SHFL.DOWN PT, R123, R247, 0x10, 0x1f ;  /* 0x0a001f00f77b7f89 */ /* 0x00002800000e0000 */
[----:B------:R0:W0:Y:S02]  /*8550*/  SHFL.DOWN PT, R71, R248, 0x10, 0x1f ;  /* 0x0a001f00f8477f89 */ /* 0x00002400000e0000 */
.L_x_8653:
        /* <DEDUP_REMOVED lines=13> */
.L_x_8505:
[----:B------:R-:W-:Y:S05]  /*8630*/  BSYNC.RECONVERGENT B0 ;  /* 0x0000000000007941 */ /* 0x000fea0003800200 */
.L_x_8504:
        /* <DEDUP_REMOVED lines=12> */
[-C--:B0-----:R-:W-:Y:S01]  /*8700*/  FFMA.FTZ R69, R62, R123.reuse, -R69 ;  /* 0x0000007b3e457223 */ /* 0x081fe20000010845 */
[-C--:B------:R-:W-:Y:S02]  /*8710*/  FFMA.FTZ R243, R60, R123.reuse, -R243 ;  /* 0x0000007b3cf37223 */ /* 0x080fe400000108f3 */
[----:B------:R-:W-:Y:S01]  /*8720*/  SHFL.IDX PT, R60, R60, RZ, 0x1f ;  /* 0x00001fff3c3c7589 */ /* 0x000fe200000e0000 */
[----:B------:R-:W-:Y:S01]  /*8730*/  FADD.FTZ R244, R230, R69 ;  /* 0x00000045e6f47221 */ /* 0x000fe20000010000 */
        /* <DEDUP_REMOVED lines=9> */
.L_x_8667:
        /* <DEDUP_REMOVED lines=13> */
.L_x_8508:
[----:B------:R-:W-:Y:S05]  /*88a0*/  BSYNC.RECONVERGENT B0 ;  /* 0x0000000000007941 */ /* 0x000fea0003800200 */
.L_x_8507:
        /* <DEDUP_REMOVED lines=16> */
.L_x_8490:
[----:B------:R-:W-:Y:S05]  /*89b0*/  WARPSYNC.ALL ;  /* 0x0000000000007948 */ /* 0x000fea0003800000 */
[----:B------:R-:W-:Y:S01]  /*89c0*/  ISETP.NE.AND P1, PT, R197, RZ, PT ;  /* 0x000000ffc500720c */ /* 0x000fe20003f25270 */
[----:B------:R-:W-:Y:S01]  /*89d0*/  BAR.SYNC.DEFER_BLOCKING 0x0 ;  /* 0x0000000000007b1d */ /* 0x000fe20000010000 */
[----:B0-----:R-:W-:Y:S01]  /*89e0*/  MOV R69, UR38 ;  /* 0x0000002600457c02 */ /* 0x001fe20008000f00 */
[----:B------:R-:W-:Y:S01]  /*89f0*/  FMUL.FTZ R243, R141, R226 ;  /* 0x000000e28df37220 */ /* 0x000fe20000410000 */
[----:B------:R-:W-:Y:S01]  /*8a00*/  MOV R71, UR39 ;  /* 0x0000002700477c02 */ /* 0x000fe20008000f00 */
[----:B------:R-:W-:Y:S01]  /*8a10*/  FMUL.FTZ R245, R140, -R224 ;  /* 0x800000e08cf57220 */ /* 0x000fe20000410000 */
[----:B------:R-:W-:-:S07]  /*8a20*/  IADD3 R122, PT, PT, R197, 0x200, RZ ;  /* 0x00000200c57a7810 */ /* 0x000fce0007ffe0ff */
[----:B------:R-:W-:Y:S01]  /*8a30*/  VOTEU.ALL UP0, P1 ;  /* 0x0000000000ff7886 */ /* 0x000fe20000800000 */
[-C--:B------:R-:W-:Y:S01]  /*8a40*/  LEA.HI R123, R197, R197.reuse, RZ, 0x1b ;  /* 0x000000c5c57b7211 */ /* 0x080fe200078fd8ff */
[----:B------:R-:W-:Y:S01]  /*8a50*/  FMUL.FTZ R247, R139, R222 ;  /* 0x000000de8bf77220 */ /* 0x000fe20000410000 */
[----:B------:R-:W-:Y:S01]  /*8a60*/  LEA.HI R122, R122, R197, RZ, 0x1b ;  /* 0x000000c57a7a7211 */ /* 0x000fe200078fd8ff */
[----:B------:R-:W-:Y:S01]  /*8a70*/  BSSY.RECONVERGENT B0, `(.L_x_8509) ;  /* 0x00002b1000007945 */ /* 0x000fe20003800200 */
[----:B------:R-:W-:Y:S02]  /*8a80*/  @!UP0 ULEA UR32, UR8, UR28, 0x4 ;  /* 0x0000001c08208291 */ /* 0x000fe4000f8e20ff */
[----:B------:R-:W-:Y:S01]  /*8a90*/  LEA R122, R122, UR28, 0x2 ;  /* 0x0000001c7a7a7c11 */ /* 0x000fe2000f8e10ff */
[----:B------:R-:W0:Y:S06]  /*8aa0*/  LDS.64 R64, [R196+0x6768] ;  /* 0x00676800c4407984 */ /* 0x000e2c0000000a00 */
[----:B------:R1:W-:Y:S01]  /*8ab0*/  @!P1 STS.128 [UR32+0x7d60], R60 ;  /* 0x007d603cff009988 */ /* 0x0003e20008000c20 */
[----:B------:R-:W-:-:S04]  /*8ac0*/  ULEA UR32, UR19, 0xfffff800, 0xb ;  /* 0xfffff80013207891 */ /* 0x000fc8000f8e58ff */
[----:B------:R-:W-:Y:S01]  /*8ad0*/  USHF.R.S32.HI UR49, URZ, 0x1f, UR32 ;  /* 0x0000001fff317899 */ /* 0x000fe20008011420 */
[-C--:B0-----:R-:W-:Y:S01]  /*8ae0*/  FMUL.FTZ R67, R65, R115.reuse ;  /* 0x0000007341437220 */ /* 0x081fe20000410000 */
[C---:B------:R-:W-:Y:S01]  /*8af0*/  FMUL.FTZ R68, R64.reuse, R115 ;  /* 0x0000007340447220 */ /* 0x040fe20000410000 */
[----:B------:R-:W-:Y:S02]  /*8b00*/  LEA R115, R123, UR28, 0x2 ;  /* 0x0000001c7b737c11 */ /* 0x000fe4000f8e10ff */
[-C--:B------:R-:W-:Y:S01]  /*8b10*/  FFMA.FTZ R66, R64, R114.reuse, R67 ;  /* 0x0000007240427223 */ /* 0x080fe20000010043 */
[----:B------:R-:W-:Y:S01]  /*8b20*/  FFMA.FTZ R67, R65, R114, -R68 ;  /* 0x0000007241437223 */ /* 0x000fe20000010844 */
[----:B------:R-:W-:Y:S01]  /*8b30*/  LOP3.LUT R64, R197, UR32, RZ, 0xfc, !PT ;  /* 0x00000020c5407c12 */ /* 0x000fe2000f8efcff */
[----:B------:R-:W-:Y:S01]  /*8b40*/  UMOV UR32, UR30 ;  /* 0x0000001e00207c82 */ /* 0x000fe20008000000 */
[----:B------:R-:W-:Y:S01]  /*8b50*/  MOV R65, UR49 ;  /* 0x0000003100417c02 */ /* 0x000fe20008000f00 */
[----:B------:R-:W-:Y:S01]  /*8b60*/  FADD.FTZ R194, R194, R67 ;  /* 0x00000043c2c27221 */ /* 0x000fe20000010000 */
[----:B------:R-:W-:Y:S01]  /*8b70*/  MOV R67, UR40 ;  /* 0x0000002800437c02 */ /* 0x000fe20008000f00 */
[----:B------:R-:W-:Y:S01]  /*8b80*/  FADD.FTZ R195, R195, R66 ;  /* 0x00000042c3c37221 */ /* 0x000fe20000010000 */
[----:B------:R-:W-:Y:S01]  /*8b90*/  IADD3 R114, PT, PT, R197, 0x7c0, RZ ;  /* 0x000007c0c5727810 */ /* 0x000fe20007ffe0ff */
[----:B-1----:R-:W-:-:S04]  /*8ba0*/  IMAD.WIDE.U32 R62, R69, UR8, R64 ;  /* 0x00000008453e7c25 */ /* 0x002fc8000f8e0040 */
[----:B------:R-:W-:Y:S01]  /*8bb0*/  FMUL.FTZ R68, R31, R194 ;  /* 0x000000c21f447220 */ /* 0x000fe20000410000 */
[----:B------:R-:W-:Y:S01]  /*8bc0*/  FMUL.FTZ R69, R195, UR33 ;  /* 0x00000021c3457c20 */ /* 0x000fe20008410000 */
[----:B------:R-:W-:Y:S01]  /*8bd0*/  FMUL.FTZ R70, R106, R195 ;  /* 0x000000c36a467220 */ /* 0x000fe20000410000 */
[----:B------:R-:W-:Y:S01]  /*8be0*/  IMAD R61, R71, UR8, R63 ;  /* 0x00000008473d7c24 */ /* 0x000fe2000f8e023f */
[----:B------:R-:W-:Y:S01]  /*8bf0*/  MOV R63, UR41 ;  /* 0x00000029003f7c02 */ /* 0x000fe20008000f00 */
[----:B------:R-:W-:Y:S01]  /*8c00*/  IMAD.WIDE.U32 R66, R67, UR8, R64 ;  /* 0x0000000843427c25 */ /* 0x000fe2000f8e0040 */
[----:B------:R-:W-:-:S03]  /*8c10*/  LEA R60, P2, R62, UR15, 0x2 ;  /* 0x0000000f3e3c7c11 */ /* 0x000fc6000f8410ff */
[CC--:B------:R-:W-:Y:S01]  /*8c20*/  FMUL.FTZ R65, R75.reuse, R194.reuse ;  /* 0x000000c24b417220 */ /* 0x0c0fe20000410000 */
[-C--:B------:R-:W-:Y:S01]  /*8c30*/  FMUL.FTZ R75, R75, R195.reuse ;  /* 0x000000c34b4b7220 */ /* 0x080fe20000410000 */
[----:B------:R-:W-:Y:S01]  /*8c40*/  IMAD R63, R63, UR8, R67 ;  /* 0x000000083f3f7c24 */ /* 0x000fe2000f8e0243 */
[----:B------:R-:W-:Y:S01]  /*8c50*/  LEA.HI.X R61, R62, UR16, R61, 0x2, P2 ;  /* 0x000000103e3d7c11 */ /* 0x000fe200090f143d */
[-C--:B------:R-:W-:Y:S01]  /*8c60*/  FFMA.FTZ R68, R32, R195.reuse, R68 ;  /* 0x000000c320447223 */ /* 0x080fe20000010044 */
[----:B------:R-:W-:Y:S01]  /*8c70*/  LEA R62, P2, R66, UR17, 0x2 ;  /* 0x00000011423e7c11 */ /* 0x000fe2000f8410ff */
[C---:B------:R-:W-:Y:S01]  /*8c80*/  FFMA.FTZ R75, R76.reuse, R194, -R75 ;  /* 0x000000c24c4b7223 */ /* 0x040fe2000001084b */
[----:B------:R-:W-:Y:S01]  /*8c90*/  FFMA.FTZ R65, R76, R195, R65 ;  /* 0x000000c34c417223 */ /* 0x000fe20000010041 */
[----:B------:R-:W-:Y:S01]  /*8ca0*/  FMUL.FTZ R71, R159, R70 ;  /* 0x000000469f477220 */ /* 0x000fe20000410000 */
[----:B------:R-:W-:Y:S01]  /*8cb0*/  LEA.HI.X R63, R66, UR18, R63, 0x2, P2 ;  /* 0x00000012423f7c11 */ /* 0x000fe200090f143f */
[----:B------:R-:W-:Y:S01]  /*8cc0*/  FMUL.FTZ R66, R106, R159 ;  /* 0x0000009f6a427220 */ /* 0x000fe20000410000 */
[----:B------:R-:W-:Y:S01]  /*8cd0*/  FADD.FTZ R2, R2, R65 ;  /* 0x0000004102027221 */ /* 0x000fe20000010000 */
[----:B------:R-:W-:Y:S01]  /*8ce0*/  FFMA.FTZ R143, R106, R68, R143 ;  /* 0x000000446a8f7223 */ /* 0x000fe2000001008f */
[----:B------:R-:W-:Y:S01]  /*8cf0*/  UIADD3 UR49, UPT, UPT, UR28, 0x2100, URZ ;  /* 0x000021001c317890 */ /* 0x000fe2000fffe0ff */
[-C--:B------:R-:W-:Y:S01]  /*8d00*/  FFMA.FTZ R67, R31, -R66.reuse, R199 ;  /* 0x800000421f437223 */ /* 0x080fe200000100c7 */
[----:B------:R-:W-:Y:S01]  /*8d10*/  FFMA.FTZ R31, -R32, R66, R198 ;  /* 0x00000042201f7223 */ /* 0x000fe200000101c6 */
[C---:B------:R-:W-:Y:S01]  /*8d20*/  FFMA.FTZ R66, R194.reuse, UR46, -R69 ;  /* 0x0000002ec2427c23 */ /* 0x040fe20008010845 */
[----:B------:R-:W-:Y:S01]  /*8d30*/  FMUL.FTZ R32, R194, UR33 ;  /* 0x00000021c2207c20 */ /* 0x000fe20008410000 */
[----:B------:R-:W-:Y:S01]  /*8d40*/  FMUL.FTZ R194, R106, R194 ;  /* 0x000000c26ac27220 */ /* 0x000fe20000410000 */
[----:B------:R-:W-:Y:S01]  /*8d50*/  FMUL.FTZ R199, R127, -R199 ;  /* 0x800000c77fc77220 */ /* 0x000fe20000410000 */
[----:B------:R-:W-:Y:S01]  /*8d60*/  FMUL.FTZ R76, R67, R66 ;  /* 0x00000042434c7220 */ /* 0x000fe20000410000 */
[----:B------:R-:W-:Y:S01]  /*8d70*/  FADD.FTZ R66, R0, R75 ;  /* 0x0000004b00427221 */ /* 0x000fe20000010000 */
[----:B------:R-:W-:Y:S01]  /*8d80*/  FFMA.FTZ R32, R195, UR46, R32 ;  /* 0x0000002ec3207c23 */ /* 0x000fe20008010020 */
[C---:B------:R-:W-:Y:S01]  /*8d90*/  FMUL.FTZ R0, R67.reuse, R194 ;  /* 0x000000c243007220 */ /* 0x040fe20000410000 */
[----:B------:R-:W-:Y:S01]  /*8da0*/  FMUL.FTZ R67, R67, R70 ;  /* 0x0000004643437220 */ /* 0x000fe20000410000 */
[----:B------:R-:W-:Y:S01]  /*8db0*/  FMUL.FTZ R69, R33, R66 ;  /* 0x0000004221457220 */ /* 0x000fe20000410000 */
[C---:B------:R-:W-:Y:S01]  /*8dc0*/  FFMA.FTZ R76, R31.reuse, R32, R76 ;  /* 0x000000201f4c7223 */ /* 0x040fe2000001004c */
[C---:B------:R-:W-:Y:S01]  /*8dd0*/  FFMA.FTZ R0, R31.reuse, R70, R0 ;  /* 0x000000461f007223 */ /* 0x040fe20000010000 */
[----:B------:R-:W-:Y:S01]  /*8de0*/  FFMA.FTZ R31, R31, R194, -R67 ;  /* 0x000000c21f1f7223 */ /* 0x000fe20000010843 */
[----:B------:R-:W-:Y:S01]  /*8df0*/  MOV R32, UR28 ;  /* 0x0000001c00207c02 */ /* 0x000fe20008000f00 */
[----:B------:R-:W-:Y:S01]  /*8e00*/  FMUL.FTZ R67, R107, R160 ;  /* 0x000000a06b437220 */ /* 0x000fe20000410000 */
[----:B------:R-:W-:Y:S01]  /*8e10*/  FMUL.FTZ R75, R159, R194 ;  /* 0x000000c29f4b7220 */ /* 0x000fe20000410000 */
[C---:B------:R-:W-:Y:S01]  /*8e20*/  FMUL.FTZ R65, R77.reuse, R66 ;  /* 0x000000424d417220 */ /* 0x040fe20000410000 */
[----:B------:R-:W-:Y:S01]  /*8e30*/  FMUL.FTZ R77, R77, R2 ;  /* 0x000000024d4d7220 */ /* 0x000fe20000410000 */
[----:B------:R-:W-:-:S02]  /*8e40*/  IMAD R32, R197, 0x84, R32 ;  /* 0x00000084c5207824 */ /* 0x000fc400078e0220 */
[-C--:B------:R-:W-:Y:S01]  /*8e50*/  FFMA.FTZ R70, R33, -R67.reuse, R201 ;  /* 0x8000004321467223 */ /* 0x080fe200000100c9 */
[-C--:B------:R-:W-:Y:S01]  /*8e60*/  FFMA.FTZ R33, R34, R2.reuse, R69 ;  /* 0x0000000222217223 */ /* 0x080fe20000010045 */
[----:B------:R-:W-:Y:S01]  /*8e70*/  FMUL.FTZ R69, R2, UR33 ;  /* 0x0000002102457c20 */ /* 0x000fe20008410000 */
[C---:B------:R-:W-:Y:S01]  /*8e80*/  FFMA.FTZ R65, R78.reuse, R2, R65 ;  /* 0x000000024e417223 */ /* 0x040fe20000010041 */
[----:B------:R0:W-:Y:S01]  /*8e90*/  STS [R32+0x2178], R71 ;  /* 0x0021784720007388 */ /* 0x0001e20000000800 */
[----:B------:R-:W-:Y:S01]  /*8ea0*/  FFMA.FTZ R78, R78, R66, -R77 ;  /* 0x000000424e4e7223 */ /* 0x000fe2000001084d */
[----:B------:R-:W-:Y:S01]  /*8eb0*/  FFMA.FTZ R67, -R34, R67, R200 ;  /* 0x0000004322437223 */ /* 0x000fe200000101c8 */
[----:B------:R-:W-:Y:S01]  /*8ec0*/  FFMA.FTZ R77, R159, R68, R76 ;  /* 0x000000449f4d7223 */ /* 0x000fe2000001004c */
[----:B------:R1:W-:Y:S01]  /*8ed0*/  STS [R32+0x217c], R75 ;  /* 0x00217c4b20007388 */ /* 0x0003e20000000800 */
[----:B------:R-:W-:Y:S01]  /*8ee0*/  FADD.FTZ R65, R4, R65 ;  /* 0x0000004104417221 */ /* 0x000fe20000010000 */
[----:B------:R-:W-:Y:S01]  /*8ef0*/  FADD.FTZ R4, R3, R78 ;  /* 0x0000004e03047221 */ /* 0x000fe20000010000 */
[----:B------:R-:W-:Y:S01]  /*8f00*/  FFMA.FTZ R144, R107, R33, R144 ;  /* 0x000000216b907223 */ /* 0x000fe20000010090 */
[----:B------:R-:W-:Y:S01]  /*8f10*/  FADD.FTZ R190, R77, R190 ;  /* 0x000000be4dbe7221 */ /* 0x000fe20000010000 */
[----:B------:R-:W-:Y:S01]  /*8f20*/  FMUL.FTZ R77, R119, R169 ;  /* 0x000000a9774d7220 */ /* 0x000fe20000410000 */
[C---:B0-----:R-:W-:Y:S01]  /*8f30*/  FFMA.FTZ R71, R66.reuse, UR46, -R69 ;  /* 0x0000002e42477c23 */ /* 0x041fe20008010845 */
[----:B------:R-:W-:Y:S01]  /*8f40*/  FMUL.FTZ R69, R66, UR33 ;  /* 0x0000002142457c20 */ /* 0x000fe20008410000 */
[----:B------:R-:W-:Y:S01]  /*8f50*/  FMUL.FTZ R76, R108, R4 ;  /* 0x000000046c4c7220 */ /* 0x000fe20000410000 */
[----:B------:R-:W-:Y:S01]  /*8f60*/  FMUL.FTZ R195, R142, R228 ;  /* 0x000000e48ec37220 */ /* 0x000fe20000410000 */
[C---:B-1----:R-:W-:Y:S01]  /*8f70*/  FMUL.FTZ R75, R107.reuse, R66 ;  /* 0x000000426b4b7220 */ /* 0x042fe20000410000 */
[----:B------:R-:W-:Y:S01]  /*8f80*/  FFMA.FTZ R34, R2, UR46, R69 ;  /* 0x0000002e02227c23 */ /* 0x000fe20008010045 */
[C---:B------:R-:W-:Y:S01]  /*8f90*/  FMUL.FTZ R68, R70.reuse, R71 ;  /* 0x0000004746447220 */ /* 0x040fe20000410000 */
[----:B------:R-:W-:Y:S01]  /*8fa0*/  FMUL.FTZ R71, R107, R2 ;  /* 0x000000026b477220 */ /* 0x000fe20000410000 */
[----:B------:R-:W-:Y:S01]  /*8fb0*/  FMUL.FTZ R2, R70, R75 ;  /* 0x0000004b46027220 */ /* 0x000fe20000410000 */
[----:B------:R-:W-:Y:S01]  /*8fc0*/  FMUL.FTZ R66, R35, R4 ;  /* 0x0000000423427220 */ /* 0x000fe20000410000 */
[C---:B------:R-:W-:Y:S01]  /*8fd0*/  FFMA.FTZ R69, R67.reuse, R34, R68 ;  /* 0x0000002243457223 */ /* 0x040fe20000010044 */
[----:B------:R-:W-:Y:S01]  /*8fe0*/  FMUL.FTZ R68, R108, R161 ;  /* 0x000000a16c447220 */ /* 0x000fe20000410000 */
[-C--:B------:R-:W-:Y:S01]  /*8ff0*/  FMUL.FTZ R70, R70, R71.reuse ;  /* 0x0000004746467220 */ /* 0x080fe20000410000 */
[-C--:B------:R-:W-:Y:S01]  /*9000*/  FFMA.FTZ R2, R67, R71.reuse, R2 ;  /* 0x0000004743027223 */ /* 0x080fe20000010002 */
[----:B------:R-:W-:Y:S01]  /*9010*/  FMUL.FTZ R71, R160, R71 ;  /* 0x00000047a0477220 */ /* 0x000fe20000410000 */
[-C--:B------:R-:W-:Y:S01]  /*9020*/  FFMA.FTZ R35, R35, -R68.reuse, R203 ;  /* 0x8000004423237223 */ /* 0x080fe200000100cb */
[----:B------:R-:W-:Y:S01]  /*9030*/  FFMA.FTZ R3, R67, R75, -R70 ;  /* 0x0000004b43037223 */ /* 0x000fe20000010846 */
[C---:B------:R-:W-:Y:S01]  /*9040*/  FFMA.FTZ R68, -R36.reuse, R68, R202 ;  /* 0x0000004424447223 */ /* 0x040fe200000101ca */
[CC--:B------:R-:W-:Y:S01]  /*9050*/  FMUL.FTZ R67, R79.reuse, R4.reuse ;  /* 0x000000044f437220 */ /* 0x0c0fe20000410000 */
[-C--:B------:R-:W-:Y:S01]  /*9060*/  FFMA.FTZ R36, R36, R65.reuse, R66 ;  /* 0x0000004124247223 */ /* 0x080fe20000010042 */
[----:B------:R-:W-:Y:S01]  /*9070*/  FMUL.FTZ R79, R79, R65 ;  /* 0x000000414f4f7220 */ /* 0x000fe20000410000 */
[----:B------:R-:W-:Y:S01]  /*9080*/  FMUL.FTZ R66, R4, UR33 ;  /* 0x0000002104427c20 */ /* 0x000fe20008410000 */
[----:B------:R0:W-:Y:S01]  /*9090*/  STS [R32+0x2170], R71 ;  /* 0x0021704720007388 */ /* 0x0001e20000000800 */
[----:B------:R-:W-:Y:S01]  /*90a0*/  FFMA.FTZ R78, R160, R33, R69 ;  /* 0x00000021a04e7223 */ /* 0x000fe20000010045 */
[CC--:B------:R-:W-:Y:S01]  /*90b0*/  FFMA.FTZ R67, R80.reuse, R65.reuse, R67 ;  /* 0x0000004150437223 */ /* 0x0c0fe20000010043 */
[----:B------:R-:W-:Y:S01]  /*90c0*/  FFMA.FTZ R34, R80, R4, -R79 ;  /* 0x0000000450227223 */ /* 0x000fe2000001084f */
[----:B------:R-:W-:Y:S01]  /*90d0*/  FFMA.FTZ R33, R65, UR46, R66 ;  /* 0x0000002e41217c23 */ /* 0x000fe20008010042 */
[----:B------:R-:W-:Y:S01]  /*90e0*/  FMUL.FTZ R66, R108, R65 ;  /* 0x000000416c427220 */ /* 0x000fe20000410000 */
[----:B------:R-:W-:Y:S01]  /*90f0*/  FADD.FTZ R6, R6, R67 ;  /* 0x0000004306067221 */ /* 0x000fe20000010000 */
[----:B------:R-:W-:Y:S01]  /*9100*/  FADD.FTZ R34, R5, R34 ;  /* 0x0000002205227221 */ /* 0x000fe20000010000 */
[C---:B------:R-:W-:Y:S01]  /*9110*/  FMUL.FTZ R67, R35.reuse, R76 ;  /* 0x0000004c23437220 */ /* 0x040fe20000410000 */
[----:B------:R-:W-:Y:S01]  /*9120*/  FMUL.FTZ R5, R35, R66 ;  /* 0x0000004223057220 */ /* 0x000fe20000410000 */
[----:B0-----:R-:W-:Y:S01]  /*9130*/  FMUL.FTZ R71, R65, UR33 ;  /* 0x0000002141477c20 */ /* 0x001fe20008410000 */
[C---:B------:R-:W-:Y:S01]  /*9140*/  FMUL.FTZ R69, R161.reuse, R76 ;  /* 0x0000004ca1457220 */ /* 0x040fe20000410000 */
[----:B------:R-:W-:Y:S01]  /*9150*/  FFMA.FTZ R145, R108, R36, R145 ;  /* 0x000000246c917223 */ /* 0x000fe20000010091 */
[----:B------:R-:W-:Y:S01]  /*9160*/  FFMA.FTZ R5, R68, R76, -R5 ;  /* 0x0000004c44057223 */ /* 0x000fe20000010805 */
[----:B------:R-:W-:Y:S01]  /*9170*/  FFMA.FTZ R70, R4, UR46, -R71 ;  /* 0x0000002e04467c23 */ /* 0x000fe20008010847 */
[-C--:B------:R-:W-:Y:S01]  /*9180*/  FFMA.FTZ R4, R68, R66.reuse, R67 ;  /* 0x0000004244047223 */ /* 0x080fe20000010043 */
[----:B------:R-:W-:Y:S01]  /*9190*/  FMUL.FTZ R67, R161, R66 ;  /* 0x00000042a1437220 */ /* 0x000fe20000410000 */
[----:B------:R0:W-:Y:S01]  /*91a0*/  STS [R32+0x216c], R69 ;  /* 0x00216c4520007388 */ /* 0x0001e20000000800 */
[----:B------:R-:W-:Y:S01]  /*91b0*/  FMUL.FTZ R65, R35, R70 ;  /* 0x0000004623417220 */ /* 0x000fe20000410000 */
[-C--:B------:R-:W-:Y:S01]  /*91c0*/  FMUL.FTZ R35, R37, R34.reuse ;  /* 0x0000002225237220 */ /* 0x080fe20000410000 */
[----:B------:R-:W-:Y:S01]  /*91d0*/  FMUL.FTZ R75, R160, R75 ;  /* 0x0000004ba04b7220 */ /* 0x000fe20000410000 */
[----:B------:R1:W-:Y:S01]  /*91e0*/  STS [R32+0x2168], R67 ;  /* 0x0021684320007388 */ /* 0x0003e20000000800 */
[----:B------:R-:W-:Y:S01]  /*91f0*/  FFMA.FTZ R68, R68, R33, R65 ;  /* 0x0000002144447223 */ /* 0x000fe20000010041 */
[C---:B------:R-:W-:Y:S01]  /*9200*/  FMUL.FTZ R33, R81.reuse, R34 ;  /* 0x0000002251217220 */ /* 0x040fe20000410000 */
[----:B------:R-:W-:Y:S01]  /*9210*/  FMUL.FTZ R81, R81, R6 ;  /* 0x0000000651517220 */ /* 0x000fe20000410000 */
[----:B------:R-:W-:Y:S01]  /*9220*/  FMUL.FTZ R65, R109, R162 ;  /* 0x000000a26d417220 */ /* 0x000fe20000410000 */
[-C--:B------:R-:W-:Y:S01]  /*9230*/  FFMA.FTZ R35, R38, R6.reuse, R35 ;  /* 0x0000000626237223 */ /* 0x080fe20000010023 */
[----:B------:R-:W-:Y:S01]  /*9240*/  FFMA.FTZ R33, R82, R6, R33 ;  /* 0x0000000652217223 */ /* 0x000fe20000010021 */
[----:B0-----:R-:W-:Y:S01]  /*9250*/  FMUL.FTZ R69, R6, UR33 ;  /* 0x0000002106457c20 */ /* 0x001fe20008410000 */
[----:B------:R-:W-:Y:S01]  /*9260*/  FFMA.FTZ R82, R82, R34, -R81 ;  /* 0x0000002252527223 */ /* 0x000fe20000010851 */
[----:B------:R-:W-:Y:S01]  /*9270*/  FFMA.FTZ R71, R161, R36, R68 ;  /* 0x00000024a1477223 */ /* 0x000fe20000010044 */
[----:B-1----:R-:W-:Y:S01]  /*9280*/  FMUL.FTZ R67, R34, UR33 ;  /* 0x0000002122437c20 */ /* 0x002fe20008410000 */
[----:B------:R-:W-:Y:S01]  /*9290*/  FADD.FTZ R33, R8, R33 ;  /* 0x0000002108217221 */ /* 0x000fe20000010000 */
[-C--:B------:R-:W-:Y:S01]  /*92a0*/  FFMA.FTZ R37, R37, -R65.reuse, R205 ;  /* 0x8000004125257223 */ /* 0x080fe200000100cd */
[----:B------:R-:W-:Y:S01]  /*92b0*/  FFMA.FTZ R36, R34, UR46, -R69 ;  /* 0x0000002e22247c23 */ /* 0x000fe20008010845 */
[----:B------:R-:W-:Y:S01]  /*92c0*/  FFMA.FTZ R8, R6, UR46, R67 ;  /* 0x0000002e06087c23 */ /* 0x000fe20008010043 */
[C---:B------:R-:W-:Y:S01]  /*92d0*/  FMUL.FTZ R6, R109.reuse, R6 ;  /* 0x000000066d067220 */ /* 0x040fe20000410000 */
[----:B------:R-:W-:Y:S01]  /*92e0*/  FMUL.FTZ R34, R109, R34 ;  /* 0x000000226d227220 */ /* 0x000fe20000410000 */
[----:B------:R-:W-:Y:S01]  /*92f0*/  FADD.FTZ R82, R7, R82 ;  /* 0x0000005207527221 */ /* 0x000fe20000010000 */
[----:B------:R-:W-:Y:S01]  /*9300*/  FFMA.FTZ R65, -R38, R65, R204 ;  /* 0x0000004126417223 */ /* 0x000fe200000101cc */
[C---:B------:R-:W-:Y:S01]  /*9310*/  FMUL.FTZ R7, R37.reuse, R6 ;  /* 0x0000000625077220 */ /* 0x040fe20000410000 */
[C---:B------:R-:W-:Y:S01]  /*9320*/  FMUL.FTZ R38, R37.reuse, R34 ;  /* 0x0000002225267220 */ /* 0x040fe20000410000 */
[----:B------:R-:W-:Y:S01]  /*9330*/  FMUL.FTZ R36, R37, R36 ;  /* 0x0000002425247220 */ /* 0x000fe20000410000 */
[C---:B------:R-:W-:Y:S01]  /*9340*/  FMUL.FTZ R67, R162.reuse, R6 ;  /* 0x00000006a2437220 */ /* 0x040fe20000410000 */
[-C--:B------:R-:W-:Y:S01]  /*9350*/  FMUL.FTZ R69, R162, R34.reuse ;  /* 0x00000022a2457220 */ /* 0x080fe20000410000 */
[C---:B------:R-:W-:Y:S01]  /*9360*/  FFMA.FTZ R7, R65.reuse, R34, -R7 ;  /* 0x0000002241077223 */ /* 0x040fe20000010807 */
[C---:B------:R-:W-:Y:S01]  /*9370*/  FFMA.FTZ R6, R65.reuse, R6, R38 ;  /* 0x0000000641067223 */ /* 0x040fe20000010026 */
[----:B------:R-:W-:Y:S01]  /*9380*/  FMUL.FTZ R34, R110, R163 ;  /* 0x000000a36e227220 */ /* 0x000fe20000410000 */
[----:B------:R-:W-:Y:S01]  /*9390*/  FFMA.FTZ R65, R65, R8, R36 ;  /* 0x0000000841417223 */ /* 0x000fe20000010024 */
[-C--:B------:R-:W-:Y:S01]  /*93a0*/  FMUL.FTZ R37, R83, R82.reuse ;  /* 0x0000005253257220 */ /* 0x080fe20000410000 */
[C---:B------:R-:W-:Y:S01]  /*93b0*/  FMUL.FTZ R8, R39.reuse, R82 ;  /* 0x0000005227087220 */ /* 0x040fe20000410000 */
[-C--:B------:R-:W-:Y:S01]  /*93c0*/  FFMA.FTZ R39, R39, -R34.reuse, R207 ;  /* 0x8000002227277223 */ /* 0x080fe200000100cf */
[----:B------:R-:W-:Y:S01]  /*93d0*/  FFMA.FTZ R34, -R40, R34, R206 ;  /* 0x0000002228227223 */ /* 0x000fe200000101ce */
[-C--:B------:R-:W-:Y:S01]  /*93e0*/  FFMA.FTZ R37, R84, R33.reuse, R37 ;  /* 0x0000002154257223 */ /* 0x080fe20000010025 */
[-C--:B------:R-:W-:Y:S01]  /*93f0*/  FFMA.FTZ R40, R40, R33.reuse, R8 ;  /* 0x0000002128287223 */ /* 0x080fe20000010008 */
[----:B------:R-:W-:Y:S01]  /*9400*/  FMUL.FTZ R8, R82, UR33 ;  /* 0x0000002152087c20 */ /* 0x000fe20008410000 */
[-C--:B------:R-:W-:Y:S01]  /*9410*/  FMUL.FTZ R83, R83, R33.reuse ;  /* 0x0000002153537220 */ /* 0x080fe20000410000 */
[C---:B------:R-:W-:Y:S01]  /*9420*/  FMUL.FTZ R36, R33.reuse, UR33 ;  /* 0x0000002121247c20 */ /* 0x040fe20008410000 */
[----:B------:R-:W-:Y:S01]  /*9430*/  FADD.FTZ R10, R10, R37 ;  /* 0x000000250a0a7221 */ /* 0x000fe20000010000 */
[----:B------:R-:W-:Y:S01]  /*9440*/  FFMA.FTZ R37, R33, UR46, R8 ;  /* 0x0000002e21257c23 */ /* 0x000fe20008010008 */
[-C--:B------:R-:W-:Y:S01]  /*9450*/  FFMA.FTZ R84, R84, R82.reuse, -R83 ;  /* 0x0000005254547223 */ /* 0x080fe20000010853 */
[----:B------:R-:W-:Y:S01]  /*9460*/  FMUL.FTZ R8, R110, R33 ;  /* 0x000000216e087220 */ /* 0x000fe20000410000 */
[----:B------:R-:W-:Y:S01]  /*9470*/  FFMA.FTZ R36, R82, UR46, -R36 ;  /* 0x0000002e52247c23 */ /* 0x000fe20008010824 */
[-C--:B------:R-:W-:Y:S01]  /*9480*/  FFMA.FTZ R146, R109, R35.reuse, R146 ;  /* 0x000000236d927223 */ /* 0x080fe20000010092 */
[----:B------:R-:W-:Y:S01]  /*9490*/  FFMA.FTZ R66, R162, R35, R65 ;  /* 0x00000023a2427223 */ /* 0x000fe20000010041 */
[----:B------:R-:W-:Y:S01]  /*94a0*/  FMUL.FTZ R38, R110, R82 ;  /* 0x000000526e267220 */ /* 0x000fe20000410000 */
[----:B------:R-:W-:Y:S01]  /*94b0*/  FADD.FTZ R84, R9, R84 ;  /* 0x0000005409547221 */ /* 0x000fe20000010000 */
[C---:B------:R-:W-:Y:S01]  /*94c0*/  FMUL.FTZ R35, R39.reuse, R8 ;  /* 0x0000000827237220 */ /* 0x040fe20000410000 */
[C---:B------:R-:W-:Y:S01]  /*94d0*/  FMUL.FTZ R9, R39.reuse, R36 ;  /* 0x0000002427097220 */ /* 0x040fe20000410000 */
[-C--:B------:R-:W-:Y:S01]  /*94e0*/  FMUL.FTZ R33, R39, R38.reuse ;  /* 0x0000002627217220 */ /* 0x080fe20000410000 */
[-C--:B------:R-:W-:Y:S01]  /*94f0*/  FMUL.FTZ R65, R163, R38.reuse ;  /* 0x00000026a3417220 */ /* 0x080fe20000410000 */
[C---:B------:R-:W-:Y:S01]  /*9500*/  FFMA.FTZ R35, R34.reuse, R38, -R35 ;  /* 0x0000002622237223 */ /* 0x040fe20000010823 */
[C---:B------:R-:W-:Y:S01]  /*9510*/  FFMA.FTZ R38, R34.reuse, R37, R9 ;  /* 0x0000002522267223 */ /* 0x040fe20000010009 */
[----:B------:R-:W-:Y:S01]  /*9520*/  FMUL.FTZ R9, R85, R84 ;  /* 0x0000005455097220 */ /* 0x000fe20000410000 */
[-C--:B------:R-:W-:Y:S01]  /*9530*/  FMUL.FTZ R39, R163, R8.reuse ;  /* 0x00000008a3277220 */ /* 0x080fe20000410000 */
[----:B------:R-:W-:Y:S01]  /*9540*/  FFMA.FTZ R36, R34, R8, R33 ;  /* 0x0000000822247223 */ /* 0x000fe20000010021 */
[----:B------:R-:W-:Y:S01]  /*9550*/  FMUL.FTZ R8, R111, R164 ;  /* 0x000000a46f087220 */ /* 0x000fe20000410000 */
[-C--:B------:R-:W-:Y:S01]  /*9560*/  FFMA.FTZ R9, R86, R10.reuse, R9 ;  /* 0x0000000a56097223 */ /* 0x080fe20000010009 */
[----:B------:R-:W-:Y:S01]  /*9570*/  FMUL.FTZ R37, R84, UR33 ;  /* 0x0000002154257c20 */ /* 0x000fe20008410000 */
[----:B------:R-:W-:Y:S01]  /*9580*/  FMUL.FTZ R85, R85, R10 ;  /* 0x0000000a55557220 */ /* 0x000fe20000410000 */
[----:B------:R-:W-:Y:S01]  /*9590*/  FADD.FTZ R188, R71, R188 ;  /* 0x000000bc47bc7221 */ /* 0x000fe20000010000 */
[----:B------:R-:W-:Y:S01]  /*95a0*/  FMUL.FTZ R34, R10, UR33 ;  /* 0x000000210a227c20 */ /* 0x000fe20008410000 */
[----:B------:R0:W-:Y:S01]  /*95b0*/  STS [R32+0x2158], R39 ;  /* 0x0021582720007388 */ /* 0x0001e20000000800 */
[C---:B------:R-:W-:Y:S01]  /*95c0*/  FMUL.FTZ R33, R41.reuse, R84 ;  /* 0x0000005429217220 */ /* 0x040fe20000410000 */
[----:B------:R-:W-:Y:S01]  /*95d0*/  FADD.FTZ R71, R12, R9 ;  /* 0x000000090c477221 */ /* 0x000fe20000010000 */
[----:B------:R-:W-:Y:S01]  /*95e0*/  FFMA.FTZ R41, R41, -R8, R209 ;  /* 0x8000000829297223 */ /* 0x000fe200000100d1 */
[----:B------:R-:W-:Y:S01]  /*95f0*/  FFMA.FTZ R9, R10, UR46, R37 ;  /* 0x0000002e0a097c23 */ /* 0x000fe20008010025 */
[----:B------:R-:W-:Y:S01]  /*9600*/  FFMA.FTZ R86, R86, R84, -R85 ;  /* 0x0000005456567223 */ /* 0x000fe20000010855 */
[C---:B------:R-:W-:Y:S01]  /*9610*/  FMUL.FTZ R37, R111.reuse, R10 ;  /* 0x0000000a6f257220 */ /* 0x040fe20000410000 */
[----:B------:R-:W-:Y:S01]  /*9620*/  FFMA.FTZ R34, R84, UR46, -R34 ;  /* 0x0000002e54227c23 */ /* 0x000fe20008010822 */
[----:B------:R1:W-:Y:S01]  /*9630*/  STS [R32+0x215c], R65 ;  /* 0x00215c4120007388 */ /* 0x0003e20000000800 */
[C---:B------:R-:W-:Y:S01]  /*9640*/  FFMA.FTZ R8, -R42.reuse, R8, R208 ;  /* 0x000000082a087223 */ /* 0x040fe200000101d0 */
[----:B0-----:R-:W-:Y:S01]  /*9650*/  FMUL.FTZ R39, R111, R84 ;  /* 0x000000546f277220 */ /* 0x001fe20000410000 */
[----:B------:R-:W-:Y:S01]  /*9660*/  FFMA.FTZ R33, R42, R10, R33 ;  /* 0x0000000a2a217223 */ /* 0x000fe20000010021 */
[----:B------:R-:W-:Y:S01]  /*9670*/  FADD.FTZ R86, R11, R86 ;  /* 0x000000560b567221 */ /* 0x000fe20000010000 */
[C---:B------:R-:W-:Y:S01]  /*9680*/  FMUL.FTZ R10, R41.reuse, R37 ;  /* 0x00000025290a7220 */ /* 0x040fe20000410000 */
[----:B------:R0:W-:Y:S01]  /*9690*/  STS [R32+0x2164], R69 ;  /* 0x0021644520007388 */ /* 0x0001e20000000800 */
[----:B------:R-:W-:Y:S01]  /*96a0*/  FMUL.FTZ R11, R41, R34 ;  /* 0x00000022290b7220 */ /* 0x000fe20000410000 */
[-C--:B------:R-:W-:Y:S01]  /*96b0*/  FFMA.FTZ R147, R110, R40.reuse, R147 ;  /* 0x000000286e937223 */ /* 0x080fe20000010093 */
[----:B------:R-:W-:Y:S01]  /*96c0*/  FFMA.FTZ R148, R111, R33, R148 ;  /* 0x000000216f947223 */ /* 0x000fe20000010094 */
[----:B-1----:R-:W-:Y:S01]  /*96d0*/  FMUL.FTZ R65, R41, R39 ;  /* 0x0000002729417220 */ /* 0x002fe20000410000 */
[----:B------:R1:W-:Y:S01]  /*96e0*/  STS [R32+0x2160], R67 ;  /* 0x0021604320007388 */ /* 0x0003e20000000800 */
[-C--:B------:R-:W-:Y:S01]  /*96f0*/  FMUL.FTZ R41, R164, R37.reuse ;  /* 0x00000025a4297220 */ /* 0x080fe20000410000 */
[----:B------:R-:W-:Y:S01]  /*9700*/  FADD.FTZ R187, R66, R187 ;  /* 0x000000bb42bb7221 */ /* 0x000fe20000010000 */
[----:B------:R-:W-:Y:S01]  /*9710*/  FADD.FTZ R189, R78, R189 ;  /* 0x000000bd4ebd7221 */ /* 0x000fe20000010000 */
[----:B------:R-:W-:Y:S01]  /*9720*/  STS [R32+0x2174], R75 ;  /* 0x0021744b20007388 */ /* 0x000fe20000000800 */
[----:B0-----:R-:W-:Y:S01]  /*9730*/  FFMA.FTZ R69, R163, R40, R38 ;  /* 0x00000028a3457223 */ /* 0x001fe20000010026 */
[C---:B------:R-:W-:Y:S01]  /*9740*/  FFMA.FTZ R38, R8.reuse, R37, R65 ;  /* 0x0000002508267223 */ /* 0x040fe20000010041 */
[----:B------:R-:W-:Y:S01]  /*9750*/  FFMA.FTZ R37, R8, R39, -R10 ;  /* 0x0000002708257223 */ /* 0x000fe2000001080a */
[----:B------:R-:W-:Y:S01]  /*9760*/  FMUL.FTZ R10, R86, UR33 ;  /* 0x00000021560a7c20 */ /* 0x000fe20008410000 */
[----:B------:R-:W-:Y:S01]  /*9770*/  FMUL.FTZ R40, R112, R71 ;  /* 0x0000004770287220 */ /* 0x000fe20000410000 */
[----:B-1----:R-:W-:Y:S01]  /*9780*/  FMUL.FTZ R67, R164, R39 ;  /* 0x00000027a4437220 */ /* 0x002fe20000410000 */
[----:B------:R-:W-:Y:S01]  /*9790*/  FFMA.FTZ R39, R8, R9, R11 ;  /* 0x0000000908277223 */ /* 0x000fe2000001000b */
[----:B------:R-:W-:Y:S01]  /*97a0*/  FMUL.FTZ R8, R112, R165 ;  /* 0x000000a570087220 */ /* 0x000fe20000410000 */
[-C--:B------:R-:W-:Y:S01]  /*97b0*/  FMUL.FTZ R11, R43, R86.reuse ;  /* 0x000000562b0b7220 */ /* 0x080fe20000410000 */
[C---:B------:R-:W-:Y:S01]  /*97c0*/  FMUL.FTZ R9, R87.reuse, R86 ;  /* 0x0000005657097220 */ /* 0x040fe20000410000 */
[-C--:B------:R-:W-:Y:S01]  /*97d0*/  FMUL.FTZ R87, R87, R71.reuse ;  /* 0x0000004757577220 */ /* 0x080fe20000410000 */
[-C--:B------:R-:W-:Y:S01]  /*97e0*/  FFMA.FTZ R43, R43, -R8.reuse, R211 ;  /* 0x800000082b2b7223 */ /* 0x080fe200000100d3 */
[C---:B------:R-:W-:Y:S01]  /*97f0*/  FFMA.FTZ R8, -R44.reuse, R8, R210 ;  /* 0x000000082c087223 */ /* 0x040fe200000101d2 */
[-C--:B------:R-:W-:Y:S01]  /*9800*/  FFMA.FTZ R44, R44, R71.reuse, R11 ;  /* 0x000000472c2c7223 */ /* 0x080fe2000001000b */
[C---:B------:R-:W-:Y:S01]  /*9810*/  FMUL.FTZ R11, R71.reuse, UR33 ;  /* 0x00000021470b7c20 */ /* 0x040fe20008410000 */
[C---:B------:R-:W-:Y:S01]  /*9820*/  FFMA.FTZ R9, R88.reuse, R71, R9 ;  /* 0x0000004758097223 */ /* 0x040fe20000010009 */
[----:B------:R-:W-:Y:S01]  /*9830*/  FFMA.FTZ R88, R88, R86, -R87 ;  /* 0x0000005658587223 */ /* 0x000fe20000010857 */
[----:B------:R-:W-:Y:S01]  /*9840*/  FFMA.FTZ R34, R164, R33, R39 ;  /* 0x00000021a4227223 */ /* 0x000fe20000010027 */
[----:B------:R-:W-:Y:S01]  /*9850*/  FFMA.FTZ R12, R86, UR46, -R11 ;  /* 0x0000002e560c7c23 */ /* 0x000fe2000801080b */
[----:B------:R-:W-:Y:S01]  /*9860*/  FADD.FTZ R42, R14, R9 ;  /* 0x000000090e2a7221 */ /* 0x000fe20000010000 */
[----:B------:R-:W-:Y:S01]  /*9870*/  FFMA.FTZ R9, R71, UR46, R10 ;  /* 0x0000002e47097c23 */ /* 0x000fe2000801000a */
[----:B------:R-:W-:Y:S01]  /*9880*/  FADD.FTZ R88, R13, R88 ;  /* 0x000000580d587221 */ /* 0x000fe20000010000 */
[----:B------:R-:W-:Y:S01]  /*9890*/  FMUL.FTZ R11, R43, R12 ;  /* 0x0000000c2b0b7220 */ /* 0x000fe20000410000 */
[----:B------:R-:W-:Y:S01]  /*98a0*/  FMUL.FTZ R14, R112, R86 ;  /* 0x00000056700e7220 */ /* 0x000fe20000410000 */
[-C--:B------:R-:W-:Y:S01]  /*98b0*/  FMUL.FTZ R33, R165, R40.reuse ;  /* 0x00000028a5217220 */ /* 0x080fe20000410000 */
[----:B------:R-:W-:Y:S01]  /*98c0*/  FMUL.FTZ R39, R43, R40 ;  /* 0x000000282b277220 */ /* 0x000fe20000410000 */
[----:B------:R-:W-:Y:S01]  /*98d0*/  FFMA.FTZ R12, R8, R9, R11 ;  /* 0x00000009080c7223 */ /* 0x000fe2000001000b */
[C---:B------:R-:W-:Y:S01]  /*98e0*/  FMUL.FTZ R9, R89.reuse, R88 ;  /* 0x0000005859097220 */ /* 0x040fe20000410000 */
[----:B------:R-:W-:Y:S01]  /*98f0*/  FMUL.FTZ R89, R89, R42 ;  /* 0x0000002a59597220 */ /* 0x000fe20000410000 */
[----:B------:R-:W-:Y:S01]  /*9900*/  FMUL.FTZ R13, R43, R14 ;  /* 0x0000000e2b0d7220 */ /* 0x000fe20000410000 */
[----:B------:R-:W-:Y:S01]  /*9910*/  FMUL.FTZ R11, R45, R88 ;  /* 0x000000582d0b7220 */ /* 0x000fe20000410000 */
[C---:B------:R-:W-:Y:S01]  /*9920*/  FFMA.FTZ R9, R90.reuse, R42, R9 ;  /* 0x0000002a5a097223 */ /* 0x040fe20000010009 */
[----:B------:R-:W-:Y:S01]  /*9930*/  FFMA.FTZ R90, R90, R88, -R89 ;  /* 0x000000585a5a7223 */ /* 0x000fe20000010859 */
[C---:B------:R-:W-:Y:S01]  /*9940*/  FFMA.FTZ R40, R8.reuse, R40, R13 ;  /* 0x0000002808287223 */ /* 0x040fe2000001000d */
[----:B------:R-:W-:Y:S01]  /*9950*/  FFMA.FTZ R39, R8, R14, -R39 ;  /* 0x0000000e08277223 */ /* 0x000fe20000010827 */
[----:B------:R0:W-:Y:S01]  /*9960*/  STS [R32+0x2148], R33 ;  /* 0x0021482120007388 */ /* 0x0001e20000000800 */
[----:B------:R-:W-:Y:S01]  /*9970*/  FMUL.FTZ R8, R113, R166 ;  /* 0x000000a671087220 */ /* 0x000fe20000410000 */
[----:B------:R-:W-:Y:S01]  /*9980*/  FADD.FTZ R15, R15, R90 ;  /* 0x0000005a0f0f7221 */ /* 0x000fe20000010000 */
[----:B------:R-:W-:Y:S01]  /*9990*/  FMUL.FTZ R13, R42, UR33 ;  /* 0x000000212a0d7c20 */ /* 0x000fe20008410000 */
[----:B------:R1:W-:Y:S01]  /*99a0*/  STS [R32+0x2150], R41 ;  /* 0x0021502920007388 */ /* 0x0003e20000000800 */
[-C--:B------:R-:W-:Y:S01]  /*99b0*/  FFMA.FTZ R45, R45, -R8.reuse, R212 ;  /* 0x800000082d2d7223 */ /* 0x080fe200000100d4 */
[----:B------:R-:W-:Y:S01]  /*99c0*/  FFMA.FTZ R10, -R46, R8, R213 ;  /* 0x000000082e0a7223 */ /* 0x000fe200000101d5 */
[----:B------:R-:W-:Y:S01]  /*99d0*/  FFMA.FTZ R71, R165, R44, R12 ;  /* 0x0000002ca5477223 */ /* 0x000fe2000001000c */
[----:B------:R-:W-:Y:S01]  /*99e0*/  FMUL.FTZ R12, R88, UR33 ;  /* 0x00000021580c7c20 */ /* 0x000fe20008410000 */
[----:B------:R-:W-:Y:S01]  /*99f0*/  FADD.FTZ R186, R69, R186 ;  /* 0x000000ba45ba7221 */ /* 0x000fe20000010000 */
[----:B0-----:R-:W-:Y:S01]  /*9a00*/  FFMA.FTZ R33, R46, R42, R11 ;  /* 0x0000002a2e217223 */ /* 0x001fe2000001000b */
[----:B------:R-:W-:Y:S01]  /*9a10*/  FADD.FTZ R11, R16, R9 ;  /* 0x00000009100b7221 */ /* 0x000fe20000010000 */
[----:B------:R-:W-:Y:S01]  /*9a20*/  FMUL.FTZ R9, R91, R15 ;  /* 0x0000000f5b097220 */ /* 0x000fe20000410000 */
[----:B------:R0:W-:Y:S01]  /*9a30*/  STS [R32+0x2154], R67 ;  /* 0x0021544320007388 */ /* 0x0001e20000000800 */
[----:B-1----:R-:W-:Y:S01]  /*9a40*/  FMUL.FTZ R41, R165, R14 ;  /* 0x0000000ea5297220 */ /* 0x002fe20000410000 */
[-C--:B------:R-:W-:Y:S01]  /*9a50*/  FMUL.FTZ R8, R91, R11.reuse ;  /* 0x0000000b5b087220 */ /* 0x080fe20000410000 */
[----:B------:R-:W-:Y:S01]  /*9a60*/  FFMA.FTZ R9, R92, R11, R9 ;  /* 0x0000000b5c097223 */ /* 0x000fe20000010009 */
[----:B------:R-:W-:Y:S01]  /*9a70*/  FFMA.FTZ R14, R88, UR46, -R13 ;  /* 0x0000002e580e7c23 */ /* 0x000fe2000801080d */
[----:B------:R-:W-:Y:S01]  /*9a80*/  FMUL.FTZ R69, R113, R88 ;  /* 0x0000005871457220 */ /* 0x000fe20000410000 */
[----:B------:R-:W-:Y:S01]  /*9a90*/  FFMA.FTZ R8, R92, R15, -R8 ;  /* 0x0000000f5c087223 */ /* 0x000fe20000010808 */
[----:B------:R-:W-:Y:S01]  /*9aa0*/  FADD.FTZ R13, R18, R9 ;  /* 0x00000009120d7221 */ /* 0x000fe20000010000 */
[----:B------:R-:W-:Y:S01]  /*9ab0*/  FFMA.FTZ R43, R42, UR46, R12 ;  /* 0x0000002e2a2b7c23 */ /* 0x000fe2000801000c */
[----:B------:R-:W-:Y:S01]  /*9ac0*/  FMUL.FTZ R65, R45, R14 ;  /* 0x0000000e2d417220 */ /* 0x000fe20000410000 */
[----:B------:R-:W-:Y:S01]  /*9ad0*/  FADD.FTZ R17, R17, R8 ;  /* 0x0000000811117221 */ /* 0x000fe20000010000 */
[----:B------:R-:W-:Y:S01]  /*9ae0*/  FMUL.FTZ R8, R93, R13 ;  /* 0x0000000d5d087220 */ /* 0x000fe20000410000 */
[----:B0-----:R-:W-:Y:S01]  /*9af0*/  FMUL.FTZ R67, R113, R42 ;  /* 0x0000002a71437220 */ /* 0x001fe20000410000 */
[----:B------:R0:W-:Y:S01]  /*9b00*/  STS [R32+0x214c], R41 ;  /* 0x00214c2920007388 */ /* 0x0001e20000000800 */
[-C--:B------:R-:W-:Y:S01]  /*9b10*/  FMUL.FTZ R9, R93, R17.reuse ;  /* 0x000000115d097220 */ /* 0x080fe20000410000 */
[----:B------:R-:W-:Y:S01]  /*9b20*/  FFMA.FTZ R8, R94, R17, -R8 ;  /* 0x000000115e087223 */ /* 0x000fe20000010808 */
[----:B------:R-:W-:Y:S01]  /*9b30*/  FFMA.FTZ R149, R112, R44, R149 ;  /* 0x0000002c70957223 */ /* 0x000fe20000010095 */
[----:B------:R-:W-:Y:S01]  /*9b40*/  FMUL.FTZ R42, R45, R67 ;  /* 0x000000432d2a7220 */ /* 0x000fe20000410000 */
[----:B------:R-:W-:Y:S01]  /*9b50*/  FFMA.FTZ R9, R94, R13, R9 ;  /* 0x0000000d5e097223 */ /* 0x000fe20000010009 */
[----:B------:R-:W-:Y:S01]  /*9b60*/  FFMA.FTZ R65, R10, R43, R65 ;  /* 0x0000002b0a417223 */ /* 0x000fe20000010041 */
[----:B------:R-:W-:Y:S01]  /*9b70*/  FADD.FTZ R44, R19, R8 ;  /* 0x00000008132c7221 */ /* 0x000fe20000010000 */
[----:B------:R-:W-:Y:S01]  /*9b80*/  FMUL.FTZ R12, R116, R167 ;  /* 0x000000a7740c7220 */ /* 0x000fe20000410000 */
[----:B------:R-:W-:Y:S01]  /*9b90*/  FADD.FTZ R43, R20, R9 ;  /* 0x00000009142b7221 */ /* 0x000fe20000010000 */
[-C--:B0-----:R-:W-:Y:S01]  /*9ba0*/  FMUL.FTZ R41, R45, R69.reuse ;  /* 0x000000452d297220 */ /* 0x081fe20000410000 */
[C---:B------:R-:W-:Y:S01]  /*9bb0*/  FFMA.FTZ R42, R10.reuse, R69, -R42 ;  /* 0x000000450a2a7223 */ /* 0x040fe2000001082a */
[C---:B------:R-:W-:Y:S01]  /*9bc0*/  FMUL.FTZ R9, R95.reuse, R44 ;  /* 0x0000002c5f097220 */ /* 0x040fe20000410000 */
[----:B------:R-:W-:Y:S01]  /*9bd0*/  FMUL.FTZ R95, R95, R43 ;  /* 0x0000002b5f5f7220 */ /* 0x000fe20000410000 */
[----:B------:R-:W-:Y:S01]  /*9be0*/  FFMA.FTZ R41, R10, R67, R41 ;  /* 0x000000430a297223 */ /* 0x000fe20000010029 */
[C---:B------:R-:W-:Y:S01]  /*9bf0*/  FMUL.FTZ R10, R47.reuse, R15 ;  /* 0x0000000f2f0a7220 */ /* 0x040fe20000410000 */
[-C--:B------:R-:W-:Y:S01]  /*9c00*/  FFMA.FTZ R47, R47, -R12.reuse, R215 ;  /* 0x8000000c2f2f7223 */ /* 0x080fe200000100d7 */
[----:B------:R-:W-:Y:S01]  /*9c10*/  FFMA.FTZ R12, -R48, R12, R214 ;  /* 0x0000000c300c7223 */ /* 0x000fe200000101d6 */
[----:B------:R-:W-:Y:S01]  /*9c20*/  FFMA.FTZ R9, R96, R43, R9 ;  /* 0x0000002b60097223 */ /* 0x000fe20000010009 */
[----:B------:R-:W-:Y:S01]  /*9c30*/  FFMA.FTZ R48, R48, R11, R10 ;  /* 0x0000000b30307223 */ /* 0x000fe2000001000a */
[----:B------:R-:W-:Y:S01]  /*9c40*/  FFMA.FTZ R96, R96, R44, -R95 ;  /* 0x0000002c60607223 */ /* 0x000fe2000001085f */
[----:B------:R-:W-:Y:S01]  /*9c50*/  FMUL.FTZ R10, R11, UR33 ;  /* 0x000000210b0a7c20 */ /* 0x000fe20008410000 */
[----:B------:R-:W-:Y:S01]  /*9c60*/  FMUL.FTZ R8, R15, UR33 ;  /* 0x000000210f087c20 */ /* 0x000fe20008410000 */
[----:B------:R-:W-:Y:S01]  /*9c70*/  FADD.FTZ R9, R22, R9 ;  /* 0x0000000916097221 */ /* 0x000fe20000010000 */
[----:B------:R-:W-:Y:S01]  /*9c80*/  FADD.FTZ R21, R21, R96 ;  /* 0x0000006015157221 */ /* 0x000fe20000010000 */
[----:B------:R-:W-:Y:S01]  /*9c90*/  FFMA.FTZ R10, R15, UR46, -R10 ;  /* 0x0000002e0f0a7c23 */ /* 0x000fe2000801080a */
[C---:B------:R-:W-:Y:S01]  /*9ca0*/  FMUL.FTZ R16, R116.reuse, R15 ;  /* 0x0000000f74107220 */ /* 0x040fe20000410000 */
[----:B------:R-:W-:Y:S01]  /*9cb0*/  FFMA.FTZ R15, R11, UR46, R8 ;  /* 0x0000002e0b0f7c23 */ /* 0x000fe20008010008 */
[----:B------:R-:W-:Y:S01]  /*9cc0*/  FMUL.FTZ R14, R116, R11 ;  /* 0x0000000b740e7220 */ /* 0x000fe20000410000 */
[C---:B------:R-:W-:Y:S01]  /*9cd0*/  FMUL.FTZ R8, R97.reuse, R9 ;  /* 0x0000000961087220 */ /* 0x040fe20000410000 */
[-C--:B------:R-:W-:Y:S01]  /*9ce0*/  FMUL.FTZ R11, R97, R21.reuse ;  /* 0x00000015610b7220 */ /* 0x080fe20000410000 */
[C---:B------:R-:W-:Y:S01]  /*9cf0*/  FMUL.FTZ R45, R47.reuse, R16 ;  /* 0x000000102f2d7220 */ /* 0x040fe20000410000 */
[C---:B------:R-:W-:Y:S01]  /*9d00*/  FMUL.FTZ R19, R47.reuse, R10 ;  /* 0x0000000a2f137220 */ /* 0x040fe20000410000 */
[C---:B------:R-:W-:Y:S01]  /*9d10*/  FFMA.FTZ R8, R98.reuse, R21, -R8 ;  /* 0x0000001562087223 */ /* 0x040fe20000010808 */
[----:B------:R-:W-:Y:S01]  /*9d20*/  FFMA.FTZ R11, R98, R9, R11 ;  /* 0x00000009620b7223 */ /* 0x000fe2000001000b */
[----:B------:R-:W-:Y:S01]  /*9d30*/  FMUL.FTZ R47, R47, R14 ;  /* 0x0000000e2f2f7220 */ /* 0x000fe20000410000 */
[----:B------:R-:W-:Y:S01]  /*9d40*/  FFMA.FTZ R18, R166, R33, R65 ;  /* 0x00000021a6127223 */ /* 0x000fe20000010041 */
[----:B------:R-:W-:Y:S01]  /*9d50*/  FADD.FTZ R8, R23, R8 ;  /* 0x0000000817087221 */ /* 0x000fe20000010000 */
[----:B------:R-:W-:Y:S01]  /*9d60*/  FADD.FTZ R24, R24, R11 ;  /* 0x0000000b18187221 */ /* 0x000fe20000010000 */
[----:B------:R-:W-:Y:S01]  /*9d70*/  FMUL.FTZ R65, R167, R16 ;  /* 0x00000010a7417220 */ /* 0x000fe20000410000 */
[C---:B------:R-:W-:Y:S01]  /*9d80*/  FFMA.FTZ R45, R12.reuse, R14, R45 ;  /* 0x0000000e0c2d7223 */ /* 0x040fe2000001002d */
[C---:B------:R-:W-:Y:S01]  /*9d90*/  FMUL.FTZ R11, R99.reuse, R8 ;  /* 0x00000008630b7220 */ /* 0x040fe20000410000 */
[----:B------:R-:W-:Y:S01]  /*9da0*/  FMUL.FTZ R99, R99, R24 ;  /* 0x0000001863637220 */ /* 0x000fe20000410000 */
[----:B------:R-:W-:Y:S01]  /*9db0*/  FFMA.FTZ R46, R12, R16, -R47 ;  /* 0x000000100c2e7223 */ /* 0x000fe2000001082f */
[----:B------:R-:W-:Y:S01]  /*9dc0*/  FMUL.FTZ R10, R49, R17 ;  /* 0x00000011310a7220 */ /* 0x000fe20000410000 */
[C---:B------:R-:W-:Y:S01]  /*9dd0*/  FFMA.FTZ R11, R100.reuse, R24, R11 ;  /* 0x00000018640b7223 */ /* 0x040fe2000001000b */
[----:B------:R-:W-:Y:S01]  /*9de0*/  FFMA.FTZ R100, R100, R8, -R99 ;  /* 0x0000000864647223 */ /* 0x000fe20000010863 */
[----:B------:R-:W-:Y:S01]  /*9df0*/  FFMA.FTZ R150, R113, R33, R150 ;  /* 0x0000002171967223 */ /* 0x000fe20000010096 */
[----:B------:R-:W-:Y:S01]  /*9e00*/  FFMA.FTZ R12, R12, R15, R19 ;  /* 0x0000000f0c0c7223 */ /* 0x000fe20000010013 */
[----:B------:R-:W-:Y:S01]  /*9e10*/  FADD.FTZ R11, R26, R11 ;  /* 0x0000000b1a0b7221 */ /* 0x000fe20000010000 */
[----:B------:R-:W-:Y:S01]  /*9e20*/  FADD.FTZ R25, R25, R100 ;  /* 0x0000006419197221 */ /* 0x000fe20000010000 */
[----:B------:R-:W-:Y:S01]  /*9e30*/  FMUL.FTZ R33, R167, R14 ;  /* 0x0000000ea7217220 */ /* 0x000fe20000410000 */
[----:B------:R-:W-:Y:S01]  /*9e40*/  FADD.FTZ R183, R18, R183 ;  /* 0x000000b712b77221 */ /* 0x000fe20000010000 */
[----:B------:R-:W-:Y:S01]  /*9e50*/  FMUL.FTZ R14, R13, UR33 ;  /* 0x000000210d0e7c20 */ /* 0x000fe20008410000 */
[C---:B------:R-:W-:Y:S01]  /*9e60*/  FMUL.FTZ R15, R101.reuse, R25 ;  /* 0x00000019650f7220 */ /* 0x040fe20000410000 */
[----:B------:R0:W-:Y:S01]  /*9e70*/  STS [R32+0x213c], R65 ;  /* 0x00213c4120007388 */ /* 0x0001e20000000800 */
[----:B------:R-:W-:Y:S01]  /*9e80*/  FMUL.FTZ R18, R118, R168 ;  /* 0x000000a876127220 */ /* 0x000fe20000410000 */
[----:B------:R-:W-:Y:S01]  /*9e90*/  FFMA.FTZ R47, R50, R13, R10 ;  /* 0x0000000d322f7223 */ /* 0x000fe2000001000a */
[-C--:B------:R-:W-:Y:S01]  /*9ea0*/  FMUL.FTZ R10, R101, R11.reuse ;  /* 0x0000000b650a7220 */ /* 0x080fe20000410000 */
[C---:B------:R-:W-:Y:S01]  /*9eb0*/  FFMA.FTZ R15, R102.reuse, R11, R15 ;  /* 0x0000000b660f7223 */ /* 0x040fe2000001000f */
[----:B------:R-:W-:Y:S01]  /*9ec0*/  FFMA.FTZ R14, R17, UR46, -R14 ;  /* 0x0000002e110e7c23 */ /* 0x000fe2000801080e */
[----:B------:R-:W-:Y:S01]  /*9ed0*/  FFMA.FTZ R49, R49, -R18, R216 ;  /* 0x8000001231317223 */ /* 0x000fe200000100d8 */
[----:B------:R1:W-:Y:S01]  /*9ee0*/  STS [R32+0x2138], R33 ;  /* 0x0021382120007388 */ /* 0x0003e20000000800 */
[----:B------:R-:W-:Y:S01]  /*9ef0*/  FFMA.FTZ R10, R102, R25, -R10 ;  /* 0x00000019660a7223 */ /* 0x000fe2000001080a */
[----:B------:R-:W-:Y:S01]  /*9f00*/  FADD.FTZ R28, R28, R15 ;  /* 0x0000000f1c1c7221 */ /* 0x000fe20000010000 */
[----:B0-----:R-:W-:Y:S01]  /*9f10*/  FFMA.FTZ R65, R167, R48, R12 ;  /* 0x00000030a7417223 */ /* 0x001fe2000001000c */
[----:B------:R-:W-:Y:S01]  /*9f20*/  FMUL.FTZ R12, R17, UR33 ;  /* 0x00000021110c7c20 */ /* 0x000fe20008410000 */
[----:B------:R-:W-:Y:S01]  /*9f30*/  FMUL.FTZ R17, R118, R17 ;  /* 0x0000001176117220 */ /* 0x000fe20000410000 */
[----:B------:R-:W-:Y:S01]  /*9f40*/  FFMA.FTZ R18, -R50, R18, R217 ;  /* 0x0000001232127223 */ /* 0x000fe200000101d9 */
[----:B------:R-:W-:Y:S01]  /*9f50*/  FADD.FTZ R10, R27, R10 ;  /* 0x0000000a1b0a7221 */ /* 0x000fe20000010000 */
[----:B------:R-:W-:Y:S01]  /*9f60*/  FFMA.FTZ R151, R116, R48, R151 ;  /* 0x0000003074977223 */ /* 0x000fe20000010097 */
[----:B------:R-:W-:Y:S01]  /*9f70*/  FMUL.FTZ R15, R49, R17 ;  /* 0x00000011310f7220 */ /* 0x000fe20000410000 */
[----:B-1----:R-:W-:Y:S01]  /*9f80*/  FFMA.FTZ R33, R13, UR46, R12 ;  /* 0x0000002e0d217c23 */ /* 0x002fe2000801000c */
[----:B------:R-:W-:Y:S01]  /*9f90*/  FMUL.FTZ R13, R118, R13 ;  /* 0x0000000d760d7220 */ /* 0x000fe20000410000 */
[C---:B------:R-:W-:Y:S01]  /*9fa0*/  FMUL.FTZ R75, R49.reuse, R14 ;  /* 0x0000000e314b7220 */ /* 0x040fe20000410000 */
[----:B------:R-:W-:Y:S01]  /*9fb0*/  FMUL.FTZ R16, R126, R174 ;  /* 0x000000ae7e107220 */ /* 0x000fe20000410000 */
[----:B------:R-:W-:Y:S01]  /*9fc0*/  FMUL.FTZ R67, R166, R67 ;  /* 0x00000043a6437220 */ /* 0x000fe20000410000 */
[-C--:B------:R-:W-:Y:S01]  /*9fd0*/  FMUL.FTZ R48, R49, R13.reuse ;  /* 0x0000000d31307220 */ /* 0x080fe20000410000 */
[-C--:B------:R-:W-:Y:S01]  /*9fe0*/  FFMA.FTZ R49, R18, R13.reuse, R15 ;  /* 0x0000000d12317223 */ /* 0x080fe2000001000f */
[----:B------:R-:W-:Y:S01]  /*9ff0*/  FMUL.FTZ R19, R168, R13 ;  /* 0x0000000da8137220 */ /* 0x000fe20000410000 */
[C---:B------:R-:W-:Y:S01]  /*a000*/  FMUL.FTZ R13, R103.reuse, R10 ;  /* 0x0000000a670d7220 */ /* 0x040fe20000410000 */
[-C--:B------:R-:W-:Y:S01]  /*a010*/  FMUL.FTZ R103, R103, R28.reuse ;  /* 0x0000001c67677220 */ /* 0x080fe20000410000 */
[-C--:B------:R-:W-:Y:S01]  /*a020*/  FFMA.FTZ R48, R18, R17.reuse, -R48 ;  /* 0x0000001112307223 */ /* 0x080fe20000010830 */
[----:B------:R-:W-:Y:S01]  /*a030*/  FMUL.FTZ R23, R168, R17 ;  /* 0x00000011a8177220 */ /* 0x000fe20000410000 */
[C---:B------:R-:W-:Y:S01]  /*a040*/  FFMA.FTZ R13, R104.reuse, R28, R13 ;  /* 0x0000001c680d7223 */ /* 0x040fe2000001000d */
[----:B------:R-:W-:Y:S01]  /*a050*/  FFMA.FTZ R104, R104, R10, -R103 ;  /* 0x0000000a68687223 */ /* 0x000fe20000010867 */
[----:B------:R-:W-:Y:S01]  /*a060*/  FADD.FTZ R182, R65, R182 ;  /* 0x000000b641b67221 */ /* 0x000fe20000010000 */
[----:B------:R-:W-:Y:S01]  /*a070*/  FMUL.FTZ R14, R125, R173 ;  /* 0x000000ad7d0e7220 */ /* 0x000fe20000410000 */
[-C--:B------:R-:W-:Y:S01]  /*a080*/  FFMA.FTZ R17, -R74, R16.reuse, R228 ;  /* 0x000000104a117223 */ /* 0x080fe200000101e4 */
[----:B------:R-:W-:Y:S01]  /*a090*/  FADD.FTZ R29, R29, R104 ;  /* 0x000000681d1d7221 */ /* 0x000fe20000010000 */
[----:B------:R-:W-:Y:S01]  /*a0a0*/  FADD.FTZ R13, R30, R13 ;  /* 0x0000000d1e0d7221 */ /* 0x000fe20000010000 */
[----:B------:R-:W-:Y:S01]  /*a0b0*/  FFMA.FTZ R16, R73, -R16, R229 ;  /* 0x8000001049107223 */ /* 0x000fe200000100e5 */
[----:B------:R-:W-:Y:S01]  /*a0c0*/  FMUL.FTZ R69, R166, R69 ;  /* 0x00000045a6457220 */ /* 0x000fe20000410000 */
[----:B------:R-:W-:Y:S01]  /*a0d0*/  FMUL.FTZ R65, R126, R29 ;  /* 0x0000001d7e417220 */ /* 0x000fe20000410000 */
[----:B------:R0:W-:Y:S01]  /*a0e0*/  STS [R32+0x2140], R67 ;  /* 0x0021404320007388 */ /* 0x0001e20000000800 */
[----:B------:R-:W-:Y:S01]  /*a0f0*/  FFMA.FTZ R15, -R72, R14, R226 ;  /* 0x0000000e480f7223 */ /* 0x000fe200000101e2 */
[----:B------:R-:W-:Y:S01]  /*a100*/  FMUL.FTZ R22, R124, R172 ;  /* 0x000000ac7c167220 */ /* 0x000fe20000410000 */
[----:B------:R-:W-:Y:S01]  /*a110*/  FFMA.FTZ R14, R59, -R14, R227 ;  /* 0x8000000e3b0e7223 */ /* 0x000fe200000100e3 */
[C---:B------:R-:W-:Y:S01]  /*a120*/  FMUL.FTZ R50, R125.reuse, R10 ;  /* 0x0000000a7d327220 */ /* 0x040fe20000410000 */
[----:B------:R-:W-:Y:S01]  /*a130*/  FMUL.FTZ R20, R16, R65 ;  /* 0x0000004110147220 */ /* 0x000fe20000410000 */
[----:B------:R1:W-:Y:S01]  /*a140*/  STS [R32+0x2144], R69 ;  /* 0x0021444520007388 */ /* 0x0003e20000000800 */
[----:B------:R-:W-:Y:S01]  /*a150*/  FFMA.FTZ R12, -R58, R22, R225 ;  /* 0x000000163a0c7223 */ /* 0x000fe200000101e1 */
[----:B------:R-:W-:Y:S01]  /*a160*/  FMUL.FTZ R66, R125, R28 ;  /* 0x0000001c7d427220 */ /* 0x000fe20000410000 */
[----:B------:R-:W-:Y:S01]  /*a170*/  FMUL.FTZ R30, R14, R50 ;  /* 0x000000320e1e7220 */ /* 0x000fe20000410000 */
[----:B0-----:R-:W-:Y:S01]  /*a180*/  FMUL.FTZ R67, R126, R13 ;  /* 0x0000000d7e437220 */ /* 0x001fe20000410000 */
[----:B------:R-:W-:Y:S01]  /*a190*/  FFMA.FTZ R22, R57, -R22, R224 ;  /* 0x8000001639167223 */ /* 0x000fe200000100e0 */
[----:B------:R0:W-:Y:S01]  /*a1a0*/  STS [R32+0x2130], R19 ;  /* 0x0021301320007388 */ /* 0x0001e20000000800 */
[----:B------:R-:W-:Y:S01]  /*a1b0*/  FADD.FTZ R184, R71, R184 ;  /* 0x000000b847b87221 */ /* 0x000fe20000010000 */
[-C--:B------:R-:W-:Y:S01]  /*a1c0*/  FMUL.FTZ R26, R16, R67.reuse ;  /* 0x00000043101a7220 */ /* 0x080fe20000410000 */
[C---:B------:R-:W-:Y:S01]  /*a1d0*/  FFMA.FTZ R20, R17.reuse, R67, R20 ;  /* 0x0000004311147223 */ /* 0x040fe20000010014 */
[C---:B-1----:R-:W-:Y:S01]  /*a1e0*/  FMUL.FTZ R69, R124.reuse, R25 ;  /* 0x000000197c457220 */ /* 0x042fe20000410000 */
[----:B------:R1:W-:Y:S01]  /*a1f0*/  STS [R32+0x2134], R23 ;  /* 0x0021341720007388 */ /* 0x0003e20000000800 */
[----:B------:R-:W-:Y:S01]  /*a200*/  FFMA.FTZ R26, R17, R65, -R26 ;  /* 0x00000041111a7223 */ /* 0x000fe2000001081a */
[----:B------:R-:W-:Y:S01]  /*a210*/  FADD.FTZ R20, RZ, R20 ;  /* 0x00000014ff147221 */ /* 0x000fe20000010000 */
[----:B------:R-:W-:Y:S01]  /*a220*/  FMUL.FTZ R71, R124, R11 ;  /* 0x0000000b7c477220 */ /* 0x000fe20000410000 */
[C---:B------:R-:W-:Y:S01]  /*a230*/  FMUL.FTZ R27, R22.reuse, R69 ;  /* 0x00000045161b7220 */ /* 0x040fe20000410000 */
[-C--:B0-----:R-:W-:Y:S01]  /*a240*/  FFMA.FTZ R19, R15, R66.reuse, R30 ;  /* 0x000000420f137223 */ /* 0x081fe2000001001e */
[----:B------:R-:W-:Y:S01]  /*a250*/  FADD.FTZ R26, RZ, R26 ;  /* 0x0000001aff1a7221 */ /* 0x000fe20000010000 */
[----:B------:R-:W-:Y:S01]  /*a260*/  FMUL.FTZ R30, R22, R71 ;  /* 0x00000047161e7220 */ /* 0x000fe20000410000 */
[----:B------:R-:W-:Y:S01]  /*a270*/  FFMA.FTZ R81, R18, R33, R75 ;  /* 0x0000002112517223 */ /* 0x000fe2000001004b */
[----:B------:R-:W-:Y:S01]  /*a280*/  FADD.FTZ R19, R20, R19 ;  /* 0x0000001314137221 */ /* 0x000fe20000010000 */
[----:B-1----:R-:W-:Y:S01]  /*a290*/  FMUL.FTZ R23, R14, R66 ;  /* 0x000000420e177220 */ /* 0x002fe20000410000 */
[C---:B------:R-:W-:Y:S01]  /*a2a0*/  FFMA.FTZ R20, R12.reuse, R71, R27 ;  /* 0x000000470c147223 */ /* 0x040fe2000001001b */
[----:B------:R-:W-:Y:S01]  /*a2b0*/  FMUL.FTZ R18, R121, R171 ;  /* 0x000000ab79127220 */ /* 0x000fe20000410000 */
[----:B------:R-:W-:Y:S01]  /*a2c0*/  FFMA.FTZ R30, R12, R69, -R30 ;  /* 0x000000450c1e7223 */ /* 0x000fe2000001081e */
[----:B------:R-:W-:Y:S01]  /*a2d0*/  FFMA.FTZ R23, R15, R50, -R23 ;  /* 0x000000320f177223 */ /* 0x000fe20000010817 */
[C---:B------:R-:W-:Y:S01]  /*a2e0*/  FMUL.FTZ R68, R121.reuse, R8 ;  /* 0x0000000879447220 */ /* 0x040fe20000410000 */
[----:B------:R-:W-:Y:S01]  /*a2f0*/  FMUL.FTZ R70, R121, R24 ;  /* 0x0000001879467220 */ /* 0x000fe20000410000 */
[----:B------:R-:W-:Y:S01]  /*a300*/  FADD.FTZ R185, R34, R185 ;  /* 0x000000b922b97221 */ /* 0x000fe20000010000 */
[----:B------:R-:W-:Y:S01]  /*a310*/  FADD.FTZ R23, R26, R23 ;  /* 0x000000171a177221 */ /* 0x000fe20000010000 */
[----:B------:R-:W-:Y:S01]  /*a320*/  FADD.FTZ R26, R19, R20 ;  /* 0x00000014131a7221 */ /* 0x000fe20000010000 */
[-C--:B------:R-:W-:Y:S01]  /*a330*/  FFMA.FTZ R20, R55, -R18.reuse, R223 ;  /* 0x8000001237147223 */ /* 0x080fe200000100df */
[----:B------:R-:W-:Y:S01]  /*a340*/  FFMA.FTZ R19, -R56, R18, R222 ;  /* 0x0000001238137223 */ /* 0x000fe200000101de */
[----:B------:R-:W-:Y:S01]  /*a350*/  FADD.FTZ R30, R23, R30 ;  /* 0x0000001e171e7221 */ /* 0x000fe20000010000 */
[----:B------:R-:W-:Y:S01]  /*a360*/  FMUL.FTZ R75, R120, R170 ;  /* 0x000000aa784b7220 */ /* 0x000fe20000410000 */
[C---:B------:R-:W-:Y:S01]  /*a370*/  FMUL.FTZ R34, R20.reuse, R68 ;  /* 0x0000004414227220 */ /* 0x040fe20000410000 */
[----:B------:R-:W-:Y:S01]  /*a380*/  FMUL.FTZ R23, R20, R70 ;  /* 0x0000004614177220 */ /* 0x000fe20000410000 */
[C---:B------:R-:W-:Y:S01]  /*a390*/  FFMA.FTZ R18, R51.reuse, -R77, R219 ;  /* 0x8000004d33127223 */ /* 0x040fe200000100db */
[----:B------:R-:W-:Y:S01]  /*a3a0*/  FMUL.FTZ R76, R51, R44 ;  /* 0x0000002c334c7220 */ /* 0x000fe20000410000 */
[C---:B------:R-:W-:Y:S01]  /*a3b0*/  FFMA.FTZ R27, R19.reuse, R70, R34 ;  /* 0x00000046131b7223 */ /* 0x040fe20000010022 */
[----:B------:R-:W-:Y:S01]  /*a3c0*/  FFMA.FTZ R33, R19, R68, -R23 ;  /* 0x0000004413217223 */ /* 0x000fe20000010817 */
[----:B------:R-:W-:Y:S01]  /*a3d0*/  FFMA.FTZ R34, -R54, R75, R221 ;  /* 0x0000004b36227223 */ /* 0x000fe200000101dd */
[----:B------:R-:W-:Y:S01]  /*a3e0*/  FFMA.FTZ R23, -R52, R77, R218 ;  /* 0x0000004d34177223 */ /* 0x000fe200000101da */
[----:B------:R-:W-:Y:S01]  /*a3f0*/  FADD.FTZ R26, R26, R27 ;  /* 0x0000001b1a1a7221 */ /* 0x000fe20000010000 */
[----:B------:R-:W-:Y:S01]  /*a400*/  FADD.FTZ R51, R30, R33 ;  /* 0x000000211e337221 */ /* 0x000fe20000010000 */
[----:B------:R-:W-:Y:S01]  /*a410*/  FFMA.FTZ R33, R53, -R75, R220 ;  /* 0x8000004b35217223 */ /* 0x000fe200000100dc */
[----:B------:R-:W-:Y:S01]  /*a420*/  FMUL.FTZ R27, R43, UR33 ;  /* 0x000000212b1b7c20 */ /* 0x000fe20008410000 */
[----:B------:R-:W-:Y:S01]  /*a430*/  FMUL.FTZ R75, R120, R9 ;  /* 0x00000009784b7220 */ /* 0x000fe20000410000 */
[----:B------:R-:W-:Y:S01]  /*a440*/  FFMA.FTZ R52, R52, R43, R76 ;  /* 0x0000002b34347223 */ /* 0x000fe2000001004c */
[----:B------:R-:W-:Y:S01]  /*a450*/  FMUL.FTZ R30, R44, UR33 ;  /* 0x000000212c1e7c20 */ /* 0x000fe20008410000 */
[----:B------:R-:W-:Y:S01]  /*a460*/  FMUL.FTZ R77, R120, R21 ;  /* 0x00000015784d7220 */ /* 0x000fe20000410000 */
[----:B------:R-:W-:Y:S01]  /*a470*/  FFMA.FTZ R27, R44, UR46, -R27 ;  /* 0x0000002e2c1b7c23 */ /* 0x000fe2000801081b */
[----:B------:R-:W-:Y:S01]  /*a480*/  FMUL.FTZ R78, R119, R44 ;  /* 0x0000002c774e7220 */ /* 0x000fe20000410000 */
[----:B------:R-:W-:Y:S01]  /*a490*/  FMUL.FTZ R44, R33, R75 ;  /* 0x0000004b212c7220 */ /* 0x000fe20000410000 */
[----:B------:R-:W-:Y:S01]  /*a4a0*/  FMUL.FTZ R76, R119, R43 ;  /* 0x0000002b774c7220 */ /* 0x000fe20000410000 */
[-C--:B------:R-:W-:Y:S01]  /*a4b0*/  FMUL.FTZ R79, R33, R77.reuse ;  /* 0x0000004d214f7220 */ /* 0x080fe20000410000 */
[----:B------:R-:W-:Y:S01]  /*a4c0*/  FFMA.FTZ R30, R43, UR46, R30 ;  /* 0x0000002e2b1e7c23 */ /* 0x000fe2000801001e */
[----:B------:R-:W-:Y:S01]  /*a4d0*/  FFMA.FTZ R44, R34, R77, -R44 ;  /* 0x0000004d222c7223 */ /* 0x000fe2000001082c */
[----:B------:R-:W-:Y:S01]  /*a4e0*/  FMUL.FTZ R43, R18, R76 ;  /* 0x0000004c122b7220 */ /* 0x000fe20000410000 */
[----:B------:R-:W-:Y:S01]  /*a4f0*/  FFMA.FTZ R79, R34, R75, R79 ;  /* 0x0000004b224f7223 */ /* 0x000fe2000001004f */
[-C--:B------:R-:W-:Y:S01]  /*a500*/  FMUL.FTZ R80, R18, R78.reuse ;  /* 0x0000004e12507220 */ /* 0x080fe20000410000 */
[----:B------:R-:W-:Y:S01]  /*a510*/  FADD.FTZ R44, R51, R44 ;  /* 0x0000002c332c7221 */ /* 0x000fe20000010000 */
[C---:B------:R-:W-:Y:S01]  /*a520*/  FFMA.FTZ R43, R23.reuse, R78, -R43 ;  /* 0x0000004e172b7223 */ /* 0x040fe2000001082b */
[----:B------:R-:W-:Y:S01]  /*a530*/  FADD.FTZ R79, R26, R79 ;  /* 0x0000004f1a4f7221 */ /* 0x000fe20000010000 */
[-C--:B------:R-:W-:Y:S01]  /*a540*/  FFMA.FTZ R80, R23, R76.reuse, R80 ;  /* 0x0000004c17507223 */ /* 0x080fe20000010050 */
[-C--:B------:R-:W-:Y:S01]  /*a550*/  FFMA.FTZ R152, R118, R47.reuse, R152 ;  /* 0x0000002f76987223 */ /* 0x080fe20000010098 */
[----:B------:R-:W-:Y:S01]  /*a560*/  FADD.FTZ R43, R44, R43 ;  /* 0x0000002b2c2b7221 */ /* 0x000fe20000010000 */
[----:B------:R-:W-:Y:S01]  /*a570*/  FFMA.FTZ R26, R168, R47, R81 ;  /* 0x0000002fa81a7223 */ /* 0x000fe20000010051 */
        /* <DEDUP_REMOVED lines=31> */
[----:B------:R-:W-:Y:S01]  /*a770*/  IADD3 R6, PT, PT, R197, 0xc0, RZ ;  /* 0x000000c0c5067810 */ /* 0x000fe20007ffe0ff */
[----:B------:R-:W-:Y:S01]  /*a780*/  FADD.FTZ R45, R45, R4 ;  /* 0x000000042d2d7221 */ /* 0x000fe20000010000 */
[----:B------:R-:W-:Y:S01]  /*a790*/  STS [R32+0x2124], R77 ;  /* 0x0021244d20007388 */ /* 0x000fe20000000800 */
[----:B------:R-:W-:Y:S01]  /*a7a0*/  FADD.FTZ R42, R42, R3 ;  /* 0x000000032a2a7221 */ /* 0x000fe20000010000 */
[----:B------:R-:W-:Y:S01]  /*a7b0*/  IADD3 R4, PT, PT, R197, 0x80, RZ ;  /* 0x00000080c5047810 */ /* 0x000fe20007ffe0ff */
[----:B------:R-:W-:Y:S01]  /*a7c0*/  FADD.FTZ R45, R45, R2 ;  /* 0x000000022d2d7221 */ /* 0x000fe20000010000 */
[----:B------:R-:W-:Y:S01]  /*a7d0*/  STS [R32+0x2118], R41 ;  /* 0x0021182920007388 */ /* 0x000fe20000000800 */
[----:B------:R-:W-:Y:S01]  /*a7e0*/  IADD3 R2, PT, PT, R197, 0x40, RZ ;  /* 0x00000040c5027810 */ /* 0x000fe20007ffe0ff */
[----:B------:R-:W-:Y:S01]  /*a7f0*/  FMUL.FTZ R225, R140, R225 ;  /* 0x000000e18ce17220 */ /* 0x000fe20000410000 */
[----:B------:R-:W-:Y:S01]  /*a800*/  FADD.FTZ R3, R45, R0 ;  /* 0x000000002d037221 */ /* 0x000fe20000010000 */
[----:B------:R-:W-:Y:S01]  /*a810*/  STS [R32+0x211c], R43 ;  /* 0x00211c2b20007388 */ /* 0x000fe20000000800 */
[----:B------:R-:W-:Y:S01]  /*a820*/  FADD.FTZ R0, R42, R31 ;  /* 0x0000001f2a007221 */ /* 0x000fe20000010000 */
[C---:B------:R-:W-:Y:S01]  /*a830*/  IADD3 R36, PT, PT, R197.reuse, 0x100, RZ ;  /* 0x00000100c5247810 */ /* 0x040fe20007ffe0ff */
[----:B------:R-:W-:Y:S01]  /*a840*/  FMUL.FTZ R229, R142, -R229 ;  /* 0x800000e58ee57220 */ /* 0x000fe20000410000 */
[----:B------:R-:W-:Y:S01]  /*a850*/  STS [R32+0x2110], R71 ;  /* 0x0021104720007388 */ /* 0x000fe20000000800 */
[----:B------:R-:W-:Y:S01]  /*a860*/  IADD3 R38, PT, PT, R197, 0x140, RZ ;  /* 0x00000140c5267810 */ /* 0x000fe20007ffe0ff */
[----:B------:R-:W-:Y:S01]  /*a870*/  FMUL.FTZ R223, R139, -R223 ;  /* 0x800000df8bdf7220 */ /* 0x000fe20000410000 */
[C---:B------:R-:W-:Y:S01]  /*a880*/  IADD3 R40, PT, PT, R197.reuse, 0x180, RZ ;  /* 0x00000180c5287810 */ /* 0x040fe20007ffe0ff */
[----:B------:R-:W-:Y:S01]  /*a890*/  STS [R32+0x2114], R69 ;  /* 0x0021144520007388 */ /* 0x000fe20000000800 */
[C---:B------:R-:W-:Y:S01]  /*a8a0*/  IADD3 R42, PT, PT, R197.reuse, 0x1c0, RZ ;  /* 0x000001c0c52a7810 */ /* 0x040fe20007ffe0ff */
[----:B------:R-:W-:Y:S01]  /*a8b0*/  FMUL.FTZ R221, R138, R221 ;  /* 0x000000dd8add7220 */ /* 0x000fe20000410000 */
[C---:B------:R-:W-:Y:S01]  /*a8c0*/  IADD3 R44, PT, PT, R197.reuse, 0x240, RZ ;  /* 0x00000240c52c7810 */ /* 0x040fe20007ffe0ff */
[----:B------:R-:W-:Y:S01]  /*a8d0*/  STS [R32+0x2108], R35 ;  /* 0x0021082320007388 */ /* 0x000fe20000000800 */
[----:B------:R-:W-:Y:S01]  /*a8e0*/  IADD3 R46, PT, PT, R197, 0x280, RZ ;  /* 0x00000280c52e7810 */ /* 0x000fe20007ffe0ff */
[----:B------:R-:W-:Y:S01]  /*a8f0*/  FMUL.FTZ R219, R137, -R219 ;  /* 0x800000db89db7220 */ /* 0x000fe20000410000 */
[C---:B------:R-:W-:Y:S01]  /*a900*/  IADD3 R48, PT, PT, R197.reuse, 0x2c0, RZ ;  /* 0x000002c0c5307810 */ /* 0x040fe20007ffe0ff */
[----:B------:R0:W-:Y:S01]  /*a910*/  STS [R32+0x210c], R7 ;  /* 0x00210c0720007388 */ /* 0x0001e20000000800 */
        /* <DEDUP_REMOVED lines=8> */
[C---:B------:R-:W-:Y:S01]  /*a9a0*/  LOP3.LUT R76, R197.reuse, 0x400, RZ, 0xfc, !PT ;  /* 0x00000400c54c7812 */ /* 0x040fe200078efcff */
[----:B------:R-:W-:Y:S01]  /*a9b0*/  FMUL.FTZ R213, R134, R213 ;  /* 0x000000d586d57220 */ /* 0x000fe20000410000 */
[C---:B------:R-:W-:Y:S01]  /*a9c0*/  IADD3 R78, PT, PT, R197.reuse, 0x440, RZ ;  /* 0x00000440c54e7810 */ /* 0x040fe20007ffe0ff */
[----:B------:R-:W-:Y:S01]  /*a9d0*/  BAR.SYNC.DEFER_BLOCKING 0x0 ;  /* 0x0000000000007b1d */ /* 0x000fe20000010000 */
[C---:B------:R-:W-:Y:S01]  /*a9e0*/  IADD3 R80, PT, PT, R197.reuse, 0x480, RZ ;  /* 0x00000480c5507810 */ /* 0x040fe20007ffe0ff */
[----:B------:R-:W-:Y:S01]  /*a9f0*/  FMUL.FTZ R209, R132, -R209 ;  /* 0x800000d184d17220 */ /* 0x000fe20000410000 */
[----:B------:R-:W-:Y:S01]  /*aa00*/  IADD3 R82, PT, PT, R197, 0x4c0, RZ ;  /* 0x000004c0c5527810 */ /* 0x000fe20007ffe0ff */
[----:B------:R-:W-:Y:S01]  /*aa10*/  FMUL.FTZ R227, R141, -R227 ;  /* 0x800000e38de37220 */ /* 0x000fe20000410000 */
[----:B------:R-:W-:Y:S01]  /*aa20*/  IADD3 R84, PT, PT, R197, 0x500, RZ ;  /* 0x00000500c5547810 */ /* 0x000fe20007ffe0ff */
[----:B------:R-:W-:Y:S01]  /*aa30*/  FMUL.FTZ R211, R133, -R211 ;  /* 0x800000d385d37220 */ /* 0x000fe20000410000 */
[----:B------:R-:W-:Y:S01]  /*aa40*/  IADD3 R86, PT, PT, R197, 0x540, RZ ;  /* 0x00000540c5567810 */ /* 0x000fe20007ffe0ff */
[----:B------:R-:W-:Y:S01]  /*aa50*/  FMUL.FTZ R207, R131, -R207 ;  /* 0x800000cf83cf7220 */ /* 0x000fe20000410000 */
[C---:B------:R-:W-:Y:S01]  /*aa60*/  IADD3 R88, PT, PT, R197.reuse, 0x580, RZ ;  /* 0x00000580c5587810 */ /* 0x040fe20007ffe0ff */
[----:B------:R-:W-:Y:S01]  /*aa70*/  FMUL.FTZ R205, R130, -R205 ;  /* 0x800000cd82cd7220 */ /* 0x000fe20000410000 */
[----:B------:R-:W-:Y:S01]  /*aa80*/  IADD3 R90, PT, PT, R197, 0x5c0, RZ ;  /* 0x000005c0c55a7810 */ /* 0x000fe20007ffe0ff */
[----:B------:R-:W-:Y:S01]  /*aa90*/  FMUL.FTZ R203, R129, -R203 ;  /* 0x800000cb81cb7220 */ /* 0x000fe20000410000 */
[C---:B------:R-:W-:Y:S01]  /*aaa0*/  IADD3 R92, PT, PT, R197.reuse, 0x600, RZ ;  /* 0x00000600c55c7810 */ /* 0x040fe20007ffe0ff */
[----:B------:R-:W-:Y:S01]  /*aab0*/  FMUL.FTZ R201, R128, -R201 ;  /* 0x800000c980c97220 */ /* 0x000fe20000410000 */
[----:B------:R-:W-:Y:S01]  /*aac0*/  IADD3 R94, PT, PT, R197, 0x640, RZ ;  /* 0x00000640c55e7810 */ /* 0x000fe20007ffe0ff */
[----:B------:R-:W-:Y:S01]  /*aad0*/  FMUL.FTZ R194, R21, UR33 ;  /* 0x0000002115c27c20 */ /* 0x000fe20008410000 */
[----:B------:R-:W-:-:S02]  /*aae0*/  IADD3 R96, PT, PT, R197, 0x680, RZ ;  /* 0x00000680c5607810 */ /* 0x000fc40007ffe0ff */
[C---:B------:R-:W-:Y:S02]  /*aaf0*/  IADD3 R98, PT, PT, R197.reuse, 0x6c0, RZ ;  /* 0x000006c0c5627810 */ /* 0x040fe40007ffe0ff */
[C---:B------:R-:W-:Y:S02]  /*ab00*/  IADD3 R100, PT, PT, R197.reuse, 0x700, RZ ;  /* 0x00000700c5647810 */ /* 0x040fe40007ffe0ff */
[C---:B------:R-:W-:Y:S01]  /*ab10*/  IADD3 R102, PT, PT, R197.reuse, 0x740, RZ ;  /* 0x00000740c5667810 */ /* 0x040fe20007ffe0ff */
[----:B------:R-:W2:Y:S01]  /*ab20*/  LDS R115, [R115+0x2100] ;  /* 0x0021000073737984 */ /* 0x000ea20000000800 */
[----:B------:R-:W-:Y:S02]  /*ab30*/  IADD3 R104, PT, PT, R197, 0x780, RZ ;  /* 0x00000780c5687810 */ /* 0x000fe40007ffe0ff */
[-C--:B------:R-:W-:Y:S01]  /*ab40*/  LEA.HI R2, R2, R197.reuse, RZ, 0x1b ;  /* 0x000000c502027211 */ /* 0x080fe200078fd8ff */
[----:B------:R-:W3:Y:S01]  /*ab50*/  LDS R89, [R122+0x2900] ;  /* 0x002900007a597984 */ /* 0x000ee20000000800 */
        /* <DEDUP_REMOVED lines=15> */
[-C--:B0-----:R-:W-:Y:S02]  /*ac50*/  LEA.HI R7, R80, R197.reuse, RZ, 0x1b ;  /* 0x000000c550077211 */ /* 0x081fe400078fd8ff */
        /* <DEDUP_REMOVED lines=10> */
[-C--:B-1----:R-:W-:Y:S02]  /*ad00*/  LEA.HI R65, R102, R197.reuse, RZ, 0x1b ;  /* 0x000000c566417211 */ /* 0x082fe400078fd8ff */
[-C--:B------:R-:W-:Y:S02]  /*ad10*/  LEA.HI R67, R104, R197.reuse, RZ, 0x1b ;  /* 0x000000c568437211 */ /* 0x080fe400078fd8ff */
[----:B------:R-:W-:Y:S02]  /*ad20*/  LEA.HI R69, R114, R197, RZ, 0x1b ;  /* 0x000000c572457211 */ /* 0x000fe400078fd8ff */
        /* <DEDUP_REMOVED lines=65> */
[----:B----4-:R-:W-:-:S03]  /*b140*/  MOV R225, UR32 ;  /* 0x0000002000e17c02 */ /* 0x010fc60008000f00 */
[----:B------:R4:W-:Y:S01]  /*b150*/  STS [R32+0x4224], R195 ;  /* 0x004224c320007388 */ /* 0x0009e20000000800 */
[----:B------:R-:W-:Y:S01]  /*b160*/  LEA R64, R225, -R64, 0x1 ;  /* 0x80000040e1407211 */ /* 0x000fe200078e08ff */
[----:B--2---:R-:W-:Y:S02]  /*b170*/  FMUL.FTZ R229, R137, R218 ;  /* 0x000000da89e57220 */ /* 0x004fe40000410000 */
[----:B------:R2:W-:Y:S01]  /*b180*/  STS [R32+0x4220], R221 ;  /* 0x004220dd20007388 */ /* 0x0005e20000000800 */
[----:B------:R-:W-:Y:S01]  /*b190*/  FMUL.FTZ R225, R135, R214 ;  /* 0x000000d687e17220 */ /* 0x000fe20000410000 */
[----:B-----5:R-:W-:Y:S01]  /*b1a0*/  FMUL.FTZ R223, R136, -R216 ;  /* 0x800000d888df7220 */ /* 0x020fe20000410000 */
[C---:B------:R-:W-:Y:S01]  /*b1b0*/  ISETP.GE.AND P2, PT, R64.reuse, 0x1, PT ;  /* 0x000000014000780c */ /* 0x040fe20003f46270 */
[----:B------:R5:W-:Y:S01]  /*b1c0*/  STS [R32+0x422c], R219 ;  /* 0x00422cdb20007388 */ /* 0x000be20000000800 */
[----:B------:R-:W-:Y:S01]  /*b1d0*/  ISETP.GE.AND P3, PT, R64, 0x41, PT ;  /* 0x000000414000780c */ /* 0x000fe20003f66270 */
[----:B----4-:R-:W-:-:S02]  /*b1e0*/  FMUL.FTZ R195, R134, -R212 ;  /* 0x800000d486c37220 */ /* 0x010fc40000410000 */
[----:B------:R4:W-:Y:S01]  /*b1f0*/  STS [R32+0x4230], R217 ;  /* 0x004230d920007388 */ /* 0x0009e20000000800 */
[----:B--2---:R-:W-:-:S03]  /*b200*/  FMUL.FTZ R221, R132, R208 ;  /* 0x000000d084dd7220 */ /* 0x004fc60000410000 */
[----:B------:R2:W-:Y:S01]  /*b210*/  STS [R32+0x423c], R215 ;  /* 0x00423cd720007388 */ /* 0x0005e20000000800 */
[----:B-----5:R-:W-:-:S03]  /*b220*/  FMUL.FTZ R219, R133, R210 ;  /* 0x000000d285db7220 */ /* 0x020fc60000410000 */
[----:B------:R5:W-:Y:S01]  /*b230*/  STS [R32+0x4240], R213 ;  /* 0x004240d520007388 */ /* 0x000be20000000800 */
[----:B----4-:R-:W-:Y:S01]  /*b240*/  FMUL.FTZ R217, R129, R202 ;  /* 0x000000ca81d97220 */ /* 0x010fe20000410000 */
[----:B------:R-:W-:Y:S02]  /*b250*/  LEA R202, R123, UR49, 0x2 ;  /* 0x000000317bca7c11 */ /* 0x000fe4000f8e10ff */
[----:B------:R4:W-:Y:S01]  /*b260*/  STS [R32+0x4244], R195 ;  /* 0x004244c320007388 */ /* 0x0009e20000000800 */
[----:B------:R-:W-:Y:S01]  /*b270*/  FMUL.FTZ R123, R8, UR33 ;  /* 0x00000021087b7c20 */ /* 0x000fe20008410000 */
[----:B--2---:R-:W-:Y:S02]  /*b280*/  FMUL.FTZ R215, R130, R204 ;  /* 0x000000cc82d77220 */ /* 0x004fe40000410000 */
[----:B------:R2:W-:Y:S01]  /*b290*/  STS [R32+0x4254], R209 ;  /* 0x004254d120007388 */ /* 0x0005e20000000800 */
[----:B------:R-:W-:Y:S01]  /*b2a0*/  FFMA.FTZ R196, R24, UR46, R123 ;  /* 0x0000002e18c47c23 */ /* 0x000fe2000801007b */
[----:B-----5:R-:W-:Y:S01]  /*b2b0*/  FMUL.FTZ R213, R131, R206 ;  /* 0x000000ce83d57220 */ /* 0x020fe20000410000 */
[----:B------:R-:W-:Y:S01]  /*b2c0*/  FMUL.FTZ R123, R10, UR33 ;  /* 0x000000210a7b7c20 */ /* 0x000fe20008410000 */
[----:B------:R-:W-:Y:S01]  /*b2d0*/  STS [R32+0x4208], R243 ;  /* 0x004208f320007388 */ /* 0x000fe20000000800 */
[----:B----4-:R-:W-:Y:S01]  /*b2e0*/  FMUL.FTZ R195, R128, R200 ;  /* 0x000000c880c37220 */ /* 0x010fe20000410000 */
[----:B------:R-:W-:-:S02]  /*b2f0*/  FMUL.FTZ R200, R13, UR33 ;  /* 0x000000210dc87c20 */ /* 0x000fc40008410000 */
[----:B------:R-:W-:Y:S01]  /*b300*/  STS [R32+0x420c], R227 ;  /* 0x00420ce320007388 */ /* 0x000fe20000000800 */
[----:B--2---:R-:W-:Y:S01]  /*b310*/  FMUL.FTZ R209, R127, R198 ;  /* 0x000000c67fd17220 */ /* 0x004fe20000410000 */
[----:B------:R-:W-:Y:S02]  /*b320*/  FMUL.FTZ R198, R9, UR33 ;  /* 0x0000002109c67c20 */ /* 0x000fe40008410000 */
[----:B------:R-:W-:Y:S02]  /*b330*/  STS [R32+0x4214], R245 ;  /* 0x004214f520007388 */ /* 0x000fe40000000800 */
[----:B------:R-:W-:Y:S02]  /*b340*/  FFMA.FTZ R198, R21, UR46, -R198 ;  /* 0x0000002e15c67c23 */ /* 0x000fe400080108c6 */
        /* <DEDUP_REMOVED lines=13> */
[----:B--2---:R-:W-:Y:S01]  /*b420*/  FFMA.FTZ R205, R9, UR46, R194 ;  /* 0x0000002e09cd7c23 */ /* 0x004fe200080100c2 */
[----:B------:R-:W-:-:S02]  /*b430*/  FMUL.FTZ R194, R11, UR33 ;  /* 0x000000210bc27c20 */ /* 0x000fc40008410000 */
[----:B------:R2:W-:Y:S04]  /*b440*/  STS [R32+0x4270], R195 ;  /* 0x004270c320007388 */ /* 0x0005e80000000800 */
[----:B------:R5:W-:Y:S01]  /*b450*/  STS [R32+0x4274], R201 ;  /* 0x004274c920007388 */ /* 0x000be20000000800 */
[----:B----4-:R-:W-:-:S03]  /*b460*/  FMUL.FTZ R203, R24, UR33 ;  /* 0x0000002118cb7c20 */ /* 0x010fc60008410000 */
[----:B------:R-:W-:Y:S01]  /*b470*/  STS [R32+0x4278], R209 ;  /* 0x004278d120007388 */ /* 0x000fe20000000800 */
[----:B--2---:R-:W-:Y:S01]  /*b480*/  FMUL.FTZ R195, R28, UR33 ;  /* 0x000000211cc37c20 */ /* 0x004fe20008410000 */
[----:B------:R-:W-:Y:S02]  /*b490*/  FFMA.FTZ R203, R8, UR46, -R203 ;  /* 0x0000002e08cb7c23 */ /* 0x000fe400080108cb */
[----:B------:R2:W-:Y:S01]  /*b4a0*/  STS [R32+0x427c], R199 ;  /* 0x00427cc720007388 */ /* 0x0005e20000000800 */
[----:B-----5:R-:W-:Y:S01]  /*b4b0*/  FFMA.FTZ R201, R25, UR46, -R194 ;  /* 0x0000002e19c97c23 */ /* 0x020fe200080108c2 */
[----:B------:R-:W-:Y:S01]  /*b4c0*/  FFMA.FTZ R194, R28, UR46, R123 ;  /* 0x0000002e1cc27c23 */ /* 0x000fe2000801007b */
[----:B------:R-:W-:Y:S01]  /*b4d0*/  FFMA.FTZ R195, R10, UR46, -R195 ;  /* 0x0000002e0ac37c23 */ /* 0x000fe200080108c3 */
[----:B------:R-:W-:Y:S01]  /*b4e0*/  FFMA.FTZ R123, R29, UR46, -R200 ;  /* 0x0000002e1d7b7c23 */ /* 0x000fe200080108c8 */
[----:B--2---:R-:W-:-:S04]  /*b4f0*/  FMUL.FTZ R32, R25, UR33 ;  /* 0x0000002119207c20 */ /* 0x004fc80008410000 */
[----:B------:R-:W-:Y:S01]  /*b500*/  FFMA.FTZ R199, R11, UR46, R32 ;  /* 0x0000002e0bc77c23 */ /* 0x000fe20008010020 */
[----:B------:R-:W-:-:S04]  /*b510*/  FMUL.FTZ R32, R29, UR33 ;  /* 0x000000211d207c20 */ /* 0x000fc80008410000 */
[----:B------:R-:W-:Y:S01]  /*b520*/  FFMA.FTZ R32, R13, UR46, R32 ;  /* 0x0000002e0d207c23 */ /* 0x000fe20008010020 */
[----:B------:R-:W-:Y:S06]  /*b530*/  BAR.SYNC.DEFER_BLOCKING 0x0 ;  /* 0x0000000000007b1d */ /* 0x000fec0000010000 */
[----:B01-3--:R-:W-:Y:S05]  /*b540*/  @!P2 BRA `(.L_x_8510) ;  /* 0x00000000000ca947 */ /* 0x00bfea0003800000 */
[----:B------:R-:W0:Y:S04]  /*b550*/  LDS R207, [R202+0x2100] ;  /* 0x00210000cacf7984 */ /* 0x000e280000000800 */
[----:B------:R1:W-:Y:S04]  /*b560*/  REDG.E.ADD.F32.FTZ.RN.STRONG.GPU desc[UR26][R60.64], R115 ;  /* 0x000000733c0079a6 */ /* 0x0003e8000c12f31a */
[----:B0-----:R1:W-:Y:S02]  /*b570*/  REDG.E.ADD.F32.FTZ.RN.STRONG.GPU desc[UR26][R62.64], R207 ;  /* 0x000000cf3e0079a6 */ /* 0x0013e4000c12f31a */
.L_x_8510:
[----:B------:R-:W-:Y:S05]  /*b580*/  BSYNC.RECONVERGENT B0 ;  /* 0x0000000000007941 */ /* 0x000fea0003800200 */
.L_x_8509:
[----:B-1----:R0:W1:Y:S01]  /*b590*/  LDS R115, [R114+0x4300] ;  /* 0x0043000072737984 */ /* 0x0020620000000800 */
[----:B------:R-:W-:Y:S04]  /*b5a0*/  BSSY.RECONVERGENT B0, `(.L_x_8511) ;  /* 0x0000004000007945 */ /* 0x000fe80003800200 */
[----:B------:R-:W-:Y:S05]  /*b5b0*/  @!P3 BRA `(.L_x_8512) ;  /* 0x000000000008b947 */ /* 0x000fea0003800000 */
[----:B------:R2:W-:Y:S04]  /*b5c0*/  REDG.E.ADD.F32.FTZ.RN.STRONG.GPU desc[UR26][R60.64+0x100], R103 ;  /* 0x000100673c0079a6 */ /* 0x0005e8000c12f31a */
[----:B-1----:R2:W-:Y:S02]  /*b5d0*/  REDG.E.ADD.F32.FTZ.RN.STRONG.GPU desc[UR26][R62.64+0x100], R115 ;  /* 0x000100733e0079a6 */ /* 0x0025e4000c12f31a */
.L_x_8512:
[----:B------:R-:W-:Y:S05]  /*b5e0*/  BSYNC.RECONVERGENT B0 ;  /* 0x0000000000007941 */ /* 0x000fea0003800200 */
.L_x_8511:
        /* <DEDUP_REMOVED lines=10> */
.L_x_8514:
[----:B------:R-:W-:Y:S05]  /*b690*/  BSYNC.RECONVERGENT B0 ;  /* 0x0000000000007941 */ /* 0x000fea0003800200 */
.L_x_8513:
[----:B--2---:R2:W4:Y:S01]  /*b6a0*/  LDS R101, [R102+0x4500] ;  /* 0x0045000066657984 */ /* 0x0045220000000800 */
[----:B------:R-:W-:Y:S04]  /*b6b0*/  BSSY.RECONVERGENT B0, `(.L_x_8515) ;  /* 0x0000004000007945 */ /* 0x000fe80003800200 */
[----:B------:R-:W-:Y:S05]  /*b6c0*/  @!P2 BRA `(.L_x_8516) ;  /* 0x000000000008a947 */ /* 0x000fea0003800000 */
[----:B------:R0:W-:Y:S04]  /*b6d0*/  REDG.E.ADD.F32.FTZ.RN.STRONG.GPU desc[UR26][R60.64+0x300], R99 ;  /* 0x000300633c0079a6 */ /* 0x0001e8000c12f31a */
[----:B----4-:R0:W-:Y:S02]  /*b6e0*/  REDG.E.ADD.F32.FTZ.RN.STRONG.GPU desc[UR26][R62.64+0x300], R101 ;  /* 0x000300653e0079a6 */ /* 0x0101e4000c12f31a */
.L_x_8516:
[----:B------:R-:W-:Y:S05]  /*b6f0*/  BSYNC.RECONVERGENT B0 ;  /* 0x0000000000007941 */ /* 0x000fea0003800200 */
.L_x_8515:
[----:B0-----:R0:W0:Y:S01]  /*b700*/  LDS R99, [R100+0x4600] ;  /* 0x0046000064637984 */ /* 0x0010220000000800 */
[----:B------:R-:W-:Y:S04]  /*b710*/  BSSY.RECONVERGENT B0, `(.L_x_8517) ;  /* 0x0000004000007945 */ /* 0x000fe80003800200 */
[----:B------:R-:W-:Y:S05]  /*b720*/  @!P3 BRA `(.L_x_8518) ;  /* 0x000000000008b947 */ /* 0x000fea0003800000 */
[----:B------:R1:W-:Y:S04]  /*b730*/  REDG.E.ADD.F32.FTZ.RN.STRONG.GPU desc[UR26][R60.64+0x400], R97 ;  /* 0x000400613c0079a6 */ /* 0x0003e8000c12f31a */
[----:B0-----:R0:W-:Y:S02]  /*b740*/  REDG.E.ADD.F32.FTZ.RN.STRONG.GPU desc[UR26][R62.64+0x400], R99 ;  /* 0x000400633e0079a6 */ /* 0x0011e4000c12f31a */
.L_x_8518:
[----:B------:R-:W-:Y:S05]  /*b750*/  BSYNC.RECONVERGENT B0 ;  /* 0x0000000000007941 */ /* 0x000fea0003800200 */
.L_x_8517:
[----:B-1----:R1:W0:Y:S01]  /*b760*/  LDS R97, [R98+0x4700] ;  /* 0x0047000062617984 */ /* 0x0022220000000800 */
[----:B------:R-:W-:Y:S04]  /*b770*/  BSSY.RECONVERGENT B0, `(.L_x_8519) ;  /* 0x0000004000007945 */ /* 0x000fe80003800200 */
[----:B------:R-:W-:Y:S05]  /*b780*/  @!P4 BRA `(.L_x_8520) ;  /* 0x000000000008c947 */ /* 0x000fea0003800000 */
[----:B------:R1:W-:Y:S04]  /*b790*/  REDG.E.ADD.F32.FTZ.RN.STRONG.GPU desc[UR26][R60.64+0x500], R95 ;  /* 0x0005005f3c0079a6 */ /* 0x0003e8000c12f31a */
[----:B0-----:R1:W-:Y:S02]  /*b7a0*/  REDG.E.ADD.F32.FTZ.RN.STRONG.GPU desc[UR26][R62.64+0x500], R97 ;  /* 0x000500613e0079a6 */ /* 0x0013e4000c12f31a */
.L_x_8520:
[----:B------:R-:W-:Y:S05]  /*b7b0*/  BSYNC.RECONVERGENT B0 ;  /* 0x0000000000007941 */ /* 0x000fea0003800200 */
.L_x_8519:
[----:B-1----:R1:W0:Y:S01]  /*b7c0*/  LDS R95, [R96+0x4800] ;  /* 0x00480000605f7984 */ /* 0x0022220000000800 */
[----:B------:R-:W-:Y:S04]  /*b7d0*/  BSSY.RECONVERGENT B0, `(.L_x_8521) ;  /* 0x0000004000007945 */ /* 0x000fe80003800200 */
[----:B------:R-:W-:Y:S05]  /*b7e0*/  @!P5 BRA `(.L_x_8522) ;  /* 0x000000000008d947 */ /* 0x000fea0003800000 */
[----:B------:R1:W-:Y:S04]  /*b7f0*/  REDG.E.ADD.F32.FTZ.RN.STRONG.GPU desc[UR26][R60.64+0x600], R93 ;  /* 0x0006005d3c0079a6 */ /* 0x0003e8000c12f31a */
[----:B0-----:R1:W-:Y:S02]  /*b800*/  REDG.E.ADD.F32.FTZ.RN.STRONG.GPU desc[UR26][R62.64+0x600], R95 ;  /* 0x0006005f3e0079a6 */ /* 0x0013e4000c12f31a */
.L_x_8522:
[----:B------:R-:W-:Y:S05]  /*b810*/  BSYNC.RECONVERGENT B0 ;  /* 0x0000000000007941 */ /* 0x000fea0003800200 */
.L_x_8521:
        /* <DEDUP_REMOVED lines=10> */
.L_x_8524:
[----:B------:R-:W-:Y:S05]  /*b8c0*/  BSYNC.RECONVERGENT B0 ;  /* 0x0000000000007941 */ /* 0x000fea0003800200 */
.L_x_8523:
[----:B-1----:R1:W0:Y:S01]  /*b8d0*/  LDS R91, [R122+0x4a00] ;  /* 0x004a00007a5b7984 */ /* 0x0022220000000800 */
[----:B------:R-:W-:Y:S04]  /*b8e0*/  BSSY.RECONVERGENT B0, `(.L_x_8525) ;  /* 0x0000004000007945 */ /* 0x000fe80003800200 */
[----:B------:R-:W-:Y:S05]  /*b8f0*/  @!P2 BRA `(.L_x_8526) ;  /* 0x000000000008a947 */ /* 0x000fea0003800000 */
[----:B------:R1:W-:Y:S04]  /*b900*/  REDG.E.ADD.F32.FTZ.RN.STRONG.GPU desc[UR26][R60.64+0x800], R89 ;  /* 0x000800593c0079a6 */ /* 0x0003e8000c12f31a */
[----:B0-----:R1:W-:Y:S02]  /*b910*/  REDG.E.ADD.F32.FTZ.RN.STRONG.GPU desc[UR26][R62.64+0x800], R91 ;  /* 0x0008005b3e0079a6 */ /* 0x0013e4000c12f31a */
.L_x_8526:
[----:B------:R-:W-:Y:S05]  /*b920*/  BSYNC.RECONVERGENT B0 ;  /* 0x0000000000007941 */ /* 0x000fea0003800200 */
.L_x_8525:
[----:B-1----:R1:W0:Y:S01]  /*b930*/  LDS R89, [R92+0x4b00] ;  /* 0x004b00005c597984 */ /* 0x0022220000000800 */
[----:B------:R-:W-:Y:S04]  /*b940*/  BSSY.RECONVERGENT B0, `(.L_x_8527) ;  /* 0x0000004000007945 */ /* 0x000fe80003800200 */
[----:B------:R-:W-:Y:S05]  /*b950*/  @!P3 BRA `(.L_x_8528) ;  /* 0x000000000008b947 */ /* 0x000fea0003800000 */
[----:B------:R1:W-:Y:S04]  /*b960*/  REDG.E.ADD.F32.FTZ.RN.STRONG.GPU desc[UR26][R60.64+0x900], R87 ;  /* 0x000900573c0079a6 */ /* 0x0003e8000c12f31a */
[----:B0-----:R1:W-:Y:S02]  /*b970*/  REDG.E.ADD.F32.FTZ.RN.STRONG.GPU desc[UR26][R62.64+0x900], R89 ;  /* 0x000900593e0079a6 */ /* 0x0013e4000c12f31a */
.L_x_8528:
[----:B------:R-:W-:Y:S05]  /*b980*/  BSYNC.RECONVERGENT B0 ;  /* 0x0000000000007941 */ /* 0x000fea0003800200 */
.L_x_8527:
[----:B-1----:R1:W0:Y:S01]  /*b990*/  LDS R87, [R90+0x4c00] ;  /* 0x004c00005a577984 */ /* 0x0022220000000800 */
[----:B------:R-:W-:Y:S04]  /*b9a0*/  BSSY.RECONVERGENT B0, `(.L_x_8529) ;  /* 0x0000004000007945 */ /* 0x000fe80003800200 */
[----:B------:R-:W-:Y:S05]  /*b9b0*/  @!P4 BRA `(.L_x_8530) ;  /* 0x000000000008c947 */ /* 0x000fea0003800000 */
[----:B------:R1:W-:Y:S04]  /*b9c0*/  REDG.E.ADD.F32.FTZ.RN.STRONG.GPU desc[UR26][R60.64+0xa00], R85 ;  /* 0x000a00553c0079a6 */ /* 0x0003e8000c12f31a */
[----:B0-----:R1:W-:Y:S02]  /*b9d0*/  REDG.E.ADD.F32.FTZ.RN.STRONG.GPU desc[UR26][R62.64+0xa00], R87 ;  /* 0x000a00573e0079a6 */ /* 0x0013e4000c12f31a */
.L_x_8530:
[----:B------:R-:W-:Y:S05]  /*b9e0*/  BSYNC.RECONVERGENT B0 ;  /* 0x0000000000007941 */ /* 0x000fea0003800200 */
.L_x_8529:
[----:B-1----:R1:W0:Y:S01]  /*b9f0*/  LDS R85, [R88+0x4d00] ;  /* 0x004d000058557984 */ /* 0x0022220000000800 */
[----:B------:R-:W-:Y:S04]  /*ba00*/  BSSY.RECONVERGENT B0, `(.L_x_8531) ;  /* 0x0000004000007945 */ /* 0x000fe80003800200 */
[----:B------:R-:W-:Y:S05]  /*ba10*/  @!P5 BRA `(.L_x_8532) ;  /* 0x000000000008d947 */ /* 0x000fea0003800000 */
[----:B------:R1:W-:Y:S04]  /*ba20*/  REDG.E.ADD.F32.FTZ.RN.STRONG.GPU desc[UR26][R60.64+0xb00], R83 ;  /* 0x000b00533c0079a6 */ /* 0x0003e8000c12f31a */
[----:B0-----:R1:W-:Y:S02]  /*ba30*/  REDG.E.ADD.F32.FTZ.RN.STRONG.GPU desc[UR26][R62.64+0xb00], R85 ;  /* 0x000b00553e0079a6 */ /* 0x0013e4000c12f31a */
.L_x_8532:
[----:B------:R-:W-:Y:S05]  /*ba40*/  BSYNC.RECONVERGENT B0 ;  /* 0x0000000000007941 */ /* 0x000fea0003800200 */
.L_x_8531:
        /* <DEDUP_REMOVED lines=10> */
.L_x_8534:
[----:B------:R-:W-:Y:S05]  /*baf0*/  BSYNC.RECONVERGENT B0 ;  /* 0x0000000000007941 */ /* 0x000fea0003800200 */
.L_x_8533:
[----:B-1----:R1:W0:Y:S01]  /*bb00*/  LDS R81, [R84+0x4f00] ;  /* 0x004f000054517984 */ /* 0x0022220000000800 */
[----:B------:R-:W-:Y:S04]  /*bb10*/  BSSY.RECONVERGENT B0, `(.L_x_8535) ;  /* 0x0000004000007945 */ /* 0x000fe80003800200 */
[----:B------:R-:W-:Y:S05]  /*bb20*/  @!P2 BRA `(.L_x_8536) ;  /* 0x000000000008a947 */ /* 0x000fea0003800000 */
[----:B------:R1:W-:Y:S04]  /*bb30*/  REDG.E.ADD.F32.FTZ.RN.STRONG.GPU desc[UR26][R60.64+0xd00], R79 ;  /* 0x000d004f3c0079a6 */ /* 0x0003e8000c12f31a */
[----:B0-----:R1:W-:Y:S02]  /*bb40*/  REDG.E.ADD.F32.FTZ.RN.STRONG.GPU desc[UR26][R62.64+0xd00], R81 ;  /* 0x000d00513e0079a6 */ /* 0x0013e4000c12f31a */
.L_x_8536:
[----:B------:R-:W-:Y:S05]  /*bb50*/  BSYNC.RECONVERGENT B0 ;  /* 0x0000000000007941 */ /* 0x000fea0003800200 */
.L_x_8535:
[----:B-1----:R1:W0:Y:S01]  /*bb60*/  LDS R79, [R82+0x5000] ;  /* 0x00500000524f7984 */ /* 0x0022220000000800 */
[----:B------:R-:W-:Y:S04]  /*bb70*/  BSSY.RECONVERGENT B0, `(.L_x_8537) ;  /* 0x0000004000007945 */ /* 0x000fe80003800200 */
[----:B------:R-:W-:Y:S05]  /*bb80*/  @!P3 BRA `(.L_x_8538) ;  /* 0x000000000008b947 */ /* 0x000fea0003800000 */
[----:B------:R1:W-:Y:S04]  /*bb90*/  REDG.E.ADD.F32.FTZ.RN.STRONG.GPU desc[UR26][R60.64+0xe00], R77 ;  /* 0x000e004d3c0079a6 */ /* 0x0003e8000c12f31a */
[----:B0-----:R1:W-:Y:S02]  /*bba0*/  REDG.E.ADD.F32.FTZ.RN.STRONG.GPU desc[UR26][R62.64+0xe00], R79 ;  /* 0x000e004f3e0079a6 */ /* 0x0013e4000c12f31a */
.L_x_8538:
[----:B------:R-:W-:Y:S05]  /*bbb0*/  BSYNC.RECONVERGENT B0 ;  /* 0x0000000000007941 */ /* 0x000fea0003800200 */
.L_x_8537:
[----:B-1----:R1:W0:Y:S01]  /*bbc0*/  LDS R77, [R80+0x5100] ;  /* 0x00510000504d7984 */ /* 0x0022220000000800 */
[----:B------:R-:W-:Y:S04]  /*bbd0*/  BSSY.RECONVERGENT B0, `(.L_x_8539) ;  /* 0x0000004000007945 */ /* 0x000fe80003800200 */
[----:B------:R-:W-:Y:S05]  /*bbe0*/  @!P4 BRA `(.L_x_8540) ;  /* 0x000000000008c947 */ /* 0x000fea0003800000 */
[----:B------:R1:W-:Y:S04]  /*bbf0*/  REDG.E.ADD.F32.FTZ.RN.STRONG.GPU desc[UR26][R60.64+0xf00], R75 ;  /* 0x000f004b3c0079a6 */ /* 0x0003e8000c12f31a */
[----:B0-----:R1:W-:Y:S02]  /*bc00*/  REDG.E.ADD.F32.FTZ.RN.STRONG.GPU desc[UR26][R62.64+0xf00], R77 ;  /* 0x000f004d3e0079a6 */ /* 0x0013e4000c12f31a */
.L_x_8540:
[----:B------:R-:W-:Y:S05]  /*bc10*/  BSYNC.RECONVERGENT B0 ;  /* 0x0000000000007941 */ /* 0x000fea0003800200 */
.L_x_8539:
[----:B-1----:R1:W0:Y:S01]  /*bc20*/  LDS R75, [R78+0x5200] ;  /* 0x005200004e4b7984 */ /* 0x0022220000000800 */
[----:B------:R-:W-:Y:S04]  /*bc30*/  BSSY.RECONVERGENT B0, `(.L_x_8541) ;  /* 0x0000004000007945 */ /* 0x000fe80003800200 */
[----:B------:R-:W-:Y:S05]  /*bc40*/  @!P5 BRA `(.L_x_8542) ;  /* 0x000000000008d947 */ /* 0x000fea0003800000 */
[----:B------:R1:W-:Y:S04]  /*bc50*/  REDG.E.ADD.F32.FTZ.RN.STRONG.GPU desc[UR26][R60.64+0x1000], R71 ;  /* 0x001000473c0079a6 */ /* 0x0003e8000c12f31a */
[----:B0-----:R1:W-:Y:S02]  /*bc60*/  REDG.E.ADD.F32.FTZ.RN.STRONG.GPU desc[UR26][R62.64+0x1000], R75 ;  /* 0x0010004b3e0079a6 */ /* 0x0013e4000c12f31a */
.L_x_8542:
[----:B------:R-:W-:Y:S05]  /*bc70*/  BSYNC.RECONVERGENT B0 ;  /* 0x0000000000007941 */ /* 0x000fea0003800200 */
.L_x_8541:
        /* <DEDUP_REMOVED lines=10> */
.L_x_8544:
[----:B------:R-:W-:Y:S05]  /*bd20*/  BSYNC.RECONVERGENT B0 ;  /* 0x0000000000007941 */ /* 0x000fea0003800200 */
.L_x_8543:
[----:B-1----:R1:W0:Y:S01]  /*bd30*/  LDS R69, [R70+0x5400] ;  /* 0x0054000046457984 */ /* 0x0022220000000800 */
[----:B------:R-:W-:Y:S04]  /*bd40*/  BSSY.RECONVERGENT B0, `(.L_x_8545) ;  /* 0x0000004000007945 */ /* 0x000fe80003800200 */
[----:B------:R-:W-:Y:S05]  /*bd50*/  @!P2 BRA `(.L_x_8546) ;  /* 0x000000000008a947 */ /* 0x000fea0003800000 */
[----:B------:R1:W-:Y:S04]  /*bd60*/  REDG.E.ADD.F32.FTZ.RN.STRONG.GPU desc[UR26][R60.64+0x1200], R67 ;  /* 0x001200433c0079a6 */ /* 0x0003e8000c12f31a */
[----:B0-----:R1:W-:Y:S02]  /*bd70*/  REDG.E.ADD.F32.FTZ.RN.STRONG.GPU desc[UR26][R62.64+0x1200], R69 ;  /* 0x001200453e0079a6 */ /* 0x0013e4000c12f31a */
.L_x_8546:
[----:B------:R-:W-:Y:S05]  /*bd80*/  BSYNC.RECONVERGENT B0 ;  /* 0x0000000000007941 */ /* 0x000fea0003800200 */
.L_x_8545:
[----:B-1----:R1:W0:Y:S01]  /*bd90*/  LDS R67, [R68+0x5500] ;  /* 0x0055000044437984 */ /* 0x0022220000000800 */
[----:B------:R-:W-:Y:S04]  /*bda0*/  BSSY.RECONVERGENT B0, `(.L_x_8547) ;  /* 0x0000004000007945 */ /* 0x000fe80003800200 */
[----:B------:R-:W-:Y:S05]  /*bdb0*/  @!P3 BRA `(.L_x_8548) ;  /* 0x000000000008b947 */ /* 0x000fea0003800000 */
[----:B------:R1:W-:Y:S04]  /*bdc0*/  REDG.E.ADD.F32.FTZ.RN.STRONG.GPU desc[UR26][R60.64+0x1300], R65 ;  /* 0x001300413c0079a6 */ /* 0x0003e8000c12f31a */
[----:B0-----:R1:W-:Y:S02]  /*bdd0*/  REDG.E.ADD.F32.FTZ.RN.STRONG.GPU desc[UR26][R62.64+0x1300], R67 ;  /* 0x001300433e0079a6 */ /* 0x0013e4000c12f31a */
.L_x_8548:
[----:B------:R-:W-:Y:S05]  /*bde0*/  BSYNC.RECONVERGENT B0 ;  /* 0x0000000000007941 */ /* 0x000fea0003800200 */
.L_x_8547:
[----:B-1----:R1:W0:Y:S01]  /*bdf0*/  LDS R65, [R66+0x5600] ;  /* 0x0056000042417984 */ /* 0x0022220000000800 */
[----:B------:R-:W-:Y:S04]  /*be00*/  BSSY.RECONVERGENT B0, `(.L_x_8549) ;  /* 0x0000004000007945 */ /* 0x000fe80003800200 */
[----:B------:R-:W-:Y:S05]  /*be10*/  @!P4 BRA `(.L_x_8550) ;  /* 0x000000000008c947 */ /* 0x000fea0003800000 */
[----:B------:R1:W-:Y:S04]  /*be20*/  REDG.E.ADD.F32.FTZ.RN.STRONG.GPU desc[UR26][R60.64+0x1400], R51 ;  /* 0x001400333c0079a6 */ /* 0x0003e8000c12f31a */
[----:B0-----:R1:W-:Y:S02]  /*be30*/  REDG.E.ADD.F32.FTZ.RN.STRONG.GPU desc[UR26][R62.64+0x1400], R65 ;  /* 0x001400413e0079a6 */ /* 0x0013e4000c12f31a */
.L_x_8550:
[----:B------:R-:W-:Y:S05]  /*be40*/  BSYNC.RECONVERGENT B0 ;  /* 0x0000000000007941 */ /* 0x000fea0003800200 */
.L_x_8549:
[----:B-1----:R1:W0:Y:S01]  /*be50*/  LDS R51, [R50+0x5700] ;  /* 0x0057000032337984 */ /* 0x0022220000000800 */
[----:B------:R-:W-:Y:S04]  /*be60*/  BSSY.RECONVERGENT B0, `(.L_x_8551) ;  /* 0x0000004000007945 */ /* 0x000fe80003800200 */
[----:B------:R-:W-:Y:S05]  /*be70*/  @!P5 BRA `(.L_x_8552) ;  /* 0x000000000008d947 */ /* 0x000fea0003800000 */
[----:B------:R1:W-:Y:S04]  /*be80*/  REDG.E.ADD.F32.FTZ.RN.STRONG.GPU desc[UR26][R60.64+0x1500], R49 ;  /* 0x001500313c0079a6 */ /* 0x0003e8000c12f31a */
[----:B0-----:R1:W-:Y:S02]  /*be90*/  REDG.E.ADD.F32.FTZ.RN.STRONG.GPU desc[UR26][R62.64+0x1500], R51 ;  /* 0x001500333e0079a6 */ /* 0x0013e4000c12f31a */
.L_x_8552:
[----:B------:R-:W-:Y:S05]  /*bea0*/  BSYNC.RECONVERGENT B0 ;  /* 0x0000000000007941 */ /* 0x000fea0003800200 */
.L_x_8551:
        /* <DEDUP_REMOVED lines=10> */
.L_x_8554:
[----:B------:R-:W-:Y:S05]  /*bf50*/  BSYNC.RECONVERGENT B0 ;  /* 0x0000000000007941 */ /* 0x000fea0003800200 */
.L_x_8553:
[----:B-1----:R1:W0:Y:S01]  /*bf60*/  LDS R47, [R46+0x5900] ;  /* 0x005900002e2f7984 */ /* 0x0022220000000800 */
[----:B------:R-:W-:Y:S04]  /*bf70*/  BSSY.RECONVERGENT B0, `(.L_x_8555) ;  /* 0x0000004000007945 */ /* 0x000fe80003800200 */
[----:B------:R-:W-:Y:S05]  /*bf80*/  @!P2 BRA `(.L_x_8556) ;  /* 0x000000000008a947 */ /* 0x000fea0003800000 */
[----:B------:R1:W-:Y:S04]  /*bf90*/  REDG.E.ADD.F32.FTZ.RN.STRONG.GPU desc[UR26][R60.64+0x1700], R45 ;  /* 0x0017002d3c0079a6 */ /* 0x0003e8000c12f31a */
[----:B0-----:R1:W-:Y:S02]  /*bfa0*/  REDG.E.ADD.F32.FTZ.RN.STRONG.GPU desc[UR26][R62.64+0x1700], R47 ;  /* 0x0017002f3e0079a6 */ /* 0x0013e4000c12f31a */
.L_x_8556:
[----:B------:R-:W-:Y:S05]  /*bfb0*/  BSYNC.RECONVERGENT B0 ;  /* 0x0000000000007941 */ /* 0x000fea0003800200 */
.L_x_8555:
[----:B-1----:R1:W0:Y:S01]  /*bfc0*/  LDS R45, [R44+0x5a00] ;  /* 0x005a00002c2d7984 */ /* 0x0022220000000800 */
[----:B------:R-:W-:Y:S04]  /*bfd0*/  BSSY.RECONVERGENT B0, `(.L_x_8557) ;  /* 0x0000004000007945 */ /* 0x000fe80003800200 */
[----:B------:R-:W-:Y:S05]  /*bfe0*/  @!P3 BRA `(.L_x_8558) ;  /* 0x000000000008b947 */ /* 0x000fea0003800000 */
[----:B------:R1:W-:Y:S04]  /*bff0*/  REDG.E.ADD.F32.FTZ.RN.STRONG.GPU desc[UR26][R60.64+0x1800], R43 ;  /* 0x0018002b3c0079a6 */ /* 0x0003e8000c12f31a */
[----:B0-----:R1:W-:Y:S02]  /*c000*/  REDG.E.ADD.F32.FTZ.RN.STRONG.GPU desc[UR26][R62.64+0x1800], R45 ;  /* 0x0018002d3e0079a6 */ /* 0x0013e4000c12f31a */
.L_x_8558:
[----:B------:R-:W-:Y:S05]  /*c010*/  BSYNC.RECONVERGENT B0 ;  /* 0x0000000000007941 */ /* 0x000fea0003800200 */
.L_x_8557:
[----:B-1----:R1:W0:Y:S01]  /*c020*/  LDS R43, [R42+0x5b00] ;  /* 0x005b00002a2b7984 */ /* 0x0022220000000800 */
[----:B------:R-:W-:Y:S04]  /*c030*/  BSSY.RECONVERGENT B0, `(.L_x_8559) ;  /* 0x0000004000007945 */ /* 0x000fe80003800200 */
[----:B------:R-:W-:Y:S05]  /*c040*/  @!P4 BRA `(.L_x_8560) ;  /* 0x000000000008c947 */ /* 0x000fea0003800000 */
[----:B------:R1:W-:Y:S04]  /*c050*/  REDG.E.ADD.F32.FTZ.RN.STRONG.GPU desc[UR26][R60.64+0x1900], R41 ;  /* 0x001900293c0079a6 */ /* 0x0003e8000c12f31a */
[----:B0-----:R1:W-:Y:S02]  /*c060*/  REDG.E.ADD.F32.FTZ.RN.STRONG.GPU desc[UR26][R62.64+0x1900], R43 ;  /* 0x0019002b3e0079a6 */ /* 0x0013e4000c12f31a */
.L_x_8560:
[----:B------:R-:W-:Y:S05]  /*c070*/  BSYNC.RECONVERGENT B0 ;  /* 0x0000000000007941 */ /* 0x000fea0003800200 */
.L_x_8559:
[----:B-1----:R1:W0:Y:S01]  /*c080*/  LDS R41, [R40+0x5c00] ;  /* 0x005c000028297984 */ /* 0x0022220000000800 */
[----:B------:R-:W-:Y:S04]  /*c090*/  BSSY.RECONVERGENT B0, `(.L_x_8561) ;  /* 0x0000004000007945 */ /* 0x000fe80003800200 */
[----:B------:R-:W-:Y:S05]  /*c0a0*/  @!P5 BRA `(.L_x_8562) ;  /* 0x000000000008d947 */ /* 0x000fea0003800000 */
[----:B------:R1:W-:Y:S04]  /*c0b0*/  REDG.E.ADD.F32.FTZ.RN.STRONG.GPU desc[UR26][R60.64+0x1a00], R39 ;  /* 0x001a00273c0079a6 */ /* 0x0003e8000c12f31a */
[----:B0-----:R1:W-:Y:S02]  /*c0c0*/  REDG.E.ADD.F32.FTZ.RN.STRONG.GPU desc[UR26][R62.64+0x1a00], R41 ;  /* 0x001a00293e0079a6 */ /* 0x0013e4000c12f31a */
.L_x_8562:
[----:B------:R-:W-:Y:S05]  /*c0d0*/  BSYNC.RECONVERGENT B0 ;  /* 0x0000000000007941 */ /* 0x000fea0003800200 */
.L_x_8561:
        /* <DEDUP_REMOVED lines=10> */
.L_x_8564:
[----:B------:R-:W-:Y:S05]  /*c180*/  BSYNC.RECONVERGENT B0 ;  /* 0x0000000000007941 */ /* 0x000fea0003800200 */
.L_x_8563:
[----:B-1----:R1:W0:Y:S01]  /*c190*/  LDS R37, [R36+0x5e00] ;  /* 0x005e000024257984 */ /* 0x0022220000000800 */
[----:B------:R-:W-:Y:S04]  /*c1a0*/  BSSY.RECONVERGENT B0, `(.L_x_8565) ;  /* 0x0000004000007945 */ /* 0x000fe80003800200 */
[----:B------:R-:W-:Y:S05]  /*c1b0*/  @!P2 BRA `(.L_x_8566) ;  /* 0x000000000008a947 */ /* 0x000fea0003800000 */
[----:B------:R1:W-:Y:S04]  /*c1c0*/  REDG.E.ADD.F32.FTZ.RN.STRONG.GPU desc[UR26][R60.64+0x1c00], R35 ;  /* 0x001c00233c0079a6 */ /* 0x0003e8000c12f31a */
[----:B0-----:R1:W-:Y:S02]  /*c1d0*/  REDG.E.ADD.F32.FTZ.RN.STRONG.GPU desc[UR26][R62.64+0x1c00], R37 ;  /* 0x001c00253e0079a6 */ /* 0x0013e4000c12f31a */
.L_x_8566:
[----:B------:R-:W-:Y:S05]  /*c1e0*/  BSYNC.RECONVERGENT B0 ;  /* 0x0000000000007941 */ /* 0x000fea0003800200 */
.L_x_8565:
[----:B-1----:R1:W0:Y:S01]  /*c1f0*/  LDS R35, [R6+0x5f00] ;  /* 0x005f000006237984 */ /* 0x0022220000000800 */
[----:B------:R-:W-:Y:S04]  /*c200*/  BSSY.RECONVERGENT B0, `(.L_x_8567) ;  /* 0x0000004000007945 */ /* 0x000fe80003800200 */
[----:B------:R-:W-:Y:S05]  /*c210*/  @!P3 BRA `(.L_x_8568) ;  /* 0x000000000008b947 */ /* 0x000fea0003800000 */
[----:B------:R1:W-:Y:S04]  /*c220*/  REDG.E.ADD.F32.FTZ.RN.STRONG.GPU desc[UR26][R60.64+0x1d00], R31 ;  /* 0x001d001f3c0079a6 */ /* 0x0003e8000c12f31a */
[----:B0-----:R1:W-:Y:S02]  /*c230*/  REDG.E.ADD.F32.FTZ.RN.STRONG.GPU desc[UR26][R62.64+0x1d00], R35 ;  /* 0x001d00233e0079a6 */ /* 0x0013e4000c12f31a */
.L_x_8568:
[----:B------:R-:W-:Y:S05]  /*c240*/  BSYNC.RECONVERGENT B0 ;  /* 0x0000000000007941 */ /* 0x000fea0003800200 */
.L_x_8567:
[----:B-1----:R1:W0:Y:S01]  /*c250*/  LDS R31, [R4+0x6000] ;  /* 0x00600000041f7984 */ /* 0x0022220000000800 */
[----:B------:R-:W-:Y:S04]  /*c260*/  BSSY.RECONVERGENT B0, `(.L_x_8569) ;  /* 0x0000004000007945 */ /* 0x000fe80003800200 */
[----:B------:R-:W-:Y:S05]  /*c270*/  @!P4 BRA `(.L_x_8570) ;  /* 0x000000000008c947 */ /* 0x000fea0003800000 */
[----:B------:R1:W-:Y:S04]  /*c280*/  REDG.E.ADD.F32.FTZ.RN.STRONG.GPU desc[UR26][R60.64+0x1e00], R7 ;  /* 0x001e00073c0079a6 */ /* 0x0003e8000c12f31a */
[----:B0-----:R1:W-:Y:S02]  /*c290*/  REDG.E.ADD.F32.FTZ.RN.STRONG.GPU desc[UR26][R62.64+0x1e00], R31 ;  /* 0x001e001f3e0079a6 */ /* 0x0013e4000c12f31a */
.L_x_8570:
[----:B------:R-:W-:Y:S05]  /*c2a0*/  BSYNC.RECONVERGENT B0 ;  /* 0x0000000000007941 */ /* 0x000fea0003800200 */
.L_x_8569:
[----:B-1----:R1:W0:Y:S01]  /*c2b0*/  LDS R7, [R2+0x6100] ;  /* 0x0061000002077984 */ /* 0x0022220000000800 */
[----:B------:R-:W-:Y:S04]  /*c2c0*/  BSSY.RECONVERGENT B0, `(.L_x_8571) ;  /* 0x0000004000007945 */ /* 0x000fe80003800200 */
[----:B------:R-:W-:Y:S05]  /*c2d0*/  @!P5 BRA `(.L_x_8572) ;  /* 0x000000000008d947 */ /* 0x000fea0003800000 */
[----:B------:R1:W-:Y:S04]  /*c2e0*/  REDG.E.ADD.F32.FTZ.RN.STRONG.GPU desc[UR26][R60.64+0x1f00], R5 ;  /* 0x001f00053c0079a6 */ /* 0x0003e8000c12f31a */
[----:B0-----:R1:W-:Y:S02]  /*c2f0*/  REDG.E.ADD.F32.FTZ.RN.STRONG.GPU desc[UR26][R62.64+0x1f00], R7 ;  /* 0x001f00073e0079a6 */ /* 0x0013e4000c12f31a */
.L_x_8572:
[----:B------:R-:W-:Y:S05]  /*c300*/  BSYNC.RECONVERGENT B0 ;  /* 0x0000000000007941 */ /* 0x000fea0003800200 */
.L_x_8571:
[----:B-1----:R-:W1:Y:S01]  /*c310*/  SHFL.DOWN PT, R2, R3, 0x1, 0x1f ;  /* 0x08201f0003027f89 */ /* 0x002e6200000e0000 */
[----:B------:R-:W-:Y:S01]  /*c320*/  ISETP.GT.AND P2, PT, R192, 0x1e, PT ;  /* 0x0000001ec000780c */ /* 0x000fe20003f44270 */
[----:B------:R-:W-:Y:S01]  /*c330*/  FMUL.FTZ R18, R18, R27 ;  /* 0x0000001b12127220 */ /* 0x000fe20000410000 */
[----:B------:R-:W-:Y:S01]  /*c340*/  FMUL.FTZ R21, R53, R21 ;  /* 0x0000001535157220 */ /* 0x000fe20000410000 */
[----:B------:R-:W5:Y:S01]  /*c350*/  SHFL.DOWN PT, R5, R0, 0x1, 0x1f ;  /* 0x08201f0000057f89 */ /* 0x000f6200000e0000 */
[----:B------:R-:W-:Y:S01]  /*c360*/  FMUL.FTZ R33, R33, R198 ;  /* 0x000000c621217220 */ /* 0x000fe20000410000 */
[----:B------:R-:W-:Y:S01]  /*c370*/  FFMA.FTZ R18, R23, R30, R18 ;  /* 0x0000001e17127223 */ /* 0x000fe20000010012 */
        /* <DEDUP_REMOVED lines=12> */
[----:B0-----:R-:W-:Y:S01]  /*c440*/  FFMA.FTZ R7, R171, R24, R20 ;  /* 0x00000018ab077223 */ /* 0x001fe20000010014 */
[----:B------:R-:W-:Y:S01]  /*c450*/  FFMA.FTZ R25, R58, R11, R25 ;  /* 0x0000000b3a197223 */ /* 0x000fe20000010019 */
[----:B------:R-:W-:Y:S01]  /*c460*/  FFMA.FTZ R199, R12, R199, R201 ;  /* 0x000000c70cc77223 */ /* 0x000fe200000100c9 */
[----:B------:R-:W-:Y:S01]  /*c470*/  FFMA.FTZ R28, R72, R28, R59 ;  /* 0x0000001c481c7223 */ /* 0x000fe2000001003b */
[----:B------:R-:W-:Y:S01]  /*c480*/  FFMA.FTZ R14, R15, R194, R14 ;  /* 0x000000c20f0e7223 */ /* 0x000fe2000001000e */
[----:B-1----:R-:W-:Y:S01]  /*c490*/  @!P2 FADD.FTZ R3, R3, R2 ;  /* 0x000000020303a221 */ /* 0x002fe20000010000 */
[----:B------:R-:W-:Y:S01]  /*c4a0*/  FFMA.FTZ R29, R74, R13, R29 ;  /* 0x0000000d4a1d7223 */ /* 0x000fe2000001001d */
[----:B------:R-:W-:Y:S01]  /*c4b0*/  FFMA.FTZ R17, R17, R32, R16 ;  /* 0x0000002011117223 */ /* 0x000fe20000010010 */
[----:B------:R-:W-:Y:S01]  /*c4c0*/  FADD.FTZ R178, R7, R178 ;  /* 0x000000b207b27221 */ /* 0x000fe20000010000 */
[----:B-----5:R-:W-:Y:S01]  /*c4d0*/  @!P2 FADD.FTZ R0, R0, R5 ;  /* 0x000000050000a221 */ /* 0x020fe20000010000 */
[----:B------:R-:W0:Y:S01]  /*c4e0*/  SHFL.DOWN PT, R2, R3, 0x2, 0x1f ;  /* 0x08401f0003027f89 */ /* 0x000e2200000e0000 */
[----:B------:R-:W-:Y:S01]  /*c4f0*/  ISETP.GT.AND P2, PT, R192, 0x1d, PT ;  /* 0x0000001dc000780c */ /* 0x000fe20003f44270 */
[----:B------:R-:W-:Y:S01]  /*c500*/  FFMA.FTZ R7, R173, R28, R14 ;  /* 0x0000001cad077223 */ /* 0x000fe2000001000e */
[----:B------:R-:W-:Y:S01]  /*c510*/  BSSY.RECONVERGENT B0, `(.L_x_8573) ;  /* 0x0000035000007945 */ /* 0x000fe20003800200 */
[----:B------:R-:W1:Y:S01]  /*c520*/  SHFL.DOWN PT, R5, R0, 0x2, 0x1f ;  /* 0x08401f0000057f89 */ /* 0x000e6200000e0000 */
[----:B------:R-:W-:Y:S01]  /*c530*/  FADD.FTZ R181, R26, R181 ;  /* 0x000000b51ab57221 */ /* 0x000fe20000010000 */
[----:B------:R-:W-:Y:S01]  /*c540*/  FFMA.FTZ R153, R119, R52, R153 ;  /* 0x0000003477997223 */ /* 0x000fe20000010099 */
[----:B------:R-:W-:Y:S01]  /*c550*/  FFMA.FTZ R154, R120, R21, R154 ;  /* 0x00000015789a7223 */ /* 0x000fe2000001009a */
[----:B------:R-:W-:Y:S01]  /*c560*/  FFMA.FTZ R155, R121, R24, R155 ;  /* 0x00000018799b7223 */ /* 0x000fe2000001009b */
[----:B------:R-:W-:Y:S01]  /*c570*/  FFMA.FTZ R156, R124, R25, R156 ;  /* 0x000000197c9c7223 */ /* 0x000fe2000001009c */
[----:B------:R-:W-:Y:S01]  /*c580*/  FFMA.FTZ R157, R125, R28, R157 ;  /* 0x0000001c7d9d7223 */ /* 0x000fe2000001009d */
        /* <DEDUP_REMOVED lines=19> */
[----:B------:R-:W1:Y:S01]  /*c6c0*/  SHFL.DOWN PT, R27, R0, 0x10, 0x1f ;  /* 0x0a001f00001b7f89 */ /* 0x000e6200000e0000 */
[----:B------:R-:W-:Y:S01]  /*c6d0*/  FFMA.FTZ R2, R174, R29, R17 ;  /* 0x0000001dae027223 */ /* 0x000fe20000010011 */
[----:B------:R-:W-:-:S03]  /*c6e0*/  FADD.FTZ R180, R5, R180 ;  /* 0x000000b405b47221 */ /* 0x000fc60000010000 */
[----:B------:R-:W-:-:S05]  /*c6f0*/  FADD.FTZ R175, R2, R175 ;  /* 0x000000af02af7221 */ /* 0x000fca0000010000 */
[----:B------:R-:W-:-:S04]  /*c700*/  @!P2 SHF.R.U32.HI R5, RZ, 0x2, R197 ;  /* 0x00000002ff05a819 */ /* 0x000fc800000116c5 */
[----:B------:R-:W-:Y:S01]  /*c710*/  @!P2 LOP3.LUT R6, R5, 0xf8, RZ, 0xc0, !PT ;  /* 0x000000f80506a812 */ /* 0x000fe200078ec0ff */
[----:B0-----:R-:W-:Y:S01]  /*c720*/  FADD.FTZ R4, R3, R4 ;  /* 0x0000000403047221 */ /* 0x001fe20000010000 */
[----:B-1----:R-:W-:-:S05]  /*c730*/  FADD.FTZ R5, R0, R27 ;  /* 0x0000001b00057221 */ /* 0x002fca0000010000 */
[----:B------:R0:W-:Y:S02]  /*c740*/  @!P2 STS.64 [R6+UR28+0x6308], R4 ;  /* 0x006308040600a988 */ /* 0x0001e40008000a1c */
[----:B0-----:R-:W-:-:S04]  /*c750*/  FFMA.FTZ R6, R172, R25, R199 ;  /* 0x00000019ac067223 */ /* 0x001fc800000100c7 */
[----:B------:R-:W-:Y:S01]  /*c760*/  FADD.FTZ R177, R6, R177 ;  /* 0x000000b106b17221 */ /* 0x000fe20000010000 */
[----:B------:R-:W-:Y:S06]  /*c770*/  BAR.SYNC.DEFER_BLOCKING 0x0 ;  /* 0x0000000000007b1d */ /* 0x000fec0000010000 */
[----:B------:R-:W-:Y:S05]  /*c780*/  @P1 BRA `(.L_x_8574) ;  /* 0x0000000000341947 */ /* 0x000fea0003800000 */
[----:B------:R-:W-:Y:S01]  /*c790*/  UISETP.NE.AND UP0, UPT, UR19, UR47, UPT ;  /* 0x0000002f1300728c */ /* 0x000fe2000bf05270 */
[----:B------:R-:W0:Y:S01]  /*c7a0*/  LDS.64 R6, [UR28+0x6310] ;  /* 0x0063101cff067984 */ /* 0x000e220008000a00 */
[----:B------:R-:W-:Y:S01]  /*c7b0*/  ULEA UR33, UR8, UR28, 0x3 ;  /* 0x0000001c08217291 */ /* 0x000fe2000f8e18ff */
[----:B------:R-:W-:-:S03]  /*c7c0*/  ISETP.GT.AND P1, PT, R192, 0xf, PT ;  /* 0x0000000fc000780c */ /* 0x000fc60003f24270 */
[----:B------:R-:W-:Y:S02]  /*c7d0*/  PLOP3.LUT P2, PT, PT, PT, UP0, 0x80, 0x8 ;  /* 0x000000000008781c */ /* 0x000fe40003f4f008 */
[----:B------:R-:W-:Y:S02]  /*c7e0*/  FSEL R3, R3, R4, P1 ;  /* 0x0000000403037208 */ /* 0x000fe40000800000 */
[----:B------:R-:W-:-:S09]  /*c7f0*/  FSEL R0, R0, R5, P1 ;  /* 0x0000000500007208 */ /* 0x000fd20000800000 */
[----:B------:R-:W1:Y:S01]  /*c800*/  @P2 LDS.64 R8, [UR33+0x8d60] ;  /* 0x008d6021ff082984 */ /* 0x000e620008000a00 */
[----:B0-----:R-:W-:Y:S01]  /*c810*/  FADD.FTZ R6, R6, R3 ;  /* 0x0000000306067221 */ /* 0x001fe20000010000 */
[----:B------:R-:W-:-:S03]  /*c820*/  FADD.FTZ R7, R7, R0 ;  /* 0x0000000007077221 */ /* 0x000fc60000010000 */
[----:B-1----:R-:W-:Y:S01]  /*c830*/  @P2 FADD.FTZ R6, R6, R8 ;  /* 0x0000000806062221 */ /* 0x002fe20000010000 */
[----:B------:R-:W-:-:S05]  /*c840*/  @P2 FADD.FTZ R7, R7, R9 ;  /* 0x0000000907072221 */ /* 0x000fca0000010000 */
[----:B------:R0:W-:Y:S02]  /*c850*/  STS.64 [UR33+0x8d60], R6 ;  /* 0x008d6006ff007988 */ /* 0x0001e40008000a21 */
.L_x_8574:
[----:B------:R-:W-:Y:S05]  /*c860*/  BSYNC.RECONVERGENT B0 ;  /* 0x0000000000007941 */ /* 0x000fea0003800200 */
.L_x_8573:
[----:B------:R-:W-:-:S04]  /*c870*/  UIADD3 UR8, UPT, UPT, UR8, 0x1, URZ ;  /* 0x0000000108087890 */ /* 0x000fc8000fffe0ff */
[----:B------:R-:W-:-:S09]  /*c880*/  UISETP.GE.AND UP0, UPT, UR8, UR48, UPT ;  /* 0x000000300800728c */ /* 0x000fd2000bf06270 */
[----:B------:R-:W-:Y:S05]  /*c890*/  BRA.U !UP0, `(.L_x_8575) ;  /* 0xffffff6108c07547 */ /* 0x000fea000b83ffff */
.L_x_8479:
        /* <DEDUP_REMOVED lines=13> */
[----:B------:R-:W4:Y:S01]  /*c970*/  LDL.LU R18, [R1] ;  /* 0x0000000001127983 */ /* 0x000f220000300800 */
[----:B------:R-:W-:Y:S01]  /*c980*/  F2FP.BF16.F32.PACK_AB R143, R143, R144 ;  /* 0x000000908f8f723e */ /* 0x000fe200000010ff */
[----:B------:R-:W1:Y:S01]  /*c990*/  S2UR UR36, SR_CTAID.X ;  /* 0x00000000002479c3 */ /* 0x000e620000002500 */
[----:B------:R-:W0:Y:S01]  /*c9a0*/  LDCU.64 UR34, c[0x0][0x500] ;  /* 0x0000a000ff2277ac */ /* 0x000e220008000a00 */
[----:B------:R-:W4:Y:S01]  /*c9b0*/  LDL.LU R16, [R1+0x10] ;  /* 0x0000100001107983 */ /* 0x000f220000300800 */
[----:B------:R-:W-:-:S02]  /*c9c0*/  PRMT R0, R157, 0x7632, R0 ;  /* 0x000076329d007816 */ /* 0x000fc40000000000 */
[----:B------:R-:W-:Y:S01]  /*c9d0*/  PRMT R2, R155, 0x7632, R2 ;  /* 0x000076329b027816 */ /* 0x000fe20000000002 */
[----:B------:R-:W-:Y:S01]  /*c9e0*/  UIADD3 UR8, UPT, UPT, -UR30, UR32, URZ ;  /* 0x000000201e087290 */ /* 0x000fe2000fffe1ff */
[----:B------:R-:W-:Y:S01]  /*c9f0*/  PRMT R3, R153, 0x7632, R3 ;  /* 0x0000763299037816 */ /* 0x000fe20000000003 */
[----:B------:R0:W-:Y:S01]  /*ca00*/  STS.U16 [R191+0x2], R0 ;  /* 0x00000200bf007388 */ /* 0x0001e20000000400 */
[----:B------:R-:W-:Y:S01]  /*ca10*/  PRMT R4, R149, 0x7632, R4 ;  /* 0x0000763295047816 */ /* 0x000fe20000000004 */
[----:B------:R-:W1:Y:S01]  /*ca20*/  LDCU.64 UR32, c[0x0][0x4f8] ;  /* 0x00009f00ff2077ac */ /* 0x000e620008000a00 */
[C---:B------:R-:W-:Y:S01]  /*ca30*/  SHF.L.U32 R5, R197.reuse, 0x4, RZ ;  /* 0x00000004c5057819 */ /* 0x040fe200000006ff */
[----:B------:R0:W-:Y:S01]  /*ca40*/  STS.U16 [R191+0x6], R2 ;  /* 0x00000602bf007388 */ /* 0x0001e20000000400 */
[----:B------:R-:W-:Y:S01]  /*ca50*/  MOV R10, UR8 ;  /* 0x00000008000a7c02 */ /* 0x000fe20008000f00 */
[----:B------:R-:W-:Y:S01]  /*ca60*/  USHF.R.S32.HI UR31, URZ, 0x1f, UR30 ;  /* 0x0000001fff1f7899 */ /* 0x000fe2000801141e */
[----:B------:R-:W-:Y:S01]  /*ca70*/  LOP3.LUT R9, R197, 0x3e0, RZ, 0xc0, !PT ;  /* 0x000003e0c5097812 */ /* 0x000fe200078ec0ff */
[----:B------:R1:W-:Y:S01]  /*ca80*/  STS.U16 [R191+0xa], R3 ;  /* 0x00000a03bf007388 */ /* 0x0003e20000000400 */
[----:B------:R-:W1:Y:S01]  /*ca90*/  S2UR UR8, SR_CTAID.Y ;  /* 0x00000000000879c3 */ /* 0x000e620000002600 */
[----:B0-----:R-:W-:Y:S01]  /*caa0*/  PRMT R0, R151, 0x7632, R0 ;  /* 0x0000763297007816 */ /* 0x001fe20000000000 */
[----:B------:R-:W-:Y:S01]  /*cab0*/  UIADD3 UR22, UP0, UPT, UR22, -0x1000, URZ ;  /* 0xfffff00016167890 */ /* 0x000fe2000ff1e0ff */
[----:B------:R-:W-:Y:S01]  /*cac0*/  STS.U16 [R191], R157 ;  /* 0x0000009dbf007388 */ /* 0x000fe20000000400 */
[----:B------:R-:W-:Y:S01]  /*cad0*/  UIADD3 UR24, UP1, UPT, UR24, -0x1000, URZ ;  /* 0xfffff00018187890 */ /* 0x000fe2000ff3e0ff */
[----:B------:R-:W-:Y:S01]  /*cae0*/  PRMT R2, R147, 0x7632, R2 ;  /* 0x0000763293027816 */ /* 0x000fe20000000002 */
[----:B------:R-:W-:Y:S01]  /*caf0*/  UIADD3.X UR23, UPT, UPT, UR23, -0x1, URZ, UP0, !UPT ;  /* 0xffffffff17177890 */ /* 0x000fe200087fe4ff */
[----:B------:R0:W-:Y:S01]  /*cb00*/  STS.U16 [R191+0xe], R0 ;  /* 0x00000e00bf007388 */ /* 0x0001e20000000400 */
[----:B------:R-:W-:Y:S01]  /*cb10*/  UISETP.GT.AND UP0, UPT, UR19, 0x1, UPT ;  /* 0x000000011300788c */ /* 0x000fe2000bf04270 */
[----:B-1----:R-:W-:Y:S01]  /*cb20*/  PRMT R3, R145, 0x7632, R3 ;  /* 0x0000763291037816 */ /* 0x002fe20000000003 */
[----:B------:R-:W-:Y:S01]  /*cb30*/  UIADD3 UR20, UP2, UPT, UR20, -0x800, URZ ;  /* 0xfffff80014147890 */ /* 0x000fe2000ff5e0ff */
[----:B------:R-:W-:Y:S01]  /*cb40*/  STS.U16 [R191+0x4], R155 ;  /* 0x0000049bbf007388 */ /* 0x000fe20000000400 */
[----:B------:R-:W-:-:S02]  /*cb50*/  UIMAD.WIDE.U32 UR10, UR36, UR32, UR30 ;  /* 0x00000020240a72a5 */ /* 0x000fc4000f8e001e */
[----:B------:R-:W-:Y:S01]  /*cb60*/  UIADD3 UR9, UP3, UPT, UR9, -0x800, URZ ;  /* 0xfffff80009097890 */ /* 0x000fe2000ff7e0ff */
[----:B------:R-:W-:Y:S01]  /*cb70*/  STS.U16 [R191+0x8], R153 ;  /* 0x00000899bf007388 */ /* 0x000fe20000000400 */
[----:B------:R-:W-:Y:S01]  /*cb80*/  UIMAD UR11, UR36, UR33, UR11 ;  /* 0x00000021240b72a4 */ /* 0x000fe2000f8e020b */
[----:B0-----:R-:W-:Y:S01]  /*cb90*/  PRMT R0, R143, 0x7632, R0 ;  /* 0x000076328f007816 */ /* 0x001fe20000000000 */
[----:B------:R-:W0:Y:S01]  /*cba0*/  LDCU.64 UR32, c[0x0][0x550] ;  /* 0x0000aa00ff2077ac */ /* 0x000e220008000a00 */
[----:B------:R-:W-:Y:S01]  /*cbb0*/  STS.U16 [R191+0xc], R151 ;  /* 0x00000c97bf007388 */ /* 0x000fe20000000400 */
[----:B------:R-:W-:-:S03]  /*cbc0*/  UIADD3 UR14, UP4, UPT, UR14, -0x800, URZ ;  /* 0xfffff8000e0e7890 */ /* 0x000fc6000ff9e0ff */
        /* <DEDUP_REMOVED lines=27> */
[C---:B0-----:R-:W-:Y:S01]  /*cd80*/  LEA R2, P1, R3.reuse, UR32, 0x1 ;  /* 0x0000002003027c11 */ /* 0x041fe2000f8208ff */
        /* <DEDUP_REMOVED lines=27> */
[----:B-----5:R-:W-:Y:S04]  /*cf40*/  LDS.U16 R7, [R24] ;  /* 0x0000000018077984 */ /* 0x020fe80000000400 */
[----:B--2---:R-:W-:Y:S04]  /*cf50*/  LDS.U16 R11, [R22+0x40] ;  /* 0x00004000160b7984 */ /* 0x004fe80000000400 */
        /* <DEDUP_REMOVED lines=154> */
.L_x_8478:
        /* <DEDUP_REMOVED lines=42> */
.L_x_8578:
[----:B------:R-:W-:Y:S05]  /*dba0*/  BSYNC.RECONVERGENT B0 ;  /* 0x0000000000007941 */ /* 0x000fea0003800200 */
.L_x_8577:
        /* <DEDUP_REMOVED lines=40> */
.L_x_8580:
[----:B------:R-:W-:Y:S05]  /*de30*/  BSYNC.RECONVERGENT B0 ;  /* 0x0000000000007941 */ /* 0x000fea0003800200 */
.L_x_8579:
        /* <DEDUP_REMOVED lines=11> */
.L_x_8581:
        /* <DEDUP_REMOVED lines=19> */
.L_x_8484:
[----:B------:R-:W-:Y:S01]  /*e020*/  HFMA2 R69, -RZ, RZ, 0, 5.9604644775390625e-08 ;  /* 0x00000001ff457431 */ /* 0x000fe200000001ff */
[----:B------:R-:W-:Y:S02]  /*e030*/  MOV R246, R244 ;  /* 0x000000f400f67202 */ /* 0x000fe40000000f00 */
[----:B------:R-:W-:Y:S02]  /*e040*/  MOV R68, RZ ;  /* 0x000000ff00447202 */ /* 0x000fe40000000f00 */
[----:B------:R-:W-:-:S07]  /*e050*/  MOV R71, 0xffffffff ;  /* 0xffffffff00477802 */ /* 0x000fce0000000f00 */
[----:B01---5:R-:W-:Y:S05]  /*e060*/  WARPSYNC.COLLECTIVE R71, `(.L_x_8582) ;  /* 0x0000000047087348 */ /* 0x023fea0003c00000 */
[----:B------:R2:W3:Y:S02]  /*e070*/  SHFL.UP P6, R248, R246, R69, R68 ;  /* 0x04000045f6f87389 */ /* 0x0004e400000c0044 */
[----:B0123-5:R-:W-:Y:S05]  /*e080*/  ENDCOLLECTIVE ;  /* 0x000000000000791b */ /* 0x02ffea0003800000 */
.L_x_8582:
[----:B------:R-:W-:Y:S02]  /*e090*/  MOV R246, R243 ;  /* 0x000000f300f67202 */ /* 0x000fe40000000f00 */
[----:B------:R-:W-:-:S07]  /*e0a0*/  MOV R70, R248 ;  /* 0x000000f800467202 */ /* 0x000fce0000000f00 */
[----:B------:R-:W-:Y:S05]  /*e0b0*/  WARPSYNC.COLLECTIVE R71, `(.L_x_8583) ;  /* 0x0000000047087348 */ /* 0x000fea0003c00000 */
[----:B------:R0:W1:Y:S02]  /*e0c0*/  SHFL.UP P6, R248, R246, R69, R68 ;  /* 0x04000045f6f87389 */ /* 0x00006400000c0044 */
[----:B01----:R-:W-:Y:S05]  /*e0d0*/  ENDCOLLECTIVE ;  /* 0x000000000000791b */ /* 0x003fea0003800000 */
.L_x_8583:
[----:B------:R-:W-:Y:S02]  /*e0e0*/  MOV R246, R242 ;  /* 0x000000f200f67202 */ /* 0x000fe40000000f00 */
[----:B------:R-:W-:-:S07]  /*e0f0*/  MOV R230, R248 ;  /* 0x000000f800e67202 */ /* 0x000fce0000000f00 */
[----:B------:R-:W-:Y:S05]  /*e100*/  WARPSYNC.COLLECTIVE R71, `(.L_x_8584) ;  /* 0x0000000047087348 */ /* 0x000fea0003c00000 */
[----:B------:R0:W1:Y:S02]  /*e110*/  SHFL.UP P6, R248, R246, R69, R68 ;  /* 0x04000045f6f87389 */ /* 0x00006400000c0044 */
[----:B01----:R-:W-:Y:S05]  /*e120*/  ENDCOLLECTIVE ;  /* 0x000000000000791b */ /* 0x003fea0003800000 */
.L_x_8584:
[----:B------:R-:W-:Y:S02]  /*e130*/  MOV R246, R245 ;  /* 0x000000f500f67202 */ /* 0x000fe40000000f00 */
[----:B------:R-:W-:-:S07]  /*e140*/  MOV R247, R248 ;  /* 0x000000f800f77202 */ /* 0x000fce0000000f00 */
[----:B------:R-:W-:Y:S05]  /*e150*/  WARPSYNC.COLLECTIVE R71, `(.L_x_8585) ;  /* 0x0000000047087348 */ /* 0x000fea0003c00000 */
[----:B------:R0:W1:Y:S02]  /*e160*/  SHFL.UP P6, R248, R246, R69, R68 ;  /* 0x04000045f6f87389 */ /* 0x00006400000c0044 */
[----:B01----:R-:W-:Y:S05]  /*e170*/  ENDCOLLECTIVE ;  /* 0x000000000000791b */ /* 0x003fea0003800000 */
.L_x_8585:
        /* <DEDUP_REMOVED lines=17> */
.L_x_8586:
[----:B------:R-:W-:Y:S02]  /*e290*/  MOV R246, R243 ;  /* 0x000000f300f67202 */ /* 0x000fe40000000f00 */
[----:B------:R-:W-:-:S07]  /*e2a0*/  MOV R70, R248 ;  /* 0x000000f800467202 */ /* 0x000fce0000000f00 */
[----:B------:R-:W-:Y:S05]  /*e2b0*/  WARPSYNC.COLLECTIVE R71, `(.L_x_8587) ;  /* 0x0000000047087348 */ /* 0x000fea0003c00000 */
[----:B------:R0:W1:Y:S02]  /*e2c0*/  SHFL.UP P6, R248, R246, R69, R68 ;  /* 0x04000045f6f87389 */ /* 0x00006400000c0044 */
[----:B01----:R-:W-:Y:S05]  /*e2d0*/  ENDCOLLECTIVE ;  /* 0x000000000000791b */ /* 0x003fea0003800000 */
.L_x_8587:
[----:B------:R-:W-:Y:S02]  /*e2e0*/  MOV R246, R242 ;  /* 0x000000f200f67202 */ /* 0x000fe40000000f00 */
[----:B------:R-:W-:-:S07]  /*e2f0*/  MOV R230, R248 ;  /* 0x000000f800e67202 */ /* 0x000fce0000000f00 */
[----:B------:R-:W-:Y:S05]  /*e300*/  WARPSYNC.COLLECTIVE R71, `(.L_x_8588) ;  /* 0x0000000047087348 */ /* 0x000fea0003c00000 */
[----:B------:R0:W1:Y:S02]  /*e310*/  SHFL.UP P6, R248, R246, R69, R68 ;  /* 0x04000045f6f87389 */ /* 0x00006400000c0044 */
[----:B01----:R-:W-:Y:S05]  /*e320*/  ENDCOLLECTIVE ;  /* 0x000000000000791b */ /* 0x003fea0003800000 */
.L_x_8588:
[----:B------:R-:W-:Y:S02]  /*e330*/  MOV R246, R245 ;  /* 0x000000f500f67202 */ /* 0x000fe40000000f00 */
[----:B------:R-:W-:-:S07]  /*e340*/  MOV R247, R248 ;  /* 0x000000f800f77202 */ /* 0x000fce0000000f00 */
[----:B------:R-:W-:Y:S05]  /*e350*/  WARPSYNC.COLLECTIVE R71, `(.L_x_8589) ;  /* 0x0000000047087348 */ /* 0x000fea0003c00000 */
[----:B------:R0:W1:Y:S02]  /*e360*/  SHFL.UP P6, R248, R246, R69, R68 ;  /* 0x04000045f6f87389 */ /* 0x00006400000c0044 */
[----:B01----:R-:W-:Y:S05]  /*e370*/  ENDCOLLECTIVE ;  /* 0x000000000000791b */ /* 0x003fea0003800000 */
.L_x_8589:
        /* <DEDUP_REMOVED lines=17> */
.L_x_8590:
[----:B------:R-:W-:Y:S02]  /*e490*/  MOV R246, R243 ;  /* 0x000000f300f67202 */ /* 0x000fe40000000f00 */
[----:B------:R-:W-:-:S07]  /*e4a0*/  MOV R70, R248 ;  /* 0x000000f800467202 */ /* 0x000fce0000000f00 */
[----:B------:R-:W-:Y:S05]  /*e4b0*/  WARPSYNC.COLLECTIVE R71, `(.L_x_8591) ;  /* 0x0000000047087348 */ /* 0x000fea0003c00000 */
[----:B------:R0:W1:Y:S02]  /*e4c0*/  SHFL.UP P6, R248, R246, R69, R68 ;  /* 0x04000045f6f87389 */ /* 0x00006400000c0044 */
[----:B01----:R-:W-:Y:S05]  /*e4d0*/  ENDCOLLECTIVE ;  /* 0x000000000000791b */ /* 0x003fea0003800000 */
.L_x_8591:
[----:B------:R-:W-:Y:S02]  /*e4e0*/  MOV R246, R242 ;  /* 0x000000f200f67202 */ /* 0x000fe40000000f00 */
[----:B------:R-:W-:-:S07]  /*e4f0*/  MOV R230, R248 ;  /* 0x000000f800e67202 */ /* 0x000fce0000000f00 */
[----:B------:R-:W-:Y:S05]  /*e500*/  WARPSYNC.COLLECTIVE R71, `(.L_x_8592) ;  /* 0x0000000047087348 */ /* 0x000fea0003c00000 */
[----:B------:R0:W1:Y:S02]  /*e510*/  SHFL.UP P6, R248, R246, R69, R68 ;  /* 0x04000045f6f87389 */ /* 0x00006400000c0044 */
[----:B01----:R-:W-:Y:S05]  /*e520*/  ENDCOLLECTIVE ;  /* 0x000000000000791b */ /* 0x003fea0003800000 */
.L_x_8592:
[----:B------:R-:W-:Y:S02]  /*e530*/  MOV R246, R245 ;  /* 0x000000f500f67202 */ /* 0x000fe40000000f00 */
[----:B------:R-:W-:-:S07]  /*e540*/  MOV R247, R248 ;  /* 0x000000f800f77202 */ /* 0x000fce0000000f00 */
[----:B------:R-:W-:Y:S05]  /*e550*/  WARPSYNC.COLLECTIVE R71, `(.L_x_8593) ;  /* 0x0000000047087348 */ /* 0x000fea0003c00000 */
[----:B------:R0:W1:Y:S02]  /*e560*/  SHFL.UP P6, R248, R246, R69, R68 ;  /* 0x04000045f6f87389 */ /* 0x00006400000c0044 */
[----:B01----:R-:W-:Y:S05]  /*e570*/  ENDCOLLECTIVE ;  /* 0x000000000000791b */ /* 0x003fea0003800000 */
.L_x_8593:
        /* <DEDUP_REMOVED lines=17> */
.L_x_8594:
[----:B------:R-:W-:Y:S02]  /*e690*/  MOV R246, R243 ;  /* 0x000000f300f67202 */ /* 0x000fe40000000f00 */
[----:B------:R-:W-:-:S07]  /*e6a0*/  MOV R70, R248 ;  /* 0x000000f800467202 */ /* 0x000fce0000000f00 */
[----:B------:R-:W-:Y:S05]  /*e6b0*/  WARPSYNC.COLLECTIVE R71, `(.L_x_8595) ;  /* 0x0000000047087348 */ /* 0x000fea0003c00000 */
[----:B------:R0:W1:Y:S02]  /*e6c0*/  SHFL.UP P6, R248, R246, R69, R68 ;  /* 0x04000045f6f87389 */ /* 0x00006400000c0044 */
[----:B01----:R-:W-:Y:S05]  /*e6d0*/  ENDCOLLECTIVE ;  /* 0x000000000000791b */ /* 0x003fea0003800000 */
.L_x_8595:
[----:B------:R-:W-:Y:S02]  /*e6e0*/  MOV R246, R242 ;  /* 0x000000f200f67202 */ /* 0x000fe40000000f00 */
[----:B------:R-:W-:-:S07]  /*e6f0*/  MOV R230, R248 ;  /* 0x000000f800e67202 */ /* 0x000fce0000000f00 */
[----:B------:R-:W-:Y:S05]  /*e700*/  WARPSYNC.COLLECTIVE R71, `(.L_x_8596) ;  /* 0x0000000047087348 */ /* 0x000fea0003c00000 */
[----:B------:R0:W1:Y:S02]  /*e710*/  SHFL.UP P6, R248, R246, R69, R68 ;  /* 0x04000045f6f87389 */ /* 0x00006400000c0044 */
[----:B01----:R-:W-:Y:S05]  /*e720*/  ENDCOLLECTIVE ;  /* 0x000000000000791b */ /* 0x003fea0003800000 */
.L_x_8596:
[----:B------:R-:W-:Y:S02]  /*e730*/  MOV R246, R245 ;  /* 0x000000f500f67202 */ /* 0x000fe40000000f00 */
[----:B------:R-:W-:-:S07]  /*e740*/  MOV R247, R248 ;  /* 0x000000f800f77202 */ /* 0x000fce0000000f00 */
[----:B------:R-:W-:Y:S05]  /*e750*/  WARPSYNC.COLLECTIVE R71, `(.L_x_8597) ;  /* 0x0000000047087348 */ /* 0x000fea0003c00000 */
[----:B------:R0:W1:Y:S02]  /*e760*/  SHFL.UP P6, R248, R246, R69, R68 ;  /* 0x04000045f6f87389 */ /* 0x00006400000c0044 */
[----:B01----:R-:W-:Y:S05]  /*e770*/  ENDCOLLECTIVE ;  /* 0x000000000000791b */ /* 0x003fea0003800000 */
.L_x_8597:
        /* <DEDUP_REMOVED lines=17> */
.L_x_8598:
[----:B------:R-:W-:Y:S02]  /*e890*/  MOV R246, R243 ;  /* 0x000000f300f67202 */ /* 0x000fe40000000f00 */
[----:B------:R-:W-:-:S07]  /*e8a0*/  MOV R70, R248 ;  /* 0x000000f800467202 */ /* 0x000fce0000000f00 */
[----:B------:R-:W-:Y:S05]  /*e8b0*/  WARPSYNC.COLLECTIVE R71, `(.L_x_8599) ;  /* 0x0000000047087348 */ /* 0x000fea0003c00000 */
[----:B------:R0:W1:Y:S02]  /*e8c0*/  SHFL.UP P6, R248, R246, R69, R68 ;  /* 0x04000045f6f87389 */ /* 0x00006400000c0044 */
[----:B01----:R-:W-:Y:S05]  /*e8d0*/  ENDCOLLECTIVE ;  /* 0x000000000000791b */ /* 0x003fea0003800000 */
.L_x_8599:
[----:B------:R-:W-:Y:S02]  /*e8e0*/  MOV R246, R242 ;  /* 0x000000f200f67202 */ /* 0x000fe40000000f00 */
[----:B------:R-:W-:-:S07]  /*e8f0*/  MOV R230, R248 ;  /* 0x000000f800e67202 */ /* 0x000fce0000000f00 */
[----:B------:R-:W-:Y:S05]  /*e900*/  WARPSYNC.COLLECTIVE R71, `(.L_x_8600) ;  /* 0x0000000047087348 */ /* 0x000fea0003c00000 */
[----:B------:R0:W1:Y:S02]  /*e910*/  SHFL.UP P6, R248, R246, R69, R68 ;  /* 0x04000045f6f87389 */ /* 0x00006400000c0044 */
[----:B01----:R-:W-:Y:S05]  /*e920*/  ENDCOLLECTIVE ;  /* 0x000000000000791b */ /* 0x003fea0003800000 */
.L_x_8600:
[----:B------:R-:W-:Y:S02]  /*e930*/  MOV R246, R245 ;  /* 0x000000f500f67202 */ /* 0x000fe40000000f00 */
[----:B------:R-:W-:-:S07]  /*e940*/  MOV R247, R248 ;  /* 0x000000f800f77202 */ /* 0x000fce0000000f00 */
[----:B------:R-:W-:Y:S05]  /*e950*/  WARPSYNC.COLLECTIVE R71, `(.L_x_8601) ;  /* 0x0000000047087348 */ /* 0x000fea0003c00000 */
[----:B------:R0:W1:Y:S02]  /*e960*/  SHFL.UP P6, R248, R246, R69, R68 ;  /* 0x04000045f6f87389 */ /* 0x00006400000c0044 */
[----:B01----:R-:W-:Y:S05]  /*e970*/  ENDCOLLECTIVE ;  /* 0x000000000000791b */ /* 0x003fea0003800000 */
.L_x_8601:
[----:B------:R-:W-:Y:S01]  /*e980*/  MOV R68, R248 ;  /* 0x000000f800447202 */ /* 0x000fe20000000f00 */
[----:B------:R-:W-:Y:S06]  /*e990*/  BRA `(.L_x_8602) ;  /* 0xffffff8000607947 */ /* 0x000fec000383ffff */
.L_x_8485:
        /* <DEDUP_REMOVED lines=8> */
.L_x_8604:
[----:B------:R-:W-:Y:S05]  /*ea20*/  BSYNC B0 ;  /* 0x0000000000007941 */ /* 0x000fea0003800000 */
.L_x_8603:
[----:B------:R-:W-:Y:S05]  /*ea30*/  BRA `(.L_x_8605) ;  /* 0xffffff80006c7947 */ /* 0x000fea000383ffff */
.L_x_8486:
        /* <DEDUP_REMOVED lines=8> */
.L_x_8607:
[----:B------:R-:W-:Y:S05]  /*eac0*/  BSYNC B0 ;  /* 0x0000000000007941 */ /* 0x000fea0003800000 */
.L_x_8606:
[----:B------:R-:W-:Y:S05]  /*ead0*/  BRA `(.L_x_8608) ;  /* 0xffffff80004c7947 */ /* 0x000fea000383ffff */
.L_x_8487:
        /* <DEDUP_REMOVED lines=8> */
.L_x_8610:
[----:B------:R-:W-:Y:S05]  /*eb60*/  BSYNC B0 ;  /* 0x0000000000007941 */ /* 0x000fea0003800000 */
.L_x_8609:
[----:B------:R-:W-:Y:S05]  /*eb70*/  BRA `(.L_x_8611) ;  /* 0xffffff80002c7947 */ /* 0x000fea000383ffff */
.L_x_8488:
        /* <DEDUP_REMOVED lines=8> */
.L_x_8613:
[----:B------:R-:W-:Y:S05]  /*ec00*/  BSYNC B0 ;  /* 0x0000000000007941 */ /* 0x000fea0003800000 */
.L_x_8612:
[----:B------:R-:W-:Y:S05]  /*ec10*/  BRA `(.L_x_8614) ;  /* 0xffffff80000c7947 */ /* 0x000fea000383ffff */
.L_x_8489:
        /* <DEDUP_REMOVED lines=8> */
.L_x_8616:
[----:B------:R-:W-:Y:S05]  /*eca0*/  BSYNC B0 ;  /* 0x0000000000007941 */ /* 0x000fea0003800000 */
.L_x_8615:
        /* <DEDUP_REMOVED lines=9> */
.L_x_8617:
[----:B------:R-:W-:Y:S02]  /*ed40*/  MOV R246, R242 ;  /* 0x000000f200f67202 */ /* 0x000fe40000000f00 */
[----:B------:R-:W-:-:S07]  /*ed50*/  MOV R243, R248 ;  /* 0x000000f800f37202 */ /* 0x000fce0000000f00 */
[----:B------:R-:W-:Y:S05]  /*ed60*/  WARPSYNC.COLLECTIVE R71, `(.L_x_8618) ;  /* 0x0000000047087348 */ /* 0x000fea0003c00000 */
[----:B------:R0:W1:Y:S02]  /*ed70*/  SHFL.UP P6, R248, R246, R69, R68 ;  /* 0x04000045f6f87389 */ /* 0x00006400000c0044 */
[----:B01----:R-:W-:Y:S05]  /*ed80*/  ENDCOLLECTIVE ;  /* 0x000000000000791b */ /* 0x003fea0003800000 */
.L_x_8618:
[----:B------:R-:W-:Y:S02]  /*ed90*/  MOV R246, R245 ;  /* 0x000000f500f67202 */ /* 0x000fe40000000f00 */
[----:B------:R-:W-:-:S07]  /*eda0*/  MOV R242, R248 ;  /* 0x000000f800f27202 */ /* 0x000fce0000000f00 */
[----:B------:R-:W-:Y:S05]  /*edb0*/  WARPSYNC.COLLECTIVE R71, `(.L_x_8619) ;  /* 0x0000000047087348 */ /* 0x000fea0003c00000 */
[----:B------:R0:W1:Y:S02]  /*edc0*/  SHFL.UP P6, R248, R246, R69, R68 ;  /* 0x04000045f6f87389 */ /* 0x00006400000c0044 */
[----:B01----:R-:W-:Y:S05]  /*edd0*/  ENDCOLLECTIVE ;  /* 0x000000000000791b */ /* 0x003fea0003800000 */
.L_x_8619:
[----:B------:R-:W-:Y:S01]  /*ede0*/  HFMA2 R69, -RZ, RZ, 0, 0 ;  /* 0x00000000ff457431 */ /* 0x000fe200000001ff */
[----:B------:R-:W-:-:S07]  /*edf0*/  MOV R68, 0x1f ;  /* 0x0000001f00447802 */ /* 0x000fce0000000f00 */
[----:B------:R-:W-:Y:S05]  /*ee00*/  WARPSYNC.COLLECTIVE R71, `(.L_x_8620) ;  /* 0x0000000047087348 */ /* 0x000fea0003c00000 */
[----:B------:R0:W1:Y:S02]  /*ee10*/  SHFL.IDX P3, R230, R70, R69, R68 ;  /* 0x0000004546e67389 */ /* 0x0000640000060044 */
[----:B01----:R-:W-:Y:S05]  /*ee20*/  ENDCOLLECTIVE ;  /* 0x000000000000791b */ /* 0x003fea0003800000 */
.L_x_8620:
[----:B------:R-:W-:Y:S02]  /*ee30*/  MOV R245, R248 ;  /* 0x000000f800f57202 */ /* 0x000fe40000000f00 */
[----:B------:R-:W-:Y:S02]  /*ee40*/  MOV R70, R61 ;  /* 0x0000003d00467202 */ /* 0x000fe40000000f00 */
[----:B------:R-:W-:-:S07]  /*ee50*/  MOV R60, R230 ;  /* 0x000000e6003c7202 */ /* 0x000fce0000000f00 */
[----:B------:R-:W-:Y:S05]  /*ee60*/  WARPSYNC.COLLECTIVE R71, `(.L_x_8621) ;  /* 0x0000000047087348 */ /* 0x000fea0003c00000 */
[----:B------:R0:W1:Y:S02]  /*ee70*/  SHFL.IDX P3, R230, R70, R69, R68 ;  /* 0x0000004546e67389 */ /* 0x0000640000060044 */
[----:B01----:R-:W-:Y:S05]  /*ee80*/  ENDCOLLECTIVE ;  /* 0x000000000000791b */ /* 0x003fea0003800000 */
.L_x_8621:
[----:B------:R-:W-:Y:S02]  /*ee90*/  MOV R70, R62 ;  /* 0x0000003e00467202 */ /* 0x000fe40000000f00 */
[----:B------:R-:W-:-:S07]  /*eea0*/  MOV R61, R230 ;  /* 0x000000e6003d7202 */ /* 0x000fce0000000f00 */
[----:B------:R-:W-:Y:S05]  /*eeb0*/  WARPSYNC.COLLECTIVE R71, `(.L_x_8622) ;  /* 0x0000000047087348 */ /* 0x000fea0003c00000 */
[----:B------:R0:W1:Y:S02]  /*eec0*/  SHFL.IDX P3, R230, R70, R69, R68 ;  /* 0x0000004546e67389 */ /* 0x0000640000060044 */
[----:B01----:R-:W-:Y:S05]  /*eed0*/  ENDCOLLECTIVE ;  /* 0x000000000000791b */ /* 0x003fea0003800000 */
.L_x_8622:
[----:B------:R-:W-:Y:S02]  /*eee0*/  MOV R70, R63 ;  /* 0x0000003f00467202 */ /* 0x000fe40000000f00 */
[----:B------:R-:W-:-:S07]  /*eef0*/  MOV R62, R230 ;  /* 0x000000e6003e7202 */ /* 0x000fce0000000f00 */
[----:B------:R-:W-:Y:S05]  /*ef00*/  WARPSYNC.COLLECTIVE R71, `(.L_x_8623) ;  /* 0x0000000047087348 */ /* 0x000fea0003c00000 */
[----:B------:R0:W1:Y:S02]  /*ef10*/  SHFL.IDX P3, R230, R70, R69, R68 ;  /* 0x0000004546e67389 */ /* 0x0000640000060044 */
[----:B01----:R-:W-:Y:S05]  /*ef20*/  ENDCOLLECTIVE ;  /* 0x000000000000791b */ /* 0x003fea0003800000 */
.L_x_8623:
[----:B------:R-:W-:Y:S01]  /*ef30*/  MOV R63, R230 ;  /* 0x000000e6003f7202 */ /* 0x000fe20000000f00 */
[----:B------:R-:W-:Y:S06]  /*ef40*/  BRA `(.L_x_8624) ;  /* 0xffffff7c00687947 */ /* 0x000fec000383ffff */
.L_x_8491:
[----:B------:R-:W-:Y:S01]  /*ef50*/  HFMA2 R251, -RZ, RZ, 0, 5.9604644775390625e-08 ;  /* 0x00000001fffb7431 */ /* 0x000fe200000001ff */
[----:B------:R-:W-:Y:S02]  /*ef60*/  MOV R252, R245 ;  /* 0x000000f500fc7202 */ /* 0x000fe40000000f00 */
[----:B------:R-:W-:Y:S02]  /*ef70*/  MOV R230, 0x1f ;  /* 0x0000001f00e67802 */ /* 0x000fe40000000f00 */
[----:B------:R-:W-:-:S07]  /*ef80*/  MOV R71, 0xffffffff ;  /* 0xffffffff00477802 */ /* 0x000fce0000000f00 */
[----:B------:R-:W-:Y:S05]  /*ef90*/  WARPSYNC.COLLECTIVE R71, `(.L_x_8625) ;  /* 0x0000000047087348 */ /* 0x000fea0003c00000 */
[----:B------:R0:W1:Y:S02]  /*efa0*/  SHFL.DOWN P1, R68, R252, R251, R230 ;  /* 0x080000fbfc447389 */ /* 0x00006400000200e6 */
[----:B01----:R-:W-:Y:S05]  /*efb0*/  ENDCOLLECTIVE ;  /* 0x000000000000791b */ /* 0x003fea0003800000 */
.L_x_8625:
[----:B------:R-:W-:Y:S02]  /*efc0*/  MOV R252, R246 ;  /* 0x000000f600fc7202 */ /* 0x000fe40000000f00 */
[----:B------:R-:W-:-:S07]  /*efd0*/  MOV R69, R68 ;  /* 0x0000004400457202 */ /* 0x000fce0000000f00 */
[----:B------:R-:W-:Y:S05]  /*efe0*/  WARPSYNC.COLLECTIVE R71, `(.L_x_8626) ;  /* 0x0000000047087348 */ /* 0x000fea0003c00000 */
[----:B------:R0:W1:Y:S02]  /*eff0*/  SHFL.DOWN P1, R68, R252, R251, R230 ;  /* 0x080000fbfc447389 */ /* 0x00006400000200e6 */
[----:B01----:R-:W-:Y:S05]  /*f000*/  ENDCOLLECTIVE ;  /* 0x000000000000791b */ /* 0x003fea0003800000 */
.L_x_8626:
[----:B------:R-:W-:Y:S02]  /*f010*/  MOV R252, R247 ;  /* 0x000000f700fc7202 */ /* 0x000fe40000000f00 */
[----:B------:R-:W-:-:S07]  /*f020*/  MOV R70, R68 ;  /* 0x0000004400467202 */ /* 0x000fce0000000f00 */
[----:B------:R-:W-:Y:S05]  /*f030*/  WARPSYNC.COLLECTIVE R71, `(.L_x_8627) ;  /* 0x0000000047087348 */ /* 0x000fea0003c00000 */
[----:B------:R0:W1:Y:S02]  /*f040*/  SHFL.DOWN P1, R68, R252, R251, R230 ;  /* 0x080000fbfc447389 */ /* 0x00006400000200e6 */
[----:B01----:R-:W-:Y:S05]  /*f050*/  ENDCOLLECTIVE ;  /* 0x000000000000791b */ /* 0x003fea0003800000 */
.L_x_8627:
[----:B------:R-:W-:Y:S02]  /*f060*/  MOV R252, R248 ;  /* 0x000000f800fc7202 */ /* 0x000fe40000000f00 */
[----:B------:R-:W-:-:S07]  /*f070*/  MOV R123, R68 ;  /* 0x00000044007b7202 */ /* 0x000fce0000000f00 */
[----:B------:R-:W-:Y:S05]  /*f080*/  WARPSYNC.COLLECTIVE R71, `(.L_x_8628) ;  /* 0x0000000047087348 */ /* 0x000fea0003c00000 */
[----:B------:R0:W1:Y:S02]  /*f090*/  SHFL.DOWN P1, R68, R252, R251, R230 ;  /* 0x080000fbfc447389 */ /* 0x00006400000200e6 */
[----:B01----:R-:W-:Y:S05]  /*f0a0*/  ENDCOLLECTIVE ;  /* 0x000000000000791b */ /* 0x003fea0003800000 */
.L_x_8628:
[----:B------:R-:W-:Y:S05]  /*f0b0*/  BRA `(.L_x_8629) ;  /* 0xffffff8c00d87947 */ /* 0x000fea000383ffff */
.L_x_8494:
        /* <DEDUP_REMOVED lines=8> */
.L_x_8631:
[----:B------:R-:W-:Y:S05]  /*f140*/  BSYNC B0 ;  /* 0x0000000000007941 */ /* 0x000fea0003800000 */
.L_x_8630:
        /* <DEDUP_REMOVED lines=8> */
.L_x_8632:
[----:B------:R-:W-:Y:S02]  /*f1d0*/  MOV R252, R247 ;  /* 0x000000f700fc7202 */ /* 0x000fe40000000f00 */
[----:B------:R-:W-:-:S07]  /*f1e0*/  MOV R70, R68 ;  /* 0x0000004400467202 */ /* 0x000fce0000000f00 */
[----:B------:R-:W-:Y:S05]  /*f1f0*/  WARPSYNC.COLLECTIVE R71, `(.L_x_8633) ;  /* 0x0000000047087348 */ /* 0x000fea0003c00000 */
[----:B------:R0:W1:Y:S02]  /*f200*/  SHFL.DOWN P1, R68, R252, R251, R230 ;  /* 0x080000fbfc447389 */ /* 0x00006400000200e6 */
[----:B01----:R-:W-:Y:S05]  /*f210*/  ENDCOLLECTIVE ;  /* 0x000000000000791b */ /* 0x003fea0003800000 */
.L_x_8633:
[----:B------:R-:W-:Y:S02]  /*f220*/  MOV R252, R248 ;  /* 0x000000f800fc7202 */ /* 0x000fe40000000f00 */
[----:B------:R-:W-:-:S07]  /*f230*/  MOV R123, R68 ;  /* 0x00000044007b7202 */ /* 0x000fce0000000f00 */
[----:B------:R-:W-:Y:S05]  /*f240*/  WARPSYNC.COLLECTIVE R71, `(.L_x_8634) ;  /* 0x0000000047087348 */ /* 0x000fea0003c00000 */
[----:B------:R0:W1:Y:S02]  /*f250*/  SHFL.DOWN P1, R68, R252, R251, R230 ;  /* 0x080000fbfc447389 */ /* 0x00006400000200e6 */
[----:B01----:R-:W-:Y:S05]  /*f260*/  ENDCOLLECTIVE ;  /* 0x000000000000791b */ /* 0x003fea0003800000 */
.L_x_8634:
[----:B------:R-:W-:Y:S01]  /*f270*/  MOV R71, R68 ;  /* 0x0000004400477202 */ /* 0x000fe20000000f00 */
[----:B------:R-:W-:Y:S06]  /*f280*/  BRA `(.L_x_8635) ;  /* 0xffffff8c00b87947 */ /* 0x000fec000383ffff */
.L_x_8497:
        /* <DEDUP_REMOVED lines=8> */
.L_x_8637:
[----:B------:R-:W-:Y:S05]  /*f310*/  BSYNC B0 ;  /* 0x0000000000007941 */ /* 0x000fea0003800000 */
.L_x_8636:
        /* <DEDUP_REMOVED lines=8> */
.L_x_8638:
[----:B------:R-:W-:Y:S02]  /*f3a0*/  MOV R252, R247 ;  /* 0x000000f700fc7202 */ /* 0x000fe40000000f00 */
[----:B------:R-:W-:-:S07]  /*f3b0*/  MOV R70, R68 ;  /* 0x0000004400467202 */ /* 0x000fce0000000f00 */
[----:B------:R-:W-:Y:S05]  /*f3c0*/  WARPSYNC.COLLECTIVE R71, `(.L_x_8639) ;  /* 0x0000000047087348 */ /* 0x000fea0003c00000 */
[----:B------:R0:W1:Y:S02]  /*f3d0*/  SHFL.DOWN P1, R68, R252, R251, R230 ;  /* 0x080000fbfc447389 */ /* 0x00006400000200e6 */
[----:B01----:R-:W-:Y:S05]  /*f3e0*/  ENDCOLLECTIVE ;  /* 0x000000000000791b */ /* 0x003fea0003800000 */
.L_x_8639:
[----:B------:R-:W-:Y:S02]  /*f3f0*/  MOV R252, R248 ;  /* 0x000000f800fc7202 */ /* 0x000fe40000000f00 */
[----:B------:R-:W-:-:S07]  /*f400*/  MOV R123, R68 ;  /* 0x00000044007b7202 */ /* 0x000fce0000000f00 */
[----:B------:R-:W-:Y:S05]  /*f410*/  WARPSYNC.COLLECTIVE R71, `(.L_x_8640) ;  /* 0x0000000047087348 */ /* 0x000fea0003c00000 */
[----:B------:R0:W1:Y:S02]  /*f420*/  SHFL.DOWN P1, R68, R252, R251, R230 ;  /* 0x080000fbfc447389 */ /* 0x00006400000200e6 */
[----:B01----:R-:W-:Y:S05]  /*f430*/  ENDCOLLECTIVE ;  /* 0x000000000000791b */ /* 0x003fea0003800000 */
.L_x_8640:
[----:B------:R-:W-:Y:S01]  /*f440*/  MOV R71, R68 ;  /* 0x0000004400477202 */ /* 0x000fe20000000f00 */
[----:B------:R-:W-:Y:S06]  /*f450*/  BRA `(.L_x_8641) ;  /* 0xffffff8c00987947 */ /* 0x000fec000383ffff */
.L_x_8500:
        /* <DEDUP_REMOVED lines=8> */
.L_x_8643:
[----:B------:R-:W-:Y:S05]  /*f4e0*/  BSYNC B0 ;  /* 0x0000000000007941 */ /* 0x000fea0003800000 */
.L_x_8642:
        /* <DEDUP_REMOVED lines=8> */
.L_x_8644:
[----:B------:R-:W-:Y:S02]  /*f570*/  MOV R252, R247 ;  /* 0x000000f700fc7202 */ /* 0x000fe40000000f00 */
[----:B------:R-:W-:-:S07]  /*f580*/  MOV R70, R68 ;  /* 0x0000004400467202 */ /* 0x000fce0000000f00 */
[----:B------:R-:W-:Y:S05]  /*f590*/  WARPSYNC.COLLECTIVE R71, `(.L_x_8645) ;  /* 0x0000000047087348 */ /* 0x000fea0003c00000 */
[----:B------:R0:W1:Y:S02]  /*f5a0*/  SHFL.DOWN P1, R68, R252, R251, R230 ;  /* 0x080000fbfc447389 */ /* 0x00006400000200e6 */
[----:B01----:R-:W-:Y:S05]  /*f5b0*/  ENDCOLLECTIVE ;  /* 0x000000000000791b */ /* 0x003fea0003800000 */
.L_x_8645:
[----:B------:R-:W-:Y:S02]  /*f5c0*/  MOV R252, R248 ;  /* 0x000000f800fc7202 */ /* 0x000fe40000000f00 */
[----:B------:R-:W-:-:S07]  /*f5d0*/  MOV R123, R68 ;  /* 0x00000044007b7202 */ /* 0x000fce0000000f00 */
[----:B------:R-:W-:Y:S05]  /*f5e0*/  WARPSYNC.COLLECTIVE R71, `(.L_x_8646) ;  /* 0x0000000047087348 */ /* 0x000fea0003c00000 */
[----:B------:R0:W1:Y:S02]  /*f5f0*/  SHFL.DOWN P1, R68, R252, R251, R230 ;  /* 0x080000fbfc447389 */ /* 0x00006400000200e6 */
[----:B01----:R-:W-:Y:S05]  /*f600*/  ENDCOLLECTIVE ;  /* 0x000000000000791b */ /* 0x003fea0003800000 */
.L_x_8646:
[----:B------:R-:W-:Y:S01]  /*f610*/  MOV R71, R68 ;  /* 0x0000004400477202 */ /* 0x000fe20000000f00 */
[----:B------:R-:W-:Y:S06]  /*f620*/  BRA `(.L_x_8647) ;  /* 0xffffff8c00787947 */ /* 0x000fec000383ffff */
.L_x_8503:
        /* <DEDUP_REMOVED lines=8> */
.L_x_8649:
[----:B------:R-:W-:Y:S05]  /*f6b0*/  BSYNC B0 ;  /* 0x0000000000007941 */ /* 0x000fea0003800000 */
.L_x_8648:
        /* <DEDUP_REMOVED lines=8> */
.L_x_8650:
[----:B------:R-:W-:Y:S02]  /*f740*/  MOV R252, R247 ;  /* 0x000000f700fc7202 */ /* 0x000fe40000000f00 */
[----:B------:R-:W-:-:S07]  /*f750*/  MOV R70, R68 ;  /* 0x0000004400467202 */ /* 0x000fce0000000f00 */
[----:B------:R-:W-:Y:S05]  /*f760*/  WARPSYNC.COLLECTIVE R71, `(.L_x_8651) ;  /* 0x0000000047087348 */ /* 0x000fea0003c00000 */
[----:B------:R0:W1:Y:S02]  /*f770*/  SHFL.DOWN P1, R68, R252, R251, R230 ;  /* 0x080000fbfc447389 */ /* 0x00006400000200e6 */
[----:B01----:R-:W-:Y:S05]  /*f780*/  ENDCOLLECTIVE ;  /* 0x000000000000791b */ /* 0x003fea0003800000 */
.L_x_8651:
[----:B------:R-:W-:Y:S02]  /*f790*/  MOV R252, R248 ;  /* 0x000000f800fc7202 */ /* 0x000fe40000000f00 */
[----:B------:R-:W-:-:S07]  /*f7a0*/  MOV R123, R68 ;  /* 0x00000044007b7202 */ /* 0x000fce0000000f00 */
[----:B------:R-:W-:Y:S05]  /*f7b0*/  WARPSYNC.COLLECTIVE R71, `(.L_x_8652) ;  /* 0x0000000047087348 */ /* 0x000fea0003c00000 */
[----:B------:R0:W1:Y:S02]  /*f7c0*/  SHFL.DOWN P1, R68, R252, R251, R230 ;  /* 0x080000fbfc447389 */ /* 0x00006400000200e6 */
[----:B01----:R-:W-:Y:S05]  /*f7d0*/  ENDCOLLECTIVE ;  /* 0x000000000000791b */ /* 0x003fea0003800000 */
.L_x_8652:
[----:B------:R-:W-:Y:S01]  /*f7e0*/  MOV R71, R68 ;  /* 0x0000004400477202 */ /* 0x000fe20000000f00 */
[----:B------:R-:W-:Y:S06]  /*f7f0*/  BRA `(.L_x_8653) ;  /* 0xffffff8c00587947 */ /* 0x000fec000383ffff */
.L_x_8506:
        /* <DEDUP_REMOVED lines=8> */
.L_x_8655:
[----:B------:R-:W-:Y:S05]  /*f880*/  BSYNC B0 ;  /* 0x0000000000007941 */ /* 0x000fea0003800000 */
.L_x_8654:
        /* <DEDUP_REMOVED lines=10> */
.L_x_8656:
[----:B------:R-:W-:Y:S02]  /*f930*/  MOV R70, R247 ;  /* 0x000000f700467202 */ /* 0x000fe40000000f00 */
[----:B------:R-:W-:-:S07]  /*f940*/  MOV R242, R230 ;  /* 0x000000e600f27202 */ /* 0x000fce0000000f00 */
[----:B------:R-:W-:Y:S05]  /*f950*/  WARPSYNC.COLLECTIVE R71, `(.L_x_8657) ;  /* 0x0000000047087348 */ /* 0x000fea0003c00000 */
[----:B------:R0:W1:Y:S02]  /*f960*/  SHFL.IDX P3, R230, R70, R69, R68 ;  /* 0x0000004546e67389 */ /* 0x0000640000060044 */
[----:B01----:R-:W-:Y:S05]  /*f970*/  ENDCOLLECTIVE ;  /* 0x000000000000791b */ /* 0x003fea0003800000 */
.L_x_8657:
[----:B------:R-:W-:-:S04]  /*f980*/  FMUL.FTZ R243, R63, R242 ;  /* 0x000000f23ff37220 */ /* 0x000fc80000410000 */
[-C--:B------:R-:W-:Y:S01]  /*f990*/  FFMA.FTZ R243, R62, R123.reuse, -R243 ;  /* 0x0000007b3ef37223 */ /* 0x080fe200000108f3 */
[-C--:B------:R-:W-:Y:S01]  /*f9a0*/  FMUL.FTZ R68, R60, R242.reuse ;  /* 0x000000f23c447220 */ /* 0x080fe20000410000 */
[----:B------:R-:W-:Y:S01]  /*f9b0*/  FMUL.FTZ R69, R62, R242 ;  /* 0x000000f23e457220 */ /* 0x000fe20000410000 */
[----:B------:R-:W-:Y:S01]  /*f9c0*/  MOV R70, R248 ;  /* 0x000000f800467202 */ /* 0x000fe20000000f00 */
[----:B------:R-:W-:Y:S01]  /*f9d0*/  FADD.FTZ R244, R230, R243 ;  /* 0x000000f3e6f47221 */ /* 0x000fe20000010000 */
[C---:B------:R-:W-:Y:S01]  /*f9e0*/  FMUL.FTZ R243, R61.reuse, R242 ;  /* 0x000000f23df37220 */ /* 0x040fe20000410000 */
[-C--:B------:R-:W-:Y:S01]  /*f9f0*/  FFMA.FTZ R242, R61, R123.reuse, R68 ;  /* 0x0000007b3df27223 */ /* 0x080fe20000010044 */
[----:B------:R-:W-:Y:S02]  /*fa00*/  MOV R68, 0x1f ;  /* 0x0000001f00447802 */ /* 0x000fe40000000f00 */
[-C--:B------:R-:W-:Y:S01]  /*fa10*/  FFMA.FTZ R243, R60, R123.reuse, -R243 ;  /* 0x0000007b3cf37223 */ /* 0x080fe200000108f3 */
[----:B------:R-:W-:Y:S01]  /*fa20*/  FFMA.FTZ R123, R63, R123, R69 ;  /* 0x0000007b3f7b7223 */ /* 0x000fe20000010045 */
[----:B------:R-:W-:-:S07]  /*fa30*/  HFMA2 R69, -RZ, RZ, 0, 0 ;  /* 0x00000000ff457431 */ /* 0x000fce00000001ff */
[----:B------:R-:W-:Y:S05]  /*fa40*/  WARPSYNC.COLLECTIVE R71, `(.L_x_8658) ;  /* 0x0000000047087348 */ /* 0x000fea0003c00000 */
[----:B------:R0:W1:Y:S02]  /*fa50*/  SHFL.IDX P3, R230, R70, R69, R68 ;  /* 0x0000004546e67389 */ /* 0x0000640000060044 */
[----:B01----:R-:W-:Y:S05]  /*fa60*/  ENDCOLLECTIVE ;  /* 0x000000000000791b */ /* 0x003fea0003800000 */
.L_x_8658:
[----:B------:R-:W-:Y:S01]  /*fa70*/  MOV R70, R60 ;  /* 0x0000003c00467202 */ /* 0x000fe20000000f00 */
[----:B------:R-:W-:Y:S01]  /*fa80*/  FADD.FTZ R123, R230, R123 ;  /* 0x0000007be67b7221 */ /* 0x000fe20000010000 */
[----:B------:R-:W-:-:S07]  /*fa90*/  MOV R230, 0x1f ;  /* 0x0000001f00e67802 */ /* 0x000fce0000000f00 */
[----:B------:R-:W-:Y:S05]  /*faa0*/  WARPSYNC.COLLECTIVE R71, `(.L_x_8659) ;  /* 0x0000000047087348 */ /* 0x000fea0003c00000 */
[----:B------:R0:W1:Y:S02]  /*fab0*/  SHFL.DOWN P1, R68, R252, R251, R230 ;  /* 0x080000fbfc447389 */ /* 0x00006400000200e6 */
[----:B01----:R-:W-:Y:S05]  /*fac0*/  ENDCOLLECTIVE ;  /* 0x000000000000791b */ /* 0x003fea0003800000 */
.L_x_8659:
[----:B------:R-:W-:Y:S02]  /*fad0*/  MOV R252, R246 ;  /* 0x000000f600fc7202 */ /* 0x000fe40000000f00 */
[----:B------:R-:W-:-:S07]  /*fae0*/  MOV R245, R68 ;  /* 0x0000004400f57202 */ /* 0x000fce0000000f00 */
[----:B------:R-:W-:Y:S05]  /*faf0*/  WARPSYNC.COLLECTIVE R71, `(.L_x_8660) ;  /* 0x0000000047087348 */ /* 0x000fea0003c00000 */
[----:B------:R0:W1:Y:S02]  /*fb00*/  SHFL.DOWN P1, R68, R252, R251, R230 ;  /* 0x080000fbfc447389 */ /* 0x00006400000200e6 */
[----:B01----:R-:W-:Y:S05]  /*fb10*/  ENDCOLLECTIVE ;  /* 0x000000000000791b */ /* 0x003fea0003800000 */
.L_x_8660:
[----:B------:R-:W-:Y:S02]  /*fb20*/  MOV R252, R247 ;  /* 0x000000f700fc7202 */ /* 0x000fe40000000f00 */
[----:B------:R-:W-:-:S07]  /*fb30*/  MOV R246, R68 ;  /* 0x0000004400f67202 */ /* 0x000fce0000000f00 */
[----:B------:R-:W-:Y:S05]  /*fb40*/  WARPSYNC.COLLECTIVE R71, `(.L_x_8661) ;  /* 0x0000000047087348 */ /* 0x000fea0003c00000 */
[----:B------:R0:W1:Y:S02]  /*fb50*/  SHFL.DOWN P1, R68, R252, R251, R230 ;  /* 0x080000fbfc447389 */ /* 0x00006400000200e6 */
[----:B01----:R-:W-:Y:S05]  /*fb60*/  ENDCOLLECTIVE ;  /* 0x000000000000791b */ /* 0x003fea0003800000 */
.L_x_8661:
[----:B------:R-:W-:Y:S02]  /*fb70*/  MOV R252, R248 ;  /* 0x000000f800fc7202 */ /* 0x000fe40000000f00 */
[----:B------:R-:W-:-:S07]  /*fb80*/  MOV R247, R68 ;  /* 0x0000004400f77202 */ /* 0x000fce0000000f00 */
[----:B------:R-:W-:Y:S05]  /*fb90*/  WARPSYNC.COLLECTIVE R71, `(.L_x_8662) ;  /* 0x0000000047087348 */ /* 0x000fea0003c00000 */
[----:B------:R0:W1:Y:S02]  /*fba0*/  SHFL.DOWN P1, R68, R252, R251, R230 ;  /* 0x080000fbfc447389 */ /* 0x00006400000200e6 */
[----:B01----:R-:W-:Y:S05]  /*fbb0*/  ENDCOLLECTIVE ;  /* 0x000000000000791b */ /* 0x003fea0003800000 */
.L_x_8662:
[----:B------:R-:W-:Y:S01]  /*fbc0*/  MOV R248, R68 ;  /* 0x0000004400f87202 */ /* 0x000fe20000000f00 */
[----:B------:R-:W-:-:S07]  /*fbd0*/  HFMA2 R68, -RZ, RZ, 0, 1.847743988037109375e-06 ;  /* 0x0000001fff447431 */ /* 0x000fce00000001ff */
[----:B------:R-:W-:Y:S05]  /*fbe0*/  WARPSYNC.COLLECTIVE R71, `(.L_x_8663) ;  /* 0x0000000047087348 */ /* 0x000fea0003c00000 */
[----:B------:R0:W1:Y:S02]  /*fbf0*/  SHFL.IDX P3, R230, R70, R69, R68 ;  /* 0x0000004546e67389 */ /* 0x0000640000060044 */
[----:B01----:R-:W-:Y:S05]  /*fc00*/  ENDCOLLECTIVE ;  /* 0x000000000000791b */ /* 0x003fea0003800000 */
.L_x_8663:
[----:B------:R-:W-:Y:S02]  /*fc10*/  MOV R70, R61 ;  /* 0x0000003d00467202 */ /* 0x000fe40000000f00 */
[----:B------:R-:W-:-:S07]  /*fc20*/  MOV R60, R230 ;  /* 0x000000e6003c7202 */ /* 0x000fce0000000f00 */
[----:B------:R-:W-:Y:S05]  /*fc30*/  WARPSYNC.COLLECTIVE R71, `(.L_x_8664) ;  /* 0x0000000047087348 */ /* 0x000fea0003c00000 */
[----:B------:R0:W1:Y:S02]  /*fc40*/  SHFL.IDX P3, R230, R70, R69, R68 ;  /* 0x0000004546e67389 */ /* 0x0000640000060044 */
[----:B01----:R-:W-:Y:S05]  /*fc50*/  ENDCOLLECTIVE ;  /* 0x000000000000791b */ /* 0x003fea0003800000 */
.L_x_8664:
[----:B------:R-:W-:Y:S02]  /*fc60*/  MOV R70, R62 ;  /* 0x0000003e00467202 */ /* 0x000fe40000000f00 */
[----:B------:R-:W-:-:S07]  /*fc70*/  MOV R61, R230 ;  /* 0x000000e6003d7202 */ /* 0x000fce0000000f00 */
[----:B------:R-:W-:Y:S05]  /*fc80*/  WARPSYNC.COLLECTIVE R71, `(.L_x_8665) ;  /* 0x0000000047087348 */ /* 0x000fea0003c00000 */
[----:B------:R0:W1:Y:S02]  /*fc90*/  SHFL.IDX P3, R230, R70, R69, R68 ;  /* 0x0000004546e67389 */ /* 0x0000640000060044 */
[----:B01----:R-:W-:Y:S05]  /*fca0*/  ENDCOLLECTIVE ;  /* 0x000000000000791b */ /* 0x003fea0003800000 */
.L_x_8665:
[----:B------:R-:W-:Y:S02]  /*fcb0*/  MOV R70, R63 ;  /* 0x0000003f00467202 */ /* 0x000fe40000000f00 */
[----:B------:R-:W-:-:S07]  /*fcc0*/  MOV R62, R230 ;  /* 0x000000e6003e7202 */ /* 0x000fce0000000f00 */
[----:B------:R-:W-:Y:S05]  /*fcd0*/  WARPSYNC.COLLECTIVE R71, `(.L_x_8666) ;  /* 0x0000000047087348 */ /* 0x000fea0003c00000 */
[----:B------:R0:W1:Y:S02]  /*fce0*/  SHFL.IDX P3, R230, R70, R69, R68 ;  /* 0x0000004546e67389 */ /* 0x0000640000060044 */
[----:B01----:R-:W-:Y:S05]  /*fcf0*/  ENDCOLLECTIVE ;  /* 0x000000000000791b */ /* 0x003fea0003800000 */
.L_x_8666:
[----:B------:R-:W-:Y:S01]  /*fd00*/  MOV R63, R230 ;  /* 0x000000e6003f7202 */ /* 0x000fe20000000f00 */
[----:B------:R-:W-:Y:S06]  /*fd10*/  BRA `(.L_x_8667) ;  /* 0xffffff8800ac7947 */ /* 0x000fec000383ffff */
.L_x_8668:
        /* <DEDUP_REMOVED lines=14> */
.L_x_18708:


//--------------------- .text._Z25selective_scan_bwd_kernelI32Selective_Scan_bwd_kernel_traitsILi64ELi16ELb0ELb1ELb1ELb0ELb1EN3c108BFloat16ENS1_7complexIfEEEEv12SSMParamsBwd --------------------------
	.section	.text._Z25selective_scan_bwd_kernelI32Selective_Scan_bwd_kernel_traitsILi64ELi16ELb0ELb1ELb1ELb0ELb1EN3c108BFloat16ENS1_7complexIfEEEEv12SSMParamsBwd,"ax",@progbits
	.align	128
        .global         _Z25selective_scan_bwd_kernelI32Selective_Scan_bwd_kernel_traitsILi64ELi16ELb0ELb1ELb1ELb0ELb1EN3c108BFloat16ENS1_7complexIfEEEEv12SSMParamsBwd
        .type           _Z25selective_scan_bwd_kernelI32Selective_Scan_bwd_kernel_traitsILi64ELi16ELb0ELb1ELb1ELb0ELb1EN3c108BFloat16ENS1_7complexIfEEEEv12SSMParamsBwd,@function
        .size           _Z25selective_scan_bwd_kernelI32Selective_Scan_bwd_kernel_traitsILi64ELi16ELb0ELb1ELb1ELb0ELb1EN3c108BFloat16ENS1_7complexIfEEEEv12SSMParamsBwd,(.L_x_18709 - _Z25selective_scan_bwd_kernelI32Selective_Scan_bwd_kernel_traitsILi64ELi16ELb0ELb1ELb1ELb0ELb1EN3c108BFloat16ENS1_7complexIfEEEEv12SSMParamsBwd)
        .other          _Z25selective_scan_bwd_kernelI32Selective_Scan_bwd_kernel_traitsILi64ELi16ELb0ELb1ELb1ELb0ELb1EN3c108BFloat16ENS1_7complexIfEEEEv12SSMParamsBwd,@"STO_CUDA_ENTRY STV_DEFAULT"
_Z25selective_scan_bwd_kernelI32Selective_Scan_bwd_kernel_traitsILi64ELi16ELb0ELb1ELb1ELb0ELb1EN3c108BFloat16ENS1_7complexIfEEEEv12SSMParamsBwd:
.text._Z25selective_scan_bwd_kernelI32Selective_Scan_bwd_kernel_traitsILi64ELi16ELb0ELb1ELb1ELb0ELb1EN3c108BFloat16ENS1_7complexIfEEEEv12SSMParamsBwd:
        /* <DEDUP_REMOVED lines=175> */
.L_x_8768:
        /* <DEDUP_REMOVED lines=123> */
[C---:B------:R-:W-:Y:S02]  /*12a0*/  IADD3 R46, PT, PT, R43.reuse, 0x20, RZ ;  /* 0x000000202b2e7810 */ /* 0x040fe40007ffe0ff */
        /* <DEDUP_REMOVED lines=17> */
[----:B------:R-:W-:Y:S02]  /*13c0*/  IADD3 R60, PT, PT, R43, 0x120, RZ ;  /* 0x000001202b3c7810 */ /* 0x000fe40007ffe0ff */
        /* <DEDUP_REMOVED lines=54> */
[----:B---3--:R-:W-:Y:S04]  /*1730*/  STS.U16 [R250+0x80], R31 ;  /* 0x0000801ffa007388 */ /* 0x008fe80000000400 */
        /* <DEDUP_REMOVED lines=98> */
[----:B------:R-:W-:Y:S04]  /*1d60*/  STS.U16 [R241+0x100], R32 ;  /* 0x00010020f1007388 */ /* 0x000fe80000000400 */
        /* <DEDUP_REMOVED lines=29> */
[----:B------:R-:W3:Y:S01]  /*1f40*/  @!P0 LDG.E.U16 R41, desc[UR34][R6.64] ;  /* 0x0000002206298981 */ /* 0x000ee2000c1e1500 */
[----:B------:R-:W-:-:S13]  /*1f50*/  ISETP.NE.AND P0, PT, R56, RZ, PT ;  /* 0x000000ff3800720c */ /* 0x000fda0003f05270 */
[----:B------:R-:W4:Y:S01]  /*1f60*/  @!P0 LDG.E.U16 R43, desc[UR34][R6.64+0x40] ;  /* 0x00004022062b8981 */ /* 0x000f22000c1e1500 */
        /* <DEDUP_REMOVED lines=18> */
[----:B-1----:R-:W-:Y:S02]  /*2090*/  PRMT R42, RZ, 0x7610, R42 ;  /* 0x00007610ff2a7816 */ /* 0x002fe4000000002a */
[----:B------:R-:W-:Y:S02]  /*20a0*/  PRMT R53, RZ, 0x7610, R53 ;  /* 0x00007610ff357816 */ /* 0x000fe40000000035 */
[----:B--2---:R-:W-:Y:S02]  /*20b0*/  PRMT R44, RZ, 0x7610, R44 ;  /* 0x00007610ff2c7816 */ /* 0x004fe4000000002c */
        /* <DEDUP_REMOVED lines=32> */
[----:B----4-:R-:W-:Y:S04]  /*22c0*/  STS.U16 [R120+0x40], R43 ;  /* 0x0000402b78007388 */ /* 0x010fe80000000400 */
[----:B-----5:R0:W-:Y:S04]  /*22d0*/  STS.U16 [R250+0x80], R45 ;  /* 0x0000802dfa007388 */ /* 0x0201e80000000400 */
[----:B------:R1:W-:Y:S04]  /*22e0*/  STS.U16 [R249+0xc0], R46 ;  /* 0x0000c02ef9007388 */ /* 0x0003e80000000400 */
[----:B------:R-:W-:Y:S04]  /*22f0*/  STS.U16 [R241+0x100], R48 ;  /* 0x00010030f1007388 */ /* 0x000fe80000000400 */
[----:B------:R3:W-:Y:S04]  /*2300*/  STS.U16 [R240+0x140], R47 ;  /* 0x0001402ff0007388 */ /* 0x0007e80000000400 */
[----:B------:R4:W-:Y:S04]  /*2310*/  STS.U16 [R239+0x180], R50 ;  /* 0x00018032ef007388 */ /* 0x0009e80000000400 */
[----:B------:R5:W-:Y:S04]  /*2320*/  STS.U16 [R238+0x1c0], R49 ;  /* 0x0001c031ee007388 */ /* 0x000be80000000400 */
[----:B--2---:R-:W-:Y:S04]  /*2330*/  STS.U16 [R237+0x200], R40 ;  /* 0x00020028ed007388 */ /* 0x004fe80000000400 */
[----:B------:R-:W-:Y:S04]  /*2340*/  STS.U16 [R236+0x240], R51 ;  /* 0x00024033ec007388 */ /* 0x000fe80000000400 */
[----:B------:R-:W-:Y:S04]  /*2350*/  STS.U16 [R235+0x280], R42 ;  /* 0x0002802aeb007388 */ /* 0x000fe80000000400 */
        /* <DEDUP_REMOVED lines=25> */
[----:B------:R-:W2:Y:S01]  /*24f0*/  @!P0 LDG.E.U16 R45, desc[UR34][R2.64] ;  /* 0x00000022022d8981 */ /* 0x000ea2000c1e1500 */
[----:B------:R-:W-:Y:S02]  /*2500*/  ISETP.NE.AND P0, PT, R61, RZ, PT ;  /* 0x000000ff3d00720c */ /* 0x000fe40003f05270 */
[----:B---3--:R-:W-:-:S11]  /*2510*/  PRMT R47, RZ, 0x7610, R47 ;  /* 0x00007610ff2f7816 */ /* 0x008fd6000000002f */
[----:B------:R-:W3:Y:S01]  /*2520*/  @!P0 LDG.E.U16 R46, desc[UR34][R2.64+0x40] ;  /* 0x00004022022e8981 */ /* 0x000ee2000c1e1500 */
[----:B------:R-:W-:Y:S02]  /*2530*/  ISETP.NE.AND P0, PT, R65, RZ, PT ;  /* 0x000000ff4100720c */ /* 0x000fe40003f05270 */
[----:B----4-:R-:W-:-:S11]  /*2540*/  PRMT R50, RZ, 0x7610, R50 ;  /* 0x00007610ff327816 */ /* 0x010fd60000000032 */
[----:B------:R-:W4:Y:S01]  /*2550*/  @!P0 LDG.E.U16 R47, desc[UR34][R2.64+0x80] ;  /* 0x00008022022f8981 */ /* 0x000f22000c1e1500 */
[----:B------:R-:W-:-:S13]  /*2560*/  ISETP.NE.AND P0, PT, R66, RZ, PT ;  /* 0x000000ff4200720c */ /* 0x000fda0003f05270 */
        /* <DEDUP_REMOVED lines=50> */
[----:B------:R-:W-:Y:S04]  /*2890*/  STS.U16 [R122], R45 ;  /* 0x0000002d7a007388 */ /* 0x000fe80000000400 */
[----:B---3--:R-:W-:Y:S04]  /*28a0*/  STS.U16 [R120+0x40], R46 ;  /* 0x0000402e78007388 */ /* 0x008fe80000000400 */
[----:B----4-:R-:W-:Y:S04]  /*28b0*/  STS.U16 [R250+0x80], R47 ;  /* 0x0000802ffa007388 */ /* 0x010fe80000000400 */
[----:B------:R-:W-:Y:S04]  /*28c0*/  STS.U16 [R249+0xc0], R50 ;  /* 0x0000c032f9007388 */ /* 0x000fe80000000400 */
[----:B-----5:R-:W-:Y:S04]  /*28d0*/  STS.U16 [R241+0x100], R56 ;  /* 0x00010038f1007388 */ /* 0x020fe80000000400 */
        /* <DEDUP_REMOVED lines=15> */
[----:B------:R-:W-:Y:S04]  /*29d0*/  LDS.U16 R49, [R190+0x6] ;  /* 0x00000600be317984 */ /* 0x000fe80000000400 */
[----:B------:R-:W4:Y:S04]  /*29e0*/  LDS.U16 R2, [R190+0x8] ;  /* 0x00000800be027984 */ /* 0x000f280000000400 */
[----:B------:R-:W5:Y:S04]  /*29f0*/  LDS.U16 R3, [R190+0xa] ;  /* 0x00000a00be037984 */ /* 0x000f680000000400 */
[----:B------:R-:W-:Y:S04]  /*2a00*/  LDS.U16 R50, [R190+0xc] ;  /* 0x00000c00be327984 */ /* 0x000fe80000000400 */
[----:B------:R-:W5:Y:S04]  /*2a10*/  LDS.U16 R52, [R190+0xe] ;  /* 0x00000e00be347984 */ /* 0x000f680000000400 */
[----:B------:R-:W-:Y:S04]  /*2a20*/  LDS.U16 R53, [R190+0x10] ;  /* 0x00001000be357984 */ /* 0x000fe80000000400 */
[----:B------:R-:W-:Y:S04]  /*2a30*/  LDS.U16 R54, [R190+0x12] ;  /* 0x00001200be367984 */ /* 0x000fe80000000400 */
[----:B------:R-:W-:Y:S04]  /*2a40*/  LDS.U16 R55, [R190+0x14] ;  /* 0x00001400be377984 */ /* 0x000fe80000000400 */
[----:B------:R-:W-:Y:S04]  /*2a50*/  LDS.U16 R56, [R190+0x16] ;  /* 0x00001600be387984 */ /* 0x000fe80000000400 */
[----:B------:R-:W-:Y:S04]  /*2a60*/  LDS.U16 R57, [R190+0x18] ;  /* 0x00001800be397984 */ /* 0x000fe80000000400 */
[----:B------:R-:W-:Y:S04]  /*2a70*/  LDS.U16 R58, [R190+0x1a] ;  /* 0x00001a00be3a7984 */ /* 0x000fe80000000400 */
[----:B------:R-:W-:Y:S04]  /*2a80*/  LDS.U16 R59, [R190+0x1c] ;  /* 0x00001c00be3b7984 */ /* 0x000fe80000000400 */
[----:B------:R-:W5:Y:S01]  /*2a90*/  LDS.U16 R60, [R190+0x1e] ;  /* 0x00001e00be3c7984 */ /* 0x000f620000000400 */
        /* <DEDUP_REMOVED lines=39> */
[----:B------:R4:W5:Y:S01]  /*2d10*/  @!P6 LDG.E.U16 R84, desc[UR34][R4.64+0x3c0] ;  /* 0x0003c0220454e981 */ /* 0x000962000c1e1500 */
[----:B--2---:R-:W-:-:S02]  /*2d20*/  SHF.L.U32 R46, R46, 0x10, RZ ;  /* 0x000000102e2e7819 */ /* 0x004fc400000006ff */
[----:B---3--:R-:W-:-:S03]  /*2d30*/  SHF.L.U32 R45, R45, 0x10, RZ ;  /* 0x000000102d2d7819 */ /* 0x008fc600000006ff */
[----:B------:R-:W-:Y:S01]  /*2d40*/  FMUL.FTZ R61, R46, -1.4426950216293334961 ;  /* 0xbfb8aa3b2e3d7820 */ /* 0x000fe20000410000 */
[----:B----4-:R-:W-:-:S05]  /*2d50*/  SHF.L.U32 R4, R2, 0x10, RZ ;  /* 0x0000001002047819 */ /* 0x010fca00000006ff */
[----:B------:R-:W0:Y:S01]  /*2d60*/  MUFU.EX2 R61, R61 ;  /* 0x0000003d003d7308 */ /* 0x000e220000000800 */
[----:B------:R-:W-:Y:S01]  /*2d70*/  FMUL.FTZ R66, R45, -1.4426950216293334961 ;  /* 0xbfb8aa3b2d427820 */ /* 0x000fe20000410000 */
[----:B------:R-:W-:Y:S01]  /*2d80*/  FMUL.FTZ R2, R4, -1.4426950216293334961 ;  /* 0xbfb8aa3b04027820 */ /* 0x000fe20000410000 */
[----:B-----5:R-:W-:-:S05]  /*2d90*/  SHF.L.U32 R5, R3, 0x10, RZ ;  /* 0x0000001003057819 */ /* 0x020fca00000006ff */
[----:B------:R-:W1:Y:S01]  /*2da0*/  MUFU.EX2 R66, R66 ;  /* 0x0000004200427308 */ /* 0x000e620000000800 */
[----:B------:R-:W-:-:S07]  /*2db0*/  FMUL.FTZ R3, R5, -1.4426950216293334961 ;  /* 0xbfb8aa3b05037820 */ /* 0x000fce0000410000 */
[----:B------:R-:W-:Y:S01]  /*2dc0*/  MUFU.EX2 R2, R2 ;  /* 0x0000000200027308 */ /* 0x000fe20000000800 */
[----:B------:R-:W-:Y:S01]  /*2dd0*/  SHF.L.U32 R47, R47, 0x10, RZ ;  /* 0x000000102f2f7819 */ /* 0x000fe200000006ff */
[----:B0-----:R-:W-:Y:S01]  /*2de0*/  FADD.FTZ R61, R61, 1 ;  /* 0x3f8000003d3d7421 */ /* 0x001fe20000010000 */
[----:B------:R-:W-:-:S05]  /*2df0*/  ISETP.NE.AND P1, PT, R197, RZ, PT ;  /* 0x000000ffc500720c */ /* 0x000fca0003f25270 */
[----:B------:R-:W0:Y:S01]  /*2e00*/  MUFU.EX2 R3, R3 ;  /* 0x0000000300037308 */ /* 0x000e220000000800 */
[----:B------:R-:W-:Y:S01]  /*2e10*/  FMUL.FTZ R86, R47, -1.4426950216293334961 ;  /* 0xbfb8aa3b2f567820 */ /* 0x000fe20000410000 */
[----:B------:R-:W-:Y:S01]  /*2e20*/  SHF.L.U32 R49, R49, 0x10, RZ ;  /* 0x0000001031317819 */ /* 0x000fe200000006ff */
[----:B-1----:R-:W-:-:S05]  /*2e30*/  FADD.FTZ R66, R66, 1 ;  /* 0x3f80000042427421 */ /* 0x002fca0000010000 */
[----:B------:R-:W-:Y:S01]  /*2e40*/  MUFU.RCP R61, R61 ;  /* 0x0000003d003d7308 */ /* 0x000fe20000001000 */
[----:B------:R-:W-:Y:S01]  /*2e50*/  FMUL.FTZ R87, R49, -1.4426950216293334961 ;  /* 0xbfb8aa3b31577820 */ /* 0x000fe20000410000 */
[----:B------:R-:W-:-:S06]  /*2e60*/  SHF.L.U32 R52, R52, 0x10, RZ ;  /* 0x0000001034347819 */ /* 0x000fcc00000006ff */
[----:B------:R-:W1:Y:S01]  /*2e70*/  MUFU.EX2 R86, R86 ;  /* 0x0000005600567308 */ /* 0x000e620000000800 */
[----:B------:R-:W-:Y:S01]  /*2e80*/  FMUL.FTZ R89, R52, -1.4426950216293334961 ;  /* 0xbfb8aa3b34597820 */ /* 0x000fe20000410000 */
[----:B0-----:R-:W-:-:S06]  /*2e90*/  FADD.FTZ R3, R3, 1 ;  /* 0x3f80000003037421 */ /* 0x001fcc0000010000 */
[----:B------:R-:W0:Y:S01]  /*2ea0*/  MUFU.RCP R66, R66 ;  /* 0x0000004200427308 */ /* 0x000e220000001000 */
[----:B------:R-:W-:-:S07]  /*2eb0*/  SHF.L.U32 R50, R50, 0x10, RZ ;  /* 0x0000001032327819 */ /* 0x000fce00000006ff */
[----:B------:R-:W2:Y:S01]  /*2ec0*/  MUFU.EX2 R87, R87 ;  /* 0x0000005700577308 */ /* 0x000ea20000000800 */
[----:B------:R-:W-:Y:S01]  /*2ed0*/  SHF.L.U32 R69, R69, 0x10, RZ ;  /* 0x0000001045457819 */ /* 0x000fe200000006ff */
[----:B------:R-:W-:Y:S01]  /*2ee0*/  FMUL.FTZ R88, R50, -1.4426950216293334961 ;  /* 0xbfb8aa3b32587820 */ /* 0x000fe20000410000 */
[----:B------:R-:W-:-:S05]  /*2ef0*/  SHF.L.U32 R60, R60, 0x10, RZ ;  /* 0x000000103c3c7819 */ /* 0x000fca00000006ff */
[----:B------:R-:W3:Y:S01]  /*2f00*/  MUFU.EX2 R89, R89 ;  /* 0x0000005900597308 */ /* 0x000ee20000000800 */
[----:B------:R-:W-:Y:S01]  /*2f10*/  FMUL.FTZ R100, R60, -1.4426950216293334961 ;  /* 0xbfb8aa3b3c647820 */ /* 0x000fe20000410000 */
[----:B------:R-:W-:Y:S02]  /*2f20*/  SHF.L.U32 R53, R53, 0x10, RZ ;  /* 0x0000001035357819 */ /* 0x000fe400000006ff */
[----:B------:R-:W-:-:S04]  /*2f30*/  SHF.L.U32 R54, R54, 0x10, RZ ;  /* 0x0000001036367819 */ /* 0x000fc800000006ff */
[----:B------:R-:W4:Y:S01]  /*2f40*/  MUFU.EX2 R88, R88 ;  /* 0x0000005800587308 */ /* 0x000f220000000800 */
[----:B------:R-:W-:Y:S01]  /*2f50*/  FMUL.FTZ R90, R53, -1.4426950216293334961 ;  /* 0xbfb8aa3b355a7820 */ /* 0x000fe20000410000 */
[----:B------:R-:W-:-:S06]  /*2f60*/  FMUL.FTZ R91, R54, -1.4426950216293334961 ;  /* 0xbfb8aa3b365b7820 */ /* 0x000fcc0000410000 */
[----:B------:R-:W-:Y:S01]  /*2f70*/  MUFU.EX2 R112, R100 ;  /* 0x0000006400707308 */ /* 0x000fe20000000800 */
[----:B------:R-:W-:Y:S04]  /*2f80*/  STS.U16 [R122], R65 ;  /* 0x000000417a007388 */ /* 0x000fe80000000400 */
        /* <DEDUP_REMOVED lines=16> */
[----:B------:R-:W4:Y:S01]  /*3090*/  LDS.U16 R64, [R190+0x2] ;  /* 0x00000200be407984 */ /* 0x000f220000000400 */
[----:B-----5:R-:W-:-:S03]  /*30a0*/  FADD.FTZ R71, R2, 1 ;  /* 0x3f80000002477421 */ /* 0x020fc60000010000 */
[----:B------:R-:W5:Y:S01]  /*30b0*/  LDS.U16 R65, [R190+0x4] ;  /* 0x00000400be417984 */ /* 0x000f620000000400 */
[----:B------:R-:W-:Y:S02]  /*30c0*/  MOV R2, UR24 ;  /* 0x0000001800027c02 */ /* 0x000fe40008000f00 */
[----:B-1----:R-:W-:Y:S01]  /*30d0*/  MOV R75, 0xfffffc00 ;  /* 0xfffffc00004b7802 */ /* 0x002fe20000000f00 */
[----:B------:R-:W1:Y:S04]  /*30e0*/  LDS.U16 R62, [R190] ;  /* 0x00000000be3e7984 */ /* 0x000e680000000400 */
[----:B------:R-:W-:Y:S01]  /*30f0*/  @!P1 IMAD R2, R2, R75, UR10 ;  /* 0x0000000a02029e24 */ /* 0x000fe2000f8e024b */
[----:B------:R-:W-:Y:S04]  /*3100*/  LDS.U16 R76, [R190+0x8] ;  /* 0x00000800be4c7984 */ /* 0x000fe80000000400 */
[----:B------:R-:W1:Y:S01]  /*3110*/  LDS.U16 R75, [R190+0x6] ;  /* 0x00000600be4b7984 */ /* 0x000e620000000400 */
[----:B0-----:R0:W-:Y:S03]  /*3120*/  MUFU.RCP R74, R3 ;  /* 0x00000003004a7308 */ /* 0x0011e60000001000 */
[----:B------:R-:W1:Y:S01]  /*3130*/  LDS.U16 R78, [R190+0xa] ;  /* 0x00000a00be4e7984 */ /* 0x000e620000000400 */
[----:B------:R-:W-:Y:S01]  /*3140*/  FADD.FTZ R70, R86, 1 ;  /* 0x3f80000056467421 */ /* 0x000fe20000010000 */
[----:B--2---:R-:W-:Y:S01]  /*3150*/  FADD.FTZ R82, -R66, 1 ;  /* 0x3f80000042527421 */ /* 0x004fe20000010100 */
[----:B------:R-:W-:Y:S01]  /*3160*/  FADD.FTZ R72, R87, 1 ;  /* 0x3f80000057487421 */ /* 0x000fe20000010000 */
[----:B---3--:R-:W-:Y:S01]  /*3170*/  FADD.FTZ R77, R89, 1 ;  /* 0x3f800000594d7421 */ /* 0x008fe20000010000 */
[----:B------:R-:W-:Y:S01]  /*3180*/  SHF.L.U32 R68, R68, 0x10, RZ ;  /* 0x0000001044447819 */ /* 0x000fe200000006ff */
[----:B0-----:R-:W-:Y:S01]  /*3190*/  FADD.FTZ R3, -R61, 1 ;  /* 0x3f8000003d037421 */ /* 0x001fe20000010100 */
[----:B------:R-:W0:Y:S01]  /*31a0*/  MUFU.RCP R70, R70 ;  /* 0x0000004600467308 */ /* 0x000e220000001000 */
[----:B----4-:R-:W-:Y:S01]  /*31b0*/  FFMA.FTZ R84, R45, R82, 1 ;  /* 0x3f8000002d547423 */ /* 0x010fe20000010052 */
[----:B------:R-:W-:Y:S01]  /*31c0*/  LDS.U16 R89, [R190+0x10] ;  /* 0x00001000be597984 */ /* 0x000fe20000000400 */
[----:B------:R-:W-:-:S03]  /*31d0*/  FFMA.FTZ R83, R46, R3, 1 ;  /* 0x3f8000002e537423 */ /* 0x000fc60000010003 */
[----:B------:R-:W2:Y:S01]  /*31e0*/  LDS.U16 R3, [R190+0xc] ;  /* 0x00000c00be037984 */ /* 0x000ea20000000400 */
[----:B------:R-:W-:Y:S01]  /*31f0*/  SHF.L.U32 R56, R56, 0x10, RZ ;  /* 0x0000001038387819 */ /* 0x000fe200000006ff */
[----:B------:R-:W-:Y:S01]  /*3200*/  MUFU.EX2 R90, R90 ;  /* 0x0000005a005a7308 */ /* 0x000fe20000000800 */
[----:B------:R-:W-:Y:S02]  /*3210*/  SHF.L.U32 R57, R57, 0x10, RZ ;  /* 0x0000001039397819 */ /* 0x000fe400000006ff */
[----:B------:R-:W-:Y:S01]  /*3220*/  SHF.L.U32 R55, R55, 0x10, RZ ;  /* 0x0000001037377819 */ /* 0x000fe200000006ff */
[----:B------:R-:W-:Y:S01]  /*3230*/  FADD.FTZ R73, R88, 1 ;  /* 0x3f80000058497421 */ /* 0x000fe20000010000 */
[----:B------:R-:W-:Y:S01]  /*3240*/  SHF.L.U32 R64, R64, 0x10, RZ ;  /* 0x0000001040407819 */ /* 0x000fe200000006ff */
[----:B------:R-:W-:Y:S04]  /*3250*/  LDS.U16 R103, [R190+0x1e] ;  /* 0x00001e00be677984 */ /* 0x000fe80000000400 */
[----:B------:R-:W-:-:S04]  /*3260*/  FMUL.FTZ R85, R69, R64 ;  /* 0x0000004045557220 */ /* 0x000fc80000410000 */
[----:B------:R-:W-:Y:S01]  /*3270*/  FMUL.FTZ R85, R66, R85 ;  /* 0x0000005542557220 */ /* 0x000fe20000410000 */
[----:B------:R-:W3:Y:S03]  /*3280*/  MUFU.RCP R72, R72 ;  /* 0x0000004800487308 */ /* 0x000ee60000001000 */
[----:B------:R-:W-:Y:S02]  /*3290*/  FMUL.FTZ R100, R85, R84 ;  /* 0x0000005455647220 */ /* 0x000fe40000410000 */
[----:B------:R-:W4:Y:S01]  /*32a0*/  LDS.U16 R85, [R190+0xe] ;  /* 0x00000e00be557984 */ /* 0x000f220000000400 */
[----:B-----5:R-:W-:Y:S02]  /*32b0*/  SHF.L.U32 R65, R65, 0x10, RZ ;  /* 0x0000001041417819 */ /* 0x020fe400000006ff */
[----:B------:R-:W-:Y:S01]  /*32c0*/  MUFU.EX2 R91, R91 ;  /* 0x0000005b005b7308 */ /* 0x000fe20000000800 */
[----:B------:R-:W-:Y:S01]  /*32d0*/  SHF.L.U32 R67, R67, 0x10, RZ ;  /* 0x0000001043437819 */ /* 0x000fe200000006ff */
[----:B0-----:R-:W-:Y:S01]  /*32e0*/  FADD.FTZ R86, -R70, 1 ;  /* 0x3f80000046567421 */ /* 0x001fe20000010100 */
[----:B-1----:R-:W-:Y:S01]  /*32f0*/  SHF.L.U32 R62, R62, 0x10, RZ ;  /* 0x000000103e3e7819 */ /* 0x002fe200000006ff */
[----:B------:R-:W-:-:S04]  /*3300*/  FMUL.FTZ R87, R68, R65 ;  /* 0x0000004144577220 */ /* 0x000fc80000410000 */
[----:B------:R-:W0:Y:S01]  /*3310*/  MUFU.RCP R71, R71 ;  /* 0x0000004700477308 */ /* 0x000e220000001000 */
[----:B------:R-:W-:Y:S01]  /*3320*/  FMUL.FTZ R93, R56, -1.4426950216293334961 ;  /* 0xbfb8aa3b385d7820 */ /* 0x000fe20000410000 */
[----:B------:R-:W-:Y:S01]  /*3330*/  SHF.L.U32 R58, R58, 0x10, RZ ;  /* 0x000000103a3a7819 */ /* 0x000fe200000006ff */
[----:B------:R-:W-:Y:S01]  /*3340*/  FMUL.FTZ R94, R57, -1.4426950216293334961 ;  /* 0xbfb8aa3b395e7820 */ /* 0x000fe20000410000 */
[----:B------:R-:W-:Y:S01]  /*3350*/  SHF.L.U32 R59, R59, 0x10, RZ ;  /* 0x000000103b3b7819 */ /* 0x000fe200000006ff */
[----:B------:R-:W-:Y:S01]  /*3360*/  FMUL.FTZ R92, R55, -1.4426950216293334961 ;  /* 0xbfb8aa3b375c7820 */ /* 0x000fe20000410000 */
[----:B------:R-:W-:Y:S01]  /*3370*/  FMUL.FTZ R82, R67, R62 ;  /* 0x0000003e43527220 */ /* 0x000fe20000410000 */
[----:B------:R-:W-:Y:S01]  /*3380*/  FFMA.FTZ R86, R47, R86, 1 ;  /* 0x3f8000002f567423 */ /* 0x000fe20000010056 */
[----:B------:R-:W-:Y:S01]  /*3390*/  FMUL.FTZ R87, R70, R87 ;  /* 0x0000005746577220 */ /* 0x000fe20000410000 */
[----:B------:R-:W-:Y:S02]  /*33a0*/  SHF.L.U32 R80, R80, 0x10, RZ ;  /* 0x0000001050507819 */ /* 0x000fe400000006ff */
[----:B------:R-:W-:Y:S01]  /*33b0*/  SHF.L.U32 R75, R75, 0x10, RZ ;  /* 0x000000104b4b7819 */ /* 0x000fe200000006ff */
[----:B------:R1:W5:Y:S01]  /*33c0*/  MUFU.EX2 R95, R93 ;  /* 0x0000005d005f7308 */ /* 0x0003620000000800 */
[----:B------:R-:W-:Y:S01]  /*33d0*/  FMUL.FTZ R97, R58, -1.4426950216293334961 ;  /* 0xbfb8aa3b3a617820 */ /* 0x000fe20000410000 */
[----:B------:R-:W-:Y:S01]  /*33e0*/  FMUL.FTZ R99, R59, -1.4426950216293334961 ;  /* 0xbfb8aa3b3b637820 */ /* 0x000fe20000410000 */
[----:B------:R-:W-:Y:S01]  /*33f0*/  FMUL.FTZ R82, R61, R82 ;  /* 0x000000523d527220 */ /* 0x000fe20000410000 */
[----:B------:R-:W-:Y:S01]  /*3400*/  FMUL.FTZ R104, R87, R86 ;  /* 0x0000005657687220 */ /* 0x000fe20000410000 */
[----:B------:R-:W-:-:S03]  /*3410*/  SHF.L.U32 R79, R79, 0x10, RZ ;  /* 0x000000104f4f7819 */ /* 0x000fc600000006ff */
[----:B------:R-:W-:Y:S01]  /*3420*/  MUFU.EX2 R96, R94 ;  /* 0x0000005e00607308 */ /* 0x000fe20000000800 */
[----:B------:R-:W-:Y:S01]  /*3430*/  SHF.L.U32 R81, R81, 0x10, RZ ;  /* 0x0000001051517819 */ /* 0x000fe200000006ff */
[----:B---3--:R-:W-:Y:S01]  /*3440*/  FADD.FTZ R84, -R72, 1 ;  /* 0x3f80000048547421 */ /* 0x008fe20000010100 */
[----:B------:R-:W-:Y:S01]  /*3450*/  SHF.L.U32 R76, R76, 0x10, RZ ;  /* 0x000000104c4c7819 */ /* 0x000fe200000006ff */
[----:B------:R-:W-:Y:S01]  /*3460*/  FMUL.FTZ R87, R80, R75 ;  /* 0x0000004b50577220 */ /* 0x000fe20000410000 */
[----:B------:R-:W-:-:S03]  /*3470*/  SHF.L.U32 R78, R78, 0x10, RZ ;  /* 0x000000104e4e7819 */ /* 0x000fc600000006ff */
[----:B------:R-:W3:Y:S01]  /*3480*/  MUFU.RCP R73, R73 ;  /* 0x0000004900497308 */ /* 0x000ee20000001000 */
[----:B------:R-:W-:Y:S01]  /*3490*/  FADD.FTZ R90, R90, 1 ;  /* 0x3f8000005a5a7421 */ /* 0x000fe20000010000 */
[----:B------:R-:W-:Y:S01]  /*34a0*/  FFMA.FTZ R84, R49, R84, 1 ;  /* 0x3f80000031547423 */ /* 0x000fe20000010054 */
[----:B------:R-:W-:-:S05]  /*34b0*/  FMUL.FTZ R87, R72, R87 ;  /* 0x0000005748577220 */ /* 0x000fca0000410000 */
[----:B------:R-:W4:Y:S01]  /*34c0*/  MUFU.EX2 R92, R92 ;  /* 0x0000005c005c7308 */ /* 0x000f220000000800 */
[----:B------:R-:W-:Y:S01]  /*34d0*/  FADD.FTZ R88, -R74, 1 ;  /* 0x3f8000004a587421 */ /* 0x000fe20000010100 */
[----:B------:R-:W-:Y:S01]  /*34e0*/  FMUL.FTZ R86, R79, R76 ;  /* 0x0000004c4f567220 */ /* 0x000fe20000410000 */
[----:B-1----:R-:W-:-:S05]  /*34f0*/  FMUL.FTZ R93, R81, R78 ;  /* 0x0000004e515d7220 */ /* 0x002fca0000410000 */
[----:B------:R1:W4:Y:S01]  /*3500*/  MUFU.EX2 R98, R97 ;  /* 0x0000006100627308 */ /* 0x0003220000000800 */
[----:B------:R-:W-:-:S07]  /*3510*/  FMUL.FTZ R107, R87, R84 ;  /* 0x00000054576b7220 */ /* 0x000fce0000410000 */
[----:B------:R2:W4:Y:S01]  /*3520*/  MUFU.EX2 R101, R99 ;  /* 0x0000006300657308 */ /* 0x0005220000000800 */
[----:B0-----:R-:W-:Y:S01]  /*3530*/  FMUL.FTZ R86, R71, R86 ;  /* 0x0000005647567220 */ /* 0x001fe20000410000 */
[----:B------:R-:W-:Y:S01]  /*3540*/  FMUL.FTZ R93, R74, R93 ;  /* 0x0000005d4a5d7220 */ /* 0x000fe20000410000 */
[----:B------:R-:W-:Y:S01]  /*3550*/  SHF.L.U32 R84, R63, 0x10, RZ ;  /* 0x000000103f547819 */ /* 0x000fe200000006ff */
[----:B-1----:R-:W-:Y:S01]  /*3560*/  LDS.U16 R97, [R190+0x18] ;  /* 0x00001800be617984 */ /* 0x002fe20000000400 */
[----:B--2---:R-:W-:Y:S01]  /*3570*/  FMUL.FTZ R99, R82, R83 ;  /* 0x0000005352637220 */ /* 0x004fe20000410000 */
[----:B------:R-:W-:Y:S01]  /*3580*/  FADD.FTZ R83, R91, 1 ;  /* 0x3f8000005b537421 */ /* 0x000fe20000010000 */
[----:B------:R-:W-:Y:S01]  /*3590*/  FADD.FTZ R91, -R71, 1 ;  /* 0x3f800000475b7421 */ /* 0x000fe20000010100 */
[----:B------:R0:W-:Y:S01]  /*35a0*/  MUFU.RCP R82, R90 ;  /* 0x0000005a00527308 */ /* 0x0001e20000001000 */
[----:B------:R-:W-:Y:S02]  /*35b0*/  SHF.L.U32 R63, R3, 0x10, RZ ;  /* 0x00000010033f7819 */ /* 0x000fe400000006ff */
[----:B------:R-:W-:Y:S01]  /*35c0*/  FFMA.FTZ R91, R4, R91, 1 ;  /* 0x3f800000045b7423 */ /* 0x000fe2000001005b */
[----:B------:R-:W1:Y:S01]  /*35d0*/  LDS.U16 R3, [R190+0x12] ;  /* 0x00001200be037984 */ /* 0x000e620000000400 */
[----:B0-----:R-:W-:-:S02]  /*35e0*/  FFMA.FTZ R90, R5, R88, 1 ;  /* 0x3f800000055a7423 */ /* 0x001fc40000010058 */
[----:B------:R-:W-:Y:S01]  /*35f0*/  FMUL.FTZ R106, R86, R91 ;  /* 0x0000005b566a7220 */ /* 0x000fe20000410000 */
[----:B-----5:R-:W-:Y:S01]  /*3600*/  FADD.FTZ R87, R95, 1 ;  /* 0x3f8000005f577421 */ /* 0x020fe20000010000 */
[----:B---3--:R-:W-:Y:S01]  /*3610*/  FADD.FTZ R91, -R73, 1 ;  /* 0x3f800000495b7421 */ /* 0x008fe20000010100 */
[----:B------:R-:W-:Y:S01]  /*3620*/  FMUL.FTZ R109, R93, R90 ;  /* 0x0000005a5d6d7220 */ /* 0x000fe20000410000 */
[----:B------:R-:W-:Y:S01]  /*3630*/  FADD.FTZ R90, R96, 1 ;  /* 0x3f800000605a7421 */ /* 0x000fe20000010000 */
[----:B------:R-:W-:Y:S01]  /*3640*/  FMUL.FTZ R86, R84, R63 ;  /* 0x0000003f54567220 */ /* 0x000fe20000410000 */
[----:B------:R-:W0:Y:S01]  /*3650*/  LDS.U16 R95, [R190+0x14] ;  /* 0x00001400be5f7984 */ /* 0x000e220000000400 */
[----:B----4-:R-:W-:-:S03]  /*3660*/  FADD.FTZ R94, R92, 1 ;  /* 0x3f8000005c5e7421 */ /* 0x010fc60000010000 */
[----:B------:R-:W2:Y:S01]  /*3670*/  LDS.U16 R96, [R190+0x16] ;  /* 0x00001600be607984 */ /* 0x000ea20000000400 */
[----:B------:R-:W-:Y:S01]  /*3680*/  FFMA.FTZ R92, R50, R91, 1 ;  /* 0x3f800000325c7423 */ /* 0x000fe2000001005b */
[----:B------:R-:W3:Y:S01]  /*3690*/  MUFU.RCP R77, R77 ;  /* 0x0000004d004d7308 */ /* 0x000ee20000001000 */
[----:B------:R-:W-:Y:S01]  /*36a0*/  FMUL.FTZ R91, R73, R86 ;  /* 0x00000056495b7220 */ /* 0x000fe20000410000 */
[----:B------:R-:W-:Y:S01]  /*36b0*/  FADD.FTZ R102, R98, 1 ;  /* 0x3f80000062667421 */ /* 0x000fe20000010000 */
[----:B------:R-:W-:Y:S02]  /*36c0*/  SHF.L.U32 R86, R51, 0x10, RZ ;  /* 0x0000001033567819 */ /* 0x000fe400000006ff */
[----:B------:R-:W-:Y:S02]  /*36d0*/  SHF.L.U32 R51, R85, 0x10, RZ ;  /* 0x0000001055337819 */ /* 0x000fe400000006ff */
[----:B------:R-:W-:Y:S01]  /*36e0*/  SHF.L.U32 R85, R48, 0x10, RZ ;  /* 0x0000001030557819 */ /* 0x000fe200000006ff */
[----:B------:R-:W-:Y:S01]  /*36f0*/  FADD.FTZ R98, R101, 1 ;  /* 0x3f80000065627421 */ /* 0x000fe20000010000 */
[----:B------:R-:W-:Y:S01]  /*3700*/  SHF.L.U32 R48, R89, 0x10, RZ ;  /* 0x0000001059307819 */ /* 0x000fe200000006ff */
[----:B------:R-:W4:Y:S01]  /*3710*/  LDS.U16 R101, [R190+0x1a] ;  /* 0x00001a00be657984 */ /* 0x000f220000000400 */
[----:B------:R5:W-:Y:S03]  /*3720*/  MUFU.RCP R89, R102 ;  /* 0x0000006600597308 */ /* 0x000be60000001000 */
[----:B-----5:R-:W5:Y:S05]  /*3730*/  LDS.U16 R102, [R190+0x1c] ;  /* 0x00001c00be667984 */ /* 0x020f6a0000000400 */
[----:B------:R-:W1:Y:S01]  /*3740*/  MUFU.RCP R83, R83 ;  /* 0x0000005300537308 */ /* 0x000e620000001000 */
[----:B------:R-:W-:Y:S01]  /*3750*/  FMUL.FTZ R108, R91, R92 ;  /* 0x0000005c5b6c7220 */ /* 0x000fe20000410000 */
[----:B---3--:R-:W-:Y:S01]  /*3760*/  FADD.FTZ R91, -R77, 1 ;  /* 0x3f8000004d5b7421 */ /* 0x008fe20000010100 */
[----:B------:R-:W-:Y:S01]  /*3770*/  FMUL.FTZ R92, R86, R51 ;  /* 0x00000033565c7220 */ /* 0x000fe20000410000 */
[----:B------:R-:W-:-:S04]  /*3780*/  FMUL.FTZ R93, R85, R48 ;  /* 0x00000030555d7220 */ /* 0x000fc80000410000 */
[----:B------:R3:W0:Y:S01]  /*3790*/  MUFU.RCP R88, R94 ;  /* 0x0000005e00587308 */ /* 0x0006220000001000 */
[----:B------:R-:W-:-:S07]  /*37a0*/  FFMA.FTZ R91, R52, R91, 1 ;  /* 0x3f800000345b7423 */ /* 0x000fce000001005b */
[----:B------:R-:W2:Y:S01]  /*37b0*/  MUFU.RCP R87, R87 ;  /* 0x0000005700577308 */ /* 0x000ea20000001000 */
[C---:B---3--:R-:W-:Y:S01]  /*37c0*/  FADD.FTZ R94, -R82.reuse, 1 ;  /* 0x3f800000525e7421 */ /* 0x048fe20000010100 */
[----:B------:R-:W-:Y:S01]  /*37d0*/  FMUL.FTZ R92, R77, R92 ;  /* 0x0000005c4d5c7220 */ /* 0x000fe20000410000 */
[----:B------:R-:W-:Y:S02]  /*37e0*/  FMUL.FTZ R93, R82, R93 ;  /* 0x0000005d525d7220 */ /* 0x000fe40000410000 */
[----:B------:R-:W-:-:S03]  /*37f0*/  FFMA.FTZ R94, R53, R94, 1 ;  /* 0x3f800000355e7423 */ /* 0x000fc6000001005e */
[----:B------:R-:W3:Y:S01]  /*3800*/  MUFU.RCP R90, R90 ;  /* 0x0000005a005a7308 */ /* 0x000ee20000001000 */
[----:B------:R-:W-:Y:S01]  /*3810*/  FMUL.FTZ R111, R92, R91 ;  /* 0x0000005b5c6f7220 */ /* 0x000fe20000410000 */
[----:B------:R-:W-:Y:S01]  /*3820*/  FMUL.FTZ R110, R93, R94 ;  /* 0x0000005e5d6e7220 */ /* 0x000fe20000410000 */
[----:B------:R-:W-:Y:S01]  /*3830*/  SHF.L.U32 R92, R44, 0x10, RZ ;  /* 0x000000102c5c7819 */ /* 0x000fe200000006ff */
[----:B------:R-:W-:Y:S01]  /*3840*/  FADD.FTZ R44, R112, 1 ;  /* 0x3f800000702c7421 */ /* 0x000fe20000010000 */
[----:B------:R-:W-:Y:S01]  /*3850*/  SHF.L.U32 R93, R41, 0x10, RZ ;  /* 0x00000010295d7819 */ /* 0x000fe200000006ff */
[----:B-1----:R-:W-:Y:S01]  /*3860*/  FADD.FTZ R41, -R83, 1 ;  /* 0x3f80000053297421 */ /* 0x002fe20000010100 */
[----:B------:R-:W-:Y:S01]  /*3870*/  SHF.L.U32 R91, R43, 0x10, RZ ;  /* 0x000000102b5b7819 */ /* 0x000fe200000006ff */
[----:B------:R1:W-:Y:S01]  /*3880*/  MUFU.RCP R117, R44 ;  /* 0x0000002c00757308 */ /* 0x0003e20000001000 */
[----:B------:R-:W-:Y:S01]  /*3890*/  SHF.L.U32 R94, R42, 0x10, RZ ;  /* 0x000000102a5e7819 */ /* 0x000fe200000006ff */
[----:B0-----:R-:W-:Y:S01]  /*38a0*/  FADD.FTZ R42, -R88, 1 ;  /* 0x3f800000582a7421 */ /* 0x001fe20000010100 */
[----:B--2---:R-:W-:Y:S01]  /*38b0*/  FADD.FTZ R43, -R87, 1 ;  /* 0x3f800000572b7421 */ /* 0x004fe20000010100 */
[----:B------:R-:W-:Y:S01]  /*38c0*/  FFMA.FTZ R113, R54, R41, 1 ;  /* 0x3f80000036717423 */ /* 0x000fe20000010029 */
[----:B------:R-:W-:Y:S01]  /*38d0*/  SHF.L.U32 R41, R3, 0x10, RZ ;  /* 0x0000001003297819 */ /* 0x000fe200000006ff */
[----:B------:R-:W-:Y:S01]  /*38e0*/  FFMA.FTZ R112, R55, R42, 1 ;  /* 0x3f80000037707423 */ /* 0x000fe2000001002a */
[----:B-1----:R-:W-:Y:S01]  /*38f0*/  SHF.L.U32 R44, R97, 0x10, RZ ;  /* 0x00000010612c7819 */ /* 0x002fe200000006ff */
[----:B------:R-:W0:Y:S01]  /*3900*/  MUFU.RCP R98, R98 ;  /* 0x0000006200627308 */ /* 0x000e220000001000 */
[----:B------:R-:W-:Y:S01]  /*3910*/  FFMA.FTZ R115, R56, R43, 1 ;  /* 0x3f80000038737423 */ /* 0x000fe2000001002b */
[----:B------:R-:W-:Y:S01]  /*3920*/  SHF.L.U32 R42, R95, 0x10, RZ ;  /* 0x000000105f2a7819 */ /* 0x000fe200000006ff */
[----:B---3--:R-:W-:Y:S01]  /*3930*/  FADD.FTZ R114, -R90, 1 ;  /* 0x3f8000005a727421 */ /* 0x008fe20000010100 */
[----:B------:R-:W-:Y:S01]  /*3940*/  SHF.L.U32 R43, R96, 0x10, RZ ;  /* 0x00000010602b7819 */ /* 0x000fe200000006ff */
[----:B------:R-:W-:Y:S01]  /*3950*/  FMUL.FTZ R96, R92, R41 ;  /* 0x000000295c607220 */ /* 0x000fe20000410000 */
[----:B------:R-:W-:Y:S01]  /*3960*/  FMUL.FTZ R95, R93, R44 ;  /* 0x0000002c5d5f7220 */ /* 0x000fe20000410000 */
[----:B------:R-:W-:Y:S01]  /*3970*/  FFMA.FTZ R116, R57, R114, 1 ;  /* 0x3f80000039747423 */ /* 0x000fe20000010072 */
        /* <DEDUP_REMOVED lines=9> */
[----:B------:R-:W-:Y:S01]  /*3a10*/  FMUL.FTZ R114, R87, R114 ;  /* 0x0000007257727220 */ /* 0x000fe20000410000 */
[----:B------:R-:W-:-:S02]  /*3a20*/  SHF.L.U32 R40, R40, 0x10, RZ ;  /* 0x0000001028287819 */ /* 0x000fc400000006ff */
[----:B------:R-:W-:Y:S02]  /*3a30*/  SHF.L.U32 R99, R7, 0x10, RZ ;  /* 0x0000001007637819 */ /* 0x000fe400000006ff */
[----:B------:R-:W-:Y:S02]  /*3a40*/  SHF.L.U32 R100, R6, 0x10, RZ ;  /* 0x0000001006647819 */ /* 0x000fe400000006ff */
[----:B----4-:R-:W-:Y:S02]  /*3a50*/  SHF.L.U32 R95, R101, 0x10, RZ ;  /* 0x00000010655f7819 */ /* 0x010fe400000006ff */
[----:B-----5:R-:W-:Y:S02]  /*3a60*/  SHF.L.U32 R96, R102, 0x10, RZ ;  /* 0x0000001066607819 */ /* 0x020fe400000006ff */
[----:B------:R-:W-:Y:S01]  /*3a70*/  SHF.L.U32 R97, R103, 0x10, RZ ;  /* 0x0000001067617819 */ /* 0x000fe200000006ff */
[----:B------:R-:W-:Y:S01]  /*3a80*/  FMUL.FTZ R3, R3, R112 ;  /* 0x0000007003037220 */ /* 0x000fe20000410000 */
        /* <DEDUP_REMOVED lines=31> */
[----:B------:R-:W-:-:S02]  /*3c80*/  PRMT R112, R101, 0x7632, R112 ;  /* 0x0000763265707816 */ /* 0x000fc40000000070 */
[----:B0-----:R-:W-:Y:S01]  /*3c90*/  PRMT R6, R108, 0x7632, R6 ;  /* 0x000076326c067816 */ /* 0x001fe20000000006 */
[----:B------:R0:W-:Y:S01]  /*3ca0*/  STS.U16 [R190+0xc], R108 ;  /* 0x00000c6cbe007388 */ /* 0x0001e20000000400 */
[C---:B-1----:R-:W-:Y:S02]  /*3cb0*/  PRMT R104, R7.reuse, 0x7610, R104 ;  /* 0x0000761007687816 */ /* 0x042fe40000000068 */
[----:B--2---:R-:W-:Y:S02]  /*3cc0*/  PRMT R106, R7, 0x7632, R106 ;  /* 0x00007632076a7816 */ /* 0x004fe4000000006a */
[----:B0-----:R-:W-:Y:S02]  /*3cd0*/  PRMT R108, R101, 0x7610, R108 ;  /* 0x00007610656c7816 */ /* 0x001fe4000000006c */
[----:B------:R-:W-:Y:S01]  /*3ce0*/  @!P1 IADD3 R2, PT, PT, R2, 0x400, RZ ;  /* 0x0000040002029810 */ /* 0x000fe20007ffe0ff */
[----:B------:R-:W-:Y:S04]  /*3cf0*/  STS.U16 [R190], R118 ;  /* 0x00000076be007388 */ /* 0x000fe80000000400 */
[----:B------:R-:W-:Y:S04]  /*3d00*/  STS.U16 [R190+0x6], R103 ;  /* 0x00000667be007388 */ /* 0x000fe80000000400 */
        /* <DEDUP_REMOVED lines=113> */
[----:B------:R-:W-:Y:S01]  /*4420*/  MOV R3, UR24 ;  /* 0x0000001800037c02 */ /* 0x000fe20008000f00 */
[----:B------:R-:W-:Y:S01]  /*4430*/  FMUL.FTZ R61, R61, R62 ;  /* 0x0000003e3d3d7220 */ /* 0x000fe20000410000 */
[----:B------:R-:W-:Y:S01]  /*4440*/  MOV R54, 0xfffffc00 ;  /* 0xfffffc0000367802 */ /* 0x000fe20000000f00 */
        /* <DEDUP_REMOVED lines=13> */
[----:B------:R-:W-:Y:S01]  /*4520*/  @!P1 IMAD R3, R3, R54, UR10 ;  /* 0x0000000a03039e24 */ /* 0x000fe2000f8e0236 */
[----:B------:R-:W-:Y:S01]  /*4530*/  PRMT R54, R65, 0x7632, R54 ;  /* 0x0000763241367816 */ /* 0x000fe20000000036 */
[----:B------:R-:W0:Y:S01]  /*4540*/  LDCU.128 UR12, c[0x0][0x430] ;  /* 0x00008600ff0c77ac */ /* 0x000e220008000c00 */
[----:B------:R-:W-:Y:S01]  /*4550*/  F2FP.BF16.F32.PACK_AB R61, R64, R61 ;  /* 0x0000003d403d723e */ /* 0x000fe200000010ff */
[----:B------:R-:W-:Y:S01]  /*4560*/  STS.U16 [R190+0x4], R65 ;  /* 0x00000441be007388 */ /* 0x000fe20000000400 */
[----:B------:R-:W-:-:S02]  /*4570*/  F2FP.BF16.F32.PACK_AB R71, R74, R71 ;  /* 0x000000474a47723e */ /* 0x000fc400000010ff */
[----:B------:R-:W-:Y:S01]  /*4580*/  F2FP.BF16.F32.PACK_AB R2, R2, R63 ;  /* 0x0000003f0202723e */ /* 0x000fe200000010ff */
[----:B------:R1:W-:Y:S01]  /*4590*/  STS.U16 [R190+0x6], R54 ;  /* 0x00000636be007388 */ /* 0x0003e20000000400 */
[----:B------:R-:W-:Y:S02]  /*45a0*/  F2FP.BF16.F32.PACK_AB R41, R41, R48 ;  /* 0x000000302929723e */ /* 0x000fe400000010ff */
[----:B------:R-:W-:Y:S01]  /*45b0*/  F2FP.BF16.F32.PACK_AB R42, R43, R42 ;  /* 0x0000002a2b2a723e */ /* 0x000fe200000010ff */
[----:B------:R2:W-:Y:S01]  /*45c0*/  STS.U16 [R190+0xc], R2 ;  /* 0x00000c02be007388 */ /* 0x0005e20000000400 */
[----:B------:R-:W-:Y:S02]  /*45d0*/  F2FP.BF16.F32.PACK_AB R44, R95, R44 ;  /* 0x0000002c5f2c723e */ /* 0x000fe400000010ff */
[----:B------:R-:W-:Y:S01]  /*45e0*/  F2FP.BF16.F32.PACK_AB R59, R60, R59 ;  /* 0x0000003b3c3b723e */ /* 0x000fe200000010ff */
[----:B------:R-:W-:Y:S01]  /*45f0*/  STS.U16 [R190], R61 ;  /* 0x0000003dbe007388 */ /* 0x000fe20000000400 */
[----:B------:R-:W-:-:S02]  /*4600*/  PRMT R51, R61, 0x7632, R51 ;  /* 0x000076323d337816 */ /* 0x000fc40000000033 */
[----:B------:R-:W-:Y:S01]  /*4610*/  PRMT R55, R71, 0x7632, R55 ;  /* 0x0000763247377816 */ /* 0x000fe20000000037 */
[----:B------:R-:W-:Y:S01]  /*4620*/  STS.U16 [R190+0x8], R71 ;  /* 0x00000847be007388 */ /* 0x000fe20000000400 */
[----:B------:R-:W-:Y:S01]  /*4630*/  PRMT R43, R2, 0x7632, R43 ;  /* 0x00007632022b7816 */ /* 0x000fe2000000002b */
[----:B0-----:R-:W-:Y:S01]  /*4640*/  UIMAD.WIDE.U32 UR8, UR37, UR12, UR8 ;  /* 0x0000000c250872a5 */ /* 0x001fe2000f8e0008 */
[----:B------:R-:W-:Y:S01]  /*4650*/  PRMT R48, R41, 0x7632, R48 ;  /* 0x0000763229307816 */ /* 0x000fe20000000030 */
[----:B------:R-:W-:Y:S01]  /*4660*/  STS.U16 [R190+0x2], R51 ;  /* 0x00000233be007388 */ /* 0x000fe20000000400 */
[----:B------:R-:W-:Y:S01]  /*4670*/  PRMT R95, R42, 0x7632, R95 ;  /* 0x000076322a5f7816 */ /* 0x000fe2000000005f */
[----:B------:R-:W-:Y:S01]  /*4680*/  UIMAD UR9, UR37, UR13, UR9 ;  /* 0x0000000d250972a4 */ /* 0x000fe2000f8e0209 */
[----:B-1----:R-:W-:Y:S01]  /*4690*/  PRMT R54, R44, 0x7632, R54 ;  /* 0x000076322c367816 */ /* 0x002fe20000000036 */
[----:B------:R-:W-:Y:S01]  /*46a0*/  STS.U16 [R190+0xa], R55 ;  /* 0x00000a37be007388 */ /* 0x000fe20000000400 */
[C---:B------:R-:W-:Y:S01]  /*46b0*/  PRMT R56, R59.reuse, 0x7610, R56 ;  /* 0x000076103b387816 */ /* 0x040fe20000000038 */
[----:B------:R-:W-:Y:S01]  /*46c0*/  UIMAD.WIDE.U32 UR8, UR36, UR14, UR8 ;  /* 0x0000000e240872a5 */ /* 0x000fe2000f8e0008 */
[----:B------:R-:W-:Y:S01]  /*46d0*/  PRMT R58, R59, 0x7632, R58 ;  /* 0x000076323b3a7816 */ /* 0x000fe2000000003a */
[----:B------:R-:W-:Y:S01]  /*46e0*/  STS.U16 [R190+0xe], R43 ;  /* 0x00000e2bbe007388 */ /* 0x000fe20000000400 */
[----:B--2---:R-:W-:Y:S01]  /*46f0*/  @!P1 IADD3 R2, PT, PT, R3, 0x400, RZ ;  /* 0x0000040003029810 */ /* 0x004fe20007ffe0ff */
[----:B------:R-:W-:-:S02]  /*4700*/  UIMAD UR15, UR36, UR15, UR9 ;  /* 0x0000000f240f72a4 */ /* 0x000fc4000f8e0209 */
[----:B------:R-:W-:Y:S01]  /*4710*/  STS.U16 [R190+0x10], R41 ;  /* 0x00001029be007388 */ /* 0x000fe20000000400 */
[----:B------:R-:W-:-:S03]  /*4720*/  IADD3 R3, P0, PT, R10, UR8, RZ ;  /* 0x000000080a037c10 */ /* 0x000fc6000ff1e0ff */
        /* <DEDUP_REMOVED lines=62> */
.L_x_8670:
[----:B0-----:R-:W2:Y:S01]  /*4b10*/  LDL.LU R2, [R1+0xc] ;  /* 0x00000c0001027983 */ /* 0x001ea20000300800 */
[----:B------:R-:W-:Y:S01]  /*4b20*/  SHF.L.U32 R173, R173, 0x10, RZ ;  /* 0x00000010adad7819 */ /* 0x000fe200000006ff */
[----:B------:R-:W-:Y:S01]  /*4b30*/  UISETP.GE.AND UP0, UPT, UR17, 0x1, UPT ;  /* 0x000000011100788c */ /* 0x000fe2000bf06270 */
        /* <DEDUP_REMOVED lines=116> */
[----:B------:R-:W-:Y:S01]  /*5280*/  FADD.FTZ R106, R47, R47 ;  /* 0x0000002f2f6a7221 */ /* 0x000fe20000010000 */
[----:B------:R-:W-:Y:S01]  /*5290*/  LOP3.LUT R193, R197, 0x1f, RZ, 0xc0, !PT ;  /* 0x0000001fc5c17812 */ /* 0x000fe200078ec0ff */
[----:B------:R-:W-:-:S02]  /*52a0*/  UIADD3 UR15, UPT, UPT, UR8, 0x800, URZ ;  /* 0x00000800080f7890 */ /* 0x000fc4000fffe0ff */
[----:B------:R-:W-:Y:S01]  /*52b0*/  UIMAD UR9, UR36, UR9, UR13 ;  /* 0x00000009240972a4 */ /* 0x000fe2000f8e020d */
[----:B------:R-:W0:Y:S03]  /*52c0*/  LDCU UR47, c[0x0][0x394] ;  /* 0x00007280ff2f77ac */ /* 0x000e260008000800 */
[----:B------:R-:W-:Y:S01]  /*52d0*/  ISETP.GE.AND P1, PT, R0, UR15, PT ;  /* 0x0000000f00007c0c */ /* 0x000fe2000bf26270 */
[----:B------:R-:W1:Y:S01]  /*52e0*/  LDCU UR48, c[0x0][0x38c] ;  /* 0x00007180ff3077ac */ /* 0x000e620008000800 */
[----:B------:R-:W2:Y:S01]  /*52f0*/  LDCU UR14, c[0x0][0x388] ;  /* 0x00007100ff0e77ac */ /* 0x000ea20008000800 */
[----:B------:R-:W3:Y:S10]  /*5300*/  LDCU.64 UR40, c[0x0][0x3a8] ;  /* 0x00007500ff2877ac */ /* 0x000ef40008000a00 */
[----:B------:R-:W-:Y:S01]  /*5310*/  @P1 LOP3.LUT R105, R105, 0x4000000, RZ, 0xfc, !PT ;  /* 0x0400000069691812 */ /* 0x000fe200078efcff */
[----:B------:R-:W4:Y:S01]  /*5320*/  LDCU.64 UR38, c[0x0][0x440] ;  /* 0x00008800ff2677ac */ /* 0x000f220008000a00 */
[----:B------:R-:W0:Y:S01]  /*5330*/  LDCU.64 UR36, c[0x0][0x4d0] ;  /* 0x00009a00ff2477ac */ /* 0x000e220008000a00 */
[----:B------:R-:W0:Y:S01]  /*5340*/  LDCU.64 UR18, c[0x0][0x4f0] ;  /* 0x00009e00ff1277ac */ /* 0x000e220008000a00 */
[----:B------:R-:W0:Y:S01]  /*5350*/  LDCU.64 UR42, c[0x0][0x3c0] ;  /* 0x00007800ff2a77ac */ /* 0x000e220008000a00 */
[----:B------:R-:W0:Y:S01]  /*5360*/  LDCU.64 UR44, c[0x0][0x3e0] ;  /* 0x00007c00ff2c77ac */ /* 0x000e220008000a00 */
[----:B-1----:R-:W-:-:S05]  /*5370*/  UMOV UR8, URZ ;  /* 0x000000ff00087c82 */ /* 0x002fca0008000000 */
.L_x_8767:
[----:B------:R-:W-:Y:S02]  /*5380*/  SHF.L.U32 R10, R197, 0x5, RZ ;  /* 0x00000005c50a7819 */ /* 0x000fe400000006ff */
[----:B01----:R-:W-:Y:S02]  /*5390*/  MOV R7, UR42 ;  /* 0x0000002a00077c02 */ /* 0x003fe40008000f00 */
[----:B------:R-:W-:Y:S02]  /*53a0*/  LOP3.LUT R93, R10, 0x7c1f, R197, 0xc8, !PT ;  /* 0x00007c1f0a5d7812 */ /* 0x000fe400078ec8c5 */
[----:B------:R-:W-:Y:S02]  /*53b0*/  LOP3.LUT R0, R193, 0x7c00, R10, 0xf8, !PT ;  /* 0x00007c00c1007812 */ /* 0x000fe400078ef80a */
[----:B------:R-:W-:Y:S02]  /*53c0*/  MOV R2, R93 ;  /* 0x0000005d00027202 */ /* 0x000fe40000000f00 */
[----:B------:R-:W-:-:S02]  /*53d0*/  MOV R3, RZ ;  /* 0x000000ff00037202 */ /* 0x000fc40000000f00 */
[----:B------:R-:W-:Y:S02]  /*53e0*/  LOP3.LUT R87, R0, 0x20, RZ, 0xfc, !PT ;  /* 0x0000002000577812 */ /* 0x000fe400078efcff */
[----:B------:R-:W-:Y:S01]  /*53f0*/  MOV R5, UR43 ;  /* 0x0000002b00057c02 */ /* 0x000fe20008000f00 */
[----:B------:R-:W-:Y:S01]  /*5400*/  IMAD.WIDE.U32 R6, R7, UR8, R2 ;  /* 0x0000000807067c25 */ /* 0x000fe2000f8e0002 */
[----:B------:R-:W-:Y:S02]  /*5410*/  P2R R51, PR, RZ, 0x1 ;  /* 0x00000001ff337803 */ /* 0x000fe40000000000 */
[----:B------:R-:W-:Y:S01]  /*5420*/  ISETP.GE.AND P0, PT, R87, UR15, PT ;  /* 0x0000000f57007c0c */ /* 0x000fe2000bf06270 */
[----:B------:R-:W-:Y:S01]  /*5430*/  IMAD R5, R5, UR8, R7 ;  /* 0x0000000805057c24 */ /* 0x000fe2000f8e0207 */
[----:B------:R-:W-:Y:S02]  /*5440*/  LEA R4, P2, R6, UR30, 0x1 ;  /* 0x0000001e06047c11 */ /* 0x000fe4000f8408ff */
[----:B------:R-:W-:-:S02]  /*5450*/  PRMT R15, RZ, 0x7610, R15 ;  /* 0x00007610ff0f7816 */ /* 0x000fc4000000000f */
[----:B------:R-:W-:Y:S02]  /*5460*/  LEA.HI.X R5, R6, UR31, R5, 0x1, P2 ;  /* 0x0000001f06057c11 */ /* 0x000fe400090f0c05 */
[C---:B------:R-:W-:Y:S02]  /*5470*/  LOP3.LUT R90, R0.reuse, 0xc0, RZ, 0xfc, !PT ;  /* 0x000000c0005a7812 */ /* 0x040fe400078efcff */
[----:B------:R-:W-:Y:S02]  /*5480*/  PRMT R18, RZ, 0x7610, R18 ;  /* 0x00007610ff127816 */ /* 0x000fe40000000012 */
[----:B------:R-:W-:Y:S01]  /*5490*/  LOP3.LUT R89, R0, 0xe0, RZ, 0xfc, !PT ;  /* 0x000000e000597812 */ /* 0x000fe200078efcff */
[----:B------:R-:W5:Y:S01]  /*54a0*/  @!P0 LDG.E.U16 R15, desc[UR34][R4.64+0x40] ;  /* 0x00004022040f8981 */ /* 0x000f62000c1e1500 */
[----:B------:R-:W-:Y:S02]  /*54b0*/  ISETP.GE.AND P0, PT, R90, UR15, PT ;  /* 0x0000000f5a007c0c */ /* 0x000fe4000bf06270 */
[----:B------:R-:W-:-:S02]  /*54c0*/  PRMT R49, RZ, 0x7610, R49 ;  /* 0x00007610ff317816 */ /* 0x000fc40000000031 */
[C---:B------:R-:W-:Y:S02]  /*54d0*/  LOP3.LUT R86, R0.reuse, 0x100, RZ, 0xfc, !PT ;  /* 0x0000010000567812 */ /* 0x040fe400078efcff */
[----:B------:R-:W-:Y:S02]  /*54e0*/  PRMT R24, RZ, 0x7610, R24 ;  /* 0x00007610ff187816 */ /* 0x000fe40000000018 */
[C---:B------:R-:W-:Y:S02]  /*54f0*/  LOP3.LUT R84, R0.reuse, 0x120, RZ, 0xfc, !PT ;  /* 0x0000012000547812 */ /* 0x040fe400078efcff */
[----:B------:R-:W-:Y:S02]  /*5500*/  PRMT R25, RZ, 0x7610, R25 ;  /* 0x00007610ff197816 */ /* 0x000fe40000000019 */
[----:B------:R-:W-:Y:S01]  /*5510*/  LOP3.LUT R82, R0, 0x140, RZ, 0xfc, !PT ;  /* 0x0000014000527812 */ /* 0x000fe200078efcff */
[----:B--2---:R-:W2:Y:S01]  /*5520*/  @!P0 LDG.E.U16 R18, desc[UR34][R4.64+0x180] ;  /* 0x0001802204128981 */ /* 0x004ea2000c1e1500 */
        /* <DEDUP_REMOVED lines=211> */
[----:B-1----:R-:W-:Y:S01]  /*6260*/  LEA R15, R54, UR16, 0x1 ;  /* 0x00000010360f7c11 */ /* 0x002fe2000f8e08ff */
[----:B------:R-:W-:Y:S04]  /*6270*/  STS.U16 [R9+0x100], R20 ;  /* 0x0001001409007388 */ /* 0x000fe80000000400 */
[----:B------:R1:W-:Y:S04]  /*6280*/  STS.U16 [R10+0x140], R17 ;  /* 0x000140110a007388 */ /* 0x0003e80000000400 */
[----:B------:R2:W-:Y:S01]  /*6290*/  STS.U16 [R11+0x180], R18 ;  /* 0x000180120b007388 */ /* 0x0005e20000000400 */
[----:B0-----:R-:W-:-:S03]  /*62a0*/  LEA R19, R62, UR16, 0x1 ;  /* 0x000000103e137c11 */ /* 0x001fc6000f8e08ff */
[----:B------:R-:W-:Y:S01]  /*62b0*/  STS.U16 [R12+0x1c0], R49 ;  /* 0x0001c0310c007388 */ /* 0x000fe20000000400 */
[----:B-1----:R-:W-:-:S03]  /*62c0*/  LEA R17, R58, UR16, 0x1 ;  /* 0x000000103a117c11 */ /* 0x002fc6000f8e08ff */
[----:B------:R0:W-:Y:S01]  /*62d0*/  STS.U16 [R13+0x200], R24 ;  /* 0x000200180d007388 */ /* 0x0001e20000000400 */
[----:B--2---:R-:W-:-:S03]  /*62e0*/  LEA R18, R60, UR16, 0x1 ;  /* 0x000000103c127c11 */ /* 0x004fc6000f8e08ff */
        /* <DEDUP_REMOVED lines=8> */
[----:B-1----:R-:W-:-:S03]  /*6370*/  LEA R22, R68, UR16, 0x1 ;  /* 0x0000001044167c11 */ /* 0x002fc6000f8e08ff */
[----:B------:R-:W-:Y:S01]  /*6380*/  STS.U16 [R18+0x340], R29 ;  /* 0x0003401d12007388 */ /* 0x000fe20000000400 */
[----:B------:R-:W-:-:S03]  /*6390*/  LEA R25, R72, UR16, 0x1 ;  /* 0x0000001048197c11 */ /* 0x000fc6000f8e08ff */
[----:B------:R-:W-:Y:S01]  /*63a0*/  STS.U16 [R19+0x380], R46 ;  /* 0x0003802e13007388 */ /* 0x000fe20000000400 */
[----:B--2---:R-:W-:-:S03]  /*63b0*/  LEA R23, R94, UR16, 0x1 ;  /* 0x000000105e177c11 */ /* 0x004fc6000f8e08ff */
        /* <DEDUP_REMOVED lines=8> */
[----:B-1----:R-:W-:Y:S01]  /*6440*/  LEA R30, R100, UR16, 0x1 ;  /* 0x00000010641e7c11 */ /* 0x002fe2000f8e08ff */
        /* <DEDUP_REMOVED lines=241> */
[----:B------:R-:W0:Y:S04]  /*7360*/  LDS.U16 R4, [R2+0x2] ;  /* 0x0000020002047984 */ /* 0x000e280000000400 */
        /* <DEDUP_REMOVED lines=46> */
[----:B------:R-:W-:Y:S03]  /*7650*/  MUFU.EX2 R3, R3 ;  /* 0x0000000300037308 */ /* 0x000fe60000000800 */
[----:B------:R-:W-:Y:S01]  /*7660*/  STS.U16 [R17+0x1380], R122 ;  /* 0x0013807a11007388 */ /* 0x000fe20000000400 */
[----:B------:R-:W-:-:S03]  /*7670*/  UIADD3 UR10, UPT, UPT, UR49, -0x100, URZ ;  /* 0xffffff00310a7890 */ /* 0x000fc6000fffe0ff */
[----:B------:R-:W-:Y:S01]  /*7680*/  STS.U16 [R18+0x13c0], R199 ;  /* 0x0013c0c712007388 */ /* 0x000fe20000000400 */
[----:B-1----:R-:W1:Y:S03]  /*7690*/  MUFU.SIN R0, R214 ;  /* 0x000000d600007308 */ /* 0x002e660000000400 */
[----:B------:R-:W-:Y:S04]  /*76a0*/  STS.U16 [R19+0x1400], R114 ;  /* 0x0014007213007388 */ /* 0x000fe80000000400 */
[----:B------:R1:W-:Y:S01]  /*76b0*/  STS.U16 [R20+0x1440], R123 ;  /* 0x0014407b14007388 */ /* 0x0003e20000000400 */
[----:B--2---:R-:W2:Y:S03]  /*76c0*/  MUFU.COS R6, R214 ;  /* 0x000000d600067308 */ /* 0x004ea60000000000 */
        /* <DEDUP_REMOVED lines=15> */
[----:B---3--:R-:W-:-:S03]  /*77c0*/  SEL R7, R216, UR10, P1 ;  /* 0x0000000ad8077c07 */ /* 0x008fc60008800000 */
[----:B------:R3:W-:Y:S04]  /*77d0*/  STS.U16 [R65+0x1740], R210 ;  /* 0x001740d241007388 */ /* 0x0007e80000000400 */
[----:B------:R-:W-:Y:S01]  /*77e0*/  STS.U16 [R61+0x1780], R206 ;  /* 0x001780ce3d007388 */ /* 0x000fe20000000400 */
[----:B-1----:R-:W-:-:S03]  /*77f0*/  FMUL.FTZ R123, R3, R0 ;  /* 0x00000000037b7220 */ /* 0x002fc60000410000 */
[----:B------:R-:W-:Y:S01]  /*7800*/  STS.U16 [R64+0x17c0], R5 ;  /* 0x0017c00540007388 */ /* 0x000fe20000000400 */
[----:B--2---:R-:W-:-:S03]  /*7810*/  FMUL.FTZ R122, R3, R6 ;  /* 0x00000006037a7220 */ /* 0x004fc60000410000 */
[----:B------:R-:W-:Y:S04]  /*7820*/  STS.U16 [R63+0x1800], R208 ;  /* 0x001800d03f007388 */ /* 0x000fe80000000400 */
[----:B------:R-:W-:Y:S01]  /*7830*/  STS.U16 [R62+0x1840], R215 ;  /* 0x001840d73e007388 */ /* 0x000fe20000000400 */
[----:B------:R-:W-:-:S03]  /*7840*/  NOP ;  /* 0x0000000000007918 */ /* 0x000fc60000000000 */
[----:B------:R-:W-:Y:S01]  /*7850*/  LDS.U16 R19, [R2+0x1082] ;  /* 0x0010820002137984 */ /* 0x000fe20000000400 */
[----:B---3--:R-:W-:-:S03]  /*7860*/  LEA R65, R7, UR16, 0x3 ;  /* 0x0000001007417c11 */ /* 0x008fc6000f8e18ff */
[----:B------:R-:W1:Y:S04]  /*7870*/  LDS.U16 R0, [R2+0x10a6] ;  /* 0x0010a60002007984 */ /* 0x000e680000000400 */
[----:B------:R-:W-:Y:S04]  /*7880*/  LDS.U16 R20, [R2+0x1084] ;  /* 0x0010840002147984 */ /* 0x000fe80000000400 */
        /* <DEDUP_REMOVED lines=30> */
[----:B0-----:R-:W-:Y:S02]  /*7a70*/  SHF.L.U32 R73, R4, 0x10, RZ ;  /* 0x0000001004497819 */ /* 0x001fe400000006ff */
[----:B-1----:R-:W-:Y:S01]  /*7a80*/  SHF.L.U32 R115, R0, 0x10, RZ ;  /* 0x0000001000737819 */ /* 0x002fe200000006ff */
[----:B------:R0:W-:Y:S01]  /*7a90*/  STS.64 [R65+0x6b60], R122 ;  /* 0x006b607a41007388 */ /* 0x0001e20000000a00 */
[----:B--2---:R-:W-:Y:S02]  /*7aa0*/  SHF.L.U32 R22, R22, 0x10, RZ ;  /* 0x0000001016167819 */ /* 0x004fe400000006ff */
[----:B---3--:R-:W-:Y:S02]  /*7ab0*/  SHF.L.U32 R2, R19, 0x10, RZ ;  /* 0x0000001013027819 */ /* 0x008fe400000006ff */
[----:B------:R-:W-:Y:S02]  /*7ac0*/  SHF.L.U32 R19, R20, 0x10, RZ ;  /* 0x0000001014137819 */ /* 0x000fe400000006ff */
[----:B------:R-:W-:-:S02]  /*7ad0*/  SHF.L.U32 R4, R23, 0x10, RZ ;  /* 0x0000001017047819 */ /* 0x000fc400000006ff */
        /* <DEDUP_REMOVED lines=10> */
[----:B0-----:R-:W-:Y:S02]  /*7b80*/  SHF.L.U32 R65, R25, 0x10, RZ ;  /* 0x0000001019417819 */ /* 0x001fe400000006ff */
        /* <DEDUP_REMOVED lines=16> */
[----:B------:R-:W-:Y:S01]  /*7c90*/  BSSY.RECONVERGENT B0, `(.L_x_8672) ;  /* 0x000004d000007945 */ /* 0x000fe20003800200 */
[----:B------:R-:W-:Y:S01]  /*7ca0*/  FMUL.FTZ R29, R125, -R2 ;  /* 0x800000027d1d7220 */ /* 0x000fe20000410000 */
[C---:B------:R-:W-:Y:S01]  /*7cb0*/  FMUL.FTZ R26, R121.reuse, R22 ;  /* 0x00000016791a7220 */ /* 0x040fe20000410000 */
[----:B------:R-:W-:Y:S01]  /*7cc0*/  FMUL.FTZ R25, R121, -R4 ;  /* 0x8000000479197220 */ /* 0x000fe20000410000 */
[----:B------:R-:W-:Y:S01]  /*7cd0*/  FMUL.FTZ R30, R125, R18 ;  /* 0x000000127d1e7220 */ /* 0x000fe20000410000 */
[C---:B------:R-:W-:Y:S01]  /*7ce0*/  FMUL.FTZ R28, R124.reuse, R19 ;  /* 0x000000137c1c7220 */ /* 0x040fe20000410000 */
[----:B------:R-:W-:Y:S01]  /*7cf0*/  FMUL.FTZ R27, R124, -R21 ;  /* 0x800000157c1b7220 */ /* 0x000fe20000410000 */
[----:B------:R-:W-:Y:S01]  /*7d00*/  FMUL.FTZ R24, R120, R23 ;  /* 0x0000001778187220 */ /* 0x000fe20000410000 */
[----:B------:R-:W-:Y:S01]  /*7d10*/  FMUL.FTZ R22, R119, R20 ;  /* 0x0000001477167220 */ /* 0x000fe20000410000 */
[----:B------:R-:W-:Y:S01]  /*7d20*/  FMUL.FTZ R10, R111, R0 ;  /* 0x000000006f0a7220 */ /* 0x000fe20000410000 */
[----:B------:R-:W-:Y:S01]  /*7d30*/  FMUL.FTZ R8, R110, R3 ;  /* 0x000000036e087220 */ /* 0x000fe20000410000 */
[----:B------:R-:W-:Y:S01]  /*7d40*/  FMUL.FTZ R4, R108, R195 ;  /* 0x000000c36c047220 */ /* 0x000fe20000410000 */
        /* <DEDUP_REMOVED lines=63> */
.L_x_8673:
[----:B------:R-:W-:-:S06]  /*8140*/  LEA R114, R197, UR16, 0x3 ;  /* 0x00000010c5727c11 */ /* 0x000fcc000f8e18ff */
[----:B------:R-:W0:Y:S02]  /*8150*/  LDS.64 R114, [R114+0x7b68] ;  /* 0x007b680072727984 */ /* 0x000e240000000a00 */
.L_x_8674:
[----:B------:R-:W-:Y:S05]  /*8160*/  BSYNC.RECONVERGENT B0 ;  /* 0x0000000000007941 */ /* 0x000fea0003800200 */
.L_x_8672:
[----:B------:R-:W2:Y:S01]  /*8170*/  @P0 LDC R64, c[0x0][0x38c] ;  /* 0x0000e300ff400b82 */ /* 0x000ea20000000800 */
[----:B------:R-:W-:Y:S01]  /*8180*/  MOV R61, UR24 ;  /* 0x00000018003d7c02 */ /* 0x000fe20008000f00 */
[----:B------:R-:W-:Y:S01]  /*8190*/  FMUL.FTZ R228, R157, R74 ;  /* 0x0000004a9de47220 */ /* 0x000fe20000410000 */
        /* <DEDUP_REMOVED lines=15> */
[----:B------:R2:W5:Y:S01]  /*8290*/  @P0 LDG.E.128 R60, desc[UR34][R64.64] ;  /* 0x00000022403c0981 */ /* 0x000562000c1e1d00 */
        /* <DEDUP_REMOVED lines=9> */
[----:B--2---:R-:W-:Y:S01]  /*8330*/  FMUL.FTZ R64, R122, R103 ;  /* 0x000000677a407220 */ /* 0x004fe20000410000 */
[C---:B------:R-:W-:Y:S01]  /*8340*/  FMUL.FTZ R65, R101.reuse, R67 ;  /* 0x0000004365417220 */ /* 0x040fe20000410000 */
[C---:B------:R-:W-:Y:S01]  /*8350*/  FMUL.FTZ R68, R101.reuse, R69 ;  /* 0x0000004565447220 */ /* 0x040fe20000410000 */
[-C--:B------:R-:W-:Y:S01]  /*8360*/  FMUL.FTZ R199, R101, R71.reuse ;  /* 0x0000004765c77220 */ /* 0x080fe20000410000 */
[----:B------:R-:W-:Y:S01]  /*8370*/  FFMA.FTZ R64, R123, R104, R64 ;  /* 0x000000687b407223 */ /* 0x000fe20000010040 */
[----:B------:R-:W-:Y:S01]  /*8380*/  FMUL.FTZ R221, R153, R54 ;  /* 0x0000003699dd7220 */ /* 0x000fe20000410000 */
[C---:B------:R-:W-:Y:S01]  /*8390*/  FFMA.FTZ R71, R102.reuse, R71, R68 ;  /* 0x0000004766477223 */ /* 0x040fe20000010044 */
[C---:B------:R-:W-:Y:S01]  /*83a0*/  FFMA.FTZ R66, R102.reuse, R69, -R199 ;  /* 0x0000004566427223 */ /* 0x040fe200000108c7 */
[CC--:B------:R-:W-:Y:S01]  /*83b0*/  FFMA.FTZ R65, R102.reuse, R64.reuse, R65 ;  /* 0x0000004066417223 */ /* 0x0c0fe20000010041 */
[----:B------:R-:W-:Y:S01]  /*83c0*/  FMUL.FTZ R64, R101, R64 ;  /* 0x0000004065407220 */ /* 0x000fe20000410000 */
[C---:B------:R-:W-:Y:S01]  /*83d0*/  FFMA.FTZ R71, R171.reuse, R224, R71 ;  /* 0x000000e0ab477223 */ /* 0x040fe20000010047 */
[----:B------:R-:W-:Y:S01]  /*83e0*/  FFMA.FTZ R66, R171, R225, R66 ;  /* 0x000000e1ab427223 */ /* 0x000fe20000010042 */
[----:B------:R-:W-:Y:S01]  /*83f0*/  FMUL.FTZ R220, R153, R53 ;  /* 0x0000003599dc7220 */ /* 0x000fe20000410000 */
[----:B------:R-:W-:Y:S01]  /*8400*/  FFMA.FTZ R64, R102, R67, -R64 ;  /* 0x0000004366407223 */ /* 0x000fe20000010840 */
        /* <DEDUP_REMOVED lines=8> */
[C---:B------:R-:W-:Y:S01]  /*8490*/  FMUL.FTZ R199, R97.reuse, R67 ;  /* 0x0000004361c77220 */ /* 0x040fe20000410000 */
[C---:B------:R-:W-:Y:S01]  /*84a0*/  FFMA.FTZ R71, R170.reuse, R223, R71 ;  /* 0x000000dfaa477223 */ /* 0x040fe20000010047 */
[----:B------:R-:W-:Y:S01]  /*84b0*/  FFMA.FTZ R69, R170, R222, R69 ;  /* 0x000000deaa457223 */ /* 0x000fe20000010045 */
[CC--:B------:R-:W-:Y:S01]  /*84c0*/  FMUL.FTZ R65, R97.reuse, R68.reuse ;  /* 0x0000004461417220 */ /* 0x0c0fe20000410000 */
[----:B------:R-:W-:Y:S01]  /*84d0*/  FFMA.FTZ R199, R98, R68, R199 ;  /* 0x0000004462c77223 */ /* 0x000fe200000100c7 */
[C---:B------:R-:W-:Y:S01]  /*84e0*/  FMUL.FTZ R64, R97.reuse, R71 ;  /* 0x0000004761407220 */ /* 0x040fe20000410000 */
[----:B------:R-:W-:Y:S01]  /*84f0*/  FMUL.FTZ R219, R152, R51 ;  /* 0x0000003398db7220 */ /* 0x000fe20000410000 */
[----:B------:R-:W-:Y:S01]  /*8500*/  FFMA.FTZ R65, R98, R67, -R65 ;  /* 0x0000004362417223 */ /* 0x000fe20000010841 */
[----:B------:R-:W-:Y:S01]  /*8510*/  FMUL.FTZ R218, R152, R52 ;  /* 0x0000003498da7220 */ /* 0x000fe20000410000 */
[CC--:B------:R-:W-:Y:S01]  /*8520*/  FFMA.FTZ R64, R98.reuse, R69.reuse, -R64 ;  /* 0x0000004562407223 */ /* 0x0c0fe20000010840 */
[----:B------:R-:W-:Y:S01]  /*8530*/  FMUL.FTZ R69, R97, R69 ;  /* 0x0000004561457220 */ /* 0x000fe20000410000 */
[----:B------:R-:W-:Y:S01]  /*8540*/  FMUL.FTZ R67, R95, R65 ;  /* 0x000000415f437220 */ /* 0x000fe20000410000 */
[----:B------:R-:W-:Y:S01]  /*8550*/  FMUL.FTZ R217, R151, R50 ;  /* 0x0000003297d97220 */ /* 0x000fe20000410000 */
[----:B------:R-:W-:Y:S01]  /*8560*/  FFMA.FTZ R64, R169, R221, R64 ;  /* 0x000000dda9407223 */ /* 0x000fe20000010040 */
[----:B------:R-:W-:Y:S01]  /*8570*/  FFMA.FTZ R69, R98, R71, R69 ;  /* 0x0000004762457223 */ /* 0x000fe20000010045 */
[CC--:B------:R-:W-:Y:S01]  /*8580*/  FFMA.FTZ R67, R96.reuse, R199.reuse, R67 ;  /* 0x000000c760437223 */ /* 0x0c0fe20000010043 */
[C---:B------:R-:W-:Y:S01]  /*8590*/  FMUL.FTZ R199, R95.reuse, R199 ;  /* 0x000000c75fc77220 */ /* 0x040fe20000410000 */
[----:B------:R-:W-:Y:S01]  /*85a0*/  FMUL.FTZ R71, R95, R64 ;  /* 0x000000405f477220 */ /* 0x000fe20000410000 */
[----:B------:R-:W-:Y:S01]  /*85b0*/  FFMA.FTZ R69, R169, R220, R69 ;  /* 0x000000dca9457223 */ /* 0x000fe20000010045 */
[----:B------:R-:W-:Y:S01]  /*85c0*/  FMUL.FTZ R216, R151, R49 ;  /* 0x0000003197d87220 */ /* 0x000fe20000410000 */
[C---:B------:R-:W-:Y:S01]  /*85d0*/  FFMA.FTZ R199, R96.reuse, R65, -R199 ;  /* 0x0000004160c77223 */ /* 0x040fe200000108c7 */
[C---:B------:R-:W-:Y:S01]  /*85e0*/  FMUL.FTZ R65, R93.reuse, R67 ;  /* 0x000000435d417220 */ /* 0x040fe20000410000 */
[----:B------:R-:W-:Y:S01]  /*85f0*/  FFMA.FTZ R71, R96, R69, R71 ;  /* 0x0000004560477223 */ /* 0x000fe20000010047 */
[----:B------:R-:W-:Y:S01]  /*8600*/  FMUL.FTZ R215, R150, R47 ;  /* 0x0000002f96d77220 */ /* 0x000fe20000410000 */
[-C--:B------:R-:W-:Y:S01]  /*8610*/  FMUL.FTZ R66, R93, R199.reuse ;  /* 0x000000c75d427220 */ /* 0x080fe20000410000 */
[----:B------:R-:W-:Y:S01]  /*8620*/  FFMA.FTZ R199, R94, R199, -R65 ;  /* 0x000000c75ec77223 */ /* 0x000fe20000010841 */
[----:B------:R-:W-:Y:S01]  /*8630*/  FMUL.FTZ R65, R95, R69 ;  /* 0x000000455f417220 */ /* 0x000fe20000410000 */
[----:B------:R-:W-:Y:S01]  /*8640*/  FFMA.FTZ R71, R168, R219, R71 ;  /* 0x000000dba8477223 */ /* 0x000fe20000010047 */
[----:B------:R-:W-:Y:S01]  /*8650*/  FFMA.FTZ R66, R94, R67, R66 ;  /* 0x000000435e427223 */ /* 0x000fe20000010042 */
[CC--:B------:R-:W-:Y:S01]  /*8660*/  FMUL.FTZ R69, R91.reuse, R199.reuse ;  /* 0x000000c75b457220 */ /* 0x0c0fe20000410000 */
[----:B------:R-:W-:Y:S01]  /*8670*/  FFMA.FTZ R65, R96, R64, -R65 ;  /* 0x0000004060417223 */ /* 0x000fe20000010841 */
[----:B------:R-:W-:Y:S01]  /*8680*/  FMUL.FTZ R214, R150, R48 ;  /* 0x0000003096d67220 */ /* 0x000fe20000410000 */
        /* <DEDUP_REMOVED lines=19> */
[-C--:B------:R-:W-:Y:S01]  /*87c0*/  FMUL.FTZ R69, R91, R64.reuse ;  /* 0x000000405b457220 */ /* 0x080fe20000410000 */
        /* <DEDUP_REMOVED lines=45> */
[----:B------:R-:W-:Y:S01]  /*8aa0*/  FMUL.FTZ R202, R144, R36 ;  /* 0x0000002490ca7220 */ /* 0x000fe20000410000 */
[----:B------:R-:W-:Y:S01]  /*8ab0*/  FMUL.FTZ R201, R143, R33 ;  /* 0x000000218fc97220 */ /* 0x000fe20000410000 */
[C---:B------:R-:W-:Y:S01]  /*8ac0*/  FFMA.FTZ R67, R86.reuse, R65, -R67 ;  /* 0x0000004156437223 */ /* 0x040fe20000010843 */
[----:B------:R-:W-:Y:S01]  /*8ad0*/  FFMA.FTZ R66, R86, R69, R64 ;  /* 0x0000004556427223 */ /* 0x000fe20000010040 */
[----:B------:R-:W-:Y:S01]  /*8ae0*/  FMUL.FTZ R65, R77, R199 ;  /* 0x000000c74d417220 */ /* 0x000fe20000410000 */
[----:B------:R-:W-:Y:S01]  /*8af0*/  FMUL.FTZ R200, R143, R34 ;  /* 0x000000228fc87220 */ /* 0x000fe20000410000 */
[C---:B------:R-:W-:Y:S01]  /*8b00*/  FFMA.FTZ R67, R163.reuse, R208, R67 ;  /* 0x000000d0a3437223 */ /* 0x040fe20000010043 */
[----:B------:R-:W-:Y:S01]  /*8b10*/  FFMA.FTZ R66, R163, R209, R66 ;  /* 0x000000d1a3427223 */ /* 0x000fe20000010042 */
[CC--:B------:R-:W-:Y:S01]  /*8b20*/  FFMA.FTZ R64, R78.reuse, R71.reuse, -R65 ;  /* 0x000000474e407223 */ /* 0x0c0fe20000010841 */
[----:B------:R-:W-:Y:S01]  /*8b30*/  FMUL.FTZ R65, R77, R71 ;  /* 0x000000474d417220 */ /* 0x000fe20000410000 */
[C---:B------:R-:W-:Y:S01]  /*8b40*/  FMUL.FTZ R71, R83.reuse, R67 ;  /* 0x0000004353477220 */ /* 0x040fe20000410000 */
[-C--:B------:R-:W-:Y:S01]  /*8b50*/  FMUL.FTZ R69, R83, R66.reuse ;  /* 0x0000004253457220 */ /* 0x080fe20000410000 */
[C---:B------:R-:W-:Y:S01]  /*8b60*/  ISETP.GT.U32.AND P2, PT, R197.reuse, 0x1f, PT ;  /* 0x0000001fc500780c */ /* 0x040fe20003f44070 */
[----:B------:R-:W-:Y:S01]  /*8b70*/  FFMA.FTZ R65, R78, R199, R65 ;  /* 0x000000c74e417223 */ /* 0x000fe20000010041 */
[C---:B------:R-:W-:Y:S01]  /*8b80*/  FFMA.FTZ R71, R84.reuse, R66, R71 ;  /* 0x0000004254477223 */ /* 0x040fe20000010047 */
[----:B------:R-:W-:Y:S01]  /*8b90*/  FFMA.FTZ R69, R84, R67, -R69 ;  /* 0x0000004354457223 */ /* 0x000fe20000010845 */
[C---:B------:R-:W-:Y:S01]  /*8ba0*/  FMUL.FTZ R199, R142.reuse, R31 ;  /* 0x0000001f8ec77220 */ /* 0x040fe20000410000 */
[----:B------:R-:W-:Y:S01]  /*8bb0*/  FMUL.FTZ R198, R142, R32 ;  /* 0x000000208ec67220 */ /* 0x000fe20000410000 */
[C---:B------:R-:W-:Y:S01]  /*8bc0*/  FFMA.FTZ R71, R162.reuse, R207, R71 ;  /* 0x000000cfa2477223 */ /* 0x040fe20000010047 */
[----:B------:R-:W-:Y:S01]  /*8bd0*/  FFMA.FTZ R69, R162, R206, R69 ;  /* 0x000000cea2457223 */ /* 0x000fe20000010045 */
[----:B------:R-:W-:-:S02]  /*8be0*/  LEA R196, R197, UR16, 0x4 ;  /* 0x00000010c5c47c11 */ /* 0x000fc4000f8e20ff */
[C---:B------:R-:W-:Y:S01]  /*8bf0*/  FMUL.FTZ R67, R81.reuse, R71 ;  /* 0x0000004751437220 */ /* 0x040fe20000410000 */
[-C--:B------:R-:W-:Y:S01]  /*8c00*/  FMUL.FTZ R66, R81, R69.reuse ;  /* 0x0000004551427220 */ /* 0x080fe20000410000 */
[----:B------:R-:W-:Y:S02]  /*8c10*/  LOP3.LUT R105, R105, 0xfffffffd, RZ, 0xc0, !PT ;  /* 0xfffffffd69697812 */ /* 0x000fe400078ec0ff */
        /* <DEDUP_REMOVED lines=113> */
.L_x_8794:
        /* <DEDUP_REMOVED lines=13> */
.L_x_8797:
[----:B------:R-:W-:-:S03]  /*9400*/  UMOV UR10, 0xffffffff ;  /* 0xffffffff000a7882 */ /* 0x000fc60000000000 */
[----:B------:R-:W-:Y:S05]  /*9410*/  BRA.DIV UR10, `(.L_x_8678) ;  /* 0x0000007e0a747947 */ /* 0x000fea000b800000 */
.L_x_8800:
[----:B------:R-:W-:-:S03]  /*9420*/  UMOV UR10, 0xffffffff ;  /* 0xffffffff000a7882 */ /* 0x000fc60000000000 */
[----:B------:R-:W-:Y:S05]  /*9430*/  BRA.DIV UR10, `(.L_x_8679) ;  /* 0x0000007e0a947947 */ /* 0x000fea000b800000 */
.L_x_8803:
[----:B------:R-:W-:-:S03]  /*9440*/  UMOV UR10, 0xffffffff ;  /* 0xffffffff000a7882 */ /* 0x000fc60000000000 */
[----:B------:R-:W-:Y:S05]  /*9450*/  BRA.DIV UR10, `(.L_x_8680) ;  /* 0x0000007e0ab47947 */ /* 0x000fea000b800000 */
.L_x_8806:
        /* <DEDUP_REMOVED lines=10> */
.L_x_8816:
        /* <DEDUP_REMOVED lines=23> */
.L_x_8675:
        /* <DEDUP_REMOVED lines=26> */
[----:B------:R-:W-:Y:S01]  /*9810*/  FMUL.FTZ R61, R79, R62 ;  /* 0x0000003e4f3d7220 */ /* 0x000fe20000410000 */
[----:B------:R-:W-:Y:S01]  /*9820*/  FFMA.FTZ R65, R78, R60, -R65 ;  /* 0x0000003c4e417223 */ /* 0x000fe20000010841 */
[----:B------:R-:W-:Y:S01]  /*9830*/  FADD.FTZ R64, R5, R64 ;  /* 0x0000004005407221 */ /* 0x000fe20000010000 */
[C---:B------:R-:W-:Y:S01]  /*9840*/  FMUL.FTZ R62, R79.reuse, R63 ;  /* 0x0000003f4f3e7220 */ /* 0x040fe20000410000 */
[C---:B------:R-:W-:Y:S01]  /*9850*/  FFMA.FTZ R61, R80.reuse, R67, R61 ;  /* 0x00000043503d7223 */ /* 0x040fe2000001003d */
[-C--:B------:R-:W-:Y:S02]  /*9860*/  FMUL.FTZ R60, R79, R65.reuse ;  /* 0x000000414f3c7220 */ /* 0x080fe40000410000 */
        /* <DEDUP_REMOVED lines=82> */
[----:B------:R-:W0:Y:S01]  /*9d90*/  LDS.64 R68, [R196+0x6358] ;  /* 0x00635800c4447984 */ /* 0x000e220000000a00 */
[----:B------:R-:W-:-:S02]  /*9da0*/  FADD.FTZ R65, R22, R65 ;  /* 0x0000004116417221 */ /* 0x000fc40000010000 */
        /* <DEDUP_REMOVED lines=12> */
[----:B------:R-:W-:-:S02]  /*9e70*/  FMUL.FTZ R61, R99, R64 ;  /* 0x00000040633d7220 */ /* 0x000fc40000410000 */
[C---:B------:R-:W-:Y:S02]  /*9e80*/  FFMA.FTZ R64, R100.reuse, R64, -R67 ;  /* 0x0000004064407223 */ /* 0x040fe40000010843 */
[----:B------:R-:W-:Y:S01]  /*9e90*/  FFMA.FTZ R65, R100, R65, R61 ;  /* 0x0000004164417223 */ /* 0x000fe2000001003d */
[-C--:B------:R-:W-:Y:S01]  /*9ea0*/  FMUL.FTZ R61, R99, R63.reuse ;  /* 0x0000003f633d7220 */ /* 0x080fe20000410000 */
[----:B------:R-:W-:Y:S02]  /*9eb0*/  FADD.FTZ R64, R25, R64 ;  /* 0x0000004019407221 */ /* 0x000fe40000010000 */
[----:B------:R-:W-:Y:S01]  /*9ec0*/  FADD.FTZ R65, R26, R65 ;  /* 0x000000411a417221 */ /* 0x000fe20000010000 */
[C---:B------:R-:W-:Y:S01]  /*9ed0*/  FFMA.FTZ R60, R100.reuse, R60, R61 ;  /* 0x0000003c643c7223 */ /* 0x040fe2000001003d */
[----:B------:R-:W-:Y:S01]  /*9ee0*/  FFMA.FTZ R61, R100, R63, -R62 ;  /* 0x0000003f643d7223 */ /* 0x000fe2000001083e */
[C---:B------:R-:W-:Y:S01]  /*9ef0*/  FMUL.FTZ R63, R101.reuse, R64 ;  /* 0x00000040653f7220 */ /* 0x040fe20000410000 */
[----:B------:R-:W-:Y:S01]  /*9f00*/  FMUL.FTZ R67, R101, R65 ;  /* 0x0000004165437220 */ /* 0x000fe20000410000 */
[----:B------:R-:W-:-:S02]  /*9f10*/  MOV R62, UR47 ;  /* 0x0000002f003e7c02 */ /* 0x000fc40008000f00 */
[C---:B------:R-:W-:Y:S01]  /*9f20*/  FFMA.FTZ R65, R102.reuse, R65, R63 ;  /* 0x0000004166417223 */ /* 0x040fe2000001003f */
[----:B------:R-:W-:Y:S01]  /*9f30*/  FFMA.FTZ R64, R102, R64, -R67 ;  /* 0x0000004066407223 */ /* 0x000fe20000010843 */
[----:B------:R-:W-:Y:S01]  /*9f40*/  ISETP.LE.OR P1, PT, R62, UR24, P1 ;  /* 0x000000183e007c0c */ /* 0x000fe20008f23670 */
[----:B------:R-:W-:Y:S01]  /*9f50*/  FMUL.FTZ R62, R101, R60 ;  /* 0x0000003c653e7220 */ /* 0x000fe20000410000 */
[----:B------:R-:W-:Y:S01]  /*9f60*/  FADD.FTZ R65, R28, R65 ;  /* 0x000000411c417221 */ /* 0x000fe20000010000 */
[----:B------:R-:W-:Y:S01]  /*9f70*/  FADD.FTZ R64, R27, R64 ;  /* 0x000000401b407221 */ /* 0x000fe20000010000 */
[-C--:B------:R-:W-:Y:S01]  /*9f80*/  FMUL.FTZ R63, R101, R61.reuse ;  /* 0x0000003d653f7220 */ /* 0x080fe20000410000 */
[----:B------:R-:W-:Y:S01]  /*9f90*/  FFMA.FTZ R62, R102, R61, -R62 ;  /* 0x0000003d663e7223 */ /* 0x000fe2000001083e */
[----:B------:R-:W-:Y:S01]  /*9fa0*/  FMUL.FTZ R67, R103, R65 ;  /* 0x0000004167437220 */ /* 0x000fe20000410000 */
[----:B0-----:R-:W-:Y:S01]  /*9fb0*/  FMUL.FTZ R71, R123, R68 ;  /* 0x000000447b477220 */ /* 0x001fe20000410000 */
[-C--:B------:R-:W-:Y:S01]  /*9fc0*/  FMUL.FTZ R61, R103, R64.reuse ;  /* 0x00000040673d7220 */ /* 0x080fe20000410000 */
[----:B------:R-:W-:Y:S01]  /*9fd0*/  FMUL.FTZ R123, R123, R69 ;  /* 0x000000457b7b7220 */ /* 0x000fe20000410000 */
[----:B------:R-:W-:Y:S01]  /*9fe0*/  FFMA.FTZ R70, R104, R64, -R67 ;  /* 0x0000004068467223 */ /* 0x000fe20000010843 */
[----:B------:R-:W-:Y:S01]  /*9ff0*/  FFMA.FTZ R60, R102, R60, R63 ;  /* 0x0000003c663c7223 */ /* 0x000fe2000001003f */
[----:B------:R-:W-:Y:S01]  /*a000*/  FFMA.FTZ R63, R104, R65, R61 ;  /* 0x00000041683f7223 */ /* 0x000fe2000001003d */
[----:B------:R-:W-:Y:S01]  /*a010*/  FMUL.FTZ R61, R103, R62 ;  /* 0x0000003e673d7220 */ /* 0x000fe20000410000 */
[----:B------:R-:W-:Y:S01]  /*a020*/  FADD.FTZ R67, R29, R70 ;  /* 0x000000461d437221 */ /* 0x000fe20000010000 */
[C---:B------:R-:W-:Y:S01]  /*a030*/  FFMA.FTZ R70, R122.reuse, R69, R71 ;  /* 0x000000457a467223 */ /* 0x040fe20000010047 */
[----:B------:R-:W-:Y:S01]  /*a040*/  VOTEU.ALL UP0, P1 ;  /* 0x0000000000ff7886 */ /* 0x000fe20000800000 */
[----:B------:R-:W-:Y:S01]  /*a050*/  FFMA.FTZ R123, R122, R68, -R123 ;  /* 0x000000447a7b7223 */ /* 0x000fe2000001087b */
[-C--:B------:R-:W-:Y:S01]  /*a060*/  FMUL.FTZ R65, R103, R60.reuse ;  /* 0x0000003c67417220 */ /* 0x080fe20000410000 */
[----:B------:R-:W-:Y:S01]  /*a070*/  FFMA.FTZ R229, R173, R229, R70 ;  /* 0x000000e5ade57223 */ /* 0x000fe20000010046 */
[----:B------:R-:W-:Y:S01]  /*a080*/  FFMA.FTZ R64, R104, R60, R61 ;  /* 0x0000003c68407223 */ /* 0x000fe2000001003d */
[----:B------:R-:W-:-:S02]  /*a090*/  HFMA2 R60, -RZ, RZ, 1.875, 0 ;  /* 0x3f800000ff3c7431 */ /* 0x000fc400000001ff */
[----:B------:R-:W-:Y:S01]  /*a0a0*/  FFMA.FTZ R228, R173, R228, R123 ;  /* 0x000000e4ade47223 */ /* 0x000fe2000001007b */
[C---:B------:R-:W-:Y:S01]  /*a0b0*/  FMUL.FTZ R69, R103.reuse, R229 ;  /* 0x000000e567457220 */ /* 0x040fe20000410000 */
[----:B------:R-:W-:Y:S01]  /*a0c0*/  @!UP0 ULEA UR10, UR8, UR16, 0x4 ;  /* 0x00000010080a8291 */ /* 0x000fe2000f8e20ff */
[----:B------:R-:W-:Y:S01]  /*a0d0*/  FFMA.FTZ R65, R104, R62, -R65 ;  /* 0x0000003e68417223 */ /* 0x000fe20000010841 */
[----:B------:R-:W-:Y:S01]  /*a0e0*/  FADD.FTZ R66, R30, R63 ;  /* 0x0000003f1e427221 */ /* 0x000fe20000010000 */
[----:B------:R-:W-:Y:S02]  /*a0f0*/  CS2R R62, SRZ ;  /* 0x00000000003e7805 */ /* 0x000fe4000001ff00 */
[----:B------:R-:W-:Y:S01]  /*a100*/  MOV R61, RZ ;  /* 0x000000ff003d7202 */ /* 0x000fe20000000f00 */
[-C--:B------:R-:W-:Y:S01]  /*a110*/  FFMA.FTZ R69, R104, R228.reuse, -R69 ;  /* 0x000000e468457223 */ /* 0x080fe20000010845 */
[----:B------:R-:W-:-:S03]  /*a120*/  FMUL.FTZ R68, R103, R228 ;  /* 0x000000e467447220 */ /* 0x000fc60000410000 */
[----:B------:R-:W-:Y:S01]  /*a130*/  FFMA.FTZ R226, R172, R226, R69 ;  /* 0x000000e2ace27223 */ /* 0x000fe20000010045 */
[----:B------:R-:W-:Y:S01]  /*a140*/  FFMA.FTZ R68, R104, R229, R68 ;  /* 0x000000e568447223 */ /* 0x000fe20000010044 */
[----:B------:R-:W0:Y:S03]  /*a150*/  @!P1 LDS.128 R60, [UR10+0x7d60] ;  /* 0x007d600aff3c9984 */ /* 0x000e260008000c00 */
[----:B------:R-:W-:Y:S01]  /*a160*/  FFMA.FTZ R227, R172, R227, R68 ;  /* 0x000000e3ace37223 */ /* 0x000fe20000010044 */
[----:B------:R1:W-:Y:S02]  /*a170*/  STS.128 [R196+0x6760], R64 ;  /* 0x00676040c4007388 */ /* 0x0003e40000000c00 */
[----:B-1----:R-:W-:-:S04]  /*a180*/  FMUL.FTZ R65, R101, R226 ;  /* 0x000000e265417220 */ /* 0x002fc80000410000 */
        /* <DEDUP_REMOVED lines=51> */
[----:B------:R-:W-:-:S04]  /*a4c0*/  FFMA.FTZ R65, R86, R210, -R65 ;  /* 0x000000d256417223 */ /* 0x000fc80000010841 */
[----:B------:R-:W-:Y:S01]  /*a4d0*/  FFMA.FTZ R208, R163, R208, R65 ;  /* 0x000000d0a3d07223 */ /* 0x000fe20000010041 */
[----:B------:R-:W-:-:S03]  /*a4e0*/  FMUL.FTZ R65, R83, R209 ;  /* 0x000000d153417220 */ /* 0x000fc60000410000 */
[-C--:B------:R-:W-:Y:S01]  /*a4f0*/  FMUL.FTZ R64, R83, R208.reuse ;  /* 0x000000d053407220 */ /* 0x080fe20000410000 */
[----:B------:R-:W-:-:S03]  /*a500*/  FFMA.FTZ R65, R84, R208, -R65 ;  /* 0x000000d054417223 */ /* 0x000fc60000010841 */
[----:B------:R-:W-:Y:S01]  /*a510*/  FFMA.FTZ R64, R84, R209, R64 ;  /* 0x000000d154407223 */ /* 0x000fe20000010040 */
[----:B------:R-:W-:-:S03]  /*a520*/  FFMA.FTZ R206, R162, R206, R65 ;  /* 0x000000cea2ce7223 */ /* 0x000fc60000010041 */
[----:B------:R-:W-:Y:S01]  /*a530*/  FFMA.FTZ R207, R162, R207, R64 ;  /* 0x000000cfa2cf7223 */ /* 0x000fe20000010040 */
[----:B------:R-:W-:-:S04]  /*a540*/  FMUL.FTZ R65, R81, R206 ;  /* 0x000000ce51417220 */ /* 0x000fc80000410000 */
        /* <DEDUP_REMOVED lines=46> */
.L_x_8821:
        /* <DEDUP_REMOVED lines=13> */
.L_x_8685:
[----:B------:R-:W-:Y:S05]  /*a900*/  BSYNC.RECONVERGENT B0 ;  /* 0x0000000000007941 */ /* 0x000fea0003800200 */
.L_x_8684:
[----:B------:R-:W-:Y:S01]  /*a910*/  UMOV UR10, 0xffffffff ;  /* 0xffffffff000a7882 */ /* 0x000fe20000000000 */
[----:B------:R-:W-:Y:S02]  /*a920*/  ISETP.GT.U32.AND P2, PT, R193, 0x1d, PT ;  /* 0x0000001dc100780c */ /* 0x000fe40003f44070 */
[----:B------:R-:W-:Y:S11]  /*a930*/  BRA.DIV UR10, `(.L_x_8686) ;  /* 0x0000006e0acc7947 */ /* 0x000ff6000b800000 */
[----:B-1----:R1:W0:Y:S04]  /*a940*/  SHFL.DOWN PT, R69, R245, 0x2, 0x1f ;  /* 0x08401f00f5457f89 */ /* 0x00222800000e0000 */
[----:B--2---:R1:W2:Y:S04]  /*a950*/  SHFL.DOWN PT, R70, R246, 0x2, 0x1f ;  /* 0x08401f00f6467f89 */ /* 0x0042a800000e0000 */
[----:B---3--:R1:W3:Y:S04]  /*a960*/  SHFL.DOWN PT, R123, R247, 0x2, 0x1f ;  /* 0x08401f00f77b7f89 */ /* 0x0082e800000e0000 */
[----:B------:R1:W0:Y:S02]  /*a970*/  SHFL.DOWN PT, R71, R248, 0x2, 0x1f ;  /* 0x08401f00f8477f89 */ /* 0x00022400000e0000 */
.L_x_8827:
        /* <DEDUP_REMOVED lines=13> */
.L_x_8688:
[----:B------:R-:W-:Y:S05]  /*aa50*/  BSYNC.RECONVERGENT B0 ;  /* 0x0000000000007941 */ /* 0x000fea0003800200 */
.L_x_8687:
[----:B------:R-:W-:Y:S01]  /*aa60*/  UMOV UR10, 0xffffffff ;  /* 0xffffffff000a7882 */ /* 0x000fe20000000000 */
[----:B------:R-:W-:Y:S02]  /*aa70*/  ISETP.GT.U32.AND P2, PT, R193, 0x1b, PT ;  /* 0x0000001bc100780c */ /* 0x000fe40003f44070 */
[----:B------:R-:W-:Y:S11]  /*aa80*/  BRA.DIV UR10, `(.L_x_8689) ;  /* 0x0000006e0aec7947 */ /* 0x000ff6000b800000 */
[----:B0-----:R0:W0:Y:S04]  /*aa90*/  SHFL.DOWN PT, R69, R245, 0x4, 0x1f ;  /* 0x08801f00f5457f89 */ /* 0x00102800000e0000 */
[----:B--2---:R2:W0:Y:S04]  /*aaa0*/  SHFL.DOWN PT, R70, R246, 0x4, 0x1f ;  /* 0x08801f00f6467f89 */ /* 0x00442800000e0000 */
[----:B---3--:R2:W3:Y:S04]  /*aab0*/  SHFL.DOWN PT, R123, R247, 0x4, 0x1f ;  /* 0x08801f00f77b7f89 */ /* 0x0084e800000e0000 */
[----:B------:R2:W0:Y:S02]  /*aac0*/  SHFL.DOWN PT, R71, R248, 0x4, 0x1f ;  /* 0x08801f00f8477f89 */ /* 0x00042400000e0000 */
.L_x_8833:
        /* <DEDUP_REMOVED lines=13> */
.L_x_8691:
[----:B------:R-:W-:Y:S05]  /*aba0*/  BSYNC.RECONVERGENT B0 ;  /* 0x0000000000007941 */ /* 0x000fea0003800200 */
.L_x_8690:
[----:B------:R-:W-:Y:S01]  /*abb0*/  UMOV UR10, 0xffffffff ;  /* 0xffffffff000a7882 */ /* 0x000fe20000000000 */
[----:B------:R-:W-:Y:S02]  /*abc0*/  ISETP.GT.U32.AND P2, PT, R193, 0x17, PT ;  /* 0x00000017c100780c */ /* 0x000fe40003f44070 */
[----:B------:R-:W-:Y:S11]  /*abd0*/  BRA.DIV UR10, `(.L_x_8692) ;  /* 0x000000720a0c7947 */ /* 0x000ff6000b800000 */
[----:B0-----:R0:W0:Y:S04]  /*abe0*/  SHFL.DOWN PT, R69, R245, 0x8, 0x1f ;  /* 0x09001f00f5457f89 */ /* 0x00102800000e0000 */
[----:B------:R0:W0:Y:S04]  /*abf0*/  SHFL.DOWN PT, R70, R246, 0x8, 0x1f ;  /* 0x09001f00f6467f89 */ /* 0x00002800000e0000 */
[----:B---3--:R3:W0:Y:S04]  /*ac00*/  SHFL.DOWN PT, R123, R247, 0x8, 0x1f ;  /* 0x09001f00f77b7f89 */ /* 0x00862800000e0000 */
[----:B------:R3:W0:Y:S02]  /*ac10*/  SHFL.DOWN PT, R71, R248, 0x8, 0x1f ;  /* 0x09001f00f8477f89 */ /* 0x00062400000e0000 */
.L_x_8839:
        /* <DEDUP_REMOVED lines=13> */
.L_x_8694:
[----:B------:R-:W-:Y:S05]  /*acf0*/  BSYNC.RECONVERGENT B0 ;  /* 0x0000000000007941 */ /* 0x000fea0003800200 */
.L_x_8693:
[----:B------:R-:W-:Y:S01]  /*ad00*/  UMOV UR10, 0xffffffff ;  /* 0xffffffff000a7882 */ /* 0x000fe20000000000 */
[----:B------:R-:W-:Y:S02]  /*ad10*/  ISETP.GT.U32.AND P2, PT, R193, 0xf, PT ;  /* 0x0000000fc100780c */ /* 0x000fe40003f44070 */
[----:B------:R-:W-:Y:S11]  /*ad20*/  BRA.DIV UR10, `(.L_x_8695) ;  /* 0x000000720a2c7947 */ /* 0x000ff6000b800000 */
[----:B0-----:R0:W0:Y:S04]  /*ad30*/  SHFL.DOWN PT, R69, R245, 0x10, 0x1f ;  /* 0x0a001f00f5457f89 */ /* 0x00102800000e0000 */
[----:B------:R0:W0:Y:S04]  /*ad40*/  SHFL.DOWN PT, R70, R246, 0x10, 0x1f ;  /* 0x0a001f00f6467f89 */ /* 0x00002800000e0000 */
[----:B------:R0:W0:Y:S04]  /*ad50*/  SHFL.DOWN PT, R123, R247, 0x10, 0x1f ;  /* 0x0a001f00f77b7f89 */ /* 0x00002800000e0000 */
[----:B------:R0:W0:Y:S02]  /*ad60*/  SHFL.DOWN PT, R71, R248, 0x10, 0x1f ;  /* 0x0a001f00f8477f89 */ /* 0x00002400000e0000 */
.L_x_8845:
        /* <DEDUP_REMOVED lines=13> */
.L_x_8697:
[----:B------:R-:W-:Y:S05]  /*ae40*/  BSYNC.RECONVERGENT B0 ;  /* 0x0000000000007941 */ /* 0x000fea0003800200 */
.L_x_8696:
        /* <DEDUP_REMOVED lines=25> */
.L_x_8859:
        /* <DEDUP_REMOVED lines=13> */
.L_x_8700:
[----:B------:R-:W-:Y:S05]  /*b0b0*/  BSYNC.RECONVERGENT B0 ;  /* 0x0000000000007941 */ /* 0x000fea0003800200 */
.L_x_8699:
        /* <DEDUP_REMOVED lines=16> */
.L_x_8682:
        /* <DEDUP_REMOVED lines=9> */
[----:B------:R-:W-:Y:S01]  /*b250*/  FMUL.FTZ R247, R120, R222 ;  /* 0x000000de78f77220 */ /* 0x000fe20000410000 */
[----:B------:R-:W-:Y:S01]  /*b260*/  BSSY.RECONVERGENT B0, `(.L_x_8701) ;  /* 0x00002b1000007945 */ /* 0x000fe20003800200 */
[----:B------:R-:W-:Y:S02]  /*b270*/  LEA.HI R122, R122, R197, RZ, 0x1b ;  /* 0x000000c57a7a7211 */ /* 0x000fe400078fd8ff */
[----:B------:R-:W-:Y:S02]  /*b280*/  @!UP0 ULEA UR10, UR8, UR16, 0x4 ;  /* 0x00000010080a8291 */ /* 0x000fe4000f8e20ff */
[----:B------:R-:W-:Y:S01]  /*b290*/  LEA R122, R122, UR16, 0x2 ;  /* 0x000000107a7a7c11 */ /* 0x000fe2000f8e10ff */
[----:B------:R-:W0:Y:S06]  /*b2a0*/  LDS.64 R64, [R196+0x6768] ;  /* 0x00676800c4407984 */ /* 0x000e2c0000000a00 */
[----:B------:R1:W-:Y:S01]  /*b2b0*/  @!P1 STS.128 [UR10+0x7d60], R60 ;  /* 0x007d603cff009988 */ /* 0x0003e20008000c0a */
[----:B------:R-:W-:-:S04]  /*b2c0*/  ULEA UR10, UR24, 0xfffff800, 0xb ;  /* 0xfffff800180a7891 */ /* 0x000fc8000f8e58ff */
[----:B------:R-:W-:Y:S01]  /*b2d0*/  USHF.R.S32.HI UR49, URZ, 0x1f, UR10 ;  /* 0x0000001fff317899 */ /* 0x000fe2000801140a */
[-C--:B0-----:R-:W-:Y:S01]  /*b2e0*/  FMUL.FTZ R67, R65, R115.reuse ;  /* 0x0000007341437220 */ /* 0x081fe20000410000 */
[----:B------:R-:W-:-:S03]  /*b2f0*/  FMUL.FTZ R68, R64, R115 ;  /* 0x0000007340447220 */ /* 0x000fc60000410000 */
        /* <DEDUP_REMOVED lines=8> */
[----:B------:R-:W-:Y:S01]  /*b380*/  LEA.HI R114, R197, R197, RZ, 0x1b ;  /* 0x000000c5c5727211 */ /* 0x000fe200078fd8ff */
[----:B-1----:R-:W-:-:S04]  /*b390*/  IMAD.WIDE.U32 R62, R69, UR8, R64 ;  /* 0x00000008453e7c25 */ /* 0x002fc8000f8e0040 */
[----:B------:R-:W-:Y:S01]  /*b3a0*/  FMUL.FTZ R69, R195, UR17 ;  /* 0x00000011c3457c20 */ /* 0x000fe20008410000 */
[----:B------:R-:W-:Y:S01]  /*b3b0*/  LEA R114, R114, UR16, 0x2 ;  /* 0x0000001072727c11 */ /* 0x000fe2000f8e10ff */
[----:B------:R-:W-:Y:S01]  /*b3c0*/  IMAD R61, R71, UR8, R63 ;  /* 0x00000008473d7c24 */ /* 0x000fe2000f8e023f */
[----:B------:R-:W-:Y:S01]  /*b3d0*/  MOV R63, UR19 ;  /* 0x00000013003f7c02 */ /* 0x000fe20008000f00 */
[----:B------:R-:W-:Y:S01]  /*b3e0*/  IMAD.WIDE.U32 R66, R67, UR8, R64 ;  /* 0x0000000843427c25 */ /* 0x000fe2000f8e0040 */
[----:B------:R-:W-:-:S03]  /*b3f0*/  LEA R60, P2, R62, UR20, 0x2 ;  /* 0x000000143e3c7c11 */ /* 0x000fc6000f8410ff */
[----:B------:R-:W-:Y:S01]  /*b400*/  FMUL.FTZ R65, R142, R158 ;  /* 0x0000009e8e417220 */ /* 0x000fe20000410000 */
[----:B------:R-:W-:Y:S01]  /*b410*/  FFMA.FTZ R69, R194, UR46, -R69 ;  /* 0x0000002ec2457c23 */ /* 0x000fe20008010845 */
[----:B------:R-:W-:Y:S01]  /*b420*/  IMAD R63, R63, UR8, R67 ;  /* 0x000000083f3f7c24 */ /* 0x000fe2000f8e0243 */
[----:B------:R-:W-:Y:S01]  /*b430*/  LEA.HI.X R61, R62, UR21, R61, 0x2, P2 ;  /* 0x000000153e3d7c11 */ /* 0x000fe200090f143d */
[CC--:B------:R-:W-:Y:S01]  /*b440*/  FMUL.FTZ R67, R75.reuse, R194.reuse ;  /* 0x000000c24b437220 */ /* 0x0c0fe20000410000 */
[----:B------:R-:W-:Y:S01]  /*b450*/  LEA R62, P2, R66, UR22, 0x2 ;  /* 0x00000016423e7c11 */ /* 0x000fe2000f8410ff */
[----:B------:R-:W-:Y:S01]  /*b460*/  FMUL.FTZ R75, R75, R195 ;  /* 0x000000c34b4b7220 */ /* 0x000fe20000410000 */
[C---:B------:R-:W-:Y:S01]  /*b470*/  FFMA.FTZ R68, R31.reuse, -R65, R199 ;  /* 0x800000411f447223 */ /* 0x040fe200000100c7 */
[----:B------:R-:W-:Y:S01]  /*b480*/  FFMA.FTZ R67, R76, R195, R67 ;  /* 0x000000c34c437223 */ /* 0x000fe20000010043 */
[----:B------:R-:W-:Y:S01]  /*b490*/  LEA.HI.X R63, R66, UR23, R63, 0x2, P2 ;  /* 0x00000017423f7c11 */ /* 0x000fe200090f143f */
[-C--:B------:R-:W-:Y:S01]  /*b4a0*/  FMUL.FTZ R66, R31, R194.reuse ;  /* 0x000000c21f427220 */ /* 0x080fe20000410000 */
[-C--:B------:R-:W-:Y:S01]  /*b4b0*/  FFMA.FTZ R75, R76, R194.reuse, -R75 ;  /* 0x000000c24c4b7223 */ /* 0x080fe2000001084b */
[----:B------:R-:W-:Y:S01]  /*b4c0*/  FFMA.FTZ R31, -R32, R65, R198 ;  /* 0x00000041201f7223 */ /* 0x000fe200000101c6 */
[----:B------:R-:W-:Y:S01]  /*b4d0*/  FMUL.FTZ R70, R68, R69 ;  /* 0x0000004544467220 */ /* 0x000fe20000410000 */
[-C--:B------:R-:W-:Y:S01]  /*b4e0*/  FFMA.FTZ R65, R32, R195.reuse, R66 ;  /* 0x000000c320417223 */ /* 0x080fe20000010042 */
[----:B------:R-:W-:Y:S01]  /*b4f0*/  FMUL.FTZ R32, R194, UR17 ;  /* 0x00000011c2207c20 */ /* 0x000fe20008410000 */
[----:B------:R-:W-:Y:S01]  /*b500*/  FADD.FTZ R66, R0, R75 ;  /* 0x0000004b00427221 */ /* 0x000fe20000010000 */
[----:B------:R-:W-:Y:S01]  /*b510*/  FMUL.FTZ R69, R142, R194 ;  /* 0x000000c28e457220 */ /* 0x000fe20000410000 */
[----:B------:R-:W-:Y:S01]  /*b520*/  FADD.FTZ R2, R2, R67 ;  /* 0x0000004302027221 */ /* 0x000fe20000010000 */
[----:B------:R-:W-:Y:S01]  /*b530*/  FFMA.FTZ R32, R195, UR46, R32 ;  /* 0x0000002ec3207c23 */ /* 0x000fe20008010020 */
[----:B------:R-:W-:Y:S01]  /*b540*/  FMUL.FTZ R195, R142, R195 ;  /* 0x000000c38ec37220 */ /* 0x000fe20000410000 */
[----:B------:R-:W-:Y:S01]  /*b550*/  FMUL.FTZ R67, R77, R66 ;  /* 0x000000424d437220 */ /* 0x000fe20000410000 */
[C---:B------:R-:W-:Y:S01]  /*b560*/  FMUL.FTZ R0, R68.reuse, R69 ;  /* 0x0000004544007220 */ /* 0x040fe20000410000 */
[----:B------:R-:W-:Y:S01]  /*b570*/  FFMA.FTZ R71, R31, R32, R70 ;  /* 0x000000201f477223 */ /* 0x000fe20000010046 */
[----:B------:R-:W-:Y:S01]  /*b580*/  FMUL.FTZ R68, R68, R195 ;  /* 0x000000c344447220 */ /* 0x000fe20000410000 */
[-C--:B------:R-:W-:Y:S01]  /*b590*/  FMUL.FTZ R77, R77, R2.reuse ;  /* 0x000000024d4d7220 */ /* 0x080fe20000410000 */
[----:B------:R-:W-:Y:S01]  /*b5a0*/  FFMA.FTZ R75, R78, R2, R67 ;  /* 0x000000024e4b7223 */ /* 0x000fe20000010043 */
[----:B------:R-:W-:Y:S01]  /*b5b0*/  FMUL.FTZ R67, R143, R159 ;  /* 0x0000009f8f437220 */ /* 0x000fe20000410000 */
[-C--:B------:R-:W-:Y:S01]  /*b5c0*/  FFMA.FTZ R126, R142, R65.reuse, R126 ;  /* 0x000000418e7e7223 */ /* 0x080fe2000001007e */
[----:B------:R-:W-:Y:S01]  /*b5d0*/  FFMA.FTZ R76, R158, R65, R71 ;  /* 0x000000419e4c7223 */ /* 0x000fe20000010047 */
[C---:B------:R-:W-:Y:S01]  /*b5e0*/  FFMA.FTZ R0, R31.reuse, R195, R0 ;  /* 0x000000c31f007223 */ /* 0x040fe20000010000 */
[----:B------:R-:W-:Y:S01]  /*b5f0*/  FMUL.FTZ R65, R2, UR17 ;  /* 0x0000001102417c20 */ /* 0x000fe20008410000 */
[-C--:B------:R-:W-:Y:S01]  /*b600*/  FFMA.FTZ R31, R31, R69.reuse, -R68 ;  /* 0x000000451f1f7223 */ /* 0x080fe20000010844 */
[----:B------:R-:W-:Y:S01]  /*b610*/  FMUL.FTZ R115, R158, R69 ;  /* 0x000000459e737220 */ /* 0x000fe20000410000 */
[-C--:B------:R-:W-:Y:S01]  /*b620*/  FFMA.FTZ R78, R78, R66.reuse, -R77 ;  /* 0x000000424e4e7223 */ /* 0x080fe2000001084d */
[C---:B------:R-:W-:Y:S01]  /*b630*/  FMUL.FTZ R77, R33.reuse, R66 ;  /* 0x00000042214d7220 */ /* 0x040fe20000410000 */
[-C--:B------:R-:W-:Y:S01]  /*b640*/  FFMA.FTZ R69, R33, -R67.reuse, R201 ;  /* 0x8000004321457223 */ /* 0x080fe200000100c9 */
[----:B------:R-:W-:Y:S01]  /*b650*/  FADD.FTZ R33, R4, R75 ;  /* 0x0000004b04217221 */ /* 0x000fe20000010000 */
[C---:B------:R-:W-:Y:S01]  /*b660*/  FFMA.FTZ R4, R66.reuse, UR46, -R65 ;  /* 0x0000002e42047c23 */ /* 0x040fe20008010841 */
[----:B------:R-:W-:Y:S01]  /*b670*/  FMUL.FTZ R65, R66, UR17 ;  /* 0x0000001142417c20 */ /* 0x000fe20008410000 */
[----:B------:R-:W-:Y:S01]  /*b680*/  FFMA.FTZ R67, -R34, R67, R200 ;  /* 0x0000004322437223 */ /* 0x000fe200000101c8 */
[----:B------:R-:W-:Y:S01]  /*b690*/  MOV R32, UR16 ;  /* 0x0000001000207c02 */ /* 0x000fe20008000f00 */
[----:B------:R-:W-:Y:S01]  /*b6a0*/  FMUL.FTZ R70, R69, R4 ;  /* 0x0000000445467220 */ /* 0x000fe20000410000 */
[----:B------:R-:W-:Y:S01]  /*b6b0*/  FFMA.FTZ R68, R2, UR46, R65 ;  /* 0x0000002e02447c23 */ /* 0x000fe20008010041 */
[----:B------:R-:W-:Y:S01]  /*b6c0*/  FFMA.FTZ R34, R34, R2, R77 ;  /* 0x0000000222227223 */ /* 0x000fe2000001004d */
[----:B------:R-:W-:Y:S01]  /*b6d0*/  FADD.FTZ R4, R3, R78 ;  /* 0x0000004e03047221 */ /* 0x000fe20000010000 */
[----:B------:R-:W-:-:S02]  /*b6e0*/  IMAD R32, R197, 0x84, R32 ;  /* 0x00000084c5207824 */ /* 0x000fc400078e0220 */
[----:B------:R-:W-:Y:S01]  /*b6f0*/  FFMA.FTZ R68, R67, R68, R70 ;  /* 0x0000004443447223 */ /* 0x000fe20000010046 */
[C---:B------:R-:W-:Y:S01]  /*b700*/  FMUL.FTZ R70, R143.reuse, R66 ;  /* 0x000000428f467220 */ /* 0x040fe20000410000 */
[----:B------:R-:W-:Y:S01]  /*b710*/  FMUL.FTZ R66, R143, R2 ;  /* 0x000000028f427220 */ /* 0x000fe20000410000 */
[C---:B------:R-:W-:Y:S01]  /*b720*/  FMUL.FTZ R65, R79.reuse, R4 ;  /* 0x000000044f417220 */ /* 0x040fe20000410000 */
[-C--:B------:R-:W-:Y:S01]  /*b730*/  FMUL.FTZ R79, R79, R33.reuse ;  /* 0x000000214f4f7220 */ /* 0x080fe20000410000 */
[C---:B------:R-:W-:Y:S01]  /*b740*/  FMUL.FTZ R2, R69.reuse, R70 ;  /* 0x0000004645027220 */ /* 0x040fe20000410000 */
[-C--:B------:R-:W-:Y:S01]  /*b750*/  FMUL.FTZ R3, R69, R66.reuse ;  /* 0x0000004245037220 */ /* 0x080fe20000410000 */
[----:B------:R-:W-:Y:S01]  /*b760*/  FMUL.FTZ R71, R159, R66 ;  /* 0x000000429f477220 */ /* 0x000fe20000410000 */
[----:B------:R-:W-:Y:S01]  /*b770*/  FFMA.FTZ R127, R143, R34, R127 ;  /* 0x000000228f7f7223 */ /* 0x000fe2000001007f */
[C---:B------:R-:W-:Y:S01]  /*b780*/  FFMA.FTZ R2, R67.reuse, R66, R2 ;  /* 0x0000004243027223 */ /* 0x040fe20000010002 */
[----:B------:R-:W-:Y:S01]  /*b790*/  FFMA.FTZ R3, R67, R70, -R3 ;  /* 0x0000004643037223 */ /* 0x000fe20000010803 */
[----:B------:R-:W-:Y:S01]  /*b7a0*/  FMUL.FTZ R67, R144, R160 ;  /* 0x000000a090437220 */ /* 0x000fe20000410000 */
[----:B------:R0:W-:Y:S01]  /*b7b0*/  STS [R32+0x2170], R71 ;  /* 0x0021704720007388 */ /* 0x0001e20000000800 */
[----:B------:R-:W-:Y:S01]  /*b7c0*/  FMUL.FTZ R66, R35, R4 ;  /* 0x0000000423427220 */ /* 0x000fe20000410000 */
[C---:B------:R-:W-:Y:S01]  /*b7d0*/  FFMA.FTZ R75, R159.reuse, R34, R68 ;  /* 0x000000229f4b7223 */ /* 0x040fe20000010044 */
[----:B------:R-:W-:Y:S01]  /*b7e0*/  FFMA.FTZ R65, R80, R33, R65 ;  /* 0x0000002150417223 */ /* 0x000fe20000010041 */
[----:B------:R-:W-:Y:S01]  /*b7f0*/  FMUL.FTZ R34, R4, UR17 ;  /* 0x0000001104227c20 */ /* 0x000fe20008410000 */
[----:B------:R-:W-:Y:S01]  /*b800*/  FMUL.FTZ R77, R159, R70 ;  /* 0x000000469f4d7220 */ /* 0x000fe20000410000 */
[-C--:B------:R-:W-:Y:S01]  /*b810*/  FFMA.FTZ R80, R80, R4.reuse, -R79 ;  /* 0x0000000450507223 */ /* 0x080fe2000001084f */
[----:B------:R-:W-:Y:S01]  /*b820*/  FFMA.FTZ R69, R35, -R67, R203 ;  /* 0x8000004323457223 */ /* 0x000fe200000100cb */
[-C--:B------:R-:W-:Y:S01]  /*b830*/  FFMA.FTZ R35, R36, R33.reuse, R66 ;  /* 0x0000002124237223 */ /* 0x080fe20000010042 */
[C---:B------:R-:W-:Y:S01]  /*b840*/  FMUL.FTZ R70, R144.reuse, R4 ;  /* 0x0000000490467220 */ /* 0x040fe20000410000 */
[C---:B0-----:R-:W-:Y:S01]  /*b850*/  FMUL.FTZ R71, R33.reuse, UR17 ;  /* 0x0000001121477c20 */ /* 0x041fe20008410000 */
[----:B------:R-:W-:Y:S01]  /*b860*/  FMUL.FTZ R68, R144, R33 ;  /* 0x0000002190447220 */ /* 0x000fe20000410000 */
[----:B------:R-:W-:Y:S01]  /*b870*/  FFMA.FTZ R67, -R36, R67, R202 ;  /* 0x0000004324437223 */ /* 0x000fe200000101ca */
[----:B------:R-:W-:Y:S01]  /*b880*/  FFMA.FTZ R36, R33, UR46, R34 ;  /* 0x0000002e21247c23 */ /* 0x000fe20008010022 */
[----:B------:R-:W-:Y:S01]  /*b890*/  FFMA.FTZ R66, R4, UR46, -R71 ;  /* 0x0000002e04427c23 */ /* 0x000fe20008010847 */
[----:B------:R-:W-:Y:S01]  /*b8a0*/  FADD.FTZ R34, R5, R80 ;  /* 0x0000005005227221 */ /* 0x000fe20000010000 */
[C---:B------:R-:W-:Y:S01]  /*b8b0*/  FMUL.FTZ R4, R69.reuse, R70 ;  /* 0x0000004645047220 */ /* 0x040fe20000410000 */
[C---:B------:R-:W-:Y:S01]  /*b8c0*/  FMUL.FTZ R5, R69.reuse, R68 ;  /* 0x0000004445057220 */ /* 0x040fe20000410000 */
[----:B------:R-:W-:Y:S01]  /*b8d0*/  FMUL.FTZ R66, R69, R66 ;  /* 0x0000004245427220 */ /* 0x000fe20000410000 */
[----:B------:R-:W-:Y:S01]  /*b8e0*/  FADD.FTZ R6, R6, R65 ;  /* 0x0000004106067221 */ /* 0x000fe20000010000 */
[C---:B------:R-:W-:Y:S01]  /*b8f0*/  FFMA.FTZ R4, R67.reuse, R68, R4 ;  /* 0x0000004443047223 */ /* 0x040fe20000010004 */
[C---:B------:R-:W-:Y:S01]  /*b900*/  FFMA.FTZ R5, R67.reuse, R70, -R5 ;  /* 0x0000004643057223 */ /* 0x040fe20000010805 */
[----:B------:R-:W-:Y:S01]  /*b910*/  FFMA.FTZ R67, R67, R36, R66 ;  /* 0x0000002443437223 */ /* 0x000fe20000010042 */
[----:B------:R-:W-:Y:S01]  /*b920*/  FMUL.FTZ R36, R145, R161 ;  /* 0x000000a191247220 */ /* 0x000fe20000410000 */
[-C--:B------:R-:W-:Y:S01]  /*b930*/  FMUL.FTZ R33, R81, R34.reuse ;  /* 0x0000002251217220 */ /* 0x080fe20000410000 */
[----:B------:R-:W-:Y:S01]  /*b940*/  FMUL.FTZ R65, R37, R34 ;  /* 0x0000002225417220 */ /* 0x000fe20000410000 */
[----:B------:R-:W-:Y:S01]  /*b950*/  FMUL.FTZ R81, R81, R6 ;  /* 0x0000000651517220 */ /* 0x000fe20000410000 */
[-C--:B------:R-:W-:Y:S01]  /*b960*/  FFMA.FTZ R37, R37, -R36.reuse, R205 ;  /* 0x8000002425257223 */ /* 0x080fe200000100cd */
[----:B------:R-:W-:Y:S01]  /*b970*/  FFMA.FTZ R36, -R38, R36, R204 ;  /* 0x0000002426247223 */ /* 0x000fe200000101cc */
[-C--:B------:R-:W-:Y:S01]  /*b980*/  FFMA.FTZ R33, R82, R6.reuse, R33 ;  /* 0x0000000652217223 */ /* 0x080fe20000010021 */
[----:B------:R-:W-:Y:S01]  /*b990*/  FFMA.FTZ R38, R38, R6, R65 ;  /* 0x0000000626267223 */ /* 0x000fe20000010041 */
[----:B------:R-:W-:Y:S01]  /*b9a0*/  FMUL.FTZ R65, R6, UR17 ;  /* 0x0000001106417c20 */ /* 0x000fe20008410000 */
[-C--:B------:R-:W-:Y:S01]  /*b9b0*/  FFMA.FTZ R128, R144, R35.reuse, R128 ;  /* 0x0000002390807223 */ /* 0x080fe20000010080 */
[----:B------:R-:W-:Y:S01]  /*b9c0*/  FFMA.FTZ R66, R160, R35, R67 ;  /* 0x00000023a0427223 */ /* 0x000fe20000010043 */
[----:B------:R-:W-:Y:S01]  /*b9d0*/  FMUL.FTZ R35, R34, UR17 ;  /* 0x0000001122237c20 */ /* 0x000fe20008410000 */
[----:B------:R-:W-:Y:S01]  /*b9e0*/  FADD.FTZ R33, R8, R33 ;  /* 0x0000002108217221 */ /* 0x000fe20000010000 */
[----:B------:R-:W-:Y:S01]  /*b9f0*/  FFMA.FTZ R8, R34, UR46, -R65 ;  /* 0x0000002e22087c23 */ /* 0x000fe20008010841 */
[-C--:B------:R-:W-:Y:S01]  /*ba00*/  FFMA.FTZ R82, R82, R34.reuse, -R81 ;  /* 0x0000002252527223 */ /* 0x080fe20000010851 */
[C---:B------:R-:W-:Y:S01]  /*ba10*/  FMUL.FTZ R34, R145.reuse, R34 ;  /* 0x0000002291227220 */ /* 0x040fe20000410000 */
[----:B------:R-:W-:Y:S01]  /*ba20*/  FFMA.FTZ R35, R6, UR46, R35 ;  /* 0x0000002e06237c23 */ /* 0x000fe20008010023 */
[----:B------:R-:W-:Y:S01]  /*ba30*/  FMUL.FTZ R6, R145, R6 ;  /* 0x0000000691067220 */ /* 0x000fe20000410000 */
[----:B------:R-:W-:Y:S01]  /*ba40*/  FMUL.FTZ R65, R37, R8 ;  /* 0x0000000825417220 */ /* 0x000fe20000410000 */
[----:B------:R-:W-:Y:S01]  /*ba50*/  FADD.FTZ R82, R7, R82 ;  /* 0x0000005207527221 */ /* 0x000fe20000010000 */
[----:B------:R-:W-:Y:S01]  /*ba60*/  FMUL.FTZ R69, R160, R68 ;  /* 0x00000044a0457220 */ /* 0x000fe20000410000 */
[C---:B------:R-:W-:Y:S01]  /*ba70*/  FMUL.FTZ R7, R37.reuse, R34 ;  /* 0x0000002225077220 */ /* 0x040fe20000410000 */
[----:B------:R-:W-:Y:S01]  /*ba80*/  FADD.FTZ R187, R66, R187 ;  /* 0x000000bb42bb7221 */ /* 0x000fe20000010000 */
[----:B------:R-:W-:Y:S01]  /*ba90*/  FMUL.FTZ R37, R37, R6 ;  /* 0x0000000625257220 */ /* 0x000fe20000410000 */
[C---:B------:R-:W-:Y:S01]  /*baa0*/  FFMA.FTZ R66, R36.reuse, R35, R65 ;  /* 0x0000002324427223 */ /* 0x040fe20000010041 */
[----:B------:R-:W-:Y:S01]  /*bab0*/  FMUL.FTZ R35, R83, R82 ;  /* 0x0000005253237220 */ /* 0x000fe20000410000 */
[----:B------:R-:W-:Y:S01]  /*bac0*/  FMUL.FTZ R67, R161, R6 ;  /* 0x00000006a1437220 */ /* 0x000fe20000410000 */
[----:B------:R-:W-:Y:S01]  /*bad0*/  FMUL.FTZ R8, R39, R82 ;  /* 0x0000005227087220 */ /* 0x000fe20000410000 */
[----:B------:R0:W-:Y:S01]  /*bae0*/  STS [R32+0x2168], R69 ;  /* 0x0021684520007388 */ /* 0x0001e20000000800 */
[C---:B------:R-:W-:Y:S01]  /*baf0*/  FFMA.FTZ R6, R36.reuse, R6, R7 ;  /* 0x0000000624067223 */ /* 0x040fe20000010007 */
[----:B------:R-:W-:Y:S01]  /*bb00*/  FFMA.FTZ R7, R36, R34, -R37 ;  /* 0x0000002224077223 */ /* 0x000fe20000010825 */
[-C--:B------:R-:W-:Y:S01]  /*bb10*/  FFMA.FTZ R37, R84, R33.reuse, R35 ;  /* 0x0000002154257223 */ /* 0x080fe20000010023 */
[-C--:B------:R-:W-:Y:S01]  /*bb20*/  FMUL.FTZ R83, R83, R33.reuse ;  /* 0x0000002153537220 */ /* 0x080fe20000410000 */
[-C--:B------:R-:W-:Y:S01]  /*bb30*/  FFMA.FTZ R35, R40, R33.reuse, R8 ;  /* 0x0000002128237223 */ /* 0x080fe20000010008 */
[----:B------:R-:W-:Y:S01]  /*bb40*/  FMUL.FTZ R36, R33, UR17 ;  /* 0x0000001121247c20 */ /* 0x000fe20008410000 */
[----:B------:R-:W-:Y:S01]  /*bb50*/  FMUL.FTZ R8, R82, UR17 ;  /* 0x0000001152087c20 */ /* 0x000fe20008410000 */
[----:B------:R1:W-:Y:S01]  /*bb60*/  STS [R32+0x2160], R67 ;  /* 0x0021604320007388 */ /* 0x0003e20000000800 */
[----:B------:R-:W-:Y:S01]  /*bb70*/  FFMA.FTZ R84, R84, R82, -R83 ;  /* 0x0000005254547223 */ /* 0x000fe20000010853 */
[----:B0-----:R-:W-:Y:S01]  /*bb80*/  FMUL.FTZ R69, R161, R34 ;  /* 0x00000022a1457220 */ /* 0x001fe20000410000 */
[----:B------:R-:W-:Y:S01]  /*bb90*/  FMUL.FTZ R34, R146, R162 ;  /* 0x000000a292227220 */ /* 0x000fe20000410000 */
[----:B------:R-:W-:Y:S01]  /*bba0*/  FFMA.FTZ R36, R82, UR46, -R36 ;  /* 0x0000002e52247c23 */ /* 0x000fe20008010824 */
[----:B------:R-:W-:Y:S01]  /*bbb0*/  FFMA.FTZ R65, R33, UR46, R8 ;  /* 0x0000002e21417c23 */ /* 0x000fe20008010008 */
[----:B------:R-:W-:Y:S01]  /*bbc0*/  FADD.FTZ R10, R10, R37 ;  /* 0x000000250a0a7221 */ /* 0x000fe20000010000 */
[-C--:B------:R-:W-:Y:S01]  /*bbd0*/  FFMA.FTZ R39, R39, -R34.reuse, R207 ;  /* 0x8000002227277223 */ /* 0x080fe200000100cf */
[----:B------:R-:W-:Y:S01]  /*bbe0*/  FMUL.FTZ R33, R146, R33 ;  /* 0x0000002192217220 */ /* 0x000fe20000410000 */
[----:B------:R-:W-:Y:S01]  /*bbf0*/  FFMA.FTZ R34, -R40, R34, R206 ;  /* 0x0000002228227223 */ /* 0x000fe200000101ce */
[----:B-1----:R-:W-:Y:S01]  /*bc00*/  FMUL.FTZ R67, R146, R82 ;  /* 0x0000005292437220 */ /* 0x002fe20000410000 */
[----:B------:R-:W-:Y:S01]  /*bc10*/  FADD.FTZ R84, R9, R84 ;  /* 0x0000005409547221 */ /* 0x000fe20000010000 */
[C---:B------:R-:W-:Y:S01]  /*bc20*/  FMUL.FTZ R9, R39.reuse, R36 ;  /* 0x0000002427097220 */ /* 0x040fe20000410000 */
[C---:B------:R-:W-:Y:S01]  /*bc30*/  FMUL.FTZ R36, R39.reuse, R33 ;  /* 0x0000002127247220 */ /* 0x040fe20000410000 */
[----:B------:R-:W-:Y:S01]  /*bc40*/  FMUL.FTZ R37, R39, R67 ;  /* 0x0000004327257220 */ /* 0x000fe20000410000 */
[----:B------:R-:W-:Y:S01]  /*bc50*/  FMUL.FTZ R8, R147, R163 ;  /* 0x000000a393087220 */ /* 0x000fe20000410000 */
[-C--:B------:R-:W-:Y:S01]  /*bc60*/  FMUL.FTZ R39, R162, R33.reuse ;  /* 0x00000021a2277220 */ /* 0x080fe20000410000 */
[----:B------:R-:W-:Y:S01]  /*bc70*/  FMUL.FTZ R71, R160, R70 ;  /* 0x00000046a0477220 */ /* 0x000fe20000410000 */
[C---:B------:R-:W-:Y:S01]  /*bc80*/  FFMA.FTZ R37, R34.reuse, R33, R37 ;  /* 0x0000002122257223 */ /* 0x040fe20000010025 */
[-C--:B------:R-:W-:Y:S01]  /*bc90*/  FMUL.FTZ R33, R41, R84.reuse ;  /* 0x0000005429217220 */ /* 0x080fe20000410000 */
[C---:B------:R-:W-:Y:S01]  /*bca0*/  FFMA.FTZ R65, R34.reuse, R65, R9 ;  /* 0x0000004122417223 */ /* 0x040fe20000010009 */
[----:B------:R-:W-:Y:S01]  /*bcb0*/  FMUL.FTZ R9, R85, R84 ;  /* 0x0000005455097220 */ /* 0x000fe20000410000 */
[----:B------:R-:W-:Y:S01]  /*bcc0*/  FFMA.FTZ R41, R41, -R8, R209 ;  /* 0x8000000829297223 */ /* 0x000fe200000100d1 */
[-C--:B------:R-:W-:Y:S01]  /*bcd0*/  FFMA.FTZ R36, R34, R67.reuse, -R36 ;  /* 0x0000004322247223 */ /* 0x080fe20000010824 */
[----:B------:R-:W-:Y:S01]  /*bce0*/  FMUL.FTZ R85, R85, R10 ;  /* 0x0000000a55557220 */ /* 0x000fe20000410000 */
[C---:B------:R-:W-:Y:S01]  /*bcf0*/  FFMA.FTZ R8, -R42.reuse, R8, R208 ;  /* 0x000000082a087223 */ /* 0x040fe200000101d0 */
[----:B------:R0:W-:Y:S01]  /*bd00*/  STS [R32+0x2164], R69 ;  /* 0x0021644520007388 */ /* 0x0001e20000000800 */
[----:B------:R-:W-:Y:S01]  /*bd10*/  FFMA.FTZ R42, R42, R10, R33 ;  /* 0x0000000a2a2a7223 */ /* 0x000fe20000010021 */
[----:B------:R-:W-:Y:S01]  /*bd20*/  FMUL.FTZ R34, R10, UR17 ;  /* 0x000000110a227c20 */ /* 0x000fe20008410000 */
[----:B------:R-:W-:Y:S01]  /*bd30*/  FMUL.FTZ R33, R84, UR17 ;  /* 0x0000001154217c20 */ /* 0x000fe20008410000 */
[----:B------:R1:W-:Y:S01]  /*bd40*/  STS [R32+0x216c], R71 ;  /* 0x00216c4720007388 */ /* 0x0003e20000000800 */
[----:B------:R-:W-:Y:S01]  /*bd50*/  FFMA.FTZ R129, R145, R38, R129 ;  /* 0x0000002691817223 */ /* 0x000fe20000010081 */
[C---:B------:R-:W-:Y:S01]  /*bd60*/  FFMA.FTZ R9, R86.reuse, R10, R9 ;  /* 0x0000000a56097223 */ /* 0x040fe20000010009 */
[----:B------:R-:W-:Y:S01]  /*bd70*/  FFMA.FTZ R86, R86, R84, -R85 ;  /* 0x0000005456567223 */ /* 0x000fe20000010855 */
[----:B------:R-:W-:Y:S01]  /*bd80*/  FFMA.FTZ R34, R84, UR46, -R34 ;  /* 0x0000002e54227c23 */ /* 0x000fe20008010822 */
[----:B------:R-:W-:Y:S01]  /*bd90*/  FFMA.FTZ R33, R10, UR46, R33 ;  /* 0x0000002e0a217c23 */ /* 0x000fe20008010021 */
[----:B0-----:R-:W-:Y:S01]  /*bda0*/  FMUL.FTZ R69, R162, R67 ;  /* 0x00000043a2457220 */ /* 0x001fe20000410000 */
[----:B------:R0:W-:Y:S01]  /*bdb0*/  STS [R32+0x2158], R39 ;  /* 0x0021582720007388 */ /* 0x0001e20000000800 */
[----:B------:R-:W-:Y:S01]  /*bdc0*/  FMUL.FTZ R10, R147, R10 ;  /* 0x0000000a930a7220 */ /* 0x000fe20000410000 */
[----:B------:R-:W-:Y:S01]  /*bdd0*/  FADD.FTZ R86, R11, R86 ;  /* 0x000000560b567221 */ /* 0x000fe20000010000 */
[----:B-1----:R-:W-:Y:S01]  /*bde0*/  FFMA.FTZ R71, R161, R38, R66 ;  /* 0x00000026a1477223 */ /* 0x002fe20000010042 */
[----:B------:R-:W-:Y:S01]  /*bdf0*/  FMUL.FTZ R38, R147, R84 ;  /* 0x0000005493267220 */ /* 0x000fe20000410000 */
[----:B------:R1:W-:Y:S01]  /*be00*/  STS [R32+0x215c], R69 ;  /* 0x00215c4520007388 */ /* 0x0003e20000000800 */
[-C--:B------:R-:W-:Y:S01]  /*be10*/  FFMA.FTZ R130, R146, R35.reuse, R130 ;  /* 0x0000002392827223 */ /* 0x080fe20000010082 */
[----:B------:R-:W-:Y:S01]  /*be20*/  FFMA.FTZ R40, R162, R35, R65 ;  /* 0x00000023a2287223 */ /* 0x000fe20000010041 */
[----:B------:R-:W-:Y:S01]  /*be30*/  FMUL.FTZ R35, R163, R10 ;  /* 0x0000000aa3237220 */ /* 0x000fe20000410000 */
[----:B------:R-:W-:Y:S01]  /*be40*/  FMUL.FTZ R11, R43, R86 ;  /* 0x000000562b0b7220 */ /* 0x000fe20000410000 */
[-C--:B0-----:R-:W-:Y:S01]  /*be50*/  FMUL.FTZ R39, R41, R38.reuse ;  /* 0x0000002629277220 */ /* 0x081fe20000410000 */
[----:B------:R-:W-:Y:S01]  /*be60*/  FMUL.FTZ R65, R163, R38 ;  /* 0x00000026a3417220 */ /* 0x000fe20000410000 */
[----:B------:R-:W-:Y:S01]  /*be70*/  FFMA.FTZ R131, R147, R42, R131 ;  /* 0x0000002a93837223 */ /* 0x000fe20000010083 */
[----:B------:R0:W-:Y:S01]  /*be80*/  STS [R32+0x2150], R35 ;  /* 0x0021502320007388 */ /* 0x0001e20000000800 */
[----:B------:R-:W-:Y:S01]  /*be90*/  FFMA.FTZ R39, R8, R10, R39 ;  /* 0x0000000a08277223 */ /* 0x000fe20000010027 */
[----:B-1----:R-:W-:Y:S01]  /*bea0*/  FADD.FTZ R69, R12, R9 ;  /* 0x000000090c457221 */ /* 0x002fe20000010000 */
[C---:B------:R-:W-:Y:S01]  /*beb0*/  FMUL.FTZ R9, R41.reuse, R34 ;  /* 0x0000002229097220 */ /* 0x040fe20000410000 */
[----:B------:R-:W-:Y:S01]  /*bec0*/  FMUL.FTZ R41, R41, R10 ;  /* 0x0000000a29297220 */ /* 0x000fe20000410000 */
[----:B------:R-:W-:Y:S01]  /*bed0*/  FADD.FTZ R185, R40, R185 ;  /* 0x000000b928b97221 */ /* 0x000fe20000010000 */
[----:B------:R1:W-:Y:S01]  /*bee0*/  STS [R32+0x2154], R65 ;  /* 0x0021544120007388 */ /* 0x0003e20000000800 */
[C---:B------:R-:W-:Y:S01]  /*bef0*/  FFMA.FTZ R10, R8.reuse, R33, R9 ;  /* 0x00000021080a7223 */ /* 0x040fe20000010009 */
[C---:B------:R-:W-:Y:S01]  /*bf00*/  FMUL.FTZ R9, R87.reuse, R86 ;  /* 0x0000005657097220 */ /* 0x040fe20000410000 */
[----:B------:R-:W-:Y:S01]  /*bf10*/  FFMA.FTZ R38, R8, R38, -R41 ;  /* 0x0000002608267223 */ /* 0x000fe20000010829 */
[-C--:B------:R-:W-:Y:S01]  /*bf20*/  FMUL.FTZ R87, R87, R69.reuse ;  /* 0x0000004557577220 */ /* 0x080fe20000410000 */
[----:B------:R-:W-:Y:S01]  /*bf30*/  FMUL.FTZ R8, R148, R164 ;  /* 0x000000a494087220 */ /* 0x000fe20000410000 */
[-C--:B------:R-:W-:Y:S01]  /*bf40*/  FFMA.FTZ R33, R44, R69.reuse, R11 ;  /* 0x000000452c217223 */ /* 0x080fe2000001000b */
[----:B------:R-:W-:Y:S01]  /*bf50*/  FMUL.FTZ R11, R69, UR17 ;  /* 0x00000011450b7c20 */ /* 0x000fe20008410000 */
[CC--:B------:R-:W-:Y:S01]  /*bf60*/  FFMA.FTZ R9, R88.reuse, R69.reuse, R9 ;  /* 0x0000004558097223 */ /* 0x0c0fe20000010009 */
[----:B------:R-:W-:Y:S01]  /*bf70*/  FFMA.FTZ R88, R88, R86, -R87 ;  /* 0x0000005658587223 */ /* 0x000fe20000010857 */
[----:B------:R-:W-:Y:S01]  /*bf80*/  FFMA.FTZ R43, R43, -R8, R211 ;  /* 0x800000082b2b7223 */ /* 0x000fe200000100d3 */
[----:B------:R-:W-:Y:S01]  /*bf90*/  FFMA.FTZ R67, R163, R42, R10 ;  /* 0x0000002aa3437223 */ /* 0x000fe2000001000a */
[----:B0-----:R-:W-:Y:S01]  /*bfa0*/  FMUL.FTZ R35, R148, R86 ;  /* 0x0000005694237220 */ /* 0x001fe20000410000 */
[C---:B------:R-:W-:Y:S01]  /*bfb0*/  FMUL.FTZ R10, R86.reuse, UR17 ;  /* 0x00000011560a7c20 */ /* 0x040fe20008410000 */
[----:B------:R-:W-:Y:S01]  /*bfc0*/  FFMA.FTZ R12, R86, UR46, -R11 ;  /* 0x0000002e560c7c23 */ /* 0x000fe2000801080b */
        /* <DEDUP_REMOVED lines=8> */
[-C--:B------:R-:W-:Y:S01]  /*c050*/  FMUL.FTZ R43, R164, R41.reuse ;  /* 0x00000029a42b7220 */ /* 0x080fe20000410000 */
[C---:B------:R-:W-:Y:S01]  /*c060*/  FFMA.FTZ R41, R8.reuse, R41, R13 ;  /* 0x0000002908297223 */ /* 0x040fe2000001000d */
[C---:B------:R-:W-:Y:S01]  /*c070*/  FFMA.FTZ R13, R8.reuse, R9, R11 ;  /* 0x00000009080d7223 */ /* 0x040fe2000001000b */
[C---:B------:R-:W-:Y:S01]  /*c080*/  FMUL.FTZ R9, R89.reuse, R88 ;  /* 0x0000005859097220 */ /* 0x040fe20000410000 */
[-C--:B------:R-:W-:Y:S01]  /*c090*/  FMUL.FTZ R89, R89, R42.reuse ;  /* 0x0000002a59597220 */ /* 0x080fe20000410000 */
[----:B------:R-:W-:Y:S01]  /*c0a0*/  FFMA.FTZ R40, R8, R35, -R40 ;  /* 0x0000002308287223 */ /* 0x000fe20000010828 */
[----:B------:R-:W-:Y:S01]  /*c0b0*/  FMUL.FTZ R8, R149, R165 ;  /* 0x000000a595087220 */ /* 0x000fe20000410000 */
[C---:B------:R-:W-:Y:S01]  /*c0c0*/  FFMA.FTZ R9, R90.reuse, R42, R9 ;  /* 0x0000002a5a097223 */ /* 0x040fe20000010009 */
[-C--:B------:R-:W-:Y:S01]  /*c0d0*/  FFMA.FTZ R90, R90, R88.reuse, -R89 ;  /* 0x000000585a5a7223 */ /* 0x080fe20000010859 */
[----:B------:R-:W-:Y:S01]  /*c0e0*/  FMUL.FTZ R11, R45, R88 ;  /* 0x000000582d0b7220 */ /* 0x000fe20000410000 */
[----:B------:R-:W-:Y:S01]  /*c0f0*/  FFMA.FTZ R10, -R46, R8, R213 ;  /* 0x000000082e0a7223 */ /* 0x000fe200000101d5 */
[----:B------:R-:W-:Y:S01]  /*c100*/  FADD.FTZ R9, R16, R9 ;  /* 0x0000000910097221 */ /* 0x000fe20000010000 */
[----:B------:R-:W-:Y:S01]  /*c110*/  FADD.FTZ R15, R15, R90 ;  /* 0x0000005a0f0f7221 */ /* 0x000fe20000010000 */
[----:B------:R-:W-:Y:S01]  /*c120*/  FFMA.FTZ R46, R46, R42, R11 ;  /* 0x0000002a2e2e7223 */ /* 0x000fe2000001000b */
[----:B------:R-:W-:Y:S01]  /*c130*/  FFMA.FTZ R45, R45, -R8, R212 ;  /* 0x800000082d2d7223 */ /* 0x000fe200000100d4 */
[C---:B------:R-:W-:Y:S01]  /*c140*/  FMUL.FTZ R8, R91.reuse, R9 ;  /* 0x000000095b087220 */ /* 0x040fe20000410000 */
[----:B------:R-:W-:Y:S01]  /*c150*/  FMUL.FTZ R11, R91, R15 ;  /* 0x0000000f5b0b7220 */ /* 0x000fe20000410000 */
[----:B------:R-:W-:Y:S01]  /*c160*/  FFMA.FTZ R44, R164, R33, R13 ;  /* 0x00000021a42c7223 */ /* 0x000fe2000001000d */
[----:B------:R-:W-:Y:S01]  /*c170*/  FMUL.FTZ R13, R42, UR17 ;  /* 0x000000112a0d7c20 */ /* 0x000fe20008410000 */
[----:B------:R-:W-:Y:S01]  /*c180*/  FMUL.FTZ R12, R88, UR17 ;  /* 0x00000011580c7c20 */ /* 0x000fe20008410000 */
[C---:B------:R-:W-:Y:S01]  /*c190*/  FFMA.FTZ R11, R92.reuse, R9, R11 ;  /* 0x000000095c0b7223 */ /* 0x040fe2000001000b */
[C---:B------:R-:W-:Y:S01]  /*c1a0*/  FMUL.FTZ R34, R149.reuse, R88 ;  /* 0x0000005895227220 */ /* 0x040fe20000410000 */
[----:B------:R-:W-:Y:S01]  /*c1b0*/  FFMA.FTZ R8, R92, R15, -R8 ;  /* 0x0000000f5c087223 */ /* 0x000fe20000010808 */
[----:B------:R-:W-:Y:S01]  /*c1c0*/  FFMA.FTZ R14, R88, UR46, -R13 ;  /* 0x0000002e580e7c23 */ /* 0x000fe2000801080d */
[----:B------:R-:W-:Y:S01]  /*c1d0*/  FADD.FTZ R18, R18, R11 ;  /* 0x0000000b12127221 */ /* 0x000fe20000010000 */
[----:B------:R-:W-:Y:S01]  /*c1e0*/  FFMA.FTZ R13, R42, UR46, R12 ;  /* 0x0000002e2a0d7c23 */ /* 0x000fe2000801000c */
[----:B------:R-:W-:Y:S01]  /*c1f0*/  FMUL.FTZ R16, R149, R42 ;  /* 0x0000002a95107220 */ /* 0x000fe20000410000 */
[----:B------:R-:W-:Y:S01]  /*c200*/  FMUL.FTZ R11, R45, R34 ;  /* 0x000000222d0b7220 */ /* 0x000fe20000410000 */
[----:B------:R-:W-:Y:S01]  /*c210*/  FADD.FTZ R12, R17, R8 ;  /* 0x00000008110c7221 */ /* 0x000fe20000010000 */
[----:B------:R-:W-:Y:S01]  /*c220*/  FADD.FTZ R183, R44, R183 ;  /* 0x000000b72cb77221 */ /* 0x000fe20000010000 */
[----:B------:R0:W-:Y:S01]  /*c230*/  STS [R32+0x2148], R43 ;  /* 0x0021482b20007388 */ /* 0x0001e20000000800 */
[----:B------:R-:W-:Y:S01]  /*c240*/  FFMA.FTZ R42, R10, R16, R11 ;  /* 0x000000100a2a7223 */ /* 0x000fe2000001000b */
[C---:B------:R-:W-:Y:S01]  /*c250*/  FMUL.FTZ R11, R93.reuse, R12 ;  /* 0x0000000c5d0b7220 */ /* 0x040fe20000410000 */
[----:B------:R-:W-:Y:S01]  /*c260*/  FMUL.FTZ R93, R93, R18 ;  /* 0x000000125d5d7220 */ /* 0x000fe20000410000 */
[----:B------:R-:W-:Y:S01]  /*c270*/  FFMA.FTZ R132, R148, R33, R132 ;  /* 0x0000002194847223 */ /* 0x000fe20000010084 */
[----:B------:R-:W-:Y:S01]  /*c280*/  FMUL.FTZ R33, R45, R14 ;  /* 0x0000000e2d217220 */ /* 0x000fe20000410000 */
[C---:B------:R-:W-:Y:S01]  /*c290*/  FFMA.FTZ R11, R94.reuse, R18, R11 ;  /* 0x000000125e0b7223 */ /* 0x040fe2000001000b */
[----:B------:R-:W-:Y:S01]  /*c2a0*/  FFMA.FTZ R44, R94, R12, -R93 ;  /* 0x0000000c5e2c7223 */ /* 0x000fe2000001085d */
[----:B-1----:R-:W-:Y:S01]  /*c2b0*/  FMUL.FTZ R65, R164, R35 ;  /* 0x00000023a4417220 */ /* 0x002fe20000410000 */
[----:B------:R-:W-:Y:S01]  /*c2c0*/  FMUL.FTZ R8, R47, R15 ;  /* 0x0000000f2f087220 */ /* 0x000fe20000410000 */
[----:B0-----:R-:W-:Y:S01]  /*c2d0*/  FMUL.FTZ R43, R45, R16 ;  /* 0x000000102d2b7220 */ /* 0x001fe20000410000 */
[----:B------:R-:W-:Y:S01]  /*c2e0*/  FADD.FTZ R44, R19, R44 ;  /* 0x0000002c132c7221 */ /* 0x000fe20000010000 */
[----:B------:R-:W-:Y:S01]  /*c2f0*/  FADD.FTZ R45, R20, R11 ;  /* 0x0000000b142d7221 */ /* 0x000fe20000010000 */
[----:B------:R-:W-:Y:S01]  /*c300*/  FMUL.FTZ R35, R165, R34 ;  /* 0x00000022a5237220 */ /* 0x000fe20000410000 */
[----:B------:R-:W-:Y:S01]  /*c310*/  FFMA.FTZ R14, R10, R13, R33 ;  /* 0x0000000d0a0e7223 */ /* 0x000fe20000010021 */
[C---:B------:R-:W-:Y:S01]  /*c320*/  FMUL.FTZ R11, R95.reuse, R44 ;  /* 0x0000002c5f0b7220 */ /* 0x040fe20000410000 */
[----:B------:R-:W-:Y:S01]  /*c330*/  FMUL.FTZ R95, R95, R45 ;  /* 0x0000002d5f5f7220 */ /* 0x000fe20000410000 */
[----:B------:R-:W-:Y:S01]  /*c340*/  FFMA.FTZ R19, R48, R9, R8 ;  /* 0x0000000930137223 */ /* 0x000fe20000010008 */
[----:B------:R-:W-:Y:S01]  /*c350*/  FMUL.FTZ R17, R165, R16 ;  /* 0x00000010a5117220 */ /* 0x000fe20000410000 */
[----:B------:R0:W-:Y:S01]  /*c360*/  STS [R32+0x2144], R35 ;  /* 0x0021442320007388 */ /* 0x0001e20000000800 */
[C---:B------:R-:W-:Y:S01]  /*c370*/  FFMA.FTZ R8, R96.reuse, R44, -R95 ;  /* 0x0000002c60087223 */ /* 0x040fe2000001085f */
[----:B------:R-:W-:Y:S01]  /*c380*/  FFMA.FTZ R11, R96, R45, R11 ;  /* 0x0000002d600b7223 */ /* 0x000fe2000001000b */
[----:B------:R-:W-:Y:S01]  /*c390*/  FMUL.FTZ R16, R9, UR17 ;  /* 0x0000001109107c20 */ /* 0x000fe20008410000 */
[----:B------:R-:W-:Y:S01]  /*c3a0*/  FFMA.FTZ R43, R10, R34, -R43 ;  /* 0x000000220a2b7223 */ /* 0x000fe2000001082b */
[----:B------:R-:W-:Y:S01]  /*c3b0*/  FADD.FTZ R8, R21, R8 ;  /* 0x0000000815087221 */ /* 0x000fe20000010000 */
[----:B------:R1:W-:Y:S01]  /*c3c0*/  STS [R32+0x2140], R17 ;  /* 0x0021401120007388 */ /* 0x0003e20000000800 */
[----:B------:R-:W-:Y:S01]  /*c3d0*/  FMUL.FTZ R10, R150, R166 ;  /* 0x000000a6960a7220 */ /* 0x000fe20000410000 */
[----:B------:R-:W-:Y:S01]  /*c3e0*/  FADD.FTZ R22, R22, R11 ;  /* 0x0000000b16167221 */ /* 0x000fe20000010000 */
[----:B------:R-:W-:Y:S01]  /*c3f0*/  FFMA.FTZ R16, R15, UR46, -R16 ;  /* 0x0000002e0f107c23 */ /* 0x000fe20008010810 */
[----:B0-----:R-:W-:Y:S01]  /*c400*/  FFMA.FTZ R35, R165, R46, R14 ;  /* 0x0000002ea5237223 */ /* 0x001fe2000001000e */
[----:B------:R-:W-:Y:S01]  /*c410*/  FMUL.FTZ R14, R15, UR17 ;  /* 0x000000110f0e7c20 */ /* 0x000fe20008410000 */
[-C--:B------:R-:W-:Y:S01]  /*c420*/  FFMA.FTZ R47, R47, -R10.reuse, R215 ;  /* 0x8000000a2f2f7223 */ /* 0x080fe200000100d7 */
[----:B------:R-:W-:Y:S01]  /*c430*/  FFMA.FTZ R10, -R48, R10, R214 ;  /* 0x0000000a300a7223 */ /* 0x000fe200000101d6 */
[----:B------:R-:W-:Y:S01]  /*c440*/  FFMA.FTZ R133, R149, R46, R133 ;  /* 0x0000002e95857223 */ /* 0x000fe20000010085 */
[----:B------:R-:W-:Y:S01]  /*c450*/  FFMA.FTZ R11, R9, UR46, R14 ;  /* 0x0000002e090b7c23 */ /* 0x000fe2000801000e */
[C---:B-1----:R-:W-:Y:S01]  /*c460*/  FMUL.FTZ R17, R150.reuse, R15 ;  /* 0x0000000f96117220 */ /* 0x042fe20000410000 */
[----:B------:R-:W-:Y:S01]  /*c470*/  FMUL.FTZ R15, R150, R9 ;  /* 0x00000009960f7220 */ /* 0x000fe20000410000 */
[C---:B------:R-:W-:Y:S01]  /*c480*/  FMUL.FTZ R9, R97.reuse, R8 ;  /* 0x0000000861097220 */ /* 0x040fe20000410000 */
[----:B------:R-:W-:Y:S01]  /*c490*/  FMUL.FTZ R97, R97, R22 ;  /* 0x0000001661617220 */ /* 0x000fe20000410000 */
[C---:B------:R-:W-:Y:S01]  /*c4a0*/  FMUL.FTZ R21, R47.reuse, R17 ;  /* 0x000000112f157220 */ /* 0x040fe20000410000 */
[C---:B------:R-:W-:Y:S01]  /*c4b0*/  FMUL.FTZ R13, R47.reuse, R16 ;  /* 0x000000102f0d7220 */ /* 0x040fe20000410000 */
[C---:B------:R-:W-:Y:S01]  /*c4c0*/  FFMA.FTZ R9, R98.reuse, R22, R9 ;  /* 0x0000001662097223 */ /* 0x040fe20000010009 */
[----:B------:R-:W-:Y:S01]  /*c4d0*/  FFMA.FTZ R98, R98, R8, -R97 ;  /* 0x0000000862627223 */ /* 0x000fe20000010861 */
[-C--:B------:R-:W-:Y:S01]  /*c4e0*/  FMUL.FTZ R47, R47, R15.reuse ;  /* 0x0000000f2f2f7220 */ /* 0x080fe20000410000 */
[-C--:B------:R-:W-:Y:S01]  /*c4f0*/  FFMA.FTZ R46, R10, R15.reuse, R21 ;  /* 0x0000000f0a2e7223 */ /* 0x080fe20000010015 */
[----:B------:R-:W-:Y:S01]  /*c500*/  FADD.FTZ R9, R24, R9 ;  /* 0x0000000918097221 */ /* 0x000fe20000010000 */
[----:B------:R-:W-:Y:S01]  /*c510*/  FMUL.FTZ R21, R166, R15 ;  /* 0x0000000fa6157220 */ /* 0x000fe20000410000 */
[----:B------:R-:W-:Y:S01]  /*c520*/  FADD.FTZ R23, R23, R98 ;  /* 0x0000006217177221 */ /* 0x000fe20000010000 */
[C---:B------:R-:W-:Y:S01]  /*c530*/  FFMA.FTZ R47, R10.reuse, R17, -R47 ;  /* 0x000000110a2f7223 */ /* 0x040fe2000001082f */
[----:B------:R-:W-:Y:S01]  /*c540*/  FFMA.FTZ R15, R10, R11, R13 ;  /* 0x0000000b0a0f7223 */ /* 0x000fe2000001000d */
[C---:B------:R-:W-:Y:S01]  /*c550*/  FMUL.FTZ R10, R99.reuse, R9 ;  /* 0x00000009630a7220 */ /* 0x040fe20000410000 */
[----:B------:R-:W-:Y:S01]  /*c560*/  FMUL.FTZ R33, R166, R17 ;  /* 0x00000011a6217220 */ /* 0x000fe20000410000 */
[----:B------:R-:W-:Y:S01]  /*c570*/  FMUL.FTZ R11, R99, R23 ;  /* 0x00000017630b7220 */ /* 0x000fe20000410000 */
[----:B------:R-:W-:Y:S01]  /*c580*/  FMUL.FTZ R17, R151, R167 ;  /* 0x000000a797117220 */ /* 0x000fe20000410000 */
[C---:B------:R-:W-:Y:S01]  /*c590*/  FFMA.FTZ R10, R100.reuse, R23, -R10 ;  /* 0x00000017640a7223 */ /* 0x040fe2000001080a */
[C---:B------:R-:W-:Y:S01]  /*c5a0*/  FMUL.FTZ R13, R49.reuse, R12 ;  /* 0x0000000c310d7220 */ /* 0x040fe20000410000 */
[----:B------:R-:W-:Y:S01]  /*c5b0*/  FFMA.FTZ R11, R100, R9, R11 ;  /* 0x00000009640b7223 */ /* 0x000fe2000001000b */
[-C--:B------:R-:W-:Y:S01]  /*c5c0*/  FFMA.FTZ R49, R49, -R17.reuse, R216 ;  /* 0x8000001131317223 */ /* 0x080fe200000100d8 */
[C---:B------:R-:W-:Y:S01]  /*c5d0*/  FFMA.FTZ R17, -R50.reuse, R17, R217 ;  /* 0x0000001132117223 */ /* 0x040fe200000101d9 */
[----:B------:R-:W-:Y:S01]  /*c5e0*/  FADD.FTZ R10, R25, R10 ;  /* 0x0000000a190a7221 */ /* 0x000fe20000010000 */
[----:B------:R-:W-:Y:S01]  /*c5f0*/  FFMA.FTZ R50, R50, R18, R13 ;  /* 0x0000001232327223 */ /* 0x000fe2000001000d */
[----:B------:R-:W-:Y:S01]  /*c600*/  FADD.FTZ R26, R26, R11 ;  /* 0x0000000b1a1a7221 */ /* 0x000fe20000010000 */
[----:B------:R-:W-:Y:S01]  /*c610*/  FMUL.FTZ R13, R12, UR17 ;  /* 0x000000110c0d7c20 */ /* 0x000fe20008410000 */
[C---:B------:R-:W-:Y:S01]  /*c620*/  FMUL.FTZ R11, R101.reuse, R10 ;  /* 0x0000000a650b7220 */ /* 0x040fe20000410000 */
[----:B------:R-:W-:Y:S01]  /*c630*/  FFMA.FTZ R20, R166, R19, R15 ;  /* 0x00000013a6147223 */ /* 0x000fe2000001000f */
[----:B------:R-:W-:Y:S01]  /*c640*/  FMUL.FTZ R101, R101, R26 ;  /* 0x0000001a65657220 */ /* 0x000fe20000410000 */
[C---:B------:R-:W-:Y:S01]  /*c650*/  FMUL.FTZ R15, R18.reuse, UR17 ;  /* 0x00000011120f7c20 */ /* 0x040fe20008410000 */
[----:B------:R-:W-:Y:S01]  /*c660*/  FFMA.FTZ R34, R18, UR46, R13 ;  /* 0x0000002e12227c23 */ /* 0x000fe2000801000d */
[C---:B------:R-:W-:Y:S01]  /*c670*/  FMUL.FTZ R18, R151.reuse, R18 ;  /* 0x0000001297127220 */ /* 0x040fe20000410000 */
[C---:B------:R-:W-:Y:S01]  /*c680*/  FFMA.FTZ R11, R102.reuse, R26, R11 ;  /* 0x0000001a660b7223 */ /* 0x040fe2000001000b */
[----:B------:R-:W-:Y:S01]  /*c690*/  FFMA.FTZ R102, R102, R10, -R101 ;  /* 0x0000000a66667223 */ /* 0x000fe20000010865 */
[----:B------:R-:W-:Y:S01]  /*c6a0*/  FFMA.FTZ R14, R12, UR46, -R15 ;  /* 0x0000002e0c0e7c23 */ /* 0x000fe2000801080f */
[----:B------:R-:W-:Y:S01]  /*c6b0*/  FMUL.FTZ R12, R151, R12 ;  /* 0x0000000c970c7220 */ /* 0x000fe20000410000 */
[----:B------:R-:W-:Y:S01]  /*c6c0*/  FMUL.FTZ R13, R49, R18 ;  /* 0x00000012310d7220 */ /* 0x000fe20000410000 */
[----:B------:R-:W-:Y:S01]  /*c6d0*/  FADD.FTZ R11, R28, R11 ;  /* 0x0000000b1c0b7221 */ /* 0x000fe20000010000 */
[----:B------:R-:W-:Y:S01]  /*c6e0*/  FADD.FTZ R27, R27, R102 ;  /* 0x000000661b1b7221 */ /* 0x000fe20000010000 */
[-C--:B------:R-:W-:Y:S01]  /*c6f0*/  FMUL.FTZ R16, R49, R12.reuse ;  /* 0x0000000c31107220 */ /* 0x080fe20000410000 */
[-C--:B------:R-:W-:Y:S01]  /*c700*/  FFMA.FTZ R48, R17, R12.reuse, -R13 ;  /* 0x0000000c11307223 */ /* 0x080fe2000001080d */
[----:B------:R-:W-:Y:S01]  /*c710*/  FMUL.FTZ R25, R167, R12 ;  /* 0x0000000ca7197220 */ /* 0x000fe20000410000 */
[C---:B------:R-:W-:Y:S01]  /*c720*/  FMUL.FTZ R12, R103.reuse, R11 ;  /* 0x0000000b670c7220 */ /* 0x040fe20000410000 */
[----:B------:R-:W-:Y:S01]  /*c730*/  FMUL.FTZ R13, R103, R27 ;  /* 0x0000001b670d7220 */ /* 0x000fe20000410000 */
[----:B------:R-:W-:Y:S01]  /*c740*/  FFMA.FTZ R134, R150, R19, R134 ;  /* 0x0000001396867223 */ /* 0x000fe20000010086 */
[----:B------:R-:W-:Y:S01]  /*c750*/  FMUL.FTZ R28, R49, R14 ;  /* 0x0000000e311c7220 */ /* 0x000fe20000410000 */
[C---:B------:R-:W-:Y:S01]  /*c760*/  FFMA.FTZ R12, R104.reuse, R27, -R12 ;  /* 0x0000001b680c7223 */ /* 0x040fe2000001080c */
[----:B------:R-:W-:Y:S01]  /*c770*/  FFMA.FTZ R13, R104, R11, R13 ;  /* 0x0000000b680d7223 */ /* 0x000fe2000001000d */
[-C--:B------:R-:W-:Y:S01]  /*c780*/  FFMA.FTZ R49, R17, R18.reuse, R16 ;  /* 0x0000001211317223 */ /* 0x080fe20000010010 */
[----:B------:R-:W-:Y:S01]  /*c790*/  FMUL.FTZ R19, R167, R18 ;  /* 0x00000012a7137220 */ /* 0x000fe20000410000 */
[----:B------:R-:W-:Y:S01]  /*c7a0*/  FMUL.FTZ R15, R157, R173 ;  /* 0x000000ad9d0f7220 */ /* 0x000fe20000410000 */
[----:B------:R-:W-:Y:S01]  /*c7b0*/  FADD.FTZ R18, R29, R12 ;  /* 0x0000000c1d127221 */ /* 0x000fe20000010000 */
[----:B------:R-:W-:Y:S01]  /*c7c0*/  FADD.FTZ R30, R30, R13 ;  /* 0x0000000d1e1e7221 */ /* 0x000fe20000010000 */
[----:B------:R-:W-:Y:S01]  /*c7d0*/  FMUL.FTZ R13, R156, R172 ;  /* 0x000000ac9c0d7220 */ /* 0x000fe20000410000 */
[-C--:B------:R-:W-:Y:S01]  /*c7e0*/  FFMA.FTZ R16, -R74, R15.reuse, R228 ;  /* 0x0000000f4a107223 */ /* 0x080fe200000101e4 */
[----:B------:R-:W-:Y:S01]  /*c7f0*/  FFMA.FTZ R15, R73, -R15, R229 ;  /* 0x8000000f490f7223 */ /* 0x000fe200000100e5 */
[----:B------:R-:W-:Y:S01]  /*c800*/  FMUL.FTZ R66, R157, R18 ;  /* 0x000000129d427220 */ /* 0x000fe20000410000 */
[----:B------:R0:W-:Y:S01]  /*c810*/  STS [R32+0x214c], R65 ;  /* 0x00214c4120007388 */ /* 0x0001e20000000800 */
[-C--:B------:R-:W-:Y:S01]  /*c820*/  FFMA.FTZ R14, -R72, R13.reuse, R226 ;  /* 0x0000000d480e7223 */ /* 0x080fe200000101e2 */
[----:B------:R-:W-:Y:S01]  /*c830*/  FFMA.FTZ R13, R59, -R13, R227 ;  /* 0x8000000d3b0d7223 */ /* 0x000fe200000100e3 */
[----:B------:R-:W-:Y:S01]  /*c840*/  FMUL.FTZ R68, R157, R30 ;  /* 0x0000001e9d447220 */ /* 0x000fe20000410000 */
[----:B------:R1:W-:Y:S01]  /*c850*/  STS [R32+0x2138], R21 ;  /* 0x0021381520007388 */ /* 0x0003e20000000800 */
[----:B------:R-:W-:Y:S01]  /*c860*/  FADD.FTZ R184, R67, R184 ;  /* 0x000000b843b87221 */ /* 0x000fe20000010000 */
[----:B------:R-:W-:Y:S01]  /*c870*/  FMUL.FTZ R67, R156, R11 ;  /* 0x0000000b9c437220 */ /* 0x000fe20000410000 */
[----:B------:R-:W-:Y:S01]  /*c880*/  FMUL.FTZ R70, R155, R10 ;  /* 0x0000000a9b467220 */ /* 0x000fe20000410000 */
[----:B------:R2:W-:Y:S01]  /*c890*/  STS [R32+0x2130], R19 ;  /* 0x0021301320007388 */ /* 0x0005e20000000800 */
[----:B------:R-:W-:Y:S01]  /*c8a0*/  FADD.FTZ R181, R20, R181 ;  /* 0x000000b514b57221 */ /* 0x000fe20000010000 */
[----:B0-----:R-:W-:Y:S01]  /*c8b0*/  FMUL.FTZ R65, R156, R27 ;  /* 0x0000001b9c417220 */ /* 0x001fe20000410000 */
[----:B------:R-:W-:Y:S01]  /*c8c0*/  FADD.FTZ R189, R76, R189 ;  /* 0x000000bd4cbd7221 */ /* 0x000fe20000010000 */
[----:B------:R0:W-:Y:S01]  /*c8d0*/  STS [R32+0x2134], R25 ;  /* 0x0021341920007388 */ /* 0x0001e20000000800 */
[----:B------:R-:W-:Y:S01]  /*c8e0*/  FMUL.FTZ R24, R13, R67 ;  /* 0x000000430d187220 */ /* 0x000fe20000410000 */
[----:B-1----:R-:W-:Y:S01]  /*c8f0*/  FMUL.FTZ R21, R155, R171 ;  /* 0x000000ab9b157220 */ /* 0x002fe20000410000 */
[-C--:B------:R-:W-:Y:S01]  /*c900*/  FMUL.FTZ R29, R13, R65.reuse ;  /* 0x000000410d1d7220 */ /* 0x080fe20000410000 */
[----:B------:R-:W-:Y:S01]  /*c910*/  FMUL.FTZ R76, R155, R26 ;  /* 0x0000001a9b4c7220 */ /* 0x000fe20000410000 */
[----:B------:R-:W-:Y:S01]  /*c920*/  FFMA.FTZ R24, R14, R65, -R24 ;  /* 0x000000410e187223 */ /* 0x000fe20000010818 */
[----:B--2---:R-:W-:Y:S01]  /*c930*/  FMUL.FTZ R19, R15, R66 ;  /* 0x000000420f137220 */ /* 0x004fe20000410000 */
[-C--:B------:R-:W-:Y:S01]  /*c940*/  FFMA.FTZ R12, -R58, R21.reuse, R225 ;  /* 0x000000153a0c7223 */ /* 0x080fe200000101e1 */
[----:B------:R-:W-:Y:S01]  /*c950*/  FFMA.FTZ R21, R57, -R21, R224 ;  /* 0x8000001539157223 */ /* 0x000fe200000100e0 */
[----:B------:R-:W-:Y:S01]  /*c960*/  FFMA.FTZ R20, R14, R67, R29 ;  /* 0x000000430e147223 */ /* 0x000fe2000001001d */
[-C--:B0-----:R-:W-:Y:S01]  /*c970*/  FMUL.FTZ R25, R15, R68.reuse ;  /* 0x000000440f197220 */ /* 0x081fe20000410000 */
[C---:B------:R-:W-:Y:S01]  /*c980*/  FFMA.FTZ R19, R16.reuse, R68, R19 ;  /* 0x0000004410137223 */ /* 0x040fe20000010013 */
[----:B------:R-:W-:Y:S01]  /*c990*/  FMUL.FTZ R29, R21, R70 ;  /* 0x00000046151d7220 */ /* 0x000fe20000410000 */
[----:B------:R-:W-:Y:S01]  /*c9a0*/  FFMA.FTZ R84, R17, R34, R28 ;  /* 0x0000002211547223 */ /* 0x000fe2000001001c */
[----:B------:R-:W-:Y:S01]  /*c9b0*/  FFMA.FTZ R25, R16, R66, -R25 ;  /* 0x0000004210197223 */ /* 0x000fe20000010819 */
[----:B------:R-:W-:Y:S01]  /*c9c0*/  FADD.FTZ R19, RZ, R19 ;  /* 0x00000013ff137221 */ /* 0x000fe20000010000 */
[----:B------:R-:W-:Y:S01]  /*c9d0*/  FMUL.FTZ R17, R154, R170 ;  /* 0x000000aa9a117220 */ /* 0x000fe20000410000 */
[----:B------:R-:W-:Y:S01]  /*c9e0*/  FADD.FTZ R186, R71, R186 ;  /* 0x000000ba47ba7221 */ /* 0x000fe20000010000 */
[----:B------:R-:W-:Y:S01]  /*c9f0*/  FADD.FTZ R25, RZ, R25 ;  /* 0x00000019ff197221 */ /* 0x000fe20000010000 */
[----:B------:R-:W-:Y:S01]  /*ca00*/  FADD.FTZ R19, R19, R20 ;  /* 0x0000001413137221 */ /* 0x000fe20000010000 */
[----:B------:R-:W-:Y:S01]  /*ca10*/  FFMA.FTZ R20, R12, R76, R29 ;  /* 0x0000004c0c147223 */ /* 0x000fe2000001001d */
[----:B------:R0:W-:Y:S01]  /*ca20*/  STS [R32+0x213c], R33 ;  /* 0x00213c2120007388 */ /* 0x0001e20000000800 */
[----:B------:R-:W-:Y:S01]  /*ca30*/  FADD.FTZ R24, R25, R24 ;  /* 0x0000001819187221 */ /* 0x000fe20000010000 */
[C---:B------:R-:W-:Y:S01]  /*ca40*/  FMUL.FTZ R71, R154.reuse, R9 ;  /* 0x000000099a477220 */ /* 0x040fe20000410000 */
[----:B------:R-:W-:Y:S01]  /*ca50*/  FADD.FTZ R25, R19, R20 ;  /* 0x0000001413197221 */ /* 0x000fe20000010000 */
[----:B------:R-:W-:Y:S01]  /*ca60*/  FFMA.FTZ R20, R55, -R17, R223 ;  /* 0x8000001137147223 */ /* 0x000fe200000100df */
[----:B------:R-:W-:Y:S01]  /*ca70*/  FMUL.FTZ R69, R154, R23 ;  /* 0x000000179a457220 */ /* 0x000fe20000410000 */
[----:B------:R-:W-:Y:S01]  /*ca80*/  FFMA.FTZ R19, -R56, R17, R222 ;  /* 0x0000001138137223 */ /* 0x000fe200000101de */
[----:B------:R-:W-:Y:S01]  /*ca90*/  FADD.FTZ R182, R35, R182 ;  /* 0x000000b623b67221 */ /* 0x000fe20000010000 */
[----:B------:R-:W-:Y:S01]  /*caa0*/  FMUL.FTZ R34, R20, R71 ;  /* 0x0000004714227220 */ /* 0x000fe20000410000 */
[----:B------:R-:W-:Y:S01]  /*cab0*/  FMUL.FTZ R35, R152, R168 ;  /* 0x000000a898237220 */ /* 0x000fe20000410000 */
[----:B0-----:R-:W-:Y:S01]  /*cac0*/  FMUL.FTZ R33, R21, R76 ;  /* 0x0000004c15217220 */ /* 0x001fe20000410000 */
[----:B------:R-:W-:Y:S01]  /*cad0*/  FMUL.FTZ R29, R153, R169 ;  /* 0x000000a9991d7220 */ /* 0x000fe20000410000 */
[----:B------:R-:W-:Y:S01]  /*cae0*/  FFMA.FTZ R34, R19, R69, -R34 ;  /* 0x0000004513227223 */ /* 0x000fe20000010822 */
[C---:B------:R-:W-:Y:S01]  /*caf0*/  FFMA.FTZ R17, R51.reuse, -R35, R219 ;  /* 0x8000002333117223 */ /* 0x040fe200000100db */
[----:B------:R-:W-:Y:S01]  /*cb00*/  FFMA.FTZ R33, R12, R70, -R33 ;  /* 0x000000460c217223 */ /* 0x000fe20000010821 */
[-C--:B------:R-:W-:Y:S01]  /*cb10*/  FMUL.FTZ R78, R51, R44.reuse ;  /* 0x0000002c334e7220 */ /* 0x080fe20000410000 */
[----:B------:R-:W-:Y:S01]  /*cb20*/  FMUL.FTZ R80, R44, UR17 ;  /* 0x000000112c507c20 */ /* 0x000fe20008410000 */
[----:B------:R0:W-:Y:S01]  /*cb30*/  STS [R32+0x2174], R77 ;  /* 0x0021744d20007388 */ /* 0x0001e20000000800 */
[----:B------:R-:W-:Y:S01]  /*cb40*/  FADD.FTZ R33, R24, R33 ;  /* 0x0000002118217221 */ /* 0x000fe20000010000 */
[----:B------:R-:W-:Y:S01]  /*cb50*/  FMUL.FTZ R24, R20, R69 ;  /* 0x0000004514187220 */ /* 0x000fe20000410000 */
[----:B------:R-:W-:Y:S01]  /*cb60*/  FMUL.FTZ R79, R152, R44 ;  /* 0x0000002c984f7220 */ /* 0x000fe20000410000 */
[----:B------:R-:W-:Y:S01]  /*cb70*/  FADD.FTZ R188, R75, R188 ;  /* 0x000000bc4bbc7221 */ /* 0x000fe20000010000 */
[----:B------:R-:W-:Y:S01]  /*cb80*/  FADD.FTZ R51, R33, R34 ;  /* 0x0000002221337221 */ /* 0x000fe20000010000 */
[----:B------:R-:W-:Y:S01]  /*cb90*/  FFMA.FTZ R28, R19, R71, R24 ;  /* 0x00000047131c7223 */ /* 0x000fe20000010018 */
[-C--:B------:R-:W-:Y:S01]  /*cba0*/  FFMA.FTZ R34, -R54, R29.reuse, R221 ;  /* 0x0000001d36227223 */ /* 0x080fe200000101dd */
[----:B------:R-:W-:Y:S01]  /*cbb0*/  FFMA.FTZ R33, R53, -R29, R220 ;  /* 0x8000001d35217223 */ /* 0x000fe200000100dc */
[C---:B------:R-:W-:Y:S01]  /*cbc0*/  FFMA.FTZ R24, -R52.reuse, R35, R218 ;  /* 0x0000002334187223 */ /* 0x040fe200000101da */
[----:B------:R-:W-:Y:S01]  /*cbd0*/  FMUL.FTZ R29, R45, UR17 ;  /* 0x000000112d1d7c20 */ /* 0x000fe20008410000 */
[-C--:B------:R-:W-:Y:S01]  /*cbe0*/  FFMA.FTZ R35, R52, R45.reuse, R78 ;  /* 0x0000002d34237223 */ /* 0x080fe2000001004e */
[----:B------:R-:W-:Y:S01]  /*cbf0*/  FMUL.FTZ R52, R153, R22 ;  /* 0x0000001699347220 */ /* 0x000fe20000410000 */
[----:B------:R-:W-:Y:S01]  /*cc00*/  FADD.FTZ R25, R25, R28 ;  /* 0x0000001c19197221 */ /* 0x000fe20000010000 */
[----:B------:R-:W-:Y:S01]  /*cc10*/  FFMA.FTZ R28, R44, UR46, -R29 ;  /* 0x0000002e2c1c7c23 */ /* 0x000fe2000801081d */
[----:B------:R-:W-:Y:S01]  /*cc20*/  FFMA.FTZ R29, R45, UR46, R80 ;  /* 0x0000002e2d1d7c23 */ /* 0x000fe20008010050 */
[----:B------:R-:W-:Y:S01]  /*cc30*/  FMUL.FTZ R78, R153, R8 ;  /* 0x00000008994e7220 */ /* 0x000fe20000410000 */
[C---:B0-----:R-:W-:Y:S01]  /*cc40*/  FMUL.FTZ R77, R33.reuse, R52 ;  /* 0x00000034214d7220 */ /* 0x041fe20000410000 */
[----:B------:R-:W-:Y:S01]  /*cc50*/  FMUL.FTZ R45, R152, R45 ;  /* 0x0000002d982d7220 */ /* 0x000fe20000410000 */
[----:B------:R-:W-:Y:S01]  /*cc60*/  FMUL.FTZ R195, R158, R195 ;  /* 0x000000c39ec37220 */ /* 0x000fe20000410000 */
[-C--:B------:R-:W-:Y:S01]  /*cc70*/  FMUL.FTZ R75, R33, R78.reuse ;  /* 0x0000004e214b7220 */ /* 0x080fe20000410000 */
[----:B------:R-:W-:Y:S01]  /*cc80*/  FFMA.FTZ R80, R34, R78, -R77 ;  /* 0x0000004e22507223 */ /* 0x000fe2000001084d */
[----:B------:R-:W-:Y:S01]  /*cc90*/  FMUL.FTZ R82, R17, R45 ;  /* 0x0000002d11527220 */ /* 0x000fe20000410000 */
[----:B------:R-:W-:Y:S01]  /*cca0*/  FMUL.FTZ R71, R170, R71 ;  /* 0x00000047aa477220 */ /* 0x000fe20000410000 */
[-C--:B------:R-:W-:Y:S01]  /*ccb0*/  FFMA.FTZ R44, R34, R52.reuse, R75 ;  /* 0x00000034222c7223 */ /* 0x080fe2000001004b */
[----:B------:R-:W-:Y:S01]  /*ccc0*/  FADD.FTZ R51, R51, R80 ;  /* 0x0000005033337221 */ /* 0x000fe20000010000 */
[-C--:B------:R-:W-:Y:S01]  /*ccd0*/  FFMA.FTZ R82, R24, R79.reuse, -R82 ;  /* 0x0000004f18527223 */ /* 0x080fe20000010852 */
[-C--:B------:R-:W-:Y:S01]  /*cce0*/  FMUL.FTZ R75, R17, R79.reuse ;  /* 0x0000004f114b7220 */ /* 0x080fe20000410000 */
[----:B------:R-:W-:Y:S01]  /*ccf0*/  FADD.FTZ R44, R25, R44 ;  /* 0x0000002c192c7221 */ /* 0x000fe20000010000 */
[----:B------:R-:W-:Y:S01]  /*cd00*/  FMUL.FTZ R79, R168, R79 ;  /* 0x0000004fa84f7220 */ /* 0x000fe20000410000 */
[----:B------:R-:W-:Y:S01]  /*cd10*/  FADD.FTZ R51, R51, R82 ;  /* 0x0000005233337221 */ /* 0x000fe20000010000 */
[----:B------:R-:W-:Y:S01]  /*cd20*/  FFMA.FTZ R75, R24, R45, R75 ;  /* 0x0000002d184b7223 */ /* 0x000fe2000001004b */
[----:B------:R-:W-:Y:S01]  /*cd30*/  FMUL.FTZ R69, R170, R69 ;  /* 0x00000045aa457220 */ /* 0x000fe20000410000 */
[----:B------:R-:W-:Y:S01]  /*cd40*/  FMUL.FTZ R67, R172, R67 ;  /* 0x00000043ac437220 */ /* 0x000fe20000410000 */
[----:B------:R-:W-:Y:S01]  /*cd50*/  FADD.FTZ R48, R51, R48 ;  /* 0x0000003033307221 */ /* 0x000fe20000010000 */
[----:B------:R-:W-:Y:S01]  /*cd60*/  FADD.FTZ R44, R44, R75 ;  /* 0x0000004b2c2c7221 */ /* 0x000fe20000010000 */
[----:B------:R-:W-:Y:S01]  /*cd70*/  FMUL.FTZ R75, R168, R45 ;  /* 0x0000002da84b7220 */ /* 0x000fe20000410000 */
[C---:B------:R-:W-:Y:S01]  /*cd80*/  FMUL.FTZ R45, R169.reuse, R52 ;  /* 0x00000034a92d7220 */ /* 0x040fe20000410000 */
[----:B------:R-:W-:Y:S01]  /*cd90*/  FADD.FTZ R48, R48, R47 ;  /* 0x0000002f30307221 */ /* 0x000fe20000010000 */
[----:B------:R-:W-:Y:S01]  /*cda0*/  FADD.FTZ R49, R44, R49 ;  /* 0x000000312c317221 */ /* 0x000fe20000010000 */
[----:B------:R-:W-:Y:S01]  /*cdb0*/  FMUL.FTZ R47, R169, R78 ;  /* 0x0000004ea92f7220 */ /* 0x000fe20000410000 */
[----:B------:R-:W-:Y:S01]  /*cdc0*/  FMUL.FTZ R65, R172, R65 ;  /* 0x00000041ac417220 */ /* 0x000fe20000410000 */
[----:B------:R-:W-:Y:S01]  /*cdd0*/  FADD.FTZ R43, R48, R43 ;  /* 0x0000002b302b7221 */ /* 0x000fe20000010000 */
[----:B------:R-:W-:Y:S01]  /*cde0*/  FADD.FTZ R49, R49, R46 ;  /* 0x0000002e31317221 */ /* 0x000fe20000010000 */
[----:B------:R0:W-:Y:S01]  /*cdf0*/  STS [R32+0x2178], R195 ;  /* 0x002178c320007388 */ /* 0x0001e20000000800 */
[-C--:B------:R-:W-:Y:S01]  /*ce00*/  FFMA.FTZ R135, R151, R50.reuse, R135 ;  /* 0x0000003297877223 */ /* 0x080fe20000010087 */
[----:B------:R-:W-:Y:S01]  /*ce10*/  FADD.FTZ R43, R43, R40 ;  /* 0x000000282b2b7221 */ /* 0x000fe20000010000 */
[----:B------:R-:W-:Y:S01]  /*ce20*/  FADD.FTZ R42, R49, R42 ;  /* 0x0000002a312a7221 */ /* 0x000fe20000010000 */
[----:B------:R-:W-:Y:S01]  /*ce30*/  STS [R32+0x217c], R115 ;  /* 0x00217c7320007388 */ /* 0x000fe20000000800 */
[----:B------:R-:W-:Y:S01]  /*ce40*/  FFMA.FTZ R25, R167, R50, R84 ;  /* 0x00000032a7197223 */ /* 0x000fe20000010054 */
        /* <DEDUP_REMOVED lines=10> */
[C---:B------:R-:W-:Y:S01]  /*cef0*/  FMUL.FTZ R7, R173.reuse, R66 ;  /* 0x00000042ad077220 */ /* 0x040fe20000410000 */
        /* <DEDUP_REMOVED lines=9> */
[----:B------:R-:W-:Y:S01]  /*cf90*/  IADD3 R4, PT, PT, R197, 0x80, RZ ;  /* 0x00000080c5047810 */ /* 0x000fe20007ffe0ff */
[----:B0-----:R-:W-:Y:S01]  /*cfa0*/  FMUL.FTZ R195, R125, R228 ;  /* 0x000000e47dc37220 */ /* 0x001fe20000410000 */
[----:B------:R-:W-:Y:S01]  /*cfb0*/  FADD.FTZ R37, R37, R2 ;  /* 0x0000000225257221 */ /* 0x000fe20000010000 */
[----:B------:R-:W-:Y:S01]  /*cfc0*/  STS [R32+0x211c], R69 ;  /* 0x00211c4520007388 */ /* 0x000fe20000000800 */
[----:B------:R-:W-:Y:S01]  /*cfd0*/  IADD3 R2, PT, PT, R197, 0x40, RZ ;  /* 0x00000040c5027810 */ /* 0x000fe20007ffe0ff */
[----:B------:R-:W-:Y:S01]  /*cfe0*/  FMUL.FTZ R225, R121, R225 ;  /* 0x000000e179e17220 */ /* 0x000fe20000410000 */
[----:B------:R-:W-:Y:S01]  /*cff0*/  FADD.FTZ R3, R37, R0 ;  /* 0x0000000025037221 */ /* 0x000fe20000010000 */
[----:B------:R-:W-:Y:S01]  /*d000*/  STS [R32+0x2110], R39 ;  /* 0x0021102720007388 */ /* 0x000fe20000000800 */
[----:B------:R-:W-:Y:S01]  /*d010*/  FADD.FTZ R0, R36, R31 ;  /* 0x0000001f24007221 */ /* 0x000fe20000010000 */
[----:B------:R-:W-:Y:S01]  /*d020*/  IADD3 R36, PT, PT, R197, 0x100, RZ ;  /* 0x00000100c5247810 */ /* 0x000fe20007ffe0ff */
[----:B------:R-:W-:Y:S01]  /*d030*/  FMUL.FTZ R229, R125, -R229 ;  /* 0x800000e57de57220 */ /* 0x000fe20000410000 */
[----:B------:R-:W-:Y:S01]  /*d040*/  STS [R32+0x2114], R41 ;  /* 0x0021142920007388 */ /* 0x000fe20000000800 */
[C---:B------:R-:W-:Y:S01]  /*d050*/  IADD3 R38, PT, PT, R197.reuse, 0x140, RZ ;  /* 0x00000140c5267810 */ /* 0x040fe20007ffe0ff */
[----:B------:R-:W-:Y:S01]  /*d060*/  FMUL.FTZ R223, R120, -R223 ;  /* 0x800000df78df7220 */ /* 0x000fe20000410000 */
[C---:B------:R-:W-:Y:S01]  /*d070*/  IADD3 R40, PT, PT, R197.reuse, 0x180, RZ ;  /* 0x00000180c5287810 */ /* 0x040fe20007ffe0ff */
[----:B------:R-:W-:Y:S01]  /*d080*/  STS [R32+0x2108], R67 ;  /* 0x0021084320007388 */ /* 0x000fe20000000800 */
[----:B------:R-:W-:Y:S01]  /*d090*/  IADD3 R42, PT, PT, R197, 0x1c0, RZ ;  /* 0x000001c0c52a7810 */ /* 0x000fe20007ffe0ff */
[----:B------:R-:W-:Y:S01]  /*d0a0*/  FMUL.FTZ R221, R119, R221 ;  /* 0x000000dd77dd7220 */ /* 0x000fe20000410000 */
[C---:B------:R-:W-:Y:S01]  /*d0b0*/  IADD3 R44, PT, PT, R197.reuse, 0x240, RZ ;  /* 0x00000240c52c7810 */ /* 0x040fe20007ffe0ff */
[----:B------:R-:W-:Y:S01]  /*d0c0*/  STS [R32+0x210c], R65 ;  /* 0x00210c4120007388 */ /* 0x000fe20000000800 */
[C---:B------:R-:W-:Y:S01]  /*d0d0*/  IADD3 R46, PT, PT, R197.reuse, 0x280, RZ ;  /* 0x00000280c52e7810 */ /* 0x040fe20007ffe0ff */
[----:B------:R-:W-:Y:S01]  /*d0e0*/  FMUL.FTZ R219, R118, -R219 ;  /* 0x800000db76db7220 */ /* 0x000fe20000410000 */
[C---:B------:R-:W-:Y:S01]  /*d0f0*/  IADD3 R48, PT, PT, R197.reuse, 0x2c0, RZ ;  /* 0x000002c0c5307810 */ /* 0x040fe20007ffe0ff */
[----:B------:R0:W-:Y:S01]  /*d100*/  STS [R32+0x2100], R5 ;  /* 0x0021000520007388 */ /* 0x0001e20000000800 */
[----:B------:R-:W-:Y:S01]  /*d110*/  IADD3 R50, PT, PT, R197, 0x300, RZ ;  /* 0x00000300c5327810 */ /* 0x000fe20007ffe0ff */
[----:B------:R-:W-:Y:S01]  /*d120*/  FMUL.FTZ R217, R117, R217 ;  /* 0x000000d975d97220 */ /* 0x000fe20000410000 */
[C---:B------:R-:W-:Y:S01]  /*d130*/  IADD3 R52, PT, PT, R197.reuse, 0x340, RZ ;  /* 0x00000340c5347810 */ /* 0x040fe20007ffe0ff */
[----:B------:R1:W-:Y:S01]  /*d140*/  STS [R32+0x2104], R7 ;  /* 0x0021040720007388 */ /* 0x0003e20000000800 */
[C---:B------:R-:W-:Y:S01]  /*d150*/  IADD3 R66, PT, PT, R197.reuse, 0x380, RZ ;  /* 0x00000380c5427810 */ /* 0x040fe20007ffe0ff */
[----:B------:R-:W-:Y:S01]  /*d160*/  FMUL.FTZ R215, R116, -R215 ;  /* 0x800000d774d77220 */ /* 0x000fe20000410000 */
[C---:B------:R-:W-:Y:S01]  /*d170*/  IADD3 R68, PT, PT, R197.reuse, 0x3c0, RZ ;  /* 0x000003c0c5447810 */ /* 0x040fe20007ffe0ff */
[----:B------:R-:W-:Y:S01]  /*d180*/  BAR.SYNC.DEFER_BLOCKING 0x0 ;  /* 0x0000000000007b1d */ /* 0x000fe20000010000 */
[----:B------:R-:W-:Y:S01]  /*d190*/  LOP3.LUT R70, R197, 0x400, RZ, 0xfc, !PT ;  /* 0x00000400c5467812 */ /* 0x000fe200078efcff */
[----:B------:R-:W-:Y:S01]  /*d1a0*/  FMUL.FTZ R213, R113, R213 ;  /* 0x000000d571d57220 */ /* 0x000fe20000410000 */
[C---:B------:R-:W-:Y:S01]  /*d1b0*/  IADD3 R76, PT, PT, R197.reuse, 0x440, RZ ;  /* 0x00000440c54c7810 */ /* 0x040fe20007ffe0ff */
[----:B------:R-:W-:Y:S01]  /*d1c0*/  FMUL.FTZ R211, R112, -R211 ;  /* 0x800000d370d37220 */ /* 0x000fe20000410000 */
[----:B------:R-:W-:Y:S01]  /*d1d0*/  IADD3 R78, PT, PT, R197, 0x480, RZ ;  /* 0x00000480c54e7810 */ /* 0x000fe20007ffe0ff */
[----:B------:R-:W-:Y:S01]  /*d1e0*/  FMUL.FTZ R209, R111, -R209 ;  /* 0x800000d16fd17220 */ /* 0x000fe20000410000 */
[C---:B------:R-:W-:Y:S01]  /*d1f0*/  IADD3 R80, PT, PT, R197.reuse, 0x4c0, RZ ;  /* 0x000004c0c5507810 */ /* 0x040fe20007ffe0ff */
        /* <DEDUP_REMOVED lines=14> */
[C---:B------:R-:W-:Y:S01]  /*d2e0*/  IADD3 R96, PT, PT, R197.reuse, 0x6c0, RZ ;  /* 0x000006c0c5607810 */ /* 0x040fe20007ffe0ff */
[----:B------:R-:W2:Y:S01]  /*d2f0*/  LDS R123, [R114+0x2100] ;  /* 0x00210000727b7984 */ /* 0x000ea20000000800 */
[C---:B------:R-:W-:Y:S02]  /*d300*/  IADD3 R98, PT, PT, R197.reuse, 0x700, RZ ;  /* 0x00000700c5627810 */ /* 0x040fe40007ffe0ff */
[C---:B------:R-:W-:Y:S01]  /*d310*/  IADD3 R100, PT, PT, R197.reuse, 0x740, RZ ;  /* 0x00000740c5647810 */ /* 0x040fe20007ffe0ff */
[----:B------:R-:W3:Y:S01]  /*d320*/  LDS R91, [R122+0x2900] ;  /* 0x002900007a5b7984 */ /* 0x000ee20000000800 */
[C---:B------:R-:W-:Y:S02]  /*d330*/  IADD3 R102, PT, PT, R197.reuse, 0x780, RZ ;  /* 0x00000780c5667810 */ /* 0x040fe40007ffe0ff */
[----:B------:R-:W-:Y:S02]  /*d340*/  IADD3 R104, PT, PT, R197, 0x7c0, RZ ;  /* 0x000007c0c5687810 */ /* 0x000fe40007ffe0ff */
        /* <DEDUP_REMOVED lines=16> */
[-C--:B-1----:R-:W-:Y:S02]  /*d450*/  LEA.HI R7, R78, R197.reuse, RZ, 0x1b ;  /* 0x000000c54e077211 */ /* 0x082fe400078fd8ff */
        /* <DEDUP_REMOVED lines=12> */
[----:B------:R-:W-:Y:S02]  /*d520*/  LEA.HI R71, R104, R197, RZ, 0x1b ;  /* 0x000000c568477211 */ /* 0x000fe400078fd8ff */
        /* <DEDUP_REMOVED lines=71> */
[C---:B------:R-:W-:Y:S01]  /*d9a0*/  ISETP.GE.AND P2, PT, R64.reuse, 0x1, PT ;  /* 0x000000014000780c */ /* 0x040fe20003f46270 */
[----:B-----5:R-:W-:Y:S01]  /*d9b0*/  FMUL.FTZ R223, R117, -R216 ;  /* 0x800000d875df7220 */ /* 0x020fe20000410000 */
        /* <DEDUP_REMOVED lines=8> */
[----:B----4-:R-:W-:-:S03]  /*da40*/  FMUL.FTZ R217, R108, R202 ;  /* 0x000000ca6cd97220 */ /* 0x010fc60000410000 */
[----:B------:R4:W-:Y:S01]  /*da50*/  STS [R32+0x4240], R213 ;  /* 0x004240d520007388 */ /* 0x0009e20000000800 */
[----:B--2---:R-:W-:-:S03]  /*da60*/  FMUL.FTZ R195, R22, UR17 ;  /* 0x0000001116c37c20 */ /* 0x004fc60008410000 */
[----:B------:R2:W-:Y:S01]  /*da70*/  STS [R32+0x424c], R211 ;  /* 0x00424cd320007388 */ /* 0x0005e20000000800 */
[----:B-----5:R-:W-:-:S03]  /*da80*/  FMUL.FTZ R215, R109, R204 ;  /* 0x000000cc6dd77220 */ /* 0x020fc60000410000 */
[----:B------:R5:W-:Y:S01]  /*da90*/  STS [R32+0x4254], R209 ;  /* 0x004254d120007388 */ /* 0x000be20000000800 */
[----:B----4-:R-:W-:-:S03]  /*daa0*/  FMUL.FTZ R213, R110, R206 ;  /* 0x000000ce6ed57220 */ /* 0x010fc60000410000 */
[----:B------:R-:W-:Y:S01]  /*dab0*/  STS [R32+0x4208], R243 ;  /* 0x004208f320007388 */ /* 0x000fe20000000800 */
[----:B--2---:R-:W-:Y:S01]  /*dac0*/  FMUL.FTZ R211, R106, R198 ;  /* 0x000000c66ad37220 */ /* 0x004fe20000410000 */
[----:B------:R-:W-:Y:S02]  /*dad0*/  FMUL.FTZ R198, R23, UR17 ;  /* 0x0000001117c67c20 */ /* 0x000fe40008410000 */
[----:B------:R-:W-:Y:S01]  /*dae0*/  STS [R32+0x420c], R227 ;  /* 0x00420ce320007388 */ /* 0x000fe20000000800 */
[----:B-----5:R-:W-:Y:S01]  /*daf0*/  FMUL.FTZ R209, R107, R200 ;  /* 0x000000c86bd17220 */ /* 0x020fe20000410000 */
[----:B------:R-:W-:Y:S01]  /*db00*/  FFMA.FTZ R200, R8, UR46, -R195 ;  /* 0x0000002e08c87c23 */ /* 0x000fe200080108c3 */
[----:B------:R-:W-:Y:S01]  /*db10*/  FMUL.FTZ R195, R26, UR17 ;  /* 0x000000111ac37c20 */ /* 0x000fe20008410000 */
[----:B------:R-:W-:Y:S01]  /*db20*/  STS [R32+0x4214], R245 ;  /* 0x004214f520007388 */ /* 0x000fe20000000800 */
[----:B------:R-:W-:Y:S02]  /*db30*/  FFMA.FTZ R198, R9, UR46, R198 ;  /* 0x0000002e09c67c23 */ /* 0x000fe400080100c6 */
[----:B------:R-:W-:Y:S01]  /*db40*/  FFMA.FTZ R196, R10, UR46, -R195 ;  /* 0x0000002e0ac47c23 */ /* 0x000fe200080108c3 */
[----:B------:R-:W-:Y:S01]  /*db50*/  STS [R32+0x4218], R247 ;  /* 0x004218f720007388 */ /* 0x000fe20000000800 */
[----:B------:R-:W-:-:S03]  /*db60*/  FMUL.FTZ R195, R18, UR17 ;  /* 0x0000001112c37c20 */ /* 0x000fc60008410000 */
[----:B------:R-:W-:Y:S01]  /*db70*/  STS [R32+0x4228], R229 ;  /* 0x004228e520007388 */ /* 0x000fe20000000800 */
[----:B------:R-:W-:-:S03]  /*db80*/  FFMA.FTZ R195, R30, UR46, R195 ;  /* 0x0000002e1ec37c23 */ /* 0x000fc600080100c3 */
        /* <DEDUP_REMOVED lines=8> */
[----:B--2---:R-:W-:-:S03]  /*dc10*/  FMUL.FTZ R207, R30, UR17 ;  /* 0x000000111ecf7c20 */ /* 0x004fc60008410000 */
[----:B------:R-:W-:Y:S04]  /*dc20*/  STS [R32+0x4268], R217 ;  /* 0x004268d920007388 */ /* 0x000fe80000000800 */
[----:B------:R2:W-:Y:S01]  /*dc30*/  STS [R32+0x426c], R203 ;  /* 0x00426ccb20007388 */ /* 0x0005e20000000800 */
[----:B----4-:R-:W-:-:S03]  /*dc40*/  FMUL.FTZ R205, R8, UR17 ;  /* 0x0000001108cd7c20 */ /* 0x010fc60008410000 */
[----:B------:R-:W-:Y:S01]  /*dc50*/  STS [R32+0x4270], R209 ;  /* 0x004270d120007388 */ /* 0x000fe20000000800 */
[----:B------:R-:W-:-:S03]  /*dc60*/  FFMA.FTZ R205, R22, UR46, R205 ;  /* 0x0000002e16cd7c23 */ /* 0x000fc600080100cd */
[----:B------:R4:W-:Y:S01]  /*dc70*/  STS [R32+0x4274], R201 ;  /* 0x004274c920007388 */ /* 0x0009e20000000800 */
[----:B--2---:R-:W-:Y:S01]  /*dc80*/  FFMA.FTZ R203, R23, UR46, -R194 ;  /* 0x0000002e17cb7c23 */ /* 0x004fe200080108c2 */
[----:B------:R-:W-:Y:S02]  /*dc90*/  FMUL.FTZ R194, R11, UR17 ;  /* 0x000000110bc27c20 */ /* 0x000fe40008410000 */
[----:B------:R-:W-:Y:S02]  /*dca0*/  STS [R32+0x4278], R211 ;  /* 0x004278d320007388 */ /* 0x000fe40000000800 */
[----:B------:R-:W-:Y:S02]  /*dcb0*/  FFMA.FTZ R194, R27, UR46, -R194 ;  /* 0x0000002e1bc27c23 */ /* 0x000fe400080108c2 */
[----:B------:R2:W-:Y:S01]  /*dcc0*/  STS [R32+0x427c], R199 ;  /* 0x00427cc720007388 */ /* 0x0005e20000000800 */
[----:B----4-:R-:W-:-:S04]  /*dcd0*/  FMUL.FTZ R201, R10, UR17 ;  /* 0x000000110ac97c20 */ /* 0x010fc80008410000 */
[----:B------:R-:W-:Y:S01]  /*dce0*/  FFMA.FTZ R201, R26, UR46, R201 ;  /* 0x0000002e1ac97c23 */ /* 0x000fe200080100c9 */
[----:B--2---:R-:W-:-:S04]  /*dcf0*/  FMUL.FTZ R32, R27, UR17 ;  /* 0x000000111b207c20 */ /* 0x004fc80008410000 */
[----:B------:R-:W-:Y:S01]  /*dd00*/  FFMA.FTZ R199, R11, UR46, R32 ;  /* 0x0000002e0bc77c23 */ /* 0x000fe20008010020 */
[----:B------:R-:W-:Y:S01]  /*dd10*/  FFMA.FTZ R32, R18, UR46, -R207 ;  /* 0x0000002e12207c23 */ /* 0x000fe200080108cf */
[----:B------:R-:W-:Y:S06]  /*dd20*/  BAR.SYNC.DEFER_BLOCKING 0x0 ;  /* 0x0000000000007b1d */ /* 0x000fec0000010000 */
[----:B01-3--:R-:W-:Y:S05]  /*dd30*/  @!P2 BRA `(.L_x_8702) ;  /* 0x00000000000ca947 */ /* 0x00bfea0003800000 */
[----:B------:R-:W0:Y:S04]  /*dd40*/  LDS R207, [R114+0x4200] ;  /* 0x0042000072cf7984 */ /* 0x000e280000000800 */
[----:B------:R1:W-:Y:S04]  /*dd50*/  REDG.E.ADD.F32.FTZ.RN.STRONG.GPU desc[UR34][R60.64], R123 ;  /* 0x0000007b3c0079a6 */ /* 0x0003e8000c12f322 */
[----:B0-----:R1:W-:Y:S02]  /*dd60*/  REDG.E.ADD.F32.FTZ.RN.STRONG.GPU desc[UR34][R62.64], R207 ;  /* 0x000000cf3e0079a6 */ /* 0x0013e4000c12f322 */
.L_x_8702:
[----:B------:R-:W-:Y:S05]  /*dd70*/  BSYNC.RECONVERGENT B0 ;  /* 0x0000000000007941 */ /* 0x000fea0003800200 */
.L_x_8701:
[----:B-1----:R0:W1:Y:S01]  /*dd80*/  LDS R123, [R104+0x4300] ;  /* 0x00430000687b7984 */ /* 0x0020620000000800 */
[----:B------:R-:W-:Y:S04]  /*dd90*/  BSSY.RECONVERGENT B0, `(.L_x_8703) ;  /* 0x0000004000007945 */ /* 0x000fe80003800200 */
[----:B------:R-:W-:Y:S05]  /*dda0*/  @!P3 BRA `(.L_x_8704) ;  /* 0x000000000008b947 */ /* 0x000fea0003800000 */
[----:B------:R2:W-:Y:S04]  /*ddb0*/  REDG.E.ADD.F32.FTZ.RN.STRONG.GPU desc[UR34][R60.64+0x100], R115 ;  /* 0x000100733c0079a6 */ /* 0x0005e8000c12f322 */
[----:B-1----:R2:W-:Y:S02]  /*ddc0*/  REDG.E.ADD.F32.FTZ.RN.STRONG.GPU desc[UR34][R62.64+0x100], R123 ;  /* 0x0001007b3e0079a6 */ /* 0x0025e4000c12f322 */
.L_x_8704:
[----:B------:R-:W-:Y:S05]  /*ddd0*/  BSYNC.RECONVERGENT B0 ;  /* 0x0000000000007941 */ /* 0x000fea0003800200 */
.L_x_8703:
        /* <DEDUP_REMOVED lines=10> */
.L_x_8706:
[----:B------:R-:W-:Y:S05]  /*de80*/  BSYNC.RECONVERGENT B0 ;  /* 0x0000000000007941 */ /* 0x000fea0003800200 */
.L_x_8705:
[----:B--2---:R2:W4:Y:S01]  /*de90*/  LDS R103, [R100+0x4500] ;  /* 0x0045000064677984 */ /* 0x0045220000000800 */
[----:B------:R-:W-:Y:S04]  /*dea0*/  BSSY.RECONVERGENT B0, `(.L_x_8707) ;  /* 0x0000004000007945 */ /* 0x000fe80003800200 */
[----:B------:R-:W-:Y:S05]  /*deb0*/  @!P2 BRA `(.L_x_8708) ;  /* 0x000000000008a947 */ /* 0x000fea0003800000 */
[----:B------:R0:W-:Y:S04]  /*dec0*/  REDG.E.ADD.F32.FTZ.RN.STRONG.GPU desc[UR34][R60.64+0x300], R101 ;  /* 0x000300653c0079a6 */ /* 0x0001e8000c12f322 */
[----:B----4-:R0:W-:Y:S02]  /*ded0*/  REDG.E.ADD.F32.FTZ.RN.STRONG.GPU desc[UR34][R62.64+0x300], R103 ;  /* 0x000300673e0079a6 */ /* 0x0101e4000c12f322 */
.L_x_8708:
[----:B------:R-:W-:Y:S05]  /*dee0*/  BSYNC.RECONVERGENT B0 ;  /* 0x0000000000007941 */ /* 0x000fea0003800200 */
.L_x_8707:
[----:B0-----:R0:W0:Y:S01]  /*def0*/  LDS R101, [R98+0x4600] ;  /* 0x0046000062657984 */ /* 0x0010220000000800 */
[----:B------:R-:W-:Y:S04]  /*df00*/  BSSY.RECONVERGENT B0, `(.L_x_8709) ;  /* 0x0000004000007945 */ /* 0x000fe80003800200 */
[----:B------:R-:W-:Y:S05]  /*df10*/  @!P3 BRA `(.L_x_8710) ;  /* 0x000000000008b947 */ /* 0x000fea0003800000 */
[----:B------:R1:W-:Y:S04]  /*df20*/  REDG.E.ADD.F32.FTZ.RN.STRONG.GPU desc[UR34][R60.64+0x400], R99 ;  /* 0x000400633c0079a6 */ /* 0x0003e8000c12f322 */
[----:B0-----:R0:W-:Y:S02]  /*df30*/  REDG.E.ADD.F32.FTZ.RN.STRONG.GPU desc[UR34][R62.64+0x400], R101 ;  /* 0x000400653e0079a6 */ /* 0x0011e4000c12f322 */
.L_x_8710:
[----:B------:R-:W-:Y:S05]  /*df40*/  BSYNC.RECONVERGENT B0 ;  /* 0x0000000000007941 */ /* 0x000fea0003800200 */
.L_x_8709:
[----:B-1----:R1:W0:Y:S01]  /*df50*/  LDS R99, [R96+0x4700] ;  /* 0x0047000060637984 */ /* 0x0022220000000800 */
[----:B------:R-:W-:Y:S04]  /*df60*/  BSSY.RECONVERGENT B0, `(.L_x_8711) ;  /* 0x0000004000007945 */ /* 0x000fe80003800200 */
[----:B------:R-:W-:Y:S05]  /*df70*/  @!P4 BRA `(.L_x_8712) ;  /* 0x000000000008c947 */ /* 0x000fea0003800000 */
[----:B------:R1:W-:Y:S04]  /*df80*/  REDG.E.ADD.F32.FTZ.RN.STRONG.GPU desc[UR34][R60.64+0x500], R97 ;  /* 0x000500613c0079a6 */ /* 0x0003e8000c12f322 */
[----:B0-----:R1:W-:Y:S02]  /*df90*/  REDG.E.ADD.F32.FTZ.RN.STRONG.GPU desc[UR34][R62.64+0x500], R99 ;  /* 0x000500633e0079a6 */ /* 0x0013e4000c12f322 */
.L_x_8712:
[----:B------:R-:W-:Y:S05]  /*dfa0*/  BSYNC.RECONVERGENT B0 ;  /* 0x0000000000007941 */ /* 0x000fea0003800200 */
.L_x_8711:
[----:B-1----:R1:W0:Y:S01]  /*dfb0*/  LDS R97, [R94+0x4800] ;  /* 0x004800005e617984 */ /* 0x0022220000000800 */
[----:B------:R-:W-:Y:S04]  /*dfc0*/  BSSY.RECONVERGENT B0, `(.L_x_8713) ;  /* 0x0000004000007945 */ /* 0x000fe80003800200 */
[----:B------:R-:W-:Y:S05]  /*dfd0*/  @!P5 BRA `(.L_x_8714) ;  /* 0x000000000008d947 */ /* 0x000fea0003800000 */
[----:B------:R1:W-:Y:S04]  /*dfe0*/  REDG.E.ADD.F32.FTZ.RN.STRONG.GPU desc[UR34][R60.64+0x600], R95 ;  /* 0x0006005f3c0079a6 */ /* 0x0003e8000c12f322 */
[----:B0-----:R1:W-:Y:S02]  /*dff0*/  REDG.E.ADD.F32.FTZ.RN.STRONG.GPU desc[UR34][R62.64+0x600], R97 ;  /* 0x000600613e0079a6 */ /* 0x0013e4000c12f322 */
.L_x_8714:
[----:B------:R-:W-:Y:S05]  /*e000*/  BSYNC.RECONVERGENT B0 ;  /* 0x0000000000007941 */ /* 0x000fea0003800200 */
.L_x_8713:
        /* <DEDUP_REMOVED lines=10> */
.L_x_8716:
[----:B------:R-:W-:Y:S05]  /*e0b0*/  BSYNC.RECONVERGENT B0 ;  /* 0x0000000000007941 */ /* 0x000fea0003800200 */
.L_x_8715:
[----:B-1----:R1:W0:Y:S01]  /*e0c0*/  LDS R93, [R122+0x4a00] ;  /* 0x004a00007a5d7984 */ /* 0x0022220000000800 */
[----:B------:R-:W-:Y:S04]  /*e0d0*/  BSSY.RECONVERGENT B0, `(.L_x_8717) ;  /* 0x0000004000007945 */ /* 0x000fe80003800200 */
[----:B------:R-:W-:Y:S05]  /*e0e0*/  @!P2 BRA `(.L_x_8718) ;  /* 0x000000000008a947 */ /* 0x000fea0003800000 */
[----:B------:R1:W-:Y:S04]  /*e0f0*/  REDG.E.ADD.F32.FTZ.RN.STRONG.GPU desc[UR34][R60.64+0x800], R91 ;  /* 0x0008005b3c0079a6 */ /* 0x0003e8000c12f322 */
[----:B0-----:R1:W-:Y:S02]  /*e100*/  REDG.E.ADD.F32.FTZ.RN.STRONG.GPU desc[UR34][R62.64+0x800], R93 ;  /* 0x0008005d3e0079a6 */ /* 0x0013e4000c12f322 */
.L_x_8718:
[----:B------:R-:W-:Y:S05]  /*e110*/  BSYNC.RECONVERGENT B0 ;  /* 0x0000000000007941 */ /* 0x000fea0003800200 */
.L_x_8717:
[----:B-1----:R1:W0:Y:S01]  /*e120*/  LDS R91, [R90+0x4b00] ;  /* 0x004b00005a5b7984 */ /* 0x0022220000000800 */
[----:B------:R-:W-:Y:S04]  /*e130*/  BSSY.RECONVERGENT B0, `(.L_x_8719) ;  /* 0x0000004000007945 */ /* 0x000fe80003800200 */
[----:B------:R-:W-:Y:S05]  /*e140*/  @!P3 BRA `(.L_x_8720) ;  /* 0x000000000008b947 */ /* 0x000fea0003800000 */
[----:B------:R1:W-:Y:S04]  /*e150*/  REDG.E.ADD.F32.FTZ.RN.STRONG.GPU desc[UR34][R60.64+0x900], R89 ;  /* 0x000900593c0079a6 */ /* 0x0003e8000c12f322 */
[----:B0-----:R1:W-:Y:S02]  /*e160*/  REDG.E.ADD.F32.FTZ.RN.STRONG.GPU desc[UR34][R62.64+0x900], R91 ;  /* 0x0009005b3e0079a6 */ /* 0x0013e4000c12f322 */
.L_x_8720:
[----:B------:R-:W-:Y:S05]  /*e170*/  BSYNC.RECONVERGENT B0 ;  /* 0x0000000000007941 */ /* 0x000fea0003800200 */
.L_x_8719:
[----:B-1----:R1:W0:Y:S01]  /*e180*/  LDS R89, [R88+0x4c00] ;  /* 0x004c000058597984 */ /* 0x0022220000000800 */
[----:B------:R-:W-:Y:S04]  /*e190*/  BSSY.RECONVERGENT B0, `(.L_x_8721) ;  /* 0x0000004000007945 */ /* 0x000fe80003800200 */
[----:B------:R-:W-:Y:S05]  /*e1a0*/  @!P4 BRA `(.L_x_8722) ;  /* 0x000000000008c947 */ /* 0x000fea0003800000 */
[----:B------:R1:W-:Y:S04]  /*e1b0*/  REDG.E.ADD.F32.FTZ.RN.STRONG.GPU desc[UR34][R60.64+0xa00], R87 ;  /* 0x000a00573c0079a6 */ /* 0x0003e8000c12f322 */
[----:B0-----:R1:W-:Y:S02]  /*e1c0*/  REDG.E.ADD.F32.FTZ.RN.STRONG.GPU desc[UR34][R62.64+0xa00], R89 ;  /* 0x000a00593e0079a6 */ /* 0x0013e4000c12f322 */
.L_x_8722:
[----:B------:R-:W-:Y:S05]  /*e1d0*/  BSYNC.RECONVERGENT B0 ;  /* 0x0000000000007941 */ /* 0x000fea0003800200 */
.L_x_8721:
[----:B-1----:R1:W0:Y:S01]  /*e1e0*/  LDS R87, [R86+0x4d00] ;  /* 0x004d000056577984 */ /* 0x0022220000000800 */
[----:B------:R-:W-:Y:S04]  /*e1f0*/  BSSY.RECONVERGENT B0, `(.L_x_8723) ;  /* 0x0000004000007945 */ /* 0x000fe80003800200 */
[----:B------:R-:W-:Y:S05]  /*e200*/  @!P5 BRA `(.L_x_8724) ;  /* 0x000000000008d947 */ /* 0x000fea0003800000 */
[----:B------:R1:W-:Y:S04]  /*e210*/  REDG.E.ADD.F32.FTZ.RN.STRONG.GPU desc[UR34][R60.64+0xb00], R85 ;  /* 0x000b00553c0079a6 */ /* 0x0003e8000c12f322 */
[----:B0-----:R1:W-:Y:S02]  /*e220*/  REDG.E.ADD.F32.FTZ.RN.STRONG.GPU desc[UR34][R62.64+0xb00], R87 ;  /* 0x000b00573e0079a6 */ /* 0x0013e4000c12f322 */
.L_x_8724:
[----:B------:R-:W-:Y:S05]  /*e230*/  BSYNC.RECONVERGENT B0 ;  /* 0x0000000000007941 */ /* 0x000fea0003800200 */
.L_x_8723:
        /* <DEDUP_REMOVED lines=10> */
.L_x_8726:
[----:B------:R-:W-:Y:S05]  /*e2e0*/  BSYNC.RECONVERGENT B0 ;  /* 0x0000000000007941 */ /* 0x000fea0003800200 */
.L_x_8725:
[----:B-1----:R1:W0:Y:S01]  /*e2f0*/  LDS R83, [R82+0x4f00] ;  /* 0x004f000052537984 */ /* 0x0022220000000800 */
[----:B------:R-:W-:Y:S04]  /*e300*/  BSSY.RECONVERGENT B0, `(.L_x_8727) ;  /* 0x0000004000007945 */ /* 0x000fe80003800200 */
[----:B------:R-:W-:Y:S05]  /*e310*/  @!P2 BRA `(.L_x_8728) ;  /* 0x000000000008a947 */ /* 0x000fea0003800000 */
[----:B------:R1:W-:Y:S04]  /*e320*/  REDG.E.ADD.F32.FTZ.RN.STRONG.GPU desc[UR34][R60.64+0xd00], R81 ;  /* 0x000d00513c0079a6 */ /* 0x0003e8000c12f322 */
[----:B0-----:R1:W-:Y:S02]  /*e330*/  REDG.E.ADD.F32.FTZ.RN.STRONG.GPU desc[UR34][R62.64+0xd00], R83 ;  /* 0x000d00533e0079a6 */ /* 0x0013e4000c12f322 */
.L_x_8728:
[----:B------:R-:W-:Y:S05]  /*e340*/  BSYNC.RECONVERGENT B0 ;  /* 0x0000000000007941 */ /* 0x000fea0003800200 */
.L_x_8727:
[----:B-1----:R1:W0:Y:S01]  /*e350*/  LDS R81, [R80+0x5000] ;  /* 0x0050000050517984 */ /* 0x0022220000000800 */
[----:B------:R-:W-:Y:S04]  /*e360*/  BSSY.RECONVERGENT B0, `(.L_x_8729) ;  /* 0x0000004000007945 */ /* 0x000fe80003800200 */
[----:B------:R-:W-:Y:S05]  /*e370*/  @!P3 BRA `(.L_x_8730) ;  /* 0x000000000008b947 */ /* 0x000fea0003800000 */
[----:B------:R1:W-:Y:S04]  /*e380*/  REDG.E.ADD.F32.FTZ.RN.STRONG.GPU desc[UR34][R60.64+0xe00], R79 ;  /* 0x000e004f3c0079a6 */ /* 0x0003e8000c12f322 */
[----:B0-----:R1:W-:Y:S02]  /*e390*/  REDG.E.ADD.F32.FTZ.RN.STRONG.GPU desc[UR34][R62.64+0xe00], R81 ;  /* 0x000e00513e0079a6 */ /* 0x0013e4000c12f322 */
.L_x_8730:
[----:B------:R-:W-:Y:S05]  /*e3a0*/  BSYNC.RECONVERGENT B0 ;  /* 0x0000000000007941 */ /* 0x000fea0003800200 */
.L_x_8729:
[----:B-1----:R1:W0:Y:S01]  /*e3b0*/  LDS R79, [R78+0x5100] ;  /* 0x005100004e4f7984 */ /* 0x0022220000000800 */
[----:B------:R-:W-:Y:S04]  /*e3c0*/  BSSY.RECONVERGENT B0, `(.L_x_8731) ;  /* 0x0000004000007945 */ /* 0x000fe80003800200 */
[----:B------:R-:W-:Y:S05]  /*e3d0*/  @!P4 BRA `(.L_x_8732) ;  /* 0x000000000008c947 */ /* 0x000fea0003800000 */
[----:B------:R1:W-:Y:S04]  /*e3e0*/  REDG.E.ADD.F32.FTZ.RN.STRONG.GPU desc[UR34][R60.64+0xf00], R77 ;  /* 0x000f004d3c0079a6 */ /* 0x0003e8000c12f322 */
[----:B0-----:R1:W-:Y:S02]  /*e3f0*/  REDG.E.ADD.F32.FTZ.RN.STRONG.GPU desc[UR34][R62.64+0xf00], R79 ;  /* 0x000f004f3e0079a6 */ /* 0x0013e4000c12f322 */
.L_x_8732:
[----:B------:R-:W-:Y:S05]  /*e400*/  BSYNC.RECONVERGENT B0 ;  /* 0x0000000000007941 */ /* 0x000fea0003800200 */
.L_x_8731:
[----:B-1----:R1:W0:Y:S01]  /*e410*/  LDS R77, [R76+0x5200] ;  /* 0x005200004c4d7984 */ /* 0x0022220000000800 */
[----:B------:R-:W-:Y:S04]  /*e420*/  BSSY.RECONVERGENT B0, `(.L_x_8733) ;  /* 0x0000004000007945 */ /* 0x000fe80003800200 */
[----:B------:R-:W-:Y:S05]  /*e430*/  @!P5 BRA `(.L_x_8734) ;  /* 0x000000000008d947 */ /* 0x000fea0003800000 */
[----:B------:R1:W-:Y:S04]  /*e440*/  REDG.E.ADD.F32.FTZ.RN.STRONG.GPU desc[UR34][R60.64+0x1000], R75 ;  /* 0x0010004b3c0079a6 */ /* 0x0003e8000c12f322 */
[----:B0-----:R1:W-:Y:S02]  /*e450*/  REDG.E.ADD.F32.FTZ.RN.STRONG.GPU desc[UR34][R62.64+0x1000], R77 ;  /* 0x0010004d3e0079a6 */ /* 0x0013e4000c12f322 */
.L_x_8734:
[----:B------:R-:W-:Y:S05]  /*e460*/  BSYNC.RECONVERGENT B0 ;  /* 0x0000000000007941 */ /* 0x000fea0003800200 */
.L_x_8733:
        /* <DEDUP_REMOVED lines=10> */
.L_x_8736:
[----:B------:R-:W-:Y:S05]  /*e510*/  BSYNC.RECONVERGENT B0 ;  /* 0x0000000000007941 */ /* 0x000fea0003800200 */
.L_x_8735:
[----:B-1----:R1:W0:Y:S01]  /*e520*/  LDS R71, [R68+0x5400] ;  /* 0x0054000044477984 */ /* 0x0022220000000800 */
[----:B------:R-:W-:Y:S04]  /*e530*/  BSSY.RECONVERGENT B0, `(.L_x_8737) ;  /* 0x0000004000007945 */ /* 0x000fe80003800200 */
[----:B------:R-:W-:Y:S05]  /*e540*/  @!P2 BRA `(.L_x_8738) ;  /* 0x000000000008a947 */ /* 0x000fea0003800000 */
[----:B------:R1:W-:Y:S04]  /*e550*/  REDG.E.ADD.F32.FTZ.RN.STRONG.GPU desc[UR34][R60.64+0x1200], R69 ;  /* 0x001200453c0079a6 */ /* 0x0003e8000c12f322 */
[----:B0-----:R1:W-:Y:S02]  /*e560*/  REDG.E.ADD.F32.FTZ.RN.STRONG.GPU desc[UR34][R62.64+0x1200], R71 ;  /* 0x001200473e0079a6 */ /* 0x0013e4000c12f322 */
.L_x_8738:
[----:B------:R-:W-:Y:S05]  /*e570*/  BSYNC.RECONVERGENT B0 ;  /* 0x0000000000007941 */ /* 0x000fea0003800200 */
.L_x_8737:
[----:B-1----:R1:W0:Y:S01]  /*e580*/  LDS R69, [R66+0x5500] ;  /* 0x0055000042457984 */ /* 0x0022220000000800 */
[----:B------:R-:W-:Y:S04]  /*e590*/  BSSY.RECONVERGENT B0, `(.L_x_8739) ;  /* 0x0000004000007945 */ /* 0x000fe80003800200 */
[----:B------:R-:W-:Y:S05]  /*e5a0*/  @!P3 BRA `(.L_x_8740) ;  /* 0x000000000008b947 */ /* 0x000fea0003800000 */
[----:B------:R1:W-:Y:S04]  /*e5b0*/  REDG.E.ADD.F32.FTZ.RN.STRONG.GPU desc[UR34][R60.64+0x1300], R67 ;  /* 0x001300433c0079a6 */ /* 0x0003e8000c12f322 */
[----:B0-----:R1:W-:Y:S02]  /*e5c0*/  REDG.E.ADD.F32.FTZ.RN.STRONG.GPU desc[UR34][R62.64+0x1300], R69 ;  /* 0x001300453e0079a6 */ /* 0x0013e4000c12f322 */
.L_x_8740:
[----:B------:R-:W-:Y:S05]  /*e5d0*/  BSYNC.RECONVERGENT B0 ;  /* 0x0000000000007941 */ /* 0x000fea0003800200 */
.L_x_8739:
[----:B-1----:R1:W0:Y:S01]  /*e5e0*/  LDS R67, [R52+0x5600] ;  /* 0x0056000034437984 */ /* 0x0022220000000800 */
[----:B------:R-:W-:Y:S04]  /*e5f0*/  BSSY.RECONVERGENT B0, `(.L_x_8741) ;  /* 0x0000004000007945 */ /* 0x000fe80003800200 */
[----:B------:R-:W-:Y:S05]  /*e600*/  @!P4 BRA `(.L_x_8742) ;  /* 0x000000000008c947 */ /* 0x000fea0003800000 */
[----:B------:R1:W-:Y:S04]  /*e610*/  REDG.E.ADD.F32.FTZ.RN.STRONG.GPU desc[UR34][R60.64+0x1400], R65 ;  /* 0x001400413c0079a6 */ /* 0x0003e8000c12f322 */
[----:B0-----:R1:W-:Y:S02]  /*e620*/  REDG.E.ADD.F32.FTZ.RN.STRONG.GPU desc[UR34][R62.64+0x1400], R67 ;  /* 0x001400433e0079a6 */ /* 0x0013e4000c12f322 */
.L_x_8742:
[----:B------:R-:W-:Y:S05]  /*e630*/  BSYNC.RECONVERGENT B0 ;  /* 0x0000000000007941 */ /* 0x000fea0003800200 */
.L_x_8741:
[----:B-1----:R1:W0:Y:S01]  /*e640*/  LDS R65, [R50+0x5700] ;  /* 0x0057000032417984 */ /* 0x0022220000000800 */
[----:B------:R-:W-:Y:S04]  /*e650*/  BSSY.RECONVERGENT B0, `(.L_x_8743) ;  /* 0x0000004000007945 */ /* 0x000fe80003800200 */
[----:B------:R-:W-:Y:S05]  /*e660*/  @!P5 BRA `(.L_x_8744) ;  /* 0x000000000008d947 */ /* 0x000fea0003800000 */
[----:B------:R1:W-:Y:S04]  /*e670*/  REDG.E.ADD.F32.FTZ.RN.STRONG.GPU desc[UR34][R60.64+0x1500], R51 ;  /* 0x001500333c0079a6 */ /* 0x0003e8000c12f322 */
[----:B0-----:R1:W-:Y:S02]  /*e680*/  REDG.E.ADD.F32.FTZ.RN.STRONG.GPU desc[UR34][R62.64+0x1500], R65 ;  /* 0x001500413e0079a6 */ /* 0x0013e4000c12f322 */
.L_x_8744:
[----:B------:R-:W-:Y:S05]  /*e690*/  BSYNC.RECONVERGENT B0 ;  /* 0x0000000000007941 */ /* 0x000fea0003800200 */
.L_x_8743:
        /* <DEDUP_REMOVED lines=10> */
.L_x_8746:
[----:B------:R-:W-:Y:S05]  /*e740*/  BSYNC.RECONVERGENT B0 ;  /* 0x0000000000007941 */ /* 0x000fea0003800200 */
.L_x_8745:
[----:B-1----:R1:W0:Y:S01]  /*e750*/  LDS R49, [R46+0x5900] ;  /* 0x005900002e317984 */ /* 0x0022220000000800 */
[----:B------:R-:W-:Y:S04]  /*e760*/  BSSY.RECONVERGENT B0, `(.L_x_8747) ;  /* 0x0000004000007945 */ /* 0x000fe80003800200 */
[----:B------:R-:W-:Y:S05]  /*e770*/  @!P2 BRA `(.L_x_8748) ;  /* 0x000000000008a947 */ /* 0x000fea0003800000 */
[----:B------:R1:W-:Y:S04]  /*e780*/  REDG.E.ADD.F32.FTZ.RN.STRONG.GPU desc[UR34][R60.64+0x1700], R47 ;  /* 0x0017002f3c0079a6 */ /* 0x0003e8000c12f322 */
[----:B0-----:R1:W-:Y:S02]  /*e790*/  REDG.E.ADD.F32.FTZ.RN.STRONG.GPU desc[UR34][R62.64+0x1700], R49 ;  /* 0x001700313e0079a6 */ /* 0x0013e4000c12f322 */
.L_x_8748:
[----:B------:R-:W-:Y:S05]  /*e7a0*/  BSYNC.RECONVERGENT B0 ;  /* 0x0000000000007941 */ /* 0x000fea0003800200 */
.L_x_8747:
[----:B-1----:R1:W0:Y:S01]  /*e7b0*/  LDS R47, [R44+0x5a00] ;  /* 0x005a00002c2f7984 */ /* 0x0022220000000800 */
[----:B------:R-:W-:Y:S04]  /*e7c0*/  BSSY.RECONVERGENT B0, `(.L_x_8749) ;  /* 0x0000004000007945 */ /* 0x000fe80003800200 */
[----:B------:R-:W-:Y:S05]  /*e7d0*/  @!P3 BRA `(.L_x_8750) ;  /* 0x000000000008b947 */ /* 0x000fea0003800000 */
[----:B------:R1:W-:Y:S04]  /*e7e0*/  REDG.E.ADD.F32.FTZ.RN.STRONG.GPU desc[UR34][R60.64+0x1800], R45 ;  /* 0x0018002d3c0079a6 */ /* 0x0003e8000c12f322 */
[----:B0-----:R1:W-:Y:S02]  /*e7f0*/  REDG.E.ADD.F32.FTZ.RN.STRONG.GPU desc[UR34][R62.64+0x1800], R47 ;  /* 0x0018002f3e0079a6 */ /* 0x0013e4000c12f322 */
.L_x_8750:
[----:B------:R-:W-:Y:S05]  /*e800*/  BSYNC.RECONVERGENT B0 ;  /* 0x0000000000007941 */ /* 0x000fea0003800200 */
.L_x_8749:
[----:B-1----:R1:W0:Y:S01]  /*e810*/  LDS R45, [R42+0x5b00] ;  /* 0x005b00002a2d7984 */ /* 0x0022220000000800 */
[----:B------:R-:W-:Y:S04]  /*e820*/  BSSY.RECONVERGENT B0, `(.L_x_8751) ;  /* 0x0000004000007945 */ /* 0x000fe80003800200 */
[----:B------:R-:W-:Y:S05]  /*e830*/  @!P4 BRA `(.L_x_8752) ;  /* 0x000000000008c947 */ /* 0x000fea0003800000 */
[----:B------:R1:W-:Y:S04]  /*e840*/  REDG.E.ADD.F32.FTZ.RN.STRONG.GPU desc[UR34][R60.64+0x1900], R43 ;  /* 0x0019002b3c0079a6 */ /* 0x0003e8000c12f322 */
[----:B0-----:R1:W-:Y:S02]  /*e850*/  REDG.E.ADD.F32.FTZ.RN.STRONG.GPU desc[UR34][R62.64+0x1900], R45 ;  /* 0x0019002d3e0079a6 */ /* 0x0013e4000c12f322 */
.L_x_8752:
[----:B------:R-:W-:Y:S05]  /*e860*/  BSYNC.RECONVERGENT B0 ;  /* 0x0000000000007941 */ /* 0x000fea0003800200 */
.L_x_8751:
[----:B-1----:R1:W0:Y:S01]  /*e870*/  LDS R43, [R40+0x5c00] ;  /* 0x005c0000282b7984 */ /* 0x0022220000000800 */
[----:B------:R-:W-:Y:S04]  /*e880*/  BSSY.RECONVERGENT B0, `(.L_x_8753) ;  /* 0x0000004000007945 */ /* 0x000fe80003800200 */
[----:B------:R-:W-:Y:S05]  /*e890*/  @!P5 BRA `(.L_x_8754) ;  /* 0x000000000008d947 */ /* 0x000fea0003800000 */
[----:B------:R1:W-:Y:S04]  /*e8a0*/  REDG.E.ADD.F32.FTZ.RN.STRONG.GPU desc[UR34][R60.64+0x1a00], R41 ;  /* 0x001a00293c0079a6 */ /* 0x0003e8000c12f322 */
[----:B0-----:R1:W-:Y:S02]  /*e8b0*/  REDG.E.ADD.F32.FTZ.RN.STRONG.GPU desc[UR34][R62.64+0x1a00], R43 ;  /* 0x001a002b3e0079a6 */ /* 0x0013e4000c12f322 */
.L_x_8754:
[----:B------:R-:W-:Y:S05]  /*e8c0*/  BSYNC.RECONVERGENT B0 ;  /* 0x0000000000007941 */ /* 0x000fea0003800200 */
.L_x_8753:
        /* <DEDUP_REMOVED lines=10> */
.L_x_8756:
[----:B------:R-:W-:Y:S05]  /*e970*/  BSYNC.RECONVERGENT B0 ;  /* 0x0000000000007941 */ /* 0x000fea0003800200 */
.L_x_8755:
[----:B-1----:R1:W0:Y:S01]  /*e980*/  LDS R39, [R36+0x5e00] ;  /* 0x005e000024277984 */ /* 0x0022220000000800 */
[----:B------:R-:W-:Y:S04]  /*e990*/  BSSY.RECONVERGENT B0, `(.L_x_8757) ;  /* 0x0000004000007945 */ /* 0x000fe80003800200 */
[----:B------:R-:W-:Y:S05]  /*e9a0*/  @!P2 BRA `(.L_x_8758) ;  /* 0x000000000008a947 */ /* 0x000fea0003800000 */
[----:B------:R1:W-:Y:S04]  /*e9b0*/  REDG.E.ADD.F32.FTZ.RN.STRONG.GPU desc[UR34][R60.64+0x1c00], R37 ;  /* 0x001c00253c0079a6 */ /* 0x0003e8000c12f322 */
[----:B0-----:R1:W-:Y:S02]  /*e9c0*/  REDG.E.ADD.F32.FTZ.RN.STRONG.GPU desc[UR34][R62.64+0x1c00], R39 ;  /* 0x001c00273e0079a6 */ /* 0x0013e4000c12f322 */
.L_x_8758:
[----:B------:R-:W-:Y:S05]  /*e9d0*/  BSYNC.RECONVERGENT B0 ;  /* 0x0000000000007941 */ /* 0x000fea0003800200 */
.L_x_8757:
[----:B-1----:R1:W0:Y:S01]  /*e9e0*/  LDS R37, [R6+0x5f00] ;  /* 0x005f000006257984 */ /* 0x0022220000000800 */
[----:B------:R-:W-:Y:S04]  /*e9f0*/  BSSY.RECONVERGENT B0, `(.L_x_8759) ;  /* 0x0000004000007945 */ /* 0x000fe80003800200 */
[----:B------:R-:W-:Y:S05]  /*ea00*/  @!P3 BRA `(.L_x_8760) ;  /* 0x000000000008b947 */ /* 0x000fea0003800000 */
[----:B------:R1:W-:Y:S04]  /*ea10*/  REDG.E.ADD.F32.FTZ.RN.STRONG.GPU desc[UR34][R60.64+0x1d00], R31 ;  /* 0x001d001f3c0079a6 */ /* 0x0003e8000c12f322 */
[----:B0-----:R1:W-:Y:S02]  /*ea20*/  REDG.E.ADD.F32.FTZ.RN.STRONG.GPU desc[UR34][R62.64+0x1d00], R37 ;  /* 0x001d00253e0079a6 */ /* 0x0013e4000c12f322 */
.L_x_8760:
[----:B------:R-:W-:Y:S05]  /*ea30*/  BSYNC.RECONVERGENT B0 ;  /* 0x0000000000007941 */ /* 0x000fea0003800200 */
.L_x_8759:
[----:B-1----:R1:W0:Y:S01]  /*ea40*/  LDS R31, [R4+0x6000] ;  /* 0x00600000041f7984 */ /* 0x0022220000000800 */
[----:B------:R-:W-:Y:S04]  /*ea50*/  BSSY.RECONVERGENT B0, `(.L_x_8761) ;  /* 0x0000004000007945 */ /* 0x000fe80003800200 */
[----:B------:R-:W-:Y:S05]  /*ea60*/  @!P4 BRA `(.L_x_8762) ;  /* 0x000000000008c947 */ /* 0x000fea0003800000 */
[----:B------:R1:W-:Y:S04]  /*ea70*/  REDG.E.ADD.F32.FTZ.RN.STRONG.GPU desc[UR34][R60.64+0x1e00], R7 ;  /* 0x001e00073c0079a6 */ /* 0x0003e8000c12f322 */
[----:B0-----:R1:W-:Y:S02]  /*ea80*/  REDG.E.ADD.F32.FTZ.RN.STRONG.GPU desc[UR34][R62.64+0x1e00], R31 ;  /* 0x001e001f3e0079a6 */ /* 0x0013e4000c12f322 */
.L_x_8762:
[----:B------:R-:W-:Y:S05]  /*ea90*/  BSYNC.RECONVERGENT B0 ;  /* 0x0000000000007941 */ /* 0x000fea0003800200 */
.L_x_8761:
[----:B-1----:R1:W0:Y:S01]  /*eaa0*/  LDS R7, [R2+0x6100] ;  /* 0x0061000002077984 */ /* 0x0022220000000800 */
[----:B------:R-:W-:Y:S04]  /*eab0*/  BSSY.RECONVERGENT B0, `(.L_x_8763) ;  /* 0x0000004000007945 */ /* 0x000fe80003800200 */
[----:B------:R-:W-:Y:S05]  /*eac0*/  @!P5 BRA `(.L_x_8764) ;  /* 0x000000000008d947 */ /* 0x000fea0003800000 */
[----:B------:R1:W-:Y:S04]  /*ead0*/  REDG.E.ADD.F32.FTZ.RN.STRONG.GPU desc[UR34][R60.64+0x1f00], R5 ;  /* 0x001f00053c0079a6 */ /* 0x0003e8000c12f322 */
[----:B0-----:R1:W-:Y:S02]  /*eae0*/  REDG.E.ADD.F32.FTZ.RN.STRONG.GPU desc[UR34][R62.64+0x1f00], R7 ;  /* 0x001f00073e0079a6 */ /* 0x0013e4000c12f322 */
.L_x_8764:
[----:B------:R-:W-:Y:S05]  /*eaf0*/  BSYNC.RECONVERGENT B0 ;  /* 0x0000000000007941 */ /* 0x000fea0003800200 */
.L_x_8763:
        /* <DEDUP_REMOVED lines=32> */
[----:B------:R-:W-:Y:S01]  /*ed00*/  FFMA.FTZ R7, R173, R30, R16 ;  /* 0x0000001ead077223 */ /* 0x000fe20000010010 */
[----:B------:R-:W1:Y:S01]  /*ed10*/  SHFL.DOWN PT, R5, R0, 0x2, 0x1f ;  /* 0x08401f0000057f89 */ /* 0x000e6200000e0000 */
[----:B------:R-:W-:Y:S01]  /*ed20*/  BSSY.RECONVERGENT B0, `(.L_x_8765) ;  /* 0x0000033000007945 */ /* 0x000fe20003800200 */
[----:B------:R-:W-:Y:S01]  /*ed30*/  FADD.FTZ R180, R25, R180 ;  /* 0x000000b419b47221 */ /* 0x000fe20000010000 */
[----:B------:R-:W-:Y:S01]  /*ed40*/  FFMA.FTZ R136, R152, R35, R136 ;  /* 0x0000002398887223 */ /* 0x000fe20000010088 */
[----:B------:R-:W-:Y:S01]  /*ed50*/  FFMA.FTZ R137, R153, R22, R137 ;  /* 0x0000001699897223 */ /* 0x000fe20000010089 */
[----:B------:R-:W-:Y:S01]  /*ed60*/  FFMA.FTZ R138, R154, R23, R138 ;  /* 0x000000179a8a7223 */ /* 0x000fe2000001008a */
[----:B------:R-:W-:Y:S01]  /*ed70*/  FFMA.FTZ R139, R155, R26, R139 ;  /* 0x0000001a9b8b7223 */ /* 0x000fe2000001008b */
[----:B------:R-:W-:Y:S01]  /*ed80*/  FFMA.FTZ R140, R156, R27, R140 ;  /* 0x0000001b9c8c7223 */ /* 0x000fe2000001008c */
[----:B------:R-:W-:Y:S01]  /*ed90*/  FADD.FTZ R176, R9, R176 ;  /* 0x000000b009b07221 */ /* 0x000fe20000010000 */
[----:B------:R-:W-:Y:S01]  /*eda0*/  FFMA.FTZ R141, R157, R30, R141 ;  /* 0x0000001e9d8d7223 */ /* 0x000fe2000001008d */
[----:B------:R-:W-:Y:S01]  /*edb0*/  FADD.FTZ R174, R7, R174 ;  /* 0x000000ae07ae7221 */ /* 0x000fe20000010000 */
        /* <DEDUP_REMOVED lines=15> */
[----:B------:R-:W-:Y:S01]  /*eeb0*/  FADD.FTZ R179, R2, R179 ;  /* 0x000000b302b37221 */ /* 0x000fe20000010000 */
[----:B------:R-:W-:Y:S01]  /*eec0*/  FFMA.FTZ R2, R170, R23, R19 ;  /* 0x00000017aa027223 */ /* 0x000fe20000010013 */
[----:B------:R-:W1:Y:S03]  /*eed0*/  SHFL.DOWN PT, R5, R0, 0x10, 0x1f ;  /* 0x0a001f0000057f89 */ /* 0x000e6600000e0000 */
[----:B------:R-:W-:Y:S01]  /*eee0*/  FADD.FTZ R177, R2, R177 ;  /* 0x000000b102b17221 */ /* 0x000fe20000010000 */
[----:B------:R-:W-:-:S04]  /*eef0*/  FFMA.FTZ R2, R172, R27, R13 ;  /* 0x0000001bac027223 */ /* 0x000fc8000001000d */
[----:B------:R-:W-:Y:S02]  /*ef00*/  FADD.FTZ R175, R2, R175 ;  /* 0x000000af02af7221 */ /* 0x000fe40000010000 */
[----:B------:R-:W-:-:S04]  /*ef10*/  @!P2 SHF.R.U32.HI R6, RZ, 0x2, R197 ;  /* 0x00000002ff06a819 */ /* 0x000fc800000116c5 */
[----:B------:R-:W-:Y:S01]  /*ef20*/  @!P2 LOP3.LUT R6, R6, 0xf8, RZ, 0xc0, !PT ;  /* 0x000000f80606a812 */ /* 0x000fe200078ec0ff */
[----:B0-----:R-:W-:Y:S01]  /*ef30*/  FADD.FTZ R4, R3, R4 ;  /* 0x0000000403047221 */ /* 0x001fe20000010000 */
[----:B-1----:R-:W-:-:S05]  /*ef40*/  FADD.FTZ R5, R0, R5 ;  /* 0x0000000500057221 */ /* 0x002fca0000010000 */
[----:B------:R0:W-:Y:S01]  /*ef50*/  @!P2 STS.64 [R6+UR16+0x6308], R4 ;  /* 0x006308040600a988 */ /* 0x0001e20008000a10 */
[----:B------:R-:W-:Y:S06]  /*ef60*/  BAR.SYNC.DEFER_BLOCKING 0x0 ;  /* 0x0000000000007b1d */ /* 0x000fec0000010000 */
[----:B------:R-:W-:Y:S05]  /*ef70*/  @P1 BRA `(.L_x_8766) ;  /* 0x0000000000341947 */ /* 0x000fea0003800000 */
[----:B------:R-:W-:Y:S01]  /*ef80*/  UISETP.NE.AND UP0, UPT, UR24, UR47, UPT ;  /* 0x0000002f1800728c */ /* 0x000fe2000bf05270 */
[----:B0-----:R-:W0:Y:S01]  /*ef90*/  LDS.64 R6, [UR16+0x6310] ;  /* 0x00631010ff067984 */ /* 0x001e220008000a00 */
        /* <DEDUP_REMOVED lines=11> */
.L_x_8766:
[----:B------:R-:W-:Y:S05]  /*f050*/  BSYNC.RECONVERGENT B0 ;  /* 0x0000000000007941 */ /* 0x000fea0003800200 */
.L_x_8765:
[----:B------:R-:W-:-:S04]  /*f060*/  UIADD3 UR8, UPT, UPT, UR8, 0x1, URZ ;  /* 0x0000000108087890 */ /* 0x000fc8000fffe0ff */
[----:B------:R-:W-:-:S09]  /*f070*/  UISETP.GE.AND UP0, UPT, UR8, UR48, UPT ;  /* 0x000000300800728c */ /* 0x000fd2000bf06270 */
[----:B------:R-:W-:Y:S05]  /*f080*/  BRA.U !UP0, `(.L_x_8767) ;  /* 0xffffff6108bc7547 */ /* 0x000fea000b83ffff */
.L_x_8671:
[----:B------:R-:W5:Y:S01]  /*f090*/  LDL.LU R20, [R1+0x4] ;  /* 0x0000040001147983 */ /* 0x000f620000300800 */
[----:B------:R-:W-:Y:S01]  /*f0a0*/  BAR.SYNC.DEFER_BLOCKING 0x0 ;  /* 0x0000000000007b1d */ /* 0x000fe20000010000 */
[----:B------:R-:W-:Y:S02]  /*f0b0*/  F2FP.BF16.F32.PACK_AB R140, R140, R141 ;  /* 0x0000008d8c8c723e */ /* 0x000fe400000010ff */
[----:B------:R-:W-:Y:S02]  /*f0c0*/  F2FP.BF16.F32.PACK_AB R138, R138, R139 ;  /* 0x0000008b8a8a723e */ /* 0x000fe400000010ff */
[----:B------:R-:W-:Y:S02]  /*f0d0*/  F2FP.BF16.F32.PACK_AB R136, R136, R137 ;  /* 0x000000898888723e */ /* 0x000fe400000010ff */
[----:B------:R-:W-:Y:S01]  /*f0e0*/  F2FP.BF16.F32.PACK_AB R134, R134, R135 ;  /* 0x000000878686723e */ /* 0x000fe200000010ff */
[----:B------:R-:W2:Y:S01]  /*f0f0*/  LDL.LU R18, [R1] ;  /* 0x0000000001127983 */ /* 0x000ea20000300800 */
[----:B------:R-:W-:Y:S01]  /*f100*/  UIMAD UR10, UR24, -0x400, UR10 ;  /* 0xfffffc00180a78a4 */ /* 0x000fe2000f8e020a */
[----:B------:R-:W-:-:S02]  /*f110*/  F2FP.BF16.F32.PACK_AB R132, R132, R133 ;  /* 0x000000858484723e */ /* 0x000fc400000010ff */
[----:B------:R-:W-:Y:S01]  /*f120*/  F2FP.BF16.F32.PACK_AB R130, R130, R131 ;  /* 0x000000838282723e */ /* 0x000fe200000010ff */
[----:B------:R-:W3:Y:S01]  /*f130*/  LDL.LU R16, [R1+0x8] ;  /* 0x0000080001107983 */ /* 0x000ee20000300800 */
[----:B------:R-:W-:Y:S01]  /*f140*/  PRMT R95, R140, 0x7632, R95 ;  /* 0x000076328c5f7816 */ /* 0x000fe2000000005f */
[----:B------:R-:W-:Y:S01]  /*f150*/  UIADD3 UR10, UPT, UPT, UR10, 0x400, URZ ;  /* 0x000004000a0a7890 */ /* 0x000fe2000fffe0ff */
[----:B------:R-:W-:Y:S01]  /*f160*/  PRMT R0, R138, 0x7632, R0 ;  /* 0x000076328a007816 */ /* 0x000fe20000000000 */
[----:B------:R-:W1:Y:S01]  /*f170*/  S2UR UR17, SR_CTAID.X ;  /* 0x00000000001179c3 */ /* 0x000e620000002500 */
[----:B0-----:R-:W-:Y:S01]  /*f180*/  PRMT R2, R136, 0x7632, R2 ;  /* 0x0000763288027816 */ /* 0x001fe20000000002 */
[----:B------:R-:W1:Y:S01]  /*f190*/  LDCU.64 UR14, c[0x0][0x4f8] ;  /* 0x00009f00ff0e77ac */ /* 0x000e620008000a00 */
[----:B------:R-:W-:Y:S02]  /*f1a0*/  F2FP.BF16.F32.PACK_AB R128, R128, R129 ;  /* 0x000000818080723e */ /* 0x000fe400000010ff */
[----:B------:R-:W-:Y:S01]  /*f1b0*/  F2FP.BF16.F32.PACK_AB R126, R126, R127 ;  /* 0x0000007f7e7e723e */ /* 0x000fe200000010ff */
[----:B------:R-:W0:Y:S01]  /*f1c0*/  LDCU.64 UR18, c[0x0][0x500] ;  /* 0x0000a000ff1277ac */ /* 0x000e220008000a00 */
[----:B------:R4:W-:Y:S01]  /*f1d0*/  STS.U16 [R190+0x2], R95 ;  /* 0x0000025fbe007388 */ /* 0x0009e20000000400 */
[----:B------:R-:W-:-:S02]  /*f1e0*/  PRMT R3, R132, 0x7632, R3 ;  /* 0x0000763284037816 */ /* 0x000fc40000000003 */
[----:B------:R-:W-:Y:S01]  /*f1f0*/  MOV R8, UR10 ;  /* 0x0000000a00087c02 */ /* 0x000fe20008000f00 */
[----:B------:R0:W-:Y:S01]  /*f200*/  STS.U16 [R190+0x6], R0 ;  /* 0x00000600be007388 */ /* 0x0001e20000000400 */
[----:B------:R-:W1:Y:S01]  /*f210*/  S2UR UR10, SR_CTAID.Y ;  /* 0x00000000000a79c3 */ /* 0x000e620000002600 */
[----:B------:R-:W-:Y:S01]  /*f220*/  USHF.L.U32 UR8, UR24, 0xa, URZ ;  /* 0x0000000a18087899 */ /* 0x000fe200080006ff */
[----:B------:R-:W-:Y:S01]  /*f230*/  SHF.L.U32 R5, R197, 0x4, RZ ;  /* 0x00000004c5057819 */ /* 0x000fe200000006ff */
[----:B------:R1:W-:Y:S01]  /*f240*/  STS.U16 [R190+0xa], R2 ;  /* 0x00000a02be007388 */ /* 0x0003e20000000400 */
[----:B------:R-:W-:Y:S01]  /*f250*/  UMOV UR9, URZ ;  /* 0x000000ff00097c82 */ /* 0x000fe20008000000 */
[----:B----4-:R-:W-:Y:S01]  /*f260*/  PRMT R95, R134, 0x7632, R95 ;  /* 0x00007632865f7816 */ /* 0x010fe2000000005f */
[----:B------:R-:W-:Y:S01]  /*f270*/  UIADD3 UR8, UPT, UPT, UR8, -0x400, URZ ;  /* 0xfffffc0008087890 */ /* 0x000fe2000fffe0ff */
[----:B------:R-:W-:Y:S01]  /*f280*/  STS.U16 [R190], R140 ;  /* 0x0000008cbe007388 */ /* 0x000fe20000000400 */
[----:B------:R-:W4:Y:S01]  /*f290*/  LDCU.64 UR36, c[0x0][0x550] ;  /* 0x0000aa00ff2477ac */ /* 0x000f220008000a00 */
[----:B0-----:R-:W-:-:S02]  /*f2a0*/  PRMT R0, R130, 0x7632, R0 ;  /* 0x0000763282007816 */ /* 0x001fc40000000000 */
[----:B------:R0:W-:Y:S01]  /*f2b0*/  STS.U16 [R190+0xe], R95 ;  /* 0x00000e5fbe007388 */ /* 0x0001e20000000400 */
[----:B-1----:R-:W-:Y:S01]  /*f2c0*/  UIMAD.WIDE.U32 UR12, UR17, UR14, UR8 ;  /* 0x0000000e110c72a5 */ /* 0x002fe2000f8e0008 */
[----:B------:R-:W-:Y:S01]  /*f2d0*/  PRMT R2, R126, 0x7632, R2 ;  /* 0x000076327e027816 */ /* 0x000fe20000000002 */
[----:B------:R-:W-:Y:S01]  /*f2e0*/  UIADD3 UR30, UP0, UPT, UR30, -0x1000, URZ ;  /* 0xfffff0001e1e7890 */ /* 0x000fe2000ff1e0ff */
[----:B------:R-:W-:Y:S01]  /*f2f0*/  STS.U16 [R190+0x4], R138 ;  /* 0x0000048abe007388 */ /* 0x000fe20000000400 */
[----:B------:R-:W-:Y:S02]  /*f300*/  UIMAD UR13, UR17, UR15, UR13 ;  /* 0x0000000f110d72a4 */ /* 0x000fe4000f8e020d */
[----:B------:R-:W-:Y:S01]  /*f310*/  UIADD3.X UR31, UPT, UPT, UR31, -0x1, URZ, UP0, !UPT ;  /* 0xffffffff1f1f7890 */ /* 0x000fe200087fe4ff */
[----:B------:R-:W-:Y:S01]  /*f320*/  STS.U16 [R190+0x8], R136 ;  /* 0x00000888be007388 */ /* 0x000fe20000000400 */
[----:B------:R-:W-:Y:S01]  /*f330*/  UISETP.GT.AND UP0, UPT, UR24, 0x1, UPT ;  /* 0x000000011800788c */ /* 0x000fe2000bf04270 */
[----:B0-----:R-:W-:Y:S01]  /*f340*/  PRMT R95, R128, 0x7632, R95 ;  /* 0x00007632805f7816 */ /* 0x001fe2000000005f */
[----:B------:R-:W-:Y:S01]  /*f350*/  UIADD3 UR32, UP1, UPT, UR32, -0x1000, URZ ;  /* 0xfffff00020207890 */ /* 0x000fe2000ff3e0ff */
[----:B------:R-:W-:Y:S01]  /*f360*/  STS.U16 [R190+0xc], R134 ;  /* 0x00000c86be007388 */ /* 0x000fe20000000400 */
[----:B------:R-:W-:-:S02]  /*f370*/  UIMAD UR14, UR10, UR19, URZ ;  /* 0x000000130a0e72a4 */ /* 0x000fc4000f8e02ff */
[----:B------:R-:W-:Y:S01]  /*f380*/  UIMAD.WIDE.U32 UR12, UR10, UR18, UR12 ;  /* 0x000000120a0c72a5 */ /* 0x000fe2000f8e000c */
[----:B------:R-:W-:Y:S01]  /*f390*/  STS.U16 [R190+0x10], R132 ;  /* 0x00001084be007388 */ /* 0x000fe20000000400 */
[----:B------:R-:W-:Y:S02]  /*f3a0*/  UIADD3 UR25, UP2, UPT, UR25, -0x800, URZ ;  /* 0xfffff80019197890 */ /* 0x000fe4000ff5e0ff */
[----:B------:R-:W-:Y:S01]  /*f3b0*/  MOV R6, UR14 ;  /* 0x0000000e00067c02 */ /* 0x000fe20008000f00 */
[----:B------:R-:W-:Y:S01]  /*f3c0*/  STS.U16 [R190+0x12], R3 ;  /* 0x00001203be007388 */ /* 0x000fe20000000400 */
[----:B------:R-:W-:Y:S02]  /*f3d0*/  UIADD3 UR26, UP3, UPT, UR26, -0x800, URZ ;  /* 0xfffff8001a1a7890 */ /* 0x000fe4000ff7e0ff */
[----:B------:R-:W-:Y:S01]  /*f3e0*/  UIADD3 UR28, UP4, UPT, UR28, -0x800, URZ ;  /* 0xfffff8001c1c7890 */ /* 0x000fe2000ff9e0ff */
[----:B------:R-:W-:Y:S01]  /*f3f0*/  STS.U16 [R190+0x14], R130 ;  /* 0x00001482be007388 */ /* 0x000fe20000000400 */
[----:B------:R-:W0:Y:S03]  /*f400*/  LDCU.64 UR14, c[0x0][0x520] ;  /* 0x0000a400ff0e77ac */ /* 0x000e260008000a00 */
[----:B------:R1:W-:Y:S01]  /*f410*/  STS.U16 [R190+0x16], R0 ;  /* 0x00001600be007388 */ /* 0x0003e20000000400 */
[----:B------:R-:W-:-:S02]  /*f420*/  UIADD3.X UR33, UPT, UPT, UR33, -0x1, URZ, UP1, !UPT ;  /* 0xffffffff21217890 */ /* 0x000fc40008ffe4ff */
[----:B------:R-:W-:Y:S01]  /*f430*/  UIADD3.X UR11, UPT, UPT, UR11, -0x1, URZ, UP2, !UPT ;  /* 0xffffffff0b0b7890 */ /* 0x000fe200097fe4ff */
[----:B------:R-:W-:Y:S01]  /*f440*/  STS.U16 [R190+0x18], R128 ;  /* 0x00001880be007388 */ /* 0x000fe20000000400 */
[----:B------:R-:W-:Y:S02]  /*f450*/  UIADD3.X UR27, UPT, UPT, UR27, -0x1, URZ, UP3, !UPT ;  /* 0xffffffff1b1b7890 */ /* 0x000fe40009ffe4ff */
[----:B------:R-:W-:Y:S01]  /*f460*/  UIADD3.X UR29, UPT, UPT, UR29, -0x1, URZ, UP4, !UPT ;  /* 0xffffffff1d1d7890 */ /* 0x000fe2000a7fe4ff */
[----:B------:R-:W-:Y:S01]  /*f470*/  STS.U16 [R190+0x1a], R95 ;  /* 0x00001a5fbe007388 */ /* 0x000fe20000000400 */
[----:B-1----:R-:W-:-:S03]  /*f480*/  LOP3.LUT R0, R197, 0x1f, RZ, 0xc0, !PT ;  /* 0x0000001fc5007812 */ /* 0x002fc600078ec0ff */
[----:B------:R-:W-:Y:S01]  /*f490*/  STS.U16 [R190+0x1c], R126 ;  /* 0x00001c7ebe007388 */ /* 0x000fe20000000400 */
[----:B------:R-:W-:-:S03]  /*f4a0*/  LOP3.LUT R5, R0, 0x3e00, R5, 0xf8, !PT ;  /* 0x00003e0000057812 */ /* 0x000fc600078ef805 */
[----:B------:R4:W-:Y:S01]  /*f4b0*/  STS.U16 [R190+0x1e], R2 ;  /* 0x00001e02be007388 */ /* 0x0009e20000000400 */
[----:B------:R-:W-:-:S03]  /*f4c0*/  NOP ;  /* 0x0000000000007918 */ /* 0x000fc60000000000 */
[----:B------:R-:W-:Y:S01]  /*f4d0*/  LDS.U16 R11, [R250+0x80] ;  /* 0x00008000fa0b7984 */ /* 0x000fe20000000400 */
[C---:B------:R-:W-:Y:S02]  /*f4e0*/  IADD3 R3, P0, PT, R5.reuse, UR12, RZ ;  /* 0x0000000c05037c10 */ /* 0x040fe4000ff1e0ff */
[----:B------:R-:W-:Y:S01]  /*f4f0*/  LOP3.LUT R39, R5, 0x20, RZ, 0xfc, !PT ;  /* 0x0000002005277812 */ /* 0x000fe200078efcff */
[----:B------:R-:W-:Y:S01]  /*f500*/  LDS.U16 R13, [R249+0xc0] ;  /* 0x0000c000f90d7984 */ /* 0x000fe20000000400 */
[----:B------:R-:W-:Y:S01]  /*f510*/  IADD3.X R6, PT, PT, R6, UR13, RZ, P0, !PT ;  /* 0x0000000d06067c10 */ /* 0x000fe200087fe4ff */
[----:B------:R-:W1:Y:S01]  /*f520*/  LDCU.64 UR12, c[0x0][0x518] ;  /* 0x0000a300ff0c77ac */ /* 0x000e620008000a00 */
[----:B----4-:R-:W-:Y:S01]  /*f530*/  LEA R2, P0, R3, UR36, 0x1 ;  /* 0x0000002403027c11 */ /* 0x010fe2000f8008ff */
        /* <DEDUP_REMOVED lines=74> */
[----:B0-----:R-:W-:-:S02]  /*f9e0*/  PRMT R11, R4, 0x7632, R11 ;  /* 0x00007632040b7816 */ /* 0x001fc4000000000b */
        /* <DEDUP_REMOVED lines=24> */
[----:B--2---:R-:W-:Y:S01]  /*fb70*/  PRMT R6, R2, 0x7632, R6 ;  /* 0x0000763202067816 */ /* 0x004fe20000000006 */
[----:B------:R-:W-:Y:S01]  /*fb80*/  FADD.FTZ R183, R182, R183 ;  /* 0x000000b7b6b77221 */ /* 0x000fe20000010000 */
[----:B------:R-:W-:Y:S01]  /*fb90*/  F2FP.BF16.F32.PACK_AB R2, R187, R186 ;  /* 0x000000babb02723e */ /* 0x000fe200000010ff */
[----:B------:R0:W-:Y:S01]  /*fba0*/  STS.U16 [R190+0xc], R95 ;  /* 0x00000c5fbe007388 */ /* 0x0001e20000000400 */
[----:B---3--:R-:W-:Y:S01]  /*fbb0*/  PRMT R10, R4, 0x7632, R10 ;  /* 0x00007632040a7816 */ /* 0x008fe2000000000a */
        /* <DEDUP_REMOVED lines=20> */
[----:B0-----:R-:W-:Y:S01]  /*fd00*/  IADD3 R3, P0, PT, R5, UR8, RZ ;  /* 0x0000000805037c10 */ /* 0x001fe2000ff1e0ff */
[----:B------:R-:W-:Y:S02]  /*fd10*/  UIADD3 UR8, UPT, UPT, UR24, -0x1, URZ ;  /* 0xffffffff18087890 */ /* 0x000fe4000fffe0ff */
[----:B------:R-:W-:Y:S01]  /*fd20*/  LDS.U16 R9, [R18+0x40] ;  /* 0x0000400012097984 */ /* 0x000fe20000000400 */
[----:B------:R-:W-:Y:S02]  /*fd30*/  IADD3.X R6, PT, PT, RZ, UR9, RZ, P0, !PT ;  /* 0x00000009ff067c10 */ /* 0x000fe400087fe4ff */
[C---:B-1----:R-:W-:Y:S01]  /*fd40*/  LEA R2, P3, R3.reuse, UR12, 0x1 ;  /* 0x0000000c03027c11 */ /* 0x042fe2000f8608ff */
        /* <DEDUP_REMOVED lines=54> */
.L_x_8669:
        /* <DEDUP_REMOVED lines=42> */
.L_x_8770:
[----:B------:R-:W-:Y:S05]  /*10350*/  BSYNC.RECONVERGENT B0 ;  /* 0x0000000000007941 */ /* 0x000fea0003800200 */
.L_x_8769:
        /* <DEDUP_REMOVED lines=40> */
.L_x_8772:
[----:B------:R-:W-:Y:S05]  /*105e0*/  BSYNC.RECONVERGENT B0 ;  /* 0x0000000000007941 */ /* 0x000fea0003800200 */
.L_x_8771:
        /* <DEDUP_REMOVED lines=11> */
.L_x_8773:
        /* <DEDUP_REMOVED lines=19> */
.L_x_8676:
[----:B------:R-:W-:Y:S01]  /*107d0*/  HFMA2 R69, -RZ, RZ, 0, 5.9604644775390625e-08 ;  /* 0x00000001ff457431 */ /* 0x000fe200000001ff */
[----:B------:R-:W-:Y:S02]  /*107e0*/  MOV R246, R244 ;  /* 0x000000f400f67202 */ /* 0x000fe40000000f00 */
[----:B------:R-:W-:Y:S02]  /*107f0*/  MOV R68, RZ ;  /* 0x000000ff00447202 */ /* 0x000fe40000000f00 */
[----:B------:R-:W-:-:S07]  /*10800*/  MOV R71, 0xffffffff ;  /* 0xffffffff00477802 */ /* 0x000fce0000000f00 */
[----:B01---5:R-:W-:Y:S05]  /*10810*/  WARPSYNC.COLLECTIVE R71, `(.L_x_8774) ;  /* 0x0000000047087348 */ /* 0x023fea0003c00000 */
[----:B------:R2:W3:Y:S02]  /*10820*/  SHFL.UP P6, R248, R246, R69, R68 ;  /* 0x04000045f6f87389 */ /* 0x0004e400000c0044 */
[----:B0123-5:R-:W-:Y:S05]  /*10830*/  ENDCOLLECTIVE ;  /* 0x000000000000791b */ /* 0x02ffea0003800000 */
.L_x_8774:
[----:B------:R-:W-:Y:S02]  /*10840*/  MOV R246, R243 ;  /* 0x000000f300f67202 */ /* 0x000fe40000000f00 */
[----:B------:R-:W-:-:S07]  /*10850*/  MOV R70, R248 ;  /* 0x000000f800467202 */ /* 0x000fce0000000f00 */
[----:B------:R-:W-:Y:S05]  /*10860*/  WARPSYNC.COLLECTIVE R71, `(.L_x_8775) ;  /* 0x0000000047087348 */ /* 0x000fea0003c00000 */
[----:B------:R0:W1:Y:S02]  /*10870*/  SHFL.UP P6, R248, R246, R69, R68 ;  /* 0x04000045f6f87389 */ /* 0x00006400000c0044 */
[----:B01----:R-:W-:Y:S05]  /*10880*/  ENDCOLLECTIVE ;  /* 0x000000000000791b */ /* 0x003fea0003800000 */
.L_x_8775:
[----:B------:R-:W-:Y:S02]  /*10890*/  MOV R246, R242 ;  /* 0x000000f200f67202 */ /* 0x000fe40000000f00 */
[----:B------:R-:W-:-:S07]  /*108a0*/  MOV R230, R248 ;  /* 0x000000f800e67202 */ /* 0x000fce0000000f00 */
[----:B------:R-:W-:Y:S05]  /*108b0*/  WARPSYNC.COLLECTIVE R71, `(.L_x_8776) ;  /* 0x0000000047087348 */ /* 0x000fea0003c00000 */
[----:B------:R0:W1:Y:S02]  /*108c0*/  SHFL.UP P6, R248, R246, R69, R68 ;  /* 0x04000045f6f87389 */ /* 0x00006400000c0044 */
[----:B01----:R-:W-:Y:S05]  /*108d0*/  ENDCOLLECTIVE ;  /* 0x000000000000791b */ /* 0x003fea0003800000 */
.L_x_8776:
[----:B------:R-:W-:Y:S02]  /*108e0*/  MOV R246, R245 ;  /* 0x000000f500f67202 */ /* 0x000fe40000000f00 */
[----:B------:R-:W-:-:S07]  /*108f0*/  MOV R247, R248 ;  /* 0x000000f800f77202 */ /* 0x000fce0000000f00 */
[----:B------:R-:W-:Y:S05]  /*10900*/  WARPSYNC.COLLECTIVE R71, `(.L_x_8777) ;  /* 0x0000000047087348 */ /* 0x000fea0003c00000 */
[----:B------:R0:W1:Y:S02]  /*10910*/  SHFL.UP P6, R248, R246, R69, R68 ;  /* 0x04000045f6f87389 */ /* 0x00006400000c0044 */
[----:B01----:R-:W-:Y:S05]  /*10920*/  ENDCOLLECTIVE ;  /* 0x000000000000791b */ /* 0x003fea0003800000 */
.L_x_8777:
        /* <DEDUP_REMOVED lines=17> */
.L_x_8778:
[----:B------:R-:W-:Y:S02]  /*10a40*/  MOV R246, R243 ;  /* 0x000000f300f67202 */ /* 0x000fe40000000f00 */
[----:B------:R-:W-:-:S07]  /*10a50*/  MOV R70, R248 ;  /* 0x000000f800467202 */ /* 0x000fce0000000f00 */
[----:B------:R-:W-:Y:S05]  /*10a60*/  WARPSYNC.COLLECTIVE R71, `(.L_x_8779) ;  /* 0x0000000047087348 */ /* 0x000fea0003c00000 */
[----:B------:R0:W1:Y:S02]  /*10a70*/  SHFL.UP P6, R248, R246, R69, R68 ;  /* 0x04000045f6f87389 */ /* 0x00006400000c0044 */
[----:B01----:R-:W-:Y:S05]  /*10a80*/  ENDCOLLECTIVE ;  /* 0x000000000000791b */ /* 0x003fea0003800000 */
.L_x_8779:
[----:B------:R-:W-:Y:S02]  /*10a90*/  MOV R246, R242 ;  /* 0x000000f200f67202 */ /* 0x000fe40000000f00 */
[----:B------:R-:W-:-:S07]  /*10aa0*/  MOV R230, R248 ;  /* 0x000000f800e67202 */ /* 0x000fce0000000f00 */
[----:B------:R-:W-:Y:S05]  /*10ab0*/  WARPSYNC.COLLECTIVE R71, `(.L_x_8780) ;  /* 0x0000000047087348 */ /* 0x000fea0003c00000 */
[----:B------:R0:W1:Y:S02]  /*10ac0*/  SHFL.UP P6, R248, R246, R69, R68 ;  /* 0x04000045f6f87389 */ /* 0x00006400000c0044 */
[----:B01----:R-:W-:Y:S05]  /*10ad0*/  ENDCOLLECTIVE ;  /* 0x000000000000791b */ /* 0x003fea0003800000 */
.L_x_8780:
[----:B------:R-:W-:Y:S02]  /*10ae0*/  MOV R246, R245 ;  /* 0x000000f500f67202 */ /* 0x000fe40000000f00 */
[----:B------:R-:W-:-:S07]  /*10af0*/  MOV R247, R248 ;  /* 0x000000f800f77202 */ /* 0x000fce0000000f00 */
[----:B------:R-:W-:Y:S05]  /*10b00*/  WARPSYNC.COLLECTIVE R71, `(.L_x_8781) ;  /* 0x0000000047087348 */ /* 0x000fea0003c00000 */
[----:B------:R0:W1:Y:S02]  /*10b10*/  SHFL.UP P6, R248, R246, R69, R68 ;  /* 0x04000045f6f87389 */ /* 0x00006400000c0044 */
[----:B01----:R-:W-:Y:S05]  /*10b20*/  ENDCOLLECTIVE ;  /* 0x000000000000791b */ /* 0x003fea0003800000 */
.L_x_8781:
        /* <DEDUP_REMOVED lines=17> */
.L_x_8782:
[----:B------:R-:W-:Y:S02]  /*10c40*/  MOV R246, R243 ;  /* 0x000000f300f67202 */ /* 0x000fe40000000f00 */
[----:B------:R-:W-:-:S07]  /*10c50*/  MOV R70, R248 ;  /* 0x000000f800467202 */ /* 0x000fce0000000f00 */
[----:B------:R-:W-:Y:S05]  /*10c60*/  WARPSYNC.COLLECTIVE R71, `(.L_x_8783) ;  /* 0x0000000047087348 */ /* 0x000fea0003c00000 */
[----:B------:R0:W1:Y:S02]  /*10c70*/  SHFL.UP P6, R248, R246, R69, R68 ;  /* 0x04000045f6f87389 */ /* 0x00006400000c0044 */
[----:B01----:R-:W-:Y:S05]  /*10c80*/  ENDCOLLECTIVE ;  /* 0x000000000000791b */ /* 0x003fea0003800000 */
.L_x_8783:
[----:B------:R-:W-:Y:S02]  /*10c90*/  MOV R246, R242 ;  /* 0x000000f200f67202 */ /* 0x000fe40000000f00 */
[----:B------:R-:W-:-:S07]  /*10ca0*/  MOV R230, R248 ;  /* 0x000000f800e67202 */ /* 0x000fce0000000f00 */
[----:B------:R-:W-:Y:S05]  /*10cb0*/  WARPSYNC.COLLECTIVE R71, `(.L_x_8784) ;  /* 0x0000000047087348 */ /* 0x000fea0003c00000 */
[----:B------:R0:W1:Y:S02]  /*10cc0*/  SHFL.UP P6, R248, R246, R69, R68 ;  /* 0x04000045f6f87389 */ /* 0x00006400000c0044 */
[----:B01----:R-:W-:Y:S05]  /*10cd0*/  ENDCOLLECTIVE ;  /* 0x000000000000791b */ /* 0x003fea0003800000 */
.L_x_8784:
[----:B------:R-:W-:Y:S02]  /*10ce0*/  MOV R246, R245 ;  /* 0x000000f500f67202 */ /* 0x000fe40000000f00 */
[----:B------:R-:W-:-:S07]  /*10cf0*/  MOV R247, R248 ;  /* 0x000000f800f77202 */ /* 0x000fce0000000f00 */
[----:B------:R-:W-:Y:S05]  /*10d00*/  WARPSYNC.COLLECTIVE R71, `(.L_x_8785) ;  /* 0x0000000047087348 */ /* 0x000fea0003c00000 */
[----:B------:R0:W1:Y:S02]  /*10d10*/  SHFL.UP P6, R248, R246, R69, R68 ;  /* 0x04000045f6f87389 */ /* 0x00006400000c0044 */
[----:B01----:R-:W-:Y:S05]  /*10d20*/  ENDCOLLECTIVE ;  /* 0x000000000000791b */ /* 0x003fea0003800000 */
.L_x_8785:
        /* <DEDUP_REMOVED lines=17> */
.L_x_8786:
[----:B------:R-:W-:Y:S02]  /*10e40*/  MOV R246, R243 ;  /* 0x000000f300f67202 */ /* 0x000fe40000000f00 */
[----:B------:R-:W-:-:S07]  /*10e50*/  MOV R70, R248 ;  /* 0x000000f800467202 */ /* 0x000fce0000000f00 */
[----:B------:R-:W-:Y:S05]  /*10e60*/  WARPSYNC.COLLECTIVE R71, `(.L_x_8787) ;  /* 0x0000000047087348 */ /* 0x000fea0003c00000 */
[----:B------:R0:W1:Y:S02]  /*10e70*/  SHFL.UP P6, R248, R246, R69, R68 ;  /* 0x04000045f6f87389 */ /* 0x00006400000c0044 */
[----:B01----:R-:W-:Y:S05]  /*10e80*/  ENDCOLLECTIVE ;  /* 0x000000000000791b */ /* 0x003fea0003800000 */
.L_x_8787:
[----:B------:R-:W-:Y:S02]  /*10e90*/  MOV R246, R242 ;  /* 0x000000f200f67202 */ /* 0x000fe40000000f00 */
[----:B------:R-:W-:-:S07]  /*10ea0*/  MOV R230, R248 ;  /* 0x000000f800e67202 */ /* 0x000fce0000000f00 */
[----:B------:R-:W-:Y:S05]  /*10eb0*/  WARPSYNC.COLLECTIVE R71, `(.L_x_8788) ;  /* 0x0000000047087348 */ /* 0x000fea0003c00000 */
[----:B------:R0:W1:Y:S02]  /*10ec0*/  SHFL.UP P6, R248, R246, R69, R68 ;  /* 0x04000045f6f87389 */ /* 0x00006400000c0044 */
[----:B01----:R-:W-:Y:S05]  /*10ed0*/  ENDCOLLECTIVE ;  /* 0x000000000000791b */ /* 0x003fea0003800000 */
.L_x_8788:
[----:B------:R-:W-:Y:S02]  /*10ee0*/  MOV R246, R245 ;  /* 0x000000f500f67202 */ /* 0x000fe40000000f00 */
[----:B------:R-:W-:-:S07]  /*10ef0*/  MOV R247, R248 ;  /* 0x000000f800f77202 */ /* 0x000fce0000000f00 */
[----:B------:R-:W-:Y:S05]  /*10f00*/  WARPSYNC.COLLECTIVE R71, `(.L_x_8789) ;  /* 0x0000000047087348 */ /* 0x000fea0003c00000 */
[----:B------:R0:W1:Y:S02]  /*10f10*/  SHFL.UP P6, R248, R246, R69, R68 ;  /* 0x04000045f6f87389 */ /* 0x00006400000c0044 */
[----:B01----:R-:W-:Y:S05]  /*10f20*/  ENDCOLLECTIVE ;  /* 0x000000000000791b */ /* 0x003fea0003800000 */
.L_x_8789:
        /* <DEDUP_REMOVED lines=17> */
.L_x_8790:
[----:B------:R-:W-:Y:S02]  /*11040*/  MOV R246, R243 ;  /* 0x000000f300f67202 */ /* 0x000fe40000000f00 */
[----:B------:R-:W-:-:S07]  /*11050*/  MOV R70, R248 ;  /* 0x000000f800467202 */ /* 0x000fce0000000f00 */
[----:B------:R-:W-:Y:S05]  /*11060*/  WARPSYNC.COLLECTIVE R71, `(.L_x_8791) ;  /* 0x0000000047087348 */ /* 0x000fea0003c00000 */
[----:B------:R0:W1:Y:S02]  /*11070*/  SHFL.UP P6, R248, R246, R69, R68 ;  /* 0x04000045f6f87389 */ /* 0x00006400000c0044 */
[----:B01----:R-:W-:Y:S05]  /*11080*/  ENDCOLLECTIVE ;  /* 0x000000000000791b */ /* 0x003fea0003800000 */
.L_x_8791:
[----:B------:R-:W-:Y:S02]  /*11090*/  MOV R246, R242 ;  /* 0x000000f200f67202 */ /* 0x000fe40000000f00 */
[----:B------:R-:W-:-:S07]  /*110a0*/  MOV R230, R248 ;  /* 0x000000f800e67202 */ /* 0x000fce0000000f00 */
[----:B------:R-:W-:Y:S05]  /*110b0*/  WARPSYNC.COLLECTIVE R71, `(.L_x_8792) ;  /* 0x0000000047087348 */ /* 0x000fea0003c00000 */
[----:B------:R0:W1:Y:S02]  /*110c0*/  SHFL.UP P6, R248, R246, R69, R68 ;  /* 0x04000045f6f87389 */ /* 0x00006400000c0044 */
[----:B01----:R-:W-:Y:S05]  /*110d0*/  ENDCOLLECTIVE ;  /* 0x000000000000791b */ /* 0x003fea0003800000 */
.L_x_8792:
[----:B------:R-:W-:Y:S02]  /*110e0*/  MOV R246, R245 ;  /* 0x000000f500f67202 */ /* 0x000fe40000000f00 */
[----:B------:R-:W-:-:S07]  /*110f0*/  MOV R247, R248 ;  /* 0x000000f800f77202 */ /* 0x000fce0000000f00 */
[----:B------:R-:W-:Y:S05]  /*11100*/  WARPSYNC.COLLECTIVE R71, `(.L_x_8793) ;  /* 0x0000000047087348 */ /* 0x000fea0003c00000 */
[----:B------:R0:W1:Y:S02]  /*11110*/  SHFL.UP P6, R248, R246, R69, R68 ;  /* 0x04000045f6f87389 */ /* 0x00006400000c0044 */
[----:B01----:R-:W-:Y:S05]  /*11120*/  ENDCOLLECTIVE ;  /* 0x000000000000791b */ /* 0x003fea0003800000 */
.L_x_8793:
[----:B------:R-:W-:Y:S01]  /*11130*/  MOV R68, R248 ;  /* 0x000000f800447202 */ /* 0x000fe20000000f00 */
[----:B------:R-:W-:Y:S06]  /*11140*/  BRA `(.L_x_8794) ;  /* 0xffffff8000787947 */ /* 0x000fec000383ffff */
.L_x_8677:
        /* <DEDUP_REMOVED lines=8> */
.L_x_8796:
[----:B------:R-:W-:Y:S05]  /*111d0*/  BSYNC B0 ;  /* 0x0000000000007941 */ /* 0x000fea0003800000 */
.L_x_8795:
[----:B------:R-:W-:Y:S05]  /*111e0*/  BRA `(.L_x_8797) ;  /* 0xffffff8000847947 */ /* 0x000fea000383ffff */
.L_x_8678:
        /* <DEDUP_REMOVED lines=8> */
.L_x_8799:
[----:B------:R-:W-:Y:S05]  /*11270*/  BSYNC B0 ;  /* 0x0000000000007941 */ /* 0x000fea0003800000 */
.L_x_8798:
[----:B------:R-:W-:Y:S05]  /*11280*/  BRA `(.L_x_8800) ;  /* 0xffffff8000647947 */ /* 0x000fea000383ffff */
.L_x_8679:
        /* <DEDUP_REMOVED lines=8> */
.L_x_8802:
[----:B------:R-:W-:Y:S05]  /*11310*/  BSYNC B0 ;  /* 0x0000000000007941 */ /* 0x000fea0003800000 */
.L_x_8801:
[----:B------:R-:W-:Y:S05]  /*11320*/  BRA `(.L_x_8803) ;  /* 0xffffff8000447947 */ /* 0x000fea000383ffff */
.L_x_8680:
        /* <DEDUP_REMOVED lines=8> */
.L_x_8805:
[----:B------:R-:W-:Y:S05]  /*113b0*/  BSYNC B0 ;  /* 0x0000000000007941 */ /* 0x000fea0003800000 */
.L_x_8804:
[----:B------:R-:W-:Y:S05]  /*113c0*/  BRA `(.L_x_8806) ;  /* 0xffffff8000247947 */ /* 0x000fea000383ffff */
.L_x_8681:
        /* <DEDUP_REMOVED lines=8> */
.L_x_8808:
[----:B------:R-:W-:Y:S05]  /*11450*/  BSYNC B0 ;  /* 0x0000000000007941 */ /* 0x000fea0003800000 */
.L_x_8807:
        /* <DEDUP_REMOVED lines=9> */
.L_x_8809:
[----:B------:R-:W-:Y:S02]  /*114f0*/  MOV R246, R242 ;  /* 0x000000f200f67202 */ /* 0x000fe40000000f00 */
[----:B------:R-:W-:-:S07]  /*11500*/  MOV R243, R248 ;  /* 0x000000f800f37202 */ /* 0x000fce0000000f00 */
[----:B------:R-:W-:Y:S05]  /*11510*/  WARPSYNC.COLLECTIVE R71, `(.L_x_8810) ;  /* 0x0000000047087348 */ /* 0x000fea0003c00000 */
[----:B------:R0:W1:Y:S02]  /*11520*/  SHFL.UP P6, R248, R246, R69, R68 ;  /* 0x04000045f6f87389 */ /* 0x00006400000c0044 */
[----:B01----:R-:W-:Y:S05]  /*11530*/  ENDCOLLECTIVE ;  /* 0x000000000000791b */ /* 0x003fea0003800000 */
.L_x_8810:
[----:B------:R-:W-:Y:S02]  /*11540*/  MOV R246, R245 ;  /* 0x000000f500f67202 */ /* 0x000fe40000000f00 */
[----:B------:R-:W-:-:S07]  /*11550*/  MOV R242, R248 ;  /* 0x000000f800f27202 */ /* 0x000fce0000000f00 */
[----:B------:R-:W-:Y:S05]  /*11560*/  WARPSYNC.COLLECTIVE R71, `(.L_x_8811) ;  /* 0x0000000047087348 */ /* 0x000fea0003c00000 */
[----:B------:R0:W1:Y:S02]  /*11570*/  SHFL.UP P6, R248, R246, R69, R68 ;  /* 0x04000045f6f87389 */ /* 0x00006400000c0044 */
[----:B01----:R-:W-:Y:S05]  /*11580*/  ENDCOLLECTIVE ;  /* 0x000000000000791b */ /* 0x003fea0003800000 */
.L_x_8811:
[----:B------:R-:W-:Y:S01]  /*11590*/  HFMA2 R69, -RZ, RZ, 0, 0 ;  /* 0x00000000ff457431 */ /* 0x000fe200000001ff */
[----:B------:R-:W-:-:S07]  /*115a0*/  MOV R68, 0x1f ;  /* 0x0000001f00447802 */ /* 0x000fce0000000f00 */
[----:B------:R-:W-:Y:S05]  /*115b0*/  WARPSYNC.COLLECTIVE R71, `(.L_x_8812) ;  /* 0x0000000047087348 */ /* 0x000fea0003c00000 */
[----:B------:R0:W1:Y:S02]  /*115c0*/  SHFL.IDX P3, R230, R70, R69, R68 ;  /* 0x0000004546e67389 */ /* 0x0000640000060044 */
[----:B01----:R-:W-:Y:S05]  /*115d0*/  ENDCOLLECTIVE ;  /* 0x000000000000791b */ /* 0x003fea0003800000 */
.L_x_8812:
[----:B------:R-:W-:Y:S02]  /*115e0*/  MOV R245, R248 ;  /* 0x000000f800f57202 */ /* 0x000fe40000000f00 */
[----:B------:R-:W-:Y:S02]  /*115f0*/  MOV R70, R61 ;  /* 0x0000003d00467202 */ /* 0x000fe40000000f00 */
[----:B------:R-:W-:-:S07]  /*11600*/  MOV R60, R230 ;  /* 0x000000e6003c7202 */ /* 0x000fce0000000f00 */
[----:B------:R-:W-:Y:S05]  /*11610*/  WARPSYNC.COLLECTIVE R71, `(.L_x_8813) ;  /* 0x0000000047087348 */ /* 0x000fea0003c00000 */
[----:B------:R0:W1:Y:S02]  /*11620*/  SHFL.IDX P3, R230, R70, R69, R68 ;  /* 0x0000004546e67389 */ /* 0x0000640000060044 */
[----:B01----:R-:W-:Y:S05]  /*11630*/  ENDCOLLECTIVE ;  /* 0x000000000000791b */ /* 0x003fea0003800000 */
.L_x_8813:
[----:B------:R-:W-:Y:S02]  /*11640*/  MOV R70, R62 ;  /* 0x0000003e00467202 */ /* 0x000fe40000000f00 */
[----:B------:R-:W-:-:S07]  /*11650*/  MOV R61, R230 ;  /* 0x000000e6003d7202 */ /* 0x000fce0000000f00 */
[----:B------:R-:W-:Y:S05]  /*11660*/  WARPSYNC.COLLECTIVE R71, `(.L_x_8814) ;  /* 0x0000000047087348 */ /* 0x000fea0003c00000 */
[----:B------:R0:W1:Y:S02]  /*11670*/  SHFL.IDX P3, R230, R70, R69, R68 ;  /* 0x0000004546e67389 */ /* 0x0000640000060044 */
[----:B01----:R-:W-:Y:S05]  /*11680*/  ENDCOLLECTIVE ;  /* 0x000000000000791b */ /* 0x003fea0003800000 */
.L_x_8814:
[----:B------:R-:W-:Y:S02]  /*11690*/  MOV R70, R63 ;  /* 0x0000003f00467202 */ /* 0x000fe40000000f00 */
[----:B------:R-:W-:-:S07]  /*116a0*/  MOV R62, R230 ;  /* 0x000000e6003e7202 */ /* 0x000fce0000000f00 */
[----:B------:R-:W-:Y:S05]  /*116b0*/  WARPSYNC.COLLECTIVE R71, `(.L_x_8815) ;  /* 0x0000000047087348 */ /* 0x000fea0003c00000 */
[----:B------:R0:W1:Y:S02]  /*116c0*/  SHFL.IDX P3, R230, R70, R69, R68 ;  /* 0x0000004546e67389 */ /* 0x0000640000060044 */
[----:B01----:R-:W-:Y:S05]  /*116d0*/  ENDCOLLECTIVE ;  /* 0x000000000000791b */ /* 0x003fea0003800000 */
.L_x_8815:
[----:B------:R-:W-:Y:S01]  /*116e0*/  MOV R63, R230 ;  /* 0x000000e6003f7202 */ /* 0x000fe20000000f00 */
[----:B------:R-:W-:Y:S06]  /*116f0*/  BRA `(.L_x_8816) ;  /* 0xffffff7c00807947 */ /* 0x000fec000383ffff */
.L_x_8683:
[----:B------:R-:W-:Y:S01]  /*11700*/  HFMA2 R251, -RZ, RZ, 0, 5.9604644775390625e-08 ;  /* 0x00000001fffb7431 */ /* 0x000fe200000001ff */
[----:B------:R-:W-:Y:S02]  /*11710*/  MOV R252, R245 ;  /* 0x000000f500fc7202 */ /* 0x000fe40000000f00 */
[----:B------:R-:W-:Y:S02]  /*11720*/  MOV R230, 0x1f ;  /* 0x0000001f00e67802 */ /* 0x000fe40000000f00 */
[----:B------:R-:W-:-:S07]  /*11730*/  MOV R71, 0xffffffff ;  /* 0xffffffff00477802 */ /* 0x000fce0000000f00 */
[----:B------:R-:W-:Y:S05]  /*11740*/  WARPSYNC.COLLECTIVE R71, `(.L_x_8817) ;  /* 0x0000000047087348 */ /* 0x000fea0003c00000 */
[----:B------:R0:W1:Y:S02]  /*11750*/  SHFL.DOWN P1, R68, R252, R251, R230 ;  /* 0x080000fbfc447389 */ /* 0x00006400000200e6 */
[----:B01----:R-:W-:Y:S05]  /*11760*/  ENDCOLLECTIVE ;  /* 0x000000000000791b */ /* 0x003fea0003800000 */
.L_x_8817:
[----:B------:R-:W-:Y:S02]  /*11770*/  MOV R252, R246 ;  /* 0x000000f600fc7202 */ /* 0x000fe40000000f00 */
[----:B------:R-:W-:-:S07]  /*11780*/  MOV R69, R68 ;  /* 0x0000004400457202 */ /* 0x000fce0000000f00 */
[----:B------:R-:W-:Y:S05]  /*11790*/  WARPSYNC.COLLECTIVE R71, `(.L_x_8818) ;  /* 0x0000000047087348 */ /* 0x000fea0003c00000 */
[----:B------:R0:W1:Y:S02]  /*117a0*/  SHFL.DOWN P1, R68, R252, R251, R230 ;  /* 0x080000fbfc447389 */ /* 0x00006400000200e6 */
[----:B01----:R-:W-:Y:S05]  /*117b0*/  ENDCOLLECTIVE ;  /* 0x000000000000791b */ /* 0x003fea0003800000 */
.L_x_8818:
[----:B------:R-:W-:Y:S02]  /*117c0*/  MOV R252, R247 ;  /* 0x000000f700fc7202 */ /* 0x000fe40000000f00 */
[----:B------:R-:W-:-:S07]  /*117d0*/  MOV R70, R68 ;  /* 0x0000004400467202 */ /* 0x000fce0000000f00 */
[----:B------:R-:W-:Y:S05]  /*117e0*/  WARPSYNC.COLLECTIVE R71, `(.L_x_8819) ;  /* 0x0000000047087348 */ /* 0x000fea0003c00000 */
[----:B------:R0:W1:Y:S02]  /*117f0*/  SHFL.DOWN P1, R68, R252, R251, R230 ;  /* 0x080000fbfc447389 */ /* 0x00006400000200e6 */
[----:B01----:R-:W-:Y:S05]  /*11800*/  ENDCOLLECTIVE ;  /* 0x000000000000791b */ /* 0x003fea0003800000 */
.L_x_8819:
[----:B------:R-:W-:Y:S02]  /*11810*/  MOV R252, R248 ;  /* 0x000000f800fc7202 */ /* 0x000fe40000000f00 */
[----:B------:R-:W-:-:S07]  /*11820*/  MOV R123, R68 ;  /* 0x00000044007b7202 */ /* 0x000fce0000000f00 */
[----:B------:R-:W-:Y:S05]  /*11830*/  WARPSYNC.COLLECTIVE R71, `(.L_x_8820) ;  /* 0x0000000047087348 */ /* 0x000fea0003c00000 */
[----:B------:R0:W1:Y:S02]  /*11840*/  SHFL.DOWN P1, R68, R252, R251, R230 ;  /* 0x080000fbfc447389 */ /* 0x00006400000200e6 */
[----:B01----:R-:W-:Y:S05]  /*11850*/  ENDCOLLECTIVE ;  /* 0x000000000000791b */ /* 0x003fea0003800000 */
.L_x_8820:
[----:B------:R-:W-:Y:S05]  /*11860*/  BRA `(.L_x_8821) ;  /* 0xffffff8c00f07947 */ /* 0x000fea000383ffff */
.L_x_8686:
        /* <DEDUP_REMOVED lines=8> */
.L_x_8823:
[----:B------:R-:W-:Y:S05]  /*118f0*/  BSYNC B0 ;  /* 0x0000000000007941 */ /* 0x000fea0003800000 */
.L_x_8822:
        /* <DEDUP_REMOVED lines=8> */
.L_x_8824:
[----:B------:R-:W-:Y:S02]  /*11980*/  MOV R252, R247 ;  /* 0x000000f700fc7202 */ /* 0x000fe40000000f00 */
[----:B------:R-:W-:-:S07]  /*11990*/  MOV R70, R68 ;  /* 0x0000004400467202 */ /* 0x000fce0000000f00 */
[----:B------:R-:W-:Y:S05]  /*119a0*/  WARPSYNC.COLLECTIVE R71, `(.L_x_8825) ;  /* 0x0000000047087348 */ /* 0x000fea0003c00000 */
[----:B------:R0:W1:Y:S02]  /*119b0*/  SHFL.DOWN P1, R68, R252, R251, R230 ;  /* 0x080000fbfc447389 */ /* 0x00006400000200e6 */
[----:B01----:R-:W-:Y:S05]  /*119c0*/  ENDCOLLECTIVE ;  /* 0x000000000000791b */ /* 0x003fea0003800000 */
.L_x_8825:
[----:B------:R-:W-:Y:S02]  /*119d0*/  MOV R252, R248 ;  /* 0x000000f800fc7202 */ /* 0x000fe40000000f00 */
[----:B------:R-:W-:-:S07]  /*119e0*/  MOV R123, R68 ;  /* 0x00000044007b7202 */ /* 0x000fce0000000f00 */
[----:B------:R-:W-:Y:S05]  /*119f0*/  WARPSYNC.COLLECTIVE R71, `(.L_x_8826) ;  /* 0x0000000047087348 */ /* 0x000fea0003c00000 */
[----:B------:R0:W1:Y:S02]  /*11a00*/  SHFL.DOWN P1, R68, R252, R251, R230 ;  /* 0x080000fbfc447389 */ /* 0x00006400000200e6 */
[----:B01----:R-:W-:Y:S05]  /*11a10*/  ENDCOLLECTIVE ;  /* 0x000000000000791b */ /* 0x003fea0003800000 */
.L_x_8826:
[----:B------:R-:W-:Y:S01]  /*11a20*/  MOV R71, R68 ;  /* 0x0000004400477202 */ /* 0x000fe20000000f00 */
[----:B------:R-:W-:Y:S06]  /*11a30*/  BRA `(.L_x_8827) ;  /* 0xffffff8c00d07947 */ /* 0x000fec000383ffff */
.L_x_8689:
        /* <DEDUP_REMOVED lines=8> */
.L_x_8829:
[----:B------:R-:W-:Y:S05]  /*11ac0*/  BSYNC B0 ;  /* 0x0000000000007941 */ /* 0x000fea0003800000 */
.L_x_8828:
        /* <DEDUP_REMOVED lines=8> */
.L_x_8830:
[----:B------:R-:W-:Y:S02]  /*11b50*/  MOV R252, R247 ;  /* 0x000000f700fc7202 */ /* 0x000fe40000000f00 */
[----:B------:R-:W-:-:S07]  /*11b60*/  MOV R70, R68 ;  /* 0x0000004400467202 */ /* 0x000fce0000000f00 */
[----:B------:R-:W-:Y:S05]  /*11b70*/  WARPSYNC.COLLECTIVE R71, `(.L_x_8831) ;  /* 0x0000000047087348 */ /* 0x000fea0003c00000 */
[----:B------:R0:W1:Y:S02]  /*11b80*/  SHFL.DOWN P1, R68, R252, R251, R230 ;  /* 0x080000fbfc447389 */ /* 0x00006400000200e6 */
[----:B01----:R-:W-:Y:S05]  /*11b90*/  ENDCOLLECTIVE ;  /* 0x000000000000791b */ /* 0x003fea0003800000 */
.L_x_8831:
[----:B------:R-:W-:Y:S02]  /*11ba0*/  MOV R252, R248 ;  /* 0x000000f800fc7202 */ /* 0x000fe40000000f00 */
[----:B------:R-:W-:-:S07]  /*11bb0*/  MOV R123, R68 ;  /* 0x00000044007b7202 */ /* 0x000fce0000000f00 */
[----:B------:R-:W-:Y:S05]  /*11bc0*/  WARPSYNC.COLLECTIVE R71, `(.L_x_8832) ;  /* 0x0000000047087348 */ /* 0x000fea0003c00000 */
[----:B------:R0:W1:Y:S02]  /*11bd0*/  SHFL.DOWN P1, R68, R252, R251, R230 ;  /* 0x080000fbfc447389 */ /* 0x00006400000200e6 */
[----:B01----:R-:W-:Y:S05]  /*11be0*/  ENDCOLLECTIVE ;  /* 0x000000000000791b */ /* 0x003fea0003800000 */
.L_x_8832:
[----:B------:R-:W-:Y:S01]  /*11bf0*/  MOV R71, R68 ;  /* 0x0000004400477202 */ /* 0x000fe20000000f00 */
[----:B------:R-:W-:Y:S06]  /*11c00*/  BRA `(.L_x_8833) ;  /* 0xffffff8c00b07947 */ /* 0x000fec000383ffff */
.L_x_8692:
        /* <DEDUP_REMOVED lines=8> */
.L_x_8835:
[----:B------:R-:W-:Y:S05]  /*11c90*/  BSYNC B0 ;  /* 0x0000000000007941 */ /* 0x000fea0003800000 */
.L_x_8834:
        /* <DEDUP_REMOVED lines=8> */
.L_x_8836:
[----:B------:R-:W-:Y:S02]  /*11d20*/  MOV R252, R247 ;  /* 0x000000f700fc7202 */ /* 0x000fe40000000f00 */
[----:B------:R-:W-:-:S07]  /*11d30*/  MOV R70, R68 ;  /* 0x0000004400467202 */ /* 0x000fce0000000f00 */
[----:B------:R-:W-:Y:S05]  /*11d40*/  WARPSYNC.COLLECTIVE R71, `(.L_x_8837) ;  /* 0x0000000047087348 */ /* 0x000fea0003c00000 */
[----:B------:R0:W1:Y:S02]  /*11d50*/  SHFL.DOWN P1, R68, R252, R251, R230 ;  /* 0x080000fbfc447389 */ /* 0x00006400000200e6 */
[----:B01----:R-:W-:Y:S05]  /*11d60*/  ENDCOLLECTIVE ;  /* 0x000000000000791b */ /* 0x003fea0003800000 */
.L_x_8837:
[----:B------:R-:W-:Y:S02]  /*11d70*/  MOV R252, R248 ;  /* 0x000000f800fc7202 */ /* 0x000fe40000000f00 */
[----:B------:R-:W-:-:S07]  /*11d80*/  MOV R123, R68 ;  /* 0x00000044007b7202 */ /* 0x000fce0000000f00 */
[----:B------:R-:W-:Y:S05]  /*11d90*/  WARPSYNC.COLLECTIVE R71, `(.L_x_8838) ;  /* 0x0000000047087348 */ /* 0x000fea0003c00000 */
[----:B------:R0:W1:Y:S02]  /*11da0*/  SHFL.DOWN P1, R68, R252, R251, R230 ;  /* 0x080000fbfc447389 */ /* 0x00006400000200e6 */
[----:B01----:R-:W-:Y:S05]  /*11db0*/  ENDCOLLECTIVE ;  /* 0x000000000000791b */ /* 0x003fea0003800000 */
.L_x_8838:
[----:B------:R-:W-:Y:S01]  /*11dc0*/  MOV R71, R68 ;  /* 0x0000004400477202 */ /* 0x000fe20000000f00 */
[----:B------:R-:W-:Y:S06]  /*11dd0*/  BRA `(.L_x_8839) ;  /* 0xffffff8c00907947 */ /* 0x000fec000383ffff */
.L_x_8695:
        /* <DEDUP_REMOVED lines=8> */
.L_x_8841:
[----:B------:R-:W-:Y:S05]  /*11e60*/  BSYNC B0 ;  /* 0x0000000000007941 */ /* 0x000fea0003800000 */
.L_x_8840:
        /* <DEDUP_REMOVED lines=8> */
.L_x_8842:
[----:B------:R-:W-:Y:S02]  /*11ef0*/  MOV R252, R247 ;  /* 0x000000f700fc7202 */ /* 0x000fe40000000f00 */
[----:B------:R-:W-:-:S07]  /*11f00*/  MOV R70, R68 ;  /* 0x0000004400467202 */ /* 0x000fce0000000f00 */
[----:B------:R-:W-:Y:S05]  /*11f10*/  WARPSYNC.COLLECTIVE R71, `(.L_x_8843) ;  /* 0x0000000047087348 */ /* 0x000fea0003c00000 */
[----:B------:R0:W1:Y:S02]  /*11f20*/  SHFL.DOWN P1, R68, R252, R251, R230 ;  /* 0x080000fbfc447389 */ /* 0x00006400000200e6 */
[----:B01----:R-:W-:Y:S05]  /*11f30*/  ENDCOLLECTIVE ;  /* 0x000000000000791b */ /* 0x003fea0003800000 */
.L_x_8843:
[----:B------:R-:W-:Y:S02]  /*11f40*/  MOV R252, R248 ;  /* 0x000000f800fc7202 */ /* 0x000fe40000000f00 */
[----:B------:R-:W-:-:S07]  /*11f50*/  MOV R123, R68 ;  /* 0x00000044007b7202 */ /* 0x000fce0000000f00 */
[----:B------:R-:W-:Y:S05]  /*11f60*/  WARPSYNC.COLLECTIVE R71, `(.L_x_8844) ;  /* 0x0000000047087348 */ /* 0x000fea0003c00000 */
[----:B------:R0:W1:Y:S02]  /*11f70*/  SHFL.DOWN P1, R68, R252, R251, R230 ;  /* 0x080000fbfc447389 */ /* 0x00006400000200e6 */
[----:B01----:R-:W-:Y:S05]  /*11f80*/  ENDCOLLECTIVE ;  /* 0x000000000000791b */ /* 0x003fea0003800000 */
.L_x_8844:
[----:B------:R-:W-:Y:S01]  /*11f90*/  MOV R71, R68 ;  /* 0x0000004400477202 */ /* 0x000fe20000000f00 */
[----:B------:R-:W-:Y:S06]  /*11fa0*/  BRA `(.L_x_8845) ;  /* 0xffffff8c00707947 */ /* 0x000fec000383ffff */
.L_x_8698:
        /* <DEDUP_REMOVED lines=8> */
.L_x_8847:
[----:B------:R-:W-:Y:S05]  /*12030*/  BSYNC B0 ;  /* 0x0000000000007941 */ /* 0x000fea0003800000 */
.L_x_8846:
        /* <DEDUP_REMOVED lines=10> */
.L_x_8848:
[----:B------:R-:W-:Y:S02]  /*120e0*/  MOV R70, R247 ;  /* 0x000000f700467202 */ /* 0x000fe40000000f00 */
[----:B------:R-:W-:-:S07]  /*120f0*/  MOV R242, R230 ;  /* 0x000000e600f27202 */ /* 0x000fce0000000f00 */
[----:B------:R-:W-:Y:S05]  /*12100*/  WARPSYNC.COLLECTIVE R71, `(.L_x_8849) ;  /* 0x0000000047087348 */ /* 0x000fea0003c00000 */
[----:B------:R0:W1:Y:S02]  /*12110*/  SHFL.IDX P3, R230, R70, R69, R68 ;  /* 0x0000004546e67389 */ /* 0x0000640000060044 */
[----:B01----:R-:W-:Y:S05]  /*12120*/  ENDCOLLECTIVE ;  /* 0x000000000000791b */ /* 0x003fea0003800000 */
.L_x_8849:
        /* <DEDUP_REMOVED lines=15> */
.L_x_8850:
[----:B------:R-:W-:Y:S01]  /*12220*/  MOV R70, R60 ;  /* 0x0000003c00467202 */ /* 0x000fe20000000f00 */
[----:B------:R-:W-:Y:S01]  /*12230*/  FADD.FTZ R123, R230, R123 ;  /* 0x0000007be67b7221 */ /* 0x000fe20000010000 */
[----:B------:R-:W-:-:S07]  /*12240*/  MOV R230, 0x1f ;  /* 0x0000001f00e67802 */ /* 0x000fce0000000f00 */
[----:B------:R-:W-:Y:S05]  /*12250*/  WARPSYNC.COLLECTIVE R71, `(.L_x_8851) ;  /* 0x0000000047087348 */ /* 0x000fea0003c00000 */
[----:B------:R0:W1:Y:S02]  /*12260*/  SHFL.DOWN P1, R68, R252, R251, R230 ;  /* 0x080000fbfc447389 */ /* 0x00006400000200e6 */
[----:B01----:R-:W-:Y:S05]  /*12270*/  ENDCOLLECTIVE ;  /* 0x000000000000791b */ /* 0x003fea0003800000 */
.L_x_8851:
[----:B------:R-:W-:Y:S02]  /*12280*/  MOV R252, R246 ;  /* 0x000000f600fc7202 */ /* 0x000fe40000000f00 */
[----:B------:R-:W-:-:S07]  /*12290*/  MOV R245, R68 ;  /* 0x0000004400f57202 */ /* 0x000fce0000000f00 */
[----:B------:R-:W-:Y:S05]  /*122a0*/  WARPSYNC.COLLECTIVE R71, `(.L_x_8852) ;  /* 0x0000000047087348 */ /* 0x000fea0003c00000 */
[----:B------:R0:W1:Y:S02]  /*122b0*/  SHFL.DOWN P1, R68, R252, R251, R230 ;  /* 0x080000fbfc447389 */ /* 0x00006400000200e6 */
[----:B01----:R-:W-:Y:S05]  /*122c0*/  ENDCOLLECTIVE ;  /* 0x000000000000791b */ /* 0x003fea0003800000 */
.L_x_8852:
[----:B------:R-:W-:Y:S02]  /*122d0*/  MOV R252, R247 ;  /* 0x000000f700fc7202 */ /* 0x000fe40000000f00 */
[----:B------:R-:W-:-:S07]  /*122e0*/  MOV R246, R68 ;  /* 0x0000004400f67202 */ /* 0x000fce0000000f00 */
[----:B------:R-:W-:Y:S05]  /*122f0*/  WARPSYNC.COLLECTIVE R71, `(.L_x_8853) ;  /* 0x0000000047087348 */ /* 0x000fea0003c00000 */
[----:B------:R0:W1:Y:S02]  /*12300*/  SHFL.DOWN P1, R68, R252, R251, R230 ;  /* 0x080000fbfc447389 */ /* 0x00006400000200e6 */
[----:B01----:R-:W-:Y:S05]  /*12310*/  ENDCOLLECTIVE ;  /* 0x000000000000791b */ /* 0x003fea0003800000 */
.L_x_8853:
[----:B------:R-:W-:Y:S02]  /*12320*/  MOV R252, R248 ;  /* 0x000000f800fc7202 */ /* 0x000fe40000000f00 */
[----:B------:R-:W-:-:S07]  /*12330*/  MOV R247, R68 ;  /* 0x0000004400f77202 */ /* 0x000fce0000000f00 */
[----:B------:R-:W-:Y:S05]  /*12340*/  WARPSYNC.COLLECTIVE R71, `(.L_x_8854) ;  /* 0x0000000047087348 */ /* 0x000fea0003c00000 */
[----:B------:R0:W1:Y:S02]  /*12350*/  SHFL.DOWN P1, R68, R252, R251, R230 ;  /* 0x080000fbfc447389 */ /* 0x00006400000200e6 */
[----:B01----:R-:W-:Y:S05]  /*12360*/  ENDCOLLECTIVE ;  /* 0x000000000000791b */ /* 0x003fea0003800000 */
.L_x_8854:
[----:B------:R-:W-:Y:S01]  /*12370*/  MOV R248, R68 ;  /* 0x0000004400f87202 */ /* 0x000fe20000000f00 */
[----:B------:R-:W-:-:S07]  /*12380*/  HFMA2 R68, -RZ, RZ, 0, 1.847743988037109375e-06 ;  /* 0x0000001fff447431 */ /* 0x000fce00000001ff */
[----:B------:R-:W-:Y:S05]  /*12390*/  WARPSYNC.COLLECTIVE R71, `(.L_x_8855) ;  /* 0x0000000047087348 */ /* 0x000fea0003c00000 */
[----:B------:R0:W1:Y:S02]  /*123a0*/  SHFL.IDX P3, R230, R70, R69, R68 ;  /* 0x0000004546e67389 */ /* 0x0000640000060044 */
[----:B01----:R-:W-:Y:S05]  /*123b0*/  ENDCOLLECTIVE ;  /* 0x000000000000791b */ /* 0x003fea0003800000 */
.L_x_8855:
[----:B------:R-:W-:Y:S02]  /*123c0*/  MOV R70, R61 ;  /* 0x0000003d00467202 */ /* 0x000fe40000000f00 */
[----:B------:R-:W-:-:S07]  /*123d0*/  MOV R60, R230 ;  /* 0x000000e6003c7202 */ /* 0x000fce0000000f00 */
[----:B------:R-:W-:Y:S05]  /*123e0*/  WARPSYNC.COLLECTIVE R71, `(.L_x_8856) ;  /* 0x0000000047087348 */ /* 0x000fea0003c00000 */
[----:B------:R0:W1:Y:S02]  /*123f0*/  SHFL.IDX P3, R230, R70, R69, R68 ;  /* 0x0000004546e67389 */ /* 0x0000640000060044 */
[----:B01----:R-:W-:Y:S05]  /*12400*/  ENDCOLLECTIVE ;  /* 0x000000000000791b */ /* 0x003fea0003800000 */
.L_x_8856:
[----:B------:R-:W-:Y:S02]  /*12410*/  MOV R70, R62 ;  /* 0x0000003e00467202 */ /* 0x000fe40000000f00 */
[----:B------:R-:W-:-:S07]  /*12420*/  MOV R61, R230 ;  /* 0x000000e6003d7202 */ /* 0x000fce0000000f00 */
[----:B------:R-:W-:Y:S05]  /*12430*/  WARPSYNC.COLLECTIVE R71, `(.L_x_8857) ;  /* 0x0000000047087348 */ /* 0x000fea0003c00000 */
[----:B------:R0:W1:Y:S02]  /*12440*/  SHFL.IDX P3, R230, R70, R69, R68 ;  /* 0x0000004546e67389 */ /* 0x0000640000060044 */
[----:B01----:R-:W-:Y:S05]  /*12450*/  ENDCOLLECTIVE ;  /* 0x000000000000791b */ /* 0x003fea0003800000 */
.L_x_8857:
[----:B------:R-:W-:Y:S02]  /*12460*/  MOV R70, R63 ;  /* 0x0000003f00467202 */ /* 0x000fe40000000f00 */
[----:B------:R-:W-:-:S07]  /*12470*/  MOV R62, R230 ;  /* 0x000000e6003e7202 */ /* 0x000fce0000000f00 */
[----:B------:R-:W-:Y:S05]  /*12480*/  WARPSYNC.COLLECTIVE R71, `(.L_x_8858) ;  /* 0x0000000047087348 */ /* 0x000fea0003c00000 */
[----:B------:R0:W1:Y:S02]  /*12490*/  SHFL.IDX P3, R230, R70, R69, R68 ;  /* 0x0000004546e67389 */ /* 0x0000640000060044 */
[----:B01----:R-:W-:Y:S05]  /*124a0*/  ENDCOLLECTIVE ;  /* 0x000000000000791b */ /* 0x003fea0003800000 */
.L_x_8858:
[----:B------:R-:W-:Y:S01]  /*124b0*/  MOV R63, R230 ;  /* 0x000000e6003f7202 */ /* 0x000fe20000000f00 */
[----:B------:R-:W-:Y:S06]  /*124c0*/  BRA `(.L_x_8859) ;  /* 0xffffff8800c47947 */ /* 0x000fec000383ffff */
.L_x_8860:
        /* <DEDUP_REMOVED lines=11> */
.L_x_18709:


//--------------------- .text._Z25selective_scan_bwd_kernelI32Selective_Scan_bwd_kernel_traitsILi64ELi16ELb0ELb1ELb1ELb1ELb0EN3c108BFloat16ENS1_7complexIfEEEEv12SSMParamsBwd --------------------------
	.section	.text._Z25selective_scan_bwd_kernelI32Selective_Scan_bwd_kernel_traitsILi64ELi16ELb0ELb1ELb1ELb1ELb0EN3c108BFloat16ENS1_7complexIfEEEEv12SSMParamsBwd,"ax",@progbits
	.align	128
        .global         _Z25selective_scan_bwd_kernelI32Selective_Scan_bwd_kernel_traitsILi64ELi16ELb0ELb1ELb1ELb1ELb0EN3c108BFloat16ENS1_7complexIfEEEEv12SSMParamsBwd
        .type           _Z25selective_scan_bwd_kernelI32Selective_Scan_bwd_kernel_traitsILi64ELi16ELb0ELb1ELb1ELb1ELb0EN3c108BFloat16ENS1_7complexIfEEEEv12SSMParamsBwd,@function
        .size           _Z25selective_scan_bwd_kernelI32Selective_Scan_bwd_kernel_traitsILi64ELi16ELb0ELb1ELb1ELb1ELb0EN3c108BFloat16ENS1_7complexIfEEEEv12SSMParamsBwd,(.L_x_18710 - _Z25selective_scan_bwd_kernelI32Selective_Scan_bwd_kernel_traitsILi64ELi16ELb0ELb1ELb1ELb1ELb0EN3c108BFloat16ENS1_7complexIfEEEEv12SSMParamsBwd)
        .other          _Z25selective_scan_bwd_kernelI32Selective_Scan_bwd_kernel_traitsILi64ELi16ELb0ELb1ELb1ELb1ELb0EN3c108BFloat16ENS1_7complexIfEEEEv12SSMParamsBwd,@"STO_CUDA_ENTRY STV_DEFAULT"
_Z25selective_scan_bwd_kernelI32Selective_Scan_bwd_kernel_traitsILi64ELi16ELb0ELb1ELb1ELb1ELb0EN3c108BFloat16ENS1_7complexIfEEEEv12SSMParamsBwd:
.text._Z25selective_scan_bwd_kernelI32Selective_Scan_bwd_kernel_traitsILi64ELi16ELb0ELb1ELb1ELb1ELb0EN3c108BFloat16ENS1_7complexIfEEEEv12SSMParamsBwd:
        /* <DEDUP_REMOVED lines=174> */
.L_x_8991:
        /* <DEDUP_REMOVED lines=168> */
[----:B---3--:R-:W-:Y:S04]  /*1560*/  STS.U16 [R62+0x80], R10 ;  /* 0x0000800a3e007388 */ /* 0x008fe80000000400 */
[----:B------:R2:W-:Y:S04]  /*1570*/  STS.U16 [R250+0xc0], R11 ;  /* 0x0000c00bfa007388 */ /* 0x0005e80000000400 */
[----:B------:R3:W-:Y:S04]  /*1580*/  STS.U16 [R249+0x100], R12 ;  /* 0x0001000cf9007388 */ /* 0x0007e80000000400 */
[----:B------:R-:W-:Y:S04]  /*1590*/  STS.U16 [R241+0x140], R14 ;  /* 0x0001400ef1007388 */ /* 0x000fe80000000400 */
[----:B-----5:R4:W-:Y:S04]  /*15a0*/  STS.U16 [R240+0x180], R13 ;  /* 0x0001800df0007388 */ /* 0x0209e80000000400 */
        /* <DEDUP_REMOVED lines=86> */
[----:B------:R0:W-:Y:S04]  /*1b10*/  STS.U16 [R63+0x40], R8 ;  /* 0x000040083f007388 */ /* 0x0001e80000000400 */
[----:B--2---:R-:W-:Y:S04]  /*1b20*/  STS.U16 [R62+0x80], R9 ;  /* 0x000080093e007388 */ /* 0x004fe80000000400 */
[----:B------:R-:W-:Y:S04]  /*1b30*/  STS.U16 [R250+0xc0], R11 ;  /* 0x0000c00bfa007388 */ /* 0x000fe80000000400 */
[----:B---3--:R-:W-:Y:S04]  /*1b40*/  STS.U16 [R249+0x100], R10 ;  /* 0x0001000af9007388 */ /* 0x008fe80000000400 */
[----:B----4-:R-:W-:Y:S04]  /*1b50*/  STS.U16 [R241+0x140], R12 ;  /* 0x0001400cf1007388 */ /* 0x010fe80000000400 */
[----:B------:R-:W-:Y:S04]  /*1b60*/  STS.U16 [R240+0x180], R13 ;  /* 0x0001800df0007388 */ /* 0x000fe80000000400 */
[----:B------:R-:W-:Y:S04]  /*1b70*/  STS.U16 [R239+0x1c0], R14 ;  /* 0x0001c00eef007388 */ /* 0x000fe80000000400 */
[----:B-----5:R-:W-:Y:S04]  /*1b80*/  STS.U16 [R238+0x200], R15 ;  /* 0x0002000fee007388 */ /* 0x020fe80000000400 */
        /* <DEDUP_REMOVED lines=66> */
[----:B------:R1:W-:Y:S01]  /*1fb0*/  STL [R1+0x8], R64 ;  /* 0x0000084001007387 */ /* 0x0003e20000100800 */
[----:B0-----:R-:W-:-:S03]  /*1fc0*/  PRMT R2, RZ, 0x7610, R2 ;  /* 0x00007610ff027816 */ /* 0x001fc60000000002 */
[----:B------:R1:W-:Y:S04]  /*1fd0*/  STL [R1+0x4], R63 ;  /* 0x0000043f01007387 */ /* 0x0003e80000100800 */
[----:B------:R1:W-:Y:S04]  /*1fe0*/  STL [R1], R62 ;  /* 0x0000003e01007387 */ /* 0x0003e80000100800 */
[----:B------:R1:W-:Y:S01]  /*1ff0*/  STL.S16 [R1+0xc], R2 ;  /* 0x00000c0201007387 */ /* 0x0003e20000100600 */
[----:B--2---:R-:W-:-:S05]  /*2000*/  SHF.L.U32 R21, R21, 0x10, RZ ;  /* 0x0000001015157819 */ /* 0x004fca00000006ff */
[----:B------:R-:W-:-:S05]  /*2010*/  FADD.FTZ R181, R21, UR6 ;  /* 0x0000000615b57e21 */ /* 0x000fca0008010000 */
[----:B------:R-:W-:Y:S02]  /*2020*/  FSETP.GTU.FTZ.AND P0, PT, R181, 20, PT ;  /* 0x41a00000b500780b */ /* 0x000fe40003f1c000 */
[----:B---3--:R-:W-:Y:S02]  /*2030*/  SHF.L.U32 R23, R23, 0x10, RZ ;  /* 0x0000001017177819 */ /* 0x008fe400000006ff */
[----:B----4-:R-:W-:Y:S02]  /*2040*/  SHF.L.U32 R24, R24, 0x10, RZ ;  /* 0x0000001018187819 */ /* 0x010fe400000006ff */
[----:B-----5:R-:W-:Y:S02]  /*2050*/  SHF.L.U32 R25, R25, 0x10, RZ ;  /* 0x0000001019197819 */ /* 0x020fe400000006ff */
        /* <DEDUP_REMOVED lines=17> */
[----:B------:R-:W-:Y:S02]  /*2170*/  CS2R R172, SRZ ;  /* 0x0000000000ac7805 */ /* 0x000fe4000001ff00 */
[----:B------:R-:W-:Y:S01]  /*2180*/  FSETP.GTU.FTZ.AND P3, PT, R178, 20, PT ;  /* 0x41a00000b200780b */ /* 0x000fe20003f7c000 */
[----:B------:R-:W-:Y:S01]  /*2190*/  FADD.FTZ R171, R28, UR6 ;  /* 0x000000061cab7e21 */ /* 0x000fe20008010000 */
[----:B------:R-:W-:Y:S02]  /*21a0*/  FSETP.GTU.FTZ.AND P4, PT, R177, 20, PT ;  /* 0x41a00000b100780b */ /* 0x000fe40003f9c000 */
[----:B------:R-:W-:Y:S01]  /*21b0*/  FSETP.GTU.FTZ.AND P5, PT, R176, 20, PT ;  /* 0x41a00000b000780b */ /* 0x000fe20003fbc000 */
        /* <DEDUP_REMOVED lines=64> */
.L_x_8863:
[----:B------:R-:W-:Y:S05]  /*25c0*/  BSYNC.RECONVERGENT B0 ;  /* 0x0000000000007941 */ /* 0x000fea0003800200 */
.L_x_8862:
        /* <DEDUP_REMOVED lines=38> */
.L_x_8865:
[----:B------:R-:W-:Y:S05]  /*2830*/  BSYNC.RECONVERGENT B0 ;  /* 0x0000000000007941 */ /* 0x000fea0003800200 */
.L_x_8864:
        /* <DEDUP_REMOVED lines=39> */
.L_x_8867:
[----:B------:R-:W-:Y:S05]  /*2ab0*/  BSYNC.RECONVERGENT B0 ;  /* 0x0000000000007941 */ /* 0x000fea0003800200 */
.L_x_8866:
        /* <DEDUP_REMOVED lines=39> */
.L_x_8869:
[----:B------:R-:W-:Y:S05]  /*2d30*/  BSYNC.RECONVERGENT B0 ;  /* 0x0000000000007941 */ /* 0x000fea0003800200 */
.L_x_8868:
        /* <DEDUP_REMOVED lines=39> */
.L_x_8871:
[----:B------:R-:W-:Y:S05]  /*2fb0*/  BSYNC.RECONVERGENT B0 ;  /* 0x0000000000007941 */ /* 0x000fea0003800200 */
.L_x_8870:
        /* <DEDUP_REMOVED lines=39> */
.L_x_8873:
[----:B------:R-:W-:Y:S05]  /*3230*/  BSYNC.RECONVERGENT B0 ;  /* 0x0000000000007941 */ /* 0x000fea0003800200 */
.L_x_8872:
        /* <DEDUP_REMOVED lines=40> */
.L_x_8875:
[----:B------:R-:W-:Y:S05]  /*34c0*/  BSYNC.RECONVERGENT B0 ;  /* 0x0000000000007941 */ /* 0x000fea0003800200 */
.L_x_8874:
[----:B------:R-:W-:Y:S01]  /*34d0*/  SHF.L.U32 R6, R17, 0x10, RZ ;  /* 0x0000001011067819 */ /* 0x000fe200000006ff */
[----:B-1----:R-:W-:Y:S01]  /*34e0*/  FFMA.FTZ R17, R19, R164, R22 ;  /* 0x000000a413117223 */ /* 0x002fe20000010016 */
        /* <DEDUP_REMOVED lines=37> */
.L_x_8877:
[----:B------:R-:W-:Y:S05]  /*3740*/  BSYNC.RECONVERGENT B0 ;  /* 0x0000000000007941 */ /* 0x000fea0003800200 */
.L_x_8876:
        /* <DEDUP_REMOVED lines=39> */
.L_x_8879:
[----:B------:R-:W-:Y:S05]  /*39c0*/  BSYNC.RECONVERGENT B0 ;  /* 0x0000000000007941 */ /* 0x000fea0003800200 */
.L_x_8878:
        /* <DEDUP_REMOVED lines=39> */
.L_x_8881:
[----:B------:R-:W-:Y:S05]  /*3c40*/  BSYNC.RECONVERGENT B0 ;  /* 0x0000000000007941 */ /* 0x000fea0003800200 */
.L_x_8880:
        /* <DEDUP_REMOVED lines=44> */
.L_x_8883:
[----:B------:R-:W-:Y:S05]  /*3f10*/  BSYNC.RECONVERGENT B0 ;  /* 0x0000000000007941 */ /* 0x000fea0003800200 */
.L_x_8882:
        /* <DEDUP_REMOVED lines=32> */
.L_x_8885:
[----:B------:R-:W-:Y:S05]  /*4120*/  BSYNC.RECONVERGENT B0 ;  /* 0x0000000000007941 */ /* 0x000fea0003800200 */
.L_x_8884:
        /* <DEDUP_REMOVED lines=32> */
.L_x_8887:
[----:B------:R-:W-:Y:S05]  /*4330*/  BSYNC.RECONVERGENT B0 ;  /* 0x0000000000007941 */ /* 0x000fea0003800200 */
.L_x_8886:
        /* <DEDUP_REMOVED lines=32> */
.L_x_8889:
[----:B------:R-:W-:Y:S05]  /*4540*/  BSYNC.RECONVERGENT B0 ;  /* 0x0000000000007941 */ /* 0x000fea0003800200 */
.L_x_8888:
        /* <DEDUP_REMOVED lines=32> */
.L_x_8891:
[----:B------:R-:W-:Y:S05]  /*4750*/  BSYNC.RECONVERGENT B0 ;  /* 0x0000000000007941 */ /* 0x000fea0003800200 */
.L_x_8890:
        /* <DEDUP_REMOVED lines=32> */
.L_x_8893:
[----:B------:R-:W-:Y:S05]  /*4960*/  BSYNC.RECONVERGENT B0 ;  /* 0x0000000000007941 */ /* 0x000fea0003800200 */
.L_x_8892:
        /* <DEDUP_REMOVED lines=68> */
.L_x_8990:
[----:B------:R-:W-:Y:S02]  /*4db0*/  SHF.L.U32 R10, R197, 0x5, RZ ;  /* 0x00000005c50a7819 */ /* 0x000fe400000006ff */
[----:B01----:R-:W-:Y:S02]  /*4dc0*/  MOV R7, UR42 ;  /* 0x0000002a00077c02 */ /* 0x003fe40008000f00 */
        /* <DEDUP_REMOVED lines=365> */
[----:B------:R-:W-:Y:S02]  /*64a0*/  PRMT R210, RZ, 0x7610, R210 ;  /* 0x00007610ffd27816 */ /* 0x000fe400000000d2 */
[----:B------:R-:W-:Y:S01]  /*64b0*/  PRMT R213, RZ, 0x7610, R213 ;  /* 0x00007610ffd57816 */ /* 0x000fe200000000d5 */
[----:B0-----:R-:W-:Y:S01]  /*64c0*/  FMUL.RZ R33, R5, 0.15915493667125701904 ;  /* 0x3e22f98305217820 */ /* 0x001fe2000040c000 */
[----:B------:R-:W-:Y:S01]  /*64d0*/  FMUL.FTZ R5, R179, UR33 ;  /* 0x00000021b3057c20 */ /* 0x000fe20008410000 */
[----:B------:R-:W-:Y:S02]  /*64e0*/  PRMT R212, RZ, 0x7610, R212 ;  /* 0x00007610ffd47816 */ /* 0x000fe400000000d4 */
[----:B------:R-:W-:Y:S01]  /*64f0*/  PRMT R208, RZ, 0x7610, R208 ;  /* 0x00007610ffd07816 */ /* 0x000fe200000000d0 */
[----:B------:R-:W-:Y:S01]  /*6500*/  FMUL.RZ R34, R5, 0.15915493667125701904 ;  /* 0x3e22f98305227820 */ /* 0x000fe2000040c000 */
[----:B------:R-:W-:Y:S01]  /*6510*/  PRMT R211, RZ, 0x7610, R211 ;  /* 0x00007610ffd37816 */ /* 0x000fe200000000d3 */
[----:B------:R-:W3:Y:S01]  /*6520*/  @!P0 LDG.E.U16 R210, desc[UR26][R2.64+0x640] ;  /* 0x0006401a02d28981 */ /* 0x000ee2000c1e1500 */
[----:B------:R-:W-:-:S02]  /*6530*/  PRMT R206, RZ, 0x7610, R206 ;  /* 0x00007610ffce7816 */ /* 0x000fc400000000ce */
[----:B------:R-:W-:Y:S01]  /*6540*/  PRMT R5, RZ, 0x7610, R5 ;  /* 0x00007610ff057816 */ /* 0x000fe20000000005 */
[----:B------:R-:W3:Y:S04]  /*6550*/  @!P1 LDG.E.U16 R213, desc[UR26][R2.64+0x680] ;  /* 0x0006801a02d59981 */ /* 0x000ee8000c1e1500 */
        /* <DEDUP_REMOVED lines=54> */
[C---:B------:R-:W-:Y:S01]  /*68c0*/  FMUL.FTZ R2, R3.reuse, R180 ;  /* 0x000000b403027220 */ /* 0x040fe20000410000 */
[----:B------:R-:W-:-:S05]  /*68d0*/  FMUL.FTZ R4, R3, R179 ;  /* 0x000000b303047220 */ /* 0x000fca0000410000 */
[----:B------:R-:W0:Y:S01]  /*68e0*/  MUFU.EX2 R2, R2 ;  /* 0x0000000200027308 */ /* 0x000e220000000800 */
[C---:B------:R-:W-:Y:S01]  /*68f0*/  FMUL.FTZ R36, R3.reuse, R166 ;  /* 0x000000a603247220 */ /* 0x040fe20000410000 */
[C---:B------:R-:W-:Y:S01]  /*6900*/  FMUL.FTZ R37, R3.reuse, R161 ;  /* 0x000000a103257220 */ /* 0x040fe20000410000 */
[C---:B------:R-:W-:Y:S01]  /*6910*/  FMUL.FTZ R38, R3.reuse, R156 ;  /* 0x0000009c03267220 */ /* 0x040fe20000410000 */
[----:B------:R-:W-:-:S04]  /*6920*/  FMUL.FTZ R39, R3, R152 ;  /* 0x0000009803277220 */ /* 0x000fc80000410000 */
[----:B------:R-:W1:Y:S01]  /*6930*/  MUFU.EX2 R4, R4 ;  /* 0x0000000400047308 */ /* 0x000e620000000800 */
[C---:B------:R-:W-:Y:S01]  /*6940*/  FMUL.FTZ R40, R3.reuse, R148 ;  /* 0x0000009403287220 */ /* 0x040fe20000410000 */
[C---:B------:R-:W-:Y:S01]  /*6950*/  FMUL.FTZ R41, R3.reuse, R147 ;  /* 0x0000009303297220 */ /* 0x040fe20000410000 */
[C---:B------:R-:W-:Y:S01]  /*6960*/  FMUL.FTZ R42, R3.reuse, R146 ;  /* 0x00000092032a7220 */ /* 0x040fe20000410000 */
[----:B------:R-:W-:-:S04]  /*6970*/  FMUL.FTZ R43, R3, R145 ;  /* 0x00000091032b7220 */ /* 0x000fc80000410000 */
[----:B------:R-:W-:Y:S08]  /*6980*/  MUFU.SIN R83, R33 ;  /* 0x0000002100537308 */ /* 0x000ff00000000400 */
[----:B------:R2:W-:Y:S08]  /*6990*/  MUFU.COS R84, R33 ;  /* 0x0000002100547308 */ /* 0x0005f00000000000 */
[----:B------:R-:W-:Y:S01]  /*69a0*/  MUFU.SIN R81, R34 ;  /* 0x0000002200517308 */ /* 0x000fe20000000400 */
[----:B--2---:R-:W-:-:S07]  /*69b0*/  FMUL.FTZ R33, R3, R177 ;  /* 0x000000b103217220 */ /* 0x004fce0000410000 */
[----:B------:R2:W-:Y:S08]  /*69c0*/  MUFU.COS R82, R34 ;  /* 0x0000002200527308 */ /* 0x0005f00000000000 */
[----:B------:R-:W-:Y:S01]  /*69d0*/  MUFU.SIN R79, R32 ;  /* 0x00000020004f7308 */ /* 0x000fe20000000400 */
[----:B--2---:R-:W-:-:S07]  /*69e0*/  FMUL.FTZ R34, R3, R176 ;  /* 0x000000b003227220 */ /* 0x004fce0000410000 */
[----:B------:R2:W-:Y:S08]  /*69f0*/  MUFU.COS R80, R32 ;  /* 0x0000002000507308 */ /* 0x0005f00000000000 */
[----:B------:R-:W-:Y:S01]  /*6a00*/  MUFU.SIN R77, R35 ;  /* 0x00000023004d7308 */ /* 0x000fe20000000400 */
[----:B--2---:R-:W-:-:S07]  /*6a10*/  FMUL.FTZ R32, R3, R178 ;  /* 0x000000b203207220 */ /* 0x004fce0000410000 */
[----:B------:R2:W-:Y:S01]  /*6a20*/  MUFU.COS R78, R35 ;  /* 0x00000023004e7308 */ /* 0x0005e20000000000 */
[----:B0-----:R-:W-:Y:S01]  /*6a30*/  FMUL.FTZ R104, R2, R104 ;  /* 0x0000006802687220 */ /* 0x001fe20000410000 */
[----:B--2---:R-:W-:-:S06]  /*6a40*/  FMUL.FTZ R35, R3, R171 ;  /* 0x000000ab03237220 */ /* 0x004fcc0000410000 */
[----:B------:R-:W0:Y:S01]  /*6a50*/  MUFU.EX2 R32, R32 ;  /* 0x0000002000207308 */ /* 0x000e220000000800 */
[----:B------:R-:W-:Y:S01]  /*6a60*/  FMUL.FTZ R103, R2, R103 ;  /* 0x0000006702677220 */ /* 0x000fe20000410000 */
[----:B------:R-:W-:Y:S01]  /*6a70*/  FMUL.FTZ R2, R3, R143 ;  /* 0x0000008f03027220 */ /* 0x000fe20000410000 */
[----:B------:R-:W-:-:S05]  /*6a80*/  SHF.L.U32 R31, R31, 0x5, RZ ;  /* 0x000000051f1f7819 */ /* 0x000fca00000006ff */
[----:B------:R-:W2:Y:S01]  /*6a90*/  MUFU.EX2 R33, R33 ;  /* 0x0000002100217308 */ /* 0x000ea20000000800 */
[----:B-1----:R-:W-:-:S07]  /*6aa0*/  FMUL.FTZ R102, R4, R102 ;  /* 0x0000006604667220 */ /* 0x002fce0000410000 */
[----:B------:R-:W1:Y:S01]  /*6ab0*/  MUFU.EX2 R34, R34 ;  /* 0x0000002200227308 */ /* 0x000e620000000800 */
[----:B------:R-:W-:-:S07]  /*6ac0*/  FMUL.FTZ R101, R4, R101 ;  /* 0x0000006504657220 */ /* 0x000fce0000410000 */
        /* <DEDUP_REMOVED lines=9> */
[----:B------:R-:W-:Y:S08]  /*6b60*/  MUFU.COS R76, R44 ;  /* 0x0000002c004c7308 */ /* 0x000ff00000000000 */
[----:B------:R0:W3:Y:S08]  /*6b70*/  MUFU.EX2 R75, R2 ;  /* 0x00000002004b7308 */ /* 0x0000f00000000800 */
[----:B------:R3:W3:Y:S01]  /*6b80*/  MUFU.SIN R4, R44 ;  /* 0x0000002c00047308 */ /* 0x0006e20000000400 */
[----:B0-----:R-:W-:-:S04]  /*6b90*/  LEA.HI.SX32 R2, R31, R31, 0x1b ;  /* 0x0000001f1f027211 */ /* 0x001fc800078fdaff */
[----:B------:R-:W-:Y:S01]  /*6ba0*/  LEA R2, R2, UR28, 0x1 ;  /* 0x0000001c02027c11 */ /* 0x000fe2000f8e08ff */
[C---:B------:R-:W-:Y:S01]  /*6bb0*/  FMUL.FTZ R100, R32.reuse, R100 ;  /* 0x0000006420647220 */ /* 0x040fe20000410000 */
[----:B------:R-:W-:Y:S01]  /*6bc0*/  ISETP.NE.AND P0, PT, R51, RZ, PT ;  /* 0x000000ff3300720c */ /* 0x000fe20003f05270 */
[----:B------:R-:W-:Y:S01]  /*6bd0*/  FMUL.FTZ R99, R32, R99 ;  /* 0x0000006320637220 */ /* 0x000fe20000410000 */
[C---:B--2---:R-:W-:Y:S01]  /*6be0*/  FMUL.FTZ R98, R33.reuse, R98 ;  /* 0x0000006221627220 */ /* 0x044fe20000410000 */
[----:B------:R-:W-:Y:S01]  /*6bf0*/  FMUL.FTZ R97, R33, R97 ;  /* 0x0000006121617220 */ /* 0x000fe20000410000 */
[C---:B-1----:R-:W-:Y:S01]  /*6c00*/  FMUL.FTZ R96, R34.reuse, R96 ;  /* 0x0000006022607220 */ /* 0x042fe20000410000 */
        /* <DEDUP_REMOVED lines=52> */
[----:B------:R1:W-:Y:S01]  /*6f50*/  STS.U16 [R6+0x10c0], R207 ;  /* 0x0010c0cf06007388 */ /* 0x0003e20000000400 */
[----:B------:R-:W-:-:S03]  /*6f60*/  FMUL.FTZ R76, R75, R76 ;  /* 0x0000004c4b4c7220 */ /* 0x000fc60000410000 */
[----:B------:R-:W-:Y:S01]  /*6f70*/  STS.U16 [R7+0x1100], R202 ;  /* 0x001100ca07007388 */ /* 0x000fe20000000400 */
[----:B------:R-:W-:-:S03]  /*6f80*/  FMUL.FTZ R75, R75, R4 ;  /* 0x000000044b4b7220 */ /* 0x000fc60000410000 */
        /* <DEDUP_REMOVED lines=16> */
[----:B------:R2:W-:Y:S01]  /*7090*/  STS.U16 [R18+0x13c0], R123 ;  /* 0x0013c07b12007388 */ /* 0x0005e20000000400 */
[----:B0-----:R-:W2:Y:S03]  /*70a0*/  MUFU.SIN R0, R214 ;  /* 0x000000d600007308 */ /* 0x001ea60000000400 */
[----:B------:R-:W-:Y:S04]  /*70b0*/  STS.U16 [R19+0x1400], R114 ;  /* 0x0014007213007388 */ /* 0x000fe80000000400 */
[----:B------:R-:W-:Y:S01]  /*70c0*/  STS.U16 [R20+0x1440], R71 ;  /* 0x0014404714007388 */ /* 0x000fe20000000400 */
[----:B------:R-:W0:Y:S03]  /*70d0*/  MUFU.COS R4, R214 ;  /* 0x000000d600047308 */ /* 0x000e260000000000 */
[----:B------:R-:W-:Y:S01]  /*70e0*/  STS.U16 [R21+0x1480], R204 ;  /* 0x001480cc15007388 */ /* 0x000fe20000000400 */
[----:B------:R-:W-:-:S03]  /*70f0*/  ULOP3.LUT UR32, UR32, 0x100, URZ, 0xc0, !UPT ;  /* 0x0000010020207892 */ /* 0x000fc6000f8ec0ff */
        /* <DEDUP_REMOVED lines=13> */
[----:B------:R-:W-:Y:S04]  /*71d0*/  STS.U16 [R28+0x1700], R213 ;  /* 0x001700d51c007388 */ /* 0x000fe80000000400 */
[----:B------:R1:W-:Y:S04]  /*71e0*/  STS.U16 [R65+0x1740], R212 ;  /* 0x001740d441007388 */ /* 0x0003e80000000400 */
[----:B------:R-:W-:Y:S01]  /*71f0*/  STS.U16 [R61+0x1780], R208 ;  /* 0x001780d03d007388 */ /* 0x000fe20000000400 */
[----:B--2---:R-:W-:-:S03]  /*7200*/  FMUL.FTZ R123, R3, R0 ;  /* 0x00000000037b7220 */ /* 0x004fc60000410000 */
[----:B------:R-:W-:Y:S04]  /*7210*/  STS.U16 [R64+0x17c0], R211 ;  /* 0x0017c0d340007388 */ /* 0x000fe80000000400 */
[----:B------:R-:W-:Y:S01]  /*7220*/  STS.U16 [R63+0x1800], R206 ;  /* 0x001800ce3f007388 */ /* 0x000fe20000000400 */
[----:B0-----:R-:W-:-:S03]  /*7230*/  FMUL.FTZ R122, R3, R4 ;  /* 0x00000004037a7220 */ /* 0x001fc60000410000 */
[----:B------:R-:W-:Y:S01]  /*7240*/  STS.U16 [R62+0x1840], R5 ;  /* 0x001840053e007388 */ /* 0x000fe20000000400 */
[----:B------:R-:W-:-:S03]  /*7250*/  NOP ;  /* 0x0000000000007918 */ /* 0x000fc60000000000 */
[----:B------:R-:W0:Y:S01]  /*7260*/  LDS.U16 R0, [R2+0x10a4] ;  /* 0x0010a40002007984 */ /* 0x000e220000000400 */
[----:B-1----:R-:W-:-:S03]  /*7270*/  LEA R65, R6, UR28, 0x3 ;  /* 0x0000001c06417c11 */ /* 0x002fc6000f8e18ff */
        /* <DEDUP_REMOVED lines=34> */
[----:B-1----:R-:W-:Y:S02]  /*74a0*/  SHF.L.U32 R63, R18, 0x10, RZ ;  /* 0x00000010123f7819 */ /* 0x002fe400000006ff */
[----:B--2---:R-:W-:Y:S02]  /*74b0*/  SHF.L.U32 R23, R23, 0x10, RZ ;  /* 0x0000001017177819 */ /* 0x004fe400000006ff */
[----:B---3--:R-:W-:Y:S02]  /*74c0*/  SHF.L.U32 R2, R21, 0x10, RZ ;  /* 0x0000001015027819 */ /* 0x008fe400000006ff */
[----:B------:R-:W-:Y:S02]  /*74d0*/  SHF.L.U32 R71, R60, 0x10, RZ ;  /* 0x000000103c477819 */ /* 0x000fe400000006ff */
        /* <DEDUP_REMOVED lines=10> */
[----:B0-----:R-:W-:Y:S02]  /*7580*/  SHF.L.U32 R65, R26, 0x10, RZ ;  /* 0x000000101a417819 */ /* 0x001fe400000006ff */
        /* <DEDUP_REMOVED lines=16> */
[----:B------:R-:W-:Y:S01]  /*7690*/  BSSY.RECONVERGENT B0, `(.L_x_8895) ;  /* 0x000004e000007945 */ /* 0x000fe20003800200 */
[----:B------:R-:W-:Y:S01]  /*76a0*/  FMUL.FTZ R25, R124, -R23 ;  /* 0x800000177c197220 */ /* 0x000fe20000410000 */
[----:B------:R-:W-:Y:S01]  /*76b0*/  FMUL.FTZ R29, R126, -R19 ;  /* 0x800000137e1d7220 */ /* 0x000fe20000410000 */
[C---:B------:R-:W-:Y:S01]  /*76c0*/  FMUL.FTZ R28, R125.reuse, R20 ;  /* 0x000000147d1c7220 */ /* 0x040fe20000410000 */
[----:B------:R-:W-:Y:S01]  /*76d0*/  FMUL.FTZ R27, R125, -R2 ;  /* 0x800000027d1b7220 */ /* 0x000fe20000410000 */
[----:B------:R-:W-:Y:S01]  /*76e0*/  FMUL.FTZ R26, R124, R21 ;  /* 0x000000157c1a7220 */ /* 0x000fe20000410000 */
[----:B------:R-:W-:Y:S01]  /*76f0*/  FMUL.FTZ R23, R121, -R18 ;  /* 0x8000001279177220 */ /* 0x000fe20000410000 */
[C---:B------:R-:W-:Y:S01]  /*7700*/  FMUL.FTZ R12, R112.reuse, R195 ;  /* 0x000000c3700c7220 */ /* 0x040fe20000410000 */
        /* <DEDUP_REMOVED lines=68> */
.L_x_8896:
[----:B------:R-:W-:-:S06]  /*7b50*/  LEA R114, R197, UR28, 0x3 ;  /* 0x0000001cc5727c11 */ /* 0x000fcc000f8e18ff */
[----:B------:R-:W0:Y:S02]  /*7b60*/  LDS.64 R114, [R114+0x7b68] ;  /* 0x007b680072727984 */ /* 0x000e240000000a00 */
.L_x_8897:
[----:B------:R-:W-:Y:S05]  /*7b70*/  BSYNC.RECONVERGENT B0 ;  /* 0x0000000000007941 */ /* 0x000fea0003800200 */
.L_x_8895:
[----:B------:R-:W2:Y:S01]  /*7b80*/  @P0 LDC R64, c[0x0][0x38c] ;  /* 0x0000e300ff400b82 */ /* 0x000ea20000000800 */
[-C--:B------:R-:W-:Y:S01]  /*7b90*/  FMUL.FTZ R229, R73, R181.reuse ;  /* 0x000000b549e57220 */ /* 0x080fe20000410000 */
[----:B------:R-:W-:Y:S01]  /*7ba0*/  MOV R61, UR19 ;  /* 0x00000013003d7c02 */ /* 0x000fe20008000f00 */
[----:B------:R-:W-:Y:S01]  /*7bb0*/  FMUL.FTZ R228, R74, R181 ;  /* 0x000000b54ae47220 */ /* 0x000fe20000410000 */
[----:B------:R-:W-:Y:S02]  /*7bc0*/  HFMA2 R65, -RZ, RZ, 0, 9.5367431640625e-07 ;  /* 0x00000010ff417431 */ /* 0x000fe400000001ff */
[----:B------:R-:W-:Y:S01]  /*7bd0*/  FMUL.FTZ R67, R167, R229 ;  /* 0x000000e5a7437220 */ /* 0x000fe20000410000 */
[----:B------:R-:W-:Y:S01]  /*7be0*/  @P0 IADD3 R61, PT, PT, R61, -0x2, RZ ;  /* 0xfffffffe3d3d0810 */ /* 0x000fe20007ffe0ff */
[----:B------:R-:W-:Y:S01]  /*7bf0*/  FMUL.FTZ R66, R167, R228 ;  /* 0x000000e4a7427220 */ /* 0x000fe20000410000 */
[----:B------:R-:W-:Y:S01]  /*7c00*/  MOV R60, 0x3f800000 ;  /* 0x3f800000003c7802 */ /* 0x000fe20000000f00 */
[CC--:B------:R-:W-:Y:S01]  /*7c10*/  FMUL.FTZ R69, R103.reuse, R67.reuse ;  /* 0x0000004367457220 */ /* 0x0c0fe20000410000 */
[----:B------:R-:W-:Y:S01]  /*7c20*/  FMUL.FTZ R226, R72, R180 ;  /* 0x000000b448e27220 */ /* 0x000fe20000410000 */
[-C--:B------:R-:W-:Y:S01]  /*7c30*/  FMUL.FTZ R68, R103, R66.reuse ;  /* 0x0000004267447220 */ /* 0x080fe20000410000 */
[----:B------:R-:W-:Y:S01]  /*7c40*/  CS2R R62, SRZ ;  /* 0x00000000003e7805 */ /* 0x000fe2000001ff00 */
[C---:B------:R-:W-:Y:S01]  /*7c50*/  FFMA.FTZ R69, R104.reuse, R66, -R69 ;  /* 0x0000004268457223 */ /* 0x040fe20000010845 */
[----:B------:R-:W-:Y:S01]  /*7c60*/  FMUL.FTZ R227, R59, R180 ;  /* 0x000000b43be37220 */ /* 0x000fe20000410000 */
[----:B------:R-:W-:-:S02]  /*7c70*/  FFMA.FTZ R68, R104, R67, R68 ;  /* 0x0000004368447223 */ /* 0x000fc40000010044 */
[----:B------:R-:W-:Y:S01]  /*7c80*/  FFMA.FTZ R69, R165, R226, R69 ;  /* 0x000000e2a5457223 */ /* 0x000fe20000010045 */
        /* <DEDUP_REMOVED lines=12> */
[-C--:B------:R-:W-:Y:S01]  /*7d50*/  FMUL.FTZ R221, R53, R177.reuse ;  /* 0x000000b135dd7220 */ /* 0x080fe20000410000 */
[----:B------:R-:W-:Y:S01]  /*7d60*/  FMUL.FTZ R220, R54, R177 ;  /* 0x000000b136dc7220 */ /* 0x000fe20000410000 */
[-C--:B------:R-:W-:Y:S01]  /*7d70*/  FMUL.FTZ R219, R51, R176.reuse ;  /* 0x000000b033db7220 */ /* 0x080fe20000410000 */
[----:B------:R-:W-:Y:S01]  /*7d80*/  FMUL.FTZ R218, R52, R176 ;  /* 0x000000b034da7220 */ /* 0x000fe20000410000 */
[----:B------:R-:W-:Y:S01]  /*7d90*/  FMUL.FTZ R216, R50, R171 ;  /* 0x000000ab32d87220 */ /* 0x000fe20000410000 */
[----:B--2---:R-:W-:Y:S01]  /*7da0*/  FMUL.FTZ R65, R101, R68 ;  /* 0x0000004465417220 */ /* 0x004fe20000410000 */
[----:B------:R-:W-:Y:S01]  /*7db0*/  FMUL.FTZ R64, R122, R103 ;  /* 0x000000677a407220 */ /* 0x000fe20000410000 */
[----:B------:R-:W-:Y:S01]  /*7dc0*/  FMUL.FTZ R217, R49, R171 ;  /* 0x000000ab31d97220 */ /* 0x000fe20000410000 */
[----:B------:R-:W-:Y:S01]  /*7dd0*/  FMUL.FTZ R215, R47, R166 ;  /* 0x000000a62fd77220 */ /* 0x000fe20000410000 */
[----:B------:R-:W-:Y:S01]  /*7de0*/  FFMA.FTZ R65, R102, R69, -R65 ;  /* 0x0000004566417223 */ /* 0x000fe20000010841 */
        /* <DEDUP_REMOVED lines=31> */
[CC--:B------:R-:W-:Y:S01]  /*7fe0*/  FMUL.FTZ R70, R95.reuse, R71.reuse ;  /* 0x000000475f467220 */ /* 0x0c0fe20000410000 */
        /* <DEDUP_REMOVED lines=10> */
[C---:B------:R-:W-:Y:S01]  /*8090*/  FMUL.FTZ R66, R93.reuse, R64 ;  /* 0x000000405d427220 */ /* 0x040fe20000410000 */
[----:B------:R-:W-:Y:S01]  /*80a0*/  FMUL.FTZ R210, R44, R156 ;  /* 0x0000009c2cd27220 */ /* 0x000fe20000410000 */
[-C--:B------:R-:W-:Y:S01]  /*80b0*/  FMUL.FTZ R67, R93, R65.reuse ;  /* 0x000000415d437220 */ /* 0x080fe20000410000 */
[----:B------:R-:W-:Y:S01]  /*80c0*/  FMUL.FTZ R209, R41, R152 ;  /* 0x0000009829d17220 */ /* 0x000fe20000410000 */
[C---:B------:R-:W-:Y:S01]  /*80d0*/  FFMA.FTZ R66, R94.reuse, R65, -R66 ;  /* 0x000000415e427223 */ /* 0x040fe20000010842 */
[C---:B------:R-:W-:Y:S01]  /*80e0*/  FMUL.FTZ R65, R93.reuse, R199 ;  /* 0x000000c75d417220 */ /* 0x040fe20000410000 */
[C---:B------:R-:W-:Y:S01]  /*80f0*/  FFMA.FTZ R67, R94.reuse, R64, R67 ;  /* 0x000000405e437223 */ /* 0x040fe20000010043 */
[-C--:B------:R-:W-:Y:S01]  /*8100*/  FMUL.FTZ R64, R93, R71.reuse ;  /* 0x000000475d407220 */ /* 0x080fe20000410000 */
[C---:B------:R-:W-:Y:S01]  /*8110*/  FMUL.FTZ R68, R91.reuse, R66 ;  /* 0x000000425b447220 */ /* 0x040fe20000410000 */
[C---:B------:R-:W-:Y:S01]  /*8120*/  FFMA.FTZ R65, R94.reuse, R71, -R65 ;  /* 0x000000475e417223 */ /* 0x040fe20000010841 */
[----:B------:R-:W-:Y:S01]  /*8130*/  FMUL.FTZ R69, R91, R67 ;  /* 0x000000435b457220 */ /* 0x000fe20000410000 */
[----:B------:R-:W-:Y:S01]  /*8140*/  FFMA.FTZ R64, R94, R199, R64 ;  /* 0x000000c75e407223 */ /* 0x000fe20000010040 */
[C---:B------:R-:W-:Y:S01]  /*8150*/  FFMA.FTZ R68, R92.reuse, R67, R68 ;  /* 0x000000435c447223 */ /* 0x040fe20000010044 */
[C---:B------:R-:W-:Y:S01]  /*8160*/  FFMA.FTZ R65, R159.reuse, R216, R65 ;  /* 0x000000d89f417223 */ /* 0x040fe20000010041 */
[----:B------:R-:W-:Y:S01]  /*8170*/  FFMA.FTZ R69, R92, R66, -R69 ;  /* 0x000000425c457223 */ /* 0x000fe20000010845 */
[----:B------:R-:W-:Y:S01]  /*8180*/  FFMA.FTZ R64, R159, R217, R64 ;  /* 0x000000d99f407223 */ /* 0x000fe20000010040 */
[C---:B------:R-:W-:Y:S01]  /*8190*/  FMUL.FTZ R66, R89.reuse, R68 ;  /* 0x0000004459427220 */ /* 0x040fe20000410000 */
[----:B------:R-:W-:Y:S01]  /*81a0*/  FMUL.FTZ R208, R42, R152 ;  /* 0x000000982ad07220 */ /* 0x000fe20000410000 */
[-C--:B------:R-:W-:Y:S01]  /*81b0*/  FMUL.FTZ R67, R89, R69.reuse ;  /* 0x0000004559437220 */ /* 0x080fe20000410000 */
[----:B------:R-:W-:Y:S01]  /*81c0*/  FMUL.FTZ R207, R39, R148 ;  /* 0x0000009427cf7220 */ /* 0x000fe20000410000 */
[C---:B------:R-:W-:Y:S01]  /*81d0*/  FFMA.FTZ R66, R90.reuse, R69, -R66 ;  /* 0x000000455a427223 */ /* 0x040fe20000010842 */
[CC--:B------:R-:W-:Y:S01]  /*81e0*/  FMUL.FTZ R69, R91.reuse, R65.reuse ;  /* 0x000000415b457220 */ /* 0x0c0fe20000410000 */
[----:B------:R-:W-:Y:S01]  /*81f0*/  FFMA.FTZ R68, R90, R68, R67 ;  /* 0x000000445a447223 */ /* 0x000fe20000010043 */
[----:B------:R-:W-:Y:S01]  /*8200*/  FMUL.FTZ R67, R91, R64 ;  /* 0x000000405b437220 */ /* 0x000fe20000410000 */
[C---:B------:R-:W-:Y:S01]  /*8210*/  FMUL.FTZ R199, R87.reuse, R66 ;  /* 0x0000004257c77220 */ /* 0x040fe20000410000 */
[C---:B------:R-:W-:Y:S01]  /*8220*/  FFMA.FTZ R69, R92.reuse, R64, R69 ;  /* 0x000000405c457223 */ /* 0x040fe20000010045 */
[-C--:B------:R-:W-:Y:S01]  /*8230*/  FMUL.FTZ R71, R87, R68.reuse ;  /* 0x0000004457477220 */ /* 0x080fe20000410000 */
[----:B------:R-:W-:Y:S01]  /*8240*/  FFMA.FTZ R67, R92, R65, -R67 ;  /* 0x000000415c437223 */ /* 0x000fe20000010843 */
[----:B------:R-:W-:Y:S01]  /*8250*/  FFMA.FTZ R199, R88, R68, R199 ;  /* 0x0000004458c77223 */ /* 0x000fe200000100c7 */
[----:B------:R-:W-:Y:S01]  /*8260*/  FFMA.FTZ R69, R158, R215, R69 ;  /* 0x000000d79e457223 */ /* 0x000fe20000010045 */
[----:B------:R-:W-:Y:S01]  /*8270*/  FFMA.FTZ R71, R88, R66, -R71 ;  /* 0x0000004258477223 */ /* 0x000fe20000010847 */
        /* <DEDUP_REMOVED lines=14> */
[C---:B------:R-:W-:Y:S01]  /*8360*/  FFMA.FTZ R64, R157.reuse, R213, R64 ;  /* 0x000000d59d407223 */ /* 0x040fe20000010040 */
[----:B------:R-:W-:Y:S01]  /*8370*/  FFMA.FTZ R201, R84, R71, -R201 ;  /* 0x0000004754c97223 */ /* 0x000fe200000108c9 */
[----:B------:R-:W-:Y:S01]  /*8380*/  FFMA.FTZ R65, R157, R212, R65 ;  /* 0x000000d49d417223 */ /* 0x000fe20000010041 */
[C---:B------:R-:W-:Y:S01]  /*8390*/  FMUL.FTZ R68, R81.reuse, R66 ;  /* 0x0000004251447220 */ /* 0x040fe20000410000 */
[----:B------:R-:W-:Y:S01]  /*83a0*/  FMUL.FTZ R204, R38, R147 ;  /* 0x0000009326cc7220 */ /* 0x000fe20000410000 */
[----:B------:R-:W-:Y:S01]  /*83b0*/  FMUL.FTZ R67, R81, R201 ;  /* 0x000000c951437220 */ /* 0x000fe20000410000 */
[----:B------:R-:W-:Y:S01]  /*83c0*/  FMUL.FTZ R69, R87, R65 ;  /* 0x0000004157457220 */ /* 0x000fe20000410000 */
[C---:B------:R-:W-:Y:S01]  /*83d0*/  FFMA.FTZ R68, R82.reuse, R201, -R68 ;  /* 0x000000c952447223 */ /* 0x040fe20000010844 */
[----:B------:R-:W-:Y:S01]  /*83e0*/  FMUL.FTZ R203, R35, R146 ;  /* 0x0000009223cb7220 */ /* 0x000fe20000410000 */
[----:B------:R-:W-:Y:S01]  /*83f0*/  FFMA.FTZ R66, R82, R66, R67 ;  /* 0x0000004252427223 */ /* 0x000fe20000010043 */
[----:B------:R-:W-:Y:S01]  /*8400*/  FMUL.FTZ R67, R87, R64 ;  /* 0x0000004057437220 */ /* 0x000fe20000410000 */
[C---:B------:R-:W-:Y:S01]  /*8410*/  FMUL.FTZ R199, R79.reuse, R68 ;  /* 0x000000444fc77220 */ /* 0x040fe20000410000 */
[C---:B------:R-:W-:Y:S01]  /*8420*/  FFMA.FTZ R64, R88.reuse, R64, R69 ;  /* 0x0000004058407223 */ /* 0x040fe20000010045 */
[-C--:B------:R-:W-:Y:S01]  /*8430*/  FMUL.FTZ R71, R79, R66.reuse ;  /* 0x000000424f477220 */ /* 0x080fe20000410000 */
[----:B------:R-:W-:Y:S01]  /*8440*/  FFMA.FTZ R67, R88, R65, -R67 ;  /* 0x0000004158437223 */ /* 0x000fe20000010843 */
[C---:B------:R-:W-:Y:S01]  /*8450*/  FFMA.FTZ R199, R80.reuse, R66, R199 ;  /* 0x0000004250c77223 */ /* 0x040fe200000100c7 */
[C---:B------:R-:W-:Y:S01]  /*8460*/  FFMA.FTZ R66, R155.reuse, R211, R64 ;  /* 0x000000d39b427223 */ /* 0x040fe20000010040 */
[----:B------:R-:W-:Y:S01]  /*8470*/  FFMA.FTZ R71, R80, R68, -R71 ;  /* 0x0000004450477223 */ /* 0x000fe20000010847 */
[----:B------:R-:W-:Y:S01]  /*8480*/  FFMA.FTZ R67, R155, R210, R67 ;  /* 0x000000d29b437223 */ /* 0x000fe20000010043 */
[----:B------:R-:W-:Y:S01]  /*8490*/  FMUL.FTZ R65, R77, R199 ;  /* 0x000000c74d417220 */ /* 0x000fe20000410000 */
[----:B------:R-:W-:Y:S01]  /*84a0*/  FMUL.FTZ R69, R85, R66 ;  /* 0x0000004255457220 */ /* 0x000fe20000410000 */
[-C--:B------:R-:W-:Y:S01]  /*84b0*/  FMUL.FTZ R68, R77, R71.reuse ;  /* 0x000000474d447220 */ /* 0x080fe20000410000 */
[----:B------:R-:W-:Y:S01]  /*84c0*/  FMUL.FTZ R202, R36, R146 ;  /* 0x0000009224ca7220 */ /* 0x000fe20000410000 */
[----:B------:R-:W-:Y:S01]  /*84d0*/  FFMA.FTZ R64, R78, R71, -R65 ;  /* 0x000000474e407223 */ /* 0x000fe20000010841 */
[-C--:B------:R-:W-:Y:S01]  /*84e0*/  FMUL.FTZ R71, R85, R67.reuse ;  /* 0x0000004355477220 */ /* 0x080fe20000410000 */
[----:B------:R-:W-:Y:S01]  /*84f0*/  FFMA.FTZ R69, R86, R67, -R69 ;  /* 0x0000004356457223 */ /* 0x000fe20000010845 */
[-C--:B------:R-:W-:Y:S01]  /*8500*/  FMUL.FTZ R201, R33, R145.reuse ;  /* 0x0000009121c97220 */ /* 0x080fe20000410000 */
[----:B------:R-:W-:Y:S01]  /*8510*/  FMUL.FTZ R200, R34, R145 ;  /* 0x0000009122c87220 */ /* 0x000fe20000410000 */
[----:B------:R-:W-:Y:S01]  /*8520*/  FFMA.FTZ R71, R86, R66, R71 ;  /* 0x0000004256477223 */ /* 0x000fe20000010047 */
[----:B------:R-:W-:Y:S01]  /*8530*/  FFMA.FTZ R69, R154, R208, R69 ;  /* 0x000000d09a457223 */ /* 0x000fe20000010045 */
[----:B------:R-:W-:Y:S01]  /*8540*/  FFMA.FTZ R65, R78, R199, R68 ;  /* 0x000000c74e417223 */ /* 0x000fe20000010044 */
[----:B------:R-:W-:Y:S01]  /*8550*/  ISETP.GT.U32.AND P2, PT, R197, 0x1f, PT ;  /* 0x0000001fc500780c */ /* 0x000fe20003f44070 */
[----:B------:R-:W-:Y:S01]  /*8560*/  FFMA.FTZ R71, R154, R209, R71 ;  /* 0x000000d19a477223 */ /* 0x000fe20000010047 */
[----:B------:R-:W-:Y:S01]  /*8570*/  FMUL.FTZ R66, R83, R69 ;  /* 0x0000004553427220 */ /* 0x000fe20000410000 */
[-C--:B------:R-:W-:Y:S01]  /*8580*/  FMUL.FTZ R199, R31, R143.reuse ;  /* 0x0000008f1fc77220 */ /* 0x080fe20000410000 */
[----:B------:R-:W-:Y:S01]  /*8590*/  FMUL.FTZ R198, R32, R143 ;  /* 0x0000008f20c67220 */ /* 0x000fe20000410000 */
        /* <DEDUP_REMOVED lines=32> */
[----:B------:R-:W-:Y:S02]  /*87a0*/  FFMA.FTZ R65, R76, R65, R66 ;  /* 0x000000414c417223 */ /* 0x000fe40000010042 */
[----:B------:R-:W-:Y:S01]  /*87b0*/  FFMA.FTZ R66, R144, R198, R69 ;  /* 0x000000c690427223 */ /* 0x000fe20000010045 */
[----:B------:R-:W-:Y:S01]  /*87c0*/  FFMA.FTZ R64, R76, R64, -R67 ;  /* 0x000000404c407223 */ /* 0x000fe20000010843 */
        /* <DEDUP_REMOVED lines=19> */
[----:B------:R-:W-:-:S03]  /*8900*/  FFMA.FTZ R244, R64, R68, -R244 ;  /* 0x0000004440f47223 */ /* 0x000fc600000108f4 */
[----:B------:R-:W-:Y:S01]  /*8910*/  FADD.FTZ R242, R70, R243 ;  /* 0x000000f346f27221 */ /* 0x000fe20000010000 */
[-C--:B------:R-:W-:Y:S01]  /*8920*/  FMUL.FTZ R243, R64, R69.reuse ;  /* 0x0000004540f37220 */ /* 0x080fe20000410000 */
[----:B------:R-:W-:-:S03]  /*8930*/  FMUL.FTZ R69, R66, R69 ;  /* 0x0000004542457220 */ /* 0x000fc60000410000 */
[-C--:B------:R-:W-:Y:S01]  /*8940*/  FFMA.FTZ R243, R65, R68.reuse, R243 ;  /* 0x0000004441f37223 */ /* 0x080fe200000100f3 */
        /* <DEDUP_REMOVED lines=63> */
.L_x_9017:
        /* <DEDUP_REMOVED lines=13> */
.L_x_9020:
[----:B------:R-:W-:-:S03]  /*8e10*/  UMOV UR32, 0xffffffff ;  /* 0xffffffff00207882 */ /* 0x000fc60000000000 */
[----:B------:R-:W-:Y:S05]  /*8e20*/  BRA.DIV UR32, `(.L_x_8901) ;  /* 0x0000008a20dc7947 */ /* 0x000fea000b800000 */
.L_x_9023:
[----:B------:R-:W-:-:S03]  /*8e30*/  UMOV UR32, 0xffffffff ;  /* 0xffffffff00207882 */ /* 0x000fc60000000000 */
[----:B------:R-:W-:Y:S05]  /*8e40*/  BRA.DIV UR32, `(.L_x_8902) ;  /* 0x0000008a20fc7947 */ /* 0x000fea000b800000 */
.L_x_9026:
[----:B------:R-:W-:-:S03]  /*8e50*/  UMOV UR32, 0xffffffff ;  /* 0xffffffff00207882 */ /* 0x000fc60000000000 */
[----:B------:R-:W-:Y:S05]  /*8e60*/  BRA.DIV UR32, `(.L_x_8903) ;  /* 0x0000008e201c7947 */ /* 0x000fea000b800000 */
.L_x_9029:
        /* <DEDUP_REMOVED lines=10> */
.L_x_9039:
[CC--:B0---4-:R-:W-:Y:S01]  /*8f10*/  FMUL.FTZ R69, R244.reuse, R63.reuse ;  /* 0x0000003ff4457220 */ /* 0x0d1fe20000410000 */
[C---:B------:R-:W-:Y:S01]  /*8f20*/  FMUL.FTZ R70, R243.reuse, R63 ;  /* 0x0000003ff3467220 */ /* 0x040fe20000410000 */
[CC--:B------:R-:W-:Y:S02]  /*8f30*/  FMUL.FTZ R68, R244.reuse, R61.reuse ;  /* 0x0000003df4447220 */ /* 0x0c0fe40000410000 */
[CC--:B---3--:R-:W-:Y:S01]  /*8f40*/  FFMA.FTZ R69, R243.reuse, R62.reuse, R69 ;  /* 0x0000003ef3457223 */ /* 0x0c8fe20000010045 */
[----:B------:R-:W-:Y:S01]  /*8f50*/  FFMA.FTZ R70, R244, R62, -R70 ;  /* 0x0000003ef4467223 */ /* 0x000fe20000010846 */
[C---:B------:R-:W-:Y:S01]  /*8f60*/  FFMA.FTZ R68, R243.reuse, R60, R68 ;  /* 0x0000003cf3447223 */ /* 0x040fe20000010044 */
[----:B------:R-:W-:Y:S01]  /*8f70*/  FMUL.FTZ R243, R243, R61 ;  /* 0x0000003df3f37220 */ /* 0x000fe20000410000 */
[----:B------:R-:W-:Y:S01]  /*8f80*/  @P1 FADD.FTZ R63, R245, R69 ;  /* 0x00000045f53f1221 */ /* 0x000fe20000010000 */
[----:B------:R-:W-:Y:S02]  /*8f90*/  @P1 FADD.FTZ R62, R242, R70 ;  /* 0x00000046f23e1221 */ /* 0x000fe40000010000 */
[----:B------:R-:W-:Y:S01]  /*8fa0*/  FSEL R61, R61, R68, !P1 ;  /* 0x000000443d3d7208 */ /* 0x000fe20004800000 */
[C---:B------:R-:W-:Y:S01]  /*8fb0*/  FMUL.FTZ R69, R65.reuse, R63 ;  /* 0x0000003f41457220 */ /* 0x040fe20000410000 */
[----:B------:R-:W-:Y:S01]  /*8fc0*/  FMUL.FTZ R68, R65, R62 ;  /* 0x0000003e41447220 */ /* 0x000fe20000410000 */
[----:B------:R-:W-:-:S02]  /*8fd0*/  @P1 FFMA.FTZ R60, R244, R60, -R243 ;  /* 0x0000003cf43c1223 */ /* 0x000fc400000108f3 */
        /* <DEDUP_REMOVED lines=10> */
.L_x_8898:
        /* <DEDUP_REMOVED lines=143> */
[----:B0-----:R-:W-:Y:S01]  /*9970*/  FMUL.FTZ R71, R123, R68 ;  /* 0x000000447b477220 */ /* 0x001fe20000410000 */
[----:B------:R-:W-:Y:S01]  /*9980*/  FADD.FTZ R64, R27, R64 ;  /* 0x000000401b407221 */ /* 0x000fe20000010000 */
[-C--:B------:R-:W-:Y:S01]  /*9990*/  FMUL.FTZ R62, R101, R60.reuse ;  /* 0x0000003c653e7220 */ /* 0x080fe20000410000 */
[----:B------:R-:W-:Y:S01]  /*99a0*/  FADD.FTZ R65, R28, R65 ;  /* 0x000000411c417221 */ /* 0x000fe20000010000 */
[-C--:B------:R-:W-:Y:S01]  /*99b0*/  FMUL.FTZ R123, R123, R69.reuse ;  /* 0x000000457b7b7220 */ /* 0x080fe20000410000 */
[----:B------:R-:W-:Y:S01]  /*99c0*/  FFMA.FTZ R70, R122, R69, R71 ;  /* 0x000000457a467223 */ /* 0x000fe20000010047 */
[C---:B------:R-:W-:Y:S01]  /*99d0*/  FFMA.FTZ R60, R102.reuse, R60, R63 ;  /* 0x0000003c663c7223 */ /* 0x040fe2000001003f */
[C---:B------:R-:W-:Y:S01]  /*99e0*/  FMUL.FTZ R63, R103.reuse, R64 ;  /* 0x00000040673f7220 */ /* 0x040fe20000410000 */
[----:B------:R-:W-:Y:S01]  /*99f0*/  FFMA.FTZ R61, R102, R61, -R62 ;  /* 0x0000003d663d7223 */ /* 0x000fe2000001083e */
[----:B------:R-:W-:Y:S01]  /*9a00*/  FMUL.FTZ R67, R103, R65 ;  /* 0x0000004167437220 */ /* 0x000fe20000410000 */
[----:B------:R-:W-:Y:S01]  /*9a10*/  FFMA.FTZ R123, R122, R68, -R123 ;  /* 0x000000447a7b7223 */ /* 0x000fe2000001087b */
[----:B------:R-:W-:Y:S01]  /*9a20*/  FFMA.FTZ R229, R167, R229, R70 ;  /* 0x000000e5a7e57223 */ /* 0x000fe20000010046 */
[C---:B------:R-:W-:Y:S01]  /*9a30*/  FFMA.FTZ R65, R104.reuse, R65, R63 ;  /* 0x0000004168417223 */ /* 0x040fe2000001003f */
[----:B------:R-:W-:Y:S01]  /*9a40*/  FMUL.FTZ R63, R103, R61 ;  /* 0x0000003d673f7220 */ /* 0x000fe20000410000 */
[C---:B------:R-:W-:Y:S01]  /*9a50*/  FFMA.FTZ R64, R104.reuse, R64, -R67 ;  /* 0x0000004068407223 */ /* 0x040fe20000010843 */
[----:B------:R-:W-:Y:S01]  /*9a60*/  FFMA.FTZ R228, R167, R228, R123 ;  /* 0x000000e4a7e47223 */ /* 0x000fe2000001007b */
[C---:B------:R-:W-:Y:S01]  /*9a70*/  FMUL.FTZ R69, R103.reuse, R229 ;  /* 0x000000e567457220 */ /* 0x040fe20000410000 */
[----:B------:R-:W-:Y:S01]  /*9a80*/  VOTEU.ALL UP0, P1 ;  /* 0x0000000000ff7886 */ /* 0x000fe20000800000 */
[-C--:B------:R-:W-:Y:S01]  /*9a90*/  FMUL.FTZ R62, R103, R60.reuse ;  /* 0x0000003c673e7220 */ /* 0x080fe20000410000 */
[C---:B------:R-:W-:Y:S01]  /*9aa0*/  FFMA.FTZ R60, R104.reuse, R60, R63 ;  /* 0x0000003c683c7223 */ /* 0x040fe2000001003f */
[----:B------:R-:W-:Y:S01]  /*9ab0*/  FADD.FTZ R63, R29, R64 ;  /* 0x000000401d3f7221 */ /* 0x000fe20000010000 */
        /* <DEDUP_REMOVED lines=8> */
[----:B------:R-:W-:-:S04]  /*9b40*/  FMUL.FTZ R68, R103, R228 ;  /* 0x000000e467447220 */ /* 0x000fc80000410000 */
        /* <DEDUP_REMOVED lines=112> */
.L_x_9044:
        /* <DEDUP_REMOVED lines=13> */
.L_x_8908:
[----:B------:R-:W-:Y:S05]  /*a320*/  BSYNC.RECONVERGENT B0 ;  /* 0x0000000000007941 */ /* 0x000fea0003800200 */
.L_x_8907:
[----:B------:R-:W-:Y:S01]  /*a330*/  UMOV UR32, 0xffffffff ;  /* 0xffffffff00207882 */ /* 0x000fe20000000000 */
[----:B------:R-:W-:Y:S02]  /*a340*/  ISETP.GT.U32.AND P2, PT, R193, 0x1d, PT ;  /* 0x0000001dc100780c */ /* 0x000fe40003f44070 */
[----:B------:R-:W-:Y:S11]  /*a350*/  BRA.DIV UR32, `(.L_x_8909) ;  /* 0x0000007e20347947 */ /* 0x000ff6000b800000 */
[----:B-1----:R1:W1:Y:S04]  /*a360*/  SHFL.DOWN PT, R69, R245, 0x2, 0x1f ;  /* 0x08401f00f5457f89 */ /* 0x00226800000e0000 */
[----:B0-----:R0:W0:Y:S04]  /*a370*/  SHFL.DOWN PT, R70, R246, 0x2, 0x1f ;  /* 0x08401f00f6467f89 */ /* 0x00102800000e0000 */
[----:B--2---:R2:W0:Y:S04]  /*a380*/  SHFL.DOWN PT, R123, R247, 0x2, 0x1f ;  /* 0x08401f00f77b7f89 */ /* 0x00442800000e0000 */
[----:B------:R2:W0:Y:S02]  /*a390*/  SHFL.DOWN PT, R71, R248, 0x2, 0x1f ;  /* 0x08401f00f8477f89 */ /* 0x00042400000e0000 */
.L_x_9050:
        /* <DEDUP_REMOVED lines=13> */
.L_x_8911:
[----:B------:R-:W-:Y:S05]  /*a470*/  BSYNC.RECONVERGENT B0 ;  /* 0x0000000000007941 */ /* 0x000fea0003800200 */
.L_x_8910:
[----:B------:R-:W-:Y:S01]  /*a480*/  UMOV UR32, 0xffffffff ;  /* 0xffffffff00207882 */ /* 0x000fe20000000000 */
[----:B------:R-:W-:Y:S02]  /*a490*/  ISETP.GT.U32.AND P2, PT, R193, 0x1b, PT ;  /* 0x0000001bc100780c */ /* 0x000fe40003f44070 */
[----:B------:R-:W-:Y:S11]  /*a4a0*/  BRA.DIV UR32, `(.L_x_8912) ;  /* 0x0000007e20547947 */ /* 0x000ff6000b800000 */
[----:B-1----:R1:W1:Y:S04]  /*a4b0*/  SHFL.DOWN PT, R69, R245, 0x4, 0x1f ;  /* 0x08801f00f5457f89 */ /* 0x00226800000e0000 */
[----:B0-----:R0:W0:Y:S04]  /*a4c0*/  SHFL.DOWN PT, R70, R246, 0x4, 0x1f ;  /* 0x08801f00f6467f89 */ /* 0x00102800000e0000 */
[----:B------:R0:W0:Y:S04]  /*a4d0*/  SHFL.DOWN PT, R123, R247, 0x4, 0x1f ;  /* 0x08801f00f77b7f89 */ /* 0x00002800000e0000 */
[----:B------:R0:W0:Y:S02]  /*a4e0*/  SHFL.DOWN PT, R71, R248, 0x4, 0x1f ;  /* 0x08801f00f8477f89 */ /* 0x00002400000e0000 */
.L_x_9056:
        /* <DEDUP_REMOVED lines=13> */
.L_x_8914:
[----:B------:R-:W-:Y:S05]  /*a5c0*/  BSYNC.RECONVERGENT B0 ;  /* 0x0000000000007941 */ /* 0x000fea0003800200 */
.L_x_8913:
[----:B------:R-:W-:Y:S01]  /*a5d0*/  UMOV UR32, 0xffffffff ;  /* 0xffffffff00207882 */ /* 0x000fe20000000000 */
[----:B------:R-:W-:Y:S02]  /*a5e0*/  ISETP.GT.U32.AND P2, PT, R193, 0x17, PT ;  /* 0x00000017c100780c */ /* 0x000fe40003f44070 */
[----:B------:R-:W-:Y:S11]  /*a5f0*/  BRA.DIV UR32, `(.L_x_8915) ;  /* 0x0000007e20747947 */ /* 0x000ff6000b800000 */
[----:B-1----:R1:W1:Y:S04]  /*a600*/  SHFL.DOWN PT, R69, R245, 0x8, 0x1f ;  /* 0x09001f00f5457f89 */ /* 0x00226800000e0000 */
[----:B0-----:R0:W0:Y:S04]  /*a610*/  SHFL.DOWN PT, R70, R246, 0x8, 0x1f ;  /* 0x09001f00f6467f89 */ /* 0x00102800000e0000 */
[----:B------:R0:W0:Y:S04]  /*a620*/  SHFL.DOWN PT, R123, R247, 0x8, 0x1f ;  /* 0x09001f00f77b7f89 */ /* 0x00002800000e0000 */
[----:B------:R0:W0:Y:S02]  /*a630*/  SHFL.DOWN PT, R71, R248, 0x8, 0x1f ;  /* 0x09001f00f8477f89 */ /* 0x00002400000e0000 */
.L_x_9062:
        /* <DEDUP_REMOVED lines=13> */
.L_x_8917:
[----:B------:R-:W-:Y:S05]  /*a710*/  BSYNC.RECONVERGENT B0 ;  /* 0x0000000000007941 */ /* 0x000fea0003800200 */
.L_x_8916:
[----:B------:R-:W-:Y:S01]  /*a720*/  UMOV UR32, 0xffffffff ;  /* 0xffffffff00207882 */ /* 0x000fe20000000000 */
[----:B------:R-:W-:Y:S02]  /*a730*/  ISETP.GT.U32.AND P2, PT, R193, 0xf, PT ;  /* 0x0000000fc100780c */ /* 0x000fe40003f44070 */
[----:B------:R-:W-:Y:S11]  /*a740*/  BRA.DIV UR32, `(.L_x_8918) ;  /* 0x0000007e20947947 */ /* 0x000ff6000b800000 */
[----:B-1----:R1:W1:Y:S04]  /*a750*/  SHFL.DOWN PT, R69, R245, 0x10, 0x1f ;  /* 0x0a001f00f5457f89 */ /* 0x00226800000e0000 */
[----:B0-----:R0:W0:Y:S04]  /*a760*/  SHFL.DOWN PT, R70, R246, 0x10, 0x1f ;  /* 0x0a001f00f6467f89 */ /* 0x00102800000e0000 */
[----:B------:R0:W0:Y:S04]  /*a770*/  SHFL.DOWN PT, R123, R247, 0x10, 0x1f ;  /* 0x0a001f00f77b7f89 */ /* 0x00002800000e0000 */
[----:B------:R0:W0:Y:S02]  /*a780*/  SHFL.DOWN PT, R71, R248, 0x10, 0x1f ;  /* 0x0a001f00f8477f89 */ /* 0x00002400000e0000 */
.L_x_9068:
        /* <DEDUP_REMOVED lines=13> */
.L_x_8920:
[----:B------:R-:W-:Y:S05]  /*a860*/  BSYNC.RECONVERGENT B0 ;  /* 0x0000000000007941 */ /* 0x000fea0003800200 */
.L_x_8919:
        /* <DEDUP_REMOVED lines=25> */
.L_x_9082:
        /* <DEDUP_REMOVED lines=13> */
.L_x_8923:
[----:B------:R-:W-:Y:S05]  /*aad0*/  BSYNC.RECONVERGENT B0 ;  /* 0x0000000000007941 */ /* 0x000fea0003800200 */
.L_x_8922:
        /* <DEDUP_REMOVED lines=16> */
.L_x_8905:
[----:B------:R-:W-:Y:S05]  /*abe0*/  WARPSYNC.ALL ;  /* 0x0000000000007948 */ /* 0x000fea0003800000 */
[C---:B------:R-:W-:Y:S01]  /*abf0*/  ISETP.NE.AND P1, PT, R197.reuse, RZ, PT ;  /* 0x000000ffc500720c */ /* 0x040fe20003f25270 */
[----:B------:R-:W-:Y:S01]  /*ac00*/  BAR.SYNC.DEFER_BLOCKING 0x0 ;  /* 0x0000000000007b1d */ /* 0x000fe20000010000 */
[----:B0-----:R-:W-:Y:S01]  /*ac10*/  IADD3 R122, PT, PT, R197, 0x200, RZ ;  /* 0x00000200c57a7810 */ /* 0x001fe20007ffe0ff */
[----:B------:R-:W-:Y:S01]  /*ac20*/  FMUL.FTZ R243, R124, R224 ;  /* 0x000000e07cf37220 */ /* 0x000fe20000410000 */
[----:B------:R-:W-:-:S09]  /*ac30*/  FMUL.FTZ R245, R121, R222 ;  /* 0x000000de79f57220 */ /* 0x000fd20000410000 */
        /* <DEDUP_REMOVED lines=9> */
[----:B------:R-:W-:Y:S01]  /*acd0*/  MOV R65, UR49 ;  /* 0x0000003100417c02 */ /* 0x000fe20008000f00 */
[----:B------:R-:W-:Y:S01]  /*ace0*/  UIADD3 UR49, UPT, UPT, UR28, 0x2100, URZ ;  /* 0x000021001c317890 */ /* 0x000fe2000fffe0ff */
[----:B------:R-:W-:-:S05]  /*acf0*/  MOV R67, UR34 ;  /* 0x0000002200437c02 */ /* 0x000fca0008000f00 */
[----:B------:R-:W-:-:S04]  /*ad00*/  IMAD.WIDE.U32 R66, R67, UR8, R64 ;  /* 0x0000000843427c25 */ /* 0x000fc8000f8e0040 */
[-C--:B0-----:R-:W-:Y:S01]  /*ad10*/  FMUL.FTZ R63, R61, R115.reuse ;  /* 0x000000733d3f7220 */ /* 0x081fe20000410000 */
[----:B------:R-:W-:-:S03]  /*ad20*/  FMUL.FTZ R62, R60, R115 ;  /* 0x000000733c3e7220 */ /* 0x000fc60000410000 */
[-C--:B------:R-:W-:Y:S01]  /*ad30*/  FFMA.FTZ R68, R60, R114.reuse, R63 ;  /* 0x000000723c447223 */ /* 0x080fe2000001003f */
[----:B------:R-:W-:Y:S01]  /*ad40*/  MOV R63, UR36 ;  /* 0x00000024003f7c02 */ /* 0x000fe20008000f00 */
[----:B------:R-:W-:Y:S01]  /*ad50*/  FFMA.FTZ R69, R61, R114, -R62 ;  /* 0x000000723d457223 */ /* 0x000fe2000001083e */
[----:B------:R-:W-:Y:S01]  /*ad60*/  MOV R61, UR37 ;  /* 0x00000025003d7c02 */ /* 0x000fe20008000f00 */
[----:B------:R-:W-:Y:S01]  /*ad70*/  FADD.FTZ R195, R195, R68 ;  /* 0x00000044c3c37221 */ /* 0x000fe20000010000 */
[----:B------:R-:W-:Y:S01]  /*ad80*/  LEA.HI R114, R122, R197, RZ, 0x1b ;  /* 0x000000c57a727211 */ /* 0x000fe200078fd8ff */
[----:B------:R-:W-:-:S04]  /*ad90*/  IMAD.WIDE.U32 R62, R63, UR8, R64 ;  /* 0x000000083f3e7c25 */ /* 0x000fc8000f8e0040 */
[----:B------:R-:W-:Y:S01]  /*ada0*/  FADD.FTZ R194, R194, R69 ;  /* 0x00000045c2c27221 */ /* 0x000fe20000010000 */
[----:B------:R-:W-:Y:S01]  /*adb0*/  FMUL.FTZ R65, R144, R143 ;  /* 0x0000008f90417220 */ /* 0x000fe20000410000 */
[----:B------:R-:W-:Y:S01]  /*adc0*/  LEA.HI R122, R197, R197, RZ, 0x1b ;  /* 0x000000c5c57a7211 */ /* 0x000fe200078fd8ff */
[----:B------:R-:W-:Y:S01]  /*add0*/  IMAD R61, R61, UR8, R63 ;  /* 0x000000083d3d7c24 */ /* 0x000fe2000f8e023f */
[----:B------:R-:W-:Y:S01]  /*ade0*/  MOV R63, UR35 ;  /* 0x00000023003f7c02 */ /* 0x000fe20008000f00 */
[CC--:B------:R-:W-:Y:S01]  /*adf0*/  FMUL.FTZ R68, R31.reuse, R194.reuse ;  /* 0x000000c21f447220 */ /* 0x0c0fe20000410000 */
[----:B------:R-:W-:Y:S01]  /*ae00*/  LEA R60, P2, R62, UR15, 0x2 ;  /* 0x0000000f3e3c7c11 */ /* 0x000fe2000f8410ff */
[-C--:B------:R-:W-:Y:S01]  /*ae10*/  FFMA.FTZ R69, R31, -R65.reuse, R199 ;  /* 0x800000411f457223 */ /* 0x080fe200000100c7 */
[----:B------:R-:W-:Y:S01]  /*ae20*/  FFMA.FTZ R31, -R32, R65, R198 ;  /* 0x00000041201f7223 */ /* 0x000fe200000101c6 */
[----:B------:R-:W-:Y:S01]  /*ae30*/  IMAD R63, R63, UR8, R67 ;  /* 0x000000083f3f7c24 */ /* 0x000fe2000f8e0243 */
[----:B------:R-:W-:Y:S01]  /*ae40*/  LEA.HI.X R61, R62, UR16, R61, 0x2, P2 ;  /* 0x000000103e3d7c11 */ /* 0x000fe200090f143d */
[----:B------:R-:W-:Y:S01]  /*ae50*/  FMUL.FTZ R65, R195, UR33 ;  /* 0x00000021c3417c20 */ /* 0x000fe20008410000 */
[----:B------:R-:W-:Y:S01]  /*ae60*/  LEA R62, P2, R66, UR17, 0x2 ;  /* 0x00000011423e7c11 */ /* 0x000fe2000f8410ff */
[-C--:B------:R-:W-:Y:S01]  /*ae70*/  FFMA.FTZ R68, R32, R195.reuse, R68 ;  /* 0x000000c320447223 */ /* 0x080fe20000010044 */
[----:B------:R-:W-:Y:S01]  /*ae80*/  FMUL.FTZ R32, R194, UR33 ;  /* 0x00000021c2207c20 */ /* 0x000fe20008410000 */
[C---:B------:R-:W-:Y:S01]  /*ae90*/  FMUL.FTZ R67, R75.reuse, R194 ;  /* 0x000000c24b437220 */ /* 0x040fe20000410000 */
[----:B------:R-:W-:Y:S01]  /*aea0*/  LEA.HI.X R63, R66, UR18, R63, 0x2, P2 ;  /* 0x00000012423f7c11 */ /* 0x000fe200090f143f */
[----:B------:R-:W-:Y:S01]  /*aeb0*/  FFMA.FTZ R66, R194, UR46, -R65 ;  /* 0x0000002ec2427c23 */ /* 0x000fe20008010841 */
[-C--:B------:R-:W-:Y:S01]  /*aec0*/  FMUL.FTZ R75, R75, R195.reuse ;  /* 0x000000c34b4b7220 */ /* 0x080fe20000410000 */
[----:B------:R-:W-:Y:S01]  /*aed0*/  FFMA.FTZ R32, R195, UR46, R32 ;  /* 0x0000002ec3207c23 */ /* 0x000fe20008010020 */
[C---:B------:R-:W-:Y:S01]  /*aee0*/  FFMA.FTZ R67, R76.reuse, R195, R67 ;  /* 0x000000c34c437223 */ /* 0x040fe20000010043 */
[----:B------:R-:W-:Y:S01]  /*aef0*/  FMUL.FTZ R70, R69, R66 ;  /* 0x0000004245467220 */ /* 0x000fe20000410000 */
[----:B------:R-:W-:Y:S01]  /*af00*/  FFMA.FTZ R75, R76, R194, -R75 ;  /* 0x000000c24c4b7223 */ /* 0x000fe2000001084b */
[-C--:B------:R-:W-:Y:S01]  /*af10*/  FMUL.FTZ R194, R194, R143.reuse ;  /* 0x0000008fc2c27220 */ /* 0x080fe20000410000 */
[----:B------:R-:W-:Y:S01]  /*af20*/  FADD.FTZ R2, R2, R67 ;  /* 0x0000004302027221 */ /* 0x000fe20000010000 */
[----:B------:R-:W-:Y:S01]  /*af30*/  FFMA.FTZ R65, R31, R32, R70 ;  /* 0x000000201f417223 */ /* 0x000fe20000010046 */
[-C--:B------:R-:W-:Y:S01]  /*af40*/  FMUL.FTZ R70, R195, R143.reuse ;  /* 0x0000008fc3467220 */ /* 0x080fe20000410000 */
[----:B------:R-:W-:Y:S01]  /*af50*/  FADD.FTZ R66, R0, R75 ;  /* 0x0000004b00427221 */ /* 0x000fe20000010000 */
[C---:B------:R-:W-:Y:S01]  /*af60*/  FMUL.FTZ R0, R69.reuse, R194 ;  /* 0x000000c245007220 */ /* 0x040fe20000410000 */
[----:B------:R-:W-:Y:S01]  /*af70*/  FFMA.FTZ R127, R68, R143, R127 ;  /* 0x0000008f447f7223 */ /* 0x000fe2000001007f */
[----:B------:R-:W-:Y:S01]  /*af80*/  FMUL.FTZ R69, R69, R70 ;  /* 0x0000004645457220 */ /* 0x000fe20000410000 */
[----:B------:R-:W-:Y:S01]  /*af90*/  FMUL.FTZ R67, R77, R66 ;  /* 0x000000424d437220 */ /* 0x000fe20000410000 */
[----:B------:R-:W-:Y:S01]  /*afa0*/  FFMA.FTZ R0, R31, R70, R0 ;  /* 0x000000461f007223 */ /* 0x000fe20000010000 */
[----:B------:R-:W-:Y:S01]  /*afb0*/  FMUL.FTZ R71, R33, R66 ;  /* 0x0000004221477220 */ /* 0x000fe20000410000 */
[----:B------:R-:W-:Y:S01]  /*afc0*/  FFMA.FTZ R31, R31, R194, -R69 ;  /* 0x000000c21f1f7223 */ /* 0x000fe20000010845 */
[----:B------:R-:W-:Y:S01]  /*afd0*/  FMUL.FTZ R69, R149, R145 ;  /* 0x0000009195457220 */ /* 0x000fe20000410000 */
[-C--:B------:R-:W-:Y:S01]  /*afe0*/  FFMA.FTZ R75, R78, R2.reuse, R67 ;  /* 0x000000024e4b7223 */ /* 0x080fe20000010043 */
[-C--:B------:R-:W-:Y:S01]  /*aff0*/  FMUL.FTZ R77, R77, R2.reuse ;  /* 0x000000024d4d7220 */ /* 0x080fe20000410000 */
[----:B------:R-:W-:Y:S01]  /*b000*/  MOV R32, UR28 ;  /* 0x0000001c00207c02 */ /* 0x000fe20008000f00 */
[-C--:B------:R-:W-:Y:S01]  /*b010*/  FFMA.FTZ R67, R33, -R69.reuse, R201 ;  /* 0x8000004521437223 */ /* 0x080fe200000100c9 */
[----:B------:R-:W-:Y:S01]  /*b020*/  FFMA.FTZ R33, R34, R2, R71 ;  /* 0x0000000222217223 */ /* 0x000fe20000010047 */
[----:B------:R-:W-:Y:S01]  /*b030*/  FFMA.FTZ R71, R144, R68, R65 ;  /* 0x0000004490477223 */ /* 0x000fe20000010041 */
[----:B------:R-:W-:Y:S01]  /*b040*/  FADD.FTZ R65, R4, R75 ;  /* 0x0000004b04417221 */ /* 0x000fe20000010000 */
[----:B------:R-:W-:Y:S01]  /*b050*/  FMUL.FTZ R75, R2, UR33 ;  /* 0x00000021024b7c20 */ /* 0x000fe20008410000 */
[----:B------:R-:W-:Y:S01]  /*b060*/  FFMA.FTZ R69, -R34, R69, R200 ;  /* 0x0000004522457223 */ /* 0x000fe200000101c8 */
[----:B------:R-:W-:Y:S01]  /*b070*/  FFMA.FTZ R78, R78, R66, -R77 ;  /* 0x000000424e4e7223 */ /* 0x000fe2000001084d */
[----:B------:R-:W-:Y:S01]  /*b080*/  FADD.FTZ R190, R71, R190 ;  /* 0x000000be47be7221 */ /* 0x000fe20000010000 */
[C---:B------:R-:W-:Y:S01]  /*b090*/  FFMA.FTZ R4, R66.reuse, UR46, -R75 ;  /* 0x0000002e42047c23 */ /* 0x040fe2000801084b */
[----:B------:R-:W-:Y:S01]  /*b0a0*/  FMUL.FTZ R75, R66, UR33 ;  /* 0x00000021424b7c20 */ /* 0x000fe20008410000 */
[----:B------:R-:W-:Y:S01]  /*b0b0*/  FFMA.FTZ R128, R33, R145, R128 ;  /* 0x0000009121807223 */ /* 0x000fe20000010080 */
[----:B------:R-:W-:Y:S01]  /*b0c0*/  FMUL.FTZ R115, R144, R70 ;  /* 0x0000004690737220 */ /* 0x000fe20000410000 */
[----:B------:R-:W-:Y:S01]  /*b0d0*/  FMUL.FTZ R68, R67, R4 ;  /* 0x0000000443447220 */ /* 0x000fe20000410000 */
[----:B------:R-:W-:Y:S01]  /*b0e0*/  FFMA.FTZ R34, R2, UR46, R75 ;  /* 0x0000002e02227c23 */ /* 0x000fe2000801004b */
[----:B------:R-:W-:Y:S01]  /*b0f0*/  FADD.FTZ R4, R3, R78 ;  /* 0x0000004e03047221 */ /* 0x000fe20000010000 */
[----:B------:R-:W-:Y:S01]  /*b100*/  FMUL.FTZ R70, R65, R146 ;  /* 0x0000009241467220 */ /* 0x000fe20000410000 */
[----:B------:R-:W-:-:S02]  /*b110*/  IMAD R32, R197, 0x84, R32 ;  /* 0x00000084c5207824 */ /* 0x000fc400078e0220 */
[----:B------:R-:W-:Y:S01]  /*b120*/  FFMA.FTZ R34, R69, R34, R68 ;  /* 0x0000002245227223 */ /* 0x000fe20000010044 */
[-C--:B------:R-:W-:Y:S01]  /*b130*/  FMUL.FTZ R68, R66, R145.reuse ;  /* 0x0000009142447220 */ /* 0x080fe20000410000 */
[----:B------:R-:W-:Y:S01]  /*b140*/  FMUL.FTZ R66, R2, R145 ;  /* 0x0000009102427220 */ /* 0x000fe20000410000 */
[----:B------:R-:W-:Y:S01]  /*b150*/  FMUL.FTZ R76, R4, R146 ;  /* 0x00000092044c7220 */ /* 0x000fe20000410000 */
[----:B------:R-:W-:Y:S01]  /*b160*/  FFMA.FTZ R78, R149, R33, R34 ;  /* 0x00000021954e7223 */ /* 0x000fe20000010022 */
[C---:B------:R-:W-:Y:S01]  /*b170*/  FMUL.FTZ R2, R67.reuse, R68 ;  /* 0x0000004443027220 */ /* 0x040fe20000410000 */
[----:B------:R-:W-:Y:S01]  /*b180*/  FMUL.FTZ R3, R67, R66 ;  /* 0x0000004243037220 */ /* 0x000fe20000410000 */
[----:B------:R-:W-:Y:S01]  /*b190*/  FMUL.FTZ R71, R149, R68 ;  /* 0x0000004495477220 */ /* 0x000fe20000410000 */
[C---:B------:R-:W-:Y:S01]  /*b1a0*/  FMUL.FTZ R67, R79.reuse, R4 ;  /* 0x000000044f437220 */ /* 0x040fe20000410000 */
[-C--:B------:R-:W-:Y:S01]  /*b1b0*/  FMUL.FTZ R79, R79, R65.reuse ;  /* 0x000000414f4f7220 */ /* 0x080fe20000410000 */
[C---:B------:R-:W-:Y:S01]  /*b1c0*/  FFMA.FTZ R3, R69.reuse, R68, -R3 ;  /* 0x0000004445037223 */ /* 0x040fe20000010803 */
[----:B------:R-:W-:Y:S01]  /*b1d0*/  FMUL.FTZ R68, R150, R146 ;  /* 0x0000009296447220 */ /* 0x000fe20000410000 */
[-C--:B------:R-:W-:Y:S01]  /*b1e0*/  FFMA.FTZ R2, R69, R66.reuse, R2 ;  /* 0x0000004245027223 */ /* 0x080fe20000010002 */
[----:B------:R-:W-:Y:S01]  /*b1f0*/  FMUL.FTZ R75, R149, R66 ;  /* 0x00000042954b7220 */ /* 0x000fe20000410000 */
[-C--:B------:R-:W-:Y:S01]  /*b200*/  FMUL.FTZ R66, R35, R4.reuse ;  /* 0x0000000423427220 */ /* 0x080fe20000410000 */
[CC--:B------:R-:W-:Y:S01]  /*b210*/  FFMA.FTZ R67, R80.reuse, R65.reuse, R67 ;  /* 0x0000004150437223 */ /* 0x0c0fe20000010043 */
[----:B------:R-:W-:Y:S01]  /*b220*/  FMUL.FTZ R33, R65, UR33 ;  /* 0x0000002141217c20 */ /* 0x000fe20008410000 */
[----:B------:R-:W-:Y:S01]  /*b230*/  FFMA.FTZ R80, R80, R4, -R79 ;  /* 0x0000000450507223 */ /* 0x000fe2000001084f */
[-C--:B------:R-:W-:Y:S01]  /*b240*/  FFMA.FTZ R69, R35, -R68.reuse, R203 ;  /* 0x8000004423457223 */ /* 0x080fe200000100cb */
[C---:B------:R-:W-:Y:S01]  /*b250*/  FFMA.FTZ R35, -R36.reuse, R68, R202 ;  /* 0x0000004424237223 */ /* 0x040fe200000101ca */
[----:B------:R-:W-:Y:S01]  /*b260*/  FFMA.FTZ R36, R36, R65, R66 ;  /* 0x0000004124247223 */ /* 0x000fe20000010042 */
[C---:B------:R-:W-:Y:S01]  /*b270*/  FMUL.FTZ R66, R4.reuse, UR33 ;  /* 0x0000002104427c20 */ /* 0x040fe20008410000 */
[----:B------:R-:W-:Y:S01]  /*b280*/  FFMA.FTZ R68, R4, UR46, -R33 ;  /* 0x0000002e04447c23 */ /* 0x000fe20008010821 */
[----:B------:R-:W-:Y:S01]  /*b290*/  FADD.FTZ R34, R5, R80 ;  /* 0x0000005005227221 */ /* 0x000fe20000010000 */
[----:B------:R-:W-:Y:S01]  /*b2a0*/  FADD.FTZ R6, R6, R67 ;  /* 0x0000004306067221 */ /* 0x000fe20000010000 */
[----:B------:R-:W-:Y:S01]  /*b2b0*/  FFMA.FTZ R66, R65, UR46, R66 ;  /* 0x0000002e41427c23 */ /* 0x000fe20008010042 */
[C---:B------:R-:W-:Y:S01]  /*b2c0*/  FMUL.FTZ R4, R69.reuse, R76 ;  /* 0x0000004c45047220 */ /* 0x040fe20000410000 */
[C---:B------:R-:W-:Y:S01]  /*b2d0*/  FMUL.FTZ R68, R69.reuse, R68 ;  /* 0x0000004445447220 */ /* 0x040fe20000410000 */
[-C--:B------:R-:W-:Y:S01]  /*b2e0*/  FMUL.FTZ R5, R69, R70.reuse ;  /* 0x0000004645057220 */ /* 0x080fe20000410000 */
[----:B------:R-:W-:Y:S01]  /*b2f0*/  FMUL.FTZ R67, R150, R70 ;  /* 0x0000004696437220 */ /* 0x000fe20000410000 */
[-C--:B------:R-:W-:Y:S01]  /*b300*/  FMUL.FTZ R33, R81, R34.reuse ;  /* 0x0000002251217220 */ /* 0x080fe20000410000 */
[----:B------:R-:W-:Y:S01]  /*b310*/  FMUL.FTZ R65, R37, R34 ;  /* 0x0000002225417220 */ /* 0x000fe20000410000 */
[C---:B------:R-:W-:Y:S01]  /*b320*/  FFMA.FTZ R4, R35.reuse, R70, R4 ;  /* 0x0000004623047223 */ /* 0x040fe20000010004 */
[C---:B------:R-:W-:Y:S01]  /*b330*/  FFMA.FTZ R5, R35.reuse, R76, -R5 ;  /* 0x0000004c23057223 */ /* 0x040fe20000010805 */
[----:B------:R-:W-:Y:S01]  /*b340*/  FFMA.FTZ R69, R35, R66, R68 ;  /* 0x0000004223457223 */ /* 0x000fe20000010044 */
[----:B------:R0:W-:Y:S01]  /*b350*/  STS [R32+0x2168], R67 ;  /* 0x0021684320007388 */ /* 0x0001e20000000800 */
[-C--:B------:R-:W-:Y:S01]  /*b360*/  FFMA.FTZ R35, R82, R6.reuse, R33 ;  /* 0x0000000652237223 */ /* 0x080fe20000010021 */
[-C--:B------:R-:W-:Y:S01]  /*b370*/  FMUL.FTZ R81, R81, R6.reuse ;  /* 0x0000000651517220 */ /* 0x080fe20000410000 */
[----:B------:R-:W-:Y:S01]  /*b380*/  FFMA.FTZ R33, R38, R6, R65 ;  /* 0x0000000626217223 */ /* 0x000fe20000010041 */
[-C--:B------:R-:W-:Y:S01]  /*b390*/  FMUL.FTZ R66, R151, R147.reuse ;  /* 0x0000009397427220 */ /* 0x080fe20000410000 */
[----:B------:R-:W-:Y:S01]  /*b3a0*/  FMUL.FTZ R65, R34, UR33 ;  /* 0x0000002122417c20 */ /* 0x000fe20008410000 */
[----:B------:R-:W-:Y:S01]  /*b3b0*/  FADD.FTZ R35, R8, R35 ;  /* 0x0000002308237221 */ /* 0x000fe20000010000 */
[----:B------:R-:W-:Y:S01]  /*b3c0*/  FFMA.FTZ R82, R82, R34, -R81 ;  /* 0x0000002252527223 */ /* 0x000fe20000010851 */
[-C--:B------:R-:W-:Y:S01]  /*b3d0*/  FFMA.FTZ R37, R37, -R66.reuse, R205 ;  /* 0x8000004225257223 */ /* 0x080fe200000100cd */
[C---:B------:R-:W-:Y:S01]  /*b3e0*/  FFMA.FTZ R65, R6.reuse, UR46, R65 ;  /* 0x0000002e06417c23 */ /* 0x040fe20008010041 */
[C---:B0-----:R-:W-:Y:S01]  /*b3f0*/  FMUL.FTZ R67, R6.reuse, UR33 ;  /* 0x0000002106437c20 */ /* 0x041fe20008410000 */
[-C--:B------:R-:W-:Y:S01]  /*b400*/  FMUL.FTZ R6, R6, R147.reuse ;  /* 0x0000009306067220 */ /* 0x080fe20000410000 */
[----:B------:R0:W-:Y:S01]  /*b410*/  STS [R32+0x2174], R71 ;  /* 0x0021744720007388 */ /* 0x0001e20000000800 */
[----:B------:R-:W-:Y:S01]  /*b420*/  FADD.FTZ R82, R7, R82 ;  /* 0x0000005207527221 */ /* 0x000fe20000010000 */
[C---:B------:R-:W-:Y:S01]  /*b430*/  FFMA.FTZ R8, R34.reuse, UR46, -R67 ;  /* 0x0000002e22087c23 */ /* 0x040fe20008010843 */
[-C--:B------:R-:W-:Y:S01]  /*b440*/  FMUL.FTZ R34, R34, R147.reuse ;  /* 0x0000009322227220 */ /* 0x080fe20000410000 */
[----:B------:R-:W-:Y:S01]  /*b450*/  FFMA.FTZ R66, -R38, R66, R204 ;  /* 0x0000004226427223 */ /* 0x000fe200000101cc */
[----:B------:R1:W-:Y:S01]  /*b460*/  STS [R32+0x2170], R75 ;  /* 0x0021704b20007388 */ /* 0x0003e20000000800 */
[C---:B------:R-:W-:Y:S01]  /*b470*/  FMUL.FTZ R67, R37.reuse, R8 ;  /* 0x0000000825437220 */ /* 0x040fe20000410000 */
[C---:B------:R-:W-:Y:S01]  /*b480*/  FMUL.FTZ R7, R37.reuse, R34 ;  /* 0x0000002225077220 */ /* 0x040fe20000410000 */
[----:B------:R-:W-:Y:S01]  /*b490*/  FMUL.FTZ R37, R37, R6 ;  /* 0x0000000625257220 */ /* 0x000fe20000410000 */
[----:B------:R-:W-:Y:S01]  /*b4a0*/  FMUL.FTZ R8, R39, R82 ;  /* 0x0000005227087220 */ /* 0x000fe20000410000 */
[----:B0-----:R-:W-:Y:S01]  /*b4b0*/  FMUL.FTZ R71, R150, R76 ;  /* 0x0000004c96477220 */ /* 0x001fe20000410000 */
[----:B------:R-:W-:Y:S01]  /*b4c0*/  FFMA.FTZ R129, R36, R146, R129 ;  /* 0x0000009224817223 */ /* 0x000fe20000010081 */
[----:B------:R-:W-:Y:S01]  /*b4d0*/  FFMA.FTZ R130, R33, R147, R130 ;  /* 0x0000009321827223 */ /* 0x000fe20000010082 */
[----:B------:R-:W-:Y:S01]  /*b4e0*/  FADD.FTZ R189, R78, R189 ;  /* 0x000000bd4ebd7221 */ /* 0x000fe20000010000 */
[----:B------:R-:W-:Y:S01]  /*b4f0*/  FMUL.FTZ R123, R144, R194 ;  /* 0x000000c2907b7220 */ /* 0x000fe20000410000 */
[----:B-1----:R-:W-:Y:S01]  /*b500*/  FFMA.FTZ R75, R150, R36, R69 ;  /* 0x00000024964b7223 */ /* 0x002fe20000010045 */
[-C--:B------:R-:W-:Y:S01]  /*b510*/  FMUL.FTZ R69, R151, R6.reuse ;  /* 0x0000000697457220 */ /* 0x080fe20000410000 */
[----:B------:R0:W-:Y:S01]  /*b520*/  STS [R32+0x216c], R71 ;  /* 0x00216c4720007388 */ /* 0x0001e20000000800 */
[C---:B------:R-:W-:Y:S01]  /*b530*/  FFMA.FTZ R6, R66.reuse, R6, R7 ;  /* 0x0000000642067223 */ /* 0x040fe20000010007 */
[C---:B------:R-:W-:Y:S01]  /*b540*/  FFMA.FTZ R7, R66.reuse, R34, -R37 ;  /* 0x0000002242077223 */ /* 0x040fe20000010825 */
[CC--:B------:R-:W-:Y:S01]  /*b550*/  FMUL.FTZ R37, R83.reuse, R82.reuse ;  /* 0x0000005253257220 */ /* 0x0c0fe20000410000 */
[----:B------:R-:W-:Y:S01]  /*b560*/  FFMA.FTZ R66, R66, R65, R67 ;  /* 0x0000004142427223 */ /* 0x000fe20000010043 */
[-C--:B------:R-:W-:Y:S01]  /*b570*/  FMUL.FTZ R83, R83, R35.reuse ;  /* 0x0000002353537220 */ /* 0x080fe20000410000 */
[----:B------:R-:W-:Y:S01]  /*b580*/  STS [R32+0x2160], R69 ;  /* 0x0021604520007388 */ /* 0x000fe20000000800 */
[C---:B------:R-:W-:Y:S01]  /*b590*/  FFMA.FTZ R37, R84.reuse, R35, R37 ;  /* 0x0000002354257223 */ /* 0x040fe20000010025 */
[C---:B------:R-:W-:Y:S01]  /*b5a0*/  FFMA.FTZ R66, R151.reuse, R33, R66 ;  /* 0x0000002197427223 */ /* 0x040fe20000010042 */
[----:B------:R-:W-:Y:S01]  /*b5b0*/  FFMA.FTZ R84, R84, R82, -R83 ;  /* 0x0000005254547223 */ /* 0x000fe20000010853 */
[----:B0-----:R-:W-:Y:S01]  /*b5c0*/  FMUL.FTZ R71, R151, R34 ;  /* 0x0000002297477220 */ /* 0x001fe20000410000 */
[-C--:B------:R-:W-:Y:S01]  /*b5d0*/  FMUL.FTZ R34, R153, R148.reuse ;  /* 0x0000009499227220 */ /* 0x080fe20000410000 */
[----:B------:R-:W-:Y:S01]  /*b5e0*/  FADD.FTZ R33, R10, R37 ;  /* 0x000000250a217221 */ /* 0x000fe20000010000 */
[----:B------:R-:W-:Y:S01]  /*b5f0*/  FMUL.FTZ R10, R82, R148 ;  /* 0x00000094520a7220 */ /* 0x000fe20000410000 */
[----:B------:R-:W-:Y:S01]  /*b600*/  FADD.FTZ R84, R9, R84 ;  /* 0x0000005409547221 */ /* 0x000fe20000010000 */
[-C--:B------:R-:W-:Y:S01]  /*b610*/  FFMA.FTZ R39, R39, -R34.reuse, R207 ;  /* 0x8000002227277223 */ /* 0x080fe200000100cf */
[C---:B------:R-:W-:Y:S01]  /*b620*/  FFMA.FTZ R36, -R40.reuse, R34, R206 ;  /* 0x0000002228247223 */ /* 0x040fe200000101ce */
[----:B------:R-:W-:Y:S01]  /*b630*/  FMUL.FTZ R34, R35, UR33 ;  /* 0x0000002123227c20 */ /* 0x000fe20008410000 */
[----:B------:R-:W-:Y:S01]  /*b640*/  FFMA.FTZ R40, R40, R35, R8 ;  /* 0x0000002328287223 */ /* 0x000fe20000010008 */
[C---:B------:R-:W-:Y:S01]  /*b650*/  FMUL.FTZ R8, R82.reuse, UR33 ;  /* 0x0000002152087c20 */ /* 0x040fe20008410000 */
[----:B------:R-:W-:Y:S01]  /*b660*/  FMUL.FTZ R67, R153, R10 ;  /* 0x0000000a99437220 */ /* 0x000fe20000410000 */
[----:B------:R-:W-:Y:S01]  /*b670*/  FFMA.FTZ R34, R82, UR46, -R34 ;  /* 0x0000002e52227c23 */ /* 0x000fe20008010822 */
[----:B------:R0:W-:Y:S01]  /*b680*/  STS [R32+0x2164], R71 ;  /* 0x0021644720007388 */ /* 0x0001e20000000800 */
[C---:B------:R-:W-:Y:S01]  /*b690*/  FFMA.FTZ R37, R35.reuse, UR46, R8 ;  /* 0x0000002e23257c23 */ /* 0x040fe20008010008 */
[----:B------:R-:W-:Y:S01]  /*b6a0*/  FMUL.FTZ R8, R35, R148 ;  /* 0x0000009423087220 */ /* 0x000fe20000410000 */
[C---:B------:R-:W-:Y:S01]  /*b6b0*/  FMUL.FTZ R35, R39.reuse, R10 ;  /* 0x0000000a27237220 */ /* 0x040fe20000410000 */
[C---:B------:R-:W-:Y:S01]  /*b6c0*/  FMUL.FTZ R9, R39.reuse, R34 ;  /* 0x0000002227097220 */ /* 0x040fe20000410000 */
[----:B------:R-:W-:Y:S01]  /*b6d0*/  FFMA.FTZ R131, R40, R148, R131 ;  /* 0x0000009428837223 */ /* 0x000fe20000010083 */
[-C--:B------:R-:W-:Y:S01]  /*b6e0*/  FMUL.FTZ R39, R39, R8.reuse ;  /* 0x0000000827277220 */ /* 0x080fe20000410000 */
[-C--:B------:R-:W-:Y:S01]  /*b6f0*/  FMUL.FTZ R65, R153, R8.reuse ;  /* 0x0000000899417220 */ /* 0x080fe20000410000 */
[C---:B------:R-:W-:Y:S01]  /*b700*/  FFMA.FTZ R34, R36.reuse, R8, R35 ;  /* 0x0000000824227223 */ /* 0x040fe20000010023 */
[C---:B------:R-:W-:Y:S01]  /*b710*/  FFMA.FTZ R38, R36.reuse, R37, R9 ;  /* 0x0000002524267223 */ /* 0x040fe20000010009 */
[-C--:B------:R-:W-:Y:S01]  /*b720*/  FMUL.FTZ R9, R85, R84.reuse ;  /* 0x0000005455097220 */ /* 0x080fe20000410000 */
[----:B------:R-:W-:Y:S01]  /*b730*/  FMUL.FTZ R8, R41, R84 ;  /* 0x0000005429087220 */ /* 0x000fe20000410000 */
[----:B------:R-:W-:Y:S01]  /*b740*/  FFMA.FTZ R35, R36, R10, -R39 ;  /* 0x0000000a24237223 */ /* 0x000fe20000010827 */
[-C--:B------:R-:W-:Y:S01]  /*b750*/  FMUL.FTZ R85, R85, R33.reuse ;  /* 0x0000002155557220 */ /* 0x080fe20000410000 */
[----:B------:R-:W-:Y:S01]  /*b760*/  FMUL.FTZ R10, R154, R152 ;  /* 0x000000989a0a7220 */ /* 0x000fe20000410000 */
[-C--:B------:R-:W-:Y:S01]  /*b770*/  FFMA.FTZ R9, R86, R33.reuse, R9 ;  /* 0x0000002156097223 */ /* 0x080fe20000010009 */
[----:B------:R-:W-:Y:S01]  /*b780*/  FFMA.FTZ R39, R42, R33, R8 ;  /* 0x000000212a277223 */ /* 0x000fe20000010008 */
[----:B------:R-:W-:Y:S01]  /*b790*/  FMUL.FTZ R36, R33, UR33 ;  /* 0x0000002121247c20 */ /* 0x000fe20008410000 */
[----:B------:R-:W-:Y:S01]  /*b7a0*/  FMUL.FTZ R8, R84, UR33 ;  /* 0x0000002154087c20 */ /* 0x000fe20008410000 */
[----:B------:R1:W-:Y:S01]  /*b7b0*/  STS [R32+0x2158], R65 ;  /* 0x0021584120007388 */ /* 0x0003e20000000800 */
[----:B------:R-:W-:Y:S01]  /*b7c0*/  FFMA.FTZ R86, R86, R84, -R85 ;  /* 0x0000005456567223 */ /* 0x000fe20000010855 */
[----:B------:R-:W-:Y:S01]  /*b7d0*/  FFMA.FTZ R41, R41, -R10, R209 ;  /* 0x8000000a29297223 */ /* 0x000fe200000100d1 */
[----:B0-----:R-:W-:Y:S01]  /*b7e0*/  FADD.FTZ R71, R12, R9 ;  /* 0x000000090c477221 */ /* 0x001fe20000010000 */
[----:B------:R-:W-:Y:S01]  /*b7f0*/  FFMA.FTZ R36, R84, UR46, -R36 ;  /* 0x0000002e54247c23 */ /* 0x000fe20008010824 */
[C---:B------:R-:W-:Y:S01]  /*b800*/  FFMA.FTZ R9, R33.reuse, UR46, R8 ;  /* 0x0000002e21097c23 */ /* 0x040fe20008010008 */
[----:B------:R-:W-:Y:S01]  /*b810*/  FMUL.FTZ R33, R33, R152 ;  /* 0x0000009821217220 */ /* 0x000fe20000410000 */
[----:B------:R-:W-:Y:S01]  /*b820*/  FFMA.FTZ R10, -R42, R10, R208 ;  /* 0x0000000a2a0a7223 */ /* 0x000fe200000101d0 */
[----:B------:R-:W-:Y:S01]  /*b830*/  FADD.FTZ R86, R11, R86 ;  /* 0x000000560b567221 */ /* 0x000fe20000010000 */
[C---:B------:R-:W-:Y:S01]  /*b840*/  FMUL.FTZ R11, R41.reuse, R36 ;  /* 0x00000024290b7220 */ /* 0x040fe20000410000 */
        /* <DEDUP_REMOVED lines=8> */
[C---:B------:R-:W-:Y:S01]  /*b8d0*/  FFMA.FTZ R37, R10.reuse, R33, R37 ;  /* 0x000000210a257223 */ /* 0x040fe20000010025 */
[----:B------:R-:W-:Y:S01]  /*b8e0*/  FFMA.FTZ R33, R10, R9, R11 ;  /* 0x000000090a217223 */ /* 0x000fe2000001000b */
[C---:B------:R-:W-:Y:S01]  /*b8f0*/  FMUL.FTZ R11, R43.reuse, R86 ;  /* 0x000000562b0b7220 */ /* 0x040fe20000410000 */
[-C--:B------:R-:W-:Y:S01]  /*b900*/  FFMA.FTZ R43, R43, -R8.reuse, R211 ;  /* 0x800000082b2b7223 */ /* 0x080fe200000100d3 */
[C---:B------:R-:W-:Y:S01]  /*b910*/  FFMA.FTZ R8, -R44.reuse, R8, R210 ;  /* 0x000000082c087223 */ /* 0x040fe200000101d2 */
[-C--:B------:R-:W-:Y:S01]  /*b920*/  FMUL.FTZ R9, R87, R86.reuse ;  /* 0x0000005657097220 */ /* 0x080fe20000410000 */
[-C--:B------:R-:W-:Y:S01]  /*b930*/  FFMA.FTZ R44, R44, R71.reuse, R11 ;  /* 0x000000472c2c7223 */ /* 0x080fe2000001000b */
[----:B------:R-:W-:Y:S01]  /*b940*/  FMUL.FTZ R11, R71, UR33 ;  /* 0x00000021470b7c20 */ /* 0x000fe20008410000 */
[-C--:B------:R-:W-:Y:S01]  /*b950*/  FMUL.FTZ R87, R87, R71.reuse ;  /* 0x0000004757577220 */ /* 0x080fe20000410000 */
[----:B------:R-:W-:Y:S01]  /*b960*/  FFMA.FTZ R9, R88, R71, R9 ;  /* 0x0000004758097223 */ /* 0x000fe20000010009 */
[C---:B------:R-:W-:Y:S01]  /*b970*/  FMUL.FTZ R10, R86.reuse, UR33 ;  /* 0x00000021560a7c20 */ /* 0x040fe20008410000 */
[----:B------:R-:W-:Y:S01]  /*b980*/  FFMA.FTZ R12, R86, UR46, -R11 ;  /* 0x0000002e560c7c23 */ /* 0x000fe2000801080b */
[----:B------:R-:W-:Y:S01]  /*b990*/  FFMA.FTZ R88, R88, R86, -R87 ;  /* 0x0000005658587223 */ /* 0x000fe20000010857 */
[----:B------:R-:W-:Y:S01]  /*b9a0*/  FADD.FTZ R14, R14, R9 ;  /* 0x000000090e0e7221 */ /* 0x000fe20000010000 */
[----:B------:R-:W-:Y:S01]  /*b9b0*/  FFMA.FTZ R9, R71, UR46, R10 ;  /* 0x0000002e47097c23 */ /* 0x000fe2000801000a */
[----:B------:R-:W-:Y:S01]  /*b9c0*/  FMUL.FTZ R11, R43, R12 ;  /* 0x0000000c2b0b7220 */ /* 0x000fe20000410000 */
[----:B------:R-:W-:Y:S01]  /*b9d0*/  FADD.FTZ R88, R13, R88 ;  /* 0x000000580d587221 */ /* 0x000fe20000010000 */
[----:B------:R-:W-:Y:S01]  /*b9e0*/  FMUL.FTZ R10, R71, R156 ;  /* 0x0000009c470a7220 */ /* 0x000fe20000410000 */
[----:B------:R-:W-:Y:S01]  /*b9f0*/  FFMA.FTZ R132, R39, R152, R132 ;  /* 0x0000009827847223 */ /* 0x000fe20000010084 */
[----:B------:R-:W-:Y:S01]  /*ba00*/  FFMA.FTZ R12, R8, R9, R11 ;  /* 0x00000009080c7223 */ /* 0x000fe2000001000b */
[----:B------:R-:W-:Y:S01]  /*ba10*/  FFMA.FTZ R40, R154, R39, R33 ;  /* 0x000000279a287223 */ /* 0x000fe20000010021 */
[----:B------:R-:W-:Y:S01]  /*ba20*/  FMUL.FTZ R9, R89, R88 ;  /* 0x0000005859097220 */ /* 0x000fe20000410000 */
[----:B------:R-:W-:Y:S01]  /*ba30*/  FMUL.FTZ R39, R43, R38 ;  /* 0x000000262b277220 */ /* 0x000fe20000410000 */
[----:B------:R-:W-:Y:S01]  /*ba40*/  FMUL.FTZ R89, R89, R14 ;  /* 0x0000000e59597220 */ /* 0x000fe20000410000 */
[----:B------:R-:W-:Y:S01]  /*ba50*/  FMUL.FTZ R43, R43, R10 ;  /* 0x0000000a2b2b7220 */ /* 0x000fe20000410000 */
[C---:B------:R-:W-:Y:S01]  /*ba60*/  FFMA.FTZ R9, R90.reuse, R14, R9 ;  /* 0x0000000e5a097223 */ /* 0x040fe20000010009 */
[C---:B------:R-:W-:Y:S01]  /*ba70*/  FMUL.FTZ R33, R155.reuse, R38 ;  /* 0x000000269b217220 */ /* 0x040fe20000410000 */
[----:B------:R-:W-:Y:S01]  /*ba80*/  FFMA.FTZ R90, R90, R88, -R89 ;  /* 0x000000585a5a7223 */ /* 0x000fe20000010859 */
[-C--:B------:R-:W-:Y:S01]  /*ba90*/  FMUL.FTZ R13, R155, R10.reuse ;  /* 0x0000000a9b0d7220 */ /* 0x080fe20000410000 */
[C---:B------:R-:W-:Y:S01]  /*baa0*/  FFMA.FTZ R39, R8.reuse, R10, R39 ;  /* 0x0000000a08277223 */ /* 0x040fe20000010027 */
[----:B------:R-:W-:Y:S01]  /*bab0*/  FFMA.FTZ R38, R8, R38, -R43 ;  /* 0x0000002608267223 */ /* 0x000fe2000001082b */
[----:B------:R-:W-:Y:S01]  /*bac0*/  FMUL.FTZ R8, R157, R161 ;  /* 0x000000a19d087220 */ /* 0x000fe20000410000 */
[----:B------:R0:W-:Y:S01]  /*bad0*/  STS [R32+0x215c], R67 ;  /* 0x00215c4320007388 */ /* 0x0001e20000000800 */
[----:B------:R-:W-:Y:S01]  /*bae0*/  FMUL.FTZ R11, R45, R88 ;  /* 0x000000582d0b7220 */ /* 0x000fe20000410000 */
[----:B------:R-:W-:Y:S01]  /*baf0*/  FADD.FTZ R9, R16, R9 ;  /* 0x0000000910097221 */ /* 0x000fe20000010000 */
[----:B------:R-:W-:Y:S01]  /*bb00*/  FADD.FTZ R15, R15, R90 ;  /* 0x0000005a0f0f7221 */ /* 0x000fe20000010000 */
[----:B------:R1:W-:Y:S01]  /*bb10*/  STS [R32+0x2148], R13 ;  /* 0x0021480d20007388 */ /* 0x0003e20000000800 */
[-C--:B------:R-:W-:Y:S01]  /*bb20*/  FFMA.FTZ R45, R45, -R8.reuse, R213 ;  /* 0x800000082d2d7223 */ /* 0x080fe200000100d5 */
[----:B------:R-:W-:Y:S01]  /*bb30*/  FFMA.FTZ R10, -R46, R8, R212 ;  /* 0x000000082e0a7223 */ /* 0x000fe200000101d4 */
[----:B------:R-:W-:Y:S01]  /*bb40*/  FMUL.FTZ R8, R91, R9 ;  /* 0x000000095b087220 */ /* 0x000fe20000410000 */
[----:B------:R3:W-:Y:S01]  /*bb50*/  STS [R32+0x214c], R33 ;  /* 0x00214c2120007388 */ /* 0x0007e20000000800 */
[----:B------:R-:W-:Y:S01]  /*bb60*/  FMUL.FTZ R16, R88, R161 ;  /* 0x000000a158107220 */ /* 0x000fe20000410000 */
[----:B0-----:R-:W-:Y:S01]  /*bb70*/  FMUL.FTZ R67, R154, R65 ;  /* 0x000000419a437220 */ /* 0x001fe20000410000 */
[----:B------:R-:W-:Y:S01]  /*bb80*/  FFMA.FTZ R65, R155, R44, R12 ;  /* 0x0000002c9b417223 */ /* 0x000fe2000001000c */
[----:B------:R-:W-:Y:S01]  /*bb90*/  FMUL.FTZ R12, R14, UR33 ;  /* 0x000000210e0c7c20 */ /* 0x000fe20008410000 */
[-C--:B------:R-:W-:Y:S01]  /*bba0*/  FFMA.FTZ R8, R92, R15.reuse, -R8 ;  /* 0x0000000f5c087223 */ /* 0x080fe20000010808 */
[----:B-1----:R-:W-:Y:S01]  /*bbb0*/  FFMA.FTZ R13, R46, R14, R11 ;  /* 0x0000000e2e0d7223 */ /* 0x002fe2000001000b */
[----:B------:R-:W-:Y:S01]  /*bbc0*/  FMUL.FTZ R11, R91, R15 ;  /* 0x0000000f5b0b7220 */ /* 0x000fe20000410000 */
[C---:B------:R-:W-:Y:S01]  /*bbd0*/  FFMA.FTZ R12, R88.reuse, UR46, -R12 ;  /* 0x0000002e580c7c23 */ /* 0x040fe2000801080c */
[----:B------:R0:W-:Y:S01]  /*bbe0*/  STS [R32+0x2150], R41 ;  /* 0x0021502920007388 */ /* 0x0001e20000000800 */
[----:B---3--:R-:W-:Y:S01]  /*bbf0*/  FMUL.FTZ R33, R88, UR33 ;  /* 0x0000002158217c20 */ /* 0x008fe20008410000 */
[----:B------:R-:W-:Y:S01]  /*bc00*/  FFMA.FTZ R11, R92, R9, R11 ;  /* 0x000000095c0b7223 */ /* 0x000fe2000001000b */
[----:B------:R-:W-:Y:S01]  /*bc10*/  FMUL.FTZ R43, R45, R12 ;  /* 0x0000000c2d2b7220 */ /* 0x000fe20000410000 */
[----:B------:R-:W-:Y:S01]  /*bc20*/  FADD.FTZ R12, R17, R8 ;  /* 0x00000008110c7221 */ /* 0x000fe20000010000 */
[----:B------:R-:W-:Y:S01]  /*bc30*/  FFMA.FTZ R33, R14, UR46, R33 ;  /* 0x0000002e0e217c23 */ /* 0x000fe20008010021 */
[----:B------:R-:W-:Y:S01]  /*bc40*/  FADD.FTZ R18, R18, R11 ;  /* 0x0000000b12127221 */ /* 0x000fe20000010000 */
[----:B------:R-:W-:Y:S01]  /*bc50*/  FMUL.FTZ R14, R14, R161 ;  /* 0x000000a10e0e7220 */ /* 0x000fe20000410000 */
[C---:B------:R-:W-:Y:S01]  /*bc60*/  FMUL.FTZ R11, R93.reuse, R12 ;  /* 0x0000000c5d0b7220 */ /* 0x040fe20000410000 */
[----:B------:R-:W-:Y:S01]  /*bc70*/  FADD.FTZ R185, R40, R185 ;  /* 0x000000b928b97221 */ /* 0x000fe20000010000 */
[----:B------:R-:W-:Y:S01]  /*bc80*/  FMUL.FTZ R93, R93, R18 ;  /* 0x000000125d5d7220 */ /* 0x000fe20000410000 */
[C---:B0-----:R-:W-:Y:S01]  /*bc90*/  FMUL.FTZ R41, R45.reuse, R16 ;  /* 0x000000102d297220 */ /* 0x041fe20000410000 */
[----:B------:R-:W-:Y:S01]  /*bca0*/  FMUL.FTZ R45, R45, R14 ;  /* 0x0000000e2d2d7220 */ /* 0x000fe20000410000 */
[C---:B------:R-:W-:Y:S01]  /*bcb0*/  FFMA.FTZ R11, R94.reuse, R18, R11 ;  /* 0x000000125e0b7223 */ /* 0x040fe2000001000b */
[----:B------:R-:W-:Y:S01]  /*bcc0*/  FFMA.FTZ R42, R94, R12, -R93 ;  /* 0x0000000c5e2a7223 */ /* 0x000fe2000001085d */
[CC--:B------:R-:W-:Y:S01]  /*bcd0*/  FFMA.FTZ R41, R10.reuse, R14.reuse, R41 ;  /* 0x0000000e0a297223 */ /* 0x0c0fe20000010029 */
[----:B------:R-:W-:Y:S01]  /*bce0*/  FMUL.FTZ R17, R157, R14 ;  /* 0x0000000e9d117220 */ /* 0x000fe20000410000 */
[C---:B------:R-:W-:Y:S01]  /*bcf0*/  FFMA.FTZ R14, R10.reuse, R33, R43 ;  /* 0x000000210a0e7223 */ /* 0x040fe2000001002b */
[----:B------:R-:W-:Y:S01]  /*bd00*/  FADD.FTZ R42, R19, R42 ;  /* 0x0000002a132a7221 */ /* 0x000fe20000010000 */
[----:B------:R-:W-:Y:S01]  /*bd10*/  FFMA.FTZ R40, R10, R16, -R45 ;  /* 0x000000100a287223 */ /* 0x000fe2000001082d */
[----:B------:R-:W-:Y:S01]  /*bd20*/  FADD.FTZ R43, R20, R11 ;  /* 0x0000000b142b7221 */ /* 0x000fe20000010000 */
[----:B------:R-:W-:Y:S01]  /*bd30*/  FMUL.FTZ R10, R158, R166 ;  /* 0x000000a69e0a7220 */ /* 0x000fe20000410000 */
[----:B------:R-:W-:Y:S01]  /*bd40*/  FMUL.FTZ R8, R47, R15 ;  /* 0x0000000f2f087220 */ /* 0x000fe20000410000 */
[C---:B------:R-:W-:Y:S01]  /*bd50*/  FMUL.FTZ R11, R95.reuse, R42 ;  /* 0x0000002a5f0b7220 */ /* 0x040fe20000410000 */
[----:B------:R-:W-:Y:S01]  /*bd60*/  FMUL.FTZ R95, R95, R43 ;  /* 0x0000002b5f5f7220 */ /* 0x000fe20000410000 */
[-C--:B------:R-:W-:Y:S01]  /*bd70*/  FFMA.FTZ R47, R47, -R10.reuse, R215 ;  /* 0x8000000a2f2f7223 */ /* 0x080fe200000100d7 */
[C---:B------:R-:W-:Y:S01]  /*bd80*/  FFMA.FTZ R10, -R48.reuse, R10, R214 ;  /* 0x0000000a300a7223 */ /* 0x040fe200000101d6 */
[----:B------:R-:W-:Y:S01]  /*bd90*/  FFMA.FTZ R48, R48, R9, R8 ;  /* 0x0000000930307223 */ /* 0x000fe20000010008 */
[C---:B------:R-:W-:Y:S01]  /*bda0*/  FFMA.FTZ R8, R96.reuse, R42, -R95 ;  /* 0x0000002a60087223 */ /* 0x040fe2000001085f */
[C---:B------:R-:W-:Y:S01]  /*bdb0*/  FMUL.FTZ R45, R157.reuse, R16 ;  /* 0x000000109d2d7220 */ /* 0x040fe20000410000 */
[----:B------:R-:W-:Y:S01]  /*bdc0*/  FFMA.FTZ R11, R96, R43, R11 ;  /* 0x0000002b600b7223 */ /* 0x000fe2000001000b */
[----:B------:R-:W-:Y:S01]  /*bdd0*/  FFMA.FTZ R20, R157, R13, R14 ;  /* 0x0000000d9d147223 */ /* 0x000fe2000001000e */
[----:B------:R-:W-:Y:S01]  /*bde0*/  FMUL.FTZ R16, R9, UR33 ;  /* 0x0000002109107c20 */ /* 0x000fe20008410000 */
[----:B------:R-:W-:Y:S01]  /*bdf0*/  FMUL.FTZ R14, R15, UR33 ;  /* 0x000000210f0e7c20 */ /* 0x000fe20008410000 */
[----:B------:R-:W-:Y:S01]  /*be00*/  FADD.FTZ R8, R21, R8 ;  /* 0x0000000815087221 */ /* 0x000fe20000010000 */
[----:B------:R0:W-:Y:S01]  /*be10*/  STS [R32+0x2140], R17 ;  /* 0x0021401120007388 */ /* 0x0001e20000000800 */
[----:B------:R-:W-:Y:S01]  /*be20*/  FADD.FTZ R22, R22, R11 ;  /* 0x0000000b16167221 */ /* 0x000fe20000010000 */
[----:B------:R-:W-:Y:S01]  /*be30*/  FFMA.FTZ R16, R15, UR46, -R16 ;  /* 0x0000002e0f107c23 */ /* 0x000fe20008010810 */
[----:B------:R-:W-:Y:S01]  /*be40*/  FFMA.FTZ R11, R9, UR46, R14 ;  /* 0x0000002e090b7c23 */ /* 0x000fe2000801000e */
[----:B------:R1:W-:Y:S01]  /*be50*/  STS [R32+0x2144], R45 ;  /* 0x0021442d20007388 */ /* 0x0003e20000000800 */
[----:B------:R-:W-:Y:S01]  /*be60*/  FFMA.FTZ R134, R13, R161, R134 ;  /* 0x000000a10d867223 */ /* 0x000fe20000010086 */
[----:B------:R-:W-:Y:S01]  /*be70*/  FMUL.FTZ R13, R47, R16 ;  /* 0x000000102f0d7220 */ /* 0x000fe20000410000 */
[----:B------:R-:W-:Y:S01]  /*be80*/  FFMA.FTZ R133, R44, R156, R133 ;  /* 0x0000009c2c857223 */ /* 0x000fe20000010085 */
[-C--:B------:R-:W-:Y:S01]  /*be90*/  FFMA.FTZ R135, R48, R166.reuse, R135 ;  /* 0x000000a630877223 */ /* 0x080fe20000010087 */
[----:B------:R-:W-:Y:S01]  /*bea0*/  FADD.FTZ R187, R66, R187 ;  /* 0x000000bb42bb7221 */ /* 0x000fe20000010000 */
[-C--:B0-----:R-:W-:Y:S01]  /*beb0*/  FMUL.FTZ R17, R15, R166.reuse ;  /* 0x000000a60f117220 */ /* 0x081fe20000410000 */
[----:B------:R-:W-:Y:S01]  /*bec0*/  FMUL.FTZ R15, R9, R166 ;  /* 0x000000a6090f7220 */ /* 0x000fe20000410000 */
[C---:B------:R-:W-:Y:S01]  /*bed0*/  FMUL.FTZ R9, R97.reuse, R8 ;  /* 0x0000000861097220 */ /* 0x040fe20000410000 */
[-C--:B------:R-:W-:Y:S01]  /*bee0*/  FMUL.FTZ R97, R97, R22.reuse ;  /* 0x0000001661617220 */ /* 0x080fe20000410000 */
[C---:B------:R-:W-:Y:S01]  /*bef0*/  FMUL.FTZ R19, R47.reuse, R17 ;  /* 0x000000112f137220 */ /* 0x040fe20000410000 */
[-C--:B-1----:R-:W-:Y:S01]  /*bf00*/  FMUL.FTZ R45, R47, R15.reuse ;  /* 0x0000000f2f2d7220 */ /* 0x082fe20000410000 */
[C---:B------:R-:W-:Y:S01]  /*bf10*/  FFMA.FTZ R9, R98.reuse, R22, R9 ;  /* 0x0000001662097223 */ /* 0x040fe20000010009 */
[----:B------:R-:W-:Y:S01]  /*bf20*/  FFMA.FTZ R98, R98, R8, -R97 ;  /* 0x0000000862627223 */ /* 0x000fe20000010861 */
[C---:B------:R-:W-:Y:S01]  /*bf30*/  FFMA.FTZ R44, R10.reuse, R15, R19 ;  /* 0x0000000f0a2c7223 */ /* 0x040fe20000010013 */
[----:B------:R-:W-:Y:S01]  /*bf40*/  FFMA.FTZ R45, R10, R17, -R45 ;  /* 0x000000110a2d7223 */ /* 0x000fe2000001082d */
[----:B------:R-:W-:Y:S01]  /*bf50*/  FADD.FTZ R9, R24, R9 ;  /* 0x0000000918097221 */ /* 0x000fe20000010000 */
[----:B------:R-:W-:Y:S01]  /*bf60*/  FADD.FTZ R23, R23, R98 ;  /* 0x0000006217177221 */ /* 0x000fe20000010000 */
[----:B------:R-:W-:Y:S01]  /*bf70*/  FFMA.FTZ R13, R10, R11, R13 ;  /* 0x0000000b0a0d7223 */ /* 0x000fe2000001000d */
[C---:B------:R-:W-:Y:S01]  /*bf80*/  FMUL.FTZ R15, R158.reuse, R15 ;  /* 0x0000000f9e0f7220 */ /* 0x040fe20000410000 */
[C---:B------:R-:W-:Y:S01]  /*bf90*/  FMUL.FTZ R10, R99.reuse, R9 ;  /* 0x00000009630a7220 */ /* 0x040fe20000410000 */
[----:B------:R-:W-:Y:S01]  /*bfa0*/  FMUL.FTZ R11, R99, R23 ;  /* 0x00000017630b7220 */ /* 0x000fe20000410000 */
[----:B------:R-:W-:Y:S01]  /*bfb0*/  FMUL.FTZ R19, R158, R17 ;  /* 0x000000119e137220 */ /* 0x000fe20000410000 */
[----:B------:R-:W-:Y:S01]  /*bfc0*/  FMUL.FTZ R17, R159, R171 ;  /* 0x000000ab9f117220 */ /* 0x000fe20000410000 */
[C---:B------:R-:W-:Y:S01]  /*bfd0*/  FFMA.FTZ R10, R100.reuse, R23, -R10 ;  /* 0x00000017640a7223 */ /* 0x040fe2000001080a */
[----:B------:R-:W-:Y:S01]  /*bfe0*/  FFMA.FTZ R11, R100, R9, R11 ;  /* 0x00000009640b7223 */ /* 0x000fe2000001000b */
[----:B------:R0:W-:Y:S01]  /*bff0*/  STS [R32+0x2138], R15 ;  /* 0x0021380f20007388 */ /* 0x0001e20000000800 */
[----:B------:R-:W-:Y:S01]  /*c000*/  FMUL.FTZ R47, R49, R12 ;  /* 0x0000000c312f7220 */ /* 0x000fe20000410000 */
[----:B------:R-:W-:Y:S01]  /*c010*/  FADD.FTZ R10, R25, R10 ;  /* 0x0000000a190a7221 */ /* 0x000fe20000010000 */
[----:B------:R-:W-:Y:S01]  /*c020*/  FADD.FTZ R26, R26, R11 ;  /* 0x0000000b1a1a7221 */ /* 0x000fe20000010000 */
[----:B------:R-:W-:Y:S01]  /*c030*/  FFMA.FTZ R25, R158, R48, R13 ;  /* 0x000000309e197223 */ /* 0x000fe2000001000d */
[----:B------:R-:W-:Y:S01]  /*c040*/  FMUL.FTZ R13, R12, UR33 ;  /* 0x000000210c0d7c20 */ /* 0x000fe20008410000 */
[C---:B------:R-:W-:Y:S01]  /*c050*/  FMUL.FTZ R11, R101.reuse, R10 ;  /* 0x0000000a650b7220 */ /* 0x040fe20000410000 */
[----:B------:R-:W-:Y:S01]  /*c060*/  FMUL.FTZ R101, R101, R26 ;  /* 0x0000001a65657220 */ /* 0x000fe20000410000 */
[----:B------:R-:W-:Y:S01]  /*c070*/  FFMA.FTZ R49, R49, -R17, R217 ;  /* 0x8000001131317223 */ /* 0x000fe200000100d9 */
[----:B------:R-:W-:Y:S01]  /*c080*/  FFMA.FTZ R47, R50, R18, R47 ;  /* 0x00000012322f7223 */ /* 0x000fe2000001002f */
[C---:B0-----:R-:W-:Y:S01]  /*c090*/  FMUL.FTZ R15, R18.reuse, UR33 ;  /* 0x00000021120f7c20 */ /* 0x041fe20008410000 */
[C---:B------:R-:W-:Y:S01]  /*c0a0*/  FFMA.FTZ R78, R18.reuse, UR46, R13 ;  /* 0x0000002e124e7c23 */ /* 0x040fe2000801000d */
[-C--:B------:R-:W-:Y:S01]  /*c0b0*/  FMUL.FTZ R18, R18, R171.reuse ;  /* 0x000000ab12127220 */ /* 0x080fe20000410000 */
[----:B------:R-:W-:Y:S01]  /*c0c0*/  FFMA.FTZ R11, R102, R26, R11 ;  /* 0x0000001a660b7223 */ /* 0x000fe2000001000b */
[C---:B------:R-:W-:Y:S01]  /*c0d0*/  FFMA.FTZ R14, R12.reuse, UR46, -R15 ;  /* 0x0000002e0c0e7c23 */ /* 0x040fe2000801080f */
[----:B------:R-:W-:Y:S01]  /*c0e0*/  FMUL.FTZ R12, R12, R171 ;  /* 0x000000ab0c0c7220 */ /* 0x000fe20000410000 */
[----:B------:R-:W-:Y:S01]  /*c0f0*/  FFMA.FTZ R102, R102, R10, -R101 ;  /* 0x0000000a66667223 */ /* 0x000fe20000010865 */
[----:B------:R-:W-:Y:S01]  /*c100*/  FFMA.FTZ R17, -R50, R17, R216 ;  /* 0x0000001132117223 */ /* 0x000fe200000101d8 */
[C---:B------:R-:W-:Y:S01]  /*c110*/  FMUL.FTZ R80, R49.reuse, R14 ;  /* 0x0000000e31507220 */ /* 0x040fe20000410000 */
[C---:B------:R-:W-:Y:S01]  /*c120*/  FMUL.FTZ R48, R49.reuse, R12 ;  /* 0x0000000c31307220 */ /* 0x040fe20000410000 */
[----:B------:R-:W-:Y:S01]  /*c130*/  FMUL.FTZ R49, R49, R18 ;  /* 0x0000001231317220 */ /* 0x000fe20000410000 */
[----:B------:R-:W-:Y:S01]  /*c140*/  FADD.FTZ R11, R28, R11 ;  /* 0x0000000b1c0b7221 */ /* 0x000fe20000010000 */
[----:B------:R-:W-:Y:S01]  /*c150*/  FADD.FTZ R27, R27, R102 ;  /* 0x000000661b1b7221 */ /* 0x000fe20000010000 */
[-C--:B------:R-:W-:Y:S01]  /*c160*/  FMUL.FTZ R21, R159, R12.reuse ;  /* 0x0000000c9f157220 */ /* 0x080fe20000410000 */
[----:B------:R-:W-:Y:S01]  /*c170*/  FFMA.FTZ R46, R17, R12, -R49 ;  /* 0x0000000c112e7223 */ /* 0x000fe20000010831 */
[C---:B------:R-:W-:Y:S01]  /*c180*/  FMUL.FTZ R12, R103.reuse, R11 ;  /* 0x0000000b670c7220 */ /* 0x040fe20000410000 */
[-C--:B------:R-:W-:Y:S01]  /*c190*/  FMUL.FTZ R13, R103, R27.reuse ;  /* 0x0000001b670d7220 */ /* 0x080fe20000410000 */
[----:B------:R0:W-:Y:S01]  /*c1a0*/  STS [R32+0x213c], R19 ;  /* 0x00213c1320007388 */ /* 0x0001e20000000800 */
[----:B------:R-:W-:Y:S01]  /*c1b0*/  FFMA.FTZ R48, R17, R18, R48 ;  /* 0x0000001211307223 */ /* 0x000fe20000010030 */
[C---:B------:R-:W-:Y:S01]  /*c1c0*/  FFMA.FTZ R12, R104.reuse, R27, -R12 ;  /* 0x0000001b680c7223 */ /* 0x040fe2000001080c */
[----:B------:R-:W-:Y:S01]  /*c1d0*/  FFMA.FTZ R13, R104, R11, R13 ;  /* 0x0000000b680d7223 */ /* 0x000fe2000001000d */
[----:B------:R-:W-:Y:S01]  /*c1e0*/  FMUL.FTZ R15, R167, R181 ;  /* 0x000000b5a70f7220 */ /* 0x000fe20000410000 */
[----:B------:R-:W-:Y:S01]  /*c1f0*/  FADD.FTZ R183, R20, R183 ;  /* 0x000000b714b77221 */ /* 0x000fe20000010000 */
[----:B------:R1:W-:Y:S01]  /*c200*/  STS [R32+0x2134], R21 ;  /* 0x0021341520007388 */ /* 0x0003e20000000800 */
[----:B------:R-:W-:Y:S01]  /*c210*/  FADD.FTZ R30, R30, R13 ;  /* 0x0000000d1e1e7221 */ /* 0x000fe20000010000 */
[----:B------:R-:W-:Y:S01]  /*c220*/  FMUL.FTZ R13, R165, R180 ;  /* 0x000000b4a50d7220 */ /* 0x000fe20000410000 */
[-C--:B------:R-:W-:Y:S01]  /*c230*/  FFMA.FTZ R16, -R74, R15.reuse, R228 ;  /* 0x0000000f4a107223 */ /* 0x080fe200000101e4 */
[----:B0-----:R-:W-:Y:S01]  /*c240*/  FMUL.FTZ R19, R159, R18 ;  /* 0x000000129f137220 */ /* 0x001fe20000410000 */
[----:B------:R-:W-:Y:S01]  /*c250*/  FADD.FTZ R18, R29, R12 ;  /* 0x0000000c1d127221 */ /* 0x000fe20000010000 */
[----:B------:R-:W-:Y:S01]  /*c260*/  FFMA.FTZ R15, R73, -R15, R229 ;  /* 0x8000000f490f7223 */ /* 0x000fe200000100e5 */
[----:B------:R-:W-:Y:S01]  /*c270*/  FMUL.FTZ R66, R30, R181 ;  /* 0x000000b51e427220 */ /* 0x000fe20000410000 */
[----:B------:R-:W-:Y:S01]  /*c280*/  FFMA.FTZ R14, -R72, R13, R226 ;  /* 0x0000000d480e7223 */ /* 0x000fe200000101e2 */
[----:B------:R-:W-:Y:S01]  /*c290*/  FMUL.FTZ R50, R18, R181 ;  /* 0x000000b512327220 */ /* 0x000fe20000410000 */
[----:B------:R0:W-:Y:S01]  /*c2a0*/  STS [R32+0x2130], R19 ;  /* 0x0021301320007388 */ /* 0x0001e20000000800 */
[----:B------:R-:W-:Y:S01]  /*c2b0*/  FMUL.FTZ R20, R164, R179 ;  /* 0x000000b3a4147220 */ /* 0x000fe20000410000 */
[----:B------:R-:W-:Y:S01]  /*c2c0*/  FFMA.FTZ R13, R59, -R13, R227 ;  /* 0x8000000d3b0d7223 */ /* 0x000fe200000100e3 */
[-C--:B------:R-:W-:Y:S01]  /*c2d0*/  FMUL.FTZ R68, R27, R180.reuse ;  /* 0x000000b41b447220 */ /* 0x080fe20000410000 */
[----:B------:R-:W-:Y:S01]  /*c2e0*/  FMUL.FTZ R70, R11, R180 ;  /* 0x000000b40b467220 */ /* 0x000fe20000410000 */
[----:B-1----:R-:W-:Y:S01]  /*c2f0*/  FMUL.FTZ R21, R15, R66 ;  /* 0x000000420f157220 */ /* 0x002fe20000410000 */
[----:B------:R-:W-:Y:S01]  /*c300*/  FADD.FTZ R182, R25, R182 ;  /* 0x000000b619b67221 */ /* 0x000fe20000010000 */
[----:B------:R-:W-:Y:S01]  /*c310*/  FADD.FTZ R184, R65, R184 ;  /* 0x000000b841b87221 */ /* 0x000fe20000010000 */
[----:B------:R-:W-:Y:S01]  /*c320*/  FFMA.FTZ R12, -R58, R20, R224 ;  /* 0x000000143a0c7223 */ /* 0x000fe200000101e0 */
[----:B------:R-:W-:Y:S01]  /*c330*/  FMUL.FTZ R25, R13, R68 ;  /* 0x000000440d197220 */ /* 0x000fe20000410000 */
[----:B0-----:R-:W-:Y:S01]  /*c340*/  FMUL.FTZ R19, R15, R50 ;  /* 0x000000320f137220 */ /* 0x001fe20000410000 */
[----:B------:R-:W-:Y:S01]  /*c350*/  FFMA.FTZ R20, R57, -R20, R225 ;  /* 0x8000001439147223 */ /* 0x000fe200000100e1 */
[-C--:B------:R-:W-:Y:S01]  /*c360*/  FMUL.FTZ R65, R26, R179.reuse ;  /* 0x000000b31a417220 */ /* 0x080fe20000410000 */
[----:B------:R-:W-:Y:S01]  /*c370*/  FMUL.FTZ R49, R10, R179 ;  /* 0x000000b30a317220 */ /* 0x000fe20000410000 */
[C---:B------:R-:W-:Y:S01]  /*c380*/  FFMA.FTZ R19, R16.reuse, R66, R19 ;  /* 0x0000004210137223 */ /* 0x040fe20000010013 */
[----:B------:R-:W-:Y:S01]  /*c390*/  FMUL.FTZ R29, R13, R70 ;  /* 0x000000460d1d7220 */ /* 0x000fe20000410000 */
[----:B------:R-:W-:Y:S01]  /*c3a0*/  FFMA.FTZ R21, R16, R50, -R21 ;  /* 0x0000003210157223 */ /* 0x000fe20000010815 */
[C---:B------:R-:W-:Y:S01]  /*c3b0*/  FFMA.FTZ R24, R14.reuse, R70, R25 ;  /* 0x000000460e187223 */ /* 0x040fe20000010019 */
[----:B------:R-:W-:Y:S01]  /*c3c0*/  FADD.FTZ R19, RZ, R19 ;  /* 0x00000013ff137221 */ /* 0x000fe20000010000 */
[----:B------:R-:W-:Y:S01]  /*c3d0*/  FFMA.FTZ R28, R14, R68, -R29 ;  /* 0x000000440e1c7223 */ /* 0x000fe2000001081d */
[----:B------:R-:W-:Y:S01]  /*c3e0*/  FADD.FTZ R21, RZ, R21 ;  /* 0x00000015ff157221 */ /* 0x000fe20000010000 */
[C---:B------:R-:W-:Y:S01]  /*c3f0*/  FMUL.FTZ R25, R20.reuse, R49 ;  /* 0x0000003114197220 */ /* 0x040fe20000410000 */
[-C--:B------:R-:W-:Y:S01]  /*c400*/  FMUL.FTZ R76, R20, R65.reuse ;  /* 0x00000041144c7220 */ /* 0x080fe20000410000 */
[----:B------:R-:W-:Y:S01]  /*c410*/  FADD.FTZ R19, R19, R24 ;  /* 0x0000001813137221 */ /* 0x000fe20000010000 */
[----:B------:R-:W-:Y:S01]  /*c420*/  FADD.FTZ R21, R21, R28 ;  /* 0x0000001c15157221 */ /* 0x000fe20000010000 */
[C---:B------:R-:W-:Y:S01]  /*c430*/  FFMA.FTZ R24, R12.reuse, R65, R25 ;  /* 0x000000410c187223 */ /* 0x040fe20000010019 */
[----:B------:R-:W-:Y:S01]  /*c440*/  FFMA.FTZ R76, R12, R49, -R76 ;  /* 0x000000310c4c7223 */ /* 0x000fe2000001084c */
[----:B------:R-:W-:Y:S01]  /*c450*/  FFMA.FTZ R92, R17, R78, R80 ;  /* 0x0000004e115c7223 */ /* 0x000fe20000010050 */
[-C--:B------:R-:W-:Y:S01]  /*c460*/  FMUL.FTZ R17, R163, R178.reuse ;  /* 0x000000b2a3117220 */ /* 0x080fe20000410000 */
[----:B------:R-:W-:Y:S01]  /*c470*/  FADD.FTZ R24, R19, R24 ;  /* 0x0000001813187221 */ /* 0x000fe20000010000 */
[----:B------:R-:W-:Y:S01]  /*c480*/  FADD.FTZ R25, R21, R76 ;  /* 0x0000004c15197221 */ /* 0x000fe20000010000 */
[-C--:B------:R-:W-:Y:S01]  /*c490*/  FMUL.FTZ R76, R23, R178.reuse ;  /* 0x000000b2174c7220 */ /* 0x080fe20000410000 */
[-C--:B------:R-:W-:Y:S01]  /*c4a0*/  FFMA.FTZ R19, R55, -R17.reuse, R223 ;  /* 0x8000001137137223 */ /* 0x080fe200000100df */
[----:B------:R-:W-:Y:S01]  /*c4b0*/  FMUL.FTZ R78, R9, R178 ;  /* 0x000000b2094e7220 */ /* 0x000fe20000410000 */
[----:B------:R-:W-:Y:S01]  /*c4c0*/  FFMA.FTZ R17, -R56, R17, R222 ;  /* 0x0000001138117223 */ /* 0x000fe200000101de */
[----:B------:R0:W-:Y:S01]  /*c4d0*/  STS [R32+0x2154], R67 ;  /* 0x0021544320007388 */ /* 0x0001e20000000800 */
[C---:B------:R-:W-:Y:S01]  /*c4e0*/  FMUL.FTZ R28, R19.reuse, R76 ;  /* 0x0000004c131c7220 */ /* 0x040fe20000410000 */
[----:B------:R-:W-:Y:S01]  /*c4f0*/  FMUL.FTZ R21, R19, R78 ;  /* 0x0000004e13157220 */ /* 0x000fe20000410000 */
[----:B------:R-:W-:Y:S01]  /*c500*/  FMUL.FTZ R33, R160, R176 ;  /* 0x000000b0a0217220 */ /* 0x000fe20000410000 */
[----:B------:R-:W-:Y:S01]  /*c510*/  FMUL.FTZ R80, R51, R42 ;  /* 0x0000002a33507220 */ /* 0x000fe20000410000 */
[C---:B------:R-:W-:Y:S01]  /*c520*/  FFMA.FTZ R29, R17.reuse, R78, R28 ;  /* 0x0000004e111d7223 */ /* 0x040fe2000001001c */
[----:B------:R-:W-:Y:S01]  /*c530*/  FFMA.FTZ R28, R17, R76, -R21 ;  /* 0x0000004c111c7223 */ /* 0x000fe20000010815 */
[----:B------:R-:W-:Y:S01]  /*c540*/  FFMA.FTZ R21, -R52, R33, R218 ;  /* 0x0000002134157223 */ /* 0x000fe200000101da */
[-C--:B------:R-:W-:Y:S01]  /*c550*/  FMUL.FTZ R82, R8, R177.reuse ;  /* 0x000000b108527220 */ /* 0x080fe20000410000 */
[----:B------:R-:W-:Y:S01]  /*c560*/  FADD.FTZ R24, R24, R29 ;  /* 0x0000001d18187221 */ /* 0x000fe20000010000 */
[----:B0-----:R-:W-:Y:S01]  /*c570*/  FMUL.FTZ R67, R162, R177 ;  /* 0x000000b1a2437220 */ /* 0x001fe20000410000 */
[----:B------:R-:W-:Y:S01]  /*c580*/  FADD.FTZ R28, R25, R28 ;  /* 0x0000001c191c7221 */ /* 0x000fe20000010000 */
[----:B------:R-:W-:Y:S01]  /*c590*/  FFMA.FTZ R52, R52, R43, R80 ;  /* 0x0000002b34347223 */ /* 0x000fe20000010050 */
[----:B------:R-:W-:Y:S01]  /*c5a0*/  FMUL.FTZ R25, R43, UR33 ;  /* 0x000000212b197c20 */ /* 0x000fe20008410000 */
[----:B------:R-:W-:Y:S01]  /*c5b0*/  FFMA.FTZ R29, R53, -R67, R221 ;  /* 0x80000043351d7223 */ /* 0x000fe200000100dd */
[----:B------:R-:W-:Y:S01]  /*c5c0*/  FADD.FTZ R186, R69, R186 ;  /* 0x000000ba45ba7221 */ /* 0x000fe20000010000 */
[----:B------:R-:W-:Y:S01]  /*c5d0*/  FMUL.FTZ R80, R22, R177 ;  /* 0x000000b116507220 */ /* 0x000fe20000410000 */
[----:B------:R-:W-:Y:S01]  /*c5e0*/  FFMA.FTZ R69, R51, -R33, R219 ;  /* 0x8000002133457223 */ /* 0x000fe200000100db */
[----:B------:R-:W-:Y:S01]  /*c5f0*/  FFMA.FTZ R33, -R54, R67, R220 ;  /* 0x0000004336217223 */ /* 0x000fe200000101dc */
[C---:B------:R-:W-:Y:S01]  /*c600*/  FMUL.FTZ R84, R29.reuse, R82 ;  /* 0x000000521d547220 */ /* 0x040fe20000410000 */
[C---:B------:R-:W-:Y:S01]  /*c610*/  FMUL.FTZ R86, R42.reuse, UR33 ;  /* 0x000000212a567c20 */ /* 0x040fe20008410000 */
[C---:B------:R-:W-:Y:S01]  /*c620*/  FFMA.FTZ R88, R42.reuse, UR46, -R25 ;  /* 0x0000002e2a587c23 */ /* 0x040fe20008010819 */
[----:B------:R-:W-:Y:S01]  /*c630*/  FMUL.FTZ R90, R42, R176 ;  /* 0x000000b02a5a7220 */ /* 0x000fe20000410000 */
[----:B------:R-:W-:Y:S01]  /*c640*/  FMUL.FTZ R67, R29, R80 ;  /* 0x000000501d437220 */ /* 0x000fe20000410000 */
[----:B------:R-:W-:Y:S01]  /*c650*/  FMUL.FTZ R42, R43, R176 ;  /* 0x000000b02b2a7220 */ /* 0x000fe20000410000 */
[----:B------:R-:W-:Y:S01]  /*c660*/  FFMA.FTZ R51, R33, R80, R84 ;  /* 0x0000005021337223 */ /* 0x000fe20000010054 */
[----:B------:R-:W-:Y:S01]  /*c670*/  FFMA.FTZ R25, R43, UR46, R86 ;  /* 0x0000002e2b197c23 */ /* 0x000fe20008010056 */
[----:B------:R-:W-:Y:S01]  /*c680*/  FFMA.FTZ R67, R33, R82, -R67 ;  /* 0x0000005221437223 */ /* 0x000fe20000010843 */
[C---:B------:R-:W-:Y:S01]  /*c690*/  FMUL.FTZ R43, R69.reuse, R42 ;  /* 0x0000002a452b7220 */ /* 0x040fe20000410000 */
[----:B------:R-:W-:Y:S01]  /*c6a0*/  FADD.FTZ R51, R24, R51 ;  /* 0x0000003318337221 */ /* 0x000fe20000010000 */
[-C--:B------:R-:W-:Y:S01]  /*c6b0*/  FMUL.FTZ R24, R69, R90.reuse ;  /* 0x0000005a45187220 */ /* 0x080fe20000410000 */
[----:B------:R-:W-:Y:S01]  /*c6c0*/  FADD.FTZ R67, R28, R67 ;  /* 0x000000431c437221 */ /* 0x000fe20000010000 */
[----:B------:R-:W-:Y:S01]  /*c6d0*/  FFMA.FTZ R86, R21, R90, -R43 ;  /* 0x0000005a15567223 */ /* 0x000fe2000001082b */
[----:B------:R-:W-:Y:S01]  /*c6e0*/  FFMA.FTZ R136, R47, R171, R136 ;  /* 0x000000ab2f887223 */ /* 0x000fe20000010088 */
[----:B------:R-:W-:Y:S01]  /*c6f0*/  FFMA.FTZ R84, R21, R42, R24 ;  /* 0x0000002a15547223 */ /* 0x000fe20000010018 */
[----:B------:R-:W-:Y:S01]  /*c700*/  FFMA.FTZ R28, R159, R47, R92 ;  /* 0x0000002f9f1c7223 */ /* 0x000fe2000001005c */
        /* <DEDUP_REMOVED lines=31> */
[----:B------:R-:W-:Y:S01]  /*c900*/  FMUL.FTZ R37, R165, R68 ;  /* 0x00000044a5257220 */ /* 0x000fe20000410000 */
        /* <DEDUP_REMOVED lines=8> */
[----:B------:R-:W-:Y:S01]  /*c990*/  IADD3 R2, PT, PT, R197, 0x40, RZ ;  /* 0x00000040c5027810 */ /* 0x000fe20007ffe0ff */
[----:B0-----:R-:W-:Y:S01]  /*c9a0*/  FMUL.FTZ R123, R126, R228 ;  /* 0x000000e47e7b7220 */ /* 0x001fe20000410000 */
[----:B------:R-:W-:Y:S01]  /*c9b0*/  STS [R32+0x2124], R45 ;  /* 0x0021242d20007388 */ /* 0x000fe20000000800 */
[----:B------:R-:W-:Y:S01]  /*c9c0*/  FADD.FTZ R3, R39, R0 ;  /* 0x0000000027037221 */ /* 0x000fe20000010000 */
[----:B------:R-:W-:Y:S01]  /*c9d0*/  FADD.FTZ R0, R36, R31 ;  /* 0x0000001f24007221 */ /* 0x000fe20000010000 */
[C---:B------:R-:W-:Y:S01]  /*c9e0*/  IADD3 R6, PT, PT, R197.reuse, 0xc0, RZ ;  /* 0x000000c0c5067810 */ /* 0x040fe20007ffe0ff */
[----:B------:R-:W-:Y:S01]  /*c9f0*/  STS [R32+0x2118], R41 ;  /* 0x0021182920007388 */ /* 0x000fe20000000800 */
[----:B------:R-:W-:Y:S01]  /*ca00*/  IADD3 R34, PT, PT, R197, 0x100, RZ ;  /* 0x00000100c5227810 */ /* 0x000fe20007ffe0ff */
[----:B------:R-:W-:Y:S01]  /*ca10*/  FADD.FTZ R188, R75, R188 ;  /* 0x000000bc4bbc7221 */ /* 0x000fe20000010000 */
[C---:B------:R-:W-:Y:S01]  /*ca20*/  IADD3 R36, PT, PT, R197.reuse, 0x140, RZ ;  /* 0x00000140c5247810 */ /* 0x040fe20007ffe0ff */
        /* <DEDUP_REMOVED lines=9> */
[----:B------:R-:W-:Y:S01]  /*cac0*/  IADD3 R48, PT, PT, R197, 0x300, RZ ;  /* 0x00000300c5307810 */ /* 0x000fe20007ffe0ff */
[----:B------:R-:W-:Y:S01]  /*cad0*/  FMUL.FTZ R223, R121, -R223 ;  /* 0x800000df79df7220 */ /* 0x000fe20000410000 */
[C---:B------:R-:W-:Y:S01]  /*cae0*/  IADD3 R50, PT, PT, R197.reuse, 0x340, RZ ;  /* 0x00000340c5327810 */ /* 0x040fe20007ffe0ff */
[----:B------:R-:W-:Y:S01]  /*caf0*/  STS [R32+0x2108], R35 ;  /* 0x0021082320007388 */ /* 0x000fe20000000800 */
[----:B------:R-:W-:Y:S01]  /*cb00*/  IADD3 R66, PT, PT, R197, 0x380, RZ ;  /* 0x00000380c5427810 */ /* 0x000fe20007ffe0ff */
[----:B------:R-:W-:Y:S01]  /*cb10*/  FMUL.FTZ R219, R119, -R219 ;  /* 0x800000db77db7220 */ /* 0x000fe20000410000 */
[C---:B------:R-:W-:Y:S01]  /*cb20*/  IADD3 R68, PT, PT, R197.reuse, 0x3c0, RZ ;  /* 0x000003c0c5447810 */ /* 0x040fe20007ffe0ff */
[----:B------:R-:W-:Y:S01]  /*cb30*/  STS [R32+0x210c], R37 ;  /* 0x00210c2520007388 */ /* 0x000fe20000000800 */
[C---:B------:R-:W-:Y:S01]  /*cb40*/  LOP3.LUT R70, R197.reuse, 0x400, RZ, 0xfc, !PT ;  /* 0x00000400c5467812 */ /* 0x040fe200078efcff */
[----:B------:R-:W-:Y:S01]  /*cb50*/  FMUL.FTZ R217, R118, -R217 ;  /* 0x800000d976d97220 */ /* 0x000fe20000410000 */
[C---:B------:R-:W-:Y:S01]  /*cb60*/  IADD3 R76, PT, PT, R197.reuse, 0x440, RZ ;  /* 0x00000440c54c7810 */ /* 0x040fe20007ffe0ff */
[----:B------:R0:W-:Y:S01]  /*cb70*/  STS [R32+0x2100], R5 ;  /* 0x0021000520007388 */ /* 0x0001e20000000800 */
[----:B------:R-:W-:Y:S01]  /*cb80*/  IADD3 R78, PT, PT, R197, 0x480, RZ ;  /* 0x00000480c54e7810 */ /* 0x000fe20007ffe0ff */
[----:B------:R-:W-:Y:S01]  /*cb90*/  FMUL.FTZ R215, R117, -R215 ;  /* 0x800000d775d77220 */ /* 0x000fe20000410000 */
[C---:B------:R-:W-:Y:S01]  /*cba0*/  IADD3 R80, PT, PT, R197.reuse, 0x4c0, RZ ;  /* 0x000004c0c5507810 */ /* 0x040fe20007ffe0ff */
[----:B------:R1:W-:Y:S01]  /*cbb0*/  STS [R32+0x2104], R7 ;  /* 0x0021040720007388 */ /* 0x0003e20000000800 */
        /* <DEDUP_REMOVED lines=24> */
[-C--:B------:R-:W-:Y:S01]  /*cd40*/  LEA.HI R2, R2, R197.reuse, RZ, 0x1b ;  /* 0x000000c502027211 */ /* 0x080fe200078fd8ff */
[C---:B------:R-:W-:Y:S01]  /*cd50*/  FMUL.FTZ R194, R23.reuse, UR33 ;  /* 0x0000002117c27c20 */ /* 0x040fe20008410000 */
        /* <DEDUP_REMOVED lines=16> */
[----:B0-----:R-:W-:-:S02]  /*ce60*/  LEA.HI R5, R76, R197, RZ, 0x1b ;  /* 0x000000c54c057211 */ /* 0x001fc400078fd8ff */
[-C--:B-1----:R-:W-:Y:S02]  /*ce70*/  LEA.HI R7, R78, R197.reuse, RZ, 0x1b ;  /* 0x000000c54e077211 */ /* 0x082fe400078fd8ff */
        /* <DEDUP_REMOVED lines=83> */
[----:B--2---:R-:W-:-:S03]  /*d3b0*/  MOV R225, UR32 ;  /* 0x0000002000e17c02 */ /* 0x004fc60008000f00 */
[----:B------:R2:W-:Y:S01]  /*d3c0*/  STS [R32+0x4220], R123 ;  /* 0x0042207b20007388 */ /* 0x0005e20000000800 */
[----:B------:R-:W-:Y:S01]  /*d3d0*/  LEA R64, R225, -R64, 0x1 ;  /* 0x80000040e1407211 */ /* 0x000fe200078e08ff */
[----:B-1----:R-:W-:Y:S02]  /*d3e0*/  FMUL.FTZ R195, R119, R218 ;  /* 0x000000da77c37220 */ /* 0x002fe40000410000 */
[----:B------:R1:W-:Y:S01]  /*d3f0*/  STS [R32+0x422c], R219 ;  /* 0x00422cdb20007388 */ /* 0x0003e20000000800 */
[----:B------:R-:W-:Y:S01]  /*d400*/  FMUL.FTZ R225, R117, R214 ;  /* 0x000000d675e17220 */ /* 0x000fe20000410000 */
[----:B------:R-:W-:Y:S01]  /*d410*/  ISETP.GE.AND P2, PT, R64, 0x1, PT ;  /* 0x000000014000780c */ /* 0x000fe20003f46270 */
[----:B-----5:R-:W-:Y:S01]  /*d420*/  FMUL.FTZ R223, R118, R216 ;  /* 0x000000d876df7220 */ /* 0x020fe20000410000 */
[----:B------:R5:W-:Y:S01]  /*d430*/  STS [R32+0x4228], R195 ;  /* 0x004228c320007388 */ /* 0x000be20000000800 */
[----:B------:R-:W-:Y:S01]  /*d440*/  ISETP.GE.AND P3, PT, R64, 0x41, PT ;  /* 0x000000414000780c */ /* 0x000fe20003f66270 */
[----:B--2---:R-:W-:-:S02]  /*d450*/  FMUL.FTZ R123, R116, R212 ;  /* 0x000000d4747b7220 */ /* 0x004fc40000410000 */
[----:B------:R2:W-:Y:S01]  /*d460*/  STS [R32+0x4234], R217 ;  /* 0x004234d920007388 */ /* 0x0005e20000000800 */
[----:B-1----:R-:W-:-:S03]  /*d470*/  FMUL.FTZ R219, R111, R208 ;  /* 0x000000d06fdb7220 */ /* 0x002fc60000410000 */
[----:B------:R1:W-:Y:S01]  /*d480*/  STS [R32+0x4240], R123 ;  /* 0x0042407b20007388 */ /* 0x0003e20000000800 */
[----:B-----5:R-:W-:-:S03]  /*d490*/  FMUL.FTZ R195, R112, R210 ;  /* 0x000000d270c37220 */ /* 0x020fc60000410000 */
[----:B------:R5:W-:Y:S01]  /*d4a0*/  STS [R32+0x423c], R215 ;  /* 0x00423cd720007388 */ /* 0x000be20000000800 */
[----:B--2---:R-:W-:Y:S01]  /*d4b0*/  FMUL.FTZ R217, R108, R202 ;  /* 0x000000ca6cd97220 */ /* 0x004fe20000410000 */
[----:B------:R-:W-:Y:S02]  /*d4c0*/  LEA R202, R122, UR49, 0x2 ;  /* 0x000000317aca7c11 */ /* 0x000fe4000f8e10ff */
[----:B------:R2:W-:Y:S01]  /*d4d0*/  STS [R32+0x424c], R211 ;  /* 0x00424cd320007388 */ /* 0x0005e20000000800 */
[----:B------:R-:W-:Y:S01]  /*d4e0*/  FMUL.FTZ R122, R11, UR33 ;  /* 0x000000210b7a7c20 */ /* 0x000fe20008410000 */
[----:B-1----:R-:W-:Y:S02]  /*d4f0*/  FMUL.FTZ R123, R110, R206 ;  /* 0x000000ce6e7b7220 */ /* 0x002fe40000410000 */
[----:B------:R1:W-:Y:S01]  /*d500*/  STS [R32+0x4254], R209 ;  /* 0x004254d120007388 */ /* 0x0003e20000000800 */
[----:B------:R-:W-:Y:S01]  /*d510*/  FFMA.FTZ R122, R27, UR46, -R122 ;  /* 0x0000002e1b7a7c23 */ /* 0x000fe2000801087a */
[----:B-----5:R-:W-:-:S02]  /*d520*/  FMUL.FTZ R215, R109, R204 ;  /* 0x000000cc6dd77220 */ /* 0x020fc40000410000 */
[----:B------:R5:W-:Y:S01]  /*d530*/  STS [R32+0x4258], R123 ;  /* 0x0042587b20007388 */ /* 0x000be20000000800 */
[----:B--2---:R-:W-:-:S03]  /*d540*/  FMUL.FTZ R211, R106, R198 ;  /* 0x000000c66ad37220 */ /* 0x004fc60000410000 */
[----:B------:R2:W-:Y:S01]  /*d550*/  STS [R32+0x4248], R195 ;  /* 0x004248c320007388 */ /* 0x0005e20000000800 */
[----:B-1----:R-:W-:-:S03]  /*d560*/  FMUL.FTZ R209, R107, R200 ;  /* 0x000000c86bd17220 */ /* 0x002fc60000410000 */
[----:B------:R-:W-:Y:S01]  /*d570*/  STS [R32+0x4204], R229 ;  /* 0x004204e520007388 */ /* 0x000fe20000000800 */
[----:B-----5:R-:W-:-:S03]  /*d580*/  FMUL.FTZ R123, R8, UR33 ;  /* 0x00000021087b7c20 */ /* 0x020fc60008410000 */
[----:B------:R-:W-:Y:S01]  /*d590*/  STS [R32+0x420c], R227 ;  /* 0x00420ce320007388 */ /* 0x000fe20000000800 */
[C---:B--2---:R-:W-:Y:S01]  /*d5a0*/  FMUL.FTZ R195, R22.reuse, UR33 ;  /* 0x0000002116c37c20 */ /* 0x044fe20008410000 */
[----:B------:R-:W-:Y:S02]  /*d5b0*/  FFMA.FTZ R198, R22, UR46, R123 ;  /* 0x0000002e16c67c23 */ /* 0x000fe4000801007b */
[----:B------:R-:W-:Y:S01]  /*d5c0*/  STS [R32+0x4210], R243 ;  /* 0x004210f320007388 */ /* 0x000fe20000000800 */
[----:B------:R-:W-:Y:S01]  /*d5d0*/  FMUL.FTZ R123, R18, UR33 ;  /* 0x00000021127b7c20 */ /* 0x000fe20008410000 */
[----:B------:R-:W-:Y:S02]  /*d5e0*/  FFMA.FTZ R200, R8, UR46, -R195 ;  /* 0x0000002e08c87c23 */ /* 0x000fe400080108c3 */
[----:B------:R-:W-:Y:S01]  /*d5f0*/  STS [R32+0x4218], R245 ;  /* 0x004218f520007388 */ /* 0x000fe20000000800 */
[----:B------:R-:W-:-:S03]  /*d600*/  FFMA.FTZ R123, R30, UR46, R123 ;  /* 0x0000002e1e7b7c23 */ /* 0x000fc6000801007b */
        /* <DEDUP_REMOVED lines=12> */
[----:B-1----:R-:W-:-:S03]  /*d6d0*/  FMUL.FTZ R203, R30, UR33 ;  /* 0x000000211ecb7c20 */ /* 0x002fc60008410000 */
[----:B------:R-:W-:Y:S04]  /*d6e0*/  STS [R32+0x4278], R211 ;  /* 0x004278d320007388 */ /* 0x000fe80000000800 */
[----:B------:R1:W-:Y:S01]  /*d6f0*/  STS [R32+0x427c], R199 ;  /* 0x00427cc720007388 */ /* 0x0003e20000000800 */
[----:B--2---:R-:W-:-:S04]  /*d700*/  FMUL.FTZ R201, R26, UR33 ;  /* 0x000000211ac97c20 */ /* 0x004fc80008410000 */
[C---:B------:R-:W-:Y:S01]  /*d710*/  FFMA.FTZ R201, R10.reuse, UR46, -R201 ;  /* 0x0000002e0ac97c23 */ /* 0x040fe200080108c9 */
[----:B-1----:R-:W-:Y:S01]  /*d720*/  FMUL.FTZ R32, R27, UR33 ;  /* 0x000000211b207c20 */ /* 0x002fe20008410000 */
[----:B------:R-:W-:-:S03]  /*d730*/  FMUL.FTZ R199, R10, UR33 ;  /* 0x000000210ac77c20 */ /* 0x000fc60008410000 */
[----:B------:R-:W-:Y:S01]  /*d740*/  FFMA.FTZ R195, R11, UR46, R32 ;  /* 0x0000002e0bc37c23 */ /* 0x000fe20008010020 */
[----:B------:R-:W-:Y:S01]  /*d750*/  FFMA.FTZ R199, R26, UR46, R199 ;  /* 0x0000002e1ac77c23 */ /* 0x000fe200080100c7 */
[----:B------:R-:W-:Y:S01]  /*d760*/  FFMA.FTZ R32, R18, UR46, -R203 ;  /* 0x0000002e12207c23 */ /* 0x000fe200080108cb */
[----:B------:R-:W-:Y:S06]  /*d770*/  BAR.SYNC.DEFER_BLOCKING 0x0 ;  /* 0x0000000000007b1d */ /* 0x000fec0000010000 */
[----:B0--34-:R-:W-:Y:S05]  /*d780*/  @!P2 BRA `(.L_x_8925) ;  /* 0x00000000000ca947 */ /* 0x019fea0003800000 */
[----:B------:R-:W0:Y:S04]  /*d790*/  LDS R203, [R202+0x2100] ;  /* 0x00210000cacb7984 */ /* 0x000e280000000800 */
[----:B------:R1:W-:Y:S04]  /*d7a0*/  REDG.E.ADD.F32.FTZ.RN.STRONG.GPU desc[UR26][R60.64], R115 ;  /* 0x000000733c0079a6 */ /* 0x0003e8000c12f31a */
[----:B0-----:R1:W-:Y:S02]  /*d7b0*/  REDG.E.ADD.F32.FTZ.RN.STRONG.GPU desc[UR26][R62.64], R203 ;  /* 0x000000cb3e0079a6 */ /* 0x0013e4000c12f31a */
.L_x_8925:
[----:B------:R-:W-:Y:S05]  /*d7c0*/  BSYNC.RECONVERGENT B0 ;  /* 0x0000000000007941 */ /* 0x000fea0003800200 */
.L_x_8924:
[----:B-1----:R0:W1:Y:S01]  /*d7d0*/  LDS R115, [R104+0x4300] ;  /* 0x0043000068737984 */ /* 0x0020620000000800 */
[----:B------:R-:W-:Y:S04]  /*d7e0*/  BSSY.RECONVERGENT B0, `(.L_x_8926) ;  /* 0x0000004000007945 */ /* 0x000fe80003800200 */
[----:B------:R-:W-:Y:S05]  /*d7f0*/  @!P3 BRA `(.L_x_8927) ;  /* 0x000000000008b947 */ /* 0x000fea0003800000 */
[----:B------:R2:W-:Y:S04]  /*d800*/  REDG.E.ADD.F32.FTZ.RN.STRONG.GPU desc[UR26][R60.64+0x100], R103 ;  /* 0x000100673c0079a6 */ /* 0x0005e8000c12f31a */
[----:B-1----:R2:W-:Y:S02]  /*d810*/  REDG.E.ADD.F32.FTZ.RN.STRONG.GPU desc[UR26][R62.64+0x100], R115 ;  /* 0x000100733e0079a6 */ /* 0x0025e4000c12f31a */
.L_x_8927:
[----:B------:R-:W-:Y:S05]  /*d820*/  BSYNC.RECONVERGENT B0 ;  /* 0x0000000000007941 */ /* 0x000fea0003800200 */
.L_x_8926:
        /* <DEDUP_REMOVED lines=10> */
.L_x_8929:
[----:B------:R-:W-:Y:S05]  /*d8d0*/  BSYNC.RECONVERGENT B0 ;  /* 0x0000000000007941 */ /* 0x000fea0003800200 */
.L_x_8928:
[----:B--2---:R2:W4:Y:S01]  /*d8e0*/  LDS R101, [R100+0x4500] ;  /* 0x0045000064657984 */ /* 0x0045220000000800 */
[----:B------:R-:W-:Y:S04]  /*d8f0*/  BSSY.RECONVERGENT B0, `(.L_x_8930) ;  /* 0x0000004000007945 */ /* 0x000fe80003800200 */
[----:B------:R-:W-:Y:S05]  /*d900*/  @!P2 BRA `(.L_x_8931) ;  /* 0x000000000008a947 */ /* 0x000fea0003800000 */
[----:B------:R0:W-:Y:S04]  /*d910*/  REDG.E.ADD.F32.FTZ.RN.STRONG.GPU desc[UR26][R60.64+0x300], R99 ;  /* 0x000300633c0079a6 */ /* 0x0001e8000c12f31a */
[----:B----4-:R0:W-:Y:S02]  /*d920*/  REDG.E.ADD.F32.FTZ.RN.STRONG.GPU desc[UR26][R62.64+0x300], R101 ;  /* 0x000300653e0079a6 */ /* 0x0101e4000c12f31a */
.L_x_8931:
[----:B------:R-:W-:Y:S05]  /*d930*/  BSYNC.RECONVERGENT B0 ;  /* 0x0000000000007941 */ /* 0x000fea0003800200 */
.L_x_8930:
[----:B0-----:R0:W0:Y:S01]  /*d940*/  LDS R99, [R98+0x4600] ;  /* 0x0046000062637984 */ /* 0x0010220000000800 */
[----:B------:R-:W-:Y:S04]  /*d950*/  BSSY.RECONVERGENT B0, `(.L_x_8932) ;  /* 0x0000004000007945 */ /* 0x000fe80003800200 */
[----:B------:R-:W-:Y:S05]  /*d960*/  @!P3 BRA `(.L_x_8933) ;  /* 0x000000000008b947 */ /* 0x000fea0003800000 */
[----:B------:R1:W-:Y:S04]  /*d970*/  REDG.E.ADD.F32.FTZ.RN.STRONG.GPU desc[UR26][R60.64+0x400], R97 ;  /* 0x000400613c0079a6 */ /* 0x0003e8000c12f31a */
[----:B0-----:R0:W-:Y:S02]  /*d980*/  REDG.E.ADD.F32.FTZ.RN.STRONG.GPU desc[UR26][R62.64+0x400], R99 ;  /* 0x000400633e0079a6 */ /* 0x0011e4000c12f31a */
.L_x_8933:
[----:B------:R-:W-:Y:S05]  /*d990*/  BSYNC.RECONVERGENT B0 ;  /* 0x0000000000007941 */ /* 0x000fea0003800200 */
.L_x_8932:
[----:B-1----:R1:W0:Y:S01]  /*d9a0*/  LDS R97, [R96+0x4700] ;  /* 0x0047000060617984 */ /* 0x0022220000000800 */
[----:B------:R-:W-:Y:S04]  /*d9b0*/  BSSY.RECONVERGENT B0, `(.L_x_8934) ;  /* 0x0000004000007945 */ /* 0x000fe80003800200 */
[----:B------:R-:W-:Y:S05]  /*d9c0*/  @!P4 BRA `(.L_x_8935) ;  /* 0x000000000008c947 */ /* 0x000fea0003800000 */
[----:B------:R1:W-:Y:S04]  /*d9d0*/  REDG.E.ADD.F32.FTZ.RN.STRONG.GPU desc[UR26][R60.64+0x500], R95 ;  /* 0x0005005f3c0079a6 */ /* 0x0003e8000c12f31a */
[----:B0-----:R1:W-:Y:S02]  /*d9e0*/  REDG.E.ADD.F32.FTZ.RN.STRONG.GPU desc[UR26][R62.64+0x500], R97 ;  /* 0x000500613e0079a6 */ /* 0x0013e4000c12f31a */
.L_x_8935:
[----:B------:R-:W-:Y:S05]  /*d9f0*/  BSYNC.RECONVERGENT B0 ;  /* 0x0000000000007941 */ /* 0x000fea0003800200 */
.L_x_8934:
[----:B-1----:R1:W0:Y:S01]  /*da00*/  LDS R95, [R94+0x4800] ;  /* 0x004800005e5f7984 */ /* 0x0022220000000800 */
[----:B------:R-:W-:Y:S04]  /*da10*/  BSSY.RECONVERGENT B0, `(.L_x_8936) ;  /* 0x0000004000007945 */ /* 0x000fe80003800200 */
[----:B------:R-:W-:Y:S05]  /*da20*/  @!P5 BRA `(.L_x_8937) ;  /* 0x000000000008d947 */ /* 0x000fea0003800000 */
[----:B------:R1:W-:Y:S04]  /*da30*/  REDG.E.ADD.F32.FTZ.RN.STRONG.GPU desc[UR26][R60.64+0x600], R93 ;  /* 0x0006005d3c0079a6 */ /* 0x0003e8000c12f31a */
[----:B0-----:R1:W-:Y:S02]  /*da40*/  REDG.E.ADD.F32.FTZ.RN.STRONG.GPU desc[UR26][R62.64+0x600], R95 ;  /* 0x0006005f3e0079a6 */ /* 0x0013e4000c12f31a */
.L_x_8937:
[----:B------:R-:W-:Y:S05]  /*da50*/  BSYNC.RECONVERGENT B0 ;  /* 0x0000000000007941 */ /* 0x000fea0003800200 */
.L_x_8936:
        /* <DEDUP_REMOVED lines=10> */
.L_x_8939:
[----:B------:R-:W-:Y:S05]  /*db00*/  BSYNC.RECONVERGENT B0 ;  /* 0x0000000000007941 */ /* 0x000fea0003800200 */
.L_x_8938:
[----:B-1----:R1:W0:Y:S01]  /*db10*/  LDS R91, [R114+0x4a00] ;  /* 0x004a0000725b7984 */ /* 0x0022220000000800 */
[----:B------:R-:W-:Y:S04]  /*db20*/  BSSY.RECONVERGENT B0, `(.L_x_8940) ;  /* 0x0000004000007945 */ /* 0x000fe80003800200 */
[----:B------:R-:W-:Y:S05]  /*db30*/  @!P2 BRA `(.L_x_8941) ;  /* 0x000000000008a947 */ /* 0x000fea0003800000 */
[----:B------:R1:W-:Y:S04]  /*db40*/  REDG.E.ADD.F32.FTZ.RN.STRONG.GPU desc[UR26][R60.64+0x800], R89 ;  /* 0x000800593c0079a6 */ /* 0x0003e8000c12f31a */
[----:B0-----:R1:W-:Y:S02]  /*db50*/  REDG.E.ADD.F32.FTZ.RN.STRONG.GPU desc[UR26][R62.64+0x800], R91 ;  /* 0x0008005b3e0079a6 */ /* 0x0013e4000c12f31a */
.L_x_8941:
[----:B------:R-:W-:Y:S05]  /*db60*/  BSYNC.RECONVERGENT B0 ;  /* 0x0000000000007941 */ /* 0x000fea0003800200 */
.L_x_8940:
[----:B-1----:R1:W0:Y:S01]  /*db70*/  LDS R89, [R90+0x4b00] ;  /* 0x004b00005a597984 */ /* 0x0022220000000800 */
[----:B------:R-:W-:Y:S04]  /*db80*/  BSSY.RECONVERGENT B0, `(.L_x_8942) ;  /* 0x0000004000007945 */ /* 0x000fe80003800200 */
[----:B------:R-:W-:Y:S05]  /*db90*/  @!P3 BRA `(.L_x_8943) ;  /* 0x000000000008b947 */ /* 0x000fea0003800000 */
[----:B------:R1:W-:Y:S04]  /*dba0*/  REDG.E.ADD.F32.FTZ.RN.STRONG.GPU desc[UR26][R60.64+0x900], R87 ;  /* 0x000900573c0079a6 */ /* 0x0003e8000c12f31a */
[----:B0-----:R1:W-:Y:S02]  /*dbb0*/  REDG.E.ADD.F32.FTZ.RN.STRONG.GPU desc[UR26][R62.64+0x900], R89 ;  /* 0x000900593e0079a6 */ /* 0x0013e4000c12f31a */
.L_x_8943:
[----:B------:R-:W-:Y:S05]  /*dbc0*/  BSYNC.RECONVERGENT B0 ;  /* 0x0000000000007941 */ /* 0x000fea0003800200 */
.L_x_8942:
[----:B-1----:R1:W0:Y:S01]  /*dbd0*/  LDS R87, [R88+0x4c00] ;  /* 0x004c000058577984 */ /* 0x0022220000000800 */
[----:B------:R-:W-:Y:S04]  /*dbe0*/  BSSY.RECONVERGENT B0, `(.L_x_8944) ;  /* 0x0000004000007945 */ /* 0x000fe80003800200 */
[----:B------:R-:W-:Y:S05]  /*dbf0*/  @!P4 BRA `(.L_x_8945) ;  /* 0x000000000008c947 */ /* 0x000fea0003800000 */
[----:B------:R1:W-:Y:S04]  /*dc00*/  REDG.E.ADD.F32.FTZ.RN.STRONG.GPU desc[UR26][R60.64+0xa00], R85 ;  /* 0x000a00553c0079a6 */ /* 0x0003e8000c12f31a */
[----:B0-----:R1:W-:Y:S02]  /*dc10*/  REDG.E.ADD.F32.FTZ.RN.STRONG.GPU desc[UR26][R62.64+0xa00], R87 ;  /* 0x000a00573e0079a6 */ /* 0x0013e4000c12f31a */
.L_x_8945:
[----:B------:R-:W-:Y:S05]  /*dc20*/  BSYNC.RECONVERGENT B0 ;  /* 0x0000000000007941 */ /* 0x000fea0003800200 */
.L_x_8944:
[----:B-1----:R1:W0:Y:S01]  /*dc30*/  LDS R85, [R86+0x4d00] ;  /* 0x004d000056557984 */ /* 0x0022220000000800 */
[----:B------:R-:W-:Y:S04]  /*dc40*/  BSSY.RECONVERGENT B0, `(.L_x_8946) ;  /* 0x0000004000007945 */ /* 0x000fe80003800200 */
[----:B------:R-:W-:Y:S05]  /*dc50*/  @!P5 BRA `(.L_x_8947) ;  /* 0x000000000008d947 */ /* 0x000fea0003800000 */
[----:B------:R1:W-:Y:S04]  /*dc60*/  REDG.E.ADD.F32.FTZ.RN.STRONG.GPU desc[UR26][R60.64+0xb00], R83 ;  /* 0x000b00533c0079a6 */ /* 0x0003e8000c12f31a */
[----:B0-----:R1:W-:Y:S02]  /*dc70*/  REDG.E.ADD.F32.FTZ.RN.STRONG.GPU desc[UR26][R62.64+0xb00], R85 ;  /* 0x000b00553e0079a6 */ /* 0x0013e4000c12f31a */
.L_x_8947:
[----:B------:R-:W-:Y:S05]  /*dc80*/  BSYNC.RECONVERGENT B0 ;  /* 0x0000000000007941 */ /* 0x000fea0003800200 */
.L_x_8946:
        /* <DEDUP_REMOVED lines=10> */
.L_x_8949:
[----:B------:R-:W-:Y:S05]  /*dd30*/  BSYNC.RECONVERGENT B0 ;  /* 0x0000000000007941 */ /* 0x000fea0003800200 */
.L_x_8948:
[----:B-1----:R1:W0:Y:S01]  /*dd40*/  LDS R81, [R82+0x4f00] ;  /* 0x004f000052517984 */ /* 0x0022220000000800 */
[----:B------:R-:W-:Y:S04]  /*dd50*/  BSSY.RECONVERGENT B0, `(.L_x_8950) ;  /* 0x0000004000007945 */ /* 0x000fe80003800200 */
[----:B------:R-:W-:Y:S05]  /*dd60*/  @!P2 BRA `(.L_x_8951) ;  /* 0x000000000008a947 */ /* 0x000fea0003800000 */
[----:B------:R1:W-:Y:S04]  /*dd70*/  REDG.E.ADD.F32.FTZ.RN.STRONG.GPU desc[UR26][R60.64+0xd00], R79 ;  /* 0x000d004f3c0079a6 */ /* 0x0003e8000c12f31a */
[----:B0-----:R1:W-:Y:S02]  /*dd80*/  REDG.E.ADD.F32.FTZ.RN.STRONG.GPU desc[UR26][R62.64+0xd00], R81 ;  /* 0x000d00513e0079a6 */ /* 0x0013e4000c12f31a */
.L_x_8951:
[----:B------:R-:W-:Y:S05]  /*dd90*/  BSYNC.RECONVERGENT B0 ;  /* 0x0000000000007941 */ /* 0x000fea0003800200 */
.L_x_8950:
[----:B-1----:R1:W0:Y:S01]  /*dda0*/  LDS R79, [R80+0x5000] ;  /* 0x00500000504f7984 */ /* 0x0022220000000800 */
[----:B------:R-:W-:Y:S04]  /*ddb0*/  BSSY.RECONVERGENT B0, `(.L_x_8952) ;  /* 0x0000004000007945 */ /* 0x000fe80003800200 */
[----:B------:R-:W-:Y:S05]  /*ddc0*/  @!P3 BRA `(.L_x_8953) ;  /* 0x000000000008b947 */ /* 0x000fea0003800000 */
[----:B------:R1:W-:Y:S04]  /*ddd0*/  REDG.E.ADD.F32.FTZ.RN.STRONG.GPU desc[UR26][R60.64+0xe00], R77 ;  /* 0x000e004d3c0079a6 */ /* 0x0003e8000c12f31a */
[----:B0-----:R1:W-:Y:S02]  /*dde0*/  REDG.E.ADD.F32.FTZ.RN.STRONG.GPU desc[UR26][R62.64+0xe00], R79 ;  /* 0x000e004f3e0079a6 */ /* 0x0013e4000c12f31a */
.L_x_8953:
[----:B------:R-:W-:Y:S05]  /*ddf0*/  BSYNC.RECONVERGENT B0 ;  /* 0x0000000000007941 */ /* 0x000fea0003800200 */
.L_x_8952:
[----:B-1----:R1:W0:Y:S01]  /*de00*/  LDS R77, [R78+0x5100] ;  /* 0x005100004e4d7984 */ /* 0x0022220000000800 */
[----:B------:R-:W-:Y:S04]  /*de10*/  BSSY.RECONVERGENT B0, `(.L_x_8954) ;  /* 0x0000004000007945 */ /* 0x000fe80003800200 */
[----:B------:R-:W-:Y:S05]  /*de20*/  @!P4 BRA `(.L_x_8955) ;  /* 0x000000000008c947 */ /* 0x000fea0003800000 */
[----:B------:R1:W-:Y:S04]  /*de30*/  REDG.E.ADD.F32.FTZ.RN.STRONG.GPU desc[UR26][R60.64+0xf00], R75 ;  /* 0x000f004b3c0079a6 */ /* 0x0003e8000c12f31a */
[----:B0-----:R1:W-:Y:S02]  /*de40*/  REDG.E.ADD.F32.FTZ.RN.STRONG.GPU desc[UR26][R62.64+0xf00], R77 ;  /* 0x000f004d3e0079a6 */ /* 0x0013e4000c12f31a */
.L_x_8955:
[----:B------:R-:W-:Y:S05]  /*de50*/  BSYNC.RECONVERGENT B0 ;  /* 0x0000000000007941 */ /* 0x000fea0003800200 */
.L_x_8954:
[----:B-1----:R1:W0:Y:S01]  /*de60*/  LDS R75, [R76+0x5200] ;  /* 0x005200004c4b7984 */ /* 0x0022220000000800 */
[----:B------:R-:W-:Y:S04]  /*de70*/  BSSY.RECONVERGENT B0, `(.L_x_8956) ;  /* 0x0000004000007945 */ /* 0x000fe80003800200 */
[----:B------:R-:W-:Y:S05]  /*de80*/  @!P5 BRA `(.L_x_8957) ;  /* 0x000000000008d947 */ /* 0x000fea0003800000 */
[----:B------:R1:W-:Y:S04]  /*de90*/  REDG.E.ADD.F32.FTZ.RN.STRONG.GPU desc[UR26][R60.64+0x1000], R71 ;  /* 0x001000473c0079a6 */ /* 0x0003e8000c12f31a */
[----:B0-----:R1:W-:Y:S02]  /*dea0*/  REDG.E.ADD.F32.FTZ.RN.STRONG.GPU desc[UR26][R62.64+0x1000], R75 ;  /* 0x0010004b3e0079a6 */ /* 0x0013e4000c12f31a */
.L_x_8957:
[----:B------:R-:W-:Y:S05]  /*deb0*/  BSYNC.RECONVERGENT B0 ;  /* 0x0000000000007941 */ /* 0x000fea0003800200 */
.L_x_8956:
        /* <DEDUP_REMOVED lines=10> */
.L_x_8959:
[----:B------:R-:W-:Y:S05]  /*df60*/  BSYNC.RECONVERGENT B0 ;  /* 0x0000000000007941 */ /* 0x000fea0003800200 */
.L_x_8958:
[----:B-1----:R1:W0:Y:S01]  /*df70*/  LDS R69, [R68+0x5400] ;  /* 0x0054000044457984 */ /* 0x0022220000000800 */
[----:B------:R-:W-:Y:S04]  /*df80*/  BSSY.RECONVERGENT B0, `(.L_x_8960) ;  /* 0x0000004000007945 */ /* 0x000fe80003800200 */
[----:B------:R-:W-:Y:S05]  /*df90*/  @!P2 BRA `(.L_x_8961) ;  /* 0x000000000008a947 */ /* 0x000fea0003800000 */
[----:B------:R1:W-:Y:S04]  /*dfa0*/  REDG.E.ADD.F32.FTZ.RN.STRONG.GPU desc[UR26][R60.64+0x1200], R67 ;  /* 0x001200433c0079a6 */ /* 0x0003e8000c12f31a */
[----:B0-----:R1:W-:Y:S02]  /*dfb0*/  REDG.E.ADD.F32.FTZ.RN.STRONG.GPU desc[UR26][R62.64+0x1200], R69 ;  /* 0x001200453e0079a6 */ /* 0x0013e4000c12f31a */
.L_x_8961:
[----:B------:R-:W-:Y:S05]  /*dfc0*/  BSYNC.RECONVERGENT B0 ;  /* 0x0000000000007941 */ /* 0x000fea0003800200 */
.L_x_8960:
[----:B-1----:R1:W0:Y:S01]  /*dfd0*/  LDS R67, [R66+0x5500] ;  /* 0x0055000042437984 */ /* 0x0022220000000800 */
[----:B------:R-:W-:Y:S04]  /*dfe0*/  BSSY.RECONVERGENT B0, `(.L_x_8962) ;  /* 0x0000004000007945 */ /* 0x000fe80003800200 */
[----:B------:R-:W-:Y:S05]  /*dff0*/  @!P3 BRA `(.L_x_8963) ;  /* 0x000000000008b947 */ /* 0x000fea0003800000 */
[----:B------:R1:W-:Y:S04]  /*e000*/  REDG.E.ADD.F32.FTZ.RN.STRONG.GPU desc[UR26][R60.64+0x1300], R65 ;  /* 0x001300413c0079a6 */ /* 0x0003e8000c12f31a */
[----:B0-----:R1:W-:Y:S02]  /*e010*/  REDG.E.ADD.F32.FTZ.RN.STRONG.GPU desc[UR26][R62.64+0x1300], R67 ;  /* 0x001300433e0079a6 */ /* 0x0013e4000c12f31a */
.L_x_8963:
[----:B------:R-:W-:Y:S05]  /*e020*/  BSYNC.RECONVERGENT B0 ;  /* 0x0000000000007941 */ /* 0x000fea0003800200 */
.L_x_8962:
[----:B-1----:R1:W0:Y:S01]  /*e030*/  LDS R65, [R50+0x5600] ;  /* 0x0056000032417984 */ /* 0x0022220000000800 */
[----:B------:R-:W-:Y:S04]  /*e040*/  BSSY.RECONVERGENT B0, `(.L_x_8964) ;  /* 0x0000004000007945 */ /* 0x000fe80003800200 */
[----:B------:R-:W-:Y:S05]  /*e050*/  @!P4 BRA `(.L_x_8965) ;  /* 0x000000000008c947 */ /* 0x000fea0003800000 */
[----:B------:R1:W-:Y:S04]  /*e060*/  REDG.E.ADD.F32.FTZ.RN.STRONG.GPU desc[UR26][R60.64+0x1400], R51 ;  /* 0x001400333c0079a6 */ /* 0x0003e8000c12f31a */
[----:B0-----:R1:W-:Y:S02]  /*e070*/  REDG.E.ADD.F32.FTZ.RN.STRONG.GPU desc[UR26][R62.64+0x1400], R65 ;  /* 0x001400413e0079a6 */ /* 0x0013e4000c12f31a */
.L_x_8965:
[----:B------:R-:W-:Y:S05]  /*e080*/  BSYNC.RECONVERGENT B0 ;  /* 0x0000000000007941 */ /* 0x000fea0003800200 */
.L_x_8964:
[----:B-1----:R1:W0:Y:S01]  /*e090*/  LDS R51, [R48+0x5700] ;  /* 0x0057000030337984 */ /* 0x0022220000000800 */
[----:B------:R-:W-:Y:S04]  /*e0a0*/  BSSY.RECONVERGENT B0, `(.L_x_8966) ;  /* 0x0000004000007945 */ /* 0x000fe80003800200 */
[----:B------:R-:W-:Y:S05]  /*e0b0*/  @!P5 BRA `(.L_x_8967) ;  /* 0x000000000008d947 */ /* 0x000fea0003800000 */
[----:B------:R1:W-:Y:S04]  /*e0c0*/  REDG.E.ADD.F32.FTZ.RN.STRONG.GPU desc[UR26][R60.64+0x1500], R49 ;  /* 0x001500313c0079a6 */ /* 0x0003e8000c12f31a */
[----:B0-----:R1:W-:Y:S02]  /*e0d0*/  REDG.E.ADD.F32.FTZ.RN.STRONG.GPU desc[UR26][R62.64+0x1500], R51 ;  /* 0x001500333e0079a6 */ /* 0x0013e4000c12f31a */
.L_x_8967:
[----:B------:R-:W-:Y:S05]  /*e0e0*/  BSYNC.RECONVERGENT B0 ;  /* 0x0000000000007941 */ /* 0x000fea0003800200 */
.L_x_8966:
        /* <DEDUP_REMOVED lines=10> */
.L_x_8969:
[----:B------:R-:W-:Y:S05]  /*e190*/  BSYNC.RECONVERGENT B0 ;  /* 0x0000000000007941 */ /* 0x000fea0003800200 */
.L_x_8968:
[----:B-1----:R1:W0:Y:S01]  /*e1a0*/  LDS R47, [R44+0x5900] ;  /* 0x005900002c2f7984 */ /* 0x0022220000000800 */
[----:B------:R-:W-:Y:S04]  /*e1b0*/  BSSY.RECONVERGENT B0, `(.L_x_8970) ;  /* 0x0000004000007945 */ /* 0x000fe80003800200 */
[----:B------:R-:W-:Y:S05]  /*e1c0*/  @!P2 BRA `(.L_x_8971) ;  /* 0x000000000008a947 */ /* 0x000fea0003800000 */
[----:B------:R1:W-:Y:S04]  /*e1d0*/  REDG.E.ADD.F32.FTZ.RN.STRONG.GPU desc[UR26][R60.64+0x1700], R45 ;  /* 0x0017002d3c0079a6 */ /* 0x0003e8000c12f31a */
[----:B0-----:R1:W-:Y:S02]  /*e1e0*/  REDG.E.ADD.F32.FTZ.RN.STRONG.GPU desc[UR26][R62.64+0x1700], R47 ;  /* 0x0017002f3e0079a6 */ /* 0x0013e4000c12f31a */
.L_x_8971:
[----:B------:R-:W-:Y:S05]  /*e1f0*/  BSYNC.RECONVERGENT B0 ;  /* 0x0000000000007941 */ /* 0x000fea0003800200 */
.L_x_8970:
[----:B-1----:R1:W0:Y:S01]  /*e200*/  LDS R45, [R42+0x5a00] ;  /* 0x005a00002a2d7984 */ /* 0x0022220000000800 */
[----:B------:R-:W-:Y:S04]  /*e210*/  BSSY.RECONVERGENT B0, `(.L_x_8972) ;  /* 0x0000004000007945 */ /* 0x000fe80003800200 */
[----:B------:R-:W-:Y:S05]  /*e220*/  @!P3 BRA `(.L_x_8973) ;  /* 0x000000000008b947 */ /* 0x000fea0003800000 */
[----:B------:R1:W-:Y:S04]  /*e230*/  REDG.E.ADD.F32.FTZ.RN.STRONG.GPU desc[UR26][R60.64+0x1800], R43 ;  /* 0x0018002b3c0079a6 */ /* 0x0003e8000c12f31a */
[----:B0-----:R1:W-:Y:S02]  /*e240*/  REDG.E.ADD.F32.FTZ.RN.STRONG.GPU desc[UR26][R62.64+0x1800], R45 ;  /* 0x0018002d3e0079a6 */ /* 0x0013e4000c12f31a */
.L_x_8973:
[----:B------:R-:W-:Y:S05]  /*e250*/  BSYNC.RECONVERGENT B0 ;  /* 0x0000000000007941 */ /* 0x000fea0003800200 */
.L_x_8972:
[----:B-1----:R1:W0:Y:S01]  /*e260*/  LDS R43, [R40+0x5b00] ;  /* 0x005b0000282b7984 */ /* 0x0022220000000800 */
[----:B------:R-:W-:Y:S04]  /*e270*/  BSSY.RECONVERGENT B0, `(.L_x_8974) ;  /* 0x0000004000007945 */ /* 0x000fe80003800200 */
[----:B------:R-:W-:Y:S05]  /*e280*/  @!P4 BRA `(.L_x_8975) ;  /* 0x000000000008c947 */ /* 0x000fea0003800000 */
[----:B------:R1:W-:Y:S04]  /*e290*/  REDG.E.ADD.F32.FTZ.RN.STRONG.GPU desc[UR26][R60.64+0x1900], R41 ;  /* 0x001900293c0079a6 */ /* 0x0003e8000c12f31a */
[----:B0-----:R1:W-:Y:S02]  /*e2a0*/  REDG.E.ADD.F32.FTZ.RN.STRONG.GPU desc[UR26][R62.64+0x1900], R43 ;  /* 0x0019002b3e0079a6 */ /* 0x0013e4000c12f31a */
.L_x_8975:
[----:B------:R-:W-:Y:S05]  /*e2b0*/  BSYNC.RECONVERGENT B0 ;  /* 0x0000000000007941 */ /* 0x000fea0003800200 */
.L_x_8974:
[----:B-1----:R1:W0:Y:S01]  /*e2c0*/  LDS R41, [R38+0x5c00] ;  /* 0x005c000026297984 */ /* 0x0022220000000800 */
[----:B------:R-:W-:Y:S04]  /*e2d0*/  BSSY.RECONVERGENT B0, `(.L_x_8976) ;  /* 0x0000004000007945 */ /* 0x000fe80003800200 */
[----:B------:R-:W-:Y:S05]  /*e2e0*/  @!P5 BRA `(.L_x_8977) ;  /* 0x000000000008d947 */ /* 0x000fea0003800000 */
[----:B------:R1:W-:Y:S04]  /*e2f0*/  REDG.E.ADD.F32.FTZ.RN.STRONG.GPU desc[UR26][R60.64+0x1a00], R39 ;  /* 0x001a00273c0079a6 */ /* 0x0003e8000c12f31a */
[----:B0-----:R1:W-:Y:S02]  /*e300*/  REDG.E.ADD.F32.FTZ.RN.STRONG.GPU desc[UR26][R62.64+0x1a00], R41 ;  /* 0x001a00293e0079a6 */ /* 0x0013e4000c12f31a */
.L_x_8977:
[----:B------:R-:W-:Y:S05]  /*e310*/  BSYNC.RECONVERGENT B0 ;  /* 0x0000000000007941 */ /* 0x000fea0003800200 */
.L_x_8976:
        /* <DEDUP_REMOVED lines=10> */
.L_x_8979:
[----:B------:R-:W-:Y:S05]  /*e3c0*/  BSYNC.RECONVERGENT B0 ;  /* 0x0000000000007941 */ /* 0x000fea0003800200 */
.L_x_8978:
[----:B-1----:R1:W0:Y:S01]  /*e3d0*/  LDS R37, [R34+0x5e00] ;  /* 0x005e000022257984 */ /* 0x0022220000000800 */
[----:B------:R-:W-:Y:S04]  /*e3e0*/  BSSY.RECONVERGENT B0, `(.L_x_8980) ;  /* 0x0000004000007945 */ /* 0x000fe80003800200 */
[----:B------:R-:W-:Y:S05]  /*e3f0*/  @!P2 BRA `(.L_x_8981) ;  /* 0x000000000008a947 */ /* 0x000fea0003800000 */
[----:B------:R1:W-:Y:S04]  /*e400*/  REDG.E.ADD.F32.FTZ.RN.STRONG.GPU desc[UR26][R60.64+0x1c00], R35 ;  /* 0x001c00233c0079a6 */ /* 0x0003e8000c12f31a */
[----:B0-----:R1:W-:Y:S02]  /*e410*/  REDG.E.ADD.F32.FTZ.RN.STRONG.GPU desc[UR26][R62.64+0x1c00], R37 ;  /* 0x001c00253e0079a6 */ /* 0x0013e4000c12f31a */
.L_x_8981:
[----:B------:R-:W-:Y:S05]  /*e420*/  BSYNC.RECONVERGENT B0 ;  /* 0x0000000000007941 */ /* 0x000fea0003800200 */
.L_x_8980:
[----:B-1----:R1:W0:Y:S01]  /*e430*/  LDS R35, [R6+0x5f00] ;  /* 0x005f000006237984 */ /* 0x0022220000000800 */
[----:B------:R-:W-:Y:S04]  /*e440*/  BSSY.RECONVERGENT B0, `(.L_x_8982) ;  /* 0x0000004000007945 */ /* 0x000fe80003800200 */
[----:B------:R-:W-:Y:S05]  /*e450*/  @!P3 BRA `(.L_x_8983) ;  /* 0x000000000008b947 */ /* 0x000fea0003800000 */
[----:B------:R1:W-:Y:S04]  /*e460*/  REDG.E.ADD.F32.FTZ.RN.STRONG.GPU desc[UR26][R60.64+0x1d00], R31 ;  /* 0x001d001f3c0079a6 */ /* 0x0003e8000c12f31a */
[----:B0-----:R1:W-:Y:S02]  /*e470*/  REDG.E.ADD.F32.FTZ.RN.STRONG.GPU desc[UR26][R62.64+0x1d00], R35 ;  /* 0x001d00233e0079a6 */ /* 0x0013e4000c12f31a */
.L_x_8983:
[----:B------:R-:W-:Y:S05]  /*e480*/  BSYNC.RECONVERGENT B0 ;  /* 0x0000000000007941 */ /* 0x000fea0003800200 */
.L_x_8982:
[----:B-1----:R1:W0:Y:S01]  /*e490*/  LDS R31, [R4+0x6000] ;  /* 0x00600000041f7984 */ /* 0x0022220000000800 */
[----:B------:R-:W-:Y:S04]  /*e4a0*/  BSSY.RECONVERGENT B0, `(.L_x_8984) ;  /* 0x0000004000007945 */ /* 0x000fe80003800200 */
[----:B------:R-:W-:Y:S05]  /*e4b0*/  @!P4 BRA `(.L_x_8985) ;  /* 0x000000000008c947 */ /* 0x000fea0003800000 */
[----:B------:R1:W-:Y:S04]  /*e4c0*/  REDG.E.ADD.F32.FTZ.RN.STRONG.GPU desc[UR26][R60.64+0x1e00], R7 ;  /* 0x001e00073c0079a6 */ /* 0x0003e8000c12f31a */
[----:B0-----:R1:W-:Y:S02]  /*e4d0*/  REDG.E.ADD.F32.FTZ.RN.STRONG.GPU desc[UR26][R62.64+0x1e00], R31 ;  /* 0x001e001f3e0079a6 */ /* 0x0013e4000c12f31a */
.L_x_8985:
[----:B------:R-:W-:Y:S05]  /*e4e0*/  BSYNC.RECONVERGENT B0 ;  /* 0x0000000000007941 */ /* 0x000fea0003800200 */
.L_x_8984:
[----:B-1----:R1:W0:Y:S01]  /*e4f0*/  LDS R7, [R2+0x6100] ;  /* 0x0061000002077984 */ /* 0x0022220000000800 */
[----:B------:R-:W-:Y:S04]  /*e500*/  BSSY.RECONVERGENT B0, `(.L_x_8986) ;  /* 0x0000004000007945 */ /* 0x000fe80003800200 */
[----:B------:R-:W-:Y:S05]  /*e510*/  @!P5 BRA `(.L_x_8987) ;  /* 0x000000000008d947 */ /* 0x000fea0003800000 */
[----:B------:R1:W-:Y:S04]  /*e520*/  REDG.E.ADD.F32.FTZ.RN.STRONG.GPU desc[UR26][R60.64+0x1f00], R5 ;  /* 0x001f00053c0079a6 */ /* 0x0003e8000c12f31a */
[----:B0-----:R1:W-:Y:S02]  /*e530*/  REDG.E.ADD.F32.FTZ.RN.STRONG.GPU desc[UR26][R62.64+0x1f00], R7 ;  /* 0x001f00073e0079a6 */ /* 0x0013e4000c12f31a */
.L_x_8987:
[----:B------:R-:W-:Y:S05]  /*e540*/  BSYNC.RECONVERGENT B0 ;  /* 0x0000000000007941 */ /* 0x000fea0003800200 */
.L_x_8986:
[----:B-1----:R-:W1:Y:S01]  /*e550*/  SHFL.DOWN PT, R2, R3, 0x1, 0x1f ;  /* 0x08201f0003027f89 */ /* 0x002e6200000e0000 */
[----:B------:R-:W-:Y:S01]  /*e560*/  ISETP.GT.AND P2, PT, R192, 0x1e, PT ;  /* 0x0000001ec000780c */ /* 0x000fe20003f44270 */
[----:B------:R-:W-:Y:S01]  /*e570*/  FMUL.FTZ R23, R55, R23 ;  /* 0x0000001737177220 */ /* 0x000fe20000410000 */
[----:B------:R-:W-:Y:S01]  /*e580*/  FMUL.FTZ R196, R19, R196 ;  /* 0x000000c413c47220 */ /* 0x000fe20000410000 */
[----:B------:R-:W5:Y:S01]  /*e590*/  SHFL.DOWN PT, R5, R0, 0x1, 0x1f ;  /* 0x08201f0000057f89 */ /* 0x000f6200000e0000 */
        /* <DEDUP_REMOVED lines=21> */
[----:B------:R-:W-:Y:S01]  /*e6f0*/  FADD.FTZ R172, R7, R172 ;  /* 0x000000ac07ac7221 */ /* 0x000fe20000010000 */
[----:B------:R-:W-:Y:S01]  /*e700*/  FFMA.FTZ R25, R160, R52, R25 ;  /* 0x00000034a0197223 */ /* 0x000fe20000010019 */
[----:B-----5:R-:W-:Y:S01]  /*e710*/  @!P2 FADD.FTZ R0, R0, R5 ;  /* 0x000000050000a221 */ /* 0x020fe20000010000 */
[----:B------:R-:W0:Y:S01]  /*e720*/  SHFL.DOWN PT, R2, R3, 0x2, 0x1f ;  /* 0x08401f0003027f89 */ /* 0x000e2200000e0000 */
[----:B------:R-:W-:Y:S01]  /*e730*/  ISETP.GT.AND P2, PT, R192, 0x1d, PT ;  /* 0x0000001dc000780c */ /* 0x000fe20003f44270 */
[----:B------:R-:W-:Y:S01]  /*e740*/  FFMA.FTZ R199, R164, R57, R199 ;  /* 0x00000039a4c77223 */ /* 0x000fe200000100c7 */
[----:B------:R-:W-:Y:S01]  /*e750*/  FFMA.FTZ R14, R165, R72, R14 ;  /* 0x00000048a50e7223 */ /* 0x000fe2000001000e */
[----:B------:R-:W1:Y:S01]  /*e760*/  SHFL.DOWN PT, R5, R0, 0x2, 0x1f ;  /* 0x08401f0000057f89 */ /* 0x000e6200000e0000 */
[----:B------:R-:W-:Y:S01]  /*e770*/  FFMA.FTZ R7, R167, R73, R16 ;  /* 0x00000049a7077223 */ /* 0x000fe20000010010 */
[----:B------:R-:W-:Y:S01]  /*e780*/  BSSY.RECONVERGENT B0, `(.L_x_8988) ;  /* 0x0000031000007945 */ /* 0x000fe20003800200 */
[----:B------:R-:W-:Y:S01]  /*e790*/  FADD.FTZ R175, R28, R175 ;  /* 0x000000af1caf7221 */ /* 0x000fe20000010000 */
[----:B------:R-:W-:Y:S01]  /*e7a0*/  FFMA.FTZ R137, R52, R176, R137 ;  /* 0x000000b034897223 */ /* 0x000fe20000010089 */
[----:B------:R-:W-:Y:S01]  /*e7b0*/  FADD.FTZ R174, R25, R174 ;  /* 0x000000ae19ae7221 */ /* 0x000fe20000010000 */
[----:B------:R-:W-:Y:S01]  /*e7c0*/  FFMA.FTZ R138, R53, R177, R138 ;  /* 0x000000b1358a7223 */ /* 0x000fe2000001008a */
[----:B------:R-:W-:Y:S01]  /*e7d0*/  FFMA.FTZ R139, R56, R178, R139 ;  /* 0x000000b2388b7223 */ /* 0x000fe2000001008b */
[----:B------:R-:W-:Y:S01]  /*e7e0*/  FFMA.FTZ R140, R57, R179, R140 ;  /* 0x000000b3398c7223 */ /* 0x000fe2000001008c */
[----:B------:R-:W-:Y:S01]  /*e7f0*/  FFMA.FTZ R141, R72, R180, R141 ;  /* 0x000000b4488d7223 */ /* 0x000fe2000001008d */
[----:B------:R-:W-:Y:S01]  /*e800*/  FADD.FTZ R170, R199, R170 ;  /* 0x000000aac7aa7221 */ /* 0x000fe20000010000 */
[----:B------:R-:W-:Y:S01]  /*e810*/  FFMA.FTZ R142, R73, R181, R142 ;  /* 0x000000b5498e7223 */ /* 0x000fe2000001008e */
[----:B------:R-:W-:Y:S01]  /*e820*/  FADD.FTZ R169, R14, R169 ;  /* 0x000000a90ea97221 */ /* 0x000fe20000010000 */
        /* <DEDUP_REMOVED lines=16> */
[----:B------:R-:W-:Y:S02]  /*e930*/  FADD.FTZ R173, R2, R173 ;  /* 0x000000ad02ad7221 */ /* 0x000fe40000010000 */
[----:B------:R-:W1:Y:S10]  /*e940*/  SHFL.DOWN PT, R5, R0, 0x10, 0x1f ;  /* 0x0a001f0000057f89 */ /* 0x000e7400000e0000 */
        /* <DEDUP_REMOVED lines=20> */
.L_x_8989:
[----:B------:R-:W-:Y:S05]  /*ea90*/  BSYNC.RECONVERGENT B0 ;  /* 0x0000000000007941 */ /* 0x000fea0003800200 */
.L_x_8988:
[----:B------:R-:W-:-:S04]  /*eaa0*/  UIADD3 UR8, UPT, UPT, UR8, 0x1, URZ ;  /* 0x0000000108087890 */ /* 0x000fc8000fffe0ff */
[----:B------:R-:W-:-:S09]  /*eab0*/  UISETP.GE.AND UP0, UPT, UR8, UR48, UPT ;  /* 0x000000300800728c */ /* 0x000fd2000bf06270 */
[----:B------:R-:W-:Y:S05]  /*eac0*/  BRA.U !UP0, `(.L_x_8990) ;  /* 0xffffff6108b87547 */ /* 0x000fea000b83ffff */
.L_x_8894:
[----:B------:R1:W5:Y:S01]  /*ead0*/  LDL.LU R35, [R1+0xc] ;  /* 0x00000c0001237983 */ /* 0x0003620000300800 */
[C---:B------:R-:W-:Y:S01]  /*eae0*/  SHF.L.U32 R3, R197.reuse, 0x4, RZ ;  /* 0x00000004c5037819 */ /* 0x040fe200000006ff */
[----:B------:R-:W-:Y:S01]  /*eaf0*/  ULEA UR30, UR19, 0xfffffc00, 0xa ;  /* 0xfffffc00131e7891 */ /* 0x000fe2000f8e50ff */
[----:B------:R-:W-:Y:S01]  /*eb00*/  LOP3.LUT R0, R197, 0x1f, RZ, 0xc0, !PT ;  /* 0x0000001fc5007812 */ /* 0x000fe200078ec0ff */
[----:B------:R-:W2:Y:S01]  /*eb10*/  LDL.LU R40, [R1+0x8] ;  /* 0x0000080001287983 */ /* 0x000ea20000300800 */
[----:B0-----:R-:W-:Y:S01]  /*eb20*/  MOV R4, UR9 ;  /* 0x0000000900047c02 */ /* 0x001fe20008000f00 */
        /* <DEDUP_REMOVED lines=37> */
[----:B------:R-:W-:Y:S02]  /*ed80*/  F2FP.BF16.F32.PACK_AB R129, R129, R130 ;  /* 0x000000828181723e */ /* 0x000fe400000010ff */
[----:B------:R-:W-:Y:S01]  /*ed90*/  F2FP.BF16.F32.PACK_AB R127, R127, R128 ;  /* 0x000000807f7f723e */ /* 0x000fe200000010ff */
[----:B------:R-:W0:Y:S01]  /*eda0*/  S2UR UR36, SR_CTAID.X ;  /* 0x00000000002479c3 */ /* 0x000e220000002500 */
[----:B------:R-:W-:Y:S01]  /*edb0*/  LOP3.LUT R13, R2, 0xc0, RZ, 0xfc, !PT ;  /* 0x000000c0020d7812 */ /* 0x000fe200078efcff */
[----:B------:R-:W0:Y:S01]  /*edc0*/  LDCU.64 UR32, c[0x0][0x4f8] ;  /* 0x00009f00ff2077ac */ /* 0x000e220008000a00 */
[----:B------:R-:W-:Y:S02]  /*edd0*/  ISETP.GE.AND P0, PT, R16, UR8, PT ;  /* 0x0000000810007c0c */ /* 0x000fe4000bf06270 */
[----:B------:R-:W-:Y:S01]  /*ede0*/  LOP3.LUT R12, R2, 0xe0, RZ, 0xfc, !PT ;  /* 0x000000e0020c7812 */ /* 0x000fe200078efcff */
[----:B------:R-:W0:Y:S01]  /*edf0*/  LDCU.64 UR34, c[0x0][0x500] ;  /* 0x0000a000ff2277ac */ /* 0x000e220008000a00 */
[----:B------:R-:W-:-:S02]  /*ee00*/  ISETP.GE.AND P4, PT, R14, UR8, PT ;  /* 0x000000080e007c0c */ /* 0x000fc4000bf86270 */
[----:B------:R-:W-:Y:S02]  /*ee10*/  LOP3.LUT R11, R2, 0x100, RZ, 0xfc, !PT ;  /* 0x00000100020b7812 */ /* 0x000fe400078efcff */
        /* <DEDUP_REMOVED lines=11> */
[C---:B-1----:R-:W-:Y:S01]  /*eed0*/  LOP3.LUT R7, R2.reuse, 0x180, RZ, 0xfc, !PT ;  /* 0x0000018002077812 */ /* 0x042fe200078efcff */
        /* <DEDUP_REMOVED lines=43> */
[----:B------:R-:W-:Y:S04]  /*f190*/  @!P1 STL [R1+0xc], R35 ;  /* 0x00000c2301009387 */ /* 0x000fe80000100800 */
[----:B------:R-:W-:Y:S04]  /*f1a0*/  LDS.U16 R23, [R191+0x12] ;  /* 0x00001200bf177984 */ /* 0x000fe80000000400 */
[----:B-1----:R-:W5:Y:S01]  /*f1b0*/  LDL.LU R32, [R1+0x10] ;  /* 0x0000100001207983 */ /* 0x002f620000300800 */
[----:B--2---:R-:W-:-:S02]  /*f1c0*/  SHF.L.U32 R18, R18, 0x10, RZ ;  /* 0x0000001012127819 */ /* 0x004fc400000006ff */
[----:B---3--:R-:W-:-:S03]  /*f1d0*/  SHF.L.U32 R19, R19, 0x10, RZ ;  /* 0x0000001013137819 */ /* 0x008fc600000006ff */
[----:B------:R-:W-:Y:S02]  /*f1e0*/  FADD.FTZ R24, R18, UR6 ;  /* 0x0000000612187e21 */ /* 0x000fe40008010000 */
[----:B------:R-:W1:Y:S01]  /*f1f0*/  LDS.U16 R18, [R191+0x8] ;  /* 0x00000800bf127984 */ /* 0x000e620000000400 */
[----:B------:R-:W-:Y:S02]  /*f200*/  FADD.FTZ R25, R19, UR6 ;  /* 0x0000000613197e21 */ /* 0x000fe40008010000 */
[----:B------:R-:W-:Y:S01]  /*f210*/  FSETP.GTU.FTZ.AND P4, PT, R24, 20, PT ;  /* 0x41a000001800780b */ /* 0x000fe20003f9c000 */
[----:B------:R-:W2:Y:S01]  /*f220*/  LDS.U16 R19, [R191+0xa] ;  /* 0x00000a00bf137984 */ /* 0x000ea20000000400 */
[----:B----4-:R-:W-:Y:S02]  /*f230*/  SHF.L.U32 R21, R21, 0x10, RZ ;  /* 0x0000001015157819 */ /* 0x010fe400000006ff */
[----:B------:R-:W-:Y:S02]  /*f240*/  FSETP.GTU.FTZ.AND P5, PT, R25, 20, PT ;  /* 0x41a000001900780b */ /* 0x000fe40003fbc000 */
[----:B-----5:R-:W-:Y:S01]  /*f250*/  SHF.L.U32 R20, R20, 0x10, RZ ;  /* 0x0000001014147819 */ /* 0x020fe200000006ff */
[----:B------:R-:W-:-:S02]  /*f260*/  FADD.FTZ R27, R21, UR6 ;  /* 0x00000006151b7e21 */ /* 0x000fc40008010000 */
[----:B------:R-:W3:Y:S02]  /*f270*/  LDS.U16 R21, [R191+0xe] ;  /* 0x00000e00bf157984 */ /* 0x000ee40000000400 */
[----:B------:R-:W-:Y:S02]  /*f280*/  FADD.FTZ R26, R20, UR6 ;  /* 0x00000006141a7e21 */ /* 0x000fe40008010000 */
[----:B------:R-:W-:Y:S01]  /*f290*/  @!P4 FMUL.FTZ R24, R24, -1.4426950216293334961 ;  /* 0xbfb8aa3b1818c820 */ /* 0x000fe20000410000 */
[----:B------:R-:W4:Y:S02]  /*f2a0*/  LDS.U16 R20, [R191+0xc] ;  /* 0x00000c00bf147984 */ /* 0x000f240000000400 */
[C---:B------:R-:W-:Y:S01]  /*f2b0*/  FSETP.GTU.FTZ.AND P6, PT, R26.reuse, 20, PT ;  /* 0x41a000001a00780b */ /* 0x040fe20003fdc000 */
[----:B------:R-:W-:Y:S02]  /*f2c0*/  @!P5 FMUL.FTZ R25, R25, -1.4426950216293334961 ;  /* 0xbfb8aa3b1919d820 */ /* 0x000fe40000410000 */
[----:B------:R-:W5:Y:S08]  /*f2d0*/  @!P4 MUFU.EX2 R24, R24 ;  /* 0x000000180018c308 */ /* 0x000f700000000800 */
[----:B------:R-:W0:Y:S02]  /*f2e0*/  @!P5 MUFU.EX2 R25, R25 ;  /* 0x000000190019d308 */ /* 0x000e240000000800 */
[----:B------:R-:W-:-:S06]  /*f2f0*/  @!P6 FMUL.FTZ R26, R26, -1.4426950216293334961 ;  /* 0xbfb8aa3b1a1ae820 */ /* 0x000fcc0000410000 */
[----:B------:R-:W3:Y:S01]  /*f300*/  @!P6 MUFU.EX2 R26, R26 ;  /* 0x0000001a001ae308 */ /* 0x000ee20000000800 */
[----:B-----5:R-:W-:Y:S01]  /*f310*/  @!P4 FADD.FTZ R24, R24, 1 ;  /* 0x3f8000001818c421 */ /* 0x020fe20000010000 */
[----:B-1----:R-:W-:-:S06]  /*f320*/  SHF.L.U32 R18, R18, 0x10, RZ ;  /* 0x0000001012127819 */ /* 0x002fcc00000006ff */
[----:B------:R-:W1:Y:S01]  /*f330*/  @!P4 MUFU.RCP R29, R24 ;  /* 0x00000018001dc308 */ /* 0x000e620000001000 */
[----:B0-----:R-:W-:Y:S01]  /*f340*/  @!P5 FADD.FTZ R25, R25, 1 ;  /* 0x3f8000001919d421 */ /* 0x001fe20000010000 */
[----:B------:R-:W-:Y:S01]  /*f350*/  FADD.FTZ R18, R18, UR6 ;  /* 0x0000000612127e21 */ /* 0x000fe20008010000 */
[----:B--2---:R-:W-:-:S05]  /*f360*/  SHF.L.U32 R19, R19, 0x10, RZ ;  /* 0x0000001013137819 */ /* 0x004fca00000006ff */
[----:B------:R0:W2:Y:S01]  /*f370*/  @!P5 MUFU.RCP R28, R25 ;  /* 0x00000019001cd308 */ /* 0x0000a20000001000 */
[----:B---3--:R-:W-:Y:S01]  /*f380*/  SHF.L.U32 R21, R21, 0x10, RZ ;  /* 0x0000001015157819 */ /* 0x008fe200000006ff */
[----:B------:R-:W-:Y:S01]  /*f390*/  @!P6 FADD.FTZ R26, R26, 1 ;  /* 0x3f8000001a1ae421 */ /* 0x000fe20000010000 */
[----:B------:R-:W-:Y:S02]  /*f3a0*/  FSETP.GTU.FTZ.AND P1, PT, R18, 20, PT ;  /* 0x41a000001200780b */ /* 0x000fe40003f3c000 */
[----:B----4-:R-:W-:Y:S02]  /*f3b0*/  SHF.L.U32 R20, R20, 0x10, RZ ;  /* 0x0000001014147819 */ /* 0x010fe400000006ff */
[----:B------:R-:W-:Y:S01]  /*f3c0*/  SHF.L.U32 R22, R22, 0x10, RZ ;  /* 0x0000001016167819 */ /* 0x000fe200000006ff */
[----:B0-----:R-:W-:Y:S01]  /*f3d0*/  FADD.FTZ R25, R21, UR6 ;  /* 0x0000000615197e21 */ /* 0x001fe20008010000 */
[----:B------:R-:W-:Y:S01]  /*f3e0*/  FADD.FTZ R19, R19, UR6 ;  /* 0x0000000613137e21 */ /* 0x000fe20008010000 */
[----:B------:R0:W3:Y:S01]  /*f3f0*/  @!P6 MUFU.RCP R31, R26 ;  /* 0x0000001a001fe308 */ /* 0x0000e20000001000 */
[----:B-1----:R-:W-:Y:S01]  /*f400*/  @!P4 FMUL.FTZ R168, R168, R29 ;  /* 0x0000001da8a8c220 */ /* 0x002fe20000410000 */
[----:B------:R-:W-:Y:S01]  /*f410*/  FADD.FTZ R24, R20, UR6 ;  /* 0x0000000614187e21 */ /* 0x000fe20008010000 */
[----:B------:R-:W-:-:S02]  /*f420*/  FSETP.GTU.FTZ.AND P4, PT, R25, 20, PT ;  /* 0x41a000001900780b */ /* 0x000fc40003f9c000 */
[----:B------:R-:W-:Y:S01]  /*f430*/  FSETP.GTU.FTZ.AND P2, PT, R19, 20, PT ;  /* 0x41a000001300780b */ /* 0x000fe20003f5c000 */
[----:B0-----:R-:W-:Y:S01]  /*f440*/  FADD.FTZ R26, R22, UR6 ;  /* 0x00000006161a7e21 */ /* 0x001fe20008010000 */
[----:B--2---:R-:W-:Y:S01]  /*f450*/  @!P5 FMUL.FTZ R169, R169, R28 ;  /* 0x0000001ca9a9d220 */ /* 0x004fe20000410000 */
        /* <DEDUP_REMOVED lines=14> */
[----:B------:R-:W2:Y:S01]  /*f540*/  @!P4 MUFU.EX2 R22, R22 ;  /* 0x000000160016c308 */ /* 0x000ea20000000800 */
[----:B------:R-:W-:Y:S01]  /*f550*/  @!P0 FMUL.FTZ R27, R27, -1.4426950216293334961 ;  /* 0xbfb8aa3b1b1b8820 */ /* 0x000fe20000410000 */
[----:B0-----:R-:W-:Y:S02]  /*f560*/  @!P1 FADD.FTZ R19, R18, 1 ;  /* 0x3f80000012139421 */ /* 0x001fe40000010000 */
[----:B------:R-:W0:Y:S04]  /*f570*/  LDS.U16 R18, [R191+0x14] ;  /* 0x00001400bf127984 */ /* 0x000e280000000400 */
[----:B------:R-:W3:Y:S08]  /*f580*/  @!P3 MUFU.EX2 R21, R21 ;  /* 0x000000150015b308 */ /* 0x000ef00000000800 */
        /* <DEDUP_REMOVED lines=22> */
[----:B------:R-:W-:Y:S01]  /*f6f0*/  @!P2 FMUL.FTZ R174, R174, R25 ;  /* 0x00000019aeaea220 */ /* 0x000fe20000410000 */
[----:B------:R-:W-:-:S06]  /*f700*/  PRMT R25, R139, 0x7632, R25 ;  /* 0x000076328b197816 */ /* 0x000fcc0000000019 */
[----:B------:R2:W3:Y:S01]  /*f710*/  @!P6 MUFU.RCP R31, R24 ;  /* 0x00000018001fe308 */ /* 0x0004e20000001000 */
[----:B------:R-:W-:Y:S02]  /*f720*/  SHF.L.U32 R18, R18, 0x10, RZ ;  /* 0x0000001012127819 */ /* 0x000fe400000006ff */
[----:B--2---:R-:W-:Y:S01]  /*f730*/  PRMT R24, R141, 0x7632, R24 ;  /* 0x000076328d187816 */ /* 0x004fe20000000018 */
[----:B------:R2:W-:Y:S01]  /*f740*/  STS.U16 [R191+0x6], R25 ;  /* 0x00000619bf007388 */ /* 0x0005e20000000400 */
[----:B-----5:R-:W-:Y:S01]  /*f750*/  @!P0 FMUL.FTZ R172, R172, R27 ;  /* 0x0000001bacac8220 */ /* 0x020fe20000410000 */
[----:B------:R-:W-:Y:S02]  /*f760*/  ISETP.NE.AND P0, PT, R197, RZ, PT ;  /* 0x000000ffc500720c */ /* 0x000fe40003f05270 */
[----:B------:R5:W-:Y:S01]  /*f770*/  STS.U16 [R191+0x2], R24 ;  /* 0x00000218bf007388 */ /* 0x000be20000000400 */
[----:B------:R-:W-:Y:S01]  /*f780*/  SHF.L.U32 R19, R19, 0x10, RZ ;  /* 0x0000001013137819 */ /* 0x000fe200000006ff */
[----:B------:R-:W-:Y:S01]  /*f790*/  FADD.FTZ R18, R18, UR6 ;  /* 0x0000000612127e21 */ /* 0x000fe20008010000 */
[----:B--2---:R-:W-:-:S02]  /*f7a0*/  PRMT R25, R131, 0x7632, R25 ;  /* 0x0000763283197816 */ /* 0x004fc40000000019 */
[----:B-----5:R-:W-:Y:S01]  /*f7b0*/  PRMT R24, R133, 0x7632, R24 ;  /* 0x0000763285187816 */ /* 0x020fe20000000018 */
[----:B------:R-:W-:Y:S02]  /*f7c0*/  @!P1 FMUL.FTZ R173, R173, R26 ;  /* 0x0000001aadad9220 */ /* 0x000fe40000410000 */
[----:B------:R2:W-:Y:S01]  /*f7d0*/  STS.U16 [R191+0x16], R25 ;  /* 0x00001619bf007388 */ /* 0x0005e20000000400 */
[----:B------:R-:W-:Y:S02]  /*f7e0*/  PRMT R26, R137, 0x7632, R26 ;  /* 0x00007632891a7816 */ /* 0x000fe4000000001a */
[----:B------:R-:W-:Y:S01]  /*f7f0*/  PRMT R27, R135, 0x7632, R27 ;  /* 0x00007632871b7816 */ /* 0x000fe2000000001b */
[----:B------:R5:W-:Y:S01]  /*f800*/  STS.U16 [R191+0x12], R24 ;  /* 0x00001218bf007388 */ /* 0x000be20000000400 */
[----:B------:R-:W-:Y:S01]  /*f810*/  @!P3 FMUL.FTZ R175, R175, R28 ;  /* 0x0000001cafafb220 */ /* 0x000fe20000410000 */
[----:B---3--:R-:W-:Y:S01]  /*f820*/  @!P6 FMUL.FTZ R184, R184, R31 ;  /* 0x0000001fb8b8e220 */ /* 0x008fe20000410000 */
[----:B------:R-:W-:Y:S01]  /*f830*/  FADD.FTZ R19, R19, UR6 ;  /* 0x0000000613137e21 */ /* 0x000fe20008010000 */
[----:B--2---:R-:W-:-:S02]  /*f840*/  PRMT R25, R127, 0x7632, R25 ;  /* 0x000076327f197816 */ /* 0x004fc40000000019 */
[----:B-----5:R-:W-:Y:S02]  /*f850*/  PRMT R24, R129, 0x7632, R24 ;  /* 0x0000763281187816 */ /* 0x020fe40000000018 */
[----:B------:R-:W-:Y:S02]  /*f860*/  FSETP.GTU.FTZ.AND P6, PT, R18, 20, PT ;  /* 0x41a000001200780b */ /* 0x000fe40003fdc000 */
[----:B------:R-:W-:Y:S02]  /*f870*/  SHF.L.U32 R20, R20, 0x10, RZ ;  /* 0x0000001014147819 */ /* 0x000fe400000006ff */
[----:B----4-:R-:W-:Y:S02]  /*f880*/  SHF.L.U32 R22, R22, 0x10, RZ ;  /* 0x0000001016167819 */ /* 0x010fe400000006ff */
        /* <DEDUP_REMOVED lines=62> */
[----:B-----5:R-:W-:Y:S02]  /*fc70*/  @!P2 FADD.FTZ R20, R20, 1 ;  /* 0x3f8000001414a421 */ /* 0x020fe40000010000 */
[----:B------:R-:W-:Y:S01]  /*fc80*/  UIMAD UR11, UR36, UR33, UR11 ;  /* 0x00000021240b72a4 */ /* 0x000fe2000f8e020b */
[----:B------:R-:W5:Y:S04]  /*fc90*/  LDCU.64 UR32, c[0x0][0x550] ;  /* 0x0000aa00ff2077ac */ /* 0x000f680008000a00 */
[----:B------:R-:W2:Y:S01]  /*fca0*/  @!P5 MUFU.EX2 R21, R21 ;  /* 0x000000150015d308 */ /* 0x000ea20000000800 */
[----:B0-----:R-:W-:-:S07]  /*fcb0*/  @!P1 FADD.FTZ R22, R22, 1 ;  /* 0x3f80000016169421 */ /* 0x001fce0000010000 */
[----:B------:R-:W0:Y:S08]  /*fcc0*/  @!P4 MUFU.EX2 R23, R23 ;  /* 0x000000170017c308 */ /* 0x000e300000000800 */
[----:B------:R-:W4:Y:S01]  /*fcd0*/  @!P3 MUFU.RCP R19, R19 ;  /* 0x000000130013b308 */ /* 0x000f220000001000 */
[----:B---3--:R-:W-:Y:S02]  /*fce0*/  UIMAD UR29, UR8, UR35, URZ ;  /* 0x00000023081d72a4 */ /* 0x008fe4000f8e02ff */
[----:B------:R-:W-:-:S05]  /*fcf0*/  UIMAD.WIDE.U32 UR10, UR8, UR34, UR10 ;  /* 0x00000022080a72a5 */ /* 0x000fca000f8e000a */
[----:B------:R-:W3:Y:S01]  /*fd00*/  @!P2 MUFU.RCP R20, R20 ;  /* 0x000000140014a308 */ /* 0x000ee20000001000 */
[----:B-1----:R-:W-:-:S07]  /*fd10*/  @!P6 FMUL.FTZ R185, R185, R18 ;  /* 0x00000012b9b9e220 */ /* 0x002fce0000410000 */
[----:B------:R-:W1:Y:S01]  /*fd20*/  @!P1 MUFU.RCP R22, R22 ;  /* 0x0000001600169308 */ /* 0x000e620000001000 */
[----:B--2---:R-:W-:Y:S01]  /*fd30*/  @!P5 FADD.FTZ R21, R21, 1 ;  /* 0x3f8000001515d421 */ /* 0x004fe20000010000 */
        /* <DEDUP_REMOVED lines=178> */
.L_x_8861:
        /* <DEDUP_REMOVED lines=42> */
.L_x_8993:
[----:B------:R-:W-:Y:S05]  /*10b00*/  BSYNC.RECONVERGENT B0 ;  /* 0x0000000000007941 */ /* 0x000fea0003800200 */
.L_x_8992:
        /* <DEDUP_REMOVED lines=40> */
.L_x_8995:
[----:B------:R-:W-:Y:S05]  /*10d90*/  BSYNC.RECONVERGENT B0 ;  /* 0x0000000000007941 */ /* 0x000fea0003800200 */
.L_x_8994:
        /* <DEDUP_REMOVED lines=11> */
.L_x_8996:
        /* <DEDUP_REMOVED lines=19> */
.L_x_8899:
[----:B------:R-:W-:Y:S01]  /*10f80*/  HFMA2 R69, -RZ, RZ, 0, 5.9604644775390625e-08 ;  /* 0x00000001ff457431 */ /* 0x000fe200000001ff */
[----:B------:R-:W-:Y:S02]  /*10f90*/  MOV R246, R244 ;  /* 0x000000f400f67202 */ /* 0x000fe40000000f00 */
[----:B------:R-:W-:Y:S02]  /*10fa0*/  MOV R68, RZ ;  /* 0x000000ff00447202 */ /* 0x000fe40000000f00 */
[----:B------:R-:W-:-:S07]  /*10fb0*/  MOV R71, 0xffffffff ;  /* 0xffffffff00477802 */ /* 0x000fce0000000f00 */
[----:B01---5:R-:W-:Y:S05]  /*10fc0*/  WARPSYNC.COLLECTIVE R71, `(.L_x_8997) ;  /* 0x0000000047087348 */ /* 0x023fea0003c00000 */
[----:B------:R2:W3:Y:S02]  /*10fd0*/  SHFL.UP P6, R248, R246, R69, R68 ;  /* 0x04000045f6f87389 */ /* 0x0004e400000c0044 */
[----:B0123-5:R-:W-:Y:S05]  /*10fe0*/  ENDCOLLECTIVE ;  /* 0x000000000000791b */ /* 0x02ffea0003800000 */
.L_x_8997:
[----:B------:R-:W-:Y:S02]  /*10ff0*/  MOV R246, R243 ;  /* 0x000000f300f67202 */ /* 0x000fe40000000f00 */
[----:B------:R-:W-:-:S07]  /*11000*/  MOV R70, R248 ;  /* 0x000000f800467202 */ /* 0x000fce0000000f00 */
[----:B------:R-:W-:Y:S05]  /*11010*/  WARPSYNC.COLLECTIVE R71, `(.L_x_8998) ;  /* 0x0000000047087348 */ /* 0x000fea0003c00000 */
[----:B------:R0:W1:Y:S02]  /*11020*/  SHFL.UP P6, R248, R246, R69, R68 ;  /* 0x04000045f6f87389 */ /* 0x00006400000c0044 */
[----:B01----:R-:W-:Y:S05]  /*11030*/  ENDCOLLECTIVE ;  /* 0x000000000000791b */ /* 0x003fea0003800000 */
.L_x_8998:
[----:B------:R-:W-:Y:S02]  /*11040*/  MOV R246, R242 ;  /* 0x000000f200f67202 */ /* 0x000fe40000000f00 */
[----:B------:R-:W-:-:S07]  /*11050*/  MOV R230, R248 ;  /* 0x000000f800e67202 */ /* 0x000fce0000000f00 */
[----:B------:R-:W-:Y:S05]  /*11060*/  WARPSYNC.COLLECTIVE R71, `(.L_x_8999) ;  /* 0x0000000047087348 */ /* 0x000fea0003c00000 */
[----:B------:R0:W1:Y:S02]  /*11070*/  SHFL.UP P6, R248, R246, R69, R68 ;  /* 0x04000045f6f87389 */ /* 0x00006400000c0044 */
[----:B01----:R-:W-:Y:S05]  /*11080*/  ENDCOLLECTIVE ;  /* 0x000000000000791b */ /* 0x003fea0003800000 */
.L_x_8999:
[----:B------:R-:W-:Y:S02]  /*11090*/  MOV R246, R245 ;  /* 0x000000f500f67202 */ /* 0x000fe40000000f00 */
[----:B------:R-:W-:-:S07]  /*110a0*/  MOV R247, R248 ;  /* 0x000000f800f77202 */ /* 0x000fce0000000f00 */
[----:B------:R-:W-:Y:S05]  /*110b0*/  WARPSYNC.COLLECTIVE R71, `(.L_x_9000) ;  /* 0x0000000047087348 */ /* 0x000fea0003c00000 */
[----:B------:R0:W1:Y:S02]  /*110c0*/  SHFL.UP P6, R248, R246, R69, R68 ;  /* 0x04000045f6f87389 */ /* 0x00006400000c0044 */
[----:B01----:R-:W-:Y:S05]  /*110d0*/  ENDCOLLECTIVE ;  /* 0x000000000000791b */ /* 0x003fea0003800000 */
.L_x_9000:
        /* <DEDUP_REMOVED lines=17> */
.L_x_9001:
[----:B------:R-:W-:Y:S02]  /*111f0*/  MOV R246, R243 ;  /* 0x000000f300f67202 */ /* 0x000fe40000000f00 */
[----:B------:R-:W-:-:S07]  /*11200*/  MOV R70, R248 ;  /* 0x000000f800467202 */ /* 0x000fce0000000f00 */
[----:B------:R-:W-:Y:S05]  /*11210*/  WARPSYNC.COLLECTIVE R71, `(.L_x_9002) ;  /* 0x0000000047087348 */ /* 0x000fea0003c00000 */
[----:B------:R0:W1:Y:S02]  /*11220*/  SHFL.UP P6, R248, R246, R69, R68 ;  /* 0x04000045f6f87389 */ /* 0x00006400000c0044 */
[----:B01----:R-:W-:Y:S05]  /*11230*/  ENDCOLLECTIVE ;  /* 0x000000000000791b */ /* 0x003fea0003800000 */
.L_x_9002:
[----:B------:R-:W-:Y:S02]  /*11240*/  MOV R246, R242 ;  /* 0x000000f200f67202 */ /* 0x000fe40000000f00 */
[----:B------:R-:W-:-:S07]  /*11250*/  MOV R230, R248 ;  /* 0x000000f800e67202 */ /* 0x000fce0000000f00 */
[----:B------:R-:W-:Y:S05]  /*11260*/  WARPSYNC.COLLECTIVE R71, `(.L_x_9003) ;  /* 0x0000000047087348 */ /* 0x000fea0003c00000 */
[----:B------:R0:W1:Y:S02]  /*11270*/  SHFL.UP P6, R248, R246, R69, R68 ;  /* 0x04000045f6f87389 */ /* 0x00006400000c0044 */
[----:B01----:R-:W-:Y:S05]  /*11280*/  ENDCOLLECTIVE ;  /* 0x000000000000791b */ /* 0x003fea0003800000 */
.L_x_9003:
[----:B------:R-:W-:Y:S02]  /*11290*/  MOV R246, R245 ;  /* 0x000000f500f67202 */ /* 0x000fe40000000f00 */
[----:B------:R-:W-:-:S07]  /*112a0*/  MOV R247, R248 ;  /* 0x000000f800f77202 */ /* 0x000fce0000000f00 */
[----:B------:R-:W-:Y:S05]  /*112b0*/  WARPSYNC.COLLECTIVE R71, `(.L_x_9004) ;  /* 0x0000000047087348 */ /* 0x000fea0003c00000 */
[----:B------:R0:W1:Y:S02]  /*112c0*/  SHFL.UP P6, R248, R246, R69, R68 ;  /* 0x04000045f6f87389 */ /* 0x00006400000c0044 */
[----:B01----:R-:W-:Y:S05]  /*112d0*/  ENDCOLLECTIVE ;  /* 0x000000000000791b */ /* 0x003fea0003800000 */
.L_x_9004:
        /* <DEDUP_REMOVED lines=17> */
.L_x_9005:
[----:B------:R-:W-:Y:S02]  /*113f0*/  MOV R246, R243 ;  /* 0x000000f300f67202 */ /* 0x000fe40000000f00 */
[----:B------:R-:W-:-:S07]  /*11400*/  MOV R70, R248 ;  /* 0x000000f800467202 */ /* 0x000fce0000000f00 */
[----:B------:R-:W-:Y:S05]  /*11410*/  WARPSYNC.COLLECTIVE R71, `(.L_x_9006) ;  /* 0x0000000047087348 */ /* 0x000fea0003c00000 */
[----:B------:R0:W1:Y:S02]  /*11420*/  SHFL.UP P6, R248, R246, R69, R68 ;  /* 0x04000045f6f87389 */ /* 0x00006400000c0044 */
[----:B01----:R-:W-:Y:S05]  /*11430*/  ENDCOLLECTIVE ;  /* 0x000000000000791b */ /* 0x003fea0003800000 */
.L_x_9006:
[----:B------:R-:W-:Y:S02]  /*11440*/  MOV R246, R242 ;  /* 0x000000f200f67202 */ /* 0x000fe40000000f00 */
[----:B------:R-:W-:-:S07]  /*11450*/  MOV R230, R248 ;  /* 0x000000f800e67202 */ /* 0x000fce0000000f00 */
[----:B------:R-:W-:Y:S05]  /*11460*/  WARPSYNC.COLLECTIVE R71, `(.L_x_9007) ;  /* 0x0000000047087348 */ /* 0x000fea0003c00000 */
[----:B------:R0:W1:Y:S02]  /*11470*/  SHFL.UP P6, R248, R246, R69, R68 ;  /* 0x04000045f6f87389 */ /* 0x00006400000c0044 */
[----:B01----:R-:W-:Y:S05]  /*11480*/  ENDCOLLECTIVE ;  /* 0x000000000000791b */ /* 0x003fea0003800000 */
.L_x_9007:
[----:B------:R-:W-:Y:S02]  /*11490*/  MOV R246, R245 ;  /* 0x000000f500f67202 */ /* 0x000fe40000000f00 */
[----:B------:R-:W-:-:S07]  /*114a0*/  MOV R247, R248 ;  /* 0x000000f800f77202 */ /* 0x000fce0000000f00 */
[----:B------:R-:W-:Y:S05]  /*114b0*/  WARPSYNC.COLLECTIVE R71, `(.L_x_9008) ;  /* 0x0000000047087348 */ /* 0x000fea0003c00000 */
[----:B------:R0:W1:Y:S02]  /*114c0*/  SHFL.UP P6, R248, R246, R69, R68 ;  /* 0x04000045f6f87389 */ /* 0x00006400000c0044 */
[----:B01----:R-:W-:Y:S05]  /*114d0*/  ENDCOLLECTIVE ;  /* 0x000000000000791b */ /* 0x003fea0003800000 */
.L_x_9008:
        /* <DEDUP_REMOVED lines=17> */
.L_x_9009:
[----:B------:R-:W-:Y:S02]  /*115f0*/  MOV R246, R243 ;  /* 0x000000f300f67202 */ /* 0x000fe40000000f00 */
[----:B------:R-:W-:-:S07]  /*11600*/  MOV R70, R248 ;  /* 0x000000f800467202 */ /* 0x000fce0000000f00 */
[----:B------:R-:W-:Y:S05]  /*11610*/  WARPSYNC.COLLECTIVE R71, `(.L_x_9010) ;  /* 0x0000000047087348 */ /* 0x000fea0003c00000 */
[----:B------:R0:W1:Y:S02]  /*11620*/  SHFL.UP P6, R248, R246, R69, R68 ;  /* 0x04000045f6f87389 */ /* 0x00006400000c0044 */
[----:B01----:R-:W-:Y:S05]  /*11630*/  ENDCOLLECTIVE ;  /* 0x000000000000791b */ /* 0x003fea0003800000 */
.L_x_9010:
[----:B------:R-:W-:Y:S02]  /*11640*/  MOV R246, R242 ;  /* 0x000000f200f67202 */ /* 0x000fe40000000f00 */
[----:B------:R-:W-:-:S07]  /*11650*/  MOV R230, R248 ;  /* 0x000000f800e67202 */ /* 0x000fce0000000f00 */
[----:B------:R-:W-:Y:S05]  /*11660*/  WARPSYNC.COLLECTIVE R71, `(.L_x_9011) ;  /* 0x0000000047087348 */ /* 0x000fea0003c00000 */
[----:B------:R0:W1:Y:S02]  /*11670*/  SHFL.UP P6, R248, R246, R69, R68 ;  /* 0x04000045f6f87389 */ /* 0x00006400000c0044 */
[----:B01----:R-:W-:Y:S05]  /*11680*/  ENDCOLLECTIVE ;  /* 0x000000000000791b */ /* 0x003fea0003800000 */
.L_x_9011:
[----:B------:R-:W-:Y:S02]  /*11690*/  MOV R246, R245 ;  /* 0x000000f500f67202 */ /* 0x000fe40000000f00 */
[----:B------:R-:W-:-:S07]  /*116a0*/  MOV R247, R248 ;  /* 0x000000f800f77202 */ /* 0x000fce0000000f00 */
[----:B------:R-:W-:Y:S05]  /*116b0*/  WARPSYNC.COLLECTIVE R71, `(.L_x_9012) ;  /* 0x0000000047087348 */ /* 0x000fea0003c00000 */
[----:B------:R0:W1:Y:S02]  /*116c0*/  SHFL.UP P6, R248, R246, R69, R68 ;  /* 0x04000045f6f87389 */ /* 0x00006400000c0044 */
[----:B01----:R-:W-:Y:S05]  /*116d0*/  ENDCOLLECTIVE ;  /* 0x000000000000791b */ /* 0x003fea0003800000 */
.L_x_9012:
        /* <DEDUP_REMOVED lines=17> */
.L_x_9013:
[----:B------:R-:W-:Y:S02]  /*117f0*/  MOV R246, R243 ;  /* 0x000000f300f67202 */ /* 0x000fe40000000f00 */
[----:B------:R-:W-:-:S07]  /*11800*/  MOV R70, R248 ;  /* 0x000000f800467202 */ /* 0x000fce0000000f00 */
[----:B------:R-:W-:Y:S05]  /*11810*/  WARPSYNC.COLLECTIVE R71, `(.L_x_9014) ;  /* 0x0000000047087348 */ /* 0x000fea0003c00000 */
[----:B------:R0:W1:Y:S02]  /*11820*/  SHFL.UP P6, R248, R246, R69, R68 ;  /* 0x04000045f6f87389 */ /* 0x00006400000c0044 */
[----:B01----:R-:W-:Y:S05]  /*11830*/  ENDCOLLECTIVE ;  /* 0x000000000000791b */ /* 0x003fea0003800000 */
.L_x_9014:
[----:B------:R-:W-:Y:S02]  /*11840*/  MOV R246, R242 ;  /* 0x000000f200f67202 */ /* 0x000fe40000000f00 */
[----:B------:R-:W-:-:S07]  /*11850*/  MOV R230, R248 ;  /* 0x000000f800e67202 */ /* 0x000fce0000000f00 */
[----:B------:R-:W-:Y:S05]  /*11860*/  WARPSYNC.COLLECTIVE R71, `(.L_x_9015) ;  /* 0x0000000047087348 */ /* 0x000fea0003c00000 */
[----:B------:R0:W1:Y:S02]  /*11870*/  SHFL.UP P6, R248, R246, R69, R68 ;  /* 0x04000045f6f87389 */ /* 0x00006400000c0044 */
[----:B01----:R-:W-:Y:S05]  /*11880*/  ENDCOLLECTIVE ;  /* 0x000000000000791b */ /* 0x003fea0003800000 */
.L_x_9015:
[----:B------:R-:W-:Y:S02]  /*11890*/  MOV R246, R245 ;  /* 0x000000f500f67202 */ /* 0x000fe40000000f00 */
[----:B------:R-:W-:-:S07]  /*118a0*/  MOV R247, R248 ;  /* 0x000000f800f77202 */ /* 0x000fce0000000f00 */
[----:B------:R-:W-:Y:S05]  /*118b0*/  WARPSYNC.COLLECTIVE R71, `(.L_x_9016) ;  /* 0x0000000047087348 */ /* 0x000fea0003c00000 */
[----:B------:R0:W1:Y:S02]  /*118c0*/  SHFL.UP P6, R248, R246, R69, R68 ;  /* 0x04000045f6f87389 */ /* 0x00006400000c0044 */
[----:B01----:R-:W-:Y:S05]  /*118d0*/  ENDCOLLECTIVE ;  /* 0x000000000000791b */ /* 0x003fea0003800000 */
.L_x_9016:
[----:B------:R-:W-:Y:S01]  /*118e0*/  MOV R68, R248 ;  /* 0x000000f800447202 */ /* 0x000fe20000000f00 */
[----:B------:R-:W-:Y:S06]  /*118f0*/  BRA `(.L_x_9017) ;  /* 0xffffff7400107947 */ /* 0x000fec000383ffff */
.L_x_8900:
        /* <DEDUP_REMOVED lines=8> */
.L_x_9019:
[----:B------:R-:W-:Y:S05]  /*11980*/  BSYNC B0 ;  /* 0x0000000000007941 */ /* 0x000fea0003800000 */
.L_x_9018:
[----:B------:R-:W-:Y:S05]  /*11990*/  BRA `(.L_x_9020) ;  /* 0xffffff74001c7947 */ /* 0x000fea000383ffff */
.L_x_8901:
        /* <DEDUP_REMOVED lines=8> */
.L_x_9022:
[----:B------:R-:W-:Y:S05]  /*11a20*/  BSYNC B0 ;  /* 0x0000000000007941 */ /* 0x000fea0003800000 */
.L_x_9021:
[----:B------:R-:W-:Y:S05]  /*11a30*/  BRA `(.L_x_9023) ;  /* 0xffffff7000fc7947 */ /* 0x000fea000383ffff */
.L_x_8902:
        /* <DEDUP_REMOVED lines=8> */
.L_x_9025:
[----:B------:R-:W-:Y:S05]  /*11ac0*/  BSYNC B0 ;  /* 0x0000000000007941 */ /* 0x000fea0003800000 */
.L_x_9024:
[----:B------:R-:W-:Y:S05]  /*11ad0*/  BRA `(.L_x_9026) ;  /* 0xffffff7000dc7947 */ /* 0x000fea000383ffff */
.L_x_8903:
        /* <DEDUP_REMOVED lines=8> */
.L_x_9028:
[----:B------:R-:W-:Y:S05]  /*11b60*/  BSYNC B0 ;  /* 0x0000000000007941 */ /* 0x000fea0003800000 */
.L_x_9027:
[----:B------:R-:W-:Y:S05]  /*11b70*/  BRA `(.L_x_9029) ;  /* 0xffffff7000bc7947 */ /* 0x000fea000383ffff */
.L_x_8904:
        /* <DEDUP_REMOVED lines=8> */
.L_x_9031:
[----:B------:R-:W-:Y:S05]  /*11c00*/  BSYNC B0 ;  /* 0x0000000000007941 */ /* 0x000fea0003800000 */
.L_x_9030:
        /* <DEDUP_REMOVED lines=9> */
.L_x_9032:
[----:B------:R-:W-:Y:S02]  /*11ca0*/  MOV R246, R242 ;  /* 0x000000f200f67202 */ /* 0x000fe40000000f00 */
[----:B------:R-:W-:-:S07]  /*11cb0*/  MOV R243, R248 ;  /* 0x000000f800f37202 */ /* 0x000fce0000000f00 */
[----:B------:R-:W-:Y:S05]  /*11cc0*/  WARPSYNC.COLLECTIVE R71, `(.L_x_9033) ;  /* 0x0000000047087348 */ /* 0x000fea0003c00000 */
[----:B------:R0:W1:Y:S02]  /*11cd0*/  SHFL.UP P6, R248, R246, R69, R68 ;  /* 0x04000045f6f87389 */ /* 0x00006400000c0044 */
[----:B01----:R-:W-:Y:S05]  /*11ce0*/  ENDCOLLECTIVE ;  /* 0x000000000000791b */ /* 0x003fea0003800000 */
.L_x_9033:
[----:B------:R-:W-:Y:S02]  /*11cf0*/  MOV R246, R245 ;  /* 0x000000f500f67202 */ /* 0x000fe40000000f00 */
[----:B------:R-:W-:-:S07]  /*11d00*/  MOV R242, R248 ;  /* 0x000000f800f27202 */ /* 0x000fce0000000f00 */
[----:B------:R-:W-:Y:S05]  /*11d10*/  WARPSYNC.COLLECTIVE R71, `(.L_x_9034) ;  /* 0x0000000047087348 */ /* 0x000fea0003c00000 */
[----:B------:R0:W1:Y:S02]  /*11d20*/  SHFL.UP P6, R248, R246, R69, R68 ;  /* 0x04000045f6f87389 */ /* 0x00006400000c0044 */
[----:B01----:R-:W-:Y:S05]  /*11d30*/  ENDCOLLECTIVE ;  /* 0x000000000000791b */ /* 0x003fea0003800000 */
.L_x_9034:
[----:B------:R-:W-:Y:S01]  /*11d40*/  HFMA2 R69, -RZ, RZ, 0, 0 ;  /* 0x00000000ff457431 */ /* 0x000fe200000001ff */
[----:B------:R-:W-:-:S07]  /*11d50*/  MOV R68, 0x1f ;  /* 0x0000001f00447802 */ /* 0x000fce0000000f00 */
[----:B------:R-:W-:Y:S05]  /*11d60*/  WARPSYNC.COLLECTIVE R71, `(.L_x_9035) ;  /* 0x0000000047087348 */ /* 0x000fea0003c00000 */
[----:B------:R0:W1:Y:S02]  /*11d70*/  SHFL.IDX P3, R230, R70, R69, R68 ;  /* 0x0000004546e67389 */ /* 0x0000640000060044 */
[----:B01----:R-:W-:Y:S05]  /*11d80*/  ENDCOLLECTIVE ;  /* 0x000000000000791b */ /* 0x003fea0003800000 */
.L_x_9035:
[----:B------:R-:W-:Y:S02]  /*11d90*/  MOV R245, R248 ;  /* 0x000000f800f57202 */ /* 0x000fe40000000f00 */
[----:B------:R-:W-:Y:S02]  /*11da0*/  MOV R70, R61 ;  /* 0x0000003d00467202 */ /* 0x000fe40000000f00 */
[----:B------:R-:W-:-:S07]  /*11db0*/  MOV R60, R230 ;  /* 0x000000e6003c7202 */ /* 0x000fce0000000f00 */
[----:B------:R-:W-:Y:S05]  /*11dc0*/  WARPSYNC.COLLECTIVE R71, `(.L_x_9036) ;  /* 0x0000000047087348 */ /* 0x000fea0003c00000 */
[----:B------:R0:W1:Y:S02]  /*11dd0*/  SHFL.IDX P3, R230, R70, R69, R68 ;  /* 0x0000004546e67389 */ /* 0x0000640000060044 */
[----:B01----:R-:W-:Y:S05]  /*11de0*/  ENDCOLLECTIVE ;  /* 0x000000000000791b */ /* 0x003fea0003800000 */
.L_x_9036:
[----:B------:R-:W-:Y:S02]  /*11df0*/  MOV R70, R62 ;  /* 0x0000003e00467202 */ /* 0x000fe40000000f00 */
[----:B------:R-:W-:-:S07]  /*11e00*/  MOV R61, R230 ;  /* 0x000000e6003d7202 */ /* 0x000fce0000000f00 */
[----:B------:R-:W-:Y:S05]  /*11e10*/  WARPSYNC.COLLECTIVE R71, `(.L_x_9037) ;  /* 0x0000000047087348 */ /* 0x000fea0003c00000 */
[----:B------:R0:W1:Y:S02]  /*11e20*/  SHFL.IDX P3, R230, R70, R69, R68 ;  /* 0x0000004546e67389 */ /* 0x0000640000060044 */
[----:B01----:R-:W-:Y:S05]  /*11e30*/  ENDCOLLECTIVE ;  /* 0x000000000000791b */ /* 0x003fea0003800000 */
.L_x_9037:
[----:B------:R-:W-:Y:S02]  /*11e40*/  MOV R70, R63 ;  /* 0x0000003f00467202 */ /* 0x000fe40000000f00 */
[----:B------:R-:W-:-:S07]  /*11e50*/  MOV R62, R230 ;  /* 0x000000e6003e7202 */ /* 0x000fce0000000f00 */
[----:B------:R-:W-:Y:S05]  /*11e60*/  WARPSYNC.COLLECTIVE R71, `(.L_x_9038) ;  /* 0x0000000047087348 */ /* 0x000fea0003c00000 */
[----:B------:R0:W1:Y:S02]  /*11e70*/  SHFL.IDX P3, R230, R70, R69, R68 ;  /* 0x0000004546e67389 */ /* 0x0000640000060044 */
[----:B01----:R-:W-:Y:S05]  /*11e80*/  ENDCOLLECTIVE ;  /* 0x000000000000791b */ /* 0x003fea0003800000 */
.L_x_9038:
[----:B------:R-:W-:Y:S01]  /*11e90*/  MOV R63, R230 ;  /* 0x000000e6003f7202 */ /* 0x000fe20000000f00 */
[----:B------:R-:W-:Y:S06]  /*11ea0*/  BRA `(.L_x_9039) ;  /* 0xffffff7000187947 */ /* 0x000fec000383ffff */
.L_x_8906:
        /* <DEDUP_REMOVED lines=8> */
.L_x_9040:
[----:B------:R-:W-:Y:S02]  /*11f30*/  MOV R252, R246 ;  /* 0x000000f600fc7202 */ /* 0x000fe40000000f00 */
[----:B------:R-:W-:-:S07]  /*11f40*/  MOV R69, R68 ;  /* 0x0000004400457202 */ /* 0x000fce0000000f00 */
[----:B------:R-:W-:Y:S05]  /*11f50*/  WARPSYNC.COLLECTIVE R71, `(.L_x_9041) ;  /* 0x0000000047087348 */ /* 0x000fea0003c00000 */
[----:B------:R0:W1:Y:S02]  /*11f60*/  SHFL.DOWN P1, R68, R252, R251, R230 ;  /* 0x080000fbfc447389 */ /* 0x00006400000200e6 */
[----:B01----:R-:W-:Y:S05]  /*11f70*/  ENDCOLLECTIVE ;  /* 0x000000000000791b */ /* 0x003fea0003800000 */
.L_x_9041:
[----:B------:R-:W-:Y:S02]  /*11f80*/  MOV R252, R70 ;  /* 0x0000004600fc7202 */ /* 0x000fe40000000f00 */
[----:B------:R-:W-:-:S07]  /*11f90*/  MOV R123, R68 ;  /* 0x00000044007b7202 */ /* 0x000fce0000000f00 */
[----:B------:R-:W-:Y:S05]  /*11fa0*/  WARPSYNC.COLLECTIVE R71, `(.L_x_9042) ;  /* 0x0000000047087348 */ /* 0x000fea0003c00000 */
[----:B------:R0:W1:Y:S02]  /*11fb0*/  SHFL.DOWN P1, R68, R252, R251, R230 ;  /* 0x080000fbfc447389 */ /* 0x00006400000200e6 */
[----:B01----:R-:W-:Y:S05]  /*11fc0*/  ENDCOLLECTIVE ;  /* 0x000000000000791b */ /* 0x003fea0003800000 */
.L_x_9042:
[----:B------:R-:W-:Y:S02]  /*11fd0*/  MOV R252, R248 ;  /* 0x000000f800fc7202 */ /* 0x000fe40000000f00 */
[----:B------:R-:W-:-:S07]  /*11fe0*/  MOV R242, R68 ;  /* 0x0000004400f27202 */ /* 0x000fce0000000f00 */
[----:B------:R-:W-:Y:S05]  /*11ff0*/  WARPSYNC.COLLECTIVE R71, `(.L_x_9043) ;  /* 0x0000000047087348 */ /* 0x000fea0003c00000 */
[----:B------:R0:W1:Y:S02]  /*12000*/  SHFL.DOWN P1, R68, R252, R251, R230 ;  /* 0x080000fbfc447389 */ /* 0x00006400000200e6 */
[----:B01----:R-:W-:Y:S05]  /*12010*/  ENDCOLLECTIVE ;  /* 0x000000000000791b */ /* 0x003fea0003800000 */
.L_x_9043:
[----:B------:R-:W-:Y:S05]  /*12020*/  BRA `(.L_x_9044) ;  /* 0xffffff8000887947 */ /* 0x000fea000383ffff */
.L_x_8909:
        /* <DEDUP_REMOVED lines=8> */
.L_x_9046:
[----:B------:R-:W-:Y:S05]  /*120b0*/  BSYNC B0 ;  /* 0x0000000000007941 */ /* 0x000fea0003800000 */
.L_x_9045:
        /* <DEDUP_REMOVED lines=8> */
.L_x_9047:
[----:B------:R-:W-:Y:S02]  /*12140*/  MOV R252, R247 ;  /* 0x000000f700fc7202 */ /* 0x000fe40000000f00 */
[----:B------:R-:W-:-:S07]  /*12150*/  MOV R70, R68 ;  /* 0x0000004400467202 */ /* 0x000fce0000000f00 */
[----:B------:R-:W-:Y:S05]  /*12160*/  WARPSYNC.COLLECTIVE R71, `(.L_x_9048) ;  /* 0x0000000047087348 */ /* 0x000fea0003c00000 */
[----:B------:R0:W1:Y:S02]  /*12170*/  SHFL.DOWN P1, R68, R252, R251, R230 ;  /* 0x080000fbfc447389 */ /* 0x00006400000200e6 */
[----:B01----:R-:W-:Y:S05]  /*12180*/  ENDCOLLECTIVE ;  /* 0x000000000000791b */ /* 0x003fea0003800000 */
.L_x_9048:
[----:B------:R-:W-:Y:S02]  /*12190*/  MOV R252, R248 ;  /* 0x000000f800fc7202 */ /* 0x000fe40000000f00 */
[----:B------:R-:W-:-:S07]  /*121a0*/  MOV R123, R68 ;  /* 0x00000044007b7202 */ /* 0x000fce0000000f00 */
[----:B------:R-:W-:Y:S05]  /*121b0*/  WARPSYNC.COLLECTIVE R71, `(.L_x_9049) ;  /* 0x0000000047087348 */ /* 0x000fea0003c00000 */
[----:B------:R0:W1:Y:S02]  /*121c0*/  SHFL.DOWN P1, R68, R252, R251, R230 ;  /* 0x080000fbfc447389 */ /* 0x00006400000200e6 */
[----:B01----:R-:W-:Y:S05]  /*121d0*/  ENDCOLLECTIVE ;  /* 0x000000000000791b */ /* 0x003fea0003800000 */
.L_x_9049:
[----:B------:R-:W-:Y:S01]  /*121e0*/  MOV R71, R68 ;  /* 0x0000004400477202 */ /* 0x000fe20000000f00 */
[----:B------:R-:W-:Y:S06]  /*121f0*/  BRA `(.L_x_9050) ;  /* 0xffffff8000687947 */ /* 0x000fec000383ffff */
.L_x_8912:
        /* <DEDUP_REMOVED lines=8> */
.L_x_9052:
[----:B------:R-:W-:Y:S05]  /*12280*/  BSYNC B0 ;  /* 0x0000000000007941 */ /* 0x000fea0003800000 */
.L_x_9051:
        /* <DEDUP_REMOVED lines=8> */
.L_x_9053:
[----:B------:R-:W-:Y:S02]  /*12310*/  MOV R252, R247 ;  /* 0x000000f700fc7202 */ /* 0x000fe40000000f00 */
[----:B------:R-:W-:-:S07]  /*12320*/  MOV R70, R68 ;  /* 0x0000004400467202 */ /* 0x000fce0000000f00 */
[----:B------:R-:W-:Y:S05]  /*12330*/  WARPSYNC.COLLECTIVE R71, `(.L_x_9054) ;  /* 0x0000000047087348 */ /* 0x000fea0003c00000 */
[----:B------:R0:W1:Y:S02]  /*12340*/  SHFL.DOWN P1, R68, R252, R251, R230 ;  /* 0x080000fbfc447389 */ /* 0x00006400000200e6 */
[----:B01----:R-:W-:Y:S05]  /*12350*/  ENDCOLLECTIVE ;  /* 0x000000000000791b */ /* 0x003fea0003800000 */
.L_x_9054:
[----:B------:R-:W-:Y:S02]  /*12360*/  MOV R252, R248 ;  /* 0x000000f800fc7202 */ /* 0x000fe40000000f00 */
[----:B------:R-:W-:-:S07]  /*12370*/  MOV R123, R68 ;  /* 0x00000044007b7202 */ /* 0x000fce0000000f00 */
[----:B------:R-:W-:Y:S05]  /*12380*/  WARPSYNC.COLLECTIVE R71, `(.L_x_9055) ;  /* 0x0000000047087348 */ /* 0x000fea0003c00000 */
[----:B------:R0:W1:Y:S02]  /*12390*/  SHFL.DOWN P1, R68, R252, R251, R230 ;  /* 0x080000fbfc447389 */ /* 0x00006400000200e6 */
[----:B01----:R-:W-:Y:S05]  /*123a0*/  ENDCOLLECTIVE ;  /* 0x000000000000791b */ /* 0x003fea0003800000 */
.L_x_9055:
[----:B------:R-:W-:Y:S01]  /*123b0*/  MOV R71, R68 ;  /* 0x0000004400477202 */ /* 0x000fe20000000f00 */
[----:B------:R-:W-:Y:S06]  /*123c0*/  BRA `(.L_x_9056) ;  /* 0xffffff8000487947 */ /* 0x000fec000383ffff */
.L_x_8915:
        /* <DEDUP_REMOVED lines=8> */
.L_x_9058:
[----:B------:R-:W-:Y:S05]  /*12450*/  BSYNC B0 ;  /* 0x0000000000007941 */ /* 0x000fea0003800000 */
.L_x_9057:
        /* <DEDUP_REMOVED lines=8> */
.L_x_9059:
[----:B------:R-:W-:Y:S02]  /*124e0*/  MOV R252, R247 ;  /* 0x000000f700fc7202 */ /* 0x000fe40000000f00 */
[----:B------:R-:W-:-:S07]  /*124f0*/  MOV R70, R68 ;  /* 0x0000004400467202 */ /* 0x000fce0000000f00 */
[----:B------:R-:W-:Y:S05]  /*12500*/  WARPSYNC.COLLECTIVE R71, `(.L_x_9060) ;  /* 0x0000000047087348 */ /* 0x000fea0003c00000 */
[----:B------:R0:W1:Y:S02]  /*12510*/  SHFL.DOWN P1, R68, R252, R251, R230 ;  /* 0x080000fbfc447389 */ /* 0x00006400000200e6 */
[----:B01----:R-:W-:Y:S05]  /*12520*/  ENDCOLLECTIVE ;  /* 0x000000000000791b */ /* 0x003fea0003800000 */
.L_x_9060:
[----:B------:R-:W-:Y:S02]  /*12530*/  MOV R252, R248 ;  /* 0x000000f800fc7202 */ /* 0x000fe40000000f00 */
[----:B------:R-:W-:-:S07]  /*12540*/  MOV R123, R68 ;  /* 0x00000044007b7202 */ /* 0x000fce0000000f00 */
[----:B------:R-:W-:Y:S05]  /*12550*/  WARPSYNC.COLLECTIVE R71, `(.L_x_9061) ;  /* 0x0000000047087348 */ /* 0x000fea0003c00000 */
[----:B------:R0:W1:Y:S02]  /*12560*/  SHFL.DOWN P1, R68, R252, R251, R230 ;  /* 0x080000fbfc447389 */ /* 0x00006400000200e6 */
[----:B01----:R-:W-:Y:S05]  /*12570*/  ENDCOLLECTIVE ;  /* 0x000000000000791b */ /* 0x003fea0003800000 */
.L_x_9061:
[----:B------:R-:W-:Y:S01]  /*12580*/  MOV R71, R68 ;  /* 0x0000004400477202 */ /* 0x000fe20000000f00 */
[----:B------:R-:W-:Y:S06]  /*12590*/  BRA `(.L_x_9062) ;  /* 0xffffff8000287947 */ /* 0x000fec000383ffff */
.L_x_8918:
        /* <DEDUP_REMOVED lines=8> */
.L_x_9064:
[----:B------:R-:W-:Y:S05]  /*12620*/  BSYNC B0 ;  /* 0x0000000000007941 */ /* 0x000fea0003800000 */
.L_x_9063:
        /* <DEDUP_REMOVED lines=8> */
.L_x_9065:
[----:B------:R-:W-:Y:S02]  /*126b0*/  MOV R252, R247 ;  /* 0x000000f700fc7202 */ /* 0x000fe40000000f00 */
[----:B------:R-:W-:-:S07]  /*126c0*/  MOV R70, R68 ;  /* 0x0000004400467202 */ /* 0x000fce0000000f00 */
[----:B------:R-:W-:Y:S05]  /*126d0*/  WARPSYNC.COLLECTIVE R71, `(.L_x_9066) ;  /* 0x0000000047087348 */ /* 0x000fea0003c00000 */
[----:B------:R0:W1:Y:S02]  /*126e0*/  SHFL.DOWN P1, R68, R252, R251, R230 ;  /* 0x080000fbfc447389 */ /* 0x00006400000200e6 */
[----:B01----:R-:W-:Y:S05]  /*126f0*/  ENDCOLLECTIVE ;  /* 0x000000000000791b */ /* 0x003fea0003800000 */
.L_x_9066:
[----:B------:R-:W-:Y:S02]  /*12700*/  MOV R252, R248 ;  /* 0x000000f800fc7202 */ /* 0x000fe40000000f00 */
[----:B------:R-:W-:-:S07]  /*12710*/  MOV R123, R68 ;  /* 0x00000044007b7202 */ /* 0x000fce0000000f00 */
[----:B------:R-:W-:Y:S05]  /*12720*/  WARPSYNC.COLLECTIVE R71, `(.L_x_9067) ;  /* 0x0000000047087348 */ /* 0x000fea0003c00000 */
[----:B------:R0:W1:Y:S02]  /*12730*/  SHFL.DOWN P1, R68, R252, R251, R230 ;  /* 0x080000fbfc447389 */ /* 0x00006400000200e6 */
[----:B01----:R-:W-:Y:S05]  /*12740*/  ENDCOLLECTIVE ;  /* 0x000000000000791b */ /* 0x003fea0003800000 */
.L_x_9067:
[----:B------:R-:W-:Y:S01]  /*12750*/  MOV R71, R68 ;  /* 0x0000004400477202 */ /* 0x000fe20000000f00 */
[----:B------:R-:W-:Y:S06]  /*12760*/  BRA `(.L_x_9068) ;  /* 0xffffff8000087947 */ /* 0x000fec000383ffff */
.L_x_8921:
        /* <DEDUP_REMOVED lines=8> */
.L_x_9070:
[----:B------:R-:W-:Y:S05]  /*127f0*/  BSYNC B0 ;  /* 0x0000000000007941 */ /* 0x000fea0003800000 */
.L_x_9069:
        /* <DEDUP_REMOVED lines=10> */
.L_x_9071:
[----:B------:R-:W-:Y:S02]  /*128a0*/  MOV R70, R247 ;  /* 0x000000f700467202 */ /* 0x000fe40000000f00 */
[----:B------:R-:W-:-:S07]  /*128b0*/  MOV R242, R230 ;  /* 0x000000e600f27202 */ /* 0x000fce0000000f00 */
[----:B------:R-:W-:Y:S05]  /*128c0*/  WARPSYNC.COLLECTIVE R71, `(.L_x_9072) ;  /* 0x0000000047087348 */ /* 0x000fea0003c00000 */
[----:B------:R0:W1:Y:S02]  /*128d0*/  SHFL.IDX P3, R230, R70, R69, R68 ;  /* 0x0000004546e67389 */ /* 0x0000640000060044 */
[----:B01----:R-:W-:Y:S05]  /*128e0*/  ENDCOLLECTIVE ;  /* 0x000000000000791b */ /* 0x003fea0003800000 */
.L_x_9072:
        /* <DEDUP_REMOVED lines=16> */
.L_x_9073:
[----:B------:R-:W-:Y:S01]  /*129f0*/  MOV R70, R64 ;  /* 0x0000004000467202 */ /* 0x000fe20000000f00 */
[----:B------:R-:W-:Y:S01]  /*12a00*/  FADD.FTZ R123, R230, R123 ;  /* 0x0000007be67b7221 */ /* 0x000fe20000010000 */
[----:B------:R-:W-:-:S07]  /*12a10*/  MOV R230, 0x1f ;  /* 0x0000001f00e67802 */ /* 0x000fce0000000f00 */
[----:B------:R-:W-:Y:S05]  /*12a20*/  WARPSYNC.COLLECTIVE R71, `(.L_x_9074) ;  /* 0x0000000047087348 */ /* 0x000fea0003c00000 */
[----:B------:R0:W1:Y:S02]  /*12a30*/  SHFL.DOWN P1, R68, R252, R251, R230 ;  /* 0x080000fbfc447389 */ /* 0x00006400000200e6 */
[----:B01----:R-:W-:Y:S05]  /*12a40*/  ENDCOLLECTIVE ;  /* 0x000000000000791b */ /* 0x003fea0003800000 */
.L_x_9074:
[----:B------:R-:W-:Y:S02]  /*12a50*/  MOV R252, R246 ;  /* 0x000000f600fc7202 */ /* 0x000fe40000000f00 */
[----:B------:R-:W-:-:S07]  /*12a60*/  MOV R245, R68 ;  /* 0x0000004400f57202 */ /* 0x000fce0000000f00 */
[----:B------:R-:W-:Y:S05]  /*12a70*/  WARPSYNC.COLLECTIVE R71, `(.L_x_9075) ;  /* 0x0000000047087348 */ /* 0x000fea0003c00000 */
[----:B------:R0:W1:Y:S02]  /*12a80*/  SHFL.DOWN P1, R68, R252, R251, R230 ;  /* 0x080000fbfc447389 */ /* 0x00006400000200e6 */
[----:B01----:R-:W-:Y:S05]  /*12a90*/  ENDCOLLECTIVE ;  /* 0x000000000000791b */ /* 0x003fea0003800000 */
.L_x_9075:
[----:B------:R-:W-:Y:S02]  /*12aa0*/  MOV R252, R247 ;  /* 0x000000f700fc7202 */ /* 0x000fe40000000f00 */
[----:B------:R-:W-:-:S07]  /*12ab0*/  MOV R246, R68 ;  /* 0x0000004400f67202 */ /* 0x000fce0000000f00 */
[----:B------:R-:W-:Y:S05]  /*12ac0*/  WARPSYNC.COLLECTIVE R71, `(.L_x_9076) ;  /* 0x0000000047087348 */ /* 0x000fea0003c00000 */
[----:B------:R0:W1:Y:S02]  /*12ad0*/  SHFL.DOWN P1, R68, R252, R251, R230 ;  /* 0x080000fbfc447389 */ /* 0x00006400000200e6 */
[----:B01----:R-:W-:Y:S05]  /*12ae0*/  ENDCOLLECTIVE ;  /* 0x000000000000791b */ /* 0x003fea0003800000 */
.L_x_9076:
[----:B------:R-:W-:Y:S02]  /*12af0*/  MOV R252, R248 ;  /* 0x000000f800fc7202 */ /* 0x000fe40000000f00 */
[----:B------:R-:W-:-:S07]  /*12b00*/  MOV R247, R68 ;  /* 0x0000004400f77202 */ /* 0x000fce0000000f00 */
[----:B------:R-:W-:Y:S05]  /*12b10*/  WARPSYNC.COLLECTIVE R71, `(.L_x_9077) ;  /* 0x0000000047087348 */ /* 0x000fea0003c00000 */
[----:B------:R0:W1:Y:S02]  /*12b20*/  SHFL.DOWN P1, R68, R252, R251, R230 ;  /* 0x080000fbfc447389 */ /* 0x00006400000200e6 */
[----:B01----:R-:W-:Y:S05]  /*12b30*/  ENDCOLLECTIVE ;  /* 0x000000000000791b */ /* 0x003fea0003800000 */
.L_x_9077:
[----:B------:R-:W-:Y:S01]  /*12b40*/  MOV R248, R68 ;  /* 0x0000004400f87202 */ /* 0x000fe20000000f00 */
[----:B------:R-:W-:-:S07]  /*12b50*/  HFMA2 R68, -RZ, RZ, 0, 1.847743988037109375e-06 ;  /* 0x0000001fff447431 */ /* 0x000fce00000001ff */
[----:B------:R-:W-:Y:S05]  /*12b60*/  WARPSYNC.COLLECTIVE R71, `(.L_x_9078) ;  /* 0x0000000047087348 */ /* 0x000fea0003c00000 */
[----:B------:R0:W1:Y:S02]  /*12b70*/  SHFL.IDX P3, R230, R70, R69, R68 ;  /* 0x0000004546e67389 */ /* 0x0000640000060044 */
[----:B01----:R-:W-:Y:S05]  /*12b80*/  ENDCOLLECTIVE ;  /* 0x000000000000791b */ /* 0x003fea0003800000 */
.L_x_9078:
[----:B------:R-:W-:Y:S02]  /*12b90*/  MOV R70, R65 ;  /* 0x0000004100467202 */ /* 0x000fe40000000f00 */
[----:B------:R-:W-:-:S07]  /*12ba0*/  MOV R64, R230 ;  /* 0x000000e600407202 */ /* 0x000fce0000000f00 */
[----:B------:R-:W-:Y:S05]  /*12bb0*/  WARPSYNC.COLLECTIVE R71, `(.L_x_9079) ;  /* 0x0000000047087348 */ /* 0x000fea0003c00000 */
[----:B------:R0:W1:Y:S02]  /*12bc0*/  SHFL.IDX P3, R230, R70, R69, R68 ;  /* 0x0000004546e67389 */ /* 0x0000640000060044 */
[----:B01----:R-:W-:Y:S05]  /*12bd0*/  ENDCOLLECTIVE ;  /* 0x000000000000791b */ /* 0x003fea0003800000 */
.L_x_9079:
[----:B------:R-:W-:Y:S02]  /*12be0*/  MOV R70, R66 ;  /* 0x0000004200467202 */ /* 0x000fe40000000f00 */
[----:B------:R-:W-:-:S07]  /*12bf0*/  MOV R65, R230 ;  /* 0x000000e600417202 */ /* 0x000fce0000000f00 */
[----:B------:R-:W-:Y:S05]  /*12c00*/  WARPSYNC.COLLECTIVE R71, `(.L_x_9080) ;  /* 0x0000000047087348 */ /* 0x000fea0003c00000 */
[----:B------:R0:W1:Y:S02]  /*12c10*/  SHFL.IDX P3, R230, R70, R69, R68 ;  /* 0x0000004546e67389 */ /* 0x0000640000060044 */
[----:B01----:R-:W-:Y:S05]  /*12c20*/  ENDCOLLECTIVE ;  /* 0x000000000000791b */ /* 0x003fea0003800000 */
.L_x_9080:
[----:B------:R-:W-:Y:S02]  /*12c30*/  MOV R70, R67 ;  /* 0x0000004300467202 */ /* 0x000fe40000000f00 */
[----:B------:R-:W-:-:S07]  /*12c40*/  MOV R66, R230 ;  /* 0x000000e600427202 */ /* 0x000fce0000000f00 */
[----:B------:R-:W-:Y:S05]  /*12c50*/  WARPSYNC.COLLECTIVE R71, `(.L_x_9081) ;  /* 0x0000000047087348 */ /* 0x000fea0003c00000 */
[----:B------:R0:W1:Y:S02]  /*12c60*/  SHFL.IDX P3, R230, R70, R69, R68 ;  /* 0x0000004546e67389 */ /* 0x0000640000060044 */
[----:B01----:R-:W-:Y:S05]  /*12c70*/  ENDCOLLECTIVE ;  /* 0x000000000000791b */ /* 0x003fea0003800000 */
.L_x_9081:
[----:B------:R-:W-:Y:S01]  /*12c80*/  MOV R67, R230 ;  /* 0x000000e600437202 */ /* 0x000fe20000000f00 */
[----:B------:R-:W-:Y:S06]  /*12c90*/  BRA `(.L_x_9082) ;  /* 0xffffff7c00587947 */ /* 0x000fec000383ffff */
.L_x_9083:
        /* <DEDUP_REMOVED lines=14> */
.L_x_18710:


//--------------------- .text._Z25selective_scan_bwd_kernelI32Selective_Scan_bwd_kernel_traitsILi64ELi16ELb0ELb1ELb1ELb1ELb1EN3c108BFloat16ENS1_7complexIfEEEEv12SSMParamsBwd --------------------------
	.section	.text._Z25selective_scan_bwd_kernelI32Selective_Scan_bwd_kernel_traitsILi64ELi16ELb0ELb1ELb1ELb1ELb1EN3c108BFloat16ENS1_7complexIfEEEEv12SSMParamsBwd,"ax",@progbits
	.align	128
        .global         _Z25selective_scan_bwd_kernelI32Selective_Scan_bwd_kernel_traitsILi64ELi16ELb0ELb1ELb1ELb1ELb1EN3c108BFloat16ENS1_7complexIfEEEEv12SSMParamsBwd
        .type           _Z25selective_scan_bwd_kernelI32Selective_Scan_bwd_kernel_traitsILi64ELi16ELb0ELb1ELb1ELb1ELb1EN3c108BFloat16ENS1_7complexIfEEEEv12SSMParamsBwd,@function
        .size           _Z25selective_scan_bwd_kernelI32Selective_Scan_bwd_kernel_traitsILi64ELi16ELb0ELb1ELb1ELb1ELb1EN3c108BFloat16ENS1_7complexIfEEEEv12SSMParamsBwd,(.L_x_18711 - _Z25selective_scan_bwd_kernelI32Selective_Scan_bwd_kernel_traitsILi64ELi16ELb0ELb1ELb1ELb1ELb1EN3c108BFloat16ENS1_7complexIfEEEEv12SSMParamsBwd)
        .other          _Z25selective_scan_bwd_kernelI32Selective_Scan_bwd_kernel_traitsILi64ELi16ELb0ELb1ELb1ELb1ELb1EN3c108BFloat16ENS1_7complexIfEEEEv12SSMParamsBwd,@"STO_CUDA_ENTRY STV_DEFAULT"
_Z25selective_scan_bwd_kernelI32Selective_Scan_bwd_kernel_traitsILi64ELi16ELb0ELb1ELb1ELb1ELb1EN3c108BFloat16ENS1_7complexIfEEEEv12SSMParamsBwd:
.text._Z25selective_scan_bwd_kernelI32Selective_Scan_bwd_kernel_traitsILi64ELi16ELb0ELb1ELb1ELb1ELb1EN3c108BFloat16ENS1_7complexIfEEEEv12SSMParamsBwd:
        /* <DEDUP_REMOVED lines=178> */
.L_x_9215:
        /* <DEDUP_REMOVED lines=169> */
[----:B------:R-:W-:Y:S04]  /*15b0*/  STS.U16 [R250+0x80], R27 ;  /* 0x0000801bfa007388 */ /* 0x000fe80000000400 */
[----:B-----5:R2:W-:Y:S04]  /*15c0*/  STS.U16 [R249+0xc0], R26 ;  /* 0x0000c01af9007388 */ /* 0x0205e80000000400 */
        /* <DEDUP_REMOVED lines=110> */
[----:B------:R-:W3:Y:S04]  /*1cb0*/  LDS.U16 R4, [R190] ;  /* 0x00000000be047984 */ /* 0x000ee80000000400 */
        /* <DEDUP_REMOVED lines=52> */
[----:B---3--:R-:W-:-:S03]  /*2000*/  SHF.L.U32 R4, R4, 0x10, RZ ;  /* 0x0000001004047819 */ /* 0x008fc600000006ff */
[----:B------:R0:W-:Y:S02]  /*2010*/  STL [R1+0x4], R104 ;  /* 0x0000046801007387 */ /* 0x0001e40000100800 */
[----:B------:R-:W-:Y:S02]  /*2020*/  FADD.FTZ R189, R4, UR7 ;  /* 0x0000000704bd7e21 */ /* 0x000fe40008010000 */
[----:B------:R0:W-:Y:S01]  /*2030*/  STL [R1], R102 ;  /* 0x0000006601007387 */ /* 0x0001e20000100800 */
[----:B------:R-:W-:Y:S02]  /*2040*/  P2R R71, PR, RZ, 0x20 ;  /* 0x00000020ff477803 */ /* 0x000fe40000000000 */
[----:B------:R-:W-:Y:S02]  /*2050*/  FSETP.GTU.FTZ.AND P5, PT, R189, 20, PT ;  /* 0x41a00000bd00780b */ /* 0x000fe40003fbc000 */
[----:B----4-:R-:W-:Y:S02]  /*2060*/  SHF.L.U32 R5, R5, 0x10, RZ ;  /* 0x0000001005057819 */ /* 0x010fe400000006ff */
[----:B-----5:R-:W-:-:S02]  /*2070*/  SHF.L.U32 R22, R22, 0x10, RZ ;  /* 0x0000001016167819 */ /* 0x020fc400000006ff */
        /* <DEDUP_REMOVED lines=37> */
[----:B--2---:R0:W-:Y:S04]  /*22d0*/  STS.U16 [R237+0x200], R36 ;  /* 0x00020024ed007388 */ /* 0x0041e80000000400 */
        /* <DEDUP_REMOVED lines=39> */
.L_x_9086:
[----:B------:R-:W-:Y:S05]  /*2550*/  BSYNC.RECONVERGENT B0 ;  /* 0x0000000000007941 */ /* 0x000fea0003800200 */
.L_x_9085:
        /* <DEDUP_REMOVED lines=33> */
.L_x_9088:
[----:B------:R-:W-:Y:S05]  /*2770*/  BSYNC.RECONVERGENT B0 ;  /* 0x0000000000007941 */ /* 0x000fea0003800200 */
.L_x_9087:
        /* <DEDUP_REMOVED lines=33> */
.L_x_9090:
[----:B------:R-:W-:Y:S05]  /*2990*/  BSYNC.RECONVERGENT B0 ;  /* 0x0000000000007941 */ /* 0x000fea0003800200 */
.L_x_9089:
        /* <DEDUP_REMOVED lines=33> */
.L_x_9092:
[----:B------:R-:W-:Y:S05]  /*2bb0*/  BSYNC.RECONVERGENT B0 ;  /* 0x0000000000007941 */ /* 0x000fea0003800200 */
.L_x_9091:
        /* <DEDUP_REMOVED lines=33> */
.L_x_9094:
[----:B------:R-:W-:Y:S05]  /*2dd0*/  BSYNC.RECONVERGENT B0 ;  /* 0x0000000000007941 */ /* 0x000fea0003800200 */
.L_x_9093:
        /* <DEDUP_REMOVED lines=33> */
.L_x_9096:
[----:B------:R-:W-:Y:S05]  /*2ff0*/  BSYNC.RECONVERGENT B0 ;  /* 0x0000000000007941 */ /* 0x000fea0003800200 */
.L_x_9095:
        /* <DEDUP_REMOVED lines=33> */
.L_x_9098:
[----:B------:R-:W-:Y:S05]  /*3210*/  BSYNC.RECONVERGENT B0 ;  /* 0x0000000000007941 */ /* 0x000fea0003800200 */
.L_x_9097:
        /* <DEDUP_REMOVED lines=33> */
.L_x_9100:
[----:B------:R-:W-:Y:S05]  /*3430*/  BSYNC.RECONVERGENT B0 ;  /* 0x0000000000007941 */ /* 0x000fea0003800200 */
.L_x_9099:
        /* <DEDUP_REMOVED lines=33> */
.L_x_9102:
[----:B------:R-:W-:Y:S05]  /*3650*/  BSYNC.RECONVERGENT B0 ;  /* 0x0000000000007941 */ /* 0x000fea0003800200 */
.L_x_9101:
        /* <DEDUP_REMOVED lines=33> */
.L_x_9104:
[----:B------:R-:W-:Y:S05]  /*3870*/  BSYNC.RECONVERGENT B0 ;  /* 0x0000000000007941 */ /* 0x000fea0003800200 */
.L_x_9103:
        /* <DEDUP_REMOVED lines=33> */
.L_x_9106:
[----:B------:R-:W-:Y:S05]  /*3a90*/  BSYNC.RECONVERGENT B0 ;  /* 0x0000000000007941 */ /* 0x000fea0003800200 */
.L_x_9105:
        /* <DEDUP_REMOVED lines=33> */
.L_x_9108:
[----:B------:R-:W-:Y:S05]  /*3cb0*/  BSYNC.RECONVERGENT B0 ;  /* 0x0000000000007941 */ /* 0x000fea0003800200 */
.L_x_9107:
        /* <DEDUP_REMOVED lines=33> */
.L_x_9110:
[----:B------:R-:W-:Y:S05]  /*3ed0*/  BSYNC.RECONVERGENT B0 ;  /* 0x0000000000007941 */ /* 0x000fea0003800200 */
.L_x_9109:
        /* <DEDUP_REMOVED lines=33> */
.L_x_9112:
[----:B------:R-:W-:Y:S05]  /*40f0*/  BSYNC.RECONVERGENT B0 ;  /* 0x0000000000007941 */ /* 0x000fea0003800200 */
.L_x_9111:
        /* <DEDUP_REMOVED lines=33> */
.L_x_9114:
[----:B------:R-:W-:Y:S05]  /*4310*/  BSYNC.RECONVERGENT B0 ;  /* 0x0000000000007941 */ /* 0x000fea0003800200 */
.L_x_9113:
        /* <DEDUP_REMOVED lines=33> */
.L_x_9116:
[----:B------:R-:W-:Y:S05]  /*4530*/  BSYNC.RECONVERGENT B0 ;  /* 0x0000000000007941 */ /* 0x000fea0003800200 */
.L_x_9115:
[----:B------:R-:W1:Y:S01]  /*4540*/  S2UR UR34, SR_CTAID.X ;  /* 0x00000000002279c3 */ /* 0x000e620000002500 */
[----:B------:R-:W1:Y:S01]  /*4550*/  LDCU.128 UR12, c[0x0][0x410] ;  /* 0x00008200ff0c77ac */ /* 0x000e620008000c00 */
[----:B------:R-:W-:Y:S01]  /*4560*/  P2R R54, PR, RZ, 0x1 ;  /* 0x00000001ff367803 */ /* 0x000fe20000000000 */
[----:B0-----:R-:W0:Y:S01]  /*4570*/  LDS.U16 R50, [R190] ;  /* 0x00000000be327984 */ /* 0x001e220000000400 */
[----:B------:R-:W-:Y:S01]  /*4580*/  ISETP.NE.AND P0, PT, R55, RZ, PT ;  /* 0x000000ff3700720c */ /* 0x000fe20003f05270 */
[----:B------:R-:W-:Y:S01]  /*4590*/  UMOV UR8, UR35 ;  /* 0x0000002300087c82 */ /* 0x000fe20008000000 */
[----:B------:R-:W-:Y:S01]  /*45a0*/  UMOV UR9, URZ ;  /* 0x000000ff00097c82 */ /* 0x000fe20008000000 */
[----:B------:R-:W-:Y:S01]  /*45b0*/  LDS.U16 R58, [R190+0x2] ;  /* 0x00000200be3a7984 */ /* 0x000fe20000000400 */
[----:B------:R-:W2:Y:S01]  /*45c0*/  S2UR UR31, SR_CTAID.Y ;  /* 0x00000000001f79c3 */ /* 0x000ea20000002600 */
        /* <DEDUP_REMOVED lines=17> */
[----:B------:R-:W-:Y:S01]  /*46e0*/  UMOV UR12, UR36 ;  /* 0x00000024000c7c82 */ /* 0x000fe20008000000 */
[----:B------:R-:W-:Y:S01]  /*46f0*/  ISETP.NE.AND P0, PT, R63, RZ, PT ;  /* 0x000000ff3f00720c */ /* 0x000fe20003f05270 */
[----:B--2---:R-:W-:Y:S01]  /*4700*/  UIMAD.WIDE.U32 UR12, UR31, UR14, UR12 ;  /* 0x0000000e1f0c72a5 */ /* 0x004fe2000f8e000c */
        /* <DEDUP_REMOVED lines=11> */
[----:B------:R-:W1:Y:S01]  /*47c0*/  LDCU.128 UR12, c[0x0][0x420] ;  /* 0x00008400ff0c77ac */ /* 0x000e620008000c00 */
        /* <DEDUP_REMOVED lines=9> */
[----:B------:R-:W-:-:S02]  /*4860*/  PRMT R36, RZ, 0x7610, R36 ;  /* 0x00007610ff247816 */ /* 0x000fc40000000024 */
[----:B------:R-:W-:Y:S01]  /*4870*/  PRMT R35, RZ, 0x7610, R35 ;  /* 0x00007610ff237816 */ /* 0x000fe20000000023 */
[----:B-1----:R-:W-:Y:S01]  /*4880*/  UIMAD.WIDE.U32 UR36, UR34, UR12, UR8 ;  /* 0x0000000c222472a5 */ /* 0x002fe2000f8e0008 */
[----:B------:R-:W-:Y:S02]  /*4890*/  PRMT R40, RZ, 0x7610, R40 ;  /* 0x00007610ff287816 */ /* 0x000fe40000000028 */
[----:B------:R-:W-:Y:S01]  /*48a0*/  ISETP.NE.AND P6, PT, R71, RZ, PT ;  /* 0x000000ff4700720c */ /* 0x000fe20003fc5270 */
        /* <DEDUP_REMOVED lines=15> */
[----:B0-----:R-:W-:Y:S01]  /*49a0*/  SHF.L.U32 R50, R50, 0x10, RZ ;  /* 0x0000001032327819 */ /* 0x001fe200000006ff */
        /* <DEDUP_REMOVED lines=87> */
[----:B------:R-:W5:Y:S04]  /*4f20*/  LDS.U16 R43, [R190+0x1a] ;  /* 0x00001a00be2b7984 */ /* 0x000f680000000400 */
[----:B------:R-:W1:Y:S04]  /*4f30*/  LDS.U16 R44, [R190+0x1c] ;  /* 0x00001c00be2c7984 */ /* 0x000e680000000400 */
[----:B------:R-:W0:Y:S01]  /*4f40*/  LDS.U16 R46, [R190+0x1e] ;  /* 0x00001e00be2e7984 */ /* 0x000e220000000400 */
        /* <DEDUP_REMOVED lines=41> */
[----:B------:R-:W-:Y:S01]  /*51e0*/  FMUL.FTZ R63, R28, -1.4426950216293334961 ;  /* 0xbfb8aa3b1c3f7820 */ /* 0x000fe20000410000 */
[----:B------:R-:W-:-:S05]  /*51f0*/  SHF.L.U32 R27, R27, 0x10, RZ ;  /* 0x000000101b1b7819 */ /* 0x000fca00000006ff */
[----:B------:R-:W4:Y:S01]  /*5200*/  MUFU.EX2 R63, R63 ;  /* 0x0000003f003f7308 */ /* 0x000f220000000800 */
[----:B------:R-:W-:Y:S01]  /*5210*/  FMUL.FTZ R65, R27, -1.4426950216293334961 ;  /* 0xbfb8aa3b1b417820 */ /* 0x000fe20000410000 */
[----:B------:R-:W-:Y:S02]  /*5220*/  SHF.L.U32 R30, R30, 0x10, RZ ;  /* 0x000000101e1e7819 */ /* 0x000fe400000006ff */
[----:B------:R-:W-:-:S04]  /*5230*/  SHF.L.U32 R31, R31, 0x10, RZ ;  /* 0x000000101f1f7819 */ /* 0x000fc800000006ff */
[----:B------:R-:W5:Y:S01]  /*5240*/  MUFU.EX2 R65, R65 ;  /* 0x0000004100417308 */ /* 0x000f620000000800 */
[----:B-1----:R-:W-:Y:S01]  /*5250*/  FMUL.FTZ R2, R30, -1.4426950216293334961 ;  /* 0xbfb8aa3b1e027820 */ /* 0x002fe20000410000 */
[----:B------:R-:W-:-:S06]  /*5260*/  FMUL.FTZ R3, R31, -1.4426950216293334961 ;  /* 0xbfb8aa3b1f037820 */ /* 0x000fcc0000410000 */
[----:B------:R-:W-:Y:S01]  /*5270*/  MUFU.EX2 R2, R2 ;  /* 0x0000000200027308 */ /* 0x000fe20000000800 */
[----:B------:R-:W-:-:S07]  /*5280*/  SHF.L.U32 R29, R29, 0x10, RZ ;  /* 0x000000101d1d7819 */ /* 0x000fce00000006ff */
[----:B------:R-:W1:Y:S01]  /*5290*/  MUFU.EX2 R3, R3 ;  /* 0x0000000300037308 */ /* 0x000e620000000800 */
[----:B------:R-:W-:Y:S01]  /*52a0*/  SHF.L.U32 R44, R44, 0x10, RZ ;  /* 0x000000102c2c7819 */ /* 0x000fe200000006ff */
[----:B------:R-:W-:Y:S01]  /*52b0*/  FMUL.FTZ R67, R29, -1.4426950216293334961 ;  /* 0xbfb8aa3b1d437820 */ /* 0x000fe20000410000 */
[----:B------:R-:W-:-:S05]  /*52c0*/  SHF.L.U32 R33, R33, 0x10, RZ ;  /* 0x0000001021217819 */ /* 0x000fca00000006ff */
[----:B------:R-:W1:Y:S01]  /*52d0*/  MUFU.EX2 R67, R67 ;  /* 0x0000004300437308 */ /* 0x000e620000000800 */
[----:B------:R-:W-:Y:S01]  /*52e0*/  FMUL.FTZ R71, R33, -1.4426950216293334961 ;  /* 0xbfb8aa3b21477820 */ /* 0x000fe20000410000 */
[----:B------:R-:W-:-:S06]  /*52f0*/  SHF.L.U32 R58, R58, 0x10, RZ ;  /* 0x000000103a3a7819 */ /* 0x000fcc00000006ff */
[----:B------:R-:W1:Y:S01]  /*5300*/  MUFU.EX2 R71, R71 ;  /* 0x0000004700477308 */ /* 0x000e620000000800 */
[----:B------:R-:W-:Y:S02]  /*5310*/  SHF.L.U32 R32, R32, 0x10, RZ ;  /* 0x0000001020207819 */ /* 0x000fe400000006ff */
[----:B------:R-:W-:-:S03]  /*5320*/  SHF.L.U32 R35, R35, 0x10, RZ ;  /* 0x0000001023237819 */ /* 0x000fc600000006ff */
[----:B------:R-:W-:Y:S02]  /*5330*/  FMUL.FTZ R69, R32, -1.4426950216293334961 ;  /* 0xbfb8aa3b20457820 */ /* 0x000fe40000410000 */
[----:B------:R-:W-:Y:S01]  /*5340*/  FMUL.FTZ R74, R35, -1.4426950216293334961 ;  /* 0xbfb8aa3b234a7820 */ /* 0x000fe20000410000 */
[----:B------:R-:W-:-:S03]  /*5350*/  SHF.L.U32 R34, R34, 0x10, RZ ;  /* 0x0000001022227819 */ /* 0x000fc600000006ff */
[----:B------:R-:W-:Y:S01]  /*5360*/  MUFU.EX2 R69, R69 ;  /* 0x0000004500457308 */ /* 0x000fe20000000800 */
[----:B0-----:R-:W-:Y:S01]  /*5370*/  SHF.L.U32 R46, R46, 0x10, RZ ;  /* 0x000000102e2e7819 */ /* 0x001fe200000006ff */
[----:B------:R-:W-:Y:S01]  /*5380*/  FMUL.FTZ R73, R34, -1.4426950216293334961 ;  /* 0xbfb8aa3b22497820 */ /* 0x000fe20000410000 */
[----:B------:R-:W-:Y:S01]  /*5390*/  SHF.L.U32 R40, R40, 0x10, RZ ;  /* 0x0000001028287819 */ /* 0x000fe200000006ff */
[----:B--2---:R0:W-:Y:S04]  /*53a0*/  STS.U16 [R104], R47 ;  /* 0x0000002f68007388 */ /* 0x0041e80000000400 */
[----:B------:R-:W-:Y:S04]  /*53b0*/  STS.U16 [R102+0x40], R45 ;  /* 0x0000402d66007388 */ /* 0x000fe80000000400 */
[----:B---3--:R4:W-:Y:S04]  /*53c0*/  STS.U16 [R250+0x80], R49 ;  /* 0x00008031fa007388 */ /* 0x0089e80000000400 */
[----:B------:R-:W-:Y:S04]  /*53d0*/  STS.U16 [R249+0xc0], R48 ;  /* 0x0000c030f9007388 */ /* 0x000fe80000000400 */
[----:B------:R5:W-:Y:S04]  /*53e0*/  STS.U16 [R241+0x100], R52 ;  /* 0x00010034f1007388 */ /* 0x000be80000000400 */
[----:B------:R2:W-:Y:S04]  /*53f0*/  STS.U16 [R240+0x140], R51 ;  /* 0x00014033f0007388 */ /* 0x0005e80000000400 */
[----:B------:R-:W-:Y:S01]  /*5400*/  STS.U16 [R239+0x180], R54 ;  /* 0x00018036ef007388 */ /* 0x000fe20000000400 */
[----:B0-----:R-:W-:-:S03]  /*5410*/  FMUL.FTZ R47, R43, -1.4426950216293334961 ;  /* 0xbfb8aa3b2b2f7820 */ /* 0x001fc60000410000 */
        /* <DEDUP_REMOVED lines=10> */
[----:B------:R-:W3:Y:S01]  /*54c0*/  LDS.U16 R45, [R190] ;  /* 0x00000000be2d7984 */ /* 0x000ee20000000400 */
[----:B------:R0:W-:Y:S01]  /*54d0*/  MUFU.EX2 R79, R47 ;  /* 0x0000002f004f7308 */ /* 0x0001e20000000800 */
[----:B----4-:R-:W-:Y:S01]  /*54e0*/  FADD.FTZ R49, R63, 1 ;  /* 0x3f8000003f317421 */ /* 0x010fe20000010000 */
[----:B-----5:R-:W-:Y:S01]  /*54f0*/  FADD.FTZ R52, R65, 1 ;  /* 0x3f80000041347421 */ /* 0x020fe20000010000 */
[----:B--2---:R-:W-:Y:S01]  /*5500*/  FMUL.FTZ R51, R44, -1.4426950216293334961 ;  /* 0xbfb8aa3b2c337820 */ /* 0x004fe20000410000 */
[----:B------:R-:W-:Y:S01]  /*5510*/  LDS.U16 R48, [R190+0x4] ;  /* 0x00000400be307984 */ /* 0x000fe20000000400 */
[----:B-1----:R-:W-:-:S03]  /*5520*/  FADD.FTZ R56, R3, 1 ;  /* 0x3f80000003387421 */ /* 0x002fc60000010000 */
[----:B------:R-:W-:Y:S04]  /*5530*/  LDS.U16 R57, [R190+0x6] ;  /* 0x00000600be397984 */ /* 0x000fe80000000400 */
[----:B0-----:R-:W0:Y:S01]  /*5540*/  LDS.U16 R47, [R190+0x2] ;  /* 0x00000200be2f7984 */ /* 0x001e220000000400 */
[----:B------:R-:W1:Y:S03]  /*5550*/  MUFU.RCP R49, R49 ;  /* 0x0000003100317308 */ /* 0x000e660000001000 */
[----:B------:R-:W2:Y:S01]  /*5560*/  LDS.U16 R59, [R190+0x8] ;  /* 0x00000800be3b7984 */ /* 0x000ea20000000400 */
[----:B------:R-:W-:-:S03]  /*5570*/  FADD.FTZ R54, R67, 1 ;  /* 0x3f80000043367421 */ /* 0x000fc60000010000 */
[----:B------:R-:W-:Y:S01]  /*5580*/  LDS.U16 R61, [R190+0xa] ;  /* 0x00000a00be3d7984 */ /* 0x000fe20000000400 */
[----:B------:R-:W4:Y:S01]  /*5590*/  MUFU.RCP R52, R52 ;  /* 0x0000003400347308 */ /* 0x000f220000001000 */
[----:B------:R-:W-:Y:S02]  /*55a0*/  FADD.FTZ R60, R71, 1 ;  /* 0x3f800000473c7421 */ /* 0x000fe40000010000 */
[----:B------:R-:W-:Y:S01]  /*55b0*/  LDS.U16 R71, [R190+0xe] ;  /* 0x00000e00be477984 */ /* 0x000fe20000000400 */
[----:B------:R-:W-:-:S04]  /*55c0*/  SHF.L.U32 R36, R36, 0x10, RZ ;  /* 0x0000001024247819 */ /* 0x000fc800000006ff */
[----:B------:R-:W-:Y:S01]  /*55d0*/  MUFU.EX2 R74, R74 ;  /* 0x0000004a004a7308 */ /* 0x000fe20000000800 */
[----:B-1----:R-:W-:Y:S01]  /*55e0*/  FADD.FTZ R3, -R49, 1 ;  /* 0x3f80000031037421 */ /* 0x002fe20000010100 */
[----:B------:R-:W-:Y:S02]  /*55f0*/  SHF.L.U32 R42, R42, 0x10, RZ ;  /* 0x000000102a2a7819 */ /* 0x000fe400000006ff */
[----:B------:R-:W-:Y:S01]  /*5600*/  SHF.L.U32 R53, R53, 0x10, RZ ;  /* 0x0000001035357819 */ /* 0x000fe200000006ff */
[----:B------:R-:W-:Y:S01]  /*5610*/  FMUL.FTZ R55, R46, -1.4426950216293334961 ;  /* 0xbfb8aa3b2e377820 */ /* 0x000fe20000410000 */
[----:B------:R-:W-:Y:S01]  /*5620*/  SHF.L.U32 R37, R37, 0x10, RZ ;  /* 0x0000001025257819 */ /* 0x000fe200000006ff */
[----:B------:R-:W-:Y:S01]  /*5630*/  LDS.U16 R72, [R190+0x10] ;  /* 0x00001000be487984 */ /* 0x000fe20000000400 */
[----:B---3--:R-:W-:Y:S01]  /*5640*/  SHF.L.U32 R45, R45, 0x10, RZ ;  /* 0x000000102d2d7819 */ /* 0x008fe200000006ff */
[----:B------:R1:W-:Y:S01]  /*5650*/  MUFU.EX2 R83, R51 ;  /* 0x0000003300537308 */ /* 0x0003e20000000800 */
[----:B------:R-:W-:Y:S01]  /*5660*/  FFMA.FTZ R3, R28, R3, 1 ;  /* 0x3f8000001c037423 */ /* 0x000fe20000010003 */
[----:B------:R-:W-:Y:S01]  /*5670*/  FMUL.FTZ R77, R40, -1.4426950216293334961 ;  /* 0xbfb8aa3b284d7820 */ /* 0x000fe20000410000 */
[----:B------:R-:W-:Y:S01]  /*5680*/  SHF.L.U32 R62, R62, 0x10, RZ ;  /* 0x000000103e3e7819 */ /* 0x000fe200000006ff */
[----:B------:R-:W-:Y:S04]  /*5690*/  LDS.U16 R82, [R190+0x18] ;  /* 0x00001800be527984 */ /* 0x000fe80000000400 */
[----:B------:R-:W-:Y:S01]  /*56a0*/  MUFU.EX2 R73, R73 ;  /* 0x0000004900497308 */ /* 0x000fe20000000800 */
[----:B-1----:R-:W-:Y:S01]  /*56b0*/  FADD.FTZ R51, R2, 1 ;  /* 0x3f80000002337421 */ /* 0x002fe20000010000 */
[----:B------:R-:W-:Y:S01]  /*56c0*/  FMUL.FTZ R2, R50, R45 ;  /* 0x0000002d32027220 */ /* 0x000fe20000410000 */
[----:B------:R-:W-:Y:S01]  /*56d0*/  SHF.L.U32 R64, R64, 0x10, RZ ;  /* 0x0000001040407819 */ /* 0x000fe200000006ff */
[----:B------:R-:W-:Y:S01]  /*56e0*/  LDS.U16 R81, [R190+0x14] ;  /* 0x00001400be517984 */ /* 0x000fe20000000400 */
[----:B0-----:R-:W-:Y:S01]  /*56f0*/  SHF.L.U32 R47, R47, 0x10, RZ ;  /* 0x000000102f2f7819 */ /* 0x001fe200000006ff */
[----:B------:R-:W-:Y:S01]  /*5700*/  FMUL.FTZ R2, R49, R2 ;  /* 0x0000000231027220 */ /* 0x000fe20000410000 */
[----:B----4-:R-:W-:Y:S01]  /*5710*/  FADD.FTZ R68, -R52, 1 ;  /* 0x3f80000034447421 */ /* 0x010fe20000010100 */
[----:B------:R-:W-:Y:S01]  /*5720*/  SHF.L.U32 R66, R66, 0x10, RZ ;  /* 0x0000001042427819 */ /* 0x000fe200000006ff */
[----:B------:R-:W-:Y:S01]  /*5730*/  LDS.U16 R84, [R190+0x1c] ;  /* 0x00001c00be547984 */ /* 0x000fe20000000400 */
[----:B------:R-:W-:Y:S01]  /*5740*/  FMUL.FTZ R2, R2, R3 ;  /* 0x0000000302027220 */ /* 0x000fe20000410000 */
[----:B------:R-:W-:Y:S01]  /*5750*/  FMUL.FTZ R3, R58, R47 ;  /* 0x0000002f3a037220 */ /* 0x000fe20000410000 */
[----:B------:R-:W-:Y:S01]  /*5760*/  FFMA.FTZ R68, R27, R68, 1 ;  /* 0x3f8000001b447423 */ /* 0x000fe20000010044 */
[----:B------:R-:W-:Y:S01]  /*5770*/  SHF.L.U32 R41, R41, 0x10, RZ ;  /* 0x0000001029297819 */ /* 0x000fe200000006ff */
[----:B------:R-:W-:Y:S01]  /*5780*/  LDS.U16 R85, [R190+0x1e] ;  /* 0x00001e00be557984 */ /* 0x000fe20000000400 */
[----:B------:R-:W-:-:S04]  /*5790*/  FMUL.FTZ R3, R52, R3 ;  /* 0x0000000334037220 */ /* 0x000fc80000410000 */
[----:B------:R-:W-:Y:S02]  /*57a0*/  FMUL.FTZ R87, R3, R68 ;  /* 0x0000004403577220 */ /* 0x000fe40000410000 */
[----:B------:R-:W0:Y:S01]  /*57b0*/  LDS.U16 R3, [R190+0xc] ;  /* 0x00000c00be037984 */ /* 0x000e220000000400 */
[----:B------:R-:W1:Y:S01]  /*57c0*/  MUFU.RCP R54, R54 ;  /* 0x0000003600367308 */ /* 0x000e620000001000 */
[----:B------:R-:W-:-:S07]  /*57d0*/  SHF.L.U32 R48, R48, 0x10, RZ ;  /* 0x0000001030307819 */ /* 0x000fce00000006ff */
[----:B------:R-:W3:Y:S01]  /*57e0*/  MUFU.RCP R51, R51 ;  /* 0x0000003300337308 */ /* 0x000ee20000001000 */
[----:B------:R-:W-:Y:S01]  /*57f0*/  FMUL.FTZ R75, R36, -1.4426950216293334961 ;  /* 0xbfb8aa3b244b7820 */ /* 0x000fe20000410000 */
[----:B------:R-:W-:Y:S01]  /*5800*/  FMUL.FTZ R78, R42, -1.4426950216293334961 ;  /* 0xbfb8aa3b2a4e7820 */ /* 0x000fe20000410000 */
[----:B------:R-:W-:-:S05]  /*5810*/  FMUL.FTZ R65, R53, R48 ;  /* 0x0000003035417220 */ /* 0x000fca0000410000 */
[----:B------:R-:W4:Y:S01]  /*5820*/  MUFU.RCP R56, R56 ;  /* 0x0000003800387308 */ /* 0x000f220000001000 */
[C---:B-1----:R-:W-:Y:S01]  /*5830*/  FADD.FTZ R70, -R54.reuse, 1 ;  /* 0x3f80000036467421 */ /* 0x042fe20000010100 */
[----:B------:R-:W-:Y:S01]  /*5840*/  FMUL.FTZ R76, R37, -1.4426950216293334961 ;  /* 0xbfb8aa3b254c7820 */ /* 0x000fe20000410000 */
[----:B------:R-:W-:Y:S01]  /*5850*/  FMUL.FTZ R65, R54, R65 ;  /* 0x0000004136417220 */ /* 0x000fe20000410000 */
[----:B------:R-:W-:Y:S01]  /*5860*/  SHF.L.U32 R57, R57, 0x10, RZ ;  /* 0x0000001039397819 */ /* 0x000fe200000006ff */
[----:B------:R-:W-:-:S03]  /*5870*/  FFMA.FTZ R70, R29, R70, 1 ;  /* 0x3f8000001d467423 */ /* 0x000fc60000010046 */
[----:B------:R1:W-:Y:S01]  /*5880*/  MUFU.EX2 R94, R55 ;  /* 0x00000037005e7308 */ /* 0x0003e20000000800 */
[----:B------:R-:W-:Y:S01]  /*5890*/  FADD.FTZ R74, R74, 1 ;  /* 0x3f8000004a4a7421 */ /* 0x000fe20000010000 */
[----:B------:R-:W-:Y:S01]  /*58a0*/  FMUL.FTZ R86, R65, R70 ;  /* 0x0000004641567220 */ /* 0x000fe20000410000 */
[----:B--2---:R-:W-:Y:S01]  /*58b0*/  SHF.L.U32 R59, R59, 0x10, RZ ;  /* 0x000000103b3b7819 */ /* 0x004fe200000006ff */
[----:B-1----:R-:W-:-:S04]  /*58c0*/  FADD.FTZ R55, R69, 1 ;  /* 0x3f80000045377421 */ /* 0x002fc80000010000 */
[----:B------:R-:W-:Y:S01]  /*58d0*/  MUFU.EX2 R77, R77 ;  /* 0x0000004d004d7308 */ /* 0x000fe20000000800 */
[----:B---3--:R-:W-:Y:S01]  /*58e0*/  FADD.FTZ R67, -R51, 1 ;  /* 0x3f80000033437421 */ /* 0x008fe20000010100 */
[----:B------:R-:W-:-:S06]  /*58f0*/  FMUL.FTZ R70, R62, R57 ;  /* 0x000000393e467220 */ /* 0x000fcc0000410000 */
[----:B------:R-:W1:Y:S01]  /*5900*/  MUFU.EX2 R75, R75 ;  /* 0x0000004b004b7308 */ /* 0x000e620000000800 */
[----:B------:R-:W-:-:S07]  /*5910*/  FFMA.FTZ R67, R30, R67, 1 ;  /* 0x3f8000001e437423 */ /* 0x000fce0000010043 */
[----:B------:R-:W2:Y:S01]  /*5920*/  MUFU.EX2 R78, R78 ;  /* 0x0000004e004e7308 */ /* 0x000ea20000000800 */
[----:B------:R-:W-:Y:S01]  /*5930*/  FMUL.FTZ R69, R64, R59 ;  /* 0x0000003b40457220 */ /* 0x000fe20000410000 */
[----:B------:R-:W-:-:S06]  /*5940*/  FMUL.FTZ R70, R51, R70 ;  /* 0x0000004633467220 */ /* 0x000fcc0000410000 */
[----:B------:R-:W3:Y:S01]  /*5950*/  MUFU.EX2 R76, R76 ;  /* 0x0000004c004c7308 */ /* 0x000ee20000000800 */
[----:B------:R-:W-:Y:S02]  /*5960*/  FADD.FTZ R80, R79, 1 ;  /* 0x3f8000004f507421 */ /* 0x000fe40000010000 */
[----:B------:R-:W5:Y:S05]  /*5970*/  LDS.U16 R79, [R190+0x12] ;  /* 0x00001200be4f7984 */ /* 0x000f6a0000000400 */
[----:B------:R-:W3:Y:S01]  /*5980*/  MUFU.RCP R55, R55 ;  /* 0x0000003700377308 */ /* 0x000ee20000001000 */
[----:B------:R-:W-:Y:S01]  /*5990*/  FADD.FTZ R63, R73, 1 ;  /* 0x3f800000493f7421 */ /* 0x000fe20000010000 */
[----:B----4-:R-:W-:Y:S01]  /*59a0*/  FMUL.FTZ R69, R56, R69 ;  /* 0x0000004538457220 */ /* 0x010fe20000410000 */
[----:B------:R-:W-:-:S05]  /*59b0*/  FMUL.FTZ R89, R70, R67 ;  /* 0x0000004346597220 */ /* 0x000fca0000410000 */
[----:B------:R4:W-:Y:S01]  /*59c0*/  MUFU.RCP R68, R74 ;  /* 0x0000004a00447308 */ /* 0x0009e20000001000 */
[----:B------:R-:W-:Y:S02]  /*59d0*/  SHF.L.U32 R67, R38, 0x10, RZ ;  /* 0x0000001026437819 */ /* 0x000fe400000006ff */
[----:B0-----:R-:W-:Y:S02]  /*59e0*/  SHF.L.U32 R38, R3, 0x10, RZ ;  /* 0x0000001003267819 */ /* 0x001fe400000006ff */
[----:B------:R-:W-:Y:S01]  /*59f0*/  SHF.L.U32 R61, R61, 0x10, RZ ;  /* 0x000000103d3d7819 */ /* 0x000fe200000006ff */
[----:B------:R-:W0:Y:S01]  /*5a00*/  LDS.U16 R3, [R190+0x16] ;  /* 0x00001600be037984 */ /* 0x000e220000000400 */
[----:B----4-:R-:W-:Y:S01]  /*5a10*/  FADD.FTZ R74, -R56, 1 ;  /* 0x3f800000384a7421 */ /* 0x010fe20000010100 */
[----:B------:R-:W4:Y:S03]  /*5a20*/  MUFU.RCP R60, R60 ;  /* 0x0000003c003c7308 */ /* 0x000f260000001000 */
[----:B------:R-:W-:Y:S01]  /*5a30*/  FFMA.FTZ R74, R31, R74, 1 ;  /* 0x3f8000001f4a7423 */ /* 0x000fe2000001004a */
[----:B-1----:R-:W-:-:S03]  /*5a40*/  FADD.FTZ R65, R75, 1 ;  /* 0x3f8000004b417421 */ /* 0x002fc60000010000 */
[----:B------:R-:W-:Y:S01]  /*5a50*/  FMUL.FTZ R88, R69, R74 ;  /* 0x0000004a45587220 */ /* 0x000fe20000410000 */
[----:B------:R-:W1:Y:S01]  /*5a60*/  MUFU.RCP R63, R63 ;  /* 0x0000003f003f7308 */ /* 0x000e620000001000 */
[----:B------:R-:W-:Y:S01]  /*5a70*/  FADD.FTZ R69, R77, 1 ;  /* 0x3f8000004d457421 */ /* 0x000fe20000010000 */
[----:B--2---:R-:W-:Y:S01]  /*5a80*/  FADD.FTZ R77, R78, 1 ;  /* 0x3f8000004e4d7421 */ /* 0x004fe20000010000 */
[----:B---3--:R-:W-:Y:S01]  /*5a90*/  FADD.FTZ R75, R76, 1 ;  /* 0x3f8000004c4b7421 */ /* 0x008fe20000010000 */
[----:B------:R-:W-:Y:S01]  /*5aa0*/  FADD.FTZ R73, -R55, 1 ;  /* 0x3f80000037497421 */ /* 0x000fe20000010100 */
[----:B------:R-:W-:Y:S01]  /*5ab0*/  FMUL.FTZ R76, R66, R61 ;  /* 0x0000003d424c7220 */ /* 0x000fe20000410000 */
[----:B------:R-:W-:Y:S02]  /*5ac0*/  SHF.L.U32 R70, R39, 0x10, RZ ;  /* 0x0000001027467819 */ /* 0x000fe400000006ff */
[----:B------:R-:W-:Y:S02]  /*5ad0*/  SHF.L.U32 R39, R71, 0x10, RZ ;  /* 0x0000001047277819 */ /* 0x000fe400000006ff */
[----:B------:R2:W-:Y:S01]  /*5ae0*/  MUFU.RCP R71, R77 ;  /* 0x0000004d00477308 */ /* 0x0005e20000001000 */
[----:B------:R-:W-:Y:S01]  /*5af0*/  FFMA.FTZ R73, R32, R73, 1 ;  /* 0x3f80000020497423 */ /* 0x000fe20000010049 */
[----:B------:R-:W-:Y:S01]  /*5b00*/  FMUL.FTZ R76, R55, R76 ;  /* 0x0000004c374c7220 */ /* 0x000fe20000410000 */
[----:B--2---:R-:W-:-:S02]  /*5b10*/  FADD.FTZ R77, R83, 1 ;  /* 0x3f800000534d7421 */ /* 0x004fc40000010000 */
[----:B------:R-:W2:Y:S03]  /*5b20*/  LDS.U16 R83, [R190+0x1a] ;  /* 0x00001a00be537984 */ /* 0x000ea60000000400 */
[----:B------:R-:W3:Y:S01]  /*5b30*/  MUFU.RCP R65, R65 ;  /* 0x0000004100417308 */ /* 0x000ee20000001000 */
[----:B------:R-:W-:Y:S01]  /*5b40*/  FMUL.FTZ R91, R76, R73 ;  /* 0x000000494c5b7220 */ /* 0x000fe20000410000 */
[----:B----4-:R-:W-:Y:S01]  /*5b50*/  FADD.FTZ R76, -R60, 1 ;  /* 0x3f8000003c4c7421 */ /* 0x010fe20000010100 */
[----:B------:R-:W-:Y:S01]  /*5b60*/  FMUL.FTZ R73, R41, R38 ;  /* 0x0000002629497220 */ /* 0x000fe20000410000 */
[----:B------:R-:W-:Y:S01]  /*5b70*/  SHF.L.U32 R72, R72, 0x10, RZ ;  /* 0x0000001048487819 */ /* 0x000fe200000006ff */
[----:B------:R-:W-:Y:S01]  /*5b80*/  FMUL.FTZ R78, R70, R39 ;  /* 0x00000027464e7220 */ /* 0x000fe20000410000 */
[----:B------:R-:W-:Y:S01]  /*5b90*/  FFMA.FTZ R76, R33, R76, 1 ;  /* 0x3f800000214c7423 */ /* 0x000fe2000001004c */
[----:B------:R-:W-:Y:S01]  /*5ba0*/  FMUL.FTZ R73, R60, R73 ;  /* 0x000000493c497220 */ /* 0x000fe20000410000 */
[----:B------:R4:W-:Y:S01]  /*5bb0*/  MUFU.RCP R74, R75 ;  /* 0x0000004b004a7308 */ /* 0x0009e20000001000 */
[----:B-1----:R-:W-:-:S02]  /*5bc0*/  FMUL.FTZ R78, R63, R78 ;  /* 0x0000004e3f4e7220 */ /* 0x002fc40000410000 */
[----:B------:R-:W-:-:S05]  /*5bd0*/  FMUL.FTZ R90, R73, R76 ;  /* 0x0000004c495a7220 */ /* 0x000fca0000410000 */
[----:B------:R-:W1:Y:S01]  /*5be0*/  MUFU.RCP R69, R69 ;  /* 0x0000004500457308 */ /* 0x000e620000001000 */
[----:B----4-:R-:W-:Y:S01]  /*5bf0*/  FADD.FTZ R75, -R63, 1 ;  /* 0x3f8000003f4b7421 */ /* 0x010fe20000010100 */
[----:B------:R-:W-:Y:S01]  /*5c00*/  FADD.FTZ R76, -R68, 1 ;  /* 0x3f800000444c7421 */ /* 0x000fe20000010100 */
[----:B------:R-:W-:Y:S02]  /*5c10*/  FMUL.FTZ R73, R67, R72 ;  /* 0x0000004843497220 */ /* 0x000fe40000410000 */
[----:B------:R-:W-:Y:S01]  /*5c20*/  FFMA.FTZ R75, R34, R75, 1 ;  /* 0x3f800000224b7423 */ /* 0x000fe2000001004b */
[----:B------:R-:W-:Y:S01]  /*5c30*/  FFMA.FTZ R76, R35, R76, 1 ;  /* 0x3f800000234c7423 */ /* 0x000fe2000001004c */
[----:B------:R-:W-:Y:S02]  /*5c40*/  FMUL.FTZ R73, R68, R73 ;  /* 0x0000004944497220 */ /* 0x000fe40000410000 */
[----:B------:R-:W-:Y:S01]  /*5c50*/  FMUL.FTZ R93, R78, R75 ;  /* 0x0000004b4e5d7220 */ /* 0x000fe20000410000 */
[----:B------:R-:W-:Y:S01]  /*5c60*/  SHF.L.U32 R75, R23, 0x10, RZ ;  /* 0x00000010174b7819 */ /* 0x000fe200000006ff */
[----:B---3--:R-:W-:Y:S01]  /*5c70*/  FADD.FTZ R23, -R65, 1 ;  /* 0x3f80000041177421 */ /* 0x008fe20000010100 */
[----:B------:R-:W-:Y:S01]  /*5c80*/  FMUL.FTZ R92, R73, R76 ;  /* 0x0000004c495c7220 */ /* 0x000fe20000410000 */
[----:B------:R-:W-:Y:S01]  /*5c90*/  SHF.L.U32 R76, R26, 0x10, RZ ;  /* 0x000000101a4c7819 */ /* 0x000fe200000006ff */
[----:B------:R-:W-:Y:S01]  /*5ca0*/  FADD.FTZ R26, R94, 1 ;  /* 0x3f8000005e1a7421 */ /* 0x000fe20000010000 */
[----:B------:R-:W-:Y:S01]  /*5cb0*/  FFMA.FTZ R95, R36, R23, 1 ;  /* 0x3f800000245f7423 */ /* 0x000fe20000010017 */
[----:B------:R-:W-:Y:S01]  /*5cc0*/  SHF.L.U32 R73, R25, 0x10, RZ ;  /* 0x0000001019497819 */ /* 0x000fe200000006ff */
[----:B-1----:R-:W-:Y:S01]  /*5cd0*/  FADD.FTZ R25, -R69, 1 ;  /* 0x3f80000045197421 */ /* 0x002fe20000010100 */
[----:B------:R-:W-:Y:S01]  /*5ce0*/  SHF.L.U32 R78, R24, 0x10, RZ ;  /* 0x00000010184e7819 */ /* 0x000fe200000006ff */
[----:B------:R-:W-:Y:S01]  /*5cf0*/  FADD.FTZ R24, -R74, 1 ;  /* 0x3f8000004a187421 */ /* 0x000fe20000010100 */
[----:B-----5:R-:W-:Y:S01]  /*5d00*/  SHF.L.U32 R23, R79, 0x10, RZ ;  /* 0x000000104f177819 */ /* 0x020fe200000006ff */
[----:B------:R-:W1:Y:S01]  /*5d10*/  MUFU.RCP R80, R80 ;  /* 0x0000005000507308 */ /* 0x000e620000001000 */
[----:B------:R-:W-:Y:S01]  /*5d20*/  FFMA.FTZ R97, R40, R25, 1 ;  /* 0x3f80000028617423 */ /* 0x000fe20000010019 */
[----:B------:R-:W-:Y:S01]  /*5d30*/  FFMA.FTZ R94, R37, R24, 1 ;  /* 0x3f800000255e7423 */ /* 0x000fe20000010018 */
[----:B------:R-:W-:-:S02]  /*5d40*/  SHF.L.U32 R24, R81, 0x10, RZ ;  /* 0x0000001051187819 */ /* 0x000fc400000006ff */
[----:B0-----:R-:W-:-:S03]  /*5d50*/  SHF.L.U32 R25, R3, 0x10, RZ ;  /* 0x0000001003197819 */ /* 0x001fc600000006ff */
[----:B------:R-:W0:Y:S08]  /*5d60*/  MUFU.RCP R77, R77 ;  /* 0x0000004d004d7308 */ /* 0x000e300000001000 */
[----:B------:R3:W4:Y:S01]  /*5d70*/  MUFU.RCP R101, R26 ;  /* 0x0000001a00657308 */ /* 0x0007220000001000 */
[----:B------:R-:W-:Y:S01]  /*5d80*/  FADD.FTZ R99, -R71, 1 ;  /* 0x3f80000047637421 */ /* 0x000fe20000010100 */
[----:B------:R-:W-:Y:S01]  /*5d90*/  FMUL.FTZ R3, R73, R24 ;  /* 0x0000001849037220 */ /* 0x000fe20000410000 */
[----:B---3--:R-:W-:Y:S01]  /*5da0*/  SHF.L.U32 R26, R82, 0x10, RZ ;  /* 0x00000010521a7819 */ /* 0x008fe200000006ff */
[----:B------:R-:W-:Y:S01]  /*5db0*/  FMUL.FTZ R82, R76, R23 ;  /* 0x000000174c527220 */ /* 0x000fe20000410000 */
[----:B------:R-:W-:-:S03]  /*5dc0*/  FMUL.FTZ R96, R78, R25 ;  /* 0x000000194e607220 */ /* 0x000fc60000410000 */
[----:B------:R-:W-:Y:S01]  /*5dd0*/  FMUL.FTZ R82, R65, R82 ;  /* 0x0000005241527220 */ /* 0x000fe20000410000 */
[----:B------:R-:W-:Y:S01]  /*5de0*/  FMUL.FTZ R98, R75, R26 ;  /* 0x0000001a4b627220 */ /* 0x000fe20000410000 */
[----:B------:R-:W-:Y:S02]  /*5df0*/  ISETP.NE.AND P1, PT, R197, RZ, PT ;  /* 0x000000ffc500720c */ /* 0x000fe40003f25270 */
[----:B------:R-:W-:Y:S01]  /*5e00*/  FMUL.FTZ R95, R82, R95 ;  /* 0x0000005f525f7220 */ /* 0x000fe20000410000 */
[----:B------:R-:W-:Y:S01]  /*5e10*/  SHF.L.U32 R79, R22, 0x10, RZ ;  /* 0x00000010164f7819 */ /* 0x000fe200000006ff */
[----:B------:R-:W-:Y:S01]  /*5e20*/  FFMA.FTZ R99, R42, R99, 1 ;  /* 0x3f8000002a637423 */ /* 0x000fe20000010063 */
[----:B------:R-:W-:Y:S01]  /*5e30*/  SHF.L.U32 R81, R5, 0x10, RZ ;  /* 0x0000001005517819 */ /* 0x000fe200000006ff */
[----:B------:R-:W-:Y:S01]  /*5e40*/  FMUL.FTZ R3, R74, R3 ;  /* 0x000000034a037220 */ /* 0x000fe20000410000 */
[----:B------:R-:W-:Y:S01]  /*5e50*/  SHF.L.U32 R82, R4, 0x10, RZ ;  /* 0x0000001004527819 */ /* 0x000fe200000006ff */
[----:B------:R-:W-:Y:S01]  /*5e60*/  FMUL.FTZ R96, R69, R96 ;  /* 0x0000006045607220 */ /* 0x000fe20000410000 */
[----:B------:R-:W-:Y:S01]  /*5e70*/  FMUL.FTZ R98, R71, R98 ;  /* 0x0000006247627220 */ /* 0x000fe20000410000 */
[----:B--2---:R-:W-:-:S02]  /*5e80*/  SHF.L.U32 R22, R83, 0x10, RZ ;  /* 0x0000001053167819 */ /* 0x004fc400000006ff */
[----:B------:R-:W-:Y:S02]  /*5e90*/  SHF.L.U32 R4, R84, 0x10, RZ ;  /* 0x0000001054047819 */ /* 0x000fe400000006ff */
[----:B------:R-:W-:Y:S01]  /*5ea0*/  SHF.L.U32 R5, R85, 0x10, RZ ;  /* 0x0000001055057819 */ /* 0x000fe200000006ff */
[----:B------:R-:W-:Y:S01]  /*5eb0*/  FMUL.FTZ R3, R3, R94 ;  /* 0x0000005e03037220 */ /* 0x000fe20000410000 */
[----:B------:R-:W-:Y:S01]  /*5ec0*/  FMUL.FTZ R96, R96, R97 ;  /* 0x0000006160607220 */ /* 0x000fe20000410000 */
[----:B------:R-:W-:Y:S01]  /*5ed0*/  FMUL.FTZ R98, R98, R99 ;  /* 0x0000006362627220 */ /* 0x000fe20000410000 */
[----:B-1----:R-:W-:Y:S01]  /*5ee0*/  FADD.FTZ R94, -R80, 1 ;  /* 0x3f800000505e7421 */ /* 0x002fe20000010100 */
[----:B0-----:R-:W-:Y:S01]  /*5ef0*/  FADD.FTZ R97, -R77, 1 ;  /* 0x3f8000004d617421 */ /* 0x001fe20000010100 */
[----:B----4-:R-:W-:Y:S01]  /*5f00*/  FADD.FTZ R99, -R101, 1 ;  /* 0x3f80000065637421 */ /* 0x010fe20000010100 */
[----:B------:R-:W-:Y:S01]  /*5f10*/  FMUL.FTZ R83, R79, R22 ;  /* 0x000000164f537220 */ /* 0x000fe20000410000 */
[----:B------:R-:W-:Y:S01]  /*5f20*/  FMUL.FTZ R84, R81, R4 ;  /* 0x0000000451547220 */ /* 0x000fe20000410000 */
[----:B------:R-:W-:Y:S01]  /*5f30*/  FMUL.FTZ R100, R82, R5 ;  /* 0x0000000552647220 */ /* 0x000fe20000410000 */
[----:B------:R-:W-:Y:S01]  /*5f40*/  FFMA.FTZ R94, R43, R94, 1 ;  /* 0x3f8000002b5e7423 */ /* 0x000fe2000001005e */
[----:B------:R-:W-:Y:S01]  /*5f50*/  FFMA.FTZ R97, R44, R97, 1 ;  /* 0x3f8000002c617423 */ /* 0x000fe20000010061 */
[----:B------:R-:W-:Y:S01]  /*5f60*/  FMUL.FTZ R83, R80, R83 ;  /* 0x0000005350537220 */ /* 0x000fe20000410000 */
[----:B------:R-:W-:Y:S01]  /*5f70*/  FFMA.FTZ R99, R46, R99, 1 ;  /* 0x3f8000002e637423 */ /* 0x000fe20000010063 */
[----:B------:R-:W-:Y:S01]  /*5f80*/  FMUL.FTZ R84, R77, R84 ;  /* 0x000000544d547220 */ /* 0x000fe20000410000 */
[----:B------:R-:W-:Y:S01]  /*5f90*/  FMUL.FTZ R100, R101, R100 ;  /* 0x0000006465647220 */ /* 0x000fe20000410000 */
[----:B------:R-:W-:Y:S01]  /*5fa0*/  F2FP.BF16.F32.PACK_AB R2, R87, R2 ;  /* 0x000000025702723e */ /* 0x000fe200000010ff */
[----:B------:R-:W-:Y:S01]  /*5fb0*/  BAR.SYNC.DEFER_BLOCKING 0x0 ;  /* 0x0000000000007b1d */ /* 0x000fe20000010000 */
[----:B------:R-:W-:Y:S01]  /*5fc0*/  F2FP.BF16.F32.PACK_AB R92, R95, R92 ;  /* 0x0000005c5f5c723e */ /* 0x000fe200000010ff */
[----:B------:R-:W-:Y:S01]  /*5fd0*/  FMUL.FTZ R83, R83, R94 ;  /* 0x0000005e53537220 */ /* 0x000fe20000410000 */
[----:B------:R-:W-:-:S03]  /*5fe0*/  FMUL.FTZ R84, R84, R97 ;  /* 0x0000006154547220 */ /* 0x000fc60000410000 */
[----:B------:R-:W-:Y:S01]  /*5ff0*/  VOTEU.ALL UP0, P1 ;  /* 0x0000000000ff7886 */ /* 0x000fe20000800000 */
[----:B------:R-:W-:Y:S01]  /*6000*/  FMUL.FTZ R99, R100, R99 ;  /* 0x0000006364637220 */ /* 0x000fe20000410000 */
[----:B------:R-:W-:Y:S02]  /*6010*/  PRMT R85, R2, 0x7632, R85 ;  /* 0x0000763202557816 */ /* 0x000fe40000000055 */
[----:B------:R-:W-:Y:S01]  /*6020*/  F2FP.BF16.F32.PACK_AB R86, R89, R86 ;  /* 0x000000565956723e */ /* 0x000fe200000010ff */
[----:B------:R-:W-:Y:S01]  /*6030*/  @!UP0 UIMAD UR12, UR20, -0x400, UR10 ;  /* 0xfffffc00140c88a4 */ /* 0x000fe2000f8e020a */
        /* <DEDUP_REMOVED lines=8> */
[----:B------:R1:W-:Y:S01]  /*60c0*/  STS.U16 [R190+0x2], R85 ;  /* 0x00000255be007388 */ /* 0x0003e20000000400 */
[----:B0-----:R-:W-:-:S03]  /*60d0*/  PRMT R2, R92, 0x7632, R2 ;  /* 0x000076325c027816 */ /* 0x001fc60000000002 */
[----:B------:R0:W-:Y:S01]  /*60e0*/  STS.U16 [R190+0x4], R86 ;  /* 0x00000456be007388 */ /* 0x0001e20000000400 */
[----:B------:R-:W-:-:S03]  /*60f0*/  PRMT R95, R90, 0x7632, R95 ;  /* 0x000076325a5f7816 */ /* 0x000fc6000000005f */
[----:B------:R2:W-:Y:S01]  /*6100*/  STS.U16 [R190+0x12], R2 ;  /* 0x00001202be007388 */ /* 0x0005e20000000400 */
[----:B-1----:R-:W-:-:S03]  /*6110*/  PRMT R85, R3, 0x7632, R85 ;  /* 0x0000763203557816 */ /* 0x002fc60000000055 */
[----:B------:R1:W-:Y:S01]  /*6120*/  STS.U16 [R190+0x8], R88 ;  /* 0x00000858be007388 */ /* 0x0003e20000000400 */
[----:B0-----:R-:W-:-:S03]  /*6130*/  PRMT R86, R83, 0x7610, R86 ;  /* 0x0000761053567816 */ /* 0x001fc60000000056 */
[----:B------:R0:W-:Y:S01]  /*6140*/  STS.U16 [R190+0xc], R90 ;  /* 0x00000c5abe007388 */ /* 0x0001e20000000400 */
[----:B--2---:R-:W-:Y:S02]  /*6150*/  MOV R2, UR12 ;  /* 0x0000000c00027c02 */ /* 0x004fe40008000f00 */
[----:B-1----:R-:W-:Y:S02]  /*6160*/  PRMT R88, R83, 0x7632, R88 ;  /* 0x0000763253587816 */ /* 0x002fe40000000058 */
[----:B0-----:R-:W-:Y:S02]  /*6170*/  PRMT R90, R84, 0x7632, R90 ;  /* 0x00007632545a7816 */ /* 0x001fe4000000005a */
[----:B------:R-:W-:Y:S01]  /*6180*/  @!P1 IADD3 R2, PT, PT, R2, 0x400, RZ ;  /* 0x0000040002029810 */ /* 0x000fe20007ffe0ff */
        /* <DEDUP_REMOVED lines=30> */
[----:B------:R-:W3:Y:S01]  /*6370*/  LDS R84, [UR30+0x840] ;  /* 0x0008401eff547984 */ /* 0x000ee20008000800 */
[----:B------:R-:W-:Y:S01]  /*6380*/  UIMAD UR13, UR34, UR15, UR13 ;  /* 0x0000000f220d72a4 */ /* 0x000fe2000f8e020d */
[----:B------:R-:W2:Y:S03]  /*6390*/  LDCU.64 UR14, c[0x0][0x558] ;  /* 0x0000ab00ff0e77ac */ /* 0x000ea60008000a00 */
        /* <DEDUP_REMOVED lines=99> */
[----:B------:R-:W-:Y:S01]  /*69d0*/  PRMT R2, R48, 0x7632, R2 ;  /* 0x0000763230027816 */ /* 0x000fe20000000002 */
[----:B------:R0:W-:Y:S01]  /*69e0*/  STS.U16 [R190+0x2], R95 ;  /* 0x0000025fbe007388 */ /* 0x0001e20000000400 */
[----:B------:R-:W-:Y:S01]  /*69f0*/  @!UP0 UIMAD UR12, UR20, -0x400, UR10 ;  /* 0xfffffc00140c88a4 */ /* 0x000fe2000f8e020a */
[----:B------:R-:W-:-:S02]  /*6a00*/  PRMT R3, R55, 0x7632, R3 ;  /* 0x0000763237037816 */ /* 0x000fc40000000003 */
[----:B------:R-:W-:Y:S01]  /*6a10*/  PRMT R22, R38, 0x7632, R22 ;  /* 0x0000763226167816 */ /* 0x000fe20000000016 */
[----:B------:R1:W-:Y:S01]  /*6a20*/  STS.U16 [R190+0x6], R2 ;  /* 0x00000602be007388 */ /* 0x0003e20000000400 */
[----:B------:R-:W-:Y:S02]  /*6a30*/  F2FP.BF16.F32.PACK_AB R24, R25, R24 ;  /* 0x000000181918723e */ /* 0x000fe400000010ff */
[----:B------:R-:W-:Y:S01]  /*6a40*/  F2FP.BF16.F32.PACK_AB R26, R43, R26 ;  /* 0x0000001a2b1a723e */ /* 0x000fe200000010ff */
[----:B------:R2:W-:Y:S01]  /*6a50*/  STS.U16 [R190+0xa], R3 ;  /* 0x00000a03be007388 */ /* 0x0005e20000000400 */
[----:B0-----:R-:W-:Y:S02]  /*6a60*/  PRMT R95, R35, 0x7632, R95 ;  /* 0x00007632235f7816 */ /* 0x001fe4000000005f */
[----:B------:R-:W-:Y:S01]  /*6a70*/  F2FP.BF16.F32.PACK_AB R4, R5, R4 ;  /* 0x000000040504723e */ /* 0x000fe200000010ff */
[----:B------:R0:W-:Y:S01]  /*6a80*/  STS.U16 [R190+0xe], R22 ;  /* 0x00000e16be007388 */ /* 0x0001e20000000400 */
[----:B-1----:R-:W-:Y:S01]  /*6a90*/  MOV R2, UR12 ;  /* 0x0000000c00027c02 */ /* 0x002fe20008000f00 */
[----:B------:R-:W1:Y:S02]  /*6aa0*/  LDCU.128 UR12, c[0x0][0x430] ;  /* 0x00008600ff0c77ac */ /* 0x000e640008000c00 */
[----:B------:R3:W-:Y:S01]  /*6ab0*/  STS.U16 [R190+0x12], R95 ;  /* 0x0000125fbe007388 */ /* 0x0007e20000000400 */
[----:B--2---:R-:W-:-:S02]  /*6ac0*/  PRMT R3, R24, 0x7632, R3 ;  /* 0x0000763218037816 */ /* 0x004fc40000000003 */
[----:B------:R-:W-:Y:S01]  /*6ad0*/  @!P1 IADD3 R2, PT, PT, R2, 0x400, RZ ;  /* 0x0000040002029810 */ /* 0x000fe20007ffe0ff */
[----:B------:R-:W-:Y:S01]  /*6ae0*/  STS.U16 [R190], R45 ;  /* 0x0000002dbe007388 */ /* 0x000fe20000000400 */
[----:B0-----:R-:W-:-:S03]  /*6af0*/  PRMT R22, R26, 0x7632, R22 ;  /* 0x000076321a167816 */ /* 0x001fc60000000016 */
[----:B------:R-:W-:Y:S01]  /*6b00*/  STS.U16 [R190+0x4], R48 ;  /* 0x00000430be007388 */ /* 0x000fe20000000400 */
[----:B---3--:R-:W-:-:S03]  /*6b10*/  PRMT R95, R4, 0x7632, R95 ;  /* 0x00007632045f7816 */ /* 0x008fc6000000005f */
[----:B------:R-:W-:Y:S04]  /*6b20*/  STS.U16 [R190+0x8], R55 ;  /* 0x00000837be007388 */ /* 0x000fe80000000400 */
[----:B------:R-:W-:Y:S01]  /*6b30*/  STS.U16 [R190+0xc], R38 ;  /* 0x00000c26be007388 */ /* 0x000fe20000000400 */
[----:B-1----:R-:W-:-:S03]  /*6b40*/  UIMAD.WIDE.U32 UR8, UR34, UR12, UR8 ;  /* 0x0000000c220872a5 */ /* 0x002fc6000f8e0008 */
[----:B------:R-:W-:Y:S01]  /*6b50*/  STS.U16 [R190+0x10], R35 ;  /* 0x00001023be007388 */ /* 0x000fe20000000400 */
[----:B------:R-:W-:-:S03]  /*6b60*/  UIMAD UR9, UR34, UR13, UR9 ;  /* 0x0000000d220972a4 */ /* 0x000fc6000f8e0209 */
[----:B------:R-:W-:Y:S01]  /*6b70*/  STS.U16 [R190+0x14], R24 ;  /* 0x00001418be007388 */ /* 0x000fe20000000400 */
[----:B------:R-:W-:-:S03]  /*6b80*/  UIMAD.WIDE.U32 UR8, UR31, UR14, UR8 ;  /* 0x0000000e1f0872a5 */ /* 0x000fc6000f8e0008 */
[----:B------:R0:W-:Y:S01]  /*6b90*/  STS.U16 [R190+0x16], R3 ;  /* 0x00001603be007388 */ /* 0x0001e20000000400 */
[----:B------:R-:W-:-:S03]  /*6ba0*/  UIMAD UR15, UR31, UR15, UR9 ;  /* 0x0000000f1f0f72a4 */ /* 0x000fc6000f8e0209 */
[----:B------:R-:W-:Y:S04]  /*6bb0*/  STS.U16 [R190+0x18], R26 ;  /* 0x0000181abe007388 */ /* 0x000fe80000000400 */
[----:B------:R1:W-:Y:S01]  /*6bc0*/  STS.U16 [R190+0x1a], R22 ;  /* 0x00001a16be007388 */ /* 0x0003e20000000400 */
[----:B0-----:R-:W-:-:S03]  /*6bd0*/  IADD3 R3, P0, PT, R21, UR8, RZ ;  /* 0x0000000815037c10 */ /* 0x001fc6000ff1e0ff */
[----:B------:R-:W-:Y:S04]  /*6be0*/  STS.U16 [R190+0x1c], R4 ;  /* 0x00001c04be007388 */ /* 0x000fe80000000400 */
[----:B------:R-:W-:Y:S01]  /*6bf0*/  STS.U16 [R190+0x1e], R95 ;  /* 0x00001e5fbe007388 */ /* 0x000fe20000000400 */
[----:B------:R-:W-:-:S03]  /*6c00*/  NOP ;  /* 0x0000000000007918 */ /* 0x000fc60000000000 */
[----:B------:R-:W-:Y:S01]  /*6c10*/  LDS.U16 R5, [R104] ;  /* 0x0000000068057984 */ /* 0x000fe20000000400 */
[----:B-1----:R-:W-:-:S03]  /*6c20*/  IADD3.X R22, PT, PT, RZ, UR15, RZ, P0, !PT ;  /* 0x0000000fff167c10 */ /* 0x002fc600087fe4ff */
        /* <DEDUP_REMOVED lines=52> */
.L_x_9117:
        /* <DEDUP_REMOVED lines=95> */
[----:B------:R-:W-:Y:S01]  /*7560*/  UIMAD UR31, UR31, UR9, UR13 ;  /* 0x000000091f1f72a4 */ /* 0x000fe2000f8e020d */
[----:B------:R-:W-:Y:S01]  /*7570*/  LOP3.LUT R193, R197, 0x1f, RZ, 0xc0, !PT ;  /* 0x0000001fc5c17812 */ /* 0x000fe200078ec0ff */
[----:B------:R-:W-:Y:S01]  /*7580*/  UIADD3 UR14, UPT, UPT, UR8, 0x800, URZ ;  /* 0x00000800080e7890 */ /* 0x000fe2000fffe0ff */
[----:B------:R-:W0:Y:S05]  /*7590*/  LDCU UR48, c[0x0][0x394] ;  /* 0x00007280ff3077ac */ /* 0x000e2a0008000800 */
        /* <DEDUP_REMOVED lines=11> */
.L_x_9214:
[----:B------:R-:W-:Y:S01]  /*7650*/  SHF.L.U32 R10, R197, 0x5, RZ ;  /* 0x00000005c50a7819 */ /* 0x000fe200000006ff */
[----:B------:R-:W-:Y:S01]  /*7660*/  HFMA2 R3, -RZ, RZ, 0, 0 ;  /* 0x00000000ff037431 */ /* 0x000fe200000001ff */
[----:B0-----:R-:W-:Y:S02]  /*7670*/  MOV R7, UR44 ;  /* 0x0000002c00077c02 */ /* 0x001fe40008000f00 */
[----:B------:R-:W-:Y:S02]  /*7680*/  LOP3.LUT R91, R10, 0x7c1f, R197, 0xc8, !PT ;  /* 0x00007c1f0a5b7812 */ /* 0x000fe400078ec8c5 */
[----:B------:R-:W-:Y:S02]  /*7690*/  LOP3.LUT R0, R193, 0x7c00, R10, 0xf8, !PT ;  /* 0x00007c00c1007812 */ /* 0x000fe400078ef80a */
[----:B-1----:R-:W-:Y:S02]  /*76a0*/  MOV R2, R91 ;  /* 0x0000005b00027202 */ /* 0x002fe40000000f00 */
        /* <DEDUP_REMOVED lines=243> */
[----:B------:R1:W-:Y:S04]  /*85e0*/  STS.U16 [R15+0x280], R22 ;  /* 0x000280160f007388 */ /* 0x0003e80000000400 */
[----:B------:R2:W-:Y:S01]  /*85f0*/  STS.U16 [R16+0x2c0], R23 ;  /* 0x0002c01710007388 */ /* 0x0005e20000000400 */
[----:B0-----:R-:W-:-:S03]  /*8600*/  LEA R24, R92, UR30, 0x1 ;  /* 0x0000001e5c187c11 */ /* 0x001fc6000f8e08ff */
[----:B------:R-:W-:Y:S01]  /*8610*/  STS.U16 [R17+0x300], R28 ;  /* 0x0003001c11007388 */ /* 0x000fe20000000400 */
[----:B-1----:R-:W-:-:S03]  /*8620*/  LEA R22, R68, UR30, 0x1 ;  /* 0x0000001e44167c11 */ /* 0x002fc6000f8e08ff */
[----:B------:R-:W-:Y:S01]  /*8630*/  STS.U16 [R18+0x340], R29 ;  /* 0x0003401d12007388 */ /* 0x000fe20000000400 */
[----:B--2---:R-:W-:-:S03]  /*8640*/  LEA R23, R70, UR30, 0x1 ;  /* 0x0000001e46177c11 */ /* 0x004fc6000f8e08ff */
        /* <DEDUP_REMOVED lines=184> */
[C---:B------:R-:W-:Y:S01]  /*91d0*/  FMUL.FTZ R39, R3.reuse, R179 ;  /* 0x000000b303277220 */ /* 0x040fe20000410000 */
[----:B------:R-:W-:-:S03]  /*91e0*/  FMUL.FTZ R40, R3, R178 ;  /* 0x000000b203287220 */ /* 0x000fc60000410000 */
[----:B------:R-:W1:Y:S01]  /*91f0*/  MUFU.EX2 R4, R4 ;  /* 0x0000000400047308 */ /* 0x000e620000000800 */
[C---:B------:R-:W-:Y:S01]  /*9200*/  FMUL.FTZ R41, R3.reuse, R177 ;  /* 0x000000b103297220 */ /* 0x040fe20000410000 */
[C---:B------:R-:W-:Y:S01]  /*9210*/  FMUL.FTZ R42, R3.reuse, R176 ;  /* 0x000000b0032a7220 */ /* 0x040fe20000410000 */
[----:B------:R-:W-:-:S05]  /*9220*/  FMUL.FTZ R43, R3, R175 ;  /* 0x000000af032b7220 */ /* 0x000fca0000410000 */
        /* <DEDUP_REMOVED lines=10> */
[----:B------:R2:W-:Y:S02]  /*92d0*/  MUFU.COS R78, R35 ;  /* 0x00000023004e7308 */ /* 0x0005e40000000000 */
[----:B--2---:R-:W-:-:S06]  /*92e0*/  FMUL.FTZ R35, R3, R183 ;  /* 0x000000b703237220 */ /* 0x004fcc0000410000 */
[----:B------:R-:W2:Y:S01]  /*92f0*/  MUFU.EX2 R32, R32 ;  /* 0x0000002000207308 */ /* 0x000ea20000000800 */
[C---:B0-----:R-:W-:Y:S01]  /*9300*/  FMUL.FTZ R104, R2.reuse, R104 ;  /* 0x0000006802687220 */ /* 0x041fe20000410000 */
[----:B------:R-:W-:Y:S01]  /*9310*/  FMUL.FTZ R103, R2, R103 ;  /* 0x0000006702677220 */ /* 0x000fe20000410000 */
[----:B------:R-:W-:-:S05]  /*9320*/  FMUL.FTZ R2, R3, R174 ;  /* 0x000000ae03027220 */ /* 0x000fca0000410000 */
[----:B------:R-:W0:Y:S01]  /*9330*/  MUFU.EX2 R33, R33 ;  /* 0x0000002100217308 */ /* 0x000e220000000800 */
[----:B------:R-:W-:-:S07]  /*9340*/  SHF.L.U32 R31, R31, 0x5, RZ ;  /* 0x000000051f1f7819 */ /* 0x000fce00000006ff */
        /* <DEDUP_REMOVED lines=9> */
[----:B------:R-:W3:Y:S01]  /*93e0*/  MUFU.EX2 R43, R43 ;  /* 0x0000002b002b7308 */ /* 0x000ee20000000800 */
[C---:B-1----:R-:W-:Y:S01]  /*93f0*/  FMUL.FTZ R102, R4.reuse, R102 ;  /* 0x0000006604667220 */ /* 0x042fe20000410000 */
[----:B------:R-:W-:-:S06]  /*9400*/  FMUL.FTZ R101, R4, R101 ;  /* 0x0000006504657220 */ /* 0x000fcc0000410000 */
[----:B------:R-:W-:Y:S08]  /*9410*/  MUFU.COS R76, R44 ;  /* 0x0000002c004c7308 */ /* 0x000ff00000000000 */
[----:B------:R1:W3:Y:S08]  /*9420*/  MUFU.EX2 R75, R2 ;  /* 0x00000002004b7308 */ /* 0x0002f00000000800 */
[----:B------:R3:W3:Y:S01]  /*9430*/  MUFU.SIN R4, R44 ;  /* 0x0000002c00047308 */ /* 0x0006e20000000400 */
[----:B-1----:R-:W-:-:S04]  /*9440*/  LEA.HI.SX32 R2, R31, R31, 0x1b ;  /* 0x0000001f1f027211 */ /* 0x002fc800078fdaff */
[----:B------:R-:W-:Y:S01]  /*9450*/  LEA R2, R2, UR30, 0x1 ;  /* 0x0000001e02027c11 */ /* 0x000fe2000f8e08ff */
[C---:B--2---:R-:W-:Y:S01]  /*9460*/  FMUL.FTZ R100, R32.reuse, R100 ;  /* 0x0000006420647220 */ /* 0x044fe20000410000 */
[----:B------:R-:W-:Y:S01]  /*9470*/  ISETP.NE.AND P0, PT, R51, RZ, PT ;  /* 0x000000ff3300720c */ /* 0x000fe20003f05270 */
[----:B------:R-:W-:Y:S01]  /*9480*/  FMUL.FTZ R99, R32, R99 ;  /* 0x0000006320637220 */ /* 0x000fe20000410000 */
[C---:B0-----:R-:W-:Y:S01]  /*9490*/  FMUL.FTZ R98, R33.reuse, R98 ;  /* 0x0000006221627220 */ /* 0x041fe20000410000 */
        /* <DEDUP_REMOVED lines=55> */
[----:B------:R-:W-:Y:S01]  /*9810*/  STS.U16 [R7+0x1100], R202 ;  /* 0x001100ca07007388 */ /* 0x000fe20000000400 */
[----:B------:R-:W-:-:S03]  /*9820*/  FMUL.FTZ R76, R75, R76 ;  /* 0x0000004c4b4c7220 */ /* 0x000fc60000410000 */
[----:B------:R-:W-:Y:S01]  /*9830*/  STS.U16 [R8+0x1140], R205 ;  /* 0x001140cd08007388 */ /* 0x000fe20000000400 */
[----:B------:R-:W-:-:S03]  /*9840*/  FMUL.FTZ R75, R75, R4 ;  /* 0x000000044b4b7220 */ /* 0x000fc60000410000 */
[----:B------:R-:W-:Y:S01]  /*9850*/  STS.U16 [R9+0x1180], R200 ;  /* 0x001180c809007388 */ /* 0x000fe20000000400 */
[----:B------:R-:W-:-:S03]  /*9860*/  FMUL.FTZ R4, R189, UR34 ;  /* 0x00000022bd047c20 */ /* 0x000fc60008410000 */
[----:B------:R-:W-:Y:S01]  /*9870*/  STS.U16 [R10+0x11c0], R203 ;  /* 0x0011c0cb0a007388 */ /* 0x000fe20000000400 */
[----:B------:R-:W-:-:S03]  /*9880*/  UIADD3 UR10, UPT, UPT, UR20, -0x1, URZ ;  /* 0xffffffff140a7890 */ /* 0x000fc6000fffe0ff */
[----:B------:R-:W-:Y:S01]  /*9890*/  STS.U16 [R11+0x1200], R198 ;  /* 0x001200c60b007388 */ /* 0x000fe20000000400 */
[----:B------:R-:W-:-:S03]  /*98a0*/  FMUL.FTZ R3, R3, R189 ;  /* 0x000000bd03037220 */ /* 0x000fc60000410000 */
[----:B------:R-:W-:Y:S04]  /*98b0*/  STS.U16 [R12+0x1240], R201 ;  /* 0x001240c90c007388 */ /* 0x000fe80000000400 */
[----:B------:R-:W-:Y:S01]  /*98c0*/  STS.U16 [R13+0x1280], R196 ;  /* 0x001280c40d007388 */ /* 0x000fe20000000400 */
[----:B------:R-:W-:-:S03]  /*98d0*/  FMUL.RZ R214, R4, 0.15915493667125701904 ;  /* 0x3e22f98304d67820 */ /* 0x000fc6000040c000 */
[----:B------:R-:W-:Y:S01]  /*98e0*/  STS.U16 [R14+0x12c0], R199 ;  /* 0x0012c0c70e007388 */ /* 0x000fe20000000400 */
[----:B------:R-:W-:-:S03]  /*98f0*/  ULEA.HI UR15, UR10, UR10, URZ, 0x1 ;  /* 0x0000000a0a0f7291 */ /* 0x000fc6000f8f08ff */
[----:B------:R-:W-:Y:S04]  /*9900*/  STS.U16 [R15+0x1300], R194 ;  /* 0x001300c20f007388 */ /* 0x000fe80000000400 */
[----:B------:R-:W-:Y:S04]  /*9910*/  STS.U16 [R16+0x1340], R195 ;  /* 0x001340c310007388 */ /* 0x000fe80000000400 */
[----:B------:R-:W-:Y:S01]  /*9920*/  STS.U16 [R17+0x1380], R122 ;  /* 0x0013807a11007388 */ /* 0x000fe20000000400 */
[----:B------:R-:W-:Y:S03]  /*9930*/  MUFU.EX2 R3, R3 ;  /* 0x0000000300037308 */ /* 0x000fe60000000800 */
[----:B------:R2:W-:Y:S01]  /*9940*/  STS.U16 [R18+0x13c0], R123 ;  /* 0x0013c07b12007388 */ /* 0x0005e20000000400 */
[----:B------:R-:W-:-:S03]  /*9950*/  ULOP3.LUT UR15, UR15, 0xfffffe, URZ, 0xc0, !UPT ;  /* 0x00fffffe0f0f7892 */ /* 0x000fc6000f8ec0ff */
[----:B------:R-:W-:Y:S01]  /*9960*/  STS.U16 [R19+0x1400], R114 ;  /* 0x0014007213007388 */ /* 0x000fe20000000400 */
[----:B0-----:R-:W2:Y:S03]  /*9970*/  MUFU.SIN R0, R214 ;  /* 0x000000d600007308 */ /* 0x001ea60000000400 */
[----:B------:R-:W-:Y:S04]  /*9980*/  STS.U16 [R20+0x1440], R71 ;  /* 0x0014404714007388 */ /* 0x000fe80000000400 */
[----:B------:R-:W-:Y:S01]  /*9990*/  STS.U16 [R21+0x1480], R204 ;  /* 0x001480cc15007388 */ /* 0x000fe20000000400 */
[----:B------:R-:W0:Y:S03]  /*99a0*/  MUFU.COS R4, R214 ;  /* 0x000000d600047308 */ /* 0x000e260000000000 */
[----:B------:R-:W-:Y:S01]  /*99b0*/  STS.U16 [R22+0x14c0], R115 ;  /* 0x0014c07316007388 */ /* 0x000fe20000000400 */
[----:B------:R-:W-:-:S03]  /*99c0*/  UIADD3 UR10, UPT, UPT, UR10, -UR15, URZ ;  /* 0x8000000f0a0a7290 */ /* 0x000fc6000fffe0ff */
[----:B------:R-:W-:Y:S04]  /*99d0*/  STS.U16 [R23+0x1500], R70 ;  /* 0x0015004617007388 */ /* 0x000fe80000000400 */
[----:B------:R-:W-:Y:S04]  /*99e0*/  STS.U16 [R24+0x1540], R69 ;  /* 0x0015404518007388 */ /* 0x000fe80000000400 */
[----:B------:R-:W-:Y:S01]  /*99f0*/  STS.U16 [R25+0x1580], R68 ;  /* 0x0015804419007388 */ /* 0x000fe20000000400 */
[----:B------:R-:W-:-:S03]  /*9a00*/  ULEA UR10, UR10, UR8, 0x8 ;  /* 0x000000080a0a7291 */ /* 0x000fc6000f8e40ff */
        /* <DEDUP_REMOVED lines=10> */
[----:B------:R-:W-:Y:S04]  /*9ab0*/  STS.U16 [R61+0x1780], R208 ;  /* 0x001780d03d007388 */ /* 0x000fe80000000400 */
[----:B------:R-:W-:Y:S01]  /*9ac0*/  STS.U16 [R64+0x17c0], R211 ;  /* 0x0017c0d340007388 */ /* 0x000fe20000000400 */
[----:B--2---:R-:W-:-:S03]  /*9ad0*/  FMUL.FTZ R123, R3, R0 ;  /* 0x00000000037b7220 */ /* 0x004fc60000410000 */
[----:B------:R-:W-:Y:S01]  /*9ae0*/  STS.U16 [R63+0x1800], R206 ;  /* 0x001800ce3f007388 */ /* 0x000fe20000000400 */
[----:B0-----:R-:W-:-:S03]  /*9af0*/  FMUL.FTZ R122, R3, R4 ;  /* 0x00000004037a7220 */ /* 0x001fc60000410000 */
[----:B------:R-:W-:Y:S01]  /*9b00*/  STS.U16 [R62+0x1840], R5 ;  /* 0x001840053e007388 */ /* 0x000fe20000000400 */
[----:B------:R-:W-:-:S03]  /*9b10*/  NOP ;  /* 0x0000000000007918 */ /* 0x000fc60000000000 */
[----:B------:R-:W-:Y:S01]  /*9b20*/  LDS.U16 R19, [R2+0x1082] ;  /* 0x0010820002137984 */ /* 0x000fe20000000400 */
[----:B-1----:R-:W-:-:S03]  /*9b30*/  LEA R65, R6, UR30, 0x3 ;  /* 0x0000001e06417c11 */ /* 0x002fc6000f8e18ff */
[----:B------:R-:W-:Y:S04]  /*9b40*/  LDS.U16 R20, [R2+0x1084] ;  /* 0x0010840002147984 */ /* 0x000fe80000000400 */
[----:B------:R-:W0:Y:S04]  /*9b50*/  LDS.U16 R0, [R2+0x10a4] ;  /* 0x0010a40002007984 */ /* 0x000e280000000400 */
        /* <DEDUP_REMOVED lines=37> */
[----:B---3--:R-:W-:Y:S02]  /*9db0*/  SHF.L.U32 R18, R18, 0x10, RZ ;  /* 0x0000001012127819 */ /* 0x008fe400000006ff */
[----:B----4-:R-:W-:Y:S02]  /*9dc0*/  SHF.L.U32 R21, R21, 0x10, RZ ;  /* 0x0000001015157819 */ /* 0x010fe400000006ff */
[----:B-----5:R-:W-:Y:S02]  /*9dd0*/  SHF.L.U32 R22, R22, 0x10, RZ ;  /* 0x0000001016167819 */ /* 0x020fe400000006ff */
        /* <DEDUP_REMOVED lines=9> */
[----:B0-----:R-:W-:Y:S02]  /*9e70*/  SHF.L.U32 R65, R28, 0x10, RZ ;  /* 0x000000101c417819 */ /* 0x001fe400000006ff */
        /* <DEDUP_REMOVED lines=14> */
[C---:B------:R-:W-:Y:S01]  /*9f60*/  FMUL.FTZ R29, R125.reuse, -R2 ;  /* 0x800000027d1d7220 */ /* 0x040fe20000410000 */
[----:B------:R-:W-:Y:S01]  /*9f70*/  FMUL.FTZ R11, R112, -R3 ;  /* 0x80000003700b7220 */ /* 0x000fe20000410000 */
[----:B------:R-:W-:Y:S01]  /*9f80*/  FMUL.FTZ R30, R125, R18 ;  /* 0x000000127d1e7220 */ /* 0x000fe20000410000 */
[C---:B------:R-:W-:Y:S01]  /*9f90*/  FMUL.FTZ R28, R124.reuse, R19 ;  /* 0x000000137c1c7220 */ /* 0x040fe20000410000 */
[----:B------:R-:W-:Y:S01]  /*9fa0*/  FMUL.FTZ R27, R124, -R21 ;  /* 0x800000157c1b7220 */ /* 0x000fe20000410000 */
[C---:B------:R-:W-:Y:S01]  /*9fb0*/  FMUL.FTZ R26, R121.reuse, R22 ;  /* 0x00000016791a7220 */ /* 0x040fe20000410000 */
[----:B------:R-:W-:Y:S01]  /*9fc0*/  FMUL.FTZ R25, R121, -R20 ;  /* 0x8000001479197220 */ /* 0x000fe20000410000 */
[----:B------:R-:W-:Y:S01]  /*9fd0*/  FMUL.FTZ R24, R120, R23 ;  /* 0x0000001778187220 */ /* 0x000fe20000410000 */
[C---:B------:R-:W-:Y:S01]  /*9fe0*/  FMUL.FTZ R10, R111.reuse, R4 ;  /* 0x000000046f0a7220 */ /* 0x040fe20000410000 */
[----:B------:R-:W-:Y:S01]  /*9ff0*/  FMUL.FTZ R9, R111, -R0 ;  /* 0x800000006f097220 */ /* 0x000fe20000410000 */
[----:B------:R-:W-:Y:S01]  /*a000*/  FMUL.FTZ R8, R110, R5 ;  /* 0x000000056e087220 */ /* 0x000fe20000410000 */
[----:B------:R-:W-:Y:S01]  /*a010*/  FMUL.FTZ R3, R108, -R195 ;  /* 0x800000c36c037220 */ /* 0x000fe20000410000 */
        /* <DEDUP_REMOVED lines=64> */
.L_x_9120:
[----:B------:R-:W-:-:S06]  /*a420*/  LEA R114, R197, UR30, 0x3 ;  /* 0x0000001ec5727c11 */ /* 0x000fcc000f8e18ff */
[----:B------:R-:W0:Y:S02]  /*a430*/  LDS.64 R114, [R114+0x7b68] ;  /* 0x007b680072727984 */ /* 0x000e240000000a00 */
.L_x_9121:
[----:B------:R-:W-:Y:S05]  /*a440*/  BSYNC.RECONVERGENT B0 ;  /* 0x0000000000007941 */ /* 0x000fea0003800200 */
.L_x_9119:
        /* <DEDUP_REMOVED lines=10> */
[CC--:B------:R-:W-:Y:S01]  /*a4f0*/  FMUL.FTZ R69, R103.reuse, R67.reuse ;  /* 0x0000004367457220 */ /* 0x0c0fe20000410000 */
[----:B------:R-:W-:Y:S01]  /*a500*/  FMUL.FTZ R68, R103, R66 ;  /* 0x0000004267447220 */ /* 0x000fe20000410000 */
[-C--:B------:R-:W-:Y:S01]  /*a510*/  FMUL.FTZ R226, R72, R188.reuse ;  /* 0x000000bc48e27220 */ /* 0x080fe20000410000 */
[----:B------:R-:W-:Y:S01]  /*a520*/  FMUL.FTZ R227, R59, R188 ;  /* 0x000000bc3be37220 */ /* 0x000fe20000410000 */
[C---:B------:R-:W-:Y:S01]  /*a530*/  FFMA.FTZ R69, R104.reuse, R66, -R69 ;  /* 0x0000004268457223 */ /* 0x040fe20000010845 */
[----:B------:R-:W-:Y:S01]  /*a540*/  FFMA.FTZ R68, R104, R67, R68 ;  /* 0x0000004368447223 */ /* 0x000fe20000010044 */
[----:B--2---:R-:W-:-:S02]  /*a550*/  @P0 IMAD R64, R61, R64, UR8 ;  /* 0x000000083d400e24 */ /* 0x004fc4000f8e0240 */
[----:B------:R-:W-:Y:S02]  /*a560*/  HFMA2 R61, -RZ, RZ, 0, 0 ;  /* 0x00000000ff3d7431 */ /* 0x000fe400000001ff */
[----:B------:R-:W-:Y:S01]  /*a570*/  FFMA.FTZ R69, R171, R226, R69 ;  /* 0x000000e2ab457223 */ /* 0x000fe20000010045 */
[----:B------:R-:W-:-:S04]  /*a580*/  @P0 IMAD.WIDE R64, R64, R65, UR4 ;  /* 0x0000000440400e25 */ /* 0x000fc8000f8e0241 */
[----:B------:R-:W-:Y:S01]  /*a590*/  FFMA.FTZ R68, R171, R227, R68 ;  /* 0x000000e3ab447223 */ /* 0x000fe20000010044 */
[----:B------:R-:W-:Y:S01]  /*a5a0*/  FMUL.FTZ R67, R101, R69 ;  /* 0x0000004565437220 */ /* 0x000fe20000410000 */
[-C--:B------:R-:W-:Y:S01]  /*a5b0*/  FMUL.FTZ R225, R57, R187.reuse ;  /* 0x000000bb39e17220 */ /* 0x080fe20000410000 */
[----:B------:R2:W5:Y:S02]  /*a5c0*/  @P0 LDG.E.128 R60, desc[UR32][R64.64] ;  /* 0x00000020403c0981 */ /* 0x000564000c1e1d00 */
[----:B------:R-:W-:Y:S01]  /*a5d0*/  FFMA.FTZ R67, R102, R68, R67 ;  /* 0x0000004466437223 */ /* 0x000fe20000010043 */
[----:B------:R-:W-:Y:S01]  /*a5e0*/  FMUL.FTZ R224, R58, R187 ;  /* 0x000000bb3ae07220 */ /* 0x000fe20000410000 */
[-C--:B------:R-:W-:Y:S01]  /*a5f0*/  FMUL.FTZ R223, R55, R186.reuse ;  /* 0x000000ba37df7220 */ /* 0x080fe20000410000 */
[----:B------:R-:W-:Y:S01]  /*a600*/  FMUL.FTZ R222, R56, R186 ;  /* 0x000000ba38de7220 */ /* 0x000fe20000410000 */
[----:B------:R-:W-:Y:S01]  /*a610*/  FFMA.FTZ R67, R168, R225, R67 ;  /* 0x000000e1a8437223 */ /* 0x000fe20000010043 */
[-C--:B------:R-:W-:Y:S01]  /*a620*/  FMUL.FTZ R221, R53, R185.reuse ;  /* 0x000000b935dd7220 */ /* 0x080fe20000410000 */
        /* <DEDUP_REMOVED lines=8> */
[----:B------:R-:W-:Y:S01]  /*a6b0*/  FMUL.FTZ R69, R99, R67 ;  /* 0x0000004363457220 */ /* 0x000fe20000410000 */
[C---:B------:R-:W-:Y:S01]  /*a6c0*/  FFMA.FTZ R64, R123.reuse, R104, R64 ;  /* 0x000000687b407223 */ /* 0x040fe20000010040 */
[----:B------:R-:W-:Y:S01]  /*a6d0*/  FMUL.FTZ R214, R48, R182 ;  /* 0x000000b630d67220 */ /* 0x000fe20000410000 */
[----:B------:R-:W-:Y:S01]  /*a6e0*/  FFMA.FTZ R66, R168, R224, R65 ;  /* 0x000000e0a8427223 */ /* 0x000fe20000010041 */
[----:B------:R-:W-:Y:S01]  /*a6f0*/  FMUL.FTZ R65, R123, R103 ;  /* 0x000000677b417220 */ /* 0x000fe20000410000 */
[----:B------:R-:W-:Y:S01]  /*a700*/  FMUL.FTZ R215, R47, R182 ;  /* 0x000000b62fd77220 */ /* 0x000fe20000410000 */
        /* <DEDUP_REMOVED lines=29> */
[C---:B------:R-:W-:Y:S01]  /*a8e0*/  FFMA.FTZ R70, R96.reuse, R199, R70 ;  /* 0x000000c760467223 */ /* 0x040fe20000010046 */
[-C--:B------:R-:W-:Y:S01]  /*a8f0*/  FMUL.FTZ R65, R95, R67.reuse ;  /* 0x000000435f417220 */ /* 0x080fe20000410000 */
[C---:B------:R-:W-:Y:S01]  /*a900*/  FFMA.FTZ R71, R159.reuse, R218, R71 ;  /* 0x000000da9f477223 */ /* 0x040fe20000010047 */
[C---:B------:R-:W-:Y:S01]  /*a910*/  FFMA.FTZ R64, R96.reuse, R67, R64 ;  /* 0x0000004360407223 */ /* 0x040fe20000010040 */
[----:B------:R-:W-:Y:S01]  /*a920*/  FFMA.FTZ R70, R159, R219, R70 ;  /* 0x000000db9f467223 */ /* 0x000fe20000010046 */
[----:B------:R-:W-:Y:S01]  /*a930*/  FFMA.FTZ R65, R96, R66, -R65 ;  /* 0x0000004260417223 */ /* 0x000fe20000010841 */
[C---:B------:R-:W-:Y:S01]  /*a940*/  FMUL.FTZ R69, R93.reuse, R71 ;  /* 0x000000475d457220 */ /* 0x040fe20000410000 */
[C---:B------:R-:W-:Y:S01]  /*a950*/  FMUL.FTZ R66, R93.reuse, R64 ;  /* 0x000000405d427220 */ /* 0x040fe20000410000 */
[----:B------:R-:W-:Y:S01]  /*a960*/  FMUL.FTZ R212, R46, R181 ;  /* 0x000000b52ed47220 */ /* 0x000fe20000410000 */
[CC--:B------:R-:W-:Y:S01]  /*a970*/  FMUL.FTZ R67, R93.reuse, R65.reuse ;  /* 0x000000415d437220 */ /* 0x0c0fe20000410000 */
[CC--:B------:R-:W-:Y:S01]  /*a980*/  FFMA.FTZ R69, R94.reuse, R70.reuse, R69 ;  /* 0x000000465e457223 */ /* 0x0c0fe20000010045 */
[C---:B------:R-:W-:Y:S01]  /*a990*/  FFMA.FTZ R66, R94.reuse, R65, -R66 ;  /* 0x000000415e427223 */ /* 0x040fe20000010842 */
[----:B------:R-:W-:Y:S01]  /*a9a0*/  FMUL.FTZ R65, R93, R70 ;  /* 0x000000465d417220 */ /* 0x000fe20000410000 */
[----:B------:R-:W-:Y:S01]  /*a9b0*/  FFMA.FTZ R67, R94, R64, R67 ;  /* 0x000000405e437223 */ /* 0x000fe20000010043 */
[----:B------:R-:W-:Y:S01]  /*a9c0*/  FFMA.FTZ R69, R156, R217, R69 ;  /* 0x000000d99c457223 */ /* 0x000fe20000010045 */
[C---:B------:R-:W-:Y:S01]  /*a9d0*/  FMUL.FTZ R64, R91.reuse, R66 ;  /* 0x000000425b407220 */ /* 0x040fe20000410000 */
[----:B------:R-:W-:Y:S01]  /*a9e0*/  FFMA.FTZ R65, R94, R71, -R65 ;  /* 0x000000475e417223 */ /* 0x000fe20000010841 */
[-C--:B------:R-:W-:Y:S01]  /*a9f0*/  FMUL.FTZ R199, R91, R67.reuse ;  /* 0x000000435bc77220 */ /* 0x080fe20000410000 */
[----:B------:R-:W-:Y:S01]  /*aa00*/  FMUL.FTZ R211, R43, R180 ;  /* 0x000000b42bd37220 */ /* 0x000fe20000410000 */
[----:B------:R-:W-:Y:S01]  /*aa10*/  FFMA.FTZ R64, R92, R67, R64 ;  /* 0x000000435c407223 */ /* 0x000fe20000010040 */
[----:B------:R-:W-:Y:S01]  /*aa20*/  FFMA.FTZ R65, R156, R216, R65 ;  /* 0x000000d89c417223 */ /* 0x000fe20000010041 */
[----:B------:R-:W-:Y:S01]  /*aa30*/  FFMA.FTZ R199, R92, R66, -R199 ;  /* 0x000000425cc77223 */ /* 0x000fe200000108c7 */
[----:B------:R-:W-:Y:S01]  /*aa40*/  FMUL.FTZ R210, R44, R180 ;  /* 0x000000b42cd27220 */ /* 0x000fe20000410000 */
[----:B------:R-:W-:Y:S01]  /*aa50*/  FMUL.FTZ R66, R89, R64 ;  /* 0x0000004059427220 */ /* 0x000fe20000410000 */
[----:B------:R-:W-:Y:S01]  /*aa60*/  FMUL.FTZ R209, R41, R179 ;  /* 0x000000b329d17220 */ /* 0x000fe20000410000 */
[----:B------:R-:W-:Y:S01]  /*aa70*/  FMUL.FTZ R67, R89, R199 ;  /* 0x000000c759437220 */ /* 0x000fe20000410000 */
[----:B------:R-:W-:Y:S01]  /*aa80*/  FMUL.FTZ R208, R42, R179 ;  /* 0x000000b32ad07220 */ /* 0x000fe20000410000 */
[C---:B------:R-:W-:Y:S01]  /*aa90*/  FFMA.FTZ R66, R90.reuse, R199, -R66 ;  /* 0x000000c75a427223 */ /* 0x040fe20000010842 */
[----:B------:R-:W-:Y:S01]  /*aaa0*/  FMUL.FTZ R207, R39, R178 ;  /* 0x000000b227cf7220 */ /* 0x000fe20000410000 */
        /* <DEDUP_REMOVED lines=12> */
[----:B------:R-:W-:Y:S01]  /*ab70*/  FMUL.FTZ R65, R85, R71 ;  /* 0x0000004755417220 */ /* 0x000fe20000410000 */
[C---:B------:R-:W-:Y:S01]  /*ab80*/  FMUL.FTZ R69, R89.reuse, R67 ;  /* 0x0000004359457220 */ /* 0x040fe20000410000 */
[----:B------:R-:W-:Y:S01]  /*ab90*/  FFMA.FTZ R66, R86, R71, -R66 ;  /* 0x0000004756427223 */ /* 0x000fe20000010842 */
        /* <DEDUP_REMOVED lines=11> */
[-C--:B------:R-:W-:Y:S01]  /*ac50*/  FMUL.FTZ R64, R81, R68.reuse ;  /* 0x0000004451407220 */ /* 0x080fe20000410000 */
        /* <DEDUP_REMOVED lines=29> */
[----:B------:R-:W-:Y:S01]  /*ae30*/  ISETP.GT.U32.AND P2, PT, R197, 0x1f, PT ;  /* 0x0000001fc500780c */ /* 0x000fe20003f44070 */
[----:B------:R-:W-:Y:S01]  /*ae40*/  FFMA.FTZ R66, R147, R209, R66 ;  /* 0x000000d193427223 */ /* 0x000fe20000010042 */
[-C--:B------:R-:W-:Y:S01]  /*ae50*/  FMUL.FTZ R199, R31, R174.reuse ;  /* 0x000000ae1fc77220 */ /* 0x080fe20000410000 */
[----:B------:R-:W-:Y:S01]  /*ae60*/  FMUL.FTZ R198, R32, R174 ;  /* 0x000000ae20c67220 */ /* 0x000fe20000410000 */
[----:B------:R-:W-:Y:S01]  /*ae70*/  LEA R196, R197, UR30, 0x4 ;  /* 0x0000001ec5c47c11 */ /* 0x000fe2000f8e20ff */
[-C--:B------:R-:W-:Y:S01]  /*ae80*/  FMUL.FTZ R67, R83, R66.reuse ;  /* 0x0000004253437220 */ /* 0x080fe20000410000 */
[----:B------:R-:W-:Y:S01]  /*ae90*/  FFMA.FTZ R69, R84, R66, R69 ;  /* 0x0000004254457223 */ /* 0x000fe20000010045 */
[----:B------:R-:W-:-:S02]  /*aea0*/  LOP3.LUT R105, R105, 0xfffffffd, RZ, 0xc0, !PT ;  /* 0xfffffffd69697812 */ /* 0x000fc400078ec0ff */
[----:B------:R-:W-:Y:S01]  /*aeb0*/  FFMA.FTZ R67, R84, R71, -R67 ;  /* 0x0000004754437223 */ /* 0x000fe20000010843 */
[----:B------:R-:W-:-:S03]  /*aec0*/  FFMA.FTZ R69, R146, R207, R69 ;  /* 0x000000cf92457223 */ /* 0x000fc60000010045 */
        /* <DEDUP_REMOVED lines=116> */
.L_x_9241:
        /* <DEDUP_REMOVED lines=13> */
.L_x_9244:
[----:B------:R-:W-:-:S03]  /*b6e0*/  UMOV UR10, 0xffffffff ;  /* 0xffffffff000a7882 */ /* 0x000fc60000000000 */
[----:B------:R-:W-:Y:S05]  /*b6f0*/  BRA.DIV UR10, `(.L_x_9125) ;  /* 0x0000008a0acc7947 */ /* 0x000fea000b800000 */
.L_x_9247:
[----:B------:R-:W-:-:S03]  /*b700*/  UMOV UR10, 0xffffffff ;  /* 0xffffffff000a7882 */ /* 0x000fc60000000000 */
[----:B------:R-:W-:Y:S05]  /*b710*/  BRA.DIV UR10, `(.L_x_9126) ;  /* 0x0000008a0aec7947 */ /* 0x000fea000b800000 */
.L_x_9250:
[----:B------:R-:W-:-:S03]  /*b720*/  UMOV UR10, 0xffffffff ;  /* 0xffffffff000a7882 */ /* 0x000fc60000000000 */
[----:B------:R-:W-:Y:S05]  /*b730*/  BRA.DIV UR10, `(.L_x_9127) ;  /* 0x0000008e0a0c7947 */ /* 0x000fea000b800000 */
.L_x_9253:
        /* <DEDUP_REMOVED lines=10> */
.L_x_9263:
        /* <DEDUP_REMOVED lines=23> */
.L_x_9122:
        /* <DEDUP_REMOVED lines=285> */
.L_x_9268:
        /* <DEDUP_REMOVED lines=13> */
.L_x_9132:
[----:B------:R-:W-:Y:S05]  /*cbf0*/  BSYNC.RECONVERGENT B0 ;  /* 0x0000000000007941 */ /* 0x000fea0003800200 */
.L_x_9131:
[----:B------:R-:W-:Y:S01]  /*cc00*/  UMOV UR10, 0xffffffff ;  /* 0xffffffff000a7882 */ /* 0x000fe20000000000 */
[----:B------:R-:W-:Y:S02]  /*cc10*/  ISETP.GT.U32.AND P2, PT, R193, 0x1d, PT ;  /* 0x0000001dc100780c */ /* 0x000fe40003f44070 */
[----:B------:R-:W-:Y:S11]  /*cc20*/  BRA.DIV UR10, `(.L_x_9133) ;  /* 0x0000007e0a247947 */ /* 0x000ff6000b800000 */
[----:B-1----:R1:W1:Y:S04]  /*cc30*/  SHFL.DOWN PT, R69, R245, 0x2, 0x1f ;  /* 0x08401f00f5457f89 */ /* 0x00226800000e0000 */
[----:B0-----:R0:W0:Y:S04]  /*cc40*/  SHFL.DOWN PT, R70, R246, 0x2, 0x1f ;  /* 0x08401f00f6467f89 */ /* 0x00102800000e0000 */
[----:B--2---:R2:W0:Y:S04]  /*cc50*/  SHFL.DOWN PT, R123, R247, 0x2, 0x1f ;  /* 0x08401f00f77b7f89 */ /* 0x00442800000e0000 */
[----:B------:R2:W0:Y:S02]  /*cc60*/  SHFL.DOWN PT, R71, R248, 0x2, 0x1f ;  /* 0x08401f00f8477f89 */ /* 0x00042400000e0000 */
.L_x_9274:
        /* <DEDUP_REMOVED lines=13> */
.L_x_9135:
[----:B------:R-:W-:Y:S05]  /*cd40*/  BSYNC.RECONVERGENT B0 ;  /* 0x0000000000007941 */ /* 0x000fea0003800200 */
.L_x_9134:
[----:B------:R-:W-:Y:S01]  /*cd50*/  UMOV UR10, 0xffffffff ;  /* 0xffffffff000a7882 */ /* 0x000fe20000000000 */
[----:B------:R-:W-:Y:S02]  /*cd60*/  ISETP.GT.U32.AND P2, PT, R193, 0x1b, PT ;  /* 0x0000001bc100780c */ /* 0x000fe40003f44070 */
[----:B------:R-:W-:Y:S11]  /*cd70*/  BRA.DIV UR10, `(.L_x_9136) ;  /* 0x0000007e0a447947 */ /* 0x000ff6000b800000 */
[----:B-1----:R1:W1:Y:S04]  /*cd80*/  SHFL.DOWN PT, R69, R245, 0x4, 0x1f ;  /* 0x08801f00f5457f89 */ /* 0x00226800000e0000 */
[----:B0-----:R0:W0:Y:S04]  /*cd90*/  SHFL.DOWN PT, R70, R246, 0x4, 0x1f ;  /* 0x08801f00f6467f89 */ /* 0x00102800000e0000 */
[----:B------:R0:W0:Y:S04]  /*cda0*/  SHFL.DOWN PT, R123, R247, 0x4, 0x1f ;  /* 0x08801f00f77b7f89 */ /* 0x00002800000e0000 */
[----:B------:R0:W0:Y:S02]  /*cdb0*/  SHFL.DOWN PT, R71, R248, 0x4, 0x1f ;  /* 0x08801f00f8477f89 */ /* 0x00002400000e0000 */
.L_x_9280:
        /* <DEDUP_REMOVED lines=13> */
.L_x_9138:
[----:B------:R-:W-:Y:S05]  /*ce90*/  BSYNC.RECONVERGENT B0 ;  /* 0x0000000000007941 */ /* 0x000fea0003800200 */
.L_x_9137:
[----:B------:R-:W-:Y:S01]  /*cea0*/  UMOV UR10, 0xffffffff ;  /* 0xffffffff000a7882 */ /* 0x000fe20000000000 */
[----:B------:R-:W-:Y:S02]  /*ceb0*/  ISETP.GT.U32.AND P2, PT, R193, 0x17, PT ;  /* 0x00000017c100780c */ /* 0x000fe40003f44070 */
[----:B------:R-:W-:Y:S11]  /*cec0*/  BRA.DIV UR10, `(.L_x_9139) ;  /* 0x0000007e0a647947 */ /* 0x000ff6000b800000 */
[----:B-1----:R1:W1:Y:S04]  /*ced0*/  SHFL.DOWN PT, R69, R245, 0x8, 0x1f ;  /* 0x09001f00f5457f89 */ /* 0x00226800000e0000 */
[----:B0-----:R0:W0:Y:S04]  /*cee0*/  SHFL.DOWN PT, R70, R246, 0x8, 0x1f ;  /* 0x09001f00f6467f89 */ /* 0x00102800000e0000 */
[----:B------:R0:W0:Y:S04]  /*cef0*/  SHFL.DOWN PT, R123, R247, 0x8, 0x1f ;  /* 0x09001f00f77b7f89 */ /* 0x00002800000e0000 */
[----:B------:R0:W0:Y:S02]  /*cf00*/  SHFL.DOWN PT, R71, R248, 0x8, 0x1f ;  /* 0x09001f00f8477f89 */ /* 0x00002400000e0000 */
.L_x_9286:
        /* <DEDUP_REMOVED lines=13> */
.L_x_9141:
[----:B------:R-:W-:Y:S05]  /*cfe0*/  BSYNC.RECONVERGENT B0 ;  /* 0x0000000000007941 */ /* 0x000fea0003800200 */
.L_x_9140:
[----:B------:R-:W-:Y:S01]  /*cff0*/  UMOV UR10, 0xffffffff ;  /* 0xffffffff000a7882 */ /* 0x000fe20000000000 */
[----:B------:R-:W-:Y:S02]  /*d000*/  ISETP.GT.U32.AND P2, PT, R193, 0xf, PT ;  /* 0x0000000fc100780c */ /* 0x000fe40003f44070 */
[----:B------:R-:W-:Y:S11]  /*d010*/  BRA.DIV UR10, `(.L_x_9142) ;  /* 0x0000007e0a847947 */ /* 0x000ff6000b800000 */
[----:B-1----:R1:W1:Y:S04]  /*d020*/  SHFL.DOWN PT, R69, R245, 0x10, 0x1f ;  /* 0x0a001f00f5457f89 */ /* 0x00226800000e0000 */
[----:B0-----:R0:W0:Y:S04]  /*d030*/  SHFL.DOWN PT, R70, R246, 0x10, 0x1f ;  /* 0x0a001f00f6467f89 */ /* 0x00102800000e0000 */
[----:B------:R0:W0:Y:S04]  /*d040*/  SHFL.DOWN PT, R123, R247, 0x10, 0x1f ;  /* 0x0a001f00f77b7f89 */ /* 0x00002800000e0000 */
[----:B------:R0:W0:Y:S02]  /*d050*/  SHFL.DOWN PT, R71, R248, 0x10, 0x1f ;  /* 0x0a001f00f8477f89 */ /* 0x00002400000e0000 */
.L_x_9292:
        /* <DEDUP_REMOVED lines=13> */
.L_x_9144:
[----:B------:R-:W-:Y:S05]  /*d130*/  BSYNC.RECONVERGENT B0 ;  /* 0x0000000000007941 */ /* 0x000fea0003800200 */
.L_x_9143:
        /* <DEDUP_REMOVED lines=25> */
.L_x_9306:
        /* <DEDUP_REMOVED lines=13> */
.L_x_9147:
[----:B------:R-:W-:Y:S05]  /*d3a0*/  BSYNC.RECONVERGENT B0 ;  /* 0x0000000000007941 */ /* 0x000fea0003800200 */
.L_x_9146:
        /* <DEDUP_REMOVED lines=16> */
.L_x_9129:
[----:B------:R-:W-:Y:S05]  /*d4b0*/  WARPSYNC.ALL ;  /* 0x0000000000007948 */ /* 0x000fea0003800000 */
[C---:B------:R-:W-:Y:S01]  /*d4c0*/  ISETP.NE.AND P1, PT, R197.reuse, RZ, PT ;  /* 0x000000ffc500720c */ /* 0x040fe20003f25270 */
[----:B------:R-:W-:Y:S01]  /*d4d0*/  BAR.SYNC.DEFER_BLOCKING 0x0 ;  /* 0x0000000000007b1d */ /* 0x000fe20000010000 */
[----:B0-----:R-:W-:Y:S01]  /*d4e0*/  IADD3 R122, PT, PT, R197, 0x200, RZ ;  /* 0x00000200c57a7810 */ /* 0x001fe20007ffe0ff */
[----:B------:R-:W-:Y:S01]  /*d4f0*/  FMUL.FTZ R243, R124, R226 ;  /* 0x000000e27cf37220 */ /* 0x000fe20000410000 */
[----:B------:R-:W-:Y:S01]  /*d500*/  FMUL.FTZ R245, R121, R224 ;  /* 0x000000e079f57220 */ /* 0x000fe20000410000 */
[----:B--2---:R-:W-:-:S08]  /*d510*/  FMUL.FTZ R247, R120, R222 ;  /* 0x000000de78f77220 */ /* 0x004fd00000410000 */
        /* <DEDUP_REMOVED lines=9> */
[----:B------:R-:W-:Y:S02]  /*d5b0*/  MOV R65, UR15 ;  /* 0x0000000f00417c02 */ /* 0x000fe40008000f00 */
        /* <DEDUP_REMOVED lines=13> */
[----:B------:R-:W-:Y:S01]  /*d690*/  LEA R114, R114, UR30, 0x2 ;  /* 0x0000001e72727c11 */ /* 0x000fe2000f8e10ff */
[----:B------:R-:W-:Y:S01]  /*d6a0*/  IMAD R61, R61, UR8, R63 ;  /* 0x000000083d3d7c24 */ /* 0x000fe2000f8e023f */
[----:B------:R-:W-:Y:S01]  /*d6b0*/  MOV R63, UR37 ;  /* 0x00000025003f7c02 */ /* 0x000fe20008000f00 */
[-C--:B------:R-:W-:Y:S01]  /*d6c0*/  FMUL.FTZ R69, R75, R194.reuse ;  /* 0x000000c24b457220 */ /* 0x080fe20000410000 */
[C---:B------:R-:W-:Y:S01]  /*d6d0*/  LEA R60, P2, R62.reuse, UR16, 0x2 ;  /* 0x000000103e3c7c11 */ /* 0x040fe2000f8410ff */
[----:B------:R-:W-:Y:S01]  /*d6e0*/  FFMA.FTZ R68, R31, -R65, R199 ;  /* 0x800000411f447223 */ /* 0x000fe200000100c7 */
[-C--:B------:R-:W-:Y:S01]  /*d6f0*/  FMUL.FTZ R75, R75, R195.reuse ;  /* 0x000000c34b4b7220 */ /* 0x080fe20000410000 */
[----:B------:R-:W-:Y:S01]  /*d700*/  IMAD R63, R63, UR8, R67 ;  /* 0x000000083f3f7c24 */ /* 0x000fe2000f8e0243 */
[----:B------:R-:W-:Y:S01]  /*d710*/  LEA.HI.X R61, R62, UR17, R61, 0x2, P2 ;  /* 0x000000113e3d7c11 */ /* 0x000fe200090f143d */
[----:B------:R-:W-:Y:S01]  /*d720*/  FMUL.FTZ R67, R195, UR34 ;  /* 0x00000022c3437c20 */ /* 0x000fe20008410000 */
[----:B------:R-:W-:Y:S01]  /*d730*/  LEA R62, P2, R66, UR18, 0x2 ;  /* 0x00000012423e7c11 */ /* 0x000fe2000f8410ff */
[CC--:B------:R-:W-:Y:S01]  /*d740*/  FFMA.FTZ R75, R76.reuse, R194.reuse, -R75 ;  /* 0x000000c24c4b7223 */ /* 0x0c0fe2000001084b */
[----:B------:R-:W-:Y:S01]  /*d750*/  FFMA.FTZ R69, R76, R195, R69 ;  /* 0x000000c34c457223 */ /* 0x000fe20000010045 */
[----:B------:R-:W-:Y:S01]  /*d760*/  FFMA.FTZ R67, R194, UR35, -R67 ;  /* 0x00000023c2437c23 */ /* 0x000fe20008010843 */
[----:B------:R-:W-:Y:S01]  /*d770*/  LEA.HI.X R63, R66, UR19, R63, 0x2, P2 ;  /* 0x00000013423f7c11 */ /* 0x000fe200090f143f */
[----:B------:R-:W-:Y:S01]  /*d780*/  FMUL.FTZ R66, R31, R194 ;  /* 0x000000c21f427220 */ /* 0x000fe20000410000 */
[----:B------:R-:W-:Y:S01]  /*d790*/  FFMA.FTZ R31, -R32, R65, R198 ;  /* 0x00000041201f7223 */ /* 0x000fe200000101c6 */
[-C--:B------:R-:W-:Y:S01]  /*d7a0*/  FMUL.FTZ R71, R194, R174.reuse ;  /* 0x000000aec2477220 */ /* 0x080fe20000410000 */
[----:B------:R-:W-:Y:S01]  /*d7b0*/  FMUL.FTZ R70, R68, R67 ;  /* 0x0000004344467220 */ /* 0x000fe20000410000 */
[----:B------:R-:W-:Y:S01]  /*d7c0*/  FFMA.FTZ R65, R32, R195, R66 ;  /* 0x000000c320417223 */ /* 0x000fe20000010042 */
[----:B------:R-:W-:Y:S01]  /*d7d0*/  FMUL.FTZ R32, R194, UR34 ;  /* 0x00000022c2207c20 */ /* 0x000fe20008410000 */
[----:B------:R-:W-:Y:S01]  /*d7e0*/  FADD.FTZ R66, R0, R75 ;  /* 0x0000004b00427221 */ /* 0x000fe20000010000 */
[-C--:B------:R-:W-:Y:S01]  /*d7f0*/  FMUL.FTZ R0, R68, R71.reuse ;  /* 0x0000004744007220 */ /* 0x080fe20000410000 */
[----:B------:R-:W-:Y:S01]  /*d800*/  FADD.FTZ R2, R2, R69 ;  /* 0x0000004502027221 */ /* 0x000fe20000010000 */
[C---:B------:R-:W-:Y:S01]  /*d810*/  FFMA.FTZ R32, R195.reuse, UR35, R32 ;  /* 0x00000023c3207c23 */ /* 0x040fe20008010020 */
[----:B------:R-:W-:Y:S01]  /*d820*/  FMUL.FTZ R195, R195, R174 ;  /* 0x000000aec3c37220 */ /* 0x000fe20000410000 */
[----:B------:R-:W-:Y:S01]  /*d830*/  FMUL.FTZ R69, R77, R66 ;  /* 0x000000424d457220 */ /* 0x000fe20000410000 */
[----:B------:R-:W-:Y:S01]  /*d840*/  FMUL.FTZ R115, R142, R71 ;  /* 0x000000478e737220 */ /* 0x000fe20000410000 */
[C---:B------:R-:W-:Y:S01]  /*d850*/  FFMA.FTZ R67, R31.reuse, R32, R70 ;  /* 0x000000201f437223 */ /* 0x040fe20000010046 */
[-C--:B------:R-:W-:Y:S01]  /*d860*/  FMUL.FTZ R68, R68, R195.reuse ;  /* 0x000000c344447220 */ /* 0x080fe20000410000 */
[----:B------:R-:W-:Y:S01]  /*d870*/  FFMA.FTZ R0, R31, R195, R0 ;  /* 0x000000c31f007223 */ /* 0x000fe20000010000 */
[----:B------:R-:W-:Y:S01]  /*d880*/  FFMA.FTZ R126, R65, R174, R126 ;  /* 0x000000ae417e7223 */ /* 0x000fe2000001007e */
[----:B------:R-:W-:Y:S01]  /*d890*/  FFMA.FTZ R67, R142, R65, R67 ;  /* 0x000000418e437223 */ /* 0x000fe20000010043 */
[----:B------:R-:W-:Y:S01]  /*d8a0*/  FFMA.FTZ R31, R31, R71, -R68 ;  /* 0x000000471f1f7223 */ /* 0x000fe20000010844 */
[----:B------:R-:W-:Y:S01]  /*d8b0*/  FFMA.FTZ R71, R78, R2, R69 ;  /* 0x000000024e477223 */ /* 0x000fe20000010045 */
[----:B------:R-:W-:Y:S01]  /*d8c0*/  FMUL.FTZ R69, R143, R175 ;  /* 0x000000af8f457220 */ /* 0x000fe20000410000 */
[----:B------:R-:W-:Y:S01]  /*d8d0*/  FMUL.FTZ R65, R2, UR34 ;  /* 0x0000002202417c20 */ /* 0x000fe20008410000 */
[----:B------:R-:W-:Y:S01]  /*d8e0*/  FMUL.FTZ R75, R33, R66 ;  /* 0x00000042214b7220 */ /* 0x000fe20000410000 */
[----:B------:R-:W-:Y:S01]  /*d8f0*/  FMUL.FTZ R77, R77, R2 ;  /* 0x000000024d4d7220 */ /* 0x000fe20000410000 */
[-C--:B------:R-:W-:Y:S01]  /*d900*/  FFMA.FTZ R68, R33, -R69.reuse, R201 ;  /* 0x8000004521447223 */ /* 0x080fe200000100c9 */
[----:B------:R-:W-:Y:S01]  /*d910*/  FADD.FTZ R33, R4, R71 ;  /* 0x0000004704217221 */ /* 0x000fe20000010000 */
[C---:B------:R-:W-:Y:S01]  /*d920*/  FFMA.FTZ R71, R66.reuse, UR35, -R65 ;  /* 0x0000002342477c23 */ /* 0x040fe20008010841 */
[----:B------:R-:W-:Y:S01]  /*d930*/  FMUL.FTZ R65, R66, UR34 ;  /* 0x0000002242417c20 */ /* 0x000fe20008410000 */
[----:B------:R-:W-:Y:S01]  /*d940*/  FFMA.FTZ R78, R78, R66, -R77 ;  /* 0x000000424e4e7223 */ /* 0x000fe2000001084d */
[----:B------:R-:W-:Y:S01]  /*d950*/  FFMA.FTZ R69, -R34, R69, R200 ;  /* 0x0000004522457223 */ /* 0x000fe200000101c8 */
[----:B------:R-:W-:Y:S01]  /*d960*/  FMUL.FTZ R76, R68, R71 ;  /* 0x00000047444c7220 */ /* 0x000fe20000410000 */
[----:B------:R-:W-:Y:S01]  /*d970*/  FFMA.FTZ R70, R2, UR35, R65 ;  /* 0x0000002302467c23 */ /* 0x000fe20008010041 */
[----:B------:R-:W-:Y:S01]  /*d980*/  FADD.FTZ R4, R3, R78 ;  /* 0x0000004e03047221 */ /* 0x000fe20000010000 */
[----:B------:R-:W-:Y:S01]  /*d990*/  FFMA.FTZ R34, R34, R2, R75 ;  /* 0x0000000222227223 */ /* 0x000fe2000001004b */
[----:B------:R-:W-:Y:S01]  /*d9a0*/  FADD.FTZ R172, R67, R172 ;  /* 0x000000ac43ac7221 */ /* 0x000fe20000010000 */
[----:B------:R-:W-:Y:S01]  /*d9b0*/  FFMA.FTZ R70, R69, R70, R76 ;  /* 0x0000004645467223 */ /* 0x000fe2000001004c */
[-C--:B------:R-:W-:Y:S01]  /*d9c0*/  FMUL.FTZ R76, R66, R175.reuse ;  /* 0x000000af424c7220 */ /* 0x080fe20000410000 */
[----:B------:R-:W-:Y:S01]  /*d9d0*/  FMUL.FTZ R66, R2, R175 ;  /* 0x000000af02427220 */ /* 0x000fe20000410000 */
[----:B------:R-:W-:Y:S01]  /*d9e0*/  FMUL.FTZ R65, R79, R4 ;  /* 0x000000044f417220 */ /* 0x000fe20000410000 */
[----:B------:R-:W-:Y:S01]  /*d9f0*/  MOV R32, UR30 ;  /* 0x0000001e00207c02 */ /* 0x000fe20008000f00 */
[C---:B------:R-:W-:Y:S01]  /*da00*/  FMUL.FTZ R2, R68.reuse, R76 ;  /* 0x0000004c44027220 */ /* 0x040fe20000410000 */
[-C--:B------:R-:W-:Y:S01]  /*da10*/  FMUL.FTZ R3, R68, R66.reuse ;  /* 0x0000004244037220 */ /* 0x080fe20000410000 */
[----:B------:R-:W-:Y:S01]  /*da20*/  FFMA.FTZ R67, R80, R33, R65 ;  /* 0x0000002150437223 */ /* 0x000fe20000010041 */
[-C--:B------:R-:W-:Y:S01]  /*da30*/  FMUL.FTZ R71, R143, R66.reuse ;  /* 0x000000428f477220 */ /* 0x080fe20000410000 */
[----:B------:R-:W-:Y:S01]  /*da40*/  FFMA.FTZ R2, R69, R66, R2 ;  /* 0x0000004245027223 */ /* 0x000fe20000010002 */
[----:B------:R-:W-:Y:S01]  /*da50*/  FMUL.FTZ R65, R144, R176 ;  /* 0x000000b090417220 */ /* 0x000fe20000410000 */
[----:B------:R-:W-:Y:S01]  /*da60*/  FMUL.FTZ R66, R35, R4 ;  /* 0x0000000423427220 */ /* 0x000fe20000410000 */
[----:B------:R-:W-:Y:S01]  /*da70*/  FFMA.FTZ R3, R69, R76, -R3 ;  /* 0x0000004c45037223 */ /* 0x000fe20000010803 */
[----:B------:R-:W-:Y:S01]  /*da80*/  FMUL.FTZ R69, R33, UR34 ;  /* 0x0000002221457c20 */ /* 0x000fe20008410000 */
[-C--:B------:R-:W-:Y:S01]  /*da90*/  FFMA.FTZ R68, R35, -R65.reuse, R203 ;  /* 0x8000004123447223 */ /* 0x080fe200000100cb */
[C---:B------:R-:W-:Y:S01]  /*daa0*/  FFMA.FTZ R65, -R36.reuse, R65, R202 ;  /* 0x0000004124417223 */ /* 0x040fe200000101ca */
[-C--:B------:R-:W-:Y:S01]  /*dab0*/  FFMA.FTZ R35, R36, R33.reuse, R66 ;  /* 0x0000002124237223 */ /* 0x080fe20000010042 */
[----:B------:R-:W-:Y:S01]  /*dac0*/  FMUL.FTZ R36, R4, UR34 ;  /* 0x0000002204247c20 */ /* 0x000fe20008410000 */
[----:B------:R-:W-:Y:S01]  /*dad0*/  FMUL.FTZ R79, R79, R33 ;  /* 0x000000214f4f7220 */ /* 0x000fe20000410000 */
[----:B------:R-:W-:Y:S01]  /*dae0*/  FADD.FTZ R6, R6, R67 ;  /* 0x0000004306067221 */ /* 0x000fe20000010000 */
[C---:B------:R-:W-:Y:S01]  /*daf0*/  FFMA.FTZ R69, R4.reuse, UR35, -R69 ;  /* 0x0000002304457c23 */ /* 0x040fe20008010845 */
[-C--:B------:R-:W-:Y:S01]  /*db00*/  FMUL.FTZ R67, R4, R176.reuse ;  /* 0x000000b004437220 */ /* 0x080fe20000410000 */
[C---:B------:R-:W-:Y:S01]  /*db10*/  FFMA.FTZ R36, R33.reuse, UR35, R36 ;  /* 0x0000002321247c23 */ /* 0x040fe20008010024 */
[----:B------:R-:W-:Y:S01]  /*db20*/  FMUL.FTZ R33, R33, R176 ;  /* 0x000000b021217220 */ /* 0x000fe20000410000 */
[----:B------:R-:W-:-:S02]  /*db30*/  IMAD R32, R197, 0x84, R32 ;  /* 0x00000084c5207824 */ /* 0x000fc400078e0220 */
[----:B------:R-:W-:Y:S01]  /*db40*/  FFMA.FTZ R80, R80, R4, -R79 ;  /* 0x0000000450507223 */ /* 0x000fe2000001084f */
[C---:B------:R-:W-:Y:S01]  /*db50*/  FMUL.FTZ R4, R68.reuse, R67 ;  /* 0x0000004344047220 */ /* 0x040fe20000410000 */
[C---:B------:R-:W-:Y:S01]  /*db60*/  FMUL.FTZ R66, R68.reuse, R69 ;  /* 0x0000004544427220 */ /* 0x040fe20000410000 */
[----:B------:R-:W-:Y:S01]  /*db70*/  FMUL.FTZ R68, R68, R33 ;  /* 0x0000002144447220 */ /* 0x000fe20000410000 */
[----:B------:R-:W-:Y:S01]  /*db80*/  FFMA.FTZ R127, R34, R175, R127 ;  /* 0x000000af227f7223 */ /* 0x000fe2000001007f */
[----:B------:R-:W-:Y:S01]  /*db90*/  FFMA.FTZ R75, R143, R34, R70 ;  /* 0x000000228f4b7223 */ /* 0x000fe20000010046 */
[----:B------:R0:W-:Y:S01]  /*dba0*/  STS [R32+0x2170], R71 ;  /* 0x0021704720007388 */ /* 0x0001e20000000800 */
[----:B------:R-:W-:Y:S01]  /*dbb0*/  FADD.FTZ R34, R5, R80 ;  /* 0x0000005005227221 */ /* 0x000fe20000010000 */
[C---:B------:R-:W-:Y:S01]  /*dbc0*/  FFMA.FTZ R5, R65.reuse, R67, -R68 ;  /* 0x0000004341057223 */ /* 0x040fe20000010844 */
[-C--:B------:R-:W-:Y:S01]  /*dbd0*/  FFMA.FTZ R4, R65, R33.reuse, R4 ;  /* 0x0000002141047223 */ /* 0x080fe20000010004 */
[----:B------:R-:W-:Y:S01]  /*dbe0*/  FMUL.FTZ R69, R144, R33 ;  /* 0x0000002190457220 */ /* 0x000fe20000410000 */
[C---:B------:R-:W-:Y:S01]  /*dbf0*/  FMUL.FTZ R33, R81.reuse, R34 ;  /* 0x0000002251217220 */ /* 0x040fe20000410000 */
[----:B------:R-:W-:Y:S01]  /*dc00*/  FMUL.FTZ R81, R81, R6 ;  /* 0x0000000651517220 */ /* 0x000fe20000410000 */
[----:B------:R-:W-:Y:S01]  /*dc10*/  FFMA.FTZ R128, R35, R176, R128 ;  /* 0x000000b023807223 */ /* 0x000fe20000010080 */
[----:B------:R-:W-:Y:S01]  /*dc20*/  FMUL.FTZ R77, R143, R76 ;  /* 0x0000004c8f4d7220 */ /* 0x000fe20000410000 */
[----:B------:R-:W-:Y:S01]  /*dc30*/  FFMA.FTZ R33, R82, R6, R33 ;  /* 0x0000000652217223 */ /* 0x000fe20000010021 */
[----:B0-----:R-:W-:Y:S01]  /*dc40*/  FMUL.FTZ R71, R144, R67 ;  /* 0x0000004390477220 */ /* 0x001fe20000410000 */
[----:B------:R-:W-:Y:S01]  /*dc50*/  FFMA.FTZ R67, R65, R36, R66 ;  /* 0x0000002441437223 */ /* 0x000fe20000010042 */
[----:B------:R-:W-:Y:S01]  /*dc60*/  FMUL.FTZ R36, R145, R177 ;  /* 0x000000b191247220 */ /* 0x000fe20000410000 */
[C---:B------:R-:W-:Y:S01]  /*dc70*/  FMUL.FTZ R65, R37.reuse, R34 ;  /* 0x0000002225417220 */ /* 0x040fe20000410000 */
[----:B------:R-:W-:Y:S01]  /*dc80*/  FADD.FTZ R33, R8, R33 ;  /* 0x0000002108217221 */ /* 0x000fe20000010000 */
[----:B------:R-:W-:Y:S01]  /*dc90*/  FFMA.FTZ R66, R144, R35, R67 ;  /* 0x0000002390427223 */ /* 0x000fe20000010043 */
[-C--:B------:R-:W-:Y:S01]  /*dca0*/  FFMA.FTZ R37, R37, -R36.reuse, R205 ;  /* 0x8000002425257223 */ /* 0x080fe200000100cd */
[C---:B------:R-:W-:Y:S01]  /*dcb0*/  FFMA.FTZ R36, -R38.reuse, R36, R204 ;  /* 0x0000002426247223 */ /* 0x040fe200000101cc */
[----:B------:R-:W-:Y:S01]  /*dcc0*/  FFMA.FTZ R38, R38, R6, R65 ;  /* 0x0000000626267223 */ /* 0x000fe20000010041 */
[----:B------:R-:W-:Y:S01]  /*dcd0*/  FMUL.FTZ R65, R6, UR34 ;  /* 0x0000002206417c20 */ /* 0x000fe20008410000 */
[----:B------:R-:W-:Y:S01]  /*dce0*/  FMUL.FTZ R35, R34, UR34 ;  /* 0x0000002222237c20 */ /* 0x000fe20008410000 */
[----:B------:R-:W-:Y:S01]  /*dcf0*/  FFMA.FTZ R82, R82, R34, -R81 ;  /* 0x0000002252527223 */ /* 0x000fe20000010851 */
[----:B------:R0:W-:Y:S01]  /*dd00*/  STS [R32+0x2168], R69 ;  /* 0x0021684520007388 */ /* 0x0001e20000000800 */
[C---:B------:R-:W-:Y:S01]  /*dd10*/  FFMA.FTZ R8, R34.reuse, UR35, -R65 ;  /* 0x0000002322087c23 */ /* 0x040fe20008010841 */
[-C--:B------:R-:W-:Y:S01]  /*dd20*/  FMUL.FTZ R34, R34, R177.reuse ;  /* 0x000000b122227220 */ /* 0x080fe20000410000 */
[C---:B------:R-:W-:Y:S01]  /*dd30*/  FFMA.FTZ R35, R6.reuse, UR35, R35 ;  /* 0x0000002306237c23 */ /* 0x040fe20008010023 */
[----:B------:R-:W-:Y:S01]  /*dd40*/  FMUL.FTZ R6, R6, R177 ;  /* 0x000000b106067220 */ /* 0x000fe20000410000 */
[----:B------:R-:W-:Y:S01]  /*dd50*/  FADD.FTZ R82, R7, R82 ;  /* 0x0000005207527221 */ /* 0x000fe20000010000 */
[C---:B------:R-:W-:Y:S01]  /*dd60*/  FMUL.FTZ R7, R37.reuse, R34 ;  /* 0x0000002225077220 */ /* 0x040fe20000410000 */
[C---:B------:R-:W-:Y:S01]  /*dd70*/  FMUL.FTZ R65, R37.reuse, R8 ;  /* 0x0000000825417220 */ /* 0x040fe20000410000 */
[-C--:B------:R-:W-:Y:S01]  /*dd80*/  FMUL.FTZ R37, R37, R6.reuse ;  /* 0x0000000625257220 */ /* 0x080fe20000410000 */
[CC--:B------:R-:W-:Y:S01]  /*dd90*/  FMUL.FTZ R67, R145.reuse, R6.reuse ;  /* 0x0000000691437220 */ /* 0x0c0fe20000410000 */
[----:B------:R-:W-:Y:S01]  /*dda0*/  FFMA.FTZ R6, R36, R6, R7 ;  /* 0x0000000624067223 */ /* 0x000fe20000010007 */
[----:B------:R-:W-:Y:S01]  /*ddb0*/  FADD.FTZ R169, R66, R169 ;  /* 0x000000a942a97221 */ /* 0x000fe20000010000 */
[-C--:B0-----:R-:W-:Y:S01]  /*ddc0*/  FMUL.FTZ R69, R145, R34.reuse ;  /* 0x0000002291457220 */ /* 0x081fe20000410000 */
[C---:B------:R-:W-:Y:S01]  /*ddd0*/  FFMA.FTZ R7, R36.reuse, R34, -R37 ;  /* 0x0000002224077223 */ /* 0x040fe20000010825 */
[----:B------:R-:W-:Y:S01]  /*dde0*/  FFMA.FTZ R66, R36, R35, R65 ;  /* 0x0000002324427223 */ /* 0x000fe20000010041 */
[----:B------:R-:W-:Y:S01]  /*ddf0*/  FMUL.FTZ R35, R83, R82 ;  /* 0x0000005253237220 */ /* 0x000fe20000410000 */
[----:B------:R-:W-:Y:S01]  /*de00*/  FMUL.FTZ R34, R146, R178 ;  /* 0x000000b292227220 */ /* 0x000fe20000410000 */
[----:B------:R-:W-:Y:S01]  /*de10*/  FMUL.FTZ R8, R39, R82 ;  /* 0x0000005227087220 */ /* 0x000fe20000410000 */
[-C--:B------:R-:W-:Y:S01]  /*de20*/  FMUL.FTZ R83, R83, R33.reuse ;  /* 0x0000002153537220 */ /* 0x080fe20000410000 */
[-C--:B------:R-:W-:Y:S01]  /*de30*/  FFMA.FTZ R37, R84, R33.reuse, R35 ;  /* 0x0000002154257223 */ /* 0x080fe20000010023 */
[-C--:B------:R-:W-:Y:S01]  /*de40*/  FFMA.FTZ R36, R39, -R34.reuse, R207 ;  /* 0x8000002227247223 */ /* 0x080fe200000100cf */
[C---:B------:R-:W-:Y:S01]  /*de50*/  FFMA.FTZ R39, -R40.reuse, R34, R206 ;  /* 0x0000002228277223 */ /* 0x040fe200000101ce */
[----:B------:R-:W-:Y:S01]  /*de60*/  FFMA.FTZ R35, R40, R33, R8 ;  /* 0x0000002128237223 */ /* 0x000fe20000010008 */
[C---:B------:R-:W-:Y:S01]  /*de70*/  FMUL.FTZ R34, R33.reuse, UR34 ;  /* 0x0000002221227c20 */ /* 0x040fe20008410000 */
[----:B------:R-:W-:Y:S01]  /*de80*/  FMUL.FTZ R8, R82, UR34 ;  /* 0x0000002252087c20 */ /* 0x000fe20008410000 */
[----:B------:R-:W-:Y:S01]  /*de90*/  FADD.FTZ R10, R10, R37 ;  /* 0x000000250a0a7221 */ /* 0x000fe20000010000 */
[CC--:B------:R-:W-:Y:S01]  /*dea0*/  FMUL.FTZ R65, R82.reuse, R178.reuse ;  /* 0x000000b252417220 */ /* 0x0c0fe20000410000 */
[----:B------:R-:W-:Y:S01]  /*deb0*/  FFMA.FTZ R37, R82, UR35, -R34 ;  /* 0x0000002352257c23 */ /* 0x000fe20008010822 */
[C---:B------:R-:W-:Y:S01]  /*dec0*/  FFMA.FTZ R8, R33.reuse, UR35, R8 ;  /* 0x0000002321087c23 */ /* 0x040fe20008010008 */
[----:B------:R-:W-:Y:S01]  /*ded0*/  FMUL.FTZ R33, R33, R178 ;  /* 0x000000b221217220 */ /* 0x000fe20000410000 */
[----:B------:R-:W-:Y:S01]  /*dee0*/  FFMA.FTZ R129, R38, R177, R129 ;  /* 0x000000b126817223 */ /* 0x000fe20000010081 */
[----:B------:R-:W-:Y:S01]  /*def0*/  FFMA.FTZ R66, R145, R38, R66 ;  /* 0x0000002691427223 */ /* 0x000fe20000010042 */
[----:B------:R-:W-:Y:S01]  /*df00*/  FFMA.FTZ R84, R84, R82, -R83 ;  /* 0x0000005254547223 */ /* 0x000fe20000010853 */
[C---:B------:R-:W-:Y:S01]  /*df10*/  FMUL.FTZ R34, R36.reuse, R65 ;  /* 0x0000004124227220 */ /* 0x040fe20000410000 */
[C---:B------:R-:W-:Y:S01]  /*df20*/  FMUL.FTZ R38, R36.reuse, R37 ;  /* 0x0000002524267220 */ /* 0x040fe20000410000 */
[-C--:B------:R-:W-:Y:S01]  /*df30*/  FMUL.FTZ R36, R36, R33.reuse ;  /* 0x0000002124247220 */ /* 0x080fe20000410000 */
[----:B------:R-:W-:Y:S01]  /*df40*/  FADD.FTZ R84, R9, R84 ;  /* 0x0000005409547221 */ /* 0x000fe20000010000 */
[CC--:B------:R-:W-:Y:S01]  /*df50*/  FFMA.FTZ R34, R39.reuse, R33.reuse, R34 ;  /* 0x0000002127227223 */ /* 0x0c0fe20000010022 */
[----:B------:R-:W-:Y:S01]  /*df60*/  FMUL.FTZ R37, R146, R33 ;  /* 0x0000002192257220 */ /* 0x000fe20000410000 */
[C---:B------:R-:W-:Y:S01]  /*df70*/  FFMA.FTZ R36, R39.reuse, R65, -R36 ;  /* 0x0000004127247223 */ /* 0x040fe20000010824 */
[----:B------:R-:W-:Y:S01]  /*df80*/  FFMA.FTZ R39, R39, R8, R38 ;  /* 0x0000000827277223 */ /* 0x000fe20000010026 */
[----:B------:R-:W-:Y:S01]  /*df90*/  FMUL.FTZ R8, R147, R179 ;  /* 0x000000b393087220 */ /* 0x000fe20000410000 */
[-C--:B------:R-:W-:Y:S01]  /*dfa0*/  FMUL.FTZ R9, R85, R84.reuse ;  /* 0x0000005455097220 */ /* 0x080fe20000410000 */
[----:B------:R0:W-:Y:S01]  /*dfb0*/  STS [R32+0x2160], R67 ;  /* 0x0021604320007388 */ /* 0x0001e20000000800 */
[----:B------:R-:W-:Y:S01]  /*dfc0*/  FMUL.FTZ R33, R41, R84 ;  /* 0x0000005429217220 */ /* 0x000fe20000410000 */
[----:B------:R-:W-:Y:S01]  /*dfd0*/  FMUL.FTZ R85, R85, R10 ;  /* 0x0000000a55557220 */ /* 0x000fe20000410000 */
[----:B------:R-:W-:Y:S01]  /*dfe0*/  FFMA.FTZ R41, R41, -R8, R209 ;  /* 0x8000000829297223 */ /* 0x000fe200000100d1 */
[----:B------:R1:W-:Y:S01]  /*dff0*/  STS [R32+0x2158], R37 ;  /* 0x0021582520007388 */ /* 0x0003e20000000800 */
[----:B------:R-:W-:Y:S01]  /*e000*/  FFMA.FTZ R9, R86, R10, R9 ;  /* 0x0000000a56097223 */ /* 0x000fe20000010009 */
[C---:B------:R-:W-:Y:S01]  /*e010*/  FFMA.FTZ R8, -R42.reuse, R8, R208 ;  /* 0x000000082a087223 */ /* 0x040fe200000101d0 */
[----:B------:R-:W-:Y:S01]  /*e020*/  FFMA.FTZ R42, R42, R10, R33 ;  /* 0x0000000a2a2a7223 */ /* 0x000fe20000010021 */
[----:B------:R-:W-:Y:S01]  /*e030*/  FFMA.FTZ R86, R86, R84, -R85 ;  /* 0x0000005456567223 */ /* 0x000fe20000010855 */
[----:B------:R-:W-:Y:S01]  /*e040*/  FMUL.FTZ R33, R84, UR34 ;  /* 0x0000002254217c20 */ /* 0x000fe20008410000 */
[----:B0-----:R-:W-:Y:S01]  /*e050*/  FMUL.FTZ R67, R146, R65 ;  /* 0x0000004192437220 */ /* 0x001fe20000410000 */
[-C--:B------:R-:W-:Y:S01]  /*e060*/  FMUL.FTZ R40, R84, R179.reuse ;  /* 0x000000b354287220 */ /* 0x080fe20000410000 */
[----:B------:R-:W-:Y:S01]  /*e070*/  FADD.FTZ R86, R11, R86 ;  /* 0x000000560b567221 */ /* 0x000fe20000010000 */
[C---:B------:R-:W-:Y:S01]  /*e080*/  FFMA.FTZ R33, R10.reuse, UR35, R33 ;  /* 0x000000230a217c23 */ /* 0x040fe20008010021 */
[C---:B-1----:R-:W-:Y:S01]  /*e090*/  FMUL.FTZ R37, R10.reuse, UR34 ;  /* 0x000000220a257c20 */ /* 0x042fe20008410000 */
[----:B------:R0:W-:Y:S01]  /*e0a0*/  STS [R32+0x215c], R67 ;  /* 0x00215c4320007388 */ /* 0x0001e20000000800 */
[----:B------:R-:W-:Y:S01]  /*e0b0*/  FMUL.FTZ R10, R10, R179 ;  /* 0x000000b30a0a7220 */ /* 0x000fe20000410000 */
[----:B------:R-:W-:Y:S01]  /*e0c0*/  FMUL.FTZ R11, R41, R40 ;  /* 0x00000028290b7220 */ /* 0x000fe20000410000 */
[----:B------:R-:W-:Y:S01]  /*e0d0*/  FFMA.FTZ R130, R35, R178, R130 ;  /* 0x000000b223827223 */ /* 0x000fe20000010082 */
[----:B------:R-:W-:Y:S01]  /*e0e0*/  FFMA.FTZ R65, R146, R35, R39 ;  /* 0x0000002392417223 */ /* 0x000fe20000010027 */
[-C--:B------:R-:W-:Y:S01]  /*e0f0*/  FMUL.FTZ R35, R147, R10.reuse ;  /* 0x0000000a93237220 */ /* 0x080fe20000410000 */
[----:B------:R-:W-:Y:S01]  /*e100*/  FFMA.FTZ R38, R8, R10, R11 ;  /* 0x0000000a08267223 */ /* 0x000fe2000001000b */
[----:B------:R-:W-:Y:S01]  /*e110*/  FMUL.FTZ R11, R43, R86 ;  /* 0x000000562b0b7220 */ /* 0x000fe20000410000 */
[----:B------:R-:W-:Y:S01]  /*e120*/  FMUL.FTZ R39, R147, R40 ;  /* 0x0000002893277220 */ /* 0x000fe20000410000 */
[----:B------:R-:W-:Y:S01]  /*e130*/  FADD.FTZ R166, R65, R166 ;  /* 0x000000a641a67221 */ /* 0x000fe20000010000 */
[----:B0-----:R-:W-:Y:S01]  /*e140*/  FADD.FTZ R67, R12, R9 ;  /* 0x000000090c437221 */ /* 0x001fe20000010000 */
[----:B------:R-:W-:Y:S01]  /*e150*/  FFMA.FTZ R12, R84, UR35, -R37 ;  /* 0x00000023540c7c23 */ /* 0x000fe20008010825 */
[C---:B------:R-:W-:Y:S01]  /*e160*/  FMUL.FTZ R37, R41.reuse, R10 ;  /* 0x0000000a29257220 */ /* 0x040fe20000410000 */
[----:B------:R0:W-:Y:S01]  /*e170*/  STS [R32+0x2154], R39 ;  /* 0x0021542720007388 */ /* 0x0001e20000000800 */
[----:B------:R-:W-:Y:S01]  /*e180*/  FFMA.FTZ R131, R42, R179, R131 ;  /* 0x000000b32a837223 */ /* 0x000fe20000010083 */
[----:B------:R-:W-:Y:S01]  /*e190*/  FMUL.FTZ R9, R41, R12 ;  /* 0x0000000c29097220 */ /* 0x000fe20000410000 */
[----:B------:R-:W-:Y:S01]  /*e1a0*/  FFMA.FTZ R37, R8, R40, -R37 ;  /* 0x0000002808257223 */ /* 0x000fe20000010825 */
[----:B------:R1:W-:Y:S01]  /*e1b0*/  STS [R32+0x2150], R35 ;  /* 0x0021502320007388 */ /* 0x0003e20000000800 */
[----:B------:R-:W-:Y:S01]  /*e1c0*/  FADD.FTZ R167, R66, R167 ;  /* 0x000000a742a77221 */ /* 0x000fe20000010000 */
[----:B------:R-:W-:Y:S01]  /*e1d0*/  FFMA.FTZ R10, R8, R33, R9 ;  /* 0x00000021080a7223 */ /* 0x000fe20000010009 */
[C---:B------:R-:W-:Y:S01]  /*e1e0*/  FMUL.FTZ R9, R87.reuse, R86 ;  /* 0x0000005657097220 */ /* 0x040fe20000410000 */
[-C--:B------:R-:W-:Y:S01]  /*e1f0*/  FMUL.FTZ R87, R87, R67.reuse ;  /* 0x0000004357577220 */ /* 0x080fe20000410000 */
[----:B------:R-:W-:Y:S01]  /*e200*/  FMUL.FTZ R8, R148, R180 ;  /* 0x000000b494087220 */ /* 0x000fe20000410000 */
[-C--:B------:R-:W-:Y:S01]  /*e210*/  FFMA.FTZ R33, R44, R67.reuse, R11 ;  /* 0x000000432c217223 */ /* 0x080fe2000001000b */
[----:B------:R-:W-:Y:S01]  /*e220*/  FMUL.FTZ R11, R67, UR34 ;  /* 0x00000022430b7c20 */ /* 0x000fe20008410000 */
[C---:B------:R-:W-:Y:S01]  /*e230*/  FFMA.FTZ R9, R88.reuse, R67, R9 ;  /* 0x0000004358097223 */ /* 0x040fe20000010009 */
[----:B------:R-:W-:Y:S01]  /*e240*/  FFMA.FTZ R88, R88, R86, -R87 ;  /* 0x0000005658587223 */ /* 0x000fe20000010857 */
[----:B------:R-:W-:Y:S01]  /*e250*/  FFMA.FTZ R43, R43, -R8, R211 ;  /* 0x800000082b2b7223 */ /* 0x000fe200000100d3 */
[----:B------:R-:W-:Y:S01]  /*e260*/  FFMA.FTZ R65, R147, R42, R10 ;  /* 0x0000002a93417223 */ /* 0x000fe2000001000a */
[C---:B0-----:R-:W-:Y:S01]  /*e270*/  FMUL.FTZ R39, R86.reuse, R180 ;  /* 0x000000b456277220 */ /* 0x041fe20000410000 */
[C---:B------:R-:W-:Y:S01]  /*e280*/  FMUL.FTZ R10, R86.reuse, UR34 ;  /* 0x00000022560a7c20 */ /* 0x040fe20008410000 */
[----:B------:R-:W-:Y:S01]  /*e290*/  FFMA.FTZ R12, R86, UR35, -R11 ;  /* 0x00000023560c7c23 */ /* 0x000fe2000801080b */
[----:B------:R-:W-:Y:S01]  /*e2a0*/  FADD.FTZ R88, R13, R88 ;  /* 0x000000580d587221 */ /* 0x000fe20000010000 */
[----:B------:R-:W-:Y:S01]  /*e2b0*/  FFMA.FTZ R8, -R44, R8, R210 ;  /* 0x000000082c087223 */ /* 0x000fe200000101d2 */
[----:B------:R-:W-:Y:S01]  /*e2c0*/  FADD.FTZ R14, R14, R9 ;  /* 0x000000090e0e7221 */ /* 0x000fe20000010000 */
[----:B-1----:R-:W-:Y:S01]  /*e2d0*/  FMUL.FTZ R35, R67, R180 ;  /* 0x000000b443237220 */ /* 0x002fe20000410000 */
[----:B------:R-:W-:Y:S01]  /*e2e0*/  FMUL.FTZ R13, R43, R39 ;  /* 0x000000272b0d7220 */ /* 0x000fe20000410000 */
[----:B------:R-:W-:Y:S01]  /*e2f0*/  FFMA.FTZ R9, R67, UR35, R10 ;  /* 0x0000002343097c23 */ /* 0x000fe2000801000a */
[C---:B------:R-:W-:Y:S01]  /*e300*/  FMUL.FTZ R11, R43.reuse, R12 ;  /* 0x0000000c2b0b7220 */ /* 0x040fe20000410000 */
[-C--:B------:R-:W-:Y:S01]  /*e310*/  FMUL.FTZ R10, R43, R35.reuse ;  /* 0x000000232b0a7220 */ /* 0x080fe20000410000 */
[----:B------:R-:W-:Y:S01]  /*e320*/  FFMA.FTZ R40, R8, R35, R13 ;  /* 0x0000002308287223 */ /* 0x000fe2000001000d */
[----:B------:R-:W-:Y:S01]  /*e330*/  FMUL.FTZ R43, R148, R39 ;  /* 0x00000027942b7220 */ /* 0x000fe20000410000 */
        /* <DEDUP_REMOVED lines=13> */
[----:B------:R-:W-:Y:S01]  /*e410*/  FMUL.FTZ R12, R14, UR34 ;  /* 0x000000220e0c7c20 */ /* 0x000fe20008410000 */
[C---:B------:R-:W-:Y:S01]  /*e420*/  FMUL.FTZ R11, R91.reuse, R15 ;  /* 0x0000000f5b0b7220 */ /* 0x040fe20000410000 */
[-C--:B------:R-:W-:Y:S01]  /*e430*/  FMUL.FTZ R8, R91, R9.reuse ;  /* 0x000000095b087220 */ /* 0x080fe20000410000 */
[----:B------:R0:W-:Y:S01]  /*e440*/  STS [R32+0x214c], R43 ;  /* 0x00214c2b20007388 */ /* 0x0001e20000000800 */
[----:B------:R-:W-:Y:S01]  /*e450*/  FFMA.FTZ R12, R88, UR35, -R12 ;  /* 0x00000023580c7c23 */ /* 0x000fe2000801080c */
[C---:B------:R-:W-:Y:S01]  /*e460*/  FFMA.FTZ R11, R92.reuse, R9, R11 ;  /* 0x000000095c0b7223 */ /* 0x040fe2000001000b */
[----:B------:R-:W-:Y:S01]  /*e470*/  FFMA.FTZ R8, R92, R15, -R8 ;  /* 0x0000000f5c087223 */ /* 0x000fe20000010808 */
[C---:B------:R-:W-:Y:S01]  /*e480*/  FMUL.FTZ R41, R148.reuse, R35 ;  /* 0x0000002394297220 */ /* 0x040fe20000410000 */
[----:B------:R-:W-:Y:S01]  /*e490*/  FFMA.FTZ R132, R33, R180, R132 ;  /* 0x000000b421847223 */ /* 0x000fe20000010084 */
[----:B------:R-:W-:Y:S01]  /*e4a0*/  FFMA.FTZ R16, R148, R33, R13 ;  /* 0x0000002194107223 */ /* 0x000fe2000001000d */
[----:B------:R-:W-:Y:S01]  /*e4b0*/  FADD.FTZ R18, R18, R11 ;  /* 0x0000000b12127221 */ /* 0x000fe20000010000 */
[-C--:B------:R-:W-:Y:S01]  /*e4c0*/  FMUL.FTZ R35, R14, R181.reuse ;  /* 0x000000b50e237220 */ /* 0x080fe20000410000 */
[----:B------:R-:W-:Y:S01]  /*e4d0*/  FMUL.FTZ R33, R45, R12 ;  /* 0x0000000c2d217220 */ /* 0x000fe20000410000 */
[C---:B0-----:R-:W-:Y:S01]  /*e4e0*/  FMUL.FTZ R43, R88.reuse, R181 ;  /* 0x000000b5582b7220 */ /* 0x041fe20000410000 */
[----:B------:R-:W-:Y:S01]  /*e4f0*/  FADD.FTZ R12, R17, R8 ;  /* 0x00000008110c7221 */ /* 0x000fe20000010000 */
[----:B------:R-:W-:Y:S01]  /*e500*/  FMUL.FTZ R13, R88, UR34 ;  /* 0x00000022580d7c20 */ /* 0x000fe20008410000 */
[----:B------:R0:W-:Y:S01]  /*e510*/  STS [R32+0x2148], R41 ;  /* 0x0021482920007388 */ /* 0x0001e20000000800 */
[CC--:B------:R-:W-:Y:S01]  /*e520*/  FMUL.FTZ R11, R45.reuse, R43.reuse ;  /* 0x0000002b2d0b7220 */ /* 0x0c0fe20000410000 */
[----:B------:R-:W-:Y:S01]  /*e530*/  FMUL.FTZ R17, R150, R43 ;  /* 0x0000002b96117220 */ /* 0x000fe20000410000 */
[----:B------:R-:W-:Y:S01]  /*e540*/  FFMA.FTZ R13, R14, UR35, R13 ;  /* 0x000000230e0d7c23 */ /* 0x000fe2000801000d */
[-C--:B------:R-:W-:Y:S01]  /*e550*/  FMUL.FTZ R14, R45, R35.reuse ;  /* 0x000000232d0e7220 */ /* 0x080fe20000410000 */
[----:B------:R-:W-:Y:S01]  /*e560*/  FFMA.FTZ R42, R10, R35, R11 ;  /* 0x000000230a2a7223 */ /* 0x000fe2000001000b */
[C---:B------:R-:W-:Y:S01]  /*e570*/  FMUL.FTZ R11, R93.reuse, R12 ;  /* 0x0000000c5d0b7220 */ /* 0x040fe20000410000 */
[-C--:B------:R-:W-:Y:S01]  /*e580*/  FMUL.FTZ R93, R93, R18.reuse ;  /* 0x000000125d5d7220 */ /* 0x080fe20000410000 */
[----:B------:R-:W-:Y:S01]  /*e590*/  FMUL.FTZ R8, R47, R15 ;  /* 0x0000000f2f087220 */ /* 0x000fe20000410000 */
[----:B------:R-:W-:Y:S01]  /*e5a0*/  FADD.FTZ R163, R16, R163 ;  /* 0x000000a310a37221 */ /* 0x000fe20000010000 */
[C---:B------:R-:W-:Y:S01]  /*e5b0*/  FFMA.FTZ R11, R94.reuse, R18, R11 ;  /* 0x000000125e0b7223 */ /* 0x040fe2000001000b */
[----:B------:R-:W-:Y:S01]  /*e5c0*/  FFMA.FTZ R44, R94, R12, -R93 ;  /* 0x0000000c5e2c7223 */ /* 0x000fe2000001085d */
[----:B0-----:R-:W-:Y:S01]  /*e5d0*/  FFMA.FTZ R41, R10, R43, -R14 ;  /* 0x0000002b0a297223 */ /* 0x001fe2000001080e */
[----:B------:R-:W-:Y:S01]  /*e5e0*/  FMUL.FTZ R14, R15, UR34 ;  /* 0x000000220f0e7c20 */ /* 0x000fe20008410000 */
[----:B------:R-:W-:Y:S01]  /*e5f0*/  FADD.FTZ R43, R20, R11 ;  /* 0x0000000b142b7221 */ /* 0x000fe20000010000 */
[----:B------:R-:W-:Y:S01]  /*e600*/  FADD.FTZ R44, R19, R44 ;  /* 0x0000002c132c7221 */ /* 0x000fe20000010000 */
[----:B------:R-:W-:Y:S01]  /*e610*/  FFMA.FTZ R19, R48, R9, R8 ;  /* 0x0000000930137223 */ /* 0x000fe20000010008 */
[----:B------:R-:W-:Y:S01]  /*e620*/  FFMA.FTZ R13, R10, R13, R33 ;  /* 0x0000000d0a0d7223 */ /* 0x000fe20000010021 */
[----:B------:R-:W-:Y:S01]  /*e630*/  FMUL.FTZ R10, R153, R182 ;  /* 0x000000b6990a7220 */ /* 0x000fe20000410000 */
[C---:B------:R-:W-:Y:S01]  /*e640*/  FMUL.FTZ R11, R95.reuse, R44 ;  /* 0x0000002c5f0b7220 */ /* 0x040fe20000410000 */
[-C--:B------:R-:W-:Y:S01]  /*e650*/  FMUL.FTZ R95, R95, R43.reuse ;  /* 0x0000002b5f5f7220 */ /* 0x080fe20000410000 */
[----:B------:R-:W-:Y:S01]  /*e660*/  FMUL.FTZ R16, R9, UR34 ;  /* 0x0000002209107c20 */ /* 0x000fe20008410000 */
[----:B------:R-:W-:Y:S01]  /*e670*/  FFMA.FTZ R47, R47, -R10, R215 ;  /* 0x8000000a2f2f7223 */ /* 0x000fe200000100d7 */
[C---:B------:R-:W-:Y:S01]  /*e680*/  FFMA.FTZ R11, R96.reuse, R43, R11 ;  /* 0x0000002b600b7223 */ /* 0x040fe2000001000b */
[----:B------:R-:W-:Y:S01]  /*e690*/  FFMA.FTZ R8, R96, R44, -R95 ;  /* 0x0000002c60087223 */ /* 0x000fe2000001085f */
[C---:B------:R-:W-:Y:S01]  /*e6a0*/  FFMA.FTZ R16, R15.reuse, UR35, -R16 ;  /* 0x000000230f107c23 */ /* 0x040fe20008010810 */
[-C--:B------:R-:W-:Y:S01]  /*e6b0*/  FMUL.FTZ R20, R15, R182.reuse ;  /* 0x000000b60f147220 */ /* 0x080fe20000410000 */
[----:B------:R-:W-:Y:S01]  /*e6c0*/  FADD.FTZ R22, R22, R11 ;  /* 0x0000000b16167221 */ /* 0x000fe20000010000 */
[----:B------:R-:W-:Y:S01]  /*e6d0*/  FADD.FTZ R8, R21, R8 ;  /* 0x0000000815087221 */ /* 0x000fe20000010000 */
[C---:B------:R-:W-:Y:S01]  /*e6e0*/  FFMA.FTZ R11, R9.reuse, UR35, R14 ;  /* 0x00000023090b7c23 */ /* 0x040fe2000801000e */
[----:B------:R-:W-:Y:S01]  /*e6f0*/  FMUL.FTZ R14, R9, R182 ;  /* 0x000000b6090e7220 */ /* 0x000fe20000410000 */
[----:B------:R-:W-:Y:S01]  /*e700*/  FFMA.FTZ R10, -R48, R10, R214 ;  /* 0x0000000a300a7223 */ /* 0x000fe200000101d6 */
[C---:B------:R-:W-:Y:S01]  /*e710*/  FMUL.FTZ R9, R97.reuse, R8 ;  /* 0x0000000861097220 */ /* 0x040fe20000410000 */
[----:B------:R-:W-:Y:S01]  /*e720*/  FMUL.FTZ R97, R97, R22 ;  /* 0x0000001661617220 */ /* 0x000fe20000410000 */
[----:B------:R-:W-:Y:S01]  /*e730*/  FFMA.FTZ R48, R150, R46, R13 ;  /* 0x0000002e96307223 */ /* 0x000fe2000001000d */
[C---:B------:R-:W-:Y:S01]  /*e740*/  FMUL.FTZ R45, R47.reuse, R20 ;  /* 0x000000142f2d7220 */ /* 0x040fe20000410000 */
[C---:B------:R-:W-:Y:S01]  /*e750*/  FFMA.FTZ R9, R98.reuse, R22, R9 ;  /* 0x0000001662097223 */ /* 0x040fe20000010009 */
[----:B------:R-:W-:Y:S01]  /*e760*/  FFMA.FTZ R98, R98, R8, -R97 ;  /* 0x0000000862627223 */ /* 0x000fe20000010861 */
[C---:B------:R-:W-:Y:S01]  /*e770*/  FMUL.FTZ R13, R47.reuse, R16 ;  /* 0x000000102f0d7220 */ /* 0x040fe20000410000 */
[-C--:B------:R-:W-:Y:S01]  /*e780*/  FMUL.FTZ R47, R47, R14.reuse ;  /* 0x0000000e2f2f7220 */ /* 0x080fe20000410000 */
[----:B------:R-:W-:Y:S01]  /*e790*/  FADD.FTZ R9, R24, R9 ;  /* 0x0000000918097221 */ /* 0x000fe20000010000 */
[----:B------:R-:W-:Y:S01]  /*e7a0*/  FADD.FTZ R23, R23, R98 ;  /* 0x0000006217177221 */ /* 0x000fe20000010000 */
[----:B------:R-:W-:Y:S01]  /*e7b0*/  FFMA.FTZ R133, R46, R181, R133 ;  /* 0x000000b52e857223 */ /* 0x000fe20000010085 */
[CC--:B------:R-:W-:Y:S01]  /*e7c0*/  FFMA.FTZ R45, R10.reuse, R14.reuse, R45 ;  /* 0x0000000e0a2d7223 */ /* 0x0c0fe2000001002d */
[----:B------:R-:W-:Y:S01]  /*e7d0*/  FMUL.FTZ R15, R153, R14 ;  /* 0x0000000e990f7220 */ /* 0x000fe20000410000 */
[C---:B------:R-:W-:Y:S01]  /*e7e0*/  FFMA.FTZ R46, R10.reuse, R20, -R47 ;  /* 0x000000140a2e7223 */ /* 0x040fe2000001082f */
[----:B------:R-:W-:Y:S01]  /*e7f0*/  FFMA.FTZ R14, R10, R11, R13 ;  /* 0x0000000b0a0e7223 */ /* 0x000fe2000001000d */
[C---:B------:R-:W-:Y:S01]  /*e800*/  FMUL.FTZ R10, R99.reuse, R9 ;  /* 0x00000009630a7220 */ /* 0x040fe20000410000 */
[-C--:B------:R-:W-:Y:S01]  /*e810*/  FMUL.FTZ R11, R99, R23.reuse ;  /* 0x00000017630b7220 */ /* 0x080fe20000410000 */
[----:B------:R0:W-:Y:S01]  /*e820*/  STS [R32+0x2144], R17 ;  /* 0x0021441120007388 */ /* 0x0001e20000000800 */
        /* <DEDUP_REMOVED lines=8> */
[----:B------:R-:W-:Y:S01]  /*e8b0*/  FADD.FTZ R161, R48, R161 ;  /* 0x000000a130a17221 */ /* 0x000fe20000010000 */
[----:B0-----:R-:W-:Y:S01]  /*e8c0*/  FMUL.FTZ R17, R156, R183 ;  /* 0x000000b79c117220 */ /* 0x001fe20000410000 */
[C---:B------:R-:W-:Y:S01]  /*e8d0*/  FMUL.FTZ R11, R101.reuse, R10 ;  /* 0x0000000a650b7220 */ /* 0x040fe20000410000 */
[----:B------:R-:W-:Y:S01]  /*e8e0*/  FMUL.FTZ R101, R101, R26 ;  /* 0x0000001a65657220 */ /* 0x000fe20000410000 */
[----:B------:R0:W-:Y:S01]  /*e8f0*/  STS [R32+0x213c], R21 ;  /* 0x00213c1520007388 */ /* 0x0001e20000000800 */
[-C--:B------:R-:W-:Y:S01]  /*e900*/  FFMA.FTZ R49, R49, -R17.reuse, R217 ;  /* 0x8000001131317223 */ /* 0x080fe200000100d9 */
[C---:B------:R-:W-:Y:S01]  /*e910*/  FFMA.FTZ R17, -R50.reuse, R17, R216 ;  /* 0x0000001132117223 */ /* 0x040fe200000101d8 */
[----:B------:R-:W-:Y:S01]  /*e920*/  FFMA.FTZ R50, R50, R18, R13 ;  /* 0x0000001232327223 */ /* 0x000fe2000001000d */
[----:B------:R-:W-:Y:S01]  /*e930*/  FMUL.FTZ R13, R12, UR34 ;  /* 0x000000220c0d7c20 */ /* 0x000fe20008410000 */
[----:B-1----:R-:W-:Y:S01]  /*e940*/  FMUL.FTZ R15, R18, UR34 ;  /* 0x00000022120f7c20 */ /* 0x002fe20008410000 */
[C---:B------:R-:W-:Y:S01]  /*e950*/  FFMA.FTZ R11, R102.reuse, R26, R11 ;  /* 0x0000001a660b7223 */ /* 0x040fe2000001000b */
[----:B------:R-:W-:Y:S01]  /*e960*/  FFMA.FTZ R102, R102, R10, -R101 ;  /* 0x0000000a66667223 */ /* 0x000fe20000010865 */
[C---:B------:R-:W-:Y:S01]  /*e970*/  FFMA.FTZ R80, R18.reuse, UR35, R13 ;  /* 0x0000002312507c23 */ /* 0x040fe2000801000d */
[-C--:B------:R-:W-:Y:S01]  /*e980*/  FMUL.FTZ R18, R18, R183.reuse ;  /* 0x000000b712127220 */ /* 0x080fe20000410000 */
[C---:B------:R-:W-:Y:S01]  /*e990*/  FFMA.FTZ R14, R12.reuse, UR35, -R15 ;  /* 0x000000230c0e7c23 */ /* 0x040fe2000801080f */
[----:B------:R-:W-:Y:S01]  /*e9a0*/  FMUL.FTZ R12, R12, R183 ;  /* 0x000000b70c0c7220 */ /* 0x000fe20000410000 */
[----:B------:R-:W-:Y:S01]  /*e9b0*/  FADD.FTZ R11, R28, R11 ;  /* 0x0000000b1c0b7221 */ /* 0x000fe20000010000 */
[----:B------:R-:W-:Y:S01]  /*e9c0*/  FMUL.FTZ R47, R49, R18 ;  /* 0x00000012312f7220 */ /* 0x000fe20000410000 */
[----:B------:R-:W-:Y:S01]  /*e9d0*/  FADD.FTZ R27, R27, R102 ;  /* 0x000000661b1b7221 */ /* 0x000fe20000010000 */
[-C--:B------:R-:W-:Y:S01]  /*e9e0*/  FMUL.FTZ R48, R49, R12.reuse ;  /* 0x0000000c31307220 */ /* 0x080fe20000410000 */
[-C--:B0-----:R-:W-:Y:S01]  /*e9f0*/  FMUL.FTZ R21, R156, R12.reuse ;  /* 0x0000000c9c157220 */ /* 0x081fe20000410000 */
[----:B------:R-:W-:Y:S01]  /*ea00*/  FFMA.FTZ R47, R17, R12, -R47 ;  /* 0x0000000c112f7223 */ /* 0x000fe2000001082f */
[C---:B------:R-:W-:Y:S01]  /*ea10*/  FMUL.FTZ R12, R103.reuse, R11 ;  /* 0x0000000b670c7220 */ /* 0x040fe20000410000 */
[-C--:B------:R-:W-:Y:S01]  /*ea20*/  FMUL.FTZ R13, R103, R27.reuse ;  /* 0x0000001b670d7220 */ /* 0x080fe20000410000 */
[----:B------:R-:W-:Y:S01]  /*ea30*/  FFMA.FTZ R134, R19, R182, R134 ;  /* 0x000000b613867223 */ /* 0x000fe20000010086 */
[-C--:B------:R-:W-:Y:S01]  /*ea40*/  FFMA.FTZ R48, R17, R18.reuse, R48 ;  /* 0x0000001211307223 */ /* 0x080fe20000010030 */
[C---:B------:R-:W-:Y:S01]  /*ea50*/  FFMA.FTZ R12, R104.reuse, R27, -R12 ;  /* 0x0000001b680c7223 */ /* 0x040fe2000001080c */
[----:B------:R-:W-:Y:S01]  /*ea60*/  FFMA.FTZ R13, R104, R11, R13 ;  /* 0x0000000b680d7223 */ /* 0x000fe2000001000d */
[----:B------:R-:W-:Y:S01]  /*ea70*/  FMUL.FTZ R19, R156, R18 ;  /* 0x000000129c137220 */ /* 0x000fe20000410000 */
[----:B------:R-:W-:Y:S01]  /*ea80*/  FMUL.FTZ R15, R173, R189 ;  /* 0x000000bdad0f7220 */ /* 0x000fe20000410000 */
[----:B------:R-:W-:Y:S01]  /*ea90*/  FADD.FTZ R18, R29, R12 ;  /* 0x0000000c1d127221 */ /* 0x000fe20000010000 */
[----:B------:R-:W-:Y:S01]  /*eaa0*/  FADD.FTZ R30, R30, R13 ;  /* 0x0000000d1e1e7221 */ /* 0x000fe20000010000 */
[----:B------:R-:W-:Y:S01]  /*eab0*/  FMUL.FTZ R13, R171, R188 ;  /* 0x000000bcab0d7220 */ /* 0x000fe20000410000 */
[-C--:B------:R-:W-:Y:S01]  /*eac0*/  FFMA.FTZ R16, -R74, R15.reuse, R228 ;  /* 0x0000000f4a107223 */ /* 0x080fe200000101e4 */
[----:B------:R-:W-:Y:S01]  /*ead0*/  FFMA.FTZ R15, R73, -R15, R229 ;  /* 0x8000000f490f7223 */ /* 0x000fe200000100e5 */
[-C--:B------:R-:W-:Y:S01]  /*eae0*/  FMUL.FTZ R66, R18, R189.reuse ;  /* 0x000000bd12427220 */ /* 0x080fe20000410000 */
[----:B------:R-:W-:Y:S01]  /*eaf0*/  FMUL.FTZ R68, R30, R189 ;  /* 0x000000bd1e447220 */ /* 0x000fe20000410000 */
[----:B------:R-:W-:Y:S01]  /*eb00*/  FMUL.FTZ R82, R49, R14 ;  /* 0x0000000e31527220 */ /* 0x000fe20000410000 */
[----:B------:R0:W-:Y:S01]  /*eb10*/  STS [R32+0x2130], R19 ;  /* 0x0021301320007388 */ /* 0x0001e20000000800 */
[----:B------:R-:W-:Y:S01]  /*eb20*/  FFMA.FTZ R14, -R72, R13, R226 ;  /* 0x0000000d480e7223 */ /* 0x000fe200000101e2 */
[----:B------:R-:W-:Y:S01]  /*eb30*/  FMUL.FTZ R20, R168, R187 ;  /* 0x000000bba8147220 */ /* 0x000fe20000410000 */
[----:B------:R-:W-:Y:S01]  /*eb40*/  FFMA.FTZ R13, R59, -R13, R227 ;  /* 0x8000000d3b0d7223 */ /* 0x000fe200000100e3 */
[----:B------:R1:W-:Y:S01]  /*eb50*/  STS [R32+0x2134], R21 ;  /* 0x0021341520007388 */ /* 0x0003e20000000800 */
[-C--:B------:R-:W-:Y:S01]  /*eb60*/  FMUL.FTZ R70, R27, R188.reuse ;  /* 0x000000bc1b467220 */ /* 0x080fe20000410000 */
[----:B------:R-:W-:Y:S01]  /*eb70*/  FMUL.FTZ R76, R11, R188 ;  /* 0x000000bc0b4c7220 */ /* 0x000fe20000410000 */
[----:B------:R-:W-:Y:S01]  /*eb80*/  FADD.FTZ R160, R25, R160 ;  /* 0x000000a019a07221 */ /* 0x000fe20000010000 */
[----:B------:R-:W-:Y:S01]  /*eb90*/  FADD.FTZ R164, R65, R164 ;  /* 0x000000a441a47221 */ /* 0x000fe20000010000 */
[----:B------:R-:W-:Y:S01]  /*eba0*/  FFMA.FTZ R12, -R58, R20, R224 ;  /* 0x000000143a0c7223 */ /* 0x000fe200000101e0 */
[----:B0-----:R-:W-:Y:S01]  /*ebb0*/  FMUL.FTZ R19, R15, R66 ;  /* 0x000000420f137220 */ /* 0x001fe20000410000 */
[----:B------:R-:W-:Y:S01]  /*ebc0*/  FMUL.FTZ R25, R13, R70 ;  /* 0x000000460d197220 */ /* 0x000fe20000410000 */
[----:B------:R-:W-:Y:S01]  /*ebd0*/  FFMA.FTZ R20, R57, -R20, R225 ;  /* 0x8000001439147223 */ /* 0x000fe200000100e1 */
[-C--:B------:R-:W-:Y:S01]  /*ebe0*/  FMUL.FTZ R65, R26, R187.reuse ;  /* 0x000000bb1a417220 */ /* 0x080fe20000410000 */
[-C--:B-1----:R-:W-:Y:S01]  /*ebf0*/  FMUL.FTZ R21, R15, R68.reuse ;  /* 0x000000440f157220 */ /* 0x082fe20000410000 */
[----:B------:R-:W-:Y:S01]  /*ec00*/  FFMA.FTZ R19, R16, R68, R19 ;  /* 0x0000004410137223 */ /* 0x000fe20000010013 */
[----:B------:R-:W-:Y:S01]  /*ec10*/  FMUL.FTZ R49, R10, R187 ;  /* 0x000000bb0a317220 */ /* 0x000fe20000410000 */
        /* <DEDUP_REMOVED lines=8> */
[----:B------:R0:W-:Y:S01]  /*eca0*/  STS [R32+0x216c], R71 ;  /* 0x00216c4720007388 */ /* 0x0001e20000000800 */
[----:B------:R-:W-:Y:S01]  /*ecb0*/  FADD.FTZ R19, R19, R24 ;  /* 0x0000001813137221 */ /* 0x000fe20000010000 */
[----:B------:R-:W-:Y:S01]  /*ecc0*/  FADD.FTZ R21, R21, R28 ;  /* 0x0000001c15157221 */ /* 0x000fe20000010000 */
[C---:B------:R-:W-:Y:S01]  /*ecd0*/  FFMA.FTZ R24, R12.reuse, R65, R25 ;  /* 0x000000410c187223 */ /* 0x040fe20000010019 */
[----:B------:R-:W-:Y:S01]  /*ece0*/  FFMA.FTZ R78, R12, R49, -R78 ;  /* 0x000000310c4e7223 */ /* 0x000fe2000001084e */
[----:B------:R-:W-:Y:S01]  /*ecf0*/  FMUL.FTZ R35, R150, R35 ;  /* 0x0000002396237220 */ /* 0x000fe20000410000 */
[----:B------:R-:W-:Y:S01]  /*ed00*/  FMUL.FTZ R67, R162, R185 ;  /* 0x000000b9a2437220 */ /* 0x000fe20000410000 */
[----:B------:R-:W-:Y:S01]  /*ed10*/  FADD.FTZ R24, R19, R24 ;  /* 0x0000001813187221 */ /* 0x000fe20000010000 */
[----:B------:R-:W-:Y:S01]  /*ed20*/  FADD.FTZ R25, R21, R78 ;  /* 0x0000004e15197221 */ /* 0x000fe20000010000 */
[----:B------:R-:W-:Y:S01]  /*ed30*/  FMUL.FTZ R78, R23, R186 ;  /* 0x000000ba174e7220 */ /* 0x000fe20000410000 */
[----:B0-----:R-:W-:Y:S01]  /*ed40*/  FFMA.FTZ R71, R17, R80, R82 ;  /* 0x0000005011477223 */ /* 0x001fe20000010052 */
[-C--:B------:R-:W-:Y:S01]  /*ed50*/  FMUL.FTZ R17, R165, R186.reuse ;  /* 0x000000baa5117220 */ /* 0x080fe20000410000 */
[----:B------:R-:W-:Y:S01]  /*ed60*/  FMUL.FTZ R80, R9, R186 ;  /* 0x000000ba09507220 */ /* 0x000fe20000410000 */
[----:B------:R-:W-:Y:S01]  /*ed70*/  FMUL.FTZ R82, R51, R44 ;  /* 0x0000002c33527220 */ /* 0x000fe20000410000 */
[----:B------:R0:W-:Y:S01]  /*ed80*/  STS [R32+0x2140], R35 ;  /* 0x0021402320007388 */ /* 0x0001e20000000800 */
[-C--:B------:R-:W-:Y:S01]  /*ed90*/  FFMA.FTZ R19, R55, -R17.reuse, R223 ;  /* 0x8000001137137223 */ /* 0x080fe200000100df */
[----:B------:R-:W-:Y:S01]  /*eda0*/  FFMA.FTZ R17, -R56, R17, R222 ;  /* 0x0000001138117223 */ /* 0x000fe200000101de */
[----:B------:R-:W-:Y:S01]  /*edb0*/  FMUL.FTZ R33, R159, R184 ;  /* 0x000000b89f217220 */ /* 0x000fe20000410000 */
[----:B------:R1:W-:Y:S01]  /*edc0*/  STS [R32+0x2164], R69 ;  /* 0x0021644520007388 */ /* 0x0003e20000000800 */
[C---:B------:R-:W-:Y:S01]  /*edd0*/  FMUL.FTZ R28, R19.reuse, R78 ;  /* 0x0000004e131c7220 */ /* 0x040fe20000410000 */
[----:B------:R-:W-:Y:S01]  /*ede0*/  FMUL.FTZ R21, R19, R80 ;  /* 0x0000005013157220 */ /* 0x000fe20000410000 */
[C---:B------:R-:W-:Y:S01]  /*edf0*/  FMUL.FTZ R84, R44.reuse, UR34 ;  /* 0x000000222c547c20 */ /* 0x040fe20008410000 */
[----:B------:R-:W-:Y:S01]  /*ee00*/  FMUL.FTZ R88, R44, R184 ;  /* 0x000000b82c587220 */ /* 0x000fe20000410000 */
[C---:B------:R-:W-:Y:S01]  /*ee10*/  FFMA.FTZ R29, R17.reuse, R80, R28 ;  /* 0x00000050111d7223 */ /* 0x040fe2000001001c */
[----:B------:R-:W-:Y:S01]  /*ee20*/  FFMA.FTZ R28, R17, R78, -R21 ;  /* 0x0000004e111c7223 */ /* 0x000fe20000010815 */
[----:B0-----:R-:W-:Y:S01]  /*ee30*/  FFMA.FTZ R35, R52, R43, R82 ;  /* 0x0000002b34237223 */ /* 0x001fe20000010052 */
[----:B------:R-:W-:Y:S01]  /*ee40*/  FMUL.FTZ R82, R8, R185 ;  /* 0x000000b908527220 */ /* 0x000fe20000410000 */
[----:B------:R-:W-:Y:S01]  /*ee50*/  FADD.FTZ R24, R24, R29 ;  /* 0x0000001d18187221 */ /* 0x000fe20000010000 */
[----:B------:R-:W-:Y:S01]  /*ee60*/  FFMA.FTZ R29, R53, -R67, R221 ;  /* 0x80000043351d7223 */ /* 0x000fe200000100dd */
[-C--:B-1----:R-:W-:Y:S01]  /*ee70*/  FFMA.FTZ R69, R51, -R33.reuse, R219 ;  /* 0x8000002133457223 */ /* 0x082fe200000100db */
[----:B------:R-:W-:Y:S01]  /*ee80*/  FFMA.FTZ R21, -R52, R33, R218 ;  /* 0x0000002134157223 */ /* 0x000fe200000101da */
[----:B------:R-:W-:Y:S01]  /*ee90*/  FADD.FTZ R25, R25, R28 ;  /* 0x0000001c19197221 */ /* 0x000fe20000010000 */
[----:B------:R-:W-:Y:S01]  /*eea0*/  FMUL.FTZ R51, R43, UR34 ;  /* 0x000000222b337c20 */ /* 0x000fe20008410000 */
[----:B------:R-:W-:Y:S01]  /*eeb0*/  FFMA.FTZ R33, -R54, R67, R220 ;  /* 0x0000004336217223 */ /* 0x000fe200000101dc */
[----:B------:R-:W-:Y:S01]  /*eec0*/  FMUL.FTZ R52, R22, R185 ;  /* 0x000000b916347220 */ /* 0x000fe20000410000 */
[C---:B------:R-:W-:Y:S01]  /*eed0*/  FMUL.FTZ R28, R29.reuse, R82 ;  /* 0x000000521d1c7220 */ /* 0x040fe20000410000 */
[----:B------:R-:W-:Y:S01]  /*eee0*/  FFMA.FTZ R86, R44, UR35, -R51 ;  /* 0x000000232c567c23 */ /* 0x000fe20008010833 */
[----:B------:R-:W-:Y:S01]  /*eef0*/  FMUL.FTZ R195, R142, R195 ;  /* 0x000000c38ec37220 */ /* 0x000fe20000410000 */
[-C--:B------:R-:W-:Y:S01]  /*ef00*/  FMUL.FTZ R67, R29, R52.reuse ;  /* 0x000000341d437220 */ /* 0x080fe20000410000 */
[----:B------:R-:W-:Y:S01]  /*ef10*/  FFMA.FTZ R51, R33, R52, R28 ;  /* 0x0000003421337223 */ /* 0x000fe2000001001c */
[C---:B------:R-:W-:Y:S01]  /*ef20*/  FFMA.FTZ R28, R43.reuse, UR35, R84 ;  /* 0x000000232b1c7c23 */ /* 0x040fe20008010054 */
[----:B------:R-:W-:Y:S01]  /*ef30*/  FMUL.FTZ R84, R43, R184 ;  /* 0x000000b82b547220 */ /* 0x000fe20000410000 */
[----:B------:R-:W-:Y:S01]  /*ef40*/  FFMA.FTZ R44, R33, R82, -R67 ;  /* 0x00000052212c7223 */ /* 0x000fe20000010843 */
[----:B------:R-:W-:Y:S01]  /*ef50*/  FADD.FTZ R51, R24, R51 ;  /* 0x0000003318337221 */ /* 0x000fe20000010000 */
[C---:B------:R-:W-:Y:S01]  /*ef60*/  FMUL.FTZ R24, R69.reuse, R88 ;  /* 0x0000005845187220 */ /* 0x040fe20000410000 */
[-C--:B------:R-:W-:Y:S01]  /*ef70*/  FMUL.FTZ R43, R69, R84.reuse ;  /* 0x00000054452b7220 */ /* 0x080fe20000410000 */
[----:B------:R-:W-:Y:S01]  /*ef80*/  FADD.FTZ R44, R25, R44 ;  /* 0x0000002c192c7221 */ /* 0x000fe20000010000 */
[-C--:B------:R-:W-:Y:S01]  /*ef90*/  FMUL.FTZ R67, R159, R84.reuse ;  /* 0x000000549f437220 */ /* 0x080fe20000410000 */
        /* <DEDUP_REMOVED lines=11> */
[----:B------:R0:W-:Y:S01]  /*f050*/  STS [R32+0x2178], R195 ;  /* 0x002178c320007388 */ /* 0x0001e20000000800 */
        /* <DEDUP_REMOVED lines=14> */
[----:B------:R-:W-:Y:S01]  /*f140*/  FFMA.FTZ R135, R50, R183, R135 ;  /* 0x000000b732877223 */ /* 0x000fe20000010087 */
        /* <DEDUP_REMOVED lines=19> */
[C---:B------:R-:W-:Y:S01]  /*f280*/  IADD3 R2, PT, PT, R197.reuse, 0x40, RZ ;  /* 0x00000040c5027810 */ /* 0x040fe20007ffe0ff */
[----:B------:R-:W-:Y:S01]  /*f290*/  STS [R32+0x211c], R43 ;  /* 0x00211c2b20007388 */ /* 0x000fe20000000800 */
[----:B------:R-:W-:Y:S01]  /*f2a0*/  IADD3 R4, PT, PT, R197, 0x80, RZ ;  /* 0x00000080c5047810 */ /* 0x000fe20007ffe0ff */
[----:B0-----:R-:W-:Y:S01]  /*f2b0*/  FMUL.FTZ R195, R125, R228 ;  /* 0x000000e47dc37220 */ /* 0x001fe20000410000 */
[C---:B------:R-:W-:Y:S01]  /*f2c0*/  IADD3 R6, PT, PT, R197.reuse, 0xc0, RZ ;  /* 0x000000c0c5067810 */ /* 0x040fe20007ffe0ff */
[----:B------:R-:W-:Y:S01]  /*f2d0*/  STS [R32+0x2110], R65 ;  /* 0x0021104120007388 */ /* 0x000fe20000000800 */
[----:B------:R-:W-:Y:S01]  /*f2e0*/  IADD3 R34, PT, PT, R197, 0x100, RZ ;  /* 0x00000100c5227810 */ /* 0x000fe20007ffe0ff */
[----:B------:R-:W-:Y:S01]  /*f2f0*/  FADD.FTZ R170, R75, R170 ;  /* 0x000000aa4baa7221 */ /* 0x000fe20000010000 */
        /* <DEDUP_REMOVED lines=10> */
[C---:B------:R-:W-:Y:S01]  /*f3a0*/  IADD3 R46, PT, PT, R197.reuse, 0x2c0, RZ ;  /* 0x000002c0c52e7810 */ /* 0x040fe20007ffe0ff */
        /* <DEDUP_REMOVED lines=9> */
[C---:B------:R-:W-:Y:S01]  /*f440*/  LOP3.LUT R68, R197.reuse, 0x400, RZ, 0xfc, !PT ;  /* 0x00000400c5447812 */ /* 0x040fe200078efcff */
[----:B------:R-:W-:Y:S01]  /*f450*/  BAR.SYNC.DEFER_BLOCKING 0x0 ;  /* 0x0000000000007b1d */ /* 0x000fe20000010000 */
        /* <DEDUP_REMOVED lines=20> */
[----:B------:R-:W-:Y:S01]  /*f5a0*/  IADD3 R94, PT, PT, R197, 0x6c0, RZ ;  /* 0x000006c0c55e7810 */ /* 0x000fe20007ffe0ff */
[----:B------:R-:W-:Y:S01]  /*f5b0*/  FMUL.FTZ R196, R9, UR34 ;  /* 0x0000002209c47c20 */ /* 0x000fe20008410000 */
[C---:B------:R-:W-:Y:S01]  /*f5c0*/  IADD3 R96, PT, PT, R197.reuse, 0x700, RZ ;  /* 0x00000700c5607810 */ /* 0x040fe20007ffe0ff */
[----:B------:R-:W2:Y:S01]  /*f5d0*/  LDS R91, [R114+0x2900] ;  /* 0x00290000725b7984 */ /* 0x000ea20000000800 */
[----:B------:R-:W-:Y:S01]  /*f5e0*/  IADD3 R98, PT, PT, R197, 0x740, RZ ;  /* 0x00000740c5627810 */ /* 0x000fe20007ffe0ff */
[----:B------:R-:W-:Y:S01]  /*f5f0*/  FMUL.FTZ R194, R23, UR34 ;  /* 0x0000002217c27c20 */ /* 0x000fe20008410000 */
[----:B------:R-:W-:Y:S01]  /*f600*/  IADD3 R100, PT, PT, R197, 0x780, RZ ;  /* 0x00000780c5647810 */ /* 0x000fe20007ffe0ff */
[----:B------:R-:W-:Y:S01]  /*f610*/  FMUL.FTZ R122, R11, UR34 ;  /* 0x000000220b7a7c20 */ /* 0x000fe20008410000 */
[----:B------:R-:W-:Y:S01]  /*f620*/  IADD3 R102, PT, PT, R197, 0x7c0, RZ ;  /* 0x000007c0c5667810 */ /* 0x000fe20007ffe0ff */
[----:B------:R-:W-:Y:S01]  /*f630*/  FFMA.FTZ R196, R23, UR35, -R196 ;  /* 0x0000002317c47c23 */ /* 0x000fe200080108c4 */
[-C--:B------:R-:W-:Y:S01]  /*f640*/  LEA.HI R2, R2, R197.reuse, RZ, 0x1b ;  /* 0x000000c502027211 */ /* 0x080fe200078fd8ff */
[----:B------:R-:W-:Y:S01]  /*f650*/  FFMA.FTZ R194, R9, UR35, R194 ;  /* 0x0000002309c27c23 */ /* 0x000fe200080100c2 */
[-C--:B------:R-:W-:Y:S01]  /*f660*/  LEA.HI R4, R4, R197.reuse, RZ, 0x1b ;  /* 0x000000c504047211 */ /* 0x080fe200078fd8ff */
[----:B------:R-:W-:Y:S01]  /*f670*/  FFMA.FTZ R122, R27, UR35, -R122 ;  /* 0x000000231b7a7c23 */ /* 0x000fe2000801087a */
        /* <DEDUP_REMOVED lines=14> */
[-C--:B0-----:R-:W-:Y:S02]  /*f760*/  LEA.HI R5, R70, R197.reuse, RZ, 0x1b ;  /* 0x000000c546057211 */ /* 0x081fe400078fd8ff */
[-C--:B-1----:R-:W-:Y:S02]  /*f770*/  LEA.HI R7, R76, R197.reuse, RZ, 0x1b ;  /* 0x000000c54c077211 */ /* 0x082fe400078fd8ff */
        /* <DEDUP_REMOVED lines=22> */
[----:B------:R-:W3:Y:S01]  /*f8e0*/  LDS R101, [R98+0x2400] ;  /* 0x0024000062657984 */ /* 0x000ee20000000800 */
[----:B------:R-:W-:-:S02]  /*f8f0*/  LEA R88, R42, UR30, 0x2 ;  /* 0x0000001e2a587c11 */ /* 0x000fc4000f8e10ff */
[----:B------:R-:W-:Y:S01]  /*f900*/  LEA R86, R44, UR30, 0x2 ;  /* 0x0000001e2c567c11 */ /* 0x000fe2000f8e10ff */
[----:B------:R-:W4:Y:S01]  /*f910*/  LDS R99, [R96+0x2500] ;  /* 0x0025000060637984 */ /* 0x000f220000000800 */
        /* <DEDUP_REMOVED lines=60> */
[C---:B------:R-:W-:Y:S01]  /*fce0*/  ISETP.GE.AND P2, PT, R64.reuse, 0x1, PT ;  /* 0x000000014000780c */ /* 0x040fe20003f46270 */
        /* <DEDUP_REMOVED lines=9> */
[----:B--2---:R-:W-:-:S03]  /*fd80*/  FMUL.FTZ R217, R108, R202 ;  /* 0x000000ca6cd97220 */ /* 0x004fc60000410000 */
[----:B------:R2:W-:Y:S01]  /*fd90*/  STS [R32+0x4244], R213 ;  /* 0x004244d520007388 */ /* 0x0005e20000000800 */
[----:B-1----:R-:W-:-:S03]  /*fda0*/  FMUL.FTZ R195, R110, R206 ;  /* 0x000000ce6ec37220 */ /* 0x002fc60000410000 */
[----:B------:R1:W-:Y:S01]  /*fdb0*/  STS [R32+0x424c], R211 ;  /* 0x00424cd320007388 */ /* 0x0003e20000000800 */
[----:B-----5:R-:W-:-:S03]  /*fdc0*/  FMUL.FTZ R215, R109, R204 ;  /* 0x000000cc6dd77220 */ /* 0x020fc60000410000 */
[----:B------:R5:W-:Y:S01]  /*fdd0*/  STS [R32+0x4254], R209 ;  /* 0x004254d120007388 */ /* 0x000be20000000800 */
[----:B--2---:R-:W-:Y:S01]  /*fde0*/  FMUL.FTZ R213, R106, -R199 ;  /* 0x800000c76ad57220 */ /* 0x004fe20000410000 */
[----:B------:R-:W-:Y:S02]  /*fdf0*/  FMUL.FTZ R199, R22, UR34 ;  /* 0x0000002216c77c20 */ /* 0x000fe40008410000 */
[----:B------:R2:W-:Y:S01]  /*fe00*/  STS [R32+0x4258], R195 ;  /* 0x004258c320007388 */ /* 0x0005e20000000800 */
[----:B-1----:R-:W-:-:S03]  /*fe10*/  FMUL.FTZ R211, R106, R198 ;  /* 0x000000c66ad37220 */ /* 0x002fc60000410000 */
[----:B------:R-:W-:Y:S01]  /*fe20*/  STS [R32+0x4208], R243 ;  /* 0x004208f320007388 */ /* 0x000fe20000000800 */
[----:B-----5:R-:W-:Y:S01]  /*fe30*/  FMUL.FTZ R209, R107, R200 ;  /* 0x000000c86bd17220 */ /* 0x020fe20000410000 */
[C---:B------:R-:W-:Y:S02]  /*fe40*/  FFMA.FTZ R200, R8.reuse, UR35, -R199 ;  /* 0x0000002308c87c23 */ /* 0x040fe400080108c7 */
[----:B------:R-:W-:Y:S01]  /*fe50*/  STS [R32+0x420c], R227 ;  /* 0x00420ce320007388 */ /* 0x000fe20000000800 */
[----:B--2---:R-:W-:-:S03]  /*fe60*/  FMUL.FTZ R195, R8, UR34 ;  /* 0x0000002208c37c20 */ /* 0x004fc60008410000 */
[----:B------:R-:W-:Y:S01]  /*fe70*/  STS [R32+0x4210], R245 ;  /* 0x004210f520007388 */ /* 0x000fe20000000800 */
[----:B------:R-:W-:Y:S01]  /*fe80*/  FFMA.FTZ R198, R22, UR35, R195 ;  /* 0x0000002316c67c23 */ /* 0x000fe200080100c3 */
[----:B------:R-:W-:Y:S02]  /*fe90*/  FMUL.FTZ R195, R18, UR34 ;  /* 0x0000002212c37c20 */ /* 0x000fe40008410000 */
[----:B------:R-:W-:Y:S02]  /*fea0*/  STS [R32+0x4218], R247 ;  /* 0x004218f720007388 */ /* 0x000fe40000000800 */
[C---:B------:R-:W-:Y:S02]  /*feb0*/  FFMA.FTZ R195, R30.reuse, UR35, R195 ;  /* 0x000000231ec37c23 */ /* 0x040fe400080100c3 */
        /* <DEDUP_REMOVED lines=13> */
[----:B--2---:R-:W-:-:S03]  /*ff90*/  FMUL.FTZ R203, R26, UR34 ;  /* 0x000000221acb7c20 */ /* 0x004fc60008410000 */
[----:B------:R-:W-:Y:S01]  /*ffa0*/  STS [R32+0x4278], R211 ;  /* 0x004278d320007388 */ /* 0x000fe20000000800 */
[----:B------:R-:W-:-:S03]  /*ffb0*/  FFMA.FTZ R203, R10, UR35, -R203 ;  /* 0x000000230acb7c23 */ /* 0x000fc600080108cb */
[----:B------:R2:W-:Y:S01]  /*ffc0*/  STS [R32+0x427c], R213 ;  /* 0x00427cd520007388 */ /* 0x0005e20000000800 */
[----:B-1----:R-:W-:-:S04]  /*ffd0*/  FMUL.FTZ R201, R10, UR34 ;  /* 0x000000220ac97c20 */ /* 0x002fc80008410000 */
[----:B------:R-:W-:Y:S01]  /*ffe0*/  FFMA.FTZ R201, R26, UR35, R201 ;  /* 0x000000231ac97c23 */ /* 0x000fe200080100c9 */
[----:B--2---:R-:W-:-:S04]  /*fff0*/  FMUL.FTZ R32, R27, UR34 ;  /* 0x000000221b207c20 */ /* 0x004fc80008410000 */
[----:B------:R-:W-:Y:S01]  /*10000*/  FFMA.FTZ R199, R11, UR35, R32 ;  /* 0x000000230bc77c23 */ /* 0x000fe20008010020 */
[----:B------:R-:W-:Y:S01]  /*10010*/  FFMA.FTZ R32, R18, UR35, -R205 ;  /* 0x0000002312207c23 */ /* 0x000fe200080108cd */
[----:B------:R-:W-:Y:S06]  /*10020*/  BAR.SYNC.DEFER_BLOCKING 0x0 ;  /* 0x0000000000007b1d */ /* 0x000fec0000010000 */
[----:B0--34-:R-:W-:Y:S05]  /*10030*/  @!P2 BRA `(.L_x_9149) ;  /* 0x00000000000ca947 */ /* 0x019fea0003800000 */
[----:B------:R-:W0:Y:S04]  /*10040*/  LDS R205, [R104+0x4200] ;  /* 0x0042000068cd7984 */ /* 0x000e280000000800 */
[----:B------:R1:W-:Y:S04]  /*10050*/  REDG.E.ADD.F32.FTZ.RN.STRONG.GPU desc[UR32][R60.64], R123 ;  /* 0x0000007b3c0079a6 */ /* 0x0003e8000c12f320 */
[----:B0-----:R1:W-:Y:S02]  /*10060*/  REDG.E.ADD.F32.FTZ.RN.STRONG.GPU desc[UR32][R62.64], R205 ;  /* 0x000000cd3e0079a6 */ /* 0x0013e4000c12f320 */
.L_x_9149:
[----:B------:R-:W-:Y:S05]  /*10070*/  BSYNC.RECONVERGENT B0 ;  /* 0x0000000000007941 */ /* 0x000fea0003800200 */
.L_x_9148:
[----:B-1----:R0:W1:Y:S01]  /*10080*/  LDS R123, [R102+0x4300] ;  /* 0x00430000667b7984 */ /* 0x0020620000000800 */
[----:B------:R-:W-:Y:S04]  /*10090*/  BSSY.RECONVERGENT B0, `(.L_x_9150) ;  /* 0x0000004000007945 */ /* 0x000fe80003800200 */
[----:B------:R-:W-:Y:S05]  /*100a0*/  @!P3 BRA `(.L_x_9151) ;  /* 0x000000000008b947 */ /* 0x000fea0003800000 */
[----:B------:R2:W-:Y:S04]  /*100b0*/  REDG.E.ADD.F32.FTZ.RN.STRONG.GPU desc[UR32][R60.64+0x100], R115 ;  /* 0x000100733c0079a6 */ /* 0x0005e8000c12f320 */
[----:B-1----:R2:W-:Y:S02]  /*100c0*/  REDG.E.ADD.F32.FTZ.RN.STRONG.GPU desc[UR32][R62.64+0x100], R123 ;  /* 0x0001007b3e0079a6 */ /* 0x0025e4000c12f320 */
.L_x_9151:
[----:B------:R-:W-:Y:S05]  /*100d0*/  BSYNC.RECONVERGENT B0 ;  /* 0x0000000000007941 */ /* 0x000fea0003800200 */
.L_x_9150:
        /* <DEDUP_REMOVED lines=10> */
.L_x_9153:
[----:B------:R-:W-:Y:S05]  /*10180*/  BSYNC.RECONVERGENT B0 ;  /* 0x0000000000007941 */ /* 0x000fea0003800200 */
.L_x_9152:
[----:B--2---:R2:W4:Y:S01]  /*10190*/  LDS R103, [R98+0x4500] ;  /* 0x0045000062677984 */ /* 0x0045220000000800 */
[----:B------:R-:W-:Y:S04]  /*101a0*/  BSSY.RECONVERGENT B0, `(.L_x_9154) ;  /* 0x0000004000007945 */ /* 0x000fe80003800200 */
[----:B------:R-:W-:Y:S05]  /*101b0*/  @!P2 BRA `(.L_x_9155) ;  /* 0x000000000008a947 */ /* 0x000fea0003800000 */
[----:B------:R0:W-:Y:S04]  /*101c0*/  REDG.E.ADD.F32.FTZ.RN.STRONG.GPU desc[UR32][R60.64+0x300], R101 ;  /* 0x000300653c0079a6 */ /* 0x0001e8000c12f320 */
[----:B----4-:R0:W-:Y:S02]  /*101d0*/  REDG.E.ADD.F32.FTZ.RN.STRONG.GPU desc[UR32][R62.64+0x300], R103 ;  /* 0x000300673e0079a6 */ /* 0x0101e4000c12f320 */
.L_x_9155:
[----:B------:R-:W-:Y:S05]  /*101e0*/  BSYNC.RECONVERGENT B0 ;  /* 0x0000000000007941 */ /* 0x000fea0003800200 */
.L_x_9154:
[----:B0-----:R0:W0:Y:S01]  /*101f0*/  LDS R101, [R96+0x4600] ;  /* 0x0046000060657984 */ /* 0x0010220000000800 */
[----:B------:R-:W-:Y:S04]  /*10200*/  BSSY.RECONVERGENT B0, `(.L_x_9156) ;  /* 0x0000004000007945 */ /* 0x000fe80003800200 */
[----:B------:R-:W-:Y:S05]  /*10210*/  @!P3 BRA `(.L_x_9157) ;  /* 0x000000000008b947 */ /* 0x000fea0003800000 */
[----:B------:R1:W-:Y:S04]  /*10220*/  REDG.E.ADD.F32.FTZ.RN.STRONG.GPU desc[UR32][R60.64+0x400], R99 ;  /* 0x000400633c0079a6 */ /* 0x0003e8000c12f320 */
[----:B0-----:R0:W-:Y:S02]  /*10230*/  REDG.E.ADD.F32.FTZ.RN.STRONG.GPU desc[UR32][R62.64+0x400], R101 ;  /* 0x000400653e0079a6 */ /* 0x0011e4000c12f320 */
.L_x_9157:
[----:B------:R-:W-:Y:S05]  /*10240*/  BSYNC.RECONVERGENT B0 ;  /* 0x0000000000007941 */ /* 0x000fea0003800200 */
.L_x_9156:
[----:B-1----:R1:W0:Y:S01]  /*10250*/  LDS R99, [R94+0x4700] ;  /* 0x004700005e637984 */ /* 0x0022220000000800 */
[----:B------:R-:W-:Y:S04]  /*10260*/  BSSY.RECONVERGENT B0, `(.L_x_9158) ;  /* 0x0000004000007945 */ /* 0x000fe80003800200 */
[----:B------:R-:W-:Y:S05]  /*10270*/  @!P4 BRA `(.L_x_9159) ;  /* 0x000000000008c947 */ /* 0x000fea0003800000 */
[----:B------:R1:W-:Y:S04]  /*10280*/  REDG.E.ADD.F32.FTZ.RN.STRONG.GPU desc[UR32][R60.64+0x500], R97 ;  /* 0x000500613c0079a6 */ /* 0x0003e8000c12f320 */
[----:B0-----:R1:W-:Y:S02]  /*10290*/  REDG.E.ADD.F32.FTZ.RN.STRONG.GPU desc[UR32][R62.64+0x500], R99 ;  /* 0x000500633e0079a6 */ /* 0x0013e4000c12f320 */
.L_x_9159:
[----:B------:R-:W-:Y:S05]  /*102a0*/  BSYNC.RECONVERGENT B0 ;  /* 0x0000000000007941 */ /* 0x000fea0003800200 */
.L_x_9158:
[----:B-1----:R1:W0:Y:S01]  /*102b0*/  LDS R97, [R92+0x4800] ;  /* 0x004800005c617984 */ /* 0x0022220000000800 */
[----:B------:R-:W-:Y:S04]  /*102c0*/  BSSY.RECONVERGENT B0, `(.L_x_9160) ;  /* 0x0000004000007945 */ /* 0x000fe80003800200 */
[----:B------:R-:W-:Y:S05]  /*102d0*/  @!P5 BRA `(.L_x_9161) ;  /* 0x000000000008d947 */ /* 0x000fea0003800000 */
[----:B------:R1:W-:Y:S04]  /*102e0*/  REDG.E.ADD.F32.FTZ.RN.STRONG.GPU desc[UR32][R60.64+0x600], R95 ;  /* 0x0006005f3c0079a6 */ /* 0x0003e8000c12f320 */
[----:B0-----:R1:W-:Y:S02]  /*102f0*/  REDG.E.ADD.F32.FTZ.RN.STRONG.GPU desc[UR32][R62.64+0x600], R97 ;  /* 0x000600613e0079a6 */ /* 0x0013e4000c12f320 */
.L_x_9161:
[----:B------:R-:W-:Y:S05]  /*10300*/  BSYNC.RECONVERGENT B0 ;  /* 0x0000000000007941 */ /* 0x000fea0003800200 */
.L_x_9160:
        /* <DEDUP_REMOVED lines=10> */
.L_x_9163:
[----:B------:R-:W-:Y:S05]  /*103b0*/  BSYNC.RECONVERGENT B0 ;  /* 0x0000000000007941 */ /* 0x000fea0003800200 */
.L_x_9162:
[----:B-1----:R1:W0:Y:S01]  /*103c0*/  LDS R93, [R114+0x4a00] ;  /* 0x004a0000725d7984 */ /* 0x0022220000000800 */
[----:B------:R-:W-:Y:S04]  /*103d0*/  BSSY.RECONVERGENT B0, `(.L_x_9164) ;  /* 0x0000004000007945 */ /* 0x000fe80003800200 */
[----:B------:R-:W-:Y:S05]  /*103e0*/  @!P2 BRA `(.L_x_9165) ;  /* 0x000000000008a947 */ /* 0x000fea0003800000 */
[----:B------:R1:W-:Y:S04]  /*103f0*/  REDG.E.ADD.F32.FTZ.RN.STRONG.GPU desc[UR32][R60.64+0x800], R91 ;  /* 0x0008005b3c0079a6 */ /* 0x0003e8000c12f320 */
[----:B0-----:R1:W-:Y:S02]  /*10400*/  REDG.E.ADD.F32.FTZ.RN.STRONG.GPU desc[UR32][R62.64+0x800], R93 ;  /* 0x0008005d3e0079a6 */ /* 0x0013e4000c12f320 */
.L_x_9165:
[----:B------:R-:W-:Y:S05]  /*10410*/  BSYNC.RECONVERGENT B0 ;  /* 0x0000000000007941 */ /* 0x000fea0003800200 */
.L_x_9164:
[----:B-1----:R1:W0:Y:S01]  /*10420*/  LDS R91, [R88+0x4b00] ;  /* 0x004b0000585b7984 */ /* 0x0022220000000800 */
[----:B------:R-:W-:Y:S04]  /*10430*/  BSSY.RECONVERGENT B0, `(.L_x_9166) ;  /* 0x0000004000007945 */ /* 0x000fe80003800200 */
[----:B------:R-:W-:Y:S05]  /*10440*/  @!P3 BRA `(.L_x_9167) ;  /* 0x000000000008b947 */ /* 0x000fea0003800000 */
[----:B------:R1:W-:Y:S04]  /*10450*/  REDG.E.ADD.F32.FTZ.RN.STRONG.GPU desc[UR32][R60.64+0x900], R89 ;  /* 0x000900593c0079a6 */ /* 0x0003e8000c12f320 */
[----:B0-----:R1:W-:Y:S02]  /*10460*/  REDG.E.ADD.F32.FTZ.RN.STRONG.GPU desc[UR32][R62.64+0x900], R91 ;  /* 0x0009005b3e0079a6 */ /* 0x0013e4000c12f320 */
.L_x_9167:
[----:B------:R-:W-:Y:S05]  /*10470*/  BSYNC.RECONVERGENT B0 ;  /* 0x0000000000007941 */ /* 0x000fea0003800200 */
.L_x_9166:
[----:B-1----:R1:W0:Y:S01]  /*10480*/  LDS R89, [R86+0x4c00] ;  /* 0x004c000056597984 */ /* 0x0022220000000800 */
[----:B------:R-:W-:Y:S04]  /*10490*/  BSSY.RECONVERGENT B0, `(.L_x_9168) ;  /* 0x0000004000007945 */ /* 0x000fe80003800200 */
[----:B------:R-:W-:Y:S05]  /*104a0*/  @!P4 BRA `(.L_x_9169) ;  /* 0x000000000008c947 */ /* 0x000fea0003800000 */
[----:B------:R1:W-:Y:S04]  /*104b0*/  REDG.E.ADD.F32.FTZ.RN.STRONG.GPU desc[UR32][R60.64+0xa00], R87 ;  /* 0x000a00573c0079a6 */ /* 0x0003e8000c12f320 */
[----:B0-----:R1:W-:Y:S02]  /*104c0*/  REDG.E.ADD.F32.FTZ.RN.STRONG.GPU desc[UR32][R62.64+0xa00], R89 ;  /* 0x000a00593e0079a6 */ /* 0x0013e4000c12f320 */
.L_x_9169:
[----:B------:R-:W-:Y:S05]  /*104d0*/  BSYNC.RECONVERGENT B0 ;  /* 0x0000000000007941 */ /* 0x000fea0003800200 */
.L_x_9168:
[----:B-1----:R1:W0:Y:S01]  /*104e0*/  LDS R87, [R84+0x4d00] ;  /* 0x004d000054577984 */ /* 0x0022220000000800 */
[----:B------:R-:W-:Y:S04]  /*104f0*/  BSSY.RECONVERGENT B0, `(.L_x_9170) ;  /* 0x0000004000007945 */ /* 0x000fe80003800200 */
[----:B------:R-:W-:Y:S05]  /*10500*/  @!P5 BRA `(.L_x_9171) ;  /* 0x000000000008d947 */ /* 0x000fea0003800000 */
[----:B------:R1:W-:Y:S04]  /*10510*/  REDG.E.ADD.F32.FTZ.RN.STRONG.GPU desc[UR32][R60.64+0xb00], R85 ;  /* 0x000b00553c0079a6 */ /* 0x0003e8000c12f320 */
[----:B0-----:R1:W-:Y:S02]  /*10520*/  REDG.E.ADD.F32.FTZ.RN.STRONG.GPU desc[UR32][R62.64+0xb00], R87 ;  /* 0x000b00573e0079a6 */ /* 0x0013e4000c12f320 */
.L_x_9171:
[----:B------:R-:W-:Y:S05]  /*10530*/  BSYNC.RECONVERGENT B0 ;  /* 0x0000000000007941 */ /* 0x000fea0003800200 */
.L_x_9170:
        /* <DEDUP_REMOVED lines=10> */
.L_x_9173:
[----:B------:R-:W-:Y:S05]  /*105e0*/  BSYNC.RECONVERGENT B0 ;  /* 0x0000000000007941 */ /* 0x000fea0003800200 */
.L_x_9172:
[----:B-1----:R1:W0:Y:S01]  /*105f0*/  LDS R83, [R80+0x4f00] ;  /* 0x004f000050537984 */ /* 0x0022220000000800 */
[----:B------:R-:W-:Y:S04]  /*10600*/  BSSY.RECONVERGENT B0, `(.L_x_9174) ;  /* 0x0000004000007945 */ /* 0x000fe80003800200 */
[----:B------:R-:W-:Y:S05]  /*10610*/  @!P2 BRA `(.L_x_9175) ;  /* 0x000000000008a947 */ /* 0x000fea0003800000 */
[----:B------:R1:W-:Y:S04]  /*10620*/  REDG.E.ADD.F32.FTZ.RN.STRONG.GPU desc[UR32][R60.64+0xd00], R81 ;  /* 0x000d00513c0079a6 */ /* 0x0003e8000c12f320 */
[----:B0-----:R1:W-:Y:S02]  /*10630*/  REDG.E.ADD.F32.FTZ.RN.STRONG.GPU desc[UR32][R62.64+0xd00], R83 ;  /* 0x000d00533e0079a6 */ /* 0x0013e4000c12f320 */
.L_x_9175:
[----:B------:R-:W-:Y:S05]  /*10640*/  BSYNC.RECONVERGENT B0 ;  /* 0x0000000000007941 */ /* 0x000fea0003800200 */
.L_x_9174:
[----:B-1----:R1:W0:Y:S01]  /*10650*/  LDS R81, [R78+0x5000] ;  /* 0x005000004e517984 */ /* 0x0022220000000800 */
[----:B------:R-:W-:Y:S04]  /*10660*/  BSSY.RECONVERGENT B0, `(.L_x_9176) ;  /* 0x0000004000007945 */ /* 0x000fe80003800200 */
[----:B------:R-:W-:Y:S05]  /*10670*/  @!P3 BRA `(.L_x_9177) ;  /* 0x000000000008b947 */ /* 0x000fea0003800000 */
[----:B------:R1:W-:Y:S04]  /*10680*/  REDG.E.ADD.F32.FTZ.RN.STRONG.GPU desc[UR32][R60.64+0xe00], R79 ;  /* 0x000e004f3c0079a6 */ /* 0x0003e8000c12f320 */
[----:B0-----:R1:W-:Y:S02]  /*10690*/  REDG.E.ADD.F32.FTZ.RN.STRONG.GPU desc[UR32][R62.64+0xe00], R81 ;  /* 0x000e00513e0079a6 */ /* 0x0013e4000c12f320 */
.L_x_9177:
[----:B------:R-:W-:Y:S05]  /*106a0*/  BSYNC.RECONVERGENT B0 ;  /* 0x0000000000007941 */ /* 0x000fea0003800200 */
.L_x_9176:
[----:B-1----:R1:W0:Y:S01]  /*106b0*/  LDS R79, [R76+0x5100] ;  /* 0x005100004c4f7984 */ /* 0x0022220000000800 */
[----:B------:R-:W-:Y:S04]  /*106c0*/  BSSY.RECONVERGENT B0, `(.L_x_9178) ;  /* 0x0000004000007945 */ /* 0x000fe80003800200 */
[----:B------:R-:W-:Y:S05]  /*106d0*/  @!P4 BRA `(.L_x_9179) ;  /* 0x000000000008c947 */ /* 0x000fea0003800000 */
[----:B------:R1:W-:Y:S04]  /*106e0*/  REDG.E.ADD.F32.FTZ.RN.STRONG.GPU desc[UR32][R60.64+0xf00], R77 ;  /* 0x000f004d3c0079a6 */ /* 0x0003e8000c12f320 */
[----:B0-----:R1:W-:Y:S02]  /*106f0*/  REDG.E.ADD.F32.FTZ.RN.STRONG.GPU desc[UR32][R62.64+0xf00], R79 ;  /* 0x000f004f3e0079a6 */ /* 0x0013e4000c12f320 */
.L_x_9179:
[----:B------:R-:W-:Y:S05]  /*10700*/  BSYNC.RECONVERGENT B0 ;  /* 0x0000000000007941 */ /* 0x000fea0003800200 */
.L_x_9178:
[----:B-1----:R1:W0:Y:S01]  /*10710*/  LDS R77, [R70+0x5200] ;  /* 0x00520000464d7984 */ /* 0x0022220000000800 */
[----:B------:R-:W-:Y:S04]  /*10720*/  BSSY.RECONVERGENT B0, `(.L_x_9180) ;  /* 0x0000004000007945 */ /* 0x000fe80003800200 */
[----:B------:R-:W-:Y:S05]  /*10730*/  @!P5 BRA `(.L_x_9181) ;  /* 0x000000000008d947 */ /* 0x000fea0003800000 */
[----:B------:R1:W-:Y:S04]  /*10740*/  REDG.E.ADD.F32.FTZ.RN.STRONG.GPU desc[UR32][R60.64+0x1000], R75 ;  /* 0x0010004b3c0079a6 */ /* 0x0003e8000c12f320 */
[----:B0-----:R1:W-:Y:S02]  /*10750*/  REDG.E.ADD.F32.FTZ.RN.STRONG.GPU desc[UR32][R62.64+0x1000], R77 ;  /* 0x0010004d3e0079a6 */ /* 0x0013e4000c12f320 */
.L_x_9181:
[----:B------:R-:W-:Y:S05]  /*10760*/  BSYNC.RECONVERGENT B0 ;  /* 0x0000000000007941 */ /* 0x000fea0003800200 */
.L_x_9180:
        /* <DEDUP_REMOVED lines=10> */
.L_x_9183:
[----:B------:R-:W-:Y:S05]  /*10810*/  BSYNC.RECONVERGENT B0 ;  /* 0x0000000000007941 */ /* 0x000fea0003800200 */
.L_x_9182:
[----:B-1----:R1:W0:Y:S01]  /*10820*/  LDS R71, [R66+0x5400] ;  /* 0x0054000042477984 */ /* 0x0022220000000800 */
[----:B------:R-:W-:Y:S04]  /*10830*/  BSSY.RECONVERGENT B0, `(.L_x_9184) ;  /* 0x0000004000007945 */ /* 0x000fe80003800200 */
[----:B------:R-:W-:Y:S05]  /*10840*/  @!P2 BRA `(.L_x_9185) ;  /* 0x000000000008a947 */ /* 0x000fea0003800000 */
[----:B------:R1:W-:Y:S04]  /*10850*/  REDG.E.ADD.F32.FTZ.RN.STRONG.GPU desc[UR32][R60.64+0x1200], R69 ;  /* 0x001200453c0079a6 */ /* 0x0003e8000c12f320 */
[----:B0-----:R1:W-:Y:S02]  /*10860*/  REDG.E.ADD.F32.FTZ.RN.STRONG.GPU desc[UR32][R62.64+0x1200], R71 ;  /* 0x001200473e0079a6 */ /* 0x0013e4000c12f320 */
.L_x_9185:
[----:B------:R-:W-:Y:S05]  /*10870*/  BSYNC.RECONVERGENT B0 ;  /* 0x0000000000007941 */ /* 0x000fea0003800200 */
.L_x_9184:
[----:B-1----:R1:W0:Y:S01]  /*10880*/  LDS R69, [R52+0x5500] ;  /* 0x0055000034457984 */ /* 0x0022220000000800 */
[----:B------:R-:W-:Y:S04]  /*10890*/  BSSY.RECONVERGENT B0, `(.L_x_9186) ;  /* 0x0000004000007945 */ /* 0x000fe80003800200 */
[----:B------:R-:W-:Y:S05]  /*108a0*/  @!P3 BRA `(.L_x_9187) ;  /* 0x000000000008b947 */ /* 0x000fea0003800000 */
[----:B------:R1:W-:Y:S04]  /*108b0*/  REDG.E.ADD.F32.FTZ.RN.STRONG.GPU desc[UR32][R60.64+0x1300], R67 ;  /* 0x001300433c0079a6 */ /* 0x0003e8000c12f320 */
[----:B0-----:R1:W-:Y:S02]  /*108c0*/  REDG.E.ADD.F32.FTZ.RN.STRONG.GPU desc[UR32][R62.64+0x1300], R69 ;  /* 0x001300453e0079a6 */ /* 0x0013e4000c12f320 */
.L_x_9187:
[----:B------:R-:W-:Y:S05]  /*108d0*/  BSYNC.RECONVERGENT B0 ;  /* 0x0000000000007941 */ /* 0x000fea0003800200 */
.L_x_9186:
[----:B-1----:R1:W0:Y:S01]  /*108e0*/  LDS R67, [R50+0x5600] ;  /* 0x0056000032437984 */ /* 0x0022220000000800 */
[----:B------:R-:W-:Y:S04]  /*108f0*/  BSSY.RECONVERGENT B0, `(.L_x_9188) ;  /* 0x0000004000007945 */ /* 0x000fe80003800200 */
[----:B------:R-:W-:Y:S05]  /*10900*/  @!P4 BRA `(.L_x_9189) ;  /* 0x000000000008c947 */ /* 0x000fea0003800000 */
[----:B------:R1:W-:Y:S04]  /*10910*/  REDG.E.ADD.F32.FTZ.RN.STRONG.GPU desc[UR32][R60.64+0x1400], R65 ;  /* 0x001400413c0079a6 */ /* 0x0003e8000c12f320 */
[----:B0-----:R1:W-:Y:S02]  /*10920*/  REDG.E.ADD.F32.FTZ.RN.STRONG.GPU desc[UR32][R62.64+0x1400], R67 ;  /* 0x001400433e0079a6 */ /* 0x0013e4000c12f320 */
.L_x_9189:
[----:B------:R-:W-:Y:S05]  /*10930*/  BSYNC.RECONVERGENT B0 ;  /* 0x0000000000007941 */ /* 0x000fea0003800200 */
.L_x_9188:
[----:B-1----:R1:W0:Y:S01]  /*10940*/  LDS R65, [R48+0x5700] ;  /* 0x0057000030417984 */ /* 0x0022220000000800 */
[----:B------:R-:W-:Y:S04]  /*10950*/  BSSY.RECONVERGENT B0, `(.L_x_9190) ;  /* 0x0000004000007945 */ /* 0x000fe80003800200 */
[----:B------:R-:W-:Y:S05]  /*10960*/  @!P5 BRA `(.L_x_9191) ;  /* 0x000000000008d947 */ /* 0x000fea0003800000 */
[----:B------:R1:W-:Y:S04]  /*10970*/  REDG.E.ADD.F32.FTZ.RN.STRONG.GPU desc[UR32][R60.64+0x1500], R51 ;  /* 0x001500333c0079a6 */ /* 0x0003e8000c12f320 */
[----:B0-----:R1:W-:Y:S02]  /*10980*/  REDG.E.ADD.F32.FTZ.RN.STRONG.GPU desc[UR32][R62.64+0x1500], R65 ;  /* 0x001500413e0079a6 */ /* 0x0013e4000c12f320 */
.L_x_9191:
[----:B------:R-:W-:Y:S05]  /*10990*/  BSYNC.RECONVERGENT B0 ;  /* 0x0000000000007941 */ /* 0x000fea0003800200 */
.L_x_9190:
        /* <DEDUP_REMOVED lines=10> */
.L_x_9193:
[----:B------:R-:W-:Y:S05]  /*10a40*/  BSYNC.RECONVERGENT B0 ;  /* 0x0000000000007941 */ /* 0x000fea0003800200 */
.L_x_9192:
[----:B-1----:R1:W0:Y:S01]  /*10a50*/  LDS R49, [R44+0x5900] ;  /* 0x005900002c317984 */ /* 0x0022220000000800 */
[----:B------:R-:W-:Y:S04]  /*10a60*/  BSSY.RECONVERGENT B0, `(.L_x_9194) ;  /* 0x0000004000007945 */ /* 0x000fe80003800200 */
[----:B------:R-:W-:Y:S05]  /*10a70*/  @!P2 BRA `(.L_x_9195) ;  /* 0x000000000008a947 */ /* 0x000fea0003800000 */
[----:B------:R1:W-:Y:S04]  /*10a80*/  REDG.E.ADD.F32.FTZ.RN.STRONG.GPU desc[UR32][R60.64+0x1700], R47 ;  /* 0x0017002f3c0079a6 */ /* 0x0003e8000c12f320 */
[----:B0-----:R1:W-:Y:S02]  /*10a90*/  REDG.E.ADD.F32.FTZ.RN.STRONG.GPU desc[UR32][R62.64+0x1700], R49 ;  /* 0x001700313e0079a6 */ /* 0x0013e4000c12f320 */
.L_x_9195:
[----:B------:R-:W-:Y:S05]  /*10aa0*/  BSYNC.RECONVERGENT B0 ;  /* 0x0000000000007941 */ /* 0x000fea0003800200 */
.L_x_9194:
[----:B-1----:R1:W0:Y:S01]  /*10ab0*/  LDS R47, [R42+0x5a00] ;  /* 0x005a00002a2f7984 */ /* 0x0022220000000800 */
[----:B------:R-:W-:Y:S04]  /*10ac0*/  BSSY.RECONVERGENT B0, `(.L_x_9196) ;  /* 0x0000004000007945 */ /* 0x000fe80003800200 */
[----:B------:R-:W-:Y:S05]  /*10ad0*/  @!P3 BRA `(.L_x_9197) ;  /* 0x000000000008b947 */ /* 0x000fea0003800000 */
[----:B------:R1:W-:Y:S04]  /*10ae0*/  REDG.E.ADD.F32.FTZ.RN.STRONG.GPU desc[UR32][R60.64+0x1800], R45 ;  /* 0x0018002d3c0079a6 */ /* 0x0003e8000c12f320 */
[----:B0-----:R1:W-:Y:S02]  /*10af0*/  REDG.E.ADD.F32.FTZ.RN.STRONG.GPU desc[UR32][R62.64+0x1800], R47 ;  /* 0x0018002f3e0079a6 */ /* 0x0013e4000c12f320 */
.L_x_9197:
[----:B------:R-:W-:Y:S05]  /*10b00*/  BSYNC.RECONVERGENT B0 ;  /* 0x0000000000007941 */ /* 0x000fea0003800200 */
.L_x_9196:
[----:B-1----:R1:W0:Y:S01]  /*10b10*/  LDS R45, [R40+0x5b00] ;  /* 0x005b0000282d7984 */ /* 0x0022220000000800 */
[----:B------:R-:W-:Y:S04]  /*10b20*/  BSSY.RECONVERGENT B0, `(.L_x_9198) ;  /* 0x0000004000007945 */ /* 0x000fe80003800200 */
[----:B------:R-:W-:Y:S05]  /*10b30*/  @!P4 BRA `(.L_x_9199) ;  /* 0x000000000008c947 */ /* 0x000fea0003800000 */
[----:B------:R1:W-:Y:S04]  /*10b40*/  REDG.E.ADD.F32.FTZ.RN.STRONG.GPU desc[UR32][R60.64+0x1900], R43 ;  /* 0x0019002b3c0079a6 */ /* 0x0003e8000c12f320 */
[----:B0-----:R1:W-:Y:S02]  /*10b50*/  REDG.E.ADD.F32.FTZ.RN.STRONG.GPU desc[UR32][R62.64+0x1900], R45 ;  /* 0x0019002d3e0079a6 */ /* 0x0013e4000c12f320 */
.L_x_9199:
[----:B------:R-:W-:Y:S05]  /*10b60*/  BSYNC.RECONVERGENT B0 ;  /* 0x0000000000007941 */ /* 0x000fea0003800200 */
.L_x_9198:
[----:B-1----:R1:W0:Y:S01]  /*10b70*/  LDS R43, [R38+0x5c00] ;  /* 0x005c0000262b7984 */ /* 0x0022220000000800 */
[----:B------:R-:W-:Y:S04]  /*10b80*/  BSSY.RECONVERGENT B0, `(.L_x_9200) ;  /* 0x0000004000007945 */ /* 0x000fe80003800200 */
[----:B------:R-:W-:Y:S05]  /*10b90*/  @!P5 BRA `(.L_x_9201) ;  /* 0x000000000008d947 */ /* 0x000fea0003800000 */
[----:B------:R1:W-:Y:S04]  /*10ba0*/  REDG.E.ADD.F32.FTZ.RN.STRONG.GPU desc[UR32][R60.64+0x1a00], R41 ;  /* 0x001a00293c0079a6 */ /* 0x0003e8000c12f320 */
[----:B0-----:R1:W-:Y:S02]  /*10bb0*/  REDG.E.ADD.F32.FTZ.RN.STRONG.GPU desc[UR32][R62.64+0x1a00], R43 ;  /* 0x001a002b3e0079a6 */ /* 0x0013e4000c12f320 */
.L_x_9201:
[----:B------:R-:W-:Y:S05]  /*10bc0*/  BSYNC.RECONVERGENT B0 ;  /* 0x0000000000007941 */ /* 0x000fea0003800200 */
.L_x_9200:
        /* <DEDUP_REMOVED lines=10> */
.L_x_9203:
[----:B------:R-:W-:Y:S05]  /*10c70*/  BSYNC.RECONVERGENT B0 ;  /* 0x0000000000007941 */ /* 0x000fea0003800200 */
.L_x_9202:
[----:B-1----:R1:W0:Y:S01]  /*10c80*/  LDS R39, [R34+0x5e00] ;  /* 0x005e000022277984 */ /* 0x0022220000000800 */
[----:B------:R-:W-:Y:S04]  /*10c90*/  BSSY.RECONVERGENT B0, `(.L_x_9204) ;  /* 0x0000004000007945 */ /* 0x000fe80003800200 */
[----:B------:R-:W-:Y:S05]  /*10ca0*/  @!P2 BRA `(.L_x_9205) ;  /* 0x000000000008a947 */ /* 0x000fea0003800000 */
[----:B------:R1:W-:Y:S04]  /*10cb0*/  REDG.E.ADD.F32.FTZ.RN.STRONG.GPU desc[UR32][R60.64+0x1c00], R37 ;  /* 0x001c00253c0079a6 */ /* 0x0003e8000c12f320 */
[----:B0-----:R1:W-:Y:S02]  /*10cc0*/  REDG.E.ADD.F32.FTZ.RN.STRONG.GPU desc[UR32][R62.64+0x1c00], R39 ;  /* 0x001c00273e0079a6 */ /* 0x0013e4000c12f320 */
.L_x_9205:
[----:B------:R-:W-:Y:S05]  /*10cd0*/  BSYNC.RECONVERGENT B0 ;  /* 0x0000000000007941 */ /* 0x000fea0003800200 */
.L_x_9204:
[----:B-1----:R1:W0:Y:S01]  /*10ce0*/  LDS R37, [R6+0x5f00] ;  /* 0x005f000006257984 */ /* 0x0022220000000800 */
[----:B------:R-:W-:Y:S04]  /*10cf0*/  BSSY.RECONVERGENT B0, `(.L_x_9206) ;  /* 0x0000004000007945 */ /* 0x000fe80003800200 */
[----:B------:R-:W-:Y:S05]  /*10d00*/  @!P3 BRA `(.L_x_9207) ;  /* 0x000000000008b947 */ /* 0x000fea0003800000 */
[----:B------:R1:W-:Y:S04]  /*10d10*/  REDG.E.ADD.F32.FTZ.RN.STRONG.GPU desc[UR32][R60.64+0x1d00], R31 ;  /* 0x001d001f3c0079a6 */ /* 0x0003e8000c12f320 */
[----:B0-----:R1:W-:Y:S02]  /*10d20*/  REDG.E.ADD.F32.FTZ.RN.STRONG.GPU desc[UR32][R62.64+0x1d00], R37 ;  /* 0x001d00253e0079a6 */ /* 0x0013e4000c12f320 */
.L_x_9207:
[----:B------:R-:W-:Y:S05]  /*10d30*/  BSYNC.RECONVERGENT B0 ;  /* 0x0000000000007941 */ /* 0x000fea0003800200 */
.L_x_9206:
[----:B-1----:R1:W0:Y:S01]  /*10d40*/  LDS R31, [R4+0x6000] ;  /* 0x00600000041f7984 */ /* 0x0022220000000800 */
[----:B------:R-:W-:Y:S04]  /*10d50*/  BSSY.RECONVERGENT B0, `(.L_x_9208) ;  /* 0x0000004000007945 */ /* 0x000fe80003800200 */
[----:B------:R-:W-:Y:S05]  /*10d60*/  @!P4 BRA `(.L_x_9209) ;  /* 0x000000000008c947 */ /* 0x000fea0003800000 */
[----:B------:R1:W-:Y:S04]  /*10d70*/  REDG.E.ADD.F32.FTZ.RN.STRONG.GPU desc[UR32][R60.64+0x1e00], R7 ;  /* 0x001e00073c0079a6 */ /* 0x0003e8000c12f320 */
[----:B0-----:R1:W-:Y:S02]  /*10d80*/  REDG.E.ADD.F32.FTZ.RN.STRONG.GPU desc[UR32][R62.64+0x1e00], R31 ;  /* 0x001e001f3e0079a6 */ /* 0x0013e4000c12f320 */
.L_x_9209:
[----:B------:R-:W-:Y:S05]  /*10d90*/  BSYNC.RECONVERGENT B0 ;  /* 0x0000000000007941 */ /* 0x000fea0003800200 */
.L_x_9208:
[----:B-1----:R1:W0:Y:S01]  /*10da0*/  LDS R7, [R2+0x6100] ;  /* 0x0061000002077984 */ /* 0x0022220000000800 */
[----:B------:R-:W-:Y:S04]  /*10db0*/  BSSY.RECONVERGENT B0, `(.L_x_9210) ;  /* 0x0000004000007945 */ /* 0x000fe80003800200 */
[----:B------:R-:W-:Y:S05]  /*10dc0*/  @!P5 BRA `(.L_x_9211) ;  /* 0x000000000008d947 */ /* 0x000fea0003800000 */
[----:B------:R1:W-:Y:S04]  /*10dd0*/  REDG.E.ADD.F32.FTZ.RN.STRONG.GPU desc[UR32][R60.64+0x1f00], R5 ;  /* 0x001f00053c0079a6 */ /* 0x0003e8000c12f320 */
[----:B0-----:R1:W-:Y:S02]  /*10de0*/  REDG.E.ADD.F32.FTZ.RN.STRONG.GPU desc[UR32][R62.64+0x1f00], R7 ;  /* 0x001f00073e0079a6 */ /* 0x0013e4000c12f320 */
.L_x_9211:
[----:B------:R-:W-:Y:S05]  /*10df0*/  BSYNC.RECONVERGENT B0 ;  /* 0x0000000000007941 */ /* 0x000fea0003800200 */
.L_x_9210:
        /* <DEDUP_REMOVED lines=64> */
[----:B------:R-:W-:-:S04]  /*11200*/  @!P2 SHF.R.U32.HI R2, RZ, 0x2, R197 ;  /* 0x00000002ff02a819 */ /* 0x000fc800000116c5 */
[----:B------:R-:W-:Y:S01]  /*11210*/  @!P2 LOP3.LUT R2, R2, 0xf8, RZ, 0xc0, !PT ;  /* 0x000000f80202a812 */ /* 0x000fe200078ec0ff */
[----:B-1----:R-:W-:Y:S01]  /*11220*/  FADD.FTZ R4, R3, R4 ;  /* 0x0000000403047221 */ /* 0x002fe20000010000 */
[----:B-----5:R-:W-:-:S05]  /*11230*/  FADD.FTZ R5, R0, R5 ;  /* 0x0000000500057221 */ /* 0x020fca0000010000 */
        /* <DEDUP_REMOVED lines=10> */
[----:B------:R-:W5:Y:S01]  /*112e0*/  @P3 LDS.64 R8, [UR15+0x8d60] ;  /* 0x008d600fff083984 */ /* 0x000f620008000a00 */
[----:B0-----:R-:W-:Y:S01]  /*112f0*/  FADD.FTZ R6, R6, R3 ;  /* 0x0000000306067221 */ /* 0x001fe20000010000 */
[----:B------:R-:W-:-:S03]  /*11300*/  FADD.FTZ R7, R7, R0 ;  /* 0x0000000007077221 */ /* 0x000fc60000010000 */
[----:B-----5:R-:W-:Y:S01]  /*11310*/  @P3 FADD.FTZ R6, R6, R8 ;  /* 0x0000000806063221 */ /* 0x020fe20000010000 */
[----:B------:R-:W-:-:S05]  /*11320*/  @P3 FADD.FTZ R7, R7, R9 ;  /* 0x0000000907073221 */ /* 0x000fca0000010000 */
[----:B------:R0:W-:Y:S02]  /*11330*/  STS.64 [UR15+0x8d60], R6 ;  /* 0x008d6006ff007988 */ /* 0x0001e40008000a0f */
.L_x_9213:
[----:B------:R-:W-:Y:S05]  /*11340*/  BSYNC.RECONVERGENT B0 ;  /* 0x0000000000007941 */ /* 0x000fea0003800200 */
.L_x_9212:
[----:B------:R-:W-:-:S04]  /*11350*/  UIADD3 UR8, UPT, UPT, UR8, 0x1, URZ ;  /* 0x0000000108087890 */ /* 0x000fc8000fffe0ff */
[----:B------:R-:W-:-:S09]  /*11360*/  UISETP.GE.AND UP0, UPT, UR8, UR49, UPT ;  /* 0x000000310800728c */ /* 0x000fd2000bf06270 */
[----:B------:R-:W-:Y:S05]  /*11370*/  BRA.U !UP0, `(.L_x_9214) ;  /* 0xffffff6108b47547 */ /* 0x000fea000b83ffff */
.L_x_9118:
[----:B------:R0:W5:Y:S01]  /*11380*/  LDL.LU R35, [R1+0x8] ;  /* 0x0000080001237983 */ /* 0x0001620000300800 */
[----:B------:R-:W-:Y:S01]  /*11390*/  USHF.L.U32 UR8, UR20, 0xa, URZ ;  /* 0x0000000a14087899 */ /* 0x000fe200080006ff */
[C---:B------:R-:W-:Y:S02]  /*113a0*/  LOP3.LUT R0, R197.reuse, 0x1f, RZ, 0xc0, !PT ;  /* 0x0000001fc5007812 */ /* 0x040fe400078ec0ff */
[----:B-1----:R-:W-:Y:S01]  /*113b0*/  MOV R4, UR22 ;  /* 0x0000001600047c02 */ /* 0x002fe20008000f00 */
[----:B------:R-:W-:Y:S01]  /*113c0*/  UIADD3 UR8, UPT, UPT, UR8, -0x400, URZ ;  /* 0xfffffc0008087890 */ /* 0x000fe2000fffe0ff */
[----:B------:R-:W-:Y:S01]  /*113d0*/  SHF.L.U32 R197, R197, 0x4, RZ ;  /* 0x00000004c5c57819 */ /* 0x000fe200000006ff */
[----:B------:R-:W2:Y:S01]  /*113e0*/  LDL.LU R38, [R1+0x4] ;  /* 0x0000040001267983 */ /* 0x000ea20000300800 */
[----:B------:R-:W-:Y:S01]  /*113f0*/  MOV R5, UR23 ;  /* 0x0000001700057c02 */ /* 0x000fe20008000f00 */
[----:B------:R-:W-:Y:S01]  /*11400*/  UIADD3 UR10, UPT, UPT, -UR8, UR10, URZ ;  /* 0x0000000a080a7290 */ /* 0x000fe2000fffe1ff */
[----:B0-----:R-:W-:Y:S01]  /*11410*/  LOP3.LUT R2, R0, 0x3e00, R197, 0xf8, !PT ;  /* 0x00003e0000027812 */ /* 0x001fe200078ef8c5 */
[----:B------:R-:W3:Y:S01]  /*11420*/  LDL.LU R36, [R1] ;  /* 0x0000000001247983 */ /* 0x000ee20000300800 */
        /* <DEDUP_REMOVED lines=30> */
[----:B------:R-:W-:Y:S01]  /*11610*/  ISETP.GE.AND P3, PT, R17, UR10, PT ;  /* 0x0000000a11007c0c */ /* 0x000fe2000bf66270 */
[----:B------:R-:W2:Y:S01]  /*11620*/  @!P2 LDG.E.U16 R20, desc[UR32][R18.64] ;  /* 0x000000201214a981 */ /* 0x000ea2000c1e1500 */
[----:B------:R-:W-:Y:S01]  /*11630*/  ISETP.GE.AND P4, PT, R16, UR10, PT ;  /* 0x0000000a10007c0c */ /* 0x000fe2000bf86270 */
[----:B------:R-:W0:Y:S01]  /*11640*/  LDCU.64 UR14, c[0x0][0x4f8] ;  /* 0x00009f00ff0e77ac */ /* 0x000e220008000a00 */
[----:B------:R-:W-:Y:S02]  /*11650*/  ISETP.GE.AND P5, PT, R14, UR10, PT ;  /* 0x0000000a0e007c0c */ /* 0x000fe4000bfa6270 */
[C---:B------:R-:W-:Y:S01]  /*11660*/  LOP3.LUT R15, R2.reuse, 0x80, RZ, 0xfc, !PT ;  /* 0x00000080020f7812 */ /* 0x040fe200078efcff */
[----:B------:R-:W1:Y:S01]  /*11670*/  LDCU.64 UR34, c[0x0][0x500] ;  /* 0x0000a000ff2277ac */ /* 0x000e620008000a00 */
[----:B------:R-:W-:-:S02]  /*11680*/  LOP3.LUT R3, R2, 0xa0, RZ, 0xfc, !PT ;  /* 0x000000a002037812 */ /* 0x000fc400078efcff */
[C---:B------:R-:W-:Y:S01]  /*11690*/  LOP3.LUT R13, R2.reuse, 0xc0, RZ, 0xfc, !PT ;  /* 0x000000c0020d7812 */ /* 0x040fe200078efcff */
[----:B------:R-:W-:Y:S01]  /*116a0*/  UMOV UR9, URZ ;  /* 0x000000ff00097c82 */ /* 0x000fe20008000000 */
[C---:B------:R-:W-:Y:S01]  /*116b0*/  LOP3.LUT R12, R2.reuse, 0xe0, RZ, 0xfc, !PT ;  /* 0x000000e0020c7812 */ /* 0x040fe200078efcff */
[----:B------:R-:W3:Y:S01]  /*116c0*/  @!P3 LDG.E.U16 R21, desc[UR32][R18.64+0x40] ;  /* 0x000040201215b981 */ /* 0x000ee2000c1e1500 */
[C---:B------:R-:W-:Y:S01]  /*116d0*/  LOP3.LUT R11, R2.reuse, 0x100, RZ, 0xfc, !PT ;  /* 0x00000100020b7812 */ /* 0x040fe200078efcff */
[----:B------:R-:W4:Y:S01]  /*116e0*/  LDCU.64 UR36, c[0x0][0x550] ;  /* 0x0000aa00ff2477ac */ /* 0x000f220008000a00 */
        /* <DEDUP_REMOVED lines=61> */
[----:B------:R-:W-:Y:S02]  /*11ac0*/  FADD.FTZ R25, R19, UR7 ;  /* 0x0000000713197e21 */ /* 0x000fe40008010000 */
[----:B------:R-:W-:Y:S01]  /*11ad0*/  FSETP.GTU.FTZ.AND P5, PT, R23, 20, PT ;  /* 0x41a000001700780b */ /* 0x000fe20003fbc000 */
[----:B------:R-:W3:Y:S01]  /*11ae0*/  LDS.U16 R19, [R190+0xa] ;  /* 0x00000a00be137984 */ /* 0x000ee20000000400 */
[----:B-----5:R-:W-:Y:S02]  /*11af0*/  SHF.L.U32 R20, R20, 0x10, RZ ;  /* 0x0000001014147819 */ /* 0x020fe400000006ff */
[----:B0-----:R-:W-:-:S03]  /*11b00*/  SHF.L.U32 R21, R21, 0x10, RZ ;  /* 0x0000001015157819 */ /* 0x001fc600000006ff */
[----:B------:R-:W-:Y:S02]  /*11b10*/  FADD.FTZ R26, R20, UR7 ;  /* 0x00000007141a7e21 */ /* 0x000fe40008010000 */
[----:B------:R-:W0:Y:S01]  /*11b20*/  LDS.U16 R20, [R190+0xc] ;  /* 0x00000c00be147984 */ /* 0x000e220000000400 */
[----:B------:R-:W-:Y:S01]  /*11b30*/  FSETP.GTU.FTZ.AND P6, PT, R25, 20, PT ;  /* 0x41a000001900780b */ /* 0x000fe20003fdc000 */
[----:B------:R-:W-:Y:S02]  /*11b40*/  FADD.FTZ R27, R21, UR7 ;  /* 0x00000007151b7e21 */ /* 0x000fe40008010000 */
[----:B------:R-:W-:Y:S01]  /*11b50*/  @!P5 FMUL.FTZ R23, R23, -1.4426950216293334961 ;  /* 0xbfb8aa3b1717d820 */ /* 0x000fe20000410000 */
[C---:B------:R-:W-:Y:S01]  /*11b60*/  FSETP.GTU.FTZ.AND P0, PT, R26.reuse, 20, PT ;  /* 0x41a000001a00780b */ /* 0x040fe20003f1c000 */
[----:B------:R-:W4:Y:S01]  /*11b70*/  LDS.U16 R21, [R190+0xe] ;  /* 0x00000e00be157984 */ /* 0x000f220000000400 */
[----:B------:R-:W-:Y:S01]  /*11b80*/  FSETP.GTU.FTZ.AND P2, PT, R27, 20, PT ;  /* 0x41a000001b00780b */ /* 0x000fe20003f5c000 */
[----:B------:R5:W1:Y:S06]  /*11b90*/  @!P5 MUFU.EX2 R24, R23 ;  /* 0x000000170018d308 */ /* 0x000a6c0000000800 */
[----:B------:R-:W-:Y:S01]  /*11ba0*/  @!P6 FMUL.FTZ R25, R25, -1.4426950216293334961 ;  /* 0xbfb8aa3b1919e820 */ /* 0x000fe20000410000 */
[----:B-----5:R-:W5:Y:S03]  /*11bb0*/  LDS.U16 R23, [R190+0x12] ;  /* 0x00001200be177984 */ /* 0x020f660000000400 */
[----:B------:R-:W-:-:S02]  /*11bc0*/  @!P0 FMUL.FTZ R26, R26, -1.4426950216293334961 ;  /* 0xbfb8aa3b1a1a8820 */ /* 0x000fc40000410000 */
[----:B------:R-:W0:Y:S01]  /*11bd0*/  @!P6 MUFU.EX2 R25, R25 ;  /* 0x000000190019e308 */ /* 0x000e220000000800 */
[----:B------:R-:W-:Y:S01]  /*11be0*/  @!P2 FMUL.FTZ R27, R27, -1.4426950216293334961 ;  /* 0xbfb8aa3b1b1ba820 */ /* 0x000fe20000410000 */
[----:B-1----:R-:W-:-:S06]  /*11bf0*/  @!P5 FADD.FTZ R24, R24, 1 ;  /* 0x3f8000001818d421 */ /* 0x002fcc0000010000 */
[----:B------:R-:W1:Y:S01]  /*11c00*/  @!P0 MUFU.EX2 R26, R26 ;  /* 0x0000001a001a8308 */ /* 0x000e620000000800 */
[----:B---3--:R-:W-:-:S07]  /*11c10*/  SHF.L.U32 R19, R19, 0x10, RZ ;  /* 0x0000001013137819 */ /* 0x008fce00000006ff */
[----:B------:R-:W3:Y:S01]  /*11c20*/  @!P2 MUFU.EX2 R27, R27 ;  /* 0x0000001b001ba308 */ /* 0x000ee20000000800 */
[----:B------:R-:W-:-:S07]  /*11c30*/  FADD.FTZ R19, R19, UR7 ;  /* 0x0000000713137e21 */ /* 0x000fce0008010000 */
[----:B------:R-:W4:Y:S01]  /*11c40*/  @!P5 MUFU.RCP R24, R24 ;  /* 0x000000180018d308 */ /* 0x000f220000001000 */
[----:B0-----:R-:W-:Y:S01]  /*11c50*/  @!P6 FADD.FTZ R25, R25, 1 ;  /* 0x3f8000001919e421 */ /* 0x001fe20000010000 */
[----:B------:R-:W-:Y:S02]  /*11c60*/  SHF.L.U32 R20, R20, 0x10, RZ ;  /* 0x0000001014147819 */ /* 0x000fe400000006ff */
[----:B------:R-:W-:Y:S01]  /*11c70*/  FSETP.GTU.FTZ.AND P4, PT, R19, 20, PT ;  /* 0x41a000001300780b */ /* 0x000fe20003f9c000 */
[----:B-1----:R-:W-:-:S03]  /*11c80*/  @!P0 FADD.FTZ R26, R26, 1 ;  /* 0x3f8000001a1a8421 */ /* 0x002fc60000010000 */
[----:B------:R0:W1:Y:S01]  /*11c90*/  @!P6 MUFU.RCP R28, R25 ;  /* 0x00000019001ce308 */ /* 0x0000620000001000 */
[----:B---3--:R-:W-:Y:S01]  /*11ca0*/  @!P2 FADD.FTZ R27, R27, 1 ;  /* 0x3f8000001b1ba421 */ /* 0x008fe20000010000 */
[----:B------:R-:W-:Y:S01]  /*11cb0*/  SHF.L.U32 R18, R18, 0x10, RZ ;  /* 0x0000001012127819 */ /* 0x000fe200000006ff */
[----:B0-----:R-:W-:Y:S01]  /*11cc0*/  FADD.FTZ R25, R20, UR7 ;  /* 0x0000000714197e21 */ /* 0x001fe20008010000 */
[----:B----4-:R-:W-:-:S04]  /*11cd0*/  @!P5 FMUL.FTZ R149, R149, R24 ;  /* 0x000000189595d220 */ /* 0x010fc80000410000 */
[----:B------:R0:W3:Y:S01]  /*11ce0*/  @!P0 MUFU.RCP R29, R26 ;  /* 0x0000001a001d8308 */ /* 0x0000e20000001000 */
[----:B------:R-:W-:Y:S01]  /*11cf0*/  FSETP.GTU.FTZ.AND P5, PT, R25, 20, PT ;  /* 0x41a000001900780b */ /* 0x000fe20003fbc000 */
[----:B------:R-:W-:Y:S01]  /*11d00*/  @!P4 FMUL.FTZ R19, R19, -1.4426950216293334961 ;  /* 0xbfb8aa3b1313c820 */ /* 0x000fe20000410000 */
[----:B------:R-:W-:-:S05]  /*11d10*/  FADD.FTZ R18, R18, UR7 ;  /* 0x0000000712127e21 */ /* 0x000fca0008010000 */
[----:B------:R-:W4:Y:S01]  /*11d20*/  @!P2 MUFU.RCP R27, R27 ;  /* 0x0000001b001ba308 */ /* 0x000f220000001000 */
[----:B------:R-:W-:Y:S02]  /*11d30*/  SHF.L.U32 R21, R21, 0x10, RZ ;  /* 0x0000001015157819 */ /* 0x000fe400000006ff */
[----:B------:R-:W-:Y:S02]  /*11d40*/  SHF.L.U32 R22, R22, 0x10, RZ ;  /* 0x0000001016167819 */ /* 0x000fe400000006ff */
[----:B------:R-:W-:Y:S01]  /*11d50*/  FSETP.GTU.FTZ.AND P3, PT, R18, 20, PT ;  /* 0x41a000001200780b */ /* 0x000fe20003f7c000 */
[----:B------:R-:W-:Y:S02]  /*11d60*/  FADD.FTZ R24, R21, UR7 ;  /* 0x0000000715187e21 */ /* 0x000fe40008010000 */
[----:B------:R-:W4:Y:S01]  /*11d70*/  @!P4 MUFU.EX2 R20, R19 ;  /* 0x000000130014c308 */ /* 0x000f220000000800 */
[----:B-----5:R-:W-:Y:S01]  /*11d80*/  SHF.L.U32 R23, R23, 0x10, RZ ;  /* 0x0000001017177819 */ /* 0x020fe200000006ff */
[----:B0-----:R-:W-:Y:S01]  /*11d90*/  FADD.FTZ R26, R22, UR7 ;  /* 0x00000007161a7e21 */ /* 0x001fe20008010000 */
[----:B------:R-:W-:Y:S01]  /*11da0*/  @!P5 FMUL.FTZ R21, R25, -1.4426950216293334961 ;  /* 0xbfb8aa3b1915d820 */ /* 0x000fe20000410000 */
[----:B-1----:R-:W-:Y:S01]  /*11db0*/  @!P6 FMUL.FTZ R151, R151, R28 ;  /* 0x0000001c9797e220 */ /* 0x002fe20000410000 */
[----:B------:R-:W-:Y:S01]  /*11dc0*/  FSETP.GTU.FTZ.AND P6, PT, R24, 20, PT ;  /* 0x41a000001800780b */ /* 0x000fe20003fdc000 */
[----:B------:R-:W-:Y:S01]  /*11dd0*/  FADD.FTZ R28, R23, UR7 ;  /* 0x00000007171c7e21 */ /* 0x000fe20008010000 */
[----:B---3--:R-:W-:Y:S01]  /*11de0*/  @!P0 FMUL.FTZ R152, R152, R29 ;  /* 0x0000001d98988220 */ /* 0x008fe20000410000 */
[----:B------:R-:W-:Y:S01]  /*11df0*/  FSETP.GTU.FTZ.AND P0, PT, R26, 20, PT ;  /* 0x41a000001a00780b */ /* 0x000fe20003f1c000 */
[----:B----4-:R-:W-:Y:S01]  /*11e00*/  @!P2 FMUL.FTZ R154, R154, R27 ;  /* 0x0000001b9a9aa220 */ /* 0x010fe20000410000 */
[----:B------:R-:W0:Y:S01]  /*11e10*/  @!P5 MUFU.EX2 R21, R21 ;  /* 0x000000150015d308 */ /* 0x000e220000000800 */
[----:B------:R-:W-:Y:S01]  /*11e20*/  FSETP.GTU.FTZ.AND P2, PT, R28, 20, PT ;  /* 0x41a000001c00780b */ /* 0x000fe20003f5c000 */
[----:B------:R-:W-:Y:S01]  /*11e30*/  @!P3 FMUL.FTZ R18, R18, -1.4426950216293334961 ;  /* 0xbfb8aa3b1212b820 */ /* 0x000fe20000410000 */
[----:B------:R-:W-:-:S05]  /*11e40*/  @!P4 FADD.FTZ R20, R20, 1 ;  /* 0x3f8000001414c421 */ /* 0x000fca0000010000 */
[----:B------:R-:W-:Y:S01]  /*11e50*/  @!P6 FMUL.FTZ R22, R24, -1.4426950216293334961 ;  /* 0xbfb8aa3b1816e820 */ /* 0x000fe20000410000 */
[----:B------:R-:W1:Y:S02]  /*11e60*/  @!P3 MUFU.EX2 R18, R18 ;  /* 0x000000120012b308 */ /* 0x000e640000000800 */
[----:B------:R-:W-:-:S03]  /*11e70*/  @!P0 FMUL.FTZ R23, R26, -1.4426950216293334961 ;  /* 0xbfb8aa3b1a178820 */ /* 0x000fc60000410000 */
[----:B------:R-:W-:-:S03]  /*11e80*/  @!P2 FMUL.FTZ R24, R28, -1.4426950216293334961 ;  /* 0xbfb8aa3b1c18a820 */ /* 0x000fc60000410000 */
[----:B------:R-:W3:Y:S01]  /*11e90*/  @!P4 MUFU.RCP R20, R20 ;  /* 0x000000140014c308 */ /* 0x000ee20000001000 */
[----:B0-----:R-:W-:-:S07]  /*11ea0*/  @!P5 FADD.FTZ R21, R21, 1 ;  /* 0x3f8000001515d421 */ /* 0x001fce0000010000 */
[----:B------:R-:W0:Y:S08]  /*11eb0*/  @!P6 MUFU.EX2 R22, R22 ;  /* 0x000000160016e308 */ /* 0x000e300000000800 */
[----:B------:R-:W4:Y:S01]  /*11ec0*/  @!P0 MUFU.EX2 R23, R23 ;  /* 0x0000001700178308 */ /* 0x000f220000000800 */
[----:B-1----:R-:W-:-:S07]  /*11ed0*/  @!P3 FADD.FTZ R19, R18, 1 ;  /* 0x3f8000001213b421 */ /* 0x002fce0000010000 */
[----:B------:R-:W1:Y:S01]  /*11ee0*/  @!P2 MUFU.EX2 R24, R24 ;  /* 0x000000180018a308 */ /* 0x000e620000000800 */
[----:B------:R-:W5:Y:S01]  /*11ef0*/  LDS.U16 R18, [R190+0x14] ;  /* 0x00001400be127984 */ /* 0x000f620000000400 */
[----:B---3--:R-:W-:-:S06]  /*11f00*/  @!P4 FMUL.FTZ R157, R157, R20 ;  /* 0x000000149d9dc220 */ /* 0x008fcc0000410000 */
[----:B------:R-:W3:Y:S01]  /*11f10*/  @!P5 MUFU.RCP R21, R21 ;  /* 0x000000150015d308 */ /* 0x000ee20000001000 */
[----:B------:R-:W5:Y:S01]  /*11f20*/  LDS.U16 R20, [R190+0x18] ;  /* 0x00001800be147984 */ /* 0x000f620000000400 */
[----:B0-----:R-:W-:Y:S01]  /*11f30*/  @!P6 FADD.FTZ R22, R22, 1 ;  /* 0x3f8000001616e421 */ /* 0x001fe20000010000 */
[----:B----4-:R-:W-:-:S05]  /*11f40*/  @!P0 FADD.FTZ R23, R23, 1 ;  /* 0x3f80000017178421 */ /* 0x010fca0000010000 */
[----:B------:R0:W-:Y:S01]  /*11f50*/  @!P3 MUFU.RCP R26, R19 ;  /* 0x00000013001ab308 */ /* 0x0001e20000001000 */
[----:B-1----:R-:W-:Y:S01]  /*11f60*/  @!P2 FADD.FTZ R24, R24, 1 ;  /* 0x3f8000001818a421 */ /* 0x002fe20000010000 */
[----:B0-----:R-:W0:Y:S06]  /*11f70*/  LDS.U16 R19, [R190+0x16] ;  /* 0x00001600be137984 */ /* 0x001e2c0000000400 */
[----:B------:R1:W-:Y:S01]  /*11f80*/  @!P6 MUFU.RCP R25, R22 ;  /* 0x000000160019e308 */ /* 0x0003e20000001000 */
[----:B---3--:R-:W-:Y:S02]  /*11f90*/  @!P5 FMUL.FTZ R158, R158, R21 ;  /* 0x000000159e9ed220 */ /* 0x008fe40000410000 */
[----:B------:R-:W-:Y:S04]  /*11fa0*/  LDS.U16 R21, [R190+0x1a] ;  /* 0x00001a00be157984 */ /* 0x000fe80000000400 */
[----:B-1----:R-:W1:Y:S01]  /*11fb0*/  LDS.U16 R22, [R190+0x1c] ;  /* 0x00001c00be167984 */ /* 0x002e620000000400 */
[----:B------:R3:W-:Y:S03]  /*11fc0*/  @!P0 MUFU.RCP R28, R23 ;  /* 0x00000017001c8308 */ /* 0x0007e60000001000 */
[----:B---3--:R-:W3:Y:S05]  /*11fd0*/  LDS.U16 R23, [R190+0x1e] ;  /* 0x00001e00be177984 */ /* 0x008eea0000000400 */
[----:B------:R-:W4:Y:S01]  /*11fe0*/  @!P2 MUFU.RCP R24, R24 ;  /* 0x000000180018a308 */ /* 0x000f220000001000 */
[----:B------:R-:W-:Y:S01]  /*11ff0*/  BAR.SYNC.DEFER_BLOCKING 0x0 ;  /* 0x0000000000007b1d */ /* 0x000fe20000010000 */
[----:B------:R-:W-:-:S02]  /*12000*/  PRMT R95, R140, 0x7632, R95 ;  /* 0x000076328c5f7816 */ /* 0x000fc4000000005f */
[----:B-----5:R-:W-:Y:S01]  /*12010*/  SHF.L.U32 R18, R18, 0x10, RZ ;  /* 0x0000001012127819 */ /* 0x020fe200000006ff */
[----:B----4-:R-:W-:Y:S01]  /*12020*/  @!P2 FMUL.FTZ R163, R163, R24 ;  /* 0x00000018a3a3a220 */ /* 0x010fe20000410000 */
[----:B------:R-:W-:Y:S02]  /*12030*/  PRMT R24, R138, 0x7632, R24 ;  /* 0x000076328a187816 */ /* 0x000fe40000000018 */
[----:B------:R-:W-:Y:S01]  /*12040*/  SHF.L.U32 R20, R20, 0x10, RZ ;  /* 0x0000001014147819 */ /* 0x000fe200000006ff */
[----:B------:R-:W-:Y:S01]  /*12050*/  @!P3 FMUL.FTZ R155, R155, R26 ;  /* 0x0000001a9b9bb220 */ /* 0x000fe20000410000 */
[----:B------:R4:W-:Y:S04]  /*12060*/  STS.U16 [R190+0x2], R95 ;  /* 0x0000025fbe007388 */ /* 0x0009e80000000400 */
[----:B------:R5:W-:Y:S01]  /*12070*/  STS.U16 [R190+0x6], R24 ;  /* 0x00000618be007388 */ /* 0x000be20000000400 */
[----:B------:R-:W-:Y:S01]  /*12080*/  @!P6 FMUL.FTZ R160, R160, R25 ;  /* 0x00000019a0a0e220 */ /* 0x000fe20000410000 */
[----:B----4-:R-:W-:-:S02]  /*12090*/  PRMT R95, R132, 0x7632, R95 ;  /* 0x00007632845f7816 */ /* 0x010fc4000000005f */
[----:B-----5:R-:W-:-:S03]  /*120a0*/  PRMT R24, R130, 0x7632, R24 ;  /* 0x0000763282187816 */ /* 0x020fc60000000018 */
[----:B------:R4:W-:Y:S01]  /*120b0*/  STS.U16 [R190+0x12], R95 ;  /* 0x0000125fbe007388 */ /* 0x0009e20000000400 */
[----:B------:R-:W-:Y:S01]  /*120c0*/  PRMT R25, R136, 0x7632, R25 ;  /* 0x0000763288197816 */ /* 0x000fe20000000019 */
[----:B------:R-:W-:Y:S01]  /*120d0*/  FADD.FTZ R18, R18, UR7 ;  /* 0x0000000712127e21 */ /* 0x000fe20008010000 */
[----:B------:R-:W-:Y:S01]  /*120e0*/  PRMT R26, R134, 0x7632, R26 ;  /* 0x00007632861a7816 */ /* 0x000fe2000000001a */
[----:B------:R5:W-:Y:S01]  /*120f0*/  STS.U16 [R190+0x16], R24 ;  /* 0x00001618be007388 */ /* 0x000be20000000400 */
[----:B------:R-:W-:Y:S01]  /*12100*/  @!P0 FMUL.FTZ R161, R161, R28 ;  /* 0x0000001ca1a18220 */ /* 0x000fe20000410000 */
[----:B0-----:R-:W-:Y:S01]  /*12110*/  SHF.L.U32 R19, R19, 0x10, RZ ;  /* 0x0000001013137819 */ /* 0x001fe200000006ff */
[----:B------:R-:W-:Y:S01]  /*12120*/  FADD.FTZ R20, R20, UR7 ;  /* 0x0000000714147e21 */ /* 0x000fe20008010000 */
[----:B----4-:R-:W-:Y:S02]  /*12130*/  PRMT R95, R128, 0x7632, R95 ;  /* 0x00007632805f7816 */ /* 0x010fe4000000005f */
[----:B-----5:R-:W-:-:S02]  /*12140*/  PRMT R24, R126, 0x7632, R24 ;  /* 0x000076327e187816 */ /* 0x020fc40000000018 */
[----:B------:R-:W-:Y:S01]  /*12150*/  MOV R28, UR10 ;  /* 0x0000000a001c7c02 */ /* 0x000fe20008000f00 */
[----:B------:R-:W-:Y:S01]  /*12160*/  STS.U16 [R190], R140 ;  /* 0x0000008cbe007388 */ /* 0x000fe20000000400 */
[----:B------:R-:W-:Y:S02]  /*12170*/  FSETP.GTU.FTZ.AND P6, PT, R18, 20, PT ;  /* 0x41a000001200780b */ /* 0x000fe40003fdc000 */
[----:B-1----:R-:W-:Y:S01]  /*12180*/  SHF.L.U32 R22, R22, 0x10, RZ ;  /* 0x0000001016167819 */ /* 0x002fe200000006ff */
[----:B------:R-:W-:Y:S01]  /*12190*/  STS.U16 [R190+0x4], R138 ;  /* 0x0000048abe007388 */ /* 0x000fe20000000400 */
[----:B------:R-:W-:Y:S01]  /*121a0*/  FADD.FTZ R19, R19, UR7 ;  /* 0x0000000713137e21 */ /* 0x000fe20008010000 */
[----:B------:R-:W-:Y:S02]  /*121b0*/  FSETP.GTU.FTZ.AND P2, PT, R20, 20, PT ;  /* 0x41a000001400780b */ /* 0x000fe40003f5c000 */
        /* <DEDUP_REMOVED lines=31> */
[----:B------:R-:W-:-:S02]  /*123b0*/  SHF.L.U32 R21, R21, 0x10, RZ ;  /* 0x0000001015157819 */ /* 0x000fc400000006ff */
[----:B------:R-:W-:Y:S01]  /*123c0*/  FSETP.GTU.FTZ.AND P0, PT, R22, 20, PT ;  /* 0x41a000001600780b */ /* 0x000fe20003f1c000 */
[----:B------:R-:W-:Y:S01]  /*123d0*/  @!P6 FMUL.FTZ R18, R18, -1.4426950216293334961 ;  /* 0xbfb8aa3b1212e820 */ /* 0x000fe20000410000 */
[----:B---3--:R-:W-:Y:S01]  /*123e0*/  SHF.L.U32 R23, R23, 0x10, RZ ;  /* 0x0000001017177819 */ /* 0x008fe200000006ff */
[----:B------:R-:W-:Y:S01]  /*123f0*/  FADD.FTZ R21, R21, UR7 ;  /* 0x0000000715157e21 */ /* 0x000fe20008010000 */
[----:B------:R-:W-:-:S03]  /*12400*/  @!P2 FMUL.FTZ R20, R20, -1.4426950216293334961 ;  /* 0xbfb8aa3b1414a820 */ /* 0x000fc60000410000 */
[----:B------:R-:W-:Y:S01]  /*12410*/  FADD.FTZ R23, R23, UR7 ;  /* 0x0000000717177e21 */ /* 0x000fe20008010000 */
[----:B------:R-:W-:Y:S01]  /*12420*/  FSETP.GTU.FTZ.AND P5, PT, R21, 20, PT ;  /* 0x41a000001500780b */ /* 0x000fe20003fbc000 */
[----:B------:R-:W1:Y:S01]  /*12430*/  @!P6 MUFU.EX2 R18, R18 ;  /* 0x000000120012e308 */ /* 0x000e620000000800 */
[----:B------:R-:W-:Y:S02]  /*12440*/  @!P3 FMUL.FTZ R19, R19, -1.4426950216293334961 ;  /* 0xbfb8aa3b1313b820 */ /* 0x000fe40000410000 */
[----:B------:R-:W-:Y:S01]  /*12450*/  FSETP.GTU.FTZ.AND P4, PT, R23, 20, PT ;  /* 0x41a000001700780b */ /* 0x000fe20003f9c000 */
[----:B------:R-:W-:-:S04]  /*12460*/  @!P0 FMUL.FTZ R22, R22, -1.4426950216293334961 ;  /* 0xbfb8aa3b16168820 */ /* 0x000fc80000410000 */
[----:B------:R-:W3:Y:S01]  /*12470*/  @!P2 MUFU.EX2 R20, R20 ;  /* 0x000000140014a308 */ /* 0x000ee20000000800 */
[----:B------:R-:W4:Y:S01]  /*12480*/  S2UR UR10, SR_CTAID.Y ;  /* 0x00000000000a79c3 */ /* 0x000f220000002600 */
[----:B------:R-:W5:Y:S06]  /*12490*/  LDS R24, [UR30+0x840] ;  /* 0x0008401eff187984 */ /* 0x000f6c0008000800 */
[----:B------:R-:W2:Y:S01]  /*124a0*/  @!P3 MUFU.EX2 R19, R19 ;  /* 0x000000130013b308 */ /* 0x000ea20000000800 */
[----:B------:R-:W-:Y:S01]  /*124b0*/  @!P5 FMUL.FTZ R21, R21, -1.4426950216293334961 ;  /* 0xbfb8aa3b1515d820 */ /* 0x000fe20000410000 */
[----:B------:R-:W-:-:S06]  /*124c0*/  @!P4 FMUL.FTZ R23, R23, -1.4426950216293334961 ;  /* 0xbfb8aa3b1717c820 */ /* 0x000fcc0000410000 */
[----:B------:R-:W0:Y:S01]  /*124d0*/  @!P0 MUFU.EX2 R22, R22 ;  /* 0x0000001600168308 */ /* 0x000e220000000800 */
[----:B-1----:R-:W-:Y:S01]  /*124e0*/  @!P6 FADD.FTZ R18, R18, 1 ;  /* 0x3f8000001212e421 */ /* 0x002fe20000010000 */
[----:B---3--:R-:W-:-:S06]  /*124f0*/  @!P2 FADD.FTZ R20, R20, 1 ;  /* 0x3f8000001414a421 */ /* 0x008fcc0000010000 */
[----:B------:R-:W1:Y:S01]  /*12500*/  @!P5 MUFU.EX2 R21, R21 ;  /* 0x000000150015d308 */ /* 0x000e620000000800 */
[----:B--2---:R-:W-:Y:S01]  /*12510*/  @!P3 FADD.FTZ R19, R19, 1 ;  /* 0x3f8000001313b421 */ /* 0x004fe20000010000 */
[----:B------:R-:W-:-:S06]  /*12520*/  UIMAD.WIDE.U32 UR12, UR31, UR14, UR8 ;  /* 0x0000000e1f0c72a5 */ /* 0x000fcc000f8e0008 */
[----:B------:R-:W2:Y:S01]  /*12530*/  @!P6 MUFU.RCP R57, R18 ;  /* 0x000000120039e308 */ /* 0x000ea20000001000 */
[----:B0-----:R-:W-:-:S07]  /*12540*/  @!P0 FADD.FTZ R22, R22, 1 ;  /* 0x3f80000016168421 */ /* 0x001fce0000010000 */
[----:B------:R-:W0:Y:S01]  /*12550*/  @!P4 MUFU.EX2 R23, R23 ;  /* 0x000000170017c308 */ /* 0x000e220000000800 */
[----:B------:R-:W-:-:S07]  /*12560*/  UIMAD UR13, UR31, UR15, UR13 ;  /* 0x0000000f1f0d72a4 */ /* 0x000fce000f8e020d */
[----:B------:R-:W3:Y:S01]  /*12570*/  @!P2 MUFU.RCP R20, R20 ;  /* 0x000000140014a308 */ /* 0x000ee20000001000 */
[----:B----4-:R-:W-:Y:S01]  /*12580*/  UIMAD UR14, UR10, UR35, URZ ;  /* 0x000000230a0e72a4 */ /* 0x010fe2000f8e02ff */
[----:B-1----:R-:W-:Y:S01]  /*12590*/  @!P5 FADD.FTZ R21, R21, 1 ;  /* 0x3f8000001515d421 */ /* 0x002fe20000010000 */
[----:B------:R-:W-:-:S05]  /*125a0*/  UIMAD.WIDE.U32 UR12, UR10, UR34, UR12 ;  /* 0x000000220a0c72a5 */ /* 0x000fca000f8e000c */
[----:B------:R-:W1:Y:S01]  /*125b0*/  @!P3 MUFU.RCP R19, R19 ;  /* 0x000000130013b308 */ /* 0x000e620000001000 */
[----:B--2---:R-:W-:-:S07]  /*125c0*/  @!P6 FMUL.FTZ R164, R164, R57 ;  /* 0x00000039a4a4e220 */ /* 0x004fce0000410000 */
[----:B------:R-:W2:Y:S01]  /*125d0*/  @!P0 MUFU.RCP R59, R22 ;  /* 0x00000016003b8308 */ /* 0x000ea20000001000 */
[----:B0-----:R-:W-:Y:S01]  /*125e0*/  @!P4 FADD.FTZ R23, R23, 1 ;  /* 0x3f8000001717c421 */ /* 0x001fe20000010000 */
[----:B------:R-:W-:Y:S01]  /*125f0*/  MOV R18, UR14 ;  /* 0x0000000e00127c02 */ /* 0x000fe20008000f00 */
[----:B---3--:R-:W-:-:S05]  /*12600*/  @!P2 FMUL.FTZ R167, R167, R20 ;  /* 0x00000014a7a7a220 */ /* 0x008fca0000410000 */
[----:B------:R0:W3:Y:S01]  /*12610*/  @!P5 MUFU.RCP R26, R21 ;  /* 0x00000015001ad308 */ /* 0x0000e20000001000 */
[----:B-1----:R-:W-:Y:S01]  /*12620*/  @!P3 FMUL.FTZ R166, R166, R19 ;  /* 0x00000013a6a6b220 */ /* 0x002fe20000410000 */
[----:B------:R-:W1:Y:S01]  /*12630*/  LDCU.64 UR14, c[0x0][0x520] ;  /* 0x0000a400ff0e77ac */ /* 0x000e620008000a00 */
[----:B0-----:R-:W-:-:S05]  /*12640*/  IADD3 R21, P6, PT, R2, UR12, RZ ;  /* 0x0000000c02157c10 */ /* 0x001fca000ffde0ff */
[----:B------:R-:W0:Y:S01]  /*12650*/  @!P4 MUFU.RCP R23, R23 ;  /* 0x000000170017c308 */ /* 0x000e220000001000 */
[----:B------:R-:W-:Y:S01]  /*12660*/  IADD3.X R20, PT, PT, R18, UR13, RZ, P6, !PT ;  /* 0x0000000d12147c10 */ /* 0x000fe2000b7fe4ff */
[----:B--2---:R-:W-:Y:S01]  /*12670*/  @!P0 FMUL.FTZ R170, R170, R59 ;  /* 0x0000003baaaa8220 */ /* 0x004fe20000410000 */
[C---:B------:R-:W-:Y:S01]  /*12680*/  LEA R18, P6, R21.reuse, UR36, 0x1 ;  /* 0x0000002415127c11 */ /* 0x040fe2000f8c08ff */
[----:B------:R-:W2:Y:S01]  /*12690*/  LDCU.64 UR12, c[0x0][0x518] ;  /* 0x0000a300ff0c77ac */ /* 0x000ea20008000a00 */
[-C--:B-----5:R-:W-:Y:S02]  /*126a0*/  ISETP.GE.AND P2, PT, R2, R24.reuse, PT ;  /* 0x000000180200720c */ /* 0x0a0fe40003f46270 */
[----:B------:R-:W-:Y:S02]  /*126b0*/  LEA.HI.X R19, R21, UR37, R20, 0x1, P6 ;  /* 0x0000002515137c11 */ /* 0x000fe4000b0f0c14 */
[-C--:B------:R-:W-:Y:S02]  /*126c0*/  ISETP.GE.AND P3, PT, R17, R24.reuse, PT ;  /* 0x000000181100720c */ /* 0x080fe40003f66270 */
[----:B------:R-:W-:-:S02]  /*126d0*/  ISETP.GE.AND P6, PT, R16, R24, PT ;  /* 0x000000181000720c */ /* 0x000fc40003fc6270 */
[----:B------:R-:W-:Y:S01]  /*126e0*/  ISETP.GE.AND P0, PT, R14, R24, PT ;  /* 0x000000180e00720c */ /* 0x000fe20003f06270 */
[----:B---3--:R-:W-:Y:S01]  /*126f0*/  @!P5 FMUL.FTZ R169, R169, R26 ;  /* 0x0000001aa9a9d220 */ /* 0x008fe20000410000 */
        /* <DEDUP_REMOVED lines=86> */
[----:B0-----:R-:W-:Y:S01]  /*12c60*/  FADD.FTZ R18, R149, R30 ;  /* 0x0000001e95127221 */ /* 0x001fe20000010000 */
[----:B--2---:R-:W-:-:S04]  /*12c70*/  UIMAD.WIDE.U32 UR8, UR31, UR12, UR8 ;  /* 0x0000000c1f0872a5 */ /* 0x004fc8000f8e0008 */
        /* <DEDUP_REMOVED lines=71> */
.L_x_9084:
        /* <DEDUP_REMOVED lines=42> */
.L_x_9217:
[----:B------:R-:W-:Y:S05]  /*13390*/  BSYNC.RECONVERGENT B0 ;  /* 0x0000000000007941 */ /* 0x000fea0003800200 */
.L_x_9216:
        /* <DEDUP_REMOVED lines=40> */
.L_x_9219:
[----:B------:R-:W-:Y:S05]  /*13620*/  BSYNC.RECONVERGENT B0 ;  /* 0x0000000000007941 */ /* 0x000fea0003800200 */
.L_x_9218:
        /* <DEDUP_REMOVED lines=11> */
.L_x_9220:
        /* <DEDUP_REMOVED lines=19> */
.L_x_9123:
[----:B------:R-:W-:Y:S01]  /*13810*/  HFMA2 R69, -RZ, RZ, 0, 5.9604644775390625e-08 ;  /* 0x00000001ff457431 */ /* 0x000fe200000001ff */
[----:B------:R-:W-:Y:S02]  /*13820*/  MOV R246, R244 ;  /* 0x000000f400f67202 */ /* 0x000fe40000000f00 */
[----:B------:R-:W-:Y:S02]  /*13830*/  MOV R68, RZ ;  /* 0x000000ff00447202 */ /* 0x000fe40000000f00 */
[----:B------:R-:W-:-:S07]  /*13840*/  MOV R71, 0xffffffff ;  /* 0xffffffff00477802 */ /* 0x000fce0000000f00 */
[----:B01---5:R-:W-:Y:S05]  /*13850*/  WARPSYNC.COLLECTIVE R71, `(.L_x_9221) ;  /* 0x0000000047087348 */ /* 0x023fea0003c00000 */
[----:B------:R2:W3:Y:S02]  /*13860*/  SHFL.UP P6, R248, R246, R69, R68 ;  /* 0x04000045f6f87389 */ /* 0x0004e400000c0044 */
[----:B0123-5:R-:W-:Y:S05]  /*13870*/  ENDCOLLECTIVE ;  /* 0x000000000000791b */ /* 0x02ffea0003800000 */
.L_x_9221:
[----:B------:R-:W-:Y:S02]  /*13880*/  MOV R246, R243 ;  /* 0x000000f300f67202 */ /* 0x000fe40000000f00 */
[----:B------:R-:W-:-:S07]  /*13890*/  MOV R70, R248 ;  /* 0x000000f800467202 */ /* 0x000fce0000000f00 */
[----:B------:R-:W-:Y:S05]  /*138a0*/  WARPSYNC.COLLECTIVE R71, `(.L_x_9222) ;  /* 0x0000000047087348 */ /* 0x000fea0003c00000 */
[----:B------:R0:W1:Y:S02]  /*138b0*/  SHFL.UP P6, R248, R246, R69, R68 ;  /* 0x04000045f6f87389 */ /* 0x00006400000c0044 */
[----:B01----:R-:W-:Y:S05]  /*138c0*/  ENDCOLLECTIVE ;  /* 0x000000000000791b */ /* 0x003fea0003800000 */
.L_x_9222:
[----:B------:R-:W-:Y:S02]  /*138d0*/  MOV R246, R242 ;  /* 0x000000f200f67202 */ /* 0x000fe40000000f00 */
[----:B------:R-:W-:-:S07]  /*138e0*/  MOV R230, R248 ;  /* 0x000000f800e67202 */ /* 0x000fce0000000f00 */
[----:B------:R-:W-:Y:S05]  /*138f0*/  WARPSYNC.COLLECTIVE R71, `(.L_x_9223) ;  /* 0x0000000047087348 */ /* 0x000fea0003c00000 */
[----:B------:R0:W1:Y:S02]  /*13900*/  SHFL.UP P6, R248, R246, R69, R68 ;  /* 0x04000045f6f87389 */ /* 0x00006400000c0044 */
[----:B01----:R-:W-:Y:S05]  /*13910*/  ENDCOLLECTIVE ;  /* 0x000000000000791b */ /* 0x003fea0003800000 */
.L_x_9223:
[----:B------:R-:W-:Y:S02]  /*13920*/  MOV R246, R245 ;  /* 0x000000f500f67202 */ /* 0x000fe40000000f00 */
[----:B------:R-:W-:-:S07]  /*13930*/  MOV R247, R248 ;  /* 0x000000f800f77202 */ /* 0x000fce0000000f00 */
[----:B------:R-:W-:Y:S05]  /*13940*/  WARPSYNC.COLLECTIVE R71, `(.L_x_9224) ;  /* 0x0000000047087348 */ /* 0x000fea0003c00000 */
[----:B------:R0:W1:Y:S02]  /*13950*/  SHFL.UP P6, R248, R246, R69, R68 ;  /* 0x04000045f6f87389 */ /* 0x00006400000c0044 */
[----:B01----:R-:W-:Y:S05]  /*13960*/  ENDCOLLECTIVE ;  /* 0x000000000000791b */ /* 0x003fea0003800000 */
.L_x_9224:
        /* <DEDUP_REMOVED lines=17> */
.L_x_9225:
[----:B------:R-:W-:Y:S02]  /*13a80*/  MOV R246, R243 ;  /* 0x000000f300f67202 */ /* 0x000fe40000000f00 */
[----:B------:R-:W-:-:S07]  /*13a90*/  MOV R70, R248 ;  /* 0x000000f800467202 */ /* 0x000fce0000000f00 */
[----:B------:R-:W-:Y:S05]  /*13aa0*/  WARPSYNC.COLLECTIVE R71, `(.L_x_9226) ;  /* 0x0000000047087348 */ /* 0x000fea0003c00000 */
[----:B------:R0:W1:Y:S02]  /*13ab0*/  SHFL.UP P6, R248, R246, R69, R68 ;  /* 0x04000045f6f87389 */ /* 0x00006400000c0044 */
[----:B01----:R-:W-:Y:S05]  /*13ac0*/  ENDCOLLECTIVE ;  /* 0x000000000000791b */ /* 0x003fea0003800000 */
.L_x_9226:
[----:B------:R-:W-:Y:S02]  /*13ad0*/  MOV R246, R242 ;  /* 0x000000f200f67202 */ /* 0x000fe40000000f00 */
[----:B------:R-:W-:-:S07]  /*13ae0*/  MOV R230, R248 ;  /* 0x000000f800e67202 */ /* 0x000fce0000000f00 */
[----:B------:R-:W-:Y:S05]  /*13af0*/  WARPSYNC.COLLECTIVE R71, `(.L_x_9227) ;  /* 0x0000000047087348 */ /* 0x000fea0003c00000 */
[----:B------:R0:W1:Y:S02]  /*13b00*/  SHFL.UP P6, R248, R246, R69, R68 ;  /* 0x04000045f6f87389 */ /* 0x00006400000c0044 */
[----:B01----:R-:W-:Y:S05]  /*13b10*/  ENDCOLLECTIVE ;  /* 0x000000000000791b */ /* 0x003fea0003800000 */
.L_x_9227:
[----:B------:R-:W-:Y:S02]  /*13b20*/  MOV R246, R245 ;  /* 0x000000f500f67202 */ /* 0x000fe40000000f00 */
[----:B------:R-:W-:-:S07]  /*13b30*/  MOV R247, R248 ;  /* 0x000000f800f77202 */ /* 0x000fce0000000f00 */
[----:B------:R-:W-:Y:S05]  /*13b40*/  WARPSYNC.COLLECTIVE R71, `(.L_x_9228) ;  /* 0x0000000047087348 */ /* 0x000fea0003c00000 */
[----:B------:R0:W1:Y:S02]  /*13b50*/  SHFL.UP P6, R248, R246, R69, R68 ;  /* 0x04000045f6f87389 */ /* 0x00006400000c0044 */
[----:B01----:R-:W-:Y:S05]  /*13b60*/  ENDCOLLECTIVE ;  /* 0x000000000000791b */ /* 0x003fea0003800000 */
.L_x_9228:
        /* <DEDUP_REMOVED lines=17> */
.L_x_9229:
[----:B------:R-:W-:Y:S02]  /*13c80*/  MOV R246, R243 ;  /* 0x000000f300f67202 */ /* 0x000fe40000000f00 */
[----:B------:R-:W-:-:S07]  /*13c90*/  MOV R70, R248 ;  /* 0x000000f800467202 */ /* 0x000fce0000000f00 */
[----:B------:R-:W-:Y:S05]  /*13ca0*/  WARPSYNC.COLLECTIVE R71, `(.L_x_9230) ;  /* 0x0000000047087348 */ /* 0x000fea0003c00000 */
[----:B------:R0:W1:Y:S02]  /*13cb0*/  SHFL.UP P6, R248, R246, R69, R68 ;  /* 0x04000045f6f87389 */ /* 0x00006400000c0044 */
[----:B01----:R-:W-:Y:S05]  /*13cc0*/  ENDCOLLECTIVE ;  /* 0x000000000000791b */ /* 0x003fea0003800000 */
.L_x_9230:
[----:B------:R-:W-:Y:S02]  /*13cd0*/  MOV R246, R242 ;  /* 0x000000f200f67202 */ /* 0x000fe40000000f00 */
[----:B------:R-:W-:-:S07]  /*13ce0*/  MOV R230, R248 ;  /* 0x000000f800e67202 */ /* 0x000fce0000000f00 */
[----:B------:R-:W-:Y:S05]  /*13cf0*/  WARPSYNC.COLLECTIVE R71, `(.L_x_9231) ;  /* 0x0000000047087348 */ /* 0x000fea0003c00000 */
[----:B------:R0:W1:Y:S02]  /*13d00*/  SHFL.UP P6, R248, R246, R69, R68 ;  /* 0x04000045f6f87389 */ /* 0x00006400000c0044 */
[----:B01----:R-:W-:Y:S05]  /*13d10*/  ENDCOLLECTIVE ;  /* 0x000000000000791b */ /* 0x003fea0003800000 */
.L_x_9231:
[----:B------:R-:W-:Y:S02]  /*13d20*/  MOV R246, R245 ;  /* 0x000000f500f67202 */ /* 0x000fe40000000f00 */
[----:B------:R-:W-:-:S07]  /*13d30*/  MOV R247, R248 ;  /* 0x000000f800f77202 */ /* 0x000fce0000000f00 */
[----:B------:R-:W-:Y:S05]  /*13d40*/  WARPSYNC.COLLECTIVE R71, `(.L_x_9232) ;  /* 0x0000000047087348 */ /* 0x000fea0003c00000 */
[----:B------:R0:W1:Y:S02]  /*13d50*/  SHFL.UP P6, R248, R246, R69, R68 ;  /* 0x04000045f6f87389 */ /* 0x00006400000c0044 */
[----:B01----:R-:W-:Y:S05]  /*13d60*/  ENDCOLLECTIVE ;  /* 0x000000000000791b */ /* 0x003fea0003800000 */
.L_x_9232:
        /* <DEDUP_REMOVED lines=17> */
.L_x_9233:
[----:B------:R-:W-:Y:S02]  /*13e80*/  MOV R246, R243 ;  /* 0x000000f300f67202 */ /* 0x000fe40000000f00 */
[----:B------:R-:W-:-:S07]  /*13e90*/  MOV R70, R248 ;  /* 0x000000f800467202 */ /* 0x000fce0000000f00 */
[----:B------:R-:W-:Y:S05]  /*13ea0*/  WARPSYNC.COLLECTIVE R71, `(.L_x_9234) ;  /* 0x0000000047087348 */ /* 0x000fea0003c00000 */
[----:B------:R0:W1:Y:S02]  /*13eb0*/  SHFL.UP P6, R248, R246, R69, R68 ;  /* 0x04000045f6f87389 */ /* 0x00006400000c0044 */
[----:B01----:R-:W-:Y:S05]  /*13ec0*/  ENDCOLLECTIVE ;  /* 0x000000000000791b */ /* 0x003fea0003800000 */
.L_x_9234:
[----:B------:R-:W-:Y:S02]  /*13ed0*/  MOV R246, R242 ;  /* 0x000000f200f67202 */ /* 0x000fe40000000f00 */
[----:B------:R-:W-:-:S07]  /*13ee0*/  MOV R230, R248 ;  /* 0x000000f800e67202 */ /* 0x000fce0000000f00 */
[----:B------:R-:W-:Y:S05]  /*13ef0*/  WARPSYNC.COLLECTIVE R71, `(.L_x_9235) ;  /* 0x0000000047087348 */ /* 0x000fea0003c00000 */
[----:B------:R0:W1:Y:S02]  /*13f00*/  SHFL.UP P6, R248, R246, R69, R68 ;  /* 0x04000045f6f87389 */ /* 0x00006400000c0044 */
[----:B01----:R-:W-:Y:S05]  /*13f10*/  ENDCOLLECTIVE ;  /* 0x000000000000791b */ /* 0x003fea0003800000 */
.L_x_9235:
[----:B------:R-:W-:Y:S02]  /*13f20*/  MOV R246, R245 ;  /* 0x000000f500f67202 */ /* 0x000fe40000000f00 */
[----:B------:R-:W-:-:S07]  /*13f30*/  MOV R247, R248 ;  /* 0x000000f800f77202 */ /* 0x000fce0000000f00 */
[----:B------:R-:W-:Y:S05]  /*13f40*/  WARPSYNC.COLLECTIVE R71, `(.L_x_9236) ;  /* 0x0000000047087348 */ /* 0x000fea0003c00000 */
[----:B------:R0:W1:Y:S02]  /*13f50*/  SHFL.UP P6, R248, R246, R69, R68 ;  /* 0x04000045f6f87389 */ /* 0x00006400000c0044 */
[----:B01----:R-:W-:Y:S05]  /*13f60*/  ENDCOLLECTIVE ;  /* 0x000000000000791b */ /* 0x003fea0003800000 */
.L_x_9236:
        /* <DEDUP_REMOVED lines=17> */
.L_x_9237:
[----:B------:R-:W-:Y:S02]  /*14080*/  MOV R246, R243 ;  /* 0x000000f300f67202 */ /* 0x000fe40000000f00 */
[----:B------:R-:W-:-:S07]  /*14090*/  MOV R70, R248 ;  /* 0x000000f800467202 */ /* 0x000fce0000000f00 */
[----:B------:R-:W-:Y:S05]  /*140a0*/  WARPSYNC.COLLECTIVE R71, `(.L_x_9238) ;  /* 0x0000000047087348 */ /* 0x000fea0003c00000 */
[----:B------:R0:W1:Y:S02]  /*140b0*/  SHFL.UP P6, R248, R246, R69, R68 ;  /* 0x04000045f6f87389 */ /* 0x00006400000c0044 */
[----:B01----:R-:W-:Y:S05]  /*140c0*/  ENDCOLLECTIVE ;  /* 0x000000000000791b */ /* 0x003fea0003800000 */
.L_x_9238:
[----:B------:R-:W-:Y:S02]  /*140d0*/  MOV R246, R242 ;  /* 0x000000f200f67202 */ /* 0x000fe40000000f00 */
[----:B------:R-:W-:-:S07]  /*140e0*/  MOV R230, R248 ;  /* 0x000000f800e67202 */ /* 0x000fce0000000f00 */
[----:B------:R-:W-:Y:S05]  /*140f0*/  WARPSYNC.COLLECTIVE R71, `(.L_x_9239) ;  /* 0x0000000047087348 */ /* 0x000fea0003c00000 */
[----:B------:R0:W1:Y:S02]  /*14100*/  SHFL.UP P6, R248, R246, R69, R68 ;  /* 0x04000045f6f87389 */ /* 0x00006400000c0044 */
[----:B01----:R-:W-:Y:S05]  /*14110*/  ENDCOLLECTIVE ;  /* 0x000000000000791b */ /* 0x003fea0003800000 */
.L_x_9239:
[----:B------:R-:W-:Y:S02]  /*14120*/  MOV R246, R245 ;  /* 0x000000f500f67202 */ /* 0x000fe40000000f00 */
[----:B------:R-:W-:-:S07]  /*14130*/  MOV R247, R248 ;  /* 0x000000f800f77202 */ /* 0x000fce0000000f00 */
[----:B------:R-:W-:Y:S05]  /*14140*/  WARPSYNC.COLLECTIVE R71, `(.L_x_9240) ;  /* 0x0000000047087348 */ /* 0x000fea0003c00000 */
[----:B------:R0:W1:Y:S02]  /*14150*/  SHFL.UP P6, R248, R246, R69, R68 ;  /* 0x04000045f6f87389 */ /* 0x00006400000c0044 */
[----:B01----:R-:W-:Y:S05]  /*14160*/  ENDCOLLECTIVE ;  /* 0x000000000000791b */ /* 0x003fea0003800000 */
.L_x_9240:
[----:B------:R-:W-:Y:S01]  /*14170*/  MOV R68, R248 ;  /* 0x000000f800447202 */ /* 0x000fe20000000f00 */
[----:B------:R-:W-:Y:S06]  /*14180*/  BRA `(.L_x_9241) ;  /* 0xffffff7400207947 */ /* 0x000fec000383ffff */
.L_x_9124:
        /* <DEDUP_REMOVED lines=8> */
.L_x_9243:
[----:B------:R-:W-:Y:S05]  /*14210*/  BSYNC B0 ;  /* 0x0000000000007941 */ /* 0x000fea0003800000 */
.L_x_9242:
[----:B------:R-:W-:Y:S05]  /*14220*/  BRA `(.L_x_9244) ;  /* 0xffffff74002c7947 */ /* 0x000fea000383ffff */
.L_x_9125:
        /* <DEDUP_REMOVED lines=8> */
.L_x_9246:
[----:B------:R-:W-:Y:S05]  /*142b0*/  BSYNC B0 ;  /* 0x0000000000007941 */ /* 0x000fea0003800000 */
.L_x_9245:
[----:B------:R-:W-:Y:S05]  /*142c0*/  BRA `(.L_x_9247) ;  /* 0xffffff74000c7947 */ /* 0x000fea000383ffff */
.L_x_9126:
        /* <DEDUP_REMOVED lines=8> */
.L_x_9249:
[----:B------:R-:W-:Y:S05]  /*14350*/  BSYNC B0 ;  /* 0x0000000000007941 */ /* 0x000fea0003800000 */
.L_x_9248:
[----:B------:R-:W-:Y:S05]  /*14360*/  BRA `(.L_x_9250) ;  /* 0xffffff7000ec7947 */ /* 0x000fea000383ffff */
.L_x_9127:
        /* <DEDUP_REMOVED lines=8> */
.L_x_9252:
[----:B------:R-:W-:Y:S05]  /*143f0*/  BSYNC B0 ;  /* 0x0000000000007941 */ /* 0x000fea0003800000 */
.L_x_9251:
[----:B------:R-:W-:Y:S05]  /*14400*/  BRA `(.L_x_9253) ;  /* 0xffffff7000cc7947 */ /* 0x000fea000383ffff */
.L_x_9128:
        /* <DEDUP_REMOVED lines=8> */
.L_x_9255:
[----:B------:R-:W-:Y:S05]  /*14490*/  BSYNC B0 ;  /* 0x0000000000007941 */ /* 0x000fea0003800000 */
.L_x_9254:
        /* <DEDUP_REMOVED lines=9> */
.L_x_9256:
[----:B------:R-:W-:Y:S02]  /*14530*/  MOV R246, R242 ;  /* 0x000000f200f67202 */ /* 0x000fe40000000f00 */
[----:B------:R-:W-:-:S07]  /*14540*/  MOV R243, R248 ;  /* 0x000000f800f37202 */ /* 0x000fce0000000f00 */
[----:B------:R-:W-:Y:S05]  /*14550*/  WARPSYNC.COLLECTIVE R71, `(.L_x_9257) ;  /* 0x0000000047087348 */ /* 0x000fea0003c00000 */
[----:B------:R0:W1:Y:S02]  /*14560*/  SHFL.UP P6, R248, R246, R69, R68 ;  /* 0x04000045f6f87389 */ /* 0x00006400000c0044 */
[----:B01----:R-:W-:Y:S05]  /*14570*/  ENDCOLLECTIVE ;  /* 0x000000000000791b */ /* 0x003fea0003800000 */
.L_x_9257:
[----:B------:R-:W-:Y:S02]  /*14580*/  MOV R246, R245 ;  /* 0x000000f500f67202 */ /* 0x000fe40000000f00 */
[----:B------:R-:W-:-:S07]  /*14590*/  MOV R242, R248 ;  /* 0x000000f800f27202 */ /* 0x000fce0000000f00 */
[----:B------:R-:W-:Y:S05]  /*145a0*/  WARPSYNC.COLLECTIVE R71, `(.L_x_9258) ;  /* 0x0000000047087348 */ /* 0x000fea0003c00000 */
[----:B------:R0:W1:Y:S02]  /*145b0*/  SHFL.UP P6, R248, R246, R69, R68 ;  /* 0x04000045f6f87389 */ /* 0x00006400000c0044 */
[----:B01----:R-:W-:Y:S05]  /*145c0*/  ENDCOLLECTIVE ;  /* 0x000000000000791b */ /* 0x003fea0003800000 */
.L_x_9258:
[----:B------:R-:W-:Y:S01]  /*145d0*/  HFMA2 R69, -RZ, RZ, 0, 0 ;  /* 0x00000000ff457431 */ /* 0x000fe200000001ff */
[----:B------:R-:W-:-:S07]  /*145e0*/  MOV R68, 0x1f ;  /* 0x0000001f00447802 */ /* 0x000fce0000000f00 */
[----:B------:R-:W-:Y:S05]  /*145f0*/  WARPSYNC.COLLECTIVE R71, `(.L_x_9259) ;  /* 0x0000000047087348 */ /* 0x000fea0003c00000 */
[----:B------:R0:W1:Y:S02]  /*14600*/  SHFL.IDX P3, R230, R70, R69, R68 ;  /* 0x0000004546e67389 */ /* 0x0000640000060044 */
[----:B01----:R-:W-:Y:S05]  /*14610*/  ENDCOLLECTIVE ;  /* 0x000000000000791b */ /* 0x003fea0003800000 */
.L_x_9259:
[----:B------:R-:W-:Y:S02]  /*14620*/  MOV R245, R248 ;  /* 0x000000f800f57202 */ /* 0x000fe40000000f00 */
[----:B------:R-:W-:Y:S02]  /*14630*/  MOV R70, R61 ;  /* 0x0000003d00467202 */ /* 0x000fe40000000f00 */
[----:B------:R-:W-:-:S07]  /*14640*/  MOV R60, R230 ;  /* 0x000000e6003c7202 */ /* 0x000fce0000000f00 */
[----:B------:R-:W-:Y:S05]  /*14650*/  WARPSYNC.COLLECTIVE R71, `(.L_x_9260) ;  /* 0x0000000047087348 */ /* 0x000fea0003c00000 */
[----:B------:R0:W1:Y:S02]  /*14660*/  SHFL.IDX P3, R230, R70, R69, R68 ;  /* 0x0000004546e67389 */ /* 0x0000640000060044 */
[----:B01----:R-:W-:Y:S05]  /*14670*/  ENDCOLLECTIVE ;  /* 0x000000000000791b */ /* 0x003fea0003800000 */
.L_x_9260:
[----:B------:R-:W-:Y:S02]  /*14680*/  MOV R70, R62 ;  /* 0x0000003e00467202 */ /* 0x000fe40000000f00 */
[----:B------:R-:W-:-:S07]  /*14690*/  MOV R61, R230 ;  /* 0x000000e6003d7202 */ /* 0x000fce0000000f00 */
[----:B------:R-:W-:Y:S05]  /*146a0*/  WARPSYNC.COLLECTIVE R71, `(.L_x_9261) ;  /* 0x0000000047087348 */ /* 0x000fea0003c00000 */
[----:B------:R0:W1:Y:S02]  /*146b0*/  SHFL.IDX P3, R230, R70, R69, R68 ;  /* 0x0000004546e67389 */ /* 0x0000640000060044 */
[----:B01----:R-:W-:Y:S05]  /*146c0*/  ENDCOLLECTIVE ;  /* 0x000000000000791b */ /* 0x003fea0003800000 */
.L_x_9261:
[----:B------:R-:W-:Y:S02]  /*146d0*/  MOV R70, R63 ;  /* 0x0000003f00467202 */ /* 0x000fe40000000f00 */
[----:B------:R-:W-:-:S07]  /*146e0*/  MOV R62, R230 ;  /* 0x000000e6003e7202 */ /* 0x000fce0000000f00 */
[----:B------:R-:W-:Y:S05]  /*146f0*/  WARPSYNC.COLLECTIVE R71, `(.L_x_9262) ;  /* 0x0000000047087348 */ /* 0x000fea0003c00000 */
[----:B------:R0:W1:Y:S02]  /*14700*/  SHFL.IDX P3, R230, R70, R69, R68 ;  /* 0x0000004546e67389 */ /* 0x0000640000060044 */
[----:B01----:R-:W-:Y:S05]  /*14710*/  ENDCOLLECTIVE ;  /* 0x000000000000791b */ /* 0x003fea0003800000 */
.L_x_9262:
[----:B------:R-:W-:Y:S01]  /*14720*/  MOV R63, R230 ;  /* 0x000000e6003f7202 */ /* 0x000fe20000000f00 */
[----:B------:R-:W-:Y:S06]  /*14730*/  BRA `(.L_x_9263) ;  /* 0xffffff7000287947 */ /* 0x000fec000383ffff */
.L_x_9130:
        /* <DEDUP_REMOVED lines=8> */
.L_x_9264:
[----:B------:R-:W-:Y:S02]  /*147c0*/  MOV R252, R246 ;  /* 0x000000f600fc7202 */ /* 0x000fe40000000f00 */
[----:B------:R-:W-:-:S07]  /*147d0*/  MOV R69, R68 ;  /* 0x0000004400457202 */ /* 0x000fce0000000f00 */
[----:B------:R-:W-:Y:S05]  /*147e0*/  WARPSYNC.COLLECTIVE R71, `(.L_x_9265) ;  /* 0x0000000047087348 */ /* 0x000fea0003c00000 */
[----:B------:R0:W1:Y:S02]  /*147f0*/  SHFL.DOWN P1, R68, R252, R251, R230 ;  /* 0x080000fbfc447389 */ /* 0x00006400000200e6 */
[----:B01----:R-:W-:Y:S05]  /*14800*/  ENDCOLLECTIVE ;  /* 0x000000000000791b */ /* 0x003fea0003800000 */
.L_x_9265:
[----:B------:R-:W-:Y:S02]  /*14810*/  MOV R252, R70 ;  /* 0x0000004600fc7202 */ /* 0x000fe40000000f00 */
[----:B------:R-:W-:-:S07]  /*14820*/  MOV R123, R68 ;  /* 0x00000044007b7202 */ /* 0x000fce0000000f00 */
[----:B------:R-:W-:Y:S05]  /*14830*/  WARPSYNC.COLLECTIVE R71, `(.L_x_9266) ;  /* 0x0000000047087348 */ /* 0x000fea0003c00000 */
[----:B------:R0:W1:Y:S02]  /*14840*/  SHFL.DOWN P1, R68, R252, R251, R230 ;  /* 0x080000fbfc447389 */ /* 0x00006400000200e6 */
[----:B01----:R-:W-:Y:S05]  /*14850*/  ENDCOLLECTIVE ;  /* 0x000000000000791b */ /* 0x003fea0003800000 */
.L_x_9266:
[----:B------:R-:W-:Y:S02]  /*14860*/  MOV R252, R248 ;  /* 0x000000f800fc7202 */ /* 0x000fe40000000f00 */
[----:B------:R-:W-:-:S07]  /*14870*/  MOV R242, R68 ;  /* 0x0000004400f27202 */ /* 0x000fce0000000f00 */
[----:B------:R-:W-:Y:S05]  /*14880*/  WARPSYNC.COLLECTIVE R71, `(.L_x_9267) ;  /* 0x0000000047087348 */ /* 0x000fea0003c00000 */
[----:B------:R0:W1:Y:S02]  /*14890*/  SHFL.DOWN P1, R68, R252, R251, R230 ;  /* 0x080000fbfc447389 */ /* 0x00006400000200e6 */
[----:B01----:R-:W-:Y:S05]  /*148a0*/  ENDCOLLECTIVE ;  /* 0x000000000000791b */ /* 0x003fea0003800000 */
.L_x_9267:
[----:B------:R-:W-:Y:S05]  /*148b0*/  BRA `(.L_x_9268) ;  /* 0xffffff8000987947 */ /* 0x000fea000383ffff */
.L_x_9133:
        /* <DEDUP_REMOVED lines=8> */
.L_x_9270:
[----:B------:R-:W-:Y:S05]  /*14940*/  BSYNC B0 ;  /* 0x0000000000007941 */ /* 0x000fea0003800000 */
.L_x_9269:
        /* <DEDUP_REMOVED lines=8> */
.L_x_9271:
[----:B------:R-:W-:Y:S02]  /*149d0*/  MOV R252, R247 ;  /* 0x000000f700fc7202 */ /* 0x000fe40000000f00 */
[----:B------:R-:W-:-:S07]  /*149e0*/  MOV R70, R68 ;  /* 0x0000004400467202 */ /* 0x000fce0000000f00 */
[----:B------:R-:W-:Y:S05]  /*149f0*/  WARPSYNC.COLLECTIVE R71, `(.L_x_9272) ;  /* 0x0000000047087348 */ /* 0x000fea0003c00000 */
[----:B------:R0:W1:Y:S02]  /*14a00*/  SHFL.DOWN P1, R68, R252, R251, R230 ;  /* 0x080000fbfc447389 */ /* 0x00006400000200e6 */
[----:B01----:R-:W-:Y:S05]  /*14a10*/  ENDCOLLECTIVE ;  /* 0x000000000000791b */ /* 0x003fea0003800000 */
.L_x_9272:
[----:B------:R-:W-:Y:S02]  /*14a20*/  MOV R252, R248 ;  /* 0x000000f800fc7202 */ /* 0x000fe40000000f00 */
[----:B------:R-:W-:-:S07]  /*14a30*/  MOV R123, R68 ;  /* 0x00000044007b7202 */ /* 0x000fce0000000f00 */
[----:B------:R-:W-:Y:S05]  /*14a40*/  WARPSYNC.COLLECTIVE R71, `(.L_x_9273) ;  /* 0x0000000047087348 */ /* 0x000fea0003c00000 */
[----:B------:R0:W1:Y:S02]  /*14a50*/  SHFL.DOWN P1, R68, R252, R251, R230 ;  /* 0x080000fbfc447389 */ /* 0x00006400000200e6 */
[----:B01----:R-:W-:Y:S05]  /*14a60*/  ENDCOLLECTIVE ;  /* 0x000000000000791b */ /* 0x003fea0003800000 */
.L_x_9273:
[----:B------:R-:W-:Y:S01]  /*14a70*/  MOV R71, R68 ;  /* 0x0000004400477202 */ /* 0x000fe20000000f00 */
[----:B------:R-:W-:Y:S06]  /*14a80*/  BRA `(.L_x_9274) ;  /* 0xffffff8000787947 */ /* 0x000fec000383ffff */
.L_x_9136:
        /* <DEDUP_REMOVED lines=8> */
.L_x_9276:
[----:B------:R-:W-:Y:S05]  /*14b10*/  BSYNC B0 ;  /* 0x0000000000007941 */ /* 0x000fea0003800000 */
.L_x_9275:
        /* <DEDUP_REMOVED lines=8> */
.L_x_9277:
[----:B------:R-:W-:Y:S02]  /*14ba0*/  MOV R252, R247 ;  /* 0x000000f700fc7202 */ /* 0x000fe40000000f00 */
[----:B------:R-:W-:-:S07]  /*14bb0*/  MOV R70, R68 ;  /* 0x0000004400467202 */ /* 0x000fce0000000f00 */
[----:B------:R-:W-:Y:S05]  /*14bc0*/  WARPSYNC.COLLECTIVE R71, `(.L_x_9278) ;  /* 0x0000000047087348 */ /* 0x000fea0003c00000 */
[----:B------:R0:W1:Y:S02]  /*14bd0*/  SHFL.DOWN P1, R68, R252, R251, R230 ;  /* 0x080000fbfc447389 */ /* 0x00006400000200e6 */
[----:B01----:R-:W-:Y:S05]  /*14be0*/  ENDCOLLECTIVE ;  /* 0x000000000000791b */ /* 0x003fea0003800000 */
.L_x_9278:
[----:B------:R-:W-:Y:S02]  /*14bf0*/  MOV R252, R248 ;  /* 0x000000f800fc7202 */ /* 0x000fe40000000f00 */
[----:B------:R-:W-:-:S07]  /*14c00*/  MOV R123, R68 ;  /* 0x00000044007b7202 */ /* 0x000fce0000000f00 */
[----:B------:R-:W-:Y:S05]  /*14c10*/  WARPSYNC.COLLECTIVE R71, `(.L_x_9279) ;  /* 0x0000000047087348 */ /* 0x000fea0003c00000 */
[----:B------:R0:W1:Y:S02]  /*14c20*/  SHFL.DOWN P1, R68, R252, R251, R230 ;  /* 0x080000fbfc447389 */ /* 0x00006400000200e6 */
[----:B01----:R-:W-:Y:S05]  /*14c30*/  ENDCOLLECTIVE ;  /* 0x000000000000791b */ /* 0x003fea0003800000 */
.L_x_9279:
[----:B------:R-:W-:Y:S01]  /*14c40*/  MOV R71, R68 ;  /* 0x0000004400477202 */ /* 0x000fe20000000f00 */
[----:B------:R-:W-:Y:S06]  /*14c50*/  BRA `(.L_x_9280) ;  /* 0xffffff8000587947 */ /* 0x000fec000383ffff */
.L_x_9139:
        /* <DEDUP_REMOVED lines=8> */
.L_x_9282:
[----:B------:R-:W-:Y:S05]  /*14ce0*/  BSYNC B0 ;  /* 0x0000000000007941 */ /* 0x000fea0003800000 */
.L_x_9281:
        /* <DEDUP_REMOVED lines=8> */
.L_x_9283:
[----:B------:R-:W-:Y:S02]  /*14d70*/  MOV R252, R247 ;  /* 0x000000f700fc7202 */ /* 0x000fe40000000f00 */
[----:B------:R-:W-:-:S07]  /*14d80*/  MOV R70, R68 ;  /* 0x0000004400467202 */ /* 0x000fce0000000f00 */
[----:B------:R-:W-:Y:S05]  /*14d90*/  WARPSYNC.COLLECTIVE R71, `(.L_x_9284) ;  /* 0x0000000047087348 */ /* 0x000fea0003c00000 */
[----:B------:R0:W1:Y:S02]  /*14da0*/  SHFL.DOWN P1, R68, R252, R251, R230 ;  /* 0x080000fbfc447389 */ /* 0x00006400000200e6 */
[----:B01----:R-:W-:Y:S05]  /*14db0*/  ENDCOLLECTIVE ;  /* 0x000000000000791b */ /* 0x003fea0003800000 */
.L_x_9284:
[----:B------:R-:W-:Y:S02]  /*14dc0*/  MOV R252, R248 ;  /* 0x000000f800fc7202 */ /* 0x000fe40000000f00 */
[----:B------:R-:W-:-:S07]  /*14dd0*/  MOV R123, R68 ;  /* 0x00000044007b7202 */ /* 0x000fce0000000f00 */
[----:B------:R-:W-:Y:S05]  /*14de0*/  WARPSYNC.COLLECTIVE R71, `(.L_x_9285) ;  /* 0x0000000047087348 */ /* 0x000fea0003c00000 */
[----:B------:R0:W1:Y:S02]  /*14df0*/  SHFL.DOWN P1, R68, R252, R251, R230 ;  /* 0x080000fbfc447389 */ /* 0x00006400000200e6 */
[----:B01----:R-:W-:Y:S05]  /*14e00*/  ENDCOLLECTIVE ;  /* 0x000000000000791b */ /* 0x003fea0003800000 */
.L_x_9285:
[----:B------:R-:W-:Y:S01]  /*14e10*/  MOV R71, R68 ;  /* 0x0000004400477202 */ /* 0x000fe20000000f00 */
[----:B------:R-:W-:Y:S06]  /*14e20*/  BRA `(.L_x_9286) ;  /* 0xffffff8000387947 */ /* 0x000fec000383ffff */
.L_x_9142:
        /* <DEDUP_REMOVED lines=8> */
.L_x_9288:
[----:B------:R-:W-:Y:S05]  /*14eb0*/  BSYNC B0 ;  /* 0x0000000000007941 */ /* 0x000fea0003800000 */
.L_x_9287:
        /* <DEDUP_REMOVED lines=8> */
.L_x_9289:
[----:B------:R-:W-:Y:S02]  /*14f40*/  MOV R252, R247 ;  /* 0x000000f700fc7202 */ /* 0x000fe40000000f00 */
[----:B------:R-:W-:-:S07]  /*14f50*/  MOV R70, R68 ;  /* 0x0000004400467202 */ /* 0x000fce0000000f00 */
[----:B------:R-:W-:Y:S05]  /*14f60*/  WARPSYNC.COLLECTIVE R71, `(.L_x_9290) ;  /* 0x0000000047087348 */ /* 0x000fea0003c00000 */
[----:B------:R0:W1:Y:S02]  /*14f70*/  SHFL.DOWN P1, R68, R252, R251, R230 ;  /* 0x080000fbfc447389 */ /* 0x00006400000200e6 */
[----:B01----:R-:W-:Y:S05]  /*14f80*/  ENDCOLLECTIVE ;  /* 0x000000000000791b */ /* 0x003fea0003800000 */
.L_x_9290:
[----:B------:R-:W-:Y:S02]  /*14f90*/  MOV R252, R248 ;  /* 0x000000f800fc7202 */ /* 0x000fe40000000f00 */
[----:B------:R-:W-:-:S07]  /*14fa0*/  MOV R123, R68 ;  /* 0x00000044007b7202 */ /* 0x000fce0000000f00 */
[----:B------:R-:W-:Y:S05]  /*14fb0*/  WARPSYNC.COLLECTIVE R71, `(.L_x_9291) ;  /* 0x0000000047087348 */ /* 0x000fea0003c00000 */
[----:B------:R0:W1:Y:S02]  /*14fc0*/  SHFL.DOWN P1, R68, R252, R251, R230 ;  /* 0x080000fbfc447389 */ /* 0x00006400000200e6 */
[----:B01----:R-:W-:Y:S05]  /*14fd0*/  ENDCOLLECTIVE ;  /* 0x000000000000791b */ /* 0x003fea0003800000 */
.L_x_9291:
[----:B------:R-:W-:Y:S01]  /*14fe0*/  MOV R71, R68 ;  /* 0x0000004400477202 */ /* 0x000fe20000000f00 */
[----:B------:R-:W-:Y:S06]  /*14ff0*/  BRA `(.L_x_9292) ;  /* 0xffffff8000187947 */ /* 0x000fec000383ffff */
.L_x_9145:
        /* <DEDUP_REMOVED lines=8> */
.L_x_9294:
[----:B------:R-:W-:Y:S05]  /*15080*/  BSYNC B0 ;  /* 0x0000000000007941 */ /* 0x000fea0003800000 */
.L_x_9293:
        /* <DEDUP_REMOVED lines=10> */
.L_x_9295:
[----:B------:R-:W-:Y:S02]  /*15130*/  MOV R70, R247 ;  /* 0x000000f700467202 */ /* 0x000fe40000000f00 */
[----:B------:R-:W-:-:S07]  /*15140*/  MOV R242, R230 ;  /* 0x000000e600f27202 */ /* 0x000fce0000000f00 */
[----:B------:R-:W-:Y:S05]  /*15150*/  WARPSYNC.COLLECTIVE R71, `(.L_x_9296) ;  /* 0x0000000047087348 */ /* 0x000fea0003c00000 */
[----:B------:R0:W1:Y:S02]  /*15160*/  SHFL.IDX P3, R230, R70, R69, R68 ;  /* 0x0000004546e67389 */ /* 0x0000640000060044 */
[----:B01----:R-:W-:Y:S05]  /*15170*/  ENDCOLLECTIVE ;  /* 0x000000000000791b */ /* 0x003fea0003800000 */
.L_x_9296:
        /* <DEDUP_REMOVED lines=16> */
.L_x_9297:
[----:B------:R-:W-:Y:S01]  /*15280*/  MOV R70, R64 ;  /* 0x0000004000467202 */ /* 0x000fe20000000f00 */
[----:B------:R-:W-:Y:S01]  /*15290*/  FADD.FTZ R123, R230, R123 ;  /* 0x0000007be67b7221 */ /* 0x000fe20000010000 */
[----:B------:R-:W-:-:S07]  /*152a0*/  MOV R230, 0x1f ;  /* 0x0000001f00e67802 */ /* 0x000fce0000000f00 */
[----:B------:R-:W-:Y:S05]  /*152b0*/  WARPSYNC.COLLECTIVE R71, `(.L_x_9298) ;  /* 0x0000000047087348 */ /* 0x000fea0003c00000 */
[----:B------:R0:W1:Y:S02]  /*152c0*/  SHFL.DOWN P1, R68, R252, R251, R230 ;  /* 0x080000fbfc447389 */ /* 0x00006400000200e6 */
[----:B01----:R-:W-:Y:S05]  /*152d0*/  ENDCOLLECTIVE ;  /* 0x000000000000791b */ /* 0x003fea0003800000 */
.L_x_9298:
[----:B------:R-:W-:Y:S02]  /*152e0*/  MOV R252, R246 ;  /* 0x000000f600fc7202 */ /* 0x000fe40000000f00 */
[----:B------:R-:W-:-:S07]  /*152f0*/  MOV R245, R68 ;  /* 0x0000004400f57202 */ /* 0x000fce0000000f00 */
[----:B------:R-:W-:Y:S05]  /*15300*/  WARPSYNC.COLLECTIVE R71, `(.L_x_9299) ;  /* 0x0000000047087348 */ /* 0x000fea0003c00000 */
[----:B------:R0:W1:Y:S02]  /*15310*/  SHFL.DOWN P1, R68, R252, R251, R230 ;  /* 0x080000fbfc447389 */ /* 0x00006400000200e6 */
[----:B01----:R-:W-:Y:S05]  /*15320*/  ENDCOLLECTIVE ;  /* 0x000000000000791b */ /* 0x003fea0003800000 */
.L_x_9299:
[----:B------:R-:W-:Y:S02]  /*15330*/  MOV R252, R247 ;  /* 0x000000f700fc7202 */ /* 0x000fe40000000f00 */
[----:B------:R-:W-:-:S07]  /*15340*/  MOV R246, R68 ;  /* 0x0000004400f67202 */ /* 0x000fce0000000f00 */
[----:B------:R-:W-:Y:S05]  /*15350*/  WARPSYNC.COLLECTIVE R71, `(.L_x_9300) ;  /* 0x0000000047087348 */ /* 0x000fea0003c00000 */
[----:B------:R0:W1:Y:S02]  /*15360*/  SHFL.DOWN P1, R68, R252, R251, R230 ;  /* 0x080000fbfc447389 */ /* 0x00006400000200e6 */
[----:B01----:R-:W-:Y:S05]  /*15370*/  ENDCOLLECTIVE ;  /* 0x000000000000791b */ /* 0x003fea0003800000 */
.L_x_9300:
[----:B------:R-:W-:Y:S02]  /*15380*/  MOV R252, R248 ;  /* 0x000000f800fc7202 */ /* 0x000fe40000000f00 */
[----:B------:R-:W-:-:S07]  /*15390*/  MOV R247, R68 ;  /* 0x0000004400f77202 */ /* 0x000fce0000000f00 */
[----:B------:R-:W-:Y:S05]  /*153a0*/  WARPSYNC.COLLECTIVE R71, `(.L_x_9301) ;  /* 0x0000000047087348 */ /* 0x000fea0003c00000 */
[----:B------:R0:W1:Y:S02]  /*153b0*/  SHFL.DOWN P1, R68, R252, R251, R230 ;  /* 0x080000fbfc447389 */ /* 0x00006400000200e6 */
[----:B01----:R-:W-:Y:S05]  /*153c0*/  ENDCOLLECTIVE ;  /* 0x000000000000791b */ /* 0x003fea0003800000 */
.L_x_9301:
[----:B------:R-:W-:Y:S01]  /*153d0*/  MOV R248, R68 ;  /* 0x0000004400f87202 */ /* 0x000fe20000000f00 */
[----:B------:R-:W-:-:S07]  /*153e0*/  HFMA2 R68, -RZ, RZ, 0, 1.847743988037109375e-06 ;  /* 0x0000001fff447431 */ /* 0x000fce00000001ff */
[----:B------:R-:W-:Y:S05]  /*153f0*/  WARPSYNC.COLLECTIVE R71, `(.L_x_9302) ;  /* 0x0000000047087348 */ /* 0x000fea0003c00000 */
[----:B------:R0:W1:Y:S02]  /*15400*/  SHFL.IDX P3, R230, R70, R69, R68 ;  /* 0x0000004546e67389 */ /* 0x0000640000060044 */
[----:B01----:R-:W-:Y:S05]  /*15410*/  ENDCOLLECTIVE ;  /* 0x000000000000791b */ /* 0x003fea0003800000 */
.L_x_9302:
[----:B------:R-:W-:Y:S02]  /*15420*/  MOV R70, R65 ;  /* 0x0000004100467202 */ /* 0x000fe40000000f00 */
[----:B------:R-:W-:-:S07]  /*15430*/  MOV R64, R230 ;  /* 0x000000e600407202 */ /* 0x000fce0000000f00 */
[----:B------:R-:W-:Y:S05]  /*15440*/  WARPSYNC.COLLECTIVE R71, `(.L_x_9303) ;  /* 0x0000000047087348 */ /* 0x000fea0003c00000 */
[----:B------:R0:W1:Y:S02]  /*15450*/  SHFL.IDX P3, R230, R70, R69, R68 ;  /* 0x0000004546e67389 */ /* 0x0000640000060044 */
[----:B01----:R-:W-:Y:S05]  /*15460*/  ENDCOLLECTIVE ;  /* 0x000000000000791b */ /* 0x003fea0003800000 */
.L_x_9303:
[----:B------:R-:W-:Y:S02]  /*15470*/  MOV R70, R66 ;  /* 0x0000004200467202 */ /* 0x000fe40000000f00 */
[----:B------:R-:W-:-:S07]  /*15480*/  MOV R65, R230 ;  /* 0x000000e600417202 */ /* 0x000fce0000000f00 */
[----:B------:R-:W-:Y:S05]  /*15490*/  WARPSYNC.COLLECTIVE R71, `(.L_x_9304) ;  /* 0x0000000047087348 */ /* 0x000fea0003c00000 */
[----:B------:R0:W1:Y:S02]  /*154a0*/  SHFL.IDX P3, R230, R70, R69, R68 ;  /* 0x0000004546e67389 */ /* 0x0000640000060044 */
[----:B01----:R-:W-:Y:S05]  /*154b0*/  ENDCOLLECTIVE ;  /* 0x000000000000791b */ /* 0x003fea0003800000 */
.L_x_9304:
[----:B------:R-:W-:Y:S02]  /*154c0*/  MOV R70, R67 ;  /* 0x0000004300467202 */ /* 0x000fe40000000f00 */
[----:B------:R-:W-:-:S07]  /*154d0*/  MOV R66, R230 ;  /* 0x000000e600427202 */ /* 0x000fce0000000f00 */
[----:B------:R-:W-:Y:S05]  /*154e0*/  WARPSYNC.COLLECTIVE R71, `(.L_x_9305) ;  /* 0x0000000047087348 */ /* 0x000fea0003c00000 */
[----:B------:R0:W1:Y:S02]  /*154f0*/  SHFL.IDX P3, R230, R70, R69, R68 ;  /* 0x0000004546e67389 */ /* 0x0000640000060044 */
[----:B01----:R-:W-:Y:S05]  /*15500*/  ENDCOLLECTIVE ;  /* 0x000000000000791b */ /* 0x003fea0003800000 */
.L_x_9305:
[----:B------:R-:W-:Y:S01]  /*15510*/  MOV R67, R230 ;  /* 0x000000e600437202 */ /* 0x000fe20000000f00 */
[----:B------:R-:W-:Y:S06]  /*15520*/  BRA `(.L_x_9306) ;  /* 0xffffff7c00687947 */ /* 0x000fec000383ffff */
.L_x_9307:
        /* <DEDUP_REMOVED lines=13> */
.L_x_18711:


//--------------------- .text._Z25selective_scan_bwd_kernelI32Selective_Scan_bwd_kernel_traitsILi64ELi16ELb1ELb0ELb0ELb0ELb0EN3c108BFloat16ENS1_7complexIfEEEEv12SSMParamsBwd --------------------------
	.section	.text._Z25selective_scan_bwd_kernelI32Selective_Scan_bwd_kernel_traitsILi64ELi16ELb1ELb0ELb0ELb0ELb0EN3c108BFloat16ENS1_7complexIfEEEEv12SSMParamsBwd,"ax",@progbits
	.align	128
        .global         _Z25selective_scan_bwd_kernelI32Selective_Scan_bwd_kernel_traitsILi64ELi16ELb1ELb0ELb0ELb0ELb0EN3c108BFloat16ENS1_7complexIfEEEEv12SSMParamsBwd
        .type           _Z25selective_scan_bwd_kernelI32Selective_Scan_bwd_kernel_traitsILi64ELi16ELb1ELb0ELb0ELb0ELb0EN3c108BFloat16ENS1_7complexIfEEEEv12SSMParamsBwd,@function
        .size           _Z25selective_scan_bwd_kernelI32Selective_Scan_bwd_kernel_traitsILi64ELi16ELb1ELb0ELb0ELb0ELb0EN3c108BFloat16ENS1_7complexIfEEEEv12SSMParamsBwd,(.L_x_18712 - _Z25selective_scan_bwd_kernelI32Selective_Scan_bwd_kernel_traitsILi64ELi16ELb1ELb0ELb0ELb0ELb0EN3c108BFloat16ENS1_7complexIfEEEEv12SSMParamsBwd)
        .other          _Z25selective_scan_bwd_kernelI32Selective_Scan_bwd_kernel_traitsILi64ELi16ELb1ELb0ELb0ELb0ELb0EN3c108BFloat16ENS1_7complexIfEEEEv12SSMParamsBwd,@"STO_CUDA_ENTRY STV_DEFAULT"
_Z25selective_scan_bwd_kernelI32Selective_Scan_bwd_kernel_traitsILi64ELi16ELb1ELb0ELb0ELb0ELb0EN3c108BFloat16ENS1_7complexIfEEEEv12SSMParamsBwd:
.text._Z25selective_scan_bwd_kernelI32Selective_Scan_bwd_kernel_traitsILi64ELi16ELb1ELb0ELb0ELb0ELb0EN3c108BFloat16ENS1_7complexIfEEEEv12SSMParamsBwd:
        /* <DEDUP_REMOVED lines=25> */
[----:B------:R-:W1:Y:S01]  /*0190*/  LDCU.128 UR12, c[0x0][0x460] ;  /* 0x00008c00ff0c77ac */ /* 0x000e620008000c00 */
[----:B------:R-:W-:-:S03]  /*01a0*/  MOV R3, UR7 ;  /* 0x0000000700037c02 */ /* 0x000fc60008000f00 */
[----:B---3--:R3:W5:Y:S04]  /*01b0*/  @P1 LDG.E R86, desc[UR24][R4.64] ;  /* 0x0000001804561981 */ /* 0x008768000c1e1900 */
[----:B------:R3:W5:Y:S01]  /*01c0*/  @P0 LDG.E R87, desc[UR24][R2.64] ;  /* 0x0000001802570981 */ /* 0x000762000c1e1900 */
[----:B----4-:R-:W-:Y:S02]  /*01d0*/  UIMAD.WIDE.U32 UR10, UR28, UR32, URZ ;  /* 0x000000201c0a72a5 */ /* 0x010fe4000f8e00ff */
[----:B------:R-:W-:Y:S02]  /*01e0*/  UIMAD.WIDE.U32 UR6, UR28, UR20, URZ ;  /* 0x000000141c0672a5 */ /* 0x000fe4000f8e00ff */
[----:B------:R-:W-:Y:S02]  /*01f0*/  UIMAD UR11, UR28, UR33, UR11 ;  /* 0x000000211c0b72a4 */ /* 0x000fe4000f8e020b */
[----:B------:R-:W-:-:S02]  /*0200*/  UIMAD UR7, UR28, UR21, UR7 ;  /* 0x000000151c0772a4 */ /* 0x000fc4000f8e0207 */
[----:B------:R-:W-:Y:S02]  /*0210*/  UIMAD.WIDE.U32 UR18, UR8, UR34, UR10 ;  /* 0x00000022081272a5 */ /* 0x000fe4000f8e000a */
[----:B------:R-:W-:Y:S02]  /*0220*/  UIMAD.WIDE.U32 UR6, UR8, UR22, UR6 ;  /* 0x00000016080672a5 */ /* 0x000fe4000f8e0006 */
[----:B0-----:R-:W-:Y:S02]  /*0230*/  UISETP.NE.U32.AND UP0, UPT, UR16, URZ, UPT ;  /* 0x000000ff1000728c */ /* 0x001fe4000bf05070 */
[----:B------:R-:W-:Y:S02]  /*0240*/  UIMAD UR9, UR8, UR35, UR19 ;  /* 0x00000023080972a4 */ /* 0x000fe4000f8e0213 */
[----:B--2---:R-:W-:Y:S02]  /*0250*/  ULEA UR19, UR29, 0xfffffc00, 0xa ;  /* 0xfffffc001d137891 */ /* 0x004fe4000f8e50ff */
[----:B------:R-:W-:-:S02]  /*0260*/  UIMAD UR7, UR8, UR23, UR7 ;  /* 0x00000017080772a4 */ /* 0x000fc4000f8e0207 */
[----:B------:R-:W-:Y:S01]  /*0270*/  UISETP.NE.AND.EX UP0, UPT, UR17, URZ, UPT, UP0 ;  /* 0x000000ff1100728c */ /* 0x000fe2000bf05300 */
[----:B------:R-:W0:Y:S01]  /*0280*/  LDCU.64 UR32, c[0x0][0x3d8] ;  /* 0x00007b00ff2077ac */ /* 0x000e220008000a00 */
[----:B------:R-:W2:Y:S01]  /*0290*/  LDCU.64 UR16, c[0x0][0x3b8] ;  /* 0x00007700ff1077ac */ /* 0x000ea20008000a00 */
[----:B-1----:R-:W-:Y:S02]  /*02a0*/  UIMAD.WIDE.U32 UR20, UR28, UR30, URZ ;  /* 0x0000001e1c1472a5 */ /* 0x002fe4000f8e00ff */
[----:B------:R-:W-:Y:S02]  /*02b0*/  UIADD3 UR27, UP1, UPT, UR19, UR6, URZ ;  /* 0x00000006131b7290 */ /* 0x000fe4000ff3e0ff */
[----:B------:R-:W-:Y:S02]  /*02c0*/  UIADD3 UR23, UP3, UPT, UR19, UR18, URZ ;  /* 0x0000001213177290 */ /* 0x000fe4000ff7e0ff */
[----:B------:R-:W-:Y:S02]  /*02d0*/  USHF.R.S32.HI UR18, URZ, 0x1f, UR19 ;  /* 0x0000001fff127899 */ /* 0x000fe40008011413 */
[----:B------:R-:W-:-:S02]  /*02e0*/  ULEA UR26, UP2, UR27, UR12, 0x1 ;  /* 0x0000000c1b1a7291 */ /* 0x000fc4000f8408ff */
[----:B------:R-:W-:Y:S01]  /*02f0*/  UIADD3.X UR12, UPT, UPT, UR18, UR7, URZ, UP1, !UPT ;  /* 0x00000007120c7290 */ /* 0x000fe20008ffe4ff */
[----:B------:R-:W1:Y:S03]  /*0300*/  LDCU.64 UR10, c[0x0][0x4a0] ;  /* 0x00009400ff0a77ac */ /* 0x000e660008000a00 */
[----:B------:R-:W-:Y:S02]  /*0310*/  ULEA.HI.X UR27, UR27, UR13, UR12, 0x1, UP2 ;  /* 0x0000000d1b1b7291 */ /* 0x000fe400090f0c0c */
[----:B------:R-:W-:Y:S01]  /*0320*/  UIMAD UR13, UR28, UR31, UR21 ;  /* 0x0000001f1c0d72a4 */ /* 0x000fe2000f8e0215 */
[----:B------:R-:W4:Y:S01]  /*0330*/  @UP0 LDCU UR21, c[0x0][0x384] ;  /* 0x00007080ff1507ac */ /* 0x000f220008000800 */
[----:B------:R-:W-:Y:S02]  /*0340*/  ULEA UR22, UP4, UR23, UR14, 0x1 ;  /* 0x0000000e17167291 */ /* 0x000fe4000f8808ff */
[----:B------:R-:W-:-:S02]  /*0350*/  UIADD3.X UR9, UPT, UPT, UR18, UR9, URZ, UP3, !UPT ;  /* 0x0000000912097290 */ /* 0x000fc40009ffe4ff */
[----:B0-----:R-:W-:Y:S02]  /*0360*/  UIMAD.WIDE.U32 UR6, UR8, UR32, URZ ;  /* 0x00000020080672a5 */ /* 0x001fe4000f8e00ff */
[----:B------:R-:W-:Y:S02]  /*0370*/  ULEA.HI.X UR23, UR23, UR15, UR9, 0x1, UP4 ;  /* 0x0000000f17177291 */ /* 0x000fe4000a0f0c09 */
[----:B--2---:R-:W-:Y:S01]  /*0380*/  UIMAD.WIDE.U32 UR14, UR8, UR16, URZ ;  /* 0x00000010080e72a5 */ /* 0x004fe2000f8e00ff */
[----:B------:R-:W0:Y:S01]  /*0390*/  @UP0 LDCU UR16, c[0x0][0x38c] ;  /* 0x00007180ff1007ac */ /* 0x000e220008000800 */
[----:B------:R-:W-:Y:S01]  /*03a0*/  UIMAD UR9, UR8, UR33, UR7 ;  /* 0x00000021080972a4 */ /* 0x000fe2000f8e0207 */
[----:B------:R-:W2:Y:S01]  /*03b0*/  @UP0 LDCU.64 UR32, c[0x0][0x480] ;  /* 0x00009000ff2007ac */ /* 0x000ea20008000a00 */
[----:B------:R-:W-:Y:S02]  /*03c0*/  ULEA UR7, UP1, UR6, UR4, 0x3 ;  /* 0x0000000406077291 */ /* 0x000fe4000f8218ff */
[----:B----4-:R-:W-:Y:S01]  /*03d0*/  @UP0 UIMAD UR4, UR28, UR21, UR8 ;  /* 0x000000151c0402a4 */ /* 0x010fe2000f8e0208 */
[----:B------:R-:W4:Y:S03]  /*03e0*/  LDCU.64 UR30, c[0x0][0x448] ;  /* 0x00008900ff1e77ac */ /* 0x000f260008000a00 */
[----:B------:R-:W-:Y:S01]  /*03f0*/  @UP0 UIMAD UR4, UR4, UR29, URZ ;  /* 0x0000001d040402a4 */ /* 0x000fe2000f8e02ff */
[----:B------:R-:W3:Y:S01]  /*0400*/  LDCU.64 UR34, c[0x0][0x528] ;  /* 0x0000a500ff2277ac */ /* 0x000ee20008000a00 */
[----:B------:R-:W-:-:S02]  /*0410*/  ULEA.HI.X UR9, UR6, UR5, UR9, 0x3, UP1 ;  /* 0x0000000506097291 */ /* 0x000fc400088f1c09 */
[----:B0-----:R-:W-:Y:S01]  /*0420*/  @UP0 UIMAD UR6, UR4, UR16, URZ ;  /* 0x00000010040602a4 */ /* 0x001fe2000f8e02ff */
[----:B------:R-:W-:Y:S02]  /*0430*/  UMOV UR5, URZ ;  /* 0x000000ff00057c82 */ /* 0x000fe40008000000 */
[----:B------:R-:W-:Y:S01]  /*0440*/  UMOV UR4, URZ ;  /* 0x000000ff00047c82 */ /* 0x000fe20008000000 */
[----:B------:R-:W-:Y:S01]  /*0450*/  UMOV UR12, UR20 ;  /* 0x00000014000c7c82 */ /* 0x000fe20008000000 */
[----:B--2---:R-:W-:Y:S02]  /*0460*/  @UP0 UIMAD.WIDE UR4, UR6, 0x10, UR32 ;  /* 0x00000010060408a5 */ /* 0x004fe4000f8e0220 */
[----:B------:R-:W-:Y:S02]  /*0470*/  UISETP.GE.AND UP0, UPT, UR29, 0x1, UPT ;  /* 0x000000011d00788c */ /* 0x000fe4000bf06270 */
[----:B-1----:R-:W-:-:S04]  /*0480*/  UIMAD.WIDE.U32 UR12, UR8, UR10, UR12 ;  /* 0x0000000a080c72a5 */ /* 0x002fc8000f8e000c */
[----:B------:R-:W-:Y:S02]  /*0490*/  UIMAD UR11, UR8, UR11, UR13 ;  /* 0x0000000b080b72a4 */ /* 0x000fe4000f8e020d */
[----:B------:R-:W-:Y:S01]  /*04a0*/  UIADD3 UR19, UP2, UPT, UR19, UR12, URZ ;  /* 0x0000000c13137290 */ /* 0x000fe2000ff5e0ff */
[----:B------:R-:W-:Y:S01]  /*04b0*/  CS2R R84, SRZ ;  /* 0x0000000000547805 */ /* 0x000fe2000001ff00 */
[----:B------:R-:W-:Y:S02]  /*04c0*/  UIMAD UR17, UR8, UR17, UR15 ;  /* 0x00000011081172a4 */ /* 0x000fe4000f8e020f */
[----:B------:R-:W-:Y:S02]  /*04d0*/  UIADD3.X UR21, UPT, UPT, UR18, UR11, URZ, UP2, !UPT ;  /* 0x0000000b12157290 */ /* 0x000fe400097fe4ff */
[----:B----4-:R-:W-:Y:S02]  /*04e0*/  ULEA UR12, UP1, UR14, UR30, 0x3 ;  /* 0x0000001e0e0c7291 */ /* 0x010fe4000f8218ff */
[----:B---3--:R-:W-:-:S02]  /*04f0*/  ULEA UR20, UP2, UR19, UR34, 0x1 ;  /* 0x0000002213147291 */ /* 0x008fc4000f8408ff */
[----:B------:R-:W-:Y:S02]  /*0500*/  ULEA.HI.X UR13, UR14, UR31, UR17, 0x3, UP1 ;  /* 0x0000001f0e0d7291 */ /* 0x000fe400088f1c11 */
[----:B------:R-:W-:Y:S01]  /*0510*/  ULEA.HI.X UR21, UR19, UR35, UR21, 0x1, UP2 ;  /* 0x0000002313157291 */ /* 0x000fe200090f0c15 */
[----:B------:R-:W-:Y:S11]  /*0520*/  BRA.U !UP0, `(.L_x_9308) ;  /* 0x0000006d08887547 */ /* 0x000ff6000b800000 */
[----:B------:R-:W0:Y:S01]  /*0530*/  S2R R83, SR_TID.X ;  /* 0x0000000000537919 */ /* 0x000e220000002100 */
[----:B------:R-:W1:Y:S01]  /*0540*/  S2UR UR18, SR_CgaCtaId ;  /* 0x00000000001279c3 */ /* 0x000e620000008800 */
[----:B------:R-:W2:Y:S01]  /*0550*/  LDCU.64 UR14, c[0x0][0x3a0] ;  /* 0x00007400ff0e77ac */ /* 0x000ea20008000a00 */
[----:B------:R-:W-:Y:S01]  /*0560*/  CS2R R84, SRZ ;  /* 0x0000000000547805 */ /* 0x000fe2000001ff00 */
[----:B------:R-:W-:Y:S01]  /*0570*/  UMOV UR6, 0x400 ;  /* 0x0000040000067882 */ /* 0x000fe20000000000 */
[----:B------:R-:W-:Y:S01]  /*0580*/  UMOV UR16, UR26 ;  /* 0x0000001a00107c82 */ /* 0x000fe20008000000 */
[----:B------:R-:W-:Y:S01]  /*0590*/  UMOV UR17, UR27 ;  /* 0x0000001b00117c82 */ /* 0x000fe20008000000 */
[----:B------:R-:W-:Y:S01]  /*05a0*/  UMOV UR19, UR23 ;  /* 0x0000001700137c82 */ /* 0x000fe20008000000 */
[----:B--2---:R-:W-:Y:S01]  /*05b0*/  UIMAD.WIDE.U32 UR10, UR8, UR14, URZ ;  /* 0x0000000e080a72a5 */ /* 0x004fe2000f8e00ff */
[----:B------:R-:W2:Y:S01]  /*05c0*/  LDCU UR14, c[0x0][0x394] ;  /* 0x00007280ff0e77ac */ /* 0x000ea20008000800 */
[----:B-1----:R-:W-:-:S02]  /*05d0*/  ULEA UR6, UR18, UR6, 0x18 ;  /* 0x0000000612067291 */ /* 0x002fc4000f8ec0ff */
[----:B------:R-:W-:Y:S01]  /*05e0*/  UIMAD UR15, UR8, UR15, UR11 ;  /* 0x0000000f080f72a4 */ /* 0x000fe2000f8e020b */
[----:B------:R-:W-:Y:S01]  /*05f0*/  UMOV UR18, UR22 ;  /* 0x0000001600127c82 */ /* 0x000fe20008000000 */
[C---:B0-----:R-:W-:Y:S02]  /*0600*/  SHF.L.U32 R81, R83.reuse, 0x1, RZ ;  /* 0x0000000153517819 */ /* 0x041fe400000006ff */
[C---:B------:R-:W-:Y:S02]  /*0610*/  LEA R82, R83.reuse, UR6, 0x4 ;  /* 0x0000000653527c11 */ /* 0x040fe4000f8e20ff */
[----:B------:R-:W-:Y:S02]  /*0620*/  LOP3.LUT R80, R83, 0x1f, RZ, 0xc0, !PT ;  /* 0x0000001f53507812 */ /* 0x000fe400078ec0ff */
[----:B------:R-:W-:Y:S02]  /*0630*/  LOP3.LUT R81, R81, 0x7c0, RZ, 0xc0, !PT ;  /* 0x000007c051517812 */ /* 0x000fe400078ec0ff */
[----:B------:R-:W-:-:S02]  /*0640*/  LEA R197, R83, UR6, 0x3 ;  /* 0x0000000653c57c11 */ /* 0x000fc4000f8e18ff */
[----:B--2---:R-:W-:-:S07]  /*0650*/  LEA R79, R83, R82, 0x4 ;  /* 0x00000052534f7211 */ /* 0x004fce00078e20ff */
.L_x_9344:
        /* <DEDUP_REMOVED lines=25> */
[----:B------:R-:W2:Y:S01]  /*07f0*/  LDG.E.128 R32, desc[UR24][R12.64+0x200] ;  /* 0x000200180c207981 */ /* 0x000ea2000c1e1d00 */
[----:B------:R-:W-:-:S02]  /*0800*/  MOV R2, UR20 ;  /* 0x0000001400027c02 */ /* 0x000fc40008000f00 */
[----:B------:R-:W-:-:S03]  /*0810*/  MOV R3, UR21 ;  /* 0x0000001500037c02 */ /* 0x000fc60008000f00 */
[----:B------:R-:W-:Y:S01]  /*0820*/  IMAD.WIDE.U32 R2, R5, 0x10, R2 ;  /* 0x0000001005027825 */ /* 0x000fe200078e0002 */
[----:B----4-:R-:W-:Y:S04]  /*0830*/  STS.128 [R77], R28 ;  /* 0x0000001c4d007388 */ /* 0x010fe80000000c00 */
[----:B--2---:R-:W-:Y:S01]  /*0840*/  STS.128 [R77+0x200], R32 ;  /* 0x000200204d007388 */ /* 0x004fe20000000c00 */
[----:B------:R-:W-:-:S03]  /*0850*/  NOP ;  /* 0x0000000000007918 */ /* 0x000fc60000000000 */
[----:B------:R-:W-:Y:S04]  /*0860*/  LDS.128 R4, [R76] ;  /* 0x000000004c047984 */ /* 0x000fe80000000c00 */
[----:B------:R-:W-:Y:S01]  /*0870*/  LDS.128 R8, [R76+0x10] ;  /* 0x000010004c087984 */ /* 0x000fe20000000c00 */
[----:B------:R-:W-:Y:S06]  /*0880*/  BAR.SYNC.DEFER_BLOCKING 0x0 ;  /* 0x0000000000007b1d */ /* 0x000fec0000010000 */
[----:B-1----:R-:W2:Y:S04]  /*0890*/  LDG.E.128 R16, desc[UR24][R2.64] ;  /* 0x0000001802107981 */ /* 0x002ea8000c1e1d00 */
[----:B------:R-:W4:Y:S01]  /*08a0*/  LDG.E.128 R12, desc[UR24][R2.64+0x200] ;  /* 0x00020018020c7981 */ /* 0x000f22000c1e1d00 */
[C---:B------:R-:W-:Y:S01]  /*08b0*/  PRMT R64, R20.reuse, 0x7632, R64 ;  /* 0x0000763214407816 */ /* 0x040fe20000000040 */
[----:B0-----:R-:W-:Y:S01]  /*08c0*/  UISETP.GE.AND UP0, UPT, UR6, 0x1, UPT ;  /* 0x000000010600788c */ /* 0x001fe2000bf06270 */
        /* <DEDUP_REMOVED lines=8> */
[----:B------:R-:W-:Y:S02]  /*0950*/  SHF.L.U32 R59, R59, 0x10, RZ ;  /* 0x000000103b3b7819 */ /* 0x000fe400000006ff */
[----:B------:R-:W-:Y:S02]  /*0960*/  CS2R R60, SRZ ;  /* 0x00000000003c7805 */ /* 0x000fe4000001ff00 */
[----:B------:R-:W-:-:S02]  /*0970*/  PRMT R54, R22, 0x7632, R54 ;  /* 0x0000763216367816 */ /* 0x000fc40000000036 */
[----:B------:R-:W-:Y:S02]  /*0980*/  CS2R R56, SRZ ;  /* 0x0000000000387805 */ /* 0x000fe4000001ff00 */
[----:B------:R-:W-:Y:S02]  /*0990*/  SHF.L.U32 R73, R22, 0x10, RZ ;  /* 0x0000001016497819 */ /* 0x000fe400000006ff */
[----:B------:R-:W-:Y:S02]  /*09a0*/  CS2R R52, SRZ ;  /* 0x0000000000347805 */ /* 0x000fe4000001ff00 */
[----:B------:R-:W-:Y:S02]  /*09b0*/  SHF.L.U32 R54, R54, 0x10, RZ ;  /* 0x0000001036367819 */ /* 0x000fe400000006ff */
[----:B------:R-:W-:Y:S02]  /*09c0*/  CS2R R50, SRZ ;  /* 0x0000000000327805 */ /* 0x000fe4000001ff00 */
[----:B------:R-:W-:-:S02]  /*09d0*/  PRMT R49, R23, 0x7632, R49 ;  /* 0x0000763217317816 */ /* 0x000fc40000000031 */
[----:B------:R-:W-:Y:S02]  /*09e0*/  SHF.L.U32 R72, R23, 0x10, RZ ;  /* 0x0000001017487819 */ /* 0x000fe400000006ff */
[----:B------:R-:W-:Y:S02]  /*09f0*/  SHF.L.U32 R49, R49, 0x10, RZ ;  /* 0x0000001031317819 */ /* 0x000fe400000006ff */
[C---:B---3--:R-:W-:Y:S02]  /*0a00*/  PRMT R47, R24.reuse, 0x7632, R47 ;  /* 0x00007632182f7816 */ /* 0x048fe4000000002f */
        /* <DEDUP_REMOVED lines=8> */
[----:B------:R-:W-:-:S02]  /*0a90*/  PRMT R44, R27, 0x7632, R44 ;  /* 0x000076321b2c7816 */ /* 0x000fc4000000002c */
[----:B------:R-:W-:Y:S02]  /*0aa0*/  SHF.L.U32 R68, R27, 0x10, RZ ;  /* 0x000000101b447819 */ /* 0x000fe400000006ff */
[----:B------:R-:W-:Y:S02]  /*0ab0*/  SHF.L.U32 R44, R44, 0x10, RZ ;  /* 0x000000102c2c7819 */ /* 0x000fe400000006ff */
[----:B------:R-:W-:Y:S02]  /*0ac0*/  MOV R58, RZ ;  /* 0x000000ff003a7202 */ /* 0x000fe40000000f00 */
[----:B------:R-:W-:Y:S01]  /*0ad0*/  MOV R48, RZ ;  /* 0x000000ff00307202 */ /* 0x000fe20000000f00 */
[----:B--2---:R-:W-:Y:S04]  /*0ae0*/  STS.128 [R77], R16 ;  /* 0x000000104d007388 */ /* 0x004fe80000000c00 */
[----:B----4-:R-:W-:Y:S01]  /*0af0*/  STS.128 [R77+0x200], R12 ;  /* 0x0002000c4d007388 */ /* 0x010fe20000000c00 */
        /* <DEDUP_REMOVED lines=9> */
[-C--:B-----5:R-:W-:Y:S01]  /*0b90*/  FMUL.FTZ R42, R3, R87.reuse ;  /* 0x00000057032a7220 */ /* 0x0a0fe20000410000 */
[----:B------:R-:W-:Y:S01]  /*0ba0*/  SHF.L.U32 R136, R2, 0x10, RZ ;  /* 0x0000001002887819 */ /* 0x000fe200000006ff */
[----:B------:R-:W-:Y:S01]  /*0bb0*/  FFMA.FTZ R0, R138, R64, R21 ;  /* 0x000000408a007223 */ /* 0x000fe20000010015 */
[C---:B------:R-:W-:Y:S01]  /*0bc0*/  PRMT R12, R30.reuse, 0x7632, R12 ;  /* 0x000076321e0c7816 */ /* 0x040fe2000000000c */
[C---:B------:R-:W-:Y:S01]  /*0bd0*/  FMUL.FTZ R43, R137.reuse, R87 ;  /* 0x00000057892b7220 */ /* 0x040fe20000410000 */
[----:B------:R-:W-:Y:S01]  /*0be0*/  SHF.L.U32 R14, R30, 0x10, RZ ;  /* 0x000000101e0e7819 */ /* 0x000fe200000006ff */
[----:B------:R-:W-:Y:S01]  /*0bf0*/  FFMA.FTZ R21, R137, R74, R0 ;  /* 0x0000004a89157223 */ /* 0x000fe20000010000 */
[----:B------:R-:W-:-:S02]  /*0c00*/  SHF.L.U32 R12, R12, 0x10, RZ ;  /* 0x000000100c0c7819 */ /* 0x000fc400000006ff */
[C---:B------:R-:W-:Y:S01]  /*0c10*/  PRMT R13, R31.reuse, 0x7632, R13 ;  /* 0x000076321f0d7816 */ /* 0x040fe2000000000d */
[----:B------:R-:W-:Y:S01]  /*0c20*/  FFMA.FTZ R21, R136, R59, R21 ;  /* 0x0000003b88157223 */ /* 0x000fe20000010015 */
[----:B------:R-:W-:Y:S01]  /*0c30*/  SHF.L.U32 R133, R31, 0x10, RZ ;  /* 0x000000101f857819 */ /* 0x000fe200000006ff */
[C---:B------:R-:W-:Y:S01]  /*0c40*/  FMUL.FTZ R40, R14.reuse, R87 ;  /* 0x000000570e287220 */ /* 0x040fe20000410000 */
[----:B------:R-:W-:Y:S01]  /*0c50*/  SHF.L.U32 R132, R13, 0x10, RZ ;  /* 0x000000100d847819 */ /* 0x000fe200000006ff */
[----:B------:R-:W-:Y:S01]  /*0c60*/  FFMA.FTZ R21, R14, R73, R21 ;  /* 0x000000490e157223 */ /* 0x000fe20000010015 */
[C---:B-1----:R-:W-:Y:S01]  /*0c70*/  PRMT R15, R32.reuse, 0x7632, R15 ;  /* 0x00007632200f7816 */ /* 0x042fe2000000000f */
[-C--:B------:R-:W-:Y:S01]  /*0c80*/  FMUL.FTZ R41, R133, R87.reuse ;  /* 0x0000005785297220 */ /* 0x080fe20000410000 */
[----:B------:R-:W-:Y:S01]  /*0c90*/  SHF.L.U32 R16, R32, 0x10, RZ ;  /* 0x0000001020107819 */ /* 0x000fe200000006ff */
[----:B------:R-:W-:Y:S01]  /*0ca0*/  FFMA.FTZ R0, R12, R54, R21 ;  /* 0x000000360c007223 */ /* 0x000fe20000010015 */
[----:B------:R-:W-:Y:S01]  /*0cb0*/  SHF.L.U32 R130, R15, 0x10, RZ ;  /* 0x000000100f827819 */ /* 0x000fe200000006ff */
[-C--:B------:R-:W-:Y:S01]  /*0cc0*/  FMUL.FTZ R32, R132, R87.reuse ;  /* 0x0000005784207220 */ /* 0x080fe20000410000 */
[----:B------:R-:W-:Y:S01]  /*0cd0*/  PRMT R17, R33, 0x7632, R17 ;  /* 0x0000763221117816 */ /* 0x000fe20000000011 */
[----:B------:R-:W-:Y:S01]  /*0ce0*/  FFMA.FTZ R13, R133, R72, R0 ;  /* 0x00000048850d7223 */ /* 0x000fe20000010000 */
[----:B------:R-:W-:Y:S01]  /*0cf0*/  SHF.L.U32 R129, R33, 0x10, RZ ;  /* 0x0000001021817819 */ /* 0x000fe200000006ff */
[----:B------:R-:W-:Y:S01]  /*0d00*/  FMUL.FTZ R38, R16, R87 ;  /* 0x0000005710267220 */ /* 0x000fe20000410000 */
[----:B------:R-:W-:Y:S01]  /*0d10*/  SHF.L.U32 R128, R17, 0x10, RZ ;  /* 0x0000001011807819 */ /* 0x000fe200000006ff */
[----:B------:R-:W-:Y:S01]  /*0d20*/  FFMA.FTZ R13, R132, R49, R13 ;  /* 0x00000031840d7223 */ /* 0x000fe2000001000d */
[C---:B------:R-:W-:Y:S01]  /*0d30*/  PRMT R18, R34.reuse, 0x7632, R18 ;  /* 0x0000763222127816 */ /* 0x040fe20000000012 */
[----:B------:R-:W-:Y:S01]  /*0d40*/  FMUL.FTZ R39, R129, R87 ;  /* 0x0000005781277220 */ /* 0x000fe20000410000 */
[----:B------:R-:W-:Y:S01]  /*0d50*/  SHF.L.U32 R20, R34, 0x10, RZ ;  /* 0x0000001022147819 */ /* 0x000fe200000006ff */
[----:B------:R-:W-:Y:S01]  /*0d60*/  FFMA.FTZ R13, R16, R71, R13 ;  /* 0x00000047100d7223 */ /* 0x000fe2000001000d */
[----:B------:R-:W-:Y:S01]  /*0d70*/  SHF.L.U32 R18, R18, 0x10, RZ ;  /* 0x0000001012127819 */ /* 0x000fe200000006ff */
[----:B------:R-:W-:Y:S01]  /*0d80*/  FMUL.FTZ R34, R136, R87 ;  /* 0x0000005788227220 */ /* 0x000fe20000410000 */
[C---:B------:R-:W-:Y:S01]  /*0d90*/  PRMT R19, R35.reuse, 0x7632, R19 ;  /* 0x0000763223137816 */ /* 0x040fe20000000013 */
[----:B------:R-:W-:Y:S01]  /*0da0*/  FFMA.FTZ R0, R130, R47, R13 ;  /* 0x0000002f82007223 */ /* 0x000fe2000001000d */
[----:B------:R-:W-:Y:S01]  /*0db0*/  SHF.L.U32 R125, R35, 0x10, RZ ;  /* 0x00000010237d7819 */ /* 0x000fe200000006ff */
[-C--:B------:R-:W-:Y:S01]  /*0dc0*/  FMUL.FTZ R36, R20, R87.reuse ;  /* 0x0000005714247220 */ /* 0x080fe20000410000 */
[----:B------:R-:W-:Y:S01]  /*0dd0*/  SHF.L.U32 R123, R19, 0x10, RZ ;  /* 0x00000010137b7819 */ /* 0x000fe200000006ff */
        /* <DEDUP_REMOVED lines=9> */
[----:B------:R-:W-:-:S03]  /*0e70*/  FMUL.FTZ R28, R123, R87 ;  /* 0x000000577b1c7220 */ /* 0x000fc60000410000 */
[----:B------:R-:W-:-:S04]  /*0e80*/  FFMA.FTZ R0, R18, R45, R13 ;  /* 0x0000002d12007223 */ /* 0x000fc8000001000d */
[----:B------:R-:W-:-:S04]  /*0e90*/  FFMA.FTZ R0, R125, R68, R0 ;  /* 0x000000447d007223 */ /* 0x000fc80000010000 */
[----:B------:R-:W-:Y:S01]  /*0ea0*/  FFMA.FTZ R84, R123, R44, R0 ;  /* 0x0000002c7b547223 */ /* 0x000fe20000010000 */
[----:B------:R-:W-:Y:S06]  /*0eb0*/  BAR.SYNC.DEFER_BLOCKING 0x0 ;  /* 0x0000000000007b1d */ /* 0x000fec0000010000 */
[----:B------:R-:W-:Y:S05]  /*0ec0*/  BRA.U !UP0, `(.L_x_9309) ;  /* 0x0000005d08c87547 */ /* 0x000fea000b800000 */
[----:B------:R-:W-:Y:S01]  /*0ed0*/  FADD.FTZ R127, R20, R20 ;  /* 0x00000014147f7221 */ /* 0x000fe20000010000 */
[----:B------:R-:W0:Y:S01]  /*0ee0*/  LDC.64 R116, c[0x0][0x3e0] ;  /* 0x0000f800ff747b82 */ /* 0x000e220000000a00 */
[C---:B------:R-:W-:Y:S01]  /*0ef0*/  PRMT R2, R4.reuse, 0x7632, R2 ;  /* 0x0000763204027816 */ /* 0x040fe20000000002 */
[----:B------:R-:W-:Y:S01]  /*0f00*/  UISETP.NE.AND UP0, UPT, UR14, 0x1, UPT ;  /* 0x000000010e00788c */ /* 0x000fe2000bf05270 */
[----:B------:R-:W-:Y:S01]  /*0f10*/  SHF.L.U32 R13, R4, 0x10, RZ ;  /* 0x00000010040d7819 */ /* 0x000fe200000006ff */
[----:B------:R-:W-:Y:S01]  /*0f20*/  FADD.FTZ R0, R3, R3 ;  /* 0x0000000303007221 */ /* 0x000fe20000010000 */
[C---:B------:R-:W-:Y:S01]  /*0f30*/  PRMT R17, R8.reuse, 0x7632, R17 ;  /* 0x0000763208117816 */ /* 0x040fe20000000011 */
[----:B------:R-:W-:Y:S01]  /*0f40*/  UIADD3 UR6, UPT, UPT, UR14, -0x1, URZ ;  /* 0xffffffff0e067890 */ /* 0x000fe2000fffe0ff */
[----:B------:R-:W-:Y:S01]  /*0f50*/  SHF.L.U32 R19, R8, 0x10, RZ ;  /* 0x0000001008137819 */ /* 0x000fe200000006ff */
[----:B------:R-:W1:Y:S01]  /*0f60*/  LDC.64 R114, c[0x0][0x3c0] ;  /* 0x0000f000ff727b82 */ /* 0x000e620000000a00 */
[C---:B------:R-:W-:Y:S01]  /*0f70*/  PRMT R4, R5.reuse, 0x7632, R4 ;  /* 0x0000763205047816 */ /* 0x040fe20000000004 */
[----:B------:R-:W-:Y:S01]  /*0f80*/  USHF.L.U32 UR6, UR6, 0x8, URZ ;  /* 0x0000000806067899 */ /* 0x000fe200080006ff */
[----:B------:R-:W-:Y:S01]  /*0f90*/  SHF.L.U32 R121, R5, 0x10, RZ ;  /* 0x0000001005797819 */ /* 0x000fe200000006ff */
[----:B------:R-:W-:Y:S01]  /*0fa0*/  FADD.FTZ R124, R13, R86 ;  /* 0x000000560d7c7221 */ /* 0x000fe20000010000 */
[----:B------:R-:W-:Y:S01]  /*0fb0*/  PRMT R8, R9, 0x7632, R8 ;  /* 0x0000763209087816 */ /* 0x000fe20000000008 */
[--C-:B------:R-:W-:Y:S01]  /*0fc0*/  FADD.FTZ R120, R19, R86.reuse ;  /* 0x0000005613787221 */ /* 0x100fe20000010000 */
[----:B------:R-:W-:Y:S01]  /*0fd0*/  SHF.L.U32 R113, R9, 0x10, RZ ;  /* 0x0000001009717819 */ /* 0x000fe200000006ff */
[----:B------:R-:W2:Y:S01]  /*0fe0*/  LDC.64 R22, c[0x0][0x440] ;  /* 0x00011000ff167b82 */ /* 0x000ea20000000a00 */
[C---:B------:R-:W-:Y:S01]  /*0ff0*/  PRMT R5, R6.reuse, 0x7632, R5 ;  /* 0x0000763206057816 */ /* 0x040fe20000000005 */
[--C-:B------:R-:W-:Y:S01]  /*1000*/  FADD.FTZ R121, R121, R86.reuse ;  /* 0x0000005679797221 */ /* 0x100fe20000010000 */
[----:B------:R-:W-:Y:S01]  /*1010*/  SHF.L.U32 R15, R6, 0x10, RZ ;  /* 0x00000010060f7819 */ /* 0x000fe200000006ff */
[----:B------:R-:W-:Y:S01]  /*1020*/  FADD.FTZ R113, R113, R86 ;  /* 0x0000005671717221 */ /* 0x000fe20000010000 */
[----:B------:R-:W-:Y:S01]  /*1030*/  PRMT R9, R10, 0x7632, R9 ;  /* 0x000076320a097816 */ /* 0x000fe20000000009 */
[----:B------:R-:W-:Y:S01]  /*1040*/  FADD.FTZ R138, R138, R138 ;  /* 0x0000008a8a8a7221 */ /* 0x000fe20000010000 */
[----:B------:R-:W-:Y:S01]  /*1050*/  SHF.L.U32 R25, R10, 0x10, RZ ;  /* 0x000000100a197819 */ /* 0x000fe200000006ff */
[----:B------:R-:W3:Y:S01]  /*1060*/  LDC.64 R20, c[0x0][0x3a8] ;  /* 0x0000ea00ff147b82 */ /* 0x000ee20000000a00 */
        /* <DEDUP_REMOVED lines=9> */
[--C-:B------:R-:W-:Y:S01]  /*1100*/  FADD.FTZ R119, R119, R86.reuse ;  /* 0x0000005677777221 */ /* 0x100fe20000010000 */
        /* <DEDUP_REMOVED lines=29> */
[----:B------:R-:W-:Y:S01]  /*12e0*/  FMUL.FTZ R103, R124, R75 ;  /* 0x0000004b7c677220 */ /* 0x000fe20000410000 */
        /* <DEDUP_REMOVED lines=16> */
[----:B------:R-:W-:Y:S01]  /*13f0*/  ULOP3.LUT UR23, UR6, 0x100, URZ, 0xc0, !UPT ;  /* 0x0000010006177892 */ /* 0x000fe2000f8ec0ff */
[----:B------:R-:W4:Y:S01]  /*1400*/  LDCU UR27, c[0x0][0x394] ;  /* 0x00007280ff1b77ac */ /* 0x000f220008000800 */
[----:B------:R-:W0:Y:S01]  /*1410*/  LDCU UR29, c[0x0][0x38c] ;  /* 0x00007180ff1d77ac */ /* 0x000e220008000800 */
[----:B-123--:R-:W-:-:S09]  /*1420*/  UMOV UR6, URZ ;  /* 0x000000ff00067c82 */ /* 0x00efd20008000000 */
.L_x_9343:
[----:B01----:R-:W-:Y:S02]  /*1430*/  MOV R4, UR10 ;  /* 0x0000000a00047c02 */ /* 0x003fe40008000f00 */
[----:B------:R-:W-:Y:S02]  /*1440*/  MOV R3, UR15 ;  /* 0x0000000f00037c02 */ /* 0x000fe40008000f00 */
[----:B------:R-:W-:Y:S02]  /*1450*/  MOV R2, R4 ;  /* 0x0000000400027202 */ /* 0x000fe40000000f00 */
[----:B------:R-:W-:-:S03]  /*1460*/  MOV R5, UR11 ;  /* 0x0000000b00057c02 */ /* 0x000fc60008000f00 */
[----:B------:R-:W-:-:S04]  /*1470*/  IMAD.WIDE.U32 R2, R20, UR6, R2 ;  /* 0x0000000614027c25 */ /* 0x000fc8000f8e0002 */
[----:B------:R-:W-:Y:S01]  /*1480*/  IMAD R3, R21, UR6, R3 ;  /* 0x0000000615037c24 */ /* 0x000fe2000f8e0203 */
[----:B------:R-:W-:-:S04]  /*1490*/  LEA R24, P0, R2, R22, 0x3 ;  /* 0x0000001602187211 */ /* 0x000fc800078018ff */
[----:B------:R-:W-:-:S06]  /*14a0*/  LEA.HI.X R25, R2, R23, R3, 0x3, P0 ;  /* 0x0000001702197211 */ /* 0x000fcc00000f1c03 */
[----:B------:R-:W2:Y:S01]  /*14b0*/  LDG.E.64 R24, desc[UR24][R24.64] ;  /* 0x0000001818187981 */ /* 0x000ea2000c1e1b00 */
[----:B------:R-:W-:-:S04]  /*14c0*/  IMAD.WIDE.U32 R2, R114, UR6, RZ ;  /* 0x0000000672027c25 */ /* 0x000fc8000f8e00ff */
[----:B0-----:R-:W-:Y:S01]  /*14d0*/  IMAD.WIDE.U32 R4, R116, UR6, RZ ;  /* 0x0000000674047c25 */ /* 0x001fe2000f8e00ff */
[----:B------:R-:W-:-:S03]  /*14e0*/  LEA R6, P0, R2, UR12, 0x3 ;  /* 0x0000000c02067c11 */ /* 0x000fc6000f8018ff */
[----:B------:R-:W-:Y:S01]  /*14f0*/  IMAD R7, R115, UR6, R3 ;  /* 0x0000000673077c24 */ /* 0x000fe2000f8e0203 */
[----:B------:R-:W-:Y:S01]  /*1500*/  LEA R8, P2, R4, UR7, 0x3 ;  /* 0x0000000704087c11 */ /* 0x000fe2000f8418ff */
[----:B------:R-:W-:-:S03]  /*1510*/  IMAD R3, R117, UR6, R5 ;  /* 0x0000000675037c24 */ /* 0x000fc6000f8e0205 */
[----:B------:R-:W-:Y:S02]  /*1520*/  LEA.HI.X R7, R2, UR13, R7, 0x3, P0 ;  /* 0x0000000d02077c11 */ /* 0x000fe400080f1c07 */
[----:B------:R-:W-:-:S03]  /*1530*/  LEA.HI.X R9, R4, UR9, R3, 0x3, P2 ;  /* 0x0000000904097c11 */ /* 0x000fc600090f1c03 */
[----:B---3--:R0:W3:Y:S04]  /*1540*/  LDG.E.64 R2, desc[UR24][R6.64] ;  /* 0x0000001806027981 */ /* 0x0080e8000c1e1b00 */
[----:B------:R1:W3:Y:S01]  /*1550*/  LDG.E.64 R4, desc[UR24][R8.64] ;  /* 0x0000001808047981 */ /* 0x0002e2000c1e1b00 */
[----:B------:R-:W5:Y:S01]  /*1560*/  S2UR UR26, SR_CgaCtaId ;  /* 0x00000000001a79c3 */ /* 0x000f620000008800 */
[C---:B------:R-:W-:Y:S01]  /*1570*/  ISETP.NE.AND P0, PT, R83.reuse, RZ, PT ;  /* 0x000000ff5300720c */ /* 0x040fe20003f05270 */
[----:B------:R-:W-:Y:S01]  /*1580*/  UMOV UR22, 0x400 ;  /* 0x0000040000167882 */ /* 0x000fe20000000000 */
[----:B------:R-:W-:Y:S01]  /*1590*/  ISETP.NE.AND P2, PT, R83, 0x3f, PT ;  /* 0x0000003f5300780c */ /* 0x000fe20003f45270 */
[----:B------:R-:W-:Y:S01]  /*15a0*/  BSSY.RECONVERGENT B0, `(.L_x_9310) ;  /* 0x00000b9000007945 */ /* 0x000fe20003800200 */
[----:B-----5:R-:W-:Y:S01]  /*15b0*/  ULEA UR26, UR26, UR22, 0x18 ;  /* 0x000000161a1a7291 */ /* 0x020fe2000f8ec0ff */
[----:B--2---:R-:W-:Y:S01]  /*15c0*/  FMUL.FTZ R11, R24, 1.4426950216293334961 ;  /* 0x3fb8aa3b180b7820 */ /* 0x004fe20000410000 */
[-C--:B0-----:R-:W-:Y:S01]  /*15d0*/  FMUL.FTZ R7, R121, R25.reuse ;  /* 0x0000001979077220 */ /* 0x081fe20000410000 */
[-C--:B------:R-:W-:Y:S01]  /*15e0*/  FMUL.FTZ R10, R124, R25.reuse ;  /* 0x000000197c0a7220 */ /* 0x080fe20000410000 */
[----:B-1----:R-:W-:Y:S01]  /*15f0*/  FMUL.FTZ R8, R112, R25 ;  /* 0x0000001970087220 */ /* 0x002fe20000410000 */
[-C--:B------:R-:W-:Y:S01]  /*1600*/  FMUL.FTZ R6, R109, R11.reuse ;  /* 0x0000000b6d067220 */ /* 0x080fe20000410000 */
[----:B------:R-:W-:Y:S01]  /*1610*/  FMUL.RZ R16, R7, 0.15915493667125701904 ;  /* 0x3e22f98307107820 */ /* 0x000fe2000040c000 */
[----:B------:R-:W-:Y:S01]  /*1620*/  FMUL.FTZ R7, R121, R11 ;  /* 0x0000000b79077220 */ /* 0x000fe20000410000 */
[----:B------:R-:W-:Y:S01]  /*1630*/  FMUL.RZ R14, R10, 0.15915493667125701904 ;  /* 0x3e22f9830a0e7820 */ /* 0x000fe2000040c000 */
[----:B------:R0:W-:Y:S01]  /*1640*/  MUFU.EX2 R200, R6 ;  /* 0x0000000600c87308 */ /* 0x0001e20000000800 */
[----:B------:R-:W-:Y:S01]  /*1650*/  FMUL.FTZ R12, R109, R25 ;  /* 0x000000196d0c7220 */ /* 0x000fe20000410000 */
[----:B------:R-:W-:-:S03]  /*1660*/  FMUL.FTZ R10, R124, R11 ;  /* 0x0000000b7c0a7220 */ /* 0x000fc60000410000 */
[----:B------:R-:W-:-:S03]  /*1670*/  FMUL.RZ R12, R12, 0.15915493667125701904 ;  /* 0x3e22f9830c0c7820 */ /* 0x000fc6000040c000 */
[----:B------:R1:W-:Y:S01]  /*1680*/  MUFU.EX2 R198, R7 ;  /* 0x0000000700c67308 */ /* 0x0003e20000000800 */
[----:B0-----:R-:W-:-:S04]  /*1690*/  FMUL.FTZ R6, R122, R25 ;  /* 0x000000197a067220 */ /* 0x001fc80000410000 */
[----:B------:R-:W-:Y:S01]  /*16a0*/  FMUL.RZ R18, R6, 0.15915493667125701904 ;  /* 0x3e22f98306127820 */ /* 0x000fe2000040c000 */
[----:B------:R-:W-:Y:S02]  /*16b0*/  FMUL.FTZ R6, R122, R11 ;  /* 0x0000000b7a067220 */ /* 0x000fe40000410000 */
[----:B------:R-:W-:Y:S01]  /*16c0*/  MUFU.SIN R9, R16 ;  /* 0x0000001000097308 */ /* 0x000fe20000000400 */
[----:B-1----:R-:W-:-:S04]  /*16d0*/  FMUL.FTZ R7, R107, R25 ;  /* 0x000000196b077220 */ /* 0x002fc80000410000 */
[----:B------:R-:W-:Y:S01]  /*16e0*/  FMUL.RZ R26, R7, 0.15915493667125701904 ;  /* 0x3e22f983071a7820 */ /* 0x000fe2000040c000 */
[----:B------:R-:W-:Y:S02]  /*16f0*/  FMUL.FTZ R7, R107, R11 ;  /* 0x0000000b6b077220 */ /* 0x000fe40000410000 */
[----:B------:R0:W-:Y:S08]  /*1700*/  MUFU.EX2 R193, R6 ;  /* 0x0000000600c17308 */ /* 0x0001f00000000800 */
[----:B------:R1:W-:Y:S01]  /*1710*/  MUFU.EX2 R191, R7 ;  /* 0x0000000700bf7308 */ /* 0x0003e20000000800 */
[----:B0-----:R-:W-:-:S04]  /*1720*/  FMUL.FTZ R6, R110, R25 ;  /* 0x000000196e067220 */ /* 0x001fc80000410000 */
[----:B------:R-:W-:Y:S01]  /*1730*/  FMUL.RZ R140, R6, 0.15915493667125701904 ;  /* 0x3e22f983068c7820 */ /* 0x000fe2000040c000 */
[----:B------:R-:W-:Y:S02]  /*1740*/  FMUL.FTZ R6, R110, R11 ;  /* 0x0000000b6e067220 */ /* 0x000fe40000410000 */
[----:B------:R0:W2:Y:S01]  /*1750*/  MUFU.COS R199, R16 ;  /* 0x0000001000c77308 */ /* 0x0000a20000000000 */
[----:B-1----:R-:W-:-:S04]  /*1760*/  FMUL.FTZ R7, R120, R25 ;  /* 0x0000001978077220 */ /* 0x002fc80000410000 */
[----:B------:R-:W-:Y:S01]  /*1770*/  FMUL.RZ R141, R7, 0.15915493667125701904 ;  /* 0x3e22f983078d7820 */ /* 0x000fe2000040c000 */
[----:B------:R-:W-:Y:S02]  /*1780*/  FMUL.FTZ R7, R120, R11 ;  /* 0x0000000b78077220 */ /* 0x000fe40000410000 */
[----:B------:R-:W-:Y:S01]  /*1790*/  MUFU.SIN R17, R14 ;  /* 0x0000000e00117308 */ /* 0x000fe20000000400 */
[----:B0-----:R-:W-:-:S04]  /*17a0*/  FMUL.FTZ R16, R119, R25 ;  /* 0x0000001977107220 */ /* 0x001fc80000410000 */
[----:B------:R-:W-:Y:S01]  /*17b0*/  FMUL.RZ R139, R16, 0.15915493667125701904 ;  /* 0x3e22f983108b7820 */ /* 0x000fe2000040c000 */
[----:B------:R-:W-:Y:S02]  /*17c0*/  FMUL.FTZ R16, R119, R11 ;  /* 0x0000000b77107220 */ /* 0x000fe40000410000 */
[----:B------:R0:W-:Y:S01]  /*17d0*/  MUFU.COS R13, R14 ;  /* 0x0000000e000d7308 */ /* 0x0001e20000000000 */
[C---:B--2---:R-:W-:Y:S01]  /*17e0*/  FMUL.FTZ R199, R198.reuse, R199 ;  /* 0x000000c7c6c77220 */ /* 0x044fe20000410000 */
[----:B------:R-:W-:-:S06]  /*17f0*/  FMUL.FTZ R198, R198, R9 ;  /* 0x00000009c6c67220 */ /* 0x000fcc0000410000 */
[----:B------:R1:W-:Y:S01]  /*1800*/  MUFU.EX2 R187, R6 ;  /* 0x0000000600bb7308 */ /* 0x0003e20000000800 */
[----:B0-----:R-:W-:Y:S01]  /*1810*/  FMUL.RZ R14, R8, 0.15915493667125701904 ;  /* 0x3e22f983080e7820 */ /* 0x001fe2000040c000 */
[----:B------:R-:W-:-:S06]  /*1820*/  FMUL.FTZ R8, R112, R11 ;  /* 0x0000000b70087220 */ /* 0x000fcc0000410000 */
[----:B------:R0:W-:Y:S01]  /*1830*/  MUFU.EX2 R185, R7 ;  /* 0x0000000700b97308 */ /* 0x0001e20000000800 */
[----:B-1----:R-:W-:-:S04]  /*1840*/  FMUL.FTZ R6, R113, R25 ;  /* 0x0000001971067220 */ /* 0x002fc80000410000 */
[----:B------:R-:W-:Y:S01]  /*1850*/  FMUL.RZ R145, R6, 0.15915493667125701904 ;  /* 0x3e22f98306917820 */ /* 0x000fe2000040c000 */
[----:B------:R-:W-:Y:S02]  /*1860*/  FMUL.FTZ R6, R113, R11 ;  /* 0x0000000b71067220 */ /* 0x000fe40000410000 */
[----:B------:R-:W-:Y:S01]  /*1870*/  MUFU.SIN R189, R139 ;  /* 0x0000008b00bd7308 */ /* 0x000fe20000000400 */
[----:B0-----:R-:W-:-:S04]  /*1880*/  FMUL.FTZ R7, R105, R25 ;  /* 0x0000001969077220 */ /* 0x001fc80000410000 */
[----:B------:R-:W-:Y:S01]  /*1890*/  FMUL.RZ R147, R7, 0.15915493667125701904 ;  /* 0x3e22f98307937820 */ /* 0x000fe2000040c000 */
[----:B------:R-:W-:Y:S02]  /*18a0*/  FMUL.FTZ R7, R105, R11 ;  /* 0x0000000b69077220 */ /* 0x000fe40000410000 */
[----:B------:R0:W-:Y:S08]  /*18b0*/  MUFU.COS R27, R139 ;  /* 0x0000008b001b7308 */ /* 0x0001f00000000000 */
[----:B------:R-:W-:Y:S01]  /*18c0*/  MUFU.SIN R195, R14 ;  /* 0x0000000e00c37308 */ /* 0x000fe20000000400 */
[----:B0-----:R-:W-:-:S04]  /*18d0*/  FMUL.FTZ R139, R108, R25 ;  /* 0x000000196c8b7220 */ /* 0x001fc80000410000 */
[----:B------:R-:W-:Y:S01]  /*18e0*/  FMUL.RZ R143, R139, 0.15915493667125701904 ;  /* 0x3e22f9838b8f7820 */ /* 0x000fe2000040c000 */
[----:B------:R-:W-:Y:S02]  /*18f0*/  FMUL.FTZ R139, R108, R11 ;  /* 0x0000000b6c8b7220 */ /* 0x000fe40000410000 */
[----:B------:R-:W-:Y:S08]  /*1900*/  MUFU.COS R19, R14 ;  /* 0x0000000e00137308 */ /* 0x000ff00000000000 */
[----:B------:R-:W0:Y:S08]  /*1910*/  MUFU.EX2 R8, R8 ;  /* 0x0000000800087308 */ /* 0x000e300000000800 */
[----:B------:R-:W-:Y:S08]  /*1920*/  MUFU.SIN R14, R26 ;  /* 0x0000001a000e7308 */ /* 0x000ff00000000400 */
[----:B------:R-:W1:Y:S01]  /*1930*/  MUFU.COS R192, R26 ;  /* 0x0000001a00c07308 */ /* 0x000e620000000000 */
[C---:B0-----:R-:W-:Y:S01]  /*1940*/  FMUL.FTZ R196, R8.reuse, R19 ;  /* 0x0000001308c47220 */ /* 0x041fe20000410000 */
[----:B------:R-:W-:-:S06]  /*1950*/  FMUL.FTZ R195, R8, R195 ;  /* 0x000000c308c37220 */ /* 0x000fcc0000410000 */
[----:B------:R-:W-:Y:S08]  /*1960*/  MUFU.SIN R26, R141 ;  /* 0x0000008d001a7308 */ /* 0x000ff00000000400 */
[----:B------:R0:W2:Y:S01]  /*1970*/  MUFU.COS R186, R141 ;  /* 0x0000008d00ba7308 */ /* 0x0000a20000000000 */
[C---:B-1----:R-:W-:Y:S01]  /*1980*/  FMUL.FTZ R192, R191.reuse, R192 ;  /* 0x000000c0bfc07220 */ /* 0x042fe20000410000 */
[----:B------:R-:W-:-:S06]  /*1990*/  FMUL.FTZ R191, R191, R14 ;  /* 0x0000000ebfbf7220 */ /* 0x000fcc0000410000 */
[----:B------:R1:W-:Y:S01]  /*19a0*/  MUFU.EX2 R181, R6 ;  /* 0x0000000600b57308 */ /* 0x0003e20000000800 */
[----:B0-----:R-:W-:-:S04]  /*19b0*/  FMUL.FTZ R141, R118, R25 ;  /* 0x00000019768d7220 */ /* 0x001fc80000410000 */
[----:B------:R-:W-:Y:S01]  /*19c0*/  FMUL.RZ R149, R141, 0.15915493667125701904 ;  /* 0x3e22f9838d957820 */ /* 0x000fe2000040c000 */
[----:B------:R-:W-:Y:S02]  /*19d0*/  FMUL.FTZ R141, R118, R11 ;  /* 0x0000000b768d7220 */ /* 0x000fe40000410000 */
[----:B------:R0:W-:Y:S01]  /*19e0*/  MUFU.EX2 R179, R7 ;  /* 0x0000000700b37308 */ /* 0x0001e20000000800 */
[----:B-1----:R-:W-:Y:S01]  /*19f0*/  FMUL.FTZ R6, R106, R25 ;  /* 0x000000196a067220 */ /* 0x002fe20000410000 */
[C---:B--2---:R-:W-:Y:S01]  /*1a00*/  FMUL.FTZ R186, R185.reuse, R186 ;  /* 0x000000bab9ba7220 */ /* 0x044fe20000410000 */
[----:B------:R-:W-:Y:S02]  /*1a10*/  FMUL.FTZ R185, R185, R26 ;  /* 0x0000001ab9b97220 */ /* 0x000fe40000410000 */
[----:B------:R-:W-:Y:S01]  /*1a20*/  FMUL.RZ R150, R6, 0.15915493667125701904 ;  /* 0x3e22f98306967820 */ /* 0x000fe2000040c000 */
[-C--:B---3--:R-:W-:Y:S02]  /*1a30*/  FMUL.FTZ R6, R2, R5.reuse ;  /* 0x0000000502067220 */ /* 0x088fe40000410000 */
[----:B------:R-:W-:Y:S01]  /*1a40*/  MUFU.SIN R15, R12 ;  /* 0x0000000c000f7308 */ /* 0x000fe20000000400 */
[C---:B0-----:R-:W-:Y:S01]  /*1a50*/  FMUL.FTZ R7, R3.reuse, R5 ;  /* 0x0000000503077220 */ /* 0x041fe20000410000 */
[----:B------:R-:W-:-:S03]  /*1a60*/  FFMA.FTZ R6, R3, R4, R6 ;  /* 0x0000000403067223 */ /* 0x000fc60000010006 */
[----:B------:R-:W-:Y:S01]  /*1a70*/  FFMA.FTZ R7, R2, R4, -R7 ;  /* 0x0000000402077223 */ /* 0x000fe20000010807 */
[----:B------:R-:W-:Y:S01]  /*1a80*/  FMUL.FTZ R2, R104, R25 ;  /* 0x0000001968027220 */ /* 0x000fe20000410000 */
[CC--:B------:R-:W-:Y:S01]  /*1a90*/  FMUL.FTZ R154, R0.reuse, -R6.reuse ;  /* 0x80000006009a7220 */ /* 0x0c0fe20000410000 */
[----:B------:R-:W0:Y:S01]  /*1aa0*/  MUFU.COS R201, R12 ;  /* 0x0000000c00c97308 */ /* 0x000e220000000000 */
[-C--:B------:R-:W-:Y:S01]  /*1ab0*/  FMUL.FTZ R170, R0, R7.reuse ;  /* 0x0000000700aa7220 */ /* 0x080fe20000410000 */
[----:B------:R-:W-:Y:S01]  /*1ac0*/  FMUL.RZ R3, R2, 0.15915493667125701904 ;  /* 0x3e22f98302037820 */ /* 0x000fe2000040c000 */
[----:B------:R-:W-:Y:S01]  /*1ad0*/  MOV R2, UR6 ;  /* 0x0000000600027c02 */ /* 0x000fe20008000f00 */
[-C--:B------:R-:W-:Y:S01]  /*1ae0*/  FMUL.FTZ R169, R138, R7.reuse ;  /* 0x000000078aa97220 */ /* 0x080fe20000410000 */
[-C--:B------:R-:W-:Y:S01]  /*1af0*/  FMUL.FTZ R168, R137, R7.reuse ;  /* 0x0000000789a87220 */ /* 0x080fe20000410000 */
[-C--:B------:R-:W-:Y:S01]  /*1b00*/  FMUL.FTZ R167, R136, R7.reuse ;  /* 0x0000000788a77220 */ /* 0x080fe20000410000 */
[----:B------:R-:W-:Y:S01]  /*1b10*/  IADD3 R2, PT, PT, R2, UR23, RZ ;  /* 0x0000001702027c10 */ /* 0x000fe2000fffe0ff */
[----:B------:R-:W-:Y:S01]  /*1b20*/  MUFU.SIN R12, R18 ;  /* 0x00000012000c7308 */ /* 0x000fe20000000400 */
[----:B------:R-:W-:Y:S01]  /*1b30*/  @P0 IADD3 R2, PT, PT, R83, 0x200, RZ ;  /* 0x0000020053020810 */ /* 0x000fe20007ffe0ff */
[-C--:B------:R-:W-:Y:S01]  /*1b40*/  FMUL.FTZ R166, R135, R7.reuse ;  /* 0x0000000787a67220 */ /* 0x080fe20000410000 */
[-C--:B------:R-:W-:Y:S01]  /*1b50*/  FMUL.FTZ R165, R134, R7.reuse ;  /* 0x0000000786a57220 */ /* 0x080fe20000410000 */
[-C--:B------:R-:W-:Y:S01]  /*1b60*/  FMUL.FTZ R164, R133, R7.reuse ;  /* 0x0000000785a47220 */ /* 0x080fe20000410000 */
[----:B------:R-:W-:Y:S01]  /*1b70*/  LEA R2, R2, UR26, 0x3 ;  /* 0x0000001a02027c11 */ /* 0x000fe2000f8e18ff */
[-C--:B------:R-:W-:Y:S01]  /*1b80*/  FMUL.FTZ R163, R132, R7.reuse ;  /* 0x0000000784a37220 */ /* 0x080fe20000410000 */
[----:B------:R-:W-:Y:S01]  /*1b90*/  FMUL.FTZ R162, R131, R7 ;  /* 0x0000000783a27220 */ /* 0x000fe20000410000 */
[----:B------:R-:W1:Y:S01]  /*1ba0*/  MUFU.COS R194, R18 ;  /* 0x0000001200c27308 */ /* 0x000e620000000000 */
[C---:B0-----:R-:W-:Y:S01]  /*1bb0*/  FMUL.FTZ R201, R200.reuse, R201 ;  /* 0x000000c9c8c97220 */ /* 0x041fe20000410000 */
[----:B------:R-:W-:Y:S01]  /*1bc0*/  FMUL.FTZ R200, R200, R15 ;  /* 0x0000000fc8c87220 */ /* 0x000fe20000410000 */
[-C--:B------:R-:W-:Y:S01]  /*1bd0*/  FMUL.FTZ R161, R130, R7.reuse ;  /* 0x0000000782a17220 */ /* 0x080fe20000410000 */
[-C--:B------:R-:W-:Y:S01]  /*1be0*/  FMUL.FTZ R160, R129, R7.reuse ;  /* 0x0000000781a07220 */ /* 0x080fe20000410000 */
[-C--:B------:R-:W-:Y:S01]  /*1bf0*/  FMUL.FTZ R159, R128, R7.reuse ;  /* 0x00000007809f7220 */ /* 0x080fe20000410000 */
[-C--:B------:R-:W-:Y:S01]  /*1c00*/  FMUL.FTZ R158, R127, R7.reuse ;  /* 0x000000077f9e7220 */ /* 0x080fe20000410000 */
[-C--:B------:R-:W-:Y:S01]  /*1c10*/  FMUL.FTZ R157, R126, R7.reuse ;  /* 0x000000077e9d7220 */ /* 0x080fe20000410000 */
[----:B------:R-:W-:Y:S01]  /*1c20*/  MUFU.SIN R18, R140 ;  /* 0x0000008c00127308 */ /* 0x000fe20000000400 */
[-C--:B------:R-:W-:Y:S01]  /*1c30*/  FMUL.FTZ R156, R125, R7.reuse ;  /* 0x000000077d9c7220 */ /* 0x080fe20000410000 */
[----:B------:R-:W-:Y:S01]  /*1c40*/  FMUL.FTZ R155, R123, R7 ;  /* 0x000000077b9b7220 */ /* 0x000fe20000410000 */
[-C--:B------:R-:W-:Y:S01]  /*1c50*/  FMUL.FTZ R153, R138, -R6.reuse ;  /* 0x800000068a997220 */ /* 0x080fe20000410000 */
[-C--:B------:R-:W-:Y:S01]  /*1c60*/  FMUL.FTZ R152, R137, -R6.reuse ;  /* 0x8000000689987220 */ /* 0x080fe20000410000 */
[----:B------:R-:W-:-:S03]  /*1c70*/  FMUL.FTZ R151, R136, -R6 ;  /* 0x8000000688977220 */ /* 0x000fc60000410000 */
[----:B------:R-:W0:Y:S01]  /*1c80*/  MUFU.COS R188, R140 ;  /* 0x0000008c00bc7308 */ /* 0x000e220000000000 */
[C---:B-1----:R-:W-:Y:S01]  /*1c90*/  FMUL.FTZ R194, R193.reuse, R194 ;  /* 0x000000c2c1c27220 */ /* 0x042fe20000410000 */
[----:B------:R-:W-:-:S06]  /*1ca0*/  FMUL.FTZ R193, R193, R12 ;  /* 0x0000000cc1c17220 */ /* 0x000fcc0000410000 */
[----:B------:R-:W-:Y:S08]  /*1cb0*/  MUFU.SIN R140, R143 ;  /* 0x0000008f008c7308 */ /* 0x000ff00000000400 */
[----:B------:R1:W-:Y:S01]  /*1cc0*/  MUFU.COS R184, R143 ;  /* 0x0000008f00b87308 */ /* 0x0003e20000000000 */
[C---:B0-----:R-:W-:Y:S01]  /*1cd0*/  FMUL.FTZ R188, R187.reuse, R188 ;  /* 0x000000bcbbbc7220 */ /* 0x041fe20000410000 */
[----:B------:R-:W-:-:S06]  /*1ce0*/  FMUL.FTZ R187, R187, R18 ;  /* 0x00000012bbbb7220 */ /* 0x000fcc0000410000 */
[----:B------:R-:W-:Y:S01]  /*1cf0*/  MUFU.SIN R142, R145 ;  /* 0x00000091008e7308 */ /* 0x000fe20000000400 */
[----:B-1----:R-:W-:-:S07]  /*1d00*/  FMUL.FTZ R143, R106, R11 ;  /* 0x0000000b6a8f7220 */ /* 0x002fce0000410000 */
[----:B------:R0:W1:Y:S08]  /*1d10*/  MUFU.COS R182, R145 ;  /* 0x0000009100b67308 */ /* 0x0000700000000000 */
[----:B------:R-:W-:Y:S01]  /*1d20*/  MUFU.SIN R144, R147 ;  /* 0x0000009300907308 */ /* 0x000fe20000000400 */
[----:B0-----:R-:W-:-:S07]  /*1d30*/  FMUL.FTZ R145, R111, R11 ;  /* 0x0000000b6f917220 */ /* 0x001fce0000410000 */
[----:B------:R0:W2:Y:S01]  /*1d40*/  MUFU.COS R180, R147 ;  /* 0x0000009300b47308 */ /* 0x0000a20000000000 */
[C---:B-1----:R-:W-:Y:S01]  /*1d50*/  FMUL.FTZ R182, R181.reuse, R182 ;  /* 0x000000b6b5b67220 */ /* 0x042fe20000410000 */
[----:B------:R-:W-:Y:S01]  /*1d60*/  FMUL.FTZ R181, R181, R142 ;  /* 0x0000008eb5b57220 */ /* 0x000fe20000410000 */
[----:B------:R-:W-:-:S05]  /*1d70*/  FMUL.FTZ R142, R127, -R6 ;  /* 0x800000067f8e7220 */ /* 0x000fca0000410000 */
[----:B------:R-:W1:Y:S01]  /*1d80*/  MUFU.EX2 R16, R16 ;  /* 0x0000001000107308 */ /* 0x000e620000000800 */
[----:B0-----:R-:W-:Y:S01]  /*1d90*/  FMUL.FTZ R147, R104, R11 ;  /* 0x0000000b68937220 */ /* 0x001fe20000410000 */
[----:B------:R-:W-:-:S04]  /*1da0*/  FMUL.FTZ R11, R111, R25 ;  /* 0x000000196f0b7220 */ /* 0x000fc80000410000 */
[----:B------:R-:W-:Y:S02]  /*1db0*/  FMUL.RZ R11, R11, 0.15915493667125701904 ;  /* 0x3e22f9830b0b7820 */ /* 0x000fe4000040c000 */
[----:B------:R-:W0:Y:S01]  /*1dc0*/  MUFU.EX2 R10, R10 ;  /* 0x0000000a000a7308 */ /* 0x000e220000000800 */
[C---:B--2---:R-:W-:Y:S01]  /*1dd0*/  FMUL.FTZ R180, R179.reuse, R180 ;  /* 0x000000b4b3b47220 */ /* 0x044fe20000410000 */
[----:B------:R-:W-:Y:S01]  /*1de0*/  FMUL.FTZ R179, R179, R144 ;  /* 0x00000090b3b37220 */ /* 0x000fe20000410000 */
[----:B------:R-:W-:-:S05]  /*1df0*/  FMUL.FTZ R144, R129, -R6 ;  /* 0x8000000681907220 */ /* 0x000fca0000410000 */
[----:B------:R-:W2:Y:S01]  /*1e00*/  MUFU.EX2 R139, R139 ;  /* 0x0000008b008b7308 */ /* 0x000ea20000000800 */
[C---:B-1----:R-:W-:Y:S01]  /*1e10*/  FMUL.FTZ R190, R16.reuse, R27 ;  /* 0x0000001b10be7220 */ /* 0x042fe20000410000 */
[----:B------:R-:W-:-:S06]  /*1e20*/  FMUL.FTZ R189, R16, R189 ;  /* 0x000000bd10bd7220 */ /* 0x000fcc0000410000 */
[----:B------:R-:W-:Y:S01]  /*1e30*/  MUFU.SIN R146, R149 ;  /* 0x0000009500927308 */ /* 0x000fe20000000400 */
[C---:B0-----:R-:W-:Y:S01]  /*1e40*/  FMUL.FTZ R16, R10.reuse, R13 ;  /* 0x0000000d0a107220 */ /* 0x041fe20000410000 */
[----:B------:R-:W-:-:S05]  /*1e50*/  FMUL.FTZ R17, R10, R17 ;  /* 0x000000110a117220 */ /* 0x000fca0000410000 */
[----:B------:R0:W-:Y:S01]  /*1e60*/  STS.64 [R2+0x10b0], R16 ;  /* 0x0010b01002007388 */ /* 0x0001e20000000a00 */
[----:B------:R1:W-:Y:S01]  /*1e70*/  MUFU.COS R178, R149 ;  /* 0x0000009500b27308 */ /* 0x0003e20000000000 */
[C---:B--2---:R-:W-:Y:S01]  /*1e80*/  FMUL.FTZ R184, R139.reuse, R184 ;  /* 0x000000b88bb87220 */ /* 0x044fe20000410000 */
[----:B------:R-:W-:Y:S01]  /*1e90*/  FMUL.FTZ R183, R139, R140 ;  /* 0x0000008c8bb77220 */ /* 0x000fe20000410000 */
[-C--:B------:R-:W-:Y:S01]  /*1ea0*/  FMUL.FTZ R140, R125, -R6.reuse ;  /* 0x800000067d8c7220 */ /* 0x080fe20000410000 */
[----:B------:R-:W-:-:S04]  /*1eb0*/  FMUL.FTZ R139, R123, -R6 ;  /* 0x800000067b8b7220 */ /* 0x000fc80000410000 */
[----:B------:R-:W2:Y:S01]  /*1ec0*/  MUFU.EX2 R141, R141 ;  /* 0x0000008d008d7308 */ /* 0x000ea20000000800 */
[----:B-1----:R-:W-:-:S07]  /*1ed0*/  FMUL.FTZ R149, R134, -R6 ;  /* 0x8000000686957220 */ /* 0x002fce0000410000 */
[----:B------:R-:W-:Y:S08]  /*1ee0*/  MUFU.SIN R148, R150 ;  /* 0x0000009600947308 */ /* 0x000ff00000000400 */
[----:B------:R1:W-:Y:S01]  /*1ef0*/  MUFU.COS R176, R150 ;  /* 0x0000009600b07308 */ /* 0x0003e20000000000 */
[C---:B--2---:R-:W-:Y:S01]  /*1f00*/  FMUL.FTZ R178, R141.reuse, R178 ;  /* 0x000000b28db27220 */ /* 0x044fe20000410000 */
[----:B------:R-:W-:Y:S01]  /*1f10*/  FMUL.FTZ R177, R141, R146 ;  /* 0x000000928db17220 */ /* 0x000fe20000410000 */
[-C--:B------:R-:W-:Y:S01]  /*1f20*/  FMUL.FTZ R146, R131, -R6.reuse ;  /* 0x8000000683927220 */ /* 0x080fe20000410000 */
[----:B------:R-:W-:-:S04]  /*1f30*/  FMUL.FTZ R141, R126, -R6 ;  /* 0x800000067e8d7220 */ /* 0x000fc80000410000 */
[----:B------:R-:W2:Y:S01]  /*1f40*/  MUFU.EX2 R143, R143 ;  /* 0x0000008f008f7308 */ /* 0x000ea20000000800 */
[----:B-1----:R-:W-:-:S07]  /*1f50*/  FMUL.FTZ R150, R135, -R6 ;  /* 0x8000000687967220 */ /* 0x002fce0000410000 */
[----:B------:R-:W-:Y:S08]  /*1f60*/  MUFU.EX2 R145, R145 ;  /* 0x0000009100917308 */ /* 0x000ff00000000800 */
[----:B------:R-:W-:Y:S01]  /*1f70*/  MUFU.EX2 R147, R147 ;  /* 0x0000009300937308 */ /* 0x000fe20000000800 */
[C---:B--2---:R-:W-:Y:S01]  /*1f80*/  FMUL.FTZ R176, R143.reuse, R176 ;  /* 0x000000b08fb07220 */ /* 0x044fe20000410000 */
[----:B------:R-:W-:Y:S01]  /*1f90*/  FMUL.FTZ R175, R143, R148 ;  /* 0x000000948faf7220 */ /* 0x000fe20000410000 */
[-C--:B------:R-:W-:Y:S01]  /*1fa0*/  FMUL.FTZ R148, R133, -R6.reuse ;  /* 0x8000000685947220 */ /* 0x080fe20000410000 */
[----:B------:R-:W-:-:S04]  /*1fb0*/  FMUL.FTZ R143, R128, -R6 ;  /* 0x80000006808f7220 */ /* 0x000fc80000410000 */
[----:B------:R-:W1:Y:S08]  /*1fc0*/  MUFU.SIN R4, R11 ;  /* 0x0000000b00047308 */ /* 0x000e700000000400 */
[----:B------:R-:W2:Y:S08]  /*1fd0*/  MUFU.COS R8, R11 ;  /* 0x0000000b00087308 */ /* 0x000eb00000000000 */
[----:B------:R-:W3:Y:S01]  /*1fe0*/  MUFU.COS R174, R3 ;  /* 0x0000000300ae7308 */ /* 0x000ee20000000000 */
[----:B-1----:R-:W-:-:S07]  /*1ff0*/  FMUL.FTZ R171, R145, R4 ;  /* 0x0000000491ab7220 */ /* 0x002fce0000410000 */
[----:B------:R-:W1:Y:S01]  /*2000*/  MUFU.SIN R172, R3 ;  /* 0x0000000300ac7308 */ /* 0x000e620000000400 */
[----:B--2---:R-:W-:Y:S01]  /*2010*/  FMUL.FTZ R173, R145, R8 ;  /* 0x0000000891ad7220 */ /* 0x004fe20000410000 */
[----:B------:R-:W-:Y:S01]  /*2020*/  FMUL.FTZ R145, R130, -R6 ;  /* 0x8000000682917220 */ /* 0x000fe20000410000 */
[C---:B---3--:R-:W-:Y:S01]  /*2030*/  FMUL.FTZ R174, R147.reuse, R174 ;  /* 0x000000ae93ae7220 */ /* 0x048fe20000410000 */
[----:B-1----:R-:W-:Y:S01]  /*2040*/  FMUL.FTZ R172, R147, R172 ;  /* 0x000000ac93ac7220 */ /* 0x002fe20000410000 */
[----:B------:R-:W-:Y:S01]  /*2050*/  FMUL.FTZ R147, R132, -R6 ;  /* 0x8000000684937220 */ /* 0x000fe20000410000 */
[----:B------:R-:W-:Y:S06]  /*2060*/  BAR.SYNC.DEFER_BLOCKING 0x0 ;  /* 0x0000000000007b1d */ /* 0x000fec0000010000 */
[----:B0-----:R-:W-:Y:S05]  /*2070*/  @P2 BRA `(.L_x_9311) ;  /* 0x0000000000282947 */ /* 0x001fea0003800000 */
[----:B----4-:R-:W-:Y:S01]  /*2080*/  UISETP.NE.AND UP0, UPT, UR14, UR27, UPT ;  /* 0x0000001b0e00728c */ /* 0x010fe2000bf05270 */
[----:B------:R-:W-:Y:S01]  /*2090*/  HFMA2 R26, -RZ, RZ, 1.875, 0 ;  /* 0x3f800000ff1a7431 */ /* 0x000fe200000001ff */
[----:B------:R-:W-:-:S07]  /*20a0*/  MOV R27, RZ ;  /* 0x000000ff001b7202 */ /* 0x000fce0000000f00 */
[----:B------:R-:W-:Y:S05]  /*20b0*/  BRA.U !UP0, `(.L_x_9312) ;  /* 0x00000001081c7547 */ /* 0x000fea000b800000 */
[----:B------:R-:W-:-:S04]  /*20c0*/  USHF.L.U32 UR22, UR14, 0x8, URZ ;  /* 0x000000080e167899 */ /* 0x000fc800080006ff */
[----:B------:R-:W-:-:S04]  /*20d0*/  ULOP3.LUT UR22, UR22, 0x100, URZ, 0xc0, !UPT ;  /* 0x0000010016167892 */ /* 0x000fc8000f8ec0ff */
[----:B------:R-:W-:-:S04]  /*20e0*/  UIADD3 UR22, UPT, UPT, UR22, UR6, URZ ;  /* 0x0000000616167290 */ /* 0x000fc8000fffe0ff */
[----:B------:R-:W-:-:S09]  /*20f0*/  ULEA UR22, UR22, UR26, 0x3 ;  /* 0x0000001a16167291 */ /* 0x000fd2000f8e18ff */
[----:B------:R-:W2:Y:S01]  /*2100*/  LDS.64 R26, [UR22+0x10b0] ;  /* 0x0010b016ff1a7984 */ /* 0x000ea20008000a00 */
[----:B------:R-:W-:Y:S05]  /*2110*/  BRA `(.L_x_9312) ;  /* 0x0000000000047947 */ /* 0x000fea0003800000 */
.L_x_9311:
[----:B------:R0:W1:Y:S02]  /*2120*/  LDS.64 R26, [R197+0x20b8] ;  /* 0x0020b800c51a7984 */ /* 0x0000640000000a00 */
.L_x_9312:
[----:B----4-:R-:W-:Y:S05]  /*2130*/  BSYNC.RECONVERGENT B0 ;  /* 0x0000000000007941 */ /* 0x010fea0003800200 */
.L_x_9310:
[----:B------:R-:W3:Y:S01]  /*2140*/  @P1 LDC R3, c[0x0][0x38c] ;  /* 0x0000e300ff031b82 */ /* 0x000ee20000000800 */
        /* <DEDUP_REMOVED lines=8> */
[----:B---3--:R-:W-:-:S04]  /*21d0*/  @P1 IMAD R2, R2, R3, UR6 ;  /* 0x0000000602021e24 */ /* 0x008fc8000f8e0203 */
        /* <DEDUP_REMOVED lines=12> */
[----:B------:R-:W-:Y:S01]  /*22a0*/  FADD.FTZ R3, R102, R3 ;  /* 0x0000000366037221 */ /* 0x000fe20000010000 */
[----:B---3--:R-:W-:-:S03]  /*22b0*/  FMUL.FTZ R9, R195, R12 ;  /* 0x0000000cc3097220 */ /* 0x008fc60000410000 */
        /* <DEDUP_REMOVED lines=16> */
[CC--:B------:R-:W-:Y:S01]  /*23c0*/  FMUL.FTZ R2, R16.reuse, R200.reuse ;  /* 0x000000c810027220 */ /* 0x0c0fe20000410000 */
[----:B------:R-:W-:Y:S01]  /*23d0*/  FMUL.FTZ R3, R17, R200 ;  /* 0x000000c811037220 */ /* 0x000fe20000410000 */
[----:B------:R-:W-:Y:S01]  /*23e0*/  FADD.FTZ R8, RZ, R8 ;  /* 0x00000008ff087221 */ /* 0x000fe20000010000 */
[----:B------:R-:W-:Y:S01]  /*23f0*/  FMUL.FTZ R11, R189, R9 ;  /* 0x00000009bd0b7220 */ /* 0x000fe20000410000 */
[-C--:B------:R-:W-:Y:S01]  /*2400*/  FFMA.FTZ R2, R17, R201.reuse, R2 ;  /* 0x000000c911027223 */ /* 0x080fe20000010002 */
[----:B------:R-:W-:Y:S01]  /*2410*/  FFMA.FTZ R3, R16, R201, -R3 ;  /* 0x000000c910037223 */ /* 0x000fe20000010803 */
[-C--:B------:R-:W-:Y:S01]  /*2420*/  FMUL.FTZ R10, R189, R8.reuse ;  /* 0x00000008bd0a7220 */ /* 0x080fe20000410000 */
[----:B------:R-:W-:Y:S01]  /*2430*/  FFMA.FTZ R11, R190, R8, R11 ;  /* 0x00000008be0b7223 */ /* 0x000fe2000001000b */
[----:B------:R-:W-:-:S02]  /*2440*/  FMUL.FTZ R8, R198, R2 ;  /* 0x00000002c6087220 */ /* 0x000fc40000410000 */
        /* <DEDUP_REMOVED lines=15> */
[C---:B------:R-:W-:Y:S01]  /*2540*/  FMUL.FTZ R2, R193.reuse, R9 ;  /* 0x00000009c1027220 */ /* 0x040fe20000410000 */
[----:B------:R-:W-:Y:S01]  /*2550*/  FADD.FTZ R15, RZ, R15 ;  /* 0x0000000fff0f7221 */ /* 0x000fe20000010000 */
[----:B------:R-:W-:Y:S01]  /*2560*/  FMUL.FTZ R11, R193, R3 ;  /* 0x00000003c10b7220 */ /* 0x000fe20000410000 */
[C---:B------:R-:W-:Y:S01]  /*2570*/  FMUL.FTZ R19, R185.reuse, R13 ;  /* 0x0000000db9137220 */ /* 0x040fe20000410000 */
[C---:B------:R-:W-:Y:S01]  /*2580*/  FFMA.FTZ R2, R194.reuse, R3, -R2 ;  /* 0x00000003c2027223 */ /* 0x040fe20000010802 */
[----:B------:R-:W-:Y:S01]  /*2590*/  FMUL.FTZ R8, R185, R15 ;  /* 0x0000000fb9087220 */ /* 0x000fe20000410000 */
[----:B------:R-:W-:Y:S01]  /*25a0*/  FFMA.FTZ R11, R194, R9, R11 ;  /* 0x00000009c20b7223 */ /* 0x000fe2000001000b */
        /* <DEDUP_REMOVED lines=77> */
[----:B------:R-:W-:Y:S01]  /*2a80*/  FADD.FTZ R11, R96, R11 ;  /* 0x0000000b600b7221 */ /* 0x000fe20000010000 */
[C---:B------:R-:W-:Y:S01]  /*2a90*/  FFMA.FTZ R3, R173.reuse, R2, -R3 ;  /* 0x00000002ad037223 */ /* 0x040fe20000010803 */
        /* <DEDUP_REMOVED lines=10> */
[----:B------:R-:W-:Y:S01]  /*2b40*/  FADD.FTZ R11, RZ, R11 ;  /* 0x0000000bff0b7221 */ /* 0x000fe20000010000 */
[----:B------:R-:W-:-:S04]  /*2b50*/  P2R R2, PR, RZ, 0x4 ;  /* 0x00000004ff027803 */ /* 0x000fc80000000000 */
[----:B------:R3:W-:Y:S01]  /*2b60*/  STS.128 [R82+0x8a0], R8 ;  /* 0x0008a00852007388 */ /* 0x0007e20000000c00 */
[----:B------:R-:W-:Y:S06]  /*2b70*/  BAR.SYNC.DEFER_BLOCKING 0x0 ;  /* 0x0000000000007b1d */ /* 0x000fec0000010000 */
[----:B------:R-:W-:Y:S05]  /*2b80*/  @P2 BRA `(.L_x_9313) ;  /* 0x0000000800102947 */ /* 0x000fea0003800000 */
[----:B---3--:R-:W-:Y:S01]  /*2b90*/  LDS.128 R8, [R79+0x8a0] ;  /* 0x0008a0004f087984 */ /* 0x008fe20000000c00 */
[C---:B------:R-:W-:Y:S01]  /*2ba0*/  ISETP.GE.AND P4, PT, R78.reuse, 0x10, PT ;  /* 0x000000104e00780c */ /* 0x040fe20003f86270 */
[----:B------:R-:W-:Y:S01]  /*2bb0*/  UMOV UR22, 0xffffffff ;  /* 0xffffffff00167882 */ /* 0x000fe20000000000 */
[C---:B------:R-:W-:Y:S01]  /*2bc0*/  ISETP.GE.AND P2, PT, R78.reuse, 0x8, PT ;  /* 0x000000084e00780c */ /* 0x040fe20003f46270 */
[----:B------:R-:W3:Y:S01]  /*2bd0*/  LDS.128 R12, [R79+0x8b0] ;  /* 0x0008b0004f0c7984 */ /* 0x000ee20000000c00 */
[C---:B------:R-:W-:Y:S02]  /*2be0*/  ISETP.GE.AND P3, PT, R78.reuse, 0x4, PT ;  /* 0x000000044e00780c */ /* 0x040fe40003f66270 */
[----:B------:R-:W-:Y:S01]  /*2bf0*/  ISETP.GE.AND P5, PT, R78, 0x1, PT ;  /* 0x000000014e00780c */ /* 0x000fe20003fa6270 */
[-C--:B---3--:R-:W-:Y:S01]  /*2c00*/  FMUL.FTZ R2, R10, R13.reuse ;  /* 0x0000000d0a027220 */ /* 0x088fe20000410000 */
[-C--:B------:R-:W-:Y:S01]  /*2c10*/  FMUL.FTZ R19, R11, R13.reuse ;  /* 0x0000000d0b137220 */ /* 0x080fe20000410000 */
[-C--:B------:R-:W-:Y:S01]  /*2c20*/  FMUL.FTZ R3, R9, R13.reuse ;  /* 0x0000000d09037220 */ /* 0x080fe20000410000 */
[----:B------:R-:W-:Y:S01]  /*2c30*/  FMUL.FTZ R18, R8, R13 ;  /* 0x0000000d08127220 */ /* 0x000fe20000410000 */
[-C--:B------:R-:W-:Y:S01]  /*2c40*/  FFMA.FTZ R2, R11, R12.reuse, R2 ;  /* 0x0000000c0b027223 */ /* 0x080fe20000010002 */
[-C--:B------:R-:W-:Y:S01]  /*2c50*/  FFMA.FTZ R19, R10, R12.reuse, -R19 ;  /* 0x0000000c0a137223 */ /* 0x080fe20000010813 */
[-C--:B------:R-:W-:Y:S01]  /*2c60*/  FFMA.FTZ R13, R8, R12.reuse, -R3 ;  /* 0x0000000c080d7223 */ /* 0x080fe20000010803 */
[----:B------:R-:W-:Y:S01]  /*2c70*/  FFMA.FTZ R18, R9, R12, R18 ;  /* 0x0000000c09127223 */ /* 0x000fe20000010012 */
[----:B------:R-:W-:Y:S01]  /*2c80*/  FADD.FTZ R202, R15, R2 ;  /* 0x000000020fca7221 */ /* 0x000fe20000010000 */
[----:B------:R-:W-:Y:S01]  /*2c90*/  P2R R2, PR, RZ, 0x10 ;  /* 0x00000010ff027803 */ /* 0x000fe20000000000 */
[----:B------:R-:W-:Y:S01]  /*2ca0*/  FADD.FTZ R19, R14, R19 ;  /* 0x000000130e137221 */ /* 0x000fe20000010000 */
[----:B------:R-:W-:Y:S01]  /*2cb0*/  ISETP.GE.AND P4, PT, R78, 0x2, PT ;  /* 0x000000024e00780c */ /* 0x000fe20003f86270 */
[----:B------:R-:W-:-:S12]  /*2cc0*/  BRA.DIV UR22, `(.L_x_9314) ;  /* 0x00000052164c7947 */ /* 0x000fd8000b800000 */
[----:B------:R-:W3:Y:S04]  /*2cd0*/  SHFL.UP PT, R15, R202, 0x1, RZ ;  /* 0x04200000ca0f7989 */ /* 0x000ee800000e00ff */
[----:B------:R-:W4:Y:S04]  /*2ce0*/  SHFL.UP PT, R14, R19, 0x1, RZ ;  /* 0x04200000130e7989 */ /* 0x000f2800000e00ff */
[----:B------:R-:W0:Y:S04]  /*2cf0*/  SHFL.UP PT, R12, R18, 0x1, RZ ;  /* 0x04200000120c7989 */ /* 0x000e2800000e00ff */
[----:B------:R-:W1:Y:S01]  /*2d00*/  SHFL.UP PT, R3, R13, 0x1, RZ ;  /* 0x042000000d037989 */ /* 0x000e6200000e00ff */
[-C--:B---3--:R-:W-:Y:S01]  /*2d10*/  FMUL.FTZ R203, R13, R15.reuse ;  /* 0x0000000f0dcb7220 */ /* 0x088fe20000410000 */
[----:B------:R-:W-:-:S03]  /*2d20*/  FMUL.FTZ R2, R18, R15 ;  /* 0x0000000f12027220 */ /* 0x000fc60000410000 */
[-C--:B----4-:R-:W-:Y:S01]  /*2d30*/  FFMA.FTZ R203, R18, R14.reuse, R203 ;  /* 0x0000000e12cb7223 */ /* 0x090fe200000100cb */
[C---:B------:R-:W-:Y:S01]  /*2d40*/  FFMA.FTZ R14, R13.reuse, R14, -R2 ;  /* 0x0000000e0d0e7223 */ /* 0x040fe20000010802 */
[-C--:B0-----:R-:W-:Y:S02]  /*2d50*/  FMUL.FTZ R15, R13, R12.reuse ;  /* 0x0000000c0d0f7220 */ /* 0x081fe40000410000 */
[----:B------:R-:W-:Y:S01]  /*2d60*/  @P5 FADD.FTZ R202, R202, R203 ;  /* 0x000000cbcaca5221 */ /* 0x000fe20000010000 */
[C---:B------:R-:W-:Y:S01]  /*2d70*/  FMUL.FTZ R2, R18.reuse, R12 ;  /* 0x0000000c12027220 */ /* 0x040fe20000410000 */
[----:B------:R-:W-:Y:S01]  /*2d80*/  @P5 FADD.FTZ R19, R19, R14 ;  /* 0x0000000e13135221 */ /* 0x000fe20000010000 */
[-C--:B-1----:R-:W-:Y:S02]  /*2d90*/  @P5 FFMA.FTZ R18, R18, R3.reuse, R15 ;  /* 0x0000000312125223 */ /* 0x082fe4000001000f */
[----:B------:R-:W0:Y:S01]  /*2da0*/  SHFL.UP PT, R15, R202, 0x2, RZ ;  /* 0x04400000ca0f7989 */ /* 0x000e2200000e00ff */
[----:B------:R-:W-:-:S03]  /*2db0*/  @P5 FFMA.FTZ R13, R13, R3, -R2 ;  /* 0x000000030d0d5223 */ /* 0x000fc60000010802 */
[----:B------:R-:W1:Y:S04]  /*2dc0*/  SHFL.UP PT, R14, R19, 0x2, RZ ;  /* 0x04400000130e7989 */ /* 0x000e6800000e00ff */
[----:B------:R-:W3:Y:S04]  /*2dd0*/  SHFL.UP PT, R12, R18, 0x2, RZ ;  /* 0x04400000120c7989 */ /* 0x000ee800000e00ff */
[----:B------:R-:W4:Y:S01]  /*2de0*/  SHFL.UP PT, R3, R13, 0x2, RZ ;  /* 0x044000000d037989 */ /* 0x000f2200000e00ff */
[-C--:B0-----:R-:W-:Y:S01]  /*2df0*/  FMUL.FTZ R203, R13, R15.reuse ;  /* 0x0000000f0dcb7220 */ /* 0x081fe20000410000 */
[----:B------:R-:W-:-:S03]  /*2e00*/  FMUL.FTZ R2, R18, R15 ;  /* 0x0000000f12027220 */ /* 0x000fc60000410000 */
[-C--:B-1----:R-:W-:Y:S01]  /*2e10*/  FFMA.FTZ R203, R18, R14.reuse, R203 ;  /* 0x0000000e12cb7223 */ /* 0x082fe200000100cb */
        /* <DEDUP_REMOVED lines=39> */
.L_x_9371:
        /* <DEDUP_REMOVED lines=13> */
.L_x_9374:
[----:B------:R-:W-:-:S03]  /*3160*/  UMOV UR22, 0xffffffff ;  /* 0xffffffff00167882 */ /* 0x000fc60000000000 */
[----:B------:R-:W-:Y:S05]  /*3170*/  BRA.DIV UR22, `(.L_x_9316) ;  /* 0x0000005616887947 */ /* 0x000fea000b800000 */
.L_x_9377:
[----:B------:R-:W-:-:S03]  /*3180*/  UMOV UR22, 0xffffffff ;  /* 0xffffffff00167882 */ /* 0x000fc60000000000 */
[----:B------:R-:W-:Y:S05]  /*3190*/  BRA.DIV UR22, `(.L_x_9317) ;  /* 0x0000005616a87947 */ /* 0x000fea000b800000 */
.L_x_9380:
[----:B------:R-:W-:-:S03]  /*31a0*/  UMOV UR22, 0xffffffff ;  /* 0xffffffff00167882 */ /* 0x000fc60000000000 */
[----:B------:R-:W-:Y:S05]  /*31b0*/  BRA.DIV UR22, `(.L_x_9318) ;  /* 0x0000005616c87947 */ /* 0x000fea000b800000 */
.L_x_9383:
        /* <DEDUP_REMOVED lines=10> */
.L_x_9393:
        /* <DEDUP_REMOVED lines=23> */
.L_x_9313:
[----:B------:R-:W-:Y:S05]  /*33d0*/  WARPSYNC.ALL ;  /* 0x0000000000007948 */ /* 0x000fea0003800000 */
[C---:B----45:R-:W-:Y:S01]  /*33e0*/  FMUL.FTZ R7, R172.reuse, R139 ;  /* 0x0000008bac077220 */ /* 0x070fe20000410000 */
[----:B------:R-:W-:Y:S01]  /*33f0*/  FMUL.FTZ R2, R172, R155 ;  /* 0x0000009bac027220 */ /* 0x000fe20000410000 */
[-C--:B-12---:R-:W-:Y:S01]  /*3400*/  FMUL.FTZ R5, R174, R27.reuse ;  /* 0x0000001bae057220 */ /* 0x086fe20000410000 */
[----:B------:R-:W-:Y:S01]  /*3410*/  FMUL.FTZ R3, R172, R27 ;  /* 0x0000001bac037220 */ /* 0x000fe20000410000 */
[C---:B------:R-:W-:Y:S01]  /*3420*/  FFMA.FTZ R7, R174.reuse, R155, R7 ;  /* 0x0000009bae077223 */ /* 0x040fe20000010007 */
[----:B---3--:R-:W-:Y:S01]  /*3430*/  FFMA.FTZ R9, R174, R139, -R2 ;  /* 0x0000008bae097223 */ /* 0x008fe20000010802 */
[-C--:B------:R-:W-:Y:S01]  /*3440*/  FFMA.FTZ R4, -R172, R26.reuse, -R5 ;  /* 0x0000001aac047223 */ /* 0x080fe20000010905 */
[----:B------:R-:W-:Y:S01]  /*3450*/  FFMA.FTZ R2, R174, R26, -R3 ;  /* 0x0000001aae027223 */ /* 0x000fe20000010803 */
[----:B------:R-:W-:Y:S01]  /*3460*/  FADD.FTZ R6, R156, R7 ;  /* 0x000000079c067221 */ /* 0x000fe20000010000 */
[----:B------:R-:W-:Y:S01]  /*3470*/  FADD.FTZ R8, R140, R9 ;  /* 0x000000098c087221 */ /* 0x000fe20000010000 */
[C---:B------:R-:W-:Y:S01]  /*3480*/  FMUL.FTZ R10, R171.reuse, R4 ;  /* 0x00000004ab0a7220 */ /* 0x040fe20000410000 */
[----:B------:R-:W-:Y:S01]  /*3490*/  BAR.SYNC.DEFER_BLOCKING 0x0 ;  /* 0x0000000000007b1d */ /* 0x000fe20000010000 */
[C---:B------:R-:W-:Y:S01]  /*34a0*/  FMUL.FTZ R7, R171.reuse, R6 ;  /* 0x00000006ab077220 */ /* 0x040fe20000410000 */
[C---:B------:R-:W-:Y:S01]  /*34b0*/  FMUL.FTZ R3, R171.reuse, R2 ;  /* 0x00000002ab037220 */ /* 0x040fe20000410000 */
[----:B------:R-:W-:Y:S01]  /*34c0*/  FMUL.FTZ R5, R171, R8 ;  /* 0x00000008ab057220 */ /* 0x000fe20000410000 */
[C---:B------:R-:W-:Y:S01]  /*34d0*/  FFMA.FTZ R10, R173.reuse, R2, R10 ;  /* 0x00000002ad0a7223 */ /* 0x040fe2000001000a */
[C---:B------:R-:W-:Y:S01]  /*34e0*/  FFMA.FTZ R8, R173.reuse, R8, -R7 ;  /* 0x00000008ad087223 */ /* 0x040fe20000010807 */
[C---:B------:R-:W-:Y:S01]  /*34f0*/  FFMA.FTZ R3, R173.reuse, R4, -R3 ;  /* 0x00000004ad037223 */ /* 0x040fe20000010803 */
[----:B------:R-:W-:Y:S01]  /*3500*/  FFMA.FTZ R6, R173, R6, R5 ;  /* 0x00000006ad067223 */ /* 0x000fe20000010005 */
[----:B------:R-:W-:Y:S01]  /*3510*/  FMUL.FTZ R7, R175, R10 ;  /* 0x0000000aaf077220 */ /* 0x000fe20000410000 */
[----:B------:R-:W-:Y:S01]  /*3520*/  FADD.FTZ R8, R141, R8 ;  /* 0x000000088d087221 */ /* 0x000fe20000010000 */
[-C--:B------:R-:W-:Y:S01]  /*3530*/  FMUL.FTZ R5, R175, R3.reuse ;  /* 0x00000003af057220 */ /* 0x080fe20000410000 */
[----:B------:R-:W-:Y:S01]  /*3540*/  FADD.FTZ R6, R157, R6 ;  /* 0x000000069d067221 */ /* 0x000fe20000010000 */
[C---:B------:R-:W-:Y:S01]  /*3550*/  FFMA.FTZ R7, R176.reuse, R3, -R7 ;  /* 0x00000003b0077223 */ /* 0x040fe20000010807 */
[C---:B------:R-:W-:Y:S01]  /*3560*/  FMUL.FTZ R3, R175.reuse, R8 ;  /* 0x00000008af037220 */ /* 0x040fe20000410000 */
[C---:B------:R-:W-:Y:S01]  /*3570*/  FFMA.FTZ R5, R176.reuse, R10, R5 ;  /* 0x0000000ab0057223 */ /* 0x040fe20000010005 */
[-C--:B------:R-:W-:Y:S01]  /*3580*/  FMUL.FTZ R9, R175, R6.reuse ;  /* 0x00000006af097220 */ /* 0x080fe20000410000 */
[C---:B------:R-:W-:Y:S01]  /*3590*/  FMUL.FTZ R11, R177.reuse, R7 ;  /* 0x00000007b10b7220 */ /* 0x040fe20000410000 */
[C---:B------:R-:W-:Y:S01]  /*35a0*/  FFMA.FTZ R3, R176.reuse, R6, R3 ;  /* 0x00000006b0037223 */ /* 0x040fe20000010003 */
[CC--:B------:R-:W-:Y:S01]  /*35b0*/  FMUL.FTZ R2, R177.reuse, R5.reuse ;  /* 0x00000005b1027220 */ /* 0x0c0fe20000410000 */
[----:B------:R-:W-:Y:S01]  /*35c0*/  FFMA.FTZ R9, R176, R8, -R9 ;  /* 0x00000008b0097223 */ /* 0x000fe20000010809 */
[----:B------:R-:W-:Y:S01]  /*35d0*/  FFMA.FTZ R11, R178, R5, R11 ;  /* 0x00000005b20b7223 */ /* 0x000fe2000001000b */
[----:B------:R-:W-:Y:S01]  /*35e0*/  FADD.FTZ R4, R158, R3 ;  /* 0x000000039e047221 */ /* 0x000fe20000010000 */
[----:B------:R-:W-:Y:S01]  /*35f0*/  FFMA.FTZ R7, R178, R7, -R2 ;  /* 0x00000007b2077223 */ /* 0x000fe20000010802 */
[----:B------:R-:W-:Y:S01]  /*3600*/  FADD.FTZ R9, R142, R9 ;  /* 0x000000098e097221 */ /* 0x000fe20000010000 */
[----:B------:R-:W1:Y:S01]  /*3610*/  LDS.64 R2, [R82+0x8a8] ;  /* 0x0008a80052027984 */ /* 0x000e620000000a00 */
[-C--:B------:R-:W-:Y:S01]  /*3620*/  FMUL.FTZ R13, R177, R4.reuse ;  /* 0x00000004b10d7220 */ /* 0x080fe20000410000 */
        /* <DEDUP_REMOVED lines=8> */
[-C--:B------:R-:W-:Y:S01]  /*36b0*/  FMUL.FTZ R7, R181, R15.reuse ;  /* 0x0000000fb5077220 */ /* 0x080fe20000410000 */
[----:B------:R-:W-:Y:S01]  /*36c0*/  FADD.FTZ R4, R159, R4 ;  /* 0x000000049f047221 */ /* 0x000fe20000010000 */
        /* <DEDUP_REMOVED lines=29> */
[C---:B------:R-:W-:Y:S01]  /*38a0*/  FFMA.FTZ R7, R184.reuse, R4, R5 ;  /* 0x00000004b8077223 */ /* 0x040fe20000010005 */
[C---:B-1----:R-:W-:Y:S01]  /*38b0*/  FMUL.FTZ R5, R17.reuse, R2 ;  /* 0x0000000211057220 */ /* 0x042fe20000410000 */
[----:B------:R-:W-:Y:S01]  /*38c0*/  FMUL.FTZ R17, R17, R3 ;  /* 0x0000000311117220 */ /* 0x000fe20000410000 */
[C---:B------:R-:W-:Y:S01]  /*38d0*/  FMUL.FTZ R11, R189.reuse, R13 ;  /* 0x0000000dbd0b7220 */ /* 0x040fe20000410000 */
[----:B------:R-:W-:Y:S01]  /*38e0*/  FFMA.FTZ R9, R184, R6, -R9 ;  /* 0x00000006b8097223 */ /* 0x000fe20000010809 */
[C---:B------:R-:W-:Y:S01]  /*38f0*/  FFMA.FTZ R5, R16.reuse, R3, R5 ;  /* 0x0000000310057223 */ /* 0x040fe20000010005 */
[----:B------:R-:W-:Y:S01]  /*3900*/  FFMA.FTZ R216, R16, R2, -R17 ;  /* 0x0000000210d87223 */ /* 0x000fe20000010811 */
[-C--:B------:R-:W-:Y:S01]  /*3910*/  FMUL.FTZ R2, R189, R8.reuse ;  /* 0x00000008bd027220 */ /* 0x080fe20000410000 */
[C---:B------:R-:W-:Y:S01]  /*3920*/  FFMA.FTZ R11, R190.reuse, R8, -R11 ;  /* 0x00000008be0b7223 */ /* 0x040fe2000001080b */
[----:B------:R-:W-:Y:S01]  /*3930*/  FADD.FTZ R213, RZ, R5 ;  /* 0x00000005ffd57221 */ /* 0x000fe20000010000 */
[----:B------:R-:W-:Y:S01]  /*3940*/  FADD.FTZ R216, R103, R216 ;  /* 0x000000d867d87221 */ /* 0x000fe20000010000 */
[----:B------:R-:W-:Y:S01]  /*3950*/  FFMA.FTZ R13, R190, R13, R2 ;  /* 0x0000000dbe0d7223 */ /* 0x000fe20000010002 */
[C---:B------:R-:W-:Y:S01]  /*3960*/  FMUL.FTZ R3, R191.reuse, R11 ;  /* 0x0000000bbf037220 */ /* 0x040fe20000410000 */
[C---:B------:R-:W-:Y:S01]  /*3970*/  FMUL.FTZ R2, R200.reuse, R213 ;  /* 0x000000d5c8027220 */ /* 0x040fe20000410000 */
[-C--:B------:R-:W-:Y:S01]  /*3980*/  FMUL.FTZ R4, R200, R216.reuse ;  /* 0x000000d8c8047220 */ /* 0x080fe20000410000 */
[----:B------:R-:W-:Y:S01]  /*3990*/  FADD.FTZ R9, R146, R9 ;  /* 0x0000000992097221 */ /* 0x000fe20000010000 */
[----:B------:R-:W-:Y:S01]  /*39a0*/  FMUL.FTZ R6, R191, R13 ;  /* 0x0000000dbf067220 */ /* 0x000fe20000410000 */
[C---:B------:R-:W-:Y:S01]  /*39b0*/  FFMA.FTZ R2, R201.reuse, R216, -R2 ;  /* 0x000000d8c9027223 */ /* 0x040fe20000010802 */
[----:B------:R-:W-:Y:S01]  /*39c0*/  FFMA.FTZ R4, R201, R213, R4 ;  /* 0x000000d5c9047223 */ /* 0x000fe20000010004 */
[----:B------:R-:W-:Y:S01]  /*39d0*/  FFMA.FTZ R13, R192, R13, R3 ;  /* 0x0000000dc00d7223 */ /* 0x000fe20000010003 */
[----:B------:R-:W-:Y:S01]  /*39e0*/  FADD.FTZ R7, R162, R7 ;  /* 0x00000007a2077221 */ /* 0x000fe20000010000 */
[----:B------:R-:W-:Y:S01]  /*39f0*/  FADD.FTZ R219, R95, R2 ;  /* 0x000000025fdb7221 */ /* 0x000fe20000010000 */
[----:B------:R-:W-:Y:S01]  /*3a00*/  FADD.FTZ R211, RZ, R4 ;  /* 0x00000004ffd37221 */ /* 0x000fe20000010000 */
[----:B------:R-:W-:Y:S01]  /*3a10*/  FMUL.FTZ R3, R185, R9 ;  /* 0x00000009b9037220 */ /* 0x000fe20000410000 */
[----:B------:R-:W-:Y:S01]  /*3a20*/  FFMA.FTZ R11, R192, R11, -R6 ;  /* 0x0000000bc00b7223 */ /* 0x000fe20000010806 */
[C---:B------:R-:W-:Y:S01]  /*3a30*/  FMUL.FTZ R4, R198.reuse, R219 ;  /* 0x000000dbc6047220 */ /* 0x040fe20000410000 */
[----:B------:R-:W-:Y:S01]  /*3a40*/  FMUL.FTZ R2, R198, R211 ;  /* 0x000000d3c6027220 */ /* 0x000fe20000410000 */
[----:B------:R-:W-:Y:S01]  /*3a50*/  FFMA.FTZ R6, R186, R7, R3 ;  /* 0x00000007ba067223 */ /* 0x000fe20000010003 */
[----:B------:R-:W-:Y:S01]  /*3a60*/  FMUL.FTZ R5, R193, R11 ;  /* 0x0000000bc1057220 */ /* 0x000fe20000410000 */
[C---:B------:R-:W-:Y:S01]  /*3a70*/  FFMA.FTZ R4, R199.reuse, R211, R4 ;  /* 0x000000d3c7047223 */ /* 0x040fe20000010004 */
[----:B------:R-:W-:Y:S01]  /*3a80*/  FFMA.FTZ R3, R199, R219, -R2 ;  /* 0x000000dbc7037223 */ /* 0x000fe20000010802 */
[-C--:B------:R-:W-:Y:S01]  /*3a90*/  FMUL.FTZ R2, R193, R13.reuse ;  /* 0x0000000dc1027220 */ /* 0x080fe20000410000 */
[----:B------:R-:W-:Y:S01]  /*3aa0*/  FFMA.FTZ R13, R194, R13, R5 ;  /* 0x0000000dc20d7223 */ /* 0x000fe20000010005 */
[----:B------:R-:W-:Y:S01]  /*3ab0*/  FADD.FTZ R208, RZ, R4 ;  /* 0x00000004ffd07221 */ /* 0x000fe20000010000 */
[----:B------:R-:W-:Y:S01]  /*3ac0*/  FADD.FTZ R214, R102, R3 ;  /* 0x0000000366d67221 */ /* 0x000fe20000010000 */
[----:B------:R-:W-:Y:S01]  /*3ad0*/  FMUL.FTZ R8, R185, R7 ;  /* 0x00000007b9087220 */ /* 0x000fe20000410000 */
[----:B------:R-:W-:Y:S01]  /*3ae0*/  FADD.FTZ R6, R163, R6 ;  /* 0x00000006a3067221 */ /* 0x000fe20000010000 */
[C---:B------:R-:W-:Y:S01]  /*3af0*/  FMUL.FTZ R3, R195.reuse, R208 ;  /* 0x000000d0c3037220 */ /* 0x040fe20000410000 */
[-C--:B------:R-:W-:Y:S01]  /*3b00*/  FMUL.FTZ R5, R195, R214.reuse ;  /* 0x000000d6c3057220 */ /* 0x080fe20000410000 */
[----:B------:R-:W-:Y:S01]  /*3b10*/  FFMA.FTZ R8, R186, R9, -R8 ;  /* 0x00000009ba087223 */ /* 0x000fe20000010808 */
[----:B------:R-:W-:Y:S01]  /*3b20*/  FFMA.FTZ R4, R194, R11, -R2 ;  /* 0x0000000bc2047223 */ /* 0x000fe20000010802 */
[C---:B------:R-:W-:Y:S01]  /*3b30*/  FFMA.FTZ R3, R196.reuse, R214, -R3 ;  /* 0x000000d6c4037223 */ /* 0x040fe20000010803 */
[----:B------:R-:W-:Y:S01]  /*3b40*/  FFMA.FTZ R5, R196, R208, R5 ;  /* 0x000000d0c4057223 */ /* 0x000fe20000010005 */
[----:B------:R-:W-:Y:S01]  /*3b50*/  FADD.FTZ R8, R147, R8 ;  /* 0x0000000893087221 */ /* 0x000fe20000010000 */
[----:B------:R-:W-:Y:S01]  /*3b60*/  UISETP.GE.AND UP0, UPT, UR14, UR27, UPT ;  /* 0x0000001b0e00728c */ /* 0x000fe2000bf06270 */
[----:B------:R-:W-:Y:S01]  /*3b70*/  FADD.FTZ R221, R94, R3 ;  /* 0x000000035edd7221 */ /* 0x000fe20000010000 */
[----:B------:R-:W-:Y:S01]  /*3b80*/  FADD.FTZ R209, RZ, R5 ;  /* 0x00000005ffd17221 */ /* 0x000fe20000010000 */
[C---:B------:R-:W-:Y:S01]  /*3b90*/  FMUL.FTZ R5, R187.reuse, R6 ;  /* 0x00000006bb057220 */ /* 0x040fe20000410000 */
[-C--:B------:R-:W-:Y:S01]  /*3ba0*/  FMUL.FTZ R7, R187, R8.reuse ;  /* 0x00000008bb077220 */ /* 0x080fe20000410000 */
[C---:B------:R-:W-:Y:S01]  /*3bb0*/  FMUL.FTZ R3, R193.reuse, R221 ;  /* 0x000000ddc1037220 */ /* 0x040fe20000410000 */
[-C--:B------:R-:W-:Y:S01]  /*3bc0*/  FMUL.FTZ R2, R193, R209.reuse ;  /* 0x000000d1c1027220 */ /* 0x080fe20000410000 */
        /* <DEDUP_REMOVED lines=12> */
[----:B------:R-:W-:Y:S01]  /*3c90*/  FADD.FTZ R11, R148, R11 ;  /* 0x0000000b940b7221 */ /* 0x000fe20000010000 */
[----:B------:R-:W-:Y:S01]  /*3ca0*/  FMUL.FTZ R9, R198, R6 ;  /* 0x00000006c6097220 */ /* 0x000fe20000410000 */
[C---:B------:R-:W-:Y:S01]  /*3cb0*/  FFMA.FTZ R2, R192.reuse, R224, -R3 ;  /* 0x000000e0c0027223 */ /* 0x040fe20000010803 */
[----:B------:R-:W-:Y:S01]  /*3cc0*/  FFMA.FTZ R5, R192, R206, R5 ;  /* 0x000000cec0057223 */ /* 0x000fe20000010005 */
[-C--:B------:R-:W-:Y:S01]  /*3cd0*/  FMUL.FTZ R8, R198, R4.reuse ;  /* 0x00000004c6087220 */ /* 0x080fe20000410000 */
[----:B------:R-:W-:Y:S01]  /*3ce0*/  FFMA.FTZ R9, R199, R4, -R9 ;  /* 0x00000004c7097223 */ /* 0x000fe20000010809 */
[----:B------:R-:W-:Y:S01]  /*3cf0*/  FADD.FTZ R225, R93, R2 ;  /* 0x000000025de17221 */ /* 0x000fe20000010000 */
[----:B------:R-:W-:Y:S01]  /*3d00*/  FADD.FTZ R207, RZ, R5 ;  /* 0x00000005ffcf7221 */ /* 0x000fe20000010000 */
[----:B------:R-:W-:Y:S01]  /*3d10*/  FADD.FTZ R7, R164, R7 ;  /* 0x00000007a4077221 */ /* 0x000fe20000010000 */
[C---:B------:R-:W-:Y:S01]  /*3d20*/  FMUL.FTZ R3, R189.reuse, R11 ;  /* 0x0000000bbd037220 */ /* 0x040fe20000410000 */
[C---:B------:R-:W-:Y:S01]  /*3d30*/  FMUL.FTZ R4, R189.reuse, R225 ;  /* 0x000000e1bd047220 */ /* 0x040fe20000410000 */
[----:B------:R-:W-:Y:S01]  /*3d40*/  FMUL.FTZ R2, R189, R207 ;  /* 0x000000cfbd027220 */ /* 0x000fe20000410000 */
[----:B------:R-:W-:Y:S01]  /*3d50*/  FFMA.FTZ R8, R199, R6, R8 ;  /* 0x00000006c7087223 */ /* 0x000fe20000010008 */
[C---:B------:R-:W-:Y:S01]  /*3d60*/  FFMA.FTZ R6, R190.reuse, R7, R3 ;  /* 0x00000007be067223 */ /* 0x040fe20000010003 */
        /* <DEDUP_REMOVED lines=27> */
[C---:B------:R-:W-:Y:S01]  /*3f20*/  FFMA.FTZ R4, R194.reuse, R7, R5 ;  /* 0x00000007c2047223 */ /* 0x040fe20000010005 */
[----:B------:R-:W-:Y:S01]  /*3f30*/  FADD.FTZ R202, RZ, R3 ;  /* 0x00000003ffca7221 */ /* 0x000fe20000010000 */
[----:B------:R-:W-:Y:S01]  /*3f40*/  FADD.FTZ R228, R99, R2 ;  /* 0x0000000263e47221 */ /* 0x000fe20000010000 */
        /* <DEDUP_REMOVED lines=13> */
[----:B------:R-:W-:Y:S01]  /*4020*/  FADD.FTZ R11, R152, R11 ;  /* 0x0000000b980b7221 */ /* 0x000fe20000010000 */
[C---:B------:R-:W-:Y:S01]  /*4030*/  FMUL.FTZ R3, R181.reuse, R223 ;  /* 0x000000dfb5037220 */ /* 0x040fe20000410000 */
[----:B------:R-:W-:Y:S01]  /*4040*/  FMUL.FTZ R2, R181, R203 ;  /* 0x000000cbb5027220 */ /* 0x000fe20000410000 */
[----:B------:R-:W-:Y:S01]  /*4050*/  FADD.FTZ R7, R168, R7 ;  /* 0x00000007a8077221 */ /* 0x000fe20000010000 */
[----:B------:R-:W-:Y:S01]  /*4060*/  FMUL.FTZ R4, R198, R11 ;  /* 0x0000000bc6047220 */ /* 0x000fe20000410000 */
        /* <DEDUP_REMOVED lines=11> */
[----:B------:R-:W-:Y:S01]  /*4120*/  FMUL.FTZ R14, R200, R10 ;  /* 0x0000000ac80e7220 */ /* 0x000fe20000410000 */
        /* <DEDUP_REMOVED lines=9> */
[----:B------:R-:W-:Y:S01]  /*41c0*/  FMUL.FTZ R2, R177, R215 ;  /* 0x000000d7b1027220 */ /* 0x000fe20000410000 */
[----:B------:R-:W-:Y:S01]  /*41d0*/  ISETP.NE.OR P0, PT, R80, RZ, P0 ;  /* 0x000000ff5000720c */ /* 0x000fe20000705670 */
[----:B------:R-:W-:-:S02]  /*41e0*/  HFMA2 R4, -RZ, RZ, 1.875, 0 ;  /* 0x3f800000ff047431 */ /* 0x000fc400000001ff */
[C---:B------:R-:W-:Y:S01]  /*41f0*/  FFMA.FTZ R3, R178.reuse, R215, R3 ;  /* 0x000000d7b2037223 */ /* 0x040fe20000010003 */
[----:B------:R-:W-:Y:S01]  /*4200*/  FFMA.FTZ R2, R178, R217, -R2 ;  /* 0x000000d9b2027223 */ /* 0x000fe20000010802 */
[----:B------:R-:W-:Y:S01]  /*4210*/  ISETP.GT.U32.AND P2, PT, R83, 0x1f, PT ;  /* 0x0000001f5300780c */ /* 0x000fe20003f44070 */
[----:B------:R-:W-:Y:S01]  /*4220*/  ULEA UR22, UR6, UR26, 0x4 ;  /* 0x0000001a06167291 */ /* 0x000fe2000f8e20ff */
[----:B------:R-:W-:Y:S01]  /*4230*/  FADD.FTZ R218, RZ, R3 ;  /* 0x00000003ffda7221 */ /* 0x000fe20000010000 */
[----:B------:R-:W-:Y:S01]  /*4240*/  FADD.FTZ R230, R97, R2 ;  /* 0x0000000261e67221 */ /* 0x000fe20000010000 */
[-C--:B------:R-:W-:Y:S01]  /*4250*/  FMUL.FTZ R2, R200, R9.reuse ;  /* 0x00000009c8027220 */ /* 0x080fe20000410000 */
[----:B------:R-:W-:Y:S01]  /*4260*/  CS2R R6, SRZ ;  /* 0x0000000000067805 */ /* 0x000fe2000001ff00 */
[C---:B------:R-:W-:Y:S01]  /*4270*/  FMUL.FTZ R3, R175.reuse, R218 ;  /* 0x000000daaf037220 */ /* 0x040fe20000410000 */
[----:B------:R-:W-:Y:S01]  /*4280*/  FMUL.FTZ R11, R175, R230 ;  /* 0x000000e6af0b7220 */ /* 0x000fe20000410000 */
[C---:B------:R-:W-:Y:S01]  /*4290*/  FFMA.FTZ R8, R201.reuse, R8, R2 ;  /* 0x00000008c9087223 */ /* 0x040fe20000010002 */
[----:B------:R-:W-:Y:S01]  /*42a0*/  MOV R5, RZ ;  /* 0x000000ff00057202 */ /* 0x000fe20000000f00 */
[C---:B------:R-:W-:Y:S01]  /*42b0*/  FFMA.FTZ R220, R176.reuse, R230, -R3 ;  /* 0x000000e6b0dc7223 */ /* 0x040fe20000010803 */
[----:B------:R-:W-:Y:S01]  /*42c0*/  FFMA.FTZ R11, R176, R218, R11 ;  /* 0x000000dab00b7223 */ /* 0x000fe2000001000b */
[----:B------:R-:W-:Y:S01]  /*42d0*/  FFMA.FTZ R9, R201, R9, -R10 ;  /* 0x00000009c9097223 */ /* 0x000fe2000001080a */
[----:B------:R-:W-:Y:S01]  /*42e0*/  FADD.FTZ R10, R170, R13 ;  /* 0x0000000daa0a7221 */ /* 0x000fe20000010000 */
[----:B------:R-:W-:Y:S01]  /*42f0*/  FADD.FTZ R220, R89, R220 ;  /* 0x000000dc59dc7221 */ /* 0x000fe20000010000 */
[----:B------:R-:W-:Y:S01]  /*4300*/  FADD.FTZ R226, RZ, R11 ;  /* 0x0000000bffe27221 */ /* 0x000fe20000010000 */
[----:B------:R-:W-:Y:S01]  /*4310*/  FADD.FTZ R11, R154, R15 ;  /* 0x0000000f9a0b7221 */ /* 0x000fe20000010000 */
[----:B------:R-:W1:Y:S01]  /*4320*/  @!P0 LDS.128 R4, [UR22+0x22b0] ;  /* 0x0022b016ff048984 */ /* 0x000e620008000c00 */
[C---:B------:R-:W-:Y:S01]  /*4330*/  FMUL.FTZ R2, R171.reuse, R220 ;  /* 0x000000dcab027220 */ /* 0x040fe20000410000 */
[----:B------:R-:W-:-:S02]  /*4340*/  FMUL.FTZ R3, R171, R226 ;  /* 0x000000e2ab037220 */ /* 0x000fc40000410000 */
[----:B------:R2:W-:Y:S01]  /*4350*/  STS.128 [R82+0xcb0], R8 ;  /* 0x000cb00852007388 */ /* 0x0005e20000000c00 */
[C---:B------:R-:W-:Y:S01]  /*4360*/  FFMA.FTZ R2, R173.reuse, R226, R2 ;  /* 0x000000e2ad027223 */ /* 0x040fe20000010002 */
[----:B------:R-:W-:-:S03]  /*4370*/  FFMA.FTZ R3, R173, R220, -R3 ;  /* 0x000000dcad037223 */ /* 0x000fc60000010803 */
[----:B------:R-:W-:Y:S01]  /*4380*/  FADD.FTZ R229, RZ, R2 ;  /* 0x00000002ffe57221 */ /* 0x000fe20000010000 */
[----:B------:R-:W-:-:S03]  /*4390*/  FADD.FTZ R231, R96, R3 ;  /* 0x0000000360e77221 */ /* 0x000fc60000010000 */
[C---:B------:R-:W-:Y:S01]  /*43a0*/  FMUL.FTZ R3, R172.reuse, R229 ;  /* 0x000000e5ac037220 */ /* 0x040fe20000410000 */
[----:B------:R-:W-:-:S03]  /*43b0*/  FMUL.FTZ R232, R172, R231 ;  /* 0x000000e7ace87220 */ /* 0x000fc60000410000 */
[C---:B------:R-:W-:Y:S01]  /*43c0*/  FFMA.FTZ R3, R174.reuse, R231, -R3 ;  /* 0x000000e7ae037223 */ /* 0x040fe20000010803 */
[----:B------:R-:W-:-:S03]  /*43d0*/  FFMA.FTZ R232, R174, R229, R232 ;  /* 0x000000e5aee87223 */ /* 0x000fc600000100e8 */
[----:B------:R-:W-:Y:S01]  /*43e0*/  FADD.FTZ R233, R88, R3 ;  /* 0x0000000358e97221 */ /* 0x000fe20000010000 */
[----:B------:R-:W-:Y:S06]  /*43f0*/  BAR.SYNC.DEFER_BLOCKING 0x0 ;  /* 0x0000000000007b1d */ /* 0x000fec0000010000 */
[----:B--2---:R-:W-:Y:S05]  /*4400*/  @P2 BRA `(.L_x_9320) ;  /* 0x0000000800b02947 */ /* 0x004fea0003800000 */
[----:B------:R-:W-:Y:S01]  /*4410*/  LDS.128 R12, [R79+0xcb0] ;  /* 0x000cb0004f0c7984 */ /* 0x000fe20000000c00 */
[----:B------:R-:W-:Y:S01]  /*4420*/  UMOV UR30, 0xffffffff ;  /* 0xffffffff001e7882 */ /* 0x000fe20000000000 */
[----:B------:R-:W-:Y:S02]  /*4430*/  ISETP.NE.AND P2, PT, R80, 0x1f, PT ;  /* 0x0000001f5000780c */ /* 0x000fe40003f45270 */
[----:B------:R-:W2:Y:S02]  /*4440*/  LDS.128 R8, [R79+0xcc0] ;  /* 0x000cc0004f087984 */ /* 0x000ea40000000c00 */
[C---:B--2---:R-:W-:Y:S01]  /*4450*/  FMUL.FTZ R17, R13.reuse, R11 ;  /* 0x0000000b0d117220 */ /* 0x044fe20000410000 */
        /* <DEDUP_REMOVED lines=10> */
[----:B------:R2:W3:Y:S01]  /*4500*/  SHFL.DOWN PT, R3, R18, 0x1, 0x1f ;  /* 0x08201f0012037f89 */ /* 0x0004e200000e0000 */
[----:B------:R-:W-:-:S03]  /*4510*/  MOV R16, R14 ;  /* 0x0000000e00107202 */ /* 0x000fc60000000f00 */
[----:B------:R2:W4:Y:S04]  /*4520*/  SHFL.DOWN PT, R15, R17, 0x1, 0x1f ;  /* 0x08201f00110f7f89 */ /* 0x00052800000e0000 */
[----:B------:R2:W0:Y:S04]  /*4530*/  SHFL.DOWN PT, R234, R14, 0x1, 0x1f ;  /* 0x08201f000eea7f89 */ /* 0x00042800000e0000 */
[----:B------:R2:W0:Y:S02]  /*4540*/  SHFL.DOWN PT, R12, R13, 0x1, 0x1f ;  /* 0x08201f000d0c7f89 */ /* 0x00042400000e0000 */
.L_x_9398:
[----:B------:R-:W-:Y:S01]  /*4550*/  BSSY.RECONVERGENT B0, `(.L_x_9322) ;  /* 0x000000d000007945 */ /* 0x000fe20003800200 */
[----:B------:R-:W-:-:S03]  /*4560*/  ISETP.GT.U32.AND P3, PT, R80, 0x1d, PT ;  /* 0x0000001d5000780c */ /* 0x000fc60003f64070 */
[----:B------:R-:W-:Y:S10]  /*4570*/  @!P2 BRA `(.L_x_9323) ;  /* 0x000000000028a947 */ /* 0x000ff40003800000 */
[CC--:B0-----:R-:W-:Y:S01]  /*4580*/  FMUL.FTZ R19, R17.reuse, R12.reuse ;  /* 0x0000000c11137220 */ /* 0x0c1fe20000410000 */
[C---:B--2---:R-:W-:Y:S01]  /*4590*/  FMUL.FTZ R14, R18.reuse, R12 ;  /* 0x0000000c120e7220 */ /* 0x044fe20000410000 */
[CC--:B----4-:R-:W-:Y:S01]  /*45a0*/  FMUL.FTZ R2, R17.reuse, R15.reuse ;  /* 0x0000000f11027220 */ /* 0x0d0fe20000410000 */
[C---:B------:R-:W-:Y:S01]  /*45b0*/  FMUL.FTZ R12, R18.reuse, R15 ;  /* 0x0000000f120c7220 */ /* 0x040fe20000410000 */
[-C--:B------:R-:W-:Y:S01]  /*45c0*/  FFMA.FTZ R19, R18, R234.reuse, -R19 ;  /* 0x000000ea12137223 */ /* 0x080fe20000010813 */
[----:B------:R-:W-:Y:S01]  /*45d0*/  FFMA.FTZ R14, R17, R234, R14 ;  /* 0x000000ea110e7223 */ /* 0x000fe2000001000e */
[C---:B---3--:R-:W-:Y:S01]  /*45e0*/  FFMA.FTZ R18, R3.reuse, R18, -R2 ;  /* 0x0000001203127223 */ /* 0x048fe20000010802 */
[----:B------:R-:W-:Y:S01]  /*45f0*/  FFMA.FTZ R17, R3, R17, R12 ;  /* 0x0000001103117223 */ /* 0x000fe2000001000c */
[----:B------:R-:W-:Y:S01]  /*4600*/  FADD.FTZ R16, R16, R19 ;  /* 0x0000001310107221 */ /* 0x000fe20000010000 */
[----:B------:R-:W-:-:S07]  /*4610*/  FADD.FTZ R13, R13, R14 ;  /* 0x0000000e0d0d7221 */ /* 0x000fce0000010000 */
.L_x_9323:
[----:B------:R-:W-:Y:S05]  /*4620*/  BSYNC.RECONVERGENT B0 ;  /* 0x0000000000007941 */ /* 0x000fea0003800200 */
.L_x_9322:
[----:B------:R-:W-:-:S03]  /*4630*/  UMOV UR30, 0xffffffff ;  /* 0xffffffff001e7882 */ /* 0x000fc60000000000 */
[----:B------:R-:W-:Y:S05]  /*4640*/  BRA.DIV UR30, `(.L_x_9324) ;  /* 0x000000461ef87947 */ /* 0x000fea000b800000 */
[----:B---3--:R3:W1:Y:S04]  /*4650*/  SHFL.DOWN PT, R3, R18, 0x2, 0x1f ;  /* 0x08401f0012037f89 */ /* 0x00866800000e0000 */
[----:B--2---:R3:W2:Y:S04]  /*4660*/  SHFL.DOWN PT, R14, R17, 0x2, 0x1f ;  /* 0x08401f00110e7f89 */ /* 0x0046a800000e0000 */
[----:B----4-:R3:W4:Y:S04]  /*4670*/  SHFL.DOWN PT, R15, R16, 0x2, 0x1f ;  /* 0x08401f00100f7f89 */ /* 0x01072800000e0000 */
[----:B0-----:R3:W0:Y:S02]  /*4680*/  SHFL.DOWN PT, R12, R13, 0x2, 0x1f ;  /* 0x08401f000d0c7f89 */ /* 0x00162400000e0000 */
.L_x_9404:
[----:B------:R-:W-:Y:S01]  /*4690*/  BSSY.RECONVERGENT B0, `(.L_x_9325) ;  /* 0x000000d000007945 */ /* 0x000fe20003800200 */
[----:B------:R-:W-:-:S03]  /*46a0*/  ISETP.GT.U32.AND P2, PT, R80, 0x1b, PT ;  /* 0x0000001b5000780c */ /* 0x000fc60003f44070 */
[----:B------:R-:W-:Y:S10]  /*46b0*/  @P3 BRA `(.L_x_9326) ;  /* 0x0000000000283947 */ /* 0x000ff40003800000 */
[CC--:B0-----:R-:W-:Y:S01]  /*46c0*/  FMUL.FTZ R19, R17.reuse, R12.reuse ;  /* 0x0000000c11137220 */ /* 0x0c1fe20000410000 */
[C---:B------:R-:W-:Y:S01]  /*46d0*/  FMUL.FTZ R12, R18.reuse, R12 ;  /* 0x0000000c120c7220 */ /* 0x040fe20000410000 */
[CC--:B--2---:R-:W-:Y:S01]  /*46e0*/  FMUL.FTZ R2, R17.reuse, R14.reuse ;  /* 0x0000000e11027220 */ /* 0x0c4fe20000410000 */
[C---:B------:R-:W-:Y:S01]  /*46f0*/  FMUL.FTZ R14, R18.reuse, R14 ;  /* 0x0000000e120e7220 */ /* 0x040fe20000410000 */
[CC--:B----4-:R-:W-:Y:S01]  /*4700*/  FFMA.FTZ R19, R18.reuse, R15.reuse, -R19 ;  /* 0x0000000f12137223 */ /* 0x0d0fe20000010813 */
[C---:B------:R-:W-:Y:S01]  /*4710*/  FFMA.FTZ R12, R17.reuse, R15, R12 ;  /* 0x0000000f110c7223 */ /* 0x040fe2000001000c */
[-C--:B-1-3--:R-:W-:Y:S01]  /*4720*/  FFMA.FTZ R18, R18, R3.reuse, -R2 ;  /* 0x0000000312127223 */ /* 0x08afe20000010802 */
[----:B------:R-:W-:Y:S01]  /*4730*/  FFMA.FTZ R17, R17, R3, R14 ;  /* 0x0000000311117223 */ /* 0x000fe2000001000e */
[----:B------:R-:W-:Y:S01]  /*4740*/  FADD.FTZ R16, R16, R19 ;  /* 0x0000001310107221 */ /* 0x000fe20000010000 */
[----:B------:R-:W-:-:S07]  /*4750*/  FADD.FTZ R13, R13, R12 ;  /* 0x0000000c0d0d7221 */ /* 0x000fce0000010000 */
.L_x_9326:
[----:B------:R-:W-:Y:S05]  /*4760*/  BSYNC.RECONVERGENT B0 ;  /* 0x0000000000007941 */ /* 0x000fea0003800200 */
.L_x_9325:
[----:B------:R-:W-:-:S03]  /*4770*/  UMOV UR30, 0xffffffff ;  /* 0xffffffff001e7882 */ /* 0x000fc60000000000 */
[----:B------:R-:W-:Y:S05]  /*4780*/  BRA.DIV UR30, `(.L_x_9327) ;  /* 0x0000004a1e187947 */ /* 0x000fea000b800000 */
[----:B-1----:R1:W1:Y:S04]  /*4790*/  SHFL.DOWN PT, R3, R18, 0x4, 0x1f ;  /* 0x08801f0012037f89 */ /* 0x00226800000e0000 */
[----:B--2---:R2:W1:Y:S04]  /*47a0*/  SHFL.DOWN PT, R14, R17, 0x4, 0x1f ;  /* 0x08801f00110e7f89 */ /* 0x00446800000e0000 */
[----:B----4-:R2:W4:Y:S04]  /*47b0*/  SHFL.DOWN PT, R15, R16, 0x4, 0x1f ;  /* 0x08801f00100f7f89 */ /* 0x01052800000e0000 */
[----:B0-----:R2:W0:Y:S02]  /*47c0*/  SHFL.DOWN PT, R12, R13, 0x4, 0x1f ;  /* 0x08801f000d0c7f89 */ /* 0x00142400000e0000 */
.L_x_9410:
        /* <DEDUP_REMOVED lines=9> */
[-C--:B---3--:R-:W-:Y:S01]  /*4860*/  FFMA.FTZ R18, R18, R3.reuse, -R2 ;  /* 0x0000000312127223 */ /* 0x088fe20000010802 */
[----:B--2---:R-:W-:Y:S01]  /*4870*/  FFMA.FTZ R17, R17, R3, R14 ;  /* 0x0000000311117223 */ /* 0x004fe2000001000e */
[----:B------:R-:W-:Y:S01]  /*4880*/  FADD.FTZ R16, R16, R19 ;  /* 0x0000001310107221 */ /* 0x000fe20000010000 */
[----:B------:R-:W-:-:S07]  /*4890*/  FADD.FTZ R13, R13, R12 ;  /* 0x0000000c0d0d7221 */ /* 0x000fce0000010000 */
.L_x_9329:
[----:B------:R-:W-:Y:S05]  /*48a0*/  BSYNC.RECONVERGENT B0 ;  /* 0x0000000000007941 */ /* 0x000fea0003800200 */
.L_x_9328:
[----:B------:R-:W-:-:S03]  /*48b0*/  UMOV UR30, 0xffffffff ;  /* 0xffffffff001e7882 */ /* 0x000fc60000000000 */
[----:B------:R-:W-:Y:S05]  /*48c0*/  BRA.DIV UR30, `(.L_x_9330) ;  /* 0x0000004a1e387947 */ /* 0x000fea000b800000 */
[----:B-1----:R1:W1:Y:S04]  /*48d0*/  SHFL.DOWN PT, R3, R18, 0x8, 0x1f ;  /* 0x09001f0012037f89 */ /* 0x00226800000e0000 */
[----:B------:R0:W1:Y:S04]  /*48e0*/  SHFL.DOWN PT, R14, R17, 0x8, 0x1f ;  /* 0x09001f00110e7f89 */ /* 0x00006800000e0000 */
[----:B----4-:R4:W1:Y:S04]  /*48f0*/  SHFL.DOWN PT, R15, R16, 0x8, 0x1f ;  /* 0x09001f00100f7f89 */ /* 0x01086800000e0000 */
[----:B0-----:R4:W0:Y:S02]  /*4900*/  SHFL.DOWN PT, R12, R13, 0x8, 0x1f ;  /* 0x09001f000d0c7f89 */ /* 0x00182400000e0000 */
.L_x_9416:
        /* <DEDUP_REMOVED lines=9> */
[-C--:B---3--:R-:W-:Y:S01]  /*49a0*/  FFMA.FTZ R18, R18, R3.reuse, -R2 ;  /* 0x0000000312127223 */ /* 0x088fe20000010802 */
[----:B--2---:R-:W-:Y:S01]  /*49b0*/  FFMA.FTZ R17, R17, R3, R14 ;  /* 0x0000000311117223 */ /* 0x004fe2000001000e */
[----:B----4-:R-:W-:Y:S01]  /*49c0*/  FADD.FTZ R16, R16, R19 ;  /* 0x0000001310107221 */ /* 0x010fe20000010000 */
[----:B------:R-:W-:-:S07]  /*49d0*/  FADD.FTZ R13, R13, R12 ;  /* 0x0000000c0d0d7221 */ /* 0x000fce0000010000 */
.L_x_9332:
[----:B------:R-:W-:Y:S05]  /*49e0*/  BSYNC.RECONVERGENT B0 ;  /* 0x0000000000007941 */ /* 0x000fea0003800200 */
.L_x_9331:
[----:B------:R-:W-:-:S03]  /*49f0*/  UMOV UR30, 0xffffffff ;  /* 0xffffffff001e7882 */ /* 0x000fc60000000000 */
[----:B------:R-:W-:Y:S05]  /*4a00*/  BRA.DIV UR30, `(.L_x_9333) ;  /* 0x0000004a1e587947 */ /* 0x000fea000b800000 */
[----:B-1----:R1:W1:Y:S04]  /*4a10*/  SHFL.DOWN PT, R3, R18, 0x10, 0x1f ;  /* 0x0a001f0012037f89 */ /* 0x00226800000e0000 */
[----:B------:R0:W1:Y:S04]  /*4a20*/  SHFL.DOWN PT, R14, R17, 0x10, 0x1f ;  /* 0x0a001f00110e7f89 */ /* 0x00006800000e0000 */
[----:B------:R1:W1:Y:S04]  /*4a30*/  SHFL.DOWN PT, R15, R16, 0x10, 0x1f ;  /* 0x0a001f00100f7f89 */ /* 0x00026800000e0000 */
[----:B0-----:R0:W0:Y:S02]  /*4a40*/  SHFL.DOWN PT, R12, R13, 0x10, 0x1f ;  /* 0x0a001f000d0c7f89 */ /* 0x00102400000e0000 */
.L_x_9422:
        /* <DEDUP_REMOVED lines=13> */
.L_x_9335:
[----:B------:R-:W-:Y:S05]  /*4b20*/  BSYNC.RECONVERGENT B0 ;  /* 0x0000000000007941 */ /* 0x000fea0003800200 */
.L_x_9334:
        /* <DEDUP_REMOVED lines=10> */
[----:B------:R-:W-:-:S02]  /*4bd0*/  FMUL.FTZ R2, R6, R235 ;  /* 0x000000eb06027220 */ /* 0x000fc40000410000 */
[----:B------:R-:W1:Y:S01]  /*4be0*/  SHFL.DOWN PT, R241, R17, 0x1, 0x1f ;  /* 0x08201f0011f17f89 */ /* 0x000e6200000e0000 */
[-C--:B-----5:R-:W-:Y:S01]  /*4bf0*/  FFMA.FTZ R237, R6, R234.reuse, -R3 ;  /* 0x000000ea06ed7223 */ /* 0x0a0fe20000010803 */
[-C--:B------:R-:W-:Y:S01]  /*4c00*/  FFMA.FTZ R15, R7, R234.reuse, R2 ;  /* 0x000000ea070f7223 */ /* 0x080fe20000010002 */
[CC--:B------:R-:W-:Y:S01]  /*4c10*/  FMUL.FTZ R3, R5.reuse, R235.reuse ;  /* 0x000000eb05037220 */ /* 0x0c0fe20000410000 */
[----:B------:R-:W1:Y:S01]  /*4c20*/  SHFL.DOWN PT, R242, R16, 0x1, 0x1f ;  /* 0x08201f0010f27f89 */ /* 0x000e6200000e0000 */
[----:B------:R-:W-:Y:S01]  /*4c30*/  FMUL.FTZ R2, R4, R235 ;  /* 0x000000eb04027220 */ /* 0x000fe20000410000 */
[----:B0-----:R-:W-:Y:S01]  /*4c40*/  FADD.FTZ R237, R12, R237 ;  /* 0x000000ed0ced7221 */ /* 0x001fe20000010000 */
[-C--:B------:R-:W-:Y:S01]  /*4c50*/  FFMA.FTZ R236, R4, R234.reuse, -R3 ;  /* 0x000000ea04ec7223 */ /* 0x080fe20000010803 */
[----:B------:R-:W0:Y:S01]  /*4c60*/  SHFL.IDX PT, R239, R6, RZ, 0x1f ;  /* 0x00001fff06ef7589 */ /* 0x000e2200000e0000 */
[----:B------:R-:W-:Y:S01]  /*4c70*/  FFMA.FTZ R235, R5, R234, R2 ;  /* 0x000000ea05eb7223 */ /* 0x000fe20000010002 */
[----:B--2---:R-:W-:-:S02]  /*4c80*/  FADD.FTZ R234, R238, R15 ;  /* 0x0000000feeea7221 */ /* 0x004fc40000010000 */
[----:B------:R-:W2:Y:S01]  /*4c90*/  SHFL.IDX PT, R245, R7, RZ, 0x1f ;  /* 0x00001fff07f57589 */ /* 0x000ea200000e0000 */
[----:B---3--:R-:W-:-:S03]  /*4ca0*/  MOV R12, R243 ;  /* 0x000000f3000c7202 */ /* 0x008fc60000000f00 */
[----:B------:R4:W3:Y:S02]  /*4cb0*/  SHFL.DOWN PT, R244, R13, 0x1, 0x1f ;  /* 0x08201f000df47f89 */ /* 0x0008e400000e0000 */
[----:B----4-:R-:W-:-:S07]  /*4cc0*/  MOV R13, R19 ;  /* 0x00000013000d7202 */ /* 0x010fce0000000f00 */
.L_x_9436:
        /* <DEDUP_REMOVED lines=15> */
.L_x_9338:
[----:B------:R-:W-:Y:S05]  /*4dc0*/  BSYNC.RECONVERGENT B0 ;  /* 0x0000000000007941 */ /* 0x000fea0003800200 */
.L_x_9337:
        /* <DEDUP_REMOVED lines=16> */
.L_x_9320:
[----:B------:R-:W-:Y:S05]  /*4ed0*/  WARPSYNC.ALL ;  /* 0x0000000000007948 */ /* 0x000fea0003800000 */
[----:B------:R-:W-:Y:S01]  /*4ee0*/  BAR.SYNC.DEFER_BLOCKING 0x0 ;  /* 0x0000000000007b1d */ /* 0x000fe20000010000 */
[----:B--2---:R-:W-:Y:S01]  /*4ef0*/  FFMA.FTZ R15, R0, R216, RZ ;  /* 0x000000d8000f7223 */ /* 0x004fe200000100ff */
[----:B------:R-:W-:Y:S01]  /*4f00*/  ISETP.NE.AND P0, PT, R83, RZ, PT ;  /* 0x000000ff5300720c */ /* 0x000fe20003f05270 */
[----:B------:R-:W-:Y:S01]  /*4f10*/  FADD.FTZ R232, RZ, R232 ;  /* 0x000000e8ffe87221 */ /* 0x000fe20000010000 */
[C---:B------:R-:W-:Y:S02]  /*4f20*/  ISETP.GT.AND P2, PT, R78.reuse, 0x1e, PT ;  /* 0x0000001e4e00780c */ /* 0x040fe40003f44270 */
[----:B------:R-:W-:Y:S01]  /*4f30*/  ISETP.GT.AND P3, PT, R78, 0xf, PT ;  /* 0x0000000f4e00780c */ /* 0x000fe20003f64270 */
[----:B------:R-:W-:Y:S01]  /*4f40*/  BSSY.RECONVERGENT B0, `(.L_x_9339) ;  /* 0x00001be000007945 */ /* 0x000fe20003800200 */
[----:B------:R-:W2:Y:S07]  /*4f50*/  LDS.64 R2, [R82+0xcb8] ;  /* 0x000cb80052027984 */ /* 0x000eae0000000a00 */
[----:B-1----:R1:W-:Y:S01]  /*4f60*/  @!P0 STS.128 [UR22+0x22b0], R4 ;  /* 0x0022b004ff008988 */ /* 0x0023e20008000c16 */
[-C--:B--2---:R-:W-:Y:S01]  /*4f70*/  FMUL.FTZ R8, R2, R27.reuse ;  /* 0x0000001b02087220 */ /* 0x084fe20000410000 */
        /* <DEDUP_REMOVED lines=20> */
[-C--:B------:R-:W-:Y:S01]  /*50c0*/  FMUL.FTZ R171, R106, R141.reuse ;  /* 0x0000008d6aab7220 */ /* 0x080fe20000410000 */
[----:B------:R-:W-:Y:S01]  /*50d0*/  FMUL.FTZ R27, R25, R141 ;  /* 0x0000008d191b7220 */ /* 0x000fe20000410000 */
[C---:B------:R-:W-:Y:S01]  /*50e0*/  FFMA.FTZ R3, R176.reuse, R157, R3 ;  /* 0x0000009db0037223 */ /* 0x040fe20000010003 */
[----:B------:R-:W-:Y:S01]  /*50f0*/  FFMA.FTZ R9, R176, R141, -R2 ;  /* 0x0000008db0097223 */ /* 0x000fe20000010802 */
[----:B------:R-:W-:Y:S02]  /*5100*/  FMUL.FTZ R173, R226, R171 ;  /* 0x000000abe2ad7220 */ /* 0x000fe40000410000 */
        /* <DEDUP_REMOVED lines=37> */
[----:B------:R-:W-:Y:S01]  /*5360*/  FFMA.FTZ R8, R138, R219, R15 ;  /* 0x000000db8a087223 */ /* 0x000fe2000001000f */
[----:B------:R-:W-:Y:S01]  /*5370*/  FADD.FTZ R219, -R95, R219 ;  /* 0x000000db5fdb7221 */ /* 0x000fe20000010100 */
[----:B------:R-:W-:Y:S01]  /*5380*/  FADD.FTZ R164, R164, R11 ;  /* 0x0000000ba4a47221 */ /* 0x000fe20000010000 */
[----:B------:R-:W-:Y:S01]  /*5390*/  FADD.FTZ R148, R148, R13 ;  /* 0x0000000d94947221 */ /* 0x000fe20000010000 */
[----:B------:R-:W-:Y:S01]  /*53a0*/  FFMA.FTZ R13, R137, R214, R8 ;  /* 0x000000d6890d7223 */ /* 0x000fe20000010008 */
[----:B------:R-:W-:Y:S01]  /*53b0*/  FADD.FTZ R214, -R102, R214 ;  /* 0x000000d666d67221 */ /* 0x000fe20000010100 */
[C---:B------:R-:W-:Y:S01]  /*53c0*/  FMUL.FTZ R11, R189.reuse, R164 ;  /* 0x000000a4bd0b7220 */ /* 0x040fe20000410000 */
[-C--:B------:R-:W-:Y:S01]  /*53d0*/  FMUL.FTZ R189, R189, R148.reuse ;  /* 0x00000094bdbd7220 */ /* 0x080fe20000410000 */
[----:B------:R-:W-:Y:S01]  /*53e0*/  FFMA.FTZ R10, R136, R221, R13 ;  /* 0x000000dd880a7223 */ /* 0x000fe2000001000d */
[----:B------:R-:W-:Y:S01]  /*53f0*/  FFMA.FTZ R13, R0, -R213, RZ ;  /* 0x800000d5000d7223 */ /* 0x000fe200000100ff */
[C---:B------:R-:W-:Y:S01]  /*5400*/  FFMA.FTZ R8, R190.reuse, R148, -R11 ;  /* 0x00000094be087223 */ /* 0x040fe2000001080b */
[----:B------:R-:W-:Y:S01]  /*5410*/  FFMA.FTZ R190, R190, R164, R189 ;  /* 0x000000a4bebe7223 */ /* 0x000fe200000100bd */
[----:B------:R-:W-:Y:S01]  /*5420*/  FFMA.FTZ R11, R135, R224, R10 ;  /* 0x000000e0870b7223 */ /* 0x000fe2000001000a */
[----:B------:R-:W-:Y:S01]  /*5430*/  FFMA.FTZ R10, R138, -R211, R13 ;  /* 0x800000d38a0a7223 */ /* 0x000fe2000001000d */
[----:B------:R-:W-:Y:S01]  /*5440*/  FADD.FTZ R8, R149, R8 ;  /* 0x0000000895087221 */ /* 0x000fe20000010000 */
[----:B------:R-:W-:Y:S01]  /*5450*/  FADD.FTZ R165, R165, R190 ;  /* 0x000000bea5a57221 */ /* 0x000fe20000010000 */
[----:B------:R-:W-:Y:S01]  /*5460*/  FFMA.FTZ R12, R134, R225, R11 ;  /* 0x000000e1860c7223 */ /* 0x000fe2000001000b */
[----:B-1----:R-:W-:Y:S01]  /*5470*/  FFMA.FTZ R5, R137, -R208, R10 ;  /* 0x800000d089057223 */ /* 0x002fe2000001000a */
[C---:B------:R-:W-:Y:S01]  /*5480*/  FMUL.FTZ R11, R191.reuse, R8 ;  /* 0x00000008bf0b7220 */ /* 0x040fe20000410000 */
[----:B------:R-:W-:Y:S01]  /*5490*/  FMUL.FTZ R191, R191, R165 ;  /* 0x000000a5bfbf7220 */ /* 0x000fe20000410000 */
        /* <DEDUP_REMOVED lines=10> */
[C---:B------:R-:W-:Y:S01]  /*5540*/  FMUL.FTZ R5, R193.reuse, R166 ;  /* 0x000000a6c1057220 */ /* 0x040fe20000410000 */
        /* <DEDUP_REMOVED lines=14> */
[----:B------:R-:W-:Y:S01]  /*5630*/  FMUL.FTZ R149, R106, R157 ;  /* 0x0000009d6a957220 */ /* 0x000fe20000410000 */
[C---:B------:R-:W-:Y:S01]  /*5640*/  FFMA.FTZ R5, R196.reuse, R167, R5 ;  /* 0x000000a7c4057223 */ /* 0x040fe20000010005 */
[----:B------:R-:W-:Y:S01]  /*5650*/  FFMA.FTZ R7, R196, R151, -R4 ;  /* 0x00000097c4077223 */ /* 0x000fe20000010804 */
[----:B------:R-:W-:Y:S01]  /*5660*/  FFMA.FTZ R4, R130, -R203, R13 ;  /* 0x800000cb82047223 */ /* 0x000fe2000001000d */
[----:B------:R-:W-:Y:S01]  /*5670*/  FFMA.FTZ R6, R126, R220, R15 ;  /* 0x000000dc7e067223 */ /* 0x000fe2000001000f */
[----:B------:R-:W-:Y:S01]  /*5680*/  FADD.FTZ R168, R168, R5 ;  /* 0x00000005a8a87221 */ /* 0x000fe20000010000 */
[----:B------:R-:W-:Y:S01]  /*5690*/  FADD.FTZ R152, R152, R7 ;  /* 0x0000000798987221 */ /* 0x000fe20000010000 */
[----:B------:R-:W-:Y:S01]  /*56a0*/  FFMA.FTZ R5, R129, -R210, R4 ;  /* 0x800000d281057223 */ /* 0x000fe20000010004 */
[----:B------:R-:W-:Y:S01]  /*56b0*/  FMUL.FTZ R7, R25, R155 ;  /* 0x0000009b19077220 */ /* 0x000fe20000410000 */
[----:B------:R-:W-:Y:S01]  /*56c0*/  FFMA.FTZ R6, R125, R231, R6 ;  /* 0x000000e77d067223 */ /* 0x000fe20000010006 */
[----:B------:R-:W-:Y:S01]  /*56d0*/  FADD.FTZ R231, -R96, R231 ;  /* 0x000000e760e77221 */ /* 0x000fe20000010100 */
[----:B------:R-:W-:Y:S01]  /*56e0*/  FFMA.FTZ R4, R128, -R215, R5 ;  /* 0x800000d780047223 */ /* 0x000fe20000010005 */
[-C--:B------:R-:W-:Y:S01]  /*56f0*/  FFMA.FTZ R13, R24, R139.reuse, -R7 ;  /* 0x0000008b180d7223 */ /* 0x080fe20000010807 */
[----:B------:R-:W-:Y:S01]  /*5700*/  FMUL.FTZ R139, R25, R139 ;  /* 0x0000008b198b7220 */ /* 0x000fe20000410000 */
[----:B------:R-:W-:Y:S01]  /*5710*/  FFMA.FTZ R6, R123, R233, R6 ;  /* 0x000000e97b067223 */ /* 0x000fe20000010006 */
[----:B------:R-:W-:Y:S01]  /*5720*/  FFMA.FTZ R5, R127, -R218, R4 ;  /* 0x800000da7f057223 */ /* 0x000fe20000010004 */
[----:B------:R-:W-:Y:S01]  /*5730*/  FADD.FTZ R233, -R88, R233 ;  /* 0x000000e958e97221 */ /* 0x000fe20000010100 */
[-C--:B------:R-:W-:Y:S01]  /*5740*/  FFMA.FTZ R14, R24, R155.reuse, R139 ;  /* 0x0000009b180e7223 */ /* 0x080fe2000001008b */
[----:B------:R-:W-:Y:S01]  /*5750*/  FMUL.FTZ R7, R104, R155 ;  /* 0x0000009b68077220 */ /* 0x000fe20000410000 */
[----:B------:R-:W-:Y:S01]  /*5760*/  FFMA.FTZ R10, R126, -R226, R5 ;  /* 0x800000e27e0a7223 */ /* 0x000fe20000010005 */
[----:B------:R-:W-:Y:S01]  /*5770*/  FMUL.FTZ R4, R232, R16 ;  /* 0x00000010e8047220 */ /* 0x000fe20000410000 */
[----:B------:R-:W-:Y:S01]  /*5780*/  FMUL.FTZ R15, R233, R14 ;  /* 0x0000000ee90f7220 */ /* 0x000fe20000410000 */
[C---:B------:R-:W-:Y:S01]  /*5790*/  FMUL.FTZ R5, R198.reuse, R168 ;  /* 0x000000a8c6057220 */ /* 0x040fe20000410000 */
[----:B------:R-:W-:Y:S01]  /*57a0*/  FFMA.FTZ R12, R125, -R229, R10 ;  /* 0x800000e57d0c7223 */ /* 0x000fe2000001000a */
[----:B------:R-:W-:Y:S01]  /*57b0*/  FMUL.FTZ R10, R198, R152 ;  /* 0x00000098c60a7220 */ /* 0x000fe20000410000 */
[C---:B------:R-:W-:Y:S01]  /*57c0*/  FMUL.FTZ R18, R232.reuse, R7 ;  /* 0x00000007e8127220 */ /* 0x040fe20000410000 */
[----:B------:R-:W-:Y:S01]  /*57d0*/  FFMA.FTZ R13, R232, R13, R15 ;  /* 0x0000000de80d7223 */ /* 0x000fe2000001000f */
[----:B------:R-:W-:Y:S01]  /*57e0*/  FADD.FTZ R28, R7, R28 ;  /* 0x0000001c071c7221 */ /* 0x000fe20000010000 */
[----:B------:R-:W-:Y:S01]  /*57f0*/  FFMA.FTZ R4, R233, R7, R4 ;  /* 0x00000007e9047223 */ /* 0x000fe20000010004 */
[----:B------:R-:W-:Y:S01]  /*5800*/  FFMA.FTZ R7, R123, -R232, R12 ;  /* 0x800000e87b077223 */ /* 0x000fe2000001000c */
[C---:B------:R-:W-:Y:S01]  /*5810*/  FFMA.FTZ R10, R199.reuse, R168, R10 ;  /* 0x000000a8c70a7223 */ /* 0x040fe2000001000a */
[----:B------:R-:W-:Y:S01]  /*5820*/  FFMA.FTZ R12, R199, R152, -R5 ;  /* 0x00000098c70c7223 */ /* 0x000fe20000010805 */
[----:B------:R-:W-:Y:S01]  /*5830*/  FFMA.FTZ R5, R233, R16, -R18 ;  /* 0x00000010e9057223 */ /* 0x000fe20000010812 */
[----:B------:R-:W-:Y:S01]  /*5840*/  FFMA.FTZ R142, R44, R155, R13 ;  /* 0x0000009b2c8e7223 */ /* 0x000fe2000001000d */
[----:B------:R-:W-:Y:S01]  /*5850*/  FMUL.FTZ R18, R111, R140 ;  /* 0x0000008c6f127220 */ /* 0x000fe20000410000 */
[-C--:B------:R-:W-:Y:S01]  /*5860*/  FMUL.FTZ R13, R25, R156.reuse ;  /* 0x0000009c190d7220 */ /* 0x080fe20000410000 */
[----:B------:R-:W-:Y:S01]  /*5870*/  FADD.FTZ R169, R169, R10 ;  /* 0x0000000aa9a97221 */ /* 0x000fe20000010000 */
[----:B------:R-:W-:Y:S01]  /*5880*/  FMUL.FTZ R14, R111, R156 ;  /* 0x0000009c6f0e7220 */ /* 0x000fe20000410000 */
[----:B------:R-:W-:Y:S01]  /*5890*/  FMUL.FTZ R16, R229, R18 ;  /* 0x00000012e5107220 */ /* 0x000fe20000410000 */
[-C--:B------:R-:W-:Y:S01]  /*58a0*/  FFMA.FTZ R150, R24, R140.reuse, -R13 ;  /* 0x0000008c18967223 */ /* 0x080fe2000001080d */
[----:B------:R-:W-:Y:S01]  /*58b0*/  FADD.FTZ R10, R153, R12 ;  /* 0x0000000c990a7221 */ /* 0x000fe20000010000 */
[----:B------:R-:W-:Y:S01]  /*58c0*/  FMUL.FTZ R13, R25, R140 ;  /* 0x0000008c190d7220 */ /* 0x000fe20000410000 */
[-C--:B------:R-:W-:Y:S01]  /*58d0*/  FMUL.FTZ R12, R200, R169.reuse ;  /* 0x000000a9c80c7220 */ /* 0x080fe20000410000 */
[----:B------:R-:W-:Y:S01]  /*58e0*/  FADD.FTZ R37, R14, R37 ;  /* 0x000000250e257221 */ /* 0x000fe20000010000 */
[-C--:B------:R-:W-:Y:S01]  /*58f0*/  FFMA.FTZ R16, R231, R14.reuse, R16 ;  /* 0x0000000ee7107223 */ /* 0x080fe20000010010 */
[----:B------:R-:W-:Y:S01]  /*5900*/  FMUL.FTZ R26, R229, R14 ;  /* 0x0000000ee51a7220 */ /* 0x000fe20000410000 */
[----:B------:R-:W-:Y:S01]  /*5910*/  FFMA.FTZ R14, R24, R156, R13 ;  /* 0x0000009c180e7223 */ /* 0x000fe2000001000d */
[-C--:B------:R-:W-:Y:S01]  /*5920*/  FMUL.FTZ R200, R200, R10.reuse ;  /* 0x0000000ac8c87220 */ /* 0x080fe20000410000 */
[----:B------:R-:W-:Y:S01]  /*5930*/  FFMA.FTZ R13, R201, R10, -R12 ;  /* 0x0000000ac90d7223 */ /* 0x000fe2000001080c */
[----:B------:R-:W-:Y:S01]  /*5940*/  FFMA.FTZ R18, R231, R18, -R26 ;  /* 0x00000012e7127223 */ /* 0x000fe2000001081a */
[----:B------:R-:W-:Y:S01]  /*5950*/  FADD.FTZ R15, -R103, R216 ;  /* 0x000000d8670f7221 */ /* 0x000fe20000010100 */
[----:B------:R-:W-:Y:S01]  /*5960*/  FFMA.FTZ R201, R201, R169, R200 ;  /* 0x000000a9c9c97223 */ /* 0x000fe200000100c8 */
[----:B------:R-:W-:Y:S01]  /*5970*/  FADD.FTZ R13, R154, R13 ;  /* 0x0000000d9a0d7221 */ /* 0x000fe20000010000 */
[----:B------:R-:W-:Y:S01]  /*5980*/  FMUL.FTZ R146, R109, R10 ;  /* 0x0000000a6d927220 */ /* 0x000fe20000410000 */
[----:B------:R-:W-:Y:S01]  /*5990*/  FMUL.FTZ R172, R231, R14 ;  /* 0x0000000ee7ac7220 */ /* 0x000fe20000410000 */
[----:B------:R-:W-:Y:S01]  /*59a0*/  FADD.FTZ R170, R170, R201 ;  /* 0x000000c9aaaa7221 */ /* 0x000fe20000010000 */
[----:B------:R-:W-:Y:S01]  /*59b0*/  FMUL.FTZ R26, R124, R13 ;  /* 0x0000000d7c1a7220 */ /* 0x000fe20000410000 */
[----:B------:R-:W-:Y:S01]  /*59c0*/  FADD.FTZ R67, R142, R67 ;  /* 0x000000438e437221 */ /* 0x000fe20000010000 */
[----:B------:R-:W-:Y:S01]  /*59d0*/  FMUL.FTZ R14, R109, R169 ;  /* 0x000000a96d0e7220 */ /* 0x000fe20000410000 */
[----:B------:R-:W-:Y:S01]  /*59e0*/  FMUL.FTZ R12, R124, R170 ;  /* 0x000000aa7c0c7220 */ /* 0x000fe20000410000 */
[----:B------:R-:W-:Y:S01]  /*59f0*/  FMUL.FTZ R140, R213, R26 ;  /* 0x0000001ad58c7220 */ /* 0x000fe20000410000 */
[----:B------:R-:W-:Y:S01]  /*5a00*/  FMUL.FTZ R142, R211, R146 ;  /* 0x00000092d38e7220 */ /* 0x000fe20000410000 */
[----:B------:R-:W-:Y:S01]  /*5a10*/  FFMA.FTZ R143, R229, R150, R172 ;  /* 0x00000096e58f7223 */ /* 0x000fe200000100ac */
[----:B------:R-:W-:Y:S01]  /*5a20*/  FMUL.FTZ R150, R211, R14 ;  /* 0x0000000ed3967220 */ /* 0x000fe20000410000 */
[----:B------:R-:W-:Y:S01]  /*5a30*/  FFMA.FTZ R140, R15, R12, R140 ;  /* 0x0000000c0f8c7223 */ /* 0x000fe2000001008c */
[----:B------:R-:W-:Y:S01]  /*5a40*/  FFMA.FTZ R17, R219, R14, R142 ;  /* 0x0000000edb117223 */ /* 0x000fe2000001008e */
[----:B------:R-:W-:Y:S01]  /*5a50*/  FMUL.FTZ R142, R213, R12 ;  /* 0x0000000cd58e7220 */ /* 0x000fe20000410000 */
[----:B------:R-:W-:Y:S01]  /*5a60*/  FMUL.FTZ R139, R121, R152 ;  /* 0x00000098798b7220 */ /* 0x000fe20000410000 */
[----:B------:R-:W-:Y:S01]  /*5a70*/  FADD.FTZ R140, RZ, R140 ;  /* 0x0000008cff8c7221 */ /* 0x000fe20000010000 */
[----:B------:R-:W-:Y:S01]  /*5a80*/  FFMA.FTZ R19, R219, R146, -R150 ;  /* 0x00000092db137223 */ /* 0x000fe20000010896 */
[----:B------:R-:W-:Y:S01]  /*5a90*/  FFMA.FTZ R142, R15, R26, -R142 ;  /* 0x0000001a0f8e7223 */ /* 0x000fe2000001088e */
[----:B------:R-:W-:Y:S01]  /*5aa0*/  FADD.FTZ R220, -R89, R220 ;  /* 0x000000dc59dc7221 */ /* 0x000fe20000010100 */
[----:B------:R-:W-:Y:S01]  /*5ab0*/  FADD.FTZ R140, R140, R17 ;  /* 0x000000118c8c7221 */ /* 0x000fe20000010000 */
[-C--:B------:R-:W-:Y:S01]  /*5ac0*/  FMUL.FTZ R17, R25, R157.reuse ;  /* 0x0000009d19117220 */ /* 0x080fe20000410000 */
[----:B------:R-:W-:Y:S01]  /*5ad0*/  FADD.FTZ R142, RZ, R142 ;  /* 0x0000008eff8e7221 */ /* 0x000fe20000010000 */
[----:B------:R-:W-:Y:S01]  /*5ae0*/  FFMA.FTZ R153, R24, R157, R27 ;  /* 0x0000009d18997223 */ /* 0x000fe2000001001b */
[----:B------:R-:W-:Y:S01]  /*5af0*/  FADD.FTZ R221, -R94, R221 ;  /* 0x000000dd5edd7221 */ /* 0x000fe20000010100 */
[----:B------:R-:W-:Y:S01]  /*5b00*/  FFMA.FTZ R155, R24, R141, -R17 ;  /* 0x0000008d189b7223 */ /* 0x000fe20000010811 */
[----:B------:R-:W-:Y:S01]  /*5b10*/  FMUL.FTZ R17, R121, R168 ;  /* 0x000000a879117220 */ /* 0x000fe20000410000 */
[----:B------:R-:W-:Y:S01]  /*5b20*/  FADD.FTZ R19, R142, R19 ;  /* 0x000000138e137221 */ /* 0x000fe20000010000 */
[----:B------:R-:W-:Y:S01]  /*5b30*/  FMUL.FTZ R153, R220, R153 ;  /* 0x00000099dc997220 */ /* 0x000fe20000410000 */
[----:B------:R-:W-:Y:S01]  /*5b40*/  FADD.FTZ R29, R149, R29 ;  /* 0x0000001d951d7221 */ /* 0x000fe20000010000 */
[----:B------:R-:W-:Y:S01]  /*5b50*/  FMUL.FTZ R141, R208, R17 ;  /* 0x00000011d08d7220 */ /* 0x000fe20000410000 */
[----:B------:R-:W-:Y:S01]  /*5b60*/  FFMA.FTZ R27, R220, R149, R173 ;  /* 0x00000095dc1b7223 */ /* 0x000fe200000100ad */
[----:B------:R-:W-:Y:S01]  /*5b70*/  FADD.FTZ R224, -R101, R224 ;  /* 0x000000e065e07221 */ /* 0x000fe20000010100 */
[----:B------:R-:W-:Y:S01]  /*5b80*/  FADD.FTZ R225, -R93, R225 ;  /* 0x000000e15de17221 */ /* 0x000fe20000010100 */
[-C--:B------:R-:W-:Y:S01]  /*5b90*/  FFMA.FTZ R26, R214, R139.reuse, -R141 ;  /* 0x0000008bd61a7223 */ /* 0x080fe2000001088d */
[----:B------:R-:W-:Y:S01]  /*5ba0*/  FMUL.FTZ R139, R208, R139 ;  /* 0x0000008bd08b7220 */ /* 0x000fe20000410000 */
[C---:B------:R-:W-:Y:S01]  /*5bb0*/  FMUL.FTZ R141, R226.reuse, R149 ;  /* 0x00000095e28d7220 */ /* 0x040fe20000410000 */
[----:B------:R-:W-:Y:S01]  /*5bc0*/  FFMA.FTZ R226, R226, R155, R153 ;  /* 0x0000009be2e27223 */ /* 0x000fe20000010099 */
[----:B------:R-:W-:Y:S01]  /*5bd0*/  FADD.FTZ R142, R19, R26 ;  /* 0x0000001a138e7221 */ /* 0x000fe20000010000 */
[----:B------:R-:W-:Y:S01]  /*5be0*/  FFMA.FTZ R139, R214, R17, R139 ;  /* 0x00000011d68b7223 */ /* 0x000fe2000001008b */
[----:B------:R-:W-:Y:S01]  /*5bf0*/  FMUL.FTZ R26, R112, R167 ;  /* 0x000000a7701a7220 */ /* 0x000fe20000410000 */
[C---:B------:R-:W-:Y:S01]  /*5c00*/  FMUL.FTZ R19, R122.reuse, R166 ;  /* 0x000000a67a137220 */ /* 0x040fe20000410000 */
[----:B------:R-:W-:Y:S01]  /*5c10*/  FMUL.FTZ R153, R122, R11 ;  /* 0x0000000b7a997220 */ /* 0x000fe20000410000 */
[----:B------:R-:W-:Y:S01]  /*5c20*/  FADD.FTZ R139, R140, R139 ;  /* 0x0000008b8c8b7221 */ /* 0x000fe20000010000 */
[----:B------:R-:W-:Y:S01]  /*5c30*/  FMUL.FTZ R140, R112, R151 ;  /* 0x00000097708c7220 */ /* 0x000fe20000410000 */
[----:B------:R-:W-:Y:S01]  /*5c40*/  FMUL.FTZ R146, R209, R26 ;  /* 0x0000001ad1927220 */ /* 0x000fe20000410000 */
[----:B------:R-:W-:Y:S01]  /*5c50*/  FMUL.FTZ R155, R206, R19 ;  /* 0x00000013ce9b7220 */ /* 0x000fe20000410000 */
[----:B------:R-:W-:Y:S01]  /*5c60*/  FMUL.FTZ R150, R107, R8 ;  /* 0x000000086b967220 */ /* 0x000fe20000410000 */
[----:B------:R-:W-:Y:S01]  /*5c70*/  FFMA.FTZ R141, R220, R171, -R141 ;  /* 0x000000abdc8d7223 */ /* 0x000fe2000001088d */
[-C--:B------:R-:W-:Y:S01]  /*5c80*/  FFMA.FTZ R149, R221, R140.reuse, -R146 ;  /* 0x0000008cdd957223 */ /* 0x080fe20000010892 */
[----:B------:R-:W-:Y:S01]  /*5c90*/  FMUL.FTZ R146, R209, R140 ;  /* 0x0000008cd1927220 */ /* 0x000fe20000410000 */
[-C--:B------:R-:W-:Y:S01]  /*5ca0*/  FFMA.FTZ R155, R224, R153.reuse, -R155 ;  /* 0x00000099e09b7223 */ /* 0x080fe2000001089b */
[----:B------:R-:W-:Y:S01]  /*5cb0*/  FMUL.FTZ R153, R206, R153 ;  /* 0x00000099ce997220 */ /* 0x000fe20000410000 */
[----:B------:R-:W-:Y:S01]  /*5cc0*/  FMUL.FTZ R140, R107, R165 ;  /* 0x000000a56b8c7220 */ /* 0x000fe20000410000 */
[----:B------:R-:W-:Y:S01]  /*5cd0*/  FFMA.FTZ R146, R221, R26, R146 ;  /* 0x0000001add927223 */ /* 0x000fe20000010092 */
[----:B------:R-:W-:Y:S01]  /*5ce0*/  FADD.FTZ R142, R142, R149 ;  /* 0x000000958e8e7221 */ /* 0x000fe20000010000 */
[----:B------:R-:W-:Y:S01]  /*5cf0*/  FADD.FTZ R212, -R100, R212 ;  /* 0x000000d464d47221 */ /* 0x000fe20000010100 */
[----:B------:R-:W-:Y:S01]  /*5d00*/  FMUL.FTZ R154, R207, R140 ;  /* 0x0000008ccf9a7220 */ /* 0x000fe20000410000 */
[----:B------:R-:W-:Y:S01]  /*5d10*/  FADD.FTZ R139, R139, R146 ;  /* 0x000000928b8b7221 */ /* 0x000fe20000010000 */
[----:B------:R-:W-:Y:S01]  /*5d20*/  FFMA.FTZ R146, R224, R19, R153 ;  /* 0x00000013e0927223 */ /* 0x000fe20000010099 */
[----:B------:R-:W-:Y:S01]  /*5d30*/  FMUL.FTZ R153, R119, R148 ;  /* 0x0000009477997220 */ /* 0x000fe20000410000 */
[-C--:B------:R-:W-:Y:S01]  /*5d40*/  FFMA.FTZ R154, R225, R150.reuse, -R154 ;  /* 0x00000096e19a7223 */ /* 0x080fe2000001089a */
[----:B------:R-:W-:Y:S01]  /*5d50*/  FMUL.FTZ R150, R207, R150 ;  /* 0x00000096cf967220 */ /* 0x000fe20000410000 */
[----:B------:R-:W-:Y:S01]  /*5d60*/  FADD.FTZ R146, R139, R146 ;  /* 0x000000928b927221 */ /* 0x000fe20000010000 */
[----:B------:R-:W-:Y:S01]  /*5d70*/  FMUL.FTZ R139, R119, R164 ;  /* 0x000000a4778b7220 */ /* 0x000fe20000410000 */
[----:B------:R-:W-:Y:S01]  /*5d80*/  FADD.FTZ R155, R142, R155 ;  /* 0x0000009b8e9b7221 */ /* 0x000fe20000010000 */
[----:B------:R-:W-:Y:S01]  /*5d90*/  FMUL.FTZ R142, R110, R163 ;  /* 0x000000a36e8e7220 */ /* 0x000fe20000410000 */
[----:B------:R-:W-:Y:S01]  /*5da0*/  FFMA.FTZ R143, R68, R156, R143 ;  /* 0x0000009c448f7223 */ /* 0x000fe2000001008f */
[----:B------:R-:W-:Y:S01]  /*5db0*/  FMUL.FTZ R171, R204, R139 ;  /* 0x0000008bccab7220 */ /* 0x000fe20000410000 */
[----:B------:R-:W-:Y:S01]  /*5dc0*/  FFMA.FTZ R149, R225, R140, R150 ;  /* 0x0000008ce1957223 */ /* 0x000fe20000010096 */
[----:B------:R-:W-:Y:S01]  /*5dd0*/  FMUL.FTZ R150, R110, R147 ;  /* 0x000000936e967220 */ /* 0x000fe20000410000 */
[----:B------:R-:W-:Y:S01]  /*5de0*/  FADD.FTZ R227, -R92, R227 ;  /* 0x000000e35ce37221 */ /* 0x000fe20000010100 */
[-C--:B------:R-:W-:Y:S01]  /*5df0*/  FFMA.FTZ R171, R212, R153.reuse, -R171 ;  /* 0x00000099d4ab7223 */ /* 0x080fe200000108ab */
[----:B------:R-:W-:Y:S01]  /*5e00*/  FMUL.FTZ R153, R204, R153 ;  /* 0x00000099cc997220 */ /* 0x000fe20000410000 */
[----:B------:R-:W-:Y:S01]  /*5e10*/  FMUL.FTZ R156, R205, R142 ;  /* 0x0000008ecd9c7220 */ /* 0x000fe20000410000 */
[----:B------:R-:W-:Y:S01]  /*5e20*/  FADD.FTZ R154, R155, R154 ;  /* 0x0000009a9b9a7221 */ /* 0x000fe20000010000 */
[----:B------:R-:W-:Y:S01]  /*5e30*/  FADD.FTZ R146, R146, R149 ;  /* 0x0000009592927221 */ /* 0x000fe20000010000 */
[----:B------:R-:W-:Y:S01]  /*5e40*/  FFMA.FTZ R153, R212, R139, R153 ;  /* 0x0000008bd4997223 */ /* 0x000fe20000010099 */
[----:B------:R-:W-:Y:S01]  /*5e50*/  FFMA.FTZ R155, R227, R150, -R156 ;  /* 0x00000096e39b7223 */ /* 0x000fe2000001089c */
[----:B------:R-:W-:Y:S01]  /*5e60*/  FADD.FTZ R154, R154, R171 ;  /* 0x000000ab9a9a7221 */ /* 0x000fe20000010000 */
[----:B------:R-:W-:Y:S01]  /*5e70*/  FADD.FTZ R66, R143, R66 ;  /* 0x000000428f427221 */ /* 0x000fe20000010000 */
[----:B------:R-:W-:Y:S01]  /*5e80*/  FMUL.FTZ R143, R120, R162 ;  /* 0x000000a2788f7220 */ /* 0x000fe20000410000 */
[----:B------:R-:W-:Y:S01]  /*5e90*/  FADD.FTZ R146, R146, R153 ;  /* 0x0000009992927221 */ /* 0x000fe20000010000 */
[----:B------:R-:W-:Y:S01]  /*5ea0*/  FADD.FTZ R154, R154, R155 ;  /* 0x0000009b9a9a7221 */ /* 0x000fe20000010000 */
[----:B------:R-:W-:Y:S01]  /*5eb0*/  FMUL.FTZ R149, R205, R150 ;  /* 0x00000096cd957220 */ /* 0x000fe20000410000 */
[----:B------:R-:W-:Y:S01]  /*5ec0*/  FADD.FTZ R228, -R99, R228 ;  /* 0x000000e463e47221 */ /* 0x000fe20000010100 */
[----:B------:R-:W-:Y:S01]  /*5ed0*/  FMUL.FTZ R153, R120, R9 ;  /* 0x0000000978997220 */ /* 0x000fe20000410000 */
[----:B------:R-:W-:Y:S01]  /*5ee0*/  FMUL.FTZ R155, R202, R143 ;  /* 0x0000008fca9b7220 */ /* 0x000fe20000410000 */
[----:B------:R-:W-:Y:S01]  /*5ef0*/  FFMA.FTZ R149, R227, R142, R149 ;  /* 0x0000008ee3957223 */ /* 0x000fe20000010095 */
[----:B------:R-:W-:Y:S01]  /*5f00*/  FMUL.FTZ R171, R118, R3 ;  /* 0x0000000376ab7220 */ /* 0x000fe20000410000 */
[----:B------:R-:W-:Y:S01]  /*5f10*/  FMUL.FTZ R156, R108, R145 ;  /* 0x000000916c9c7220 */ /* 0x000fe20000410000 */
[-C--:B------:R-:W-:Y:S01]  /*5f20*/  FFMA.FTZ R155, R228, R153.reuse, -R155 ;  /* 0x00000099e49b7223 */ /* 0x080fe2000001089b */
[----:B------:R-:W-:Y:S01]  /*5f30*/  FMUL.FTZ R153, R202, R153 ;  /* 0x00000099ca997220 */ /* 0x000fe20000410000 */
[----:B------:R-:W-:Y:S01]  /*5f40*/  FFMA.FTZ R226, R45, R157, R226 ;  /* 0x0000009d2de27223 */ /* 0x000fe200000100e2 */
[----:B------:R-:W-:Y:S01]  /*5f50*/  FADD.FTZ R149, R146, R149 ;  /* 0x0000009592957221 */ /* 0x000fe20000010000 */
[----:B------:R-:W-:Y:S01]  /*5f60*/  FMUL.FTZ R157, R118, R158 ;  /* 0x0000009e769d7220 */ /* 0x000fe20000410000 */
[----:B------:R-:W-:Y:S01]  /*5f70*/  FADD.FTZ R230, -R97, R230 ;  /* 0x000000e661e67221 */ /* 0x000fe20000010100 */
[----:B------:R-:W-:Y:S01]  /*5f80*/  FMUL.FTZ R173, R218, R171 ;  /* 0x000000abdaad7220 */ /* 0x000fe20000410000 */
[----:B------:R-:W-:Y:S01]  /*5f90*/  FADD.FTZ R223, -R91, R223 ;  /* 0x000000df5bdf7221 */ /* 0x000fe20000010100 */
[----:B------:R-:W-:Y:S01]  /*5fa0*/  FMUL.FTZ R146, R108, R161 ;  /* 0x000000a16c927220 */ /* 0x000fe20000410000 */
[----:B------:R-:W-:Y:S01]  /*5fb0*/  FFMA.FTZ R150, R228, R143, R153 ;  /* 0x0000008fe4967223 */ /* 0x000fe20000010099 */
[----:B------:R-:W-:Y:S01]  /*5fc0*/  FMUL.FTZ R172, R203, R156 ;  /* 0x0000009ccbac7220 */ /* 0x000fe20000410000 */
[----:B------:R-:W-:Y:S01]  /*5fd0*/  FADD.FTZ R36, R157, R36 ;  /* 0x000000249d247221 */ /* 0x000fe20000010000 */
[-C--:B------:R-:W-:Y:S01]  /*5fe0*/  FFMA.FTZ R178, R230, R157.reuse, R173 ;  /* 0x0000009de6b27223 */ /* 0x080fe200000100ad */
[----:B------:R-:W-:Y:S01]  /*5ff0*/  FMUL.FTZ R157, R218, R157 ;  /* 0x0000009dda9d7220 */ /* 0x000fe20000410000 */
[----:B------:R-:W-:Y:S01]  /*6000*/  FADD.FTZ R149, R149, R150 ;  /* 0x0000009695957221 */ /* 0x000fe20000010000 */
[----:B------:R-:W-:Y:S01]  /*6010*/  FFMA.FTZ R172, R223, R146, R172 ;  /* 0x00000092dfac7223 */ /* 0x000fe200000100ac */
[----:B------:R-:W-:Y:S01]  /*6020*/  FADD.FTZ R154, R154, R155 ;  /* 0x0000009b9a9a7221 */ /* 0x000fe20000010000 */
[----:B------:R-:W-:Y:S01]  /*6030*/  FMUL.FTZ R155, R113, R160 ;  /* 0x000000a0719b7220 */ /* 0x000fe20000410000 */
        /* <DEDUP_REMOVED lines=16> */
[----:B------:R-:W-:Y:S01]  /*6140*/  FMUL.FTZ R173, R25, R158 ;  /* 0x0000009e19ad7220 */ /* 0x000fe20000410000 */
[----:B------:R-:W-:Y:S01]  /*6150*/  FADD.FTZ R153, R153, R156 ;  /* 0x0000009c99997221 */ /* 0x000fe20000010000 */
[----:B------:R-:W-:Y:S01]  /*6160*/  FFMA.FTZ R174, R217, R172, R174 ;  /* 0x000000acd9ae7223 */ /* 0x000fe200000100ae */
[----:B------:R-:W-:Y:S01]  /*6170*/  FADD.FTZ R149, R149, R150 ;  /* 0x0000009695957221 */ /* 0x000fe20000010000 */
[CC--:B------:R-:W-:Y:S01]  /*6180*/  FFMA.FTZ R173, R24.reuse, R3.reuse, -R173 ;  /* 0x0000000318ad7223 */ /* 0x0c0fe200000108ad */
[----:B------:R-:W-:Y:S01]  /*6190*/  FMUL.FTZ R3, R25, R3 ;  /* 0x0000000319037220 */ /* 0x000fe20000410000 */
[----:B------:R-:W-:Y:S01]  /*61a0*/  FADD.FTZ R153, R153, R176 ;  /* 0x000000b099997221 */ /* 0x000fe20000010000 */
[----:B------:R-:W-:Y:S01]  /*61b0*/  FADD.FTZ R149, R149, R174 ;  /* 0x000000ae95957221 */ /* 0x000fe20000010000 */
[----:B------:R-:W-:Y:S01]  /*61c0*/  SHFL.DOWN PT, R156, R7, 0x1, 0x1f ;  /* 0x08201f00079c7f89 */ /* 0x000fe200000e0000 */
[----:B------:R-:W-:Y:S01]  /*61d0*/  FFMA.FTZ R3, R24, R158, R3 ;  /* 0x0000009e18037223 */ /* 0x000fe20000010003 */
[----:B------:R-:W-:Y:S01]  /*61e0*/  FADD.FTZ R180, R153, R180 ;  /* 0x000000b499b47221 */ /* 0x000fe20000010000 */
[----:B------:R-:W-:Y:S01]  /*61f0*/  FADD.FTZ R178, R149, R178 ;  /* 0x000000b295b27221 */ /* 0x000fe20000010000 */
[----:B------:R-:W1:Y:S01]  /*6200*/  SHFL.DOWN PT, R153, R6, 0x1, 0x1f ;  /* 0x08201f0006997f89 */ /* 0x000e6200000e0000 */
[----:B------:R-:W-:Y:S01]  /*6210*/  FMUL.FTZ R157, R230, R3 ;  /* 0x00000003e69d7220 */ /* 0x000fe20000410000 */
[----:B------:R-:W-:Y:S01]  /*6220*/  FMUL.FTZ R3, R25, R159 ;  /* 0x0000009f19037220 */ /* 0x000fe20000410000 */
[----:B------:R-:W-:Y:S01]  /*6230*/  FADD.FTZ R141, R180, R141 ;  /* 0x0000008db48d7221 */ /* 0x000fe20000010000 */
[----:B------:R-:W-:Y:S01]  /*6240*/  FADD.FTZ R27, R178, R27 ;  /* 0x0000001bb21b7221 */ /* 0x000fe20000010000 */
[----:B------:R-:W-:Y:S01]  /*6250*/  FFMA.FTZ R218, R218, R173, R157 ;  /* 0x000000addada7223 */ /* 0x000fe2000001009d */
[-C--:B------:R-:W-:Y:S01]  /*6260*/  FFMA.FTZ R150, R24, R2.reuse, -R3 ;  /* 0x0000000218967223 */ /* 0x080fe20000010803 */
[----:B------:R-:W-:Y:S01]  /*6270*/  FADD.FTZ R18, R141, R18 ;  /* 0x000000128d127221 */ /* 0x000fe20000010000 */
[----:B------:R-:W-:Y:S01]  /*6280*/  FADD.FTZ R27, R27, R16 ;  /* 0x000000101b1b7221 */ /* 0x000fe20000010000 */
[----:B------:R-:W-:Y:S01]  /*6290*/  FMUL.FTZ R3, R25, R2 ;  /* 0x0000000219037220 */ /* 0x000fe20000410000 */
[----:B------:R-:W-:Y:S01]  /*62a0*/  FADD.FTZ R31, R146, R31 ;  /* 0x0000001f921f7221 */ /* 0x000fe20000010000 */
[----:B------:R-:W-:Y:S01]  /*62b0*/  FADD.FTZ R141, R18, R5 ;  /* 0x00000005128d7221 */ /* 0x000fe20000010000 */
[----:B------:R-:W-:Y:S01]  /*62c0*/  FADD.FTZ R4, R27, R4 ;  /* 0x000000041b047221 */ /* 0x000fe20000010000 */
[CC--:B------:R-:W-:Y:S01]  /*62d0*/  FFMA.FTZ R2, R24.reuse, R159.reuse, R3 ;  /* 0x0000009f18027223 */ /* 0x0c0fe20000010003 */
[----:B------:R-:W-:Y:S01]  /*62e0*/  FFMA.FTZ R3, R69, R158, R218 ;  /* 0x0000009e45037223 */ /* 0x000fe200000100da */
[----:B------:R-:W-:Y:S01]  /*62f0*/  FMUL.FTZ R5, R25, R160 ;  /* 0x000000a019057220 */ /* 0x000fe20000410000 */
[----:B------:R-:W2:Y:S01]  /*6300*/  SHFL.DOWN PT, R154, R141, 0x1, 0x1f ;  /* 0x08201f008d9a7f89 */ /* 0x000ea200000e0000 */
[----:B------:R-:W-:Y:S01]  /*6310*/  FMUL.FTZ R2, R217, R2 ;  /* 0x00000002d9027220 */ /* 0x000fe20000410000 */
[----:B------:R-:W-:Y:S01]  /*6320*/  FADD.FTZ R62, R3, R62 ;  /* 0x0000003e033e7221 */ /* 0x000fe20000010000 */
[-C--:B------:R-:W-:Y:S01]  /*6330*/  FMUL.FTZ R3, R25, R144.reuse ;  /* 0x0000009019037220 */ /* 0x080fe20000410000 */
[----:B------:R-:W4:Y:S01]  /*6340*/  SHFL.DOWN PT, R149, R4, 0x1, 0x1f ;  /* 0x08201f0004957f89 */ /* 0x000f2200000e0000 */
[C---:B------:R-:W-:Y:S01]  /*6350*/  FFMA.FTZ R5, R24.reuse, R144, -R5 ;  /* 0x0000009018057223 */ /* 0x040fe20000010805 */
[----:B------:R-:W-:Y:S01]  /*6360*/  FFMA.FTZ R215, R215, R150, R2 ;  /* 0x00000096d7d77223 */ /* 0x000fe20000010002 */
[-C--:B------:R-:W-:Y:S01]  /*6370*/  FFMA.FTZ R3, R24, R160.reuse, R3 ;  /* 0x000000a018037223 */ /* 0x080fe20000010003 */
[----:B-1----:R-:W-:Y:S01]  /*6380*/  @!P2 FADD.FTZ R6, R6, R153 ;  /* 0x000000990606a221 */ /* 0x002fe20000010000 */
[----:B------:R-:W-:Y:S01]  /*6390*/  @!P2 FADD.FTZ R7, R7, R156 ;  /* 0x0000009c0707a221 */ /* 0x000fe20000010000 */
[----:B------:R-:W-:Y:S01]  /*63a0*/  FFMA.FTZ R2, R46, R159, R215 ;  /* 0x0000009f2e027223 */ /* 0x000fe200000100d7 */
[----:B------:R-:W-:Y:S01]  /*63b0*/  FMUL.FTZ R27, R222, R3 ;  /* 0x00000003de1b7220 */ /* 0x000fe20000410000 */
[----:B------:R-:W-:Y:S01]  /*63c0*/  FMUL.FTZ R3, R25, R161 ;  /* 0x000000a119037220 */ /* 0x000fe20000410000 */
[----:B------:R-:W-:Y:S01]  /*63d0*/  FADD.FTZ R38, R143, R38 ;  /* 0x000000268f267221 */ /* 0x000fe20000010000 */
[----:B------:R-:W-:Y:S01]  /*63e0*/  FADD.FTZ R63, R2, R63 ;  /* 0x0000003f023f7221 */ /* 0x000fe20000010000 */
[----:B------:R-:W-:Y:S01]  /*63f0*/  FFMA.FTZ R5, R210, R5, R27 ;  /* 0x00000005d2057223 */ /* 0x000fe2000001001b */
[-C--:B------:R-:W-:Y:S01]  /*6400*/  FFMA.FTZ R16, R24, R145.reuse, -R3 ;  /* 0x0000009118107223 */ /* 0x080fe20000010803 */
[----:B------:R-:W-:Y:S01]  /*6410*/  FMUL.FTZ R2, R25, R145 ;  /* 0x0000009119027220 */ /* 0x000fe20000410000 */
[----:B------:R-:W1:Y:S01]  /*6420*/  SHFL.DOWN PT, R146, R7, 0x2, 0x1f ;  /* 0x08401f0007927f89 */ /* 0x000e6200000e0000 */
[----:B------:R-:W-:Y:S01]  /*6430*/  FFMA.FTZ R3, R70, R160, R5 ;  /* 0x000000a046037223 */ /* 0x000fe20000010005 */
[----:B------:R-:W-:Y:S01]  /*6440*/  MOV R5, R141 ;  /* 0x0000008d00057202 */ /* 0x000fe20000000f00 */
[----:B------:R-:W-:Y:S01]  /*6450*/  FFMA.FTZ R2, R24, R161, R2 ;  /* 0x000000a118027223 */ /* 0x000fe20000010002 */
[----:B------:R-:W5:Y:S01]  /*6460*/  SHFL.DOWN PT, R145, R6, 0x2, 0x1f ;  /* 0x08401f0006917f89 */ /* 0x000f6200000e0000 */
[----:B------:R-:W-:Y:S01]  /*6470*/  FADD.FTZ R60, R3, R60 ;  /* 0x0000003c033c7221 */ /* 0x000fe20000010000 */
[-C--:B------:R-:W-:Y:S01]  /*6480*/  FMUL.FTZ R3, R25, R9.reuse ;  /* 0x0000000919037220 */ /* 0x080fe20000410000 */
[----:B--2---:R-:W-:Y:S01]  /*6490*/  @!P2 FADD.FTZ R5, R5, R154 ;  /* 0x0000009a0505a221 */ /* 0x004fe20000010000 */
[----:B------:R-:W-:Y:S01]  /*64a0*/  FMUL.FTZ R18, R223, R2 ;  /* 0x00000002df127220 */ /* 0x000fe20000410000 */
[-C--:B------:R-:W-:Y:S01]  /*64b0*/  FMUL.FTZ R2, R25, R162.reuse ;  /* 0x000000a219027220 */ /* 0x080fe20000410000 */
[----:B----4-:R-:W-:Y:S01]  /*64c0*/  @!P2 FADD.FTZ R4, R149, R4 ;  /* 0x000000049504a221 */ /* 0x010fe20000010000 */
[----:B------:R-:W-:Y:S01]  /*64d0*/  ISETP.GT.AND P2, PT, R78, 0x1d, PT ;  /* 0x0000001d4e00780c */ /* 0x000fe20003f44270 */
[----:B------:R-:W2:Y:S01]  /*64e0*/  SHFL.DOWN PT, R144, R5, 0x2, 0x1f ;  /* 0x08401f0005907f89 */ /* 0x000ea200000e0000 */
[C---:B------:R-:W-:Y:S01]  /*64f0*/  FFMA.FTZ R3, R24.reuse, R162, R3 ;  /* 0x000000a218037223 */ /* 0x040fe20000010003 */
[----:B------:R-:W-:Y:S01]  /*6500*/  FFMA.FTZ R9, R24, R9, -R2 ;  /* 0x0000000918097223 */ /* 0x000fe20000010802 */
[----:B------:R-:W-:Y:S01]  /*6510*/  FFMA.FTZ R18, R203, R16, R18 ;  /* 0x00000010cb127223 */ /* 0x000fe20000010012 */
[----:B------:R-:W4:Y:S01]  /*6520*/  SHFL.DOWN PT, R141, R4, 0x2, 0x1f ;  /* 0x08401f00048d7f89 */ /* 0x000f2200000e0000 */
[----:B------:R-:W-:Y:S01]  /*6530*/  FMUL.FTZ R27, R228, R3 ;  /* 0x00000003e41b7220 */ /* 0x000fe20000410000 */
[----:B------:R-:W-:Y:S01]  /*6540*/  FMUL.FTZ R3, R25, R147 ;  /* 0x0000009319037220 */ /* 0x000fe20000410000 */
[----:B------:R-:W-:Y:S01]  /*6550*/  FFMA.FTZ R18, R47, R161, R18 ;  /* 0x000000a12f127223 */ /* 0x000fe20000010012 */
[----:B------:R-:W-:Y:S01]  /*6560*/  FADD.FTZ R32, R142, R32 ;  /* 0x000000208e207221 */ /* 0x000fe20000010000 */
[----:B------:R-:W-:Y:S01]  /*6570*/  FFMA.FTZ R202, R202, R9, R27 ;  /* 0x00000009caca7223 */ /* 0x000fe2000001001b */
[-C--:B------:R-:W-:Y:S01]  /*6580*/  FFMA.FTZ R2, R24, R163.reuse, R3 ;  /* 0x000000a318027223 */ /* 0x080fe20000010003 */
[----:B------:R-:W-:Y:S01]  /*6590*/  FADD.FTZ R61, R18, R61 ;  /* 0x0000003d123d7221 */ /* 0x000fe20000010000 */
[----:B-1----:R-:W-:Y:S01]  /*65a0*/  @!P2 FADD.FTZ R7, R7, R146 ;  /* 0x000000920707a221 */ /* 0x002fe20000010000 */
[----:B------:R-:W-:Y:S01]  /*65b0*/  FFMA.FTZ R3, R71, R162, R202 ;  /* 0x000000a247037223 */ /* 0x000fe200000100ca */
[----:B------:R-:W-:Y:S01]  /*65c0*/  FMUL.FTZ R16, R25, R163 ;  /* 0x000000a319107220 */ /* 0x000fe20000410000 */
[----:B------:R-:W-:Y:S01]  /*65d0*/  FADD.FTZ R41, R139, R41 ;  /* 0x000000298b297221 */ /* 0x000fe20000010000 */
[----:B-----5:R-:W-:Y:S01]  /*65e0*/  @!P2 FADD.FTZ R6, R6, R145 ;  /* 0x000000910606a221 */ /* 0x020fe20000010000 */
[----:B------:R-:W1:Y:S01]  /*65f0*/  SHFL.DOWN PT, R142, R7, 0x4, 0x1f ;  /* 0x08801f00078e7f89 */ /* 0x000e6200000e0000 */
[----:B------:R-:W-:Y:S01]  /*6600*/  FADD.FTZ R58, R3, R58 ;  /* 0x0000003a033a7221 */ /* 0x000fe20000010000 */
[----:B------:R-:W-:Y:S01]  /*6610*/  FMUL.FTZ R3, R25, R164 ;  /* 0x000000a419037220 */ /* 0x000fe20000410000 */
[C---:B------:R-:W-:Y:S01]  /*6620*/  FFMA.FTZ R16, R24.reuse, R147, -R16 ;  /* 0x0000009318107223 */ /* 0x040fe20000010810 */
[----:B------:R-:W5:Y:S01]  /*6630*/  SHFL.DOWN PT, R143, R6, 0x4, 0x1f ;  /* 0x08801f00068f7f89 */ /* 0x000f6200000e0000 */
[----:B------:R-:W-:Y:S01]  /*6640*/  FMUL.FTZ R2, R227, R2 ;  /* 0x00000002e3027220 */ /* 0x000fe20000410000 */
[-C--:B------:R-:W-:Y:S01]  /*6650*/  FFMA.FTZ R27, R24, R148.reuse, -R3 ;  /* 0x00000094181b7223 */ /* 0x080fe20000010803 */
[----:B--2---:R-:W-:Y:S01]  /*6660*/  @!P2 FADD.FTZ R5, R5, R144 ;  /* 0x000000900505a221 */ /* 0x004fe20000010000 */
[----:B------:R-:W-:Y:S01]  /*6670*/  FMUL.FTZ R3, R25, R148 ;  /* 0x0000009419037220 */ /* 0x000fe20000410000 */
[----:B------:R-:W-:Y:S01]  /*6680*/  FFMA.FTZ R2, R205, R16, R2 ;  /* 0x00000010cd027223 */ /* 0x000fe20000010002 */
[----:B------:R-:W-:Y:S01]  /*6690*/  FADD.FTZ R33, R140, R33 ;  /* 0x000000218c217221 */ /* 0x000fe20000010000 */
[----:B----4-:R-:W-:Y:S01]  /*66a0*/  @!P2 FADD.FTZ R4, R4, R141 ;  /* 0x0000008d0404a221 */ /* 0x010fe20000010000 */
[----:B------:R-:W2:Y:S01]  /*66b0*/  SHFL.DOWN PT, R18, R5, 0x4, 0x1f ;  /* 0x08801f0005127f89 */ /* 0x000ea200000e0000 */
[----:B------:R-:W-:Y:S01]  /*66c0*/  FFMA.FTZ R9, R24, R164, R3 ;  /* 0x000000a418097223 */ /* 0x000fe20000010003 */
[----:B------:R-:W-:Y:S01]  /*66d0*/  ISETP.GT.AND P2, PT, R78, 0x1b, PT ;  /* 0x0000001b4e00780c */ /* 0x000fe20003f44270 */
[----:B------:R-:W-:Y:S01]  /*66e0*/  FFMA.FTZ R16, R49, R163, R2 ;  /* 0x000000a331107223 */ /* 0x000fe20000010002 */
[----:B------:R-:W4:Y:S01]  /*66f0*/  SHFL.DOWN PT, R141, R4, 0x4, 0x1f ;  /* 0x08801f00048d7f89 */ /* 0x000f2200000e0000 */
[----:B------:R-:W-:Y:S01]  /*6700*/  FMUL.FTZ R139, R212, R9 ;  /* 0x00000009d48b7220 */ /* 0x000fe20000410000 */
[C---:B------:R-:W-:Y:S01]  /*6710*/  FMUL.FTZ R3, R25.reuse, R8 ;  /* 0x0000000819037220 */ /* 0x040fe20000410000 */
[----:B------:R-:W-:Y:S01]  /*6720*/  FADD.FTZ R57, R16, R57 ;  /* 0x0000003910397221 */ /* 0x000fe20000010000 */
[C---:B------:R-:W-:Y:S01]  /*6730*/  FMUL.FTZ R9, R25.reuse, R165 ;  /* 0x000000a519097220 */ /* 0x040fe20000410000 */
[----:B------:R-:W-:Y:S01]  /*6740*/  FFMA.FTZ R27, R204, R27, R139 ;  /* 0x0000001bcc1b7223 */ /* 0x000fe2000001008b */
[C---:B------:R-:W-:Y:S01]  /*6750*/  FFMA.FTZ R2, R24.reuse, R165, R3 ;  /* 0x000000a518027223 */ /* 0x040fe20000010003 */
[----:B------:R-:W-:Y:S01]  /*6760*/  FMUL.FTZ R3, R25, R166 ;  /* 0x000000a619037220 */ /* 0x000fe20000410000 */
[----:B------:R-:W-:Y:S01]  /*6770*/  FFMA.FTZ R8, R24, R8, -R9 ;  /* 0x0000000818087223 */ /* 0x000fe20000010809 */
[----:B------:R-:W-:Y:S01]  /*6780*/  FFMA.FTZ R27, R72, R164, R27 ;  /* 0x000000a4481b7223 */ /* 0x000fe2000001001b */
[----:B------:R-:W-:Y:S01]  /*6790*/  FMUL.FTZ R2, R225, R2 ;  /* 0x00000002e1027220 */ /* 0x000fe20000410000 */
[----:B-1----:R-:W-:Y:S01]  /*67a0*/  @!P2 FADD.FTZ R7, R7, R142 ;  /* 0x0000008e0707a221 */ /* 0x002fe20000010000 */
[----:B-----5:R-:W-:Y:S01]  /*67b0*/  @!P2 FADD.FTZ R6, R6, R143 ;  /* 0x0000008f0606a221 */ /* 0x020fe20000010000 */
[----:B------:R-:W-:Y:S01]  /*67c0*/  FADD.FTZ R56, R27, R56 ;  /* 0x000000381b387221 */ /* 0x000fe20000010000 */
[CC--:B------:R-:W-:Y:S01]  /*67d0*/  FFMA.FTZ R9, R24.reuse, R11.reuse, -R3 ;  /* 0x0000000b18097223 */ /* 0x0c0fe20000010803 */
[----:B------:R-:W-:Y:S01]  /*67e0*/  FMUL.FTZ R11, R25, R11 ;  /* 0x0000000b190b7220 */ /* 0x000fe20000410000 */
[----:B------:R-:W1:Y:S01]  /*67f0*/  SHFL.DOWN PT, R140, R7, 0x8, 0x1f ;  /* 0x09001f00078c7f89 */ /* 0x000e6200000e0000 */
[----:B------:R-:W-:Y:S01]  /*6800*/  FFMA.FTZ R207, R207, R8, R2 ;  /* 0x00000008cfcf7223 */ /* 0x000fe20000010002 */
[----:B------:R-:W-:Y:S01]  /*6810*/  FMUL.FTZ R3, R25, R167 ;  /* 0x000000a719037220 */ /* 0x000fe20000410000 */
[----:B------:R-:W-:Y:S01]  /*6820*/  FFMA.FTZ R11, R24, R166, R11 ;  /* 0x000000a6180b7223 */ /* 0x000fe2000001000b */
[----:B--2---:R-:W-:Y:S01]  /*6830*/  @!P2 FADD.FTZ R5, R5, R18 ;  /* 0x000000120505a221 */ /* 0x004fe20000010000 */
[----:B------:R-:W2:Y:S01]  /*6840*/  SHFL.DOWN PT, R139, R6, 0x8, 0x1f ;  /* 0x09001f00068b7f89 */ /* 0x000ea200000e0000 */
[----:B------:R-:W-:Y:S01]  /*6850*/  FFMA.FTZ R8, R54, R165, R207 ;  /* 0x000000a536087223 */ /* 0x000fe200000100cf */
[----:B------:R-:W-:Y:S01]  /*6860*/  FMUL.FTZ R11, R224, R11 ;  /* 0x0000000be00b7220 */ /* 0x000fe20000410000 */
[----:B----4-:R-:W-:Y:S01]  /*6870*/  @!P2 FADD.FTZ R4, R4, R141 ;  /* 0x0000008d0404a221 */ /* 0x010fe20000010000 */
[----:B------:R-:W4:Y:S01]  /*6880*/  SHFL.DOWN PT, R16, R5, 0x8, 0x1f ;  /* 0x09001f0005107f89 */ /* 0x000f2200000e0000 */
[----:B------:R-:W-:Y:S01]  /*6890*/  ISETP.GT.AND P2, PT, R78, 0x17, PT ;  /* 0x000000174e00780c */ /* 0x000fe20003f44270 */
[CC--:B------:R-:W-:Y:S01]  /*68a0*/  FMUL.FTZ R2, R25.reuse, R151.reuse ;  /* 0x0000009719027220 */ /* 0x0c0fe20000410000 */
[----:B------:R-:W-:Y:S01]  /*68b0*/  FADD.FTZ R55, R8, R55 ;  /* 0x0000003708377221 */ /* 0x000fe20000010000 */
[----:B------:R-:W5:Y:S01]  /*68c0*/  SHFL.DOWN PT, R27, R4, 0x8, 0x1f ;  /* 0x09001f00041b7f89 */ /* 0x000f6200000e0000 */
[----:B------:R-:W-:Y:S01]  /*68d0*/  FFMA.FTZ R8, R24, R151, -R3 ;  /* 0x0000009718087223 */ /* 0x000fe20000010803 */
[----:B------:R-:W-:Y:S01]  /*68e0*/  FFMA.FTZ R206, R206, R9, R11 ;  /* 0x00000009cece7223 */ /* 0x000fe2000001000b */
[C---:B------:R-:W-:Y:S01]  /*68f0*/  FMUL.FTZ R3, R25.reuse, R152 ;  /* 0x0000009819037220 */ /* 0x040fe20000410000 */
[C---:B------:R-:W-:Y:S01]  /*6900*/  FFMA.FTZ R2, R24.reuse, R167, R2 ;  /* 0x000000a718027223 */ /* 0x040fe20000010002 */
[----:B------:R-:W-:Y:S01]  /*6910*/  FMUL.FTZ R9, R25, R168 ;  /* 0x000000a819097220 */ /* 0x000fe20000410000 */
[----:B------:R-:W-:Y:S01]  /*6920*/  FFMA.FTZ R11, R73, R166, R206 ;  /* 0x000000a6490b7223 */ /* 0x000fe200000100ce */
[----:B------:R-:W-:Y:S01]  /*6930*/  FFMA.FTZ R3, R24, R168, R3 ;  /* 0x000000a818037223 */ /* 0x000fe20000010003 */
[----:B------:R-:W-:Y:S01]  /*6940*/  FMUL.FTZ R2, R221, R2 ;  /* 0x00000002dd027220 */ /* 0x000fe20000410000 */
[----:B------:R-:W-:Y:S01]  /*6950*/  FADD.FTZ R43, R17, R43 ;  /* 0x0000002b112b7221 */ /* 0x000fe20000010000 */
[----:B------:R-:W-:Y:S01]  /*6960*/  FADD.FTZ R52, R11, R52 ;  /* 0x000000340b347221 */ /* 0x000fe20000010000 */
[----:B-1----:R-:W-:Y:S01]  /*6970*/  @!P2 FADD.FTZ R7, R7, R140 ;  /* 0x0000008c0707a221 */ /* 0x002fe20000010000 */
[----:B------:R-:W-:Y:S01]  /*6980*/  FFMA.FTZ R2, R209, R8, R2 ;  /* 0x00000008d1027223 */ /* 0x000fe20000010002 */
[----:B------:R-:W-:Y:S01]  /*6990*/  FMUL.FTZ R17, R214, R3 ;  /* 0x00000003d6117220 */ /* 0x000fe20000410000 */
[----:B------:R-:W-:Y:S01]  /*69a0*/  FADD.FTZ R40, R19, R40 ;  /* 0x0000002813287221 */ /* 0x000fe20000010000 */
[----:B------:R-:W-:Y:S01]  /*69b0*/  FFMA.FTZ R19, R24, R152, -R9 ;  /* 0x0000009818137223 */ /* 0x000fe20000010809 */
[----:B--2---:R-:W-:Y:S01]  /*69c0*/  @!P2 FADD.FTZ R6, R6, R139 ;  /* 0x0000008b0606a221 */ /* 0x004fe20000010000 */
[----:B------:R-:W-:Y:S01]  /*69d0*/  FADD.FTZ R65, R226, R65 ;  /* 0x00000041e2417221 */ /* 0x000fe20000010000 */
[----:B------:R-:W-:Y:S01]  /*69e0*/  FADD.FTZ R30, R172, R30 ;  /* 0x0000001eac1e7221 */ /* 0x000fe20000010000 */
[----:B------:R-:W-:Y:S01]  /*69f0*/  FADD.FTZ R39, R155, R39 ;  /* 0x000000279b277221 */ /* 0x000fe20000010000 */
[----:B----4-:R-:W-:Y:S01]  /*6a00*/  @!P2 FADD.FTZ R5, R5, R16 ;  /* 0x000000100505a221 */ /* 0x010fe20000010000 */
[----:B------:R1:W2:Y:S01]  /*6a10*/  SHFL.DOWN PT, R11, R6, 0x10, 0x1f ;  /* 0x0a001f00060b7f89 */ /* 0x0002a200000e0000 */
[----:B------:R-:W-:Y:S01]  /*6a20*/  FADD.FTZ R34, R26, R34 ;  /* 0x000000221a227221 */ /* 0x000fe20000010000 */
[----:B------:R-:W-:Y:S01]  /*6a30*/  FFMA.FTZ R18, R59, R167, R2 ;  /* 0x000000a73b127223 */ /* 0x000fe20000010002 */
[----:B-----5:R-:W-:Y:S01]  /*6a40*/  @!P2 FADD.FTZ R4, R4, R27 ;  /* 0x0000001b0404a221 */ /* 0x020fe20000010000 */
[----:B------:R1:W4:Y:S01]  /*6a50*/  SHFL.DOWN PT, R16, R7, 0x10, 0x1f ;  /* 0x0a001f0007107f89 */ /* 0x00032200000e0000 */
[----:B------:R-:W-:-:S03]  /*6a60*/  FMUL.FTZ R9, R25, R10 ;  /* 0x0000000a19097220 */ /* 0x000fc60000410000 */
[----:B------:R1:W0:Y:S04]  /*6a70*/  SHFL.DOWN PT, R3, R4, 0x10, 0x1f ;  /* 0x0a001f0004037f89 */ /* 0x00022800000e0000 */
[----:B------:R1:W0:Y:S01]  /*6a80*/  SHFL.DOWN PT, R8, R5, 0x10, 0x1f ;  /* 0x0a001f0005087f89 */ /* 0x00022200000e0000 */
[----:B------:R-:W-:Y:S05]  /*6a90*/  @P3 BRA `(.L_x_9340) ;  /* 0x0000000000203947 */ /* 0x000fea0003800000 */
[----:B------:R-:W-:Y:S01]  /*6aa0*/  ISETP.NE.AND P2, PT, R78, RZ, PT ;  /* 0x000000ff4e00720c */ /* 0x000fe20003f45270 */
[----:B01----:R-:W-:Y:S01]  /*6ab0*/  FADD.FTZ R4, R4, R3 ;  /* 0x0000000304047221 */ /* 0x003fe20000010000 */
[----:B------:R-:W-:Y:S01]  /*6ac0*/  FADD.FTZ R5, R5, R8 ;  /* 0x0000000805057221 */ /* 0x000fe20000010000 */
[----:B--2---:R-:W-:Y:S01]  /*6ad0*/  FADD.FTZ R6, R6, R11 ;  /* 0x0000000b06067221 */ /* 0x004fe20000010000 */
[----:B----4-:R-:W-:-:S09]  /*6ae0*/  FADD.FTZ R7, R7, R16 ;  /* 0x0000001007077221 */ /* 0x010fd20000010000 */
[----:B------:R-:W-:-:S04]  /*6af0*/  @!P2 SHF.R.U32.HI R2, RZ, 0x1, R83 ;  /* 0x00000001ff02a819 */ /* 0x000fc80000011653 */
[----:B------:R-:W-:-:S05]  /*6b00*/  @!P2 LOP3.LUT R2, R2, 0x1f0, RZ, 0xc0, !PT ;  /* 0x000001f00202a812 */ /* 0x000fca00078ec0ff */
[----:B------:R0:W-:Y:S02]  /*6b10*/  @!P2 STS.128 [R2+UR26+0x860], R4 ;  /* 0x000860040200a988 */ /* 0x0001e40008000c1a */
.L_x_9340:
[----:B------:R-:W-:Y:S05]  /*6b20*/  BSYNC.RECONVERGENT B0 ;  /* 0x0000000000007941 */ /* 0x000fea0003800200 */
.L_x_9339:
[C---:B0-----:R-:W-:Y:S01]  /*6b30*/  FMUL.FTZ R3, R25.reuse, R13 ;  /* 0x0000000d19037220 */ /* 0x041fe20000410000 */
[CC--:B--2---:R-:W-:Y:S01]  /*6b40*/  FMUL.FTZ R11, R25.reuse, R169.reuse ;  /* 0x000000a9190b7220 */ /* 0x0c4fe20000410000 */
[C---:B----4-:R-:W-:Y:S01]  /*6b50*/  FFMA.FTZ R16, R24.reuse, R169, R9 ;  /* 0x000000a918107223 */ /* 0x050fe20000010009 */
[-C--:B------:R-:W-:Y:S01]  /*6b60*/  FMUL.FTZ R8, R25, R170.reuse ;  /* 0x000000aa19087220 */ /* 0x080fe20000410000 */
        /* <DEDUP_REMOVED lines=36> */
.L_x_9342:
[----:B------:R-:W-:Y:S05]  /*6db0*/  BSYNC.RECONVERGENT B0 ;  /* 0x0000000000007941 */ /* 0x000fea0003800200 */
.L_x_9341:
[----:B------:R-:W-:-:S04]  /*6dc0*/  UIADD3 UR6, UPT, UPT, UR6, 0x1, URZ ;  /* 0x0000000106067890 */ /* 0x000fc8000fffe0ff */
[----:B------:R-:W-:-:S09]  /*6dd0*/  UISETP.GE.AND UP0, UPT, UR6, UR29, UPT ;  /* 0x0000001d0600728c */ /* 0x000fd2000bf06270 */
[----:B------:R-:W-:Y:S05]  /*6de0*/  BRA.U !UP0, `(.L_x_9343) ;  /* 0xffffffa508907547 */ /* 0x000fea000b83ffff */
.L_x_9309:
[----:B------:R-:W-:Y:S01]  /*6df0*/  BAR.SYNC.DEFER_BLOCKING 0x0 ;  /* 0x0000000000007b1d */ /* 0x000fe20000010000 */
[----:B01----:R-:W-:Y:S01]  /*6e00*/  F2FP.BF16.F32.PACK_AB R7, R32, R41 ;  /* 0x000000292007723e */ /* 0x003fe200000010ff */
[----:B------:R-:W-:Y:S01]  /*6e10*/  UIADD3 UR29, UPT, UPT, UR14, -0x1, URZ ;  /* 0xffffffff0e1d7890 */ /* 0x000fe2000fffe0ff */
[----:B------:R-:W-:Y:S01]  /*6e20*/  F2FP.BF16.F32.PACK_AB R6, R33, R40 ;  /* 0x000000282106723e */ /* 0x000fe200000010ff */
[----:B------:R-:W-:Y:S01]  /*6e30*/  FADD.FTZ R0, R85, R48 ;  /* 0x0000003055007221 */ /* 0x000fe20000010000 */
[----:B------:R-:W-:Y:S01]  /*6e40*/  F2FP.BF16.F32.PACK_AB R5, R34, R43 ;  /* 0x0000002b2205723e */ /* 0x000fe200000010ff */
[----:B------:R-:W0:Y:S01]  /*6e50*/  LDCU.64 UR30, c[0x0][0x4f8] ;  /* 0x00009f00ff1e77ac */ /* 0x000e220008000a00 */
[----:B------:R-:W-:Y:S02]  /*6e60*/  F2FP.BF16.F32.PACK_AB R4, R35, R42 ;  /* 0x0000002a2304723e */ /* 0x000fe400000010ff */
[----:B------:R-:W-:Y:S01]  /*6e70*/  F2FP.BF16.F32.PACK_AB R11, R28, R37 ;  /* 0x000000251c0b723e */ /* 0x000fe200000010ff */
[----:B------:R-:W1:Y:S01]  /*6e80*/  LDCU.64 UR32, c[0x0][0x500] ;  /* 0x0000a000ff2077ac */ /* 0x000e620008000a00 */
[----:B------:R-:W-:-:S02]  /*6e90*/  F2FP.BF16.F32.PACK_AB R10, R29, R36 ;  /* 0x000000241d0a723e */ /* 0x000fc400000010ff */
[----:B------:R-:W-:Y:S01]  /*6ea0*/  F2FP.BF16.F32.PACK_AB R9, R30, R39 ;  /* 0x000000271e09723e */ /* 0x000fe200000010ff */
[----:B------:R-:W-:Y:S01]  /*6eb0*/  USHF.L.U32 UR26, UR29, 0xa, URZ ;  /* 0x0000000a1d1a7899 */ /* 0x000fe200080006ff */
[----:B------:R-:W-:Y:S01]  /*6ec0*/  F2FP.BF16.F32.PACK_AB R8, R31, R38 ;  /* 0x000000261f08723e */ /* 0x000fe200000010ff */
[----:B------:R-:W2:Y:S01]  /*6ed0*/  LDCU.64 UR34, c[0x0][0x550] ;  /* 0x0000aa00ff2277ac */ /* 0x000ea20008000a00 */
[----:B------:R-:W-:Y:S02]  /*6ee0*/  F2FP.BF16.F32.PACK_AB R49, R53, R50 ;  /* 0x000000323531723e */ /* 0x000fe400000010ff */
[----:B------:R-:W-:Y:S01]  /*6ef0*/  F2FP.BF16.F32.PACK_AB R48, R51, R48 ;  /* 0x000000303330723e */ /* 0x000fe200000010ff */
[----:B------:R-:W-:Y:S02]  /*6f00*/  USHF.R.S32.HI UR27, URZ, 0x1f, UR26 ;  /* 0x0000001fff1b7899 */ /* 0x000fe4000801141a */
[----:B------:R-:W-:Y:S01]  /*6f10*/  UIADD3 UR18, UP1, UPT, UR18, -0x800, URZ ;  /* 0xfffff80012127890 */ /* 0x000fe2000ff3e0ff */
[----:B------:R4:W-:Y:S01]  /*6f20*/  STS.128 [R76], R4 ;  /* 0x000000044c007388 */ /* 0x0009e20000000c00 */
[----:B0-----:R-:W-:-:S02]  /*6f30*/  UIMAD.WIDE.U32 UR22, UR28, UR30, UR26 ;  /* 0x0000001e1c1672a5 */ /* 0x001fc4000f8e001a */
[----:B------:R-:W-:Y:S01]  /*6f40*/  UIADD3 UR16, UP2, UPT, UR16, -0x800, URZ ;  /* 0xfffff80010107890 */ /* 0x000fe2000ff5e0ff */
[----:B------:R0:W-:Y:S01]  /*6f50*/  STS.128 [R76+0x10], R8 ;  /* 0x000010084c007388 */ /* 0x0001e20000000c00 */
[----:B------:R-:W-:-:S03]  /*6f60*/  NOP ;  /* 0x0000000000007918 */ /* 0x000fc60000000000 */
[----:B------:R-:W5:Y:S01]  /*6f70*/  LDS.128 R12, [R77] ;  /* 0x000000004d0c7984 */ /* 0x000f620000000c00 */
[----:B------:R-:W-:Y:S01]  /*6f80*/  UIMAD UR23, UR28, UR31, UR23 ;  /* 0x0000001f1c1772a4 */ /* 0x000fe2000f8e0217 */
[----:B------:R-:W3:Y:S02]  /*6f90*/  LDCU.64 UR30, c[0x0][0x520] ;  /* 0x0000a400ff1e77ac */ /* 0x000ee40008000a00 */
[----:B------:R-:W3:Y:S01]  /*6fa0*/  LDS.128 R16, [R77+0x200] ;  /* 0x000200004d107984 */ /* 0x000ee20000000c00 */
[----:B----4-:R-:W-:Y:S01]  /*6fb0*/  IADD3 R7, PT, PT, R80, R81, RZ ;  /* 0x0000005150077210 */ /* 0x010fe20007ffe0ff */
[----:B------:R-:W-:Y:S01]  /*6fc0*/  FADD.FTZ R5, R0, R51 ;  /* 0x0000003300057221 */ /* 0x000fe20000010000 */
[----:B-1----:R-:W-:Y:S01]  /*6fd0*/  UIMAD.WIDE.U32 UR22, UR8, UR32, UR22 ;  /* 0x00000020081672a5 */ /* 0x002fe2000f8e0016 */
[----:B------:R-:W-:Y:S01]  /*6fe0*/  F2FP.BF16.F32.PACK_AB R51, R57, R56 ;  /* 0x000000383933723e */ /* 0x000fe200000010ff */
[----:B------:R-:W-:Y:S01]  /*6ff0*/  UIADD3.X UR19, UPT, UPT, UR19, -0x1, URZ, UP1, !UPT ;  /* 0xffffffff13137890 */ /* 0x000fe20008ffe4ff */
[----:B------:R-:W-:Y:S01]  /*7000*/  FADD.FTZ R0, R5, R50 ;  /* 0x0000003205007221 */ /* 0x000fe20000010000 */
[----:B------:R-:W-:Y:S01]  /*7010*/  UIMAD UR23, UR8, UR33, UR23 ;  /* 0x00000021081772a4 */ /* 0x000fe2000f8e0217 */
[----:B------:R-:W-:Y:S01]  /*7020*/  F2FP.BF16.F32.PACK_AB R50, R55, R52 ;  /* 0x000000343732723e */ /* 0x000fe200000010ff */
[----:B--2---:R-:W-:Y:S01]  /*7030*/  ULEA UR6, UP0, UR22, UR34, 0x1 ;  /* 0x0000002216067291 */ /* 0x004fe2000f8008ff */
[----:B0-----:R-:W-:Y:S01]  /*7040*/  F2FP.BF16.F32.PACK_AB R11, R67, R66 ;  /* 0x00000042430b723e */ /* 0x001fe200000010ff */
[----:B------:R-:W0:Y:S01]  /*7050*/  LDCU.64 UR32, c[0x0][0x560] ;  /* 0x0000ac00ff2077ac */ /* 0x000e220008000a00 */
[----:B------:R-:W-:Y:S01]  /*7060*/  F2FP.BF16.F32.PACK_AB R10, R65, R62 ;  /* 0x0000003e410a723e */ /* 0x000fe200000010ff */
[----:B------:R-:W-:Y:S01]  /*7070*/  FADD.FTZ R5, R0, R53 ;  /* 0x0000003500057221 */ /* 0x000fe20000010000 */
[----:B------:R-:W-:Y:S01]  /*7080*/  F2FP.BF16.F32.PACK_AB R9, R63, R60 ;  /* 0x0000003c3f09723e */ /* 0x000fe200000010ff */
[----:B------:R-:W-:Y:S01]  /*7090*/  ULEA.HI.X UR22, UR22, UR35, UR23, 0x1, UP0 ;  /* 0x0000002316167291 */ /* 0x000fe200080f0c17 */
[----:B------:R-:W-:Y:S01]  /*70a0*/  MOV R2, UR6 ;  /* 0x0000000600027c02 */ /* 0x000fe20008000f00 */
[----:B------:R-:W-:Y:S01]  /*70b0*/  FADD.FTZ R52, R5, R52 ;  /* 0x0000003405347221 */ /* 0x000fe20000010000 */
[----:B------:R-:W-:Y:S01]  /*70c0*/  F2FP.BF16.F32.PACK_AB R8, R61, R58 ;  /* 0x0000003a3d08723e */ /* 0x000fe200000010ff */
[----:B------:R-:W-:-:S02]  /*70d0*/  UIADD3.X UR17, UPT, UPT, UR17, -0x1, URZ, UP2, !UPT ;  /* 0xffffffff11117890 */ /* 0x000fc400097fe4ff */
[----:B------:R-:W-:Y:S01]  /*70e0*/  MOV R3, UR22 ;  /* 0x0000001600037c02 */ /* 0x000fe20008000f00 */
[----:B------:R-:W-:Y:S02]  /*70f0*/  FADD.FTZ R55, R52, R55 ;  /* 0x0000003734377221 */ /* 0x000fe40000010000 */
[----:B------:R-:W-:Y:S02]  /*7100*/  IMAD.WIDE.U32 R2, R7, 0x10, R2 ;  /* 0x0000001007027825 */ /* 0x000fe400078e0002 */
[----:B------:R-:W1:Y:S02]  /*7110*/  LDCU.64 UR22, c[0x0][0x518] ;  /* 0x0000a300ff1677ac */ /* 0x000e640008000a00 */
[----:B------:R-:W-:-:S04]  /*7120*/  FADD.FTZ R56, R55, R56 ;  /* 0x0000003837387221 */ /* 0x000fc80000010000 */
[----:B------:R-:W-:Y:S01]  /*7130*/  FADD.FTZ R57, R56, R57 ;  /* 0x0000003938397221 */ /* 0x000fe20000010000 */
[----:B-----5:R-:W-:Y:S03]  /*7140*/  STG.E.128 desc[UR24][R2.64], R12 ;  /* 0x0000000c02007986 */ /* 0x020fe6000c101d18 */
[----:B------:R-:W-:Y:S01]  /*7150*/  FADD.FTZ R58, R57, R58 ;  /* 0x0000003a393a7221 */ /* 0x000fe20000010000 */
[----:B---3--:R2:W-:Y:S03]  /*7160*/  STG.E.128 desc[UR24][R2.64+0x200], R16 ;  /* 0x0002001002007986 */ /* 0x0085e6000c101d18 */
[----:B------:R-:W-:Y:S01]  /*7170*/  FADD.FTZ R61, R58, R61 ;  /* 0x0000003d3a3d7221 */ /* 0x000fe20000010000 */
[----:B------:R-:W-:Y:S01]  /*7180*/  BAR.SYNC.DEFER_BLOCKING 0x0 ;  /* 0x0000000000007b1d */ /* 0x000fe20000010000 */
[----:B-1----:R-:W-:-:S02]  /*7190*/  UIMAD.WIDE.U32 UR26, UR28, UR22, UR26 ;  /* 0x000000161c1a72a5 */ /* 0x002fc4000f8e001a */
[----:B------:R-:W-:Y:S02]  /*71a0*/  FADD.FTZ R60, R61, R60 ;  /* 0x0000003c3d3c7221 */ /* 0x000fe40000010000 */
[----:B------:R-:W-:Y:S02]  /*71b0*/  UIMAD UR23, UR28, UR23, UR27 ;  /* 0x000000171c1772a4 */ /* 0x000fe4000f8e021b */
[----:B------:R-:W-:Y:S01]  /*71c0*/  FADD.FTZ R63, R60, R63 ;  /* 0x0000003f3c3f7221 */ /* 0x000fe20000010000 */
[----:B------:R-:W-:Y:S02]  /*71d0*/  UMOV UR22, UR26 ;  /* 0x0000001a00167c82 */ /* 0x000fe40008000000 */
[----:B------:R-:W-:Y:S01]  /*71e0*/  UIMAD.WIDE.U32 UR22, UR8, UR30, UR22 ;  /* 0x0000001e081672a5 */ /* 0x000fe2000f8e0016 */
[----:B------:R-:W-:-:S03]  /*71f0*/  FADD.FTZ R62, R63, R62 ;  /* 0x0000003e3f3e7221 */ /* 0x000fc60000010000 */
[----:B------:R-:W-:Y:S01]  /*7200*/  UIMAD UR23, UR8, UR31, UR23 ;  /* 0x0000001f081772a4 */ /* 0x000fe2000f8e0217 */
[----:B------:R-:W-:Y:S01]  /*7210*/  FADD.FTZ R65, R62, R65 ;  /* 0x000000413e417221 */ /* 0x000fe20000010000 */
[----:B0-----:R-:W-:-:S03]  /*7220*/  ULEA UR6, UP0, UR22, UR32, 0x1 ;  /* 0x0000002016067291 */ /* 0x001fc6000f8008ff */
[----:B------:R-:W-:Y:S01]  /*7230*/  FADD.FTZ R66, R65, R66 ;  /* 0x0000004241427221 */ /* 0x000fe20000010000 */
[----:B------:R-:W-:Y:S02]  /*7240*/  ULEA.HI.X UR22, UR22, UR33, UR23, 0x1, UP0 ;  /* 0x0000002116167291 */ /* 0x000fe400080f0c17 */
[----:B--2---:R-:W-:Y:S01]  /*7250*/  MOV R2, UR6 ;  /* 0x0000000600027c02 */ /* 0x004fe20008000f00 */
        /* <DEDUP_REMOVED lines=8> */
[----:B------:R-:W-:Y:S01]  /*72e0*/  IMAD.WIDE.U32 R2, R7, 0x10, R2 ;  /* 0x0000001007027825 */ /* 0x000fe200078e0002 */
[----:B------:R-:W-:Y:S02]  /*72f0*/  UISETP.GT.AND UP0, UPT, UR14, 0x1, UPT ;  /* 0x000000010e00788c */ /* 0x000fe4000bf04270 */
[----:B------:R-:W1:Y:S01]  /*7300*/  LDS.128 R20, [R77+0x200] ;  /* 0x000200004d147984 */ /* 0x000e620000000c00 */
[----:B------:R-:W-:-:S03]  /*7310*/  UMOV UR14, UR29 ;  /* 0x0000001d000e7c82 */ /* 0x000fc60008000000 */
[----:B0-----:R0:W-:Y:S04]  /*7320*/  STG.E.128 desc[UR24][R2.64], R12 ;  /* 0x0000000c02007986 */ /* 0x0011e8000c101d18 */
[----:B-1----:R0:W-:Y:S01]  /*7330*/  STG.E.128 desc[UR24][R2.64+0x200], R20 ;  /* 0x0002001402007986 */ /* 0x0021e2000c101d18 */
[----:B------:R-:W-:Y:S05]  /*7340*/  BRA.U UP0, `(.L_x_9344) ;  /* 0xffffff9100c47547 */ /* 0x000fea000b83ffff */
.L_x_9308:
        /* <DEDUP_REMOVED lines=34> */
[----:B0-----:R-:W0:Y:S01]  /*7570*/  LDS R0, [UR4+0x858] ;  /* 0x00085804ff007984 */ /* 0x001e220008000800 */
[----:B------:R-:W-:-:S04]  /*7580*/  ULEA UR4, UP0, UR8, UR10, 0x2 ;  /* 0x0000000a08047291 */ /* 0x000fc8000f8010ff */
[----:B------:R-:W-:Y:S02]  /*7590*/  ULEA.HI.X UR5, UR8, UR11, URZ, 0x2, UP0 ;  /* 0x0000000b08057291 */ /* 0x000fe400080f14ff */
[----:B------:R-:W-:-:S04]  /*75a0*/  MOV R2, UR4 ;  /* 0x0000000400027c02 */ /* 0x000fc80008000f00 */
[----:B------:R-:W-:Y:S01]  /*75b0*/  MOV R3, UR5 ;  /* 0x0000000500037c02 */ /* 0x000fe20008000f00 */
[----:B0-----:R-:W-:-:S05]  /*75c0*/  FADD.FTZ R7, R7, R0 ;  /* 0x0000000007077221 */ /* 0x001fca0000010000 */
[----:B------:R1:W-:Y:S02]  /*75d0*/  REDG.E.ADD.F32.FTZ.RN.STRONG.GPU desc[UR24][R2.64], R7 ;  /* 0x00000007020079a6 */ /* 0x0003e4000c12f318 */
.L_x_9346:
[----:B------:R-:W-:Y:S05]  /*75e0*/  BSYNC.RECONVERGENT B0 ;  /* 0x0000000000007941 */ /* 0x000fea0003800200 */
.L_x_9345:
[----:B------:R-:W-:Y:S01]  /*75f0*/  UISETP.NE.U32.AND UP0, UPT, UR14, URZ, UPT ;  /* 0x000000ff0e00728c */ /* 0x000fe2000bf05070 */
[----:B--2---:R-:W-:-:S03]  /*7600*/  ISETP.GE.AND P0, PT, R11, UR38, PT ;  /* 0x000000260b007c0c */ /* 0x004fc6000bf06270 */
[----:B------:R-:W-:-:S09]  /*7610*/  UISETP.NE.AND.EX UP0, UPT, UR15, URZ, UPT, UP0 ;  /* 0x000000ff0f00728c */ /* 0x000fd2000bf05300 */
[----:B------:R-:W-:Y:S05]  /*7620*/  BRA.U !UP0, `(.L_x_9347) ;  /* 0x0000000108907547 */ /* 0x000fea000b800000 */
        /* <DEDUP_REMOVED lines=35> */
.L_x_9348:
[----:B------:R-:W-:Y:S05]  /*7860*/  BSYNC.RECONVERGENT B0 ;  /* 0x0000000000007941 */ /* 0x000fea0003800200 */
.L_x_9347:
[----:B------:R-:W-:Y:S05]  /*7870*/  @P0 EXIT ;  /* 0x000000000000094d */ /* 0x000fea0003800000 */
[----:B------:R-:W2:Y:S01]  /*7880*/  LDCU.64 UR10, c[0x0][0x4e8] ;  /* 0x00009d00ff0a77ac */ /* 0x000ea20008000a00 */
[----:B------:R-:W3:Y:S01]  /*7890*/  S2UR UR22, SR_CgaCtaId ;  /* 0x00000000001679c3 */ /* 0x000ee20000008800 */
[----:B------:R-:W-:Y:S01]  /*78a0*/  BSSY.RECONVERGENT B0, `(.L_x_9349) ;  /* 0x0000054000007945 */ /* 0x000fe20003800200 */
[----:B------:R-:W4:Y:S01]  /*78b0*/  LDCU.64 UR18, c[0x0][0x4c8] ;  /* 0x00009900ff1277ac */ /* 0x000f220008000a00 */
[----:B------:R-:W0:Y:S01]  /*78c0*/  LDCU.64 UR20, c[0x0][0x4a8] ;  /* 0x00009500ff1477ac */ /* 0x000e220008000a00 */
[----:B------:R-:W-:Y:S01]  /*78d0*/  UMOV UR17, 0x400 ;  /* 0x0000040000117882 */ /* 0x000fe20000000000 */
[----:B------:R-:W0:Y:S01]  /*78e0*/  LDCU UR23, c[0x0][0x360] ;  /* 0x00006c00ff1777ac */ /* 0x000e220008000800 */
[----:B------:R-:W0:Y:S01]  /*78f0*/  LDCU.64 UR40, c[0x0][0x3e0] ;  /* 0x00007c00ff2877ac */ /* 0x000e220008000a00 */
[----:B--2---:R-:W-:Y:S01]  /*7900*/  UIMAD.WIDE.U32 UR4, UR8, UR10, URZ ;  /* 0x0000000a080472a5 */ /* 0x004fe2000f8e00ff */
[----:B------:R-:W2:Y:S03]  /*7910*/  LDCU.64 UR42, c[0x0][0x3c0] ;  /* 0x00007800ff2a77ac */ /* 0x000ea60008000a00 */
[----:B------:R-:W-:-:S02]  /*7920*/  UIMAD UR16, UR8, UR11, UR5 ;  /* 0x0000000b081072a4 */ /* 0x000fc4000f8e0205 */
[----:B----4-:R-:W-:Y:S02]  /*7930*/  UIMAD.WIDE.U32 UR10, UR8, UR18, URZ ;  /* 0x00000012080a72a5 */ /* 0x010fe4000f8e00ff */
[----:B0-----:R-:W-:Y:S02]  /*7940*/  UIMAD.WIDE.U32 UR14, UR8, UR20, URZ ;  /* 0x00000014080e72a5 */ /* 0x001fe4000f8e00ff */
[----:B------:R-:W-:Y:S01]  /*7950*/  UIMAD UR6, UR8, UR19, UR11 ;  /* 0x00000013080672a4 */ /* 0x000fe2000f8e020b */
[----:B------:R-:W0:Y:S01]  /*7960*/  LDCU.64 UR26, c[0x0][0x4b0] ;  /* 0x00009600ff1a77ac */ /* 0x000e220008000a00 */
[----:B------:R-:W4:Y:S01]  /*7970*/  LDCU.64 UR32, c[0x0][0x4d0] ;  /* 0x00009a00ff2077ac */ /* 0x000f220008000a00 */
[----:B------:R-:W0:Y:S01]  /*7980*/  LDCU.64 UR34, c[0x0][0x4f0] ;  /* 0x00009e00ff2277ac */ /* 0x000e220008000a00 */
[----:B------:R-:W0:Y:S01]  /*7990*/  LDCU.64 UR36, c[0x0][0x540] ;  /* 0x0000a800ff2477ac */ /* 0x000e220008000a00 */
[----:B------:R-:W0:Y:S01]  /*79a0*/  LDCU.128 UR28, c[0x0][0x530] ;  /* 0x0000a600ff1c77ac */ /* 0x000e220008000c00 */
[----:B------:R-:W-:-:S02]  /*79b0*/  UIMAD UR8, UR8, UR21, UR15 ;  /* 0x00000015080872a4 */ /* 0x000fc4000f8e020f */
[----:B---3--:R-:W-:-:S12]  /*79c0*/  ULEA UR17, UR22, UR17, 0x18 ;  /* 0x0000001116117291 */ /* 0x008fd8000f8ec0ff */
.L_x_9350:
[C---:B------:R-:W-:Y:S01]  /*79d0*/  LEA R0, R11.reuse, UR17, 0x3 ;  /* 0x000000110b007c11 */ /* 0x040fe2000f8e18ff */
[C---:B-1-3--:R-:W-:Y:S01]  /*79e0*/  IMAD.WIDE.U32 R6, R11.reuse, UR40, RZ ;  /* 0x000000280b067c25 */ /* 0x04afe2000f8e00ff */
[----:B------:R-:W-:Y:S02]  /*79f0*/  MOV R2, UR14 ;  /* 0x0000000e00027c02 */ /* 0x000fe40008000f00 */
        /* <DEDUP_REMOVED lines=29> */
[----:B---3--:R-:W-:-:S03]  /*7bd0*/  LEA R8, P1, R6, UR12, 0x3 ;  /* 0x0000000c06087c11 */ /* 0x008fc6000f8218ff */
        /* <DEDUP_REMOVED lines=33> */
.L_x_9349:
[----:B------:R-:W-:Y:S05]  /*7df0*/  EXIT ;  /* 0x000000000000794d */ /* 0x000fea0003800000 */
.L_x_9314:
[----:B------:R-:W-:Y:S01]  /*7e00*/  HFMA2 R206, -RZ, RZ, 0, 5.9604644775390625e-08 ;  /* 0x00000001ffce7431 */ /* 0x000fe200000001ff */
[----:B------:R-:W-:Y:S02]  /*7e10*/  MOV R205, R13 ;  /* 0x0000000d00cd7202 */ /* 0x000fe40000000f00 */
[----:B------:R-:W-:Y:S02]  /*7e20*/  MOV R207, RZ ;  /* 0x000000ff00cf7202 */ /* 0x000fe40000000f00 */
[----:B------:R-:W-:-:S07]  /*7e30*/  MOV R2, 0xffffffff ;  /* 0xffffffff00027802 */ /* 0x000fce0000000f00 */
[----:B012--5:R-:W-:Y:S05]  /*7e40*/  WARPSYNC.COLLECTIVE R2, `(.L_x_9351) ;  /* 0x0000000002087348 */ /* 0x027fea0003c00000 */
[----:B------:R3:W4:Y:S02]  /*7e50*/  SHFL.UP P6, R15, R205, R206, R207 ;  /* 0x040000cecd0f7389 */ /* 0x00072400000c00cf */
[----:B012345:R-:W-:Y:S05]  /*7e60*/  ENDCOLLECTIVE ;  /* 0x000000000000791b */ /* 0x03ffea0003800000 */
.L_x_9351:
[----:B------:R-:W-:Y:S02]  /*7e70*/  MOV R205, R18 ;  /* 0x0000001200cd7202 */ /* 0x000fe40000000f00 */
[----:B------:R-:W-:-:S07]  /*7e80*/  MOV R3, R15 ;  /* 0x0000000f00037202 */ /* 0x000fce0000000f00 */
[----:B------:R-:W-:Y:S05]  /*7e90*/  WARPSYNC.COLLECTIVE R2, `(.L_x_9352) ;  /* 0x0000000002087348 */ /* 0x000fea0003c00000 */
[----:B------:R0:W1:Y:S02]  /*7ea0*/  SHFL.UP P6, R15, R205, R206, R207 ;  /* 0x040000cecd0f7389 */ /* 0x00006400000c00cf */
[----:B01----:R-:W-:Y:S05]  /*7eb0*/  ENDCOLLECTIVE ;  /* 0x000000000000791b */ /* 0x003fea0003800000 */
.L_x_9352:
[----:B------:R-:W-:Y:S02]  /*7ec0*/  MOV R205, R19 ;  /* 0x0000001300cd7202 */ /* 0x000fe40000000f00 */
[----:B------:R-:W-:-:S07]  /*7ed0*/  MOV R12, R15 ;  /* 0x0000000f000c7202 */ /* 0x000fce0000000f00 */
[----:B------:R-:W-:Y:S05]  /*7ee0*/  WARPSYNC.COLLECTIVE R2, `(.L_x_9353) ;  /* 0x0000000002087348 */ /* 0x000fea0003c00000 */
[----:B------:R0:W1:Y:S02]  /*7ef0*/  SHFL.UP P6, R15, R205, R206, R207 ;  /* 0x040000cecd0f7389 */ /* 0x00006400000c00cf */
[----:B01----:R-:W-:Y:S05]  /*7f00*/  ENDCOLLECTIVE ;  /* 0x000000000000791b */ /* 0x003fea0003800000 */
.L_x_9353:
[----:B------:R-:W-:Y:S02]  /*7f10*/  MOV R205, R202 ;  /* 0x000000ca00cd7202 */ /* 0x000fe40000000f00 */
[----:B------:R-:W-:-:S07]  /*7f20*/  MOV R14, R15 ;  /* 0x0000000f000e7202 */ /* 0x000fce0000000f00 */
[----:B------:R-:W-:Y:S05]  /*7f30*/  WARPSYNC.COLLECTIVE R2, `(.L_x_9354) ;  /* 0x0000000002087348 */ /* 0x000fea0003c00000 */
[----:B------:R0:W1:Y:S02]  /*7f40*/  SHFL.UP P6, R15, R205, R206, R207 ;  /* 0x040000cecd0f7389 */ /* 0x00006400000c00cf */
[----:B01----:R-:W-:Y:S05]  /*7f50*/  ENDCOLLECTIVE ;  /* 0x000000000000791b */ /* 0x003fea0003800000 */
.L_x_9354:
        /* <DEDUP_REMOVED lines=15> */
.L_x_9355:
[----:B------:R-:W-:Y:S02]  /*8050*/  MOV R205, R18 ;  /* 0x0000001200cd7202 */ /* 0x000fe40000000f00 */
[----:B------:R-:W-:-:S07]  /*8060*/  MOV R3, R15 ;  /* 0x0000000f00037202 */ /* 0x000fce0000000f00 */
[----:B------:R-:W-:Y:S05]  /*8070*/  WARPSYNC.COLLECTIVE R2, `(.L_x_9356) ;  /* 0x0000000002087348 */ /* 0x000fea0003c00000 */
[----:B------:R0:W1:Y:S02]  /*8080*/  SHFL.UP P6, R15, R205, R206, R207 ;  /* 0x040000cecd0f7389 */ /* 0x00006400000c00cf */
[----:B01----:R-:W-:Y:S05]  /*8090*/  ENDCOLLECTIVE ;  /* 0x000000000000791b */ /* 0x003fea0003800000 */
.L_x_9356:
[----:B------:R-:W-:Y:S02]  /*80a0*/  MOV R205, R19 ;  /* 0x0000001300cd7202 */ /* 0x000fe40000000f00 */
[----:B------:R-:W-:-:S07]  /*80b0*/  MOV R12, R15 ;  /* 0x0000000f000c7202 */ /* 0x000fce0000000f00 */
[----:B------:R-:W-:Y:S05]  /*80c0*/  WARPSYNC.COLLECTIVE R2, `(.L_x_9357) ;  /* 0x0000000002087348 */ /* 0x000fea0003c00000 */
[----:B------:R0:W1:Y:S02]  /*80d0*/  SHFL.UP P6, R15, R205, R206, R207 ;  /* 0x040000cecd0f7389 */ /* 0x00006400000c00cf */
[----:B01----:R-:W-:Y:S05]  /*80e0*/  ENDCOLLECTIVE ;  /* 0x000000000000791b */ /* 0x003fea0003800000 */
.L_x_9357:
[----:B------:R-:W-:Y:S02]  /*80f0*/  MOV R205, R202 ;  /* 0x000000ca00cd7202 */ /* 0x000fe40000000f00 */
[----:B------:R-:W-:-:S07]  /*8100*/  MOV R14, R15 ;  /* 0x0000000f000e7202 */ /* 0x000fce0000000f00 */
[----:B------:R-:W-:Y:S05]  /*8110*/  WARPSYNC.COLLECTIVE R2, `(.L_x_9358) ;  /* 0x0000000002087348 */ /* 0x000fea0003c00000 */
[----:B------:R0:W1:Y:S02]  /*8120*/  SHFL.UP P6, R15, R205, R206, R207 ;  /* 0x040000cecd0f7389 */ /* 0x00006400000c00cf */
[----:B01----:R-:W-:Y:S05]  /*8130*/  ENDCOLLECTIVE ;  /* 0x000000000000791b */ /* 0x003fea0003800000 */
.L_x_9358:
        /* <DEDUP_REMOVED lines=15> */
.L_x_9359:
[----:B------:R-:W-:Y:S02]  /*8230*/  MOV R205, R18 ;  /* 0x0000001200cd7202 */ /* 0x000fe40000000f00 */
[----:B------:R-:W-:-:S07]  /*8240*/  MOV R3, R15 ;  /* 0x0000000f00037202 */ /* 0x000fce0000000f00 */
[----:B------:R-:W-:Y:S05]  /*8250*/  WARPSYNC.COLLECTIVE R2, `(.L_x_9360) ;  /* 0x0000000002087348 */ /* 0x000fea0003c00000 */
[----:B------:R0:W1:Y:S02]  /*8260*/  SHFL.UP P6, R15, R205, R206, R207 ;  /* 0x040000cecd0f7389 */ /* 0x00006400000c00cf */
[----:B01----:R-:W-:Y:S05]  /*8270*/  ENDCOLLECTIVE ;  /* 0x000000000000791b */ /* 0x003fea0003800000 */
.L_x_9360:
[----:B------:R-:W-:Y:S02]  /*8280*/  MOV R205, R19 ;  /* 0x0000001300cd7202 */ /* 0x000fe40000000f00 */
[----:B------:R-:W-:-:S07]  /*8290*/  MOV R12, R15 ;  /* 0x0000000f000c7202 */ /* 0x000fce0000000f00 */
[----:B------:R-:W-:Y:S05]  /*82a0*/  WARPSYNC.COLLECTIVE R2, `(.L_x_9361) ;  /* 0x0000000002087348 */ /* 0x000fea0003c00000 */
[----:B------:R0:W1:Y:S02]  /*82b0*/  SHFL.UP P6, R15, R205, R206, R207 ;  /* 0x040000cecd0f7389 */ /* 0x00006400000c00cf */
[----:B01----:R-:W-:Y:S05]  /*82c0*/  ENDCOLLECTIVE ;  /* 0x000000000000791b */ /* 0x003fea0003800000 */
.L_x_9361:
[----:B------:R-:W-:Y:S02]  /*82d0*/  MOV R205, R202 ;  /* 0x000000ca00cd7202 */ /* 0x000fe40000000f00 */
[----:B------:R-:W-:-:S07]  /*82e0*/  MOV R14, R15 ;  /* 0x0000000f000e7202 */ /* 0x000fce0000000f00 */
[----:B------:R-:W-:Y:S05]  /*82f0*/  WARPSYNC.COLLECTIVE R2, `(.L_x_9362) ;  /* 0x0000000002087348 */ /* 0x000fea0003c00000 */
[----:B------:R0:W1:Y:S02]  /*8300*/  SHFL.UP P6, R15, R205, R206, R207 ;  /* 0x040000cecd0f7389 */ /* 0x00006400000c00cf */
[----:B01----:R-:W-:Y:S05]  /*8310*/  ENDCOLLECTIVE ;  /* 0x000000000000791b */ /* 0x003fea0003800000 */
.L_x_9362:
[----:B------:R-:W-:Y:S01]  /*8320*/  HFMA2 R206, -RZ, RZ, 0, 4.76837158203125e-07 ;  /* 0x00000008ffce7431 */ /* 0x000fe200000001ff */
[----:B------:R-:W-:Y:S01]  /*8330*/  MOV R203, R15 ;  /* 0x0000000f00cb7202 */ /* 0x000fe20000000f00 */
[----:B------:R-:W-:-:S04]  /*8340*/  FMUL.FTZ R15, R13, R12 ;  /* 0x0000000c0d0f7220 */ /* 0x000fc80000410000 */
[-C--:B------:R-:W-:Y:S01]  /*8350*/  FMUL.FTZ R204, R18, R203.reuse ;  /* 0x000000cb12cc7220 */ /* 0x080fe20000410000 */
[----:B------:R-:W-:-:S03]  /*8360*/  FMUL.FTZ R203, R13, R203 ;  /* 0x000000cb0dcb7220 */ /* 0x000fc60000410000 */
[-C--:B------:R-:W-:Y:S01]  /*8370*/  FFMA.FTZ R204, R13, R14.reuse, -R204 ;  /* 0x0000000e0dcc7223 */ /* 0x080fe200000108cc */
[C---:B------:R-:W-:Y:S01]  /*8380*/  FFMA.FTZ R203, R18.reuse, R14, R203 ;  /* 0x0000000e12cb7223 */ /* 0x040fe200000100cb */
[C---:B------:R-:W-:Y:S01]  /*8390*/  FMUL.FTZ R14, R18.reuse, R12 ;  /* 0x0000000c120e7220 */ /* 0x040fe20000410000 */
[-C--:B------:R-:W-:Y:S01]  /*83a0*/  @P3 FFMA.FTZ R18, R18, R3.reuse, R15 ;  /* 0x0000000312123223 */ /* 0x080fe2000001000f */
[----:B------:R-:W-:Y:S01]  /*83b0*/  @P3 FADD.FTZ R19, R19, R204 ;  /* 0x000000cc13133221 */ /* 0x000fe20000010000 */
[----:B------:R-:W-:Y:S01]  /*83c0*/  @P3 FADD.FTZ R202, R202, R203 ;  /* 0x000000cbcaca3221 */ /* 0x000fe20000010000 */
[----:B------:R-:W-:-:S05]  /*83d0*/  @P3 FFMA.FTZ R13, R13, R3, -R14 ;  /* 0x000000030d0d3223 */ /* 0x000fca000001080e */
[----:B------:R-:W-:-:S07]  /*83e0*/  MOV R205, R13 ;  /* 0x0000000d00cd7202 */ /* 0x000fce0000000f00 */
[----:B------:R-:W-:Y:S05]  /*83f0*/  WARPSYNC.COLLECTIVE R2, `(.L_x_9363) ;  /* 0x0000000002087348 */ /* 0x000fea0003c00000 */
[----:B------:R0:W1:Y:S02]  /*8400*/  SHFL.UP P6, R15, R205, R206, R207 ;  /* 0x040000cecd0f7389 */ /* 0x00006400000c00cf */
[----:B01----:R-:W-:Y:S05]  /*8410*/  ENDCOLLECTIVE ;  /* 0x000000000000791b */ /* 0x003fea0003800000 */
.L_x_9363:
[----:B------:R-:W-:Y:S02]  /*8420*/  MOV R205, R18 ;  /* 0x0000001200cd7202 */ /* 0x000fe40000000f00 */
[----:B------:R-:W-:-:S07]  /*8430*/  MOV R3, R15 ;  /* 0x0000000f00037202 */ /* 0x000fce0000000f00 */
[----:B------:R-:W-:Y:S05]  /*8440*/  WARPSYNC.COLLECTIVE R2, `(.L_x_9364) ;  /* 0x0000000002087348 */ /* 0x000fea0003c00000 */
[----:B------:R0:W1:Y:S02]  /*8450*/  SHFL.UP P6, R15, R205, R206, R207 ;  /* 0x040000cecd0f7389 */ /* 0x00006400000c00cf */
[----:B01----:R-:W-:Y:S05]  /*8460*/  ENDCOLLECTIVE ;  /* 0x000000000000791b */ /* 0x003fea0003800000 */
.L_x_9364:
[----:B------:R-:W-:Y:S02]  /*8470*/  MOV R205, R19 ;  /* 0x0000001300cd7202 */ /* 0x000fe40000000f00 */
[----:B------:R-:W-:-:S07]  /*8480*/  MOV R12, R15 ;  /* 0x0000000f000c7202 */ /* 0x000fce0000000f00 */
[----:B------:R-:W-:Y:S05]  /*8490*/  WARPSYNC.COLLECTIVE R2, `(.L_x_9365) ;  /* 0x0000000002087348 */ /* 0x000fea0003c00000 */
[----:B------:R0:W1:Y:S02]  /*84a0*/  SHFL.UP P6, R15, R205, R206, R207 ;  /* 0x040000cecd0f7389 */ /* 0x00006400000c00cf */
[----:B01----:R-:W-:Y:S05]  /*84b0*/  ENDCOLLECTIVE ;  /* 0x000000000000791b */ /* 0x003fea0003800000 */
.L_x_9365:
[----:B------:R-:W-:Y:S02]  /*84c0*/  MOV R205, R202 ;  /* 0x000000ca00cd7202 */ /* 0x000fe40000000f00 */
[----:B------:R-:W-:-:S07]  /*84d0*/  MOV R14, R15 ;  /* 0x0000000f000e7202 */ /* 0x000fce0000000f00 */
[----:B------:R-:W-:Y:S05]  /*84e0*/  WARPSYNC.COLLECTIVE R2, `(.L_x_9366) ;  /* 0x0000000002087348 */ /* 0x000fea0003c00000 */
[----:B------:R0:W1:Y:S02]  /*84f0*/  SHFL.UP P6, R15, R205, R206, R207 ;  /* 0x040000cecd0f7389 */ /* 0x00006400000c00cf */
[----:B01----:R-:W-:Y:S05]  /*8500*/  ENDCOLLECTIVE ;  /* 0x000000000000791b */ /* 0x003fea0003800000 */
.L_x_9366:
        /* <DEDUP_REMOVED lines=15> */
.L_x_9367:
[----:B------:R-:W-:Y:S02]  /*8600*/  MOV R205, R18 ;  /* 0x0000001200cd7202 */ /* 0x000fe40000000f00 */
[----:B------:R-:W-:-:S07]  /*8610*/  MOV R3, R15 ;  /* 0x0000000f00037202 */ /* 0x000fce0000000f00 */
[----:B------:R-:W-:Y:S05]  /*8620*/  WARPSYNC.COLLECTIVE R2, `(.L_x_9368) ;  /* 0x0000000002087348 */ /* 0x000fea0003c00000 */
[----:B------:R0:W1:Y:S02]  /*8630*/  SHFL.UP P6, R15, R205, R206, R207 ;  /* 0x040000cecd0f7389 */ /* 0x00006400000c00cf */
[----:B01----:R-:W-:Y:S05]  /*8640*/  ENDCOLLECTIVE ;  /* 0x000000000000791b */ /* 0x003fea0003800000 */
.L_x_9368:
[----:B------:R-:W-:Y:S02]  /*8650*/  MOV R205, R19 ;  /* 0x0000001300cd7202 */ /* 0x000fe40000000f00 */
[----:B------:R-:W-:-:S07]  /*8660*/  MOV R12, R15 ;  /* 0x0000000f000c7202 */ /* 0x000fce0000000f00 */
[----:B------:R-:W-:Y:S05]  /*8670*/  WARPSYNC.COLLECTIVE R2, `(.L_x_9369) ;  /* 0x0000000002087348 */ /* 0x000fea0003c00000 */
[----:B------:R0:W1:Y:S02]  /*8680*/  SHFL.UP P6, R15, R205, R206, R207 ;  /* 0x040000cecd0f7389 */ /* 0x00006400000c00cf */
[----:B01----:R-:W-:Y:S05]  /*8690*/  ENDCOLLECTIVE ;  /* 0x000000000000791b */ /* 0x003fea0003800000 */
.L_x_9369:
[----:B------:R-:W-:Y:S02]  /*86a0*/  MOV R205, R202 ;  /* 0x000000ca00cd7202 */ /* 0x000fe40000000f00 */
[----:B------:R-:W-:-:S07]  /*86b0*/  MOV R14, R15 ;  /* 0x0000000f000e7202 */ /* 0x000fce0000000f00 */
[----:B------:R-:W-:Y:S05]  /*86c0*/  WARPSYNC.COLLECTIVE R2, `(.L_x_9370) ;  /* 0x0000000002087348 */ /* 0x000fea0003c00000 */
[----:B------:R0:W1:Y:S02]  /*86d0*/  SHFL.UP P6, R15, R205, R206, R207 ;  /* 0x040000cecd0f7389 */ /* 0x00006400000c00cf */
[----:B01----:R-:W-:Y:S05]  /*86e0*/  ENDCOLLECTIVE ;  /* 0x000000000000791b */ /* 0x003fea0003800000 */
.L_x_9370:
[----:B------:R-:W-:Y:S05]  /*86f0*/  BRA `(.L_x_9371) ;  /* 0xffffffa800647947 */ /* 0x000fea000383ffff */
.L_x_9315:
        /* <DEDUP_REMOVED lines=8> */
.L_x_9373:
[----:B------:R-:W-:Y:S05]  /*8780*/  BSYNC B0 ;  /* 0x0000000000007941 */ /* 0x000fea0003800000 */
.L_x_9372:
[----:B------:R-:W-:Y:S05]  /*8790*/  BRA `(.L_x_9374) ;  /* 0xffffffa800707947 */ /* 0x000fea000383ffff */
.L_x_9316:
        /* <DEDUP_REMOVED lines=8> */
.L_x_9376:
[----:B------:R-:W-:Y:S05]  /*8820*/  BSYNC B0 ;  /* 0x0000000000007941 */ /* 0x000fea0003800000 */
.L_x_9375:
[----:B------:R-:W-:Y:S05]  /*8830*/  BRA `(.L_x_9377) ;  /* 0xffffffa800507947 */ /* 0x000fea000383ffff */
.L_x_9317:
        /* <DEDUP_REMOVED lines=8> */
.L_x_9379:
[----:B------:R-:W-:Y:S05]  /*88c0*/  BSYNC B0 ;  /* 0x0000000000007941 */ /* 0x000fea0003800000 */
.L_x_9378:
[----:B------:R-:W-:Y:S05]  /*88d0*/  BRA `(.L_x_9380) ;  /* 0xffffffa800307947 */ /* 0x000fea000383ffff */
.L_x_9318:
        /* <DEDUP_REMOVED lines=8> */
.L_x_9382:
[----:B------:R-:W-:Y:S05]  /*8960*/  BSYNC B0 ;  /* 0x0000000000007941 */ /* 0x000fea0003800000 */
.L_x_9381:
[----:B------:R-:W-:Y:S05]  /*8970*/  BRA `(.L_x_9383) ;  /* 0xffffffa800107947 */ /* 0x000fea000383ffff */
.L_x_9319:
        /* <DEDUP_REMOVED lines=8> */
.L_x_9385:
[----:B------:R-:W-:Y:S05]  /*8a00*/  BSYNC B0 ;  /* 0x0000000000007941 */ /* 0x000fea0003800000 */
.L_x_9384:
        /* <DEDUP_REMOVED lines=10> */
.L_x_9386:
[----:B------:R-:W-:Y:S02]  /*8ab0*/  MOV R205, R19 ;  /* 0x0000001300cd7202 */ /* 0x000fe40000000f00 */
[----:B------:R-:W-:-:S07]  /*8ac0*/  MOV R203, R15 ;  /* 0x0000000f00cb7202 */ /* 0x000fce0000000f00 */
[----:B------:R-:W-:Y:S05]  /*8ad0*/  WARPSYNC.COLLECTIVE R2, `(.L_x_9387) ;  /* 0x0000000002087348 */ /* 0x000fea0003c00000 */
[----:B------:R0:W1:Y:S02]  /*8ae0*/  SHFL.UP P6, R15, R205, R206, R207 ;  /* 0x040000cecd0f7389 */ /* 0x00006400000c00cf */
[----:B01----:R-:W-:Y:S05]  /*8af0*/  ENDCOLLECTIVE ;  /* 0x000000000000791b */ /* 0x003fea0003800000 */
.L_x_9387:
[----:B------:R-:W-:Y:S02]  /*8b00*/  MOV R205, R202 ;  /* 0x000000ca00cd7202 */ /* 0x000fe40000000f00 */
[----:B------:R-:W-:-:S07]  /*8b10*/  MOV R19, R15 ;  /* 0x0000000f00137202 */ /* 0x000fce0000000f00 */
[----:B------:R-:W-:Y:S05]  /*8b20*/  WARPSYNC.COLLECTIVE R2, `(.L_x_9388) ;  /* 0x0000000002087348 */ /* 0x000fea0003c00000 */
[----:B------:R0:W1:Y:S02]  /*8b30*/  SHFL.UP P6, R15, R205, R206, R207 ;  /* 0x040000cecd0f7389 */ /* 0x00006400000c00cf */
[----:B01----:R-:W-:Y:S05]  /*8b40*/  ENDCOLLECTIVE ;  /* 0x000000000000791b */ /* 0x003fea0003800000 */
.L_x_9388:
[----:B------:R-:W-:Y:S02]  /*8b50*/  MOV R202, R15 ;  /* 0x0000000f00ca7202 */ /* 0x000fe40000000f00 */
[----:B------:R-:W-:-:S07]  /*8b60*/  MOV R15, R4 ;  /* 0x00000004000f7202 */ /* 0x000fce0000000f00 */
[----:B------:R-:W-:Y:S05]  /*8b70*/  WARPSYNC.COLLECTIVE R2, `(.L_x_9389) ;  /* 0x0000000002087348 */ /* 0x000fea0003c00000 */
[----:B------:R0:W1:Y:S02]  /*8b80*/  SHFL.IDX P2, R12, R15, R14, R3 ;  /* 0x0000000e0f0c7389 */ /* 0x0000640000040003 */
[----:B01----:R-:W-:Y:S05]  /*8b90*/  ENDCOLLECTIVE ;  /* 0x000000000000791b */ /* 0x003fea0003800000 */
.L_x_9389:
[----:B------:R-:W-:Y:S02]  /*8ba0*/  MOV R15, R5 ;  /* 0x00000005000f7202 */ /* 0x000fe40000000f00 */
[----:B------:R-:W-:-:S07]  /*8bb0*/  MOV R4, R12 ;  /* 0x0000000c00047202 */ /* 0x000fce0000000f00 */
[----:B------:R-:W-:Y:S05]  /*8bc0*/  WARPSYNC.COLLECTIVE R2, `(.L_x_9390) ;  /* 0x0000000002087348 */ /* 0x000fea0003c00000 */
[----:B------:R0:W1:Y:S02]  /*8bd0*/  SHFL.IDX P2, R12, R15, R14, R3 ;  /* 0x0000000e0f0c7389 */ /* 0x0000640000040003 */
[----:B01----:R-:W-:Y:S05]  /*8be0*/  ENDCOLLECTIVE ;  /* 0x000000000000791b */ /* 0x003fea0003800000 */
.L_x_9390:
[----:B------:R-:W-:Y:S02]  /*8bf0*/  MOV R15, R6 ;  /* 0x00000006000f7202 */ /* 0x000fe40000000f00 */
[----:B------:R-:W-:-:S07]  /*8c00*/  MOV R204, R12 ;  /* 0x0000000c00cc7202 */ /* 0x000fce0000000f00 */
[----:B------:R-:W-:Y:S05]  /*8c10*/  WARPSYNC.COLLECTIVE R2, `(.L_x_9391) ;  /* 0x0000000002087348 */ /* 0x000fea0003c00000 */
[----:B------:R0:W1:Y:S02]  /*8c20*/  SHFL.IDX P2, R12, R15, R14, R3 ;  /* 0x0000000e0f0c7389 */ /* 0x0000640000040003 */
[----:B01----:R-:W-:Y:S05]  /*8c30*/  ENDCOLLECTIVE ;  /* 0x000000000000791b */ /* 0x003fea0003800000 */
.L_x_9391:
[----:B------:R-:W-:Y:S02]  /*8c40*/  MOV R15, R7 ;  /* 0x00000007000f7202 */ /* 0x000fe40000000f00 */
[----:B------:R-:W-:-:S07]  /*8c50*/  MOV R6, R12 ;  /* 0x0000000c00067202 */ /* 0x000fce0000000f00 */
[----:B------:R-:W-:Y:S05]  /*8c60*/  WARPSYNC.COLLECTIVE R2, `(.L_x_9392) ;  /* 0x0000000002087348 */ /* 0x000fea0003c00000 */
[----:B------:R0:W1:Y:S02]  /*8c70*/  SHFL.IDX P2, R12, R15, R14, R3 ;  /* 0x0000000e0f0c7389 */ /* 0x0000640000040003 */
[----:B01----:R-:W-:Y:S05]  /*8c80*/  ENDCOLLECTIVE ;  /* 0x000000000000791b */ /* 0x003fea0003800000 */
.L_x_9392:
[----:B------:R-:W-:Y:S01]  /*8c90*/  MOV R7, R12 ;  /* 0x0000000c00077202 */ /* 0x000fe20000000f00 */
[----:B------:R-:W-:Y:S06]  /*8ca0*/  BRA `(.L_x_9393) ;  /* 0xffffffa4006c7947 */ /* 0x000fec000383ffff */
.L_x_9321:
[----:B------:R-:W-:Y:S01]  /*8cb0*/  HFMA2 R238, -RZ, RZ, 0, 5.9604644775390625e-08 ;  /* 0x00000001ffee7431 */ /* 0x000fe200000001ff */
[----:B------:R-:W-:Y:S02]  /*8cc0*/  MOV R239, R18 ;  /* 0x0000001200ef7202 */ /* 0x000fe40000000f00 */
[----:B------:R-:W-:Y:S02]  /*8cd0*/  MOV R19, 0x1f ;  /* 0x0000001f00137802 */ /* 0x000fe40000000f00 */
[----:B------:R-:W-:Y:S02]  /*8ce0*/  MOV R2, 0xffffffff ;  /* 0xffffffff00027802 */ /* 0x000fe40000000f00 */
[----:B------:R-:W-:-:S07]  /*8cf0*/  MOV R16, R14 ;  /* 0x0000000e00107202 */ /* 0x000fce0000000f00 */
[----:B01----:R-:W-:Y:S05]  /*8d00*/  WARPSYNC.COLLECTIVE R2, `(.L_x_9394) ;  /* 0x0000000002087348 */ /* 0x003fea0003c00000 */
[----:B------:R2:W3:Y:S02]  /*8d10*/  SHFL.DOWN P0, R12, R239, R238, R19 ;  /* 0x080000eeef0c7389 */ /* 0x0004e40000000013 */
[----:B0123--:R-:W-:Y:S05]  /*8d20*/  ENDCOLLECTIVE ;  /* 0x000000000000791b */ /* 0x00ffea0003800000 */
.L_x_9394:
[----:B------:R-:W-:Y:S02]  /*8d30*/  MOV R239, R17 ;  /* 0x0000001100ef7202 */ /* 0x000fe40000000f00 */
[----:B------:R-:W-:-:S07]  /*8d40*/  MOV R3, R12 ;  /* 0x0000000c00037202 */ /* 0x000fce0000000f00 */
[----:B------:R-:W-:Y:S05]  /*8d50*/  WARPSYNC.COLLECTIVE R2, `(.L_x_9395) ;  /* 0x0000000002087348 */ /* 0x000fea0003c00000 */
[----:B------:R0:W1:Y:S02]  /*8d60*/  SHFL.DOWN P0, R12, R239, R238, R19 ;  /* 0x080000eeef0c7389 */ /* 0x0000640000000013 */
[----:B01----:R-:W-:Y:S05]  /*8d70*/  ENDCOLLECTIVE ;  /* 0x000000000000791b */ /* 0x003fea0003800000 */
.L_x_9395:
[----:B------:R-:W-:Y:S02]  /*8d80*/  MOV R239, R14 ;  /* 0x0000000e00ef7202 */ /* 0x000fe40000000f00 */
[----:B------:R-:W-:-:S07]  /*8d90*/  MOV R15, R12 ;  /* 0x0000000c000f7202 */ /* 0x000fce0000000f00 */
[----:B------:R-:W-:Y:S05]  /*8da0*/  WARPSYNC.COLLECTIVE R2, `(.L_x_9396) ;  /* 0x0000000002087348 */ /* 0x000fea0003c00000 */
[----:B------:R0:W1:Y:S02]  /*8db0*/  SHFL.DOWN P0, R12, R239, R238, R19 ;  /* 0x080000eeef0c7389 */ /* 0x0000640000000013 */
[----:B01----:R-:W-:Y:S05]  /*8dc0*/  ENDCOLLECTIVE ;  /* 0x000000000000791b */ /* 0x003fea0003800000 */
.L_x_9396:
[----:B------:R-:W-:Y:S02]  /*8dd0*/  MOV R239, R13 ;  /* 0x0000000d00ef7202 */ /* 0x000fe40000000f00 */
[----:B------:R-:W-:-:S07]  /*8de0*/  MOV R234, R12 ;  /* 0x0000000c00ea7202 */ /* 0x000fce0000000f00 */
[----:B------:R-:W-:Y:S05]  /*8df0*/  WARPSYNC.COLLECTIVE R2, `(.L_x_9397) ;  /* 0x0000000002087348 */ /* 0x000fea0003c00000 */
[----:B------:R0:W1:Y:S02]  /*8e00*/  SHFL.DOWN P0, R12, R239, R238, R19 ;  /* 0x080000eeef0c7389 */ /* 0x0000640000000013 */
[----:B01----:R-:W-:Y:S05]  /*8e10*/  ENDCOLLECTIVE ;  /* 0x000000000000791b */ /* 0x003fea0003800000 */
.L_x_9397:
[----:B------:R-:W-:Y:S05]  /*8e20*/  BRA `(.L_x_9398) ;  /* 0xffffffb400c87947 */ /* 0x000fea000383ffff */
.L_x_9324:
        /* <DEDUP_REMOVED lines=8> */
.L_x_9400:
[----:B------:R-:W-:Y:S05]  /*8eb0*/  BSYNC B0 ;  /* 0x0000000000007941 */ /* 0x000fea0003800000 */
.L_x_9399:
        /* <DEDUP_REMOVED lines=8> */
.L_x_9401:
[----:B------:R-:W-:Y:S02]  /*8f40*/  MOV R239, R16 ;  /* 0x0000001000ef7202 */ /* 0x000fe40000000f00 */
[----:B------:R-:W-:-:S07]  /*8f50*/  MOV R14, R12 ;  /* 0x0000000c000e7202 */ /* 0x000fce0000000f00 */
[----:B------:R-:W-:Y:S05]  /*8f60*/  WARPSYNC.COLLECTIVE R2, `(.L_x_9402) ;  /* 0x0000000002087348 */ /* 0x000fea0003c00000 */
[----:B------:R0:W1:Y:S02]  /*8f70*/  SHFL.DOWN P0, R12, R239, R238, R19 ;  /* 0x080000eeef0c7389 */ /* 0x0000640000000013 */
[----:B01----:R-:W-:Y:S05]  /*8f80*/  ENDCOLLECTIVE ;  /* 0x000000000000791b */ /* 0x003fea0003800000 */
.L_x_9402:
[----:B------:R-:W-:Y:S02]  /*8f90*/  MOV R239, R13 ;  /* 0x0000000d00ef7202 */ /* 0x000fe40000000f00 */
[----:B------:R-:W-:-:S07]  /*8fa0*/  MOV R15, R12 ;  /* 0x0000000c000f7202 */ /* 0x000fce0000000f00 */
[----:B------:R-:W-:Y:S05]  /*8fb0*/  WARPSYNC.COLLECTIVE R2, `(.L_x_9403) ;  /* 0x0000000002087348 */ /* 0x000fea0003c00000 */
[----:B------:R0:W1:Y:S02]  /*8fc0*/  SHFL.DOWN P0, R12, R239, R238, R19 ;  /* 0x080000eeef0c7389 */ /* 0x0000640000000013 */
[----:B01----:R-:W-:Y:S05]  /*8fd0*/  ENDCOLLECTIVE ;  /* 0x000000000000791b */ /* 0x003fea0003800000 */
.L_x_9403:
[----:B------:R-:W-:Y:S05]  /*8fe0*/  BRA `(.L_x_9404) ;  /* 0xffffffb400a87947 */ /* 0x000fea000383ffff */
.L_x_9327:
        /* <DEDUP_REMOVED lines=8> */
.L_x_9406:
[----:B------:R-:W-:Y:S05]  /*9070*/  BSYNC B0 ;  /* 0x0000000000007941 */ /* 0x000fea0003800000 */
.L_x_9405:
        /* <DEDUP_REMOVED lines=8> */
.L_x_9407:
[----:B------:R-:W-:Y:S02]  /*9100*/  MOV R239, R16 ;  /* 0x0000001000ef7202 */ /* 0x000fe40000000f00 */
[----:B------:R-:W-:-:S07]  /*9110*/  MOV R14, R12 ;  /* 0x0000000c000e7202 */ /* 0x000fce0000000f00 */
[----:B------:R-:W-:Y:S05]  /*9120*/  WARPSYNC.COLLECTIVE R2, `(.L_x_9408) ;  /* 0x0000000002087348 */ /* 0x000fea0003c00000 */
[----:B------:R0:W1:Y:S02]  /*9130*/  SHFL.DOWN P0, R12, R239, R238, R19 ;  /* 0x080000eeef0c7389 */ /* 0x0000640000000013 */
[----:B01----:R-:W-:Y:S05]  /*9140*/  ENDCOLLECTIVE ;  /* 0x000000000000791b */ /* 0x003fea0003800000 */
.L_x_9408:
[----:B------:R-:W-:Y:S02]  /*9150*/  MOV R239, R13 ;  /* 0x0000000d00ef7202 */ /* 0x000fe40000000f00 */
[----:B------:R-:W-:-:S07]  /*9160*/  MOV R15, R12 ;  /* 0x0000000c000f7202 */ /* 0x000fce0000000f00 */
[----:B------:R-:W-:Y:S05]  /*9170*/  WARPSYNC.COLLECTIVE R2, `(.L_x_9409) ;  /* 0x0000000002087348 */ /* 0x000fea0003c00000 */
[----:B------:R0:W1:Y:S02]  /*9180*/  SHFL.DOWN P0, R12, R239, R238, R19 ;  /* 0x080000eeef0c7389 */ /* 0x0000640000000013 */
[----:B01----:R-:W-:Y:S05]  /*9190*/  ENDCOLLECTIVE ;  /* 0x000000000000791b */ /* 0x003fea0003800000 */
.L_x_9409:
[----:B------:R-:W-:Y:S05]  /*91a0*/  BRA `(.L_x_9410) ;  /* 0xffffffb400887947 */ /* 0x000fea000383ffff */
.L_x_9330:
        /* <DEDUP_REMOVED lines=8> */
.L_x_9412:
[----:B------:R-:W-:Y:S05]  /*9230*/  BSYNC B0 ;  /* 0x0000000000007941 */ /* 0x000fea0003800000 */
.L_x_9411:
        /* <DEDUP_REMOVED lines=8> */
.L_x_9413:
[----:B------:R-:W-:Y:S02]  /*92c0*/  MOV R239, R16 ;  /* 0x0000001000ef7202 */ /* 0x000fe40000000f00 */
[----:B------:R-:W-:-:S07]  /*92d0*/  MOV R14, R12 ;  /* 0x0000000c000e7202 */ /* 0x000fce0000000f00 */
[----:B------:R-:W-:Y:S05]  /*92e0*/  WARPSYNC.COLLECTIVE R2, `(.L_x_9414) ;  /* 0x0000000002087348 */ /* 0x000fea0003c00000 */
[----:B------:R0:W1:Y:S02]  /*92f0*/  SHFL.DOWN P0, R12, R239, R238, R19 ;  /* 0x080000eeef0c7389 */ /* 0x0000640000000013 */
[----:B01----:R-:W-:Y:S05]  /*9300*/  ENDCOLLECTIVE ;  /* 0x000000000000791b */ /* 0x003fea0003800000 */
.L_x_9414:
[----:B------:R-:W-:Y:S02]  /*9310*/  MOV R239, R13 ;  /* 0x0000000d00ef7202 */ /* 0x000fe40000000f00 */
[----:B------:R-:W-:-:S07]  /*9320*/  MOV R15, R12 ;  /* 0x0000000c000f7202 */ /* 0x000fce0000000f00 */
[----:B------:R-:W-:Y:S05]  /*9330*/  WARPSYNC.COLLECTIVE R2, `(.L_x_9415) ;  /* 0x0000000002087348 */ /* 0x000fea0003c00000 */
[----:B------:R0:W1:Y:S02]  /*9340*/  SHFL.DOWN P0, R12, R239, R238, R19 ;  /* 0x080000eeef0c7389 */ /* 0x0000640000000013 */
[----:B01----:R-:W-:Y:S05]  /*9350*/  ENDCOLLECTIVE ;  /* 0x000000000000791b */ /* 0x003fea0003800000 */
.L_x_9415:
[----:B------:R-:W-:Y:S05]  /*9360*/  BRA `(.L_x_9416) ;  /* 0xffffffb400687947 */ /* 0x000fea000383ffff */
.L_x_9333:
        /* <DEDUP_REMOVED lines=8> */
.L_x_9418:
[----:B------:R-:W-:Y:S05]  /*93f0*/  BSYNC B0 ;  /* 0x0000000000007941 */ /* 0x000fea0003800000 */
.L_x_9417:
        /* <DEDUP_REMOVED lines=8> */
.L_x_9419:
[----:B------:R-:W-:Y:S02]  /*9480*/  MOV R239, R16 ;  /* 0x0000001000ef7202 */ /* 0x000fe40000000f00 */
[----:B------:R-:W-:-:S07]  /*9490*/  MOV R14, R12 ;  /* 0x0000000c000e7202 */ /* 0x000fce0000000f00 */
[----:B------:R-:W-:Y:S05]  /*94a0*/  WARPSYNC.COLLECTIVE R2, `(.L_x_9420) ;  /* 0x0000000002087348 */ /* 0x000fea0003c00000 */
[----:B------:R0:W1:Y:S02]  /*94b0*/  SHFL.DOWN P0, R12, R239, R238, R19 ;  /* 0x080000eeef0c7389 */ /* 0x0000640000000013 */
[----:B01----:R-:W-:Y:S05]  /*94c0*/  ENDCOLLECTIVE ;  /* 0x000000000000791b */ /* 0x003fea0003800000 */
.L_x_9420:
[----:B------:R-:W-:Y:S02]  /*94d0*/  MOV R239, R13 ;  /* 0x0000000d00ef7202 */ /* 0x000fe40000000f00 */
[----:B------:R-:W-:-:S07]  /*94e0*/  MOV R15, R12 ;  /* 0x0000000c000f7202 */ /* 0x000fce0000000f00 */
[----:B------:R-:W-:Y:S05]  /*94f0*/  WARPSYNC.COLLECTIVE R2, `(.L_x_9421) ;  /* 0x0000000002087348 */ /* 0x000fea0003c00000 */
[----:B------:R0:W1:Y:S02]  /*9500*/  SHFL.DOWN P0, R12, R239, R238, R19 ;  /* 0x080000eeef0c7389 */ /* 0x0000640000000013 */
[----:B01----:R-:W-:Y:S05]  /*9510*/  ENDCOLLECTIVE ;  /* 0x000000000000791b */ /* 0x003fea0003800000 */
.L_x_9421:
[----:B------:R-:W-:Y:S05]  /*9520*/  BRA `(.L_x_9422) ;  /* 0xffffffb400487947 */ /* 0x000fea000383ffff */
.L_x_9336:
        /* <DEDUP_REMOVED lines=8> */
.L_x_9424:
[----:B------:R-:W-:Y:S05]  /*95b0*/  BSYNC B0 ;  /* 0x0000000000007941 */ /* 0x000fea0003800000 */
.L_x_9423:
        /* <DEDUP_REMOVED lines=9> */
.L_x_9425:
[----:B------:R-:W-:Y:S02]  /*9650*/  MOV R15, R16 ;  /* 0x00000010000f7202 */ /* 0x000fe40000000f00 */
[----:B------:R-:W-:-:S07]  /*9660*/  MOV R235, R12 ;  /* 0x0000000c00eb7202 */ /* 0x000fce0000000f00 */
[----:B------:R-:W-:Y:S05]  /*9670*/  WARPSYNC.COLLECTIVE R2, `(.L_x_9426) ;  /* 0x0000000002087348 */ /* 0x000fea0003c00000 */
[----:B------:R0:W1:Y:S02]  /*9680*/  SHFL.IDX P2, R12, R15, R14, R3 ;  /* 0x0000000e0f0c7389 */ /* 0x0000640000040003 */
[----:B01----:R-:W-:Y:S05]  /*9690*/  ENDCOLLECTIVE ;  /* 0x000000000000791b */ /* 0x003fea0003800000 */
.L_x_9426:
        /* <DEDUP_REMOVED lines=12> */
.L_x_9427:
[----:B------:R-:W-:Y:S01]  /*9760*/  FFMA.FTZ R19, R7, R234, R238 ;  /* 0x000000ea07137223 */ /* 0x000fe200000100ee */
[----:B------:R-:W-:Y:S02]  /*9770*/  MOV R15, R4 ;  /* 0x00000004000f7202 */ /* 0x000fe40000000f00 */
[----:B------:R-:W-:-:S05]  /*9780*/  MOV R238, R12 ;  /* 0x0000000c00ee7202 */ /* 0x000fca0000000f00 */
[----:B------:R-:W-:Y:S01]  /*9790*/  FADD.FTZ R234, R238, R19 ;  /* 0x00000013eeea7221 */ /* 0x000fe20000010000 */
[----:B------:R-:W-:Y:S01]  /*97a0*/  HFMA2 R238, -RZ, RZ, 0, 5.9604644775390625e-08 ;  /* 0x00000001ffee7431 */ /* 0x000fe200000001ff */
[----:B------:R-:W-:-:S07]  /*97b0*/  MOV R19, 0x1f ;  /* 0x0000001f00137802 */ /* 0x000fce0000000f00 */
[----:B------:R-:W-:Y:S05]  /*97c0*/  WARPSYNC.COLLECTIVE R2, `(.L_x_9428) ;  /* 0x0000000002087348 */ /* 0x000fea0003c00000 */
[----:B------:R0:W1:Y:S02]  /*97d0*/  SHFL.DOWN P0, R12, R239, R238, R19 ;  /* 0x080000eeef0c7389 */ /* 0x0000640000000013 */
[----:B01----:R-:W-:Y:S05]  /*97e0*/  ENDCOLLECTIVE ;  /* 0x000000000000791b */ /* 0x003fea0003800000 */
.L_x_9428:
[----:B------:R-:W-:Y:S02]  /*97f0*/  MOV R239, R17 ;  /* 0x0000001100ef7202 */ /* 0x000fe40000000f00 */
[----:B------:R-:W-:-:S07]  /*9800*/  MOV R240, R12 ;  /* 0x0000000c00f07202 */ /* 0x000fce0000000f00 */
[----:B------:R-:W-:Y:S05]  /*9810*/  WARPSYNC.COLLECTIVE R2, `(.L_x_9429) ;  /* 0x0000000002087348 */ /* 0x000fea0003c00000 */
[----:B------:R0:W1:Y:S02]  /*9820*/  SHFL.DOWN P0, R12, R239, R238, R19 ;  /* 0x080000eeef0c7389 */ /* 0x0000640000000013 */
[----:B01----:R-:W-:Y:S05]  /*9830*/  ENDCOLLECTIVE ;  /* 0x000000000000791b */ /* 0x003fea0003800000 */
.L_x_9429:
[----:B------:R-:W-:Y:S02]  /*9840*/  MOV R239, R16 ;  /* 0x0000001000ef7202 */ /* 0x000fe40000000f00 */
[----:B------:R-:W-:-:S07]  /*9850*/  MOV R241, R12 ;  /* 0x0000000c00f17202 */ /* 0x000fce0000000f00 */
[----:B------:R-:W-:Y:S05]  /*9860*/  WARPSYNC.COLLECTIVE R2, `(.L_x_9430) ;  /* 0x0000000002087348 */ /* 0x000fea0003c00000 */
[----:B------:R0:W1:Y:S02]  /*9870*/  SHFL.DOWN P0, R12, R239, R238, R19 ;  /* 0x080000eeef0c7389 */ /* 0x0000640000000013 */
[----:B01----:R-:W-:Y:S05]  /*9880*/  ENDCOLLECTIVE ;  /* 0x000000000000791b */ /* 0x003fea0003800000 */
.L_x_9430:
[----:B------:R-:W-:Y:S02]  /*9890*/  MOV R239, R13 ;  /* 0x0000000d00ef7202 */ /* 0x000fe40000000f00 */
[----:B------:R-:W-:-:S07]  /*98a0*/  MOV R242, R12 ;  /* 0x0000000c00f27202 */ /* 0x000fce0000000f00 */
[----:B------:R-:W-:Y:S05]  /*98b0*/  WARPSYNC.COLLECTIVE R2, `(.L_x_9431) ;  /* 0x0000000002087348 */ /* 0x000fea0003c00000 */
[----:B------:R0:W1:Y:S02]  /*98c0*/  SHFL.DOWN P0, R12, R239, R238, R19 ;  /* 0x080000eeef0c7389 */ /* 0x0000640000000013 */
[----:B01----:R-:W-:Y:S05]  /*98d0*/  ENDCOLLECTIVE ;  /* 0x000000000000791b */ /* 0x003fea0003800000 */
.L_x_9431:
[----:B------:R-:W-:-:S07]  /*98e0*/  MOV R244, R12 ;  /* 0x0000000c00f47202 */ /* 0x000fce0000000f00 */
[----:B------:R-:W-:Y:S05]  /*98f0*/  WARPSYNC.COLLECTIVE R2, `(.L_x_9432) ;  /* 0x0000000002087348 */ /* 0x000fea0003c00000 */
[----:B------:R0:W1:Y:S02]  /*9900*/  SHFL.IDX P2, R12, R15, R14, R3 ;  /* 0x0000000e0f0c7389 */ /* 0x0000640000040003 */
[----:B01----:R-:W-:Y:S05]  /*9910*/  ENDCOLLECTIVE ;  /* 0x000000000000791b */ /* 0x003fea0003800000 */
.L_x_9432:
[----:B------:R-:W-:Y:S02]  /*9920*/  MOV R15, R5 ;  /* 0x00000005000f7202 */ /* 0x000fe40000000f00 */
[----:B------:R-:W-:-:S07]  /*9930*/  MOV R243, R12 ;  /* 0x0000000c00f37202 */ /* 0x000fce0000000f00 */
[----:B------:R-:W-:Y:S05]  /*9940*/  WARPSYNC.COLLECTIVE R2, `(.L_x_9433) ;  /* 0x0000000002087348 */ /* 0x000fea0003c00000 */
[----:B------:R0:W1:Y:S02]  /*9950*/  SHFL.IDX P2, R12, R15, R14, R3 ;  /* 0x0000000e0f0c7389 */ /* 0x0000640000040003 */
[----:B01----:R-:W-:Y:S05]  /*9960*/  ENDCOLLECTIVE ;  /* 0x000000000000791b */ /* 0x003fea0003800000 */
.L_x_9433:
[----:B------:R-:W-:Y:S02]  /*9970*/  MOV R15, R6 ;  /* 0x00000006000f7202 */ /* 0x000fe40000000f00 */
[----:B------:R-:W-:-:S07]  /*9980*/  MOV R19, R12 ;  /* 0x0000000c00137202 */ /* 0x000fce0000000f00 */
[----:B------:R-:W-:Y:S05]  /*9990*/  WARPSYNC.COLLECTIVE R2, `(.L_x_9434) ;  /* 0x0000000002087348 */ /* 0x000fea0003c00000 */
[----:B------:R0:W1:Y:S02]  /*99a0*/  SHFL.IDX P2, R12, R15, R14, R3 ;  /* 0x0000000e0f0c7389 */ /* 0x0000640000040003 */
[----:B01----:R-:W-:Y:S05]  /*99b0*/  ENDCOLLECTIVE ;  /* 0x000000000000791b */ /* 0x003fea0003800000 */
.L_x_9434:
[----:B------:R-:W-:Y:S02]  /*99c0*/  MOV R13, R19 ;  /* 0x00000013000d7202 */ /* 0x000fe40000000f00 */
[----:B------:R-:W-:Y:S02]  /*99d0*/  MOV R15, R7 ;  /* 0x00000007000f7202 */ /* 0x000fe40000000f00 */
[----:B------:R-:W-:-:S07]  /*99e0*/  MOV R239, R12 ;  /* 0x0000000c00ef7202 */ /* 0x000fce0000000f00 */
[----:B------:R-:W-:Y:S05]  /*99f0*/  WARPSYNC.COLLECTIVE R2, `(.L_x_9435) ;  /* 0x0000000002087348 */ /* 0x000fea0003c00000 */
[----:B------:R0:W1:Y:S02]  /*9a00*/  SHFL.IDX P2, R12, R15, R14, R3 ;  /* 0x0000000e0f0c7389 */ /* 0x0000640000040003 */
[----:B01----:R-:W-:Y:S05]  /*9a10*/  ENDCOLLECTIVE ;  /* 0x000000000000791b */ /* 0x003fea0003800000 */
.L_x_9435:
[----:B------:R-:W-:Y:S02]  /*9a20*/  MOV R245, R12 ;  /* 0x0000000c00f57202 */ /* 0x000fe40000000f00 */
[----:B------:R-:W-:Y:S01]  /*9a30*/  MOV R12, R243 ;  /* 0x000000f3000c7202 */ /* 0x000fe20000000f00 */
[----:B------:R-:W-:Y:S06]  /*9a40*/  BRA `(.L_x_9436) ;  /* 0xffffffb000a07947 */ /* 0x000fec000383ffff */
.L_x_9437:
        /* <DEDUP_REMOVED lines=11> */
.L_x_18712:


//--------------------- .text._Z25selective_scan_bwd_kernelI32Selective_Scan_bwd_kernel_traitsILi64ELi16ELb1ELb0ELb0ELb0ELb1EN3c108BFloat16ENS1_7complexIfEEEEv12SSMParamsBwd --------------------------
	.section	.text._Z25selective_scan_bwd_kernelI32Selective_Scan_bwd_kernel_traitsILi64ELi16ELb1ELb0ELb0ELb0ELb1EN3c108BFloat16ENS1_7complexIfEEEEv12SSMParamsBwd,"ax",@progbits
	.align	128
        .global         _Z25selective_scan_bwd_kernelI32Selective_Scan_bwd_kernel_traitsILi64ELi16ELb1ELb0ELb0ELb0ELb1EN3c108BFloat16ENS1_7complexIfEEEEv12SSMParamsBwd
        .type           _Z25selective_scan_bwd_kernelI32Selective_Scan_bwd_kernel_traitsILi64ELi16ELb1ELb0ELb0ELb0ELb1EN3c108BFloat16ENS1_7complexIfEEEEv12SSMParamsBwd,@function
        .size           _Z25selective_scan_bwd_kernelI32Selective_Scan_bwd_kernel_traitsILi64ELi16ELb1ELb0ELb0ELb0ELb1EN3c108BFloat16ENS1_7complexIfEEEEv12SSMParamsBwd,(.L_x_18713 - _Z25selective_scan_bwd_kernelI32Selective_Scan_bwd_kernel_traitsILi64ELi16ELb1ELb0ELb0ELb0ELb1EN3c108BFloat16ENS1_7complexIfEEEEv12SSMParamsBwd)
        .other          _Z25selective_scan_bwd_kernelI32Selective_Scan_bwd_kernel_traitsILi64ELi16ELb1ELb0ELb0ELb0ELb1EN3c108BFloat16ENS1_7complexIfEEEEv12SSMParamsBwd,@"STO_CUDA_ENTRY STV_DEFAULT"
_Z25selective_scan_bwd_kernelI32Selective_Scan_bwd_kernel_traitsILi64ELi16ELb1ELb0ELb0ELb0ELb1EN3c108BFloat16ENS1_7complexIfEEEEv12SSMParamsBwd:
.text._Z25selective_scan_bwd_kernelI32Selective_Scan_bwd_kernel_traitsILi64ELi16ELb1ELb0ELb0ELb0ELb1EN3c108BFloat16ENS1_7complexIfEEEEv12SSMParamsBwd:
        /* <DEDUP_REMOVED lines=47> */
[----:B------:R-:W-:Y:S02]  /*02f0*/  UIMAD UR17, UR12, UR27, UR19 ;  /* 0x0000001b0c1172a4 */ /* 0x000fe4000f8e0213 */
[----:B----4-:R-:W-:Y:S02]  /*0300*/  ULEA UR24, UP4, UR18, UR10, 0x1 ;  /* 0x0000000a12187291 */ /* 0x010fe4000f8808ff */
[----:B------:R-:W-:-:S02]  /*0310*/  ULEA UR27, UP2, UR13, UR8, 0x1 ;  /* 0x000000080d1b7291 */ /* 0x000fc4000f8408ff */
[----:B------:R-:W-:Y:S01]  /*0320*/  UIADD3.X UR10, UPT, UPT, UR23, UR25, URZ, UP1, !UPT ;  /* 0x00000019170a7290 */ /* 0x000fe20008ffe4ff */
[----:B------:R-:W1:Y:S03]  /*0330*/  LDCU.64 UR6, c[0x0][0x4a0] ;  /* 0x00009400ff0677ac */ /* 0x000e660008000a00 */
[----:B------:R-:W-:Y:S02]  /*0340*/  ULEA.HI.X UR10, UR13, UR9, UR10, 0x1, UP2 ;  /* 0x000000090d0a7291 */ /* 0x000fe400090f0c0a */
[----:B------:R-:W-:Y:S01]  /*0350*/  UIMAD UR9, UR32, UR35, UR21 ;  /* 0x00000023200972a4 */ /* 0x000fe2000f8e0215 */
[----:B------:R-:W4:Y:S01]  /*0360*/  @UP0 LDCU UR21, c[0x0][0x384] ;  /* 0x00007080ff1507ac */ /* 0x000f220008000800 */
[----:B------:R-:W-:Y:S02]  /*0370*/  UIADD3.X UR8, UPT, UPT, UR23, UR17, URZ, UP3, !UPT ;  /* 0x0000001117087290 */ /* 0x000fe40009ffe4ff */
[----:B0-----:R-:W-:-:S02]  /*0380*/  UIMAD.WIDE.U32 UR16, UR12, UR36, URZ ;  /* 0x000000240c1072a5 */ /* 0x001fc4000f8e00ff */
        /* <DEDUP_REMOVED lines=9> */
[----:B------:R-:W-:-:S02]  /*0420*/  UMOV UR8, UR20 ;  /* 0x0000001400087c82 */ /* 0x000fc40008000000 */
[----:B-1----:R-:W-:Y:S02]  /*0430*/  UIMAD.WIDE.U32 UR8, UR12, UR6, UR8 ;  /* 0x000000060c0872a5 */ /* 0x002fe4000f8e0008 */
[----:B0-----:R-:W-:Y:S02]  /*0440*/  @UP0 UIMAD UR6, UR4, UR14, URZ ;  /* 0x0000000e040602a4 */ /* 0x001fe4000f8e02ff */
[----:B------:R-:W-:Y:S01]  /*0450*/  ULEA.HI.X UR16, UR16, UR5, UR17, 0x3, UP1 ;  /* 0x0000000510107291 */ /* 0x000fe200088f1c11 */
[----:B------:R-:W-:Y:S02]  /*0460*/  UMOV UR4, URZ ;  /* 0x000000ff00047c82 */ /* 0x000fe40008000000 */
[----:B------:R-:W-:Y:S01]  /*0470*/  UMOV UR5, URZ ;  /* 0x000000ff00057c82 */ /* 0x000fe20008000000 */
[----:B--2---:R-:W-:Y:S02]  /*0480*/  @UP0 UIMAD.WIDE UR4, UR6, 0x10, UR36 ;  /* 0x00000010060408a5 */ /* 0x004fe4000f8e0224 */
[----:B------:R-:W-:-:S02]  /*0490*/  UISETP.GE.AND UP0, UPT, UR30, 0x1, UPT ;  /* 0x000000011e00788c */ /* 0x000fc4000bf06270 */
[----:B------:R-:W-:Y:S02]  /*04a0*/  UIMAD UR7, UR12, UR7, UR9 ;  /* 0x000000070c0772a4 */ /* 0x000fe4000f8e0209 */
[----:B------:R-:W-:Y:S01]  /*04b0*/  UIADD3 UR8, UP2, UPT, UR22, UR8, URZ ;  /* 0x0000000816087290 */ /* 0x000fe2000ff5e0ff */
[----:B------:R-:W-:Y:S01]  /*04c0*/  HFMA2 R138, -RZ, RZ, 0, 0 ;  /* 0x00000000ff8a7431 */ /* 0x000fe200000001ff */
[----:B------:R-:W-:Y:S02]  /*04d0*/  UIMAD UR15, UR12, UR15, UR19 ;  /* 0x0000000f0c0f72a4 */ /* 0x000fe4000f8e0213 */
[----:B------:R-:W-:Y:S02]  /*04e0*/  UIADD3.X UR26, UPT, UPT, UR23, UR7, URZ, UP2, !UPT ;  /* 0x00000007171a7290 */ /* 0x000fe400097fe4ff */
[----:B----4-:R-:W-:Y:S02]  /*04f0*/  ULEA UR17, UP1, UR18, UR34, 0x3 ;  /* 0x0000002212117291 */ /* 0x010fe4000f8218ff */
[----:B------:R-:W-:-:S02]  /*0500*/  ULEA UR25, UP2, UR8, UR38, 0x1 ;  /* 0x0000002608197291 */ /* 0x000fc4000f8408ff */
[----:B------:R-:W-:Y:S02]  /*0510*/  ULEA.HI.X UR18, UR18, UR35, UR15, 0x3, UP1 ;  /* 0x0000002312127291 */ /* 0x000fe400088f1c0f */
[----:B------:R-:W-:Y:S01]  /*0520*/  ULEA.HI.X UR26, UR8, UR39, UR26, 0x1, UP2 ;  /* 0x00000027081a7291 */ /* 0x000fe200090f0c1a */
[----:B---3--:R-:W-:Y:S11]  /*0530*/  BRA.U !UP0, `(.L_x_9438) ;  /* 0x0000008108e47547 */ /* 0x008ff6000b800000 */
[----:B------:R-:W0:Y:S01]  /*0540*/  S2R R133, SR_TID.X ;  /* 0x0000000000857919 */ /* 0x000e220000002100 */
[----:B------:R-:W1:Y:S01]  /*0550*/  S2UR UR7, SR_CgaCtaId ;  /* 0x00000000000779c3 */ /* 0x000e620000008800 */
[----:B------:R-:W2:Y:S01]  /*0560*/  LDCU.64 UR8, c[0x0][0x3a0] ;  /* 0x00007400ff0877ac */ /* 0x000ea20008000a00 */
[----:B------:R-:W-:Y:S02]  /*0570*/  MOV R136, RZ ;  /* 0x000000ff00887202 */ /* 0x000fe40000000f00 */
[----:B------:R-:W-:Y:S01]  /*0580*/  MOV R138, RZ ;  /* 0x000000ff008a7202 */ /* 0x000fe20000000f00 */
[----:B------:R-:W-:Y:S01]  /*0590*/  UMOV UR6, 0x400 ;  /* 0x0000040000067882 */ /* 0x000fe20000000000 */
[----:B------:R-:W3:Y:S01]  /*05a0*/  LDCU UR20, c[0x0][0x394] ;  /* 0x00007280ff1477ac */ /* 0x000ee20008000800 */
[----:B------:R-:W-:Y:S01]  /*05b0*/  UMOV UR21, UR27 ;  /* 0x0000001b00157c82 */ /* 0x000fe20008000000 */
[----:B------:R-:W-:Y:S01]  /*05c0*/  UMOV UR22, UR10 ;  /* 0x0000000a00167c82 */ /* 0x000fe20008000000 */
[----:B------:R-:W-:Y:S01]  /*05d0*/  UMOV UR23, UR11 ;  /* 0x0000000b00177c82 */ /* 0x000fe20008000000 */
[----:B--2---:R-:W-:-:S04]  /*05e0*/  UIMAD.WIDE.U32 UR14, UR12, UR8, URZ ;  /* 0x000000080c0e72a5 */ /* 0x004fc8000f8e00ff */
[----:B------:R-:W-:Y:S02]  /*05f0*/  UIMAD UR19, UR12, UR9, UR15 ;  /* 0x000000090c1372a4 */ /* 0x000fe4000f8e020f */
[----:B-1----:R-:W-:Y:S01]  /*0600*/  ULEA UR6, UR7, UR6, 0x18 ;  /* 0x0000000607067291 */ /* 0x002fe2000f8ec0ff */
[----:B0-----:R-:W-:-:S05]  /*0610*/  SHF.L.U32 R134, R133, 0x1, RZ ;  /* 0x0000000185867819 */ /* 0x001fca00000006ff */
[C---:B------:R-:W-:Y:S02]  /*0620*/  LEA R132, R133.reuse, UR6, 0x4 ;  /* 0x0000000685847c11 */ /* 0x040fe4000f8e20ff */
[----:B------:R-:W-:Y:S02]  /*0630*/  LOP3.LUT R134, R134, 0x7c0, RZ, 0xc0, !PT ;  /* 0x000007c086867812 */ /* 0x000fe400078ec0ff */
[C---:B------:R-:W-:Y:S02]  /*0640*/  LOP3.LUT R205, R133.reuse, 0x1f, RZ, 0xc0, !PT ;  /* 0x0000001f85cd7812 */ /* 0x040fe400078ec0ff */
[----:B------:R-:W-:Y:S02]  /*0650*/  LOP3.LUT R131, R134, 0x1f, R133, 0xf8, !PT ;  /* 0x0000001f86837812 */ /* 0x000fe400078ef885 */
[----:B---3--:R-:W-:-:S07]  /*0660*/  LEA R130, R133, R132, 0x4 ;  /* 0x0000008485827211 */ /* 0x008fce00078e20ff */
.L_x_9475:
[----:B------:R-:W-:Y:S01]  /*0670*/  BAR.SYNC.DEFER_BLOCKING 0x0 ;  /* 0x0000000000007b1d */ /* 0x000fe20000010000 */
[----:B0-----:R-:W-:Y:S02]  /*0680*/  MOV R2, UR21 ;  /* 0x0000001500027c02 */ /* 0x001fe40008000f00 */
[----:B------:R-:W-:-:S03]  /*0690*/  MOV R3, UR22 ;  /* 0x0000001600037c02 */ /* 0x000fc60008000f00 */
[----:B------:R-:W0:Y:S01]  /*06a0*/  S2R R129, SR_LANEID ;  /* 0x0000000000817919 */ /* 0x000e220000000000 */
[C---:B------:R-:W-:Y:S01]  /*06b0*/  IMAD.WIDE.U32 R2, R131.reuse, 0x10, R2 ;  /* 0x0000001083027825 */ /* 0x040fe200078e0002 */
[----:B-1----:R-:W1:Y:S01]  /*06c0*/  S2UR UR7, SR_CgaCtaId ;  /* 0x00000000000779c3 */ /* 0x002e620000008800 */
        /* <DEDUP_REMOVED lines=51> */
[----:B------:R-:W-:Y:S01]  /*0a00*/  LDS.128 R16, [R127+0x10] ;  /* 0x000010007f107984 */ /* 0x000fe20000000c00 */
[----:B------:R-:W-:Y:S06]  /*0a10*/  BAR.SYNC.DEFER_BLOCKING 0x0 ;  /* 0x0000000000007b1d */ /* 0x000fec0000010000 */
[----:B------:R-:W3:Y:S04]  /*0a20*/  LDG.E.128 R40, desc[UR28][R2.64] ;  /* 0x0000001c02287981 */ /* 0x000ee8000c1e1d00 */
        /* <DEDUP_REMOVED lines=16> */
[----:B------:R-:W-:Y:S01]  /*0b30*/  STS.128 [R128+0x200], R44 ;  /* 0x0002002c80007388 */ /* 0x000fe20000000c00 */
[----:B------:R-:W-:-:S03]  /*0b40*/  NOP ;  /* 0x0000000000007918 */ /* 0x000fc60000000000 */
[----:B------:R-:W3:Y:S04]  /*0b50*/  LDS.128 R48, [R127] ;  /* 0x000000007f307984 */ /* 0x000ee80000000c00 */
[----:B------:R-:W4:Y:S01]  /*0b60*/  LDS.128 R12, [R127+0x10] ;  /* 0x000010007f0c7984 */ /* 0x000f220000000c00 */
[----:B------:R-:W-:Y:S06]  /*0b70*/  BAR.SYNC.DEFER_BLOCKING 0x0 ;  /* 0x0000000000007b1d */ /* 0x000fec0000010000 */
[----:B------:R-:W4:Y:S04]  /*0b80*/  LDG.E.128 R24, desc[UR28][R2.64] ;  /* 0x0000001c02187981 */ /* 0x000f28000c1e1d00 */
[----:B------:R1:W4:Y:S01]  /*0b90*/  LDG.E.128 R28, desc[UR28][R2.64+0x200] ;  /* 0x0002001c021c7981 */ /* 0x000322000c1e1d00 */
[----:B------:R-:W-:Y:S01]  /*0ba0*/  PRMT R62, R21, 0x7632, R62 ;  /* 0x00007632153e7816 */ /* 0x000fe2000000003e */
[----:B--2---:R-:W-:Y:S01]  /*0bb0*/  UIMAD.WIDE.U32 UR8, UR32, UR10, UR6 ;  /* 0x0000000a200872a5 */ /* 0x004fe2000f8e0006 */
[----:B------:R-:W-:-:S02]  /*0bc0*/  SHF.L.U32 R58, R58, 0x10, RZ ;  /* 0x000000103a3a7819 */ /* 0x000fc400000006ff */
        /* <DEDUP_REMOVED lines=8> */
[----:B-1----:R-:W-:Y:S01]  /*0c50*/  SHF.L.U32 R3, R13, 0x10, RZ ;  /* 0x000000100d037819 */ /* 0x002fe200000006ff */
[----:B------:R1:W3:Y:S01]  /*0c60*/  MUFU.EX2 R47, R36 ;  /* 0x00000024002f7308 */ /* 0x0002e20000000800 */
[----:B------:R-:W-:Y:S01]  /*0c70*/  SHF.L.U32 R33, R51, 0x10, RZ ;  /* 0x0000001033217819 */ /* 0x000fe200000006ff */
[----:B------:R-:W-:Y:S01]  /*0c80*/  FMUL.FTZ R0, R38, -1.4426950216293334961 ;  /* 0xbfb8aa3b26007820 */ /* 0x000fe20000410000 */
[----:B------:R-:W-:Y:S01]  /*0c90*/  SHF.L.U32 R2, R14, 0x10, RZ ;  /* 0x000000100e027819 */ /* 0x000fe200000006ff */
[----:B------:R-:W-:Y:S01]  /*0ca0*/  FMUL.FTZ R40, R32, -1.4426950216293334961 ;  /* 0xbfb8aa3b20287820 */ /* 0x000fe20000410000 */
[----:B------:R-:W-:Y:S01]  /*0cb0*/  FMUL.FTZ R41, R3, -1.4426950216293334961 ;  /* 0xbfb8aa3b03297820 */ /* 0x000fe20000410000 */
[----:B------:R-:W-:Y:S01]  /*0cc0*/  FMUL.FTZ R39, R33, -1.4426950216293334961 ;  /* 0xbfb8aa3b21277820 */ /* 0x000fe20000410000 */
[----:B------:R-:W-:Y:S01]  /*0cd0*/  PRMT R13, R12, 0x7632, R13 ;  /* 0x000076320c0d7816 */ /* 0x000fe2000000000d */
[----:B------:R4:W0:Y:S01]  /*0ce0*/  MUFU.EX2 R53, R37 ;  /* 0x0000002500357308 */ /* 0x0008220000000800 */
[----:B-1----:R-:W-:Y:S01]  /*0cf0*/  PRMT R36, R48, 0x7632, R36 ;  /* 0x0000763230247816 */ /* 0x002fe20000000024 */
[----:B------:R-:W-:Y:S01]  /*0d00*/  FMUL.FTZ R42, R2, -1.4426950216293334961 ;  /* 0xbfb8aa3b022a7820 */ /* 0x000fe20000410000 */
[----:B------:R-:W-:Y:S01]  /*0d10*/  PRMT R14, R13, 0x7632, R14 ;  /* 0x000076320d0e7816 */ /* 0x000fe2000000000e */
[----:B--2---:R-:W-:Y:S01]  /*0d20*/  UIMAD.WIDE.U32 UR8, UR12, UR10, UR8 ;  /* 0x0000000a0c0872a5 */ /* 0x004fe2000f8e0008 */
[----:B------:R-:W-:-:S02]  /*0d30*/  SHF.L.U32 R36, R36, 0x10, RZ ;  /* 0x0000001024247819 */ /* 0x000fc400000006ff */
[----:B------:R-:W-:Y:S01]  /*0d40*/  SHF.L.U32 R62, R62, 0x10, RZ ;  /* 0x000000103e3e7819 */ /* 0x000fe200000006ff */
[----:B------:R1:W2:Y:S01]  /*0d50*/  MUFU.EX2 R52, R0 ;  /* 0x0000000000347308 */ /* 0x0002a20000000800 */
[----:B----4-:R-:W-:Y:S01]  /*0d60*/  PRMT R37, R49, 0x7632, R37 ;  /* 0x0000763231257816 */ /* 0x010fe20000000025 */
[----:B---3--:R-:W-:Y:S01]  /*0d70*/  FADD.FTZ R47, R47, 1 ;  /* 0x3f8000002f2f7421 */ /* 0x008fe20000010000 */
[----:B------:R-:W-:Y:S01]  /*0d80*/  PRMT R87, R113, 0x7632, R87 ;  /* 0x0000763271577816 */ /* 0x000fe20000000057 */
[----:B------:R-:W-:Y:S01]  /*0d90*/  UIMAD UR10, UR12, UR11, UR9 ;  /* 0x0000000b0c0a72a4 */ /* 0x000fe2000f8e0209 */
[----:B------:R-:W-:Y:S01]  /*0da0*/  SHF.L.U32 R37, R37, 0x10, RZ ;  /* 0x0000001025257819 */ /* 0x000fe200000006ff */
[----:B------:R-:W-:Y:S01]  /*0db0*/  ULEA UR9, UP0, UR8, UR30, 0x1 ;  /* 0x0000001e08097291 */ /* 0x000fe2000f8008ff */
[----:B------:R-:W-:Y:S01]  /*0dc0*/  SHF.L.U32 R119, R113, 0x10, RZ ;  /* 0x0000001071777819 */ /* 0x000fe200000006ff */
[----:B------:R3:W-:Y:S01]  /*0dd0*/  MUFU.EX2 R55, R40 ;  /* 0x0000002800377308 */ /* 0x0007e20000000800 */
[----:B-1----:R-:W-:Y:S01]  /*0de0*/  SHF.L.U32 R0, R15, 0x10, RZ ;  /* 0x000000100f007819 */ /* 0x002fe200000006ff */
[----:B0-----:R-:W-:Y:S01]  /*0df0*/  FADD.FTZ R49, R53, 1 ;  /* 0x3f80000035317421 */ /* 0x001fe20000010000 */
[----:B------:R-:W-:Y:S01]  /*0e00*/  PRMT R15, R15, 0x7632, R15 ;  /* 0x000076320f0f7816 */ /* 0x000fe2000000000f */
[----:B------:R-:W-:Y:S01]  /*0e10*/  ULEA.HI.X UR8, UR8, UR31, UR10, 0x1, UP0 ;  /* 0x0000001f08087291 */ /* 0x000fe200080f0c0a */
[----:B------:R-:W-:Y:S01]  /*0e20*/  SHF.L.U32 R113, R104, 0x10, RZ ;  /* 0x0000001068717819 */ /* 0x000fe200000006ff */
[----:B------:R-:W-:Y:S01]  /*0e30*/  FMUL.FTZ R44, R0, -1.4426950216293334961 ;  /* 0xbfb8aa3b002c7820 */ /* 0x000fe20000410000 */
[----:B------:R-:W-:Y:S01]  /*0e40*/  PRMT R124, R106, 0x7632, R124 ;  /* 0x000076326a7c7816 */ /* 0x000fe2000000007c */
[----:B------:R0:W1:Y:S01]  /*0e50*/  MUFU.EX2 R56, R41 ;  /* 0x0000002900387308 */ /* 0x0000620000000800 */
[----:B---3--:R-:W-:Y:S01]  /*0e60*/  FMUL.FTZ R40, R36, -1.4426950216293334961 ;  /* 0xbfb8aa3b24287820 */ /* 0x008fe20000410000 */
[----:B--2---:R-:W-:Y:S01]  /*0e70*/  FADD.FTZ R45, R52, 1 ;  /* 0x3f800000342d7421 */ /* 0x004fe20000010000 */
[----:B------:R-:W-:Y:S01]  /*0e80*/  SHF.L.U32 R109, R106, 0x10, RZ ;  /* 0x000000106a6d7819 */ /* 0x000fe200000006ff */
[----:B------:R-:W-:Y:S01]  /*0e90*/  UISETP.NE.U32.AND UP0, UPT, UR34, URZ, UPT ;  /* 0x000000ff2200728c */ /* 0x000fe2000bf05070 */
[----:B------:R-:W-:-:S02]  /*0ea0*/  SHF.L.U32 R106, R4, 0x10, RZ ;  /* 0x00000010046a7819 */ /* 0x000fc400000006ff */
[----:B------:R-:W-:Y:S01]  /*0eb0*/  SHF.L.U32 R102, R6, 0x10, RZ ;  /* 0x0000001006667819 */ /* 0x000fe200000006ff */
[----:B------:R2:W3:Y:S01]  /*0ec0*/  MUFU.EX2 R54, R39 ;  /* 0x0000002700367308 */ /* 0x0004e20000000800 */
[----:B0-----:R-:W-:Y:S01]  /*0ed0*/  FMUL.FTZ R41, R37, -1.4426950216293334961 ;  /* 0xbfb8aa3b25297820 */ /* 0x001fe20000410000 */
[----:B------:R-:W-:Y:S01]  /*0ee0*/  SHF.L.U32 R100, R7, 0x10, RZ ;  /* 0x0000001007647819 */ /* 0x000fe200000006ff */
[----:B------:R-:W-:Y:S01]  /*0ef0*/  UISETP.NE.AND.EX UP0, UPT, UR35, URZ, UPT, UP0 ;  /* 0x000000ff2300728c */ /* 0x000fe2000bf05300 */
[----:B------:R-:W-:Y:S02]  /*0f00*/  SHF.L.U32 R98, R8, 0x10, RZ ;  /* 0x0000001008627819 */ /* 0x000fe400000006ff */
[----:B------:R-:W-:Y:S02]  /*0f10*/  SHF.L.U32 R96, R9, 0x10, RZ ;  /* 0x0000001009607819 */ /* 0x000fe400000006ff */
[----:B------:R0:W4:Y:S01]  /*0f20*/  MUFU.EX2 R65, R42 ;  /* 0x0000002a00417308 */ /* 0x0001220000000800 */
[----:B--2---:R-:W-:Y:S01]  /*0f30*/  PRMT R39, R50, 0x7632, R39 ;  /* 0x0000763232277816 */ /* 0x004fe20000000027 */
[----:B-1----:R-:W-:Y:S01]  /*0f40*/  FADD.FTZ R56, R56, 1 ;  /* 0x3f80000038387421 */ /* 0x002fe20000010000 */
[----:B------:R-:W-:-:S02]  /*0f50*/  PRMT R83, R115, 0x7632, R83 ;  /* 0x0000763273537816 */ /* 0x000fc40000000053 */
[----:B------:R-:W-:Y:S02]  /*0f60*/  SHF.L.U32 R39, R39, 0x10, RZ ;  /* 0x0000001027277819 */ /* 0x000fe400000006ff */
[----:B------:R-:W-:Y:S01]  /*0f70*/  PRMT R125, R107, 0x7632, R125 ;  /* 0x000076326b7d7816 */ /* 0x000fe2000000007d */
[----:B------:R1:W-:Y:S01]  /*0f80*/  MUFU.EX2 R46, R40 ;  /* 0x00000028002e7308 */ /* 0x0003e20000000800 */
[----:B0-----:R-:W-:Y:S01]  /*0f90*/  PRMT R42, R51, 0x7632, R42 ;  /* 0x00007632332a7816 */ /* 0x001fe2000000002a */
[----:B------:R-:W-:Y:S01]  /*0fa0*/  FMUL.FTZ R43, R39, -1.4426950216293334961 ;  /* 0xbfb8aa3b272b7820 */ /* 0x000fe20000410000 */
[----:B---3--:R-:W-:Y:S01]  /*0fb0*/  FADD.FTZ R54, R54, 1 ;  /* 0x3f80000036367421 */ /* 0x008fe20000010000 */
[----:B------:R-:W-:Y:S02]  /*0fc0*/  PRMT R89, R112, 0x7632, R89 ;  /* 0x0000763270597816 */ /* 0x000fe40000000059 */
[----:B------:R-:W-:Y:S02]  /*0fd0*/  SHF.L.U32 R42, R42, 0x10, RZ ;  /* 0x000000102a2a7819 */ /* 0x000fe400000006ff */
[----:B------:R0:W2:Y:S01]  /*0fe0*/  MUFU.EX2 R50, R41 ;  /* 0x0000002900327308 */ /* 0x0000a20000000800 */
[----:B-1----:R-:W-:Y:S01]  /*0ff0*/  SHF.L.U32 R40, R13, 0x10, RZ ;  /* 0x000000100d287819 */ /* 0x002fe200000006ff */
[----:B----4-:R-:W-:Y:S01]  /*1000*/  FADD.FTZ R72, R65, 1 ;  /* 0x3f80000041487421 */ /* 0x010fe20000010000 */
[----:B------:R-:W-:Y:S01]  /*1010*/  FMUL.FTZ R12, R42, -1.4426950216293334961 ;  /* 0xbfb8aa3b2a0c7820 */ /* 0x000fe20000410000 */
[----:B------:R-:W-:-:S02]  /*1020*/  SHF.L.U32 R121, R112, 0x10, RZ ;  /* 0x0000001070797819 */ /* 0x000fc400000006ff */
[----:B------:R-:W-:Y:S01]  /*1030*/  FMUL.FTZ R13, R40, -1.4426950216293334961 ;  /* 0xbfb8aa3b280d7820 */ /* 0x000fe20000410000 */
[----:B------:R-:W-:Y:S01]  /*1040*/  PRMT R85, R114, 0x7632, R85 ;  /* 0x0000763272557816 */ /* 0x000fe20000000055 */
[----:B------:R1:W3:Y:S01]  /*1050*/  MUFU.EX2 R73, R44 ;  /* 0x0000002c00497308 */ /* 0x0002e20000000800 */
[----:B0-----:R-:W-:Y:S02]  /*1060*/  SHF.L.U32 R41, R14, 0x10, RZ ;  /* 0x000000100e297819 */ /* 0x001fe400000006ff */
[----:B------:R-:W-:Y:S02]  /*1070*/  SHF.L.U32 R117, R114, 0x10, RZ ;  /* 0x0000001072757819 */ /* 0x000fe400000006ff */
[----:B------:R-:W-:Y:S02]  /*1080*/  SHF.L.U32 R115, R115, 0x10, RZ ;  /* 0x0000001073737819 */ /* 0x000fe400000006ff */
[----:B------:R-:W-:Y:S01]  /*1090*/  PRMT R123, R105, 0x7632, R123 ;  /* 0x00007632697b7816 */ /* 0x000fe2000000007b */
[----:B------:R0:W4:Y:S01]  /*10a0*/  MUFU.EX2 R57, R43 ;  /* 0x0000002b00397308 */ /* 0x0001220000000800 */
[----:B-1----:R-:W-:Y:S01]  /*10b0*/  PRMT R44, R14, 0x7632, R44 ;  /* 0x000076320e2c7816 */ /* 0x002fe2000000002c */
[----:B------:R-:W-:Y:S01]  /*10c0*/  FMUL.FTZ R14, R41, -1.4426950216293334961 ;  /* 0xbfb8aa3b290e7820 */ /* 0x000fe20000410000 */
[----:B--2---:R-:W-:Y:S01]  /*10d0*/  FADD.FTZ R60, R50, 1 ;  /* 0x3f800000323c7421 */ /* 0x004fe20000010000 */
[----:B------:R-:W-:-:S02]  /*10e0*/  SHF.L.U32 R111, R105, 0x10, RZ ;  /* 0x00000010696f7819 */ /* 0x000fc400000006ff */
[----:B------:R-:W-:Y:S02]  /*10f0*/  SHF.L.U32 R44, R44, 0x10, RZ ;  /* 0x000000102c2c7819 */ /* 0x000fe400000006ff */
[----:B------:R-:W1:Y:S01]  /*1100*/  MUFU.EX2 R61, R12 ;  /* 0x0000000c003d7308 */ /* 0x000e620000000800 */
[----:B0-----:R-:W-:Y:S01]  /*1110*/  SHF.L.U32 R43, R15, 0x10, RZ ;  /* 0x000000100f2b7819 */ /* 0x001fe200000006ff */
[----:B---3--:R-:W-:Y:S01]  /*1120*/  FADD.FTZ R76, R73, 1 ;  /* 0x3f800000494c7421 */ /* 0x008fe20000010000 */
[----:B------:R-:W-:Y:S01]  /*1130*/  FMUL.FTZ R48, R44, -1.4426950216293334961 ;  /* 0xbfb8aa3b2c307820 */ /* 0x000fe20000410000 */
[----:B------:R-:W-:Y:S02]  /*1140*/  SHF.L.U32 R107, R107, 0x10, RZ ;  /* 0x000000106b6b7819 */ /* 0x000fe400000006ff */
[----:B------:R-:W-:Y:S02]  /*1150*/  FMUL.FTZ R51, R43, -1.4426950216293334961 ;  /* 0xbfb8aa3b2b337820 */ /* 0x000fe40000410000 */
[----:B------:R-:W0:Y:S01]  /*1160*/  MUFU.EX2 R71, R13 ;  /* 0x0000000d00477308 */ /* 0x000e220000000800 */
[----:B----4-:R-:W-:-:S07]  /*1170*/  FADD.FTZ R64, R57, 1 ;  /* 0x3f80000039407421 */ /* 0x010fce0000010000 */
[----:B------:R-:W2:Y:S01]  /*1180*/  MUFU.EX2 R74, R14 ;  /* 0x0000000e004a7308 */ /* 0x000ea20000000800 */
[----:B-1----:R-:W-:-:S07]  /*1190*/  FADD.FTZ R70, R61, 1 ;  /* 0x3f8000003d467421 */ /* 0x002fce0000010000 */
[----:B------:R-:W-:Y:S01]  /*11a0*/  MUFU.RCP R52, R47 ;  /* 0x0000002f00347308 */ /* 0x000fe20000001000 */
[----:B0-----:R-:W-:-:S07]  /*11b0*/  FADD.FTZ R73, R71, 1 ;  /* 0x3f80000047497421 */ /* 0x001fce0000010000 */
[----:B------:R-:W-:Y:S01]  /*11c0*/  MUFU.RCP R45, R45 ;  /* 0x0000002d002d7308 */ /* 0x000fe20000001000 */
[----:B--2---:R-:W-:-:S07]  /*11d0*/  FADD.FTZ R74, R74, 1 ;  /* 0x3f8000004a4a7421 */ /* 0x004fce0000010000 */
[----:B------:R0:W-:Y:S08]  /*11e0*/  MUFU.EX2 R82, R51 ;  /* 0x0000003300527308 */ /* 0x0001f00000000800 */
[----:B------:R1:W2:Y:S01]  /*11f0*/  MUFU.EX2 R75, R48 ;  /* 0x00000030004b7308 */ /* 0x0002a20000000800 */
[----:B0-----:R-:W-:Y:S01]  /*1200*/  FADD.FTZ R51, R55, 1 ;  /* 0x3f80000037337421 */ /* 0x001fe20000010000 */
[----:B------:R-:W-:-:S06]  /*1210*/  FADD.FTZ R55, R46, 1 ;  /* 0x3f8000002e377421 */ /* 0x000fcc0000010000 */
[----:B------:R-:W0:Y:S01]  /*1220*/  MUFU.RCP R54, R54 ;  /* 0x0000003600367308 */ /* 0x000e220000001000 */
[----:B-1----:R-:W-:-:S07]  /*1230*/  SHF.L.U32 R48, R19, 0x10, RZ ;  /* 0x0000001013307819 */ /* 0x002fce00000006ff */
[----:B------:R-:W-:Y:S01]  /*1240*/  MUFU.RCP R49, R49 ;  /* 0x0000003100317308 */ /* 0x000fe20000001000 */
[----:B--2---:R-:W-:-:S07]  /*1250*/  FADD.FTZ R75, R75, 1 ;  /* 0x3f8000004b4b7421 */ /* 0x004fce0000010000 */
[----:B------:R-:W-:Y:S01]  /*1260*/  MUFU.RCP R55, R55 ;  /* 0x0000003700377308 */ /* 0x000fe20000001000 */
[----:B0-----:R-:W-:-:S04]  /*1270*/  FADD.FTZ R66, -R54, 1 ;  /* 0x3f80000036427421 */ /* 0x001fc80000010100 */
[----:B------:R-:W-:-:S03]  /*1280*/  FFMA.FTZ R69, R33, R66, 1 ;  /* 0x3f80000021457423 */ /* 0x000fc60000010042 */
[----:B------:R-:W-:Y:S08]  /*1290*/  MUFU.RCP R60, R60 ;  /* 0x0000003c003c7308 */ /* 0x000ff00000001000 */
[----:B------:R-:W0:Y:S08]  /*12a0*/  MUFU.RCP R78, R64 ;  /* 0x00000040004e7308 */ /* 0x000e300000001000 */
[----:B------:R-:W-:Y:S08]  /*12b0*/  MUFU.RCP R51, R51 ;  /* 0x0000003300337308 */ /* 0x000ff00000001000 */
[----:B------:R0:W1:Y:S08]  /*12c0*/  MUFU.RCP R77, R70 ;  /* 0x00000046004d7308 */ /* 0x0000700000001000 */
[----:B------:R-:W2:Y:S01]  /*12d0*/  MUFU.RCP R56, R56 ;  /* 0x0000003800387308 */ /* 0x000ea20000001000 */
[----:B0-----:R-:W-:-:S04]  /*12e0*/  FADD.FTZ R70, -R78, 1 ;  /* 0x3f8000004e467421 */ /* 0x001fc80000010100 */
[C---:B------:R-:W-:Y:S01]  /*12f0*/  FFMA.FTZ R70, R39.reuse, R70, 1 ;  /* 0x3f80000027467423 */ /* 0x040fe20000010046 */
[----:B------:R-:W-:Y:S02]  /*1300*/  FMUL.FTZ R39, R39, R78 ;  /* 0x0000004e27277220 */ /* 0x000fe40000410000 */
[----:B------:R-:W0:Y:S01]  /*1310*/  MUFU.RCP R91, R72 ;  /* 0x00000048005b7308 */ /* 0x000e220000001000 */
[----:B-1----:R-:W-:-:S04]  /*1320*/  FADD.FTZ R71, -R77, 1 ;  /* 0x3f8000004d477421 */ /* 0x002fc80000010100 */
[C---:B------:R-:W-:Y:S01]  /*1330*/  FFMA.FTZ R71, R42.reuse, R71, 1 ;  /* 0x3f8000002a477423 */ /* 0x040fe20000010047 */
[----:B------:R-:W-:Y:S02]  /*1340*/  FMUL.FTZ R42, R42, R77 ;  /* 0x0000004d2a2a7220 */ /* 0x000fe40000410000 */
[----:B------:R-:W1:Y:S08]  /*1350*/  MUFU.RCP R97, R76 ;  /* 0x0000004c00617308 */ /* 0x000e700000001000 */
[----:B------:R-:W3:Y:S08]  /*1360*/  MUFU.RCP R81, R73 ;  /* 0x0000004900517308 */ /* 0x000ef00000001000 */
[----:B------:R-:W4:Y:S08]  /*1370*/  MUFU.RCP R93, R75 ;  /* 0x0000004b005d7308 */ /* 0x000f300000001000 */
[----:B------:R2:W4:Y:S02]  /*1380*/  MUFU.RCP R86, R74 ;  /* 0x0000004a00567308 */ /* 0x0005240000001000 */
[----:B--2---:R-:W-:-:S06]  /*1390*/  FADD.FTZ R74, R82, 1 ;  /* 0x3f800000524a7421 */ /* 0x004fcc0000010000 */
[----:B------:R2:W4:Y:S01]  /*13a0*/  MUFU.RCP R108, R74 ;  /* 0x0000004a006c7308 */ /* 0x0005220000001000 */
[----:B------:R0:W-:Y:S04]  /*13b0*/  STS.128 [R128], R24 ;  /* 0x0000001880007388 */ /* 0x0001e80000000c00 */
[----:B------:R1:W-:Y:S01]  /*13c0*/  STS.128 [R128+0x200], R28 ;  /* 0x0002001c80007388 */ /* 0x0003e20000000c00 */
[----:B------:R-:W-:-:S03]  /*13d0*/  NOP ;  /* 0x0000000000007918 */ /* 0x000fc60000000000 */
[----:B------:R-:W3:Y:S01]  /*13e0*/  LDS.128 R12, [R127] ;  /* 0x000000007f0c7984 */ /* 0x000ee20000000c00 */
[----:B0-----:R-:W-:Y:S02]  /*13f0*/  SHF.L.U32 R24, R20, 0x10, RZ ;  /* 0x0000001014187819 */ /* 0x001fe400000006ff */
[----:B------:R-:W-:Y:S02]  /*1400*/  SHF.L.U32 R25, R21, 0x10, RZ ;  /* 0x0000001015197819 */ /* 0x000fe400000006ff */
[C---:B------:R-:W-:Y:S02]  /*1410*/  PRMT R20, R22.reuse, 0x7632, R20 ;  /* 0x0000763216147816 */ /* 0x040fe40000000014 */
[----:B------:R-:W-:Y:S02]  /*1420*/  SHF.L.U32 R26, R22, 0x10, RZ ;  /* 0x00000010161a7819 */ /* 0x000fe400000006ff */
[C---:B------:R-:W-:Y:S02]  /*1430*/  PRMT R22, R16.reuse, 0x7632, R22 ;  /* 0x0000763210167816 */ /* 0x040fe40000000016 */
[----:B-1----:R-:W-:-:S02]  /*1440*/  SHF.L.U32 R28, R16, 0x10, RZ ;  /* 0x00000010101c7819 */ /* 0x002fc400000006ff */
[C---:B------:R-:W-:Y:S02]  /*1450*/  PRMT R16, R17.reuse, 0x7632, R16 ;  /* 0x0000763211107816 */ /* 0x040fe40000000010 */
[----:B------:R-:W-:Y:S02]  /*1460*/  SHF.L.U32 R30, R17, 0x10, RZ ;  /* 0x00000010111e7819 */ /* 0x000fe400000006ff */
[C---:B------:R-:W-:Y:S02]  /*1470*/  PRMT R17, R18.reuse, 0x7632, R17 ;  /* 0x0000763212117816 */ /* 0x040fe40000000011 */
[----:B------:R-:W-:Y:S02]  /*1480*/  SHF.L.U32 R31, R18, 0x10, RZ ;  /* 0x00000010121f7819 */ /* 0x000fe400000006ff */
[----:B------:R-:W-:Y:S02]  /*1490*/  PRMT R18, R19, 0x7632, R18 ;  /* 0x0000763213127816 */ /* 0x000fe40000000012 */
[----:B------:R-:W-:-:S02]  /*14a0*/  PRMT R21, R23, 0x7632, R21 ;  /* 0x0000763217157816 */ /* 0x000fc40000000015 */
[----:B------:R-:W-:Y:S02]  /*14b0*/  SHF.L.U32 R27, R23, 0x10, RZ ;  /* 0x00000010171b7819 */ /* 0x000fe400000006ff */
[----:B--2---:R-:W-:Y:S02]  /*14c0*/  SHF.L.U32 R74, R17, 0x10, RZ ;  /* 0x00000010114a7819 */ /* 0x004fe400000006ff */
[----:B---3--:R-:W-:Y:S02]  /*14d0*/  SHF.L.U32 R29, R12, 0x10, RZ ;  /* 0x000000100c1d7819 */ /* 0x008fe400000006ff */
[C---:B------:R-:W-:Y:S02]  /*14e0*/  SHF.L.U32 R46, R13.reuse, 0x10, RZ ;  /* 0x000000100d2e7819 */ /* 0x040fe400000006ff */
[C---:B------:R-:W-:Y:S02]  /*14f0*/  PRMT R59, R14.reuse, 0x7632, R59 ;  /* 0x000076320e3b7816 */ /* 0x040fe4000000003b */
[----:B------:R-:W-:Y:S01]  /*1500*/  SHF.L.U32 R47, R14, 0x10, RZ ;  /* 0x000000100e2f7819 */ /* 0x000fe200000006ff */
[----:B------:R-:W-:Y:S01]  /*1510*/  FADD.FTZ R14, -R52, 1 ;  /* 0x3f800000340e7421 */ /* 0x000fe20000010100 */
[----:B------:R-:W-:Y:S01]  /*1520*/  PRMT R53, R12, 0x7632, R53 ;  /* 0x000076320c357816 */ /* 0x000fe20000000035 */
[----:B------:R-:W-:Y:S01]  /*1530*/  FMUL.FTZ R12, R24, R29 ;  /* 0x0000001d180c7220 */ /* 0x000fe20000410000 */
[----:B------:R-:W-:Y:S01]  /*1540*/  PRMT R57, R13, 0x7632, R57 ;  /* 0x000076320d397816 */ /* 0x000fe20000000039 */
[----:B------:R-:W-:Y:S01]  /*1550*/  FADD.FTZ R13, -R45, 1 ;  /* 0x3f8000002d0d7421 */ /* 0x000fe20000010100 */
[----:B------:R-:W-:Y:S01]  /*1560*/  FMUL.FTZ R19, R25, R46 ;  /* 0x0000002e19137220 */ /* 0x000fe20000410000 */
[----:B------:R-:W-:Y:S01]  /*1570*/  FFMA.FTZ R23, R35, R14, 1 ;  /* 0x3f80000023177423 */ /* 0x000fe2000001000e */
[----:B------:R-:W-:Y:S01]  /*1580*/  FMUL.FTZ R12, R45, R12 ;  /* 0x0000000c2d0c7220 */ /* 0x000fe20000410000 */
[----:B------:R-:W-:Y:S01]  /*1590*/  FFMA.FTZ R13, R38, R13, 1 ;  /* 0x3f800000260d7423 */ /* 0x000fe2000001000d */
[----:B------:R-:W-:Y:S01]  /*15a0*/  FMUL.FTZ R14, R52, R19 ;  /* 0x00000013340e7220 */ /* 0x000fe20000410000 */
[C---:B------:R-:W-:Y:S01]  /*15b0*/  PRMT R67, R15.reuse, 0x7632, R67 ;  /* 0x000076320f437816 */ /* 0x040fe20000000043 */
[----:B------:R-:W-:Y:S01]  /*15c0*/  FMUL.FTZ R66, R26, R47 ;  /* 0x0000002f1a427220 */ /* 0x000fe20000410000 */
[----:B------:R-:W-:Y:S01]  /*15d0*/  SHF.L.U32 R50, R15, 0x10, RZ ;  /* 0x000000100f327819 */ /* 0x000fe200000006ff */
[----:B------:R-:W-:Y:S01]  /*15e0*/  FMUL.FTZ R19, R12, R13 ;  /* 0x0000000d0c137220 */ /* 0x000fe20000410000 */
[----:B------:R-:W-:Y:S01]  /*15f0*/  FMUL.FTZ R63, R14, R23 ;  /* 0x000000170e3f7220 */ /* 0x000fe20000410000 */
[----:B------:R-:W-:Y:S01]  /*1600*/  FADD.FTZ R23, -R49, 1 ;  /* 0x3f80000031177421 */ /* 0x000fe20000010100 */
[----:B------:R-:W0:Y:S01]  /*1610*/  LDS.128 R12, [R127+0x10] ;  /* 0x000010007f0c7984 */ /* 0x000e220000000c00 */
[----:B------:R-:W-:Y:S01]  /*1620*/  FMUL.FTZ R65, R27, R50 ;  /* 0x000000321b417220 */ /* 0x000fe20000410000 */
[----:B------:R-:W-:Y:S01]  /*1630*/  FMUL.FTZ R66, R49, R66 ;  /* 0x0000004231427220 */ /* 0x000fe20000410000 */
[----:B------:R-:W-:Y:S01]  /*1640*/  FFMA.FTZ R61, R34, R23, 1 ;  /* 0x3f800000223d7423 */ /* 0x000fe20000010017 */
[----:B------:R-:W-:Y:S01]  /*1650*/  SHF.L.U32 R53, R53, 0x10, RZ ;  /* 0x0000001035357819 */ /* 0x000fe200000006ff */
[----:B------:R-:W-:Y:S01]  /*1660*/  FMUL.FTZ R68, R54, R65 ;  /* 0x0000004136447220 */ /* 0x000fe20000410000 */
[----:B------:R-:W-:Y:S01]  /*1670*/  SHF.L.U32 R57, R57, 0x10, RZ ;  /* 0x0000001039397819 */ /* 0x000fe200000006ff */
[----:B------:R-:W-:Y:S01]  /*1680*/  FMUL.FTZ R65, R66, R61 ;  /* 0x0000003d42417220 */ /* 0x000fe20000410000 */
[----:B------:R-:W-:Y:S01]  /*1690*/  SHF.L.U32 R66, R20, 0x10, RZ ;  /* 0x0000001014427819 */ /* 0x000fe200000006ff */
[----:B------:R-:W-:Y:S01]  /*16a0*/  FMUL.FTZ R69, R68, R69 ;  /* 0x0000004544457220 */ /* 0x000fe20000410000 */
[----:B------:R-:W-:Y:S01]  /*16b0*/  SHF.L.U32 R68, R21, 0x10, RZ ;  /* 0x0000001015447819 */ /* 0x000fe200000006ff */
[C---:B------:R-:W-:Y:S01]  /*16c0*/  FADD.FTZ R23, -R55.reuse, 1 ;  /* 0x3f80000037177421 */ /* 0x040fe20000010100 */
[----:B------:R-:W-:Y:S01]  /*16d0*/  FMUL.FTZ R64, R58, R53 ;  /* 0x000000353a407220 */ /* 0x000fe20000410000 */
[----:B------:R-:W-:Y:S01]  /*16e0*/  FADD.FTZ R20, -R60, 1 ;  /* 0x3f8000003c147421 */ /* 0x000fe20000010100 */
[----:B------:R-:W-:Y:S01]  /*16f0*/  FMUL.FTZ R21, R62, R57 ;  /* 0x000000393e157220 */ /* 0x000fe20000410000 */
[----:B------:R-:W-:Y:S01]  /*1700*/  FFMA.FTZ R23, R36, R23, 1 ;  /* 0x3f80000024177423 */ /* 0x000fe20000010017 */
[----:B------:R-:W-:Y:S01]  /*1710*/  FMUL.FTZ R64, R55, R64 ;  /* 0x0000004037407220 */ /* 0x000fe20000410000 */
[----:B------:R-:W-:Y:S01]  /*1720*/  SHF.L.U32 R59, R59, 0x10, RZ ;  /* 0x000000103b3b7819 */ /* 0x000fe200000006ff */
[----:B------:R-:W-:Y:S01]  /*1730*/  FFMA.FTZ R20, R37, R20, 1 ;  /* 0x3f80000025147423 */ /* 0x000fe20000010014 */
        /* <DEDUP_REMOVED lines=19> */
[----:B0-----:R-:W-:-:S02]  /*1870*/  SHF.L.U32 R79, R12, 0x10, RZ ;  /* 0x000000100c4f7819 */ /* 0x001fc400000006ff */
        /* <DEDUP_REMOVED lines=15> */
[----:B------:R-:W-:Y:S01]  /*1970*/  PRMT R92, R15, 0x7632, R92 ;  /* 0x000076320f5c7816 */ /* 0x000fe2000000005c */
[----:B------:R-:W-:Y:S01]  /*1980*/  FADD.FTZ R15, -R97, 1 ;  /* 0x3f800000610f7421 */ /* 0x000fe20000010100 */
[----:B------:R-:W-:Y:S01]  /*1990*/  FFMA.FTZ R14, R3, R12, 1 ;  /* 0x3f800000030e7423 */ /* 0x000fe2000001000c */
[----:B------:R-:W-:Y:S01]  /*19a0*/  FFMA.FTZ R73, R2, R13, 1 ;  /* 0x3f80000002497423 */ /* 0x000fe2000001000d */
[----:B------:R-:W-:Y:S01]  /*19b0*/  FADD.FTZ R13, -R81, 1 ;  /* 0x3f800000510d7421 */ /* 0x000fe20000010100 */
[----:B------:R-:W-:Y:S01]  /*19c0*/  FMUL.FTZ R72, R48, R99 ;  /* 0x0000006330487220 */ /* 0x000fe20000410000 */
        /* <DEDUP_REMOVED lines=55> */
[----:B------:R-:W-:-:S02]  /*1d40*/  PRMT R65, R6, 0x7632, R65 ;  /* 0x0000763206417816 */ /* 0x000fc40000000041 */
[----:B------:R-:W-:Y:S02]  /*1d50*/  PRMT R67, R7, 0x7632, R67 ;  /* 0x0000763207437816 */ /* 0x000fe40000000043 */
[----:B------:R-:W-:Y:S02]  /*1d60*/  PRMT R69, R8, 0x7632, R69 ;  /* 0x0000763208457816 */ /* 0x000fe40000000045 */
[----:B------:R-:W-:Y:S02]  /*1d70*/  PRMT R71, R9, 0x7632, R71 ;  /* 0x0000763209477816 */ /* 0x000fe40000000047 */
[----:B------:R-:W-:Y:S01]  /*1d80*/  MOV R8, UR9 ;  /* 0x0000000900087c02 */ /* 0x000fe20008000f00 */
[----:B------:R0:W-:Y:S01]  /*1d90*/  STS.128 [R127], R12 ;  /* 0x0000000c7f007388 */ /* 0x0001e20000000c00 */
[----:B------:R-:W-:Y:S02]  /*1da0*/  MOV R9, UR8 ;  /* 0x0000000800097c02 */ /* 0x000fe40008000f00 */
[----:B------:R-:W-:Y:S01]  /*1db0*/  PRMT R76, R11, 0x7632, R76 ;  /* 0x000076320b4c7816 */ /* 0x000fe2000000004c */
[----:B------:R-:W-:Y:S01]  /*1dc0*/  STS.128 [R127+0x10], R16 ;  /* 0x000010107f007388 */ /* 0x000fe20000000c00 */
[----:B------:R-:W-:-:S03]  /*1dd0*/  NOP ;  /* 0x0000000000007918 */ /* 0x000fc60000000000 */
[----:B------:R-:W1:Y:S01]  /*1de0*/  LDS.128 R4, [R128+0x200] ;  /* 0x0002000080047984 */ /* 0x000e620000000c00 */
[----:B------:R-:W-:Y:S01]  /*1df0*/  SHF.L.U32 R92, R11, 0x10, RZ ;  /* 0x000000100b5c7819 */ /* 0x000fe200000006ff */
[----:B------:R-:W-:Y:S01]  /*1e00*/  FMUL.FTZ R11, R3, R56 ;  /* 0x00000038030b7220 */ /* 0x000fe20000410000 */
[----:B------:R-:W-:Y:S01]  /*1e10*/  PRMT R73, R10, 0x7632, R73 ;  /* 0x000076320a497816 */ /* 0x000fe20000000049 */
[----:B------:R-:W2:Y:S01]  /*1e20*/  LDS.128 R20, [R128] ;  /* 0x0000000080147984 */ /* 0x000ea20000000c00 */
[----:B0-----:R-:W-:Y:S01]  /*1e30*/  FMUL.FTZ R12, R2, R91 ;  /* 0x0000005b020c7220 */ /* 0x001fe20000410000 */
[----:B------:R-:W-:Y:S01]  /*1e40*/  IMAD.WIDE.U32 R2, R131, 0x10, R8 ;  /* 0x0000001083027825 */ /* 0x000fe200078e0008 */
[----:B------:R-:W-:-:S03]  /*1e50*/  SHF.L.U32 R94, R10, 0x10, RZ ;  /* 0x000000100a5e7819 */ /* 0x000fc600000006ff */
        /* <DEDUP_REMOVED lines=8> */
[----:B-1----:R-:W-:Y:S04]  /*1ee0*/  STG.E.128 desc[UR28][R2.64+0x200], R4 ;  /* 0x0002000402007986 */ /* 0x002fe8000c101d1c */
[----:B--2---:R0:W-:Y:S02]  /*1ef0*/  STG.E.128 desc[UR28][R2.64], R20 ;  /* 0x0000001402007986 */ /* 0x0041e4000c101d1c */
[----:B0-----:R-:W-:Y:S01]  /*1f00*/  FMUL.FTZ R20, R70, R81 ;  /* 0x0000005146147220 */ /* 0x001fe20000410000 */
[----:B------:R-:W-:Y:S01]  /*1f10*/  FMUL.FTZ R22, R74, R93 ;  /* 0x0000005d4a167220 */ /* 0x000fe20000410000 */
[----:B------:R-:W-:Y:S06]  /*1f20*/  BRA.U !UP0, `(.L_x_9439) ;  /* 0x0000000108ac7547 */ /* 0x000fec000b800000 */
        /* <DEDUP_REMOVED lines=43> */
.L_x_9439:
[----:B------:R-:W-:Y:S01]  /*21e0*/  SHF.L.U32 R89, R89, 0x10, RZ ;  /* 0x0000001059597819 */ /* 0x000fe200000006ff */
[----:B0-----:R-:W-:Y:S01]  /*21f0*/  FFMA.FTZ R3, R33, R121, R138 ;  /* 0x0000007921037223 */ /* 0x001fe2000001008a */
[----:B------:R-:W-:Y:S01]  /*2200*/  SHF.L.U32 R87, R87, 0x10, RZ ;  /* 0x0000001057577819 */ /* 0x000fe200000006ff */
[----:B------:R-:W-:Y:S01]  /*2210*/  BAR.SYNC.DEFER_BLOCKING 0x0 ;  /* 0x0000000000007b1d */ /* 0x000fe20000010000 */
[----:B------:R-:W-:Y:S01]  /*2220*/  SHF.L.U32 R85, R85, 0x10, RZ ;  /* 0x0000001055557819 */ /* 0x000fe200000006ff */
[----:B------:R-:W-:Y:S01]  /*2230*/  FFMA.FTZ R3, R58, R89, R3 ;  /* 0x000000593a037223 */ /* 0x000fe20000010003 */
[----:B------:R-:W-:Y:S01]  /*2240*/  SHF.L.U32 R83, R83, 0x10, RZ ;  /* 0x0000001053537819 */ /* 0x000fe200000006ff */
[----:B------:R-:W-:Y:S01]  /*2250*/  UISETP.GE.AND UP0, UPT, UR33, 0x1, UPT ;  /* 0x000000012100788c */ /* 0x000fe2000bf06270 */
        /* <DEDUP_REMOVED lines=23> */
[----:B------:R-:W-:-:S02]  /*23d0*/  HFMA2 R112, -RZ, RZ, 0, 0 ;  /* 0x00000000ff707431 */ /* 0x000fc400000001ff */
[----:B-----5:R-:W-:Y:S01]  /*23e0*/  FADD.FTZ R88, R64, R135 ;  /* 0x0000008740587221 */ /* 0x020fe20000010000 */
[----:B------:R-:W-:Y:S01]  /*23f0*/  FFMA.FTZ R3, R28, R113, R3 ;  /* 0x000000711c037223 */ /* 0x000fe20000010003 */
[----:B------:R-:W-:Y:S01]  /*2400*/  HFMA2 R110, -RZ, RZ, 0, 0 ;  /* 0x00000000ff6e7431 */ /* 0x000fe200000001ff */
[----:B------:R-:W-:Y:S01]  /*2410*/  MOV R105, RZ ;  /* 0x000000ff00697202 */ /* 0x000fe20000000f00 */
[----:B------:R-:W-:Y:S02]  /*2420*/  HFMA2 R108, -RZ, RZ, 0, 0 ;  /* 0x00000000ff6c7431 */ /* 0x000fe400000001ff */
[----:B------:R-:W-:Y:S01]  /*2430*/  FFMA.FTZ R3, R20, R81, R3 ;  /* 0x0000005114037223 */ /* 0x000fe20000010003 */
[----:B------:R-:W-:Y:S01]  /*2440*/  MOV R103, RZ ;  /* 0x000000ff00677202 */ /* 0x000fe20000000f00 */
[----:B------:R-:W-:Y:S01]  /*2450*/  FADD.FTZ R106, R106, R135 ;  /* 0x000000876a6a7221 */ /* 0x000fe20000010000 */
[----:B------:R-:W-:Y:S01]  /*2460*/  MOV R101, RZ ;  /* 0x000000ff00657202 */ /* 0x000fe20000000f00 */
        /* <DEDUP_REMOVED lines=42> */
[----:B------:R-:W-:Y:S01]  /*2710*/  FADD.FTZ R45, R44, R44 ;  /* 0x0000002c2c2d7221 */ /* 0x000fe20000010000 */
[----:B------:R-:W-:Y:S01]  /*2720*/  FADD.FTZ R50, R20, R20 ;  /* 0x0000001414327221 */ /* 0x000fe20000010000 */
[----:B------:R-:W-:Y:S01]  /*2730*/  FADD.FTZ R46, R22, R22 ;  /* 0x00000016162e7221 */ /* 0x000fe20000010000 */
[----:B------:R-:W-:Y:S01]  /*2740*/  FADD.FTZ R44, R122, R122 ;  /* 0x0000007a7a2c7221 */ /* 0x000fe20000010000 */
[----:B------:R-:W0:Y:S01]  /*2750*/  LDC.64 R124, c[0x0][0x3c0] ;  /* 0x0000f000ff7c7b82 */ /* 0x000e220000000a00 */
[----:B------:R-:W-:Y:S01]  /*2760*/  UISETP.NE.AND UP0, UPT, UR20, 0x1, UPT ;  /* 0x000000011400788c */ /* 0x000fe2000bf05270 */
[----:B------:R-:W-:Y:S01]  /*2770*/  FADD.FTZ R0, R33, R33 ;  /* 0x0000002121007221 */ /* 0x000fe20000010000 */
[----:B------:R-:W-:Y:S01]  /*2780*/  USHF.L.U32 UR8, UR27, 0x8, URZ ;  /* 0x000000081b087899 */ /* 0x000fe200080006ff */
        /* <DEDUP_REMOVED lines=14> */
[----:B------:R-:W-:Y:S01]  /*2870*/  FMUL.FTZ R43, R106, R121 ;  /* 0x000000796a2b7220 */ /* 0x000fe20000410000 */
[----:B------:R-:W-:Y:S01]  /*2880*/  FMUL.FTZ R42, R90, R89 ;  /* 0x000000595a2a7220 */ /* 0x000fe20000410000 */
[----:B------:R-:W-:Y:S01]  /*2890*/  FMUL.FTZ R41, R104, R119 ;  /* 0x0000007768297220 */ /* 0x000fe20000410000 */
[----:B------:R-:W-:Y:S01]  /*28a0*/  FMUL.FTZ R40, R88, R87 ;  /* 0x0000005758287220 */ /* 0x000fe20000410000 */
[----:B------:R-:W-:Y:S01]  /*28b0*/  FMUL.FTZ R39, R102, R117 ;  /* 0x0000007566277220 */ /* 0x000fe20000410000 */
[----:B------:R-:W-:Y:S01]  /*28c0*/  FMUL.FTZ R38, R86, R85 ;  /* 0x0000005556267220 */ /* 0x000fe20000410000 */
[----:B------:R-:W3:Y:S01]  /*28d0*/  LDC.64 R22, c[0x0][0x3a8] ;  /* 0x0000ea00ff167b82 */ /* 0x000ee20000000a00 */
        /* <DEDUP_REMOVED lines=11> */
[----:B------:R-:W-:Y:S01]  /*2990*/  MOV R126, RZ ;  /* 0x000000ff007e7202 */ /* 0x000fe20000000f00 */
[----:B------:R-:W-:Y:S01]  /*29a0*/  ULOP3.LUT UR10, UR8, 0x100, URZ, 0xc0, !UPT ;  /* 0x00000100080a7892 */ /* 0x000fe2000f8ec0ff */
[----:B------:R-:W4:Y:S01]  /*29b0*/  LDCU UR30, c[0x0][0x394] ;  /* 0x00007280ff1e77ac */ /* 0x000f220008000800 */
[----:B------:R-:W0:Y:S01]  /*29c0*/  LDCU UR31, c[0x0][0x38c] ;  /* 0x00007180ff1f77ac */ /* 0x000e220008000800 */
[----:B------:R-:W-:-:S09]  /*29d0*/  UMOV UR8, URZ ;  /* 0x000000ff00087c82 */ /* 0x000fd20008000000 */
.L_x_9474:
[----:B0-----:R-:W-:Y:S02]  /*29e0*/  MOV R4, UR14 ;  /* 0x0000000e00047c02 */ /* 0x001fe40008000f00 */
[----:B------:R-:W-:Y:S02]  /*29f0*/  MOV R3, UR19 ;  /* 0x0000001300037c02 */ /* 0x000fe40008000f00 */
[----:B------:R-:W-:Y:S02]  /*2a00*/  MOV R2, R4 ;  /* 0x0000000400027202 */ /* 0x000fe40000000f00 */
[----:B------:R-:W-:-:S03]  /*2a10*/  MOV R5, UR15 ;  /* 0x0000000f00057c02 */ /* 0x000fc60008000f00 */
[----:B---3--:R-:W-:-:S04]  /*2a20*/  IMAD.WIDE.U32 R2, R22, UR8, R2 ;  /* 0x0000000816027c25 */ /* 0x008fc8000f8e0002 */
[----:B------:R-:W-:Y:S01]  /*2a30*/  IMAD R3, R23, UR8, R3 ;  /* 0x0000000817037c24 */ /* 0x000fe2000f8e0203 */
[----:B--2---:R-:W-:-:S04]  /*2a40*/  LEA R24, P0, R2, R20, 0x3 ;  /* 0x0000001402187211 */ /* 0x004fc800078018ff */
[----:B------:R-:W-:-:S06]  /*2a50*/  LEA.HI.X R25, R2, R21, R3, 0x3, P0 ;  /* 0x0000001502197211 */ /* 0x000fcc00000f1c03 */
[----:B------:R-:W2:Y:S01]  /*2a60*/  LDG.E.64 R24, desc[UR28][R24.64] ;  /* 0x0000001c18187981 */ /* 0x000ea2000c1e1b00 */
[----:B0-----:R-:W-:-:S04]  /*2a70*/  IMAD.WIDE.U32 R2, R124, UR8, RZ ;  /* 0x000000087c027c25 */ /* 0x001fc8000f8e00ff */
[----:B-1----:R-:W-:Y:S01]  /*2a80*/  IMAD.WIDE.U32 R4, R122, UR8, RZ ;  /* 0x000000087a047c25 */ /* 0x002fe2000f8e00ff */
[----:B------:R-:W-:-:S03]  /*2a90*/  LEA R6, P0, R2, UR17, 0x3 ;  /* 0x0000001102067c11 */ /* 0x000fc6000f8018ff */
[----:B------:R-:W-:Y:S01]  /*2aa0*/  IMAD R7, R125, UR8, R3 ;  /* 0x000000087d077c24 */ /* 0x000fe2000f8e0203 */
[----:B------:R-:W-:Y:S01]  /*2ab0*/  LEA R8, P2, R4, UR13, 0x3 ;  /* 0x0000000d04087c11 */ /* 0x000fe2000f8418ff */
[----:B------:R-:W-:-:S03]  /*2ac0*/  IMAD R3, R123, UR8, R5 ;  /* 0x000000087b037c24 */ /* 0x000fc6000f8e0205 */
[----:B------:R-:W-:Y:S02]  /*2ad0*/  LEA.HI.X R7, R2, UR18, R7, 0x3, P0 ;  /* 0x0000001202077c11 */ /* 0x000fe400080f1c07 */
[----:B------:R-:W-:-:S03]  /*2ae0*/  LEA.HI.X R9, R4, UR16, R3, 0x3, P2 ;  /* 0x0000001004097c11 */ /* 0x000fc600090f1c03 */
[----:B------:R0:W3:Y:S04]  /*2af0*/  LDG.E.64 R2, desc[UR28][R6.64] ;  /* 0x0000001c06027981 */ /* 0x0000e8000c1e1b00 */
        /* <DEDUP_REMOVED lines=16> */
[----:B------:R-:W-:Y:S01]  /*2c00*/  FMUL.RZ R18, R9, 0.15915493667125701904 ;  /* 0x3e22f98309127820 */ /* 0x000fe2000040c000 */
[----:B------:R-:W-:Y:S01]  /*2c10*/  FMUL.FTZ R10, R106, R25 ;  /* 0x000000196a0a7220 */ /* 0x000fe20000410000 */
        /* <DEDUP_REMOVED lines=16> */
[----:B------:R-:W0:Y:S01]  /*2d20*/  MUFU.COS R199, R12 ;  /* 0x0000000c00c77308 */ /* 0x000e220000000000 */
[----:B-1----:R-:W-:-:S04]  /*2d30*/  FMUL.FTZ R7, R98, R25 ;  /* 0x0000001962077220 */ /* 0x002fc80000410000 */
[----:B------:R-:W-:Y:S01]  /*2d40*/  FMUL.RZ R141, R7, 0.15915493667125701904 ;  /* 0x3e22f983078d7820 */ /* 0x000fe2000040c000 */
[----:B------:R-:W-:Y:S02]  /*2d50*/  FMUL.FTZ R7, R98, R11 ;  /* 0x0000000b62077220 */ /* 0x000fe40000410000 */
[----:B------:R-:W-:Y:S08]  /*2d60*/  MUFU.SIN R12, R18 ;  /* 0x00000012000c7308 */ /* 0x000ff00000000400 */
[----:B------:R1:W-:Y:S01]  /*2d70*/  MUFU.COS R196, R18 ;  /* 0x0000001200c47308 */ /* 0x0003e20000000000 */
[C---:B0-----:R-:W-:Y:S01]  /*2d80*/  FMUL.FTZ R199, R200.reuse, R199 ;  /* 0x000000c7c8c77220 */ /* 0x041fe20000410000 */
[----:B------:R-:W-:-:S06]  /*2d90*/  FMUL.FTZ R200, R200, R15 ;  /* 0x0000000fc8c87220 */ /* 0x000fcc0000410000 */
[----:B------:R0:W-:Y:S01]  /*2da0*/  MUFU.EX2 R187, R6 ;  /* 0x0000000600bb7308 */ /* 0x0001e20000000800 */
[----:B-1----:R-:W-:-:S04]  /*2db0*/  FMUL.FTZ R18, R100, R25 ;  /* 0x0000001964127220 */ /* 0x002fc80000410000 */
[----:B------:R-:W-:Y:S01]  /*2dc0*/  FMUL.RZ R27, R18, 0.15915493667125701904 ;  /* 0x3e22f983121b7820 */ /* 0x000fe2000040c000 */
[----:B------:R-:W-:Y:S02]  /*2dd0*/  FMUL.FTZ R18, R100, R11 ;  /* 0x0000000b64127220 */ /* 0x000fe40000410000 */
[----:B------:R1:W-:Y:S01]  /*2de0*/  MUFU.EX2 R185, R7 ;  /* 0x0000000700b97308 */ /* 0x0003e20000000800 */
[----:B0-----:R-:W-:-:S04]  /*2df0*/  FMUL.FTZ R6, R96, R25 ;  /* 0x0000001960067220 */ /* 0x001fc80000410000 */
[----:B------:R-:W-:Y:S01]  /*2e00*/  FMUL.RZ R145, R6, 0.15915493667125701904 ;  /* 0x3e22f98306917820 */ /* 0x000fe2000040c000 */
[----:B------:R-:W-:Y:S02]  /*2e10*/  FMUL.FTZ R6, R96, R11 ;  /* 0x0000000b60067220 */ /* 0x000fe40000410000 */
[----:B------:R-:W-:Y:S01]  /*2e20*/  MUFU.SIN R17, R14 ;  /* 0x0000000e00117308 */ /* 0x000fe20000000400 */
[----:B-1----:R-:W-:-:S07]  /*2e30*/  FMUL.FTZ R7, R80, R25 ;  /* 0x0000001950077220 */ /* 0x002fce0000410000 */
[----:B------:R-:W-:Y:S08]  /*2e40*/  MUFU.COS R13, R14 ;  /* 0x0000000e000d7308 */ /* 0x000ff00000000000 */
[----:B------:R-:W-:Y:S08]  /*2e50*/  MUFU.SIN R14, R19 ;  /* 0x00000013000e7308 */ /* 0x000ff00000000400 */
[----:B------:R-:W0:Y:S08]  /*2e60*/  MUFU.COS R194, R19 ;  /* 0x0000001300c27308 */ /* 0x000e300000000000 */
[----:B------:R-:W-:Y:S08]  /*2e70*/  MUFU.SIN R140, R141 ;  /* 0x0000008d008c7308 */ /* 0x000ff00000000400 */
[----:B------:R1:W2:Y:S01]  /*2e80*/  MUFU.COS R186, R141 ;  /* 0x0000008d00ba7308 */ /* 0x0002a20000000000 */
[C---:B0-----:R-:W-:Y:S01]  /*2e90*/  FMUL.FTZ R194, R193.reuse, R194 ;  /* 0x000000c2c1c27220 */ /* 0x041fe20000410000 */
[----:B------:R-:W-:-:S06]  /*2ea0*/  FMUL.FTZ R193, R193, R14 ;  /* 0x0000000ec1c17220 */ /* 0x000fcc0000410000 */
[----:B------:R-:W-:Y:S01]  /*2eb0*/  MUFU.SIN R189, R27 ;  /* 0x0000001b00bd7308 */ /* 0x000fe20000000400 */
[----:B-1----:R-:W-:Y:S01]  /*2ec0*/  FMUL.RZ R141, R7, 0.15915493667125701904 ;  /* 0x3e22f983078d7820 */ /* 0x002fe2000040c000 */
[----:B------:R-:W-:-:S06]  /*2ed0*/  FMUL.FTZ R7, R80, R11 ;  /* 0x0000000b50077220 */ /* 0x000fcc0000410000 */
[----:B------:R0:W-:Y:S01]  /*2ee0*/  MUFU.COS R19, R27 ;  /* 0x0000001b00137308 */ /* 0x0001e20000000000 */
[C---:B--2---:R-:W-:Y:S01]  /*2ef0*/  FMUL.FTZ R186, R185.reuse, R186 ;  /* 0x000000bab9ba7220 */ /* 0x044fe20000410000 */
[----:B------:R-:W-:-:S06]  /*2f00*/  FMUL.FTZ R185, R185, R140 ;  /* 0x0000008cb9b97220 */ /* 0x000fcc0000410000 */
[----:B------:R-:W-:Y:S01]  /*2f10*/  MUFU.SIN R8, R16 ;  /* 0x0000001000087308 */ /* 0x000fe20000000400 */
[----:B0-----:R-:W-:-:S04]  /*2f20*/  FMUL.FTZ R27, R82, R25 ;  /* 0x00000019521b7220 */ /* 0x001fc80000410000 */
[----:B------:R-:W-:Y:S01]  /*2f30*/  FMUL.RZ R143, R27, 0.15915493667125701904 ;  /* 0x3e22f9831b8f7820 */ /* 0x000fe2000040c000 */
[----:B------:R-:W-:Y:S02]  /*2f40*/  FMUL.FTZ R27, R82, R11 ;  /* 0x0000000b521b7220 */ /* 0x000fe40000410000 */
[----:B------:R-:W0:Y:S08]  /*2f50*/  MUFU.COS R198, R16 ;  /* 0x0000001000c67308 */ /* 0x000e300000000000 */
        /* <DEDUP_REMOVED lines=23> */
[C---:B------:R-:W-:Y:S01]  /*30d0*/  FMUL.FTZ R154, R0.reuse, -R3 ;  /* 0x80000003009a7220 */ /* 0x040fe20000410000 */
[----:B------:R0:W-:Y:S01]  /*30e0*/  MUFU.COS R184, R143 ;  /* 0x0000008f00b87308 */ /* 0x0001e20000000000 */
[-C--:B------:R-:W-:Y:S01]  /*30f0*/  FMUL.FTZ R170, R0, R7.reuse ;  /* 0x0000000700aa7220 */ /* 0x080fe20000410000 */
[----:B------:R-:W-:Y:S01]  /*3100*/  FMUL.RZ R5, R2, 0.15915493667125701904 ;  /* 0x3e22f98302057820 */ /* 0x000fe2000040c000 */
[----:B------:R-:W-:Y:S01]  /*3110*/  MOV R2, UR8 ;  /* 0x0000000800027c02 */ /* 0x000fe20008000f00 */
[-C--:B------:R-:W-:Y:S01]  /*3120*/  FMUL.FTZ R169, R58, R7.reuse ;  /* 0x000000073aa97220 */ /* 0x080fe20000410000 */
[-C--:B------:R-:W-:Y:S01]  /*3130*/  FMUL.FTZ R168, R57, R7.reuse ;  /* 0x0000000739a87220 */ /* 0x080fe20000410000 */
[----:B------:R-:W-:Y:S01]  /*3140*/  FMUL.FTZ R167, R56, R7 ;  /* 0x0000000738a77220 */ /* 0x000fe20000410000 */
[----:B------:R-:W-:Y:S01]  /*3150*/  IADD3 R2, PT, PT, R2, UR10, RZ ;  /* 0x0000000a02027c10 */ /* 0x000fe2000fffe0ff */
[----:B------:R-:W-:Y:S01]  /*3160*/  MUFU.SIN R144, R145 ;  /* 0x0000009100907308 */ /* 0x000fe20000000400 */
[----:B0-----:R-:W-:Y:S01]  /*3170*/  FMUL.FTZ R143, R92, R11 ;  /* 0x0000000b5c8f7220 */ /* 0x001fe20000410000 */
[----:B------:R-:W-:Y:S01]  /*3180*/  @P0 IADD3 R2, PT, PT, R133, 0x200, RZ ;  /* 0x0000020085020810 */ /* 0x000fe20007ffe0ff */
[-C--:B------:R-:W-:Y:S01]  /*3190*/  FMUL.FTZ R166, R55, R7.reuse ;  /* 0x0000000737a67220 */ /* 0x080fe20000410000 */
[-C--:B------:R-:W-:Y:S01]  /*31a0*/  FMUL.FTZ R165, R54, R7.reuse ;  /* 0x0000000736a57220 */ /* 0x080fe20000410000 */
[-C--:B------:R-:W-:Y:S01]  /*31b0*/  FMUL.FTZ R164, R53, R7.reuse ;  /* 0x0000000735a47220 */ /* 0x080fe20000410000 */
[----:B------:R-:W-:Y:S01]  /*31c0*/  LEA R2, R2, UR11, 0x3 ;  /* 0x0000000b02027c11 */ /* 0x000fe2000f8e18ff */
[-C--:B------:R-:W-:Y:S01]  /*31d0*/  FMUL.FTZ R163, R52, R7.reuse ;  /* 0x0000000734a37220 */ /* 0x080fe20000410000 */
[----:B------:R0:W1:Y:S01]  /*31e0*/  MUFU.COS R182, R145 ;  /* 0x0000009100b67308 */ /* 0x0000620000000000 */
        /* <DEDUP_REMOVED lines=9> */
[----:B------:R-:W-:Y:S01]  /*3280*/  FMUL.FTZ R155, R44, R7 ;  /* 0x000000072c9b7220 */ /* 0x000fe20000410000 */
[-C--:B------:R-:W-:Y:S01]  /*3290*/  FMUL.FTZ R153, R58, -R3.reuse ;  /* 0x800000033a997220 */ /* 0x080fe20000410000 */
[-C--:B------:R-:W-:Y:S01]  /*32a0*/  FMUL.FTZ R152, R57, -R3.reuse ;  /* 0x8000000339987220 */ /* 0x080fe20000410000 */
[-C--:B------:R-:W-:Y:S01]  /*32b0*/  FMUL.FTZ R151, R56, -R3.reuse ;  /* 0x8000000338977220 */ /* 0x080fe20000410000 */
[----:B------:R-:W-:-:S02]  /*32c0*/  FMUL.FTZ R140, R45, -R3 ;  /* 0x800000032d8c7220 */ /* 0x000fc40000410000 */
        /* <DEDUP_REMOVED lines=12> */
[----:B------:R-:W-:Y:S01]  /*3390*/  MUFU.SIN R148, R147 ;  /* 0x0000009300947308 */ /* 0x000fe20000000400 */
[C---:B-1----:R-:W-:Y:S01]  /*33a0*/  FMUL.FTZ R16, R10.reuse, R13 ;  /* 0x0000000d0a107220 */ /* 0x042fe20000410000 */
[----:B------:R-:W-:-:S05]  /*33b0*/  FMUL.FTZ R17, R10, R17 ;  /* 0x000000110a117220 */ /* 0x000fca0000410000 */
[----:B------:R1:W-:Y:S01]  /*33c0*/  STS.64 [R2+0x10b0], R16 ;  /* 0x0010b01002007388 */ /* 0x0003e20000000a00 */
[----:B------:R2:W-:Y:S01]  /*33d0*/  MUFU.COS R178, R147 ;  /* 0x0000009300b27308 */ /* 0x0005e20000000000 */
[C---:B0-----:R-:W-:Y:S01]  /*33e0*/  FMUL.FTZ R183, R27.reuse, R142 ;  /* 0x0000008e1bb77220 */ /* 0x041fe20000410000 */
[----:B------:R-:W-:Y:S01]  /*33f0*/  FMUL.FTZ R184, R27, R184 ;  /* 0x000000b81bb87220 */ /* 0x000fe20000410000 */
[----:B------:R-:W-:-:S05]  /*3400*/  FMUL.FTZ R142, R47, -R3 ;  /* 0x800000032f8e7220 */ /* 0x000fca0000410000 */
[----:B------:R-:W0:Y:S01]  /*3410*/  MUFU.EX2 R139, R139 ;  /* 0x0000008b008b7308 */ /* 0x000e220000000800 */
[----:B--2---:R-:W-:-:S07]  /*3420*/  FMUL.FTZ R147, R52, -R3 ;  /* 0x8000000334937220 */ /* 0x004fce0000410000 */
[----:B------:R-:W-:Y:S08]  /*3430*/  MUFU.SIN R150, R149 ;  /* 0x0000009500967308 */ /* 0x000ff00000000400 */
[----:B------:R2:W-:Y:S01]  /*3440*/  MUFU.COS R176, R149 ;  /* 0x0000009500b07308 */ /* 0x0005e20000000000 */
[C---:B0-----:R-:W-:Y:S01]  /*3450*/  FMUL.FTZ R178, R139.reuse, R178 ;  /* 0x000000b28bb27220 */ /* 0x041fe20000410000 */
[----:B------:R-:W-:Y:S01]  /*3460*/  FMUL.FTZ R177, R139, R148 ;  /* 0x000000948bb17220 */ /* 0x000fe20000410000 */
[-C--:B------:R-:W-:Y:S01]  /*3470*/  FMUL.FTZ R148, R53, -R3.reuse ;  /* 0x8000000335947220 */ /* 0x080fe20000410000 */
[----:B------:R-:W-:-:S04]  /*3480*/  FMUL.FTZ R139, R44, -R3 ;  /* 0x800000032c8b7220 */ /* 0x000fc80000410000 */
[----:B------:R-:W0:Y:S01]  /*3490*/  MUFU.EX2 R141, R141 ;  /* 0x0000008d008d7308 */ /* 0x000e220000000800 */
[----:B--2---:R-:W-:-:S07]  /*34a0*/  FMUL.FTZ R149, R54, -R3 ;  /* 0x8000000336957220 */ /* 0x004fce0000410000 */
[----:B------:R-:W-:Y:S08]  /*34b0*/  MUFU.EX2 R143, R143 ;  /* 0x0000008f008f7308 */ /* 0x000ff00000000800 */
[----:B------:R-:W-:Y:S01]  /*34c0*/  MUFU.EX2 R145, R145 ;  /* 0x0000009100917308 */ /* 0x000fe20000000800 */
[C---:B0-----:R-:W-:Y:S01]  /*34d0*/  FMUL.FTZ R176, R141.reuse, R176 ;  /* 0x000000b08db07220 */ /* 0x041fe20000410000 */
[----:B------:R-:W-:Y:S01]  /*34e0*/  FMUL.FTZ R175, R141, R150 ;  /* 0x000000968daf7220 */ /* 0x000fe20000410000 */
[-C--:B------:R-:W-:Y:S01]  /*34f0*/  FMUL.FTZ R150, R55, -R3.reuse ;  /* 0x8000000337967220 */ /* 0x080fe20000410000 */
[----:B------:R-:W-:-:S04]  /*3500*/  FMUL.FTZ R141, R46, -R3 ;  /* 0x800000032e8d7220 */ /* 0x000fc80000410000 */
[----:B------:R-:W0:Y:S08]  /*3510*/  MUFU.SIN R4, R11 ;  /* 0x0000000b00047308 */ /* 0x000e300000000400 */
[----:B------:R-:W2:Y:S08]  /*3520*/  MUFU.COS R6, R11 ;  /* 0x0000000b00067308 */ /* 0x000eb00000000000 */
[----:B------:R-:W3:Y:S01]  /*3530*/  MUFU.COS R174, R5 ;  /* 0x0000000500ae7308 */ /* 0x000ee20000000000 */
[----:B0-----:R-:W-:-:S07]  /*3540*/  FMUL.FTZ R171, R143, R4 ;  /* 0x000000048fab7220 */ /* 0x001fce0000410000 */
[----:B------:R-:W0:Y:S01]  /*3550*/  MUFU.SIN R172, R5 ;  /* 0x0000000500ac7308 */ /* 0x000e220000000400 */
[----:B--2---:R-:W-:Y:S01]  /*3560*/  FMUL.FTZ R173, R143, R6 ;  /* 0x000000068fad7220 */ /* 0x004fe20000410000 */
[----:B------:R-:W-:-:S06]  /*3570*/  FMUL.FTZ R143, R48, -R3 ;  /* 0x80000003308f7220 */ /* 0x000fcc0000410000 */
[----:B------:R-:W2:Y:S01]  /*3580*/  MUFU.EX2 R9, R9 ;  /* 0x0000000900097308 */ /* 0x000ea20000000800 */
[----:B---3--:R-:W-:-:S07]  /*3590*/  FMUL.FTZ R174, R145, R174 ;  /* 0x000000ae91ae7220 */ /* 0x008fce0000410000 */
[----:B------:R-:W3:Y:S01]  /*35a0*/  MUFU.EX2 R18, R18 ;  /* 0x0000001200127308 */ /* 0x000ee20000000800 */
[----:B0-----:R-:W-:Y:S01]  /*35b0*/  FMUL.FTZ R172, R145, R172 ;  /* 0x000000ac91ac7220 */ /* 0x001fe20000410000 */
[----:B------:R-:W-:Y:S01]  /*35c0*/  FMUL.FTZ R145, R50, -R3 ;  /* 0x8000000332917220 */ /* 0x000fe20000410000 */
[C---:B--2---:R-:W-:Y:S01]  /*35d0*/  FMUL.FTZ R196, R9.reuse, R196 ;  /* 0x000000c409c47220 */ /* 0x044fe20000410000 */
[----:B------:R-:W-:Y:S01]  /*35e0*/  FMUL.FTZ R195, R9, R12 ;  /* 0x0000000c09c37220 */ /* 0x000fe20000410000 */
[C---:B---3--:R-:W-:Y:S01]  /*35f0*/  FMUL.FTZ R190, R18.reuse, R19 ;  /* 0x0000001312be7220 */ /* 0x048fe20000410000 */
[----:B------:R-:W-:Y:S01]  /*3600*/  FMUL.FTZ R189, R18, R189 ;  /* 0x000000bd12bd7220 */ /* 0x000fe20000410000 */
[----:B------:R-:W-:Y:S06]  /*3610*/  BAR.SYNC.DEFER_BLOCKING 0x0 ;  /* 0x0000000000007b1d */ /* 0x000fec0000010000 */
[----:B-1----:R-:W-:Y:S05]  /*3620*/  @P2 BRA `(.L_x_9442) ;  /* 0x0000000000282947 */ /* 0x002fea0003800000 */
        /* <DEDUP_REMOVED lines=10> */
.L_x_9442:
[----:B------:R-:W-:-:S06]  /*36d0*/  LEA R26, R133, UR11, 0x3 ;  /* 0x0000000b851a7c11 */ /* 0x000fcc000f8e18ff */
[----:B------:R-:W0:Y:S02]  /*36e0*/  LDS.64 R26, [R26+0x20b8] ;  /* 0x0020b8001a1a7984 */ /* 0x000e240000000a00 */
.L_x_9443:
[----:B----4-:R-:W-:Y:S05]  /*36f0*/  BSYNC.RECONVERGENT B0 ;  /* 0x0000000000007941 */ /* 0x010fea0003800200 */
.L_x_9441:
        /* <DEDUP_REMOVED lines=10> */
[C---:B------:R-:W-:Y:S01]  /*37a0*/  FMUL.FTZ R2, R43.reuse, R200 ;  /* 0x000000c82b027220 */ /* 0x040fe20000410000 */
[----:B------:R-:W-:-:S03]  /*37b0*/  FFMA.FTZ R3, R43, R199, -R10 ;  /* 0x000000c72b037223 */ /* 0x000fc6000001080a */
        /* <DEDUP_REMOVED lines=15> */
[----:B------:R-:W-:-:S03]  /*38b0*/  FADD.FTZ R3, R40, R3 ;  /* 0x0000000328037221 */ /* 0x000fc60000010000 */
[----:B------:R-:W-:Y:S01]  /*38c0*/  FADD.FTZ R2, RZ, R2 ;  /* 0x00000002ff027221 */ /* 0x000fe20000010000 */
[----:B--2---:R-:W-:-:S03]  /*38d0*/  FMUL.FTZ R9, R193, R3 ;  /* 0x00000003c1097220 */ /* 0x004fc60000410000 */
        /* <DEDUP_REMOVED lines=10> */
[----:B------:R-:W-:Y:S02]  /*3980*/  FMUL.FTZ R3, R17, R200 ;  /* 0x000000c811037220 */ /* 0x000fe40000410000 */
[----:B------:R-:W-:Y:S01]  /*3990*/  FADD.FTZ R9, RZ, R2 ;  /* 0x00000002ff097221 */ /* 0x000fe20000010000 */
[C---:B------:R-:W-:Y:S01]  /*39a0*/  FMUL.FTZ R13, R189.reuse, R8 ;  /* 0x00000008bd0d7220 */ /* 0x040fe20000410000 */
[C---:B------:R-:W-:Y:S01]  /*39b0*/  FMUL.FTZ R2, R16.reuse, R200 ;  /* 0x000000c810027220 */ /* 0x040fe20000410000 */
[----:B------:R-:W-:Y:S01]  /*39c0*/  FFMA.FTZ R3, R16, R199, -R3 ;  /* 0x000000c710037223 */ /* 0x000fe20000010803 */
[-C--:B------:R-:W-:Y:S01]  /*39d0*/  FMUL.FTZ R11, R189, R9.reuse ;  /* 0x00000009bd0b7220 */ /* 0x080fe20000410000 */
[C---:B------:R-:W-:Y:S01]  /*39e0*/  FFMA.FTZ R13, R190.reuse, R9, R13 ;  /* 0x00000009be0d7223 */ /* 0x040fe2000001000d */
[----:B------:R-:W-:Y:S01]  /*39f0*/  FFMA.FTZ R2, R17, R199, R2 ;  /* 0x000000c711027223 */ /* 0x000fe20000010002 */
[C---:B------:R-:W-:Y:S01]  /*3a00*/  FMUL.FTZ R9, R197.reuse, R3 ;  /* 0x00000003c5097220 */ /* 0x040fe20000410000 */
[----:B------:R-:W-:Y:S01]  /*3a10*/  FFMA.FTZ R10, R190, R8, -R11 ;  /* 0x00000008be0a7223 */ /* 0x000fe2000001080b */
[----:B------:R-:W-:Y:S01]  /*3a20*/  FADD.FTZ R13, RZ, R13 ;  /* 0x0000000dff0d7221 */ /* 0x000fe20000010000 */
[-C--:B------:R-:W-:Y:S01]  /*3a30*/  FMUL.FTZ R8, R197, R2.reuse ;  /* 0x00000002c5087220 */ /* 0x080fe20000410000 */
[C---:B------:R-:W-:Y:S01]  /*3a40*/  FFMA.FTZ R9, R198.reuse, R2, R9 ;  /* 0x00000002c6097223 */ /* 0x040fe20000010009 */
[----:B------:R-:W-:Y:S01]  /*3a50*/  FADD.FTZ R10, R37, R10 ;  /* 0x0000000a250a7221 */ /* 0x000fe20000010000 */
        /* <DEDUP_REMOVED lines=11> */
[----:B------:R-:W-:Y:S01]  /*3b10*/  FADD.FTZ R12, RZ, R12 ;  /* 0x0000000cff0c7221 */ /* 0x000fe20000010000 */
        /* <DEDUP_REMOVED lines=8> */
[----:B------:R-:W-:Y:S01]  /*3ba0*/  FADD.FTZ R13, RZ, R13 ;  /* 0x0000000dff0d7221 */ /* 0x000fe20000010000 */
[-C--:B------:R-:W-:Y:S01]  /*3bb0*/  FMUL.FTZ R2, R191, R8.reuse ;  /* 0x00000008bf027220 */ /* 0x080fe20000410000 */
[C---:B------:R-:W-:Y:S01]  /*3bc0*/  FFMA.FTZ R3, R192.reuse, R8, -R3 ;  /* 0x00000008c0037223 */ /* 0x040fe20000010803 */
[----:B------:R-:W-:Y:S01]  /*3bd0*/  FADD.FTZ R10, R35, R10 ;  /* 0x0000000a230a7221 */ /* 0x000fe20000010000 */
        /* <DEDUP_REMOVED lines=58> */
[-C--:B------:R-:W-:Y:S01]  /*3f80*/  FMUL.FTZ R3, R175, R9.reuse ;  /* 0x00000009af037220 */ /* 0x080fe20000410000 */
[----:B------:R-:W-:Y:S01]  /*3f90*/  FADD.FTZ R12, RZ, R12 ;  /* 0x0000000cff0c7221 */ /* 0x000fe20000010000 */
[----:B------:R-:W-:Y:S01]  /*3fa0*/  FMUL.FTZ R14, R171, R10 ;  /* 0x0000000aab0e7220 */ /* 0x000fe20000410000 */
[-C--:B------:R-:W-:Y:S01]  /*3fb0*/  FMUL.FTZ R2, R175, R8.reuse ;  /* 0x00000008af027220 */ /* 0x080fe20000410000 */
        /* <DEDUP_REMOVED lines=8> */
[----:B------:R-:W-:Y:S01]  /*4040*/  FADD.FTZ R11, R29, R12 ;  /* 0x0000000c1d0b7221 */ /* 0x000fe20000010000 */
[C---:B------:R-:W-:Y:S01]  /*4050*/  FFMA.FTZ R9, R173.reuse, R2, R10 ;  /* 0x00000002ad097223 */ /* 0x040fe2000001000a */
[C---:B------:R-:W-:Y:S01]  /*4060*/  FMUL.FTZ R15, R172.reuse, R13 ;  /* 0x0000000dac0f7220 */ /* 0x040fe20000410000 */
[----:B------:R-:W-:Y:S01]  /*4070*/  FFMA.FTZ R3, R173, R8, -R3 ;  /* 0x00000008ad037223 */ /* 0x000fe20000010803 */
[C---:B------:R-:W-:Y:S01]  /*4080*/  FMUL.FTZ R10, R172.reuse, R11 ;  /* 0x0000000bac0a7220 */ /* 0x040fe20000410000 */
[----:B------:R-:W-:Y:S01]  /*4090*/  FMUL.FTZ R8, R172, R9 ;  /* 0x00000009ac087220 */ /* 0x000fe20000410000 */
[----:B------:R-:W-:Y:S01]  /*40a0*/  FFMA.FTZ R15, R174, R11, -R15 ;  /* 0x0000000bae0f7223 */ /* 0x000fe2000001080f */
[----:B------:R-:W-:Y:S01]  /*40b0*/  FMUL.FTZ R2, R172, R3 ;  /* 0x00000003ac027220 */ /* 0x000fe20000410000 */
[C---:B------:R-:W-:Y:S01]  /*40c0*/  FFMA.FTZ R11, R174.reuse, R13, R10 ;  /* 0x0000000dae0b7223 */ /* 0x040fe2000001000a */
[----:B------:R-:W-:Y:S01]  /*40d0*/  FFMA.FTZ R8, R174, R3, -R8 ;  /* 0x00000003ae087223 */ /* 0x000fe20000010808 */
[----:B------:R-:W-:Y:S01]  /*40e0*/  FADD.FTZ R10, R28, R15 ;  /* 0x0000000f1c0a7221 */ /* 0x000fe20000010000 */
[----:B------:R-:W-:Y:S01]  /*40f0*/  FFMA.FTZ R9, R174, R9, R2 ;  /* 0x00000009ae097223 */ /* 0x000fe20000010002 */
[----:B------:R-:W-:Y:S01]  /*4100*/  FADD.FTZ R11, RZ, R11 ;  /* 0x0000000bff0b7221 */ /* 0x000fe20000010000 */
[----:B------:R-:W-:-:S04]  /*4110*/  P2R R2, PR, RZ, 0x4 ;  /* 0x00000004ff027803 */ /* 0x000fc80000000000 */
[----:B------:R2:W-:Y:S01]  /*4120*/  STS.128 [R132+0x8a0], R8 ;  /* 0x0008a00884007388 */ /* 0x0005e20000000c00 */
[----:B------:R-:W-:Y:S06]  /*4130*/  BAR.SYNC.DEFER_BLOCKING 0x0 ;  /* 0x0000000000007b1d */ /* 0x000fec0000010000 */
[----:B------:R-:W-:Y:S05]  /*4140*/  @P2 BRA `(.L_x_9444) ;  /* 0x0000000800102947 */ /* 0x000fea0003800000 */
[----:B--2---:R-:W-:Y:S01]  /*4150*/  LDS.128 R8, [R130+0x8a0] ;  /* 0x0008a00082087984 */ /* 0x004fe20000000c00 */
[C---:B------:R-:W-:Y:S01]  /*4160*/  ISETP.GE.AND P4, PT, R129.reuse, 0x10, PT ;  /* 0x000000108100780c */ /* 0x040fe20003f86270 */
[----:B------:R-:W-:Y:S01]  /*4170*/  UMOV UR9, 0xffffffff ;  /* 0xffffffff00097882 */ /* 0x000fe20000000000 */
[C---:B------:R-:W-:Y:S01]  /*4180*/  ISETP.GE.AND P2, PT, R129.reuse, 0x8, PT ;  /* 0x000000088100780c */ /* 0x040fe20003f46270 */
[----:B------:R-:W2:Y:S01]  /*4190*/  LDS.128 R12, [R130+0x8b0] ;  /* 0x0008b000820c7984 */ /* 0x000ea20000000c00 */
[C---:B------:R-:W-:Y:S02]  /*41a0*/  ISETP.GE.AND P3, PT, R129.reuse, 0x4, PT ;  /* 0x000000048100780c */ /* 0x040fe40003f66270 */
[----:B------:R-:W-:Y:S01]  /*41b0*/  ISETP.GE.AND P5, PT, R129, 0x1, PT ;  /* 0x000000018100780c */ /* 0x000fe20003fa6270 */
[-C--:B--2---:R-:W-:Y:S01]  /*41c0*/  FMUL.FTZ R2, R10, R13.reuse ;  /* 0x0000000d0a027220 */ /* 0x084fe20000410000 */
        /* <DEDUP_REMOVED lines=22> */
[C---:B------:R-:W-:Y:S01]  /*4330*/  FMUL.FTZ R2, R18.reuse, R12 ;  /* 0x0000000c12027220 */ /* 0x040fe20000410000 */
[----:B------:R-:W-:Y:S01]  /*4340*/  @P5 FADD.FTZ R19, R19, R14 ;  /* 0x0000000e13135221 */ /* 0x000fe20000010000 */
[-C--:B0-----:R-:W-:Y:S02]  /*4350*/  @P5 FFMA.FTZ R18, R18, R3.reuse, R15 ;  /* 0x0000000312125223 */ /* 0x081fe4000001000f */
[----:B------:R-:W0:Y:S01]  /*4360*/  SHFL.UP PT, R15, R201, 0x2, RZ ;  /* 0x04400000c90f7989 */ /* 0x000e2200000e00ff */
[----:B------:R-:W-:-:S03]  /*4370*/  @P5 FFMA.FTZ R13, R13, R3, -R2 ;  /* 0x000000030d0d5223 */ /* 0x000fc60000010802 */
        /* <DEDUP_REMOVED lines=45> */
.L_x_9502:
[----:B------:R-:W-:Y:S01]  /*4650*/  ISETP.GE.AND P2, PT, R129, 0x10, PT ;  /* 0x000000108100780c */ /* 0x000fe20003f46270 */
[CC--:B0-----:R-:W-:Y:S01]  /*4660*/  FMUL.FTZ R202, R18.reuse, R15.reuse ;  /* 0x0000000f12ca7220 */ /* 0x0c1fe20000410000 */
[C---:B------:R-:W-:Y:S01]  /*4670*/  FMUL.FTZ R15, R13.reuse, R15 ;  /* 0x0000000f0d0f7220 */ /* 0x040fe20000410000 */
[C---:B---3--:R-:W-:Y:S01]  /*4680*/  FMUL.FTZ R2, R18.reuse, R12 ;  /* 0x0000000c12027220 */ /* 0x048fe20000410000 */
[----:B------:R-:W-:Y:S01]  /*4690*/  UMOV UR9, 0xffffffff ;  /* 0xffffffff00097882 */ /* 0x000fe20000000000 */
[C---:B----4-:R-:W-:Y:S01]  /*46a0*/  FFMA.FTZ R202, R13.reuse, R14, -R202 ;  /* 0x0000000e0dca7223 */ /* 0x050fe200000108ca */
[----:B------:R-:W-:Y:S01]  /*46b0*/  FMUL.FTZ R12, R13, R12 ;  /* 0x0000000c0d0c7220 */ /* 0x000fe20000410000 */
[----:B------:R-:W-:-:S06]  /*46c0*/  FFMA.FTZ R14, R18, R14, R15 ;  /* 0x0000000e120e7223 */ /* 0x000fcc000001000f */
[-C--:B--2---:R-:W-:Y:S01]  /*46d0*/  @P2 FFMA.FTZ R13, R13, R3.reuse, -R2 ;  /* 0x000000030d0d2223 */ /* 0x084fe20000010802 */
[----:B------:R-:W-:Y:S01]  /*46e0*/  @P2 FFMA.FTZ R18, R18, R3, R12 ;  /* 0x0000000312122223 */ /* 0x000fe2000001000c */
[----:B------:R-:W-:Y:S01]  /*46f0*/  @P2 FADD.FTZ R19, R19, R202 ;  /* 0x000000ca13132221 */ /* 0x000fe20000010000 */
[----:B------:R-:W-:Y:S01]  /*4700*/  @P2 FADD.FTZ R201, R201, R14 ;  /* 0x0000000ec9c92221 */ /* 0x000fe20000010000 */
[----:B------:R-:W-:Y:S06]  /*4710*/  BRA.DIV UR9, `(.L_x_9446) ;  /* 0x0000005609587947 */ /* 0x000fec000b800000 */
.L_x_9505:
[----:B------:R-:W-:-:S03]  /*4720*/  UMOV UR9, 0xffffffff ;  /* 0xffffffff00097882 */ /* 0x000fc60000000000 */
[----:B------:R-:W-:Y:S05]  /*4730*/  BRA.DIV UR9, `(.L_x_9447) ;  /* 0x0000005609787947 */ /* 0x000fea000b800000 */
.L_x_9508:
[----:B------:R-:W-:-:S03]  /*4740*/  UMOV UR9, 0xffffffff ;  /* 0xffffffff00097882 */ /* 0x000fc60000000000 */
[----:B------:R-:W-:Y:S05]  /*4750*/  BRA.DIV UR9, `(.L_x_9448) ;  /* 0x0000005609987947 */ /* 0x000fea000b800000 */
.L_x_9511:
[----:B------:R-:W-:-:S03]  /*4760*/  UMOV UR9, 0xffffffff ;  /* 0xffffffff00097882 */ /* 0x000fc60000000000 */
[----:B------:R-:W-:Y:S05]  /*4770*/  BRA.DIV UR9, `(.L_x_9449) ;  /* 0x0000005609b87947 */ /* 0x000fea000b800000 */
.L_x_9514:
        /* <DEDUP_REMOVED lines=10> */
.L_x_9524:
        /* <DEDUP_REMOVED lines=23> */
.L_x_9444:
[----:B------:R-:W-:Y:S05]  /*4990*/  WARPSYNC.ALL ;  /* 0x0000000000007948 */ /* 0x000fea0003800000 */
[C---:B---3-5:R-:W-:Y:S01]  /*49a0*/  FMUL.FTZ R7, R172.reuse, R139 ;  /* 0x0000008bac077220 */ /* 0x068fe20000410000 */
[----:B------:R-:W-:Y:S01]  /*49b0*/  FMUL.FTZ R2, R172, R155 ;  /* 0x0000009bac027220 */ /* 0x000fe20000410000 */
[-C--:B01----:R-:W-:Y:S01]  /*49c0*/  FMUL.FTZ R5, R174, R27.reuse ;  /* 0x0000001bae057220 */ /* 0x083fe20000410000 */
[----:B------:R-:W-:Y:S01]  /*49d0*/  FMUL.FTZ R3, R172, R27 ;  /* 0x0000001bac037220 */ /* 0x000fe20000410000 */
[C---:B------:R-:W-:Y:S01]  /*49e0*/  FFMA.FTZ R7, R174.reuse, R155, R7 ;  /* 0x0000009bae077223 */ /* 0x040fe20000010007 */
[----:B--2---:R-:W-:Y:S01]  /*49f0*/  FFMA.FTZ R9, R174, R139, -R2 ;  /* 0x0000008bae097223 */ /* 0x004fe20000010802 */
        /* <DEDUP_REMOVED lines=29> */
[----:B------:R-:W0:Y:S01]  /*4bd0*/  LDS.64 R2, [R132+0x8a8] ;  /* 0x0008a80084027984 */ /* 0x000e220000000a00 */
        /* <DEDUP_REMOVED lines=41> */
[C---:B0-----:R-:W-:Y:S01]  /*4e70*/  FMUL.FTZ R5, R17.reuse, R2 ;  /* 0x0000000211057220 */ /* 0x041fe20000410000 */
        /* <DEDUP_REMOVED lines=29> */
[----:B------:R-:W-:Y:S01]  /*5050*/  FMUL.FTZ R6, R185, R7 ;  /* 0x00000007b9067220 */ /* 0x000fe20000410000 */
[----:B------:R-:W-:Y:S01]  /*5060*/  FADD.FTZ R4, R163, R4 ;  /* 0x00000004a3047221 */ /* 0x000fe20000010000 */
[----:B------:R-:W-:Y:S01]  /*5070*/  FADD.FTZ R208, RZ, R3 ;  /* 0x00000003ffd07221 */ /* 0x000fe20000010000 */
[----:B------:R-:W-:Y:S01]  /*5080*/  FADD.FTZ R214, R41, R2 ;  /* 0x0000000229d67221 */ /* 0x000fe20000010000 */
[-C--:B------:R-:W-:Y:S01]  /*5090*/  FMUL.FTZ R2, R193, R13.reuse ;  /* 0x0000000dc1027220 */ /* 0x080fe20000410000 */
[----:B------:R-:W-:Y:S01]  /*50a0*/  FFMA.FTZ R13, R194, R13, R5 ;  /* 0x0000000dc20d7223 */ /* 0x000fe20000010005 */
        /* <DEDUP_REMOVED lines=13> */
[----:B------:R-:W-:Y:S01]  /*5180*/  FMUL.FTZ R2, R193, R209 ;  /* 0x000000d1c1027220 */ /* 0x000fe20000410000 */
[----:B------:R-:W-:Y:S01]  /*5190*/  FFMA.FTZ R11, R188, R6, -R5 ;  /* 0x00000006bc0b7223 */ /* 0x000fe20000010805 */
[C---:B------:R-:W-:Y:S01]  /*51a0*/  FMUL.FTZ R5, R195.reuse, R13 ;  /* 0x0000000dc3057220 */ /* 0x040fe20000410000 */
[C---:B------:R-:W-:Y:S01]  /*51b0*/  FFMA.FTZ R3, R194.reuse, R209, R3 ;  /* 0x000000d1c2037223 */ /* 0x040fe20000010003 */
[----:B------:R-:W-:Y:S01]  /*51c0*/  FFMA.FTZ R2, R194, R221, -R2 ;  /* 0x000000ddc2027223 */ /* 0x000fe20000010802 */
[----:B------:R-:W-:Y:S01]  /*51d0*/  FFMA.FTZ R7, R188, R4, R7 ;  /* 0x00000004bc077223 */ /* 0x000fe20000010007 */
        /* <DEDUP_REMOVED lines=23> */
[C---:B------:R-:W-:Y:S01]  /*5350*/  FFMA.FTZ R6, R190.reuse, R7, R3 ;  /* 0x00000007be067223 */ /* 0x040fe20000010003 */
[----:B------:R-:W-:Y:S01]  /*5360*/  FFMA.FTZ R10, R190, R11, -R10 ;  /* 0x0000000bbe0a7223 */ /* 0x000fe2000001080a */
[----:B------:R-:W-:Y:S01]  /*5370*/  FADD.FTZ R204, RZ, R4 ;  /* 0x00000004ffcc7221 */ /* 0x000fe20000010000 */
[----:B------:R-:W-:Y:S01]  /*5380*/  FADD.FTZ R212, R37, R2 ;  /* 0x0000000225d47221 */ /* 0x000fe20000010000 */
[----:B------:R-:W-:Y:S01]  /*5390*/  FADD.FTZ R6, R165, R6 ;  /* 0x00000006a5067221 */ /* 0x000fe20000010000 */
[----:B------:R-:W-:Y:S01]  /*53a0*/  FADD.FTZ R10, R149, R10 ;  /* 0x0000000a950a7221 */ /* 0x000fe20000010000 */
        /* <DEDUP_REMOVED lines=58> */
[----:B------:R-:W-:Y:S01]  /*5750*/  PLOP3.LUT P0, PT, PT, PT, UP0, 0x80, 0x8 ;  /* 0x000000000008781c */ /* 0x000fe20003f0f008 */
        /* <DEDUP_REMOVED lines=24> */
[----:B------:R-:W0:Y:S01]  /*58e0*/  @!P0 LDS.128 R4, [UR9+0x22b0] ;  /* 0x0022b009ff048984 */ /* 0x000e220008000c00 */
        /* <DEDUP_REMOVED lines=17> */
[----:B------:R-:W1:Y:S02]  /*5a00*/  LDS.128 R8, [R130+0xcc0] ;  /* 0x000cc00082087984 */ /* 0x000e640000000c00 */
[C---:B-1----:R-:W-:Y:S01]  /*5a10*/  FMUL.FTZ R17, R13.reuse, R11 ;  /* 0x0000000b0d117220 */ /* 0x042fe20000410000 */
        /* <DEDUP_REMOVED lines=15> */
.L_x_9529:
[----:B------:R-:W-:Y:S01]  /*5b10*/  BSSY.RECONVERGENT B0, `(.L_x_9453) ;  /* 0x000000d000007945 */ /* 0x000fe20003800200 */
[----:B------:R-:W-:-:S03]  /*5b20*/  ISETP.GT.U32.AND P3, PT, R205, 0x1d, PT ;  /* 0x0000001dcd00780c */ /* 0x000fc60003f64070 */
[----:B------:R-:W-:Y:S10]  /*5b30*/  @!P2 BRA `(.L_x_9454) ;  /* 0x000000000028a947 */ /* 0x000ff40003800000 */
[CC--:B0-----:R-:W-:Y:S01]  /*5b40*/  FMUL.FTZ R19, R17.reuse, R12.reuse ;  /* 0x0000000c11137220 */ /* 0x0c1fe20000410000 */
[C---:B-1----:R-:W-:Y:S01]  /*5b50*/  FMUL.FTZ R14, R18.reuse, R12 ;  /* 0x0000000c120e7220 */ /* 0x042fe20000410000 */
        /* <DEDUP_REMOVED lines=8> */
.L_x_9454:
[----:B------:R-:W-:Y:S05]  /*5be0*/  BSYNC.RECONVERGENT B0 ;  /* 0x0000000000007941 */ /* 0x000fea0003800200 */
.L_x_9453:
[----:B------:R-:W-:-:S03]  /*5bf0*/  UMOV UR33, 0xffffffff ;  /* 0xffffffff00217882 */ /* 0x000fc60000000000 */
[----:B------:R-:W-:Y:S05]  /*5c00*/  BRA.DIV UR33, `(.L_x_9455) ;  /* 0x0000004621e87947 */ /* 0x000fea000b800000 */
[----:B--2---:R2:W2:Y:S04]  /*5c10*/  SHFL.DOWN PT, R3, R18, 0x2, 0x1f ;  /* 0x08401f0012037f89 */ /* 0x0044a800000e0000 */
[----:B-1----:R1:W1:Y:S04]  /*5c20*/  SHFL.DOWN PT, R14, R17, 0x2, 0x1f ;  /* 0x08401f00110e7f89 */ /* 0x00226800000e0000 */
[----:B---3--:R3:W1:Y:S04]  /*5c30*/  SHFL.DOWN PT, R15, R16, 0x2, 0x1f ;  /* 0x08401f00100f7f89 */ /* 0x00866800000e0000 */
[----:B0-----:R3:W0:Y:S02]  /*5c40*/  SHFL.DOWN PT, R12, R13, 0x2, 0x1f ;  /* 0x08401f000d0c7f89 */ /* 0x00162400000e0000 */
.L_x_9535:
        /* <DEDUP_REMOVED lines=10> */
[----:B------:R-:W-:Y:S01]  /*5cf0*/  FFMA.FTZ R17, R17, R3, R14 ;  /* 0x0000000311117223 */ /* 0x000fe2000001000e */
[----:B---3--:R-:W-:Y:S01]  /*5d00*/  FADD.FTZ R16, R16, R19 ;  /* 0x0000001310107221 */ /* 0x008fe20000010000 */
[----:B------:R-:W-:-:S07]  /*5d10*/  FADD.FTZ R13, R13, R12 ;  /* 0x0000000c0d0d7221 */ /* 0x000fce0000010000 */
.L_x_9457:
[----:B------:R-:W-:Y:S05]  /*5d20*/  BSYNC.RECONVERGENT B0 ;  /* 0x0000000000007941 */ /* 0x000fea0003800200 */
.L_x_9456:
[----:B------:R-:W-:-:S03]  /*5d30*/  UMOV UR33, 0xffffffff ;  /* 0xffffffff00217882 */ /* 0x000fc60000000000 */
[----:B------:R-:W-:Y:S05]  /*5d40*/  BRA.DIV UR33, `(.L_x_9458) ;  /* 0x0000004a21087947 */ /* 0x000fea000b800000 */
[----:B--2---:R2:W2:Y:S04]  /*5d50*/  SHFL.DOWN PT, R3, R18, 0x4, 0x1f ;  /* 0x08801f0012037f89 */ /* 0x0044a800000e0000 */
[----:B-1----:R1:W1:Y:S04]  /*5d60*/  SHFL.DOWN PT, R14, R17, 0x4, 0x1f ;  /* 0x08801f00110e7f89 */ /* 0x00226800000e0000 */
[----:B------:R1:W1:Y:S04]  /*5d70*/  SHFL.DOWN PT, R15, R16, 0x4, 0x1f ;  /* 0x08801f00100f7f89 */ /* 0x00026800000e0000 */
[----:B0-----:R0:W0:Y:S02]  /*5d80*/  SHFL.DOWN PT, R12, R13, 0x4, 0x1f ;  /* 0x08801f000d0c7f89 */ /* 0x00102400000e0000 */
.L_x_9541:
        /* <DEDUP_REMOVED lines=13> */
.L_x_9460:
[----:B------:R-:W-:Y:S05]  /*5e60*/  BSYNC.RECONVERGENT B0 ;  /* 0x0000000000007941 */ /* 0x000fea0003800200 */
.L_x_9459:
[----:B------:R-:W-:-:S03]  /*5e70*/  UMOV UR33, 0xffffffff ;  /* 0xffffffff00217882 */ /* 0x000fc60000000000 */
[----:B------:R-:W-:Y:S05]  /*5e80*/  BRA.DIV UR33, `(.L_x_9461) ;  /* 0x0000004a21287947 */ /* 0x000fea000b800000 */
[----:B--2---:R2:W2:Y:S04]  /*5e90*/  SHFL.DOWN PT, R3, R18, 0x8, 0x1f ;  /* 0x09001f0012037f89 */ /* 0x0044a800000e0000 */
[----:B-1----:R1:W1:Y:S04]  /*5ea0*/  SHFL.DOWN PT, R14, R17, 0x8, 0x1f ;  /* 0x09001f00110e7f89 */ /* 0x00226800000e0000 */
[----:B------:R1:W1:Y:S04]  /*5eb0*/  SHFL.DOWN PT, R15, R16, 0x8, 0x1f ;  /* 0x09001f00100f7f89 */ /* 0x00026800000e0000 */
[----:B0-----:R0:W0:Y:S02]  /*5ec0*/  SHFL.DOWN PT, R12, R13, 0x8, 0x1f ;  /* 0x09001f000d0c7f89 */ /* 0x00102400000e0000 */
.L_x_9547:
        /* <DEDUP_REMOVED lines=13> */
.L_x_9463:
[----:B------:R-:W-:Y:S05]  /*5fa0*/  BSYNC.RECONVERGENT B0 ;  /* 0x0000000000007941 */ /* 0x000fea0003800200 */
.L_x_9462:
[----:B------:R-:W-:-:S03]  /*5fb0*/  UMOV UR33, 0xffffffff ;  /* 0xffffffff00217882 */ /* 0x000fc60000000000 */
[----:B------:R-:W-:Y:S05]  /*5fc0*/  BRA.DIV UR33, `(.L_x_9464) ;  /* 0x0000004a21487947 */ /* 0x000fea000b800000 */
[----:B--2---:R2:W2:Y:S04]  /*5fd0*/  SHFL.DOWN PT, R3, R18, 0x10, 0x1f ;  /* 0x0a001f0012037f89 */ /* 0x0044a800000e0000 */
[----:B-1----:R1:W1:Y:S04]  /*5fe0*/  SHFL.DOWN PT, R14, R17, 0x10, 0x1f ;  /* 0x0a001f00110e7f89 */ /* 0x00226800000e0000 */
[----:B------:R1:W1:Y:S04]  /*5ff0*/  SHFL.DOWN PT, R15, R16, 0x10, 0x1f ;  /* 0x0a001f00100f7f89 */ /* 0x00026800000e0000 */
[----:B0-----:R0:W0:Y:S02]  /*6000*/  SHFL.DOWN PT, R12, R13, 0x10, 0x1f ;  /* 0x0a001f000d0c7f89 */ /* 0x00102400000e0000 */
.L_x_9553:
        /* <DEDUP_REMOVED lines=13> */
.L_x_9466:
[----:B------:R-:W-:Y:S05]  /*60e0*/  BSYNC.RECONVERGENT B0 ;  /* 0x0000000000007941 */ /* 0x000fea0003800200 */
.L_x_9465:
[----:B------:R-:W-:-:S03]  /*60f0*/  UMOV UR33, 0xffffffff ;  /* 0xffffffff00217882 */ /* 0x000fc60000000000 */
[----:B------:R-:W-:Y:S05]  /*6100*/  BRA.DIV UR33, `(.L_x_9467) ;  /* 0x0000004a21687947 */ /* 0x000fea000b800000 */
[----:B------:R-:W2:Y:S04]  /*6110*/  SHFL.IDX PT, R235, R17, RZ, 0x1f ;  /* 0x00001fff11eb7589 */ /* 0x000ea800000e0000 */
[----:B----4-:R-:W4:Y:S04]  /*6120*/  SHFL.IDX PT, R234, R18, RZ, 0x1f ;  /* 0x00001fff12ea7589 */ /* 0x010f2800000e0000 */
[----:B0-----:R-:W0:Y:S04]  /*6130*/  SHFL.IDX PT, R12, R16, RZ, 0x1f ;  /* 0x00001fff100c7589 */ /* 0x001e2800000e0000 */
[----:B------:R-:W5:Y:S04]  /*6140*/  SHFL.IDX PT, R238, R13, RZ, 0x1f ;  /* 0x00001fff0dee7589 */ /* 0x000f6800000e0000 */
[----:B------:R-:W3:Y:S04]  /*6150*/  SHFL.IDX PT, R243, R4, RZ, 0x1f ;  /* 0x00001fff04f37589 */ /* 0x000ee800000e0000 */
[----:B------:R-:W3:Y:S04]  /*6160*/  SHFL.IDX PT, R19, R5, RZ, 0x1f ;  /* 0x00001fff05137589 */ /* 0x000ee800000e0000 */
[----:B------:R-:W3:Y:S01]  /*6170*/  SHFL.DOWN PT, R240, R18, 0x1, 0x1f ;  /* 0x08201f0012f07f89 */ /* 0x000ee200000e0000 */
[-C--:B--2---:R-:W-:Y:S01]  /*6180*/  FMUL.FTZ R3, R7, R235.reuse ;  /* 0x000000eb07037220 */ /* 0x084fe20000410000 */
[----:B------:R-:W-:-:S02]  /*6190*/  FMUL.FTZ R2, R6, R235 ;  /* 0x000000eb06027220 */ /* 0x000fc40000410000 */
[----:B------:R-:W2:Y:S01]  /*61a0*/  SHFL.DOWN PT, R241, R17, 0x1, 0x1f ;  /* 0x08201f0011f17f89 */ /* 0x000ea200000e0000 */
[-C--:B----4-:R-:W-:Y:S01]  /*61b0*/  FFMA.FTZ R237, R6, R234.reuse, -R3 ;  /* 0x000000ea06ed7223 */ /* 0x090fe20000010803 */
[-C--:B-1----:R-:W-:Y:S01]  /*61c0*/  FFMA.FTZ R15, R7, R234.reuse, R2 ;  /* 0x000000ea070f7223 */ /* 0x082fe20000010002 */
[CC--:B------:R-:W-:Y:S01]  /*61d0*/  FMUL.FTZ R3, R5.reuse, R235.reuse ;  /* 0x000000eb05037220 */ /* 0x0c0fe20000410000 */
[----:B------:R-:W1:Y:S01]  /*61e0*/  SHFL.DOWN PT, R242, R16, 0x1, 0x1f ;  /* 0x08201f0010f27f89 */ /* 0x000e6200000e0000 */
[----:B------:R-:W-:Y:S01]  /*61f0*/  FMUL.FTZ R2, R4, R235 ;  /* 0x000000eb04027220 */ /* 0x000fe20000410000 */
[----:B0-----:R-:W-:Y:S01]  /*6200*/  FADD.FTZ R237, R12, R237 ;  /* 0x000000ed0ced7221 */ /* 0x001fe20000010000 */
[-C--:B------:R-:W-:Y:S01]  /*6210*/  FFMA.FTZ R236, R4, R234.reuse, -R3 ;  /* 0x000000ea04ec7223 */ /* 0x080fe20000010803 */
[----:B------:R-:W0:Y:S01]  /*6220*/  SHFL.IDX PT, R239, R6, RZ, 0x1f ;  /* 0x00001fff06ef7589 */ /* 0x000e2200000e0000 */
[----:B------:R-:W-:Y:S01]  /*6230*/  FFMA.FTZ R235, R5, R234, R2 ;  /* 0x000000ea05eb7223 */ /* 0x000fe20000010002 */
[----:B-----5:R-:W-:-:S02]  /*6240*/  FADD.FTZ R234, R238, R15 ;  /* 0x0000000feeea7221 */ /* 0x020fc40000010000 */
[----:B------:R-:W4:Y:S01]  /*6250*/  SHFL.IDX PT, R245, R7, RZ, 0x1f ;  /* 0x00001fff07f57589 */ /* 0x000f2200000e0000 */
[----:B---3--:R-:W-:-:S03]  /*6260*/  MOV R12, R243 ;  /* 0x000000f3000c7202 */ /* 0x008fc60000000f00 */
[----:B------:R3:W0:Y:S02]  /*6270*/  SHFL.DOWN PT, R244, R13, 0x1, 0x1f ;  /* 0x08201f000df47f89 */ /* 0x00062400000e0000 */
[----:B--23--:R-:W-:-:S07]  /*6280*/  MOV R13, R19 ;  /* 0x00000013000d7202 */ /* 0x00cfce0000000f00 */
.L_x_9567:
[----:B------:R-:W-:Y:S01]  /*6290*/  BSSY.RECONVERGENT B0, `(.L_x_9468) ;  /* 0x000000f000007945 */ /* 0x000fe20003800200 */
[----:B0-----:R-:W-:Y:S02]  /*62a0*/  MOV R14, R239 ;  /* 0x000000ef000e7202 */ /* 0x001fe40000000f00 */
[----:B----4-:R-:W-:Y:S01]  /*62b0*/  MOV R15, R245 ;  /* 0x000000f5000f7202 */ /* 0x010fe20000000f00 */
        /* <DEDUP_REMOVED lines=12> */
.L_x_9469:
[----:B------:R-:W-:Y:S05]  /*6380*/  BSYNC.RECONVERGENT B0 ;  /* 0x0000000000007941 */ /* 0x000fea0003800200 */
.L_x_9468:
        /* <DEDUP_REMOVED lines=16> */
.L_x_9451:
[----:B------:R-:W-:Y:S05]  /*6490*/  WARPSYNC.ALL ;  /* 0x0000000000007948 */ /* 0x000fea0003800000 */
[----:B------:R-:W-:Y:S01]  /*64a0*/  BAR.SYNC.DEFER_BLOCKING 0x0 ;  /* 0x0000000000007b1d */ /* 0x000fe20000010000 */
[----:B--2---:R-:W-:Y:S01]  /*64b0*/  FFMA.FTZ R17, R0, R216, RZ ;  /* 0x000000d800117223 */ /* 0x004fe200000100ff */
[----:B------:R-:W-:Y:S02]  /*64c0*/  ISETP.NE.AND P0, PT, R133, RZ, PT ;  /* 0x000000ff8500720c */ /* 0x000fe40003f05270 */
[C---:B------:R-:W-:Y:S02]  /*64d0*/  ISETP.GT.AND P2, PT, R129.reuse, 0x1e, PT ;  /* 0x0000001e8100780c */ /* 0x040fe40003f44270 */
[----:B------:R-:W-:Y:S01]  /*64e0*/  ISETP.GT.AND P3, PT, R129, 0xf, PT ;  /* 0x0000000f8100780c */ /* 0x000fe20003f64270 */
[----:B------:R-:W-:Y:S01]  /*64f0*/  BSSY.RECONVERGENT B0, `(.L_x_9470) ;  /* 0x00001bf000007945 */ /* 0x000fe20003800200 */
[----:B------:R-:W2:Y:S07]  /*6500*/  LDS.64 R2, [R132+0xcb8] ;  /* 0x000cb80084027984 */ /* 0x000eae0000000a00 */
        /* <DEDUP_REMOVED lines=8> */
[-C--:B------:R-:W-:Y:S01]  /*6590*/  FMUL.FTZ R172, R172, R155.reuse ;  /* 0x0000009bacac7220 */ /* 0x080fe20000410000 */
[C---:B------:R-:W-:Y:S01]  /*65a0*/  FMUL.FTZ R27, R25.reuse, R155 ;  /* 0x0000009b191b7220 */ /* 0x040fe20000410000 */
[----:B------:R-:W-:Y:S01]  /*65b0*/  FMUL.FTZ R14, R76, R139 ;  /* 0x0000008b4c0e7220 */ /* 0x000fe20000410000 */
[C---:B------:R-:W-:Y:S01]  /*65c0*/  FFMA.FTZ R3, R174.reuse, R155, R3 ;  /* 0x0000009bae037223 */ /* 0x040fe20000010003 */
[-C--:B------:R-:W-:Y:S01]  /*65d0*/  FFMA.FTZ R9, R174, R139.reuse, -R172 ;  /* 0x0000008bae097223 */ /* 0x080fe200000108ac */
[-C--:B------:R-:W-:Y:S01]  /*65e0*/  FFMA.FTZ R12, R24, R139.reuse, -R27 ;  /* 0x0000008b180c7223 */ /* 0x080fe2000001081b */
[----:B------:R-:W-:Y:S01]  /*65f0*/  FMUL.FTZ R139, R25, R139 ;  /* 0x0000008b198b7220 */ /* 0x000fe20000410000 */
[----:B------:R-:W-:Y:S01]  /*6600*/  FADD.FTZ R156, R156, R3 ;  /* 0x000000039c9c7221 */ /* 0x000fe20000010000 */
[----:B------:R-:W-:Y:S01]  /*6610*/  FADD.FTZ R140, R140, R9 ;  /* 0x000000098c8c7221 */ /* 0x000fe20000010000 */
[----:B------:R-:W-:-:S02]  /*6620*/  FADD.FTZ R27, -R43, R216 ;  /* 0x000000d82b1b7221 */ /* 0x000fc40000010100 */
        /* <DEDUP_REMOVED lines=8> */
[----:B------:R-:W-:Y:S01]  /*66b0*/  FMUL.FTZ R175, R25, R141 ;  /* 0x0000008d19af7220 */ /* 0x000fe20000410000 */
[-C--:B------:R-:W-:Y:S01]  /*66c0*/  FMUL.FTZ R173, R78, R157.reuse ;  /* 0x0000009d4ead7220 */ /* 0x080fe20000410000 */
[C---:B------:R-:W-:Y:S01]  /*66d0*/  FFMA.FTZ R3, R176.reuse, R157, R3 ;  /* 0x0000009db0037223 */ /* 0x040fe20000010003 */
[----:B------:R-:W-:Y:S01]  /*66e0*/  FFMA.FTZ R9, R176, R141, -R2 ;  /* 0x0000008db0097223 */ /* 0x000fe20000010802 */
[----:B------:R-:W-:Y:S01]  /*66f0*/  FFMA.FTZ R175, R24, R157, R175 ;  /* 0x0000009d18af7223 */ /* 0x000fe200000100af */
        /* <DEDUP_REMOVED lines=45> */
[CC--:B------:R-:W-:Y:S01]  /*69d0*/  FMUL.FTZ R15, R189.reuse, R164.reuse ;  /* 0x000000a4bd0f7220 */ /* 0x0c0fe20000410000 */
[----:B------:R-:W-:Y:S01]  /*69e0*/  FMUL.FTZ R189, R189, R13 ;  /* 0x0000000dbdbd7220 */ /* 0x000fe20000410000 */
        /* <DEDUP_REMOVED lines=9> */
[----:B0-----:R-:W-:Y:S01]  /*6a80*/  FFMA.FTZ R7, R57, -R208, R8 ;  /* 0x800000d039077223 */ /* 0x001fe20000010008 */
        /* <DEDUP_REMOVED lines=33> */
[----:B------:R-:W-:Y:S01]  /*6ca0*/  FADD.FTZ R19, RZ, R232 ;  /* 0x000000e8ff137221 */ /* 0x000fe20000010000 */
[----:B------:R-:W-:Y:S01]  /*6cb0*/  FFMA.FTZ R5, R49, -R210, R2 ;  /* 0x800000d231057223 */ /* 0x000fe20000010002 */
[----:B------:R-:W-:Y:S01]  /*6cc0*/  FFMA.FTZ R7, R45, R231, R4 ;  /* 0x000000e72d077223 */ /* 0x000fe20000010004 */
[----:B------:R-:W-:Y:S01]  /*6cd0*/  FADD.FTZ R17, R152, R17 ;  /* 0x0000001198117221 */ /* 0x000fe20000010000 */
[----:B------:R-:W-:Y:S01]  /*6ce0*/  FMUL.FTZ R4, R19, R14 ;  /* 0x0000000e13047220 */ /* 0x000fe20000410000 */
[----:B------:R-:W-:Y:S01]  /*6cf0*/  FFMA.FTZ R2, R48, -R215, R5 ;  /* 0x800000d730027223 */ /* 0x000fe20000010005 */
[----:B------:R-:W-:Y:S01]  /*6d00*/  FFMA.FTZ R6, R44, R233, R7 ;  /* 0x000000e92c067223 */ /* 0x000fe20000010007 */
[----:B------:R-:W-:Y:S01]  /*6d10*/  FADD.FTZ R233, -R28, R233 ;  /* 0x000000e91ce97221 */ /* 0x000fe20000010100 */
[----:B------:R-:W-:Y:S01]  /*6d20*/  FFMA.FTZ R10, R24, R155, R139 ;  /* 0x0000009b180a7223 */ /* 0x000fe2000001008b */
[----:B------:R-:W-:Y:S01]  /*6d30*/  FFMA.FTZ R5, R47, -R218, R2 ;  /* 0x800000da2f057223 */ /* 0x000fe20000010002 */
[----:B------:R-:W-:Y:S01]  /*6d40*/  FADD.FTZ R59, R8, R59 ;  /* 0x0000003b083b7221 */ /* 0x000fe20000010000 */
[-C--:B------:R-:W-:Y:S01]  /*6d50*/  FFMA.FTZ R4, R233, R8.reuse, R4 ;  /* 0x00000008e9047223 */ /* 0x080fe20000010004 */
[----:B------:R-:W-:Y:S01]  /*6d60*/  FMUL.FTZ R16, R19, R8 ;  /* 0x0000000813107220 */ /* 0x000fe20000410000 */
[----:B------:R-:W-:Y:S01]  /*6d70*/  FFMA.FTZ R2, R46, -R226, R5 ;  /* 0x800000e22e027223 */ /* 0x000fe20000010005 */
[----:B------:R-:W-:Y:S01]  /*6d80*/  FMUL.FTZ R5, R197, R17 ;  /* 0x00000011c5057220 */ /* 0x000fe20000410000 */
[----:B------:R-:W-:Y:S01]  /*6d90*/  FMUL.FTZ R10, R233, R10 ;  /* 0x0000000ae90a7220 */ /* 0x000fe20000410000 */
[-C--:B------:R-:W-:Y:S01]  /*6da0*/  FMUL.FTZ R8, R197, R168.reuse ;  /* 0x000000a8c5087220 */ /* 0x080fe20000410000 */
[----:B------:R-:W-:Y:S01]  /*6db0*/  FFMA.FTZ R7, R45, -R229, R2 ;  /* 0x800000e52d077223 */ /* 0x000fe20000010002 */
[C---:B------:R-:W-:Y:S01]  /*6dc0*/  FFMA.FTZ R2, R198.reuse, R168, R5 ;  /* 0x000000a8c6027223 */ /* 0x040fe20000010005 */
[----:B------:R-:W-:Y:S01]  /*6dd0*/  FFMA.FTZ R10, R19, R12, R10 ;  /* 0x0000000c130a7223 */ /* 0x000fe2000001000a */
[----:B------:R-:W-:Y:S01]  /*6de0*/  FFMA.FTZ R8, R198, R17, -R8 ;  /* 0x00000011c6087223 */ /* 0x000fe20000010808 */
[----:B------:R-:W-:Y:S01]  /*6df0*/  FFMA.FTZ R7, R44, -R19, R7 ;  /* 0x800000132c077223 */ /* 0x000fe20000010007 */
[C---:B------:R-:W-:Y:S01]  /*6e00*/  FMUL.FTZ R12, R92.reuse, R140 ;  /* 0x0000008c5c0c7220 */ /* 0x040fe20000410000 */
[-C--:B------:R-:W-:Y:S01]  /*6e10*/  FMUL.FTZ R19, R25, R156.reuse ;  /* 0x0000009c19137220 */ /* 0x080fe20000410000 */
[----:B------:R-:W-:Y:S01]  /*6e20*/  FADD.FTZ R169, R169, R2 ;  /* 0x00000002a9a97221 */ /* 0x000fe20000010000 */
[----:B------:R-:W-:Y:S01]  /*6e30*/  FFMA.FTZ R155, R75, R155, R10 ;  /* 0x0000009b4b9b7223 */ /* 0x000fe2000001000a */
[----:B------:R-:W-:Y:S01]  /*6e40*/  FADD.FTZ R153, R153, R8 ;  /* 0x0000000899997221 */ /* 0x000fe20000010000 */
[----:B------:R-:W-:Y:S01]  /*6e50*/  FADD.FTZ R231, -R29, R231 ;  /* 0x000000e71de77221 */ /* 0x000fe20000010100 */
[----:B------:R-:W-:Y:S01]  /*6e60*/  FMUL.FTZ R8, R92, R156 ;  /* 0x0000009c5c087220 */ /* 0x000fe20000410000 */
[----:B------:R-:W-:Y:S01]  /*6e70*/  FMUL.FTZ R10, R229, R12 ;  /* 0x0000000ce50a7220 */ /* 0x000fe20000410000 */
[-C--:B------:R-:W-:Y:S01]  /*6e80*/  FFMA.FTZ R142, R24, R140.reuse, -R19 ;  /* 0x0000008c188e7223 */ /* 0x080fe20000010813 */
[----:B------:R-:W-:Y:S01]  /*6e90*/  FMUL.FTZ R19, R25, R140 ;  /* 0x0000008c19137220 */ /* 0x000fe20000410000 */
[----:B------:R-:W-:Y:S01]  /*6ea0*/  FMUL.FTZ R2, R200, R169 ;  /* 0x000000a9c8027220 */ /* 0x000fe20000410000 */
[----:B------:R-:W-:Y:S01]  /*6eb0*/  FFMA.FTZ R5, R233, R14, -R16 ;  /* 0x0000000ee9057223 */ /* 0x000fe20000010810 */
[----:B------:R-:W-:Y:S01]  /*6ec0*/  FADD.FTZ R68, R8, R68 ;  /* 0x0000004408447221 */ /* 0x000fe20000010000 */
[-C--:B------:R-:W-:Y:S01]  /*6ed0*/  FFMA.FTZ R10, R231, R8.reuse, R10 ;  /* 0x00000008e70a7223 */ /* 0x080fe2000001000a */
[----:B------:R-:W-:Y:S01]  /*6ee0*/  FMUL.FTZ R14, R229, R8 ;  /* 0x00000008e50e7220 */ /* 0x000fe20000410000 */
[----:B------:R-:W-:Y:S01]  /*6ef0*/  FFMA.FTZ R8, R24, R156, R19 ;  /* 0x0000009c18087223 */ /* 0x000fe20000010013 */
[-C--:B------:R-:W-:Y:S01]  /*6f00*/  FMUL.FTZ R200, R200, R153.reuse ;  /* 0x00000099c8c87220 */ /* 0x080fe20000410000 */
[-C--:B------:R-:W-:Y:S01]  /*6f10*/  FFMA.FTZ R19, R199, R153.reuse, -R2 ;  /* 0x00000099c7137223 */ /* 0x080fe20000010802 */
[----:B------:R-:W-:Y:S01]  /*6f20*/  FFMA.FTZ R12, R231, R12, -R14 ;  /* 0x0000000ce70c7223 */ /* 0x000fe2000001080e */
[----:B------:R-:W-:Y:S01]  /*6f30*/  FMUL.FTZ R26, R90, R153 ;  /* 0x000000995a1a7220 */ /* 0x000fe20000410000 */
[-C--:B------:R-:W-:Y:S01]  /*6f40*/  FFMA.FTZ R199, R199, R169.reuse, R200 ;  /* 0x000000a9c7c77223 */ /* 0x080fe200000100c8 */
[----:B------:R-:W-:Y:S01]  /*6f50*/  FADD.FTZ R19, R154, R19 ;  /* 0x000000139a137221 */ /* 0x000fe20000010000 */
[----:B------:R-:W-:Y:S01]  /*6f60*/  FMUL.FTZ R140, R231, R8 ;  /* 0x00000008e78c7220 */ /* 0x000fe20000410000 */
[----:B------:R-:W-:Y:S01]  /*6f70*/  FMUL.FTZ R8, R90, R169 ;  /* 0x000000a95a087220 */ /* 0x000fe20000410000 */
[----:B------:R-:W-:Y:S01]  /*6f80*/  FADD.FTZ R170, R170, R199 ;  /* 0x000000c7aaaa7221 */ /* 0x000fe20000010000 */
[C---:B------:R-:W-:Y:S01]  /*6f90*/  FMUL.FTZ R14, R106.reuse, R19 ;  /* 0x000000136a0e7220 */ /* 0x040fe20000410000 */
[----:B------:R-:W-:Y:S01]  /*6fa0*/  FMUL.FTZ R18, R211, R26 ;  /* 0x0000001ad3127220 */ /* 0x000fe20000410000 */
[----:B------:R-:W-:Y:S01]  /*6fb0*/  FFMA.FTZ R142, R229, R142, R140 ;  /* 0x0000008ee58e7223 */ /* 0x000fe2000001008c */
[----:B------:R-:W-:Y:S01]  /*6fc0*/  FMUL.FTZ R2, R106, R170 ;  /* 0x000000aa6a027220 */ /* 0x000fe20000410000 */
        /* <DEDUP_REMOVED lines=8> */
[----:B------:R-:W-:Y:S01]  /*7050*/  FADD.FTZ R16, RZ, R16 ;  /* 0x00000010ff107221 */ /* 0x000fe20000010000 */
[----:B------:R-:W-:Y:S01]  /*7060*/  FADD.FTZ R26, -R30, R220 ;  /* 0x000000dc1e1a7221 */ /* 0x000fe20000010100 */
[----:B------:R-:W-:Y:S01]  /*7070*/  FFMA.FTZ R156, R107, R156, R142 ;  /* 0x0000009c6b9c7223 */ /* 0x000fe2000001008e */
[----:B------:R-:W-:Y:S01]  /*7080*/  FADD.FTZ R14, RZ, R14 ;  /* 0x0000000eff0e7221 */ /* 0x000fe20000010000 */
[----:B------:R-:W-:Y:S01]  /*7090*/  FADD.FTZ R16, R16, R139 ;  /* 0x0000008b10107221 */ /* 0x000fe20000010000 */
[----:B------:R-:W-:Y:S01]  /*70a0*/  FMUL.FTZ R139, R25, R157 ;  /* 0x0000009d198b7220 */ /* 0x000fe20000410000 */
[-C--:B------:R-:W-:Y:S01]  /*70b0*/  FFMA.FTZ R18, R26, R173.reuse, R181 ;  /* 0x000000ad1a127223 */ /* 0x080fe200000100b5 */
[----:B------:R-:W-:Y:S01]  /*70c0*/  FADD.FTZ R14, R14, R155 ;  /* 0x0000009b0e0e7221 */ /* 0x000fe20000010000 */
[----:B------:R-:W-:Y:S01]  /*70d0*/  FMUL.FTZ R173, R226, R173 ;  /* 0x000000ade2ad7220 */ /* 0x000fe20000410000 */
[----:B------:R-:W-:Y:S01]  /*70e0*/  FFMA.FTZ R177, R24, R141, -R139 ;  /* 0x0000008d18b17223 */ /* 0x000fe2000001088b */
[C---:B------:R-:W-:Y:S01]  /*70f0*/  FMUL.FTZ R139, R104.reuse, R168 ;  /* 0x000000a8688b7220 */ /* 0x040fe20000410000 */
[----:B------:R-:W-:Y:S01]  /*7100*/  FMUL.FTZ R141, R104, R17 ;  /* 0x00000011688d7220 */ /* 0x000fe20000410000 */
[----:B------:R-:W-:Y:S01]  /*7110*/  FADD.FTZ R221, -R40, R221 ;  /* 0x000000dd28dd7221 */ /* 0x000fe20000010100 */
[----:B------:R-:W-:Y:S01]  /*7120*/  FMUL.FTZ R175, R26, R175 ;  /* 0x000000af1aaf7220 */ /* 0x000fe20000410000 */
[----:B------:R-:W-:Y:S01]  /*7130*/  FMUL.FTZ R171, R208, R139 ;  /* 0x0000008bd0ab7220 */ /* 0x000fe20000410000 */
[----:B------:R-:W-:Y:S01]  /*7140*/  FFMA.FTZ R26, R26, R179, -R173 ;  /* 0x000000b31a1a7223 */ /* 0x000fe200000108ad */
[----:B------:R-:W-:Y:S01]  /*7150*/  FADD.FTZ R224, -R39, R224 ;  /* 0x000000e027e07221 */ /* 0x000fe20000010100 */
[----:B------:R-:W-:Y:S01]  /*7160*/  FMUL.FTZ R173, R102, R15 ;  /* 0x0000000f66ad7220 */ /* 0x000fe20000410000 */
[-C--:B------:R-:W-:Y:S01]  /*7170*/  FFMA.FTZ R171, R214, R141.reuse, -R171 ;  /* 0x0000008dd6ab7223 */ /* 0x080fe200000108ab */
[----:B------:R-:W-:Y:S01]  /*7180*/  FMUL.FTZ R141, R208, R141 ;  /* 0x0000008dd08d7220 */ /* 0x000fe20000410000 */
[----:B------:R-:W-:Y:S01]  /*7190*/  FFMA.FTZ R226, R226, R177, R175 ;  /* 0x000000b1e2e27223 */ /* 0x000fe200000100af */
[----:B------:R-:W-:Y:S01]  /*71a0*/  FADD.FTZ R225, -R38, R225 ;  /* 0x000000e126e17221 */ /* 0x000fe20000010100 */
[----:B------:R-:W-:Y:S01]  /*71b0*/  FADD.FTZ R171, R14, R171 ;  /* 0x000000ab0eab7221 */ /* 0x000fe20000010000 */
[----:B------:R-:W-:Y:S01]  /*71c0*/  FFMA.FTZ R141, R214, R139, R141 ;  /* 0x0000008bd68d7223 */ /* 0x000fe2000001008d */
[----:B------:R-:W-:Y:S01]  /*71d0*/  FMUL.FTZ R14, R88, R167 ;  /* 0x000000a7580e7220 */ /* 0x000fe20000410000 */
[----:B------:R-:W-:Y:S01]  /*71e0*/  FADD.FTZ R212, -R37, R212 ;  /* 0x000000d425d47221 */ /* 0x000fe20000010100 */
[----:B------:R-:W-:Y:S01]  /*71f0*/  FADD.FTZ R227, -R36, R227 ;  /* 0x000000e324e37221 */ /* 0x000fe20000010100 */
[----:B------:R-:W-:Y:S01]  /*7200*/  FADD.FTZ R140, R16, R141 ;  /* 0x0000008d108c7221 */ /* 0x000fe20000010000 */
[----:B------:R-:W-:Y:S01]  /*7210*/  FMUL.FTZ R141, R102, R166 ;  /* 0x000000a6668d7220 */ /* 0x000fe20000410000 */
[----:B------:R-:W-:Y:S01]  /*7220*/  FMUL.FTZ R16, R88, R151 ;  /* 0x0000009758107220 */ /* 0x000fe20000410000 */
[----:B------:R-:W-:Y:S01]  /*7230*/  FMUL.FTZ R142, R209, R14 ;  /* 0x0000000ed18e7220 */ /* 0x000fe20000410000 */
[----:B------:R-:W-:Y:S01]  /*7240*/  FFMA.FTZ R187, R77, R157, R226 ;  /* 0x0000009d4dbb7223 */ /* 0x000fe200000100e2 */
        /* <DEDUP_REMOVED lines=8> */
[----:B------:R-:W-:Y:S01]  /*72d0*/  FMUL.FTZ R142, R86, R149 ;  /* 0x00000095568e7220 */ /* 0x000fe20000410000 */
[----:B------:R-:W-:Y:S01]  /*72e0*/  FMUL.FTZ R146, R207, R16 ;  /* 0x00000010cf927220 */ /* 0x000fe20000410000 */
[----:B------:R-:W-:Y:S01]  /*72f0*/  FFMA.FTZ R173, R224, R141, R173 ;  /* 0x0000008de0ad7223 */ /* 0x000fe200000100ad */
[----:B------:R-:W-:Y:S01]  /*7300*/  FADD.FTZ R140, R140, R155 ;  /* 0x0000009b8c8c7221 */ /* 0x000fe20000010000 */
[----:B------:R-:W-:Y:S01]  /*7310*/  FADD.FTZ R144, R171, R144 ;  /* 0x00000090ab907221 */ /* 0x000fe20000010000 */
[-C--:B------:R-:W-:Y:S01]  /*7320*/  FFMA.FTZ R177, R225, R142.reuse, -R146 ;  /* 0x0000008ee1b17223 */ /* 0x080fe20000010892 */
[----:B------:R-:W-:Y:S01]  /*7330*/  FMUL.FTZ R142, R207, R142 ;  /* 0x0000008ecf8e7220 */ /* 0x000fe20000410000 */
[----:B------:R-:W-:Y:S01]  /*7340*/  FADD.FTZ R140, R140, R173 ;  /* 0x000000ad8c8c7221 */ /* 0x000fe20000010000 */
[C---:B------:R-:W-:Y:S01]  /*7350*/  FMUL.FTZ R155, R100.reuse, R164 ;  /* 0x000000a4649b7220 */ /* 0x040fe20000410000 */
[----:B------:R-:W-:Y:S01]  /*7360*/  FMUL.FTZ R173, R100, R13 ;  /* 0x0000000d64ad7220 */ /* 0x000fe20000410000 */
[----:B------:R-:W-:Y:S01]  /*7370*/  FFMA.FTZ R171, R225, R16, R142 ;  /* 0x00000010e1ab7223 */ /* 0x000fe2000001008e */
[----:B------:R-:W-:Y:S01]  /*7380*/  FADD.FTZ R144, R144, R175 ;  /* 0x000000af90907221 */ /* 0x000fe20000010000 */
[----:B------:R-:W-:Y:S01]  /*7390*/  FMUL.FTZ R179, R204, R155 ;  /* 0x0000009bccb37220 */ /* 0x000fe20000410000 */
[----:B------:R-:W-:Y:S01]  /*73a0*/  FMUL.FTZ R146, R84, R147 ;  /* 0x0000009354927220 */ /* 0x000fe20000410000 */
[----:B------:R-:W-:Y:S01]  /*73b0*/  FADD.FTZ R171, R140, R171 ;  /* 0x000000ab8cab7221 */ /* 0x000fe20000010000 */
[----:B------:R-:W-:Y:S01]  /*73c0*/  FMUL.FTZ R140, R84, R163 ;  /* 0x000000a3548c7220 */ /* 0x000fe20000410000 */
[-C--:B------:R-:W-:Y:S01]  /*73d0*/  FFMA.FTZ R179, R212, R173.reuse, -R179 ;  /* 0x000000add4b37223 */ /* 0x080fe200000108b3 */
[----:B------:R-:W-:Y:S01]  /*73e0*/  FMUL.FTZ R173, R204, R173 ;  /* 0x000000adccad7220 */ /* 0x000fe20000410000 */
[----:B------:R-:W-:Y:S01]  /*73f0*/  FADD.FTZ R144, R144, R177 ;  /* 0x000000b190907221 */ /* 0x000fe20000010000 */
[----:B------:R-:W-:Y:S01]  /*7400*/  FMUL.FTZ R148, R203, R140 ;  /* 0x0000008ccb947220 */ /* 0x000fe20000410000 */
[----:B------:R-:W-:Y:S01]  /*7410*/  FADD.FTZ R228, -R35, R228 ;  /* 0x000000e423e47221 */ /* 0x000fe20000010100 */
[----:B------:R-:W-:Y:S01]  /*7420*/  FFMA.FTZ R142, R212, R155, R173 ;  /* 0x0000009bd48e7223 */ /* 0x000fe200000100ad */
[----:B------:R-:W-:Y:S01]  /*7430*/  FADD.FTZ R144, R144, R179 ;  /* 0x000000b390907221 */ /* 0x000fe20000010000 */
        /* <DEDUP_REMOVED lines=8> */
[----:B------:R-:W-:Y:S01]  /*74c0*/  FMUL.FTZ R179, R94, R3 ;  /* 0x000000035eb37220 */ /* 0x000fe20000410000 */
[-C--:B------:R-:W-:Y:S01]  /*74d0*/  FFMA.FTZ R175, R228, R171.reuse, -R175 ;  /* 0x000000abe4af7223 */ /* 0x080fe200000108af */
[----:B------:R-:W-:Y:S01]  /*74e0*/  FMUL.FTZ R171, R202, R171 ;  /* 0x000000abcaab7220 */ /* 0x000fe20000410000 */
[----:B------:R-:W-:Y:S01]  /*74f0*/  FADD.FTZ R173, R142, R173 ;  /* 0x000000ad8ead7221 */ /* 0x000fe20000010000 */
[----:B------:R-:W-:Y:S01]  /*7500*/  FADD.FTZ R223, -R34, R223 ;  /* 0x000000df22df7221 */ /* 0x000fe20000010100 */
[----:B------:R-:W-:Y:S01]  /*7510*/  FMUL.FTZ R142, R82, R161 ;  /* 0x000000a1528e7220 */ /* 0x000fe20000410000 */
[----:B------:R-:W-:Y:S01]  /*7520*/  FFMA.FTZ R146, R228, R157, R171 ;  /* 0x0000009de4927223 */ /* 0x000fe200000100ab */
[----:B------:R-:W-:Y:S01]  /*7530*/  FMUL.FTZ R150, R201, R148 ;  /* 0x00000094c9967220 */ /* 0x000fe20000410000 */
[----:B------:R-:W-:Y:S01]  /*7540*/  FMUL.FTZ R177, R94, R158 ;  /* 0x0000009e5eb17220 */ /* 0x000fe20000410000 */
[----:B------:R-:W-:Y:S01]  /*7550*/  FADD.FTZ R230, -R31, R230 ;  /* 0x000000e61fe67221 */ /* 0x000fe20000010100 */
[----:B------:R-:W-:Y:S01]  /*7560*/  FMUL.FTZ R181, R218, R179 ;  /* 0x000000b3dab57220 */ /* 0x000fe20000410000 */
[----:B------:R-:W-:Y:S01]  /*7570*/  FADD.FTZ R146, R173, R146 ;  /* 0x00000092ad927221 */ /* 0x000fe20000010000 */
[-C--:B------:R-:W-:Y:S01]  /*7580*/  FFMA.FTZ R171, R223, R142.reuse, R150 ;  /* 0x0000008edfab7223 */ /* 0x080fe20000010096 */
[----:B------:R-:W-:Y:S01]  /*7590*/  FADD.FTZ R67, R177, R67 ;  /* 0x00000043b1437221 */ /* 0x000fe20000010000 */
[-C--:B------:R-:W-:Y:S01]  /*75a0*/  FFMA.FTZ R183, R230, R177.reuse, R181 ;  /* 0x000000b1e6b77223 */ /* 0x080fe200000100b5 */
[----:B------:R-:W-:Y:S01]  /*75b0*/  FMUL.FTZ R181, R218, R177 ;  /* 0x000000b1dab57220 */ /* 0x000fe20000410000 */
[----:B------:R-:W-:Y:S01]  /*75c0*/  FMUL.FTZ R177, R201, R142 ;  /* 0x0000008ec9b17220 */ /* 0x000fe20000410000 */
[----:B------:R-:W-:Y:S01]  /*75d0*/  FADD.FTZ R146, R146, R171 ;  /* 0x000000ab92927221 */ /* 0x000fe20000010000 */
[----:B------:R-:W-:Y:S01]  /*75e0*/  FMUL.FTZ R171, R96, R160 ;  /* 0x000000a060ab7220 */ /* 0x000fe20000410000 */
[----:B------:R-:W-:Y:S01]  /*75f0*/  FADD.FTZ R144, R144, R175 ;  /* 0x000000af90907221 */ /* 0x000fe20000010000 */
[----:B------:R-:W-:Y:S01]  /*7600*/  FFMA.FTZ R177, R223, R148, -R177 ;  /* 0x00000094dfb17223 */ /* 0x000fe200000108b1 */
[----:B------:R-:W-:Y:S01]  /*7610*/  FADD.FTZ R222, -R33, R222 ;  /* 0x000000de21de7221 */ /* 0x000fe20000010100 */
[----:B------:R-:W-:Y:S01]  /*7620*/  FMUL.FTZ R148, R80, R159 ;  /* 0x0000009f50947220 */ /* 0x000fe20000410000 */
[----:B------:R-:W-:Y:S01]  /*7630*/  FMUL.FTZ R173, R96, R9 ;  /* 0x0000000960ad7220 */ /* 0x000fe20000410000 */
[----:B------:R-:W-:Y:S01]  /*7640*/  FMUL.FTZ R175, R210, R171 ;  /* 0x000000abd2af7220 */ /* 0x000fe20000410000 */
[----:B------:R-:W-:Y:S01]  /*7650*/  FFMA.FTZ R185, R230, R179, -R181 ;  /* 0x000000b3e6b97223 */ /* 0x000fe200000108b5 */
[----:B------:R-:W-:Y:S01]  /*7660*/  FMUL.FTZ R179, R25, R158 ;  /* 0x0000009e19b37220 */ /* 0x000fe20000410000 */
[----:B------:R-:W-:Y:S01]  /*7670*/  FADD.FTZ R217, -R32, R217 ;  /* 0x000000d920d97221 */ /* 0x000fe20000010100 */
[----:B------:R-:W-:Y:S01]  /*7680*/  FMUL.FTZ R150, R80, R143 ;  /* 0x0000008f50967220 */ /* 0x000fe20000410000 */
[----:B------:R-:W-:Y:S01]  /*7690*/  FMUL.FTZ R152, R215, R148 ;  /* 0x00000094d7987220 */ /* 0x000fe20000410000 */
[-C--:B------:R-:W-:Y:S01]  /*76a0*/  FFMA.FTZ R175, R222, R173.reuse, -R175 ;  /* 0x000000addeaf7223 */ /* 0x080fe200000108af */
[----:B------:R-:W-:Y:S01]  /*76b0*/  FMUL.FTZ R173, R210, R173 ;  /* 0x000000add2ad7220 */ /* 0x000fe20000410000 */
[-C--:B------:R-:W-:Y:S01]  /*76c0*/  FFMA.FTZ R181, R24, R3.reuse, -R179 ;  /* 0x0000000318b57223 */ /* 0x080fe200000108b3 */
[----:B------:R-:W-:Y:S01]  /*76d0*/  FMUL.FTZ R3, R25, R3 ;  /* 0x0000000319037220 */ /* 0x000fe20000410000 */
[-C--:B------:R-:W-:Y:S01]  /*76e0*/  FFMA.FTZ R179, R217, R150.reuse, -R152 ;  /* 0x00000096d9b37223 */ /* 0x080fe20000010898 */
        /* <DEDUP_REMOVED lines=8> */
[----:B------:R-:W0:Y:S01]  /*7770*/  SHFL.DOWN PT, R173, R6, 0x1, 0x1f ;  /* 0x08201f0006ad7f89 */ /* 0x000e2200000e0000 */
[----:B------:R-:W-:Y:S01]  /*7780*/  FADD.FTZ R146, R146, R3 ;  /* 0x0000000392927221 */ /* 0x000fe20000010000 */
[----:B------:R-:W-:Y:S01]  /*7790*/  FADD.FTZ R144, R144, R179 ;  /* 0x000000b390907221 */ /* 0x000fe20000010000 */
[C---:B------:R-:W-:Y:S01]  /*77a0*/  FMUL.FTZ R3, R25.reuse, R159 ;  /* 0x0000009f19037220 */ /* 0x040fe20000410000 */
[----:B------:R-:W2:Y:S01]  /*77b0*/  SHFL.DOWN PT, R148, R7, 0x1, 0x1f ;  /* 0x08201f0007947f89 */ /* 0x000ea200000e0000 */
[----:B------:R-:W-:Y:S01]  /*77c0*/  FADD.FTZ R183, R146, R183 ;  /* 0x000000b792b77221 */ /* 0x000fe20000010000 */
[----:B------:R-:W-:Y:S01]  /*77d0*/  FADD.FTZ R185, R144, R185 ;  /* 0x000000b990b97221 */ /* 0x000fe20000010000 */
[CC--:B------:R-:W-:Y:S01]  /*77e0*/  FFMA.FTZ R144, R24.reuse, R143.reuse, -R3 ;  /* 0x0000008f18907223 */ /* 0x0c0fe20000010803 */
[----:B------:R-:W-:Y:S01]  /*77f0*/  FMUL.FTZ R143, R25, R143 ;  /* 0x0000008f198f7220 */ /* 0x000fe20000410000 */
[----:B------:R-:W-:Y:S01]  /*7800*/  FADD.FTZ R183, R183, R18 ;  /* 0x00000012b7b77221 */ /* 0x000fe20000010000 */
[----:B------:R-:W-:Y:S01]  /*7810*/  FADD.FTZ R185, R185, R26 ;  /* 0x0000001ab9b97221 */ /* 0x000fe20000010000 */
[----:B------:R-:W-:Y:S01]  /*7820*/  FMUL.FTZ R3, R25, R9 ;  /* 0x0000000919037220 */ /* 0x000fe20000410000 */
[C---:B------:R-:W-:Y:S01]  /*7830*/  FFMA.FTZ R18, R24.reuse, R159, R143 ;  /* 0x0000009f18127223 */ /* 0x040fe2000001008f */
[----:B------:R-:W-:Y:S01]  /*7840*/  FADD.FTZ R183, R183, R10 ;  /* 0x0000000ab7b77221 */ /* 0x000fe20000010000 */
[----:B------:R-:W-:Y:S01]  /*7850*/  FADD.FTZ R12, R185, R12 ;  /* 0x0000000cb90c7221 */ /* 0x000fe20000010000 */
[-C--:B------:R-:W-:Y:S01]  /*7860*/  FMUL.FTZ R10, R25, R160.reuse ;  /* 0x000000a0190a7220 */ /* 0x080fe20000410000 */
[----:B------:R-:W-:Y:S01]  /*7870*/  FFMA.FTZ R3, R24, R160, R3 ;  /* 0x000000a018037223 */ /* 0x000fe20000010003 */
[----:B------:R-:W-:Y:S01]  /*7880*/  FADD.FTZ R4, R183, R4 ;  /* 0x00000004b7047221 */ /* 0x000fe20000010000 */
[----:B------:R-:W-:Y:S01]  /*7890*/  FADD.FTZ R26, R12, R5 ;  /* 0x000000050c1a7221 */ /* 0x000fe20000010000 */
[----:B------:R-:W-:Y:S01]  /*78a0*/  FFMA.FTZ R9, R24, R9, -R10 ;  /* 0x0000000918097223 */ /* 0x000fe2000001080a */
[----:B------:R-:W-:Y:S01]  /*78b0*/  FMUL.FTZ R5, R222, R3 ;  /* 0x00000003de057220 */ /* 0x000fe20000410000 */
[C---:B------:R-:W-:Y:S01]  /*78c0*/  FMUL.FTZ R3, R25.reuse, R161 ;  /* 0x000000a119037220 */ /* 0x040fe20000410000 */
[----:B------:R-:W3:Y:S01]  /*78d0*/  SHFL.DOWN PT, R143, R4, 0x1, 0x1f ;  /* 0x08201f00048f7f89 */ /* 0x000ee200000e0000 */
[----:B------:R-:W-:Y:S01]  /*78e0*/  FMUL.FTZ R10, R25, R145 ;  /* 0x00000091190a7220 */ /* 0x000fe20000410000 */
[----:B------:R-:W-:Y:S01]  /*78f0*/  FFMA.FTZ R210, R210, R9, R5 ;  /* 0x00000009d2d27223 */ /* 0x000fe20000010005 */
[----:B------:R-:W-:Y:S01]  /*7900*/  MOV R5, R26 ;  /* 0x0000001a00057202 */ /* 0x000fe20000000f00 */
[----:B------:R-:W4:Y:S01]  /*7910*/  SHFL.DOWN PT, R146, R26, 0x1, 0x1f ;  /* 0x08201f001a927f89 */ /* 0x000f2200000e0000 */
[----:B0-----:R-:W-:Y:S01]  /*7920*/  @!P2 FADD.FTZ R6, R6, R173 ;  /* 0x000000ad0606a221 */ /* 0x001fe20000010000 */
[----:B--2---:R-:W-:Y:S01]  /*7930*/  @!P2 FADD.FTZ R7, R7, R148 ;  /* 0x000000940707a221 */ /* 0x004fe20000010000 */
[----:B------:R-:W-:Y:S01]  /*7940*/  FFMA.FTZ R12, R24, R145, -R3 ;  /* 0x00000091180c7223 */ /* 0x000fe20000010803 */
[----:B------:R-:W-:Y:S01]  /*7950*/  FADD.FTZ R62, R142, R62 ;  /* 0x0000003e8e3e7221 */ /* 0x000fe20000010000 */
[----:B------:R-:W-:Y:S01]  /*7960*/  FMUL.FTZ R18, R217, R18 ;  /* 0x00000012d9127220 */ /* 0x000fe20000410000 */
[----:B------:R-:W0:Y:S01]  /*7970*/  SHFL.DOWN PT, R145, R6, 0x2, 0x1f ;  /* 0x08401f0006917f89 */ /* 0x000e2200000e0000 */
[----:B------:R-:W-:Y:S01]  /*7980*/  FFMA.FTZ R10, R24, R161, R10 ;  /* 0x000000a1180a7223 */ /* 0x000fe2000001000a */
[----:B------:R-:W-:Y:S01]  /*7990*/  FMUL.FTZ R3, R25, R11 ;  /* 0x0000000b19037220 */ /* 0x000fe20000410000 */
[----:B------:R-:W-:Y:S01]  /*79a0*/  FFMA.FTZ R18, R215, R144, R18 ;  /* 0x00000090d7127223 */ /* 0x000fe20000010012 */
[----:B------:R-:W2:Y:S01]  /*79b0*/  SHFL.DOWN PT, R142, R7, 0x2, 0x1f ;  /* 0x08401f00078e7f89 */ /* 0x000ea200000e0000 */
[----:B------:R-:W-:Y:S01]  /*79c0*/  FADD.FTZ R64, R16, R64 ;  /* 0x0000004010407221 */ /* 0x000fe20000010000 */
[----:B------:R-:W-:Y:S01]  /*79d0*/  FFMA.FTZ R3, R24, R162, R3 ;  /* 0x000000a218037223 */ /* 0x000fe20000010003 */
[----:B------:R-:W-:Y:S01]  /*79e0*/  FFMA.FTZ R159, R79, R159, R18 ;  /* 0x0000009f4f9f7223 */ /* 0x000fe20000010012 */
[----:B------:R-:W-:Y:S01]  /*79f0*/  FMUL.FTZ R18, R223, R10 ;  /* 0x0000000adf127220 */ /* 0x000fe20000410000 */
[C---:B------:R-:W-:Y:S01]  /*7a00*/  FMUL.FTZ R10, R25.reuse, R162 ;  /* 0x000000a2190a7220 */ /* 0x040fe20000410000 */
[----:B------:R-:W-:Y:S01]  /*7a10*/  FMUL.FTZ R9, R228, R3 ;  /* 0x00000003e4097220 */ /* 0x000fe20000410000 */
[----:B------:R-:W-:Y:S01]  /*7a20*/  FMUL.FTZ R3, R25, R147 ;  /* 0x0000009319037220 */ /* 0x000fe20000410000 */
[----:B------:R-:W-:Y:S01]  /*7a30*/  FFMA.FTZ R18, R201, R12, R18 ;  /* 0x0000000cc9127223 */ /* 0x000fe20000010012 */
[C---:B------:R-:W-:Y:S01]  /*7a40*/  FFMA.FTZ R11, R24.reuse, R11, -R10 ;  /* 0x0000000b180b7223 */ /* 0x040fe2000001080a */
[----:B---3--:R-:W-:Y:S01]  /*7a50*/  @!P2 FADD.FTZ R4, R143, R4 ;  /* 0x000000048f04a221 */ /* 0x008fe20000010000 */
[----:B------:R-:W-:Y:S01]  /*7a60*/  FFMA.FTZ R10, R24, R163, R3 ;  /* 0x000000a3180a7223 */ /* 0x000fe20000010003 */
[----:B------:R-:W-:Y:S01]  /*7a70*/  FFMA.FTZ R161, R81, R161, R18 ;  /* 0x000000a151a17223 */ /* 0x000fe20000010012 */
[----:B------:R-:W-:Y:S01]  /*7a80*/  FFMA.FTZ R202, R202, R11, R9 ;  /* 0x0000000bcaca7223 */ /* 0x000fe20000010009 */
[----:B----4-:R-:W-:Y:S01]  /*7a90*/  @!P2 FADD.FTZ R5, R5, R146 ;  /* 0x000000920505a221 */ /* 0x010fe20000010000 */
[----:B------:R-:W3:Y:S01]  /*7aa0*/  SHFL.DOWN PT, R143, R4, 0x2, 0x1f ;  /* 0x08401f00048f7f89 */ /* 0x000ee200000e0000 */
[----:B------:R-:W-:Y:S01]  /*7ab0*/  ISETP.GT.AND P2, PT, R129, 0x1d, PT ;  /* 0x0000001d8100780c */ /* 0x000fe20003f44270 */
[C---:B------:R-:W-:Y:S01]  /*7ac0*/  FMUL.FTZ R3, R25.reuse, R164 ;  /* 0x000000a419037220 */ /* 0x040fe20000410000 */
[----:B------:R-:W-:Y:S01]  /*7ad0*/  FMUL.FTZ R12, R25, R163 ;  /* 0x000000a3190c7220 */ /* 0x000fe20000410000 */
[----:B------:R-:W4:Y:S01]  /*7ae0*/  SHFL.DOWN PT, R26, R5, 0x2, 0x1f ;  /* 0x08401f00051a7f89 */ /* 0x000f2200000e0000 */
[----:B------:R-:W-:Y:S01]  /*7af0*/  FMUL.FTZ R10, R227, R10 ;  /* 0x0000000ae30a7220 */ /* 0x000fe20000410000 */
[CC--:B------:R-:W-:Y:S01]  /*7b00*/  FFMA.FTZ R9, R24.reuse, R13.reuse, -R3 ;  /* 0x0000000d18097223 */ /* 0x0c0fe20000010803 */
[C---:B------:R-:W-:Y:S01]  /*7b10*/  FMUL.FTZ R13, R25.reuse, R13 ;  /* 0x0000000d190d7220 */ /* 0x040fe20000410000 */
[C---:B------:R-:W-:Y:S01]  /*7b20*/  FFMA.FTZ R12, R24.reuse, R147, -R12 ;  /* 0x00000093180c7223 */ /* 0x040fe2000001080c */
[----:B------:R-:W-:Y:S01]  /*7b30*/  FMUL.FTZ R3, R25, R149 ;  /* 0x0000009519037220 */ /* 0x000fe20000410000 */
[----:B------:R-:W-:Y:S01]  /*7b40*/  FADD.FTZ R71, R141, R71 ;  /* 0x000000478d477221 */ /* 0x000fe20000010000 */
[----:B------:R-:W-:Y:S01]  /*7b50*/  FFMA.FTZ R13, R24, R164, R13 ;  /* 0x000000a4180d7223 */ /* 0x000fe2000001000d */
[----:B------:R-:W-:Y:S01]  /*7b60*/  FFMA.FTZ R10, R203, R12, R10 ;  /* 0x0000000ccb0a7223 */ /* 0x000fe2000001000a */
[----:B------:R-:W-:Y:S01]  /*7b70*/  FMUL.FTZ R12, R25, R165 ;  /* 0x000000a5190c7220 */ /* 0x000fe20000410000 */
[----:B0-----:R-:W-:Y:S01]  /*7b80*/  @!P2 FADD.FTZ R6, R6, R145 ;  /* 0x000000910606a221 */ /* 0x001fe20000010000 */
[----:B--2---:R-:W-:Y:S01]  /*7b90*/  @!P2 FADD.FTZ R7, R7, R142 ;  /* 0x0000008e0707a221 */ /* 0x004fe20000010000 */
[----:B------:R-:W-:Y:S01]  /*7ba0*/  FMUL.FTZ R13, R212, R13 ;  /* 0x0000000dd40d7220 */ /* 0x000fe20000410000 */
[----:B------:R-:W-:Y:S01]  /*7bb0*/  FFMA.FTZ R163, R83, R163, R10 ;  /* 0x000000a353a37223 */ /* 0x000fe2000001000a */
[C---:B------:R-:W-:Y:S01]  /*7bc0*/  FFMA.FTZ R10, R24.reuse, R165, R3 ;  /* 0x000000a5180a7223 */ /* 0x040fe20000010003 */
[----:B------:R-:W-:Y:S01]  /*7bd0*/  FFMA.FTZ R12, R24, R149, -R12 ;  /* 0x00000095180c7223 */ /* 0x000fe2000001080c */
[----:B------:R-:W-:Y:S01]  /*7be0*/  FFMA.FTZ R204, R204, R9, R13 ;  /* 0x00000009cccc7223 */ /* 0x000fe2000001000d */
[----:B------:R-:W-:Y:S01]  /*7bf0*/  FMUL.FTZ R3, R25, R166 ;  /* 0x000000a619037220 */ /* 0x000fe20000410000 */
[----:B------:R-:W-:Y:S01]  /*7c00*/  FMUL.FTZ R10, R225, R10 ;  /* 0x0000000ae10a7220 */ /* 0x000fe20000410000 */
[----:B------:R-:W-:Y:S01]  /*7c10*/  FADD.FTZ R65, R14, R65 ;  /* 0x000000410e417221 */ /* 0x000fe20000010000 */
[----:B---3--:R-:W-:Y:S01]  /*7c20*/  @!P2 FADD.FTZ R4, R4, R143 ;  /* 0x0000008f0404a221 */ /* 0x008fe20000010000 */
[C---:B------:R-:W-:Y:S01]  /*7c30*/  FFMA.FTZ R9, R24.reuse, R15, -R3 ;  /* 0x0000000f18097223 */ /* 0x040fe20000010803 */
[----:B------:R-:W0:Y:S01]  /*7c40*/  SHFL.DOWN PT, R143, R6, 0x4, 0x1f ;  /* 0x08801f00068f7f89 */ /* 0x000e2200000e0000 */
[----:B------:R-:W-:Y:S01]  /*7c50*/  FFMA.FTZ R10, R207, R12, R10 ;  /* 0x0000000ccf0a7223 */ /* 0x000fe2000001000a */
[----:B----4-:R-:W-:Y:S01]  /*7c60*/  @!P2 FADD.FTZ R5, R5, R26 ;  /* 0x0000001a0505a221 */ /* 0x010fe20000010000 */
[----:B------:R-:W-:Y:S01]  /*7c70*/  ISETP.GT.AND P2, PT, R129, 0x1b, PT ;  /* 0x0000001b8100780c */ /* 0x000fe20003f44270 */
[----:B------:R-:W2:Y:S01]  /*7c80*/  SHFL.DOWN PT, R26, R7, 0x4, 0x1f ;  /* 0x08801f00071a7f89 */ /* 0x000ea200000e0000 */
[----:B------:R-:W-:Y:S01]  /*7c90*/  FFMA.FTZ R165, R85, R165, R10 ;  /* 0x000000a555a57223 */ /* 0x000fe2000001000a */
[C---:B------:R-:W-:Y:S01]  /*7ca0*/  FMUL.FTZ R10, R25.reuse, R151 ;  /* 0x00000097190a7220 */ /* 0x040fe20000410000 */
[C---:B------:R-:W-:Y:S01]  /*7cb0*/  FMUL.FTZ R15, R25.reuse, R15 ;  /* 0x0000000f190f7220 */ /* 0x040fe20000410000 */
[----:B------:R-:W3:Y:S01]  /*7cc0*/  SHFL.DOWN PT, R11, R4, 0x4, 0x1f ;  /* 0x08801f00040b7f89 */ /* 0x000ee200000e0000 */
[-C--:B------:R-:W-:Y:S01]  /*7cd0*/  FMUL.FTZ R3, R25, R167.reuse ;  /* 0x000000a719037220 */ /* 0x080fe20000410000 */
[C---:B------:R-:W-:Y:S01]  /*7ce0*/  FFMA.FTZ R10, R24.reuse, R167, R10 ;  /* 0x000000a7180a7223 */ /* 0x040fe2000001000a */
[C---:B------:R-:W-:Y:S01]  /*7cf0*/  FFMA.FTZ R15, R24.reuse, R166, R15 ;  /* 0x000000a6180f7223 */ /* 0x040fe2000001000f */
[----:B------:R-:W4:Y:S01]  /*7d00*/  SHFL.DOWN PT, R18, R5, 0x4, 0x1f ;  /* 0x08801f0005127f89 */ /* 0x000f2200000e0000 */
[----:B------:R-:W-:Y:S01]  /*7d10*/  FFMA.FTZ R12, R24, R151, -R3 ;  /* 0x00000097180c7223 */ /* 0x000fe20000010803 */
[----:B------:R-:W-:Y:S01]  /*7d20*/  FMUL.FTZ R14, R221, R10 ;  /* 0x0000000add0e7220 */ /* 0x000fe20000410000 */
[C---:B------:R-:W-:Y:S01]  /*7d30*/  FMUL.FTZ R3, R25.reuse, R17 ;  /* 0x0000001119037220 */ /* 0x040fe20000410000 */
        /* <DEDUP_REMOVED lines=12> */
[----:B--2---:R-:W-:Y:S01]  /*7e00*/  @!P2 FADD.FTZ R7, R7, R26 ;  /* 0x0000001a0707a221 */ /* 0x004fe20000010000 */
[----:B------:R-:W0:Y:S01]  /*7e10*/  SHFL.DOWN PT, R141, R6, 0x8, 0x1f ;  /* 0x09001f00068d7f89 */ /* 0x000e2200000e0000 */
[----:B------:R-:W-:Y:S01]  /*7e20*/  FFMA.FTZ R206, R117, R166, R206 ;  /* 0x000000a675ce7223 */ /* 0x000fe200000100ce */
[----:B------:R-:W-:Y:S01]  /*7e30*/  FFMA.FTZ R17, R24, R17, -R10 ;  /* 0x0000001118117223 */ /* 0x000fe2000001080a */
[----:B---3--:R-:W-:Y:S01]  /*7e40*/  @!P2 FADD.FTZ R4, R4, R11 ;  /* 0x0000000b0404a221 */ /* 0x008fe20000010000 */
[----:B------:R-:W-:Y:S01]  /*7e50*/  FFMA.FTZ R167, R87, R167, R12 ;  /* 0x000000a757a77223 */ /* 0x000fe2000001000c */
[----:B------:R-:W-:Y:S01]  /*7e60*/  FMUL.FTZ R11, R214, R3 ;  /* 0x00000003d60b7220 */ /* 0x000fe20000410000 */
[----:B------:R-:W-:Y:S01]  /*7e70*/  FADD.FTZ R105, R156, R105 ;  /* 0x000000699c697221 */ /* 0x000fe20000010000 */
[----:B----4-:R-:W-:Y:S01]  /*7e80*/  @!P2 FADD.FTZ R5, R5, R18 ;  /* 0x000000120505a221 */ /* 0x010fe20000010000 */
        /* <DEDUP_REMOVED lines=8> */
[----:B------:R-:W4:Y:S01]  /*7f10*/  SHFL.DOWN PT, R16, R5, 0x8, 0x1f ;  /* 0x09001f0005107f89 */ /* 0x000f2200000e0000 */
        /* <DEDUP_REMOVED lines=11> */
[----:B------:R-:W-:Y:S01]  /*7fd0*/  FMUL.FTZ R9, R25, R153 ;  /* 0x0000009919097220 */ /* 0x000fe20000410000 */
[----:B--2---:R-:W-:-:S02]  /*7fe0*/  @!P2 FADD.FTZ R4, R4, R13 ;  /* 0x0000000d0404a221 */ /* 0x004fc40000010000 */
[----:B------:R0:W2:Y:S01]  /*7ff0*/  SHFL.DOWN PT, R13, R6, 0x10, 0x1f ;  /* 0x0a001f00060d7f89 */ /* 0x0000a200000e0000 */
[----:B---3--:R-:W-:-:S03]  /*8000*/  @!P2 FADD.FTZ R7, R7, R18 ;  /* 0x000000120707a221 */ /* 0x008fc60000010000 */
[----:B------:R0:W3:Y:S01]  /*8010*/  SHFL.DOWN PT, R3, R4, 0x10, 0x1f ;  /* 0x0a001f0004037f89 */ /* 0x0000e200000e0000 */
[----:B----4-:R-:W-:-:S03]  /*8020*/  @!P2 FADD.FTZ R5, R5, R16 ;  /* 0x000000100505a221 */ /* 0x010fc60000010000 */
[----:B------:R0:W4:Y:S04]  /*8030*/  SHFL.DOWN PT, R12, R7, 0x10, 0x1f ;  /* 0x0a001f00070c7f89 */ /* 0x00012800000e0000 */
[----:B------:R0:W0:Y:S01]  /*8040*/  SHFL.DOWN PT, R10, R5, 0x10, 0x1f ;  /* 0x0a001f00050a7f89 */ /* 0x00002200000e0000 */
[----:B------:R-:W-:Y:S05]  /*8050*/  @P3 BRA `(.L_x_9471) ;  /* 0x0000000000203947 */ /* 0x000fea0003800000 */
[----:B------:R-:W-:Y:S01]  /*8060*/  ISETP.NE.AND P2, PT, R129, RZ, PT ;  /* 0x000000ff8100720c */ /* 0x000fe20003f45270 */
[----:B0--3--:R-:W-:Y:S01]  /*8070*/  FADD.FTZ R4, R4, R3 ;  /* 0x0000000304047221 */ /* 0x009fe20000010000 */
[----:B------:R-:W-:Y:S01]  /*8080*/  FADD.FTZ R5, R5, R10 ;  /* 0x0000000a05057221 */ /* 0x000fe20000010000 */
[----:B--2---:R-:W-:Y:S01]  /*8090*/  FADD.FTZ R6, R6, R13 ;  /* 0x0000000d06067221 */ /* 0x004fe20000010000 */
[----:B----4-:R-:W-:-:S09]  /*80a0*/  FADD.FTZ R7, R7, R12 ;  /* 0x0000000c07077221 */ /* 0x010fd20000010000 */
[----:B------:R-:W-:-:S04]  /*80b0*/  @!P2 SHF.R.U32.HI R3, RZ, 0x1, R133 ;  /* 0x00000001ff03a819 */ /* 0x000fc80000011685 */
[----:B------:R-:W-:-:S05]  /*80c0*/  @!P2 LOP3.LUT R3, R3, 0x1f0, RZ, 0xc0, !PT ;  /* 0x000001f00303a812 */ /* 0x000fca00078ec0ff */
[----:B------:R0:W-:Y:S02]  /*80d0*/  @!P2 STS.128 [R3+UR11+0x860], R4 ;  /* 0x000860040300a988 */ /* 0x0001e40008000c0b */
.L_x_9471:
[----:B------:R-:W-:Y:S05]  /*80e0*/  BSYNC.RECONVERGENT B0 ;  /* 0x0000000000007941 */ /* 0x000fea0003800200 */
.L_x_9470:
[C---:B0--3--:R-:W-:Y:S01]  /*80f0*/  FMUL.FTZ R3, R25.reuse, R19 ;  /* 0x0000001319037220 */ /* 0x049fe20000410000 */
[CC--:B------:R-:W-:Y:S01]  /*8100*/  FMUL.FTZ R16, R25.reuse, R169.reuse ;  /* 0x000000a919107220 */ /* 0x0c0fe20000410000 */
[C---:B------:R-:W-:Y:S01]  /*8110*/  FFMA.FTZ R14, R24.reuse, R169, R9 ;  /* 0x000000a9180e7223 */ /* 0x040fe20000010009 */
        /* <DEDUP_REMOVED lines=25> */
[----:B------:R-:W3:Y:S04]  /*82b0*/  @P0 LDS.64 R2, [UR9+0x3ab0] ;  /* 0x003ab009ff020984 */ /* 0x000ee80008000a00 */
[----:B--2---:R-:W2:Y:S01]  /*82c0*/  @P0 LDS.64 R12, [UR9+0x32b0] ;  /* 0x0032b009ff0c0984 */ /* 0x004ea20008000a00 */
[----:B0-----:R-:W-:Y:S01]  /*82d0*/  FADD.FTZ R6, R10, R6 ;  /* 0x000000060a067221 */ /* 0x001fe20000010000 */
[----:B------:R-:W-:Y:S01]  /*82e0*/  FADD.FTZ R7, R11, R7 ;  /* 0x000000070b077221 */ /* 0x000fe20000010000 */
[----:B------:R-:W-:Y:S01]  /*82f0*/  FADD.FTZ R4, R8, R4 ;  /* 0x0000000408047221 */ /* 0x000fe20000010000 */
[----:B------:R-:W-:Y:S01]  /*8300*/  FADD.FTZ R5, R9, R5 ;  /* 0x0000000509057221 */ /* 0x000fe20000010000 */
[----:B---3--:R-:W-:Y:S01]  /*8310*/  @P0 FADD.FTZ R6, R6, R2 ;  /* 0x0000000206060221 */ /* 0x008fe20000010000 */
[----:B------:R-:W-:Y:S01]  /*8320*/  @P0 FADD.FTZ R7, R7, R3 ;  /* 0x0000000307070221 */ /* 0x000fe20000010000 */
[----:B--2---:R-:W-:Y:S01]  /*8330*/  @P0 FADD.FTZ R4, R4, R12 ;  /* 0x0000000c04040221 */ /* 0x004fe20000010000 */
[----:B------:R-:W-:-:S03]  /*8340*/  @P0 FADD.FTZ R5, R5, R13 ;  /* 0x0000000d05050221 */ /* 0x000fc60000010000 */
[----:B------:R0:W-:Y:S04]  /*8350*/  STS.64 [UR9+0x3ab0], R6 ;  /* 0x003ab006ff007988 */ /* 0x0001e80008000a09 */
[----:B------:R0:W-:Y:S02]  /*8360*/  STS.64 [UR9+0x32b0], R4 ;  /* 0x0032b004ff007988 */ /* 0x0001e40008000a09 */
.L_x_9473:
[----:B------:R-:W-:Y:S05]  /*8370*/  BSYNC.RECONVERGENT B0 ;  /* 0x0000000000007941 */ /* 0x000fea0003800200 */
.L_x_9472:
[----:B------:R-:W-:-:S04]  /*8380*/  UIADD3 UR8, UPT, UPT, UR8, 0x1, URZ ;  /* 0x0000000108087890 */ /* 0x000fc8000fffe0ff */
[----:B------:R-:W-:-:S09]  /*8390*/  UISETP.GE.AND UP0, UPT, UR8, UR31, UPT ;  /* 0x0000001f0800728c */ /* 0x000fd2000bf06270 */
[----:B------:R-:W-:Y:S05]  /*83a0*/  BRA.U !UP0, `(.L_x_9474) ;  /* 0xffffffa5088c7547 */ /* 0x000fea000b83ffff */
.L_x_9440:
[----:B------:R-:W-:Y:S01]  /*83b0*/  BAR.SYNC.DEFER_BLOCKING 0x0 ;  /* 0x0000000000007b1d */ /* 0x000fe20000010000 */
[----:B0-----:R-:W-:Y:S01]  /*83c0*/  F2FP.BF16.F32.PACK_AB R7, R63, R72 ;  /* 0x000000483f07723e */ /* 0x001fe200000010ff */
[----:B------:R-:W-:Y:S01]  /*83d0*/  FADD.FTZ R3, R136, R91 ;  /* 0x0000005b88037221 */ /* 0x000fe20000010000 */
[----:B------:R-:W-:Y:S01]  /*83e0*/  F2FP.BF16.F32.PACK_AB R6, R64, R71 ;  /* 0x000000474006723e */ /* 0x000fe200000010ff */
[----:B------:R-:W-:Y:S01]  /*83f0*/  UIADD3 UR24, UP1, UPT, UR24, -0x800, URZ ;  /* 0xfffff80018187890 */ /* 0x000fe2000ff3e0ff */
[----:B------:R-:W-:Y:S01]  /*8400*/  F2FP.BF16.F32.PACK_AB R5, R65, R74 ;  /* 0x0000004a4105723e */ /* 0x000fe200000010ff */
[----:B------:R-:W0:Y:S01]  /*8410*/  LDCU.64 UR10, c[0x0][0x4f8] ;  /* 0x00009f00ff0a77ac */ /* 0x000e220008000a00 */
[----:B------:R-:W-:Y:S01]  /*8420*/  F2FP.BF16.F32.PACK_AB R4, R66, R73 ;  /* 0x000000494204723e */ /* 0x000fe200000010ff */
[----:B------:R-:W-:Y:S01]  /*8430*/  FADD.FTZ R0, R3, R108 ;  /* 0x0000006c03007221 */ /* 0x000fe20000010000 */
[----:B------:R-:W-:Y:S01]  /*8440*/  F2FP.BF16.F32.PACK_AB R59, R59, R68 ;  /* 0x000000443b3b723e */ /* 0x000fe200000010ff */
[----:B------:R-:W3:Y:S01]  /*8450*/  LDCU.64 UR30, c[0x0][0x500] ;  /* 0x0000a000ff1e77ac */ /* 0x000ee20008000a00 */
[----:B------:R-:W-:-:S02]  /*8460*/  F2FP.BF16.F32.PACK_AB R58, R60, R67 ;  /* 0x000000433c3a723e */ /* 0x000fc400000010ff */
[----:B------:R-:W-:Y:S01]  /*8470*/  F2FP.BF16.F32.PACK_AB R57, R61, R70 ;  /* 0x000000463d39723e */ /* 0x000fe200000010ff */
[----:B------:R-:W4:Y:S01]  /*8480*/  LDCU.64 UR34, c[0x0][0x550] ;  /* 0x0000aa00ff2277ac */ /* 0x000f220008000a00 */
[----:B------:R-:W-:Y:S02]  /*8490*/  F2FP.BF16.F32.PACK_AB R56, R62, R69 ;  /* 0x000000453e38723e */ /* 0x000fe400000010ff */
[----:B------:R-:W-:Y:S01]  /*84a0*/  F2FP.BF16.F32.PACK_AB R109, R110, R93 ;  /* 0x0000005d6e6d723e */ /* 0x000fe200000010ff */
[----:B------:R-:W-:Y:S01]  /*84b0*/  UMOV UR7, URZ ;  /* 0x000000ff00077c82 */ /* 0x000fe20008000000 */
[----:B------:R-:W-:Y:S01]  /*84c0*/  F2FP.BF16.F32.PACK_AB R108, R108, R91 ;  /* 0x0000005b6c6c723e */ /* 0x000fe200000010ff */
[----:B------:R-:W-:Y:S01]  /*84d0*/  UIADD3 UR21, UP2, UPT, UR21, -0x800, URZ ;  /* 0xfffff80015157890 */ /* 0x000fe2000ff5e0ff */
[----:B------:R-:W-:Y:S01]  /*84e0*/  F2FP.BF16.F32.PACK_AB R111, R114, R97 ;  /* 0x00000061726f723e */ /* 0x000fe200000010ff */
[----:B------:R-:W-:Y:S01]  /*84f0*/  UIADD3.X UR23, UPT, UPT, UR23, -0x1, URZ, UP1, !UPT ;  /* 0xffffffff17177890 */ /* 0x000fe20008ffe4ff */
[----:B------:R5:W-:Y:S01]  /*8500*/  STS.128 [R127], R4 ;  /* 0x000000047f007388 */ /* 0x000be20000000c00 */
[----:B0-----:R-:W-:-:S02]  /*8510*/  UIMAD.WIDE.U32 UR8, UR32, UR10, UR6 ;  /* 0x0000000a200872a5 */ /* 0x001fc4000f8e0006 */
[----:B------:R-:W-:Y:S01]  /*8520*/  UIADD3.X UR22, UPT, UPT, UR22, -0x1, URZ, UP2, !UPT ;  /* 0xffffffff16167890 */ /* 0x000fe200097fe4ff */
[----:B------:R-:W-:Y:S01]  /*8530*/  STS.128 [R127+0x10], R56 ;  /* 0x000010387f007388 */ /* 0x000fe20000000c00 */
[----:B------:R-:W-:-:S03]  /*8540*/  NOP ;  /* 0x0000000000007918 */ /* 0x000fc60000000000 */
[----:B------:R-:W0:Y:S01]  /*8550*/  LDS.128 R8, [R128] ;  /* 0x0000000080087984 */ /* 0x000e220000000c00 */
[----:B------:R-:W-:-:S03]  /*8560*/  UIMAD UR9, UR32, UR11, UR9 ;  /* 0x0000000b200972a4 */ /* 0x000fc6000f8e0209 */
[----:B--2---:R-:W2:Y:S01]  /*8570*/  LDS.128 R12, [R128+0x200] ;  /* 0x00020000800c7984 */ /* 0x004ea20000000c00 */
[----:B---3--:R-:W-:Y:S01]  /*8580*/  UIMAD.WIDE.U32 UR8, UR12, UR30, UR8 ;  /* 0x0000001e0c0872a5 */ /* 0x008fe2000f8e0008 */
[----:B-----5:R-:W-:Y:S01]  /*8590*/  FADD.FTZ R5, R0, R93 ;  /* 0x0000005d00057221 */ /* 0x020fe20000010000 */
[----:B------:R-:W-:Y:S02]  /*85a0*/  F2FP.BF16.F32.PACK_AB R7, R126, R105 ;  /* 0x000000697e07723e */ /* 0x000fe400000010ff */
[----:B------:R-:W-:Y:S01]  /*85b0*/  UIMAD UR10, UR12, UR31, UR9 ;  /* 0x0000001f0c0a72a4 */ /* 0x000fe2000f8e0209 */
[----:B------:R-:W-:Y:S01]  /*85c0*/  FADD.FTZ R0, R5, R110 ;  /* 0x0000006e05007221 */ /* 0x000fe20000010000 */
[----:B----4-:R-:W-:Y:S01]  /*85d0*/  ULEA UR9, UP0, UR8, UR34, 0x1 ;  /* 0x0000002208097291 */ /* 0x010fe2000f8008ff */
[----:B------:R-:W-:Y:S01]  /*85e0*/  F2FP.BF16.F32.PACK_AB R110, R112, R95 ;  /* 0x0000005f706e723e */ /* 0x000fe200000010ff */
[----:B------:R-:W3:Y:S01]  /*85f0*/  LDCU.64 UR30, c[0x0][0x560] ;  /* 0x0000ac00ff1e77ac */ /* 0x000ee20008000a00 */
[----:B------:R-:W-:Y:S01]  /*8600*/  F2FP.BF16.F32.PACK_AB R6, R120, R103 ;  /* 0x000000677806723e */ /* 0x000fe200000010ff */
[----:B------:R-:W-:Y:S01]  /*8610*/  FADD.FTZ R95, R0, R95 ;  /* 0x0000005f005f7221 */ /* 0x000fe20000010000 */
[----:B------:R-:W-:Y:S01]  /*8620*/  F2FP.BF16.F32.PACK_AB R5, R118, R101 ;  /* 0x000000657605723e */ /* 0x000fe200000010ff */
[----:B------:R-:W-:Y:S01]  /*8630*/  ULEA.HI.X UR8, UR8, UR35, UR10, 0x1, UP0 ;  /* 0x0000002308087291 */ /* 0x000fe200080f0c0a */
[----:B------:R-:W-:Y:S01]  /*8640*/  MOV R2, UR9 ;  /* 0x0000000900027c02 */ /* 0x000fe20008000f00 */
[----:B------:R-:W-:Y:S01]  /*8650*/  FADD.FTZ R112, R95, R112 ;  /* 0x000000705f707221 */ /* 0x000fe20000010000 */
[----:B------:R-:W-:Y:S01]  /*8660*/  F2FP.BF16.F32.PACK_AB R4, R116, R99 ;  /* 0x000000637404723e */ /* 0x000fe200000010ff */
[----:B------:R-:W4:Y:S02]  /*8670*/  LDCU.64 UR10, c[0x0][0x520] ;  /* 0x0000a400ff0a77ac */ /* 0x000f240008000a00 */
[----:B------:R-:W-:Y:S01]  /*8680*/  MOV R3, UR8 ;  /* 0x0000000800037c02 */ /* 0x000fe20008000f00 */
[----:B------:R-:W-:-:S02]  /*8690*/  FADD.FTZ R97, R112, R97 ;  /* 0x0000006170617221 */ /* 0x000fc40000010000 */
[----:B------:R-:W-:Y:S02]  /*86a0*/  IMAD.WIDE.U32 R2, R131, 0x10, R2 ;  /* 0x0000001083027825 */ /* 0x000fe400078e0002 */
[----:B------:R-:W5:Y:S02]  /*86b0*/  LDCU.64 UR8, c[0x0][0x518] ;  /* 0x0000a300ff0877ac */ /* 0x000f640008000a00 */
[----:B------:R-:W-:-:S04]  /*86c0*/  FADD.FTZ R114, R97, R114 ;  /* 0x0000007261727221 */ /* 0x000fc80000010000 */
[----:B------:R-:W-:-:S04]  /*86d0*/  FADD.FTZ R99, R114, R99 ;  /* 0x0000006372637221 */ /* 0x000fc80000010000 */
[----:B------:R-:W-:Y:S01]  /*86e0*/  FADD.FTZ R116, R99, R116 ;  /* 0x0000007463747221 */ /* 0x000fe20000010000 */
[----:B0-----:R-:W-:Y:S03]  /*86f0*/  STG.E.128 desc[UR28][R2.64], R8 ;  /* 0x0000000802007986 */ /* 0x001fe6000c101d1c */
[----:B------:R-:W-:Y:S01]  /*8700*/  FADD.FTZ R101, R116, R101 ;  /* 0x0000006574657221 */ /* 0x000fe20000010000 */
[----:B--2---:R0:W-:Y:S03]  /*8710*/  STG.E.128 desc[UR28][R2.64+0x200], R12 ;  /* 0x0002000c02007986 */ /* 0x0041e6000c101d1c */
[----:B------:R-:W-:Y:S01]  /*8720*/  FADD.FTZ R118, R101, R118 ;  /* 0x0000007665767221 */ /* 0x000fe20000010000 */
[----:B-----5:R-:W-:Y:S01]  /*8730*/  UIMAD.WIDE.U32 UR6, UR32, UR8, UR6 ;  /* 0x00000008200672a5 */ /* 0x020fe2000f8e0006 */
[----:B------:R-:W-:Y:S02]  /*8740*/  BAR.SYNC.DEFER_BLOCKING 0x0 ;  /* 0x0000000000007b1d */ /* 0x000fe40000010000 */
[----:B------:R-:W-:Y:S01]  /*8750*/  FADD.FTZ R103, R118, R103 ;  /* 0x0000006776677221 */ /* 0x000fe20000010000 */
[----:B------:R-:W-:-:S03]  /*8760*/  UIMAD UR7, UR32, UR9, UR7 ;  /* 0x00000009200772a4 */ /* 0x000fc6000f8e0207 */
[----:B------:R-:W-:Y:S01]  /*8770*/  FADD.FTZ R120, R103, R120 ;  /* 0x0000007867787221 */ /* 0x000fe20000010000 */
[----:B----4-:R-:W-:-:S03]  /*8780*/  UIMAD.WIDE.U32 UR6, UR12, UR10, UR6 ;  /* 0x0000000a0c0672a5 */ /* 0x010fc6000f8e0006 */
[----:B------:R-:W-:Y:S01]  /*8790*/  FADD.FTZ R105, R120, R105 ;  /* 0x0000006978697221 */ /* 0x000fe20000010000 */
[----:B------:R-:W-:Y:S02]  /*87a0*/  UIMAD UR8, UR12, UR11, UR7 ;  /* 0x0000000b0c0872a4 */ /* 0x000fe4000f8e0207 */
[----:B---3--:R-:W-:Y:S01]  /*87b0*/  ULEA UR7, UP0, UR6, UR30, 0x1 ;  /* 0x0000001e06077291 */ /* 0x008fe2000f8008ff */
[----:B------:R-:W-:-:S03]  /*87c0*/  FADD.FTZ R136, R105, R126 ;  /* 0x0000007e69887221 */ /* 0x000fc60000010000 */
[----:B------:R-:W-:Y:S02]  /*87d0*/  ULEA.HI.X UR6, UR6, UR31, UR8, 0x1, UP0 ;  /* 0x0000001f06067291 */ /* 0x000fe400080f0c08 */
[----:B0-----:R-:W-:Y:S01]  /*87e0*/  MOV R2, UR7 ;  /* 0x0000000700027c02 */ /* 0x001fe20008000f00 */
[----:B------:R-:W-:-:S03]  /*87f0*/  UIADD3 UR25, UP0, UPT, UR25, -0x800, URZ ;  /* 0xfffff80019197890 */ /* 0x000fc6000ff1e0ff */
[----:B------:R-:W-:Y:S01]  /*8800*/  MOV R3, UR6 ;  /* 0x0000000600037c02 */ /* 0x000fe20008000f00 */
[----:B------:R-:W-:Y:S01]  /*8810*/  STS.128 [R127], R108 ;  /* 0x0000006c7f007388 */ /* 0x000fe20000000c00 */
[----:B------:R-:W-:Y:S02]  /*8820*/  UIADD3.X UR26, UPT, UPT, UR26, -0x1, URZ, UP0, !UPT ;  /* 0xffffffff1a1a7890 */ /* 0x000fe400087fe4ff */
[----:B------:R-:W-:Y:S01]  /*8830*/  UISETP.GT.AND UP0, UPT, UR20, 0x1, UPT ;  /* 0x000000011400788c */ /* 0x000fe2000bf04270 */
[----:B------:R-:W-:Y:S01]  /*8840*/  STS.128 [R127+0x10], R4 ;  /* 0x000010047f007388 */ /* 0x000fe20000000c00 */
[----:B------:R-:W-:-:S03]  /*8850*/  NOP ;  /* 0x0000000000007918 */ /* 0x000fc60000000000 */
[----:B------:R-:W0:Y:S01]  /*8860*/  LDS.128 R8, [R128] ;  /* 0x0000000080087984 */ /* 0x000e220000000c00 */
[----:B------:R-:W-:Y:S01]  /*8870*/  IMAD.WIDE.U32 R2, R131, 0x10, R2 ;  /* 0x0000001083027825 */ /* 0x000fe200078e0002 */
[----:B------:R-:W-:Y:S02]  /*8880*/  UMOV UR20, UR27 ;  /* 0x0000001b00147c82 */ /* 0x000fe40008000000 */
[----:B------:R-:W2:Y:S04]  /*8890*/  LDS.128 R16, [R128+0x200] ;  /* 0x0002000080107984 */ /* 0x000ea80000000c00 */
[----:B0-----:R0:W-:Y:S04]  /*88a0*/  STG.E.128 desc[UR28][R2.64], R8 ;  /* 0x0000000802007986 */ /* 0x0011e8000c101d1c */
[----:B--2---:R0:W-:Y:S01]  /*88b0*/  STG.E.128 desc[UR28][R2.64+0x200], R16 ;  /* 0x0002001002007986 */ /* 0x0041e2000c101d1c */
[----:B------:R-:W-:Y:S05]  /*88c0*/  BRA.U UP0, `(.L_x_9475) ;  /* 0xffffff7d00687547 */ /* 0x000fea000b83ffff */
.L_x_9438:
[----:B------:R-:W2:Y:S01]  /*88d0*/  LDCU.64 UR6, c[0x0][0x548] ;  /* 0x0000a900ff0677ac */ /* 0x000ea20008000a00 */
[----:B0-----:R-:W0:Y:S01]  /*88e0*/  S2R R11, SR_TID.X ;  /* 0x00000000000b7919 */ /* 0x001e220000002100 */
[----:B------:R-:W3:Y:S01]  /*88f0*/  LDCU UR23, c[0x0][0x38c] ;  /* 0x00007180ff1777ac */ /* 0x000ee20008000800 */
[----:B------:R-:W4:Y:S01]  /*8900*/  LDCU.64 UR8, c[0x0][0x568] ;  /* 0x0000ad00ff0877ac */ /* 0x000f220008000a00 */
[----:B--2---:R-:W-:-:S04]  /*8910*/  UISETP.NE.U32.AND UP0, UPT, UR6, URZ, UPT ;  /* 0x000000ff0600728c */ /* 0x004fc8000bf05070 */
[----:B------:R-:W-:-:S09]  /*8920*/  UISETP.NE.AND.EX UP0, UPT, UR7, URZ, UPT, UP0 ;  /* 0x000000ff0700728c */ /* 0x000fd2000bf05300 */
[----:B---34-:R-:W-:Y:S05]  /*8930*/  BRA.U !UP0, `(.L_x_9476) ;  /* 0x00000001088c7547 */ /* 0x018fea000b800000 */
[----:B------:R-:W2:Y:S01]  /*8940*/  SHFL.DOWN P0, R3, R138, 0x1, 0x1f ;  /* 0x08201f008a037f89 */ /* 0x000ea20000000000 */
[----:B------:R-:W-:Y:S01]  /*8950*/  BSSY.RECONVERGENT B0, `(.L_x_9476) ;  /* 0x0000021000007945 */ /* 0x000fe20003800200 */
[----:B------:R-:W3:Y:S01]  /*8960*/  S2R R4, SR_LANEID ;  /* 0x0000000000047919 */ /* 0x000ee20000000000 */
[----:B--2---:R-:W-:-:S05]  /*8970*/  @P0 FADD R3, R3, R138 ;  /* 0x0000008a03030221 */ /* 0x004fca0000000000 */
[----:B------:R-:W2:Y:S01]  /*8980*/  SHFL.DOWN P0, R0, R3, 0x2, 0x1f ;  /* 0x08401f0003007f89 */ /* 0x000ea20000000000 */
[----:B---3--:R-:W-:Y:S02]  /*8990*/  ISETP.NE.AND P1, PT, R4, RZ, PT ;  /* 0x000000ff0400720c */ /* 0x008fe40003f25270 */
[----:B------:R-:W3:Y:S11]  /*89a0*/  S2R R4, SR_TID.X ;  /* 0x0000000000047919 */ /* 0x000ef60000002100 */
[----:B------:R-:W4:Y:S01]  /*89b0*/  @!P1 S2R R9, SR_CgaCtaId ;  /* 0x0000000000099919 */ /* 0x000f220000008800 */
[----:B------:R-:W-:Y:S01]  /*89c0*/  @!P1 MOV R6, 0x400 ;  /* 0x0000040000069802 */ /* 0x000fe20000000f00 */
[----:B--2---:R-:W-:-:S05]  /*89d0*/  @P0 FADD R0, R3, R0 ;  /* 0x0000000003000221 */ /* 0x004fca0000000000 */
[----:B------:R-:W2:Y:S01]  /*89e0*/  SHFL.DOWN P0, R5, R0, 0x4, 0x1f ;  /* 0x08801f0000057f89 */ /* 0x000ea20000000000 */
[----:B---3--:R-:W-:-:S04]  /*89f0*/  @!P1 SHF.R.U32.HI R3, RZ, 0x3, R4 ;  /* 0x00000003ff039819 */ /* 0x008fc80000011604 */
[----:B------:R-:W-:Y:S02]  /*8a00*/  @!P1 LOP3.LUT R3, R3, 0x7c, RZ, 0xc0, !PT ;  /* 0x0000007c03039812 */ /* 0x000fe400078ec0ff */
[----:B----4-:R-:W-:Y:S01]  /*8a10*/  @!P1 LEA R6, R9, R6, 0x18 ;  /* 0x0000000609069211 */ /* 0x010fe200078ec0ff */
[----:B--2---:R-:W-:-:S03]  /*8a20*/  @P0 FADD R5, R0, R5 ;  /* 0x0000000500050221 */ /* 0x004fc60000000000 */
[----:B------:R-:W-:Y:S02]  /*8a30*/  @!P1 IADD3 R0, PT, PT, R6, R3, RZ ;  /* 0x0000000306009210 */ /* 0x000fe40007ffe0ff */
[----:B------:R-:W2:Y:S02]  /*8a40*/  SHFL.DOWN P0, R2, R5, 0x8, 0x1f ;  /* 0x09001f0005027f89 */ /* 0x000ea40000000000 */
[----:B--2---:R-:W-:-:S05]  /*8a50*/  @P0 FADD R2, R5, R2 ;  /* 0x0000000205020221 */ /* 0x004fca0000000000 */
[----:B------:R-:W2:Y:S02]  /*8a60*/  SHFL.DOWN P0, R7, R2, 0x10, 0x1f ;  /* 0x0a001f0002077f89 */ /* 0x000ea40000000000 */
[----:B--2---:R-:W-:Y:S01]  /*8a70*/  @P0 FADD R7, R2, R7 ;  /* 0x0000000702070221 */ /* 0x004fe20000000000 */
[----:B------:R-:W-:-:S04]  /*8a80*/  ISETP.NE.AND P0, PT, R4, RZ, PT ;  /* 0x000000ff0400720c */ /* 0x000fc80003f05270 */
[----:B------:R2:W-:Y:S01]  /*8a90*/  @!P1 STS [R0+0x854], R7 ;  /* 0x0008540700009388 */ /* 0x0005e20000000800 */
[----:B------:R-:W-:Y:S08]  /*8aa0*/  BAR.SYNC.DEFER_BLOCKING 0x0 ;  /* 0x0000000000007b1d */ /* 0x000ff00000010000 */
[----:B------:R-:W-:Y:S05]  /*8ab0*/  @P0 BRA `(.L_x_9477) ;  /* 0x0000000000280947 */ /* 0x000fea0003800000 */
[----:B------:R-:W3:Y:S01]  /*8ac0*/  S2UR UR5, SR_CgaCtaId ;  /* 0x00000000000579c3 */ /* 0x000ee20000008800 */
[----:B------:R-:W-:Y:S02]  /*8ad0*/  UMOV UR4, 0x400 ;  /* 0x0000040000047882 */ /* 0x000fe40000000000 */
[----:B---3--:R-:W-:-:S09]  /*8ae0*/  ULEA UR4, UR5, UR4, 0x18 ;  /* 0x0000000405047291 */ /* 0x008fd2000f8ec0ff */
[----:B--2---:R-:W2:Y:S01]  /*8af0*/  LDS R0, [UR4+0x858] ;  /* 0x00085804ff007984 */ /* 0x004ea20008000800 */
[----:B------:R-:W-:-:S04]  /*8b00*/  ULEA UR4, UP0, UR12, UR6, 0x2 ;  /* 0x000000060c047291 */ /* 0x000fc8000f8010ff */
[----:B------:R-:W-:Y:S02]  /*8b10*/  ULEA.HI.X UR5, UR12, UR7, URZ, 0x2, UP0 ;  /* 0x000000070c057291 */ /* 0x000fe400080f14ff */
[----:B------:R-:W-:-:S04]  /*8b20*/  MOV R2, UR4 ;  /* 0x0000000400027c02 */ /* 0x000fc80008000f00 */
[----:B------:R-:W-:Y:S01]  /*8b30*/  MOV R3, UR5 ;  /* 0x0000000500037c02 */ /* 0x000fe20008000f00 */
[----:B--2---:R-:W-:-:S05]  /*8b40*/  FADD.FTZ R7, R7, R0 ;  /* 0x0000000007077221 */ /* 0x004fca0000010000 */
[----:B------:R3:W-:Y:S02]  /*8b50*/  REDG.E.ADD.F32.FTZ.RN.STRONG.GPU desc[UR28][R2.64], R7 ;  /* 0x00000007020079a6 */ /* 0x0007e4000c12f31c */
.L_x_9477:
[----:B------:R-:W-:Y:S05]  /*8b60*/  BSYNC.RECONVERGENT B0 ;  /* 0x0000000000007941 */ /* 0x000fea0003800200 */
.L_x_9476:
[----:B------:R-:W-:Y:S01]  /*8b70*/  UISETP.NE.U32.AND UP0, UPT, UR8, URZ, UPT ;  /* 0x000000ff0800728c */ /* 0x000fe2000bf05070 */
[----:B0-----:R-:W-:-:S03]  /*8b80*/  ISETP.GE.AND P0, PT, R11, UR23, PT ;  /* 0x000000170b007c0c */ /* 0x001fc6000bf06270 */
[----:B------:R-:W-:-:S09]  /*8b90*/  UISETP.NE.AND.EX UP0, UPT, UR9, URZ, UPT, UP0 ;  /* 0x000000ff0900728c */ /* 0x000fd2000bf05300 */
[----:B------:R-:W-:Y:S05]  /*8ba0*/  BRA.U !UP0, `(.L_x_9478) ;  /* 0x0000000108907547 */ /* 0x000fea000b800000 */
[----:B------:R-:W-:Y:S06]  /*8bb0*/  BAR.SYNC.DEFER_BLOCKING 0x0 ;  /* 0x0000000000007b1d */ /* 0x000fec0000010000 */
[----:B------:R-:W-:Y:S01]  /*8bc0*/  BSSY.RECONVERGENT B0, `(.L_x_9478) ;  /* 0x0000022000007945 */ /* 0x000fe20003800200 */
[----:B---3--:R-:W0:Y:S01]  /*8bd0*/  SHFL.DOWN P1, R3, R136, 0x1, 0x1f ;  /* 0x08201f0088037f89 */ /* 0x008e220000020000 */
[----:B------:R-:W3:Y:S01]  /*8be0*/  S2R R4, SR_LANEID ;  /* 0x0000000000047919 */ /* 0x000ee20000000000 */
[----:B0-----:R-:W-:-:S05]  /*8bf0*/  @P1 FADD R3, R3, R136 ;  /* 0x0000008803031221 */ /* 0x001fca0000000000 */
[----:B--2---:R-:W0:Y:S01]  /*8c00*/  SHFL.DOWN P1, R0, R3, 0x2, 0x1f ;  /* 0x08401f0003007f89 */ /* 0x004e220000020000 */
[----:B---3--:R-:W-:Y:S02]  /*8c10*/  ISETP.NE.AND P2, PT, R4, RZ, PT ;  /* 0x000000ff0400720c */ /* 0x008fe40003f45270 */
        /* <DEDUP_REMOVED lines=21> */
[----:B------:R-:W0:Y:S01]  /*8d70*/  LDS R0, [UR4+0x858] ;  /* 0x00085804ff007984 */ /* 0x000e220008000800 */
[----:B------:R-:W-:-:S04]  /*8d80*/  ULEA UR4, UP0, UR12, UR8, 0x2 ;  /* 0x000000080c047291 */ /* 0x000fc8000f8010ff */
[----:B------:R-:W-:Y:S02]  /*8d90*/  ULEA.HI.X UR5, UR12, UR9, URZ, 0x2, UP0 ;  /* 0x000000090c057291 */ /* 0x000fe400080f14ff */
[----:B------:R-:W-:-:S04]  /*8da0*/  MOV R2, UR4 ;  /* 0x0000000400027c02 */ /* 0x000fc80008000f00 */
[----:B------:R-:W-:Y:S01]  /*8db0*/  MOV R3, UR5 ;  /* 0x0000000500037c02 */ /* 0x000fe20008000f00 */
[----:B0-----:R-:W-:-:S05]  /*8dc0*/  FADD.FTZ R7, R7, R0 ;  /* 0x0000000007077221 */ /* 0x001fca0000010000 */
[----:B------:R2:W-:Y:S02]  /*8dd0*/  REDG.E.ADD.F32.FTZ.RN.STRONG.GPU desc[UR28][R2.64], R7 ;  /* 0x00000007020079a6 */ /* 0x0005e4000c12f31c */
.L_x_9479:
[----:B------:R-:W-:Y:S05]  /*8de0*/  BSYNC.RECONVERGENT B0 ;  /* 0x0000000000007941 */ /* 0x000fea0003800200 */
.L_x_9478:
[----:B------:R-:W-:Y:S05]  /*8df0*/  @P0 EXIT ;  /* 0x000000000000094d */ /* 0x000fea0003800000 */
[----:B------:R-:W4:Y:S01]  /*8e00*/  S2UR UR19, SR_CgaCtaId ;  /* 0x00000000001379c3 */ /* 0x000f220000008800 */
[----:B------:R-:W0:Y:S01]  /*8e10*/  LDCU.64 UR10, c[0x0][0x4e8] ;  /* 0x00009d00ff0a77ac */ /* 0x000e220008000a00 */
[----:B------:R-:W-:Y:S01]  /*8e20*/  BSSY.RECONVERGENT B0, `(.L_x_9480) ;  /* 0x0000054000007945 */ /* 0x000fe20003800200 */
[----:B------:R-:W1:Y:S01]  /*8e30*/  LDCU.64 UR14, c[0x0][0x4c8] ;  /* 0x00009900ff0e77ac */ /* 0x000e620008000a00 */
[----:B------:R-:W2:Y:S01]  /*8e40*/  LDCU.64 UR20, c[0x0][0x4a8] ;  /* 0x00009500ff1477ac */ /* 0x000ea20008000a00 */
[----:B------:R-:W2:Y:S01]  /*8e50*/  LDCU UR22, c[0x0][0x360] ;  /* 0x00006c00ff1677ac */ /* 0x000ea20008000800 */
[----:B------:R-:W2:Y:S01]  /*8e60*/  LDCU.64 UR38, c[0x0][0x3e0] ;  /* 0x00007c00ff2677ac */ /* 0x000ea20008000a00 */
[----:B0-----:R-:W-:Y:S02]  /*8e70*/  UIMAD.WIDE.U32 UR4, UR12, UR10, URZ ;  /* 0x0000000a0c0472a5 */ /* 0x001fe4000f8e00ff */
[----:B-1----:R-:W-:Y:S02]  /*8e80*/  UIMAD.WIDE.U32 UR6, UR12, UR14, URZ ;  /* 0x0000000e0c0672a5 */ /* 0x002fe4000f8e00ff */
[----:B------:R-:W-:-:S02]  /*8e90*/  UIMAD UR11, UR12, UR11, UR5 ;  /* 0x0000000b0c0b72a4 */ /* 0x000fc4000f8e0205 */
[----:B--2---:R-:W-:Y:S01]  /*8ea0*/  UIMAD.WIDE.U32 UR8, UR12, UR20, URZ ;  /* 0x000000140c0872a5 */ /* 0x004fe2000f8e00ff */
[----:B------:R-:W-:Y:S01]  /*8eb0*/  UMOV UR14, 0x400 ;  /* 0x00000400000e7882 */ /* 0x000fe20000000000 */
[----:B------:R-:W-:Y:S01]  /*8ec0*/  UIMAD UR10, UR12, UR15, UR7 ;  /* 0x0000000f0c0a72a4 */ /* 0x000fe2000f8e0207 */
[----:B------:R-:W0:Y:S01]  /*8ed0*/  LDCU.64 UR40, c[0x0][0x3c0] ;  /* 0x00007800ff2877ac */ /* 0x000e220008000a00 */
[----:B------:R-:W1:Y:S01]  /*8ee0*/  LDCU.64 UR30, c[0x0][0x4b0] ;  /* 0x00009600ff1e77ac */ /* 0x000e620008000a00 */
[----:B------:R-:W2:Y:S01]  /*8ef0*/  LDCU.64 UR32, c[0x0][0x4d0] ;  /* 0x00009a00ff2077ac */ /* 0x000ea20008000a00 */
[----:B------:R-:W0:Y:S01]  /*8f00*/  LDCU.64 UR34, c[0x0][0x4f0] ;  /* 0x00009e00ff2277ac */ /* 0x000e220008000a00 */
[----:B------:R-:W0:Y:S01]  /*8f10*/  LDCU.64 UR36, c[0x0][0x540] ;  /* 0x0000a800ff2477ac */ /* 0x000e220008000a00 */
[----:B------:R-:W0:Y:S01]  /*8f20*/  LDCU.128 UR24, c[0x0][0x530] ;  /* 0x0000a600ff1877ac */ /* 0x000e220008000c00 */
[----:B------:R-:W-:Y:S02]  /*8f30*/  UIMAD UR12, UR12, UR21, UR9 ;  /* 0x000000150c0c72a4 */ /* 0x000fe4000f8e0209 */
[----:B----4-:R-:W-:-:S12]  /*8f40*/  ULEA UR14, UR19, UR14, 0x18 ;  /* 0x0000000e130e7291 */ /* 0x010fd8000f8ec0ff */
.L_x_9481:
[C---:B------:R-:W-:Y:S01]  /*8f50*/  LEA R0, R11.reuse, UR14, 0x3 ;  /* 0x0000000e0b007c11 */ /* 0x040fe2000f8e18ff */
[C---:B---34-:R-:W-:Y:S01]  /*8f60*/  IMAD.WIDE.U32 R6, R11.reuse, UR38, RZ ;  /* 0x000000260b067c25 */ /* 0x058fe2000f8e00ff */
[----:B------:R-:W-:Y:S02]  /*8f70*/  MOV R2, UR8 ;  /* 0x0000000800027c02 */ /* 0x000fe40008000f00 */
[----:B------:R-:W-:Y:S01]  /*8f80*/  SHF.R.S32.HI R10, RZ, 0x1f, R11 ;  /* 0x0000001fff0a7819 */ /* 0x000fe2000001140b */
[----:B------:R-:W3:Y:S01]  /*8f90*/  LDS.64 R12, [R0+0x32b0] ;  /* 0x0032b000000c7984 */ /* 0x000ee20000000a00 */
        /* <DEDUP_REMOVED lines=15> */
[----:B---3--:R-:W-:Y:S04]  /*9090*/  REDG.E.ADD.F32.FTZ.RN.STRONG.GPU desc[UR28][R2.64], R12 ;  /* 0x0000000c020079a6 */ /* 0x008fe8000c12f31c */
[----:B------:R0:W-:Y:S04]  /*90a0*/  REDG.E.ADD.F32.FTZ.RN.STRONG.GPU desc[UR28][R2.64+0x4], R13 ;  /* 0x0000040d020079a6 */ /* 0x0001e8000c12f31c */
[----:B------:R3:W1:Y:S01]  /*90b0*/  LDG.E.64 R16, desc[UR28][R8.64] ;  /* 0x0000001c08107981 */ /* 0x000662000c1e1b00 */
[----:B------:R-:W-:Y:S01]  /*90c0*/  MOV R6, UR6 ;  /* 0x0000000600067c02 */ /* 0x000fe20008000f00 */
[C---:B--2---:R-:W-:Y:S01]  /*90d0*/  IMAD R18, R10.reuse, UR32, RZ ;  /* 0x000000200a127c24 */ /* 0x044fe2000f8e02ff */
[----:B------:R-:W-:Y:S01]  /*90e0*/  MOV R5, UR10 ;  /* 0x0000000a00057c02 */ /* 0x000fe20008000f00 */
[----:B------:R-:W-:Y:S01]  /*90f0*/  IMAD R20, R10, UR40, RZ ;  /* 0x000000280a147c24 */ /* 0x000fe2000f8e02ff */
[----:B------:R-:W-:Y:S01]  /*9100*/  MOV R4, R6 ;  /* 0x0000000600047202 */ /* 0x000fe20000000f00 */
[C---:B------:R-:W-:Y:S01]  /*9110*/  IMAD R19, R11.reuse, UR33, R18 ;  /* 0x000000210b137c24 */ /* 0x040fe2000f8e0212 */
[----:B------:R-:W-:Y:S01]  /*9120*/  MOV R7, UR7 ;  /* 0x0000000700077c02 */ /* 0x000fe20008000f00 */
[----:B------:R-:W-:-:S04]  /*9130*/  IMAD.WIDE.U32 R6, R11, UR40, RZ ;  /* 0x000000280b067c25 */ /* 0x000fc8000f8e00ff */
[----:B------:R-:W-:Y:S01]  /*9140*/  IMAD.WIDE.U32 R4, R11, UR32, R4 ;  /* 0x000000200b047c25 */ /* 0x000fe2000f8e0004 */
[----:B---3--:R-:W-:-:S03]  /*9150*/  LEA R8, P1, R6, UR17, 0x3 ;  /* 0x0000001106087c11 */ /* 0x008fc6000f8218ff */
        /* <DEDUP_REMOVED lines=33> */
.L_x_9480:
[----:B------:R-:W-:Y:S05]  /*9370*/  EXIT ;  /* 0x000000000000794d */ /* 0x000fea0003800000 */
.L_x_9445:
[----:B------:R-:W-:Y:S01]  /*9380*/  HFMA2 R206, -RZ, RZ, 0, 5.9604644775390625e-08 ;  /* 0x00000001ffce7431 */ /* 0x000fe200000001ff */
[----:B------:R-:W-:Y:S02]  /*9390*/  MOV R207, R13 ;  /* 0x0000000d00cf7202 */ /* 0x000fe40000000f00 */
[----:B------:R-:W-:Y:S02]  /*93a0*/  MOV R209, RZ ;  /* 0x000000ff00d17202 */ /* 0x000fe40000000f00 */
[----:B------:R-:W-:-:S07]  /*93b0*/  MOV R2, 0xffffffff ;  /* 0xffffffff00027802 */ /* 0x000fce0000000f00 */
[----:B01---5:R-:W-:Y:S05]  /*93c0*/  WARPSYNC.COLLECTIVE R2, `(.L_x_9482) ;  /* 0x0000000002087348 */ /* 0x023fea0003c00000 */
[----:B------:R2:W3:Y:S02]  /*93d0*/  SHFL.UP P6, R15, R207, R206, R209 ;  /* 0x040000cecf0f7389 */ /* 0x0004e400000c00d1 */
[----:B0123-5:R-:W-:Y:S05]  /*93e0*/  ENDCOLLECTIVE ;  /* 0x000000000000791b */ /* 0x02ffea0003800000 */
.L_x_9482:
[----:B------:R-:W-:Y:S02]  /*93f0*/  MOV R207, R18 ;  /* 0x0000001200cf7202 */ /* 0x000fe40000000f00 */
[----:B------:R-:W-:-:S07]  /*9400*/  MOV R3, R15 ;  /* 0x0000000f00037202 */ /* 0x000fce0000000f00 */
[----:B------:R-:W-:Y:S05]  /*9410*/  WARPSYNC.COLLECTIVE R2, `(.L_x_9483) ;  /* 0x0000000002087348 */ /* 0x000fea0003c00000 */
[----:B------:R0:W1:Y:S02]  /*9420*/  SHFL.UP P6, R15, R207, R206, R209 ;  /* 0x040000cecf0f7389 */ /* 0x00006400000c00d1 */
[----:B01----:R-:W-:Y:S05]  /*9430*/  ENDCOLLECTIVE ;  /* 0x000000000000791b */ /* 0x003fea0003800000 */
.L_x_9483:
[----:B------:R-:W-:Y:S02]  /*9440*/  MOV R207, R19 ;  /* 0x0000001300cf7202 */ /* 0x000fe40000000f00 */
[----:B------:R-:W-:-:S07]  /*9450*/  MOV R12, R15 ;  /* 0x0000000f000c7202 */ /* 0x000fce0000000f00 */
[----:B------:R-:W-:Y:S05]  /*9460*/  WARPSYNC.COLLECTIVE R2, `(.L_x_9484) ;  /* 0x0000000002087348 */ /* 0x000fea0003c00000 */
[----:B------:R0:W1:Y:S02]  /*9470*/  SHFL.UP P6, R15, R207, R206, R209 ;  /* 0x040000cecf0f7389 */ /* 0x00006400000c00d1 */
[----:B01----:R-:W-:Y:S05]  /*9480*/  ENDCOLLECTIVE ;  /* 0x000000000000791b */ /* 0x003fea0003800000 */
.L_x_9484:
[----:B------:R-:W-:Y:S02]  /*9490*/  MOV R207, R201 ;  /* 0x000000c900cf7202 */ /* 0x000fe40000000f00 */
[----:B------:R-:W-:-:S07]  /*94a0*/  MOV R14, R15 ;  /* 0x0000000f000e7202 */ /* 0x000fce0000000f00 */
[----:B------:R-:W-:Y:S05]  /*94b0*/  WARPSYNC.COLLECTIVE R2, `(.L_x_9485) ;  /* 0x0000000002087348 */ /* 0x000fea0003c00000 */
[----:B------:R0:W1:Y:S02]  /*94c0*/  SHFL.UP P6, R15, R207, R206, R209 ;  /* 0x040000cecf0f7389 */ /* 0x00006400000c00d1 */
[----:B01----:R-:W-:Y:S05]  /*94d0*/  ENDCOLLECTIVE ;  /* 0x000000000000791b */ /* 0x003fea0003800000 */
.L_x_9485:
[----:B------:R-:W-:Y:S02]  /*94e0*/  HFMA2 R206, -RZ, RZ, 0, 1.1920928955078125e-07 ;  /* 0x00000002ffce7431 */ /* 0x000fe400000001ff */
[-C--:B------:R-:W-:Y:S01]  /*94f0*/  FMUL.FTZ R202, R18, R15.reuse ;  /* 0x0000000f12ca7220 */ /* 0x080fe20000410000 */
[----:B------:R-:W-:-:S03]  /*9500*/  FMUL.FTZ R15, R13, R15 ;  /* 0x0000000f0d0f7220 */ /* 0x000fc60000410000 */
[CC--:B------:R-:W-:Y:S01]  /*9510*/  FFMA.FTZ R202, R13.reuse, R14.reuse, -R202 ;  /* 0x0000000e0dca7223 */ /* 0x0c0fe200000108ca */
[C---:B------:R-:W-:Y:S01]  /*9520*/  FFMA.FTZ R204, R18.reuse, R14, R15 ;  /* 0x0000000e12cc7223 */ /* 0x040fe2000001000f */
[CC--:B------:R-:W-:Y:S01]  /*9530*/  FMUL.FTZ R14, R18.reuse, R12.reuse ;  /* 0x0000000c120e7220 */ /* 0x0c0fe20000410000 */
        /* <DEDUP_REMOVED lines=9> */
.L_x_9486:
[----:B------:R-:W-:Y:S02]  /*95d0*/  MOV R207, R18 ;  /* 0x0000001200cf7202 */ /* 0x000fe40000000f00 */
[----:B------:R-:W-:-:S07]  /*95e0*/  MOV R3, R15 ;  /* 0x0000000f00037202 */ /* 0x000fce0000000f00 */
[----:B------:R-:W-:Y:S05]  /*95f0*/  WARPSYNC.COLLECTIVE R2, `(.L_x_9487) ;  /* 0x0000000002087348 */ /* 0x000fea0003c00000 */
[----:B------:R0:W1:Y:S02]  /*9600*/  SHFL.UP P6, R15, R207, R206, R209 ;  /* 0x040000cecf0f7389 */ /* 0x00006400000c00d1 */
[----:B01----:R-:W-:Y:S05]  /*9610*/  ENDCOLLECTIVE ;  /* 0x000000000000791b */ /* 0x003fea0003800000 */
.L_x_9487:
[----:B------:R-:W-:Y:S02]  /*9620*/  MOV R207, R19 ;  /* 0x0000001300cf7202 */ /* 0x000fe40000000f00 */
[----:B------:R-:W-:-:S07]  /*9630*/  MOV R12, R15 ;  /* 0x0000000f000c7202 */ /* 0x000fce0000000f00 */
[----:B------:R-:W-:Y:S05]  /*9640*/  WARPSYNC.COLLECTIVE R2, `(.L_x_9488) ;  /* 0x0000000002087348 */ /* 0x000fea0003c00000 */
[----:B------:R0:W1:Y:S02]  /*9650*/  SHFL.UP P6, R15, R207, R206, R209 ;  /* 0x040000cecf0f7389 */ /* 0x00006400000c00d1 */
[----:B01----:R-:W-:Y:S05]  /*9660*/  ENDCOLLECTIVE ;  /* 0x000000000000791b */ /* 0x003fea0003800000 */
.L_x_9488:
[----:B------:R-:W-:Y:S02]  /*9670*/  MOV R207, R201 ;  /* 0x000000c900cf7202 */ /* 0x000fe40000000f00 */
[----:B------:R-:W-:-:S07]  /*9680*/  MOV R14, R15 ;  /* 0x0000000f000e7202 */ /* 0x000fce0000000f00 */
[----:B------:R-:W-:Y:S05]  /*9690*/  WARPSYNC.COLLECTIVE R2, `(.L_x_9489) ;  /* 0x0000000002087348 */ /* 0x000fea0003c00000 */
[----:B------:R0:W1:Y:S02]  /*96a0*/  SHFL.UP P6, R15, R207, R206, R209 ;  /* 0x040000cecf0f7389 */ /* 0x00006400000c00d1 */
[----:B01----:R-:W-:Y:S05]  /*96b0*/  ENDCOLLECTIVE ;  /* 0x000000000000791b */ /* 0x003fea0003800000 */
.L_x_9489:
[----:B------:R-:W-:Y:S02]  /*96c0*/  HFMA2 R206, -RZ, RZ, 0, 2.384185791015625e-07 ;  /* 0x00000004ffce7431 */ /* 0x000fe400000001ff */
        /* <DEDUP_REMOVED lines=14> */
.L_x_9490:
[----:B------:R-:W-:Y:S02]  /*97b0*/  MOV R207, R18 ;  /* 0x0000001200cf7202 */ /* 0x000fe40000000f00 */
[----:B------:R-:W-:-:S07]  /*97c0*/  MOV R3, R15 ;  /* 0x0000000f00037202 */ /* 0x000fce0000000f00 */
[----:B------:R-:W-:Y:S05]  /*97d0*/  WARPSYNC.COLLECTIVE R2, `(.L_x_9491) ;  /* 0x0000000002087348 */ /* 0x000fea0003c00000 */
[----:B------:R0:W1:Y:S02]  /*97e0*/  SHFL.UP P6, R15, R207, R206, R209 ;  /* 0x040000cecf0f7389 */ /* 0x00006400000c00d1 */
[----:B01----:R-:W-:Y:S05]  /*97f0*/  ENDCOLLECTIVE ;  /* 0x000000000000791b */ /* 0x003fea0003800000 */
.L_x_9491:
[----:B------:R-:W-:Y:S02]  /*9800*/  MOV R207, R19 ;  /* 0x0000001300cf7202 */ /* 0x000fe40000000f00 */
[----:B------:R-:W-:-:S07]  /*9810*/  MOV R12, R15 ;  /* 0x0000000f000c7202 */ /* 0x000fce0000000f00 */
[----:B------:R-:W-:Y:S05]  /*9820*/  WARPSYNC.COLLECTIVE R2, `(.L_x_9492) ;  /* 0x0000000002087348 */ /* 0x000fea0003c00000 */
[----:B------:R0:W1:Y:S02]  /*9830*/  SHFL.UP P6, R15, R207, R206, R209 ;  /* 0x040000cecf0f7389 */ /* 0x00006400000c00d1 */
[----:B01----:R-:W-:Y:S05]  /*9840*/  ENDCOLLECTIVE ;  /* 0x000000000000791b */ /* 0x003fea0003800000 */
.L_x_9492:
[----:B------:R-:W-:Y:S02]  /*9850*/  MOV R207, R201 ;  /* 0x000000c900cf7202 */ /* 0x000fe40000000f00 */
[----:B------:R-:W-:-:S07]  /*9860*/  MOV R14, R15 ;  /* 0x0000000f000e7202 */ /* 0x000fce0000000f00 */
[----:B------:R-:W-:Y:S05]  /*9870*/  WARPSYNC.COLLECTIVE R2, `(.L_x_9493) ;  /* 0x0000000002087348 */ /* 0x000fea0003c00000 */
[----:B------:R0:W1:Y:S02]  /*9880*/  SHFL.UP P6, R15, R207, R206, R209 ;  /* 0x040000cecf0f7389 */ /* 0x00006400000c00d1 */
[----:B01----:R-:W-:Y:S05]  /*9890*/  ENDCOLLECTIVE ;  /* 0x000000000000791b */ /* 0x003fea0003800000 */
.L_x_9493:
[----:B------:R-:W-:Y:S01]  /*98a0*/  HFMA2 R206, -RZ, RZ, 0, 4.76837158203125e-07 ;  /* 0x00000008ffce7431 */ /* 0x000fe200000001ff */
        /* <DEDUP_REMOVED lines=15> */
.L_x_9494:
[----:B------:R-:W-:Y:S02]  /*99a0*/  MOV R207, R18 ;  /* 0x0000001200cf7202 */ /* 0x000fe40000000f00 */
[----:B------:R-:W-:-:S07]  /*99b0*/  MOV R3, R15 ;  /* 0x0000000f00037202 */ /* 0x000fce0000000f00 */
[----:B------:R-:W-:Y:S05]  /*99c0*/  WARPSYNC.COLLECTIVE R2, `(.L_x_9495) ;  /* 0x0000000002087348 */ /* 0x000fea0003c00000 */
[----:B------:R0:W1:Y:S02]  /*99d0*/  SHFL.UP P6, R15, R207, R206, R209 ;  /* 0x040000cecf0f7389 */ /* 0x00006400000c00d1 */
[----:B01----:R-:W-:Y:S05]  /*99e0*/  ENDCOLLECTIVE ;  /* 0x000000000000791b */ /* 0x003fea0003800000 */
.L_x_9495:
[----:B------:R-:W-:Y:S02]  /*99f0*/  MOV R207, R19 ;  /* 0x0000001300cf7202 */ /* 0x000fe40000000f00 */
[----:B------:R-:W-:-:S07]  /*9a00*/  MOV R12, R15 ;  /* 0x0000000f000c7202 */ /* 0x000fce0000000f00 */
[----:B------:R-:W-:Y:S05]  /*9a10*/  WARPSYNC.COLLECTIVE R2, `(.L_x_9496) ;  /* 0x0000000002087348 */ /* 0x000fea0003c00000 */
[----:B------:R0:W1:Y:S02]  /*9a20*/  SHFL.UP P6, R15, R207, R206, R209 ;  /* 0x040000cecf0f7389 */ /* 0x00006400000c00d1 */
[----:B01----:R-:W-:Y:S05]  /*9a30*/  ENDCOLLECTIVE ;  /* 0x000000000000791b */ /* 0x003fea0003800000 */
.L_x_9496:
[----:B------:R-:W-:Y:S02]  /*9a40*/  MOV R207, R201 ;  /* 0x000000c900cf7202 */ /* 0x000fe40000000f00 */
[----:B------:R-:W-:-:S07]  /*9a50*/  MOV R14, R15 ;  /* 0x0000000f000e7202 */ /* 0x000fce0000000f00 */
[----:B------:R-:W-:Y:S05]  /*9a60*/  WARPSYNC.COLLECTIVE R2, `(.L_x_9497) ;  /* 0x0000000002087348 */ /* 0x000fea0003c00000 */
[----:B------:R0:W1:Y:S02]  /*9a70*/  SHFL.UP P6, R15, R207, R206, R209 ;  /* 0x040000cecf0f7389 */ /* 0x00006400000c00d1 */
[----:B01----:R-:W-:Y:S05]  /*9a80*/  ENDCOLLECTIVE ;  /* 0x000000000000791b */ /* 0x003fea0003800000 */
.L_x_9497:
[----:B------:R-:W-:Y:S02]  /*9a90*/  HFMA2 R206, -RZ, RZ, 0, 9.5367431640625e-07 ;  /* 0x00000010ffce7431 */ /* 0x000fe400000001ff */
        /* <DEDUP_REMOVED lines=14> */
.L_x_9498:
[----:B------:R-:W-:Y:S02]  /*9b80*/  MOV R207, R18 ;  /* 0x0000001200cf7202 */ /* 0x000fe40000000f00 */
[----:B------:R-:W-:-:S07]  /*9b90*/  MOV R3, R15 ;  /* 0x0000000f00037202 */ /* 0x000fce0000000f00 */
[----:B------:R-:W-:Y:S05]  /*9ba0*/  WARPSYNC.COLLECTIVE R2, `(.L_x_9499) ;  /* 0x0000000002087348 */ /* 0x000fea0003c00000 */
[----:B------:R0:W1:Y:S02]  /*9bb0*/  SHFL.UP P6, R15, R207, R206, R209 ;  /* 0x040000cecf0f7389 */ /* 0x00006400000c00d1 */
[----:B01----:R-:W-:Y:S05]  /*9bc0*/  ENDCOLLECTIVE ;  /* 0x000000000000791b */ /* 0x003fea0003800000 */
.L_x_9499:
[----:B------:R-:W-:Y:S02]  /*9bd0*/  MOV R207, R19 ;  /* 0x0000001300cf7202 */ /* 0x000fe40000000f00 */
[----:B------:R-:W-:-:S07]  /*9be0*/  MOV R12, R15 ;  /* 0x0000000f000c7202 */ /* 0x000fce0000000f00 */
[----:B------:R-:W-:Y:S05]  /*9bf0*/  WARPSYNC.COLLECTIVE R2, `(.L_x_9500) ;  /* 0x0000000002087348 */ /* 0x000fea0003c00000 */
[----:B------:R0:W1:Y:S02]  /*9c00*/  SHFL.UP P6, R15, R207, R206, R209 ;  /* 0x040000cecf0f7389 */ /* 0x00006400000c00d1 */
[----:B01----:R-:W-:Y:S05]  /*9c10*/  ENDCOLLECTIVE ;  /* 0x000000000000791b */ /* 0x003fea0003800000 */
.L_x_9500:
[----:B------:R-:W-:Y:S02]  /*9c20*/  MOV R207, R201 ;  /* 0x000000c900cf7202 */ /* 0x000fe40000000f00 */
[----:B------:R-:W-:-:S07]  /*9c30*/  MOV R14, R15 ;  /* 0x0000000f000e7202 */ /* 0x000fce0000000f00 */
[----:B------:R-:W-:Y:S05]  /*9c40*/  WARPSYNC.COLLECTIVE R2, `(.L_x_9501) ;  /* 0x0000000002087348 */ /* 0x000fea0003c00000 */
[----:B------:R0:W1:Y:S02]  /*9c50*/  SHFL.UP P6, R15, R207, R206, R209 ;  /* 0x040000cecf0f7389 */ /* 0x00006400000c00d1 */
[----:B01----:R-:W-:Y:S05]  /*9c60*/  ENDCOLLECTIVE ;  /* 0x000000000000791b */ /* 0x003fea0003800000 */
.L_x_9501:
[----:B------:R-:W-:Y:S05]  /*9c70*/  BRA `(.L_x_9502) ;  /* 0xffffffa800747947 */ /* 0x000fea000383ffff */
.L_x_9446:
        /* <DEDUP_REMOVED lines=8> */
.L_x_9504:
[----:B------:R-:W-:Y:S05]  /*9d00*/  BSYNC B0 ;  /* 0x0000000000007941 */ /* 0x000fea0003800000 */
.L_x_9503:
[----:B------:R-:W-:Y:S05]  /*9d10*/  BRA `(.L_x_9505) ;  /* 0xffffffa800807947 */ /* 0x000fea000383ffff */
.L_x_9447:
        /* <DEDUP_REMOVED lines=8> */
.L_x_9507:
[----:B------:R-:W-:Y:S05]  /*9da0*/  BSYNC B0 ;  /* 0x0000000000007941 */ /* 0x000fea0003800000 */
.L_x_9506:
[----:B------:R-:W-:Y:S05]  /*9db0*/  BRA `(.L_x_9508) ;  /* 0xffffffa800607947 */ /* 0x000fea000383ffff */
.L_x_9448:
        /* <DEDUP_REMOVED lines=8> */
.L_x_9510:
[----:B------:R-:W-:Y:S05]  /*9e40*/  BSYNC B0 ;  /* 0x0000000000007941 */ /* 0x000fea0003800000 */
.L_x_9509:
[----:B------:R-:W-:Y:S05]  /*9e50*/  BRA `(.L_x_9511) ;  /* 0xffffffa800407947 */ /* 0x000fea000383ffff */
.L_x_9449:
        /* <DEDUP_REMOVED lines=8> */
.L_x_9513:
[----:B------:R-:W-:Y:S05]  /*9ee0*/  BSYNC B0 ;  /* 0x0000000000007941 */ /* 0x000fea0003800000 */
.L_x_9512:
[----:B------:R-:W-:Y:S05]  /*9ef0*/  BRA `(.L_x_9514) ;  /* 0xffffffa800207947 */ /* 0x000fea000383ffff */
.L_x_9450:
        /* <DEDUP_REMOVED lines=8> */
.L_x_9516:
[----:B------:R-:W-:Y:S05]  /*9f80*/  BSYNC B0 ;  /* 0x0000000000007941 */ /* 0x000fea0003800000 */
.L_x_9515:
        /* <DEDUP_REMOVED lines=10> */
.L_x_9517:
[----:B------:R-:W-:Y:S02]  /*a030*/  MOV R207, R19 ;  /* 0x0000001300cf7202 */ /* 0x000fe40000000f00 */
[----:B------:R-:W-:-:S07]  /*a040*/  MOV R203, R15 ;  /* 0x0000000f00cb7202 */ /* 0x000fce0000000f00 */
[----:B------:R-:W-:Y:S05]  /*a050*/  WARPSYNC.COLLECTIVE R2, `(.L_x_9518) ;  /* 0x0000000002087348 */ /* 0x000fea0003c00000 */
[----:B------:R0:W1:Y:S02]  /*a060*/  SHFL.UP P6, R15, R207, R206, R209 ;  /* 0x040000cecf0f7389 */ /* 0x00006400000c00d1 */
[----:B01----:R-:W-:Y:S05]  /*a070*/  ENDCOLLECTIVE ;  /* 0x000000000000791b */ /* 0x003fea0003800000 */
.L_x_9518:
[----:B------:R-:W-:Y:S02]  /*a080*/  MOV R207, R201 ;  /* 0x000000c900cf7202 */ /* 0x000fe40000000f00 */
[----:B------:R-:W-:-:S07]  /*a090*/  MOV R19, R15 ;  /* 0x0000000f00137202 */ /* 0x000fce0000000f00 */
[----:B------:R-:W-:Y:S05]  /*a0a0*/  WARPSYNC.COLLECTIVE R2, `(.L_x_9519) ;  /* 0x0000000002087348 */ /* 0x000fea0003c00000 */
[----:B------:R0:W1:Y:S02]  /*a0b0*/  SHFL.UP P6, R15, R207, R206, R209 ;  /* 0x040000cecf0f7389 */ /* 0x00006400000c00d1 */
[----:B01----:R-:W-:Y:S05]  /*a0c0*/  ENDCOLLECTIVE ;  /* 0x000000000000791b */ /* 0x003fea0003800000 */
.L_x_9519:
[----:B------:R-:W-:Y:S02]  /*a0d0*/  MOV R201, R15 ;  /* 0x0000000f00c97202 */ /* 0x000fe40000000f00 */
[----:B------:R-:W-:-:S07]  /*a0e0*/  MOV R15, R4 ;  /* 0x00000004000f7202 */ /* 0x000fce0000000f00 */
[----:B------:R-:W-:Y:S05]  /*a0f0*/  WARPSYNC.COLLECTIVE R2, `(.L_x_9520) ;  /* 0x0000000002087348 */ /* 0x000fea0003c00000 */
[----:B------:R0:W1:Y:S02]  /*a100*/  SHFL.IDX P2, R12, R15, R14, R3 ;  /* 0x0000000e0f0c7389 */ /* 0x0000640000040003 */
[----:B01----:R-:W-:Y:S05]  /*a110*/  ENDCOLLECTIVE ;  /* 0x000000000000791b */ /* 0x003fea0003800000 */
.L_x_9520:
[----:B------:R-:W-:Y:S02]  /*a120*/  MOV R15, R5 ;  /* 0x00000005000f7202 */ /* 0x000fe40000000f00 */
[----:B------:R-:W-:-:S07]  /*a130*/  MOV R4, R12 ;  /* 0x0000000c00047202 */ /* 0x000fce0000000f00 */
[----:B------:R-:W-:Y:S05]  /*a140*/  WARPSYNC.COLLECTIVE R2, `(.L_x_9521) ;  /* 0x0000000002087348 */ /* 0x000fea0003c00000 */
[----:B------:R0:W1:Y:S02]  /*a150*/  SHFL.IDX P2, R12, R15, R14, R3 ;  /* 0x0000000e0f0c7389 */ /* 0x0000640000040003 */
[----:B01----:R-:W-:Y:S05]  /*a160*/  ENDCOLLECTIVE ;  /* 0x000000000000791b */ /* 0x003fea0003800000 */
.L_x_9521:
[----:B------:R-:W-:Y:S02]  /*a170*/  MOV R15, R6 ;  /* 0x00000006000f7202 */ /* 0x000fe40000000f00 */
[----:B------:R-:W-:-:S07]  /*a180*/  MOV R202, R12 ;  /* 0x0000000c00ca7202 */ /* 0x000fce0000000f00 */
[----:B------:R-:W-:Y:S05]  /*a190*/  WARPSYNC.COLLECTIVE R2, `(.L_x_9522) ;  /* 0x0000000002087348 */ /* 0x000fea0003c00000 */
[----:B------:R0:W1:Y:S02]  /*a1a0*/  SHFL.IDX P2, R12, R15, R14, R3 ;  /* 0x0000000e0f0c7389 */ /* 0x0000640000040003 */
[----:B01----:R-:W-:Y:S05]  /*a1b0*/  ENDCOLLECTIVE ;  /* 0x000000000000791b */ /* 0x003fea0003800000 */
.L_x_9522:
[----:B------:R-:W-:Y:S02]  /*a1c0*/  MOV R15, R7 ;  /* 0x00000007000f7202 */ /* 0x000fe40000000f00 */
[----:B------:R-:W-:-:S07]  /*a1d0*/  MOV R6, R12 ;  /* 0x0000000c00067202 */ /* 0x000fce0000000f00 */
[----:B------:R-:W-:Y:S05]  /*a1e0*/  WARPSYNC.COLLECTIVE R2, `(.L_x_9523) ;  /* 0x0000000002087348 */ /* 0x000fea0003c00000 */
[----:B------:R0:W1:Y:S02]  /*a1f0*/  SHFL.IDX P2, R12, R15, R14, R3 ;  /* 0x0000000e0f0c7389 */ /* 0x0000640000040003 */
[----:B01----:R-:W-:Y:S05]  /*a200*/  ENDCOLLECTIVE ;  /* 0x000000000000791b */ /* 0x003fea0003800000 */
.L_x_9523:
[----:B------:R-:W-:Y:S01]  /*a210*/  MOV R7, R12 ;  /* 0x0000000c00077202 */ /* 0x000fe20000000f00 */
[----:B------:R-:W-:Y:S06]  /*a220*/  BRA `(.L_x_9524) ;  /* 0xffffffa4007c7947 */ /* 0x000fec000383ffff */
.L_x_9452:
        /* <DEDUP_REMOVED lines=8> */
.L_x_9525:
[----:B------:R-:W-:Y:S02]  /*a2b0*/  MOV R239, R17 ;  /* 0x0000001100ef7202 */ /* 0x000fe40000000f00 */
[----:B------:R-:W-:-:S07]  /*a2c0*/  MOV R3, R12 ;  /* 0x0000000c00037202 */ /* 0x000fce0000000f00 */
[----:B------:R-:W-:Y:S05]  /*a2d0*/  WARPSYNC.COLLECTIVE R2, `(.L_x_9526) ;  /* 0x0000000002087348 */ /* 0x000fea0003c00000 */
[----:B------:R0:W1:Y:S02]  /*a2e0*/  SHFL.DOWN P0, R12, R239, R238, R19 ;  /* 0x080000eeef0c7389 */ /* 0x0000640000000013 */
[----:B01----:R-:W-:Y:S05]  /*a2f0*/  ENDCOLLECTIVE ;  /* 0x000000000000791b */ /* 0x003fea0003800000 */
.L_x_9526:
[----:B------:R-:W-:Y:S02]  /*a300*/  MOV R239, R14 ;  /* 0x0000000e00ef7202 */ /* 0x000fe40000000f00 */
[----:B------:R-:W-:-:S07]  /*a310*/  MOV R15, R12 ;  /* 0x0000000c000f7202 */ /* 0x000fce0000000f00 */
[----:B------:R-:W-:Y:S05]  /*a320*/  WARPSYNC.COLLECTIVE R2, `(.L_x_9527) ;  /* 0x0000000002087348 */ /* 0x000fea0003c00000 */
[----:B------:R0:W1:Y:S02]  /*a330*/  SHFL.DOWN P0, R12, R239, R238, R19 ;  /* 0x080000eeef0c7389 */ /* 0x0000640000000013 */
[----:B01----:R-:W-:Y:S05]  /*a340*/  ENDCOLLECTIVE ;  /* 0x000000000000791b */ /* 0x003fea0003800000 */
.L_x_9527:
[----:B------:R-:W-:Y:S02]  /*a350*/  MOV R239, R13 ;  /* 0x0000000d00ef7202 */ /* 0x000fe40000000f00 */
[----:B------:R-:W-:-:S07]  /*a360*/  MOV R234, R12 ;  /* 0x0000000c00ea7202 */ /* 0x000fce0000000f00 */
[----:B------:R-:W-:Y:S05]  /*a370*/  WARPSYNC.COLLECTIVE R2, `(.L_x_9528) ;  /* 0x0000000002087348 */ /* 0x000fea0003c00000 */
[----:B------:R0:W1:Y:S02]  /*a380*/  SHFL.DOWN P0, R12, R239, R238, R19 ;  /* 0x080000eeef0c7389 */ /* 0x0000640000000013 */
[----:B01----:R-:W-:Y:S05]  /*a390*/  ENDCOLLECTIVE ;  /* 0x000000000000791b */ /* 0x003fea0003800000 */
.L_x_9528:
[----:B------:R-:W-:Y:S05]  /*a3a0*/  BRA `(.L_x_9529) ;  /* 0xffffffb400d87947 */ /* 0x000fea000383ffff */
.L_x_9455:
        /* <DEDUP_REMOVED lines=8> */
.L_x_9531:
[----:B------:R-:W-:Y:S05]  /*a430*/  BSYNC B0 ;  /* 0x0000000000007941 */ /* 0x000fea0003800000 */
.L_x_9530:
        /* <DEDUP_REMOVED lines=8> */
.L_x_9532:
[----:B------:R-:W-:Y:S02]  /*a4c0*/  MOV R239, R16 ;  /* 0x0000001000ef7202 */ /* 0x000fe40000000f00 */
[----:B------:R-:W-:-:S07]  /*a4d0*/  MOV R14, R12 ;  /* 0x0000000c000e7202 */ /* 0x000fce0000000f00 */
[----:B------:R-:W-:Y:S05]  /*a4e0*/  WARPSYNC.COLLECTIVE R2, `(.L_x_9533) ;  /* 0x0000000002087348 */ /* 0x000fea0003c00000 */
[----:B------:R0:W1:Y:S02]  /*a4f0*/  SHFL.DOWN P0, R12, R239, R238, R19 ;  /* 0x080000eeef0c7389 */ /* 0x0000640000000013 */
[----:B01----:R-:W-:Y:S05]  /*a500*/  ENDCOLLECTIVE ;  /* 0x000000000000791b */ /* 0x003fea0003800000 */
.L_x_9533:
[----:B------:R-:W-:Y:S02]  /*a510*/  MOV R239, R13 ;  /* 0x0000000d00ef7202 */ /* 0x000fe40000000f00 */
[----:B------:R-:W-:-:S07]  /*a520*/  MOV R15, R12 ;  /* 0x0000000c000f7202 */ /* 0x000fce0000000f00 */
[----:B------:R-:W-:Y:S05]  /*a530*/  WARPSYNC.COLLECTIVE R2, `(.L_x_9534) ;  /* 0x0000000002087348 */ /* 0x000fea0003c00000 */
[----:B------:R0:W1:Y:S02]  /*a540*/  SHFL.DOWN P0, R12, R239, R238, R19 ;  /* 0x080000eeef0c7389 */ /* 0x0000640000000013 */
[----:B01----:R-:W-:Y:S05]  /*a550*/  ENDCOLLECTIVE ;  /* 0x000000000000791b */ /* 0x003fea0003800000 */
.L_x_9534:
[----:B------:R-:W-:Y:S05]  /*a560*/  BRA `(.L_x_9535) ;  /* 0xffffffb400b87947 */ /* 0x000fea000383ffff */
.L_x_9458:
        /* <DEDUP_REMOVED lines=8> */
.L_x_9537:
[----:B------:R-:W-:Y:S05]  /*a5f0*/  BSYNC B0 ;  /* 0x0000000000007941 */ /* 0x000fea0003800000 */
.L_x_9536:
        /* <DEDUP_REMOVED lines=8> */
.L_x_9538:
[----:B------:R-:W-:Y:S02]  /*a680*/  MOV R239, R16 ;  /* 0x0000001000ef7202 */ /* 0x000fe40000000f00 */
[----:B------:R-:W-:-:S07]  /*a690*/  MOV R14, R12 ;  /* 0x0000000c000e7202 */ /* 0x000fce0000000f00 */
[----:B------:R-:W-:Y:S05]  /*a6a0*/  WARPSYNC.COLLECTIVE R2, `(.L_x_9539) ;  /* 0x0000000002087348 */ /* 0x000fea0003c00000 */
[----:B------:R0:W1:Y:S02]  /*a6b0*/  SHFL.DOWN P0, R12, R239, R238, R19 ;  /* 0x080000eeef0c7389 */ /* 0x0000640000000013 */
[----:B01----:R-:W-:Y:S05]  /*a6c0*/  ENDCOLLECTIVE ;  /* 0x000000000000791b */ /* 0x003fea0003800000 */
.L_x_9539:
[----:B------:R-:W-:Y:S02]  /*a6d0*/  MOV R239, R13 ;  /* 0x0000000d00ef7202 */ /* 0x000fe40000000f00 */
[----:B------:R-:W-:-:S07]  /*a6e0*/  MOV R15, R12 ;  /* 0x0000000c000f7202 */ /* 0x000fce0000000f00 */
[----:B------:R-:W-:Y:S05]  /*a6f0*/  WARPSYNC.COLLECTIVE R2, `(.L_x_9540) ;  /* 0x0000000002087348 */ /* 0x000fea0003c00000 */
[----:B------:R0:W1:Y:S02]  /*a700*/  SHFL.DOWN P0, R12, R239, R238, R19 ;  /* 0x080000eeef0c7389 */ /* 0x0000640000000013 */
[----:B01----:R-:W-:Y:S05]  /*a710*/  ENDCOLLECTIVE ;  /* 0x000000000000791b */ /* 0x003fea0003800000 */
.L_x_9540:
[----:B------:R-:W-:Y:S05]  /*a720*/  BRA `(.L_x_9541) ;  /* 0xffffffb400987947 */ /* 0x000fea000383ffff */
.L_x_9461:
        /* <DEDUP_REMOVED lines=8> */
.L_x_9543:
[----:B------:R-:W-:Y:S05]  /*a7b0*/  BSYNC B0 ;  /* 0x0000000000007941 */ /* 0x000fea0003800000 */
.L_x_9542:
        /* <DEDUP_REMOVED lines=8> */
.L_x_9544:
[----:B------:R-:W-:Y:S02]  /*a840*/  MOV R239, R16 ;  /* 0x0000001000ef7202 */ /* 0x000fe40000000f00 */
[----:B------:R-:W-:-:S07]  /*a850*/  MOV R14, R12 ;  /* 0x0000000c000e7202 */ /* 0x000fce0000000f00 */
[----:B------:R-:W-:Y:S05]  /*a860*/  WARPSYNC.COLLECTIVE R2, `(.L_x_9545) ;  /* 0x0000000002087348 */ /* 0x000fea0003c00000 */
[----:B------:R0:W1:Y:S02]  /*a870*/  SHFL.DOWN P0, R12, R239, R238, R19 ;  /* 0x080000eeef0c7389 */ /* 0x0000640000000013 */
[----:B01----:R-:W-:Y:S05]  /*a880*/  ENDCOLLECTIVE ;  /* 0x000000000000791b */ /* 0x003fea0003800000 */
.L_x_9545:
[----:B------:R-:W-:Y:S02]  /*a890*/  MOV R239, R13 ;  /* 0x0000000d00ef7202 */ /* 0x000fe40000000f00 */
[----:B------:R-:W-:-:S07]  /*a8a0*/  MOV R15, R12 ;  /* 0x0000000c000f7202 */ /* 0x000fce0000000f00 */
[----:B------:R-:W-:Y:S05]  /*a8b0*/  WARPSYNC.COLLECTIVE R2, `(.L_x_9546) ;  /* 0x0000000002087348 */ /* 0x000fea0003c00000 */
[----:B------:R0:W1:Y:S02]  /*a8c0*/  SHFL.DOWN P0, R12, R239, R238, R19 ;  /* 0x080000eeef0c7389 */ /* 0x0000640000000013 */
[----:B01----:R-:W-:Y:S05]  /*a8d0*/  ENDCOLLECTIVE ;  /* 0x000000000000791b */ /* 0x003fea0003800000 */
.L_x_9546:
[----:B------:R-:W-:Y:S05]  /*a8e0*/  BRA `(.L_x_9547) ;  /* 0xffffffb400787947 */ /* 0x000fea000383ffff */
.L_x_9464:
        /* <DEDUP_REMOVED lines=8> */
.L_x_9549:
[----:B------:R-:W-:Y:S05]  /*a970*/  BSYNC B0 ;  /* 0x0000000000007941 */ /* 0x000fea0003800000 */
.L_x_9548:
        /* <DEDUP_REMOVED lines=8> */
.L_x_9550:
[----:B------:R-:W-:Y:S02]  /*aa00*/  MOV R239, R16 ;  /* 0x0000001000ef7202 */ /* 0x000fe40000000f00 */
[----:B------:R-:W-:-:S07]  /*aa10*/  MOV R14, R12 ;  /* 0x0000000c000e7202 */ /* 0x000fce0000000f00 */
[----:B------:R-:W-:Y:S05]  /*aa20*/  WARPSYNC.COLLECTIVE R2, `(.L_x_9551) ;  /* 0x0000000002087348 */ /* 0x000fea0003c00000 */
[----:B------:R0:W1:Y:S02]  /*aa30*/  SHFL.DOWN P0, R12, R239, R238, R19 ;  /* 0x080000eeef0c7389 */ /* 0x0000640000000013 */
[----:B01----:R-:W-:Y:S05]  /*aa40*/  ENDCOLLECTIVE ;  /* 0x000000000000791b */ /* 0x003fea0003800000 */
.L_x_9551:
[----:B------:R-:W-:Y:S02]  /*aa50*/  MOV R239, R13 ;  /* 0x0000000d00ef7202 */ /* 0x000fe40000000f00 */
[----:B------:R-:W-:-:S07]  /*aa60*/  MOV R15, R12 ;  /* 0x0000000c000f7202 */ /* 0x000fce0000000f00 */
[----:B------:R-:W-:Y:S05]  /*aa70*/  WARPSYNC.COLLECTIVE R2, `(.L_x_9552) ;  /* 0x0000000002087348 */ /* 0x000fea0003c00000 */
[----:B------:R0:W1:Y:S02]  /*aa80*/  SHFL.DOWN P0, R12, R239, R238, R19 ;  /* 0x080000eeef0c7389 */ /* 0x0000640000000013 */
[----:B01----:R-:W-:Y:S05]  /*aa90*/  ENDCOLLECTIVE ;  /* 0x000000000000791b */ /* 0x003fea0003800000 */
.L_x_9552:
[----:B------:R-:W-:Y:S05]  /*aaa0*/  BRA `(.L_x_9553) ;  /* 0xffffffb400587947 */ /* 0x000fea000383ffff */
.L_x_9467:
[----:B-1----:R-:W-:Y:S01]  /*aab0*/  HFMA2 R14, -RZ, RZ, 0, 0 ;  /* 0x00000000ff0e7431 */ /* 0x002fe200000001ff */
[----:B------:R-:W-:Y:S01]  /*aac0*/  BSSY B0, `(.L_x_9554) ;  /* 0x0000007000007945 */ /* 0x000fe20003800000 */
[----:B------:R-:W-:Y:S02]  /*aad0*/  MOV R15, R18 ;  /* 0x00000012000f7202 */ /* 0x000fe40000000f00 */
[----:B--2---:R-:W-:Y:S02]  /*aae0*/  MOV R3, 0x1f ;  /* 0x0000001f00037802 */ /* 0x004fe40000000f00 */
[----:B------:R-:W-:-:S07]  /*aaf0*/  MOV R2, 0xffffffff ;  /* 0xffffffff00027802 */ /* 0x000fce0000000f00 */
[----:B0--34-:R-:W-:Y:S05]  /*ab00*/  WARPSYNC.COLLECTIVE R2, `(.L_x_9555) ;  /* 0x0000000002087348 */ /* 0x019fea0003c00000 */
[----:B0-----:R0:W1:Y:S02]  /*ab10*/  SHFL.IDX P2, R12, R15, R14, R3 ;  /* 0x0000000e0f0c7389 */ /* 0x0010640000040003 */
[----:B01-34-:R-:W-:Y:S05]  /*ab20*/  ENDCOLLECTIVE ;  /* 0x000000000000791b */ /* 0x01bfea0003800000 */
.L_x_9555:
[----:B------:R-:W-:Y:S05]  /*ab30*/  BSYNC B0 ;  /* 0x0000000000007941 */ /* 0x000fea0003800000 */
.L_x_9554:
        /* <DEDUP_REMOVED lines=9> */
.L_x_9556:
[----:B------:R-:W-:Y:S02]  /*abd0*/  MOV R15, R16 ;  /* 0x00000010000f7202 */ /* 0x000fe40000000f00 */
[----:B------:R-:W-:-:S07]  /*abe0*/  MOV R235, R12 ;  /* 0x0000000c00eb7202 */ /* 0x000fce0000000f00 */
[----:B------:R-:W-:Y:S05]  /*abf0*/  WARPSYNC.COLLECTIVE R2, `(.L_x_9557) ;  /* 0x0000000002087348 */ /* 0x000fea0003c00000 */
[----:B------:R0:W1:Y:S02]  /*ac00*/  SHFL.IDX P2, R12, R15, R14, R3 ;  /* 0x0000000e0f0c7389 */ /* 0x0000640000040003 */
[----:B01----:R-:W-:Y:S05]  /*ac10*/  ENDCOLLECTIVE ;  /* 0x000000000000791b */ /* 0x003fea0003800000 */
.L_x_9557:
        /* <DEDUP_REMOVED lines=12> */
.L_x_9558:
        /* <DEDUP_REMOVED lines=9> */
.L_x_9559:
[----:B------:R-:W-:Y:S02]  /*ad70*/  MOV R239, R17 ;  /* 0x0000001100ef7202 */ /* 0x000fe40000000f00 */
[----:B------:R-:W-:-:S07]  /*ad80*/  MOV R240, R12 ;  /* 0x0000000c00f07202 */ /* 0x000fce0000000f00 */
[----:B------:R-:W-:Y:S05]  /*ad90*/  WARPSYNC.COLLECTIVE R2, `(.L_x_9560) ;  /* 0x0000000002087348 */ /* 0x000fea0003c00000 */
[----:B------:R0:W1:Y:S02]  /*ada0*/  SHFL.DOWN P0, R12, R239, R238, R19 ;  /* 0x080000eeef0c7389 */ /* 0x0000640000000013 */
[----:B01----:R-:W-:Y:S05]  /*adb0*/  ENDCOLLECTIVE ;  /* 0x000000000000791b */ /* 0x003fea0003800000 */
.L_x_9560:
[----:B------:R-:W-:Y:S02]  /*adc0*/  MOV R239, R16 ;  /* 0x0000001000ef7202 */ /* 0x000fe40000000f00 */
[----:B------:R-:W-:-:S07]  /*add0*/  MOV R241, R12 ;  /* 0x0000000c00f17202 */ /* 0x000fce0000000f00 */
[----:B------:R-:W-:Y:S05]  /*ade0*/  WARPSYNC.COLLECTIVE R2, `(.L_x_9561) ;  /* 0x0000000002087348 */ /* 0x000fea0003c00000 */
[----:B------:R0:W1:Y:S02]  /*adf0*/  SHFL.DOWN P0, R12, R239, R238, R19 ;  /* 0x080000eeef0c7389 */ /* 0x0000640000000013 */
[----:B01----:R-:W-:Y:S05]  /*ae00*/  ENDCOLLECTIVE ;  /* 0x000000000000791b */ /* 0x003fea0003800000 */
.L_x_9561:
[----:B------:R-:W-:Y:S02]  /*ae10*/  MOV R239, R13 ;  /* 0x0000000d00ef7202 */ /* 0x000fe40000000f00 */
[----:B------:R-:W-:-:S07]  /*ae20*/  MOV R242, R12 ;  /* 0x0000000c00f27202 */ /* 0x000fce0000000f00 */
[----:B------:R-:W-:Y:S05]  /*ae30*/  WARPSYNC.COLLECTIVE R2, `(.L_x_9562) ;  /* 0x0000000002087348 */ /* 0x000fea0003c00000 */
[----:B------:R0:W1:Y:S02]  /*ae40*/  SHFL.DOWN P0, R12, R239, R238, R19 ;  /* 0x080000eeef0c7389 */ /* 0x0000640000000013 */
[----:B01----:R-:W-:Y:S05]  /*ae50*/  ENDCOLLECTIVE ;  /* 0x000000000000791b */ /* 0x003fea0003800000 */
.L_x_9562:
[----:B------:R-:W-:-:S07]  /*ae60*/  MOV R244, R12 ;  /* 0x0000000c00f47202 */ /* 0x000fce0000000f00 */
[----:B------:R-:W-:Y:S05]  /*ae70*/  WARPSYNC.COLLECTIVE R2, `(.L_x_9563) ;  /* 0x0000000002087348 */ /* 0x000fea0003c00000 */
[----:B------:R0:W1:Y:S02]  /*ae80*/  SHFL.IDX P2, R12, R15, R14, R3 ;  /* 0x0000000e0f0c7389 */ /* 0x0000640000040003 */
[----:B01----:R-:W-:Y:S05]  /*ae90*/  ENDCOLLECTIVE ;  /* 0x000000000000791b */ /* 0x003fea0003800000 */
.L_x_9563:
[----:B------:R-:W-:Y:S02]  /*aea0*/  MOV R15, R5 ;  /* 0x00000005000f7202 */ /* 0x000fe40000000f00 */
[----:B------:R-:W-:-:S07]  /*aeb0*/  MOV R243, R12 ;  /* 0x0000000c00f37202 */ /* 0x000fce0000000f00 */
[----:B------:R-:W-:Y:S05]  /*aec0*/  WARPSYNC.COLLECTIVE R2, `(.L_x_9564) ;  /* 0x0000000002087348 */ /* 0x000fea0003c00000 */
[----:B------:R0:W1:Y:S02]  /*aed0*/  SHFL.IDX P2, R12, R15, R14, R3 ;  /* 0x0000000e0f0c7389 */ /* 0x0000640000040003 */
[----:B01----:R-:W-:Y:S05]  /*aee0*/  ENDCOLLECTIVE ;  /* 0x000000000000791b */ /* 0x003fea0003800000 */
.L_x_9564:
[----:B------:R-:W-:Y:S02]  /*aef0*/  MOV R15, R6 ;  /* 0x00000006000f7202 */ /* 0x000fe40000000f00 */
[----:B------:R-:W-:-:S07]  /*af00*/  MOV R19, R12 ;  /* 0x0000000c00137202 */ /* 0x000fce0000000f00 */
[----:B------:R-:W-:Y:S05]  /*af10*/  WARPSYNC.COLLECTIVE R2, `(.L_x_9565) ;  /* 0x0000000002087348 */ /* 0x000fea0003c00000 */
[----:B------:R0:W1:Y:S02]  /*af20*/  SHFL.IDX P2, R12, R15, R14, R3 ;  /* 0x0000000e0f0c7389 */ /* 0x0000640000040003 */
[----:B01----:R-:W-:Y:S05]  /*af30*/  ENDCOLLECTIVE ;  /* 0x000000000000791b */ /* 0x003fea0003800000 */
.L_x_9565:
[----:B------:R-:W-:Y:S02]  /*af40*/  MOV R13, R19 ;  /* 0x00000013000d7202 */ /* 0x000fe40000000f00 */
[----:B------:R-:W-:Y:S02]  /*af50*/  MOV R15, R7 ;  /* 0x00000007000f7202 */ /* 0x000fe40000000f00 */
[----:B------:R-:W-:-:S07]  /*af60*/  MOV R239, R12 ;  /* 0x0000000c00ef7202 */ /* 0x000fce0000000f00 */
[----:B------:R-:W-:Y:S05]  /*af70*/  WARPSYNC.COLLECTIVE R2, `(.L_x_9566) ;  /* 0x0000000002087348 */ /* 0x000fea0003c00000 */
[----:B------:R0:W1:Y:S02]  /*af80*/  SHFL.IDX P2, R12, R15, R14, R3 ;  /* 0x0000000e0f0c7389 */ /* 0x0000640000040003 */
[----:B01----:R-:W-:Y:S05]  /*af90*/  ENDCOLLECTIVE ;  /* 0x000000000000791b */ /* 0x003fea0003800000 */
.L_x_9566:
[----:B------:R-:W-:Y:S02]  /*afa0*/  MOV R245, R12 ;  /* 0x0000000c00f57202 */ /* 0x000fe40000000f00 */
[----:B------:R-:W-:Y:S01]  /*afb0*/  MOV R12, R243 ;  /* 0x000000f3000c7202 */ /* 0x000fe20000000f00 */
[----:B------:R-:W-:Y:S06]  /*afc0*/  BRA `(.L_x_9567) ;  /* 0xffffffb000b07947 */ /* 0x000fec000383ffff */
.L_x_9568:
        /* <DEDUP_REMOVED lines=11> */
.L_x_18713:


//--------------------- .text._Z25selective_scan_bwd_kernelI32Selective_Scan_bwd_kernel_traitsILi64ELi16ELb1ELb0ELb0ELb1ELb0EN3c108BFloat16ENS1_7complexIfEEEEv12SSMParamsBwd --------------------------
	.section	.text._Z25selective_scan_bwd_kernelI32Selective_Scan_bwd_kernel_traitsILi64ELi16ELb1ELb0ELb0ELb1ELb0EN3c108BFloat16ENS1_7complexIfEEEEv12SSMParamsBwd,"ax",@progbits
	.align	128
        .global         _Z25selective_scan_bwd_kernelI32Selective_Scan_bwd_kernel_traitsILi64ELi16ELb1ELb0ELb0ELb1ELb0EN3c108BFloat16ENS1_7complexIfEEEEv12SSMParamsBwd
        .type           _Z25selective_scan_bwd_kernelI32Selective_Scan_bwd_kernel_traitsILi64ELi16ELb1ELb0ELb0ELb1ELb0EN3c108BFloat16ENS1_7complexIfEEEEv12SSMParamsBwd,@function
        .size           _Z25selective_scan_bwd_kernelI32Selective_Scan_bwd_kernel_traitsILi64ELi16ELb1ELb0ELb0ELb1ELb0EN3c108BFloat16ENS1_7complexIfEEEEv12SSMParamsBwd,(.L_x_18714 - _Z25selective_scan_bwd_kernelI32Selective_Scan_bwd_kernel_traitsILi64ELi16ELb1ELb0ELb0ELb1ELb0EN3c108BFloat16ENS1_7complexIfEEEEv12SSMParamsBwd)
        .other          _Z25selective_scan_bwd_kernelI32Selective_Scan_bwd_kernel_traitsILi64ELi16ELb1ELb0ELb0ELb1ELb0EN3c108BFloat16ENS1_7complexIfEEEEv12SSMParamsBwd,@"STO_CUDA_ENTRY STV_DEFAULT"
_Z25selective_scan_bwd_kernelI32Selective_Scan_bwd_kernel_traitsILi64ELi16ELb1ELb0ELb0ELb1ELb0EN3c108BFloat16ENS1_7complexIfEEEEv12SSMParamsBwd:
.text._Z25selective_scan_bwd_kernelI32Selective_Scan_bwd_kernel_traitsILi64ELi16ELb1ELb0ELb0ELb1ELb0EN3c108BFloat16ENS1_7complexIfEEEEv12SSMParamsBwd:
[----:B------:R-:W-:Y:S01]  /*0000*/  LDC R1, c[0x0][0x37c] ;  /* 0x0000df00ff017b82 */ /* 0x000fe20000000800 */
[----:B------:R-:W0:Y:S07]  /*0010*/  LDCU.64 UR10, c[0x0][0x470] ;  /* 0x00008e00ff0a77ac */ /* 0x000e2e0008000a00 */
[----:B------:R-:W1:Y:S01]  /*0020*/  S2UR UR8, SR_CTAID.Y ;  /* 0x00000000000879c3 */ /* 0x000e620000002600 */
[----:B------:R-:W2:Y:S01]  /*0030*/  LDCU.128 UR4, c[0x0][0x450] ;  /* 0x00008a00ff0477ac */ /* 0x000ea20008000c00 */
[----:B------:R-:W3:Y:S01]  /*0040*/  LDCU.64 UR24, c[0x0][0x358] ;  /* 0x00006b00ff1877ac */ /* 0x000ee20008000a00 */
[----:B------:R-:W-:-:S05]  /*0050*/  HFMA2 R137, -RZ, RZ, 0, 0 ;  /* 0x00000000ff897431 */ /* 0x000fca00000001ff */
        /* <DEDUP_REMOVED lines=8> */
[----:B------:R-:W2:Y:S04]  /*00e0*/  LDCU.64 UR34, c[0x0][0x480] ;  /* 0x00009000ff2277ac */ /* 0x000ea80008000a00 */
[----:B-1----:R-:W-:Y:S01]  /*00f0*/  @UP0 ULEA UR10, UP2, UR8, UR10, 0x2 ;  /* 0x0000000a080a0291 */ /* 0x002fe2000f8410ff */
[----:B------:R-:W1:Y:S03]  /*0100*/  LDCU UR32, c[0x0][0x394] ;  /* 0x00007280ff2077ac */ /* 0x000e660008000800 */
[----:B------:R-:W-:-:S02]  /*0110*/  @UP0 ULEA.HI.X UR11, UR8, UR11, URZ, 0x2, UP2 ;  /* 0x0000000b080b0291 */ /* 0x000fc400090f14ff */
[----:B------:R-:W-:Y:S01]  /*0120*/  MOV R4, UR10 ;  /* 0x0000000a00047c02 */ /* 0x000fe20008000f00 */
[----:B------:R-:W-:Y:S01]  /*0130*/  UISETP.NE.AND.EX UP0, UPT, UR7, URZ, UPT, UP1 ;  /* 0x000000ff0700728c */ /* 0x000fe2000bf05310 */
[----:B------:R-:W1:Y:S02]  /*0140*/  LDCU.64 UR28, c[0x0][0x498] ;  /* 0x00009300ff1c77ac */ /* 0x000e640008000a00 */
[----:B------:R-:W-:-:S03]  /*0150*/  MOV R5, UR11 ;  /* 0x0000000b00057c02 */ /* 0x000fc60008000f00 */
[----:B------:R-:W-:Y:S02]  /*0160*/  PLOP3.LUT P0, PT, PT, PT, UP0, 0x80, 0x8 ;  /* 0x000000000008781c */ /* 0x000fe40003f0f008 */
        /* <DEDUP_REMOVED lines=12> */
[----:B------:R-:W-:Y:S02]  /*0230*/  UIMAD UR7, UR23, UR17, UR7 ;  /* 0x00000011170772a4 */ /* 0x000fe4000f8e0207 */
[----:B0-----:R-:W-:Y:S02]  /*0240*/  UIMAD.WIDE.U32 UR20, UR8, UR30, URZ ;  /* 0x0000001e081472a5 */ /* 0x001fe4000f8e00ff */
[----:B------:R-:W-:-:S02]  /*0250*/  UIMAD.WIDE.U32 UR16, UR8, UR18, UR6 ;  /* 0x00000012081072a5 */ /* 0x000fc4000f8e0006 */
[----:B--2---:R-:W-:Y:S02]  /*0260*/  UISETP.NE.U32.AND UP0, UPT, UR34, URZ, UPT ;  /* 0x000000ff2200728c */ /* 0x004fe4000bf05070 */
[----:B-1----:R-:W-:Y:S02]  /*0270*/  ULEA UR11, UR32, 0xfffffc00, 0xa ;  /* 0xfffffc00200b7891 */ /* 0x002fe4000f8e50ff */
[----:B------:R-:W-:Y:S02]  /*0280*/  UIMAD UR27, UR8, UR19, UR17 ;  /* 0x00000013081b72a4 */ /* 0x000fe4000f8e0211 */
[----:B------:R-:W-:Y:S02]  /*0290*/  UIMAD UR21, UR8, UR31, UR21 ;  /* 0x0000001f081572a4 */ /* 0x000fe4000f8e0215 */
[----:B------:R-:W-:Y:S01]  /*02a0*/  UISETP.NE.AND.EX UP0, UPT, UR35, URZ, UPT, UP0 ;  /* 0x000000ff2300728c */ /* 0x000fe2000bf05300 */
[----:B------:R-:W0:Y:S01]  /*02b0*/  LDCU.64 UR30, c[0x0][0x3b8] ;  /* 0x00007700ff1e77ac */ /* 0x000e220008000a00 */
[----:B------:R-:W-:-:S02]  /*02c0*/  UIMAD.WIDE.U32 UR18, UR23, UR28, URZ ;  /* 0x0000001c171272a5 */ /* 0x000fc4000f8e00ff */
[----:B------:R-:W-:Y:S02]  /*02d0*/  UIADD3 UR16, UP4, UPT, UR11, UR16, URZ ;  /* 0x000000100b107290 */ /* 0x000fe4000ff9e0ff */
[----:B------:R-:W-:Y:S02]  /*02e0*/  UIADD3 UR28, UP3, UPT, UR11, UR10, URZ ;  /* 0x0000000a0b1c7290 */ /* 0x000fe4000ff7e0ff */
[----:B------:R-:W-:Y:S02]  /*02f0*/  USHF.R.S32.HI UR10, URZ, 0x1f, UR11 ;  /* 0x0000001fff0a7899 */ /* 0x000fe4000801140b */
[----:B----4-:R-:W-:Y:S01]  /*0300*/  ULEA UR17, UP1, UR28, UR12, 0x1 ;  /* 0x0000000c1c117291 */ /* 0x010fe2000f8208ff */
[----:B------:R-:W1:Y:S01]  /*0310*/  LDCU.64 UR6, c[0x0][0x4a0] ;  /* 0x00009400ff0677ac */ /* 0x000e620008000a00 */
[----:B------:R-:W-:Y:S02]  /*0320*/  ULEA UR26, UP2, UR16, UR14, 0x1 ;  /* 0x0000000e101a7291 */ /* 0x000fe4000f8408ff */
[----:B------:R-:W-:-:S02]  /*0330*/  UIADD3.X UR12, UPT, UPT, UR10, UR9, URZ, UP3, !UPT ;  /* 0x000000090a0c7290 */ /* 0x000fc40009ffe4ff */
[----:B------:R-:W-:Y:S02]  /*0340*/  UIADD3.X UR27, UPT, UPT, UR10, UR27, URZ, UP4, !UPT ;  /* 0x0000001b0a1b7290 */ /* 0x000fe4000a7fe4ff */
[----:B------:R-:W-:Y:S02]  /*0350*/  ULEA UR9, UP3, UR20, UR4, 0x3 ;  /* 0x0000000414097291 */ /* 0x000fe4000f8618ff */
[----:B------:R-:W-:Y:S02]  /*0360*/  ULEA.HI.X UR28, UR28, UR13, UR12, 0x1, UP1 ;  /* 0x0000000d1c1c7291 */ /* 0x000fe400088f0c0c */
[----:B------:R-:W-:Y:S02]  /*0370*/  ULEA.HI.X UR27, UR16, UR15, UR27, 0x1, UP2 ;  /* 0x0000000f101b7291 */ /* 0x000fe400090f0c1b */
[----:B------:R-:W-:Y:S01]  /*0380*/  ULEA.HI.X UR12, UR20, UR5, UR21, 0x3, UP3 ;  /* 0x00000005140c7291 */ /* 0x000fe200098f1c15 */
[----:B------:R-:W2:Y:S01]  /*0390*/  @UP0 LDCU UR16, c[0x0][0x384] ;  /* 0x00007080ff1007ac */ /* 0x000ea20008000800 */
[----:B------:R-:W4:Y:S01]  /*03a0*/  LDCU.64 UR20, c[0x0][0x448] ;  /* 0x00008900ff1477ac */ /* 0x000f220008000a00 */
[----:B------:R-:W2:Y:S01]  /*03b0*/  LDCU.64 UR34, c[0x0][0x528] ;  /* 0x0000a500ff2277ac */ /* 0x000ea20008000a00 */
[----:B------:R-:W-:-:S02]  /*03c0*/  UIMAD UR5, UR23, UR29, UR19 ;  /* 0x0000001d170572a4 */ /* 0x000fc4000f8e0213 */
[----:B0-----:R-:W-:Y:S01]  /*03d0*/  UIMAD.WIDE.U32 UR14, UR8, UR30, URZ ;  /* 0x0000001e080e72a5 */ /* 0x001fe2000f8e00ff */
[----:B------:R-:W0:Y:S03]  /*03e0*/  @UP0 LDCU UR19, c[0x0][0x38c] ;  /* 0x00007180ff1307ac */ /* 0x000e260008000800 */
[----:B------:R-:W-:Y:S01]  /*03f0*/  UIMAD UR15, UR8, UR31, UR15 ;  /* 0x0000001f080f72a4 */ /* 0x000fe2000f8e020f */
[----:B------:R-:W-:Y:S01]  /*0400*/  UMOV UR4, UR18 ;  /* 0x0000001200047c82 */ /* 0x000fe20008000000 */
[----:B------:R-:W0:Y:S01]  /*0410*/  @UP0 LDCU.64 UR30, c[0x0][0x480] ;  /* 0x00009000ff1e07ac */ /* 0x000e220008000a00 */
[----:B-1----:R-:W-:Y:S02]  /*0420*/  UIMAD.WIDE.U32 UR4, UR8, UR6, UR4 ;  /* 0x00000006080472a5 */ /* 0x002fe4000f8e0004 */
[----:B----4-:R-:W-:Y:S02]  /*0430*/  ULEA UR13, UP1, UR14, UR20, 0x3 ;  /* 0x000000140e0d7291 */ /* 0x010fe4000f8218ff */
[----:B------:R-:W-:-:S02]  /*0440*/  UIMAD UR7, UR8, UR7, UR5 ;  /* 0x00000007080772a4 */ /* 0x000fc4000f8e0205 */
[----:B--2---:R-:W-:Y:S02]  /*0450*/  @UP0 UIMAD UR5, UR23, UR16, UR8 ;  /* 0x00000010170502a4 */ /* 0x004fe4000f8e0208 */
[----:B------:R-:W-:Y:S02]  /*0460*/  UIADD3 UR4, UP2, UPT, UR11, UR4, URZ ;  /* 0x000000040b047290 */ /* 0x000fe4000ff5e0ff */
[----:B------:R-:W-:Y:S02]  /*0470*/  @UP0 UIMAD UR5, UR5, UR32, URZ ;  /* 0x00000020050502a4 */ /* 0x000fe4000f8e02ff */
[----:B------:R-:W-:Y:S02]  /*0480*/  ULEA.HI.X UR14, UR14, UR21, UR15, 0x3, UP1 ;  /* 0x000000150e0e7291 */ /* 0x000fe400088f1c0f */
[----:B------:R-:W-:Y:S02]  /*0490*/  UIADD3.X UR22, UPT, UPT, UR10, UR7, URZ, UP2, !UPT ;  /* 0x000000070a167290 */ /* 0x000fe400097fe4ff */
[----:B------:R-:W-:-:S02]  /*04a0*/  ULEA UR21, UP1, UR4, UR34, 0x1 ;  /* 0x0000002204157291 */ /* 0x000fc4000f8208ff */
[----:B0-----:R-:W-:Y:S02]  /*04b0*/  @UP0 UIMAD UR7, UR5, UR19, URZ ;  /* 0x00000013050702a4 */ /* 0x001fe4000f8e02ff */
[----:B------:R-:W-:Y:S01]  /*04c0*/  ULEA.HI.X UR22, UR4, UR35, UR22, 0x1, UP1 ;  /* 0x0000002304167291 */ /* 0x000fe200088f0c16 */
[----:B------:R-:W-:Y:S02]  /*04d0*/  UMOV UR5, URZ ;  /* 0x000000ff00057c82 */ /* 0x000fe40008000000 */
[----:B------:R-:W-:Y:S01]  /*04e0*/  UMOV UR4, URZ ;  /* 0x000000ff00047c82 */ /* 0x000fe20008000000 */
[----:B------:R-:W-:Y:S02]  /*04f0*/  @UP0 UIMAD.WIDE UR4, UR7, 0x10, UR30 ;  /* 0x00000010070408a5 */ /* 0x000fe4000f8e021e */
[----:B------:R-:W-:Y:S01]  /*0500*/  UISETP.GE.AND UP0, UPT, UR32, 0x1, UPT ;  /* 0x000000012000788c */ /* 0x000fe2000bf06270 */
[----:B------:R-:W-:Y:S01]  /*0510*/  UMOV UR6, URZ ;  /* 0x000000ff00067c82 */ /* 0x000fe20008000000 */
[----:B------:R-:W-:Y:S01]  /*0520*/  HFMA2 R140, -RZ, RZ, 0, 0 ;  /* 0x00000000ff8c7431 */ /* 0x000fe200000001ff */
[----:B------:R-:W-:-:S02]  /*0530*/  MOV R138, RZ ;  /* 0x000000ff008a7202 */ /* 0x000fc40000000f00 */
[----:B---3--:R-:W-:-:S04]  /*0540*/  @P1 R2UR UR6, R4 ;  /* 0x00000000040612ca */ /* 0x008fc800000e0000 */
[----:B------:R-:W-:Y:S11]  /*0550*/  BRA.U !UP0, `(.L_x_9569) ;  /* 0x0000009908547547 */ /* 0x000ff6000b800000 */
        /* <DEDUP_REMOVED lines=9> */
[----:B--2---:R-:W-:-:S04]  /*05f0*/  UIMAD.WIDE.U32 UR10, UR8, UR30, URZ ;  /* 0x0000001e080a72a5 */ /* 0x004fc8000f8e00ff */
[----:B------:R-:W-:Y:S02]  /*0600*/  UIMAD UR15, UR8, UR31, UR11 ;  /* 0x0000001f080f72a4 */ /* 0x000fe4000f8e020b */
[----:B-1----:R-:W-:-:S03]  /*0610*/  ULEA UR7, UR19, UR7, 0x18 ;  /* 0x0000000713077291 */ /* 0x002fc6000f8ec0ff */
[----:B------:R-:W-:Y:S01]  /*0620*/  UMOV UR19, UR26 ;  /* 0x0000001a00137c82 */ /* 0x000fe20008000000 */
[C---:B0-----:R-:W-:Y:S02]  /*0630*/  SHF.L.U32 R134, R136.reuse, 0x1, RZ ;  /* 0x0000000188867819 */ /* 0x041fe400000006ff */
[C---:B------:R-:W-:Y:S02]  /*0640*/  LEA R135, R136.reuse, UR7, 0x4 ;  /* 0x0000000788877c11 */ /* 0x040fe4000f8e20ff */
[----:B------:R-:W-:Y:S02]  /*0650*/  LOP3.LUT R133, R136, 0x1f, RZ, 0xc0, !PT ;  /* 0x0000001f88857812 */ /* 0x000fe400078ec0ff */
[----:B------:R-:W-:Y:S02]  /*0660*/  LOP3.LUT R134, R134, 0x7c0, RZ, 0xc0, !PT ;  /* 0x000007c086867812 */ /* 0x000fe400078ec0ff */
[C---:B------:R-:W-:Y:S02]  /*0670*/  LEA R204, R136.reuse, UR7, 0x3 ;  /* 0x0000000788cc7c11 */ /* 0x040fe4000f8e18ff */
[----:B---3--:R-:W-:-:S07]  /*0680*/  LEA R132, R136, R135, 0x4 ;  /* 0x0000008788847211 */ /* 0x008fce00078e20ff */
.L_x_9637:
        /* <DEDUP_REMOVED lines=18> */
[----:B---3--:R0:W-:Y:S01]  /*07b0*/  STS.128 [R130+0x200], R12 ;  /* 0x0002000c82007388 */ /* 0x0081e20000000c00 */
[----:B------:R-:W-:-:S03]  /*07c0*/  NOP ;  /* 0x0000000000007918 */ /* 0x000fc60000000000 */
[----:B------:R-:W-:Y:S04]  /*07d0*/  LDS.128 R16, [R129] ;  /* 0x0000000081107984 */ /* 0x000fe80000000c00 */
[----:B------:R-:W1:Y:S01]  /*07e0*/  LDS.128 R24, [R129+0x10] ;  /* 0x0000100081187984 */ /* 0x000e620000000c00 */
        /* <DEDUP_REMOVED lines=9> */
[----:B------:R-:W2:Y:S04]  /*0880*/  LDS.128 R8, [R129] ;  /* 0x0000000081087984 */ /* 0x000ea80000000c00 */
[----:B------:R-:W3:Y:S01]  /*0890*/  LDS.128 R36, [R129+0x10] ;  /* 0x0000100081247984 */ /* 0x000ee20000000c00 */
[----:B------:R-:W-:Y:S06]  /*08a0*/  BAR.SYNC.DEFER_BLOCKING 0x0 ;  /* 0x0000000000007b1d */ /* 0x000fec0000010000 */
[----:B------:R-:W4:Y:S04]  /*08b0*/  LDG.E.128 R4, desc[UR24][R2.64] ;  /* 0x0000001802047981 */ /* 0x000f28000c1e1d00 */
[----:B0-----:R-:W4:Y:S01]  /*08c0*/  LDG.E.128 R12, desc[UR24][R2.64+0x200] ;  /* 0x00020018020c7981 */ /* 0x001f22000c1e1d00 */
[C---:B-1----:R-:W-:Y:S01]  /*08d0*/  PRMT R83, R24.reuse, 0x7632, R83 ;  /* 0x0000763218537816 */ /* 0x042fe20000000053 */
[----:B------:R-:W-:Y:S01]  /*08e0*/  UIADD3 UR7, UPT, UPT, UR16, -0x1, URZ ;  /* 0xffffffff10077890 */ /* 0x000fe2000fffe0ff */
[----:B------:R-:W-:Y:S01]  /*08f0*/  SHF.L.U32 R115, R24, 0x10, RZ ;  /* 0x0000001018737819 */ /* 0x000fe200000006ff */
[----:B------:R-:W-:Y:S01]  /*0900*/  BSSY.RECONVERGENT B0, `(.L_x_9570) ;  /* 0x0000061000007945 */ /* 0x000fe20003800200 */
[----:B--2---:R-:W-:-:S02]  /*0910*/  SHF.L.U32 R128, R8, 0x10, RZ ;  /* 0x0000001008807819 */ /* 0x004fc400000006ff */
[----:B------:R-:W-:Y:S02]  /*0920*/  SHF.L.U32 R126, R9, 0x10, RZ ;  /* 0x00000010097e7819 */ /* 0x000fe400000006ff */
[----:B------:R-:W-:Y:S01]  /*0930*/  SHF.L.U32 R124, R10, 0x10, RZ ;  /* 0x000000100a7c7819 */ /* 0x000fe200000006ff */
[----:B------:R-:W-:Y:S01]  /*0940*/  FADD.FTZ R128, R128, UR6 ;  /* 0x0000000680807e21 */ /* 0x000fe20008010000 */
[----:B------:R-:W-:Y:S01]  /*0950*/  SHF.L.U32 R118, R11, 0x10, RZ ;  /* 0x000000100b767819 */ /* 0x000fe200000006ff */
[----:B------:R-:W-:Y:S01]  /*0960*/  FADD.FTZ R126, R126, UR6 ;  /* 0x000000067e7e7e21 */ /* 0x000fe20008010000 */
[----:B---3--:R-:W-:Y:S01]  /*0970*/  SHF.L.U32 R116, R36, 0x10, RZ ;  /* 0x0000001024747819 */ /* 0x008fe200000006ff */
[----:B------:R-:W-:Y:S01]  /*0980*/  FADD.FTZ R124, R124, UR6 ;  /* 0x000000067c7c7e21 */ /* 0x000fe20008010000 */
[----:B------:R-:W-:Y:S01]  /*0990*/  FSETP.GTU.FTZ.AND P1, PT, R128, 20, PT ;  /* 0x41a000008000780b */ /* 0x000fe20003f3c000 */
[----:B------:R-:W-:Y:S01]  /*09a0*/  FADD.FTZ R118, R118, UR6 ;  /* 0x0000000676767e21 */ /* 0x000fe20008010000 */
[----:B------:R-:W-:Y:S01]  /*09b0*/  SHF.L.U32 R112, R37, 0x10, RZ ;  /* 0x0000001025707819 */ /* 0x000fe200000006ff */
[----:B------:R-:W-:Y:S01]  /*09c0*/  FADD.FTZ R116, R116, UR6 ;  /* 0x0000000674747e21 */ /* 0x000fe20008010000 */
[----:B------:R-:W-:-:S02]  /*09d0*/  PRMT R89, R16, 0x7632, R89 ;  /* 0x0000763210597816 */ /* 0x000fc40000000059 */
[----:B------:R-:W-:Y:S01]  /*09e0*/  SHF.L.U32 R127, R16, 0x10, RZ ;  /* 0x00000010107f7819 */ /* 0x000fe200000006ff */
[----:B------:R-:W-:Y:S01]  /*09f0*/  FADD.FTZ R112, R112, UR6 ;  /* 0x0000000670707e21 */ /* 0x000fe20008010000 */
[----:B------:R-:W-:Y:S02]  /*0a00*/  PRMT R24, R11, 0x7632, R24 ;  /* 0x000076320b187816 */ /* 0x000fe40000000018 */
[----:B------:R-:W-:Y:S02]  /*0a10*/  PRMT R22, R9, 0x7632, R22 ;  /* 0x0000763209167816 */ /* 0x000fe40000000016 */
[----:B------:R-:W-:Y:S02]  /*0a20*/  PRMT R23, R10, 0x7632, R23 ;  /* 0x000076320a177816 */ /* 0x000fe40000000017 */
[C---:B------:R-:W-:Y:S02]  /*0a30*/  PRMT R88, R17.reuse, 0x7632, R88 ;  /* 0x0000763211587816 */ /* 0x040fe40000000058 */
[----:B------:R-:W-:-:S02]  /*0a40*/  SHF.L.U32 R125, R17, 0x10, RZ ;  /* 0x00000010117d7819 */ /* 0x000fc400000006ff */
[C---:B------:R-:W-:Y:S02]  /*0a50*/  PRMT R87, R18.reuse, 0x7632, R87 ;  /* 0x0000763212577816 */ /* 0x040fe40000000057 */
[----:B------:R-:W-:Y:S02]  /*0a60*/  SHF.L.U32 R119, R18, 0x10, RZ ;  /* 0x0000001012777819 */ /* 0x000fe400000006ff */
[C---:B------:R-:W-:Y:S02]  /*0a70*/  PRMT R85, R19.reuse, 0x7632, R85 ;  /* 0x0000763213557816 */ /* 0x040fe40000000055 */
[----:B------:R-:W-:Y:S02]  /*0a80*/  SHF.L.U32 R117, R19, 0x10, RZ ;  /* 0x0000001013757819 */ /* 0x000fe400000006ff */
[C---:B------:R-:W-:Y:S02]  /*0a90*/  PRMT R81, R25.reuse, 0x7632, R81 ;  /* 0x0000763219517816 */ /* 0x040fe40000000051 */
[----:B------:R-:W-:-:S02]  /*0aa0*/  SHF.L.U32 R113, R25, 0x10, RZ ;  /* 0x0000001019717819 */ /* 0x000fc400000006ff */
[C---:B------:R-:W-:Y:S02]  /*0ab0*/  PRMT R79, R26.reuse, 0x7632, R79 ;  /* 0x000076321a4f7816 */ /* 0x040fe4000000004f */
[----:B------:R-:W-:Y:S02]  /*0ac0*/  SHF.L.U32 R111, R26, 0x10, RZ ;  /* 0x000000101a6f7819 */ /* 0x000fe400000006ff */
[C---:B------:R-:W-:Y:S02]  /*0ad0*/  PRMT R77, R27.reuse, 0x7632, R77 ;  /* 0x000076321b4d7816 */ /* 0x040fe4000000004d */
[----:B------:R-:W-:Y:S02]  /*0ae0*/  SHF.L.U32 R109, R27, 0x10, RZ ;  /* 0x000000101b6d7819 */ /* 0x000fe400000006ff */
[----:B------:R-:W-:Y:S02]  /*0af0*/  PRMT R36, R36, 0x7632, R36 ;  /* 0x0000763224247816 */ /* 0x000fe40000000024 */
[----:B------:R-:W-:-:S02]  /*0b00*/  SHF.L.U32 R100, R38, 0x10, RZ ;  /* 0x0000001026647819 */ /* 0x000fc400000006ff */
[C---:B------:R-:W-:Y:S02]  /*0b10*/  SHF.L.U32 R90, R39.reuse, 0x10, RZ ;  /* 0x00000010275a7819 */ /* 0x040fe400000006ff */
[----:B------:R-:W-:Y:S02]  /*0b20*/  PRMT R0, R39, 0x7632, R0 ;  /* 0x0000763227007816 */ /* 0x000fe40000000000 */
[----:B------:R-:W-:Y:S02]  /*0b30*/  FSETP.GTU.FTZ.AND P0, PT, R126, 20, PT ;  /* 0x41a000007e00780b */ /* 0x000fe40003f1c000 */
[----:B------:R-:W-:Y:S02]  /*0b40*/  FSETP.GTU.FTZ.AND P4, PT, R124, 20, PT ;  /* 0x41a000007c00780b */ /* 0x000fe40003f9c000 */
[----:B------:R-:W-:Y:S02]  /*0b50*/  FSETP.GTU.FTZ.AND P3, PT, R118, 20, PT ;  /* 0x41a000007600780b */ /* 0x000fe40003f7c000 */
[----:B------:R-:W-:Y:S01]  /*0b60*/  FSETP.GTU.FTZ.AND P2, PT, R116, 20, PT ;  /* 0x41a000007400780b */ /* 0x000fe20003f5c000 */
[----:B----4-:R-:W-:Y:S04]  /*0b70*/  STS.128 [R130], R4 ;  /* 0x0000000482007388 */ /* 0x010fe80000000c00 */
[----:B------:R0:W-:Y:S01]  /*0b80*/  STS.128 [R130+0x200], R12 ;  /* 0x0002000c82007388 */ /* 0x0001e20000000c00 */
[----:B------:R-:W-:-:S03]  /*0b90*/  NOP ;  /* 0x0000000000007918 */ /* 0x000fc60000000000 */
[----:B------:R-:W1:Y:S04]  /*0ba0*/  LDS.128 R4, [R129+0x10] ;  /* 0x0000100081047984 */ /* 0x000e680000000c00 */
[----:B------:R-:W2:Y:S01]  /*0bb0*/  LDS.128 R28, [R129] ;  /* 0x00000000811c7984 */ /* 0x000ea20000000c00 */
[----:B0-----:R-:W-:Y:S02]  /*0bc0*/  PRMT R12, R8, 0x7632, R12 ;  /* 0x00007632080c7816 */ /* 0x001fe4000000000c */
[----:B------:R-:W-:Y:S02]  /*0bd0*/  PRMT R15, R37, 0x7632, R15 ;  /* 0x00007632250f7816 */ /* 0x000fe4000000000f */
[----:B------:R-:W-:Y:S02]  /*0be0*/  SHF.L.U32 R12, R12, 0x10, RZ ;  /* 0x000000100c0c7819 */ /* 0x000fe400000006ff */
[----:B------:R-:W-:-:S03]  /*0bf0*/  PRMT R13, R38, 0x7632, R13 ;  /* 0x00007632260d7816 */ /* 0x000fc6000000000d */
[----:B------:R-:W-:-:S05]  /*0c00*/  FADD.FTZ R114, R12, UR6 ;  /* 0x000000060c727e21 */ /* 0x000fca0008010000 */
[----:B------:R-:W-:Y:S02]  /*0c10*/  FSETP.GTU.FTZ.AND P5, PT, R114, 20, PT ;  /* 0x41a000007200780b */ /* 0x000fe40003fbc000 */
[C---:B-1----:R-:W-:Y:S02]  /*0c20*/  SHF.L.U32 R16, R4.reuse, 0x10, RZ ;  /* 0x0000001004107819 */ /* 0x042fe400000006ff */
[----:B------:R-:W-:Y:S02]  /*0c30*/  PRMT R11, R4, 0x7632, R11 ;  /* 0x00007632040b7816 */ /* 0x000fe4000000000b */
[----:B------:R-:W-:Y:S02]  /*0c40*/  SHF.L.U32 R14, R5, 0x10, RZ ;  /* 0x00000010050e7819 */ /* 0x000fe400000006ff */
[----:B------:R-:W-:Y:S02]  /*0c50*/  SHF.L.U32 R12, R6, 0x10, RZ ;  /* 0x00000010060c7819 */ /* 0x000fe400000006ff */
[----:B------:R-:W-:-:S02]  /*0c60*/  SHF.L.U32 R4, R7, 0x10, RZ ;  /* 0x0000001007047819 */ /* 0x000fc400000006ff */
[C---:B--2---:R-:W-:Y:S02]  /*0c70*/  SHF.L.U32 R3, R28.reuse, 0x10, RZ ;  /* 0x000000101c037819 */ /* 0x044fe400000006ff */
[----:B------:R-:W-:Y:S02]  /*0c80*/  PRMT R60, R28, 0x7632, R60 ;  /* 0x000076321c3c7816 */ /* 0x000fe4000000003c */
[C---:B------:R-:W-:Y:S02]  /*0c90*/  SHF.L.U32 R10, R29.reuse, 0x10, RZ ;  /* 0x000000101d0a7819 */ /* 0x040fe400000006ff */
[----:B------:R-:W-:Y:S02]  /*0ca0*/  PRMT R58, R29, 0x7632, R58 ;  /* 0x000076321d3a7816 */ /* 0x000fe4000000003a */
[C---:B------:R-:W-:Y:S02]  /*0cb0*/  SHF.L.U32 R8, R30.reuse, 0x10, RZ ;  /* 0x000000101e087819 */ /* 0x040fe400000006ff */
[----:B------:R-:W-:-:S02]  /*0cc0*/  PRMT R56, R30, 0x7632, R56 ;  /* 0x000076321e387816 */ /* 0x000fc40000000038 */
[C---:B------:R-:W-:Y:S02]  /*0cd0*/  SHF.L.U32 R2, R31.reuse, 0x10, RZ ;  /* 0x000000101f027819 */ /* 0x040fe400000006ff */
[----:B------:R-:W-:Y:S02]  /*0ce0*/  PRMT R9, R31, 0x7632, R9 ;  /* 0x000076321f097816 */ /* 0x000fe40000000009 */
[----:B------:R-:W-:Y:S02]  /*0cf0*/  PRMT R5, R5, 0x7632, R5 ;  /* 0x0000763205057816 */ /* 0x000fe40000000005 */
[----:B------:R-:W-:Y:S02]  /*0d00*/  PRMT R6, R6, 0x7632, R6 ;  /* 0x0000763206067816 */ /* 0x000fe40000000006 */
        /* <DEDUP_REMOVED lines=32> */
.L_x_9571:
[----:B------:R-:W-:Y:S05]  /*0f10*/  BSYNC.RECONVERGENT B0 ;  /* 0x0000000000007941 */ /* 0x000fea0003800200 */
.L_x_9570:
        /* <DEDUP_REMOVED lines=39> */
.L_x_9573:
[----:B------:R-:W-:Y:S05]  /*1190*/  BSYNC.RECONVERGENT B0 ;  /* 0x0000000000007941 */ /* 0x000fea0003800200 */
.L_x_9572:
[----:B------:R-:W-:Y:S01]  /*11a0*/  BSSY.RECONVERGENT B0, `(.L_x_9574) ;  /* 0x0000027000007945 */ /* 0x000fe20003800200 */
[----:B------:R-:W-:Y:S01]  /*11b0*/  HFMA2 R106, -RZ, RZ, 0, 0 ;  /* 0x00000000ff6a7431 */ /* 0x000fe200000001ff */
[----:B------:R-:W-:Y:S01]  /*11c0*/  FSETP.GTU.FTZ.AND P5, PT, R103, 20, PT ;  /* 0x41a000006700780b */ /* 0x000fe20003fbc000 */
[----:B------:R-:W-:Y:S01]  /*11d0*/  HFMA2 R104, -RZ, RZ, 0, 0 ;  /* 0x00000000ff687431 */ /* 0x000fe200000001ff */
[----:B------:R-:W-:Y:S01]  /*11e0*/  MOV R101, RZ ;  /* 0x000000ff00657202 */ /* 0x000fe20000000f00 */
[----:B------:R-:W-:Y:S01]  /*11f0*/  HFMA2 R102, -RZ, RZ, 0, 0 ;  /* 0x00000000ff667431 */ /* 0x000fe200000001ff */
        /* <DEDUP_REMOVED lines=33> */
.L_x_9575:
[----:B------:R-:W-:Y:S05]  /*1410*/  BSYNC.RECONVERGENT B0 ;  /* 0x0000000000007941 */ /* 0x000fea0003800200 */
.L_x_9574:
        /* <DEDUP_REMOVED lines=38> */
.L_x_9577:
[----:B------:R-:W-:Y:S05]  /*1680*/  BSYNC.RECONVERGENT B0 ;  /* 0x0000000000007941 */ /* 0x000fea0003800200 */
.L_x_9576:
        /* <DEDUP_REMOVED lines=38> */
.L_x_9579:
[----:B------:R-:W-:Y:S05]  /*18f0*/  BSYNC.RECONVERGENT B0 ;  /* 0x0000000000007941 */ /* 0x000fea0003800200 */
.L_x_9578:
        /* <DEDUP_REMOVED lines=39> */
.L_x_9581:
[----:B------:R-:W-:Y:S05]  /*1b70*/  BSYNC.RECONVERGENT B0 ;  /* 0x0000000000007941 */ /* 0x000fea0003800200 */
.L_x_9580:
        /* <DEDUP_REMOVED lines=39> */
.L_x_9583:
[----:B------:R-:W-:Y:S05]  /*1df0*/  BSYNC.RECONVERGENT B0 ;  /* 0x0000000000007941 */ /* 0x000fea0003800200 */
.L_x_9582:
        /* <DEDUP_REMOVED lines=39> */
.L_x_9585:
[----:B------:R-:W-:Y:S05]  /*2070*/  BSYNC.RECONVERGENT B0 ;  /* 0x0000000000007941 */ /* 0x000fea0003800200 */
.L_x_9584:
        /* <DEDUP_REMOVED lines=39> */
.L_x_9587:
[----:B------:R-:W-:Y:S05]  /*22f0*/  BSYNC.RECONVERGENT B0 ;  /* 0x0000000000007941 */ /* 0x000fea0003800200 */
.L_x_9586:
        /* <DEDUP_REMOVED lines=39> */
.L_x_9589:
[----:B------:R-:W-:Y:S05]  /*2570*/  BSYNC.RECONVERGENT B0 ;  /* 0x0000000000007941 */ /* 0x000fea0003800200 */
.L_x_9588:
[----:B------:R-:W-:Y:S01]  /*2580*/  FFMA.FTZ R23, R52, R83, R23 ;  /* 0x0000005334177223 */ /* 0x000fe20000010017 */
[----:B------:R-:W-:Y:S01]  /*2590*/  BSSY.RECONVERGENT B0, `(.L_x_9590) ;  /* 0x0000026000007945 */ /* 0x000fe20003800200 */
[----:B------:R-:W-:Y:S01]  /*25a0*/  FSETP.GTU.FTZ.AND P3, PT, R78, 20, PT ;  /* 0x41a000004e00780b */ /* 0x000fe20003f7c000 */
[-C--:B-----5:R-:W-:Y:S01]  /*25b0*/  FMUL.FTZ R75, R3, R137.reuse ;  /* 0x00000089034b7220 */ /* 0x0a0fe20000410000 */
[-C--:B------:R-:W-:Y:S01]  /*25c0*/  FMUL.FTZ R76, R10, R137.reuse ;  /* 0x000000890a4c7220 */ /* 0x080fe20000410000 */
[----:B------:R-:W-:Y:S01]  /*25d0*/  FMUL.FTZ R73, R8, R137 ;  /* 0x0000008908497220 */ /* 0x000fe20000410000 */
        /* <DEDUP_REMOVED lines=33> */
.L_x_9591:
[----:B------:R-:W-:Y:S05]  /*27f0*/  BSYNC.RECONVERGENT B0 ;  /* 0x0000000000007941 */ /* 0x000fea0003800200 */
.L_x_9590:
        /* <DEDUP_REMOVED lines=32> */
.L_x_9593:
[----:B------:R-:W-:Y:S05]  /*2a00*/  BSYNC.RECONVERGENT B0 ;  /* 0x0000000000007941 */ /* 0x000fea0003800200 */
.L_x_9592:
        /* <DEDUP_REMOVED lines=32> */
.L_x_9595:
[----:B------:R-:W-:Y:S05]  /*2c10*/  BSYNC.RECONVERGENT B0 ;  /* 0x0000000000007941 */ /* 0x000fea0003800200 */
.L_x_9594:
        /* <DEDUP_REMOVED lines=32> */
.L_x_9597:
[----:B------:R-:W-:Y:S05]  /*2e20*/  BSYNC.RECONVERGENT B0 ;  /* 0x0000000000007941 */ /* 0x000fea0003800200 */
.L_x_9596:
        /* <DEDUP_REMOVED lines=32> */
.L_x_9599:
[----:B------:R-:W-:Y:S05]  /*3030*/  BSYNC.RECONVERGENT B0 ;  /* 0x0000000000007941 */ /* 0x000fea0003800200 */
.L_x_9598:
        /* <DEDUP_REMOVED lines=32> */
.L_x_9601:
[----:B------:R-:W-:Y:S05]  /*3240*/  BSYNC.RECONVERGENT B0 ;  /* 0x0000000000007941 */ /* 0x000fea0003800200 */
.L_x_9600:
[----:B------:R-:W0:Y:S01]  /*3250*/  LDCU UR26, c[0x0][0x38c] ;  /* 0x00007180ff1a77ac */ /* 0x000e220008000800 */
[----:B------:R-:W-:Y:S01]  /*3260*/  FFMA.FTZ R23, R50, R81, R23 ;  /* 0x0000005132177223 */ /* 0x000fe20000010017 */
[----:B------:R-:W-:Y:S01]  /*3270*/  SHF.L.U32 R6, R6, 0x10, RZ ;  /* 0x0000001006067819 */ /* 0x000fe200000006ff */
[----:B------:R-:W-:Y:S01]  /*3280*/  FMUL.FTZ R74, R2, R137 ;  /* 0x00000089024a7220 */ /* 0x000fe20000410000 */
[----:B------:R-:W-:Y:S01]  /*3290*/  SHF.L.U32 R46, R7, 0x10, RZ ;  /* 0x00000010072e7819 */ /* 0x000fe200000006ff */
        /* <DEDUP_REMOVED lines=21> */
[----:B------:R-:W-:Y:S01]  /*33f0*/  HFMA2 R110, -RZ, RZ, 0, 0 ;  /* 0x00000000ff6e7431 */ /* 0x000fe200000001ff */
        /* <DEDUP_REMOVED lines=15> */
[----:B------:R-:W-:Y:S01]  /*34f0*/  FADD.FTZ R50, R50, R50 ;  /* 0x0000003232327221 */ /* 0x000fe20000010000 */
[----:B------:R-:W-:Y:S01]  /*3500*/  FADD.FTZ R49, R12, R12 ;  /* 0x0000000c0c317221 */ /* 0x000fe20000010000 */
[----:B------:R-:W-:Y:S01]  /*3510*/  FADD.FTZ R48, R6, R6 ;  /* 0x0000000606307221 */ /* 0x000fe20000010000 */
[----:B------:R-:W-:Y:S01]  /*3520*/  FADD.FTZ R47, R4, R4 ;  /* 0x00000004042f7221 */ /* 0x000fe20000010000 */
[----:B------:R-:W-:Y:S01]  /*3530*/  FADD.FTZ R46, R46, R46 ;  /* 0x0000002e2e2e7221 */ /* 0x000fe20000010000 */
        /* <DEDUP_REMOVED lines=18> */
[----:B------:R-:W-:Y:S01]  /*3660*/  ULOP3.LUT UR27, UR7, 0x100, URZ, 0xc0, !UPT ;  /* 0x00000100071b7892 */ /* 0x000fe2000f8ec0ff */
[----:B------:R-:W4:Y:S01]  /*3670*/  LDCU UR29, c[0x0][0x394] ;  /* 0x00007280ff1d77ac */ /* 0x000f220008000800 */
[----:B------:R-:W0:Y:S01]  /*3680*/  LDCU UR30, c[0x0][0x38c] ;  /* 0x00007180ff1e77ac */ /* 0x000e220008000800 */
[----:B------:R-:W-:-:S09]  /*3690*/  UMOV UR7, URZ ;  /* 0x000000ff00077c82 */ /* 0x000fd20008000000 */
.L_x_9636:
[----:B01----:R-:W-:Y:S02]  /*36a0*/  MOV R4, UR10 ;  /* 0x0000000a00047c02 */ /* 0x003fe40008000f00 */
        /* <DEDUP_REMOVED lines=8> */
[----:B-1----:R-:W-:-:S04]  /*3730*/  IMAD.WIDE.U32 R2, R122, UR7, RZ ;  /* 0x000000077a027c25 */ /* 0x002fc8000f8e00ff */
[----:B0-----:R-:W-:Y:S01]  /*3740*/  IMAD.WIDE.U32 R4, R120, UR7, RZ ;  /* 0x0000000778047c25 */ /* 0x001fe2000f8e00ff */
        /* <DEDUP_REMOVED lines=14> */
[----:B--2-4-:R-:W-:Y:S01]  /*3830*/  FMUL.FTZ R11, R26, 1.4426950216293334961 ;  /* 0x3fb8aa3b1a0b7820 */ /* 0x014fe20000410000 */
[C---:B0-----:R-:W-:Y:S01]  /*3840*/  FMUL.FTZ R7, R27.reuse, R126 ;  /* 0x0000007e1b077220 */ /* 0x041fe20000410000 */
[C---:B------:R-:W-:Y:S01]  /*3850*/  FMUL.FTZ R10, R27.reuse, R128 ;  /* 0x000000801b0a7220 */ /* 0x040fe20000410000 */
[-C--:B------:R-:W-:Y:S01]  /*3860*/  FMUL.FTZ R12, R27, R114.reuse ;  /* 0x000000721b0c7220 */ /* 0x080fe20000410000 */
[----:B------:R-:W-:Y:S01]  /*3870*/  FMUL.FTZ R6, R11, R114 ;  /* 0x000000720b067220 */ /* 0x000fe20000410000 */
[----:B------:R-:W-:Y:S01]  /*3880*/  FMUL.RZ R16, R7, 0.15915493667125701904 ;  /* 0x3e22f98307107820 */ /* 0x000fe2000040c000 */
[----:B------:R-:W-:Y:S01]  /*3890*/  FMUL.FTZ R7, R11, R126 ;  /* 0x0000007e0b077220 */ /* 0x000fe20000410000 */
[----:B------:R-:W-:Y:S01]  /*38a0*/  FMUL.RZ R14, R10, 0.15915493667125701904 ;  /* 0x3e22f9830a0e7820 */ /* 0x000fe2000040c000 */
[----:B------:R0:W-:Y:S01]  /*38b0*/  MUFU.EX2 R200, R6 ;  /* 0x0000000600c87308 */ /* 0x0001e20000000800 */
[----:B------:R-:W-:Y:S01]  /*38c0*/  FMUL.RZ R12, R12, 0.15915493667125701904 ;  /* 0x3e22f9830c0c7820 */ /* 0x000fe2000040c000 */
[----:B-1----:R-:W-:Y:S01]  /*38d0*/  FMUL.FTZ R8, R27, R103 ;  /* 0x000000671b087220 */ /* 0x002fe20000410000 */
[----:B------:R-:W-:-:S05]  /*38e0*/  FMUL.FTZ R10, R11, R128 ;  /* 0x000000800b0a7220 */ /* 0x000fca0000410000 */
        /* <DEDUP_REMOVED lines=11> */
[----:B--2---:R-:W-:Y:S01]  /*39a0*/  FMUL.FTZ R6, R27, R86 ;  /* 0x000000561b067220 */ /* 0x004fe20000410000 */
        /* <DEDUP_REMOVED lines=8> */
[----:B------:R0:W2:Y:S01]  /*3a30*/  MUFU.COS R193, R16 ;  /* 0x0000001000c17308 */ /* 0x0000a20000000000 */
[C---:B-1----:R-:W-:Y:S01]  /*3a40*/  FMUL.FTZ R195, R194.reuse, R195 ;  /* 0x000000c3c2c37220 */ /* 0x042fe20000410000 */
[----:B------:R-:W-:-:S06]  /*3a50*/  FMUL.FTZ R194, R194, R29 ;  /* 0x0000001dc2c27220 */ /* 0x000fcc0000410000 */
[----:B------:R-:W-:Y:S01]  /*3a60*/  MUFU.SIN R17, R14 ;  /* 0x0000000e00117308 */ /* 0x000fe20000000400 */
[----:B0-----:R-:W-:Y:S01]  /*3a70*/  FMUL.RZ R16, R7, 0.15915493667125701904 ;  /* 0x3e22f98307107820 */ /* 0x001fe2000040c000 */
[----:B------:R-:W-:-:S06]  /*3a80*/  FMUL.FTZ R7, R11, R116 ;  /* 0x000000740b077220 */ /* 0x000fcc0000410000 */
[----:B------:R0:W-:Y:S01]  /*3a90*/  MUFU.COS R13, R14 ;  /* 0x0000000e000d7308 */ /* 0x0001e20000000000 */
[C---:B--2---:R-:W-:Y:S01]  /*3aa0*/  FMUL.FTZ R193, R192.reuse, R193 ;  /* 0x000000c1c0c17220 */ /* 0x044fe20000410000 */
[----:B------:R-:W-:-:S06]  /*3ab0*/  FMUL.FTZ R192, R192, R139 ;  /* 0x0000008bc0c07220 */ /* 0x000fcc0000410000 */
[----:B------:R-:W-:Y:S01]  /*3ac0*/  MUFU.SIN R15, R12 ;  /* 0x0000000c000f7308 */ /* 0x000fe20000000400 */
[----:B0-----:R-:W-:Y:S01]  /*3ad0*/  FMUL.RZ R14, R8, 0.15915493667125701904 ;  /* 0x3e22f983080e7820 */ /* 0x001fe2000040c000 */
[----:B------:R-:W-:-:S06]  /*3ae0*/  FMUL.FTZ R8, R11, R103 ;  /* 0x000000670b087220 */ /* 0x000fcc0000410000 */
[----:B------:R0:W1:Y:S08]  /*3af0*/  MUFU.COS R201, R12 ;  /* 0x0000000c00c97308 */ /* 0x0000700000000000 */
[----:B------:R2:W-:Y:S01]  /*3b00*/  MUFU.EX2 R188, R6 ;  /* 0x0000000600bc7308 */ /* 0x0005e20000000800 */
[----:B0-----:R-:W-:-:S07]  /*3b10*/  FMUL.FTZ R12, R27, R118 ;  /* 0x000000761b0c7220 */ /* 0x001fce0000410000 */
[----:B------:R0:W-:Y:S01]  /*3b20*/  MUFU.EX2 R186, R7 ;  /* 0x0000000700ba7308 */ /* 0x0001e20000000800 */
[----:B--2---:R-:W-:Y:S01]  /*3b30*/  FMUL.FTZ R6, R27, R112 ;  /* 0x000000701b067220 */ /* 0x004fe20000410000 */
[C---:B-1----:R-:W-:Y:S01]  /*3b40*/  FMUL.FTZ R201, R200.reuse, R201 ;  /* 0x000000c9c8c97220 */ /* 0x042fe20000410000 */
[----:B------:R-:W-:-:S05]  /*3b50*/  FMUL.FTZ R200, R200, R15 ;  /* 0x0000000fc8c87220 */ /* 0x000fca0000410000 */
[----:B------:R-:W-:Y:S01]  /*3b60*/  MUFU.SIN R19, R14 ;  /* 0x0000000e00137308 */ /* 0x000fe20000000400 */
[----:B0-----:R-:W-:-:S04]  /*3b70*/  FMUL.FTZ R7, R27, R82 ;  /* 0x000000521b077220 */ /* 0x001fc80000410000 */
[----:B------:R-:W-:Y:S01]  /*3b80*/  FMUL.RZ R142, R7, 0.15915493667125701904 ;  /* 0x3e22f983078e7820 */ /* 0x000fe2000040c000 */
[C---:B------:R-:W-:Y:S02]  /*3b90*/  FMUL.FTZ R7, R11.reuse, R82 ;  /* 0x000000520b077220 */ /* 0x040fe40000410000 */
[----:B------:R0:W-:Y:S08]  /*3ba0*/  MUFU.COS R197, R14 ;  /* 0x0000000e00c57308 */ /* 0x0001f00000000000 */
[----:B------:R-:W-:Y:S01]  /*3bb0*/  MUFU.SIN R143, R18 ;  /* 0x00000012008f7308 */ /* 0x000fe20000000400 */
[----:B0-----:R-:W-:Y:S01]  /*3bc0*/  FMUL.RZ R14, R12, 0.15915493667125701904 ;  /* 0x3e22f9830c0e7820 */ /* 0x001fe2000040c000 */
[----:B------:R-:W-:-:S06]  /*3bd0*/  FMUL.FTZ R12, R11, R118 ;  /* 0x000000760b0c7220 */ /* 0x000fcc0000410000 */
        /* <DEDUP_REMOVED lines=15> */
[----:B0-----:R-:W-:-:S04]  /*3cd0*/  FMUL.FTZ R14, R27, R84 ;  /* 0x000000541b0e7220 */ /* 0x001fc80000410000 */
[----:B------:R-:W-:Y:S01]  /*3ce0*/  FMUL.RZ R28, R14, 0.15915493667125701904 ;  /* 0x3e22f9830e1c7820 */ /* 0x000fe2000040c000 */
[----:B------:R-:W-:Y:S02]  /*3cf0*/  FMUL.FTZ R14, R11, R84 ;  /* 0x000000540b0e7220 */ /* 0x000fe40000410000 */
[----:B------:R0:W-:Y:S01]  /*3d00*/  MUFU.EX2 R180, R7 ;  /* 0x0000000700b47308 */ /* 0x0001e20000000800 */
[----:B-1----:R-:W-:-:S04]  /*3d10*/  FMUL.FTZ R6, R27, R80 ;  /* 0x000000501b067220 */ /* 0x002fc80000410000 */
[----:B------:R-:W-:Y:S01]  /*3d20*/  FMUL.RZ R146, R6, 0.15915493667125701904 ;  /* 0x3e22f98306927820 */ /* 0x000fe2000040c000 */
[-C--:B---3--:R-:W-:Y:S02]  /*3d30*/  FMUL.FTZ R6, R2, R5.reuse ;  /* 0x0000000502067220 */ /* 0x088fe40000410000 */
[----:B------:R-:W-:Y:S01]  /*3d40*/  MUFU.SIN R147, R28 ;  /* 0x0000001c00937308 */ /* 0x000fe20000000400 */
[C---:B0-----:R-:W-:Y:S01]  /*3d50*/  FMUL.FTZ R7, R3.reuse, R5 ;  /* 0x0000000503077220 */ /* 0x041fe20000410000 */
[----:B------:R-:W-:-:S03]  /*3d60*/  FFMA.FTZ R3, R3, R4, R6 ;  /* 0x0000000403037223 */ /* 0x000fc60000010006 */
[----:B------:R-:W-:Y:S01]  /*3d70*/  FFMA.FTZ R7, R2, R4, -R7 ;  /* 0x0000000402077223 */ /* 0x000fe20000010807 */
[----:B------:R-:W-:Y:S01]  /*3d80*/  FMUL.FTZ R2, R27, R78 ;  /* 0x0000004e1b027220 */ /* 0x000fe20000410000 */
[----:B------:R-:W-:Y:S01]  /*3d90*/  FMUL.FTZ R154, R60, -R3 ;  /* 0x800000033c9a7220 */ /* 0x000fe20000410000 */
[----:B------:R0:W-:Y:S01]  /*3da0*/  MUFU.COS R185, R28 ;  /* 0x0000001c00b97308 */ /* 0x0001e20000000000 */
        /* <DEDUP_REMOVED lines=24> */
[----:B0-----:R-:W-:Y:S01]  /*3f30*/  FMUL.FTZ R18, R11, R80 ;  /* 0x000000500b127220 */ /* 0x001fe20000410000 */
[----:B------:R-:W-:Y:S01]  /*3f40*/  FMUL.FTZ R156, R46, R7 ;  /* 0x000000072e9c7220 */ /* 0x000fe20000410000 */
[-C--:B------:R-:W-:Y:S01]  /*3f50*/  FMUL.FTZ R152, R58, -R3.reuse ;  /* 0x800000033a987220 */ /* 0x080fe20000410000 */
[-C--:B------:R-:W-:Y:S01]  /*3f60*/  FMUL.FTZ R150, R56, -R3.reuse ;  /* 0x8000000338967220 */ /* 0x080fe20000410000 */
[-C--:B------:R-:W-:Y:S01]  /*3f70*/  FMUL.FTZ R148, R54, -R3.reuse ;  /* 0x8000000336947220 */ /* 0x080fe20000410000 */
[-C--:B------:R-:W-:Y:S01]  /*3f80*/  FMUL.FTZ R145, R51, -R3.reuse ;  /* 0x8000000333917220 */ /* 0x080fe20000410000 */
[----:B------:R-:W-:Y:S01]  /*3f90*/  FMUL.FTZ R143, R49, -R3 ;  /* 0x80000003318f7220 */ /* 0x000fe20000410000 */
[----:B------:R0:W2:Y:S01]  /*3fa0*/  MUFU.COS R181, R142 ;  /* 0x0000008e00b57308 */ /* 0x0000a20000000000 */
[C---:B-1----:R-:W-:Y:S01]  /*3fb0*/  FMUL.FTZ R183, R182.reuse, R183 ;  /* 0x000000b7b6b77220 */ /* 0x042fe20000410000 */
[----:B------:R-:W-:Y:S01]  /*3fc0*/  FMUL.FTZ R182, R182, R149 ;  /* 0x00000095b6b67220 */ /* 0x000fe20000410000 */
[-C--:B------:R-:W-:Y:S01]  /*3fd0*/  FMUL.FTZ R149, R55, -R3.reuse ;  /* 0x8000000337957220 */ /* 0x080fe20000410000 */
[----:B------:R-:W-:-:S04]  /*3fe0*/  FMUL.FTZ R139, R46, -R3 ;  /* 0x800000032e8b7220 */ /* 0x000fc80000410000 */
[----:B------:R-:W-:Y:S01]  /*3ff0*/  MUFU.SIN R153, R144 ;  /* 0x0000009000997308 */ /* 0x000fe20000000400 */
[----:B0-----:R-:W-:Y:S01]  /*4000*/  FMUL.FTZ R142, R11, R78 ;  /* 0x0000004e0b8e7220 */ /* 0x001fe20000410000 */
[----:B------:R-:W-:-:S04]  /*4010*/  FMUL.FTZ R11, R27, R90 ;  /* 0x0000005a1b0b7220 */ /* 0x000fc80000410000 */
[----:B------:R-:W-:Y:S02]  /*4020*/  FMUL.RZ R11, R11, 0.15915493667125701904 ;  /* 0x3e22f9830b0b7820 */ /* 0x000fe4000040c000 */
[----:B------:R0:W-:Y:S01]  /*4030*/  MUFU.COS R179, R144 ;  /* 0x0000009000b37308 */ /* 0x0001e20000000000 */
[C---:B--2---:R-:W-:Y:S01]  /*4040*/  FMUL.FTZ R181, R180.reuse, R181 ;  /* 0x000000b5b4b57220 */ /* 0x044fe20000410000 */
[----:B------:R-:W-:Y:S01]  /*4050*/  FMUL.FTZ R180, R180, R151 ;  /* 0x00000097b4b47220 */ /* 0x000fe20000410000 */
[----:B------:R-:W-:-:S05]  /*4060*/  FMUL.FTZ R151, R57, -R3 ;  /* 0x8000000339977220 */ /* 0x000fca0000410000 */
[----:B------:R-:W1:Y:S01]  /*4070*/  MUFU.EX2 R16, R16 ;  /* 0x0000001000107308 */ /* 0x000e620000000800 */
[----:B0-----:R-:W-:-:S07]  /*4080*/  FMUL.FTZ R144, R50, -R3 ;  /* 0x8000000332907220 */ /* 0x001fce0000410000 */
[----:B------:R-:W0:Y:S08]  /*4090*/  MUFU.EX2 R10, R10 ;  /* 0x0000000a000a7308 */ /* 0x000e300000000800 */
[----:B------:R-:W2:Y:S01]  /*40a0*/  MUFU.EX2 R12, R12 ;  /* 0x0000000c000c7308 */ /* 0x000ea20000000800 */
[C---:B-1----:R-:W-:Y:S01]  /*40b0*/  FMUL.FTZ R179, R16.reuse, R179 ;  /* 0x000000b310b37220 */ /* 0x042fe20000410000 */
[----:B------:R-:W-:Y:S01]  /*40c0*/  FMUL.FTZ R178, R16, R153 ;  /* 0x0000009910b27220 */ /* 0x000fe20000410000 */
[----:B------:R-:W-:-:S05]  /*40d0*/  FMUL.FTZ R153, R59, -R3 ;  /* 0x800000033b997220 */ /* 0x000fca0000410000 */
[----:B------:R-:W1:Y:S01]  /*40e0*/  MUFU.EX2 R14, R14 ;  /* 0x0000000e000e7308 */ /* 0x000e620000000800 */
[C---:B0-----:R-:W-:Y:S01]  /*40f0*/  FMUL.FTZ R16, R10.reuse, R13 ;  /* 0x0000000d0a107220 */ /* 0x041fe20000410000 */
[----:B------:R-:W-:-:S05]  /*4100*/  FMUL.FTZ R17, R10, R17 ;  /* 0x000000110a117220 */ /* 0x000fca0000410000 */
[----:B------:R0:W-:Y:S01]  /*4110*/  STS.64 [R2+0x10b0], R16 ;  /* 0x0010b01002007388 */ /* 0x0001e20000000a00 */
[----:B------:R-:W-:Y:S01]  /*4120*/  MUFU.SIN R155, R146 ;  /* 0x00000092009b7308 */ /* 0x000fe20000000400 */
[C---:B--2---:R-:W-:Y:S01]  /*4130*/  FMUL.FTZ R190, R12.reuse, R141 ;  /* 0x0000008d0cbe7220 */ /* 0x044fe20000410000 */
[----:B------:R-:W-:Y:S01]  /*4140*/  FMUL.FTZ R191, R12, R191 ;  /* 0x000000bf0cbf7220 */ /* 0x000fe20000410000 */
[----:B------:R-:W-:-:S05]  /*4150*/  FMUL.FTZ R141, R47, -R3 ;  /* 0x800000032f8d7220 */ /* 0x000fca0000410000 */
[----:B------:R-:W2:Y:S01]  /*4160*/  MUFU.EX2 R18, R18 ;  /* 0x0000001200127308 */ /* 0x000ea20000000800 */
[C---:B-1----:R-:W-:Y:S01]  /*4170*/  FMUL.FTZ R184, R14.reuse, R147 ;  /* 0x000000930eb87220 */ /* 0x042fe20000410000 */
[----:B------:R-:W-:Y:S01]  /*4180*/  FMUL.FTZ R185, R14, R185 ;  /* 0x000000b90eb97220 */ /* 0x000fe20000410000 */
[----:B------:R-:W-:-:S05]  /*4190*/  FMUL.FTZ R147, R53, -R3 ;  /* 0x8000000335937220 */ /* 0x000fca0000410000 */
[----:B------:R-:W-:Y:S08]  /*41a0*/  MUFU.EX2 R142, R142 ;  /* 0x0000008e008e7308 */ /* 0x000ff00000000800 */
[----:B------:R-:W1:Y:S01]  /*41b0*/  MUFU.COS R173, R4 ;  /* 0x0000000400ad7308 */ /* 0x000e620000000000 */
[----:B--2---:R-:W-:Y:S01]  /*41c0*/  FMUL.FTZ R176, R18, R155 ;  /* 0x0000009b12b07220 */ /* 0x004fe20000410000 */
[----:B------:R-:W-:-:S06]  /*41d0*/  FMUL.FTZ R155, R0, -R3 ;  /* 0x80000003009b7220 */ /* 0x000fcc0000410000 */
[----:B------:R-:W2:Y:S08]  /*41e0*/  MUFU.SIN R9, R4 ;  /* 0x0000000400097308 */ /* 0x000eb00000000400 */
[----:B------:R-:W3:Y:S01]  /*41f0*/  MUFU.EX2 R8, R8 ;  /* 0x0000000800087308 */ /* 0x000ee20000000800 */
[----:B-1----:R-:W-:-:S07]  /*4200*/  FMUL.FTZ R173, R142, R173 ;  /* 0x000000ad8ead7220 */ /* 0x002fce0000410000 */
[----:B------:R1:W5:Y:S01]  /*4210*/  MUFU.COS R177, R146 ;  /* 0x0000009200b17308 */ /* 0x0003620000000000 */
[----:B--2---:R-:W-:Y:S01]  /*4220*/  FMUL.FTZ R172, R142, R9 ;  /* 0x000000098eac7220 */ /* 0x004fe20000410000 */
[----:B------:R-:W-:-:S06]  /*4230*/  FMUL.FTZ R142, R48, -R3 ;  /* 0x80000003308e7220 */ /* 0x000fcc0000410000 */
[----:B------:R-:W-:Y:S01]  /*4240*/  MUFU.EX2 R28, R28 ;  /* 0x0000001c001c7308 */ /* 0x000fe20000000800 */
[C---:B---3--:R-:W-:Y:S01]  /*4250*/  FMUL.FTZ R197, R8.reuse, R197 ;  /* 0x000000c508c57220 */ /* 0x048fe20000410000 */
[----:B------:R-:W-:Y:S01]  /*4260*/  FMUL.FTZ R196, R8, R19 ;  /* 0x0000001308c47220 */ /* 0x000fe20000410000 */
[----:B-1----:R-:W-:-:S05]  /*4270*/  FMUL.FTZ R146, R52, -R3 ;  /* 0x8000000334927220 */ /* 0x002fca0000410000 */
[----:B------:R-:W1:Y:S01]  /*4280*/  MUFU.SIN R5, R11 ;  /* 0x0000000b00057308 */ /* 0x000e620000000400 */
[----:B-----5:R-:W-:-:S07]  /*4290*/  FMUL.FTZ R177, R18, R177 ;  /* 0x000000b112b17220 */ /* 0x020fce0000410000 */
[----:B------:R-:W2:Y:S01]  /*42a0*/  MUFU.COS R175, R11 ;  /* 0x0000000b00af7308 */ /* 0x000ea20000000000 */
[C---:B-1----:R-:W-:Y:S01]  /*42b0*/  FMUL.FTZ R174, R28.reuse, R5 ;  /* 0x000000051cae7220 */ /* 0x042fe20000410000 */
[----:B--2---:R-:W-:Y:S01]  /*42c0*/  FMUL.FTZ R175, R28, R175 ;  /* 0x000000af1caf7220 */ /* 0x004fe20000410000 */
        /* <DEDUP_REMOVED lines=12> */
.L_x_9604:
[----:B------:R0:W1:Y:S02]  /*4390*/  LDS.64 R28, [R204+0x20b8] ;  /* 0x0020b800cc1c7984 */ /* 0x0000640000000a00 */
.L_x_9605:
[----:B----4-:R-:W-:Y:S05]  /*43a0*/  BSYNC.RECONVERGENT B0 ;  /* 0x0000000000007941 */ /* 0x010fea0003800200 */
.L_x_9603:
        /* <DEDUP_REMOVED lines=8> */
[----:B---3--:R-:W-:-:S04]  /*4430*/  @P1 IMAD R2, R2, R3, UR7 ;  /* 0x0000000702021e24 */ /* 0x008fc8000f8e0203 */
        /* <DEDUP_REMOVED lines=15> */
[-C--:B---3--:R-:W-:Y:S01]  /*4530*/  FMUL.FTZ R9, R196, R10.reuse ;  /* 0x0000000ac4097220 */ /* 0x088fe20000410000 */
        /* <DEDUP_REMOVED lines=25> */
[----:B------:R-:W-:Y:S01]  /*46d0*/  FADD.FTZ R9, RZ, R9 ;  /* 0x00000009ff097221 */ /* 0x000fe20000010000 */
[-C--:B------:R-:W-:Y:S01]  /*46e0*/  FMUL.FTZ R8, R198, R2.reuse ;  /* 0x00000002c6087220 */ /* 0x080fe20000410000 */
[----:B------:R-:W-:Y:S01]  /*46f0*/  FFMA.FTZ R10, R199, R2, R10 ;  /* 0x00000002c70a7223 */ /* 0x000fe2000001000a */
        /* <DEDUP_REMOVED lines=23> */
[----:B------:R-:W-:Y:S01]  /*4870*/  FFMA.FTZ R2, R193, R9, -R2 ;  /* 0x00000009c1027223 */ /* 0x000fe20000010802 */
        /* <DEDUP_REMOVED lines=35> */
[-C--:B------:R-:W-:Y:S01]  /*4ab0*/  FMUL.FTZ R8, R182, R2.reuse ;  /* 0x00000002b6087220 */ /* 0x080fe20000410000 */
        /* <DEDUP_REMOVED lines=28> */
[CC--:B------:R-:W-:Y:S01]  /*4c80*/  FMUL.FTZ R10, R174.reuse, R13.reuse ;  /* 0x0000000dae0a7220 */ /* 0x0c0fe20000410000 */
[----:B------:R-:W-:Y:S01]  /*4c90*/  FFMA.FTZ R12, R175, R13, R12 ;  /* 0x0000000daf0c7223 */ /* 0x000fe2000001000c */
[----:B------:R-:W-:Y:S01]  /*4ca0*/  FFMA.FTZ R3, R177, R8, R3 ;  /* 0x00000008b1037223 */ /* 0x000fe20000010003 */
[C---:B------:R-:W-:Y:S01]  /*4cb0*/  FMUL.FTZ R8, R174.reuse, R2 ;  /* 0x00000002ae087220 */ /* 0x040fe20000410000 */
[C---:B------:R-:W-:Y:S01]  /*4cc0*/  FFMA.FTZ R10, R175.reuse, R11, -R10 ;  /* 0x0000000baf0a7223 */ /* 0x040fe2000001080a */
[----:B------:R-:W-:Y:S01]  /*4cd0*/  FADD.FTZ R12, RZ, R12 ;  /* 0x0000000cff0c7221 */ /* 0x000fe20000010000 */
[-C--:B------:R-:W-:Y:S01]  /*4ce0*/  FMUL.FTZ R9, R174, R3.reuse ;  /* 0x00000003ae097220 */ /* 0x080fe20000410000 */
[----:B------:R-:W-:Y:S01]  /*4cf0*/  FFMA.FTZ R3, R175, R3, R8 ;  /* 0x00000003af037223 */ /* 0x000fe20000010008 */
        /* <DEDUP_REMOVED lines=10> */
[----:B------:R-:W-:Y:S01]  /*4da0*/  FFMA.FTZ R9, R173, R3, R2 ;  /* 0x00000003ad097223 */ /* 0x000fe20000010002 */
[----:B------:R-:W-:Y:S01]  /*4db0*/  P2R R2, PR, RZ, 0x4 ;  /* 0x00000004ff027803 */ /* 0x000fe20000000000 */
[----:B------:R-:W-:-:S05]  /*4dc0*/  FADD.FTZ R11, RZ, R13 ;  /* 0x0000000dff0b7221 */ /* 0x000fca0000010000 */
        /* <DEDUP_REMOVED lines=30> */
[----:B------:R-:W-:-:S03]  /*4fb0*/  FFMA.FTZ R14, R13, R12, -R14 ;  /* 0x0000000c0d0e7223 */ /* 0x000fc6000001080e */
[----:B------:R-:W-:Y:S01]  /*4fc0*/  @P5 FADD.FTZ R202, R202, R15 ;  /* 0x0000000fcaca5221 */ /* 0x000fe20000010000 */
[CC--:B0-----:R-:W-:Y:S01]  /*4fd0*/  FMUL.FTZ R12, R18.reuse, R3.reuse ;  /* 0x00000003120c7220 */ /* 0x0c1fe20000410000 */
[----:B------:R-:W-:Y:S01]  /*4fe0*/  @P5 FADD.FTZ R19, R19, R14 ;  /* 0x0000000e13135221 */ /* 0x000fe20000010000 */
[C---:B------:R-:W-:Y:S02]  /*4ff0*/  FMUL.FTZ R3, R13.reuse, R3 ;  /* 0x000000030d037220 */ /* 0x040fe40000410000 */
[----:B------:R-:W0:Y:S01]  /*5000*/  SHFL.UP PT, R14, R202, 0x2, RZ ;  /* 0x04400000ca0e7989 */ /* 0x000e2200000e00ff */
[-C--:B-1----:R-:W-:Y:S01]  /*5010*/  @P5 FFMA.FTZ R13, R13, R2.reuse, -R12 ;  /* 0x000000020d0d5223 */ /* 0x082fe2000001080c */
[----:B------:R-:W-:Y:S02]  /*5020*/  @P5 FFMA.FTZ R18, R18, R2, R3 ;  /* 0x0000000212125223 */ /* 0x000fe40000010003 */
        /* <DEDUP_REMOVED lines=8> */
[CC--:B---3--:R-:W-:Y:S01]  /*50b0*/  FMUL.FTZ R12, R18.reuse, R3.reuse ;  /* 0x00000003120c7220 */ /* 0x0c8fe20000410000 */
        /* <DEDUP_REMOVED lines=36> */
.L_x_9664:
        /* <DEDUP_REMOVED lines=13> */
.L_x_9667:
[----:B------:R-:W-:-:S03]  /*53d0*/  UMOV UR26, 0xffffffff ;  /* 0xffffffff001a7882 */ /* 0x000fc60000000000 */
[----:B------:R-:W-:Y:S05]  /*53e0*/  BRA.DIV UR26, `(.L_x_9609) ;  /* 0x0000005e1ac07947 */ /* 0x000fea000b800000 */
.L_x_9670:
[----:B------:R-:W-:-:S03]  /*53f0*/  UMOV UR26, 0xffffffff ;  /* 0xffffffff001a7882 */ /* 0x000fc60000000000 */
[----:B------:R-:W-:Y:S05]  /*5400*/  BRA.DIV UR26, `(.L_x_9610) ;  /* 0x0000005e1ae07947 */ /* 0x000fea000b800000 */
.L_x_9673:
[----:B------:R-:W-:-:S03]  /*5410*/  UMOV UR26, 0xffffffff ;  /* 0xffffffff001a7882 */ /* 0x000fc60000000000 */
[----:B------:R-:W-:Y:S05]  /*5420*/  BRA.DIV UR26, `(.L_x_9611) ;  /* 0x000000621a007947 */ /* 0x000fea000b800000 */
.L_x_9676:
        /* <DEDUP_REMOVED lines=10> */
.L_x_9686:
        /* <DEDUP_REMOVED lines=23> */
.L_x_9606:
[----:B------:R-:W-:Y:S05]  /*5640*/  WARPSYNC.ALL ;  /* 0x0000000000007948 */ /* 0x000fea0003800000 */
[C---:B----45:R-:W-:Y:S01]  /*5650*/  FMUL.FTZ R4, R172.reuse, R139 ;  /* 0x0000008bac047220 */ /* 0x070fe20000410000 */
[CC--:B------:R-:W-:Y:S01]  /*5660*/  FMUL.FTZ R6, R172.reuse, R156.reuse ;  /* 0x0000009cac067220 */ /* 0x0c0fe20000410000 */
[CC--:B-12---:R-:W-:Y:S01]  /*5670*/  FMUL.FTZ R2, R172.reuse, R29.reuse ;  /* 0x0000001dac027220 */ /* 0x0c6fe20000410000 */
        /* <DEDUP_REMOVED lines=8> */
[C---:B---3--:R-:W-:Y:S01]  /*5700*/  FMUL.FTZ R10, R174.reuse, R2 ;  /* 0x00000002ae0a7220 */ /* 0x048fe20000410000 */
        /* <DEDUP_REMOVED lines=23> */
[----:B------:R-:W1:Y:S01]  /*5880*/  LDS.64 R2, [R135+0x8a8] ;  /* 0x0008a80087027984 */ /* 0x000e620000000a00 */
        /* <DEDUP_REMOVED lines=41> */
[C---:B-1----:R-:W-:Y:S01]  /*5b20*/  FMUL.FTZ R5, R17.reuse, R2 ;  /* 0x0000000211057220 */ /* 0x042fe20000410000 */
        /* <DEDUP_REMOVED lines=21> */
[C---:B------:R-:W-:Y:S01]  /*5c80*/  FMUL.FTZ R3, R186.reuse, R6 ;  /* 0x00000006ba037220 */ /* 0x040fe20000410000 */
[-C--:B------:R-:W-:Y:S01]  /*5c90*/  FMUL.FTZ R10, R186, R8.reuse ;  /* 0x00000008ba0a7220 */ /* 0x080fe20000410000 */
[C---:B------:R-:W-:Y:S01]  /*5ca0*/  FMUL.FTZ R4, R198.reuse, R219 ;  /* 0x000000dbc6047220 */ /* 0x040fe20000410000 */
[----:B------:R-:W-:Y:S01]  /*5cb0*/  FMUL.FTZ R2, R198, R211 ;  /* 0x000000d3c6027220 */ /* 0x000fe20000410000 */
        /* <DEDUP_REMOVED lines=12> */
[-C--:B------:R-:W-:Y:S01]  /*5d80*/  FMUL.FTZ R9, R194, R11.reuse ;  /* 0x0000000bc2097220 */ /* 0x080fe20000410000 */
[----:B------:R-:W-:Y:S01]  /*5d90*/  FFMA.FTZ R11, R195, R11, R6 ;  /* 0x0000000bc30b7223 */ /* 0x000fe20000010006 */
[C---:B------:R-:W-:Y:S01]  /*5da0*/  FFMA.FTZ R223, R197.reuse, R216, -R2 ;  /* 0x000000d8c5df7223 */ /* 0x040fe20000010802 */
[----:B------:R-:W-:Y:S01]  /*5db0*/  FFMA.FTZ R3, R197, R210, R3 ;  /* 0x000000d2c5037223 */ /* 0x000fe20000010003 */
[C---:B------:R-:W-:Y:S01]  /*5dc0*/  FMUL.FTZ R2, R188.reuse, R7 ;  /* 0x00000007bc027220 */ /* 0x040fe20000410000 */
[-C--:B------:R-:W-:Y:S01]  /*5dd0*/  FMUL.FTZ R8, R188, R5.reuse ;  /* 0x00000005bc087220 */ /* 0x080fe20000410000 */
[----:B------:R-:W-:Y:S01]  /*5de0*/  FADD.FTZ R223, R42, R223 ;  /* 0x000000df2adf7221 */ /* 0x000fe20000010000 */
[----:B------:R-:W-:Y:S01]  /*5df0*/  FADD.FTZ R209, RZ, R3 ;  /* 0x00000003ffd17221 */ /* 0x000fe20000010000 */
[----:B------:R-:W-:Y:S01]  /*5e00*/  FFMA.FTZ R6, R189, R5, R2 ;  /* 0x00000005bd067223 */ /* 0x000fe20000010002 */
[----:B------:R-:W-:Y:S01]  /*5e10*/  FFMA.FTZ R9, R195, R12, -R9 ;  /* 0x0000000cc3097223 */ /* 0x000fe20000010809 */
[C---:B------:R-:W-:Y:S01]  /*5e20*/  FMUL.FTZ R4, R194.reuse, R223 ;  /* 0x000000dfc2047220 */ /* 0x040fe20000410000 */
[----:B------:R-:W-:Y:S01]  /*5e30*/  FMUL.FTZ R2, R194, R209 ;  /* 0x000000d1c2027220 */ /* 0x000fe20000410000 */
[C---:B------:R-:W-:Y:S01]  /*5e40*/  FMUL.FTZ R12, R196.reuse, R11 ;  /* 0x0000000bc40c7220 */ /* 0x040fe20000410000 */
        /* <DEDUP_REMOVED lines=8> */
[-C--:B------:R-:W-:Y:S01]  /*5ed0*/  FMUL.FTZ R4, R198, R9.reuse ;  /* 0x00000009c6047220 */ /* 0x080fe20000410000 */
[C---:B------:R-:W-:Y:S01]  /*5ee0*/  FMUL.FTZ R2, R192.reuse, R208 ;  /* 0x000000d0c0027220 */ /* 0x040fe20000410000 */
[----:B------:R-:W-:Y:S01]  /*5ef0*/  FMUL.FTZ R3, R192, R224 ;  /* 0x000000e0c0037220 */ /* 0x000fe20000410000 */
[-C--:B------:R-:W-:Y:S01]  /*5f00*/  FMUL.FTZ R12, R198, R8.reuse ;  /* 0x00000008c60c7220 */ /* 0x080fe20000410000 */
[----:B------:R-:W-:Y:S01]  /*5f10*/  FFMA.FTZ R8, R199, R8, R4 ;  /* 0x00000008c7087223 */ /* 0x000fe20000010004 */
[C---:B------:R-:W-:Y:S01]  /*5f20*/  FFMA.FTZ R229, R193.reuse, R224, -R2 ;  /* 0x000000e0c1e57223 */ /* 0x040fe20000010802 */
[----:B------:R-:W-:Y:S01]  /*5f30*/  FFMA.FTZ R3, R193, R208, R3 ;  /* 0x000000d0c1037223 */ /* 0x000fe20000010003 */
[----:B------:R-:W-:Y:S01]  /*5f40*/  FADD.FTZ R10, R149, R10 ;  /* 0x0000000a950a7221 */ /* 0x000fe20000010000 */
[----:B------:R-:W-:Y:S01]  /*5f50*/  FFMA.FTZ R9, R199, R9, -R12 ;  /* 0x00000009c7097223 */ /* 0x000fe2000001080c */
[----:B------:R-:W-:Y:S01]  /*5f60*/  FADD.FTZ R229, R40, R229 ;  /* 0x000000e528e57221 */ /* 0x000fe20000010000 */
[----:B------:R-:W-:Y:S01]  /*5f70*/  FADD.FTZ R207, RZ, R3 ;  /* 0x00000003ffcf7221 */ /* 0x000fe20000010000 */
[----:B------:R-:W-:Y:S01]  /*5f80*/  FADD.FTZ R6, R165, R6 ;  /* 0x00000006a5067221 */ /* 0x000fe20000010000 */
[C---:B------:R-:W-:Y:S01]  /*5f90*/  FMUL.FTZ R12, R190.reuse, R10 ;  /* 0x0000000abe0c7220 */ /* 0x040fe20000410000 */
[C---:B------:R-:W-:Y:S01]  /*5fa0*/  FMUL.FTZ R4, R190.reuse, R229 ;  /* 0x000000e5be047220 */ /* 0x040fe20000410000 */
[CC--:B------:R-:W-:Y:S01]  /*5fb0*/  FMUL.FTZ R2, R190.reuse, R207.reuse ;  /* 0x000000cfbe027220 */ /* 0x0c0fe20000410000 */
[-C--:B------:R-:W-:Y:S01]  /*5fc0*/  FMUL.FTZ R5, R190, R6.reuse ;  /* 0x00000006be057220 */ /* 0x080fe20000410000 */
[C---:B------:R-:W-:Y:S01]  /*5fd0*/  FFMA.FTZ R3, R191.reuse, R6, R12 ;  /* 0x00000006bf037223 */ /* 0x040fe2000001000c */
[C---:B------:R-:W-:Y:S01]  /*5fe0*/  FFMA.FTZ R4, R191.reuse, R207, R4 ;  /* 0x000000cfbf047223 */ /* 0x040fe20000010004 */
[C---:B------:R-:W-:Y:S01]  /*5ff0*/  FFMA.FTZ R2, R191.reuse, R229, -R2 ;  /* 0x000000e5bf027223 */ /* 0x040fe20000010802 */
        /* <DEDUP_REMOVED lines=53> */
[----:B------:R-:W-:Y:S01]  /*6350*/  UISETP.GE.AND UP0, UPT, UR16, UR29, UPT ;  /* 0x0000001d1000728c */ /* 0x000fe2000bf06270 */
[C---:B------:R-:W-:Y:S01]  /*6360*/  FMUL.FTZ R2, R180.reuse, R212 ;  /* 0x000000d4b4027220 */ /* 0x040fe20000410000 */
[-C--:B------:R-:W-:Y:S01]  /*6370*/  FMUL.FTZ R3, R180, R222.reuse ;  /* 0x000000deb4037220 */ /* 0x080fe20000410000 */
[C---:B------:R-:W-:Y:S01]  /*6380*/  FMUL.FTZ R12, R200.reuse, R13 ;  /* 0x0000000dc80c7220 */ /* 0x040fe20000410000 */
[CC--:B------:R-:W-:Y:S01]  /*6390*/  FMUL.FTZ R16, R200.reuse, R11.reuse ;  /* 0x0000000bc8107220 */ /* 0x0c0fe20000410000 */
[C---:B------:R-:W-:Y:S01]  /*63a0*/  FFMA.FTZ R217, R181.reuse, R222, -R2 ;  /* 0x000000deb5d97223 */ /* 0x040fe20000010802 */
[----:B------:R-:W-:Y:S01]  /*63b0*/  FFMA.FTZ R3, R181, R212, R3 ;  /* 0x000000d4b5037223 */ /* 0x000fe20000010003 */
[----:B------:R-:W-:Y:S01]  /*63c0*/  FFMA.FTZ R14, R201, R11, R12 ;  /* 0x0000000bc90e7223 */ /* 0x000fe2000001000c */
[----:B------:R-:W-:Y:S01]  /*63d0*/  FMUL.FTZ R12, R200, R8 ;  /* 0x00000008c80c7220 */ /* 0x000fe20000410000 */
[----:B------:R-:W-:Y:S01]  /*63e0*/  FADD.FTZ R217, R34, R217 ;  /* 0x000000d922d97221 */ /* 0x000fe20000010000 */
[----:B------:R-:W-:Y:S01]  /*63f0*/  FADD.FTZ R215, RZ, R3 ;  /* 0x00000003ffd77221 */ /* 0x000fe20000010000 */
[----:B------:R-:W-:Y:S01]  /*6400*/  PLOP3.LUT P0, PT, PT, PT, UP0, 0x80, 0x8 ;  /* 0x000000000008781c */ /* 0x000fe20003f0f008 */
[----:B------:R-:W-:-:S02]  /*6410*/  HFMA2 R4, -RZ, RZ, 1.875, 0 ;  /* 0x3f800000ff047431 */ /* 0x000fc400000001ff */
[C---:B------:R-:W-:Y:S01]  /*6420*/  FMUL.FTZ R10, R178.reuse, R217 ;  /* 0x000000d9b20a7220 */ /* 0x040fe20000410000 */
[-C--:B------:R-:W-:Y:S01]  /*6430*/  FMUL.FTZ R2, R178, R215.reuse ;  /* 0x000000d7b2027220 */ /* 0x080fe20000410000 */
[----:B------:R-:W-:Y:S01]  /*6440*/  ISETP.NE.OR P0, PT, R133, RZ, P0 ;  /* 0x000000ff8500720c */ /* 0x000fe20000705670 */
[----:B------:R-:W-:Y:S01]  /*6450*/  ULEA UR26, UR7, UR28, 0x4 ;  /* 0x0000001c071a7291 */ /* 0x000fe2000f8e20ff */
[C---:B------:R-:W-:Y:S01]  /*6460*/  FFMA.FTZ R10, R179.reuse, R215, R10 ;  /* 0x000000d7b30a7223 */ /* 0x040fe2000001000a */
[----:B------:R-:W-:Y:S01]  /*6470*/  FFMA.FTZ R2, R179, R217, -R2 ;  /* 0x000000d9b3027223 */ /* 0x000fe20000010802 */
[----:B------:R-:W-:Y:S01]  /*6480*/  ISETP.GT.U32.AND P2, PT, R136, 0x1f, PT ;  /* 0x0000001f8800780c */ /* 0x000fe20003f44070 */
[----:B------:R-:W-:Y:S01]  /*6490*/  FFMA.FTZ R16, R201, R13, -R16 ;  /* 0x0000000dc9107223 */ /* 0x000fe20000010810 */
[----:B------:R-:W-:Y:S01]  /*64a0*/  FADD.FTZ R220, RZ, R10 ;  /* 0x0000000affdc7221 */ /* 0x000fe20000010000 */
[----:B------:R-:W-:Y:S01]  /*64b0*/  FADD.FTZ R228, R33, R2 ;  /* 0x0000000221e47221 */ /* 0x000fe20000010000 */
[-C--:B------:R-:W-:Y:S01]  /*64c0*/  FMUL.FTZ R10, R200, R9.reuse ;  /* 0x00000009c80a7220 */ /* 0x080fe20000410000 */
[----:B------:R-:W-:Y:S01]  /*64d0*/  FFMA.FTZ R9, R201, R9, -R12 ;  /* 0x00000009c9097223 */ /* 0x000fe2000001080c */
[C---:B------:R-:W-:Y:S01]  /*64e0*/  FMUL.FTZ R2, R176.reuse, R220 ;  /* 0x000000dcb0027220 */ /* 0x040fe20000410000 */
[----:B------:R-:W-:Y:S01]  /*64f0*/  FMUL.FTZ R3, R176, R228 ;  /* 0x000000e4b0037220 */ /* 0x000fe20000410000 */
[----:B------:R-:W-:-:S02]  /*6500*/  CS2R R6, SRZ ;  /* 0x0000000000067805 */ /* 0x000fc4000001ff00 */
[----:B------:R-:W-:Y:S01]  /*6510*/  MOV R5, RZ ;  /* 0x000000ff00057202 */ /* 0x000fe20000000f00 */
[C---:B------:R-:W-:Y:S01]  /*6520*/  FFMA.FTZ R221, R177.reuse, R228, -R2 ;  /* 0x000000e4b1dd7223 */ /* 0x040fe20000010802 */
[----:B------:R-:W-:Y:S01]  /*6530*/  FFMA.FTZ R3, R177, R220, R3 ;  /* 0x000000dcb1037223 */ /* 0x000fe20000010003 */
[----:B------:R-:W-:Y:S01]  /*6540*/  FFMA.FTZ R8, R201, R8, R10 ;  /* 0x00000008c9087223 */ /* 0x000fe2000001000a */
        /* <DEDUP_REMOVED lines=34> */
[----:B------:R2:W3:Y:S04]  /*6770*/  SHFL.DOWN PT, R2, R19, 0x1, 0x1f ;  /* 0x08201f0013027f89 */ /* 0x0004e800000e0000 */
[----:B------:R2:W4:Y:S04]  /*6780*/  SHFL.DOWN PT, R3, R18, 0x1, 0x1f ;  /* 0x08201f0012037f89 */ /* 0x00052800000e0000 */
[----:B------:R2:W0:Y:S04]  /*6790*/  SHFL.DOWN PT, R14, R17, 0x1, 0x1f ;  /* 0x08201f00110e7f89 */ /* 0x00042800000e0000 */
[----:B------:R2:W0:Y:S02]  /*67a0*/  SHFL.DOWN PT, R12, R13, 0x1, 0x1f ;  /* 0x08201f000d0c7f89 */ /* 0x00042400000e0000 */
.L_x_9691:
[----:B------:R-:W-:Y:S01]  /*67b0*/  BSSY.RECONVERGENT B0, `(.L_x_9615) ;  /* 0x000000d000007945 */ /* 0x000fe20003800200 */
[----:B------:R-:W-:-:S03]  /*67c0*/  ISETP.GT.U32.AND P3, PT, R133, 0x1d, PT ;  /* 0x0000001d8500780c */ /* 0x000fc60003f64070 */
[----:B------:R-:W-:Y:S10]  /*67d0*/  @!P2 BRA `(.L_x_9616) ;  /* 0x000000000028a947 */ /* 0x000ff40003800000 */
[CC--:B0-----:R-:W-:Y:S01]  /*67e0*/  FMUL.FTZ R16, R18.reuse, R12.reuse ;  /* 0x0000000c12107220 */ /* 0x0c1fe20000410000 */
[C---:B------:R-:W-:Y:S01]  /*67f0*/  FMUL.FTZ R237, R19.reuse, R12 ;  /* 0x0000000c13ed7220 */ /* 0x040fe20000410000 */
[CC--:B----4-:R-:W-:Y:S01]  /*6800*/  FMUL.FTZ R15, R18.reuse, R3.reuse ;  /* 0x00000003120f7220 */ /* 0x0d0fe20000410000 */
[C---:B------:R-:W-:Y:S01]  /*6810*/  FMUL.FTZ R3, R19.reuse, R3 ;  /* 0x0000000313037220 */ /* 0x040fe20000410000 */
[-C--:B------:R-:W-:Y:S01]  /*6820*/  FFMA.FTZ R16, R19, R14.reuse, -R16 ;  /* 0x0000000e13107223 */ /* 0x080fe20000010810 */
[----:B------:R-:W-:Y:S01]  /*6830*/  FFMA.FTZ R14, R18, R14, R237 ;  /* 0x0000000e120e7223 */ /* 0x000fe200000100ed */
[C---:B--23--:R-:W-:Y:S01]  /*6840*/  FFMA.FTZ R19, R2.reuse, R19, -R15 ;  /* 0x0000001302137223 */ /* 0x04cfe2000001080f */
[----:B------:R-:W-:Y:S01]  /*6850*/  FFMA.FTZ R18, R2, R18, R3 ;  /* 0x0000001202127223 */ /* 0x000fe20000010003 */
[----:B------:R-:W-:Y:S01]  /*6860*/  FADD.FTZ R17, R17, R16 ;  /* 0x0000001011117221 */ /* 0x000fe20000010000 */
[----:B------:R-:W-:-:S07]  /*6870*/  FADD.FTZ R13, R13, R14 ;  /* 0x0000000e0d0d7221 */ /* 0x000fce0000010000 */
.L_x_9616:
[----:B------:R-:W-:Y:S05]  /*6880*/  BSYNC.RECONVERGENT B0 ;  /* 0x0000000000007941 */ /* 0x000fea0003800200 */
.L_x_9615:
[----:B------:R-:W-:-:S03]  /*6890*/  UMOV UR31, 0xffffffff ;  /* 0xffffffff001f7882 */ /* 0x000fc60000000000 */
[----:B------:R-:W-:Y:S05]  /*68a0*/  BRA.DIV UR31, `(.L_x_9617) ;  /* 0x000000521f307947 */ /* 0x000fea000b800000 */
[----:B---3--:R3:W1:Y:S04]  /*68b0*/  SHFL.DOWN PT, R2, R19, 0x2, 0x1f ;  /* 0x08401f0013027f89 */ /* 0x00866800000e0000 */
[----:B----4-:R3:W4:Y:S04]  /*68c0*/  SHFL.DOWN PT, R3, R18, 0x2, 0x1f ;  /* 0x08401f0012037f89 */ /* 0x01072800000e0000 */
[----:B0-----:R3:W0:Y:S04]  /*68d0*/  SHFL.DOWN PT, R14, R17, 0x2, 0x1f ;  /* 0x08401f00110e7f89 */ /* 0x00162800000e0000 */
[----:B------:R3:W0:Y:S02]  /*68e0*/  SHFL.DOWN PT, R12, R13, 0x2, 0x1f ;  /* 0x08401f000d0c7f89 */ /* 0x00062400000e0000 */
.L_x_9697:
        /* <DEDUP_REMOVED lines=9> */
[-C--:B-123--:R-:W-:Y:S01]  /*6980*/  FFMA.FTZ R19, R19, R2.reuse, -R15 ;  /* 0x0000000213137223 */ /* 0x08efe2000001080f */
[----:B------:R-:W-:Y:S01]  /*6990*/  FFMA.FTZ R18, R18, R2, R3 ;  /* 0x0000000212127223 */ /* 0x000fe20000010003 */
[----:B------:R-:W-:Y:S01]  /*69a0*/  FADD.FTZ R17, R17, R16 ;  /* 0x0000001011117221 */ /* 0x000fe20000010000 */
[----:B------:R-:W-:-:S07]  /*69b0*/  FADD.FTZ R13, R13, R14 ;  /* 0x0000000e0d0d7221 */ /* 0x000fce0000010000 */
.L_x_9619:
[----:B------:R-:W-:Y:S05]  /*69c0*/  BSYNC.RECONVERGENT B0 ;  /* 0x0000000000007941 */ /* 0x000fea0003800200 */
.L_x_9618:
[----:B------:R-:W-:-:S03]  /*69d0*/  UMOV UR31, 0xffffffff ;  /* 0xffffffff001f7882 */ /* 0x000fc60000000000 */
[----:B------:R-:W-:Y:S05]  /*69e0*/  BRA.DIV UR31, `(.L_x_9620) ;  /* 0x000000521f507947 */ /* 0x000fea000b800000 */
[----:B-1----:R1:W1:Y:S04]  /*69f0*/  SHFL.DOWN PT, R2, R19, 0x4, 0x1f ;  /* 0x08801f0013027f89 */ /* 0x00226800000e0000 */
[----:B----4-:R4:W1:Y:S04]  /*6a00*/  SHFL.DOWN PT, R3, R18, 0x4, 0x1f ;  /* 0x08801f0012037f89 */ /* 0x01086800000e0000 */
[----:B0-----:R4:W0:Y:S04]  /*6a10*/  SHFL.DOWN PT, R14, R17, 0x4, 0x1f ;  /* 0x08801f00110e7f89 */ /* 0x00182800000e0000 */
[----:B------:R4:W0:Y:S02]  /*6a20*/  SHFL.DOWN PT, R12, R13, 0x4, 0x1f ;  /* 0x08801f000d0c7f89 */ /* 0x00082400000e0000 */
.L_x_9703:
        /* <DEDUP_REMOVED lines=9> */
[-C--:B--23--:R-:W-:Y:S01]  /*6ac0*/  FFMA.FTZ R19, R19, R2.reuse, -R15 ;  /* 0x0000000213137223 */ /* 0x08cfe2000001080f */
[----:B----4-:R-:W-:Y:S01]  /*6ad0*/  FFMA.FTZ R18, R18, R2, R3 ;  /* 0x0000000212127223 */ /* 0x010fe20000010003 */
[----:B------:R-:W-:Y:S01]  /*6ae0*/  FADD.FTZ R17, R17, R16 ;  /* 0x0000001011117221 */ /* 0x000fe20000010000 */
[----:B------:R-:W-:-:S07]  /*6af0*/  FADD.FTZ R13, R13, R14 ;  /* 0x0000000e0d0d7221 */ /* 0x000fce0000010000 */
.L_x_9622:
[----:B------:R-:W-:Y:S05]  /*6b00*/  BSYNC.RECONVERGENT B0 ;  /* 0x0000000000007941 */ /* 0x000fea0003800200 */
.L_x_9621:
[----:B------:R-:W-:-:S03]  /*6b10*/  UMOV UR31, 0xffffffff ;  /* 0xffffffff001f7882 */ /* 0x000fc60000000000 */
[----:B------:R-:W-:Y:S05]  /*6b20*/  BRA.DIV UR31, `(.L_x_9623) ;  /* 0x000000521f707947 */ /* 0x000fea000b800000 */
[----:B-1----:R1:W1:Y:S04]  /*6b30*/  SHFL.DOWN PT, R2, R19, 0x8, 0x1f ;  /* 0x09001f0013027f89 */ /* 0x00226800000e0000 */
[----:B------:R1:W1:Y:S04]  /*6b40*/  SHFL.DOWN PT, R3, R18, 0x8, 0x1f ;  /* 0x09001f0012037f89 */ /* 0x00026800000e0000 */
[----:B0-----:R0:W0:Y:S04]  /*6b50*/  SHFL.DOWN PT, R14, R17, 0x8, 0x1f ;  /* 0x09001f00110e7f89 */ /* 0x00102800000e0000 */
[----:B------:R0:W0:Y:S02]  /*6b60*/  SHFL.DOWN PT, R12, R13, 0x8, 0x1f ;  /* 0x09001f000d0c7f89 */ /* 0x00002400000e0000 */
.L_x_9709:
        /* <DEDUP_REMOVED lines=13> */
.L_x_9625:
[----:B------:R-:W-:Y:S05]  /*6c40*/  BSYNC.RECONVERGENT B0 ;  /* 0x0000000000007941 */ /* 0x000fea0003800200 */
.L_x_9624:
[----:B------:R-:W-:-:S03]  /*6c50*/  UMOV UR31, 0xffffffff ;  /* 0xffffffff001f7882 */ /* 0x000fc60000000000 */
[----:B------:R-:W-:Y:S05]  /*6c60*/  BRA.DIV UR31, `(.L_x_9626) ;  /* 0x000000521f907947 */ /* 0x000fea000b800000 */
[----:B-1----:R1:W1:Y:S04]  /*6c70*/  SHFL.DOWN PT, R2, R19, 0x10, 0x1f ;  /* 0x0a001f0013027f89 */ /* 0x00226800000e0000 */
[----:B------:R1:W1:Y:S04]  /*6c80*/  SHFL.DOWN PT, R3, R18, 0x10, 0x1f ;  /* 0x0a001f0012037f89 */ /* 0x00026800000e0000 */
[----:B0-----:R0:W0:Y:S04]  /*6c90*/  SHFL.DOWN PT, R14, R17, 0x10, 0x1f ;  /* 0x0a001f00110e7f89 */ /* 0x00102800000e0000 */
[----:B------:R0:W0:Y:S02]  /*6ca0*/  SHFL.DOWN PT, R12, R13, 0x10, 0x1f ;  /* 0x0a001f000d0c7f89 */ /* 0x00002400000e0000 */
.L_x_9715:
        /* <DEDUP_REMOVED lines=13> */
.L_x_9628:
[----:B------:R-:W-:Y:S05]  /*6d80*/  BSYNC.RECONVERGENT B0 ;  /* 0x0000000000007941 */ /* 0x000fea0003800200 */
.L_x_9627:
        /* <DEDUP_REMOVED lines=10> */
[CC--:B------:R-:W-:Y:S01]  /*6e30*/  FMUL.FTZ R2, R6.reuse, R236.reuse ;  /* 0x000000ec06027220 */ /* 0x0c0fe20000410000 */
[----:B------:R-:W-:Y:S01]  /*6e40*/  FMUL.FTZ R237, R5, R236 ;  /* 0x000000ec05ed7220 */ /* 0x000fe20000410000 */
[----:B------:R-:W1:Y:S01]  /*6e50*/  SHFL.DOWN PT, R241, R18, 0x1, 0x1f ;  /* 0x08201f0012f17f89 */ /* 0x000e6200000e0000 */
[----:B-----5:R-:W-:Y:S01]  /*6e60*/  FFMA.FTZ R3, R6, R234, -R3 ;  /* 0x000000ea06037223 */ /* 0x020fe20000010803 */
[C---:B------:R-:W-:Y:S01]  /*6e70*/  FMUL.FTZ R236, R4.reuse, R236 ;  /* 0x000000ec04ec7220 */ /* 0x040fe20000410000 */
[-C--:B------:R-:W-:Y:S01]  /*6e80*/  FFMA.FTZ R15, R7, R234.reuse, R2 ;  /* 0x000000ea070f7223 */ /* 0x080fe20000010002 */
[----:B------:R-:W1:Y:S01]  /*6e90*/  SHFL.DOWN PT, R243, R17, 0x1, 0x1f ;  /* 0x08201f0011f37f89 */ /* 0x000e6200000e0000 */
[-C--:B------:R-:W-:Y:S01]  /*6ea0*/  FFMA.FTZ R237, R4, R234.reuse, -R237 ;  /* 0x000000ea04ed7223 */ /* 0x080fe200000108ed */
[----:B------:R-:W-:Y:S01]  /*6eb0*/  FFMA.FTZ R236, R5, R234, R236 ;  /* 0x000000ea05ec7223 */ /* 0x000fe200000100ec */
[----:B0-----:R-:W-:Y:S01]  /*6ec0*/  FADD.FTZ R238, R12, R3 ;  /* 0x000000030cee7221 */ /* 0x001fe20000010000 */
[----:B------:R-:W0:Y:S01]  /*6ed0*/  SHFL.IDX PT, R240, R6, RZ, 0x1f ;  /* 0x00001fff06f07589 */ /* 0x000e2200000e0000 */
[----:B--2---:R-:W-:-:S03]  /*6ee0*/  FADD.FTZ R234, R242, R15 ;  /* 0x0000000ff2ea7221 */ /* 0x004fc60000010000 */
[----:B------:R-:W2:Y:S01]  /*6ef0*/  SHFL.IDX PT, R246, R7, RZ, 0x1f ;  /* 0x00001fff07f67589 */ /* 0x000ea200000e0000 */
[----:B---3--:R-:W-:-:S03]  /*6f00*/  MOV R12, R244 ;  /* 0x000000f4000c7202 */ /* 0x008fc60000000f00 */
[----:B------:R4:W3:Y:S02]  /*6f10*/  SHFL.DOWN PT, R245, R13, 0x1, 0x1f ;  /* 0x08201f000df57f89 */ /* 0x0008e400000e0000 */
[----:B----4-:R-:W-:-:S07]  /*6f20*/  MOV R13, R239 ;  /* 0x000000ef000d7202 */ /* 0x010fce0000000f00 */
.L_x_9729:
        /* <DEDUP_REMOVED lines=15> */
.L_x_9631:
[----:B------:R-:W-:Y:S05]  /*7020*/  BSYNC.RECONVERGENT B0 ;  /* 0x0000000000007941 */ /* 0x000fea0003800200 */
.L_x_9630:
        /* <DEDUP_REMOVED lines=16> */
.L_x_9613:
[----:B------:R-:W-:Y:S05]  /*7130*/  WARPSYNC.ALL ;  /* 0x0000000000007948 */ /* 0x000fea0003800000 */
[----:B------:R-:W-:Y:S01]  /*7140*/  BAR.SYNC.DEFER_BLOCKING 0x0 ;  /* 0x0000000000007b1d */ /* 0x000fe20000010000 */
[----:B--2---:R-:W-:Y:S01]  /*7150*/  FFMA.FTZ R15, R0, R218, RZ ;  /* 0x000000da000f7223 */ /* 0x004fe200000100ff */
[----:B------:R-:W-:Y:S01]  /*7160*/  ISETP.NE.AND P0, PT, R136, RZ, PT ;  /* 0x000000ff8800720c */ /* 0x000fe20003f05270 */
[----:B------:R-:W-:Y:S01]  /*7170*/  FFMA.FTZ R17, R0, -R213, RZ ;  /* 0x800000d500117223 */ /* 0x000fe200000100ff */
[----:B------:R-:W-:Y:S01]  /*7180*/  FADD.FTZ R233, RZ, R233 ;  /* 0x000000e9ffe97221 */ /* 0x000fe20000010000 */
[C---:B------:R-:W-:Y:S01]  /*7190*/  ISETP.GT.AND P2, PT, R131.reuse, 0x1e, PT ;  /* 0x0000001e8300780c */ /* 0x040fe20003f44270 */
[----:B------:R-:W-:Y:S01]  /*71a0*/  BSSY.RECONVERGENT B0, `(.L_x_9632) ;  /* 0x00001be000007945 */ /* 0x000fe20003800200 */
[----:B------:R-:W-:Y:S01]  /*71b0*/  ISETP.GT.AND P3, PT, R131, 0xf, PT ;  /* 0x0000000f8300780c */ /* 0x000fe20003f64270 */
[----:B------:R-:W2:Y:S07]  /*71c0*/  LDS.64 R2, [R135+0xcb8] ;  /* 0x000cb80087027984 */ /* 0x000eae0000000a00 */
[----:B-1----:R1:W-:Y:S01]  /*71d0*/  @!P0 STS.128 [UR26+0x22b0], R4 ;  /* 0x0022b004ff008988 */ /* 0x0023e20008000c1a */
[-C--:B--2---:R-:W-:Y:S01]  /*71e0*/  FMUL.FTZ R8, R2, R29.reuse ;  /* 0x0000001d02087220 */ /* 0x084fe20000410000 */
[----:B------:R-:W-:-:S03]  /*71f0*/  FMUL.FTZ R29, R3, R29 ;  /* 0x0000001d031d7220 */ /* 0x000fc60000410000 */
[-C--:B------:R-:W-:Y:S01]  /*7200*/  FFMA.FTZ R8, R3, R28.reuse, -R8 ;  /* 0x0000001c03087223 */ /* 0x080fe20000010808 */
[----:B------:R-:W-:-:S03]  /*7210*/  FFMA.FTZ R29, R2, R28, R29 ;  /* 0x0000001c021d7223 */ /* 0x000fc6000001001d */
[----:B------:R-:W-:Y:S01]  /*7220*/  FADD.FTZ R139, R139, R8 ;  /* 0x000000088b8b7221 */ /* 0x000fe20000010000 */
[----:B------:R-:W-:Y:S01]  /*7230*/  FADD.FTZ R156, R156, R29 ;  /* 0x0000001d9c9c7221 */ /* 0x000fe20000010000 */
[----:B------:R-:W-:Y:S01]  /*7240*/  FFMA.FTZ R8, R60, R219, R15 ;  /* 0x000000db3c087223 */ /* 0x000fe2000001000f */
[----:B------:R-:W-:Y:S01]  /*7250*/  FADD.FTZ R219, -R44, R219 ;  /* 0x000000db2cdb7221 */ /* 0x000fe20000010100 */
[CC--:B------:R-:W-:Y:S01]  /*7260*/  FMUL.FTZ R2, R172.reuse, R139.reuse ;  /* 0x0000008bac027220 */ /* 0x0c0fe20000410000 */
        /* <DEDUP_REMOVED lines=11> */
[C---:B------:R-:W-:Y:S01]  /*7320*/  FMUL.FTZ R2, R174.reuse, R157 ;  /* 0x0000009dae027220 */ /* 0x040fe20000410000 */
[----:B------:R-:W-:Y:S01]  /*7330*/  FMUL.FTZ R174, R174, R141 ;  /* 0x0000008daeae7220 */ /* 0x000fe20000410000 */
[----:B------:R-:W-:Y:S01]  /*7340*/  FFMA.FTZ R10, R56, R229, R19 ;  /* 0x000000e5380a7223 */ /* 0x000fe20000010013 */
[----:B-1----:R-:W-:Y:S01]  /*7350*/  FFMA.FTZ R5, R59, -R210, R8 ;  /* 0x800000d23b057223 */ /* 0x002fe20000010008 */
        /* <DEDUP_REMOVED lines=8> */
[CC--:B------:R-:W-:Y:S01]  /*73e0*/  FMUL.FTZ R2, R176.reuse, R11.reuse ;  /* 0x0000000bb0027220 */ /* 0x0c0fe20000410000 */
[----:B------:R-:W-:Y:S01]  /*73f0*/  FMUL.FTZ R176, R176, R158 ;  /* 0x0000009eb0b07220 */ /* 0x000fe20000410000 */
[----:B------:R-:W-:Y:S01]  /*7400*/  FFMA.FTZ R5, R53, R226, R6 ;  /* 0x000000e235057223 */ /* 0x000fe20000010006 */
[----:B------:R-:W-:Y:S01]  /*7410*/  FMUL.FTZ R8, R156, R78 ;  /* 0x0000004e9c087220 */ /* 0x000fe20000410000 */
[C---:B------:R-:W-:Y:S01]  /*7420*/  FFMA.FTZ R2, R177.reuse, R158, R2 ;  /* 0x0000009eb1027223 */ /* 0x040fe20000010002 */
[----:B------:R-:W-:Y:S01]  /*7430*/  FFMA.FTZ R176, R177, R11, -R176 ;  /* 0x0000000bb1b07223 */ /* 0x000fe200000108b0 */
[----:B------:R-:W-:Y:S01]  /*7440*/  FFMA.FTZ R4, R52, R227, R5 ;  /* 0x000000e334047223 */ /* 0x000fe20000010005 */
[----:B------:R-:W-:Y:S01]  /*7450*/  FADD.FTZ R61, R8, R61 ;  /* 0x0000003d083d7221 */ /* 0x000fe20000010000 */
[----:B------:R-:W-:Y:S01]  /*7460*/  FADD.FTZ R159, R159, R2 ;  /* 0x000000029f9f7221 */ /* 0x000fe20000010000 */
[----:B------:R-:W-:Y:S01]  /*7470*/  FADD.FTZ R143, R143, R176 ;  /* 0x000000b08f8f7221 */ /* 0x000fe20000010000 */
[----:B------:R-:W-:Y:S01]  /*7480*/  FMUL.FTZ R19, R157, R90 ;  /* 0x0000005a9d137220 */ /* 0x000fe20000410000 */
[----:B------:R-:W-:Y:S01]  /*7490*/  FMUL.FTZ R29, R27, R157 ;  /* 0x0000009d1b1d7220 */ /* 0x000fe20000410000 */
[C---:B------:R-:W-:Y:S01]  /*74a0*/  FMUL.FTZ R2, R178.reuse, R159 ;  /* 0x0000009fb2027220 */ /* 0x040fe20000410000 */
[----:B------:R-:W-:Y:S01]  /*74b0*/  FMUL.FTZ R178, R178, R143 ;  /* 0x0000008fb2b27220 */ /* 0x000fe20000410000 */
[----:B------:R-:W-:Y:S01]  /*74c0*/  FADD.FTZ R70, R19, R70 ;  /* 0x0000004613467221 */ /* 0x000fe20000010000 */
[----:B------:R-:W-:Y:S01]  /*74d0*/  FFMA.FTZ R29, R26, R141, -R29 ;  /* 0x0000008d1a1d7223 */ /* 0x000fe2000001081d */
[C---:B------:R-:W-:Y:S01]  /*74e0*/  FFMA.FTZ R3, R179.reuse, R143, -R2 ;  /* 0x0000008fb3037223 */ /* 0x040fe20000010802 */
[----:B------:R-:W-:Y:S01]  /*74f0*/  FFMA.FTZ R179, R179, R159, R178 ;  /* 0x0000009fb3b37223 */ /* 0x000fe200000100b2 */
[----:B------:R-:W-:Y:S01]  /*7500*/  FADD.FTZ R223, -R42, R223 ;  /* 0x000000df2adf7221 */ /* 0x000fe20000010100 */
[----:B------:R-:W-:Y:S01]  /*7510*/  FADD.FTZ R224, -R41, R224 ;  /* 0x000000e029e07221 */ /* 0x000fe20000010100 */
[----:B------:R-:W-:Y:S01]  /*7520*/  FADD.FTZ R3, R144, R3 ;  /* 0x0000000390037221 */ /* 0x000fe20000010000 */
[----:B------:R-:W-:Y:S01]  /*7530*/  FADD.FTZ R160, R160, R179 ;  /* 0x000000b3a0a07221 */ /* 0x000fe20000010000 */
[----:B------:R-:W-:Y:S01]  /*7540*/  FADD.FTZ R229, -R40, R229 ;  /* 0x000000e528e57221 */ /* 0x000fe20000010100 */
[----:B------:R-:W-:Y:S01]  /*7550*/  FADD.FTZ R214, -R39, R214 ;  /* 0x000000d627d67221 */ /* 0x000fe20000010100 */
[CC--:B------:R-:W-:Y:S01]  /*7560*/  FMUL.FTZ R2, R180.reuse, R3.reuse ;  /* 0x00000003b4027220 */ /* 0x0c0fe20000410000 */
[-C--:B------:R-:W-:Y:S01]  /*7570*/  FMUL.FTZ R180, R180, R160.reuse ;  /* 0x000000a0b4b47220 */ /* 0x080fe20000410000 */
[----:B------:R-:W-:Y:S01]  /*7580*/  FADD.FTZ R231, -R38, R231 ;  /* 0x000000e726e77221 */ /* 0x000fe20000010100 */
[----:B------:R-:W-:Y:S01]  /*7590*/  FADD.FTZ R226, -R37, R226 ;  /* 0x000000e225e27221 */ /* 0x000fe20000010100 */
[C---:B------:R-:W-:Y:S01]  /*75a0*/  FFMA.FTZ R2, R181.reuse, R160, R2 ;  /* 0x000000a0b5027223 */ /* 0x040fe20000010002 */
[----:B------:R-:W-:Y:S01]  /*75b0*/  FFMA.FTZ R180, R181, R3, -R180 ;  /* 0x00000003b5b47223 */ /* 0x000fe200000108b4 */
[----:B------:R-:W-:Y:S01]  /*75c0*/  FMUL.FTZ R177, R143, R100 ;  /* 0x000000648fb17220 */ /* 0x000fe20000410000 */
[----:B------:R-:W-:Y:S01]  /*75d0*/  FADD.FTZ R227, -R36, R227 ;  /* 0x000000e324e37221 */ /* 0x000fe20000010100 */
[----:B------:R-:W-:Y:S01]  /*75e0*/  FADD.FTZ R161, R161, R2 ;  /* 0x00000002a1a17221 */ /* 0x000fe20000010000 */
[----:B------:R-:W-:Y:S01]  /*75f0*/  FADD.FTZ R145, R145, R180 ;  /* 0x000000b491917221 */ /* 0x000fe20000010000 */
[----:B------:R-:W-:-:S02]  /*7600*/  FMUL.FTZ R179, R220, R177 ;  /* 0x000000b1dcb37220 */ /* 0x000fc40000410000 */
        /* <DEDUP_REMOVED lines=18> */
[----:B------:R-:W-:Y:S02]  /*7730*/  FMUL.FTZ R148, R11, R80 ;  /* 0x000000500b947220 */ /* 0x000fe40000410000 */
        /* <DEDUP_REMOVED lines=22> */
[----:B------:R-:W-:Y:S01]  /*78a0*/  FFMA.FTZ R2, R56, -R207, R7 ;  /* 0x800000cf38027223 */ /* 0x000fe20000010007 */
[----:B------:R-:W-:Y:S01]  /*78b0*/  FFMA.FTZ R195, R195, R167, R194 ;  /* 0x000000a7c3c37223 */ /* 0x000fe200000100c2 */
[----:B------:R-:W-:Y:S01]  /*78c0*/  FFMA.FTZ R7, R51, R222, R4 ;  /* 0x000000de33077223 */ /* 0x000fe20000010004 */
[----:B------:R-:W-:Y:S01]  /*78d0*/  FADD.FTZ R152, R152, R5 ;  /* 0x0000000598987221 */ /* 0x000fe20000010000 */
[----:B------:R-:W-:Y:S01]  /*78e0*/  FFMA.FTZ R5, R55, -R206, R2 ;  /* 0x800000ce37057223 */ /* 0x000fe20000010002 */
[----:B------:R-:W-:Y:S01]  /*78f0*/  FADD.FTZ R168, R168, R195 ;  /* 0x000000c3a8a87221 */ /* 0x000fe20000010000 */
[----:B------:R-:W-:Y:S01]  /*7900*/  FFMA.FTZ R6, R50, R217, R7 ;  /* 0x000000d932067223 */ /* 0x000fe20000010007 */
[----:B------:R-:W-:Y:S01]  /*7910*/  FMUL.FTZ R2, R196, R152 ;  /* 0x00000098c4027220 */ /* 0x000fe20000410000 */
[----:B------:R-:W-:Y:S01]  /*7920*/  FFMA.FTZ R4, R54, -R205, R5 ;  /* 0x800000cd36047223 */ /* 0x000fe20000010005 */
[----:B------:R-:W-:Y:S01]  /*7930*/  FMUL.FTZ R5, R196, R168 ;  /* 0x000000a8c4057220 */ /* 0x000fe20000410000 */
[----:B------:R-:W-:Y:S01]  /*7940*/  FFMA.FTZ R17, R49, R228, R6 ;  /* 0x000000e431117223 */ /* 0x000fe20000010006 */
[----:B------:R-:W-:Y:S01]  /*7950*/  FFMA.FTZ R2, R197, R168, R2 ;  /* 0x000000a8c5027223 */ /* 0x000fe20000010002 */
[----:B------:R-:W-:Y:S01]  /*7960*/  FFMA.FTZ R7, R53, -R202, R4 ;  /* 0x800000ca35077223 */ /* 0x000fe20000010004 */
[----:B------:R-:W-:Y:S01]  /*7970*/  FFMA.FTZ R4, R197, R152, -R5 ;  /* 0x00000098c5047223 */ /* 0x000fe20000010805 */
[----:B------:R-:W-:Y:S01]  /*7980*/  FFMA.FTZ R6, R48, R221, R17 ;  /* 0x000000dd30067223 */ /* 0x000fe20000010011 */
[----:B------:R-:W-:Y:S01]  /*7990*/  FADD.FTZ R169, R169, R2 ;  /* 0x00000002a9a97221 */ /* 0x000fe20000010000 */
[----:B------:R-:W-:Y:S01]  /*79a0*/  FFMA.FTZ R2, R52, -R203, R7 ;  /* 0x800000cb34027223 */ /* 0x000fe20000010007 */
[----:B------:R-:W-:Y:S01]  /*79b0*/  FMUL.FTZ R17, R27, R156 ;  /* 0x0000009c1b117220 */ /* 0x000fe20000410000 */
[----:B------:R-:W-:Y:S01]  /*79c0*/  FFMA.FTZ R7, R47, R232, R6 ;  /* 0x000000e82f077223 */ /* 0x000fe20000010006 */
[----:B------:R-:W-:Y:S01]  /*79d0*/  FADD.FTZ R153, R153, R4 ;  /* 0x0000000499997221 */ /* 0x000fe20000010000 */
[----:B------:R-:W-:Y:S01]  /*79e0*/  FFMA.FTZ R5, R51, -R212, R2 ;  /* 0x800000d433057223 */ /* 0x000fe20000010002 */
[-C--:B------:R-:W-:Y:S01]  /*79f0*/  FFMA.FTZ R12, R26, R139.reuse, -R17 ;  /* 0x0000008b1a0c7223 */ /* 0x080fe20000010811 */
[----:B------:R-:W-:Y:S01]  /*7a00*/  FMUL.FTZ R139, R27, R139 ;  /* 0x0000008b1b8b7220 */ /* 0x000fe20000410000 */
[----:B------:R-:W-:Y:S01]  /*7a10*/  FFMA.FTZ R6, R46, R235, R7 ;  /* 0x000000eb2e067223 */ /* 0x000fe20000010007 */
[----:B------:R-:W-:Y:S01]  /*7a20*/  FFMA.FTZ R2, R50, -R215, R5 ;  /* 0x800000d732027223 */ /* 0x000fe20000010005 */
[----:B------:R-:W-:Y:S01]  /*7a30*/  FADD.FTZ R235, -R30, R235 ;  /* 0x000000eb1eeb7221 */ /* 0x000fe20000010100 */
[----:B------:R-:W-:Y:S01]  /*7a40*/  FFMA.FTZ R10, R26, R156, R139 ;  /* 0x0000009c1a0a7223 */ /* 0x000fe2000001008b */
[----:B------:R-:W-:Y:S01]  /*7a50*/  FMUL.FTZ R4, R233, R14 ;  /* 0x0000000ee9047220 */ /* 0x000fe20000410000 */
[----:B------:R-:W-:Y:S01]  /*7a60*/  FFMA.FTZ R5, R49, -R220, R2 ;  /* 0x800000dc31057223 */ /* 0x000fe20000010002 */
[----:B------:R-:W-:Y:S01]  /*7a70*/  FMUL.FTZ R139, R141, R90 ;  /* 0x0000005a8d8b7220 */ /* 0x000fe20000410000 */
[C---:B------:R-:W-:Y:S01]  /*7a80*/  FMUL.FTZ R10, R235.reuse, R10 ;  /* 0x0000000aeb0a7220 */ /* 0x040fe20000410000 */
[----:B------:R-:W-:Y:S01]  /*7a90*/  FFMA.FTZ R4, R235, R8, R4 ;  /* 0x00000008eb047223 */ /* 0x000fe20000010004 */
[----:B------:R-:W-:Y:S01]  /*7aa0*/  FFMA.FTZ R2, R48, -R225, R5 ;  /* 0x800000e130027223 */ /* 0x000fe20000010005 */
[----:B------:R-:W-:Y:S01]  /*7ab0*/  FADD.FTZ R232, -R31, R232 ;  /* 0x000000e81fe87221 */ /* 0x000fe20000010100 */
[----:B------:R-:W-:Y:S01]  /*7ac0*/  FFMA.FTZ R10, R233, R12, R10 ;  /* 0x0000000ce90a7223 */ /* 0x000fe2000001000a */
        /* <DEDUP_REMOVED lines=8> */
[-C--:B------:R-:W-:Y:S01]  /*7b50*/  FFMA.FTZ R10, R232, R19.reuse, R173 ;  /* 0x00000013e80a7223 */ /* 0x080fe200000100ad */
[----:B------:R-:W-:Y:S01]  /*7b60*/  FFMA.FTZ R5, R235, R14, -R8 ;  /* 0x0000000eeb057223 */ /* 0x000fe20000010808 */
[----:B------:R-:W-:Y:S01]  /*7b70*/  FADD.FTZ R170, R170, R17 ;  /* 0x00000011aaaa7221 */ /* 0x000fe20000010000 */
[----:B------:R-:W-:Y:S01]  /*7b80*/  FADD.FTZ R17, R154, R199 ;  /* 0x000000c79a117221 */ /* 0x000fe20000010000 */
[----:B------:R-:W-:Y:S01]  /*7b90*/  FMUL.FTZ R173, R230, R19 ;  /* 0x00000013e6ad7220 */ /* 0x000fe20000410000 */
[----:B------:R-:W-:Y:S01]  /*7ba0*/  FMUL.FTZ R141, R27, R141 ;  /* 0x0000008d1b8d7220 */ /* 0x000fe20000410000 */
[C---:B------:R-:W-:Y:S01]  /*7bb0*/  FMUL.FTZ R2, R200.reuse, R170 ;  /* 0x000000aac8027220 */ /* 0x040fe20000410000 */
[----:B------:R-:W-:Y:S01]  /*7bc0*/  FMUL.FTZ R19, R200, R17 ;  /* 0x00000011c8137220 */ /* 0x000fe20000410000 */
[----:B------:R-:W-:Y:S01]  /*7bd0*/  FMUL.FTZ R28, R17, R114 ;  /* 0x00000072111c7220 */ /* 0x000fe20000410000 */
[----:B------:R-:W-:Y:S01]  /*7be0*/  FFMA.FTZ R141, R26, R157, R141 ;  /* 0x0000009d1a8d7223 */ /* 0x000fe2000001008d */
[C---:B------:R-:W-:Y:S01]  /*7bf0*/  FFMA.FTZ R8, R201.reuse, R17, -R2 ;  /* 0x00000011c9087223 */ /* 0x040fe20000010802 */
[----:B------:R-:W-:Y:S01]  /*7c00*/  FFMA.FTZ R2, R201, R170, R19 ;  /* 0x000000aac9027223 */ /* 0x000fe20000010013 */
[----:B------:R-:W-:Y:S01]  /*7c10*/  FADD.FTZ R19, -R45, R218 ;  /* 0x000000da2d137221 */ /* 0x000fe20000010100 */
[----:B------:R-:W-:Y:S01]  /*7c20*/  FMUL.FTZ R141, R232, R141 ;  /* 0x0000008de88d7220 */ /* 0x000fe20000410000 */
[----:B------:R-:W-:Y:S01]  /*7c30*/  FADD.FTZ R155, R155, R8 ;  /* 0x000000089b9b7221 */ /* 0x000fe20000010000 */
[----:B------:R-:W-:Y:S01]  /*7c40*/  FADD.FTZ R171, R171, R2 ;  /* 0x00000002abab7221 */ /* 0x000fe20000010000 */
[----:B------:R-:W-:Y:S01]  /*7c50*/  FMUL.FTZ R8, R170, R114 ;  /* 0x00000072aa087220 */ /* 0x000fe20000410000 */
[----:B------:R-:W-:Y:S01]  /*7c60*/  FMUL.FTZ R18, R211, R28 ;  /* 0x0000001cd3127220 */ /* 0x000fe20000410000 */
[-C--:B------:R-:W-:Y:S01]  /*7c70*/  FMUL.FTZ R14, R155, R128.reuse ;  /* 0x000000809b0e7220 */ /* 0x080fe20000410000 */
[----:B------:R-:W-:Y:S01]  /*7c80*/  FMUL.FTZ R2, R171, R128 ;  /* 0x00000080ab027220 */ /* 0x000fe20000410000 */
[----:B------:R-:W-:Y:S01]  /*7c90*/  FFMA.FTZ R144, R230, R29, R141 ;  /* 0x0000001de6907223 */ /* 0x000fe2000001008d */
[----:B------:R-:W-:Y:S01]  /*7ca0*/  FFMA.FTZ R29, R219, R8, R18 ;  /* 0x00000008db1d7223 */ /* 0x000fe20000010012 */
[----:B------:R-:W-:Y:S01]  /*7cb0*/  FMUL.FTZ R16, R213, R14 ;  /* 0x0000000ed5107220 */ /* 0x000fe20000410000 */
[----:B------:R-:W-:Y:S01]  /*7cc0*/  FMUL.FTZ R142, R211, R8 ;  /* 0x00000008d38e7220 */ /* 0x000fe20000410000 */
[----:B------:R-:W-:Y:S01]  /*7cd0*/  FFMA.FTZ R12, R232, R139, -R173 ;  /* 0x0000008be80c7223 */ /* 0x000fe200000108ad */
[-C--:B------:R-:W-:Y:S01]  /*7ce0*/  FMUL.FTZ R18, R213, R2.reuse ;  /* 0x00000002d5127220 */ /* 0x080fe20000410000 */
[----:B------:R-:W-:Y:S01]  /*7cf0*/  FFMA.FTZ R16, R19, R2, R16 ;  /* 0x0000000213107223 */ /* 0x000fe20000010010 */
[----:B------:R-:W-:Y:S01]  /*7d00*/  FFMA.FTZ R139, R219, R28, -R142 ;  /* 0x0000001cdb8b7223 */ /* 0x000fe2000001088e */
[----:B------:R-:W-:Y:S01]  /*7d10*/  FMUL.FTZ R173, R27, R11 ;  /* 0x0000000b1bad7220 */ /* 0x000fe20000410000 */
[----:B------:R-:W-:Y:S01]  /*7d20*/  FFMA.FTZ R14, R19, R14, -R18 ;  /* 0x0000000e130e7223 */ /* 0x000fe20000010812 */
[----:B------:R-:W-:Y:S01]  /*7d30*/  FADD.FTZ R16, RZ, R16 ;  /* 0x00000010ff107221 */ /* 0x000fe20000010000 */
[----:B------:R-:W-:Y:S01]  /*7d40*/  FADD.FTZ R28, -R32, R221 ;  /* 0x000000dd201c7221 */ /* 0x000fe20000010100 */
[-C--:B------:R-:W-:Y:S01]  /*7d50*/  FFMA.FTZ R173, R26, R158.reuse, R173 ;  /* 0x0000009e1aad7223 */ /* 0x080fe200000100ad */
[----:B------:R-:W-:Y:S01]  /*7d60*/  FADD.FTZ R14, RZ, R14 ;  /* 0x0000000eff0e7221 */ /* 0x000fe20000010000 */
[----:B------:R-:W-:Y:S01]  /*7d70*/  FADD.FTZ R16, R16, R29 ;  /* 0x0000001d10107221 */ /* 0x000fe20000010000 */
[----:B------:R-:W-:Y:S01]  /*7d80*/  FMUL.FTZ R29, R27, R158 ;  /* 0x0000009e1b1d7220 */ /* 0x000fe20000410000 */
[----:B------:R-:W-:Y:S01]  /*7d90*/  FADD.FTZ R110, R175, R110 ;  /* 0x0000006eaf6e7221 */ /* 0x000fe20000010000 */
[----:B------:R-:W-:Y:S01]  /*7da0*/  FADD.FTZ R14, R14, R139 ;  /* 0x0000008b0e0e7221 */ /* 0x000fe20000010000 */
[----:B------:R-:W-:Y:S01]  /*7db0*/  FFMA.FTZ R144, R109, R157, R144 ;  /* 0x0000009d6d907223 */ /* 0x000fe20000010090 */
[----:B------:R-:W-:Y:S01]  /*7dc0*/  FFMA.FTZ R142, R26, R11, -R29 ;  /* 0x0000000b1a8e7223 */ /* 0x000fe2000001081d */
[-C--:B------:R-:W-:Y:S01]  /*7dd0*/  FMUL.FTZ R11, R169, R126.reuse ;  /* 0x0000007ea90b7220 */ /* 0x080fe20000410000 */
[----:B------:R-:W-:Y:S01]  /*7de0*/  FMUL.FTZ R29, R153, R126 ;  /* 0x0000007e991d7220 */ /* 0x000fe20000410000 */
[----:B------:R-:W-:Y:S01]  /*7df0*/  FMUL.FTZ R157, R158, R80 ;  /* 0x000000509e9d7220 */ /* 0x000fe20000410000 */
[----:B------:R-:W-:Y:S01]  /*7e00*/  FMUL.FTZ R175, R225, R148 ;  /* 0x00000094e1af7220 */ /* 0x000fe20000410000 */
[----:B------:R-:W-:Y:S01]  /*7e10*/  FMUL.FTZ R141, R210, R11 ;  /* 0x0000000bd28d7220 */ /* 0x000fe20000410000 */
[C---:B------:R-:W-:Y:S01]  /*7e20*/  FMUL.FTZ R146, R28.reuse, R173 ;  /* 0x000000ad1c927220 */ /* 0x040fe20000410000 */
[----:B------:R-:W-:Y:S01]  /*7e30*/  FADD.FTZ R62, R157, R62 ;  /* 0x0000003e9d3e7221 */ /* 0x000fe20000010000 */
[----:B------:R-:W-:Y:S01]  /*7e40*/  FFMA.FTZ R18, R28, R157, R175 ;  /* 0x0000009d1c127223 */ /* 0x000fe200000100af */
[-C--:B------:R-:W-:Y:S01]  /*7e50*/  FFMA.FTZ R141, R216, R29.reuse, -R141 ;  /* 0x0000001dd88d7223 */ /* 0x080fe2000001088d */
[----:B------:R-:W-:Y:S01]  /*7e60*/  FMUL.FTZ R29, R210, R29 ;  /* 0x0000001dd21d7220 */ /* 0x000fe20000410000 */
[C---:B------:R-:W-:Y:S01]  /*7e70*/  FFMA.FTZ R172, R225.reuse, R142, R146 ;  /* 0x0000008ee1ac7223 */ /* 0x040fe20000010092 */
[----:B------:R-:W-:Y:S01]  /*7e80*/  FMUL.FTZ R157, R225, R157 ;  /* 0x0000009de19d7220 */ /* 0x000fe20000410000 */
[----:B------:R-:W-:Y:S01]  /*7e90*/  FADD.FTZ R141, R14, R141 ;  /* 0x0000008d0e8d7221 */ /* 0x000fe20000010000 */
[----:B------:R-:W-:Y:S01]  /*7ea0*/  FFMA.FTZ R29, R216, R11, R29 ;  /* 0x0000000bd81d7223 */ /* 0x000fe2000001001d */
[-C--:B------:R-:W-:Y:S01]  /*7eb0*/  FMUL.FTZ R14, R168, R103.reuse ;  /* 0x00000067a80e7220 */ /* 0x080fe20000410000 */
[----:B------:R-:W-:Y:S01]  /*7ec0*/  FFMA.FTZ R28, R28, R148, -R157 ;  /* 0x000000941c1c7223 */ /* 0x000fe2000001089d */
[----:B------:R-:W-:Y:S01]  /*7ed0*/  FMUL.FTZ R157, R151, R124 ;  /* 0x0000007c979d7220 */ /* 0x000fe20000410000 */
[----:B------:R-:W-:Y:S01]  /*7ee0*/  FADD.FTZ R139, R16, R29 ;  /* 0x0000001d108b7221 */ /* 0x000fe20000010000 */
[----:B------:R-:W-:Y:S01]  /*7ef0*/  FMUL.FTZ R16, R152, R103 ;  /* 0x0000006798107220 */ /* 0x000fe20000410000 */
[----:B------:R-:W-:Y:S01]  /*7f00*/  FMUL.FTZ R142, R209, R14 ;  /* 0x0000000ed18e7220 */ /* 0x000fe20000410000 */
[----:B------:R-:W-:Y:S01]  /*7f10*/  FMUL.FTZ R29, R167, R124 ;  /* 0x0000007ca71d7220 */ /* 0x000fe20000410000 */
[----:B------:R-:W-:Y:S01]  /*7f20*/  FADD.FTZ R107, R144, R107 ;  /* 0x0000006b906b7221 */ /* 0x000fe20000010000 */
[----:B------:R-:W-:Y:S01]  /*7f30*/  FMUL.FTZ R144, R162, R84 ;  /* 0x00000054a2907220 */ /* 0x000fe20000410000 */
[-C--:B------:R-:W-:Y:S01]  /*7f40*/  FFMA.FTZ R146, R223, R16.reuse, -R142 ;  /* 0x00000010df927223 */ /* 0x080fe2000001088e */
        /* <DEDUP_REMOVED lines=17> */
[-C--:B------:R-:W-:Y:S01]  /*8060*/  FMUL.FTZ R150, R13, R86.reuse ;  /* 0x000000560d967220 */ /* 0x080fe20000410000 */
[----:B------:R-:W-:Y:S01]  /*8070*/  FADD.FTZ R141, R141, R154 ;  /* 0x0000009a8d8d7221 */ /* 0x000fe20000010000 */
[----:B------:R-:W-:Y:S01]  /*8080*/  FMUL.FTZ R175, R206, R139 ;  /* 0x0000008bceaf7220 */ /* 0x000fe20000410000 */
[----:B------:R-:W-:Y:S01]  /*8090*/  FADD.FTZ R157, R142, R157 ;  /* 0x0000009d8e9d7221 */ /* 0x000fe20000010000 */
[----:B------:R-:W-:Y:S01]  /*80a0*/  FMUL.FTZ R142, R164, R86 ;  /* 0x00000056a48e7220 */ /* 0x000fe20000410000 */
[----:B------:R-:W-:Y:S01]  /*80b0*/  FADD.FTZ R228, -R33, R228 ;  /* 0x000000e421e47221 */ /* 0x000fe20000010100 */
[-C--:B------:R-:W-:Y:S01]  /*80c0*/  FFMA.FTZ R148, R214, R173.reuse, -R175 ;  /* 0x000000add6947223 */ /* 0x080fe200000108af */
[----:B------:R-:W-:Y:S01]  /*80d0*/  FMUL.FTZ R173, R206, R173 ;  /* 0x000000adcead7220 */ /* 0x000fe20000410000 */
[----:B------:R-:W-:Y:S01]  /*80e0*/  FMUL.FTZ R156, R205, R142 ;  /* 0x0000008ecd9c7220 */ /* 0x000fe20000410000 */
[----:B------:R-:W-:Y:S01]  /*80f0*/  FMUL.FTZ R175, R159, R100 ;  /* 0x000000649faf7220 */ /* 0x000fe20000410000 */
[----:B------:R-:W-:Y:S01]  /*8100*/  FADD.FTZ R141, R141, R148 ;  /* 0x000000948d8d7221 */ /* 0x000fe20000010000 */
[----:B------:R-:W-:Y:S01]  /*8110*/  FFMA.FTZ R146, R214, R139, R173 ;  /* 0x0000008bd6927223 */ /* 0x000fe200000100ad */
[-C--:B------:R-:W-:Y:S01]  /*8120*/  FMUL.FTZ R173, R205, R150.reuse ;  /* 0x00000096cdad7220 */ /* 0x080fe20000410000 */
[----:B------:R-:W-:Y:S01]  /*8130*/  FFMA.FTZ R156, R231, R150, -R156 ;  /* 0x00000096e79c7223 */ /* 0x000fe2000001089c */
        /* <DEDUP_REMOVED lines=9> */
[-C--:B------:R-:W-:Y:S01]  /*81d0*/  FFMA.FTZ R183, R228, R175.reuse, R179 ;  /* 0x000000afe4b77223 */ /* 0x080fe200000100b3 */
[----:B------:R-:W-:Y:S01]  /*81e0*/  FADD.FTZ R69, R175, R69 ;  /* 0x00000045af457221 */ /* 0x000fe20000010000 */
[----:B------:R-:W-:Y:S01]  /*81f0*/  FMUL.FTZ R179, R220, R175 ;  /* 0x000000afdcb37220 */ /* 0x000fe20000410000 */
[-C--:B------:R-:W-:Y:S01]  /*8200*/  FFMA.FTZ R173, R226, R157.reuse, -R173 ;  /* 0x0000009de2ad7223 */ /* 0x080fe200000108ad */
[----:B------:R-:W-:Y:S01]  /*8210*/  FMUL.FTZ R157, R202, R157 ;  /* 0x0000009dca9d7220 */ /* 0x000fe20000410000 */
[----:B------:R-:W-:Y:S01]  /*8220*/  FMUL.FTZ R175, R203, R144 ;  /* 0x00000090cbaf7220 */ /* 0x000fe20000410000 */
[----:B------:R-:W-:Y:S01]  /*8230*/  FFMA.FTZ R185, R228, R177, -R179 ;  /* 0x000000b1e4b97223 */ /* 0x000fe200000108b3 */
[----:B------:R-:W-:Y:S01]  /*8240*/  FADD.FTZ R156, R156, R173 ;  /* 0x000000ad9c9c7221 */ /* 0x000fe20000010000 */
[----:B------:R-:W-:Y:S01]  /*8250*/  FFMA.FTZ R157, R226, R141, R157 ;  /* 0x0000008de29d7223 */ /* 0x000fe2000001009d */
[----:B------:R-:W-:Y:S01]  /*8260*/  FFMA.FTZ R175, R227, R148, -R175 ;  /* 0x00000094e3af7223 */ /* 0x000fe200000108af */
[----:B------:R-:W-:Y:S01]  /*8270*/  FADD.FTZ R222, -R35, R222 ;  /* 0x000000de23de7221 */ /* 0x000fe20000010100 */
[----:B------:R-:W-:Y:S01]  /*8280*/  FMUL.FTZ R148, R160, R82 ;  /* 0x00000052a0947220 */ /* 0x000fe20000410000 */
[----:B------:R-:W-:Y:S01]  /*8290*/  FADD.FTZ R146, R146, R157 ;  /* 0x0000009d92927221 */ /* 0x000fe20000010000 */
[----:B------:R-:W-:Y:S01]  /*82a0*/  FFMA.FTZ R157, R227, R144, R150 ;  /* 0x00000090e39d7223 */ /* 0x000fe20000010096 */
[-C--:B------:R-:W-:Y:S01]  /*82b0*/  FMUL.FTZ R173, R145, R112.reuse ;  /* 0x0000007091ad7220 */ /* 0x080fe20000410000 */
[----:B------:R-:W-:Y:S01]  /*82c0*/  FMUL.FTZ R179, R27, R159 ;  /* 0x0000009f1bb37220 */ /* 0x000fe20000410000 */
[----:B------:R-:W-:Y:S01]  /*82d0*/  FADD.FTZ R217, -R34, R217 ;  /* 0x000000d922d97221 */ /* 0x000fe20000010100 */
[----:B------:R-:W-:Y:S01]  /*82e0*/  FADD.FTZ R146, R146, R157 ;  /* 0x0000009d92927221 */ /* 0x000fe20000010000 */
[----:B------:R-:W-:Y:S01]  /*82f0*/  FMUL.FTZ R157, R161, R112 ;  /* 0x00000070a19d7220 */ /* 0x000fe20000410000 */
[----:B------:R-:W-:Y:S01]  /*8300*/  FMUL.FTZ R150, R3, R82 ;  /* 0x0000005203967220 */ /* 0x000fe20000410000 */
[----:B------:R-:W-:Y:S01]  /*8310*/  FMUL.FTZ R154, R215, R148 ;  /* 0x00000094d79a7220 */ /* 0x000fe20000410000 */
[----:B------:R-:W-:Y:S01]  /*8320*/  FFMA.FTZ R181, R26, R143, -R179 ;  /* 0x0000008f1ab57223 */ /* 0x000fe200000108b3 */
[----:B------:R-:W-:Y:S01]  /*8330*/  FMUL.FTZ R177, R212, R157 ;  /* 0x0000009dd4b17220 */ /* 0x000fe20000410000 */
[----:B------:R-:W-:Y:S01]  /*8340*/  FMUL.FTZ R143, R27, R143 ;  /* 0x0000008f1b8f7220 */ /* 0x000fe20000410000 */
[-C--:B------:R-:W-:Y:S01]  /*8350*/  FFMA.FTZ R179, R217, R150.reuse, -R154 ;  /* 0x00000096d9b37223 */ /* 0x080fe2000001089a */
[----:B------:R-:W-:Y:S01]  /*8360*/  FMUL.FTZ R150, R215, R150 ;  /* 0x00000096d7967220 */ /* 0x000fe20000410000 */
[-C--:B------:R-:W-:Y:S01]  /*8370*/  FFMA.FTZ R177, R222, R173.reuse, -R177 ;  /* 0x000000addeb17223 */ /* 0x080fe200000108b1 */
[----:B------:R-:W-:Y:S01]  /*8380*/  FMUL.FTZ R173, R212, R173 ;  /* 0x000000add4ad7220 */ /* 0x000fe20000410000 */
[----:B------:R-:W-:Y:S01]  /*8390*/  FADD.FTZ R156, R156, R175 ;  /* 0x000000af9c9c7221 */ /* 0x000fe20000010000 */
[----:B------:R-:W-:Y:S01]  /*83a0*/  FFMA.FTZ R175, R26, R159, R143 ;  /* 0x0000009f1aaf7223 */ /* 0x000fe2000001008f */
[----:B------:R-:W-:Y:S01]  /*83b0*/  FFMA.FTZ R143, R217, R148, R150 ;  /* 0x00000094d98f7223 */ /* 0x000fe20000010096 */
[----:B------:R-:W-:Y:S01]  /*83c0*/  FFMA.FTZ R173, R222, R157, R173 ;  /* 0x0000009ddead7223 */ /* 0x000fe200000100ad */
[----:B------:R-:W-:Y:S01]  /*83d0*/  FADD.FTZ R156, R156, R177 ;  /* 0x000000b19c9c7221 */ /* 0x000fe20000010000 */
[----:B------:R-:W-:Y:S01]  /*83e0*/  FMUL.FTZ R175, R228, R175 ;  /* 0x000000afe4af7220 */ /* 0x000fe20000410000 */
[----:B------:R-:W-:Y:S01]  /*83f0*/  FFMA.FTZ R7, R46, -R233, R7 ;  /* 0x800000e92e077223 */ /* 0x000fe20000010007 */
[----:B------:R-:W-:Y:S01]  /*8400*/  FADD.FTZ R146, R146, R173 ;  /* 0x000000ad92927221 */ /* 0x000fe20000010000 */
[----:B------:R-:W-:Y:S01]  /*8410*/  FADD.FTZ R156, R156, R179 ;  /* 0x000000b39c9c7221 */ /* 0x000fe20000010000 */
[----:B------:R-:W-:Y:S01]  /*8420*/  FFMA.FTZ R220, R220, R181, R175 ;  /* 0x000000b5dcdc7223 */ /* 0x000fe200000100af */
[----:B------:R-:W-:Y:S01]  /*8430*/  FADD.FTZ R63, R148, R63 ;  /* 0x0000003f943f7221 */ /* 0x000fe20000010000 */
[----:B------:R-:W-:Y:S01]  /*8440*/  FADD.FTZ R146, R146, R143 ;  /* 0x0000008f92927221 */ /* 0x000fe20000010000 */
[----:B------:R-:W-:Y:S01]  /*8450*/  FADD.FTZ R185, R156, R185 ;  /* 0x000000b99cb97221 */ /* 0x000fe20000010000 */
[----:B------:R-:W-:Y:S01]  /*8460*/  FFMA.FTZ R220, R111, R159, R220 ;  /* 0x0000009f6fdc7223 */ /* 0x000fe200000100dc */
[----:B------:R-:W1:Y:S01]  /*8470*/  SHFL.DOWN PT, R173, R6, 0x1, 0x1f ;  /* 0x08201f0006ad7f89 */ /* 0x000e6200000e0000 */
[----:B------:R-:W-:Y:S01]  /*8480*/  FADD.FTZ R183, R146, R183 ;  /* 0x000000b792b77221 */ /* 0x000fe20000010000 */
[----:B------:R-:W-:Y:S01]  /*8490*/  FADD.FTZ R185, R185, R28 ;  /* 0x0000001cb9b97221 */ /* 0x000fe20000010000 */
[----:B------:R-:W-:Y:S01]  /*84a0*/  FMUL.FTZ R143, R27, R160 ;  /* 0x000000a01b8f7220 */ /* 0x000fe20000410000 */
[----:B------:R-:W2:Y:S01]  /*84b0*/  SHFL.DOWN PT, R150, R7, 0x1, 0x1f ;  /* 0x08201f0007967f89 */ /* 0x000ea200000e0000 */
[----:B------:R-:W-:Y:S01]  /*84c0*/  FADD.FTZ R183, R183, R18 ;  /* 0x00000012b7b77221 */ /* 0x000fe20000010000 */
[----:B------:R-:W-:Y:S01]  /*84d0*/  FADD.FTZ R12, R185, R12 ;  /* 0x0000000cb90c7221 */ /* 0x000fe20000010000 */
[-C--:B------:R-:W-:Y:S01]  /*84e0*/  FFMA.FTZ R146, R26, R3.reuse, -R143 ;  /* 0x000000031a927223 */ /* 0x080fe2000001088f */
[----:B------:R-:W-:Y:S01]  /*84f0*/  FMUL.FTZ R3, R27, R3 ;  /* 0x000000031b037220 */ /* 0x000fe20000410000 */
[----:B------:R-:W-:Y:S01]  /*8500*/  FADD.FTZ R183, R183, R10 ;  /* 0x0000000ab7b77221 */ /* 0x000fe20000010000 */
[----:B------:R-:W-:Y:S01]  /*8510*/  FADD.FTZ R28, R12, R5 ;  /* 0x000000050c1c7221 */ /* 0x000fe20000010000 */
[----:B------:R-:W-:Y:S01]  /*8520*/  FMUL.FTZ R5, R27, R162 ;  /* 0x000000a21b057220 */ /* 0x000fe20000410000 */
[C---:B------:R-:W-:Y:S01]  /*8530*/  FFMA.FTZ R18, R26.reuse, R160, R3 ;  /* 0x000000a01a127223 */ /* 0x040fe20000010003 */
[----:B------:R-:W-:Y:S01]  /*8540*/  FADD.FTZ R4, R183, R4 ;  /* 0x00000004b7047221 */ /* 0x000fe20000010000 */
[C---:B------:R-:W-:Y:S01]  /*8550*/  FMUL.FTZ R3, R27.reuse, R145 ;  /* 0x000000911b037220 */ /* 0x040fe20000410000 */
[----:B------:R-:W4:Y:S01]  /*8560*/  SHFL.DOWN PT, R148, R28, 0x1, 0x1f ;  /* 0x08201f001c947f89 */ /* 0x000f2200000e0000 */
[C---:B------:R-:W-:Y:S01]  /*8570*/  FFMA.FTZ R12, R26.reuse, R9, -R5 ;  /* 0x000000091a0c7223 */ /* 0x040fe20000010805 */
[CC--:B------:R-:W-:Y:S01]  /*8580*/  FMUL.FTZ R10, R27.reuse, R161.reuse ;  /* 0x000000a11b0a7220 */ /* 0x0c0fe20000410000 */
[C---:B------:R-:W-:Y:S01]  /*8590*/  FFMA.FTZ R3, R26.reuse, R161, R3 ;  /* 0x000000a11a037223 */ /* 0x040fe20000010003 */
[----:B------:R-:W5:Y:S01]  /*85a0*/  SHFL.DOWN PT, R159, R4, 0x1, 0x1f ;  /* 0x08201f00049f7f89 */ /* 0x000f6200000e0000 */
[----:B------:R-:W-:Y:S01]  /*85b0*/  MOV R5, R28 ;  /* 0x0000001c00057202 */ /* 0x000fe20000000f00 */
[----:B------:R-:W-:Y:S01]  /*85c0*/  FFMA.FTZ R145, R26, R145, -R10 ;  /* 0x000000911a917223 */ /* 0x000fe2000001080a */
[----:B------:R-:W-:Y:S01]  /*85d0*/  FMUL.FTZ R143, R222, R3 ;  /* 0x00000003de8f7220 */ /* 0x000fe20000410000 */
[----:B------:R-:W-:Y:S01]  /*85e0*/  FADD.FTZ R64, R144, R64 ;  /* 0x0000004090407221 */ /* 0x000fe20000010000 */
[----:B-1----:R-:W-:Y:S01]  /*85f0*/  @!P2 FADD.FTZ R6, R6, R173 ;  /* 0x000000ad0606a221 */ /* 0x002fe20000010000 */
[----:B------:R-:W-:Y:S01]  /*8600*/  FMUL.FTZ R3, R27, R9 ;  /* 0x000000091b037220 */ /* 0x000fe20000410000 */
[----:B------:R-:W-:Y:S01]  /*8610*/  FFMA.FTZ R212, R212, R145, R143 ;  /* 0x00000091d4d47223 */ /* 0x000fe2000001008f */
[----:B------:R-:W-:Y:S01]  /*8620*/  FMUL.FTZ R18, R217, R18 ;  /* 0x00000012d9127220 */ /* 0x000fe20000410000 */
[----:B--2---:R-:W-:Y:S01]  /*8630*/  @!P2 FADD.FTZ R7, R7, R150 ;  /* 0x000000960707a221 */ /* 0x004fe20000010000 */
[----:B------:R-:W1:Y:S01]  /*8640*/  SHFL.DOWN PT, R145, R6, 0x2, 0x1f ;  /* 0x08401f0006917f89 */ /* 0x000e6200000e0000 */
[C---:B------:R-:W-:Y:S01]  /*8650*/  FFMA.FTZ R10, R26.reuse, R162, R3 ;  /* 0x000000a21a0a7223 */ /* 0x040fe20000010003 */
[----:B------:R-:W-:Y:S01]  /*8660*/  FFMA.FTZ R18, R215, R146, R18 ;  /* 0x00000092d7127223 */ /* 0x000fe20000010012 */
[----:B------:R-:W-:Y:S01]  /*8670*/  FMUL.FTZ R3, R27, R147 ;  /* 0x000000931b037220 */ /* 0x000fe20000410000 */
[----:B------:R-:W2:Y:S01]  /*8680*/  SHFL.DOWN PT, R144, R7, 0x2, 0x1f ;  /* 0x08401f0007907f89 */ /* 0x000ea200000e0000 */
[----:B------:R-:W-:Y:S01]  /*8690*/  FADD.FTZ R72, R157, R72 ;  /* 0x000000489d487221 */ /* 0x000fe20000010000 */
[----:B------:R-:W-:Y:S01]  /*86a0*/  FFMA.FTZ R157, R81, R160, R18 ;  /* 0x000000a0519d7223 */ /* 0x000fe20000010012 */
[-C--:B------:R-:W-:Y:S01]  /*86b0*/  FFMA.FTZ R3, R26, R163.reuse, R3 ;  /* 0x000000a31a037223 */ /* 0x080fe20000010003 */
[----:B------:R-:W-:Y:S01]  /*86c0*/  FMUL.FTZ R18, R227, R10 ;  /* 0x0000000ae3127220 */ /* 0x000fe20000410000 */
[----:B------:R-:W-:Y:S01]  /*86d0*/  FMUL.FTZ R10, R27, R163 ;  /* 0x000000a31b0a7220 */ /* 0x000fe20000410000 */
[----:B----4-:R-:W-:Y:S01]  /*86e0*/  @!P2 FADD.FTZ R5, R5, R148 ;  /* 0x000000940505a221 */ /* 0x010fe20000010000 */
[----:B------:R-:W-:Y:S01]  /*86f0*/  FMUL.FTZ R9, R226, R3 ;  /* 0x00000003e2097220 */ /* 0x000fe20000410000 */
[----:B------:R-:W-:Y:S01]  /*8700*/  FFMA.FTZ R18, R203, R12, R18 ;  /* 0x0000000ccb127223 */ /* 0x000fe20000010012 */
[----:B------:R-:W-:Y:S01]  /*8710*/  FMUL.FTZ R3, R27, R13 ;  /* 0x0000000d1b037220 */ /* 0x000fe20000410000 */
[----:B-----5:R-:W-:Y:S01]  /*8720*/  @!P2 FADD.FTZ R4, R159, R4 ;  /* 0x000000049f04a221 */ /* 0x020fe20000010000 */
[----:B------:R-:W4:Y:S01]  /*8730*/  SHFL.DOWN PT, R28, R5, 0x2, 0x1f ;  /* 0x08401f00051c7f89 */ /* 0x000f2200000e0000 */
[----:B------:R-:W-:Y:S01]  /*8740*/  ISETP.GT.AND P2, PT, R131, 0x1d, PT ;  /* 0x0000001d8300780c */ /* 0x000fe20003f44270 */
[C---:B------:R-:W-:Y:S01]  /*8750*/  FFMA.FTZ R147, R26.reuse, R147, -R10 ;  /* 0x000000931a937223 */ /* 0x040fe2000001080a */
[C---:B------:R-:W-:Y:S01]  /*8760*/  FFMA.FTZ R10, R26.reuse, R164, R3 ;  /* 0x000000a41a0a7223 */ /* 0x040fe20000010003 */
[----:B------:R-:W5:Y:S01]  /*8770*/  SHFL.DOWN PT, R143, R4, 0x2, 0x1f ;  /* 0x08401f00048f7f89 */ /* 0x000f6200000e0000 */
[----:B------:R-:W-:Y:S01]  /*8780*/  FADD.FTZ R71, R141, R71 ;  /* 0x000000478d477221 */ /* 0x000fe20000010000 */
[----:B------:R-:W-:Y:S01]  /*8790*/  FFMA.FTZ R3, R83, R162, R18 ;  /* 0x000000a253037223 */ /* 0x000fe20000010012 */
[----:B------:R-:W-:Y:S01]  /*87a0*/  FMUL.FTZ R12, R27, R164 ;  /* 0x000000a41b0c7220 */ /* 0x000fe20000410000 */
[----:B------:R-:W-:Y:S01]  /*87b0*/  FMUL.FTZ R10, R231, R10 ;  /* 0x0000000ae70a7220 */ /* 0x000fe20000410000 */
[----:B------:R-:W-:Y:S01]  /*87c0*/  FADD.FTZ R74, R139, R74 ;  /* 0x0000004a8b4a7221 */ /* 0x000fe20000010000 */
[----:B------:R-:W-:Y:S01]  /*87d0*/  FADD.FTZ R104, R3, R104 ;  /* 0x0000006803687221 */ /* 0x000fe20000010000 */
[----:B------:R-:W-:Y:S01]  /*87e0*/  FFMA.FTZ R12, R26, R13, -R12 ;  /* 0x0000000d1a0c7223 */ /* 0x000fe2000001080c */
[----:B------:R-:W-:Y:S01]  /*87f0*/  FMUL.FTZ R3, R27, R165 ;  /* 0x000000a51b037220 */ /* 0x000fe20000410000 */
[----:B------:R-:W-:Y:S01]  /*8800*/  FADD.FTZ R66, R16, R66 ;  /* 0x0000004210427221 */ /* 0x000fe20000010000 */
[----:B-1----:R-:W-:Y:S01]  /*8810*/  @!P2 FADD.FTZ R6, R6, R145 ;  /* 0x000000910606a221 */ /* 0x002fe20000010000 */
[----:B--2---:R-:W-:Y:S01]  /*8820*/  @!P2 FADD.FTZ R7, R7, R144 ;  /* 0x000000900707a221 */ /* 0x004fe20000010000 */
[----:B------:R-:W-:Y:S01]  /*8830*/  FADD.FTZ R73, R29, R73 ;  /* 0x000000491d497221 */ /* 0x000fe20000010000 */
[----:B------:R-:W-:Y:S01]  /*8840*/  FFMA.FTZ R202, R202, R147, R9 ;  /* 0x00000093caca7223 */ /* 0x000fe20000010009 */
[----:B------:R-:W-:Y:S01]  /*8850*/  FFMA.FTZ R10, R205, R12, R10 ;  /* 0x0000000ccd0a7223 */ /* 0x000fe2000001000a */
[C---:B------:R-:W-:Y:S01]  /*8860*/  FFMA.FTZ R9, R26.reuse, R149, -R3 ;  /* 0x000000951a097223 */ /* 0x040fe20000010803 */
[C---:B------:R-:W-:Y:S01]  /*8870*/  FMUL.FTZ R3, R27.reuse, R15 ;  /* 0x0000000f1b037220 */ /* 0x040fe20000410000 */
[----:B------:R-:W-:Y:S01]  /*8880*/  FMUL.FTZ R12, R27, R166 ;  /* 0x000000a61b0c7220 */ /* 0x000fe20000410000 */
[----:B------:R-:W-:Y:S01]  /*8890*/  FFMA.FTZ R13, R85, R164, R10 ;  /* 0x000000a4550d7223 */ /* 0x000fe2000001000a */
[----:B------:R-:W-:Y:S01]  /*88a0*/  FMUL.FTZ R149, R27, R149 ;  /* 0x000000951b957220 */ /* 0x000fe20000410000 */
[----:B----4-:R-:W-:Y:S01]  /*88b0*/  @!P2 FADD.FTZ R5, R5, R28 ;  /* 0x0000001c0505a221 */ /* 0x010fe20000010000 */
[----:B------:R-:W-:Y:S01]  /*88c0*/  FFMA.FTZ R10, R26, R166, R3 ;  /* 0x000000a61a0a7223 */ /* 0x000fe20000010003 */
[----:B------:R-:W1:Y:S01]  /*88d0*/  SHFL.DOWN PT, R28, R7, 0x4, 0x1f ;  /* 0x08801f00071c7f89 */ /* 0x000e6200000e0000 */
[----:B------:R-:W-:Y:S01]  /*88e0*/  FMUL.FTZ R3, R27, R167 ;  /* 0x000000a71b037220 */ /* 0x000fe20000410000 */
[----:B-----5:R-:W-:Y:S01]  /*88f0*/  @!P2 FADD.FTZ R4, R4, R143 ;  /* 0x0000008f0404a221 */ /* 0x020fe20000010000 */
[----:B------:R-:W-:Y:S01]  /*8900*/  ISETP.GT.AND P2, PT, R131, 0x1b, PT ;  /* 0x0000001b8300780c */ /* 0x000fe20003f44270 */
[----:B------:R-:W2:Y:S01]  /*8910*/  SHFL.DOWN PT, R143, R6, 0x4, 0x1f ;  /* 0x08801f00068f7f89 */ /* 0x000ea200000e0000 */
[C---:B------:R-:W-:Y:S01]  /*8920*/  FFMA.FTZ R12, R26.reuse, R15, -R12 ;  /* 0x0000000f1a0c7223 */ /* 0x040fe2000001080c */
[----:B------:R-:W-:Y:S01]  /*8930*/  FMUL.FTZ R10, R229, R10 ;  /* 0x0000000ae50a7220 */ /* 0x000fe20000410000 */
[----:B------:R-:W-:Y:S01]  /*8940*/  FADD.FTZ R102, R13, R102 ;  /* 0x000000660d667221 */ /* 0x000fe20000010000 */
[----:B------:R-:W4:Y:S01]  /*8950*/  SHFL.DOWN PT, R141, R4, 0x4, 0x1f ;  /* 0x08801f00048d7f89 */ /* 0x000f2200000e0000 */
[C---:B------:R-:W-:Y:S01]  /*8960*/  FFMA.FTZ R149, R26.reuse, R165, R149 ;  /* 0x000000a51a957223 */ /* 0x040fe20000010095 */
[-C--:B------:R-:W-:Y:S01]  /*8970*/  FFMA.FTZ R13, R26, R151.reuse, -R3 ;  /* 0x000000971a0d7223 */ /* 0x080fe20000010803 */
[----:B------:R-:W-:Y:S01]  /*8980*/  FMUL.FTZ R151, R27, R151 ;  /* 0x000000971b977220 */ /* 0x000fe20000410000 */
[----:B------:R-:W5:Y:S01]  /*8990*/  SHFL.DOWN PT, R18, R5, 0x4, 0x1f ;  /* 0x08801f0005127f89 */ /* 0x000f6200000e0000 */
[----:B------:R-:W-:Y:S01]  /*89a0*/  FFMA.FTZ R10, R207, R12, R10 ;  /* 0x0000000ccf0a7223 */ /* 0x000fe2000001000a */
[----:B------:R-:W-:Y:S01]  /*89b0*/  FMUL.FTZ R149, R214, R149 ;  /* 0x00000095d6957220 */ /* 0x000fe20000410000 */
[----:B------:R-:W-:Y:S01]  /*89c0*/  FMUL.FTZ R3, R27, R152 ;  /* 0x000000981b037220 */ /* 0x000fe20000410000 */
[----:B------:R-:W-:Y:S01]  /*89d0*/  FFMA.FTZ R151, R26, R167, R151 ;  /* 0x000000a71a977223 */ /* 0x000fe20000010097 */
[----:B------:R-:W-:Y:S01]  /*89e0*/  FFMA.FTZ R15, R87, R166, R10 ;  /* 0x000000a6570f7223 */ /* 0x000fe2000001000a */
[----:B------:R-:W-:Y:S01]  /*89f0*/  FFMA.FTZ R206, R206, R9, R149 ;  /* 0x00000009cece7223 */ /* 0x000fe20000010095 */
[-C--:B------:R-:W-:Y:S01]  /*8a00*/  FFMA.FTZ R10, R26, R168.reuse, R3 ;  /* 0x000000a81a0a7223 */ /* 0x080fe20000010003 */
[----:B------:R-:W-:Y:S01]  /*8a10*/  FMUL.FTZ R151, R224, R151 ;  /* 0x00000097e0977220 */ /* 0x000fe20000410000 */
[C---:B------:R-:W-:Y:S01]  /*8a20*/  FMUL.FTZ R9, R27.reuse, R168 ;  /* 0x000000a81b097220 */ /* 0x040fe20000410000 */
[----:B------:R-:W-:Y:S01]  /*8a30*/  FMUL.FTZ R3, R27, R153 ;  /* 0x000000991b037220 */ /* 0x000fe20000410000 */
[----:B------:R-:W-:Y:S01]  /*8a40*/  FMUL.FTZ R12, R223, R10 ;  /* 0x0000000adf0c7220 */ /* 0x000fe20000410000 */
[----:B-1----:R-:W-:Y:S01]  /*8a50*/  @!P2 FADD.FTZ R7, R7, R28 ;  /* 0x0000001c0707a221 */ /* 0x002fe20000010000 */
[----:B------:R-:W-:Y:S01]  /*8a60*/  FFMA.FTZ R208, R208, R13, R151 ;  /* 0x0000000dd0d07223 */ /* 0x000fe20000010097 */
[C---:B------:R-:W-:Y:S01]  /*8a70*/  FFMA.FTZ R152, R26.reuse, R152, -R9 ;  /* 0x000000981a987223 */ /* 0x040fe20000010809 */
[----:B------:R-:W-:Y:S01]  /*8a80*/  FFMA.FTZ R3, R26, R169, R3 ;  /* 0x000000a91a037223 */ /* 0x000fe20000010003 */
[----:B--2---:R-:W-:Y:S01]  /*8a90*/  @!P2 FADD.FTZ R6, R6, R143 ;  /* 0x0000008f0606a221 */ /* 0x004fe20000010000 */
[----:B------:R-:W-:Y:S01]  /*8aa0*/  FFMA.FTZ R187, R79, R158, R172 ;  /* 0x0000009e4fbb7223 */ /* 0x000fe200000100ac */
[----:B------:R-:W-:Y:S01]  /*8ab0*/  FFMA.FTZ R212, R113, R161, R212 ;  /* 0x000000a171d47223 */ /* 0x000fe200000100d4 */
[----:B------:R-:W-:Y:S01]  /*8ac0*/  FFMA.FTZ R202, R115, R163, R202 ;  /* 0x000000a373ca7223 */ /* 0x000fe200000100ca */
[----:B----4-:R-:W-:Y:S01]  /*8ad0*/  @!P2 FADD.FTZ R4, R4, R141 ;  /* 0x0000008d0404a221 */ /* 0x010fe20000010000 */
[----:B------:R-:W1:Y:S01]  /*8ae0*/  SHFL.DOWN PT, R139, R6, 0x8, 0x1f ;  /* 0x09001f00068b7f89 */ /* 0x000e6200000e0000 */
[----:B------:R-:W-:Y:S01]  /*8af0*/  FFMA.FTZ R206, R117, R165, R206 ;  /* 0x000000a575ce7223 */ /* 0x000fe200000100ce */
[----:B------:R-:W-:Y:S01]  /*8b00*/  FADD.FTZ R67, R14, R67 ;  /* 0x000000430e437221 */ /* 0x000fe20000010000 */
[----:B-----5:R-:W-:Y:S01]  /*8b10*/  @!P2 FADD.FTZ R5, R5, R18 ;  /* 0x000000120505a221 */ /* 0x020fe20000010000 */
[----:B------:R-:W2:Y:S01]  /*8b20*/  SHFL.DOWN PT, R29, R4, 0x8, 0x1f ;  /* 0x09001f00041d7f89 */ /* 0x000ea200000e0000 */
[----:B------:R-:W-:Y:S01]  /*8b30*/  ISETP.GT.AND P2, PT, R131, 0x17, PT ;  /* 0x000000178300780c */ /* 0x000fe20003f44270 */
[----:B------:R-:W-:Y:S01]  /*8b40*/  FFMA.FTZ R208, R119, R167, R208 ;  /* 0x000000a777d07223 */ /* 0x000fe200000100d0 */
[----:B------:R-:W-:Y:S01]  /*8b50*/  FMUL.FTZ R10, R27, R169 ;  /* 0x000000a91b0a7220 */ /* 0x000fe20000410000 */
[----:B------:R-:W4:Y:S01]  /*8b60*/  SHFL.DOWN PT, R18, R7, 0x8, 0x1f ;  /* 0x09001f0007127f89 */ /* 0x000f2200000e0000 */
[----:B------:R-:W-:Y:S01]  /*8b70*/  FFMA.FTZ R209, R209, R152, R12 ;  /* 0x00000098d1d17223 */ /* 0x000fe2000001000c */
[----:B------:R-:W-:Y:S01]  /*8b80*/  FADD.FTZ R76, R11, R76 ;  /* 0x0000004c0b4c7221 */ /* 0x000fe20000010000 */
[----:B------:R-:W-:Y:S01]  /*8b90*/  FMUL.FTZ R9, R216, R3 ;  /* 0x00000003d8097220 */ /* 0x000fe20000410000 */
        /* <DEDUP_REMOVED lines=10> */
[----:B------:R-:W-:Y:S01]  /*8c40*/  FFMA.FTZ R153, R26, R153, -R10 ;  /* 0x000000991a997223 */ /* 0x000fe2000001080a */
[----:B------:R-:W-:Y:S01]  /*8c50*/  FFMA.FTZ R209, R88, R168, R209 ;  /* 0x000000a858d17223 */ /* 0x000fe200000100d1 */
[----:B-1----:R-:W-:Y:S01]  /*8c60*/  @!P2 FADD.FTZ R6, R6, R139 ;  /* 0x0000008b0606a221 */ /* 0x002fe20000010000 */
[----:B------:R-:W-:Y:S01]  /*8c70*/  FMUL.FTZ R3, R27, R17 ;  /* 0x000000111b037220 */ /* 0x000fe20000410000 */
[----:B--2---:R-:W-:-:S03]  /*8c80*/  @!P2 FADD.FTZ R4, R4, R29 ;  /* 0x0000001d0404a221 */ /* 0x004fc60000010000 */
        /* <DEDUP_REMOVED lines=8> */
[----:B-1--4-:R-:W-:Y:S01]  /*8d10*/  FADD.FTZ R4, R4, R11 ;  /* 0x0000000b04047221 */ /* 0x012fe20000010000 */
[----:B0-----:R-:W-:Y:S01]  /*8d20*/  FADD.FTZ R5, R5, R12 ;  /* 0x0000000c05057221 */ /* 0x001fe20000010000 */
[----:B--2---:R-:W-:Y:S01]  /*8d30*/  FADD.FTZ R6, R6, R13 ;  /* 0x0000000d06067221 */ /* 0x004fe20000010000 */
[----:B------:R-:W-:-:S09]  /*8d40*/  FADD.FTZ R7, R7, R14 ;  /* 0x0000000e07077221 */ /* 0x000fd20000010000 */
[----:B------:R-:W-:-:S04]  /*8d50*/  @!P2 SHF.R.U32.HI R10, RZ, 0x1, R136 ;  /* 0x00000001ff0aa819 */ /* 0x000fc80000011688 */
[----:B------:R-:W-:-:S05]  /*8d60*/  @!P2 LOP3.LUT R10, R10, 0x1f0, RZ, 0xc0, !PT ;  /* 0x000001f00a0aa812 */ /* 0x000fca00078ec0ff */
[----:B------:R0:W-:Y:S02]  /*8d70*/  @!P2 STS.128 [R10+UR28+0x860], R4 ;  /* 0x000860040a00a988 */ /* 0x0001e40008000c1c */
.L_x_9633:
[----:B------:R-:W-:Y:S05]  /*8d80*/  BSYNC.RECONVERGENT B0 ;  /* 0x0000000000007941 */ /* 0x000fea0003800200 */
.L_x_9632:
[C---:B0-----:R-:W-:Y:S01]  /*8d90*/  FMUL.FTZ R10, R27.reuse, R155 ;  /* 0x0000009b1b0a7220 */ /* 0x041fe20000410000 */
[CC--:B------:R-:W-:Y:S01]  /*8da0*/  FMUL.FTZ R16, R27.reuse, R170.reuse ;  /* 0x000000aa1b107220 */ /* 0x0c0fe20000410000 */
[C---:B------:R-:W-:Y:S01]  /*8db0*/  FFMA.FTZ R14, R26.reuse, R170, R3 ;  /* 0x000000aa1a0e7223 */ /* 0x040fe20000010003 */
        /* <DEDUP_REMOVED lines=22> */
[----:B----4-:R-:W1:Y:S01]  /*8f20*/  LDS.128 R8, [UR28+0x870] ;  /* 0x0008701cff087984 */ /* 0x010e620008000c00 */
[----:B------:R-:W-:-:S04]  /*8f30*/  ULEA UR26, UR7, UR28, 0x3 ;  /* 0x0000001c071a7291 */ /* 0x000fc8000f8e18ff */
[----:B------:R-:W-:-:S13]  /*8f40*/  PLOP3.LUT P0, PT, PT, PT, UP0, 0x80, 0x8 ;  /* 0x000000000008781c */ /* 0x000fda0003f0f008 */
[----:B------:R-:W0:Y:S04]  /*8f50*/  @P0 LDS.64 R2, [UR26+0x3ab0] ;  /* 0x003ab01aff020984 */ /* 0x000e280008000a00 */
[----:B--2---:R-:W2:Y:S01]  /*8f60*/  @P0 LDS.64 R12, [UR26+0x32b0] ;  /* 0x0032b01aff0c0984 */ /* 0x004ea20008000a00 */
        /* <DEDUP_REMOVED lines=10> */
.L_x_9635:
[----:B------:R-:W-:Y:S05]  /*9010*/  BSYNC.RECONVERGENT B0 ;  /* 0x0000000000007941 */ /* 0x000fea0003800200 */
.L_x_9634:
[----:B------:R-:W-:-:S04]  /*9020*/  UIADD3 UR7, UPT, UPT, UR7, 0x1, URZ ;  /* 0x0000000107077890 */ /* 0x000fc8000fffe0ff */
[----:B------:R-:W-:-:S09]  /*9030*/  UISETP.GE.AND UP0, UPT, UR7, UR30, UPT ;  /* 0x0000001e0700728c */ /* 0x000fd2000bf06270 */
[----:B------:R-:W-:Y:S05]  /*9040*/  BRA.U !UP0, `(.L_x_9636) ;  /* 0xffffffa508947547 */ /* 0x000fea000b83ffff */
.L_x_9602:
[----:B------:R-:W-:Y:S01]  /*9050*/  BAR.SYNC.DEFER_BLOCKING 0x0 ;  /* 0x0000000000007b1d */ /* 0x000fe20000010000 */
[----:B------:R-:W-:-:S05]  /*9060*/  F2FP.BF16.F32.PACK_AB R64, R64, R71 ;  /* 0x000000474040723e */ /* 0x000fca00000010ff */
[----:B------:R-:W5:Y:S01]  /*9070*/  LDCU.64 UR30, c[0x0][0x4f8] ;  /* 0x00009f00ff1e77ac */ /* 0x000f620008000a00 */
[----:B------:R-:W-:Y:S01]  /*9080*/  UIADD3 UR36, UPT, UPT, UR16, -0x1, URZ ;  /* 0xffffffff10247890 */ /* 0x000fe2000fffe0ff */
[----:B------:R-:W3:Y:S01]  /*9090*/  LDCU.64 UR32, c[0x0][0x500] ;  /* 0x0000a000ff2077ac */ /* 0x000ee20008000a00 */
[----:B------:R-:W4:Y:S01]  /*90a0*/  LDCU.64 UR34, c[0x0][0x550] ;  /* 0x0000aa00ff2277ac */ /* 0x000f220008000a00 */
[----:B01----:R-:W4:Y:S04]  /*90b0*/  LDG.E.128 R4, desc[UR24][R20.64] ;  /* 0x0000001814047981 */ /* 0x003f28000c1e1d00 */
[----:B--2---:R-:W2:Y:S01]  /*90c0*/  LDG.E.128 R12, desc[UR24][R20.64+0x200] ;  /* 0x00020018140c7981 */ /* 0x004ea2000c1e1d00 */
[----:B------:R-:W-:Y:S01]  /*90d0*/  USHF.L.U32 UR28, UR36, 0xa, URZ ;  /* 0x0000000a241c7899 */ /* 0x000fe200080006ff */
[----:B------:R-:W-:Y:S01]  /*90e0*/  IADD3 R29, PT, PT, R133, R134, RZ ;  /* 0x00000086851d7210 */ /* 0x000fe20007ffe0ff */
[----:B------:R-:W-:-:S02]  /*90f0*/  UIADD3 UR17, UP1, UPT, UR17, -0x800, URZ ;  /* 0xfffff80011117890 */ /* 0x000fc4000ff3e0ff */
[----:B------:R-:W-:Y:S02]  /*9100*/  USHF.R.S32.HI UR29, URZ, 0x1f, UR28 ;  /* 0x0000001fff1d7899 */ /* 0x000fe4000801141c */
[----:B------:R-:W-:Y:S02]  /*9110*/  UIADD3 UR19, UP2, UPT, UR19, -0x800, URZ ;  /* 0xfffff80013137890 */ /* 0x000fe4000ff5e0ff */
[----:B-----5:R-:W-:Y:S02]  /*9120*/  UIMAD.WIDE.U32 UR26, UR23, UR30, UR28 ;  /* 0x0000001e171a72a5 */ /* 0x020fe4000f8e001c */
[----:B------:R-:W-:Y:S02]  /*9130*/  UIADD3.X UR18, UPT, UPT, UR18, -0x1, URZ, UP1, !UPT ;  /* 0xffffffff12127890 */ /* 0x000fe40008ffe4ff */
[----:B------:R-:W-:Y:S01]  /*9140*/  UIMAD UR27, UR23, UR31, UR27 ;  /* 0x0000001f171b72a4 */ /* 0x000fe2000f8e021b */
[----:B------:R-:W0:Y:S03]  /*9150*/  LDCU.64 UR30, c[0x0][0x520] ;  /* 0x0000a400ff1e77ac */ /* 0x000e260008000a00 */
[----:B---3--:R-:W-:-:S02]  /*9160*/  UIMAD.WIDE.U32 UR26, UR8, UR32, UR26 ;  /* 0x00000020081a72a5 */ /* 0x008fc4000f8e001a */
[----:B------:R-:W-:Y:S02]  /*9170*/  UIADD3.X UR20, UPT, UPT, UR20, -0x1, URZ, UP2, !UPT ;  /* 0xffffffff14147890 */ /* 0x000fe400097fe4ff */
[----:B------:R-:W-:Y:S02]  /*9180*/  UIMAD UR27, UR8, UR33, UR27 ;  /* 0x00000021081b72a4 */ /* 0x000fe4000f8e021b */
[----:B----4-:R-:W-:Y:S01]  /*9190*/  ULEA UR7, UP0, UR26, UR34, 0x1 ;  /* 0x000000221a077291 */ /* 0x010fe2000f8008ff */
[----:B------:R-:W1:Y:S03]  /*91a0*/  LDCU.64 UR32, c[0x0][0x560] ;  /* 0x0000ac00ff2077ac */ /* 0x000e660008000a00 */
[----:B------:R-:W-:Y:S01]  /*91b0*/  ULEA.HI.X UR26, UR26, UR35, UR27, 0x1, UP0 ;  /* 0x000000231a1a7291 */ /* 0x000fe200080f0c1b */
[----:B------:R-:W-:Y:S04]  /*91c0*/  STS.128 [R130], R4 ;  /* 0x0000000482007388 */ /* 0x000fe80000000c00 */
[----:B--2---:R-:W-:Y:S01]  /*91d0*/  STS.128 [R130+0x200], R12 ;  /* 0x0002000c82007388 */ /* 0x004fe20000000c00 */
        /* <DEDUP_REMOVED lines=26> */
[----:B------:R-:W2:Y:S01]  /*9380*/  @!P6 MUFU.EX2 R0, R0 ;  /* 0x000000000000e308 */ /* 0x000ea20000000800 */
[----:B------:R-:W-:Y:S01]  /*9390*/  @!P5 FMUL.FTZ R8, R16, -1.4426950216293334961 ;  /* 0xbfb8aa3b1008d820 */ /* 0x000fe20000410000 */
[----:B------:R-:W-:Y:S01]  /*93a0*/  FADD.FTZ R9, R9, UR6 ;  /* 0x0000000609097e21 */ /* 0x000fe20008010000 */
[----:B------:R-:W-:-:S02]  /*93b0*/  SHF.L.U32 R11, R11, 0x10, RZ ;  /* 0x000000100b0b7819 */ /* 0x000fc400000006ff */
[----:B---3--:R-:W-:Y:S02]  /*93c0*/  SHF.L.U32 R13, R4, 0x10, RZ ;  /* 0x00000010040d7819 */ /* 0x008fe400000006ff */
[----:B------:R-:W-:Y:S01]  /*93d0*/  FSETP.GTU.FTZ.AND P3, PT, R12, 20, PT ;  /* 0x41a000000c00780b */ /* 0x000fe20003f7c000 */
[----:B------:R-:W3:Y:S01]  /*93e0*/  @!P4 MUFU.EX2 R3, R3 ;  /* 0x000000030003c308 */ /* 0x000ee20000000800 */
[----:B------:R-:W-:Y:S01]  /*93f0*/  PRMT R4, R4, 0x7632, R4 ;  /* 0x0000763204047816 */ /* 0x000fe20000000004 */
[----:B------:R-:W-:-:S03]  /*9400*/  FADD.FTZ R16, R13, UR6 ;  /* 0x000000060d107e21 */ /* 0x000fc60008010000 */
[----:B------:R-:W-:Y:S02]  /*9410*/  SHF.L.U32 R4, R4, 0x10, RZ ;  /* 0x0000001004047819 */ /* 0x000fe400000006ff */
[----:B------:R-:W-:Y:S01]  /*9420*/  FSETP.GTU.FTZ.AND P1, PT, R16, 20, PT ;  /* 0x41a000001000780b */ /* 0x000fe20003f3c000 */
[----:B------:R-:W4:Y:S01]  /*9430*/  @!P5 MUFU.EX2 R8, R8 ;  /* 0x000000080008d308 */ /* 0x000f220000000800 */
[----:B--2---:R-:W-:Y:S01]  /*9440*/  @!P6 FADD.FTZ R2, R0, 1 ;  /* 0x3f8000000002e421 */ /* 0x004fe20000010000 */
[----:B------:R-:W-:Y:S02]  /*9450*/  FADD.FTZ R4, R4, UR6 ;  /* 0x0000000604047e21 */ /* 0x000fe40008010000 */
[----:B------:R-:W-:-:S04]  /*9460*/  @!P3 FMUL.FTZ R12, R12, -1.4426950216293334961 ;  /* 0xbfb8aa3b0c0cb820 */ /* 0x000fc80000410000 */
[----:B------:R2:W5:Y:S01]  /*9470*/  @!P6 MUFU.RCP R14, R2 ;  /* 0x00000002000ee308 */ /* 0x0005620000001000 */
[----:B---3--:R-:W-:-:S07]  /*9480*/  @!P4 FADD.FTZ R3, R3, 1 ;  /* 0x3f8000000303c421 */ /* 0x008fce0000010000 */
[----:B------:R-:W3:Y:S01]  /*9490*/  @!P4 MUFU.RCP R3, R3 ;  /* 0x000000030003c308 */ /* 0x000ee20000001000 */
[----:B----4-:R-:W-:Y:S01]  /*94a0*/  @!P5 FADD.FTZ R0, R8, 1 ;  /* 0x3f8000000800d421 */ /* 0x010fe20000010000 */
[----:B--2---:R-:W-:Y:S01]  /*94b0*/  @!P2 FMUL.FTZ R2, R15, -1.4426950216293334961 ;  /* 0xbfb8aa3b0f02a820 */ /* 0x004fe20000410000 */
[----:B------:R-:W-:Y:S01]  /*94c0*/  FADD.FTZ R15, R11, UR6 ;  /* 0x000000060b0f7e21 */ /* 0x000fe20008010000 */
[C---:B------:R-:W-:Y:S02]  /*94d0*/  SHF.L.U32 R8, R5.reuse, 0x10, RZ ;  /* 0x0000001005087819 */ /* 0x040fe400000006ff */
[----:B------:R-:W-:Y:S02]  /*94e0*/  PRMT R5, R5, 0x7632, R5 ;  /* 0x0000763205057816 */ /* 0x000fe40000000005 */
[----:B------:R-:W2:Y:S01]  /*94f0*/  @!P5 MUFU.RCP R0, R0 ;  /* 0x000000000000d308 */ /* 0x000ea20000001000 */
[----:B-----5:R-:W-:Y:S01]  /*9500*/  @!P6 FMUL.FTZ R91, R91, R14 ;  /* 0x0000000e5b5be220 */ /* 0x020fe20000410000 */
        /* <DEDUP_REMOVED lines=40> */
[----:B------:R-:W-:Y:S01]  /*9790*/  FADD.FTZ R6, R6, UR6 ;  /* 0x0000000606067e21 */ /* 0x000fe20008010000 */
[----:B------:R-:W-:Y:S01]  /*97a0*/  FSETP.GTU.FTZ.AND P4, PT, R8, 20, PT ;  /* 0x41a000000800780b */ /* 0x000fe20003f9c000 */
[----:B------:R-:W-:Y:S01]  /*97b0*/  FADD.FTZ R7, R7, UR6 ;  /* 0x0000000607077e21 */ /* 0x000fe20008010000 */
[----:B--2---:R-:W-:-:S02]  /*97c0*/  F2FP.BF16.F32.PACK_AB R13, R67, R76 ;  /* 0x0000004c430d723e */ /* 0x004fc400000010ff */
[----:B------:R-:W-:Y:S01]  /*97d0*/  F2FP.BF16.F32.PACK_AB R67, R61, R70 ;  /* 0x000000463d43723e */ /* 0x000fe200000010ff */
[----:B------:R-:W0:Y:S01]  /*97e0*/  @!P3 MUFU.RCP R12, R12 ;  /* 0x0000000c000cb308 */ /* 0x000e220000001000 */
[----:B----4-:R-:W-:Y:S01]  /*97f0*/  FADD.FTZ R2, R5, UR6 ;  /* 0x0000000605027e21 */ /* 0x010fe20008010000 */
[----:B---3--:R-:W-:Y:S01]  /*9800*/  @!P2 FMUL.FTZ R97, R97, R14 ;  /* 0x0000000e6161a220 */ /* 0x008fe20000410000 */
[----:B------:R-:W-:Y:S02]  /*9810*/  F2FP.BF16.F32.PACK_AB R14, R66, R73 ;  /* 0x00000049420e723e */ /* 0x000fe400000010ff */
[----:B------:R-:W-:Y:S02]  /*9820*/  F2FP.BF16.F32.PACK_AB R66, R62, R69 ;  /* 0x000000453e42723e */ /* 0x000fe400000010ff */
[----:B------:R-:W-:Y:S01]  /*9830*/  FSETP.GTU.FTZ.AND P2, PT, R2, 20, PT ;  /* 0x41a000000200780b */ /* 0x000fe20003f5c000 */
[----:B------:R-:W2:Y:S01]  /*9840*/  @!P5 MUFU.RCP R9, R9 ;  /* 0x000000090009d308 */ /* 0x000ea20000001000 */
[----:B-----5:R-:W-:Y:S01]  /*9850*/  @!P6 FMUL.FTZ R96, R96, R15 ;  /* 0x0000000f6060e220 */ /* 0x020fe20000410000 */
[----:B------:R-:W-:Y:S01]  /*9860*/  FSETP.GTU.FTZ.AND P6, PT, R3, 20, PT ;  /* 0x41a000000300780b */ /* 0x000fe20003fdc000 */
[----:B------:R-:W-:Y:S01]  /*9870*/  @!P4 FMUL.FTZ R5, R8, -1.4426950216293334961 ;  /* 0xbfb8aa3b0805c820 */ /* 0x000fe20000410000 */
[----:B------:R-:W-:-:S02]  /*9880*/  F2FP.BF16.F32.PACK_AB R15, R65, R74 ;  /* 0x0000004a410f723e */ /* 0x000fc400000010ff */
[----:B------:R-:W-:Y:S02]  /*9890*/  F2FP.BF16.F32.PACK_AB R65, R63, R72 ;  /* 0x000000483f41723e */ /* 0x000fe400000010ff */
[----:B------:R-:W3:Y:S01]  /*98a0*/  @!P1 MUFU.RCP R10, R10 ;  /* 0x0000000a000a9308 */ /* 0x000ee20000001000 */
[----:B0-----:R-:W-:Y:S01]  /*98b0*/  @!P3 FMUL.FTZ R95, R95, R12 ;  /* 0x0000000c5f5fb220 */ /* 0x001fe20000410000 */
[----:B------:R-:W-:Y:S01]  /*98c0*/  F2FP.BF16.F32.PACK_AB R12, R68, R75 ;  /* 0x0000004b440c723e */ /* 0x000fe200000010ff */
[----:B------:R-:W-:Y:S01]  /*98d0*/  STS.128 [R129+0x10], R64 ;  /* 0x0000104081007388 */ /* 0x000fe20000000c00 */
[----:B------:R-:W-:Y:S01]  /*98e0*/  FSETP.GTU.FTZ.AND P3, PT, R4, 20, PT ;  /* 0x41a000000400780b */ /* 0x000fe20003f7c000 */
[----:B------:R-:W-:Y:S02]  /*98f0*/  @!P2 FMUL.FTZ R2, R2, -1.4426950216293334961 ;  /* 0xbfb8aa3b0202a820 */ /* 0x000fe40000410000 */
[----:B------:R-:W-:Y:S01]  /*9900*/  STS.128 [R129], R12 ;  /* 0x0000000c81007388 */ /* 0x000fe20000000c00 */
[----:B------:R0:W4:Y:S01]  /*9910*/  @!P0 MUFU.RCP R16, R11 ;  /* 0x0000000b00108308 */ /* 0x0001220000001000 */
[----:B--2---:R-:W-:Y:S01]  /*9920*/  @!P5 FMUL.FTZ R102, R102, R9 ;  /* 0x000000096666d220 */ /* 0x004fe20000410000 */
[----:B------:R-:W-:Y:S01]  /*9930*/  FSETP.GTU.FTZ.AND P5, PT, R6, 20, PT ;  /* 0x41a000000600780b */ /* 0x000fe20003fbc000 */
[----:B------:R-:W-:Y:S01]  /*9940*/  NOP ;  /* 0x0000000000007918 */ /* 0x000fe20000000000 */
[----:B---3--:R-:W-:Y:S01]  /*9950*/  @!P1 FMUL.FTZ R99, R99, R10 ;  /* 0x0000000a63639220 */ /* 0x008fe20000410000 */
[----:B------:R-:W-:Y:S01]  /*9960*/  FSETP.GTU.FTZ.AND P1, PT, R7, 20, PT ;  /* 0x41a000000700780b */ /* 0x000fe20003f3c000 */
[----:B0-----:R-:W0:Y:S01]  /*9970*/  LDS.128 R8, [R130] ;  /* 0x0000000082087984 */ /* 0x001e220000000c00 */
[----:B------:R-:W-:Y:S01]  /*9980*/  @!P6 FMUL.FTZ R0, R3, -1.4426950216293334961 ;  /* 0xbfb8aa3b0300e820 */ /* 0x000fe20000410000 */
[----:B------:R-:W2:Y:S02]  /*9990*/  @!P2 MUFU.EX2 R2, R2 ;  /* 0x000000020002a308 */ /* 0x000ea40000000800 */
[----:B------:R-:W3:Y:S01]  /*99a0*/  LDS.128 R12, [R130+0x200] ;  /* 0x00020000820c7984 */ /* 0x000ee20000000c00 */
[----:B----4-:R-:W-:Y:S01]  /*99b0*/  @!P0 FMUL.FTZ R101, R101, R16 ;  /* 0x0000001065658220 */ /* 0x010fe20000410000 */
[----:B------:R-:W-:-:S04]  /*99c0*/  F2FP.BF16.F32.PACK_AB R16, R92, R91 ;  /* 0x0000005b5c10723e */ /* 0x000fc800000010ff */
[----:B------:R4:W5:Y:S08]  /*99d0*/  @!P6 MUFU.EX2 R3, R0 ;  /* 0x000000000003e308 */ /* 0x0009700000000800 */
[----:B------:R-:W1:Y:S01]  /*99e0*/  @!P4 MUFU.EX2 R5, R5 ;  /* 0x000000050005c308 */ /* 0x000e620000000800 */
[----:B----4-:R-:W-:Y:S01]  /*99f0*/  @!P3 FMUL.FTZ R0, R4, -1.4426950216293334961 ;  /* 0xbfb8aa3b0400b820 */ /* 0x010fe20000410000 */
[----:B------:R-:W-:Y:S01]  /*9a00*/  @!P5 FMUL.FTZ R4, R6, -1.4426950216293334961 ;  /* 0xbfb8aa3b0604d820 */ /* 0x000fe20000410000 */
[----:B------:R-:W-:Y:S01]  /*9a10*/  @!P1 FMUL.FTZ R6, R7, -1.4426950216293334961 ;  /* 0xbfb8aa3b07069820 */ /* 0x000fe20000410000 */
[----:B--2---:R-:W-:-:S04]  /*9a20*/  @!P2 FADD.FTZ R2, R2, 1 ;  /* 0x3f8000000202a421 */ /* 0x004fc80000010000 */
[----:B------:R-:W2:Y:S01]  /*9a30*/  @!P3 MUFU.EX2 R0, R0 ;  /* 0x000000000000b308 */ /* 0x000ea20000000800 */
[----:B-----5:R-:W-:-:S07]  /*9a40*/  @!P6 FADD.FTZ R3, R3, 1 ;  /* 0x3f8000000303e421 */ /* 0x020fce0000010000 */
[----:B------:R-:W4:Y:S01]  /*9a50*/  @!P5 MUFU.EX2 R4, R4 ;  /* 0x000000040004d308 */ /* 0x000f220000000800 */
[----:B-1----:R-:W-:-:S07]  /*9a60*/  @!P4 FADD.FTZ R5, R5, 1 ;  /* 0x3f8000000505c421 */ /* 0x002fce0000010000 */
[----:B------:R-:W1:Y:S01]  /*9a70*/  @!P1 MUFU.EX2 R6, R6 ;  /* 0x0000000600069308 */ /* 0x000e620000000800 */
[----:B--2---:R-:W-:-:S07]  /*9a80*/  @!P3 FADD.FTZ R0, R0, 1 ;  /* 0x3f8000000000b421 */ /* 0x004fce0000010000 */
[----:B------:R2:W5:Y:S01]  /*9a90*/  @!P6 MUFU.RCP R18, R3 ;  /* 0x000000030012e308 */ /* 0x0005620000001000 */
[----:B----4-:R-:W-:-:S07]  /*9aa0*/  @!P5 FADD.FTZ R4, R4, 1 ;  /* 0x3f8000000404d421 */ /* 0x010fce0000010000 */
[----:B------:R4:W0:Y:S01]  /*9ab0*/  @!P2 MUFU.RCP R17, R2 ;  /* 0x000000020011a308 */ /* 0x0008220000001000 */
[----:B--2---:R-:W-:Y:S01]  /*9ac0*/  MOV R3, UR26 ;  /* 0x0000001a00037c02 */ /* 0x004fe20008000f00 */
[----:B-1----:R-:W-:Y:S01]  /*9ad0*/  @!P1 FADD.FTZ R6, R6, 1 ;  /* 0x3f80000006069421 */ /* 0x002fe20000010000 */
[----:B------:R-:W1:Y:S05]  /*9ae0*/  LDCU.64 UR26, c[0x0][0x518] ;  /* 0x0000a300ff1a77ac */ /* 0x000e6a0008000a00 */
[----:B------:R2:W3:Y:S01]  /*9af0*/  @!P4 MUFU.RCP R20, R5 ;  /* 0x000000050014c308 */ /* 0x0004e20000001000 */
[----:B----4-:R-:W-:Y:S01]  /*9b00*/  MOV R2, UR7 ;  /* 0x0000000700027c02 */ /* 0x010fe20008000f00 */
[----:B-----5:R-:W-:Y:S01]  /*9b10*/  @!P6 FMUL.FTZ R105, R105, R18 ;  /* 0x000000126969e220 */ /* 0x020fe20000410000 */
[----:B------:R-:W-:-:S03]  /*9b20*/  F2FP.BF16.F32.PACK_AB R18, R98, R95 ;  /* 0x0000005f6212723e */ /* 0x000fc600000010ff */
[----:B------:R-:W-:Y:S02]  /*9b30*/  IMAD.WIDE.U32 R2, R29, 0x10, R2 ;  /* 0x000000101d027825 */ /* 0x000fe400078e0002 */
[----:B------:R4:W5:Y:S02]  /*9b40*/  @!P3 MUFU.RCP R7, R0 ;  /* 0x000000000007b308 */ /* 0x0009640000001000 */
[----:B0-----:R-:W-:Y:S01]  /*9b50*/  @!P2 FMUL.FTZ R106, R106, R17 ;  /* 0x000000116a6aa220 */ /* 0x001fe20000410000 */
[----:B------:R-:W-:Y:S01]  /*9b60*/  F2FP.BF16.F32.PACK_AB R17, R96, R93 ;  /* 0x0000005d6011723e */ /* 0x000fe200000010ff */
[----:B------:R-:W-:Y:S01]  /*9b70*/  STG.E.128 desc[UR24][R2.64], R8 ;  /* 0x0000000802007986 */ /* 0x000fe2000c101d18 */
[----:B--2---:R-:W-:Y:S01]  /*9b80*/  FADD.FTZ R5, R91, R138 ;  /* 0x0000008a5b057221 */ /* 0x004fe20000010000 */
[----:B-1----:R-:W-:Y:S02]  /*9b90*/  UIMAD.WIDE.U32 UR28, UR23, UR26, UR28 ;  /* 0x0000001a171c72a5 */ /* 0x002fe4000f8e001c */
[----:B---3--:R0:W-:Y:S01]  /*9ba0*/  STG.E.128 desc[UR24][R2.64+0x200], R12 ;  /* 0x0002000c02007986 */ /* 0x0081e2000c101d18 */
[----:B------:R-:W1:Y:S01]  /*9bb0*/  @!P5 MUFU.RCP R19, R4 ;  /* 0x000000040013d308 */ /* 0x000e620000001000 */
[----:B------:R-:W-:Y:S01]  /*9bc0*/  @!P4 FMUL.FTZ R107, R107, R20 ;  /* 0x000000146b6bc220 */ /* 0x000fe20000410000 */
[----:B----4-:R-:W-:Y:S01]  /*9bd0*/  FADD.FTZ R0, R5, R92 ;  /* 0x0000005c05007221 */ /* 0x010fe20000010000 */
[----:B------:R-:W-:Y:S01]  /*9be0*/  UIMAD UR27, UR23, UR27, UR29 ;  /* 0x0000001b171b72a4 */ /* 0x000fe2000f8e021d */
[----:B------:R-:W-:-:S02]  /*9bf0*/  UMOV UR26, UR28 ;  /* 0x0000001c001a7c82 */ /* 0x000fc40008000000 */
[----:B------:R-:W-:Y:S01]  /*9c00*/  FADD.FTZ R5, R0, R93 ;  /* 0x0000005d00057221 */ /* 0x000fe20000010000 */
[----:B------:R-:W-:Y:S01]  /*9c10*/  UIMAD.WIDE.U32 UR26, UR8, UR30, UR26 ;  /* 0x0000001e081a72a5 */ /* 0x000fe2000f8e001a */
[----:B------:R-:W2:Y:S01]  /*9c20*/  @!P1 MUFU.RCP R21, R6 ;  /* 0x0000000600159308 */ /* 0x000ea20000001000 */
[----:B-----5:R-:W-:Y:S01]  /*9c30*/  @!P3 FMUL.FTZ R104, R104, R7 ;  /* 0x000000076868b220 */ /* 0x020fe20000410000 */
[----:B------:R-:W-:Y:S01]  /*9c40*/  FADD.FTZ R96, R5, R96 ;  /* 0x0000006005607221 */ /* 0x000fe20000010000 */
[----:B------:R-:W-:Y:S02]  /*9c50*/  UIMAD UR27, UR8, UR31, UR27 ;  /* 0x0000001f081b72a4 */ /* 0x000fe4000f8e021b */
[----:B------:R-:W-:Y:S01]  /*9c60*/  ULEA UR7, UP0, UR26, UR32, 0x1 ;  /* 0x000000201a077291 */ /* 0x000fe2000f8008ff */
[----:B------:R-:W-:Y:S01]  /*9c70*/  F2FP.BF16.F32.PACK_AB R20, R104, R99 ;  /* 0x000000636814723e */ /* 0x000fe200000010ff */
[----:B------:R-:W-:Y:S01]  /*9c80*/  FADD.FTZ R95, R96, R95 ;  /* 0x0000005f605f7221 */ /* 0x000fe20000010000 */
[----:B-1----:R-:W-:Y:S01]  /*9c90*/  @!P5 FMUL.FTZ R108, R108, R19 ;  /* 0x000000136c6cd220 */ /* 0x002fe20000410000 */
[----:B------:R-:W-:Y:S01]  /*9ca0*/  F2FP.BF16.F32.PACK_AB R19, R102, R97 ;  /* 0x000000616613723e */ /* 0x000fe200000010ff */
[----:B------:R-:W-:Y:S01]  /*9cb0*/  BAR.SYNC.DEFER_BLOCKING 0x0 ;  /* 0x0000000000007b1d */ /* 0x000fe20000010000 */
[----:B------:R-:W-:Y:S01]  /*9cc0*/  FADD.FTZ R98, R95, R98 ;  /* 0x000000625f627221 */ /* 0x000fe20000010000 */
[----:B------:R-:W-:Y:S01]  /*9cd0*/  ULEA.HI.X UR26, UR26, UR33, UR27, 0x1, UP0 ;  /* 0x000000211a1a7291 */ /* 0x000fe200080f0c1b */
[----:B------:R-:W-:Y:S01]  /*9ce0*/  F2FP.BF16.F32.PACK_AB R22, R108, R105 ;  /* 0x000000696c16723e */ /* 0x000fe200000010ff */
[----:B------:R-:W-:Y:S01]  /*9cf0*/  UIADD3 UR21, UP0, UPT, UR21, -0x800, URZ ;  /* 0xfffff80015157890 */ /* 0x000fe2000ff1e0ff */
[----:B------:R-:W-:Y:S01]  /*9d00*/  FADD.FTZ R97, R98, R97 ;  /* 0x0000006162617221 */ /* 0x000fe20000010000 */
[----:B--2---:R-:W-:Y:S01]  /*9d10*/  @!P1 FMUL.FTZ R110, R110, R21 ;  /* 0x000000156e6e9220 */ /* 0x004fe20000410000 */
[----:B------:R-:W-:Y:S01]  /*9d20*/  F2FP.BF16.F32.PACK_AB R21, R106, R101 ;  /* 0x000000656a15723e */ /* 0x000fe200000010ff */
[----:B------:R-:W-:Y:S01]  /*9d30*/  UIADD3.X UR22, UPT, UPT, UR22, -0x1, URZ, UP0, !UPT ;  /* 0xffffffff16167890 */ /* 0x000fe200087fe4ff */
[----:B------:R-:W-:Y:S01]  /*9d40*/  FADD.FTZ R102, R97, R102 ;  /* 0x0000006661667221 */ /* 0x000fe20000010000 */
[----:B0-----:R-:W-:Y:S01]  /*9d50*/  MOV R2, UR7 ;  /* 0x0000000700027c02 */ /* 0x001fe20008000f00 */
[----:B------:R-:W-:Y:S01]  /*9d60*/  UISETP.GT.AND UP0, UPT, UR16, 0x1, UPT ;  /* 0x000000011000788c */ /* 0x000fe2000bf04270 */
[----:B------:R-:W-:Y:S01]  /*9d70*/  F2FP.BF16.F32.PACK_AB R23, R110, R107 ;  /* 0x0000006b6e17723e */ /* 0x000fe200000010ff */
[----:B------:R-:W-:Y:S01]  /*9d80*/  FADD.FTZ R99, R102, R99 ;  /* 0x0000006366637221 */ /* 0x000fe20000010000 */
[----:B------:R-:W-:Y:S01]  /*9d90*/  MOV R3, UR26 ;  /* 0x0000001a00037c02 */ /* 0x000fe20008000f00 */
[----:B------:R-:W-:-:S02]  /*9da0*/  UMOV UR16, UR36 ;  /* 0x0000002400107c82 */ /* 0x000fc40008000000 */
[----:B------:R-:W-:Y:S01]  /*9db0*/  FADD.FTZ R104, R99, R104 ;  /* 0x0000006863687221 */ /* 0x000fe20000010000 */
[----:B------:R-:W-:-:S04]  /*9dc0*/  IMAD.WIDE.U32 R2, R29, 0x10, R2 ;  /* 0x000000101d027825 */ /* 0x000fc800078e0002 */
[----:B------:R-:W-:Y:S01]  /*9dd0*/  FADD.FTZ R101, R104, R101 ;  /* 0x0000006568657221 */ /* 0x000fe20000010000 */
[----:B------:R-:W-:Y:S03]  /*9de0*/  STS.128 [R129], R16 ;  /* 0x0000001081007388 */ /* 0x000fe60000000c00 */
[----:B------:R-:W-:Y:S01]  /*9df0*/  FADD.FTZ R106, R101, R106 ;  /* 0x0000006a656a7221 */ /* 0x000fe20000010000 */
[----:B------:R-:W-:Y:S01]  /*9e00*/  STS.128 [R129+0x10], R20 ;  /* 0x0000101481007388 */ /* 0x000fe20000000c00 */
[----:B------:R-:W-:-:S03]  /*9e10*/  NOP ;  /* 0x0000000000007918 */ /* 0x000fc60000000000 */
[----:B------:R-:W0:Y:S01]  /*9e20*/  LDS.128 R8, [R130] ;  /* 0x0000000082087984 */ /* 0x000e220000000c00 */
[----:B------:R-:W-:-:S03]  /*9e30*/  FADD.FTZ R105, R106, R105 ;  /* 0x000000696a697221 */ /* 0x000fc60000010000 */
[----:B------:R-:W1:Y:S01]  /*9e40*/  LDS.128 R24, [R130+0x200] ;  /* 0x0002000082187984 */ /* 0x000e620000000c00 */
[----:B------:R-:W-:-:S04]  /*9e50*/  FADD.FTZ R108, R105, R108 ;  /* 0x0000006c696c7221 */ /* 0x000fc80000010000 */
[----:B------:R-:W-:-:S04]  /*9e60*/  FADD.FTZ R107, R108, R107 ;  /* 0x0000006b6c6b7221 */ /* 0x000fc80000010000 */
[----:B------:R-:W-:Y:S01]  /*9e70*/  FADD.FTZ R138, R107, R110 ;  /* 0x0000006e6b8a7221 */ /* 0x000fe20000010000 */
[----:B0-----:R0:W-:Y:S04]  /*9e80*/  STG.E.128 desc[UR24][R2.64], R8 ;  /* 0x0000000802007986 */ /* 0x0011e8000c101d18 */
[----:B-1----:R0:W-:Y:S01]  /*9e90*/  STG.E.128 desc[UR24][R2.64+0x200], R24 ;  /* 0x0002001802007986 */ /* 0x0021e2000c101d18 */
[----:B------:R-:W-:Y:S05]  /*9ea0*/  BRA.U UP0, `(.L_x_9637) ;  /* 0xffffff6500f87547 */ /* 0x000fea000b83ffff */
.L_x_9569:
        /* <DEDUP_REMOVED lines=41> */
.L_x_9639:
[----:B------:R-:W-:Y:S05]  /*a140*/  BSYNC.RECONVERGENT B0 ;  /* 0x0000000000007941 */ /* 0x000fea0003800200 */
.L_x_9638:
        /* <DEDUP_REMOVED lines=39> */
.L_x_9641:
[----:B------:R-:W-:Y:S05]  /*a3c0*/  BSYNC.RECONVERGENT B0 ;  /* 0x0000000000007941 */ /* 0x000fea0003800200 */
.L_x_9640:
        /* <DEDUP_REMOVED lines=22> */
.L_x_9643:
        /* <DEDUP_REMOVED lines=66> */
.L_x_9642:
[----:B------:R-:W-:Y:S05]  /*a950*/  EXIT ;  /* 0x000000000000794d */ /* 0x000fea0003800000 */
.L_x_9607:
[----:B------:R-:W-:Y:S01]  /*a960*/  HFMA2 R205, -RZ, RZ, 0, 5.9604644775390625e-08 ;  /* 0x00000001ffcd7431 */ /* 0x000fe200000001ff */
[----:B------:R-:W-:Y:S02]  /*a970*/  MOV R208, R13 ;  /* 0x0000000d00d07202 */ /* 0x000fe40000000f00 */
[----:B------:R-:W-:Y:S02]  /*a980*/  MOV R210, RZ ;  /* 0x000000ff00d27202 */ /* 0x000fe40000000f00 */
[----:B------:R-:W-:-:S07]  /*a990*/  MOV R15, 0xffffffff ;  /* 0xffffffff000f7802 */ /* 0x000fce0000000f00 */
[----:B012--5:R-:W-:Y:S05]  /*a9a0*/  WARPSYNC.COLLECTIVE R15, `(.L_x_9644) ;  /* 0x000000000f087348 */ /* 0x027fea0003c00000 */
[----:B------:R3:W4:Y:S02]  /*a9b0*/  SHFL.UP P6, R14, R208, R205, R210 ;  /* 0x040000cdd00e7389 */ /* 0x00072400000c00d2 */
[----:B012345:R-:W-:Y:S05]  /*a9c0*/  ENDCOLLECTIVE ;  /* 0x000000000000791b */ /* 0x03ffea0003800000 */
.L_x_9644:
[----:B------:R-:W-:Y:S02]  /*a9d0*/  MOV R208, R18 ;  /* 0x0000001200d07202 */ /* 0x000fe40000000f00 */
[----:B------:R-:W-:-:S07]  /*a9e0*/  MOV R2, R14 ;  /* 0x0000000e00027202 */ /* 0x000fce0000000f00 */
[----:B------:R-:W-:Y:S05]  /*a9f0*/  WARPSYNC.COLLECTIVE R15, `(.L_x_9645) ;  /* 0x000000000f087348 */ /* 0x000fea0003c00000 */
[----:B------:R0:W1:Y:S02]  /*aa00*/  SHFL.UP P6, R14, R208, R205, R210 ;  /* 0x040000cdd00e7389 */ /* 0x00006400000c00d2 */
[----:B01----:R-:W-:Y:S05]  /*aa10*/  ENDCOLLECTIVE ;  /* 0x000000000000791b */ /* 0x003fea0003800000 */
.L_x_9645:
[----:B------:R-:W-:Y:S02]  /*aa20*/  MOV R208, R19 ;  /* 0x0000001300d07202 */ /* 0x000fe40000000f00 */
[----:B------:R-:W-:-:S07]  /*aa30*/  MOV R3, R14 ;  /* 0x0000000e00037202 */ /* 0x000fce0000000f00 */
[----:B------:R-:W-:Y:S05]  /*aa40*/  WARPSYNC.COLLECTIVE R15, `(.L_x_9646) ;  /* 0x000000000f087348 */ /* 0x000fea0003c00000 */
[----:B------:R0:W1:Y:S02]  /*aa50*/  SHFL.UP P6, R14, R208, R205, R210 ;  /* 0x040000cdd00e7389 */ /* 0x00006400000c00d2 */
[----:B01----:R-:W-:Y:S05]  /*aa60*/  ENDCOLLECTIVE ;  /* 0x000000000000791b */ /* 0x003fea0003800000 */
.L_x_9646:
[----:B------:R-:W-:Y:S02]  /*aa70*/  MOV R208, R202 ;  /* 0x000000ca00d07202 */ /* 0x000fe40000000f00 */
[----:B------:R-:W-:-:S07]  /*aa80*/  MOV R12, R14 ;  /* 0x0000000e000c7202 */ /* 0x000fce0000000f00 */
[----:B------:R-:W-:Y:S05]  /*aa90*/  WARPSYNC.COLLECTIVE R15, `(.L_x_9647) ;  /* 0x000000000f087348 */ /* 0x000fea0003c00000 */
[----:B------:R0:W1:Y:S02]  /*aaa0*/  SHFL.UP P6, R14, R208, R205, R210 ;  /* 0x040000cdd00e7389 */ /* 0x00006400000c00d2 */
[----:B01----:R-:W-:Y:S05]  /*aab0*/  ENDCOLLECTIVE ;  /* 0x000000000000791b */ /* 0x003fea0003800000 */
.L_x_9647:
        /* <DEDUP_REMOVED lines=15> */
.L_x_9648:
[----:B------:R-:W-:Y:S02]  /*abb0*/  MOV R208, R18 ;  /* 0x0000001200d07202 */ /* 0x000fe40000000f00 */
[----:B------:R-:W-:-:S07]  /*abc0*/  MOV R2, R14 ;  /* 0x0000000e00027202 */ /* 0x000fce0000000f00 */
[----:B------:R-:W-:Y:S05]  /*abd0*/  WARPSYNC.COLLECTIVE R15, `(.L_x_9649) ;  /* 0x000000000f087348 */ /* 0x000fea0003c00000 */
[----:B------:R0:W1:Y:S02]  /*abe0*/  SHFL.UP P6, R14, R208, R205, R210 ;  /* 0x040000cdd00e7389 */ /* 0x00006400000c00d2 */
[----:B01----:R-:W-:Y:S05]  /*abf0*/  ENDCOLLECTIVE ;  /* 0x000000000000791b */ /* 0x003fea0003800000 */
.L_x_9649:
[----:B------:R-:W-:Y:S02]  /*ac00*/  MOV R208, R19 ;  /* 0x0000001300d07202 */ /* 0x000fe40000000f00 */
[----:B------:R-:W-:-:S07]  /*ac10*/  MOV R3, R14 ;  /* 0x0000000e00037202 */ /* 0x000fce0000000f00 */
[----:B------:R-:W-:Y:S05]  /*ac20*/  WARPSYNC.COLLECTIVE R15, `(.L_x_9650) ;  /* 0x000000000f087348 */ /* 0x000fea0003c00000 */
[----:B------:R0:W1:Y:S02]  /*ac30*/  SHFL.UP P6, R14, R208, R205, R210 ;  /* 0x040000cdd00e7389 */ /* 0x00006400000c00d2 */
[----:B01----:R-:W-:Y:S05]  /*ac40*/  ENDCOLLECTIVE ;  /* 0x000000000000791b */ /* 0x003fea0003800000 */
.L_x_9650:
[----:B------:R-:W-:Y:S02]  /*ac50*/  MOV R208, R202 ;  /* 0x000000ca00d07202 */ /* 0x000fe40000000f00 */
[----:B------:R-:W-:-:S07]  /*ac60*/  MOV R12, R14 ;  /* 0x0000000e000c7202 */ /* 0x000fce0000000f00 */
[----:B------:R-:W-:Y:S05]  /*ac70*/  WARPSYNC.COLLECTIVE R15, `(.L_x_9651) ;  /* 0x000000000f087348 */ /* 0x000fea0003c00000 */
[----:B------:R0:W1:Y:S02]  /*ac80*/  SHFL.UP P6, R14, R208, R205, R210 ;  /* 0x040000cdd00e7389 */ /* 0x00006400000c00d2 */
[----:B01----:R-:W-:Y:S05]  /*ac90*/  ENDCOLLECTIVE ;  /* 0x000000000000791b */ /* 0x003fea0003800000 */
.L_x_9651:
        /* <DEDUP_REMOVED lines=15> */
.L_x_9652:
[----:B------:R-:W-:Y:S02]  /*ad90*/  MOV R208, R18 ;  /* 0x0000001200d07202 */ /* 0x000fe40000000f00 */
[----:B------:R-:W-:-:S07]  /*ada0*/  MOV R2, R14 ;  /* 0x0000000e00027202 */ /* 0x000fce0000000f00 */
[----:B------:R-:W-:Y:S05]  /*adb0*/  WARPSYNC.COLLECTIVE R15, `(.L_x_9653) ;  /* 0x000000000f087348 */ /* 0x000fea0003c00000 */
[----:B------:R0:W1:Y:S02]  /*adc0*/  SHFL.UP P6, R14, R208, R205, R210 ;  /* 0x040000cdd00e7389 */ /* 0x00006400000c00d2 */
[----:B01----:R-:W-:Y:S05]  /*add0*/  ENDCOLLECTIVE ;  /* 0x000000000000791b */ /* 0x003fea0003800000 */
.L_x_9653:
[----:B------:R-:W-:Y:S02]  /*ade0*/  MOV R208, R19 ;  /* 0x0000001300d07202 */ /* 0x000fe40000000f00 */
[----:B------:R-:W-:-:S07]  /*adf0*/  MOV R3, R14 ;  /* 0x0000000e00037202 */ /* 0x000fce0000000f00 */
[----:B------:R-:W-:Y:S05]  /*ae00*/  WARPSYNC.COLLECTIVE R15, `(.L_x_9654) ;  /* 0x000000000f087348 */ /* 0x000fea0003c00000 */
[----:B------:R0:W1:Y:S02]  /*ae10*/  SHFL.UP P6, R14, R208, R205, R210 ;  /* 0x040000cdd00e7389 */ /* 0x00006400000c00d2 */
[----:B01----:R-:W-:Y:S05]  /*ae20*/  ENDCOLLECTIVE ;  /* 0x000000000000791b */ /* 0x003fea0003800000 */
.L_x_9654:
[----:B------:R-:W-:Y:S02]  /*ae30*/  MOV R208, R202 ;  /* 0x000000ca00d07202 */ /* 0x000fe40000000f00 */
[----:B------:R-:W-:-:S07]  /*ae40*/  MOV R12, R14 ;  /* 0x0000000e000c7202 */ /* 0x000fce0000000f00 */
[----:B------:R-:W-:Y:S05]  /*ae50*/  WARPSYNC.COLLECTIVE R15, `(.L_x_9655) ;  /* 0x000000000f087348 */ /* 0x000fea0003c00000 */
[----:B------:R0:W1:Y:S02]  /*ae60*/  SHFL.UP P6, R14, R208, R205, R210 ;  /* 0x040000cdd00e7389 */ /* 0x00006400000c00d2 */
[----:B01----:R-:W-:Y:S05]  /*ae70*/  ENDCOLLECTIVE ;  /* 0x000000000000791b */ /* 0x003fea0003800000 */
.L_x_9655:
        /* <DEDUP_REMOVED lines=15> */
.L_x_9656:
[----:B------:R-:W-:Y:S02]  /*af70*/  MOV R208, R18 ;  /* 0x0000001200d07202 */ /* 0x000fe40000000f00 */
[----:B------:R-:W-:-:S07]  /*af80*/  MOV R2, R14 ;  /* 0x0000000e00027202 */ /* 0x000fce0000000f00 */
[----:B------:R-:W-:Y:S05]  /*af90*/  WARPSYNC.COLLECTIVE R15, `(.L_x_9657) ;  /* 0x000000000f087348 */ /* 0x000fea0003c00000 */
[----:B------:R0:W1:Y:S02]  /*afa0*/  SHFL.UP P6, R14, R208, R205, R210 ;  /* 0x040000cdd00e7389 */ /* 0x00006400000c00d2 */
[----:B01----:R-:W-:Y:S05]  /*afb0*/  ENDCOLLECTIVE ;  /* 0x000000000000791b */ /* 0x003fea0003800000 */
.L_x_9657:
[----:B------:R-:W-:Y:S02]  /*afc0*/  MOV R208, R19 ;  /* 0x0000001300d07202 */ /* 0x000fe40000000f00 */
[----:B------:R-:W-:-:S07]  /*afd0*/  MOV R3, R14 ;  /* 0x0000000e00037202 */ /* 0x000fce0000000f00 */
[----:B------:R-:W-:Y:S05]  /*afe0*/  WARPSYNC.COLLECTIVE R15, `(.L_x_9658) ;  /* 0x000000000f087348 */ /* 0x000fea0003c00000 */
[----:B------:R0:W1:Y:S02]  /*aff0*/  SHFL.UP P6, R14, R208, R205, R210 ;  /* 0x040000cdd00e7389 */ /* 0x00006400000c00d2 */
[----:B01----:R-:W-:Y:S05]  /*b000*/  ENDCOLLECTIVE ;  /* 0x000000000000791b */ /* 0x003fea0003800000 */
.L_x_9658:
[----:B------:R-:W-:Y:S02]  /*b010*/  MOV R208, R202 ;  /* 0x000000ca00d07202 */ /* 0x000fe40000000f00 */
[----:B------:R-:W-:-:S07]  /*b020*/  MOV R12, R14 ;  /* 0x0000000e000c7202 */ /* 0x000fce0000000f00 */
[----:B------:R-:W-:Y:S05]  /*b030*/  WARPSYNC.COLLECTIVE R15, `(.L_x_9659) ;  /* 0x000000000f087348 */ /* 0x000fea0003c00000 */
[----:B------:R0:W1:Y:S02]  /*b040*/  SHFL.UP P6, R14, R208, R205, R210 ;  /* 0x040000cdd00e7389 */ /* 0x00006400000c00d2 */
[----:B01----:R-:W-:Y:S05]  /*b050*/  ENDCOLLECTIVE ;  /* 0x000000000000791b */ /* 0x003fea0003800000 */
.L_x_9659:
        /* <DEDUP_REMOVED lines=15> */
.L_x_9660:
[----:B------:R-:W-:Y:S02]  /*b150*/  MOV R208, R18 ;  /* 0x0000001200d07202 */ /* 0x000fe40000000f00 */
[----:B------:R-:W-:-:S07]  /*b160*/  MOV R2, R14 ;  /* 0x0000000e00027202 */ /* 0x000fce0000000f00 */
[----:B------:R-:W-:Y:S05]  /*b170*/  WARPSYNC.COLLECTIVE R15, `(.L_x_9661) ;  /* 0x000000000f087348 */ /* 0x000fea0003c00000 */
[----:B------:R0:W1:Y:S02]  /*b180*/  SHFL.UP P6, R14, R208, R205, R210 ;  /* 0x040000cdd00e7389 */ /* 0x00006400000c00d2 */
[----:B01----:R-:W-:Y:S05]  /*b190*/  ENDCOLLECTIVE ;  /* 0x000000000000791b */ /* 0x003fea0003800000 */
.L_x_9661:
[----:B------:R-:W-:Y:S02]  /*b1a0*/  MOV R208, R19 ;  /* 0x0000001300d07202 */ /* 0x000fe40000000f00 */
[----:B------:R-:W-:-:S07]  /*b1b0*/  MOV R3, R14 ;  /* 0x0000000e00037202 */ /* 0x000fce0000000f00 */
[----:B------:R-:W-:Y:S05]  /*b1c0*/  WARPSYNC.COLLECTIVE R15, `(.L_x_9662) ;  /* 0x000000000f087348 */ /* 0x000fea0003c00000 */
[----:B------:R0:W1:Y:S02]  /*b1d0*/  SHFL.UP P6, R14, R208, R205, R210 ;  /* 0x040000cdd00e7389 */ /* 0x00006400000c00d2 */
[----:B01----:R-:W-:Y:S05]  /*b1e0*/  ENDCOLLECTIVE ;  /* 0x000000000000791b */ /* 0x003fea0003800000 */
.L_x_9662:
[----:B------:R-:W-:Y:S02]  /*b1f0*/  MOV R208, R202 ;  /* 0x000000ca00d07202 */ /* 0x000fe40000000f00 */
[----:B------:R-:W-:-:S07]  /*b200*/  MOV R12, R14 ;  /* 0x0000000e000c7202 */ /* 0x000fce0000000f00 */
[----:B------:R-:W-:Y:S05]  /*b210*/  WARPSYNC.COLLECTIVE R15, `(.L_x_9663) ;  /* 0x000000000f087348 */ /* 0x000fea0003c00000 */
[----:B------:R0:W1:Y:S02]  /*b220*/  SHFL.UP P6, R14, R208, R205, R210 ;  /* 0x040000cdd00e7389 */ /* 0x00006400000c00d2 */
[----:B01----:R-:W-:Y:S05]  /*b230*/  ENDCOLLECTIVE ;  /* 0x000000000000791b */ /* 0x003fea0003800000 */
.L_x_9663:
[----:B------:R-:W-:Y:S05]  /*b240*/  BRA `(.L_x_9664) ;  /* 0xffffffa0002c7947 */ /* 0x000fea000383ffff */
.L_x_9608:
        /* <DEDUP_REMOVED lines=8> */
.L_x_9666:
[----:B------:R-:W-:Y:S05]  /*b2d0*/  BSYNC B0 ;  /* 0x0000000000007941 */ /* 0x000fea0003800000 */
.L_x_9665:
[----:B------:R-:W-:Y:S05]  /*b2e0*/  BRA `(.L_x_9667) ;  /* 0xffffffa000387947 */ /* 0x000fea000383ffff */
.L_x_9609:
        /* <DEDUP_REMOVED lines=8> */
.L_x_9669:
[----:B------:R-:W-:Y:S05]  /*b370*/  BSYNC B0 ;  /* 0x0000000000007941 */ /* 0x000fea0003800000 */
.L_x_9668:
[----:B------:R-:W-:Y:S05]  /*b380*/  BRA `(.L_x_9670) ;  /* 0xffffffa000187947 */ /* 0x000fea000383ffff */
.L_x_9610:
        /* <DEDUP_REMOVED lines=8> */
.L_x_9672:
[----:B------:R-:W-:Y:S05]  /*b410*/  BSYNC B0 ;  /* 0x0000000000007941 */ /* 0x000fea0003800000 */
.L_x_9671:
[----:B------:R-:W-:Y:S05]  /*b420*/  BRA `(.L_x_9673) ;  /* 0xffffff9c00f87947 */ /* 0x000fea000383ffff */
.L_x_9611:
        /* <DEDUP_REMOVED lines=8> */
.L_x_9675:
[----:B------:R-:W-:Y:S05]  /*b4b0*/  BSYNC B0 ;  /* 0x0000000000007941 */ /* 0x000fea0003800000 */
.L_x_9674:
[----:B------:R-:W-:Y:S05]  /*b4c0*/  BRA `(.L_x_9676) ;  /* 0xffffff9c00d87947 */ /* 0x000fea000383ffff */
.L_x_9612:
        /* <DEDUP_REMOVED lines=8> */
.L_x_9678:
[----:B------:R-:W-:Y:S05]  /*b550*/  BSYNC B0 ;  /* 0x0000000000007941 */ /* 0x000fea0003800000 */
.L_x_9677:
        /* <DEDUP_REMOVED lines=10> */
.L_x_9679:
[----:B------:R-:W-:Y:S02]  /*b600*/  MOV R208, R19 ;  /* 0x0000001300d07202 */ /* 0x000fe40000000f00 */
[----:B------:R-:W-:-:S07]  /*b610*/  MOV R203, R14 ;  /* 0x0000000e00cb7202 */ /* 0x000fce0000000f00 */
[----:B------:R-:W-:Y:S05]  /*b620*/  WARPSYNC.COLLECTIVE R15, `(.L_x_9680) ;  /* 0x000000000f087348 */ /* 0x000fea0003c00000 */
[----:B------:R0:W1:Y:S02]  /*b630*/  SHFL.UP P6, R14, R208, R205, R210 ;  /* 0x040000cdd00e7389 */ /* 0x00006400000c00d2 */
[----:B01----:R-:W-:Y:S05]  /*b640*/  ENDCOLLECTIVE ;  /* 0x000000000000791b */ /* 0x003fea0003800000 */
.L_x_9680:
[----:B------:R-:W-:Y:S02]  /*b650*/  MOV R208, R202 ;  /* 0x000000ca00d07202 */ /* 0x000fe40000000f00 */
[----:B------:R-:W-:-:S07]  /*b660*/  MOV R19, R14 ;  /* 0x0000000e00137202 */ /* 0x000fce0000000f00 */
[----:B------:R-:W-:Y:S05]  /*b670*/  WARPSYNC.COLLECTIVE R15, `(.L_x_9681) ;  /* 0x000000000f087348 */ /* 0x000fea0003c00000 */
[----:B------:R0:W1:Y:S02]  /*b680*/  SHFL.UP P6, R14, R208, R205, R210 ;  /* 0x040000cdd00e7389 */ /* 0x00006400000c00d2 */
[----:B01----:R-:W-:Y:S05]  /*b690*/  ENDCOLLECTIVE ;  /* 0x000000000000791b */ /* 0x003fea0003800000 */
.L_x_9681:
[----:B------:R-:W-:Y:S02]  /*b6a0*/  MOV R202, R14 ;  /* 0x0000000e00ca7202 */ /* 0x000fe40000000f00 */
[----:B------:R-:W-:-:S07]  /*b6b0*/  MOV R14, R4 ;  /* 0x00000004000e7202 */ /* 0x000fce0000000f00 */
[----:B------:R-:W-:Y:S05]  /*b6c0*/  WARPSYNC.COLLECTIVE R15, `(.L_x_9682) ;  /* 0x000000000f087348 */ /* 0x000fea0003c00000 */
[----:B------:R0:W1:Y:S02]  /*b6d0*/  SHFL.IDX P2, R12, R14, R3, R2 ;  /* 0x000000030e0c7389 */ /* 0x0000640000040002 */
[----:B01----:R-:W-:Y:S05]  /*b6e0*/  ENDCOLLECTIVE ;  /* 0x000000000000791b */ /* 0x003fea0003800000 */
.L_x_9682:
[----:B------:R-:W-:Y:S02]  /*b6f0*/  MOV R14, R5 ;  /* 0x00000005000e7202 */ /* 0x000fe40000000f00 */
[----:B------:R-:W-:-:S07]  /*b700*/  MOV R4, R12 ;  /* 0x0000000c00047202 */ /* 0x000fce0000000f00 */
[----:B------:R-:W-:Y:S05]  /*b710*/  WARPSYNC.COLLECTIVE R15, `(.L_x_9683) ;  /* 0x000000000f087348 */ /* 0x000fea0003c00000 */
[----:B------:R0:W1:Y:S02]  /*b720*/  SHFL.IDX P2, R12, R14, R3, R2 ;  /* 0x000000030e0c7389 */ /* 0x0000640000040002 */
[----:B01----:R-:W-:Y:S05]  /*b730*/  ENDCOLLECTIVE ;  /* 0x000000000000791b */ /* 0x003fea0003800000 */
.L_x_9683:
[----:B------:R-:W-:Y:S02]  /*b740*/  MOV R14, R6 ;  /* 0x00000006000e7202 */ /* 0x000fe40000000f00 */
[----:B------:R-:W-:-:S07]  /*b750*/  MOV R206, R12 ;  /* 0x0000000c00ce7202 */ /* 0x000fce0000000f00 */
[----:B------:R-:W-:Y:S05]  /*b760*/  WARPSYNC.COLLECTIVE R15, `(.L_x_9684) ;  /* 0x000000000f087348 */ /* 0x000fea0003c00000 */
[----:B------:R0:W1:Y:S02]  /*b770*/  SHFL.IDX P2, R12, R14, R3, R2 ;  /* 0x000000030e0c7389 */ /* 0x0000640000040002 */
[----:B01----:R-:W-:Y:S05]  /*b780*/  ENDCOLLECTIVE ;  /* 0x000000000000791b */ /* 0x003fea0003800000 */
.L_x_9684:
[----:B------:R-:W-:Y:S02]  /*b790*/  MOV R14, R7 ;  /* 0x00000007000e7202 */ /* 0x000fe40000000f00 */
[----:B------:R-:W-:-:S07]  /*b7a0*/  MOV R6, R12 ;  /* 0x0000000c00067202 */ /* 0x000fce0000000f00 */
[----:B------:R-:W-:Y:S05]  /*b7b0*/  WARPSYNC.COLLECTIVE R15, `(.L_x_9685) ;  /* 0x000000000f087348 */ /* 0x000fea0003c00000 */
[----:B------:R0:W1:Y:S02]  /*b7c0*/  SHFL.IDX P2, R12, R14, R3, R2 ;  /* 0x000000030e0c7389 */ /* 0x0000640000040002 */
[----:B01----:R-:W-:Y:S05]  /*b7d0*/  ENDCOLLECTIVE ;  /* 0x000000000000791b */ /* 0x003fea0003800000 */
.L_x_9685:
[----:B------:R-:W-:Y:S01]  /*b7e0*/  MOV R7, R12 ;  /* 0x0000000c00077202 */ /* 0x000fe20000000f00 */
[----:B------:R-:W-:Y:S06]  /*b7f0*/  BRA `(.L_x_9686) ;  /* 0xffffff9c00347947 */ /* 0x000fec000383ffff */
.L_x_9614:
[----:B------:R-:W-:Y:S01]  /*b800*/  HFMA2 R239, -RZ, RZ, 0, 5.9604644775390625e-08 ;  /* 0x00000001ffef7431 */ /* 0x000fe200000001ff */
[----:B------:R-:W-:Y:S02]  /*b810*/  MOV R242, R19 ;  /* 0x0000001300f27202 */ /* 0x000fe40000000f00 */
[----:B------:R-:W-:Y:S02]  /*b820*/  MOV R240, 0x1f ;  /* 0x0000001f00f07802 */ /* 0x000fe40000000f00 */
[----:B------:R-:W-:-:S07]  /*b830*/  MOV R15, 0xffffffff ;  /* 0xffffffff000f7802 */ /* 0x000fce0000000f00 */
[----:B01----:R-:W-:Y:S05]  /*b840*/  WARPSYNC.COLLECTIVE R15, `(.L_x_9687) ;  /* 0x000000000f087348 */ /* 0x003fea0003c00000 */
[----:B------:R2:W3:Y:S02]  /*b850*/  SHFL.DOWN P0, R12, R242, R239, R240 ;  /* 0x080000eff20c7389 */ /* 0x0004e400000000f0 */
[----:B0123--:R-:W-:Y:S05]  /*b860*/  ENDCOLLECTIVE ;  /* 0x000000000000791b */ /* 0x00ffea0003800000 */
.L_x_9687:
[----:B------:R-:W-:Y:S02]  /*b870*/  MOV R242, R18 ;  /* 0x0000001200f27202 */ /* 0x000fe40000000f00 */
[----:B------:R-:W-:-:S07]  /*b880*/  MOV R2, R12 ;  /* 0x0000000c00027202 */ /* 0x000fce0000000f00 */
[----:B------:R-:W-:Y:S05]  /*b890*/  WARPSYNC.COLLECTIVE R15, `(.L_x_9688) ;  /* 0x000000000f087348 */ /* 0x000fea0003c00000 */
[----:B------:R0:W1:Y:S02]  /*b8a0*/  SHFL.DOWN P0, R12, R242, R239, R240 ;  /* 0x080000eff20c7389 */ /* 0x00006400000000f0 */
[----:B01----:R-:W-:Y:S05]  /*b8b0*/  ENDCOLLECTIVE ;  /* 0x000000000000791b */ /* 0x003fea0003800000 */
.L_x_9688:
[----:B------:R-:W-:Y:S02]  /*b8c0*/  MOV R242, R17 ;  /* 0x0000001100f27202 */ /* 0x000fe40000000f00 */
[----:B------:R-:W-:-:S07]  /*b8d0*/  MOV R3, R12 ;  /* 0x0000000c00037202 */ /* 0x000fce0000000f00 */
[----:B------:R-:W-:Y:S05]  /*b8e0*/  WARPSYNC.COLLECTIVE R15, `(.L_x_9689) ;  /* 0x000000000f087348 */ /* 0x000fea0003c00000 */
[----:B------:R0:W1:Y:S02]  /*b8f0*/  SHFL.DOWN P0, R12, R242, R239, R240 ;  /* 0x080000eff20c7389 */ /* 0x00006400000000f0 */
[----:B01----:R-:W-:Y:S05]  /*b900*/  ENDCOLLECTIVE ;  /* 0x000000000000791b */ /* 0x003fea0003800000 */
.L_x_9689:
[----:B------:R-:W-:Y:S02]  /*b910*/  MOV R242, R13 ;  /* 0x0000000d00f27202 */ /* 0x000fe40000000f00 */
[----:B------:R-:W-:-:S07]  /*b920*/  MOV R14, R12 ;  /* 0x0000000c000e7202 */ /* 0x000fce0000000f00 */
[----:B------:R-:W-:Y:S05]  /*b930*/  WARPSYNC.COLLECTIVE R15, `(.L_x_9690) ;  /* 0x000000000f087348 */ /* 0x000fea0003c00000 */
[----:B------:R0:W1:Y:S02]  /*b940*/  SHFL.DOWN P0, R12, R242, R239, R240 ;  /* 0x080000eff20c7389 */ /* 0x00006400000000f0 */
[----:B01----:R-:W-:Y:S05]  /*b950*/  ENDCOLLECTIVE ;  /* 0x000000000000791b */ /* 0x003fea0003800000 */
.L_x_9690:
[----:B------:R-:W-:Y:S05]  /*b960*/  BRA `(.L_x_9691) ;  /* 0xffffffac00907947 */ /* 0x000fea000383ffff */
.L_x_9617:
        /* <DEDUP_REMOVED lines=8> */
.L_x_9693:
[----:B------:R-:W-:Y:S05]  /*b9f0*/  BSYNC B0 ;  /* 0x0000000000007941 */ /* 0x000fea0003800000 */
.L_x_9692:
        /* <DEDUP_REMOVED lines=8> */
.L_x_9694:
[----:B------:R-:W-:Y:S02]  /*ba80*/  MOV R242, R17 ;  /* 0x0000001100f27202 */ /* 0x000fe40000000f00 */
[----:B------:R-:W-:-:S07]  /*ba90*/  MOV R3, R12 ;  /* 0x0000000c00037202 */ /* 0x000fce0000000f00 */
[----:B------:R-:W-:Y:S05]  /*baa0*/  WARPSYNC.COLLECTIVE R15, `(.L_x_9695) ;  /* 0x000000000f087348 */ /* 0x000fea0003c00000 */
[----:B------:R0:W1:Y:S02]  /*bab0*/  SHFL.DOWN P0, R12, R242, R239, R240 ;  /* 0x080000eff20c7389 */ /* 0x00006400000000f0 */
[----:B01----:R-:W-:Y:S05]  /*bac0*/  ENDCOLLECTIVE ;  /* 0x000000000000791b */ /* 0x003fea0003800000 */
.L_x_9695:
[----:B------:R-:W-:Y:S02]  /*bad0*/  MOV R242, R13 ;  /* 0x0000000d00f27202 */ /* 0x000fe40000000f00 */
[----:B------:R-:W-:-:S07]  /*bae0*/  MOV R14, R12 ;  /* 0x0000000c000e7202 */ /* 0x000fce0000000f00 */
[----:B------:R-:W-:Y:S05]  /*baf0*/  WARPSYNC.COLLECTIVE R15, `(.L_x_9696) ;  /* 0x000000000f087348 */ /* 0x000fea0003c00000 */
[----:B------:R0:W1:Y:S02]  /*bb00*/  SHFL.DOWN P0, R12, R242, R239, R240 ;  /* 0x080000eff20c7389 */ /* 0x00006400000000f0 */
[----:B01----:R-:W-:Y:S05]  /*bb10*/  ENDCOLLECTIVE ;  /* 0x000000000000791b */ /* 0x003fea0003800000 */
.L_x_9696:
[----:B------:R-:W-:Y:S05]  /*bb20*/  BRA `(.L_x_9697) ;  /* 0xffffffac00707947 */ /* 0x000fea000383ffff */
.L_x_9620:
        /* <DEDUP_REMOVED lines=8> */
.L_x_9699:
[----:B------:R-:W-:Y:S05]  /*bbb0*/  BSYNC B0 ;  /* 0x0000000000007941 */ /* 0x000fea0003800000 */
.L_x_9698:
        /* <DEDUP_REMOVED lines=8> */
.L_x_9700:
[----:B------:R-:W-:Y:S02]  /*bc40*/  MOV R242, R17 ;  /* 0x0000001100f27202 */ /* 0x000fe40000000f00 */
[----:B------:R-:W-:-:S07]  /*bc50*/  MOV R3, R12 ;  /* 0x0000000c00037202 */ /* 0x000fce0000000f00 */
[----:B------:R-:W-:Y:S05]  /*bc60*/  WARPSYNC.COLLECTIVE R15, `(.L_x_9701) ;  /* 0x000000000f087348 */ /* 0x000fea0003c00000 */
[----:B------:R0:W1:Y:S02]  /*bc70*/  SHFL.DOWN P0, R12, R242, R239, R240 ;  /* 0x080000eff20c7389 */ /* 0x00006400000000f0 */
[----:B01----:R-:W-:Y:S05]  /*bc80*/  ENDCOLLECTIVE ;  /* 0x000000000000791b */ /* 0x003fea0003800000 */
.L_x_9701:
[----:B------:R-:W-:Y:S02]  /*bc90*/  MOV R242, R13 ;  /* 0x0000000d00f27202 */ /* 0x000fe40000000f00 */
[----:B------:R-:W-:-:S07]  /*bca0*/  MOV R14, R12 ;  /* 0x0000000c000e7202 */ /* 0x000fce0000000f00 */
[----:B------:R-:W-:Y:S05]  /*bcb0*/  WARPSYNC.COLLECTIVE R15, `(.L_x_9702) ;  /* 0x000000000f087348 */ /* 0x000fea0003c00000 */
[----:B------:R0:W1:Y:S02]  /*bcc0*/  SHFL.DOWN P0, R12, R242, R239, R240 ;  /* 0x080000eff20c7389 */ /* 0x00006400000000f0 */
[----:B01----:R-:W-:Y:S05]  /*bcd0*/  ENDCOLLECTIVE ;  /* 0x000000000000791b */ /* 0x003fea0003800000 */
.L_x_9702:
[----:B------:R-:W-:Y:S05]  /*bce0*/  BRA `(.L_x_9703) ;  /* 0xffffffac00507947 */ /* 0x000fea000383ffff */
.L_x_9623:
        /* <DEDUP_REMOVED lines=8> */
.L_x_9705:
[----:B------:R-:W-:Y:S05]  /*bd70*/  BSYNC B0 ;  /* 0x0000000000007941 */ /* 0x000fea0003800000 */
.L_x_9704:
        /* <DEDUP_REMOVED lines=8> */
.L_x_9706:
[----:B------:R-:W-:Y:S02]  /*be00*/  MOV R242, R17 ;  /* 0x0000001100f27202 */ /* 0x000fe40000000f00 */
[----:B------:R-:W-:-:S07]  /*be10*/  MOV R3, R12 ;  /* 0x0000000c00037202 */ /* 0x000fce0000000f00 */
[----:B------:R-:W-:Y:S05]  /*be20*/  WARPSYNC.COLLECTIVE R15, `(.L_x_9707) ;  /* 0x000000000f087348 */ /* 0x000fea0003c00000 */
[----:B------:R0:W1:Y:S02]  /*be30*/  SHFL.DOWN P0, R12, R242, R239, R240 ;  /* 0x080000eff20c7389 */ /* 0x00006400000000f0 */
[----:B01----:R-:W-:Y:S05]  /*be40*/  ENDCOLLECTIVE ;  /* 0x000000000000791b */ /* 0x003fea0003800000 */
.L_x_9707:
[----:B------:R-:W-:Y:S02]  /*be50*/  MOV R242, R13 ;  /* 0x0000000d00f27202 */ /* 0x000fe40000000f00 */
[----:B------:R-:W-:-:S07]  /*be60*/  MOV R14, R12 ;  /* 0x0000000c000e7202 */ /* 0x000fce0000000f00 */
[----:B------:R-:W-:Y:S05]  /*be70*/  WARPSYNC.COLLECTIVE R15, `(.L_x_9708) ;  /* 0x000000000f087348 */ /* 0x000fea0003c00000 */
[----:B------:R0:W1:Y:S02]  /*be80*/  SHFL.DOWN P0, R12, R242, R239, R240 ;  /* 0x080000eff20c7389 */ /* 0x00006400000000f0 */
[----:B01----:R-:W-:Y:S05]  /*be90*/  ENDCOLLECTIVE ;  /* 0x000000000000791b */ /* 0x003fea0003800000 */
.L_x_9708:
[----:B------:R-:W-:Y:S05]  /*bea0*/  BRA `(.L_x_9709) ;  /* 0xffffffac00307947 */ /* 0x000fea000383ffff */
.L_x_9626:
        /* <DEDUP_REMOVED lines=8> */
.L_x_9711:
[----:B------:R-:W-:Y:S05]  /*bf30*/  BSYNC B0 ;  /* 0x0000000000007941 */ /* 0x000fea0003800000 */
.L_x_9710:
        /* <DEDUP_REMOVED lines=8> */
.L_x_9712:
[----:B------:R-:W-:Y:S02]  /*bfc0*/  MOV R242, R17 ;  /* 0x0000001100f27202 */ /* 0x000fe40000000f00 */
[----:B------:R-:W-:-:S07]  /*bfd0*/  MOV R3, R12 ;  /* 0x0000000c00037202 */ /* 0x000fce0000000f00 */
[----:B------:R-:W-:Y:S05]  /*bfe0*/  WARPSYNC.COLLECTIVE R15, `(.L_x_9713) ;  /* 0x000000000f087348 */ /* 0x000fea0003c00000 */
[----:B------:R0:W1:Y:S02]  /*bff0*/  SHFL.DOWN P0, R12, R242, R239, R240 ;  /* 0x080000eff20c7389 */ /* 0x00006400000000f0 */
[----:B01----:R-:W-:Y:S05]  /*c000*/  ENDCOLLECTIVE ;  /* 0x000000000000791b */ /* 0x003fea0003800000 */
.L_x_9713:
[----:B------:R-:W-:Y:S02]  /*c010*/  MOV R242, R13 ;  /* 0x0000000d00f27202 */ /* 0x000fe40000000f00 */
[----:B------:R-:W-:-:S07]  /*c020*/  MOV R14, R12 ;  /* 0x0000000c000e7202 */ /* 0x000fce0000000f00 */
[----:B------:R-:W-:Y:S05]  /*c030*/  WARPSYNC.COLLECTIVE R15, `(.L_x_9714) ;  /* 0x000000000f087348 */ /* 0x000fea0003c00000 */
[----:B------:R0:W1:Y:S02]  /*c040*/  SHFL.DOWN P0, R12, R242, R239, R240 ;  /* 0x080000eff20c7389 */ /* 0x00006400000000f0 */
[----:B01----:R-:W-:Y:S05]  /*c050*/  ENDCOLLECTIVE ;  /* 0x000000000000791b */ /* 0x003fea0003800000 */
.L_x_9714:
[----:B------:R-:W-:Y:S05]  /*c060*/  BRA `(.L_x_9715) ;  /* 0xffffffac00107947 */ /* 0x000fea000383ffff */
.L_x_9629:
        /* <DEDUP_REMOVED lines=8> */
.L_x_9717:
[----:B------:R-:W-:Y:S05]  /*c0f0*/  BSYNC B0 ;  /* 0x0000000000007941 */ /* 0x000fea0003800000 */
.L_x_9716:
        /* <DEDUP_REMOVED lines=9> */
.L_x_9718:
[----:B------:R-:W-:Y:S02]  /*c190*/  MOV R14, R17 ;  /* 0x00000011000e7202 */ /* 0x000fe40000000f00 */
[----:B------:R-:W-:-:S07]  /*c1a0*/  MOV R236, R12 ;  /* 0x0000000c00ec7202 */ /* 0x000fce0000000f00 */
[----:B------:R-:W-:Y:S05]  /*c1b0*/  WARPSYNC.COLLECTIVE R15, `(.L_x_9719) ;  /* 0x000000000f087348 */ /* 0x000fea0003c00000 */
[----:B------:R0:W1:Y:S02]  /*c1c0*/  SHFL.IDX P2, R12, R14, R3, R2 ;  /* 0x000000030e0c7389 */ /* 0x0000640000040002 */
[----:B01----:R-:W-:Y:S05]  /*c1d0*/  ENDCOLLECTIVE ;  /* 0x000000000000791b */ /* 0x003fea0003800000 */
.L_x_9719:
[-C--:B------:R-:W-:Y:S01]  /*c1e0*/  FMUL.FTZ R237, R7, R236.reuse ;  /* 0x000000ec07ed7220 */ /* 0x080fe20000410000 */
[----:B------:R-:W-:-:S03]  /*c1f0*/  FMUL.FTZ R16, R6, R236 ;  /* 0x000000ec06107220 */ /* 0x000fc60000410000 */
[-C--:B------:R-:W-:Y:S01]  /*c200*/  FFMA.FTZ R237, R6, R234.reuse, -R237 ;  /* 0x000000ea06ed7223 */ /* 0x080fe200000108ed */
[----:B------:R-:W-:Y:S01]  /*c210*/  FFMA.FTZ R239, R7, R234, R16 ;  /* 0x000000ea07ef7223 */ /* 0x000fe20000010010 */
        /* <DEDUP_REMOVED lines=9> */
.L_x_9720:
[----:B------:R-:W-:Y:S02]  /*c2b0*/  MOV R14, R4 ;  /* 0x00000004000e7202 */ /* 0x000fe40000000f00 */
[----:B------:R-:W-:-:S05]  /*c2c0*/  MOV R242, R12 ;  /* 0x0000000c00f27202 */ /* 0x000fca0000000f00 */
[----:B------:R-:W-:Y:S01]  /*c2d0*/  FADD.FTZ R234, R242, R239 ;  /* 0x000000eff2ea7221 */ /* 0x000fe20000010000 */
[----:B------:R-:W-:Y:S01]  /*c2e0*/  HFMA2 R239, -RZ, RZ, 0, 5.9604644775390625e-08 ;  /* 0x00000001ffef7431 */ /* 0x000fe200000001ff */
[----:B------:R-:W-:-:S07]  /*c2f0*/  MOV R242, R19 ;  /* 0x0000001300f27202 */ /* 0x000fce0000000f00 */
[----:B------:R-:W-:Y:S05]  /*c300*/  WARPSYNC.COLLECTIVE R15, `(.L_x_9721) ;  /* 0x000000000f087348 */ /* 0x000fea0003c00000 */
[----:B------:R0:W1:Y:S02]  /*c310*/  SHFL.DOWN P0, R12, R242, R239, R240 ;  /* 0x080000eff20c7389 */ /* 0x00006400000000f0 */
[----:B01----:R-:W-:Y:S05]  /*c320*/  ENDCOLLECTIVE ;  /* 0x000000000000791b */ /* 0x003fea0003800000 */
.L_x_9721:
[----:B------:R-:W-:Y:S02]  /*c330*/  MOV R242, R18 ;  /* 0x0000001200f27202 */ /* 0x000fe40000000f00 */
[----:B------:R-:W-:-:S07]  /*c340*/  MOV R16, R12 ;  /* 0x0000000c00107202 */ /* 0x000fce0000000f00 */
[----:B------:R-:W-:Y:S05]  /*c350*/  WARPSYNC.COLLECTIVE R15, `(.L_x_9722) ;  /* 0x000000000f087348 */ /* 0x000fea0003c00000 */
[----:B------:R0:W1:Y:S02]  /*c360*/  SHFL.DOWN P0, R12, R242, R239, R240 ;  /* 0x080000eff20c7389 */ /* 0x00006400000000f0 */
[----:B01----:R-:W-:Y:S05]  /*c370*/  ENDCOLLECTIVE ;  /* 0x000000000000791b */ /* 0x003fea0003800000 */
.L_x_9722:
[----:B------:R-:W-:Y:S02]  /*c380*/  MOV R242, R17 ;  /* 0x0000001100f27202 */ /* 0x000fe40000000f00 */
[----:B------:R-:W-:-:S07]  /*c390*/  MOV R241, R12 ;  /* 0x0000000c00f17202 */ /* 0x000fce0000000f00 */
[----:B------:R-:W-:Y:S05]  /*c3a0*/  WARPSYNC.COLLECTIVE R15, `(.L_x_9723) ;  /* 0x000000000f087348 */ /* 0x000fea0003c00000 */
[----:B------:R0:W1:Y:S02]  /*c3b0*/  SHFL.DOWN P0, R12, R242, R239, R240 ;  /* 0x080000eff20c7389 */ /* 0x00006400000000f0 */
[----:B01----:R-:W-:Y:S05]  /*c3c0*/  ENDCOLLECTIVE ;  /* 0x000000000000791b */ /* 0x003fea0003800000 */
.L_x_9723:
[----:B------:R-:W-:Y:S02]  /*c3d0*/  MOV R242, R13 ;  /* 0x0000000d00f27202 */ /* 0x000fe40000000f00 */
[----:B------:R-:W-:-:S07]  /*c3e0*/  MOV R243, R12 ;  /* 0x0000000c00f37202 */ /* 0x000fce0000000f00 */
[----:B------:R-:W-:Y:S05]  /*c3f0*/  WARPSYNC.COLLECTIVE R15, `(.L_x_9724) ;  /* 0x000000000f087348 */ /* 0x000fea0003c00000 */
[----:B------:R0:W1:Y:S02]  /*c400*/  SHFL.DOWN P0, R12, R242, R239, R240 ;  /* 0x080000eff20c7389 */ /* 0x00006400000000f0 */
[----:B01----:R-:W-:Y:S05]  /*c410*/  ENDCOLLECTIVE ;  /* 0x000000000000791b */ /* 0x003fea0003800000 */
.L_x_9724:
[----:B------:R-:W-:-:S07]  /*c420*/  MOV R245, R12 ;  /* 0x0000000c00f57202 */ /* 0x000fce0000000f00 */
[----:B------:R-:W-:Y:S05]  /*c430*/  WARPSYNC.COLLECTIVE R15, `(.L_x_9725) ;  /* 0x000000000f087348 */ /* 0x000fea0003c00000 */
[----:B------:R0:W1:Y:S02]  /*c440*/  SHFL.IDX P2, R12, R14, R3, R2 ;  /* 0x000000030e0c7389 */ /* 0x0000640000040002 */
[----:B01----:R-:W-:Y:S05]  /*c450*/  ENDCOLLECTIVE ;  /* 0x000000000000791b */ /* 0x003fea0003800000 */
.L_x_9725:
[----:B------:R-:W-:Y:S02]  /*c460*/  MOV R14, R5 ;  /* 0x00000005000e7202 */ /* 0x000fe40000000f00 */
[----:B------:R-:W-:-:S07]  /*c470*/  MOV R244, R12 ;  /* 0x0000000c00f47202 */ /* 0x000fce0000000f00 */
[----:B------:R-:W-:Y:S05]  /*c480*/  WARPSYNC.COLLECTIVE R15, `(.L_x_9726) ;  /* 0x000000000f087348 */ /* 0x000fea0003c00000 */
[----:B------:R0:W1:Y:S02]  /*c490*/  SHFL.IDX P2, R12, R14, R3, R2 ;  /* 0x000000030e0c7389 */ /* 0x0000640000040002 */
[----:B01----:R-:W-:Y:S05]  /*c4a0*/  ENDCOLLECTIVE ;  /* 0x000000000000791b */ /* 0x003fea0003800000 */
.L_x_9726:
[----:B------:R-:W-:Y:S02]  /*c4b0*/  MOV R14, R6 ;  /* 0x00000006000e7202 */ /* 0x000fe40000000f00 */
[----:B------:R-:W-:-:S07]  /*c4c0*/  MOV R239, R12 ;  /* 0x0000000c00ef7202 */ /* 0x000fce0000000f00 */
[----:B------:R-:W-:Y:S05]  /*c4d0*/  WARPSYNC.COLLECTIVE R15, `(.L_x_9727) ;  /* 0x000000000f087348 */ /* 0x000fea0003c00000 */
[----:B------:R0:W1:Y:S02]  /*c4e0*/  SHFL.IDX P2, R12, R14, R3, R2 ;  /* 0x000000030e0c7389 */ /* 0x0000640000040002 */
[----:B01----:R-:W-:Y:S05]  /*c4f0*/  ENDCOLLECTIVE ;  /* 0x000000000000791b */ /* 0x003fea0003800000 */
.L_x_9727:
[----:B------:R-:W-:Y:S02]  /*c500*/  MOV R13, R239 ;  /* 0x000000ef000d7202 */ /* 0x000fe40000000f00 */
[----:B------:R-:W-:Y:S02]  /*c510*/  MOV R14, R7 ;  /* 0x00000007000e7202 */ /* 0x000fe40000000f00 */
[----:B------:R-:W-:-:S07]  /*c520*/  MOV R240, R12 ;  /* 0x0000000c00f07202 */ /* 0x000fce0000000f00 */
[----:B------:R-:W-:Y:S05]  /*c530*/  WARPSYNC.COLLECTIVE R15, `(.L_x_9728) ;  /* 0x000000000f087348 */ /* 0x000fea0003c00000 */
[----:B------:R0:W1:Y:S02]  /*c540*/  SHFL.IDX P2, R12, R14, R3, R2 ;  /* 0x000000030e0c7389 */ /* 0x0000640000040002 */
[----:B01----:R-:W-:Y:S05]  /*c550*/  ENDCOLLECTIVE ;  /* 0x000000000000791b */ /* 0x003fea0003800000 */
.L_x_9728:
[----:B------:R-:W-:Y:S02]  /*c560*/  MOV R246, R12 ;  /* 0x0000000c00f67202 */ /* 0x000fe40000000f00 */
[----:B------:R-:W-:Y:S01]  /*c570*/  MOV R12, R244 ;  /* 0x000000f4000c7202 */ /* 0x000fe20000000f00 */
[----:B------:R-:W-:Y:S06]  /*c580*/  BRA `(.L_x_9729) ;  /* 0xffffffa800687947 */ /* 0x000fec000383ffff */
.L_x_9730:
        /* <DEDUP_REMOVED lines=15> */
.L_x_18714:


//--------------------- .text._Z25selective_scan_bwd_kernelI32Selective_Scan_bwd_kernel_traitsILi64ELi16ELb1ELb0ELb0ELb1ELb1EN3c108BFloat16ENS1_7complexIfEEEEv12SSMParamsBwd --------------------------
	.section	.text._Z25selective_scan_bwd_kernelI32Selective_Scan_bwd_kernel_traitsILi64ELi16ELb1ELb0ELb0ELb1ELb1EN3c108BFloat16ENS1_7complexIfEEEEv12SSMParamsBwd,"ax",@progbits
	.align	128
        .global         _Z25selective_scan_bwd_kernelI32Selective_Scan_bwd_kernel_traitsILi64ELi16ELb1ELb0ELb0ELb1ELb1EN3c108BFloat16ENS1_7complexIfEEEEv12SSMParamsBwd
        .type           _Z25selective_scan_bwd_kernelI32Selective_Scan_bwd_kernel_traitsILi64ELi16ELb1ELb0ELb0ELb1ELb1EN3c108BFloat16ENS1_7complexIfEEEEv12SSMParamsBwd,@function
        .size           _Z25selective_scan_bwd_kernelI32Selective_Scan_bwd_kernel_traitsILi64ELi16ELb1ELb0ELb0ELb1ELb1EN3c108BFloat16ENS1_7complexIfEEEEv12SSMParamsBwd,(.L_x_18715 - _Z25selective_scan_bwd_kernelI32Selective_Scan_bwd_kernel_traitsILi64ELi16ELb1ELb0ELb0ELb1ELb1EN3c108BFloat16ENS1_7complexIfEEEEv12SSMParamsBwd)
        .other          _Z25selective_scan_bwd_kernelI32Selective_Scan_bwd_kernel_traitsILi64ELi16ELb1ELb0ELb0ELb1ELb1EN3c108BFloat16ENS1_7complexIfEEEEv12SSMParamsBwd,@"STO_CUDA_ENTRY STV_DEFAULT"
_Z25selective_scan_bwd_kernelI32Selective_Scan_bwd_kernel_traitsILi64ELi16ELb1ELb0ELb0ELb1ELb1EN3c108BFloat16ENS1_7complexIfEEEEv12SSMParamsBwd:
.text._Z25selective_scan_bwd_kernelI32Selective_Scan_bwd_kernel_traitsILi64ELi16ELb1ELb0ELb0ELb1ELb1EN3c108BFloat16ENS1_7complexIfEEEEv12SSMParamsBwd:
        /* <DEDUP_REMOVED lines=102> */
.L_x_9800:
[----:B------:R-:W-:Y:S01]  /*0660*/  BAR.SYNC.DEFER_BLOCKING 0x0 ;  /* 0x0000000000007b1d */ /* 0x000fe20000010000 */
[----:B0-----:R-:W-:Y:S02]  /*0670*/  MOV R2, UR27 ;  /* 0x0000001b00027c02 */ /* 0x001fe40008000f00 */
[----:B------:R-:W-:-:S03]  /*0680*/  MOV R3, UR22 ;  /* 0x0000001600037c02 */ /* 0x000fc60008000f00 */
        /* <DEDUP_REMOVED lines=89> */
.L_x_9733:
[----:B------:R-:W-:Y:S05]  /*0c20*/  BSYNC.RECONVERGENT B0 ;  /* 0x0000000000007941 */ /* 0x000fea0003800200 */
.L_x_9732:
        /* <DEDUP_REMOVED lines=35> */
.L_x_9735:
[----:B------:R-:W-:Y:S05]  /*0e60*/  BSYNC.RECONVERGENT B0 ;  /* 0x0000000000007941 */ /* 0x000fea0003800200 */
.L_x_9734:
        /* <DEDUP_REMOVED lines=36> */
.L_x_9737:
[----:B------:R-:W-:Y:S05]  /*10b0*/  BSYNC.RECONVERGENT B0 ;  /* 0x0000000000007941 */ /* 0x000fea0003800200 */
.L_x_9736:
        /* <DEDUP_REMOVED lines=35> */
.L_x_9739:
[----:B------:R-:W-:Y:S05]  /*12f0*/  BSYNC.RECONVERGENT B0 ;  /* 0x0000000000007941 */ /* 0x000fea0003800200 */
.L_x_9738:
        /* <DEDUP_REMOVED lines=36> */
.L_x_9741:
[----:B------:R-:W-:Y:S05]  /*1540*/  BSYNC.RECONVERGENT B0 ;  /* 0x0000000000007941 */ /* 0x000fea0003800200 */
.L_x_9740:
        /* <DEDUP_REMOVED lines=36> */
.L_x_9743:
[----:B------:R-:W-:Y:S05]  /*1790*/  BSYNC.RECONVERGENT B0 ;  /* 0x0000000000007941 */ /* 0x000fea0003800200 */
.L_x_9742:
        /* <DEDUP_REMOVED lines=36> */
.L_x_9745:
[----:B------:R-:W-:Y:S05]  /*19e0*/  BSYNC.RECONVERGENT B0 ;  /* 0x0000000000007941 */ /* 0x000fea0003800200 */
.L_x_9744:
        /* <DEDUP_REMOVED lines=36> */
.L_x_9747:
[----:B------:R-:W-:Y:S05]  /*1c30*/  BSYNC.RECONVERGENT B0 ;  /* 0x0000000000007941 */ /* 0x000fea0003800200 */
.L_x_9746:
        /* <DEDUP_REMOVED lines=36> */
.L_x_9749:
[----:B------:R-:W-:Y:S05]  /*1e80*/  BSYNC.RECONVERGENT B0 ;  /* 0x0000000000007941 */ /* 0x000fea0003800200 */
.L_x_9748:
        /* <DEDUP_REMOVED lines=35> */
.L_x_9751:
[----:B------:R-:W-:Y:S05]  /*20c0*/  BSYNC.RECONVERGENT B0 ;  /* 0x0000000000007941 */ /* 0x000fea0003800200 */
.L_x_9750:
        /* <DEDUP_REMOVED lines=33> */
.L_x_9753:
[----:B------:R-:W-:Y:S05]  /*22e0*/  BSYNC.RECONVERGENT B0 ;  /* 0x0000000000007941 */ /* 0x000fea0003800200 */
.L_x_9752:
        /* <DEDUP_REMOVED lines=32> */
.L_x_9755:
[----:B------:R-:W-:Y:S05]  /*24f0*/  BSYNC.RECONVERGENT B0 ;  /* 0x0000000000007941 */ /* 0x000fea0003800200 */
.L_x_9754:
        /* <DEDUP_REMOVED lines=32> */
.L_x_9757:
[----:B------:R-:W-:Y:S05]  /*2700*/  BSYNC.RECONVERGENT B0 ;  /* 0x0000000000007941 */ /* 0x000fea0003800200 */
.L_x_9756:
        /* <DEDUP_REMOVED lines=32> */
.L_x_9759:
[----:B------:R-:W-:Y:S05]  /*2910*/  BSYNC.RECONVERGENT B0 ;  /* 0x0000000000007941 */ /* 0x000fea0003800200 */
.L_x_9758:
        /* <DEDUP_REMOVED lines=32> */
.L_x_9761:
[----:B------:R-:W-:Y:S05]  /*2b20*/  BSYNC.RECONVERGENT B0 ;  /* 0x0000000000007941 */ /* 0x000fea0003800200 */
.L_x_9760:
        /* <DEDUP_REMOVED lines=32> */
.L_x_9763:
[----:B------:R-:W-:Y:S05]  /*2d30*/  BSYNC.RECONVERGENT B0 ;  /* 0x0000000000007941 */ /* 0x000fea0003800200 */
.L_x_9762:
[----:B------:R-:W1:Y:S01]  /*2d40*/  LDCU.128 UR12, c[0x0][0x410] ;  /* 0x00008200ff0c77ac */ /* 0x000e620008000c00 */
[----:B------:R-:W2:Y:S01]  /*2d50*/  LDS.128 R24, [R129] ;  /* 0x0000000081187984 */ /* 0x000ea20000000c00 */
[----:B------:R-:W-:-:S03]  /*2d60*/  UIADD3 UR9, UPT, UPT, UR26, -0x1, URZ ;  /* 0xffffffff1a097890 */ /* 0x000fc6000fffe0ff */
[----:B------:R-:W3:Y:S01]  /*2d70*/  LDS.128 R12, [R129+0x10] ;  /* 0x00001000810c7984 */ /* 0x000ee20000000c00 */
[----:B------:R-:W4:Y:S01]  /*2d80*/  LDCU.64 UR34, c[0x0][0x488] ;  /* 0x00009100ff2277ac */ /* 0x000f220008000a00 */
[----:B------:R-:W-:Y:S01]  /*2d90*/  USHF.L.U32 UR6, UR9, 0xa, URZ ;  /* 0x0000000a09067899 */ /* 0x000fe200080006ff */
[----:B------:R-:W-:Y:S01]  /*2da0*/  UMOV UR7, URZ ;  /* 0x000000ff00077c82 */ /* 0x000fe20008000000 */
[----:B------:R-:W-:Y:S01]  /*2db0*/  SHF.L.U32 R104, R4, 0x10, RZ ;  /* 0x0000001004687819 */ /* 0x000fe200000006ff */
[----:B------:R-:W3:Y:S01]  /*2dc0*/  LDCU.64 UR36, c[0x0][0x490] ;  /* 0x00009200ff2477ac */ /* 0x000ee20008000a00 */
[----:B-1----:R-:W-:-:S04]  /*2dd0*/  UIMAD.WIDE.U32 UR32, UR29, UR12, UR6 ;  /* 0x0000000c1d2072a5 */ /* 0x002fc8000f8e0006 */
[----:B------:R-:W-:-:S03]  /*2de0*/  UIMAD UR13, UR29, UR13, UR33 ;  /* 0x0000000d1d0d72a4 */ /* 0x000fc6000f8e0221 */
[----:B------:R-:W-:Y:S02]  /*2df0*/  UMOV UR12, UR32 ;  /* 0x00000020000c7c82 */ /* 0x000fe40008000000 */
[----:B------:R-:W-:-:S04]  /*2e00*/  UIMAD.WIDE.U32 UR12, UR10, UR14, UR12 ;  /* 0x0000000e0a0c72a5 */ /* 0x000fc8000f8e000c */
[----:B------:R-:W-:Y:S02]  /*2e10*/  UIMAD UR15, UR10, UR15, UR13 ;  /* 0x0000000f0a0f72a4 */ /* 0x000fe4000f8e020d */
[----:B----4-:R-:W-:-:S04]  /*2e20*/  ULEA UR13, UP0, UR12, UR34, 0x1 ;  /* 0x000000220c0d7291 */ /* 0x010fc8000f8008ff */
[----:B------:R-:W-:Y:S02]  /*2e30*/  ULEA.HI.X UR12, UR12, UR35, UR15, 0x1, UP0 ;  /* 0x000000230c0c7291 */ /* 0x000fe400080f0c0f */
[----:B------:R-:W-:Y:S01]  /*2e40*/  MOV R2, UR13 ;  /* 0x0000000d00027c02 */ /* 0x000fe20008000f00 */
[----:B------:R-:W1:Y:S03]  /*2e50*/  LDCU.64 UR34, c[0x0][0x478] ;  /* 0x00008f00ff2277ac */ /* 0x000e660008000a00 */
[----:B------:R-:W-:-:S03]  /*2e60*/  MOV R3, UR12 ;  /* 0x0000000c00037c02 */ /* 0x000fc60008000f00 */
[----:B------:R-:W-:Y:S01]  /*2e70*/  IMAD.WIDE.U32 R2, R133, 0x10, R2 ;  /* 0x0000001085027825 */ /* 0x000fe200078e0002 */
[----:B------:R-:W-:Y:S06]  /*2e80*/  BAR.SYNC.DEFER_BLOCKING 0x0 ;  /* 0x0000000000007b1d */ /* 0x000fec0000010000 */
[----:B------:R-:W4:Y:S01]  /*2e90*/  LDCU.128 UR12, c[0x0][0x420] ;  /* 0x00008400ff0c77ac */ /* 0x000f220008000c00 */
[----:B------:R-:W3:Y:S04]  /*2ea0*/  LDG.E.128 R44, desc[UR30][R2.64] ;  /* 0x0000001e022c7981 */ /* 0x000ee8000c1e1d00 */
[----:B------:R0:W3:Y:S01]  /*2eb0*/  LDG.E.128 R48, desc[UR30][R2.64+0x200] ;  /* 0x0002001e02307981 */ /* 0x0000e2000c1e1d00 */
[----:B----4-:R-:W-:-:S04]  /*2ec0*/  UIMAD.WIDE.U32 UR32, UR29, UR12, UR6 ;  /* 0x0000000c1d2072a5 */ /* 0x010fc8000f8e0006 */
        /* <DEDUP_REMOVED lines=11> */
[----:B------:R-:W4:Y:S02]  /*2f80*/  LDCU.64 UR14, c[0x0][0x508] ;  /* 0x0000a100ff0e77ac */ /* 0x000f240008000a00 */
[----:B0-----:R-:W-:Y:S01]  /*2f90*/  IMAD.WIDE.U32 R2, R133, 0x10, R16 ;  /* 0x0000001085027825 */ /* 0x001fe200078e0010 */
[----:B---3--:R-:W-:Y:S04]  /*2fa0*/  STS.128 [R130], R44 ;  /* 0x0000002c82007388 */ /* 0x008fe80000000c00 */
[----:B------:R-:W-:Y:S01]  /*2fb0*/  STS.128 [R130+0x200], R48 ;  /* 0x0002003082007388 */ /* 0x000fe20000000c00 */
[----:B------:R-:W-:-:S03]  /*2fc0*/  NOP ;  /* 0x0000000000007918 */ /* 0x000fc60000000000 */
[----:B------:R-:W0:Y:S04]  /*2fd0*/  LDS.128 R36, [R129] ;  /* 0x0000000081247984 */ /* 0x000e280000000c00 */
[----:B------:R-:W3:Y:S01]  /*2fe0*/  LDS.128 R16, [R129+0x10] ;  /* 0x0000100081107984 */ /* 0x000ee20000000c00 */
[----:B------:R-:W-:Y:S06]  /*2ff0*/  BAR.SYNC.DEFER_BLOCKING 0x0 ;  /* 0x0000000000007b1d */ /* 0x000fec0000010000 */
[----:B------:R-:W3:Y:S04]  /*3000*/  LDG.E.128 R28, desc[UR30][R2.64] ;  /* 0x0000001e021c7981 */ /* 0x000ee8000c1e1d00 */
[----:B------:R3:W3:Y:S01]  /*3010*/  LDG.E.128 R32, desc[UR30][R2.64+0x200] ;  /* 0x0002001e02207981 */ /* 0x0006e2000c1e1d00 */
[----:B------:R-:W-:Y:S01]  /*3020*/  PRMT R66, R13, 0x7632, R66 ;  /* 0x000076320d427816 */ /* 0x000fe20000000042 */
[----:B----4-:R-:W-:Y:S01]  /*3030*/  UIMAD.WIDE.U32 UR12, UR29, UR14, UR6 ;  /* 0x0000000e1d0c72a5 */ /* 0x010fe2000f8e0006 */
[----:B------:R-:W-:-:S02]  /*3040*/  PRMT R68, R14, 0x7632, R68 ;  /* 0x000076320e447816 */ /* 0x000fc40000000044 */
[----:B0-----:R-:W-:Y:S01]  /*3050*/  SHF.L.U32 R42, R36, 0x10, RZ ;  /* 0x00000010242a7819 */ /* 0x001fe200000006ff */
[----:B------:R-:W-:Y:S01]  /*3060*/  UIMAD UR13, UR29, UR15, UR13 ;  /* 0x0000000f1d0d72a4 */ /* 0x000fe2000f8e020d */
[----:B------:R-:W-:Y:S02]  /*3070*/  SHF.L.U32 R41, R37, 0x10, RZ ;  /* 0x0000001025297819 */ /* 0x000fe400000006ff */
[----:B------:R-:W-:Y:S01]  /*3080*/  SHF.L.U32 R40, R38, 0x10, RZ ;  /* 0x0000001026287819 */ /* 0x000fe200000006ff */
[----:B------:R-:W-:Y:S01]  /*3090*/  FMUL.FTZ R0, R42, -1.4426950216293334961 ;  /* 0xbfb8aa3b2a007820 */ /* 0x000fe20000410000 */
[----:B------:R-:W-:Y:S01]  /*30a0*/  SHF.L.U32 R23, R39, 0x10, RZ ;  /* 0x0000001027177819 */ /* 0x000fe200000006ff */
[----:B------:R-:W-:Y:S01]  /*30b0*/  FMUL.FTZ R43, R41, -1.4426950216293334961 ;  /* 0xbfb8aa3b292b7820 */ /* 0x000fe20000410000 */
[----:B------:R-:W-:Y:S01]  /*30c0*/  PRMT R36, R36, 0x7632, R36 ;  /* 0x0000763224247816 */ /* 0x000fe20000000024 */
[----:B------:R0:W4:Y:S01]  /*30d0*/  MUFU.EX2 R47, R0 ;  /* 0x00000000002f7308 */ /* 0x0001220000000800 */
[----:B------:R-:W-:Y:S01]  /*30e0*/  FMUL.FTZ R44, R40, -1.4426950216293334961 ;  /* 0xbfb8aa3b282c7820 */ /* 0x000fe20000410000 */
[----:B------:R-:W-:Y:S01]  /*30f0*/  FMUL.FTZ R45, R23, -1.4426950216293334961 ;  /* 0xbfb8aa3b172d7820 */ /* 0x000fe20000410000 */
[----:B------:R-:W-:Y:S01]  /*3100*/  SHF.L.U32 R36, R36, 0x10, RZ ;  /* 0x0000001024247819 */ /* 0x000fe200000006ff */
[----:B--2---:R-:W-:Y:S01]  /*3110*/  UIMAD.WIDE.U32 UR12, UR10, UR32, UR12 ;  /* 0x000000200a0c72a5 */ /* 0x004fe2000f8e000c */
[----:B------:R-:W-:-:S02]  /*3120*/  PRMT R37, R37, 0x7632, R37 ;  /* 0x0000763225257816 */ /* 0x000fc40000000025 */
[----:B---3--:R-:W-:Y:S01]  /*3130*/  SHF.L.U32 R2, R18, 0x10, RZ ;  /* 0x0000001012027819 */ /* 0x008fe200000006ff */
[----:B------:R2:W3:Y:S01]  /*3140*/  MUFU.EX2 R49, R43 ;  /* 0x0000002b00317308 */ /* 0x0004e20000000800 */
[----:B0-----:R-:W-:Y:S01]  /*3150*/  SHF.L.U32 R0, R17, 0x10, RZ ;  /* 0x0000001011007819 */ /* 0x001fe200000006ff */
[----:B------:R-:W-:Y:S01]  /*3160*/  UIMAD UR14, UR10, UR33, UR13 ;  /* 0x000000210a0e72a4 */ /* 0x000fe2000f8e020d */
[----:B------:R-:W-:Y:S01]  /*3170*/  SHF.L.U32 R37, R37, 0x10, RZ ;  /* 0x0000001025257819 */ /* 0x000fe200000006ff */
[----:B------:R-:W-:Y:S01]  /*3180*/  FMUL.FTZ R50, R2, -1.4426950216293334961 ;  /* 0xbfb8aa3b02327820 */ /* 0x000fe20000410000 */
[----:B------:R-:W-:Y:S01]  /*3190*/  PRMT R18, R17, 0x7632, R18 ;  /* 0x0000763211127816 */ /* 0x000fe20000000012 */
[----:B-1----:R-:W-:Y:S01]  /*31a0*/  ULEA UR13, UP0, UR12, UR34, 0x1 ;  /* 0x000000220c0d7291 */ /* 0x002fe2000f8008ff */
[----:B------:R-:W-:Y:S01]  /*31b0*/  SHF.L.U32 R22, R16, 0x10, RZ ;  /* 0x0000001010167819 */ /* 0x000fe200000006ff */
[----:B------:R0:W1:Y:S01]  /*31c0*/  MUFU.EX2 R52, R44 ;  /* 0x0000002c00347308 */ /* 0x0000620000000800 */
[----:B--2---:R-:W-:Y:S01]  /*31d0*/  FMUL.FTZ R43, R0, -1.4426950216293334961 ;  /* 0xbfb8aa3b002b7820 */ /* 0x004fe20000410000 */
[----:B------:R-:W-:Y:S01]  /*31e0*/  SHF.L.U32 R3, R19, 0x10, RZ ;  /* 0x0000001013037819 */ /* 0x000fe200000006ff */
[----:B----4-:R-:W-:Y:S01]  /*31f0*/  FADD.FTZ R47, R47, 1 ;  /* 0x3f8000002f2f7421 */ /* 0x010fe20000010000 */
[----:B------:R-:W-:Y:S01]  /*3200*/  FMUL.FTZ R46, R22, -1.4426950216293334961 ;  /* 0xbfb8aa3b162e7820 */ /* 0x000fe20000410000 */
[----:B------:R-:W-:Y:S01]  /*3210*/  PRMT R19, R19, 0x7632, R19 ;  /* 0x0000763213137816 */ /* 0x000fe20000000013 */
[----:B------:R-:W-:Y:S01]  /*3220*/  ULEA.HI.X UR12, UR12, UR35, UR14, 0x1, UP0 ;  /* 0x000000230c0c7291 */ /* 0x000fe200080f0c0e */
[----:B------:R-:W-:Y:S01]  /*3230*/  FMUL.FTZ R51, R3, -1.4426950216293334961 ;  /* 0xbfb8aa3b03337820 */ /* 0x000fe20000410000 */
[----:B------:R2:W4:Y:S01]  /*3240*/  MUFU.EX2 R53, R45 ;  /* 0x0000002d00357308 */ /* 0x0005220000000800 */
[----:B0-----:R-:W-:Y:S01]  /*3250*/  PRMT R44, R39, 0x7632, R44 ;  /* 0x00007632272c7816 */ /* 0x001fe2000000002c */
[----:B---3--:R-:W-:Y:S01]  /*3260*/  FADD.FTZ R49, R49, 1 ;  /* 0x3f80000031317421 */ /* 0x008fe20000010000 */
[----:B------:R-:W-:Y:S01]  /*3270*/  PRMT R39, R16, 0x7632, R39 ;  /* 0x0000763210277816 */ /* 0x000fe20000000027 */
[----:B------:R-:W-:Y:S01]  /*3280*/  UISETP.NE.U32.AND UP0, UPT, UR36, URZ, UPT ;  /* 0x000000ff2400728c */ /* 0x000fe2000bf05070 */
[----:B------:R-:W-:-:S02]  /*3290*/  SHF.L.U32 R44, R44, 0x10, RZ ;  /* 0x000000102c2c7819 */ /* 0x000fc400000006ff */
[----:B------:R-:W-:Y:S01]  /*32a0*/  SHF.L.U32 R39, R39, 0x10, RZ ;  /* 0x0000001027277819 */ /* 0x000fe200000006ff */
[----:B------:R0:W3:Y:S01]  /*32b0*/  MUFU.EX2 R58, R43 ;  /* 0x0000002b003a7308 */ /* 0x0000e20000000800 */
[----:B--2---:R-:W-:Y:S01]  /*32c0*/  FMUL.FTZ R45, R36, -1.4426950216293334961 ;  /* 0xbfb8aa3b242d7820 */ /* 0x004fe20000410000 */
[----:B------:R-:W-:Y:S01]  /*32d0*/  FMUL.FTZ R16, R44, -1.4426950216293334961 ;  /* 0xbfb8aa3b2c107820 */ /* 0x000fe20000410000 */
[----:B------:R-:W-:Y:S01]  /*32e0*/  PRMT R70, R15, 0x7632, R70 ;  /* 0x000076320f467816 */ /* 0x000fe20000000046 */
[----:B------:R-:W-:Y:S01]  /*32f0*/  FMUL.FTZ R17, R39, -1.4426950216293334961 ;  /* 0xbfb8aa3b27117820 */ /* 0x000fe20000410000 */
[----:B-1----:R-:W-:Y:S01]  /*3300*/  FADD.FTZ R61, R52, 1 ;  /* 0x3f800000343d7421 */ /* 0x002fe20000010000 */
[----:B------:R-:W-:Y:S01]  /*3310*/  SHF.L.U32 R63, R63, 0x10, RZ ;  /* 0x000000103f3f7819 */ /* 0x000fe200000006ff */
[----:B------:R-:W-:Y:S01]  /*3320*/  UISETP.NE.AND.EX UP0, UPT, UR37, URZ, UPT, UP0 ;  /* 0x000000ff2500728c */ /* 0x000fe2000bf05300 */
[----:B------:R1:W2:Y:S01]  /*3330*/  MUFU.EX2 R48, R45 ;  /* 0x0000002d00307308 */ /* 0x0002a20000000800 */
[----:B0-----:R-:W-:Y:S01]  /*3340*/  PRMT R43, R38, 0x7632, R43 ;  /* 0x00007632262b7816 */ /* 0x001fe2000000002b */
[----:B------:R-:W-:Y:S01]  /*3350*/  FMUL.FTZ R38, R37, -1.4426950216293334961 ;  /* 0xbfb8aa3b25267820 */ /* 0x000fe20000410000 */
[----:B----4-:R-:W-:Y:S01]  /*3360*/  FADD.FTZ R52, R53, 1 ;  /* 0x3f80000035347421 */ /* 0x010fe20000010000 */
[----:B------:R-:W-:-:S02]  /*3370*/  SHF.L.U32 R66, R66, 0x10, RZ ;  /* 0x0000001042427819 */ /* 0x000fc400000006ff */
[----:B------:R-:W-:Y:S02]  /*3380*/  SHF.L.U32 R43, R43, 0x10, RZ ;  /* 0x000000102b2b7819 */ /* 0x000fe400000006ff */
[----:B------:R0:W4:Y:S01]  /*3390*/  MUFU.EX2 R56, R38 ;  /* 0x0000002600387308 */ /* 0x0001220000000800 */
[----:B-1----:R-:W-:Y:S01]  /*33a0*/  PRMT R45, R18, 0x7632, R45 ;  /* 0x00007632122d7816 */ /* 0x002fe2000000002d */
[----:B---3--:R-:W-:Y:S01]  /*33b0*/  FADD.FTZ R53, R58, 1 ;  /* 0x3f8000003a357421 */ /* 0x008fe20000010000 */
[----:B------:R-:W-:Y:S02]  /*33c0*/  SHF.L.U32 R68, R68, 0x10, RZ ;  /* 0x0000001044447819 */ /* 0x000fe400000006ff */
[----:B------:R-:W-:Y:S02]  /*33d0*/  SHF.L.U32 R45, R45, 0x10, RZ ;  /* 0x000000102d2d7819 */ /* 0x000fe400000006ff */
[----:B------:R-:W-:Y:S01]  /*33e0*/  SHF.L.U32 R70, R70, 0x10, RZ ;  /* 0x0000001046467819 */ /* 0x000fe200000006ff */
[----:B------:R1:W3:Y:S01]  /*33f0*/  MUFU.EX2 R54, R46 ;  /* 0x0000002e00367308 */ /* 0x0002e20000000800 */
[----:B0-----:R-:W-:Y:S01]  /*3400*/  SHF.L.U32 R38, R18, 0x10, RZ ;  /* 0x0000001012267819 */ /* 0x001fe200000006ff */
[----:B--2---:R-:W-:Y:S01]  /*3410*/  FADD.FTZ R65, R48, 1 ;  /* 0x3f80000030417421 */ /* 0x004fe20000010000 */
[----:B------:R-:W-:-:S02]  /*3420*/  SHF.L.U32 R103, R5, 0x10, RZ ;  /* 0x0000001005677819 */ /* 0x000fc400000006ff */
[----:B------:R-:W-:Y:S01]  /*3430*/  PRMT R116, R6, 0x7632, R116 ;  /* 0x0000763206747816 */ /* 0x000fe20000000074 */
[----:B------:R-:W-:Y:S01]  /*3440*/  FMUL.FTZ R18, R38, -1.4426950216293334961 ;  /* 0xbfb8aa3b26127820 */ /* 0x000fe20000410000 */
[----:B------:R-:W-:Y:S01]  /*3450*/  SHF.L.U32 R102, R6, 0x10, RZ ;  /* 0x0000001006667819 */ /* 0x000fe200000006ff */
[----:B------:R0:W2:Y:S01]  /*3460*/  MUFU.EX2 R67, R16 ;  /* 0x0000001000437308 */ /* 0x0000a20000000800 */
[----:B-1----:R-:W-:Y:S01]  /*3470*/  FMUL.FTZ R46, R43, -1.4426950216293334961 ;  /* 0xbfb8aa3b2b2e7820 */ /* 0x002fe20000410000 */
[----:B----4-:R-:W-:Y:S01]  /*3480*/  FADD.FTZ R58, R56, 1 ;  /* 0x3f800000383a7421 */ /* 0x010fe20000010000 */
[C---:B------:R-:W-:Y:S02]  /*3490*/  PRMT R117, R7.reuse, 0x7632, R117 ;  /* 0x0000763207757816 */ /* 0x040fe40000000075 */
[----:B------:R-:W-:Y:S02]  /*34a0*/  SHF.L.U32 R101, R7, 0x10, RZ ;  /* 0x0000001007657819 */ /* 0x000fe400000006ff */
[----:B------:R-:W-:Y:S01]  /*34b0*/  PRMT R100, R8, 0x7632, R100 ;  /* 0x0000763208647816 */ /* 0x000fe20000000064 */
[----:B------:R1:W4:Y:S01]  /*34c0*/  MUFU.EX2 R57, R46 ;  /* 0x0000002e00397308 */ /* 0x0003220000000800 */
[----:B0-----:R-:W-:Y:S01]  /*34d0*/  FMUL.FTZ R16, R45, -1.4426950216293334961 ;  /* 0xbfb8aa3b2d107820 */ /* 0x001fe20000410000 */
[----:B---3--:R-:W-:Y:S01]  /*34e0*/  FADD.FTZ R54, R54, 1 ;  /* 0x3f80000036367421 */ /* 0x008fe20000010000 */
[----:B------:R-:W-:-:S02]  /*34f0*/  SHF.L.U32 R108, R8, 0x10, RZ ;  /* 0x00000010086c7819 */ /* 0x000fc400000006ff */
[C---:B------:R-:W-:Y:S02]  /*3500*/  PRMT R96, R9.reuse, 0x7632, R96 ;  /* 0x0000763209607816 */ /* 0x040fe40000000060 */
[----:B------:R-:W-:Y:S01]  /*3510*/  SHF.L.U32 R107, R9, 0x10, RZ ;  /* 0x00000010096b7819 */ /* 0x000fe200000006ff */
[----:B------:R-:W0:Y:S01]  /*3520*/  MUFU.EX2 R69, R17 ;  /* 0x0000001100457308 */ /* 0x000e220000000800 */
[----:B-1----:R-:W-:Y:S01]  /*3530*/  SHF.L.U32 R46, R19, 0x10, RZ ;  /* 0x00000010132e7819 */ /* 0x002fe200000006ff */
[----:B--2---:R-:W-:Y:S01]  /*3540*/  FADD.FTZ R71, R67, 1 ;  /* 0x3f80000043477421 */ /* 0x004fe20000010000 */
[----:B------:R-:W-:Y:S02]  /*3550*/  MOV R8, UR13 ;  /* 0x0000000d00087c02 */ /* 0x000fe40008000f00 */
[----:B------:R-:W-:Y:S01]  /*3560*/  MOV R9, UR12 ;  /* 0x0000000c00097c02 */ /* 0x000fe20008000f00 */
[----:B------:R-:W-:Y:S01]  /*3570*/  FMUL.FTZ R55, R46, -1.4426950216293334961 ;  /* 0xbfb8aa3b2e377820 */ /* 0x000fe20000410000 */
[----:B------:R-:W-:Y:S01]  /*3580*/  SHF.L.U32 R106, R10, 0x10, RZ ;  /* 0x000000100a6a7819 */ /* 0x000fe200000006ff */
[----:B------:R-:W-:Y:S01]  /*3590*/  MUFU.EX2 R79, R18 ;  /* 0x00000012004f7308 */ /* 0x000fe20000000800 */
[----:B----4-:R-:W-:Y:S01]  /*35a0*/  FADD.FTZ R64, R57, 1 ;  /* 0x3f80000039407421 */ /* 0x010fe20000010000 */
[----:B------:R-:W-:-:S02]  /*35b0*/  SHF.L.U32 R105, R11, 0x10, RZ ;  /* 0x000000100b697819 */ /* 0x000fc400000006ff */
[----:B------:R-:W-:-:S04]  /*35c0*/  SHF.L.U32 R100, R100, 0x10, RZ ;  /* 0x0000001064647819 */ /* 0x000fc800000006ff */
[----:B------:R-:W1:Y:S01]  /*35d0*/  MUFU.EX2 R80, R16 ;  /* 0x0000001000507308 */ /* 0x000e620000000800 */
[----:B0-----:R-:W-:-:S07]  /*35e0*/  FADD.FTZ R78, R69, 1 ;  /* 0x3f800000454e7421 */ /* 0x001fce0000010000 */
[----:B------:R-:W0:Y:S08]  /*35f0*/  MUFU.EX2 R59, R50 ;  /* 0x00000032003b7308 */ /* 0x000e300000000800 */
[----:B------:R-:W2:Y:S01]  /*3600*/  MUFU.EX2 R60, R51 ;  /* 0x00000033003c7308 */ /* 0x000ea20000000800 */
[----:B-1----:R-:W-:-:S07]  /*3610*/  FADD.FTZ R80, R80, 1 ;  /* 0x3f80000050507421 */ /* 0x002fce0000010000 */
[----:B------:R1:W-:Y:S01]  /*3620*/  MUFU.RCP R51, R47 ;  /* 0x0000002f00337308 */ /* 0x0003e20000001000 */
[----:B0-----:R-:W-:-:S07]  /*3630*/  FADD.FTZ R59, R59, 1 ;  /* 0x3f8000003b3b7421 */ /* 0x001fce0000010000 */
[----:B------:R-:W-:Y:S01]  /*3640*/  MUFU.RCP R50, R49 ;  /* 0x0000003100327308 */ /* 0x000fe20000001000 */
[----:B-1----:R-:W-:-:S07]  /*3650*/  SHF.L.U32 R47, R15, 0x10, RZ ;  /* 0x000000100f2f7819 */ /* 0x002fce00000006ff */
[----:B------:R-:W-:Y:S08]  /*3660*/  MUFU.RCP R61, R61 ;  /* 0x0000003d003d7308 */ /* 0x000ff00000001000 */
[----:B------:R-:W-:Y:S08]  /*3670*/  MUFU.RCP R52, R52 ;  /* 0x0000003400347308 */ /* 0x000ff00000001000 */
[----:B------:R-:W-:Y:S08]  /*3680*/  MUFU.RCP R65, R65 ;  /* 0x0000004100417308 */ /* 0x000ff00000001000 */
[----:B------:R-:W-:Y:S08]  /*3690*/  MUFU.EX2 R81, R55 ;  /* 0x0000003700517308 */ /* 0x000ff00000000800 */
[----:B------:R2:W-:Y:S08]  /*36a0*/  MUFU.RCP R55, R54 ;  /* 0x0000003600377308 */ /* 0x0005f00000001000 */
[----:B------:R-:W-:Y:S01]  /*36b0*/  MUFU.RCP R72, R58 ;  /* 0x0000003a00487308 */ /* 0x000fe20000001000 */
[----:B--2---:R-:W-:-:S07]  /*36c0*/  FADD.FTZ R54, R60, 1 ;  /* 0x3f8000003c367421 */ /* 0x004fce0000010000 */
[----:B------:R-:W-:Y:S08]  /*36d0*/  MUFU.RCP R77, R71 ;  /* 0x00000047004d7308 */ /* 0x000ff00000001000 */
[----:B------:R-:W-:Y:S08]  /*36e0*/  MUFU.RCP R74, R64 ;  /* 0x00000040004a7308 */ /* 0x000ff00000001000 */
[----:B------:R-:W-:Y:S08]  /*36f0*/  MUFU.RCP R54, R54 ;  /* 0x0000003600367308 */ /* 0x000ff00000001000 */
[----:B------:R-:W0:Y:S08]  /*3700*/  MUFU.RCP R59, R59 ;  /* 0x0000003b003b7308 */ /* 0x000e300000001000 */
[----:B------:R-:W1:Y:S08]  /*3710*/  MUFU.RCP R53, R53 ;  /* 0x0000003500357308 */ /* 0x000e700000001000 */
[----:B------:R-:W-:Y:S01]  /*3720*/  MUFU.RCP R86, R80 ;  /* 0x0000005000567308 */ /* 0x000fe20000001000 */
[----:B0-----:R-:W-:-:S04]  /*3730*/  FADD.FTZ R87, -R59, 1 ;  /* 0x3f8000003b577421 */ /* 0x001fc80000010100 */
[----:B------:R-:W-:-:S03]  /*3740*/  FFMA.FTZ R87, R2, R87, 1 ;  /* 0x3f80000002577423 */ /* 0x000fc60000010057 */
[----:B------:R-:W-:Y:S01]  /*3750*/  MUFU.RCP R78, R78 ;  /* 0x0000004e004e7308 */ /* 0x000fe20000001000 */
[----:B------:R0:W-:Y:S04]  /*3760*/  STS.128 [R130], R28 ;  /* 0x0000001c82007388 */ /* 0x0001e80000000c00 */
[----:B------:R2:W-:Y:S01]  /*3770*/  STS.128 [R130+0x200], R32 ;  /* 0x0002002082007388 */ /* 0x0005e20000000c00 */
[----:B------:R-:W-:-:S03]  /*3780*/  NOP ;  /* 0x0000000000007918 */ /* 0x000fc60000000000 */
[----:B------:R-:W3:Y:S01]  /*3790*/  LDS.128 R16, [R129] ;  /* 0x0000000081107984 */ /* 0x000ee20000000c00 */
[----:B0-----:R-:W-:Y:S02]  /*37a0*/  SHF.L.U32 R28, R24, 0x10, RZ ;  /* 0x00000010181c7819 */ /* 0x001fe400000006ff */
[----:B------:R-:W-:Y:S02]  /*37b0*/  SHF.L.U32 R29, R25, 0x10, RZ ;  /* 0x00000010191d7819 */ /* 0x000fe400000006ff */
[C---:B--2---:R-:W-:Y:S02]  /*37c0*/  SHF.L.U32 R33, R12.reuse, 0x10, RZ ;  /* 0x000000100c217819 */ /* 0x044fe400000006ff */
[----:B------:R-:W-:Y:S02]  /*37d0*/  PRMT R24, R12, 0x7632, R24 ;  /* 0x000076320c187816 */ /* 0x000fe40000000018 */
[----:B------:R-:W-:Y:S01]  /*37e0*/  SHF.L.U32 R34, R13, 0x10, RZ ;  /* 0x000000100d227819 */ /* 0x000fe200000006ff */
[----:B------:R-:W-:Y:S01]  /*37f0*/  FADD.FTZ R13, -R51, 1 ;  /* 0x3f800000330d7421 */ /* 0x000fe20000010100 */
[----:B------:R-:W-:Y:S01]  /*3800*/  SHF.L.U32 R35, R14, 0x10, RZ ;  /* 0x000000100e237819 */ /* 0x000fe200000006ff */
[----:B------:R-:W-:Y:S01]  /*3810*/  FADD.FTZ R14, -R50, 1 ;  /* 0x3f800000320e7421 */ /* 0x000fe20000010100 */
[----:B------:R-:W-:Y:S01]  /*3820*/  SHF.L.U32 R30, R26, 0x10, RZ ;  /* 0x000000101a1e7819 */ /* 0x000fe200000006ff */
[C---:B------:R-:W-:Y:S01]  /*3830*/  FFMA.FTZ R13, R42.reuse, R13, 1 ;  /* 0x3f8000002a0d7423 */ /* 0x040fe2000001000d */
[----:B------:R-:W-:Y:S01]  /*3840*/  SHF.L.U32 R32, R27, 0x10, RZ ;  /* 0x000000101b207819 */ /* 0x000fe200000006ff */
[----:B------:R-:W-:Y:S01]  /*3850*/  FFMA.FTZ R14, R41, R14, 1 ;  /* 0x3f800000290e7423 */ /* 0x000fe2000001000e */
[----:B------:R-:W-:Y:S01]  /*3860*/  PRMT R25, R25, 0x7632, R25 ;  /* 0x0000763219197816 */ /* 0x000fe20000000019 */
[----:B------:R-:W-:Y:S01]  /*3870*/  FMUL.FTZ R42, R42, R51 ;  /* 0x000000332a2a7220 */ /* 0x000fe20000410000 */
[----:B------:R-:W-:Y:S01]  /*3880*/  PRMT R27, R27, 0x7632, R27 ;  /* 0x000076321b1b7816 */ /* 0x000fe2000000001b */
[----:B------:R-:W-:Y:S01]  /*3890*/  FMUL.FTZ R41, R41, R50 ;  /* 0x0000003229297220 */ /* 0x000fe20000410000 */
[----:B------:R-:W-:-:S02]  /*38a0*/  PRMT R26, R26, 0x7632, R26 ;  /* 0x000076321a1a7816 */ /* 0x000fc4000000001a */
[----:B------:R-:W-:Y:S02]  /*38b0*/  SHF.L.U32 R71, R27, 0x10, RZ ;  /* 0x000000101b477819 */ /* 0x000fe400000006ff */
        /* <DEDUP_REMOVED lines=10> */
[----:B------:R-:W-:Y:S01]  /*3960*/  PRMT R62, R17, 0x7632, R62 ;  /* 0x00007632113e7816 */ /* 0x000fe2000000003e */
[----:B------:R-:W-:Y:S01]  /*3970*/  FMUL.FTZ R16, R12, R13 ;  /* 0x0000000d0c107220 */ /* 0x000fe20000410000 */
[----:B------:R-:W-:Y:S01]  /*3980*/  PRMT R60, R18, 0x7632, R60 ;  /* 0x00007632123c7816 */ /* 0x000fe2000000003c */
[----:B------:R-:W-:Y:S01]  /*3990*/  FMUL.FTZ R19, R15, R14 ;  /* 0x0000000e0f137220 */ /* 0x000fe20000410000 */
[----:B------:R-:W-:Y:S01]  /*39a0*/  FADD.FTZ R17, -R61, 1 ;  /* 0x3f8000003d117421 */ /* 0x000fe20000010100 */
[----:B------:R-:W0:Y:S01]  /*39b0*/  LDS.128 R12, [R129+0x10] ;  /* 0x00001000810c7984 */ /* 0x000e220000000c00 */
[----:B------:R-:W-:Y:S01]  /*39c0*/  FADD.FTZ R18, -R52, 1 ;  /* 0x3f80000034127421 */ /* 0x000fe20000010100 */
[----:B------:R-:W-:Y:S01]  /*39d0*/  SHF.L.U32 R56, R56, 0x10, RZ ;  /* 0x0000001038387819 */ /* 0x000fe200000006ff */
[----:B------:R-:W-:Y:S01]  /*39e0*/  FMUL.FTZ R58, R30, R49 ;  /* 0x000000311e3a7220 */ /* 0x000fe20000410000 */
[----:B------:R-:W-:Y:S01]  /*39f0*/  FMUL.FTZ R69, R32, R57 ;  /* 0x0000003920457220 */ /* 0x000fe20000410000 */
[----:B------:R-:W-:Y:S01]  /*3a00*/  FFMA.FTZ R67, R40, R17, 1 ;  /* 0x3f80000028437423 */ /* 0x000fe20000010011 */
[----:B------:R-:W-:Y:S01]  /*3a10*/  FFMA.FTZ R64, R23, R18, 1 ;  /* 0x3f80000017407423 */ /* 0x000fe20000010012 */
[----:B------:R-:W-:Y:S01]  /*3a20*/  FMUL.FTZ R58, R61, R58 ;  /* 0x0000003a3d3a7220 */ /* 0x000fe20000410000 */
[----:B------:R-:W-:Y:S01]  /*3a30*/  FMUL.FTZ R69, R52, R69 ;  /* 0x0000004534457220 */ /* 0x000fe20000410000 */
[----:B------:R-:W-:Y:S01]  /*3a40*/  FADD.FTZ R17, -R65, 1 ;  /* 0x3f80000041117421 */ /* 0x000fe20000010100 */
[----:B------:R-:W-:Y:S01]  /*3a50*/  FMUL.FTZ R18, R63, R56 ;  /* 0x000000383f127220 */ /* 0x000fe20000410000 */
[----:B------:R-:W-:Y:S01]  /*3a60*/  FMUL.FTZ R73, R58, R67 ;  /* 0x000000433a497220 */ /* 0x000fe20000410000 */
[----:B------:R-:W-:Y:S01]  /*3a70*/  FMUL.FTZ R76, R69, R64 ;  /* 0x00000040454c7220 */ /* 0x000fe20000410000 */
[----:B------:R-:W-:Y:S01]  /*3a80*/  FFMA.FTZ R17, R36, R17, 1 ;  /* 0x3f80000024117423 */ /* 0x000fe20000010011 */
[----:B------:R-:W-:Y:S01]  /*3a90*/  FMUL.FTZ R18, R65, R18 ;  /* 0x0000001241127220 */ /* 0x000fe20000410000 */
[----:B------:R-:W-:Y:S01]  /*3aa0*/  FADD.FTZ R64, R79, 1 ;  /* 0x3f8000004f407421 */ /* 0x000fe20000010000 */
[----:B------:R-:W-:Y:S01]  /*3ab0*/  SHF.L.U32 R67, R25, 0x10, RZ ;  /* 0x0000001019437819 */ /* 0x000fe200000006ff */
[----:B------:R-:W-:Y:S01]  /*3ac0*/  FADD.FTZ R79, -R77, 1 ;  /* 0x3f8000004d4f7421 */ /* 0x000fe20000010100 */
[----:B------:R-:W-:Y:S01]  /*3ad0*/  SHF.L.U32 R62, R62, 0x10, RZ ;  /* 0x000000103e3e7819 */ /* 0x000fe200000006ff */
[----:B------:R-:W-:Y:S01]  /*3ae0*/  FMUL.FTZ R17, R18, R17 ;  /* 0x0000001112117220 */ /* 0x000fe20000410000 */
[----:B------:R-:W-:Y:S01]  /*3af0*/  SHF.L.U32 R58, R75, 0x10, RZ ;  /* 0x000000104b3a7819 */ /* 0x000fe200000006ff */
[----:B------:R2:W3:Y:S01]  /*3b00*/  MUFU.RCP R83, R64 ;  /* 0x0000004000537308 */ /* 0x0004e20000001000 */
[----:B------:R-:W-:Y:S01]  /*3b10*/  SHF.L.U32 R69, R26, 0x10, RZ ;  /* 0x000000101a457819 */ /* 0x000fe200000006ff */
[----:B------:R-:W-:Y:S01]  /*3b20*/  FADD.FTZ R18, -R72, 1 ;  /* 0x3f80000048127421 */ /* 0x000fe20000010100 */
[----:B------:R-:W-:Y:S01]  /*3b30*/  SHF.L.U32 R60, R60, 0x10, RZ ;  /* 0x000000103c3c7819 */ /* 0x000fe200000006ff */
[----:B------:R-:W-:Y:S01]  /*3b40*/  FMUL.FTZ R25, R67, R62 ;  /* 0x0000003e43197220 */ /* 0x000fe20000410000 */
[----:B------:R-:W-:Y:S01]  /*3b50*/  FFMA.FTZ R79, R44, R79, 1 ;  /* 0x3f8000002c4f7423 */ /* 0x000fe2000001004f */
[----:B------:R-:W-:Y:S01]  /*3b60*/  FFMA.FTZ R18, R37, R18, 1 ;  /* 0x3f80000025127423 */ /* 0x000fe20000010012 */
[----:B------:R-:W-:Y:S01]  /*3b70*/  FADD.FTZ R26, -R74, 1 ;  /* 0x3f8000004a1a7421 */ /* 0x000fe20000010100 */
[----:B------:R-:W-:Y:S01]  /*3b80*/  FMUL.FTZ R25, R72, R25 ;  /* 0x0000001948197220 */ /* 0x000fe20000410000 */
[----:B--2---:R-:W-:Y:S01]  /*3b90*/  FMUL.FTZ R64, R71, R58 ;  /* 0x0000003a47407220 */ /* 0x004fe20000410000 */
        /* <DEDUP_REMOVED lines=8> */
[----:B------:R-:W-:Y:S01]  /*3c20*/  FADD.FTZ R64, R81, 1 ;  /* 0x3f80000051407421 */ /* 0x000fe20000010000 */
[C---:B0-----:R-:W-:Y:S01]  /*3c30*/  PRMT R25, R12.reuse, 0x7632, R25 ;  /* 0x000076320c197816 */ /* 0x041fe20000000019 */
[----:B------:R-:W-:Y:S01]  /*3c40*/  FMUL.FTZ R26, R27, R26 ;  /* 0x0000001a1b1a7220 */ /* 0x000fe20000410000 */
[----:B------:R-:W-:Y:S01]  /*3c50*/  SHF.L.U32 R75, R12, 0x10, RZ ;  /* 0x000000100c4b7819 */ /* 0x000fe200000006ff */
[----:B------:R-:W-:Y:S01]  /*3c60*/  FADD.FTZ R12, -R54, 1 ;  /* 0x3f800000360c7421 */ /* 0x000fe20000010100 */
[C---:B------:R-:W-:Y:S01]  /*3c70*/  SHF.L.U32 R85, R14.reuse, 0x10, RZ ;  /* 0x000000100e557819 */ /* 0x040fe200000006ff */
[----:B------:R0:W2:Y:S01]  /*3c80*/  MUFU.RCP R93, R64 ;  /* 0x00000040005d7308 */ /* 0x0000a20000001000 */
[----:B------:R-:W-:Y:S01]  /*3c90*/  SHF.L.U32 R89, R15, 0x10, RZ ;  /* 0x000000100f597819 */ /* 0x000fe200000006ff */
[----:B------:R-:W-:Y:S01]  /*3ca0*/  FFMA.FTZ R80, R3, R12, 1 ;  /* 0x3f80000003507423 */ /* 0x000fe2000001000c */
[----:B------:R-:W-:Y:S01]  /*3cb0*/  PRMT R27, R13, 0x7632, R27 ;  /* 0x000076320d1b7816 */ /* 0x000fe2000000001b */
[----:B------:R-:W-:Y:S01]  /*3cc0*/  FMUL.FTZ R12, R33, R75 ;  /* 0x0000004b210c7220 */ /* 0x000fe20000410000 */
[----:B------:R-:W-:Y:S01]  /*3cd0*/  SHF.L.U32 R81, R13, 0x10, RZ ;  /* 0x000000100d517819 */ /* 0x000fe200000006ff */
[----:B------:R-:W-:Y:S01]  /*3ce0*/  FADD.FTZ R13, -R55, 1 ;  /* 0x3f800000370d7421 */ /* 0x000fe20000010100 */
[----:B------:R-:W-:Y:S01]  /*3cf0*/  FMUL.FTZ R91, R47, R89 ;  /* 0x000000592f5b7220 */ /* 0x000fe20000410000 */
[----:B------:R-:W-:Y:S01]  /*3d00*/  PRMT R84, R14, 0x7632, R84 ;  /* 0x000076320e547816 */ /* 0x000fe20000000054 */
[----:B0-----:R-:W-:Y:S01]  /*3d10*/  FMUL.FTZ R64, R35, R85 ;  /* 0x0000005523407220 */ /* 0x001fe20000410000 */
[----:B------:R-:W-:Y:S01]  /*3d20*/  PRMT R88, R15, 0x7632, R88 ;  /* 0x000076320f587816 */ /* 0x000fe20000000058 */
[----:B------:R-:W-:Y:S01]  /*3d30*/  FFMA.FTZ R13, R22, R13, 1 ;  /* 0x3f800000160d7423 */ /* 0x000fe2000001000d */
[----:B------:R-:W-:Y:S01]  /*3d40*/  FMUL.FTZ R12, R55, R12 ;  /* 0x0000000c370c7220 */ /* 0x000fe20000410000 */
[----:B------:R-:W-:Y:S01]  /*3d50*/  FMUL.FTZ R64, R59, R64 ;  /* 0x000000403b407220 */ /* 0x000fe20000410000 */
[----:B------:R-:W-:Y:S01]  /*3d60*/  FMUL.FTZ R91, R54, R91 ;  /* 0x0000005b365b7220 */ /* 0x000fe20000410000 */
[----:B-1----:R-:W-:Y:S01]  /*3d70*/  FADD.FTZ R15, -R53, 1 ;  /* 0x3f800000350f7421 */ /* 0x002fe20000010100 */
[----:B------:R-:W-:Y:S01]  /*3d80*/  FMUL.FTZ R14, R34, R81 ;  /* 0x00000051220e7220 */ /* 0x000fe20000410000 */
[----:B------:R-:W-:Y:S01]  /*3d90*/  FMUL.FTZ R12, R12, R13 ;  /* 0x0000000d0c0c7220 */ /* 0x000fe20000410000 */
[----:B------:R-:W-:Y:S01]  /*3da0*/  FMUL.FTZ R87, R64, R87 ;  /* 0x0000005740577220 */ /* 0x000fe20000410000 */
[----:B------:R-:W-:Y:S01]  /*3db0*/  FMUL.FTZ R91, R91, R80 ;  /* 0x000000505b5b7220 */ /* 0x000fe20000410000 */
[----:B------:R-:W-:Y:S01]  /*3dc0*/  FFMA.FTZ R15, R0, R15, 1 ;  /* 0x3f800000000f7423 */ /* 0x000fe2000001000f */
[----:B------:R-:W-:Y:S01]  /*3dd0*/  FMUL.FTZ R14, R53, R14 ;  /* 0x0000000e350e7220 */ /* 0x000fe20000410000 */
[----:B------:R-:W-:Y:S01]  /*3de0*/  SHF.L.U32 R64, R24, 0x10, RZ ;  /* 0x0000001018407819 */ /* 0x000fe200000006ff */
[----:B---3--:R-:W-:Y:S01]  /*3df0*/  FADD.FTZ R13, -R83, 1 ;  /* 0x3f800000530d7421 */ /* 0x008fe20000010100 */
        /* <DEDUP_REMOVED lines=42> */
[----:B------:R-:W-:Y:S01]  /*40a0*/  PRMT R91, R10, 0x7632, R91 ;  /* 0x000076320a5b7816 */ /* 0x000fe2000000005b */
[----:B------:R-:W-:Y:S01]  /*40b0*/  FMUL.FTZ R10, R22, R55 ;  /* 0x00000037160a7220 */ /* 0x000fe20000410000 */
[----:B------:R-:W-:Y:S01]  /*40c0*/  FMUL.FTZ R45, R45, R86 ;  /* 0x000000562d2d7220 */ /* 0x000fe20000410000 */
[----:B------:R-:W-:Y:S01]  /*40d0*/  FMUL.FTZ R93, R46, R93 ;  /* 0x0000005d2e5d7220 */ /* 0x000fe20000410000 */
[----:B------:R-:W-:Y:S01]  /*40e0*/  FMUL.FTZ R0, R28, R42 ;  /* 0x0000002a1c007220 */ /* 0x000fe20000410000 */
[----:B------:R-:W-:Y:S01]  /*40f0*/  PRMT R73, R11, 0x7632, R73 ;  /* 0x000076320b497816 */ /* 0x000fe20000000049 */
[----:B------:R-:W-:Y:S01]  /*4100*/  FMUL.FTZ R30, R30, R40 ;  /* 0x000000281e1e7220 */ /* 0x000fe20000410000 */
[----:B------:R-:W-:Y:S01]  /*4110*/  FMUL.FTZ R32, R32, R52 ;  /* 0x0000003420207220 */ /* 0x000fe20000410000 */
[----:B------:R-:W-:Y:S01]  /*4120*/  FMUL.FTZ R33, R33, R10 ;  /* 0x0000000a21217220 */ /* 0x000fe20000410000 */
[----:B------:R-:W-:Y:S01]  /*4130*/  FMUL.FTZ R34, R34, R53 ;  /* 0x0000003522227220 */ /* 0x000fe20000410000 */
[----:B------:R-:W-:Y:S01]  /*4140*/  FMUL.FTZ R22, R63, R36 ;  /* 0x000000243f167220 */ /* 0x000fe20000410000 */
[----:B------:R0:W-:Y:S01]  /*4150*/  STS.128 [R129], R16 ;  /* 0x0000001081007388 */ /* 0x0001e20000000c00 */
[----:B------:R-:W-:Y:S01]  /*4160*/  FMUL.FTZ R23, R67, R37 ;  /* 0x0000002543177220 */ /* 0x000fe20000410000 */
[----:B------:R-:W-:Y:S01]  /*4170*/  FFMA.FTZ R137, R0, R108, R137 ;  /* 0x0000006c00897223 */ /* 0x000fe20000010089 */
[----:B------:R-:W-:Y:S01]  /*4180*/  FMUL.FTZ R50, R66, R83 ;  /* 0x0000005342327220 */ /* 0x000fe20000410000 */
[----:B------:R1:W-:Y:S01]  /*4190*/  STS.128 [R129+0x10], R24 ;  /* 0x0000101881007388 */ /* 0x0003e20000000c00 */
[----:B------:R-:W-:-:S03]  /*41a0*/  NOP ;  /* 0x0000000000007918 */ /* 0x000fc60000000000 */
[----:B------:R-:W2:Y:S01]  /*41b0*/  LDS.128 R12, [R130] ;  /* 0x00000000820c7984 */ /* 0x000ea20000000c00 */
[----:B------:R-:W-:-:S03]  /*41c0*/  FMUL.FTZ R46, R70, R93 ;  /* 0x0000005d462e7220 */ /* 0x000fc60000410000 */
[----:B------:R-:W3:Y:S01]  /*41d0*/  LDS.128 R4, [R130+0x200] ;  /* 0x0002000082047984 */ /* 0x000ee20000000c00 */
[----:B0-----:R-:W-:Y:S01]  /*41e0*/  FMUL.FTZ R16, R2, R59 ;  /* 0x0000003b02107220 */ /* 0x001fe20000410000 */
[----:B------:R-:W-:Y:S01]  /*41f0*/  FMUL.FTZ R18, R3, R54 ;  /* 0x0000003603127220 */ /* 0x000fe20000410000 */
[----:B------:R-:W-:-:S04]  /*4200*/  IMAD.WIDE.U32 R2, R133, 0x10, R8 ;  /* 0x0000001085027825 */ /* 0x000fc800078e0008 */
[----:B------:R-:W-:Y:S01]  /*4210*/  FMUL.FTZ R54, R71, R44 ;  /* 0x0000002c47367220 */ /* 0x000fe20000410000 */
[----:B-1----:R-:W-:Y:S01]  /*4220*/  FMUL.FTZ R24, R29, R41 ;  /* 0x000000291d187220 */ /* 0x002fe20000410000 */
[----:B------:R-:W-:Y:S01]  /*4230*/  FMUL.FTZ R35, R35, R16 ;  /* 0x0000001023237220 */ /* 0x000fe20000410000 */
[----:B------:R-:W-:Y:S01]  /*4240*/  FMUL.FTZ R28, R47, R18 ;  /* 0x000000122f1c7220 */ /* 0x000fe20000410000 */
[----:B------:R-:W-:Y:S01]  /*4250*/  FMUL.FTZ R26, R69, R43 ;  /* 0x0000002b451a7220 */ /* 0x000fe20000410000 */
[----:B------:R-:W-:Y:S01]  /*4260*/  FMUL.FTZ R25, R64, R39 ;  /* 0x0000002740197220 */ /* 0x000fe20000410000 */
[----:B------:R-:W-:Y:S01]  /*4270*/  FMUL.FTZ R27, R68, R45 ;  /* 0x0000002d441b7220 */ /* 0x000fe20000410000 */
[----:B--2---:R0:W-:Y:S04]  /*4280*/  STG.E.128 desc[UR30][R2.64], R12 ;  /* 0x0000000c02007986 */ /* 0x0041e8000c101d1e */
[----:B---3--:R0:W-:Y:S01]  /*4290*/  STG.E.128 desc[UR30][R2.64+0x200], R4 ;  /* 0x0002000402007986 */ /* 0x0081e2000c101d1e */
[----:B------:R-:W-:Y:S05]  /*42a0*/  BRA.U !UP0, `(.L_x_9764) ;  /* 0x0000000108ac7547 */ /* 0x000fea000b800000 */
[----:B------:R-:W-:Y:S01]  /*42b0*/  BAR.SYNC.DEFER_BLOCKING 0x0 ;  /* 0x0000000000007b1d */ /* 0x000fe20000010000 */
        /* <DEDUP_REMOVED lines=42> */
.L_x_9764:
[----:B------:R-:W-:Y:S01]  /*4560*/  FFMA.FTZ R137, R22, R100, R137 ;  /* 0x0000006416897223 */ /* 0x000fe20000010089 */
[----:B------:R-:W-:Y:S01]  /*4570*/  SHF.L.U32 R96, R96, 0x10, RZ ;  /* 0x0000001060607819 */ /* 0x000fe200000006ff */
[----:B------:R-:W1:Y:S01]  /*4580*/  LDCU UR12, c[0x0][0x38c] ;  /* 0x00007180ff0c77ac */ /* 0x000e620008000800 */
[----:B------:R-:W-:Y:S01]  /*4590*/  SHF.L.U32 R91, R91, 0x10, RZ ;  /* 0x000000105b5b7819 */ /* 0x000fe200000006ff */
[----:B0-2---:R-:W-:Y:S01]  /*45a0*/  FFMA.FTZ R2, R24, R107, R137 ;  /* 0x0000006b18027223 */ /* 0x005fe20000010089 */
        /* <DEDUP_REMOVED lines=23> */
[C---:B------:R-:W-:Y:S01]  /*4720*/  FFMA.FTZ R2, R33.reuse, R104, R2 ;  /* 0x0000006821027223 */ /* 0x040fe20000010002 */
        /* <DEDUP_REMOVED lines=68> */
.L_x_9799:
        /* <DEDUP_REMOVED lines=25> */
[C---:B--2-4-:R-:W-:Y:S01]  /*4d00*/  FMUL.FTZ R10, R27.reuse, R127 ;  /* 0x0000007f1b0a7220 */ /* 0x054fe20000410000 */
        /* <DEDUP_REMOVED lines=39> */
[----:B0-----:R-:W-:-:S07]  /*4f80*/  FMUL.FTZ R14, R27, R126 ;  /* 0x0000007e1b0e7220 */ /* 0x001fce0000410000 */
[----:B------:R0:W1:Y:S01]  /*4f90*/  MUFU.COS R193, R18 ;  /* 0x0000001200c17308 */ /* 0x0000620000000000 */
[C---:B--2---:R-:W-:Y:S01]  /*4fa0*/  FMUL.FTZ R201, R200.reuse, R201 ;  /* 0x000000c9c8c97220 */ /* 0x044fe20000410000 */
[----:B------:R-:W-:-:S06]  /*4fb0*/  FMUL.FTZ R200, R200, R15 ;  /* 0x0000000fc8c87220 */ /* 0x000fcc0000410000 */
[----:B------:R-:W2:Y:S01]  /*4fc0*/  MUFU.EX2 R12, R11 ;  /* 0x0000000b000c7308 */ /* 0x000ea20000000800 */
[----:B0-----:R-:W-:Y:S01]  /*4fd0*/  FMUL.RZ R18, R7, 0.15915493667125701904 ;  /* 0x3e22f98307127820 */ /* 0x001fe2000040c000 */
[----:B------:R-:W-:-:S06]  /*4fe0*/  FMUL.FTZ R7, R10, R123 ;  /* 0x0000007b0a077220 */ /* 0x000fcc0000410000 */
[----:B------:R-:W-:Y:S01]  /*4ff0*/  MUFU.SIN R11, R16 ;  /* 0x00000010000b7308 */ /* 0x000fe20000000400 */
[C---:B-1----:R-:W-:Y:S01]  /*5000*/  FMUL.FTZ R193, R192.reuse, R193 ;  /* 0x000000c1c0c17220 */ /* 0x042fe20000410000 */
[----:B------:R-:W-:-:S06]  /*5010*/  FMUL.FTZ R192, R192, R29 ;  /* 0x0000001dc0c07220 */ /* 0x000fcc0000410000 */
[----:B------:R0:W-:Y:S01]  /*5020*/  MUFU.COS R197, R16 ;  /* 0x0000001000c57308 */ /* 0x0001e20000000000 */
[----:B--2---:R-:W-:-:S07]  /*5030*/  FMUL.FTZ R17, R12, R17 ;  /* 0x000000110c117220 */ /* 0x004fce0000410000 */
[----:B------:R1:W-:Y:S01]  /*5040*/  MUFU.EX2 R188, R6 ;  /* 0x0000000600bc7308 */ /* 0x0003e20000000800 */
[----:B0-----:R-:W-:Y:S01]  /*5050*/  FMUL.RZ R16, R14, 0.15915493667125701904 ;  /* 0x3e22f9830e107820 */ /* 0x001fe2000040c000 */
[----:B------:R-:W-:-:S06]  /*5060*/  FMUL.FTZ R14, R10, R126 ;  /* 0x0000007e0a0e7220 */ /* 0x000fcc0000410000 */
[----:B------:R0:W-:Y:S01]  /*5070*/  MUFU.EX2 R186, R7 ;  /* 0x0000000700ba7308 */ /* 0x0001e20000000800 */
[----:B-1----:R-:W-:-:S07]  /*5080*/  FMUL.FTZ R6, R27, R124 ;  /* 0x0000007c1b067220 */ /* 0x002fce0000410000 */
        /* <DEDUP_REMOVED lines=9> */
[----:B------:R0:W1:Y:S08]  /*5120*/  MUFU.COS R189, R28 ;  /* 0x0000001c00bd7308 */ /* 0x0000700000000000 */
[----:B------:R-:W-:Y:S01]  /*5130*/  MUFU.SIN R145, R18 ;  /* 0x0000001200917308 */ /* 0x000fe20000000400 */
[----:B0-----:R-:W-:Y:S01]  /*5140*/  FMUL.RZ R28, R6, 0.15915493667125701904 ;  /* 0x3e22f983061c7820 */ /* 0x001fe2000040c000 */
[----:B------:R-:W-:-:S06]  /*5150*/  FMUL.FTZ R6, R10, R124 ;  /* 0x0000007c0a067220 */ /* 0x000fcc0000410000 */
        /* <DEDUP_REMOVED lines=65> */
[----:B------:R-:W-:Y:S01]  /*5570*/  FMUL.FTZ R184, R16, R147 ;  /* 0x0000009310b87220 */ /* 0x000fe20000410000 */
[----:B------:R-:W-:Y:S01]  /*5580*/  FMUL.FTZ R16, R12, R13 ;  /* 0x0000000d0c107220 */ /* 0x000fe20000410000 */
[----:B------:R-:W-:-:S04]  /*5590*/  FMUL.FTZ R147, R53, -R3 ;  /* 0x8000000335937220 */ /* 0x000fc80000410000 */
[----:B------:R-:W1:Y:S01]  /*55a0*/  MUFU.EX2 R18, R18 ;  /* 0x0000001200127308 */ /* 0x000e620000000800 */
[----:B------:R2:W-:Y:S01]  /*55b0*/  STS.64 [R2+0x10b0], R16 ;  /* 0x0010b01002007388 */ /* 0x0005e20000000a00 */
[C---:B0-----:R-:W-:Y:S01]  /*55c0*/  FMUL.FTZ R190, R14.reuse, R141 ;  /* 0x0000008d0ebe7220 */ /* 0x041fe20000410000 */
[----:B------:R-:W-:Y:S01]  /*55d0*/  FMUL.FTZ R191, R14, R191 ;  /* 0x000000bf0ebf7220 */ /* 0x000fe20000410000 */
[----:B------:R-:W-:-:S04]  /*55e0*/  FMUL.FTZ R141, R47, -R3 ;  /* 0x800000032f8d7220 */ /* 0x000fc80000410000 */
[----:B------:R-:W-:Y:S08]  /*55f0*/  MUFU.SIN R155, R146 ;  /* 0x00000092009b7308 */ /* 0x000ff00000000400 */
[----:B------:R-:W0:Y:S01]  /*5600*/  MUFU.EX2 R28, R28 ;  /* 0x0000001c001c7308 */ /* 0x000e220000000800 */
[----:B-1----:R-:W-:Y:S01]  /*5610*/  FMUL.FTZ R178, R18, R153 ;  /* 0x0000009912b27220 */ /* 0x002fe20000410000 */
[----:B------:R-:W-:-:S06]  /*5620*/  FMUL.FTZ R153, R59, -R3 ;  /* 0x800000033b997220 */ /* 0x000fcc0000410000 */
[----:B------:R-:W-:Y:S08]  /*5630*/  MUFU.EX2 R140, R140 ;  /* 0x0000008c008c7308 */ /* 0x000ff00000000800 */
[----:B------:R-:W-:Y:S01]  /*5640*/  MUFU.EX2 R142, R142 ;  /* 0x0000008e008e7308 */ /* 0x000fe20000000800 */
[----:B0-----:R-:W-:Y:S01]  /*5650*/  FMUL.FTZ R176, R28, R155 ;  /* 0x0000009b1cb07220 */ /* 0x001fe20000410000 */
[----:B------:R-:W-:-:S06]  /*5660*/  FMUL.FTZ R155, R0, -R3 ;  /* 0x80000003009b7220 */ /* 0x000fcc0000410000 */
[----:B------:R-:W0:Y:S08]  /*5670*/  MUFU.SIN R5, R10 ;  /* 0x0000000a00057308 */ /* 0x000e300000000400 */
[----:B------:R-:W1:Y:S08]  /*5680*/  MUFU.COS R9, R10 ;  /* 0x0000000a00097308 */ /* 0x000e700000000000 */
[----:B------:R-:W3:Y:S01]  /*5690*/  MUFU.COS R175, R4 ;  /* 0x0000000400af7308 */ /* 0x000ee20000000000 */
[----:B0-----:R-:W-:-:S07]  /*56a0*/  FMUL.FTZ R172, R140, R5 ;  /* 0x000000058cac7220 */ /* 0x001fce0000410000 */
[----:B------:R-:W0:Y:S01]  /*56b0*/  MUFU.SIN R173, R4 ;  /* 0x0000000400ad7308 */ /* 0x000e220000000400 */
[----:B-1----:R-:W-:Y:S01]  /*56c0*/  FMUL.FTZ R174, R140, R9 ;  /* 0x000000098cae7220 */ /* 0x002fe20000410000 */
[----:B------:R-:W-:-:S06]  /*56d0*/  FMUL.FTZ R140, R46, -R3 ;  /* 0x800000032e8c7220 */ /* 0x000fcc0000410000 */
[----:B------:R-:W1:Y:S01]  /*56e0*/  MUFU.EX2 R8, R8 ;  /* 0x0000000800087308 */ /* 0x000e620000000800 */
[----:B---3--:R-:W-:-:S07]  /*56f0*/  FMUL.FTZ R175, R142, R175 ;  /* 0x000000af8eaf7220 */ /* 0x008fce0000410000 */
[----:B------:R3:W5:Y:S01]  /*5700*/  MUFU.COS R179, R144 ;  /* 0x0000009000b37308 */ /* 0x0007620000000000 */
[----:B0-----:R-:W-:Y:S01]  /*5710*/  FMUL.FTZ R173, R142, R173 ;  /* 0x000000ad8ead7220 */ /* 0x001fe20000410000 */
[----:B------:R-:W-:-:S06]  /*5720*/  FMUL.FTZ R142, R48, -R3 ;  /* 0x80000003308e7220 */ /* 0x000fcc0000410000 */
[----:B------:R0:W4:Y:S01]  /*5730*/  MUFU.COS R177, R146 ;  /* 0x0000009200b17308 */ /* 0x0001220000000000 */
[C---:B-1----:R-:W-:Y:S01]  /*5740*/  FMUL.FTZ R197, R8.reuse, R197 ;  /* 0x000000c508c57220 */ /* 0x042fe20000410000 */
[----:B------:R-:W-:Y:S01]  /*5750*/  FMUL.FTZ R196, R8, R11 ;  /* 0x0000000b08c47220 */ /* 0x000fe20000410000 */
[----:B---3--:R-:W-:Y:S01]  /*5760*/  FMUL.FTZ R144, R50, -R3 ;  /* 0x8000000332907220 */ /* 0x008fe20000410000 */
[----:B-----5:R-:W-:Y:S01]  /*5770*/  FMUL.FTZ R179, R18, R179 ;  /* 0x000000b312b37220 */ /* 0x020fe20000410000 */
[----:B0-----:R-:W-:Y:S01]  /*5780*/  FMUL.FTZ R146, R52, -R3 ;  /* 0x8000000334927220 */ /* 0x001fe20000410000 */
        /* <DEDUP_REMOVED lines=13> */
.L_x_9767:
[----:B------:R-:W-:-:S06]  /*5860*/  LEA R28, R135, UR14, 0x3 ;  /* 0x0000000e871c7c11 */ /* 0x000fcc000f8e18ff */
[----:B------:R-:W0:Y:S02]  /*5870*/  LDS.64 R28, [R28+0x20b8] ;  /* 0x0020b8001c1c7984 */ /* 0x000e240000000a00 */
.L_x_9768:
[----:B------:R-:W-:Y:S05]  /*5880*/  BSYNC.RECONVERGENT B0 ;  /* 0x0000000000007941 */ /* 0x000fea0003800200 */
.L_x_9766:
        /* <DEDUP_REMOVED lines=24> */
[-C--:B--2---:R-:W-:Y:S01]  /*5a10*/  FMUL.FTZ R9, R196, R10.reuse ;  /* 0x0000000ac4097220 */ /* 0x084fe20000410000 */
        /* <DEDUP_REMOVED lines=86> */
[----:B------:R-:W-:Y:S01]  /*5f80*/  FADD.FTZ R11, R34, R11 ;  /* 0x0000000b220b7221 */ /* 0x000fe20000010000 */
        /* <DEDUP_REMOVED lines=46> */
[----:B------:R-:W-:Y:S01]  /*6270*/  FADD.FTZ R10, R30, R11 ;  /* 0x0000000b1e0a7221 */ /* 0x000fe20000010000 */
[----:B------:R-:W-:Y:S01]  /*6280*/  FFMA.FTZ R8, R175, R2, -R3 ;  /* 0x00000002af087223 */ /* 0x000fe20000010803 */
        /* <DEDUP_REMOVED lines=85> */
.L_x_9827:
        /* <DEDUP_REMOVED lines=13> */
.L_x_9830:
[----:B------:R-:W-:-:S03]  /*68b0*/  UMOV UR12, 0xffffffff ;  /* 0xffffffff000c7882 */ /* 0x000fc60000000000 */
[----:B------:R-:W-:Y:S05]  /*68c0*/  BRA.DIV UR12, `(.L_x_9772) ;  /* 0x0000005e0cb47947 */ /* 0x000fea000b800000 */
.L_x_9833:
[----:B------:R-:W-:-:S03]  /*68d0*/  UMOV UR12, 0xffffffff ;  /* 0xffffffff000c7882 */ /* 0x000fc60000000000 */
[----:B------:R-:W-:Y:S05]  /*68e0*/  BRA.DIV UR12, `(.L_x_9773) ;  /* 0x0000005e0cd47947 */ /* 0x000fea000b800000 */
.L_x_9836:
[----:B------:R-:W-:-:S03]  /*68f0*/  UMOV UR12, 0xffffffff ;  /* 0xffffffff000c7882 */ /* 0x000fc60000000000 */
[----:B------:R-:W-:Y:S05]  /*6900*/  BRA.DIV UR12, `(.L_x_9774) ;  /* 0x0000005e0cf47947 */ /* 0x000fea000b800000 */
.L_x_9839:
        /* <DEDUP_REMOVED lines=10> */
.L_x_9849:
        /* <DEDUP_REMOVED lines=23> */
.L_x_9769:
[----:B------:R-:W-:Y:S05]  /*6b20*/  WARPSYNC.ALL ;  /* 0x0000000000007948 */ /* 0x000fea0003800000 */
[C---:B---3-5:R-:W-:Y:S01]  /*6b30*/  FMUL.FTZ R6, R173.reuse, R140 ;  /* 0x0000008cad067220 */ /* 0x068fe20000410000 */
[-C--:B------:R-:W-:Y:S01]  /*6b40*/  FMUL.FTZ R3, R173, R156.reuse ;  /* 0x0000009cad037220 */ /* 0x080fe20000410000 */
        /* <DEDUP_REMOVED lines=201> */
[----:B------:R-:W-:Y:S01]  /*77e0*/  UISETP.GE.AND UP0, UPT, UR26, UR15, UPT ;  /* 0x0000000f1a00728c */ /* 0x000fe2000bf06270 */
[----:B------:R-:W-:Y:S01]  /*77f0*/  FFMA.FTZ R13, R199, R5, -R12 ;  /* 0x00000005c70d7223 */ /* 0x000fe2000001080c */
[----:B------:R-:W-:Y:S01]  /*7800*/  FADD.FTZ R212, RZ, R4 ;  /* 0x00000004ffd47221 */ /* 0x000fe20000010000 */
[----:B------:R-:W-:Y:S01]  /*7810*/  FADD.FTZ R222, R35, R2 ;  /* 0x0000000223de7221 */ /* 0x000fe20000010000 */
[----:B------:R-:W-:Y:S01]  /*7820*/  FADD.FTZ R11, R170, R11 ;  /* 0x0000000baa0b7221 */ /* 0x000fe20000010000 */
[----:B------:R-:W-:Y:S01]  /*7830*/  FADD.FTZ R13, R154, R13 ;  /* 0x0000000d9a0d7221 */ /* 0x000fe20000010000 */
[C---:B------:R-:W-:Y:S01]  /*7840*/  FMUL.FTZ R2, R180.reuse, R212 ;  /* 0x000000d4b4027220 */ /* 0x040fe20000410000 */
[-C--:B------:R-:W-:Y:S01]  /*7850*/  FMUL.FTZ R3, R180, R222.reuse ;  /* 0x000000deb4037220 */ /* 0x080fe20000410000 */
[----:B------:R-:W-:Y:S01]  /*7860*/  PLOP3.LUT P0, PT, PT, PT, UP0, 0x80, 0x8 ;  /* 0x000000000008781c */ /* 0x000fe20003f0f008 */
[----:B------:R-:W-:Y:S01]  /*7870*/  FMUL.FTZ R12, R200, R13 ;  /* 0x0000000dc80c7220 */ /* 0x000fe20000410000 */
[C---:B------:R-:W-:Y:S01]  /*7880*/  FFMA.FTZ R217, R181.reuse, R222, -R2 ;  /* 0x000000deb5d97223 */ /* 0x040fe20000010802 */
[----:B------:R-:W-:Y:S01]  /*7890*/  FFMA.FTZ R3, R181, R212, R3 ;  /* 0x000000d4b5037223 */ /* 0x000fe20000010003 */
[----:B------:R-:W-:Y:S01]  /*78a0*/  ISETP.NE.OR P0, PT, R204, RZ, P0 ;  /* 0x000000ffcc00720c */ /* 0x000fe20000705670 */
[----:B------:R-:W-:Y:S01]  /*78b0*/  FMUL.FTZ R16, R200, R11 ;  /* 0x0000000bc8107220 */ /* 0x000fe20000410000 */
[----:B------:R-:W-:Y:S01]  /*78c0*/  FADD.FTZ R217, R34, R217 ;  /* 0x000000d922d97221 */ /* 0x000fe20000010000 */
[----:B------:R-:W-:Y:S01]  /*78d0*/  FADD.FTZ R215, RZ, R3 ;  /* 0x00000003ffd77221 */ /* 0x000fe20000010000 */
[----:B------:R-:W-:Y:S01]  /*78e0*/  HFMA2 R4, -RZ, RZ, 1.875, 0 ;  /* 0x3f800000ff047431 */ /* 0x000fe200000001ff */
[----:B------:R-:W-:Y:S01]  /*78f0*/  ISETP.GT.U32.AND P2, PT, R135, 0x1f, PT ;  /* 0x0000001f8700780c */ /* 0x000fe20003f44070 */
[C---:B------:R-:W-:Y:S01]  /*7900*/  FMUL.FTZ R10, R178.reuse, R217 ;  /* 0x000000d9b20a7220 */ /* 0x040fe20000410000 */
[----:B------:R-:W-:Y:S01]  /*7910*/  FMUL.FTZ R2, R178, R215 ;  /* 0x000000d7b2027220 */ /* 0x000fe20000410000 */
[----:B------:R-:W-:Y:S01]  /*7920*/  ULEA UR12, UR9, UR14, 0x4 ;  /* 0x0000000e090c7291 */ /* 0x000fe2000f8e20ff */
[----:B------:R-:W-:Y:S01]  /*7930*/  FFMA.FTZ R14, R201, R11, R12 ;  /* 0x0000000bc90e7223 */ /* 0x000fe2000001000c */
[C---:B------:R-:W-:Y:S01]  /*7940*/  FFMA.FTZ R10, R179.reuse, R215, R10 ;  /* 0x000000d7b30a7223 */ /* 0x040fe2000001000a */
[----:B------:R-:W-:Y:S01]  /*7950*/  FFMA.FTZ R2, R179, R217, -R2 ;  /* 0x000000d9b3027223 */ /* 0x000fe20000010802 */
[----:B------:R-:W-:Y:S01]  /*7960*/  FFMA.FTZ R16, R201, R13, -R16 ;  /* 0x0000000dc9107223 */ /* 0x000fe20000010810 */
[C---:B------:R-:W-:Y:S01]  /*7970*/  FMUL.FTZ R12, R200.reuse, R8 ;  /* 0x00000008c80c7220 */ /* 0x040fe20000410000 */
[----:B------:R-:W-:Y:S01]  /*7980*/  FADD.FTZ R220, RZ, R10 ;  /* 0x0000000affdc7221 */ /* 0x000fe20000010000 */
[----:B------:R-:W-:Y:S01]  /*7990*/  FADD.FTZ R228, R33, R2 ;  /* 0x0000000221e47221 */ /* 0x000fe20000010000 */
[-C--:B------:R-:W-:Y:S01]  /*79a0*/  FMUL.FTZ R10, R200, R9.reuse ;  /* 0x00000009c80a7220 */ /* 0x080fe20000410000 */
[----:B------:R-:W-:Y:S01]  /*79b0*/  CS2R R6, SRZ ;  /* 0x0000000000067805 */ /* 0x000fe2000001ff00 */
[C---:B------:R-:W-:Y:S01]  /*79c0*/  FMUL.FTZ R2, R176.reuse, R220 ;  /* 0x000000dcb0027220 */ /* 0x040fe20000410000 */
[----:B------:R-:W-:Y:S01]  /*79d0*/  FMUL.FTZ R3, R176, R228 ;  /* 0x000000e4b0037220 */ /* 0x000fe20000410000 */
[----:B------:R-:W-:Y:S01]  /*79e0*/  MOV R5, RZ ;  /* 0x000000ff00057202 */ /* 0x000fe20000000f00 */
[----:B------:R-:W-:Y:S01]  /*79f0*/  FFMA.FTZ R8, R201, R8, R10 ;  /* 0x00000008c9087223 */ /* 0x000fe2000001000a */
        /* <DEDUP_REMOVED lines=41> */
.L_x_9854:
        /* <DEDUP_REMOVED lines=13> */
.L_x_9779:
[----:B------:R-:W-:Y:S05]  /*7d60*/  BSYNC.RECONVERGENT B0 ;  /* 0x0000000000007941 */ /* 0x000fea0003800200 */
.L_x_9778:
[----:B------:R-:W-:-:S03]  /*7d70*/  UMOV UR33, 0xffffffff ;  /* 0xffffffff00217882 */ /* 0x000fc60000000000 */
[----:B------:R-:W-:Y:S05]  /*7d80*/  BRA.DIV UR33, `(.L_x_9780) ;  /* 0x0000005221247947 */ /* 0x000fea000b800000 */
[----:B--2---:R2:W1:Y:S04]  /*7d90*/  SHFL.DOWN PT, R2, R19, 0x2, 0x1f ;  /* 0x08401f0013027f89 */ /* 0x00446800000e0000 */
[----:B---3--:R2:W3:Y:S04]  /*7da0*/  SHFL.DOWN PT, R3, R18, 0x2, 0x1f ;  /* 0x08401f0012037f89 */ /* 0x0084e800000e0000 */
[----:B----4-:R2:W4:Y:S04]  /*7db0*/  SHFL.DOWN PT, R14, R17, 0x2, 0x1f ;  /* 0x08401f00110e7f89 */ /* 0x01052800000e0000 */
[----:B0-----:R2:W0:Y:S02]  /*7dc0*/  SHFL.DOWN PT, R12, R13, 0x2, 0x1f ;  /* 0x08401f000d0c7f89 */ /* 0x00142400000e0000 */
.L_x_9860:
        /* <DEDUP_REMOVED lines=13> */
.L_x_9782:
[----:B------:R-:W-:Y:S05]  /*7ea0*/  BSYNC.RECONVERGENT B0 ;  /* 0x0000000000007941 */ /* 0x000fea0003800200 */
.L_x_9781:
[----:B------:R-:W-:-:S03]  /*7eb0*/  UMOV UR33, 0xffffffff ;  /* 0xffffffff00217882 */ /* 0x000fc60000000000 */
[----:B------:R-:W-:Y:S05]  /*7ec0*/  BRA.DIV UR33, `(.L_x_9783) ;  /* 0x0000005221447947 */ /* 0x000fea000b800000 */
[----:B-1----:R1:W1:Y:S04]  /*7ed0*/  SHFL.DOWN PT, R2, R19, 0x4, 0x1f ;  /* 0x08801f0013027f89 */ /* 0x00226800000e0000 */
[----:B---3--:R3:W1:Y:S04]  /*7ee0*/  SHFL.DOWN PT, R3, R18, 0x4, 0x1f ;  /* 0x08801f0012037f89 */ /* 0x00866800000e0000 */
[----:B----4-:R3:W4:Y:S04]  /*7ef0*/  SHFL.DOWN PT, R14, R17, 0x4, 0x1f ;  /* 0x08801f00110e7f89 */ /* 0x01072800000e0000 */
[----:B0-----:R3:W0:Y:S02]  /*7f00*/  SHFL.DOWN PT, R12, R13, 0x4, 0x1f ;  /* 0x08801f000d0c7f89 */ /* 0x00162400000e0000 */
.L_x_9866:
        /* <DEDUP_REMOVED lines=13> */
.L_x_9785:
[----:B------:R-:W-:Y:S05]  /*7fe0*/  BSYNC.RECONVERGENT B0 ;  /* 0x0000000000007941 */ /* 0x000fea0003800200 */
.L_x_9784:
[----:B------:R-:W-:-:S03]  /*7ff0*/  UMOV UR33, 0xffffffff ;  /* 0xffffffff00217882 */ /* 0x000fc60000000000 */
[----:B------:R-:W-:Y:S05]  /*8000*/  BRA.DIV UR33, `(.L_x_9786) ;  /* 0x0000005221647947 */ /* 0x000fea000b800000 */
[----:B-1----:R1:W1:Y:S04]  /*8010*/  SHFL.DOWN PT, R2, R19, 0x8, 0x1f ;  /* 0x09001f0013027f89 */ /* 0x00226800000e0000 */
[----:B------:R0:W1:Y:S04]  /*8020*/  SHFL.DOWN PT, R3, R18, 0x8, 0x1f ;  /* 0x09001f0012037f89 */ /* 0x00006800000e0000 */
[----:B----4-:R4:W1:Y:S04]  /*8030*/  SHFL.DOWN PT, R14, R17, 0x8, 0x1f ;  /* 0x09001f00110e7f89 */ /* 0x01086800000e0000 */
[----:B0-----:R4:W0:Y:S02]  /*8040*/  SHFL.DOWN PT, R12, R13, 0x8, 0x1f ;  /* 0x09001f000d0c7f89 */ /* 0x00182400000e0000 */
.L_x_9872:
        /* <DEDUP_REMOVED lines=13> */
.L_x_9788:
[----:B------:R-:W-:Y:S05]  /*8120*/  BSYNC.RECONVERGENT B0 ;  /* 0x0000000000007941 */ /* 0x000fea0003800200 */
.L_x_9787:
[----:B------:R-:W-:-:S03]  /*8130*/  UMOV UR33, 0xffffffff ;  /* 0xffffffff00217882 */ /* 0x000fc60000000000 */
[----:B------:R-:W-:Y:S05]  /*8140*/  BRA.DIV UR33, `(.L_x_9789) ;  /* 0x0000005221847947 */ /* 0x000fea000b800000 */
[----:B-1----:R1:W1:Y:S04]  /*8150*/  SHFL.DOWN PT, R2, R19, 0x10, 0x1f ;  /* 0x0a001f0013027f89 */ /* 0x00226800000e0000 */
[----:B------:R0:W1:Y:S04]  /*8160*/  SHFL.DOWN PT, R3, R18, 0x10, 0x1f ;  /* 0x0a001f0012037f89 */ /* 0x00006800000e0000 */
[----:B------:R1:W1:Y:S04]  /*8170*/  SHFL.DOWN PT, R14, R17, 0x10, 0x1f ;  /* 0x0a001f00110e7f89 */ /* 0x00026800000e0000 */
[----:B0-----:R0:W0:Y:S02]  /*8180*/  SHFL.DOWN PT, R12, R13, 0x10, 0x1f ;  /* 0x0a001f000d0c7f89 */ /* 0x00102400000e0000 */
.L_x_9878:
        /* <DEDUP_REMOVED lines=13> */
.L_x_9791:
[----:B------:R-:W-:Y:S05]  /*8260*/  BSYNC.RECONVERGENT B0 ;  /* 0x0000000000007941 */ /* 0x000fea0003800200 */
.L_x_9790:
        /* <DEDUP_REMOVED lines=26> */
.L_x_9892:
        /* <DEDUP_REMOVED lines=15> */
.L_x_9794:
[----:B------:R-:W-:Y:S05]  /*8500*/  BSYNC.RECONVERGENT B0 ;  /* 0x0000000000007941 */ /* 0x000fea0003800200 */
.L_x_9793:
        /* <DEDUP_REMOVED lines=16> */
.L_x_9776:
[----:B------:R-:W-:Y:S05]  /*8610*/  WARPSYNC.ALL ;  /* 0x0000000000007948 */ /* 0x000fea0003800000 */
[----:B------:R-:W-:Y:S01]  /*8620*/  BAR.SYNC.DEFER_BLOCKING 0x0 ;  /* 0x0000000000007b1d */ /* 0x000fe20000010000 */
[C---:B------:R-:W-:Y:S01]  /*8630*/  FFMA.FTZ R11, R0.reuse, R218, RZ ;  /* 0x000000da000b7223 */ /* 0x040fe200000100ff */
[----:B------:R-:W-:Y:S01]  /*8640*/  ISETP.NE.AND P0, PT, R135, RZ, PT ;  /* 0x000000ff8700720c */ /* 0x000fe20003f05270 */
[----:B--2---:R-:W-:Y:S01]  /*8650*/  FFMA.FTZ R13, R0, -R213, RZ ;  /* 0x800000d5000d7223 */ /* 0x004fe200000100ff */
[----:B------:R-:W-:Y:S01]  /*8660*/  FADD.FTZ R233, RZ, R233 ;  /* 0x000000e9ffe97221 */ /* 0x000fe20000010000 */
[----:B------:R-:W-:Y:S01]  /*8670*/  FFMA.FTZ R12, R60, R219, R11 ;  /* 0x000000db3c0c7223 */ /* 0x000fe2000001000b */
[C---:B------:R-:W-:Y:S01]  /*8680*/  ISETP.GT.AND P2, PT, R131.reuse, 0x1e, PT ;  /* 0x0000001e8300780c */ /* 0x040fe20003f44270 */
[----:B------:R-:W-:Y:S01]  /*8690*/  BSSY.RECONVERGENT B0, `(.L_x_9795) ;  /* 0x00001bd000007945 */ /* 0x000fe20003800200 */
[----:B------:R-:W-:Y:S01]  /*86a0*/  ISETP.GT.AND P3, PT, R131, 0xf, PT ;  /* 0x0000000f8300780c */ /* 0x000fe20003f64270 */
[----:B------:R-:W-:Y:S01]  /*86b0*/  FFMA.FTZ R11, R59, R216, R12 ;  /* 0x000000d83b0b7223 */ /* 0x000fe2000001000c */
[----:B------:R-:W-:-:S03]  /*86c0*/  FADD.FTZ R216, -R43, R216 ;  /* 0x000000d82bd87221 */ /* 0x000fc60000010100 */
[----:B------:R-:W-:Y:S01]  /*86d0*/  FFMA.FTZ R12, R58, R223, R11 ;  /* 0x000000df3a0c7223 */ /* 0x000fe2000001000b */
[----:B------:R-:W-:-:S03]  /*86e0*/  FADD.FTZ R223, -R42, R223 ;  /* 0x000000df2adf7221 */ /* 0x000fc60000010100 */
[----:B------:R-:W-:Y:S01]  /*86f0*/  FFMA.FTZ R15, R57, R224, R12 ;  /* 0x000000e0390f7223 */ /* 0x000fe2000001000c */
[----:B------:R-:W-:Y:S01]  /*8700*/  FFMA.FTZ R12, R60, -R211, R13 ;  /* 0x800000d33c0c7223 */ /* 0x000fe2000001000d */
[----:B------:R-:W-:Y:S02]  /*8710*/  FADD.FTZ R224, -R41, R224 ;  /* 0x000000e029e07221 */ /* 0x000fe40000010100 */
[----:B------:R-:W-:Y:S01]  /*8720*/  FFMA.FTZ R14, R56, R229, R15 ;  /* 0x000000e5380e7223 */ /* 0x000fe2000001000f */
[----:B------:R-:W-:Y:S01]  /*8730*/  FADD.FTZ R229, -R40, R229 ;  /* 0x000000e528e57221 */ /* 0x000fe20000010100 */
[----:B------:R-:W2:Y:S02]  /*8740*/  LDS.64 R2, [R134+0xcb8] ;  /* 0x000cb80086027984 */ /* 0x000ea40000000a00 */
[----:B------:R-:W-:Y:S01]  /*8750*/  FFMA.FTZ R13, R55, R214, R14 ;  /* 0x000000d6370d7223 */ /* 0x000fe2000001000e */
[----:B------:R-:W-:Y:S01]  /*8760*/  FADD.FTZ R214, -R39, R214 ;  /* 0x000000d627d67221 */ /* 0x000fe20000010100 */
[----:B0-----:R0:W-:Y:S02]  /*8770*/  @!P0 STS.128 [UR12+0x22b0], R4 ;  /* 0x0022b004ff008988 */ /* 0x0011e40008000c0c */
[----:B0-----:R-:W-:Y:S01]  /*8780*/  FFMA.FTZ R5, R59, -R210, R12 ;  /* 0x800000d23b057223 */ /* 0x001fe2000001000c */
[----:B------:R-:W-:Y:S01]  /*8790*/  FFMA.FTZ R4, R54, R231, R13 ;  /* 0x000000e736047223 */ /* 0x000fe2000001000d */
[----:B------:R-:W-:-:S02]  /*87a0*/  FADD.FTZ R231, -R38, R231 ;  /* 0x000000e726e77221 */ /* 0x000fc40000010100 */
[----:B------:R-:W-:Y:S01]  /*87b0*/  FFMA.FTZ R6, R58, -R209, R5 ;  /* 0x800000d13a067223 */ /* 0x000fe20000010005 */
[----:B------:R-:W-:Y:S01]  /*87c0*/  FFMA.FTZ R5, R53, R226, R4 ;  /* 0x000000e235057223 */ /* 0x000fe20000010004 */
[----:B------:R-:W-:Y:S02]  /*87d0*/  FADD.FTZ R226, -R37, R226 ;  /* 0x000000e225e27221 */ /* 0x000fe40000010100 */
[----:B------:R-:W-:Y:S01]  /*87e0*/  FFMA.FTZ R7, R57, -R208, R6 ;  /* 0x800000d039077223 */ /* 0x000fe20000010006 */
[----:B------:R-:W-:Y:S01]  /*87f0*/  FFMA.FTZ R6, R52, R227, R5 ;  /* 0x000000e334067223 */ /* 0x000fe20000010005 */
[----:B------:R-:W-:Y:S01]  /*8800*/  FADD.FTZ R227, -R36, R227 ;  /* 0x000000e324e37221 */ /* 0x000fe20000010100 */
        /* <DEDUP_REMOVED lines=11> */
[----:B------:R-:W-:Y:S02]  /*88c0*/  FFMA.FTZ R8, R175, R140, -R173 ;  /* 0x0000008caf087223 */ /* 0x000fe400000108ad */
[----:B------:R-:W-:Y:S01]  /*88d0*/  FADD.FTZ R61, R14, R61 ;  /* 0x0000003d0e3d7221 */ /* 0x000fe20000010000 */
[----:B------:R-:W-:Y:S01]  /*88e0*/  FADD.FTZ R157, R157, R2 ;  /* 0x000000029d9d7221 */ /* 0x000fe20000010000 */
[----:B------:R-:W-:-:S03]  /*88f0*/  FADD.FTZ R141, R141, R8 ;  /* 0x000000088d8d7221 */ /* 0x000fc60000010000 */
[C---:B------:R-:W-:Y:S01]  /*8900*/  FMUL.FTZ R3, R172.reuse, R157 ;  /* 0x0000009dac037220 */ /* 0x040fe20000410000 */
[----:B------:R-:W-:Y:S01]  /*8910*/  FMUL.FTZ R172, R172, R141 ;  /* 0x0000008dacac7220 */ /* 0x000fe20000410000 */
[----:B------:R-:W-:Y:S01]  /*8920*/  FMUL.FTZ R19, R141, R120 ;  /* 0x000000788d137220 */ /* 0x000fe20000410000 */
[----:B------:R-:W-:Y:S01]  /*8930*/  FMUL.FTZ R15, R27, R157 ;  /* 0x0000009d1b0f7220 */ /* 0x000fe20000410000 */
        /* <DEDUP_REMOVED lines=11> */
[-C--:B------:R-:W-:Y:S01]  /*89f0*/  FFMA.FTZ R143, R26, R141.reuse, -R15 ;  /* 0x0000008d1a8f7223 */ /* 0x080fe2000001080f */
[----:B------:R-:W-:Y:S01]  /*8a00*/  FMUL.FTZ R141, R27, R141 ;  /* 0x0000008d1b8d7220 */ /* 0x000fe20000410000 */
[C---:B------:R-:W-:Y:S01]  /*8a10*/  FMUL.FTZ R8, R178.reuse, R159 ;  /* 0x0000009fb2087220 */ /* 0x040fe20000410000 */
[-C--:B------:R-:W-:Y:S02]  /*8a20*/  FMUL.FTZ R178, R178, R2.reuse ;  /* 0x00000002b2b27220 */ /* 0x080fe40000410000 */
[----:B------:R-:W-:Y:S01]  /*8a30*/  FFMA.FTZ R141, R26, R157, R141 ;  /* 0x0000009d1a8d7223 */ /* 0x000fe2000001008d */
[C---:B------:R-:W-:Y:S01]  /*8a40*/  FFMA.FTZ R3, R179.reuse, R2, -R8 ;  /* 0x00000002b3037223 */ /* 0x040fe20000010808 */
[----:B------:R-:W-:-:S03]  /*8a50*/  FFMA.FTZ R179, R179, R159, R178 ;  /* 0x0000009fb3b37223 */ /* 0x000fc600000100b2 */
[----:B------:R-:W-:Y:S01]  /*8a60*/  FADD.FTZ R3, R144, R3 ;  /* 0x0000000390037221 */ /* 0x000fe20000010000 */
[----:B------:R-:W-:Y:S01]  /*8a70*/  FADD.FTZ R160, R160, R179 ;  /* 0x000000b3a0a07221 */ /* 0x000fe20000010000 */
[----:B------:R-:W-:Y:S02]  /*8a80*/  FMUL.FTZ R179, R27, R2 ;  /* 0x000000021bb37220 */ /* 0x000fe40000410000 */
[C---:B------:R-:W-:Y:S01]  /*8a90*/  FMUL.FTZ R8, R180.reuse, R3 ;  /* 0x00000003b4087220 */ /* 0x040fe20000410000 */
[-C--:B------:R-:W-:Y:S01]  /*8aa0*/  FMUL.FTZ R180, R180, R160.reuse ;  /* 0x000000a0b4b47220 */ /* 0x080fe20000410000 */
[----:B------:R-:W-:Y:S02]  /*8ab0*/  FFMA.FTZ R179, R26, R159, R179 ;  /* 0x0000009f1ab37223 */ /* 0x000fe400000100b3 */
        /* <DEDUP_REMOVED lines=60> */
[----:B------:R-:W-:Y:S01]  /*8e80*/  FADD.FTZ R153, R153, R6 ;  /* 0x0000000699997221 */ /* 0x000fe20000010000 */
[----:B------:R-:W-:Y:S01]  /*8e90*/  FFMA.FTZ R7, R47, R232, R12 ;  /* 0x000000e82f077223 */ /* 0x000fe2000001000c */
[----:B------:R-:W-:Y:S01]  /*8ea0*/  FMUL.FTZ R13, R27, R156 ;  /* 0x0000009c1b0d7220 */ /* 0x000fe20000410000 */
[----:B------:R-:W-:Y:S01]  /*8eb0*/  FFMA.FTZ R5, R51, -R212, R4 ;  /* 0x800000d433057223 */ /* 0x000fe20000010004 */
[----:B------:R-:W-:Y:S01]  /*8ec0*/  FADD.FTZ R232, -R31, R232 ;  /* 0x000000e81fe87221 */ /* 0x000fe20000010100 */
[----:B------:R-:W-:Y:S01]  /*8ed0*/  FFMA.FTZ R6, R46, R235, R7 ;  /* 0x000000eb2e067223 */ /* 0x000fe20000010007 */
[-C--:B------:R-:W-:Y:S01]  /*8ee0*/  FMUL.FTZ R7, R27, R140.reuse ;  /* 0x0000008c1b077220 */ /* 0x080fe20000410000 */
[----:B------:R-:W-:Y:S01]  /*8ef0*/  FFMA.FTZ R4, R50, -R215, R5 ;  /* 0x800000d732047223 */ /* 0x000fe20000010005 */
[----:B------:R-:W-:Y:S01]  /*8f00*/  FFMA.FTZ R18, R26, R140, -R13 ;  /* 0x0000008c1a127223 */ /* 0x000fe2000001080d */
[----:B------:R-:W-:Y:S01]  /*8f10*/  FADD.FTZ R235, -R30, R235 ;  /* 0x000000eb1eeb7221 */ /* 0x000fe20000010100 */
[----:B------:R-:W-:Y:S01]  /*8f20*/  FFMA.FTZ R16, R26, R156, R7 ;  /* 0x0000009c1a107223 */ /* 0x000fe20000010007 */
[----:B------:R-:W-:Y:S01]  /*8f30*/  FFMA.FTZ R5, R49, -R220, R4 ;  /* 0x800000dc31057223 */ /* 0x000fe20000010004 */
[----:B------:R-:W-:Y:S01]  /*8f40*/  FMUL.FTZ R4, R233, R28 ;  /* 0x0000001ce9047220 */ /* 0x000fe20000410000 */
[----:B------:R-:W-:Y:S01]  /*8f50*/  FMUL.FTZ R141, R232, R141 ;  /* 0x0000008de88d7220 */ /* 0x000fe20000410000 */
[C---:B------:R-:W-:Y:S01]  /*8f60*/  FMUL.FTZ R16, R235.reuse, R16 ;  /* 0x00000010eb107220 */ /* 0x040fe20000410000 */
[----:B------:R-:W-:Y:S01]  /*8f70*/  FFMA.FTZ R12, R48, -R225, R5 ;  /* 0x800000e1300c7223 */ /* 0x000fe20000010005 */
[-C--:B------:R-:W-:Y:S01]  /*8f80*/  FFMA.FTZ R4, R235, R14.reuse, R4 ;  /* 0x0000000eeb047223 */ /* 0x080fe20000010004 */
[C---:B------:R-:W-:Y:S01]  /*8f90*/  FMUL.FTZ R14, R233.reuse, R14 ;  /* 0x0000000ee90e7220 */ /* 0x040fe20000410000 */
[----:B------:R-:W-:Y:S01]  /*8fa0*/  FFMA.FTZ R16, R233, R18, R16 ;  /* 0x00000012e9107223 */ /* 0x000fe20000010010 */
[----:B------:R-:W-:Y:S01]  /*8fb0*/  FFMA.FTZ R7, R47, -R230, R12 ;  /* 0x800000e62f077223 */ /* 0x000fe2000001000c */
[C---:B------:R-:W-:Y:S01]  /*8fc0*/  FMUL.FTZ R12, R198.reuse, R153 ;  /* 0x00000099c60c7220 */ /* 0x040fe20000410000 */
[-C--:B------:R-:W-:Y:S01]  /*8fd0*/  FMUL.FTZ R198, R198, R169.reuse ;  /* 0x000000a9c6c67220 */ /* 0x080fe20000410000 */
[----:B------:R-:W-:Y:S01]  /*8fe0*/  FFMA.FTZ R5, R235, R28, -R14 ;  /* 0x0000001ceb057223 */ /* 0x000fe2000001080e */
[----:B------:R-:W-:Y:S01]  /*8ff0*/  FFMA.FTZ R16, R77, R156, R16 ;  /* 0x0000009c4d107223 */ /* 0x000fe20000010010 */
[C---:B------:R-:W-:Y:S01]  /*9000*/  FFMA.FTZ R13, R199.reuse, R169, R12 ;  /* 0x000000a9c70d7223 */ /* 0x040fe2000001000c */
[----:B------:R-:W-:Y:S01]  /*9010*/  FFMA.FTZ R199, R199, R153, -R198 ;  /* 0x00000099c7c77223 */ /* 0x000fe200000108c6 */
[----:B------:R-:W-:Y:S01]  /*9020*/  FMUL.FTZ R156, R142, R109 ;  /* 0x0000006d8e9c7220 */ /* 0x000fe20000410000 */
[----:B------:R-:W-:Y:S01]  /*9030*/  FADD.FTZ R99, R16, R99 ;  /* 0x0000006310637221 */ /* 0x000fe20000010000 */
[----:B------:R-:W-:Y:S01]  /*9040*/  FADD.FTZ R170, R170, R13 ;  /* 0x0000000daaaa7221 */ /* 0x000fe20000010000 */
[----:B------:R-:W-:Y:S01]  /*9050*/  FMUL.FTZ R13, R157, R120 ;  /* 0x000000789d0d7220 */ /* 0x000fe20000410000 */
[----:B------:R-:W-:Y:S01]  /*9060*/  FADD.FTZ R154, R154, R199 ;  /* 0x000000c79a9a7221 */ /* 0x000fe20000010000 */
[----:B------:R-:W-:Y:S01]  /*9070*/  FADD.FTZ R16, -R44, R219 ;  /* 0x000000db2c107221 */ /* 0x000fe20000010100 */
[----:B------:R-:W-:Y:S01]  /*9080*/  FMUL.FTZ R12, R200, R170 ;  /* 0x000000aac80c7220 */ /* 0x000fe20000410000 */
[----:B------:R-:W-:Y:S01]  /*9090*/  FADD.FTZ R70, R13, R70 ;  /* 0x000000460d467221 */ /* 0x000fe20000010000 */
[-C--:B------:R-:W-:Y:S01]  /*90a0*/  FFMA.FTZ R18, R232, R13.reuse, R17 ;  /* 0x0000000de8127223 */ /* 0x080fe20000010011 */
[----:B------:R-:W-:Y:S01]  /*90b0*/  FMUL.FTZ R15, R230, R13 ;  /* 0x0000000de60f7220 */ /* 0x000fe20000410000 */
[-C--:B------:R-:W-:Y:S01]  /*90c0*/  FMUL.FTZ R13, R200, R154.reuse ;  /* 0x0000009ac80d7220 */ /* 0x080fe20000410000 */
[C---:B------:R-:W-:Y:S01]  /*90d0*/  FFMA.FTZ R14, R201.reuse, R154, -R12 ;  /* 0x0000009ac90e7223 */ /* 0x040fe2000001080c */
[----:B------:R-:W-:Y:S01]  /*90e0*/  FFMA.FTZ R230, R230, R143, R141 ;  /* 0x0000008fe6e67223 */ /* 0x000fe2000001008d */
[----:B------:R-:W-:Y:S01]  /*90f0*/  FFMA.FTZ R19, R232, R19, -R15 ;  /* 0x00000013e8137223 */ /* 0x000fe2000001080f */
[----:B------:R-:W-:Y:S01]  /*9100*/  FFMA.FTZ R12, R201, R170, R13 ;  /* 0x000000aac90c7223 */ /* 0x000fe2000001000d */
[----:B------:R-:W-:Y:S01]  /*9110*/  FADD.FTZ R14, R155, R14 ;  /* 0x0000000e9b0e7221 */ /* 0x000fe20000010000 */
[----:B------:R-:W-:Y:S01]  /*9120*/  FMUL.FTZ R13, R170, R121 ;  /* 0x00000079aa0d7220 */ /* 0x000fe20000410000 */
[----:B------:R-:W-:Y:S01]  /*9130*/  FADD.FTZ R15, -R45, R218 ;  /* 0x000000da2d0f7221 */ /* 0x000fe20000010100 */
[----:B------:R-:W-:Y:S01]  /*9140*/  FADD.FTZ R171, R171, R12 ;  /* 0x0000000cabab7221 */ /* 0x000fe20000010000 */
[----:B------:R-:W-:Y:S01]  /*9150*/  FMUL.FTZ R28, R14, R127 ;  /* 0x0000007f0e1c7220 */ /* 0x000fe20000410000 */
[----:B------:R-:W-:Y:S01]  /*9160*/  FMUL.FTZ R17, R154, R121 ;  /* 0x000000799a117220 */ /* 0x000fe20000410000 */
[----:B------:R-:W-:Y:S01]  /*9170*/  FMUL.FTZ R141, R211, R13 ;  /* 0x0000000dd38d7220 */ /* 0x000fe20000410000 */
[----:B------:R-:W-:Y:S01]  /*9180*/  FMUL.FTZ R12, R171, R127 ;  /* 0x0000007fab0c7220 */ /* 0x000fe20000410000 */
[----:B------:R-:W-:Y:S01]  /*9190*/  FMUL.FTZ R140, R213, R28 ;  /* 0x0000001cd58c7220 */ /* 0x000fe20000410000 */
[-C--:B------:R-:W-:Y:S01]  /*91a0*/  FMUL.FTZ R29, R211, R17.reuse ;  /* 0x00000011d31d7220 */ /* 0x080fe20000410000 */
[C---:B------:R-:W-:Y:S01]  /*91b0*/  FFMA.FTZ R143, R16.reuse, R17, -R141 ;  /* 0x00000011108f7223 */ /* 0x040fe2000001088d */
[----:B------:R-:W-:Y:S01]  /*91c0*/  FMUL.FTZ R17, R27, R158 ;  /* 0x0000009e1b117220 */ /* 0x000fe20000410000 */
[-C--:B------:R-:W-:Y:S01]  /*91d0*/  FFMA.FTZ R140, R15, R12.reuse, R140 ;  /* 0x0000000c0f8c7223 */ /* 0x080fe2000001008c */
[----:B------:R-:W-:Y:S01]  /*91e0*/  FFMA.FTZ R29, R16, R13, R29 ;  /* 0x0000000d101d7223 */ /* 0x000fe2000001001d */
[----:B------:R-:W-:Y:S01]  /*91f0*/  FMUL.FTZ R144, R213, R12 ;  /* 0x0000000cd5907220 */ /* 0x000fe20000410000 */
[----:B------:R-:W-:Y:S01]  /*9200*/  FFMA.FTZ R148, R26, R142, -R17 ;  /* 0x0000008e1a947223 */ /* 0x000fe20000010811 */
[----:B------:R-:W-:Y:S01]  /*9210*/  FADD.FTZ R140, RZ, R140 ;  /* 0x0000008cff8c7221 */ /* 0x000fe20000010000 */
[----:B------:R-:W-:Y:S01]  /*9220*/  FMUL.FTZ R17, R169, R128 ;  /* 0x00000080a9117220 */ /* 0x000fe20000410000 */
[----:B------:R-:W-:Y:S01]  /*9230*/  FFMA.FTZ R144, R15, R28, -R144 ;  /* 0x0000001c0f907223 */ /* 0x000fe20000010890 */
[----:B------:R-:W-:Y:S01]  /*9240*/  FMUL.FTZ R141, R27, R142 ;  /* 0x0000008e1b8d7220 */ /* 0x000fe20000410000 */
[----:B------:R-:W-:Y:S01]  /*9250*/  FADD.FTZ R29, R140, R29 ;  /* 0x0000001d8c1d7221 */ /* 0x000fe20000010000 */
[----:B------:R-:W-:Y:S01]  /*9260*/  FADD.FTZ R221, -R32, R221 ;  /* 0x000000dd20dd7221 */ /* 0x000fe20000010100 */
[----:B------:R-:W-:Y:S01]  /*9270*/  FMUL.FTZ R28, R158, R109 ;  /* 0x0000006d9e1c7220 */ /* 0x000fe20000410000 */
[----:B------:R-:W-:Y:S01]  /*9280*/  FMUL.FTZ R140, R225, R156 ;  /* 0x0000009ce18c7220 */ /* 0x000fe20000410000 */
[----:B------:R-:W-:Y:S01]  /*9290*/  FMUL.FTZ R147, R153, R128 ;  /* 0x0000008099937220 */ /* 0x000fe20000410000 */
[----:B------:R-:W-:Y:S01]  /*92a0*/  FMUL.FTZ R151, R210, R17 ;  /* 0x00000011d2977220 */ /* 0x000fe20000410000 */
[----:B------:R-:W-:Y:S01]  /*92b0*/  FFMA.FTZ R142, R26, R158, R141 ;  /* 0x0000009e1a8e7223 */ /* 0x000fe2000001008d */
[-C--:B------:R-:W-:Y:S01]  /*92c0*/  FFMA.FTZ R141, R221, R28.reuse, R140 ;  /* 0x0000001cdd8d7223 */ /* 0x080fe2000001008c */
[----:B------:R-:W-:Y:S01]  /*92d0*/  FADD.FTZ R62, R28, R62 ;  /* 0x0000003e1c3e7221 */ /* 0x000fe20000010000 */
[-C--:B------:R-:W-:Y:S01]  /*92e0*/  FFMA.FTZ R140, R216, R147.reuse, -R151 ;  /* 0x00000093d88c7223 */ /* 0x080fe20000010897 */
[----:B------:R-:W-:Y:S01]  /*92f0*/  FMUL.FTZ R147, R210, R147 ;  /* 0x00000093d2937220 */ /* 0x000fe20000410000 */
[----:B------:R-:W-:Y:S01]  /*9300*/  FADD.FTZ R144, RZ, R144 ;  /* 0x00000090ff907221 */ /* 0x000fe20000010000 */
[----:B------:R-:W-:Y:S01]  /*9310*/  FMUL.FTZ R172, R225, R28 ;  /* 0x0000001ce1ac7220 */ /* 0x000fe20000410000 */
[----:B------:R-:W-:Y:S01]  /*9320*/  FMUL.FTZ R150, R221, R142 ;  /* 0x0000008edd967220 */ /* 0x000fe20000410000 */
[----:B------:R-:W-:Y:S01]  /*9330*/  FFMA.FTZ R28, R216, R17, R147 ;  /* 0x00000011d81c7223 */ /* 0x000fe20000010093 */
[----:B------:R-:W-:Y:S01]  /*9340*/  FADD.FTZ R143, R144, R143 ;  /* 0x0000008f908f7221 */ /* 0x000fe20000010000 */
[----:B------:R-:W-:Y:S01]  /*9350*/  FMUL.FTZ R151, R10, R125 ;  /* 0x0000007d0a977220 */ /* 0x000fe20000410000 */
[----:B------:R-:W-:Y:S01]  /*9360*/  FFMA.FTZ R225, R225, R148, R150 ;  /* 0x00000094e1e17223 */ /* 0x000fe20000010096 */
[----:B------:R-:W-:Y:S01]  /*9370*/  FADD.FTZ R144, R29, R28 ;  /* 0x0000001c1d907221 */ /* 0x000fe20000010000 */
[----:B------:R-:W-:Y:S01]  /*9380*/  FMUL.FTZ R28, R168, R115 ;  /* 0x00000073a81c7220 */ /* 0x000fe20000410000 */
[----:B------:R-:W-:Y:S01]  /*9390*/  FADD.FTZ R143, R143, R140 ;  /* 0x0000008c8f8f7221 */ /* 0x000fe20000010000 */
[----:B------:R-:W-:Y:S01]  /*93a0*/  FMUL.FTZ R29, R167, R125 ;  /* 0x0000007da71d7220 */ /* 0x000fe20000410000 */
[----:B------:R-:W-:Y:S01]  /*93b0*/  FMUL.FTZ R140, R152, R115 ;  /* 0x00000073988c7220 */ /* 0x000fe20000410000 */
[----:B------:R-:W-:Y:S01]  /*93c0*/  FMUL.FTZ R148, R209, R28 ;  /* 0x0000001cd1947220 */ /* 0x000fe20000410000 */
[----:B------:R-:W-:Y:S01]  /*93d0*/  FFMA.FTZ R142, R221, R156, -R172 ;  /* 0x0000009cdd8e7223 */ /* 0x000fe200000108ac */
[----:B------:R-:W-:Y:S01]  /*93e0*/  FMUL.FTZ R147, R208, R29 ;  /* 0x0000001dd0937220 */ /* 0x000fe20000410000 */
[----:B------:R-:W-:Y:S01]  /*93f0*/  FFMA.FTZ R157, R101, R157, R230 ;  /* 0x0000009d659d7223 */ /* 0x000fe200000100e6 */
[-C--:B------:R-:W-:Y:S01]  /*9400*/  FFMA.FTZ R150, R223, R140.reuse, -R148 ;  /* 0x0000008cdf967223 */ /* 0x080fe20000010894 */
[----:B------:R-:W-:Y:S01]  /*9410*/  FMUL.FTZ R148, R209, R140 ;  /* 0x0000008cd1947220 */ /* 0x000fe20000410000 */
[-C--:B------:R-:W-:Y:S01]  /*9420*/  FFMA.FTZ R155, R224, R151.reuse, -R147 ;  /* 0x00000097e09b7223 */ /* 0x080fe20000010893 */
[----:B------:R-:W-:Y:S01]  /*9430*/  FMUL.FTZ R151, R208, R151 ;  /* 0x00000097d0977220 */ /* 0x000fe20000410000 */
[----:B------:R-:W-:Y:S01]  /*9440*/  FMUL.FTZ R140, R166, R122 ;  /* 0x0000007aa68c7220 */ /* 0x000fe20000410000 */
[----:B------:R-:W-:Y:S01]  /*9450*/  FFMA.FTZ R147, R223, R28, R148 ;  /* 0x0000001cdf937223 */ /* 0x000fe20000010094 */
[----:B------:R-:W-:Y:S01]  /*9460*/  FADD.FTZ R150, R143, R150 ;  /* 0x000000968f967221 */ /* 0x000fe20000010000 */
[----:B------:R-:W-:Y:S01]  /*9470*/  FFMA.FTZ R151, R224, R29, R151 ;  /* 0x0000001de0977223 */ /* 0x000fe20000010097 */
[----:B------:R-:W-:Y:S01]  /*9480*/  FMUL.FTZ R148, R11, R122 ;  /* 0x0000007a0b947220 */ /* 0x000fe20000410000 */
[----:B------:R-:W-:Y:S01]  /*9490*/  FADD.FTZ R144, R144, R147 ;  /* 0x0000009390907221 */ /* 0x000fe20000010000 */
[----:B------:R-:W-:Y:S01]  /*94a0*/  FMUL.FTZ R156, R207, R140 ;  /* 0x0000008ccf9c7220 */ /* 0x000fe20000410000 */
[----:B------:R-:W-:Y:S01]  /*94b0*/  FMUL.FTZ R143, R165, R126 ;  /* 0x0000007ea58f7220 */ /* 0x000fe20000410000 */
[----:B------:R-:W-:Y:S01]  /*94c0*/  FADD.FTZ R150, R150, R155 ;  /* 0x0000009b96967221 */ /* 0x000fe20000010000 */
[----:B------:R-:W-:Y:S01]  /*94d0*/  FADD.FTZ R144, R144, R151 ;  /* 0x0000009790907221 */ /* 0x000fe20000010000 */
        /* <DEDUP_REMOVED lines=9> */
[----:B------:R-:W-:Y:S01]  /*9570*/  FADD.FTZ R98, R157, R98 ;  /* 0x000000629d627221 */ /* 0x000fe20000010000 */
[----:B------:R-:W-:Y:S01]  /*9580*/  FADD.FTZ R150, R150, R175 ;  /* 0x000000af96967221 */ /* 0x000fe20000010000 */
[----:B------:R-:W-:Y:S01]  /*9590*/  FADD.FTZ R147, R144, R147 ;  /* 0x0000009390937221 */ /* 0x000fe20000010000 */
[----:B------:R-:W-:Y:S01]  /*95a0*/  FFMA.FTZ R148, R214, R143, R151 ;  /* 0x0000008fd6947223 */ /* 0x000fe20000010097 */
[----:B------:R-:W-:Y:S01]  /*95b0*/  FMUL.FTZ R144, R164, R114 ;  /* 0x00000072a4907220 */ /* 0x000fe20000410000 */
[----:B------:R-:W-:Y:S01]  /*95c0*/  FMUL.FTZ R151, R205, R156 ;  /* 0x0000009ccd977220 */ /* 0x000fe20000410000 */
[-C--:B------:R-:W-:Y:S01]  /*95d0*/  FMUL.FTZ R175, R2, R113.reuse ;  /* 0x0000007102af7220 */ /* 0x080fe20000410000 */
[----:B------:R-:W-:Y:S01]  /*95e0*/  FADD.FTZ R147, R147, R148 ;  /* 0x0000009493937221 */ /* 0x000fe20000010000 */
[-C--:B------:R-:W-:Y:S01]  /*95f0*/  FMUL.FTZ R172, R205, R144.reuse ;  /* 0x00000090cdac7220 */ /* 0x080fe20000410000 */
[----:B------:R-:W-:Y:S01]  /*9600*/  FFMA.FTZ R148, R231, R144, R151 ;  /* 0x00000090e7947223 */ /* 0x000fe20000010097 */
[----:B------:R-:W-:Y:S01]  /*9610*/  FMUL.FTZ R173, R159, R113 ;  /* 0x000000719fad7220 */ /* 0x000fe20000410000 */
[----:B------:R-:W-:Y:S01]  /*9620*/  FADD.FTZ R228, -R33, R228 ;  /* 0x000000e421e47221 */ /* 0x000fe20000010100 */
[----:B------:R-:W-:Y:S01]  /*9630*/  FFMA.FTZ R155, R231, R156, -R172 ;  /* 0x0000009ce79b7223 */ /* 0x000fe200000108ac */
[----:B------:R-:W-:Y:S01]  /*9640*/  FADD.FTZ R151, R147, R148 ;  /* 0x0000009493977221 */ /* 0x000fe20000010000 */
[----:B------:R-:W-:Y:S01]  /*9650*/  FMUL.FTZ R147, R163, R123 ;  /* 0x0000007ba3937220 */ /* 0x000fe20000410000 */
[----:B------:R-:W-:Y:S01]  /*9660*/  FMUL.FTZ R177, R220, R175 ;  /* 0x000000afdcb17220 */ /* 0x000fe20000410000 */
[----:B------:R-:W-:Y:S01]  /*9670*/  FADD.FTZ R150, R150, R155 ;  /* 0x0000009b96967221 */ /* 0x000fe20000010000 */
[----:B------:R-:W-:Y:S01]  /*9680*/  FMUL.FTZ R155, R8, R123 ;  /* 0x0000007b089b7220 */ /* 0x000fe20000410000 */
[----:B------:R-:W-:Y:S01]  /*9690*/  FMUL.FTZ R157, R202, R147 ;  /* 0x00000093ca9d7220 */ /* 0x000fe20000410000 */
[----:B------:R-:W-:Y:S01]  /*96a0*/  FFMA.FTZ R174, R78, R158, R225 ;  /* 0x0000009e4eae7223 */ /* 0x000fe200000100e1 */
[----:B------:R-:W-:Y:S01]  /*96b0*/  FMUL.FTZ R158, R146, R111 ;  /* 0x0000006f929e7220 */ /* 0x000fe20000410000 */
[----:B------:R-:W-:Y:S01]  /*96c0*/  FADD.FTZ R69, R173, R69 ;  /* 0x00000045ad457221 */ /* 0x000fe20000010000 */
[-C--:B------:R-:W-:Y:S01]  /*96d0*/  FFMA.FTZ R157, R226, R155.reuse, -R157 ;  /* 0x0000009be29d7223 */ /* 0x080fe2000001089d */
[----:B------:R-:W-:Y:S01]  /*96e0*/  FMUL.FTZ R155, R202, R155 ;  /* 0x0000009bca9b7220 */ /* 0x000fe20000410000 */
[-C--:B------:R-:W-:Y:S01]  /*96f0*/  FFMA.FTZ R183, R228, R173.reuse, R177 ;  /* 0x000000ade4b77223 */ /* 0x080fe200000100b1 */
[----:B------:R-:W-:Y:S01]  /*9700*/  FMUL.FTZ R173, R220, R173 ;  /* 0x000000addcad7220 */ /* 0x000fe20000410000 */
[----:B------:R-:W-:Y:S01]  /*9710*/  FADD.FTZ R150, R150, R157 ;  /* 0x0000009d96967221 */ /* 0x000fe20000010000 */
[----:B------:R-:W-:Y:S01]  /*9720*/  FMUL.FTZ R148, R162, R111 ;  /* 0x0000006fa2947220 */ /* 0x000fe20000410000 */
[----:B------:R-:W-:Y:S01]  /*9730*/  FFMA.FTZ R156, R226, R147, R155 ;  /* 0x00000093e29c7223 */ /* 0x000fe2000001009b */
[----:B------:R-:W-:Y:S01]  /*9740*/  FMUL.FTZ R172, R203, R158 ;  /* 0x0000009ecbac7220 */ /* 0x000fe20000410000 */
[----:B------:R-:W-:Y:S01]  /*9750*/  FMUL.FTZ R157, R161, R124 ;  /* 0x0000007ca19d7220 */ /* 0x000fe20000410000 */
[----:B------:R-:W-:Y:S01]  /*9760*/  FFMA.FTZ R185, R228, R175, -R173 ;  /* 0x000000afe4b97223 */ /* 0x000fe200000108ad */
[-C--:B------:R-:W-:Y:S01]  /*9770*/  FMUL.FTZ R155, R203, R148.reuse ;  /* 0x00000094cb9b7220 */ /* 0x080fe20000410000 */
[----:B------:R-:W-:Y:S01]  /*9780*/  FADD.FTZ R151, R151, R156 ;  /* 0x0000009c97977221 */ /* 0x000fe20000010000 */
[----:B------:R-:W-:Y:S01]  /*9790*/  FFMA.FTZ R172, R227, R148, R172 ;  /* 0x00000094e3ac7223 */ /* 0x000fe200000100ac */
[----:B------:R-:W-:Y:S01]  /*97a0*/  FADD.FTZ R222, -R35, R222 ;  /* 0x000000de23de7221 */ /* 0x000fe20000010100 */
[----:B------:R-:W-:Y:S01]  /*97b0*/  FMUL.FTZ R173, R145, R124 ;  /* 0x0000007c91ad7220 */ /* 0x000fe20000410000 */
[----:B------:R-:W-:Y:S01]  /*97c0*/  FMUL.FTZ R175, R212, R157 ;  /* 0x0000009dd4af7220 */ /* 0x000fe20000410000 */
[----:B------:R-:W-:Y:S01]  /*97d0*/  FMUL.FTZ R156, R160, R112 ;  /* 0x00000070a09c7220 */ /* 0x000fe20000410000 */
[----:B------:R-:W-:Y:S01]  /*97e0*/  FFMA.FTZ R155, R227, R158, -R155 ;  /* 0x0000009ee39b7223 */ /* 0x000fe2000001089b */
[----:B------:R-:W-:Y:S01]  /*97f0*/  FADD.FTZ R151, R151, R172 ;  /* 0x000000ac97977221 */ /* 0x000fe20000010000 */
[----:B------:R-:W-:Y:S01]  /*9800*/  FMUL.FTZ R177, R27, R159 ;  /* 0x0000009f1bb17220 */ /* 0x000fe20000410000 */
[-C--:B------:R-:W-:Y:S01]  /*9810*/  FFMA.FTZ R175, R222, R173.reuse, -R175 ;  /* 0x000000addeaf7223 */ /* 0x080fe200000108af */
[----:B------:R-:W-:Y:S01]  /*9820*/  FADD.FTZ R217, -R34, R217 ;  /* 0x000000d922d97221 */ /* 0x000fe20000010100 */
[----:B------:R-:W-:Y:S01]  /*9830*/  FMUL.FTZ R158, R3, R112 ;  /* 0x00000070039e7220 */ /* 0x000fe20000410000 */
[----:B------:R-:W-:Y:S01]  /*9840*/  FMUL.FTZ R172, R215, R156 ;  /* 0x0000009cd7ac7220 */ /* 0x000fe20000410000 */
[----:B------:R-:W-:Y:S01]  /*9850*/  FMUL.FTZ R173, R212, R173 ;  /* 0x000000add4ad7220 */ /* 0x000fe20000410000 */
[----:B------:R-:W-:Y:S01]  /*9860*/  FFMA.FTZ R181, R26, R2, -R177 ;  /* 0x000000021ab57223 */ /* 0x000fe200000108b1 */
[----:B------:R-:W-:Y:S01]  /*9870*/  FADD.FTZ R150, R150, R155 ;  /* 0x0000009b96967221 */ /* 0x000fe20000010000 */
[-C--:B------:R-:W-:Y:S01]  /*9880*/  FFMA.FTZ R177, R217, R158.reuse, -R172 ;  /* 0x0000009ed9b17223 */ /* 0x080fe200000108ac */
[----:B------:R-:W-:Y:S01]  /*9890*/  FFMA.FTZ R2, R222, R157, R173 ;  /* 0x0000009dde027223 */ /* 0x000fe200000100ad */
[----:B------:R-:W-:Y:S01]  /*98a0*/  FMUL.FTZ R158, R215, R158 ;  /* 0x0000009ed79e7220 */ /* 0x000fe20000410000 */
[----:B------:R-:W-:Y:S01]  /*98b0*/  FADD.FTZ R150, R150, R175 ;  /* 0x000000af96967221 */ /* 0x000fe20000010000 */
[----:B------:R-:W-:Y:S01]  /*98c0*/  FFMA.FTZ R7, R46, -R233, R7 ;  /* 0x800000e92e077223 */ /* 0x000fe20000010007 */
[----:B------:R-:W-:Y:S01]  /*98d0*/  FADD.FTZ R2, R151, R2 ;  /* 0x0000000297027221 */ /* 0x000fe20000010000 */
[----:B------:R-:W-:Y:S01]  /*98e0*/  FFMA.FTZ R151, R217, R156, R158 ;  /* 0x0000009cd9977223 */ /* 0x000fe2000001009e */
[----:B------:R-:W-:Y:S01]  /*98f0*/  FADD.FTZ R150, R150, R177 ;  /* 0x000000b196967221 */ /* 0x000fe20000010000 */
[----:B------:R-:W-:Y:S01]  /*9900*/  FADD.FTZ R63, R156, R63 ;  /* 0x0000003f9c3f7221 */ /* 0x000fe20000010000 */
[----:B------:R-:W0:Y:S01]  /*9910*/  SHFL.DOWN PT, R158, R7, 0x1, 0x1f ;  /* 0x08201f00079e7f89 */ /* 0x000e2200000e0000 */
[----:B------:R-:W-:Y:S01]  /*9920*/  FADD.FTZ R2, R2, R151 ;  /* 0x0000009702027221 */ /* 0x000fe20000010000 */
[----:B------:R-:W-:Y:S01]  /*9930*/  FADD.FTZ R185, R150, R185 ;  /* 0x000000b996b97221 */ /* 0x000fe20000010000 */
[-C--:B------:R-:W-:Y:S01]  /*9940*/  FMUL.FTZ R151, R27, R160.reuse ;  /* 0x000000a01b977220 */ /* 0x080fe20000410000 */
[----:B------:R-:W-:Y:S01]  /*9950*/  FADD.FTZ R73, R29, R73 ;  /* 0x000000491d497221 */ /* 0x000fe20000010000 */
[----:B------:R-:W-:Y:S01]  /*9960*/  FADD.FTZ R2, R2, R183 ;  /* 0x000000b702027221 */ /* 0x000fe20000010000 */
[----:B------:R-:W-:Y:S01]  /*9970*/  FADD.FTZ R142, R185, R142 ;  /* 0x0000008eb98e7221 */ /* 0x000fe20000010000 */
[-C--:B------:R-:W-:Y:S01]  /*9980*/  FFMA.FTZ R150, R26, R3.reuse, -R151 ;  /* 0x000000031a967223 */ /* 0x080fe20000010897 */
[----:B------:R-:W-:Y:S01]  /*9990*/  FMUL.FTZ R3, R27, R3 ;  /* 0x000000031b037220 */ /* 0x000fe20000410000 */
[----:B------:R-:W-:Y:S01]  /*99a0*/  FADD.FTZ R141, R2, R141 ;  /* 0x0000008d028d7221 */ /* 0x000fe20000010000 */
[----:B------:R-:W-:Y:S01]  /*99b0*/  FADD.FTZ R142, R142, R19 ;  /* 0x000000138e8e7221 */ /* 0x000fe20000010000 */
[----:B------:R-:W2:Y:S01]  /*99c0*/  SHFL.DOWN PT, R151, R6, 0x1, 0x1f ;  /* 0x08201f0006977f89 */ /* 0x000ea200000e0000 */
[----:B------:R-:W-:Y:S01]  /*99d0*/  FFMA.FTZ R2, R26, R160, R3 ;  /* 0x000000a01a027223 */ /* 0x000fe20000010003 */
[----:B------:R-:W-:Y:S01]  /*99e0*/  FADD.FTZ R141, R141, R18 ;  /* 0x000000128d8d7221 */ /* 0x000fe20000010000 */
[----:B------:R-:W-:Y:S01]  /*99f0*/  FADD.FTZ R142, R142, R5 ;  /* 0x000000058e8e7221 */ /* 0x000fe20000010000 */
[C---:B------:R-:W-:Y:S01]  /*9a00*/  FMUL.FTZ R3, R27.reuse, R145 ;  /* 0x000000911b037220 */ /* 0x040fe20000410000 */
[----:B------:R-:W-:Y:S01]  /*9a10*/  FMUL.FTZ R5, R27, R162 ;  /* 0x000000a21b057220 */ /* 0x000fe20000410000 */
[----:B------:R-:W-:Y:S01]  /*9a20*/  FADD.FTZ R4, R141, R4 ;  /* 0x000000048d047221 */ /* 0x000fe20000010000 */
[----:B------:R-:W-:Y:S01]  /*9a30*/  FMUL.FTZ R18, R217, R2 ;  /* 0x00000002d9127220 */ /* 0x000fe20000410000 */
[----:B------:R-:W4:Y:S01]  /*9a40*/  SHFL.DOWN PT, R156, R142, 0x1, 0x1f ;  /* 0x08201f008e9c7f89 */ /* 0x000f2200000e0000 */
[-C--:B------:R-:W-:Y:S01]  /*9a50*/  FFMA.FTZ R3, R26, R161.reuse, R3 ;  /* 0x000000a11a037223 */ /* 0x080fe20000010003 */
[----:B------:R-:W-:Y:S01]  /*9a60*/  FMUL.FTZ R2, R27, R161 ;  /* 0x000000a11b027220 */ /* 0x000fe20000410000 */
[----:B------:R-:W-:Y:S01]  /*9a70*/  FFMA.FTZ R18, R215, R150, R18 ;  /* 0x00000096d7127223 */ /* 0x000fe20000010012 */
[----:B------:R-:W5:Y:S01]  /*9a80*/  SHFL.DOWN PT, R141, R4, 0x1, 0x1f ;  /* 0x08201f00048d7f89 */ /* 0x000f6200000e0000 */
[----:B------:R-:W-:Y:S01]  /*9a90*/  FMUL.FTZ R19, R222, R3 ;  /* 0x00000003de137220 */ /* 0x000fe20000410000 */
[-C--:B------:R-:W-:Y:S01]  /*9aa0*/  FMUL.FTZ R3, R27, R146.reuse ;  /* 0x000000921b037220 */ /* 0x080fe20000410000 */
[C---:B------:R-:W-:Y:S01]  /*9ab0*/  FFMA.FTZ R146, R26.reuse, R146, -R5 ;  /* 0x000000921a927223 */ /* 0x040fe20000010805 */
[----:B------:R-:W-:Y:S01]  /*9ac0*/  MOV R5, R142 ;  /* 0x0000008e00057202 */ /* 0x000fe20000000f00 */
[C---:B------:R-:W-:Y:S01]  /*9ad0*/  FFMA.FTZ R145, R26.reuse, R145, -R2 ;  /* 0x000000911a917223 */ /* 0x040fe20000010802 */
[----:B------:R-:W-:Y:S01]  /*9ae0*/  FFMA.FTZ R18, R79, R160, R18 ;  /* 0x000000a04f127223 */ /* 0x000fe20000010012 */
[----:B0-----:R-:W-:Y:S01]  /*9af0*/  @!P2 FADD.FTZ R7, R7, R158 ;  /* 0x0000009e0707a221 */ /* 0x001fe20000010000 */
[----:B------:R-:W-:Y:S01]  /*9b00*/  FFMA.FTZ R2, R26, R162, R3 ;  /* 0x000000a21a027223 */ /* 0x000fe20000010003 */
[----:B------:R-:W-:Y:S01]  /*9b10*/  FFMA.FTZ R212, R212, R145, R19 ;  /* 0x00000091d4d47223 */ /* 0x000fe20000010013 */
[----:B------:R-:W-:Y:S01]  /*9b20*/  FADD.FTZ R95, R18, R95 ;  /* 0x0000005f125f7221 */ /* 0x000fe20000010000 */
[C---:B------:R-:W-:Y:S01]  /*9b30*/  FMUL.FTZ R3, R27.reuse, R8 ;  /* 0x000000081b037220 */ /* 0x040fe20000410000 */
[----:B--2---:R-:W-:Y:S01]  /*9b40*/  @!P2 FADD.FTZ R6, R6, R151 ;  /* 0x000000970606a221 */ /* 0x004fe20000010000 */
[----:B------:R-:W0:Y:S01]  /*9b50*/  SHFL.DOWN PT, R142, R7, 0x2, 0x1f ;  /* 0x08401f00078e7f89 */ /* 0x000e2200000e0000 */
[-C--:B------:R-:W-:Y:S01]  /*9b60*/  FMUL.FTZ R19, R27, R163.reuse ;  /* 0x000000a31b137220 */ /* 0x080fe20000410000 */
[C---:B------:R-:W-:Y:S01]  /*9b70*/  FFMA.FTZ R3, R26.reuse, R163, R3 ;  /* 0x000000a31a037223 */ /* 0x040fe20000010003 */
[----:B------:R-:W-:Y:S01]  /*9b80*/  FMUL.FTZ R2, R227, R2 ;  /* 0x00000002e3027220 */ /* 0x000fe20000410000 */
[----:B------:R-:W2:Y:S01]  /*9b90*/  SHFL.DOWN PT, R151, R6, 0x2, 0x1f ;  /* 0x08401f0006977f89 */ /* 0x000ea200000e0000 */
[----:B------:R-:W-:Y:S01]  /*9ba0*/  FFMA.FTZ R19, R26, R8, -R19 ;  /* 0x000000081a137223 */ /* 0x000fe20000010813 */
[----:B------:R-:W-:Y:S01]  /*9bb0*/  FMUL.FTZ R8, R27, R164 ;  /* 0x000000a41b087220 */ /* 0x000fe20000410000 */
[----:B----4-:R-:W-:Y:S01]  /*9bc0*/  @!P2 FADD.FTZ R5, R5, R156 ;  /* 0x0000009c0505a221 */ /* 0x010fe20000010000 */
[----:B------:R-:W-:Y:S01]  /*9bd0*/  FFMA.FTZ R203, R203, R146, R2 ;  /* 0x00000092cbcb7223 */ /* 0x000fe20000010002 */
[----:B------:R-:W-:Y:S01]  /*9be0*/  FMUL.FTZ R179, R228, R179 ;  /* 0x000000b3e4b37220 */ /* 0x000fe20000410000 */
[----:B------:R-:W-:Y:S01]  /*9bf0*/  FFMA.FTZ R8, R26, R9, -R8 ;  /* 0x000000091a087223 */ /* 0x000fe20000010808 */
[----:B-----5:R-:W-:Y:S01]  /*9c00*/  @!P2 FADD.FTZ R4, R141, R4 ;  /* 0x000000048d04a221 */ /* 0x020fe20000010000 */
[----:B------:R-:W4:Y:S01]  /*9c10*/  SHFL.DOWN PT, R18, R5, 0x2, 0x1f ;  /* 0x08401f0005127f89 */ /* 0x000f2200000e0000 */
[----:B------:R-:W-:Y:S01]  /*9c20*/  ISETP.GT.AND P2, PT, R131, 0x1d, PT ;  /* 0x0000001d8300780c */ /* 0x000fe20003f44270 */
[----:B------:R-:W-:Y:S01]  /*9c30*/  FMUL.FTZ R141, R226, R3 ;  /* 0x00000003e28d7220 */ /* 0x000fe20000410000 */
[C---:B------:R-:W-:Y:S01]  /*9c40*/  FMUL.FTZ R3, R27.reuse, R9 ;  /* 0x000000091b037220 */ /* 0x040fe20000410000 */
[----:B------:R-:W5:Y:S01]  /*9c50*/  SHFL.DOWN PT, R145, R4, 0x2, 0x1f ;  /* 0x08401f0004917f89 */ /* 0x000f6200000e0000 */
[----:B------:R-:W-:Y:S01]  /*9c60*/  FFMA.FTZ R179, R220, R181, R179 ;  /* 0x000000b5dcb37223 */ /* 0x000fe200000100b3 */
[----:B------:R-:W-:Y:S01]  /*9c70*/  FFMA.FTZ R19, R202, R19, R141 ;  /* 0x00000013ca137223 */ /* 0x000fe2000001008d */
[----:B------:R-:W-:Y:S01]  /*9c80*/  FFMA.FTZ R2, R26, R164, R3 ;  /* 0x000000a41a027223 */ /* 0x000fe20000010003 */
[----:B------:R-:W-:Y:S01]  /*9c90*/  FMUL.FTZ R3, R27, R165 ;  /* 0x000000a51b037220 */ /* 0x000fe20000410000 */
[----:B------:R-:W-:Y:S01]  /*9ca0*/  FFMA.FTZ R179, R102, R159, R179 ;  /* 0x0000009f66b37223 */ /* 0x000fe200000100b3 */
[----:B------:R-:W-:Y:S01]  /*9cb0*/  FFMA.FTZ R19, R104, R163, R19 ;  /* 0x000000a368137223 */ /* 0x000fe20000010013 */
[----:B------:R-:W-:Y:S01]  /*9cc0*/  FMUL.FTZ R2, R231, R2 ;  /* 0x00000002e7027220 */ /* 0x000fe20000410000 */
[----:B------:R-:W-:Y:S01]  /*9cd0*/  FFMA.FTZ R9, R26, R149, -R3 ;  /* 0x000000951a097223 */ /* 0x000fe20000010803 */
[----:B------:R-:W-:Y:S01]  /*9ce0*/  FMUL.FTZ R3, R27, R11 ;  /* 0x0000000b1b037220 */ /* 0x000fe20000410000 */
[----:B0-----:R-:W-:Y:S01]  /*9cf0*/  @!P2 FADD.FTZ R7, R7, R142 ;  /* 0x0000008e0707a221 */ /* 0x001fe20000010000 */
[----:B------:R-:W-:Y:S01]  /*9d00*/  FADD.FTZ R90, R19, R90 ;  /* 0x0000005a135a7221 */ /* 0x000fe20000010000 */
[----:B--2---:R-:W-:Y:S01]  /*9d10*/  @!P2 FADD.FTZ R6, R6, R151 ;  /* 0x000000970606a221 */ /* 0x004fe20000010000 */
[----:B------:R-:W-:Y:S01]  /*9d20*/  FFMA.FTZ R2, R205, R8, R2 ;  /* 0x00000008cd027223 */ /* 0x000fe20000010002 */
[C---:B------:R-:W-:Y:S01]  /*9d30*/  FMUL.FTZ R8, R27.reuse, R166 ;  /* 0x000000a61b087220 */ /* 0x040fe20000410000 */
[----:B------:R-:W0:Y:S01]  /*9d40*/  SHFL.DOWN PT, R142, R7, 0x4, 0x1f ;  /* 0x08801f00078e7f89 */ /* 0x000e2200000e0000 */
[----:B------:R-:W-:Y:S01]  /*9d50*/  FMUL.FTZ R149, R27, R149 ;  /* 0x000000951b957220 */ /* 0x000fe20000410000 */
[----:B------:R-:W-:Y:S01]  /*9d60*/  FFMA.FTZ R164, R85, R164, R2 ;  /* 0x000000a455a47223 */ /* 0x000fe20000010002 */
[C---:B------:R-:W-:Y:S01]  /*9d70*/  FFMA.FTZ R2, R26.reuse, R166, R3 ;  /* 0x000000a61a027223 */ /* 0x040fe20000010003 */
[----:B------:R-:W2:Y:S01]  /*9d80*/  SHFL.DOWN PT, R141, R6, 0x4, 0x1f ;  /* 0x08801f00068d7f89 */ /* 0x000ea200000e0000 */
[----:B----4-:R-:W-:Y:S01]  /*9d90*/  @!P2 FADD.FTZ R5, R5, R18 ;  /* 0x000000120505a221 */ /* 0x010fe20000010000 */
[----:B------:R-:W-:Y:S01]  /*9da0*/  FMUL.FTZ R3, R27, R167 ;  /* 0x000000a71b037220 */ /* 0x000fe20000410000 */
[----:B------:R-:W-:Y:S01]  /*9db0*/  FFMA.FTZ R8, R26, R11, -R8 ;  /* 0x0000000b1a087223 */ /* 0x000fe20000010808 */
[----:B------:R-:W-:Y:S01]  /*9dc0*/  FMUL.FTZ R2, R229, R2 ;  /* 0x00000002e5027220 */ /* 0x000fe20000410000 */
[----:B-----5:R-:W-:Y:S01]  /*9dd0*/  @!P2 FADD.FTZ R4, R4, R145 ;  /* 0x000000910404a221 */ /* 0x020fe20000010000 */
[----:B------:R-:W4:Y:S01]  /*9de0*/  SHFL.DOWN PT, R18, R5, 0x4, 0x1f ;  /* 0x08801f0005127f89 */ /* 0x000f2200000e0000 */
[----:B------:R-:W-:Y:S01]  /*9df0*/  ISETP.GT.AND P2, PT, R131, 0x1b, PT ;  /* 0x0000001b8300780c */ /* 0x000fe20003f44270 */
[CC--:B------:R-:W-:Y:S01]  /*9e00*/  FFMA.FTZ R11, R26.reuse, R10.reuse, -R3 ;  /* 0x0000000a1a0b7223 */ /* 0x0c0fe20000010803 */
[----:B------:R-:W-:Y:S01]  /*9e10*/  FMUL.FTZ R3, R27, R10 ;  /* 0x0000000a1b037220 */ /* 0x000fe20000410000 */
[----:B------:R-:W5:Y:S01]  /*9e20*/  SHFL.DOWN PT, R19, R4, 0x4, 0x1f ;  /* 0x08801f0004137f89 */ /* 0x000f6200000e0000 */
[----:B------:R-:W-:Y:S01]  /*9e30*/  FFMA.FTZ R2, R207, R8, R2 ;  /* 0x00000008cf027223 */ /* 0x000fe20000010002 */
[C---:B------:R-:W-:Y:S01]  /*9e40*/  FFMA.FTZ R149, R26.reuse, R165, R149 ;  /* 0x000000a51a957223 */ /* 0x040fe20000010095 */
[----:B------:R-:W-:Y:S01]  /*9e50*/  FFMA.FTZ R3, R26, R167, R3 ;  /* 0x000000a71a037223 */ /* 0x000fe20000010003 */
        /* <DEDUP_REMOVED lines=8> */
[----:B------:R-:W-:Y:S01]  /*9ee0*/  FMUL.FTZ R9, R27, R168 ;  /* 0x000000a81b097220 */ /* 0x000fe20000410000 */
[----:B------:R-:W-:Y:S01]  /*9ef0*/  FADD.FTZ R97, R174, R97 ;  /* 0x00000061ae617221 */ /* 0x000fe20000010000 */
[----:B--2---:R-:W-:Y:S01]  /*9f00*/  @!P2 FADD.FTZ R6, R6, R141 ;  /* 0x0000008d0606a221 */ /* 0x004fe20000010000 */
[----:B------:R-:W-:Y:S01]  /*9f10*/  FFMA.FTZ R165, R105, R165, R206 ;  /* 0x000000a569a57223 */ /* 0x000fe200000100ce */
[----:B------:R-:W-:Y:S01]  /*9f20*/  FADD.FTZ R94, R179, R94 ;  /* 0x0000005eb35e7221 */ /* 0x000fe20000010000 */
[----:B------:R-:W-:Y:S01]  /*9f30*/  FADD.FTZ R72, R157, R72 ;  /* 0x000000489d487221 */ /* 0x000fe20000010000 */
[----:B------:R-:W-:Y:S01]  /*9f40*/  FADD.FTZ R64, R148, R64 ;  /* 0x0000004094407221 */ /* 0x000fe20000010000 */
[----:B------:R-:W0:Y:S01]  /*9f50*/  SHFL.DOWN PT, R141, R6, 0x8, 0x1f ;  /* 0x09001f00068d7f89 */ /* 0x000e2200000e0000 */
[----:B----4-:R-:W-:Y:S01]  /*9f60*/  @!P2 FADD.FTZ R5, R5, R18 ;  /* 0x000000120505a221 */ /* 0x010fe20000010000 */
[----:B------:R-:W-:Y:S01]  /*9f70*/  FADD.FTZ R92, R161, R92 ;  /* 0x0000005ca15c7221 */ /* 0x000fe20000010000 */
[----:B------:R-:W-:Y:S01]  /*9f80*/  FADD.FTZ R71, R147, R71 ;  /* 0x0000004793477221 */ /* 0x000fe20000010000 */
[----:B------:R-:W2:Y:S01]  /*9f90*/  SHFL.DOWN PT, R18, R7, 0x8, 0x1f ;  /* 0x09001f0007127f89 */ /* 0x000ea200000e0000 */
[----:B-----5:R-:W-:Y:S01]  /*9fa0*/  @!P2 FADD.FTZ R4, R4, R19 ;  /* 0x000000130404a221 */ /* 0x020fe20000010000 */
[----:B------:R-:W-:Y:S01]  /*9fb0*/  ISETP.GT.AND P2, PT, R131, 0x17, PT ;  /* 0x000000178300780c */ /* 0x000fe20003f44270 */
[----:B------:R-:W-:Y:S01]  /*9fc0*/  FMUL.FTZ R19, R224, R3 ;  /* 0x00000003e0137220 */ /* 0x000fe20000410000 */
[----:B------:R-:W4:Y:S01]  /*9fd0*/  SHFL.DOWN PT, R10, R5, 0x8, 0x1f ;  /* 0x09001f00050a7f89 */ /* 0x000f2200000e0000 */
[CC--:B------:R-:W-:Y:S01]  /*9fe0*/  FMUL.FTZ R3, R27.reuse, R152.reuse ;  /* 0x000000981b037220 */ /* 0x0c0fe20000410000 */
[----:B------:R-:W-:Y:S01]  /*9ff0*/  FFMA.FTZ R152, R26, R152, -R9 ;  /* 0x000000981a987223 */ /* 0x000fe20000010809 */
[----:B------:R-:W-:Y:S01]  /*a000*/  FFMA.FTZ R11, R208, R11, R19 ;  /* 0x0000000bd00b7223 */ /* 0x000fe20000010013 */
[----:B------:R-:W5:Y:S01]  /*a010*/  SHFL.DOWN PT, R29, R4, 0x8, 0x1f ;  /* 0x09001f00041d7f89 */ /* 0x000f6200000e0000 */
[----:B------:R-:W-:Y:S01]  /*a020*/  FFMA.FTZ R2, R26, R168, R3 ;  /* 0x000000a81a027223 */ /* 0x000fe20000010003 */
[----:B------:R-:W-:Y:S01]  /*a030*/  FMUL.FTZ R3, R27, R153 ;  /* 0x000000991b037220 */ /* 0x000fe20000410000 */
[----:B------:R-:W-:Y:S01]  /*a040*/  FFMA.FTZ R11, R106, R167, R11 ;  /* 0x000000a76a0b7223 */ /* 0x000fe2000001000b */
[----:B------:R-:W-:Y:S01]  /*a050*/  FADD.FTZ R93, R162, R93 ;  /* 0x0000005da25d7221 */ /* 0x000fe20000010000 */
[----:B------:R-:W-:Y:S01]  /*a060*/  FMUL.FTZ R8, R223, R2 ;  /* 0x00000002df087220 */ /* 0x000fe20000410000 */
[-C--:B------:R-:W-:Y:S01]  /*a070*/  FFMA.FTZ R3, R26, R169.reuse, R3 ;  /* 0x000000a91a037223 */ /* 0x080fe20000010003 */
[----:B------:R-:W-:Y:S01]  /*a080*/  FMUL.FTZ R2, R27, R169 ;  /* 0x000000a91b027220 */ /* 0x000fe20000410000 */
[----:B------:R-:W-:Y:S01]  /*a090*/  FADD.FTZ R86, R11, R86 ;  /* 0x000000560b567221 */ /* 0x000fe20000010000 */
[----:B------:R-:W-:Y:S01]  /*a0a0*/  FFMA.FTZ R209, R209, R152, R8 ;  /* 0x00000098d1d17223 */ /* 0x000fe20000010008 */
[----:B------:R-:W-:Y:S01]  /*a0b0*/  FMUL.FTZ R11, R216, R3 ;  /* 0x00000003d80b7220 */ /* 0x000fe20000410000 */
[----:B------:R-:W-:Y:S01]  /*a0c0*/  FADD.FTZ R65, R144, R65 ;  /* 0x0000004190417221 */ /* 0x000fe20000010000 */
        /* <DEDUP_REMOVED lines=9> */
[----:B------:R-:W-:Y:S01]  /*a160*/  FFMA.FTZ R153, R26, R153, -R2 ;  /* 0x000000991a997223 */ /* 0x000fe20000010802 */
[----:B------:R0:W4:Y:S01]  /*a170*/  SHFL.DOWN PT, R10, R7, 0x10, 0x1f ;  /* 0x0a001f00070a7f89 */ /* 0x00012200000e0000 */
[----:B------:R-:W-:Y:S01]  /*a180*/  FFMA.FTZ R209, R96, R168, R209 ;  /* 0x000000a860d17223 */ /* 0x000fe200000100d1 */
[----:B-----5:R-:W-:Y:S01]  /*a190*/  @!P2 FADD.FTZ R4, R4, R29 ;  /* 0x0000001d0404a221 */ /* 0x020fe20000010000 */
[----:B------:R-:W-:Y:S01]  /*a1a0*/  FMUL.FTZ R3, R27, R154 ;  /* 0x0000009a1b037220 */ /* 0x000fe20000410000 */
[----:B------:R0:W0:Y:S04]  /*a1b0*/  SHFL.DOWN PT, R8, R5, 0x10, 0x1f ;  /* 0x0a001f0005087f89 */ /* 0x00002800000e0000 */
[----:B------:R0:W0:Y:S01]  /*a1c0*/  SHFL.DOWN PT, R9, R4, 0x10, 0x1f ;  /* 0x0a001f0004097f89 */ /* 0x00002200000e0000 */
[----:B------:R-:W-:Y:S05]  /*a1d0*/  @P3 BRA `(.L_x_9796) ;  /* 0x0000000000203947 */ /* 0x000fea0003800000 */
        /* <DEDUP_REMOVED lines=8> */
.L_x_9796:
[----:B------:R-:W-:Y:S05]  /*a260*/  BSYNC.RECONVERGENT B0 ;  /* 0x0000000000007941 */ /* 0x000fea0003800200 */
.L_x_9795:
        /* <DEDUP_REMOVED lines=25> */
[----:B----4-:R-:W0:Y:S01]  /*a400*/  LDS.128 R8, [UR14+0x870] ;  /* 0x0008700eff087984 */ /* 0x010e220008000c00 */
[----:B------:R-:W-:-:S04]  /*a410*/  ULEA UR12, UR9, UR14, 0x3 ;  /* 0x0000000e090c7291 */ /* 0x000fc8000f8e18ff */
[----:B------:R-:W-:-:S13]  /*a420*/  PLOP3.LUT P0, PT, PT, PT, UP0, 0x80, 0x8 ;  /* 0x000000000008781c */ /* 0x000fda0003f0f008 */
[----:B------:R-:W4:Y:S04]  /*a430*/  @P0 LDS.64 R2, [UR12+0x3ab0] ;  /* 0x003ab00cff020984 */ /* 0x000f280008000a00 */
[----:B------:R-:W5:Y:S01]  /*a440*/  @P0 LDS.64 R12, [UR12+0x32b0] ;  /* 0x0032b00cff0c0984 */ /* 0x000f620008000a00 */
[----:B0-----:R-:W-:Y:S01]  /*a450*/  FADD.FTZ R6, R10, R6 ;  /* 0x000000060a067221 */ /* 0x001fe20000010000 */
[----:B------:R-:W-:Y:S01]  /*a460*/  FADD.FTZ R7, R11, R7 ;  /* 0x000000070b077221 */ /* 0x000fe20000010000 */
[----:B------:R-:W-:Y:S01]  /*a470*/  FADD.FTZ R4, R8, R4 ;  /* 0x0000000408047221 */ /* 0x000fe20000010000 */
[----:B------:R-:W-:Y:S01]  /*a480*/  FADD.FTZ R5, R9, R5 ;  /* 0x0000000509057221 */ /* 0x000fe20000010000 */
[----:B----4-:R-:W-:Y:S01]  /*a490*/  @P0 FADD.FTZ R6, R6, R2 ;  /* 0x0000000206060221 */ /* 0x010fe20000010000 */
[----:B------:R-:W-:Y:S01]  /*a4a0*/  @P0 FADD.FTZ R7, R7, R3 ;  /* 0x0000000307070221 */ /* 0x000fe20000010000 */
[----:B-----5:R-:W-:Y:S01]  /*a4b0*/  @P0 FADD.FTZ R4, R4, R12 ;  /* 0x0000000c04040221 */ /* 0x020fe20000010000 */
[----:B------:R-:W-:-:S03]  /*a4c0*/  @P0 FADD.FTZ R5, R5, R13 ;  /* 0x0000000d05050221 */ /* 0x000fc60000010000 */
[----:B------:R0:W-:Y:S04]  /*a4d0*/  STS.64 [UR12+0x3ab0], R6 ;  /* 0x003ab006ff007988 */ /* 0x0001e80008000a0c */
[----:B------:R0:W-:Y:S02]  /*a4e0*/  STS.64 [UR12+0x32b0], R4 ;  /* 0x0032b004ff007988 */ /* 0x0001e40008000a0c */
.L_x_9798:
[----:B------:R-:W-:Y:S05]  /*a4f0*/  BSYNC.RECONVERGENT B0 ;  /* 0x0000000000007941 */ /* 0x000fea0003800200 */
.L_x_9797:
[----:B------:R-:W-:-:S04]  /*a500*/  UIADD3 UR9, UPT, UPT, UR9, 0x1, URZ ;  /* 0x0000000109097890 */ /* 0x000fc8000fffe0ff */
[----:B------:R-:W-:-:S09]  /*a510*/  UISETP.GE.AND UP0, UPT, UR9, UR32, UPT ;  /* 0x000000200900728c */ /* 0x000fd2000bf06270 */
[----:B------:R-:W-:Y:S05]  /*a520*/  BRA.U !UP0, `(.L_x_9799) ;  /* 0xffffffa508907547 */ /* 0x000fea000b83ffff */
.L_x_9765:
[----:B------:R-:W-:Y:S01]  /*a530*/  BAR.SYNC.DEFER_BLOCKING 0x0 ;  /* 0x0000000000007b1d */ /* 0x000fe20000010000 */
[----:B------:R-:W-:-:S05]  /*a540*/  F2FP.BF16.F32.PACK_AB R64, R64, R71 ;  /* 0x000000474040723e */ /* 0x000fca00000010ff */
[----:B------:R-:W5:Y:S01]  /*a550*/  LDCU.64 UR14, c[0x0][0x4f8] ;  /* 0x00009f00ff0e77ac */ /* 0x000f620008000a00 */
[----:B------:R-:W1:Y:S01]  /*a560*/  LDCU.64 UR32, c[0x0][0x500] ;  /* 0x0000a000ff2077ac */ /* 0x000e620008000a00 */
[----:B------:R-:W2:Y:S01]  /*a570*/  LDCU.64 UR34, c[0x0][0x550] ;  /* 0x0000aa00ff2277ac */ /* 0x000ea20008000a00 */
[----:B0-----:R-:W3:Y:S04]  /*a580*/  LDG.E.128 R4, desc[UR30][R20.64] ;  /* 0x0000001e14047981 */ /* 0x001ee8000c1e1d00 */
[----:B------:R-:W4:Y:S01]  /*a590*/  LDG.E.128 R12, desc[UR30][R20.64+0x200] ;  /* 0x0002001e140c7981 */ /* 0x000f22000c1e1d00 */
[----:B------:R-:W-:Y:S01]  /*a5a0*/  UMOV UR7, URZ ;  /* 0x000000ff00077c82 */ /* 0x000fe20008000000 */
[----:B------:R-:W-:Y:S02]  /*a5b0*/  UIADD3 UR27, UP1, UPT, UR27, -0x800, URZ ;  /* 0xfffff8001b1b7890 */ /* 0x000fe4000ff3e0ff */
[----:B-----5:R-:W-:-:S02]  /*a5c0*/  UIMAD.WIDE.U32 UR12, UR29, UR14, UR6 ;  /* 0x0000000e1d0c72a5 */ /* 0x020fc4000f8e0006 */
[----:B------:R-:W-:Y:S02]  /*a5d0*/  UIADD3 UR23, UP2, UPT, UR23, -0x800, URZ ;  /* 0xfffff80017177890 */ /* 0x000fe4000ff5e0ff */
[----:B------:R-:W-:Y:S01]  /*a5e0*/  UIMAD UR13, UR29, UR15, UR13 ;  /* 0x0000000f1d0d72a4 */ /* 0x000fe2000f8e020d */
[----:B------:R-:W0:Y:S03]  /*a5f0*/  LDCU.64 UR14, c[0x0][0x520] ;  /* 0x0000a400ff0e77ac */ /* 0x000e260008000a00 */
[----:B-1----:R-:W-:Y:S02]  /*a600*/  UIMAD.WIDE.U32 UR12, UR10, UR32, UR12 ;  /* 0x000000200a0c72a5 */ /* 0x002fe4000f8e000c */
[----:B------:R-:W-:Y:S02]  /*a610*/  UIADD3.X UR22, UPT, UPT, UR22, -0x1, URZ, UP1, !UPT ;  /* 0xffffffff16167890 */ /* 0x000fe40008ffe4ff */
[----:B------:R-:W-:-:S02]  /*a620*/  UIMAD UR13, UR10, UR33, UR13 ;  /* 0x000000210a0d72a4 */ /* 0x000fc4000f8e020d */
[----:B--2---:R-:W-:Y:S01]  /*a630*/  ULEA UR9, UP0, UR12, UR34, 0x1 ;  /* 0x000000220c097291 */ /* 0x004fe2000f8008ff */
[----:B------:R-:W1:Y:S03]  /*a640*/  LDCU.64 UR32, c[0x0][0x560] ;  /* 0x0000ac00ff2077ac */ /* 0x000e660008000a00 */
[----:B------:R-:W-:Y:S02]  /*a650*/  ULEA.HI.X UR12, UR12, UR35, UR13, 0x1, UP0 ;  /* 0x000000230c0c7291 */ /* 0x000fe400080f0c0d */
[----:B------:R-:W-:Y:S01]  /*a660*/  UIADD3.X UR24, UPT, UPT, UR24, -0x1, URZ, UP2, !UPT ;  /* 0xffffffff18187890 */ /* 0x000fe200097fe4ff */
[----:B---3--:R-:W-:Y:S04]  /*a670*/  STS.128 [R130], R4 ;  /* 0x0000000482007388 */ /* 0x008fe80000000c00 */
[----:B----4-:R-:W-:Y:S01]  /*a680*/  STS.128 [R130+0x200], R12 ;  /* 0x0002000c82007388 */ /* 0x010fe20000000c00 */
        /* <DEDUP_REMOVED lines=11> */
[----:B------:R-:W-:Y:S01]  /*a740*/  FSETP.GTU.FTZ.AND P6, PT, R3, 20, PT ;  /* 0x41a000000300780b */ /* 0x000fe20003fdc000 */
[----:B------:R-:W-:Y:S01]  /*a750*/  FADD.FTZ R2, R8, UR8 ;  /* 0x0000000808027e21 */ /* 0x000fe20008010000 */
[----:B------:R-:W-:Y:S01]  /*a760*/  FADD.FTZ R16, R0, UR8 ;  /* 0x0000000800107e21 */ /* 0x000fe20008010000 */
[----:B------:R-:W-:Y:S02]  /*a770*/  PRMT R9, R9, 0x7632, R9 ;  /* 0x0000763209097816 */ /* 0x000fe40000000009 */
[----:B------:R-:W-:Y:S02]  /*a780*/  SHF.L.U32 R13, R11, 0x10, RZ ;  /* 0x000000100b0d7819 */ /* 0x000fe400000006ff */
[----:B------:R-:W-:-:S02]  /*a790*/  FSETP.GTU.FTZ.AND P4, PT, R2, 20, PT ;  /* 0x41a000000200780b */ /* 0x000fc40003f9c000 */
[----:B------:R-:W-:Y:S01]  /*a7a0*/  FSETP.GTU.FTZ.AND P5, PT, R16, 20, PT ;  /* 0x41a000001000780b */ /* 0x000fe20003fbc000 */
[----:B------:R-:W-:Y:S01]  /*a7b0*/  FADD.FTZ R15, R13, UR8 ;  /* 0x000000080d0f7e21 */ /* 0x000fe20008010000 */
[----:B------:R-:W-:Y:S02]  /*a7c0*/  SHF.L.U32 R9, R9, 0x10, RZ ;  /* 0x0000001009097819 */ /* 0x000fe400000006ff */
[----:B------:R-:W-:Y:S01]  /*a7d0*/  @!P6 FMUL.FTZ R0, R3, -1.4426950216293334961 ;  /* 0xbfb8aa3b0300e820 */ /* 0x000fe20000410000 */
[----:B------:R-:W-:Y:S02]  /*a7e0*/  PRMT R10, R10, 0x7632, R10 ;  /* 0x000076320a0a7816 */ /* 0x000fe4000000000a */
[----:B------:R-:W-:Y:S01]  /*a7f0*/  FADD.FTZ R9, R9, UR8 ;  /* 0x0000000809097e21 */ /* 0x000fe20008010000 */
[----:B------:R-:W-:Y:S02]  /*a800*/  FSETP.GTU.FTZ.AND P2, PT, R15, 20, PT ;  /* 0x41a000000f00780b */ /* 0x000fe40003f5c000 */
[----:B------:R-:W2:Y:S01]  /*a810*/  @!P6 MUFU.EX2 R0, R0 ;  /* 0x000000000000e308 */ /* 0x000ea20000000800 */
[----:B------:R-:W-:Y:S01]  /*a820*/  @!P4 FMUL.FTZ R3, R2, -1.4426950216293334961 ;  /* 0xbfb8aa3b0203c820 */ /* 0x000fe20000410000 */
[----:B------:R-:W-:Y:S01]  /*a830*/  SHF.L.U32 R10, R10, 0x10, RZ ;  /* 0x000000100a0a7819 */ /* 0x000fe200000006ff */
[----:B------:R-:W-:Y:S01]  /*a840*/  @!P5 FMUL.FTZ R8, R16, -1.4426950216293334961 ;  /* 0xbfb8aa3b1008d820 */ /* 0x000fe20000410000 */
[----:B------:R-:W-:-:S02]  /*a850*/  PRMT R11, R11, 0x7632, R11 ;  /* 0x000076320b0b7816 */ /* 0x000fc4000000000b */
[----:B---3--:R-:W-:Y:S02]  /*a860*/  SHF.L.U32 R13, R4, 0x10, RZ ;  /* 0x00000010040d7819 */ /* 0x008fe400000006ff */
[----:B------:R-:W3:Y:S01]  /*a870*/  @!P4 MUFU.EX2 R3, R3 ;  /* 0x000000030003c308 */ /* 0x000ee20000000800 */
[----:B------:R-:W-:Y:S02]  /*a880*/  SHF.L.U32 R11, R11, 0x10, RZ ;  /* 0x000000100b0b7819 */ /* 0x000fe400000006ff */
[----:B------:R-:W-:Y:S01]  /*a890*/  FADD.FTZ R16, R13, UR8 ;  /* 0x000000080d107e21 */ /* 0x000fe20008010000 */
[----:B------:R-:W-:Y:S02]  /*a8a0*/  FSETP.GTU.FTZ.AND P3, PT, R12, 20, PT ;  /* 0x41a000000c00780b */ /* 0x000fe40003f7c000 */
[----:B------:R-:W-:Y:S02]  /*a8b0*/  PRMT R4, R4, 0x7632, R4 ;  /* 0x0000763204047816 */ /* 0x000fe40000000004 */
[----:B------:R-:W4:Y:S01]  /*a8c0*/  @!P5 MUFU.EX2 R8, R8 ;  /* 0x000000080008d308 */ /* 0x000f220000000800 */
[----:B--2---:R-:W-:Y:S01]  /*a8d0*/  @!P6 FADD.FTZ R2, R0, 1 ;  /* 0x3f8000000002e421 */ /* 0x004fe20000010000 */
[----:B------:R-:W-:-:S02]  /*a8e0*/  FSETP.GTU.FTZ.AND P1, PT, R16, 20, PT ;  /* 0x41a000001000780b */ /* 0x000fc40003f3c000 */
[----:B------:R-:W-:-:S04]  /*a8f0*/  SHF.L.U32 R4, R4, 0x10, RZ ;  /* 0x0000001004047819 */ /* 0x000fc800000006ff */
[----:B------:R2:W5:Y:S01]  /*a900*/  @!P6 MUFU.RCP R14, R2 ;  /* 0x00000002000ee308 */ /* 0x0005620000001000 */
[----:B---3--:R-:W-:Y:S01]  /*a910*/  @!P4 FADD.FTZ R3, R3, 1 ;  /* 0x3f8000000303c421 */ /* 0x008fe20000010000 */
[----:B------:R-:W-:Y:S01]  /*a920*/  @!P3 FMUL.FTZ R12, R12, -1.4426950216293334961 ;  /* 0xbfb8aa3b0c0cb820 */ /* 0x000fe20000410000 */
[----:B------:R-:W-:-:S05]  /*a930*/  FADD.FTZ R4, R4, UR8 ;  /* 0x0000000804047e21 */ /* 0x000fca0008010000 */
[----:B------:R-:W3:Y:S01]  /*a940*/  @!P4 MUFU.RCP R3, R3 ;  /* 0x000000030003c308 */ /* 0x000ee20000001000 */
[----:B----4-:R-:W-:Y:S01]  /*a950*/  @!P5 FADD.FTZ R0, R8, 1 ;  /* 0x3f8000000800d421 */ /* 0x010fe20000010000 */
[----:B------:R-:W-:Y:S01]  /*a960*/  SHF.L.U32 R8, R5, 0x10, RZ ;  /* 0x0000001005087819 */ /* 0x000fe200000006ff */
[----:B--2---:R-:W-:Y:S01]  /*a970*/  @!P2 FMUL.FTZ R2, R15, -1.4426950216293334961 ;  /* 0xbfb8aa3b0f02a820 */ /* 0x004fe20000410000 */
[----:B------:R-:W-:Y:S01]  /*a980*/  FADD.FTZ R15, R11, UR8 ;  /* 0x000000080b0f7e21 */ /* 0x000fe20008010000 */
[----:B------:R-:W-:Y:S02]  /*a990*/  PRMT R5, R5, 0x7632, R5 ;  /* 0x0000763205057816 */ /* 0x000fe40000000005 */
[----:B------:R-:W-:Y:S01]  /*a9a0*/  FADD.FTZ R17, R8, UR8 ;  /* 0x0000000808117e21 */ /* 0x000fe20008010000 */
[----:B------:R-:W2:Y:S01]  /*a9b0*/  @!P5 MUFU.RCP R0, R0 ;  /* 0x000000000000d308 */ /* 0x000ea20000001000 */
[----:B-----5:R-:W-:Y:S01]  /*a9c0*/  @!P6 FMUL.FTZ R81, R81, R14 ;  /* 0x0000000e5151e220 */ /* 0x020fe20000410000 */
[----:B------:R-:W-:Y:S01]  /*a9d0*/  FSETP.GTU.FTZ.AND P6, PT, R9, 20, PT ;  /* 0x41a000000900780b */ /* 0x000fe20003fdc000 */
[----:B------:R-:W-:Y:S01]  /*a9e0*/  FADD.FTZ R14, R10, UR8 ;  /* 0x000000080a0e7e21 */ /* 0x000fe20008010000 */
[----:B------:R-:W-:Y:S01]  /*a9f0*/  FSETP.GTU.FTZ.AND P0, PT, R17, 20, PT ;  /* 0x41a000001100780b */ /* 0x000fe20003f1c000 */
[----:B------:R-:W-:Y:S01]  /*aa00*/  @!P1 FMUL.FTZ R8, R16, -1.4426950216293334961 ;  /* 0xbfb8aa3b10089820 */ /* 0x000fe20000410000 */
[----:B------:R-:W-:-:S02]  /*aa10*/  SHF.L.U32 R5, R5, 0x10, RZ ;  /* 0x0000001005057819 */ /* 0x000fc400000006ff */
[----:B------:R4:W5:Y:S01]  /*aa20*/  @!P2 MUFU.EX2 R13, R2 ;  /* 0x00000002000da308 */ /* 0x0009620000000800 */
[----:B---3--:R-:W-:Y:S01]  /*aa30*/  @!P4 FMUL.FTZ R82, R82, R3 ;  /* 0x000000035252c220 */ /* 0x008fe20000410000 */
[----:B------:R-:W-:-:S06]  /*aa40*/  FSETP.GTU.FTZ.AND P4, PT, R14, 20, PT ;  /* 0x41a000000e00780b */ /* 0x000fcc0003f9c000 */
[----:B------:R-:W3:Y:S01]  /*aa50*/  @!P3 MUFU.EX2 R12, R12 ;  /* 0x0000000c000cb308 */ /* 0x000ee20000000800 */
[----:B--2---:R-:W-:Y:S01]  /*aa60*/  @!P5 FMUL.FTZ R83, R83, R0 ;  /* 0x000000005353d220 */ /* 0x004fe20000410000 */
[----:B------:R-:W-:Y:S01]  /*aa70*/  @!P6 FMUL.FTZ R0, R9, -1.4426950216293334961 ;  /* 0xbfb8aa3b0900e820 */ /* 0x000fe20000410000 */
[----:B------:R-:W-:Y:S01]  /*aa80*/  FSETP.GTU.FTZ.AND P5, PT, R15, 20, PT ;  /* 0x41a000000f00780b */ /* 0x000fe20003fbc000 */
[----:B----4-:R-:W-:-:S03]  /*aa90*/  @!P0 FMUL.FTZ R2, R17, -1.4426950216293334961 ;  /* 0xbfb8aa3b11028820 */ /* 0x010fc60000410000 */
[----:B------:R-:W-:Y:S01]  /*aaa0*/  @!P4 FMUL.FTZ R3, R14, -1.4426950216293334961 ;  /* 0xbfb8aa3b0e03c820 */ /* 0x000fe20000410000 */
[----:B------:R-:W2:Y:S01]  /*aab0*/  @!P6 MUFU.EX2 R0, R0 ;  /* 0x000000000000e308 */ /* 0x000ea20000000800 */
[----:B-----5:R-:W-:Y:S01]  /*aac0*/  @!P2 FADD.FTZ R13, R13, 1 ;  /* 0x3f8000000d0da421 */ /* 0x020fe20000010000 */
[----:B------:R-:W-:Y:S02]  /*aad0*/  F2FP.BF16.F32.PACK_AB R14, R66, R73 ;  /* 0x00000049420e723e */ /* 0x000fe400000010ff */
[----:B------:R-:W-:-:S04]  /*aae0*/  F2FP.BF16.F32.PACK_AB R66, R62, R69 ;  /* 0x000000453e42723e */ /* 0x000fc800000010ff */
[----:B------:R-:W-:Y:S01]  /*aaf0*/  @!P4 MUFU.EX2 R3, R3 ;  /* 0x000000030003c308 */ /* 0x000fe20000000800 */
[----:B------:R-:W-:Y:S01]  /*ab00*/  @!P5 FMUL.FTZ R9, R15, -1.4426950216293334961 ;  /* 0xbfb8aa3b0f09d820 */ /* 0x000fe20000410000 */
[----:B---3--:R-:W-:-:S06]  /*ab10*/  @!P3 FADD.FTZ R12, R12, 1 ;  /* 0x3f8000000c0cb421 */ /* 0x008fcc0000010000 */
[----:B------:R2:W3:Y:S08]  /*ab20*/  @!P0 MUFU.EX2 R11, R2 ;  /* 0x00000002000b8308 */ /* 0x0004f00000000800 */
[----:B------:R-:W4:Y:S01]  /*ab30*/  @!P5 MUFU.EX2 R9, R9 ;  /* 0x000000090009d308 */ /* 0x000f220000000800 */
[----:B--2---:R-:W-:Y:S01]  /*ab40*/  @!P6 FADD.FTZ R2, R0, 1 ;  /* 0x3f8000000002e421 */ /* 0x004fe20000010000 */
[----:B------:R-:W-:-:S02]  /*ab50*/  SHF.L.U32 R0, R6, 0x10, RZ ;  /* 0x0000001006007819 */ /* 0x000fc400000006ff */
[----:B------:R-:W-:-:S04]  /*ab60*/  PRMT R6, R6, 0x7632, R6 ;  /* 0x0000763206067816 */ /* 0x000fc80000000006 */
[----:B------:R2:W5:Y:S01]  /*ab70*/  @!P1 MUFU.EX2 R10, R8 ;  /* 0x00000008000a9308 */ /* 0x0005620000000800 */
[----:B------:R-:W-:Y:S01]  /*ab80*/  SHF.L.U32 R6, R6, 0x10, RZ ;  /* 0x0000001006067819 */ /* 0x000fe200000006ff */
[----:B---3--:R-:W-:-:S04]  /*ab90*/  @!P0 FADD.FTZ R11, R11, 1 ;  /* 0x3f8000000b0b8421 */ /* 0x008fc80000010000 */
[----:B------:R-:W-:Y:S02]  /*aba0*/  FADD.FTZ R6, R6, UR8 ;  /* 0x0000000806067e21 */ /* 0x000fe40008010000 */
[----:B------:R-:W3:Y:S01]  /*abb0*/  @!P6 MUFU.RCP R15, R2 ;  /* 0x00000002000fe308 */ /* 0x000ee20000001000 */
[----:B--2---:R-:W-:Y:S01]  /*abc0*/  @!P4 FADD.FTZ R8, R3, 1 ;  /* 0x3f8000000308c421 */ /* 0x004fe20000010000 */
[----:B----4-:R-:W-:Y:S01]  /*abd0*/  @!P5 FADD.FTZ R9, R9, 1 ;  /* 0x3f8000000909d421 */ /* 0x010fe20000010000 */
[----:B------:R-:W-:Y:S01]  /*abe0*/  FADD.FTZ R3, R0, UR8 ;  /* 0x0000000800037e21 */ /* 0x000fe20008010000 */
[C---:B------:R-:W-:Y:S02]  /*abf0*/  SHF.L.U32 R0, R7.reuse, 0x10, RZ ;  /* 0x0000001007007819 */ /* 0x040fe400000006ff */
[----:B------:R-:W-:Y:S02]  /*ac00*/  PRMT R7, R7, 0x7632, R7 ;  /* 0x0000763207077816 */ /* 0x000fe40000000007 */
[----:B------:R-:W2:Y:S01]  /*ac10*/  @!P4 MUFU.RCP R8, R8 ;  /* 0x000000080008c308 */ /* 0x000ea20000001000 */
[----:B-----5:R-:W-:Y:S01]  /*ac20*/  @!P1 FADD.FTZ R10, R10, 1 ;  /* 0x3f8000000a0a9421 */ /* 0x020fe20000010000 */
[----:B------:R-:W-:-:S05]  /*ac30*/  SHF.L.U32 R7, R7, 0x10, RZ ;  /* 0x0000001007077819 */ /* 0x000fca00000006ff */
[----:B------:R-:W-:Y:S01]  /*ac40*/  FADD.FTZ R7, R7, UR8 ;  /* 0x0000000807077e21 */ /* 0x000fe20008010000 */
[----:B------:R4:W5:Y:S01]  /*ac50*/  @!P3 MUFU.RCP R17, R12 ;  /* 0x0000000c0011b308 */ /* 0x0009620000001000 */
[----:B---3--:R-:W-:Y:S01]  /*ac60*/  @!P6 FMUL.FTZ R84, R84, R15 ;  /* 0x0000000f5454e220 */ /* 0x008fe20000410000 */
[----:B------:R-:W-:-:S06]  /*ac70*/  FSETP.GTU.FTZ.AND P6, PT, R3, 20, PT ;  /* 0x41a000000300780b */ /* 0x000fcc0003fdc000 */
[----:B------:R-:W3:Y:S01]  /*ac80*/  @!P5 MUFU.RCP R2, R9 ;  /* 0x000000090002d308 */ /* 0x000ee20000001000 */
[----:B----4-:R-:W-:Y:S01]  /*ac90*/  FADD.FTZ R12, R0, UR8 ;  /* 0x00000008000c7e21 */ /* 0x010fe20008010000 */
[----:B--2---:R-:W-:Y:S01]  /*aca0*/  @!P4 FMUL.FTZ R87, R87, R8 ;  /* 0x000000085757c220 */ /* 0x004fe20000410000 */
[----:B------:R-:W-:-:S03]  /*acb0*/  FADD.FTZ R8, R5, UR8 ;  /* 0x0000000805087e21 */ /* 0x000fc60008010000 */
[----:B------:R-:W-:Y:S01]  /*acc0*/  FSETP.GTU.FTZ.AND P4, PT, R12, 20, PT ;  /* 0x41a000000c00780b */ /* 0x000fe20003f9c000 */
[----:B------:R-:W-:Y:S01]  /*acd0*/  @!P6 FMUL.FTZ R0, R3, -1.4426950216293334961 ;  /* 0xbfb8aa3b0300e820 */ /* 0x000fe20000410000 */
[----:B------:R-:W2:Y:S01]  /*ace0*/  @!P1 MUFU.RCP R15, R10 ;  /* 0x0000000a000f9308 */ /* 0x000ea20000001000 */
[----:B-----5:R-:W-:Y:S01]  /*acf0*/  @!P3 FMUL.FTZ R86, R86, R17 ;  /* 0x000000115656b220 */ /* 0x020fe20000410000 */
[----:B------:R-:W-:-:S04]  /*ad00*/  FSETP.GTU.FTZ.AND P3, PT, R4, 20, PT ;  /* 0x41a000000400780b */ /* 0x000fc80003f7c000 */
[----:B------:R-:W-:Y:S02]  /*ad10*/  F2FP.BF16.F32.PACK_AB R18, R87, R86 ;  /* 0x000000565712723e */ /* 0x000fe400000010ff */
[----:B------:R-:W4:Y:S01]  /*ad20*/  @!P2 MUFU.RCP R13, R13 ;  /* 0x0000000d000da308 */ /* 0x000f220000001000 */
[----:B---3--:R-:W-:Y:S01]  /*ad30*/  @!P5 FMUL.FTZ R89, R89, R2 ;  /* 0x000000025959d220 */ /* 0x008fe20000410000 */
[----:B------:R-:W-:Y:S01]  /*ad40*/  FSETP.GTU.FTZ.AND P5, PT, R6, 20, PT ;  /* 0x41a000000600780b */ /* 0x000fe20003fbc000 */
[----:B------:R-:W-:Y:S01]  /*ad50*/  @!P4 FMUL.FTZ R5, R12, -1.4426950216293334961 ;  /* 0xbfb8aa3b0c05c820 */ /* 0x000fe20000410000 */
[----:B------:R-:W-:-:S04]  /*ad60*/  F2FP.BF16.F32.PACK_AB R12, R68, R75 ;  /* 0x0000004b440c723e */ /* 0x000fc800000010ff */
[----:B------:R3:W5:Y:S01]  /*ad70*/  @!P6 MUFU.EX2 R3, R0 ;  /* 0x000000000003e308 */ /* 0x0007620000000800 */
[----:B--2---:R-:W-:Y:S01]  /*ad80*/  @!P1 FMUL.FTZ R90, R90, R15 ;  /* 0x0000000f5a5a9220 */ /* 0x004fe20000410000 */
[----:B------:R-:W-:Y:S02]  /*ad90*/  FSETP.GTU.FTZ.AND P1, PT, R7, 20, PT ;  /* 0x41a000000700780b */ /* 0x000fe40003f3c000 */
[----:B------:R-:W-:Y:S02]  /*ada0*/  F2FP.BF16.F32.PACK_AB R15, R65, R74 ;  /* 0x0000004a410f723e */ /* 0x000fe400000010ff */
[----:B------:R-:W-:Y:S02]  /*adb0*/  F2FP.BF16.F32.PACK_AB R65, R63, R72 ;  /* 0x000000483f41723e */ /* 0x000fe400000010ff */
[----:B------:R-:W2:Y:S01]  /*adc0*/  @!P4 MUFU.EX2 R5, R5 ;  /* 0x000000050005c308 */ /* 0x000ea20000000800 */
[----:B----4-:R-:W-:Y:S01]  /*add0*/  @!P2 FMUL.FTZ R88, R88, R13 ;  /* 0x0000000d5858a220 */ /* 0x010fe20000410000 */
[----:B------:R-:W-:Y:S01]  /*ade0*/  FSETP.GTU.FTZ.AND P2, PT, R8, 20, PT ;  /* 0x41a000000800780b */ /* 0x000fe20003f5c000 */
[----:B---3--:R-:W-:Y:S01]  /*adf0*/  @!P3 FMUL.FTZ R0, R4, -1.4426950216293334961 ;  /* 0xbfb8aa3b0400b820 */ /* 0x008fe20000410000 */
[----:B------:R-:W-:Y:S01]  /*ae00*/  F2FP.BF16.F32.PACK_AB R13, R67, R76 ;  /* 0x0000004c430d723e */ /* 0x000fe200000010ff */
[----:B------:R-:W-:Y:S01]  /*ae10*/  @!P5 FMUL.FTZ R4, R6, -1.4426950216293334961 ;  /* 0xbfb8aa3b0604d820 */ /* 0x000fe20000410000 */
[----:B------:R-:W-:Y:S01]  /*ae20*/  F2FP.BF16.F32.PACK_AB R67, R61, R70 ;  /* 0x000000463d43723e */ /* 0x000fe200000010ff */
[----:B------:R-:W-:Y:S01]  /*ae30*/  @!P1 FMUL.FTZ R6, R7, -1.4426950216293334961 ;  /* 0xbfb8aa3b07069820 */ /* 0x000fe20000410000 */
[----:B------:R-:W-:Y:S01]  /*ae40*/  F2FP.BF16.F32.PACK_AB R19, R89, R88 ;  /* 0x000000585913723e */ /* 0x000fe200000010ff */
[----:B------:R-:W-:Y:S01]  /*ae50*/  STS.128 [R129], R12 ;  /* 0x0000000c81007388 */ /* 0x000fe20000000c00 */
[----:B------:R3:W4:Y:S01]  /*ae60*/  @!P0 MUFU.RCP R7, R11 ;  /* 0x0000000b00078308 */ /* 0x0007220000001000 */
[----:B-----5:R-:W-:-:S02]  /*ae70*/  @!P6 FADD.FTZ R3, R3, 1 ;  /* 0x3f8000000303e421 */ /* 0x020fc40000010000 */
[----:B------:R-:W-:Y:S01]  /*ae80*/  STS.128 [R129+0x10], R64 ;  /* 0x0000104081007388 */ /* 0x000fe20000000c00 */
[----:B------:R-:W-:Y:S01]  /*ae90*/  NOP ;  /* 0x0000000000007918 */ /* 0x000fe20000000000 */
[----:B------:R-:W-:Y:S02]  /*aea0*/  @!P2 FMUL.FTZ R2, R8, -1.4426950216293334961 ;  /* 0xbfb8aa3b0802a820 */ /* 0x000fe40000410000 */
[----:B------:R-:W-:Y:S01]  /*aeb0*/  LDS.128 R12, [R130+0x200] ;  /* 0x00020000820c7984 */ /* 0x000fe20000000c00 */
[----:B------:R-:W5:Y:S01]  /*aec0*/  @!P3 MUFU.EX2 R0, R0 ;  /* 0x000000000000b308 */ /* 0x000f620000000800 */
[----:B--2---:R-:W-:Y:S02]  /*aed0*/  @!P4 FADD.FTZ R5, R5, 1 ;  /* 0x3f8000000505c421 */ /* 0x004fe40000010000 */
[----:B---3--:R-:W2:Y:S01]  /*aee0*/  LDS.128 R8, [R130] ;  /* 0x0000000082087984 */ /* 0x008ea20000000c00 */
[----:B----4-:R-:W-:-:S04]  /*aef0*/  @!P0 FMUL.FTZ R92, R92, R7 ;  /* 0x000000075c5c8220 */ /* 0x010fc80000410000 */
[----:B------:R-:W3:Y:S08]  /*af00*/  @!P2 MUFU.EX2 R2, R2 ;  /* 0x000000020002a308 */ /* 0x000ef00000000800 */
[----:B------:R-:W4:Y:S01]  /*af10*/  @!P5 MUFU.EX2 R4, R4 ;  /* 0x000000040004d308 */ /* 0x000f220000000800 */
[----:B-----5:R-:W-:-:S07]  /*af20*/  @!P3 FADD.FTZ R0, R0, 1 ;  /* 0x3f8000000000b421 */ /* 0x020fce0000010000 */
[----:B------:R-:W5:Y:S01]  /*af30*/  @!P1 MUFU.EX2 R6, R6 ;  /* 0x0000000600069308 */ /* 0x000f620000000800 */
[----:B---3--:R-:W-:-:S07]  /*af40*/  @!P2 FADD.FTZ R2, R2, 1 ;  /* 0x3f8000000202a421 */ /* 0x008fce0000010000 */
[----:B------:R3:W0:Y:S01]  /*af50*/  @!P6 MUFU.RCP R17, R3 ;  /* 0x000000030011e308 */ /* 0x0006220000001000 */
[----:B----4-:R-:W-:-:S07]  /*af60*/  @!P5 FADD.FTZ R4, R4, 1 ;  /* 0x3f8000000404d421 */ /* 0x010fce0000010000 */
[----:B------:R4:W1:Y:S01]  /*af70*/  @!P2 MUFU.RCP R16, R2 ;  /* 0x000000020010a308 */ /* 0x0008620000001000 */
[----:B---3--:R-:W-:Y:S01]  /*af80*/  MOV R3, UR12 ;  /* 0x0000000c00037c02 */ /* 0x008fe20008000f00 */
[----:B-----5:R-:W-:Y:S01]  /*af90*/  @!P1 FADD.FTZ R6, R6, 1 ;  /* 0x3f80000006069421 */ /* 0x020fe20000010000 */
[----:B------:R-:W3:Y:S05]  /*afa0*/  LDCU.64 UR12, c[0x0][0x518] ;  /* 0x0000a300ff0c77ac */ /* 0x000eea0008000a00 */
[----:B------:R-:W5:Y:S01]  /*afb0*/  @!P4 MUFU.RCP R5, R5 ;  /* 0x000000050005c308 */ /* 0x000f620000001000 */
[----:B----4-:R-:W-:Y:S01]  /*afc0*/  MOV R2, UR9 ;  /* 0x0000000900027c02 */ /* 0x010fe20008000f00 */
[----:B0-----:R-:W-:Y:S01]  /*afd0*/  @!P6 FMUL.FTZ R94, R94, R17 ;  /* 0x000000115e5ee220 */ /* 0x001fe20000410000 */
[----:B------:R-:W-:-:S03]  /*afe0*/  F2FP.BF16.F32.PACK_AB R17, R84, R83 ;  /* 0x000000535411723e */ /* 0x000fc600000010ff */
[----:B------:R-:W-:Y:S02]  /*aff0*/  IMAD.WIDE.U32 R2, R133, 0x10, R2 ;  /* 0x0000001085027825 */ /* 0x000fe400078e0002 */
[----:B------:R-:W0:Y:S02]  /*b000*/  @!P3 MUFU.RCP R0, R0 ;  /* 0x000000000000b308 */ /* 0x000e240000001000 */
[----:B-1----:R-:W-:Y:S01]  /*b010*/  @!P2 FMUL.FTZ R95, R95, R16 ;  /* 0x000000105f5fa220 */ /* 0x002fe20000410000 */
[----:B------:R-:W-:Y:S01]  /*b020*/  F2FP.BF16.F32.PACK_AB R16, R82, R81 ;  /* 0x000000515210723e */ /* 0x000fe200000010ff */
[----:B--2---:R-:W-:Y:S01]  /*b030*/  STG.E.128 desc[UR30][R2.64], R8 ;  /* 0x0000000802007986 */ /* 0x004fe2000c101d1e */
[----:B---3--:R-:W-:Y:S02]  /*b040*/  UIMAD.WIDE.U32 UR6, UR29, UR12, UR6 ;  /* 0x0000000c1d0672a5 */ /* 0x008fe4000f8e0006 */
[----:B------:R-:W-:Y:S01]  /*b050*/  F2FP.BF16.F32.PACK_AB R21, R95, R92 ;  /* 0x0000005c5f15723e */ /* 0x000fe200000010ff */
[----:B------:R1:W-:Y:S01]  /*b060*/  STG.E.128 desc[UR30][R2.64+0x200], R12 ;  /* 0x0002000c02007986 */ /* 0x0003e2000c101d1e */
[----:B------:R-:W2:Y:S01]  /*b070*/  @!P5 MUFU.RCP R4, R4 ;  /* 0x000000040004d308 */ /* 0x000ea20000001000 */
[----:B-----5:R-:W-:Y:S01]  /*b080*/  @!P4 FMUL.FTZ R98, R98, R5 ;  /* 0x000000056262c220 */ /* 0x020fe20000410000 */
[----:B------:R-:W-:Y:S01]  /*b090*/  FADD.FTZ R5, R81, R138 ;  /* 0x0000008a51057221 */ /* 0x000fe20000010000 */
[----:B------:R-:W-:Y:S01]  /*b0a0*/  BAR.SYNC.DEFER_BLOCKING 0x0 ;  /* 0x0000000000007b1d */ /* 0x000fe20000010000 */
[----:B------:R-:W-:-:S04]  /*b0b0*/  UIMAD UR7, UR29, UR13, UR7 ;  /* 0x0000000d1d0772a4 */ /* 0x000fc8000f8e0207 */
[----:B------:R-:W-:Y:S01]  /*b0c0*/  UIMAD.WIDE.U32 UR6, UR10, UR14, UR6 ;  /* 0x0000000e0a0672a5 */ /* 0x000fe2000f8e0006 */
[----:B------:R-:W3:Y:S01]  /*b0d0*/  @!P1 MUFU.RCP R6, R6 ;  /* 0x0000000600069308 */ /* 0x000ee20000001000 */
[----:B0-----:R-:W-:Y:S01]  /*b0e0*/  @!P3 FMUL.FTZ R93, R93, R0 ;  /* 0x000000005d5db220 */ /* 0x001fe20000410000 */
[----:B------:R-:W-:Y:S01]  /*b0f0*/  FADD.FTZ R0, R5, R82 ;  /* 0x0000005205007221 */ /* 0x000fe20000010000 */
[----:B------:R-:W-:Y:S02]  /*b100*/  UIMAD UR9, UR10, UR15, UR7 ;  /* 0x0000000f0a0972a4 */ /* 0x000fe4000f8e0207 */
[----:B------:R-:W-:Y:S01]  /*b110*/  ULEA UR7, UP0, UR6, UR32, 0x1 ;  /* 0x0000002006077291 */ /* 0x000fe2000f8008ff */
[----:B------:R-:W-:Y:S01]  /*b120*/  F2FP.BF16.F32.PACK_AB R20, R93, R90 ;  /* 0x0000005a5d14723e */ /* 0x000fe200000010ff */
[----:B------:R-:W-:Y:S01]  /*b130*/  FADD.FTZ R5, R0, R83 ;  /* 0x0000005300057221 */ /* 0x000fe20000010000 */
[----:B--2---:R-:W-:Y:S01]  /*b140*/  @!P5 FMUL.FTZ R97, R97, R4 ;  /* 0x000000046161d220 */ /* 0x004fe20000410000 */
[----:B------:R-:W-:-:S02]  /*b150*/  ULEA.HI.X UR6, UR6, UR33, UR9, 0x1, UP0 ;  /* 0x0000002106067291 */ /* 0x000fc400080f0c09 */
[----:B------:R-:W-:Y:S01]  /*b160*/  FADD.FTZ R5, R5, R84 ;  /* 0x0000005405057221 */ /* 0x000fe20000010000 */
[----:B-1----:R-:W-:Y:S01]  /*b170*/  MOV R2, UR7 ;  /* 0x0000000700027c02 */ /* 0x002fe20008000f00 */
[----:B------:R-:W-:Y:S01]  /*b180*/  UIADD3 UR28, UP0, UPT, UR28, -0x800, URZ ;  /* 0xfffff8001c1c7890 */ /* 0x000fe2000ff1e0ff */
[----:B------:R-:W-:Y:S01]  /*b190*/  F2FP.BF16.F32.PACK_AB R22, R97, R94 ;  /* 0x0000005e6116723e */ /* 0x000fe200000010ff */
[----:B------:R-:W-:Y:S01]  /*b1a0*/  FADD.FTZ R86, R5, R86 ;  /* 0x0000005605567221 */ /* 0x000fe20000010000 */
[----:B------:R-:W-:Y:S01]  /*b1b0*/  MOV R3, UR6 ;  /* 0x0000000600037c02 */ /* 0x000fe20008000f00 */
[----:B---3--:R-:W-:Y:S01]  /*b1c0*/  @!P1 FMUL.FTZ R99, R99, R6 ;  /* 0x0000000663639220 */ /* 0x008fe20000410000 */
        /* <DEDUP_REMOVED lines=25> */
.L_x_9731:
        /* <DEDUP_REMOVED lines=38> */
[----:B-1----:R-:W-:Y:S01]  /*b5c0*/  MOV R3, UR5 ;  /* 0x0000000500037c02 */ /* 0x002fe20008000f00 */
[----:B--2---:R-:W-:-:S05]  /*b5d0*/  FADD.FTZ R5, R4, R5 ;  /* 0x0000000504057221 */ /* 0x004fca0000010000 */
[----:B------:R2:W-:Y:S02]  /*b5e0*/  REDG.E.ADD.F32.FTZ.RN.STRONG.GPU desc[UR30][R2.64], R5 ;  /* 0x00000005020079a6 */ /* 0x0005e4000c12f31e */
.L_x_9802:
[----:B------:R-:W-:Y:S05]  /*b5f0*/  BSYNC.RECONVERGENT B0 ;  /* 0x0000000000007941 */ /* 0x000fea0003800200 */
.L_x_9801:
        /* <DEDUP_REMOVED lines=39> */
.L_x_9804:
[----:B------:R-:W-:Y:S05]  /*b870*/  BSYNC.RECONVERGENT B0 ;  /* 0x0000000000007941 */ /* 0x000fea0003800200 */
.L_x_9803:
        /* <DEDUP_REMOVED lines=22> */
.L_x_9806:
        /* <DEDUP_REMOVED lines=66> */
.L_x_9805:
[----:B------:R-:W-:Y:S05]  /*be00*/  EXIT ;  /* 0x000000000000794d */ /* 0x000fea0003800000 */
.L_x_9770:
[----:B------:R-:W-:Y:S01]  /*be10*/  HFMA2 R205, -RZ, RZ, 0, 5.9604644775390625e-08 ;  /* 0x00000001ffcd7431 */ /* 0x000fe200000001ff */
[----:B------:R-:W-:Y:S02]  /*be20*/  MOV R208, R13 ;  /* 0x0000000d00d07202 */ /* 0x000fe40000000f00 */
[----:B------:R-:W-:Y:S02]  /*be30*/  MOV R210, RZ ;  /* 0x000000ff00d27202 */ /* 0x000fe40000000f00 */
[----:B------:R-:W-:-:S07]  /*be40*/  MOV R15, 0xffffffff ;  /* 0xffffffff000f7802 */ /* 0x000fce0000000f00 */
[----:B01---5:R-:W-:Y:S05]  /*be50*/  WARPSYNC.COLLECTIVE R15, `(.L_x_9807) ;  /* 0x000000000f087348 */ /* 0x023fea0003c00000 */
[----:B------:R2:W3:Y:S02]  /*be60*/  SHFL.UP P6, R14, R208, R205, R210 ;  /* 0x040000cdd00e7389 */ /* 0x0004e400000c00d2 */
[----:B0123-5:R-:W-:Y:S05]  /*be70*/  ENDCOLLECTIVE ;  /* 0x000000000000791b */ /* 0x02ffea0003800000 */
.L_x_9807:
[----:B------:R-:W-:Y:S02]  /*be80*/  MOV R208, R18 ;  /* 0x0000001200d07202 */ /* 0x000fe40000000f00 */
[----:B------:R-:W-:-:S07]  /*be90*/  MOV R2, R14 ;  /* 0x0000000e00027202 */ /* 0x000fce0000000f00 */
[----:B------:R-:W-:Y:S05]  /*bea0*/  WARPSYNC.COLLECTIVE R15, `(.L_x_9808) ;  /* 0x000000000f087348 */ /* 0x000fea0003c00000 */
[----:B------:R0:W1:Y:S02]  /*beb0*/  SHFL.UP P6, R14, R208, R205, R210 ;  /* 0x040000cdd00e7389 */ /* 0x00006400000c00d2 */
[----:B01----:R-:W-:Y:S05]  /*bec0*/  ENDCOLLECTIVE ;  /* 0x000000000000791b */ /* 0x003fea0003800000 */
.L_x_9808:
[----:B------:R-:W-:Y:S02]  /*bed0*/  MOV R208, R19 ;  /* 0x0000001300d07202 */ /* 0x000fe40000000f00 */
[----:B------:R-:W-:-:S07]  /*bee0*/  MOV R3, R14 ;  /* 0x0000000e00037202 */ /* 0x000fce0000000f00 */
[----:B------:R-:W-:Y:S05]  /*bef0*/  WARPSYNC.COLLECTIVE R15, `(.L_x_9809) ;  /* 0x000000000f087348 */ /* 0x000fea0003c00000 */
[----:B------:R0:W1:Y:S02]  /*bf00*/  SHFL.UP P6, R14, R208, R205, R210 ;  /* 0x040000cdd00e7389 */ /* 0x00006400000c00d2 */
[----:B01----:R-:W-:Y:S05]  /*bf10*/  ENDCOLLECTIVE ;  /* 0x000000000000791b */ /* 0x003fea0003800000 */
.L_x_9809:
[----:B------:R-:W-:Y:S02]  /*bf20*/  MOV R208, R202 ;  /* 0x000000ca00d07202 */ /* 0x000fe40000000f00 */
[----:B------:R-:W-:-:S07]  /*bf30*/  MOV R12, R14 ;  /* 0x0000000e000c7202 */ /* 0x000fce0000000f00 */
[----:B------:R-:W-:Y:S05]  /*bf40*/  WARPSYNC.COLLECTIVE R15, `(.L_x_9810) ;  /* 0x000000000f087348 */ /* 0x000fea0003c00000 */
[----:B------:R0:W1:Y:S02]  /*bf50*/  SHFL.UP P6, R14, R208, R205, R210 ;  /* 0x040000cdd00e7389 */ /* 0x00006400000c00d2 */
[----:B01----:R-:W-:Y:S05]  /*bf60*/  ENDCOLLECTIVE ;  /* 0x000000000000791b */ /* 0x003fea0003800000 */
.L_x_9810:
        /* <DEDUP_REMOVED lines=15> */
.L_x_9811:
[----:B------:R-:W-:Y:S02]  /*c060*/  MOV R208, R18 ;  /* 0x0000001200d07202 */ /* 0x000fe40000000f00 */
[----:B------:R-:W-:-:S07]  /*c070*/  MOV R2, R14 ;  /* 0x0000000e00027202 */ /* 0x000fce0000000f00 */
[----:B------:R-:W-:Y:S05]  /*c080*/  WARPSYNC.COLLECTIVE R15, `(.L_x_9812) ;  /* 0x000000000f087348 */ /* 0x000fea0003c00000 */
[----:B------:R0:W1:Y:S02]  /*c090*/  SHFL.UP P6, R14, R208, R205, R210 ;  /* 0x040000cdd00e7389 */ /* 0x00006400000c00d2 */
[----:B01----:R-:W-:Y:S05]  /*c0a0*/  ENDCOLLECTIVE ;  /* 0x000000000000791b */ /* 0x003fea0003800000 */
.L_x_9812:
[----:B------:R-:W-:Y:S02]  /*c0b0*/  MOV R208, R19 ;  /* 0x0000001300d07202 */ /* 0x000fe40000000f00 */
[----:B------:R-:W-:-:S07]  /*c0c0*/  MOV R3, R14 ;  /* 0x0000000e00037202 */ /* 0x000fce0000000f00 */
[----:B------:R-:W-:Y:S05]  /*c0d0*/  WARPSYNC.COLLECTIVE R15, `(.L_x_9813) ;  /* 0x000000000f087348 */ /* 0x000fea0003c00000 */
[----:B------:R0:W1:Y:S02]  /*c0e0*/  SHFL.UP P6, R14, R208, R205, R210 ;  /* 0x040000cdd00e7389 */ /* 0x00006400000c00d2 */
[----:B01----:R-:W-:Y:S05]  /*c0f0*/  ENDCOLLECTIVE ;  /* 0x000000000000791b */ /* 0x003fea0003800000 */
.L_x_9813:
[----:B------:R-:W-:Y:S02]  /*c100*/  MOV R208, R202 ;  /* 0x000000ca00d07202 */ /* 0x000fe40000000f00 */
[----:B------:R-:W-:-:S07]  /*c110*/  MOV R12, R14 ;  /* 0x0000000e000c7202 */ /* 0x000fce0000000f00 */
[----:B------:R-:W-:Y:S05]  /*c120*/  WARPSYNC.COLLECTIVE R15, `(.L_x_9814) ;  /* 0x000000000f087348 */ /* 0x000fea0003c00000 */
[----:B------:R0:W1:Y:S02]  /*c130*/  SHFL.UP P6, R14, R208, R205, R210 ;  /* 0x040000cdd00e7389 */ /* 0x00006400000c00d2 */
[----:B01----:R-:W-:Y:S05]  /*c140*/  ENDCOLLECTIVE ;  /* 0x000000000000791b */ /* 0x003fea0003800000 */
.L_x_9814:
        /* <DEDUP_REMOVED lines=15> */
.L_x_9815:
[----:B------:R-:W-:Y:S02]  /*c240*/  MOV R208, R18 ;  /* 0x0000001200d07202 */ /* 0x000fe40000000f00 */
[----:B------:R-:W-:-:S07]  /*c250*/  MOV R2, R14 ;  /* 0x0000000e00027202 */ /* 0x000fce0000000f00 */
[----:B------:R-:W-:Y:S05]  /*c260*/  WARPSYNC.COLLECTIVE R15, `(.L_x_9816) ;  /* 0x000000000f087348 */ /* 0x000fea0003c00000 */
[----:B------:R0:W1:Y:S02]  /*c270*/  SHFL.UP P6, R14, R208, R205, R210 ;  /* 0x040000cdd00e7389 */ /* 0x00006400000c00d2 */
[----:B01----:R-:W-:Y:S05]  /*c280*/  ENDCOLLECTIVE ;  /* 0x000000000000791b */ /* 0x003fea0003800000 */
.L_x_9816:
[----:B------:R-:W-:Y:S02]  /*c290*/  MOV R208, R19 ;  /* 0x0000001300d07202 */ /* 0x000fe40000000f00 */
[----:B------:R-:W-:-:S07]  /*c2a0*/  MOV R3, R14 ;  /* 0x0000000e00037202 */ /* 0x000fce0000000f00 */
[----:B------:R-:W-:Y:S05]  /*c2b0*/  WARPSYNC.COLLECTIVE R15, `(.L_x_9817) ;  /* 0x000000000f087348 */ /* 0x000fea0003c00000 */
[----:B------:R0:W1:Y:S02]  /*c2c0*/  SHFL.UP P6, R14, R208, R205, R210 ;  /* 0x040000cdd00e7389 */ /* 0x00006400000c00d2 */
[----:B01----:R-:W-:Y:S05]  /*c2d0*/  ENDCOLLECTIVE ;  /* 0x000000000000791b */ /* 0x003fea0003800000 */
.L_x_9817:
[----:B------:R-:W-:Y:S02]  /*c2e0*/  MOV R208, R202 ;  /* 0x000000ca00d07202 */ /* 0x000fe40000000f00 */
[----:B------:R-:W-:-:S07]  /*c2f0*/  MOV R12, R14 ;  /* 0x0000000e000c7202 */ /* 0x000fce0000000f00 */
[----:B------:R-:W-:Y:S05]  /*c300*/  WARPSYNC.COLLECTIVE R15, `(.L_x_9818) ;  /* 0x000000000f087348 */ /* 0x000fea0003c00000 */
[----:B------:R0:W1:Y:S02]  /*c310*/  SHFL.UP P6, R14, R208, R205, R210 ;  /* 0x040000cdd00e7389 */ /* 0x00006400000c00d2 */
[----:B01----:R-:W-:Y:S05]  /*c320*/  ENDCOLLECTIVE ;  /* 0x000000000000791b */ /* 0x003fea0003800000 */
.L_x_9818:
        /* <DEDUP_REMOVED lines=15> */
.L_x_9819:
[----:B------:R-:W-:Y:S02]  /*c420*/  MOV R208, R18 ;  /* 0x0000001200d07202 */ /* 0x000fe40000000f00 */
[----:B------:R-:W-:-:S07]  /*c430*/  MOV R2, R14 ;  /* 0x0000000e00027202 */ /* 0x000fce0000000f00 */
[----:B------:R-:W-:Y:S05]  /*c440*/  WARPSYNC.COLLECTIVE R15, `(.L_x_9820) ;  /* 0x000000000f087348 */ /* 0x000fea0003c00000 */
[----:B------:R0:W1:Y:S02]  /*c450*/  SHFL.UP P6, R14, R208, R205, R210 ;  /* 0x040000cdd00e7389 */ /* 0x00006400000c00d2 */
[----:B01----:R-:W-:Y:S05]  /*c460*/  ENDCOLLECTIVE ;  /* 0x000000000000791b */ /* 0x003fea0003800000 */
.L_x_9820:
[----:B------:R-:W-:Y:S02]  /*c470*/  MOV R208, R19 ;  /* 0x0000001300d07202 */ /* 0x000fe40000000f00 */
[----:B------:R-:W-:-:S07]  /*c480*/  MOV R3, R14 ;  /* 0x0000000e00037202 */ /* 0x000fce0000000f00 */
[----:B------:R-:W-:Y:S05]  /*c490*/  WARPSYNC.COLLECTIVE R15, `(.L_x_9821) ;  /* 0x000000000f087348 */ /* 0x000fea0003c00000 */
[----:B------:R0:W1:Y:S02]  /*c4a0*/  SHFL.UP P6, R14, R208, R205, R210 ;  /* 0x040000cdd00e7389 */ /* 0x00006400000c00d2 */
[----:B01----:R-:W-:Y:S05]  /*c4b0*/  ENDCOLLECTIVE ;  /* 0x000000000000791b */ /* 0x003fea0003800000 */
.L_x_9821:
[----:B------:R-:W-:Y:S02]  /*c4c0*/  MOV R208, R202 ;  /* 0x000000ca00d07202 */ /* 0x000fe40000000f00 */
[----:B------:R-:W-:-:S07]  /*c4d0*/  MOV R12, R14 ;  /* 0x0000000e000c7202 */ /* 0x000fce0000000f00 */
[----:B------:R-:W-:Y:S05]  /*c4e0*/  WARPSYNC.COLLECTIVE R15, `(.L_x_9822) ;  /* 0x000000000f087348 */ /* 0x000fea0003c00000 */
[----:B------:R0:W1:Y:S02]  /*c4f0*/  SHFL.UP P6, R14, R208, R205, R210 ;  /* 0x040000cdd00e7389 */ /* 0x00006400000c00d2 */
[----:B01----:R-:W-:Y:S05]  /*c500*/  ENDCOLLECTIVE ;  /* 0x000000000000791b */ /* 0x003fea0003800000 */
.L_x_9822:
        /* <DEDUP_REMOVED lines=15> */
.L_x_9823:
[----:B------:R-:W-:Y:S02]  /*c600*/  MOV R208, R18 ;  /* 0x0000001200d07202 */ /* 0x000fe40000000f00 */
[----:B------:R-:W-:-:S07]  /*c610*/  MOV R2, R14 ;  /* 0x0000000e00027202 */ /* 0x000fce0000000f00 */
[----:B------:R-:W-:Y:S05]  /*c620*/  WARPSYNC.COLLECTIVE R15, `(.L_x_9824) ;  /* 0x000000000f087348 */ /* 0x000fea0003c00000 */
[----:B------:R0:W1:Y:S02]  /*c630*/  SHFL.UP P6, R14, R208, R205, R210 ;  /* 0x040000cdd00e7389 */ /* 0x00006400000c00d2 */
[----:B01----:R-:W-:Y:S05]  /*c640*/  ENDCOLLECTIVE ;  /* 0x000000000000791b */ /* 0x003fea0003800000 */
.L_x_9824:
[----:B------:R-:W-:Y:S02]  /*c650*/  MOV R208, R19 ;  /* 0x0000001300d07202 */ /* 0x000fe40000000f00 */
[----:B------:R-:W-:-:S07]  /*c660*/  MOV R3, R14 ;  /* 0x0000000e00037202 */ /* 0x000fce0000000f00 */
[----:B------:R-:W-:Y:S05]  /*c670*/  WARPSYNC.COLLECTIVE R15, `(.L_x_9825) ;  /* 0x000000000f087348 */ /* 0x000fea0003c00000 */
[----:B------:R0:W1:Y:S02]  /*c680*/  SHFL.UP P6, R14, R208, R205, R210 ;  /* 0x040000cdd00e7389 */ /* 0x00006400000c00d2 */
[----:B01----:R-:W-:Y:S05]  /*c690*/  ENDCOLLECTIVE ;  /* 0x000000000000791b */ /* 0x003fea0003800000 */
.L_x_9825:
[----:B------:R-:W-:Y:S02]  /*c6a0*/  MOV R208, R202 ;  /* 0x000000ca00d07202 */ /* 0x000fe40000000f00 */
[----:B------:R-:W-:-:S07]  /*c6b0*/  MOV R12, R14 ;  /* 0x0000000e000c7202 */ /* 0x000fce0000000f00 */
[----:B------:R-:W-:Y:S05]  /*c6c0*/  WARPSYNC.COLLECTIVE R15, `(.L_x_9826) ;  /* 0x000000000f087348 */ /* 0x000fea0003c00000 */
[----:B------:R0:W1:Y:S02]  /*c6d0*/  SHFL.UP P6, R14, R208, R205, R210 ;  /* 0x040000cdd00e7389 */ /* 0x00006400000c00d2 */
[----:B01----:R-:W-:Y:S05]  /*c6e0*/  ENDCOLLECTIVE ;  /* 0x000000000000791b */ /* 0x003fea0003800000 */
.L_x_9826:
[----:B------:R-:W-:Y:S05]  /*c6f0*/  BRA `(.L_x_9827) ;  /* 0xffffffa000387947 */ /* 0x000fea000383ffff */
.L_x_9771:
        /* <DEDUP_REMOVED lines=8> */
.L_x_9829:
[----:B------:R-:W-:Y:S05]  /*c780*/  BSYNC B0 ;  /* 0x0000000000007941 */ /* 0x000fea0003800000 */
.L_x_9828:
[----:B------:R-:W-:Y:S05]  /*c790*/  BRA `(.L_x_9830) ;  /* 0xffffffa000447947 */ /* 0x000fea000383ffff */
.L_x_9772:
        /* <DEDUP_REMOVED lines=8> */
.L_x_9832:
[----:B------:R-:W-:Y:S05]  /*c820*/  BSYNC B0 ;  /* 0x0000000000007941 */ /* 0x000fea0003800000 */
.L_x_9831:
[----:B------:R-:W-:Y:S05]  /*c830*/  BRA `(.L_x_9833) ;  /* 0xffffffa000247947 */ /* 0x000fea000383ffff */
.L_x_9773:
        /* <DEDUP_REMOVED lines=8> */
.L_x_9835:
[----:B------:R-:W-:Y:S05]  /*c8c0*/  BSYNC B0 ;  /* 0x0000000000007941 */ /* 0x000fea0003800000 */
.L_x_9834:
[----:B------:R-:W-:Y:S05]  /*c8d0*/  BRA `(.L_x_9836) ;  /* 0xffffffa000047947 */ /* 0x000fea000383ffff */
.L_x_9774:
        /* <DEDUP_REMOVED lines=8> */
.L_x_9838:
[----:B------:R-:W-:Y:S05]  /*c960*/  BSYNC B0 ;  /* 0x0000000000007941 */ /* 0x000fea0003800000 */
.L_x_9837:
[----:B------:R-:W-:Y:S05]  /*c970*/  BRA `(.L_x_9839) ;  /* 0xffffff9c00e47947 */ /* 0x000fea000383ffff */
.L_x_9775:
        /* <DEDUP_REMOVED lines=8> */
.L_x_9841:
[----:B------:R-:W-:Y:S05]  /*ca00*/  BSYNC B0 ;  /* 0x0000000000007941 */ /* 0x000fea0003800000 */
.L_x_9840:
        /* <DEDUP_REMOVED lines=10> */
.L_x_9842:
[----:B------:R-:W-:Y:S02]  /*cab0*/  MOV R208, R19 ;  /* 0x0000001300d07202 */ /* 0x000fe40000000f00 */
[----:B------:R-:W-:-:S07]  /*cac0*/  MOV R203, R14 ;  /* 0x0000000e00cb7202 */ /* 0x000fce0000000f00 */
[----:B------:R-:W-:Y:S05]  /*cad0*/  WARPSYNC.COLLECTIVE R15, `(.L_x_9843) ;  /* 0x000000000f087348 */ /* 0x000fea0003c00000 */
[----:B------:R0:W1:Y:S02]  /*cae0*/  SHFL.UP P6, R14, R208, R205, R210 ;  /* 0x040000cdd00e7389 */ /* 0x00006400000c00d2 */
[----:B01----:R-:W-:Y:S05]  /*caf0*/  ENDCOLLECTIVE ;  /* 0x000000000000791b */ /* 0x003fea0003800000 */
.L_x_9843:
[----:B------:R-:W-:Y:S02]  /*cb00*/  MOV R208, R202 ;  /* 0x000000ca00d07202 */ /* 0x000fe40000000f00 */
[----:B------:R-:W-:-:S07]  /*cb10*/  MOV R19, R14 ;  /* 0x0000000e00137202 */ /* 0x000fce0000000f00 */
[----:B------:R-:W-:Y:S05]  /*cb20*/  WARPSYNC.COLLECTIVE R15, `(.L_x_9844) ;  /* 0x000000000f087348 */ /* 0x000fea0003c00000 */
[----:B------:R0:W1:Y:S02]  /*cb30*/  SHFL.UP P6, R14, R208, R205, R210 ;  /* 0x040000cdd00e7389 */ /* 0x00006400000c00d2 */
[----:B01----:R-:W-:Y:S05]  /*cb40*/  ENDCOLLECTIVE ;  /* 0x000000000000791b */ /* 0x003fea0003800000 */
.L_x_9844:
[----:B------:R-:W-:Y:S02]  /*cb50*/  MOV R202, R14 ;  /* 0x0000000e00ca7202 */ /* 0x000fe40000000f00 */
[----:B------:R-:W-:-:S07]  /*cb60*/  MOV R14, R4 ;  /* 0x00000004000e7202 */ /* 0x000fce0000000f00 */
[----:B------:R-:W-:Y:S05]  /*cb70*/  WARPSYNC.COLLECTIVE R15, `(.L_x_9845) ;  /* 0x000000000f087348 */ /* 0x000fea0003c00000 */
[----:B------:R0:W1:Y:S02]  /*cb80*/  SHFL.IDX P2, R12, R14, R3, R2 ;  /* 0x000000030e0c7389 */ /* 0x0000640000040002 */
[----:B01----:R-:W-:Y:S05]  /*cb90*/  ENDCOLLECTIVE ;  /* 0x000000000000791b */ /* 0x003fea0003800000 */
.L_x_9845:
[----:B------:R-:W-:Y:S02]  /*cba0*/  MOV R14, R5 ;  /* 0x00000005000e7202 */ /* 0x000fe40000000f00 */
[----:B------:R-:W-:-:S07]  /*cbb0*/  MOV R4, R12 ;  /* 0x0000000c00047202 */ /* 0x000fce0000000f00 */
[----:B------:R-:W-:Y:S05]  /*cbc0*/  WARPSYNC.COLLECTIVE R15, `(.L_x_9846) ;  /* 0x000000000f087348 */ /* 0x000fea0003c00000 */
[----:B------:R0:W1:Y:S02]  /*cbd0*/  SHFL.IDX P2, R12, R14, R3, R2 ;  /* 0x000000030e0c7389 */ /* 0x0000640000040002 */
[----:B01----:R-:W-:Y:S05]  /*cbe0*/  ENDCOLLECTIVE ;  /* 0x000000000000791b */ /* 0x003fea0003800000 */
.L_x_9846:
[----:B------:R-:W-:Y:S02]  /*cbf0*/  MOV R14, R6 ;  /* 0x00000006000e7202 */ /* 0x000fe40000000f00 */
[----:B------:R-:W-:-:S07]  /*cc00*/  MOV R206, R12 ;  /* 0x0000000c00ce7202 */ /* 0x000fce0000000f00 */
[----:B------:R-:W-:Y:S05]  /*cc10*/  WARPSYNC.COLLECTIVE R15, `(.L_x_9847) ;  /* 0x000000000f087348 */ /* 0x000fea0003c00000 */
[----:B------:R0:W1:Y:S02]  /*cc20*/  SHFL.IDX P2, R12, R14, R3, R2 ;  /* 0x000000030e0c7389 */ /* 0x0000640000040002 */
[----:B01----:R-:W-:Y:S05]  /*cc30*/  ENDCOLLECTIVE ;  /* 0x000000000000791b */ /* 0x003fea0003800000 */
.L_x_9847:
[----:B------:R-:W-:Y:S02]  /*cc40*/  MOV R14, R7 ;  /* 0x00000007000e7202 */ /* 0x000fe40000000f00 */
[----:B------:R-:W-:-:S07]  /*cc50*/  MOV R6, R12 ;  /* 0x0000000c00067202 */ /* 0x000fce0000000f00 */
[----:B------:R-:W-:Y:S05]  /*cc60*/  WARPSYNC.COLLECTIVE R15, `(.L_x_9848) ;  /* 0x000000000f087348 */ /* 0x000fea0003c00000 */
[----:B------:R0:W1:Y:S02]  /*cc70*/  SHFL.IDX P2, R12, R14, R3, R2 ;  /* 0x000000030e0c7389 */ /* 0x0000640000040002 */
[----:B01----:R-:W-:Y:S05]  /*cc80*/  ENDCOLLECTIVE ;  /* 0x000000000000791b */ /* 0x003fea0003800000 */
.L_x_9848:
[----:B------:R-:W-:Y:S01]  /*cc90*/  MOV R7, R12 ;  /* 0x0000000c00077202 */ /* 0x000fe20000000f00 */
[----:B------:R-:W-:Y:S06]  /*cca0*/  BRA `(.L_x_9849) ;  /* 0xffffff9c00407947 */ /* 0x000fec000383ffff */
.L_x_9777:
[----:B------:R-:W-:Y:S01]  /*ccb0*/  HFMA2 R239, -RZ, RZ, 0, 5.9604644775390625e-08 ;  /* 0x00000001ffef7431 */ /* 0x000fe200000001ff */
[----:B------:R-:W-:Y:S02]  /*ccc0*/  MOV R242, R19 ;  /* 0x0000001300f27202 */ /* 0x000fe40000000f00 */
[----:B------:R-:W-:Y:S02]  /*ccd0*/  MOV R240, 0x1f ;  /* 0x0000001f00f07802 */ /* 0x000fe40000000f00 */
[----:B------:R-:W-:-:S07]  /*cce0*/  MOV R15, 0xffffffff ;  /* 0xffffffff000f7802 */ /* 0x000fce0000000f00 */
[----:B0-----:R-:W-:Y:S05]  /*ccf0*/  WARPSYNC.COLLECTIVE R15, `(.L_x_9850) ;  /* 0x000000000f087348 */ /* 0x001fea0003c00000 */
[----:B------:R1:W2:Y:S02]  /*cd00*/  SHFL.DOWN P0, R12, R242, R239, R240 ;  /* 0x080000eff20c7389 */ /* 0x0002a400000000f0 */
[----:B012---:R-:W-:Y:S05]  /*cd10*/  ENDCOLLECTIVE ;  /* 0x000000000000791b */ /* 0x007fea0003800000 */
.L_x_9850:
[----:B------:R-:W-:Y:S02]  /*cd20*/  MOV R242, R18 ;  /* 0x0000001200f27202 */ /* 0x000fe40000000f00 */
[----:B------:R-:W-:-:S07]  /*cd30*/  MOV R2, R12 ;  /* 0x0000000c00027202 */ /* 0x000fce0000000f00 */
[----:B------:R-:W-:Y:S05]  /*cd40*/  WARPSYNC.COLLECTIVE R15, `(.L_x_9851) ;  /* 0x000000000f087348 */ /* 0x000fea0003c00000 */
[----:B------:R0:W1:Y:S02]  /*cd50*/  SHFL.DOWN P0, R12, R242, R239, R240 ;  /* 0x080000eff20c7389 */ /* 0x00006400000000f0 */
[----:B01----:R-:W-:Y:S05]  /*cd60*/  ENDCOLLECTIVE ;  /* 0x000000000000791b */ /* 0x003fea0003800000 */
.L_x_9851:
[----:B------:R-:W-:Y:S02]  /*cd70*/  MOV R242, R17 ;  /* 0x0000001100f27202 */ /* 0x000fe40000000f00 */
[----:B------:R-:W-:-:S07]  /*cd80*/  MOV R3, R12 ;  /* 0x0000000c00037202 */ /* 0x000fce0000000f00 */
[----:B------:R-:W-:Y:S05]  /*cd90*/  WARPSYNC.COLLECTIVE R15, `(.L_x_9852) ;  /* 0x000000000f087348 */ /* 0x000fea0003c00000 */
[----:B------:R0:W1:Y:S02]  /*cda0*/  SHFL.DOWN P0, R12, R242, R239, R240 ;  /* 0x080000eff20c7389 */ /* 0x00006400000000f0 */
[----:B01----:R-:W-:Y:S05]  /*cdb0*/  ENDCOLLECTIVE ;  /* 0x000000000000791b */ /* 0x003fea0003800000 */
.L_x_9852:
[----:B------:R-:W-:Y:S02]  /*cdc0*/  MOV R242, R13 ;  /* 0x0000000d00f27202 */ /* 0x000fe40000000f00 */
[----:B------:R-:W-:-:S07]  /*cdd0*/  MOV R14, R12 ;  /* 0x0000000c000e7202 */ /* 0x000fce0000000f00 */
[----:B------:R-:W-:Y:S05]  /*cde0*/  WARPSYNC.COLLECTIVE R15, `(.L_x_9853) ;  /* 0x000000000f087348 */ /* 0x000fea0003c00000 */
[----:B------:R0:W1:Y:S02]  /*cdf0*/  SHFL.DOWN P0, R12, R242, R239, R240 ;  /* 0x080000eff20c7389 */ /* 0x00006400000000f0 */
[----:B01----:R-:W-:Y:S05]  /*ce00*/  ENDCOLLECTIVE ;  /* 0x000000000000791b */ /* 0x003fea0003800000 */
.L_x_9853:
[----:B------:R-:W-:Y:S05]  /*ce10*/  BRA `(.L_x_9854) ;  /* 0xffffffac009c7947 */ /* 0x000fea000383ffff */
.L_x_9780:
        /* <DEDUP_REMOVED lines=8> */
.L_x_9856:
[----:B------:R-:W-:Y:S05]  /*cea0*/  BSYNC B0 ;  /* 0x0000000000007941 */ /* 0x000fea0003800000 */
.L_x_9855:
        /* <DEDUP_REMOVED lines=8> */
.L_x_9857:
[----:B------:R-:W-:Y:S02]  /*cf30*/  MOV R242, R17 ;  /* 0x0000001100f27202 */ /* 0x000fe40000000f00 */
[----:B------:R-:W-:-:S07]  /*cf40*/  MOV R3, R12 ;  /* 0x0000000c00037202 */ /* 0x000fce0000000f00 */
[----:B------:R-:W-:Y:S05]  /*cf50*/  WARPSYNC.COLLECTIVE R15, `(.L_x_9858) ;  /* 0x000000000f087348 */ /* 0x000fea0003c00000 */
[----:B------:R0:W1:Y:S02]  /*cf60*/  SHFL.DOWN P0, R12, R242, R239, R240 ;  /* 0x080000eff20c7389 */ /* 0x00006400000000f0 */
[----:B01----:R-:W-:Y:S05]  /*cf70*/  ENDCOLLECTIVE ;  /* 0x000000000000791b */ /* 0x003fea0003800000 */
.L_x_9858:
[----:B------:R-:W-:Y:S02]  /*cf80*/  MOV R242, R13 ;  /* 0x0000000d00f27202 */ /* 0x000fe40000000f00 */
[----:B------:R-:W-:-:S07]  /*cf90*/  MOV R14, R12 ;  /* 0x0000000c000e7202 */ /* 0x000fce0000000f00 */
[----:B------:R-:W-:Y:S05]  /*cfa0*/  WARPSYNC.COLLECTIVE R15, `(.L_x_9859) ;  /* 0x000000000f087348 */ /* 0x000fea0003c00000 */
[----:B------:R0:W1:Y:S02]  /*cfb0*/  SHFL.DOWN P0, R12, R242, R239, R240 ;  /* 0x080000eff20c7389 */ /* 0x00006400000000f0 */
[----:B01----:R-:W-:Y:S05]  /*cfc0*/  ENDCOLLECTIVE ;  /* 0x000000000000791b */ /* 0x003fea0003800000 */
.L_x_9859:
[----:B------:R-:W-:Y:S05]  /*cfd0*/  BRA `(.L_x_9860) ;  /* 0xffffffac007c7947 */ /* 0x000fea000383ffff */
.L_x_9783:
        /* <DEDUP_REMOVED lines=8> */
.L_x_9862:
[----:B------:R-:W-:Y:S05]  /*d060*/  BSYNC B0 ;  /* 0x0000000000007941 */ /* 0x000fea0003800000 */
.L_x_9861:
        /* <DEDUP_REMOVED lines=8> */
.L_x_9863:
[----:B------:R-:W-:Y:S02]  /*d0f0*/  MOV R242, R17 ;  /* 0x0000001100f27202 */ /* 0x000fe40000000f00 */
[----:B------:R-:W-:-:S07]  /*d100*/  MOV R3, R12 ;  /* 0x0000000c00037202 */ /* 0x000fce0000000f00 */
[----:B------:R-:W-:Y:S05]  /*d110*/  WARPSYNC.COLLECTIVE R15, `(.L_x_9864) ;  /* 0x000000000f087348 */ /* 0x000fea0003c00000 */
[----:B------:R0:W1:Y:S02]  /*d120*/  SHFL.DOWN P0, R12, R242, R239, R240 ;  /* 0x080000eff20c7389 */ /* 0x00006400000000f0 */
[----:B01----:R-:W-:Y:S05]  /*d130*/  ENDCOLLECTIVE ;  /* 0x000000000000791b */ /* 0x003fea0003800000 */
.L_x_9864:
[----:B------:R-:W-:Y:S02]  /*d140*/  MOV R242, R13 ;  /* 0x0000000d00f27202 */ /* 0x000fe40000000f00 */
[----:B------:R-:W-:-:S07]  /*d150*/  MOV R14, R12 ;  /* 0x0000000c000e7202 */ /* 0x000fce0000000f00 */
[----:B------:R-:W-:Y:S05]  /*d160*/  WARPSYNC.COLLECTIVE R15, `(.L_x_9865) ;  /* 0x000000000f087348 */ /* 0x000fea0003c00000 */
[----:B------:R0:W1:Y:S02]  /*d170*/  SHFL.DOWN P0, R12, R242, R239, R240 ;  /* 0x080000eff20c7389 */ /* 0x00006400000000f0 */
[----:B01----:R-:W-:Y:S05]  /*d180*/  ENDCOLLECTIVE ;  /* 0x000000000000791b */ /* 0x003fea0003800000 */
.L_x_9865:
[----:B------:R-:W-:Y:S05]  /*d190*/  BRA `(.L_x_9866) ;  /* 0xffffffac005c7947 */ /* 0x000fea000383ffff */
.L_x_9786:
        /* <DEDUP_REMOVED lines=8> */
.L_x_9868:
[----:B------:R-:W-:Y:S05]  /*d220*/  BSYNC B0 ;  /* 0x0000000000007941 */ /* 0x000fea0003800000 */
.L_x_9867:
        /* <DEDUP_REMOVED lines=8> */
.L_x_9869:
[----:B------:R-:W-:Y:S02]  /*d2b0*/  MOV R242, R17 ;  /* 0x0000001100f27202 */ /* 0x000fe40000000f00 */
[----:B------:R-:W-:-:S07]  /*d2c0*/  MOV R3, R12 ;  /* 0x0000000c00037202 */ /* 0x000fce0000000f00 */
[----:B------:R-:W-:Y:S05]  /*d2d0*/  WARPSYNC.COLLECTIVE R15, `(.L_x_9870) ;  /* 0x000000000f087348 */ /* 0x000fea0003c00000 */
[----:B------:R0:W1:Y:S02]  /*d2e0*/  SHFL.DOWN P0, R12, R242, R239, R240 ;  /* 0x080000eff20c7389 */ /* 0x00006400000000f0 */
[----:B01----:R-:W-:Y:S05]  /*d2f0*/  ENDCOLLECTIVE ;  /* 0x000000000000791b */ /* 0x003fea0003800000 */
.L_x_9870:
[----:B------:R-:W-:Y:S02]  /*d300*/  MOV R242, R13 ;  /* 0x0000000d00f27202 */ /* 0x000fe40000000f00 */
[----:B------:R-:W-:-:S07]  /*d310*/  MOV R14, R12 ;  /* 0x0000000c000e7202 */ /* 0x000fce0000000f00 */
[----:B------:R-:W-:Y:S05]  /*d320*/  WARPSYNC.COLLECTIVE R15, `(.L_x_9871) ;  /* 0x000000000f087348 */ /* 0x000fea0003c00000 */
[----:B------:R0:W1:Y:S02]  /*d330*/  SHFL.DOWN P0, R12, R242, R239, R240 ;  /* 0x080000eff20c7389 */ /* 0x00006400000000f0 */
[----:B01----:R-:W-:Y:S05]  /*d340*/  ENDCOLLECTIVE ;  /* 0x000000000000791b */ /* 0x003fea0003800000 */
.L_x_9871:
[----:B------:R-:W-:Y:S05]  /*d350*/  BRA `(.L_x_9872) ;  /* 0xffffffac003c7947 */ /* 0x000fea000383ffff */
.L_x_9789:
        /* <DEDUP_REMOVED lines=8> */
.L_x_9874:
[----:B------:R-:W-:Y:S05]  /*d3e0*/  BSYNC B0 ;  /* 0x0000000000007941 */ /* 0x000fea0003800000 */
.L_x_9873:
        /* <DEDUP_REMOVED lines=8> */
.L_x_9875:
[----:B------:R-:W-:Y:S02]  /*d470*/  MOV R242, R17 ;  /* 0x0000001100f27202 */ /* 0x000fe40000000f00 */
[----:B------:R-:W-:-:S07]  /*d480*/  MOV R3, R12 ;  /* 0x0000000c00037202 */ /* 0x000fce0000000f00 */
[----:B------:R-:W-:Y:S05]  /*d490*/  WARPSYNC.COLLECTIVE R15, `(.L_x_9876) ;  /* 0x000000000f087348 */ /* 0x000fea0003c00000 */
[----:B------:R0:W1:Y:S02]  /*d4a0*/  SHFL.DOWN P0, R12, R242, R239, R240 ;  /* 0x080000eff20c7389 */ /* 0x00006400000000f0 */
[----:B01----:R-:W-:Y:S05]  /*d4b0*/  ENDCOLLECTIVE ;  /* 0x000000000000791b */ /* 0x003fea0003800000 */
.L_x_9876:
[----:B------:R-:W-:Y:S02]  /*d4c0*/  MOV R242, R13 ;  /* 0x0000000d00f27202 */ /* 0x000fe40000000f00 */
[----:B------:R-:W-:-:S07]  /*d4d0*/  MOV R14, R12 ;  /* 0x0000000c000e7202 */ /* 0x000fce0000000f00 */
[----:B------:R-:W-:Y:S05]  /*d4e0*/  WARPSYNC.COLLECTIVE R15, `(.L_x_9877) ;  /* 0x000000000f087348 */ /* 0x000fea0003c00000 */
[----:B------:R0:W1:Y:S02]  /*d4f0*/  SHFL.DOWN P0, R12, R242, R239, R240 ;  /* 0x080000eff20c7389 */ /* 0x00006400000000f0 */
[----:B01----:R-:W-:Y:S05]  /*d500*/  ENDCOLLECTIVE ;  /* 0x000000000000791b */ /* 0x003fea0003800000 */
.L_x_9877:
[----:B------:R-:W-:Y:S05]  /*d510*/  BRA `(.L_x_9878) ;  /* 0xffffffac001c7947 */ /* 0x000fea000383ffff */
.L_x_9792:
        /* <DEDUP_REMOVED lines=8> */
.L_x_9880:
[----:B------:R-:W-:Y:S05]  /*d5a0*/  BSYNC B0 ;  /* 0x0000000000007941 */ /* 0x000fea0003800000 */
.L_x_9879:
        /* <DEDUP_REMOVED lines=9> */
.L_x_9881:
[----:B------:R-:W-:Y:S02]  /*d640*/  MOV R14, R17 ;  /* 0x00000011000e7202 */ /* 0x000fe40000000f00 */
[----:B------:R-:W-:-:S07]  /*d650*/  MOV R236, R12 ;  /* 0x0000000c00ec7202 */ /* 0x000fce0000000f00 */
[----:B------:R-:W-:Y:S05]  /*d660*/  WARPSYNC.COLLECTIVE R15, `(.L_x_9882) ;  /* 0x000000000f087348 */ /* 0x000fea0003c00000 */
[----:B------:R0:W1:Y:S02]  /*d670*/  SHFL.IDX P2, R12, R14, R3, R2 ;  /* 0x000000030e0c7389 */ /* 0x0000640000040002 */
[----:B01----:R-:W-:Y:S05]  /*d680*/  ENDCOLLECTIVE ;  /* 0x000000000000791b */ /* 0x003fea0003800000 */
.L_x_9882:
        /* <DEDUP_REMOVED lines=13> */
.L_x_9883:
        /* <DEDUP_REMOVED lines=8> */
.L_x_9884:
[----:B------:R-:W-:Y:S02]  /*d7e0*/  MOV R242, R18 ;  /* 0x0000001200f27202 */ /* 0x000fe40000000f00 */
[----:B------:R-:W-:-:S07]  /*d7f0*/  MOV R16, R12 ;  /* 0x0000000c00107202 */ /* 0x000fce0000000f00 */
[----:B------:R-:W-:Y:S05]  /*d800*/  WARPSYNC.COLLECTIVE R15, `(.L_x_9885) ;  /* 0x000000000f087348 */ /* 0x000fea0003c00000 */
[----:B------:R0:W1:Y:S02]  /*d810*/  SHFL.DOWN P0, R12, R242, R239, R240 ;  /* 0x080000eff20c7389 */ /* 0x00006400000000f0 */
[----:B01----:R-:W-:Y:S05]  /*d820*/  ENDCOLLECTIVE ;  /* 0x000000000000791b */ /* 0x003fea0003800000 */
.L_x_9885:
[----:B------:R-:W-:Y:S02]  /*d830*/  MOV R242, R17 ;  /* 0x0000001100f27202 */ /* 0x000fe40000000f00 */
[----:B------:R-:W-:-:S07]  /*d840*/  MOV R241, R12 ;  /* 0x0000000c00f17202 */ /* 0x000fce0000000f00 */
[----:B------:R-:W-:Y:S05]  /*d850*/  WARPSYNC.COLLECTIVE R15, `(.L_x_9886) ;  /* 0x000000000f087348 */ /* 0x000fea0003c00000 */
[----:B------:R0:W1:Y:S02]  /*d860*/  SHFL.DOWN P0, R12, R242, R239, R240 ;  /* 0x080000eff20c7389 */ /* 0x00006400000000f0 */
[----:B01----:R-:W-:Y:S05]  /*d870*/  ENDCOLLECTIVE ;  /* 0x000000000000791b */ /* 0x003fea0003800000 */
.L_x_9886:
[----:B------:R-:W-:Y:S02]  /*d880*/  MOV R242, R13 ;  /* 0x0000000d00f27202 */ /* 0x000fe40000000f00 */
[----:B------:R-:W-:-:S07]  /*d890*/  MOV R243, R12 ;  /* 0x0000000c00f37202 */ /* 0x000fce0000000f00 */
[----:B------:R-:W-:Y:S05]  /*d8a0*/  WARPSYNC.COLLECTIVE R15, `(.L_x_9887) ;  /* 0x000000000f087348 */ /* 0x000fea0003c00000 */
[----:B------:R0:W1:Y:S02]  /*d8b0*/  SHFL.DOWN P0, R12, R242, R239, R240 ;  /* 0x080000eff20c7389 */ /* 0x00006400000000f0 */
[----:B01----:R-:W-:Y:S05]  /*d8c0*/  ENDCOLLECTIVE ;  /* 0x000000000000791b */ /* 0x003fea0003800000 */
.L_x_9887:
[----:B------:R-:W-:-:S07]  /*d8d0*/  MOV R245, R12 ;  /* 0x0000000c00f57202 */ /* 0x000fce0000000f00 */
[----:B------:R-:W-:Y:S05]  /*d8e0*/  WARPSYNC.COLLECTIVE R15, `(.L_x_9888) ;  /* 0x000000000f087348 */ /* 0x000fea0003c00000 */
[----:B------:R0:W1:Y:S02]  /*d8f0*/  SHFL.IDX P2, R12, R14, R3, R2 ;  /* 0x000000030e0c7389 */ /* 0x0000640000040002 */
[----:B01----:R-:W-:Y:S05]  /*d900*/  ENDCOLLECTIVE ;  /* 0x000000000000791b */ /* 0x003fea0003800000 */
.L_x_9888:
[----:B------:R-:W-:Y:S02]  /*d910*/  MOV R14, R5 ;  /* 0x00000005000e7202 */ /* 0x000fe40000000f00 */
[----:B------:R-:W-:-:S07]  /*d920*/  MOV R244, R12 ;  /* 0x0000000c00f47202 */ /* 0x000fce0000000f00 */
[----:B------:R-:W-:Y:S05]  /*d930*/  WARPSYNC.COLLECTIVE R15, `(.L_x_9889) ;  /* 0x000000000f087348 */ /* 0x000fea0003c00000 */
[----:B------:R0:W1:Y:S02]  /*d940*/  SHFL.IDX P2, R12, R14, R3, R2 ;  /* 0x000000030e0c7389 */ /* 0x0000640000040002 */
[----:B01----:R-:W-:Y:S05]  /*d950*/  ENDCOLLECTIVE ;  /* 0x000000000000791b */ /* 0x003fea0003800000 */
.L_x_9889:
[----:B------:R-:W-:Y:S02]  /*d960*/  MOV R14, R6 ;  /* 0x00000006000e7202 */ /* 0x000fe40000000f00 */
[----:B------:R-:W-:-:S07]  /*d970*/  MOV R239, R12 ;  /* 0x0000000c00ef7202 */ /* 0x000fce0000000f00 */
[----:B------:R-:W-:Y:S05]  /*d980*/  WARPSYNC.COLLECTIVE R15, `(.L_x_9890) ;  /* 0x000000000f087348 */ /* 0x000fea0003c00000 */
[----:B------:R0:W1:Y:S02]  /*d990*/  SHFL.IDX P2, R12, R14, R3, R2 ;  /* 0x000000030e0c7389 */ /* 0x0000640000040002 */
[----:B01----:R-:W-:Y:S05]  /*d9a0*/  ENDCOLLECTIVE ;  /* 0x000000000000791b */ /* 0x003fea0003800000 */
.L_x_9890:
[----:B------:R-:W-:Y:S02]  /*d9b0*/  MOV R13, R239 ;  /* 0x000000ef000d7202 */ /* 0x000fe40000000f00 */
[----:B------:R-:W-:Y:S02]  /*d9c0*/  MOV R14, R7 ;  /* 0x00000007000e7202 */ /* 0x000fe40000000f00 */
[----:B------:R-:W-:-:S07]  /*d9d0*/  MOV R240, R12 ;  /* 0x0000000c00f07202 */ /* 0x000fce0000000f00 */
[----:B------:R-:W-:Y:S05]  /*d9e0*/  WARPSYNC.COLLECTIVE R15, `(.L_x_9891) ;  /* 0x000000000f087348 */ /* 0x000fea0003c00000 */
[----:B------:R0:W1:Y:S02]  /*d9f0*/  SHFL.IDX P2, R12, R14, R3, R2 ;  /* 0x000000030e0c7389 */ /* 0x0000640000040002 */
[----:B01----:R-:W-:Y:S05]  /*da00*/  ENDCOLLECTIVE ;  /* 0x000000000000791b */ /* 0x003fea0003800000 */
.L_x_9891:
[----:B------:R-:W-:Y:S02]  /*da10*/  MOV R246, R12 ;  /* 0x0000000c00f67202 */ /* 0x000fe40000000f00 */
[----:B------:R-:W-:Y:S01]  /*da20*/  MOV R12, R244 ;  /* 0x000000f4000c7202 */ /* 0x000fe20000000f00 */
[----:B------:R-:W-:Y:S06]  /*da30*/  BRA `(.L_x_9892) ;  /* 0xffffffa800747947 */ /* 0x000fec000383ffff */
.L_x_9893:
        /* <DEDUP_REMOVED lines=12> */
.L_x_18715:


//--------------------- .text._Z25selective_scan_bwd_kernelI32Selective_Scan_bwd_kernel_traitsILi64ELi16ELb1ELb0ELb1ELb0ELb0EN3c108BFloat16ENS1_7complexIfEEEEv12SSMParamsBwd --------------------------
	.section	.text._Z25selective_scan_bwd_kernelI32Selective_Scan_bwd_kernel_traitsILi64ELi16ELb1ELb0ELb1ELb0ELb0EN3c108BFloat16ENS1_7complexIfEEEEv12SSMParamsBwd,"ax",@progbits
	.align	128
        .global         _Z25selective_scan_bwd_kernelI32Selective_Scan_bwd_kernel_traitsILi64ELi16ELb1ELb0ELb1ELb0ELb0EN3c108BFloat16ENS1_7complexIfEEEEv12SSMParamsBwd
        .type           _Z25selective_scan_bwd_kernelI32Selective_Scan_bwd_kernel_traitsILi64ELi16ELb1ELb0ELb1ELb0ELb0EN3c108BFloat16ENS1_7complexIfEEEEv12SSMParamsBwd,@function
        .size           _Z25selective_scan_bwd_kernelI32Selective_Scan_bwd_kernel_traitsILi64ELi16ELb1ELb0ELb1ELb0ELb0EN3c108BFloat16ENS1_7complexIfEEEEv12SSMParamsBwd,(.L_x_18716 - _Z25selective_scan_bwd_kernelI32Selective_Scan_bwd_kernel_traitsILi64ELi16ELb1ELb0ELb1ELb0ELb0EN3c108BFloat16ENS1_7complexIfEEEEv12SSMParamsBwd)
        .other          _Z25selective_scan_bwd_kernelI32Selective_Scan_bwd_kernel_traitsILi64ELi16ELb1ELb0ELb1ELb0ELb0EN3c108BFloat16ENS1_7complexIfEEEEv12SSMParamsBwd,@"STO_CUDA_ENTRY STV_DEFAULT"
_Z25selective_scan_bwd_kernelI32Selective_Scan_bwd_kernel_traitsILi64ELi16ELb1ELb0ELb1ELb0ELb0EN3c108BFloat16ENS1_7complexIfEEEEv12SSMParamsBwd:
.text._Z25selective_scan_bwd_kernelI32Selective_Scan_bwd_kernel_traitsILi64ELi16ELb1ELb0ELb1ELb0ELb0EN3c108BFloat16ENS1_7complexIfEEEEv12SSMParamsBwd:
[----:B------:R-:W-:Y:S01]  /*0000*/  LDC R1, c[0x0][0x37c] ;  /* 0x0000df00ff017b82 */ /* 0x000fe20000000800 */
[----:B------:R-:W0:Y:S07]  /*0010*/  LDCU.64 UR4, c[0x0][0x458] ;  /* 0x00008b00ff0477ac */ /* 0x000e2e0008000a00 */
[----:B------:R-:W1:Y:S01]  /*0020*/  S2UR UR32, SR_CTAID.Y ;  /* 0x00000000002079c3 */ /* 0x000e620000002600 */
[----:B------:R-:W2:Y:S01]  /*0030*/  LDCU.64 UR6, c[0x0][0x470] ;  /* 0x00008e00ff0677ac */ /* 0x000ea20008000a00 */
[----:B------:R-:W3:Y:S01]  /*0040*/  LDCU.64 UR22, c[0x0][0x358] ;  /* 0x00006b00ff1677ac */ /* 0x000ee20008000a00 */
[----:B------:R-:W4:Y:S05]  /*0050*/  LDCU UR28, c[0x0][0x398] ;  /* 0x00007300ff1c77ac */ /* 0x000f2a0008000800 */
[----:B------:R-:W5:Y:S01]  /*0060*/  S2UR UR33, SR_CTAID.X ;  /* 0x00000000002179c3 */ /* 0x000f620000002500 */
        /* <DEDUP_REMOVED lines=23> */
[----:B-----5:R-:W-:Y:S01]  /*01e0*/  UIMAD.WIDE.U32 UR4, UR33, UR8, URZ ;  /* 0x00000008210472a5 */ /* 0x020fe2000f8e00ff */
[----:B------:R-:W-:Y:S01]  /*01f0*/  HFMA2 R84, -RZ, RZ, 0, 0 ;  /* 0x00000000ff547431 */ /* 0x000fe200000001ff */
[----:B0-----:R-:W-:Y:S01]  /*0200*/  UIMAD.WIDE.U32 UR6, UR33, UR16, URZ ;  /* 0x00000010210672a5 */ /* 0x001fe2000f8e00ff */
[----:B------:R-:W-:Y:S01]  /*0210*/  IABS R0, R0 ;  /* 0x0000000000007213 */ /* 0x000fe20000000000 */
[----:B------:R-:W-:Y:S01]  /*0220*/  UIMAD UR13, UR33, UR9, UR5 ;  /* 0x00000009210d72a4 */ /* 0x000fe2000f8e0205 */
[----:B------:R-:W-:Y:S01]  /*0230*/  MOV R83, RZ ;  /* 0x000000ff00537202 */ /* 0x000fe20000000f00 */
[----:B------:R-:W-:Y:S01]  /*0240*/  UIMAD UR7, UR33, UR17, UR7 ;  /* 0x00000011210772a4 */ /* 0x000fe2000f8e0207 */
[----:B------:R-:W-:Y:S01]  /*0250*/  R2UR UR29, R0 ;  /* 0x00000000001d72ca */ /* 0x000fe200000e0000 */
[----:B------:R-:W-:-:S02]  /*0260*/  UMOV UR12, UR4 ;  /* 0x00000004000c7c82 */ /* 0x000fc40008000000 */
[----:B------:R-:W-:Y:S02]  /*0270*/  UIMAD.WIDE.U32 UR12, UR32, UR10, UR12 ;  /* 0x0000000a200c72a5 */ /* 0x000fe4000f8e000c */
[----:B------:R-:W-:Y:S02]  /*0280*/  UIMAD.WIDE.U32 UR14, UR32, UR18, UR6 ;  /* 0x00000012200e72a5 */ /* 0x000fe4000f8e0006 */
[----:B------:R-:W-:Y:S01]  /*0290*/  UIMAD UR26, UR32, UR11, UR13 ;  /* 0x0000000b201a72a4 */ /* 0x000fe2000f8e020d */
[----:B------:R-:W0:Y:S05]  /*02a0*/  LDCU.128 UR8, c[0x0][0x460] ;  /* 0x00008c00ff0877ac */ /* 0x000e2a0008000c00 */
[----:B------:R-:W4:Y:S01]  /*02b0*/  I2F.RP R0, UR29 ;  /* 0x0000001d00007d06 */ /* 0x000f220008209400 */
[----:B------:R-:W-:-:S02]  /*02c0*/  UIMAD UR25, UR32, UR19, UR15 ;  /* 0x00000013201972a4 */ /* 0x000fc4000f8e020f */
[----:B--2---:R-:W-:Y:S01]  /*02d0*/  ULEA UR15, UR24, 0xfffffc00, 0xa ;  /* 0xfffffc00180f7891 */ /* 0x004fe2000f8e50ff */
[----:B------:R-:W2:Y:S03]  /*02e0*/  LDCU.64 UR6, c[0x0][0x3d0] ;  /* 0x00007a00ff0677ac */ /* 0x000ea60008000a00 */
[----:B------:R-:W-:Y:S02]  /*02f0*/  UIADD3 UR13, UP0, UPT, UR15, UR12, URZ ;  /* 0x0000000c0f0d7290 */ /* 0x000fe4000ff1e0ff */
[----:B------:R-:W-:Y:S02]  /*0300*/  UIADD3 UR17, UP2, UPT, UR15, UR14, URZ ;  /* 0x0000000e0f117290 */ /* 0x000fe4000ff5e0ff */
[----:B------:R-:W-:Y:S01]  /*0310*/  USHF.R.S32.HI UR16, URZ, 0x1f, UR15 ;  /* 0x0000001fff107899 */ /* 0x000fe2000801140f */
[----:B----4-:R-:W3:Y:S01]  /*0320*/  MUFU.RCP R0, R0 ;  /* 0x0000000000007308 */ /* 0x010ee20000001000 */
[----:B0-----:R-:W-:-:S02]  /*0330*/  ULEA UR14, UP3, UR17, UR10, 0x1 ;  /* 0x0000000a110e7291 */ /* 0x001fc4000f8608ff */
[----:B------:R-:W-:Y:S01]  /*0340*/  UIADD3.X UR10, UPT, UPT, UR16, UR26, URZ, UP0, !UPT ;  /* 0x0000001a100a7290 */ /* 0x000fe200087fe4ff */
[----:B------:R-:W0:Y:S01]  /*0350*/  LDCU.64 UR18, c[0x0][0x4d8] ;  /* 0x00009b00ff1277ac */ /* 0x000e220008000a00 */
[----:B---3--:R-:W-:Y:S02]  /*0360*/  IADD3 R2, PT, PT, R0, 0xffffffe, RZ ;  /* 0x0ffffffe00027810 */ /* 0x008fe40007ffe0ff */
[----:B------:R-:W-:-:S04]  /*0370*/  IABS R0, UR32 ;  /* 0x0000002000007c13 */ /* 0x000fc80008000000 */
[----:B------:R-:W3:Y:S01]  /*0380*/  F2I.FTZ.U32.TRUNC.NTZ R2, R2 ;  /* 0x0000000200027305 */ /* 0x000ee2000021f000 */
[----:B------:R-:W-:Y:S01]  /*0390*/  R2UR UR27, R0 ;  /* 0x00000000001b72ca */ /* 0x000fe200000e0000 */
[----:B0-----:R-:W-:Y:S01]  /*03a0*/  USHF.R.U64 UR18, UR18, 0x1, UR19 ;  /* 0x0000000112127899 */ /* 0x001fe20008001213 */
        /* <DEDUP_REMOVED lines=11> */
[----:B------:R-:W-:Y:S01]  /*0460*/  UMOV UR10, UR5 ;  /* 0x00000005000a7c82 */ /* 0x000fe20008000000 */
[----:B-1----:R-:W-:-:S02]  /*0470*/  UIMAD.WIDE.U32 UR4, UR33, UR20, URZ ;  /* 0x00000014210472a5 */ /* 0x002fc4000f8e00ff */
[----:B------:R-:W-:Y:S02]  /*0480*/  UIADD3 UR11, UPT, UPT, -UR10, URZ, URZ ;  /* 0x000000ff0a0b7290 */ /* 0x000fe4000fffe1ff */
[----:B------:R-:W-:Y:S02]  /*0490*/  UIMAD UR5, UR33, UR21, UR5 ;  /* 0x00000015210572a4 */ /* 0x000fe4000f8e0205 */
[----:B------:R-:W-:Y:S02]  /*04a0*/  UIMAD UR11, UR29, UR11, UR27 ;  /* 0x0000000b1d0b72a4 */ /* 0x000fe4000f8e021b */
[----:B------:R-:W-:Y:S02]  /*04b0*/  UIMAD.WIDE.U32 UR4, UR32, UR30, UR4 ;  /* 0x0000001e200472a5 */ /* 0x000fe4000f8e0004 */
[----:B------:R-:W-:Y:S02]  /*04c0*/  UISETP.GT.U32.AND UP2, UPT, UR29, UR11, UPT ;  /* 0x0000000b1d00728c */ /* 0x000fe4000bf44070 */
[----:B------:R-:W-:Y:S01]  /*04d0*/  UIMAD UR5, UR32, UR31, UR5 ;  /* 0x0000001f200572a4 */ /* 0x000fe2000f8e0205 */
[----:B------:R-:W0:Y:S01]  /*04e0*/  LDCU.64 UR30, c[0x0][0x528] ;  /* 0x0000a500ff1e77ac */ /* 0x000e220008000a00 */
[----:B--2---:R-:W-:-:S02]  /*04f0*/  UIMAD.WIDE.U32 UR8, UR33, UR6, URZ ;  /* 0x00000006210872a5 */ /* 0x004fc4000f8e00ff */
[----:B------:R-:W-:-:S05]  /*0500*/  UISETP.NE.AND UP1, UPT, UR28, URZ, UPT ;  /* 0x000000ff1c00728c */ /* 0x000fca000bf25270 */
[----:B------:R-:W-:Y:S02]  /*0510*/  @!UP2 UIADD3 UR11, UPT, UPT, UR11, -UR29, URZ ;  /* 0x8000001d0b0ba290 */ /* 0x000fe4000fffe0ff */
[----:B------:R-:W-:Y:S02]  /*0520*/  @!UP2 UIADD3 UR10, UPT, UPT, UR10, 0x1, URZ ;  /* 0x000000010a0aa890 */ /* 0x000fe4000fffe0ff */
[----:B------:R-:W-:Y:S02]  /*0530*/  UISETP.GE.U32.AND UP0, UPT, UR11, UR29, UPT ;  /* 0x0000001d0b00728c */ /* 0x000fe4000bf06070 */
[----:B------:R-:W-:Y:S02]  /*0540*/  ULOP3.LUT UR11, UR32, UR28, URZ, 0x3c, !UPT ;  /* 0x0000001c200b7292 */ /* 0x000fe4000f8e3cff */
[----:B------:R-:W-:Y:S02]  /*0550*/  UIMAD UR9, UR33, UR7, UR9 ;  /* 0x00000007210972a4 */ /* 0x000fe4000f8e0209 */
[----:B------:R-:W-:Y:S01]  /*0560*/  UISETP.GE.AND UP2, UPT, UR11, URZ, UPT ;  /* 0x000000ff0b00728c */ /* 0x000fe2000bf46270 */
[----:B------:R-:W1:Y:S04]  /*0570*/  LDCU.64 UR6, c[0x0][0x3e8] ;  /* 0x00007d00ff0677ac */ /* 0x000e680008000a00 */
[----:B------:R-:W-:Y:S01]  /*0580*/  @UP0 UIADD3 UR10, UPT, UPT, UR10, 0x1, URZ ;  /* 0x000000010a0a0890 */ /* 0x000fe2000fffe0ff */
[----:B------:R-:W2:Y:S01]  /*0590*/  LDCU.64 UR26, c[0x0][0x4e0] ;  /* 0x00009c00ff1a77ac */ /* 0x000ea20008000a00 */
[----:B------:R-:W-:-:S02]  /*05a0*/  UISETP.NE.U32.AND UP0, UPT, UR34, URZ, UPT ;  /* 0x000000ff2200728c */ /* 0x000fc4000bf05070 */
[----:B------:R-:W-:Y:S02]  /*05b0*/  UIADD3 UR15, UP3, UPT, UR15, UR4, URZ ;  /* 0x000000040f0f7290 */ /* 0x000fe4000ff7e0ff */
[----:B------:R-:W-:Y:S02]  /*05c0*/  UISETP.NE.AND.EX UP0, UPT, UR35, URZ, UPT, UP0 ;  /* 0x000000ff2300728c */ /* 0x000fe4000bf05300 */
[----:B------:R-:W-:Y:S02]  /*05d0*/  @!UP2 UIADD3 UR10, UPT, UPT, -UR10, URZ, URZ ;  /* 0x000000ff0a0aa290 */ /* 0x000fe4000fffe1ff */
[----:B------:R-:W-:Y:S02]  /*05e0*/  UIADD3.X UR4, UPT, UPT, UR16, UR5, URZ, UP3, !UPT ;  /* 0x0000000510047290 */ /* 0x000fe40009ffe4ff */
[----:B0-----:R-:W-:Y:S02]  /*05f0*/  ULEA UR16, UP2, UR15, UR30, 0x1 ;  /* 0x0000001e0f107291 */ /* 0x001fe4000f8408ff */
[----:B------:R-:W-:-:S02]  /*0600*/  @!UP1 ULOP3.LUT UR10, URZ, UR28, URZ, 0x33, !UPT ;  /* 0x0000001cff0a9292 */ /* 0x000fc4000f8e33ff */
[----:B------:R-:W-:Y:S02]  /*0610*/  ULEA.HI.X UR15, UR15, UR31, UR4, 0x1, UP2 ;  /* 0x0000001f0f0f7291 */ /* 0x000fe400090f0c04 */
[----:B------:R-:W-:Y:S01]  /*0620*/  USHF.R.S32.HI UR4, URZ, 0x1f, UR10 ;  /* 0x0000001fff047899 */ /* 0x000fe2000801140a */
[----:B------:R-:W0:Y:S03]  /*0630*/  @UP0 LDCU UR11, c[0x0][0x384] ;  /* 0x00007080ff0b07ac */ /* 0x000e260008000800 */
[----:B-1----:R-:W-:Y:S02]  /*0640*/  UIMAD UR5, UR4, UR6, URZ ;  /* 0x00000006040572a4 */ /* 0x002fe4000f8e02ff */
[----:B------:R-:W-:Y:S02]  /*0650*/  UIMAD.WIDE.U32 UR8, UR10, UR6, UR8 ;  /* 0x000000060a0872a5 */ /* 0x000fe4000f8e0008 */
[----:B--2---:R-:W-:-:S02]  /*0660*/  UIMAD UR6, UR4, UR26, URZ ;  /* 0x0000001a040672a4 */ /* 0x004fc4000f8e02ff */
[----:B------:R-:W-:Y:S02]  /*0670*/  UIMAD UR7, UR10, UR7, UR5 ;  /* 0x000000070a0772a4 */ /* 0x000fe4000f8e0205 */
[----:B------:R-:W-:Y:S02]  /*0680*/  UIMAD.WIDE.U32 UR4, UR10, UR26, URZ ;  /* 0x0000001a0a0472a5 */ /* 0x000fe4000f8e00ff */
[----:B------:R-:W-:Y:S01]  /*0690*/  UIMAD UR10, UR10, UR27, UR6 ;  /* 0x0000001b0a0a72a4 */ /* 0x000fe2000f8e0206 */
[----:B------:R-:W1:Y:S01]  /*06a0*/  LDCU.64 UR26, c[0x0][0x540] ;  /* 0x0000a800ff1a77ac */ /* 0x000e620008000a00 */
[----:B------:R-:W2:Y:S01]  /*06b0*/  @UP0 LDCU UR25, c[0x0][0x38c] ;  /* 0x00007180ff1907ac */ /* 0x000ea20008000800 */
[----:B------:R-:W3:Y:S01]  /*06c0*/  LDCU.64 UR28, c[0x0][0x450] ;  /* 0x00008a00ff1c77ac */ /* 0x000ee20008000a00 */
[----:B------:R-:W-:Y:S01]  /*06d0*/  ULEA UR6, UR24, 0xfffff800, 0xb ;  /* 0xfffff80018067891 */ /* 0x000fe2000f8e58ff */
[----:B------:R-:W4:Y:S01]  /*06e0*/  @UP0 LDCU.64 UR30, c[0x0][0x480] ;  /* 0x00009000ff1e07ac */ /* 0x000f220008000a00 */
[----:B------:R-:W-:-:S02]  /*06f0*/  USHF.R.U32.HI UR21, URZ, 0x1, UR19 ;  /* 0x00000001ff157899 */ /* 0x000fc40008011613 */
[----:B------:R-:W-:Y:S02]  /*0700*/  UIADD3 UR5, UPT, UPT, UR5, UR10, URZ ;  /* 0x0000000a05057290 */ /* 0x000fe4000fffe0ff */
[----:B------:R-:W-:Y:S02]  /*0710*/  UIADD3 UR20, UP1, UPT, UR6, UR8, URZ ;  /* 0x0000000806147290 */ /* 0x000fe4000ff3e0ff */
[----:B0-----:R-:W-:Y:S02]  /*0720*/  @UP0 UIMAD UR8, UR33, UR11, UR32 ;  /* 0x0000000b210802a4 */ /* 0x001fe4000f8e0220 */
[----:B------:R-:W-:Y:S02]  /*0730*/  UIMAD UR21, UR21, UR33, URZ ;  /* 0x00000021151572a4 */ /* 0x000fe4000f8e02ff */
[----:B------:R-:W-:Y:S02]  /*0740*/  UIMAD.WIDE.U32 UR10, UR33, UR18, UR4 ;  /* 0x00000012210a72a5 */ /* 0x000fe4000f8e0004 */
[----:B------:R-:W-:-:S02]  /*0750*/  UIADD3 UR7, UPT, UPT, UR9, UR7, URZ ;  /* 0x0000000709077290 */ /* 0x000fc4000fffe0ff */
[----:B------:R-:W-:Y:S02]  /*0760*/  @UP0 UIMAD UR8, UR8, UR24, URZ ;  /* 0x00000018080802a4 */ /* 0x000fe4000f8e02ff */
[----:B------:R-:W-:Y:S02]  /*0770*/  UIADD3 UR4, UPT, UPT, UR11, UR21, URZ ;  /* 0x000000150b047290 */ /* 0x000fe4000fffe0ff */
[----:B------:R-:W-:Y:S02]  /*0780*/  ULEA.HI.X.SX32 UR6, UR6, UR7, 0x1, UP1 ;  /* 0x0000000706067291 */ /* 0x000fe400088f0eff */
[----:B-1----:R-:W-:Y:S02]  /*0790*/  ULEA UR9, UP1, UR10, UR26, 0x3 ;  /* 0x0000001a0a097291 */ /* 0x002fe4000f8218ff */
[----:B--2---:R-:W-:Y:S02]  /*07a0*/  @UP0 UIMAD UR8, UR8, UR25, URZ ;  /* 0x00000019080802a4 */ /* 0x004fe4000f8e02ff */
[----:B---3--:R-:W-:-:S02]  /*07b0*/  ULEA UR19, UP2, UR20, UR28, 0x1 ;  /* 0x0000001c14137291 */ /* 0x008fc4000f8408ff */
[----:B------:R-:W-:Y:S01]  /*07c0*/  ULEA.HI.X UR10, UR10, UR27, UR4, 0x3, UP1 ;  /* 0x0000001b0a0a7291 */ /* 0x000fe200088f1c04 */
[----:B------:R-:W-:Y:S02]  /*07d0*/  UMOV UR5, URZ ;  /* 0x000000ff00057c82 */ /* 0x000fe40008000000 */
[----:B------:R-:W-:Y:S01]  /*07e0*/  UMOV UR4, URZ ;  /* 0x000000ff00047c82 */ /* 0x000fe20008000000 */
[----:B----4-:R-:W-:Y:S02]  /*07f0*/  @UP0 UIMAD.WIDE UR4, UR8, 0x10, UR30 ;  /* 0x00000010080408a5 */ /* 0x010fe4000f8e021e */
[----:B------:R-:W-:Y:S02]  /*0800*/  ULEA.HI.X UR20, UR20, UR29, UR6, 0x1, UP2 ;  /* 0x0000001d14147291 */ /* 0x000fe400090f0c06 */
[----:B------:R-:W-:Y:S01]  /*0810*/  UISETP.GE.AND UP0, UPT, UR24, 0x1, UPT ;  /* 0x000000011800788c */ /* 0x000fe2000bf06270 */
[----:B------:R-:W-:Y:S01]  /*0820*/  UMOV UR7, URZ ;  /* 0x000000ff00077c82 */ /* 0x000fe20008000000 */
[----:B------:R-:W-:Y:S01]  /*0830*/  UMOV UR6, URZ ;  /* 0x000000ff00067c82 */ /* 0x000fe20008000000 */
[----:B------:R-:W-:-:S02]  /*0840*/  @P0 R2UR UR7, R3 ;  /* 0x00000000030702ca */ /* 0x000fc400000e0000 */
        /* <DEDUP_REMOVED lines=8> */
[----:B-1----:R-:W-:-:S03]  /*08d0*/  ULEA UR8, UR18, UR8, 0x18 ;  /* 0x0000000812087291 */ /* 0x002fc6000f8ec0ff */
[----:B------:R-:W-:Y:S01]  /*08e0*/  UMOV UR18, UR20 ;  /* 0x0000001400127c82 */ /* 0x000fe20008000000 */
[C---:B0-----:R-:W-:Y:S02]  /*08f0*/  IADD3 R0, PT, PT, R81.reuse, 0x40, RZ ;  /* 0x0000004051007810 */ /* 0x041fe40007ffe0ff */
[C---:B------:R-:W-:Y:S02]  /*0900*/  IADD3 R2, PT, PT, R81.reuse, 0x80, RZ ;  /* 0x0000008051027810 */ /* 0x040fe40007ffe0ff */
[C---:B------:R-:W-:Y:S02]  /*0910*/  IADD3 R4, PT, PT, R81.reuse, 0xc0, RZ ;  /* 0x000000c051047810 */ /* 0x040fe40007ffe0ff */
[C---:B------:R-:W-:Y:S02]  /*0920*/  IADD3 R6, PT, PT, R81.reuse, 0x100, RZ ;  /* 0x0000010051067810 */ /* 0x040fe40007ffe0ff */
[C---:B------:R-:W-:Y:S02]  /*0930*/  IADD3 R8, PT, PT, R81.reuse, 0x140, RZ ;  /* 0x0000014051087810 */ /* 0x040fe40007ffe0ff */
[----:B------:R-:W-:-:S02]  /*0940*/  IADD3 R10, PT, PT, R81, 0x180, RZ ;  /* 0x00000180510a7810 */ /* 0x000fc40007ffe0ff */
[C---:B------:R-:W-:Y:S02]  /*0950*/  IADD3 R12, PT, PT, R81.reuse, 0x1c0, RZ ;  /* 0x000001c0510c7810 */ /* 0x040fe40007ffe0ff */
[C---:B------:R-:W-:Y:S02]  /*0960*/  IADD3 R14, PT, PT, R81.reuse, 0x240, RZ ;  /* 0x00000240510e7810 */ /* 0x040fe40007ffe0ff */
[----:B------:R-:W-:Y:S02]  /*0970*/  IADD3 R16, PT, PT, R81, 0x3c0, RZ ;  /* 0x000003c051107810 */ /* 0x000fe40007ffe0ff */
        /* <DEDUP_REMOVED lines=9> */
[C---:B------:R-:W-:Y:S02]  /*0a10*/  LOP3.LUT R79, R81.reuse, 0x1f, RZ, 0xc0, !PT ;  /* 0x0000001f514f7812 */ /* 0x040fe400078ec0ff */
[C---:B------:R-:W-:Y:S02]  /*0a20*/  IADD3 R82, PT, PT, R81.reuse, 0x200, RZ ;  /* 0x0000020051527810 */ /* 0x040fe40007ffe0ff */
        /* <DEDUP_REMOVED lines=9> */
[----:B--2---:R-:W-:-:S07]  /*0ac0*/  LEA R54, R16, UR8, 0x2 ;  /* 0x0000000810367c11 */ /* 0x004fce000f8e10ff */
.L_x_9995:
        /* <DEDUP_REMOVED lines=21> */
[----:B--2---:R1:W-:Y:S04]  /*0c20*/  STS.128 [R51], R8 ;  /* 0x0000000833007388 */ /* 0x0043e80000000c00 */
[----:B---3--:R-:W-:Y:S01]  /*0c30*/  STS.128 [R51+0x200], R12 ;  /* 0x0002000c33007388 */ /* 0x008fe20000000c00 */
        /* <DEDUP_REMOVED lines=10> */
[----:B-----5:R4:W-:Y:S01]  /*0ce0*/  STS.128 [R51+0x200], R28 ;  /* 0x0002001c33007388 */ /* 0x0209e20000000c00 */
[----:B------:R-:W-:-:S03]  /*0cf0*/  NOP ;  /* 0x0000000000007918 */ /* 0x000fc60000000000 */
[----:B------:R-:W-:Y:S04]  /*0d00*/  LDS.128 R60, [R50] ;  /* 0x00000000323c7984 */ /* 0x000fe80000000c00 */
[----:B------:R-:W-:Y:S01]  /*0d10*/  LDS.128 R64, [R50+0x10] ;  /* 0x0000100032407984 */ /* 0x000fe20000000c00 */
[----:B------:R-:W-:Y:S06]  /*0d20*/  BAR.SYNC.DEFER_BLOCKING 0x0 ;  /* 0x0000000000007b1d */ /* 0x000fec0000010000 */
[----:B-1----:R-:W5:Y:S04]  /*0d30*/  LDG.E.128 R8, desc[UR22][R2.64] ;  /* 0x0000001602087981 */ /* 0x002f68000c1e1d00 */
[----:B------:R-:W5:Y:S01]  /*0d40*/  LDG.E.128 R4, desc[UR22][R2.64+0x200] ;  /* 0x0002001602047981 */ /* 0x000f62000c1e1d00 */
[C---:B--2---:R-:W-:Y:S01]  /*0d50*/  PRMT R38, R16.reuse, 0x7632, R38 ;  /* 0x0000763210267816 */ /* 0x044fe20000000026 */
[----:B0-----:R-:W-:Y:S01]  /*0d60*/  UISETP.GE.AND UP0, UPT, UR8, 0x1, UPT ;  /* 0x000000010800788c */ /* 0x001fe2000bf06270 */
[----:B------:R-:W-:Y:S01]  /*0d70*/  SHF.L.U32 R49, R16, 0x10, RZ ;  /* 0x0000001010317819 */ /* 0x000fe200000006ff */
[----:B------:R-:W-:Y:S01]  /*0d80*/  HFMA2 R39, -RZ, RZ, 0, 0 ;  /* 0x00000000ff277431 */ /* 0x000fe200000001ff */
[----:B------:R-:W-:Y:S01]  /*0d90*/  SHF.L.U32 R38, R38, 0x10, RZ ;  /* 0x0000001026267819 */ /* 0x000fe200000006ff */
[----:B----4-:R-:W-:Y:S01]  /*0da0*/  HFMA2 R29, -RZ, RZ, 0, 0 ;  /* 0x00000000ff1d7431 */ /* 0x010fe200000001ff */
[----:B------:R-:W-:-:S02]  /*0db0*/  PRMT R33, R17, 0x7632, R33 ;  /* 0x0000763211217816 */ /* 0x000fc40000000021 */
        /* <DEDUP_REMOVED lines=8> */
[----:B------:R-:W-:Y:S02]  /*0e40*/  SHF.L.U32 R28, R28, 0x10, RZ ;  /* 0x000000101c1c7819 */ /* 0x000fe400000006ff */
[----:B------:R-:W-:Y:S02]  /*0e50*/  SHF.L.U32 R46, R19, 0x10, RZ ;  /* 0x00000010132e7819 */ /* 0x000fe400000006ff */
[C---:B---3--:R-:W-:Y:S02]  /*0e60*/  PRMT R18, R23.reuse, 0x7632, R18 ;  /* 0x0000763217127816 */ /* 0x048fe40000000012 */
[----:B------:R-:W-:-:S02]  /*0e70*/  SHF.L.U32 R42, R23, 0x10, RZ ;  /* 0x00000010172a7819 */ /* 0x000fc400000006ff */
[----:B------:R-:W-:Y:S02]  /*0e80*/  SHF.L.U32 R45, R20, 0x10, RZ ;  /* 0x00000010142d7819 */ /* 0x000fe400000006ff */
[----:B------:R-:W-:Y:S02]  /*0e90*/  SHF.L.U32 R44, R21, 0x10, RZ ;  /* 0x00000010152c7819 */ /* 0x000fe400000006ff */
[----:B------:R-:W-:Y:S02]  /*0ea0*/  SHF.L.U32 R43, R22, 0x10, RZ ;  /* 0x00000010162b7819 */ /* 0x000fe400000006ff */
[----:B------:R-:W-:Y:S02]  /*0eb0*/  SHF.L.U32 R18, R18, 0x10, RZ ;  /* 0x0000001012127819 */ /* 0x000fe400000006ff */
[----:B------:R-:W-:Y:S01]  /*0ec0*/  MOV R32, RZ ;  /* 0x000000ff00207202 */ /* 0x000fe20000000f00 */
[----:B-----5:R0:W-:Y:S04]  /*0ed0*/  STS.128 [R51], R8 ;  /* 0x0000000833007388 */ /* 0x0201e80000000c00 */
[----:B------:R-:W-:Y:S01]  /*0ee0*/  STS.128 [R51+0x200], R4 ;  /* 0x0002000433007388 */ /* 0x000fe20000000c00 */
[----:B------:R-:W-:-:S03]  /*0ef0*/  NOP ;  /* 0x0000000000007918 */ /* 0x000fc60000000000 */
[----:B------:R-:W1:Y:S04]  /*0f00*/  LDS.128 R12, [R50] ;  /* 0x00000000320c7984 */ /* 0x000e680000000c00 */
[----:B------:R-:W2:Y:S01]  /*0f10*/  LDS.128 R24, [R50+0x10] ;  /* 0x0000100032187984 */ /* 0x000ea20000000c00 */
[----:B0-----:R-:W-:Y:S02]  /*0f20*/  PRMT R10, R19, 0x7632, R10 ;  /* 0x00007632130a7816 */ /* 0x001fe4000000000a */
[----:B------:R-:W-:Y:S02]  /*0f30*/  PRMT R11, R20, 0x7632, R11 ;  /* 0x00007632140b7816 */ /* 0x000fe4000000000b */
[----:B------:R-:W-:Y:S02]  /*0f40*/  SHF.L.U32 R23, R10, 0x10, RZ ;  /* 0x000000100a177819 */ /* 0x000fe400000006ff */
[----:B------:R-:W-:-:S02]  /*0f50*/  PRMT R20, R21, 0x7632, R20 ;  /* 0x0000763215147816 */ /* 0x000fc40000000014 */
[----:B------:R-:W-:Y:S02]  /*0f60*/  SHF.L.U32 R21, R11, 0x10, RZ ;  /* 0x000000100b157819 */ /* 0x000fe400000006ff */
[----:B------:R-:W-:Y:S02]  /*0f70*/  SHF.L.U32 R20, R20, 0x10, RZ ;  /* 0x0000001014147819 */ /* 0x000fe400000006ff */
[----:B------:R-:W-:Y:S02]  /*0f80*/  PRMT R19, R22, 0x7632, R19 ;  /* 0x0000763216137816 */ /* 0x000fe40000000013 */
[----:B------:R-:W-:Y:S02]  /*0f90*/  MOV R22, RZ ;  /* 0x000000ff00167202 */ /* 0x000fe40000000f00 */
[----:B------:R-:W-:Y:S02]  /*0fa0*/  SHF.L.U32 R19, R19, 0x10, RZ ;  /* 0x0000001013137819 */ /* 0x000fe400000006ff */
[----:B-1----:R-:W-:-:S02]  /*0fb0*/  PRMT R0, R12, 0x7632, R0 ;  /* 0x000076320c007816 */ /* 0x002fc40000000000 */
        /* <DEDUP_REMOVED lines=12> */
[----:B------:R-:W-:-:S02]  /*1080*/  SHF.L.U32 R111, R3, 0x10, RZ ;  /* 0x00000010036f7819 */ /* 0x000fc400000006ff */
[C---:B------:R-:W-:Y:S01]  /*1090*/  PRMT R4, R15.reuse, 0x7632, R4 ;  /* 0x000076320f047816 */ /* 0x040fe20000000004 */
[----:B------:R-:W-:Y:S01]  /*10a0*/  FFMA.FTZ R9, R68, R33, R9 ;  /* 0x0000002144097223 */ /* 0x000fe20000010009 */
[----:B------:R-:W-:Y:S01]  /*10b0*/  SHF.L.U32 R73, R15, 0x10, RZ ;  /* 0x000000100f497819 */ /* 0x000fe200000006ff */
[----:B------:R-:W-:Y:S01]  /*10c0*/  FMUL.FTZ R14, R112, UR7 ;  /* 0x00000007700e7c20 */ /* 0x000fe20008410000 */
[----:B------:R-:W-:Y:S01]  /*10d0*/  SHF.L.U32 R70, R4, 0x10, RZ ;  /* 0x0000001004467819 */ /* 0x000fe200000006ff */
[----:B------:R-:W-:Y:S01]  /*10e0*/  FFMA.FTZ R0, R112, R47, R9 ;  /* 0x0000002f70007223 */ /* 0x000fe20000010009 */
[C---:B--2---:R-:W-:Y:S01]  /*10f0*/  PRMT R5, R24.reuse, 0x7632, R5 ;  /* 0x0000763218057816 */ /* 0x044fe20000000005 */
[----:B------:R-:W-:Y:S01]  /*1100*/  FMUL.FTZ R15, R73, UR7 ;  /* 0x00000007490f7c20 */ /* 0x000fe20008410000 */
[----:B------:R-:W-:Y:S01]  /*1110*/  SHF.L.U32 R108, R24, 0x10, RZ ;  /* 0x00000010186c7819 */ /* 0x000fe200000006ff */
[----:B------:R-:W-:Y:S01]  /*1120*/  FFMA.FTZ R0, R111, R28, R0 ;  /* 0x0000001c6f007223 */ /* 0x000fe20000010000 */
[----:B------:R-:W-:Y:S01]  /*1130*/  SHF.L.U32 R72, R5, 0x10, RZ ;  /* 0x0000001005487819 */ /* 0x000fe200000006ff */
[----:B------:R-:W-:Y:S01]  /*1140*/  FMUL.FTZ R9, R115, UR7 ;  /* 0x0000000773097c20 */ /* 0x000fe20008410000 */
[----:B------:R-:W-:Y:S01]  /*1150*/  PRMT R6, R25, 0x7632, R6 ;  /* 0x0000763219067816 */ /* 0x000fe20000000006 */
[----:B------:R-:W-:Y:S01]  /*1160*/  FFMA.FTZ R3, R73, R46, R0 ;  /* 0x0000002e49037223 */ /* 0x000fe20000010000 */
[----:B------:R-:W-:-:S02]  /*1170*/  SHF.L.U32 R75, R25, 0x10, RZ ;  /* 0x00000010194b7819 */ /* 0x000fc400000006ff */
[----:B------:R-:W-:Y:S02]  /*1180*/  CS2R R24, SRZ ;  /* 0x0000000000187805 */ /* 0x000fe4000001ff00 */
        /* <DEDUP_REMOVED lines=10> */
[----:B------:R-:W-:-:S02]  /*1230*/  SHF.L.U32 R85, R27, 0x10, RZ ;  /* 0x000000101b557819 */ /* 0x000fc400000006ff */
[----:B------:R-:W-:Y:S02]  /*1240*/  CS2R R26, SRZ ;  /* 0x00000000001a7805 */ /* 0x000fe4000001ff00 */
        /* <DEDUP_REMOVED lines=12> */
[C---:B------:R-:W-:Y:S01]  /*1310*/  FFMA.FTZ R0, R74.reuse, R19, R3 ;  /* 0x000000134a007223 */ /* 0x040fe20000010003 */
[----:B------:R-:W-:-:S03]  /*1320*/  FMUL.FTZ R3, R74, UR7 ;  /* 0x000000074a037c20 */ /* 0x000fc60008410000 */
        /* <DEDUP_REMOVED lines=73> */
.L_x_9994:
        /* <DEDUP_REMOVED lines=20> */
[----:B---3--:R-:W2:Y:S04]  /*1900*/  LDG.E.128 R68, desc[UR22][R120.64+0x400] ;  /* 0x0004001678447981 */ /* 0x008ea8000c1e1d00 */
        /* <DEDUP_REMOVED lines=50> */
[----:B------:R-:W-:Y:S01]  /*1c30*/  FMUL.FTZ R116, R93, UR45 ;  /* 0x0000002d5d747c20 */ /* 0x000fe20008410000 */
[----:B0-----:R-:W-:Y:S01]  /*1c40*/  FMUL.RZ R120, R117, 0.15915493667125701904 ;  /* 0x3e22f98375787820 */ /* 0x001fe2000040c000 */
[----:B------:R-:W-:-:S05]  /*1c50*/  FMUL.FTZ R117, R95, UR45 ;  /* 0x0000002d5f757c20 */ /* 0x000fca0008410000 */
[----:B------:R-:W-:Y:S01]  /*1c60*/  MUFU.SIN R133, R122 ;  /* 0x0000007a00857308 */ /* 0x000fe20000000400 */
[----:B------:R-:W-:-:S07]  /*1c70*/  MOV R128, UR46 ;  /* 0x0000002e00807c02 */ /* 0x000fce0008000f00 */
[----:B------:R0:W-:Y:S01]  /*1c80*/  MUFU.COS R139, R122 ;  /* 0x0000007a008b7308 */ /* 0x0001e20000000000 */
[----:B------:R-:W-:Y:S01]  /*1c90*/  FMUL.RZ R129, R116, 0.15915493667125701904 ;  /* 0x3e22f98374817820 */ /* 0x000fe2000040c000 */
[----:B0-----:R-:W-:Y:S01]  /*1ca0*/  FMUL.RZ R122, R117, 0.15915493667125701904 ;  /* 0x3e22f983757a7820 */ /* 0x001fe2000040c000 */
[----:B------:R-:W-:-:S05]  /*1cb0*/  FMUL.FTZ R117, R87, UR45 ;  /* 0x0000002d57757c20 */ /* 0x000fca0008410000 */
[----:B------:R-:W-:Y:S01]  /*1cc0*/  MUFU.SIN R135, R124 ;  /* 0x0000007c00877308 */ /* 0x000fe20000000400 */
[----:B------:R-:W-:Y:S01]  /*1cd0*/  FMUL.FTZ R116, R85, UR45 ;  /* 0x0000002d55747c20 */ /* 0x000fe20008410000 */
[----:B------:R-:W-:-:S06]  /*1ce0*/  FMUL.FTZ R128, R128, 1.4426950216293334961 ;  /* 0x3fb8aa3b80807820 */ /* 0x000fcc0000410000 */
[----:B------:R0:W-:Y:S01]  /*1cf0*/  MUFU.COS R137, R124 ;  /* 0x0000007c00897308 */ /* 0x0001e20000000000 */
[----:B------:R-:W-:Y:S01]  /*1d00*/  FMUL.RZ R162, R116, 0.15915493667125701904 ;  /* 0x3e22f98374a27820 */ /* 0x000fe2000040c000 */
[----:B0-----:R-:W-:Y:S01]  /*1d10*/  FMUL.RZ R124, R117, 0.15915493667125701904 ;  /* 0x3e22f983757c7820 */ /* 0x001fe2000040c000 */
[----:B------:R-:W-:-:S05]  /*1d20*/  FMUL.FTZ R117, R94, UR45 ;  /* 0x0000002d5e757c20 */ /* 0x000fca0008410000 */
[----:B------:R-:W-:Y:S01]  /*1d30*/  MUFU.SIN R151, R126 ;  /* 0x0000007e00977308 */ /* 0x000fe20000000400 */
[----:B------:R-:W-:-:S07]  /*1d40*/  FMUL.FTZ R116, R91, R128 ;  /* 0x000000805b747220 */ /* 0x000fce0000410000 */
[----:B------:R0:W-:Y:S02]  /*1d50*/  MUFU.COS R153, R126 ;  /* 0x0000007e00997308 */ /* 0x0001e40000000000 */
[----:B0-----:R-:W-:Y:S01]  /*1d60*/  FMUL.RZ R126, R117, 0.15915493667125701904 ;  /* 0x3e22f983757e7820 */ /* 0x001fe2000040c000 */
[----:B------:R-:W-:-:S05]  /*1d70*/  FMUL.FTZ R117, R86, UR45 ;  /* 0x0000002d56757c20 */ /* 0x000fca0008410000 */
[----:B------:R0:W5:Y:S01]  /*1d80*/  MUFU.EX2 R148, R116 ;  /* 0x0000007400947308 */ /* 0x0001620000000800 */
[----:B------:R-:W-:-:S07]  /*1d90*/  FMUL.RZ R117, R117, 0.15915493667125701904 ;  /* 0x3e22f98375757820 */ /* 0x000fce000040c000 */
[----:B------:R-:W-:Y:S01]  /*1da0*/  MUFU.SIN R171, R117 ;  /* 0x0000007500ab7308 */ /* 0x000fe20000000400 */
[----:B0-----:R-:W-:-:S07]  /*1db0*/  SHF.L.U32 R116, R53, 0x5, RZ ;  /* 0x0000000535747819 */ /* 0x001fce00000006ff */
[----:B------:R0:W-:Y:S01]  /*1dc0*/  MUFU.COS R173, R117 ;  /* 0x0000007500ad7308 */ /* 0x0001e20000000000 */
[----:B------:R-:W-:Y:S01]  /*1dd0*/  LOP3.LUT R116, R116, 0x7c00, RZ, 0xc0, !PT ;  /* 0x00007c0074747812 */ /* 0x000fe200078ec0ff */
[----:B0-----:R-:W-:-:S06]  /*1de0*/  FMUL.FTZ R117, R99, R128 ;  /* 0x0000008063757220 */ /* 0x001fcc0000410000 */
[----:B------:R0:W-:Y:S01]  /*1df0*/  MUFU.EX2 R146, R117 ;  /* 0x0000007500927308 */ /* 0x0001e20000000800 */
[----:B------:R-:W-:Y:S01]  /*1e00*/  IADD3 R116, PT, PT, R51, R116, RZ ;  /* 0x0000007433747210 */ /* 0x000fe20007ffe0ff */
[----:B0-----:R-:W-:-:S06]  /*1e10*/  FMUL.FTZ R117, R96, R128 ;  /* 0x0000008060757220 */ /* 0x001fcc0000410000 */
[----:B------:R-:W-:Y:S01]  /*1e20*/  MUFU.SIN R158, R129 ;  /* 0x00000081009e7308 */ /* 0x000fe20000000400 */
[----:B-----5:R-:W-:-:S07]  /*1e30*/  FMUL.FTZ R149, R148, R149 ;  /* 0x0000009594957220 */ /* 0x020fce0000410000 */
[----:B------:R0:W-:Y:S01]  /*1e40*/  MUFU.COS R160, R129 ;  /* 0x0000008100a07308 */ /* 0x0001e20000000000 */
[----:B------:R-:W-:-:S07]  /*1e50*/  FMUL.FTZ R148, R148, R121 ;  /* 0x0000007994947220 */ /* 0x000fce0000410000 */
[----:B------:R5:W-:Y:S01]  /*1e60*/  MUFU.EX2 R134, R117 ;  /* 0x0000007500867308 */ /* 0x000be20000000800 */
[-C--:B0-----:R-:W-:Y:S01]  /*1e70*/  FMUL.FTZ R129, R90, R128.reuse ;  /* 0x000000805a817220 */ /* 0x081fe20000410000 */
[----:B--2---:R0:W-:Y:S01]  /*1e80*/  STS.128 [R116+0x400], R68 ;  /* 0x0004004474007388 */ /* 0x0041e20000000c00 */
[----:B------:R-:W-:Y:S01]  /*1e90*/  FMUL.FTZ R121, R93, R128 ;  /* 0x000000805d797220 */ /* 0x000fe20000410000 */
[----:B-----5:R-:W-:-:S04]  /*1ea0*/  LOP3.LUT R117, R53, 0x3e0, RZ, 0xc0, !PT ;  /* 0x000003e035757812 */ /* 0x020fc800078ec0ff */
[----:B------:R-:W-:Y:S01]  /*1eb0*/  MUFU.SIN R155, R120 ;  /* 0x00000078009b7308 */ /* 0x000fe20000000400 */
[----:B------:R-:W-:-:S07]  /*1ec0*/  IADD3 R117, PT, PT, R117, R52, RZ ;  /* 0x0000003475757210 */ /* 0x000fce0007ffe0ff */
[----:B------:R2:W-:Y:S01]  /*1ed0*/  MUFU.COS R157, R120 ;  /* 0x00000078009d7308 */ /* 0x0005e20000000000 */
[----:B0-----:R-:W-:-:S07]  /*1ee0*/  FMUL.FTZ R68, R85, R128 ;  /* 0x0000008055447220 */ /* 0x001fce0000410000 */
[----:B------:R0:W-:Y:S01]  /*1ef0*/  MUFU.EX2 R136, R129 ;  /* 0x0000008100887308 */ /* 0x0001e20000000800 */
[-C--:B--2---:R-:W-:Y:S01]  /*1f00*/  FMUL.FTZ R120, R92, R128.reuse ;  /* 0x000000805c787220 */ /* 0x084fe20000410000 */
[----:B------:R-:W-:Y:S01]  /*1f10*/  STS.128 [R116], R60 ;  /* 0x0000003c74007388 */ /* 0x000fe20000000c00 */
[----:B0-----:R-:W-:-:S05]  /*1f20*/  FMUL.FTZ R129, R94, R128 ;  /* 0x000000805e817220 */ /* 0x001fca0000410000 */
[----:B------:R-:W0:Y:S01]  /*1f30*/  MUFU.EX2 R120, R120 ;  /* 0x0000007800787308 */ /* 0x000e220000000800 */
[----:B------:R-:W-:Y:S04]  /*1f40*/  STS.128 [R116+0x200], R64 ;  /* 0x0002004074007388 */ /* 0x000fe80000000c00 */
[----:B------:R2:W-:Y:S03]  /*1f50*/  STS.128 [R116+0x600], R72 ;  /* 0x0006004874007388 */ /* 0x0005e60000000c00 */
[----:B------:R5:W-:Y:S02]  /*1f60*/  MUFU.EX2 R154, R129 ;  /* 0x00000081009a7308 */ /* 0x000be40000000800 */
[----:B-----5:R-:W-:-:S06]  /*1f70*/  LEA R129, R117, R50, 0x5 ;  /* 0x0000003275817211 */ /* 0x020fcc00078e28ff */
[----:B------:R-:W-:Y:S01]  /*1f80*/  MUFU.COS R175, R162 ;  /* 0x000000a200af7308 */ /* 0x000fe20000000000 */
[----:B------:R-:W-:Y:S01]  /*1f90*/  NOP ;  /* 0x0000000000007918 */ /* 0x000fe20000000000 */
[----:B------:R-:W5:Y:S06]  /*1fa0*/  LDS.128 R60, [R129] ;  /* 0x00000000813c7984 */ /* 0x000f6c0000000c00 */
[----:B-1----:R-:W1:Y:S01]  /*1fb0*/  MUFU.EX2 R117, R121 ;  /* 0x0000007900757308 */ /* 0x002e620000000800 */
[C---:B0-----:R-:W-:Y:S01]  /*1fc0*/  FMUL.FTZ R145, R120.reuse, R145 ;  /* 0x0000009178917220 */ /* 0x041fe20000410000 */
[----:B------:R-:W-:Y:S01]  /*1fd0*/  FMUL.FTZ R144, R120, R125 ;  /* 0x0000007d78907220 */ /* 0x000fe20000410000 */
[----:B------:R-:W-:Y:S01]  /*1fe0*/  FMUL.FTZ R130, R88, R128 ;  /* 0x0000008058827220 */ /* 0x000fe20000410000 */
[----:B------:R-:W-:Y:S04]  /*1ff0*/  LDS.128 R64, [R129+0x10] ;  /* 0x0000100081407984 */ /* 0x000fe80000000c00 */
[----:B--2---:R0:W2:Y:S08]  /*2000*/  MUFU.EX2 R116, R68 ;  /* 0x0000004400747308 */ /* 0x0040b00000000800 */
[----:B------:R-:W4:Y:S01]  /*2010*/  MUFU.SIN R73, R162 ;  /* 0x000000a200497308 */ /* 0x000f220000000400 */
[C---:B-1----:R-:W-:Y:S01]  /*2020*/  FMUL.FTZ R121, R117.reuse, R160 ;  /* 0x000000a075797220 */ /* 0x042fe20000410000 */
[----:B------:R-:W-:Y:S01]  /*2030*/  FMUL.FTZ R120, R117, R158 ;  /* 0x0000009e75787220 */ /* 0x000fe20000410000 */
[----:B0-----:R-:W0:Y:S05]  /*2040*/  LDS.128 R68, [R129+0x20] ;  /* 0x0000200081447984 */ /* 0x001e2a0000000c00 */
[----:B------:R-:W-:Y:S01]  /*2050*/  MUFU.SIN R167, R126 ;  /* 0x0000007e00a77308 */ /* 0x000fe20000000400 */
[----:B--2---:R-:W-:Y:S01]  /*2060*/  FMUL.FTZ R117, R116, R175 ;  /* 0x000000af74757220 */ /* 0x004fe20000410000 */
[----:B------:R-:W-:-:S06]  /*2070*/  FMUL.FTZ R132, R95, R128 ;  /* 0x000000805f847220 */ /* 0x000fcc0000410000 */
[----:B------:R1:W-:Y:S01]  /*2080*/  MUFU.COS R169, R126 ;  /* 0x0000007e00a97308 */ /* 0x0003e20000000000 */
[----:B----4-:R-:W-:Y:S02]  /*2090*/  FMUL.FTZ R116, R116, R73 ;  /* 0x0000004974747220 */ /* 0x010fe40000410000 */
[----:B------:R2:W4:Y:S05]  /*20a0*/  LDS.128 R72, [R129+0x30] ;  /* 0x0000300081487984 */ /* 0x00052a0000000c00 */
[----:B------:R-:W-:Y:S01]  /*20b0*/  MUFU.SIN R163, R124 ;  /* 0x0000007c00a37308 */ /* 0x000fe20000000400 */
[----:B-1----:R-:W-:-:S07]  /*20c0*/  FMUL.FTZ R126, R97, R128 ;  /* 0x00000080617e7220 */ /* 0x002fce0000410000 */
[----:B------:R1:W-:Y:S02]  /*20d0*/  MUFU.COS R165, R124 ;  /* 0x0000007c00a57308 */ /* 0x0003e40000000000 */
[----:B-1----:R-:W-:-:S06]  /*20e0*/  FMUL.FTZ R124, R89, R128 ;  /* 0x00000080597c7220 */ /* 0x002fcc0000410000 */
[----:B------:R-:W-:Y:S08]  /*20f0*/  MUFU.EX2 R126, R126 ;  /* 0x0000007e007e7308 */ /* 0x000ff00000000800 */
[----:B------:R-:W-:Y:S08]  /*2100*/  MUFU.EX2 R124, R124 ;  /* 0x0000007c007c7308 */ /* 0x000ff00000000800 */
[----:B------:R-:W1:Y:S08]  /*2110*/  MUFU.EX2 R130, R130 ;  /* 0x0000008200827308 */ /* 0x000e700000000800 */
[----:B------:R-:W-:Y:S08]  /*2120*/  MUFU.SIN R159, R122 ;  /* 0x0000007a009f7308 */ /* 0x000ff00000000400 */
[----:B------:R5:W-:Y:S08]  /*2130*/  MUFU.COS R161, R122 ;  /* 0x0000007a00a17308 */ /* 0x000bf00000000000 */
[----:B------:R1:W2:Y:S01]  /*2140*/  MUFU.EX2 R150, R132 ;  /* 0x0000008400967308 */ /* 0x0002a20000000800 */
[----:B---3--:R-:W-:Y:S01]  /*2150*/  R2UR UR47, R119 ;  /* 0x00000000772f72ca */ /* 0x008fe200000e0000 */
[-C--:B------:R-:W-:Y:S01]  /*2160*/  FMUL.FTZ R138, R87, R128.reuse ;  /* 0x00000080578a7220 */ /* 0x080fe20000410000 */
[----:B------:R-:W-:Y:S01]  /*2170*/  FMUL.FTZ R119, R100, UR45 ;  /* 0x0000002d64777c20 */ /* 0x000fe20008410000 */
[-C--:B------:R-:W-:Y:S01]  /*2180*/  FMUL.FTZ R140, R86, R128.reuse ;  /* 0x00000080568c7220 */ /* 0x080fe20000410000 */
[-C--:B-----5:R-:W-:Y:S01]  /*2190*/  FMUL.FTZ R122, R98, R128.reuse ;  /* 0x00000080627a7220 */ /* 0x0a0fe20000410000 */
[----:B------:R-:W-:Y:S01]  /*21a0*/  FMUL.FTZ R128, R100, R128 ;  /* 0x0000008064807220 */ /* 0x000fe20000410000 */
[----:B------:R-:W-:Y:S01]  /*21b0*/  FMUL.RZ R119, R119, 0.15915493667125701904 ;  /* 0x3e22f98377777820 */ /* 0x000fe2000040c000 */
[----:B------:R3:W-:Y:S01]  /*21c0*/  MUFU.EX2 R152, R138 ;  /* 0x0000008a00987308 */ /* 0x0007e20000000800 */
[----:B-1----:R-:W-:Y:S01]  /*21d0*/  FMUL.FTZ R132, R130, R155 ;  /* 0x0000009b82847220 */ /* 0x002fe20000410000 */
[----:B------:R-:W-:-:S02]  /*21e0*/  R2UR UR48, R118 ;  /* 0x00000000763072ca */ /* 0x000fc400000e0000 */
[----:B------:R-:W-:-:S04]  /*21f0*/  PRMT R197, R60, 0x7632, R197 ;  /* 0x000076323cc57816 */ /* 0x000fc800000000c5 */
[----:B------:R1:W-:Y:S01]  /*2200*/  MUFU.EX2 R156, R140 ;  /* 0x0000008c009c7308 */ /* 0x0003e20000000800 */
[----:B---3--:R-:W-:Y:S01]  /*2210*/  FMUL.FTZ R138, R126, R133 ;  /* 0x000000857e8a7220 */ /* 0x008fe20000410000 */
[----:B------:R-:W-:Y:S01]  /*2220*/  FMUL.FTZ R133, R130, R157 ;  /* 0x0000009d82857220 */ /* 0x000fe20000410000 */
[----:B--2---:R-:W-:Y:S01]  /*2230*/  FMUL.FTZ R130, R150, R159 ;  /* 0x0000009f96827220 */ /* 0x004fe20000410000 */
[----:B-1----:R-:W-:Y:S01]  /*2240*/  FMUL.FTZ R140, R124, R131 ;  /* 0x000000837c8c7220 */ /* 0x002fe20000410000 */
[----:B------:R-:W-:-:S03]  /*2250*/  FMUL.FTZ R131, R150, R161 ;  /* 0x000000a196837220 */ /* 0x000fc60000410000 */
[----:B------:R-:W-:Y:S01]  /*2260*/  MUFU.COS R118, R119 ;  /* 0x0000007700767308 */ /* 0x000fe20000000000 */
[----:B------:R-:W-:Y:S01]  /*2270*/  SHF.L.U32 R150, R60, 0x10, RZ ;  /* 0x000000103c967819 */ /* 0x000fe200000006ff */
[----:B------:R-:W-:-:S06]  /*2280*/  FMUL.FTZ R137, R136, R137 ;  /* 0x0000008988897220 */ /* 0x000fcc0000410000 */
[----:B------:R-:W1:Y:S01]  /*2290*/  MUFU.EX2 R129, R128 ;  /* 0x0000008000817308 */ /* 0x000e620000000800 */
[----:B------:R-:W-:Y:S01]  /*22a0*/  FMUL.FTZ R136, R136, R135 ;  /* 0x0000008788887220 */ /* 0x000fe20000410000 */
[----:B------:R-:W-:-:S06]  /*22b0*/  FMUL.FTZ R135, R134, R153 ;  /* 0x0000009986877220 */ /* 0x000fcc0000410000 */
[----:B------:R-:W2:Y:S01]  /*22c0*/  MUFU.SIN R60, R119 ;  /* 0x00000077003c7308 */ /* 0x000ea20000000400 */
[----:B------:R-:W-:Y:S01]  /*22d0*/  FMUL.FTZ R134, R134, R151 ;  /* 0x0000009786867220 */ /* 0x000fe20000410000 */
[----:B------:R-:W-:-:S06]  /*22e0*/  PRMT R196, R61, 0x7632, R196 ;  /* 0x000076323dc47816 */ /* 0x000fcc00000000c4 */
[----:B------:R-:W3:Y:S01]  /*22f0*/  MUFU.EX2 R122, R122 ;  /* 0x0000007a007a7308 */ /* 0x000ee20000000800 */
[----:B------:R-:W-:Y:S02]  /*2300*/  SHF.L.U32 R151, R61, 0x10, RZ ;  /* 0x000000103d977819 */ /* 0x000fe400000006ff */
[----:B------:R-:W-:Y:S01]  /*2310*/  MOV R61, UR20 ;  /* 0x00000014003d7c02 */ /* 0x000fe20008000f00 */
[----:B------:R-:W-:Y:S01]  /*2320*/  ULEA UR20, UR42, UR21, 0x18 ;  /* 0x000000152a147291 */ /* 0x000fe2000f8ec0ff */
[----:B0-----:R-:W-:Y:S02]  /*2330*/  PRMT R189, R68, 0x7632, R189 ;  /* 0x0000763244bd7816 */ /* 0x001fe400000000bd */
[----:B------:R-:W-:Y:S02]  /*2340*/  SEL R61, R61, R82, !P0 ;  /* 0x000000523d3d7207 */ /* 0x000fe40004000000 */
        /* <DEDUP_REMOVED lines=8> */
[----:B------:R-:W-:Y:S02]  /*23d0*/  PRMT R185, R71, 0x7632, R185 ;  /* 0x0000763247b97816 */ /* 0x000fe400000000b9 */
[----:B----4-:R-:W-:Y:S02]  /*23e0*/  PRMT R184, R72, 0x7632, R184 ;  /* 0x0000763248b87816 */ /* 0x010fe400000000b8 */
[----:B------:R-:W-:Y:S02]  /*23f0*/  PRMT R183, R73, 0x7632, R183 ;  /* 0x0000763249b77816 */ /* 0x000fe400000000b7 */
[----:B------:R-:W-:Y:S02]  /*2400*/  PRMT R182, R74, 0x7632, R182 ;  /* 0x000076324ab67816 */ /* 0x000fe400000000b6 */
[----:B------:R-:W-:Y:S01]  /*2410*/  PRMT R181, R75, 0x7632, R181 ;  /* 0x000076324bb57816 */ /* 0x000fe200000000b5 */
[C---:B-1----:R-:W-:Y:S01]  /*2420*/  FMUL.FTZ R128, R129.reuse, R118 ;  /* 0x0000007681807220 */ /* 0x042fe20000410000 */
[----:B--2---:R-:W-:Y:S01]  /*2430*/  FMUL.FTZ R129, R129, R60 ;  /* 0x0000003c81817220 */ /* 0x004fe20000410000 */
[----:B------:R-:W-:-:S02]  /*2440*/  LEA R61, R61, UR20, 0x3 ;  /* 0x000000143d3d7c11 */ /* 0x000fc4000f8e18ff */
[----:B------:R-:W-:Y:S01]  /*2450*/  SHF.L.U32 R189, R189, 0x10, RZ ;  /* 0x00000010bdbd7819 */ /* 0x000fe200000006ff */
[----:B------:R-:W-:Y:S01]  /*2460*/  FMUL.FTZ R147, R146, R147 ;  /* 0x0000009392937220 */ /* 0x000fe20000410000 */
        /* <DEDUP_REMOVED lines=16> */
[C---:B---3--:R-:W-:Y:S01]  /*2570*/  FMUL.FTZ R143, R122.reuse, R143 ;  /* 0x0000008f7a8f7220 */ /* 0x048fe20000410000 */
[----:B------:R-:W-:Y:S01]  /*2580*/  FMUL.FTZ R142, R122, R127 ;  /* 0x0000007f7a8e7220 */ /* 0x000fe20000410000 */
[----:B------:R-:W-:Y:S01]  /*2590*/  FMUL.FTZ R141, R124, R141 ;  /* 0x0000008d7c8d7220 */ /* 0x000fe20000410000 */
[----:B------:R-:W-:Y:S01]  /*25a0*/  FMUL.FTZ R139, R126, R139 ;  /* 0x0000008b7e8b7220 */ /* 0x000fe20000410000 */
[C---:B------:R-:W-:Y:S01]  /*25b0*/  FMUL.FTZ R127, R152.reuse, R165 ;  /* 0x000000a5987f7220 */ /* 0x040fe20000410000 */
[----:B------:R-:W-:Y:S01]  /*25c0*/  FMUL.FTZ R126, R152, R163 ;  /* 0x000000a3987e7220 */ /* 0x000fe20000410000 */
[C---:B------:R-:W-:Y:S01]  /*25d0*/  FMUL.FTZ R125, R154.reuse, R169 ;  /* 0x000000a99a7d7220 */ /* 0x040fe20000410000 */
[----:B------:R-:W-:Y:S01]  /*25e0*/  FMUL.FTZ R124, R154, R167 ;  /* 0x000000a79a7c7220 */ /* 0x000fe20000410000 */
[C---:B------:R-:W-:Y:S01]  /*25f0*/  FMUL.FTZ R123, R156.reuse, R173 ;  /* 0x000000ad9c7b7220 */ /* 0x040fe20000410000 */
        /* <DEDUP_REMOVED lines=75> */
.L_x_9897:
[----:B------:R-:W-:-:S06]  /*2ab0*/  LEA R118, R53, UR20, 0x3 ;  /* 0x0000001435767c11 */ /* 0x000fcc000f8e18ff */
[----:B------:R-:W0:Y:S02]  /*2ac0*/  LDS.64 R118, [R118+0x49e8] ;  /* 0x0049e80076767984 */ /* 0x000e240000000a00 */
.L_x_9898:
[----:B------:R-:W-:Y:S05]  /*2ad0*/  BSYNC.RECONVERGENT B0 ;  /* 0x0000000000007941 */ /* 0x000fea0003800200 */
.L_x_9896:
        /* <DEDUP_REMOVED lines=166> */
[----:B------:R-:W-:Y:S01]  /*3540*/  LEA R74, R53, R80, 0x4 ;  /* 0x00000050354a7211 */ /* 0x000fe200078e20ff */
[----:B------:R-:W-:Y:S01]  /*3550*/  UMOV UR21, 0xffffffff ;  /* 0xffffffff00157882 */ /* 0x000fe20000000000 */
[C---:B------:R-:W-:Y:S02]  /*3560*/  ISETP.GE.AND P4, PT, R52.reuse, 0x10, PT ;  /* 0x000000103400780c */ /* 0x040fe40003f86270 */
[C---:B------:R-:W-:Y:S01]  /*3570*/  ISETP.GE.AND P2, PT, R52.reuse, 0x8, PT ;  /* 0x000000083400780c */ /* 0x040fe20003f46270 */
[----:B------:R-:W-:Y:S01]  /*3580*/  LDS.128 R60, [R74+0x31d0] ;  /* 0x0031d0004a3c7984 */ /* 0x000fe20000000c00 */
[C---:B------:R-:W-:Y:S02]  /*3590*/  ISETP.GE.AND P3, PT, R52.reuse, 0x4, PT ;  /* 0x000000043400780c */ /* 0x040fe40003f66270 */
[----:B------:R-:W-:Y:S01]  /*35a0*/  ISETP.GE.AND P5, PT, R52, 0x1, PT ;  /* 0x000000013400780c */ /* 0x000fe20003fa6270 */
        /* <DEDUP_REMOVED lines=74> */
.L_x_10022:
        /* <DEDUP_REMOVED lines=13> */
.L_x_10025:
[----:B------:R-:W-:-:S03]  /*3b20*/  UMOV UR21, 0xffffffff ;  /* 0xffffffff00157882 */ /* 0x000fc60000000000 */
[----:B------:R-:W-:Y:S05]  /*3b30*/  BRA.DIV UR21, `(.L_x_9902) ;  /* 0x0000007215bc7947 */ /* 0x000fea000b800000 */
.L_x_10028:
[----:B------:R-:W-:-:S03]  /*3b40*/  UMOV UR21, 0xffffffff ;  /* 0xffffffff00157882 */ /* 0x000fc60000000000 */
[----:B------:R-:W-:Y:S05]  /*3b50*/  BRA.DIV UR21, `(.L_x_9903) ;  /* 0x0000007215dc7947 */ /* 0x000fea000b800000 */
.L_x_10031:
[----:B------:R-:W-:-:S03]  /*3b60*/  UMOV UR21, 0xffffffff ;  /* 0xffffffff00157882 */ /* 0x000fc60000000000 */
[----:B------:R-:W-:Y:S05]  /*3b70*/  BRA.DIV UR21, `(.L_x_9904) ;  /* 0x0000007215fc7947 */ /* 0x000fea000b800000 */
.L_x_10034:
        /* <DEDUP_REMOVED lines=10> */
.L_x_10044:
        /* <DEDUP_REMOVED lines=23> */
.L_x_9899:
[----:B------:R-:W-:Y:S05]  /*3d90*/  WARPSYNC.ALL ;  /* 0x0000000000007948 */ /* 0x000fea0003800000 */
[CC--:B01----:R-:W-:Y:S01]  /*3da0*/  FMUL.FTZ R60, R116.reuse, R119.reuse ;  /* 0x00000077743c7220 */ /* 0x0c3fe20000410000 */
[----:B------:R-:W-:Y:S01]  /*3db0*/  FMUL.FTZ R63, R181, UR47 ;  /* 0x0000002fb53f7c20 */ /* 0x000fe20008410000 */
[C---:B------:R-:W-:Y:S01]  /*3dc0*/  FMUL.FTZ R61, R117.reuse, R119 ;  /* 0x00000077753d7220 */ /* 0x040fe20000410000 */
[----:B--2--5:R-:W-:Y:S01]  /*3dd0*/  FMUL.FTZ R64, R116, R165 ;  /* 0x000000a574407220 */ /* 0x024fe20000410000 */
[-C--:B------:R-:W-:Y:S01]  /*3de0*/  FFMA.FTZ R60, R117, R118.reuse, -R60 ;  /* 0x00000076753c7223 */ /* 0x080fe2000001083c */
[----:B------:R-:W-:Y:S01]  /*3df0*/  FFMA.FTZ R204, R186, UR48, -R63 ;  /* 0x00000030bacc7c23 */ /* 0x000fe2000801083f */
[----:B------:R-:W-:Y:S01]  /*3e00*/  FFMA.FTZ R61, -R116, R118, -R61 ;  /* 0x00000076743d7223 */ /* 0x000fe2000001093d */
[----:B------:R-:W-:Y:S01]  /*3e10*/  FMUL.FTZ R205, R182, UR47 ;  /* 0x0000002fb6cd7c20 */ /* 0x000fe20008410000 */
[C---:B------:R-:W-:Y:S01]  /*3e20*/  FMUL.FTZ R66, R120.reuse, R60 ;  /* 0x0000003c78427220 */ /* 0x040fe20000410000 */
[----:B------:R-:W-:Y:S01]  /*3e30*/  FMUL.FTZ R62, R101, R204 ;  /* 0x000000cc653e7220 */ /* 0x000fe20000410000 */
[-C--:B------:R-:W-:Y:S01]  /*3e40*/  FMUL.FTZ R68, R120, R61.reuse ;  /* 0x0000003d78447220 */ /* 0x080fe20000410000 */
[----:B------:R-:W-:Y:S01]  /*3e50*/  FFMA.FTZ R205, R164, UR48, -R205 ;  /* 0x00000030a4cd7c23 */ /* 0x000fe200080108cd */
        /* <DEDUP_REMOVED lines=18> */
[----:B------:R-:W-:Y:S01]  /*3f80*/  FADD.FTZ R62, R167, R62 ;  /* 0x0000003ea73e7221 */ /* 0x000fe20000010000 */
[-C--:B------:R-:W-:Y:S01]  /*3f90*/  FMUL.FTZ R61, R124, R68.reuse ;  /* 0x000000447c3d7220 */ /* 0x080fe20000410000 */
[----:B------:R-:W-:Y:S01]  /*3fa0*/  FFMA.FTZ R68, R125, R68, R66 ;  /* 0x000000447d447223 */ /* 0x000fe20000010042 */
[----:B------:R-:W-:Y:S01]  /*3fb0*/  BAR.SYNC.DEFER_BLOCKING 0x0 ;  /* 0x0000000000007b1d */ /* 0x000fe20000010000 */
        /* <DEDUP_REMOVED lines=12> */
[-C--:B------:R-:W-:Y:S01]  /*4080*/  FMUL.FTZ R60, R130, R70.reuse ;  /* 0x00000046823c7220 */ /* 0x080fe20000410000 */
        /* <DEDUP_REMOVED lines=11> */
[----:B------:R-:W0:Y:S01]  /*4140*/  LDS.64 R60, [R80+0x31d8] ;  /* 0x0031d800503c7984 */ /* 0x000e220000000a00 */
[----:B------:R-:W-:Y:S01]  /*4150*/  FADD.FTZ R64, R169, R64 ;  /* 0x00000040a9407221 */ /* 0x000fe20000010000 */
[----:B------:R-:W-:Y:S01]  /*4160*/  FMUL.FTZ R70, R132, R67 ;  /* 0x0000004384467220 */ /* 0x000fe20000410000 */
[----:B------:R-:W-:Y:S01]  /*4170*/  FFMA.FTZ R62, R105, R200, R62 ;  /* 0x000000c8693e7223 */ /* 0x000fe2000001003e */
[----:B------:R-:W-:Y:S01]  /*4180*/  FMUL.FTZ R201, R187, UR47 ;  /* 0x0000002fbbc97c20 */ /* 0x000fe20008410000 */
[----:B------:R-:W-:Y:S01]  /*4190*/  FMUL.FTZ R66, R126, R64 ;  /* 0x000000407e427220 */ /* 0x000fe20000410000 */
[-C--:B------:R-:W-:Y:S01]  /*41a0*/  FMUL.FTZ R68, R132, R69.reuse ;  /* 0x0000004584447220 */ /* 0x080fe20000410000 */
[----:B------:R-:W-:Y:S01]  /*41b0*/  FFMA.FTZ R70, R133, R69, -R70 ;  /* 0x0000004585467223 */ /* 0x000fe20000010846 */
[----:B------:R-:W-:Y:S01]  /*41c0*/  FFMA.FTZ R201, R158, UR48, -R201 ;  /* 0x000000309ec97c23 */ /* 0x000fe200080108c9 */
[-C--:B------:R-:W-:Y:S01]  /*41d0*/  FFMA.FTZ R63, R127, R62.reuse, R66 ;  /* 0x0000003e7f3f7223 */ /* 0x080fe20000010042 */
[----:B------:R-:W-:Y:S01]  /*41e0*/  FMUL.FTZ R62, R126, R62 ;  /* 0x0000003e7e3e7220 */ /* 0x000fe20000410000 */
[----:B------:R-:W-:Y:S01]  /*41f0*/  FFMA.FTZ R68, R133, R67, R68 ;  /* 0x0000004385447223 */ /* 0x000fe20000010044 */
[----:B------:R-:W-:Y:S01]  /*4200*/  FMUL.FTZ R66, R134, R70 ;  /* 0x0000004686427220 */ /* 0x000fe20000410000 */
[----:B------:R-:W-:Y:S01]  /*4210*/  FFMA.FTZ R63, R106, R201, R63 ;  /* 0x000000c96a3f7223 */ /* 0x000fe2000001003f */
[----:B------:R-:W-:Y:S01]  /*4220*/  FFMA.FTZ R65, R127, R64, -R62 ;  /* 0x000000407f417223 */ /* 0x000fe2000001083e */
[-C--:B------:R-:W-:Y:S01]  /*4230*/  FMUL.FTZ R67, R134, R68.reuse ;  /* 0x0000004486437220 */ /* 0x080fe20000410000 */
[C---:B------:R-:W-:Y:S01]  /*4240*/  FFMA.FTZ R66, R135.reuse, R68, R66 ;  /* 0x0000004487427223 */ /* 0x040fe20000010042 */
[----:B------:R-:W-:Y:S01]  /*4250*/  FMUL.FTZ R64, R130, R63 ;  /* 0x0000003f82407220 */ /* 0x000fe20000410000 */
[----:B------:R-:W-:Y:S01]  /*4260*/  FADD.FTZ R65, R170, R65 ;  /* 0x00000041aa417221 */ /* 0x000fe20000010000 */
[----:B------:R-:W-:Y:S01]  /*4270*/  FFMA.FTZ R67, R135, R70, -R67 ;  /* 0x0000004687437223 */ /* 0x000fe20000010843 */
[-C--:B------:R-:W-:Y:S01]  /*4280*/  FMUL.FTZ R68, R136, R66.reuse ;  /* 0x0000004288447220 */ /* 0x080fe20000410000 */
[----:B------:R-:W-:Y:S01]  /*4290*/  FMUL.FTZ R198, R188, UR47 ;  /* 0x0000002fbcc67c20 */ /* 0x000fe20008410000 */
[-C--:B------:R-:W-:Y:S01]  /*42a0*/  FMUL.FTZ R62, R130, R65.reuse ;  /* 0x00000041823e7220 */ /* 0x080fe20000410000 */
[----:B------:R-:W-:Y:S01]  /*42b0*/  FFMA.FTZ R64, R131, R65, -R64 ;  /* 0x0000004183407223 */ /* 0x000fe20000010840 */
[-C--:B------:R-:W-:Y:S01]  /*42c0*/  FFMA.FTZ R69, R137, R67.reuse, -R68 ;  /* 0x0000004389457223 */ /* 0x080fe20000010844 */
[----:B------:R-:W-:Y:S01]  /*42d0*/  FMUL.FTZ R68, R136, R67 ;  /* 0x0000004388447220 */ /* 0x000fe20000410000 */
[----:B------:R-:W-:Y:S01]  /*42e0*/  FFMA.FTZ R62, R131, R63, R62 ;  /* 0x0000003f833e7223 */ /* 0x000fe2000001003e */
[----:B------:R-:W-:Y:S01]  /*42f0*/  FFMA.FTZ R198, R161, UR48, -R198 ;  /* 0x00000030a1c67c23 */ /* 0x000fe200080108c6 */
[----:B------:R-:W-:Y:S01]  /*4300*/  FADD.FTZ R64, R171, R64 ;  /* 0x00000040ab407221 */ /* 0x000fe20000010000 */
[----:B------:R-:W-:Y:S01]  /*4310*/  FFMA.FTZ R68, R137, R66, R68 ;  /* 0x0000004289447223 */ /* 0x000fe20000010044 */
[-C--:B------:R-:W-:Y:S01]  /*4320*/  FMUL.FTZ R70, R138, R69.reuse ;  /* 0x000000458a467220 */ /* 0x080fe20000410000 */
[----:B------:R-:W-:Y:S01]  /*4330*/  FFMA.FTZ R62, R107, R198, R62 ;  /* 0x000000c66b3e7223 */ /* 0x000fe2000001003e */
[----:B------:R-:W-:Y:S01]  /*4340*/  FMUL.FTZ R66, R132, R64 ;  /* 0x0000004084427220 */ /* 0x000fe20000410000 */
[-C--:B------:R-:W-:Y:S01]  /*4350*/  FMUL.FTZ R72, R138, R68.reuse ;  /* 0x000000448a487220 */ /* 0x080fe20000410000 */
[----:B------:R-:W-:Y:S01]  /*4360*/  FFMA.FTZ R70, R139, R68, R70 ;  /* 0x000000448b467223 */ /* 0x000fe20000010046 */
[-C--:B------:R-:W-:Y:S01]  /*4370*/  FMUL.FTZ R63, R132, R62.reuse ;  /* 0x0000003e843f7220 */ /* 0x080fe20000410000 */
[----:B------:R-:W-:Y:S01]  /*4380*/  FFMA.FTZ R65, R133, R62, R66 ;  /* 0x0000003e85417223 */ /* 0x000fe20000010042 */
[----:B------:R-:W-:Y:S01]  /*4390*/  FMUL.FTZ R62, R189, UR47 ;  /* 0x0000002fbd3e7c20 */ /* 0x000fe20008410000 */
[----:B------:R-:W-:Y:S01]  /*43a0*/  FFMA.FTZ R72, R139, R69, -R72 ;  /* 0x000000458b487223 */ /* 0x000fe20000010848 */
[----:B------:R-:W-:Y:S01]  /*43b0*/  FFMA.FTZ R67, R133, R64, -R63 ;  /* 0x0000004085437223 */ /* 0x000fe2000001083f */
[----:B0-----:R-:W-:Y:S01]  /*43c0*/  FMUL.FTZ R63, R129, R61 ;  /* 0x0000003d813f7220 */ /* 0x001fe20000410000 */
[----:B------:R-:W-:Y:S01]  /*43d0*/  FFMA.FTZ R199, R159, UR48, -R62 ;  /* 0x000000309fc77c23 */ /* 0x000fe2000801083e */
[----:B------:R-:W-:Y:S01]  /*43e0*/  FMUL.FTZ R129, R129, R60 ;  /* 0x0000003c81817220 */ /* 0x000fe20000410000 */
[----:B------:R-:W-:Y:S01]  /*43f0*/  FMUL.FTZ R64, R140, R72 ;  /* 0x000000488c407220 */ /* 0x000fe20000410000 */
[----:B------:R-:W-:Y:S01]  /*4400*/  FFMA.FTZ R63, R128, R60, -R63 ;  /* 0x0000003c803f7223 */ /* 0x000fe2000001083f */
[----:B------:R-:W-:Y:S01]  /*4410*/  FFMA.FTZ R65, R108, R199, R65 ;  /* 0x000000c76c417223 */ /* 0x000fe20000010041 */
[----:B------:R-:W-:Y:S01]  /*4420*/  FFMA.FTZ R128, R128, R61, R129 ;  /* 0x0000003d80807223 */ /* 0x000fe20000010081 */
[----:B------:R-:W-:Y:S01]  /*4430*/  FADD.FTZ R67, R172, R67 ;  /* 0x00000043ac437221 */ /* 0x000fe20000010000 */
[----:B------:R-:W-:Y:S01]  /*4440*/  FFMA.FTZ R239, R100, R49, R63 ;  /* 0x0000003164ef7223 */ /* 0x000fe2000001003f */
[----:B------:R-:W-:Y:S01]  /*4450*/  FMUL.FTZ R60, R134, R65 ;  /* 0x00000041863c7220 */ /* 0x000fe20000410000 */
[----:B------:R-:W-:Y:S01]  /*4460*/  FADD.FTZ R128, RZ, R128 ;  /* 0x00000080ff807221 */ /* 0x000fe20000010000 */
[----:B------:R-:W-:Y:S01]  /*4470*/  FFMA.FTZ R68, R141, R70, R64 ;  /* 0x000000468d447223 */ /* 0x000fe20000010040 */
        /* <DEDUP_REMOVED lines=12> */
[CC--:B------:R-:W-:Y:S01]  /*4540*/  FMUL.FTZ R61, R146.reuse, R129.reuse ;  /* 0x00000081923d7220 */ /* 0x0c0fe20000410000 */
[----:B------:R-:W-:Y:S01]  /*4550*/  FFMA.FTZ R62, R109, R240, R62 ;  /* 0x000000f06d3e7223 */ /* 0x000fe2000001003e */
[----:B------:R-:W-:Y:S01]  /*4560*/  FMUL.FTZ R60, R146, R238 ;  /* 0x000000ee923c7220 */ /* 0x000fe20000410000 */
[----:B------:R-:W-:Y:S01]  /*4570*/  FMUL.FTZ R70, R140, R70 ;  /* 0x000000468c467220 */ /* 0x000fe20000410000 */
[C---:B------:R-:W-:Y:S01]  /*4580*/  FFMA.FTZ R236, R147.reuse, R238, -R61 ;  /* 0x000000ee93ec7223 */ /* 0x040fe2000001083d */
[C---:B------:R-:W-:Y:S01]  /*4590*/  FMUL.FTZ R66, R136.reuse, R64 ;  /* 0x0000004088427220 */ /* 0x040fe20000410000 */
[----:B------:R-:W-:Y:S01]  /*45a0*/  FFMA.FTZ R60, R147, R129, R60 ;  /* 0x00000081933c7223 */ /* 0x000fe2000001003c */
[----:B------:R-:W-:Y:S01]  /*45b0*/  FMUL.FTZ R237, R191, UR47 ;  /* 0x0000002fbfed7c20 */ /* 0x000fe20008410000 */
[----:B------:R-:W-:Y:S01]  /*45c0*/  FFMA.FTZ R236, R99, R48, R236 ;  /* 0x0000003063ec7223 */ /* 0x000fe200000100ec */
[----:B------:R-:W-:Y:S01]  /*45d0*/  FMUL.FTZ R65, R136, R62 ;  /* 0x0000003e88417220 */ /* 0x000fe20000410000 */
[----:B------:R-:W-:Y:S01]  /*45e0*/  FADD.FTZ R206, RZ, R60 ;  /* 0x0000003cffce7221 */ /* 0x000fe20000010000 */
[----:B------:R-:W-:Y:S01]  /*45f0*/  FFMA.FTZ R70, R141, R72, -R70 ;  /* 0x000000488d467223 */ /* 0x000fe20000010846 */
[C---:B------:R-:W-:Y:S01]  /*4600*/  FFMA.FTZ R63, R137.reuse, R62, R66 ;  /* 0x0000003e893f7223 */ /* 0x040fe20000010042 */
[----:B------:R-:W-:Y:S01]  /*4610*/  FFMA.FTZ R237, R156, UR48, -R237 ;  /* 0x000000309ced7c23 */ /* 0x000fe200080108ed */
[C---:B------:R-:W-:Y:S01]  /*4620*/  FMUL.FTZ R62, R144.reuse, R236 ;  /* 0x000000ec903e7220 */ /* 0x040fe20000410000 */
[----:B------:R-:W-:Y:S01]  /*4630*/  FFMA.FTZ R65, R137, R64, -R65 ;  /* 0x0000004089417223 */ /* 0x000fe20000010841 */
[----:B------:R-:W-:Y:S01]  /*4640*/  FMUL.FTZ R60, R144, R206 ;  /* 0x000000ce903c7220 */ /* 0x000fe20000410000 */
[----:B------:R-:W-:Y:S01]  /*4650*/  FMUL.FTZ R64, R142, R70 ;  /* 0x000000468e407220 */ /* 0x000fe20000410000 */
[----:B------:R-:W-:Y:S01]  /*4660*/  FFMA.FTZ R63, R110, R237, R63 ;  /* 0x000000ed6e3f7223 */ /* 0x000fe2000001003f */
[C---:B------:R-:W-:Y:S01]  /*4670*/  FFMA.FTZ R62, R145.reuse, R206, R62 ;  /* 0x000000ce913e7223 */ /* 0x040fe2000001003e */
[----:B------:R-:W-:Y:S01]  /*4680*/  FADD.FTZ R65, R174, R65 ;  /* 0x00000041ae417221 */ /* 0x000fe20000010000 */
[----:B------:R-:W-:Y:S01]  /*4690*/  FFMA.FTZ R235, R145, R236, -R60 ;  /* 0x000000ec91eb7223 */ /* 0x000fe2000001083c */
[----:B------:R-:W-:Y:S01]  /*46a0*/  FFMA.FTZ R67, R143, R68, R64 ;  /* 0x000000448f437223 */ /* 0x000fe20000010040 */
[C---:B------:R-:W-:Y:S01]  /*46b0*/  FMUL.FTZ R64, R138.reuse, R63 ;  /* 0x0000003f8a407220 */ /* 0x040fe20000410000 */
[----:B------:R-:W-:Y:S01]  /*46c0*/  FADD.FTZ R207, RZ, R62 ;  /* 0x0000003effcf7221 */ /* 0x000fe20000010000 */
[----:B------:R-:W-:Y:S01]  /*46d0*/  FMUL.FTZ R62, R138, R65 ;  /* 0x000000418a3e7220 */ /* 0x000fe20000410000 */
[----:B------:R-:W-:Y:S01]  /*46e0*/  FFMA.FTZ R235, R92, R33, R235 ;  /* 0x000000215ceb7223 */ /* 0x000fe200000100eb */
[C---:B------:R-:W-:Y:S01]  /*46f0*/  FFMA.FTZ R66, R139.reuse, R65, -R64 ;  /* 0x000000418b427223 */ /* 0x040fe20000010840 */
[----:B------:R-:W-:Y:S01]  /*4700*/  FMUL.FTZ R234, R192, UR47 ;  /* 0x0000002fc0ea7c20 */ /* 0x000fe20008410000 */
[----:B------:R-:W-:Y:S01]  /*4710*/  FFMA.FTZ R64, R139, R63, R62 ;  /* 0x0000003f8b407223 */ /* 0x000fe2000001003e */
[C---:B------:R-:W-:Y:S01]  /*4720*/  FMUL.FTZ R62, R142.reuse, R235 ;  /* 0x000000eb8e3e7220 */ /* 0x040fe20000410000 */
        /* <DEDUP_REMOVED lines=8> */
[----:B------:R-:W-:Y:S01]  /*47b0*/  FMUL.FTZ R68, R142, R68 ;  /* 0x000000448e447220 */ /* 0x000fe20000410000 */
[----:B------:R-:W-:Y:S01]  /*47c0*/  FFMA.FTZ R233, R98, R47, R233 ;  /* 0x0000002f62e97223 */ /* 0x000fe200000100e9 */
[----:B------:R-:W-:Y:S01]  /*47d0*/  FFMA.FTZ R63, R141, R64, R60 ;  /* 0x000000408d3f7223 */ /* 0x000fe2000001003c */
[C---:B------:R-:W-:Y:S01]  /*47e0*/  FMUL.FTZ R60, R140.reuse, R208 ;  /* 0x000000d08c3c7220 */ /* 0x040fe20000410000 */
[----:B------:R-:W-:Y:S01]  /*47f0*/  FFMA.FTZ R68, R143, R70, -R68 ;  /* 0x000000468f447223 */ /* 0x000fe20000010844 */
[-C--:B------:R-:W-:Y:S01]  /*4800*/  FMUL.FTZ R61, R140, R233.reuse ;  /* 0x000000e98c3d7220 */ /* 0x080fe20000410000 */
[----:B------:R-:W-:Y:S01]  /*4810*/  FMUL.FTZ R231, R193, UR47 ;  /* 0x0000002fc1e77c20 */ /* 0x000fe20008410000 */
[C---:B------:R-:W-:Y:S01]  /*4820*/  FFMA.FTZ R60, R141.reuse, R233, -R60 ;  /* 0x000000e98d3c7223 */ /* 0x040fe2000001083c */
[----:B------:R-:W-:Y:S01]  /*4830*/  FMUL.FTZ R62, R144, R68 ;  /* 0x00000044903e7220 */ /* 0x000fe20000410000 */
[----:B------:R-:W-:Y:S01]  /*4840*/  FFMA.FTZ R61, R141, R208, R61 ;  /* 0x000000d08d3d7223 */ /* 0x000fe2000001003d */
[----:B------:R-:W-:Y:S01]  /*4850*/  FMUL.FTZ R65, R140, R64 ;  /* 0x000000408c417220 */ /* 0x000fe20000410000 */
[----:B------:R-:W-:Y:S01]  /*4860*/  FFMA.FTZ R232, R89, R28, R60 ;  /* 0x0000001c59e87223 */ /* 0x000fe2000001003c */
[----:B------:R-:W-:Y:S01]  /*4870*/  FFMA.FTZ R69, R145, R67, R62 ;  /* 0x0000004391457223 */ /* 0x000fe2000001003e */
[----:B------:R-:W-:Y:S01]  /*4880*/  FADD.FTZ R209, RZ, R61 ;  /* 0x0000003dffd17221 */ /* 0x000fe20000010000 */
[----:B------:R-:W-:Y:S01]  /*4890*/  FFMA.FTZ R231, R154, UR48, -R231 ;  /* 0x000000309ae77c23 */ /* 0x000fe200080108e7 */
[C---:B------:R-:W-:Y:S01]  /*48a0*/  FMUL.FTZ R62, R138.reuse, R232 ;  /* 0x000000e88a3e7220 */ /* 0x040fe20000410000 */
[----:B------:R-:W-:Y:S01]  /*48b0*/  FFMA.FTZ R65, R141, R66, -R65 ;  /* 0x000000428d417223 */ /* 0x000fe20000010841 */
[----:B------:R-:W-:Y:S01]  /*48c0*/  FMUL.FTZ R60, R138, R209 ;  /* 0x000000d18a3c7220 */ /* 0x000fe20000410000 */
[----:B------:R-:W-:Y:S01]  /*48d0*/  FFMA.FTZ R63, R112, R231, R63 ;  /* 0x000000e7703f7223 */ /* 0x000fe2000001003f */
[C---:B------:R-:W-:Y:S01]  /*48e0*/  FFMA.FTZ R62, R139.reuse, R209, R62 ;  /* 0x000000d18b3e7223 */ /* 0x040fe2000001003e */
[----:B------:R-:W-:Y:S01]  /*48f0*/  FMUL.FTZ R66, R144, R67 ;  /* 0x0000004390427220 */ /* 0x000fe20000410000 */
[----:B------:R-:W-:Y:S01]  /*4900*/  FFMA.FTZ R60, R139, R232, -R60 ;  /* 0x000000e88b3c7223 */ /* 0x000fe2000001083c */
[----:B------:R-:W-:Y:S01]  /*4910*/  FADD.FTZ R65, R176, R65 ;  /* 0x00000041b0417221 */ /* 0x000fe20000010000 */
[----:B------:R-:W-:Y:S01]  /*4920*/  FADD.FTZ R210, RZ, R62 ;  /* 0x0000003effd27221 */ /* 0x000fe20000010000 */
[----:B------:R-:W-:Y:S01]  /*4930*/  FMUL.FTZ R64, R142, R63 ;  /* 0x0000003f8e407220 */ /* 0x000fe20000410000 */
[----:B------:R-:W-:Y:S01]  /*4940*/  FFMA.FTZ R230, R97, R46, R60 ;  /* 0x0000002e61e67223 */ /* 0x000fe2000001003c */
[----:B------:R-:W-:Y:S01]  /*4950*/  FFMA.FTZ R68, R145, R68, -R66 ;  /* 0x0000004491447223 */ /* 0x000fe20000010842 */
[----:B------:R-:W-:Y:S01]  /*4960*/  FMUL.FTZ R60, R136, R210 ;  /* 0x000000d2883c7220 */ /* 0x000fe20000410000 */
[-C--:B------:R-:W-:Y:S01]  /*4970*/  FFMA.FTZ R66, R143, R65.reuse, -R64 ;  /* 0x000000418f427223 */ /* 0x080fe20000010840 */
[----:B------:R-:W-:Y:S01]  /*4980*/  FMUL.FTZ R64, R142, R65 ;  /* 0x000000418e407220 */ /* 0x000fe20000410000 */
[----:B------:R-:W-:Y:S01]  /*4990*/  FMUL.FTZ R228, R194, UR47 ;  /* 0x0000002fc2e47c20 */ /* 0x000fe20008410000 */
[-C--:B------:R-:W-:Y:S01]  /*49a0*/  FMUL.FTZ R61, R136, R230.reuse ;  /* 0x000000e6883d7220 */ /* 0x080fe20000410000 */
[----:B------:R-:W-:Y:S01]  /*49b0*/  FFMA.FTZ R229, R137, R230, -R60 ;  /* 0x000000e689e57223 */ /* 0x000fe2000001083c */
[----:B------:R-:W-:Y:S01]  /*49c0*/  FFMA.FTZ R64, R143, R63, R64 ;  /* 0x0000003f8f407223 */ /* 0x000fe20000010040 */
[----:B------:R-:W-:Y:S01]  /*49d0*/  FFMA.FTZ R228, R153, UR48, -R228 ;  /* 0x0000003099e47c23 */ /* 0x000fe200080108e4 */
[----:B------:R-:W-:Y:S01]  /*49e0*/  FADD.FTZ R66, R177, R66 ;  /* 0x00000042b1427221 */ /* 0x000fe20000010000 */
[----:B------:R-:W-:Y:S01]  /*49f0*/  FFMA.FTZ R61, R137, R210, R61 ;  /* 0x000000d2893d7223 */ /* 0x000fe2000001003d */
[----:B------:R-:W-:Y:S01]  /*4a00*/  FFMA.FTZ R229, R90, R23, R229 ;  /* 0x000000175ae57223 */ /* 0x000fe200000100e5 */
[----:B------:R-:W-:Y:S01]  /*4a10*/  FFMA.FTZ R64, R113, R228, R64 ;  /* 0x000000e471407223 */ /* 0x000fe20000010040 */
[----:B------:R-:W-:Y:S01]  /*4a20*/  FMUL.FTZ R60, R144, R66 ;  /* 0x00000042903c7220 */ /* 0x000fe20000410000 */
[----:B------:R-:W-:Y:S01]  /*4a30*/  FADD.FTZ R211, RZ, R61 ;  /* 0x0000003dffd37221 */ /* 0x000fe20000010000 */
[C---:B------:R-:W-:Y:S01]  /*4a40*/  FMUL.FTZ R62, R134.reuse, R229 ;  /* 0x000000e5863e7220 */ /* 0x040fe20000410000 */
[----:B------:R-:W-:Y:S01]  /*4a50*/  FMUL.FTZ R227, R195, UR47 ;  /* 0x0000002fc3e37c20 */ /* 0x000fe20008410000 */
[-C--:B------:R-:W-:Y:S01]  /*4a60*/  FFMA.FTZ R63, R145, R64.reuse, R60 ;  /* 0x00000040913f7223 */ /* 0x080fe2000001003c */
[-C--:B------:R-:W-:Y:S01]  /*4a70*/  FMUL.FTZ R60, R134, R211.reuse ;  /* 0x000000d3863c7220 */ /* 0x080fe20000410000 */
[C---:B------:R-:W-:Y:S01]  /*4a80*/  FFMA.FTZ R62, R135.reuse, R211, R62 ;  /* 0x000000d3873e7223 */ /* 0x040fe2000001003e */
[----:B------:R-:W-:Y:S01]  /*4a90*/  FMUL.FTZ R65, R144, R64 ;  /* 0x0000004090417220 */ /* 0x000fe20000410000 */
[----:B------:R-:W-:Y:S01]  /*4aa0*/  FFMA.FTZ R227, R152, UR48, -R227 ;  /* 0x0000003098e37c23 */ /* 0x000fe200080108e3 */
[----:B------:R-:W-:Y:S01]  /*4ab0*/  FFMA.FTZ R61, R135, R229, -R60 ;  /* 0x000000e5873d7223 */ /* 0x000fe2000001083c */
[----:B------:R-:W-:Y:S01]  /*4ac0*/  FADD.FTZ R212, RZ, R62 ;  /* 0x0000003effd47221 */ /* 0x000fe20000010000 */
[----:B------:R-:W-:Y:S01]  /*4ad0*/  FFMA.FTZ R67, R145, R66, -R65 ;  /* 0x0000004291437223 */ /* 0x000fe20000010841 */
[----:B------:R-:W-:Y:S01]  /*4ae0*/  FFMA.FTZ R63, R114, R227, R63 ;  /* 0x000000e3723f7223 */ /* 0x000fe2000001003f */
[----:B------:R-:W-:Y:S01]  /*4af0*/  FFMA.FTZ R226, R96, R45, R61 ;  /* 0x0000002d60e27223 */ /* 0x000fe2000001003d */
[----:B------:R-:W-:Y:S01]  /*4b00*/  FMUL.FTZ R60, R132, R212 ;  /* 0x000000d4843c7220 */ /* 0x000fe20000410000 */
[----:B------:R-:W-:Y:S01]  /*4b10*/  FMUL.FTZ R66, R146, R69 ;  /* 0x0000004592427220 */ /* 0x000fe20000410000 */
[----:B------:R-:W-:Y:S01]  /*4b20*/  FADD.FTZ R67, R178, R67 ;  /* 0x00000043b2437221 */ /* 0x000fe20000010000 */
[-C--:B------:R-:W-:Y:S01]  /*4b30*/  FMUL.FTZ R61, R132, R226.reuse ;  /* 0x000000e2843d7220 */ /* 0x080fe20000410000 */
[C---:B------:R-:W-:Y:S01]  /*4b40*/  FFMA.FTZ R225, R133.reuse, R226, -R60 ;  /* 0x000000e285e17223 */ /* 0x040fe2000001083c */
[C---:B------:R-:W-:Y:S01]  /*4b50*/  FMUL.FTZ R62, R146.reuse, R63 ;  /* 0x0000003f923e7220 */ /* 0x040fe20000410000 */
[----:B------:R-:W-:Y:S01]  /*4b60*/  FMUL.FTZ R64, R146, R68 ;  /* 0x0000004492407220 */ /* 0x000fe20000410000 */
[----:B------:R-:W-:Y:S01]  /*4b70*/  FFMA.FTZ R61, R133, R212, R61 ;  /* 0x000000d4853d7223 */ /* 0x000fe2000001003d */
[----:B------:R-:W-:Y:S01]  /*4b80*/  FFMA.FTZ R225, R88, R21, R225 ;  /* 0x0000001558e17223 */ /* 0x000fe200000100e1 */
[C---:B------:R-:W-:Y:S01]  /*4b90*/  FFMA.FTZ R66, R147.reuse, R68, -R66 ;  /* 0x0000004493427223 */ /* 0x040fe20000010842 */
[-C--:B------:R-:W-:Y:S01]  /*4ba0*/  FMUL.FTZ R60, R146, R67.reuse ;  /* 0x00000043923c7220 */ /* 0x080fe20000410000 */
[C---:B------:R-:W-:Y:S01]  /*4bb0*/  FFMA.FTZ R68, R147.reuse, R67, -R62 ;  /* 0x0000004393447223 */ /* 0x040fe2000001083e */
[----:B------:R-:W-:Y:S01]  /*4bc0*/  FADD.FTZ R213, RZ, R61 ;  /* 0x0000003dffd57221 */ /* 0x000fe20000010000 */
[C---:B------:R-:W-:Y:S01]  /*4bd0*/  FMUL.FTZ R62, R130.reuse, R225 ;  /* 0x000000e1823e7220 */ /* 0x040fe20000410000 */
[C---:B------:R-:W-:Y:S01]  /*4be0*/  FFMA.FTZ R65, R147.reuse, R69, R64 ;  /* 0x0000004593417223 */ /* 0x040fe20000010040 */
[----:B------:R-:W-:Y:S01]  /*4bf0*/  FFMA.FTZ R64, R147, R63, R60 ;  /* 0x0000003f93407223 */ /* 0x000fe2000001003c */
[-C--:B------:R-:W-:Y:S01]  /*4c00*/  FMUL.FTZ R60, R130, R213.reuse ;  /* 0x000000d5823c7220 */ /* 0x080fe20000410000 */
[----:B------:R-:W-:Y:S01]  /*4c10*/  FFMA.FTZ R62, R131, R213, R62 ;  /* 0x000000d5833e7223 */ /* 0x000fe2000001003e */
[----:B------:R-:W-:Y:S01]  /*4c20*/  FMUL.FTZ R224, R196, UR47 ;  /* 0x0000002fc4e07c20 */ /* 0x000fe20008410000 */
[----:B------:R-:W-:Y:S01]  /*4c30*/  FADD.FTZ R68, R179, R68 ;  /* 0x00000044b3447221 */ /* 0x000fe20000010000 */
[----:B------:R-:W-:Y:S01]  /*4c40*/  FFMA.FTZ R60, R131, R225, -R60 ;  /* 0x000000e1833c7223 */ /* 0x000fe2000001083c */
[----:B------:R-:W-:Y:S01]  /*4c50*/  FADD.FTZ R214, RZ, R62 ;  /* 0x0000003effd67221 */ /* 0x000fe20000010000 */
[----:B------:R-:W-:Y:S01]  /*4c60*/  FFMA.FTZ R224, R151, UR48, -R224 ;  /* 0x0000003097e07c23 */ /* 0x000fe200080108e0 */
[----:B------:R-:W-:Y:S01]  /*4c70*/  FMUL.FTZ R62, R148, R68 ;  /* 0x00000044943e7220 */ /* 0x000fe20000410000 */
[----:B------:R-:W-:Y:S01]  /*4c80*/  FFMA.FTZ R222, R95, R44, R60 ;  /* 0x0000002c5fde7223 */ /* 0x000fe2000001003c */
[C---:B------:R-:W-:Y:S01]  /*4c90*/  FMUL.FTZ R60, R126.reuse, R214 ;  /* 0x000000d67e3c7220 */ /* 0x040fe20000410000 */
[----:B------:R-:W-:Y:S01]  /*4ca0*/  FFMA.FTZ R64, R115, R224, R64 ;  /* 0x000000e073407223 */ /* 0x000fe20000010040 */
[----:B------:R-:W-:Y:S01]  /*4cb0*/  UISETP.GE.AND UP0, UPT, UR11, UR43, UPT ;  /* 0x0000002b0b00728c */ /* 0x000fe2000bf06270 */
[-C--:B------:R-:W-:Y:S01]  /*4cc0*/  FMUL.FTZ R61, R126, R222.reuse ;  /* 0x000000de7e3d7220 */ /* 0x080fe20000410000 */
[----:B------:R-:W-:Y:S01]  /*4cd0*/  FFMA.FTZ R60, R127, R222, -R60 ;  /* 0x000000de7f3c7223 */ /* 0x000fe2000001083c */
[-C--:B------:R-:W-:Y:S01]  /*4ce0*/  FMUL.FTZ R63, R148, R64.reuse ;  /* 0x00000040943f7220 */ /* 0x080fe20000410000 */
[----:B------:R-:W-:Y:S01]  /*4cf0*/  FFMA.FTZ R69, R149, R64, R62 ;  /* 0x0000004095457223 */ /* 0x000fe2000001003e */
[----:B------:R-:W-:Y:S01]  /*4d00*/  FFMA.FTZ R61, R127, R214, R61 ;  /* 0x000000d67f3d7223 */ /* 0x000fe2000001003d */
[----:B------:R-:W-:Y:S01]  /*4d10*/  FFMA.FTZ R220, R87, R20, R60 ;  /* 0x0000001457dc7223 */ /* 0x000fe2000001003c */
[----:B------:R-:W-:Y:S01]  /*4d20*/  PLOP3.LUT P0, PT, PT, PT, UP0, 0x80, 0x8 ;  /* 0x000000000008781c */ /* 0x000fe20003f0f008 */
[----:B------:R-:W-:Y:S01]  /*4d30*/  FFMA.FTZ R71, R149, R68, -R63 ;  /* 0x0000004495477223 */ /* 0x000fe2000001083f */
[----:B------:R-:W-:Y:S01]  /*4d40*/  FADD.FTZ R215, RZ, R61 ;  /* 0x0000003dffd77221 */ /* 0x000fe20000010000 */
[CC--:B------:R-:W-:Y:S01]  /*4d50*/  FMUL.FTZ R64, R124.reuse, R220.reuse ;  /* 0x000000dc7c407220 */ /* 0x0c0fe20000410000 */
[----:B------:R-:W-:Y:S01]  /*4d60*/  ISETP.NE.OR P0, PT, R79, RZ, P0 ;  /* 0x000000ff4f00720c */ /* 0x000fe20000705670 */
[----:B------:R-:W-:Y:S01]  /*4d70*/  FMUL.FTZ R221, R197, UR47 ;  /* 0x0000002fc5dd7c20 */ /* 0x000fe20008410000 */
[-C--:B------:R-:W-:Y:S01]  /*4d80*/  FMUL.FTZ R61, R124, R215.reuse ;  /* 0x000000d77c3d7220 */ /* 0x080fe20000410000 */
[C---:B------:R-:W-:Y:S01]  /*4d90*/  FFMA.FTZ R64, R125.reuse, R215, R64 ;  /* 0x000000d77d407223 */ /* 0x040fe20000010040 */
[----:B------:R-:W-:Y:S01]  /*4da0*/  FMUL.FTZ R72, R148, R65 ;  /* 0x0000004194487220 */ /* 0x000fe20000410000 */
[----:B------:R-:W-:Y:S01]  /*4db0*/  FFMA.FTZ R221, R150, UR48, -R221 ;  /* 0x0000003096dd7c23 */ /* 0x000fe200080108dd */
[----:B------:R-:W-:Y:S01]  /*4dc0*/  FFMA.FTZ R223, R125, R220, -R61 ;  /* 0x000000dc7ddf7223 */ /* 0x000fe2000001083d */
[----:B------:R-:W-:Y:S01]  /*4dd0*/  FADD.FTZ R217, RZ, R64 ;  /* 0x00000040ffd97221 */ /* 0x000fe20000010000 */
[----:B------:R-:W-:Y:S01]  /*4de0*/  FMUL.FTZ R64, R148, R66 ;  /* 0x0000004294407220 */ /* 0x000fe20000410000 */
[----:B------:R-:W-:-:S02]  /*4df0*/  HFMA2 R60, -RZ, RZ, 1.875, 0 ;  /* 0x3f800000ff3c7431 */ /* 0x000fc400000001ff */
[----:B------:R-:W-:Y:S01]  /*4e00*/  FFMA.FTZ R223, R94, R43, R223 ;  /* 0x0000002b5edf7223 */ /* 0x000fe200000100df */
[C---:B------:R-:W-:Y:S01]  /*4e10*/  FMUL.FTZ R68, R122.reuse, R217 ;  /* 0x000000d97a447220 */ /* 0x040fe20000410000 */
[----:B------:R-:W-:Y:S01]  /*4e20*/  FFMA.FTZ R64, R149, R65, R64 ;  /* 0x0000004195407223 */ /* 0x000fe20000010040 */
[----:B------:R-:W-:Y:S01]  /*4e30*/  VOTEU.ALL UP0, P0 ;  /* 0x0000000000ff7886 */ /* 0x000fe20000000000 */
[-C--:B------:R-:W-:Y:S01]  /*4e40*/  FMUL.FTZ R70, R122, R223.reuse ;  /* 0x000000df7a467220 */ /* 0x080fe20000410000 */
[----:B------:R-:W-:Y:S01]  /*4e50*/  FFMA.FTZ R67, R123, R223, -R68 ;  /* 0x000000df7b437223 */ /* 0x000fe20000010844 */
[----:B------:R-:W-:Y:S01]  /*4e60*/  FFMA.FTZ R65, R149, R66, -R72 ;  /* 0x0000004295417223 */ /* 0x000fe20000010848 */
[----:B------:R-:W-:Y:S01]  /*4e70*/  FFMA.FTZ R66, R0, R221, R69 ;  /* 0x000000dd00427223 */ /* 0x000fe20000010045 */
[----:B------:R-:W-:Y:S01]  /*4e80*/  FFMA.FTZ R70, R123, R217, R70 ;  /* 0x000000d97b467223 */ /* 0x000fe20000010046 */
[----:B------:R-:W-:Y:S01]  /*4e90*/  FFMA.FTZ R218, R86, R19, R67 ;  /* 0x0000001356da7223 */ /* 0x000fe20000010043 */
[----:B------:R-:W-:Y:S01]  /*4ea0*/  ISETP.GT.U32.AND P2, PT, R53, 0x1f, PT ;  /* 0x0000001f3500780c */ /* 0x000fe20003f44070 */
[----:B------:R-:W-:Y:S01]  /*4eb0*/  @!UP0 ULEA UR21, UR8, UR20, 0x4 ;  /* 0x0000001408158291 */ /* 0x000fe2000f8e20ff */
[----:B------:R-:W-:Y:S01]  /*4ec0*/  FADD.FTZ R216, RZ, R70 ;  /* 0x00000046ffd87221 */ /* 0x000fe20000010000 */
[----:B------:R-:W-:Y:S01]  /*4ed0*/  FMUL.FTZ R68, R120, R218 ;  /* 0x000000da78447220 */ /* 0x000fe20000410000 */
[----:B------:R-:W-:-:S02]  /*4ee0*/  CS2R R62, SRZ ;  /* 0x00000000003e7805 */ /* 0x000fc4000001ff00 */
[----:B------:R-:W-:Y:S01]  /*4ef0*/  MOV R61, RZ ;  /* 0x000000ff003d7202 */ /* 0x000fe20000000f00 */
[-C--:B------:R-:W-:Y:S01]  /*4f00*/  FMUL.FTZ R69, R120, R216.reuse ;  /* 0x000000d878457220 */ /* 0x080fe20000410000 */
[C---:B------:R-:W-:Y:S01]  /*4f10*/  FFMA.FTZ R219, R121.reuse, R216, R68 ;  /* 0x000000d879db7223 */ /* 0x040fe20000010044 */
[----:B------:R-:W-:Y:S01]  /*4f20*/  FADD.FTZ R67, R180, R71 ;  /* 0x00000047b4437221 */ /* 0x000fe20000010000 */
[----:B------:R-:W-:Y:S01]  /*4f30*/  BSSY B0, `(.L_x_9906) ;  /* 0x00000b7000007945 */ /* 0x000fe20003800000 */
        /* <DEDUP_REMOVED lines=12> */
[----:B------:R-:W-:Y:S01]  /*5000*/  LEA R243, R53, R80, 0x4 ;  /* 0x0000005035f37211 */ /* 0x000fe200078e20ff */
[----:B------:R-:W-:Y:S01]  /*5010*/  UMOV UR21, 0xffffffff ;  /* 0xffffffff00157882 */ /* 0x000fe20000000000 */
[----:B------:R-:W-:-:S03]  /*5020*/  ISETP.NE.AND P2, PT, R79, 0x1f, PT ;  /* 0x0000001f4f00780c */ /* 0x000fc60003f45270 */
[----:B------:R-:W-:Y:S04]  /*5030*/  LDS.128 R68, [R243+0x35e0] ;  /* 0x0035e000f3447984 */ /* 0x000fe80000000c00 */
[----:B-1----:R-:W1:Y:S02]  /*5040*/  LDS.128 R64, [R243+0x35f0] ;  /* 0x0035f000f3407984 */ /* 0x002e640000000c00 */
        /* <DEDUP_REMOVED lines=15> */
.L_x_10049:
        /* <DEDUP_REMOVED lines=12> */
.L_x_9910:
[----:B------:R-:W-:Y:S05]  /*5200*/  BSYNC.RECONVERGENT B1 ;  /* 0x0000000000017941 */ /* 0x000fea0003800200 */
.L_x_9909:
[----:B------:R-:W-:Y:S01]  /*5210*/  UMOV UR21, 0xffffffff ;  /* 0xffffffff00157882 */ /* 0x000fe20000000000 */
[----:B------:R-:W-:Y:S02]  /*5220*/  ISETP.GT.U32.AND P2, PT, R79, 0x1d, PT ;  /* 0x0000001d4f00780c */ /* 0x000fe40003f44070 */
[----:B------:R-:W-:Y:S11]  /*5230*/  BRA.DIV UR21, `(.L_x_9911) ;  /* 0x00000062159c7947 */ /* 0x000ff6000b800000 */
[----:B----4-:R4:W1:Y:S04]  /*5240*/  SHFL.DOWN PT, R71, R250, 0x2, 0x1f ;  /* 0x08401f00fa477f89 */ /* 0x01086800000e0000 */
[----:B---3--:R4:W3:Y:S04]  /*5250*/  SHFL.DOWN PT, R245, R74, 0x2, 0x1f ;  /* 0x08401f004af57f89 */ /* 0x0088e800000e0000 */
[----:B--2---:R4:W2:Y:S04]  /*5260*/  SHFL.DOWN PT, R247, R75, 0x2, 0x1f ;  /* 0x08401f004bf77f89 */ /* 0x0048a800000e0000 */
[----:B0-----:R4:W0:Y:S02]  /*5270*/  SHFL.DOWN PT, R251, R249, 0x2, 0x1f ;  /* 0x08401f00f9fb7f89 */ /* 0x00182400000e0000 */
.L_x_10055:
[----:B------:R-:W-:Y:S04]  /*5280*/  BSSY.RECONVERGENT B1, `(.L_x_9912) ;  /* 0x000000c000017945 */ /* 0x000fe80003800200 */
[----:B------:R-:W-:Y:S05]  /*5290*/  @P2 BRA `(.L_x_9913) ;  /* 0x0000000000282947 */ /* 0x000fea0003800000 */
[-C--:B0-----:R-:W-:Y:S01]  /*52a0*/  FMUL.FTZ R69, R74, R251.reuse ;  /* 0x000000fb4a457220 */ /* 0x081fe20000410000 */
[----:B------:R-:W-:-:S03]  /*52b0*/  FMUL.FTZ R251, R250, R251 ;  /* 0x000000fbfafb7220 */ /* 0x000fc60000410000 */
[----:B--2---:R-:W-:Y:S01]  /*52c0*/  FFMA.FTZ R68, R250, R247, -R69 ;  /* 0x000000f7fa447223 */ /* 0x004fe20000010845 */
[C---:B---3--:R-:W-:Y:S01]  /*52d0*/  FMUL.FTZ R69, R74.reuse, R245 ;  /* 0x000000f54a457220 */ /* 0x048fe20000410000 */
[----:B------:R-:W-:Y:S01]  /*52e0*/  FFMA.FTZ R70, R74, R247, R251 ;  /* 0x000000f74a467223 */ /* 0x000fe200000100fb */
[C---:B------:R-:W-:Y:S01]  /*52f0*/  FMUL.FTZ R245, R250.reuse, R245 ;  /* 0x000000f5faf57220 */ /* 0x040fe20000410000 */
[----:B-1--4-:R-:W-:Y:S01]  /*5300*/  FADD.FTZ R75, R75, R68 ;  /* 0x000000444b4b7221 */ /* 0x012fe20000010000 */
[-C--:B------:R-:W-:Y:S01]  /*5310*/  FFMA.FTZ R250, R250, R71.reuse, -R69 ;  /* 0x00000047fafa7223 */ /* 0x080fe20000010845 */
[----:B------:R-:W-:Y:S01]  /*5320*/  FADD.FTZ R249, R249, R70 ;  /* 0x00000046f9f97221 */ /* 0x000fe20000010000 */
[----:B------:R-:W-:-:S07]  /*5330*/  FFMA.FTZ R74, R74, R71, R245 ;  /* 0x000000474a4a7223 */ /* 0x000fce00000100f5 */
.L_x_9913:
[----:B------:R-:W-:Y:S05]  /*5340*/  BSYNC.RECONVERGENT B1 ;  /* 0x0000000000017941 */ /* 0x000fea0003800200 */
.L_x_9912:
[----:B------:R-:W-:Y:S01]  /*5350*/  UMOV UR21, 0xffffffff ;  /* 0xffffffff00157882 */ /* 0x000fe20000000000 */
[----:B------:R-:W-:Y:S02]  /*5360*/  ISETP.GT.U32.AND P2, PT, R79, 0x1b, PT ;  /* 0x0000001b4f00780c */ /* 0x000fe40003f44070 */
[----:B------:R-:W-:Y:S11]  /*5370*/  BRA.DIV UR21, `(.L_x_9914) ;  /* 0x0000006215bc7947 */ /* 0x000ff6000b800000 */
[----:B-1----:R1:W1:Y:S04]  /*5380*/  SHFL.DOWN PT, R71, R250, 0x4, 0x1f ;  /* 0x08801f00fa477f89 */ /* 0x00226800000e0000 */
[----:B---3--:R3:W1:Y:S04]  /*5390*/  SHFL.DOWN PT, R245, R74, 0x4, 0x1f ;  /* 0x08801f004af57f89 */ /* 0x00866800000e0000 */
[----:B--2---:R3:W2:Y:S04]  /*53a0*/  SHFL.DOWN PT, R247, R75, 0x4, 0x1f ;  /* 0x08801f004bf77f89 */ /* 0x0046a800000e0000 */
[----:B0-----:R3:W0:Y:S02]  /*53b0*/  SHFL.DOWN PT, R251, R249, 0x4, 0x1f ;  /* 0x08801f00f9fb7f89 */ /* 0x00162400000e0000 */
.L_x_10061:
[----:B------:R-:W-:Y:S04]  /*53c0*/  BSSY.RECONVERGENT B1, `(.L_x_9915) ;  /* 0x000000c000017945 */ /* 0x000fe80003800200 */
[----:B------:R-:W-:Y:S05]  /*53d0*/  @P2 BRA `(.L_x_9916) ;  /* 0x0000000000282947 */ /* 0x000fea0003800000 */
[-C--:B0-----:R-:W-:Y:S01]  /*53e0*/  FMUL.FTZ R69, R74, R251.reuse ;  /* 0x000000fb4a457220 */ /* 0x081fe20000410000 */
[----:B------:R-:W-:-:S03]  /*53f0*/  FMUL.FTZ R251, R250, R251 ;  /* 0x000000fbfafb7220 */ /* 0x000fc60000410000 */
[----:B--2---:R-:W-:Y:S01]  /*5400*/  FFMA.FTZ R68, R250, R247, -R69 ;  /* 0x000000f7fa447223 */ /* 0x004fe20000010845 */
[C---:B-1----:R-:W-:Y:S01]  /*5410*/  FMUL.FTZ R69, R74.reuse, R245 ;  /* 0x000000f54a457220 */ /* 0x042fe20000410000 */
[----:B------:R-:W-:Y:S01]  /*5420*/  FFMA.FTZ R70, R74, R247, R251 ;  /* 0x000000f74a467223 */ /* 0x000fe200000100fb */
[C---:B------:R-:W-:Y:S01]  /*5430*/  FMUL.FTZ R245, R250.reuse, R245 ;  /* 0x000000f5faf57220 */ /* 0x040fe20000410000 */
[----:B---34-:R-:W-:Y:S01]  /*5440*/  FADD.FTZ R75, R75, R68 ;  /* 0x000000444b4b7221 */ /* 0x018fe20000010000 */
[-C--:B------:R-:W-:Y:S01]  /*5450*/  FFMA.FTZ R250, R250, R71.reuse, -R69 ;  /* 0x00000047fafa7223 */ /* 0x080fe20000010845 */
[----:B------:R-:W-:Y:S01]  /*5460*/  FADD.FTZ R249, R249, R70 ;  /* 0x00000046f9f97221 */ /* 0x000fe20000010000 */
[----:B------:R-:W-:-:S07]  /*5470*/  FFMA.FTZ R74, R74, R71, R245 ;  /* 0x000000474a4a7223 */ /* 0x000fce00000100f5 */
.L_x_9916:
[----:B------:R-:W-:Y:S05]  /*5480*/  BSYNC.RECONVERGENT B1 ;  /* 0x0000000000017941 */ /* 0x000fea0003800200 */
.L_x_9915:
[----:B------:R-:W-:Y:S01]  /*5490*/  UMOV UR21, 0xffffffff ;  /* 0xffffffff00157882 */ /* 0x000fe20000000000 */
[----:B------:R-:W-:Y:S02]  /*54a0*/  ISETP.GT.U32.AND P2, PT, R79, 0x17, PT ;  /* 0x000000174f00780c */ /* 0x000fe40003f44070 */
[----:B------:R-:W-:Y:S11]  /*54b0*/  BRA.DIV UR21, `(.L_x_9917) ;  /* 0x0000006215dc7947 */ /* 0x000ff6000b800000 */
[----:B-1----:R1:W1:Y:S04]  /*54c0*/  SHFL.DOWN PT, R71, R250, 0x8, 0x1f ;  /* 0x09001f00fa477f89 */ /* 0x00226800000e0000 */
[----:B------:R0:W1:Y:S04]  /*54d0*/  SHFL.DOWN PT, R245, R74, 0x8, 0x1f ;  /* 0x09001f004af57f89 */ /* 0x00006800000e0000 */
[----:B--2---:R2:W1:Y:S04]  /*54e0*/  SHFL.DOWN PT, R247, R75, 0x8, 0x1f ;  /* 0x09001f004bf77f89 */ /* 0x00446800000e0000 */
[----:B0-----:R2:W0:Y:S02]  /*54f0*/  SHFL.DOWN PT, R251, R249, 0x8, 0x1f ;  /* 0x09001f00f9fb7f89 */ /* 0x00142400000e0000 */
.L_x_10067:
[----:B------:R-:W-:Y:S04]  /*5500*/  BSSY.RECONVERGENT B1, `(.L_x_9918) ;  /* 0x000000c000017945 */ /* 0x000fe80003800200 */
[----:B------:R-:W-:Y:S05]  /*5510*/  @P2 BRA `(.L_x_9919) ;  /* 0x0000000000282947 */ /* 0x000fea0003800000 */
[-C--:B0-----:R-:W-:Y:S01]  /*5520*/  FMUL.FTZ R69, R74, R251.reuse ;  /* 0x000000fb4a457220 */ /* 0x081fe20000410000 */
[----:B------:R-:W-:-:S03]  /*5530*/  FMUL.FTZ R251, R250, R251 ;  /* 0x000000fbfafb7220 */ /* 0x000fc60000410000 */
[----:B-1----:R-:W-:Y:S01]  /*5540*/  FFMA.FTZ R68, R250, R247, -R69 ;  /* 0x000000f7fa447223 */ /* 0x002fe20000010845 */
[C---:B------:R-:W-:Y:S01]  /*5550*/  FMUL.FTZ R69, R74.reuse, R245 ;  /* 0x000000f54a457220 */ /* 0x040fe20000410000 */
[----:B------:R-:W-:Y:S01]  /*5560*/  FFMA.FTZ R70, R74, R247, R251 ;  /* 0x000000f74a467223 */ /* 0x000fe200000100fb */
[C---:B------:R-:W-:Y:S01]  /*5570*/  FMUL.FTZ R245, R250.reuse, R245 ;  /* 0x000000f5faf57220 */ /* 0x040fe20000410000 */
[----:B--234-:R-:W-:Y:S01]  /*5580*/  FADD.FTZ R75, R75, R68 ;  /* 0x000000444b4b7221 */ /* 0x01cfe20000010000 */
[-C--:B------:R-:W-:Y:S01]  /*5590*/  FFMA.FTZ R250, R250, R71.reuse, -R69 ;  /* 0x00000047fafa7223 */ /* 0x080fe20000010845 */
[----:B------:R-:W-:Y:S01]  /*55a0*/  FADD.FTZ R249, R249, R70 ;  /* 0x00000046f9f97221 */ /* 0x000fe20000010000 */
[----:B------:R-:W-:-:S07]  /*55b0*/  FFMA.FTZ R74, R74, R71, R245 ;  /* 0x000000474a4a7223 */ /* 0x000fce00000100f5 */
.L_x_9919:
[----:B------:R-:W-:Y:S05]  /*55c0*/  BSYNC.RECONVERGENT B1 ;  /* 0x0000000000017941 */ /* 0x000fea0003800200 */
.L_x_9918:
[----:B------:R-:W-:Y:S01]  /*55d0*/  UMOV UR21, 0xffffffff ;  /* 0xffffffff00157882 */ /* 0x000fe20000000000 */
[----:B------:R-:W-:Y:S02]  /*55e0*/  ISETP.GT.U32.AND P2, PT, R79, 0xf, PT ;  /* 0x0000000f4f00780c */ /* 0x000fe40003f44070 */
[----:B------:R-:W-:Y:S11]  /*55f0*/  BRA.DIV UR21, `(.L_x_9920) ;  /* 0x0000006215fc7947 */ /* 0x000ff6000b800000 */
[----:B-1----:R1:W1:Y:S04]  /*5600*/  SHFL.DOWN PT, R71, R250, 0x10, 0x1f ;  /* 0x0a001f00fa477f89 */ /* 0x00226800000e0000 */
[----:B------:R0:W1:Y:S04]  /*5610*/  SHFL.DOWN PT, R245, R74, 0x10, 0x1f ;  /* 0x0a001f004af57f89 */ /* 0x00006800000e0000 */
[----:B------:R1:W1:Y:S04]  /*5620*/  SHFL.DOWN PT, R247, R75, 0x10, 0x1f ;  /* 0x0a001f004bf77f89 */ /* 0x00026800000e0000 */
[----:B0-----:R0:W0:Y:S02]  /*5630*/  SHFL.DOWN PT, R251, R249, 0x10, 0x1f ;  /* 0x0a001f00f9fb7f89 */ /* 0x00102400000e0000 */
.L_x_10073:
        /* <DEDUP_REMOVED lines=12> */
.L_x_9922:
[----:B------:R-:W-:Y:S05]  /*5700*/  BSYNC.RECONVERGENT B1 ;  /* 0x0000000000017941 */ /* 0x000fea0003800200 */
.L_x_9921:
[----:B------:R-:W-:Y:S01]  /*5710*/  UMOV UR21, 0xffffffff ;  /* 0xffffffff00157882 */ /* 0x000fe20000000000 */
[----:B------:R-:W-:Y:S02]  /*5720*/  ISETP.NE.AND P2, PT, R53, 0x1f, PT ;  /* 0x0000001f3500780c */ /* 0x000fe40003f45270 */
[----:B------:R-:W-:Y:S11]  /*5730*/  BRA.DIV UR21, `(.L_x_9923) ;  /* 0x00000066151c7947 */ /* 0x000ff6000b800000 */
[----:B------:R-:W5:Y:S04]  /*5740*/  SHFL.IDX PT, R246, R74, RZ, 0x1f ;  /* 0x00001fff4af67589 */ /* 0x000f6800000e0000 */
[----:B-1----:R-:W1:Y:S04]  /*5750*/  SHFL.IDX PT, R247, R250, RZ, 0x1f ;  /* 0x00001ffffaf77589 */ /* 0x002e6800000e0000 */
[----:B------:R-:W0:Y:S04]  /*5760*/  SHFL.IDX PT, R68, R249, RZ, 0x1f ;  /* 0x00001ffff9447589 */ /* 0x000e2800000e0000 */
[----:B------:R-:W0:Y:S04]  /*5770*/  SHFL.IDX PT, R245, R75, RZ, 0x1f ;  /* 0x00001fff4bf57589 */ /* 0x000e2800000e0000 */
[----:B------:R-:W0:Y:S04]  /*5780*/  SHFL.IDX PT, R252, R60, RZ, 0x1f ;  /* 0x00001fff3cfc7589 */ /* 0x000e2800000e0000 */
[----:B----4-:R-:W4:Y:S04]  /*5790*/  SHFL.DOWN PT, R250, R250, 0x1, 0x1f ;  /* 0x08201f00fafa7f89 */ /* 0x010f2800000e0000 */
[----:B------:R0:W4:Y:S01]  /*57a0*/  SHFL.IDX PT, R69, R61, RZ, 0x1f ;  /* 0x00001fff3d457589 */ /* 0x00012200000e0000 */
[-C--:B-----5:R-:W-:Y:S01]  /*57b0*/  FMUL.FTZ R73, R63, R246.reuse ;  /* 0x000000f63f497220 */ /* 0x0a0fe20000410000 */
[CC--:B------:R-:W-:Y:S01]  /*57c0*/  FMUL.FTZ R72, R62.reuse, R246.reuse ;  /* 0x000000f63e487220 */ /* 0x0c0fe20000410000 */
[-C--:B------:R-:W-:Y:S01]  /*57d0*/  FMUL.FTZ R248, R61, R246.reuse ;  /* 0x000000f63df87220 */ /* 0x080fe20000410000 */
[----:B---3--:R-:W3:Y:S01]  /*57e0*/  SHFL.DOWN PT, R74, R74, 0x1, 0x1f ;  /* 0x08201f004a4a7f89 */ /* 0x008ee200000e0000 */
[-C--:B-1----:R-:W-:Y:S01]  /*57f0*/  FFMA.FTZ R70, R62, R247.reuse, -R73 ;  /* 0x000000f73e467223 */ /* 0x082fe20000010849 */
[C---:B------:R-:W-:Y:S01]  /*5800*/  FMUL.FTZ R246, R60.reuse, R246 ;  /* 0x000000f63cf67220 */ /* 0x040fe20000410000 */
[-C--:B------:R-:W-:Y:S01]  /*5810*/  FFMA.FTZ R73, R63, R247.reuse, R72 ;  /* 0x000000f73f497223 */ /* 0x080fe20000010048 */
[----:B--2---:R-:W1:Y:S01]  /*5820*/  SHFL.DOWN PT, R75, R75, 0x1, 0x1f ;  /* 0x08201f004b4b7f89 */ /* 0x004e6200000e0000 */
[-C--:B------:R-:W-:Y:S01]  /*5830*/  FFMA.FTZ R248, R60, R247.reuse, -R248 ;  /* 0x000000f73cf87223 */ /* 0x080fe200000108f8 */
[----:B------:R-:W-:Y:S01]  /*5840*/  FFMA.FTZ R246, R61, R247, R246 ;  /* 0x000000f73df67223 */ /* 0x000fe200000100f6 */
[----:B0-----:R-:W-:Y:S01]  /*5850*/  FADD.FTZ R247, R68, R73 ;  /* 0x0000004944f77221 */ /* 0x001fe20000010000 */
[----:B------:R-:W0:Y:S01]  /*5860*/  SHFL.DOWN PT, R249, R249, 0x1, 0x1f ;  /* 0x08201f00f9f97f89 */ /* 0x000e2200000e0000 */
[----:B------:R-:W-:-:S03]  /*5870*/  FADD.FTZ R245, R245, R70 ;  /* 0x00000046f5f57221 */ /* 0x000fc60000010000 */
[----:B------:R2:W0:Y:S01]  /*5880*/  SHFL.IDX PT, R251, R62, RZ, 0x1f ;  /* 0x00001fff3efb7589 */ /* 0x00042200000e0000 */
[----:B------:R-:W-:-:S03]  /*5890*/  MOV R68, R252 ;  /* 0x000000fc00447202 */ /* 0x000fc60000000f00 */
[----:B------:R2:W0:Y:S04]  /*58a0*/  SHFL.IDX PT, R71, R63, RZ, 0x1f ;  /* 0x00001fff3f477589 */ /* 0x00042800000e0000 */
.L_x_10087:
[----:B------:R-:W-:Y:S01]  /*58b0*/  BSSY.RECONVERGENT B1, `(.L_x_9924) ;  /* 0x000000e000017945 */ /* 0x000fe20003800200 */
[----:B0-----:R-:W-:-:S03]  /*58c0*/  MOV R70, R251 ;  /* 0x000000fb00467202 */ /* 0x001fc60000000f00 */
[----:B------:R-:W-:Y:S05]  /*58d0*/  @!P2 BRA `(.L_x_9925) ;  /* 0x00000000002ca947 */ /* 0x000fea0003800000 */
[C---:B---34-:R-:W-:Y:S01]  /*58e0*/  FMUL.FTZ R61, R74.reuse, R69 ;  /* 0x000000454a3d7220 */ /* 0x058fe20000410000 */
[-C--:B--2---:R-:W-:Y:S01]  /*58f0*/  FMUL.FTZ R63, R74, R71.reuse ;  /* 0x000000474a3f7220 */ /* 0x084fe20000410000 */
        /* <DEDUP_REMOVED lines=9> */
.L_x_9925:
[----:B------:R-:W-:Y:S05]  /*5990*/  BSYNC.RECONVERGENT B1 ;  /* 0x0000000000017941 */ /* 0x000fea0003800200 */
.L_x_9924:
[CC--:B------:R-:W-:Y:S01]  /*59a0*/  FMUL.FTZ R61, R65.reuse, R71.reuse ;  /* 0x00000047413d7220 */ /* 0x0c0fe20000410000 */
[CC--:B------:R-:W-:Y:S01]  /*59b0*/  FMUL.FTZ R60, R65.reuse, R70.reuse ;  /* 0x00000046413c7220 */ /* 0x0c0fe20000410000 */
[----:B----4-:R4:W-:Y:S02]  /*59c0*/  STS.128 [R243+0x35f0], R68 ;  /* 0x0035f044f3007388 */ /* 0x0109e40000000c00 */
[C---:B--2---:R-:W-:Y:S01]  /*59d0*/  FFMA.FTZ R63, R64.reuse, R70, -R61 ;  /* 0x00000046403f7223 */ /* 0x044fe2000001083d */
[----:B------:R-:W-:Y:S01]  /*59e0*/  FFMA.FTZ R62, R64, R71, R60 ;  /* 0x00000047403e7223 */ /* 0x000fe2000001003c */
[CC--:B------:R-:W-:Y:S01]  /*59f0*/  FMUL.FTZ R61, R65.reuse, R69.reuse ;  /* 0x00000045413d7220 */ /* 0x0c0fe20000410000 */
[-C--:B------:R-:W-:Y:S01]  /*5a00*/  FMUL.FTZ R60, R65, R68.reuse ;  /* 0x00000044413c7220 */ /* 0x080fe20000410000 */
[----:B---3--:R-:W-:Y:S01]  /*5a10*/  FADD.FTZ R74, R66, R63 ;  /* 0x0000003f424a7221 */ /* 0x008fe20000010000 */
[----:B-1----:R-:W-:Y:S01]  /*5a20*/  FADD.FTZ R75, R67, R62 ;  /* 0x0000003e434b7221 */ /* 0x002fe20000010000 */
[C---:B------:R-:W-:Y:S01]  /*5a30*/  FFMA.FTZ R72, R64.reuse, R68, -R61 ;  /* 0x0000004440487223 */ /* 0x040fe2000001083d */
[----:B------:R-:W-:Y:S01]  /*5a40*/  FFMA.FTZ R73, R64, R69, R60 ;  /* 0x0000004540497223 */ /* 0x000fe2000001003c */
[----:B------:R-:W-:-:S02]  /*5a50*/  MOV R63, R247 ;  /* 0x000000f7003f7202 */ /* 0x000fc40000000f00 */
[----:B------:R-:W-:Y:S02]  /*5a60*/  MOV R62, R245 ;  /* 0x000000f5003e7202 */ /* 0x000fe40000000f00 */
[----:B------:R4:W-:Y:S01]  /*5a70*/  STS.128 [R243+0x35e0], R72 ;  /* 0x0035e048f3007388 */ /* 0x0009e20000000c00 */
[----:B------:R-:W-:Y:S02]  /*5a80*/  MOV R61, R246 ;  /* 0x000000f6003d7202 */ /* 0x000fe40000000f00 */
[----:B------:R-:W-:-:S07]  /*5a90*/  MOV R60, R248 ;  /* 0x000000f8003c7202 */ /* 0x000fce0000000f00 */
.L_x_9907:
[----:B------:R-:W-:Y:S05]  /*5aa0*/  BSYNC B0 ;  /* 0x0000000000007941 */ /* 0x000fea0003800000 */
.L_x_9906:
[----:B------:R-:W-:Y:S05]  /*5ab0*/  WARPSYNC.ALL ;  /* 0x0000000000007948 */ /* 0x000fea0003800000 */
[----:B------:R-:W-:Y:S01]  /*5ac0*/  BAR.SYNC.DEFER_BLOCKING 0x0 ;  /* 0x0000000000007b1d */ /* 0x000fe20000010000 */
[C---:B-1----:R-:W-:Y:S01]  /*5ad0*/  FMUL.FTZ R66, R196.reuse, R129 ;  /* 0x00000081c4427220 */ /* 0x042fe20000410000 */
[----:B----4-:R-:W-:Y:S01]  /*5ae0*/  FMUL.FTZ R68, R196, R238 ;  /* 0x000000eec4447220 */ /* 0x010fe20000410000 */
[C---:B------:R-:W-:Y:S01]  /*5af0*/  FMUL.FTZ R67, R197.reuse, R128 ;  /* 0x00000080c5437220 */ /* 0x040fe20000410000 */
[----:B------:R-:W-:Y:S01]  /*5b00*/  FMUL.FTZ R69, R197, R239 ;  /* 0x000000efc5457220 */ /* 0x000fe20000410000 */
        /* <DEDUP_REMOVED lines=10> */
[C---:B------:R-:W-:Y:S01]  /*5bb0*/  FFMA.FTZ R73, R154.reuse, R233, -R73 ;  /* 0x000000e99a497223 */ /* 0x040fe20000010849 */
[----:B------:R-:W-:Y:S01]  /*5bc0*/  FFMA.FTZ R71, R154, R208, R71 ;  /* 0x000000d09a477223 */ /* 0x000fe20000010047 */
[C---:B------:R-:W-:Y:S01]  /*5bd0*/  FMUL.FTZ R74, R194.reuse, R207 ;  /* 0x000000cfc24a7220 */ /* 0x040fe20000410000 */
[----:B------:R-:W-:Y:S01]  /*5be0*/  FMUL.FTZ R150, R194, R235 ;  /* 0x000000ebc2967220 */ /* 0x000fe20000410000 */
[C---:B------:R-:W-:Y:S01]  /*5bf0*/  FMUL.FTZ R70, R192.reuse, R209 ;  /* 0x000000d1c0467220 */ /* 0x040fe20000410000 */
        /* <DEDUP_REMOVED lines=12> */
[-C--:B------:R-:W-:Y:S01]  /*5cc0*/  FFMA.FTZ R157, R159, R226.reuse, -R64 ;  /* 0x000000e29f9d7223 */ /* 0x080fe20000010840 */
[----:B------:R-:W-:Y:S01]  /*5cd0*/  FMUL.FTZ R189, R189, R226 ;  /* 0x000000e2bdbd7220 */ /* 0x000fe20000410000 */
[----:B------:R-:W1:Y:S01]  /*5ce0*/  LDS.64 R64, [R80+0x35e8] ;  /* 0x0035e80050407984 */ /* 0x000e620000000a00 */
[C---:B------:R-:W-:Y:S01]  /*5cf0*/  FFMA.FTZ R153, R156.reuse, R230, -R153 ;  /* 0x000000e69c997223 */ /* 0x040fe20000010899 */
[----:B------:R-:W-:Y:S01]  /*5d00*/  FFMA.FTZ R155, R156, R210, R155 ;  /* 0x000000d29c9b7223 */ /* 0x000fe2000001009b */
[C---:B------:R-:W-:Y:S01]  /*5d10*/  FMUL.FTZ R156, R188.reuse, R213 ;  /* 0x000000d5bc9c7220 */ /* 0x040fe20000410000 */
[----:B------:R-:W-:Y:S01]  /*5d20*/  FMUL.FTZ R188, R188, R225 ;  /* 0x000000e1bcbc7220 */ /* 0x000fe20000410000 */
[----:B------:R-:W-:Y:S01]  /*5d30*/  FFMA.FTZ R159, R159, R212, R189 ;  /* 0x000000d49f9f7223 */ /* 0x000fe200000100bd */
[----:B------:R-:W-:Y:S01]  /*5d40*/  FMUL.FTZ R189, R185, R215 ;  /* 0x000000d7b9bd7220 */ /* 0x000fe20000410000 */
[C---:B------:R-:W-:Y:S01]  /*5d50*/  FFMA.FTZ R156, R161.reuse, R225, -R156 ;  /* 0x000000e1a19c7223 */ /* 0x040fe2000001089c */
[----:B------:R-:W-:Y:S01]  /*5d60*/  FFMA.FTZ R188, R161, R213, R188 ;  /* 0x000000d5a1bc7223 */ /* 0x000fe200000100bc */
[C---:B------:R-:W-:Y:S01]  /*5d70*/  FMUL.FTZ R161, R187.reuse, R214 ;  /* 0x000000d6bba17220 */ /* 0x040fe20000410000 */
[----:B------:R-:W-:Y:S01]  /*5d80*/  FMUL.FTZ R187, R187, R222 ;  /* 0x000000debbbb7220 */ /* 0x000fe20000410000 */
[----:B------:R-:W-:Y:S01]  /*5d90*/  FMUL.FTZ R190, R185, R220 ;  /* 0x000000dcb9be7220 */ /* 0x000fe20000410000 */
[C---:B------:R-:W-:Y:S01]  /*5da0*/  FMUL.FTZ R185, R184.reuse, R217 ;  /* 0x000000d9b8b97220 */ /* 0x040fe20000410000 */
[-C--:B------:R-:W-:Y:S01]  /*5db0*/  FMUL.FTZ R184, R184, R223.reuse ;  /* 0x000000dfb8b87220 */ /* 0x080fe20000410000 */
[C---:B------:R-:W-:Y:S01]  /*5dc0*/  FFMA.FTZ R161, R158.reuse, R222, -R161 ;  /* 0x000000de9ea17223 */ /* 0x040fe200000108a1 */
[----:B------:R-:W-:Y:S01]  /*5dd0*/  FFMA.FTZ R187, R158, R214, R187 ;  /* 0x000000d69ebb7223 */ /* 0x000fe200000100bb */
[----:B------:R-:W-:Y:S01]  /*5de0*/  FFMA.FTZ R158, R160, R220, -R189 ;  /* 0x000000dca09e7223 */ /* 0x000fe200000108bd */
[C---:B------:R-:W-:Y:S01]  /*5df0*/  FFMA.FTZ R185, R162.reuse, R223, -R185 ;  /* 0x000000dfa2b97223 */ /* 0x040fe200000108b9 */
[----:B------:R-:W-:Y:S01]  /*5e00*/  FFMA.FTZ R189, R162, R217, R184 ;  /* 0x000000d9a2bd7223 */ /* 0x000fe200000100b8 */
[C---:B------:R-:W-:Y:S01]  /*5e10*/  FMUL.FTZ R162, R183.reuse, R216 ;  /* 0x000000d8b7a27220 */ /* 0x040fe20000410000 */
[-C--:B------:R-:W-:Y:S01]  /*5e20*/  FMUL.FTZ R183, R183, R218.reuse ;  /* 0x000000dab7b77220 */ /* 0x080fe20000410000 */
[----:B------:R-:W-:Y:S01]  /*5e30*/  ULEA UR21, UR11, 0xfffff800, 0xb ;  /* 0xfffff8000b157891 */ /* 0x000fe2000f8e58ff */
[----:B------:R-:W-:Y:S01]  /*5e40*/  ISETP.NE.AND P2, PT, R53, RZ, PT ;  /* 0x000000ff3500720c */ /* 0x000fe20003f45270 */
[C---:B------:R-:W-:Y:S01]  /*5e50*/  FFMA.FTZ R162, R163.reuse, R218, -R162 ;  /* 0x000000daa3a27223 */ /* 0x040fe200000108a2 */
[----:B------:R-:W-:Y:S01]  /*5e60*/  FFMA.FTZ R184, R163, R216, R183 ;  /* 0x000000d8a3b87223 */ /* 0x000fe200000100b7 */
[C---:B------:R-:W-:Y:S01]  /*5e70*/  FMUL.FTZ R163, R182.reuse, R219 ;  /* 0x000000dbb6a37220 */ /* 0x040fe20000410000 */
[-C--:B------:R-:W-:Y:S01]  /*5e80*/  FMUL.FTZ R182, R182, R241.reuse ;  /* 0x000000f1b6b67220 */ /* 0x080fe20000410000 */
[----:B------:R-:W-:Y:S01]  /*5e90*/  USHF.R.S32.HI UR42, URZ, 0x1f, UR21 ;  /* 0x0000001fff2a7899 */ /* 0x000fe20008011415 */
[----:B------:R-:W-:Y:S01]  /*5ea0*/  FADD.FTZ R242, RZ, R242 ;  /* 0x000000f2fff27221 */ /* 0x000fe20000010000 */
[C---:B------:R-:W-:Y:S01]  /*5eb0*/  FFMA.FTZ R163, R164.reuse, R241, -R163 ;  /* 0x000000f1a4a37223 */ /* 0x040fe200000108a3 */
[----:B------:R-:W-:Y:S01]  /*5ec0*/  FFMA.FTZ R183, R164, R219, R182 ;  /* 0x000000dba4b77223 */ /* 0x000fe200000100b6 */
[----:B------:R-:W-:Y:S01]  /*5ed0*/  FFMA.FTZ R164, R0, R67, RZ ;  /* 0x0000004300a47223 */ /* 0x000fe200000100ff */
[----:B------:R-:W-:Y:S01]  /*5ee0*/  FFMA.FTZ R160, R160, R215, R190 ;  /* 0x000000d7a0a07223 */ /* 0x000fe200000100be */
[C---:B------:R-:W-:Y:S01]  /*5ef0*/  FMUL.FTZ R191, R181.reuse, R244 ;  /* 0x000000f4b5bf7220 */ /* 0x040fe20000410000 */
[----:B------:R-:W-:Y:S01]  /*5f00*/  FMUL.FTZ R181, R181, R242 ;  /* 0x000000f2b5b57220 */ /* 0x000fe20000410000 */
[C---:B------:R-:W-:Y:S01]  /*5f10*/  FFMA.FTZ R67, R115.reuse, R66, R164 ;  /* 0x0000004273437223 */ /* 0x040fe200000100a4 */
[----:B------:R-:W-:Y:S01]  /*5f20*/  FFMA.FTZ R66, -R0, R69, RZ ;  /* 0x0000004500427223 */ /* 0x000fe200000101ff */
[----:B------:R-:W-:Y:S01]  /*5f30*/  VOTEU.ALL UP0, P2 ;  /* 0x0000000000ff7886 */ /* 0x000fe20001000000 */
[----:B------:R-:W-:Y:S01]  /*5f40*/  BSSY.RECONVERGENT B0, `(.L_x_9926) ;  /* 0x00001dd000007945 */ /* 0x000fe20003800200 */
[----:B------:R-:W-:Y:S01]  /*5f50*/  FFMA.FTZ R182, R114, R75, R67 ;  /* 0x0000004b72b67223 */ /* 0x000fe20000010043 */
[----:B------:R-:W-:Y:S01]  /*5f60*/  FFMA.FTZ R68, -R115, R68, R66 ;  /* 0x0000004473447223 */ /* 0x000fe20000010142 */
[-C--:B-1----:R-:W-:Y:S01]  /*5f70*/  FMUL.FTZ R66, R64, R119.reuse ;  /* 0x0000007740427220 */ /* 0x082fe20000410000 */
[----:B------:R-:W-:Y:S01]  /*5f80*/  FMUL.FTZ R119, R65, R119 ;  /* 0x0000007741777220 */ /* 0x000fe20000410000 */
[----:B------:R-:W-:Y:S01]  /*5f90*/  FFMA.FTZ R75, R113, R74, R182 ;  /* 0x0000004a714b7223 */ /* 0x000fe200000100b6 */
[----:B------:R-:W-:Y:S01]  /*5fa0*/  FFMA.FTZ R68, -R114, R151, R68 ;  /* 0x0000009772447223 */ /* 0x000fe20000010144 */
[-C--:B------:R-:W-:Y:S01]  /*5fb0*/  FFMA.FTZ R66, R65, R118.reuse, -R66 ;  /* 0x0000007641427223 */ /* 0x080fe20000010842 */
[----:B------:R-:W-:Y:S01]  /*5fc0*/  FFMA.FTZ R64, R64, R118, R119 ;  /* 0x0000007640407223 */ /* 0x000fe20000010077 */
[----:B------:R-:W-:Y:S01]  /*5fd0*/  MOV R65, UR42 ;  /* 0x0000002a00417c02 */ /* 0x000fe20008000f00 */
[----:B------:R-:W-:Y:S01]  /*5fe0*/  FFMA.FTZ R119, -R113, R150, R68 ;  /* 0x0000009671777223 */ /* 0x000fe20000010144 */
[----:B------:R-:W-:Y:S01]  /*5ff0*/  FADD.FTZ R74, R165, R66 ;  /* 0x00000042a54a7221 */ /* 0x000fe20000010000 */
[----:B------:R-:W-:Y:S01]  /*6000*/  FFMA.FTZ R204, R101, R204, R64 ;  /* 0x000000cc65cc7223 */ /* 0x000fe20000010040 */
[----:B------:R-:W-:Y:S01]  /*6010*/  LOP3.LUT R64, R53, UR21, RZ, 0xfc, !PT ;  /* 0x0000001535407c12 */ /* 0x000fe2000f8efcff */
[----:B------:R-:W-:Y:S01]  /*6020*/  FFMA.FTZ R118, R112, R73, R75 ;  /* 0x0000004970767223 */ /* 0x000fe2000001004b */
[C---:B------:R-:W-:Y:S01]  /*6030*/  FMUL.FTZ R66, R116.reuse, R74 ;  /* 0x0000004a74427220 */ /* 0x040fe20000410000 */
[-C--:B------:R-:W-:Y:S01]  /*6040*/  FMUL.FTZ R67, R116, R204.reuse ;  /* 0x000000cc74437220 */ /* 0x080fe20000410000 */
[----:B------:R-:W-:Y:S01]  /*6050*/  MOV R151, UR40 ;  /* 0x0000002800977c02 */ /* 0x000fe20008000f00 */
[----:B------:R-:W-:Y:S01]  /*6060*/  FFMA.FTZ R71, -R112, R71, R119 ;  /* 0x0000004770477223 */ /* 0x000fe20000010177 */
        /* <DEDUP_REMOVED lines=8> */
[----:B------:R-:W-:Y:S01]  /*60f0*/  LEA R68, P0, R66, UR9, 0x2 ;  /* 0x0000000942447c11 */ /* 0x000fe2000f8010ff */
[C---:B------:R-:W-:Y:S01]  /*6100*/  FMUL.FTZ R116, R120.reuse, R166 ;  /* 0x000000a678747220 */ /* 0x040fe20000410000 */
[----:B------:R-:W-:Y:S01]  /*6110*/  FMUL.FTZ R65, R120, R205 ;  /* 0x000000cd78417220 */ /* 0x000fe20000410000 */
[----:B------:R-:W-:Y:S01]  /*6120*/  FFMA.FTZ R155, -R110, R155, R72 ;  /* 0x0000009b6e9b7223 */ /* 0x000fe20000010148 */
[----:B------:R-:W-:Y:S01]  /*6130*/  LEA.HI.X R69, R66, UR10, R67, 0x2, P0 ;  /* 0x0000000a42457c11 */ /* 0x000fe200080f1443 */
[----:B------:R-:W-:Y:S01]  /*6140*/  FFMA.FTZ R67, R111, R70, R118 ;  /* 0x000000466f437223 */ /* 0x000fe20000010076 */
[C---:B------:R-:W-:Y:S01]  /*6150*/  FFMA.FTZ R116, R121.reuse, R205, R116 ;  /* 0x000000cd79747223 */ /* 0x040fe20000010074 */
[----:B------:R-:W-:Y:S01]  /*6160*/  FFMA.FTZ R66, R121, R166, -R65 ;  /* 0x000000a679427223 */ /* 0x000fe20000010841 */
[----:B------:R-:W-:Y:S01]  /*6170*/  @!UP0 ULEA UR21, UR8, UR20, 0x4 ;  /* 0x0000001408158291 */ /* 0x000fe2000f8e20ff */
[----:B------:R-:W-:Y:S01]  /*6180*/  FFMA.FTZ R70, R110, R153, R67 ;  /* 0x000000996e467223 */ /* 0x000fe20000010043 */
[----:B------:R-:W-:Y:S01]  /*6190*/  FFMA.FTZ R202, R103, R202, R116 ;  /* 0x000000ca67ca7223 */ /* 0x000fe20000010074 */
[----:B------:R-:W-:Y:S01]  /*61a0*/  FADD.FTZ R167, R167, R66 ;  /* 0x00000042a7a77221 */ /* 0x000fe20000010000 */
[----:B------:R-:W-:Y:S01]  /*61b0*/  MOV R116, UR20 ;  /* 0x0000001400747c02 */ /* 0x000fe20008000f00 */
[----:B------:R-:W-:Y:S01]  /*61c0*/  FFMA.FTZ R67, R109, R152, R70 ;  /* 0x000000986d437223 */ /* 0x000fe20000010046 */
[CC--:B------:R-:W-:Y:S01]  /*61d0*/  FMUL.FTZ R66, R122.reuse, R202.reuse ;  /* 0x000000ca7a427220 */ /* 0x0c0fe20000410000 */
[----:B------:R-:W-:Y:S01]  /*61e0*/  FMUL.FTZ R65, R122, R167 ;  /* 0x000000a77a417220 */ /* 0x000fe20000410000 */
[----:B------:R-:W-:Y:S01]  /*61f0*/  FMUL.FTZ R75, R129, UR47 ;  /* 0x0000002f814b7c20 */ /* 0x000fe20008410000 */
        /* <DEDUP_REMOVED lines=10> */
[-C--:B------:R-:W-:Y:S01]  /*62a0*/  FMUL.FTZ R124, R124, R203.reuse ;  /* 0x000000cb7c7c7220 */ /* 0x080fe20000410000 */
[C---:B------:R-:W-:Y:S01]  /*62b0*/  FMUL.FTZ R122, R208.reuse, UR48 ;  /* 0x00000030d07a7c20 */ /* 0x040fe20008410000 */
[----:B------:R-:W-:Y:S01]  /*62c0*/  FFMA.FTZ R71, R105, R158, R70 ;  /* 0x0000009e69477223 */ /* 0x000fe20000010046 */
[C---:B------:R-:W-:Y:S01]  /*62d0*/  FFMA.FTZ R67, R125.reuse, R203, R66 ;  /* 0x000000cb7d437223 */ /* 0x040fe20000010042 */
[----:B------:R-:W-:Y:S01]  /*62e0*/  FFMA.FTZ R66, R125, R65, -R124 ;  /* 0x000000417d427223 */ /* 0x000fe2000001087c */
[----:B------:R-:W-:Y:S01]  /*62f0*/  FMUL.FTZ R120, R208, UR47 ;  /* 0x0000002fd0787c20 */ /* 0x000fe20008410000 */
[----:B------:R-:W-:Y:S01]  /*6300*/  FFMA.FTZ R70, R104, R185, R71 ;  /* 0x000000b968467223 */ /* 0x000fe20000010047 */
[----:B------:R-:W-:Y:S01]  /*6310*/  FFMA.FTZ R200, R105, R200, R67 ;  /* 0x000000c869c87223 */ /* 0x000fe20000010043 */
[----:B------:R-:W-:Y:S01]  /*6320*/  FADD.FTZ R66, R169, R66 ;  /* 0x00000042a9427221 */ /* 0x000fe20000010000 */
[----:B------:R-:W-:Y:S01]  /*6330*/  P2R R71, PR, RZ, 0x4 ;  /* 0x00000004ff477803 */ /* 0x000fe20000000000 */
[----:B------:R-:W-:Y:S01]  /*6340*/  FFMA.FTZ R67, R103, R162, R70 ;  /* 0x000000a267437223 */ /* 0x000fe20000010046 */
[C---:B------:R-:W-:Y:S01]  /*6350*/  FMUL.FTZ R71, R126.reuse, R200 ;  /* 0x000000c87e477220 */ /* 0x040fe20000410000 */
[-C--:B------:R-:W-:Y:S01]  /*6360*/  FMUL.FTZ R72, R126, R66.reuse ;  /* 0x000000427e487220 */ /* 0x080fe20000410000 */
[----:B0-----:R-:W-:Y:S01]  /*6370*/  FFMA.FTZ R60, R238, UR48, -R75 ;  /* 0x00000030ee3c7c23 */ /* 0x001fe2000801084b */
[----:B------:R-:W-:Y:S01]  /*6380*/  FFMA.FTZ R70, R102, R163, R67 ;  /* 0x000000a366467223 */ /* 0x000fe20000010043 */
[C---:B------:R-:W-:Y:S01]  /*6390*/  FFMA.FTZ R71, R127.reuse, R66, -R71 ;  /* 0x000000427f477223 */ /* 0x040fe20000010847 */
[----:B------:R-:W-:Y:S01]  /*63a0*/  FFMA.FTZ R67, R127, R200, R72 ;  /* 0x000000c87f437223 */ /* 0x000fe20000010048 */
[----:B------:R-:W-:Y:S01]  /*63b0*/  FMUL.FTZ R72, R128, UR47 ;  /* 0x0000002f80487c20 */ /* 0x000fe20008410000 */
[----:B------:R-:W-:Y:S01]  /*63c0*/  FMUL.FTZ R63, R206, UR47 ;  /* 0x0000002fce3f7c20 */ /* 0x000fe20008410000 */
[----:B------:R-:W-:Y:S01]  /*63d0*/  FADD.FTZ R170, R170, R71 ;  /* 0x00000047aaaa7221 */ /* 0x000fe20000010000 */
[----:B------:R-:W-:Y:S01]  /*63e0*/  FFMA.FTZ R201, R106, R201, R67 ;  /* 0x000000c96ac97223 */ /* 0x000fe20000010043 */
[----:B------:R-:W-:Y:S01]  /*63f0*/  FFMA.FTZ R71, R239, UR48, -R72 ;  /* 0x00000030ef477c23 */ /* 0x000fe20008010848 */
[----:B------:R-:W-:-:S02]  /*6400*/  IMAD R67, R53, 0x84, R116 ;  /* 0x0000008435437824 */ /* 0x000fc400078e0274 */
[----:B------:R-:W-:Y:S01]  /*6410*/  FMUL.FTZ R116, R128, UR48 ;  /* 0x0000003080747c20 */ /* 0x000fe20008410000 */
[C---:B------:R-:W-:Y:S01]  /*6420*/  FMUL.FTZ R72, R130.reuse, R201 ;  /* 0x000000c982487220 */ /* 0x040fe20000410000 */
[-C--:B------:R-:W-:Y:S01]  /*6430*/  FMUL.FTZ R130, R130, R170.reuse ;  /* 0x000000aa82827220 */ /* 0x080fe20000410000 */
[C---:B------:R-:W-:Y:S01]  /*6440*/  FMUL.FTZ R118, R0.reuse, R71 ;  /* 0x0000004700767220 */ /* 0x040fe20000410000 */
[----:B------:R-:W-:Y:S01]  /*6450*/  FFMA.FTZ R73, R239, UR47, R116 ;  /* 0x0000002fef497c23 */ /* 0x000fe20008010074 */
[C---:B------:R-:W-:Y:S01]  /*6460*/  FFMA.FTZ R72, R131.reuse, R170, -R72 ;  /* 0x000000aa83487223 */ /* 0x040fe20000010848 */
[----:B------:R-:W-:Y:S01]  /*6470*/  FFMA.FTZ R130, R131, R201, R130 ;  /* 0x000000c983827223 */ /* 0x000fe20000010082 */
[----:B------:R-:W-:Y:S01]  /*6480*/  FMUL.FTZ R116, R115, R60 ;  /* 0x0000003c73747220 */ /* 0x000fe20000410000 */
[----:B------:R-:W-:Y:S01]  /*6490*/  FMUL.FTZ R62, R0, -R73 ;  /* 0x80000049003e7220 */ /* 0x000fe20000410000 */
[----:B------:R-:W-:Y:S01]  /*64a0*/  FADD.FTZ R171, R171, R72 ;  /* 0x00000048abab7221 */ /* 0x000fe20000010000 */
[----:B------:R-:W-:Y:S01]  /*64b0*/  FFMA.FTZ R198, R107, R198, R130 ;  /* 0x000000c66bc67223 */ /* 0x000fe20000010082 */
[----:B------:R-:W-:Y:S01]  /*64c0*/  FFMA.FTZ R63, R236, UR48, -R63 ;  /* 0x00000030ec3f7c23 */ /* 0x000fe2000801083f */
[----:B------:R-:W-:Y:S01]  /*64d0*/  STS [R67+0x1088], R116 ;  /* 0x0010887443007388 */ /* 0x000fe20000000800 */
[CC--:B------:R-:W-:Y:S01]  /*64e0*/  FMUL.FTZ R72, R132.reuse, R171.reuse ;  /* 0x000000ab84487220 */ /* 0x0c0fe20000410000 */
[-C--:B------:R-:W-:Y:S01]  /*64f0*/  FMUL.FTZ R132, R132, R198.reuse ;  /* 0x000000c684847220 */ /* 0x080fe20000410000 */
[----:B------:R-:W-:Y:S01]  /*6500*/  FMUL.FTZ R73, R209, UR47 ;  /* 0x0000002fd1497c20 */ /* 0x000fe20008410000 */
[----:B------:R0:W-:Y:S01]  /*6510*/  STS [R67+0x1084], R62 ;  /* 0x0010843e43007388 */ /* 0x0001e20000000800 */
[C---:B------:R-:W-:Y:S01]  /*6520*/  FFMA.FTZ R71, R133.reuse, R198, R72 ;  /* 0x000000c685477223 */ /* 0x040fe20000010048 */
[----:B------:R-:W-:Y:S01]  /*6530*/  FFMA.FTZ R61, R133, R171, -R132 ;  /* 0x000000ab853d7223 */ /* 0x000fe20000010884 */
[----:B------:R-:W-:Y:S01]  /*6540*/  FFMA.FTZ R72, R238, UR47, R117 ;  /* 0x0000002fee487c23 */ /* 0x000fe20008010075 */
[----:B------:R-:W-:Y:S01]  /*6550*/  STS [R67+0x1080], R118 ;  /* 0x0010807643007388 */ /* 0x000fe20000000800 */
[----:B------:R-:W-:Y:S01]  /*6560*/  FFMA.FTZ R199, R108, R199, R71 ;  /* 0x000000c76cc77223 */ /* 0x000fe20000010047 */
[----:B------:R-:W-:Y:S01]  /*6570*/  FADD.FTZ R61, R172, R61 ;  /* 0x0000003dac3d7221 */ /* 0x000fe20000010000 */
[----:B------:R-:W-:Y:S01]  /*6580*/  FMUL.FTZ R71, R206, UR48 ;  /* 0x00000030ce477c20 */ /* 0x000fe20008410000 */
[----:B------:R-:W-:Y:S01]  /*6590*/  FMUL.FTZ R72, R115, -R72 ;  /* 0x8000004873487220 */ /* 0x000fe20000410000 */
[----:B------:R-:W-:Y:S01]  /*65a0*/  FMUL.FTZ R117, R210, UR47 ;  /* 0x0000002fd2757c20 */ /* 0x000fe20008410000 */
[C---:B------:R-:W-:Y:S01]  /*65b0*/  FMUL.FTZ R60, R134.reuse, R61 ;  /* 0x0000003d863c7220 */ /* 0x040fe20000410000 */
[----:B------:R-:W-:Y:S01]  /*65c0*/  FMUL.FTZ R134, R134, R199 ;  /* 0x000000c786867220 */ /* 0x000fe20000410000 */
[----:B------:R-:W-:Y:S01]  /*65d0*/  FFMA.FTZ R71, R236, UR47, R71 ;  /* 0x0000002fec477c23 */ /* 0x000fe20008010047 */
[----:B0-----:R-:W-:Y:S01]  /*65e0*/  FMUL.FTZ R62, R114, R63 ;  /* 0x0000003f723e7220 */ /* 0x001fe20000410000 */
        /* <DEDUP_REMOVED lines=8> */
[----:B------:R-:W-:Y:S01]  /*6670*/  FFMA.FTZ R117, R230, UR48, -R117 ;  /* 0x00000030e6757c23 */ /* 0x000fe20008010875 */
[----:B------:R-:W-:Y:S01]  /*6680*/  FFMA.FTZ R116, R235, UR48, -R60 ;  /* 0x00000030eb747c23 */ /* 0x000fe2000801083c */
[C---:B------:R-:W-:Y:S01]  /*6690*/  FMUL.FTZ R60, R136.reuse, R240 ;  /* 0x000000f0883c7220 */ /* 0x040fe20000410000 */
[----:B------:R-:W-:Y:S01]  /*66a0*/  FMUL.FTZ R63, R136, R173 ;  /* 0x000000ad883f7220 */ /* 0x000fe20000410000 */
[----:B0-----:R-:W-:Y:S01]  /*66b0*/  FMUL.FTZ R72, R114, -R71 ;  /* 0x8000004772487220 */ /* 0x001fe20000410000 */
        /* <DEDUP_REMOVED lines=9> */
[CC--:B------:R-:W-:Y:S01]  /*6750*/  FMUL.FTZ R60, R138.reuse, R174.reuse ;  /* 0x000000ae8a3c7220 */ /* 0x0c0fe20000410000 */
[-C--:B------:R-:W-:Y:S01]  /*6760*/  FMUL.FTZ R63, R138, R237.reuse ;  /* 0x000000ed8a3f7220 */ /* 0x080fe20000410000 */
[----:B------:R-:W-:Y:S01]  /*6770*/  FFMA.FTZ R116, R235, UR47, R116 ;  /* 0x0000002feb747c23 */ /* 0x000fe20008010074 */
[----:B------:R-:W-:Y:S01]  /*6780*/  FMUL.FTZ R122, R213, UR47 ;  /* 0x0000002fd57a7c20 */ /* 0x000fe20008410000 */
[C---:B------:R-:W-:Y:S01]  /*6790*/  FFMA.FTZ R60, R139.reuse, R237, R60 ;  /* 0x000000ed8b3c7223 */ /* 0x040fe2000001003c */
[----:B-1----:R-:W-:Y:S01]  /*67a0*/  FFMA.FTZ R62, R139, R174, -R63 ;  /* 0x000000ae8b3e7223 */ /* 0x002fe2000001083f */
[----:B------:R-:W-:Y:S01]  /*67b0*/  FFMA.FTZ R63, R233, UR48, -R120 ;  /* 0x00000030e93f7c23 */ /* 0x000fe20008010878 */
[----:B------:R-:W-:Y:S01]  /*67c0*/  FMUL.FTZ R116, R113, -R116 ;  /* 0x8000007471747220 */ /* 0x000fe20000410000 */
[----:B------:R-:W-:Y:S01]  /*67d0*/  FFMA.FTZ R234, R111, R234, R60 ;  /* 0x000000ea6fea7223 */ /* 0x000fe2000001003c */
[----:B------:R-:W-:Y:S01]  /*67e0*/  FADD.FTZ R60, R175, R62 ;  /* 0x0000003eaf3c7221 */ /* 0x000fe20000010000 */
[C---:B0-----:R-:W-:Y:S01]  /*67f0*/  FMUL.FTZ R118, R112.reuse, -R71 ;  /* 0x8000004770767220 */ /* 0x041fe20000410000 */
[----:B------:R-:W-:Y:S01]  /*6800*/  FMUL.FTZ R72, R112, R63 ;  /* 0x0000003f70487220 */ /* 0x000fe20000410000 */
[C---:B------:R-:W-:Y:S01]  /*6810*/  FMUL.FTZ R71, R140.reuse, R234 ;  /* 0x000000ea8c477220 */ /* 0x040fe20000410000 */
[-C--:B------:R-:W-:Y:S01]  /*6820*/  FMUL.FTZ R62, R140, R60.reuse ;  /* 0x0000003c8c3e7220 */ /* 0x080fe20000410000 */
[----:B------:R0:W-:Y:S01]  /*6830*/  STS [R67+0x109c], R116 ;  /* 0x00109c7443007388 */ /* 0x0001e20000000800 */
[----:B------:R-:W-:Y:S01]  /*6840*/  FMUL.FTZ R120, R211, UR47 ;  /* 0x0000002fd3787c20 */ /* 0x000fe20008410000 */
[C---:B------:R-:W-:Y:S01]  /*6850*/  FFMA.FTZ R71, R141.reuse, R60, -R71 ;  /* 0x0000003c8d477223 */ /* 0x040fe20000010847 */
[----:B------:R-:W-:Y:S01]  /*6860*/  FFMA.FTZ R63, R141, R234, R62 ;  /* 0x000000ea8d3f7223 */ /* 0x000fe2000001003e */
[----:B------:R-:W-:Y:S01]  /*6870*/  FFMA.FTZ R62, R232, UR48, -R73 ;  /* 0x00000030e83e7c23 */ /* 0x000fe20008010849 */
[----:B------:R1:W-:Y:S01]  /*6880*/  STS [R67+0x10a0], R72 ;  /* 0x0010a04843007388 */ /* 0x0003e20000000800 */
[----:B------:R-:W-:Y:S01]  /*6890*/  FFMA.FTZ R120, R229, UR48, -R120 ;  /* 0x00000030e5787c23 */ /* 0x000fe20008010878 */
[----:B------:R-:W-:Y:S01]  /*68a0*/  FFMA.FTZ R231, R112, R231, R63 ;  /* 0x000000e770e77223 */ /* 0x000fe2000001003f */
[----:B------:R-:W-:Y:S01]  /*68b0*/  FADD.FTZ R63, R176, R71 ;  /* 0x00000047b03f7221 */ /* 0x000fe20000010000 */
[----:B------:R-:W-:Y:S01]  /*68c0*/  FMUL.FTZ R71, R210, UR48 ;  /* 0x00000030d2477c20 */ /* 0x000fe20008410000 */
[----:B------:R2:W-:Y:S01]  /*68d0*/  STS [R67+0x10a4], R118 ;  /* 0x0010a47643007388 */ /* 0x0005e20000000800 */
[----:B0-----:R-:W-:Y:S01]  /*68e0*/  FFMA.FTZ R116, R232, UR47, R75 ;  /* 0x0000002fe8747c23 */ /* 0x001fe2000801004b */
[----:B------:R-:W-:Y:S01]  /*68f0*/  FMUL.FTZ R120, R109, R120 ;  /* 0x000000786d787220 */ /* 0x000fe20000410000 */
[----:B------:R-:W-:Y:S01]  /*6900*/  FFMA.FTZ R73, R230, UR47, R71 ;  /* 0x0000002fe6497c23 */ /* 0x000fe20008010047 */
[----:B------:R-:W-:Y:S01]  /*6910*/  FFMA.FTZ R122, R225, UR48, -R122 ;  /* 0x00000030e17a7c23 */ /* 0x000fe2000801087a */
[C---:B-1----:R-:W-:Y:S01]  /*6920*/  FMUL.FTZ R72, R111.reuse, R62 ;  /* 0x0000003e6f487220 */ /* 0x042fe20000410000 */
[C---:B------:R-:W-:Y:S01]  /*6930*/  FMUL.FTZ R62, R142.reuse, R231 ;  /* 0x000000e78e3e7220 */ /* 0x040fe20000410000 */
[-C--:B------:R-:W-:Y:S01]  /*6940*/  FMUL.FTZ R142, R142, R63.reuse ;  /* 0x0000003f8e8e7220 */ /* 0x080fe20000410000 */
[----:B------:R-:W-:Y:S01]  /*6950*/  FMUL.FTZ R116, R111, -R116 ;  /* 0x800000746f747220 */ /* 0x000fe20000410000 */
[----:B------:R-:W-:Y:S01]  /*6960*/  STS [R67+0x10b8], R120 ;  /* 0x0010b87843007388 */ /* 0x000fe20000000800 */
[C---:B------:R-:W-:Y:S01]  /*6970*/  FFMA.FTZ R62, R143.reuse, R63, -R62 ;  /* 0x0000003f8f3e7223 */ /* 0x040fe2000001083e */
[----:B------:R-:W-:Y:S01]  /*6980*/  FFMA.FTZ R142, R143, R231, R142 ;  /* 0x000000e78f8e7223 */ /* 0x000fe2000001008e */
[----:B--2---:R-:W-:Y:S01]  /*6990*/  FMUL.FTZ R118, R110, R117 ;  /* 0x000000756e767220 */ /* 0x004fe20000410000 */
[----:B------:R0:W-:Y:S01]  /*69a0*/  STS [R67+0x10a8], R72 ;  /* 0x0010a84843007388 */ /* 0x0001e20000000800 */
[----:B------:R-:W-:Y:S01]  /*69b0*/  FADD.FTZ R177, R177, R62 ;  /* 0x0000003eb1b17221 */ /* 0x000fe20000010000 */
[----:B------:R-:W-:Y:S01]  /*69c0*/  FFMA.FTZ R228, R113, R228, R142 ;  /* 0x000000e471e47223 */ /* 0x000fe2000001008e */
[----:B------:R-:W-:Y:S01]  /*69d0*/  FMUL.FTZ R121, R214, UR47 ;  /* 0x0000002fd6797c20 */ /* 0x000fe20008410000 */
[----:B------:R1:W-:Y:S01]  /*69e0*/  STS [R67+0x10b0], R118 ;  /* 0x0010b07643007388 */ /* 0x0003e20000000800 */
[CC--:B------:R-:W-:Y:S01]  /*69f0*/  FMUL.FTZ R62, R144.reuse, R177.reuse ;  /* 0x000000b1903e7220 */ /* 0x0c0fe20000410000 */
[----:B------:R-:W-:Y:S01]  /*6a00*/  FMUL.FTZ R144, R144, R228 ;  /* 0x000000e490907220 */ /* 0x000fe20000410000 */
[----:B------:R-:W-:Y:S01]  /*6a10*/  FMUL.FTZ R124, R107, R122 ;  /* 0x0000007a6b7c7220 */ /* 0x000fe20000410000 */
[----:B------:R2:W-:Y:S01]  /*6a20*/  STS [R67+0x10ac], R116 ;  /* 0x0010ac7443007388 */ /* 0x0005e20000000800 */
[C---:B------:R-:W-:Y:S01]  /*6a30*/  FFMA.FTZ R71, R145.reuse, R228, R62 ;  /* 0x000000e491477223 */ /* 0x040fe2000001003e */
[----:B------:R-:W-:Y:S01]  /*6a40*/  FFMA.FTZ R145, R145, R177, -R144 ;  /* 0x000000b191917223 */ /* 0x000fe20000010890 */
[----:B0-----:R-:W-:Y:S01]  /*6a50*/  FMUL.FTZ R72, R211, UR48 ;  /* 0x00000030d3487c20 */ /* 0x001fe20008410000 */
[----:B------:R-:W-:Y:S01]  /*6a60*/  FMUL.FTZ R122, R213, UR48 ;  /* 0x00000030d57a7c20 */ /* 0x000fe20008410000 */
[----:B------:R-:W-:Y:S01]  /*6a70*/  FFMA.FTZ R227, R114, R227, R71 ;  /* 0x000000e372e37223 */ /* 0x000fe20000010047 */
[----:B------:R-:W-:Y:S01]  /*6a80*/  FADD.FTZ R178, R178, R145 ;  /* 0x00000091b2b27221 */ /* 0x000fe20000010000 */
[----:B------:R-:W-:Y:S01]  /*6a90*/  FFMA.FTZ R72, R229, UR47, R72 ;  /* 0x0000002fe5487c23 */ /* 0x000fe20008010048 */
[----:B------:R-:W-:Y:S01]  /*6aa0*/  FFMA.FTZ R121, R222, UR48, -R121 ;  /* 0x00000030de797c23 */ /* 0x000fe20008010879 */
[C---:B------:R-:W-:Y:S01]  /*6ab0*/  FMUL.FTZ R71, R146.reuse, R227 ;  /* 0x000000e392477220 */ /* 0x040fe20000410000 */
[----:B------:R-:W-:Y:S01]  /*6ac0*/  FMUL.FTZ R62, R146, R178 ;  /* 0x000000b2923e7220 */ /* 0x000fe20000410000 */
[----:B-1----:R-:W-:Y:S01]  /*6ad0*/  FMUL.FTZ R118, R109, -R72 ;  /* 0x800000486d767220 */ /* 0x002fe20000410000 */
[----:B--2---:R-:W-:Y:S01]  /*6ae0*/  FMUL.FTZ R116, R110, -R73 ;  /* 0x800000496e747220 */ /* 0x004fe20000410000 */
[C---:B------:R-:W-:Y:S01]  /*6af0*/  FFMA.FTZ R72, R147.reuse, R178, -R71 ;  /* 0x000000b293487223 */ /* 0x040fe20000010847 */
[----:B------:R-:W-:Y:S01]  /*6b00*/  FFMA.FTZ R62, R147, R227, R62 ;  /* 0x000000e3933e7223 */ /* 0x000fe2000001003e */
[C---:B------:R-:W-:Y:S01]  /*6b10*/  FMUL.FTZ R71, R212.reuse, UR47 ;  /* 0x0000002fd4477c20 */ /* 0x040fe20008410000 */
[----:B------:R-:W-:Y:S01]  /*6b20*/  FMUL.FTZ R73, R212, UR48 ;  /* 0x00000030d4497c20 */ /* 0x000fe20008410000 */
[----:B------:R0:W-:Y:S01]  /*6b30*/  STS [R67+0x10bc], R118 ;  /* 0x0010bc7643007388 */ /* 0x0001e20000000800 */
[----:B------:R-:W-:Y:S01]  /*6b40*/  FFMA.FTZ R224, R115, R224, R62 ;  /* 0x000000e073e07223 */ /* 0x000fe2000001003e */
[----:B------:R-:W-:Y:S01]  /*6b50*/  FADD.FTZ R62, R179, R72 ;  /* 0x00000048b33e7221 */ /* 0x000fe20000010000 */
[C---:B------:R-:W-:Y:S01]  /*6b60*/  FFMA.FTZ R71, R226.reuse, UR48, -R71 ;  /* 0x00000030e2477c23 */ /* 0x040fe20008010847 */
[----:B------:R-:W-:Y:S01]  /*6b70*/  FFMA.FTZ R73, R226, UR47, R73 ;  /* 0x0000002fe2497c23 */ /* 0x000fe20008010049 */
[----:B------:R1:W-:Y:S01]  /*6b80*/  STS [R67+0x10b4], R116 ;  /* 0x0010b47443007388 */ /* 0x0003e20000000800 */
[----:B------:R-:W-:Y:S01]  /*6b90*/  FMUL.FTZ R72, R148, R62 ;  /* 0x0000003e94487220 */ /* 0x000fe20000410000 */
[----:B------:R-:W-:Y:S01]  /*6ba0*/  FFMA.FTZ R122, R225, UR47, R122 ;  /* 0x0000002fe17a7c23 */ /* 0x000fe2000801007a */
[----:B------:R-:W-:Y:S01]  /*6bb0*/  FMUL.FTZ R120, R108, -R73 ;  /* 0x800000496c787220 */ /* 0x000fe20000410000 */
[-C--:B------:R-:W-:Y:S01]  /*6bc0*/  FMUL.FTZ R73, R148, R224.reuse ;  /* 0x000000e094497220 */ /* 0x080fe20000410000 */
[----:B0-----:R-:W-:Y:S01]  /*6bd0*/  FMUL.FTZ R118, R108, R71 ;  /* 0x000000476c767220 */ /* 0x001fe20000410000 */
[-C--:B------:R-:W-:Y:S01]  /*6be0*/  FFMA.FTZ R71, R149, R224.reuse, R72 ;  /* 0x000000e095477223 */ /* 0x080fe20000010048 */
[----:B------:R-:W-:Y:S01]  /*6bf0*/  FMUL.FTZ R72, R91, R224 ;  /* 0x000000e05b487220 */ /* 0x000fe20000410000 */
[----:B------:R-:W-:Y:S01]  /*6c00*/  FFMA.FTZ R73, R149, R62, -R73 ;  /* 0x0000003e95497223 */ /* 0x000fe20000010849 */
[----:B------:R0:W-:Y:S01]  /*6c10*/  STS [R67+0x10c4], R120 ;  /* 0x0010c47843007388 */ /* 0x0001e20000000800 */
[----:B------:R-:W-:Y:S01]  /*6c20*/  FFMA.FTZ R221, R0, R221, R71 ;  /* 0x000000dd00dd7223 */ /* 0x000fe20000010047 */
[----:B-1----:R-:W-:Y:S01]  /*6c30*/  FFMA.FTZ R116, -R100, R49, R239 ;  /* 0x0000003164747223 */ /* 0x002fe200000101ef */
[----:B------:R-:W-:Y:S01]  /*6c40*/  FADD.FTZ R75, R180, R73 ;  /* 0x00000049b44b7221 */ /* 0x000fe20000010000 */
[----:B------:R1:W-:Y:S01]  /*6c50*/  STS [R67+0x10c0], R118 ;  /* 0x0010c07643007388 */ /* 0x0003e20000000800 */
[C---:B------:R-:W-:Y:S01]  /*6c60*/  FMUL.FTZ R71, R100.reuse, R221 ;  /* 0x000000dd64477220 */ /* 0x040fe20000410000 */
[----:B------:R-:W-:Y:S01]  /*6c70*/  FFMA.FTZ R73, -R91, R38, R238 ;  /* 0x000000265b497223 */ /* 0x000fe200000101ee */
[----:B------:R-:W-:Y:S01]  /*6c80*/  FMUL.FTZ R117, R100, R75 ;  /* 0x0000004b64757220 */ /* 0x000fe20000410000 */
[----:B------:R2:W-:Y:S01]  /*6c90*/  STS [R67+0x10c8], R124 ;  /* 0x0010c87c43007388 */ /* 0x0005e20000000800 */
[----:B------:R-:W-:Y:S01]  /*6ca0*/  FMUL.FTZ R119, R128, R71 ;  /* 0x0000004780777220 */ /* 0x000fe20000410000 */
[----:B0-----:R-:W-:Y:S01]  /*6cb0*/  FMUL.FTZ R120, R129, R72 ;  /* 0x0000004881787220 */ /* 0x001fe20000410000 */
[----:B------:R-:W-:Y:S01]  /*6cc0*/  FMUL.FTZ R122, R107, -R122 ;  /* 0x8000007a6b7a7220 */ /* 0x000fe20000410000 */
[----:B------:R-:W-:Y:S01]  /*6cd0*/  FFMA.FTZ R236, -R99, R48, R236 ;  /* 0x0000003063ec7223 */ /* 0x000fe200000101ec */
[-C--:B------:R-:W-:Y:S01]  /*6ce0*/  FFMA.FTZ R119, R116, R117.reuse, -R119 ;  /* 0x0000007574777223 */ /* 0x080fe20000010877 */
[----:B-1----:R-:W-:Y:S01]  /*6cf0*/  FMUL.FTZ R118, R91, R62 ;  /* 0x0000003e5b767220 */ /* 0x002fe20000410000 */
[----:B------:R-:W-:Y:S01]  /*6d00*/  FMUL.FTZ R117, R128, R117 ;  /* 0x0000007580757220 */ /* 0x000fe20000410000 */
[----:B------:R-:W-:Y:S01]  /*6d10*/  FMUL.FTZ R123, R99, R178 ;  /* 0x000000b2637b7220 */ /* 0x000fe20000410000 */
[----:B------:R-:W-:Y:S01]  /*6d20*/  FADD.FTZ R119, RZ, R119 ;  /* 0x00000077ff777221 */ /* 0x000fe20000010000 */
[-C--:B------:R-:W-:Y:S01]  /*6d30*/  FFMA.FTZ R120, R73, R118.reuse, -R120 ;  /* 0x0000007649787223 */ /* 0x080fe20000010878 */
[----:B------:R-:W-:Y:S01]  /*6d40*/  FMUL.FTZ R118, R129, R118 ;  /* 0x0000007681767220 */ /* 0x000fe20000410000 */
[----:B------:R-:W-:Y:S01]  /*6d50*/  FFMA.FTZ R117, R116, R71, R117 ;  /* 0x0000004774757223 */ /* 0x000fe20000010075 */
[----:B--2---:R-:W-:Y:S01]  /*6d60*/  FMUL.FTZ R124, R106, R121 ;  /* 0x000000796a7c7220 */ /* 0x004fe20000410000 */
[----:B------:R-:W-:Y:S01]  /*6d70*/  STS [R67+0x10cc], R122 ;  /* 0x0010cc7a43007388 */ /* 0x000fe20000000800 */
[----:B------:R-:W-:Y:S01]  /*6d80*/  FFMA.FTZ R118, R73, R72, R118 ;  /* 0x0000004849767223 */ /* 0x000fe20000010076 */
[----:B------:R-:W-:Y:S01]  /*6d90*/  FADD.FTZ R117, RZ, R117 ;  /* 0x00000075ff757221 */ /* 0x000fe20000010000 */
[----:B------:R-:W-:Y:S01]  /*6da0*/  FADD.FTZ R119, R119, R120 ;  /* 0x0000007877777221 */ /* 0x000fe20000010000 */
[----:B------:R0:W-:Y:S01]  /*6db0*/  STS [R67+0x10d0], R124 ;  /* 0x0010d07c43007388 */ /* 0x0001e20000000800 */
[C---:B------:R-:W-:Y:S01]  /*6dc0*/  FFMA.FTZ R235, -R92.reuse, R33, R235 ;  /* 0x000000215ceb7223 */ /* 0x040fe200000101eb */
[----:B------:R-:W-:Y:S01]  /*6dd0*/  FADD.FTZ R121, R117, R118 ;  /* 0x0000007675797221 */ /* 0x000fe20000010000 */
[----:B------:R-:W-:Y:S01]  /*6de0*/  FMUL.FTZ R117, R99, R227 ;  /* 0x000000e363757220 */ /* 0x000fe20000410000 */
[----:B------:R-:W-:Y:S01]  /*6df0*/  FMUL.FTZ R118, R92, R228 ;  /* 0x000000e45c767220 */ /* 0x000fe20000410000 */
[----:B------:R-:W-:Y:S01]  /*6e00*/  FMUL.FTZ R127, R214, UR48 ;  /* 0x00000030d67f7c20 */ /* 0x000fe20008410000 */
[----:B------:R-:W-:Y:S01]  /*6e10*/  FMUL.FTZ R131, R215, UR47 ;  /* 0x0000002fd7837c20 */ /* 0x000fe20008410000 */
[----:B------:R-:W-:Y:S01]  /*6e20*/  FMUL.FTZ R125, R206, R117 ;  /* 0x00000075ce7d7220 */ /* 0x000fe20000410000 */
[----:B------:R-:W-:Y:S01]  /*6e30*/  FMUL.FTZ R120, R207, R118 ;  /* 0x00000076cf787220 */ /* 0x000fe20000410000 */
[----:B------:R-:W-:Y:S01]  /*6e40*/  FFMA.FTZ R127, R222, UR47, R127 ;  /* 0x0000002fde7f7c23 */ /* 0x000fe2000801007f */
        /* <DEDUP_REMOVED lines=8> */
[----:B------:R-:W-:Y:S01]  /*6ed0*/  FMUL.FTZ R130, R106, -R127 ;  /* 0x8000007f6a827220 */ /* 0x000fe20000410000 */
[----:B------:R-:W-:Y:S01]  /*6ee0*/  FMUL.FTZ R122, R89, R234 ;  /* 0x000000ea597a7220 */ /* 0x000fe20000410000 */
[----:B------:R-:W-:Y:S01]  /*6ef0*/  FADD.FTZ R120, R121, R120 ;  /* 0x0000007879787221 */ /* 0x000fe20000010000 */
[----:B------:R-:W-:Y:S01]  /*6f00*/  FFMA.FTZ R121, R235, R118, R124 ;  /* 0x00000076eb797223 */ /* 0x000fe2000001007c */
[----:B------:R-:W-:Y:S01]  /*6f10*/  FADD.FTZ R126, R119, R126 ;  /* 0x0000007e777e7221 */ /* 0x000fe20000010000 */
[C---:B------:R-:W-:Y:S01]  /*6f20*/  FMUL.FTZ R119, R98.reuse, R231 ;  /* 0x000000e762777220 */ /* 0x040fe20000410000 */
[----:B------:R-:W-:Y:S01]  /*6f30*/  FMUL.FTZ R125, R98, R63 ;  /* 0x0000003f627d7220 */ /* 0x000fe20000410000 */
[----:B------:R-:W-:Y:S01]  /*6f40*/  FADD.FTZ R123, R120, R121 ;  /* 0x00000079787b7221 */ /* 0x000fe20000010000 */
[----:B------:R-:W-:Y:S01]  /*6f50*/  FFMA.FTZ R120, -R98, R47, R233 ;  /* 0x0000002f62787223 */ /* 0x000fe200000101e9 */
[----:B------:R-:W-:Y:S01]  /*6f60*/  FMUL.FTZ R127, R208, R119 ;  /* 0x00000077d07f7220 */ /* 0x000fe20000410000 */
[----:B------:R-:W-:Y:S01]  /*6f70*/  FMUL.FTZ R132, R105, R132 ;  /* 0x0000008469847220 */ /* 0x000fe20000410000 */
[----:B------:R0:W-:Y:S01]  /*6f80*/  STS [R67+0x10d4], R130 ;  /* 0x0010d48243007388 */ /* 0x0001e20000000800 */
[----:B------:R-:W-:Y:S01]  /*6f90*/  FMUL.FTZ R131, R215, UR48 ;  /* 0x00000030d7837c20 */ /* 0x000fe20008410000 */
[----:B------:R-:W-:Y:S01]  /*6fa0*/  FFMA.FTZ R121, -R89, R28, R232 ;  /* 0x0000001c59797223 */ /* 0x000fe200000101e8 */
[----:B------:R-:W-:Y:S01]  /*6fb0*/  FMUL.FTZ R124, R209, R122 ;  /* 0x0000007ad17c7220 */ /* 0x000fe20000410000 */
[-C--:B------:R-:W-:Y:S01]  /*6fc0*/  FFMA.FTZ R127, R120, R125.reuse, -R127 ;  /* 0x0000007d787f7223 */ /* 0x080fe2000001087f */
[----:B------:R-:W-:Y:S01]  /*6fd0*/  FMUL.FTZ R125, R208, R125 ;  /* 0x0000007dd07d7220 */ /* 0x000fe20000410000 */
[----:B------:R1:W-:Y:S01]  /*6fe0*/  STS [R67+0x10d8], R132 ;  /* 0x0010d88443007388 */ /* 0x0003e20000000800 */
[----:B------:R-:W-:Y:S01]  /*6ff0*/  FMUL.FTZ R134, R217, UR47 ;  /* 0x0000002fd9867c20 */ /* 0x000fe20008410000 */
[----:B------:R-:W-:Y:S01]  /*7000*/  FADD.FTZ R126, R126, R127 ;  /* 0x0000007f7e7e7221 */ /* 0x000fe20000010000 */
[----:B------:R-:W-:Y:S01]  /*7010*/  FFMA.FTZ R230, -R97, R46, R230 ;  /* 0x0000002e61e67223 */ /* 0x000fe200000101e6 */
[----:B0-----:R-:W-:Y:S01]  /*7020*/  FMUL.FTZ R130, R89, R60 ;  /* 0x0000003c59827220 */ /* 0x001fe20000410000 */
[----:B------:R-:W-:Y:S01]  /*7030*/  FFMA.FTZ R133, R223, UR48, -R134 ;  /* 0x00000030df857c23 */ /* 0x000fe20008010886 */
[----:B------:R-:W-:Y:S01]  /*7040*/  FMUL.FTZ R136, R217, UR48 ;  /* 0x00000030d9887c20 */ /* 0x000fe20008410000 */
[----:B------:R-:W-:Y:S01]  /*7050*/  FFMA.FTZ R229, -R90, R23, R229 ;  /* 0x000000175ae57223 */ /* 0x000fe200000101e5 */
[----:B------:R-:W-:Y:S01]  /*7060*/  FFMA.FTZ R226, -R96, R45, R226 ;  /* 0x0000002d60e27223 */ /* 0x000fe200000101e2 */
[----:B------:R-:W-:Y:S01]  /*7070*/  FMUL.FTZ R134, R104, R133 ;  /* 0x0000008568867220 */ /* 0x000fe20000410000 */
[----:B-1----:R-:W-:Y:S01]  /*7080*/  FFMA.FTZ R132, R220, UR47, R131 ;  /* 0x0000002fdc847c23 */ /* 0x002fe20008010083 */
[-C--:B------:R-:W-:Y:S01]  /*7090*/  FFMA.FTZ R131, R121, R130.reuse, -R124 ;  /* 0x0000008279837223 */ /* 0x080fe2000001087c */
        /* <DEDUP_REMOVED lines=13> */
[----:B------:R-:W-:Y:S01]  /*7170*/  FFMA.FTZ R133, R223, UR47, R136 ;  /* 0x0000002fdf857c23 */ /* 0x000fe20008010088 */
[----:B------:R-:W-:Y:S01]  /*7180*/  FMUL.FTZ R127, R210, R123 ;  /* 0x0000007bd27f7220 */ /* 0x000fe20000410000 */
[----:B------:R-:W-:Y:S01]  /*7190*/  FFMA.FTZ R136, R218, UR48, -R131 ;  /* 0x00000030da887c23 */ /* 0x000fe20008010883 */
[----:B------:R-:W-:Y:S01]  /*71a0*/  FFMA.FTZ R225, -R88, R21, R225 ;  /* 0x0000001558e17223 */ /* 0x000fe200000101e1 */
[----:B------:R-:W-:Y:S01]  /*71b0*/  FMUL.FTZ R139, R242, UR47 ;  /* 0x0000002ff28b7c20 */ /* 0x000fe20008410000 */
[----:B0-----:R-:W-:Y:S01]  /*71c0*/  FMUL.FTZ R132, R90, R173 ;  /* 0x000000ad5a847220 */ /* 0x001fe20000410000 */
[-C--:B------:R-:W-:Y:S01]  /*71d0*/  FFMA.FTZ R127, R230, R125.reuse, -R127 ;  /* 0x0000007de67f7223 */ /* 0x080fe2000001087f */
[----:B------:R-:W-:Y:S01]  /*71e0*/  FMUL.FTZ R125, R210, R125 ;  /* 0x0000007dd27d7220 */ /* 0x000fe20000410000 */
[----:B------:R-:W-:Y:S01]  /*71f0*/  FMUL.FTZ R136, R103, R136 ;  /* 0x0000008867887220 */ /* 0x000fe20000410000 */
[----:B-1----:R-:W-:Y:S01]  /*7200*/  FMUL.FTZ R134, R211, R124 ;  /* 0x0000007cd3867220 */ /* 0x002fe20000410000 */
[----:B------:R-:W-:Y:S01]  /*7210*/  FADD.FTZ R126, R126, R127 ;  /* 0x0000007f7e7e7221 */ /* 0x000fe20000010000 */
[----:B------:R-:W-:Y:S01]  /*7220*/  FFMA.FTZ R125, R230, R123, R125 ;  /* 0x0000007be67d7223 */ /* 0x000fe2000001007d */
[----:B------:R-:W-:Y:S01]  /*7230*/  FMUL.FTZ R127, R96, R61 ;  /* 0x0000003d607f7220 */ /* 0x000fe20000410000 */
[-C--:B------:R-:W-:Y:S01]  /*7240*/  FFMA.FTZ R131, R229, R132.reuse, -R134 ;  /* 0x00000084e5837223 */ /* 0x080fe20000010886 */
[----:B------:R-:W-:Y:S01]  /*7250*/  FMUL.FTZ R132, R211, R132 ;  /* 0x00000084d3847220 */ /* 0x000fe20000410000 */
[----:B------:R-:W-:Y:S01]  /*7260*/  FADD.FTZ R125, R130, R125 ;  /* 0x0000007d827d7221 */ /* 0x000fe20000010000 */
[----:B------:R-:W-:Y:S01]  /*7270*/  FMUL.FTZ R134, R104, -R133 ;  /* 0x8000008568867220 */ /* 0x000fe20000410000 */
[----:B------:R-:W-:Y:S01]  /*7280*/  FADD.FTZ R131, R126, R131 ;  /* 0x000000837e837221 */ /* 0x000fe20000010000 */
[----:B------:R-:W-:Y:S01]  /*7290*/  FFMA.FTZ R132, R229, R124, R132 ;  /* 0x0000007ce5847223 */ /* 0x000fe20000010084 */
[----:B------:R-:W-:Y:S01]  /*72a0*/  FMUL.FTZ R126, R88, R198 ;  /* 0x000000c6587e7220 */ /* 0x000fe20000410000 */
[----:B------:R0:W-:Y:S01]  /*72b0*/  STS [R67+0x10e8], R136 ;  /* 0x0010e88843007388 */ /* 0x0001e20000000800 */
[----:B------:R-:W-:Y:S01]  /*72c0*/  FMUL.FTZ R135, R216, UR48 ;  /* 0x00000030d8877c20 */ /* 0x000fe20008410000 */
[----:B------:R-:W-:Y:S01]  /*72d0*/  FADD.FTZ R132, R125, R132 ;  /* 0x000000847d847221 */ /* 0x000fe20000010000 */
[----:B------:R-:W-:Y:S01]  /*72e0*/  FMUL.FTZ R125, R96, R199 ;  /* 0x000000c7607d7220 */ /* 0x000fe20000410000 */
[----:B------:R1:W-:Y:S01]  /*72f0*/  STS [R67+0x10e4], R134 ;  /* 0x0010e48643007388 */ /* 0x0003e20000000800 */
[----:B------:R-:W-:Y:S01]  /*7300*/  FMUL.FTZ R140, R219, UR47 ;  /* 0x0000002fdb8c7c20 */ /* 0x000fe20008410000 */
[----:B------:R-:W-:Y:S01]  /*7310*/  FFMA.FTZ R138, R218, UR47, R135 ;  /* 0x0000002fda8a7c23 */ /* 0x000fe20008010087 */
[----:B------:R-:W-:Y:S01]  /*7320*/  FMUL.FTZ R133, R212, R125 ;  /* 0x0000007dd4857220 */ /* 0x000fe20000410000 */
[----:B------:R-:W-:Y:S01]  /*7330*/  FMUL.FTZ R143, R242, UR48 ;  /* 0x00000030f28f7c20 */ /* 0x000fe20008410000 */
[----:B------:R-:W-:Y:S01]  /*7340*/  FFMA.FTZ R135, R241, UR48, -R140 ;  /* 0x00000030f1877c23 */ /* 0x000fe2000801088c */
[----:B0-----:R-:W-:Y:S01]  /*7350*/  FMUL.FTZ R136, R213, R126 ;  /* 0x0000007ed5887220 */ /* 0x001fe20000410000 */
[-C--:B------:R-:W-:Y:S01]  /*7360*/  FFMA.FTZ R130, R226, R127.reuse, -R133 ;  /* 0x0000007fe2827223 */ /* 0x080fe20000010885 */
[----:B------:R-:W-:Y:S01]  /*7370*/  FMUL.FTZ R127, R212, R127 ;  /* 0x0000007fd47f7220 */ /* 0x000fe20000410000 */
[----:B------:R-:W-:Y:S01]  /*7380*/  FMUL.FTZ R140, R102, R135 ;  /* 0x00000087668c7220 */ /* 0x000fe20000410000 */
[----:B-1----:R-:W-:Y:S01]  /*7390*/  FMUL.FTZ R134, R88, R171 ;  /* 0x000000ab58867220 */ /* 0x002fe20000410000 */
[----:B------:R-:W-:Y:S01]  /*73a0*/  FADD.FTZ R130, R131, R130 ;  /* 0x0000008283827221 */ /* 0x000fe20000010000 */
[----:B------:R-:W-:Y:S01]  /*73b0*/  FFMA.FTZ R127, R226, R125, R127 ;  /* 0x0000007de27f7223 */ /* 0x000fe2000001007f */
[----:B------:R-:W-:Y:S01]  /*73c0*/  FFMA.FTZ R222, -R95, R44, R222 ;  /* 0x0000002c5fde7223 */ /* 0x000fe200000101de */
[-C--:B------:R-:W-:Y:S01]  /*73d0*/  FFMA.FTZ R133, R225, R134.reuse, -R136 ;  /* 0x00000086e1857223 */ /* 0x080fe20000010888 */
[----:B------:R-:W-:Y:S01]  /*73e0*/  FMUL.FTZ R134, R213, R134 ;  /* 0x00000086d5867220 */ /* 0x000fe20000410000 */
[----:B------:R-:W-:Y:S01]  /*73f0*/  FMUL.FTZ R136, R219, UR48 ;  /* 0x00000030db887c20 */ /* 0x000fe20008410000 */
[----:B------:R-:W-:Y:S01]  /*7400*/  FADD.FTZ R127, R132, R127 ;  /* 0x0000007f847f7221 */ /* 0x000fe20000010000 */
[----:B------:R-:W-:Y:S01]  /*7410*/  FADD.FTZ R130, R130, R133 ;  /* 0x0000008582827221 */ /* 0x000fe20000010000 */
[----:B------:R-:W-:Y:S01]  /*7420*/  FFMA.FTZ R134, R225, R126, R134 ;  /* 0x0000007ee1867223 */ /* 0x000fe20000010086 */
[----:B------:R-:W-:Y:S01]  /*7430*/  FFMA.FTZ R141, R241, UR47, R136 ;  /* 0x0000002ff18d7c23 */ /* 0x000fe20008010088 */
[----:B------:R-:W-:Y:S01]  /*7440*/  FFMA.FTZ R136, R244, UR48, -R139 ;  /* 0x00000030f4887c23 */ /* 0x000fe2000801088b */
[----:B------:R-:W-:Y:S01]  /*7450*/  FMUL.FTZ R131, R87, R200 ;  /* 0x000000c857837220 */ /* 0x000fe20000410000 */
[----:B------:R-:W-:Y:S01]  /*7460*/  FADD.FTZ R134, R127, R134 ;  /* 0x000000867f867221 */ /* 0x000fe20000010000 */
[----:B------:R-:W-:Y:S01]  /*7470*/  FMUL.FTZ R127, R95, R201 ;  /* 0x000000c95f7f7220 */ /* 0x000fe20000410000 */
[----:B------:R-:W-:Y:S01]  /*7480*/  FMUL.FTZ R142, R101, R136 ;  /* 0x00000088658e7220 */ /* 0x000fe20000410000 */
[----:B------:R-:W-:Y:S01]  /*7490*/  FMUL.FTZ R133, R95, R170 ;  /* 0x000000aa5f857220 */ /* 0x000fe20000410000 */
[C---:B------:R-:W-:Y:S01]  /*74a0*/  FFMA.FTZ R220, -R87.reuse, R20, R220 ;  /* 0x0000001457dc7223 */ /* 0x040fe200000101dc */
[----:B------:R-:W-:Y:S01]  /*74b0*/  FMUL.FTZ R135, R214, R127 ;  /* 0x0000007fd6877220 */ /* 0x000fe20000410000 */
[----:B------:R-:W-:Y:S01]  /*74c0*/  FMUL.FTZ R132, R87, R66 ;  /* 0x0000004257847220 */ /* 0x000fe20000410000 */
[----:B------:R0:W-:Y:S01]  /*74d0*/  STS [R67+0x10f8], R142 ;  /* 0x0010f88e43007388 */ /* 0x0001e20000000800 */
[----:B------:R-:W-:Y:S01]  /*74e0*/  FMUL.FTZ R137, R215, R131 ;  /* 0x00000083d7897220 */ /* 0x000fe20000410000 */
[-C--:B------:R-:W-:Y:S01]  /*74f0*/  FFMA.FTZ R135, R222, R133.reuse, -R135 ;  /* 0x00000085de877223 */ /* 0x080fe20000010887 */
[----:B------:R-:W-:Y:S01]  /*7500*/  FMUL.FTZ R133, R214, R133 ;  /* 0x00000085d6857220 */ /* 0x000fe20000410000 */
[----:B------:R1:W-:Y:S01]  /*7510*/  STS [R67+0x10f0], R140 ;  /* 0x0010f08c43007388 */ /* 0x0003e20000000800 */
[----:B------:R-:W-:Y:S01]  /*7520*/  FMUL.FTZ R138, R103, -R138 ;  /* 0x8000008a678a7220 */ /* 0x000fe20000410000 */
[-C--:B------:R-:W-:Y:S01]  /*7530*/  FFMA.FTZ R139, R220, R132.reuse, -R137 ;  /* 0x00000084dc8b7223 */ /* 0x080fe20000010889 */
[----:B------:R-:W-:Y:S01]  /*7540*/  FFMA.FTZ R133, R222, R127, R133 ;  /* 0x0000007fde857223 */ /* 0x000fe20000010085 */
[----:B------:R-:W-:Y:S01]  /*7550*/  FMUL.FTZ R137, R215, R132 ;  /* 0x00000084d7897220 */ /* 0x000fe20000410000 */
[----:B------:R-:W-:Y:S01]  /*7560*/  FADD.FTZ R130, R130, R135 ;  /* 0x0000008782827221 */ /* 0x000fe20000010000 */
[----:B0-----:R-:W-:Y:S01]  /*7570*/  FFMA.FTZ R142, R244, UR47, R143 ;  /* 0x0000002ff48e7c23 */ /* 0x001fe2000801008f */
[----:B------:R0:W-:Y:S01]  /*7580*/  STS [R67+0x10ec], R138 ;  /* 0x0010ec8a43007388 */ /* 0x0001e20000000800 */
[----:B------:R-:W-:Y:S01]  /*7590*/  FADD.FTZ R133, R134, R133 ;  /* 0x0000008586857221 */ /* 0x000fe20000010000 */
[----:B------:R-:W-:Y:S01]  /*75a0*/  FFMA.FTZ R132, R220, R131, R137 ;  /* 0x00000083dc847223 */ /* 0x000fe20000010089 */
[----:B-1----:R-:W-:Y:S01]  /*75b0*/  FMUL.FTZ R140, R102, -R141 ;  /* 0x8000008d668c7220 */ /* 0x002fe20000410000 */
[----:B------:R-:W-:Y:S01]  /*75c0*/  FMUL.FTZ R142, R101, -R142 ;  /* 0x8000008e658e7220 */ /* 0x000fe20000410000 */
[----:B------:R-:W-:Y:S01]  /*75d0*/  FADD.FTZ R139, R130, R139 ;  /* 0x0000008b828b7221 */ /* 0x000fe20000010000 */
[C---:B------:R-:W-:Y:S01]  /*75e0*/  FMUL.FTZ R130, R94.reuse, R203 ;  /* 0x000000cb5e827220 */ /* 0x040fe20000410000 */
[----:B------:R-:W-:Y:S01]  /*75f0*/  FADD.FTZ R134, R133, R132 ;  /* 0x0000008485867221 */ /* 0x000fe20000010000 */
[----:B------:R1:W-:Y:S01]  /*7600*/  STS [R67+0x10f4], R140 ;  /* 0x0010f48c43007388 */ /* 0x0003e20000000800 */
[C---:B------:R-:W-:Y:S01]  /*7610*/  FFMA.FTZ R223, -R94.reuse, R43, R223 ;  /* 0x0000002b5edf7223 */ /* 0x040fe200000101df */
[----:B------:R-:W-:Y:S01]  /*7620*/  FMUL.FTZ R136, R94, R65 ;  /* 0x000000415e887220 */ /* 0x000fe20000410000 */
[----:B0-----:R-:W-:Y:S01]  /*7630*/  FMUL.FTZ R138, R217, R130 ;  /* 0x00000082d98a7220 */ /* 0x001fe20000410000 */
[----:B------:R0:W-:Y:S01]  /*7640*/  STS [R67+0x10fc], R142 ;  /* 0x0010fc8e43007388 */ /* 0x0001e20000000800 */
[C---:B------:R-:W-:Y:S01]  /*7650*/  FMUL.FTZ R133, R86.reuse, R202 ;  /* 0x000000ca56857220 */ /* 0x040fe20000410000 */
[C---:B------:R-:W-:Y:S01]  /*7660*/  FFMA.FTZ R218, -R86.reuse, R19, R218 ;  /* 0x0000001356da7223 */ /* 0x040fe200000101da */
[-C--:B------:R-:W-:Y:S01]  /*7670*/  FFMA.FTZ R138, R223, R136.reuse, -R138 ;  /* 0x00000088df8a7223 */ /* 0x080fe2000001088a */
[----:B------:R-:W-:Y:S01]  /*7680*/  BAR.SYNC.DEFER_BLOCKING 0x0 ;  /* 0x0000000000007b1d */ /* 0x000fe20000010000 */
[----:B------:R-:W-:Y:S01]  /*7690*/  FMUL.FTZ R137, R86, R167 ;  /* 0x000000a756897220 */ /* 0x000fe20000410000 */
[----:B------:R-:W-:Y:S01]  /*76a0*/  FMUL.FTZ R141, R216, R133 ;  /* 0x00000085d88d7220 */ /* 0x000fe20000410000 */
[----:B------:R-:W-:Y:S01]  /*76b0*/  FMUL.FTZ R136, R217, R136 ;  /* 0x00000088d9887220 */ /* 0x000fe20000410000 */
[C---:B------:R-:W-:Y:S01]  /*76c0*/  FMUL.FTZ R132, R93.reuse, R205 ;  /* 0x000000cd5d847220 */ /* 0x040fe20000410000 */
[----:B------:R-:W-:-:S03]  /*76d0*/  FFMA.FTZ R241, -R93, R42, R241 ;  /* 0x0000002a5df17223 */ /* 0x000fc600000101f1 */
[----:B------:R-:W2:Y:S01]  /*76e0*/  LDC R145, c[0x0][0x388] ;  /* 0x0000e200ff917b82 */ /* 0x000ea20000000800 */
[-C--:B------:R-:W-:Y:S01]  /*76f0*/  FFMA.FTZ R141, R218, R137.reuse, -R141 ;  /* 0x00000089da8d7223 */ /* 0x080fe2000001088d */
[----:B------:R-:W-:Y:S01]  /*7700*/  FFMA.FTZ R135, R223, R130, R136 ;  /* 0x00000082df877223 */ /* 0x000fe20000010088 */
[----:B------:R-:W-:Y:S01]  /*7710*/  FMUL.FTZ R137, R216, R137 ;  /* 0x00000089d8897220 */ /* 0x000fe20000410000 */
[----:B-1----:R-:W-:Y:S01]  /*7720*/  FMUL.FTZ R140, R93, R166 ;  /* 0x000000a65d8c7220 */ /* 0x002fe20000410000 */
[----:B------:R-:W-:Y:S01]  /*7730*/  FMUL.FTZ R136, R219, R132 ;  /* 0x00000084db887220 */ /* 0x000fe20000410000 */
[----:B------:R-:W-:Y:S01]  /*7740*/  FADD.FTZ R134, R134, R135 ;  /* 0x0000008786867221 */ /* 0x000fe20000010000 */
[----:B------:R-:W-:Y:S01]  /*7750*/  FFMA.FTZ R137, R218, R133, R137 ;  /* 0x00000085da897223 */ /* 0x000fe20000010089 */
[----:B------:R-:W-:Y:S01]  /*7760*/  FADD.FTZ R138, R139, R138 ;  /* 0x0000008a8b8a7221 */ /* 0x000fe20000010000 */
[----:B------:R-:W-:Y:S01]  /*7770*/  FFMA.FTZ R136, R241, R140, -R136 ;  /* 0x0000008cf1887223 */ /* 0x000fe20000010888 */
[----:B------:R-:W-:Y:S01]  /*7780*/  FMUL.FTZ R139, R204, UR45 ;  /* 0x0000002dcc8b7c20 */ /* 0x000fe20008410000 */
[----:B------:R-:W-:Y:S01]  /*7790*/  FADD.FTZ R134, R134, R137 ;  /* 0x0000008986867221 */ /* 0x000fe20000010000 */
[----:B------:R-:W-:Y:S01]  /*77a0*/  FADD.FTZ R141, R138, R141 ;  /* 0x0000008d8a8d7221 */ /* 0x000fe20000010000 */
[----:B------:R-:W-:Y:S01]  /*77b0*/  FMUL.FTZ R137, R74, UR45 ;  /* 0x0000002d4a897c20 */ /* 0x000fe20008410000 */
[----:B------:R-:W-:Y:S01]  /*77c0*/  FFMA.FTZ R154, -R109, R154, R155 ;  /* 0x0000009a6d9a7223 */ /* 0x000fe2000001019b */
[----:B------:R-:W-:Y:S01]  /*77d0*/  FMUL.FTZ R155, R66, UR45 ;  /* 0x0000002d429b7c20 */ /* 0x000fe20008410000 */
[----:B------:R-:W-:Y:S01]  /*77e0*/  FADD.FTZ R151, R141, R136 ;  /* 0x000000888d977221 */ /* 0x000fe20000010000 */
[----:B------:R-:W-:Y:S01]  /*77f0*/  FFMA.FTZ R136, R204, UR46, R137 ;  /* 0x0000002ecc887c23 */ /* 0x000fe20008010089 */
[----:B------:R1:W3:Y:S01]  /*7800*/  LDS R165, [R78+0x1180] ;  /* 0x001180004ea57984 */ /* 0x0002e20000000800 */
[----:B------:R-:W-:Y:S01]  /*7810*/  FFMA.FTZ R137, R74, UR46, -R139 ;  /* 0x0000002e4a897c23 */ /* 0x000fe2000801088b */
[----:B------:R-:W-:Y:S01]  /*7820*/  FMUL.FTZ R139, R200, UR45 ;  /* 0x0000002dc88b7c20 */ /* 0x000fe20008410000 */
[----:B------:R-:W-:Y:S01]  /*7830*/  FFMA.FTZ R159, -R108, R159, R154 ;  /* 0x0000009f6c9f7223 */ /* 0x000fe2000001019a */
[----:B------:R-:W-:Y:S01]  /*7840*/  FMUL.FTZ R140, R219, R140 ;  /* 0x0000008cdb8c7220 */ /* 0x000fe20000410000 */
[----:B------:R-:W-:Y:S01]  /*7850*/  FMUL.FTZ R135, R205, UR45 ;  /* 0x0000002dcd877c20 */ /* 0x000fe20008410000 */
[----:B0-----:R-:W-:Y:S01]  /*7860*/  FFMA.FTZ R142, R66, UR46, -R139 ;  /* 0x0000002e428e7c23 */ /* 0x001fe2000801088b */
[----:B------:R-:W-:Y:S01]  /*7870*/  FMUL.FTZ R66, R199, UR45 ;  /* 0x0000002dc7427c20 */ /* 0x000fe20008410000 */
[----:B--2---:R-:W-:Y:S01]  /*7880*/  LEA R138, R145, -R64, 0x1 ;  /* 0x80000040918a7211 */ /* 0x004fe200078e08ff */
[----:B------:R-:W-:Y:S01]  /*7890*/  FFMA.FTZ R188, -R107, R188, R159 ;  /* 0x000000bc6bbc7223 */ /* 0x000fe2000001019f */
[----:B------:R-:W-:Y:S01]  /*78a0*/  FFMA.FTZ R147, R241, R132, R140 ;  /* 0x00000084f1937223 */ /* 0x000fe2000001008c */
[C---:B------:R-:W-:Y:S01]  /*78b0*/  FFMA.FTZ R145, R61.reuse, UR46, -R66 ;  /* 0x0000002e3d917c23 */ /* 0x040fe20008010842 */
[----:B------:R-:W-:Y:S01]  /*78c0*/  FMUL.FTZ R66, R61, UR45 ;  /* 0x0000002d3d427c20 */ /* 0x000fe20008410000 */
[----:B------:R-:W-:Y:S01]  /*78d0*/  FMUL.FTZ R61, R234, UR45 ;  /* 0x0000002dea3d7c20 */ /* 0x000fe20008410000 */
[----:B------:R-:W-:Y:S01]  /*78e0*/  FFMA.FTZ R188, -R106, R187, R188 ;  /* 0x000000bb6abc7223 */ /* 0x000fe200000101bc */
[----:B------:R-:W-:Y:S01]  /*78f0*/  FADD.FTZ R147, R134, R147 ;  /* 0x0000009386937221 */ /* 0x000fe20000010000 */
[----:B------:R-:W-:Y:S01]  /*7900*/  ISETP.GE.AND P0, PT, R138, 0x1, PT ;  /* 0x000000018a00780c */ /* 0x000fe20003f06270 */
[C---:B------:R-:W-:Y:S01]  /*7910*/  FFMA.FTZ R140, R60.reuse, UR46, -R61 ;  /* 0x0000002e3c8c7c23 */ /* 0x040fe2000801083d */
[----:B------:R-:W-:Y:S01]  /*7920*/  FMUL.FTZ R61, R60, UR45 ;  /* 0x0000002d3c3d7c20 */ /* 0x000fe20008410000 */
[----:B------:R-:W-:Y:S01]  /*7930*/  FMUL.FTZ R134, R202, UR45 ;  /* 0x0000002dca867c20 */ /* 0x000fe20008410000 */
[----:B------:R-:W-:Y:S01]  /*7940*/  FMUL.FTZ R148, R203, UR45 ;  /* 0x0000002dcb947c20 */ /* 0x000fe20008410000 */
[----:B------:R-:W-:Y:S01]  /*7950*/  FMUL.FTZ R60, R63, UR45 ;  /* 0x0000002d3f3c7c20 */ /* 0x000fe20008410000 */
[----:B------:R-:W-:Y:S01]  /*7960*/  FFMA.FTZ R160, -R105, R160, R188 ;  /* 0x000000a069a07223 */ /* 0x000fe200000101bc */
[----:B------:R-:W-:Y:S01]  /*7970*/  FFMA.FTZ R64, R166, UR46, -R135 ;  /* 0x0000002ea6407c23 */ /* 0x000fe20008010887 */
[----:B------:R-:W-:Y:S01]  /*7980*/  FFMA.FTZ R163, R199, UR46, R66 ;  /* 0x0000002ec7a37c23 */ /* 0x000fe20008010042 */
[----:B------:R-:W-:Y:S01]  /*7990*/  FFMA.FTZ R135, R167, UR46, -R134 ;  /* 0x0000002ea7877c23 */ /* 0x000fe20008010886 */
[C---:B------:R-:W-:Y:S01]  /*79a0*/  FFMA.FTZ R148, R65.reuse, UR46, -R148 ;  /* 0x0000002e41947c23 */ /* 0x040fe20008010894 */
[----:B------:R-:W-:Y:S01]  /*79b0*/  FMUL.FTZ R162, R65, UR45 ;  /* 0x0000002d41a27c20 */ /* 0x000fe20008410000 */
[C---:B------:R-:W-:Y:S01]  /*79c0*/  FMUL.FTZ R66, R231.reuse, UR45 ;  /* 0x0000002de7427c20 */ /* 0x040fe20008410000 */
[----:B------:R-:W-:Y:S01]  /*79d0*/  FFMA.FTZ R154, R234, UR46, R61 ;  /* 0x0000002eea9a7c23 */ /* 0x000fe2000801003d */
        /* <DEDUP_REMOVED lines=19> */
[----:B------:R-:W-:Y:S01]  /*7b10*/  FFMA.FTZ R189, -R103, R184, R189 ;  /* 0x000000b867bd7223 */ /* 0x000fe200000101bd */
        /* <DEDUP_REMOVED lines=10> */
[C---:B------:R-:W-:Y:S01]  /*7bc0*/  FFMA.FTZ R164, R186.reuse, R242, R191 ;  /* 0x000000f2baa47223 */ /* 0x040fe200000100bf */
[----:B------:R-:W-:Y:S01]  /*7bd0*/  FFMA.FTZ R186, R186, R244, -R181 ;  /* 0x000000f4baba7223 */ /* 0x000fe200000108b5 */
[----:B------:R-:W-:Y:S01]  /*7be0*/  FFMA.FTZ R183, -R102, R183, R189 ;  /* 0x000000b766b77223 */ /* 0x000fe200000101bd */
        /* <DEDUP_REMOVED lines=13> */
[----:B-1-3--:R-:W-:Y:S06]  /*7cc0*/  @!P0 BRA `(.L_x_9927) ;  /* 0x0000000000108947 */ /* 0x00afec0003800000 */
[----:B------:R-:W-:-:S04]  /*7cd0*/  LEA.HI R60, R53, R53, RZ, 0x1b ;  /* 0x00000035353c7211 */ /* 0x000fc800078fd8ff */
[----:B------:R-:W-:-:S05]  /*7ce0*/  LEA R60, R60, UR20, 0x2 ;  /* 0x000000143c3c7c11 */ /* 0x000fca000f8e10ff */
[----:B------:R-:W0:Y:S04]  /*7cf0*/  LDS R61, [R60+0x1080] ;  /* 0x001080003c3d7984 */ /* 0x000e280000000800 */
[----:B0-----:R0:W-:Y:S02]  /*7d00*/  REDG.E.ADD.F32.FTZ.RN.STRONG.GPU desc[UR22][R68.64], R61 ;  /* 0x0000003d440079a6 */ /* 0x0011e4000c12f316 */
.L_x_9927:
[----:B------:R-:W-:Y:S05]  /*7d10*/  BSYNC.RECONVERGENT B0 ;  /* 0x0000000000007941 */ /* 0x000fea0003800200 */
.L_x_9926:
[----:B------:R-:W-:Y:S04]  /*7d20*/  BSSY.RECONVERGENT B0, `(.L_x_9928) ;  /* 0x0000003000007945 */ /* 0x000fe80003800200 */
[----:B------:R-:W-:Y:S05]  /*7d30*/  @!P2 BRA `(.L_x_9929) ;  /* 0x000000000004a947 */ /* 0x000fea0003800000 */
[----:B------:R1:W-:Y:S02]  /*7d40*/  REDG.E.ADD.F32.FTZ.RN.STRONG.GPU desc[UR22][R68.64+0x100], R165 ;  /* 0x000100a5440079a6 */ /* 0x0003e4000c12f316 */
.L_x_9929:
[----:B------:R-:W-:Y:S05]  /*7d50*/  BSYNC.RECONVERGENT B0 ;  /* 0x0000000000007941 */ /* 0x000fea0003800200 */
.L_x_9928:
[----:B0-----:R0:W2:Y:S01]  /*7d60*/  LDS R61, [R77+0x1280] ;  /* 0x001280004d3d7984 */ /* 0x0010a20000000800 */
[C---:B------:R-:W-:Y:S01]  /*7d70*/  ISETP.GE.AND P6, PT, R138.reuse, 0x81, PT ;  /* 0x000000818a00780c */ /* 0x040fe20003fc6270 */
[----:B------:R-:W-:Y:S01]  /*7d80*/  BSSY.RECONVERGENT B0, `(.L_x_9930) ;  /* 0x0000008000007945 */ /* 0x000fe20003800200 */
[C---:B------:R-:W-:Y:S02]  /*7d90*/  ISETP.GE.AND P0, PT, R138.reuse, 0xc1, PT ;  /* 0x000000c18a00780c */ /* 0x040fe40003f06270 */
[C---:B------:R-:W-:Y:S02]  /*7da0*/  ISETP.GE.AND P2, PT, R138.reuse, 0x101, PT ;  /* 0x000001018a00780c */ /* 0x040fe40003f46270 */
[C---:B------:R-:W-:Y:S02]  /*7db0*/  ISETP.GE.AND P3, PT, R138.reuse, 0x141, PT ;  /* 0x000001418a00780c */ /* 0x040fe40003f66270 */
[C---:B------:R-:W-:Y:S02]  /*7dc0*/  ISETP.GE.AND P4, PT, R138.reuse, 0x181, PT ;  /* 0x000001818a00780c */ /* 0x040fe40003f86270 */
[----:B------:R-:W-:-:S03]  /*7dd0*/  ISETP.GE.AND P5, PT, R138, 0x1c1, PT ;  /* 0x000001c18a00780c */ /* 0x000fc60003fa6270 */
[----:B0-----:R-:W-:Y:S10]  /*7de0*/  @!P6 BRA `(.L_x_9931) ;  /* 0x000000000004e947 */ /* 0x001ff40003800000 */
[----:B--2---:R0:W-:Y:S02]  /*7df0*/  REDG.E.ADD.F32.FTZ.RN.STRONG.GPU desc[UR22][R68.64+0x200], R61 ;  /* 0x0002003d440079a6 */ /* 0x0041e4000c12f316 */
.L_x_9931:
[----:B------:R-:W-:Y:S05]  /*7e00*/  BSYNC.RECONVERGENT B0 ;  /* 0x0000000000007941 */ /* 0x000fea0003800200 */
.L_x_9930:
[----:B0-2---:R0:W2:Y:S01]  /*7e10*/  LDS R61, [R76+0x1380] ;  /* 0x001380004c3d7984 */ /* 0x0050a20000000800 */
[----:B------:R-:W-:Y:S04]  /*7e20*/  BSSY.RECONVERGENT B0, `(.L_x_9932) ;  /* 0x0000003000007945 */ /* 0x000fe80003800200 */
[----:B------:R-:W-:Y:S05]  /*7e30*/  @!P0 BRA `(.L_x_9933) ;  /* 0x0000000000048947 */ /* 0x000fea0003800000 */
[----:B--2---:R3:W-:Y:S02]  /*7e40*/  REDG.E.ADD.F32.FTZ.RN.STRONG.GPU desc[UR22][R68.64+0x300], R61 ;  /* 0x0003003d440079a6 */ /* 0x0047e4000c12f316 */
.L_x_9933:
[----:B------:R-:W-:Y:S05]  /*7e50*/  BSYNC.RECONVERGENT B0 ;  /* 0x0000000000007941 */ /* 0x000fea0003800200 */
.L_x_9932:
[----:B--23--:R2:W3:Y:S01]  /*7e60*/  LDS R61, [R59+0x1480] ;  /* 0x001480003b3d7984 */ /* 0x00c4e20000000800 */
[----:B------:R-:W-:Y:S04]  /*7e70*/  BSSY.RECONVERGENT B0, `(.L_x_9934) ;  /* 0x0000003000007945 */ /* 0x000fe80003800200 */
[----:B------:R-:W-:Y:S05]  /*7e80*/  @!P2 BRA `(.L_x_9935) ;  /* 0x000000000004a947 */ /* 0x000fea0003800000 */
[----:B---3--:R4:W-:Y:S02]  /*7e90*/  REDG.E.ADD.F32.FTZ.RN.STRONG.GPU desc[UR22][R68.64+0x400], R61 ;  /* 0x0004003d440079a6 */ /* 0x0089e4000c12f316 */
.L_x_9935:
[----:B------:R-:W-:Y:S05]  /*7ea0*/  BSYNC.RECONVERGENT B0 ;  /* 0x0000000000007941 */ /* 0x000fea0003800200 */
.L_x_9934:
[----:B---34-:R3:W4:Y:S01]  /*7eb0*/  LDS R61, [R58+0x1580] ;  /* 0x001580003a3d7984 */ /* 0x0187220000000800 */
[----:B------:R-:W-:Y:S04]  /*7ec0*/  BSSY.RECONVERGENT B0, `(.L_x_9936) ;  /* 0x0000003000007945 */ /* 0x000fe80003800200 */
[----:B------:R-:W-:Y:S05]  /*7ed0*/  @!P3 BRA `(.L_x_9937) ;  /* 0x000000000004b947 */ /* 0x000fea0003800000 */
[----:B----4-:R4:W-:Y:S02]  /*7ee0*/  REDG.E.ADD.F32.FTZ.RN.STRONG.GPU desc[UR22][R68.64+0x500], R61 ;  /* 0x0005003d440079a6 */ /* 0x0109e4000c12f316 */
.L_x_9937:
[----:B------:R-:W-:Y:S05]  /*7ef0*/  BSYNC.RECONVERGENT B0 ;  /* 0x0000000000007941 */ /* 0x000fea0003800200 */
.L_x_9936:
[----:B----4-:R4:W0:Y:S01]  /*7f00*/  LDS R61, [R57+0x1680] ;  /* 0x00168000393d7984 */ /* 0x0108220000000800 */
[----:B------:R-:W-:Y:S04]  /*7f10*/  BSSY.RECONVERGENT B0, `(.L_x_9938) ;  /* 0x0000003000007945 */ /* 0x000fe80003800200 */
[----:B------:R-:W-:Y:S05]  /*7f20*/  @!P4 BRA `(.L_x_9939) ;  /* 0x000000000004c947 */ /* 0x000fea0003800000 */
[----:B0-----:R0:W-:Y:S02]  /*7f30*/  REDG.E.ADD.F32.FTZ.RN.STRONG.GPU desc[UR22][R68.64+0x600], R61 ;  /* 0x0006003d440079a6 */ /* 0x0011e4000c12f316 */
.L_x_9939:
[----:B------:R-:W-:Y:S05]  /*7f40*/  BSYNC.RECONVERGENT B0 ;  /* 0x0000000000007941 */ /* 0x000fea0003800200 */
.L_x_9938:
[----:B0-----:R0:W0:Y:S01]  /*7f50*/  LDS R61, [R56+0x1780] ;  /* 0x00178000383d7984 */ /* 0x0010220000000800 */
[----:B------:R-:W-:Y:S01]  /*7f60*/  BSSY.RECONVERGENT B0, `(.L_x_9940) ;  /* 0x0000005000007945 */ /* 0x000fe20003800200 */
[----:B------:R-:W-:Y:S02]  /*7f70*/  LEA.HI R60, R82, R53, RZ, 0x1b ;  /* 0x00000035523c7211 */ /* 0x000fe400078fd8ff */
[----:B------:R-:W-:Y:S01]  /*7f80*/  IADD3 R62, PT, PT, R53, 0x280, RZ ;  /* 0x00000280353e7810 */ /* 0x000fe20007ffe0ff */
[----:B------:R-:W-:Y:S06]  /*7f90*/  @!P5 BRA `(.L_x_9941) ;  /* 0x000000000004d947 */ /* 0x000fec0003800000 */
[----:B0-----:R0:W-:Y:S02]  /*7fa0*/  REDG.E.ADD.F32.FTZ.RN.STRONG.GPU desc[UR22][R68.64+0x700], R61 ;  /* 0x0007003d440079a6 */ /* 0x0011e4000c12f316 */
.L_x_9941:
[----:B------:R-:W-:Y:S05]  /*7fb0*/  BSYNC.RECONVERGENT B0 ;  /* 0x0000000000007941 */ /* 0x000fea0003800200 */
.L_x_9940:
[----:B------:R-:W-:Y:S01]  /*7fc0*/  LEA R60, R60, UR20, 0x2 ;  /* 0x000000143c3c7c11 */ /* 0x000fe2000f8e10ff */
[----:B------:R-:W-:Y:S01]  /*7fd0*/  BSSY.RECONVERGENT B0, `(.L_x_9942) ;  /* 0x000000c000007945 */ /* 0x000fe20003800200 */
[----:B------:R-:W-:Y:S02]  /*7fe0*/  ISETP.GE.AND P6, PT, R138, 0x201, PT ;  /* 0x000002018a00780c */ /* 0x000fe40003fc6270 */
[----:B------:R-:W-:Y:S01]  /*7ff0*/  IADD3 R166, PT, PT, R53, 0x2c0, RZ ;  /* 0x000002c035a67810 */ /* 0x000fe20007ffe0ff */
[----:B0-----:R0:W0:Y:S01]  /*8000*/  LDS R61, [R60+0x1880] ;  /* 0x001880003c3d7984 */ /* 0x0010220000000800 */
[----:B------:R-:W-:Y:S02]  /*8010*/  LEA.HI R62, R62, R53, RZ, 0x1b ;  /* 0x000000353e3e7211 */ /* 0x000fe400078fd8ff */
[C---:B------:R-:W-:Y:S02]  /*8020*/  ISETP.GE.AND P0, PT, R138.reuse, 0x241, PT ;  /* 0x000002418a00780c */ /* 0x040fe40003f06270 */
[----:B------:R-:W-:-:S02]  /*8030*/  ISETP.GE.AND P2, PT, R138, 0x281, PT ;  /* 0x000002818a00780c */ /* 0x000fc40003f46270 */
[C---:B------:R-:W-:Y:S02]  /*8040*/  ISETP.GE.AND P3, PT, R138.reuse, 0x2c1, PT ;  /* 0x000002c18a00780c */ /* 0x040fe40003f66270 */
[C---:B------:R-:W-:Y:S02]  /*8050*/  ISETP.GE.AND P4, PT, R138.reuse, 0x301, PT ;  /* 0x000003018a00780c */ /* 0x040fe40003f86270 */
[----:B------:R-:W-:Y:S01]  /*8060*/  ISETP.GE.AND P5, PT, R138, 0x341, PT ;  /* 0x000003418a00780c */ /* 0x000fe20003fa6270 */
[----:B------:R-:W-:-:S12]  /*8070*/  @!P6 BRA `(.L_x_9943) ;  /* 0x000000000004e947 */ /* 0x000fd80003800000 */
[----:B0-----:R0:W-:Y:S02]  /*8080*/  REDG.E.ADD.F32.FTZ.RN.STRONG.GPU desc[UR22][R68.64+0x800], R61 ;  /* 0x0008003d440079a6 */ /* 0x0011e4000c12f316 */
.L_x_9943:
[----:B------:R-:W-:Y:S05]  /*8090*/  BSYNC.RECONVERGENT B0 ;  /* 0x0000000000007941 */ /* 0x000fea0003800200 */
.L_x_9942:
[----:B0-----:R0:W0:Y:S01]  /*80a0*/  LDS R61, [R55+0x1980] ;  /* 0x00198000373d7984 */ /* 0x0010220000000800 */
[----:B------:R-:W-:Y:S01]  /*80b0*/  BSSY.RECONVERGENT B0, `(.L_x_9944) ;  /* 0x0000006000007945 */ /* 0x000fe20003800200 */
[----:B------:R-:W-:Y:S02]  /*80c0*/  IADD3 R60, PT, PT, R53, 0x300, RZ ;  /* 0x00000300353c7810 */ /* 0x000fe40007ffe0ff */
[----:B------:R-:W-:Y:S02]  /*80d0*/  LEA.HI R166, R166, R53, RZ, 0x1b ;  /* 0x00000035a6a67211 */ /* 0x000fe400078fd8ff */
[----:B------:R-:W-:Y:S01]  /*80e0*/  LEA R63, R62, UR20, 0x2 ;  /* 0x000000143e3f7c11 */ /* 0x000fe2000f8e10ff */
[----:B------:R-:W-:Y:S06]  /*80f0*/  @!P0 BRA `(.L_x_9945) ;  /* 0x0000000000048947 */ /* 0x000fec0003800000 */
[----:B0-----:R0:W-:Y:S02]  /*8100*/  REDG.E.ADD.F32.FTZ.RN.STRONG.GPU desc[UR22][R68.64+0x900], R61 ;  /* 0x0009003d440079a6 */ /* 0x0011e4000c12f316 */
.L_x_9945:
[----:B------:R-:W-:Y:S05]  /*8110*/  BSYNC.RECONVERGENT B0 ;  /* 0x0000000000007941 */ /* 0x000fea0003800200 */
.L_x_9944:
[----:B0-----:R0:W0:Y:S01]  /*8120*/  LDS R61, [R63+0x1a80] ;  /* 0x001a80003f3d7984 */ /* 0x0010220000000800 */
[----:B------:R-:W-:Y:S01]  /*8130*/  BSSY.RECONVERGENT B0, `(.L_x_9946) ;  /* 0x0000006000007945 */ /* 0x000fe20003800200 */
[----:B------:R-:W-:Y:S02]  /*8140*/  IADD3 R62, PT, PT, R53, 0x340, RZ ;  /* 0x00000340353e7810 */ /* 0x000fe40007ffe0ff */
[----:B------:R-:W-:Y:S02]  /*8150*/  LEA.HI R60, R60, R53, RZ, 0x1b ;  /* 0x000000353c3c7211 */ /* 0x000fe400078fd8ff */
[----:B------:R-:W-:Y:S01]  /*8160*/  LEA R166, R166, UR20, 0x2 ;  /* 0x00000014a6a67c11 */ /* 0x000fe2000f8e10ff */
[----:B------:R-:W-:Y:S06]  /*8170*/  @!P2 BRA `(.L_x_9947) ;  /* 0x000000000004a947 */ /* 0x000fec0003800000 */
[----:B0-----:R0:W-:Y:S02]  /*8180*/  REDG.E.ADD.F32.FTZ.RN.STRONG.GPU desc[UR22][R68.64+0xa00], R61 ;  /* 0x000a003d440079a6 */ /* 0x0011e4000c12f316 */
.L_x_9947:
[----:B------:R-:W-:Y:S05]  /*8190*/  BSYNC.RECONVERGENT B0 ;  /* 0x0000000000007941 */ /* 0x000fea0003800200 */
.L_x_9946:
[----:B0-----:R0:W0:Y:S01]  /*81a0*/  LDS R61, [R166+0x1b80] ;  /* 0x001b8000a63d7984 */ /* 0x0010220000000800 */
[----:B------:R-:W-:Y:S01]  /*81b0*/  BSSY.RECONVERGENT B0, `(.L_x_9948) ;  /* 0x0000005000007945 */ /* 0x000fe20003800200 */
[----:B------:R-:W-:Y:S02]  /*81c0*/  LEA.HI R62, R62, R53, RZ, 0x1b ;  /* 0x000000353e3e7211 */ /* 0x000fe400078fd8ff */
[----:B------:R-:W-:Y:S01]  /*81d0*/  LEA R63, R60, UR20, 0x2 ;  /* 0x000000143c3f7c11 */ /* 0x000fe2000f8e10ff */
[----:B------:R-:W-:Y:S06]  /*81e0*/  @!P3 BRA `(.L_x_9949) ;  /* 0x000000000004b947 */ /* 0x000fec0003800000 */
[----:B0-----:R0:W-:Y:S02]  /*81f0*/  REDG.E.ADD.F32.FTZ.RN.STRONG.GPU desc[UR22][R68.64+0xb00], R61 ;  /* 0x000b003d440079a6 */ /* 0x0011e4000c12f316 */
.L_x_9949:
[----:B------:R-:W-:Y:S05]  /*8200*/  BSYNC.RECONVERGENT B0 ;  /* 0x0000000000007941 */ /* 0x000fea0003800200 */
.L_x_9948:
[----:B0-----:R0:W0:Y:S01]  /*8210*/  LDS R61, [R63+0x1c80] ;  /* 0x001c80003f3d7984 */ /* 0x0010220000000800 */
[----:B------:R-:W-:Y:S01]  /*8220*/  BSSY.RECONVERGENT B0, `(.L_x_9950) ;  /* 0x0000005000007945 */ /* 0x000fe20003800200 */
[----:B------:R-:W-:Y:S02]  /*8230*/  IADD3 R60, PT, PT, R53, 0x380, RZ ;  /* 0x00000380353c7810 */ /* 0x000fe40007ffe0ff */
[----:B-1----:R-:W-:Y:S01]  /*8240*/  LEA R165, R62, UR20, 0x2 ;  /* 0x000000143ea57c11 */ /* 0x002fe2000f8e10ff */
[----:B------:R-:W-:Y:S06]  /*8250*/  @!P4 BRA `(.L_x_9951) ;  /* 0x000000000004c947 */ /* 0x000fec0003800000 */
[----:B0-----:R1:W-:Y:S02]  /*8260*/  REDG.E.ADD.F32.FTZ.RN.STRONG.GPU desc[UR22][R68.64+0xc00], R61 ;  /* 0x000c003d440079a6 */ /* 0x0013e4000c12f316 */
.L_x_9951:
[----:B------:R-:W-:Y:S05]  /*8270*/  BSYNC.RECONVERGENT B0 ;  /* 0x0000000000007941 */ /* 0x000fea0003800200 */
.L_x_9950:
[----:B01----:R0:W1:Y:S01]  /*8280*/  LDS R61, [R165+0x1d80] ;  /* 0x001d8000a53d7984 */ /* 0x0030620000000800 */
[----:B------:R-:W-:Y:S01]  /*8290*/  BSSY.RECONVERGENT B0, `(.L_x_9952) ;  /* 0x0000005000007945 */ /* 0x000fe20003800200 */
[----:B------:R-:W-:Y:S02]  /*82a0*/  LOP3.LUT R62, R53, 0x400, RZ, 0xfc, !PT ;  /* 0x00000400353e7812 */ /* 0x000fe400078efcff */
[----:B------:R-:W-:Y:S01]  /*82b0*/  LEA.HI R60, R60, R53, RZ, 0x1b ;  /* 0x000000353c3c7211 */ /* 0x000fe200078fd8ff */
[----:B------:R-:W-:Y:S06]  /*82c0*/  @!P5 BRA `(.L_x_9953) ;  /* 0x000000000004d947 */ /* 0x000fec0003800000 */
[----:B-1----:R1:W-:Y:S02]  /*82d0*/  REDG.E.ADD.F32.FTZ.RN.STRONG.GPU desc[UR22][R68.64+0xd00], R61 ;  /* 0x000d003d440079a6 */ /* 0x0023e4000c12f316 */
.L_x_9953:
[----:B------:R-:W-:Y:S05]  /*82e0*/  BSYNC.RECONVERGENT B0 ;  /* 0x0000000000007941 */ /* 0x000fea0003800200 */
.L_x_9952:
[----:B------:R-:W-:Y:S01]  /*82f0*/  LEA R60, R60, UR20, 0x2 ;  /* 0x000000143c3c7c11 */ /* 0x000fe2000f8e10ff */
[----:B------:R-:W-:Y:S01]  /*8300*/  BSSY.RECONVERGENT B0, `(.L_x_9954) ;  /* 0x000000c000007945 */ /* 0x000fe20003800200 */
[----:B------:R-:W-:Y:S02]  /*8310*/  ISETP.GE.AND P6, PT, R138, 0x381, PT ;  /* 0x000003818a00780c */ /* 0x000fe40003fc6270 */
[----:B------:R-:W-:Y:S01]  /*8320*/  IADD3 R166, PT, PT, R53, 0x440, RZ ;  /* 0x0000044035a67810 */ /* 0x000fe20007ffe0ff */
[----:B-1----:R1:W0:Y:S01]  /*8330*/  LDS R61, [R60+0x1e80] ;  /* 0x001e80003c3d7984 */ /* 0x0022220000000800 */
        /* <DEDUP_REMOVED lines=8> */
.L_x_9955:
[----:B------:R-:W-:Y:S05]  /*83c0*/  BSYNC.RECONVERGENT B0 ;  /* 0x0000000000007941 */ /* 0x000fea0003800200 */
.L_x_9954:
[----:B0-----:R0:W0:Y:S01]  /*83d0*/  LDS R61, [R54+0x1f80] ;  /* 0x001f8000363d7984 */ /* 0x0010220000000800 */
[----:B------:R-:W-:Y:S01]  /*83e0*/  BSSY.RECONVERGENT B0, `(.L_x_9956) ;  /* 0x0000006000007945 */ /* 0x000fe20003800200 */
[----:B-1----:R-:W-:Y:S02]  /*83f0*/  IADD3 R60, PT, PT, R53, 0x480, RZ ;  /* 0x00000480353c7810 */ /* 0x002fe40007ffe0ff */
[----:B------:R-:W-:Y:S02]  /*8400*/  LEA.HI R166, R166, R53, RZ, 0x1b ;  /* 0x00000035a6a67211 */ /* 0x000fe400078fd8ff */
[----:B------:R-:W-:Y:S01]  /*8410*/  LEA R63, R62, UR20, 0x2 ;  /* 0x000000143e3f7c11 */ /* 0x000fe2000f8e10ff */
[----:B------:R-:W-:Y:S06]  /*8420*/  @!P0 BRA `(.L_x_9957) ;  /* 0x0000000000048947 */ /* 0x000fec0003800000 */
[----:B0-----:R1:W-:Y:S02]  /*8430*/  REDG.E.ADD.F32.FTZ.RN.STRONG.GPU desc[UR22][R68.64+0xf00], R61 ;  /* 0x000f003d440079a6 */ /* 0x0013e4000c12f316 */
.L_x_9957:
[----:B------:R-:W-:Y:S05]  /*8440*/  BSYNC.RECONVERGENT B0 ;  /* 0x0000000000007941 */ /* 0x000fea0003800200 */
.L_x_9956:
[----:B01----:R0:W1:Y:S01]  /*8450*/  LDS R61, [R63+0x2080] ;  /* 0x002080003f3d7984 */ /* 0x0030620000000800 */
[----:B------:R-:W-:Y:S01]  /*8460*/  BSSY.RECONVERGENT B0, `(.L_x_9958) ;  /* 0x0000006000007945 */ /* 0x000fe20003800200 */
[----:B------:R-:W-:Y:S02]  /*8470*/  IADD3 R62, PT, PT, R53, 0x4c0, RZ ;  /* 0x000004c0353e7810 */ /* 0x000fe40007ffe0ff */
[----:B------:R-:W-:Y:S02]  /*8480*/  LEA.HI R60, R60, R53, RZ, 0x1b ;  /* 0x000000353c3c7211 */ /* 0x000fe400078fd8ff */
[----:B------:R-:W-:Y:S01]  /*8490*/  LEA R166, R166, UR20, 0x2 ;  /* 0x00000014a6a67c11 */ /* 0x000fe2000f8e10ff */
[----:B------:R-:W-:Y:S06]  /*84a0*/  @!P2 BRA `(.L_x_9959) ;  /* 0x000000000004a947 */ /* 0x000fec0003800000 */
[----:B-1----:R1:W-:Y:S02]  /*84b0*/  REDG.E.ADD.F32.FTZ.RN.STRONG.GPU desc[UR22][R68.64+0x1000], R61 ;  /* 0x0010003d440079a6 */ /* 0x0023e4000c12f316 */
.L_x_9959:
[----:B------:R-:W-:Y:S05]  /*84c0*/  BSYNC.RECONVERGENT B0 ;  /* 0x0000000000007941 */ /* 0x000fea0003800200 */
.L_x_9958:
[----:B-1----:R1:W0:Y:S01]  /*84d0*/  LDS R61, [R166+0x2180] ;  /* 0x00218000a63d7984 */ /* 0x0022220000000800 */
[----:B------:R-:W-:Y:S01]  /*84e0*/  BSSY.RECONVERGENT B0, `(.L_x_9960) ;  /* 0x0000005000007945 */ /* 0x000fe20003800200 */
[----:B------:R-:W-:Y:S02]  /*84f0*/  LEA.HI R62, R62, R53, RZ, 0x1b ;  /* 0x000000353e3e7211 */ /* 0x000fe400078fd8ff */
[----:B------:R-:W-:Y:S01]  /*8500*/  LEA R60, R60, UR20, 0x2 ;  /* 0x000000143c3c7c11 */ /* 0x000fe2000f8e10ff */
[----:B------:R-:W-:Y:S06]  /*8510*/  @!P3 BRA `(.L_x_9961) ;  /* 0x000000000004b947 */ /* 0x000fec0003800000 */
[----:B0-----:R0:W-:Y:S02]  /*8520*/  REDG.E.ADD.F32.FTZ.RN.STRONG.GPU desc[UR22][R68.64+0x1100], R61 ;  /* 0x0011003d440079a6 */ /* 0x0011e4000c12f316 */
.L_x_9961:
[----:B------:R-:W-:Y:S05]  /*8530*/  BSYNC.RECONVERGENT B0 ;  /* 0x0000000000007941 */ /* 0x000fea0003800200 */
.L_x_9960:
[----:B0-----:R0:W0:Y:S01]  /*8540*/  LDS R61, [R60+0x2280] ;  /* 0x002280003c3d7984 */ /* 0x0010220000000800 */
[----:B------:R-:W-:Y:S01]  /*8550*/  BSSY.RECONVERGENT B0, `(.L_x_9962) ;  /* 0x0000004000007945 */ /* 0x000fe20003800200 */
[----:B------:R-:W-:-:S03]  /*8560*/  LEA R63, R62, UR20, 0x2 ;  /* 0x000000143e3f7c11 */ /* 0x000fc6000f8e10ff */
[----:B------:R-:W-:Y:S05]  /*8570*/  @!P4 BRA `(.L_x_9963) ;  /* 0x000000000004c947 */ /* 0x000fea0003800000 */
[----:B0-----:R0:W-:Y:S02]  /*8580*/  REDG.E.ADD.F32.FTZ.RN.STRONG.GPU desc[UR22][R68.64+0x1200], R61 ;  /* 0x0012003d440079a6 */ /* 0x0011e4000c12f316 */
.L_x_9963:
[----:B------:R-:W-:Y:S05]  /*8590*/  BSYNC.RECONVERGENT B0 ;  /* 0x0000000000007941 */ /* 0x000fea0003800200 */
.L_x_9962:
[----:B0-----:R0:W0:Y:S01]  /*85a0*/  LDS R61, [R63+0x2380] ;  /* 0x002380003f3d7984 */ /* 0x0010220000000800 */
[----:B------:R-:W-:Y:S01]  /*85b0*/  BSSY.RECONVERGENT B0, `(.L_x_9964) ;  /* 0x0000005000007945 */ /* 0x000fe20003800200 */
[C---:B------:R-:W-:Y:S02]  /*85c0*/  IADD3 R60, PT, PT, R53.reuse, 0x500, RZ ;  /* 0x00000500353c7810 */ /* 0x040fe40007ffe0ff */
[----:B------:R-:W-:Y:S01]  /*85d0*/  IADD3 R62, PT, PT, R53, 0x540, RZ ;  /* 0x00000540353e7810 */ /* 0x000fe20007ffe0ff */
[----:B------:R-:W-:Y:S06]  /*85e0*/  @!P5 BRA `(.L_x_9965) ;  /* 0x000000000004d947 */ /* 0x000fec0003800000 */
[----:B0-----:R0:W-:Y:S02]  /*85f0*/  REDG.E.ADD.F32.FTZ.RN.STRONG.GPU desc[UR22][R68.64+0x1300], R61 ;  /* 0x0013003d440079a6 */ /* 0x0011e4000c12f316 */
.L_x_9965:
[----:B------:R-:W-:Y:S05]  /*8600*/  BSYNC.RECONVERGENT B0 ;  /* 0x0000000000007941 */ /* 0x000fea0003800200 */
.L_x_9964:
[-C--:B------:R-:W-:Y:S01]  /*8610*/  LEA.HI R60, R60, R53.reuse, RZ, 0x1b ;  /* 0x000000353c3c7211 */ /* 0x080fe200078fd8ff */
[----:B------:R-:W-:Y:S01]  /*8620*/  BSSY.RECONVERGENT B0, `(.L_x_9966) ;  /* 0x0000010000007945 */ /* 0x000fe20003800200 */
[----:B------:R-:W-:Y:S02]  /*8630*/  ISETP.GE.AND P6, PT, R138, 0x501, PT ;  /* 0x000005018a00780c */ /* 0x000fe40003fc6270 */
[----:B------:R-:W-:Y:S02]  /*8640*/  LEA R60, R60, UR20, 0x2 ;  /* 0x000000143c3c7c11 */ /* 0x000fe4000f8e10ff */
[C---:B-1----:R-:W-:Y:S02]  /*8650*/  IADD3 R166, PT, PT, R53.reuse, 0x580, RZ ;  /* 0x0000058035a67810 */ /* 0x042fe40007ffe0ff */
[----:B------:R-:W-:Y:S01]  /*8660*/  LEA.HI R62, R62, R53, RZ, 0x1b ;  /* 0x000000353e3e7211 */ /* 0x000fe200078fd8ff */
[----:B0-----:R0:W1:Y:S01]  /*8670*/  LDS R61, [R60+0x2480] ;  /* 0x002480003c3d7984 */ /* 0x0010620000000800 */
        /* <DEDUP_REMOVED lines=10> */
.L_x_9967:
[----:B------:R-:W-:Y:S05]  /*8720*/  BSYNC.RECONVERGENT B0 ;  /* 0x0000000000007941 */ /* 0x000fea0003800200 */
.L_x_9966:
[----:B01----:R0:W1:Y:S01]  /*8730*/  LDS R61, [R62+0x2580] ;  /* 0x002580003e3d7984 */ /* 0x0030620000000800 */
[----:B------:R-:W-:Y:S01]  /*8740*/  BSSY.RECONVERGENT B0, `(.L_x_9968) ;  /* 0x0000006000007945 */ /* 0x000fe20003800200 */
[----:B------:R-:W-:Y:S02]  /*8750*/  IADD3 R60, PT, PT, R53, 0x600, RZ ;  /* 0x00000600353c7810 */ /* 0x000fe40007ffe0ff */
[----:B------:R-:W-:Y:S02]  /*8760*/  LEA.HI R168, R168, R53, RZ, 0x1b ;  /* 0x00000035a8a87211 */ /* 0x000fe400078fd8ff */
[----:B------:R-:W-:Y:S01]  /*8770*/  LEA R166, R166, UR20, 0x2 ;  /* 0x00000014a6a67c11 */ /* 0x000fe2000f8e10ff */
[----:B------:R-:W-:Y:S06]  /*8780*/  @!P0 BRA `(.L_x_9969) ;  /* 0x0000000000048947 */ /* 0x000fec0003800000 */
[----:B-1----:R1:W-:Y:S02]  /*8790*/  REDG.E.ADD.F32.FTZ.RN.STRONG.GPU desc[UR22][R68.64+0x1500], R61 ;  /* 0x0015003d440079a6 */ /* 0x0023e4000c12f316 */
.L_x_9969:
[----:B------:R-:W-:Y:S05]  /*87a0*/  BSYNC.RECONVERGENT B0 ;  /* 0x0000000000007941 */ /* 0x000fea0003800200 */
.L_x_9968:
[----:B-1----:R1:W1:Y:S01]  /*87b0*/  LDS R61, [R166+0x2680] ;  /* 0x00268000a63d7984 */ /* 0x0022620000000800 */
[----:B------:R-:W-:Y:S01]  /*87c0*/  BSSY.RECONVERGENT B0, `(.L_x_9970) ;  /* 0x0000006000007945 */ /* 0x000fe20003800200 */
[----:B0-----:R-:W-:Y:S02]  /*87d0*/  IADD3 R62, PT, PT, R53, 0x640, RZ ;  /* 0x00000640353e7810 */ /* 0x001fe40007ffe0ff */
[----:B------:R-:W-:Y:S02]  /*87e0*/  LEA.HI R60, R60, R53, RZ, 0x1b ;  /* 0x000000353c3c7211 */ /* 0x000fe400078fd8ff */
[----:B------:R-:W-:Y:S01]  /*87f0*/  LEA R168, R168, UR20, 0x2 ;  /* 0x00000014a8a87c11 */ /* 0x000fe2000f8e10ff */
[----:B------:R-:W-:Y:S06]  /*8800*/  @!P2 BRA `(.L_x_9971) ;  /* 0x000000000004a947 */ /* 0x000fec0003800000 */
[----:B-1----:R0:W-:Y:S02]  /*8810*/  REDG.E.ADD.F32.FTZ.RN.STRONG.GPU desc[UR22][R68.64+0x1600], R61 ;  /* 0x0016003d440079a6 */ /* 0x0021e4000c12f316 */
.L_x_9971:
[----:B------:R-:W-:Y:S05]  /*8820*/  BSYNC.RECONVERGENT B0 ;  /* 0x0000000000007941 */ /* 0x000fea0003800200 */
.L_x_9970:
[----:B01----:R0:W1:Y:S01]  /*8830*/  LDS R61, [R168+0x2780] ;  /* 0x00278000a83d7984 */ /* 0x0030620000000800 */
[----:B------:R-:W-:Y:S01]  /*8840*/  BSSY.RECONVERGENT B0, `(.L_x_9972) ;  /* 0x0000005000007945 */ /* 0x000fe20003800200 */
[----:B------:R-:W-:Y:S02]  /*8850*/  LEA.HI R62, R62, R53, RZ, 0x1b ;  /* 0x000000353e3e7211 */ /* 0x000fe400078fd8ff */
[----:B------:R-:W-:Y:S01]  /*8860*/  LEA R63, R60, UR20, 0x2 ;  /* 0x000000143c3f7c11 */ /* 0x000fe2000f8e10ff */
[----:B------:R-:W-:Y:S06]  /*8870*/  @!P3 BRA `(.L_x_9973) ;  /* 0x000000000004b947 */ /* 0x000fec0003800000 */
[----:B-1----:R1:W-:Y:S02]  /*8880*/  REDG.E.ADD.F32.FTZ.RN.STRONG.GPU desc[UR22][R68.64+0x1700], R61 ;  /* 0x0017003d440079a6 */ /* 0x0023e4000c12f316 */
.L_x_9973:
[----:B------:R-:W-:Y:S05]  /*8890*/  BSYNC.RECONVERGENT B0 ;  /* 0x0000000000007941 */ /* 0x000fea0003800200 */
.L_x_9972:
[----:B-1----:R1:W0:Y:S01]  /*88a0*/  LDS R61, [R63+0x2880] ;  /* 0x002880003f3d7984 */ /* 0x0022220000000800 */
[----:B------:R-:W-:Y:S01]  /*88b0*/  BSSY.RECONVERGENT B0, `(.L_x_9974) ;  /* 0x0000006000007945 */ /* 0x000fe20003800200 */
[C---:B------:R-:W-:Y:S02]  /*88c0*/  IADD3 R60, PT, PT, R53.reuse, 0x680, RZ ;  /* 0x00000680353c7810 */ /* 0x040fe40007ffe0ff */
[----:B------:R-:W-:Y:S02]  /*88d0*/  IADD3 R166, PT, PT, R53, 0x6c0, RZ ;  /* 0x000006c035a67810 */ /* 0x000fe40007ffe0ff */
[----:B------:R-:W-:Y:S01]  /*88e0*/  LEA R165, R62, UR20, 0x2 ;  /* 0x000000143ea57c11 */ /* 0x000fe2000f8e10ff */
[----:B------:R-:W-:Y:S06]  /*88f0*/  @!P4 BRA `(.L_x_9975) ;  /* 0x000000000004c947 */ /* 0x000fec0003800000 */
[----:B0-----:R0:W-:Y:S02]  /*8900*/  REDG.E.ADD.F32.FTZ.RN.STRONG.GPU desc[UR22][R68.64+0x1800], R61 ;  /* 0x0018003d440079a6 */ /* 0x0011e4000c12f316 */
.L_x_9975:
[----:B------:R-:W-:Y:S05]  /*8910*/  BSYNC.RECONVERGENT B0 ;  /* 0x0000000000007941 */ /* 0x000fea0003800200 */
.L_x_9974:
[----:B0-----:R0:W0:Y:S01]  /*8920*/  LDS R61, [R165+0x2980] ;  /* 0x00298000a53d7984 */ /* 0x0010220000000800 */
[----:B------:R-:W-:Y:S01]  /*8930*/  BSSY.RECONVERGENT B0, `(.L_x_9976) ;  /* 0x0000006000007945 */ /* 0x000fe20003800200 */
[----:B------:R-:W-:Y:S02]  /*8940*/  IADD3 R62, PT, PT, R53, 0x700, RZ ;  /* 0x00000700353e7810 */ /* 0x000fe40007ffe0ff */
[-C--:B------:R-:W-:Y:S02]  /*8950*/  LEA.HI R60, R60, R53.reuse, RZ, 0x1b ;  /* 0x000000353c3c7211 */ /* 0x080fe400078fd8ff */
[----:B------:R-:W-:Y:S01]  /*8960*/  LEA.HI R166, R166, R53, RZ, 0x1b ;  /* 0x00000035a6a67211 */ /* 0x000fe200078fd8ff */
[----:B------:R-:W-:Y:S06]  /*8970*/  @!P5 BRA `(.L_x_9977) ;  /* 0x000000000004d947 */ /* 0x000fec0003800000 */
[----:B0-----:R0:W-:Y:S02]  /*8980*/  REDG.E.ADD.F32.FTZ.RN.STRONG.GPU desc[UR22][R68.64+0x1900], R61 ;  /* 0x0019003d440079a6 */ /* 0x0011e4000c12f316 */
.L_x_9977:
[----:B------:R-:W-:Y:S05]  /*8990*/  BSYNC.RECONVERGENT B0 ;  /* 0x0000000000007941 */ /* 0x000fea0003800200 */
.L_x_9976:
[----:B------:R-:W-:Y:S01]  /*89a0*/  LEA R60, R60, UR20, 0x2 ;  /* 0x000000143c3c7c11 */ /* 0x000fe2000f8e10ff */
[----:B------:R-:W-:Y:S01]  /*89b0*/  BSSY.RECONVERGENT B0, `(.L_x_9978) ;  /* 0x000000c000007945 */ /* 0x000fe20003800200 */
[----:B------:R-:W-:Y:S02]  /*89c0*/  ISETP.GE.AND P6, PT, R138, 0x681, PT ;  /* 0x000006818a00780c */ /* 0x000fe40003fc6270 */
[----:B------:R-:W-:Y:S01]  /*89d0*/  LEA.HI R62, R62, R53, RZ, 0x1b ;  /* 0x000000353e3e7211 */ /* 0x000fe200078fd8ff */
[----:B0-----:R0:W0:Y:S01]  /*89e0*/  LDS R61, [R60+0x2a80] ;  /* 0x002a80003c3d7984 */ /* 0x0010220000000800 */
[----:B------:R-:W-:Y:S02]  /*89f0*/  LEA R166, R166, UR20, 0x2 ;  /* 0x00000014a6a67c11 */ /* 0x000fe4000f8e10ff */
[C---:B------:R-:W-:Y:S02]  /*8a00*/  ISETP.GE.AND P0, PT, R138.reuse, 0x6c1, PT ;  /* 0x000006c18a00780c */ /* 0x040fe40003f06270 */
[----:B------:R-:W-:-:S02]  /*8a10*/  ISETP.GE.AND P2, PT, R138, 0x701, PT ;  /* 0x000007018a00780c */ /* 0x000fc40003f46270 */
[C---:B------:R-:W-:Y:S02]  /*8a20*/  ISETP.GE.AND P3, PT, R138.reuse, 0x741, PT ;  /* 0x000007418a00780c */ /* 0x040fe40003f66270 */
[C---:B------:R-:W-:Y:S02]  /*8a30*/  ISETP.GE.AND P4, PT, R138.reuse, 0x781, PT ;  /* 0x000007818a00780c */ /* 0x040fe40003f86270 */
[----:B------:R-:W-:Y:S01]  /*8a40*/  ISETP.GE.AND P5, PT, R138, 0x7c1, PT ;  /* 0x000007c18a00780c */ /* 0x000fe20003fa6270 */
[----:B------:R-:W-:-:S12]  /*8a50*/  @!P6 BRA `(.L_x_9979) ;  /* 0x000000000004e947 */ /* 0x000fd80003800000 */
[----:B0-----:R0:W-:Y:S02]  /*8a60*/  REDG.E.ADD.F32.FTZ.RN.STRONG.GPU desc[UR22][R68.64+0x1a00], R61 ;  /* 0x001a003d440079a6 */ /* 0x0011e4000c12f316 */
.L_x_9979:
[----:B------:R-:W-:Y:S05]  /*8a70*/  BSYNC.RECONVERGENT B0 ;  /* 0x0000000000007941 */ /* 0x000fea0003800200 */
.L_x_9978:
[----:B0-----:R0:W0:Y:S01]  /*8a80*/  LDS R61, [R166+0x2b80] ;  /* 0x002b8000a63d7984 */ /* 0x0010220000000800 */
[----:B------:R-:W-:Y:S01]  /*8a90*/  BSSY.RECONVERGENT B0, `(.L_x_9980) ;  /* 0x0000004000007945 */ /* 0x000fe20003800200 */
[----:B------:R-:W-:-:S03]  /*8aa0*/  LEA R62, R62, UR20, 0x2 ;  /* 0x000000143e3e7c11 */ /* 0x000fc6000f8e10ff */
[----:B------:R-:W-:Y:S05]  /*8ab0*/  @!P0 BRA `(.L_x_9981) ;  /* 0x0000000000048947 */ /* 0x000fea0003800000 */
[----:B0-----:R0:W-:Y:S02]  /*8ac0*/  REDG.E.ADD.F32.FTZ.RN.STRONG.GPU desc[UR22][R68.64+0x1b00], R61 ;  /* 0x001b003d440079a6 */ /* 0x0011e4000c12f316 */
.L_x_9981:
[----:B------:R-:W-:Y:S05]  /*8ad0*/  BSYNC.RECONVERGENT B0 ;  /* 0x0000000000007941 */ /* 0x000fea0003800200 */
.L_x_9980:
[----:B0-----:R0:W0:Y:S01]  /*8ae0*/  LDS R61, [R62+0x2c80] ;  /* 0x002c80003e3d7984 */ /* 0x0010220000000800 */
[----:B------:R-:W-:Y:S04]  /*8af0*/  BSSY.RECONVERGENT B0, `(.L_x_9982) ;  /* 0x0000003000007945 */ /* 0x000fe80003800200 */
[----:B------:R-:W-:Y:S05]  /*8b00*/  @!P2 BRA `(.L_x_9983) ;  /* 0x000000000004a947 */ /* 0x000fea0003800000 */
[----:B0-----:R0:W-:Y:S02]  /*8b10*/  REDG.E.ADD.F32.FTZ.RN.STRONG.GPU desc[UR22][R68.64+0x1c00], R61 ;  /* 0x001c003d440079a6 */ /* 0x0011e4000c12f316 */
.L_x_9983:
[----:B------:R-:W-:Y:S05]  /*8b20*/  BSYNC.RECONVERGENT B0 ;  /* 0x0000000000007941 */ /* 0x000fea0003800200 */
.L_x_9982:
[----:B------:R-:W-:Y:S01]  /*8b30*/  IADD3 R60, PT, PT, R53, 0x740, RZ ;  /* 0x00000740353c7810 */ /* 0x000fe20007ffe0ff */
[----:B------:R-:W-:Y:S01]  /*8b40*/  FMUL.FTZ R167, R85, R204 ;  /* 0x000000cc55a77220 */ /* 0x000fe20000410000 */
[----:B0-----:R-:W-:Y:S01]  /*8b50*/  IADD3 R62, PT, PT, R53, 0x780, RZ ;  /* 0x00000780353e7810 */ /* 0x001fe20007ffe0ff */
[C---:B------:R-:W-:Y:S01]  /*8b60*/  FFMA.FTZ R165, -R85.reuse, R18, R244 ;  /* 0x0000001255a57223 */ /* 0x040fe200000101f4 */
[-C--:B------:R-:W-:Y:S01]  /*8b70*/  LEA.HI R61, R60, R53.reuse, RZ, 0x1b ;  /* 0x000000353c3d7211 */ /* 0x080fe200078fd8ff */
[----:B------:R-:W-:Y:S01]  /*8b80*/  FMUL.FTZ R74, R85, R74 ;  /* 0x0000004a554a7220 */ /* 0x000fe20000410000 */
[----:B------:R-:W-:Y:S01]  /*8b90*/  LEA.HI R62, R62, R53, RZ, 0x1b ;  /* 0x000000353e3e7211 */ /* 0x000fe200078fd8ff */
[----:B------:R-:W-:Y:S01]  /*8ba0*/  FMUL.FTZ R60, R242, R167 ;  /* 0x000000a7f23c7220 */ /* 0x000fe20000410000 */
[----:B------:R-:W-:Y:S01]  /*8bb0*/  LEA R61, R61, UR20, 0x2 ;  /* 0x000000143d3d7c11 */ /* 0x000fe2000f8e10ff */
[----:B------:R-:W-:Y:S01]  /*8bc0*/  BSSY.RECONVERGENT B0, `(.L_x_9984) ;  /* 0x0000009000007945 */ /* 0x000fe20003800200 */
[----:B------:R-:W-:-:S02]  /*8bd0*/  IADD3 R138, PT, PT, R53, 0x7c0, RZ ;  /* 0x000007c0358a7810 */ /* 0x000fc40007ffe0ff */
[----:B-1----:R-:W-:Y:S01]  /*8be0*/  LEA R63, R62, UR20, 0x2 ;  /* 0x000000143e3f7c11 */ /* 0x002fe2000f8e10ff */
[-C--:B------:R-:W-:Y:S01]  /*8bf0*/  FFMA.FTZ R62, R165, R74.reuse, -R60 ;  /* 0x0000004aa53e7223 */ /* 0x080fe2000001083c */
[----:B------:R-:W0:Y:S01]  /*8c00*/  LDS R61, [R61+0x2d80] ;  /* 0x002d80003d3d7984 */ /* 0x000e220000000800 */
[----:B------:R-:W-:Y:S01]  /*8c10*/  LEA.HI R138, R138, R53, RZ, 0x1b ;  /* 0x000000358a8a7211 */ /* 0x000fe200078fd8ff */
[----:B------:R-:W-:Y:S01]  /*8c20*/  FMUL.FTZ R74, R242, R74 ;  /* 0x0000004af24a7220 */ /* 0x000fe20000410000 */
[----:B------:R-:W-:Y:S06]  /*8c30*/  @!P3 BRA `(.L_x_9985) ;  /* 0x000000000004b947 */ /* 0x000fec0003800000 */
[----:B0-----:R1:W-:Y:S02]  /*8c40*/  REDG.E.ADD.F32.FTZ.RN.STRONG.GPU desc[UR22][R68.64+0x1d00], R61 ;  /* 0x001d003d440079a6 */ /* 0x0013e4000c12f316 */
.L_x_9985:
[----:B------:R-:W-:Y:S05]  /*8c50*/  BSYNC.RECONVERGENT B0 ;  /* 0x0000000000007941 */ /* 0x000fea0003800200 */
.L_x_9984:
[----:B01----:R0:W1:Y:S01]  /*8c60*/  LDS R61, [R63+0x2e80] ;  /* 0x002e80003f3d7984 */ /* 0x0030620000000800 */
[----:B------:R-:W-:Y:S01]  /*8c70*/  BSSY.RECONVERGENT B0, `(.L_x_9986) ;  /* 0x0000005000007945 */ /* 0x000fe20003800200 */
[----:B------:R-:W-:Y:S01]  /*8c80*/  LEA R138, R138, UR20, 0x2 ;  /* 0x000000148a8a7c11 */ /* 0x000fe2000f8e10ff */
[----:B------:R-:W-:Y:S02]  /*8c90*/  FFMA.FTZ R74, R165, R167, R74 ;  /* 0x000000a7a54a7223 */ /* 0x000fe4000001004a */
[----:B------:R-:W-:Y:S05]  /*8ca0*/  @!P4 BRA `(.L_x_9987) ;  /* 0x000000000004c947 */ /* 0x000fea0003800000 */
[----:B-1----:R1:W-:Y:S02]  /*8cb0*/  REDG.E.ADD.F32.FTZ.RN.STRONG.GPU desc[UR22][R68.64+0x1e00], R61 ;  /* 0x001e003d440079a6 */ /* 0x0023e4000c12f316 */
.L_x_9987:
[----:B------:R-:W-:Y:S05]  /*8cc0*/  BSYNC.RECONVERGENT B0 ;  /* 0x0000000000007941 */ /* 0x000fea0003800200 */
.L_x_9986:
[----:B-1----:R1:W0:Y:S01]  /*8cd0*/  LDS R61, [R138+0x2f80] ;  /* 0x002f80008a3d7984 */ /* 0x0022220000000800 */
[----:B------:R-:W-:Y:S01]  /*8ce0*/  BSSY.RECONVERGENT B0, `(.L_x_9988) ;  /* 0x0000004000007945 */ /* 0x000fe20003800200 */
[----:B------:R-:W-:-:S03]  /*8cf0*/  FADD.FTZ R60, R147, R74 ;  /* 0x0000004a933c7221 */ /* 0x000fc60000010000 */
[----:B------:R-:W-:Y:S05]  /*8d00*/  @!P5 BRA `(.L_x_9989) ;  /* 0x000000000004d947 */ /* 0x000fea0003800000 */
[----:B0-----:R0:W-:Y:S02]  /*8d10*/  REDG.E.ADD.F32.FTZ.RN.STRONG.GPU desc[UR22][R68.64+0x1f00], R61 ;  /* 0x001f003d440079a6 */ /* 0x0011e4000c12f316 */
.L_x_9989:
[----:B------:R-:W-:Y:S05]  /*8d20*/  BSYNC.RECONVERGENT B0 ;  /* 0x0000000000007941 */ /* 0x000fea0003800200 */
.L_x_9988:
[----:B0-----:R-:W-:Y:S01]  /*8d30*/  FADD.FTZ R61, R151, R62 ;  /* 0x0000003e973d7221 */ /* 0x001fe20000010000 */
[C---:B------:R-:W-:Y:S01]  /*8d40*/  FFMA.FTZ R62, R101.reuse, R186, R70 ;  /* 0x000000ba653e7223 */ /* 0x040fe20000010046 */
[----:B------:R-:W-:Y:S01]  /*8d50*/  FFMA.FTZ R63, -R101, R164, R183 ;  /* 0x000000a4653f7223 */ /* 0x000fe200000101b7 */
[----:B------:R-:W0:Y:S01]  /*8d60*/  SHFL.DOWN PT, R69, R60, 0x1, 0x1f ;  /* 0x08201f003c457f89 */ /* 0x000e2200000e0000 */
[----:B------:R-:W-:Y:S01]  /*8d70*/  ISETP.GT.AND P0, PT, R52, 0x1e, PT ;  /* 0x0000001e3400780c */ /* 0x000fe20003f04270 */
[----:B------:R-:W-:Y:S01]  /*8d80*/  FMUL.FTZ R165, R165, R136 ;  /* 0x00000088a5a57220 */ /* 0x000fe20000410000 */
[----:B------:R-:W-:Y:S01]  /*8d90*/  FMUL.FTZ R152, R241, R152 ;  /* 0x00000098f1987220 */ /* 0x000fe20000410000 */
[----:B------:R-:W5:Y:S01]  /*8da0*/  SHFL.DOWN PT, R68, R61, 0x1, 0x1f ;  /* 0x08201f003d447f89 */ /* 0x000f6200000e0000 */
[----:B------:R-:W-:Y:S01]  /*8db0*/  FADD.FTZ R4, R131, R4 ;  /* 0x0000000483047221 */ /* 0x000fe20000010000 */
[----:B------:R-:W-:Y:S01]  /*8dc0*/  FFMA.FTZ R137, R242, R137, R165 ;  /* 0x00000089f2897223 */ /* 0x000fe200000100a5 */
[----:B------:R-:W-:Y:S01]  /*8dd0*/  FFMA.FTZ R219, R219, R64, R152 ;  /* 0x00000040dbdb7223 */ /* 0x000fe20000010098 */
[----:B------:R-:W2:Y:S01]  /*8de0*/  SHFL.DOWN PT, R147, R62, 0x1, 0x1f ;  /* 0x08201f003e937f89 */ /* 0x000ea200000e0000 */
[----:B------:R-:W-:Y:S01]  /*8df0*/  FMUL.FTZ R149, R222, R149 ;  /* 0x00000095de957220 */ /* 0x000fe20000410000 */
[----:B------:R-:W-:Y:S01]  /*8e00*/  FFMA.FTZ R204, R18, R204, R137 ;  /* 0x000000cc12cc7223 */ /* 0x000fe20000010089 */
[----:B------:R-:W-:Y:S01]  /*8e10*/  ISETP.GT.AND P2, PT, R52, 0xf, PT ;  /* 0x0000000f3400780c */ /* 0x000fe20003f44270 */
[----:B------:R-:W3:Y:S01]  /*8e20*/  SHFL.DOWN PT, R70, R63, 0x1, 0x1f ;  /* 0x08201f003f467f89 */ /* 0x000ee200000e0000 */
[----:B------:R-:W-:Y:S01]  /*8e30*/  FFMA.FTZ R67, R214, R67, R149 ;  /* 0x00000043d6437223 */ /* 0x000fe20000010095 */
[----:B------:R-:W-:Y:S01]  /*8e40*/  FMUL.FTZ R153, R218, R153 ;  /* 0x00000099da997220 */ /* 0x000fe20000410000 */
[----:B------:R-:W-:Y:S01]  /*8e50*/  FMUL.FTZ R162, R223, R162 ;  /* 0x000000a2dfa27220 */ /* 0x000fe20000410000 */
[----:B------:R-:W-:Y:S01]  /*8e60*/  FMUL.FTZ R220, R220, R155 ;  /* 0x0000009bdcdc7220 */ /* 0x000fe20000410000 */
[----:B------:R-:W-:Y:S01]  /*8e70*/  FFMA.FTZ R67, R44, R201, R67 ;  /* 0x000000c92c437223 */ /* 0x000fe20000010043 */
[----:B------:R-:W-:Y:S01]  /*8e80*/  FMUL.FTZ R160, R225, R160 ;  /* 0x000000a0e1a07220 */ /* 0x000fe20000410000 */
[----:B------:R-:W-:Y:S01]  /*8e90*/  FMUL.FTZ R163, R226, R163 ;  /* 0x000000a3e2a37220 */ /* 0x000fe20000410000 */
[----:B------:R-:W-:Y:S01]  /*8ea0*/  FMUL.FTZ R150, R229, R150 ;  /* 0x00000096e5967220 */ /* 0x000fe20000410000 */
[----:B------:R-:W-:Y:S01]  /*8eb0*/  FADD.FTZ R34, R67, R34 ;  /* 0x0000002243227221 */ /* 0x000fe20000010000 */
[----:B------:R-:W-:Y:S01]  /*8ec0*/  FMUL.FTZ R159, R230, R159 ;  /* 0x0000009fe69f7220 */ /* 0x000fe20000410000 */
[----:B------:R-:W-:Y:S01]  /*8ed0*/  FMUL.FTZ R154, R121, R154 ;  /* 0x0000009a799a7220 */ /* 0x000fe20000410000 */
[----:B0-----:R-:W-:Y:S01]  /*8ee0*/  @!P0 FADD.FTZ R60, R60, R69 ;  /* 0x000000453c3c8221 */ /* 0x001fe20000010000 */
[----:B------:R-:W-:Y:S01]  /*8ef0*/  FMUL.FTZ R157, R120, R157 ;  /* 0x0000009d789d7220 */ /* 0x000fe20000410000 */
[----:B------:R-:W-:Y:S01]  /*8f00*/  FFMA.FTZ R216, R216, R135, R153 ;  /* 0x00000087d8d87223 */ /* 0x000fe20000010099 */
[----:B------:R-:W-:Y:S01]  /*8f10*/  FFMA.FTZ R148, R217, R148, R162 ;  /* 0x00000094d9947223 */ /* 0x000fe200000100a2 */
[----:B-----5:R-:W-:Y:S01]  /*8f20*/  @!P0 FADD.FTZ R61, R61, R68 ;  /* 0x000000443d3d8221 */ /* 0x020fe20000010000 */
[----:B------:R-:W0:Y:S01]  /*8f30*/  SHFL.DOWN PT, R69, R60, 0x2, 0x1f ;  /* 0x08401f003c457f89 */ /* 0x000e2200000e0000 */
[----:B------:R-:W-:Y:S01]  /*8f40*/  FFMA.FTZ R215, R215, R142, R220 ;  /* 0x0000008ed7d77223 */ /* 0x000fe200000100dc */
[----:B------:R-:W-:Y:S01]  /*8f50*/  FFMA.FTZ R146, R213, R146, R160 ;  /* 0x00000092d5927223 */ /* 0x000fe200000100a0 */
[----:B--2---:R-:W-:Y:S01]  /*8f60*/  @!P0 FADD.FTZ R62, R62, R147 ;  /* 0x000000933e3e8221 */ /* 0x004fe20000010000 */
[----:B------:R-:W2:Y:S01]  /*8f70*/  SHFL.DOWN PT, R68, R61, 0x2, 0x1f ;  /* 0x08401f003d447f89 */ /* 0x000ea200000e0000 */
[----:B------:R-:W-:Y:S01]  /*8f80*/  FFMA.FTZ R212, R212, R145, R163 ;  /* 0x00000091d4d47223 */ /* 0x000fe200000100a3 */
[----:B------:R-:W-:Y:S01]  /*8f90*/  FFMA.FTZ R134, R211, R134, R150 ;  /* 0x00000086d3867223 */ /* 0x000fe20000010096 */
[----:B---3--:R-:W-:Y:S01]  /*8fa0*/  @!P0 FADD.FTZ R63, R63, R70 ;  /* 0x000000463f3f8221 */ /* 0x008fe20000010000 */
[----:B------:R-:W3:Y:S01]  /*8fb0*/  SHFL.DOWN PT, R137, R62, 0x2, 0x1f ;  /* 0x08401f003e897f89 */ /* 0x000ee200000e0000 */
        /* <DEDUP_REMOVED lines=17> */
[----:B------:R-:W-:Y:S01]  /*90d0*/  BSSY.RECONVERGENT B0, `(.L_x_9990) ;  /* 0x000003b000007945 */ /* 0x000fe20003800200 */
[----:B------:R-:W-:Y:S01]  /*90e0*/  FADD.FTZ R2, R167, R2 ;  /* 0x00000002a7027221 */ /* 0x000fe20000010000 */
[----:B--2---:R-:W-:Y:S01]  /*90f0*/  @!P0 FADD.FTZ R61, R61, R68 ;  /* 0x000000443d3d8221 */ /* 0x004fe20000010000 */
[----:B------:R-:W0:Y:S01]  /*9100*/  SHFL.DOWN PT, R69, R60, 0x4, 0x1f ;  /* 0x08801f003c457f89 */ /* 0x000e2200000e0000 */
[----:B------:R-:W-:Y:S01]  /*9110*/  FADD.FTZ R11, R132, R11 ;  /* 0x0000000b840b7221 */ /* 0x000fe20000010000 */
[----:B------:R-:W-:Y:S01]  /*9120*/  FADD.FTZ R41, R204, R41 ;  /* 0x00000029cc297221 */ /* 0x000fe20000010000 */
[----:B---3--:R-:W-:Y:S01]  /*9130*/  @!P0 FADD.FTZ R62, R62, R137 ;  /* 0x000000893e3e8221 */ /* 0x008fe20000010000 */
        /* <DEDUP_REMOVED lines=24> */
[----:B--2---:R-:W-:Y:S01]  /*92c0*/  @!P0 FADD.FTZ R61, R61, R64 ;  /* 0x000000403d3d8221 */ /* 0x004fe20000010000 */
[----:B------:R-:W0:Y:S01]  /*92d0*/  SHFL.DOWN PT, R67, R60, 0x8, 0x1f ;  /* 0x09001f003c437f89 */ /* 0x000e2200000e0000 */
[----:B------:R-:W-:Y:S01]  /*92e0*/  FADD.FTZ R8, R118, R8 ;  /* 0x0000000876087221 */ /* 0x000fe20000010000 */
[----:B------:R-:W-:Y:S01]  /*92f0*/  FADD.FTZ R26, R231, R26 ;  /* 0x0000001ae71a7221 */ /* 0x000fe20000010000 */
[----:B---3--:R-:W-:Y:S01]  /*9300*/  @!P0 FADD.FTZ R62, R62, R131 ;  /* 0x000000833e3e8221 */ /* 0x008fe20000010000 */
[----:B------:R-:W2:Y:S01]  /*9310*/  SHFL.DOWN PT, R64, R61, 0x8, 0x1f ;  /* 0x09001f003d407f89 */ /* 0x000ea200000e0000 */
[----:B------:R-:W-:Y:S01]  /*9320*/  FFMA.FTZ R144, R207, R144, R158 ;  /* 0x00000090cf907223 */ /* 0x000fe2000001009e */
[----:B-----5:R-:W-:-:S02]  /*9330*/  @!P0 FADD.FTZ R63, R63, R68 ;  /* 0x000000443f3f8221 */ /* 0x020fc40000010000 */
[----:B------:R-:W3:Y:S01]  /*9340*/  SHFL.DOWN PT, R69, R62, 0x8, 0x1f ;  /* 0x09001f003e457f89 */ /* 0x000ee200000e0000 */
[----:B------:R-:W-:-:S03]  /*9350*/  ISETP.GT.AND P0, PT, R52, 0x17, PT ;  /* 0x000000173400780c */ /* 0x000fc60003f04270 */
[----:B------:R-:W5:Y:S10]  /*9360*/  SHFL.DOWN PT, R68, R63, 0x8, 0x1f ;  /* 0x09001f003f447f89 */ /* 0x000f7400000e0000 */
[----:B0-----:R-:W-:Y:S01]  /*9370*/  @!P0 FADD.FTZ R60, R60, R67 ;  /* 0x000000433c3c8221 */ /* 0x001fe20000010000 */
[----:B--2---:R-:W-:-:S04]  /*9380*/  @!P0 FADD.FTZ R61, R61, R64 ;  /* 0x000000403d3d8221 */ /* 0x004fc80000010000 */
[----:B------:R0:W2:Y:S01]  /*9390*/  SHFL.DOWN PT, R67, R60, 0x10, 0x1f ;  /* 0x0a001f003c437f89 */ /* 0x0000a200000e0000 */
[----:B---3--:R-:W-:Y:S01]  /*93a0*/  @!P0 FADD.FTZ R62, R62, R69 ;  /* 0x000000453e3e8221 */ /* 0x008fe20000010000 */
[----:B-----5:R-:W-:-:S04]  /*93b0*/  @!P0 FADD.FTZ R63, R63, R68 ;  /* 0x000000443f3f8221 */ /* 0x020fc80000010000 */
[----:B------:R0:W3:Y:S04]  /*93c0*/  SHFL.DOWN PT, R69, R62, 0x10, 0x1f ;  /* 0x0a001f003e457f89 */ /* 0x0000e800000e0000 */
[----:B------:R0:W0:Y:S04]  /*93d0*/  SHFL.DOWN PT, R68, R61, 0x10, 0x1f ;  /* 0x0a001f003d447f89 */ /* 0x00002800000e0000 */
[----:B------:R0:W0:Y:S01]  /*93e0*/  SHFL.DOWN PT, R70, R63, 0x10, 0x1f ;  /* 0x0a001f003f467f89 */ /* 0x00002200000e0000 */
[----:B------:R-:W-:Y:S05]  /*93f0*/  @P2 BRA `(.L_x_9991) ;  /* 0x0000000000202947 */ /* 0x000fea0003800000 */
[----:B------:R-:W-:Y:S01]  /*9400*/  ISETP.NE.AND P0, PT, R52, RZ, PT ;  /* 0x000000ff3400720c */ /* 0x000fe20003f05270 */
[----:B0-2---:R-:W-:Y:S01]  /*9410*/  FADD.FTZ R60, R60, R67 ;  /* 0x000000433c3c7221 */ /* 0x005fe20000010000 */
[----:B------:R-:W-:Y:S01]  /*9420*/  FADD.FTZ R61, R61, R68 ;  /* 0x000000443d3d7221 */ /* 0x000fe20000010000 */
[----:B---3--:R-:W-:Y:S01]  /*9430*/  FADD.FTZ R62, R62, R69 ;  /* 0x000000453e3e7221 */ /* 0x008fe20000010000 */
[----:B------:R-:W-:-:S09]  /*9440*/  FADD.FTZ R63, R63, R70 ;  /* 0x000000463f3f7221 */ /* 0x000fd20000010000 */
[----:B------:R-:W-:-:S04]  /*9450*/  @!P0 SHF.R.U32.HI R64, RZ, 0x1, R53 ;  /* 0x00000001ff408819 */ /* 0x000fc80000011635 */
[----:B------:R-:W-:-:S05]  /*9460*/  @!P0 LOP3.LUT R64, R64, 0x1f0, RZ, 0xc0, !PT ;  /* 0x000001f040408812 */ /* 0x000fca00078ec0ff */
[----:B------:R0:W-:Y:S02]  /*9470*/  @!P0 STS.128 [R64+UR20+0x3190], R60 ;  /* 0x0031903c40008988 */ /* 0x0001e40008000c14 */
.L_x_9991:
[----:B------:R-:W-:Y:S05]  /*9480*/  BSYNC.RECONVERGENT B0 ;  /* 0x0000000000007941 */ /* 0x000fea0003800200 */
.L_x_9990:
        /* <DEDUP_REMOVED lines=23> */
[----:B------:R-:W-:-:S04]  /*9600*/  ULEA UR21, UR8, UR20, 0x3 ;  /* 0x0000001408157291 */ /* 0x000fc8000f8e18ff */
[----:B------:R-:W-:-:S13]  /*9610*/  PLOP3.LUT P0, PT, PT, PT, UP0, 0x80, 0x8 ;  /* 0x000000000008781c */ /* 0x000fda0003f0f008 */
[----:B---3--:R-:W2:Y:S04]  /*9620*/  @P0 LDS.64 R68, [UR21+0x63e0] ;  /* 0x0063e015ff440984 */ /* 0x008ea80008000a00 */
[----:B------:R-:W3:Y:S01]  /*9630*/  @P0 LDS.64 R70, [UR21+0x5be0] ;  /* 0x005be015ff460984 */ /* 0x000ee20008000a00 */
[----:B0-----:R-:W-:Y:S01]  /*9640*/  FADD.FTZ R62, R66, R62 ;  /* 0x0000003e423e7221 */ /* 0x001fe20000010000 */
[----:B------:R-:W-:Y:S01]  /*9650*/  FADD.FTZ R63, R67, R63 ;  /* 0x0000003f433f7221 */ /* 0x000fe20000010000 */
[----:B------:R-:W-:Y:S01]  /*9660*/  FADD.FTZ R60, R64, R60 ;  /* 0x0000003c403c7221 */ /* 0x000fe20000010000 */
[----:B------:R-:W-:Y:S01]  /*9670*/  FADD.FTZ R61, R65, R61 ;  /* 0x0000003d413d7221 */ /* 0x000fe20000010000 */
[----:B--2---:R-:W-:Y:S01]  /*9680*/  @P0 FADD.FTZ R62, R62, R68 ;  /* 0x000000443e3e0221 */ /* 0x004fe20000010000 */
[----:B------:R-:W-:Y:S01]  /*9690*/  @P0 FADD.FTZ R63, R63, R69 ;  /* 0x000000453f3f0221 */ /* 0x000fe20000010000 */
[----:B---3--:R-:W-:Y:S01]  /*96a0*/  @P0 FADD.FTZ R60, R60, R70 ;  /* 0x000000463c3c0221 */ /* 0x008fe20000010000 */
[----:B------:R-:W-:-:S03]  /*96b0*/  @P0 FADD.FTZ R61, R61, R71 ;  /* 0x000000473d3d0221 */ /* 0x000fc60000010000 */
[----:B------:R0:W-:Y:S04]  /*96c0*/  STS.64 [UR21+0x63e0], R62 ;  /* 0x0063e03eff007988 */ /* 0x0001e80008000a15 */
[----:B------:R0:W-:Y:S02]  /*96d0*/  STS.64 [UR21+0x5be0], R60 ;  /* 0x005be03cff007988 */ /* 0x0001e40008000a15 */
.L_x_9993:
[----:B------:R-:W-:Y:S05]  /*96e0*/  BSYNC.RECONVERGENT B0 ;  /* 0x0000000000007941 */ /* 0x000fea0003800200 */
.L_x_9992:
[----:B------:R-:W-:-:S04]  /*96f0*/  UIADD3 UR8, UPT, UPT, UR8, 0x1, URZ ;  /* 0x0000000108087890 */ /* 0x000fc8000fffe0ff */
[----:B------:R-:W-:-:S09]  /*9700*/  UISETP.GE.AND UP0, UPT, UR8, UR44, UPT ;  /* 0x0000002c0800728c */ /* 0x000fd2000bf06270 */
[----:B------:R-:W-:Y:S05]  /*9710*/  BRA.U !UP0, `(.L_x_9994) ;  /* 0xffffff8108287547 */ /* 0x000fea000b83ffff */
.L_x_9895:
[----:B------:R-:W-:Y:S01]  /*9720*/  BAR.SYNC.DEFER_BLOCKING 0x0 ;  /* 0x0000000000007b1d */ /* 0x000fe20000010000 */
[----:B------:R-:W-:Y:S01]  /*9730*/  F2FP.BF16.F32.PACK_AB R17, R8, R17 ;  /* 0x000000110811723e */ /* 0x000fe200000010ff */
[----:B------:R-:W-:Y:S01]  /*9740*/  UIADD3 UR8, UPT, UPT, UR11, -0x1, URZ ;  /* 0xffffffff0b087890 */ /* 0x000fe2000fffe0ff */
[----:B------:R-:W-:Y:S01]  /*9750*/  F2FP.BF16.F32.PACK_AB R16, R9, R16 ;  /* 0x000000100910723e */ /* 0x000fe200000010ff */
[----:B------:R-:W-:Y:S01]  /*9760*/  FADD.FTZ R0, R83, R22 ;  /* 0x0000001653007221 */ /* 0x000fe20000010000 */
[----:B------:R-:W-:Y:S01]  /*9770*/  F2FP.BF16.F32.PACK_AB R19, R6, R15 ;  /* 0x0000000f0613723e */ /* 0x000fe200000010ff */
[----:B------:R-:W5:Y:S01]  /*9780*/  LDCU.64 UR26, c[0x0][0x4f8] ;  /* 0x00009f00ff1a77ac */ /* 0x000f620008000a00 */
[----:B------:R-:W-:Y:S02]  /*9790*/  F2FP.BF16.F32.PACK_AB R18, R7, R14 ;  /* 0x0000000e0712723e */ /* 0x000fe400000010ff */
[----:B------:R-:W-:Y:S01]  /*97a0*/  F2FP.BF16.F32.PACK_AB R11, R2, R11 ;  /* 0x0000000b020b723e */ /* 0x000fe200000010ff */
[----:B------:R-:W0:Y:S01]  /*97b0*/  LDCU.64 UR28, c[0x0][0x500] ;  /* 0x0000a000ff1c77ac */ /* 0x000e220008000a00 */
[----:B------:R-:W-:-:S02]  /*97c0*/  F2FP.BF16.F32.PACK_AB R10, R3, R10 ;  /* 0x0000000a030a723e */ /* 0x000fc400000010ff */
[----:B------:R-:W-:Y:S01]  /*97d0*/  F2FP.BF16.F32.PACK_AB R9, R4, R13 ;  /* 0x0000000d0409723e */ /* 0x000fe200000010ff */
[----:B------:R-:W-:Y:S01]  /*97e0*/  USHF.L.U32 UR24, UR8, 0xa, URZ ;  /* 0x0000000a08187899 */ /* 0x000fe200080006ff */
[----:B------:R-:W-:Y:S01]  /*97f0*/  F2FP.BF16.F32.PACK_AB R8, R5, R12 ;  /* 0x0000000c0508723e */ /* 0x000fe200000010ff */
[----:B------:R-:W1:Y:S01]  /*9800*/  LDCU.64 UR30, c[0x0][0x550] ;  /* 0x0000aa00ff1e77ac */ /* 0x000e620008000a00 */
[----:B------:R-:W-:Y:S01]  /*9810*/  SHF.L.U32 R53, R53, 0x1, RZ ;  /* 0x0000000135357819 */ /* 0x000fe200000006ff */
[----:B------:R-:W-:Y:S01]  /*9820*/  FADD.FTZ R5, R0, R25 ;  /* 0x0000001900057221 */ /* 0x000fe20000010000 */
[----:B------:R-:W-:Y:S02]  /*9830*/  USHF.R.S32.HI UR25, URZ, 0x1f, UR24 ;  /* 0x0000001fff197899 */ /* 0x000fe40008011418 */
[----:B------:R-:W-:Y:S01]  /*9840*/  LOP3.LUT R4, R53, 0x7c0, RZ, 0xc0, !PT ;  /* 0x000007c035047812 */ /* 0x000fe200078ec0ff */
[----:B------:R-:W-:Y:S01]  /*9850*/  FADD.FTZ R0, R5, R24 ;  /* 0x0000001805007221 */ /* 0x000fe20000010000 */
[----:B------:R-:W-:Y:S01]  /*9860*/  UIADD3 UR16, UP1, UPT, UR16, -0x800, URZ ;  /* 0xfffff80010107890 */ /* 0x000fe2000ff3e0ff */
[----:B------:R2:W-:Y:S01]  /*9870*/  STS.128 [R50], R16 ;  /* 0x0000001032007388 */ /* 0x0005e20000000c00 */
[----:B-----5:R-:W-:Y:S01]  /*9880*/  UIMAD.WIDE.U32 UR20, UR33, UR26, UR24 ;  /* 0x0000001a211472a5 */ /* 0x020fe2000f8e0018 */
[----:B------:R-:W-:Y:S01]  /*9890*/  LOP3.LUT R7, R4, 0x1f, R81, 0xf8, !PT ;  /* 0x0000001f04077812 */ /* 0x000fe200078ef851 */
[----:B------:R-:W-:Y:S01]  /*98a0*/  FADD.FTZ R5, R0, R27 ;  /* 0x0000001b00057221 */ /* 0x000fe20000010000 */
[----:B------:R5:W-:Y:S01]  /*98b0*/  STS.128 [R50+0x10], R8 ;  /* 0x0000100832007388 */ /* 0x000be20000000c00 */
[----:B------:R-:W-:-:S03]  /*98c0*/  NOP ;  /* 0x0000000000007918 */ /* 0x000fc60000000000 */
[----:B------:R-:W3:Y:S01]  /*98d0*/  LDS.128 R12, [R51] ;  /* 0x00000000330c7984 */ /* 0x000ee20000000c00 */
[----:B------:R-:W-:Y:S02]  /*98e0*/  UIMAD UR21, UR33, UR27, UR21 ;  /* 0x0000001b211572a4 */ /* 0x000fe4000f8e0215 */
[----:B------:R-:W-:Y:S01]  /*98f0*/  UIADD3 UR14, UP2, UPT, UR14, -0x800, URZ ;  /* 0xfffff8000e0e7890 */ /* 0x000fe2000ff5e0ff */
[----:B------:R-:W4:Y:S01]  /*9900*/  LDS.128 R44, [R51+0x200] ;  /* 0x00020000332c7984 */ /* 0x000f220000000c00 */
[----:B0-----:R-:W-:Y:S01]  /*9910*/  UIMAD.WIDE.U32 UR20, UR32, UR28, UR20 ;  /* 0x0000001c201472a5 */ /* 0x001fe2000f8e0014 */
[----:B--2---:R-:W-:Y:S01]  /*9920*/  F2FP.BF16.F32.PACK_AB R19, R41, R40 ;  /* 0x000000282913723e */ /* 0x004fe200000010ff */
[----:B------:R-:W-:Y:S01]  /*9930*/  UIADD3 UR12, UP3, UPT, UR12, -0x800, URZ ;  /* 0xfffff8000c0c7890 */ /* 0x000fe2000ff7e0ff */
[----:B------:R-:W-:Y:S01]  /*9940*/  F2FP.BF16.F32.PACK_AB R18, R39, R36 ;  /* 0x000000242712723e */ /* 0x000fe200000010ff */
[----:B------:R-:W-:Y:S01]  /*9950*/  UIMAD UR26, UR32, UR29, UR21 ;  /* 0x0000001d201a72a4 */ /* 0x000fe2000f8e0215 */
[----:B-----5:R-:W-:Y:S01]  /*9960*/  F2FP.BF16.F32.PACK_AB R9, R27, R24 ;  /* 0x000000181b09723e */ /* 0x020fe200000010ff */
[----:B-1----:R-:W-:Y:S01]  /*9970*/  ULEA UR21, UP0, UR20, UR30, 0x1 ;  /* 0x0000001e14157291 */ /* 0x002fe2000f8008ff */
[----:B------:R-:W-:Y:S01]  /*9980*/  F2FP.BF16.F32.PACK_AB R8, R25, R22 ;  /* 0x000000161908723e */ /* 0x000fe200000010ff */
[----:B------:R-:W0:Y:S01]  /*9990*/  LDCU.64 UR28, c[0x0][0x560] ;  /* 0x0000ac00ff1c77ac */ /* 0x000e220008000a00 */
[----:B------:R-:W-:-:S02]  /*99a0*/  F2FP.BF16.F32.PACK_AB R11, R31, R30 ;  /* 0x0000001e1f0b723e */ /* 0x000fc400000010ff */
[----:B------:R-:W-:Y:S01]  /*99b0*/  F2FP.BF16.F32.PACK_AB R10, R29, R26 ;  /* 0x0000001a1d0a723e */ /* 0x000fe200000010ff */
[----:B------:R-:W-:Y:S01]  /*99c0*/  ULEA.HI.X UR20, UR20, UR31, UR26, 0x1, UP0 ;  /* 0x0000001f14147291 */ /* 0x000fe200080f0c1a */
[----:B------:R-:W-:Y:S01]  /*99d0*/  MOV R2, UR21 ;  /* 0x0000001500027c02 */ /* 0x000fe20008000f00 */
[----:B------:R-:W-:Y:S01]  /*99e0*/  FADD.FTZ R26, R5, R26 ;  /* 0x0000001a051a7221 */ /* 0x000fe20000010000 */
[----:B------:R-:W-:Y:S01]  /*99f0*/  F2FP.BF16.F32.PACK_AB R17, R37, R34 ;  /* 0x000000222511723e */ /* 0x000fe200000010ff */
[----:B------:R-:W1:Y:S01]  /*9a00*/  LDCU.64 UR26, c[0x0][0x520] ;  /* 0x0000a400ff1a77ac */ /* 0x000e620008000a00 */
[----:B------:R-:W-:Y:S01]  /*9a10*/  F2FP.BF16.F32.PACK_AB R16, R35, R32 ;  /* 0x000000202310723e */ /* 0x000fe200000010ff */
[----:B------:R-:W-:Y:S01]  /*9a20*/  FADD.FTZ R29, R26, R29 ;  /* 0x0000001d1a1d7221 */ /* 0x000fe20000010000 */
[----:B------:R-:W-:Y:S01]  /*9a30*/  MOV R3, UR20 ;  /* 0x0000001400037c02 */ /* 0x000fe20008000f00 */
[----:B------:R-:W-:Y:S02]  /*9a40*/  UIADD3.X UR15, UPT, UPT, UR15, -0x1, URZ, UP1, !UPT ;  /* 0xffffffff0f0f7890 */ /* 0x000fe40008ffe4ff */
[----:B------:R-:W-:Y:S01]  /*9a50*/  FADD.FTZ R30, R29, R30 ;  /* 0x0000001e1d1e7221 */ /* 0x000fe20000010000 */
[----:B------:R-:W2:Y:S01]  /*9a60*/  LDCU.64 UR20, c[0x0][0x518] ;  /* 0x0000a300ff1477ac */ /* 0x000ea20008000a00 */
[----:B------:R-:W-:-:S04]  /*9a70*/  IMAD.WIDE.U32 R2, R7, 0x10, R2 ;  /* 0x0000001007027825 */ /* 0x000fc800078e0002 */
[----:B------:R-:W-:Y:S01]  /*9a80*/  FADD.FTZ R31, R30, R31 ;  /* 0x0000001f1e1f7221 */ /* 0x000fe20000010000 */
[----:B------:R-:W-:Y:S02]  /*9a90*/  UIADD3.X UR17, UPT, UPT, UR17, -0x1, URZ, UP2, !UPT ;  /* 0xffffffff11117890 */ /* 0x000fe400097fe4ff */
[----:B------:R-:W-:Y:S01]  /*9aa0*/  UIADD3.X UR13, UPT, UPT, UR13, -0x1, URZ, UP3, !UPT ;  /* 0xffffffff0d0d7890 */ /* 0x000fe20009ffe4ff */
        /* <DEDUP_REMOVED lines=9> */
[----:B------:R-:W-:-:S03]  /*9b40*/  FADD.FTZ R36, R37, R36 ;  /* 0x0000002425247221 */ /* 0x000fc60000010000 */
[----:B------:R-:W-:Y:S01]  /*9b50*/  UMOV UR20, UR24 ;  /* 0x0000001800147c82 */ /* 0x000fe20008000000 */
[----:B------:R-:W-:Y:S01]  /*9b60*/  FADD.FTZ R39, R36, R39 ;  /* 0x0000002724277221 */ /* 0x000fe20000010000 */
[----:B-1----:R-:W-:-:S03]  /*9b70*/  UIMAD.WIDE.U32 UR20, UR32, UR26, UR20 ;  /* 0x0000001a201472a5 */ /* 0x002fc6000f8e0014 */
[----:B------:R-:W-:Y:S01]  /*9b80*/  FADD.FTZ R40, R39, R40 ;  /* 0x0000002827287221 */ /* 0x000fe20000010000 */
[----:B------:R-:W-:Y:S02]  /*9b90*/  UIMAD UR24, UR32, UR27, UR21 ;  /* 0x0000001b201872a4 */ /* 0x000fe4000f8e0215 */
[----:B0-----:R-:W-:Y:S01]  /*9ba0*/  ULEA UR21, UP0, UR20, UR28, 0x1 ;  /* 0x0000001c14157291 */ /* 0x001fe2000f8008ff */
[----:B------:R-:W-:-:S03]  /*9bb0*/  FADD.FTZ R83, R40, R41 ;  /* 0x0000002928537221 */ /* 0x000fc60000010000 */
[----:B------:R-:W-:Y:S02]  /*9bc0*/  ULEA.HI.X UR20, UR20, UR29, UR24, 0x1, UP0 ;  /* 0x0000001d14147291 */ /* 0x000fe400080f0c18 */
[----:B---3--:R-:W-:Y:S01]  /*9bd0*/  MOV R2, UR21 ;  /* 0x0000001500027c02 */ /* 0x008fe20008000f00 */
[----:B------:R-:W-:Y:S01]  /*9be0*/  UIADD3 UR19, UP0, UPT, UR19, -0x1000, URZ ;  /* 0xfffff00013137890 */ /* 0x000fe2000ff1e0ff */
[----:B------:R-:W-:Y:S02]  /*9bf0*/  STS.128 [R50], R8 ;  /* 0x0000000832007388 */ /* 0x000fe40000000c00 */
        /* <DEDUP_REMOVED lines=12> */
.L_x_9894:
        /* <DEDUP_REMOVED lines=41> */
.L_x_9997:
[----:B------:R-:W-:Y:S05]  /*9f50*/  BSYNC.RECONVERGENT B0 ;  /* 0x0000000000007941 */ /* 0x000fea0003800200 */
.L_x_9996:
        /* <DEDUP_REMOVED lines=39> */
.L_x_9999:
[----:B------:R-:W-:Y:S05]  /*a1d0*/  BSYNC.RECONVERGENT B0 ;  /* 0x0000000000007941 */ /* 0x000fea0003800200 */
.L_x_9998:
        /* <DEDUP_REMOVED lines=17> */
.L_x_10001:
        /* <DEDUP_REMOVED lines=26> */
.L_x_10000:
[----:B------:R-:W-:Y:S05]  /*a490*/  EXIT ;  /* 0x000000000000794d */ /* 0x000fea0003800000 */
.L_x_9900:
[----:B------:R-:W-:Y:S01]  /*a4a0*/  HFMA2 R201, -RZ, RZ, 0, 5.9604644775390625e-08 ;  /* 0x00000001ffc97431 */ /* 0x000fe200000001ff */
[----:B------:R-:W-:Y:S02]  /*a4b0*/  MOV R204, R69 ;  /* 0x0000004500cc7202 */ /* 0x000fe40000000f00 */
[----:B------:R-:W-:Y:S02]  /*a4c0*/  MOV R206, RZ ;  /* 0x000000ff00ce7202 */ /* 0x000fe40000000f00 */
[----:B------:R-:W-:-:S07]  /*a4d0*/  MOV R73, 0xffffffff ;  /* 0xffffffff00497802 */ /* 0x000fce0000000f00 */
[----:B01---5:R-:W-:Y:S05]  /*a4e0*/  WARPSYNC.COLLECTIVE R73, `(.L_x_10002) ;  /* 0x0000000049087348 */ /* 0x023fea0003c00000 */
[----:B------:R2:W3:Y:S02]  /*a4f0*/  SHFL.UP P6, R200, R204, R201, R206 ;  /* 0x040000c9ccc87389 */ /* 0x0004e400000c00ce */
[----:B0123-5:R-:W-:Y:S05]  /*a500*/  ENDCOLLECTIVE ;  /* 0x000000000000791b */ /* 0x02ffea0003800000 */
.L_x_10002:
[----:B------:R-:W-:Y:S02]  /*a510*/  MOV R204, R75 ;  /* 0x0000004b00cc7202 */ /* 0x000fe40000000f00 */
[----:B------:R-:W-:-:S07]  /*a520*/  MOV R68, R200 ;  /* 0x000000c800447202 */ /* 0x000fce0000000f00 */
[----:B------:R-:W-:Y:S05]  /*a530*/  WARPSYNC.COLLECTIVE R73, `(.L_x_10003) ;  /* 0x0000000049087348 */ /* 0x000fea0003c00000 */
[----:B------:R0:W1:Y:S02]  /*a540*/  SHFL.UP P6, R200, R204, R201, R206 ;  /* 0x040000c9ccc87389 */ /* 0x00006400000c00ce */
[----:B01----:R-:W-:Y:S05]  /*a550*/  ENDCOLLECTIVE ;  /* 0x000000000000791b */ /* 0x003fea0003800000 */
.L_x_10003:
[----:B------:R-:W-:Y:S02]  /*a560*/  MOV R204, R198 ;  /* 0x000000c600cc7202 */ /* 0x000fe40000000f00 */
[----:B------:R-:W-:-:S07]  /*a570*/  MOV R70, R200 ;  /* 0x000000c800467202 */ /* 0x000fce0000000f00 */
[----:B------:R-:W-:Y:S05]  /*a580*/  WARPSYNC.COLLECTIVE R73, `(.L_x_10004) ;  /* 0x0000000049087348 */ /* 0x000fea0003c00000 */
[----:B------:R0:W1:Y:S02]  /*a590*/  SHFL.UP P6, R200, R204, R201, R206 ;  /* 0x040000c9ccc87389 */ /* 0x00006400000c00ce */
[----:B01----:R-:W-:Y:S05]  /*a5a0*/  ENDCOLLECTIVE ;  /* 0x000000000000791b */ /* 0x003fea0003800000 */
.L_x_10004:
[----:B------:R-:W-:Y:S02]  /*a5b0*/  MOV R204, R199 ;  /* 0x000000c700cc7202 */ /* 0x000fe40000000f00 */
[----:B------:R-:W-:-:S07]  /*a5c0*/  MOV R72, R200 ;  /* 0x000000c800487202 */ /* 0x000fce0000000f00 */
[----:B------:R-:W-:Y:S05]  /*a5d0*/  WARPSYNC.COLLECTIVE R73, `(.L_x_10005) ;  /* 0x0000000049087348 */ /* 0x000fea0003c00000 */
[----:B------:R0:W1:Y:S02]  /*a5e0*/  SHFL.UP P6, R200, R204, R201, R206 ;  /* 0x040000c9ccc87389 */ /* 0x00006400000c00ce */
[----:B01----:R-:W-:Y:S05]  /*a5f0*/  ENDCOLLECTIVE ;  /* 0x000000000000791b */ /* 0x003fea0003800000 */
.L_x_10005:
        /* <DEDUP_REMOVED lines=15> */
.L_x_10006:
[----:B------:R-:W-:Y:S02]  /*a6f0*/  MOV R204, R75 ;  /* 0x0000004b00cc7202 */ /* 0x000fe40000000f00 */
[----:B------:R-:W-:-:S07]  /*a700*/  MOV R68, R200 ;  /* 0x000000c800447202 */ /* 0x000fce0000000f00 */
[----:B------:R-:W-:Y:S05]  /*a710*/  WARPSYNC.COLLECTIVE R73, `(.L_x_10007) ;  /* 0x0000000049087348 */ /* 0x000fea0003c00000 */
[----:B------:R0:W1:Y:S02]  /*a720*/  SHFL.UP P6, R200, R204, R201, R206 ;  /* 0x040000c9ccc87389 */ /* 0x00006400000c00ce */
[----:B01----:R-:W-:Y:S05]  /*a730*/  ENDCOLLECTIVE ;  /* 0x000000000000791b */ /* 0x003fea0003800000 */
.L_x_10007:
[----:B------:R-:W-:Y:S02]  /*a740*/  MOV R204, R198 ;  /* 0x000000c600cc7202 */ /* 0x000fe40000000f00 */
[----:B------:R-:W-:-:S07]  /*a750*/  MOV R70, R200 ;  /* 0x000000c800467202 */ /* 0x000fce0000000f00 */
[----:B------:R-:W-:Y:S05]  /*a760*/  WARPSYNC.COLLECTIVE R73, `(.L_x_10008) ;  /* 0x0000000049087348 */ /* 0x000fea0003c00000 */
[----:B------:R0:W1:Y:S02]  /*a770*/  SHFL.UP P6, R200, R204, R201, R206 ;  /* 0x040000c9ccc87389 */ /* 0x00006400000c00ce */
[----:B01----:R-:W-:Y:S05]  /*a780*/  ENDCOLLECTIVE ;  /* 0x000000000000791b */ /* 0x003fea0003800000 */
.L_x_10008:
[----:B------:R-:W-:Y:S02]  /*a790*/  MOV R204, R199 ;  /* 0x000000c700cc7202 */ /* 0x000fe40000000f00 */
[----:B------:R-:W-:-:S07]  /*a7a0*/  MOV R72, R200 ;  /* 0x000000c800487202 */ /* 0x000fce0000000f00 */
[----:B------:R-:W-:Y:S05]  /*a7b0*/  WARPSYNC.COLLECTIVE R73, `(.L_x_10009) ;  /* 0x0000000049087348 */ /* 0x000fea0003c00000 */
[----:B------:R0:W1:Y:S02]  /*a7c0*/  SHFL.UP P6, R200, R204, R201, R206 ;  /* 0x040000c9ccc87389 */ /* 0x00006400000c00ce */
[----:B01----:R-:W-:Y:S05]  /*a7d0*/  ENDCOLLECTIVE ;  /* 0x000000000000791b */ /* 0x003fea0003800000 */
.L_x_10009:
        /* <DEDUP_REMOVED lines=15> */
.L_x_10010:
[----:B------:R-:W-:Y:S02]  /*a8d0*/  MOV R204, R75 ;  /* 0x0000004b00cc7202 */ /* 0x000fe40000000f00 */
[----:B------:R-:W-:-:S07]  /*a8e0*/  MOV R68, R200 ;  /* 0x000000c800447202 */ /* 0x000fce0000000f00 */
[----:B------:R-:W-:Y:S05]  /*a8f0*/  WARPSYNC.COLLECTIVE R73, `(.L_x_10011) ;  /* 0x0000000049087348 */ /* 0x000fea0003c00000 */
[----:B------:R0:W1:Y:S02]  /*a900*/  SHFL.UP P6, R200, R204, R201, R206 ;  /* 0x040000c9ccc87389 */ /* 0x00006400000c00ce */
[----:B01----:R-:W-:Y:S05]  /*a910*/  ENDCOLLECTIVE ;  /* 0x000000000000791b */ /* 0x003fea0003800000 */
.L_x_10011:
[----:B------:R-:W-:Y:S02]  /*a920*/  MOV R204, R198 ;  /* 0x000000c600cc7202 */ /* 0x000fe40000000f00 */
[----:B------:R-:W-:-:S07]  /*a930*/  MOV R70, R200 ;  /* 0x000000c800467202 */ /* 0x000fce0000000f00 */
[----:B------:R-:W-:Y:S05]  /*a940*/  WARPSYNC.COLLECTIVE R73, `(.L_x_10012) ;  /* 0x0000000049087348 */ /* 0x000fea0003c00000 */
[----:B------:R0:W1:Y:S02]  /*a950*/  SHFL.UP P6, R200, R204, R201, R206 ;  /* 0x040000c9ccc87389 */ /* 0x00006400000c00ce */
[----:B01----:R-:W-:Y:S05]  /*a960*/  ENDCOLLECTIVE ;  /* 0x000000000000791b */ /* 0x003fea0003800000 */
.L_x_10012:
[----:B------:R-:W-:Y:S02]  /*a970*/  MOV R204, R199 ;  /* 0x000000c700cc7202 */ /* 0x000fe40000000f00 */
[----:B------:R-:W-:-:S07]  /*a980*/  MOV R72, R200 ;  /* 0x000000c800487202 */ /* 0x000fce0000000f00 */
[----:B------:R-:W-:Y:S05]  /*a990*/  WARPSYNC.COLLECTIVE R73, `(.L_x_10013) ;  /* 0x0000000049087348 */ /* 0x000fea0003c00000 */
[----:B------:R0:W1:Y:S02]  /*a9a0*/  SHFL.UP P6, R200, R204, R201, R206 ;  /* 0x040000c9ccc87389 */ /* 0x00006400000c00ce */
[----:B01----:R-:W-:Y:S05]  /*a9b0*/  ENDCOLLECTIVE ;  /* 0x000000000000791b */ /* 0x003fea0003800000 */
.L_x_10013:
        /* <DEDUP_REMOVED lines=15> */
.L_x_10014:
[----:B------:R-:W-:Y:S02]  /*aab0*/  MOV R204, R75 ;  /* 0x0000004b00cc7202 */ /* 0x000fe40000000f00 */
[----:B------:R-:W-:-:S07]  /*aac0*/  MOV R68, R200 ;  /* 0x000000c800447202 */ /* 0x000fce0000000f00 */
[----:B------:R-:W-:Y:S05]  /*aad0*/  WARPSYNC.COLLECTIVE R73, `(.L_x_10015) ;  /* 0x0000000049087348 */ /* 0x000fea0003c00000 */
[----:B------:R0:W1:Y:S02]  /*aae0*/  SHFL.UP P6, R200, R204, R201, R206 ;  /* 0x040000c9ccc87389 */ /* 0x00006400000c00ce */
[----:B01----:R-:W-:Y:S05]  /*aaf0*/  ENDCOLLECTIVE ;  /* 0x000000000000791b */ /* 0x003fea0003800000 */
.L_x_10015:
[----:B------:R-:W-:Y:S02]  /*ab00*/  MOV R204, R198 ;  /* 0x000000c600cc7202 */ /* 0x000fe40000000f00 */
[----:B------:R-:W-:-:S07]  /*ab10*/  MOV R70, R200 ;  /* 0x000000c800467202 */ /* 0x000fce0000000f00 */
[----:B------:R-:W-:Y:S05]  /*ab20*/  WARPSYNC.COLLECTIVE R73, `(.L_x_10016) ;  /* 0x0000000049087348 */ /* 0x000fea0003c00000 */
[----:B------:R0:W1:Y:S02]  /*ab30*/  SHFL.UP P6, R200, R204, R201, R206 ;  /* 0x040000c9ccc87389 */ /* 0x00006400000c00ce */
[----:B01----:R-:W-:Y:S05]  /*ab40*/  ENDCOLLECTIVE ;  /* 0x000000000000791b */ /* 0x003fea0003800000 */
.L_x_10016:
[----:B------:R-:W-:Y:S02]  /*ab50*/  MOV R204, R199 ;  /* 0x000000c700cc7202 */ /* 0x000fe40000000f00 */
[----:B------:R-:W-:-:S07]  /*ab60*/  MOV R72, R200 ;  /* 0x000000c800487202 */ /* 0x000fce0000000f00 */
[----:B------:R-:W-:Y:S05]  /*ab70*/  WARPSYNC.COLLECTIVE R73, `(.L_x_10017) ;  /* 0x0000000049087348 */ /* 0x000fea0003c00000 */
[----:B------:R0:W1:Y:S02]  /*ab80*/  SHFL.UP P6, R200, R204, R201, R206 ;  /* 0x040000c9ccc87389 */ /* 0x00006400000c00ce */
[----:B01----:R-:W-:Y:S05]  /*ab90*/  ENDCOLLECTIVE ;  /* 0x000000000000791b */ /* 0x003fea0003800000 */
.L_x_10017:
        /* <DEDUP_REMOVED lines=15> */
.L_x_10018:
[----:B------:R-:W-:Y:S02]  /*ac90*/  MOV R204, R75 ;  /* 0x0000004b00cc7202 */ /* 0x000fe40000000f00 */
[----:B------:R-:W-:-:S07]  /*aca0*/  MOV R68, R200 ;  /* 0x000000c800447202 */ /* 0x000fce0000000f00 */
[----:B------:R-:W-:Y:S05]  /*acb0*/  WARPSYNC.COLLECTIVE R73, `(.L_x_10019) ;  /* 0x0000000049087348 */ /* 0x000fea0003c00000 */
[----:B------:R0:W1:Y:S02]  /*acc0*/  SHFL.UP P6, R200, R204, R201, R206 ;  /* 0x040000c9ccc87389 */ /* 0x00006400000c00ce */
[----:B01----:R-:W-:Y:S05]  /*acd0*/  ENDCOLLECTIVE ;  /* 0x000000000000791b */ /* 0x003fea0003800000 */
.L_x_10019:
[----:B------:R-:W-:Y:S02]  /*ace0*/  MOV R204, R198 ;  /* 0x000000c600cc7202 */ /* 0x000fe40000000f00 */
[----:B------:R-:W-:-:S07]  /*acf0*/  MOV R70, R200 ;  /* 0x000000c800467202 */ /* 0x000fce0000000f00 */
[----:B------:R-:W-:Y:S05]  /*ad00*/  WARPSYNC.COLLECTIVE R73, `(.L_x_10020) ;  /* 0x0000000049087348 */ /* 0x000fea0003c00000 */
[----:B------:R0:W1:Y:S02]  /*ad10*/  SHFL.UP P6, R200, R204, R201, R206 ;  /* 0x040000c9ccc87389 */ /* 0x00006400000c00ce */
[----:B01----:R-:W-:Y:S05]  /*ad20*/  ENDCOLLECTIVE ;  /* 0x000000000000791b */ /* 0x003fea0003800000 */
.L_x_10020:
[----:B------:R-:W-:Y:S02]  /*ad30*/  MOV R204, R199 ;  /* 0x000000c700cc7202 */ /* 0x000fe40000000f00 */
[----:B------:R-:W-:-:S07]  /*ad40*/  MOV R72, R200 ;  /* 0x000000c800487202 */ /* 0x000fce0000000f00 */
[----:B------:R-:W-:Y:S05]  /*ad50*/  WARPSYNC.COLLECTIVE R73, `(.L_x_10021) ;  /* 0x0000000049087348 */ /* 0x000fea0003c00000 */
[----:B------:R0:W1:Y:S02]  /*ad60*/  SHFL.UP P6, R200, R204, R201, R206 ;  /* 0x040000c9ccc87389 */ /* 0x00006400000c00ce */
[----:B01----:R-:W-:Y:S05]  /*ad70*/  ENDCOLLECTIVE ;  /* 0x000000000000791b */ /* 0x003fea0003800000 */
.L_x_10021:
[----:B------:R-:W-:Y:S05]  /*ad80*/  BRA `(.L_x_10022) ;  /* 0xffffff8c00307947 */ /* 0x000fea000383ffff */
.L_x_9901:
        /* <DEDUP_REMOVED lines=8> */
.L_x_10024:
[----:B------:R-:W-:Y:S05]  /*ae10*/  BSYNC B0 ;  /* 0x0000000000007941 */ /* 0x000fea0003800000 */
.L_x_10023:
[----:B------:R-:W-:Y:S05]  /*ae20*/  BRA `(.L_x_10025) ;  /* 0xffffff8c003c7947 */ /* 0x000fea000383ffff */
.L_x_9902:
        /* <DEDUP_REMOVED lines=8> */
.L_x_10027:
[----:B------:R-:W-:Y:S05]  /*aeb0*/  BSYNC B0 ;  /* 0x0000000000007941 */ /* 0x000fea0003800000 */
.L_x_10026:
[----:B------:R-:W-:Y:S05]  /*aec0*/  BRA `(.L_x_10028) ;  /* 0xffffff8c001c7947 */ /* 0x000fea000383ffff */
.L_x_9903:
        /* <DEDUP_REMOVED lines=8> */
.L_x_10030:
[----:B------:R-:W-:Y:S05]  /*af50*/  BSYNC B0 ;  /* 0x0000000000007941 */ /* 0x000fea0003800000 */
.L_x_10029:
[----:B------:R-:W-:Y:S05]  /*af60*/  BRA `(.L_x_10031) ;  /* 0xffffff8800fc7947 */ /* 0x000fea000383ffff */
.L_x_9904:
        /* <DEDUP_REMOVED lines=8> */
.L_x_10033:
[----:B------:R-:W-:Y:S05]  /*aff0*/  BSYNC B0 ;  /* 0x0000000000007941 */ /* 0x000fea0003800000 */
.L_x_10032:
[----:B------:R-:W-:Y:S05]  /*b000*/  BRA `(.L_x_10034) ;  /* 0xffffff8800dc7947 */ /* 0x000fea000383ffff */
.L_x_9905:
        /* <DEDUP_REMOVED lines=8> */
.L_x_10036:
[----:B------:R-:W-:Y:S05]  /*b090*/  BSYNC B0 ;  /* 0x0000000000007941 */ /* 0x000fea0003800000 */
.L_x_10035:
        /* <DEDUP_REMOVED lines=10> */
.L_x_10037:
[----:B------:R-:W-:Y:S02]  /*b140*/  MOV R70, 0x1f ;  /* 0x0000001f00467802 */ /* 0x000fe40000000f00 */
[----:B------:R-:W-:Y:S02]  /*b150*/  MOV R204, R198 ;  /* 0x000000c600cc7202 */ /* 0x000fe40000000f00 */
[----:B------:R-:W-:-:S07]  /*b160*/  MOV R75, R200 ;  /* 0x000000c8004b7202 */ /* 0x000fce0000000f00 */
[----:B------:R-:W-:Y:S05]  /*b170*/  WARPSYNC.COLLECTIVE R73, `(.L_x_10038) ;  /* 0x0000000049087348 */ /* 0x000fea0003c00000 */
[----:B------:R0:W1:Y:S02]  /*b180*/  SHFL.UP P6, R200, R204, R201, R206 ;  /* 0x040000c9ccc87389 */ /* 0x00006400000c00ce */
[----:B01----:R-:W-:Y:S05]  /*b190*/  ENDCOLLECTIVE ;  /* 0x000000000000791b */ /* 0x003fea0003800000 */
.L_x_10038:
[----:B------:R-:W-:Y:S02]  /*b1a0*/  MOV R204, R199 ;  /* 0x000000c700cc7202 */ /* 0x000fe40000000f00 */
[----:B------:R-:W-:-:S07]  /*b1b0*/  MOV R198, R200 ;  /* 0x000000c800c67202 */ /* 0x000fce0000000f00 */
[----:B------:R-:W-:Y:S05]  /*b1c0*/  WARPSYNC.COLLECTIVE R73, `(.L_x_10039) ;  /* 0x0000000049087348 */ /* 0x000fea0003c00000 */
[----:B------:R0:W1:Y:S02]  /*b1d0*/  SHFL.UP P6, R200, R204, R201, R206 ;  /* 0x040000c9ccc87389 */ /* 0x00006400000c00ce */
[----:B01----:R-:W-:Y:S05]  /*b1e0*/  ENDCOLLECTIVE ;  /* 0x000000000000791b */ /* 0x003fea0003800000 */
.L_x_10039:
[----:B------:R-:W-:Y:S05]  /*b1f0*/  WARPSYNC.COLLECTIVE R73, `(.L_x_10040) ;  /* 0x0000000049087348 */ /* 0x000fea0003c00000 */
[----:B------:R0:W1:Y:S02]  /*b200*/  SHFL.IDX P3, R68, R72, R71, R70 ;  /* 0x0000004748447389 */ /* 0x0000640000060046 */
[----:B01----:R-:W-:Y:S05]  /*b210*/  ENDCOLLECTIVE ;  /* 0x000000000000791b */ /* 0x003fea0003800000 */
.L_x_10040:
[----:B------:R-:W-:Y:S02]  /*b220*/  MOV R72, R65 ;  /* 0x0000004100487202 */ /* 0x000fe40000000f00 */
[----:B------:R-:W-:Y:S02]  /*b230*/  MOV R199, R200 ;  /* 0x000000c800c77202 */ /* 0x000fe40000000f00 */
[----:B------:R-:W-:-:S07]  /*b240*/  MOV R64, R68 ;  /* 0x0000004400407202 */ /* 0x000fce0000000f00 */
[----:B------:R-:W-:Y:S05]  /*b250*/  WARPSYNC.COLLECTIVE R73, `(.L_x_10041) ;  /* 0x0000000049087348 */ /* 0x000fea0003c00000 */
[----:B------:R0:W1:Y:S02]  /*b260*/  SHFL.IDX P3, R68, R72, R71, R70 ;  /* 0x0000004748447389 */ /* 0x0000640000060046 */
[----:B01----:R-:W-:Y:S05]  /*b270*/  ENDCOLLECTIVE ;  /* 0x000000000000791b */ /* 0x003fea0003800000 */
.L_x_10041:
[----:B------:R-:W-:Y:S02]  /*b280*/  MOV R72, R66 ;  /* 0x0000004200487202 */ /* 0x000fe40000000f00 */
[----:B------:R-:W-:-:S07]  /*b290*/  MOV R200, R68 ;  /* 0x0000004400c87202 */ /* 0x000fce0000000f00 */
[----:B------:R-:W-:Y:S05]  /*b2a0*/  WARPSYNC.COLLECTIVE R73, `(.L_x_10042) ;  /* 0x0000000049087348 */ /* 0x000fea0003c00000 */
[----:B------:R0:W1:Y:S02]  /*b2b0*/  SHFL.IDX P3, R68, R72, R71, R70 ;  /* 0x0000004748447389 */ /* 0x0000640000060046 */
[----:B01----:R-:W-:Y:S05]  /*b2c0*/  ENDCOLLECTIVE ;  /* 0x000000000000791b */ /* 0x003fea0003800000 */
.L_x_10042:
[----:B------:R-:W-:Y:S02]  /*b2d0*/  MOV R72, R67 ;  /* 0x0000004300487202 */ /* 0x000fe40000000f00 */
[----:B------:R-:W-:-:S07]  /*b2e0*/  MOV R66, R68 ;  /* 0x0000004400427202 */ /* 0x000fce0000000f00 */
[----:B------:R-:W-:Y:S05]  /*b2f0*/  WARPSYNC.COLLECTIVE R73, `(.L_x_10043) ;  /* 0x0000000049087348 */ /* 0x000fea0003c00000 */
[----:B------:R0:W1:Y:S02]  /*b300*/  SHFL.IDX P3, R68, R72, R71, R70 ;  /* 0x0000004748447389 */ /* 0x0000640000060046 */
[----:B01----:R-:W-:Y:S05]  /*b310*/  ENDCOLLECTIVE ;  /* 0x000000000000791b */ /* 0x003fea0003800000 */
.L_x_10043:
[----:B------:R-:W-:Y:S01]  /*b320*/  MOV R67, R68 ;  /* 0x0000004400437202 */ /* 0x000fe20000000f00 */
[----:B------:R-:W-:Y:S06]  /*b330*/  BRA `(.L_x_10044) ;  /* 0xffffff8800387947 */ /* 0x000fec000383ffff */
.L_x_9908:
[----:B------:R-:W-:Y:S01]  /*b340*/  HFMA2 R69, -RZ, RZ, 0, 5.9604644775390625e-08 ;  /* 0x00000001ff457431 */ /* 0x000fe200000001ff */
[----:B------:R-:W-:Y:S02]  /*b350*/  MOV R68, R250 ;  /* 0x000000fa00447202 */ /* 0x000fe40000000f00 */
[----:B------:R-:W-:Y:S02]  /*b360*/  MOV R252, 0x1f ;  /* 0x0000001f00fc7802 */ /* 0x000fe40000000f00 */
[----:B------:R-:W-:-:S07]  /*b370*/  MOV R73, 0xffffffff ;  /* 0xffffffff00497802 */ /* 0x000fce0000000f00 */
[----:B0-----:R-:W-:Y:S05]  /*b380*/  WARPSYNC.COLLECTIVE R73, `(.L_x_10045) ;  /* 0x0000000049087348 */ /* 0x001fea0003c00000 */
[----:B------:R1:W2:Y:S02]  /*b390*/  SHFL.DOWN P0, R251, R68, R69, R252 ;  /* 0x0800004544fb7389 */ /* 0x0002a400000000fc */
[----:B012---:R-:W-:Y:S05]  /*b3a0*/  ENDCOLLECTIVE ;  /* 0x000000000000791b */ /* 0x007fea0003800000 */
.L_x_10045:
[----:B------:R-:W-:Y:S02]  /*b3b0*/  MOV R68, R74 ;  /* 0x0000004a00447202 */ /* 0x000fe40000000f00 */
[----:B------:R-:W-:-:S07]  /*b3c0*/  MOV R247, R251 ;  /* 0x000000fb00f77202 */ /* 0x000fce0000000f00 */
[----:B------:R-:W-:Y:S05]  /*b3d0*/  WARPSYNC.COLLECTIVE R73, `(.L_x_10046) ;  /* 0x0000000049087348 */ /* 0x000fea0003c00000 */
[----:B------:R0:W1:Y:S02]  /*b3e0*/  SHFL.DOWN P0, R251, R68, R69, R252 ;  /* 0x0800004544fb7389 */ /* 0x00006400000000fc */
[----:B01----:R-:W-:Y:S05]  /*b3f0*/  ENDCOLLECTIVE ;  /* 0x000000000000791b */ /* 0x003fea0003800000 */
.L_x_10046:
[----:B------:R-:W-:Y:S02]  /*b400*/  MOV R68, R75 ;  /* 0x0000004b00447202 */ /* 0x000fe40000000f00 */
[----:B------:R-:W-:-:S07]  /*b410*/  MOV R245, R251 ;  /* 0x000000fb00f57202 */ /* 0x000fce0000000f00 */
[----:B------:R-:W-:Y:S05]  /*b420*/  WARPSYNC.COLLECTIVE R73, `(.L_x_10047) ;  /* 0x0000000049087348 */ /* 0x000fea0003c00000 */
[----:B------:R0:W1:Y:S02]  /*b430*/  SHFL.DOWN P0, R251, R68, R69, R252 ;  /* 0x0800004544fb7389 */ /* 0x00006400000000fc */
[----:B01----:R-:W-:Y:S05]  /*b440*/  ENDCOLLECTIVE ;  /* 0x000000000000791b */ /* 0x003fea0003800000 */
.L_x_10047:
[----:B------:R-:W-:Y:S02]  /*b450*/  MOV R68, R249 ;  /* 0x000000f900447202 */ /* 0x000fe40000000f00 */
[----:B------:R-:W-:-:S07]  /*b460*/  MOV R71, R251 ;  /* 0x000000fb00477202 */ /* 0x000fce0000000f00 */
[----:B------:R-:W-:Y:S05]  /*b470*/  WARPSYNC.COLLECTIVE R73, `(.L_x_10048) ;  /* 0x0000000049087348 */ /* 0x000fea0003c00000 */
[----:B------:R0:W1:Y:S02]  /*b480*/  SHFL.DOWN P0, R251, R68, R69, R252 ;  /* 0x0800004544fb7389 */ /* 0x00006400000000fc */
[----:B01----:R-:W-:Y:S05]  /*b490*/  ENDCOLLECTIVE ;  /* 0x000000000000791b */ /* 0x003fea0003800000 */
.L_x_10048:
[----:B------:R-:W-:Y:S05]  /*b4a0*/  BRA `(.L_x_10049) ;  /* 0xffffff9c00247947 */ /* 0x000fea000383ffff */
.L_x_9911:
        /* <DEDUP_REMOVED lines=8> */
.L_x_10051:
[----:B------:R-:W-:Y:S05]  /*b530*/  BSYNC B1 ;  /* 0x0000000000017941 */ /* 0x000fea0003800000 */
.L_x_10050:
        /* <DEDUP_REMOVED lines=8> */
.L_x_10052:
[----:B------:R-:W-:Y:S02]  /*b5c0*/  MOV R68, R75 ;  /* 0x0000004b00447202 */ /* 0x000fe40000000f00 */
[----:B------:R-:W-:-:S07]  /*b5d0*/  MOV R245, R251 ;  /* 0x000000fb00f57202 */ /* 0x000fce0000000f00 */
[----:B------:R-:W-:Y:S05]  /*b5e0*/  WARPSYNC.COLLECTIVE R73, `(.L_x_10053) ;  /* 0x0000000049087348 */ /* 0x000fea0003c00000 */
[----:B------:R0:W1:Y:S02]  /*b5f0*/  SHFL.DOWN P0, R251, R68, R69, R252 ;  /* 0x0800004544fb7389 */ /* 0x00006400000000fc */
[----:B01----:R-:W-:Y:S05]  /*b600*/  ENDCOLLECTIVE ;  /* 0x000000000000791b */ /* 0x003fea0003800000 */
.L_x_10053:
[----:B------:R-:W-:Y:S02]  /*b610*/  MOV R68, R249 ;  /* 0x000000f900447202 */ /* 0x000fe40000000f00 */
[----:B------:R-:W-:-:S07]  /*b620*/  MOV R247, R251 ;  /* 0x000000fb00f77202 */ /* 0x000fce0000000f00 */
[----:B------:R-:W-:Y:S05]  /*b630*/  WARPSYNC.COLLECTIVE R73, `(.L_x_10054) ;  /* 0x0000000049087348 */ /* 0x000fea0003c00000 */
[----:B------:R0:W1:Y:S02]  /*b640*/  SHFL.DOWN P0, R251, R68, R69, R252 ;  /* 0x0800004544fb7389 */ /* 0x00006400000000fc */
[----:B01----:R-:W-:Y:S05]  /*b650*/  ENDCOLLECTIVE ;  /* 0x000000000000791b */ /* 0x003fea0003800000 */
.L_x_10054:
[----:B------:R-:W-:Y:S05]  /*b660*/  BRA `(.L_x_10055) ;  /* 0xffffff9c00047947 */ /* 0x000fea000383ffff */
.L_x_9914:
        /* <DEDUP_REMOVED lines=8> */
.L_x_10057:
[----:B------:R-:W-:Y:S05]  /*b6f0*/  BSYNC B1 ;  /* 0x0000000000017941 */ /* 0x000fea0003800000 */
.L_x_10056:
        /* <DEDUP_REMOVED lines=8> */
.L_x_10058:
[----:B------:R-:W-:Y:S02]  /*b780*/  MOV R68, R75 ;  /* 0x0000004b00447202 */ /* 0x000fe40000000f00 */
[----:B------:R-:W-:-:S07]  /*b790*/  MOV R245, R251 ;  /* 0x000000fb00f57202 */ /* 0x000fce0000000f00 */
[----:B------:R-:W-:Y:S05]  /*b7a0*/  WARPSYNC.COLLECTIVE R73, `(.L_x_10059) ;  /* 0x0000000049087348 */ /* 0x000fea0003c00000 */
[----:B------:R0:W1:Y:S02]  /*b7b0*/  SHFL.DOWN P0, R251, R68, R69, R252 ;  /* 0x0800004544fb7389 */ /* 0x00006400000000fc */
[----:B01----:R-:W-:Y:S05]  /*b7c0*/  ENDCOLLECTIVE ;  /* 0x000000000000791b */ /* 0x003fea0003800000 */
.L_x_10059:
[----:B------:R-:W-:Y:S02]  /*b7d0*/  MOV R68, R249 ;  /* 0x000000f900447202 */ /* 0x000fe40000000f00 */
[----:B------:R-:W-:-:S07]  /*b7e0*/  MOV R247, R251 ;  /* 0x000000fb00f77202 */ /* 0x000fce0000000f00 */
[----:B------:R-:W-:Y:S05]  /*b7f0*/  WARPSYNC.COLLECTIVE R73, `(.L_x_10060) ;  /* 0x0000000049087348 */ /* 0x000fea0003c00000 */
[----:B------:R0:W1:Y:S02]  /*b800*/  SHFL.DOWN P0, R251, R68, R69, R252 ;  /* 0x0800004544fb7389 */ /* 0x00006400000000fc */
[----:B01----:R-:W-:Y:S05]  /*b810*/  ENDCOLLECTIVE ;  /* 0x000000000000791b */ /* 0x003fea0003800000 */
.L_x_10060:
[----:B------:R-:W-:Y:S05]  /*b820*/  BRA `(.L_x_10061) ;  /* 0xffffff9800e47947 */ /* 0x000fea000383ffff */
.L_x_9917:
        /* <DEDUP_REMOVED lines=8> */
.L_x_10063:
[----:B------:R-:W-:Y:S05]  /*b8b0*/  BSYNC B1 ;  /* 0x0000000000017941 */ /* 0x000fea0003800000 */
.L_x_10062:
        /* <DEDUP_REMOVED lines=8> */
.L_x_10064:
[----:B------:R-:W-:Y:S02]  /*b940*/  MOV R68, R75 ;  /* 0x0000004b00447202 */ /* 0x000fe40000000f00 */
[----:B------:R-:W-:-:S07]  /*b950*/  MOV R245, R251 ;  /* 0x000000fb00f57202 */ /* 0x000fce0000000f00 */
[----:B------:R-:W-:Y:S05]  /*b960*/  WARPSYNC.COLLECTIVE R73, `(.L_x_10065) ;  /* 0x0000000049087348 */ /* 0x000fea0003c00000 */
[----:B------:R0:W1:Y:S02]  /*b970*/  SHFL.DOWN P0, R251, R68, R69, R252 ;  /* 0x0800004544fb7389 */ /* 0x00006400000000fc */
[----:B01----:R-:W-:Y:S05]  /*b980*/  ENDCOLLECTIVE ;  /* 0x000000000000791b */ /* 0x003fea0003800000 */
.L_x_10065:
[----:B------:R-:W-:Y:S02]  /*b990*/  MOV R68, R249 ;  /* 0x000000f900447202 */ /* 0x000fe40000000f00 */
[----:B------:R-:W-:-:S07]  /*b9a0*/  MOV R247, R251 ;  /* 0x000000fb00f77202 */ /* 0x000fce0000000f00 */
[----:B------:R-:W-:Y:S05]  /*b9b0*/  WARPSYNC.COLLECTIVE R73, `(.L_x_10066) ;  /* 0x0000000049087348 */ /* 0x000fea0003c00000 */
[----:B------:R0:W1:Y:S02]  /*b9c0*/  SHFL.DOWN P0, R251, R68, R69, R252 ;  /* 0x0800004544fb7389 */ /* 0x00006400000000fc */
[----:B01----:R-:W-:Y:S05]  /*b9d0*/  ENDCOLLECTIVE ;  /* 0x000000000000791b */ /* 0x003fea0003800000 */
.L_x_10066:
[----:B------:R-:W-:Y:S05]  /*b9e0*/  BRA `(.L_x_10067) ;  /* 0xffffff9800c47947 */ /* 0x000fea000383ffff */
.L_x_9920:
        /* <DEDUP_REMOVED lines=8> */
.L_x_10069:
[----:B------:R-:W-:Y:S05]  /*ba70*/  BSYNC B1 ;  /* 0x0000000000017941 */ /* 0x000fea0003800000 */
.L_x_10068:
        /* <DEDUP_REMOVED lines=8> */
.L_x_10070:
[----:B------:R-:W-:Y:S02]  /*bb00*/  MOV R68, R75 ;  /* 0x0000004b00447202 */ /* 0x000fe40000000f00 */
[----:B------:R-:W-:-:S07]  /*bb10*/  MOV R245, R251 ;  /* 0x000000fb00f57202 */ /* 0x000fce0000000f00 */
[----:B------:R-:W-:Y:S05]  /*bb20*/  WARPSYNC.COLLECTIVE R73, `(.L_x_10071) ;  /* 0x0000000049087348 */ /* 0x000fea0003c00000 */
[----:B------:R0:W1:Y:S02]  /*bb30*/  SHFL.DOWN P0, R251, R68, R69, R252 ;  /* 0x0800004544fb7389 */ /* 0x00006400000000fc */
[----:B01----:R-:W-:Y:S05]  /*bb40*/  ENDCOLLECTIVE ;  /* 0x000000000000791b */ /* 0x003fea0003800000 */
.L_x_10071:
[----:B------:R-:W-:Y:S02]  /*bb50*/  MOV R68, R249 ;  /* 0x000000f900447202 */ /* 0x000fe40000000f00 */
[----:B------:R-:W-:-:S07]  /*bb60*/  MOV R247, R251 ;  /* 0x000000fb00f77202 */ /* 0x000fce0000000f00 */
[----:B------:R-:W-:Y:S05]  /*bb70*/  WARPSYNC.COLLECTIVE R73, `(.L_x_10072) ;  /* 0x0000000049087348 */ /* 0x000fea0003c00000 */
[----:B------:R0:W1:Y:S02]  /*bb80*/  SHFL.DOWN P0, R251, R68, R69, R252 ;  /* 0x0800004544fb7389 */ /* 0x00006400000000fc */
[----:B01----:R-:W-:Y:S05]  /*bb90*/  ENDCOLLECTIVE ;  /* 0x000000000000791b */ /* 0x003fea0003800000 */
.L_x_10072:
[----:B------:R-:W-:Y:S05]  /*bba0*/  BRA `(.L_x_10073) ;  /* 0xffffff9800a47947 */ /* 0x000fea000383ffff */
.L_x_9923:
        /* <DEDUP_REMOVED lines=8> */
.L_x_10075:
[----:B------:R-:W-:Y:S05]  /*bc30*/  BSYNC B1 ;  /* 0x0000000000017941 */ /* 0x000fea0003800000 */
.L_x_10074:
[----:B------:R-:W-:Y:S01]  /*bc40*/  HFMA2 R71, -RZ, RZ, 0, 0 ;  /* 0x00000000ff477431 */ /* 0x000fe200000001ff */
[----:B------:R-:W-:Y:S02]  /*bc50*/  MOV R72, R74 ;  /* 0x0000004a00487202 */ /* 0x000fe40000000f00 */
[----:B------:R-:W-:Y:S02]  /*bc60*/  MOV R70, 0x1f ;  /* 0x0000001f00467802 */ /* 0x000fe40000000f00 */
[----:B------:R-:W-:Y:S02]  /*bc70*/  MOV R73, 0xffffffff ;  /* 0xffffffff00497802 */ /* 0x000fe40000000f00 */
[----:B------:R-:W-:-:S07]  /*bc80*/  MOV R247, R68 ;  /* 0x0000004400f77202 */ /* 0x000fce0000000f00 */
[----:B------:R-:W-:Y:S05]  /*bc90*/  WARPSYNC.COLLECTIVE R73, `(.L_x_10076) ;  /* 0x0000000049087348 */ /* 0x000fea0003c00000 */
[----:B------:R0:W1:Y:S02]  /*bca0*/  SHFL.IDX P3, R68, R72, R71, R70 ;  /* 0x0000004748447389 */ /* 0x0000640000060046 */
[----:B01----:R-:W-:Y:S05]  /*bcb0*/  ENDCOLLECTIVE ;  /* 0x000000000000791b */ /* 0x003fea0003800000 */
.L_x_10076:
[----:B------:R-:W-:Y:S02]  /*bcc0*/  MOV R72, R75 ;  /* 0x0000004b00487202 */ /* 0x000fe40000000f00 */
[----:B------:R-:W-:-:S07]  /*bcd0*/  MOV R246, R68 ;  /* 0x0000004400f67202 */ /* 0x000fce0000000f00 */
[----:B------:R-:W-:Y:S05]  /*bce0*/  WARPSYNC.COLLECTIVE R73, `(.L_x_10077) ;  /* 0x0000000049087348 */ /* 0x000fea0003c00000 */
[----:B------:R0:W1:Y:S02]  /*bcf0*/  SHFL.IDX P3, R68, R72, R71, R70 ;  /* 0x0000004748447389 */ /* 0x0000640000060046 */
[----:B01----:R-:W-:Y:S05]  /*bd00*/  ENDCOLLECTIVE ;  /* 0x000000000000791b */ /* 0x003fea0003800000 */
.L_x_10077:
[-C--:B------:R-:W-:Y:S01]  /*bd10*/  FMUL.FTZ R69, R63, R246.reuse ;  /* 0x000000f63f457220 */ /* 0x080fe20000410000 */
[C---:B------:R-:W-:Y:S01]  /*bd20*/  FMUL.FTZ R252, R62.reuse, R246 ;  /* 0x000000f63efc7220 */ /* 0x040fe20000410000 */
[----:B------:R-:W-:Y:S02]  /*bd30*/  MOV R72, R249 ;  /* 0x000000f900487202 */ /* 0x000fe40000000f00 */
[----:B------:R-:W-:Y:S01]  /*bd40*/  MOV R245, R68 ;  /* 0x0000004400f57202 */ /* 0x000fe20000000f00 */
[----:B------:R-:W-:Y:S01]  /*bd50*/  FFMA.FTZ R68, R62, R247, -R69 ;  /* 0x000000f73e447223 */ /* 0x000fe20000010845 */
[----:B------:R-:W-:-:S03]  /*bd60*/  FMUL.FTZ R69, R61, R246 ;  /* 0x000000f63d457220 */ /* 0x000fc60000410000 */
[----:B------:R-:W-:Y:S01]  /*bd70*/  FADD.FTZ R245, R245, R68 ;  /* 0x00000044f5f57221 */ /* 0x000fe20000010000 */
[C---:B------:R-:W-:Y:S01]  /*bd80*/  FMUL.FTZ R68, R60.reuse, R246 ;  /* 0x000000f63c447220 */ /* 0x040fe20000410000 */
[-C--:B------:R-:W-:Y:S01]  /*bd90*/  FFMA.FTZ R248, R60, R247.reuse, -R69 ;  /* 0x000000f73cf87223 */ /* 0x080fe20000010845 */
[----:B------:R-:W-:Y:S02]  /*bda0*/  HFMA2 R69, -RZ, RZ, 0, 5.9604644775390625e-08 ;  /* 0x00000001ff457431 */ /* 0x000fe400000001ff */
[-C--:B------:R-:W-:Y:S01]  /*bdb0*/  FFMA.FTZ R246, R61, R247.reuse, R68 ;  /* 0x000000f73df67223 */ /* 0x080fe20000010044 */
[----:B------:R-:W-:-:S07]  /*bdc0*/  FFMA.FTZ R247, R63, R247, R252 ;  /* 0x000000f73ff77223 */ /* 0x000fce00000100fc */
[----:B------:R-:W-:Y:S05]  /*bdd0*/  WARPSYNC.COLLECTIVE R73, `(.L_x_10078) ;  /* 0x0000000049087348 */ /* 0x000fea0003c00000 */
[----:B------:R0:W1:Y:S02]  /*bde0*/  SHFL.IDX P3, R68, R72, R71, R70 ;  /* 0x0000004748447389 */ /* 0x0000640000060046 */
[----:B01----:R-:W-:Y:S05]  /*bdf0*/  ENDCOLLECTIVE ;  /* 0x000000000000791b */ /* 0x003fea0003800000 */
.L_x_10078:
[----:B------:R-:W-:Y:S02]  /*be00*/  MOV R252, 0x1f ;  /* 0x0000001f00fc7802 */ /* 0x000fe40000000f00 */
[----:B------:R-:W-:Y:S01]  /*be10*/  MOV R72, R60 ;  /* 0x0000003c00487202 */ /* 0x000fe20000000f00 */
[----:B------:R-:W-:Y:S01]  /*be20*/  FADD.FTZ R247, R68, R247 ;  /* 0x000000f744f77221 */ /* 0x000fe20000010000 */
[----:B------:R-:W-:-:S07]  /*be30*/  MOV R68, R250 ;  /* 0x000000fa00447202 */ /* 0x000fce0000000f00 */
[----:B------:R-:W-:Y:S05]  /*be40*/  WARPSYNC.COLLECTIVE R73, `(.L_x_10079) ;  /* 0x0000000049087348 */ /* 0x000fea0003c00000 */
[----:B------:R0:W1:Y:S02]  /*be50*/  SHFL.DOWN P0, R251, R68, R69, R252 ;  /* 0x0800004544fb7389 */ /* 0x00006400000000fc */
[----:B01----:R-:W-:Y:S05]  /*be60*/  ENDCOLLECTIVE ;  /* 0x000000000000791b */ /* 0x003fea0003800000 */
.L_x_10079:
[----:B------:R-:W-:Y:S02]  /*be70*/  MOV R68, R74 ;  /* 0x0000004a00447202 */ /* 0x000fe40000000f00 */
[----:B------:R-:W-:-:S07]  /*be80*/  MOV R250, R251 ;  /* 0x000000fb00fa7202 */ /* 0x000fce0000000f00 */
[----:B------:R-:W-:Y:S05]  /*be90*/  WARPSYNC.COLLECTIVE R73, `(.L_x_10080) ;  /* 0x0000000049087348 */ /* 0x000fea0003c00000 */
[----:B------:R0:W1:Y:S02]  /*bea0*/  SHFL.DOWN P0, R251, R68, R69, R252 ;  /* 0x0800004544fb7389 */ /* 0x00006400000000fc */
[----:B01----:R-:W-:Y:S05]  /*beb0*/  ENDCOLLECTIVE ;  /* 0x000000000000791b */ /* 0x003fea0003800000 */
.L_x_10080:
[----:B------:R-:W-:Y:S02]  /*bec0*/  MOV R68, R75 ;  /* 0x0000004b00447202 */ /* 0x000fe40000000f00 */
[----:B------:R-:W-:-:S07]  /*bed0*/  MOV R74, R251 ;  /* 0x000000fb004a7202 */ /* 0x000fce0000000f00 */
[----:B------:R-:W-:Y:S05]  /*bee0*/  WARPSYNC.COLLECTIVE R73, `(.L_x_10081) ;  /* 0x0000000049087348 */ /* 0x000fea0003c00000 */
[----:B------:R0:W1:Y:S02]  /*bef0*/  SHFL.DOWN P0, R251, R68, R69, R252 ;  /* 0x0800004544fb7389 */ /* 0x00006400000000fc */
[----:B01----:R-:W-:Y:S05]  /*bf00*/  ENDCOLLECTIVE ;  /* 0x000000000000791b */ /* 0x003fea0003800000 */
.L_x_10081:
[----:B------:R-:W-:Y:S02]  /*bf10*/  MOV R68, R249 ;  /* 0x000000f900447202 */ /* 0x000fe40000000f00 */
[----:B------:R-:W-:-:S07]  /*bf20*/  MOV R75, R251 ;  /* 0x000000fb004b7202 */ /* 0x000fce0000000f00 */
[----:B------:R-:W-:Y:S05]  /*bf30*/  WARPSYNC.COLLECTIVE R73, `(.L_x_10082) ;  /* 0x0000000049087348 */ /* 0x000fea0003c00000 */
[----:B------:R0:W1:Y:S02]  /*bf40*/  SHFL.DOWN P0, R251, R68, R69, R252 ;  /* 0x0800004544fb7389 */ /* 0x00006400000000fc */
[----:B01----:R-:W-:Y:S05]  /*bf50*/  ENDCOLLECTIVE ;  /* 0x000000000000791b */ /* 0x003fea0003800000 */
.L_x_10082:
[----:B------:R-:W-:Y:S05]  /*bf60*/  WARPSYNC.COLLECTIVE R73, `(.L_x_10083) ;  /* 0x0000000049087348 */ /* 0x000fea0003c00000 */
[----:B------:R0:W1:Y:S02]  /*bf70*/  SHFL.IDX P3, R68, R72, R71, R70 ;  /* 0x0000004748447389 */ /* 0x0000640000060046 */
[----:B01----:R-:W-:Y:S05]  /*bf80*/  ENDCOLLECTIVE ;  /* 0x000000000000791b */ /* 0x003fea0003800000 */
.L_x_10083:
[----:B------:R-:W-:Y:S02]  /*bf90*/  MOV R72, R61 ;  /* 0x0000003d00487202 */ /* 0x000fe40000000f00 */
[----:B------:R-:W-:Y:S02]  /*bfa0*/  MOV R249, R251 ;  /* 0x000000fb00f97202 */ /* 0x000fe40000000f00 */
[----:B------:R-:W-:-:S07]  /*bfb0*/  MOV R252, R68 ;  /* 0x0000004400fc7202 */ /* 0x000fce0000000f00 */
[----:B------:R-:W-:Y:S05]  /*bfc0*/  WARPSYNC.COLLECTIVE R73, `(.L_x_10084) ;  /* 0x0000000049087348 */ /* 0x000fea0003c00000 */
[----:B------:R0:W1:Y:S02]  /*bfd0*/  SHFL.IDX P3, R68, R72, R71, R70 ;  /* 0x0000004748447389 */ /* 0x0000640000060046 */
[----:B01----:R-:W-:Y:S05]  /*bfe0*/  ENDCOLLECTIVE ;  /* 0x000000000000791b */ /* 0x003fea0003800000 */
.L_x_10084:
[----:B------:R-:W-:Y:S02]  /*bff0*/  MOV R72, R62 ;  /* 0x0000003e00487202 */ /* 0x000fe40000000f00 */
[----:B------:R-:W-:-:S07]  /*c000*/  MOV R69, R68 ;  /* 0x0000004400457202 */ /* 0x000fce0000000f00 */
[----:B------:R-:W-:Y:S05]  /*c010*/  WARPSYNC.COLLECTIVE R73, `(.L_x_10085) ;  /* 0x0000000049087348 */ /* 0x000fea0003c00000 */
[----:B------:R0:W1:Y:S02]  /*c020*/  SHFL.IDX P3, R68, R72, R71, R70 ;  /* 0x0000004748447389 */ /* 0x0000640000060046 */
[----:B01----:R-:W-:Y:S05]  /*c030*/  ENDCOLLECTIVE ;  /* 0x000000000000791b */ /* 0x003fea0003800000 */
.L_x_10085:
[----:B------:R-:W-:Y:S02]  /*c040*/  MOV R72, R63 ;  /* 0x0000003f00487202 */ /* 0x000fe40000000f00 */
[----:B------:R-:W-:-:S07]  /*c050*/  MOV R251, R68 ;  /* 0x0000004400fb7202 */ /* 0x000fce0000000f00 */
[----:B------:R-:W-:Y:S05]  /*c060*/  WARPSYNC.COLLECTIVE R73, `(.L_x_10086) ;  /* 0x0000000049087348 */ /* 0x000fea0003c00000 */
[----:B------:R0:W1:Y:S02]  /*c070*/  SHFL.IDX P3, R68, R72, R71, R70 ;  /* 0x0000004748447389 */ /* 0x0000640000060046 */
[----:B01----:R-:W-:Y:S05]  /*c080*/  ENDCOLLECTIVE ;  /* 0x000000000000791b */ /* 0x003fea0003800000 */
.L_x_10086:
[----:B------:R-:W-:Y:S02]  /*c090*/  MOV R71, R68 ;  /* 0x0000004400477202 */ /* 0x000fe40000000f00 */
[----:B------:R-:W-:Y:S01]  /*c0a0*/  MOV R68, R252 ;  /* 0x000000fc00447202 */ /* 0x000fe20000000f00 */
[----:B------:R-:W-:Y:S06]  /*c0b0*/  BRA `(.L_x_10087) ;  /* 0xffffff9400fc7947 */ /* 0x000fec000383ffff */
.L_x_10088:
        /* <DEDUP_REMOVED lines=12> */
.L_x_18716:


//--------------------- .text._Z25selective_scan_bwd_kernelI32Selective_Scan_bwd_kernel_traitsILi64ELi16ELb1ELb0ELb1ELb0ELb1EN3c108BFloat16ENS1_7complexIfEEEEv12SSMParamsBwd --------------------------
	.section	.text._Z25selective_scan_bwd_kernelI32Selective_Scan_bwd_kernel_traitsILi64ELi16ELb1ELb0ELb1ELb0ELb1EN3c108BFloat16ENS1_7complexIfEEEEv12SSMParamsBwd,"ax",@progbits
	.align	128
        .global         _Z25selective_scan_bwd_kernelI32Selective_Scan_bwd_kernel_traitsILi64ELi16ELb1ELb0ELb1ELb0ELb1EN3c108BFloat16ENS1_7complexIfEEEEv12SSMParamsBwd
        .type           _Z25selective_scan_bwd_kernelI32Selective_Scan_bwd_kernel_traitsILi64ELi16ELb1ELb0ELb1ELb0ELb1EN3c108BFloat16ENS1_7complexIfEEEEv12SSMParamsBwd,@function
        .size           _Z25selective_scan_bwd_kernelI32Selective_Scan_bwd_kernel_traitsILi64ELi16ELb1ELb0ELb1ELb0ELb1EN3c108BFloat16ENS1_7complexIfEEEEv12SSMParamsBwd,(.L_x_18717 - _Z25selective_scan_bwd_kernelI32Selective_Scan_bwd_kernel_traitsILi64ELi16ELb1ELb0ELb1ELb0ELb1EN3c108BFloat16ENS1_7complexIfEEEEv12SSMParamsBwd)
        .other          _Z25selective_scan_bwd_kernelI32Selective_Scan_bwd_kernel_traitsILi64ELi16ELb1ELb0ELb1ELb0ELb1EN3c108BFloat16ENS1_7complexIfEEEEv12SSMParamsBwd,@"STO_CUDA_ENTRY STV_DEFAULT"
_Z25selective_scan_bwd_kernelI32Selective_Scan_bwd_kernel_traitsILi64ELi16ELb1ELb0ELb1ELb0ELb1EN3c108BFloat16ENS1_7complexIfEEEEv12SSMParamsBwd:
.text._Z25selective_scan_bwd_kernelI32Selective_Scan_bwd_kernel_traitsILi64ELi16ELb1ELb0ELb1ELb0ELb1EN3c108BFloat16ENS1_7complexIfEEEEv12SSMParamsBwd:
        /* <DEDUP_REMOVED lines=31> */
[----:B------:R-:W-:Y:S01]  /*01f0*/  HFMA2 R116, -RZ, RZ, 0, 0 ;  /* 0x00000000ff747431 */ /* 0x000fe200000001ff */
[----:B-----5:R-:W-:Y:S01]  /*0200*/  UIMAD.WIDE.U32 UR4, UR32, UR8, URZ ;  /* 0x00000008200472a5 */ /* 0x020fe2000f8e00ff */
[----:B------:R-:W-:Y:S01]  /*0210*/  MOV R114, RZ ;  /* 0x000000ff00727202 */ /* 0x000fe20000000f00 */
[----:B0-----:R-:W-:Y:S01]  /*0220*/  UIMAD.WIDE.U32 UR6, UR32, UR20, URZ ;  /* 0x00000014200672a5 */ /* 0x001fe2000f8e00ff */
[----:B------:R-:W-:Y:S01]  /*0230*/  IABS R0, R0 ;  /* 0x0000000000007213 */ /* 0x000fe20000000000 */
[----:B------:R-:W-:-:S02]  /*0240*/  UIMAD UR17, UR32, UR9, UR5 ;  /* 0x00000009201172a4 */ /* 0x000fc4000f8e0205 */
[----:B------:R-:W-:Y:S01]  /*0250*/  UIMAD UR7, UR32, UR21, UR7 ;  /* 0x00000015200772a4 */ /* 0x000fe2000f8e0207 */
[----:B------:R-:W-:Y:S01]  /*0260*/  R2UR UR31, R0 ;  /* 0x00000000001f72ca */ /* 0x000fe200000e0000 */
[----:B------:R-:W-:Y:S01]  /*0270*/  UMOV UR16, UR4 ;  /* 0x0000000400107c82 */ /* 0x000fe20008000000 */
[----:B------:R-:W-:Y:S01]  /*0280*/  UMOV UR4, URZ ;  /* 0x000000ff00047c82 */ /* 0x000fe20008000000 */
[----:B------:R-:W-:Y:S02]  /*0290*/  UIMAD.WIDE.U32 UR16, UR25, UR10, UR16 ;  /* 0x0000000a191072a5 */ /* 0x000fe4000f8e0010 */
[----:B--2---:R-:W-:Y:S02]  /*02a0*/  ULEA UR21, UR28, 0xfffffc00, 0xa ;  /* 0xfffffc001c157891 */ /* 0x004fe4000f8e50ff */
[----:B------:R-:W-:Y:S01]  /*02b0*/  UIMAD UR24, UR25, UR11, UR17 ;  /* 0x0000000b191872a4 */ /* 0x000fe2000f8e0211 */
[----:B------:R-:W0:Y:S05]  /*02c0*/  LDCU.128 UR8, c[0x0][0x460] ;  /* 0x00008c00ff0877ac */ /* 0x000e2a0008000c00 */
[----:B------:R-:W2:Y:S01]  /*02d0*/  I2F.RP R0, UR31 ;  /* 0x0000001f00007d06 */ /* 0x000ea20008209400 */
[----:B------:R-:W-:-:S02]  /*02e0*/  UIMAD.WIDE.U32 UR18, UR25, UR22, UR6 ;  /* 0x00000016191272a5 */ /* 0x000fc4000f8e0006 */
[----:B------:R-:W-:Y:S02]  /*02f0*/  UIADD3 UR16, UP0, UPT, UR21, UR16, URZ ;  /* 0x0000001015107290 */ /* 0x000fe4000ff1e0ff */
[----:B------:R-:W-:Y:S02]  /*0300*/  UIMAD UR23, UR25, UR23, UR19 ;  /* 0x00000017191772a4 */ /* 0x000fe4000f8e0213 */
[----:B------:R-:W-:Y:S02]  /*0310*/  USHF.R.S32.HI UR22, URZ, 0x1f, UR21 ;  /* 0x0000001fff167899 */ /* 0x000fe40008011415 */
[----:B------:R-:W-:Y:S01]  /*0320*/  UIADD3 UR20, UP2, UPT, UR21, UR18, URZ ;  /* 0x0000001215147290 */ /* 0x000fe2000ff5e0ff */
[----:B------:R-:W4:Y:S01]  /*0330*/  LDCU.64 UR6, c[0x0][0x3d0] ;  /* 0x00007a00ff0677ac */ /* 0x000f220008000a00 */
[----:B--2---:R-:W3:Y:S02]  /*0340*/  MUFU.RCP R0, R0 ;  /* 0x0000000000007308 */ /* 0x004ee40000001000 */
[----:B0-----:R-:W-:-:S02]  /*0350*/  ULEA UR19, UP3, UR20, UR10, 0x1 ;  /* 0x0000000a14137291 */ /* 0x001fc4000f8608ff */
[----:B------:R-:W-:Y:S02]  /*0360*/  UIADD3.X UR18, UPT, UPT, UR22, UR24, URZ, UP0, !UPT ;  /* 0x0000001816127290 */ /* 0x000fe400087fe4ff */
[----:B-1----:R-:W-:Y:S02]  /*0370*/  USHF.R.U64 UR12, UR12, 0x1, UR13 ;  /* 0x000000010c0c7899 */ /* 0x002fe4000800120d */
[----:B------:R-:W-:Y:S01]  /*0380*/  USHF.R.U32.HI UR13, URZ, 0x1, UR13 ;  /* 0x00000001ff0d7899 */ /* 0x000fe2000801160d */
[----:B---3--:R-:W-:Y:S02]  /*0390*/  IADD3 R2, PT, PT, R0, 0xffffffe, RZ ;  /* 0x0ffffffe00027810 */ /* 0x008fe40007ffe0ff */
[----:B------:R-:W-:-:S04]  /*03a0*/  IABS R0, UR25 ;  /* 0x0000001900007c13 */ /* 0x000fc80008000000 */
[----:B------:R-:W0:Y:S01]  /*03b0*/  F2I.FTZ.U32.TRUNC.NTZ R2, R2 ;  /* 0x0000000200027305 */ /* 0x000e22000021f000 */
[----:B------:R-:W-:Y:S02]  /*03c0*/  R2UR UR29, R0 ;  /* 0x00000000001d72ca */ /* 0x000fe400000e0000 */
[----:B0-----:R-:W-:-:S13]  /*03d0*/  R2UR UR5, R2 ;  /* 0x00000000020572ca */ /* 0x001fda00000e0000 */
[----:B------:R-:W-:-:S04]  /*03e0*/  UIADD3 UR17, UPT, UPT, URZ, -UR5, URZ ;  /* 0x80000005ff117290 */ /* 0x000fc8000fffe0ff */
        /* <DEDUP_REMOVED lines=16> */
[----:B----4-:R-:W-:-:S02]  /*04f0*/  UIMAD.WIDE.U32 UR8, UR32, UR6, URZ ;  /* 0x00000006200872a5 */ /* 0x010fc4000f8e00ff */
[----:B------:R-:W-:-:S05]  /*0500*/  UISETP.NE.AND UP1, UPT, UR30, URZ, UPT ;  /* 0x000000ff1e00728c */ /* 0x000fca000bf25270 */
[----:B------:R-:W-:Y:S02]  /*0510*/  @!UP2 UIADD3 UR11, UPT, UPT, UR11, -UR31, URZ ;  /* 0x8000001f0b0ba290 */ /* 0x000fe4000fffe0ff */
[----:B------:R-:W-:Y:S02]  /*0520*/  @!UP2 UIADD3 UR10, UPT, UPT, UR10, 0x1, URZ ;  /* 0x000000010a0aa890 */ /* 0x000fe4000fffe0ff */
[----:B------:R-:W-:Y:S02]  /*0530*/  UISETP.GE.U32.AND UP0, UPT, UR11, UR31, UPT ;  /* 0x0000001f0b00728c */ /* 0x000fe4000bf06070 */
[----:B------:R-:W-:Y:S02]  /*0540*/  ULOP3.LUT UR11, UR25, UR30, URZ, 0x3c, !UPT ;  /* 0x0000001e190b7292 */ /* 0x000fe4000f8e3cff */
[----:B------:R-:W-:Y:S02]  /*0550*/  UIMAD UR9, UR32, UR7, UR9 ;  /* 0x00000007200972a4 */ /* 0x000fe4000f8e0209 */
[----:B------:R-:W-:Y:S01]  /*0560*/  UISETP.GE.AND UP2, UPT, UR11, URZ, UPT ;  /* 0x000000ff0b00728c */ /* 0x000fe2000bf46270 */
[----:B------:R-:W1:Y:S01]  /*0570*/  LDCU.64 UR6, c[0x0][0x3e8] ;  /* 0x00007d00ff0677ac */ /* 0x000e620008000a00 */
[----:B------:R-:W2:Y:S03]  /*0580*/  LDCU.64 UR14, c[0x0][0x4e0] ;  /* 0x00009c00ff0e77ac */ /* 0x000ea60008000a00 */
[----:B------:R-:W-:-:S02]  /*0590*/  @UP0 UIADD3 UR10, UPT, UPT, UR10, 0x1, URZ ;  /* 0x000000010a0a0890 */ /* 0x000fc4000fffe0ff */
[----:B------:R-:W-:Y:S02]  /*05a0*/  UISETP.NE.U32.AND UP0, UPT, UR36, URZ, UPT ;  /* 0x000000ff2400728c */ /* 0x000fe4000bf05070 */
[----:B------:R-:W-:Y:S02]  /*05b0*/  UIADD3 UR4, UP3, UPT, UR21, UR4, URZ ;  /* 0x0000000415047290 */ /* 0x000fe4000ff7e0ff */
[----:B------:R-:W-:Y:S02]  /*05c0*/  @!UP2 UIADD3 UR10, UPT, UPT, -UR10, URZ, URZ ;  /* 0x000000ff0a0aa290 */ /* 0x000fe4000fffe1ff */
[----:B------:R-:W-:Y:S02]  /*05d0*/  UISETP.NE.AND.EX UP0, UPT, UR37, URZ, UPT, UP0 ;  /* 0x000000ff2500728c */ /* 0x000fe4000bf05300 */
[----:B------:R-:W-:Y:S02]  /*05e0*/  UIADD3.X UR22, UPT, UPT, UR22, UR5, URZ, UP3, !UPT ;  /* 0x0000000516167290 */ /* 0x000fe40009ffe4ff */
[----:B0-----:R-:W-:-:S02]  /*05f0*/  ULEA UR21, UP2, UR4, UR34, 0x1 ;  /* 0x0000002204157291 */ /* 0x001fc4000f8408ff */
[----:B------:R-:W-:Y:S02]  /*0600*/  @!UP1 ULOP3.LUT UR10, URZ, UR30, URZ, 0x33, !UPT ;  /* 0x0000001eff0a9292 */ /* 0x000fe4000f8e33ff */
[----:B------:R-:W-:Y:S02]  /*0610*/  ULEA.HI.X UR22, UR4, UR35, UR22, 0x1, UP2 ;  /* 0x0000002304167291 */ /* 0x000fe400090f0c16 */
[----:B------:R-:W-:Y:S02]  /*0620*/  USHF.R.S32.HI UR4, URZ, 0x1f, UR10 ;  /* 0x0000001fff047899 */ /* 0x000fe4000801140a */
[----:B-1----:R-:W-:Y:S02]  /*0630*/  UIMAD.WIDE.U32 UR8, UR10, UR6, UR8 ;  /* 0x000000060a0872a5 */ /* 0x002fe4000f8e0008 */
[----:B------:R-:W-:Y:S01]  /*0640*/  UIMAD UR5, UR4, UR6, URZ ;  /* 0x00000006040572a4 */ /* 0x000fe2000f8e02ff */
[----:B------:R-:W0:Y:S01]  /*0650*/  @UP0 LDCU UR16, c[0x0][0x384] ;  /* 0x00007080ff1007ac */ /* 0x000e220008000800 */
[----:B--2---:R-:W-:-:S02]  /*0660*/  UIMAD UR6, UR4, UR14, URZ ;  /* 0x0000000e040672a4 */ /* 0x004fc4000f8e02ff */
[----:B------:R-:W-:Y:S02]  /*0670*/  UIMAD UR7, UR10, UR7, UR5 ;  /* 0x000000070a0772a4 */ /* 0x000fe4000f8e0205 */
[----:B------:R-:W-:Y:S02]  /*0680*/  UIMAD.WIDE.U32 UR4, UR10, UR14, URZ ;  /* 0x0000000e0a0472a5 */ /* 0x000fe4000f8e00ff */
[----:B------:R-:W-:Y:S01]  /*0690*/  UIMAD UR10, UR10, UR15, UR6 ;  /* 0x0000000f0a0a72a4 */ /* 0x000fe2000f8e0206 */
[----:B------:R-:W1:Y:S01]  /*06a0*/  LDCU.64 UR14, c[0x0][0x540] ;  /* 0x0000a800ff0e77ac */ /* 0x000e620008000a00 */
[----:B------:R-:W2:Y:S01]  /*06b0*/  @UP0 LDCU UR29, c[0x0][0x38c] ;  /* 0x00007180ff1d07ac */ /* 0x000ea20008000800 */
[----:B------:R-:W3:Y:S01]  /*06c0*/  LDCU.64 UR30, c[0x0][0x450] ;  /* 0x00008a00ff1e77ac */ /* 0x000ee20008000a00 */
[----:B------:R-:W4:Y:S01]  /*06d0*/  @UP0 LDCU.64 UR34, c[0x0][0x480] ;  /* 0x00009000ff2207ac */ /* 0x000f220008000a00 */
[----:B------:R-:W-:Y:S02]  /*06e0*/  ULEA UR6, UR28, 0xfffff800, 0xb ;  /* 0xfffff8001c067891 */ /* 0x000fe4000f8e58ff */
[----:B------:R-:W-:-:S02]  /*06f0*/  UIADD3 UR5, UPT, UPT, UR5, UR10, URZ ;  /* 0x0000000a05057290 */ /* 0x000fc4000fffe0ff */
[----:B------:R-:W-:Y:S02]  /*0700*/  UIADD3 UR24, UP1, UPT, UR6, UR8, URZ ;  /* 0x0000000806187290 */ /* 0x000fe4000ff3e0ff */
[----:B0-----:R-:W-:Y:S02]  /*0710*/  @UP0 UIMAD UR8, UR32, UR16, UR25 ;  /* 0x00000010200802a4 */ /* 0x001fe4000f8e0219 */
[----:B------:R-:W-:Y:S02]  /*0720*/  UIADD3 UR7, UPT, UPT, UR9, UR7, URZ ;  /* 0x0000000709077290 */ /* 0x000fe4000fffe0ff */
[----:B------:R-:W-:Y:S02]  /*0730*/  UIMAD UR11, UR13, UR32, URZ ;  /* 0x000000200d0b72a4 */ /* 0x000fe4000f8e02ff */
[----:B------:R-:W-:Y:S02]  /*0740*/  UIMAD.WIDE.U32 UR4, UR32, UR12, UR4 ;  /* 0x0000000c200472a5 */ /* 0x000fe4000f8e0004 */
[----:B------:R-:W-:-:S02]  /*0750*/  @UP0 UIMAD UR8, UR8, UR28, URZ ;  /* 0x0000001c080802a4 */ /* 0x000fc4000f8e02ff */
[----:B------:R-:W-:Y:S02]  /*0760*/  ULEA.HI.X.SX32 UR6, UR6, UR7, 0x1, UP1 ;  /* 0x0000000706067291 */ /* 0x000fe400088f0eff */
        /* <DEDUP_REMOVED lines=22> */
[C---:B0-----:R-:W-:Y:S02]  /*08d0*/  IADD3 R3, PT, PT, R112.reuse, 0x40, RZ ;  /* 0x0000004070037810 */ /* 0x041fe40007ffe0ff */
        /* <DEDUP_REMOVED lines=17> */
[C---:B------:R-:W-:Y:S02]  /*09f0*/  LOP3.LUT R110, R112.reuse, 0x1f, RZ, 0xc0, !PT ;  /* 0x0000001f706e7812 */ /* 0x040fe400078ec0ff */
[C---:B------:R-:W-:Y:S02]  /*0a00*/  IADD3 R113, PT, PT, R112.reuse, 0x200, RZ ;  /* 0x0000020070717810 */ /* 0x040fe40007ffe0ff */
        /* <DEDUP_REMOVED lines=9> */
[----:B--2---:R-:W-:-:S07]  /*0aa0*/  LEA R101, R19, UR8, 0x2 ;  /* 0x0000000813657c11 */ /* 0x004fce000f8e10ff */
.L_x_10191:
[----:B0-----:R-:W0:Y:S01]  /*0ab0*/  S2R R100, SR_TID.X ;  /* 0x0000000000647919 */ /* 0x001e220000002100 */
[----:B------:R-:W-:Y:S02]  /*0ac0*/  MOV R2, UR17 ;  /* 0x0000001100027c02 */ /* 0x000fe40008000f00 */
[----:B------:R-:W-:Y:S01]  /*0ad0*/  MOV R3, UR18 ;  /* 0x0000001200037c02 */ /* 0x000fe20008000f00 */
[----:B------:R-:W-:Y:S06]  /*0ae0*/  BAR.SYNC.DEFER_BLOCKING 0x0 ;  /* 0x0000000000007b1d */ /* 0x000fec0000010000 */
[----:B------:R-:W1:Y:S02]  /*0af0*/  S2R R99, SR_LANEID ;  /* 0x0000000000637919 */ /* 0x000e640000000000 */
[----:B------:R-:W2:Y:S01]  /*0b00*/  S2UR UR9, SR_CgaCtaId ;  /* 0x00000000000979c3 */ /* 0x000ea20000008800 */
[----:B------:R-:W-:Y:S01]  /*0b10*/  UMOV UR8, 0x400 ;  /* 0x0000040000087882 */ /* 0x000fe20000000000 */
[----:B------:R-:W-:Y:S01]  /*0b20*/  MOV R16, UR19 ;  /* 0x0000001300107c02 */ /* 0x000fe20008000f00 */
[----:B------:R-:W3:Y:S01]  /*0b30*/  LDCU.128 UR12, c[0x0][0x410] ;  /* 0x00008200ff0c77ac */ /* 0x000ee20008000c00 */
[----:B------:R-:W-:Y:S01]  /*0b40*/  MOV R17, UR20 ;  /* 0x0000001400117c02 */ /* 0x000fe20008000f00 */
[----:B------:R-:W4:Y:S01]  /*0b50*/  LDCU.64 UR30, c[0x0][0x488] ;  /* 0x00009100ff1e77ac */ /* 0x000f220008000a00 */
[----:B0-----:R-:W-:-:S04]  /*0b60*/  SHF.L.U32 R0, R100, 0x1, RZ ;  /* 0x0000000164007819 */ /* 0x001fc800000006ff */
[----:B------:R-:W-:-:S04]  /*0b70*/  LOP3.LUT R4, R0, 0x7c0, RZ, 0xc0, !PT ;  /* 0x000007c000047812 */ /* 0x000fc800078ec0ff */
[----:B------:R-:W-:-:S05]  /*0b80*/  LOP3.LUT R0, R4, 0x1f, R112, 0xf8, !PT ;  /* 0x0000001f04007812 */ /* 0x000fca00078ef870 */
[----:B------:R-:W-:-:S05]  /*0b90*/  IMAD.WIDE.U32 R2, R0, 0x10, R2 ;  /* 0x0000001000027825 */ /* 0x000fca00078e0002 */
[----:B------:R-:W5:Y:S04]  /*0ba0*/  LDG.E.128 R8, desc[UR26][R2.64] ;  /* 0x0000001a02087981 */ /* 0x000f68000c1e1d00 */
[----:B------:R-:W3:Y:S01]  /*0bb0*/  LDG.E.128 R20, desc[UR26][R2.64+0x200] ;  /* 0x0002001a02147981 */ /* 0x000ee2000c1e1d00 */
[----:B--2---:R-:W-:Y:S01]  /*0bc0*/  ULEA UR8, UR9, UR8, 0x18 ;  /* 0x0000000809087291 */ /* 0x004fe2000f8ec0ff */
[----:B-1----:R-:W-:Y:S01]  /*0bd0*/  IADD3 R98, PT, PT, R4, R99, RZ ;  /* 0x0000006304627210 */ /* 0x002fe20007ffe0ff */
[----:B------:R-:W-:-:S04]  /*0be0*/  IMAD.WIDE.U32 R16, R0, 0x10, R16 ;  /* 0x0000001000107825 */ /* 0x000fc800078e0010 */
[----:B------:R-:W-:-:S04]  /*0bf0*/  LEA R98, R98, UR8, 0x4 ;  /* 0x0000000862627c11 */ /* 0x000fc8000f8e20ff */
[----:B------:R-:W-:Y:S01]  /*0c00*/  LEA R97, R99, R98, 0x4 ;  /* 0x0000006263617211 */ /* 0x000fe200078e20ff */
[----:B-----5:R-:W-:Y:S04]  /*0c10*/  STS.128 [R98], R8 ;  /* 0x0000000862007388 */ /* 0x020fe80000000c00 */
        /* <DEDUP_REMOVED lines=18> */
[----:B------:R-:W-:Y:S01]  /*0d40*/  ULEA UR8, UR16, 0xfffffc00, 0xa ;  /* 0xfffffc0010087891 */ /* 0x000fe2000f8e50ff */
[----:B------:R-:W-:-:S03]  /*0d50*/  UMOV UR9, URZ ;  /* 0x000000ff00097c82 */ /* 0x000fc60008000000 */
[----:B------:R-:W-:-:S04]  /*0d60*/  UIMAD.WIDE.U32 UR28, UR32, UR12, UR8 ;  /* 0x0000000c201c72a5 */ /* 0x000fc8000f8e0008 */
[----:B------:R-:W-:-:S03]  /*0d70*/  UIMAD UR13, UR32, UR13, UR29 ;  /* 0x0000000d200d72a4 */ /* 0x000fc6000f8e021d */
[----:B------:R-:W-:Y:S02]  /*0d80*/  UMOV UR12, UR28 ;  /* 0x0000001c000c7c82 */ /* 0x000fe40008000000 */
[----:B------:R-:W-:-:S04]  /*0d90*/  UIMAD.WIDE.U32 UR12, UR25, UR14, UR12 ;  /* 0x0000000e190c72a5 */ /* 0x000fc8000f8e000c */
[----:B------:R-:W-:Y:S02]  /*0da0*/  UIMAD UR15, UR25, UR15, UR13 ;  /* 0x0000000f190f72a4 */ /* 0x000fe4000f8e020d */
[----:B----4-:R-:W-:-:S04]  /*0db0*/  ULEA UR13, UP0, UR12, UR30, 0x1 ;  /* 0x0000001e0c0d7291 */ /* 0x010fc8000f8008ff */
[----:B------:R-:W-:Y:S02]  /*0dc0*/  ULEA.HI.X UR12, UR12, UR31, UR15, 0x1, UP0 ;  /* 0x0000001f0c0c7291 */ /* 0x000fe400080f0c0f */
[----:B-1----:R-:W-:Y:S01]  /*0dd0*/  MOV R2, UR13 ;  /* 0x0000000d00027c02 */ /* 0x002fe20008000f00 */
[----:B------:R-:W1:Y:S03]  /*0de0*/  LDCU.64 UR30, c[0x0][0x478] ;  /* 0x00008f00ff1e77ac */ /* 0x000e660008000a00 */
[----:B------:R-:W-:-:S03]  /*0df0*/  MOV R3, UR12 ;  /* 0x0000000c00037c02 */ /* 0x000fc60008000f00 */
[----:B------:R-:W-:Y:S02]  /*0e00*/  IMAD.WIDE.U32 R2, R0, 0x10, R2 ;  /* 0x0000001000027825 */ /* 0x000fe400078e0002 */
[----:B------:R-:W4:Y:S01]  /*0e10*/  LDCU.128 UR12, c[0x0][0x420] ;  /* 0x00008400ff0c77ac */ /* 0x000f220008000c00 */
[----:B--2---:R-:W-:Y:S04]  /*0e20*/  STS.128 [R98], R36 ;  /* 0x0000002462007388 */ /* 0x004fe80000000c00 */
[----:B---3--:R2:W-:Y:S01]  /*0e30*/  STS.128 [R98+0x200], R16 ;  /* 0x0002001062007388 */ /* 0x0085e20000000c00 */
[----:B------:R-:W-:-:S03]  /*0e40*/  NOP ;  /* 0x0000000000007918 */ /* 0x000fc60000000000 */
[----:B------:R-:W-:Y:S04]  /*0e50*/  LDS.128 R24, [R97] ;  /* 0x0000000061187984 */ /* 0x000fe80000000c00 */
[----:B------:R-:W-:Y:S01]  /*0e60*/  LDS.128 R20, [R97+0x10] ;  /* 0x0000100061147984 */ /* 0x000fe20000000c00 */
[----:B------:R-:W-:Y:S06]  /*0e70*/  BAR.SYNC.DEFER_BLOCKING 0x0 ;  /* 0x0000000000007b1d */ /* 0x000fec0000010000 */
[----:B------:R-:W3:Y:S04]  /*0e80*/  LDG.E.128 R40, desc[UR26][R2.64] ;  /* 0x0000001a02287981 */ /* 0x000ee8000c1e1d00 */
[----:B------:R5:W3:Y:S01]  /*0e90*/  LDG.E.128 R48, desc[UR26][R2.64+0x200] ;  /* 0x0002001a02307981 */ /* 0x000ae2000c1e1d00 */
[----:B----4-:R-:W-:-:S04]  /*0ea0*/  UIMAD.WIDE.U32 UR28, UR32, UR12, UR8 ;  /* 0x0000000c201c72a5 */ /* 0x010fc8000f8e0008 */
[----:B------:R-:W-:-:S03]  /*0eb0*/  UIMAD UR13, UR32, UR13, UR29 ;  /* 0x0000000d200d72a4 */ /* 0x000fc6000f8e021d */
[----:B------:R-:W-:Y:S02]  /*0ec0*/  UMOV UR12, UR28 ;  /* 0x0000001c000c7c82 */ /* 0x000fe40008000000 */
[----:B------:R-:W-:Y:S01]  /*0ed0*/  UIMAD.WIDE.U32 UR12, UR25, UR14, UR12 ;  /* 0x0000000e190c72a5 */ /* 0x000fe2000f8e000c */
[----:B0-----:R-:W-:Y:S01]  /*0ee0*/  SHF.L.U32 R96, R29, 0x10, RZ ;  /* 0x000000101d607819 */ /* 0x001fe200000006ff */
[----:B------:R-:W0:Y:S02]  /*0ef0*/  LDCU.64 UR28, c[0x0][0x558] ;  /* 0x0000ab00ff1c77ac */ /* 0x000e240008000a00 */
[----:B------:R-:W-:Y:S02]  /*0f00*/  UIMAD UR15, UR25, UR15, UR13 ;  /* 0x0000000f190f72a4 */ /* 0x000fe4000f8e020d */
[----:B-1----:R-:W-:-:S04]  /*0f10*/  ULEA UR13, UP0, UR12, UR30, 0x1 ;  /* 0x0000001e0c0d7291 */ /* 0x002fc8000f8008ff */
[----:B------:R-:W-:Y:S02]  /*0f20*/  ULEA.HI.X UR12, UR12, UR31, UR15, 0x1, UP0 ;  /* 0x0000001f0c0c7291 */ /* 0x000fe400080f0c0f */
[----:B--2---:R-:W-:Y:S01]  /*0f30*/  MOV R16, UR13 ;  /* 0x0000000d00107c02 */ /* 0x004fe20008000f00 */
[----:B------:R-:W1:Y:S03]  /*0f40*/  LDCU.64 UR30, c[0x0][0x490] ;  /* 0x00009200ff1e77ac */ /* 0x000e660008000a00 */
[----:B------:R-:W-:Y:S01]  /*0f50*/  MOV R17, UR12 ;  /* 0x0000000c00117c02 */ /* 0x000fe20008000f00 */
[----:B------:R-:W2:Y:S02]  /*0f60*/  LDCU.64 UR14, c[0x0][0x508] ;  /* 0x0000a100ff0e77ac */ /* 0x000ea40008000a00 */
[----:B-----5:R-:W-:Y:S01]  /*0f70*/  IMAD.WIDE.U32 R2, R0, 0x10, R16 ;  /* 0x0000001000027825 */ /* 0x020fe200078e0010 */
[----:B---3--:R-:W-:Y:S04]  /*0f80*/  STS.128 [R98], R40 ;  /* 0x0000002862007388 */ /* 0x008fe80000000c00 */
[----:B------:R-:W-:Y:S01]  /*0f90*/  STS.128 [R98+0x200], R48 ;  /* 0x0002003062007388 */ /* 0x000fe20000000c00 */
        /* <DEDUP_REMOVED lines=19> */
[----:B------:R-:W-:Y:S01]  /*10d0*/  FMUL.FTZ R47, R44, -1.4426950216293334961 ;  /* 0xbfb8aa3b2c2f7820 */ /* 0x000fe20000410000 */
[----:B------:R-:W-:Y:S01]  /*10e0*/  FMUL.FTZ R50, R40, -1.4426950216293334961 ;  /* 0xbfb8aa3b28327820 */ /* 0x000fe20000410000 */
[----:B0-----:R-:W-:Y:S01]  /*10f0*/  SHF.L.U32 R2, R18, 0x10, RZ ;  /* 0x0000001012027819 */ /* 0x001fe200000006ff */
[----:B------:R-:W-:Y:S01]  /*1100*/  FMUL.FTZ R51, R41, -1.4426950216293334961 ;  /* 0xbfb8aa3b29337820 */ /* 0x000fe20000410000 */
[----:B------:R-:W-:-:S02]  /*1110*/  SHF.L.U32 R3, R19, 0x10, RZ ;  /* 0x0000001013037819 */ /* 0x000fc400000006ff */
[----:B------:R-:W-:Y:S01]  /*1120*/  SHF.L.U32 R42, R55, 0x10, RZ ;  /* 0x00000010372a7819 */ /* 0x000fe200000006ff */
[----:B------:R0:W-:Y:S01]  /*1130*/  MUFU.EX2 R60, R48 ;  /* 0x00000030003c7308 */ /* 0x0001e20000000800 */
[----:B---3--:R-:W-:Y:S01]  /*1140*/  PRMT R45, R52, 0x7632, R45 ;  /* 0x00007632342d7816 */ /* 0x008fe2000000002d */
[----:B------:R-:W-:Y:S01]  /*1150*/  FMUL.FTZ R57, R2, -1.4426950216293334961 ;  /* 0xbfb8aa3b02397820 */ /* 0x000fe20000410000 */
[----:B------:R-:W-:Y:S01]  /*1160*/  FMUL.FTZ R59, R3, -1.4426950216293334961 ;  /* 0xbfb8aa3b033b7820 */ /* 0x000fe20000410000 */
[----:B------:R-:W-:Y:S01]  /*1170*/  FMUL.FTZ R49, R42, -1.4426950216293334961 ;  /* 0xbfb8aa3b2a317820 */ /* 0x000fe20000410000 */
[----:B------:R-:W-:Y:S01]  /*1180*/  SHF.L.U32 R45, R45, 0x10, RZ ;  /* 0x000000102d2d7819 */ /* 0x000fe200000006ff */
[----:B--2---:R-:W-:Y:S01]  /*1190*/  UIMAD.WIDE.U32 UR12, UR25, UR14, UR12 ;  /* 0x0000000e190c72a5 */ /* 0x004fe2000f8e000c */
[----:B------:R-:W-:Y:S01]  /*11a0*/  SHF.L.U32 R94, R31, 0x10, RZ ;  /* 0x000000101f5e7819 */ /* 0x000fe200000006ff */
[----:B------:R2:W3:Y:S01]  /*11b0*/  MUFU.EX2 R58, R47 ;  /* 0x0000002f003a7308 */ /* 0x0004e20000000800 */
[----:B----4-:R-:W-:Y:S01]  /*11c0*/  FADD.FTZ R56, R56, 1 ;  /* 0x3f80000038387421 */ /* 0x010fe20000010000 */
[----:B0-----:R-:W-:Y:S01]  /*11d0*/  FMUL.FTZ R48, R45, -1.4426950216293334961 ;  /* 0xbfb8aa3b2d307820 */ /* 0x001fe20000410000 */
[C---:B------:R-:W-:Y:S01]  /*11e0*/  PRMT R68, R26.reuse, 0x7632, R68 ;  /* 0x000076321a447816 */ /* 0x040fe20000000044 */
[----:B------:R-:W-:Y:S01]  /*11f0*/  UIMAD UR14, UR25, UR15, UR13 ;  /* 0x0000000f190e72a4 */ /* 0x000fe2000f8e020d */
[----:B------:R-:W-:Y:S01]  /*1200*/  SHF.L.U32 R26, R26, 0x10, RZ ;  /* 0x000000101a1a7819 */ /* 0x000fe200000006ff */
[----:B------:R-:W-:Y:S01]  /*1210*/  ULEA UR13, UP0, UR12, UR28, 0x1 ;  /* 0x0000001c0c0d7291 */ /* 0x000fe2000f8008ff */
[----:B------:R-:W-:Y:S01]  /*1220*/  PRMT R67, R27, 0x7632, R67 ;  /* 0x000076321b437816 */ /* 0x000fe20000000043 */
[----:B------:R0:W-:Y:S01]  /*1230*/  MUFU.EX2 R66, R50 ;  /* 0x0000003200427308 */ /* 0x0001e20000000800 */
[----:B--2---:R-:W-:Y:S01]  /*1240*/  PRMT R47, R53, 0x7632, R47 ;  /* 0x00007632352f7816 */ /* 0x004fe2000000002f */
[----:B------:R-:W-:Y:S01]  /*1250*/  ULEA.HI.X UR12, UR12, UR29, UR14, 0x1, UP0 ;  /* 0x0000001d0c0c7291 */ /* 0x000fe200080f0c0e */
[----:B------:R-:W-:Y:S01]  /*1260*/  SHF.L.U32 R27, R27, 0x10, RZ ;  /* 0x000000101b1b7819 */ /* 0x000fe200000006ff */
[----:B-1----:R-:W-:Y:S01]  /*1270*/  UISETP.NE.U32.AND UP0, UPT, UR30, URZ, UPT ;  /* 0x000000ff1e00728c */ /* 0x002fe2000bf05070 */
[----:B------:R-:W-:Y:S01]  /*1280*/  SHF.L.U32 R47, R47, 0x10, RZ ;  /* 0x000000102f2f7819 */ /* 0x000fe200000006ff */
[----:B------:R-:W1:Y:S01]  /*1290*/  LDCU UR28, c[0x0][0x38c] ;  /* 0x00007180ff1c77ac */ /* 0x000e620008000800 */
[----:B------:R-:W-:Y:S01]  /*12a0*/  SHF.L.U32 R67, R67, 0x10, RZ ;  /* 0x0000001043437819 */ /* 0x000fe200000006ff */
[----:B------:R2:W-:Y:S01]  /*12b0*/  MUFU.EX2 R69, R51 ;  /* 0x0000003300457308 */ /* 0x0005e20000000800 */
[----:B0-----:R-:W-:Y:S01]  /*12c0*/  PRMT R50, R16, 0x7632, R50 ;  /* 0x0000763210327816 */ /* 0x001fe20000000032 */
[----:B------:R-:W-:Y:S01]  /*12d0*/  FMUL.FTZ R52, R47, -1.4426950216293334961 ;  /* 0xbfb8aa3b2f347820 */ /* 0x000fe20000410000 */
[----:B---3--:R-:W-:Y:S01]  /*12e0*/  FADD.FTZ R61, R58, 1 ;  /* 0x3f8000003a3d7421 */ /* 0x008fe20000010000 */
[----:B------:R-:W-:Y:S01]  /*12f0*/  FADD.FTZ R58, R60, 1 ;  /* 0x3f8000003c3a7421 */ /* 0x000fe20000010000 */
[----:B------:R-:W-:Y:S01]  /*1300*/  SHF.L.U32 R50, R50, 0x10, RZ ;  /* 0x0000001032327819 */ /* 0x000fe200000006ff */
[----:B------:R-:W-:Y:S01]  /*1310*/  UISETP.NE.AND.EX UP0, UPT, UR31, URZ, UPT, UP0 ;  /* 0x000000ff1f00728c */ /* 0x000fe2000bf05300 */
[----:B------:R-:W-:Y:S01]  /*1320*/  PRMT R60, R24, 0x7632, R60 ;  /* 0x00007632183c7816 */ /* 0x000fe2000000003c */
[----:B------:R0:W3:Y:S01]  /*1330*/  MUFU.EX2 R62, R48 ;  /* 0x00000030003e7308 */ /* 0x0000e20000000800 */
[----:B--2---:R-:W-:-:S02]  /*1340*/  PRMT R51, R55, 0x7632, R51 ;  /* 0x0000763237337816 */ /* 0x004fc40000000033 */
[----:B------:R-:W-:Y:S02]  /*1350*/  SHF.L.U32 R24, R24, 0x10, RZ ;  /* 0x0000001018187819 */ /* 0x000fe400000006ff */
[----:B------:R-:W-:Y:S02]  /*1360*/  SHF.L.U32 R51, R51, 0x10, RZ ;  /* 0x0000001033337819 */ /* 0x000fe400000006ff */
[----:B------:R-:W-:Y:S01]  /*1370*/  PRMT R55, R28, 0x7632, R55 ;  /* 0x000076321c377816 */ /* 0x000fe20000000037 */
[----:B------:R2:W4:Y:S01]  /*1380*/  MUFU.EX2 R74, R57 ;  /* 0x00000039004a7308 */ /* 0x0005220000000800 */
[----:B0-----:R-:W-:Y:S01]  /*1390*/  PRMT R48, R17, 0x7632, R48 ;  /* 0x0000763211307816 */ /* 0x001fe20000000030 */
[----:B------:R-:W-:Y:S01]  /*13a0*/  FMUL.FTZ R16, R51, -1.4426950216293334961 ;  /* 0xbfb8aa3b33107820 */ /* 0x000fe20000410000 */
[----:B------:R-:W-:Y:S01]  /*13b0*/  FMUL.FTZ R17, R50, -1.4426950216293334961 ;  /* 0xbfb8aa3b32117820 */ /* 0x000fe20000410000 */
[----:B------:R-:W-:Y:S02]  /*13c0*/  SHF.L.U32 R28, R20, 0x10, RZ ;  /* 0x00000010141c7819 */ /* 0x000fe400000006ff */
[----:B------:R-:W-:-:S02]  /*13d0*/  SHF.L.U32 R48, R48, 0x10, RZ ;  /* 0x0000001030307819 */ /* 0x000fc400000006ff */
[----:B------:R0:W-:Y:S01]  /*13e0*/  MUFU.EX2 R63, R52 ;  /* 0x00000034003f7308 */ /* 0x0001e20000000800 */
[----:B--2---:R-:W-:Y:S01]  /*13f0*/  PRMT R57, R18, 0x7632, R57 ;  /* 0x0000763212397816 */ /* 0x004fe20000000039 */
[----:B---3--:R-:W-:Y:S01]  /*1400*/  FADD.FTZ R62, R62, 1 ;  /* 0x3f8000003e3e7421 */ /* 0x008fe20000010000 */
[----:B------:R-:W-:Y:S01]  /*1410*/  FMUL.FTZ R18, R48, -1.4426950216293334961 ;  /* 0xbfb8aa3b30127820 */ /* 0x000fe20000410000 */
[----:B------:R-:W-:Y:S02]  /*1420*/  SHF.L.U32 R60, R60, 0x10, RZ ;  /* 0x000000103c3c7819 */ /* 0x000fe400000006ff */
[----:B------:R-:W-:Y:S02]  /*1430*/  SHF.L.U32 R57, R57, 0x10, RZ ;  /* 0x0000001039397819 */ /* 0x000fe400000006ff */
[----:B------:R-:W2:Y:S01]  /*1440*/  MUFU.EX2 R70, R16 ;  /* 0x0000001000467308 */ /* 0x000ea20000000800 */
[----:B0-----:R-:W-:Y:S01]  /*1450*/  PRMT R52, R19, 0x7632, R52 ;  /* 0x0000763213347816 */ /* 0x001fe20000000034 */
[----:B----4-:R-:W-:Y:S01]  /*1460*/  FADD.FTZ R84, R74, 1 ;  /* 0x3f8000004a547421 */ /* 0x010fe20000010000 */
[----:B------:R-:W-:-:S02]  /*1470*/  SHF.L.U32 R68, R68, 0x10, RZ ;  /* 0x0000001044447819 */ /* 0x000fc400000006ff */
[----:B------:R-:W-:Y:S02]  /*1480*/  SHF.L.U32 R52, R52, 0x10, RZ ;  /* 0x0000001034347819 */ /* 0x000fe400000006ff */
[----:B------:R-:W-:Y:S01]  /*1490*/  PRMT R138, R12, 0x7632, R138 ;  /* 0x000076320c8a7816 */ /* 0x000fe2000000008a */
[----:B------:R-:W-:Y:S01]  /*14a0*/  MUFU.EX2 R82, R17 ;  /* 0x0000001100527308 */ /* 0x000fe20000000800 */
[----:B------:R-:W-:Y:S02]  /*14b0*/  PRMT R140, R13, 0x7632, R140 ;  /* 0x000076320d8c7816 */ /* 0x000fe4000000008c */
[----:B------:R-:W-:Y:S02]  /*14c0*/  PRMT R141, R14, 0x7632, R141 ;  /* 0x000076320e8d7816 */ /* 0x000fe4000000008d */
[----:B------:R-:W-:Y:S02]  /*14d0*/  PRMT R142, R15, 0x7632, R142 ;  /* 0x000076320f8e7816 */ /* 0x000fe4000000008e */
[----:B------:R-:W-:Y:S01]  /*14e0*/  SHF.L.U32 R117, R6, 0x10, RZ ;  /* 0x0000001006757819 */ /* 0x000fe200000006ff */
[----:B------:R-:W-:Y:S01]  /*14f0*/  MUFU.EX2 R83, R18 ;  /* 0x0000001200537308 */ /* 0x000fe20000000800 */
[----:B--2---:R-:W-:Y:S01]  /*1500*/  FADD.FTZ R74, R70, 1 ;  /* 0x3f800000464a7421 */ /* 0x004fe20000010000 */
[----:B------:R-:W-:-:S02]  /*1510*/  SHF.L.U32 R119, R9, 0x10, RZ ;  /* 0x0000001009777819 */ /* 0x000fc400000006ff */
[C---:B------:R-:W-:Y:S02]  /*1520*/  PRMT R120, R10.reuse, 0x7632, R120 ;  /* 0x000076320a787816 */ /* 0x040fe40000000078 */
[----:B------:R-:W-:Y:S02]  /*1530*/  SHF.L.U32 R121, R10, 0x10, RZ ;  /* 0x000000100a797819 */ /* 0x000fe400000006ff */
[----:B------:R0:W-:Y:S01]  /*1540*/  MUFU.EX2 R64, R49 ;  /* 0x0000003100407308 */ /* 0x0001e20000000800 */
[C---:B------:R-:W-:Y:S02]  /*1550*/  PRMT R122, R11.reuse, 0x7632, R122 ;  /* 0x000076320b7a7816 */ /* 0x040fe4000000007a */
[----:B------:R-:W-:-:S05]  /*1560*/  SHF.L.U32 R123, R11, 0x10, RZ ;  /* 0x000000100b7b7819 */ /* 0x000fca00000006ff */
[----:B------:R-:W-:Y:S01]  /*1570*/  MUFU.EX2 R85, R59 ;  /* 0x0000003b00557308 */ /* 0x000fe20000000800 */
[----:B0-----:R-:W-:Y:S01]  /*1580*/  PRMT R49, R54, 0x7632, R49 ;  /* 0x0000763236317816 */ /* 0x001fe20000000031 */
[----:B------:R-:W-:-:S03]  /*1590*/  FMUL.FTZ R54, R52, -1.4426950216293334961 ;  /* 0xbfb8aa3b34367820 */ /* 0x000fc60000410000 */
[----:B------:R-:W-:-:S03]  /*15a0*/  SHF.L.U32 R49, R49, 0x10, RZ ;  /* 0x0000001031317819 */ /* 0x000fc600000006ff */
[----:B------:R0:W-:Y:S02]  /*15b0*/  MUFU.RCP R59, R56 ;  /* 0x00000038003b7308 */ /* 0x0001e40000001000 */
[----:B------:R-:W-:-:S06]  /*15c0*/  FMUL.FTZ R53, R49, -1.4426950216293334961 ;  /* 0xbfb8aa3b31357820 */ /* 0x000fcc0000410000 */
[----:B------:R2:W3:Y:S01]  /*15d0*/  MUFU.EX2 R65, R53 ;  /* 0x0000003500417308 */ /* 0x0004e20000000800 */
[----:B0-----:R-:W-:-:S07]  /*15e0*/  PRMT R56, R29, 0x7632, R56 ;  /* 0x000076321d387816 */ /* 0x001fce0000000038 */
[----:B------:R-:W-:Y:S01]  /*15f0*/  MUFU.RCP R61, R61 ;  /* 0x0000003d003d7308 */ /* 0x000fe20000001000 */
[----:B--2---:R-:W-:-:S07]  /*1600*/  FMUL.FTZ R53, R57, -1.4426950216293334961 ;  /* 0xbfb8aa3b39357820 */ /* 0x004fce0000410000 */
[----:B------:R0:W2:Y:S01]  /*1610*/  MUFU.EX2 R88, R53 ;  /* 0x0000003500587308 */ /* 0x0000a20000000800 */
[----:B---3--:R-:W-:-:S07]  /*1620*/  FADD.FTZ R72, R65, 1 ;  /* 0x3f80000041487421 */ /* 0x008fce0000010000 */
[----:B------:R3:W-:Y:S01]  /*1630*/  MUFU.EX2 R90, R54 ;  /* 0x00000036005a7308 */ /* 0x0007e20000000800 */
[----:B0-----:R-:W-:Y:S02]  /*1640*/  PRMT R53, R30, 0x7632, R53 ;  /* 0x000076321e357816 */ /* 0x001fe40000000035 */
[----:B------:R-:W-:-:S05]  /*1650*/  SHF.L.U32 R30, R21, 0x10, RZ ;  /* 0x00000010151e7819 */ /* 0x000fca00000006ff */
[----:B------:R-:W0:Y:S01]  /*1660*/  MUFU.RCP R58, R58 ;  /* 0x0000003a003a7308 */ /* 0x000e220000001000 */
[----:B---3--:R-:W-:Y:S01]  /*1670*/  PRMT R54, R31, 0x7632, R54 ;  /* 0x000076321f367816 */ /* 0x008fe20000000036 */
[----:B--2---:R-:W-:Y:S01]  /*1680*/  FADD.FTZ R88, R88, 1 ;  /* 0x3f80000058587421 */ /* 0x004fe20000010000 */
[----:B------:R-:W-:-:S05]  /*1690*/  SHF.L.U32 R31, R22, 0x10, RZ ;  /* 0x00000010161f7819 */ /* 0x000fca00000006ff */
[----:B------:R-:W2:Y:S08]  /*16a0*/  MUFU.RCP R62, R62 ;  /* 0x0000003e003e7308 */ /* 0x000eb00000001000 */
[----:B------:R-:W-:Y:S01]  /*16b0*/  MUFU.RCP R74, R74 ;  /* 0x0000004a004a7308 */ /* 0x000fe20000001000 */
[----:B0-----:R-:W-:-:S04]  /*16c0*/  FADD.FTZ R70, -R58, 1 ;  /* 0x3f8000003a467421 */ /* 0x001fc80000010100 */
[C---:B------:R-:W-:Y:S01]  /*16d0*/  FFMA.FTZ R76, R43.reuse, R70, 1 ;  /* 0x3f8000002b4c7423 */ /* 0x040fe20000010046 */
[----:B------:R-:W-:Y:S02]  /*16e0*/  FMUL.FTZ R43, R43, R58 ;  /* 0x0000003a2b2b7220 */ /* 0x000fe40000410000 */
[----:B------:R-:W-:Y:S01]  /*16f0*/  MUFU.RCP R72, R72 ;  /* 0x0000004800487308 */ /* 0x000fe20000001000 */
[----:B--2---:R-:W-:-:S04]  /*1700*/  FADD.FTZ R70, -R62, 1 ;  /* 0x3f8000003e467421 */ /* 0x004fc80000010100 */
[C---:B------:R-:W-:Y:S01]  /*1710*/  FFMA.FTZ R70, R45.reuse, R70, 1 ;  /* 0x3f8000002d467423 */ /* 0x040fe20000010046 */
[----:B------:R-:W-:Y:S02]  /*1720*/  FMUL.FTZ R45, R45, R62 ;  /* 0x0000003e2d2d7220 */ /* 0x000fe40000410000 */
[----:B------:R-:W0:Y:S08]  /*1730*/  MUFU.RCP R127, R84 ;  /* 0x00000054007f7308 */ /* 0x000e300000001000 */
[----:B------:R-:W-:Y:S01]  /*1740*/  MUFU.RCP R130, R88 ;  /* 0x0000005800827308 */ /* 0x000fe20000001000 */
[----:B0-----:R-:W-:Y:S01]  /*1750*/  FMUL.FTZ R10, R2, R127 ;  /* 0x0000007f020a7220 */ /* 0x001fe20000410000 */
[----:B-----5:R0:W-:Y:S04]  /*1760*/  STS.128 [R98], R32 ;  /* 0x0000002062007388 */ /* 0x0201e80000000c00 */
[----:B------:R2:W-:Y:S01]  /*1770*/  STS.128 [R98+0x200], R36 ;  /* 0x0002002462007388 */ /* 0x0005e20000000c00 */
[----:B------:R-:W-:-:S03]  /*1780*/  NOP ;  /* 0x0000000000007918 */ /* 0x000fc60000000000 */
[----:B------:R-:W3:Y:S01]  /*1790*/  LDS.128 R16, [R97] ;  /* 0x0000000061107984 */ /* 0x000ee20000000c00 */
[----:B0-----:R-:W-:Y:S01]  /*17a0*/  FADD.FTZ R35, R64, 1 ;  /* 0x3f80000040237421 */ /* 0x001fe20000010000 */
[----:B------:R-:W-:Y:S01]  /*17b0*/  SHF.L.U32 R34, R23, 0x10, RZ ;  /* 0x0000001017227819 */ /* 0x000fe200000006ff */
[----:B------:R-:W-:Y:S01]  /*17c0*/  FADD.FTZ R64, R63, 1 ;  /* 0x3f8000003f407421 */ /* 0x000fe20000010000 */
[----:B--2---:R-:W-:Y:S01]  /*17d0*/  FADD.FTZ R37, R66, 1 ;  /* 0x3f80000042257421 */ /* 0x004fe20000010000 */
[----:B------:R-:W-:Y:S01]  /*17e0*/  PRMT R66, R25, 0x7632, R66 ;  /* 0x0000763219427816 */ /* 0x000fe20000000042 */
[----:B------:R-:W-:Y:S01]  /*17f0*/  FADD.FTZ R38, R69, 1 ;  /* 0x3f80000045267421 */ /* 0x000fe20000010000 */
[----:B------:R-:W-:Y:S01]  /*1800*/  SHF.L.U32 R25, R25, 0x10, RZ ;  /* 0x0000001019197819 */ /* 0x000fe200000006ff */
[----:B------:R-:W0:Y:S01]  /*1810*/  MUFU.RCP R35, R35 ;  /* 0x0000002300237308 */ /* 0x000e220000001000 */
[----:B------:R-:W-:Y:S02]  /*1820*/  PRMT R69, R20, 0x7632, R69 ;  /* 0x0000763214457816 */ /* 0x000fe40000000045 */
[----:B------:R-:W-:-:S02]  /*1830*/  PRMT R20, R21, 0x7632, R20 ;  /* 0x0000763215147816 */ /* 0x000fc40000000014 */
[----:B------:R-:W-:Y:S02]  /*1840*/  PRMT R21, R22, 0x7632, R21 ;  /* 0x0000763216157816 */ /* 0x000fe40000000015 */
[----:B------:R-:W-:Y:S01]  /*1850*/  PRMT R22, R23, 0x7632, R22 ;  /* 0x0000763217167816 */ /* 0x000fe20000000016 */
[----:B------:R-:W-:Y:S01]  /*1860*/  FADD.FTZ R23, -R61, 1 ;  /* 0x3f8000003d177421 */ /* 0x000fe20000010100 */
[----:B------:R-:W2:Y:S01]  /*1870*/  MUFU.RCP R64, R64 ;  /* 0x0000004000407308 */ /* 0x000ea20000001000 */
[----:B------:R-:W-:Y:S02]  /*1880*/  SHF.L.U32 R66, R66, 0x10, RZ ;  /* 0x0000001042427819 */ /* 0x000fe400000006ff */
[C---:B------:R-:W-:Y:S01]  /*1890*/  FFMA.FTZ R63, R44.reuse, R23, 1 ;  /* 0x3f8000002c3f7423 */ /* 0x040fe20000010017 */
[----:B------:R-:W-:-:S04]  /*18a0*/  FMUL.FTZ R44, R44, R61 ;  /* 0x0000003d2c2c7220 */ /* 0x000fc80000410000 */
[----:B------:R-:W-:Y:S08]  /*18b0*/  MUFU.RCP R37, R37 ;  /* 0x0000002500257308 */ /* 0x000ff00000001000 */
[----:B------:R-:W-:Y:S01]  /*18c0*/  MUFU.RCP R38, R38 ;  /* 0x0000002600267308 */ /* 0x000fe20000001000 */
[----:B---3--:R-:W-:Y:S02]  /*18d0*/  SHF.L.U32 R29, R16, 0x10, RZ ;  /* 0x00000010101d7819 */ /* 0x008fe400000006ff */
[----:B------:R-:W-:-:S02]  /*18e0*/  SHF.L.U32 R32, R17, 0x10, RZ ;  /* 0x0000001011207819 */ /* 0x000fc400000006ff */
        /* <DEDUP_REMOVED lines=16> */
[----:B0-----:R-:W-:Y:S01]  /*19f0*/  FADD.FTZ R63, -R35, 1 ;  /* 0x3f800000233f7421 */ /* 0x001fe20000010100 */
        /* <DEDUP_REMOVED lines=11> */
[----:B--2---:R-:W-:Y:S01]  /*1ab0*/  FADD.FTZ R76, -R64, 1 ;  /* 0x3f800000404c7421 */ /* 0x004fe20000010100 */
[----:B------:R-:W-:Y:S01]  /*1ac0*/  FMUL.FTZ R80, R63, R70 ;  /* 0x000000463f507220 */ /* 0x000fe20000410000 */
[----:B------:R-:W-:Y:S01]  /*1ad0*/  SHF.L.U32 R63, R65, 0x10, RZ ;  /* 0x00000010413f7819 */ /* 0x000fe200000006ff */
[----:B------:R-:W-:Y:S01]  /*1ae0*/  FADD.FTZ R79, R85, 1 ;  /* 0x3f800000554f7421 */ /* 0x000fe20000010000 */
[----:B------:R-:W-:Y:S01]  /*1af0*/  SHF.L.U32 R65, R73, 0x10, RZ ;  /* 0x0000001049417819 */ /* 0x000fe200000006ff */
[----:B------:R-:W-:Y:S01]  /*1b00*/  FADD.FTZ R85, R82, 1 ;  /* 0x3f80000052557421 */ /* 0x000fe20000010000 */
[----:B------:R-:W-:Y:S01]  /*1b10*/  FADD.FTZ R82, -R74, 1 ;  /* 0x3f8000004a527421 */ /* 0x000fe20000010100 */
[----:B------:R-:W-:Y:S01]  /*1b20*/  FMUL.FTZ R73, R66, R63 ;  /* 0x0000003f42497220 */ /* 0x000fe20000410000 */
[----:B------:R-:W-:Y:S01]  /*1b30*/  FFMA.FTZ R76, R47, R76, 1 ;  /* 0x3f8000002f4c7423 */ /* 0x000fe2000001004c */
[----:B------:R2:W3:Y:S01]  /*1b40*/  MUFU.RCP R134, R79 ;  /* 0x0000004f00867308 */ /* 0x0004e20000001000 */
[----:B------:R-:W-:Y:S01]  /*1b50*/  FFMA.FTZ R86, R51, R82, 1 ;  /* 0x3f80000033567423 */ /* 0x000fe20000010052 */
[----:B------:R-:W-:Y:S01]  /*1b60*/  FMUL.FTZ R73, R64, R73 ;  /* 0x0000004940497220 */ /* 0x000fe20000410000 */
[----:B------:R-:W-:Y:S01]  /*1b70*/  SHF.L.U32 R70, R77, 0x10, RZ ;  /* 0x000000104d467819 */ /* 0x000fe200000006ff */
[----:B------:R-:W-:Y:S01]  /*1b80*/  FADD.FTZ R78, -R72, 1 ;  /* 0x3f800000484e7421 */ /* 0x000fe20000010100 */
[----:B------:R-:W-:Y:S01]  /*1b90*/  FMUL.FTZ R77, R68, R65 ;  /* 0x00000041444d7220 */ /* 0x000fe20000410000 */
[----:B------:R-:W-:Y:S01]  /*1ba0*/  FMUL.FTZ R82, R73, R76 ;  /* 0x0000004c49527220 */ /* 0x000fe20000410000 */
[----:B------:R-:W-:Y:S01]  /*1bb0*/  FADD.FTZ R76, R83, 1 ;  /* 0x3f800000534c7421 */ /* 0x000fe20000010000 */
[----:B------:R-:W4:Y:S01]  /*1bc0*/  MUFU.RCP R87, R85 ;  /* 0x0000005500577308 */ /* 0x000f220000001000 */
[----:B--2---:R-:W-:Y:S01]  /*1bd0*/  FMUL.FTZ R79, R67, R70 ;  /* 0x00000046434f7220 */ /* 0x004fe20000410000 */
[----:B------:R-:W-:Y:S01]  /*1be0*/  FFMA.FTZ R78, R49, R78, 1 ;  /* 0x3f800000314e7423 */ /* 0x000fe2000001004e */
[----:B------:R-:W-:Y:S01]  /*1bf0*/  FMUL.FTZ R77, R72, R77 ;  /* 0x0000004d484d7220 */ /* 0x000fe20000410000 */
[----:B------:R-:W-:Y:S01]  /*1c00*/  FMUL.FTZ R47, R47, R64 ;  /* 0x000000402f2f7220 */ /* 0x000fe20000410000 */
[----:B------:R-:W-:Y:S01]  /*1c10*/  FMUL.FTZ R79, R74, R79 ;  /* 0x0000004f4a4f7220 */ /* 0x000fe20000410000 */
[----:B------:R-:W-:Y:S01]  /*1c20*/  FMUL.FTZ R49, R49, R72 ;  /* 0x0000004831317220 */ /* 0x000fe20000410000 */
[----:B------:R-:W-:Y:S01]  /*1c30*/  FMUL.FTZ R84, R77, R78 ;  /* 0x0000004e4d547220 */ /* 0x000fe20000410000 */
[----:B------:R2:W5:Y:S01]  /*1c40*/  MUFU.RCP R125, R76 ;  /* 0x0000004c007d7308 */ /* 0x0005620000001000 */
[----:B------:R-:W-:Y:S01]  /*1c50*/  FMUL.FTZ R86, R79, R86 ;  /* 0x000000564f567220 */ /* 0x000fe20000410000 */
[----:B------:R-:W-:Y:S01]  /*1c60*/  FADD.FTZ R79, R90, 1 ;  /* 0x3f8000005a4f7421 */ /* 0x000fe20000010000 */
[----:B---3--:R-:W-:Y:S01]  /*1c70*/  FADD.FTZ R78, -R134, 1 ;  /* 0x3f800000864e7421 */ /* 0x008fe20000010100 */
[C---:B0-----:R-:W-:Y:S01]  /*1c80*/  SHF.L.U32 R83, R16.reuse, 0x10, RZ ;  /* 0x0000001010537819 */ /* 0x041fe200000006ff */
[C---:B------:R-:W-:Y:S01]  /*1c90*/  FMUL.FTZ R11, R3.reuse, R134 ;  /* 0x00000086030b7220 */ /* 0x040fe20000410000 */
[----:B------:R-:W-:Y:S01]  /*1ca0*/  PRMT R73, R16, 0x7632, R73 ;  /* 0x0000763210497816 */ /* 0x000fe20000000049 */
[----:B------:R-:W-:Y:S01]  /*1cb0*/  FFMA.FTZ R90, R3, R78, 1 ;  /* 0x3f800000035a7423 */ /* 0x000fe2000001004e */
        /* <DEDUP_REMOVED lines=8> */
[----:B--2---:R-:W-:Y:S01]  /*1d40*/  SHF.L.U32 R76, R69, 0x10, RZ ;  /* 0x00000010454c7819 */ /* 0x004fe200000006ff */
[----:B------:R0:W2:Y:S01]  /*1d50*/  MUFU.RCP R129, R79 ;  /* 0x0000004f00817308 */ /* 0x0000a20000001000 */
        /* <DEDUP_REMOVED lines=8> */
[----:B----4-:R-:W-:Y:S01]  /*1de0*/  FADD.FTZ R17, -R87, 1 ;  /* 0x3f80000057117421 */ /* 0x010fe20000010100 */
[----:B------:R-:W-:Y:S01]  /*1df0*/  FMUL.FTZ R78, R31, R128 ;  /* 0x000000801f4e7220 */ /* 0x000fe20000410000 */
[----:B------:R-:W-:Y:S01]  /*1e00*/  FMUL.FTZ R16, R76, R88 ;  /* 0x000000584c107220 */ /* 0x000fe20000410000 */
[----:B------:R-:W-:Y:S01]  /*1e10*/  PRMT R92, R19, 0x7632, R92 ;  /* 0x00007632135c7816 */ /* 0x000fe2000000005c */
[----:B0-----:R-:W-:Y:S01]  /*1e20*/  FMUL.FTZ R79, R134, R69 ;  /* 0x00000045864f7220 */ /* 0x001fe20000410000 */
        /* <DEDUP_REMOVED lines=15> */
[----:B-----5:R-:W-:Y:S01]  /*1f20*/  FADD.FTZ R17, -R125, 1 ;  /* 0x3f8000007d117421 */ /* 0x020fe20000010100 */
[----:B------:R-:W-:Y:S01]  /*1f30*/  SHF.L.U32 R132, R91, 0x10, RZ ;  /* 0x000000105b847819 */ /* 0x000fe200000006ff */
[----:B------:R-:W-:Y:S01]  /*1f40*/  FMUL.FTZ R16, R77, R126 ;  /* 0x0000007e4d107220 */ /* 0x000fe20000410000 */
[----:B------:R-:W-:Y:S01]  /*1f50*/  SHF.L.U32 R136, R92, 0x10, RZ ;  /* 0x000000105c887819 */ /* 0x000fe200000006ff */
[----:B--2---:R-:W-:Y:S01]  /*1f60*/  FADD.FTZ R21, -R129, 1 ;  /* 0x3f80000081157421 */ /* 0x004fe20000010100 */
        /* <DEDUP_REMOVED lines=41> */
[----:B------:R-:W-:Y:S01]  /*2200*/  STS.128 [R97], R16 ;  /* 0x0000001061007388 */ /* 0x000fe20000000c00 */
[----:B------:R-:W-:Y:S01]  /*2210*/  PRMT R118, R7, 0x7632, R118 ;  /* 0x0000763207767816 */ /* 0x000fe20000000076 */
[----:B------:R-:W-:Y:S01]  /*2220*/  FMUL.FTZ R131, R30, R41 ;  /* 0x000000291e837220 */ /* 0x000fe20000410000 */
[----:B------:R-:W-:Y:S01]  /*2230*/  FMUL.FTZ R72, R31, R10 ;  /* 0x0000000a1f487220 */ /* 0x000fe20000410000 */
[----:B------:R0:W-:Y:S01]  /*2240*/  STS.128 [R97+0x10], R20 ;  /* 0x0000101461007388 */ /* 0x0001e20000000c00 */
[----:B------:R-:W-:-:S03]  /*2250*/  NOP ;  /* 0x0000000000007918 */ /* 0x000fc60000000000 */
[----:B------:R-:W2:Y:S01]  /*2260*/  LDS.128 R12, [R98] ;  /* 0x00000000620c7984 */ /* 0x000ea20000000c00 */
        /* <DEDUP_REMOVED lines=8> */
[----:B0-----:R-:W-:Y:S02]  /*22f0*/  SHF.L.U32 R20, R7, 0x10, RZ ;  /* 0x0000001007147819 */ /* 0x001fe400000006ff */
[----:B------:R-:W0:Y:S01]  /*2300*/  LDS.128 R4, [R98+0x200] ;  /* 0x0002000062047984 */ /* 0x000e220000000c00 */
[----:B------:R-:W-:-:S02]  /*2310*/  PRMT R21, R8, 0x7632, R21 ;  /* 0x0000763208157816 */ /* 0x000fc40000000015 */
[----:B------:R-:W-:Y:S02]  /*2320*/  SHF.L.U32 R22, R8, 0x10, RZ ;  /* 0x0000001008167819 */ /* 0x000fe400000006ff */
[----:B------:R-:W-:Y:S02]  /*2330*/  PRMT R23, R9, 0x7632, R23 ;  /* 0x0000763209177816 */ /* 0x000fe40000000017 */
[----:B------:R-:W-:Y:S02]  /*2340*/  MOV R8, UR13 ;  /* 0x0000000d00087c02 */ /* 0x000fe40008000f00 */
[----:B------:R-:W-:-:S03]  /*2350*/  MOV R9, UR12 ;  /* 0x0000000c00097c02 */ /* 0x000fc60008000f00 */
[----:B------:R-:W-:-:S05]  /*2360*/  IMAD.WIDE.U32 R2, R0, 0x10, R8 ;  /* 0x0000001000027825 */ /* 0x000fca00078e0008 */
[----:B--2---:R2:W-:Y:S04]  /*2370*/  STG.E.128 desc[UR26][R2.64], R12 ;  /* 0x0000000c02007986 */ /* 0x0045e8000c101d1a */
[----:B0-----:R2:W-:Y:S01]  /*2380*/  STG.E.128 desc[UR26][R2.64+0x200], R4 ;  /* 0x0002000402007986 */ /* 0x0015e2000c101d1a */
[----:B-1----:R-:W-:Y:S05]  /*2390*/  BRA.U !UP0, `(.L_x_10090) ;  /* 0x0000000108a87547 */ /* 0x002fea000b800000 */
[----:B------:R-:W-:Y:S01]  /*23a0*/  BAR.SYNC.DEFER_BLOCKING 0x0 ;  /* 0x0000000000007b1d */ /* 0x000fe20000010000 */
        /* <DEDUP_REMOVED lines=41> */
.L_x_10090:
[----:B------:R-:W-:Y:S01]  /*2640*/  SHF.L.U32 R55, R55, 0x10, RZ ;  /* 0x0000001037377819 */ /* 0x000fe200000006ff */
[----:B0-2---:R-:W-:Y:S01]  /*2650*/  FFMA.FTZ R3, R61, R95, R116 ;  /* 0x0000005f3d037223 */ /* 0x005fe20000010074 */
        /* <DEDUP_REMOVED lines=30> */
[----:B------:R-:W-:Y:S01]  /*2840*/  CS2R R84, SRZ ;  /* 0x0000000000547805 */ /* 0x000fe2000001ff00 */
[----:B------:R-:W-:Y:S01]  /*2850*/  FFMA.FTZ R3, R64, R91, R3 ;  /* 0x0000005b40037223 */ /* 0x000fe20000010003 */
[----:B------:R-:W-:Y:S02]  /*2860*/  CS2R R82, SRZ ;  /* 0x0000000000527805 */ /* 0x000fe4000001ff00 */
[----:B------:R-:W-:Y:S02]  /*2870*/  CS2R R80, SRZ ;  /* 0x0000000000507805 */ /* 0x000fe4000001ff00 */
[----:B------:R-:W-:Y:S01]  /*2880*/  CS2R R78, SRZ ;  /* 0x00000000004e7805 */ /* 0x000fe2000001ff00 */
[----:B------:R-:W-:Y:S01]  /*2890*/  FFMA.FTZ R0, R66, R51, R3 ;  /* 0x0000003342007223 */ /* 0x000fe20000010003 */
[----:B------:R-:W-:-:S02]  /*28a0*/  CS2R R76, SRZ ;  /* 0x00000000004c7805 */ /* 0x000fc4000001ff00 */
[----:B------:R-:W-:Y:S02]  /*28b0*/  CS2R R58, SRZ ;  /* 0x00000000003a7805 */ /* 0x000fe4000001ff00 */
        /* <DEDUP_REMOVED lines=65> */
.L_x_10190:
        /* <DEDUP_REMOVED lines=20> */
[----:B-1----:R-:W2:Y:S04]  /*2e10*/  LDG.E.128 R68, desc[UR26][R122.64+0x400] ;  /* 0x0004001a7a447981 */ /* 0x002ea8000c1e1d00 */
        /* <DEDUP_REMOVED lines=61> */
[----:B------:R-:W-:Y:S01]  /*31f0*/  MOV R120, UR46 ;  /* 0x0000002e00787c02 */ /* 0x000fe20008000f00 */
        /* <DEDUP_REMOVED lines=8> */
[----:B------:R-:W-:-:S06]  /*3280*/  FMUL.FTZ R115, R33, UR35 ;  /* 0x0000002321737c20 */ /* 0x000fcc0008410000 */
[----:B------:R0:W-:Y:S01]  /*3290*/  MUFU.COS R167, R128 ;  /* 0x0000008000a77308 */ /* 0x0001e20000000000 */
[----:B------:R-:W-:Y:S01]  /*32a0*/  FMUL.RZ R164, R115, 0.15915493667125701904 ;  /* 0x3e22f98373a47820 */ /* 0x000fe2000040c000 */
[----:B0-----:R-:W-:-:S04]  /*32b0*/  FMUL.FTZ R128, R120, 1.4426950216293334961 ;  /* 0x3fb8aa3b78807820 */ /* 0x001fc80000410000 */
[----:B------:R-:W-:-:S04]  /*32c0*/  FMUL.FTZ R115, R40, R128 ;  /* 0x0000008028737220 */ /* 0x000fc80000410000 */
[----:B------:R0:W5:Y:S01]  /*32d0*/  MUFU.EX2 R148, R115 ;  /* 0x0000007300947308 */ /* 0x0001620000000800 */
[----:B------:R-:W-:Y:S01]  /*32e0*/  FMUL.FTZ R120, R47, R128 ;  /* 0x000000802f787220 */ /* 0x000fe20000410000 */
[----:B0-----:R-:W-:-:S06]  /*32f0*/  SHF.L.U32 R115, R100, 0x5, RZ ;  /* 0x0000000564737819 */ /* 0x001fcc00000006ff */
[----:B------:R0:W1:Y:S01]  /*3300*/  MUFU.EX2 R146, R120 ;  /* 0x0000007800927308 */ /* 0x0000620000000800 */
[----:B------:R-:W-:Y:S01]  /*3310*/  LOP3.LUT R115, R115, 0x7c00, RZ, 0xc0, !PT ;  /* 0x00007c0073737812 */ /* 0x000fe200078ec0ff */
[----:B0-----:R-:W-:-:S06]  /*3320*/  FMUL.FTZ R120, R44, R128 ;  /* 0x000000802c787220 */ /* 0x001fcc0000410000 */
[----:B------:R-:W-:Y:S01]  /*3330*/  MUFU.SIN R158, R129 ;  /* 0x00000081009e7308 */ /* 0x000fe20000000400 */
[----:B------:R-:W-:Y:S01]  /*3340*/  IADD3 R115, PT, PT, R98, R115, RZ ;  /* 0x0000007362737210 */ /* 0x000fe20007ffe0ff */
[C---:B-----5:R-:W-:Y:S01]  /*3350*/  FMUL.FTZ R149, R148.reuse, R149 ;  /* 0x0000009594957220 */ /* 0x060fe20000410000 */
[----:B------:R-:W-:-:S05]  /*3360*/  FMUL.FTZ R148, R148, R117 ;  /* 0x0000007594947220 */ /* 0x000fca0000410000 */
[----:B------:R0:W-:Y:S01]  /*3370*/  MUFU.COS R160, R129 ;  /* 0x0000008100a07308 */ /* 0x0001e20000000000 */
[-C--:B------:R-:W-:Y:S01]  /*3380*/  FMUL.FTZ R117, R41, R128.reuse ;  /* 0x0000008029757220 */ /* 0x080fe20000410000 */
[----:B--2---:R2:W-:Y:S06]  /*3390*/  STS.128 [R115+0x400], R68 ;  /* 0x0004004473007388 */ /* 0x0045ec0000000c00 */
[----:B------:R5:W-:Y:S01]  /*33a0*/  MUFU.EX2 R134, R120 ;  /* 0x0000007800867308 */ /* 0x000be20000000800 */
[----:B0-----:R-:W-:Y:S01]  /*33b0*/  FMUL.FTZ R129, R45, R128 ;  /* 0x000000802d817220 */ /* 0x001fe20000410000 */
[----:B-----5:R-:W-:-:S06]  /*33c0*/  LOP3.LUT R120, R100, 0x3e0, RZ, 0xc0, !PT ;  /* 0x000003e064787812 */ /* 0x020fcc00078ec0ff */
[----:B------:R0:W-:Y:S01]  /*33d0*/  MUFU.EX2 R138, R129 ;  /* 0x00000081008a7308 */ /* 0x0001e20000000800 */
[-C--:B--2---:R-:W-:Y:S01]  /*33e0*/  FMUL.FTZ R68, R33, R128.reuse ;  /* 0x0000008021447220 */ /* 0x084fe20000410000 */
[----:B------:R-:W-:Y:S01]  /*33f0*/  IADD3 R120, PT, PT, R120, R99, RZ ;  /* 0x0000006378787210 */ /* 0x000fe20007ffe0ff */
[----:B------:R-:W-:Y:S01]  /*3400*/  STS.128 [R115], R60 ;  /* 0x0000003c73007388 */ /* 0x000fe20000000c00 */
[----:B0-----:R-:W-:-:S03]  /*3410*/  FMUL.FTZ R129, R42, R128 ;  /* 0x000000802a817220 */ /* 0x001fc60000410000 */
[----:B------:R-:W-:Y:S01]  /*3420*/  STS.128 [R115+0x200], R64 ;  /* 0x0002004073007388 */ /* 0x000fe20000000c00 */
[----:B------:R-:W0:Y:S03]  /*3430*/  MUFU.EX2 R117, R117 ;  /* 0x0000007500757308 */ /* 0x000e260000000800 */
[----:B------:R2:W-:Y:S05]  /*3440*/  STS.128 [R115+0x600], R72 ;  /* 0x0006004873007388 */ /* 0x0005ea0000000c00 */
[----:B------:R5:W-:Y:S08]  /*3450*/  MUFU.EX2 R154, R129 ;  /* 0x00000081009a7308 */ /* 0x000bf00000000800 */
[----:B------:R-:W-:Y:S01]  /*3460*/  MUFU.COS R162, R164 ;  /* 0x000000a400a27308 */ /* 0x000fe20000000000 */
[----:B-----5:R-:W-:Y:S01]  /*3470*/  LEA R129, R120, R97, 0x5 ;  /* 0x0000006178817211 */ /* 0x020fe200078e28ff */
[----:B------:R-:W-:-:S06]  /*3480*/  NOP ;  /* 0x0000000000007918 */ /* 0x000fcc0000000000 */
[----:B--2---:R-:W2:Y:S01]  /*3490*/  MUFU.EX2 R115, R68 ;  /* 0x0000004400737308 */ /* 0x004ea20000000800 */
[----:B------:R-:W5:Y:S07]  /*34a0*/  LDS.128 R60, [R129] ;  /* 0x00000000813c7984 */ /* 0x000f6e0000000c00 */
[----:B------:R-:W4:Y:S01]  /*34b0*/  MUFU.SIN R72, R164 ;  /* 0x000000a400487308 */ /* 0x000f220000000400 */
[C---:B-1----:R-:W-:Y:S01]  /*34c0*/  FMUL.FTZ R147, R146.reuse, R147 ;  /* 0x0000009392937220 */ /* 0x042fe20000410000 */
[----:B------:R-:W-:Y:S01]  /*34d0*/  FMUL.FTZ R146, R146, R121 ;  /* 0x0000007992927220 */ /* 0x000fe20000410000 */
[C---:B0-----:R-:W-:Y:S01]  /*34e0*/  FMUL.FTZ R121, R117.reuse, R160 ;  /* 0x000000a075797220 */ /* 0x041fe20000410000 */
[----:B------:R-:W-:Y:S01]  /*34f0*/  FMUL.FTZ R120, R117, R158 ;  /* 0x0000009e75787220 */ /* 0x000fe20000410000 */
[----:B------:R-:W-:Y:S01]  /*3500*/  FMUL.FTZ R130, R37, R128 ;  /* 0x0000008025827220 */ /* 0x000fe20000410000 */
[----:B------:R-:W0:Y:S01]  /*3510*/  LDS.128 R64, [R129+0x10] ;  /* 0x0000100081407984 */ /* 0x000e220000000c00 */
[----:B--2---:R-:W-:-:S03]  /*3520*/  FMUL.FTZ R117, R115, R162 ;  /* 0x000000a273757220 */ /* 0x004fc60000410000 */
[----:B------:R-:W1:Y:S01]  /*3530*/  LDS.128 R68, [R129+0x20] ;  /* 0x0000200081447984 */ /* 0x000e620000000c00 */
[----:B------:R-:W-:Y:S01]  /*3540*/  FMUL.FTZ R136, R43, R128 ;  /* 0x000000802b887220 */ /* 0x000fe20000410000 */
[----:B----4-:R-:W-:Y:S02]  /*3550*/  FMUL.FTZ R115, R115, R72 ;  /* 0x0000004873737220 */ /* 0x010fe40000410000 */
[----:B------:R2:W4:Y:S01]  /*3560*/  LDS.128 R72, [R129+0x30] ;  /* 0x0000300081487984 */ /* 0x0005220000000c00 */
[----:B------:R-:W2:Y:S01]  /*3570*/  MUFU.EX2 R130, R130 ;  /* 0x0000008200827308 */ /* 0x000ea20000000800 */
[----:B------:R-:W-:-:S07]  /*3580*/  FMUL.FTZ R140, R35, R128 ;  /* 0x00000080238c7220 */ /* 0x000fce0000410000 */
[----:B------:R-:W-:Y:S08]  /*3590*/  MUFU.SIN R157, R124 ;  /* 0x0000007c009d7308 */ /* 0x000ff00000000400 */
[----:B------:R-:W-:Y:S08]  /*35a0*/  MUFU.COS R159, R124 ;  /* 0x0000007c009f7308 */ /* 0x000ff00000000000 */
[----:B------:R-:W5:Y:S08]  /*35b0*/  MUFU.EX2 R150, R136 ;  /* 0x0000008800967308 */ /* 0x000f700000000800 */
[----:B------:R-:W-:Y:S08]  /*35c0*/  MUFU.SIN R161, R126 ;  /* 0x0000007e00a17308 */ /* 0x000ff00000000400 */
[----:B------:R2:W-:Y:S01]  /*35d0*/  MUFU.COS R163, R126 ;  /* 0x0000007e00a37308 */ /* 0x0005e20000000000 */
[----:B---3--:R-:W-:Y:S01]  /*35e0*/  R2UR UR47, R119 ;  /* 0x00000000772f72ca */ /* 0x008fe200000e0000 */
[----:B--2---:R-:W-:-:S06]  /*35f0*/  FMUL.FTZ R126, R38, R128 ;  /* 0x00000080267e7220 */ /* 0x004fcc0000410000 */
[----:B------:R-:W-:Y:S01]  /*3600*/  MUFU.EX2 R152, R140 ;  /* 0x0000008c00987308 */ /* 0x000fe20000000800 */
[----:B------:R-:W-:Y:S01]  /*3610*/  FMUL.FTZ R119, R48, UR35 ;  /* 0x0000002330777c20 */ /* 0x000fe20008410000 */
[-C--:B------:R-:W-:Y:S01]  /*3620*/  FMUL.FTZ R124, R46, R128.reuse ;  /* 0x000000802e7c7220 */ /* 0x080fe20000410000 */
[----:B------:R-:W-:-:S05]  /*3630*/  FMUL.FTZ R132, R36, R128 ;  /* 0x0000008024847220 */ /* 0x000fca0000410000 */
[----:B------:R-:W2:Y:S01]  /*3640*/  MUFU.EX2 R126, R126 ;  /* 0x0000007e007e7308 */ /* 0x000ea20000000800 */
[----:B------:R-:W-:Y:S01]  /*3650*/  FMUL.FTZ R142, R34, R128 ;  /* 0x00000080228e7220 */ /* 0x000fe20000410000 */
[----:B------:R-:W-:Y:S01]  /*3660*/  FMUL.RZ R119, R119, 0.15915493667125701904 ;  /* 0x3e22f98377777820 */ /* 0x000fe2000040c000 */
[C---:B------:R-:W-:Y:S01]  /*3670*/  FMUL.FTZ R139, R138.reuse, R139 ;  /* 0x0000008b8a8b7220 */ /* 0x040fe20000410000 */
[----:B------:R-:W-:-:S04]  /*3680*/  FMUL.FTZ R138, R138, R131 ;  /* 0x000000838a8a7220 */ /* 0x000fc80000410000 */
[----:B------:R-:W-:Y:S01]  /*3690*/  MUFU.SIN R169, R122 ;  /* 0x0000007a00a97308 */ /* 0x000fe20000000400 */
[C---:B------:R-:W-:Y:S01]  /*36a0*/  FMUL.FTZ R137, R130.reuse, R137 ;  /* 0x0000008982897220 */ /* 0x040fe20000410000 */
[----:B------:R-:W-:Y:S01]  /*36b0*/  FMUL.FTZ R136, R130, R133 ;  /* 0x0000008582887220 */ /* 0x000fe20000410000 */
[----:B-----5:R-:W-:-:S05]  /*36c0*/  FMUL.FTZ R131, R150, R159 ;  /* 0x0000009f96837220 */ /* 0x020fca0000410000 */
[----:B------:R3:W-:Y:S01]  /*36d0*/  MUFU.COS R171, R122 ;  /* 0x0000007a00ab7308 */ /* 0x0007e20000000000 */
[----:B------:R-:W-:Y:S01]  /*36e0*/  FMUL.FTZ R130, R150, R157 ;  /* 0x0000009d96827220 */ /* 0x000fe20000410000 */
[----:B------:R-:W-:Y:S02]  /*36f0*/  R2UR UR48, R118 ;  /* 0x00000000763072ca */ /* 0x000fe400000e0000 */
[----:B------:R-:W-:Y:S01]  /*3700*/  PRMT R197, R60, 0x7632, R197 ;  /* 0x000076323cc57816 */ /* 0x000fe200000000c5 */
[-C--:B---3--:R-:W-:Y:S01]  /*3710*/  FMUL.FTZ R122, R39, R128.reuse ;  /* 0x00000080277a7220 */ /* 0x088fe20000410000 */
[----:B------:R-:W-:Y:S02]  /*3720*/  FMUL.FTZ R128, R48, R128 ;  /* 0x0000008030807220 */ /* 0x000fe40000410000 */
[----:B------:R-:W-:Y:S01]  /*3730*/  MUFU.COS R118, R119 ;  /* 0x0000007700767308 */ /* 0x000fe20000000000 */
[----:B------:R-:W-:-:S07]  /*3740*/  SHF.L.U32 R150, R60, 0x10, RZ ;  /* 0x000000103c967819 */ /* 0x000fce00000006ff */
[----:B------:R-:W3:Y:S01]  /*3750*/  MUFU.EX2 R129, R128 ;  /* 0x0000008000817308 */ /* 0x000ee20000000800 */
[C---:B--2---:R-:W-:Y:S01]  /*3760*/  FMUL.FTZ R141, R126.reuse, R141 ;  /* 0x0000008d7e8d7220 */ /* 0x044fe20000410000 */
[----:B------:R-:W-:-:S06]  /*3770*/  FMUL.FTZ R140, R126, R127 ;  /* 0x0000007f7e8c7220 */ /* 0x000fcc0000410000 */
[----:B------:R-:W2:Y:S01]  /*3780*/  MUFU.SIN R60, R119 ;  /* 0x00000077003c7308 */ /* 0x000ea20000000400 */
[C---:B------:R-:W-:Y:S01]  /*3790*/  FMUL.FTZ R127, R152.reuse, R163 ;  /* 0x000000a3987f7220 */ /* 0x040fe20000410000 */
[----:B------:R-:W-:Y:S01]  /*37a0*/  FMUL.FTZ R126, R152, R161 ;  /* 0x000000a1987e7220 */ /* 0x000fe20000410000 */
[----:B------:R-:W-:-:S05]  /*37b0*/  PRMT R195, R62, 0x7632, R195 ;  /* 0x000076323ec37816 */ /* 0x000fca00000000c3 */
[----:B------:R-:W5:Y:S01]  /*37c0*/  MUFU.EX2 R122, R122 ;  /* 0x0000007a007a7308 */ /* 0x000f620000000800 */
[----:B------:R-:W-:-:S07]  /*37d0*/  SHF.L.U32 R152, R62, 0x10, RZ ;  /* 0x000000103e987819 */ /* 0x000fce00000006ff */
[----:B------:R-:W5:Y:S01]  /*37e0*/  MUFU.EX2 R124, R124 ;  /* 0x0000007c007c7308 */ /* 0x000f620000000800 */
[----:B------:R-:W-:-:S07]  /*37f0*/  MOV R62, UR9 ;  /* 0x00000009003e7c02 */ /* 0x000fce0008000f00 */
[----:B------:R-:W5:Y:S01]  /*3800*/  MUFU.EX2 R132, R132 ;  /* 0x0000008400847308 */ /* 0x000f620000000800 */
[----:B------:R-:W-:-:S07]  /*3810*/  FMUL.FTZ R135, R134, R135 ;  /* 0x0000008786877220 */ /* 0x000fce0000410000 */
[----:B------:R5:W5:Y:S01]  /*3820*/  MUFU.EX2 R156, R142 ;  /* 0x0000008e009c7308 */ /* 0x000b620000000800 */
[----:B------:R-:W-:Y:S01]  /*3830*/  FMUL.FTZ R134, R134, R151 ;  /* 0x0000009786867220 */ /* 0x000fe20000410000 */
[----:B------:R-:W-:Y:S01]  /*3840*/  ULEA UR9, UR34, UR33, 0x18 ;  /* 0x0000002122097291 */ /* 0x000fe2000f8ec0ff */
[C---:B------:R-:W-:Y:S02]  /*3850*/  PRMT R196, R61.reuse, 0x7632, R196 ;  /* 0x000076323dc47816 */ /* 0x040fe400000000c4 */
[----:B------:R-:W-:Y:S02]  /*3860*/  SHF.L.U32 R151, R61, 0x10, RZ ;  /* 0x000000103d977819 */ /* 0x000fe400000006ff */
[----:B------:R-:W-:Y:S02]  /*3870*/  SEL R61, R62, R113, !P0 ;  /* 0x000000713e3d7207 */ /* 0x000fe40004000000 */
[----:B------:R-:W-:Y:S02]  /*3880*/  PRMT R194, R63, 0x7632, R194 ;  /* 0x000076323fc27816 */ /* 0x000fe400000000c2 */
[----:B0-----:R-:W-:-:S02]  /*3890*/  PRMT R193, R64, 0x7632, R193 ;  /* 0x0000763240c17816 */ /* 0x001fc400000000c1 */
[----:B------:R-:W-:Y:S02]  /*38a0*/  PRMT R192, R65, 0x7632, R192 ;  /* 0x0000763241c07816 */ /* 0x000fe400000000c0 */
[----:B------:R-:W-:Y:S02]  /*38b0*/  PRMT R191, R66, 0x7632, R191 ;  /* 0x0000763242bf7816 */ /* 0x000fe400000000bf */
[----:B------:R-:W-:Y:S02]  /*38c0*/  PRMT R190, R67, 0x7632, R190 ;  /* 0x0000763243be7816 */ /* 0x000fe400000000be */
[----:B-1----:R-:W-:Y:S02]  /*38d0*/  PRMT R189, R68, 0x7632, R189 ;  /* 0x0000763244bd7816 */ /* 0x002fe400000000bd */
[----:B------:R-:W-:Y:S02]  /*38e0*/  PRMT R188, R69, 0x7632, R188 ;  /* 0x0000763245bc7816 */ /* 0x000fe400000000bc */
[----:B------:R-:W-:-:S02]  /*38f0*/  PRMT R187, R70, 0x7632, R187 ;  /* 0x0000763246bb7816 */ /* 0x000fc400000000bb */
[----:B------:R-:W-:Y:S02]  /*3900*/  PRMT R185, R71, 0x7632, R185 ;  /* 0x0000763247b97816 */ /* 0x000fe400000000b9 */
[----:B----4-:R-:W-:Y:S02]  /*3910*/  PRMT R184, R72, 0x7632, R184 ;  /* 0x0000763248b87816 */ /* 0x010fe400000000b8 */
[----:B------:R-:W-:Y:S02]  /*3920*/  PRMT R183, R73, 0x7632, R183 ;  /* 0x0000763249b77816 */ /* 0x000fe400000000b7 */
[----:B------:R-:W-:Y:S02]  /*3930*/  PRMT R182, R74, 0x7632, R182 ;  /* 0x000076324ab67816 */ /* 0x000fe400000000b6 */
[----:B------:R-:W-:Y:S01]  /*3940*/  PRMT R181, R75, 0x7632, R181 ;  /* 0x000076324bb57816 */ /* 0x000fe200000000b5 */
[C---:B---3--:R-:W-:Y:S01]  /*3950*/  FMUL.FTZ R128, R129.reuse, R118 ;  /* 0x0000007681807220 */ /* 0x048fe20000410000 */
[----:B--2---:R-:W-:Y:S01]  /*3960*/  FMUL.FTZ R129, R129, R60 ;  /* 0x0000003c81817220 */ /* 0x004fe20000410000 */
[----:B------:R-:W-:-:S02]  /*3970*/  LEA R61, R61, UR9, 0x3 ;  /* 0x000000093d3d7c11 */ /* 0x000fc4000f8e18ff */
        /* <DEDUP_REMOVED lines=100> */
.L_x_10093:
[----:B------:R-:W-:-:S06]  /*3fc0*/  LEA R118, R100, UR9, 0x3 ;  /* 0x0000000964767c11 */ /* 0x000fcc000f8e18ff */
[----:B------:R-:W0:Y:S02]  /*3fd0*/  LDS.64 R118, [R118+0x49e8] ;  /* 0x0049e80076767984 */ /* 0x000e240000000a00 */
.L_x_10094:
[----:B------:R-:W-:Y:S05]  /*3fe0*/  BSYNC.RECONVERGENT B0 ;  /* 0x0000000000007941 */ /* 0x000fea0003800200 */
.L_x_10092:
        /* <DEDUP_REMOVED lines=149> */
[----:B------:R-:W-:Y:S01]  /*4940*/  FFMA.FTZ R60, R121, R60, -R63 ;  /* 0x0000003c793c7223 */ /* 0x000fe2000001083f */
        /* <DEDUP_REMOVED lines=97> */
.L_x_10218:
        /* <DEDUP_REMOVED lines=13> */
.L_x_10221:
[----:B------:R-:W-:-:S03]  /*5030*/  UMOV UR33, 0xffffffff ;  /* 0xffffffff00217882 */ /* 0x000fc60000000000 */
[----:B------:R-:W-:Y:S05]  /*5040*/  BRA.DIV UR33, `(.L_x_10098) ;  /* 0x0000007221b87947 */ /* 0x000fea000b800000 */
.L_x_10224:
[----:B------:R-:W-:-:S03]  /*5050*/  UMOV UR33, 0xffffffff ;  /* 0xffffffff00217882 */ /* 0x000fc60000000000 */
[----:B------:R-:W-:Y:S05]  /*5060*/  BRA.DIV UR33, `(.L_x_10099) ;  /* 0x0000007221d87947 */ /* 0x000fea000b800000 */
.L_x_10227:
[----:B------:R-:W-:-:S03]  /*5070*/  UMOV UR33, 0xffffffff ;  /* 0xffffffff00217882 */ /* 0x000fc60000000000 */
[----:B------:R-:W-:Y:S05]  /*5080*/  BRA.DIV UR33, `(.L_x_10100) ;  /* 0x0000007221f87947 */ /* 0x000fea000b800000 */
.L_x_10230:
        /* <DEDUP_REMOVED lines=10> */
.L_x_10240:
        /* <DEDUP_REMOVED lines=23> */
.L_x_10095:
[----:B------:R-:W-:Y:S05]  /*52a0*/  WARPSYNC.ALL ;  /* 0x0000000000007948 */ /* 0x000fea0003800000 */
[-C--:B01----:R-:W-:Y:S01]  /*52b0*/  FMUL.FTZ R60, R115, R119.reuse ;  /* 0x00000077733c7220 */ /* 0x083fe20000410000 */
[----:B------:R-:W-:Y:S01]  /*52c0*/  FMUL.FTZ R205, R181, UR47 ;  /* 0x0000002fb5cd7c20 */ /* 0x000fe20008410000 */
[----:B------:R-:W-:Y:S01]  /*52d0*/  FMUL.FTZ R62, R117, R119 ;  /* 0x00000077753e7220 */ /* 0x000fe20000410000 */
[----:B--2--5:R-:W-:Y:S01]  /*52e0*/  FMUL.FTZ R66, R115, R166 ;  /* 0x000000a673427220 */ /* 0x024fe20000410000 */
        /* <DEDUP_REMOVED lines=8> */
[-C--:B------:R-:W-:Y:S01]  /*5370*/  FFMA.FTZ R65, R121, R62.reuse, -R68 ;  /* 0x0000003e79417223 */ /* 0x080fe20000010844 */
[----:B------:R-:W-:Y:S01]  /*5380*/  FMUL.FTZ R68, R120, R62 ;  /* 0x0000003e78447220 */ /* 0x000fe20000410000 */
[-C--:B------:R-:W-:Y:S01]  /*5390*/  FMUL.FTZ R61, R115, R64.reuse ;  /* 0x00000040733d7220 */ /* 0x080fe20000410000 */
[----:B------:R-:W-:Y:S01]  /*53a0*/  FFMA.FTZ R66, R117, R64, R66 ;  /* 0x0000004075427223 */ /* 0x000fe20000010042 */
[----:B------:R-:W-:Y:S01]  /*53b0*/  FMUL.FTZ R63, R184, UR47 ;  /* 0x0000002fb83f7c20 */ /* 0x000fe20008410000 */
[----:B------:R-:W-:Y:S01]  /*53c0*/  FFMA.FTZ R68, R121, R60, R68 ;  /* 0x0000003c79447223 */ /* 0x000fe20000010044 */
[CC--:B------:R-:W-:Y:S01]  /*53d0*/  FMUL.FTZ R60, R122.reuse, R65.reuse ;  /* 0x000000417a3c7220 */ /* 0x0c0fe20000410000 */
[----:B------:R-:W-:Y:S01]  /*53e0*/  FFMA.FTZ R62, R117, R166, -R61 ;  /* 0x000000a6753e7223 */ /* 0x000fe2000001083d */
[----:B------:R-:W-:Y:S01]  /*53f0*/  FFMA.FTZ R66, R3, R204, R66 ;  /* 0x000000cc03427223 */ /* 0x000fe20000010042 */
[-C--:B------:R-:W-:Y:S01]  /*5400*/  FMUL.FTZ R64, R122, R68.reuse ;  /* 0x000000447a407220 */ /* 0x080fe20000410000 */
[----:B------:R-:W-:Y:S01]  /*5410*/  FFMA.FTZ R68, R123, R68, R60 ;  /* 0x000000447b447223 */ /* 0x000fe2000001003c */
        /* <DEDUP_REMOVED lines=9> */
[-C--:B------:R-:W-:Y:S01]  /*54b0*/  FMUL.FTZ R64, R124, R68.reuse ;  /* 0x000000447c407220 */ /* 0x080fe20000410000 */
[----:B------:R-:W-:Y:S01]  /*54c0*/  FFMA.FTZ R68, R125, R68, R62 ;  /* 0x000000447d447223 */ /* 0x000fe2000001003e */
[----:B------:R-:W-:Y:S01]  /*54d0*/  FADD.FTZ R60, R167, R60 ;  /* 0x0000003ca73c7221 */ /* 0x000fe20000010000 */
[----:B------:R-:W-:Y:S01]  /*54e0*/  FFMA.FTZ R61, R4, R203, R61 ;  /* 0x000000cb043d7223 */ /* 0x000fe2000001003d */
[----:B------:R-:W-:Y:S01]  /*54f0*/  FFMA.FTZ R65, R125, R65, -R64 ;  /* 0x000000417d417223 */ /* 0x000fe20000010840 */
[----:B------:R-:W-:Y:S01]  /*5500*/  FMUL.FTZ R66, R126, R68 ;  /* 0x000000447e427220 */ /* 0x000fe20000410000 */
[CC--:B------:R-:W-:Y:S01]  /*5510*/  FMUL.FTZ R62, R122.reuse, R60.reuse ;  /* 0x0000003c7a3e7220 */ /* 0x0c0fe20000410000 */
[----:B------:R-:W-:Y:S01]  /*5520*/  FMUL.FTZ R64, R122, R61 ;  /* 0x0000003d7a407220 */ /* 0x000fe20000410000 */
[-C--:B------:R-:W-:Y:S01]  /*5530*/  FMUL.FTZ R67, R126, R65.reuse ;  /* 0x000000417e437220 */ /* 0x080fe20000410000 */
[----:B------:R-:W-:Y:S01]  /*5540*/  FFMA.FTZ R66, R127, R65, -R66 ;  /* 0x000000417f427223 */ /* 0x000fe20000010842 */
        /* <DEDUP_REMOVED lines=21> */
[C---:B------:R-:W-:Y:S01]  /*56a0*/  FFMA.FTZ R68, R133.reuse, R65, -R68 ;  /* 0x0000004185447223 */ /* 0x040fe20000010844 */
[C---:B------:R-:W-:Y:S01]  /*56b0*/  FMUL.FTZ R62, R126.reuse, R64 ;  /* 0x000000407e3e7220 */ /* 0x040fe20000410000 */
[----:B------:R-:W-:Y:S01]  /*56c0*/  FFMA.FTZ R67, R133, R67, R66 ;  /* 0x0000004385437223 */ /* 0x000fe20000010042 */
        /* <DEDUP_REMOVED lines=12> */
[-C--:B------:R-:W-:Y:S01]  /*5790*/  FMUL.FTZ R64, R130, R62.reuse ;  /* 0x0000003e82407220 */ /* 0x080fe20000410000 */
        /* <DEDUP_REMOVED lines=26> */
[CC--:B------:R-:W-:Y:S01]  /*5940*/  FFMA.FTZ R67, R141.reuse, R66.reuse, R64 ;  /* 0x000000428d437223 */ /* 0x0c0fe20000010040 */
        /* <DEDUP_REMOVED lines=20> */
[-C--:B------:R-:W-:Y:S01]  /*5a90*/  FMUL.FTZ R62, R146, R237.reuse ;  /* 0x000000ed923e7220 */ /* 0x080fe20000410000 */
[C---:B------:R-:W-:Y:S01]  /*5aa0*/  FMUL.FTZ R64, R136.reuse, R66 ;  /* 0x0000004288407220 */ /* 0x040fe20000410000 */
[C---:B------:R-:W-:Y:S01]  /*5ab0*/  FFMA.FTZ R60, R147.reuse, R237, -R60 ;  /* 0x000000ed933c7223 */ /* 0x040fe2000001083c */
[----:B------:R-:W-:Y:S01]  /*5ac0*/  FMUL.FTZ R61, R136, R63 ;  /* 0x0000003f883d7220 */ /* 0x000fe20000410000 */
[----:B------:R-:W-:Y:S01]  /*5ad0*/  FFMA.FTZ R62, R147, R129, R62 ;  /* 0x00000081933e7223 */ /* 0x000fe2000001003e */
[----:B------:R-:W-:Y:S01]  /*5ae0*/  FFMA.FTZ R64, R137, R63, R64 ;  /* 0x0000003f89407223 */ /* 0x000fe20000010040 */
[----:B------:R-:W-:Y:S01]  /*5af0*/  FMUL.FTZ R63, R191, UR47 ;  /* 0x0000002fbf3f7c20 */ /* 0x000fe20008410000 */
[----:B------:R-:W-:Y:S01]  /*5b00*/  FFMA.FTZ R238, R47, R96, R60 ;  /* 0x000000602fee7223 */ /* 0x000fe2000001003c */
[----:B------:R-:W-:Y:S01]  /*5b10*/  FADD.FTZ R206, RZ, R62 ;  /* 0x0000003effce7221 */ /* 0x000fe20000010000 */
[----:B------:R-:W-:Y:S01]  /*5b20*/  FFMA.FTZ R61, R137, R66, -R61 ;  /* 0x00000042893d7223 */ /* 0x000fe2000001083d */
[----:B------:R-:W-:Y:S01]  /*5b30*/  FFMA.FTZ R236, R156, UR48, -R63 ;  /* 0x000000309cec7c23 */ /* 0x000fe2000801083f */
[C---:B------:R-:W-:Y:S01]  /*5b40*/  FMUL.FTZ R62, R144.reuse, R238 ;  /* 0x000000ee903e7220 */ /* 0x040fe20000410000 */
[----:B------:R-:W-:Y:S01]  /*5b50*/  FMUL.FTZ R60, R144, R206 ;  /* 0x000000ce903c7220 */ /* 0x000fe20000410000 */
[----:B------:R-:W-:Y:S01]  /*5b60*/  FMUL.FTZ R66, R142, R70 ;  /* 0x000000468e427220 */ /* 0x000fe20000410000 */
[----:B------:R-:W-:Y:S01]  /*5b70*/  FFMA.FTZ R64, R11, R236, R64 ;  /* 0x000000ec0b407223 */ /* 0x000fe20000010040 */
[C---:B------:R-:W-:Y:S01]  /*5b80*/  FFMA.FTZ R62, R145.reuse, R206, R62 ;  /* 0x000000ce913e7223 */ /* 0x040fe2000001003e */
[----:B------:R-:W-:Y:S01]  /*5b90*/  FADD.FTZ R61, R174, R61 ;  /* 0x0000003dae3d7221 */ /* 0x000fe20000010000 */
[----:B------:R-:W-:Y:S01]  /*5ba0*/  FFMA.FTZ R60, R145, R238, -R60 ;  /* 0x000000ee913c7223 */ /* 0x000fe2000001083c */
[-C--:B------:R-:W-:Y:S01]  /*5bb0*/  FFMA.FTZ R69, R143, R67.reuse, R66 ;  /* 0x000000438f457223 */ /* 0x080fe20000010042 */
[----:B------:R-:W-:Y:S01]  /*5bc0*/  FMUL.FTZ R68, R142, R67 ;  /* 0x000000438e447220 */ /* 0x000fe20000410000 */
[C---:B------:R-:W-:Y:S01]  /*5bd0*/  FMUL.FTZ R66, R138.reuse, R64 ;  /* 0x000000408a427220 */ /* 0x040fe20000410000 */
[----:B------:R-:W-:Y:S01]  /*5be0*/  FADD.FTZ R207, RZ, R62 ;  /* 0x0000003effcf7221 */ /* 0x000fe20000010000 */
[-C--:B------:R-:W-:Y:S01]  /*5bf0*/  FMUL.FTZ R62, R138, R61.reuse ;  /* 0x0000003d8a3e7220 */ /* 0x080fe20000410000 */
[----:B------:R-:W-:Y:S01]  /*5c00*/  FFMA.FTZ R234, R39, R56, R60 ;  /* 0x0000003827ea7223 */ /* 0x000fe2000001003c */
[----:B------:R-:W-:Y:S01]  /*5c10*/  FFMA.FTZ R70, R143, R70, -R68 ;  /* 0x000000468f467223 */ /* 0x000fe20000010844 */
[C---:B------:R-:W-:Y:S01]  /*5c20*/  FFMA.FTZ R66, R139.reuse, R61, -R66 ;  /* 0x0000003d8b427223 */ /* 0x040fe20000010842 */
        /* <DEDUP_REMOVED lines=12> */
[CC--:B------:R-:W-:Y:S01]  /*5cf0*/  FMUL.FTZ R63, R140.reuse, R60.reuse ;  /* 0x0000003c8c3f7220 */ /* 0x0c0fe20000410000 */
[----:B------:R-:W-:Y:S01]  /*5d00*/  FFMA.FTZ R64, R141, R60, R64 ;  /* 0x0000003c8d407223 */ /* 0x000fe20000010040 */
[C---:B------:R-:W-:Y:S01]  /*5d10*/  FMUL.FTZ R60, R140.reuse, R208 ;  /* 0x000000d08c3c7220 */ /* 0x040fe20000410000 */
[-C--:B------:R-:W-:Y:S01]  /*5d20*/  FMUL.FTZ R61, R140, R233.reuse ;  /* 0x000000e98c3d7220 */ /* 0x080fe20000410000 */
[----:B------:R-:W-:Y:S01]  /*5d30*/  FMUL.FTZ R62, R144, R70 ;  /* 0x00000046903e7220 */ /* 0x000fe20000410000 */
[----:B------:R-:W-:Y:S01]  /*5d40*/  FMUL.FTZ R65, R193, UR47 ;  /* 0x0000002fc1417c20 */ /* 0x000fe20008410000 */
[C---:B------:R-:W-:Y:S01]  /*5d50*/  FFMA.FTZ R231, R141.reuse, R233, -R60 ;  /* 0x000000e98de77223 */ /* 0x040fe2000001083c */
[----:B------:R-:W-:Y:S01]  /*5d60*/  FFMA.FTZ R61, R141, R208, R61 ;  /* 0x000000d08d3d7223 */ /* 0x000fe2000001003d */
[----:B------:R-:W-:Y:S01]  /*5d70*/  FFMA.FTZ R67, R145, R69, R62 ;  /* 0x0000004591437223 */ /* 0x000fe2000001003e */
[----:B------:R-:W-:Y:S01]  /*5d80*/  FFMA.FTZ R232, R154, UR48, -R65 ;  /* 0x000000309ae87c23 */ /* 0x000fe20008010841 */
[----:B------:R-:W-:Y:S01]  /*5d90*/  FFMA.FTZ R231, R38, R53, R231 ;  /* 0x0000003526e77223 */ /* 0x000fe200000100e7 */
[----:B------:R-:W-:Y:S01]  /*5da0*/  FADD.FTZ R209, RZ, R61 ;  /* 0x0000003dffd17221 */ /* 0x000fe20000010000 */
[----:B------:R-:W-:Y:S01]  /*5db0*/  FFMA.FTZ R63, R141, R66, -R63 ;  /* 0x000000428d3f7223 */ /* 0x000fe2000001083f */
[----:B------:R-:W-:Y:S01]  /*5dc0*/  FFMA.FTZ R64, R13, R232, R64 ;  /* 0x000000e80d407223 */ /* 0x000fe20000010040 */
[C---:B------:R-:W-:Y:S01]  /*5dd0*/  FMUL.FTZ R62, R138.reuse, R231 ;  /* 0x000000e78a3e7220 */ /* 0x040fe20000410000 */
[----:B------:R-:W-:Y:S01]  /*5de0*/  FMUL.FTZ R60, R138, R209 ;  /* 0x000000d18a3c7220 */ /* 0x000fe20000410000 */
[----:B------:R-:W-:Y:S01]  /*5df0*/  FMUL.FTZ R68, R144, R69 ;  /* 0x0000004590447220 */ /* 0x000fe20000410000 */
[----:B------:R-:W-:Y:S01]  /*5e00*/  FADD.FTZ R63, R176, R63 ;  /* 0x0000003fb03f7221 */ /* 0x000fe20000010000 */
[C---:B------:R-:W-:Y:S01]  /*5e10*/  FFMA.FTZ R62, R139.reuse, R209, R62 ;  /* 0x000000d18b3e7223 */ /* 0x040fe2000001003e */
[----:B------:R-:W-:Y:S01]  /*5e20*/  FFMA.FTZ R60, R139, R231, -R60 ;  /* 0x000000e78b3c7223 */ /* 0x000fe2000001083c */
[C---:B------:R-:W-:Y:S01]  /*5e30*/  FMUL.FTZ R66, R142.reuse, R64 ;  /* 0x000000408e427220 */ /* 0x040fe20000410000 */
[----:B------:R-:W-:Y:S01]  /*5e40*/  FFMA.FTZ R69, R145, R70, -R68 ;  /* 0x0000004691457223 */ /* 0x000fe20000010844 */
[----:B------:R-:W-:Y:S01]  /*5e50*/  FADD.FTZ R210, RZ, R62 ;  /* 0x0000003effd27221 */ /* 0x000fe20000010000 */
[----:B------:R-:W-:Y:S01]  /*5e60*/  FFMA.FTZ R230, R45, R94, R60 ;  /* 0x0000005e2de67223 */ /* 0x000fe2000001003c */
[CC--:B------:R-:W-:Y:S01]  /*5e70*/  FFMA.FTZ R68, R143.reuse, R63.reuse, -R66 ;  /* 0x0000003f8f447223 */ /* 0x0c0fe20000010842 */
[----:B------:R-:W-:Y:S01]  /*5e80*/  FMUL.FTZ R66, R142, R63 ;  /* 0x0000003f8e427220 */ /* 0x000fe20000410000 */
[C---:B------:R-:W-:Y:S01]  /*5e90*/  FMUL.FTZ R60, R136.reuse, R210 ;  /* 0x000000d2883c7220 */ /* 0x040fe20000410000 */
[----:B------:R-:W-:Y:S01]  /*5ea0*/  FMUL.FTZ R61, R136, R230 ;  /* 0x000000e6883d7220 */ /* 0x000fe20000410000 */
[----:B------:R-:W-:Y:S01]  /*5eb0*/  FMUL.FTZ R70, R194, UR47 ;  /* 0x0000002fc2467c20 */ /* 0x000fe20008410000 */
[----:B------:R-:W-:Y:S01]  /*5ec0*/  FFMA.FTZ R63, R143, R64, R66 ;  /* 0x000000408f3f7223 */ /* 0x000fe20000010042 */
[C---:B------:R-:W-:Y:S01]  /*5ed0*/  FFMA.FTZ R60, R137.reuse, R230, -R60 ;  /* 0x000000e6893c7223 */ /* 0x040fe2000001083c */
[----:B------:R-:W-:Y:S01]  /*5ee0*/  FFMA.FTZ R61, R137, R210, R61 ;  /* 0x000000d2893d7223 */ /* 0x000fe2000001003d */
[----:B------:R-:W-:Y:S01]  /*5ef0*/  FFMA.FTZ R229, R153, UR48, -R70 ;  /* 0x0000003099e57c23 */ /* 0x000fe20008010846 */
[----:B------:R-:W-:Y:S01]  /*5f00*/  FADD.FTZ R68, R177, R68 ;  /* 0x00000044b1447221 */ /* 0x000fe20000010000 */
[----:B------:R-:W-:Y:S01]  /*5f10*/  FFMA.FTZ R228, R37, R54, R60 ;  /* 0x0000003625e47223 */ /* 0x000fe2000001003c */
[----:B------:R-:W-:Y:S01]  /*5f20*/  FADD.FTZ R211, RZ, R61 ;  /* 0x0000003dffd37221 */ /* 0x000fe20000010000 */
        /* <DEDUP_REMOVED lines=9> */
[----:B------:R-:W-:Y:S01]  /*5fc0*/  FMUL.FTZ R65, R195, UR47 ;  /* 0x0000002fc3417c20 */ /* 0x000fe20008410000 */
[----:B------:R-:W-:Y:S01]  /*5fd0*/  FADD.FTZ R212, RZ, R60 ;  /* 0x0000003cffd47221 */ /* 0x000fe20000010000 */
[----:B------:R-:W-:Y:S01]  /*5fe0*/  FFMA.FTZ R224, R44, R91, R61 ;  /* 0x0000005b2ce07223 */ /* 0x000fe2000001003d */
[----:B------:R-:W-:Y:S01]  /*5ff0*/  FADD.FTZ R63, R178, R63 ;  /* 0x0000003fb23f7221 */ /* 0x000fe20000010000 */
[----:B------:R-:W-:Y:S01]  /*6000*/  FFMA.FTZ R226, R152, UR48, -R65 ;  /* 0x0000003098e27c23 */ /* 0x000fe20008010841 */
[C---:B------:R-:W-:Y:S01]  /*6010*/  FMUL.FTZ R60, R132.reuse, R212 ;  /* 0x000000d4843c7220 */ /* 0x040fe20000410000 */
[----:B------:R-:W-:Y:S01]  /*6020*/  FMUL.FTZ R61, R132, R224 ;  /* 0x000000e0843d7220 */ /* 0x000fe20000410000 */
[C---:B------:R-:W-:Y:S01]  /*6030*/  FMUL.FTZ R64, R146.reuse, R69 ;  /* 0x0000004592407220 */ /* 0x040fe20000410000 */
[----:B------:R-:W-:Y:S01]  /*6040*/  FFMA.FTZ R62, R15, R226, R62 ;  /* 0x000000e20f3e7223 */ /* 0x000fe2000001003e */
[C---:B------:R-:W-:Y:S01]  /*6050*/  FFMA.FTZ R227, R133.reuse, R224, -R60 ;  /* 0x000000e085e37223 */ /* 0x040fe2000001083c */
[----:B------:R-:W-:Y:S01]  /*6060*/  FFMA.FTZ R61, R133, R212, R61 ;  /* 0x000000d4853d7223 */ /* 0x000fe2000001003d */
[----:B------:R-:W-:Y:S01]  /*6070*/  FMUL.FTZ R60, R146, R63 ;  /* 0x0000003f923c7220 */ /* 0x000fe20000410000 */
[C---:B------:R-:W-:Y:S01]  /*6080*/  FFMA.FTZ R65, R147.reuse, R67, R64 ;  /* 0x0000004393417223 */ /* 0x040fe20000010040 */
[----:B------:R-:W-:Y:S01]  /*6090*/  FFMA.FTZ R227, R36, R51, R227 ;  /* 0x0000003324e37223 */ /* 0x000fe200000100e3 */
[----:B------:R-:W-:Y:S01]  /*60a0*/  FADD.FTZ R213, RZ, R61 ;  /* 0x0000003dffd57221 */ /* 0x000fe20000010000 */
[-C--:B------:R-:W-:Y:S01]  /*60b0*/  FMUL.FTZ R64, R146, R62.reuse ;  /* 0x0000003e92407220 */ /* 0x080fe20000410000 */
[C---:B------:R-:W-:Y:S01]  /*60c0*/  FFMA.FTZ R61, R147.reuse, R62, R60 ;  /* 0x0000003e933d7223 */ /* 0x040fe2000001003c */
[C---:B------:R-:W-:Y:S01]  /*60d0*/  FMUL.FTZ R62, R130.reuse, R227 ;  /* 0x000000e3823e7220 */ /* 0x040fe20000410000 */
[----:B------:R-:W-:Y:S01]  /*60e0*/  FMUL.FTZ R60, R130, R213 ;  /* 0x000000d5823c7220 */ /* 0x000fe20000410000 */
        /* <DEDUP_REMOVED lines=13> */
[----:B------:R-:W-:Y:S01]  /*61c0*/  FFMA.FTZ R66, R147, R69, -R66 ;  /* 0x0000004593427223 */ /* 0x000fe20000010842 */
[C---:B------:R-:W-:Y:S01]  /*61d0*/  FFMA.FTZ R60, R127.reuse, R222, -R60 ;  /* 0x000000de7f3c7223 */ /* 0x040fe2000001083c */
[----:B------:R-:W-:Y:S01]  /*61e0*/  FFMA.FTZ R61, R127, R214, R61 ;  /* 0x000000d67f3d7223 */ /* 0x000fe2000001003d */
[-C--:B------:R-:W-:Y:S01]  /*61f0*/  FMUL.FTZ R68, R148, R64.reuse ;  /* 0x0000004094447220 */ /* 0x080fe20000410000 */
[----:B------:R-:W-:Y:S01]  /*6200*/  FFMA.FTZ R69, R149, R64, -R63 ;  /* 0x0000004095457223 */ /* 0x000fe2000001083f */
[----:B------:R-:W-:Y:S01]  /*6210*/  FFMA.FTZ R220, R35, R52, R60 ;  /* 0x0000003423dc7223 */ /* 0x000fe2000001003c */
[----:B------:R-:W-:Y:S01]  /*6220*/  FADD.FTZ R215, RZ, R61 ;  /* 0x0000003dffd77221 */ /* 0x000fe20000010000 */
[----:B------:R-:W-:Y:S01]  /*6230*/  UISETP.GE.AND UP0, UPT, UR16, UR44, UPT ;  /* 0x0000002c1000728c */ /* 0x000fe2000bf06270 */
[----:B------:R-:W-:Y:S01]  /*6240*/  FFMA.FTZ R67, R149, R62, R68 ;  /* 0x0000003e95437223 */ /* 0x000fe20000010044 */
[C---:B------:R-:W-:Y:S01]  /*6250*/  FMUL.FTZ R64, R124.reuse, R220 ;  /* 0x000000dc7c407220 */ /* 0x040fe20000410000 */
[----:B------:R-:W-:Y:S01]  /*6260*/  FMUL.FTZ R61, R124, R215 ;  /* 0x000000d77c3d7220 */ /* 0x000fe20000410000 */
[----:B------:R-:W-:Y:S01]  /*6270*/  FMUL.FTZ R221, R197, UR47 ;  /* 0x0000002fc5dd7c20 */ /* 0x000fe20008410000 */
[----:B------:R-:W-:-:S02]  /*6280*/  HFMA2 R60, -RZ, RZ, 1.875, 0 ;  /* 0x3f800000ff3c7431 */ /* 0x000fc400000001ff */
[C---:B------:R-:W-:Y:S01]  /*6290*/  FFMA.FTZ R64, R125.reuse, R215, R64 ;  /* 0x000000d77d407223 */ /* 0x040fe20000010040 */
[----:B------:R-:W-:Y:S01]  /*62a0*/  FFMA.FTZ R223, R125, R220, -R61 ;  /* 0x000000dc7ddf7223 */ /* 0x000fe2000001083d */
[----:B------:R-:W-:Y:S01]  /*62b0*/  PLOP3.LUT P0, PT, PT, PT, UP0, 0x80, 0x8 ;  /* 0x000000000008781c */ /* 0x000fe20003f0f008 */
[----:B------:R-:W-:Y:S01]  /*62c0*/  FMUL.FTZ R72, R148, R65 ;  /* 0x0000004194487220 */ /* 0x000fe20000410000 */
[----:B------:R-:W-:Y:S01]  /*62d0*/  FADD.FTZ R217, RZ, R64 ;  /* 0x00000040ffd97221 */ /* 0x000fe20000010000 */
[----:B------:R-:W-:Y:S01]  /*62e0*/  FFMA.FTZ R223, R42, R89, R223 ;  /* 0x000000592adf7223 */ /* 0x000fe200000100df */
[----:B------:R-:W-:Y:S01]  /*62f0*/  ISETP.NE.OR P0, PT, R110, RZ, P0 ;  /* 0x000000ff6e00720c */ /* 0x000fe20000705670 */
[----:B------:R-:W-:Y:S01]  /*6300*/  FMUL.FTZ R64, R148, R66 ;  /* 0x0000004294407220 */ /* 0x000fe20000410000 */
[C---:B------:R-:W-:Y:S01]  /*6310*/  FMUL.FTZ R68, R122.reuse, R217 ;  /* 0x000000d97a447220 */ /* 0x040fe20000410000 */
[-C--:B------:R-:W-:Y:S01]  /*6320*/  FMUL.FTZ R70, R122, R223.reuse ;  /* 0x000000df7a467220 */ /* 0x080fe20000410000 */
[----:B------:R-:W-:Y:S01]  /*6330*/  ISETP.GT.U32.AND P2, PT, R100, 0x1f, PT ;  /* 0x0000001f6400780c */ /* 0x000fe20003f44070 */
[----:B------:R-:W-:Y:S01]  /*6340*/  FFMA.FTZ R221, R150, UR48, -R221 ;  /* 0x0000003096dd7c23 */ /* 0x000fe200080108dd */
[C---:B------:R-:W-:Y:S01]  /*6350*/  FFMA.FTZ R219, R123.reuse, R223, -R68 ;  /* 0x000000df7bdb7223 */ /* 0x040fe20000010844 */
[----:B------:R-:W-:Y:S01]  /*6360*/  FFMA.FTZ R70, R123, R217, R70 ;  /* 0x000000d97b467223 */ /* 0x000fe20000010046 */
[C---:B------:R-:W-:Y:S01]  /*6370*/  FFMA.FTZ R64, R149.reuse, R65, R64 ;  /* 0x0000004195407223 */ /* 0x040fe20000010040 */
[----:B------:R-:W-:Y:S01]  /*6380*/  CS2R R62, SRZ ;  /* 0x00000000003e7805 */ /* 0x000fe2000001ff00 */
[----:B------:R-:W-:Y:S01]  /*6390*/  FFMA.FTZ R219, R34, R49, R219 ;  /* 0x0000003122db7223 */ /* 0x000fe200000100db */
[----:B------:R-:W-:Y:S01]  /*63a0*/  FADD.FTZ R216, RZ, R70 ;  /* 0x00000046ffd87221 */ /* 0x000fe20000010000 */
[----:B------:R-:W-:Y:S01]  /*63b0*/  MOV R61, RZ ;  /* 0x000000ff003d7202 */ /* 0x000fe20000000f00 */
[----:B------:R-:W-:Y:S01]  /*63c0*/  VOTEU.ALL UP0, P0 ;  /* 0x0000000000ff7886 */ /* 0x000fe20000000000 */
[C---:B------:R-:W-:Y:S01]  /*63d0*/  FMUL.FTZ R70, R120.reuse, R219 ;  /* 0x000000db78467220 */ /* 0x040fe20000410000 */
[----:B------:R-:W-:Y:S01]  /*63e0*/  FMUL.FTZ R68, R120, R216 ;  /* 0x000000d878447220 */ /* 0x000fe20000410000 */
[----:B------:R-:W-:Y:S01]  /*63f0*/  FFMA.FTZ R65, R149, R66, -R72 ;  /* 0x0000004295417223 */ /* 0x000fe20000010848 */
[----:B------:R-:W-:Y:S01]  /*6400*/  FFMA.FTZ R66, R0, R221, R67 ;  /* 0x000000dd00427223 */ /* 0x000fe20000010043 */
[C---:B------:R-:W-:Y:S01]  /*6410*/  FFMA.FTZ R70, R121.reuse, R216, R70 ;  /* 0x000000d879467223 */ /* 0x040fe20000010046 */
[----:B------:R-:W-:Y:S01]  /*6420*/  @!UP0 ULEA UR33, UR8, UR9, 0x4 ;  /* 0x0000000908218291 */ /* 0x000fe2000f8e20ff */
[----:B------:R-:W-:Y:S01]  /*6430*/  FFMA.FTZ R68, R121, R219, -R68 ;  /* 0x000000db79447223 */ /* 0x000fe20000010844 */
[----:B------:R-:W-:Y:S01]  /*6440*/  FADD.FTZ R67, R180, R69 ;  /* 0x00000045b4437221 */ /* 0x000fe20000010000 */
[----:B------:R-:W-:Y:S01]  /*6450*/  FADD.FTZ R218, RZ, R70 ;  /* 0x00000046ffda7221 */ /* 0x000fe20000010000 */
[----:B------:R-:W-:Y:S01]  /*6460*/  BSSY B0, `(.L_x_10102) ;  /* 0x00000b5000007945 */ /* 0x000fe20003800000 */
[----:B------:R-:W-:-:S02]  /*6470*/  FFMA.FTZ R240, R41, R90, R68 ;  /* 0x0000005a29f07223 */ /* 0x000fc40000010044 */
[C---:B------:R-:W-:Y:S02]  /*6480*/  FMUL.FTZ R68, R115.reuse, R218 ;  /* 0x000000da73447220 */ /* 0x040fe40000410000 */
[----:B------:R-:W0:Y:S01]  /*6490*/  @!P0 LDS.128 R60, [UR33+0x4be0] ;  /* 0x004be021ff3c8984 */ /* 0x000e220008000c00 */
[-C--:B------:R-:W-:Y:S01]  /*64a0*/  FMUL.FTZ R69, R115, R240.reuse ;  /* 0x000000f073457220 */ /* 0x080fe20000410000 */
[C---:B------:R-:W-:Y:S02]  /*64b0*/  FFMA.FTZ R68, R117.reuse, R240, -R68 ;  /* 0x000000f075447223 */ /* 0x040fe40000010844 */
[----:B------:R1:W-:Y:S01]  /*64c0*/  STS.128 [R111+0x35e0], R64 ;  /* 0x0035e0406f007388 */ /* 0x0003e20000000c00 */
        /* <DEDUP_REMOVED lines=24> */
.L_x_10245:
        /* <DEDUP_REMOVED lines=12> */
.L_x_10106:
[----:B------:R-:W-:Y:S05]  /*6710*/  BSYNC.RECONVERGENT B1 ;  /* 0x0000000000017941 */ /* 0x000fea0003800200 */
.L_x_10105:
[----:B------:R-:W-:Y:S01]  /*6720*/  UMOV UR33, 0xffffffff ;  /* 0xffffffff00217882 */ /* 0x000fe20000000000 */
[----:B------:R-:W-:Y:S02]  /*6730*/  ISETP.GT.U32.AND P2, PT, R110, 0x1d, PT ;  /* 0x0000001d6e00780c */ /* 0x000fe40003f44070 */
[----:B------:R-:W-:Y:S11]  /*6740*/  BRA.DIV UR33, `(.L_x_10107) ;  /* 0x0000006221987947 */ /* 0x000ff6000b800000 */
[----:B----4-:R4:W1:Y:S04]  /*6750*/  SHFL.DOWN PT, R71, R250, 0x2, 0x1f ;  /* 0x08401f00fa477f89 */ /* 0x01086800000e0000 */
[----:B---3--:R4:W3:Y:S04]  /*6760*/  SHFL.DOWN PT, R245, R74, 0x2, 0x1f ;  /* 0x08401f004af57f89 */ /* 0x0088e800000e0000 */
[----:B--2---:R4:W2:Y:S04]  /*6770*/  SHFL.DOWN PT, R247, R75, 0x2, 0x1f ;  /* 0x08401f004bf77f89 */ /* 0x0048a800000e0000 */
[----:B0-----:R4:W0:Y:S02]  /*6780*/  SHFL.DOWN PT, R251, R249, 0x2, 0x1f ;  /* 0x08401f00f9fb7f89 */ /* 0x00182400000e0000 */
.L_x_10251:
        /* <DEDUP_REMOVED lines=12> */
.L_x_10109:
[----:B------:R-:W-:Y:S05]  /*6850*/  BSYNC.RECONVERGENT B1 ;  /* 0x0000000000017941 */ /* 0x000fea0003800200 */
.L_x_10108:
[----:B------:R-:W-:Y:S01]  /*6860*/  UMOV UR33, 0xffffffff ;  /* 0xffffffff00217882 */ /* 0x000fe20000000000 */
[----:B------:R-:W-:Y:S02]  /*6870*/  ISETP.GT.U32.AND P2, PT, R110, 0x1b, PT ;  /* 0x0000001b6e00780c */ /* 0x000fe40003f44070 */
[----:B------:R-:W-:Y:S11]  /*6880*/  BRA.DIV UR33, `(.L_x_10110) ;  /* 0x0000006221b87947 */ /* 0x000ff6000b800000 */
[----:B-1----:R1:W1:Y:S04]  /*6890*/  SHFL.DOWN PT, R71, R250, 0x4, 0x1f ;  /* 0x08801f00fa477f89 */ /* 0x00226800000e0000 */
[----:B---3--:R3:W1:Y:S04]  /*68a0*/  SHFL.DOWN PT, R245, R74, 0x4, 0x1f ;  /* 0x08801f004af57f89 */ /* 0x00866800000e0000 */
[----:B--2---:R3:W2:Y:S04]  /*68b0*/  SHFL.DOWN PT, R247, R75, 0x4, 0x1f ;  /* 0x08801f004bf77f89 */ /* 0x0046a800000e0000 */
[----:B0-----:R3:W0:Y:S02]  /*68c0*/  SHFL.DOWN PT, R251, R249, 0x4, 0x1f ;  /* 0x08801f00f9fb7f89 */ /* 0x00162400000e0000 */
.L_x_10257:
        /* <DEDUP_REMOVED lines=12> */
.L_x_10112:
[----:B------:R-:W-:Y:S05]  /*6990*/  BSYNC.RECONVERGENT B1 ;  /* 0x0000000000017941 */ /* 0x000fea0003800200 */
.L_x_10111:
[----:B------:R-:W-:Y:S01]  /*69a0*/  UMOV UR33, 0xffffffff ;  /* 0xffffffff00217882 */ /* 0x000fe20000000000 */
[----:B------:R-:W-:Y:S02]  /*69b0*/  ISETP.GT.U32.AND P2, PT, R110, 0x17, PT ;  /* 0x000000176e00780c */ /* 0x000fe40003f44070 */
[----:B------:R-:W-:Y:S11]  /*69c0*/  BRA.DIV UR33, `(.L_x_10113) ;  /* 0x0000006221d87947 */ /* 0x000ff6000b800000 */
[----:B-1----:R1:W1:Y:S04]  /*69d0*/  SHFL.DOWN PT, R71, R250, 0x8, 0x1f ;  /* 0x09001f00fa477f89 */ /* 0x00226800000e0000 */
[----:B------:R0:W1:Y:S04]  /*69e0*/  SHFL.DOWN PT, R245, R74, 0x8, 0x1f ;  /* 0x09001f004af57f89 */ /* 0x00006800000e0000 */
[----:B--2---:R2:W1:Y:S04]  /*69f0*/  SHFL.DOWN PT, R247, R75, 0x8, 0x1f ;  /* 0x09001f004bf77f89 */ /* 0x00446800000e0000 */
[----:B0-----:R2:W0:Y:S02]  /*6a00*/  SHFL.DOWN PT, R251, R249, 0x8, 0x1f ;  /* 0x09001f00f9fb7f89 */ /* 0x00142400000e0000 */
.L_x_10263:
        /* <DEDUP_REMOVED lines=12> */
.L_x_10115:
[----:B------:R-:W-:Y:S05]  /*6ad0*/  BSYNC.RECONVERGENT B1 ;  /* 0x0000000000017941 */ /* 0x000fea0003800200 */
.L_x_10114:
[----:B------:R-:W-:Y:S01]  /*6ae0*/  UMOV UR33, 0xffffffff ;  /* 0xffffffff00217882 */ /* 0x000fe20000000000 */
[----:B------:R-:W-:Y:S02]  /*6af0*/  ISETP.GT.U32.AND P2, PT, R110, 0xf, PT ;  /* 0x0000000f6e00780c */ /* 0x000fe40003f44070 */
[----:B------:R-:W-:Y:S11]  /*6b00*/  BRA.DIV UR33, `(.L_x_10116) ;  /* 0x0000006221f87947 */ /* 0x000ff6000b800000 */
[----:B-1----:R1:W1:Y:S04]  /*6b10*/  SHFL.DOWN PT, R71, R250, 0x10, 0x1f ;  /* 0x0a001f00fa477f89 */ /* 0x00226800000e0000 */
[----:B------:R0:W1:Y:S04]  /*6b20*/  SHFL.DOWN PT, R245, R74, 0x10, 0x1f ;  /* 0x0a001f004af57f89 */ /* 0x00006800000e0000 */
[----:B------:R1:W1:Y:S04]  /*6b30*/  SHFL.DOWN PT, R247, R75, 0x10, 0x1f ;  /* 0x0a001f004bf77f89 */ /* 0x00026800000e0000 */
[----:B0-----:R0:W0:Y:S02]  /*6b40*/  SHFL.DOWN PT, R251, R249, 0x10, 0x1f ;  /* 0x0a001f00f9fb7f89 */ /* 0x00102400000e0000 */
.L_x_10269:
        /* <DEDUP_REMOVED lines=12> */
.L_x_10118:
[----:B------:R-:W-:Y:S05]  /*6c10*/  BSYNC.RECONVERGENT B1 ;  /* 0x0000000000017941 */ /* 0x000fea0003800200 */
.L_x_10117:
        /* <DEDUP_REMOVED lines=26> */
.L_x_10283:
        /* <DEDUP_REMOVED lines=14> */
.L_x_10121:
[----:B------:R-:W-:Y:S05]  /*6ea0*/  BSYNC.RECONVERGENT B1 ;  /* 0x0000000000017941 */ /* 0x000fea0003800200 */
.L_x_10120:
        /* <DEDUP_REMOVED lines=16> */
.L_x_10103:
[----:B------:R-:W-:Y:S05]  /*6fb0*/  BSYNC B0 ;  /* 0x0000000000007941 */ /* 0x000fea0003800000 */
.L_x_10102:
[----:B-1----:R-:W-:Y:S01]  /*6fc0*/  FMUL.FTZ R64, R196, R129 ;  /* 0x00000081c4407220 */ /* 0x002fe20000410000 */
[----:B------:R-:W-:Y:S05]  /*6fd0*/  WARPSYNC.ALL ;  /* 0x0000000000007948 */ /* 0x000fea0003800000 */
[----:B------:R-:W-:Y:S01]  /*6fe0*/  BAR.SYNC.DEFER_BLOCKING 0x0 ;  /* 0x0000000000007b1d */ /* 0x000fe20000010000 */
[----:B------:R-:W-:Y:S01]  /*6ff0*/  FMUL.FTZ R65, R195, R206 ;  /* 0x000000cec3417220 */ /* 0x000fe20000410000 */
[----:B----4-:R-:W-:Y:S01]  /*7000*/  FFMA.FTZ R71, R151, R237, -R64 ;  /* 0x000000ed97477223 */ /* 0x010fe20000010840 */
[----:B------:R-:W-:Y:S01]  /*7010*/  FMUL.FTZ R64, R194, R207 ;  /* 0x000000cfc2407220 */ /* 0x000fe20000410000 */
[----:B------:R-:W-:Y:S01]  /*7020*/  FMUL.FTZ R72, R189, R212 ;  /* 0x000000d4bd487220 */ /* 0x000fe20000410000 */
        /* <DEDUP_REMOVED lines=8> */
[-C--:B------:R-:W-:Y:S01]  /*70b0*/  FMUL.FTZ R191, R191, R230.reuse ;  /* 0x000000e6bfbf7220 */ /* 0x080fe20000410000 */
[----:B------:R-:W-:Y:S01]  /*70c0*/  FMUL.FTZ R64, R190, R211 ;  /* 0x000000d3be407220 */ /* 0x000fe20000410000 */
[C---:B------:R-:W-:Y:S01]  /*70d0*/  FFMA.FTZ R70, R156.reuse, R230, -R65 ;  /* 0x000000e69c467223 */ /* 0x040fe20000010841 */
[----:B------:R-:W-:Y:S01]  /*70e0*/  FFMA.FTZ R72, R159, R224, -R72 ;  /* 0x000000e09f487223 */ /* 0x000fe20000010848 */
[----:B------:R-:W-:Y:S01]  /*70f0*/  FFMA.FTZ R156, R156, R210, R191 ;  /* 0x000000d29c9c7223 */ /* 0x000fe200000100bf */
[----:B------:R-:W-:Y:S01]  /*7100*/  FFMA.FTZ R191, R157, R228, -R64 ;  /* 0x000000e49dbf7223 */ /* 0x000fe20000010840 */
[C---:B------:R-:W-:Y:S01]  /*7110*/  FMUL.FTZ R64, R188.reuse, R213 ;  /* 0x000000d5bc407220 */ /* 0x040fe20000410000 */
[----:B------:R-:W-:Y:S01]  /*7120*/  FFMA.FTZ R74, R159, R212, R189 ;  /* 0x000000d49f4a7223 */ /* 0x000fe200000100bd */
[C---:B------:R-:W-:Y:S01]  /*7130*/  FMUL.FTZ R67, R197.reuse, R128 ;  /* 0x00000080c5437220 */ /* 0x040fe20000410000 */
[----:B------:R-:W-:Y:S01]  /*7140*/  FMUL.FTZ R69, R197, R241 ;  /* 0x000000f1c5457220 */ /* 0x000fe20000410000 */
[-C--:B------:R-:W-:Y:S01]  /*7150*/  FFMA.FTZ R159, R161, R227.reuse, -R64 ;  /* 0x000000e3a19f7223 */ /* 0x080fe20000010840 */
[C---:B------:R-:W-:Y:S01]  /*7160*/  FMUL.FTZ R189, R187.reuse, R214 ;  /* 0x000000d6bbbd7220 */ /* 0x040fe20000410000 */
[----:B------:R-:W1:Y:S01]  /*7170*/  LDS.64 R64, [R111+0x35e8] ;  /* 0x0035e8006f407984 */ /* 0x000e620000000a00 */
[----:B------:R-:W-:Y:S01]  /*7180*/  FMUL.FTZ R187, R187, R222 ;  /* 0x000000debbbb7220 */ /* 0x000fe20000410000 */
[----:B------:R-:W-:Y:S01]  /*7190*/  FMUL.FTZ R188, R188, R227 ;  /* 0x000000e3bcbc7220 */ /* 0x000fe20000410000 */
[C---:B------:R-:W-:Y:S01]  /*71a0*/  FFMA.FTZ R67, R150.reuse, R241, -R67 ;  /* 0x000000f196437223 */ /* 0x040fe20000010843 */
[----:B------:R-:W-:Y:S01]  /*71b0*/  FFMA.FTZ R69, R150, R128, R69 ;  /* 0x0000008096457223 */ /* 0x000fe20000010045 */
[C---:B------:R-:W-:Y:S01]  /*71c0*/  FFMA.FTZ R150, R158.reuse, R222, -R189 ;  /* 0x000000de9e967223 */ /* 0x040fe200000108bd */
[----:B------:R-:W-:Y:S01]  /*71d0*/  FFMA.FTZ R158, R158, R214, R187 ;  /* 0x000000d69e9e7223 */ /* 0x000fe200000100bb */
[----:B------:R-:W-:Y:S01]  /*71e0*/  FFMA.FTZ R161, R161, R213, R188 ;  /* 0x000000d5a1a17223 */ /* 0x000fe200000100bc */
[C---:B------:R-:W-:Y:S01]  /*71f0*/  FMUL.FTZ R187, R185.reuse, R215 ;  /* 0x000000d7b9bb7220 */ /* 0x040fe20000410000 */
[-C--:B------:R-:W-:Y:S01]  /*7200*/  FMUL.FTZ R188, R185, R220.reuse ;  /* 0x000000dcb9bc7220 */ /* 0x080fe20000410000 */
        /* <DEDUP_REMOVED lines=9> */
[----:B------:R-:W-:Y:S01]  /*72a0*/  FFMA.FTZ R67, R0, R67, RZ ;  /* 0x0000004300437223 */ /* 0x000fe200000100ff */
[----:B------:R-:W-:Y:S01]  /*72b0*/  FFMA.FTZ R183, R163, R219, -R184 ;  /* 0x000000dba3b77223 */ /* 0x000fe200000108b8 */
[----:B------:R-:W-:Y:S01]  /*72c0*/  FADD.FTZ R242, RZ, R242 ;  /* 0x000000f2fff27221 */ /* 0x000fe20000010000 */
[----:B------:R-:W-:Y:S01]  /*72d0*/  ULEA UR33, UR16, 0xfffff800, 0xb ;  /* 0xfffff80010217891 */ /* 0x000fe2000f8e58ff */
[----:B------:R-:W-:Y:S01]  /*72e0*/  FFMA.FTZ R151, R151, R129, R196 ;  /* 0x0000008197977223 */ /* 0x000fe200000100c4 */
[----:B------:R-:W-:Y:S01]  /*72f0*/  FMUL.FTZ R195, R195, R238 ;  /* 0x000000eec3c37220 */ /* 0x000fe20000410000 */
[----:B------:R-:W-:Y:S01]  /*7300*/  FFMA.FTZ R188, R16, R71, R67 ;  /* 0x0000004710bc7223 */ /* 0x000fe20000010043 */
[----:B------:R-:W-:Y:S01]  /*7310*/  FFMA.FTZ R69, -R0, R69, RZ ;  /* 0x0000004500457223 */ /* 0x000fe200000101ff */
[C---:B------:R-:W-:Y:S01]  /*7320*/  FMUL.FTZ R71, R181.reuse, R244 ;  /* 0x000000f4b5477220 */ /* 0x040fe20000410000 */
[----:B------:R-:W-:Y:S01]  /*7330*/  FMUL.FTZ R181, R181, R242 ;  /* 0x000000f2b5b57220 */ /* 0x000fe20000410000 */
[----:B------:R-:W-:Y:S01]  /*7340*/  USHF.R.S32.HI UR34, URZ, 0x1f, UR33 ;  /* 0x0000001fff227899 */ /* 0x000fe20008011421 */
[----:B------:R-:W-:Y:S01]  /*7350*/  FMUL.FTZ R194, R194, R234 ;  /* 0x000000eac2c27220 */ /* 0x000fe20000410000 */
[----:B------:R-:W-:Y:S01]  /*7360*/  FFMA.FTZ R152, R152, R206, R195 ;  /* 0x000000ce98987223 */ /* 0x000fe200000100c3 */
[----:B------:R-:W-:Y:S01]  /*7370*/  FFMA.FTZ R69, -R16, R151, R69 ;  /* 0x0000009710457223 */ /* 0x000fe20000010145 */
[----:B------:R-:W-:Y:S01]  /*7380*/  FFMA.FTZ R67, R15, R66, R188 ;  /* 0x000000420f437223 */ /* 0x000fe200000100bc */
[C---:B------:R-:W-:Y:S01]  /*7390*/  FFMA.FTZ R71, R186.reuse, R242, R71 ;  /* 0x000000f2ba477223 */ /* 0x040fe20000010047 */
[----:B------:R-:W-:Y:S01]  /*73a0*/  FFMA.FTZ R181, R186, R244, -R181 ;  /* 0x000000f4bab57223 */ /* 0x000fe200000108b5 */
[----:B------:R-:W-:Y:S01]  /*73b0*/  FFMA.FTZ R153, R153, R207, R194 ;  /* 0x000000cf99997223 */ /* 0x000fe200000100c2 */
[----:B------:R-:W-:Y:S01]  /*73c0*/  FFMA.FTZ R69, -R15, R152, R69 ;  /* 0x000000980f457223 */ /* 0x000fe20000010145 */
[----:B------:R-:W-:Y:S01]  /*73d0*/  FFMA.FTZ R186, R14, R75, R67 ;  /* 0x0000004b0eba7223 */ /* 0x000fe20000010043 */
[----:B------:R-:W-:Y:S01]  /*73e0*/  MOV R67, UR42 ;  /* 0x0000002a00437c02 */ /* 0x000fe20008000f00 */
[-C--:B-1----:R-:W-:Y:S01]  /*73f0*/  FMUL.FTZ R184, R64, R119.reuse ;  /* 0x0000007740b87220 */ /* 0x082fe20000410000 */
[----:B------:R-:W-:Y:S01]  /*7400*/  FMUL.FTZ R119, R65, R119 ;  /* 0x0000007741777220 */ /* 0x000fe20000410000 */
[----:B------:R-:W-:Y:S01]  /*7410*/  FMUL.FTZ R193, R193, R233 ;  /* 0x000000e9c1c17220 */ /* 0x000fe20000410000 */
[----:B------:R-:W-:Y:S01]  /*7420*/  FFMA.FTZ R188, -R14, R153, R69 ;  /* 0x000000990ebc7223 */ /* 0x000fe20000010145 */
[-C--:B------:R-:W-:Y:S01]  /*7430*/  FFMA.FTZ R65, R65, R118.reuse, -R184 ;  /* 0x0000007641417223 */ /* 0x080fe200000108b8 */
[----:B------:R-:W-:Y:S01]  /*7440*/  FFMA.FTZ R119, R64, R118, R119 ;  /* 0x0000007640777223 */ /* 0x000fe20000010077 */
[----:B------:R-:W-:Y:S01]  /*7450*/  LOP3.LUT R64, R100, UR33, RZ, 0xfc, !PT ;  /* 0x0000002164407c12 */ /* 0x000fe2000f8efcff */
[----:B------:R-:W-:Y:S01]  /*7460*/  FFMA.FTZ R154, R154, R208, R193 ;  /* 0x000000d09a9a7223 */ /* 0x000fe200000100c1 */
[----:B------:R-:W-:Y:S01]  /*7470*/  FADD.FTZ R166, R166, R65 ;  /* 0x00000041a6a67221 */ /* 0x000fe20000010000 */
[----:B------:R-:W-:Y:S01]  /*7480*/  FFMA.FTZ R118, R2, R205, R119 ;  /* 0x000000cd02767223 */ /* 0x000fe20000010077 */
[----:B------:R-:W-:Y:S01]  /*7490*/  MOV R65, UR34 ;  /* 0x0000002200417c02 */ /* 0x000fe20008000f00 */
[----:B------:R-:W-:Y:S01]  /*74a0*/  FFMA.FTZ R188, -R13, R154, R188 ;  /* 0x0000009a0dbc7223 */ /* 0x000fe200000101bc */
[C---:B------:R-:W-:Y:S01]  /*74b0*/  FMUL.FTZ R66, R115.reuse, R166 ;  /* 0x000000a673427220 */ /* 0x040fe20000410000 */
[----:B------:R-:W-:Y:S01]  /*74c0*/  FMUL.FTZ R115, R115, R118 ;  /* 0x0000007673737220 */ /* 0x000fe20000410000 */
[----:B------:R-:W-:Y:S01]  /*74d0*/  MOV R69, UR43 ;  /* 0x0000002b00457c02 */ /* 0x000fe20008000f00 */
        /* <DEDUP_REMOVED lines=16> */
[----:B------:R-:W-:Y:S01]  /*75e0*/  ISETP.NE.AND P2, PT, R100, RZ, PT ;  /* 0x000000ff6400720c */ /* 0x000fe20003f45270 */
[----:B------:R-:W-:Y:S01]  /*75f0*/  FADD.FTZ R167, R167, R66 ;  /* 0x00000042a7a77221 */ /* 0x000fe20000010000 */
[----:B------:R-:W-:Y:S01]  /*7600*/  FFMA.FTZ R203, R4, R203, R65 ;  /* 0x000000cb04cb7223 */ /* 0x000fe20000010041 */
[----:B------:R-:W-:Y:S01]  /*7610*/  FFMA.FTZ R70, R10, R191, R67 ;  /* 0x000000bf0a467223 */ /* 0x000fe20000010043 */
[C---:B------:R-:W-:Y:S01]  /*7620*/  FMUL.FTZ R189, R182.reuse, R218 ;  /* 0x000000dab6bd7220 */ /* 0x040fe20000410000 */
[----:B------:R-:W-:Y:S01]  /*7630*/  FMUL.FTZ R193, R182, R240 ;  /* 0x000000f0b6c17220 */ /* 0x000fe20000410000 */
[C---:B------:R-:W-:Y:S01]  /*7640*/  FMUL.FTZ R66, R122.reuse, R203 ;  /* 0x000000cb7a427220 */ /* 0x040fe20000410000 */
[-C--:B------:R-:W-:Y:S01]  /*7650*/  FMUL.FTZ R122, R122, R167.reuse ;  /* 0x000000a77a7a7220 */ /* 0x080fe20000410000 */
[----:B------:R-:W-:Y:S01]  /*7660*/  FFMA.FTZ R67, R9, R72, R70 ;  /* 0x0000004809437223 */ /* 0x000fe20000010046 */
[----:B------:R-:W-:Y:S01]  /*7670*/  FFMA.FTZ R182, R164, R240, -R189 ;  /* 0x000000f0a4b67223 */ /* 0x000fe200000108bd */
[C---:B------:R-:W-:Y:S01]  /*7680*/  FFMA.FTZ R65, R123.reuse, R167, -R66 ;  /* 0x000000a77b417223 */ /* 0x040fe20000010842 */
[----:B------:R-:W-:Y:S01]  /*7690*/  FFMA.FTZ R122, R123, R203, R122 ;  /* 0x000000cb7b7a7223 */ /* 0x000fe2000001007a */
[----:B------:R-:W-:Y:S01]  /*76a0*/  FFMA.FTZ R66, R8, R159, R67 ;  /* 0x0000009f08427223 */ /* 0x000fe20000010043 */
[----:B------:R-:W-:Y:S01]  /*76b0*/  VOTEU.ALL UP0, P2 ;  /* 0x0000000000ff7886 */ /* 0x000fe20001000000 */
[----:B------:R-:W-:Y:S01]  /*76c0*/  FADD.FTZ R65, R168, R65 ;  /* 0x00000041a8417221 */ /* 0x000fe20000010000 */
[----:B------:R-:W-:Y:S01]  /*76d0*/  FFMA.FTZ R202, R5, R202, R122 ;  /* 0x000000ca05ca7223 */ /* 0x000fe2000001007a */
[----:B------:R-:W-:Y:S01]  /*76e0*/  FFMA.FTZ R67, R7, R150, R66 ;  /* 0x0000009607437223 */ /* 0x000fe20000010042 */
[----:B------:R-:W-:Y:S01]  /*76f0*/  FMUL.FTZ R192, R192, R231 ;  /* 0x000000e7c0c07220 */ /* 0x000fe20000410000 */
[C---:B------:R-:W-:Y:S01]  /*7700*/  FMUL.FTZ R66, R124.reuse, R65 ;  /* 0x000000417c427220 */ /* 0x040fe20000410000 */
[-C--:B------:R-:W-:Y:S01]  /*7710*/  FMUL.FTZ R124, R124, R202.reuse ;  /* 0x000000ca7c7c7220 */ /* 0x080fe20000410000 */
[C---:B------:R-:W-:Y:S01]  /*7720*/  FFMA.FTZ R72, R6.reuse, R185, R67 ;  /* 0x000000b906487223 */ /* 0x040fe20000010043 */
[----:B------:R-:W-:Y:S01]  /*7730*/  @!UP0 ULEA UR33, UR8, UR9, 0x4 ;  /* 0x0000000908218291 */ /* 0x000fe2000f8e20ff */
[C---:B------:R-:W-:Y:S01]  /*7740*/  FFMA.FTZ R70, R125.reuse, R202, R66 ;  /* 0x000000ca7d467223 */ /* 0x040fe20000010042 */
[----:B------:R-:W-:Y:S01]  /*7750*/  FFMA.FTZ R66, R125, R65, -R124 ;  /* 0x000000417d427223 */ /* 0x000fe2000001087c */
[----:B------:R-:W-:Y:S01]  /*7760*/  FFMA.FTZ R67, R5, R160, R72 ;  /* 0x000000a005437223 */ /* 0x000fe20000010048 */
[----:B------:R-:W-:Y:S01]  /*7770*/  P2R R72, PR, RZ, 0x4 ;  /* 0x00000004ff487803 */ /* 0x000fe20000000000 */
[----:B------:R-:W-:Y:S01]  /*7780*/  FFMA.FTZ R201, R6, R201, R70 ;  /* 0x000000c906c97223 */ /* 0x000fe20000010046 */
[----:B------:R-:W-:Y:S01]  /*7790*/  FADD.FTZ R66, R169, R66 ;  /* 0x00000042a9427221 */ /* 0x000fe20000010000 */
[----:B------:R-:W-:Y:S01]  /*77a0*/  FFMA.FTZ R72, R4, R183, R67 ;  /* 0x000000b704487223 */ /* 0x000fe20000010043 */
[----:B------:R-:W-:Y:S01]  /*77b0*/  FFMA.FTZ R155, R155, R209, R192 ;  /* 0x000000d19b9b7223 */ /* 0x000fe200000100c0 */
[CC--:B------:R-:W-:Y:S01]  /*77c0*/  FMUL.FTZ R73, R126.reuse, R201.reuse ;  /* 0x000000c97e497220 */ /* 0x0c0fe20000410000 */
[----:B------:R-:W-:Y:S01]  /*77d0*/  FMUL.FTZ R70, R126, R66 ;  /* 0x000000427e467220 */ /* 0x000fe20000410000 */
[----:B------:R-:W-:Y:S01]  /*77e0*/  FFMA.FTZ R67, R3, R182, R72 ;  /* 0x000000b603437223 */ /* 0x000fe20000010048 */
[----:B------:R-:W-:Y:S01]  /*77f0*/  FMUL.FTZ R72, R128, UR47 ;  /* 0x0000002f80487c20 */ /* 0x000fe20008410000 */
[C---:B------:R-:W-:Y:S01]  /*7800*/  FFMA.FTZ R73, R127.reuse, R66, -R73 ;  /* 0x000000427f497223 */ /* 0x040fe20000010849 */
[----:B------:R-:W-:Y:S01]  /*7810*/  FFMA.FTZ R70, R127, R201, R70 ;  /* 0x000000c97f467223 */ /* 0x000fe20000010046 */
[----:B0-----:R0:W-:Y:S01]  /*7820*/  @!P2 STS.128 [UR33+0x4be0], R60 ;  /* 0x004be03cff00a988 */ /* 0x0011e20008000c21 */
[----:B------:R-:W-:Y:S01]  /*7830*/  FFMA.FTZ R75, R241, UR48, -R72 ;  /* 0x00000030f14b7c23 */ /* 0x000fe20008010848 */
[----:B------:R-:W-:Y:S01]  /*7840*/  FADD.FTZ R170, R170, R73 ;  /* 0x00000049aaaa7221 */ /* 0x000fe20000010000 */
[----:B------:R-:W-:Y:S01]  /*7850*/  FFMA.FTZ R200, R7, R200, R70 ;  /* 0x000000c807c87223 */ /* 0x000fe20000010046 */
[----:B------:R-:W-:Y:S01]  /*7860*/  MOV R115, UR9 ;  /* 0x0000000900737c02 */ /* 0x000fe20008000f00 */
[----:B------:R-:W-:Y:S01]  /*7870*/  FMUL.FTZ R120, R129, UR47 ;  /* 0x0000002f81787c20 */ /* 0x000fe20008410000 */
[C---:B------:R-:W-:Y:S01]  /*7880*/  FMUL.FTZ R73, R130.reuse, R170 ;  /* 0x000000aa82497220 */ /* 0x040fe20000410000 */
[----:B------:R-:W-:Y:S01]  /*7890*/  FMUL.FTZ R72, R130, R200 ;  /* 0x000000c882487220 */ /* 0x000fe20000410000 */
[----:B------:R-:W-:Y:S01]  /*78a0*/  FMUL.FTZ R190, R190, R228 ;  /* 0x000000e4bebe7220 */ /* 0x000fe20000410000 */
[----:B------:R-:W-:Y:S01]  /*78b0*/  FFMA.FTZ R155, -R12, R155, R188 ;  /* 0x0000009b0c9b7223 */ /* 0x000fe200000101bc */
        /* <DEDUP_REMOVED lines=8> */
[----:B------:R-:W-:Y:S01]  /*7940*/  FFMA.FTZ R157, R157, R211, R190 ;  /* 0x000000d39d9d7223 */ /* 0x000fe200000100be */
[C---:B------:R-:W-:Y:S01]  /*7950*/  FMUL.FTZ R72, R132.reuse, R171 ;  /* 0x000000ab84487220 */ /* 0x040fe20000410000 */
[-C--:B------:R-:W-:Y:S01]  /*7960*/  FMUL.FTZ R132, R132, R199.reuse ;  /* 0x000000c784847220 */ /* 0x080fe20000410000 */
[----:B------:R-:W-:Y:S01]  /*7970*/  FFMA.FTZ R156, -R11, R156, R155 ;  /* 0x0000009c0b9c7223 */ /* 0x000fe2000001019b */
[----:B------:R0:W-:Y:S01]  /*7980*/  STS [R70+0x1080], R75 ;  /* 0x0010804b46007388 */ /* 0x0001e20000000800 */
[C---:B------:R-:W-:Y:S01]  /*7990*/  FFMA.FTZ R72, R133.reuse, R199, R72 ;  /* 0x000000c785487223 */ /* 0x040fe20000010048 */
[----:B------:R-:W-:Y:S01]  /*79a0*/  FFMA.FTZ R61, R133, R171, -R132 ;  /* 0x000000ab853d7223 */ /* 0x000fe20000010884 */
[----:B------:R-:W-:Y:S01]  /*79b0*/  FMUL.FTZ R115, R16, R63 ;  /* 0x0000003f10737220 */ /* 0x000fe20000410000 */
[----:B------:R-:W-:Y:S01]  /*79c0*/  FFMA.FTZ R157, -R10, R157, R156 ;  /* 0x0000009d0a9d7223 */ /* 0x000fe2000001019c */
[C---:B------:R-:W-:Y:S01]  /*79d0*/  FFMA.FTZ R198, R9.reuse, R198, R72 ;  /* 0x000000c609c67223 */ /* 0x040fe20000010048 */
[----:B------:R-:W-:Y:S01]  /*79e0*/  FADD.FTZ R61, R172, R61 ;  /* 0x0000003dac3d7221 */ /* 0x000fe20000010000 */
[C---:B------:R-:W-:Y:S01]  /*79f0*/  FMUL.FTZ R117, R206.reuse, UR47 ;  /* 0x0000002fce757c20 */ /* 0x040fe20008410000 */
[----:B------:R-:W-:Y:S01]  /*7a00*/  FFMA.FTZ R74, -R9, R74, R157 ;  /* 0x0000004a094a7223 */ /* 0x000fe2000001019d */
[----:B------:R-:W-:Y:S01]  /*7a10*/  FMUL.FTZ R119, R206, UR48 ;  /* 0x00000030ce777c20 */ /* 0x000fe20008410000 */
[C---:B------:R-:W-:Y:S01]  /*7a20*/  FMUL.FTZ R60, R134.reuse, R61 ;  /* 0x0000003d863c7220 */ /* 0x040fe20000410000 */
[----:B0-----:R-:W-:Y:S01]  /*7a30*/  FFMA.FTZ R75, R237, UR47, R122 ;  /* 0x0000002fed4b7c23 */ /* 0x001fe2000801007a */
[-C--:B------:R-:W-:Y:S01]  /*7a40*/  FMUL.FTZ R134, R134, R198.reuse ;  /* 0x000000c686867220 */ /* 0x080fe20000410000 */
[----:B------:R-:W-:Y:S01]  /*7a50*/  FFMA.FTZ R62, R238, UR48, -R117 ;  /* 0x00000030ee3e7c23 */ /* 0x000fe20008010875 */
[C---:B------:R-:W-:Y:S01]  /*7a60*/  FFMA.FTZ R63, R135.reuse, R198, R60 ;  /* 0x000000c6873f7223 */ /* 0x040fe2000001003c */
[----:B------:R-:W-:Y:S01]  /*7a70*/  FMUL.FTZ R75, R16, -R75 ;  /* 0x8000004b104b7220 */ /* 0x000fe20000410000 */
[----:B------:R-:W-:Y:S01]  /*7a80*/  FFMA.FTZ R60, R135, R61, -R134 ;  /* 0x0000003d873c7223 */ /* 0x000fe20000010886 */
[----:B------:R-:W-:Y:S01]  /*7a90*/  FFMA.FTZ R161, -R8, R161, R74 ;  /* 0x000000a108a17223 */ /* 0x000fe2000001014a */
[----:B------:R-:W-:Y:S01]  /*7aa0*/  FFMA.FTZ R239, R10, R239, R63 ;  /* 0x000000ef0aef7223 */ /* 0x000fe2000001003f */
[----:B------:R-:W-:Y:S01]  /*7ab0*/  FMUL.FTZ R63, R207, UR47 ;  /* 0x0000002fcf3f7c20 */ /* 0x000fe20008410000 */
[----:B------:R-:W-:Y:S01]  /*7ac0*/  FADD.FTZ R60, R173, R60 ;  /* 0x0000003cad3c7221 */ /* 0x000fe20000010000 */
[----:B------:R0:W-:Y:S01]  /*7ad0*/  STS [R70+0x108c], R75 ;  /* 0x00108c4b46007388 */ /* 0x0001e20000000800 */
[----:B------:R-:W-:Y:S01]  /*7ae0*/  FMUL.FTZ R74, R128, UR48 ;  /* 0x00000030804a7c20 */ /* 0x000fe20008410000 */
[----:B------:R-:W-:Y:S01]  /*7af0*/  FFMA.FTZ R63, R234, UR48, -R63 ;  /* 0x00000030ea3f7c23 */ /* 0x000fe2000801083f */
[----:B------:R-:W-:Y:S01]  /*7b00*/  FFMA.FTZ R72, R238, UR47, R119 ;  /* 0x0000002fee487c23 */ /* 0x000fe20008010077 */
[----:B------:R1:W-:Y:S01]  /*7b10*/  STS [R70+0x1088], R115 ;  /* 0x0010887346007388 */ /* 0x0003e20000000800 */
[----:B------:R-:W-:Y:S01]  /*7b20*/  FFMA.FTZ R73, R241, UR47, R74 ;  /* 0x0000002ff1497c23 */ /* 0x000fe2000801004a */
[----:B------:R-:W-:Y:S01]  /*7b30*/  FMUL.FTZ R117, R14, R63 ;  /* 0x0000003f0e757220 */ /* 0x000fe20000410000 */
[----:B------:R-:W-:Y:S01]  /*7b40*/  FMUL.FTZ R74, R208, UR48 ;  /* 0x00000030d04a7c20 */ /* 0x000fe20008410000 */
[----:B------:R-:W-:Y:S01]  /*7b50*/  FMUL.FTZ R119, R210, UR47 ;  /* 0x0000002fd2777c20 */ /* 0x000fe20008410000 */
[----:B------:R-:W-:Y:S01]  /*7b60*/  FMUL.FTZ R73, R0, -R73 ;  /* 0x8000004900497220 */ /* 0x000fe20000410000 */
[----:B0-----:R-:W-:Y:S01]  /*7b70*/  FMUL.FTZ R75, R15, R62 ;  /* 0x0000003e0f4b7220 */ /* 0x001fe20000410000 */
[CC--:B------:R-:W-:Y:S01]  /*7b80*/  FMUL.FTZ R62, R136.reuse, R239.reuse ;  /* 0x000000ef883e7220 */ /* 0x0c0fe20000410000 */
[-C--:B------:R-:W-:Y:S01]  /*7b90*/  FMUL.FTZ R136, R136, R60.reuse ;  /* 0x0000003c88887220 */ /* 0x080fe20000410000 */
[----:B------:R-:W-:Y:S01]  /*7ba0*/  FFMA.FTZ R74, R233, UR47, R74 ;  /* 0x0000002fe94a7c23 */ /* 0x000fe2000801004a */
[----:B------:R0:W-:Y:S01]  /*7bb0*/  STS [R70+0x1084], R73 ;  /* 0x0010844946007388 */ /* 0x0001e20000000800 */
[C---:B------:R-:W-:Y:S01]  /*7bc0*/  FFMA.FTZ R63, R137.reuse, R60, -R62 ;  /* 0x0000003c893f7223 */ /* 0x040fe2000001083e */
[----:B------:R-:W-:Y:S01]  /*7bd0*/  FFMA.FTZ R136, R137, R239, R136 ;  /* 0x000000ef89887223 */ /* 0x000fe20000010088 */
[----:B-1----:R-:W-:Y:S01]  /*7be0*/  FMUL.FTZ R115, R15, -R72 ;  /* 0x800000480f737220 */ /* 0x002fe20000410000 */
[----:B------:R1:W-:Y:S01]  /*7bf0*/  STS [R70+0x1090], R75 ;  /* 0x0010904b46007388 */ /* 0x0003e20000000800 */
[----:B------:R-:W-:Y:S01]  /*7c00*/  FADD.FTZ R174, R174, R63 ;  /* 0x0000003faeae7221 */ /* 0x000fe20000010000 */
[----:B------:R-:W-:Y:S01]  /*7c10*/  FFMA.FTZ R236, R11, R236, R136 ;  /* 0x000000ec0bec7223 */ /* 0x000fe20000010088 */
[----:B------:R-:W-:Y:S01]  /*7c20*/  FMUL.FTZ R63, R207, UR48 ;  /* 0x00000030cf3f7c20 */ /* 0x000fe20008410000 */
[----:B------:R-:W-:Y:S01]  /*7c30*/  FMUL.FTZ R72, R208, UR47 ;  /* 0x0000002fd0487c20 */ /* 0x000fe20008410000 */
[C---:B------:R-:W-:Y:S01]  /*7c40*/  FMUL.FTZ R62, R138.reuse, R174 ;  /* 0x000000ae8a3e7220 */ /* 0x040fe20000410000 */
[-C--:B0-----:R-:W-:Y:S01]  /*7c50*/  FMUL.FTZ R73, R138, R236.reuse ;  /* 0x000000ec8a497220 */ /* 0x081fe20000410000 */
[----:B------:R0:W-:Y:S01]  /*7c60*/  STS [R70+0x1094], R115 ;  /* 0x0010947346007388 */ /* 0x0001e20000000800 */
[----:B------:R-:W-:Y:S01]  /*7c70*/  FFMA.FTZ R72, R233, UR48, -R72 ;  /* 0x00000030e9487c23 */ /* 0x000fe20008010848 */
[----:B------:R-:W-:Y:S01]  /*7c80*/  FMUL.FTZ R122, R213, UR47 ;  /* 0x0000002fd57a7c20 */ /* 0x000fe20008410000 */
[----:B-1----:R-:W-:Y:S01]  /*7c90*/  FFMA.FTZ R75, R234, UR47, R63 ;  /* 0x0000002fea4b7c23 */ /* 0x002fe2000801003f */
[C---:B------:R-:W-:Y:S01]  /*7ca0*/  FFMA.FTZ R63, R139.reuse, R236, R62 ;  /* 0x000000ec8b3f7223 */ /* 0x040fe2000001003e */
[----:B------:R-:W-:Y:S01]  /*7cb0*/  FFMA.FTZ R62, R139, R174, -R73 ;  /* 0x000000ae8b3e7223 */ /* 0x000fe20000010849 */
[----:B------:R-:W-:Y:S01]  /*7cc0*/  FMUL.FTZ R73, R13, R72 ;  /* 0x000000480d497220 */ /* 0x000fe20000410000 */
[----:B------:R-:W-:Y:S01]  /*7cd0*/  FMUL.FTZ R75, R14, -R75 ;  /* 0x8000004b0e4b7220 */ /* 0x000fe20000410000 */
[----:B------:R-:W-:Y:S01]  /*7ce0*/  FFMA.FTZ R235, R12, R235, R63 ;  /* 0x000000eb0ceb7223 */ /* 0x000fe2000001003f */
[----:B------:R-:W-:Y:S01]  /*7cf0*/  FADD.FTZ R175, R175, R62 ;  /* 0x0000003eafaf7221 */ /* 0x000fe20000010000 */
[----:B------:R-:W-:Y:S01]  /*7d00*/  FMUL.FTZ R72, R209, UR47 ;  /* 0x0000002fd1487c20 */ /* 0x000fe20008410000 */
[----:B------:R1:W-:Y:S01]  /*7d10*/  STS [R70+0x10a0], R73 ;  /* 0x0010a04946007388 */ /* 0x0003e20000000800 */
[----:B0-----:R-:W-:Y:S01]  /*7d20*/  FMUL.FTZ R115, R13, -R74 ;  /* 0x8000004a0d737220 */ /* 0x001fe20000410000 */
[C---:B------:R-:W-:Y:S01]  /*7d30*/  FMUL.FTZ R62, R140.reuse, R175 ;  /* 0x000000af8c3e7220 */ /* 0x040fe20000410000 */
[-C--:B------:R-:W-:Y:S01]  /*7d40*/  FMUL.FTZ R140, R140, R235.reuse ;  /* 0x000000eb8c8c7220 */ /* 0x080fe20000410000 */
[----:B------:R0:W-:Y:S01]  /*7d50*/  STS [R70+0x109c], R75 ;  /* 0x00109c4b46007388 */ /* 0x0001e20000000800 */
[----:B------:R-:W-:Y:S01]  /*7d60*/  FMUL.FTZ R74, R209, UR48 ;  /* 0x00000030d14a7c20 */ /* 0x000fe20008410000 */
[C---:B------:R-:W-:Y:S01]  /*7d70*/  FFMA.FTZ R62, R141.reuse, R235, R62 ;  /* 0x000000eb8d3e7223 */ /* 0x040fe2000001003e */
[----:B------:R-:W-:Y:S01]  /*7d80*/  FFMA.FTZ R63, R141, R175, -R140 ;  /* 0x000000af8d3f7223 */ /* 0x000fe2000001088c */
[----:B------:R2:W-:Y:S01]  /*7d90*/  STS [R70+0x1098], R117 ;  /* 0x0010987546007388 */ /* 0x0005e20000000800 */
[----:B------:R-:W-:Y:S01]  /*7da0*/  FMUL.FTZ R121, R211, UR47 ;  /* 0x0000002fd3797c20 */ /* 0x000fe20008410000 */
[----:B------:R-:W-:Y:S01]  /*7db0*/  FFMA.FTZ R232, R13, R232, R62 ;  /* 0x000000e80de87223 */ /* 0x000fe2000001003e */
[----:B------:R-:W-:Y:S01]  /*7dc0*/  FADD.FTZ R63, R176, R63 ;  /* 0x0000003fb03f7221 */ /* 0x000fe20000010000 */
[----:B------:R3:W-:Y:S01]  /*7dd0*/  STS [R70+0x10a4], R115 ;  /* 0x0010a47346007388 */ /* 0x0007e20000000800 */
[----:B------:R-:W-:Y:S01]  /*7de0*/  FFMA.FTZ R121, R228, UR48, -R121 ;  /* 0x00000030e4797c23 */ /* 0x000fe20008010879 */
[CC--:B------:R-:W-:Y:S01]  /*7df0*/  FMUL.FTZ R62, R142.reuse, R232.reuse ;  /* 0x000000e88e3e7220 */ /* 0x0c0fe20000410000 */
[-C--:B-1----:R-:W-:Y:S01]  /*7e00*/  FMUL.FTZ R73, R142, R63.reuse ;  /* 0x0000003f8e497220 */ /* 0x082fe20000410000 */
[----:B0-----:R-:W-:Y:S01]  /*7e10*/  FFMA.FTZ R75, R231, UR48, -R72 ;  /* 0x00000030e74b7c23 */ /* 0x001fe20008010848 */
[----:B------:R-:W-:Y:S01]  /*7e20*/  FFMA.FTZ R72, R230, UR48, -R119 ;  /* 0x00000030e6487c23 */ /* 0x000fe20008010877 */
[C---:B------:R-:W-:Y:S01]  /*7e30*/  FFMA.FTZ R62, R143.reuse, R63, -R62 ;  /* 0x0000003f8f3e7223 */ /* 0x040fe2000001083e */
[----:B------:R-:W-:Y:S01]  /*7e40*/  FFMA.FTZ R73, R143, R232, R73 ;  /* 0x000000e88f497223 */ /* 0x000fe20000010049 */
[----:B------:R-:W-:Y:S01]  /*7e50*/  FMUL.FTZ R75, R12, R75 ;  /* 0x0000004b0c4b7220 */ /* 0x000fe20000410000 */
[----:B------:R-:W-:Y:S01]  /*7e60*/  FMUL.FTZ R119, R11, R72 ;  /* 0x000000480b777220 */ /* 0x000fe20000410000 */
[----:B------:R-:W-:Y:S01]  /*7e70*/  FADD.FTZ R62, R177, R62 ;  /* 0x0000003eb13e7221 */ /* 0x000fe20000010000 */
[----:B------:R-:W-:Y:S01]  /*7e80*/  FFMA.FTZ R229, R14, R229, R73 ;  /* 0x000000e50ee57223 */ /* 0x000fe20000010049 */
[----:B--2---:R-:W-:Y:S01]  /*7e90*/  FFMA.FTZ R117, R231, UR47, R74 ;  /* 0x0000002fe7757c23 */ /* 0x004fe2000801004a */
[----:B------:R0:W-:Y:S01]  /*7ea0*/  STS [R70+0x10a8], R75 ;  /* 0x0010a84b46007388 */ /* 0x0001e20000000800 */
[CC--:B------:R-:W-:Y:S01]  /*7eb0*/  FMUL.FTZ R72, R144.reuse, R62.reuse ;  /* 0x0000003e90487220 */ /* 0x0c0fe20000410000 */
[----:B------:R-:W-:Y:S01]  /*7ec0*/  FMUL.FTZ R73, R144, R229 ;  /* 0x000000e590497220 */ /* 0x000fe20000410000 */
[----:B------:R-:W-:Y:S01]  /*7ed0*/  FMUL.FTZ R117, R12, -R117 ;  /* 0x800000750c757220 */ /* 0x000fe20000410000 */
[----:B---3--:R-:W-:Y:S01]  /*7ee0*/  FMUL.FTZ R115, R210, UR48 ;  /* 0x00000030d2737c20 */ /* 0x008fe20008410000 */
[C---:B------:R-:W-:Y:S01]  /*7ef0*/  FFMA.FTZ R72, R145.reuse, R229, R72 ;  /* 0x000000e591487223 */ /* 0x040fe20000010048 */
[----:B------:R-:W-:Y:S01]  /*7f00*/  FFMA.FTZ R73, R145, R62, -R73 ;  /* 0x0000003e91497223 */ /* 0x000fe20000010849 */
[----:B------:R1:W-:Y:S01]  /*7f10*/  STS [R70+0x10b0], R119 ;  /* 0x0010b07746007388 */ /* 0x0003e20000000800 */
[----:B------:R-:W-:Y:S01]  /*7f20*/  FFMA.FTZ R74, R230, UR47, R115 ;  /* 0x0000002fe64a7c23 */ /* 0x000fe20008010073 */
[----:B------:R-:W-:Y:S01]  /*7f30*/  FFMA.FTZ R226, R15, R226, R72 ;  /* 0x000000e20fe27223 */ /* 0x000fe20000010048 */
[----:B0-----:R-:W-:Y:S01]  /*7f40*/  FMUL.FTZ R75, R211, UR48 ;  /* 0x00000030d34b7c20 */ /* 0x001fe20008410000 */
[----:B------:R-:W-:Y:S01]  /*7f50*/  FADD.FTZ R178, R178, R73 ;  /* 0x00000049b2b27221 */ /* 0x000fe20000010000 */
[----:B------:R0:W-:Y:S01]  /*7f60*/  STS [R70+0x10ac], R117 ;  /* 0x0010ac7546007388 */ /* 0x0001e20000000800 */
[----:B------:R-:W-:Y:S01]  /*7f70*/  FMUL.FTZ R115, R11, -R74 ;  /* 0x8000004a0b737220 */ /* 0x000fe20000410000 */
[----:B------:R-:W-:Y:S01]  /*7f80*/  FFMA.FTZ R75, R228, UR47, R75 ;  /* 0x0000002fe44b7c23 */ /* 0x000fe2000801004b */
[----:B------:R-:W-:Y:S01]  /*7f90*/  FMUL.FTZ R72, R146, R178 ;  /* 0x000000b292487220 */ /* 0x000fe20000410000 */
[----:B------:R-:W-:Y:S01]  /*7fa0*/  FMUL.FTZ R121, R10, R121 ;  /* 0x000000790a797220 */ /* 0x000fe20000410000 */
[----:B-1----:R-:W-:Y:S01]  /*7fb0*/  FMUL.FTZ R119, R212, UR48 ;  /* 0x00000030d4777c20 */ /* 0x002fe20008410000 */
[----:B------:R1:W-:Y:S01]  /*7fc0*/  STS [R70+0x10b4], R115 ;  /* 0x0010b47346007388 */ /* 0x0003e20000000800 */
[-C--:B------:R-:W-:Y:S01]  /*7fd0*/  FFMA.FTZ R73, R147, R226.reuse, R72 ;  /* 0x000000e293497223 */ /* 0x080fe20000010048 */
[----:B------:R-:W-:Y:S01]  /*7fe0*/  FFMA.FTZ R241, -R48, R95, R241 ;  /* 0x0000005f30f17223 */ /* 0x000fe200000101f1 */
[----:B------:R-:W-:Y:S01]  /*7ff0*/  FFMA.FTZ R120, R224, UR47, R119 ;  /* 0x0000002fe0787c23 */ /* 0x000fe20008010077 */
[----:B0-----:R-:W-:Y:S01]  /*8000*/  FMUL.FTZ R117, R10, -R75 ;  /* 0x8000004b0a757220 */ /* 0x001fe20000410000 */
[----:B------:R-:W-:Y:S01]  /*8010*/  FMUL.FTZ R75, R146, R226 ;  /* 0x000000e2924b7220 */ /* 0x000fe20000410000 */
[----:B------:R-:W-:Y:S01]  /*8020*/  FFMA.FTZ R225, R16, R225, R73 ;  /* 0x000000e110e17223 */ /* 0x000fe20000010049 */
[----:B------:R-:W-:Y:S01]  /*8030*/  FFMA.FTZ R73, R227, UR48, -R122 ;  /* 0x00000030e3497c23 */ /* 0x000fe2000801087a */
[----:B------:R-:W-:Y:S01]  /*8040*/  STS [R70+0x10b8], R121 ;  /* 0x0010b87946007388 */ /* 0x000fe20000000800 */
[----:B------:R-:W-:Y:S01]  /*8050*/  FFMA.FTZ R72, R147, R178, -R75 ;  /* 0x000000b293487223 */ /* 0x000fe2000001084b */
[----:B------:R-:W-:Y:S01]  /*8060*/  FMUL.FTZ R75, R212, UR47 ;  /* 0x0000002fd44b7c20 */ /* 0x000fe20008410000 */
[----:B------:R-:W-:Y:S01]  /*8070*/  FMUL.FTZ R119, R8, R73 ;  /* 0x0000004908777220 */ /* 0x000fe20000410000 */
[----:B------:R0:W-:Y:S01]  /*8080*/  STS [R70+0x10bc], R117 ;  /* 0x0010bc7546007388 */ /* 0x0001e20000000800 */
[----:B------:R-:W-:Y:S01]  /*8090*/  FADD.FTZ R179, R179, R72 ;  /* 0x00000048b3b37221 */ /* 0x000fe20000010000 */
[----:B------:R-:W-:Y:S01]  /*80a0*/  FFMA.FTZ R74, R224, UR48, -R75 ;  /* 0x00000030e04a7c23 */ /* 0x000fe2000801084b */
[----:B------:R-:W-:Y:S01]  /*80b0*/  FMUL.FTZ R122, R213, UR48 ;  /* 0x00000030d57a7c20 */ /* 0x000fe20008410000 */
[----:B------:R2:W-:Y:S01]  /*80c0*/  STS [R70+0x10c8], R119 ;  /* 0x0010c87746007388 */ /* 0x0005e20000000800 */
[C---:B------:R-:W-:Y:S01]  /*80d0*/  FMUL.FTZ R72, R148.reuse, R179 ;  /* 0x000000b394487220 */ /* 0x040fe20000410000 */
[----:B------:R-:W-:Y:S01]  /*80e0*/  FMUL.FTZ R148, R148, R225 ;  /* 0x000000e194947220 */ /* 0x000fe20000410000 */
[----:B-1----:R-:W-:Y:S01]  /*80f0*/  FMUL.FTZ R115, R9, R74 ;  /* 0x0000004a09737220 */ /* 0x002fe20000410000 */
[----:B------:R-:W-:Y:S01]  /*8100*/  FFMA.FTZ R74, -R40, R55, R237 ;  /* 0x00000037284a7223 */ /* 0x000fe200000101ed */
[C---:B------:R-:W-:Y:S01]  /*8110*/  FFMA.FTZ R73, R149.reuse, R225, R72 ;  /* 0x000000e195497223 */ /* 0x040fe20000010048 */
[----:B------:R-:W-:Y:S01]  /*8120*/  FFMA.FTZ R75, R149, R179, -R148 ;  /* 0x000000b3954b7223 */ /* 0x000fe20000010894 */
[----:B0-----:R-:W-:Y:S01]  /*8130*/  FMUL.FTZ R117, R9, -R120 ;  /* 0x8000007809757220 */ /* 0x001fe20000410000 */
[----:B------:R0:W-:Y:S01]  /*8140*/  STS [R70+0x10c0], R115 ;  /* 0x0010c07346007388 */ /* 0x0001e20000000800 */
[----:B------:R-:W-:Y:S01]  /*8150*/  FFMA.FTZ R221, R0, R221, R73 ;  /* 0x000000dd00dd7223 */ /* 0x000fe20000010049 */
[----:B------:R-:W-:Y:S01]  /*8160*/  FADD.FTZ R75, R180, R75 ;  /* 0x0000004bb44b7221 */ /* 0x000fe20000010000 */
[----:B------:R-:W-:Y:S01]  /*8170*/  FMUL.FTZ R73, R40, R225 ;  /* 0x000000e128497220 */ /* 0x000fe20000410000 */
[----:B------:R1:W-:Y:S01]  /*8180*/  STS [R70+0x10c4], R117 ;  /* 0x0010c47546007388 */ /* 0x0003e20000000800 */
[----:B------:R-:W-:Y:S01]  /*8190*/  FMUL.FTZ R72, R48, R221 ;  /* 0x000000dd30487220 */ /* 0x000fe20000410000 */
[----:B--2---:R-:W-:Y:S01]  /*81a0*/  FMUL.FTZ R119, R40, R179 ;  /* 0x000000b328777220 */ /* 0x004fe20000410000 */
[----:B------:R-:W-:Y:S01]  /*81b0*/  FMUL.FTZ R121, R129, R73 ;  /* 0x0000004981797220 */ /* 0x000fe20000410000 */
[----:B------:R-:W-:Y:S01]  /*81c0*/  FFMA.FTZ R123, R227, UR47, R122 ;  /* 0x0000002fe37b7c23 */ /* 0x000fe2000801007a */
[----:B------:R-:W-:Y:S01]  /*81d0*/  FMUL.FTZ R120, R128, R72 ;  /* 0x0000004880787220 */ /* 0x000fe20000410000 */
[----:B0-----:R-:W-:Y:S01]  /*81e0*/  FMUL.FTZ R115, R48, R75 ;  /* 0x0000004b30737220 */ /* 0x001fe20000410000 */
[----:B------:R-:W-:Y:S01]  /*81f0*/  FMUL.FTZ R125, R214, UR47 ;  /* 0x0000002fd67d7c20 */ /* 0x000fe20008410000 */
[-C--:B------:R-:W-:Y:S01]  /*8200*/  FFMA.FTZ R122, R74, R119.reuse, -R121 ;  /* 0x000000774a7a7223 */ /* 0x080fe20000010879 */
[----:B------:R-:W-:Y:S01]  /*8210*/  FMUL.FTZ R119, R129, R119 ;  /* 0x0000007781777220 */ /* 0x000fe20000410000 */
[-C--:B-1----:R-:W-:Y:S01]  /*8220*/  FFMA.FTZ R117, R241, R115.reuse, -R120 ;  /* 0x00000073f1757223 */ /* 0x082fe20000010878 */
[----:B------:R-:W-:Y:S01]  /*8230*/  FMUL.FTZ R120, R128, R115 ;  /* 0x0000007380787220 */ /* 0x000fe20000410000 */
[----:B------:R-:W-:Y:S01]  /*8240*/  FFMA.FTZ R124, R222, UR48, -R125 ;  /* 0x00000030de7c7c23 */ /* 0x000fe2000801087d */
[----:B------:R-:W-:Y:S01]  /*8250*/  FFMA.FTZ R119, R74, R73, R119 ;  /* 0x000000494a777223 */ /* 0x000fe20000010077 */
[----:B------:R-:W-:Y:S01]  /*8260*/  FMUL.FTZ R115, R47, R226 ;  /* 0x000000e22f737220 */ /* 0x000fe20000410000 */
[----:B------:R-:W-:Y:S01]  /*8270*/  FFMA.FTZ R120, R241, R72, R120 ;  /* 0x00000048f1787223 */ /* 0x000fe20000010078 */
[----:B------:R-:W-:Y:S01]  /*8280*/  FMUL.FTZ R125, R8, -R123 ;  /* 0x8000007b087d7220 */ /* 0x000fe20000410000 */
[----:B------:R-:W-:Y:S01]  /*8290*/  FMUL.FTZ R127, R7, R124 ;  /* 0x0000007c077f7220 */ /* 0x000fe20000410000 */
[C---:B------:R-:W-:Y:S01]  /*82a0*/  FFMA.FTZ R238, -R47.reuse, R96, R238 ;  /* 0x000000602fee7223 */ /* 0x040fe200000101ee */
[----:B------:R-:W-:Y:S01]  /*82b0*/  FADD.FTZ R120, RZ, R120 ;  /* 0x00000078ff787221 */ /* 0x000fe20000010000 */
[----:B------:R-:W-:Y:S01]  /*82c0*/  FMUL.FTZ R121, R47, R178 ;  /* 0x000000b22f797220 */ /* 0x000fe20000410000 */
[----:B------:R-:W-:Y:S01]  /*82d0*/  FMUL.FTZ R123, R206, R115 ;  /* 0x00000073ce7b7220 */ /* 0x000fe20000410000 */
[----:B------:R-:W-:Y:S01]  /*82e0*/  FADD.FTZ R117, RZ, R117 ;  /* 0x00000075ff757221 */ /* 0x000fe20000010000 */
[----:B------:R-:W-:Y:S01]  /*82f0*/  FADD.FTZ R119, R120, R119 ;  /* 0x0000007778777221 */ /* 0x000fe20000010000 */
[C---:B------:R-:W-:Y:S01]  /*8300*/  FMUL.FTZ R120, R39.reuse, R229 ;  /* 0x000000e527787220 */ /* 0x040fe20000410000 */
[----:B------:R0:W-:Y:S01]  /*8310*/  STS [R70+0x10cc], R125 ;  /* 0x0010cc7d46007388 */ /* 0x0001e20000000800 */
[-C--:B------:R-:W-:Y:S01]  /*8320*/  FFMA.FTZ R124, R238, R121.reuse, -R123 ;  /* 0x00000079ee7c7223 */ /* 0x080fe2000001087b */
[----:B------:R-:W-:Y:S01]  /*8330*/  FFMA.FTZ R234, -R39, R56, R234 ;  /* 0x0000003827ea7223 */ /* 0x000fe200000101ea */
[----:B------:R-:W-:Y:S01]  /*8340*/  FMUL.FTZ R121, R206, R121 ;  /* 0x00000079ce797220 */ /* 0x000fe20000410000 */
[----:B------:R1:W-:Y:S01]  /*8350*/  STS [R70+0x10d0], R127 ;  /* 0x0010d07f46007388 */ /* 0x0003e20000000800 */
[----:B------:R-:W-:Y:S01]  /*8360*/  FADD.FTZ R117, R117, R122 ;  /* 0x0000007a75757221 */ /* 0x000fe20000010000 */
[----:B------:R-:W-:Y:S01]  /*8370*/  FMUL.FTZ R131, R214, UR48 ;  /* 0x00000030d6837c20 */ /* 0x000fe20008410000 */
[----:B------:R-:W-:Y:S01]  /*8380*/  FFMA.FTZ R122, R238, R115, R121 ;  /* 0x00000073ee7a7223 */ /* 0x000fe20000010079 */
[----:B------:R-:W-:Y:S01]  /*8390*/  FMUL.FTZ R133, R215, UR47 ;  /* 0x0000002fd7857c20 */ /* 0x000fe20008410000 */
[----:B------:R-:W-:Y:S01]  /*83a0*/  FADD.FTZ R117, R117, R124 ;  /* 0x0000007c75757221 */ /* 0x000fe20000010000 */
[----:B0-----:R-:W-:Y:S01]  /*83b0*/  FMUL.FTZ R125, R39, R62 ;  /* 0x0000003e277d7220 */ /* 0x001fe20000410000 */
[----:B------:R-:W-:Y:S01]  /*83c0*/  FADD.FTZ R119, R119, R122 ;  /* 0x0000007a77777221 */ /* 0x000fe20000010000 */
[----:B------:R-:W-:Y:S01]  /*83d0*/  FFMA.FTZ R130, R222, UR47, R131 ;  /* 0x0000002fde827c23 */ /* 0x000fe20008010083 */
[----:B------:R-:W-:Y:S01]  /*83e0*/  FFMA.FTZ R133, R220, UR48, -R133 ;  /* 0x00000030dc857c23 */ /* 0x000fe20008010885 */
[C---:B-1----:R-:W-:Y:S01]  /*83f0*/  FMUL.FTZ R127, R207.reuse, R120 ;  /* 0x00000078cf7f7220 */ /* 0x042fe20000410000 */
[----:B------:R-:W-:Y:S01]  /*8400*/  FMUL.FTZ R123, R46, R63 ;  /* 0x0000003f2e7b7220 */ /* 0x000fe20000410000 */
[----:B------:R-:W-:Y:S01]  /*8410*/  FFMA.FTZ R124, -R38, R53, R231 ;  /* 0x00000035267c7223 */ /* 0x000fe200000101e7 */
[----:B------:R-:W-:Y:S01]  /*8420*/  FMUL.FTZ R131, R6, R133 ;  /* 0x0000008506837220 */ /* 0x000fe20000410000 */
[CC--:B------:R-:W-:Y:S01]  /*8430*/  FFMA.FTZ R126, R234.reuse, R125.reuse, -R127 ;  /* 0x0000007dea7e7223 */ /* 0x0c0fe2000001087f */
[----:B------:R-:W-:Y:S01]  /*8440*/  FMUL.FTZ R125, R207, R125 ;  /* 0x0000007dcf7d7220 */ /* 0x000fe20000410000 */
[----:B------:R-:W-:Y:S01]  /*8450*/  FMUL.FTZ R127, R7, -R130 ;  /* 0x80000082077f7220 */ /* 0x000fe20000410000 */
[----:B------:R-:W-:Y:S01]  /*8460*/  FMUL.FTZ R130, R217, UR47 ;  /* 0x0000002fd9827c20 */ /* 0x000fe20008410000 */
[----:B------:R-:W-:Y:S01]  /*8470*/  FADD.FTZ R126, R117, R126 ;  /* 0x0000007e757e7221 */ /* 0x000fe20000010000 */
[----:B------:R-:W-:Y:S01]  /*8480*/  FFMA.FTZ R122, R234, R120, R125 ;  /* 0x00000078ea7a7223 */ /* 0x000fe2000001007d */
[C---:B------:R-:W-:Y:S01]  /*8490*/  FMUL.FTZ R117, R46.reuse, R232 ;  /* 0x000000e82e757220 */ /* 0x040fe20000410000 */
[----:B------:R0:W-:Y:S01]  /*84a0*/  STS [R70+0x10d4], R127 ;  /* 0x0010d47f46007388 */ /* 0x0001e20000000800 */
[----:B------:R-:W-:Y:S01]  /*84b0*/  FFMA.FTZ R134, R223, UR48, -R130 ;  /* 0x00000030df867c23 */ /* 0x000fe20008010882 */
[----:B------:R-:W-:Y:S01]  /*84c0*/  FADD.FTZ R121, R119, R122 ;  /* 0x0000007a77797221 */ /* 0x000fe20000010000 */
[----:B------:R-:W-:Y:S01]  /*84d0*/  FFMA.FTZ R122, -R46, R93, R233 ;  /* 0x0000005d2e7a7223 */ /* 0x000fe200000101e9 */
[----:B------:R-:W-:Y:S01]  /*84e0*/  FMUL.FTZ R125, R208, R117 ;  /* 0x00000075d07d7220 */ /* 0x000fe20000410000 */
[----:B------:R-:W-:Y:S01]  /*84f0*/  FMUL.FTZ R119, R38, R235 ;  /* 0x000000eb26777220 */ /* 0x000fe20000410000 */
[----:B------:R1:W-:Y:S01]  /*8500*/  STS [R70+0x10d8], R131 ;  /* 0x0010d88346007388 */ /* 0x0003e20000000800 */
[----:B------:R-:W-:Y:S01]  /*8510*/  FMUL.FTZ R133, R215, UR48 ;  /* 0x00000030d7857c20 */ /* 0x000fe20008410000 */
[-C--:B------:R-:W-:Y:S01]  /*8520*/  FFMA.FTZ R125, R122, R123.reuse, -R125 ;  /* 0x0000007b7a7d7223 */ /* 0x080fe2000001087d */
[----:B------:R-:W-:Y:S01]  /*8530*/  FMUL.FTZ R123, R208, R123 ;  /* 0x0000007bd07b7220 */ /* 0x000fe20000410000 */
[----:B0-----:R-:W-:Y:S01]  /*8540*/  FMUL.FTZ R127, R38, R175 ;  /* 0x000000af267f7220 */ /* 0x001fe20000410000 */
[----:B------:R-:W-:Y:S01]  /*8550*/  FFMA.FTZ R133, R220, UR47, R133 ;  /* 0x0000002fdc857c23 */ /* 0x000fe20008010085 */
[----:B------:R-:W-:Y:S01]  /*8560*/  FADD.FTZ R125, R126, R125 ;  /* 0x0000007d7e7d7221 */ /* 0x000fe20000010000 */
[----:B------:R-:W-:Y:S01]  /*8570*/  FFMA.FTZ R130, R122, R117, R123 ;  /* 0x000000757a827223 */ /* 0x000fe2000001007b */
[----:B------:R-:W-:Y:S01]  /*8580*/  FFMA.FTZ R230, -R45, R94, R230 ;  /* 0x0000005e2de67223 */ /* 0x000fe200000101e6 */
[----:B------:R-:W-:Y:S01]  /*8590*/  FMUL.FTZ R133, R6, -R133 ;  /* 0x8000008506857220 */ /* 0x000fe20000410000 */
[----:B-1----:R-:W-:Y:S01]  /*85a0*/  FMUL.FTZ R131, R209, R119 ;  /* 0x00000077d1837220 */ /* 0x002fe20000410000 */
[----:B------:R-:W-:Y:S01]  /*85b0*/  FADD.FTZ R121, R121, R130 ;  /* 0x0000008279797221 */ /* 0x000fe20000010000 */
[----:B------:R-:W-:Y:S01]  /*85c0*/  FMUL.FTZ R123, R45, R174 ;  /* 0x000000ae2d7b7220 */ /* 0x000fe20000410000 */
[----:B------:R-:W-:Y:S01]  /*85d0*/  FMUL.FTZ R126, R37, R239 ;  /* 0x000000ef257e7220 */ /* 0x000fe20000410000 */
[CC--:B------:R-:W-:Y:S01]  /*85e0*/  FFMA.FTZ R132, R124.reuse, R127.reuse, -R131 ;  /* 0x0000007f7c847223 */ /* 0x0c0fe20000010883 */
[----:B------:R-:W-:Y:S01]  /*85f0*/  FMUL.FTZ R127, R209, R127 ;  /* 0x0000007fd17f7220 */ /* 0x000fe20000410000 */
[----:B------:R-:W-:Y:S01]  /*8600*/  FMUL.FTZ R131, R5, R134 ;  /* 0x0000008605837220 */ /* 0x000fe20000410000 */
[----:B------:R0:W-:Y:S01]  /*8610*/  STS [R70+0x10dc], R133 ;  /* 0x0010dc8546007388 */ /* 0x0001e20000000800 */
[----:B------:R-:W-:Y:S01]  /*8620*/  FADD.FTZ R125, R125, R132 ;  /* 0x000000847d7d7221 */ /* 0x000fe20000010000 */
[----:B------:R-:W-:Y:S01]  /*8630*/  FFMA.FTZ R130, R124, R119, R127 ;  /* 0x000000777c827223 */ /* 0x000fe2000001007f */
[----:B------:R-:W-:Y:S01]  /*8640*/  FMUL.FTZ R134, R217, UR48 ;  /* 0x00000030d9867c20 */ /* 0x000fe20008410000 */
[----:B------:R1:W-:Y:S01]  /*8650*/  STS [R70+0x10e0], R131 ;  /* 0x0010e08346007388 */ /* 0x0003e20000000800 */
[----:B------:R-:W-:Y:S01]  /*8660*/  FFMA.FTZ R228, -R37, R54, R228 ;  /* 0x0000003625e47223 */ /* 0x000fe200000101e4 */
[----:B------:R-:W-:Y:S01]  /*8670*/  FADD.FTZ R130, R121, R130 ;  /* 0x0000008279827221 */ /* 0x000fe20000010000 */
[----:B------:R-:W-:Y:S01]  /*8680*/  FMUL.FTZ R121, R45, R236 ;  /* 0x000000ec2d797220 */ /* 0x000fe20000410000 */
[----:B------:R-:W-:Y:S01]  /*8690*/  FFMA.FTZ R136, R223, UR47, R134 ;  /* 0x0000002fdf887c23 */ /* 0x000fe20008010086 */
[----:B------:R-:W-:Y:S01]  /*86a0*/  FMUL.FTZ R138, R216, UR47 ;  /* 0x0000002fd88a7c20 */ /* 0x000fe20008410000 */
[----:B0-----:R-:W-:Y:S01]  /*86b0*/  FMUL.FTZ R133, R211, R126 ;  /* 0x0000007ed3857220 */ /* 0x001fe20000410000 */
[----:B------:R-:W-:Y:S01]  /*86c0*/  FMUL.FTZ R127, R210, R121 ;  /* 0x00000079d27f7220 */ /* 0x000fe20000410000 */
[----:B------:R-:W-:Y:S01]  /*86d0*/  FMUL.FTZ R135, R5, -R136 ;  /* 0x8000008805877220 */ /* 0x000fe20000410000 */
[----:B------:R-:W-:Y:S01]  /*86e0*/  FFMA.FTZ R224, -R44, R91, R224 ;  /* 0x0000005b2ce07223 */ /* 0x000fe200000101e0 */
[----:B-1----:R-:W-:Y:S01]  /*86f0*/  FMUL.FTZ R131, R37, R60 ;  /* 0x0000003c25837220 */ /* 0x002fe20000410000 */
[-C--:B------:R-:W-:Y:S01]  /*8700*/  FFMA.FTZ R132, R230, R123.reuse, -R127 ;  /* 0x0000007be6847223 */ /* 0x080fe2000001087f */
[----:B------:R-:W-:Y:S01]  /*8710*/  FMUL.FTZ R123, R210, R123 ;  /* 0x0000007bd27b7220 */ /* 0x000fe20000410000 */
[----:B------:R-:W-:Y:S01]  /*8720*/  FFMA.FTZ R127, R219, UR48, -R138 ;  /* 0x00000030db7f7c23 */ /* 0x000fe2000801088a */
[-C--:B------:R-:W-:Y:S01]  /*8730*/  FFMA.FTZ R134, R228, R131.reuse, -R133 ;  /* 0x00000083e4867223 */ /* 0x080fe20000010885 */
[----:B------:R-:W-:Y:S01]  /*8740*/  FMUL.FTZ R131, R211, R131 ;  /* 0x00000083d3837220 */ /* 0x000fe20000410000 */
[----:B------:R-:W-:Y:S01]  /*8750*/  FFMA.FTZ R123, R230, R121, R123 ;  /* 0x00000079e67b7223 */ /* 0x000fe2000001007b */
[----:B------:R-:W-:Y:S01]  /*8760*/  FMUL.FTZ R137, R4, R127 ;  /* 0x0000007f04897220 */ /* 0x000fe20000410000 */
[----:B------:R-:W-:Y:S01]  /*8770*/  FADD.FTZ R125, R125, R132 ;  /* 0x000000847d7d7221 */ /* 0x000fe20000010000 */
[----:B------:R0:W-:Y:S01]  /*8780*/  STS [R70+0x10e4], R135 ;  /* 0x0010e48746007388 */ /* 0x0001e20000000800 */
[----:B------:R-:W-:Y:S01]  /*8790*/  FADD.FTZ R123, R130, R123 ;  /* 0x0000007b827b7221 */ /* 0x000fe20000010000 */
[----:B------:R-:W-:Y:S01]  /*87a0*/  FFMA.FTZ R130, R228, R126, R131 ;  /* 0x0000007ee4827223 */ /* 0x000fe20000010083 */
[----:B------:R-:W-:Y:S01]  /*87b0*/  FADD.FTZ R134, R125, R134 ;  /* 0x000000867d867221 */ /* 0x000fe20000010000 */
[----:B------:R-:W-:Y:S01]  /*87c0*/  FMUL.FTZ R131, R44, R61 ;  /* 0x0000003d2c837220 */ /* 0x000fe20000410000 */
[----:B------:R-:W-:Y:S01]  /*87d0*/  FMUL.FTZ R125, R36, R199 ;  /* 0x000000c7247d7220 */ /* 0x000fe20000410000 */
[----:B------:R-:W-:Y:S01]  /*87e0*/  FADD.FTZ R127, R123, R130 ;  /* 0x000000827b7f7221 */ /* 0x000fe20000010000 */
[----:B------:R-:W-:Y:S01]  /*87f0*/  FMUL.FTZ R123, R44, R198 ;  /* 0x000000c62c7b7220 */ /* 0x000fe20000410000 */
[----:B------:R1:W-:Y:S01]  /*8800*/  STS [R70+0x10e8], R137 ;  /* 0x0010e88946007388 */ /* 0x0003e20000000800 */
[----:B------:R-:W-:Y:S01]  /*8810*/  FMUL.FTZ R132, R216, UR48 ;  /* 0x00000030d8847c20 */ /* 0x000fe20008410000 */
[----:B------:R-:W-:Y:S01]  /*8820*/  FFMA.FTZ R130, -R36, R51, R227 ;  /* 0x0000003324827223 */ /* 0x000fe200000101e3 */
[----:B------:R-:W-:Y:S01]  /*8830*/  FMUL.FTZ R133, R212, R123 ;  /* 0x0000007bd4857220 */ /* 0x000fe20000410000 */
[----:B0-----:R-:W-:Y:S01]  /*8840*/  FMUL.FTZ R135, R36, R171 ;  /* 0x000000ab24877220 */ /* 0x001fe20000410000 */
[----:B------:R-:W-:Y:S01]  /*8850*/  FMUL.FTZ R141, R218, UR47 ;  /* 0x0000002fda8d7c20 */ /* 0x000fe20008410000 */
[----:B------:R-:W-:Y:S01]  /*8860*/  FFMA.FTZ R139, R219, UR47, R132 ;  /* 0x0000002fdb8b7c23 */ /* 0x000fe20008010084 */
[-C--:B------:R-:W-:Y:S01]  /*8870*/  FFMA.FTZ R133, R224, R131.reuse, -R133 ;  /* 0x00000083e0857223 */ /* 0x080fe20000010885 */
[----:B------:R-:W-:Y:S01]  /*8880*/  FMUL.FTZ R131, R212, R131 ;  /* 0x00000083d4837220 */ /* 0x000fe20000410000 */
[----:B------:R-:W-:Y:S01]  /*8890*/  FFMA.FTZ R138, R240, UR48, -R141 ;  /* 0x00000030f08a7c23 */ /* 0x000fe2000801088d */
[----:B-1----:R-:W-:Y:S01]  /*88a0*/  FMUL.FTZ R137, R213, R125 ;  /* 0x0000007dd5897220 */ /* 0x002fe20000410000 */
[----:B------:R-:W-:Y:S01]  /*88b0*/  FMUL.FTZ R141, R218, UR48 ;  /* 0x00000030da8d7c20 */ /* 0x000fe20008410000 */
[----:B------:R-:W-:Y:S01]  /*88c0*/  FFMA.FTZ R132, R224, R123, R131 ;  /* 0x0000007be0847223 */ /* 0x000fe20000010083 */
[----:B------:R-:W-:Y:S01]  /*88d0*/  FMUL.FTZ R143, R3, R138 ;  /* 0x0000008a038f7220 */ /* 0x000fe20000410000 */
[-C--:B------:R-:W-:Y:S01]  /*88e0*/  FFMA.FTZ R136, R130, R135.reuse, -R137 ;  /* 0x0000008782887223 */ /* 0x080fe20000010889 */
[----:B------:R-:W-:Y:S01]  /*88f0*/  FMUL.FTZ R135, R213, R135 ;  /* 0x00000087d5877220 */ /* 0x000fe20000410000 */
[----:B------:R-:W-:Y:S01]  /*8900*/  FADD.FTZ R127, R127, R132 ;  /* 0x000000847f7f7221 */ /* 0x000fe20000010000 */
[----:B------:R-:W-:Y:S01]  /*8910*/  FMUL.FTZ R145, R242, UR47 ;  /* 0x0000002ff2917c20 */ /* 0x000fe20008410000 */
[----:B------:R0:W-:Y:S01]  /*8920*/  STS [R70+0x10f0], R143 ;  /* 0x0010f08f46007388 */ /* 0x0001e20000000800 */
[----:B------:R-:W-:Y:S01]  /*8930*/  FFMA.FTZ R132, R130, R125, R135 ;  /* 0x0000007d82847223 */ /* 0x000fe20000010087 */
[----:B------:R-:W-:Y:S01]  /*8940*/  FADD.FTZ R133, R134, R133 ;  /* 0x0000008586857221 */ /* 0x000fe20000010000 */
[C---:B------:R-:W-:Y:S01]  /*8950*/  FFMA.FTZ R222, -R43.reuse, R92, R222 ;  /* 0x0000005c2bde7223 */ /* 0x040fe200000101de */
[----:B------:R-:W-:Y:S01]  /*8960*/  FMUL.FTZ R135, R43, R170 ;  /* 0x000000aa2b877220 */ /* 0x000fe20000410000 */
[----:B------:R-:W-:Y:S01]  /*8970*/  FADD.FTZ R131, R127, R132 ;  /* 0x000000847f837221 */ /* 0x000fe20000010000 */
[----:B------:R-:W-:Y:S01]  /*8980*/  FMUL.FTZ R127, R43, R200 ;  /* 0x000000c82b7f7220 */ /* 0x000fe20000410000 */
[----:B------:R-:W-:Y:S01]  /*8990*/  FFMA.FTZ R142, R240, UR47, R141 ;  /* 0x0000002ff08e7c23 */ /* 0x000fe2000801008d */
[----:B------:R-:W-:Y:S01]  /*89a0*/  FFMA.FTZ R145, R244, UR48, -R145 ;  /* 0x00000030f4917c23 */ /* 0x000fe20008010891 */
[----:B------:R-:W-:Y:S01]  /*89b0*/  FADD.FTZ R133, R133, R136 ;  /* 0x0000008885857221 */ /* 0x000fe20000010000 */
[----:B0-----:R-:W-:Y:S01]  /*89c0*/  FMUL.FTZ R143, R242, UR48 ;  /* 0x00000030f28f7c20 */ /* 0x001fe20008410000 */
[----:B------:R-:W-:Y:S01]  /*89d0*/  FMUL.FTZ R137, R214, R127 ;  /* 0x0000007fd6897220 */ /* 0x000fe20000410000 */
[----:B------:R-:W-:Y:S01]  /*89e0*/  FMUL.FTZ R139, R4, -R139 ;  /* 0x8000008b048b7220 */ /* 0x000fe20000410000 */
[----:B------:R-:W-:Y:S01]  /*89f0*/  FMUL.FTZ R145, R2, R145 ;  /* 0x0000009102917220 */ /* 0x000fe20000410000 */
[----:B------:R-:W-:Y:S01]  /*8a00*/  FFMA.FTZ R143, R244, UR47, R143 ;  /* 0x0000002ff48f7c23 */ /* 0x000fe2000801008f */
[----:B------:R-:W-:Y:S01]  /*8a10*/  FFMA.FTZ R136, R222, R135, -R137 ;  /* 0x00000087de887223 */ /* 0x000fe20000010889 */
[----:B------:R-:W-:Y:S01]  /*8a20*/  FMUL.FTZ R137, R3, -R142 ;  /* 0x8000008e03897220 */ /* 0x000fe20000410000 */
[----:B------:R0:W-:Y:S01]  /*8a30*/  STS [R70+0x10ec], R139 ;  /* 0x0010ec8b46007388 */ /* 0x0001e20000000800 */
[----:B------:R-:W-:Y:S01]  /*8a40*/  FMUL.FTZ R143, R2, -R143 ;  /* 0x8000008f028f7220 */ /* 0x000fe20000410000 */
[----:B------:R-:W-:Y:S01]  /*8a50*/  FMUL.FTZ R135, R214, R135 ;  /* 0x00000087d6877220 */ /* 0x000fe20000410000 */
[C---:B------:R-:W-:Y:S01]  /*8a60*/  FMUL.FTZ R138, R35.reuse, R66 ;  /* 0x00000042238a7220 */ /* 0x040fe20000410000 */
[----:B------:R1:W-:Y:S01]  /*8a70*/  STS [R70+0x10f4], R137 ;  /* 0x0010f48946007388 */ /* 0x0003e20000000800 */
[C---:B------:R-:W-:Y:S01]  /*8a80*/  FFMA.FTZ R220, -R35.reuse, R52, R220 ;  /* 0x0000003423dc7223 */ /* 0x040fe200000101dc */
[----:B------:R-:W-:Y:S01]  /*8a90*/  FFMA.FTZ R134, R222, R127, R135 ;  /* 0x0000007fde867223 */ /* 0x000fe20000010087 */
[----:B------:R-:W-:Y:S01]  /*8aa0*/  FMUL.FTZ R132, R35, R201 ;  /* 0x000000c923847220 */ /* 0x000fe20000410000 */
[----:B------:R-:W-:Y:S01]  /*8ab0*/  STS [R70+0x10f8], R145 ;  /* 0x0010f89146007388 */ /* 0x000fe20000000800 */
[----:B------:R-:W-:Y:S01]  /*8ac0*/  FMUL.FTZ R135, R215, R138 ;  /* 0x0000008ad7877220 */ /* 0x000fe20000410000 */
[----:B------:R-:W-:Y:S01]  /*8ad0*/  FADD.FTZ R131, R131, R134 ;  /* 0x0000008683837221 */ /* 0x000fe20000010000 */
[-C--:B0-----:R-:W-:Y:S01]  /*8ae0*/  FMUL.FTZ R139, R215, R132.reuse ;  /* 0x00000084d78b7220 */ /* 0x081fe20000410000 */
[----:B------:R0:W-:Y:S01]  /*8af0*/  STS [R70+0x10fc], R143 ;  /* 0x0010fc8f46007388 */ /* 0x0001e20000000800 */
[C---:B------:R-:W-:Y:S01]  /*8b00*/  FFMA.FTZ R134, R220.reuse, R132, R135 ;  /* 0x00000084dc867223 */ /* 0x040fe20000010087 */
[----:B------:R-:W2:Y:S01]  /*8b10*/  LDC R147, c[0x0][0x388] ;  /* 0x0000e200ff937b82 */ /* 0x000ea20000000800 */
[----:B------:R-:W-:-:S07]  /*8b20*/  FFMA.FTZ R140, R220, R138, -R139 ;  /* 0x0000008adc8c7223 */ /* 0x000fce000001088b */
[----:B------:R-:W-:Y:S01]  /*8b30*/  BAR.SYNC.DEFER_BLOCKING 0x0 ;  /* 0x0000000000007b1d */ /* 0x000fe20000010000 */
[----:B------:R-:W-:Y:S01]  /*8b40*/  FADD.FTZ R135, R131, R134 ;  /* 0x0000008683877221 */ /* 0x000fe20000010000 */
[C---:B------:R-:W-:Y:S01]  /*8b50*/  FMUL.FTZ R134, R42.reuse, R202 ;  /* 0x000000ca2a867220 */ /* 0x040fe20000410000 */
[----:B------:R-:W-:Y:S01]  /*8b60*/  FADD.FTZ R133, R133, R136 ;  /* 0x0000008885857221 */ /* 0x000fe20000010000 */
[C---:B------:R-:W-:Y:S01]  /*8b70*/  FFMA.FTZ R223, -R42.reuse, R89, R223 ;  /* 0x000000592adf7223 */ /* 0x040fe200000101df */
[----:B------:R-:W-:Y:S01]  /*8b80*/  FMUL.FTZ R136, R42, R65 ;  /* 0x000000412a887220 */ /* 0x000fe20000410000 */
[----:B------:R-:W-:Y:S01]  /*8b90*/  FMUL.FTZ R138, R217, R134 ;  /* 0x00000086d98a7220 */ /* 0x000fe20000410000 */
[C---:B------:R-:W-:Y:S01]  /*8ba0*/  FMUL.FTZ R131, R34.reuse, R203 ;  /* 0x000000cb22837220 */ /* 0x040fe20000410000 */
[----:B------:R-:W-:Y:S01]  /*8bb0*/  FADD.FTZ R140, R133, R140 ;  /* 0x0000008c858c7221 */ /* 0x000fe20000010000 */
[C---:B------:R-:W-:Y:S01]  /*8bc0*/  FFMA.FTZ R219, -R34.reuse, R49, R219 ;  /* 0x0000003122db7223 */ /* 0x040fe200000101db */
[----:B-1----:R-:W-:Y:S01]  /*8bd0*/  FFMA.FTZ R137, R223, R136, -R138 ;  /* 0x00000088df897223 */ /* 0x002fe2000001088a */
[----:B------:R-:W-:Y:S01]  /*8be0*/  FMUL.FTZ R133, R41, R204 ;  /* 0x000000cc29857220 */ /* 0x000fe20000410000 */
[----:B------:R-:W-:Y:S01]  /*8bf0*/  FMUL.FTZ R138, R34, R167 ;  /* 0x000000a7228a7220 */ /* 0x000fe20000410000 */
[----:B------:R-:W-:Y:S01]  /*8c00*/  FMUL.FTZ R142, R216, R131 ;  /* 0x00000083d88e7220 */ /* 0x000fe20000410000 */
[----:B------:R-:W-:Y:S01]  /*8c10*/  FMUL.FTZ R136, R217, R136 ;  /* 0x00000088d9887220 */ /* 0x000fe20000410000 */
[C---:B------:R-:W-:Y:S01]  /*8c20*/  FFMA.FTZ R240, -R41.reuse, R90, R240 ;  /* 0x0000005a29f07223 */ /* 0x040fe200000101f0 */
[----:B------:R-:W-:Y:S01]  /*8c30*/  FMUL.FTZ R139, R41, R152 ;  /* 0x00000098298b7220 */ /* 0x000fe20000410000 */
[----:B------:R-:W-:Y:S01]  /*8c40*/  FMUL.FTZ R141, R218, R133 ;  /* 0x00000085da8d7220 */ /* 0x000fe20000410000 */
[----:B------:R-:W-:Y:S01]  /*8c50*/  FFMA.FTZ R142, R219, R138, -R142 ;  /* 0x0000008adb8e7223 */ /* 0x000fe2000001088e */
[----:B------:R-:W-:Y:S01]  /*8c60*/  FMUL.FTZ R146, R202, UR35 ;  /* 0x00000023ca927c20 */ /* 0x000fe20008410000 */
[----:B------:R-:W-:Y:S01]  /*8c70*/  FFMA.FTZ R136, R223, R134, R136 ;  /* 0x00000086df887223 */ /* 0x000fe20000010088 */
[----:B------:R-:W-:Y:S01]  /*8c80*/  FMUL.FTZ R138, R216, R138 ;  /* 0x0000008ad88a7220 */ /* 0x000fe20000410000 */
[----:B------:R-:W-:Y:S01]  /*8c90*/  FFMA.FTZ R150, R240, R139, -R141 ;  /* 0x0000008bf0967223 */ /* 0x000fe2000001088d */
[----:B0-----:R-:W-:Y:S01]  /*8ca0*/  FMUL.FTZ R143, R201, UR35 ;  /* 0x00000023c98f7c20 */ /* 0x001fe20008410000 */
[----:B------:R0:W1:Y:S01]  /*8cb0*/  LDS R173, [R109+0x1180] ;  /* 0x001180006dad7984 */ /* 0x0000620000000800 */
[----:B------:R-:W-:Y:S01]  /*8cc0*/  FFMA.FTZ R146, R65, UR46, -R146 ;  /* 0x0000002e41927c23 */ /* 0x000fe20008010892 */
[----:B------:R-:W-:Y:S01]  /*8cd0*/  FADD.FTZ R135, R135, R136 ;  /* 0x0000008887877221 */ /* 0x000fe20000010000 */
[----:B------:R-:W-:Y:S01]  /*8ce0*/  FFMA.FTZ R138, R219, R131, R138 ;  /* 0x00000083db8a7223 */ /* 0x000fe2000001008a */
[----:B------:R-:W-:Y:S01]  /*8cf0*/  FMUL.FTZ R139, R218, R139 ;  /* 0x0000008bda8b7220 */ /* 0x000fe20000410000 */
[----:B------:R-:W-:Y:S01]  /*8d00*/  FMUL.FTZ R65, R65, UR35 ;  /* 0x0000002341417c20 */ /* 0x000fe20008410000 */
[----:B------:R-:W-:Y:S01]  /*8d10*/  FADD.FTZ R137, R140, R137 ;  /* 0x000000898c897221 */ /* 0x000fe20000010000 */
[----:B------:R-:W-:Y:S01]  /*8d20*/  FFMA.FTZ R140, R66, UR46, -R143 ;  /* 0x0000002e428c7c23 */ /* 0x000fe2000801088f */
[----:B------:R-:W-:Y:S01]  /*8d30*/  FADD.FTZ R135, R135, R138 ;  /* 0x0000008a87877221 */ /* 0x000fe20000010000 */
[----:B------:R-:W-:Y:S01]  /*8d40*/  FFMA.FTZ R148, R240, R133, R139 ;  /* 0x00000085f0947223 */ /* 0x000fe2000001008b */
[----:B------:R-:W-:Y:S01]  /*8d50*/  FMUL.FTZ R66, R66, UR35 ;  /* 0x0000002342427c20 */ /* 0x000fe20008410000 */
[----:B------:R-:W-:Y:S01]  /*8d60*/  FFMA.FTZ R156, R202, UR46, R65 ;  /* 0x0000002eca9c7c23 */ /* 0x000fe20008010041 */
[----:B--2---:R-:W-:Y:S01]  /*8d70*/  LEA R138, R147, -R64, 0x1 ;  /* 0x80000040938a7211 */ /* 0x004fe200078e08ff */
[----:B------:R-:W-:Y:S01]  /*8d80*/  FMUL.FTZ R65, R239, UR35 ;  /* 0x00000023ef417c20 */ /* 0x000fe20008410000 */
[----:B------:R-:W-:Y:S01]  /*8d90*/  FMUL.FTZ R64, R203, UR35 ;  /* 0x00000023cb407c20 */ /* 0x000fe20008410000 */
[----:B------:R-:W-:Y:S01]  /*8da0*/  FFMA.FTZ R161, -R7, R158, R161 ;  /* 0x0000009e07a17223 */ /* 0x000fe200000101a1 */
[----:B------:R-:W-:Y:S01]  /*8db0*/  FADD.FTZ R148, R135, R148 ;  /* 0x0000009487947221 */ /* 0x000fe20000010000 */
[----:B------:R-:W-:Y:S01]  /*8dc0*/  FFMA.FTZ R155, R201, UR46, R66 ;  /* 0x0000002ec99b7c23 */ /* 0x000fe20008010042 */
[----:B------:R-:W-:Y:S01]  /*8dd0*/  FMUL.FTZ R135, R204, UR35 ;  /* 0x00000023cc877c20 */ /* 0x000fe20008410000 */
[----:B------:R-:W-:Y:S01]  /*8de0*/  FFMA.FTZ R66, R60, UR46, -R65 ;  /* 0x0000002e3c427c23 */ /* 0x000fe20008010841 */
[----:B------:R-:W-:Y:S01]  /*8df0*/  ISETP.GE.AND P0, PT, R138, 0x1, PT ;  /* 0x000000018a00780c */ /* 0x000fe20003f06270 */
[----:B------:R-:W-:Y:S01]  /*8e00*/  FFMA.FTZ R139, R167, UR46, -R64 ;  /* 0x0000002ea78b7c23 */ /* 0x000fe20008010840 */
[----:B------:R-:W-:Y:S01]  /*8e10*/  FMUL.FTZ R60, R60, UR35 ;  /* 0x000000233c3c7c20 */ /* 0x000fe20008410000 */
[----:B------:R-:W-:Y:S01]  /*8e20*/  FFMA.FTZ R161, -R6, R187, R161 ;  /* 0x000000bb06a17223 */ /* 0x000fe200000101a1 */
[----:B------:R-:W-:Y:S01]  /*8e30*/  FADD.FTZ R137, R137, R142 ;  /* 0x0000008e89897221 */ /* 0x000fe20000010000 */
[----:B------:R-:W-:Y:S01]  /*8e40*/  FMUL.FTZ R64, R198, UR35 ;  /* 0x00000023c6407c20 */ /* 0x000fe20008410000 */
[C---:B------:R-:W-:Y:S01]  /*8e50*/  FFMA.FTZ R135, R152.reuse, UR46, -R135 ;  /* 0x0000002e98877c23 */ /* 0x040fe20008010887 */
[----:B------:R-:W-:Y:S01]  /*8e60*/  FMUL.FTZ R157, R152, UR35 ;  /* 0x00000023989d7c20 */ /* 0x000fe20008410000 */
[----:B------:R-:W-:Y:S01]  /*8e70*/  FMUL.FTZ R152, R167, UR35 ;  /* 0x00000023a7987c20 */ /* 0x000fe20008410000 */
[----:B------:R-:W-:Y:S01]  /*8e80*/  FFMA.FTZ R151, R239, UR46, R60 ;  /* 0x0000002eef977c23 */ /* 0x000fe2000801003c */
[----:B------:R-:W-:Y:S01]  /*8e90*/  FFMA.FTZ R162, -R5, R162, R161 ;  /* 0x000000a205a27223 */ /* 0x000fe200000101a1 */
[----:B------:R-:W-:Y:S01]  /*8ea0*/  FADD.FTZ R150, R137, R150 ;  /* 0x0000009689967221 */ /* 0x000fe20000010000 */
        /* <DEDUP_REMOVED lines=11> */
[----:B------:R-:W-:Y:S01]  /*8f60*/  FFMA.FTZ R136, R118, UR46, R137 ;  /* 0x0000002e76887c23 */ /* 0x000fe20008010089 */
[----:B------:R-:W-:Y:S01]  /*8f70*/  FFMA.FTZ R171, R199, UR46, R70 ;  /* 0x0000002ec7ab7c23 */ /* 0x000fe20008010046 */
[----:B------:R-:W-:Y:S01]  /*8f80*/  FFMA.FTZ R163, R235, UR46, R64 ;  /* 0x0000002eeba37c23 */ /* 0x000fe20008010040 */
[C---:B------:R-:W-:Y:S01]  /*8f90*/  FFMA.FTZ R142, R62.reuse, UR46, -R61 ;  /* 0x0000002e3e8e7c23 */ /* 0x040fe2000801083d */
[----:B------:R-:W-:Y:S01]  /*8fa0*/  FMUL.FTZ R158, R62, UR35 ;  /* 0x000000233e9e7c20 */ /* 0x000fe20008410000 */
        /* <DEDUP_REMOVED lines=16> */
[----:B------:R-:W-:Y:S01]  /*90b0*/  FFMA.FTZ R164, -R3, R164, R162 ;  /* 0x000000a403a47223 */ /* 0x000fe200000101a2 */
[----:B------:R-:W-:Y:S01]  /*90c0*/  ISETP.GE.AND P2, PT, R138, 0x41, PT ;  /* 0x000000418a00780c */ /* 0x000fe20003f46270 */
[----:B------:R-:W-:Y:S01]  /*90d0*/  FFMA.FTZ R141, R166, UR46, -R141 ;  /* 0x0000002ea68d7c23 */ /* 0x000fe2000801088d */
[----:B------:R-:W-:Y:S01]  /*90e0*/  FFMA.FTZ R157, R204, UR46, R157 ;  /* 0x0000002ecc9d7c23 */ /* 0x000fe2000801009d */
[----:B------:R-:W-:Y:S01]  /*90f0*/  FFMA.FTZ R152, R203, UR46, R152 ;  /* 0x0000002ecb987c23 */ /* 0x000fe20008010098 */
[----:B------:R-:W-:Y:S01]  /*9100*/  FFMA.FTZ R137, R170, UR46, -R137 ;  /* 0x0000002eaa897c23 */ /* 0x000fe20008010889 */
[----:B------:R-:W-:Y:S01]  /*9110*/  FFMA.FTZ R153, R200, UR46, R153 ;  /* 0x0000002ec8997c23 */ /* 0x000fe20008010099 */
[----:B------:R-:W-:Y:S01]  /*9120*/  FFMA.FTZ R167, R198, UR46, R167 ;  /* 0x0000002ec6a77c23 */ /* 0x000fe200080100a7 */
[----:B------:R-:W-:Y:S01]  /*9130*/  FFMA.FTZ R147, R174, UR46, -R147 ;  /* 0x0000002eae937c23 */ /* 0x000fe20008010893 */
[----:B------:R-:W-:Y:S01]  /*9140*/  FFMA.FTZ R70, R175, UR46, -R70 ;  /* 0x0000002eaf467c23 */ /* 0x000fe20008010846 */
        /* <DEDUP_REMOVED lines=8> */
[----:B01----:R-:W-:Y:S06]  /*91d0*/  @!P0 BRA `(.L_x_10123) ;  /* 0x0000000000108947 */ /* 0x003fec0003800000 */
[----:B------:R-:W-:-:S04]  /*91e0*/  LEA.HI R60, R100, R100, RZ, 0x1b ;  /* 0x00000064643c7211 */ /* 0x000fc800078fd8ff */
[----:B------:R-:W-:-:S05]  /*91f0*/  LEA R60, R60, UR9, 0x2 ;  /* 0x000000093c3c7c11 */ /* 0x000fca000f8e10ff */
[----:B------:R-:W0:Y:S04]  /*9200*/  LDS R61, [R60+0x1080] ;  /* 0x001080003c3d7984 */ /* 0x000e280000000800 */
[----:B0-----:R0:W-:Y:S02]  /*9210*/  REDG.E.ADD.F32.FTZ.RN.STRONG.GPU desc[UR26][R68.64], R61 ;  /* 0x0000003d440079a6 */ /* 0x0011e4000c12f31a */
.L_x_10123:
[----:B------:R-:W-:Y:S05]  /*9220*/  BSYNC.RECONVERGENT B0 ;  /* 0x0000000000007941 */ /* 0x000fea0003800200 */
.L_x_10122:
[----:B------:R-:W-:Y:S04]  /*9230*/  BSSY.RECONVERGENT B0, `(.L_x_10124) ;  /* 0x0000003000007945 */ /* 0x000fe80003800200 */
[----:B------:R-:W-:Y:S05]  /*9240*/  @!P2 BRA `(.L_x_10125) ;  /* 0x000000000004a947 */ /* 0x000fea0003800000 */
[----:B------:R1:W-:Y:S02]  /*9250*/  REDG.E.ADD.F32.FTZ.RN.STRONG.GPU desc[UR26][R68.64+0x100], R173 ;  /* 0x000100ad440079a6 */ /* 0x0003e4000c12f31a */
.L_x_10125:
[----:B------:R-:W-:Y:S05]  /*9260*/  BSYNC.RECONVERGENT B0 ;  /* 0x0000000000007941 */ /* 0x000fea0003800200 */
.L_x_10124:
        /* <DEDUP_REMOVED lines=10> */
.L_x_10127:
[----:B------:R-:W-:Y:S05]  /*9310*/  BSYNC.RECONVERGENT B0 ;  /* 0x0000000000007941 */ /* 0x000fea0003800200 */
.L_x_10126:
[----:B0-2---:R0:W2:Y:S01]  /*9320*/  LDS R61, [R107+0x1380] ;  /* 0x001380006b3d7984 */ /* 0x0050a20000000800 */
[----:B------:R-:W-:Y:S04]  /*9330*/  BSSY.RECONVERGENT B0, `(.L_x_10128) ;  /* 0x0000003000007945 */ /* 0x000fe80003800200 */
[----:B------:R-:W-:Y:S05]  /*9340*/  @!P0 BRA `(.L_x_10129) ;  /* 0x0000000000048947 */ /* 0x000fea0003800000 */
[----:B--2---:R3:W-:Y:S02]  /*9350*/  REDG.E.ADD.F32.FTZ.RN.STRONG.GPU desc[UR26][R68.64+0x300], R61 ;  /* 0x0003003d440079a6 */ /* 0x0047e4000c12f31a */
.L_x_10129:
[----:B------:R-:W-:Y:S05]  /*9360*/  BSYNC.RECONVERGENT B0 ;  /* 0x0000000000007941 */ /* 0x000fea0003800200 */
.L_x_10128:
[----:B--23--:R2:W3:Y:S01]  /*9370*/  LDS R61, [R106+0x1480] ;  /* 0x001480006a3d7984 */ /* 0x00c4e20000000800 */
[----:B------:R-:W-:Y:S04]  /*9380*/  BSSY.RECONVERGENT B0, `(.L_x_10130) ;  /* 0x0000003000007945 */ /* 0x000fe80003800200 */
[----:B------:R-:W-:Y:S05]  /*9390*/  @!P2 BRA `(.L_x_10131) ;  /* 0x000000000004a947 */ /* 0x000fea0003800000 */
[----:B---3--:R4:W-:Y:S02]  /*93a0*/  REDG.E.ADD.F32.FTZ.RN.STRONG.GPU desc[UR26][R68.64+0x400], R61 ;  /* 0x0004003d440079a6 */ /* 0x0089e4000c12f31a */
.L_x_10131:
[----:B------:R-:W-:Y:S05]  /*93b0*/  BSYNC.RECONVERGENT B0 ;  /* 0x0000000000007941 */ /* 0x000fea0003800200 */
.L_x_10130:
[----:B---34-:R3:W4:Y:S01]  /*93c0*/  LDS R61, [R105+0x1580] ;  /* 0x00158000693d7984 */ /* 0x0187220000000800 */
[----:B------:R-:W-:Y:S04]  /*93d0*/  BSSY.RECONVERGENT B0, `(.L_x_10132) ;  /* 0x0000003000007945 */ /* 0x000fe80003800200 */
[----:B------:R-:W-:Y:S05]  /*93e0*/  @!P3 BRA `(.L_x_10133) ;  /* 0x000000000004b947 */ /* 0x000fea0003800000 */
[----:B----4-:R4:W-:Y:S02]  /*93f0*/  REDG.E.ADD.F32.FTZ.RN.STRONG.GPU desc[UR26][R68.64+0x500], R61 ;  /* 0x0005003d440079a6 */ /* 0x0109e4000c12f31a */
.L_x_10133:
[----:B------:R-:W-:Y:S05]  /*9400*/  BSYNC.RECONVERGENT B0 ;  /* 0x0000000000007941 */ /* 0x000fea0003800200 */
.L_x_10132:
[----:B----4-:R4:W0:Y:S01]  /*9410*/  LDS R61, [R104+0x1680] ;  /* 0x00168000683d7984 */ /* 0x0108220000000800 */
[----:B------:R-:W-:Y:S04]  /*9420*/  BSSY.RECONVERGENT B0, `(.L_x_10134) ;  /* 0x0000003000007945 */ /* 0x000fe80003800200 */
[----:B------:R-:W-:Y:S05]  /*9430*/  @!P4 BRA `(.L_x_10135) ;  /* 0x000000000004c947 */ /* 0x000fea0003800000 */
[----:B0-----:R0:W-:Y:S02]  /*9440*/  REDG.E.ADD.F32.FTZ.RN.STRONG.GPU desc[UR26][R68.64+0x600], R61 ;  /* 0x0006003d440079a6 */ /* 0x0011e4000c12f31a */
.L_x_10135:
[----:B------:R-:W-:Y:S05]  /*9450*/  BSYNC.RECONVERGENT B0 ;  /* 0x0000000000007941 */ /* 0x000fea0003800200 */
.L_x_10134:
[----:B0-----:R0:W0:Y:S01]  /*9460*/  LDS R61, [R103+0x1780] ;  /* 0x00178000673d7984 */ /* 0x0010220000000800 */
[----:B------:R-:W-:Y:S01]  /*9470*/  BSSY.RECONVERGENT B0, `(.L_x_10136) ;  /* 0x0000004000007945 */ /* 0x000fe20003800200 */
[----:B------:R-:W-:-:S03]  /*9480*/  LEA.HI R60, R113, R100, RZ, 0x1b ;  /* 0x00000064713c7211 */ /* 0x000fc600078fd8ff */
[----:B------:R-:W-:Y:S05]  /*9490*/  @!P5 BRA `(.L_x_10137) ;  /* 0x000000000004d947 */ /* 0x000fea0003800000 */
[----:B0-----:R0:W-:Y:S02]  /*94a0*/  REDG.E.ADD.F32.FTZ.RN.STRONG.GPU desc[UR26][R68.64+0x700], R61 ;  /* 0x0007003d440079a6 */ /* 0x0011e4000c12f31a */
.L_x_10137:
[----:B------:R-:W-:Y:S05]  /*94b0*/  BSYNC.RECONVERGENT B0 ;  /* 0x0000000000007941 */ /* 0x000fea0003800200 */
.L_x_10136:
[----:B------:R-:W-:Y:S01]  /*94c0*/  LEA R60, R60, UR9, 0x2 ;  /* 0x000000093c3c7c11 */ /* 0x000fe2000f8e10ff */
[----:B------:R-:W-:Y:S01]  /*94d0*/  BSSY.RECONVERGENT B0, `(.L_x_10138) ;  /* 0x000000b000007945 */ /* 0x000fe20003800200 */
[----:B------:R-:W-:Y:S02]  /*94e0*/  ISETP.GE.AND P6, PT, R138, 0x201, PT ;  /* 0x000002018a00780c */ /* 0x000fe40003fc6270 */
[----:B------:R-:W-:Y:S01]  /*94f0*/  IADD3 R63, PT, PT, R100, 0x2c0, RZ ;  /* 0x000002c0643f7810 */ /* 0x000fe20007ffe0ff */
[----:B0-----:R0:W0:Y:S01]  /*9500*/  LDS R61, [R60+0x1880] ;  /* 0x001880003c3d7984 */ /* 0x0010220000000800 */
[C---:B------:R-:W-:Y:S02]  /*9510*/  ISETP.GE.AND P0, PT, R138.reuse, 0x241, PT ;  /* 0x000002418a00780c */ /* 0x040fe40003f06270 */
[C---:B------:R-:W-:Y:S02]  /*9520*/  ISETP.GE.AND P2, PT, R138.reuse, 0x281, PT ;  /* 0x000002818a00780c */ /* 0x040fe40003f46270 */
[----:B------:R-:W-:-:S02]  /*9530*/  ISETP.GE.AND P3, PT, R138, 0x2c1, PT ;  /* 0x000002c18a00780c */ /* 0x000fc40003f66270 */
[C---:B------:R-:W-:Y:S02]  /*9540*/  ISETP.GE.AND P4, PT, R138.reuse, 0x301, PT ;  /* 0x000003018a00780c */ /* 0x040fe40003f86270 */
[----:B------:R-:W-:Y:S01]  /*9550*/  ISETP.GE.AND P5, PT, R138, 0x341, PT ;  /* 0x000003418a00780c */ /* 0x000fe20003fa6270 */
[----:B------:R-:W-:-:S12]  /*9560*/  @!P6 BRA `(.L_x_10139) ;  /* 0x000000000004e947 */ /* 0x000fd80003800000 */
[----:B0-----:R0:W-:Y:S02]  /*9570*/  REDG.E.ADD.F32.FTZ.RN.STRONG.GPU desc[UR26][R68.64+0x800], R61 ;  /* 0x0008003d440079a6 */ /* 0x0011e4000c12f31a */
.L_x_10139:
[----:B------:R-:W-:Y:S05]  /*9580*/  BSYNC.RECONVERGENT B0 ;  /* 0x0000000000007941 */ /* 0x000fea0003800200 */
.L_x_10138:
[----:B0-----:R0:W0:Y:S01]  /*9590*/  LDS R61, [R102+0x1980] ;  /* 0x00198000663d7984 */ /* 0x0010220000000800 */
[----:B------:R-:W-:Y:S01]  /*95a0*/  BSSY.RECONVERGENT B0, `(.L_x_10140) ;  /* 0x0000005000007945 */ /* 0x000fe20003800200 */
[----:B-1----:R-:W-:Y:S02]  /*95b0*/  IADD3 R173, PT, PT, R100, 0x300, RZ ;  /* 0x0000030064ad7810 */ /* 0x002fe40007ffe0ff */
[----:B------:R-:W-:Y:S01]  /*95c0*/  LEA.HI R63, R63, R100, RZ, 0x1b ;  /* 0x000000643f3f7211 */ /* 0x000fe200078fd8ff */
[----:B------:R-:W-:Y:S06]  /*95d0*/  @!P0 BRA `(.L_x_10141) ;  /* 0x0000000000048947 */ /* 0x000fec0003800000 */
[----:B0-----:R1:W-:Y:S02]  /*95e0*/  REDG.E.ADD.F32.FTZ.RN.STRONG.GPU desc[UR26][R68.64+0x900], R61 ;  /* 0x0009003d440079a6 */ /* 0x0013e4000c12f31a */
.L_x_10141:
[----:B------:R-:W-:Y:S05]  /*95f0*/  BSYNC.RECONVERGENT B0 ;  /* 0x0000000000007941 */ /* 0x000fea0003800200 */
.L_x_10140:
[----:B01----:R0:W1:Y:S01]  /*9600*/  LDS R61, [R101+0x1a80] ;  /* 0x001a8000653d7984 */ /* 0x0030620000000800 */
[----:B------:R-:W-:Y:S01]  /*9610*/  BSSY.RECONVERGENT B0, `(.L_x_10142) ;  /* 0x0000006000007945 */ /* 0x000fe20003800200 */
[----:B------:R-:W-:Y:S02]  /*9620*/  IADD3 R175, PT, PT, R100, 0x340, RZ ;  /* 0x0000034064af7810 */ /* 0x000fe40007ffe0ff */
[----:B------:R-:W-:Y:S02]  /*9630*/  LEA.HI R173, R173, R100, RZ, 0x1b ;  /* 0x00000064adad7211 */ /* 0x000fe400078fd8ff */
[----:B------:R-:W-:Y:S01]  /*9640*/  LEA R63, R63, UR9, 0x2 ;  /* 0x000000093f3f7c11 */ /* 0x000fe2000f8e10ff */
[----:B------:R-:W-:Y:S06]  /*9650*/  @!P2 BRA `(.L_x_10143) ;  /* 0x000000000004a947 */ /* 0x000fec0003800000 */
[----:B-1----:R1:W-:Y:S02]  /*9660*/  REDG.E.ADD.F32.FTZ.RN.STRONG.GPU desc[UR26][R68.64+0xa00], R61 ;  /* 0x000a003d440079a6 */ /* 0x0023e4000c12f31a */
.L_x_10143:
[----:B------:R-:W-:Y:S05]  /*9670*/  BSYNC.RECONVERGENT B0 ;  /* 0x0000000000007941 */ /* 0x000fea0003800200 */
.L_x_10142:
[----:B-1----:R1:W0:Y:S01]  /*9680*/  LDS R61, [R63+0x1b80] ;  /* 0x001b80003f3d7984 */ /* 0x0022220000000800 */
[----:B------:R-:W-:Y:S01]  /*9690*/  BSSY.RECONVERGENT B0, `(.L_x_10144) ;  /* 0x0000005000007945 */ /* 0x000fe20003800200 */
[----:B------:R-:W-:Y:S02]  /*96a0*/  LEA.HI R175, R175, R100, RZ, 0x1b ;  /* 0x00000064afaf7211 */ /* 0x000fe400078fd8ff */
[----:B------:R-:W-:Y:S01]  /*96b0*/  LEA R173, R173, UR9, 0x2 ;  /* 0x00000009adad7c11 */ /* 0x000fe2000f8e10ff */
[----:B------:R-:W-:Y:S06]  /*96c0*/  @!P3 BRA `(.L_x_10145) ;  /* 0x000000000004b947 */ /* 0x000fec0003800000 */
[----:B0-----:R0:W-:Y:S02]  /*96d0*/  REDG.E.ADD.F32.FTZ.RN.STRONG.GPU desc[UR26][R68.64+0xb00], R61 ;  /* 0x000b003d440079a6 */ /* 0x0011e4000c12f31a */
.L_x_10145:
[----:B------:R-:W-:Y:S05]  /*96e0*/  BSYNC.RECONVERGENT B0 ;  /* 0x0000000000007941 */ /* 0x000fea0003800200 */
.L_x_10144:
[----:B0-----:R0:W0:Y:S01]  /*96f0*/  LDS R61, [R173+0x1c80] ;  /* 0x001c8000ad3d7984 */ /* 0x0010220000000800 */
[----:B------:R-:W-:Y:S01]  /*9700*/  BSSY.RECONVERGENT B0, `(.L_x_10146) ;  /* 0x0000004000007945 */ /* 0x000fe20003800200 */
[----:B------:R-:W-:-:S03]  /*9710*/  LEA R175, R175, UR9, 0x2 ;  /* 0x00000009afaf7c11 */ /* 0x000fc6000f8e10ff */
[----:B------:R-:W-:Y:S05]  /*9720*/  @!P4 BRA `(.L_x_10147) ;  /* 0x000000000004c947 */ /* 0x000fea0003800000 */
[----:B0-----:R0:W-:Y:S02]  /*9730*/  REDG.E.ADD.F32.FTZ.RN.STRONG.GPU desc[UR26][R68.64+0xc00], R61 ;  /* 0x000c003d440079a6 */ /* 0x0011e4000c12f31a */
.L_x_10147:
[----:B------:R-:W-:Y:S05]  /*9740*/  BSYNC.RECONVERGENT B0 ;  /* 0x0000000000007941 */ /* 0x000fea0003800200 */
.L_x_10146:
[----:B0-----:R0:W0:Y:S01]  /*9750*/  LDS R61, [R175+0x1d80] ;  /* 0x001d8000af3d7984 */ /* 0x0010220000000800 */
[----:B------:R-:W-:Y:S01]  /*9760*/  BSSY.RECONVERGENT B0, `(.L_x_10148) ;  /* 0x0000005000007945 */ /* 0x000fe20003800200 */
[C---:B-1----:R-:W-:Y:S02]  /*9770*/  IADD3 R63, PT, PT, R100.reuse, 0x380, RZ ;  /* 0x00000380643f7810 */ /* 0x042fe40007ffe0ff */
[----:B------:R-:W-:Y:S01]  /*9780*/  IADD3 R173, PT, PT, R100, 0x3c0, RZ ;  /* 0x000003c064ad7810 */ /* 0x000fe20007ffe0ff */
[----:B------:R-:W-:Y:S06]  /*9790*/  @!P5 BRA `(.L_x_10149) ;  /* 0x000000000004d947 */ /* 0x000fec0003800000 */
[----:B0-----:R1:W-:Y:S02]  /*97a0*/  REDG.E.ADD.F32.FTZ.RN.STRONG.GPU desc[UR26][R68.64+0xd00], R61 ;  /* 0x000d003d440079a6 */ /* 0x0013e4000c12f31a */
.L_x_10149:
[----:B------:R-:W-:Y:S05]  /*97b0*/  BSYNC.RECONVERGENT B0 ;  /* 0x0000000000007941 */ /* 0x000fea0003800200 */
.L_x_10148:
[----:B01----:R-:W-:Y:S01]  /*97c0*/  LOP3.LUT R61, R100, 0x400, RZ, 0xfc, !PT ;  /* 0x00000400643d7812 */ /* 0x003fe200078efcff */
        /* <DEDUP_REMOVED lines=16> */
.L_x_10151:
[----:B------:R-:W-:Y:S05]  /*98d0*/  BSYNC.RECONVERGENT B0 ;  /* 0x0000000000007941 */ /* 0x000fea0003800200 */
.L_x_10150:
[----:B01----:R0:W1:Y:S01]  /*98e0*/  LDS R61, [R173+0x1f80] ;  /* 0x001f8000ad3d7984 */ /* 0x0030620000000800 */
[----:B------:R-:W-:Y:S01]  /*98f0*/  BSSY.RECONVERGENT B0, `(.L_x_10152) ;  /* 0x0000006000007945 */ /* 0x000fe20003800200 */
[----:B------:R-:W-:Y:S02]  /*9900*/  IADD3 R63, PT, PT, R100, 0x480, RZ ;  /* 0x00000480643f7810 */ /* 0x000fe40007ffe0ff */
[----:B------:R-:W-:Y:S02]  /*9910*/  LEA.HI R175, R175, R100, RZ, 0x1b ;  /* 0x00000064afaf7211 */ /* 0x000fe400078fd8ff */
[----:B------:R-:W-:Y:S01]  /*9920*/  LEA R60, R60, UR9, 0x2 ;  /* 0x000000093c3c7c11 */ /* 0x000fe2000f8e10ff */
[----:B------:R-:W-:Y:S06]  /*9930*/  @!P0 BRA `(.L_x_10153) ;  /* 0x0000000000048947 */ /* 0x000fec0003800000 */
[----:B-1----:R1:W-:Y:S02]  /*9940*/  REDG.E.ADD.F32.FTZ.RN.STRONG.GPU desc[UR26][R68.64+0xf00], R61 ;  /* 0x000f003d440079a6 */ /* 0x0023e4000c12f31a */
.L_x_10153:
[----:B------:R-:W-:Y:S05]  /*9950*/  BSYNC.RECONVERGENT B0 ;  /* 0x0000000000007941 */ /* 0x000fea0003800200 */
.L_x_10152:
[----:B-1----:R1:W1:Y:S01]  /*9960*/  LDS R61, [R60+0x2080] ;  /* 0x002080003c3d7984 */ /* 0x0022620000000800 */
[----:B------:R-:W-:Y:S01]  /*9970*/  BSSY.RECONVERGENT B0, `(.L_x_10154) ;  /* 0x0000006000007945 */ /* 0x000fe20003800200 */
[----:B0-----:R-:W-:Y:S02]  /*9980*/  IADD3 R173, PT, PT, R100, 0x4c0, RZ ;  /* 0x000004c064ad7810 */ /* 0x001fe40007ffe0ff */
[----:B------:R-:W-:Y:S02]  /*9990*/  LEA.HI R63, R63, R100, RZ, 0x1b ;  /* 0x000000643f3f7211 */ /* 0x000fe400078fd8ff */
[----:B------:R-:W-:Y:S01]  /*99a0*/  LEA R175, R175, UR9, 0x2 ;  /* 0x00000009afaf7c11 */ /* 0x000fe2000f8e10ff */
[----:B------:R-:W-:Y:S06]  /*99b0*/  @!P2 BRA `(.L_x_10155) ;  /* 0x000000000004a947 */ /* 0x000fec0003800000 */
[----:B-1----:R0:W-:Y:S02]  /*99c0*/  REDG.E.ADD.F32.FTZ.RN.STRONG.GPU desc[UR26][R68.64+0x1000], R61 ;  /* 0x0010003d440079a6 */ /* 0x0021e4000c12f31a */
.L_x_10155:
[----:B------:R-:W-:Y:S05]  /*99d0*/  BSYNC.RECONVERGENT B0 ;  /* 0x0000000000007941 */ /* 0x000fea0003800200 */
.L_x_10154:
[----:B01----:R0:W1:Y:S01]  /*99e0*/  LDS R61, [R175+0x2180] ;  /* 0x00218000af3d7984 */ /* 0x0030620000000800 */
[----:B------:R-:W-:Y:S01]  /*99f0*/  BSSY.RECONVERGENT B0, `(.L_x_10156) ;  /* 0x0000005000007945 */ /* 0x000fe20003800200 */
[----:B------:R-:W-:Y:S02]  /*9a00*/  LEA.HI R173, R173, R100, RZ, 0x1b ;  /* 0x00000064adad7211 */ /* 0x000fe400078fd8ff */
[----:B------:R-:W-:Y:S01]  /*9a10*/  LEA R63, R63, UR9, 0x2 ;  /* 0x000000093f3f7c11 */ /* 0x000fe2000f8e10ff */
[----:B------:R-:W-:Y:S06]  /*9a20*/  @!P3 BRA `(.L_x_10157) ;  /* 0x000000000004b947 */ /* 0x000fec0003800000 */
[----:B-1----:R1:W-:Y:S02]  /*9a30*/  REDG.E.ADD.F32.FTZ.RN.STRONG.GPU desc[UR26][R68.64+0x1100], R61 ;  /* 0x0011003d440079a6 */ /* 0x0023e4000c12f31a */
.L_x_10157:
[----:B------:R-:W-:Y:S05]  /*9a40*/  BSYNC.RECONVERGENT B0 ;  /* 0x0000000000007941 */ /* 0x000fea0003800200 */
.L_x_10156:
[----:B-1----:R1:W0:Y:S01]  /*9a50*/  LDS R61, [R63+0x2280] ;  /* 0x002280003f3d7984 */ /* 0x0022220000000800 */
[----:B------:R-:W-:Y:S01]  /*9a60*/  BSSY.RECONVERGENT B0, `(.L_x_10158) ;  /* 0x0000004000007945 */ /* 0x000fe20003800200 */
[----:B------:R-:W-:-:S03]  /*9a70*/  LEA R60, R173, UR9, 0x2 ;  /* 0x00000009ad3c7c11 */ /* 0x000fc6000f8e10ff */
[----:B------:R-:W-:Y:S05]  /*9a80*/  @!P4 BRA `(.L_x_10159) ;  /* 0x000000000004c947 */ /* 0x000fea0003800000 */
[----:B0-----:R0:W-:Y:S02]  /*9a90*/  REDG.E.ADD.F32.FTZ.RN.STRONG.GPU desc[UR26][R68.64+0x1200], R61 ;  /* 0x0012003d440079a6 */ /* 0x0011e4000c12f31a */
.L_x_10159:
[----:B------:R-:W-:Y:S05]  /*9aa0*/  BSYNC.RECONVERGENT B0 ;  /* 0x0000000000007941 */ /* 0x000fea0003800200 */
.L_x_10158:
[----:B0-----:R0:W0:Y:S01]  /*9ab0*/  LDS R61, [R60+0x2380] ;  /* 0x002380003c3d7984 */ /* 0x0010220000000800 */
[----:B------:R-:W-:Y:S01]  /*9ac0*/  BSSY.RECONVERGENT B0, `(.L_x_10160) ;  /* 0x0000005000007945 */ /* 0x000fe20003800200 */
[C---:B-1----:R-:W-:Y:S02]  /*9ad0*/  IADD3 R63, PT, PT, R100.reuse, 0x500, RZ ;  /* 0x00000500643f7810 */ /* 0x042fe40007ffe0ff */
[----:B------:R-:W-:Y:S01]  /*9ae0*/  IADD3 R173, PT, PT, R100, 0x540, RZ ;  /* 0x0000054064ad7810 */ /* 0x000fe20007ffe0ff */
[----:B------:R-:W-:Y:S06]  /*9af0*/  @!P5 BRA `(.L_x_10161) ;  /* 0x000000000004d947 */ /* 0x000fec0003800000 */
[----:B0-----:R1:W-:Y:S02]  /*9b00*/  REDG.E.ADD.F32.FTZ.RN.STRONG.GPU desc[UR26][R68.64+0x1300], R61 ;  /* 0x0013003d440079a6 */ /* 0x0013e4000c12f31a */
.L_x_10161:
[----:B------:R-:W-:Y:S05]  /*9b10*/  BSYNC.RECONVERGENT B0 ;  /* 0x0000000000007941 */ /* 0x000fea0003800200 */
.L_x_10160:
[----:B01----:R-:W-:Y:S01]  /*9b20*/  IADD3 R61, PT, PT, R100, 0x580, RZ ;  /* 0x00000580643d7810 */ /* 0x003fe20007ffe0ff */
        /* <DEDUP_REMOVED lines=16> */
.L_x_10163:
[----:B------:R-:W-:Y:S05]  /*9c30*/  BSYNC.RECONVERGENT B0 ;  /* 0x0000000000007941 */ /* 0x000fea0003800200 */
.L_x_10162:
[----:B01----:R0:W1:Y:S01]  /*9c40*/  LDS R61, [R173+0x2580] ;  /* 0x00258000ad3d7984 */ /* 0x0030620000000800 */
[----:B------:R-:W-:Y:S01]  /*9c50*/  BSSY.RECONVERGENT B0, `(.L_x_10164) ;  /* 0x0000006000007945 */ /* 0x000fe20003800200 */
[----:B------:R-:W-:Y:S02]  /*9c60*/  IADD3 R63, PT, PT, R100, 0x600, RZ ;  /* 0x00000600643f7810 */ /* 0x000fe40007ffe0ff */
[----:B------:R-:W-:Y:S02]  /*9c70*/  LEA.HI R175, R175, R100, RZ, 0x1b ;  /* 0x00000064afaf7211 */ /* 0x000fe400078fd8ff */
[----:B------:R-:W-:Y:S01]  /*9c80*/  LEA R60, R60, UR9, 0x2 ;  /* 0x000000093c3c7c11 */ /* 0x000fe2000f8e10ff */
[----:B------:R-:W-:Y:S06]  /*9c90*/  @!P0 BRA `(.L_x_10165) ;  /* 0x0000000000048947 */ /* 0x000fec0003800000 */
[----:B-1----:R1:W-:Y:S02]  /*9ca0*/  REDG.E.ADD.F32.FTZ.RN.STRONG.GPU desc[UR26][R68.64+0x1500], R61 ;  /* 0x0015003d440079a6 */ /* 0x0023e4000c12f31a */
.L_x_10165:
[----:B------:R-:W-:Y:S05]  /*9cb0*/  BSYNC.RECONVERGENT B0 ;  /* 0x0000000000007941 */ /* 0x000fea0003800200 */
.L_x_10164:
[----:B-1----:R1:W1:Y:S01]  /*9cc0*/  LDS R61, [R60+0x2680] ;  /* 0x002680003c3d7984 */ /* 0x0022620000000800 */
[----:B------:R-:W-:Y:S01]  /*9cd0*/  BSSY.RECONVERGENT B0, `(.L_x_10166) ;  /* 0x0000006000007945 */ /* 0x000fe20003800200 */
[----:B0-----:R-:W-:Y:S02]  /*9ce0*/  IADD3 R173, PT, PT, R100, 0x640, RZ ;  /* 0x0000064064ad7810 */ /* 0x001fe40007ffe0ff */
[----:B------:R-:W-:Y:S02]  /*9cf0*/  LEA.HI R63, R63, R100, RZ, 0x1b ;  /* 0x000000643f3f7211 */ /* 0x000fe400078fd8ff */
[----:B------:R-:W-:Y:S01]  /*9d00*/  LEA R175, R175, UR9, 0x2 ;  /* 0x00000009afaf7c11 */ /* 0x000fe2000f8e10ff */
[----:B------:R-:W-:Y:S06]  /*9d10*/  @!P2 BRA `(.L_x_10167) ;  /* 0x000000000004a947 */ /* 0x000fec0003800000 */
[----:B-1----:R0:W-:Y:S02]  /*9d20*/  REDG.E.ADD.F32.FTZ.RN.STRONG.GPU desc[UR26][R68.64+0x1600], R61 ;  /* 0x0016003d440079a6 */ /* 0x0021e4000c12f31a */
.L_x_10167:
[----:B------:R-:W-:Y:S05]  /*9d30*/  BSYNC.RECONVERGENT B0 ;  /* 0x0000000000007941 */ /* 0x000fea0003800200 */
.L_x_10166:
[----:B01----:R0:W1:Y:S01]  /*9d40*/  LDS R61, [R175+0x2780] ;  /* 0x00278000af3d7984 */ /* 0x0030620000000800 */
[----:B------:R-:W-:Y:S01]  /*9d50*/  BSSY.RECONVERGENT B0, `(.L_x_10168) ;  /* 0x0000005000007945 */ /* 0x000fe20003800200 */
[----:B------:R-:W-:Y:S02]  /*9d60*/  LEA.HI R173, R173, R100, RZ, 0x1b ;  /* 0x00000064adad7211 */ /* 0x000fe400078fd8ff */
[----:B------:R-:W-:Y:S01]  /*9d70*/  LEA R60, R63, UR9, 0x2 ;  /* 0x000000093f3c7c11 */ /* 0x000fe2000f8e10ff */
[----:B------:R-:W-:Y:S06]  /*9d80*/  @!P3 BRA `(.L_x_10169) ;  /* 0x000000000004b947 */ /* 0x000fec0003800000 */
[----:B-1----:R1:W-:Y:S02]  /*9d90*/  REDG.E.ADD.F32.FTZ.RN.STRONG.GPU desc[UR26][R68.64+0x1700], R61 ;  /* 0x0017003d440079a6 */ /* 0x0023e4000c12f31a */
.L_x_10169:
[----:B------:R-:W-:Y:S05]  /*9da0*/  BSYNC.RECONVERGENT B0 ;  /* 0x0000000000007941 */ /* 0x000fea0003800200 */
.L_x_10168:
[----:B-1----:R1:W1:Y:S01]  /*9db0*/  LDS R61, [R60+0x2880] ;  /* 0x002880003c3d7984 */ /* 0x0022620000000800 */
[----:B------:R-:W-:Y:S01]  /*9dc0*/  BSSY.RECONVERGENT B0, `(.L_x_10170) ;  /* 0x0000006000007945 */ /* 0x000fe20003800200 */
[C---:B------:R-:W-:Y:S02]  /*9dd0*/  IADD3 R63, PT, PT, R100.reuse, 0x680, RZ ;  /* 0x00000680643f7810 */ /* 0x040fe40007ffe0ff */
[----:B0-----:R-:W-:Y:S02]  /*9de0*/  IADD3 R175, PT, PT, R100, 0x6c0, RZ ;  /* 0x000006c064af7810 */ /* 0x001fe40007ffe0ff */
[----:B------:R-:W-:Y:S01]  /*9df0*/  LEA R62, R173, UR9, 0x2 ;  /* 0x00000009ad3e7c11 */ /* 0x000fe2000f8e10ff */
[----:B------:R-:W-:Y:S06]  /*9e00*/  @!P4 BRA `(.L_x_10171) ;  /* 0x000000000004c947 */ /* 0x000fec0003800000 */
[----:B-1----:R0:W-:Y:S02]  /*9e10*/  REDG.E.ADD.F32.FTZ.RN.STRONG.GPU desc[UR26][R68.64+0x1800], R61 ;  /* 0x0018003d440079a6 */ /* 0x0021e4000c12f31a */
.L_x_10171:
[----:B------:R-:W-:Y:S05]  /*9e20*/  BSYNC.RECONVERGENT B0 ;  /* 0x0000000000007941 */ /* 0x000fea0003800200 */
.L_x_10170:
[----:B01----:R0:W1:Y:S01]  /*9e30*/  LDS R61, [R62+0x2980] ;  /* 0x002980003e3d7984 */ /* 0x0030620000000800 */
[----:B------:R-:W-:Y:S01]  /*9e40*/  BSSY.RECONVERGENT B0, `(.L_x_10172) ;  /* 0x0000006000007945 */ /* 0x000fe20003800200 */
[----:B------:R-:W-:Y:S02]  /*9e50*/  IADD3 R173, PT, PT, R100, 0x700, RZ ;  /* 0x0000070064ad7810 */ /* 0x000fe40007ffe0ff */
[-C--:B------:R-:W-:Y:S02]  /*9e60*/  LEA.HI R63, R63, R100.reuse, RZ, 0x1b ;  /* 0x000000643f3f7211 */ /* 0x080fe400078fd8ff */
[----:B------:R-:W-:Y:S01]  /*9e70*/  LEA.HI R175, R175, R100, RZ, 0x1b ;  /* 0x00000064afaf7211 */ /* 0x000fe200078fd8ff */
[----:B------:R-:W-:Y:S06]  /*9e80*/  @!P5 BRA `(.L_x_10173) ;  /* 0x000000000004d947 */ /* 0x000fec0003800000 */
[----:B-1----:R1:W-:Y:S02]  /*9e90*/  REDG.E.ADD.F32.FTZ.RN.STRONG.GPU desc[UR26][R68.64+0x1900], R61 ;  /* 0x0019003d440079a6 */ /* 0x0023e4000c12f31a */
.L_x_10173:
[----:B------:R-:W-:Y:S05]  /*9ea0*/  BSYNC.RECONVERGENT B0 ;  /* 0x0000000000007941 */ /* 0x000fea0003800200 */
.L_x_10172:
[----:B-1----:R-:W-:Y:S01]  /*9eb0*/  LEA R61, R63, UR9, 0x2 ;  /* 0x000000093f3d7c11 */ /* 0x002fe2000f8e10ff */
[----:B------:R-:W-:Y:S01]  /*9ec0*/  BSSY.RECONVERGENT B0, `(.L_x_10174) ;  /* 0x000000c000007945 */ /* 0x000fe20003800200 */
[C---:B------:R-:W-:Y:S02]  /*9ed0*/  ISETP.GE.AND P6, PT, R138.reuse, 0x681, PT ;  /* 0x000006818a00780c */ /* 0x040fe40003fc6270 */
[----:B------:R-:W-:Y:S02]  /*9ee0*/  LEA.HI R173, R173, R100, RZ, 0x1b ;  /* 0x00000064adad7211 */ /* 0x000fe400078fd8ff */
[----:B------:R-:W1:Y:S01]  /*9ef0*/  LDS R61, [R61+0x2a80] ;  /* 0x002a80003d3d7984 */ /* 0x000e620000000800 */
[----:B------:R-:W-:Y:S02]  /*9f00*/  LEA R175, R175, UR9, 0x2 ;  /* 0x00000009afaf7c11 */ /* 0x000fe4000f8e10ff */
[C---:B------:R-:W-:Y:S02]  /*9f10*/  ISETP.GE.AND P0, PT, R138.reuse, 0x6c1, PT ;  /* 0x000006c18a00780c */ /* 0x040fe40003f06270 */
[----:B------:R-:W-:-:S02]  /*9f20*/  ISETP.GE.AND P2, PT, R138, 0x701, PT ;  /* 0x000007018a00780c */ /* 0x000fc40003f46270 */
[C---:B------:R-:W-:Y:S02]  /*9f30*/  ISETP.GE.AND P3, PT, R138.reuse, 0x741, PT ;  /* 0x000007418a00780c */ /* 0x040fe40003f66270 */
[C---:B------:R-:W-:Y:S02]  /*9f40*/  ISETP.GE.AND P4, PT, R138.reuse, 0x781, PT ;  /* 0x000007818a00780c */ /* 0x040fe40003f86270 */
[----:B------:R-:W-:Y:S01]  /*9f50*/  ISETP.GE.AND P5, PT, R138, 0x7c1, PT ;  /* 0x000007c18a00780c */ /* 0x000fe20003fa6270 */
[----:B------:R-:W-:-:S12]  /*9f60*/  @!P6 BRA `(.L_x_10175) ;  /* 0x000000000004e947 */ /* 0x000fd80003800000 */
[----:B-1----:R1:W-:Y:S02]  /*9f70*/  REDG.E.ADD.F32.FTZ.RN.STRONG.GPU desc[UR26][R68.64+0x1a00], R61 ;  /* 0x001a003d440079a6 */ /* 0x0023e4000c12f31a */
.L_x_10175:
[----:B------:R-:W-:Y:S05]  /*9f80*/  BSYNC.RECONVERGENT B0 ;  /* 0x0000000000007941 */ /* 0x000fea0003800200 */
.L_x_10174:
[----:B-1----:R1:W0:Y:S01]  /*9f90*/  LDS R61, [R175+0x2b80] ;  /* 0x002b8000af3d7984 */ /* 0x0022220000000800 */
[----:B------:R-:W-:Y:S01]  /*9fa0*/  BSSY.RECONVERGENT B0, `(.L_x_10176) ;  /* 0x0000004000007945 */ /* 0x000fe20003800200 */
[----:B------:R-:W-:-:S03]  /*9fb0*/  LEA R173, R173, UR9, 0x2 ;  /* 0x00000009adad7c11 */ /* 0x000fc6000f8e10ff */
[----:B------:R-:W-:Y:S05]  /*9fc0*/  @!P0 BRA `(.L_x_10177) ;  /* 0x0000000000048947 */ /* 0x000fea0003800000 */
[----:B0-----:R0:W-:Y:S02]  /*9fd0*/  REDG.E.ADD.F32.FTZ.RN.STRONG.GPU desc[UR26][R68.64+0x1b00], R61 ;  /* 0x001b003d440079a6 */ /* 0x0011e4000c12f31a */
.L_x_10177:
[----:B------:R-:W-:Y:S05]  /*9fe0*/  BSYNC.RECONVERGENT B0 ;  /* 0x0000000000007941 */ /* 0x000fea0003800200 */
.L_x_10176:
[----:B0-----:R0:W0:Y:S01]  /*9ff0*/  LDS R61, [R173+0x2c80] ;  /* 0x002c8000ad3d7984 */ /* 0x0010220000000800 */
[----:B------:R-:W-:Y:S04]  /*a000*/  BSSY.RECONVERGENT B0, `(.L_x_10178) ;  /* 0x0000003000007945 */ /* 0x000fe80003800200 */
[----:B------:R-:W-:Y:S05]  /*a010*/  @!P2 BRA `(.L_x_10179) ;  /* 0x000000000004a947 */ /* 0x000fea0003800000 */
[----:B0-----:R0:W-:Y:S02]  /*a020*/  REDG.E.ADD.F32.FTZ.RN.STRONG.GPU desc[UR26][R68.64+0x1c00], R61 ;  /* 0x001c003d440079a6 */ /* 0x0011e4000c12f31a */
.L_x_10179:
[----:B------:R-:W-:Y:S05]  /*a030*/  BSYNC.RECONVERGENT B0 ;  /* 0x0000000000007941 */ /* 0x000fea0003800200 */
.L_x_10178:
[C---:B0-----:R-:W-:Y:S01]  /*a040*/  IADD3 R61, PT, PT, R100.reuse, 0x740, RZ ;  /* 0x00000740643d7810 */ /* 0x041fe20007ffe0ff */
[C---:B------:R-:W-:Y:S01]  /*a050*/  FMUL.FTZ R138, R33.reuse, R118 ;  /* 0x00000076218a7220 */ /* 0x040fe20000410000 */
[----:B------:R-:W-:Y:S01]  /*a060*/  IADD3 R63, PT, PT, R100, 0x780, RZ ;  /* 0x00000780643f7810 */ /* 0x000fe20007ffe0ff */
[----:B------:R-:W-:Y:S01]  /*a070*/  FFMA.FTZ R173, -R33, R50, R244 ;  /* 0x0000003221ad7223 */ /* 0x000fe200000101f4 */
[----:B------:R-:W-:Y:S01]  /*a080*/  LEA.HI R61, R61, R100, RZ, 0x1b ;  /* 0x000000643d3d7211 */ /* 0x000fe200078fd8ff */
[----:B------:R-:W-:Y:S01]  /*a090*/  FMUL.FTZ R166, R33, R166 ;  /* 0x000000a621a67220 */ /* 0x000fe20000410000 */
[----:B------:R-:W-:Y:S01]  /*a0a0*/  LEA.HI R63, R63, R100, RZ, 0x1b ;  /* 0x000000643f3f7211 */ /* 0x000fe200078fd8ff */
[----:B------:R-:W-:Y:S01]  /*a0b0*/  FMUL.FTZ R60, R242, R138 ;  /* 0x0000008af23c7220 */ /* 0x000fe20000410000 */
[----:B------:R-:W-:Y:S01]  /*a0c0*/  LEA R61, R61, UR9, 0x2 ;  /* 0x000000093d3d7c11 */ /* 0x000fe2000f8e10ff */
[----:B------:R-:W-:Y:S01]  /*a0d0*/  BSSY.RECONVERGENT B0, `(.L_x_10180) ;  /* 0x0000009000007945 */ /* 0x000fe20003800200 */
[----:B-1----:R-:W-:-:S02]  /*a0e0*/  IADD3 R175, PT, PT, R100, 0x7c0, RZ ;  /* 0x000007c064af7810 */ /* 0x002fc40007ffe0ff */
[----:B------:R-:W-:Y:S01]  /*a0f0*/  LEA R62, R63, UR9, 0x2 ;  /* 0x000000093f3e7c11 */ /* 0x000fe2000f8e10ff */
[----:B------:R-:W-:Y:S01]  /*a100*/  FFMA.FTZ R63, R173, R166, -R60 ;  /* 0x000000a6ad3f7223 */ /* 0x000fe2000001083c */
[----:B------:R-:W0:Y:S01]  /*a110*/  LDS R61, [R61+0x2d80] ;  /* 0x002d80003d3d7984 */ /* 0x000e220000000800 */
[----:B------:R-:W-:Y:S01]  /*a120*/  LEA.HI R175, R175, R100, RZ, 0x1b ;  /* 0x00000064afaf7211 */ /* 0x000fe200078fd8ff */
[----:B------:R-:W-:Y:S01]  /*a130*/  FMUL.FTZ R166, R242, R166 ;  /* 0x000000a6f2a67220 */ /* 0x000fe20000410000 */
[----:B------:R-:W-:Y:S06]  /*a140*/  @!P3 BRA `(.L_x_10181) ;  /* 0x000000000004b947 */ /* 0x000fec0003800000 */
[----:B0-----:R1:W-:Y:S02]  /*a150*/  REDG.E.ADD.F32.FTZ.RN.STRONG.GPU desc[UR26][R68.64+0x1d00], R61 ;  /* 0x001d003d440079a6 */ /* 0x0013e4000c12f31a */
.L_x_10181:
[----:B------:R-:W-:Y:S05]  /*a160*/  BSYNC.RECONVERGENT B0 ;  /* 0x0000000000007941 */ /* 0x000fea0003800200 */
.L_x_10180:
[----:B------:R-:W-:Y:S01]  /*a170*/  LEA R158, R175, UR9, 0x2 ;  /* 0x00000009af9e7c11 */ /* 0x000fe2000f8e10ff */
[----:B------:R-:W-:Y:S01]  /*a180*/  BSSY.RECONVERGENT B0, `(.L_x_10182) ;  /* 0x0000005000007945 */ /* 0x000fe20003800200 */
[----:B------:R2:W2:Y:S01]  /*a190*/  LDS R175, [R62+0x2e80] ;  /* 0x002e80003eaf7984 */ /* 0x0004a20000000800 */
[----:B01----:R-:W-:Y:S02]  /*a1a0*/  FFMA.FTZ R61, R173, R138, R166 ;  /* 0x0000008aad3d7223 */ /* 0x003fe400000100a6 */
[----:B------:R-:W-:Y:S05]  /*a1b0*/  @!P4 BRA `(.L_x_10183) ;  /* 0x000000000004c947 */ /* 0x000fea0003800000 */
[----:B--2---:R0:W-:Y:S02]  /*a1c0*/  REDG.E.ADD.F32.FTZ.RN.STRONG.GPU desc[UR26][R68.64+0x1e00], R175 ;  /* 0x001e00af440079a6 */ /* 0x0041e4000c12f31a */
.L_x_10183:
[----:B------:R-:W-:Y:S05]  /*a1d0*/  BSYNC.RECONVERGENT B0 ;  /* 0x0000000000007941 */ /* 0x000fea0003800200 */
.L_x_10182:
[----:B------:R-:W-:Y:S01]  /*a1e0*/  FADD.FTZ R60, R148, R61 ;  /* 0x0000003d943c7221 */ /* 0x000fe20000010000 */
[----:B------:R-:W-:Y:S01]  /*a1f0*/  BSSY.RECONVERGENT B0, `(.L_x_10184) ;  /* 0x0000004000007945 */ /* 0x000fe20003800200 */
[----:B------:R1:W0:Y:S03]  /*a200*/  LDS R61, [R158+0x2f80] ;  /* 0x002f80009e3d7984 */ /* 0x0002260000000800 */
[----:B------:R-:W-:Y:S05]  /*a210*/  @!P5 BRA `(.L_x_10185) ;  /* 0x000000000004d947 */ /* 0x000fea0003800000 */
[----:B0-----:R0:W-:Y:S02]  /*a220*/  REDG.E.ADD.F32.FTZ.RN.STRONG.GPU desc[UR26][R68.64+0x1f00], R61 ;  /* 0x001f003d440079a6 */ /* 0x0011e4000c12f31a */
.L_x_10185:
[----:B------:R-:W-:Y:S05]  /*a230*/  BSYNC.RECONVERGENT B0 ;  /* 0x0000000000007941 */ /* 0x000fea0003800200 */
.L_x_10184:
[----:B0-----:R-:W-:Y:S01]  /*a240*/  FADD.FTZ R61, R150, R63 ;  /* 0x0000003f963d7221 */ /* 0x001fe20000010000 */
[C---:B--2---:R-:W-:Y:S01]  /*a250*/  FFMA.FTZ R62, R2.reuse, R181, R67 ;  /* 0x000000b5023e7223 */ /* 0x044fe20000010043 */
[----:B------:R-:W-:Y:S01]  /*a260*/  FFMA.FTZ R63, -R2, R71, R164 ;  /* 0x00000047023f7223 */ /* 0x000fe200000101a4 */
[----:B------:R-:W0:Y:S01]  /*a270*/  SHFL.DOWN PT, R67, R60, 0x1, 0x1f ;  /* 0x08201f003c437f89 */ /* 0x000e2200000e0000 */
[----:B------:R-:W-:Y:S01]  /*a280*/  ISETP.GT.AND P0, PT, R99, 0x1e, PT ;  /* 0x0000001e6300780c */ /* 0x000fe20003f04270 */
[----:B------:R-:W-:Y:S01]  /*a290*/  FMUL.FTZ R173, R173, R136 ;  /* 0x00000088adad7220 */ /* 0x000fe20000410000 */
[----:B------:R-:W-:Y:S01]  /*a2a0*/  FADD.FTZ R19, R132, R19 ;  /* 0x0000001384137221 */ /* 0x000fe20000010000 */
[----:B------:R-:W2:Y:S01]  /*a2b0*/  SHFL.DOWN PT, R68, R61, 0x1, 0x1f ;  /* 0x08201f003d447f89 */ /* 0x000ea200000e0000 */
[----:B------:R-:W-:Y:S01]  /*a2c0*/  FMUL.FTZ R156, R223, R156 ;  /* 0x0000009cdf9c7220 */ /* 0x000fe20000410000 */
[----:B------:R-:W-:Y:S01]  /*a2d0*/  FFMA.FTZ R141, R242, R141, R173 ;  /* 0x0000008df28d7223 */ /* 0x000fe200000100ad */
[----:B------:R-:W-:Y:S01]  /*a2e0*/  FMUL.FTZ R220, R220, R155 ;  /* 0x0000009bdcdc7220 */ /* 0x000fe20000410000 */
[----:B------:R-:W5:Y:S01]  /*a2f0*/  SHFL.DOWN PT, R69, R62, 0x1, 0x1f ;  /* 0x08201f003e457f89 */ /* 0x000f6200000e0000 */
[----:B------:R-:W-:Y:S01]  /*a300*/  FFMA.FTZ R146, R217, R146, R156 ;  /* 0x00000092d9927223 */ /* 0x000fe2000001009c */
[----:B------:R-:W-:Y:S01]  /*a310*/  FFMA.FTZ R118, R50, R118, R141 ;  /* 0x0000007632767223 */ /* 0x000fe2000001008d */
[----:B------:R-:W-:Y:S01]  /*a320*/  FMUL.FTZ R167, R224, R167 ;  /* 0x000000a7e0a77220 */ /* 0x000fe20000410000 */
[----:B------:R-:W1:Y:S01]  /*a330*/  SHFL.DOWN PT, R148, R63, 0x1, 0x1f ;  /* 0x08201f003f947f89 */ /* 0x000e6200000e0000 */
[----:B------:R-:W-:Y:S01]  /*a340*/  FFMA.FTZ R215, R215, R140, R220 ;  /* 0x0000008cd7d77223 */ /* 0x000fe200000100dc */
[----:B------:R-:W-:Y:S01]  /*a350*/  FADD.FTZ R57, R118, R57 ;  /* 0x0000003976397221 */ /* 0x000fe20000010000 */
[----:B------:R-:W-:Y:S01]  /*a360*/  FFMA.FTZ R212, R212, R149, R167 ;  /* 0x00000095d4d47223 */ /* 0x000fe200000100a7 */
        /* <DEDUP_REMOVED lines=9> */
[----:B------:R-:W-:Y:S01]  /*a400*/  FFMA.FTZ R67, R89, R202, R146 ;  /* 0x000000ca59437223 */ /* 0x000fe20000010092 */
[----:B------:R-:W-:Y:S01]  /*a410*/  FMUL.FTZ R159, R122, R159 ;  /* 0x0000009f7a9f7220 */ /* 0x000fe20000410000 */
[----:B------:R-:W-:Y:S01]  /*a420*/  FFMA.FTZ R70, R209, R70, R124 ;  /* 0x00000046d1467223 */ /* 0x000fe2000001007c */
[----:B--2---:R-:W-:Y:S01]  /*a430*/  @!P0 FADD.FTZ R61, R61, R68 ;  /* 0x000000443d3d8221 */ /* 0x004fe20000010000 */
[----:B------:R-:W-:Y:S01]  /*a440*/  FADD.FTZ R76, R67, R76 ;  /* 0x0000004c434c7221 */ /* 0x000fe20000010000 */
        /* <DEDUP_REMOVED lines=8> */
[----:B------:R-:W-:Y:S01]  /*a4d0*/  ISETP.GT.AND P0, PT, R99, 0x1d, PT ;  /* 0x0000001d6300780c */ /* 0x000fe20003f04270 */
[----:B------:R-:W-:Y:S01]  /*a4e0*/  FFMA.FTZ R137, R214, R137, R153 ;  /* 0x00000089d6897223 */ /* 0x000fe20000010099 */
        /* <DEDUP_REMOVED lines=19> */
[----:B------:R-:W-:Y:S01]  /*a620*/  FADD.FTZ R26, R133, R26 ;  /* 0x0000001a851a7221 */ /* 0x000fe20000010000 */
[----:B------:R-:W-:Y:S01]  /*a630*/  FADD.FTZ R18, R131, R18 ;  /* 0x0000001283127221 */ /* 0x000fe20000010000 */
[----:B-1----:R-:W-:Y:S01]  /*a640*/  @!P0 FADD.FTZ R60, R60, R69 ;  /* 0x000000453c3c8221 */ /* 0x002fe20000010000 */
[----:B------:R-:W0:Y:S01]  /*a650*/  SHFL.DOWN PT, R118, R61, 0x4, 0x1f ;  /* 0x08801f003d767f89 */ /* 0x000e2200000e0000 */
        /* <DEDUP_REMOVED lines=44> */
[----:B0-2---:R-:W-:Y:S01]  /*a920*/  FADD.FTZ R60, R60, R67 ;  /* 0x000000433c3c7221 */ /* 0x005fe20000010000 */
[----:B-1----:R-:W-:Y:S01]  /*a930*/  FADD.FTZ R61, R61, R68 ;  /* 0x000000443d3d7221 */ /* 0x002fe20000010000 */
[----:B------:R-:W-:Y:S01]  /*a940*/  FADD.FTZ R62, R62, R69 ;  /* 0x000000453e3e7221 */ /* 0x000fe20000010000 */
[----:B------:R-:W-:-:S09]  /*a950*/  FADD.FTZ R63, R63, R70 ;  /* 0x000000463f3f7221 */ /* 0x000fd20000010000 */
[----:B------:R-:W-:-:S04]  /*a960*/  @!P0 SHF.R.U32.HI R66, RZ, 0x1, R100 ;  /* 0x00000001ff428819 */ /* 0x000fc80000011664 */
[----:B------:R-:W-:-:S05]  /*a970*/  @!P0 LOP3.LUT R66, R66, 0x1f0, RZ, 0xc0, !PT ;  /* 0x000001f042428812 */ /* 0x000fca00078ec0ff */
[----:B------:R0:W-:Y:S02]  /*a980*/  @!P0 STS.128 [R66+UR9+0x3190], R60 ;  /* 0x0031903c42008988 */ /* 0x0001e40008000c09 */
.L_x_10187:
[----:B------:R-:W-:Y:S05]  /*a990*/  BSYNC.RECONVERGENT B0 ;  /* 0x0000000000007941 */ /* 0x000fea0003800200 */
.L_x_10186:
        /* <DEDUP_REMOVED lines=25> */
[----:B-1----:R-:W1:Y:S04]  /*ab30*/  @P0 LDS.64 R68, [UR33+0x63e0] ;  /* 0x0063e021ff440984 */ /* 0x002e680008000a00 */
        /* <DEDUP_REMOVED lines=11> */
.L_x_10189:
[----:B------:R-:W-:Y:S05]  /*abf0*/  BSYNC.RECONVERGENT B0 ;  /* 0x0000000000007941 */ /* 0x000fea0003800200 */
.L_x_10188:
[----:B------:R-:W-:-:S04]  /*ac00*/  UIADD3 UR8, UPT, UPT, UR8, 0x1, URZ ;  /* 0x0000000108087890 */ /* 0x000fc8000fffe0ff */
[----:B------:R-:W-:-:S09]  /*ac10*/  UISETP.GE.AND UP0, UPT, UR8, UR45, UPT ;  /* 0x0000002d0800728c */ /* 0x000fd2000bf06270 */
[----:B------:R-:W-:Y:S05]  /*ac20*/  BRA.U !UP0, `(.L_x_10190) ;  /* 0xffffff8108287547 */ /* 0x000fea000b83ffff */
.L_x_10091:
[----:B------:R-:W-:Y:S01]  /*ac30*/  BAR.SYNC.DEFER_BLOCKING 0x0 ;  /* 0x0000000000007b1d */ /* 0x000fe20000010000 */
[----:B------:R-:W-:Y:S01]  /*ac40*/  F2FP.BF16.F32.PACK_AB R7, R21, R30 ;  /* 0x0000001e1507723e */ /* 0x000fe200000010ff */
[----:B------:R-:W-:Y:S01]  /*ac50*/  UIADD3 UR14, UPT, UPT, UR16, -0x1, URZ ;  /* 0xffffffff100e7890 */ /* 0x000fe2000fffe0ff */
[----:B------:R-:W-:Y:S01]  /*ac60*/  F2FP.BF16.F32.PACK_AB R6, R22, R29 ;  /* 0x0000001d1606723e */ /* 0x000fe200000010ff */
[----:B------:R-:W-:Y:S01]  /*ac70*/  FADD.FTZ R3, R114, R83 ;  /* 0x0000005372037221 */ /* 0x000fe20000010000 */
[----:B------:R-:W-:Y:S01]  /*ac80*/  F2FP.BF16.F32.PACK_AB R5, R23, R32 ;  /* 0x000000201705723e */ /* 0x000fe200000010ff */
[----:B------:R-:W5:Y:S01]  /*ac90*/  LDCU.64 UR28, c[0x0][0x4f8] ;  /* 0x00009f00ff1c77ac */ /* 0x000f620008000a00 */
[----:B------:R-:W-:Y:S01]  /*aca0*/  F2FP.BF16.F32.PACK_AB R4, R24, R31 ;  /* 0x0000001f1804723e */ /* 0x000fe200000010ff */
[----:B------:R-:W-:Y:S01]  /*acb0*/  FADD.FTZ R0, R3, R84 ;  /* 0x0000005403007221 */ /* 0x000fe20000010000 */
[----:B------:R-:W-:Y:S01]  /*acc0*/  F2FP.BF16.F32.PACK_AB R23, R17, R26 ;  /* 0x0000001a1117723e */ /* 0x000fe200000010ff */
[----:B------:R-:W0:Y:S01]  /*acd0*/  LDCU.64 UR30, c[0x0][0x500] ;  /* 0x0000a000ff1e77ac */ /* 0x000e220008000a00 */
[----:B------:R-:W-:-:S02]  /*ace0*/  F2FP.BF16.F32.PACK_AB R22, R18, R25 ;  /* 0x000000191216723e */ /* 0x000fc400000010ff */
[----:B------:R-:W-:Y:S01]  /*acf0*/  F2FP.BF16.F32.PACK_AB R21, R19, R28 ;  /* 0x0000001c1315723e */ /* 0x000fe200000010ff */
[----:B------:R-:W1:Y:S01]  /*ad00*/  LDCU.64 UR34, c[0x0][0x550] ;  /* 0x0000aa00ff2277ac */ /* 0x000e620008000a00 */
[----:B------:R-:W-:Y:S02]  /*ad10*/  F2FP.BF16.F32.PACK_AB R20, R20, R27 ;  /* 0x0000001b1414723e */ /* 0x000fe400000010ff */
[----:B------:R-:W-:Y:S01]  /*ad20*/  SHF.L.U32 R100, R100, 0x1, RZ ;  /* 0x0000000164647819 */ /* 0x000fe200000006ff */
[----:B------:R-:W-:Y:S01]  /*ad30*/  USHF.L.U32 UR8, UR14, 0xa, URZ ;  /* 0x0000000a0e087899 */ /* 0x000fe200080006ff */
[----:B------:R-:W-:Y:S01]  /*ad40*/  F2FP.BF16.F32.PACK_AB R19, R57, R58 ;  /* 0x0000003a3913723e */ /* 0x000fe200000010ff */
[----:B------:R-:W-:Y:S01]  /*ad50*/  UMOV UR9, URZ ;  /* 0x000000ff00097c82 */ /* 0x000fe20008000000 */
[----:B------:R-:W-:Y:S01]  /*ad60*/  F2FP.BF16.F32.PACK_AB R18, R59, R76 ;  /* 0x0000004c3b12723e */ /* 0x000fe200000010ff */
[----:B------:R-:W-:Y:S01]  /*ad70*/  UIADD3 UR21, UP1, UPT, UR21, -0x800, URZ ;  /* 0xfffff80015157890 */ /* 0x000fe2000ff3e0ff */
[----:B------:R-:W-:Y:S01]  /*ad80*/  F2FP.BF16.F32.PACK_AB R17, R77, R78 ;  /* 0x0000004e4d11723e */ /* 0x000fe200000010ff */
[----:B------:R2:W-:Y:S01]  /*ad90*/  STS.128 [R97], R4 ;  /* 0x0000000461007388 */ /* 0x0005e20000000c00 */
[----:B-----5:R-:W-:Y:S01]  /*ada0*/  UIMAD.WIDE.U32 UR12, UR32, UR28, UR8 ;  /* 0x0000001c200c72a5 */ /* 0x020fe2000f8e0008 */
[----:B------:R-:W-:Y:S01]  /*adb0*/  F2FP.BF16.F32.PACK_AB R16, R79, R80 ;  /* 0x000000504f10723e */ /* 0x000fe200000010ff */
[----:B------:R-:W-:Y:S01]  /*adc0*/  UIADD3 UR19, UP2, UPT, UR19, -0x800, URZ ;  /* 0xfffff80013137890 */ /* 0x000fe2000ff5e0ff */
[----:B------:R-:W-:Y:S01]  /*add0*/  STS.128 [R97+0x10], R20 ;  /* 0x0000101461007388 */ /* 0x000fe20000000c00 */
[----:B------:R-:W-:-:S03]  /*ade0*/  NOP ;  /* 0x0000000000007918 */ /* 0x000fc60000000000 */
[----:B------:R-:W5:Y:S01]  /*adf0*/  LDS.128 R8, [R98] ;  /* 0x0000000062087984 */ /* 0x000f620000000c00 */
[----:B------:R-:W-:Y:S01]  /*ae00*/  UIMAD UR13, UR32, UR29, UR13 ;  /* 0x0000001d200d72a4 */ /* 0x000fe2000f8e020d */
[----:B------:R-:W3:Y:S02]  /*ae10*/  LDCU.64 UR28, c[0x0][0x520] ;  /* 0x0000a400ff1c77ac */ /* 0x000ee40008000a00 */
[----:B------:R-:W4:Y:S01]  /*ae20*/  LDS.128 R12, [R98+0x200] ;  /* 0x00020000620c7984 */ /* 0x000f220000000c00 */
[----:B--2---:R-:W-:Y:S01]  /*ae30*/  LOP3.LUT R5, R100, 0x7c0, RZ, 0xc0, !PT ;  /* 0x000007c064057812 */ /* 0x004fe200078ec0ff */
[----:B0-----:R-:W-:Y:S01]  /*ae40*/  UIMAD.WIDE.U32 UR12, UR25, UR30, UR12 ;  /* 0x0000001e190c72a5 */ /* 0x001fe2000f8e000c */
[----:B------:R-:W-:Y:S01]  /*ae50*/  F2FP.BF16.F32.PACK_AB R4, R84, R83 ;  /* 0x000000535404723e */ /* 0x000fe200000010ff */
[----:B------:R-:W-:Y:S01]  /*ae60*/  UIADD3 UR17, UP3, UPT, UR17, -0x800, URZ ;  /* 0xfffff80011117890 */ /* 0x000fe2000ff7e0ff */
[----:B------:R-:W-:Y:S01]  /*ae70*/  LOP3.LUT R25, R5, 0x1f, R112, 0xf8, !PT ;  /* 0x0000001f05197812 */ /* 0x000fe200078ef870 */
[----:B------:R-:W-:Y:S01]  /*ae80*/  UIMAD UR15, UR25, UR31, UR13 ;  /* 0x0000001f190f72a4 */ /* 0x000fe2000f8e020d */
[----:B------:R-:W-:Y:S01]  /*ae90*/  FADD.FTZ R5, R0, R85 ;  /* 0x0000005500057221 */ /* 0x000fe20000010000 */
[----:B-1----:R-:W-:Y:S01]  /*aea0*/  ULEA UR13, UP0, UR12, UR34, 0x1 ;  /* 0x000000220c0d7291 */ /* 0x002fe2000f8008ff */
[----:B------:R-:W-:Y:S01]  /*aeb0*/  F2FP.BF16.F32.PACK_AB R7, R81, R82 ;  /* 0x000000525107723e */ /* 0x000fe200000010ff */
[----:B------:R-:W0:Y:S01]  /*aec0*/  LDCU.64 UR30, c[0x0][0x560] ;  /* 0x0000ac00ff1e77ac */ /* 0x000e220008000a00 */
[----:B------:R-:W-:Y:S01]  /*aed0*/  FADD.FTZ R0, R5, R86 ;  /* 0x0000005605007221 */ /* 0x000fe20000010000 */
[----:B------:R-:W-:Y:S01]  /*aee0*/  F2FP.BF16.F32.PACK_AB R5, R86, R85 ;  /* 0x000000555605723e */ /* 0x000fe200000010ff */
[----:B------:R-:W-:Y:S01]  /*aef0*/  ULEA.HI.X UR12, UR12, UR35, UR15, 0x1, UP0 ;  /* 0x000000230c0c7291 */ /* 0x000fe200080f0c0f */
[----:B------:R-:W-:Y:S01]  /*af00*/  MOV R2, UR13 ;  /* 0x0000000d00027c02 */ /* 0x000fe20008000f00 */
[----:B------:R-:W-:Y:S01]  /*af10*/  UIADD3.X UR22, UPT, UPT, UR22, -0x1, URZ, UP1, !UPT ;  /* 0xffffffff16167890 */ /* 0x000fe20008ffe4ff */
[----:B------:R-:W-:Y:S01]  /*af20*/  F2FP.BF16.F32.PACK_AB R6, R88, R87 ;  /* 0x000000575806723e */ /* 0x000fe200000010ff */
[----:B------:R-:W-:Y:S01]  /*af30*/  FADD.FTZ R87, R0, R87 ;  /* 0x0000005700577221 */ /* 0x000fe20000010000 */
[----:B------:R-:W-:Y:S01]  /*af40*/  UIADD3.X UR20, UPT, UPT, UR20, -0x1, URZ, UP2, !UPT ;  /* 0xffffffff14147890 */ /* 0x000fe200097fe4ff */
[----:B------:R-:W-:Y:S01]  /*af50*/  MOV R3, UR12 ;  /* 0x0000000c00037c02 */ /* 0x000fe20008000f00 */
[----:B------:R-:W-:Y:S01]  /*af60*/  UIADD3.X UR18, UPT, UPT, UR18, -0x1, URZ, UP3, !UPT ;  /* 0xffffffff12127890 */ /* 0x000fe20009ffe4ff */
[----:B------:R-:W-:Y:S01]  /*af70*/  FADD.FTZ R87, R87, R88 ;  /* 0x0000005857577221 */ /* 0x000fe20000010000 */
[----:B------:R-:W-:-:S02]  /*af80*/  IMAD.WIDE.U32 R2, R25, 0x10, R2 ;  /* 0x0000001019027825 */ /* 0x000fc400078e0002 */
[----:B------:R-:W1:Y:S02]  /*af90*/  LDCU.64 UR12, c[0x0][0x518] ;  /* 0x0000a300ff0c77ac */ /* 0x000e640008000a00 */
[----:B------:R-:W-:-:S04]  /*afa0*/  FADD.FTZ R82, R87, R82 ;  /* 0x0000005257527221 */ /* 0x000fc80000010000 */
[----:B------:R-:W-:Y:S01]  /*afb0*/  FADD.FTZ R81, R82, R81 ;  /* 0x0000005152517221 */ /* 0x000fe20000010000 */
[----:B-----5:R-:W-:Y:S03]  /*afc0*/  STG.E.128 desc[UR26][R2.64], R8 ;  /* 0x0000000802007986 */ /* 0x020fe6000c101d1a */
[----:B------:R-:W-:Y:S01]  /*afd0*/  FADD.FTZ R80, R81, R80 ;  /* 0x0000005051507221 */ /* 0x000fe20000010000 */
[----:B----4-:R2:W-:Y:S03]  /*afe0*/  STG.E.128 desc[UR26][R2.64+0x200], R12 ;  /* 0x0002000c02007986 */ /* 0x0105e6000c101d1a */
[----:B------:R-:W-:Y:S01]  /*aff0*/  FADD.FTZ R79, R80, R79 ;  /* 0x0000004f504f7221 */ /* 0x000fe20000010000 */
[----:B------:R-:W-:Y:S01]  /*b000*/  BAR.SYNC.DEFER_BLOCKING 0x0 ;  /* 0x0000000000007b1d */ /* 0x000fe20000010000 */
[----:B-1----:R-:W-:-:S02]  /*b010*/  UIMAD.WIDE.U32 UR8, UR32, UR12, UR8 ;  /* 0x0000000c200872a5 */ /* 0x002fc4000f8e0008 */
[----:B------:R-:W-:Y:S02]  /*b020*/  FADD.FTZ R78, R79, R78 ;  /* 0x0000004e4f4e7221 */ /* 0x000fe40000010000 */
[----:B------:R-:W-:Y:S02]  /*b030*/  UIMAD UR9, UR32, UR13, UR9 ;  /* 0x0000000d200972a4 */ /* 0x000fe4000f8e0209 */
[----:B------:R-:W-:Y:S02]  /*b040*/  FADD.FTZ R77, R78, R77 ;  /* 0x0000004d4e4d7221 */ /* 0x000fe40000010000 */
[----:B---3--:R-:W-:Y:S02]  /*b050*/  UIMAD.WIDE.U32 UR8, UR25, UR28, UR8 ;  /* 0x0000001c190872a5 */ /* 0x008fe4000f8e0008 */
[----:B------:R-:W-:Y:S02]  /*b060*/  FADD.FTZ R76, R77, R76 ;  /* 0x0000004c4d4c7221 */ /* 0x000fe40000010000 */
[----:B------:R-:W-:-:S02]  /*b070*/  UIMAD UR12, UR25, UR29, UR9 ;  /* 0x0000001d190c72a4 */ /* 0x000fc4000f8e0209 */
[----:B------:R-:W-:Y:S01]  /*b080*/  FADD.FTZ R59, R76, R59 ;  /* 0x0000003b4c3b7221 */ /* 0x000fe20000010000 */
[----:B0-----:R-:W-:-:S03]  /*b090*/  ULEA UR9, UP0, UR8, UR30, 0x1 ;  /* 0x0000001e08097291 */ /* 0x001fc6000f8008ff */
[----:B------:R-:W-:Y:S01]  /*b0a0*/  FADD.FTZ R58, R59, R58 ;  /* 0x0000003a3b3a7221 */ /* 0x000fe20000010000 */
[----:B------:R-:W-:Y:S02]  /*b0b0*/  ULEA.HI.X UR8, UR8, UR31, UR12, 0x1, UP0 ;  /* 0x0000001f08087291 */ /* 0x000fe400080f0c0c */
[----:B--2---:R-:W-:Y:S01]  /*b0c0*/  MOV R2, UR9 ;  /* 0x0000000900027c02 */ /* 0x004fe20008000f00 */
[----:B------:R-:W-:Y:S01]  /*b0d0*/  UIADD3 UR23, UP0, UPT, UR23, -0x1000, URZ ;  /* 0xfffff00017177890 */ /* 0x000fe2000ff1e0ff */
[----:B------:R-:W-:Y:S01]  /*b0e0*/  FADD.FTZ R114, R58, R57 ;  /* 0x000000393a727221 */ /* 0x000fe20000010000 */
[----:B------:R-:W-:Y:S01]  /*b0f0*/  STS.128 [R97], R4 ;  /* 0x0000000461007388 */ /* 0x000fe20000000c00 */
[----:B------:R-:W-:Y:S01]  /*b100*/  MOV R3, UR8 ;  /* 0x0000000800037c02 */ /* 0x000fe20008000f00 */
[----:B------:R-:W-:Y:S02]  /*b110*/  UIADD3.X UR24, UPT, UPT, UR24, -0x1, URZ, UP0, !UPT ;  /* 0xffffffff18187890 */ /* 0x000fe400087fe4ff */
        /* <DEDUP_REMOVED lines=10> */
.L_x_10089:
        /* <DEDUP_REMOVED lines=41> */
.L_x_10193:
[----:B------:R-:W-:Y:S05]  /*b450*/  BSYNC.RECONVERGENT B0 ;  /* 0x0000000000007941 */ /* 0x000fea0003800200 */
.L_x_10192:
        /* <DEDUP_REMOVED lines=39> */
.L_x_10195:
[----:B------:R-:W-:Y:S05]  /*b6d0*/  BSYNC.RECONVERGENT B0 ;  /* 0x0000000000007941 */ /* 0x000fea0003800200 */
.L_x_10194:
        /* <DEDUP_REMOVED lines=17> */
.L_x_10197:
        /* <DEDUP_REMOVED lines=26> */
.L_x_10196:
[----:B------:R-:W-:Y:S05]  /*b990*/  EXIT ;  /* 0x000000000000794d */ /* 0x000fea0003800000 */
.L_x_10096:
[----:B------:R-:W-:Y:S01]  /*b9a0*/  HFMA2 R201, -RZ, RZ, 0, 5.9604644775390625e-08 ;  /* 0x00000001ffc97431 */ /* 0x000fe200000001ff */
[----:B------:R-:W-:Y:S02]  /*b9b0*/  MOV R204, R69 ;  /* 0x0000004500cc7202 */ /* 0x000fe40000000f00 */
[----:B------:R-:W-:Y:S02]  /*b9c0*/  MOV R206, RZ ;  /* 0x000000ff00ce7202 */ /* 0x000fe40000000f00 */
[----:B------:R-:W-:-:S07]  /*b9d0*/  MOV R73, 0xffffffff ;  /* 0xffffffff00497802 */ /* 0x000fce0000000f00 */
[----:B01---5:R-:W-:Y:S05]  /*b9e0*/  WARPSYNC.COLLECTIVE R73, `(.L_x_10198) ;  /* 0x0000000049087348 */ /* 0x023fea0003c00000 */
[----:B------:R2:W3:Y:S02]  /*b9f0*/  SHFL.UP P6, R200, R204, R201, R206 ;  /* 0x040000c9ccc87389 */ /* 0x0004e400000c00ce */
[----:B0123-5:R-:W-:Y:S05]  /*ba00*/  ENDCOLLECTIVE ;  /* 0x000000000000791b */ /* 0x02ffea0003800000 */
.L_x_10198:
[----:B------:R-:W-:Y:S02]  /*ba10*/  MOV R204, R75 ;  /* 0x0000004b00cc7202 */ /* 0x000fe40000000f00 */
[----:B------:R-:W-:-:S07]  /*ba20*/  MOV R68, R200 ;  /* 0x000000c800447202 */ /* 0x000fce0000000f00 */
[----:B------:R-:W-:Y:S05]  /*ba30*/  WARPSYNC.COLLECTIVE R73, `(.L_x_10199) ;  /* 0x0000000049087348 */ /* 0x000fea0003c00000 */
[----:B------:R0:W1:Y:S02]  /*ba40*/  SHFL.UP P6, R200, R204, R201, R206 ;  /* 0x040000c9ccc87389 */ /* 0x00006400000c00ce */
[----:B01----:R-:W-:Y:S05]  /*ba50*/  ENDCOLLECTIVE ;  /* 0x000000000000791b */ /* 0x003fea0003800000 */
.L_x_10199:
[----:B------:R-:W-:Y:S02]  /*ba60*/  MOV R204, R198 ;  /* 0x000000c600cc7202 */ /* 0x000fe40000000f00 */
[----:B------:R-:W-:-:S07]  /*ba70*/  MOV R70, R200 ;  /* 0x000000c800467202 */ /* 0x000fce0000000f00 */
[----:B------:R-:W-:Y:S05]  /*ba80*/  WARPSYNC.COLLECTIVE R73, `(.L_x_10200) ;  /* 0x0000000049087348 */ /* 0x000fea0003c00000 */
[----:B------:R0:W1:Y:S02]  /*ba90*/  SHFL.UP P6, R200, R204, R201, R206 ;  /* 0x040000c9ccc87389 */ /* 0x00006400000c00ce */
[----:B01----:R-:W-:Y:S05]  /*baa0*/  ENDCOLLECTIVE ;  /* 0x000000000000791b */ /* 0x003fea0003800000 */
.L_x_10200:
[----:B------:R-:W-:Y:S02]  /*bab0*/  MOV R204, R199 ;  /* 0x000000c700cc7202 */ /* 0x000fe40000000f00 */
[----:B------:R-:W-:-:S07]  /*bac0*/  MOV R72, R200 ;  /* 0x000000c800487202 */ /* 0x000fce0000000f00 */
[----:B------:R-:W-:Y:S05]  /*bad0*/  WARPSYNC.COLLECTIVE R73, `(.L_x_10201) ;  /* 0x0000000049087348 */ /* 0x000fea0003c00000 */
[----:B------:R0:W1:Y:S02]  /*bae0*/  SHFL.UP P6, R200, R204, R201, R206 ;  /* 0x040000c9ccc87389 */ /* 0x00006400000c00ce */
[----:B01----:R-:W-:Y:S05]  /*baf0*/  ENDCOLLECTIVE ;  /* 0x000000000000791b */ /* 0x003fea0003800000 */
.L_x_10201:
        /* <DEDUP_REMOVED lines=15> */
.L_x_10202:
[----:B------:R-:W-:Y:S02]  /*bbf0*/  MOV R204, R75 ;  /* 0x0000004b00cc7202 */ /* 0x000fe40000000f00 */
[----:B------:R-:W-:-:S07]  /*bc00*/  MOV R68, R200 ;  /* 0x000000c800447202 */ /* 0x000fce0000000f00 */
[----:B------:R-:W-:Y:S05]  /*bc10*/  WARPSYNC.COLLECTIVE R73, `(.L_x_10203) ;  /* 0x0000000049087348 */ /* 0x000fea0003c00000 */
[----:B------:R0:W1:Y:S02]  /*bc20*/  SHFL.UP P6, R200, R204, R201, R206 ;  /* 0x040000c9ccc87389 */ /* 0x00006400000c00ce */
[----:B01----:R-:W-:Y:S05]  /*bc30*/  ENDCOLLECTIVE ;  /* 0x000000000000791b */ /* 0x003fea0003800000 */
.L_x_10203:
[----:B------:R-:W-:Y:S02]  /*bc40*/  MOV R204, R198 ;  /* 0x000000c600cc7202 */ /* 0x000fe40000000f00 */
[----:B------:R-:W-:-:S07]  /*bc50*/  MOV R70, R200 ;  /* 0x000000c800467202 */ /* 0x000fce0000000f00 */
[----:B------:R-:W-:Y:S05]  /*bc60*/  WARPSYNC.COLLECTIVE R73, `(.L_x_10204) ;  /* 0x0000000049087348 */ /* 0x000fea0003c00000 */
[----:B------:R0:W1:Y:S02]  /*bc70*/  SHFL.UP P6, R200, R204, R201, R206 ;  /* 0x040000c9ccc87389 */ /* 0x00006400000c00ce */
[----:B01----:R-:W-:Y:S05]  /*bc80*/  ENDCOLLECTIVE ;  /* 0x000000000000791b */ /* 0x003fea0003800000 */
.L_x_10204:
[----:B------:R-:W-:Y:S02]  /*bc90*/  MOV R204, R199 ;  /* 0x000000c700cc7202 */ /* 0x000fe40000000f00 */
[----:B------:R-:W-:-:S07]  /*bca0*/  MOV R72, R200 ;  /* 0x000000c800487202 */ /* 0x000fce0000000f00 */
[----:B------:R-:W-:Y:S05]  /*bcb0*/  WARPSYNC.COLLECTIVE R73, `(.L_x_10205) ;  /* 0x0000000049087348 */ /* 0x000fea0003c00000 */
[----:B------:R0:W1:Y:S02]  /*bcc0*/  SHFL.UP P6, R200, R204, R201, R206 ;  /* 0x040000c9ccc87389 */ /* 0x00006400000c00ce */
[----:B01----:R-:W-:Y:S05]  /*bcd0*/  ENDCOLLECTIVE ;  /* 0x000000000000791b */ /* 0x003fea0003800000 */
.L_x_10205:
        /* <DEDUP_REMOVED lines=15> */
.L_x_10206:
[----:B------:R-:W-:Y:S02]  /*bdd0*/  MOV R204, R75 ;  /* 0x0000004b00cc7202 */ /* 0x000fe40000000f00 */
[----:B------:R-:W-:-:S07]  /*bde0*/  MOV R68, R200 ;  /* 0x000000c800447202 */ /* 0x000fce0000000f00 */
[----:B------:R-:W-:Y:S05]  /*bdf0*/  WARPSYNC.COLLECTIVE R73, `(.L_x_10207) ;  /* 0x0000000049087348 */ /* 0x000fea0003c00000 */
[----:B------:R0:W1:Y:S02]  /*be00*/  SHFL.UP P6, R200, R204, R201, R206 ;  /* 0x040000c9ccc87389 */ /* 0x00006400000c00ce */
[----:B01----:R-:W-:Y:S05]  /*be10*/  ENDCOLLECTIVE ;  /* 0x000000000000791b */ /* 0x003fea0003800000 */
.L_x_10207:
[----:B------:R-:W-:Y:S02]  /*be20*/  MOV R204, R198 ;  /* 0x000000c600cc7202 */ /* 0x000fe40000000f00 */
[----:B------:R-:W-:-:S07]  /*be30*/  MOV R70, R200 ;  /* 0x000000c800467202 */ /* 0x000fce0000000f00 */
[----:B------:R-:W-:Y:S05]  /*be40*/  WARPSYNC.COLLECTIVE R73, `(.L_x_10208) ;  /* 0x0000000049087348 */ /* 0x000fea0003c00000 */
[----:B------:R0:W1:Y:S02]  /*be50*/  SHFL.UP P6, R200, R204, R201, R206 ;  /* 0x040000c9ccc87389 */ /* 0x00006400000c00ce */
[----:B01----:R-:W-:Y:S05]  /*be60*/  ENDCOLLECTIVE ;  /* 0x000000000000791b */ /* 0x003fea0003800000 */
.L_x_10208:
[----:B------:R-:W-:Y:S02]  /*be70*/  MOV R204, R199 ;  /* 0x000000c700cc7202 */ /* 0x000fe40000000f00 */
[----:B------:R-:W-:-:S07]  /*be80*/  MOV R72, R200 ;  /* 0x000000c800487202 */ /* 0x000fce0000000f00 */
[----:B------:R-:W-:Y:S05]  /*be90*/  WARPSYNC.COLLECTIVE R73, `(.L_x_10209) ;  /* 0x0000000049087348 */ /* 0x000fea0003c00000 */
[----:B------:R0:W1:Y:S02]  /*bea0*/  SHFL.UP P6, R200, R204, R201, R206 ;  /* 0x040000c9ccc87389 */ /* 0x00006400000c00ce */
[----:B01----:R-:W-:Y:S05]  /*beb0*/  ENDCOLLECTIVE ;  /* 0x000000000000791b */ /* 0x003fea0003800000 */
.L_x_10209:
        /* <DEDUP_REMOVED lines=15> */
.L_x_10210:
[----:B------:R-:W-:Y:S02]  /*bfb0*/  MOV R204, R75 ;  /* 0x0000004b00cc7202 */ /* 0x000fe40000000f00 */
[----:B------:R-:W-:-:S07]  /*bfc0*/  MOV R68, R200 ;  /* 0x000000c800447202 */ /* 0x000fce0000000f00 */
[----:B------:R-:W-:Y:S05]  /*bfd0*/  WARPSYNC.COLLECTIVE R73, `(.L_x_10211) ;  /* 0x0000000049087348 */ /* 0x000fea0003c00000 */
[----:B------:R0:W1:Y:S02]  /*bfe0*/  SHFL.UP P6, R200, R204, R201, R206 ;  /* 0x040000c9ccc87389 */ /* 0x00006400000c00ce */
[----:B01----:R-:W-:Y:S05]  /*bff0*/  ENDCOLLECTIVE ;  /* 0x000000000000791b */ /* 0x003fea0003800000 */
.L_x_10211:
[----:B------:R-:W-:Y:S02]  /*c000*/  MOV R204, R198 ;  /* 0x000000c600cc7202 */ /* 0x000fe40000000f00 */
[----:B------:R-:W-:-:S07]  /*c010*/  MOV R70, R200 ;  /* 0x000000c800467202 */ /* 0x000fce0000000f00 */
[----:B------:R-:W-:Y:S05]  /*c020*/  WARPSYNC.COLLECTIVE R73, `(.L_x_10212) ;  /* 0x0000000049087348 */ /* 0x000fea0003c00000 */
[----:B------:R0:W1:Y:S02]  /*c030*/  SHFL.UP P6, R200, R204, R201, R206 ;  /* 0x040000c9ccc87389 */ /* 0x00006400000c00ce */
[----:B01----:R-:W-:Y:S05]  /*c040*/  ENDCOLLECTIVE ;  /* 0x000000000000791b */ /* 0x003fea0003800000 */
.L_x_10212:
[----:B------:R-:W-:Y:S02]  /*c050*/  MOV R204, R199 ;  /* 0x000000c700cc7202 */ /* 0x000fe40000000f00 */
[----:B------:R-:W-:-:S07]  /*c060*/  MOV R72, R200 ;  /* 0x000000c800487202 */ /* 0x000fce0000000f00 */
[----:B------:R-:W-:Y:S05]  /*c070*/  WARPSYNC.COLLECTIVE R73, `(.L_x_10213) ;  /* 0x0000000049087348 */ /* 0x000fea0003c00000 */
[----:B------:R0:W1:Y:S02]  /*c080*/  SHFL.UP P6, R200, R204, R201, R206 ;  /* 0x040000c9ccc87389 */ /* 0x00006400000c00ce */
[----:B01----:R-:W-:Y:S05]  /*c090*/  ENDCOLLECTIVE ;  /* 0x000000000000791b */ /* 0x003fea0003800000 */
.L_x_10213:
        /* <DEDUP_REMOVED lines=15> */
.L_x_10214:
[----:B------:R-:W-:Y:S02]  /*c190*/  MOV R204, R75 ;  /* 0x0000004b00cc7202 */ /* 0x000fe40000000f00 */
[----:B------:R-:W-:-:S07]  /*c1a0*/  MOV R68, R200 ;  /* 0x000000c800447202 */ /* 0x000fce0000000f00 */
[----:B------:R-:W-:Y:S05]  /*c1b0*/  WARPSYNC.COLLECTIVE R73, `(.L_x_10215) ;  /* 0x0000000049087348 */ /* 0x000fea0003c00000 */
[----:B------:R0:W1:Y:S02]  /*c1c0*/  SHFL.UP P6, R200, R204, R201, R206 ;  /* 0x040000c9ccc87389 */ /* 0x00006400000c00ce */
[----:B01----:R-:W-:Y:S05]  /*c1d0*/  ENDCOLLECTIVE ;  /* 0x000000000000791b */ /* 0x003fea0003800000 */
.L_x_10215:
[----:B------:R-:W-:Y:S02]  /*c1e0*/  MOV R204, R198 ;  /* 0x000000c600cc7202 */ /* 0x000fe40000000f00 */
[----:B------:R-:W-:-:S07]  /*c1f0*/  MOV R70, R200 ;  /* 0x000000c800467202 */ /* 0x000fce0000000f00 */
[----:B------:R-:W-:Y:S05]  /*c200*/  WARPSYNC.COLLECTIVE R73, `(.L_x_10216) ;  /* 0x0000000049087348 */ /* 0x000fea0003c00000 */
[----:B------:R0:W1:Y:S02]  /*c210*/  SHFL.UP P6, R200, R204, R201, R206 ;  /* 0x040000c9ccc87389 */ /* 0x00006400000c00ce */
[----:B01----:R-:W-:Y:S05]  /*c220*/  ENDCOLLECTIVE ;  /* 0x000000000000791b */ /* 0x003fea0003800000 */
.L_x_10216:
[----:B------:R-:W-:Y:S02]  /*c230*/  MOV R204, R199 ;  /* 0x000000c700cc7202 */ /* 0x000fe40000000f00 */
[----:B------:R-:W-:-:S07]  /*c240*/  MOV R72, R200 ;  /* 0x000000c800487202 */ /* 0x000fce0000000f00 */
[----:B------:R-:W-:Y:S05]  /*c250*/  WARPSYNC.COLLECTIVE R73, `(.L_x_10217) ;  /* 0x0000000049087348 */ /* 0x000fea0003c00000 */
[----:B------:R0:W1:Y:S02]  /*c260*/  SHFL.UP P6, R200, R204, R201, R206 ;  /* 0x040000c9ccc87389 */ /* 0x00006400000c00ce */
[----:B01----:R-:W-:Y:S05]  /*c270*/  ENDCOLLECTIVE ;  /* 0x000000000000791b */ /* 0x003fea0003800000 */
.L_x_10217:
[----:B------:R-:W-:Y:S05]  /*c280*/  BRA `(.L_x_10218) ;  /* 0xffffff8c00347947 */ /* 0x000fea000383ffff */
.L_x_10097:
        /* <DEDUP_REMOVED lines=8> */
.L_x_10220:
[----:B------:R-:W-:Y:S05]  /*c310*/  BSYNC B0 ;  /* 0x0000000000007941 */ /* 0x000fea0003800000 */
.L_x_10219:
[----:B------:R-:W-:Y:S05]  /*c320*/  BRA `(.L_x_10221) ;  /* 0xffffff8c00407947 */ /* 0x000fea000383ffff */
.L_x_10098:
        /* <DEDUP_REMOVED lines=8> */
.L_x_10223:
[----:B------:R-:W-:Y:S05]  /*c3b0*/  BSYNC B0 ;  /* 0x0000000000007941 */ /* 0x000fea0003800000 */
.L_x_10222:
[----:B------:R-:W-:Y:S05]  /*c3c0*/  BRA `(.L_x_10224) ;  /* 0xffffff8c00207947 */ /* 0x000fea000383ffff */
.L_x_10099:
        /* <DEDUP_REMOVED lines=8> */
.L_x_10226:
[----:B------:R-:W-:Y:S05]  /*c450*/  BSYNC B0 ;  /* 0x0000000000007941 */ /* 0x000fea0003800000 */
.L_x_10225:
[----:B------:R-:W-:Y:S05]  /*c460*/  BRA `(.L_x_10227) ;  /* 0xffffff8c00007947 */ /* 0x000fea000383ffff */
.L_x_10100:
        /* <DEDUP_REMOVED lines=8> */
.L_x_10229:
[----:B------:R-:W-:Y:S05]  /*c4f0*/  BSYNC B0 ;  /* 0x0000000000007941 */ /* 0x000fea0003800000 */
.L_x_10228:
[----:B------:R-:W-:Y:S05]  /*c500*/  BRA `(.L_x_10230) ;  /* 0xffffff8800e07947 */ /* 0x000fea000383ffff */
.L_x_10101:
        /* <DEDUP_REMOVED lines=8> */
.L_x_10232:
[----:B------:R-:W-:Y:S05]  /*c590*/  BSYNC B0 ;  /* 0x0000000000007941 */ /* 0x000fea0003800000 */
.L_x_10231:
        /* <DEDUP_REMOVED lines=10> */
.L_x_10233:
[----:B------:R-:W-:Y:S02]  /*c640*/  MOV R70, 0x1f ;  /* 0x0000001f00467802 */ /* 0x000fe40000000f00 */
[----:B------:R-:W-:Y:S02]  /*c650*/  MOV R204, R198 ;  /* 0x000000c600cc7202 */ /* 0x000fe40000000f00 */
[----:B------:R-:W-:-:S07]  /*c660*/  MOV R75, R200 ;  /* 0x000000c8004b7202 */ /* 0x000fce0000000f00 */
[----:B------:R-:W-:Y:S05]  /*c670*/  WARPSYNC.COLLECTIVE R73, `(.L_x_10234) ;  /* 0x0000000049087348 */ /* 0x000fea0003c00000 */
[----:B------:R0:W1:Y:S02]  /*c680*/  SHFL.UP P6, R200, R204, R201, R206 ;  /* 0x040000c9ccc87389 */ /* 0x00006400000c00ce */
[----:B01----:R-:W-:Y:S05]  /*c690*/  ENDCOLLECTIVE ;  /* 0x000000000000791b */ /* 0x003fea0003800000 */
.L_x_10234:
[----:B------:R-:W-:Y:S02]  /*c6a0*/  MOV R204, R199 ;  /* 0x000000c700cc7202 */ /* 0x000fe40000000f00 */
[----:B------:R-:W-:-:S07]  /*c6b0*/  MOV R198, R200 ;  /* 0x000000c800c67202 */ /* 0x000fce0000000f00 */
[----:B------:R-:W-:Y:S05]  /*c6c0*/  WARPSYNC.COLLECTIVE R73, `(.L_x_10235) ;  /* 0x0000000049087348 */ /* 0x000fea0003c00000 */
[----:B------:R0:W1:Y:S02]  /*c6d0*/  SHFL.UP P6, R200, R204, R201, R206 ;  /* 0x040000c9ccc87389 */ /* 0x00006400000c00ce */
[----:B01----:R-:W-:Y:S05]  /*c6e0*/  ENDCOLLECTIVE ;  /* 0x000000000000791b */ /* 0x003fea0003800000 */
.L_x_10235:
[----:B------:R-:W-:Y:S05]  /*c6f0*/  WARPSYNC.COLLECTIVE R73, `(.L_x_10236) ;  /* 0x0000000049087348 */ /* 0x000fea0003c00000 */
[----:B------:R0:W1:Y:S02]  /*c700*/  SHFL.IDX P3, R68, R72, R71, R70 ;  /* 0x0000004748447389 */ /* 0x0000640000060046 */
[----:B01----:R-:W-:Y:S05]  /*c710*/  ENDCOLLECTIVE ;  /* 0x000000000000791b */ /* 0x003fea0003800000 */
.L_x_10236:
[----:B------:R-:W-:Y:S02]  /*c720*/  MOV R72, R65 ;  /* 0x0000004100487202 */ /* 0x000fe40000000f00 */
[----:B------:R-:W-:Y:S02]  /*c730*/  MOV R199, R200 ;  /* 0x000000c800c77202 */ /* 0x000fe40000000f00 */
[----:B------:R-:W-:-:S07]  /*c740*/  MOV R64, R68 ;  /* 0x0000004400407202 */ /* 0x000fce0000000f00 */
[----:B------:R-:W-:Y:S05]  /*c750*/  WARPSYNC.COLLECTIVE R73, `(.L_x_10237) ;  /* 0x0000000049087348 */ /* 0x000fea0003c00000 */
[----:B------:R0:W1:Y:S02]  /*c760*/  SHFL.IDX P3, R68, R72, R71, R70 ;  /* 0x0000004748447389 */ /* 0x0000640000060046 */
[----:B01----:R-:W-:Y:S05]  /*c770*/  ENDCOLLECTIVE ;  /* 0x000000000000791b */ /* 0x003fea0003800000 */
.L_x_10237:
[----:B------:R-:W-:Y:S02]  /*c780*/  MOV R72, R66 ;  /* 0x0000004200487202 */ /* 0x000fe40000000f00 */
[----:B------:R-:W-:-:S07]  /*c790*/  MOV R200, R68 ;  /* 0x0000004400c87202 */ /* 0x000fce0000000f00 */
[----:B------:R-:W-:Y:S05]  /*c7a0*/  WARPSYNC.COLLECTIVE R73, `(.L_x_10238) ;  /* 0x0000000049087348 */ /* 0x000fea0003c00000 */
[----:B------:R0:W1:Y:S02]  /*c7b0*/  SHFL.IDX P3, R68, R72, R71, R70 ;  /* 0x0000004748447389 */ /* 0x0000640000060046 */
[----:B01----:R-:W-:Y:S05]  /*c7c0*/  ENDCOLLECTIVE ;  /* 0x000000000000791b */ /* 0x003fea0003800000 */
.L_x_10238:
[----:B------:R-:W-:Y:S02]  /*c7d0*/  MOV R72, R67 ;  /* 0x0000004300487202 */ /* 0x000fe40000000f00 */
[----:B------:R-:W-:-:S07]  /*c7e0*/  MOV R66, R68 ;  /* 0x0000004400427202 */ /* 0x000fce0000000f00 */
[----:B------:R-:W-:Y:S05]  /*c7f0*/  WARPSYNC.COLLECTIVE R73, `(.L_x_10239) ;  /* 0x0000000049087348 */ /* 0x000fea0003c00000 */
[----:B------:R0:W1:Y:S02]  /*c800*/  SHFL.IDX P3, R68, R72, R71, R70 ;  /* 0x0000004748447389 */ /* 0x0000640000060046 */
[----:B01----:R-:W-:Y:S05]  /*c810*/  ENDCOLLECTIVE ;  /* 0x000000000000791b */ /* 0x003fea0003800000 */
.L_x_10239:
[----:B------:R-:W-:Y:S01]  /*c820*/  MOV R67, R68 ;  /* 0x0000004400437202 */ /* 0x000fe20000000f00 */
[----:B------:R-:W-:Y:S06]  /*c830*/  BRA `(.L_x_10240) ;  /* 0xffffff88003c7947 */ /* 0x000fec000383ffff */
.L_x_10104:
[----:B------:R-:W-:Y:S01]  /*c840*/  HFMA2 R69, -RZ, RZ, 0, 5.9604644775390625e-08 ;  /* 0x00000001ff457431 */ /* 0x000fe200000001ff */
[----:B------:R-:W-:Y:S02]  /*c850*/  MOV R68, R250 ;  /* 0x000000fa00447202 */ /* 0x000fe40000000f00 */
[----:B------:R-:W-:Y:S02]  /*c860*/  MOV R252, 0x1f ;  /* 0x0000001f00fc7802 */ /* 0x000fe40000000f00 */
[----:B------:R-:W-:-:S07]  /*c870*/  MOV R73, 0xffffffff ;  /* 0xffffffff00497802 */ /* 0x000fce0000000f00 */
[----:B0-----:R-:W-:Y:S05]  /*c880*/  WARPSYNC.COLLECTIVE R73, `(.L_x_10241) ;  /* 0x0000000049087348 */ /* 0x001fea0003c00000 */
[----:B------:R1:W2:Y:S02]  /*c890*/  SHFL.DOWN P0, R251, R68, R69, R252 ;  /* 0x0800004544fb7389 */ /* 0x0002a400000000fc */
[----:B012---:R-:W-:Y:S05]  /*c8a0*/  ENDCOLLECTIVE ;  /* 0x000000000000791b */ /* 0x007fea0003800000 */
.L_x_10241:
[----:B------:R-:W-:Y:S02]  /*c8b0*/  MOV R68, R74 ;  /* 0x0000004a00447202 */ /* 0x000fe40000000f00 */
[----:B------:R-:W-:-:S07]  /*c8c0*/  MOV R247, R251 ;  /* 0x000000fb00f77202 */ /* 0x000fce0000000f00 */
[----:B------:R-:W-:Y:S05]  /*c8d0*/  WARPSYNC.COLLECTIVE R73, `(.L_x_10242) ;  /* 0x0000000049087348 */ /* 0x000fea0003c00000 */
[----:B------:R0:W1:Y:S02]  /*c8e0*/  SHFL.DOWN P0, R251, R68, R69, R252 ;  /* 0x0800004544fb7389 */ /* 0x00006400000000fc */
[----:B01----:R-:W-:Y:S05]  /*c8f0*/  ENDCOLLECTIVE ;  /* 0x000000000000791b */ /* 0x003fea0003800000 */
.L_x_10242:
[----:B------:R-:W-:Y:S02]  /*c900*/  MOV R68, R75 ;  /* 0x0000004b00447202 */ /* 0x000fe40000000f00 */
[----:B------:R-:W-:-:S07]  /*c910*/  MOV R245, R251 ;  /* 0x000000fb00f57202 */ /* 0x000fce0000000f00 */
[----:B------:R-:W-:Y:S05]  /*c920*/  WARPSYNC.COLLECTIVE R73, `(.L_x_10243) ;  /* 0x0000000049087348 */ /* 0x000fea0003c00000 */
[----:B------:R0:W1:Y:S02]  /*c930*/  SHFL.DOWN P0, R251, R68, R69, R252 ;  /* 0x0800004544fb7389 */ /* 0x00006400000000fc */
[----:B01----:R-:W-:Y:S05]  /*c940*/  ENDCOLLECTIVE ;  /* 0x000000000000791b */ /* 0x003fea0003800000 */
.L_x_10243:
[----:B------:R-:W-:Y:S02]  /*c950*/  MOV R68, R249 ;  /* 0x000000f900447202 */ /* 0x000fe40000000f00 */
[----:B------:R-:W-:-:S07]  /*c960*/  MOV R71, R251 ;  /* 0x000000fb00477202 */ /* 0x000fce0000000f00 */
[----:B------:R-:W-:Y:S05]  /*c970*/  WARPSYNC.COLLECTIVE R73, `(.L_x_10244) ;  /* 0x0000000049087348 */ /* 0x000fea0003c00000 */
[----:B------:R0:W1:Y:S02]  /*c980*/  SHFL.DOWN P0, R251, R68, R69, R252 ;  /* 0x0800004544fb7389 */ /* 0x00006400000000fc */
[----:B01----:R-:W-:Y:S05]  /*c990*/  ENDCOLLECTIVE ;  /* 0x000000000000791b */ /* 0x003fea0003800000 */
.L_x_10244:
[----:B------:R-:W-:Y:S05]  /*c9a0*/  BRA `(.L_x_10245) ;  /* 0xffffff9c00287947 */ /* 0x000fea000383ffff */
.L_x_10107:
        /* <DEDUP_REMOVED lines=8> */
.L_x_10247:
[----:B------:R-:W-:Y:S05]  /*ca30*/  BSYNC B1 ;  /* 0x0000000000017941 */ /* 0x000fea0003800000 */
.L_x_10246:
        /* <DEDUP_REMOVED lines=8> */
.L_x_10248:
[----:B------:R-:W-:Y:S02]  /*cac0*/  MOV R68, R75 ;  /* 0x0000004b00447202 */ /* 0x000fe40000000f00 */
[----:B------:R-:W-:-:S07]  /*cad0*/  MOV R245, R251 ;  /* 0x000000fb00f57202 */ /* 0x000fce0000000f00 */
[----:B------:R-:W-:Y:S05]  /*cae0*/  WARPSYNC.COLLECTIVE R73, `(.L_x_10249) ;  /* 0x0000000049087348 */ /* 0x000fea0003c00000 */
[----:B------:R0:W1:Y:S02]  /*caf0*/  SHFL.DOWN P0, R251, R68, R69, R252 ;  /* 0x0800004544fb7389 */ /* 0x00006400000000fc */
[----:B01----:R-:W-:Y:S05]  /*cb00*/  ENDCOLLECTIVE ;  /* 0x000000000000791b */ /* 0x003fea0003800000 */
.L_x_10249:
[----:B------:R-:W-:Y:S02]  /*cb10*/  MOV R68, R249 ;  /* 0x000000f900447202 */ /* 0x000fe40000000f00 */
[----:B------:R-:W-:-:S07]  /*cb20*/  MOV R247, R251 ;  /* 0x000000fb00f77202 */ /* 0x000fce0000000f00 */
[----:B------:R-:W-:Y:S05]  /*cb30*/  WARPSYNC.COLLECTIVE R73, `(.L_x_10250) ;  /* 0x0000000049087348 */ /* 0x000fea0003c00000 */
[----:B------:R0:W1:Y:S02]  /*cb40*/  SHFL.DOWN P0, R251, R68, R69, R252 ;  /* 0x0800004544fb7389 */ /* 0x00006400000000fc */
[----:B01----:R-:W-:Y:S05]  /*cb50*/  ENDCOLLECTIVE ;  /* 0x000000000000791b */ /* 0x003fea0003800000 */
.L_x_10250:
[----:B------:R-:W-:Y:S05]  /*cb60*/  BRA `(.L_x_10251) ;  /* 0xffffff9c00087947 */ /* 0x000fea000383ffff */
.L_x_10110:
        /* <DEDUP_REMOVED lines=8> */
.L_x_10253:
[----:B------:R-:W-:Y:S05]  /*cbf0*/  BSYNC B1 ;  /* 0x0000000000017941 */ /* 0x000fea0003800000 */
.L_x_10252:
        /* <DEDUP_REMOVED lines=8> */
.L_x_10254:
[----:B------:R-:W-:Y:S02]  /*cc80*/  MOV R68, R75 ;  /* 0x0000004b00447202 */ /* 0x000fe40000000f00 */
[----:B------:R-:W-:-:S07]  /*cc90*/  MOV R245, R251 ;  /* 0x000000fb00f57202 */ /* 0x000fce0000000f00 */
[----:B------:R-:W-:Y:S05]  /*cca0*/  WARPSYNC.COLLECTIVE R73, `(.L_x_10255) ;  /* 0x0000000049087348 */ /* 0x000fea0003c00000 */
[----:B------:R0:W1:Y:S02]  /*ccb0*/  SHFL.DOWN P0, R251, R68, R69, R252 ;  /* 0x0800004544fb7389 */ /* 0x00006400000000fc */
[----:B01----:R-:W-:Y:S05]  /*ccc0*/  ENDCOLLECTIVE ;  /* 0x000000000000791b */ /* 0x003fea0003800000 */
.L_x_10255:
[----:B------:R-:W-:Y:S02]  /*ccd0*/  MOV R68, R249 ;  /* 0x000000f900447202 */ /* 0x000fe40000000f00 */
[----:B------:R-:W-:-:S07]  /*cce0*/  MOV R247, R251 ;  /* 0x000000fb00f77202 */ /* 0x000fce0000000f00 */
[----:B------:R-:W-:Y:S05]  /*ccf0*/  WARPSYNC.COLLECTIVE R73, `(.L_x_10256) ;  /* 0x0000000049087348 */ /* 0x000fea0003c00000 */
[----:B------:R0:W1:Y:S02]  /*cd00*/  SHFL.DOWN P0, R251, R68, R69, R252 ;  /* 0x0800004544fb7389 */ /* 0x00006400000000fc */
[----:B01----:R-:W-:Y:S05]  /*cd10*/  ENDCOLLECTIVE ;  /* 0x000000000000791b */ /* 0x003fea0003800000 */
.L_x_10256:
[----:B------:R-:W-:Y:S05]  /*cd20*/  BRA `(.L_x_10257) ;  /* 0xffffff9800e87947 */ /* 0x000fea000383ffff */
.L_x_10113:
        /* <DEDUP_REMOVED lines=8> */
.L_x_10259:
[----:B------:R-:W-:Y:S05]  /*cdb0*/  BSYNC B1 ;  /* 0x0000000000017941 */ /* 0x000fea0003800000 */
.L_x_10258:
        /* <DEDUP_REMOVED lines=8> */
.L_x_10260:
[----:B------:R-:W-:Y:S02]  /*ce40*/  MOV R68, R75 ;  /* 0x0000004b00447202 */ /* 0x000fe40000000f00 */
[----:B------:R-:W-:-:S07]  /*ce50*/  MOV R245, R251 ;  /* 0x000000fb00f57202 */ /* 0x000fce0000000f00 */
[----:B------:R-:W-:Y:S05]  /*ce60*/  WARPSYNC.COLLECTIVE R73, `(.L_x_10261) ;  /* 0x0000000049087348 */ /* 0x000fea0003c00000 */
[----:B------:R0:W1:Y:S02]  /*ce70*/  SHFL.DOWN P0, R251, R68, R69, R252 ;  /* 0x0800004544fb7389 */ /* 0x00006400000000fc */
[----:B01----:R-:W-:Y:S05]  /*ce80*/  ENDCOLLECTIVE ;  /* 0x000000000000791b */ /* 0x003fea0003800000 */
.L_x_10261:
[----:B------:R-:W-:Y:S02]  /*ce90*/  MOV R68, R249 ;  /* 0x000000f900447202 */ /* 0x000fe40000000f00 */
[----:B------:R-:W-:-:S07]  /*cea0*/  MOV R247, R251 ;  /* 0x000000fb00f77202 */ /* 0x000fce0000000f00 */
[----:B------:R-:W-:Y:S05]  /*ceb0*/  WARPSYNC.COLLECTIVE R73, `(.L_x_10262) ;  /* 0x0000000049087348 */ /* 0x000fea0003c00000 */
[----:B------:R0:W1:Y:S02]  /*cec0*/  SHFL.DOWN P0, R251, R68, R69, R252 ;  /* 0x0800004544fb7389 */ /* 0x00006400000000fc */
[----:B01----:R-:W-:Y:S05]  /*ced0*/  ENDCOLLECTIVE ;  /* 0x000000000000791b */ /* 0x003fea0003800000 */
.L_x_10262:
[----:B------:R-:W-:Y:S05]  /*cee0*/  BRA `(.L_x_10263) ;  /* 0xffffff9800c87947 */ /* 0x000fea000383ffff */
.L_x_10116:
        /* <DEDUP_REMOVED lines=8> */
.L_x_10265:
[----:B------:R-:W-:Y:S05]  /*cf70*/  BSYNC B1 ;  /* 0x0000000000017941 */ /* 0x000fea0003800000 */
.L_x_10264:
        /* <DEDUP_REMOVED lines=8> */
.L_x_10266:
[----:B------:R-:W-:Y:S02]  /*d000*/  MOV R68, R75 ;  /* 0x0000004b00447202 */ /* 0x000fe40000000f00 */
[----:B------:R-:W-:-:S07]  /*d010*/  MOV R245, R251 ;  /* 0x000000fb00f57202 */ /* 0x000fce0000000f00 */
[----:B------:R-:W-:Y:S05]  /*d020*/  WARPSYNC.COLLECTIVE R73, `(.L_x_10267) ;  /* 0x0000000049087348 */ /* 0x000fea0003c00000 */
[----:B------:R0:W1:Y:S02]  /*d030*/  SHFL.DOWN P0, R251, R68, R69, R252 ;  /* 0x0800004544fb7389 */ /* 0x00006400000000fc */
[----:B01----:R-:W-:Y:S05]  /*d040*/  ENDCOLLECTIVE ;  /* 0x000000000000791b */ /* 0x003fea0003800000 */
.L_x_10267:
[----:B------:R-:W-:Y:S02]  /*d050*/  MOV R68, R249 ;  /* 0x000000f900447202 */ /* 0x000fe40000000f00 */
[----:B------:R-:W-:-:S07]  /*d060*/  MOV R247, R251 ;  /* 0x000000fb00f77202 */ /* 0x000fce0000000f00 */
[----:B------:R-:W-:Y:S05]  /*d070*/  WARPSYNC.COLLECTIVE R73, `(.L_x_10268) ;  /* 0x0000000049087348 */ /* 0x000fea0003c00000 */
[----:B------:R0:W1:Y:S02]  /*d080*/  SHFL.DOWN P0, R251, R68, R69, R252 ;  /* 0x0800004544fb7389 */ /* 0x00006400000000fc */
[----:B01----:R-:W-:Y:S05]  /*d090*/  ENDCOLLECTIVE ;  /* 0x000000000000791b */ /* 0x003fea0003800000 */
.L_x_10268:
[----:B------:R-:W-:Y:S05]  /*d0a0*/  BRA `(.L_x_10269) ;  /* 0xffffff9800a87947 */ /* 0x000fea000383ffff */
.L_x_10119:
        /* <DEDUP_REMOVED lines=8> */
.L_x_10271:
[----:B------:R-:W-:Y:S05]  /*d130*/  BSYNC B1 ;  /* 0x0000000000017941 */ /* 0x000fea0003800000 */
.L_x_10270:
        /* <DEDUP_REMOVED lines=8> */
.L_x_10272:
[----:B------:R-:W-:Y:S02]  /*d1c0*/  MOV R72, R75 ;  /* 0x0000004b00487202 */ /* 0x000fe40000000f00 */
[----:B------:R-:W-:-:S07]  /*d1d0*/  MOV R246, R68 ;  /* 0x0000004400f67202 */ /* 0x000fce0000000f00 */
[----:B------:R-:W-:Y:S05]  /*d1e0*/  WARPSYNC.COLLECTIVE R73, `(.L_x_10273) ;  /* 0x0000000049087348 */ /* 0x000fea0003c00000 */
[----:B------:R0:W1:Y:S02]  /*d1f0*/  SHFL.IDX P3, R68, R72, R71, R70 ;  /* 0x0000004748447389 */ /* 0x0000640000060046 */
[----:B01----:R-:W-:Y:S05]  /*d200*/  ENDCOLLECTIVE ;  /* 0x000000000000791b */ /* 0x003fea0003800000 */
.L_x_10273:
        /* <DEDUP_REMOVED lines=15> */
.L_x_10274:
[----:B------:R-:W-:Y:S02]  /*d300*/  MOV R252, 0x1f ;  /* 0x0000001f00fc7802 */ /* 0x000fe40000000f00 */
[----:B------:R-:W-:Y:S01]  /*d310*/  MOV R72, R60 ;  /* 0x0000003c00487202 */ /* 0x000fe20000000f00 */
[----:B------:R-:W-:Y:S01]  /*d320*/  FADD.FTZ R247, R68, R247 ;  /* 0x000000f744f77221 */ /* 0x000fe20000010000 */
[----:B------:R-:W-:-:S07]  /*d330*/  MOV R68, R250 ;  /* 0x000000fa00447202 */ /* 0x000fce0000000f00 */
[----:B------:R-:W-:Y:S05]  /*d340*/  WARPSYNC.COLLECTIVE R73, `(.L_x_10275) ;  /* 0x0000000049087348 */ /* 0x000fea0003c00000 */
[----:B------:R0:W1:Y:S02]  /*d350*/  SHFL.DOWN P0, R251, R68, R69, R252 ;  /* 0x0800004544fb7389 */ /* 0x00006400000000fc */
[----:B01----:R-:W-:Y:S05]  /*d360*/  ENDCOLLECTIVE ;  /* 0x000000000000791b */ /* 0x003fea0003800000 */
.L_x_10275:
[----:B------:R-:W-:Y:S02]  /*d370*/  MOV R68, R74 ;  /* 0x0000004a00447202 */ /* 0x000fe40000000f00 */
[----:B------:R-:W-:-:S07]  /*d380*/  MOV R250, R251 ;  /* 0x000000fb00fa7202 */ /* 0x000fce0000000f00 */
[----:B------:R-:W-:Y:S05]  /*d390*/  WARPSYNC.COLLECTIVE R73, `(.L_x_10276) ;  /* 0x0000000049087348 */ /* 0x000fea0003c00000 */
[----:B------:R0:W1:Y:S02]  /*d3a0*/  SHFL.DOWN P0, R251, R68, R69, R252 ;  /* 0x0800004544fb7389 */ /* 0x00006400000000fc */
[----:B01----:R-:W-:Y:S05]  /*d3b0*/  ENDCOLLECTIVE ;  /* 0x000000000000791b */ /* 0x003fea0003800000 */
.L_x_10276:
[----:B------:R-:W-:Y:S02]  /*d3c0*/  MOV R68, R75 ;  /* 0x0000004b00447202 */ /* 0x000fe40000000f00 */
[----:B------:R-:W-:-:S07]  /*d3d0*/  MOV R74, R251 ;  /* 0x000000fb004a7202 */ /* 0x000fce0000000f00 */
[----:B------:R-:W-:Y:S05]  /*d3e0*/  WARPSYNC.COLLECTIVE R73, `(.L_x_10277) ;  /* 0x0000000049087348 */ /* 0x000fea0003c00000 */
[----:B------:R0:W1:Y:S02]  /*d3f0*/  SHFL.DOWN P0, R251, R68, R69, R252 ;  /* 0x0800004544fb7389 */ /* 0x00006400000000fc */
[----:B01----:R-:W-:Y:S05]  /*d400*/  ENDCOLLECTIVE ;  /* 0x000000000000791b */ /* 0x003fea0003800000 */
.L_x_10277:
[----:B------:R-:W-:Y:S02]  /*d410*/  MOV R68, R249 ;  /* 0x000000f900447202 */ /* 0x000fe40000000f00 */
[----:B------:R-:W-:-:S07]  /*d420*/  MOV R75, R251 ;  /* 0x000000fb004b7202 */ /* 0x000fce0000000f00 */
[----:B------:R-:W-:Y:S05]  /*d430*/  WARPSYNC.COLLECTIVE R73, `(.L_x_10278) ;  /* 0x0000000049087348 */ /* 0x000fea0003c00000 */
[----:B------:R0:W1:Y:S02]  /*d440*/  SHFL.DOWN P0, R251, R68, R69, R252 ;  /* 0x0800004544fb7389 */ /* 0x00006400000000fc */
[----:B01----:R-:W-:Y:S05]  /*d450*/  ENDCOLLECTIVE ;  /* 0x000000000000791b */ /* 0x003fea0003800000 */
.L_x_10278:
[----:B------:R-:W-:Y:S05]  /*d460*/  WARPSYNC.COLLECTIVE R73, `(.L_x_10279) ;  /* 0x0000000049087348 */ /* 0x000fea0003c00000 */
[----:B------:R0:W1:Y:S02]  /*d470*/  SHFL.IDX P3, R68, R72, R71, R70 ;  /* 0x0000004748447389 */ /* 0x0000640000060046 */
[----:B01----:R-:W-:Y:S05]  /*d480*/  ENDCOLLECTIVE ;  /* 0x000000000000791b */ /* 0x003fea0003800000 */
.L_x_10279:
[----:B------:R-:W-:Y:S02]  /*d490*/  MOV R72, R61 ;  /* 0x0000003d00487202 */ /* 0x000fe40000000f00 */
[----:B------:R-:W-:Y:S02]  /*d4a0*/  MOV R249, R251 ;  /* 0x000000fb00f97202 */ /* 0x000fe40000000f00 */
[----:B------:R-:W-:-:S07]  /*d4b0*/  MOV R252, R68 ;  /* 0x0000004400fc7202 */ /* 0x000fce0000000f00 */
[----:B------:R-:W-:Y:S05]  /*d4c0*/  WARPSYNC.COLLECTIVE R73, `(.L_x_10280) ;  /* 0x0000000049087348 */ /* 0x000fea0003c00000 */
[----:B------:R0:W1:Y:S02]  /*d4d0*/  SHFL.IDX P3, R68, R72, R71, R70 ;  /* 0x0000004748447389 */ /* 0x0000640000060046 */
[----:B01----:R-:W-:Y:S05]  /*d4e0*/  ENDCOLLECTIVE ;  /* 0x000000000000791b */ /* 0x003fea0003800000 */
.L_x_10280:
[----:B------:R-:W-:Y:S02]  /*d4f0*/  MOV R72, R62 ;  /* 0x0000003e00487202 */ /* 0x000fe40000000f00 */
[----:B------:R-:W-:-:S07]  /*d500*/  MOV R69, R68 ;  /* 0x0000004400457202 */ /* 0x000fce0000000f00 */
[----:B------:R-:W-:Y:S05]  /*d510*/  WARPSYNC.COLLECTIVE R73, `(.L_x_10281) ;  /* 0x0000000049087348 */ /* 0x000fea0003c00000 */
[----:B------:R0:W1:Y:S02]  /*d520*/  SHFL.IDX P3, R68, R72, R71, R70 ;  /* 0x0000004748447389 */ /* 0x0000640000060046 */
[----:B01----:R-:W-:Y:S05]  /*d530*/  ENDCOLLECTIVE ;  /* 0x000000000000791b */ /* 0x003fea0003800000 */
.L_x_10281:
[----:B------:R-:W-:Y:S02]  /*d540*/  MOV R72, R63 ;  /* 0x0000003f00487202 */ /* 0x000fe40000000f00 */
[----:B------:R-:W-:-:S07]  /*d550*/  MOV R251, R68 ;  /* 0x0000004400fb7202 */ /* 0x000fce0000000f00 */
[----:B------:R-:W-:Y:S05]  /*d560*/  WARPSYNC.COLLECTIVE R73, `(.L_x_10282) ;  /* 0x0000000049087348 */ /* 0x000fea0003c00000 */
[----:B------:R0:W1:Y:S02]  /*d570*/  SHFL.IDX P3, R68, R72, R71, R70 ;  /* 0x0000004748447389 */ /* 0x0000640000060046 */
[----:B01----:R-:W-:Y:S05]  /*d580*/  ENDCOLLECTIVE ;  /* 0x000000000000791b */ /* 0x003fea0003800000 */
.L_x_10282:
[----:B------:R-:W-:Y:S02]  /*d590*/  MOV R71, R68 ;  /* 0x0000004400477202 */ /* 0x000fe40000000f00 */
[----:B------:R-:W-:Y:S01]  /*d5a0*/  MOV R68, R252 ;  /* 0x000000fc00447202 */ /* 0x000fe20000000f00 */
[----:B------:R-:W-:Y:S06]  /*d5b0*/  BRA `(.L_x_10283) ;  /* 0xffffff9800007947 */ /* 0x000fec000383ffff */
.L_x_10284:
        /* <DEDUP_REMOVED lines=12> */
.L_x_18717:


//--------------------- .text._Z25selective_scan_bwd_kernelI32Selective_Scan_bwd_kernel_traitsILi64ELi16ELb1ELb0ELb1ELb1ELb0EN3c108BFloat16ENS1_7complexIfEEEEv12SSMParamsBwd --------------------------
	.section	.text._Z25selective_scan_bwd_kernelI32Selective_Scan_bwd_kernel_traitsILi64ELi16ELb1ELb0ELb1ELb1ELb0EN3c108BFloat16ENS1_7complexIfEEEEv12SSMParamsBwd,"ax",@progbits
	.align	128
        .global         _Z25selective_scan_bwd_kernelI32Selective_Scan_bwd_kernel_traitsILi64ELi16ELb1ELb0ELb1ELb1ELb0EN3c108BFloat16ENS1_7complexIfEEEEv12SSMParamsBwd
        .type           _Z25selective_scan_bwd_kernelI32Selective_Scan_bwd_kernel_traitsILi64ELi16ELb1ELb0ELb1ELb1ELb0EN3c108BFloat16ENS1_7complexIfEEEEv12SSMParamsBwd,@function
        .size           _Z25selective_scan_bwd_kernelI32Selective_Scan_bwd_kernel_traitsILi64ELi16ELb1ELb0ELb1ELb1ELb0EN3c108BFloat16ENS1_7complexIfEEEEv12SSMParamsBwd,(.L_x_18718 - _Z25selective_scan_bwd_kernelI32Selective_Scan_bwd_kernel_traitsILi64ELi16ELb1ELb0ELb1ELb1ELb0EN3c108BFloat16ENS1_7complexIfEEEEv12SSMParamsBwd)
        .other          _Z25selective_scan_bwd_kernelI32Selective_Scan_bwd_kernel_traitsILi64ELi16ELb1ELb0ELb1ELb1ELb0EN3c108BFloat16ENS1_7complexIfEEEEv12SSMParamsBwd,@"STO_CUDA_ENTRY STV_DEFAULT"
_Z25selective_scan_bwd_kernelI32Selective_Scan_bwd_kernel_traitsILi64ELi16ELb1ELb0ELb1ELb1ELb0EN3c108BFloat16ENS1_7complexIfEEEEv12SSMParamsBwd:
.text._Z25selective_scan_bwd_kernelI32Selective_Scan_bwd_kernel_traitsILi64ELi16ELb1ELb0ELb1ELb1ELb0EN3c108BFloat16ENS1_7complexIfEEEEv12SSMParamsBwd:
        /* <DEDUP_REMOVED lines=39> */
[----:B------:R-:W-:Y:S02]  /*0270*/  UMOV UR14, UR4 ;  /* 0x00000004000e7c82 */ /* 0x000fe40008000000 */
        /* <DEDUP_REMOVED lines=9> */
[----:B------:R-:W-:Y:S02]  /*0310*/  USHF.R.S32.HI UR20, URZ, 0x1f, UR19 ;  /* 0x0000001fff147899 */ /* 0x000fe40008011413 */
[----:B------:R-:W-:Y:S01]  /*0320*/  UIADD3 UR18, UP2, UPT, UR19, UR18, URZ ;  /* 0x0000001213127290 */ /* 0x000fe2000ff5e0ff */
[----:B----4-:R-:W3:Y:S01]  /*0330*/  MUFU.RCP R0, R0 ;  /* 0x0000000000007308 */ /* 0x010ee20000001000 */
[----:B------:R-:W-:-:S02]  /*0340*/  UIADD3.X UR25, UPT, UPT, UR20, UR25, URZ, UP0, !UPT ;  /* 0x0000001914197290 */ /* 0x000fc400087fe4ff */
[----:B0-----:R-:W-:Y:S02]  /*0350*/  ULEA UR10, UP3, UR18, UR10, 0x1 ;  /* 0x0000000a120a7291 */ /* 0x001fe4000f8608ff */
[----:B-1----:R-:W-:Y:S02]  /*0360*/  USHF.R.U64 UR12, UR12, 0x1, UR13 ;  /* 0x000000010c0c7899 */ /* 0x002fe4000800120d */
[----:B------:R-:W-:Y:S01]  /*0370*/  USHF.R.U32.HI UR13, URZ, 0x1, UR13 ;  /* 0x00000001ff0d7899 */ /* 0x000fe2000801160d */
[----:B---3--:R-:W-:Y:S02]  /*0380*/  IADD3 R2, PT, PT, R0, 0xffffffe, RZ ;  /* 0x0ffffffe00027810 */ /* 0x008fe40007ffe0ff */
[----:B------:R-:W-:-:S04]  /*0390*/  IABS R0, UR21 ;  /* 0x0000001500007c13 */ /* 0x000fc80008000000 */
[----:B------:R-:W0:Y:S01]  /*03a0*/  F2I.FTZ.U32.TRUNC.NTZ R2, R2 ;  /* 0x0000000200027305 */ /* 0x000e22000021f000 */
[----:B------:R-:W-:Y:S02]  /*03b0*/  R2UR UR27, R0 ;  /* 0x00000000001b72ca */ /* 0x000fe400000e0000 */
[----:B0-----:R-:W-:-:S13]  /*03c0*/  R2UR UR5, R2 ;  /* 0x00000000020572ca */ /* 0x001fda00000e0000 */
        /* <DEDUP_REMOVED lines=9> */
[----:B------:R-:W-:-:S02]  /*0460*/  ULEA.HI.X UR11, UR18, UR11, UR8, 0x1, UP3 ;  /* 0x0000000b120b7291 */ /* 0x000fc400098f0c08 */
[----:B------:R-:W-:Y:S01]  /*0470*/  UISETP.NE.AND UP1, UPT, UR28, URZ, UPT ;  /* 0x000000ff1c00728c */ /* 0x000fe2000bf25270 */
[----:B------:R-:W-:Y:S01]  /*0480*/  UMOV UR18, UR5 ;  /* 0x0000000500127c82 */ /* 0x000fe20008000000 */
[----:B------:R-:W-:Y:S02]  /*0490*/  UIMAD.WIDE.U32 UR4, UR32, UR16, URZ ;  /* 0x00000010200472a5 */ /* 0x000fe4000f8e00ff */
[----:B------:R-:W-:Y:S02]  /*04a0*/  UIADD3 UR8, UPT, UPT, -UR18, URZ, URZ ;  /* 0x000000ff12087290 */ /* 0x000fe4000fffe1ff */
[----:B------:R-:W-:Y:S02]  /*04b0*/  UIMAD UR5, UR32, UR17, UR5 ;  /* 0x00000011200572a4 */ /* 0x000fe4000f8e0205 */
[----:B------:R-:W-:Y:S02]  /*04c0*/  UIMAD UR16, UR29, UR8, UR27 ;  /* 0x000000081d1072a4 */ /* 0x000fe4000f8e021b */
[----:B------:R-:W-:-:S02]  /*04d0*/  UIMAD.WIDE.U32 UR4, UR21, UR30, UR4 ;  /* 0x0000001e150472a5 */ /* 0x000fc4000f8e0004 */
[----:B------:R-:W-:Y:S02]  /*04e0*/  UISETP.GT.U32.AND UP2, UPT, UR29, UR16, UPT ;  /* 0x000000101d00728c */ /* 0x000fe4000bf44070 */
[----:B------:R-:W-:Y:S01]  /*04f0*/  UIMAD UR5, UR21, UR31, UR5 ;  /* 0x0000001f150572a4 */ /* 0x000fe2000f8e0205 */
[----:B------:R-:W0:Y:S01]  /*0500*/  LDCU.64 UR30, c[0x0][0x528] ;  /* 0x0000a500ff1e77ac */ /* 0x000e220008000a00 */
[----:B--2---:R-:W-:Y:S01]  /*0510*/  UIMAD.WIDE.U32 UR8, UR32, UR6, URZ ;  /* 0x00000006200872a5 */ /* 0x004fe2000f8e00ff */
[----:B------:R-:W1:Y:S06]  /*0520*/  LDCU.64 UR26, c[0x0][0x4e0] ;  /* 0x00009c00ff1a77ac */ /* 0x000e6c0008000a00 */
[----:B------:R-:W-:-:S02]  /*0530*/  @!UP2 UIADD3 UR16, UPT, UPT, UR16, -UR29, URZ ;  /* 0x8000001d1010a290 */ /* 0x000fc4000fffe0ff */
[----:B------:R-:W-:Y:S02]  /*0540*/  @!UP2 UIADD3 UR18, UPT, UPT, UR18, 0x1, URZ ;  /* 0x000000011212a890 */ /* 0x000fe4000fffe0ff */
[----:B------:R-:W-:Y:S02]  /*0550*/  UISETP.GE.U32.AND UP0, UPT, UR16, UR29, UPT ;  /* 0x0000001d1000728c */ /* 0x000fe4000bf06070 */
[----:B------:R-:W-:Y:S02]  /*0560*/  ULOP3.LUT UR16, UR21, UR28, URZ, 0x3c, !UPT ;  /* 0x0000001c15107292 */ /* 0x000fe4000f8e3cff */
[----:B------:R-:W-:Y:S02]  /*0570*/  UIMAD UR9, UR32, UR7, UR9 ;  /* 0x00000007200972a4 */ /* 0x000fe4000f8e0209 */
[----:B------:R-:W-:Y:S01]  /*0580*/  UISETP.GE.AND UP2, UPT, UR16, URZ, UPT ;  /* 0x000000ff1000728c */ /* 0x000fe2000bf46270 */
[----:B------:R-:W2:Y:S04]  /*0590*/  LDCU.64 UR6, c[0x0][0x3e8] ;  /* 0x00007d00ff0677ac */ /* 0x000ea80008000a00 */
        /* <DEDUP_REMOVED lines=10> */
[----:B--2---:R-:W-:Y:S02]  /*0640*/  UIMAD.WIDE.U32 UR8, UR18, UR6, UR8 ;  /* 0x00000006120872a5 */ /* 0x004fe4000f8e0008 */
[----:B------:R-:W-:Y:S01]  /*0650*/  UIMAD UR5, UR4, UR6, URZ ;  /* 0x00000006040572a4 */ /* 0x000fe2000f8e02ff */
[----:B------:R-:W0:Y:S01]  /*0660*/  @UP0 LDCU UR25, c[0x0][0x384] ;  /* 0x00007080ff1907ac */ /* 0x000e220008000800 */
[----:B-1----:R-:W-:-:S02]  /*0670*/  UIMAD UR6, UR4, UR26, URZ ;  /* 0x0000001a040672a4 */ /* 0x002fc4000f8e02ff */
        /* <DEDUP_REMOVED lines=9> */
[----:B------:R-:W-:Y:S02]  /*0710*/  UIADD3 UR7, UPT, UPT, UR9, UR7, URZ ;  /* 0x0000000709077290 */ /* 0x000fe4000fffe0ff */
[----:B------:R-:W-:Y:S02]  /*0720*/  UIADD3 UR20, UP1, UPT, UR6, UR8, URZ ;  /* 0x0000000806147290 */ /* 0x000fe4000ff3e0ff */
[----:B------:R-:W-:Y:S02]  /*0730*/  UIMAD UR9, UR13, UR32, URZ ;  /* 0x000000200d0972a4 */ /* 0x000fe4000f8e02ff */
[----:B0-----:R-:W-:Y:S02]  /*0740*/  @UP0 UIMAD UR8, UR32, UR25, UR21 ;  /* 0x00000019200802a4 */ /* 0x001fe4000f8e0215 */
[----:B------:R-:W-:Y:S02]  /*0750*/  UIMAD.WIDE.U32 UR12, UR32, UR12, UR4 ;  /* 0x0000000c200c72a5 */ /* 0x000fe4000f8e0004 */
[----:B------:R-:W-:-:S02]  /*0760*/  @UP0 UIMAD UR8, UR8, UR24, URZ ;  /* 0x00000018080802a4 */ /* 0x000fc4000f8e02ff */
[----:B------:R-:W-:Y:S02]  /*0770*/  UIADD3 UR4, UPT, UPT, UR13, UR9, URZ ;  /* 0x000000090d047290 */ /* 0x000fe4000fffe0ff */
[----:B------:R-:W-:Y:S02]  /*0780*/  ULEA.HI.X.SX32 UR6, UR6, UR7, 0x1, UP1 ;  /* 0x0000000706067291 */ /* 0x000fe400088f0eff */
        /* <DEDUP_REMOVED lines=52> */
.L_x_10418:
        /* <DEDUP_REMOVED lines=37> */
[----:B------:R-:W4:Y:S01]  /*0d20*/  LDG.E.128 R4, desc[UR22][R2.64+0x200] ;  /* 0x0002001602047981 */ /* 0x000f22000c1e1d00 */
[C---:B0-----:R-:W-:Y:S01]  /*0d30*/  PRMT R46, R20.reuse, 0x7632, R46 ;  /* 0x00007632142e7816 */ /* 0x041fe2000000002e */
[----:B------:R-:W-:Y:S01]  /*0d40*/  BSSY.RECONVERGENT B0, `(.L_x_10286) ;  /* 0x0000062000007945 */ /* 0x000fe20003800200 */
        /* <DEDUP_REMOVED lines=13> */
[C---:B------:R-:W-:Y:S01]  /*0e20*/  SHF.L.U32 R82, R13.reuse, 0x10, RZ ;  /* 0x000000100d527819 */ /* 0x040fe200000006ff */
[----:B------:R-:W-:Y:S01]  /*0e30*/  FADD.FTZ R84, R84, UR6 ;  /* 0x0000000654547e21 */ /* 0x000fe20008010000 */
[----:B------:R-:W-:Y:S01]  /*0e40*/  PRMT R39, R24, 0x7632, R39 ;  /* 0x0000763218277816 */ /* 0x000fe20000000027 */
[----:B------:R-:W-:Y:S01]  /*0e50*/  FADD.FTZ R83, R8, UR6 ;  /* 0x0000000608537e21 */ /* 0x000fe20008010000 */
[----:B------:R-:W-:Y:S01]  /*0e60*/  SHF.L.U32 R91, R24, 0x10, RZ ;  /* 0x00000010185b7819 */ /* 0x000fe200000006ff */
[----:B------:R-:W-:Y:S01]  /*0e70*/  FADD.FTZ R82, R82, UR6 ;  /* 0x0000000652527e21 */ /* 0x000fe20008010000 */
[----:B------:R-:W-:Y:S02]  /*0e80*/  PRMT R20, R13, 0x7632, R20 ;  /* 0x000076320d147816 */ /* 0x000fe40000000014 */
[----:B------:R-:W-:Y:S02]  /*0e90*/  PRMT R24, R12, 0x7632, R24 ;  /* 0x000076320c187816 */ /* 0x000fe40000000018 */
[----:B------:R-:W-:-:S02]  /*0ea0*/  PRMT R44, R21, 0x7632, R44 ;  /* 0x00007632152c7816 */ /* 0x000fc4000000002c */
[----:B------:R-:W-:Y:S02]  /*0eb0*/  SHF.L.U32 R96, R21, 0x10, RZ ;  /* 0x0000001015607819 */ /* 0x000fe400000006ff */
[C---:B------:R-:W-:Y:S02]  /*0ec0*/  PRMT R43, R22.reuse, 0x7632, R43 ;  /* 0x00007632162b7816 */ /* 0x040fe4000000002b */
[----:B------:R-:W-:Y:S02]  /*0ed0*/  SHF.L.U32 R93, R22, 0x10, RZ ;  /* 0x00000010165d7819 */ /* 0x000fe400000006ff */
[C---:B------:R-:W-:Y:S02]  /*0ee0*/  PRMT R41, R23.reuse, 0x7632, R41 ;  /* 0x0000763217297816 */ /* 0x040fe40000000029 */
[----:B------:R-:W-:Y:S02]  /*0ef0*/  SHF.L.U32 R94, R23, 0x10, RZ ;  /* 0x00000010175e7819 */ /* 0x000fe400000006ff */
[----:B------:R-:W-:-:S02]  /*0f00*/  PRMT R21, R9, 0x7632, R21 ;  /* 0x0000763209157816 */ /* 0x000fc40000000015 */
[----:B------:R-:W-:Y:S02]  /*0f10*/  PRMT R22, R10, 0x7632, R22 ;  /* 0x000076320a167816 */ /* 0x000fe40000000016 */
[----:B------:R-:W-:Y:S02]  /*0f20*/  PRMT R23, R11, 0x7632, R23 ;  /* 0x000076320b177816 */ /* 0x000fe40000000017 */
[----:B------:R-:W-:Y:S02]  /*0f30*/  SHF.L.U32 R55, R14, 0x10, RZ ;  /* 0x000000100e377819 */ /* 0x000fe400000006ff */
[C---:B------:R-:W-:Y:S02]  /*0f40*/  SHF.L.U32 R45, R15.reuse, 0x10, RZ ;  /* 0x000000100f2d7819 */ /* 0x040fe400000006ff */
[----:B------:R-:W-:Y:S02]  /*0f50*/  PRMT R0, R15, 0x7632, R0 ;  /* 0x000076320f007816 */ /* 0x000fe40000000000 */
[----:B------:R-:W-:-:S02]  /*0f60*/  PRMT R37, R25, 0x7632, R37 ;  /* 0x0000763219257816 */ /* 0x000fc40000000025 */
[----:B------:R-:W-:Y:S02]  /*0f70*/  SHF.L.U32 R89, R25, 0x10, RZ ;  /* 0x0000001019597819 */ /* 0x000fe400000006ff */
[----:B------:R-:W-:Y:S02]  /*0f80*/  SHF.L.U32 R92, R26, 0x10, RZ ;  /* 0x000000101a5c7819 */ /* 0x000fe400000006ff */
[----:B------:R-:W-:Y:S02]  /*0f90*/  SHF.L.U32 R90, R27, 0x10, RZ ;  /* 0x000000101b5a7819 */ /* 0x000fe400000006ff */
[----:B------:R-:W-:Y:S02]  /*0fa0*/  PRMT R14, R14, 0x7632, R14 ;  /* 0x000076320e0e7816 */ /* 0x000fe4000000000e */
[----:B------:R-:W-:Y:S02]  /*0fb0*/  FSETP.GTU.FTZ.AND P0, PT, R87, 20, PT ;  /* 0x41a000005700780b */ /* 0x000fe40003f1c000 */
[----:B------:R-:W-:-:S02]  /*0fc0*/  FSETP.GTU.FTZ.AND P4, PT, R86, 20, PT ;  /* 0x41a000005600780b */ /* 0x000fc40003f9c000 */
[----:B------:R-:W-:Y:S02]  /*0fd0*/  FSETP.GTU.FTZ.AND P3, PT, R85, 20, PT ;  /* 0x41a000005500780b */ /* 0x000fe40003f7c000 */
[----:B------:R-:W-:Y:S02]  /*0fe0*/  FSETP.GTU.FTZ.AND P2, PT, R84, 20, PT ;  /* 0x41a000005400780b */ /* 0x000fe40003f5c000 */
[----:B------:R-:W-:Y:S01]  /*0ff0*/  FSETP.GTU.FTZ.AND P5, PT, R83, 20, PT ;  /* 0x41a000005300780b */ /* 0x000fe20003fbc000 */
[----:B---3--:R0:W-:Y:S04]  /*1000*/  STS.128 [R98], R32 ;  /* 0x0000002062007388 */ /* 0x0081e80000000c00 */
[----:B----4-:R-:W-:Y:S01]  /*1010*/  STS.128 [R98+0x200], R4 ;  /* 0x0002000462007388 */ /* 0x010fe20000000c00 */
[----:B------:R-:W-:-:S03]  /*1020*/  NOP ;  /* 0x0000000000007918 */ /* 0x000fc60000000000 */
[----:B------:R-:W1:Y:S04]  /*1030*/  LDS.128 R4, [R97+0x10] ;  /* 0x0000100061047984 */ /* 0x000e680000000c00 */
[----:B------:R-:W2:Y:S01]  /*1040*/  LDS.128 R16, [R97] ;  /* 0x0000000061107984 */ /* 0x000ea20000000c00 */
[----:B0-----:R-:W-:Y:S02]  /*1050*/  PRMT R35, R26, 0x7632, R35 ;  /* 0x000076321a237816 */ /* 0x001fe40000000023 */
[----:B------:R-:W-:Y:S02]  /*1060*/  PRMT R34, R27, 0x7632, R34 ;  /* 0x000076321b227816 */ /* 0x000fe40000000022 */
[C---:B-1----:R-:W-:Y:S02]  /*1070*/  SHF.L.U32 R8, R4.reuse, 0x10, RZ ;  /* 0x0000001004087819 */ /* 0x042fe400000006ff */
[----:B------:R-:W-:-:S02]  /*1080*/  PRMT R13, R4, 0x7632, R13 ;  /* 0x00007632040d7816 */ /* 0x000fc4000000000d */
[C---:B------:R-:W-:Y:S02]  /*1090*/  SHF.L.U32 R4, R5.reuse, 0x10, RZ ;  /* 0x0000001005047819 */ /* 0x040fe400000006ff */
[----:B------:R-:W-:Y:S02]  /*10a0*/  PRMT R12, R5, 0x7632, R12 ;  /* 0x00007632050c7816 */ /* 0x000fe4000000000c */
[----:B------:R-:W-:Y:S02]  /*10b0*/  SHF.L.U32 R5, R6, 0x10, RZ ;  /* 0x0000001006057819 */ /* 0x000fe400000006ff */
[----:B------:R-:W-:Y:S02]  /*10c0*/  SHF.L.U32 R3, R7, 0x10, RZ ;  /* 0x0000001007037819 */ /* 0x000fe400000006ff */
[C---:B--2---:R-:W-:Y:S02]  /*10d0*/  SHF.L.U32 R9, R16.reuse, 0x10, RZ ;  /* 0x0000001010097819 */ /* 0x044fe400000006ff */
[----:B------:R-:W-:-:S02]  /*10e0*/  PRMT R61, R16, 0x7632, R61 ;  /* 0x00007632103d7816 */ /* 0x000fc4000000003d */
[C---:B------:R-:W-:Y:S02]  /*10f0*/  SHF.L.U32 R15, R17.reuse, 0x10, RZ ;  /* 0x00000010110f7819 */ /* 0x040fe400000006ff */
[----:B------:R-:W-:Y:S02]  /*1100*/  PRMT R63, R17, 0x7632, R63 ;  /* 0x00007632113f7816 */ /* 0x000fe4000000003f */
[C---:B------:R-:W-:Y:S02]  /*1110*/  SHF.L.U32 R2, R18.reuse, 0x10, RZ ;  /* 0x0000001012027819 */ /* 0x040fe400000006ff */
[----:B------:R-:W-:Y:S02]  /*1120*/  PRMT R60, R18, 0x7632, R60 ;  /* 0x00007632123c7816 */ /* 0x000fe4000000003c */
[C---:B------:R-:W-:Y:S02]  /*1130*/  SHF.L.U32 R11, R19.reuse, 0x10, RZ ;  /* 0x00000010130b7819 */ /* 0x040fe400000006ff */
[----:B------:R-:W-:-:S02]  /*1140*/  PRMT R10, R19, 0x7632, R10 ;  /* 0x00007632130a7816 */ /* 0x000fc4000000000a */
[----:B------:R-:W-:Y:S02]  /*1150*/  PRMT R6, R6, 0x7632, R6 ;  /* 0x0000763206067816 */ /* 0x000fe40000000006 */
        /* <DEDUP_REMOVED lines=32> */
.L_x_10287:
[----:B------:R-:W-:Y:S05]  /*1360*/  BSYNC.RECONVERGENT B0 ;  /* 0x0000000000007941 */ /* 0x000fea0003800200 */
.L_x_10286:
        /* <DEDUP_REMOVED lines=37> */
.L_x_10289:
[----:B------:R-:W-:Y:S05]  /*15c0*/  BSYNC.RECONVERGENT B0 ;  /* 0x0000000000007941 */ /* 0x000fea0003800200 */
.L_x_10288:
        /* <DEDUP_REMOVED lines=37> */
.L_x_10291:
[----:B------:R-:W-:Y:S05]  /*1820*/  BSYNC.RECONVERGENT B0 ;  /* 0x0000000000007941 */ /* 0x000fea0003800200 */
.L_x_10290:
        /* <DEDUP_REMOVED lines=38> */
.L_x_10293:
[----:B------:R-:W-:Y:S05]  /*1a90*/  BSYNC.RECONVERGENT B0 ;  /* 0x0000000000007941 */ /* 0x000fea0003800200 */
.L_x_10292:
        /* <DEDUP_REMOVED lines=38> */
.L_x_10295:
[----:B------:R-:W-:Y:S05]  /*1d00*/  BSYNC.RECONVERGENT B0 ;  /* 0x0000000000007941 */ /* 0x000fea0003800200 */
.L_x_10294:
        /* <DEDUP_REMOVED lines=39> */
.L_x_10297:
[----:B------:R-:W-:Y:S05]  /*1f80*/  BSYNC.RECONVERGENT B0 ;  /* 0x0000000000007941 */ /* 0x000fea0003800200 */
.L_x_10296:
        /* <DEDUP_REMOVED lines=39> */
.L_x_10299:
[----:B------:R-:W-:Y:S05]  /*2200*/  BSYNC.RECONVERGENT B0 ;  /* 0x0000000000007941 */ /* 0x000fea0003800200 */
.L_x_10298:
        /* <DEDUP_REMOVED lines=39> */
.L_x_10301:
[----:B------:R-:W-:Y:S05]  /*2480*/  BSYNC.RECONVERGENT B0 ;  /* 0x0000000000007941 */ /* 0x000fea0003800200 */
.L_x_10300:
        /* <DEDUP_REMOVED lines=39> */
.L_x_10303:
[----:B------:R-:W-:Y:S05]  /*2700*/  BSYNC.RECONVERGENT B0 ;  /* 0x0000000000007941 */ /* 0x000fea0003800200 */
.L_x_10302:
        /* <DEDUP_REMOVED lines=39> */
.L_x_10305:
[----:B------:R-:W-:Y:S05]  /*2980*/  BSYNC.RECONVERGENT B0 ;  /* 0x0000000000007941 */ /* 0x000fea0003800200 */
.L_x_10304:
        /* <DEDUP_REMOVED lines=39> */
.L_x_10307:
[----:B------:R-:W-:Y:S05]  /*2c00*/  BSYNC.RECONVERGENT B0 ;  /* 0x0000000000007941 */ /* 0x000fea0003800200 */
.L_x_10306:
        /* <DEDUP_REMOVED lines=32> */
.L_x_10309:
[----:B------:R-:W-:Y:S05]  /*2e10*/  BSYNC.RECONVERGENT B0 ;  /* 0x0000000000007941 */ /* 0x000fea0003800200 */
.L_x_10308:
        /* <DEDUP_REMOVED lines=32> */
.L_x_10311:
[----:B------:R-:W-:Y:S05]  /*3020*/  BSYNC.RECONVERGENT B0 ;  /* 0x0000000000007941 */ /* 0x000fea0003800200 */
.L_x_10310:
        /* <DEDUP_REMOVED lines=32> */
.L_x_10313:
[----:B------:R-:W-:Y:S05]  /*3230*/  BSYNC.RECONVERGENT B0 ;  /* 0x0000000000007941 */ /* 0x000fea0003800200 */
.L_x_10312:
        /* <DEDUP_REMOVED lines=32> */
.L_x_10315:
[----:B------:R-:W-:Y:S05]  /*3440*/  BSYNC.RECONVERGENT B0 ;  /* 0x0000000000007941 */ /* 0x000fea0003800200 */
.L_x_10314:
        /* <DEDUP_REMOVED lines=32> */
.L_x_10317:
[----:B------:R-:W-:Y:S05]  /*3650*/  BSYNC.RECONVERGENT B0 ;  /* 0x0000000000007941 */ /* 0x000fea0003800200 */
.L_x_10316:
        /* <DEDUP_REMOVED lines=53> */
.L_x_10417:
        /* <DEDUP_REMOVED lines=22> */
[----:B-1----:R-:W2:Y:S04]  /*3b10*/  LDG.E.128 R64, desc[UR22][R122.64+0x200] ;  /* 0x000200167a407981 */ /* 0x002ea8000c1e1d00 */
        /* <DEDUP_REMOVED lines=63> */
[----:B------:R0:W-:Y:S01]  /*3f10*/  MUFU.COS R155, R122 ;  /* 0x0000007a009b7308 */ /* 0x0001e20000000000 */
[----:B------:R-:W-:Y:S01]  /*3f20*/  FMUL.FTZ R129, R129, 1.4426950216293334961 ;  /* 0x3fb8aa3b81817820 */ /* 0x000fe20000410000 */
[----:B0-----:R-:W-:Y:S01]  /*3f30*/  FMUL.RZ R122, R115, 0.15915493667125701904 ;  /* 0x3e22f983737a7820 */ /* 0x001fe2000040c000 */
[----:B------:R-:W-:-:S04]  /*3f40*/  FMUL.FTZ R115, R45, UR35 ;  /* 0x000000232d737c20 */ /* 0x000fc80008410000 */
[----:B------:R-:W-:Y:S01]  /*3f50*/  FMUL.RZ R130, R115, 0.15915493667125701904 ;  /* 0x3e22f98373827820 */ /* 0x000fe2000040c000 */
[----:B------:R-:W-:-:S04]  /*3f60*/  FMUL.FTZ R115, R33, UR35 ;  /* 0x0000002321737c20 */ /* 0x000fc80008410000 */
[----:B------:R-:W-:Y:S01]  /*3f70*/  FMUL.RZ R164, R115, 0.15915493667125701904 ;  /* 0x3e22f98373a47820 */ /* 0x000fe2000040c000 */
        /* <DEDUP_REMOVED lines=12> */
[C---:B------:R-:W-:Y:S01]  /*4040*/  FMUL.FTZ R117, R129.reuse, R45 ;  /* 0x0000002d81757220 */ /* 0x040fe20000410000 */
[----:B--2---:R2:W-:Y:S06]  /*4050*/  STS.128 [R115+0x400], R68 ;  /* 0x0004004473007388 */ /* 0x0045ec0000000c00 */
[----:B------:R5:W-:Y:S01]  /*4060*/  MUFU.EX2 R134, R120 ;  /* 0x0000007800867308 */ /* 0x000be20000000800 */
[----:B0-----:R-:W-:Y:S01]  /*4070*/  FMUL.FTZ R128, R129, R85 ;  /* 0x0000005581807220 */ /* 0x001fe20000410000 */
[----:B-----5:R-:W-:-:S06]  /*4080*/  LOP3.LUT R120, R100, 0x3e0, RZ, 0xc0, !PT ;  /* 0x000003e064787812 */ /* 0x020fcc00078ec0ff */
[----:B------:R0:W-:Y:S01]  /*4090*/  MUFU.EX2 R138, R128 ;  /* 0x00000080008a7308 */ /* 0x0001e20000000800 */
[C---:B--2---:R-:W-:Y:S01]  /*40a0*/  FMUL.FTZ R68, R129.reuse, R33 ;  /* 0x0000002181447220 */ /* 0x044fe20000410000 */
[----:B------:R-:W-:Y:S01]  /*40b0*/  IADD3 R120, PT, PT, R120, R99, RZ ;  /* 0x0000006378787210 */ /* 0x000fe20007ffe0ff */
[----:B------:R-:W-:Y:S01]  /*40c0*/  STS.128 [R115], R60 ;  /* 0x0000003c73007388 */ /* 0x000fe20000000c00 */
[----:B0-----:R-:W-:-:S04]  /*40d0*/  FMUL.FTZ R128, R129, R55 ;  /* 0x0000003781807220 */ /* 0x001fc80000410000 */
[----:B------:R-:W-:Y:S01]  /*40e0*/  MUFU.SIN R158, R130 ;  /* 0x00000082009e7308 */ /* 0x000fe20000000400 */
[----:B------:R-:W-:Y:S04]  /*40f0*/  STS.128 [R115+0x200], R64 ;  /* 0x0002004073007388 */ /* 0x000fe80000000c00 */
[----:B------:R0:W-:Y:S03]  /*4100*/  STS.128 [R115+0x600], R72 ;  /* 0x0006004873007388 */ /* 0x0001e60000000c00 */
[----:B------:R2:W-:Y:S08]  /*4110*/  MUFU.EX2 R154, R128 ;  /* 0x00000080009a7308 */ /* 0x0005f00000000800 */
[----:B------:R-:W-:Y:S01]  /*4120*/  MUFU.COS R160, R130 ;  /* 0x0000008200a07308 */ /* 0x000fe20000000000 */
[----:B--2---:R-:W-:Y:S01]  /*4130*/  LEA R128, R120, R97, 0x5 ;  /* 0x0000006178807211 */ /* 0x004fe200078e28ff */
[----:B------:R-:W-:-:S06]  /*4140*/  NOP ;  /* 0x0000000000007918 */ /* 0x000fcc0000000000 */
[----:B------:R-:W2:Y:S01]  /*4150*/  MUFU.EX2 R117, R117 ;  /* 0x0000007500757308 */ /* 0x000ea20000000800 */
[----:B------:R-:W5:Y:S07]  /*4160*/  LDS.128 R60, [R128] ;  /* 0x00000000803c7984 */ /* 0x000f6e0000000c00 */
[----:B------:R-:W-:Y:S08]  /*4170*/  MUFU.COS R162, R164 ;  /* 0x000000a400a27308 */ /* 0x000ff00000000000 */
[----:B0-----:R-:W0:Y:S08]  /*4180*/  MUFU.EX2 R115, R68 ;  /* 0x0000004400737308 */ /* 0x001e300000000800 */
[----:B------:R-:W4:Y:S01]  /*4190*/  MUFU.SIN R72, R164 ;  /* 0x000000a400487308 */ /* 0x000f220000000400 */
[C---:B-1----:R-:W-:Y:S01]  /*41a0*/  FMUL.FTZ R147, R146.reuse, R147 ;  /* 0x0000009392937220 */ /* 0x042fe20000410000 */
[----:B------:R-:W-:Y:S01]  /*41b0*/  FMUL.FTZ R146, R146, R121 ;  /* 0x0000007992927220 */ /* 0x000fe20000410000 */
[C---:B--2---:R-:W-:Y:S01]  /*41c0*/  FMUL.FTZ R121, R117.reuse, R160 ;  /* 0x000000a075797220 */ /* 0x044fe20000410000 */
[----:B------:R-:W-:Y:S01]  /*41d0*/  FMUL.FTZ R120, R117, R158 ;  /* 0x0000009e75787220 */ /* 0x000fe20000410000 */
[----:B------:R-:W-:Y:S01]  /*41e0*/  FMUL.FTZ R130, R129, R42 ;  /* 0x0000002a81827220 */ /* 0x000fe20000410000 */
[----:B------:R-:W1:Y:S01]  /*41f0*/  LDS.128 R64, [R128+0x10] ;  /* 0x0000100080407984 */ /* 0x000e620000000c00 */
[----:B0-----:R-:W-:-:S03]  /*4200*/  FMUL.FTZ R117, R115, R162 ;  /* 0x000000a273757220 */ /* 0x001fc60000410000 */
[----:B------:R-:W0:Y:S01]  /*4210*/  LDS.128 R68, [R128+0x20] ;  /* 0x0000200080447984 */ /* 0x000e220000000c00 */
[----:B------:R-:W-:Y:S01]  /*4220*/  FMUL.FTZ R136, R129, R82 ;  /* 0x0000005281887220 */ /* 0x000fe20000410000 */
[----:B----4-:R-:W-:Y:S02]  /*4230*/  FMUL.FTZ R115, R115, R72 ;  /* 0x0000004873737220 */ /* 0x010fe40000410000 */
[----:B------:R-:W2:Y:S01]  /*4240*/  LDS.128 R72, [R128+0x30] ;  /* 0x0000300080487984 */ /* 0x000ea20000000c00 */
[----:B------:R-:W4:Y:S01]  /*4250*/  MUFU.EX2 R130, R130 ;  /* 0x0000008200827308 */ /* 0x000f220000000800 */
[----:B------:R-:W-:-:S07]  /*4260*/  FMUL.FTZ R140, R129, R38 ;  /* 0x00000026818c7220 */ /* 0x000fce0000410000 */
[----:B------:R-:W-:Y:S08]  /*4270*/  MUFU.SIN R157, R124 ;  /* 0x0000007c009d7308 */ /* 0x000ff00000000400 */
[----:B------:R-:W-:Y:S08]  /*4280*/  MUFU.COS R159, R124 ;  /* 0x0000007c009f7308 */ /* 0x000ff00000000000 */
[----:B------:R-:W5:Y:S08]  /*4290*/  MUFU.EX2 R150, R136 ;  /* 0x0000008800967308 */ /* 0x000f700000000800 */
[----:B------:R-:W-:Y:S08]  /*42a0*/  MUFU.SIN R161, R126 ;  /* 0x0000007e00a17308 */ /* 0x000ff00000000400 */
[----:B------:R4:W-:Y:S01]  /*42b0*/  MUFU.COS R163, R126 ;  /* 0x0000007e00a37308 */ /* 0x0009e20000000000 */
[----:B---3--:R-:W-:Y:S01]  /*42c0*/  R2UR UR47, R119 ;  /* 0x00000000772f72ca */ /* 0x008fe200000e0000 */
[----:B----4-:R-:W-:-:S06]  /*42d0*/  FMUL.FTZ R126, R129, R50 ;  /* 0x00000032817e7220 */ /* 0x010fcc0000410000 */
[----:B------:R-:W-:Y:S01]  /*42e0*/  MUFU.EX2 R152, R140 ;  /* 0x0000008c00987308 */ /* 0x000fe20000000800 */
[----:B------:R-:W-:Y:S01]  /*42f0*/  FMUL.FTZ R119, R88, UR35 ;  /* 0x0000002358777c20 */ /* 0x000fe20008410000 */
[C---:B------:R-:W-:Y:S01]  /*4300*/  FMUL.FTZ R124, R129.reuse, R86 ;  /* 0x00000056817c7220 */ /* 0x040fe20000410000 */
[C---:B------:R-:W-:Y:S01]  /*4310*/  FMUL.FTZ R132, R129.reuse, R40 ;  /* 0x0000002881847220 */ /* 0x040fe20000410000 */
[----:B------:R-:W-:-:S04]  /*4320*/  FMUL.FTZ R142, R129, R36 ;  /* 0x00000024818e7220 */ /* 0x000fc80000410000 */
[----:B------:R-:W3:Y:S01]  /*4330*/  MUFU.EX2 R126, R126 ;  /* 0x0000007e007e7308 */ /* 0x000ee20000000800 */
[----:B------:R-:W-:Y:S01]  /*4340*/  FMUL.RZ R119, R119, 0.15915493667125701904 ;  /* 0x3e22f98377777820 */ /* 0x000fe2000040c000 */
[----:B------:R-:W-:-:S06]  /*4350*/  FMUL.FTZ R139, R138, R139 ;  /* 0x0000008b8a8b7220 */ /* 0x000fcc0000410000 */
[----:B------:R-:W-:Y:S01]  /*4360*/  MUFU.SIN R169, R122 ;  /* 0x0000007a00a97308 */ /* 0x000fe20000000400 */
[----:B------:R-:W-:Y:S01]  /*4370*/  FMUL.FTZ R138, R138, R131 ;  /* 0x000000838a8a7220 */ /* 0x000fe20000410000 */
[----:B------:R-:W-:-:S06]  /*4380*/  FMUL.FTZ R137, R130, R137 ;  /* 0x0000008982897220 */ /* 0x000fcc0000410000 */
[----:B------:R4:W-:Y:S01]  /*4390*/  MUFU.COS R171, R122 ;  /* 0x0000007a00ab7308 */ /* 0x0009e20000000000 */
[----:B------:R-:W-:Y:S01]  /*43a0*/  FMUL.FTZ R136, R130, R133 ;  /* 0x0000008582887220 */ /* 0x000fe20000410000 */
[C---:B-----5:R-:W-:Y:S01]  /*43b0*/  FMUL.FTZ R131, R150.reuse, R159 ;  /* 0x0000009f96837220 */ /* 0x060fe20000410000 */
[----:B------:R-:W-:Y:S01]  /*43c0*/  FMUL.FTZ R130, R150, R157 ;  /* 0x0000009d96827220 */ /* 0x000fe20000410000 */
[C---:B----4-:R-:W-:Y:S01]  /*43d0*/  FMUL.FTZ R122, R129.reuse, R77 ;  /* 0x0000004d817a7220 */ /* 0x050fe20000410000 */
[----:B------:R-:W-:Y:S01]  /*43e0*/  FMUL.FTZ R129, R129, R88 ;  /* 0x0000005881817220 */ /* 0x000fe20000410000 */
[----:B------:R-:W-:Y:S02]  /*43f0*/  R2UR UR48, R118 ;  /* 0x00000000763072ca */ /* 0x000fe400000e0000 */
[C---:B------:R-:W-:Y:S01]  /*4400*/  PRMT R197, R60.reuse, 0x7632, R197 ;  /* 0x000076323cc57816 */ /* 0x040fe200000000c5 */
[----:B------:R-:W-:Y:S01]  /*4410*/  MUFU.COS R118, R119 ;  /* 0x0000007700767308 */ /* 0x000fe20000000000 */
[----:B------:R-:W-:-:S07]  /*4420*/  SHF.L.U32 R150, R60, 0x10, RZ ;  /* 0x000000103c967819 */ /* 0x000fce00000006ff */
[----:B------:R-:W4:Y:S01]  /*4430*/  MUFU.EX2 R129, R129 ;  /* 0x0000008100817308 */ /* 0x000f220000000800 */
[C---:B---3--:R-:W-:Y:S01]  /*4440*/  FMUL.FTZ R141, R126.reuse, R141 ;  /* 0x0000008d7e8d7220 */ /* 0x048fe20000410000 */
[----:B------:R-:W-:-:S06]  /*4450*/  FMUL.FTZ R140, R126, R127 ;  /* 0x0000007f7e8c7220 */ /* 0x000fcc0000410000 */
[----:B------:R-:W3:Y:S01]  /*4460*/  MUFU.SIN R60, R119 ;  /* 0x00000077003c7308 */ /* 0x000ee20000000400 */
        /* <DEDUP_REMOVED lines=16> */
[----:B-1----:R-:W-:-:S02]  /*4570*/  PRMT R193, R64, 0x7632, R193 ;  /* 0x0000763240c17816 */ /* 0x002fc400000000c1 */
[----:B------:R-:W-:Y:S02]  /*4580*/  PRMT R192, R65, 0x7632, R192 ;  /* 0x0000763241c07816 */ /* 0x000fe400000000c0 */
[----:B------:R-:W-:Y:S02]  /*4590*/  PRMT R191, R66, 0x7632, R191 ;  /* 0x0000763242bf7816 */ /* 0x000fe400000000bf */
[----:B------:R-:W-:Y:S02]  /*45a0*/  PRMT R190, R67, 0x7632, R190 ;  /* 0x0000763243be7816 */ /* 0x000fe400000000be */
[----:B0-----:R-:W-:Y:S02]  /*45b0*/  PRMT R189, R68, 0x7632, R189 ;  /* 0x0000763244bd7816 */ /* 0x001fe400000000bd */
[----:B------:R-:W-:Y:S02]  /*45c0*/  PRMT R188, R69, 0x7632, R188 ;  /* 0x0000763245bc7816 */ /* 0x000fe400000000bc */
[----:B------:R-:W-:-:S02]  /*45d0*/  PRMT R187, R70, 0x7632, R187 ;  /* 0x0000763246bb7816 */ /* 0x000fc400000000bb */
[----:B------:R-:W-:Y:S02]  /*45e0*/  PRMT R186, R71, 0x7632, R186 ;  /* 0x0000763247ba7816 */ /* 0x000fe400000000ba */
[----:B--2---:R-:W-:Y:S02]  /*45f0*/  PRMT R185, R72, 0x7632, R185 ;  /* 0x0000763248b97816 */ /* 0x004fe400000000b9 */
[----:B------:R-:W-:Y:S02]  /*4600*/  PRMT R183, R73, 0x7632, R183 ;  /* 0x0000763249b77816 */ /* 0x000fe400000000b7 */
[----:B------:R-:W-:Y:S02]  /*4610*/  PRMT R182, R74, 0x7632, R182 ;  /* 0x000076324ab67816 */ /* 0x000fe400000000b6 */
[----:B------:R-:W-:Y:S01]  /*4620*/  PRMT R181, R75, 0x7632, R181 ;  /* 0x000076324bb57816 */ /* 0x000fe200000000b5 */
[C---:B----4-:R-:W-:Y:S01]  /*4630*/  FMUL.FTZ R128, R129.reuse, R118 ;  /* 0x0000007681807220 */ /* 0x050fe20000410000 */
[----:B---3--:R-:W-:Y:S01]  /*4640*/  FMUL.FTZ R129, R129, R60 ;  /* 0x0000003c81817220 */ /* 0x008fe20000410000 */
        /* <DEDUP_REMOVED lines=101> */
.L_x_10320:
[----:B------:R-:W-:-:S06]  /*4ca0*/  LEA R118, R100, UR20, 0x3 ;  /* 0x0000001464767c11 */ /* 0x000fcc000f8e18ff */
[----:B------:R-:W0:Y:S02]  /*4cb0*/  LDS.64 R118, [R118+0x49e8] ;  /* 0x0049e80076767984 */ /* 0x000e240000000a00 */
.L_x_10321:
[----:B------:R-:W-:Y:S05]  /*4cc0*/  BSYNC.RECONVERGENT B0 ;  /* 0x0000000000007941 */ /* 0x000fea0003800200 */
.L_x_10319:
        /* <DEDUP_REMOVED lines=247> */
.L_x_10445:
        /* <DEDUP_REMOVED lines=13> */
.L_x_10448:
[----:B------:R-:W-:-:S03]  /*5d10*/  UMOV UR33, 0xffffffff ;  /* 0xffffffff00217882 */ /* 0x000fc60000000000 */
[----:B------:R-:W-:Y:S05]  /*5d20*/  BRA.DIV UR33, `(.L_x_10325) ;  /* 0x0000007e210c7947 */ /* 0x000fea000b800000 */
.L_x_10451:
[----:B------:R-:W-:-:S03]  /*5d30*/  UMOV UR33, 0xffffffff ;  /* 0xffffffff00217882 */ /* 0x000fc60000000000 */
[----:B------:R-:W-:Y:S05]  /*5d40*/  BRA.DIV UR33, `(.L_x_10326) ;  /* 0x0000007e212c7947 */ /* 0x000fea000b800000 */
.L_x_10454:
[----:B------:R-:W-:-:S03]  /*5d50*/  UMOV UR33, 0xffffffff ;  /* 0xffffffff00217882 */ /* 0x000fc60000000000 */
[----:B------:R-:W-:Y:S05]  /*5d60*/  BRA.DIV UR33, `(.L_x_10327) ;  /* 0x0000007e214c7947 */ /* 0x000fea000b800000 */
.L_x_10457:
        /* <DEDUP_REMOVED lines=10> */
.L_x_10467:
        /* <DEDUP_REMOVED lines=23> */
.L_x_10322:
        /* <DEDUP_REMOVED lines=17> */
[----:B------:R-:W-:Y:S01]  /*6090*/  FFMA.FTZ R203, R162, UR48, -R203 ;  /* 0x00000030a2cb7c23 */ /* 0x000fe200080108cb */
[----:B------:R-:W-:Y:S01]  /*60a0*/  FFMA.FTZ R68, R121, R60, R68 ;  /* 0x0000003c79447223 */ /* 0x000fe20000010044 */
[CC--:B------:R-:W-:Y:S01]  /*60b0*/  FMUL.FTZ R60, R122.reuse, R65.reuse ;  /* 0x000000417a3c7220 */ /* 0x0c0fe20000410000 */
[----:B------:R-:W-:Y:S01]  /*60c0*/  FFMA.FTZ R62, R117, R166, -R61 ;  /* 0x000000a6753e7223 */ /* 0x000fe2000001083d */
[----:B------:R-:W-:Y:S01]  /*60d0*/  FFMA.FTZ R66, R3, R204, R66 ;  /* 0x000000cc03427223 */ /* 0x000fe20000010042 */
[-C--:B------:R-:W-:Y:S01]  /*60e0*/  FMUL.FTZ R64, R122, R68.reuse ;  /* 0x000000447a407220 */ /* 0x080fe20000410000 */
[----:B------:R-:W-:Y:S01]  /*60f0*/  FFMA.FTZ R68, R123, R68, R60 ;  /* 0x000000447b447223 */ /* 0x000fe2000001003c */
[----:B------:R-:W-:Y:S01]  /*6100*/  FADD.FTZ R62, R165, R62 ;  /* 0x0000003ea53e7221 */ /* 0x000fe20000010000 */
[----:B------:R-:W-:Y:S01]  /*6110*/  FMUL.FTZ R60, R120, R66 ;  /* 0x00000042783c7220 */ /* 0x000fe20000410000 */
[----:B------:R-:W-:Y:S01]  /*6120*/  FFMA.FTZ R64, R123, R65, -R64 ;  /* 0x000000417b407223 */ /* 0x000fe20000010840 */
[----:B------:R-:W-:Y:S01]  /*6130*/  FMUL.FTZ R63, R124, R68 ;  /* 0x000000447c3f7220 */ /* 0x000fe20000410000 */
[-C--:B------:R-:W-:Y:S01]  /*6140*/  FMUL.FTZ R61, R120, R62.reuse ;  /* 0x0000003e783d7220 */ /* 0x080fe20000410000 */
[C---:B------:R-:W-:Y:S01]  /*6150*/  FFMA.FTZ R60, R121.reuse, R62, -R60 ;  /* 0x0000003e793c7223 */ /* 0x040fe2000001083c */
[----:B------:R-:W-:Y:S01]  /*6160*/  FMUL.FTZ R62, R124, R64 ;  /* 0x000000407c3e7220 */ /* 0x000fe20000410000 */
[----:B------:R-:W-:Y:S01]  /*6170*/  BAR.SYNC.DEFER_BLOCKING 0x0 ;  /* 0x0000000000007b1d */ /* 0x000fe20000010000 */
[----:B------:R-:W-:Y:S01]  /*6180*/  FFMA.FTZ R61, R121, R66, R61 ;  /* 0x00000042793d7223 */ /* 0x000fe2000001003d */
[----:B------:R-:W-:Y:S01]  /*6190*/  FADD.FTZ R60, R167, R60 ;  /* 0x0000003ca73c7221 */ /* 0x000fe20000010000 */
[C---:B------:R-:W-:Y:S01]  /*61a0*/  FFMA.FTZ R68, R125.reuse, R68, R62 ;  /* 0x000000447d447223 */ /* 0x040fe2000001003e */
[----:B------:R-:W-:Y:S01]  /*61b0*/  FFMA.FTZ R65, R125, R64, -R63 ;  /* 0x000000407d417223 */ /* 0x000fe2000001083f */
[----:B------:R-:W-:Y:S01]  /*61c0*/  FFMA.FTZ R61, R4, R203, R61 ;  /* 0x000000cb043d7223 */ /* 0x000fe2000001003d */
[----:B------:R-:W-:Y:S01]  /*61d0*/  FMUL.FTZ R62, R122, R60 ;  /* 0x0000003c7a3e7220 */ /* 0x000fe20000410000 */
[----:B------:R-:W-:Y:S01]  /*61e0*/  FMUL.FTZ R66, R126, R68 ;  /* 0x000000447e427220 */ /* 0x000fe20000410000 */
[----:B------:R-:W-:Y:S01]  /*61f0*/  FMUL.FTZ R63, R185, UR47 ;  /* 0x0000002fb93f7c20 */ /* 0x000fe20008410000 */
        /* <DEDUP_REMOVED lines=29> */
[C---:B------:R-:W-:Y:S01]  /*63d0*/  FMUL.FTZ R70, R134.reuse, R68 ;  /* 0x0000004486467220 */ /* 0x040fe20000410000 */
[----:B------:R-:W-:Y:S01]  /*63e0*/  FFMA.FTZ R62, R127, R63, R62 ;  /* 0x0000003f7f3e7223 */ /* 0x000fe2000001003e */
[----:B------:R-:W-:Y:S01]  /*63f0*/  FFMA.FTZ R200, R161, UR48, -R200 ;  /* 0x00000030a1c87c23 */ /* 0x000fe200080108c8 */
[-C--:B------:R-:W-:Y:S01]  /*6400*/  FMUL.FTZ R65, R134, R67.reuse ;  /* 0x0000004386417220 */ /* 0x080fe20000410000 */
[----:B------:R-:W-:Y:S01]  /*6410*/  FFMA.FTZ R63, R127, R64, -R66 ;  /* 0x000000407f3f7223 */ /* 0x000fe20000010842 */
[----:B------:R-:W-:Y:S01]  /*6420*/  FFMA.FTZ R70, R135, R67, R70 ;  /* 0x0000004387467223 */ /* 0x000fe20000010046 */
[----:B------:R-:W-:Y:S01]  /*6430*/  FFMA.FTZ R62, R7, R200, R62 ;  /* 0x000000c8073e7223 */ /* 0x000fe2000001003e */
[----:B------:R-:W-:Y:S01]  /*6440*/  FFMA.FTZ R68, R135, R68, -R65 ;  /* 0x0000004487447223 */ /* 0x000fe20000010841 */
[----:B------:R-:W-:Y:S01]  /*6450*/  FADD.FTZ R63, R170, R63 ;  /* 0x0000003faa3f7221 */ /* 0x000fe20000010000 */
[----:B------:R-:W-:Y:S01]  /*6460*/  FMUL.FTZ R72, R136, R70 ;  /* 0x0000004688487220 */ /* 0x000fe20000410000 */
[----:B------:R-:W-:Y:S01]  /*6470*/  FMUL.FTZ R64, R130, R62 ;  /* 0x0000003e82407220 */ /* 0x000fe20000410000 */
[----:B------:R-:W-:Y:S01]  /*6480*/  FMUL.FTZ R66, R188, UR47 ;  /* 0x0000002fbc427c20 */ /* 0x000fe20008410000 */
[-C--:B------:R-:W-:Y:S01]  /*6490*/  FMUL.FTZ R65, R130, R63.reuse ;  /* 0x0000003f82417220 */ /* 0x080fe20000410000 */
        /* <DEDUP_REMOVED lines=11> */
[C---:B------:R-:W-:Y:S01]  /*6550*/  FFMA.FTZ R66, R139.reuse, R68, R66 ;  /* 0x000000448b427223 */ /* 0x040fe20000010042 */
[-C--:B------:R-:W-:Y:S01]  /*6560*/  FMUL.FTZ R63, R132, R65.reuse ;  /* 0x00000041843f7220 */ /* 0x080fe20000410000 */
[----:B------:R-:W-:Y:S01]  /*6570*/  FFMA.FTZ R72, R139, R72, -R67 ;  /* 0x000000488b487223 */ /* 0x000fe20000010843 */
[----:B------:R-:W-:Y:S01]  /*6580*/  FMUL.FTZ R67, R189, UR47 ;  /* 0x0000002fbd437c20 */ /* 0x000fe20008410000 */
[C---:B------:R-:W-:Y:S01]  /*6590*/  FFMA.FTZ R62, R133.reuse, R65, R62 ;  /* 0x00000041853e7223 */ /* 0x040fe2000001003e */
[----:B------:R-:W-:Y:S01]  /*65a0*/  FFMA.FTZ R65, R133, R64, -R63 ;  /* 0x0000004085417223 */ /* 0x000fe2000001083f */
[CC--:B0-----:R-:W-:Y:S01]  /*65b0*/  FMUL.FTZ R63, R129.reuse, R61.reuse ;  /* 0x0000003d813f7220 */ /* 0x0c1fe20000410000 */
[----:B------:R-:W-:Y:S01]  /*65c0*/  FFMA.FTZ R198, R158, UR48, -R67 ;  /* 0x000000309ec67c23 */ /* 0x000fe20008010843 */
[----:B------:R-:W-:Y:S01]  /*65d0*/  FMUL.FTZ R129, R129, R60 ;  /* 0x0000003c81817220 */ /* 0x000fe20000410000 */
        /* <DEDUP_REMOVED lines=26> */
[CC--:B------:R-:W-:Y:S01]  /*6780*/  FMUL.FTZ R64, R136.reuse, R66.reuse ;  /* 0x0000004288407220 */ /* 0x0c0fe20000410000 */
        /* <DEDUP_REMOVED lines=9> */
[CC--:B------:R-:W-:Y:S01]  /*6820*/  FMUL.FTZ R62, R144.reuse, R233.reuse ;  /* 0x000000e9903e7220 */ /* 0x0c0fe20000410000 */
[----:B------:R-:W-:Y:S01]  /*6830*/  FMUL.FTZ R60, R144, R206 ;  /* 0x000000ce903c7220 */ /* 0x000fe20000410000 */
[----:B------:R-:W-:Y:S01]  /*6840*/  FMUL.FTZ R66, R142, R72 ;  /* 0x000000488e427220 */ /* 0x000fe20000410000 */
[----:B------:R-:W-:Y:S01]  /*6850*/  FFMA.FTZ R64, R11, R240, R64 ;  /* 0x000000f00b407223 */ /* 0x000fe20000010040 */
[C---:B------:R-:W-:Y:S01]  /*6860*/  FFMA.FTZ R62, R145.reuse, R206, R62 ;  /* 0x000000ce913e7223 */ /* 0x040fe2000001003e */
[----:B------:R-:W-:Y:S01]  /*6870*/  FADD.FTZ R61, R174, R61 ;  /* 0x0000003dae3d7221 */ /* 0x000fe20000010000 */
[----:B------:R-:W-:Y:S01]  /*6880*/  FFMA.FTZ R231, R145, R233, -R60 ;  /* 0x000000e991e77223 */ /* 0x000fe2000001083c */
[CC--:B------:R-:W-:Y:S01]  /*6890*/  FFMA.FTZ R69, R143.reuse, R67.reuse, R66 ;  /* 0x000000438f457223 */ /* 0x0c0fe20000010042 */
[----:B------:R-:W-:Y:S01]  /*68a0*/  FMUL.FTZ R68, R142, R67 ;  /* 0x000000438e447220 */ /* 0x000fe20000410000 */
[C---:B------:R-:W-:Y:S01]  /*68b0*/  FMUL.FTZ R66, R138.reuse, R64 ;  /* 0x000000408a427220 */ /* 0x040fe20000410000 */
[----:B------:R-:W-:Y:S01]  /*68c0*/  FADD.FTZ R207, RZ, R62 ;  /* 0x0000003effcf7221 */ /* 0x000fe20000010000 */
[----:B------:R-:W-:Y:S01]  /*68d0*/  FMUL.FTZ R62, R138, R61 ;  /* 0x0000003d8a3e7220 */ /* 0x000fe20000410000 */
[----:B------:R-:W-:Y:S01]  /*68e0*/  FFMA.FTZ R231, R44, R77, R231 ;  /* 0x0000004d2ce77223 */ /* 0x000fe200000100e7 */
[----:B------:R-:W-:Y:S01]  /*68f0*/  FFMA.FTZ R72, R143, R72, -R68 ;  /* 0x000000488f487223 */ /* 0x000fe20000010844 */
[C---:B------:R-:W-:Y:S01]  /*6900*/  FFMA.FTZ R66, R139.reuse, R61, -R66 ;  /* 0x0000003d8b427223 */ /* 0x040fe20000010842 */
[----:B------:R-:W-:Y:S01]  /*6910*/  FMUL.FTZ R60, R142, R207 ;  /* 0x000000cf8e3c7220 */ /* 0x000fe20000410000 */
        /* <DEDUP_REMOVED lines=9> */
[C---:B------:R-:W-:Y:S01]  /*69b0*/  FMUL.FTZ R60, R140.reuse, R66 ;  /* 0x000000428c3c7220 */ /* 0x040fe20000410000 */
[----:B------:R-:W-:Y:S01]  /*69c0*/  FADD.FTZ R208, RZ, R62 ;  /* 0x0000003effd07221 */ /* 0x000fe20000010000 */
[C---:B------:R-:W-:Y:S01]  /*69d0*/  FMUL.FTZ R63, R140.reuse, R238 ;  /* 0x000000ee8c3f7220 */ /* 0x040fe20000410000 */
[CC--:B------:R-:W-:Y:S01]  /*69e0*/  FMUL.FTZ R65, R140.reuse, R61.reuse ;  /* 0x0000003d8c417220 */ /* 0x0c0fe20000410000 */
[----:B------:R-:W-:Y:S01]  /*69f0*/  FFMA.FTZ R62, R141, R61, R60 ;  /* 0x0000003d8d3e7223 */ /* 0x000fe2000001003c */
[-C--:B------:R-:W-:Y:S01]  /*6a00*/  FMUL.FTZ R61, R140, R208.reuse ;  /* 0x000000d08c3d7220 */ /* 0x080fe20000410000 */
[----:B------:R-:W-:Y:S01]  /*6a10*/  FMUL.FTZ R67, R193, UR47 ;  /* 0x0000002fc1437c20 */ /* 0x000fe20008410000 */
[C---:B------:R-:W-:Y:S01]  /*6a20*/  FFMA.FTZ R63, R141.reuse, R208, R63 ;  /* 0x000000d08d3f7223 */ /* 0x040fe2000001003f */
[C---:B------:R-:W-:Y:S01]  /*6a30*/  FFMA.FTZ R65, R141.reuse, R66, -R65 ;  /* 0x000000428d417223 */ /* 0x040fe20000010841 */
[----:B------:R-:W-:Y:S01]  /*6a40*/  FFMA.FTZ R234, R141, R238, -R61 ;  /* 0x000000ee8dea7223 */ /* 0x000fe2000001083d */
[----:B------:R-:W-:Y:S01]  /*6a50*/  FFMA.FTZ R236, R154, UR48, -R67 ;  /* 0x000000309aec7c23 */ /* 0x000fe20008010843 */
[----:B------:R-:W-:Y:S01]  /*6a60*/  FADD.FTZ R209, RZ, R63 ;  /* 0x0000003fffd17221 */ /* 0x000fe20000010000 */
[----:B------:R-:W-:Y:S01]  /*6a70*/  FADD.FTZ R65, R176, R65 ;  /* 0x00000041b0417221 */ /* 0x000fe20000010000 */
[----:B------:R-:W-:Y:S01]  /*6a80*/  FFMA.FTZ R234, R43, R50, R234 ;  /* 0x000000322bea7223 */ /* 0x000fe200000100ea */
[----:B------:R-:W-:Y:S01]  /*6a90*/  FFMA.FTZ R61, R13, R236, R62 ;  /* 0x000000ec0d3d7223 */ /* 0x000fe2000001003e */
[----:B------:R-:W-:Y:S01]  /*6aa0*/  FMUL.FTZ R60, R138, R209 ;  /* 0x000000d18a3c7220 */ /* 0x000fe20000410000 */
[----:B------:R-:W-:Y:S01]  /*6ab0*/  FMUL.FTZ R64, R144, R72 ;  /* 0x0000004890407220 */ /* 0x000fe20000410000 */
[-C--:B------:R-:W-:Y:S01]  /*6ac0*/  FMUL.FTZ R62, R138, R234.reuse ;  /* 0x000000ea8a3e7220 */ /* 0x080fe20000410000 */
[----:B------:R-:W-:Y:S01]  /*6ad0*/  FMUL.FTZ R66, R144, R69 ;  /* 0x0000004590427220 */ /* 0x000fe20000410000 */
[C---:B------:R-:W-:Y:S01]  /*6ae0*/  FFMA.FTZ R227, R139.reuse, R234, -R60 ;  /* 0x000000ea8be37223 */ /* 0x040fe2000001083c */
[----:B------:R-:W-:Y:S01]  /*6af0*/  FMUL.FTZ R60, R142, R65 ;  /* 0x000000418e3c7220 */ /* 0x000fe20000410000 */
[----:B------:R-:W-:Y:S01]  /*6b00*/  FFMA.FTZ R62, R139, R209, R62 ;  /* 0x000000d18b3e7223 */ /* 0x000fe2000001003e */
[----:B------:R-:W-:Y:S01]  /*6b10*/  FFMA.FTZ R67, R145, R69, R64 ;  /* 0x0000004591437223 */ /* 0x000fe20000010040 */
[----:B------:R-:W-:Y:S01]  /*6b20*/  FFMA.FTZ R227, R94, R85, R227 ;  /* 0x000000555ee37223 */ /* 0x000fe200000100e3 */
[-C--:B------:R-:W-:Y:S01]  /*6b30*/  FFMA.FTZ R63, R143, R61.reuse, R60 ;  /* 0x0000003d8f3f7223 */ /* 0x080fe2000001003c */
[----:B------:R-:W-:Y:S01]  /*6b40*/  FADD.FTZ R210, RZ, R62 ;  /* 0x0000003effd27221 */ /* 0x000fe20000010000 */
[----:B------:R-:W-:Y:S01]  /*6b50*/  FMUL.FTZ R64, R142, R61 ;  /* 0x0000003d8e407220 */ /* 0x000fe20000410000 */
[C---:B------:R-:W-:Y:S01]  /*6b60*/  FMUL.FTZ R61, R136.reuse, R227 ;  /* 0x000000e3883d7220 */ /* 0x040fe20000410000 */
[----:B------:R-:W-:Y:S01]  /*6b70*/  FFMA.FTZ R72, R145, R72, -R66 ;  /* 0x0000004891487223 */ /* 0x000fe20000010842 */
[-C--:B------:R-:W-:Y:S01]  /*6b80*/  FMUL.FTZ R60, R136, R210.reuse ;  /* 0x000000d2883c7220 */ /* 0x080fe20000410000 */
[----:B------:R-:W-:Y:S01]  /*6b90*/  FMUL.FTZ R66, R194, UR47 ;  /* 0x0000002fc2427c20 */ /* 0x000fe20008410000 */
[----:B------:R-:W-:Y:S01]  /*6ba0*/  FFMA.FTZ R61, R137, R210, R61 ;  /* 0x000000d2893d7223 */ /* 0x000fe2000001003d */
[----:B------:R-:W-:Y:S01]  /*6bb0*/  FFMA.FTZ R64, R143, R65, -R64 ;  /* 0x000000418f407223 */ /* 0x000fe20000010840 */
        /* <DEDUP_REMOVED lines=15> */
[----:B------:R-:W-:Y:S01]  /*6cb0*/  FMUL.FTZ R65, R195, UR47 ;  /* 0x0000002fc3417c20 */ /* 0x000fe20008410000 */
[----:B------:R-:W-:Y:S01]  /*6cc0*/  FADD.FTZ R212, RZ, R60 ;  /* 0x0000003cffd47221 */ /* 0x000fe20000010000 */
[----:B------:R-:W-:Y:S01]  /*6cd0*/  FMUL.FTZ R64, R146, R72 ;  /* 0x0000004892407220 */ /* 0x000fe20000410000 */
[----:B------:R-:W-:Y:S01]  /*6ce0*/  FMUL.FTZ R61, R132, R228 ;  /* 0x000000e4843d7220 */ /* 0x000fe20000410000 */
[----:B------:R-:W-:Y:S01]  /*6cf0*/  FFMA.FTZ R230, R152, UR48, -R65 ;  /* 0x0000003098e67c23 */ /* 0x000fe20008010841 */
[-C--:B------:R-:W-:Y:S01]  /*6d00*/  FMUL.FTZ R60, R132, R212.reuse ;  /* 0x000000d4843c7220 */ /* 0x080fe20000410000 */
[----:B------:R-:W-:Y:S01]  /*6d10*/  FFMA.FTZ R65, R147, R67, R64 ;  /* 0x0000004393417223 */ /* 0x000fe20000010040 */
[----:B------:R-:W-:Y:S01]  /*6d20*/  FFMA.FTZ R61, R133, R212, R61 ;  /* 0x000000d4853d7223 */ /* 0x000fe2000001003d */
[----:B------:R-:W-:Y:S01]  /*6d30*/  FFMA.FTZ R62, R15, R230, R62 ;  /* 0x000000e60f3e7223 */ /* 0x000fe2000001003e */
[----:B------:R-:W-:Y:S01]  /*6d40*/  FFMA.FTZ R60, R133, R228, -R60 ;  /* 0x000000e4853c7223 */ /* 0x000fe2000001083c */
[----:B------:R-:W-:Y:S01]  /*6d50*/  FADD.FTZ R63, R178, R63 ;  /* 0x0000003fb23f7221 */ /* 0x000fe20000010000 */
[----:B------:R-:W-:Y:S01]  /*6d60*/  FADD.FTZ R213, RZ, R61 ;  /* 0x0000003dffd57221 */ /* 0x000fe20000010000 */
[----:B------:R-:W-:Y:S01]  /*6d70*/  FMUL.FTZ R64, R146, R62 ;  /* 0x0000003e92407220 */ /* 0x000fe20000410000 */
[----:B------:R-:W-:Y:S01]  /*6d80*/  FFMA.FTZ R226, R39, R40, R60 ;  /* 0x0000002827e27223 */ /* 0x000fe2000001003c */
[----:B------:R-:W-:Y:S01]  /*6d90*/  UISETP.GE.AND UP0, UPT, UR13, UR44, UPT ;  /* 0x0000002c0d00728c */ /* 0x000fe2000bf06270 */
[C---:B------:R-:W-:Y:S01]  /*6da0*/  FMUL.FTZ R61, R130.reuse, R213 ;  /* 0x000000d5823d7220 */ /* 0x040fe20000410000 */
[-C--:B------:R-:W-:Y:S01]  /*6db0*/  FFMA.FTZ R68, R147, R63.reuse, -R64 ;  /* 0x0000003f93447223 */ /* 0x080fe20000010840 */
[-C--:B------:R-:W-:Y:S01]  /*6dc0*/  FMUL.FTZ R60, R130, R226.reuse ;  /* 0x000000e2823c7220 */ /* 0x080fe20000410000 */
        /* <DEDUP_REMOVED lines=8> */
[----:B------:R-:W-:Y:S01]  /*6e50*/  FADD.FTZ R68, R179, R68 ;  /* 0x00000044b3447221 */ /* 0x000fe20000010000 */
[C---:B------:R-:W-:Y:S01]  /*6e60*/  FMUL.FTZ R61, R126.reuse, R224 ;  /* 0x000000e07e3d7220 */ /* 0x040fe20000410000 */
[----:B------:R-:W-:Y:S01]  /*6e70*/  FFMA.FTZ R223, R151, UR48, -R62 ;  /* 0x0000003097df7c23 */ /* 0x000fe2000801083e */
[-C--:B------:R-:W-:Y:S01]  /*6e80*/  FMUL.FTZ R60, R126, R214.reuse ;  /* 0x000000d67e3c7220 */ /* 0x080fe20000410000 */
[----:B------:R-:W-:Y:S01]  /*6e90*/  PLOP3.LUT P0, PT, PT, PT, UP0, 0x80, 0x8 ;  /* 0x000000000008781c */ /* 0x000fe20003f0f008 */
[C---:B------:R-:W-:Y:S01]  /*6ea0*/  FFMA.FTZ R61, R127.reuse, R214, R61 ;  /* 0x000000d67f3d7223 */ /* 0x040fe2000001003d */
[----:B------:R-:W-:Y:S01]  /*6eb0*/  FFMA.FTZ R63, R16, R223, R63 ;  /* 0x000000df103f7223 */ /* 0x000fe2000001003f */
[----:B------:R-:W-:Y:S01]  /*6ec0*/  FFMA.FTZ R60, R127, R224, -R60 ;  /* 0x000000e07f3c7223 */ /* 0x000fe2000001083c */
[C---:B------:R-:W-:Y:S01]  /*6ed0*/  FMUL.FTZ R62, R148.reuse, R68 ;  /* 0x00000044943e7220 */ /* 0x040fe20000410000 */
[----:B------:R-:W-:Y:S01]  /*6ee0*/  FADD.FTZ R215, RZ, R61 ;  /* 0x0000003dffd77221 */ /* 0x000fe20000010000 */
[----:B------:R-:W-:Y:S01]  /*6ef0*/  FMUL.FTZ R67, R148, R63 ;  /* 0x0000003f94437220 */ /* 0x000fe20000410000 */
[----:B------:R-:W-:Y:S01]  /*6f00*/  FFMA.FTZ R222, R37, R38, R60 ;  /* 0x0000002625de7223 */ /* 0x000fe2000001003c */
[----:B------:R-:W-:Y:S01]  /*6f10*/  ISETP.NE.OR P0, PT, R110, RZ, P0 ;  /* 0x000000ff6e00720c */ /* 0x000fe20000705670 */
[CC--:B------:R-:W-:Y:S01]  /*6f20*/  FMUL.FTZ R61, R124.reuse, R215.reuse ;  /* 0x000000d77c3d7220 */ /* 0x0c0fe20000410000 */
[----:B------:R-:W-:Y:S01]  /*6f30*/  FFMA.FTZ R71, R149, R68, -R67 ;  /* 0x0000004495477223 */ /* 0x000fe20000010843 */
[----:B------:R-:W-:Y:S01]  /*6f40*/  FMUL.FTZ R64, R124, R222 ;  /* 0x000000de7c407220 */ /* 0x000fe20000410000 */
[----:B------:R-:W-:Y:S01]  /*6f50*/  FFMA.FTZ R66, R147, R72, -R66 ;  /* 0x0000004893427223 */ /* 0x000fe20000010842 */
[----:B------:R-:W-:Y:S01]  /*6f60*/  FFMA.FTZ R221, R125, R222, -R61 ;  /* 0x000000de7ddd7223 */ /* 0x000fe2000001083d */
[----:B------:R-:W-:Y:S01]  /*6f70*/  FMUL.FTZ R219, R197, UR47 ;  /* 0x0000002fc5db7c20 */ /* 0x000fe20008410000 */
[----:B------:R-:W-:Y:S01]  /*6f80*/  FFMA.FTZ R64, R125, R215, R64 ;  /* 0x000000d77d407223 */ /* 0x000fe20000010040 */
[----:B------:R-:W-:Y:S01]  /*6f90*/  FMUL.FTZ R70, R148, R65 ;  /* 0x0000004194467220 */ /* 0x000fe20000410000 */
[----:B------:R-:W-:Y:S01]  /*6fa0*/  FFMA.FTZ R221, R92, R55, R221 ;  /* 0x000000375cdd7223 */ /* 0x000fe200000100dd */
[----:B------:R-:W-:Y:S01]  /*6fb0*/  FFMA.FTZ R69, R149, R63, R62 ;  /* 0x0000003f95457223 */ /* 0x000fe2000001003e */
[----:B------:R-:W-:Y:S01]  /*6fc0*/  FADD.FTZ R216, RZ, R64 ;  /* 0x00000040ffd87221 */ /* 0x000fe20000010000 */
[----:B------:R-:W-:Y:S01]  /*6fd0*/  FMUL.FTZ R64, R148, R66 ;  /* 0x0000004294407220 */ /* 0x000fe20000410000 */
[----:B------:R-:W-:Y:S01]  /*6fe0*/  FMUL.FTZ R67, R122, R221 ;  /* 0x000000dd7a437220 */ /* 0x000fe20000410000 */
[----:B------:R-:W-:Y:S01]  /*6ff0*/  FFMA.FTZ R219, R150, UR48, -R219 ;  /* 0x0000003096db7c23 */ /* 0x000fe200080108db */
[-C--:B------:R-:W-:Y:S01]  /*7000*/  FMUL.FTZ R68, R122, R216.reuse ;  /* 0x000000d87a447220 */ /* 0x080fe20000410000 */
[----:B------:R-:W-:Y:S01]  /*7010*/  VOTEU.ALL UP0, P0 ;  /* 0x0000000000ff7886 */ /* 0x000fe20000000000 */
[----:B------:R-:W-:Y:S01]  /*7020*/  FFMA.FTZ R67, R123, R216, R67 ;  /* 0x000000d87b437223 */ /* 0x000fe20000010043 */
[----:B------:R-:W-:Y:S01]  /*7030*/  FFMA.FTZ R64, R149, R65, R64 ;  /* 0x0000004195407223 */ /* 0x000fe20000010040 */
[----:B------:R-:W-:Y:S01]  /*7040*/  FFMA.FTZ R68, R123, R221, -R68 ;  /* 0x000000dd7b447223 */ /* 0x000fe20000010844 */
[----:B------:R-:W-:Y:S01]  /*7050*/  FFMA.FTZ R65, R149, R66, -R70 ;  /* 0x0000004295417223 */ /* 0x000fe20000010846 */
[----:B------:R-:W-:Y:S01]  /*7060*/  FADD.FTZ R217, RZ, R67 ;  /* 0x00000043ffd97221 */ /* 0x000fe20000010000 */
[----:B------:R-:W-:Y:S01]  /*7070*/  FFMA.FTZ R66, R0, R219, R69 ;  /* 0x000000db00427223 */ /* 0x000fe20000010045 */
[----:B------:R-:W-:Y:S01]  /*7080*/  FFMA.FTZ R220, R35, R36, R68 ;  /* 0x0000002423dc7223 */ /* 0x000fe20000010044 */
[----:B------:R-:W-:-:S02]  /*7090*/  HFMA2 R60, -RZ, RZ, 1.875, 0 ;  /* 0x3f800000ff3c7431 */ /* 0x000fc400000001ff */
[-C--:B------:R-:W-:Y:S01]  /*70a0*/  FMUL.FTZ R69, R120, R217.reuse ;  /* 0x000000d978457220 */ /* 0x080fe20000410000 */
[----:B------:R-:W-:Y:S01]  /*70b0*/  ISETP.GT.U32.AND P2, PT, R100, 0x1f, PT ;  /* 0x0000001f6400780c */ /* 0x000fe20003f44070 */
[-C--:B------:R-:W-:Y:S01]  /*70c0*/  FMUL.FTZ R68, R120, R220.reuse ;  /* 0x000000dc78447220 */ /* 0x080fe20000410000 */
[----:B------:R-:W-:Y:S01]  /*70d0*/  @!UP0 ULEA UR33, UR8, UR20, 0x4 ;  /* 0x0000001408218291 */ /* 0x000fe2000f8e20ff */
[C---:B------:R-:W-:Y:S01]  /*70e0*/  FFMA.FTZ R69, R121.reuse, R220, -R69 ;  /* 0x000000dc79457223 */ /* 0x040fe20000010845 */
[----:B------:R-:W-:Y:S01]  /*70f0*/  CS2R R62, SRZ ;  /* 0x00000000003e7805 */ /* 0x000fe2000001ff00 */
[----:B------:R-:W-:Y:S01]  /*7100*/  FFMA.FTZ R68, R121, R217, R68 ;  /* 0x000000d979447223 */ /* 0x000fe20000010044 */
[----:B------:R-:W-:Y:S01]  /*7110*/  MOV R61, RZ ;  /* 0x000000ff003d7202 */ /* 0x000fe20000000f00 */
[----:B------:R-:W-:Y:S01]  /*7120*/  FADD.FTZ R67, R180, R71 ;  /* 0x00000047b4437221 */ /* 0x000fe20000010000 */
[----:B------:R-:W-:Y:S01]  /*7130*/  FFMA.FTZ R239, R90, R45, R69 ;  /* 0x0000002d5aef7223 */ /* 0x000fe20000010045 */
[----:B------:R-:W-:Y:S01]  /*7140*/  FADD.FTZ R218, RZ, R68 ;  /* 0x00000044ffda7221 */ /* 0x000fe20000010000 */
[----:B------:R-:W-:Y:S02]  /*7150*/  BSSY B0, `(.L_x_10329) ;  /* 0x00000b4000007945 */ /* 0x000fe40003800000 */
[----:B------:R-:W0:Y:S01]  /*7160*/  @!P0 LDS.128 R60, [UR33+0x4be0] ;  /* 0x004be021ff3c8984 */ /* 0x000e220008000c00 */
[C---:B------:R-:W-:Y:S01]  /*7170*/  FMUL.FTZ R68, R115.reuse, R218 ;  /* 0x000000da73447220 */ /* 0x040fe20000410000 */
[----:B------:R-:W-:-:S02]  /*7180*/  FMUL.FTZ R241, R115, R239 ;  /* 0x000000ef73f17220 */ /* 0x000fc40000410000 */
[----:B------:R1:W-:Y:S01]  /*7190*/  STS.128 [R111+0x35e0], R64 ;  /* 0x0035e0406f007388 */ /* 0x0003e20000000c00 */
[C---:B------:R-:W-:Y:S01]  /*71a0*/  FFMA.FTZ R243, R117.reuse, R239, -R68 ;  /* 0x000000ef75f37223 */ /* 0x040fe20000010844 */
[----:B------:R-:W-:-:S03]  /*71b0*/  FFMA.FTZ R241, R117, R218, R241 ;  /* 0x000000da75f17223 */ /* 0x000fc600000100f1 */
        /* <DEDUP_REMOVED lines=23> */
.L_x_10472:
        /* <DEDUP_REMOVED lines=12> */
.L_x_10333:
[----:B------:R-:W-:Y:S05]  /*73f0*/  BSYNC.RECONVERGENT B1 ;  /* 0x0000000000017941 */ /* 0x000fea0003800200 */
.L_x_10332:
[----:B------:R-:W-:Y:S01]  /*7400*/  UMOV UR33, 0xffffffff ;  /* 0xffffffff00217882 */ /* 0x000fe20000000000 */
[----:B------:R-:W-:Y:S02]  /*7410*/  ISETP.GT.U32.AND P2, PT, R110, 0x1d, PT ;  /* 0x0000001d6e00780c */ /* 0x000fe40003f44070 */
[----:B------:R-:W-:Y:S11]  /*7420*/  BRA.DIV UR33, `(.L_x_10334) ;  /* 0x0000006a21ec7947 */ /* 0x000ff6000b800000 */
[----:B----4-:R4:W1:Y:S04]  /*7430*/  SHFL.DOWN PT, R71, R250, 0x2, 0x1f ;  /* 0x08401f00fa477f89 */ /* 0x01086800000e0000 */
[----:B---3--:R4:W3:Y:S04]  /*7440*/  SHFL.DOWN PT, R245, R74, 0x2, 0x1f ;  /* 0x08401f004af57f89 */ /* 0x0088e800000e0000 */
[----:B--2---:R4:W2:Y:S04]  /*7450*/  SHFL.DOWN PT, R247, R75, 0x2, 0x1f ;  /* 0x08401f004bf77f89 */ /* 0x0048a800000e0000 */
[----:B0-----:R4:W0:Y:S02]  /*7460*/  SHFL.DOWN PT, R251, R249, 0x2, 0x1f ;  /* 0x08401f00f9fb7f89 */ /* 0x00182400000e0000 */
.L_x_10478:
        /* <DEDUP_REMOVED lines=12> */
.L_x_10336:
[----:B------:R-:W-:Y:S05]  /*7530*/  BSYNC.RECONVERGENT B1 ;  /* 0x0000000000017941 */ /* 0x000fea0003800200 */
.L_x_10335:
[----:B------:R-:W-:Y:S01]  /*7540*/  UMOV UR33, 0xffffffff ;  /* 0xffffffff00217882 */ /* 0x000fe20000000000 */
[----:B------:R-:W-:Y:S02]  /*7550*/  ISETP.GT.U32.AND P2, PT, R110, 0x1b, PT ;  /* 0x0000001b6e00780c */ /* 0x000fe40003f44070 */
[----:B------:R-:W-:Y:S11]  /*7560*/  BRA.DIV UR33, `(.L_x_10337) ;  /* 0x0000006e210c7947 */ /* 0x000ff6000b800000 */
[----:B-1----:R1:W1:Y:S04]  /*7570*/  SHFL.DOWN PT, R71, R250, 0x4, 0x1f ;  /* 0x08801f00fa477f89 */ /* 0x00226800000e0000 */
[----:B---3--:R3:W1:Y:S04]  /*7580*/  SHFL.DOWN PT, R245, R74, 0x4, 0x1f ;  /* 0x08801f004af57f89 */ /* 0x00866800000e0000 */
[----:B--2---:R3:W2:Y:S04]  /*7590*/  SHFL.DOWN PT, R247, R75, 0x4, 0x1f ;  /* 0x08801f004bf77f89 */ /* 0x0046a800000e0000 */
[----:B0-----:R3:W0:Y:S02]  /*75a0*/  SHFL.DOWN PT, R251, R249, 0x4, 0x1f ;  /* 0x08801f00f9fb7f89 */ /* 0x00162400000e0000 */
.L_x_10484:
        /* <DEDUP_REMOVED lines=12> */
.L_x_10339:
[----:B------:R-:W-:Y:S05]  /*7670*/  BSYNC.RECONVERGENT B1 ;  /* 0x0000000000017941 */ /* 0x000fea0003800200 */
.L_x_10338:
[----:B------:R-:W-:Y:S01]  /*7680*/  UMOV UR33, 0xffffffff ;  /* 0xffffffff00217882 */ /* 0x000fe20000000000 */
[----:B------:R-:W-:Y:S02]  /*7690*/  ISETP.GT.U32.AND P2, PT, R110, 0x17, PT ;  /* 0x000000176e00780c */ /* 0x000fe40003f44070 */
[----:B------:R-:W-:Y:S11]  /*76a0*/  BRA.DIV UR33, `(.L_x_10340) ;  /* 0x0000006e212c7947 */ /* 0x000ff6000b800000 */
[----:B-1----:R1:W1:Y:S04]  /*76b0*/  SHFL.DOWN PT, R71, R250, 0x8, 0x1f ;  /* 0x09001f00fa477f89 */ /* 0x00226800000e0000 */
[----:B------:R0:W1:Y:S04]  /*76c0*/  SHFL.DOWN PT, R245, R74, 0x8, 0x1f ;  /* 0x09001f004af57f89 */ /* 0x00006800000e0000 */
[----:B--2---:R2:W1:Y:S04]  /*76d0*/  SHFL.DOWN PT, R247, R75, 0x8, 0x1f ;  /* 0x09001f004bf77f89 */ /* 0x00446800000e0000 */
[----:B0-----:R2:W0:Y:S02]  /*76e0*/  SHFL.DOWN PT, R251, R249, 0x8, 0x1f ;  /* 0x09001f00f9fb7f89 */ /* 0x00142400000e0000 */
.L_x_10490:
        /* <DEDUP_REMOVED lines=12> */
.L_x_10342:
[----:B------:R-:W-:Y:S05]  /*77b0*/  BSYNC.RECONVERGENT B1 ;  /* 0x0000000000017941 */ /* 0x000fea0003800200 */
.L_x_10341:
[----:B------:R-:W-:Y:S01]  /*77c0*/  UMOV UR33, 0xffffffff ;  /* 0xffffffff00217882 */ /* 0x000fe20000000000 */
[----:B------:R-:W-:Y:S02]  /*77d0*/  ISETP.GT.U32.AND P2, PT, R110, 0xf, PT ;  /* 0x0000000f6e00780c */ /* 0x000fe40003f44070 */
[----:B------:R-:W-:Y:S11]  /*77e0*/  BRA.DIV UR33, `(.L_x_10343) ;  /* 0x0000006e214c7947 */ /* 0x000ff6000b800000 */
[----:B-1----:R1:W1:Y:S04]  /*77f0*/  SHFL.DOWN PT, R71, R250, 0x10, 0x1f ;  /* 0x0a001f00fa477f89 */ /* 0x00226800000e0000 */
[----:B------:R0:W1:Y:S04]  /*7800*/  SHFL.DOWN PT, R245, R74, 0x10, 0x1f ;  /* 0x0a001f004af57f89 */ /* 0x00006800000e0000 */
[----:B------:R1:W1:Y:S04]  /*7810*/  SHFL.DOWN PT, R247, R75, 0x10, 0x1f ;  /* 0x0a001f004bf77f89 */ /* 0x00026800000e0000 */
[----:B0-----:R0:W0:Y:S02]  /*7820*/  SHFL.DOWN PT, R251, R249, 0x10, 0x1f ;  /* 0x0a001f00f9fb7f89 */ /* 0x00102400000e0000 */
.L_x_10496:
        /* <DEDUP_REMOVED lines=12> */
.L_x_10345:
[----:B------:R-:W-:Y:S05]  /*78f0*/  BSYNC.RECONVERGENT B1 ;  /* 0x0000000000017941 */ /* 0x000fea0003800200 */
.L_x_10344:
        /* <DEDUP_REMOVED lines=26> */
.L_x_10510:
        /* <DEDUP_REMOVED lines=14> */
.L_x_10348:
[----:B------:R-:W-:Y:S05]  /*7b80*/  BSYNC.RECONVERGENT B1 ;  /* 0x0000000000017941 */ /* 0x000fea0003800200 */
.L_x_10347:
        /* <DEDUP_REMOVED lines=16> */
.L_x_10330:
[----:B------:R-:W-:Y:S05]  /*7c90*/  BSYNC B0 ;  /* 0x0000000000007941 */ /* 0x000fea0003800000 */
.L_x_10329:
[----:B-1----:R-:W-:Y:S01]  /*7ca0*/  FMUL.FTZ R64, R196, R129 ;  /* 0x00000081c4407220 */ /* 0x002fe20000410000 */
[C---:B----4-:R-:W-:Y:S01]  /*7cb0*/  FMUL.FTZ R69, R195.reuse, R206 ;  /* 0x000000cec3457220 */ /* 0x050fe20000410000 */
[----:B------:R-:W-:Y:S01]  /*7cc0*/  FMUL.FTZ R195, R195, R233 ;  /* 0x000000e9c3c37220 */ /* 0x000fe20000410000 */
[----:B------:R-:W-:Y:S01]  /*7cd0*/  FMUL.FTZ R66, R194, R207 ;  /* 0x000000cfc2427220 */ /* 0x000fe20000410000 */
[----:B------:R-:W-:Y:S01]  /*7ce0*/  FFMA.FTZ R67, R151, R235, -R64 ;  /* 0x000000eb97437223 */ /* 0x000fe20000010840 */
[C---:B------:R-:W-:Y:S01]  /*7cf0*/  FFMA.FTZ R64, R152.reuse, R233, -R69 ;  /* 0x000000e998407223 */ /* 0x040fe20000010845 */
[----:B------:R-:W-:Y:S01]  /*7d00*/  FMUL.FTZ R69, R193, R208 ;  /* 0x000000d0c1457220 */ /* 0x000fe20000410000 */
[C---:B------:R-:W-:Y:S01]  /*7d10*/  FMUL.FTZ R73, R197.reuse, R128 ;  /* 0x00000080c5497220 */ /* 0x040fe20000410000 */
[----:B------:R-:W-:Y:S01]  /*7d20*/  FFMA.FTZ R152, R152, R206, R195 ;  /* 0x000000ce98987223 */ /* 0x000fe200000100c3 */
[----:B------:R-:W-:Y:S01]  /*7d30*/  FMUL.FTZ R65, R197, R242 ;  /* 0x000000f2c5417220 */ /* 0x000fe20000410000 */
[----:B------:R-:W-:Y:S01]  /*7d40*/  FFMA.FTZ R195, R153, R231, -R66 ;  /* 0x000000e799c37223 */ /* 0x000fe20000010842 */
[----:B------:R-:W-:Y:S01]  /*7d50*/  FMUL.FTZ R68, R192, R209 ;  /* 0x000000d1c0447220 */ /* 0x000fe20000410000 */
[----:B------:R-:W-:Y:S01]  /*7d60*/  FFMA.FTZ R66, R154, R238, -R69 ;  /* 0x000000ee9a427223 */ /* 0x000fe20000010845 */
[----:B------:R-:W-:Y:S05]  /*7d70*/  WARPSYNC.ALL ;  /* 0x0000000000007948 */ /* 0x000fea0003800000 */
[----:B------:R-:W-:Y:S01]  /*7d80*/  FMUL.FTZ R69, R191, R210 ;  /* 0x000000d2bf457220 */ /* 0x000fe20000410000 */
[----:B------:R-:W-:Y:S01]  /*7d90*/  BAR.SYNC.DEFER_BLOCKING 0x0 ;  /* 0x0000000000007b1d */ /* 0x000fe20000010000 */
[----:B------:R-:W-:Y:S01]  /*7da0*/  FFMA.FTZ R73, R150, R242, -R73 ;  /* 0x000000f296497223 */ /* 0x000fe20000010849 */
[----:B------:R-:W-:Y:S01]  /*7db0*/  FMUL.FTZ R70, R190, R211 ;  /* 0x000000d3be467220 */ /* 0x000fe20000410000 */
[----:B------:R-:W-:Y:S01]  /*7dc0*/  FMUL.FTZ R196, R196, R235 ;  /* 0x000000ebc4c47220 */ /* 0x000fe20000410000 */
[----:B------:R-:W-:Y:S01]  /*7dd0*/  FFMA.FTZ R65, R150, R128, R65 ;  /* 0x0000008096417223 */ /* 0x000fe20000010041 */
[----:B------:R-:W-:Y:S01]  /*7de0*/  FMUL.FTZ R71, R189, R212 ;  /* 0x000000d4bd477220 */ /* 0x000fe20000410000 */
[----:B------:R-:W-:Y:S01]  /*7df0*/  FFMA.FTZ R75, R155, R234, -R68 ;  /* 0x000000ea9b4b7223 */ /* 0x000fe20000010844 */
[----:B------:R-:W-:Y:S01]  /*7e00*/  FMUL.FTZ R72, R188, R213 ;  /* 0x000000d5bc487220 */ /* 0x000fe20000410000 */
[----:B------:R-:W-:Y:S01]  /*7e10*/  FFMA.FTZ R68, R156, R227, -R69 ;  /* 0x000000e39c447223 */ /* 0x000fe20000010845 */
[----:B------:R-:W-:Y:S01]  /*7e20*/  FMUL.FTZ R188, R188, R226 ;  /* 0x000000e2bcbc7220 */ /* 0x000fe20000410000 */
[----:B------:R-:W-:Y:S01]  /*7e30*/  FFMA.FTZ R69, R157, R232, -R70 ;  /* 0x000000e89d457223 */ /* 0x000fe20000010846 */
[----:B------:R-:W-:Y:S01]  /*7e40*/  FFMA.FTZ R73, R0, R73, RZ ;  /* 0x0000004900497223 */ /* 0x000fe200000100ff */
[----:B------:R-:W-:Y:S01]  /*7e50*/  FFMA.FTZ R151, R151, R129, R196 ;  /* 0x0000008197977223 */ /* 0x000fe200000100c4 */
[----:B------:R-:W-:Y:S01]  /*7e60*/  FFMA.FTZ R70, R158, R228, -R71 ;  /* 0x000000e49e467223 */ /* 0x000fe20000010847 */
[----:B------:R-:W-:Y:S01]  /*7e70*/  FFMA.FTZ R150, -R0, R65, RZ ;  /* 0x0000004100967223 */ /* 0x000fe200000101ff */
[C---:B------:R-:W-:Y:S01]  /*7e80*/  FFMA.FTZ R71, R159.reuse, R226, -R72 ;  /* 0x000000e29f477223 */ /* 0x040fe20000010848 */
[----:B------:R-:W-:Y:S01]  /*7e90*/  FFMA.FTZ R159, R159, R213, R188 ;  /* 0x000000d59f9f7223 */ /* 0x000fe200000100bc */
[C---:B------:R-:W-:Y:S01]  /*7ea0*/  FFMA.FTZ R188, R16.reuse, R67, R73 ;  /* 0x0000004310bc7223 */ /* 0x040fe20000010049 */
[----:B------:R-:W-:Y:S01]  /*7eb0*/  FFMA.FTZ R151, -R16, R151, R150 ;  /* 0x0000009710977223 */ /* 0x000fe20000010196 */
[C---:B------:R-:W-:Y:S01]  /*7ec0*/  FMUL.FTZ R150, R186.reuse, R215 ;  /* 0x000000d7ba967220 */ /* 0x040fe20000410000 */
[----:B------:R-:W-:Y:S01]  /*7ed0*/  FMUL.FTZ R186, R186, R222 ;  /* 0x000000debaba7220 */ /* 0x000fe20000410000 */
[----:B------:R-:W-:Y:S01]  /*7ee0*/  FFMA.FTZ R65, R15, R64, R188 ;  /* 0x000000400f417223 */ /* 0x000fe200000100bc */
[----:B------:R-:W-:Y:S01]  /*7ef0*/  FMUL.FTZ R194, R194, R231 ;  /* 0x000000e7c2c27220 */ /* 0x000fe20000410000 */
[C---:B------:R-:W-:Y:S01]  /*7f00*/  FFMA.FTZ R73, R163.reuse, R222, -R150 ;  /* 0x000000dea3497223 */ /* 0x040fe20000010896 */
[----:B------:R-:W-:Y:S01]  /*7f10*/  FFMA.FTZ R163, R163, R215, R186 ;  /* 0x000000d7a3a37223 */ /* 0x000fe200000100ba */
[----:B------:R-:W-:Y:S01]  /*7f20*/  FFMA.FTZ R186, R14, R195, R65 ;  /* 0x000000c30eba7223 */ /* 0x000fe20000010041 */
[----:B------:R-:W-:Y:S01]  /*7f30*/  FMUL.FTZ R65, R185, R216 ;  /* 0x000000d8b9417220 */ /* 0x000fe20000410000 */
[----:B------:R-:W-:Y:S01]  /*7f40*/  FFMA.FTZ R153, R153, R207, R194 ;  /* 0x000000cf99997223 */ /* 0x000fe200000100c2 */
[----:B------:R-:W-:Y:S01]  /*7f50*/  FMUL.FTZ R193, R193, R238 ;  /* 0x000000eec1c17220 */ /* 0x000fe20000410000 */
[----:B------:R-:W-:Y:S01]  /*7f60*/  FFMA.FTZ R152, -R15, R152, R151 ;  /* 0x000000980f987223 */ /* 0x000fe20000010197 */
[----:B------:R-:W-:Y:S01]  /*7f70*/  FFMA.FTZ R150, R160, R221, -R65 ;  /* 0x000000dda0967223 */ /* 0x000fe20000010841 */
[----:B------:R-:W-:Y:S01]  /*7f80*/  FMUL.FTZ R192, R192, R234 ;  /* 0x000000eac0c07220 */ /* 0x000fe20000410000 */
[----:B------:R-:W1:Y:S01]  /*7f90*/  LDS.64 R64, [R111+0x35e8] ;  /* 0x0035e8006f407984 */ /* 0x000e620000000a00 */
[----:B------:R-:W-:Y:S01]  /*7fa0*/  FFMA.FTZ R154, R154, R208, R193 ;  /* 0x000000d09a9a7223 */ /* 0x000fe200000100c1 */
[----:B------:R-:W-:Y:S01]  /*7fb0*/  FFMA.FTZ R153, -R14, R153, R152 ;  /* 0x000000990e997223 */ /* 0x000fe20000010198 */
[----:B------:R-:W-:Y:S01]  /*7fc0*/  FFMA.FTZ R67, R13, R66, R186 ;  /* 0x000000420d437223 */ /* 0x000fe200000100ba */
[----:B------:R-:W-:Y:S01]  /*7fd0*/  ULEA UR33, UR13, 0xfffff800, 0xb ;  /* 0xfffff8000d217891 */ /* 0x000fe2000f8e58ff */
[----:B------:R-:W-:Y:S01]  /*7fe0*/  FFMA.FTZ R155, R155, R209, R192 ;  /* 0x000000d19b9b7223 */ /* 0x000fe200000100c0 */
[----:B------:R-:W-:Y:S01]  /*7ff0*/  FMUL.FTZ R191, R191, R227 ;  /* 0x000000e3bfbf7220 */ /* 0x000fe20000410000 */
[----:B------:R-:W-:Y:S01]  /*8000*/  FFMA.FTZ R153, -R13, R154, R153 ;  /* 0x0000009a0d997223 */ /* 0x000fe20000010199 */
[----:B------:R-:W-:Y:S01]  /*8010*/  FFMA.FTZ R66, R12, R75, R67 ;  /* 0x0000004b0c427223 */ /* 0x000fe20000010043 */
[----:B------:R-:W-:Y:S01]  /*8020*/  USHF.R.S32.HI UR34, URZ, 0x1f, UR33 ;  /* 0x0000001fff227899 */ /* 0x000fe20008011421 */
[----:B------:R-:W-:Y:S01]  /*8030*/  FFMA.FTZ R156, R156, R210, R191 ;  /* 0x000000d29c9c7223 */ /* 0x000fe200000100bf */
[----:B------:R-:W-:Y:S01]  /*8040*/  FFMA.FTZ R154, -R12, R155, R153 ;  /* 0x0000009b0c9a7223 */ /* 0x000fe20000010199 */
[----:B------:R-:W-:Y:S01]  /*8050*/  FFMA.FTZ R153, R11, R68, R66 ;  /* 0x000000440b997223 */ /* 0x000fe20000010042 */
[C---:B------:R-:W-:Y:S01]  /*8060*/  FMUL.FTZ R151, R183.reuse, R217 ;  /* 0x000000d9b7977220 */ /* 0x040fe20000410000 */
[----:B------:R-:W-:Y:S01]  /*8070*/  FMUL.FTZ R152, R183, R220 ;  /* 0x000000dcb7987220 */ /* 0x000fe20000410000 */
[----:B------:R-:W-:Y:S01]  /*8080*/  MOV R183, UR42 ;  /* 0x0000002a00b77c02 */ /* 0x000fe20008000f00 */
[----:B------:R-:W-:Y:S01]  /*8090*/  FMUL.FTZ R190, R190, R232 ;  /* 0x000000e8bebe7220 */ /* 0x000fe20000410000 */
[----:B------:R-:W-:Y:S01]  /*80a0*/  LOP3.LUT R66, R100, UR33, RZ, 0xfc, !PT ;  /* 0x0000002164427c12 */ /* 0x000fe2000f8efcff */
[----:B------:R-:W-:Y:S01]  /*80b0*/  FFMA.FTZ R154, -R11, R156, R154 ;  /* 0x0000009c0b9a7223 */ /* 0x000fe2000001019a */
[----:B------:R-:W-:Y:S01]  /*80c0*/  MOV R67, UR34 ;  /* 0x0000002200437c02 */ /* 0x000fe20008000f00 */
[----:B------:R-:W-:Y:S01]  /*80d0*/  FFMA.FTZ R156, R10, R69, R153 ;  /* 0x000000450a9c7223 */ /* 0x000fe20000010099 */
[----:B------:R-:W-:Y:S01]  /*80e0*/  FFMA.FTZ R157, R157, R211, R190 ;  /* 0x000000d39d9d7223 */ /* 0x000fe200000100be */
[----:B------:R-:W-:Y:S01]  /*80f0*/  MOV R153, UR43 ;  /* 0x0000002b00997c02 */ /* 0x000fe20008000f00 */
[----:B------:R-:W-:Y:S01]  /*8100*/  FMUL.FTZ R189, R189, R228 ;  /* 0x000000e4bdbd7220 */ /* 0x000fe20000410000 */
[----:B------:R-:W-:-:S04]  /*8110*/  IMAD.WIDE.U32 R68, R183, UR8, R66 ;  /* 0x00000008b7447c25 */ /* 0x000fc8000f8e0042 */
[----:B------:R-:W-:Y:S01]  /*8120*/  FFMA.FTZ R67, R9, R70, R156 ;  /* 0x0000004609437223 */ /* 0x000fe2000001009c */
[----:B------:R-:W-:Y:S01]  /*8130*/  FFMA.FTZ R157, -R10, R157, R154 ;  /* 0x0000009d0a9d7223 */ /* 0x000fe2000001019a */
[----:B------:R-:W-:Y:S01]  /*8140*/  FMUL.FTZ R72, R187, R214 ;  /* 0x000000d6bb487220 */ /* 0x000fe20000410000 */
[----:B------:R-:W-:Y:S01]  /*8150*/  FFMA.FTZ R158, R158, R212, R189 ;  /* 0x000000d49e9e7223 */ /* 0x000fe200000100bd */
[----:B------:R-:W-:Y:S01]  /*8160*/  FFMA.FTZ R154, R8, R71, R67 ;  /* 0x00000047089a7223 */ /* 0x000fe20000010043 */
[----:B------:R-:W-:Y:S01]  /*8170*/  IMAD R71, R153, UR8, R69 ;  /* 0x0000000899477c24 */ /* 0x000fe2000f8e0245 */
[C---:B------:R-:W-:Y:S01]  /*8180*/  LEA R70, P0, R68.reuse, UR9, 0x2 ;  /* 0x0000000944467c11 */ /* 0x040fe2000f8010ff */
[-C--:B------:R-:W-:Y:S01]  /*8190*/  FFMA.FTZ R72, R161, R224.reuse, -R72 ;  /* 0x000000e0a1487223 */ /* 0x080fe20000010848 */
[----:B------:R-:W-:Y:S01]  /*81a0*/  FMUL.FTZ R187, R187, R224 ;  /* 0x000000e0bbbb7220 */ /* 0x000fe20000410000 */
[----:B------:R-:W-:Y:S01]  /*81b0*/  FFMA.FTZ R157, -R9, R158, R157 ;  /* 0x0000009e099d7223 */ /* 0x000fe2000001019d */
[----:B------:R-:W-:Y:S01]  /*81c0*/  LEA.HI.X R71, R68, UR12, R71, 0x2, P0 ;  /* 0x0000000c44477c11 */ /* 0x000fe200080f1447 */
[----:B------:R-:W-:Y:S01]  /*81d0*/  FFMA.FTZ R153, R7, R72, R154 ;  /* 0x0000004807997223 */ /* 0x000fe2000001009a */
[----:B------:R-:W-:Y:S01]  /*81e0*/  FFMA.FTZ R74, R161, R214, R187 ;  /* 0x000000d6a14a7223 */ /* 0x000fe200000100bb */
[----:B------:R-:W-:Y:S01]  /*81f0*/  FFMA.FTZ R157, -R8, R159, R157 ;  /* 0x0000009f089d7223 */ /* 0x000fe2000001019d */
[----:B------:R-:W-:Y:S01]  /*8200*/  ISETP.NE.AND P2, PT, R100, RZ, PT ;  /* 0x000000ff6400720c */ /* 0x000fe20003f45270 */
[-C--:B-1----:R-:W-:Y:S01]  /*8210*/  FMUL.FTZ R68, R64, R119.reuse ;  /* 0x0000007740447220 */ /* 0x082fe20000410000 */
[----:B------:R-:W-:Y:S01]  /*8220*/  FMUL.FTZ R119, R65, R119 ;  /* 0x0000007741777220 */ /* 0x000fe20000410000 */
[----:B------:R-:W-:Y:S01]  /*8230*/  FFMA.FTZ R72, R6, R73, R153 ;  /* 0x0000004906487223 */ /* 0x000fe20000010099 */
[----:B------:R-:W-:Y:S01]  /*8240*/  FMUL.FTZ R185, R185, R221 ;  /* 0x000000ddb9b97220 */ /* 0x000fe20000410000 */
[----:B------:R-:W-:Y:S01]  /*8250*/  FFMA.FTZ R65, R65, R118, -R68 ;  /* 0x0000007641417223 */ /* 0x000fe20000010844 */
[----:B------:R-:W-:Y:S01]  /*8260*/  FFMA.FTZ R74, -R7, R74, R157 ;  /* 0x0000004a074a7223 */ /* 0x000fe2000001019d */
[----:B------:R-:W-:Y:S01]  /*8270*/  FFMA.FTZ R119, R64, R118, R119 ;  /* 0x0000007640777223 */ /* 0x000fe20000010077 */
[----:B------:R-:W-:Y:S01]  /*8280*/  FFMA.FTZ R151, R162, R220, -R151 ;  /* 0x000000dca2977223 */ /* 0x000fe20000010897 */
[----:B------:R-:W-:Y:S01]  /*8290*/  FADD.FTZ R166, R166, R65 ;  /* 0x00000041a6a67221 */ /* 0x000fe20000010000 */
[----:B------:R-:W-:Y:S01]  /*82a0*/  FFMA.FTZ R73, R5, R150, R72 ;  /* 0x0000009605497223 */ /* 0x000fe20000010048 */
[----:B------:R-:W-:Y:S01]  /*82b0*/  P2R R64, PR, RZ, 0x4 ;  /* 0x00000004ff407803 */ /* 0x000fe20000000000 */
[----:B------:R-:W-:Y:S01]  /*82c0*/  FFMA.FTZ R160, R160, R216, R185 ;  /* 0x000000d8a0a07223 */ /* 0x000fe200000100b9 */
[----:B------:R-:W-:Y:S01]  /*82d0*/  FFMA.FTZ R163, -R6, R163, R74 ;  /* 0x000000a306a37223 */ /* 0x000fe2000001014a */
[----:B------:R-:W-:Y:S01]  /*82e0*/  FFMA.FTZ R64, R2, R205, R119 ;  /* 0x000000cd02407223 */ /* 0x000fe20000010077 */
[----:B------:R-:W-:Y:S01]  /*82f0*/  FMUL.FTZ R68, R115, R166 ;  /* 0x000000a673447220 */ /* 0x000fe20000410000 */
[----:B------:R-:W-:Y:S01]  /*8300*/  FMUL.FTZ R155, R182, R218 ;  /* 0x000000dab69b7220 */ /* 0x000fe20000410000 */
[----:B------:R-:W-:Y:S01]  /*8310*/  FFMA.FTZ R72, R4, R151, R73 ;  /* 0x0000009704487223 */ /* 0x000fe20000010049 */
[----:B------:R-:W-:Y:S01]  /*8320*/  FFMA.FTZ R75, R162, R217, R152 ;  /* 0x000000d9a24b7223 */ /* 0x000fe20000010098 */
[-C--:B------:R-:W-:Y:S01]  /*8330*/  FMUL.FTZ R161, R182, R239.reuse ;  /* 0x000000efb6a17220 */ /* 0x080fe20000410000 */
[----:B------:R-:W-:Y:S01]  /*8340*/  FFMA.FTZ R160, -R5, R160, R163 ;  /* 0x000000a005a07223 */ /* 0x000fe200000101a3 */
[-C--:B------:R-:W-:Y:S01]  /*8350*/  FFMA.FTZ R73, R117, R64.reuse, R68 ;  /* 0x0000004075497223 */ /* 0x080fe20000010044 */
[C---:B------:R-:W-:Y:S01]  /*8360*/  FFMA.FTZ R152, R164.reuse, R239, -R155 ;  /* 0x000000efa4987223 */ /* 0x040fe2000001089b */
[----:B------:R-:W-:Y:S01]  /*8370*/  FMUL.FTZ R115, R115, R64 ;  /* 0x0000004073737220 */ /* 0x000fe20000410000 */
[----:B------:R-:W-:Y:S01]  /*8380*/  FFMA.FTZ R164, R164, R218, R161 ;  /* 0x000000daa4a47223 */ /* 0x000fe200000100a1 */
[----:B------:R-:W-:Y:S01]  /*8390*/  FFMA.FTZ R75, -R4, R75, R160 ;  /* 0x0000004b044b7223 */ /* 0x000fe200000101a0 */
[C---:B------:R-:W-:Y:S01]  /*83a0*/  FFMA.FTZ R204, R3.reuse, R204, R73 ;  /* 0x000000cc03cc7223 */ /* 0x040fe20000010049 */
[----:B------:R-:W-:Y:S01]  /*83b0*/  FFMA.FTZ R65, R3, R152, R72 ;  /* 0x0000009803417223 */ /* 0x000fe20000010048 */
[----:B------:R-:W-:Y:S01]  /*83c0*/  FMUL.FTZ R73, R128, UR47 ;  /* 0x0000002f80497c20 */ /* 0x000fe20008410000 */
[----:B------:R-:W-:Y:S01]  /*83d0*/  FFMA.FTZ R72, R117, R166, -R115 ;  /* 0x000000a675487223 */ /* 0x000fe20000010873 */
[----:B------:R-:W-:Y:S01]  /*83e0*/  FFMA.FTZ R68, -R3, R164, R75 ;  /* 0x000000a403447223 */ /* 0x000fe2000001014b */
[----:B------:R-:W-:Y:S01]  /*83f0*/  FMUL.FTZ R74, R120, R204 ;  /* 0x000000cc784a7220 */ /* 0x000fe20000410000 */
[----:B------:R-:W-:Y:S01]  /*8400*/  FFMA.FTZ R75, R242, UR48, -R73 ;  /* 0x00000030f24b7c23 */ /* 0x000fe20008010849 */
[----:B------:R-:W-:Y:S01]  /*8410*/  FADD.FTZ R72, R165, R72 ;  /* 0x00000048a5487221 */ /* 0x000fe20000010000 */
[----:B------:R-:W-:Y:S01]  /*8420*/  VOTEU.ALL UP0, P2 ;  /* 0x0000000000ff7886 */ /* 0x000fe20001000000 */
[----:B------:R-:W-:Y:S01]  /*8430*/  FMUL.FTZ R115, R128, UR48 ;  /* 0x0000003080737c20 */ /* 0x000fe20008410000 */
[----:B------:R-:W-:Y:S01]  /*8440*/  FMUL.FTZ R118, R0, R75 ;  /* 0x0000004b00767220 */ /* 0x000fe20000410000 */
[-C--:B------:R-:W-:Y:S01]  /*8450*/  FMUL.FTZ R75, R120, R72.reuse ;  /* 0x00000048784b7220 */ /* 0x080fe20000410000 */
[----:B------:R-:W-:Y:S01]  /*8460*/  FFMA.FTZ R74, R121, R72, -R74 ;  /* 0x00000048794a7223 */ /* 0x000fe2000001084a */
[----:B------:R-:W-:-:S02]  /*8470*/  @!UP0 ULEA UR33, UR8, UR20, 0x4 ;  /* 0x0000001408218291 */ /* 0x000fc4000f8e20ff */
[----:B------:R-:W-:Y:S01]  /*8480*/  MOV R117, UR20 ;  /* 0x0000001400757c02 */ /* 0x000fe20008000f00 */
[----:B------:R-:W-:Y:S01]  /*8490*/  FFMA.FTZ R75, R121, R204, R75 ;  /* 0x000000cc794b7223 */ /* 0x000fe2000001004b */
[----:B------:R-:W-:Y:S01]  /*84a0*/  FADD.FTZ R167, R167, R74 ;  /* 0x0000004aa7a77221 */ /* 0x000fe20000010000 */
[----:B------:R-:W-:Y:S01]  /*84b0*/  FFMA.FTZ R115, R242, UR47, R115 ;  /* 0x0000002ff2737c23 */ /* 0x000fe20008010073 */
[----:B------:R-:W-:Y:S01]  /*84c0*/  FMUL.FTZ R152, R129, UR48 ;  /* 0x0000003081987c20 */ /* 0x000fe20008410000 */
[----:B------:R-:W-:Y:S01]  /*84d0*/  FFMA.FTZ R203, R4, R203, R75 ;  /* 0x000000cb04cb7223 */ /* 0x000fe2000001004b */
[----:B------:R-:W-:Y:S01]  /*84e0*/  FMUL.FTZ R74, R122, R167 ;  /* 0x000000a77a4a7220 */ /* 0x000fe20000410000 */
[----:B------:R-:W-:Y:S01]  /*84f0*/  IMAD R73, R100, 0x84, R117 ;  /* 0x0000008464497824 */ /* 0x000fe200078e0275 */
[----:B0-----:R0:W-:Y:S01]  /*8500*/  @!P2 STS.128 [UR33+0x4be0], R60 ;  /* 0x004be03cff00a988 */ /* 0x0011e20008000c21 */
[-C--:B------:R-:W-:Y:S01]  /*8510*/  FMUL.FTZ R122, R122, R203.reuse ;  /* 0x000000cb7a7a7220 */ /* 0x080fe20000410000 */
[----:B------:R-:W-:Y:S01]  /*8520*/  FFMA.FTZ R74, R123, R203, R74 ;  /* 0x000000cb7b4a7223 */ /* 0x000fe2000001004a */
[----:B------:R-:W-:Y:S01]  /*8530*/  FMUL.FTZ R120, R0, -R115 ;  /* 0x8000007300787220 */ /* 0x000fe20000410000 */
[----:B------:R-:W-:Y:S01]  /*8540*/  FMUL.FTZ R150, R129, UR47 ;  /* 0x0000002f81967c20 */ /* 0x000fe20008410000 */
[----:B------:R-:W-:Y:S01]  /*8550*/  FFMA.FTZ R123, R123, R167, -R122 ;  /* 0x000000a77b7b7223 */ /* 0x000fe2000001087a */
[----:B------:R-:W-:Y:S01]  /*8560*/  FFMA.FTZ R202, R5, R202, R74 ;  /* 0x000000ca05ca7223 */ /* 0x000fe2000001004a */
[----:B------:R-:W-:Y:S01]  /*8570*/  FMUL.FTZ R122, R207, UR47 ;  /* 0x0000002fcf7a7c20 */ /* 0x000fe20008410000 */
[----:B------:R1:W-:Y:S01]  /*8580*/  STS [R73+0x1084], R120 ;  /* 0x0010847849007388 */ /* 0x0003e20000000800 */
[----:B------:R-:W-:Y:S01]  /*8590*/  FADD.FTZ R168, R168, R123 ;  /* 0x0000007ba8a87221 */ /* 0x000fe20000010000 */
[----:B------:R-:W-:Y:S01]  /*85a0*/  FMUL.FTZ R75, R208, UR48 ;  /* 0x00000030d04b7c20 */ /* 0x000fe20008410000 */
[----:B------:R-:W-:Y:S01]  /*85b0*/  FMUL.FTZ R115, R209, UR47 ;  /* 0x0000002fd1737c20 */ /* 0x000fe20008410000 */
[----:B------:R2:W-:Y:S01]  /*85c0*/  STS [R73+0x1080], R118 ;  /* 0x0010807649007388 */ /* 0x0005e20000000800 */
[----:B------:R-:W-:Y:S01]  /*85d0*/  FMUL.FTZ R117, R212, UR47 ;  /* 0x0000002fd4757c20 */ /* 0x000fe20008410000 */
[----:B0-----:R-:W-:Y:S01]  /*85e0*/  FMUL.FTZ R60, R206, UR47 ;  /* 0x0000002fce3c7c20 */ /* 0x001fe20008410000 */
[C---:B------:R-:W-:Y:S01]  /*85f0*/  FFMA.FTZ R63, R235.reuse, UR47, R152 ;  /* 0x0000002feb3f7c23 */ /* 0x040fe20008010098 */
[----:B------:R-:W-:Y:S01]  /*8600*/  FFMA.FTZ R61, R235, UR48, -R150 ;  /* 0x00000030eb3d7c23 */ /* 0x000fe20008010896 */
[----:B------:R-:W-:Y:S01]  /*8610*/  FFMA.FTZ R115, R234, UR48, -R115 ;  /* 0x00000030ea737c23 */ /* 0x000fe20008010873 */
[----:B------:R-:W-:Y:S01]  /*8620*/  FFMA.FTZ R60, R233, UR48, -R60 ;  /* 0x00000030e93c7c23 */ /* 0x000fe2000801083c */
[----:B------:R-:W-:Y:S01]  /*8630*/  FMUL.FTZ R74, R16, -R63 ;  /* 0x8000003f104a7220 */ /* 0x000fe20000410000 */
[----:B------:R-:W-:Y:S01]  /*8640*/  FMUL.FTZ R63, R124, R202 ;  /* 0x000000ca7c3f7220 */ /* 0x000fe20000410000 */
[----:B------:R-:W-:Y:S01]  /*8650*/  FMUL.FTZ R62, R16, R61 ;  /* 0x0000003d103e7220 */ /* 0x000fe20000410000 */
[----:B-1----:R-:W-:Y:S01]  /*8660*/  FMUL.FTZ R120, R15, R60 ;  /* 0x0000003c0f787220 */ /* 0x002fe20000410000 */
[----:B------:R-:W-:Y:S01]  /*8670*/  FMUL.FTZ R60, R124, R168 ;  /* 0x000000a87c3c7220 */ /* 0x000fe20000410000 */
[----:B--2---:R-:W-:Y:S01]  /*8680*/  FMUL.FTZ R118, R206, UR48 ;  /* 0x00000030ce767c20 */ /* 0x004fe20008410000 */
[----:B------:R-:W-:Y:S01]  /*8690*/  FMUL.FTZ R124, R207, UR48 ;  /* 0x00000030cf7c7c20 */ /* 0x000fe20008410000 */
[----:B------:R0:W-:Y:S01]  /*86a0*/  STS [R73+0x1088], R62 ;  /* 0x0010883e49007388 */ /* 0x0001e20000000800 */
[C---:B------:R-:W-:Y:S01]  /*86b0*/  FFMA.FTZ R61, R125.reuse, R202, R60 ;  /* 0x000000ca7d3d7223 */ /* 0x040fe2000001003c */
[----:B------:R-:W-:Y:S01]  /*86c0*/  FFMA.FTZ R60, R125, R168, -R63 ;  /* 0x000000a87d3c7223 */ /* 0x000fe2000001083f */
[----:B------:R-:W-:Y:S01]  /*86d0*/  FFMA.FTZ R118, R233, UR47, R118 ;  /* 0x0000002fe9767c23 */ /* 0x000fe20008010076 */
[----:B------:R-:W-:Y:S01]  /*86e0*/  FFMA.FTZ R63, R231, UR47, R124 ;  /* 0x0000002fe73f7c23 */ /* 0x000fe2000801007c */
[----:B------:R-:W-:Y:S01]  /*86f0*/  FFMA.FTZ R201, R6, R201, R61 ;  /* 0x000000c906c97223 */ /* 0x000fe2000001003d */
[----:B------:R-:W-:Y:S01]  /*8700*/  FADD.FTZ R169, R169, R60 ;  /* 0x0000003ca9a97221 */ /* 0x000fe20000010000 */
[----:B------:R-:W-:Y:S01]  /*8710*/  FFMA.FTZ R61, R231, UR48, -R122 ;  /* 0x00000030e73d7c23 */ /* 0x000fe2000801087a */
[----:B------:R1:W-:Y:S01]  /*8720*/  STS [R73+0x108c], R74 ;  /* 0x00108c4a49007388 */ /* 0x0003e20000000800 */
[C---:B------:R-:W-:Y:S01]  /*8730*/  FMUL.FTZ R60, R126.reuse, R201 ;  /* 0x000000c97e3c7220 */ /* 0x040fe20000410000 */
[----:B------:R-:W-:Y:S01]  /*8740*/  FMUL.FTZ R126, R126, R169 ;  /* 0x000000a97e7e7220 */ /* 0x000fe20000410000 */
[----:B0-----:R-:W-:Y:S01]  /*8750*/  FMUL.FTZ R62, R14, R61 ;  /* 0x0000003d0e3e7220 */ /* 0x001fe20000410000 */
[----:B------:R-:W-:Y:S01]  /*8760*/  FMUL.FTZ R118, R15, -R118 ;  /* 0x800000760f767220 */ /* 0x000fe20000410000 */
[C---:B------:R-:W-:Y:S01]  /*8770*/  FFMA.FTZ R61, R127.reuse, R169, -R60 ;  /* 0x000000a97f3d7223 */ /* 0x040fe2000001083c */
[----:B------:R-:W-:Y:S01]  /*8780*/  FFMA.FTZ R126, R127, R201, R126 ;  /* 0x000000c97f7e7223 */ /* 0x000fe2000001007e */
[----:B------:R0:W-:Y:S01]  /*8790*/  STS [R73+0x1090], R120 ;  /* 0x0010907849007388 */ /* 0x0001e20000000800 */
[----:B------:R-:W-:Y:S01]  /*87a0*/  FMUL.FTZ R119, R215, UR47 ;  /* 0x0000002fd7777c20 */ /* 0x000fe20008410000 */
[----:B------:R-:W-:Y:S01]  /*87b0*/  FADD.FTZ R61, R170, R61 ;  /* 0x0000003daa3d7221 */ /* 0x000fe20000010000 */
[----:B------:R-:W-:Y:S01]  /*87c0*/  FFMA.FTZ R200, R7, R200, R126 ;  /* 0x000000c807c87223 */ /* 0x000fe2000001007e */
[----:B-1----:R-:W-:Y:S01]  /*87d0*/  FMUL.FTZ R74, R14, -R63 ;  /* 0x8000003f0e4a7220 */ /* 0x002fe20000410000 */
[----:B------:R-:W-:Y:S01]  /*87e0*/  FMUL.FTZ R63, R208, UR47 ;  /* 0x0000002fd03f7c20 */ /* 0x000fe20008410000 */
[CC--:B------:R-:W-:Y:S01]  /*87f0*/  FMUL.FTZ R60, R130.reuse, R61.reuse ;  /* 0x0000003d823c7220 */ /* 0x0c0fe20000410000 */
[-C--:B------:R-:W-:Y:S01]  /*8800*/  FMUL.FTZ R130, R130, R200.reuse ;  /* 0x000000c882827220 */ /* 0x080fe20000410000 */
[----:B------:R1:W-:Y:S01]  /*8810*/  STS [R73+0x1094], R118 ;  /* 0x0010947649007388 */ /* 0x0003e20000000800 */
[----:B------:R-:W-:Y:S01]  /*8820*/  FFMA.FTZ R119, R222, UR48, -R119 ;  /* 0x00000030de777c23 */ /* 0x000fe20008010877 */
[----:B0-----:R-:W-:Y:S01]  /*8830*/  FMUL.FTZ R120, R210, UR47 ;  /* 0x0000002fd2787c20 */ /* 0x001fe20008410000 */
[----:B------:R-:W-:Y:S01]  /*8840*/  FFMA.FTZ R130, R131, R61, -R130 ;  /* 0x0000003d83827223 */ /* 0x000fe20000010882 */
[----:B------:R0:W-:Y:S01]  /*8850*/  STS [R73+0x1098], R62 ;  /* 0x0010983e49007388 */ /* 0x0001e20000000800 */
[----:B------:R-:W-:Y:S01]  /*8860*/  FMUL.FTZ R122, R216, UR47 ;  /* 0x0000002fd87a7c20 */ /* 0x000fe20008410000 */
[----:B------:R-:W-:Y:S01]  /*8870*/  FFMA.FTZ R120, R227, UR48, -R120 ;  /* 0x00000030e3787c23 */ /* 0x000fe20008010878 */
[----:B------:R-:W-:Y:S01]  /*8880*/  FADD.FTZ R171, R171, R130 ;  /* 0x00000082abab7221 */ /* 0x000fe20000010000 */
[----:B------:R2:W-:Y:S01]  /*8890*/  STS [R73+0x109c], R74 ;  /* 0x00109c4a49007388 */ /* 0x0005e20000000800 */
[----:B------:R-:W-:Y:S01]  /*88a0*/  FFMA.FTZ R122, R221, UR48, -R122 ;  /* 0x00000030dd7a7c23 */ /* 0x000fe2000801087a */
[C---:B-1----:R-:W-:Y:S01]  /*88b0*/  FFMA.FTZ R118, R238.reuse, UR48, -R63 ;  /* 0x00000030ee767c23 */ /* 0x042fe2000801083f */
[----:B------:R-:W-:Y:S01]  /*88c0*/  FFMA.FTZ R63, R131, R200, R60 ;  /* 0x000000c8833f7223 */ /* 0x000fe2000001003c */
[----:B------:R-:W-:Y:S01]  /*88d0*/  FFMA.FTZ R60, R238, UR47, R75 ;  /* 0x0000002fee3c7c23 */ /* 0x000fe2000801004b */
[----:B------:R-:W-:Y:S01]  /*88e0*/  FMUL.FTZ R75, R209, UR48 ;  /* 0x00000030d14b7c20 */ /* 0x000fe20008410000 */
[C---:B------:R-:W-:Y:S01]  /*88f0*/  FMUL.FTZ R118, R13.reuse, R118 ;  /* 0x000000760d767220 */ /* 0x040fe20000410000 */
[----:B------:R-:W-:Y:S01]  /*8900*/  FFMA.FTZ R199, R8, R199, R63 ;  /* 0x000000c708c77223 */ /* 0x000fe2000001003f */
[----:B0-----:R-:W-:Y:S01]  /*8910*/  FMUL.FTZ R62, R13, -R60 ;  /* 0x8000003c0d3e7220 */ /* 0x001fe20000410000 */
[----:B------:R-:W-:Y:S01]  /*8920*/  FMUL.FTZ R60, R132, R171 ;  /* 0x000000ab843c7220 */ /* 0x000fe20000410000 */
[----:B------:R-:W-:Y:S01]  /*8930*/  FFMA.FTZ R75, R234, UR47, R75 ;  /* 0x0000002fea4b7c23 */ /* 0x000fe2000801004b */
[-C--:B------:R-:W-:Y:S01]  /*8940*/  FMUL.FTZ R132, R132, R199.reuse ;  /* 0x000000c784847220 */ /* 0x080fe20000410000 */
[----:B------:R0:W-:Y:S01]  /*8950*/  STS [R73+0x10a0], R118 ;  /* 0x0010a07649007388 */ /* 0x0001e20000000800 */
[C---:B------:R-:W-:Y:S01]  /*8960*/  FFMA.FTZ R60, R133.reuse, R199, R60 ;  /* 0x000000c7853c7223 */ /* 0x040fe2000001003c */
[----:B--2---:R-:W-:Y:S01]  /*8970*/  FMUL.FTZ R74, R12, R115 ;  /* 0x000000730c4a7220 */ /* 0x004fe20000410000 */
[----:B------:R-:W-:Y:S01]  /*8980*/  FFMA.FTZ R63, R133, R171, -R132 ;  /* 0x000000ab853f7223 */ /* 0x000fe20000010884 */
[----:B------:R1:W-:Y:S01]  /*8990*/  STS [R73+0x10a4], R62 ;  /* 0x0010a43e49007388 */ /* 0x0003e20000000800 */
[----:B------:R-:W-:Y:S01]  /*89a0*/  FFMA.FTZ R198, R9, R198, R60 ;  /* 0x000000c609c67223 */ /* 0x000fe2000001003c */
[----:B------:R-:W-:Y:S01]  /*89b0*/  FMUL.FTZ R60, R210, UR48 ;  /* 0x00000030d23c7c20 */ /* 0x000fe20008410000 */
[----:B------:R-:W-:Y:S01]  /*89c0*/  FADD.FTZ R63, R172, R63 ;  /* 0x0000003fac3f7221 */ /* 0x000fe20000010000 */
[----:B------:R-:W-:Y:S01]  /*89d0*/  FMUL.FTZ R115, R211, UR48 ;  /* 0x00000030d3737c20 */ /* 0x000fe20008410000 */
[----:B------:R2:W-:Y:S01]  /*89e0*/  STS [R73+0x10a8], R74 ;  /* 0x0010a84a49007388 */ /* 0x0005e20000000800 */
[----:B0-----:R-:W-:Y:S01]  /*89f0*/  FFMA.FTZ R118, R227, UR47, R60 ;  /* 0x0000002fe3767c23 */ /* 0x001fe2000801003c */
[----:B------:R-:W-:Y:S01]  /*8a00*/  FMUL.FTZ R60, R134, R198 ;  /* 0x000000c6863c7220 */ /* 0x000fe20000410000 */
[----:B------:R-:W-:Y:S01]  /*8a10*/  FFMA.FTZ R115, R232, UR47, R115 ;  /* 0x0000002fe8737c23 */ /* 0x000fe20008010073 */
[----:B------:R-:W-:Y:S01]  /*8a20*/  FMUL.FTZ R120, R11, R120 ;  /* 0x000000780b787220 */ /* 0x000fe20000410000 */
[----:B-1----:R-:W-:Y:S01]  /*8a30*/  FMUL.FTZ R62, R12, -R75 ;  /* 0x8000004b0c3e7220 */ /* 0x002fe20000410000 */
[-C--:B------:R-:W-:Y:S01]  /*8a40*/  FMUL.FTZ R75, R134, R63.reuse ;  /* 0x0000003f864b7220 */ /* 0x080fe20000410000 */
[----:B------:R-:W-:Y:S01]  /*8a50*/  FFMA.FTZ R60, R135, R63, -R60 ;  /* 0x0000003f873c7223 */ /* 0x000fe2000001083c */
[----:B------:R-:W-:Y:S01]  /*8a60*/  FMUL.FTZ R118, R11, -R118 ;  /* 0x800000760b767220 */ /* 0x000fe20000410000 */
[----:B------:R-:W-:Y:S01]  /*8a70*/  STS [R73+0x10b0], R120 ;  /* 0x0010b07849007388 */ /* 0x000fe20000000800 */
[----:B------:R-:W-:Y:S01]  /*8a80*/  FFMA.FTZ R75, R135, R198, R75 ;  /* 0x000000c6874b7223 */ /* 0x000fe2000001004b */
[----:B------:R-:W-:Y:S01]  /*8a90*/  FADD.FTZ R173, R173, R60 ;  /* 0x0000003cadad7221 */ /* 0x000fe20000010000 */
[C---:B--2---:R-:W-:Y:S01]  /*8aa0*/  FMUL.FTZ R74, R10.reuse, -R115 ;  /* 0x800000730a4a7220 */ /* 0x044fe20000410000 */
[----:B------:R0:W-:Y:S01]  /*8ab0*/  STS [R73+0x10ac], R62 ;  /* 0x0010ac3e49007388 */ /* 0x0001e20000000800 */
[----:B------:R-:W-:Y:S01]  /*8ac0*/  FFMA.FTZ R237, R10, R237, R75 ;  /* 0x000000ed0aed7223 */ /* 0x000fe2000001004b */
[C---:B------:R-:W-:Y:S01]  /*8ad0*/  FMUL.FTZ R60, R136.reuse, R173 ;  /* 0x000000ad883c7220 */ /* 0x040fe20000410000 */
[----:B------:R-:W-:Y:S01]  /*8ae0*/  FMUL.FTZ R75, R211, UR47 ;  /* 0x0000002fd34b7c20 */ /* 0x000fe20008410000 */
[----:B------:R1:W-:Y:S01]  /*8af0*/  STS [R73+0x10b4], R118 ;  /* 0x0010b47649007388 */ /* 0x0003e20000000800 */
[-C--:B------:R-:W-:Y:S01]  /*8b00*/  FMUL.FTZ R136, R136, R237.reuse ;  /* 0x000000ed88887220 */ /* 0x080fe20000410000 */
[C---:B------:R-:W-:Y:S01]  /*8b10*/  FFMA.FTZ R60, R137.reuse, R237, R60 ;  /* 0x000000ed893c7223 */ /* 0x040fe2000001003c */
[----:B------:R-:W-:Y:S01]  /*8b20*/  FFMA.FTZ R75, R232, UR48, -R75 ;  /* 0x00000030e84b7c23 */ /* 0x000fe2000801084b */
[----:B------:R-:W-:Y:S01]  /*8b30*/  STS [R73+0x10bc], R74 ;  /* 0x0010bc4a49007388 */ /* 0x000fe20000000800 */
[----:B------:R-:W-:Y:S01]  /*8b40*/  FFMA.FTZ R137, R137, R173, -R136 ;  /* 0x000000ad89897223 */ /* 0x000fe20000010888 */
[----:B------:R-:W-:Y:S01]  /*8b50*/  FFMA.FTZ R240, R11, R240, R60 ;  /* 0x000000f00bf07223 */ /* 0x000fe2000001003c */
[----:B0-----:R-:W-:Y:S01]  /*8b60*/  FMUL.FTZ R62, R10, R75 ;  /* 0x0000004b0a3e7220 */ /* 0x001fe20000410000 */
[----:B------:R-:W-:Y:S01]  /*8b70*/  FMUL.FTZ R122, R5, R122 ;  /* 0x0000007a057a7220 */ /* 0x000fe20000410000 */
[----:B------:R-:W-:Y:S01]  /*8b80*/  FADD.FTZ R174, R174, R137 ;  /* 0x00000089aeae7221 */ /* 0x000fe20000010000 */
[----:B------:R-:W-:Y:S01]  /*8b90*/  FMUL.FTZ R115, R138, R240 ;  /* 0x000000f08a737220 */ /* 0x000fe20000410000 */
[----:B-1----:R-:W-:Y:S01]  /*8ba0*/  FFMA.FTZ R118, R228, UR48, -R117 ;  /* 0x00000030e4767c23 */ /* 0x002fe20008010875 */
[----:B------:R0:W-:Y:S01]  /*8bb0*/  STS [R73+0x10b8], R62 ;  /* 0x0010b83e49007388 */ /* 0x0001e20000000800 */
[----:B------:R-:W-:Y:S01]  /*8bc0*/  FMUL.FTZ R60, R138, R174 ;  /* 0x000000ae8a3c7220 */ /* 0x000fe20000410000 */
[----:B------:R-:W-:Y:S01]  /*8bd0*/  FMUL.FTZ R117, R213, UR47 ;  /* 0x0000002fd5757c20 */ /* 0x000fe20008410000 */
[----:B------:R-:W-:Y:S01]  /*8be0*/  FMUL.FTZ R118, R9, R118 ;  /* 0x0000007609767220 */ /* 0x000fe20000410000 */
[----:B------:R-:W-:Y:S01]  /*8bf0*/  FMUL.FTZ R124, R216, UR48 ;  /* 0x00000030d87c7c20 */ /* 0x000fe20008410000 */
[C---:B------:R-:W-:Y:S01]  /*8c00*/  FFMA.FTZ R75, R139.reuse, R240, R60 ;  /* 0x000000f08b4b7223 */ /* 0x040fe2000001003c */
[----:B------:R-:W-:Y:S01]  /*8c10*/  FFMA.FTZ R60, R139, R174, -R115 ;  /* 0x000000ae8b3c7223 */ /* 0x000fe20000010873 */
[----:B------:R-:W-:Y:S01]  /*8c20*/  FMUL.FTZ R115, R212, UR48 ;  /* 0x00000030d4737c20 */ /* 0x000fe20008410000 */
[----:B------:R1:W-:Y:S01]  /*8c30*/  STS [R73+0x10c0], R118 ;  /* 0x0010c07649007388 */ /* 0x0003e20000000800 */
[----:B------:R-:W-:Y:S01]  /*8c40*/  FFMA.FTZ R229, R12, R229, R75 ;  /* 0x000000e50ce57223 */ /* 0x000fe2000001004b */
[----:B------:R-:W-:Y:S01]  /*8c50*/  FMUL.FTZ R75, R213, UR48 ;  /* 0x00000030d54b7c20 */ /* 0x000fe20008410000 */
[----:B------:R-:W-:Y:S01]  /*8c60*/  FADD.FTZ R175, R175, R60 ;  /* 0x0000003cafaf7221 */ /* 0x000fe20000010000 */
[----:B0-----:R-:W-:Y:S01]  /*8c70*/  FFMA.FTZ R62, R228, UR47, R115 ;  /* 0x0000002fe43e7c23 */ /* 0x001fe20008010073 */
[----:B------:R-:W-:Y:S01]  /*8c80*/  FMUL.FTZ R115, R214, UR47 ;  /* 0x0000002fd6737c20 */ /* 0x000fe20008410000 */
[----:B------:R-:W-:Y:S01]  /*8c90*/  FFMA.FTZ R75, R226, UR47, R75 ;  /* 0x0000002fe24b7c23 */ /* 0x000fe2000801004b */
[C---:B------:R-:W-:Y:S01]  /*8ca0*/  FMUL.FTZ R60, R140.reuse, R175 ;  /* 0x000000af8c3c7220 */ /* 0x040fe20000410000 */
[----:B------:R-:W-:Y:S01]  /*8cb0*/  FMUL.FTZ R140, R140, R229 ;  /* 0x000000e58c8c7220 */ /* 0x000fe20000410000 */
[----:B------:R-:W-:Y:S01]  /*8cc0*/  FMUL.FTZ R62, R9, -R62 ;  /* 0x8000003e093e7220 */ /* 0x000fe20000410000 */
[----:B-1----:R-:W-:Y:S01]  /*8cd0*/  FMUL.FTZ R118, R8, -R75 ;  /* 0x8000004b08767220 */ /* 0x002fe20000410000 */
[C---:B------:R-:W-:Y:S01]  /*8ce0*/  FFMA.FTZ R60, R141.reuse, R229, R60 ;  /* 0x000000e58d3c7223 */ /* 0x040fe2000001003c */
[----:B------:R-:W-:Y:S01]  /*8cf0*/  FFMA.FTZ R75, R141, R175, -R140 ;  /* 0x000000af8d4b7223 */ /* 0x000fe2000001088c */
[----:B------:R-:W-:Y:S01]  /*8d00*/  FFMA.FTZ R117, R226, UR48, -R117 ;  /* 0x00000030e2757c23 */ /* 0x000fe20008010875 */
[----:B------:R0:W-:Y:S01]  /*8d10*/  STS [R73+0x10c4], R62 ;  /* 0x0010c43e49007388 */ /* 0x0001e20000000800 */
[----:B------:R-:W-:Y:S01]  /*8d20*/  FFMA.FTZ R236, R13, R236, R60 ;  /* 0x000000ec0dec7223 */ /* 0x000fe2000001003c */
[----:B------:R-:W-:Y:S01]  /*8d30*/  FADD.FTZ R75, R176, R75 ;  /* 0x0000004bb04b7221 */ /* 0x000fe20000010000 */
[----:B------:R-:W-:Y:S01]  /*8d40*/  FMUL.FTZ R74, R8, R117 ;  /* 0x00000075084a7220 */ /* 0x000fe20000410000 */
[----:B------:R-:W-:Y:S01]  /*8d50*/  FMUL.FTZ R117, R214, UR48 ;  /* 0x00000030d6757c20 */ /* 0x000fe20008410000 */
[----:B------:R1:W-:Y:S01]  /*8d60*/  STS [R73+0x10cc], R118 ;  /* 0x0010cc7649007388 */ /* 0x0003e20000000800 */
[CC--:B------:R-:W-:Y:S01]  /*8d70*/  FMUL.FTZ R60, R142.reuse, R75.reuse ;  /* 0x0000004b8e3c7220 */ /* 0x0c0fe20000410000 */
[-C--:B------:R-:W-:Y:S01]  /*8d80*/  FMUL.FTZ R142, R142, R236.reuse ;  /* 0x000000ec8e8e7220 */ /* 0x080fe20000410000 */
[C---:B------:R-:W-:Y:S01]  /*8d90*/  FFMA.FTZ R120, R224.reuse, UR47, R117 ;  /* 0x0000002fe0787c23 */ /* 0x040fe20008010075 */
[----:B------:R2:W-:Y:S01]  /*8da0*/  STS [R73+0x10c8], R74 ;  /* 0x0010c84a49007388 */ /* 0x0005e20000000800 */
[----:B0-----:R-:W-:Y:S01]  /*8db0*/  FFMA.FTZ R62, R224, UR48, -R115 ;  /* 0x00000030e03e7c23 */ /* 0x001fe20008010873 */
[C---:B------:R-:W-:Y:S01]  /*8dc0*/  FFMA.FTZ R115, R143.reuse, R236, R60 ;  /* 0x000000ec8f737223 */ /* 0x040fe2000001003c */
[----:B------:R-:W-:Y:S01]  /*8dd0*/  FFMA.FTZ R60, R143, R75, -R142 ;  /* 0x0000004b8f3c7223 */ /* 0x000fe2000001088e */
[----:B------:R-:W-:Y:S01]  /*8de0*/  FMUL.FTZ R117, R215, UR48 ;  /* 0x00000030d7757c20 */ /* 0x000fe20008410000 */
[----:B------:R-:W-:Y:S01]  /*8df0*/  FMUL.FTZ R120, R7, -R120 ;  /* 0x8000007807787220 */ /* 0x000fe20000410000 */
[----:B------:R-:W-:Y:S01]  /*8e00*/  FFMA.FTZ R225, R14, R225, R115 ;  /* 0x000000e10ee17223 */ /* 0x000fe20000010073 */
[----:B------:R-:W-:Y:S01]  /*8e10*/  FADD.FTZ R60, R177, R60 ;  /* 0x0000003cb13c7221 */ /* 0x000fe20000010000 */
[----:B------:R-:W-:Y:S01]  /*8e20*/  FFMA.FTZ R117, R222, UR47, R117 ;  /* 0x0000002fde757c23 */ /* 0x000fe20008010075 */
[----:B-1----:R-:W-:Y:S01]  /*8e30*/  FMUL.FTZ R118, R6, R119 ;  /* 0x0000007706767220 */ /* 0x002fe20000410000 */
[CC--:B------:R-:W-:Y:S01]  /*8e40*/  FMUL.FTZ R115, R144.reuse, R225.reuse ;  /* 0x000000e190737220 */ /* 0x0c0fe20000410000 */
[----:B--2---:R-:W-:Y:S01]  /*8e50*/  FMUL.FTZ R74, R7, R62 ;  /* 0x0000003e074a7220 */ /* 0x004fe20000410000 */
[-C--:B------:R-:W-:Y:S01]  /*8e60*/  FMUL.FTZ R62, R144, R60.reuse ;  /* 0x0000003c903e7220 */ /* 0x080fe20000410000 */
[----:B------:R-:W-:Y:S01]  /*8e70*/  STS [R73+0x10d4], R120 ;  /* 0x0010d47849007388 */ /* 0x000fe20000000800 */
[----:B------:R-:W-:Y:S01]  /*8e80*/  FFMA.FTZ R115, R145, R60, -R115 ;  /* 0x0000003c91737223 */ /* 0x000fe20000010873 */
[----:B------:R-:W-:Y:S01]  /*8e90*/  FFMA.FTZ R124, R221, UR47, R124 ;  /* 0x0000002fdd7c7c23 */ /* 0x000fe2000801007c */
[----:B------:R-:W-:Y:S01]  /*8ea0*/  FFMA.FTZ R62, R145, R225, R62 ;  /* 0x000000e1913e7223 */ /* 0x000fe2000001003e */
[----:B------:R0:W-:Y:S01]  /*8eb0*/  STS [R73+0x10d0], R74 ;  /* 0x0010d04a49007388 */ /* 0x0001e20000000800 */
[----:B------:R-:W-:Y:S01]  /*8ec0*/  FADD.FTZ R178, R178, R115 ;  /* 0x00000073b2b27221 */ /* 0x000fe20000010000 */
[----:B------:R-:W-:Y:S01]  /*8ed0*/  FMUL.FTZ R124, R5, -R124 ;  /* 0x8000007c057c7220 */ /* 0x000fe20000410000 */
[----:B------:R-:W-:Y:S01]  /*8ee0*/  FFMA.FTZ R230, R15, R230, R62 ;  /* 0x000000e60fe67223 */ /* 0x000fe2000001003e */
[----:B------:R1:W-:Y:S01]  /*8ef0*/  STS [R73+0x10d8], R118 ;  /* 0x0010d87649007388 */ /* 0x0003e20000000800 */
[----:B------:R-:W-:Y:S01]  /*8f00*/  FMUL.FTZ R62, R146, R178 ;  /* 0x000000b2923e7220 */ /* 0x000fe20000410000 */
[----:B------:R-:W-:Y:S01]  /*8f10*/  FFMA.FTZ R233, R96, -R87, R233 ;  /* 0x8000005760e97223 */ /* 0x000fe200000100e9 */
[----:B------:R-:W-:Y:S01]  /*8f20*/  FFMA.FTZ R231, R44, -R77, R231 ;  /* 0x8000004d2ce77223 */ /* 0x000fe200000100e7 */
[----:B------:R2:W-:Y:S01]  /*8f30*/  STS [R73+0x10e0], R122 ;  /* 0x0010e07a49007388 */ /* 0x0005e20000000800 */
[-C--:B------:R-:W-:Y:S01]  /*8f40*/  FFMA.FTZ R115, R147, R230.reuse, R62 ;  /* 0x000000e693737223 */ /* 0x080fe2000001003e */
[----:B0-----:R-:W-:Y:S01]  /*8f50*/  FMUL.FTZ R74, R6, -R117 ;  /* 0x80000075064a7220 */ /* 0x001fe20000410000 */
[----:B------:R-:W-:Y:S01]  /*8f60*/  FMUL.FTZ R117, R146, R230 ;  /* 0x000000e692757220 */ /* 0x000fe20000410000 */
[----:B------:R0:W-:Y:S01]  /*8f70*/  STS [R73+0x10e4], R124 ;  /* 0x0010e47c49007388 */ /* 0x0001e20000000800 */
[----:B------:R-:W-:Y:S01]  /*8f80*/  FFMA.FTZ R223, R16, R223, R115 ;  /* 0x000000df10df7223 */ /* 0x000fe20000010073 */
[----:B------:R-:W-:Y:S01]  /*8f90*/  FMUL.FTZ R115, R217, UR47 ;  /* 0x0000002fd9737c20 */ /* 0x000fe20008410000 */
[----:B------:R-:W-:Y:S01]  /*8fa0*/  FFMA.FTZ R62, R147, R178, -R117 ;  /* 0x000000b2933e7223 */ /* 0x000fe20000010875 */
[----:B------:R-:W-:Y:S01]  /*8fb0*/  FMUL.FTZ R117, R217, UR48 ;  /* 0x00000030d9757c20 */ /* 0x000fe20008410000 */
[----:B-1----:R-:W-:Y:S01]  /*8fc0*/  FMUL.FTZ R118, R218, UR47 ;  /* 0x0000002fda767c20 */ /* 0x002fe20008410000 */
[----:B------:R1:W-:Y:S01]  /*8fd0*/  STS [R73+0x10dc], R74 ;  /* 0x0010dc4a49007388 */ /* 0x0003e20000000800 */
[----:B------:R-:W-:Y:S01]  /*8fe0*/  FADD.FTZ R62, R179, R62 ;  /* 0x0000003eb33e7221 */ /* 0x000fe20000010000 */
[C---:B------:R-:W-:Y:S01]  /*8ff0*/  FFMA.FTZ R115, R220.reuse, UR48, -R115 ;  /* 0x00000030dc737c23 */ /* 0x040fe20008010873 */
[----:B------:R-:W-:Y:S01]  /*9000*/  FFMA.FTZ R117, R220, UR47, R117 ;  /* 0x0000002fdc757c23 */ /* 0x000fe20008010075 */
[----:B------:R-:W-:Y:S01]  /*9010*/  FFMA.FTZ R120, R239, UR48, -R118 ;  /* 0x00000030ef787c23 */ /* 0x000fe20008010876 */
[----:B------:R-:W-:Y:S01]  /*9020*/  FMUL.FTZ R123, R62, R83 ;  /* 0x000000533e7b7220 */ /* 0x000fe20000410000 */
[C---:B------:R-:W-:Y:S01]  /*9030*/  FMUL.FTZ R118, R4.reuse, R115 ;  /* 0x0000007304767220 */ /* 0x040fe20000410000 */
[----:B--2---:R-:W-:Y:S01]  /*9040*/  FMUL.FTZ R122, R4, -R117 ;  /* 0x80000075047a7220 */ /* 0x004fe20000410000 */
[CC--:B------:R-:W-:Y:S01]  /*9050*/  FMUL.FTZ R117, R148.reuse, R223.reuse ;  /* 0x000000df94757220 */ /* 0x0c0fe20000410000 */
[----:B0-----:R-:W-:Y:S01]  /*9060*/  FMUL.FTZ R124, R3, R120 ;  /* 0x00000078037c7220 */ /* 0x001fe20000410000 */
[-C--:B-1----:R-:W-:Y:S01]  /*9070*/  FMUL.FTZ R74, R148, R62.reuse ;  /* 0x0000003e944a7220 */ /* 0x082fe20000410000 */
[----:B------:R0:W-:Y:S01]  /*9080*/  STS [R73+0x10e8], R118 ;  /* 0x0010e87649007388 */ /* 0x0001e20000000800 */
[----:B------:R-:W-:Y:S01]  /*9090*/  FFMA.FTZ R117, R149, R62, -R117 ;  /* 0x0000003e95757223 */ /* 0x000fe20000010875 */
[----:B------:R-:W-:Y:S01]  /*90a0*/  FFMA.FTZ R234, R43, -R50, R234 ;  /* 0x800000322bea7223 */ /* 0x000fe200000100ea */
[----:B------:R-:W-:Y:S01]  /*90b0*/  FFMA.FTZ R115, R149, R223, R74 ;  /* 0x000000df95737223 */ /* 0x000fe2000001004a */
[----:B------:R1:W-:Y:S01]  /*90c0*/  STS [R73+0x10ec], R122 ;  /* 0x0010ec7a49007388 */ /* 0x0003e20000000800 */
[----:B------:R-:W-:Y:S01]  /*90d0*/  FADD.FTZ R121, R180, R117 ;  /* 0x00000075b4797221 */ /* 0x000fe20000010000 */
[-C--:B------:R-:W-:Y:S01]  /*90e0*/  FFMA.FTZ R117, R95, -R88.reuse, R242 ;  /* 0x800000585f757223 */ /* 0x080fe200000100f2 */
[----:B------:R-:W-:Y:S01]  /*90f0*/  FFMA.FTZ R219, R0, R219, R115 ;  /* 0x000000db00db7223 */ /* 0x000fe20000010073 */
[-C--:B------:R-:W-:Y:S01]  /*9100*/  FMUL.FTZ R115, R223, R83.reuse ;  /* 0x00000053df737220 */ /* 0x080fe20000410000 */
[-C--:B------:R-:W-:Y:S01]  /*9110*/  FMUL.FTZ R119, R121, R88.reuse ;  /* 0x0000005879777220 */ /* 0x080fe20000410000 */
[----:B------:R2:W-:Y:S01]  /*9120*/  STS [R73+0x10f0], R124 ;  /* 0x0010f07c49007388 */ /* 0x0005e20000000800 */
[----:B------:R-:W-:Y:S01]  /*9130*/  FMUL.FTZ R74, R219, R88 ;  /* 0x00000058db4a7220 */ /* 0x000fe20000410000 */
[----:B0-----:R-:W-:Y:S01]  /*9140*/  FFMA.FTZ R118, R46, -R83, R235 ;  /* 0x800000532e767223 */ /* 0x001fe200000100eb */
[C---:B------:R-:W-:Y:S01]  /*9150*/  FMUL.FTZ R125, R129.reuse, R115 ;  /* 0x00000073817d7220 */ /* 0x040fe20000410000 */
[----:B------:R-:W-:Y:S01]  /*9160*/  FADD.FTZ R241, RZ, R241 ;  /* 0x000000f1fff17221 */ /* 0x000fe20000010000 */
[-C--:B------:R-:W-:Y:S01]  /*9170*/  FMUL.FTZ R120, R128, R74.reuse ;  /* 0x0000004a80787220 */ /* 0x080fe20000410000 */
[----:B------:R-:W-:Y:S01]  /*9180*/  FFMA.FTZ R227, R94, -R85, R227 ;  /* 0x800000555ee37223 */ /* 0x000fe200000100e3 */
[-C--:B------:R-:W-:Y:S01]  /*9190*/  FFMA.FTZ R125, R118, R123.reuse, -R125 ;  /* 0x0000007b767d7223 */ /* 0x080fe2000001087d */
[----:B------:R-:W-:Y:S01]  /*91a0*/  FMUL.FTZ R123, R129, R123 ;  /* 0x0000007b817b7220 */ /* 0x000fe20000410000 */
[CC--:B-1----:R-:W-:Y:S01]  /*91b0*/  FFMA.FTZ R122, R117.reuse, R119.reuse, -R120 ;  /* 0x00000077757a7223 */ /* 0x0c2fe20000010878 */
[----:B------:R-:W-:Y:S01]  /*91c0*/  FMUL.FTZ R120, R128, R119 ;  /* 0x0000007780787220 */ /* 0x000fe20000410000 */
[----:B--2---:R-:W-:Y:S01]  /*91d0*/  FMUL.FTZ R124, R218, UR48 ;  /* 0x00000030da7c7c20 */ /* 0x004fe20008410000 */
[----:B------:R-:W-:Y:S01]  /*91e0*/  FMUL.FTZ R119, R230, R87 ;  /* 0x00000057e6777220 */ /* 0x000fe20000410000 */
[----:B------:R-:W-:Y:S01]  /*91f0*/  FFMA.FTZ R123, R118, R115, R123 ;  /* 0x00000073767b7223 */ /* 0x000fe2000001007b */
[----:B------:R-:W-:Y:S01]  /*9200*/  FFMA.FTZ R120, R117, R74, R120 ;  /* 0x0000004a75787223 */ /* 0x000fe20000010078 */
[----:B------:R-:W-:Y:S01]  /*9210*/  FFMA.FTZ R130, R239, UR47, R124 ;  /* 0x0000002fef827c23 */ /* 0x000fe2000801007c */
[----:B------:R-:W-:Y:S01]  /*9220*/  FMUL.FTZ R124, R178, R87 ;  /* 0x00000057b27c7220 */ /* 0x000fe20000410000 */
[C---:B------:R-:W-:Y:S01]  /*9230*/  FMUL.FTZ R126, R206.reuse, R119 ;  /* 0x00000077ce7e7220 */ /* 0x040fe20000410000 */
[----:B------:R-:W-:Y:S01]  /*9240*/  FADD.FTZ R120, RZ, R120 ;  /* 0x00000078ff787221 */ /* 0x000fe20000010000 */
[----:B------:R-:W-:Y:S01]  /*9250*/  FADD.FTZ R122, RZ, R122 ;  /* 0x0000007aff7a7221 */ /* 0x000fe20000010000 */
[----:B------:R-:W-:Y:S01]  /*9260*/  FMUL.FTZ R134, R3, -R130 ;  /* 0x8000008203867220 */ /* 0x000fe20000410000 */
[-C--:B------:R-:W-:Y:S01]  /*9270*/  FFMA.FTZ R127, R233, R124.reuse, -R126 ;  /* 0x0000007ce97f7223 */ /* 0x080fe2000001087e */
[----:B------:R-:W-:Y:S01]  /*9280*/  FMUL.FTZ R124, R206, R124 ;  /* 0x0000007cce7c7220 */ /* 0x000fe20000410000 */
[----:B------:R-:W-:Y:S01]  /*9290*/  FADD.FTZ R123, R120, R123 ;  /* 0x0000007b787b7221 */ /* 0x000fe20000010000 */
[-C--:B------:R-:W-:Y:S01]  /*92a0*/  FMUL.FTZ R120, R225, R77.reuse ;  /* 0x0000004de1787220 */ /* 0x080fe20000410000 */
[----:B------:R-:W-:Y:S01]  /*92b0*/  FMUL.FTZ R126, R60, R77 ;  /* 0x0000004d3c7e7220 */ /* 0x000fe20000410000 */
[----:B------:R-:W-:Y:S01]  /*92c0*/  FFMA.FTZ R124, R233, R119, R124 ;  /* 0x00000077e97c7223 */ /* 0x000fe2000001007c */
[----:B------:R-:W-:Y:S01]  /*92d0*/  FADD.FTZ R122, R122, R125 ;  /* 0x0000007d7a7a7221 */ /* 0x000fe20000010000 */
[C---:B------:R-:W-:Y:S01]  /*92e0*/  FMUL.FTZ R125, R207.reuse, R120 ;  /* 0x00000078cf7d7220 */ /* 0x040fe20000410000 */
[----:B------:R-:W-:Y:S01]  /*92f0*/  FMUL.FTZ R130, R207, R126 ;  /* 0x0000007ecf827220 */ /* 0x000fe20000410000 */
[----:B------:R-:W-:Y:S01]  /*9300*/  FADD.FTZ R123, R123, R124 ;  /* 0x0000007c7b7b7221 */ /* 0x000fe20000010000 */
[----:B------:R-:W-:Y:S01]  /*9310*/  FMUL.FTZ R124, R75, R86 ;  /* 0x000000564b7c7220 */ /* 0x000fe20000410000 */
[C---:B------:R-:W-:Y:S01]  /*9320*/  FFMA.FTZ R126, R231.reuse, R126, -R125 ;  /* 0x0000007ee77e7223 */ /* 0x040fe2000001087d */
[----:B------:R-:W-:Y:S01]  /*9330*/  FADD.FTZ R127, R122, R127 ;  /* 0x0000007f7a7f7221 */ /* 0x000fe20000010000 */
[----:B------:R-:W-:Y:S01]  /*9340*/  FFMA.FTZ R130, R231, R120, R130 ;  /* 0x00000078e7827223 */ /* 0x000fe20000010082 */
[-C--:B------:R-:W-:Y:S01]  /*9350*/  FFMA.FTZ R125, R93, -R86.reuse, R238 ;  /* 0x800000565d7d7223 */ /* 0x080fe200000100ee */
[----:B------:R-:W-:Y:S01]  /*9360*/  FMUL.FTZ R122, R236, R86 ;  /* 0x00000056ec7a7220 */ /* 0x000fe20000410000 */
[C---:B------:R-:W-:Y:S01]  /*9370*/  FMUL.FTZ R132, R208.reuse, R124 ;  /* 0x0000007cd0847220 */ /* 0x040fe20000410000 */
[----:B------:R0:W-:Y:S01]  /*9380*/  STS [R73+0x10f4], R134 ;  /* 0x0010f48649007388 */ /* 0x0001e20000000800 */
[----:B------:R-:W-:Y:S01]  /*9390*/  FADD.FTZ R130, R123, R130 ;  /* 0x000000827b827221 */ /* 0x000fe20000010000 */
[----:B------:R-:W-:Y:S01]  /*93a0*/  FMUL.FTZ R123, R229, R50 ;  /* 0x00000032e57b7220 */ /* 0x000fe20000410000 */
[-C--:B------:R-:W-:Y:S01]  /*93b0*/  FFMA.FTZ R131, R125, R122.reuse, R132 ;  /* 0x0000007a7d837223 */ /* 0x080fe20000010084 */
[----:B------:R-:W-:Y:S01]  /*93c0*/  FMUL.FTZ R133, R208, R122 ;  /* 0x0000007ad0857220 */ /* 0x000fe20000410000 */
[----:B------:R-:W-:Y:S01]  /*93d0*/  FADD.FTZ R126, R127, R126 ;  /* 0x0000007e7f7e7221 */ /* 0x000fe20000010000 */
[----:B------:R-:W-:Y:S01]  /*93e0*/  FMUL.FTZ R135, R209, R123 ;  /* 0x0000007bd1877220 */ /* 0x000fe20000410000 */
[----:B------:R-:W-:Y:S01]  /*93f0*/  FADD.FTZ R130, R130, R131 ;  /* 0x0000008382827221 */ /* 0x000fe20000010000 */
[-C--:B------:R-:W-:Y:S01]  /*9400*/  FMUL.FTZ R127, R240, R85.reuse ;  /* 0x00000055f07f7220 */ /* 0x080fe20000410000 */
[----:B------:R-:W-:Y:S01]  /*9410*/  FFMA.FTZ R133, R125, R124, -R133 ;  /* 0x0000007c7d857223 */ /* 0x000fe20000010885 */
[----:B0-----:R-:W-:Y:S01]  /*9420*/  FMUL.FTZ R134, R175, R50 ;  /* 0x00000032af867220 */ /* 0x001fe20000410000 */
[----:B------:R-:W-:Y:S01]  /*9430*/  FMUL.FTZ R124, R174, R85 ;  /* 0x00000055ae7c7220 */ /* 0x000fe20000410000 */
[----:B------:R-:W-:Y:S01]  /*9440*/  FMUL.FTZ R132, R210, R127 ;  /* 0x0000007fd2847220 */ /* 0x000fe20000410000 */
[----:B------:R-:W-:Y:S01]  /*9450*/  FADD.FTZ R126, R126, R133 ;  /* 0x000000857e7e7221 */ /* 0x000fe20000010000 */
[-C--:B------:R-:W-:Y:S01]  /*9460*/  FMUL.FTZ R131, R209, R134.reuse ;  /* 0x00000086d1837220 */ /* 0x080fe20000410000 */
[C---:B------:R-:W-:Y:S01]  /*9470*/  FFMA.FTZ R135, R234.reuse, R134, -R135 ;  /* 0x00000086ea877223 */ /* 0x040fe20000010887 */
[----:B------:R-:W-:Y:S01]  /*9480*/  FMUL.FTZ R134, R241, UR47 ;  /* 0x0000002ff1867c20 */ /* 0x000fe20008410000 */
[-C--:B------:R-:W-:Y:S01]  /*9490*/  FFMA.FTZ R133, R227, R124.reuse, -R132 ;  /* 0x0000007ce3857223 */ /* 0x080fe20000010884 */
[----:B------:R-:W-:Y:S01]  /*94a0*/  FFMA.FTZ R131, R234, R123, R131 ;  /* 0x0000007bea837223 */ /* 0x000fe20000010083 */
[----:B------:R-:W-:Y:S01]  /*94b0*/  FMUL.FTZ R132, R210, R124 ;  /* 0x0000007cd2847220 */ /* 0x000fe20000410000 */
[-C--:B------:R-:W-:Y:S01]  /*94c0*/  FFMA.FTZ R232, R41, -R42.reuse, R232 ;  /* 0x8000002a29e87223 */ /* 0x080fe200000100e8 */
[-C--:B------:R-:W-:Y:S01]  /*94d0*/  FMUL.FTZ R124, R237, R42.reuse ;  /* 0x0000002aed7c7220 */ /* 0x080fe20000410000 */
[----:B------:R-:W-:Y:S01]  /*94e0*/  FADD.FTZ R130, R130, R131 ;  /* 0x0000008382827221 */ /* 0x000fe20000010000 */
[----:B------:R-:W-:Y:S01]  /*94f0*/  FFMA.FTZ R131, R243, UR48, -R134 ;  /* 0x00000030f3837c23 */ /* 0x000fe20008010886 */
[----:B------:R-:W-:Y:S01]  /*9500*/  FMUL.FTZ R134, R173, R42 ;  /* 0x0000002aad867220 */ /* 0x000fe20000410000 */
[----:B------:R-:W-:Y:S01]  /*9510*/  FADD.FTZ R126, R126, R135 ;  /* 0x000000877e7e7221 */ /* 0x000fe20000010000 */
[----:B------:R-:W-:Y:S01]  /*9520*/  FMUL.FTZ R135, R211, R124 ;  /* 0x0000007cd3877220 */ /* 0x000fe20000410000 */
[----:B------:R-:W-:Y:S01]  /*9530*/  FMUL.FTZ R136, R2, R131 ;  /* 0x0000008302887220 */ /* 0x000fe20000410000 */
[----:B------:R-:W-:Y:S01]  /*9540*/  FFMA.FTZ R131, R227, R127, R132 ;  /* 0x0000007fe3837223 */ /* 0x000fe20000010084 */
[----:B------:R-:W-:Y:S01]  /*9550*/  FMUL.FTZ R137, R211, R134 ;  /* 0x00000086d3897220 */ /* 0x000fe20000410000 */
[----:B------:R-:W-:Y:S01]  /*9560*/  FFMA.FTZ R228, R91, -R84, R228 ;  /* 0x800000545be47223 */ /* 0x000fe200000100e4 */
        /* <DEDUP_REMOVED lines=9> */
[----:B------:R-:W-:Y:S01]  /*9600*/  FADD.FTZ R126, R126, R135 ;  /* 0x000000877e7e7221 */ /* 0x000fe20000010000 */
[----:B------:R-:W-:Y:S01]  /*9610*/  FMUL.FTZ R133, R199, R40 ;  /* 0x00000028c7857220 */ /* 0x000fe20000410000 */
[-C--:B------:R-:W-:Y:S01]  /*9620*/  FMUL.FTZ R139, R212, R137.reuse ;  /* 0x00000089d48b7220 */ /* 0x080fe20000410000 */
[----:B------:R-:W-:Y:S01]  /*9630*/  FMUL.FTZ R135, R200, R82 ;  /* 0x00000052c8877220 */ /* 0x000fe20000410000 */
[----:B------:R-:W-:Y:S01]  /*9640*/  FFMA.FTZ R226, R39, -R40, R226 ;  /* 0x8000002827e27223 */ /* 0x000fe200000100e2 */
[C---:B------:R-:W-:Y:S01]  /*9650*/  FFMA.FTZ R137, R228.reuse, R137, -R132 ;  /* 0x00000089e4897223 */ /* 0x040fe20000010884 */
[----:B------:R-:W-:Y:S01]  /*9660*/  FFMA.FTZ R139, R228, R131, R139 ;  /* 0x00000083e48b7223 */ /* 0x000fe2000001008b */
[----:B------:R-:W-:Y:S01]  /*9670*/  FMUL.FTZ R141, R213, R133 ;  /* 0x00000085d58d7220 */ /* 0x000fe20000410000 */
[-C--:B------:R-:W-:Y:S01]  /*9680*/  FFMA.FTZ R224, R89, -R82.reuse, R224 ;  /* 0x8000005259e07223 */ /* 0x080fe200000100e0 */
[----:B------:R-:W-:Y:S01]  /*9690*/  FMUL.FTZ R143, R61, R82 ;  /* 0x000000523d8f7220 */ /* 0x000fe20000410000 */
[----:B------:R-:W-:Y:S01]  /*96a0*/  FADD.FTZ R130, R130, R139 ;  /* 0x0000008b82827221 */ /* 0x000fe20000010000 */
[-C--:B------:R-:W-:Y:S01]  /*96b0*/  FMUL.FTZ R139, R213, R134.reuse ;  /* 0x00000086d58b7220 */ /* 0x080fe20000410000 */
[----:B------:R-:W-:Y:S01]  /*96c0*/  FMUL.FTZ R145, R214, R135 ;  /* 0x00000087d6917220 */ /* 0x000fe20000410000 */
[----:B------:R-:W-:Y:S01]  /*96d0*/  FADD.FTZ R132, R126, R137 ;  /* 0x000000897e847221 */ /* 0x000fe20000010000 */
[C---:B------:R-:W-:Y:S01]  /*96e0*/  FFMA.FTZ R141, R226.reuse, R134, -R141 ;  /* 0x00000086e28d7223 */ /* 0x040fe2000001088d */
[----:B------:R-:W-:Y:S01]  /*96f0*/  FFMA.FTZ R139, R226, R133, R139 ;  /* 0x00000085e28b7223 */ /* 0x000fe2000001008b */
[----:B------:R-:W-:Y:S01]  /*9700*/  FMUL.FTZ R126, R241, UR48 ;  /* 0x00000030f17e7c20 */ /* 0x000fe20008410000 */
[-C--:B------:R-:W-:Y:S01]  /*9710*/  FFMA.FTZ R145, R224, R143.reuse, -R145 ;  /* 0x0000008fe0917223 */ /* 0x080fe20000010891 */
[----:B------:R-:W-:Y:S01]  /*9720*/  FMUL.FTZ R143, R214, R143 ;  /* 0x0000008fd68f7220 */ /* 0x000fe20000410000 */
[-C--:B------:R-:W-:Y:S01]  /*9730*/  FMUL.FTZ R134, R169, R38.reuse ;  /* 0x00000026a9867220 */ /* 0x080fe20000410000 */
[----:B------:R-:W-:Y:S01]  /*9740*/  FADD.FTZ R130, R130, R139 ;  /* 0x0000008b82827221 */ /* 0x000fe20000010000 */
[----:B------:R0:W-:Y:S01]  /*9750*/  STS [R73+0x10f8], R136 ;  /* 0x0010f88849007388 */ /* 0x0001e20000000800 */
[----:B------:R-:W-:Y:S01]  /*9760*/  FFMA.FTZ R139, R243, UR47, R126 ;  /* 0x0000002ff38b7c23 */ /* 0x000fe2000801007e */
[-C--:B------:R-:W-:Y:S01]  /*9770*/  FFMA.FTZ R137, R37, -R38.reuse, R222 ;  /* 0x8000002625897223 */ /* 0x080fe200000100de */
[----:B------:R-:W-:Y:S01]  /*9780*/  FMUL.FTZ R126, R201, R38 ;  /* 0x00000026c97e7220 */ /* 0x000fe20000410000 */
[----:B------:R-:W-:Y:S01]  /*9790*/  FFMA.FTZ R143, R224, R135, R143 ;  /* 0x00000087e08f7223 */ /* 0x000fe2000001008f */
[----:B------:R-:W-:Y:S01]  /*97a0*/  FMUL.FTZ R142, R2, -R139 ;  /* 0x8000008b028e7220 */ /* 0x000fe20000410000 */
[-C--:B------:R-:W-:Y:S01]  /*97b0*/  FFMA.FTZ R221, R92, -R55.reuse, R221 ;  /* 0x800000375cdd7223 */ /* 0x080fe200000100dd */
[-C--:B------:R-:W-:Y:S01]  /*97c0*/  FMUL.FTZ R138, R168, R55.reuse ;  /* 0x00000037a88a7220 */ /* 0x080fe20000410000 */
[----:B------:R-:W-:Y:S01]  /*97d0*/  FADD.FTZ R130, R130, R143 ;  /* 0x0000008f82827221 */ /* 0x000fe20000010000 */
[----:B------:R-:W-:Y:S01]  /*97e0*/  FADD.FTZ R132, R132, R141 ;  /* 0x0000008d84847221 */ /* 0x000fe20000010000 */
[C---:B0-----:R-:W-:Y:S01]  /*97f0*/  FMUL.FTZ R136, R215.reuse, R134 ;  /* 0x00000086d7887220 */ /* 0x041fe20000410000 */
[----:B------:R0:W-:Y:S01]  /*9800*/  STS [R73+0x10fc], R142 ;  /* 0x0010fc8e49007388 */ /* 0x0001e20000000800 */
[-C--:B------:R-:W-:Y:S01]  /*9810*/  FMUL.FTZ R141, R215, R126.reuse ;  /* 0x0000007ed78d7220 */ /* 0x080fe20000410000 */
[----:B------:R-:W1:Y:S01]  /*9820*/  LDC R155, c[0x0][0x388] ;  /* 0x0000e200ff9b7b82 */ /* 0x000e620000000800 */
[----:B------:R-:W-:Y:S01]  /*9830*/  FFMA.FTZ R139, R137, R126, R136 ;  /* 0x0000007e898b7223 */ /* 0x000fe20000010088 */
[----:B------:R-:W-:Y:S01]  /*9840*/  FFMA.FTZ R220, R35, -R36, R220 ;  /* 0x8000002423dc7223 */ /* 0x000fe200000100dc */
[----:B------:R-:W-:Y:S01]  /*9850*/  FFMA.FTZ R134, R137, R134, -R141 ;  /* 0x0000008689867223 */ /* 0x000fe2000001088d */
[----:B------:R-:W-:Y:S01]  /*9860*/  FADD.FTZ R145, R132, R145 ;  /* 0x0000009184917221 */ /* 0x000fe20000010000 */
[----:B------:R-:W-:Y:S01]  /*9870*/  FADD.FTZ R136, R130, R139 ;  /* 0x0000008b82887221 */ /* 0x000fe20000010000 */
[----:B------:R-:W-:Y:S01]  /*9880*/  FMUL.FTZ R130, R202, R55 ;  /* 0x00000037ca827220 */ /* 0x000fe20000410000 */
[-C--:B------:R-:W-:Y:S01]  /*9890*/  FMUL.FTZ R139, R204, R45.reuse ;  /* 0x0000002dcc8b7220 */ /* 0x080fe20000410000 */
[-C--:B0-----:R-:W-:Y:S01]  /*98a0*/  FMUL.FTZ R73, R203, R36.reuse ;  /* 0x00000024cb497220 */ /* 0x081fe20000410000 */
[----:B------:R-:W-:Y:S01]  /*98b0*/  FMUL.FTZ R142, R167, R36 ;  /* 0x00000024a78e7220 */ /* 0x000fe20000410000 */
[----:B------:R-:W-:Y:S01]  /*98c0*/  FMUL.FTZ R140, R216, R130 ;  /* 0x00000082d88c7220 */ /* 0x000fe20000410000 */
[----:B------:R-:W-:Y:S01]  /*98d0*/  FFMA.FTZ R132, R90, -R45, R239 ;  /* 0x8000002d5a847223 */ /* 0x000fe200000100ef */
        /* <DEDUP_REMOVED lines=8> */
[----:B------:R-:W-:Y:S01]  /*9960*/  FFMA.FTZ R153, R132, R151, -R153 ;  /* 0x0000009784997223 */ /* 0x000fe20000010899 */
[----:B------:R-:W-:Y:S01]  /*9970*/  FADD.FTZ R134, R145, R134 ;  /* 0x0000008691867221 */ /* 0x000fe20000010000 */
[----:B------:R-:W-:Y:S01]  /*9980*/  FFMA.FTZ R147, R220, R73, R147 ;  /* 0x00000049dc937223 */ /* 0x000fe20000010093 */
[----:B------:R-:W-:Y:S01]  /*9990*/  FADD.FTZ R136, R136, R141 ;  /* 0x0000008d88887221 */ /* 0x000fe20000010000 */
[----:B------:R-:W-:Y:S01]  /*99a0*/  IADD3 R141, PT, PT, R100, 0x40, RZ ;  /* 0x00000040648d7810 */ /* 0x000fe20007ffe0ff */
[----:B------:R-:W-:Y:S01]  /*99b0*/  FMUL.FTZ R151, R218, R151 ;  /* 0x00000097da977220 */ /* 0x000fe20000410000 */
[----:B-1----:R-:W-:Y:S01]  /*99c0*/  LEA R148, R155, -R66, 0x1 ;  /* 0x800000429b947211 */ /* 0x002fe200078e08ff */
[----:B------:R-:W-:Y:S01]  /*99d0*/  FMUL.FTZ R66, R167, UR35 ;  /* 0x00000023a7427c20 */ /* 0x000fe20008410000 */
[----:B------:R-:W-:Y:S01]  /*99e0*/  LEA.HI R141, R141, R100, RZ, 0x1b ;  /* 0x000000648d8d7211 */ /* 0x000fe200078fd8ff */
[----:B------:R-:W-:Y:S01]  /*99f0*/  FADD.FTZ R134, R134, R143 ;  /* 0x0000008f86867221 */ /* 0x000fe20000010000 */
[----:B------:R-:W-:Y:S01]  /*9a00*/  FADD.FTZ R136, R136, R147 ;  /* 0x0000009388887221 */ /* 0x000fe20000010000 */
[----:B------:R-:W-:Y:S01]  /*9a10*/  FFMA.FTZ R151, R132, R139, R151 ;  /* 0x0000008b84977223 */ /* 0x000fe20000010097 */
[----:B------:R-:W-:Y:S01]  /*9a20*/  LEA R177, R141, UR20, 0x2 ;  /* 0x000000148db17c11 */ /* 0x000fe2000f8e10ff */
[----:B------:R-:W-:Y:S01]  /*9a30*/  BAR.SYNC.DEFER_BLOCKING 0x0 ;  /* 0x0000000000007b1d */ /* 0x000fe20000010000 */
[----:B------:R-:W-:Y:S01]  /*9a40*/  FMUL.FTZ R143, R166, UR35 ;  /* 0x00000023a68f7c20 */ /* 0x000fe20008410000 */
[----:B------:R-:W-:Y:S01]  /*9a50*/  FFMA.FTZ R159, R203, UR46, R66 ;  /* 0x0000002ecb9f7c23 */ /* 0x000fe20008010042 */
[----:B------:R-:W-:Y:S01]  /*9a60*/  FMUL.FTZ R66, R200, UR35 ;  /* 0x00000023c8427c20 */ /* 0x000fe20008410000 */
[----:B------:R-:W-:Y:S01]  /*9a70*/  FADD.FTZ R150, R136, R151 ;  /* 0x0000009788967221 */ /* 0x000fe20000010000 */
[----:B------:R-:W-:Y:S01]  /*9a80*/  FFMA.FTZ R136, R64, UR46, R143 ;  /* 0x0000002e40887c23 */ /* 0x000fe2000801008f */
[C---:B------:R-:W-:Y:S01]  /*9a90*/  FMUL.FTZ R157, R61.reuse, UR35 ;  /* 0x000000233d9d7c20 */ /* 0x040fe20008410000 */
[----:B------:R-:W-:Y:S01]  /*9aa0*/  FFMA.FTZ R143, R61, UR46, -R66 ;  /* 0x0000002e3d8f7c23 */ /* 0x000fe20008010842 */
[----:B------:R-:W-:Y:S01]  /*9ab0*/  FMUL.FTZ R66, R198, UR35 ;  /* 0x00000023c6427c20 */ /* 0x000fe20008410000 */
[----:B------:R-:W-:Y:S01]  /*9ac0*/  FMUL.FTZ R61, R174, UR35 ;  /* 0x00000023ae3d7c20 */ /* 0x000fe20008410000 */
[----:B------:R-:W-:Y:S01]  /*9ad0*/  FADD.FTZ R134, R134, R149 ;  /* 0x0000009586867221 */ /* 0x000fe20000010000 */
[----:B------:R-:W-:Y:S01]  /*9ae0*/  ISETP.GE.AND P0, PT, R148, 0x1, PT ;  /* 0x000000019400780c */ /* 0x000fe20003f06270 */
[----:B------:R-:W-:Y:S01]  /*9af0*/  FFMA.FTZ R151, R63, UR46, -R66 ;  /* 0x0000002e3f977c23 */ /* 0x000fe20008010842 */
[----:B------:R-:W-:Y:S01]  /*9b00*/  FMUL.FTZ R66, R173, UR35 ;  /* 0x00000023ad427c20 */ /* 0x000fe20008410000 */
[----:B------:R-:W-:Y:S01]  /*9b10*/  FMUL.FTZ R144, R175, UR35 ;  /* 0x00000023af907c20 */ /* 0x000fe20008410000 */
[----:B------:R-:W-:Y:S01]  /*9b20*/  FFMA.FTZ R158, R240, UR46, R61 ;  /* 0x0000002ef09e7c23 */ /* 0x000fe2000801003d */
[----:B------:R-:W-:Y:S01]  /*9b30*/  FMUL.FTZ R61, R225, UR35 ;  /* 0x00000023e13d7c20 */ /* 0x000fe20008410000 */
[----:B------:R-:W-:Y:S01]  /*9b40*/  FFMA.FTZ R155, R237, UR46, R66 ;  /* 0x0000002eed9b7c23 */ /* 0x000fe20008010042 */
[----:B------:R-:W-:Y:S01]  /*9b50*/  FMUL.FTZ R66, R236, UR35 ;  /* 0x00000023ec427c20 */ /* 0x000fe20008410000 */
[----:B------:R-:W-:Y:S01]  /*9b60*/  FADD.FTZ R152, R134, R153 ;  /* 0x0000009986987221 */ /* 0x000fe20000010000 */
[----:B------:R-:W-:Y:S01]  /*9b70*/  FMUL.FTZ R145, R64, UR35 ;  /* 0x0000002340917c20 */ /* 0x000fe20008410000 */
[----:B------:R-:W-:Y:S01]  /*9b80*/  FFMA.FTZ R163, R229, UR46, R144 ;  /* 0x0000002ee5a37c23 */ /* 0x000fe20008010090 */
[----:B------:R-:W-:Y:S01]  /*9b90*/  FMUL.FTZ R156, R181, R241 ;  /* 0x000000f1b59c7220 */ /* 0x000fe20000410000 */
[----:B------:R-:W-:Y:S01]  /*9ba0*/  FMUL.FTZ R134, R203, UR35 ;  /* 0x00000023cb867c20 */ /* 0x000fe20008410000 */
[----:B------:R-:W0:Y:S01]  /*9bb0*/  LDS R177, [R177+0x1180] ;  /* 0x00118000b1b17984 */ /* 0x000e220000000800 */
[----:B------:R-:W-:Y:S01]  /*9bc0*/  FFMA.FTZ R147, R75, UR46, -R66 ;  /* 0x0000002e4b937c23 */ /* 0x000fe20008010842 */
[----:B------:R-:W-:Y:S01]  /*9bd0*/  FFMA.FTZ R144, R60, UR46, -R61 ;  /* 0x0000002e3c907c23 */ /* 0x000fe2000801083d */
[----:B------:R-:W-:Y:S01]  /*9be0*/  FMUL.FTZ R141, R204, UR35 ;  /* 0x00000023cc8d7c20 */ /* 0x000fe20008410000 */
[----:B------:R-:W-:Y:S01]  /*9bf0*/  FMUL.FTZ R140, R171, UR35 ;  /* 0x00000023ab8c7c20 */ /* 0x000fe20008410000 */
[----:B------:R-:W-:Y:S01]  /*9c00*/  FMUL.FTZ R75, R75, UR35 ;  /* 0x000000234b4b7c20 */ /* 0x000fe20008410000 */
[----:B------:R-:W-:Y:S01]  /*9c10*/  FMUL.FTZ R61, R223, UR35 ;  /* 0x00000023df3d7c20 */ /* 0x000fe20008410000 */
[----:B------:R-:W-:Y:S01]  /*9c20*/  FFMA.FTZ R138, R166, UR46, -R145 ;  /* 0x0000002ea68a7c23 */ /* 0x000fe20008010891 */
[----:B------:R-:W-:Y:S01]  /*9c30*/  FMUL.FTZ R153, R202, UR35 ;  /* 0x00000023ca997c20 */ /* 0x000fe20008410000 */
[-C--:B------:R-:W-:Y:S01]  /*9c40*/  FFMA.FTZ R69, R184, R243.reuse, -R156 ;  /* 0x000000f3b8457223 */ /* 0x080fe2000001089c */
[----:B------:R-:W-:Y:S01]  /*9c50*/  FFMA.FTZ R134, R167, UR46, -R134 ;  /* 0x0000002ea7867c23 */ /* 0x000fe20008010886 */
[----:B------:R-:W-:Y:S01]  /*9c60*/  FMUL.FTZ R145, R168, UR35 ;  /* 0x00000023a8917c20 */ /* 0x000fe20008410000 */
[----:B------:R-:W-:Y:S01]  /*9c70*/  FMUL.FTZ R164, R60, UR35 ;  /* 0x000000233ca47c20 */ /* 0x000fe20008410000 */
[C---:B------:R-:W-:Y:S01]  /*9c80*/  FFMA.FTZ R141, R72.reuse, UR46, -R141 ;  /* 0x0000002e488d7c23 */ /* 0x040fe2000801088d */
[----:B------:R-:W-:Y:S01]  /*9c90*/  FMUL.FTZ R161, R72, UR35 ;  /* 0x0000002348a17c20 */ /* 0x000fe20008410000 */
[----:B------:R-:W-:Y:S01]  /*9ca0*/  FMUL.FTZ R165, R63, UR35 ;  /* 0x000000233fa57c20 */ /* 0x000fe20008410000 */
[----:B------:R-:W-:Y:S01]  /*9cb0*/  FFMA.FTZ R167, R199, UR46, R140 ;  /* 0x0000002ec7a77c23 */ /* 0x000fe2000801008c */
[----:B------:R-:W-:Y:S01]  /*9cc0*/  FFMA.FTZ R156, R236, UR46, R75 ;  /* 0x0000002eec9c7c23 */ /* 0x000fe2000801004b */
[----:B------:R-:W-:Y:S01]  /*9cd0*/  FMUL.FTZ R60, R219, UR35 ;  /* 0x00000023db3c7c20 */ /* 0x000fe20008410000 */
        /* <DEDUP_REMOVED lines=12> */
[----:B------:R-:W-:Y:S01]  /*9da0*/  FFMA.FTZ R153, R168, UR46, -R153 ;  /* 0x0000002ea8997c23 */ /* 0x000fe20008010899 */
[----:B------:R-:W-:Y:S01]  /*9db0*/  BSSY.RECONVERGENT B0, `(.L_x_10349) ;  /* 0x0000018000007945 */ /* 0x000fe20003800200 */
[----:B------:R-:W-:Y:S01]  /*9dc0*/  FFMA.FTZ R168, R202, UR46, R145 ;  /* 0x0000002ecaa87c23 */ /* 0x000fe20008010091 */
[----:B------:R-:W-:Y:S01]  /*9dd0*/  FFMA.FTZ R145, R121, UR46, -R60 ;  /* 0x0000002e79917c23 */ /* 0x000fe2000801083c */
[----:B------:R-:W-:Y:S01]  /*9de0*/  FFMA.FTZ R67, R184, R241, R67 ;  /* 0x000000f1b8437223 */ /* 0x000fe20000010043 */
[----:B------:R-:W-:Y:S01]  /*9df0*/  ISETP.GE.AND P2, PT, R148, 0x41, PT ;  /* 0x000000419400780c */ /* 0x000fe20003f46270 */
[----:B------:R-:W-:Y:S01]  /*9e00*/  FFMA.FTZ R161, R204, UR46, R161 ;  /* 0x0000002ecca17c23 */ /* 0x000fe200080100a1 */
[----:B------:R-:W-:Y:S01]  /*9e10*/  FFMA.FTZ R142, R169, UR46, -R142 ;  /* 0x0000002ea98e7c23 */ /* 0x000fe2000801088e */
[----:B------:R-:W-:Y:S01]  /*9e20*/  FFMA.FTZ R154, R201, UR46, R154 ;  /* 0x0000002ec99a7c23 */ /* 0x000fe2000801009a */
        /* <DEDUP_REMOVED lines=16> */
.L_x_10350:
[----:B------:R-:W-:Y:S05]  /*9f30*/  BSYNC.RECONVERGENT B0 ;  /* 0x0000000000007941 */ /* 0x000fea0003800200 */
.L_x_10349:
[----:B------:R-:W-:Y:S04]  /*9f40*/  BSSY.RECONVERGENT B0, `(.L_x_10351) ;  /* 0x0000003000007945 */ /* 0x000fe80003800200 */
[----:B------:R-:W-:Y:S05]  /*9f50*/  @!P2 BRA `(.L_x_10352) ;  /* 0x000000000004a947 */ /* 0x000fea0003800000 */
[----:B------:R1:W-:Y:S02]  /*9f60*/  REDG.E.ADD.F32.FTZ.RN.STRONG.GPU desc[UR22][R70.64+0x100], R177 ;  /* 0x000100b1460079a6 */ /* 0x0003e4000c12f316 */
.L_x_10352:
[----:B------:R-:W-:Y:S05]  /*9f70*/  BSYNC.RECONVERGENT B0 ;  /* 0x0000000000007941 */ /* 0x000fea0003800200 */
.L_x_10351:
        /* <DEDUP_REMOVED lines=10> */
.L_x_10354:
[----:B------:R-:W-:Y:S05]  /*a020*/  BSYNC.RECONVERGENT B0 ;  /* 0x0000000000007941 */ /* 0x000fea0003800200 */
.L_x_10353:
[----:B0-2---:R0:W2:Y:S01]  /*a030*/  LDS R61, [R108+0x1380] ;  /* 0x001380006c3d7984 */ /* 0x0050a20000000800 */
[----:B------:R-:W-:Y:S04]  /*a040*/  BSSY.RECONVERGENT B0, `(.L_x_10355) ;  /* 0x0000003000007945 */ /* 0x000fe80003800200 */
[----:B------:R-:W-:Y:S05]  /*a050*/  @!P0 BRA `(.L_x_10356) ;  /* 0x0000000000048947 */ /* 0x000fea0003800000 */
[----:B--2---:R3:W-:Y:S02]  /*a060*/  REDG.E.ADD.F32.FTZ.RN.STRONG.GPU desc[UR22][R70.64+0x300], R61 ;  /* 0x0003003d460079a6 */ /* 0x0047e4000c12f316 */
.L_x_10356:
[----:B------:R-:W-:Y:S05]  /*a070*/  BSYNC.RECONVERGENT B0 ;  /* 0x0000000000007941 */ /* 0x000fea0003800200 */
.L_x_10355:
[----:B--23--:R2:W3:Y:S01]  /*a080*/  LDS R61, [R107+0x1480] ;  /* 0x001480006b3d7984 */ /* 0x00c4e20000000800 */
[----:B------:R-:W-:Y:S04]  /*a090*/  BSSY.RECONVERGENT B0, `(.L_x_10357) ;  /* 0x0000003000007945 */ /* 0x000fe80003800200 */
[----:B------:R-:W-:Y:S05]  /*a0a0*/  @!P2 BRA `(.L_x_10358) ;  /* 0x000000000004a947 */ /* 0x000fea0003800000 */
[----:B---3--:R4:W-:Y:S02]  /*a0b0*/  REDG.E.ADD.F32.FTZ.RN.STRONG.GPU desc[UR22][R70.64+0x400], R61 ;  /* 0x0004003d460079a6 */ /* 0x0089e4000c12f316 */
.L_x_10358:
[----:B------:R-:W-:Y:S05]  /*a0c0*/  BSYNC.RECONVERGENT B0 ;  /* 0x0000000000007941 */ /* 0x000fea0003800200 */
.L_x_10357:
[----:B---34-:R3:W4:Y:S01]  /*a0d0*/  LDS R61, [R106+0x1580] ;  /* 0x001580006a3d7984 */ /* 0x0187220000000800 */
[----:B------:R-:W-:Y:S04]  /*a0e0*/  BSSY.RECONVERGENT B0, `(.L_x_10359) ;  /* 0x0000003000007945 */ /* 0x000fe80003800200 */
[----:B------:R-:W-:Y:S05]  /*a0f0*/  @!P3 BRA `(.L_x_10360) ;  /* 0x000000000004b947 */ /* 0x000fea0003800000 */
[----:B----4-:R4:W-:Y:S02]  /*a100*/  REDG.E.ADD.F32.FTZ.RN.STRONG.GPU desc[UR22][R70.64+0x500], R61 ;  /* 0x0005003d460079a6 */ /* 0x0109e4000c12f316 */
.L_x_10360:
[----:B------:R-:W-:Y:S05]  /*a110*/  BSYNC.RECONVERGENT B0 ;  /* 0x0000000000007941 */ /* 0x000fea0003800200 */
.L_x_10359:
[----:B----4-:R4:W0:Y:S01]  /*a120*/  LDS R61, [R105+0x1680] ;  /* 0x00168000693d7984 */ /* 0x0108220000000800 */
[----:B------:R-:W-:Y:S04]  /*a130*/  BSSY.RECONVERGENT B0, `(.L_x_10361) ;  /* 0x0000003000007945 */ /* 0x000fe80003800200 */
[----:B------:R-:W-:Y:S05]  /*a140*/  @!P4 BRA `(.L_x_10362) ;  /* 0x000000000004c947 */ /* 0x000fea0003800000 */
[----:B0-----:R0:W-:Y:S02]  /*a150*/  REDG.E.ADD.F32.FTZ.RN.STRONG.GPU desc[UR22][R70.64+0x600], R61 ;  /* 0x0006003d460079a6 */ /* 0x0011e4000c12f316 */
.L_x_10362:
[----:B------:R-:W-:Y:S05]  /*a160*/  BSYNC.RECONVERGENT B0 ;  /* 0x0000000000007941 */ /* 0x000fea0003800200 */
.L_x_10361:
[----:B0-----:R0:W0:Y:S01]  /*a170*/  LDS R61, [R104+0x1780] ;  /* 0x00178000683d7984 */ /* 0x0010220000000800 */
[----:B------:R-:W-:Y:S01]  /*a180*/  BSSY.RECONVERGENT B0, `(.L_x_10363) ;  /* 0x0000004000007945 */ /* 0x000fe20003800200 */
[----:B------:R-:W-:-:S03]  /*a190*/  LEA.HI R60, R113, R100, RZ, 0x1b ;  /* 0x00000064713c7211 */ /* 0x000fc600078fd8ff */
[----:B------:R-:W-:Y:S05]  /*a1a0*/  @!P5 BRA `(.L_x_10364) ;  /* 0x000000000004d947 */ /* 0x000fea0003800000 */
[----:B0-----:R0:W-:Y:S02]  /*a1b0*/  REDG.E.ADD.F32.FTZ.RN.STRONG.GPU desc[UR22][R70.64+0x700], R61 ;  /* 0x0007003d460079a6 */ /* 0x0011e4000c12f316 */
.L_x_10364:
[----:B------:R-:W-:Y:S05]  /*a1c0*/  BSYNC.RECONVERGENT B0 ;  /* 0x0000000000007941 */ /* 0x000fea0003800200 */
.L_x_10363:
[----:B------:R-:W-:Y:S01]  /*a1d0*/  LEA R60, R60, UR20, 0x2 ;  /* 0x000000143c3c7c11 */ /* 0x000fe2000f8e10ff */
[----:B------:R-:W-:Y:S01]  /*a1e0*/  BSSY.RECONVERGENT B0, `(.L_x_10365) ;  /* 0x000000a000007945 */ /* 0x000fe20003800200 */
[C---:B------:R-:W-:Y:S02]  /*a1f0*/  ISETP.GE.AND P6, PT, R148.reuse, 0x201, PT ;  /* 0x000002019400780c */ /* 0x040fe40003fc6270 */
[C---:B------:R-:W-:Y:S01]  /*a200*/  ISETP.GE.AND P0, PT, R148.reuse, 0x241, PT ;  /* 0x000002419400780c */ /* 0x040fe20003f06270 */
[----:B0-----:R0:W0:Y:S01]  /*a210*/  LDS R61, [R60+0x1880] ;  /* 0x001880003c3d7984 */ /* 0x0010220000000800 */
[C---:B------:R-:W-:Y:S02]  /*a220*/  ISETP.GE.AND P2, PT, R148.reuse, 0x281, PT ;  /* 0x000002819400780c */ /* 0x040fe40003f46270 */
[C---:B------:R-:W-:Y:S02]  /*a230*/  ISETP.GE.AND P3, PT, R148.reuse, 0x2c1, PT ;  /* 0x000002c19400780c */ /* 0x040fe40003f66270 */
[----:B------:R-:W-:-:S02]  /*a240*/  ISETP.GE.AND P4, PT, R148, 0x301, PT ;  /* 0x000003019400780c */ /* 0x000fc40003f86270 */
[----:B------:R-:W-:-:S03]  /*a250*/  ISETP.GE.AND P5, PT, R148, 0x341, PT ;  /* 0x000003419400780c */ /* 0x000fc60003fa6270 */
[----:B------:R-:W-:Y:S10]  /*a260*/  @!P6 BRA `(.L_x_10366) ;  /* 0x000000000004e947 */ /* 0x000ff40003800000 */
[----:B0-----:R0:W-:Y:S02]  /*a270*/  REDG.E.ADD.F32.FTZ.RN.STRONG.GPU desc[UR22][R70.64+0x800], R61 ;  /* 0x0008003d460079a6 */ /* 0x0011e4000c12f316 */
.L_x_10366:
[----:B------:R-:W-:Y:S05]  /*a280*/  BSYNC.RECONVERGENT B0 ;  /* 0x0000000000007941 */ /* 0x000fea0003800200 */
.L_x_10365:
[----:B0-----:R0:W0:Y:S01]  /*a290*/  LDS R61, [R103+0x1980] ;  /* 0x00198000673d7984 */ /* 0x0010220000000800 */
[----:B------:R-:W-:Y:S01]  /*a2a0*/  BSSY.RECONVERGENT B0, `(.L_x_10367) ;  /* 0x0000004000007945 */ /* 0x000fe20003800200 */
[----:B------:R-:W-:-:S03]  /*a2b0*/  IADD3 R63, PT, PT, R100, 0x300, RZ ;  /* 0x00000300643f7810 */ /* 0x000fc60007ffe0ff */
[----:B------:R-:W-:Y:S05]  /*a2c0*/  @!P0 BRA `(.L_x_10368) ;  /* 0x0000000000048947 */ /* 0x000fea0003800000 */
[----:B0-----:R0:W-:Y:S02]  /*a2d0*/  REDG.E.ADD.F32.FTZ.RN.STRONG.GPU desc[UR22][R70.64+0x900], R61 ;  /* 0x0009003d460079a6 */ /* 0x0011e4000c12f316 */
.L_x_10368:
[----:B------:R-:W-:Y:S05]  /*a2e0*/  BSYNC.RECONVERGENT B0 ;  /* 0x0000000000007941 */ /* 0x000fea0003800200 */
.L_x_10367:
[----:B0-----:R0:W0:Y:S01]  /*a2f0*/  LDS R61, [R102+0x1a80] ;  /* 0x001a8000663d7984 */ /* 0x0010220000000800 */
[----:B------:R-:W-:Y:S01]  /*a300*/  BSSY.RECONVERGENT B0, `(.L_x_10369) ;  /* 0x0000005000007945 */ /* 0x000fe20003800200 */
[----:B------:R-:W-:Y:S02]  /*a310*/  IADD3 R169, PT, PT, R100, 0x340, RZ ;  /* 0x0000034064a97810 */ /* 0x000fe40007ffe0ff */
[----:B------:R-:W-:Y:S01]  /*a320*/  LEA.HI R63, R63, R100, RZ, 0x1b ;  /* 0x000000643f3f7211 */ /* 0x000fe200078fd8ff */
[----:B------:R-:W-:Y:S06]  /*a330*/  @!P2 BRA `(.L_x_10370) ;  /* 0x000000000004a947 */ /* 0x000fec0003800000 */
[----:B0-----:R0:W-:Y:S02]  /*a340*/  REDG.E.ADD.F32.FTZ.RN.STRONG.GPU desc[UR22][R70.64+0xa00], R61 ;  /* 0x000a003d460079a6 */ /* 0x0011e4000c12f316 */
.L_x_10370:
[----:B------:R-:W-:Y:S05]  /*a350*/  BSYNC.RECONVERGENT B0 ;  /* 0x0000000000007941 */ /* 0x000fea0003800200 */
.L_x_10369:
[----:B0-----:R0:W0:Y:S01]  /*a360*/  LDS R61, [R101+0x1b80] ;  /* 0x001b8000653d7984 */ /* 0x0010220000000800 */
[----:B------:R-:W-:Y:S01]  /*a370*/  BSSY.RECONVERGENT B0, `(.L_x_10371) ;  /* 0x0000005000007945 */ /* 0x000fe20003800200 */
[----:B------:R-:W-:Y:S02]  /*a380*/  LEA.HI R169, R169, R100, RZ, 0x1b ;  /* 0x00000064a9a97211 */ /* 0x000fe400078fd8ff */
[----:B------:R-:W-:Y:S01]  /*a390*/  LEA R63, R63, UR20, 0x2 ;  /* 0x000000143f3f7c11 */ /* 0x000fe2000f8e10ff */
[----:B------:R-:W-:Y:S06]  /*a3a0*/  @!P3 BRA `(.L_x_10372) ;  /* 0x000000000004b947 */ /* 0x000fec0003800000 */
[----:B0-----:R0:W-:Y:S02]  /*a3b0*/  REDG.E.ADD.F32.FTZ.RN.STRONG.GPU desc[UR22][R70.64+0xb00], R61 ;  /* 0x000b003d460079a6 */ /* 0x0011e4000c12f316 */
.L_x_10372:
[----:B------:R-:W-:Y:S05]  /*a3c0*/  BSYNC.RECONVERGENT B0 ;  /* 0x0000000000007941 */ /* 0x000fea0003800200 */
.L_x_10371:
[----:B0-----:R0:W0:Y:S01]  /*a3d0*/  LDS R61, [R63+0x1c80] ;  /* 0x001c80003f3d7984 */ /* 0x0010220000000800 */
[----:B------:R-:W-:Y:S01]  /*a3e0*/  BSSY.RECONVERGENT B0, `(.L_x_10373) ;  /* 0x0000004000007945 */ /* 0x000fe20003800200 */
[----:B------:R-:W-:-:S03]  /*a3f0*/  LEA R60, R169, UR20, 0x2 ;  /* 0x00000014a93c7c11 */ /* 0x000fc6000f8e10ff */
[----:B------:R-:W-:Y:S05]  /*a400*/  @!P4 BRA `(.L_x_10374) ;  /* 0x000000000004c947 */ /* 0x000fea0003800000 */
[----:B0-----:R0:W-:Y:S02]  /*a410*/  REDG.E.ADD.F32.FTZ.RN.STRONG.GPU desc[UR22][R70.64+0xc00], R61 ;  /* 0x000c003d460079a6 */ /* 0x0011e4000c12f316 */
.L_x_10374:
[----:B------:R-:W-:Y:S05]  /*a420*/  BSYNC.RECONVERGENT B0 ;  /* 0x0000000000007941 */ /* 0x000fea0003800200 */
.L_x_10373:
[----:B0-----:R0:W0:Y:S01]  /*a430*/  LDS R61, [R60+0x1d80] ;  /* 0x001d80003c3d7984 */ /* 0x0010220000000800 */
[----:B------:R-:W-:Y:S01]  /*a440*/  BSSY.RECONVERGENT B0, `(.L_x_10375) ;  /* 0x0000005000007945 */ /* 0x000fe20003800200 */
[C---:B------:R-:W-:Y:S02]  /*a450*/  IADD3 R63, PT, PT, R100.reuse, 0x380, RZ ;  /* 0x00000380643f7810 */ /* 0x040fe40007ffe0ff */
[----:B------:R-:W-:Y:S01]  /*a460*/  IADD3 R169, PT, PT, R100, 0x3c0, RZ ;  /* 0x000003c064a97810 */ /* 0x000fe20007ffe0ff */
[----:B------:R-:W-:Y:S06]  /*a470*/  @!P5 BRA `(.L_x_10376) ;  /* 0x000000000004d947 */ /* 0x000fec0003800000 */
[----:B0-----:R0:W-:Y:S02]  /*a480*/  REDG.E.ADD.F32.FTZ.RN.STRONG.GPU desc[UR22][R70.64+0xd00], R61 ;  /* 0x000d003d460079a6 */ /* 0x0011e4000c12f316 */
.L_x_10376:
[----:B------:R-:W-:Y:S05]  /*a490*/  BSYNC.RECONVERGENT B0 ;  /* 0x0000000000007941 */ /* 0x000fea0003800200 */
.L_x_10375:
[----:B0-----:R-:W-:Y:S01]  /*a4a0*/  LOP3.LUT R61, R100, 0x400, RZ, 0xfc, !PT ;  /* 0x00000400643d7812 */ /* 0x001fe200078efcff */
        /* <DEDUP_REMOVED lines=16> */
.L_x_10378:
[----:B------:R-:W-:Y:S05]  /*a5b0*/  BSYNC.RECONVERGENT B0 ;  /* 0x0000000000007941 */ /* 0x000fea0003800200 */
.L_x_10377:
[----:B0-----:R0:W0:Y:S01]  /*a5c0*/  LDS R61, [R169+0x1f80] ;  /* 0x001f8000a93d7984 */ /* 0x0010220000000800 */
[----:B------:R-:W-:Y:S01]  /*a5d0*/  BSSY.RECONVERGENT B0, `(.L_x_10379) ;  /* 0x0000006000007945 */ /* 0x000fe20003800200 */
[----:B------:R-:W-:Y:S02]  /*a5e0*/  IADD3 R63, PT, PT, R100, 0x480, RZ ;  /* 0x00000480643f7810 */ /* 0x000fe40007ffe0ff */
[----:B------:R-:W-:Y:S02]  /*a5f0*/  LEA.HI R171, R171, R100, RZ, 0x1b ;  /* 0x00000064abab7211 */ /* 0x000fe400078fd8ff */
[----:B------:R-:W-:Y:S01]  /*a600*/  LEA R60, R60, UR20, 0x2 ;  /* 0x000000143c3c7c11 */ /* 0x000fe2000f8e10ff */
[----:B------:R-:W-:Y:S06]  /*a610*/  @!P0 BRA `(.L_x_10380) ;  /* 0x0000000000048947 */ /* 0x000fec0003800000 */
[----:B0-----:R0:W-:Y:S02]  /*a620*/  REDG.E.ADD.F32.FTZ.RN.STRONG.GPU desc[UR22][R70.64+0xf00], R61 ;  /* 0x000f003d460079a6 */ /* 0x0011e4000c12f316 */
.L_x_10380:
[----:B------:R-:W-:Y:S05]  /*a630*/  BSYNC.RECONVERGENT B0 ;  /* 0x0000000000007941 */ /* 0x000fea0003800200 */
.L_x_10379:
[----:B0-----:R0:W0:Y:S01]  /*a640*/  LDS R61, [R60+0x2080] ;  /* 0x002080003c3d7984 */ /* 0x0010220000000800 */
[----:B------:R-:W-:Y:S01]  /*a650*/  BSSY.RECONVERGENT B0, `(.L_x_10381) ;  /* 0x0000006000007945 */ /* 0x000fe20003800200 */
[----:B------:R-:W-:Y:S02]  /*a660*/  IADD3 R169, PT, PT, R100, 0x4c0, RZ ;  /* 0x000004c064a97810 */ /* 0x000fe40007ffe0ff */
[----:B------:R-:W-:Y:S02]  /*a670*/  LEA.HI R63, R63, R100, RZ, 0x1b ;  /* 0x000000643f3f7211 */ /* 0x000fe400078fd8ff */
[----:B------:R-:W-:Y:S01]  /*a680*/  LEA R171, R171, UR20, 0x2 ;  /* 0x00000014abab7c11 */ /* 0x000fe2000f8e10ff */
[----:B------:R-:W-:Y:S06]  /*a690*/  @!P2 BRA `(.L_x_10382) ;  /* 0x000000000004a947 */ /* 0x000fec0003800000 */
[----:B0-----:R0:W-:Y:S02]  /*a6a0*/  REDG.E.ADD.F32.FTZ.RN.STRONG.GPU desc[UR22][R70.64+0x1000], R61 ;  /* 0x0010003d460079a6 */ /* 0x0011e4000c12f316 */
.L_x_10382:
[----:B------:R-:W-:Y:S05]  /*a6b0*/  BSYNC.RECONVERGENT B0 ;  /* 0x0000000000007941 */ /* 0x000fea0003800200 */
.L_x_10381:
[----:B0-----:R0:W0:Y:S01]  /*a6c0*/  LDS R61, [R171+0x2180] ;  /* 0x00218000ab3d7984 */ /* 0x0010220000000800 */
[----:B------:R-:W-:Y:S01]  /*a6d0*/  BSSY.RECONVERGENT B0, `(.L_x_10383) ;  /* 0x0000005000007945 */ /* 0x000fe20003800200 */
[----:B------:R-:W-:Y:S02]  /*a6e0*/  LEA.HI R169, R169, R100, RZ, 0x1b ;  /* 0x00000064a9a97211 */ /* 0x000fe400078fd8ff */
[----:B------:R-:W-:Y:S01]  /*a6f0*/  LEA R63, R63, UR20, 0x2 ;  /* 0x000000143f3f7c11 */ /* 0x000fe2000f8e10ff */
[----:B------:R-:W-:Y:S06]  /*a700*/  @!P3 BRA `(.L_x_10384) ;  /* 0x000000000004b947 */ /* 0x000fec0003800000 */
[----:B0-----:R0:W-:Y:S02]  /*a710*/  REDG.E.ADD.F32.FTZ.RN.STRONG.GPU desc[UR22][R70.64+0x1100], R61 ;  /* 0x0011003d460079a6 */ /* 0x0011e4000c12f316 */
.L_x_10384:
[----:B------:R-:W-:Y:S05]  /*a720*/  BSYNC.RECONVERGENT B0 ;  /* 0x0000000000007941 */ /* 0x000fea0003800200 */
.L_x_10383:
[----:B0-----:R0:W0:Y:S01]  /*a730*/  LDS R61, [R63+0x2280] ;  /* 0x002280003f3d7984 */ /* 0x0010220000000800 */
[----:B------:R-:W-:Y:S01]  /*a740*/  BSSY.RECONVERGENT B0, `(.L_x_10385) ;  /* 0x0000004000007945 */ /* 0x000fe20003800200 */
[----:B------:R-:W-:-:S03]  /*a750*/  LEA R60, R169, UR20, 0x2 ;  /* 0x00000014a93c7c11 */ /* 0x000fc6000f8e10ff */
[----:B------:R-:W-:Y:S05]  /*a760*/  @!P4 BRA `(.L_x_10386) ;  /* 0x000000000004c947 */ /* 0x000fea0003800000 */
[----:B0-----:R0:W-:Y:S02]  /*a770*/  REDG.E.ADD.F32.FTZ.RN.STRONG.GPU desc[UR22][R70.64+0x1200], R61 ;  /* 0x0012003d460079a6 */ /* 0x0011e4000c12f316 */
.L_x_10386:
[----:B------:R-:W-:Y:S05]  /*a780*/  BSYNC.RECONVERGENT B0 ;  /* 0x0000000000007941 */ /* 0x000fea0003800200 */
.L_x_10385:
[----:B0-----:R0:W0:Y:S01]  /*a790*/  LDS R61, [R60+0x2380] ;  /* 0x002380003c3d7984 */ /* 0x0010220000000800 */
[----:B------:R-:W-:Y:S01]  /*a7a0*/  BSSY.RECONVERGENT B0, `(.L_x_10387) ;  /* 0x0000005000007945 */ /* 0x000fe20003800200 */
[C---:B------:R-:W-:Y:S02]  /*a7b0*/  IADD3 R63, PT, PT, R100.reuse, 0x500, RZ ;  /* 0x00000500643f7810 */ /* 0x040fe40007ffe0ff */
[----:B------:R-:W-:Y:S01]  /*a7c0*/  IADD3 R169, PT, PT, R100, 0x540, RZ ;  /* 0x0000054064a97810 */ /* 0x000fe20007ffe0ff */
[----:B------:R-:W-:Y:S06]  /*a7d0*/  @!P5 BRA `(.L_x_10388) ;  /* 0x000000000004d947 */ /* 0x000fec0003800000 */
[----:B0-----:R0:W-:Y:S02]  /*a7e0*/  REDG.E.ADD.F32.FTZ.RN.STRONG.GPU desc[UR22][R70.64+0x1300], R61 ;  /* 0x0013003d460079a6 */ /* 0x0011e4000c12f316 */
.L_x_10388:
[----:B------:R-:W-:Y:S05]  /*a7f0*/  BSYNC.RECONVERGENT B0 ;  /* 0x0000000000007941 */ /* 0x000fea0003800200 */
.L_x_10387:
        /* <DEDUP_REMOVED lines=17> */
.L_x_10390:
[----:B------:R-:W-:Y:S05]  /*a910*/  BSYNC.RECONVERGENT B0 ;  /* 0x0000000000007941 */ /* 0x000fea0003800200 */
.L_x_10389:
[----:B0-----:R0:W0:Y:S01]  /*a920*/  LDS R61, [R169+0x2580] ;  /* 0x00258000a93d7984 */ /* 0x0010220000000800 */
[----:B------:R-:W-:Y:S01]  /*a930*/  BSSY.RECONVERGENT B0, `(.L_x_10391) ;  /* 0x0000006000007945 */ /* 0x000fe20003800200 */
[----:B------:R-:W-:Y:S02]  /*a940*/  IADD3 R63, PT, PT, R100, 0x600, RZ ;  /* 0x00000600643f7810 */ /* 0x000fe40007ffe0ff */
[----:B------:R-:W-:Y:S02]  /*a950*/  LEA.HI R171, R171, R100, RZ, 0x1b ;  /* 0x00000064abab7211 */ /* 0x000fe400078fd8ff */
[----:B------:R-:W-:Y:S01]  /*a960*/  LEA R60, R60, UR20, 0x2 ;  /* 0x000000143c3c7c11 */ /* 0x000fe2000f8e10ff */
[----:B------:R-:W-:Y:S06]  /*a970*/  @!P0 BRA `(.L_x_10392) ;  /* 0x0000000000048947 */ /* 0x000fec0003800000 */
[----:B0-----:R0:W-:Y:S02]  /*a980*/  REDG.E.ADD.F32.FTZ.RN.STRONG.GPU desc[UR22][R70.64+0x1500], R61 ;  /* 0x0015003d460079a6 */ /* 0x0011e4000c12f316 */
.L_x_10392:
[----:B------:R-:W-:Y:S05]  /*a990*/  BSYNC.RECONVERGENT B0 ;  /* 0x0000000000007941 */ /* 0x000fea0003800200 */
.L_x_10391:
[----:B0-----:R0:W0:Y:S01]  /*a9a0*/  LDS R61, [R60+0x2680] ;  /* 0x002680003c3d7984 */ /* 0x0010220000000800 */
[----:B------:R-:W-:Y:S01]  /*a9b0*/  BSSY.RECONVERGENT B0, `(.L_x_10393) ;  /* 0x0000006000007945 */ /* 0x000fe20003800200 */
[----:B------:R-:W-:Y:S02]  /*a9c0*/  IADD3 R169, PT, PT, R100, 0x640, RZ ;  /* 0x0000064064a97810 */ /* 0x000fe40007ffe0ff */
[----:B------:R-:W-:Y:S02]  /*a9d0*/  LEA.HI R63, R63, R100, RZ, 0x1b ;  /* 0x000000643f3f7211 */ /* 0x000fe400078fd8ff */
[----:B------:R-:W-:Y:S01]  /*a9e0*/  LEA R171, R171, UR20, 0x2 ;  /* 0x00000014abab7c11 */ /* 0x000fe2000f8e10ff */
[----:B------:R-:W-:Y:S06]  /*a9f0*/  @!P2 BRA `(.L_x_10394) ;  /* 0x000000000004a947 */ /* 0x000fec0003800000 */
[----:B0-----:R0:W-:Y:S02]  /*aa00*/  REDG.E.ADD.F32.FTZ.RN.STRONG.GPU desc[UR22][R70.64+0x1600], R61 ;  /* 0x0016003d460079a6 */ /* 0x0011e4000c12f316 */
.L_x_10394:
[----:B------:R-:W-:Y:S05]  /*aa10*/  BSYNC.RECONVERGENT B0 ;  /* 0x0000000000007941 */ /* 0x000fea0003800200 */
.L_x_10393:
[----:B0-----:R0:W0:Y:S01]  /*aa20*/  LDS R61, [R171+0x2780] ;  /* 0x00278000ab3d7984 */ /* 0x0010220000000800 */
[----:B------:R-:W-:Y:S01]  /*aa30*/  BSSY.RECONVERGENT B0, `(.L_x_10395) ;  /* 0x0000005000007945 */ /* 0x000fe20003800200 */
[----:B------:R-:W-:Y:S02]  /*aa40*/  LEA.HI R169, R169, R100, RZ, 0x1b ;  /* 0x00000064a9a97211 */ /* 0x000fe400078fd8ff */
[----:B------:R-:W-:Y:S01]  /*aa50*/  LEA R60, R63, UR20, 0x2 ;  /* 0x000000143f3c7c11 */ /* 0x000fe2000f8e10ff */
[----:B------:R-:W-:Y:S06]  /*aa60*/  @!P3 BRA `(.L_x_10396) ;  /* 0x000000000004b947 */ /* 0x000fec0003800000 */
[----:B0-----:R0:W-:Y:S02]  /*aa70*/  REDG.E.ADD.F32.FTZ.RN.STRONG.GPU desc[UR22][R70.64+0x1700], R61 ;  /* 0x0017003d460079a6 */ /* 0x0011e4000c12f316 */
.L_x_10396:
[----:B------:R-:W-:Y:S05]  /*aa80*/  BSYNC.RECONVERGENT B0 ;  /* 0x0000000000007941 */ /* 0x000fea0003800200 */
.L_x_10395:
[----:B0-----:R0:W0:Y:S01]  /*aa90*/  LDS R61, [R60+0x2880] ;  /* 0x002880003c3d7984 */ /* 0x0010220000000800 */
[----:B------:R-:W-:Y:S01]  /*aaa0*/  BSSY.RECONVERGENT B0, `(.L_x_10397) ;  /* 0x0000006000007945 */ /* 0x000fe20003800200 */
[C---:B------:R-:W-:Y:S02]  /*aab0*/  IADD3 R63, PT, PT, R100.reuse, 0x680, RZ ;  /* 0x00000680643f7810 */ /* 0x040fe40007ffe0ff */
[----:B------:R-:W-:Y:S02]  /*aac0*/  IADD3 R171, PT, PT, R100, 0x6c0, RZ ;  /* 0x000006c064ab7810 */ /* 0x000fe40007ffe0ff */
[----:B------:R-:W-:Y:S01]  /*aad0*/  LEA R62, R169, UR20, 0x2 ;  /* 0x00000014a93e7c11 */ /* 0x000fe2000f8e10ff */
[----:B------:R-:W-:Y:S06]  /*aae0*/  @!P4 BRA `(.L_x_10398) ;  /* 0x000000000004c947 */ /* 0x000fec0003800000 */
[----:B0-----:R0:W-:Y:S02]  /*aaf0*/  REDG.E.ADD.F32.FTZ.RN.STRONG.GPU desc[UR22][R70.64+0x1800], R61 ;  /* 0x0018003d460079a6 */ /* 0x0011e4000c12f316 */
.L_x_10398:
[----:B------:R-:W-:Y:S05]  /*ab00*/  BSYNC.RECONVERGENT B0 ;  /* 0x0000000000007941 */ /* 0x000fea0003800200 */
.L_x_10397:
[----:B0-----:R0:W0:Y:S01]  /*ab10*/  LDS R61, [R62+0x2980] ;  /* 0x002980003e3d7984 */ /* 0x0010220000000800 */
[----:B------:R-:W-:Y:S01]  /*ab20*/  BSSY.RECONVERGENT B0, `(.L_x_10399) ;  /* 0x0000006000007945 */ /* 0x000fe20003800200 */
[----:B------:R-:W-:Y:S02]  /*ab30*/  IADD3 R169, PT, PT, R100, 0x700, RZ ;  /* 0x0000070064a97810 */ /* 0x000fe40007ffe0ff */
[-C--:B------:R-:W-:Y:S02]  /*ab40*/  LEA.HI R63, R63, R100.reuse, RZ, 0x1b ;  /* 0x000000643f3f7211 */ /* 0x080fe400078fd8ff */
[----:B------:R-:W-:Y:S01]  /*ab50*/  LEA.HI R171, R171, R100, RZ, 0x1b ;  /* 0x00000064abab7211 */ /* 0x000fe200078fd8ff */
[----:B------:R-:W-:Y:S06]  /*ab60*/  @!P5 BRA `(.L_x_10400) ;  /* 0x000000000004d947 */ /* 0x000fec0003800000 */
[----:B0-----:R0:W-:Y:S02]  /*ab70*/  REDG.E.ADD.F32.FTZ.RN.STRONG.GPU desc[UR22][R70.64+0x1900], R61 ;  /* 0x0019003d460079a6 */ /* 0x0011e4000c12f316 */
.L_x_10400:
[----:B------:R-:W-:Y:S05]  /*ab80*/  BSYNC.RECONVERGENT B0 ;  /* 0x0000000000007941 */ /* 0x000fea0003800200 */
.L_x_10399:
[----:B0-----:R-:W-:Y:S01]  /*ab90*/  LEA R61, R63, UR20, 0x2 ;  /* 0x000000143f3d7c11 */ /* 0x001fe2000f8e10ff */
[----:B------:R-:W-:Y:S01]  /*aba0*/  BSSY.RECONVERGENT B0, `(.L_x_10401) ;  /* 0x000000c000007945 */ /* 0x000fe20003800200 */
[C---:B------:R-:W-:Y:S02]  /*abb0*/  ISETP.GE.AND P6, PT, R148.reuse, 0x681, PT ;  /* 0x000006819400780c */ /* 0x040fe40003fc6270 */
[----:B------:R-:W-:Y:S02]  /*abc0*/  LEA.HI R169, R169, R100, RZ, 0x1b ;  /* 0x00000064a9a97211 */ /* 0x000fe400078fd8ff */
[----:B------:R-:W0:Y:S01]  /*abd0*/  LDS R61, [R61+0x2a80] ;  /* 0x002a80003d3d7984 */ /* 0x000e220000000800 */
        /* <DEDUP_REMOVED lines=8> */
.L_x_10402:
[----:B------:R-:W-:Y:S05]  /*ac60*/  BSYNC.RECONVERGENT B0 ;  /* 0x0000000000007941 */ /* 0x000fea0003800200 */
.L_x_10401:
[----:B0-----:R0:W0:Y:S01]  /*ac70*/  LDS R61, [R171+0x2b80] ;  /* 0x002b8000ab3d7984 */ /* 0x0010220000000800 */
[----:B------:R-:W-:Y:S01]  /*ac80*/  BSSY.RECONVERGENT B0, `(.L_x_10403) ;  /* 0x0000004000007945 */ /* 0x000fe20003800200 */
[----:B------:R-:W-:-:S03]  /*ac90*/  LEA R169, R169, UR20, 0x2 ;  /* 0x00000014a9a97c11 */ /* 0x000fc6000f8e10ff */
[----:B------:R-:W-:Y:S05]  /*aca0*/  @!P0 BRA `(.L_x_10404) ;  /* 0x0000000000048947 */ /* 0x000fea0003800000 */
[----:B0-----:R0:W-:Y:S02]  /*acb0*/  REDG.E.ADD.F32.FTZ.RN.STRONG.GPU desc[UR22][R70.64+0x1b00], R61 ;  /* 0x001b003d460079a6 */ /* 0x0011e4000c12f316 */
.L_x_10404:
[----:B------:R-:W-:Y:S05]  /*acc0*/  BSYNC.RECONVERGENT B0 ;  /* 0x0000000000007941 */ /* 0x000fea0003800200 */
.L_x_10403:
[----:B0-----:R0:W0:Y:S01]  /*acd0*/  LDS R61, [R169+0x2c80] ;  /* 0x002c8000a93d7984 */ /* 0x0010220000000800 */
[----:B------:R-:W-:Y:S04]  /*ace0*/  BSSY.RECONVERGENT B0, `(.L_x_10405) ;  /* 0x0000003000007945 */ /* 0x000fe80003800200 */
[----:B------:R-:W-:Y:S05]  /*acf0*/  @!P2 BRA `(.L_x_10406) ;  /* 0x000000000004a947 */ /* 0x000fea0003800000 */
[----:B0-----:R0:W-:Y:S02]  /*ad00*/  REDG.E.ADD.F32.FTZ.RN.STRONG.GPU desc[UR22][R70.64+0x1c00], R61 ;  /* 0x001c003d460079a6 */ /* 0x0011e4000c12f316 */
.L_x_10406:
[----:B------:R-:W-:Y:S05]  /*ad10*/  BSYNC.RECONVERGENT B0 ;  /* 0x0000000000007941 */ /* 0x000fea0003800200 */
.L_x_10405:
[----:B0-----:R-:W-:Y:S01]  /*ad20*/  IADD3 R61, PT, PT, R100, 0x740, RZ ;  /* 0x00000740643d7810 */ /* 0x001fe20007ffe0ff */
[-C--:B------:R-:W-:Y:S01]  /*ad30*/  FMUL.FTZ R148, R64, R33.reuse ;  /* 0x0000002140947220 */ /* 0x080fe20000410000 */
[----:B------:R-:W-:Y:S01]  /*ad40*/  IADD3 R63, PT, PT, R100, 0x780, RZ ;  /* 0x00000780643f7810 */ /* 0x000fe20007ffe0ff */
[-C--:B------:R-:W-:Y:S01]  /*ad50*/  FFMA.FTZ R243, R34, -R33.reuse, R243 ;  /* 0x8000002122f37223 */ /* 0x080fe200000100f3 */
[-C--:B------:R-:W-:Y:S01]  /*ad60*/  LEA.HI R61, R61, R100.reuse, RZ, 0x1b ;  /* 0x000000643d3d7211 */ /* 0x080fe200078fd8ff */
[----:B------:R-:W-:Y:S01]  /*ad70*/  FMUL.FTZ R166, R166, R33 ;  /* 0x00000021a6a67220 */ /* 0x000fe20000410000 */
[----:B------:R-:W-:Y:S01]  /*ad80*/  LEA.HI R63, R63, R100, RZ, 0x1b ;  /* 0x000000643f3f7211 */ /* 0x000fe200078fd8ff */
[----:B------:R-:W-:Y:S01]  /*ad90*/  FMUL.FTZ R60, R241, R148 ;  /* 0x00000094f13c7220 */ /* 0x000fe20000410000 */
[----:B------:R-:W-:Y:S01]  /*ada0*/  LEA R61, R61, UR20, 0x2 ;  /* 0x000000143d3d7c11 */ /* 0x000fe2000f8e10ff */
[----:B------:R-:W-:Y:S01]  /*adb0*/  BSSY.RECONVERGENT B0, `(.L_x_10407) ;  /* 0x0000009000007945 */ /* 0x000fe20003800200 */
[----:B------:R-:W-:-:S02]  /*adc0*/  IADD3 R169, PT, PT, R100, 0x7c0, RZ ;  /* 0x000007c064a97810 */ /* 0x000fc40007ffe0ff */
[----:B------:R-:W-:Y:S01]  /*add0*/  LEA R62, R63, UR20, 0x2 ;  /* 0x000000143f3e7c11 */ /* 0x000fe2000f8e10ff */
[----:B------:R-:W-:Y:S01]  /*ade0*/  FFMA.FTZ R63, R243, R166, -R60 ;  /* 0x000000a6f33f7223 */ /* 0x000fe2000001083c */
[----:B------:R-:W0:Y:S01]  /*adf0*/  LDS R61, [R61+0x2d80] ;  /* 0x002d80003d3d7984 */ /* 0x000e220000000800 */
[----:B------:R-:W-:Y:S01]  /*ae00*/  LEA.HI R169, R169, R100, RZ, 0x1b ;  /* 0x00000064a9a97211 */ /* 0x000fe200078fd8ff */
[----:B------:R-:W-:Y:S01]  /*ae10*/  FMUL.FTZ R166, R241, R166 ;  /* 0x000000a6f1a67220 */ /* 0x000fe20000410000 */
[----:B------:R-:W-:Y:S06]  /*ae20*/  @!P3 BRA `(.L_x_10408) ;  /* 0x000000000004b947 */ /* 0x000fec0003800000 */
[----:B0-----:R0:W-:Y:S02]  /*ae30*/  REDG.E.ADD.F32.FTZ.RN.STRONG.GPU desc[UR22][R70.64+0x1d00], R61 ;  /* 0x001d003d460079a6 */ /* 0x0011e4000c12f316 */
.L_x_10408:
[----:B------:R-:W-:Y:S05]  /*ae40*/  BSYNC.RECONVERGENT B0 ;  /* 0x0000000000007941 */ /* 0x000fea0003800200 */
.L_x_10407:
[----:B------:R-:W-:Y:S01]  /*ae50*/  LEA R170, R169, UR20, 0x2 ;  /* 0x00000014a9aa7c11 */ /* 0x000fe2000f8e10ff */
[----:B------:R-:W-:Y:S01]  /*ae60*/  BSSY.RECONVERGENT B0, `(.L_x_10409) ;  /* 0x0000005000007945 */ /* 0x000fe20003800200 */
[----:B------:R1:W1:Y:S01]  /*ae70*/  LDS R169, [R62+0x2e80] ;  /* 0x002e80003ea97984 */ /* 0x0002620000000800 */
[----:B0-----:R-:W-:Y:S02]  /*ae80*/  FFMA.FTZ R61, R243, R148, R166 ;  /* 0x00000094f33d7223 */ /* 0x001fe400000100a6 */
[----:B------:R-:W-:Y:S05]  /*ae90*/  @!P4 BRA `(.L_x_10410) ;  /* 0x000000000004c947 */ /* 0x000fea0003800000 */
[----:B-1----:R0:W-:Y:S02]  /*aea0*/  REDG.E.ADD.F32.FTZ.RN.STRONG.GPU desc[UR22][R70.64+0x1e00], R169 ;  /* 0x001e00a9460079a6 */ /* 0x0021e4000c12f316 */
.L_x_10410:
[----:B------:R-:W-:Y:S05]  /*aeb0*/  BSYNC.RECONVERGENT B0 ;  /* 0x0000000000007941 */ /* 0x000fea0003800200 */
.L_x_10409:
[----:B------:R-:W-:Y:S01]  /*aec0*/  FADD.FTZ R60, R150, R61 ;  /* 0x0000003d963c7221 */ /* 0x000fe20000010000 */
[----:B------:R-:W-:Y:S01]  /*aed0*/  BSSY.RECONVERGENT B0, `(.L_x_10411) ;  /* 0x0000004000007945 */ /* 0x000fe20003800200 */
[----:B------:R0:W0:Y:S03]  /*aee0*/  LDS R61, [R170+0x2f80] ;  /* 0x002f8000aa3d7984 */ /* 0x0000260000000800 */
[----:B------:R-:W-:Y:S05]  /*aef0*/  @!P5 BRA `(.L_x_10412) ;  /* 0x000000000004d947 */ /* 0x000fea0003800000 */
[----:B0-----:R0:W-:Y:S02]  /*af00*/  REDG.E.ADD.F32.FTZ.RN.STRONG.GPU desc[UR22][R70.64+0x1f00], R61 ;  /* 0x001f003d460079a6 */ /* 0x0011e4000c12f316 */
.L_x_10412:
[----:B------:R-:W-:Y:S05]  /*af10*/  BSYNC.RECONVERGENT B0 ;  /* 0x0000000000007941 */ /* 0x000fea0003800200 */
.L_x_10411:
[----:B0-----:R-:W-:Y:S01]  /*af20*/  FADD.FTZ R61, R152, R63 ;  /* 0x0000003f983d7221 */ /* 0x001fe20000010000 */
[C---:B-1----:R-:W-:Y:S01]  /*af30*/  FFMA.FTZ R62, R2.reuse, R69, R65 ;  /* 0x00000045023e7223 */ /* 0x042fe20000010041 */
[----:B------:R-:W-:Y:S01]  /*af40*/  FFMA.FTZ R63, -R2, R67, R68 ;  /* 0x00000043023f7223 */ /* 0x000fe20000010144 */
[----:B------:R-:W0:Y:S01]  /*af50*/  SHFL.DOWN PT, R65, R60, 0x1, 0x1f ;  /* 0x08201f003c417f89 */ /* 0x000e2200000e0000 */
[----:B------:R-:W-:Y:S01]  /*af60*/  ISETP.GT.AND P0, PT, R99, 0x1e, PT ;  /* 0x0000001e6300780c */ /* 0x000fe20003f04270 */
[----:B------:R-:W-:Y:S01]  /*af70*/  FMUL.FTZ R136, R243, R136 ;  /* 0x00000088f3887220 */ /* 0x000fe20000410000 */
[----:B------:R-:W-:Y:S01]  /*af80*/  ISETP.GT.AND P2, PT, R99, 0xf, PT ;  /* 0x0000000f6300780c */ /* 0x000fe20003f44270 */
[----:B------:R-:W1:Y:S01]  /*af90*/  SHFL.DOWN PT, R68, R61, 0x1, 0x1f ;  /* 0x08201f003d447f89 */ /* 0x000e6200000e0000 */
[----:B------:R-:W-:Y:S01]  /*afa0*/  FMUL.FTZ R161, R132, R161 ;  /* 0x000000a184a17220 */ /* 0x000fe20000410000 */
[----:B------:R-:W-:Y:S01]  /*afb0*/  FFMA.FTZ R241, R241, R138, R136 ;  /* 0x0000008af1f17223 */ /* 0x000fe20000010088 */
[----:B------:R-:W-:Y:S01]  /*afc0*/  FMUL.FTZ R220, R220, R159 ;  /* 0x0000009fdcdc7220 */ /* 0x000fe20000410000 */
[----:B------:R-:W5:Y:S01]  /*afd0*/  SHFL.DOWN PT, R67, R62, 0x1, 0x1f ;  /* 0x08201f003e437f89 */ /* 0x000f6200000e0000 */
[----:B------:R-:W-:Y:S01]  /*afe0*/  FMUL.FTZ R221, R221, R168 ;  /* 0x000000a8dddd7220 */ /* 0x000fe20000410000 */
[----:B------:R-:W-:Y:S01]  /*aff0*/  FFMA.FTZ R64, R34, R64, R241 ;  /* 0x0000004022407223 */ /* 0x000fe200000100f1 */
[----:B------:R-:W-:Y:S01]  /*b000*/  FMUL.FTZ R154, R137, R154 ;  /* 0x0000009a899a7220 */ /* 0x000fe20000410000 */
[----:B------:R-:W2:Y:S01]  /*b010*/  SHFL.DOWN PT, R70, R63, 0x1, 0x1f ;  /* 0x08201f003f467f89 */ /* 0x000ea200000e0000 */
[----:B------:R-:W-:Y:S01]  /*b020*/  FMUL.FTZ R157, R224, R157 ;  /* 0x0000009de09d7220 */ /* 0x000fe20000410000 */
[----:B------:R-:W-:Y:S01]  /*b030*/  FADD.FTZ R81, R64, R81 ;  /* 0x0000005140517221 */ /* 0x000fe20000010000 */
        /* <DEDUP_REMOVED lines=39> */
[----:B------:R-:W-:Y:S01]  /*b2b0*/  BSSY.RECONVERGENT B0, `(.L_x_10413) ;  /* 0x000003c000007945 */ /* 0x000fe20003800200 */
        /* <DEDUP_REMOVED lines=37> */
[----:B------:R-:W-:Y:S01]  /*b510*/  FFMA.FTZ R207, R207, R144, R164 ;  /* 0x00000090cfcf7223 */ /* 0x000fe200000100a4 */
[----:B-----5:R-:W-:-:S02]  /*b520*/  @!P0 FADD.FTZ R63, R63, R68 ;  /* 0x000000443f3f8221 */ /* 0x020fc40000010000 */
[----:B------:R-:W2:Y:S01]  /*b530*/  SHFL.DOWN PT, R67, R62, 0x8, 0x1f ;  /* 0x09001f003e437f89 */ /* 0x000ea200000e0000 */
[----:B------:R-:W-:-:S03]  /*b540*/  ISETP.GT.AND P0, PT, R99, 0x17, PT ;  /* 0x000000176300780c */ /* 0x000fc60003f04270 */
[----:B------:R-:W5:Y:S10]  /*b550*/  SHFL.DOWN PT, R68, R63, 0x8, 0x1f ;  /* 0x09001f003f447f89 */ /* 0x000f7400000e0000 */
[----:B0-----:R-:W-:Y:S01]  /*b560*/  @!P0 FADD.FTZ R60, R60, R65 ;  /* 0x000000413c3c8221 */ /* 0x001fe20000010000 */
[----:B-1----:R-:W-:-:S04]  /*b570*/  @!P0 FADD.FTZ R61, R61, R64 ;  /* 0x000000403d3d8221 */ /* 0x002fc80000010000 */
[----:B------:R0:W1:Y:S01]  /*b580*/  SHFL.DOWN PT, R65, R60, 0x10, 0x1f ;  /* 0x0a001f003c417f89 */ /* 0x00006200000e0000 */
[----:B--2---:R-:W-:Y:S01]  /*b590*/  @!P0 FADD.FTZ R62, R62, R67 ;  /* 0x000000433e3e8221 */ /* 0x004fe20000010000 */
[----:B-----5:R-:W-:-:S04]  /*b5a0*/  @!P0 FADD.FTZ R63, R63, R68 ;  /* 0x000000443f3f8221 */ /* 0x020fc80000010000 */
[----:B------:R0:W2:Y:S04]  /*b5b0*/  SHFL.DOWN PT, R67, R62, 0x10, 0x1f ;  /* 0x0a001f003e437f89 */ /* 0x0000a800000e0000 */
        /* <DEDUP_REMOVED lines=11> */
.L_x_10414:
[----:B------:R-:W-:Y:S05]  /*b670*/  BSYNC.RECONVERGENT B0 ;  /* 0x0000000000007941 */ /* 0x000fea0003800200 */
.L_x_10413:
        /* <DEDUP_REMOVED lines=23> */
[----:B------:R-:W-:-:S04]  /*b7f0*/  ULEA UR33, UR8, UR20, 0x3 ;  /* 0x0000001408217291 */ /* 0x000fc8000f8e18ff */
[----:B------:R-:W-:-:S13]  /*b800*/  PLOP3.LUT P0, PT, PT, PT, UP0, 0x80, 0x8 ;  /* 0x000000000008781c */ /* 0x000fda0003f0f008 */
[----:B------:R-:W1:Y:S04]  /*b810*/  @P0 LDS.64 R68, [UR33+0x63e0] ;  /* 0x0063e021ff440984 */ /* 0x000e680008000a00 */
        /* <DEDUP_REMOVED lines=11> */
.L_x_10416:
[----:B------:R-:W-:Y:S05]  /*b8d0*/  BSYNC.RECONVERGENT B0 ;  /* 0x0000000000007941 */ /* 0x000fea0003800200 */
.L_x_10415:
[----:B------:R-:W-:-:S04]  /*b8e0*/  UIADD3 UR8, UPT, UPT, UR8, 0x1, URZ ;  /* 0x0000000108087890 */ /* 0x000fc8000fffe0ff */
[----:B------:R-:W-:-:S09]  /*b8f0*/  UISETP.GE.AND UP0, UPT, UR8, UR45, UPT ;  /* 0x0000002d0800728c */ /* 0x000fd2000bf06270 */
[----:B------:R-:W-:Y:S05]  /*b900*/  BRA.U !UP0, `(.L_x_10417) ;  /* 0xffffff8108287547 */ /* 0x000fea000b83ffff */
.L_x_10318:
[----:B------:R-:W-:Y:S01]  /*b910*/  BAR.SYNC.DEFER_BLOCKING 0x0 ;  /* 0x0000000000007b1d */ /* 0x000fe20000010000 */
[----:B------:R-:W-:Y:S01]  /*b920*/  SHF.L.U32 R0, R100, 0x1, RZ ;  /* 0x0000000164007819 */ /* 0x000fe200000006ff */
[----:B------:R-:W-:-:S03]  /*b930*/  HFMA2 R2, -RZ, RZ, 0, 9.5367431640625e-07 ;  /* 0x00000010ff027431 */ /* 0x000fc600000001ff */
[----:B------:R-:W-:Y:S01]  /*b940*/  LOP3.LUT R3, R0, 0x7c0, RZ, 0xc0, !PT ;  /* 0x000007c000037812 */ /* 0x000fe200078ec0ff */
[----:B------:R-:W5:Y:S03]  /*b950*/  LDCU.64 UR28, c[0x0][0x4f8] ;  /* 0x00009f00ff1c77ac */ /* 0x000f660008000a00 */
[----:B------:R-:W-:Y:S01]  /*b960*/  LOP3.LUT R3, R3, 0x1f, R112, 0xf8, !PT ;  /* 0x0000001f03037812 */ /* 0x000fe200078ef870 */
[----:B------:R-:W-:Y:S01]  /*b970*/  UIADD3 UR8, UPT, UPT, UR13, -0x1, URZ ;  /* 0xffffffff0d087890 */ /* 0x000fe2000fffe0ff */
[----:B------:R-:W-:Y:S01]  /*b980*/  F2FP.BF16.F32.PACK_AB R20, R20, R27 ;  /* 0x0000001b1414723e */ /* 0x000fe200000010ff */
[----:B------:R-:W0:Y:S02]  /*b990*/  LDCU.64 UR30, c[0x0][0x500] ;  /* 0x0000a000ff1e77ac */ /* 0x000e240008000a00 */
[----:B------:R-:W-:Y:S01]  /*b9a0*/  IMAD.WIDE.U32 R2, R3, R2, UR10 ;  /* 0x0000000a03027e25 */ /* 0x000fe2000f8e0002 */
[----:B------:R-:W1:Y:S04]  /*b9b0*/  LDCU.64 UR34, c[0x0][0x550] ;  /* 0x0000aa00ff2277ac */ /* 0x000e680008000a00 */
        /* <DEDUP_REMOVED lines=8> */
[----:B------:R-:W-:Y:S01]  /*ba40*/  UIMAD UR25, UR32, UR29, UR25 ;  /* 0x0000001d201972a4 */ /* 0x000fe2000f8e0219 */
[----:B------:R-:W5:Y:S03]  /*ba50*/  LDCU.64 UR28, c[0x0][0x520] ;  /* 0x0000a400ff1c77ac */ /* 0x000f660008000a00 */
[----:B0-----:R-:W-:-:S02]  /*ba60*/  UIMAD.WIDE.U32 UR24, UR21, UR30, UR24 ;  /* 0x0000001e151872a5 */ /* 0x001fc4000f8e0018 */
[----:B------:R-:W-:Y:S02]  /*ba70*/  UIADD3.X UR16, UPT, UPT, UR16, -0x1, URZ, UP1, !UPT ;  /* 0xffffffff10107890 */ /* 0x000fe40008ffe4ff */
[----:B------:R-:W-:Y:S02]  /*ba80*/  UIMAD UR25, UR21, UR31, UR25 ;  /* 0x0000001f151972a4 */ /* 0x000fe4000f8e0219 */
[----:B-1----:R-:W-:Y:S01]  /*ba90*/  ULEA UR20, UP0, UR24, UR34, 0x1 ;  /* 0x0000002218147291 */ /* 0x002fe2000f8008ff */
[----:B------:R-:W0:Y:S03]  /*baa0*/  LDCU.64 UR30, c[0x0][0x560] ;  /* 0x0000ac00ff1e77ac */ /* 0x000e260008000a00 */
[----:B------:R-:W-:Y:S02]  /*bab0*/  ULEA.HI.X UR24, UR24, UR35, UR25, 0x1, UP0 ;  /* 0x0000002318187291 */ /* 0x000fe400080f0c19 */
[----:B------:R-:W-:-:S02]  /*bac0*/  UIADD3.X UR15, UPT, UPT, UR15, -0x1, URZ, UP2, !UPT ;  /* 0xffffffff0f0f7890 */ /* 0x000fc400097fe4ff */
[----:B------:R-:W-:Y:S01]  /*bad0*/  UIADD3.X UR11, UPT, UPT, UR11, -0x1, URZ, UP3, !UPT ;  /* 0xffffffff0b0b7890 */ /* 0x000fe20009ffe4ff */
        /* <DEDUP_REMOVED lines=20> */
[----:B------:R-:W-:-:S02]  /*bc20*/  FSETP.GTU.FTZ.AND P3, PT, R16, 20, PT ;  /* 0x41a000001000780b */ /* 0x000fc40003f7c000 */
[----:B------:R-:W-:Y:S02]  /*bc30*/  PRMT R5, R5, 0x7632, R5 ;  /* 0x0000763205057816 */ /* 0x000fe40000000005 */
[----:B------:R-:W-:Y:S01]  /*bc40*/  FSETP.GTU.FTZ.AND P2, PT, R15, 20, PT ;  /* 0x41a000000f00780b */ /* 0x000fe20003f5c000 */
[----:B------:R-:W-:Y:S01]  /*bc50*/  @!P6 FMUL.FTZ R0, R33, -1.4426950216293334961 ;  /* 0xbfb8aa3b2100e820 */ /* 0x000fe20000410000 */
[----:B------:R-:W-:Y:S02]  /*bc60*/  PRMT R6, R6, 0x7632, R6 ;  /* 0x0000763206067816 */ /* 0x000fe40000000006 */
[----:B------:R-:W-:Y:S01]  /*bc70*/  SHF.L.U32 R5, R5, 0x10, RZ ;  /* 0x0000001005057819 */ /* 0x000fe200000006ff */
[----:B------:R-:W-:Y:S01]  /*bc80*/  @!P4 FMUL.FTZ R3, R3, -1.4426950216293334961 ;  /* 0xbfb8aa3b0303c820 */ /* 0x000fe20000410000 */
[----:B------:R-:W-:Y:S01]  /*bc90*/  PRMT R7, R7, 0x7632, R7 ;  /* 0x0000763207077816 */ /* 0x000fe20000000007 */
[----:B------:R-:W-:Y:S01]  /*bca0*/  @!P5 FMUL.FTZ R4, R2, -1.4426950216293334961 ;  /* 0xbfb8aa3b0204d820 */ /* 0x000fe20000410000 */
[----:B------:R-:W1:Y:S01]  /*bcb0*/  @!P6 MUFU.EX2 R0, R0 ;  /* 0x000000000000e308 */ /* 0x000e620000000800 */
[----:B------:R-:W-:Y:S01]  /*bcc0*/  SHF.L.U32 R6, R6, 0x10, RZ ;  /* 0x0000001006067819 */ /* 0x000fe200000006ff */
[----:B------:R-:W-:Y:S01]  /*bcd0*/  FADD.FTZ R5, R5, UR6 ;  /* 0x0000000605057e21 */ /* 0x000fe20008010000 */
[----:B--2---:R-:W-:Y:S01]  /*bce0*/  SHF.L.U32 R13, R8, 0x10, RZ ;  /* 0x00000010080d7819 */ /* 0x004fe200000006ff */
[----:B------:R-:W-:Y:S01]  /*bcf0*/  @!P3 FMUL.FTZ R12, R16, -1.4426950216293334961 ;  /* 0xbfb8aa3b100cb820 */ /* 0x000fe20000410000 */
[----:B------:R-:W-:-:S02]  /*bd00*/  SHF.L.U32 R7, R7, 0x10, RZ ;  /* 0x0000001007077819 */ /* 0x000fc400000006ff */
[----:B------:R-:W-:Y:S01]  /*bd10*/  PRMT R8, R8, 0x7632, R8 ;  /* 0x0000763208087816 */ /* 0x000fe20000000008 */
[----:B------:R-:W2:Y:S01]  /*bd20*/  @!P4 MUFU.EX2 R3, R3 ;  /* 0x000000030003c308 */ /* 0x000ea20000000800 */
[----:B------:R-:W-:Y:S02]  /*bd30*/  FADD.FTZ R16, R13, UR6 ;  /* 0x000000060d107e21 */ /* 0x000fe40008010000 */
[----:B------:R-:W-:-:S03]  /*bd40*/  SHF.L.U32 R8, R8, 0x10, RZ ;  /* 0x0000001008087819 */ /* 0x000fc600000006ff */
[----:B------:R-:W-:Y:S02]  /*bd50*/  FSETP.GTU.FTZ.AND P1, PT, R16, 20, PT ;  /* 0x41a000001000780b */ /* 0x000fe40003f3c000 */
[----:B------:R-:W3:Y:S01]  /*bd60*/  @!P5 MUFU.EX2 R4, R4 ;  /* 0x000000040004d308 */ /* 0x000ee20000000800 */
[----:B-1----:R-:W-:Y:S01]  /*bd70*/  @!P6 FADD.FTZ R2, R0, 1 ;  /* 0x3f8000000002e421 */ /* 0x002fe20000010000 */
[----:B------:R-:W-:-:S06]  /*bd80*/  FADD.FTZ R8, R8, UR6 ;  /* 0x0000000608087e21 */ /* 0x000fcc0008010000 */
        /* <DEDUP_REMOVED lines=17> */
[----:B------:R-:W-:Y:S01]  /*bea0*/  FSETP.GTU.FTZ.AND P4, PT, R14, 20, PT ;  /* 0x41a000000e00780b */ /* 0x000fe20003f9c000 */
[----:B------:R-:W-:Y:S01]  /*beb0*/  FADD.FTZ R9, R9, UR6 ;  /* 0x0000000609097e21 */ /* 0x000fe20008010000 */
        /* <DEDUP_REMOVED lines=10> */
[----:B------:R-:W-:Y:S01]  /*bf60*/  @!P6 MUFU.EX2 R0, R0 ;  /* 0x000000000000e308 */ /* 0x000fe20000000800 */
[----:B--2---:R-:W-:-:S07]  /*bf70*/  @!P1 FADD.FTZ R6, R6, 1 ;  /* 0x3f80000006069421 */ /* 0x004fce0000010000 */
[----:B------:R-:W2:Y:S01]  /*bf80*/  @!P4 MUFU.EX2 R3, R3 ;  /* 0x000000030003c308 */ /* 0x000ea20000000800 */
[----:B-1----:R-:W-:-:S07]  /*bf90*/  @!P3 FADD.FTZ R12, R12, 1 ;  /* 0x3f8000000c0cb421 */ /* 0x002fce0000010000 */
[----:B------:R-:W1:Y:S08]  /*bfa0*/  @!P5 MUFU.EX2 R5, R5 ;  /* 0x000000050005d308 */ /* 0x000e700000000800 */
[----:B------:R3:W4:Y:S01]  /*bfb0*/  @!P0 MUFU.EX2 R7, R2 ;  /* 0x0000000200078308 */ /* 0x0007220000000800 */
[----:B--2---:R-:W-:-:S07]  /*bfc0*/  @!P4 FADD.FTZ R4, R3, 1 ;  /* 0x3f8000000304c421 */ /* 0x004fce0000010000 */
[----:B------:R-:W2:Y:S01]  /*bfd0*/  @!P4 MUFU.RCP R33, R4 ;  /* 0x000000040021c308 */ /* 0x000ea20000001000 */
[----:B---3--:R-:W-:Y:S01]  /*bfe0*/  @!P6 FADD.FTZ R2, R0, 1 ;  /* 0x3f8000000002e421 */ /* 0x008fe20000010000 */
[----:B-1----:R-:W-:Y:S01]  /*bff0*/  @!P5 FADD.FTZ R5, R5, 1 ;  /* 0x3f8000000505d421 */ /* 0x002fe20000010000 */
[C---:B------:R-:W-:Y:S02]  /*c000*/  SHF.L.U32 R0, R10.reuse, 0x10, RZ ;  /* 0x000000100a007819 */ /* 0x040fe400000006ff */
[----:B------:R-:W-:-:S03]  /*c010*/  PRMT R10, R10, 0x7632, R10 ;  /* 0x000076320a0a7816 */ /* 0x000fc6000000000a */
[----:B------:R1:W3:Y:S01]  /*c020*/  @!P6 MUFU.RCP R15, R2 ;  /* 0x00000002000fe308 */ /* 0x0002e20000001000 */
[----:B------:R-:W-:Y:S01]  /*c030*/  FADD.FTZ R3, R0, UR6 ;  /* 0x0000000600037e21 */ /* 0x000fe20008010000 */
[----:B------:R-:W-:Y:S01]  /*c040*/  SHF.L.U32 R0, R11, 0x10, RZ ;  /* 0x000000100b007819 */ /* 0x000fe200000006ff */
[----:B----4-:R-:W-:Y:S01]  /*c050*/  @!P0 FADD.FTZ R7, R7, 1 ;  /* 0x3f80000007078421 */ /* 0x010fe20000010000 */
[----:B------:R-:W-:Y:S02]  /*c060*/  PRMT R11, R11, 0x7632, R11 ;  /* 0x000076320b0b7816 */ /* 0x000fe4000000000b */
[----:B------:R-:W-:Y:S02]  /*c070*/  SHF.L.U32 R10, R10, 0x10, RZ ;  /* 0x000000100a0a7819 */ /* 0x000fe400000006ff */
[----:B------:R-:W4:Y:S01]  /*c080*/  @!P2 MUFU.RCP R14, R13 ;  /* 0x0000000d000ea308 */ /* 0x000f220000001000 */
[----:B------:R-:W-:Y:S01]  /*c090*/  SHF.L.U32 R11, R11, 0x10, RZ ;  /* 0x000000100b0b7819 */ /* 0x000fe200000006ff */
[----:B-1----:R-:W-:Y:S01]  /*c0a0*/  FADD.FTZ R2, R0, UR6 ;  /* 0x0000000600027e21 */ /* 0x002fe20008010000 */
[----:B------:R-:W-:Y:S01]  /*c0b0*/  FADD.FTZ R10, R10, UR6 ;  /* 0x000000060a0a7e21 */ /* 0x000fe20008010000 */
[----:B--2---:R-:W-:-:S02]  /*c0c0*/  @!P4 FMUL.FTZ R54, R54, R33 ;  /* 0x000000213636c220 */ /* 0x004fc40000410000 */
[----:B------:R-:W-:Y:S01]  /*c0d0*/  FADD.FTZ R11, R11, UR6 ;  /* 0x000000060b0b7e21 */ /* 0x000fe20008010000 */
[----:B------:R-:W-:Y:S01]  /*c0e0*/  FSETP.GTU.FTZ.AND P4, PT, R2, 20, PT ;  /* 0x41a000000200780b */ /* 0x000fe20003f9c000 */
[----:B------:R-:W1:Y:S01]  /*c0f0*/  @!P1 MUFU.RCP R6, R6 ;  /* 0x0000000600069308 */ /* 0x000e620000001000 */
[----:B---3--:R-:W-:Y:S01]  /*c100*/  @!P6 FMUL.FTZ R52, R52, R15 ;  /* 0x0000000f3434e220 */ /* 0x008fe20000410000 */
[----:B------:R-:W-:-:S06]  /*c110*/  FSETP.GTU.FTZ.AND P6, PT, R3, 20, PT ;  /* 0x41a000000300780b */ /* 0x000fcc0003fdc000 */
[----:B------:R2:W3:Y:S01]  /*c120*/  @!P5 MUFU.RCP R13, R5 ;  /* 0x00000005000dd308 */ /* 0x0004e20000001000 */
[----:B----4-:R-:W-:Y:S01]  /*c130*/  @!P2 FMUL.FTZ R53, R53, R14 ;  /* 0x0000000e3535a220 */ /* 0x010fe20000410000 */
[----:B------:R-:W-:-:S05]  /*c140*/  FSETP.GTU.FTZ.AND P2, PT, R9, 20, PT ;  /* 0x41a000000900780b */ /* 0x000fca0003f5c000 */
[----:B------:R-:W-:Y:S01]  /*c150*/  @!P6 FMUL.FTZ R0, R3, -1.4426950216293334961 ;  /* 0xbfb8aa3b0300e820 */ /* 0x000fe20000410000 */
[----:B------:R-:W4:Y:S01]  /*c160*/  @!P3 MUFU.RCP R12, R12 ;  /* 0x0000000c000cb308 */ /* 0x000f220000001000 */
[----:B-1----:R-:W-:Y:S01]  /*c170*/  @!P1 FMUL.FTZ R57, R57, R6 ;  /* 0x0000000639399220 */ /* 0x002fe20000410000 */
[----:B------:R-:W-:Y:S01]  /*c180*/  FSETP.GTU.FTZ.AND P1, PT, R11, 20, PT ;  /* 0x41a000000b00780b */ /* 0x000fe20003f3c000 */
[----:B--2---:R-:W-:-:S04]  /*c190*/  @!P4 FMUL.FTZ R5, R2, -1.4426950216293334961 ;  /* 0xbfb8aa3b0205c820 */ /* 0x004fc80000410000 */
[----:B------:R-:W-:Y:S01]  /*c1a0*/  @!P2 FMUL.FTZ R2, R9, -1.4426950216293334961 ;  /* 0xbfb8aa3b0902a820 */ /* 0x000fe20000410000 */
[----:B------:R-:W1:Y:S01]  /*c1b0*/  @!P6 MUFU.EX2 R3, R0 ;  /* 0x000000000003e308 */ /* 0x000e620000000800 */
[----:B---3--:R-:W-:Y:S01]  /*c1c0*/  @!P5 FMUL.FTZ R56, R56, R13 ;  /* 0x0000000d3838d220 */ /* 0x008fe20000410000 */
[----:B------:R-:W-:Y:S02]  /*c1d0*/  FSETP.GTU.FTZ.AND P5, PT, R10, 20, PT ;  /* 0x41a000000a00780b */ /* 0x000fe40003fbc000 */
[----:B------:R-:W-:Y:S02]  /*c1e0*/  F2FP.BF16.F32.PACK_AB R9, R23, R32 ;  /* 0x000000201709723e */ /* 0x000fe400000010ff */
[----:B------:R-:W-:Y:S01]  /*c1f0*/  F2FP.BF16.F32.PACK_AB R23, R17, R26 ;  /* 0x0000001a1117723e */ /* 0x000fe200000010ff */
[----:B------:R-:W-:Y:S01]  /*c200*/  @!P1 FMUL.FTZ R6, R11, -1.4426950216293334961 ;  /* 0xbfb8aa3b0b069820 */ /* 0x000fe20000410000 */
[----:B------:R-:W-:Y:S01]  /*c210*/  F2FP.BF16.F32.PACK_AB R11, R21, R30 ;  /* 0x0000001e150b723e */ /* 0x000fe200000010ff */
[----:B----4-:R-:W-:Y:S01]  /*c220*/  @!P3 FMUL.FTZ R51, R51, R12 ;  /* 0x0000000c3333b220 */ /* 0x010fe20000410000 */
[----:B------:R-:W-:Y:S01]  /*c230*/  FSETP.GTU.FTZ.AND P3, PT, R8, 20, PT ;  /* 0x41a000000800780b */ /* 0x000fe20003f7c000 */
[----:B------:R-:W2:Y:S01]  /*c240*/  @!P4 MUFU.EX2 R5, R5 ;  /* 0x000000050005c308 */ /* 0x000ea20000000800 */
[----:B------:R-:W-:-:S03]  /*c250*/  F2FP.BF16.F32.PACK_AB R21, R19, R28 ;  /* 0x0000001c1315723e */ /* 0x000fc600000010ff */
[----:B------:R-:W-:Y:S01]  /*c260*/  @!P5 FMUL.FTZ R4, R10, -1.4426950216293334961 ;  /* 0xbfb8aa3b0a04d820 */ /* 0x000fe20000410000 */
[----:B------:R-:W-:Y:S01]  /*c270*/  F2FP.BF16.F32.PACK_AB R10, R22, R29 ;  /* 0x0000001d160a723e */ /* 0x000fe200000010ff */
[----:B-1----:R-:W-:Y:S01]  /*c280*/  @!P6 FADD.FTZ R3, R3, 1 ;  /* 0x3f8000000303e421 */ /* 0x002fe20000010000 */
[----:B------:R-:W-:Y:S01]  /*c290*/  F2FP.BF16.F32.PACK_AB R22, R18, R25 ;  /* 0x000000191216723e */ /* 0x000fe200000010ff */
[----:B------:R-:W1:Y:S01]  /*c2a0*/  @!P2 MUFU.EX2 R2, R2 ;  /* 0x000000020002a308 */ /* 0x000e620000000800 */
[----:B------:R-:W-:-:S03]  /*c2b0*/  F2FP.BF16.F32.PACK_AB R18, R54, R51 ;  /* 0x000000333612723e */ /* 0x000fc600000010ff */
[----:B------:R-:W-:Y:S01]  /*c2c0*/  @!P3 FMUL.FTZ R0, R8, -1.4426950216293334961 ;  /* 0xbfb8aa3b0800b820 */ /* 0x000fe20000410000 */
[----:B------:R-:W-:Y:S01]  /*c2d0*/  F2FP.BF16.F32.PACK_AB R8, R24, R31 ;  /* 0x0000001f1808723e */ /* 0x000fe200000010ff */
[----:B------:R-:W-:Y:S02]  /*c2e0*/  STS.128 [R97+0x10], R20 ;  /* 0x0000101461007388 */ /* 0x000fe40000000c00 */
[----:B------:R-:W3:Y:S01]  /*c2f0*/  @!P5 MUFU.EX2 R4, R4 ;  /* 0x000000040004d308 */ /* 0x000ee20000000800 */
[----:B--2---:R-:W-:Y:S01]  /*c300*/  @!P4 FADD.FTZ R5, R5, 1 ;  /* 0x3f8000000505c421 */ /* 0x004fe20000010000 */
[----:B------:R-:W-:Y:S01]  /*c310*/  STS.128 [R97], R8 ;  /* 0x0000000861007388 */ /* 0x000fe20000000c00 */
[----:B------:R-:W-:-:S03]  /*c320*/  NOP ;  /* 0x0000000000007918 */ /* 0x000fc60000000000 */
[----:B------:R-:W2:Y:S02]  /*c330*/  LDS.128 R12, [R98] ;  /* 0x00000000620c7984 */ /* 0x000ea40000000c00 */
[----:B------:R-:W4:Y:S01]  /*c340*/  @!P1 MUFU.EX2 R6, R6 ;  /* 0x0000000600069308 */ /* 0x000f220000000800 */
[----:B-1----:R-:W-:Y:S01]  /*c350*/  @!P2 FADD.FTZ R2, R2, 1 ;  /* 0x3f8000000202a421 */ /* 0x002fe20000010000 */
[----:B------:R-:W1:Y:S01]  /*c360*/  LDS.128 R8, [R98+0x200] ;  /* 0x0002000062087984 */ /* 0x000e620000000c00 */
[----:B---3--:R-:W-:-:S05]  /*c370*/  @!P5 FADD.FTZ R4, R4, 1 ;  /* 0x3f8000000404d421 */ /* 0x008fca0000010000 */
[----:B------:R-:W3:Y:S08]  /*c380*/  @!P3 MUFU.EX2 R0, R0 ;  /* 0x000000000000b308 */ /* 0x000ef00000000800 */
[----:B------:R5:W0:Y:S01]  /*c390*/  @!P4 MUFU.RCP R25, R5 ;  /* 0x000000050019c308 */ /* 0x000a220000001000 */
[----:B----4-:R-:W-:-:S07]  /*c3a0*/  @!P1 FADD.FTZ R6, R6, 1 ;  /* 0x3f80000006069421 */ /* 0x010fce0000010000 */
[----:B------:R4:W2:Y:S01]  /*c3b0*/  @!P6 MUFU.RCP R19, R3 ;  /* 0x000000030013e308 */ /* 0x0008a20000001000 */
[----:B-----5:R-:W-:Y:S01]  /*c3c0*/  LOP3.LUT R5, R100, 0x3e0, RZ, 0xc0, !PT ;  /* 0x000003e064057812 */ /* 0x020fe200078ec0ff */
[----:B---3--:R-:W-:-:S03]  /*c3d0*/  @!P3 FADD.FTZ R0, R0, 1 ;  /* 0x3f8000000000b421 */ /* 0x008fc60000010000 */
[----:B------:R-:W-:-:S03]  /*c3e0*/  LEA R5, R5, R110, 0x1 ;  /* 0x0000006e05057211 */ /* 0x000fc600078e08ff */
[----:B------:R3:W5:Y:S01]  /*c3f0*/  @!P2 MUFU.RCP R17, R2 ;  /* 0x000000020011a308 */ /* 0x0007620000001000 */
[----:B----4-:R-:W-:Y:S01]  /*c400*/  MOV R3, UR24 ;  /* 0x0000001800037c02 */ /* 0x010fe20008000f00 */
[----:B0-----:R-:W-:Y:S01]  /*c410*/  @!P4 FMUL.FTZ R80, R80, R25 ;  /* 0x000000195050c220 */ /* 0x001fe20000410000 */
[----:B------:R-:W0:Y:S05]  /*c420*/  LDCU.64 UR24, c[0x0][0x518] ;  /* 0x0000a300ff1877ac */ /* 0x000e2a0008000a00 */
[----:B------:R-:W4:Y:S01]  /*c430*/  @!P0 MUFU.RCP R16, R7 ;  /* 0x0000000700108308 */ /* 0x000f220000001000 */
[----:B---3--:R-:W-:Y:S01]  /*c440*/  MOV R2, UR20 ;  /* 0x0000001400027c02 */ /* 0x008fe20008000f00 */
[----:B--2---:R-:W-:Y:S01]  /*c450*/  @!P6 FMUL.FTZ R78, R78, R19 ;  /* 0x000000134e4ee220 */ /* 0x004fe20000410000 */
[----:B------:R-:W-:-:S03]  /*c460*/  F2FP.BF16.F32.PACK_AB R19, R56, R53 ;  /* 0x000000353813723e */ /* 0x000fc600000010ff */
[----:B------:R-:W-:Y:S02]  /*c470*/  IMAD.WIDE.U32 R2, R5, 0x10, R2 ;  /* 0x0000001005027825 */ /* 0x000fe400078e0002 */
[----:B------:R-:W2:Y:S02]  /*c480*/  @!P3 MUFU.RCP R7, R0 ;  /* 0x000000000007b308 */ /* 0x000ea40000001000 */
[----:B-----5:R-:W-:Y:S01]  /*c490*/  @!P2 FMUL.FTZ R76, R76, R17 ;  /* 0x000000114c4ca220 */ /* 0x020fe20000410000 */
[----:B------:R-:W-:Y:S01]  /*c4a0*/  F2FP.BF16.F32.PACK_AB R17, R52, R49 ;  /* 0x000000313411723e */ /* 0x000fe200000010ff */
[----:B------:R-:W-:Y:S01]  /*c4b0*/  STG.E.128 desc[UR22][R2.64], R12 ;  /* 0x0000000c02007986 */ /* 0x000fe2000c101d16 */
[----:B0-----:R-:W-:-:S03]  /*c4c0*/  UIMAD.WIDE.U32 UR26, UR32, UR24, UR26 ;  /* 0x00000018201a72a5 */ /* 0x001fc6000f8e001a */
[----:B-1----:R0:W-:Y:S01]  /*c4d0*/  STG.E.128 desc[UR22][R2.64+0x200], R8 ;  /* 0x0002000802007986 */ /* 0x0021e2000c101d16 */
[----:B------:R-:W1:Y:S01]  /*c4e0*/  @!P5 MUFU.RCP R4, R4 ;  /* 0x000000040004d308 */ /* 0x000e620000001000 */
[----:B----4-:R-:W-:Y:S01]  /*c4f0*/  @!P0 FMUL.FTZ R59, R59, R16 ;  /* 0x000000103b3b8220 */ /* 0x010fe20000410000 */
[----:B------:R-:W-:Y:S01]  /*c500*/  F2FP.BF16.F32.PACK_AB R16, R48, R47 ;  /* 0x0000002f3010723e */ /* 0x000fe200000010ff */
[----:B------:R-:W-:Y:S01]  /*c510*/  BAR.SYNC.DEFER_BLOCKING 0x0 ;  /* 0x0000000000007b1d */ /* 0x000fe20000010000 */
[----:B------:R-:W-:Y:S02]  /*c520*/  UIMAD UR25, UR32, UR25, UR27 ;  /* 0x00000019201972a4 */ /* 0x000fe4000f8e021b */
[----:B------:R-:W-:-:S03]  /*c530*/  F2FP.BF16.F32.PACK_AB R21, R76, R59 ;  /* 0x0000003b4c15723e */ /* 0x000fc600000010ff */
[----:B------:R-:W3:Y:S01]  /*c540*/  @!P1 MUFU.RCP R6, R6 ;  /* 0x0000000600069308 */ /* 0x000ee20000001000 */
[----:B--2---:R-:W-:Y:S01]  /*c550*/  @!P3 FMUL.FTZ R58, R58, R7 ;  /* 0x000000073a3ab220 */ /* 0x004fe20000410000 */
[----:B------:R-:W-:Y:S01]  /*c560*/  FADD.FTZ R7, R47, R114 ;  /* 0x000000722f077221 */ /* 0x000fe20000010000 */
[----:B------:R-:W-:Y:S02]  /*c570*/  UMOV UR24, UR26 ;  /* 0x0000001a00187c82 */ /* 0x000fe40008000000 */
[----:B------:R-:W-:Y:S01]  /*c580*/  UIMAD.WIDE.U32 UR24, UR21, UR28, UR24 ;  /* 0x0000001c151872a5 */ /* 0x000fe2000f8e0018 */
[----:B------:R-:W-:Y:S01]  /*c590*/  F2FP.BF16.F32.PACK_AB R20, R58, R57 ;  /* 0x000000393a14723e */ /* 0x000fe200000010ff */
[----:B------:R-:W-:Y:S01]  /*c5a0*/  FADD.FTZ R0, R7, R48 ;  /* 0x0000003007007221 */ /* 0x000fe20000010000 */
[----:B-1----:R-:W-:Y:S01]  /*c5b0*/  @!P5 FMUL.FTZ R79, R79, R4 ;  /* 0x000000044f4fd220 */ /* 0x002fe20000410000 */
[----:B------:R-:W-:Y:S02]  /*c5c0*/  UIMAD UR25, UR21, UR29, UR25 ;  /* 0x0000001d151972a4 */ /* 0x000fe4000f8e0219 */
[----:B------:R-:W-:Y:S01]  /*c5d0*/  FADD.FTZ R7, R0, R49 ;  /* 0x0000003100077221 */ /* 0x000fe20000010000 */
[----:B------:R-:W-:Y:S01]  /*c5e0*/  ULEA UR20, UP0, UR24, UR30, 0x1 ;  /* 0x0000001e18147291 */ /* 0x000fe2000f8008ff */
[----:B------:R-:W-:-:S02]  /*c5f0*/  F2FP.BF16.F32.PACK_AB R22, R79, R78 ;  /* 0x0000004e4f16723e */ /* 0x000fc400000010ff */
[----:B------:R-:W-:Y:S01]  /*c600*/  FADD.FTZ R52, R7, R52 ;  /* 0x0000003407347221 */ /* 0x000fe20000010000 */
[----:B------:R-:W-:Y:S01]  /*c610*/  ULEA.HI.X UR24, UR24, UR31, UR25, 0x1, UP0 ;  /* 0x0000001f18187291 */ /* 0x000fe200080f0c19 */
[----:B---3--:R-:W-:Y:S01]  /*c620*/  @!P1 FMUL.FTZ R81, R81, R6 ;  /* 0x0000000651519220 */ /* 0x008fe20000410000 */
[----:B------:R-:W-:Y:S01]  /*c630*/  STS.128 [R97], R16 ;  /* 0x0000001061007388 */ /* 0x000fe20000000c00 */
[----:B------:R-:W-:Y:S01]  /*c640*/  FADD.FTZ R51, R52, R51 ;  /* 0x0000003334337221 */ /* 0x000fe20000010000 */
[----:B0-----:R-:W-:Y:S01]  /*c650*/  MOV R2, UR20 ;  /* 0x0000001400027c02 */ /* 0x001fe20008000f00 */
[----:B------:R-:W-:Y:S01]  /*c660*/  UIADD3 UR19, UP0, UPT, UR19, -0x1000, URZ ;  /* 0xfffff00013137890 */ /* 0x000fe2000ff1e0ff */
[----:B------:R-:W-:Y:S01]  /*c670*/  F2FP.BF16.F32.PACK_AB R23, R81, R80 ;  /* 0x000000505117723e */ /* 0x000fe200000010ff */
[----:B------:R-:W-:Y:S01]  /*c680*/  FADD.FTZ R54, R51, R54 ;  /* 0x0000003633367221 */ /* 0x000fe20000010000 */
[----:B------:R-:W-:Y:S01]  /*c690*/  MOV R3, UR24 ;  /* 0x0000001800037c02 */ /* 0x000fe20008000f00 */
[----:B------:R-:W-:-:S02]  /*c6a0*/  UIADD3.X UR18, UPT, UPT, UR18, -0x1, URZ, UP0, !UPT ;  /* 0xffffffff12127890 */ /* 0x000fc400087fe4ff */
[----:B------:R-:W-:Y:S01]  /*c6b0*/  STS.128 [R97+0x10], R20 ;  /* 0x0000101461007388 */ /* 0x000fe20000000c00 */
[----:B------:R-:W-:-:S03]  /*c6c0*/  NOP ;  /* 0x0000000000007918 */ /* 0x000fc60000000000 */
[----:B------:R-:W0:Y:S01]  /*c6d0*/  LDS.128 R12, [R98] ;  /* 0x00000000620c7984 */ /* 0x000e220000000c00 */
[----:B------:R-:W-:Y:S01]  /*c6e0*/  FADD.FTZ R53, R54, R53 ;  /* 0x0000003536357221 */ /* 0x000fe20000010000 */
[----:B------:R-:W-:Y:S01]  /*c6f0*/  IMAD.WIDE.U32 R2, R5, 0x10, R2 ;  /* 0x0000001005027825 */ /* 0x000fe200078e0002 */
        /* <DEDUP_REMOVED lines=15> */
.L_x_10285:
        /* <DEDUP_REMOVED lines=41> */
.L_x_10420:
[----:B------:R-:W-:Y:S05]  /*ca80*/  BSYNC.RECONVERGENT B0 ;  /* 0x0000000000007941 */ /* 0x000fea0003800200 */
.L_x_10419:
        /* <DEDUP_REMOVED lines=39> */
.L_x_10422:
[----:B------:R-:W-:Y:S05]  /*cd00*/  BSYNC.RECONVERGENT B0 ;  /* 0x0000000000007941 */ /* 0x000fea0003800200 */
.L_x_10421:
        /* <DEDUP_REMOVED lines=17> */
.L_x_10424:
        /* <DEDUP_REMOVED lines=26> */
.L_x_10423:
[----:B------:R-:W-:Y:S05]  /*cfc0*/  EXIT ;  /* 0x000000000000794d */ /* 0x000fea0003800000 */
.L_x_10323:
[----:B------:R-:W-:Y:S01]  /*cfd0*/  HFMA2 R201, -RZ, RZ, 0, 5.9604644775390625e-08 ;  /* 0x00000001ffc97431 */ /* 0x000fe200000001ff */
[----:B------:R-:W-:Y:S02]  /*cfe0*/  MOV R204, R69 ;  /* 0x0000004500cc7202 */ /* 0x000fe40000000f00 */
[----:B------:R-:W-:Y:S02]  /*cff0*/  MOV R206, RZ ;  /* 0x000000ff00ce7202 */ /* 0x000fe40000000f00 */
[----:B------:R-:W-:-:S07]  /*d000*/  MOV R73, 0xffffffff ;  /* 0xffffffff00497802 */ /* 0x000fce0000000f00 */
[----:B01---5:R-:W-:Y:S05]  /*d010*/  WARPSYNC.COLLECTIVE R73, `(.L_x_10425) ;  /* 0x0000000049087348 */ /* 0x023fea0003c00000 */
[----:B------:R2:W3:Y:S02]  /*d020*/  SHFL.UP P6, R200, R204, R201, R206 ;  /* 0x040000c9ccc87389 */ /* 0x0004e400000c00ce */
[----:B0123-5:R-:W-:Y:S05]  /*d030*/  ENDCOLLECTIVE ;  /* 0x000000000000791b */ /* 0x02ffea0003800000 */
.L_x_10425:
[----:B------:R-:W-:Y:S02]  /*d040*/  MOV R204, R75 ;  /* 0x0000004b00cc7202 */ /* 0x000fe40000000f00 */
[----:B------:R-:W-:-:S07]  /*d050*/  MOV R68, R200 ;  /* 0x000000c800447202 */ /* 0x000fce0000000f00 */
[----:B------:R-:W-:Y:S05]  /*d060*/  WARPSYNC.COLLECTIVE R73, `(.L_x_10426) ;  /* 0x0000000049087348 */ /* 0x000fea0003c00000 */
[----:B------:R0:W1:Y:S02]  /*d070*/  SHFL.UP P6, R200, R204, R201, R206 ;  /* 0x040000c9ccc87389 */ /* 0x00006400000c00ce */
[----:B01----:R-:W-:Y:S05]  /*d080*/  ENDCOLLECTIVE ;  /* 0x000000000000791b */ /* 0x003fea0003800000 */
.L_x_10426:
[----:B------:R-:W-:Y:S02]  /*d090*/  MOV R204, R198 ;  /* 0x000000c600cc7202 */ /* 0x000fe40000000f00 */
[----:B------:R-:W-:-:S07]  /*d0a0*/  MOV R70, R200 ;  /* 0x000000c800467202 */ /* 0x000fce0000000f00 */
[----:B------:R-:W-:Y:S05]  /*d0b0*/  WARPSYNC.COLLECTIVE R73, `(.L_x_10427) ;  /* 0x0000000049087348 */ /* 0x000fea0003c00000 */
[----:B------:R0:W1:Y:S02]  /*d0c0*/  SHFL.UP P6, R200, R204, R201, R206 ;  /* 0x040000c9ccc87389 */ /* 0x00006400000c00ce */
[----:B01----:R-:W-:Y:S05]  /*d0d0*/  ENDCOLLECTIVE ;  /* 0x000000000000791b */ /* 0x003fea0003800000 */
.L_x_10427:
[----:B------:R-:W-:Y:S02]  /*d0e0*/  MOV R204, R199 ;  /* 0x000000c700cc7202 */ /* 0x000fe40000000f00 */
[----:B------:R-:W-:-:S07]  /*d0f0*/  MOV R72, R200 ;  /* 0x000000c800487202 */ /* 0x000fce0000000f00 */
[----:B------:R-:W-:Y:S05]  /*d100*/  WARPSYNC.COLLECTIVE R73, `(.L_x_10428) ;  /* 0x0000000049087348 */ /* 0x000fea0003c00000 */
[----:B------:R0:W1:Y:S02]  /*d110*/  SHFL.UP P6, R200, R204, R201, R206 ;  /* 0x040000c9ccc87389 */ /* 0x00006400000c00ce */
[----:B01----:R-:W-:Y:S05]  /*d120*/  ENDCOLLECTIVE ;  /* 0x000000000000791b */ /* 0x003fea0003800000 */
.L_x_10428:
        /* <DEDUP_REMOVED lines=15> */
.L_x_10429:
[----:B------:R-:W-:Y:S02]  /*d220*/  MOV R204, R75 ;  /* 0x0000004b00cc7202 */ /* 0x000fe40000000f00 */
[----:B------:R-:W-:-:S07]  /*d230*/  MOV R68, R200 ;  /* 0x000000c800447202 */ /* 0x000fce0000000f00 */
[----:B------:R-:W-:Y:S05]  /*d240*/  WARPSYNC.COLLECTIVE R73, `(.L_x_10430) ;  /* 0x0000000049087348 */ /* 0x000fea0003c00000 */
[----:B------:R0:W1:Y:S02]  /*d250*/  SHFL.UP P6, R200, R204, R201, R206 ;  /* 0x040000c9ccc87389 */ /* 0x00006400000c00ce */
[----:B01----:R-:W-:Y:S05]  /*d260*/  ENDCOLLECTIVE ;  /* 0x000000000000791b */ /* 0x003fea0003800000 */
.L_x_10430:
[----:B------:R-:W-:Y:S02]  /*d270*/  MOV R204, R198 ;  /* 0x000000c600cc7202 */ /* 0x000fe40000000f00 */
[----:B------:R-:W-:-:S07]  /*d280*/  MOV R70, R200 ;  /* 0x000000c800467202 */ /* 0x000fce0000000f00 */
[----:B------:R-:W-:Y:S05]  /*d290*/  WARPSYNC.COLLECTIVE R73, `(.L_x_10431) ;  /* 0x0000000049087348 */ /* 0x000fea0003c00000 */
[----:B------:R0:W1:Y:S02]  /*d2a0*/  SHFL.UP P6, R200, R204, R201, R206 ;  /* 0x040000c9ccc87389 */ /* 0x00006400000c00ce */
[----:B01----:R-:W-:Y:S05]  /*d2b0*/  ENDCOLLECTIVE ;  /* 0x000000000000791b */ /* 0x003fea0003800000 */
.L_x_10431:
[----:B------:R-:W-:Y:S02]  /*d2c0*/  MOV R204, R199 ;  /* 0x000000c700cc7202 */ /* 0x000fe40000000f00 */
[----:B------:R-:W-:-:S07]  /*d2d0*/  MOV R72, R200 ;  /* 0x000000c800487202 */ /* 0x000fce0000000f00 */
[----:B------:R-:W-:Y:S05]  /*d2e0*/  WARPSYNC.COLLECTIVE R73, `(.L_x_10432) ;  /* 0x0000000049087348 */ /* 0x000fea0003c00000 */
[----:B------:R0:W1:Y:S02]  /*d2f0*/  SHFL.UP P6, R200, R204, R201, R206 ;  /* 0x040000c9ccc87389 */ /* 0x00006400000c00ce */
[----:B01----:R-:W-:Y:S05]  /*d300*/  ENDCOLLECTIVE ;  /* 0x000000000000791b */ /* 0x003fea0003800000 */
.L_x_10432:
        /* <DEDUP_REMOVED lines=15> */
.L_x_10433:
[----:B------:R-:W-:Y:S02]  /*d400*/  MOV R204, R75 ;  /* 0x0000004b00cc7202 */ /* 0x000fe40000000f00 */
[----:B------:R-:W-:-:S07]  /*d410*/  MOV R68, R200 ;  /* 0x000000c800447202 */ /* 0x000fce0000000f00 */
[----:B------:R-:W-:Y:S05]  /*d420*/  WARPSYNC.COLLECTIVE R73, `(.L_x_10434) ;  /* 0x0000000049087348 */ /* 0x000fea0003c00000 */
[----:B------:R0:W1:Y:S02]  /*d430*/  SHFL.UP P6, R200, R204, R201, R206 ;  /* 0x040000c9ccc87389 */ /* 0x00006400000c00ce */
[----:B01----:R-:W-:Y:S05]  /*d440*/  ENDCOLLECTIVE ;  /* 0x000000000000791b */ /* 0x003fea0003800000 */
.L_x_10434:
[----:B------:R-:W-:Y:S02]  /*d450*/  MOV R204, R198 ;  /* 0x000000c600cc7202 */ /* 0x000fe40000000f00 */
[----:B------:R-:W-:-:S07]  /*d460*/  MOV R70, R200 ;  /* 0x000000c800467202 */ /* 0x000fce0000000f00 */
[----:B------:R-:W-:Y:S05]  /*d470*/  WARPSYNC.COLLECTIVE R73, `(.L_x_10435) ;  /* 0x0000000049087348 */ /* 0x000fea0003c00000 */
[----:B------:R0:W1:Y:S02]  /*d480*/  SHFL.UP P6, R200, R204, R201, R206 ;  /* 0x040000c9ccc87389 */ /* 0x00006400000c00ce */
[----:B01----:R-:W-:Y:S05]  /*d490*/  ENDCOLLECTIVE ;  /* 0x000000000000791b */ /* 0x003fea0003800000 */
.L_x_10435:
[----:B------:R-:W-:Y:S02]  /*d4a0*/  MOV R204, R199 ;  /* 0x000000c700cc7202 */ /* 0x000fe40000000f00 */
[----:B------:R-:W-:-:S07]  /*d4b0*/  MOV R72, R200 ;  /* 0x000000c800487202 */ /* 0x000fce0000000f00 */
[----:B------:R-:W-:Y:S05]  /*d4c0*/  WARPSYNC.COLLECTIVE R73, `(.L_x_10436) ;  /* 0x0000000049087348 */ /* 0x000fea0003c00000 */
[----:B------:R0:W1:Y:S02]  /*d4d0*/  SHFL.UP P6, R200, R204, R201, R206 ;  /* 0x040000c9ccc87389 */ /* 0x00006400000c00ce */
[----:B01----:R-:W-:Y:S05]  /*d4e0*/  ENDCOLLECTIVE ;  /* 0x000000000000791b */ /* 0x003fea0003800000 */
.L_x_10436:
        /* <DEDUP_REMOVED lines=15> */
.L_x_10437:
[----:B------:R-:W-:Y:S02]  /*d5e0*/  MOV R204, R75 ;  /* 0x0000004b00cc7202 */ /* 0x000fe40000000f00 */
[----:B------:R-:W-:-:S07]  /*d5f0*/  MOV R68, R200 ;  /* 0x000000c800447202 */ /* 0x000fce0000000f00 */
[----:B------:R-:W-:Y:S05]  /*d600*/  WARPSYNC.COLLECTIVE R73, `(.L_x_10438) ;  /* 0x0000000049087348 */ /* 0x000fea0003c00000 */
[----:B------:R0:W1:Y:S02]  /*d610*/  SHFL.UP P6, R200, R204, R201, R206 ;  /* 0x040000c9ccc87389 */ /* 0x00006400000c00ce */
[----:B01----:R-:W-:Y:S05]  /*d620*/  ENDCOLLECTIVE ;  /* 0x000000000000791b */ /* 0x003fea0003800000 */
.L_x_10438:
[----:B------:R-:W-:Y:S02]  /*d630*/  MOV R204, R198 ;  /* 0x000000c600cc7202 */ /* 0x000fe40000000f00 */
[----:B------:R-:W-:-:S07]  /*d640*/  MOV R70, R200 ;  /* 0x000000c800467202 */ /* 0x000fce0000000f00 */
[----:B------:R-:W-:Y:S05]  /*d650*/  WARPSYNC.COLLECTIVE R73, `(.L_x_10439) ;  /* 0x0000000049087348 */ /* 0x000fea0003c00000 */
[----:B------:R0:W1:Y:S02]  /*d660*/  SHFL.UP P6, R200, R204, R201, R206 ;  /* 0x040000c9ccc87389 */ /* 0x00006400000c00ce */
[----:B01----:R-:W-:Y:S05]  /*d670*/  ENDCOLLECTIVE ;  /* 0x000000000000791b */ /* 0x003fea0003800000 */
.L_x_10439:
[----:B------:R-:W-:Y:S02]  /*d680*/  MOV R204, R199 ;  /* 0x000000c700cc7202 */ /* 0x000fe40000000f00 */
[----:B------:R-:W-:-:S07]  /*d690*/  MOV R72, R200 ;  /* 0x000000c800487202 */ /* 0x000fce0000000f00 */
[----:B------:R-:W-:Y:S05]  /*d6a0*/  WARPSYNC.COLLECTIVE R73, `(.L_x_10440) ;  /* 0x0000000049087348 */ /* 0x000fea0003c00000 */
[----:B------:R0:W1:Y:S02]  /*d6b0*/  SHFL.UP P6, R200, R204, R201, R206 ;  /* 0x040000c9ccc87389 */ /* 0x00006400000c00ce */
[----:B01----:R-:W-:Y:S05]  /*d6c0*/  ENDCOLLECTIVE ;  /* 0x000000000000791b */ /* 0x003fea0003800000 */
.L_x_10440:
        /* <DEDUP_REMOVED lines=15> */
.L_x_10441:
[----:B------:R-:W-:Y:S02]  /*d7c0*/  MOV R204, R75 ;  /* 0x0000004b00cc7202 */ /* 0x000fe40000000f00 */
[----:B------:R-:W-:-:S07]  /*d7d0*/  MOV R68, R200 ;  /* 0x000000c800447202 */ /* 0x000fce0000000f00 */
[----:B------:R-:W-:Y:S05]  /*d7e0*/  WARPSYNC.COLLECTIVE R73, `(.L_x_10442) ;  /* 0x0000000049087348 */ /* 0x000fea0003c00000 */
[----:B------:R0:W1:Y:S02]  /*d7f0*/  SHFL.UP P6, R200, R204, R201, R206 ;  /* 0x040000c9ccc87389 */ /* 0x00006400000c00ce */
[----:B01----:R-:W-:Y:S05]  /*d800*/  ENDCOLLECTIVE ;  /* 0x000000000000791b */ /* 0x003fea0003800000 */
.L_x_10442:
[----:B------:R-:W-:Y:S02]  /*d810*/  MOV R204, R198 ;  /* 0x000000c600cc7202 */ /* 0x000fe40000000f00 */
[----:B------:R-:W-:-:S07]  /*d820*/  MOV R70, R200 ;  /* 0x000000c800467202 */ /* 0x000fce0000000f00 */
[----:B------:R-:W-:Y:S05]  /*d830*/  WARPSYNC.COLLECTIVE R73, `(.L_x_10443) ;  /* 0x0000000049087348 */ /* 0x000fea0003c00000 */
[----:B------:R0:W1:Y:S02]  /*d840*/  SHFL.UP P6, R200, R204, R201, R206 ;  /* 0x040000c9ccc87389 */ /* 0x00006400000c00ce */
[----:B01----:R-:W-:Y:S05]  /*d850*/  ENDCOLLECTIVE ;  /* 0x000000000000791b */ /* 0x003fea0003800000 */
.L_x_10443:
[----:B------:R-:W-:Y:S02]  /*d860*/  MOV R204, R199 ;  /* 0x000000c700cc7202 */ /* 0x000fe40000000f00 */
[----:B------:R-:W-:-:S07]  /*d870*/  MOV R72, R200 ;  /* 0x000000c800487202 */ /* 0x000fce0000000f00 */
[----:B------:R-:W-:Y:S05]  /*d880*/  WARPSYNC.COLLECTIVE R73, `(.L_x_10444) ;  /* 0x0000000049087348 */ /* 0x000fea0003c00000 */
[----:B------:R0:W1:Y:S02]  /*d890*/  SHFL.UP P6, R200, R204, R201, R206 ;  /* 0x040000c9ccc87389 */ /* 0x00006400000c00ce */
[----:B01----:R-:W-:Y:S05]  /*d8a0*/  ENDCOLLECTIVE ;  /* 0x000000000000791b */ /* 0x003fea0003800000 */
.L_x_10444:
[----:B------:R-:W-:Y:S05]  /*d8b0*/  BRA `(.L_x_10445) ;  /* 0xffffff8000e07947 */ /* 0x000fea000383ffff */
.L_x_10324:
        /* <DEDUP_REMOVED lines=8> */
.L_x_10447:
[----:B------:R-:W-:Y:S05]  /*d940*/  BSYNC B0 ;  /* 0x0000000000007941 */ /* 0x000fea0003800000 */
.L_x_10446:
[----:B------:R-:W-:Y:S05]  /*d950*/  BRA `(.L_x_10448) ;  /* 0xffffff8000ec7947 */ /* 0x000fea000383ffff */
.L_x_10325:
        /* <DEDUP_REMOVED lines=8> */
.L_x_10450:
[----:B------:R-:W-:Y:S05]  /*d9e0*/  BSYNC B0 ;  /* 0x0000000000007941 */ /* 0x000fea0003800000 */
.L_x_10449:
[----:B------:R-:W-:Y:S05]  /*d9f0*/  BRA `(.L_x_10451) ;  /* 0xffffff8000cc7947 */ /* 0x000fea000383ffff */
.L_x_10326:
        /* <DEDUP_REMOVED lines=8> */
.L_x_10453:
[----:B------:R-:W-:Y:S05]  /*da80*/  BSYNC B0 ;  /* 0x0000000000007941 */ /* 0x000fea0003800000 */
.L_x_10452:
[----:B------:R-:W-:Y:S05]  /*da90*/  BRA `(.L_x_10454) ;  /* 0xffffff8000ac7947 */ /* 0x000fea000383ffff */
.L_x_10327:
        /* <DEDUP_REMOVED lines=8> */
.L_x_10456:
[----:B------:R-:W-:Y:S05]  /*db20*/  BSYNC B0 ;  /* 0x0000000000007941 */ /* 0x000fea0003800000 */
.L_x_10455:
[----:B------:R-:W-:Y:S05]  /*db30*/  BRA `(.L_x_10457) ;  /* 0xffffff80008c7947 */ /* 0x000fea000383ffff */
.L_x_10328:
        /* <DEDUP_REMOVED lines=8> */
.L_x_10459:
[----:B------:R-:W-:Y:S05]  /*dbc0*/  BSYNC B0 ;  /* 0x0000000000007941 */ /* 0x000fea0003800000 */
.L_x_10458:
        /* <DEDUP_REMOVED lines=10> */
.L_x_10460:
[----:B------:R-:W-:Y:S02]  /*dc70*/  MOV R70, 0x1f ;  /* 0x0000001f00467802 */ /* 0x000fe40000000f00 */
[----:B------:R-:W-:Y:S02]  /*dc80*/  MOV R204, R198 ;  /* 0x000000c600cc7202 */ /* 0x000fe40000000f00 */
[----:B------:R-:W-:-:S07]  /*dc90*/  MOV R75, R200 ;  /* 0x000000c8004b7202 */ /* 0x000fce0000000f00 */
[----:B------:R-:W-:Y:S05]  /*dca0*/  WARPSYNC.COLLECTIVE R73, `(.L_x_10461) ;  /* 0x0000000049087348 */ /* 0x000fea0003c00000 */
[----:B------:R0:W1:Y:S02]  /*dcb0*/  SHFL.UP P6, R200, R204, R201, R206 ;  /* 0x040000c9ccc87389 */ /* 0x00006400000c00ce */
[----:B01----:R-:W-:Y:S05]  /*dcc0*/  ENDCOLLECTIVE ;  /* 0x000000000000791b */ /* 0x003fea0003800000 */
.L_x_10461:
[----:B------:R-:W-:Y:S02]  /*dcd0*/  MOV R204, R199 ;  /* 0x000000c700cc7202 */ /* 0x000fe40000000f00 */
[----:B------:R-:W-:-:S07]  /*dce0*/  MOV R198, R200 ;  /* 0x000000c800c67202 */ /* 0x000fce0000000f00 */
[----:B------:R-:W-:Y:S05]  /*dcf0*/  WARPSYNC.COLLECTIVE R73, `(.L_x_10462) ;  /* 0x0000000049087348 */ /* 0x000fea0003c00000 */
[----:B------:R0:W1:Y:S02]  /*dd00*/  SHFL.UP P6, R200, R204, R201, R206 ;  /* 0x040000c9ccc87389 */ /* 0x00006400000c00ce */
[----:B01----:R-:W-:Y:S05]  /*dd10*/  ENDCOLLECTIVE ;  /* 0x000000000000791b */ /* 0x003fea0003800000 */
.L_x_10462:
[----:B------:R-:W-:Y:S05]  /*dd20*/  WARPSYNC.COLLECTIVE R73, `(.L_x_10463) ;  /* 0x0000000049087348 */ /* 0x000fea0003c00000 */
[----:B------:R0:W1:Y:S02]  /*dd30*/  SHFL.IDX P3, R68, R72, R71, R70 ;  /* 0x0000004748447389 */ /* 0x0000640000060046 */
[----:B01----:R-:W-:Y:S05]  /*dd40*/  ENDCOLLECTIVE ;  /* 0x000000000000791b */ /* 0x003fea0003800000 */
.L_x_10463:
[----:B------:R-:W-:Y:S02]  /*dd50*/  MOV R72, R65 ;  /* 0x0000004100487202 */ /* 0x000fe40000000f00 */
[----:B------:R-:W-:Y:S02]  /*dd60*/  MOV R199, R200 ;  /* 0x000000c800c77202 */ /* 0x000fe40000000f00 */
[----:B------:R-:W-:-:S07]  /*dd70*/  MOV R64, R68 ;  /* 0x0000004400407202 */ /* 0x000fce0000000f00 */
[----:B------:R-:W-:Y:S05]  /*dd80*/  WARPSYNC.COLLECTIVE R73, `(.L_x_10464) ;  /* 0x0000000049087348 */ /* 0x000fea0003c00000 */
[----:B------:R0:W1:Y:S02]  /*dd90*/  SHFL.IDX P3, R68, R72, R71, R70 ;  /* 0x0000004748447389 */ /* 0x0000640000060046 */
[----:B01----:R-:W-:Y:S05]  /*dda0*/  ENDCOLLECTIVE ;  /* 0x000000000000791b */ /* 0x003fea0003800000 */
.L_x_10464:
[----:B------:R-:W-:Y:S02]  /*ddb0*/  MOV R72, R66 ;  /* 0x0000004200487202 */ /* 0x000fe40000000f00 */
[----:B------:R-:W-:-:S07]  /*ddc0*/  MOV R200, R68 ;  /* 0x0000004400c87202 */ /* 0x000fce0000000f00 */
[----:B------:R-:W-:Y:S05]  /*ddd0*/  WARPSYNC.COLLECTIVE R73, `(.L_x_10465) ;  /* 0x0000000049087348 */ /* 0x000fea0003c00000 */
[----:B------:R0:W1:Y:S02]  /*dde0*/  SHFL.IDX P3, R68, R72, R71, R70 ;  /* 0x0000004748447389 */ /* 0x0000640000060046 */
[----:B01----:R-:W-:Y:S05]  /*ddf0*/  ENDCOLLECTIVE ;  /* 0x000000000000791b */ /* 0x003fea0003800000 */
.L_x_10465:
[----:B------:R-:W-:Y:S02]  /*de00*/  MOV R72, R67 ;  /* 0x0000004300487202 */ /* 0x000fe40000000f00 */
[----:B------:R-:W-:-:S07]  /*de10*/  MOV R66, R68 ;  /* 0x0000004400427202 */ /* 0x000fce0000000f00 */
[----:B------:R-:W-:Y:S05]  /*de20*/  WARPSYNC.COLLECTIVE R73, `(.L_x_10466) ;  /* 0x0000000049087348 */ /* 0x000fea0003c00000 */
[----:B------:R0:W1:Y:S02]  /*de30*/  SHFL.IDX P3, R68, R72, R71, R70 ;  /* 0x0000004748447389 */ /* 0x0000640000060046 */
[----:B01----:R-:W-:Y:S05]  /*de40*/  ENDCOLLECTIVE ;  /* 0x000000000000791b */ /* 0x003fea0003800000 */
.L_x_10466:
[----:B------:R-:W-:Y:S01]  /*de50*/  MOV R67, R68 ;  /* 0x0000004400437202 */ /* 0x000fe20000000f00 */
[----:B------:R-:W-:Y:S06]  /*de60*/  BRA `(.L_x_10467) ;  /* 0xffffff7c00e87947 */ /* 0x000fec000383ffff */
.L_x_10331:
[----:B------:R-:W-:Y:S01]  /*de70*/  HFMA2 R69, -RZ, RZ, 0, 5.9604644775390625e-08 ;  /* 0x00000001ff457431 */ /* 0x000fe200000001ff */
[----:B------:R-:W-:Y:S02]  /*de80*/  MOV R68, R250 ;  /* 0x000000fa00447202 */ /* 0x000fe40000000f00 */
[----:B------:R-:W-:Y:S02]  /*de90*/  MOV R252, 0x1f ;  /* 0x0000001f00fc7802 */ /* 0x000fe40000000f00 */
[----:B------:R-:W-:-:S07]  /*dea0*/  MOV R73, 0xffffffff ;  /* 0xffffffff00497802 */ /* 0x000fce0000000f00 */
[----:B0-----:R-:W-:Y:S05]  /*deb0*/  WARPSYNC.COLLECTIVE R73, `(.L_x_10468) ;  /* 0x0000000049087348 */ /* 0x001fea0003c00000 */
[----:B------:R1:W2:Y:S02]  /*dec0*/  SHFL.DOWN P0, R251, R68, R69, R252 ;  /* 0x0800004544fb7389 */ /* 0x0002a400000000fc */
[----:B012---:R-:W-:Y:S05]  /*ded0*/  ENDCOLLECTIVE ;  /* 0x000000000000791b */ /* 0x007fea0003800000 */
.L_x_10468:
[----:B------:R-:W-:Y:S02]  /*dee0*/  MOV R68, R74 ;  /* 0x0000004a00447202 */ /* 0x000fe40000000f00 */
[----:B------:R-:W-:-:S07]  /*def0*/  MOV R247, R251 ;  /* 0x000000fb00f77202 */ /* 0x000fce0000000f00 */
[----:B------:R-:W-:Y:S05]  /*df00*/  WARPSYNC.COLLECTIVE R73, `(.L_x_10469) ;  /* 0x0000000049087348 */ /* 0x000fea0003c00000 */
[----:B------:R0:W1:Y:S02]  /*df10*/  SHFL.DOWN P0, R251, R68, R69, R252 ;  /* 0x0800004544fb7389 */ /* 0x00006400000000fc */
[----:B01----:R-:W-:Y:S05]  /*df20*/  ENDCOLLECTIVE ;  /* 0x000000000000791b */ /* 0x003fea0003800000 */
.L_x_10469:
[----:B------:R-:W-:Y:S02]  /*df30*/  MOV R68, R75 ;  /* 0x0000004b00447202 */ /* 0x000fe40000000f00 */
[----:B------:R-:W-:-:S07]  /*df40*/  MOV R245, R251 ;  /* 0x000000fb00f57202 */ /* 0x000fce0000000f00 */
[----:B------:R-:W-:Y:S05]  /*df50*/  WARPSYNC.COLLECTIVE R73, `(.L_x_10470) ;  /* 0x0000000049087348 */ /* 0x000fea0003c00000 */
[----:B------:R0:W1:Y:S02]  /*df60*/  SHFL.DOWN P0, R251, R68, R69, R252 ;  /* 0x0800004544fb7389 */ /* 0x00006400000000fc */
[----:B01----:R-:W-:Y:S05]  /*df70*/  ENDCOLLECTIVE ;  /* 0x000000000000791b */ /* 0x003fea0003800000 */
.L_x_10470:
[----:B------:R-:W-:Y:S02]  /*df80*/  MOV R68, R249 ;  /* 0x000000f900447202 */ /* 0x000fe40000000f00 */
[----:B------:R-:W-:-:S07]  /*df90*/  MOV R71, R251 ;  /* 0x000000fb00477202 */ /* 0x000fce0000000f00 */
[----:B------:R-:W-:Y:S05]  /*dfa0*/  WARPSYNC.COLLECTIVE R73, `(.L_x_10471) ;  /* 0x0000000049087348 */ /* 0x000fea0003c00000 */
[----:B------:R0:W1:Y:S02]  /*dfb0*/  SHFL.DOWN P0, R251, R68, R69, R252 ;  /* 0x0800004544fb7389 */ /* 0x00006400000000fc */
[----:B01----:R-:W-:Y:S05]  /*dfc0*/  ENDCOLLECTIVE ;  /* 0x000000000000791b */ /* 0x003fea0003800000 */
.L_x_10471:
[----:B------:R-:W-:Y:S05]  /*dfd0*/  BRA `(.L_x_10472) ;  /* 0xffffff9000d47947 */ /* 0x000fea000383ffff */
.L_x_10334:
        /* <DEDUP_REMOVED lines=8> */
.L_x_10474:
[----:B------:R-:W-:Y:S05]  /*e060*/  BSYNC B1 ;  /* 0x0000000000017941 */ /* 0x000fea0003800000 */
.L_x_10473:
        /* <DEDUP_REMOVED lines=8> */
.L_x_10475:
[----:B------:R-:W-:Y:S02]  /*e0f0*/  MOV R68, R75 ;  /* 0x0000004b00447202 */ /* 0x000fe40000000f00 */
[----:B------:R-:W-:-:S07]  /*e100*/  MOV R245, R251 ;  /* 0x000000fb00f57202 */ /* 0x000fce0000000f00 */
[----:B------:R-:W-:Y:S05]  /*e110*/  WARPSYNC.COLLECTIVE R73, `(.L_x_10476) ;  /* 0x0000000049087348 */ /* 0x000fea0003c00000 */
[----:B------:R0:W1:Y:S02]  /*e120*/  SHFL.DOWN P0, R251, R68, R69, R252 ;  /* 0x0800004544fb7389 */ /* 0x00006400000000fc */
[----:B01----:R-:W-:Y:S05]  /*e130*/  ENDCOLLECTIVE ;  /* 0x000000000000791b */ /* 0x003fea0003800000 */
.L_x_10476:
[----:B------:R-:W-:Y:S02]  /*e140*/  MOV R68, R249 ;  /* 0x000000f900447202 */ /* 0x000fe40000000f00 */
[----:B------:R-:W-:-:S07]  /*e150*/  MOV R247, R251 ;  /* 0x000000fb00f77202 */ /* 0x000fce0000000f00 */
[----:B------:R-:W-:Y:S05]  /*e160*/  WARPSYNC.COLLECTIVE R73, `(.L_x_10477) ;  /* 0x0000000049087348 */ /* 0x000fea0003c00000 */
[----:B------:R0:W1:Y:S02]  /*e170*/  SHFL.DOWN P0, R251, R68, R69, R252 ;  /* 0x0800004544fb7389 */ /* 0x00006400000000fc */
[----:B01----:R-:W-:Y:S05]  /*e180*/  ENDCOLLECTIVE ;  /* 0x000000000000791b */ /* 0x003fea0003800000 */
.L_x_10477:
[----:B------:R-:W-:Y:S05]  /*e190*/  BRA `(.L_x_10478) ;  /* 0xffffff9000b47947 */ /* 0x000fea000383ffff */
.L_x_10337:
        /* <DEDUP_REMOVED lines=8> */
.L_x_10480:
[----:B------:R-:W-:Y:S05]  /*e220*/  BSYNC B1 ;  /* 0x0000000000017941 */ /* 0x000fea0003800000 */
.L_x_10479:
        /* <DEDUP_REMOVED lines=8> */
.L_x_10481:
[----:B------:R-:W-:Y:S02]  /*e2b0*/  MOV R68, R75 ;  /* 0x0000004b00447202 */ /* 0x000fe40000000f00 */
[----:B------:R-:W-:-:S07]  /*e2c0*/  MOV R245, R251 ;  /* 0x000000fb00f57202 */ /* 0x000fce0000000f00 */
[----:B------:R-:W-:Y:S05]  /*e2d0*/  WARPSYNC.COLLECTIVE R73, `(.L_x_10482) ;  /* 0x0000000049087348 */ /* 0x000fea0003c00000 */
[----:B------:R0:W1:Y:S02]  /*e2e0*/  SHFL.DOWN P0, R251, R68, R69, R252 ;  /* 0x0800004544fb7389 */ /* 0x00006400000000fc */
[----:B01----:R-:W-:Y:S05]  /*e2f0*/  ENDCOLLECTIVE ;  /* 0x000000000000791b */ /* 0x003fea0003800000 */
.L_x_10482:
[----:B------:R-:W-:Y:S02]  /*e300*/  MOV R68, R249 ;  /* 0x000000f900447202 */ /* 0x000fe40000000f00 */
[----:B------:R-:W-:-:S07]  /*e310*/  MOV R247, R251 ;  /* 0x000000fb00f77202 */ /* 0x000fce0000000f00 */
[----:B------:R-:W-:Y:S05]  /*e320*/  WARPSYNC.COLLECTIVE R73, `(.L_x_10483) ;  /* 0x0000000049087348 */ /* 0x000fea0003c00000 */
[----:B------:R0:W1:Y:S02]  /*e330*/  SHFL.DOWN P0, R251, R68, R69, R252 ;  /* 0x0800004544fb7389 */ /* 0x00006400000000fc */
[----:B01----:R-:W-:Y:S05]  /*e340*/  ENDCOLLECTIVE ;  /* 0x000000000000791b */ /* 0x003fea0003800000 */
.L_x_10483:
[----:B------:R-:W-:Y:S05]  /*e350*/  BRA `(.L_x_10484) ;  /* 0xffffff9000947947 */ /* 0x000fea000383ffff */
.L_x_10340:
        /* <DEDUP_REMOVED lines=8> */
.L_x_10486:
[----:B------:R-:W-:Y:S05]  /*e3e0*/  BSYNC B1 ;  /* 0x0000000000017941 */ /* 0x000fea0003800000 */
.L_x_10485:
        /* <DEDUP_REMOVED lines=8> */
.L_x_10487:
[----:B------:R-:W-:Y:S02]  /*e470*/  MOV R68, R75 ;  /* 0x0000004b00447202 */ /* 0x000fe40000000f00 */
[----:B------:R-:W-:-:S07]  /*e480*/  MOV R245, R251 ;  /* 0x000000fb00f57202 */ /* 0x000fce0000000f00 */
[----:B------:R-:W-:Y:S05]  /*e490*/  WARPSYNC.COLLECTIVE R73, `(.L_x_10488) ;  /* 0x0000000049087348 */ /* 0x000fea0003c00000 */
[----:B------:R0:W1:Y:S02]  /*e4a0*/  SHFL.DOWN P0, R251, R68, R69, R252 ;  /* 0x0800004544fb7389 */ /* 0x00006400000000fc */
[----:B01----:R-:W-:Y:S05]  /*e4b0*/  ENDCOLLECTIVE ;  /* 0x000000000000791b */ /* 0x003fea0003800000 */
.L_x_10488:
[----:B------:R-:W-:Y:S02]  /*e4c0*/  MOV R68, R249 ;  /* 0x000000f900447202 */ /* 0x000fe40000000f00 */
[----:B------:R-:W-:-:S07]  /*e4d0*/  MOV R247, R251 ;  /* 0x000000fb00f77202 */ /* 0x000fce0000000f00 */
[----:B------:R-:W-:Y:S05]  /*e4e0*/  WARPSYNC.COLLECTIVE R73, `(.L_x_10489) ;  /* 0x0000000049087348 */ /* 0x000fea0003c00000 */
[----:B------:R0:W1:Y:S02]  /*e4f0*/  SHFL.DOWN P0, R251, R68, R69, R252 ;  /* 0x0800004544fb7389 */ /* 0x00006400000000fc */
[----:B01----:R-:W-:Y:S05]  /*e500*/  ENDCOLLECTIVE ;  /* 0x000000000000791b */ /* 0x003fea0003800000 */
.L_x_10489:
[----:B------:R-:W-:Y:S05]  /*e510*/  BRA `(.L_x_10490) ;  /* 0xffffff9000747947 */ /* 0x000fea000383ffff */
.L_x_10343:
        /* <DEDUP_REMOVED lines=8> */
.L_x_10492:
[----:B------:R-:W-:Y:S05]  /*e5a0*/  BSYNC B1 ;  /* 0x0000000000017941 */ /* 0x000fea0003800000 */
.L_x_10491:
        /* <DEDUP_REMOVED lines=8> */
.L_x_10493:
[----:B------:R-:W-:Y:S02]  /*e630*/  MOV R68, R75 ;  /* 0x0000004b00447202 */ /* 0x000fe40000000f00 */
[----:B------:R-:W-:-:S07]  /*e640*/  MOV R245, R251 ;  /* 0x000000fb00f57202 */ /* 0x000fce0000000f00 */
[----:B------:R-:W-:Y:S05]  /*e650*/  WARPSYNC.COLLECTIVE R73, `(.L_x_10494) ;  /* 0x0000000049087348 */ /* 0x000fea0003c00000 */
[----:B------:R0:W1:Y:S02]  /*e660*/  SHFL.DOWN P0, R251, R68, R69, R252 ;  /* 0x0800004544fb7389 */ /* 0x00006400000000fc */
[----:B01----:R-:W-:Y:S05]  /*e670*/  ENDCOLLECTIVE ;  /* 0x000000000000791b */ /* 0x003fea0003800000 */
.L_x_10494:
[----:B------:R-:W-:Y:S02]  /*e680*/  MOV R68, R249 ;  /* 0x000000f900447202 */ /* 0x000fe40000000f00 */
[----:B------:R-:W-:-:S07]  /*e690*/  MOV R247, R251 ;  /* 0x000000fb00f77202 */ /* 0x000fce0000000f00 */
[----:B------:R-:W-:Y:S05]  /*e6a0*/  WARPSYNC.COLLECTIVE R73, `(.L_x_10495) ;  /* 0x0000000049087348 */ /* 0x000fea0003c00000 */
[----:B------:R0:W1:Y:S02]  /*e6b0*/  SHFL.DOWN P0, R251, R68, R69, R252 ;  /* 0x0800004544fb7389 */ /* 0x00006400000000fc */
[----:B01----:R-:W-:Y:S05]  /*e6c0*/  ENDCOLLECTIVE ;  /* 0x000000000000791b */ /* 0x003fea0003800000 */
.L_x_10495:
[----:B------:R-:W-:Y:S05]  /*e6d0*/  BRA `(.L_x_10496) ;  /* 0xffffff9000547947 */ /* 0x000fea000383ffff */
.L_x_10346:
        /* <DEDUP_REMOVED lines=8> */
.L_x_10498:
[----:B------:R-:W-:Y:S05]  /*e760*/  BSYNC B1 ;  /* 0x0000000000017941 */ /* 0x000fea0003800000 */
.L_x_10497:
        /* <DEDUP_REMOVED lines=8> */
.L_x_10499:
[----:B------:R-:W-:Y:S02]  /*e7f0*/  MOV R72, R75 ;  /* 0x0000004b00487202 */ /* 0x000fe40000000f00 */
[----:B------:R-:W-:-:S07]  /*e800*/  MOV R246, R68 ;  /* 0x0000004400f67202 */ /* 0x000fce0000000f00 */
[----:B------:R-:W-:Y:S05]  /*e810*/  WARPSYNC.COLLECTIVE R73, `(.L_x_10500) ;  /* 0x0000000049087348 */ /* 0x000fea0003c00000 */
[----:B------:R0:W1:Y:S02]  /*e820*/  SHFL.IDX P3, R68, R72, R71, R70 ;  /* 0x0000004748447389 */ /* 0x0000640000060046 */
[----:B01----:R-:W-:Y:S05]  /*e830*/  ENDCOLLECTIVE ;  /* 0x000000000000791b */ /* 0x003fea0003800000 */
.L_x_10500:
        /* <DEDUP_REMOVED lines=15> */
.L_x_10501:
[----:B------:R-:W-:Y:S02]  /*e930*/  MOV R252, 0x1f ;  /* 0x0000001f00fc7802 */ /* 0x000fe40000000f00 */
[----:B------:R-:W-:Y:S01]  /*e940*/  MOV R72, R60 ;  /* 0x0000003c00487202 */ /* 0x000fe20000000f00 */
[----:B------:R-:W-:Y:S01]  /*e950*/  FADD.FTZ R247, R68, R247 ;  /* 0x000000f744f77221 */ /* 0x000fe20000010000 */
[----:B------:R-:W-:-:S07]  /*e960*/  MOV R68, R250 ;  /* 0x000000fa00447202 */ /* 0x000fce0000000f00 */
[----:B------:R-:W-:Y:S05]  /*e970*/  WARPSYNC.COLLECTIVE R73, `(.L_x_10502) ;  /* 0x0000000049087348 */ /* 0x000fea0003c00000 */
[----:B------:R0:W1:Y:S02]  /*e980*/  SHFL.DOWN P0, R251, R68, R69, R252 ;  /* 0x0800004544fb7389 */ /* 0x00006400000000fc */
[----:B01----:R-:W-:Y:S05]  /*e990*/  ENDCOLLECTIVE ;  /* 0x000000000000791b */ /* 0x003fea0003800000 */
.L_x_10502:
[----:B------:R-:W-:Y:S02]  /*e9a0*/  MOV R68, R74 ;  /* 0x0000004a00447202 */ /* 0x000fe40000000f00 */
[----:B------:R-:W-:-:S07]  /*e9b0*/  MOV R250, R251 ;  /* 0x000000fb00fa7202 */ /* 0x000fce0000000f00 */
[----:B------:R-:W-:Y:S05]  /*e9c0*/  WARPSYNC.COLLECTIVE R73, `(.L_x_10503) ;  /* 0x0000000049087348 */ /* 0x000fea0003c00000 */
[----:B------:R0:W1:Y:S02]  /*e9d0*/  SHFL.DOWN P0, R251, R68, R69, R252 ;  /* 0x0800004544fb7389 */ /* 0x00006400000000fc */
[----:B01----:R-:W-:Y:S05]  /*e9e0*/  ENDCOLLECTIVE ;  /* 0x000000000000791b */ /* 0x003fea0003800000 */
.L_x_10503:
[----:B------:R-:W-:Y:S02]  /*e9f0*/  MOV R68, R75 ;  /* 0x0000004b00447202 */ /* 0x000fe40000000f00 */
[----:B------:R-:W-:-:S07]  /*ea00*/  MOV R74, R251 ;  /* 0x000000fb004a7202 */ /* 0x000fce0000000f00 */
[----:B------:R-:W-:Y:S05]  /*ea10*/  WARPSYNC.COLLECTIVE R73, `(.L_x_10504) ;  /* 0x0000000049087348 */ /* 0x000fea0003c00000 */
[----:B------:R0:W1:Y:S02]  /*ea20*/  SHFL.DOWN P0, R251, R68, R69, R252 ;  /* 0x0800004544fb7389 */ /* 0x00006400000000fc */
[----:B01----:R-:W-:Y:S05]  /*ea30*/  ENDCOLLECTIVE ;  /* 0x000000000000791b */ /* 0x003fea0003800000 */
.L_x_10504:
[----:B------:R-:W-:Y:S02]  /*ea40*/  MOV R68, R249 ;  /* 0x000000f900447202 */ /* 0x000fe40000000f00 */
[----:B------:R-:W-:-:S07]  /*ea50*/  MOV R75, R251 ;  /* 0x000000fb004b7202 */ /* 0x000fce0000000f00 */
[----:B------:R-:W-:Y:S05]  /*ea60*/  WARPSYNC.COLLECTIVE R73, `(.L_x_10505) ;  /* 0x0000000049087348 */ /* 0x000fea0003c00000 */
[----:B------:R0:W1:Y:S02]  /*ea70*/  SHFL.DOWN P0, R251, R68, R69, R252 ;  /* 0x0800004544fb7389 */ /* 0x00006400000000fc */
[----:B01----:R-:W-:Y:S05]  /*ea80*/  ENDCOLLECTIVE ;  /* 0x000000000000791b */ /* 0x003fea0003800000 */
.L_x_10505:
[----:B------:R-:W-:Y:S05]  /*ea90*/  WARPSYNC.COLLECTIVE R73, `(.L_x_10506) ;  /* 0x0000000049087348 */ /* 0x000fea0003c00000 */
[----:B------:R0:W1:Y:S02]  /*eaa0*/  SHFL.IDX P3, R68, R72, R71, R70 ;  /* 0x0000004748447389 */ /* 0x0000640000060046 */
[----:B01----:R-:W-:Y:S05]  /*eab0*/  ENDCOLLECTIVE ;  /* 0x000000000000791b */ /* 0x003fea0003800000 */
.L_x_10506:
[----:B------:R-:W-:Y:S02]  /*eac0*/  MOV R72, R61 ;  /* 0x0000003d00487202 */ /* 0x000fe40000000f00 */
[----:B------:R-:W-:Y:S02]  /*ead0*/  MOV R249, R251 ;  /* 0x000000fb00f97202 */ /* 0x000fe40000000f00 */
[----:B------:R-:W-:-:S07]  /*eae0*/  MOV R252, R68 ;  /* 0x0000004400fc7202 */ /* 0x000fce0000000f00 */
[----:B------:R-:W-:Y:S05]  /*eaf0*/  WARPSYNC.COLLECTIVE R73, `(.L_x_10507) ;  /* 0x0000000049087348 */ /* 0x000fea0003c00000 */
[----:B------:R0:W1:Y:S02]  /*eb00*/  SHFL.IDX P3, R68, R72, R71, R70 ;  /* 0x0000004748447389 */ /* 0x0000640000060046 */
[----:B01----:R-:W-:Y:S05]  /*eb10*/  ENDCOLLECTIVE ;  /* 0x000000000000791b */ /* 0x003fea0003800000 */
.L_x_10507:
[----:B------:R-:W-:Y:S02]  /*eb20*/  MOV R72, R62 ;  /* 0x0000003e00487202 */ /* 0x000fe40000000f00 */
[----:B------:R-:W-:-:S07]  /*eb30*/  MOV R69, R68 ;  /* 0x0000004400457202 */ /* 0x000fce0000000f00 */
[----:B------:R-:W-:Y:S05]  /*eb40*/  WARPSYNC.COLLECTIVE R73, `(.L_x_10508) ;  /* 0x0000000049087348 */ /* 0x000fea0003c00000 */
[----:B------:R0:W1:Y:S02]  /*eb50*/  SHFL.IDX P3, R68, R72, R71, R70 ;  /* 0x0000004748447389 */ /* 0x0000640000060046 */
[----:B01----:R-:W-:Y:S05]  /*eb60*/  ENDCOLLECTIVE ;  /* 0x000000000000791b */ /* 0x003fea0003800000 */
.L_x_10508:
[----:B------:R-:W-:Y:S02]  /*eb70*/  MOV R72, R63 ;  /* 0x0000003f00487202 */ /* 0x000fe40000000f00 */
[----:B------:R-:W-:-:S07]  /*eb80*/  MOV R251, R68 ;  /* 0x0000004400fb7202 */ /* 0x000fce0000000f00 */
[----:B------:R-:W-:Y:S05]  /*eb90*/  WARPSYNC.COLLECTIVE R73, `(.L_x_10509) ;  /* 0x0000000049087348 */ /* 0x000fea0003c00000 */
[----:B------:R0:W1:Y:S02]  /*eba0*/  SHFL.IDX P3, R68, R72, R71, R70 ;  /* 0x0000004748447389 */ /* 0x0000640000060046 */
[----:B01----:R-:W-:Y:S05]  /*ebb0*/  ENDCOLLECTIVE ;  /* 0x000000000000791b */ /* 0x003fea0003800000 */
.L_x_10509:
[----:B------:R-:W-:Y:S02]  /*ebc0*/  MOV R71, R68 ;  /* 0x0000004400477202 */ /* 0x000fe40000000f00 */
[----:B------:R-:W-:Y:S01]  /*ebd0*/  MOV R68, R252 ;  /* 0x000000fc00447202 */ /* 0x000fe20000000f00 */
[----:B------:R-:W-:Y:S06]  /*ebe0*/  BRA `(.L_x_10510) ;  /* 0xffffff8c00ac7947 */ /* 0x000fec000383ffff */
.L_x_10511:
        /* <DEDUP_REMOVED lines=9> */
.L_x_18718:


//--------------------- .text._Z25selective_scan_bwd_kernelI32Selective_Scan_bwd_kernel_traitsILi64ELi16ELb1ELb0ELb1ELb1ELb1EN3c108BFloat16ENS1_7complexIfEEEEv12SSMParamsBwd --------------------------
	.section	.text._Z25selective_scan_bwd_kernelI32Selective_Scan_bwd_kernel_traitsILi64ELi16ELb1ELb0ELb1ELb1ELb1EN3c108BFloat16ENS1_7complexIfEEEEv12SSMParamsBwd,"ax",@progbits
	.align	128
        .global         _Z25selective_scan_bwd_kernelI32Selective_Scan_bwd_kernel_traitsILi64ELi16ELb1ELb0ELb1ELb1ELb1EN3c108BFloat16ENS1_7complexIfEEEEv12SSMParamsBwd
        .type           _Z25selective_scan_bwd_kernelI32Selective_Scan_bwd_kernel_traitsILi64ELi16ELb1ELb0ELb1ELb1ELb1EN3c108BFloat16ENS1_7complexIfEEEEv12SSMParamsBwd,@function
        .size           _Z25selective_scan_bwd_kernelI32Selective_Scan_bwd_kernel_traitsILi64ELi16ELb1ELb0ELb1ELb1ELb1EN3c108BFloat16ENS1_7complexIfEEEEv12SSMParamsBwd,(.L_x_18719 - _Z25selective_scan_bwd_kernelI32Selective_Scan_bwd_kernel_traitsILi64ELi16ELb1ELb0ELb1ELb1ELb1EN3c108BFloat16ENS1_7complexIfEEEEv12SSMParamsBwd)
        .other          _Z25selective_scan_bwd_kernelI32Selective_Scan_bwd_kernel_traitsILi64ELi16ELb1ELb0ELb1ELb1ELb1EN3c108BFloat16ENS1_7complexIfEEEEv12SSMParamsBwd,@"STO_CUDA_ENTRY STV_DEFAULT"
_Z25selective_scan_bwd_kernelI32Selective_Scan_bwd_kernel_traitsILi64ELi16ELb1ELb0ELb1ELb1ELb1EN3c108BFloat16ENS1_7complexIfEEEEv12SSMParamsBwd:
.text._Z25selective_scan_bwd_kernelI32Selective_Scan_bwd_kernel_traitsILi64ELi16ELb1ELb0ELb1ELb1ELb1EN3c108BFloat16ENS1_7complexIfEEEEv12SSMParamsBwd:
        /* <DEDUP_REMOVED lines=31> */
[----:B------:R-:W-:Y:S01]  /*01f0*/  CS2R R114, SRZ ;  /* 0x0000000000727805 */ /* 0x000fe2000001ff00 */
        /* <DEDUP_REMOVED lines=15> */
[----:B------:R-:W-:Y:S02]  /*02f0*/  USHF.R.S32.HI UR21, URZ, 0x1f, UR17 ;  /* 0x0000001fff157899 */ /* 0x000fe40008011411 */
[----:B------:R-:W-:Y:S02]  /*0300*/  UIADD3 UR16, UP0, UPT, UR17, UR16, URZ ;  /* 0x0000001011107290 */ /* 0x000fe4000ff1e0ff */
[----:B------:R-:W-:Y:S01]  /*0310*/  UIADD3 UR18, UP2, UPT, UR17, UR18, URZ ;  /* 0x0000001211127290 */ /* 0x000fe2000ff5e0ff */
[----:B----4-:R-:W3:Y:S01]  /*0320*/  MUFU.RCP R0, R0 ;  /* 0x0000000000007308 */ /* 0x010ee20000001000 */
[----:B------:R-:W-:-:S02]  /*0330*/  UIADD3.X UR20, UPT, UPT, UR21, UR20, URZ, UP0, !UPT ;  /* 0x0000001415147290 */ /* 0x000fc400087fe4ff */
[----:B0-----:R-:W-:Y:S01]  /*0340*/  ULEA UR10, UP3, UR18, UR10, 0x1 ;  /* 0x0000000a120a7291 */ /* 0x001fe2000f8608ff */
[----:B------:R-:W0:Y:S01]  /*0350*/  LDCU.64 UR12, c[0x0][0x4d8] ;  /* 0x00009b00ff0c77ac */ /* 0x000e220008000a00 */
[----:B------:R-:W4:Y:S01]  /*0360*/  LDCU.64 UR6, c[0x0][0x3d0] ;  /* 0x00007a00ff0677ac */ /* 0x000f220008000a00 */
[----:B---3--:R-:W-:Y:S02]  /*0370*/  IADD3 R2, PT, PT, R0, 0xffffffe, RZ ;  /* 0x0ffffffe00027810 */ /* 0x008fe40007ffe0ff */
[----:B------:R-:W-:-:S04]  /*0380*/  IABS R0, UR25 ;  /* 0x0000001900007c13 */ /* 0x000fc80008000000 */
[----:B------:R-:W3:Y:S01]  /*0390*/  F2I.FTZ.U32.TRUNC.NTZ R2, R2 ;  /* 0x0000000200027305 */ /* 0x000ee2000021f000 */
[----:B------:R-:W-:Y:S02]  /*03a0*/  R2UR UR24, R0 ;  /* 0x00000000001872ca */ /* 0x000fe400000e0000 */
[----:B---3--:R-:W-:-:S13]  /*03b0*/  R2UR UR5, R2 ;  /* 0x00000000020572ca */ /* 0x008fda00000e0000 */
        /* <DEDUP_REMOVED lines=9> */
[----:B--2---:R-:W-:-:S02]  /*0450*/  UIMAD.WIDE.U32 UR4, UR32, UR14, URZ ;  /* 0x0000000e200472a5 */ /* 0x004fc4000f8e00ff */
[----:B------:R-:W-:Y:S02]  /*0460*/  UIADD3 UR8, UPT, UPT, -UR16, URZ, URZ ;  /* 0x000000ff10087290 */ /* 0x000fe4000fffe1ff */
[----:B------:R-:W-:Y:S02]  /*0470*/  UIMAD UR5, UR32, UR15, UR5 ;  /* 0x0000000f200572a4 */ /* 0x000fe4000f8e0205 */
[----:B------:R-:W-:Y:S02]  /*0480*/  UIMAD UR14, UR29, UR8, UR24 ;  /* 0x000000081d0e72a4 */ /* 0x000fe4000f8e0218 */
[----:B-1----:R-:W-:Y:S02]  /*0490*/  UIMAD.WIDE.U32 UR4, UR25, UR30, UR4 ;  /* 0x0000001e190472a5 */ /* 0x002fe4000f8e0004 */
[----:B------:R-:W-:Y:S02]  /*04a0*/  UISETP.GT.U32.AND UP2, UPT, UR29, UR14, UPT ;  /* 0x0000000e1d00728c */ /* 0x000fe4000bf44070 */
[----:B0-----:R-:W-:-:S02]  /*04b0*/  USHF.R.U64 UR15, UR12, 0x1, UR13 ;  /* 0x000000010c0f7899 */ /* 0x001fc4000800120d */
[----:B------:R-:W-:Y:S02]  /*04c0*/  UIMAD UR12, UR25, UR31, UR5 ;  /* 0x0000001f190c72a4 */ /* 0x000fe4000f8e0205 */
[----:B------:R-:W-:Y:S02]  /*04d0*/  ULOP3.LUT UR5, UR25, UR28, URZ, 0x3c, !UPT ;  /* 0x0000001c19057292 */ /* 0x000fe4000f8e3cff */
[----:B----4-:R-:W-:Y:S02]  /*04e0*/  UIMAD.WIDE.U32 UR8, UR32, UR6, URZ ;  /* 0x00000006200872a5 */ /* 0x010fe4000f8e00ff */
[----:B------:R-:W-:Y:S02]  /*04f0*/  UISETP.NE.AND UP1, UPT, UR28, URZ, UPT ;  /* 0x000000ff1c00728c */ /* 0x000fe4000bf25270 */
[----:B------:R-:W-:Y:S02]  /*0500*/  @!UP2 UIADD3 UR14, UPT, UPT, UR14, -UR29, URZ ;  /* 0x8000001d0e0ea290 */ /* 0x000fe4000fffe0ff */
[----:B------:R-:W-:-:S02]  /*0510*/  @!UP2 UIADD3 UR16, UPT, UPT, UR16, 0x1, URZ ;  /* 0x000000011010a890 */ /* 0x000fc4000fffe0ff */
[----:B------:R-:W-:Y:S02]  /*0520*/  UISETP.GE.U32.AND UP0, UPT, UR14, UR29, UPT ;  /* 0x0000001d0e00728c */ /* 0x000fe4000bf06070 */
[----:B------:R-:W-:Y:S02]  /*0530*/  UISETP.GE.AND UP2, UPT, UR5, URZ, UPT ;  /* 0x000000ff0500728c */ /* 0x000fe4000bf46270 */
[----:B------:R-:W-:Y:S01]  /*0540*/  UIMAD UR9, UR32, UR7, UR9 ;  /* 0x00000007200972a4 */ /* 0x000fe2000f8e0209 */
[----:B------:R-:W0:Y:S01]  /*0550*/  LDCU.64 UR6, c[0x0][0x3e8] ;  /* 0x00007d00ff0677ac */ /* 0x000e220008000a00 */
[----:B------:R-:W1:Y:S05]  /*0560*/  LDCU.64 UR30, c[0x0][0x4e0] ;  /* 0x00009c00ff1e77ac */ /* 0x000e6a0008000a00 */
[----:B------:R-:W-:-:S02]  /*0570*/  @UP0 UIADD3 UR16, UPT, UPT, UR16, 0x1, URZ ;  /* 0x0000000110100890 */ /* 0x000fc4000fffe0ff */
[----:B------:R-:W-:Y:S02]  /*0580*/  UISETP.NE.U32.AND UP0, UPT, UR36, URZ, UPT ;  /* 0x000000ff2400728c */ /* 0x000fe4000bf05070 */
[----:B------:R-:W-:Y:S02]  /*0590*/  UIADD3 UR4, UP3, UPT, UR17, UR4, URZ ;  /* 0x0000000411047290 */ /* 0x000fe4000ff7e0ff */
[----:B------:R-:W-:Y:S02]  /*05a0*/  UISETP.NE.AND.EX UP0, UPT, UR37, URZ, UPT, UP0 ;  /* 0x000000ff2500728c */ /* 0x000fe4000bf05300 */
[----:B------:R-:W-:Y:S02]  /*05b0*/  @!UP2 UIADD3 UR16, UPT, UPT, -UR16, URZ, URZ ;  /* 0x000000ff1010a290 */ /* 0x000fe4000fffe1ff */
[----:B------:R-:W-:Y:S02]  /*05c0*/  UIADD3.X UR12, UPT, UPT, UR21, UR12, URZ, UP3, !UPT ;  /* 0x0000000c150c7290 */ /* 0x000fe40009ffe4ff */
[----:B------:R-:W-:-:S02]  /*05d0*/  ULEA UR21, UP2, UR4, UR34, 0x1 ;  /* 0x0000002204157291 */ /* 0x000fc4000f8408ff */
[----:B------:R-:W-:Y:S02]  /*05e0*/  @!UP1 ULOP3.LUT UR16, URZ, UR28, URZ, 0x33, !UPT ;  /* 0x0000001cff109292 */ /* 0x000fe4000f8e33ff */
[----:B------:R-:W-:Y:S01]  /*05f0*/  ULEA.HI.X UR12, UR4, UR35, UR12, 0x1, UP2 ;  /* 0x00000023040c7291 */ /* 0x000fe200090f0c0c */
[----:B------:R-:W2:Y:S01]  /*0600*/  @UP0 LDCU UR14, c[0x0][0x384] ;  /* 0x00007080ff0e07ac */ /* 0x000ea20008000800 */
[----:B------:R-:W-:Y:S02]  /*0610*/  USHF.R.S32.HI UR4, URZ, 0x1f, UR16 ;  /* 0x0000001fff047899 */ /* 0x000fe40008011410 */
[----:B0-----:R-:W-:Y:S02]  /*0620*/  UIMAD.WIDE.U32 UR8, UR16, UR6, UR8 ;  /* 0x00000006100872a5 */ /* 0x001fe4000f8e0008 */
[----:B------:R-:W-:Y:S01]  /*0630*/  UIMAD UR5, UR4, UR6, URZ ;  /* 0x00000006040572a4 */ /* 0x000fe2000f8e02ff */
[----:B------:R-:W0:Y:S01]  /*0640*/  LDCU.64 UR28, c[0x0][0x540] ;  /* 0x0000a800ff1c77ac */ /* 0x000e220008000a00 */
[----:B-1----:R-:W-:Y:S01]  /*0650*/  UIMAD UR6, UR4, UR30, URZ ;  /* 0x0000001e040672a4 */ /* 0x002fe2000f8e02ff */
[----:B------:R-:W1:Y:S01]  /*0660*/  @UP0 LDCU UR18, c[0x0][0x38c] ;  /* 0x00007180ff1207ac */ /* 0x000e620008000800 */
[----:B------:R-:W3:Y:S01]  /*0670*/  LDCU.64 UR34, c[0x0][0x450] ;  /* 0x00008a00ff2277ac */ /* 0x000ee20008000a00 */
[----:B------:R-:W-:-:S02]  /*0680*/  UIMAD UR7, UR16, UR7, UR5 ;  /* 0x00000007100772a4 */ /* 0x000fc4000f8e0205 */
[----:B------:R-:W-:Y:S02]  /*0690*/  UIMAD.WIDE.U32 UR4, UR16, UR30, URZ ;  /* 0x0000001e100472a5 */ /* 0x000fe4000f8e00ff */
[----:B------:R-:W-:Y:S01]  /*06a0*/  UIMAD UR16, UR16, UR31, UR6 ;  /* 0x0000001f101072a4 */ /* 0x000fe2000f8e0206 */
[----:B------:R-:W4:Y:S01]  /*06b0*/  @UP0 LDCU.64 UR30, c[0x0][0x480] ;  /* 0x00009000ff1e07ac */ /* 0x000f220008000a00 */
[----:B------:R-:W-:Y:S02]  /*06c0*/  ULEA UR6, UR22, 0xfffff800, 0xb ;  /* 0xfffff80016067891 */ /* 0x000fe4000f8e58ff */
[----:B------:R-:W-:Y:S02]  /*06d0*/  USHF.R.U32.HI UR13, URZ, 0x1, UR13 ;  /* 0x00000001ff0d7899 */ /* 0x000fe4000801160d */
[----:B------:R-:W-:Y:S02]  /*06e0*/  UIADD3 UR5, UPT, UPT, UR5, UR16, URZ ;  /* 0x0000001005057290 */ /* 0x000fe4000fffe0ff */
[----:B------:R-:W-:-:S02]  /*06f0*/  UIADD3 UR24, UP1, UPT, UR6, UR8, URZ ;  /* 0x0000000806187290 */ /* 0x000fc4000ff3e0ff */
[----:B--2---:R-:W-:Y:S02]  /*0700*/  @UP0 UIMAD UR8, UR32, UR14, UR25 ;  /* 0x0000000e200802a4 */ /* 0x004fe4000f8e0219 */
[----:B------:R-:W-:Y:S02]  /*0710*/  UIADD3 UR7, UPT, UPT, UR9, UR7, URZ ;  /* 0x0000000709077290 */ /* 0x000fe4000fffe0ff */
[----:B------:R-:W-:Y:S02]  /*0720*/  UIMAD UR13, UR13, UR32, URZ ;  /* 0x000000200d0d72a4 */ /* 0x000fe4000f8e02ff */
[----:B------:R-:W-:Y:S02]  /*0730*/  UIMAD.WIDE.U32 UR4, UR32, UR15, UR4 ;  /* 0x0000000f200472a5 */ /* 0x000fe4000f8e0004 */
[----:B------:R-:W-:Y:S02]  /*0740*/  @UP0 UIMAD UR8, UR8, UR22, URZ ;  /* 0x00000016080802a4 */ /* 0x000fe4000f8e02ff */
[----:B------:R-:W-:-:S02]  /*0750*/  ULEA.HI.X.SX32 UR6, UR6, UR7, 0x1, UP1 ;  /* 0x0000000706067291 */ /* 0x000fc400088f0eff */
[----:B------:R-:W-:Y:S02]  /*0760*/  UIADD3 UR17, UPT, UPT, UR5, UR13, URZ ;  /* 0x0000000d05117290 */ /* 0x000fe4000fffe0ff */
[----:B0-----:R-:W-:Y:S02]  /*0770*/  ULEA UR16, UP1, UR4, UR28, 0x3 ;  /* 0x0000001c04107291 */ /* 0x001fe4000f8218ff */
[----:B-1----:R-:W-:Y:S02]  /*0780*/  @UP0 UIMAD UR8, UR8, UR18, URZ ;  /* 0x00000012080802a4 */ /* 0x002fe4000f8e02ff */
        /* <DEDUP_REMOVED lines=15> */
[----:B------:R-:W-:Y:S01]  /*0880*/  CS2R R114, SRZ ;  /* 0x0000000000727805 */ /* 0x000fe2000001ff00 */
[----:B------:R-:W2:Y:S01]  /*0890*/  LDCU UR18, c[0x0][0x394] ;  /* 0x00007280ff1277ac */ /* 0x000ea20008000800 */
[----:B------:R-:W-:Y:S01]  /*08a0*/  UMOV UR22, UR12 ;  /* 0x0000000c00167c82 */ /* 0x000fe20008000000 */
        /* <DEDUP_REMOVED lines=31> */
.L_x_10646:
        /* <DEDUP_REMOVED lines=66> */
[----:B0-----:R-:W-:Y:S02]  /*0ec0*/  MOV R21, 0x3e800000 ;  /* 0x3e80000000157802 */ /* 0x001fe40000000f00 */
        /* <DEDUP_REMOVED lines=28> */
.L_x_10514:
[----:B------:R-:W-:Y:S05]  /*1090*/  BSYNC.RECONVERGENT B0 ;  /* 0x0000000000007941 */ /* 0x000fea0003800200 */
.L_x_10513:
[----:B------:R-:W-:Y:S01]  /*10a0*/  SHF.L.U32 R17, R17, 0x10, RZ ;  /* 0x0000001011117819 */ /* 0x000fe200000006ff */
[----:B------:R-:W-:Y:S01]  /*10b0*/  BSSY.RECONVERGENT B0, `(.L_x_10515) ;  /* 0x0000022000007945 */ /* 0x000fe20003800200 */
[----:B------:R-:W-:-:S03]  /*10c0*/  FSETP.GTU.FTZ.AND P1, PT, R92, 20, PT ;  /* 0x41a000005c00780b */ /* 0x000fc60003f3c000 */
[----:B------:R-:W-:Y:S01]  /*10d0*/  FADD.FTZ R87, R17, UR7 ;  /* 0x0000000711577e21 */ /* 0x000fe20008010000 */
[----:B------:R-:W-:Y:S09]  /*10e0*/  @P5 BRA `(.L_x_10516) ;  /* 0x0000000000785947 */ /* 0x000ff20003800000 */
[----:B------:R-:W-:Y:S01]  /*10f0*/  FMUL.FTZ R89, R89, 1.4426950216293334961 ;  /* 0x3fb8aa3b59597820 */ /* 0x000fe20000410000 */
[----:B0-----:R-:W-:Y:S01]  /*1100*/  MOV R21, 0x3e800000 ;  /* 0x3e80000000157802 */ /* 0x001fe20000000f00 */
        /* <DEDUP_REMOVED lines=28> */
.L_x_10516:
[----:B------:R-:W-:Y:S05]  /*12d0*/  BSYNC.RECONVERGENT B0 ;  /* 0x0000000000007941 */ /* 0x000fea0003800200 */
.L_x_10515:
[----:B------:R-:W-:Y:S01]  /*12e0*/  SHF.L.U32 R85, R14, 0x10, RZ ;  /* 0x000000100e557819 */ /* 0x000fe200000006ff */
[----:B------:R-:W-:Y:S01]  /*12f0*/  BSSY.RECONVERGENT B0, `(.L_x_10517) ;  /* 0x0000023000007945 */ /* 0x000fe20003800200 */
[----:B------:R-:W-:Y:S02]  /*1300*/  FSETP.GTU.FTZ.AND P5, PT, R87, 20, PT ;  /* 0x41a000005700780b */ /* 0x000fe40003fbc000 */
[----:B------:R-:W-:Y:S01]  /*1310*/  PRMT R18, R18, 0x7632, R18 ;  /* 0x0000763212127816 */ /* 0x000fe20000000012 */
[----:B------:R-:W-:Y:S01]  /*1320*/  FADD.FTZ R85, R85, UR7 ;  /* 0x0000000755557e21 */ /* 0x000fe20008010000 */
[----:B------:R-:W-:Y:S09]  /*1330*/  @P0 BRA `(.L_x_10518) ;  /* 0x0000000000780947 */ /* 0x000ff20003800000 */
[----:B------:R-:W-:Y:S01]  /*1340*/  FMUL.FTZ R96, R96, 1.4426950216293334961 ;  /* 0x3fb8aa3b60607820 */ /* 0x000fe20000410000 */
[----:B0-----:R-:W-:Y:S01]  /*1350*/  HFMA2 R21, -RZ, RZ, 1.625, 0 ;  /* 0x3e800000ff157431 */ /* 0x001fe200000001ff */
        /* <DEDUP_REMOVED lines=28> */
.L_x_10518:
[----:B------:R-:W-:Y:S05]  /*1520*/  BSYNC.RECONVERGENT B0 ;  /* 0x0000000000007941 */ /* 0x000fea0003800200 */
.L_x_10517:
[----:B------:R-:W-:Y:S01]  /*1530*/  SHF.L.U32 R18, R18, 0x10, RZ ;  /* 0x0000001012127819 */ /* 0x000fe200000006ff */
[----:B------:R-:W-:Y:S01]  /*1540*/  BSSY.RECONVERGENT B0, `(.L_x_10519) ;  /* 0x0000022000007945 */ /* 0x000fe20003800200 */
[----:B------:R-:W-:-:S03]  /*1550*/  FSETP.GTU.FTZ.AND P0, PT, R85, 20, PT ;  /* 0x41a000005500780b */ /* 0x000fc60003f1c000 */
        /* <DEDUP_REMOVED lines=32> */
.L_x_10520:
[----:B------:R-:W-:Y:S05]  /*1760*/  BSYNC.RECONVERGENT B0 ;  /* 0x0000000000007941 */ /* 0x000fea0003800200 */
.L_x_10519:
        /* <DEDUP_REMOVED lines=36> */
.L_x_10522:
[----:B------:R-:W-:Y:S05]  /*19b0*/  BSYNC.RECONVERGENT B0 ;  /* 0x0000000000007941 */ /* 0x000fea0003800200 */
.L_x_10521:
        /* <DEDUP_REMOVED lines=36> */
.L_x_10524:
[----:B------:R-:W-:Y:S05]  /*1c00*/  BSYNC.RECONVERGENT B0 ;  /* 0x0000000000007941 */ /* 0x000fea0003800200 */
.L_x_10523:
        /* <DEDUP_REMOVED lines=36> */
.L_x_10526:
[----:B------:R-:W-:Y:S05]  /*1e50*/  BSYNC.RECONVERGENT B0 ;  /* 0x0000000000007941 */ /* 0x000fea0003800200 */
.L_x_10525:
        /* <DEDUP_REMOVED lines=36> */
.L_x_10528:
[----:B------:R-:W-:Y:S05]  /*20a0*/  BSYNC.RECONVERGENT B0 ;  /* 0x0000000000007941 */ /* 0x000fea0003800200 */
.L_x_10527:
        /* <DEDUP_REMOVED lines=36> */
.L_x_10530:
[----:B------:R-:W-:Y:S05]  /*22f0*/  BSYNC.RECONVERGENT B0 ;  /* 0x0000000000007941 */ /* 0x000fea0003800200 */
.L_x_10529:
        /* <DEDUP_REMOVED lines=35> */
.L_x_10532:
[----:B------:R-:W-:Y:S05]  /*2530*/  BSYNC.RECONVERGENT B0 ;  /* 0x0000000000007941 */ /* 0x000fea0003800200 */
.L_x_10531:
        /* <DEDUP_REMOVED lines=34> */
.L_x_10534:
[----:B------:R-:W-:Y:S05]  /*2760*/  BSYNC.RECONVERGENT B0 ;  /* 0x0000000000007941 */ /* 0x000fea0003800200 */
.L_x_10533:
        /* <DEDUP_REMOVED lines=32> */
.L_x_10536:
[----:B------:R-:W-:Y:S05]  /*2970*/  BSYNC.RECONVERGENT B0 ;  /* 0x0000000000007941 */ /* 0x000fea0003800200 */
.L_x_10535:
        /* <DEDUP_REMOVED lines=32> */
.L_x_10538:
[----:B------:R-:W-:Y:S05]  /*2b80*/  BSYNC.RECONVERGENT B0 ;  /* 0x0000000000007941 */ /* 0x000fea0003800200 */
.L_x_10537:
        /* <DEDUP_REMOVED lines=32> */
.L_x_10540:
[----:B------:R-:W-:Y:S05]  /*2d90*/  BSYNC.RECONVERGENT B0 ;  /* 0x0000000000007941 */ /* 0x000fea0003800200 */
.L_x_10539:
        /* <DEDUP_REMOVED lines=32> */
.L_x_10542:
[----:B------:R-:W-:Y:S05]  /*2fa0*/  BSYNC.RECONVERGENT B0 ;  /* 0x0000000000007941 */ /* 0x000fea0003800200 */
.L_x_10541:
        /* <DEDUP_REMOVED lines=32> */
.L_x_10544:
[----:B------:R-:W-:Y:S05]  /*31b0*/  BSYNC.RECONVERGENT B0 ;  /* 0x0000000000007941 */ /* 0x000fea0003800200 */
.L_x_10543:
[----:B------:R-:W1:Y:S01]  /*31c0*/  LDCU.128 UR12, c[0x0][0x410] ;  /* 0x00008200ff0c77ac */ /* 0x000e620008000c00 */
[----:B------:R-:W2:Y:S01]  /*31d0*/  LDS.128 R16, [R97] ;  /* 0x0000000061107984 */ /* 0x000ea20000000c00 */
[----:B------:R-:W-:-:S03]  /*31e0*/  USHF.L.U32 UR8, UR8, 0xa, URZ ;  /* 0x0000000a08087899 */ /* 0x000fc600080006ff */
[----:B------:R-:W-:Y:S01]  /*31f0*/  LDS.128 R12, [R97+0x10] ;  /* 0x00001000610c7984 */ /* 0x000fe20000000c00 */
[----:B------:R-:W3:Y:S01]  /*3200*/  LDCU.64 UR30, c[0x0][0x488] ;  /* 0x00009100ff1e77ac */ /* 0x000ee20008000a00 */
[----:B------:R-:W-:Y:S02]  /*3210*/  UMOV UR9, URZ ;  /* 0x000000ff00097c82 */ /* 0x000fe40008000000 */
        /* <DEDUP_REMOVED lines=24> */
[----:B0-----:R-:W-:Y:S01]  /*33a0*/  MOV R20, UR13 ;  /* 0x0000000d00147c02 */ /* 0x001fe20008000f00 */
[----:B------:R-:W0:Y:S03]  /*33b0*/  LDCU.64 UR30, c[0x0][0x558] ;  /* 0x0000ab00ff1e77ac */ /* 0x000e260008000a00 */
[----:B------:R-:W-:Y:S01]  /*33c0*/  MOV R21, UR12 ;  /* 0x0000000c00157c02 */ /* 0x000fe20008000f00 */
[----:B------:R-:W1:Y:S02]  /*33d0*/  LDCU.64 UR14, c[0x0][0x508] ;  /* 0x0000a100ff0e77ac */ /* 0x000e640008000a00 */
[----:B-----5:R-:W-:Y:S01]  /*33e0*/  IMAD.WIDE.U32 R2, R0, 0x10, R20 ;  /* 0x0000001000027825 */ /* 0x020fe200078e0014 */
[----:B----4-:R-:W-:Y:S04]  /*33f0*/  STS.128 [R98], R36 ;  /* 0x0000002462007388 */ /* 0x010fe80000000c00 */
        /* <DEDUP_REMOVED lines=8> */
[----:B-1----:R-:W-:Y:S01]  /*3480*/  UIMAD.WIDE.U32 UR12, UR32, UR14, UR8 ;  /* 0x0000000e200c72a5 */ /* 0x002fe2000f8e0008 */
[----:B------:R-:W-:-:S02]  /*3490*/  PRMT R135, R6, 0x7632, R135 ;  /* 0x0000763206877816 */ /* 0x000fc40000000087 */
[----:B---3--:R-:W-:Y:S01]  /*34a0*/  SHF.L.U32 R41, R32, 0x10, RZ ;  /* 0x0000001020297819 */ /* 0x008fe200000006ff */
[----:B------:R-:W-:Y:S01]  /*34b0*/  UIMAD UR13, UR32, UR15, UR13 ;  /* 0x0000000f200d72a4 */ /* 0x000fe2000f8e020d */
[----:B------:R-:W-:Y:S02]  /*34c0*/  SHF.L.U32 R39, R34, 0x10, RZ ;  /* 0x0000001022277819 */ /* 0x000fe400000006ff */
[----:B------:R-:W-:Y:S01]  /*34d0*/  SHF.L.U32 R40, R33, 0x10, RZ ;  /* 0x0000001021287819 */ /* 0x000fe200000006ff */
[----:B------:R-:W-:Y:S01]  /*34e0*/  FMUL.FTZ R42, R41, -1.4426950216293334961 ;  /* 0xbfb8aa3b292a7820 */ /* 0x000fe20000410000 */
[----:B----4-:R-:W-:Y:S01]  /*34f0*/  SHF.L.U32 R2, R21, 0x10, RZ ;  /* 0x0000001015027819 */ /* 0x010fe200000006ff */
[----:B------:R-:W-:Y:S01]  /*3500*/  FMUL.FTZ R43, R39, -1.4426950216293334961 ;  /* 0xbfb8aa3b272b7820 */ /* 0x000fe20000410000 */
[----:B------:R-:W-:Y:S01]  /*3510*/  SHF.L.U32 R37, R20, 0x10, RZ ;  /* 0x0000001014257819 */ /* 0x000fe200000006ff */
[----:B------:R1:W3:Y:S01]  /*3520*/  MUFU.EX2 R48, R42 ;  /* 0x0000002a00307308 */ /* 0x0002e20000000800 */
[----:B------:R-:W-:Y:S01]  /*3530*/  PRMT R33, R33, 0x7632, R33 ;  /* 0x0000763221217816 */ /* 0x000fe20000000021 */
[----:B------:R-:W-:Y:S01]  /*3540*/  FMUL.FTZ R36, R40, -1.4426950216293334961 ;  /* 0xbfb8aa3b28247820 */ /* 0x000fe20000410000 */
[----:B------:R-:W-:Y:S01]  /*3550*/  SHF.L.U32 R3, R22, 0x10, RZ ;  /* 0x0000001016037819 */ /* 0x000fe200000006ff */
[----:B------:R-:W-:Y:S01]  /*3560*/  FMUL.FTZ R45, R37, -1.4426950216293334961 ;  /* 0xbfb8aa3b252d7820 */ /* 0x000fe20000410000 */
[----:B------:R-:W-:Y:S01]  /*3570*/  SHF.L.U32 R33, R33, 0x10, RZ ;  /* 0x0000001021217819 */ /* 0x000fe200000006ff */
[----:B--2---:R-:W-:Y:S01]  /*3580*/  UIMAD.WIDE.U32 UR12, UR25, UR28, UR12 ;  /* 0x0000001c190c72a5 */ /* 0x004fe2000f8e000c */
[----:B------:R-:W-:Y:S01]  /*3590*/  PRMT R22, R21, 0x7632, R22 ;  /* 0x0000763215167816 */ /* 0x000fe20000000016 */
[----:B------:R2:W4:Y:S01]  /*35a0*/  MUFU.EX2 R50, R43 ;  /* 0x0000002b00327308 */ /* 0x0005220000000800 */
[----:B-1----:R-:W-:Y:S01]  /*35b0*/  FMUL.FTZ R42, R2, -1.4426950216293334961 ;  /* 0xbfb8aa3b022a7820 */ /* 0x002fe20000410000 */
[----:B------:R-:W-:Y:S01]  /*35c0*/  FMUL.FTZ R49, R3, -1.4426950216293334961 ;  /* 0xbfb8aa3b03317820 */ /* 0x000fe20000410000 */
[----:B------:R-:W-:Y:S01]  /*35d0*/  SHF.L.U32 R38, R35, 0x10, RZ ;  /* 0x0000001023267819 */ /* 0x000fe200000006ff */
[----:B------:R-:W-:Y:S01]  /*35e0*/  UIMAD UR14, UR25, UR29, UR13 ;  /* 0x0000001d190e72a4 */ /* 0x000fe2000f8e020d */
[----:B------:R-:W-:Y:S01]  /*35f0*/  PRMT R32, R32, 0x7632, R32 ;  /* 0x0000763220207816 */ /* 0x000fe20000000020 */
[----:B0-----:R-:W-:Y:S01]  /*3600*/  ULEA UR13, UP0, UR12, UR30, 0x1 ;  /* 0x0000001e0c0d7291 */ /* 0x001fe2000f8008ff */
[----:B------:R-:W-:Y:S01]  /*3610*/  PRMT R136, R7, 0x7632, R136 ;  /* 0x0000763207887816 */ /* 0x000fe20000000088 */
[----:B------:R0:W-:Y:S01]  /*3620*/  MUFU.EX2 R57, R42 ;  /* 0x0000002a00397308 */ /* 0x0001e20000000800 */
[----:B--2---:R-:W-:Y:S01]  /*3630*/  PRMT R43, R35, 0x7632, R43 ;  /* 0x00007632232b7816 */ /* 0x004fe2000000002b */
[----:B------:R-:W-:Y:S01]  /*3640*/  FMUL.FTZ R44, R38, -1.4426950216293334961 ;  /* 0xbfb8aa3b262c7820 */ /* 0x000fe20000410000 */
[----:B------:R-:W-:Y:S01]  /*3650*/  PRMT R35, R20, 0x7632, R35 ;  /* 0x0000763214237816 */ /* 0x000fe20000000023 */
[----:B---3--:R-:W-:Y:S01]  /*3660*/  FADD.FTZ R48, R48, 1 ;  /* 0x3f80000030307421 */ /* 0x008fe20000010000 */
[----:B------:R-:W-:Y:S01]  /*3670*/  SHF.L.U32 R43, R43, 0x10, RZ ;  /* 0x000000102b2b7819 */ /* 0x000fe200000006ff */
[----:B------:R-:W-:Y:S01]  /*3680*/  ULEA.HI.X UR12, UR12, UR31, UR14, 0x1, UP0 ;  /* 0x0000001f0c0c7291 */ /* 0x000fe200080f0c0e */
[----:B------:R-:W-:Y:S01]  /*3690*/  SHF.L.U32 R32, R32, 0x10, RZ ;  /* 0x0000001020207819 */ /* 0x000fe200000006ff */
[----:B------:R1:W2:Y:S01]  /*36a0*/  MUFU.EX2 R47, R36 ;  /* 0x00000024002f7308 */ /* 0x0002a20000000800 */
[----:B0-----:R-:W-:Y:S01]  /*36b0*/  PRMT R42, R34, 0x7632, R42 ;  /* 0x00007632222a7816 */ /* 0x001fe2000000002a */
[----:B------:R-:W-:Y:S01]  /*36c0*/  FMUL.FTZ R34, R33, -1.4426950216293334961 ;  /* 0xbfb8aa3b21227820 */ /* 0x000fe20000410000 */
[----:B------:R-:W-:Y:S01]  /*36d0*/  FMUL.FTZ R20, R43, -1.4426950216293334961 ;  /* 0xbfb8aa3b2b147820 */ /* 0x000fe20000410000 */
[----:B------:R-:W-:Y:S01]  /*36e0*/  SHF.L.U32 R35, R35, 0x10, RZ ;  /* 0x0000001023237819 */ /* 0x000fe200000006ff */
[----:B----4-:R-:W-:Y:S01]  /*36f0*/  FADD.FTZ R56, R50, 1 ;  /* 0x3f80000032387421 */ /* 0x010fe20000010000 */
[----:B------:R-:W-:Y:S01]  /*3700*/  SHF.L.U32 R42, R42, 0x10, RZ ;  /* 0x000000102a2a7819 */ /* 0x000fe200000006ff */
[----:B------:R-:W0:Y:S01]  /*3710*/  LDCU.64 UR28, c[0x0][0x490] ;  /* 0x00009200ff1c77ac */ /* 0x000e220008000a00 */
[----:B------:R3:W4:Y:S01]  /*3720*/  MUFU.EX2 R54, R45 ;  /* 0x0000002d00367308 */ /* 0x0007220000000800 */
[----:B-1----:R-:W-:Y:S01]  /*3730*/  SHF.L.U32 R36, R23, 0x10, RZ ;  /* 0x0000001017247819 */ /* 0x002fe200000006ff */
[----:B------:R-:W-:Y:S01]  /*3740*/  FMUL.FTZ R21, R35, -1.4426950216293334961 ;  /* 0xbfb8aa3b23157820 */ /* 0x000fe20000410000 */
[----:B------:R-:W-:-:S02]  /*3750*/  PRMT R23, R22, 0x7632, R23 ;  /* 0x0000763216177816 */ /* 0x000fc40000000017 */
[----:B------:R-:W-:Y:S01]  /*3760*/  PRMT R133, R9, 0x7632, R133 ;  /* 0x0000763209857816 */ /* 0x000fe20000000085 */
[----:B------:R-:W-:Y:S01]  /*3770*/  FMUL.FTZ R51, R36, -1.4426950216293334961 ;  /* 0xbfb8aa3b24337820 */ /* 0x000fe20000410000 */
[----:B------:R-:W-:Y:S01]  /*3780*/  PRMT R134, R10, 0x7632, R134 ;  /* 0x000076320a867816 */ /* 0x000fe20000000086 */
[----:B------:R-:W1:Y:S01]  /*3790*/  MUFU.EX2 R58, R49 ;  /* 0x00000031003a7308 */ /* 0x000e620000000800 */
[----:B---3--:R-:W-:Y:S01]  /*37a0*/  FMUL.FTZ R45, R42, -1.4426950216293334961 ;  /* 0xbfb8aa3b2a2d7820 */ /* 0x008fe20000410000 */
[----:B--2---:R-:W-:-:S06]  /*37b0*/  FADD.FTZ R47, R47, 1 ;  /* 0x3f8000002f2f7421 */ /* 0x004fcc0000010000 */
[----:B------:R2:W3:Y:S01]  /*37c0*/  MUFU.EX2 R49, R34 ;  /* 0x0000002200317308 */ /* 0x0004e20000000800 */
[----:B----4-:R-:W-:Y:S01]  /*37d0*/  FADD.FTZ R50, R54, 1 ;  /* 0x3f80000036327421 */ /* 0x010fe20000010000 */
[----:B0-----:R-:W-:-:S04]  /*37e0*/  UISETP.NE.U32.AND UP0, UPT, UR28, URZ, UPT ;  /* 0x000000ff1c00728c */ /* 0x001fc8000bf05070 */
[----:B------:R-:W-:Y:S02]  /*37f0*/  UISETP.NE.AND.EX UP0, UPT, UR29, URZ, UPT, UP0 ;  /* 0x000000ff1d00728c */ /* 0x000fe4000bf05300 */
[----:B------:R0:W4:Y:S01]  /*3800*/  MUFU.EX2 R52, R45 ;  /* 0x0000002d00347308 */ /* 0x0001220000000800 */
[----:B--2---:R-:W-:Y:S01]  /*3810*/  SHF.L.U32 R34, R22, 0x10, RZ ;  /* 0x0000001016227819 */ /* 0x004fe200000006ff */
[----:B-1----:R-:W-:Y:S01]  /*3820*/  FADD.FTZ R54, R58, 1 ;  /* 0x3f8000003a367421 */ /* 0x002fe20000010000 */
[----:B------:R-:W-:-:S03]  /*3830*/  PRMT R58, R14, 0x7632, R58 ;  /* 0x000076320e3a7816 */ /* 0x000fc6000000003a */
[----:B------:R-:W-:Y:S02]  /*3840*/  FMUL.FTZ R22, R34, -1.4426950216293334961 ;  /* 0xbfb8aa3b22167820 */ /* 0x000fe40000410000 */
[----:B------:R1:W-:Y:S01]  /*3850*/  MUFU.EX2 R53, R44 ;  /* 0x0000002c00357308 */ /* 0x0003e20000000800 */
[----:B0-----:R-:W-:Y:S01]  /*3860*/  SHF.L.U32 R45, R23, 0x10, RZ ;  /* 0x00000010172d7819 */ /* 0x001fe200000006ff */
[----:B---3--:R-:W-:-:S06]  /*3870*/  FADD.FTZ R68, R49, 1 ;  /* 0x3f80000031447421 */ /* 0x008fcc0000010000 */
[----:B------:R0:W2:Y:S01]  /*3880*/  MUFU.EX2 R62, R20 ;  /* 0x00000014003e7308 */ /* 0x0000a20000000800 */
[----:B-1----:R-:W-:Y:S01]  /*3890*/  FMUL.FTZ R44, R32, -1.4426950216293334961 ;  /* 0xbfb8aa3b202c7820 */ /* 0x002fe20000410000 */
[----:B----4-:R-:W-:-:S06]  /*38a0*/  FADD.FTZ R67, R52, 1 ;  /* 0x3f80000034437421 */ /* 0x010fcc0000010000 */
[----:B------:R1:W3:Y:S01]  /*38b0*/  MUFU.EX2 R46, R44 ;  /* 0x0000002c002e7308 */ /* 0x0002e20000000800 */
[----:B0-----:R-:W-:-:S07]  /*38c0*/  FMUL.FTZ R20, R45, -1.4426950216293334961 ;  /* 0xbfb8aa3b2d147820 */ /* 0x001fce0000410000 */
[----:B------:R-:W0:Y:S01]  /*38d0*/  MUFU.EX2 R69, R21 ;  /* 0x0000001500457308 */ /* 0x000e220000000800 */
[----:B-1----:R-:W-:Y:S01]  /*38e0*/  PRMT R44, R23, 0x7632, R44 ;  /* 0x00007632172c7816 */ /* 0x002fe2000000002c */
[----:B--2---:R-:W-:-:S03]  /*38f0*/  FADD.FTZ R71, R62, 1 ;  /* 0x3f8000003e477421 */ /* 0x004fc60000010000 */
[----:B------:R-:W-:-:S03]  /*3900*/  SHF.L.U32 R44, R44, 0x10, RZ ;  /* 0x000000102c2c7819 */ /* 0x000fc600000006ff */
[----:B------:R-:W1:Y:S01]  /*3910*/  MUFU.EX2 R74, R22 ;  /* 0x00000016004a7308 */ /* 0x000e620000000800 */
[----:B---3--:R-:W-:Y:S01]  /*3920*/  FADD.FTZ R65, R46, 1 ;  /* 0x3f8000002e417421 */ /* 0x008fe20000010000 */
[----:B------:R-:W-:-:S06]  /*3930*/  FMUL.FTZ R55, R44, -1.4426950216293334961 ;  /* 0xbfb8aa3b2c377820 */ /* 0x000fcc0000410000 */
[----:B------:R-:W-:Y:S01]  /*3940*/  MUFU.EX2 R77, R20 ;  /* 0x00000014004d7308 */ /* 0x000fe20000000800 */
[----:B0-----:R-:W-:-:S07]  /*3950*/  FADD.FTZ R73, R69, 1 ;  /* 0x3f80000045497421 */ /* 0x001fce0000010000 */
[----:B------:R-:W0:Y:S01]  /*3960*/  MUFU.EX2 R59, R51 ;  /* 0x00000033003b7308 */ /* 0x000e220000000800 */
[----:B-1----:R-:W-:-:S07]  /*3970*/  FADD.FTZ R74, R74, 1 ;  /* 0x3f8000004a4a7421 */ /* 0x002fce0000010000 */
[----:B------:R-:W-:Y:S08]  /*3980*/  MUFU.RCP R48, R48 ;  /* 0x0000003000307308 */ /* 0x000ff00000001000 */
[----:B------:R1:W2:Y:S01]  /*3990*/  MUFU.RCP R51, R47 ;  /* 0x0000002f00337308 */ /* 0x0002a20000001000 */
[----:B0-----:R-:W-:Y:S01]  /*39a0*/  FADD.FTZ R61, R59, 1 ;  /* 0x3f8000003b3d7421 */ /* 0x001fe20000010000 */
[----:B------:R-:W-:-:S06]  /*39b0*/  PRMT R59, R15, 0x7632, R59 ;  /* 0x000076320f3b7816 */ /* 0x000fcc000000003b */
[----:B------:R0:W-:Y:S01]  /*39c0*/  MUFU.EX2 R78, R55 ;  /* 0x00000037004e7308 */ /* 0x0001e20000000800 */
[----:B-1----:R-:W-:-:S07]  /*39d0*/  SHF.L.U32 R47, R15, 0x10, RZ ;  /* 0x000000100f2f7819 */ /* 0x002fce00000006ff */
[----:B------:R-:W-:Y:S01]  /*39e0*/  MUFU.RCP R56, R56 ;  /* 0x0000003800387308 */ /* 0x000fe20000001000 */
[----:B0-----:R-:W-:Y:S01]  /*39f0*/  FADD.FTZ R55, R53, 1 ;  /* 0x3f80000035377421 */ /* 0x001fe20000010000 */
[----:B------:R-:W-:Y:S01]  /*3a00*/  FADD.FTZ R53, R57, 1 ;  /* 0x3f80000039357421 */ /* 0x000fe20000010000 */
[----:B------:R-:W-:Y:S01]  /*3a10*/  PRMT R57, R13, 0x7632, R57 ;  /* 0x000076320d397816 */ /* 0x000fe20000000039 */
[----:B--2---:R-:W-:-:S04]  /*3a20*/  FADD.FTZ R15, -R51, 1 ;  /* 0x3f800000330f7421 */ /* 0x004fc80000010100 */
[----:B------:R-:W-:Y:S01]  /*3a30*/  MUFU.RCP R55, R55 ;  /* 0x0000003700377308 */ /* 0x000fe20000001000 */
[C---:B------:R-:W-:Y:S01]  /*3a40*/  FFMA.FTZ R15, R40.reuse, R15, 1 ;  /* 0x3f800000280f7423 */ /* 0x040fe2000001000f */
[----:B------:R-:W-:-:S06]  /*3a50*/  FMUL.FTZ R40, R40, R51 ;  /* 0x0000003328287220 */ /* 0x000fcc0000410000 */
[----:B------:R-:W-:Y:S08]  /*3a60*/  MUFU.RCP R65, R65 ;  /* 0x0000004100417308 */ /* 0x000ff00000001000 */
[----:B------:R-:W0:Y:S08]  /*3a70*/  MUFU.RCP R117, R67 ;  /* 0x0000004300757308 */ /* 0x000e300000001000 */
[----:B------:R-:W1:Y:S08]  /*3a80*/  MUFU.RCP R116, R71 ;  /* 0x0000004700747308 */ /* 0x000e700000001000 */
[----:B------:R-:W2:Y:S08]  /*3a90*/  MUFU.RCP R68, R68 ;  /* 0x0000004400447308 */ /* 0x000eb00000001000 */
[----:B------:R-:W-:Y:S08]  /*3aa0*/  MUFU.RCP R53, R53 ;  /* 0x0000003500357308 */ /* 0x000ff00000001000 */
[----:B------:R-:W3:Y:S08]  /*3ab0*/  MUFU.RCP R61, R61 ;  /* 0x0000003d003d7308 */ /* 0x000ef00000001000 */
[----:B------:R-:W-:Y:S08]  /*3ac0*/  MUFU.RCP R118, R73 ;  /* 0x0000004900767308 */ /* 0x000ff00000001000 */
[----:B------:R-:W4:Y:S08]  /*3ad0*/  MUFU.RCP R50, R50 ;  /* 0x0000003200327308 */ /* 0x000f300000001000 */
[----:B------:R-:W4:Y:S08]  /*3ae0*/  MUFU.RCP R54, R54 ;  /* 0x0000003600367308 */ /* 0x000f300000001000 */
[----:B------:R0:W4:Y:S02]  /*3af0*/  MUFU.RCP R125, R74 ;  /* 0x0000004a007d7308 */ /* 0x0001240000001000 */
[----:B0-----:R-:W-:Y:S01]  /*3b00*/  SHF.L.U32 R74, R59, 0x10, RZ ;  /* 0x000000103b4a7819 */ /* 0x001fe200000006ff */
[----:B-----5:R0:W-:Y:S04]  /*3b10*/  STS.128 [R98], R24 ;  /* 0x0000001862007388 */ /* 0x0201e80000000c00 */
[----:B------:R5:W-:Y:S01]  /*3b20*/  STS.128 [R98+0x200], R28 ;  /* 0x0002001c62007388 */ /* 0x000be20000000c00 */
[----:B------:R-:W-:-:S03]  /*3b30*/  NOP ;  /* 0x0000000000007918 */ /* 0x000fc60000000000 */
[----:B------:R-:W1:Y:S01]  /*3b40*/  LDS.128 R20, [R97] ;  /* 0x0000000061147984 */ /* 0x000e620000000c00 */
[----:B0-----:R-:W-:Y:S02]  /*3b50*/  SHF.L.U32 R24, R16, 0x10, RZ ;  /* 0x0000001010187819 */ /* 0x001fe400000006ff */
[----:B------:R-:W-:Y:S02]  /*3b60*/  SHF.L.U32 R25, R17, 0x10, RZ ;  /* 0x0000001011197819 */ /* 0x000fe400000006ff */
[C---:B-----5:R-:W-:Y:S02]  /*3b70*/  SHF.L.U32 R28, R12.reuse, 0x10, RZ ;  /* 0x000000100c1c7819 */ /* 0x060fe400000006ff */
        /* <DEDUP_REMOVED lines=15> */
[C---:B-1----:R-:W-:Y:S02]  /*3c70*/  SHF.L.U32 R31, R20.reuse, 0x10, RZ ;  /* 0x00000010141f7819 */ /* 0x042fe400000006ff */
        /* <DEDUP_REMOVED lines=41> */
[----:B--2---:R-:W-:Y:S01]  /*3f10*/  FADD.FTZ R18, -R68, 1 ;  /* 0x3f80000044127421 */ /* 0x004fe20000010100 */
[----:B------:R-:W-:Y:S01]  /*3f20*/  FMUL.FTZ R73, R116, R73 ;  /* 0x0000004974497220 */ /* 0x000fe20000410000 */
[----:B------:R-:W-:Y:S01]  /*3f30*/  FMUL.FTZ R17, R67, R66 ;  /* 0x0000004243117220 */ /* 0x000fe20000410000 */
[----:B------:R-:W-:Y:S01]  /*3f40*/  FMUL.FTZ R22, R22, R19 ;  /* 0x0000001316167220 */ /* 0x000fe20000410000 */
[----:B------:R-:W1:Y:S01]  /*3f50*/  MUFU.RCP R120, R70 ;  /* 0x0000004600787308 */ /* 0x000e620000001000 */
[----:B------:R-:W-:Y:S01]  /*3f60*/  FMUL.FTZ R19, R73, R72 ;  /* 0x0000004849137220 */ /* 0x000fe20000410000 */
[----:B------:R-:W-:Y:S01]  /*3f70*/  FADD.FTZ R72, R78, 1 ;  /* 0x3f8000004e487421 */ /* 0x000fe20000010000 */
[----:B------:R-:W-:Y:S01]  /*3f80*/  FFMA.FTZ R18, R33, R18, 1 ;  /* 0x3f80000021127423 */ /* 0x000fe20000010012 */
[----:B------:R-:W-:Y:S01]  /*3f90*/  FMUL.FTZ R17, R68, R17 ;  /* 0x0000001144117220 */ /* 0x000fe20000410000 */
[----:B---3--:R-:W-:Y:S01]  /*3fa0*/  FADD.FTZ R73, -R61, 1 ;  /* 0x3f8000003d497421 */ /* 0x008fe20000010100 */
[----:B------:R-:W-:Y:S01]  /*3fb0*/  F2FP.BF16.F32.PACK_AB R19, R19, R76 ;  /* 0x0000004c1313723e */ /* 0x000fe200000010ff */
[----:B------:R-:W-:Y:S01]  /*3fc0*/  FMUL.FTZ R33, R33, R68 ;  /* 0x0000004421217220 */ /* 0x000fe20000410000 */
[----:B------:R2:W3:Y:S01]  /*3fd0*/  MUFU.RCP R131, R72 ;  /* 0x0000004800837308 */ /* 0x0004e20000001000 */
[----:B0-----:R-:W-:Y:S01]  /*3fe0*/  PRMT R77, R13, 0x7632, R77 ;  /* 0x000076320d4d7816 */ /* 0x001fe2000000004d */
[----:B------:R-:W-:Y:S01]  /*3ff0*/  FMUL.FTZ R18, R17, R18 ;  /* 0x0000001211127220 */ /* 0x000fe20000410000 */
[----:B------:R-:W-:Y:S01]  /*4000*/  SHF.L.U32 R123, R13, 0x10, RZ ;  /* 0x000000100d7b7819 */ /* 0x000fe200000006ff */
[----:B------:R-:W-:Y:S01]  /*4010*/  FADD.FTZ R13, -R53, 1 ;  /* 0x3f800000350d7421 */ /* 0x000fe20000010100 */
[----:B------:R-:W-:Y:S01]  /*4020*/  SHF.L.U32 R119, R12, 0x10, RZ ;  /* 0x000000100c777819 */ /* 0x000fe200000006ff */
[----:B------:R-:W-:Y:S01]  /*4030*/  FFMA.FTZ R121, R36, R73, 1 ;  /* 0x3f80000024797423 */ /* 0x000fe20000010049 */
[----:B------:R-:W-:Y:S01]  /*4040*/  SHF.L.U32 R127, R14, 0x10, RZ ;  /* 0x000000100e7f7819 */ /* 0x000fe200000006ff */
[----:B------:R-:W-:Y:S01]  /*4050*/  FMUL.FTZ R39, R39, R56 ;  /* 0x0000003827277220 */ /* 0x000fe20000410000 */
[C---:B------:R-:W-:Y:S01]  /*4060*/  SHF.L.U32 R129, R15.reuse, 0x10, RZ ;  /* 0x000000100f817819 */ /* 0x040fe200000006ff */
[----:B------:R-:W-:Y:S01]  /*4070*/  FMUL.FTZ R38, R38, R55 ;  /* 0x0000003726267220 */ /* 0x000fe20000410000 */
[----:B------:R-:W-:Y:S01]  /*4080*/  PRMT R80, R15, 0x7632, R80 ;  /* 0x000076320f507816 */ /* 0x000fe20000000050 */
[----:B------:R-:W-:Y:S01]  /*4090*/  FFMA.FTZ R15, R2, R13, 1 ;  /* 0x3f800000020f7423 */ /* 0x000fe2000001000d */
[----:B------:R-:W-:Y:S01]  /*40a0*/  PRMT R17, R12, 0x7632, R17 ;  /* 0x000076320c117816 */ /* 0x000fe20000000011 */
[----:B----4-:R-:W-:Y:S01]  /*40b0*/  FADD.FTZ R12, -R50, 1 ;  /* 0x3f800000320c7421 */ /* 0x010fe20000010100 */
[----:B------:R-:W-:Y:S01]  /*40c0*/  PRMT R78, R14, 0x7632, R78 ;  /* 0x000076320e4e7816 */ /* 0x000fe2000000004e */
[----:B------:R-:W-:Y:S01]  /*40d0*/  FADD.FTZ R14, -R54, 1 ;  /* 0x3f800000360e7421 */ /* 0x000fe20000010100 */
[----:B------:R-:W-:Y:S01]  /*40e0*/  FMUL.FTZ R13, R28, R119 ;  /* 0x000000771c0d7220 */ /* 0x000fe20000410000 */
[----:B------:R-:W-:Y:S01]  /*40f0*/  FMUL.FTZ R73, R30, R127 ;  /* 0x0000007f1e497220 */ /* 0x000fe20000410000 */
[----:B--2---:R-:W-:Y:S01]  /*4100*/  FMUL.FTZ R72, R47, R129 ;  /* 0x000000812f487220 */ /* 0x004fe20000410000 */
        /* <DEDUP_REMOVED lines=13> */
[----:B-1----:R-:W-:Y:S01]  /*41e0*/  FADD.FTZ R16, -R120, 1 ;  /* 0x3f80000078107421 */ /* 0x002fe20000010100 */
[----:B------:R-:W-:Y:S01]  /*41f0*/  SHF.L.U32 R121, R17, 0x10, RZ ;  /* 0x0000001011797819 */ /* 0x000fe200000006ff */
[----:B---3--:R-:W-:Y:S01]  /*4200*/  FADD.FTZ R57, -R131, 1 ;  /* 0x3f80000083397421 */ /* 0x008fe20000010100 */
[----:B------:R-:W-:Y:S01]  /*4210*/  SHF.L.U32 R73, R58, 0x10, RZ ;  /* 0x000000103a497819 */ /* 0x000fe200000006ff */
[----:B------:R-:W-:Y:S01]  /*4220*/  FMUL.FTZ R15, R14, R15 ;  /* 0x0000000f0e0f7220 */ /* 0x000fe20000410000 */
[----:B------:R-:W-:Y:S01]  /*4230*/  SHF.L.U32 R126, R77, 0x10, RZ ;  /* 0x000000104d7e7819 */ /* 0x000fe200000006ff */
[----:B------:R-:W-:Y:S01]  /*4240*/  FFMA.FTZ R17, R34, R13, 1 ;  /* 0x3f80000022117423 */ /* 0x000fe2000001000d */
[----:B------:R-:W-:Y:S01]  /*4250*/  SHF.L.U32 R128, R78, 0x10, RZ ;  /* 0x000000104e807819 */ /* 0x000fe200000006ff */
[----:B------:R-:W-:Y:S01]  /*4260*/  FADD.FTZ R14, -R118, 1 ;  /* 0x3f800000760e7421 */ /* 0x000fe20000010100 */
[----:B------:R-:W-:Y:S01]  /*4270*/  SHF.L.U32 R132, R80, 0x10, RZ ;  /* 0x0000001050847819 */ /* 0x000fe200000006ff */
[----:B------:R-:W-:Y:S01]  /*4280*/  FFMA.FTZ R58, R45, R16, 1 ;  /* 0x3f8000002d3a7423 */ /* 0x000fe20000010010 */
[----:B------:R-:W-:Y:S01]  /*4290*/  FFMA.FTZ R59, R44, R57, 1 ;  /* 0x3f8000002c3b7423 */ /* 0x000fe20000010039 */
        /* <DEDUP_REMOVED lines=40> */
[----:B------:R-:W-:Y:S01]  /*4520*/  FMUL.FTZ R130, R47, R36 ;  /* 0x000000242f827220 */ /* 0x000fe20000410000 */
[----:B------:R-:W-:Y:S01]  /*4530*/  MOV R8, UR13 ;  /* 0x0000000d00087c02 */ /* 0x000fe20008000f00 */
[----:B------:R-:W-:Y:S01]  /*4540*/  STS.128 [R97], R16 ;  /* 0x0000001061007388 */ /* 0x000fe20000000c00 */
[----:B------:R-:W-:Y:S01]  /*4550*/  MOV R9, UR12 ;  /* 0x0000000c00097c02 */ /* 0x000fe20008000f00 */
[----:B------:R-:W-:Y:S01]  /*4560*/  FMUL.FTZ R63, R63, R32 ;  /* 0x000000203f3f7220 */ /* 0x000fe20000410000 */
[----:B------:R-:W-:Y:S01]  /*4570*/  SHF.L.U32 R78, R10, 0x10, RZ ;  /* 0x000000100a4e7819 */ /* 0x000fe200000006ff */
[----:B------:R0:W-:Y:S01]  /*4580*/  STS.128 [R97+0x10], R20 ;  /* 0x0000101461007388 */ /* 0x0001e20000000c00 */
[----:B------:R-:W-:-:S03]  /*4590*/  NOP ;  /* 0x0000000000007918 */ /* 0x000fc60000000000 */
[----:B------:R-:W1:Y:S01]  /*45a0*/  LDS.128 R12, [R98] ;  /* 0x00000000620c7984 */ /* 0x000e620000000c00 */
        /* <DEDUP_REMOVED lines=8> */
[----:B0-----:R-:W-:Y:S01]  /*4630*/  PRMT R22, R4, 0x7632, R22 ;  /* 0x0000763204167816 */ /* 0x001fe20000000016 */
[----:B------:R-:W-:Y:S01]  /*4640*/  FFMA.FTZ R20, R68, R80, R115 ;  /* 0x0000005044147223 */ /* 0x000fe20000010073 */
[----:B------:R-:W-:Y:S01]  /*4650*/  PRMT R23, R5, 0x7632, R23 ;  /* 0x0000763205177816 */ /* 0x000fe20000000017 */
[----:B------:R-:W-:Y:S01]  /*4660*/  FMUL.FTZ R74, R74, R131 ;  /* 0x000000834a4a7220 */ /* 0x000fe20000410000 */
[----:B------:R-:W0:Y:S01]  /*4670*/  LDS.128 R4, [R98+0x200] ;  /* 0x0002000062047984 */ /* 0x000e220000000c00 */
[----:B------:R-:W-:Y:S01]  /*4680*/  PRMT R21, R11, 0x7632, R21 ;  /* 0x000076320b157816 */ /* 0x000fe20000000015 */
[----:B------:R-:W-:Y:S01]  /*4690*/  FMUL.FTZ R11, R3, R54 ;  /* 0x00000036030b7220 */ /* 0x000fe20000410000 */
[----:B------:R-:W-:-:S04]  /*46a0*/  IMAD.WIDE.U32 R2, R0, 0x10, R8 ;  /* 0x0000001000027825 */ /* 0x000fc800078e0008 */
[----:B------:R-:W-:Y:S01]  /*46b0*/  FMUL.FTZ R8, R45, R120 ;  /* 0x000000782d087220 */ /* 0x000fe20000410000 */
[----:B------:R-:W-:Y:S01]  /*46c0*/  FMUL.FTZ R120, R27, R38 ;  /* 0x000000261b787220 */ /* 0x000fe20000410000 */
[----:B------:R-:W-:Y:S02]  /*46d0*/  FMUL.FTZ R75, R30, R11 ;  /* 0x0000000b1e4b7220 */ /* 0x000fe40000410000 */
[----:B------:R-:W-:Y:S01]  /*46e0*/  FMUL.FTZ R73, R73, R8 ;  /* 0x0000000849497220 */ /* 0x000fe20000410000 */
        /* <DEDUP_REMOVED lines=45> */
.L_x_10545:
[----:B01----:R-:W-:Y:S01]  /*49c0*/  FFMA.FTZ R3, R63, R56, R20 ;  /* 0x000000383f037223 */ /* 0x003fe20000010014 */
[----:B------:R-:W-:Y:S01]  /*49d0*/  SHF.L.U32 R52, R133, 0x10, RZ ;  /* 0x0000001085347819 */ /* 0x000fe200000006ff */
[----:B------:R-:W0:Y:S01]  /*49e0*/  LDCU UR8, c[0x0][0x38c] ;  /* 0x00007180ff0877ac */ /* 0x000e220008000800 */
        /* <DEDUP_REMOVED lines=18> */
[----:B0-----:R-:W-:Y:S01]  /*4b10*/  UISETP.GE.AND UP0, UPT, UR8, 0x1, UPT ;  /* 0x000000010800788c */ /* 0x001fe2000bf06270 */
        /* <DEDUP_REMOVED lines=59> */
.L_x_10645:
        /* <DEDUP_REMOVED lines=23> */
[----:B-1----:R0:W2:Y:S01]  /*5040*/  LDG.E.128 R64, desc[UR26][R120.64+0x200] ;  /* 0x0002001a78407981 */ /* 0x0020a2000c1e1d00 */
        /* <DEDUP_REMOVED lines=47> */
[----:B------:R0:W-:Y:S01]  /*5340*/  MUFU.COS R141, R120 ;  /* 0x00000078008d7308 */ /* 0x0001e20000000000 */
[----:B------:R-:W-:Y:S01]  /*5350*/  MOV R128, UR46 ;  /* 0x0000002e00807c02 */ /* 0x000fe20008000f00 */
[----:B0-----:R-:W-:Y:S01]  /*5360*/  FMUL.RZ R120, R117, 0.15915493667125701904 ;  /* 0x3e22f98375787820 */ /* 0x001fe2000040c000 */
[----:B------:R-:W-:-:S05]  /*5370*/  FMUL.FTZ R117, R92, UR35 ;  /* 0x000000235c757c20 */ /* 0x000fca0008410000 */
[----:B------:R-:W-:Y:S01]  /*5380*/  MUFU.SIN R133, R122 ;  /* 0x0000007a00857308 */ /* 0x000fe20000000400 */
[----:B------:R-:W-:-:S07]  /*5390*/  FMUL.RZ R129, R116, 0.15915493667125701904 ;  /* 0x3e22f98374817820 */ /* 0x000fce000040c000 */
[----:B------:R0:W-:Y:S01]  /*53a0*/  MUFU.COS R139, R122 ;  /* 0x0000007a008b7308 */ /* 0x0001e20000000000 */
[----:B------:R-:W-:Y:S01]  /*53b0*/  FMUL.FTZ R116, R82, UR35 ;  /* 0x0000002352747c20 */ /* 0x000fe20008410000 */
[----:B------:R-:W-:Y:S01]  /*53c0*/  FMUL.FTZ R128, R128, 1.4426950216293334961 ;  /* 0x3fb8aa3b80807820 */ /* 0x000fe20000410000 */
[----:B0-----:R-:W-:Y:S01]  /*53d0*/  FMUL.RZ R122, R117, 0.15915493667125701904 ;  /* 0x3e22f983757a7820 */ /* 0x001fe2000040c000 */
[----:B------:R-:W-:-:S04]  /*53e0*/  FMUL.FTZ R117, R84, UR35 ;  /* 0x0000002354757c20 */ /* 0x000fc80008410000 */
[----:B------:R-:W-:Y:S01]  /*53f0*/  MUFU.SIN R135, R124 ;  /* 0x0000007c00877308 */ /* 0x000fe20000000400 */
[----:B------:R-:W-:-:S07]  /*5400*/  FMUL.RZ R158, R116, 0.15915493667125701904 ;  /* 0x3e22f983749e7820 */ /* 0x000fce000040c000 */
[----:B------:R0:W-:Y:S01]  /*5410*/  MUFU.COS R137, R124 ;  /* 0x0000007c00897308 */ /* 0x0001e20000000000 */
[----:B------:R-:W-:Y:S01]  /*5420*/  FMUL.FTZ R116, R128, R89 ;  /* 0x0000005980747220 */ /* 0x000fe20000410000 */
[----:B0-----:R-:W-:Y:S01]  /*5430*/  FMUL.RZ R124, R117, 0.15915493667125701904 ;  /* 0x3e22f983757c7820 */ /* 0x001fe2000040c000 */
[----:B------:R-:W-:-:S05]  /*5440*/  FMUL.FTZ R117, R85, UR35 ;  /* 0x0000002355757c20 */ /* 0x000fca0008410000 */
[----:B------:R-:W-:Y:S08]  /*5450*/  MUFU.SIN R151, R126 ;  /* 0x0000007e00977308 */ /* 0x000ff00000000400 */
[----:B------:R0:W-:Y:S02]  /*5460*/  MUFU.COS R153, R126 ;  /* 0x0000007e00997308 */ /* 0x0001e40000000000 */
[----:B0-----:R-:W-:Y:S01]  /*5470*/  FMUL.RZ R126, R117, 0.15915493667125701904 ;  /* 0x3e22f983757e7820 */ /* 0x001fe2000040c000 */
[----:B------:R-:W-:-:S05]  /*5480*/  FMUL.FTZ R117, R81, UR35 ;  /* 0x0000002351757c20 */ /* 0x000fca0008410000 */
[----:B------:R0:W5:Y:S01]  /*5490*/  MUFU.EX2 R148, R116 ;  /* 0x0000007400947308 */ /* 0x0001620000000800 */
[----:B------:R-:W-:-:S07]  /*54a0*/  FMUL.RZ R117, R117, 0.15915493667125701904 ;  /* 0x3e22f98375757820 */ /* 0x000fce000040c000 */
[----:B------:R-:W-:Y:S01]  /*54b0*/  MUFU.SIN R171, R117 ;  /* 0x0000007500ab7308 */ /* 0x000fe20000000400 */
[----:B0-----:R-:W-:-:S07]  /*54c0*/  SHF.L.U32 R116, R100, 0x5, RZ ;  /* 0x0000000564747819 */ /* 0x001fce00000006ff */
[----:B------:R0:W-:Y:S02]  /*54d0*/  MUFU.COS R173, R117 ;  /* 0x0000007500ad7308 */ /* 0x0001e40000000000 */
[----:B0-----:R-:W-:-:S06]  /*54e0*/  FMUL.FTZ R117, R128, R96 ;  /* 0x0000006080757220 */ /* 0x001fcc0000410000 */
[----:B------:R-:W-:Y:S08]  /*54f0*/  MUFU.SIN R175, R129 ;  /* 0x0000008100af7308 */ /* 0x000ff00000000400 */
[----:B------:R0:W-:Y:S01]  /*5500*/  MUFU.EX2 R146, R117 ;  /* 0x0000007500927308 */ /* 0x0001e20000000800 */
[----:B-----5:R-:W-:-:S07]  /*5510*/  FMUL.FTZ R149, R148, R149 ;  /* 0x0000009594957220 */ /* 0x020fce0000410000 */
[----:B------:R5:W-:Y:S01]  /*5520*/  MUFU.COS R177, R129 ;  /* 0x0000008100b17308 */ /* 0x000be20000000000 */
[----:B0-----:R-:W-:Y:S02]  /*5530*/  LOP3.LUT R117, R116, 0x7c00, RZ, 0xc0, !PT ;  /* 0x00007c0074757812 */ /* 0x001fe400078ec0ff */
[----:B------:R-:W-:Y:S02]  /*5540*/  LOP3.LUT R116, R100, 0x3e0, RZ, 0xc0, !PT ;  /* 0x000003e064747812 */ /* 0x000fe400078ec0ff */
[----:B------:R-:W-:Y:S01]  /*5550*/  IADD3 R117, PT, PT, R98, R117, RZ ;  /* 0x0000007562757210 */ /* 0x000fe20007ffe0ff */
[----:B-----5:R-:W-:Y:S02]  /*5560*/  FMUL.FTZ R129, R128, R86 ;  /* 0x0000005680817220 */ /* 0x020fe40000410000 */
[----:B------:R-:W-:Y:S01]  /*5570*/  MUFU.SIN R155, R120 ;  /* 0x00000078009b7308 */ /* 0x000fe20000000400 */
[----:B------:R-:W-:Y:S01]  /*5580*/  IADD3 R116, PT, PT, R116, R99, RZ ;  /* 0x0000006374747210 */ /* 0x000fe20007ffe0ff */
[----:B------:R-:W-:Y:S01]  /*5590*/  FMUL.FTZ R148, R148, R121 ;  /* 0x0000007994947220 */ /* 0x000fe20000410000 */
[----:B--2---:R0:W-:Y:S01]  /*55a0*/  STS.128 [R117+0x400], R68 ;  /* 0x0004004475007388 */ /* 0x0041e20000000c00 */
[----:B------:R-:W-:-:S04]  /*55b0*/  FMUL.FTZ R121, R128, R88 ;  /* 0x0000005880797220 */ /* 0x000fc80000410000 */
[----:B------:R2:W-:Y:S01]  /*55c0*/  MUFU.COS R157, R120 ;  /* 0x00000078009d7308 */ /* 0x0005e20000000000 */
[----:B------:R5:W-:Y:S07]  /*55d0*/  STS.128 [R117+0x600], R72 ;  /* 0x0006004875007388 */ /* 0x000bee0000000c00 */
[----:B------:R1:W-:Y:S01]  /*55e0*/  MUFU.EX2 R136, R129 ;  /* 0x0000008100887308 */ /* 0x0003e20000000800 */
[C---:B--2---:R-:W-:Y:S01]  /*55f0*/  FMUL.FTZ R120, R128.reuse, R87 ;  /* 0x0000005780787220 */ /* 0x044fe20000410000 */
[C---:B0-----:R-:W-:Y:S01]  /*5600*/  FMUL.FTZ R68, R128.reuse, R82 ;  /* 0x0000005280447220 */ /* 0x041fe20000410000 */
[----:B-1----:R-:W-:-:S05]  /*5610*/  FMUL.FTZ R129, R128, R85 ;  /* 0x0000005580817220 */ /* 0x002fca0000410000 */
[----:B------:R-:W0:Y:S01]  /*5620*/  MUFU.EX2 R120, R120 ;  /* 0x0000007800787308 */ /* 0x000e220000000800 */
[----:B------:R-:W-:Y:S07]  /*5630*/  STS.128 [R117], R60 ;  /* 0x0000003c75007388 */ /* 0x000fee0000000c00 */
[----:B------:R1:W-:Y:S01]  /*5640*/  MUFU.EX2 R154, R129 ;  /* 0x00000081009a7308 */ /* 0x0003e20000000800 */
[----:B------:R2:W-:Y:S01]  /*5650*/  STS.128 [R117+0x200], R64 ;  /* 0x0002004075007388 */ /* 0x0005e20000000c00 */
[----:B-1----:R-:W-:-:S06]  /*5660*/  LEA R129, R116, R97, 0x5 ;  /* 0x0000006174817211 */ /* 0x002fcc00078e28ff */
[----:B------:R-:W-:Y:S01]  /*5670*/  MUFU.COS R179, R158 ;  /* 0x0000009e00b37308 */ /* 0x000fe20000000000 */
[----:B------:R-:W-:Y:S01]  /*5680*/  NOP ;  /* 0x0000000000007918 */ /* 0x000fe20000000000 */
[----:B------:R-:W1:Y:S06]  /*5690*/  LDS.128 R60, [R129] ;  /* 0x00000000813c7984 */ /* 0x000e6c0000000c00 */
[----:B------:R-:W4:Y:S08]  /*56a0*/  MUFU.EX2 R116, R121 ;  /* 0x0000007900747308 */ /* 0x000f300000000800 */
[----:B-----5:R-:W2:Y:S08]  /*56b0*/  MUFU.EX2 R72, R68 ;  /* 0x0000004400487308 */ /* 0x020eb00000000800 */
[----:B------:R-:W5:Y:S01]  /*56c0*/  MUFU.SIN R73, R158 ;  /* 0x0000009e00497308 */ /* 0x000f620000000400 */
[C---:B0-----:R-:W-:Y:S01]  /*56d0*/  FMUL.FTZ R145, R120.reuse, R145 ;  /* 0x0000009178917220 */ /* 0x041fe20000410000 */
[----:B------:R-:W-:Y:S01]  /*56e0*/  FMUL.FTZ R144, R120, R125 ;  /* 0x0000007d78907220 */ /* 0x000fe20000410000 */
[C---:B----4-:R-:W-:Y:S01]  /*56f0*/  FMUL.FTZ R121, R116.reuse, R177 ;  /* 0x000000b174797220 */ /* 0x050fe20000410000 */
[----:B------:R-:W-:Y:S01]  /*5700*/  FMUL.FTZ R120, R116, R175 ;  /* 0x000000af74787220 */ /* 0x000fe20000410000 */
[----:B------:R-:W-:Y:S01]  /*5710*/  FMUL.FTZ R130, R128, R91 ;  /* 0x0000005b80827220 */ /* 0x000fe20000410000 */
[----:B------:R-:W0:Y:S02]  /*5720*/  LDS.128 R64, [R129+0x10] ;  /* 0x0000100081407984 */ /* 0x000e240000000c00 */
[----:B------:R-:W-:Y:S01]  /*5730*/  MUFU.SIN R163, R124 ;  /* 0x0000007c00a37308 */ /* 0x000fe20000000400 */
[----:B--2---:R-:W-:Y:S01]  /*5740*/  FMUL.FTZ R117, R72, R179 ;  /* 0x000000b348757220 */ /* 0x004fe20000410000 */
[----:B------:R-:W2:Y:S01]  /*5750*/  LDS.128 R68, [R129+0x20] ;  /* 0x0000200081447984 */ /* 0x000ea20000000c00 */
[----:B------:R-:W-:-:S05]  /*5760*/  FMUL.FTZ R134, R128, R92 ;  /* 0x0000005c80867220 */ /* 0x000fca0000410000 */
[----:B------:R4:W-:Y:S01]  /*5770*/  MUFU.COS R165, R124 ;  /* 0x0000007c00a57308 */ /* 0x0009e20000000000 */
[----:B-----5:R-:W-:Y:S02]  /*5780*/  FMUL.FTZ R116, R72, R73 ;  /* 0x0000004948747220 */ /* 0x020fe40000410000 */
[----:B------:R5:W2:Y:S01]  /*5790*/  LDS.128 R72, [R129+0x30] ;  /* 0x0000300081487984 */ /* 0x000aa20000000c00 */
[----:B----4-:R-:W-:-:S04]  /*57a0*/  FMUL.FTZ R124, R128, R90 ;  /* 0x0000005a807c7220 */ /* 0x010fc80000410000 */
[----:B------:R-:W4:Y:S01]  /*57b0*/  MUFU.EX2 R130, R130 ;  /* 0x0000008200827308 */ /* 0x000f220000000800 */
[----:B------:R-:W-:-:S07]  /*57c0*/  FMUL.FTZ R138, R128, R84 ;  /* 0x00000054808a7220 */ /* 0x000fce0000410000 */
[----:B------:R-:W-:Y:S08]  /*57d0*/  MUFU.EX2 R124, R124 ;  /* 0x0000007c007c7308 */ /* 0x000ff00000000800 */
[----:B------:R-:W-:Y:S08]  /*57e0*/  MUFU.SIN R159, R122 ;  /* 0x0000007a009f7308 */ /* 0x000ff00000000400 */
[----:B------:R3:W-:Y:S08]  /*57f0*/  MUFU.COS R161, R122 ;  /* 0x0000007a00a17308 */ /* 0x0007f00000000000 */
[----:B------:R-:W1:Y:S01]  /*5800*/  MUFU.EX2 R150, R134 ;  /* 0x0000008600967308 */ /* 0x000e620000000800 */
[----:B---3--:R-:W-:-:S07]  /*5810*/  FMUL.FTZ R122, R128, R93 ;  /* 0x0000005d807a7220 */ /* 0x008fce0000410000 */
[----:B------:R-:W-:Y:S08]  /*5820*/  MUFU.SIN R167, R126 ;  /* 0x0000007e00a77308 */ /* 0x000ff00000000400 */
[----:B------:R3:W-:Y:S01]  /*5830*/  MUFU.COS R169, R126 ;  /* 0x0000007e00a97308 */ /* 0x0007e20000000000 */
[----:B------:R-:W-:Y:S01]  /*5840*/  R2UR UR47, R119 ;  /* 0x00000000772f72ca */ /* 0x000fe200000e0000 */
[----:B---3--:R-:W-:-:S06]  /*5850*/  FMUL.FTZ R126, R128, R94 ;  /* 0x0000005e807e7220 */ /* 0x008fcc0000410000 */
[----:B------:R-:W3:Y:S01]  /*5860*/  MUFU.EX2 R122, R122 ;  /* 0x0000007a007a7308 */ /* 0x000ee20000000800 */
[----:B------:R-:W-:Y:S01]  /*5870*/  FMUL.FTZ R119, R95, UR35 ;  /* 0x000000235f777c20 */ /* 0x000fe20008410000 */
[C---:B------:R-:W-:Y:S01]  /*5880*/  FMUL.FTZ R140, R128.reuse, R81 ;  /* 0x00000051808c7220 */ /* 0x040fe20000410000 */
[----:B------:R-:W-:-:S05]  /*5890*/  FMUL.FTZ R132, R128, R83 ;  /* 0x0000005380847220 */ /* 0x000fca0000410000 */
[----:B------:R-:W0:Y:S01]  /*58a0*/  MUFU.EX2 R126, R126 ;  /* 0x0000007e007e7308 */ /* 0x000e220000000800 */
[----:B------:R-:W-:Y:S01]  /*58b0*/  FMUL.FTZ R137, R136, R137 ;  /* 0x0000008988897220 */ /* 0x000fe20000410000 */
[----:B------:R-:W-:Y:S01]  /*58c0*/  FMUL.RZ R119, R119, 0.15915493667125701904 ;  /* 0x3e22f98377777820 */ /* 0x000fe2000040c000 */
[----:B------:R-:W-:-:S05]  /*58d0*/  FMUL.FTZ R128, R128, R95 ;  /* 0x0000005f80807220 */ /* 0x000fca0000410000 */
[----:B------:R-:W2:Y:S01]  /*58e0*/  MUFU.EX2 R152, R138 ;  /* 0x0000008a00987308 */ /* 0x000ea20000000800 */
[----:B------:R-:W-:Y:S01]  /*58f0*/  FMUL.FTZ R136, R136, R135 ;  /* 0x0000008788887220 */ /* 0x000fe20000410000 */
[C---:B----4-:R-:W-:Y:S01]  /*5900*/  FMUL.FTZ R135, R130.reuse, R153 ;  /* 0x0000009982877220 */ /* 0x050fe20000410000 */
[----:B------:R-:W-:Y:S01]  /*5910*/  FMUL.FTZ R134, R130, R151 ;  /* 0x0000009782867220 */ /* 0x000fe20000410000 */
[----:B-1----:R-:W-:Y:S01]  /*5920*/  FMUL.FTZ R130, R150, R159 ;  /* 0x0000009f96827220 */ /* 0x002fe20000410000 */
[----:B------:R-:W-:-:S03]  /*5930*/  R2UR UR48, R118 ;  /* 0x00000000763072ca */ /* 0x000fc600000e0000 */
[----:B------:R1:W-:Y:S01]  /*5940*/  MUFU.EX2 R156, R140 ;  /* 0x0000008c009c7308 */ /* 0x0003e20000000800 */
[----:B------:R-:W-:Y:S01]  /*5950*/  PRMT R197, R60, 0x7632, R197 ;  /* 0x000076323cc57816 */ /* 0x000fe200000000c5 */
[----:B-1----:R-:W-:Y:S01]  /*5960*/  FMUL.FTZ R140, R124, R131 ;  /* 0x000000837c8c7220 */ /* 0x002fe20000410000 */
[----:B------:R-:W-:-:S05]  /*5970*/  FMUL.FTZ R131, R150, R161 ;  /* 0x000000a196837220 */ /* 0x000fca0000410000 */
[----:B------:R-:W-:Y:S01]  /*5980*/  MUFU.COS R118, R119 ;  /* 0x0000007700767308 */ /* 0x000fe20000000000 */
[----:B------:R-:W-:-:S07]  /*5990*/  SHF.L.U32 R150, R60, 0x10, RZ ;  /* 0x000000103c967819 */ /* 0x000fce00000006ff */
[----:B-----5:R-:W1:Y:S01]  /*59a0*/  MUFU.EX2 R129, R128 ;  /* 0x0000008000817308 */ /* 0x020e620000000800 */
[----:B---3--:R-:W-:Y:S01]  /*59b0*/  FMUL.FTZ R142, R122, R127 ;  /* 0x0000007f7a8e7220 */ /* 0x008fe20000410000 */
[----:B0-----:R-:W-:-:S06]  /*59c0*/  FMUL.FTZ R139, R126, R139 ;  /* 0x0000008b7e8b7220 */ /* 0x001fcc0000410000 */
[----:B------:R-:W0:Y:S01]  /*59d0*/  MUFU.SIN R60, R119 ;  /* 0x00000077003c7308 */ /* 0x000e220000000400 */
[----:B------:R-:W-:Y:S01]  /*59e0*/  FMUL.FTZ R138, R126, R133 ;  /* 0x000000857e8a7220 */ /* 0x000fe20000410000 */
[C---:B--2---:R-:W-:Y:S01]  /*59f0*/  FMUL.FTZ R127, R152.reuse, R165 ;  /* 0x000000a5987f7220 */ /* 0x044fe20000410000 */
[----:B------:R-:W-:-:S05]  /*5a00*/  FMUL.FTZ R126, R152, R163 ;  /* 0x000000a3987e7220 */ /* 0x000fca0000410000 */
[----:B------:R-:W2:Y:S01]  /*5a10*/  MUFU.EX2 R132, R132 ;  /* 0x0000008400847308 */ /* 0x000ea20000000800 */
[C---:B------:R-:W-:Y:S02]  /*5a20*/  PRMT R195, R62.reuse, 0x7632, R195 ;  /* 0x000076323ec37816 */ /* 0x040fe400000000c3 */
[----:B------:R-:W-:Y:S02]  /*5a30*/  SHF.L.U32 R152, R62, 0x10, RZ ;  /* 0x000000103e987819 */ /* 0x000fe400000006ff */
[----:B------:R-:W-:Y:S01]  /*5a40*/  MOV R62, UR9 ;  /* 0x00000009003e7c02 */ /* 0x000fe20008000f00 */
[----:B------:R-:W-:Y:S01]  /*5a50*/  ULEA UR9, UR34, UR33, 0x18 ;  /* 0x0000002122097291 */ /* 0x000fe2000f8ec0ff */
[C---:B------:R-:W-:Y:S02]  /*5a60*/  PRMT R196, R61.reuse, 0x7632, R196 ;  /* 0x000076323dc47816 */ /* 0x040fe400000000c4 */
[----:B------:R-:W-:Y:S02]  /*5a70*/  SHF.L.U32 R151, R61, 0x10, RZ ;  /* 0x000000103d977819 */ /* 0x000fe400000006ff */
        /* <DEDUP_REMOVED lines=14> */
[C---:B-1----:R-:W-:Y:S01]  /*5b60*/  FMUL.FTZ R128, R129.reuse, R118 ;  /* 0x0000007681807220 */ /* 0x042fe20000410000 */
[----:B0-----:R-:W-:Y:S01]  /*5b70*/  FMUL.FTZ R129, R129, R60 ;  /* 0x0000003c81817220 */ /* 0x001fe20000410000 */
[----:B------:R-:W-:Y:S01]  /*5b80*/  LEA R61, R61, UR9, 0x3 ;  /* 0x000000093d3d7c11 */ /* 0x000fe2000f8e18ff */
[----:B------:R-:W-:Y:S01]  /*5b90*/  FMUL.FTZ R147, R146, R147 ;  /* 0x0000009392937220 */ /* 0x000fe20000410000 */
        /* <DEDUP_REMOVED lines=16> */
[----:B------:R-:W-:Y:S01]  /*5ca0*/  FMUL.FTZ R146, R146, R123 ;  /* 0x0000007b92927220 */ /* 0x000fe20000410000 */
[----:B------:R-:W-:Y:S01]  /*5cb0*/  FMUL.FTZ R143, R122, R143 ;  /* 0x0000008f7a8f7220 */ /* 0x000fe20000410000 */
[----:B------:R-:W-:Y:S01]  /*5cc0*/  FMUL.FTZ R141, R124, R141 ;  /* 0x0000008d7c8d7220 */ /* 0x000fe20000410000 */
[C---:B--2---:R-:W-:Y:S01]  /*5cd0*/  FMUL.FTZ R133, R132.reuse, R157 ;  /* 0x0000009d84857220 */ /* 0x044fe20000410000 */
        /* <DEDUP_REMOVED lines=78> */
.L_x_10548:
[----:B------:R-:W-:-:S06]  /*61c0*/  LEA R118, R100, UR9, 0x3 ;  /* 0x0000000964767c11 */ /* 0x000fcc000f8e18ff */
[----:B------:R-:W0:Y:S02]  /*61d0*/  LDS.64 R118, [R118+0x49e8] ;  /* 0x0049e80076767984 */ /* 0x000e240000000a00 */
.L_x_10549:
[----:B------:R-:W-:Y:S05]  /*61e0*/  BSYNC.RECONVERGENT B0 ;  /* 0x0000000000007941 */ /* 0x000fea0003800200 */
.L_x_10547:
        /* <DEDUP_REMOVED lines=247> */
.L_x_10673:
        /* <DEDUP_REMOVED lines=13> */
.L_x_10676:
[----:B------:R-:W-:-:S03]  /*7230*/  UMOV UR33, 0xffffffff ;  /* 0xffffffff00217882 */ /* 0x000fc60000000000 */
[----:B------:R-:W-:Y:S05]  /*7240*/  BRA.DIV UR33, `(.L_x_10553) ;  /* 0x0000007e21087947 */ /* 0x000fea000b800000 */
.L_x_10679:
[----:B------:R-:W-:-:S03]  /*7250*/  UMOV UR33, 0xffffffff ;  /* 0xffffffff00217882 */ /* 0x000fc60000000000 */
[----:B------:R-:W-:Y:S05]  /*7260*/  BRA.DIV UR33, `(.L_x_10554) ;  /* 0x0000007e21287947 */ /* 0x000fea000b800000 */
.L_x_10682:
[----:B------:R-:W-:-:S03]  /*7270*/  UMOV UR33, 0xffffffff ;  /* 0xffffffff00217882 */ /* 0x000fc60000000000 */
[----:B------:R-:W-:Y:S05]  /*7280*/  BRA.DIV UR33, `(.L_x_10555) ;  /* 0x0000007e21487947 */ /* 0x000fea000b800000 */
.L_x_10685:
        /* <DEDUP_REMOVED lines=10> */
.L_x_10695:
        /* <DEDUP_REMOVED lines=23> */
.L_x_10550:
        /* <DEDUP_REMOVED lines=65> */
[C---:B------:R-:W-:Y:S01]  /*78b0*/  FMUL.FTZ R62, R126.reuse, R64 ;  /* 0x000000407e3e7220 */ /* 0x040fe20000410000 */
        /* <DEDUP_REMOVED lines=113> */
[CC--:B------:R-:W-:Y:S01]  /*7fd0*/  FMUL.FTZ R62, R138.reuse, R232.reuse ;  /* 0x000000e88a3e7220 */ /* 0x0c0fe20000410000 */
        /* <DEDUP_REMOVED lines=54> */
[----:B------:R-:W-:Y:S01]  /*8340*/  FADD.FTZ R64, R179, R64 ;  /* 0x00000040b3407221 */ /* 0x000fe20000010000 */
[----:B------:R-:W-:Y:S01]  /*8350*/  FADD.FTZ R214, RZ, R62 ;  /* 0x0000003effd67221 */ /* 0x000fe20000010000 */
[----:B------:R-:W-:Y:S01]  /*8360*/  FFMA.FTZ R222, R59, R92, R60 ;  /* 0x0000005c3bde7223 */ /* 0x000fe2000001003c */
[----:B------:R-:W-:Y:S01]  /*8370*/  FFMA.FTZ R62, R16, R225, R61 ;  /* 0x000000e1103e7223 */ /* 0x000fe2000001003d */
[----:B------:R-:W-:Y:S01]  /*8380*/  FMUL.FTZ R68, R148, R64 ;  /* 0x0000004094447220 */ /* 0x000fe20000410000 */
[C---:B------:R-:W-:Y:S01]  /*8390*/  FMUL.FTZ R60, R126.reuse, R214 ;  /* 0x000000d67e3c7220 */ /* 0x040fe20000410000 */
[----:B------:R-:W-:Y:S01]  /*83a0*/  FMUL.FTZ R61, R126, R222 ;  /* 0x000000de7e3d7220 */ /* 0x000fe20000410000 */
[----:B------:R-:W-:Y:S01]  /*83b0*/  FMUL.FTZ R63, R148, R62 ;  /* 0x0000003e943f7220 */ /* 0x000fe20000410000 */
[----:B------:R-:W-:Y:S01]  /*83c0*/  UISETP.GE.AND UP0, UPT, UR18, UR44, UPT ;  /* 0x0000002c1200728c */ /* 0x000fe2000bf06270 */
[C---:B------:R-:W-:Y:S01]  /*83d0*/  FFMA.FTZ R60, R127.reuse, R222, -R60 ;  /* 0x000000de7f3c7223 */ /* 0x040fe2000001083c */
[----:B------:R-:W-:Y:S01]  /*83e0*/  FFMA.FTZ R61, R127, R214, R61 ;  /* 0x000000d67f3d7223 */ /* 0x000fe2000001003d */
[----:B------:R-:W-:Y:S01]  /*83f0*/  FFMA.FTZ R71, R149, R64, -R63 ;  /* 0x0000004095477223 */ /* 0x000fe2000001083f */
[----:B------:R-:W-:Y:S01]  /*8400*/  FMUL.FTZ R66, R146, R67 ;  /* 0x0000004392427220 */ /* 0x000fe20000410000 */
[----:B------:R-:W-:Y:S01]  /*8410*/  FFMA.FTZ R220, R35, R84, R60 ;  /* 0x0000005423dc7223 */ /* 0x000fe2000001003c */
[----:B------:R-:W-:Y:S01]  /*8420*/  FADD.FTZ R215, RZ, R61 ;  /* 0x0000003dffd77221 */ /* 0x000fe20000010000 */
[----:B------:R-:W-:Y:S01]  /*8430*/  PLOP3.LUT P0, PT, PT, PT, UP0, 0x80, 0x8 ;  /* 0x000000000008781c */ /* 0x000fe20003f0f008 */
[----:B------:R-:W-:Y:S01]  /*8440*/  FFMA.FTZ R66, R147, R69, -R66 ;  /* 0x0000004593427223 */ /* 0x000fe20000010842 */
[C---:B------:R-:W-:Y:S01]  /*8450*/  FMUL.FTZ R64, R124.reuse, R220 ;  /* 0x000000dc7c407220 */ /* 0x040fe20000410000 */
[-C--:B------:R-:W-:Y:S01]  /*8460*/  FMUL.FTZ R61, R124, R215.reuse ;  /* 0x000000d77c3d7220 */ /* 0x080fe20000410000 */
[----:B------:R-:W-:Y:S01]  /*8470*/  FFMA.FTZ R69, R149, R62, R68 ;  /* 0x0000003e95457223 */ /* 0x000fe20000010044 */
[----:B------:R-:W-:Y:S01]  /*8480*/  ISETP.NE.OR P0, PT, R110, RZ, P0 ;  /* 0x000000ff6e00720c */ /* 0x000fe20000705670 */
[C---:B------:R-:W-:Y:S01]  /*8490*/  FFMA.FTZ R64, R125.reuse, R215, R64 ;  /* 0x000000d77d407223 */ /* 0x040fe20000010040 */
[----:B------:R-:W-:Y:S01]  /*84a0*/  FFMA.FTZ R223, R125, R220, -R61 ;  /* 0x000000dc7ddf7223 */ /* 0x000fe2000001083d */
[----:B------:R-:W-:Y:S01]  /*84b0*/  FMUL.FTZ R221, R197, UR47 ;  /* 0x0000002fc5dd7c20 */ /* 0x000fe20008410000 */
[----:B------:R-:W-:Y:S01]  /*84c0*/  FMUL.FTZ R72, R148, R65 ;  /* 0x0000004194487220 */ /* 0x000fe20000410000 */
[----:B------:R-:W-:Y:S01]  /*84d0*/  FADD.FTZ R217, RZ, R64 ;  /* 0x00000040ffd97221 */ /* 0x000fe20000010000 */
[----:B------:R-:W-:Y:S01]  /*84e0*/  FFMA.FTZ R223, R58, R85, R223 ;  /* 0x000000553adf7223 */ /* 0x000fe200000100df */
[-C--:B------:R-:W-:Y:S01]  /*84f0*/  FMUL.FTZ R64, R148, R66.reuse ;  /* 0x0000004294407220 */ /* 0x080fe20000410000 */
[----:B------:R-:W-:Y:S01]  /*8500*/  FFMA.FTZ R221, R150, UR48, -R221 ;  /* 0x0000003096dd7c23 */ /* 0x000fe200080108dd */
[C---:B------:R-:W-:Y:S01]  /*8510*/  FMUL.FTZ R68, R122.reuse, R217 ;  /* 0x000000d97a447220 */ /* 0x040fe20000410000 */
[----:B------:R-:W-:Y:S01]  /*8520*/  FMUL.FTZ R70, R122, R223 ;  /* 0x000000df7a467220 */ /* 0x000fe20000410000 */
[C---:B------:R-:W-:Y:S01]  /*8530*/  FFMA.FTZ R64, R149.reuse, R65, R64 ;  /* 0x0000004195407223 */ /* 0x040fe20000010040 */
[----:B------:R-:W-:Y:S01]  /*8540*/  FFMA.FTZ R65, R149, R66, -R72 ;  /* 0x0000004295417223 */ /* 0x000fe20000010848 */
[C---:B------:R-:W-:Y:S01]  /*8550*/  FFMA.FTZ R67, R123.reuse, R223, -R68 ;  /* 0x000000df7b437223 */ /* 0x040fe20000010844 */
[----:B------:R-:W-:Y:S01]  /*8560*/  FFMA.FTZ R70, R123, R217, R70 ;  /* 0x000000d97b467223 */ /* 0x000fe20000010046 */
[----:B------:R-:W-:Y:S01]  /*8570*/  VOTEU.ALL UP0, P0 ;  /* 0x0000000000ff7886 */ /* 0x000fe20000000000 */
[----:B------:R-:W-:Y:S01]  /*8580*/  FFMA.FTZ R66, R0, R221, R69 ;  /* 0x000000dd00427223 */ /* 0x000fe20000010045 */
[----:B------:R-:W-:Y:S01]  /*8590*/  FFMA.FTZ R218, R34, R81, R67 ;  /* 0x0000005122da7223 */ /* 0x000fe20000010043 */
[----:B------:R-:W-:Y:S01]  /*85a0*/  FADD.FTZ R216, RZ, R70 ;  /* 0x00000046ffd87221 */ /* 0x000fe20000010000 */
[----:B------:R-:W-:Y:S01]  /*85b0*/  HFMA2 R60, -RZ, RZ, 1.875, 0 ;  /* 0x3f800000ff3c7431 */ /* 0x000fe200000001ff */
[----:B------:R-:W-:Y:S01]  /*85c0*/  ISETP.GT.U32.AND P2, PT, R100, 0x1f, PT ;  /* 0x0000001f6400780c */ /* 0x000fe20003f44070 */
[C---:B------:R-:W-:Y:S01]  /*85d0*/  FMUL.FTZ R68, R120.reuse, R218 ;  /* 0x000000da78447220 */ /* 0x040fe20000410000 */
[-C--:B------:R-:W-:Y:S01]  /*85e0*/  FMUL.FTZ R69, R120, R216.reuse ;  /* 0x000000d878457220 */ /* 0x080fe20000410000 */
[----:B------:R-:W-:Y:S01]  /*85f0*/  @!UP0 ULEA UR33, UR8, UR9, 0x4 ;  /* 0x0000000908218291 */ /* 0x000fe2000f8e20ff */
[----:B------:R-:W-:Y:S01]  /*8600*/  CS2R R62, SRZ ;  /* 0x00000000003e7805 */ /* 0x000fe2000001ff00 */
[C---:B------:R-:W-:Y:S01]  /*8610*/  FFMA.FTZ R68, R121.reuse, R216, R68 ;  /* 0x000000d879447223 */ /* 0x040fe20000010044 */
[----:B------:R-:W-:Y:S01]  /*8620*/  FFMA.FTZ R240, R121, R218, -R69 ;  /* 0x000000da79f07223 */ /* 0x000fe20000010845 */
[----:B------:R-:W-:Y:S01]  /*8630*/  MOV R61, RZ ;  /* 0x000000ff003d7202 */ /* 0x000fe20000000f00 */
[----:B------:R-:W-:Y:S01]  /*8640*/  FADD.FTZ R67, R180, R71 ;  /* 0x00000047b4437221 */ /* 0x000fe20000010000 */
[----:B------:R-:W-:Y:S01]  /*8650*/  FADD.FTZ R219, RZ, R68 ;  /* 0x00000044ffdb7221 */ /* 0x000fe20000010000 */
[----:B------:R-:W-:Y:S01]  /*8660*/  FFMA.FTZ R240, R57, R88, R240 ;  /* 0x0000005839f07223 */ /* 0x000fe200000100f0 */
[----:B------:R-:W-:Y:S02]  /*8670*/  BSSY B0, `(.L_x_10557) ;  /* 0x00000b4000007945 */ /* 0x000fe40003800000 */
[C---:B------:R-:W-:Y:S01]  /*8680*/  FMUL.FTZ R68, R116.reuse, R219 ;  /* 0x000000db74447220 */ /* 0x040fe20000410000 */
[----:B------:R-:W0:Y:S01]  /*8690*/  @!P0 LDS.128 R60, [UR33+0x4be0] ;  /* 0x004be021ff3c8984 */ /* 0x000e220008000c00 */
[----:B------:R-:W-:-:S02]  /*86a0*/  FMUL.FTZ R242, R116, R240 ;  /* 0x000000f074f27220 */ /* 0x000fc40000410000 */
[C---:B------:R-:W-:Y:S01]  /*86b0*/  FFMA.FTZ R68, R117.reuse, R240, -R68 ;  /* 0x000000f075447223 */ /* 0x040fe20000010844 */
[----:B------:R1:W-:Y:S01]  /*86c0*/  STS.128 [R111+0x35e0], R64 ;  /* 0x0035e0406f007388 */ /* 0x0003e20000000c00 */
[----:B------:R-:W-:Y:S02]  /*86d0*/  FFMA.FTZ R242, R117, R219, R242 ;  /* 0x000000db75f27223 */ /* 0x000fe400000100f2 */
        /* <DEDUP_REMOVED lines=23> */
.L_x_10700:
        /* <DEDUP_REMOVED lines=12> */
.L_x_10561:
[----:B------:R-:W-:Y:S05]  /*8910*/  BSYNC.RECONVERGENT B1 ;  /* 0x0000000000017941 */ /* 0x000fea0003800200 */
.L_x_10560:
[----:B------:R-:W-:Y:S01]  /*8920*/  UMOV UR33, 0xffffffff ;  /* 0xffffffff00217882 */ /* 0x000fe20000000000 */
[----:B------:R-:W-:Y:S02]  /*8930*/  ISETP.GT.U32.AND P2, PT, R110, 0x1d, PT ;  /* 0x0000001d6e00780c */ /* 0x000fe40003f44070 */
[----:B------:R-:W-:Y:S11]  /*8940*/  BRA.DIV UR33, `(.L_x_10562) ;  /* 0x0000006a21e87947 */ /* 0x000ff6000b800000 */
[----:B----4-:R4:W1:Y:S04]  /*8950*/  SHFL.DOWN PT, R71, R250, 0x2, 0x1f ;  /* 0x08401f00fa477f89 */ /* 0x01086800000e0000 */
[----:B---3--:R4:W3:Y:S04]  /*8960*/  SHFL.DOWN PT, R245, R74, 0x2, 0x1f ;  /* 0x08401f004af57f89 */ /* 0x0088e800000e0000 */
[----:B--2---:R4:W2:Y:S04]  /*8970*/  SHFL.DOWN PT, R247, R75, 0x2, 0x1f ;  /* 0x08401f004bf77f89 */ /* 0x0048a800000e0000 */
[----:B0-----:R4:W0:Y:S02]  /*8980*/  SHFL.DOWN PT, R251, R249, 0x2, 0x1f ;  /* 0x08401f00f9fb7f89 */ /* 0x00182400000e0000 */
.L_x_10706:
        /* <DEDUP_REMOVED lines=12> */
.L_x_10564:
[----:B------:R-:W-:Y:S05]  /*8a50*/  BSYNC.RECONVERGENT B1 ;  /* 0x0000000000017941 */ /* 0x000fea0003800200 */
.L_x_10563:
[----:B------:R-:W-:Y:S01]  /*8a60*/  UMOV UR33, 0xffffffff ;  /* 0xffffffff00217882 */ /* 0x000fe20000000000 */
[----:B------:R-:W-:Y:S02]  /*8a70*/  ISETP.GT.U32.AND P2, PT, R110, 0x1b, PT ;  /* 0x0000001b6e00780c */ /* 0x000fe40003f44070 */
[----:B------:R-:W-:Y:S11]  /*8a80*/  BRA.DIV UR33, `(.L_x_10565) ;  /* 0x0000006e21087947 */ /* 0x000ff6000b800000 */
[----:B-1----:R1:W1:Y:S04]  /*8a90*/  SHFL.DOWN PT, R71, R250, 0x4, 0x1f ;  /* 0x08801f00fa477f89 */ /* 0x00226800000e0000 */
[----:B---3--:R3:W1:Y:S04]  /*8aa0*/  SHFL.DOWN PT, R245, R74, 0x4, 0x1f ;  /* 0x08801f004af57f89 */ /* 0x00866800000e0000 */
[----:B--2---:R3:W2:Y:S04]  /*8ab0*/  SHFL.DOWN PT, R247, R75, 0x4, 0x1f ;  /* 0x08801f004bf77f89 */ /* 0x0046a800000e0000 */
[----:B0-----:R3:W0:Y:S02]  /*8ac0*/  SHFL.DOWN PT, R251, R249, 0x4, 0x1f ;  /* 0x08801f00f9fb7f89 */ /* 0x00162400000e0000 */
.L_x_10712:
        /* <DEDUP_REMOVED lines=12> */
.L_x_10567:
[----:B------:R-:W-:Y:S05]  /*8b90*/  BSYNC.RECONVERGENT B1 ;  /* 0x0000000000017941 */ /* 0x000fea0003800200 */
.L_x_10566:
[----:B------:R-:W-:Y:S01]  /*8ba0*/  UMOV UR33, 0xffffffff ;  /* 0xffffffff00217882 */ /* 0x000fe20000000000 */
[----:B------:R-:W-:Y:S02]  /*8bb0*/  ISETP.GT.U32.AND P2, PT, R110, 0x17, PT ;  /* 0x000000176e00780c */ /* 0x000fe40003f44070 */
[----:B------:R-:W-:Y:S11]  /*8bc0*/  BRA.DIV UR33, `(.L_x_10568) ;  /* 0x0000006e21287947 */ /* 0x000ff6000b800000 */
[----:B-1----:R1:W1:Y:S04]  /*8bd0*/  SHFL.DOWN PT, R71, R250, 0x8, 0x1f ;  /* 0x09001f00fa477f89 */ /* 0x00226800000e0000 */
[----:B------:R0:W1:Y:S04]  /*8be0*/  SHFL.DOWN PT, R245, R74, 0x8, 0x1f ;  /* 0x09001f004af57f89 */ /* 0x00006800000e0000 */
[----:B--2---:R2:W1:Y:S04]  /*8bf0*/  SHFL.DOWN PT, R247, R75, 0x8, 0x1f ;  /* 0x09001f004bf77f89 */ /* 0x00446800000e0000 */
[----:B0-----:R2:W0:Y:S02]  /*8c00*/  SHFL.DOWN PT, R251, R249, 0x8, 0x1f ;  /* 0x09001f00f9fb7f89 */ /* 0x00142400000e0000 */
.L_x_10718:
        /* <DEDUP_REMOVED lines=12> */
.L_x_10570:
[----:B------:R-:W-:Y:S05]  /*8cd0*/  BSYNC.RECONVERGENT B1 ;  /* 0x0000000000017941 */ /* 0x000fea0003800200 */
.L_x_10569:
[----:B------:R-:W-:Y:S01]  /*8ce0*/  UMOV UR33, 0xffffffff ;  /* 0xffffffff00217882 */ /* 0x000fe20000000000 */
[----:B------:R-:W-:Y:S02]  /*8cf0*/  ISETP.GT.U32.AND P2, PT, R110, 0xf, PT ;  /* 0x0000000f6e00780c */ /* 0x000fe40003f44070 */
[----:B------:R-:W-:Y:S11]  /*8d00*/  BRA.DIV UR33, `(.L_x_10571) ;  /* 0x0000006e21487947 */ /* 0x000ff6000b800000 */
[----:B-1----:R1:W1:Y:S04]  /*8d10*/  SHFL.DOWN PT, R71, R250, 0x10, 0x1f ;  /* 0x0a001f00fa477f89 */ /* 0x00226800000e0000 */
[----:B------:R0:W1:Y:S04]  /*8d20*/  SHFL.DOWN PT, R245, R74, 0x10, 0x1f ;  /* 0x0a001f004af57f89 */ /* 0x00006800000e0000 */
[----:B------:R1:W1:Y:S04]  /*8d30*/  SHFL.DOWN PT, R247, R75, 0x10, 0x1f ;  /* 0x0a001f004bf77f89 */ /* 0x00026800000e0000 */
[----:B0-----:R0:W0:Y:S02]  /*8d40*/  SHFL.DOWN PT, R251, R249, 0x10, 0x1f ;  /* 0x0a001f00f9fb7f89 */ /* 0x00102400000e0000 */
.L_x_10724:
        /* <DEDUP_REMOVED lines=12> */
.L_x_10573:
[----:B------:R-:W-:Y:S05]  /*8e10*/  BSYNC.RECONVERGENT B1 ;  /* 0x0000000000017941 */ /* 0x000fea0003800200 */
.L_x_10572:
        /* <DEDUP_REMOVED lines=26> */
.L_x_10738:
        /* <DEDUP_REMOVED lines=14> */
.L_x_10576:
[----:B------:R-:W-:Y:S05]  /*90a0*/  BSYNC.RECONVERGENT B1 ;  /* 0x0000000000017941 */ /* 0x000fea0003800200 */
.L_x_10575:
        /* <DEDUP_REMOVED lines=16> */
.L_x_10558:
[----:B------:R-:W-:Y:S05]  /*91b0*/  BSYNC B0 ;  /* 0x0000000000007941 */ /* 0x000fea0003800000 */
.L_x_10557:
        /* <DEDUP_REMOVED lines=45> */
[----:B------:R-:W-:Y:S01]  /*9490*/  FMUL.FTZ R196, R196, R237 ;  /* 0x000000edc4c47220 */ /* 0x000fe20000410000 */
[----:B------:R-:W-:Y:S01]  /*94a0*/  FFMA.FTZ R67, R0, R67, RZ ;  /* 0x0000004300437223 */ /* 0x000fe200000100ff */
        /* <DEDUP_REMOVED lines=8> */
[----:B------:R-:W-:Y:S01]  /*9530*/  FFMA.FTZ R69, -R0, R69, RZ ;  /* 0x0000004500457223 */ /* 0x000fe200000101ff */
[----:B------:R-:W-:Y:S01]  /*9540*/  ULEA UR33, UR18, 0xfffff800, 0xb ;  /* 0xfffff80012217891 */ /* 0x000fe2000f8e58ff */
[----:B------:R-:W-:Y:S01]  /*9550*/  FFMA.FTZ R188, R16, R71, R67 ;  /* 0x0000004710bc7223 */ /* 0x000fe20000010043 */
[----:B------:R-:W-:Y:S01]  /*9560*/  FFMA.FTZ R152, R152, R206, R195 ;  /* 0x000000ce98987223 */ /* 0x000fe200000100c3 */
[----:B------:R-:W-:Y:S01]  /*9570*/  FFMA.FTZ R69, -R16, R151, R69 ;  /* 0x0000009710457223 */ /* 0x000fe20000010145 */
[----:B------:R-:W-:Y:S01]  /*9580*/  USHF.R.S32.HI UR34, URZ, 0x1f, UR33 ;  /* 0x0000001fff227899 */ /* 0x000fe20008011421 */
[----:B------:R-:W-:Y:S01]  /*9590*/  FMUL.FTZ R194, R194, R235 ;  /* 0x000000ebc2c27220 */ /* 0x000fe20000410000 */
[C---:B------:R-:W-:Y:S01]  /*95a0*/  FFMA.FTZ R67, R15.reuse, R66, R188 ;  /* 0x000000420f437223 */ /* 0x040fe200000100bc */
[----:B------:R-:W-:Y:S01]  /*95b0*/  FFMA.FTZ R69, -R15, R152, R69 ;  /* 0x000000980f457223 */ /* 0x000fe20000010145 */
[----:B------:R-:W-:Y:S01]  /*95c0*/  FMUL.FTZ R193, R193, R231 ;  /* 0x000000e7c1c17220 */ /* 0x000fe20000410000 */
[----:B------:R-:W-:Y:S01]  /*95d0*/  FFMA.FTZ R153, R153, R207, R194 ;  /* 0x000000cf99997223 */ /* 0x000fe200000100c2 */
[----:B------:R-:W-:Y:S01]  /*95e0*/  FFMA.FTZ R152, R14, R75, R67 ;  /* 0x0000004b0e987223 */ /* 0x000fe20000010043 */
[CC--:B-1----:R-:W-:Y:S01]  /*95f0*/  FMUL.FTZ R184, R64.reuse, R119.reuse ;  /* 0x0000007740b87220 */ /* 0x0c2fe20000410000 */
[----:B------:R-:W-:Y:S01]  /*9600*/  FMUL.FTZ R119, R65, R119 ;  /* 0x0000007741777220 */ /* 0x000fe20000410000 */
[----:B------:R-:W-:Y:S01]  /*9610*/  MOV R67, UR42 ;  /* 0x0000002a00437c02 */ /* 0x000fe20008000f00 */
[----:B------:R-:W-:Y:S01]  /*9620*/  FFMA.FTZ R75, R13, R68, R152 ;  /* 0x000000440d4b7223 */ /* 0x000fe20000010098 */
[-C--:B------:R-:W-:Y:S01]  /*9630*/  FFMA.FTZ R184, R65, R118.reuse, -R184 ;  /* 0x0000007641b87223 */ /* 0x080fe200000108b8 */
[----:B------:R-:W-:Y:S01]  /*9640*/  FFMA.FTZ R119, R64, R118, R119 ;  /* 0x0000007640777223 */ /* 0x000fe20000010077 */
[----:B------:R-:W-:Y:S01]  /*9650*/  LOP3.LUT R64, R100, UR33, RZ, 0xfc, !PT ;  /* 0x0000002164407c12 */ /* 0x000fe2000f8efcff */
[----:B------:R-:W-:Y:S01]  /*9660*/  FMUL.FTZ R192, R192, R232 ;  /* 0x000000e8c0c07220 */ /* 0x000fe20000410000 */
[----:B------:R-:W-:Y:S01]  /*9670*/  FADD.FTZ R165, R165, R184 ;  /* 0x000000b8a5a57221 */ /* 0x000fe20000010000 */
[----:B------:R-:W-:Y:S01]  /*9680*/  FFMA.FTZ R205, R2, R205, R119 ;  /* 0x000000cd02cd7223 */ /* 0x000fe20000010077 */
[----:B------:R-:W-:Y:S01]  /*9690*/  MOV R65, UR34 ;  /* 0x0000002200417c02 */ /* 0x000fe20008000f00 */
[----:B------:R-:W-:Y:S01]  /*96a0*/  FFMA.FTZ R184, -R14, R153, R69 ;  /* 0x000000990eb87223 */ /* 0x000fe20000010145 */
[C---:B------:R-:W-:Y:S01]  /*96b0*/  FMUL.FTZ R66, R116.reuse, R165 ;  /* 0x000000a574427220 */ /* 0x040fe20000410000 */
[-C--:B------:R-:W-:Y:S01]  /*96c0*/  FMUL.FTZ R118, R116, R205.reuse ;  /* 0x000000cd74767220 */ /* 0x080fe20000410000 */
        /* <DEDUP_REMOVED lines=22> */
[----:B------:R-:W-:Y:S01]  /*9830*/  FFMA.FTZ R155, -R12, R155, R154 ;  /* 0x0000009b0c9b7223 */ /* 0x000fe2000001019a */
[C---:B------:R-:W-:Y:S01]  /*9840*/  FMUL.FTZ R70, R122.reuse, R203 ;  /* 0x000000cb7a467220 */ /* 0x040fe20000410000 */
[----:B------:R-:W-:Y:S01]  /*9850*/  FMUL.FTZ R122, R122, R66 ;  /* 0x000000427a7a7220 */ /* 0x000fe20000410000 */
[----:B------:R-:W-:Y:S01]  /*9860*/  FFMA.FTZ R73, R9, R72, R116 ;  /* 0x0000004809497223 */ /* 0x000fe20000010074 */
[----:B------:R-:W-:Y:S01]  /*9870*/  FFMA.FTZ R157, R157, R211, R190 ;  /* 0x000000d39d9d7223 */ /* 0x000fe200000100be */
        /* <DEDUP_REMOVED lines=11> */
[----:B------:R-:W-:Y:S01]  /*9930*/  ISETP.NE.AND P2, PT, R100, RZ, PT ;  /* 0x000000ff6400720c */ /* 0x000fe20003f45270 */
[----:B------:R-:W-:Y:S01]  /*9940*/  FFMA.FTZ R161, -R8, R161, R74 ;  /* 0x000000a108a17223 */ /* 0x000fe2000001014a */
[C---:B------:R-:W-:Y:S01]  /*9950*/  FFMA.FTZ R72, R125.reuse, R168, -R67 ;  /* 0x000000a87d487223 */ /* 0x040fe20000010843 */
[----:B------:R-:W-:Y:S01]  /*9960*/  FFMA.FTZ R70, R125, R202, R70 ;  /* 0x000000ca7d467223 */ /* 0x000fe20000010046 */
[C---:B------:R-:W-:Y:S01]  /*9970*/  FFMA.FTZ R74, R6.reuse, R185, R73 ;  /* 0x000000b9064a7223 */ /* 0x040fe20000010049 */
[----:B------:R-:W-:Y:S01]  /*9980*/  MOV R75, UR9 ;  /* 0x00000009004b7c02 */ /* 0x000fe20008000f00 */
[----:B------:R-:W-:Y:S01]  /*9990*/  FADD.FTZ R169, R169, R72 ;  /* 0x00000048a9a97221 */ /* 0x000fe20000010000 */
[----:B------:R-:W-:Y:S01]  /*99a0*/  FFMA.FTZ R201, R6, R201, R70 ;  /* 0x000000c906c97223 */ /* 0x000fe20000010046 */
[----:B------:R-:W-:Y:S01]  /*99b0*/  FFMA.FTZ R67, R5, R160, R74 ;  /* 0x000000a005437223 */ /* 0x000fe2000001004a */
[----:B------:R-:W-:Y:S01]  /*99c0*/  P2R R72, PR, RZ, 0x4 ;  /* 0x00000004ff487803 */ /* 0x000fe20000000000 */
[C---:B------:R-:W-:Y:S01]  /*99d0*/  FMUL.FTZ R70, R126.reuse, R169 ;  /* 0x000000a97e467220 */ /* 0x040fe20000410000 */
[----:B------:R-:W-:Y:S01]  /*99e0*/  FMUL.FTZ R126, R126, R201 ;  /* 0x000000c97e7e7220 */ /* 0x000fe20000410000 */
[----:B------:R-:W-:Y:S01]  /*99f0*/  FFMA.FTZ R72, R4, R183, R67 ;  /* 0x000000b704487223 */ /* 0x000fe20000010043 */
[----:B------:R-:W-:Y:S01]  /*9a00*/  VOTEU.ALL UP0, P2 ;  /* 0x0000000000ff7886 */ /* 0x000fe20001000000 */
[C---:B------:R-:W-:Y:S01]  /*9a10*/  FFMA.FTZ R70, R127.reuse, R201, R70 ;  /* 0x000000c97f467223 */ /* 0x040fe20000010046 */
[----:B------:R-:W-:Y:S01]  /*9a20*/  FFMA.FTZ R73, R127, R169, -R126 ;  /* 0x000000a97f497223 */ /* 0x000fe2000001087e */
[----:B------:R-:W-:Y:S01]  /*9a30*/  FFMA.FTZ R67, R3, R182, R72 ;  /* 0x000000b603437223 */ /* 0x000fe20000010048 */
[----:B------:R-:W-:Y:S01]  /*9a40*/  FMUL.FTZ R72, R128, UR47 ;  /* 0x0000002f80487c20 */ /* 0x000fe20008410000 */
[----:B------:R-:W-:Y:S01]  /*9a50*/  FFMA.FTZ R200, R7, R200, R70 ;  /* 0x000000c807c87223 */ /* 0x000fe20000010046 */
[----:B------:R-:W-:Y:S01]  /*9a60*/  FADD.FTZ R73, R170, R73 ;  /* 0x00000049aa497221 */ /* 0x000fe20000010000 */
[----:B------:R-:W-:Y:S01]  /*9a70*/  @!UP0 ULEA UR33, UR8, UR9, 0x4 ;  /* 0x0000000908218291 */ /* 0x000fe2000f8e20ff */
[----:B------:R-:W-:Y:S01]  /*9a80*/  FFMA.FTZ R117, R241, UR48, -R72 ;  /* 0x00000030f1757c23 */ /* 0x000fe20008010848 */
[----:B------:R-:W-:-:S02]  /*9a90*/  IMAD R72, R100, 0x84, R75 ;  /* 0x0000008464487824 */ /* 0x000fc400078e024b */
[C---:B------:R-:W-:Y:S01]  /*9aa0*/  FMUL.FTZ R75, R130.reuse, R73 ;  /* 0x00000049824b7220 */ /* 0x040fe20000410000 */
[-C--:B------:R-:W-:Y:S01]  /*9ab0*/  FMUL.FTZ R70, R130, R200.reuse ;  /* 0x000000c882467220 */ /* 0x080fe20000410000 */
[----:B------:R-:W-:Y:S01]  /*9ac0*/  FMUL.FTZ R120, R129, UR48 ;  /* 0x0000003081787c20 */ /* 0x000fe20008410000 */
[----:B------:R-:W-:Y:S01]  /*9ad0*/  FMUL.FTZ R119, R0, R117 ;  /* 0x0000007500777220 */ /* 0x000fe20000410000 */
[C---:B------:R-:W-:Y:S01]  /*9ae0*/  FFMA.FTZ R75, R131.reuse, R200, R75 ;  /* 0x000000c8834b7223 */ /* 0x040fe2000001004b */
[----:B------:R-:W-:Y:S01]  /*9af0*/  FFMA.FTZ R70, R131, R73, -R70 ;  /* 0x0000004983467223 */ /* 0x000fe20000010846 */
[----:B0-----:R0:W-:Y:S01]  /*9b00*/  @!P2 STS.128 [UR33+0x4be0], R60 ;  /* 0x004be03cff00a988 */ /* 0x0011e20008000c21 */
[----:B------:R-:W-:Y:S01]  /*9b10*/  FMUL.FTZ R118, R129, UR47 ;  /* 0x0000002f81767c20 */ /* 0x000fe20008410000 */
[----:B------:R-:W-:Y:S01]  /*9b20*/  FFMA.FTZ R199, R8, R199, R75 ;  /* 0x000000c708c77223 */ /* 0x000fe2000001004b */
[----:B------:R-:W-:Y:S01]  /*9b30*/  FADD.FTZ R70, R171, R70 ;  /* 0x00000046ab467221 */ /* 0x000fe20000010000 */
[----:B------:R1:W-:Y:S01]  /*9b40*/  STS [R72+0x1080], R119 ;  /* 0x0010807748007388 */ /* 0x0003e20000000800 */
[----:B------:R-:W-:Y:S01]  /*9b50*/  FMUL.FTZ R116, R128, UR48 ;  /* 0x0000003080747c20 */ /* 0x000fe20008410000 */
[CC--:B------:R-:W-:Y:S01]  /*9b60*/  FMUL.FTZ R75, R132.reuse, R199.reuse ;  /* 0x000000c7844b7220 */ /* 0x0c0fe20000410000 */
[-C--:B------:R-:W-:Y:S01]  /*9b70*/  FMUL.FTZ R74, R132, R70.reuse ;  /* 0x00000046844a7220 */ /* 0x080fe20000410000 */
[----:B------:R-:W-:Y:S01]  /*9b80*/  FMUL.FTZ R121, R206, UR48 ;  /* 0x00000030ce797c20 */ /* 0x000fe20008410000 */
[----:B------:R-:W-:Y:S01]  /*9b90*/  FFMA.FTZ R117, R241, UR47, R116 ;  /* 0x0000002ff1757c23 */ /* 0x000fe20008010074 */
[C---:B------:R-:W-:Y:S01]  /*9ba0*/  FFMA.FTZ R75, R133.reuse, R70, -R75 ;  /* 0x00000046854b7223 */ /* 0x040fe2000001084b */
[----:B------:R-:W-:Y:S01]  /*9bb0*/  FFMA.FTZ R74, R133, R199, R74 ;  /* 0x000000c7854a7223 */ /* 0x000fe2000001004a */
[----:B------:R-:W-:Y:S01]  /*9bc0*/  FMUL.FTZ R116, R207, UR47 ;  /* 0x0000002fcf747c20 */ /* 0x000fe20008410000 */
[----:B------:R-:W-:Y:S01]  /*9bd0*/  FMUL.FTZ R117, R0, -R117 ;  /* 0x8000007500757220 */ /* 0x000fe20000410000 */
[----:B0-----:R-:W-:Y:S01]  /*9be0*/  FFMA.FTZ R63, R237, UR47, R120 ;  /* 0x0000002fed3f7c23 */ /* 0x001fe20008010078 */
[----:B------:R-:W-:Y:S01]  /*9bf0*/  FADD.FTZ R172, R172, R75 ;  /* 0x0000004bacac7221 */ /* 0x000fe20000010000 */
[----:B------:R-:W-:Y:S01]  /*9c00*/  FFMA.FTZ R198, R9, R198, R74 ;  /* 0x000000c609c67223 */ /* 0x000fe2000001004a */
[----:B------:R-:W-:Y:S01]  /*9c10*/  FFMA.FTZ R61, R237, UR48, -R118 ;  /* 0x00000030ed3d7c23 */ /* 0x000fe20008010876 */
[----:B-1----:R-:W-:Y:S01]  /*9c20*/  FMUL.FTZ R119, R16, -R63 ;  /* 0x8000003f10777220 */ /* 0x002fe20000410000 */
[C---:B------:R-:W-:Y:S01]  /*9c30*/  FMUL.FTZ R60, R134.reuse, R172 ;  /* 0x000000ac863c7220 */ /* 0x040fe20000410000 */
[-C--:B------:R-:W-:Y:S01]  /*9c40*/  FMUL.FTZ R63, R134, R198.reuse ;  /* 0x000000c6863f7220 */ /* 0x080fe20000410000 */
[----:B------:R-:W-:Y:S01]  /*9c50*/  FMUL.FTZ R75, R16, R61 ;  /* 0x0000003d104b7220 */ /* 0x000fe20000410000 */
[----:B------:R-:W-:Y:S01]  /*9c60*/  FFMA.FTZ R74, R238, UR47, R121 ;  /* 0x0000002fee4a7c23 */ /* 0x000fe20008010079 */
[C---:B------:R-:W-:Y:S01]  /*9c70*/  FFMA.FTZ R61, R135.reuse, R198, R60 ;  /* 0x000000c6873d7223 */ /* 0x040fe2000001003c */
[----:B------:R-:W-:Y:S01]  /*9c80*/  FFMA.FTZ R60, R135, R172, -R63 ;  /* 0x000000ac873c7223 */ /* 0x000fe2000001083f */
[----:B------:R0:W-:Y:S01]  /*9c90*/  STS [R72+0x108c], R119 ;  /* 0x00108c7748007388 */ /* 0x0001e20000000800 */
[----:B------:R-:W-:Y:S01]  /*9ca0*/  FMUL.FTZ R63, R206, UR47 ;  /* 0x0000002fce3f7c20 */ /* 0x000fe20008410000 */
[----:B------:R-:W-:Y:S01]  /*9cb0*/  FFMA.FTZ R239, R10, R239, R61 ;  /* 0x000000ef0aef7223 */ /* 0x000fe2000001003d */
[----:B------:R-:W-:Y:S01]  /*9cc0*/  FADD.FTZ R173, R173, R60 ;  /* 0x0000003cadad7221 */ /* 0x000fe20000010000 */
[----:B------:R-:W-:Y:S01]  /*9cd0*/  FFMA.FTZ R61, R235, UR48, -R116 ;  /* 0x00000030eb3d7c23 */ /* 0x000fe20008010874 */
[----:B------:R-:W-:Y:S01]  /*9ce0*/  FFMA.FTZ R62, R238, UR48, -R63 ;  /* 0x00000030ee3e7c23 */ /* 0x000fe2000801083f */
[C---:B------:R-:W-:Y:S01]  /*9cf0*/  FMUL.FTZ R60, R136.reuse, R239 ;  /* 0x000000ef883c7220 */ /* 0x040fe20000410000 */
[----:B------:R-:W-:Y:S01]  /*9d00*/  FMUL.FTZ R136, R136, R173 ;  /* 0x000000ad88887220 */ /* 0x000fe20000410000 */
[----:B------:R1:W-:Y:S01]  /*9d10*/  STS [R72+0x1088], R75 ;  /* 0x0010884b48007388 */ /* 0x0003e20000000800 */
[----:B------:R-:W-:Y:S01]  /*9d20*/  FMUL.FTZ R63, R15, R62 ;  /* 0x0000003e0f3f7220 */ /* 0x000fe20000410000 */
[----:B0-----:R-:W-:Y:S01]  /*9d30*/  FMUL.FTZ R119, R14, R61 ;  /* 0x0000003d0e777220 */ /* 0x001fe20000410000 */
[C---:B------:R-:W-:Y:S01]  /*9d40*/  FFMA.FTZ R61, R137.reuse, R173, -R60 ;  /* 0x000000ad893d7223 */ /* 0x040fe2000001083c */
[----:B------:R-:W-:Y:S01]  /*9d50*/  FFMA.FTZ R136, R137, R239, R136 ;  /* 0x000000ef89887223 */ /* 0x000fe20000010088 */
[----:B------:R-:W-:Y:S01]  /*9d60*/  FMUL.FTZ R62, R207, UR48 ;  /* 0x00000030cf3e7c20 */ /* 0x000fe20008410000 */
[----:B------:R0:W-:Y:S01]  /*9d70*/  STS [R72+0x1090], R63 ;  /* 0x0010903f48007388 */ /* 0x0001e20000000800 */
[----:B------:R-:W-:Y:S01]  /*9d80*/  FADD.FTZ R61, R174, R61 ;  /* 0x0000003dae3d7221 */ /* 0x000fe20000010000 */
[----:B------:R-:W-:Y:S01]  /*9d90*/  FFMA.FTZ R236, R11, R236, R136 ;  /* 0x000000ec0bec7223 */ /* 0x000fe20000010088 */
[----:B------:R-:W-:Y:S01]  /*9da0*/  FMUL.FTZ R123, R210, UR47 ;  /* 0x0000002fd27b7c20 */ /* 0x000fe20008410000 */
[----:B-1----:R-:W-:Y:S01]  /*9db0*/  FMUL.FTZ R75, R15, -R74 ;  /* 0x8000004a0f4b7220 */ /* 0x002fe20000410000 */
[CC--:B------:R-:W-:Y:S01]  /*9dc0*/  FMUL.FTZ R60, R138.reuse, R61.reuse ;  /* 0x0000003d8a3c7220 */ /* 0x0c0fe20000410000 */
[-C--:B------:R-:W-:Y:S01]  /*9dd0*/  FMUL.FTZ R138, R138, R236.reuse ;  /* 0x000000ec8a8a7220 */ /* 0x080fe20000410000 */
[C---:B------:R-:W-:Y:S01]  /*9de0*/  FMUL.FTZ R74, R208.reuse, UR47 ;  /* 0x0000002fd04a7c20 */ /* 0x040fe20008410000 */
[----:B------:R1:W-:Y:S01]  /*9df0*/  STS [R72+0x1084], R117 ;  /* 0x0010847548007388 */ /* 0x0003e20000000800 */
[----:B------:R-:W-:Y:S01]  /*9e00*/  FMUL.FTZ R116, R208, UR48 ;  /* 0x00000030d0747c20 */ /* 0x000fe20008410000 */
[C---:B------:R-:W-:Y:S01]  /*9e10*/  FFMA.FTZ R138, R139.reuse, R61, -R138 ;  /* 0x0000003d8b8a7223 */ /* 0x040fe2000001088a */
[----:B0-----:R-:W-:Y:S01]  /*9e20*/  FFMA.FTZ R63, R139, R236, R60 ;  /* 0x000000ec8b3f7223 */ /* 0x001fe2000001003c */
[----:B------:R-:W-:Y:S01]  /*9e30*/  FFMA.FTZ R74, R231, UR48, -R74 ;  /* 0x00000030e74a7c23 */ /* 0x000fe2000801084a */
[----:B------:R0:W-:Y:S01]  /*9e40*/  STS [R72+0x1098], R119 ;  /* 0x0010987748007388 */ /* 0x0001e20000000800 */
[----:B------:R-:W-:Y:S01]  /*9e50*/  FADD.FTZ R175, R175, R138 ;  /* 0x0000008aafaf7221 */ /* 0x000fe20000010000 */
[----:B------:R-:W-:Y:S01]  /*9e60*/  FFMA.FTZ R233, R12, R233, R63 ;  /* 0x000000e90ce97223 */ /* 0x000fe2000001003f */
[----:B------:R-:W-:Y:S01]  /*9e70*/  FMUL.FTZ R63, R13, R74 ;  /* 0x0000004a0d3f7220 */ /* 0x000fe20000410000 */
[----:B------:R-:W-:Y:S01]  /*9e80*/  FFMA.FTZ R116, R231, UR47, R116 ;  /* 0x0000002fe7747c23 */ /* 0x000fe20008010074 */
[C---:B------:R-:W-:Y:S01]  /*9e90*/  FMUL.FTZ R60, R140.reuse, R175 ;  /* 0x000000af8c3c7220 */ /* 0x040fe20000410000 */
[-C--:B------:R-:W-:Y:S01]  /*9ea0*/  FMUL.FTZ R140, R140, R233.reuse ;  /* 0x000000e98c8c7220 */ /* 0x080fe20000410000 */
[----:B-1----:R-:W-:Y:S01]  /*9eb0*/  FFMA.FTZ R117, R235, UR47, R62 ;  /* 0x0000002feb757c23 */ /* 0x002fe2000801003e */
[----:B------:R1:W-:Y:S01]  /*9ec0*/  STS [R72+0x10a0], R63 ;  /* 0x0010a03f48007388 */ /* 0x0003e20000000800 */
[C---:B------:R-:W-:Y:S01]  /*9ed0*/  FFMA.FTZ R60, R141.reuse, R233, R60 ;  /* 0x000000e98d3c7223 */ /* 0x040fe2000001003c */
[----:B------:R-:W-:Y:S01]  /*9ee0*/  FFMA.FTZ R141, R141, R175, -R140 ;  /* 0x000000af8d8d7223 */ /* 0x000fe2000001088c */
[----:B------:R-:W-:Y:S01]  /*9ef0*/  FMUL.FTZ R117, R14, -R117 ;  /* 0x800000750e757220 */ /* 0x000fe20000410000 */
[----:B0-----:R-:W-:Y:S01]  /*9f00*/  FMUL.FTZ R119, R209, UR47 ;  /* 0x0000002fd1777c20 */ /* 0x001fe20008410000 */
[----:B------:R-:W-:Y:S01]  /*9f10*/  FFMA.FTZ R234, R13, R234, R60 ;  /* 0x000000ea0dea7223 */ /* 0x000fe2000001003c */
[----:B------:R-:W-:Y:S01]  /*9f20*/  FADD.FTZ R176, R176, R141 ;  /* 0x0000008db0b07221 */ /* 0x000fe20000010000 */
[----:B------:R-:W-:Y:S01]  /*9f30*/  FFMA.FTZ R62, R230, UR48, -R123 ;  /* 0x00000030e63e7c23 */ /* 0x000fe2000801087b */
[----:B------:R0:W-:Y:S01]  /*9f40*/  STS [R72+0x109c], R117 ;  /* 0x00109c7548007388 */ /* 0x0001e20000000800 */
[C---:B------:R-:W-:Y:S01]  /*9f50*/  FMUL.FTZ R60, R142.reuse, R234 ;  /* 0x000000ea8e3c7220 */ /* 0x040fe20000410000 */
[-C--:B-1----:R-:W-:Y:S01]  /*9f60*/  FMUL.FTZ R63, R142, R176.reuse ;  /* 0x000000b08e3f7220 */ /* 0x082fe20000410000 */
[----:B------:R-:W-:Y:S01]  /*9f70*/  FFMA.FTZ R119, R232, UR48, -R119 ;  /* 0x00000030e8777c23 */ /* 0x000fe20008010877 */
[----:B------:R-:W-:Y:S01]  /*9f80*/  FMUL.FTZ R121, R209, UR48 ;  /* 0x00000030d1797c20 */ /* 0x000fe20008410000 */
[C---:B------:R-:W-:Y:S01]  /*9f90*/  FFMA.FTZ R60, R143.reuse, R176, -R60 ;  /* 0x000000b08f3c7223 */ /* 0x040fe2000001083c */
[----:B------:R-:W-:Y:S01]  /*9fa0*/  FFMA.FTZ R63, R143, R234, R63 ;  /* 0x000000ea8f3f7223 */ /* 0x000fe2000001003f */
[----:B------:R1:W-:Y:S01]  /*9fb0*/  STS [R72+0x1094], R75 ;  /* 0x0010944b48007388 */ /* 0x0003e20000000800 */
[----:B------:R-:W-:Y:S01]  /*9fc0*/  FMUL.FTZ R119, R12, R119 ;  /* 0x000000770c777220 */ /* 0x000fe20000410000 */
[----:B------:R-:W-:Y:S01]  /*9fd0*/  FADD.FTZ R60, R177, R60 ;  /* 0x0000003cb13c7221 */ /* 0x000fe20000010000 */
[----:B------:R-:W-:Y:S01]  /*9fe0*/  FFMA.FTZ R229, R14, R229, R63 ;  /* 0x000000e50ee57223 */ /* 0x000fe2000001003f */
[----:B0-----:R-:W-:Y:S01]  /*9ff0*/  FMUL.FTZ R117, R11, R62 ;  /* 0x0000003e0b757220 */ /* 0x001fe20000410000 */
[----:B------:R-:W-:Y:S01]  /*a000*/  FFMA.FTZ R121, R232, UR47, R121 ;  /* 0x0000002fe8797c23 */ /* 0x000fe20008010079 */
[C---:B------:R-:W-:Y:S01]  /*a010*/  FMUL.FTZ R62, R144.reuse, R60 ;  /* 0x0000003c903e7220 */ /* 0x040fe20000410000 */
[----:B------:R-:W-:Y:S01]  /*a020*/  FMUL.FTZ R63, R144, R229 ;  /* 0x000000e5903f7220 */ /* 0x000fe20000410000 */
[----:B------:R0:W-:Y:S01]  /*a030*/  STS [R72+0x10a8], R119 ;  /* 0x0010a87748007388 */ /* 0x0001e20000000800 */
[----:B------:R-:W-:Y:S01]  /*a040*/  FMUL.FTZ R121, R12, -R121 ;  /* 0x800000790c797220 */ /* 0x000fe20000410000 */
[----:B-1----:R-:W-:Y:S01]  /*a050*/  FMUL.FTZ R75, R13, -R116 ;  /* 0x800000740d4b7220 */ /* 0x002fe20000410000 */
[C---:B------:R-:W-:Y:S01]  /*a060*/  FFMA.FTZ R63, R145.reuse, R60, -R63 ;  /* 0x0000003c913f7223 */ /* 0x040fe2000001083f */
[----:B------:R-:W-:Y:S01]  /*a070*/  FFMA.FTZ R62, R145, R229, R62 ;  /* 0x000000e5913e7223 */ /* 0x000fe2000001003e */
[----:B------:R-:W-:Y:S01]  /*a080*/  FMUL.FTZ R123, R211, UR47 ;  /* 0x0000002fd37b7c20 */ /* 0x000fe20008410000 */
[----:B------:R1:W-:Y:S01]  /*a090*/  STS [R72+0x10ac], R121 ;  /* 0x0010ac7948007388 */ /* 0x0003e20000000800 */
[----:B------:R-:W-:Y:S01]  /*a0a0*/  FADD.FTZ R63, R178, R63 ;  /* 0x0000003fb23f7221 */ /* 0x000fe20000010000 */
[----:B------:R-:W-:Y:S01]  /*a0b0*/  FFMA.FTZ R226, R15, R226, R62 ;  /* 0x000000e20fe27223 */ /* 0x000fe2000001003e */
[----:B------:R-:W-:Y:S01]  /*a0c0*/  FFMA.FTZ R123, R228, UR48, -R123 ;  /* 0x00000030e47b7c23 */ /* 0x000fe2000801087b */
[----:B------:R2:W-:Y:S01]  /*a0d0*/  STS [R72+0x10a4], R75 ;  /* 0x0010a44b48007388 */ /* 0x0005e20000000800 */
[----:B0-----:R-:W-:Y:S01]  /*a0e0*/  FMUL.FTZ R119, R211, UR48 ;  /* 0x00000030d3777c20 */ /* 0x001fe20008410000 */
[C---:B------:R-:W-:Y:S01]  /*a0f0*/  FMUL.FTZ R62, R146.reuse, R63 ;  /* 0x0000003f923e7220 */ /* 0x040fe20000410000 */
[-C--:B------:R-:W-:Y:S01]  /*a100*/  FMUL.FTZ R146, R146, R226.reuse ;  /* 0x000000e292927220 */ /* 0x080fe20000410000 */
[----:B------:R0:W-:Y:S01]  /*a110*/  STS [R72+0x10b0], R117 ;  /* 0x0010b07548007388 */ /* 0x0001e20000000800 */
[----:B------:R-:W-:Y:S01]  /*a120*/  FFMA.FTZ R119, R228, UR47, R119 ;  /* 0x0000002fe4777c23 */ /* 0x000fe20008010077 */
[----:B-1----:R-:W-:Y:S01]  /*a130*/  FMUL.FTZ R121, R212, UR47 ;  /* 0x0000002fd4797c20 */ /* 0x002fe20008410000 */
[----:B------:R-:W-:Y:S01]  /*a140*/  FMUL.FTZ R118, R213, UR47 ;  /* 0x0000002fd5767c20 */ /* 0x000fe20008410000 */
[C---:B------:R-:W-:Y:S01]  /*a150*/  FMUL.FTZ R123, R10.reuse, R123 ;  /* 0x0000007b0a7b7220 */ /* 0x040fe20000410000 */
[----:B------:R-:W-:Y:S01]  /*a160*/  FMUL.FTZ R119, R10, -R119 ;  /* 0x800000770a777220 */ /* 0x000fe20000410000 */
[----:B--2---:R-:W-:Y:S01]  /*a170*/  FMUL.FTZ R75, R210, UR48 ;  /* 0x00000030d24b7c20 */ /* 0x004fe20008410000 */
[----:B------:R-:W-:Y:S01]  /*a180*/  FMUL.FTZ R125, R212, UR48 ;  /* 0x00000030d47d7c20 */ /* 0x000fe20008410000 */
[----:B------:R-:W-:Y:S01]  /*a190*/  FFMA.FTZ R241, R80, -R95, R241 ;  /* 0x8000005f50f17223 */ /* 0x000fe200000100f1 */
[----:B------:R1:W-:Y:S01]  /*a1a0*/  STS [R72+0x10b8], R123 ;  /* 0x0010b87b48007388 */ /* 0x0003e20000000800 */
[----:B------:R-:W-:Y:S01]  /*a1b0*/  FFMA.FTZ R74, R230, UR47, R75 ;  /* 0x0000002fe64a7c23 */ /* 0x000fe2000801004b */
[C---:B------:R-:W-:Y:S01]  /*a1c0*/  FFMA.FTZ R75, R147.reuse, R226, R62 ;  /* 0x000000e2934b7223 */ /* 0x040fe2000001003e */
[----:B------:R-:W-:Y:S01]  /*a1d0*/  FFMA.FTZ R62, R147, R63, -R146 ;  /* 0x0000003f933e7223 */ /* 0x000fe20000010892 */
[----:B------:R2:W-:Y:S01]  /*a1e0*/  STS [R72+0x10bc], R119 ;  /* 0x0010bc7748007388 */ /* 0x0005e20000000800 */
[----:B0-----:R-:W-:Y:S01]  /*a1f0*/  FMUL.FTZ R117, R11, -R74 ;  /* 0x8000004a0b757220 */ /* 0x001fe20000410000 */
[----:B------:R-:W-:Y:S01]  /*a200*/  FFMA.FTZ R74, R224, UR48, -R121 ;  /* 0x00000030e04a7c23 */ /* 0x000fe20008010879 */
[----:B------:R-:W-:Y:S01]  /*a210*/  FADD.FTZ R62, R179, R62 ;  /* 0x0000003eb33e7221 */ /* 0x000fe20000010000 */
[----:B------:R-:W-:Y:S01]  /*a220*/  FFMA.FTZ R225, R16, R225, R75 ;  /* 0x000000e110e17223 */ /* 0x000fe2000001004b */
[----:B------:R-:W-:Y:S01]  /*a230*/  FFMA.FTZ R75, R227, UR48, -R118 ;  /* 0x00000030e34b7c23 */ /* 0x000fe20008010876 */
[----:B------:R0:W-:Y:S01]  /*a240*/  STS [R72+0x10b4], R117 ;  /* 0x0010b47548007388 */ /* 0x0001e20000000800 */
[----:B------:R-:W-:Y:S01]  /*a250*/  FMUL.FTZ R120, R213, UR48 ;  /* 0x00000030d5787c20 */ /* 0x000fe20008410000 */
[----:B------:R-:W-:Y:S01]  /*a260*/  FFMA.FTZ R116, R224, UR47, R125 ;  /* 0x0000002fe0747c23 */ /* 0x000fe2000801007d */
[----:B-1----:R-:W-:Y:S01]  /*a270*/  FMUL.FTZ R123, R8, R75 ;  /* 0x0000004b087b7220 */ /* 0x002fe20000410000 */
[C---:B--2---:R-:W-:Y:S01]  /*a280*/  FMUL.FTZ R119, R9.reuse, R74 ;  /* 0x0000004a09777220 */ /* 0x044fe20000410000 */
[----:B------:R-:W-:Y:S01]  /*a290*/  FMUL.FTZ R74, R148, R62 ;  /* 0x0000003e944a7220 */ /* 0x000fe20000410000 */
[----:B------:R-:W-:Y:S01]  /*a2a0*/  FMUL.FTZ R121, R9, -R116 ;  /* 0x8000007409797220 */ /* 0x000fe20000410000 */
[----:B------:R-:W-:Y:S01]  /*a2b0*/  FFMA.FTZ R116, R56, -R89, R237 ;  /* 0x8000005938747223 */ /* 0x000fe200000100ed */
[----:B------:R1:W-:Y:S01]  /*a2c0*/  STS [R72+0x10c8], R123 ;  /* 0x0010c87b48007388 */ /* 0x0003e20000000800 */
[CC--:B------:R-:W-:Y:S01]  /*a2d0*/  FFMA.FTZ R75, R149.reuse, R225.reuse, R74 ;  /* 0x000000e1954b7223 */ /* 0x0c0fe2000001004a */
[----:B0-----:R-:W-:Y:S01]  /*a2e0*/  FMUL.FTZ R117, R148, R225 ;  /* 0x000000e194757220 */ /* 0x001fe20000410000 */
[----:B------:R-:W-:Y:S01]  /*a2f0*/  FMUL.FTZ R125, R214, UR47 ;  /* 0x0000002fd67d7c20 */ /* 0x000fe20008410000 */
[----:B------:R0:W-:Y:S01]  /*a300*/  STS [R72+0x10c0], R119 ;  /* 0x0010c07748007388 */ /* 0x0001e20000000800 */
[----:B------:R-:W-:Y:S01]  /*a310*/  FFMA.FTZ R221, R0, R221, R75 ;  /* 0x000000dd00dd7223 */ /* 0x000fe2000001004b */
[----:B------:R-:W-:Y:S01]  /*a320*/  FFMA.FTZ R117, R149, R62, -R117 ;  /* 0x0000003e95757223 */ /* 0x000fe20000010875 */
[----:B------:R-:W-:Y:S01]  /*a330*/  FMUL.FTZ R75, R225, R89 ;  /* 0x00000059e14b7220 */ /* 0x000fe20000410000 */
[----:B------:R2:W-:Y:S01]  /*a340*/  STS [R72+0x10c4], R121 ;  /* 0x0010c47948007388 */ /* 0x0005e20000000800 */
[----:B------:R-:W-:Y:S01]  /*a350*/  FMUL.FTZ R74, R221, R95 ;  /* 0x0000005fdd4a7220 */ /* 0x000fe20000410000 */
[----:B------:R-:W-:Y:S01]  /*a360*/  FADD.FTZ R180, R180, R117 ;  /* 0x00000075b4b47221 */ /* 0x000fe20000010000 */
[----:B-1----:R-:W-:Y:S01]  /*a370*/  FFMA.FTZ R123, R227, UR47, R120 ;  /* 0x0000002fe37b7c23 */ /* 0x002fe20008010078 */
[----:B------:R-:W-:Y:S01]  /*a380*/  FMUL.FTZ R120, R62, R89 ;  /* 0x000000593e787220 */ /* 0x000fe20000410000 */
[----:B------:R-:W-:Y:S01]  /*a390*/  FMUL.FTZ R118, R128, R74 ;  /* 0x0000004a80767220 */ /* 0x000fe20000410000 */
[----:B------:R-:W-:Y:S01]  /*a3a0*/  FMUL.FTZ R117, R180, R95 ;  /* 0x0000005fb4757220 */ /* 0x000fe20000410000 */
[----:B------:R-:W-:Y:S01]  /*a3b0*/  FFMA.FTZ R124, R222, UR48, -R125 ;  /* 0x00000030de7c7c23 */ /* 0x000fe2000801087d */
[----:B------:R-:W-:Y:S01]  /*a3c0*/  FMUL.FTZ R125, R8, -R123 ;  /* 0x8000007b087d7220 */ /* 0x000fe20000410000 */
[----:B------:R-:W-:Y:S01]  /*a3d0*/  FFMA.FTZ R238, R79, -R96, R238 ;  /* 0x800000604fee7223 */ /* 0x000fe200000100ee */
[-C--:B0-----:R-:W-:Y:S01]  /*a3e0*/  FFMA.FTZ R119, R241, R117.reuse, -R118 ;  /* 0x00000075f1777223 */ /* 0x081fe20000010876 */
[----:B------:R-:W-:Y:S01]  /*a3f0*/  FMUL.FTZ R118, R128, R117 ;  /* 0x0000007580767220 */ /* 0x000fe20000410000 */
[C---:B------:R-:W-:Y:S01]  /*a400*/  FMUL.FTZ R117, R129.reuse, R120 ;  /* 0x0000007881757220 */ /* 0x040fe20000410000 */
[-C--:B--2---:R-:W-:Y:S01]  /*a410*/  FMUL.FTZ R121, R129, R75.reuse ;  /* 0x0000004b81797220 */ /* 0x084fe20000410000 */
[----:B------:R-:W-:Y:S01]  /*a420*/  FADD.FTZ R119, RZ, R119 ;  /* 0x00000077ff777221 */ /* 0x000fe20000010000 */
[----:B------:R-:W-:Y:S01]  /*a430*/  FFMA.FTZ R118, R241, R74, R118 ;  /* 0x0000004af1767223 */ /* 0x000fe20000010076 */
[C---:B------:R-:W-:Y:S01]  /*a440*/  FFMA.FTZ R117, R116.reuse, R75, R117 ;  /* 0x0000004b74757223 */ /* 0x040fe20000010075 */
[----:B------:R-:W-:Y:S01]  /*a450*/  FFMA.FTZ R122, R116, R120, -R121 ;  /* 0x00000078747a7223 */ /* 0x000fe20000010879 */
[----:B------:R-:W-:Y:S01]  /*a460*/  FMUL.FTZ R121, R63, R96 ;  /* 0x000000603f797220 */ /* 0x000fe20000410000 */
[----:B------:R-:W-:Y:S01]  /*a470*/  FADD.FTZ R118, RZ, R118 ;  /* 0x00000076ff767221 */ /* 0x000fe20000010000 */
[----:B------:R-:W-:Y:S01]  /*a480*/  FMUL.FTZ R131, R7, R124 ;  /* 0x0000007c07837220 */ /* 0x000fe20000410000 */
[----:B------:R-:W-:Y:S01]  /*a490*/  FADD.FTZ R119, R119, R122 ;  /* 0x0000007a77777221 */ /* 0x000fe20000010000 */
        /* <DEDUP_REMOVED lines=8> */
[----:B------:R-:W-:Y:S01]  /*a520*/  FMUL.FTZ R127, R214, UR48 ;  /* 0x00000030d67f7c20 */ /* 0x000fe20008410000 */
[----:B------:R-:W-:Y:S01]  /*a530*/  FFMA.FTZ R232, R47, -R90, R232 ;  /* 0x8000005a2fe87223 */ /* 0x000fe200000100e8 */
[-C--:B------:R-:W-:Y:S01]  /*a540*/  FFMA.FTZ R122, R238, R121.reuse, -R123 ;  /* 0x00000079ee7a7223 */ /* 0x080fe2000001087b */
[----:B------:R-:W-:Y:S01]  /*a550*/  FMUL.FTZ R121, R206, R121 ;  /* 0x00000079ce797220 */ /* 0x000fe20000410000 */
[-C--:B------:R-:W-:Y:S01]  /*a560*/  FFMA.FTZ R126, R235, R124.reuse, -R126 ;  /* 0x0000007ceb7e7223 */ /* 0x080fe2000001087e */
[----:B------:R-:W-:Y:S01]  /*a570*/  FMUL.FTZ R124, R207, R124 ;  /* 0x0000007ccf7c7220 */ /* 0x000fe20000410000 */
[----:B------:R-:W-:Y:S01]  /*a580*/  FADD.FTZ R119, R119, R122 ;  /* 0x0000007a77777221 */ /* 0x000fe20000010000 */
[----:B------:R-:W-:Y:S01]  /*a590*/  FFMA.FTZ R121, R238, R117, R121 ;  /* 0x00000075ee797223 */ /* 0x000fe20000010079 */
[----:B0-----:R-:W-:Y:S01]  /*a5a0*/  FMUL.FTZ R125, R215, UR47 ;  /* 0x0000002fd77d7c20 */ /* 0x001fe20008410000 */
[----:B------:R-:W-:Y:S01]  /*a5b0*/  FFMA.FTZ R130, R222, UR47, R127 ;  /* 0x0000002fde827c23 */ /* 0x000fe2000801007f */
[----:B------:R-:W-:Y:S01]  /*a5c0*/  FADD.FTZ R126, R119, R126 ;  /* 0x0000007e777e7221 */ /* 0x000fe20000010000 */
[----:B------:R-:W-:Y:S01]  /*a5d0*/  FADD.FTZ R120, R120, R121 ;  /* 0x0000007978787221 */ /* 0x000fe20000010000 */
[----:B------:R-:W-:Y:S01]  /*a5e0*/  FFMA.FTZ R125, R220, UR48, -R125 ;  /* 0x00000030dc7d7c23 */ /* 0x000fe2000801087d */
[----:B------:R-:W-:Y:S01]  /*a5f0*/  FFMA.FTZ R121, R235, R118, R124 ;  /* 0x00000076eb797223 */ /* 0x000fe2000001007c */
[----:B------:R-:W-:Y:S01]  /*a600*/  FMUL.FTZ R119, R234, R93 ;  /* 0x0000005dea777220 */ /* 0x000fe20000410000 */
[----:B------:R-:W-:Y:S01]  /*a610*/  FMUL.FTZ R127, R7, -R130 ;  /* 0x80000082077f7220 */ /* 0x000fe20000410000 */
[----:B------:R-:W-:Y:S01]  /*a620*/  FMUL.FTZ R133, R6, R125 ;  /* 0x0000007d06857220 */ /* 0x000fe20000410000 */
[----:B------:R-:W-:Y:S01]  /*a630*/  FADD.FTZ R122, R120, R121 ;  /* 0x00000079787a7221 */ /* 0x000fe20000010000 */
[-C--:B------:R-:W-:Y:S01]  /*a640*/  FFMA.FTZ R120, R78, -R93.reuse, R231 ;  /* 0x8000005d4e787223 */ /* 0x080fe200000100e7 */
[----:B------:R-:W-:Y:S01]  /*a650*/  FMUL.FTZ R123, R176, R93 ;  /* 0x0000005db07b7220 */ /* 0x000fe20000410000 */
[----:B------:R-:W-:Y:S01]  /*a660*/  FMUL.FTZ R125, R208, R119 ;  /* 0x00000077d07d7220 */ /* 0x000fe20000410000 */
[-C--:B------:R-:W-:Y:S01]  /*a670*/  FMUL.FTZ R121, R233, R90.reuse ;  /* 0x0000005ae9797220 */ /* 0x080fe20000410000 */
[----:B------:R0:W-:Y:S01]  /*a680*/  STS [R72+0x10d4], R127 ;  /* 0x0010d47f48007388 */ /* 0x0001e20000000800 */
[----:B------:R-:W-:Y:S01]  /*a690*/  FMUL.FTZ R130, R217, UR47 ;  /* 0x0000002fd9827c20 */ /* 0x000fe20008410000 */
[-C--:B------:R-:W-:Y:S01]  /*a6a0*/  FFMA.FTZ R125, R120, R123.reuse, -R125 ;  /* 0x0000007b787d7223 */ /* 0x080fe2000001087d */
[----:B------:R-:W-:Y:S01]  /*a6b0*/  FMUL.FTZ R123, R208, R123 ;  /* 0x0000007bd07b7220 */ /* 0x000fe20000410000 */
[----:B------:R-:W-:Y:S01]  /*a6c0*/  FMUL.FTZ R124, R175, R90 ;  /* 0x0000005aaf7c7220 */ /* 0x000fe20000410000 */
[----:B------:R1:W-:Y:S01]  /*a6d0*/  STS [R72+0x10d0], R131 ;  /* 0x0010d08348007388 */ /* 0x0003e20000000800 */
[----:B------:R-:W-:Y:S01]  /*a6e0*/  FFMA.FTZ R132, R223, UR48, -R130 ;  /* 0x00000030df847c23 */ /* 0x000fe20008010882 */
[----:B------:R-:W-:Y:S01]  /*a6f0*/  FFMA.FTZ R123, R120, R119, R123 ;  /* 0x00000077787b7223 */ /* 0x000fe2000001007b */
[-C--:B------:R-:W-:Y:S01]  /*a700*/  FFMA.FTZ R230, R77, -R94.reuse, R230 ;  /* 0x8000005e4de67223 */ /* 0x080fe200000100e6 */
[----:B------:R2:W-:Y:S01]  /*a710*/  STS [R72+0x10d8], R133 ;  /* 0x0010d88548007388 */ /* 0x0005e20000000800 */
[-C--:B0-----:R-:W-:Y:S01]  /*a720*/  FMUL.FTZ R127, R209, R121.reuse ;  /* 0x00000079d17f7220 */ /* 0x081fe20000410000 */
[----:B------:R-:W-:Y:S01]  /*a730*/  FADD.FTZ R122, R122, R123 ;  /* 0x0000007b7a7a7221 */ /* 0x000fe20000010000 */
[----:B------:R-:W-:Y:S01]  /*a740*/  FMUL.FTZ R123, R236, R94 ;  /* 0x0000005eec7b7220 */ /* 0x000fe20000410000 */
[----:B------:R-:W-:Y:S01]  /*a750*/  FADD.FTZ R125, R126, R125 ;  /* 0x0000007d7e7d7221 */ /* 0x000fe20000010000 */
[-C--:B------:R-:W-:Y:S01]  /*a760*/  FFMA.FTZ R130, R232, R124.reuse, -R127 ;  /* 0x0000007ce8827223 */ /* 0x080fe2000001087f */
[----:B-1----:R-:W-:Y:S01]  /*a770*/  FMUL.FTZ R131, R215, UR48 ;  /* 0x00000030d7837c20 */ /* 0x002fe20008410000 */
[----:B------:R-:W-:Y:S01]  /*a780*/  FMUL.FTZ R127, R209, R124 ;  /* 0x0000007cd17f7220 */ /* 0x000fe20000410000 */
[----:B------:R-:W-:Y:S01]  /*a790*/  FMUL.FTZ R124, R217, UR48 ;  /* 0x00000030d97c7c20 */ /* 0x000fe20008410000 */
[----:B------:R-:W-:Y:S01]  /*a7a0*/  FADD.FTZ R125, R125, R130 ;  /* 0x000000827d7d7221 */ /* 0x000fe20000010000 */
[----:B------:R-:W-:Y:S01]  /*a7b0*/  FFMA.FTZ R131, R220, UR47, R131 ;  /* 0x0000002fdc837c23 */ /* 0x000fe20008010083 */
[----:B------:R-:W-:Y:S01]  /*a7c0*/  FFMA.FTZ R127, R232, R121, R127 ;  /* 0x00000079e87f7223 */ /* 0x000fe2000001007f */
[----:B--2---:R-:W-:Y:S01]  /*a7d0*/  FMUL.FTZ R133, R210, R123 ;  /* 0x0000007bd2857220 */ /* 0x004fe20000410000 */
[----:B------:R-:W-:Y:S01]  /*a7e0*/  FFMA.FTZ R228, R41, -R86, R228 ;  /* 0x8000005629e47223 */ /* 0x000fe200000100e4 */
[----:B------:R-:W-:Y:S01]  /*a7f0*/  FMUL.FTZ R135, R6, -R131 ;  /* 0x8000008306877220 */ /* 0x000fe20000410000 */
[----:B------:R-:W-:Y:S01]  /*a800*/  FMUL.FTZ R131, R61, R94 ;  /* 0x0000005e3d837220 */ /* 0x000fe20000410000 */
[----:B------:R-:W-:Y:S01]  /*a810*/  FADD.FTZ R127, R122, R127 ;  /* 0x0000007f7a7f7221 */ /* 0x000fe20000010000 */
[-C--:B------:R-:W-:Y:S01]  /*a820*/  FMUL.FTZ R122, R239, R86.reuse ;  /* 0x00000056ef7a7220 */ /* 0x080fe20000410000 */
[----:B------:R-:W-:Y:S01]  /*a830*/  FMUL.FTZ R130, R173, R86 ;  /* 0x00000056ad827220 */ /* 0x000fe20000410000 */
[-C--:B------:R-:W-:Y:S01]  /*a840*/  FFMA.FTZ R126, R230, R131.reuse, -R133 ;  /* 0x00000083e67e7223 */ /* 0x080fe20000010885 */
[----:B------:R0:W-:Y:S01]  /*a850*/  STS [R72+0x10dc], R135 ;  /* 0x0010dc8748007388 */ /* 0x0001e20000000800 */
[----:B------:R-:W-:Y:S01]  /*a860*/  FMUL.FTZ R131, R210, R131 ;  /* 0x00000083d2837220 */ /* 0x000fe20000410000 */
[----:B------:R-:W-:Y:S01]  /*a870*/  FFMA.FTZ R134, R223, UR47, R124 ;  /* 0x0000002fdf867c23 */ /* 0x000fe2000801007c */
[----:B------:R-:W-:Y:S01]  /*a880*/  FMUL.FTZ R137, R5, R132 ;  /* 0x0000008405897220 */ /* 0x000fe20000410000 */
[----:B------:R-:W-:Y:S01]  /*a890*/  FADD.FTZ R125, R125, R126 ;  /* 0x0000007e7d7d7221 */ /* 0x000fe20000010000 */
[----:B------:R-:W-:Y:S01]  /*a8a0*/  FFMA.FTZ R124, R230, R123, R131 ;  /* 0x0000007be67c7223 */ /* 0x000fe20000010083 */
[----:B------:R-:W-:Y:S01]  /*a8b0*/  FMUL.FTZ R131, R211, R130 ;  /* 0x00000082d3837220 */ /* 0x000fe20000410000 */
[----:B------:R-:W-:Y:S01]  /*a8c0*/  FFMA.FTZ R224, R76, -R91, R224 ;  /* 0x8000005b4ce07223 */ /* 0x000fe200000100e0 */
[----:B------:R-:W-:Y:S01]  /*a8d0*/  FFMA.FTZ R227, R36, -R83, R227 ;  /* 0x8000005324e37223 */ /* 0x000fe200000100e3 */
[----:B------:R-:W-:Y:S01]  /*a8e0*/  FADD.FTZ R124, R127, R124 ;  /* 0x0000007c7f7c7221 */ /* 0x000fe20000010000 */
[-C--:B0-----:R-:W-:Y:S01]  /*a8f0*/  FMUL.FTZ R135, R211, R122.reuse ;  /* 0x0000007ad3877220 */ /* 0x081fe20000410000 */
[----:B------:R-:W-:Y:S01]  /*a900*/  FFMA.FTZ R131, R228, R122, R131 ;  /* 0x0000007ae4837223 */ /* 0x000fe20000010083 */
[----:B------:R-:W-:Y:S01]  /*a910*/  FMUL.FTZ R127, R172, R91 ;  /* 0x0000005bac7f7220 */ /* 0x000fe20000410000 */
[----:B------:R0:W-:Y:S01]  /*a920*/  STS [R72+0x10e0], R137 ;  /* 0x0010e08948007388 */ /* 0x0001e20000000800 */
[----:B------:R-:W-:Y:S01]  /*a930*/  FFMA.FTZ R132, R228, R130, -R135 ;  /* 0x00000082e4847223 */ /* 0x000fe20000010887 */
[----:B------:R-:W-:Y:S01]  /*a940*/  FMUL.FTZ R135, R5, -R134 ;  /* 0x8000008605877220 */ /* 0x000fe20000410000 */
[----:B------:R-:W-:Y:S01]  /*a950*/  FADD.FTZ R131, R124, R131 ;  /* 0x000000837c837221 */ /* 0x000fe20000010000 */
[----:B------:R-:W-:Y:S01]  /*a960*/  FMUL.FTZ R124, R199, R83 ;  /* 0x00000053c77c7220 */ /* 0x000fe20000410000 */
[----:B------:R-:W-:Y:S01]  /*a970*/  FADD.FTZ R132, R125, R132 ;  /* 0x000000847d847221 */ /* 0x000fe20000010000 */
[----:B------:R-:W-:Y:S01]  /*a980*/  FMUL.FTZ R125, R198, R91 ;  /* 0x0000005bc67d7220 */ /* 0x000fe20000410000 */
[----:B------:R1:W-:Y:S01]  /*a990*/  STS [R72+0x10e4], R135 ;  /* 0x0010e48748007388 */ /* 0x0003e20000000800 */
[----:B------:R-:W-:Y:S01]  /*a9a0*/  FMUL.FTZ R130, R70, R83 ;  /* 0x0000005346827220 */ /* 0x000fe20000410000 */
[----:B------:R-:W-:Y:S01]  /*a9b0*/  FMUL.FTZ R126, R213, R124 ;  /* 0x0000007cd57e7220 */ /* 0x000fe20000410000 */
[----:B------:R-:W-:Y:S01]  /*a9c0*/  FMUL.FTZ R133, R212, R125 ;  /* 0x0000007dd4857220 */ /* 0x000fe20000410000 */
[C---:B0-----:R-:W-:Y:S01]  /*a9d0*/  FMUL.FTZ R137, R216.reuse, UR48 ;  /* 0x00000030d8897c20 */ /* 0x041fe20008410000 */
[----:B------:R-:W-:Y:S01]  /*a9e0*/  FMUL.FTZ R139, R216, UR47 ;  /* 0x0000002fd88b7c20 */ /* 0x000fe20008410000 */
[----:B------:R-:W-:Y:S01]  /*a9f0*/  FADD.FTZ R242, RZ, R242 ;  /* 0x000000f2fff27221 */ /* 0x000fe20000010000 */
[-C--:B------:R-:W-:Y:S01]  /*aa00*/  FFMA.FTZ R133, R224, R127.reuse, -R133 ;  /* 0x0000007fe0857223 */ /* 0x080fe20000010885 */
[----:B------:R-:W-:Y:S01]  /*aa10*/  FMUL.FTZ R127, R212, R127 ;  /* 0x0000007fd47f7220 */ /* 0x000fe20000410000 */
[C---:B------:R-:W-:Y:S01]  /*aa20*/  FFMA.FTZ R137, R218.reuse, UR47, R137 ;  /* 0x0000002fda897c23 */ /* 0x040fe20008010089 */
[----:B-1----:R-:W-:Y:S01]  /*aa30*/  FMUL.FTZ R135, R219, UR47 ;  /* 0x0000002fdb877c20 */ /* 0x002fe20008410000 */
[----:B------:R-:W-:Y:S01]  /*aa40*/  FFMA.FTZ R139, R218, UR48, -R139 ;  /* 0x00000030da8b7c23 */ /* 0x000fe2000801088b */
[----:B------:R-:W-:Y:S01]  /*aa50*/  FADD.FTZ R132, R132, R133 ;  /* 0x0000008584847221 */ /* 0x000fe20000010000 */
[----:B------:R-:W-:Y:S01]  /*aa60*/  FMUL.FTZ R137, R4, -R137 ;  /* 0x8000008904897220 */ /* 0x000fe20000410000 */
[----:B------:R-:W-:Y:S01]  /*aa70*/  FFMA.FTZ R134, R240, UR48, -R135 ;  /* 0x00000030f0867c23 */ /* 0x000fe20008010887 */
[-C--:B------:R-:W-:Y:S01]  /*aa80*/  FFMA.FTZ R135, R227, R130.reuse, -R126 ;  /* 0x00000082e3877223 */ /* 0x080fe2000001087e */
[----:B------:R-:W-:Y:S01]  /*aa90*/  FFMA.FTZ R126, R224, R125, R127 ;  /* 0x0000007de07e7223 */ /* 0x000fe2000001007f */
[----:B------:R-:W-:Y:S01]  /*aaa0*/  FMUL.FTZ R130, R213, R130 ;  /* 0x00000082d5827220 */ /* 0x000fe20000410000 */
[----:B------:R-:W-:Y:S01]  /*aab0*/  FFMA.FTZ R222, R59, -R92, R222 ;  /* 0x8000005c3bde7223 */ /* 0x000fe200000100de */
[----:B------:R-:W-:Y:S01]  /*aac0*/  FMUL.FTZ R139, R4, R139 ;  /* 0x0000008b048b7220 */ /* 0x000fe20000410000 */
[----:B------:R-:W-:Y:S01]  /*aad0*/  FADD.FTZ R126, R131, R126 ;  /* 0x0000007e837e7221 */ /* 0x000fe20000010000 */
[----:B------:R-:W-:Y:S01]  /*aae0*/  FFMA.FTZ R127, R227, R124, R130 ;  /* 0x0000007ce37f7223 */ /* 0x000fe20000010082 */
[----:B------:R-:W-:Y:S01]  /*aaf0*/  FMUL.FTZ R131, R73, R92 ;  /* 0x0000005c49837220 */ /* 0x000fe20000410000 */
[----:B------:R-:W-:Y:S01]  /*ab00*/  FMUL.FTZ R141, R3, R134 ;  /* 0x00000086038d7220 */ /* 0x000fe20000410000 */
[----:B------:R0:W-:Y:S01]  /*ab10*/  STS [R72+0x10ec], R137 ;  /* 0x0010ec8948007388 */ /* 0x0001e20000000800 */
[----:B------:R-:W-:Y:S01]  /*ab20*/  FADD.FTZ R130, R126, R127 ;  /* 0x0000007f7e827221 */ /* 0x000fe20000010000 */
[----:B------:R-:W-:Y:S01]  /*ab30*/  FMUL.FTZ R127, R200, R92 ;  /* 0x0000005cc87f7220 */ /* 0x000fe20000410000 */
[-C--:B------:R-:W-:Y:S01]  /*ab40*/  FMUL.FTZ R126, R201, R84.reuse ;  /* 0x00000054c97e7220 */ /* 0x080fe20000410000 */
[----:B------:R-:W-:Y:S01]  /*ab50*/  FADD.FTZ R132, R132, R135 ;  /* 0x0000008784847221 */ /* 0x000fe20000010000 */
[-C--:B------:R-:W-:Y:S01]  /*ab60*/  FFMA.FTZ R220, R35, -R84.reuse, R220 ;  /* 0x8000005423dc7223 */ /* 0x080fe200000100dc */
[----:B------:R-:W-:Y:S01]  /*ab70*/  FMUL.FTZ R133, R214, R127 ;  /* 0x0000007fd6857220 */ /* 0x000fe20000410000 */
[----:B------:R-:W-:Y:S01]  /*ab80*/  FMUL.FTZ R134, R169, R84 ;  /* 0x00000054a9867220 */ /* 0x000fe20000410000 */
[----:B------:R-:W-:Y:S01]  /*ab90*/  FMUL.FTZ R135, R215, R126 ;  /* 0x0000007ed7877220 */ /* 0x000fe20000410000 */
[----:B------:R1:W-:Y:S01]  /*aba0*/  STS [R72+0x10e8], R139 ;  /* 0x0010e88b48007388 */ /* 0x0003e20000000800 */
[----:B0-----:R-:W-:Y:S01]  /*abb0*/  FMUL.FTZ R137, R242, UR47 ;  /* 0x0000002ff2897c20 */ /* 0x001fe20008410000 */
[-C--:B------:R-:W-:Y:S01]  /*abc0*/  FFMA.FTZ R133, R222, R131.reuse, -R133 ;  /* 0x00000083de857223 */ /* 0x080fe20000010885 */
[----:B------:R-:W-:Y:S01]  /*abd0*/  FMUL.FTZ R131, R214, R131 ;  /* 0x00000083d6837220 */ /* 0x000fe20000410000 */
[----:B------:R0:W-:Y:S01]  /*abe0*/  STS [R72+0x10f0], R141 ;  /* 0x0010f08d48007388 */ /* 0x0001e20000000800 */
[----:B------:R-:W-:Y:S01]  /*abf0*/  FMUL.FTZ R143, R242, UR48 ;  /* 0x00000030f28f7c20 */ /* 0x000fe20008410000 */
[----:B------:R-:W2:Y:S01]  /*ac00*/  LDC R145, c[0x0][0x388] ;  /* 0x0000e200ff917b82 */ /* 0x000ea20000000800 */
[----:B------:R-:W-:Y:S01]  /*ac10*/  FFMA.FTZ R131, R222, R127, R131 ;  /* 0x0000007fde837223 */ /* 0x000fe20000010083 */
[----:B------:R-:W-:Y:S01]  /*ac20*/  FADD.FTZ R132, R132, R133 ;  /* 0x0000008584847221 */ /* 0x000fe20000010000 */
[----:B------:R-:W-:Y:S01]  /*ac30*/  FFMA.FTZ R143, R244, UR47, R143 ;  /* 0x0000002ff48f7c23 */ /* 0x000fe2000801008f */
[----:B-1----:R-:W-:Y:S01]  /*ac40*/  FMUL.FTZ R139, R219, UR48 ;  /* 0x00000030db8b7c20 */ /* 0x002fe20008410000 */
[----:B------:R-:W-:Y:S01]  /*ac50*/  FADD.FTZ R130, R130, R131 ;  /* 0x0000008382827221 */ /* 0x000fe20000010000 */
[----:B------:R-:W-:Y:S01]  /*ac60*/  FFMA.FTZ R223, R58, -R85, R223 ;  /* 0x800000553adf7223 */ /* 0x000fe200000100df */
[----:B------:R-:W-:Y:S01]  /*ac70*/  FMUL.FTZ R143, R2, -R143 ;  /* 0x8000008f028f7220 */ /* 0x000fe20000410000 */
[----:B0-----:R-:W-:Y:S01]  /*ac80*/  FFMA.FTZ R141, R244, UR48, -R137 ;  /* 0x00000030f48d7c23 */ /* 0x001fe20008010889 */
[-C--:B------:R-:W-:Y:S01]  /*ac90*/  FFMA.FTZ R137, R220, R134.reuse, -R135 ;  /* 0x00000086dc897223 */ /* 0x080fe20000010887 */
[----:B------:R-:W-:Y:S01]  /*aca0*/  FMUL.FTZ R135, R215, R134 ;  /* 0x00000086d7877220 */ /* 0x000fe20000410000 */
[----:B------:R-:W-:Y:S01]  /*acb0*/  FFMA.FTZ R136, R240, UR47, R139 ;  /* 0x0000002ff0887c23 */ /* 0x000fe2000801008b */
[----:B------:R-:W-:Y:S01]  /*acc0*/  FMUL.FTZ R141, R2, R141 ;  /* 0x0000008d028d7220 */ /* 0x000fe20000410000 */
[----:B------:R-:W-:Y:S01]  /*acd0*/  STS [R72+0x10fc], R143 ;  /* 0x0010fc8f48007388 */ /* 0x000fe20000000800 */
[----:B------:R-:W-:Y:S01]  /*ace0*/  FFMA.FTZ R135, R220, R126, R135 ;  /* 0x0000007edc877223 */ /* 0x000fe20000010087 */
[----:B------:R-:W-:Y:S01]  /*acf0*/  FMUL.FTZ R139, R3, -R136 ;  /* 0x80000088038b7220 */ /* 0x000fe20000410000 */
[-C--:B------:R-:W-:Y:S01]  /*ad00*/  FMUL.FTZ R134, R168, R85.reuse ;  /* 0x00000055a8867220 */ /* 0x080fe20000410000 */
[----:B------:R0:W-:Y:S01]  /*ad10*/  STS [R72+0x10f8], R141 ;  /* 0x0010f88d48007388 */ /* 0x0001e20000000800 */
[----:B------:R-:W-:Y:S01]  /*ad20*/  FADD.FTZ R135, R130, R135 ;  /* 0x0000008782877221 */ /* 0x000fe20000010000 */
[----:B------:R-:W-:Y:S01]  /*ad30*/  FMUL.FTZ R130, R202, R85 ;  /* 0x00000055ca827220 */ /* 0x000fe20000410000 */
[-C--:B------:R-:W-:Y:S01]  /*ad40*/  FMUL.FTZ R131, R203, R81.reuse ;  /* 0x00000051cb837220 */ /* 0x080fe20000410000 */
[----:B------:R1:W-:Y:S01]  /*ad50*/  STS [R72+0x10f4], R139 ;  /* 0x0010f48b48007388 */ /* 0x0003e20000000800 */
[----:B------:R-:W-:Y:S01]  /*ad60*/  FADD.FTZ R137, R132, R137 ;  /* 0x0000008984897221 */ /* 0x000fe20000010000 */
[----:B------:R-:W-:Y:S01]  /*ad70*/  FMUL.FTZ R136, R217, R130 ;  /* 0x00000082d9887220 */ /* 0x000fe20000410000 */
[----:B------:R-:W-:Y:S01]  /*ad80*/  FFMA.FTZ R218, R34, -R81, R218 ;  /* 0x8000005122da7223 */ /* 0x000fe200000100da */
[----:B------:R-:W-:Y:S01]  /*ad90*/  BAR.SYNC.DEFER_BLOCKING 0x0 ;  /* 0x0000000000007b1d */ /* 0x000fe20000010000 */
[----:B------:R-:W-:Y:S01]  /*ada0*/  FMUL.FTZ R132, R204, R88 ;  /* 0x00000058cc847220 */ /* 0x000fe20000410000 */
[-C--:B------:R-:W-:Y:S01]  /*adb0*/  FFMA.FTZ R136, R223, R134.reuse, -R136 ;  /* 0x00000086df887223 */ /* 0x080fe20000010888 */
[----:B0-----:R-:W-:Y:S01]  /*adc0*/  FMUL.FTZ R141, R216, R131 ;  /* 0x00000083d88d7220 */ /* 0x001fe20000410000 */
[----:B------:R-:W-:Y:S01]  /*add0*/  FMUL.FTZ R134, R217, R134 ;  /* 0x00000086d9867220 */ /* 0x000fe20000410000 */
[-C--:B------:R-:W-:Y:S01]  /*ade0*/  FFMA.FTZ R133, R57, -R88.reuse, R240 ;  /* 0x8000005839857223 */ /* 0x080fe200000100f0 */
[----:B-1----:R-:W-:Y:S01]  /*adf0*/  FMUL.FTZ R139, R66, R81 ;  /* 0x00000051428b7220 */ /* 0x002fe20000410000 */
[----:B------:R-:W-:Y:S01]  /*ae00*/  FMUL.FTZ R138, R65, R88 ;  /* 0x00000058418a7220 */ /* 0x000fe20000410000 */
[----:B------:R-:W-:Y:S01]  /*ae10*/  FMUL.FTZ R140, R219, R132 ;  /* 0x00000084db8c7220 */ /* 0x000fe20000410000 */
[----:B------:R-:W-:Y:S01]  /*ae20*/  FFMA.FTZ R134, R223, R130, R134 ;  /* 0x00000082df867223 */ /* 0x000fe20000010086 */
[-C--:B------:R-:W-:Y:S01]  /*ae30*/  FFMA.FTZ R141, R218, R139.reuse, -R141 ;  /* 0x0000008bda8d7223 */ /* 0x080fe2000001088d */
[----:B------:R-:W-:Y:S01]  /*ae40*/  FMUL.FTZ R139, R216, R139 ;  /* 0x0000008bd88b7220 */ /* 0x000fe20000410000 */
[-C--:B------:R-:W-:Y:S01]  /*ae50*/  FFMA.FTZ R140, R133, R138.reuse, -R140 ;  /* 0x0000008a858c7223 */ /* 0x080fe2000001088c */
[----:B------:R-:W-:Y:S01]  /*ae60*/  FADD.FTZ R136, R137, R136 ;  /* 0x0000008889887221 */ /* 0x000fe20000010000 */
[----:B------:R-:W-:Y:S01]  /*ae70*/  FADD.FTZ R134, R135, R134 ;  /* 0x0000008687867221 */ /* 0x000fe20000010000 */
[----:B------:R-:W-:Y:S01]  /*ae80*/  FFMA.FTZ R139, R218, R131, R139 ;  /* 0x00000083da8b7223 */ /* 0x000fe2000001008b */
[----:B------:R-:W-:Y:S01]  /*ae90*/  FMUL.FTZ R138, R219, R138 ;  /* 0x0000008adb8a7220 */ /* 0x000fe20000410000 */
[----:B------:R-:W-:Y:S01]  /*aea0*/  FADD.FTZ R141, R136, R141 ;  /* 0x0000008d888d7221 */ /* 0x000fe20000010000 */
[----:B--2---:R-:W-:Y:S01]  /*aeb0*/  LEA R136, R145, -R64, 0x1 ;  /* 0x8000004091887211 */ /* 0x004fe200078e08ff */
[----:B------:R-:W-:Y:S01]  /*aec0*/  FADD.FTZ R134, R134, R139 ;  /* 0x0000008b86867221 */ /* 0x000fe20000010000 */
[----:B------:R-:W-:Y:S01]  /*aed0*/  FFMA.FTZ R135, R133, R132, R138 ;  /* 0x0000008485877223 */ /* 0x000fe2000001008a */
[----:B------:R-:W-:Y:S01]  /*aee0*/  FMUL.FTZ R64, R204, UR35 ;  /* 0x00000023cc407c20 */ /* 0x000fe20008410000 */
[----:B------:R-:W-:Y:S01]  /*aef0*/  FMUL.FTZ R137, R203, UR35 ;  /* 0x00000023cb897c20 */ /* 0x000fe20008410000 */
[----:B------:R-:W-:Y:S01]  /*af00*/  FFMA.FTZ R161, -R7, R158, R161 ;  /* 0x0000009e07a17223 */ /* 0x000fe200000101a1 */
[----:B------:R-:W-:Y:S01]  /*af10*/  FADD.FTZ R146, R134, R135 ;  /* 0x0000008786927221 */ /* 0x000fe20000010000 */
[C---:B------:R-:W-:Y:S01]  /*af20*/  FFMA.FTZ R64, R65.reuse, UR46, -R64 ;  /* 0x0000002e41407c23 */ /* 0x040fe20008010840 */
[----:B------:R-:W-:Y:S01]  /*af30*/  FMUL.FTZ R135, R65, UR35 ;  /* 0x0000002341877c20 */ /* 0x000fe20008410000 */
[----:B------:R0:W1:Y:S01]  /*af40*/  LDS R171, [R109+0x1180] ;  /* 0x001180006dab7984 */ /* 0x0000620000000800 */
[----:B------:R-:W-:Y:S01]  /*af50*/  FFMA.FTZ R137, R66, UR46, -R137 ;  /* 0x0000002e42897c23 */ /* 0x000fe20008010889 */
[----:B------:R-:W-:Y:S01]  /*af60*/  FMUL.FTZ R65, R202, UR35 ;  /* 0x00000023ca417c20 */ /* 0x000fe20008410000 */
[----:B------:R-:W-:Y:S01]  /*af70*/  FMUL.FTZ R66, R66, UR35 ;  /* 0x0000002342427c20 */ /* 0x000fe20008410000 */
[----:B------:R-:W-:Y:S01]  /*af80*/  FFMA.FTZ R150, R204, UR46, R135 ;  /* 0x0000002ecc967c23 */ /* 0x000fe20008010087 */
[----:B------:R-:W-:Y:S01]  /*af90*/  FMUL.FTZ R156, R70, UR35 ;  /* 0x00000023469c7c20 */ /* 0x000fe20008410000 */
[C---:B------:R-:W-:Y:S01]  /*afa0*/  FFMA.FTZ R144, R168.reuse, UR46, -R65 ;  /* 0x0000002ea8907c23 */ /* 0x040fe20008010841 */
[----:B------:R-:W-:Y:S01]  /*afb0*/  FFMA.FTZ R151, R203, UR46, R66 ;  /* 0x0000002ecb977c23 */ /* 0x000fe20008010042 */
[----:B------:R-:W-:Y:S01]  /*afc0*/  FMUL.FTZ R65, R168, UR35 ;  /* 0x00000023a8417c20 */ /* 0x000fe20008410000 */
[----:B------:R-:W-:Y:S01]  /*afd0*/  FMUL.FTZ R66, R200, UR35 ;  /* 0x00000023c8427c20 */ /* 0x000fe20008410000 */
[----:B------:R-:W-:Y:S01]  /*afe0*/  ISETP.GE.AND P0, PT, R136, 0x1, PT ;  /* 0x000000018800780c */ /* 0x000fe20003f06270 */
[----:B------:R-:W-:Y:S01]  /*aff0*/  FMUL.FTZ R157, R61, UR35 ;  /* 0x000000233d9d7c20 */ /* 0x000fe20008410000 */
[----:B------:R-:W-:Y:S01]  /*b000*/  FFMA.FTZ R158, R202, UR46, R65 ;  /* 0x0000002eca9e7c23 */ /* 0x000fe20008010041 */
[----:B------:R-:W-:Y:S01]  /*b010*/  FFMA.FTZ R135, R73, UR46, -R66 ;  /* 0x0000002e49877c23 */ /* 0x000fe20008010842 */
[----:B------:R-:W-:Y:S01]  /*b020*/  FMUL.FTZ R65, R199, UR35 ;  /* 0x00000023c7417c20 */ /* 0x000fe20008410000 */
[----:B------:R-:W-:Y:S01]  /*b030*/  FMUL.FTZ R66, R239, UR35 ;  /* 0x00000023ef427c20 */ /* 0x000fe20008410000 */
[----:B------:R-:W-:Y:S01]  /*b040*/  FMUL.FTZ R72, R169, UR35 ;  /* 0x00000023a9487c20 */ /* 0x000fe20008410000 */
[----:B------:R-:W-:Y:S01]  /*b050*/  FFMA.FTZ R161, -R6, R187, R161 ;  /* 0x000000bb06a17223 */ /* 0x000fe200000101a1 */
[----:B------:R-:W-:Y:S01]  /*b060*/  FFMA.FTZ R142, R70, UR46, -R65 ;  /* 0x0000002e468e7c23 */ /* 0x000fe20008010841 */
[----:B------:R-:W-:Y:S01]  /*b070*/  FFMA.FTZ R70, R173, UR46, -R66 ;  /* 0x0000002ead467c23 */ /* 0x000fe20008010842 */
[----:B------:R-:W-:Y:S01]  /*b080*/  FMUL.FTZ R66, R236, UR35 ;  /* 0x00000023ec427c20 */ /* 0x000fe20008410000 */
[----:B------:R-:W-:Y:S01]  /*b090*/  FADD.FTZ R148, R141, R140 ;  /* 0x0000008c8d947221 */ /* 0x000fe20000010000 */
[----:B------:R-:W-:Y:S01]  /*b0a0*/  FFMA.FTZ R153, R201, UR46, R72 ;  /* 0x0000002ec9997c23 */ /* 0x000fe20008010048 */
[----:B------:R-:W-:Y:S01]  /*b0b0*/  FFMA.FTZ R162, -R5, R162, R161 ;  /* 0x000000a205a27223 */ /* 0x000fe200000101a1 */
[----:B------:R-:W-:Y:S01]  /*b0c0*/  FFMA.FTZ R143, R61, UR46, -R66 ;  /* 0x0000002e3d8f7c23 */ /* 0x000fe20008010842 */
[----:B------:R-:W-:Y:S01]  /*b0d0*/  FMUL.FTZ R66, R175, UR35 ;  /* 0x00000023af427c20 */ /* 0x000fe20008410000 */
[----:B------:R-:W-:Y:S01]  /*b0e0*/  FMUL.FTZ R61, R229, UR35 ;  /* 0x00000023e53d7c20 */ /* 0x000fe20008410000 */
[----:B------:R-:W-:Y:S01]  /*b0f0*/  FMUL.FTZ R138, R205, UR35 ;  /* 0x00000023cd8a7c20 */ /* 0x000fe20008410000 */
[----:B------:R-:W-:Y:S01]  /*b100*/  FMUL.FTZ R72, R173, UR35 ;  /* 0x00000023ad487c20 */ /* 0x000fe20008410000 */
[----:B------:R-:W-:Y:S01]  /*b110*/  FFMA.FTZ R159, R233, UR46, R66 ;  /* 0x0000002ee99f7c23 */ /* 0x000fe20008010042 */
[----:B------:R-:W-:Y:S01]  /*b120*/  FMUL.FTZ R66, R226, UR35 ;  /* 0x00000023e2427c20 */ /* 0x000fe20008410000 */
[----:B------:R-:W-:Y:S01]  /*b130*/  FFMA.FTZ R140, R60, UR46, -R61 ;  /* 0x0000002e3c8c7c23 */ /* 0x000fe2000801083d */
[----:B------:R-:W-:Y:S01]  /*b140*/  FMUL.FTZ R61, R225, UR35 ;  /* 0x00000023e13d7c20 */ /* 0x000fe20008410000 */
[----:B------:R-:W-:Y:S01]  /*b150*/  FMUL.FTZ R71, R181, R244 ;  /* 0x000000f4b5477220 */ /* 0x000fe20000410000 */
[----:B------:R-:W-:Y:S01]  /*b160*/  FFMA.FTZ R65, R63, UR46, -R66 ;  /* 0x0000002e3f417c23 */ /* 0x000fe20008010842 */
[----:B------:R-:W-:Y:S01]  /*b170*/  FFMA.FTZ R162, -R4, R163, R162 ;  /* 0x000000a304a27223 */ /* 0x000fe200000101a2 */
[----:B------:R-:W-:Y:S01]  /*b180*/  FFMA.FTZ R139, R165, UR46, -R138 ;  /* 0x0000002ea58b7c23 */ /* 0x000fe2000801088a */
[----:B------:R-:W-:Y:S01]  /*b190*/  FMUL.FTZ R149, R73, UR35 ;  /* 0x0000002349957c20 */ /* 0x000fe20008410000 */
[----:B------:R-:W-:Y:S01]  /*b1a0*/  FFMA.FTZ R147, R239, UR46, R72 ;  /* 0x0000002eef937c23 */ /* 0x000fe20008010048 */
[----:B------:R-:W-:Y:S01]  /*b1b0*/  FFMA.FTZ R66, R62, UR46, -R61 ;  /* 0x0000002e3e427c23 */ /* 0x000fe2000801083d */
[-C--:B------:R-:W-:Y:S01]  /*b1c0*/  FMUL.FTZ R181, R181, R242.reuse ;  /* 0x000000f2b5b57220 */ /* 0x080fe20000410000 */
        /* <DEDUP_REMOVED lines=13> */
[C---:B------:R-:W-:Y:S01]  /*b2a0*/  FFMA.FTZ R71, R186.reuse, R242, R71 ;  /* 0x000000f2ba477223 */ /* 0x040fe20000010047 */
[----:B------:R-:W-:Y:S01]  /*b2b0*/  FFMA.FTZ R181, R186, R244, -R181 ;  /* 0x000000f4bab57223 */ /* 0x000fe200000108b5 */
[----:B------:R-:W-:Y:S01]  /*b2c0*/  FFMA.FTZ R164, -R3, R164, R162 ;  /* 0x000000a403a47223 */ /* 0x000fe200000101a2 */
[----:B------:R-:W-:Y:S01]  /*b2d0*/  ISETP.GE.AND P2, PT, R136, 0x41, PT ;  /* 0x000000418800780c */ /* 0x000fe20003f46270 */
[----:B------:R-:W-:Y:S01]  /*b2e0*/  FFMA.FTZ R134, R205, UR46, R134 ;  /* 0x0000002ecd867c23 */ /* 0x000fe20008010086 */
[----:B------:R-:W-:Y:S01]  /*b2f0*/  FFMA.FTZ R138, R169, UR46, -R138 ;  /* 0x0000002ea98a7c23 */ /* 0x000fe2000801088a */
        /* <DEDUP_REMOVED lines=18> */
.L_x_10578:
[----:B------:R-:W-:Y:S05]  /*b420*/  BSYNC.RECONVERGENT B0 ;  /* 0x0000000000007941 */ /* 0x000fea0003800200 */
.L_x_10577:
[----:B------:R-:W-:Y:S04]  /*b430*/  BSSY.RECONVERGENT B0, `(.L_x_10579) ;  /* 0x0000003000007945 */ /* 0x000fe80003800200 */
[----:B------:R-:W-:Y:S05]  /*b440*/  @!P2 BRA `(.L_x_10580) ;  /* 0x000000000004a947 */ /* 0x000fea0003800000 */
[----:B------:R1:W-:Y:S02]  /*b450*/  REDG.E.ADD.F32.FTZ.RN.STRONG.GPU desc[UR26][R68.64+0x100], R171 ;  /* 0x000100ab440079a6 */ /* 0x0003e4000c12f31a */
.L_x_10580:
[----:B------:R-:W-:Y:S05]  /*b460*/  BSYNC.RECONVERGENT B0 ;  /* 0x0000000000007941 */ /* 0x000fea0003800200 */
.L_x_10579:
        /* <DEDUP_REMOVED lines=10> */
.L_x_10582:
[----:B------:R-:W-:Y:S05]  /*b510*/  BSYNC.RECONVERGENT B0 ;  /* 0x0000000000007941 */ /* 0x000fea0003800200 */
.L_x_10581:
[----:B0-2---:R0:W2:Y:S01]  /*b520*/  LDS R61, [R107+0x1380] ;  /* 0x001380006b3d7984 */ /* 0x0050a20000000800 */
[----:B------:R-:W-:Y:S04]  /*b530*/  BSSY.RECONVERGENT B0, `(.L_x_10583) ;  /* 0x0000003000007945 */ /* 0x000fe80003800200 */
[----:B------:R-:W-:Y:S05]  /*b540*/  @!P0 BRA `(.L_x_10584) ;  /* 0x0000000000048947 */ /* 0x000fea0003800000 */
[----:B--2---:R3:W-:Y:S02]  /*b550*/  REDG.E.ADD.F32.FTZ.RN.STRONG.GPU desc[UR26][R68.64+0x300], R61 ;  /* 0x0003003d440079a6 */ /* 0x0047e4000c12f31a */
.L_x_10584:
[----:B------:R-:W-:Y:S05]  /*b560*/  BSYNC.RECONVERGENT B0 ;  /* 0x0000000000007941 */ /* 0x000fea0003800200 */
.L_x_10583:
[----:B--23--:R2:W3:Y:S01]  /*b570*/  LDS R61, [R106+0x1480] ;  /* 0x001480006a3d7984 */ /* 0x00c4e20000000800 */
[----:B------:R-:W-:Y:S04]  /*b580*/  BSSY.RECONVERGENT B0, `(.L_x_10585) ;  /* 0x0000003000007945 */ /* 0x000fe80003800200 */
[----:B------:R-:W-:Y:S05]  /*b590*/  @!P2 BRA `(.L_x_10586) ;  /* 0x000000000004a947 */ /* 0x000fea0003800000 */
[----:B---3--:R4:W-:Y:S02]  /*b5a0*/  REDG.E.ADD.F32.FTZ.RN.STRONG.GPU desc[UR26][R68.64+0x400], R61 ;  /* 0x0004003d440079a6 */ /* 0x0089e4000c12f31a */
.L_x_10586:
[----:B------:R-:W-:Y:S05]  /*b5b0*/  BSYNC.RECONVERGENT B0 ;  /* 0x0000000000007941 */ /* 0x000fea0003800200 */
.L_x_10585:
[----:B---34-:R3:W4:Y:S01]  /*b5c0*/  LDS R61, [R105+0x1580] ;  /* 0x00158000693d7984 */ /* 0x0187220000000800 */
[----:B------:R-:W-:Y:S04]  /*b5d0*/  BSSY.RECONVERGENT B0, `(.L_x_10587) ;  /* 0x0000003000007945 */ /* 0x000fe80003800200 */
[----:B------:R-:W-:Y:S05]  /*b5e0*/  @!P3 BRA `(.L_x_10588) ;  /* 0x000000000004b947 */ /* 0x000fea0003800000 */
[----:B----4-:R4:W-:Y:S02]  /*b5f0*/  REDG.E.ADD.F32.FTZ.RN.STRONG.GPU desc[UR26][R68.64+0x500], R61 ;  /* 0x0005003d440079a6 */ /* 0x0109e4000c12f31a */
.L_x_10588:
[----:B------:R-:W-:Y:S05]  /*b600*/  BSYNC.RECONVERGENT B0 ;  /* 0x0000000000007941 */ /* 0x000fea0003800200 */
.L_x_10587:
[----:B----4-:R4:W0:Y:S01]  /*b610*/  LDS R61, [R104+0x1680] ;  /* 0x00168000683d7984 */ /* 0x0108220000000800 */
[----:B------:R-:W-:Y:S04]  /*b620*/  BSSY.RECONVERGENT B0, `(.L_x_10589) ;  /* 0x0000003000007945 */ /* 0x000fe80003800200 */
[----:B------:R-:W-:Y:S05]  /*b630*/  @!P4 BRA `(.L_x_10590) ;  /* 0x000000000004c947 */ /* 0x000fea0003800000 */
[----:B0-----:R0:W-:Y:S02]  /*b640*/  REDG.E.ADD.F32.FTZ.RN.STRONG.GPU desc[UR26][R68.64+0x600], R61 ;  /* 0x0006003d440079a6 */ /* 0x0011e4000c12f31a */
.L_x_10590:
[----:B------:R-:W-:Y:S05]  /*b650*/  BSYNC.RECONVERGENT B0 ;  /* 0x0000000000007941 */ /* 0x000fea0003800200 */
.L_x_10589:
[----:B0-----:R0:W0:Y:S01]  /*b660*/  LDS R61, [R103+0x1780] ;  /* 0x00178000673d7984 */ /* 0x0010220000000800 */
[----:B------:R-:W-:Y:S01]  /*b670*/  BSSY.RECONVERGENT B0, `(.L_x_10591) ;  /* 0x0000004000007945 */ /* 0x000fe20003800200 */
[----:B------:R-:W-:-:S03]  /*b680*/  LEA.HI R60, R113, R100, RZ, 0x1b ;  /* 0x00000064713c7211 */ /* 0x000fc600078fd8ff */
[----:B------:R-:W-:Y:S05]  /*b690*/  @!P5 BRA `(.L_x_10592) ;  /* 0x000000000004d947 */ /* 0x000fea0003800000 */
[----:B0-----:R0:W-:Y:S02]  /*b6a0*/  REDG.E.ADD.F32.FTZ.RN.STRONG.GPU desc[UR26][R68.64+0x700], R61 ;  /* 0x0007003d440079a6 */ /* 0x0011e4000c12f31a */
.L_x_10592:
[----:B------:R-:W-:Y:S05]  /*b6b0*/  BSYNC.RECONVERGENT B0 ;  /* 0x0000000000007941 */ /* 0x000fea0003800200 */
.L_x_10591:
        /* <DEDUP_REMOVED lines=12> */
.L_x_10594:
[----:B------:R-:W-:Y:S05]  /*b780*/  BSYNC.RECONVERGENT B0 ;  /* 0x0000000000007941 */ /* 0x000fea0003800200 */
.L_x_10593:
[----:B0-----:R0:W0:Y:S01]  /*b790*/  LDS R61, [R102+0x1980] ;  /* 0x00198000663d7984 */ /* 0x0010220000000800 */
[----:B------:R-:W-:Y:S01]  /*b7a0*/  BSSY.RECONVERGENT B0, `(.L_x_10595) ;  /* 0x0000005000007945 */ /* 0x000fe20003800200 */
[----:B------:R-:W-:Y:S02]  /*b7b0*/  IADD3 R169, PT, PT, R100, 0x300, RZ ;  /* 0x0000030064a97810 */ /* 0x000fe40007ffe0ff */
[----:B------:R-:W-:Y:S01]  /*b7c0*/  LEA.HI R63, R63, R100, RZ, 0x1b ;  /* 0x000000643f3f7211 */ /* 0x000fe200078fd8ff */
[----:B------:R-:W-:Y:S06]  /*b7d0*/  @!P0 BRA `(.L_x_10596) ;  /* 0x0000000000048947 */ /* 0x000fec0003800000 */
[----:B0-----:R0:W-:Y:S02]  /*b7e0*/  REDG.E.ADD.F32.FTZ.RN.STRONG.GPU desc[UR26][R68.64+0x900], R61 ;  /* 0x0009003d440079a6 */ /* 0x0011e4000c12f31a */
.L_x_10596:
[----:B------:R-:W-:Y:S05]  /*b7f0*/  BSYNC.RECONVERGENT B0 ;  /* 0x0000000000007941 */ /* 0x000fea0003800200 */
.L_x_10595:
[----:B0-----:R0:W0:Y:S01]  /*b800*/  LDS R61, [R101+0x1a80] ;  /* 0x001a8000653d7984 */ /* 0x0010220000000800 */
[----:B------:R-:W-:Y:S01]  /*b810*/  BSSY.RECONVERGENT B0, `(.L_x_10597) ;  /* 0x0000006000007945 */ /* 0x000fe20003800200 */
[----:B-1----:R-:W-:Y:S02]  /*b820*/  IADD3 R171, PT, PT, R100, 0x340, RZ ;  /* 0x0000034064ab7810 */ /* 0x002fe40007ffe0ff */
[----:B------:R-:W-:Y:S02]  /*b830*/  LEA.HI R169, R169, R100, RZ, 0x1b ;  /* 0x00000064a9a97211 */ /* 0x000fe400078fd8ff */
[----:B------:R-:W-:Y:S01]  /*b840*/  LEA R63, R63, UR9, 0x2 ;  /* 0x000000093f3f7c11 */ /* 0x000fe2000f8e10ff */
[----:B------:R-:W-:Y:S06]  /*b850*/  @!P2 BRA `(.L_x_10598) ;  /* 0x000000000004a947 */ /* 0x000fec0003800000 */
[----:B0-----:R1:W-:Y:S02]  /*b860*/  REDG.E.ADD.F32.FTZ.RN.STRONG.GPU desc[UR26][R68.64+0xa00], R61 ;  /* 0x000a003d440079a6 */ /* 0x0013e4000c12f31a */
.L_x_10598:
[----:B------:R-:W-:Y:S05]  /*b870*/  BSYNC.RECONVERGENT B0 ;  /* 0x0000000000007941 */ /* 0x000fea0003800200 */
.L_x_10597:
[----:B01----:R0:W1:Y:S01]  /*b880*/  LDS R61, [R63+0x1b80] ;  /* 0x001b80003f3d7984 */ /* 0x0030620000000800 */
[----:B------:R-:W-:Y:S01]  /*b890*/  BSSY.RECONVERGENT B0, `(.L_x_10599) ;  /* 0x0000005000007945 */ /* 0x000fe20003800200 */
[----:B------:R-:W-:Y:S02]  /*b8a0*/  LEA.HI R171, R171, R100, RZ, 0x1b ;  /* 0x00000064abab7211 */ /* 0x000fe400078fd8ff */
[----:B------:R-:W-:Y:S01]  /*b8b0*/  LEA R169, R169, UR9, 0x2 ;  /* 0x00000009a9a97c11 */ /* 0x000fe2000f8e10ff */
[----:B------:R-:W-:Y:S06]  /*b8c0*/  @!P3 BRA `(.L_x_10600) ;  /* 0x000000000004b947 */ /* 0x000fec0003800000 */
[----:B-1----:R1:W-:Y:S02]  /*b8d0*/  REDG.E.ADD.F32.FTZ.RN.STRONG.GPU desc[UR26][R68.64+0xb00], R61 ;  /* 0x000b003d440079a6 */ /* 0x0023e4000c12f31a */
.L_x_10600:
[----:B------:R-:W-:Y:S05]  /*b8e0*/  BSYNC.RECONVERGENT B0 ;  /* 0x0000000000007941 */ /* 0x000fea0003800200 */
.L_x_10599:
[----:B-1----:R1:W0:Y:S01]  /*b8f0*/  LDS R61, [R169+0x1c80] ;  /* 0x001c8000a93d7984 */ /* 0x0022220000000800 */
[----:B------:R-:W-:Y:S01]  /*b900*/  BSSY.RECONVERGENT B0, `(.L_x_10601) ;  /* 0x0000004000007945 */ /* 0x000fe20003800200 */
[----:B------:R-:W-:-:S03]  /*b910*/  LEA R171, R171, UR9, 0x2 ;  /* 0x00000009abab7c11 */ /* 0x000fc6000f8e10ff */
[----:B------:R-:W-:Y:S05]  /*b920*/  @!P4 BRA `(.L_x_10602) ;  /* 0x000000000004c947 */ /* 0x000fea0003800000 */
[----:B0-----:R0:W-:Y:S02]  /*b930*/  REDG.E.ADD.F32.FTZ.RN.STRONG.GPU desc[UR26][R68.64+0xc00], R61 ;  /* 0x000c003d440079a6 */ /* 0x0011e4000c12f31a */
.L_x_10602:
[----:B------:R-:W-:Y:S05]  /*b940*/  BSYNC.RECONVERGENT B0 ;  /* 0x0000000000007941 */ /* 0x000fea0003800200 */
.L_x_10601:
[----:B0-----:R0:W0:Y:S01]  /*b950*/  LDS R61, [R171+0x1d80] ;  /* 0x001d8000ab3d7984 */ /* 0x0010220000000800 */
[----:B------:R-:W-:Y:S01]  /*b960*/  BSSY.RECONVERGENT B0, `(.L_x_10603) ;  /* 0x0000005000007945 */ /* 0x000fe20003800200 */
[C---:B------:R-:W-:Y:S02]  /*b970*/  IADD3 R63, PT, PT, R100.reuse, 0x380, RZ ;  /* 0x00000380643f7810 */ /* 0x040fe40007ffe0ff */
[----:B-1----:R-:W-:Y:S01]  /*b980*/  IADD3 R169, PT, PT, R100, 0x3c0, RZ ;  /* 0x000003c064a97810 */ /* 0x002fe20007ffe0ff */
[----:B------:R-:W-:Y:S06]  /*b990*/  @!P5 BRA `(.L_x_10604) ;  /* 0x000000000004d947 */ /* 0x000fec0003800000 */
[----:B0-----:R1:W-:Y:S02]  /*b9a0*/  REDG.E.ADD.F32.FTZ.RN.STRONG.GPU desc[UR26][R68.64+0xd00], R61 ;  /* 0x000d003d440079a6 */ /* 0x0013e4000c12f31a */
.L_x_10604:
[----:B------:R-:W-:Y:S05]  /*b9b0*/  BSYNC.RECONVERGENT B0 ;  /* 0x0000000000007941 */ /* 0x000fea0003800200 */
.L_x_10603:
        /* <DEDUP_REMOVED lines=17> */
.L_x_10606:
[----:B------:R-:W-:Y:S05]  /*bad0*/  BSYNC.RECONVERGENT B0 ;  /* 0x0000000000007941 */ /* 0x000fea0003800200 */
.L_x_10605:
[----:B01----:R0:W1:Y:S01]  /*bae0*/  LDS R61, [R169+0x1f80] ;  /* 0x001f8000a93d7984 */ /* 0x0030620000000800 */
[----:B------:R-:W-:Y:S01]  /*baf0*/  BSSY.RECONVERGENT B0, `(.L_x_10607) ;  /* 0x0000006000007945 */ /* 0x000fe20003800200 */
[----:B------:R-:W-:Y:S02]  /*bb00*/  IADD3 R63, PT, PT, R100, 0x480, RZ ;  /* 0x00000480643f7810 */ /* 0x000fe40007ffe0ff */
[----:B------:R-:W-:Y:S02]  /*bb10*/  LEA.HI R171, R171, R100, RZ, 0x1b ;  /* 0x00000064abab7211 */ /* 0x000fe400078fd8ff */
[----:B------:R-:W-:Y:S01]  /*bb20*/  LEA R60, R60, UR9, 0x2 ;  /* 0x000000093c3c7c11 */ /* 0x000fe2000f8e10ff */
[----:B------:R-:W-:Y:S06]  /*bb30*/  @!P0 BRA `(.L_x_10608) ;  /* 0x0000000000048947 */ /* 0x000fec0003800000 */
[----:B-1----:R1:W-:Y:S02]  /*bb40*/  REDG.E.ADD.F32.FTZ.RN.STRONG.GPU desc[UR26][R68.64+0xf00], R61 ;  /* 0x000f003d440079a6 */ /* 0x0023e4000c12f31a */
.L_x_10608:
[----:B------:R-:W-:Y:S05]  /*bb50*/  BSYNC.RECONVERGENT B0 ;  /* 0x0000000000007941 */ /* 0x000fea0003800200 */
.L_x_10607:
[----:B-1----:R1:W1:Y:S01]  /*bb60*/  LDS R61, [R60+0x2080] ;  /* 0x002080003c3d7984 */ /* 0x0022620000000800 */
[----:B------:R-:W-:Y:S01]  /*bb70*/  BSSY.RECONVERGENT B0, `(.L_x_10609) ;  /* 0x0000006000007945 */ /* 0x000fe20003800200 */
[----:B0-----:R-:W-:Y:S02]  /*bb80*/  IADD3 R169, PT, PT, R100, 0x4c0, RZ ;  /* 0x000004c064a97810 */ /* 0x001fe40007ffe0ff */
[----:B------:R-:W-:Y:S02]  /*bb90*/  LEA.HI R63, R63, R100, RZ, 0x1b ;  /* 0x000000643f3f7211 */ /* 0x000fe400078fd8ff */
[----:B------:R-:W-:Y:S01]  /*bba0*/  LEA R171, R171, UR9, 0x2 ;  /* 0x00000009abab7c11 */ /* 0x000fe2000f8e10ff */
[----:B------:R-:W-:Y:S06]  /*bbb0*/  @!P2 BRA `(.L_x_10610) ;  /* 0x000000000004a947 */ /* 0x000fec0003800000 */
[----:B-1----:R0:W-:Y:S02]  /*bbc0*/  REDG.E.ADD.F32.FTZ.RN.STRONG.GPU desc[UR26][R68.64+0x1000], R61 ;  /* 0x0010003d440079a6 */ /* 0x0021e4000c12f31a */
.L_x_10610:
[----:B------:R-:W-:Y:S05]  /*bbd0*/  BSYNC.RECONVERGENT B0 ;  /* 0x0000000000007941 */ /* 0x000fea0003800200 */
.L_x_10609:
[----:B01----:R0:W1:Y:S01]  /*bbe0*/  LDS R61, [R171+0x2180] ;  /* 0x00218000ab3d7984 */ /* 0x0030620000000800 */
[----:B------:R-:W-:Y:S01]  /*bbf0*/  BSSY.RECONVERGENT B0, `(.L_x_10611) ;  /* 0x0000005000007945 */ /* 0x000fe20003800200 */
[----:B------:R-:W-:Y:S02]  /*bc00*/  LEA.HI R169, R169, R100, RZ, 0x1b ;  /* 0x00000064a9a97211 */ /* 0x000fe400078fd8ff */
[----:B------:R-:W-:Y:S01]  /*bc10*/  LEA R63, R63, UR9, 0x2 ;  /* 0x000000093f3f7c11 */ /* 0x000fe2000f8e10ff */
[----:B------:R-:W-:Y:S06]  /*bc20*/  @!P3 BRA `(.L_x_10612) ;  /* 0x000000000004b947 */ /* 0x000fec0003800000 */
[----:B-1----:R1:W-:Y:S02]  /*bc30*/  REDG.E.ADD.F32.FTZ.RN.STRONG.GPU desc[UR26][R68.64+0x1100], R61 ;  /* 0x0011003d440079a6 */ /* 0x0023e4000c12f31a */
.L_x_10612:
[----:B------:R-:W-:Y:S05]  /*bc40*/  BSYNC.RECONVERGENT B0 ;  /* 0x0000000000007941 */ /* 0x000fea0003800200 */
.L_x_10611:
[----:B-1----:R1:W0:Y:S01]  /*bc50*/  LDS R61, [R63+0x2280] ;  /* 0x002280003f3d7984 */ /* 0x0022220000000800 */
[----:B------:R-:W-:Y:S01]  /*bc60*/  BSSY.RECONVERGENT B0, `(.L_x_10613) ;  /* 0x0000004000007945 */ /* 0x000fe20003800200 */
[----:B------:R-:W-:-:S03]  /*bc70*/  LEA R60, R169, UR9, 0x2 ;  /* 0x00000009a93c7c11 */ /* 0x000fc6000f8e10ff */
[----:B------:R-:W-:Y:S05]  /*bc80*/  @!P4 BRA `(.L_x_10614) ;  /* 0x000000000004c947 */ /* 0x000fea0003800000 */
[----:B0-----:R0:W-:Y:S02]  /*bc90*/  REDG.E.ADD.F32.FTZ.RN.STRONG.GPU desc[UR26][R68.64+0x1200], R61 ;  /* 0x0012003d440079a6 */ /* 0x0011e4000c12f31a */
.L_x_10614:
[----:B------:R-:W-:Y:S05]  /*bca0*/  BSYNC.RECONVERGENT B0 ;  /* 0x0000000000007941 */ /* 0x000fea0003800200 */
.L_x_10613:
[----:B0-----:R0:W0:Y:S01]  /*bcb0*/  LDS R61, [R60+0x2380] ;  /* 0x002380003c3d7984 */ /* 0x0010220000000800 */
[----:B------:R-:W-:Y:S01]  /*bcc0*/  BSSY.RECONVERGENT B0, `(.L_x_10615) ;  /* 0x0000005000007945 */ /* 0x000fe20003800200 */
[C---:B-1----:R-:W-:Y:S02]  /*bcd0*/  IADD3 R63, PT, PT, R100.reuse, 0x500, RZ ;  /* 0x00000500643f7810 */ /* 0x042fe40007ffe0ff */
[----:B------:R-:W-:Y:S01]  /*bce0*/  IADD3 R169, PT, PT, R100, 0x540, RZ ;  /* 0x0000054064a97810 */ /* 0x000fe20007ffe0ff */
[----:B------:R-:W-:Y:S06]  /*bcf0*/  @!P5 BRA `(.L_x_10616) ;  /* 0x000000000004d947 */ /* 0x000fec0003800000 */
[----:B0-----:R1:W-:Y:S02]  /*bd00*/  REDG.E.ADD.F32.FTZ.RN.STRONG.GPU desc[UR26][R68.64+0x1300], R61 ;  /* 0x0013003d440079a6 */ /* 0x0013e4000c12f31a */
.L_x_10616:
[----:B------:R-:W-:Y:S05]  /*bd10*/  BSYNC.RECONVERGENT B0 ;  /* 0x0000000000007941 */ /* 0x000fea0003800200 */
.L_x_10615:
        /* <DEDUP_REMOVED lines=17> */
.L_x_10618:
[----:B------:R-:W-:Y:S05]  /*be30*/  BSYNC.RECONVERGENT B0 ;  /* 0x0000000000007941 */ /* 0x000fea0003800200 */
.L_x_10617:
[----:B01----:R0:W1:Y:S01]  /*be40*/  LDS R61, [R169+0x2580] ;  /* 0x00258000a93d7984 */ /* 0x0030620000000800 */
[----:B------:R-:W-:Y:S01]  /*be50*/  BSSY.RECONVERGENT B0, `(.L_x_10619) ;  /* 0x0000006000007945 */ /* 0x000fe20003800200 */
[----:B------:R-:W-:Y:S02]  /*be60*/  IADD3 R63, PT, PT, R100, 0x600, RZ ;  /* 0x00000600643f7810 */ /* 0x000fe40007ffe0ff */
[----:B------:R-:W-:Y:S02]  /*be70*/  LEA.HI R171, R171, R100, RZ, 0x1b ;  /* 0x00000064abab7211 */ /* 0x000fe400078fd8ff */
[----:B------:R-:W-:Y:S01]  /*be80*/  LEA R60, R60, UR9, 0x2 ;  /* 0x000000093c3c7c11 */ /* 0x000fe2000f8e10ff */
[----:B------:R-:W-:Y:S06]  /*be90*/  @!P0 BRA `(.L_x_10620) ;  /* 0x0000000000048947 */ /* 0x000fec0003800000 */
[----:B-1----:R1:W-:Y:S02]  /*bea0*/  REDG.E.ADD.F32.FTZ.RN.STRONG.GPU desc[UR26][R68.64+0x1500], R61 ;  /* 0x0015003d440079a6 */ /* 0x0023e4000c12f31a */
.L_x_10620:
[----:B------:R-:W-:Y:S05]  /*beb0*/  BSYNC.RECONVERGENT B0 ;  /* 0x0000000000007941 */ /* 0x000fea0003800200 */
.L_x_10619:
[----:B-1----:R1:W1:Y:S01]  /*bec0*/  LDS R61, [R60+0x2680] ;  /* 0x002680003c3d7984 */ /* 0x0022620000000800 */
[----:B------:R-:W-:Y:S01]  /*bed0*/  BSSY.RECONVERGENT B0, `(.L_x_10621) ;  /* 0x0000006000007945 */ /* 0x000fe20003800200 */
[----:B0-----:R-:W-:Y:S02]  /*bee0*/  IADD3 R169, PT, PT, R100, 0x640, RZ ;  /* 0x0000064064a97810 */ /* 0x001fe40007ffe0ff */
[----:B------:R-:W-:Y:S02]  /*bef0*/  LEA.HI R63, R63, R100, RZ, 0x1b ;  /* 0x000000643f3f7211 */ /* 0x000fe400078fd8ff */
[----:B------:R-:W-:Y:S01]  /*bf00*/  LEA R171, R171, UR9, 0x2 ;  /* 0x00000009abab7c11 */ /* 0x000fe2000f8e10ff */
[----:B------:R-:W-:Y:S06]  /*bf10*/  @!P2 BRA `(.L_x_10622) ;  /* 0x000000000004a947 */ /* 0x000fec0003800000 */
[----:B-1----:R0:W-:Y:S02]  /*bf20*/  REDG.E.ADD.F32.FTZ.RN.STRONG.GPU desc[UR26][R68.64+0x1600], R61 ;  /* 0x0016003d440079a6 */ /* 0x0021e4000c12f31a */
.L_x_10622:
[----:B------:R-:W-:Y:S05]  /*bf30*/  BSYNC.RECONVERGENT B0 ;  /* 0x0000000000007941 */ /* 0x000fea0003800200 */
.L_x_10621:
[----:B01----:R0:W1:Y:S01]  /*bf40*/  LDS R61, [R171+0x2780] ;  /* 0x00278000ab3d7984 */ /* 0x0030620000000800 */
[----:B------:R-:W-:Y:S01]  /*bf50*/  BSSY.RECONVERGENT B0, `(.L_x_10623) ;  /* 0x0000005000007945 */ /* 0x000fe20003800200 */
[----:B------:R-:W-:Y:S02]  /*bf60*/  LEA.HI R169, R169, R100, RZ, 0x1b ;  /* 0x00000064a9a97211 */ /* 0x000fe400078fd8ff */
[----:B------:R-:W-:Y:S01]  /*bf70*/  LEA R60, R63, UR9, 0x2 ;  /* 0x000000093f3c7c11 */ /* 0x000fe2000f8e10ff */
[----:B------:R-:W-:Y:S06]  /*bf80*/  @!P3 BRA `(.L_x_10624) ;  /* 0x000000000004b947 */ /* 0x000fec0003800000 */
[----:B-1----:R1:W-:Y:S02]  /*bf90*/  REDG.E.ADD.F32.FTZ.RN.STRONG.GPU desc[UR26][R68.64+0x1700], R61 ;  /* 0x0017003d440079a6 */ /* 0x0023e4000c12f31a */
.L_x_10624:
[----:B------:R-:W-:Y:S05]  /*bfa0*/  BSYNC.RECONVERGENT B0 ;  /* 0x0000000000007941 */ /* 0x000fea0003800200 */
.L_x_10623:
[----:B-1----:R1:W1:Y:S01]  /*bfb0*/  LDS R61, [R60+0x2880] ;  /* 0x002880003c3d7984 */ /* 0x0022620000000800 */
[----:B------:R-:W-:Y:S01]  /*bfc0*/  BSSY.RECONVERGENT B0, `(.L_x_10625) ;  /* 0x0000006000007945 */ /* 0x000fe20003800200 */
[C---:B------:R-:W-:Y:S02]  /*bfd0*/  IADD3 R63, PT, PT, R100.reuse, 0x680, RZ ;  /* 0x00000680643f7810 */ /* 0x040fe40007ffe0ff */
[----:B0-----:R-:W-:Y:S02]  /*bfe0*/  IADD3 R171, PT, PT, R100, 0x6c0, RZ ;  /* 0x000006c064ab7810 */ /* 0x001fe40007ffe0ff */
[----:B------:R-:W-:Y:S01]  /*bff0*/  LEA R62, R169, UR9, 0x2 ;  /* 0x00000009a93e7c11 */ /* 0x000fe2000f8e10ff */
[----:B------:R-:W-:Y:S06]  /*c000*/  @!P4 BRA `(.L_x_10626) ;  /* 0x000000000004c947 */ /* 0x000fec0003800000 */
[----:B-1----:R0:W-:Y:S02]  /*c010*/  REDG.E.ADD.F32.FTZ.RN.STRONG.GPU desc[UR26][R68.64+0x1800], R61 ;  /* 0x0018003d440079a6 */ /* 0x0021e4000c12f31a */
.L_x_10626:
[----:B------:R-:W-:Y:S05]  /*c020*/  BSYNC.RECONVERGENT B0 ;  /* 0x0000000000007941 */ /* 0x000fea0003800200 */
.L_x_10625:
[----:B01----:R0:W1:Y:S01]  /*c030*/  LDS R61, [R62+0x2980] ;  /* 0x002980003e3d7984 */ /* 0x0030620000000800 */
[----:B------:R-:W-:Y:S01]  /*c040*/  BSSY.RECONVERGENT B0, `(.L_x_10627) ;  /* 0x0000006000007945 */ /* 0x000fe20003800200 */
[----:B------:R-:W-:Y:S02]  /*c050*/  IADD3 R169, PT, PT, R100, 0x700, RZ ;  /* 0x0000070064a97810 */ /* 0x000fe40007ffe0ff */
[-C--:B------:R-:W-:Y:S02]  /*c060*/  LEA.HI R63, R63, R100.reuse, RZ, 0x1b ;  /* 0x000000643f3f7211 */ /* 0x080fe400078fd8ff */
[----:B------:R-:W-:Y:S01]  /*c070*/  LEA.HI R171, R171, R100, RZ, 0x1b ;  /* 0x00000064abab7211 */ /* 0x000fe200078fd8ff */
[----:B------:R-:W-:Y:S06]  /*c080*/  @!P5 BRA `(.L_x_10628) ;  /* 0x000000000004d947 */ /* 0x000fec0003800000 */
[----:B-1----:R1:W-:Y:S02]  /*c090*/  REDG.E.ADD.F32.FTZ.RN.STRONG.GPU desc[UR26][R68.64+0x1900], R61 ;  /* 0x0019003d440079a6 */ /* 0x0023e4000c12f31a */
.L_x_10628:
[----:B------:R-:W-:Y:S05]  /*c0a0*/  BSYNC.RECONVERGENT B0 ;  /* 0x0000000000007941 */ /* 0x000fea0003800200 */
.L_x_10627:
        /* <DEDUP_REMOVED lines=13> */
.L_x_10630:
[----:B------:R-:W-:Y:S05]  /*c180*/  BSYNC.RECONVERGENT B0 ;  /* 0x0000000000007941 */ /* 0x000fea0003800200 */
.L_x_10629:
[----:B-1----:R1:W0:Y:S01]  /*c190*/  LDS R61, [R171+0x2b80] ;  /* 0x002b8000ab3d7984 */ /* 0x0022220000000800 */
[----:B------:R-:W-:Y:S01]  /*c1a0*/  BSSY.RECONVERGENT B0, `(.L_x_10631) ;  /* 0x0000004000007945 */ /* 0x000fe20003800200 */
[----:B------:R-:W-:-:S03]  /*c1b0*/  LEA R169, R169, UR9, 0x2 ;  /* 0x00000009a9a97c11 */ /* 0x000fc6000f8e10ff */
[----:B------:R-:W-:Y:S05]  /*c1c0*/  @!P0 BRA `(.L_x_10632) ;  /* 0x0000000000048947 */ /* 0x000fea0003800000 */
[----:B0-----:R0:W-:Y:S02]  /*c1d0*/  REDG.E.ADD.F32.FTZ.RN.STRONG.GPU desc[UR26][R68.64+0x1b00], R61 ;  /* 0x001b003d440079a6 */ /* 0x0011e4000c12f31a */
.L_x_10632:
[----:B------:R-:W-:Y:S05]  /*c1e0*/  BSYNC.RECONVERGENT B0 ;  /* 0x0000000000007941 */ /* 0x000fea0003800200 */
.L_x_10631:
[----:B0-----:R0:W0:Y:S01]  /*c1f0*/  LDS R61, [R169+0x2c80] ;  /* 0x002c8000a93d7984 */ /* 0x0010220000000800 */
[----:B------:R-:W-:Y:S04]  /*c200*/  BSSY.RECONVERGENT B0, `(.L_x_10633) ;  /* 0x0000003000007945 */ /* 0x000fe80003800200 */
[----:B------:R-:W-:Y:S05]  /*c210*/  @!P2 BRA `(.L_x_10634) ;  /* 0x000000000004a947 */ /* 0x000fea0003800000 */
[----:B0-----:R0:W-:Y:S02]  /*c220*/  REDG.E.ADD.F32.FTZ.RN.STRONG.GPU desc[UR26][R68.64+0x1c00], R61 ;  /* 0x001c003d440079a6 */ /* 0x0011e4000c12f31a */
.L_x_10634:
[----:B------:R-:W-:Y:S05]  /*c230*/  BSYNC.RECONVERGENT B0 ;  /* 0x0000000000007941 */ /* 0x000fea0003800200 */
.L_x_10633:
[C---:B0-----:R-:W-:Y:S01]  /*c240*/  IADD3 R61, PT, PT, R100.reuse, 0x740, RZ ;  /* 0x00000740643d7810 */ /* 0x041fe20007ffe0ff */
[-C--:B------:R-:W-:Y:S01]  /*c250*/  FMUL.FTZ R136, R205, R82.reuse ;  /* 0x00000052cd887220 */ /* 0x080fe20000410000 */
[----:B------:R-:W-:Y:S01]  /*c260*/  IADD3 R63, PT, PT, R100, 0x780, RZ ;  /* 0x00000780643f7810 */ /* 0x000fe20007ffe0ff */
[----:B------:R-:W-:Y:S01]  /*c270*/  FFMA.FTZ R169, R33, -R82, R244 ;  /* 0x8000005221a97223 */ /* 0x000fe200000100f4 */
        /* <DEDUP_REMOVED lines=8> */
[-C--:B------:R-:W-:Y:S01]  /*c300*/  FFMA.FTZ R63, R169, R165.reuse, -R60 ;  /* 0x000000a5a93f7223 */ /* 0x080fe2000001083c */
[----:B------:R-:W0:Y:S01]  /*c310*/  LDS R61, [R61+0x2d80] ;  /* 0x002d80003d3d7984 */ /* 0x000e220000000800 */
[----:B------:R-:W-:Y:S01]  /*c320*/  LEA.HI R171, R171, R100, RZ, 0x1b ;  /* 0x00000064abab7211 */ /* 0x000fe200078fd8ff */
[----:B------:R-:W-:Y:S01]  /*c330*/  FMUL.FTZ R60, R242, R165 ;  /* 0x000000a5f23c7220 */ /* 0x000fe20000410000 */
[----:B------:R-:W-:Y:S06]  /*c340*/  @!P3 BRA `(.L_x_10636) ;  /* 0x000000000004b947 */ /* 0x000fec0003800000 */
[----:B0-----:R1:W-:Y:S02]  /*c350*/  REDG.E.ADD.F32.FTZ.RN.STRONG.GPU desc[UR26][R68.64+0x1d00], R61 ;  /* 0x001d003d440079a6 */ /* 0x0013e4000c12f31a */
.L_x_10636:
[----:B------:R-:W-:Y:S05]  /*c360*/  BSYNC.RECONVERGENT B0 ;  /* 0x0000000000007941 */ /* 0x000fea0003800200 */
.L_x_10635:
[----:B------:R2:W2:Y:S01]  /*c370*/  LDS R165, [R62+0x2e80] ;  /* 0x002e80003ea57984 */ /* 0x0004a20000000800 */
[----:B------:R-:W-:Y:S01]  /*c380*/  BSSY.RECONVERGENT B0, `(.L_x_10637) ;  /* 0x0000005000007945 */ /* 0x000fe20003800200 */
[----:B------:R-:W-:Y:S01]  /*c390*/  LEA R171, R171, UR9, 0x2 ;  /* 0x00000009abab7c11 */ /* 0x000fe2000f8e10ff */
[----:B01----:R-:W-:Y:S02]  /*c3a0*/  FFMA.FTZ R61, R169, R136, R60 ;  /* 0x00000088a93d7223 */ /* 0x003fe4000001003c */
[----:B------:R-:W-:Y:S05]  /*c3b0*/  @!P4 BRA `(.L_x_10638) ;  /* 0x000000000004c947 */ /* 0x000fea0003800000 */
[----:B--2---:R0:W-:Y:S02]  /*c3c0*/  REDG.E.ADD.F32.FTZ.RN.STRONG.GPU desc[UR26][R68.64+0x1e00], R165 ;  /* 0x001e00a5440079a6 */ /* 0x0041e4000c12f31a */
.L_x_10638:
[----:B------:R-:W-:Y:S05]  /*c3d0*/  BSYNC.RECONVERGENT B0 ;  /* 0x0000000000007941 */ /* 0x000fea0003800200 */
.L_x_10637:
[----:B------:R-:W-:Y:S01]  /*c3e0*/  FADD.FTZ R60, R146, R61 ;  /* 0x0000003d923c7221 */ /* 0x000fe20000010000 */
[----:B------:R-:W-:Y:S01]  /*c3f0*/  BSSY.RECONVERGENT B0, `(.L_x_10639) ;  /* 0x0000004000007945 */ /* 0x000fe20003800200 */
[----:B------:R1:W0:Y:S03]  /*c400*/  LDS R61, [R171+0x2f80] ;  /* 0x002f8000ab3d7984 */ /* 0x0002260000000800 */
[----:B------:R-:W-:Y:S05]  /*c410*/  @!P5 BRA `(.L_x_10640) ;  /* 0x000000000004d947 */ /* 0x000fea0003800000 */
[----:B0-----:R0:W-:Y:S02]  /*c420*/  REDG.E.ADD.F32.FTZ.RN.STRONG.GPU desc[UR26][R68.64+0x1f00], R61 ;  /* 0x001f003d440079a6 */ /* 0x0011e4000c12f31a */
.L_x_10640:
[----:B------:R-:W-:Y:S05]  /*c430*/  BSYNC.RECONVERGENT B0 ;  /* 0x0000000000007941 */ /* 0x000fea0003800200 */
.L_x_10639:
        /* <DEDUP_REMOVED lines=9> */
[----:B------:R-:W-:Y:S01]  /*c4d0*/  FMUL.FTZ R151, R218, R151 ;  /* 0x00000097da977220 */ /* 0x000fe20000410000 */
[----:B------:R-:W-:Y:S01]  /*c4e0*/  FMUL.FTZ R156, R227, R156 ;  /* 0x0000009ce39c7220 */ /* 0x000fe20000410000 */
[----:B------:R-:W5:Y:S01]  /*c4f0*/  SHFL.DOWN PT, R69, R62, 0x1, 0x1f ;  /* 0x08201f003e457f89 */ /* 0x000f6200000e0000 */
[----:B------:R-:W-:Y:S01]  /*c500*/  FFMA.FTZ R64, R219, R64, R150 ;  /* 0x00000040db407223 */ /* 0x000fe20000010096 */
[----:B------:R-:W-:Y:S01]  /*c510*/  FFMA.FTZ R137, R216, R137, R151 ;  /* 0x00000089d8897223 */ /* 0x000fe20000010097 */
[----:B------:R-:W-:Y:S01]  /*c520*/  FFMA.FTZ R213, R213, R142, R156 ;  /* 0x0000008ed5d57223 */ /* 0x000fe2000001009c */
[----:B------:R-:W1:Y:S01]  /*c530*/  SHFL.DOWN PT, R146, R63, 0x1, 0x1f ;  /* 0x08201f003f927f89 */ /* 0x000e6200000e0000 */
[----:B------:R-:W-:Y:S01]  /*c540*/  FMUL.FTZ R149, R222, R149 ;  /* 0x00000095de957220 */ /* 0x000fe20000410000 */
[----:B------:R-:W-:Y:S01]  /*c550*/  FMUL.FTZ R228, R228, R147 ;  /* 0x00000093e4e47220 */ /* 0x000fe20000410000 */
[----:B------:R-:W-:Y:S01]  /*c560*/  FMUL.FTZ R157, R230, R157 ;  /* 0x0000009de69d7220 */ /* 0x000fe20000410000 */
[----:B------:R-:W-:Y:S01]  /*c570*/  ISETP.GT.AND P2, PT, R99, 0xf, PT ;  /* 0x0000000f6300780c */ /* 0x000fe20003f44270 */
[----:B------:R-:W-:Y:S01]  /*c580*/  FFMA.FTZ R214, R214, R135, R149 ;  /* 0x00000087d6d67223 */ /* 0x000fe20000010095 */
[----:B------:R-:W-:Y:S01]  /*c590*/  FFMA.FTZ R70, R211, R70, R228 ;  /* 0x00000046d3467223 */ /* 0x000fe200000100e4 */
[----:B------:R-:W-:Y:S01]  /*c5a0*/  FFMA.FTZ R210, R210, R143, R157 ;  /* 0x0000008fd2d27223 */ /* 0x000fe2000001009d */
[----:B------:R-:W-:Y:S01]  /*c5b0*/  FMUL.FTZ R158, R223, R158 ;  /* 0x0000009edf9e7220 */ /* 0x000fe20000410000 */
[----:B------:R-:W-:Y:S01]  /*c5c0*/  FMUL.FTZ R220, R220, R153 ;  /* 0x00000099dcdc7220 */ /* 0x000fe20000410000 */
[----:B------:R-:W-:Y:S01]  /*c5d0*/  FMUL.FTZ R167, R224, R167 ;  /* 0x000000a7e0a77220 */ /* 0x000fe20000410000 */
[----:B------:R-:W-:Y:S01]  /*c5e0*/  FMUL.FTZ R232, R232, R159 ;  /* 0x0000009fe8e87220 */ /* 0x000fe20000410000 */
[----:B0-----:R-:W-:Y:S01]  /*c5f0*/  @!P0 FADD.FTZ R60, R60, R67 ;  /* 0x000000433c3c8221 */ /* 0x001fe20000010000 */
[----:B------:R-:W-:Y:S01]  /*c600*/  FFMA.FTZ R67, R57, R204, R64 ;  /* 0x000000cc39437223 */ /* 0x000fe20000010040 */
[----:B------:R-:W-:Y:S01]  /*c610*/  FFMA.FTZ R64, R34, R203, R137 ;  /* 0x000000cb22407223 */ /* 0x000fe20000010089 */
[----:B------:R-:W-:Y:S01]  /*c620*/  FMUL.FTZ R155, R120, R155 ;  /* 0x0000009b789b7220 */ /* 0x000fe20000410000 */
[----:B--2---:R-:W-:Y:S01]  /*c630*/  @!P0 FADD.FTZ R61, R61, R68 ;  /* 0x000000443d3d8221 */ /* 0x004fe20000010000 */
[----:B------:R-:W-:Y:S01]  /*c640*/  FADD.FTZ R54, R67, R54 ;  /* 0x0000003643367221 */ /* 0x000fe20000010000 */
[----:B------:R-:W-:Y:S01]  /*c650*/  FADD.FTZ R53, R64, R53 ;  /* 0x0000003540357221 */ /* 0x000fe20000010000 */
[----:B------:R-:W-:Y:S01]  /*c660*/  FFMA.FTZ R64, R36, R199, R213 ;  /* 0x000000c724407223 */ /* 0x000fe200000100d5 */
[----:B-----5:R-:W-:Y:S01]  /*c670*/  @!P0 FADD.FTZ R62, R62, R69 ;  /* 0x000000453e3e8221 */ /* 0x020fe20000010000 */
[----:B------:R-:W0:Y:S01]  /*c680*/  SHFL.DOWN PT, R68, R61, 0x2, 0x1f ;  /* 0x08401f003d447f89 */ /* 0x000e2200000e0000 */
[----:B------:R-:W-:Y:S01]  /*c690*/  FFMA.FTZ R67, R59, R200, R214 ;  /* 0x000000c83b437223 */ /* 0x000fe200000100d6 */
[----:B------:R-:W-:Y:S01]  /*c6a0*/  FADD.FTZ R49, R64, R49 ;  /* 0x0000003140317221 */ /* 0x000fe20000010000 */
[----:B-1----:R-:W-:Y:S01]  /*c6b0*/  @!P0 FADD.FTZ R63, R63, R146 ;  /* 0x000000923f3f8221 */ /* 0x002fe20000010000 */
        /* <DEDUP_REMOVED lines=21> */
[----:B------:R-:W-:Y:S01]  /*c810*/  FFMA.FTZ R141, R78, R234, R141 ;  /* 0x000000ea4e8d7223 */ /* 0x000fe2000001008d */
[----:B------:R-:W-:Y:S01]  /*c820*/  FMUL.FTZ R154, R235, R154 ;  /* 0x0000009aeb9a7220 */ /* 0x000fe20000410000 */
[----:B------:R-:W-:Y:S01]  /*c830*/  BSSY.RECONVERGENT B0, `(.L_x_10641) ;  /* 0x0000036000007945 */ /* 0x000fe20003800200 */
        /* <DEDUP_REMOVED lines=37> */
[----:B-1----:R-:W-:Y:S01]  /*ca90*/  @!P0 FADD.FTZ R60, R60, R69 ;  /* 0x000000453c3c8221 */ /* 0x002fe20000010000 */
[----:B--2---:R-:W-:-:S04]  /*caa0*/  @!P0 FADD.FTZ R62, R62, R71 ;  /* 0x000000473e3e8221 */ /* 0x004fc80000010000 */
[----:B------:R0:W1:Y:S01]  /*cab0*/  SHFL.DOWN PT, R67, R60, 0x10, 0x1f ;  /* 0x0a001f003c437f89 */ /* 0x00006200000e0000 */
[----:B-----5:R-:W-:-:S03]  /*cac0*/  @!P0 FADD.FTZ R63, R63, R68 ;  /* 0x000000443f3f8221 */ /* 0x020fc60000010000 */
        /* <DEDUP_REMOVED lines=12> */
.L_x_10642:
[----:B------:R-:W-:Y:S05]  /*cb90*/  BSYNC.RECONVERGENT B0 ;  /* 0x0000000000007941 */ /* 0x000fea0003800200 */
.L_x_10641:
        /* <DEDUP_REMOVED lines=22> */
[----:B-1----:R-:W0:Y:S01]  /*cd00*/  LDS.128 R64, [UR9+0x31a0] ;  /* 0x0031a009ff407984 */ /* 0x002e220008000c00 */
        /* <DEDUP_REMOVED lines=14> */
.L_x_10644:
[----:B------:R-:W-:Y:S05]  /*cdf0*/  BSYNC.RECONVERGENT B0 ;  /* 0x0000000000007941 */ /* 0x000fea0003800200 */
.L_x_10643:
[----:B------:R-:W-:-:S04]  /*ce00*/  UIADD3 UR8, UPT, UPT, UR8, 0x1, URZ ;  /* 0x0000000108087890 */ /* 0x000fc8000fffe0ff */
[----:B------:R-:W-:-:S09]  /*ce10*/  UISETP.GE.AND UP0, UPT, UR8, UR45, UPT ;  /* 0x0000002d0800728c */ /* 0x000fd2000bf06270 */
[----:B------:R-:W-:Y:S05]  /*ce20*/  BRA.U !UP0, `(.L_x_10645) ;  /* 0xffffff8108287547 */ /* 0x000fea000b83ffff */
.L_x_10546:
[----:B------:R-:W-:Y:S01]  /*ce30*/  BAR.SYNC.DEFER_BLOCKING 0x0 ;  /* 0x0000000000007b1d */ /* 0x000fe20000010000 */
[----:B------:R-:W-:Y:S02]  /*ce40*/  SHF.L.U32 R0, R100, 0x1, RZ ;  /* 0x0000000164007819 */ /* 0x000fe400000006ff */
[----:B------:R-:W-:Y:S02]  /*ce50*/  MOV R2, 0x10 ;  /* 0x0000001000027802 */ /* 0x000fe40000000f00 */
[----:B------:R-:W-:Y:S01]  /*ce60*/  LOP3.LUT R3, R0, 0x7c0, RZ, 0xc0, !PT ;  /* 0x000007c000037812 */ /* 0x000fe200078ec0ff */
[----:B------:R-:W5:Y:S03]  /*ce70*/  LDCU.64 UR14, c[0x0][0x4f8] ;  /* 0x00009f00ff0e77ac */ /* 0x000f660008000a00 */
[----:B------:R-:W-:Y:S01]  /*ce80*/  LOP3.LUT R3, R3, 0x1f, R112, 0xf8, !PT ;  /* 0x0000001f03037812 */ /* 0x000fe200078ef870 */
[----:B------:R-:W0:Y:S04]  /*ce90*/  LDCU.64 UR28, c[0x0][0x500] ;  /* 0x0000a000ff1c77ac */ /* 0x000e280008000a00 */
[----:B------:R-:W-:Y:S01]  /*cea0*/  IMAD.WIDE.U32 R2, R3, R2, UR10 ;  /* 0x0000000a03027e25 */ /* 0x000fe2000f8e0002 */
[----:B------:R-:W-:Y:S01]  /*ceb0*/  F2FP.BF16.F32.PACK_AB R20, R20, R27 ;  /* 0x0000001b1414723e */ /* 0x000fe200000010ff */
[----:B------:R-:W-:Y:S01]  /*cec0*/  UIADD3 UR33, UPT, UPT, UR18, -0x1, URZ ;  /* 0xffffffff12217890 */ /* 0x000fe2000fffe0ff */
[----:B------:R-:W1:Y:S02]  /*ced0*/  LDCU.64 UR30, c[0x0][0x550] ;  /* 0x0000aa00ff1e77ac */ /* 0x000e640008000a00 */
[----:B------:R-:W2:Y:S04]  /*cee0*/  LDG.E.128 R8, desc[UR26][R2.64] ;  /* 0x0000001a02087981 */ /* 0x000ea8000c1e1d00 */
[----:B------:R-:W3:Y:S01]  /*cef0*/  LDG.E.128 R12, desc[UR26][R2.64+0x200] ;  /* 0x0002001a020c7981 */ /* 0x000ee2000c1e1d00 */
[----:B------:R-:W-:Y:S01]  /*cf00*/  USHF.L.U32 UR8, UR33, 0xa, URZ ;  /* 0x0000000a21087899 */ /* 0x000fe200080006ff */
[----:B------:R-:W-:Y:S01]  /*cf10*/  UMOV UR9, URZ ;  /* 0x000000ff00097c82 */ /* 0x000fe20008000000 */
[----:B------:R-:W-:-:S02]  /*cf20*/  UIADD3 UR21, UP1, UPT, UR21, -0x800, URZ ;  /* 0xfffff80015157890 */ /* 0x000fc4000ff3e0ff */
[----:B-----5:R-:W-:Y:S02]  /*cf30*/  UIMAD.WIDE.U32 UR12, UR32, UR14, UR8 ;  /* 0x0000000e200c72a5 */ /* 0x020fe4000f8e0008 */
[----:B------:R-:W-:Y:S02]  /*cf40*/  UIADD3 UR19, UP2, UPT, UR19, -0x800, URZ ;  /* 0xfffff80013137890 */ /* 0x000fe4000ff5e0ff */
[----:B------:R-:W-:Y:S02]  /*cf50*/  UIMAD UR13, UR32, UR15, UR13 ;  /* 0x0000000f200d72a4 */ /* 0x000fe4000f8e020d */
[----:B------:R-:W-:Y:S02]  /*cf60*/  UIADD3 UR10, UP3, UPT, UR10, -0x800, URZ ;  /* 0xfffff8000a0a7890 */ /* 0x000fe4000ff7e0ff */
[----:B0-----:R-:W-:Y:S02]  /*cf70*/  UIMAD.WIDE.U32 UR12, UR25, UR28, UR12 ;  /* 0x0000001c190c72a5 */ /* 0x001fe4000f8e000c */
[----:B------:R-:W-:-:S02]  /*cf80*/  UIADD3.X UR22, UPT, UPT, UR22, -0x1, URZ, UP1, !UPT ;  /* 0xffffffff16167890 */ /* 0x000fc40008ffe4ff */
[----:B------:R-:W-:Y:S02]  /*cf90*/  UIMAD UR14, UR25, UR29, UR13 ;  /* 0x0000001d190e72a4 */ /* 0x000fe4000f8e020d */
[----:B-1----:R-:W-:Y:S01]  /*cfa0*/  ULEA UR13, UP0, UR12, UR30, 0x1 ;  /* 0x0000001e0c0d7291 */ /* 0x002fe2000f8008ff */
[----:B------:R-:W0:Y:S03]  /*cfb0*/  LDCU.64 UR28, c[0x0][0x560] ;  /* 0x0000ac00ff1c77ac */ /* 0x000e260008000a00 */
[----:B------:R-:W-:Y:S02]  /*cfc0*/  ULEA.HI.X UR12, UR12, UR31, UR14, 0x1, UP0 ;  /* 0x0000001f0c0c7291 */ /* 0x000fe400080f0c0e */
[----:B------:R-:W-:-:S03]  /*cfd0*/  UIADD3.X UR20, UPT, UPT, UR20, -0x1, URZ, UP2, !UPT ;  /* 0xffffffff14147890 */ /* 0x000fc600097fe4ff */
[----:B------:R-:W1:Y:S01]  /*cfe0*/  LDCU.64 UR14, c[0x0][0x520] ;  /* 0x0000a400ff0e77ac */ /* 0x000e620008000a00 */
[----:B------:R-:W-:Y:S01]  /*cff0*/  UIADD3.X UR11, UPT, UPT, UR11, -0x1, URZ, UP3, !UPT ;  /* 0xffffffff0b0b7890 */ /* 0x000fe20009ffe4ff */
        /* <DEDUP_REMOVED lines=14> */
[----:B------:R-:W-:Y:S01]  /*d0e0*/  PRMT R5, R5, 0x7632, R5 ;  /* 0x0000763205057816 */ /* 0x000fe20000000005 */
[----:B------:R-:W-:Y:S01]  /*d0f0*/  FADD.FTZ R3, R4, UR7 ;  /* 0x0000000704037e21 */ /* 0x000fe20008010000 */
[----:B------:R-:W-:Y:S02]  /*d100*/  SHF.L.U32 R16, R6, 0x10, RZ ;  /* 0x0000001006107819 */ /* 0x000fe400000006ff */
[----:B------:R-:W-:Y:S02]  /*d110*/  FSETP.GTU.FTZ.AND P5, PT, R2, 20, PT ;  /* 0x41a000000200780b */ /* 0x000fe40003fbc000 */
[----:B------:R-:W-:Y:S01]  /*d120*/  FSETP.GTU.FTZ.AND P4, PT, R3, 20, PT ;  /* 0x41a000000300780b */ /* 0x000fe20003f9c000 */
[----:B------:R-:W-:Y:S01]  /*d130*/  FADD.FTZ R16, R16, UR7 ;  /* 0x0000000710107e21 */ /* 0x000fe20008010000 */
[----:B------:R-:W-:-:S02]  /*d140*/  SHF.L.U32 R5, R5, 0x10, RZ ;  /* 0x0000001005057819 */ /* 0x000fc400000006ff */
[----:B------:R-:W-:Y:S01]  /*d150*/  FSETP.GTU.FTZ.AND P2, PT, R15, 20, PT ;  /* 0x41a000000f00780b */ /* 0x000fe20003f5c000 */
[----:B------:R-:W-:Y:S01]  /*d160*/  @!P6 FMUL.FTZ R0, R33, -1.4426950216293334961 ;  /* 0xbfb8aa3b2100e820 */ /* 0x000fe20000410000 */
[----:B------:R-:W-:Y:S01]  /*d170*/  FSETP.GTU.FTZ.AND P3, PT, R16, 20, PT ;  /* 0x41a000001000780b */ /* 0x000fe20003f7c000 */
[----:B------:R-:W-:Y:S01]  /*d180*/  FADD.FTZ R5, R5, UR7 ;  /* 0x0000000705057e21 */ /* 0x000fe20008010000 */
[----:B------:R-:W-:Y:S02]  /*d190*/  PRMT R7, R7, 0x7632, R7 ;  /* 0x0000763207077816 */ /* 0x000fe40000000007 */
[----:B------:R-:W-:Y:S01]  /*d1a0*/  PRMT R6, R6, 0x7632, R6 ;  /* 0x0000763206067816 */ /* 0x000fe20000000006 */
[----:B------:R-:W2:Y:S01]  /*d1b0*/  @!P6 MUFU.EX2 R0, R0 ;  /* 0x000000000000e308 */ /* 0x000ea20000000800 */
[----:B------:R-:W-:Y:S01]  /*d1c0*/  @!P5 FMUL.FTZ R4, R2, -1.4426950216293334961 ;  /* 0xbfb8aa3b0204d820 */ /* 0x000fe20000410000 */
[----:B------:R-:W-:Y:S01]  /*d1d0*/  @!P4 FMUL.FTZ R3, R3, -1.4426950216293334961 ;  /* 0xbfb8aa3b0303c820 */ /* 0x000fe20000410000 */
[----:B------:R-:W-:-:S02]  /*d1e0*/  SHF.L.U32 R7, R7, 0x10, RZ ;  /* 0x0000001007077819 */ /* 0x000fc400000006ff */
[----:B---3--:R-:W-:Y:S02]  /*d1f0*/  SHF.L.U32 R13, R8, 0x10, RZ ;  /* 0x00000010080d7819 */ /* 0x008fe400000006ff */
[----:B------:R-:W-:Y:S01]  /*d200*/  SHF.L.U32 R6, R6, 0x10, RZ ;  /* 0x0000001006067819 */ /* 0x000fe200000006ff */
[----:B------:R-:W3:Y:S01]  /*d210*/  @!P5 MUFU.EX2 R4, R4 ;  /* 0x000000040004d308 */ /* 0x000ee20000000800 */
[----:B------:R-:W-:Y:S01]  /*d220*/  @!P3 FMUL.FTZ R12, R16, -1.4426950216293334961 ;  /* 0xbfb8aa3b100cb820 */ /* 0x000fe20000410000 */
[----:B------:R-:W-:Y:S01]  /*d230*/  FADD.FTZ R16, R13, UR7 ;  /* 0x000000070d107e21 */ /* 0x000fe20008010000 */
[----:B------:R-:W-:Y:S01]  /*d240*/  PRMT R8, R8, 0x7632, R8 ;  /* 0x0000763208087816 */ /* 0x000fe20000000008 */
[----:B------:R-:W-:Y:S03]  /*d250*/  BAR.SYNC.DEFER_BLOCKING 0x0 ;  /* 0x0000000000007b1d */ /* 0x000fe60000010000 */
[----:B------:R-:W-:Y:S01]  /*d260*/  FSETP.GTU.FTZ.AND P1, PT, R16, 20, PT ;  /* 0x41a000001000780b */ /* 0x000fe20003f3c000 */
[----:B--2---:R-:W-:-:S02]  /*d270*/  @!P6 FADD.FTZ R2, R0, 1 ;  /* 0x3f8000000002e421 */ /* 0x004fc40000010000 */
[----:B------:R-:W2:Y:S01]  /*d280*/  @!P4 MUFU.EX2 R3, R3 ;  /* 0x000000030003c308 */ /* 0x000ea20000000800 */
[----:B------:R-:W-:-:S05]  /*d290*/  SHF.L.U32 R8, R8, 0x10, RZ ;  /* 0x0000001008087819 */ /* 0x000fca00000006ff */
[----:B------:R-:W-:Y:S01]  /*d2a0*/  FADD.FTZ R8, R8, UR7 ;  /* 0x0000000708087e21 */ /* 0x000fe20008010000 */
[----:B---3--:R-:W-:Y:S01]  /*d2b0*/  @!P5 FADD.FTZ R0, R4, 1 ;  /* 0x3f8000000400d421 */ /* 0x008fe20000010000 */
[----:B------:R3:W5:Y:S01]  /*d2c0*/  @!P6 MUFU.RCP R14, R2 ;  /* 0x00000002000ee308 */ /* 0x0007620000001000 */
[C---:B------:R-:W-:Y:S02]  /*d2d0*/  SHF.L.U32 R4, R9.reuse, 0x10, RZ ;  /* 0x0000001009047819 */ /* 0x040fe400000006ff */
[----:B------:R-:W-:-:S03]  /*d2e0*/  PRMT R9, R9, 0x7632, R9 ;  /* 0x0000763209097816 */ /* 0x000fc60000000009 */
[----:B------:R-:W-:Y:S01]  /*d2f0*/  FADD.FTZ R33, R4, UR7 ;  /* 0x0000000704217e21 */ /* 0x000fe20008010000 */
[----:B------:R-:W-:Y:S01]  /*d300*/  @!P1 FMUL.FTZ R4, R16, -1.4426950216293334961 ;  /* 0xbfb8aa3b10049820 */ /* 0x000fe20000410000 */
[----:B------:R-:W4:Y:S01]  /*d310*/  @!P5 MUFU.RCP R0, R0 ;  /* 0x000000000000d308 */ /* 0x000f220000001000 */
[----:B--2---:R-:W-:Y:S01]  /*d320*/  @!P4 FADD.FTZ R3, R3, 1 ;  /* 0x3f8000000303c421 */ /* 0x004fe20000010000 */
[----:B---3--:R-:W-:Y:S01]  /*d330*/  @!P2 FMUL.FTZ R2, R15, -1.4426950216293334961 ;  /* 0xbfb8aa3b0f02a820 */ /* 0x008fe20000410000 */
[----:B------:R-:W-:Y:S01]  /*d340*/  FADD.FTZ R15, R7, UR7 ;  /* 0x00000007070f7e21 */ /* 0x000fe20008010000 */
[----:B------:R-:W-:Y:S02]  /*d350*/  FSETP.GTU.FTZ.AND P0, PT, R33, 20, PT ;  /* 0x41a000002100780b */ /* 0x000fe40003f1c000 */
[----:B------:R-:W-:Y:S02]  /*d360*/  SHF.L.U32 R9, R9, 0x10, RZ ;  /* 0x0000001009097819 */ /* 0x000fe400000006ff */
[----:B------:R-:W2:Y:S01]  /*d370*/  @!P4 MUFU.RCP R3, R3 ;  /* 0x000000030003c308 */ /* 0x000ea20000001000 */
[----:B-----5:R-:W-:Y:S01]  /*d380*/  @!P6 FMUL.FTZ R37, R37, R14 ;  /* 0x0000000e2525e220 */ /* 0x020fe20000410000 */
[----:B------:R-:W-:Y:S01]  /*d390*/  FSETP.GTU.FTZ.AND P6, PT, R5, 20, PT ;  /* 0x41a000000500780b */ /* 0x000fe20003fdc000 */
[----:B------:R-:W-:Y:S01]  /*d3a0*/  FADD.FTZ R14, R6, UR7 ;  /* 0x00000007060e7e21 */ /* 0x000fe20008010000 */
[----:B------:R-:W-:-:S04]  /*d3b0*/  FADD.FTZ R9, R9, UR7 ;  /* 0x0000000709097e21 */ /* 0x000fc80008010000 */
[----:B------:R3:W5:Y:S01]  /*d3c0*/  @!P2 MUFU.EX2 R13, R2 ;  /* 0x00000002000da308 */ /* 0x0007620000000800 */
[----:B----4-:R-:W-:Y:S01]  /*d3d0*/  @!P5 FMUL.FTZ R39, R39, R0 ;  /* 0x000000002727d220 */ /* 0x010fe20000410000 */
[----:B------:R-:W-:-:S05]  /*d3e0*/  FSETP.GTU.FTZ.AND P5, PT, R15, 20, PT ;  /* 0x41a000000f00780b */ /* 0x000fca0003fbc000 */
[----:B------:R-:W-:Y:S01]  /*d3f0*/  @!P6 FMUL.FTZ R0, R5, -1.4426950216293334961 ;  /* 0xbfb8aa3b0500e820 */ /* 0x000fe20000410000 */
[----:B------:R-:W4:Y:S01]  /*d400*/  @!P1 MUFU.EX2 R6, R4 ;  /* 0x0000000400069308 */ /* 0x000f220000000800 */
[----:B--2---:R-:W-:Y:S01]  /*d410*/  @!P4 FMUL.FTZ R38, R38, R3 ;  /* 0x000000032626c220 */ /* 0x004fe20000410000 */
[----:B------:R-:W-:Y:S01]  /*d420*/  FSETP.GTU.FTZ.AND P4, PT, R14, 20, PT ;  /* 0x41a000000e00780b */ /* 0x000fe20003f9c000 */
[----:B---3--:R-:W-:-:S04]  /*d430*/  @!P0 FMUL.FTZ R2, R33, -1.4426950216293334961 ;  /* 0xbfb8aa3b21028820 */ /* 0x008fc80000410000 */
[----:B------:R-:W-:Y:S01]  /*d440*/  @!P5 FMUL.FTZ R5, R15, -1.4426950216293334961 ;  /* 0xbfb8aa3b0f05d820 */ /* 0x000fe20000410000 */
[----:B------:R-:W2:Y:S01]  /*d450*/  @!P6 MUFU.EX2 R0, R0 ;  /* 0x000000000000e308 */ /* 0x000ea20000000800 */
[----:B-----5:R-:W-:-:S06]  /*d460*/  @!P2 FADD.FTZ R13, R13, 1 ;  /* 0x3f8000000d0da421 */ /* 0x020fcc0000010000 */
[----:B------:R-:W-:Y:S01]  /*d470*/  @!P4 FMUL.FTZ R3, R14, -1.4426950216293334961 ;  /* 0xbfb8aa3b0e03c820 */ /* 0x000fe20000410000 */
[----:B------:R2:W3:Y:S01]  /*d480*/  @!P0 MUFU.EX2 R7, R2 ;  /* 0x0000000200078308 */ /* 0x0004e20000000800 */
[----:B----4-:R-:W-:-:S07]  /*d490*/  @!P1 FADD.FTZ R6, R6, 1 ;  /* 0x3f80000006069421 */ /* 0x010fce0000010000 */
[----:B------:R-:W4:Y:S01]  /*d4a0*/  @!P5 MUFU.EX2 R5, R5 ;  /* 0x000000050005d308 */ /* 0x000f220000000800 */
[----:B--2---:R-:W-:Y:S01]  /*d4b0*/  @!P6 FADD.FTZ R2, R0, 1 ;  /* 0x3f8000000002e421 */ /* 0x004fe20000010000 */
[C---:B------:R-:W-:Y:S02]  /*d4c0*/  SHF.L.U32 R0, R10.reuse, 0x10, RZ ;  /* 0x000000100a007819 */ /* 0x040fe400000006ff */
[----:B------:R-:W-:-:S04]  /*d4d0*/  PRMT R10, R10, 0x7632, R10 ;  /* 0x000076320a0a7816 */ /* 0x000fc8000000000a */
[----:B------:R-:W2:Y:S01]  /*d4e0*/  @!P3 MUFU.EX2 R12, R12 ;  /* 0x0000000c000cb308 */ /* 0x000ea20000000800 */
[----:B------:R-:W-:Y:S01]  /*d4f0*/  SHF.L.U32 R10, R10, 0x10, RZ ;  /* 0x000000100a0a7819 */ /* 0x000fe200000006ff */
[----:B---3--:R-:W-:-:S04]  /*d500*/  @!P0 FADD.FTZ R7, R7, 1 ;  /* 0x3f80000007078421 */ /* 0x008fc80000010000 */
[----:B------:R-:W-:Y:S02]  /*d510*/  FADD.FTZ R10, R10, UR7 ;  /* 0x000000070a0a7e21 */ /* 0x000fe40008010000 */
[----:B------:R-:W3:Y:S01]  /*d520*/  @!P6 MUFU.RCP R15, R2 ;  /* 0x00000002000fe308 */ /* 0x000ee20000001000 */
[----:B----4-:R-:W-:-:S07]  /*d530*/  @!P5 FADD.FTZ R5, R5, 1 ;  /* 0x3f8000000505d421 */ /* 0x010fce0000010000 */
[----:B------:R-:W4:Y:S01]  /*d540*/  @!P4 MUFU.EX2 R3, R3 ;  /* 0x000000030003c308 */ /* 0x000f220000000800 */
[----:B--2---:R-:W-:-:S07]  /*d550*/  @!P3 FADD.FTZ R12, R12, 1 ;  /* 0x3f8000000c0cb421 */ /* 0x004fce0000010000 */
[----:B------:R-:W2:Y:S01]  /*d560*/  @!P2 MUFU.RCP R13, R13 ;  /* 0x0000000d000da308 */ /* 0x000ea20000001000 */
[----:B---3--:R-:W-:-:S07]  /*d570*/  @!P6 FMUL.FTZ R40, R40, R15 ;  /* 0x0000000f2828e220 */ /* 0x008fce0000410000 */
[----:B------:R-:W3:Y:S01]  /*d580*/  @!P1 MUFU.RCP R15, R6 ;  /* 0x00000006000f9308 */ /* 0x000ee20000001000 */
[----:B----4-:R-:W-:Y:S01]  /*d590*/  @!P4 FADD.FTZ R4, R3, 1 ;  /* 0x3f8000000304c421 */ /* 0x010fe20000010000 */
[----:B------:R-:W-:Y:S01]  /*d5a0*/  FADD.FTZ R3, R0, UR7 ;  /* 0x0000000700037e21 */ /* 0x000fe20008010000 */
[C---:B------:R-:W-:Y:S02]  /*d5b0*/  SHF.L.U32 R0, R11.reuse, 0x10, RZ ;  /* 0x000000100b007819 */ /* 0x040fe400000006ff */
[----:B------:R-:W-:Y:S02]  /*d5c0*/  PRMT R11, R11, 0x7632, R11 ;  /* 0x000076320b0b7816 */ /* 0x000fe4000000000b */
[----:B------:R-:W-:Y:S01]  /*d5d0*/  FSETP.GTU.FTZ.AND P6, PT, R3, 20, PT ;  /* 0x41a000000300780b */ /* 0x000fe20003fdc000 */
[----:B------:R-:W4:Y:S01]  /*d5e0*/  @!P5 MUFU.RCP R2, R5 ;  /* 0x000000050002d308 */ /* 0x000f220000001000 */
[----:B------:R-:W-:Y:S01]  /*d5f0*/  SHF.L.U32 R11, R11, 0x10, RZ ;  /* 0x000000100b0b7819 */ /* 0x000fe200000006ff */
[----:B--2---:R-:W-:Y:S01]  /*d600*/  @!P2 FMUL.FTZ R44, R44, R13 ;  /* 0x0000000d2c2ca220 */ /* 0x004fe20000410000 */
[----:B------:R-:W-:-:S03]  /*d610*/  FSETP.GTU.FTZ.AND P2, PT, R9, 20, PT ;  /* 0x41a000000900780b */ /* 0x000fc60003f5c000 */
[----:B------:R-:W-:Y:S02]  /*d620*/  FADD.FTZ R11, R11, UR7 ;  /* 0x000000070b0b7e21 */ /* 0x000fe40008010000 */
[----:B------:R2:W5:Y:S01]  /*d630*/  @!P3 MUFU.RCP R33, R12 ;  /* 0x0000000c0021b308 */ /* 0x0005620000001000 */
[----:B---3--:R-:W-:Y:S02]  /*d640*/  @!P1 FMUL.FTZ R46, R46, R15 ;  /* 0x0000000f2e2e9220 */ /* 0x008fe40000410000 */
[----:B------:R-:W-:-:S05]  /*d650*/  FSETP.GTU.FTZ.AND P1, PT, R11, 20, PT ;  /* 0x41a000000b00780b */ /* 0x000fca0003f3c000 */
[----:B------:R-:W3:Y:S01]  /*d660*/  @!P4 MUFU.RCP R4, R4 ;  /* 0x000000040004c308 */ /* 0x000ee20000001000 */
[----:B----4-:R-:W-:Y:S01]  /*d670*/  @!P5 FMUL.FTZ R45, R45, R2 ;  /* 0x000000022d2dd220 */ /* 0x010fe20000410000 */
[----:B------:R-:W-:Y:S01]  /*d680*/  FSETP.GTU.FTZ.AND P5, PT, R10, 20, PT ;  /* 0x41a000000a00780b */ /* 0x000fe20003fbc000 */
[----:B--2---:R-:W-:Y:S01]  /*d690*/  FADD.FTZ R12, R0, UR7 ;  /* 0x00000007000c7e21 */ /* 0x004fe20008010000 */
[----:B------:R-:W-:Y:S01]  /*d6a0*/  @!P6 FMUL.FTZ R0, R3, -1.4426950216293334961 ;  /* 0xbfb8aa3b0300e820 */ /* 0x000fe20000410000 */
[----:B------:R-:W-:Y:S01]  /*d6b0*/  @!P2 FMUL.FTZ R2, R9, -1.4426950216293334961 ;  /* 0xbfb8aa3b0902a820 */ /* 0x000fe20000410000 */
[----:B------:R-:W-:Y:S02]  /*d6c0*/  F2FP.BF16.F32.PACK_AB R9, R23, R32 ;  /* 0x000000201709723e */ /* 0x000fe400000010ff */
[----:B------:R2:W4:Y:S01]  /*d6d0*/  @!P6 MUFU.EX2 R3, R0 ;  /* 0x000000000003e308 */ /* 0x0005220000000800 */
[----:B-----5:R-:W-:Y:S01]  /*d6e0*/  @!P3 FMUL.FTZ R42, R42, R33 ;  /* 0x000000212a2ab220 */ /* 0x020fe20000410000 */
[----:B------:R-:W-:Y:S01]  /*d6f0*/  FSETP.GTU.FTZ.AND P3, PT, R8, 20, PT ;  /* 0x41a000000800780b */ /* 0x000fe20003f7c000 */
[----:B------:R-:W-:Y:S01]  /*d700*/  @!P1 FMUL.FTZ R6, R11, -1.4426950216293334961 ;  /* 0xbfb8aa3b0b069820 */ /* 0x000fe20000410000 */
[----:B------:R-:W-:-:S02]  /*d710*/  F2FP.BF16.F32.PACK_AB R11, R21, R30 ;  /* 0x0000001e150b723e */ /* 0x000fc400000010ff */
[----:B------:R-:W-:Y:S02]  /*d720*/  F2FP.BF16.F32.PACK_AB R23, R17, R26 ;  /* 0x0000001a1117723e */ /* 0x000fe400000010ff */
[----:B------:R-:W-:Y:S01]  /*d730*/  F2FP.BF16.F32.PACK_AB R21, R19, R28 ;  /* 0x0000001c1315723e */ /* 0x000fe200000010ff */
[----:B---3--:R-:W-:Y:S01]  /*d740*/  @!P4 FMUL.FTZ R43, R43, R4 ;  /* 0x000000042b2bc220 */ /* 0x008fe20000410000 */
[----:B------:R-:W-:Y:S01]  /*d750*/  FSETP.GTU.FTZ.AND P4, PT, R12, 20, PT ;  /* 0x41a000000c00780b */ /* 0x000fe20003f9c000 */
[----:B------:R-:W-:Y:S01]  /*d760*/  @!P5 FMUL.FTZ R4, R10, -1.4426950216293334961 ;  /* 0xbfb8aa3b0a04d820 */ /* 0x000fe20000410000 */
[----:B------:R-:W-:Y:S01]  /*d770*/  F2FP.BF16.F32.PACK_AB R10, R22, R29 ;  /* 0x0000001d160a723e */ /* 0x000fe200000010ff */
[----:B------:R-:W3:Y:S01]  /*d780*/  @!P2 MUFU.EX2 R2, R2 ;  /* 0x000000020002a308 */ /* 0x000ee20000000800 */
[----:B------:R-:W-:Y:S01]  /*d790*/  F2FP.BF16.F32.PACK_AB R22, R18, R25 ;  /* 0x000000191216723e */ /* 0x000fe200000010ff */
[----:B--2---:R-:W-:Y:S01]  /*d7a0*/  @!P3 FMUL.FTZ R0, R8, -1.4426950216293334961 ;  /* 0xbfb8aa3b0800b820 */ /* 0x004fe20000410000 */
[----:B------:R-:W-:Y:S01]  /*d7b0*/  F2FP.BF16.F32.PACK_AB R8, R24, R31 ;  /* 0x0000001f1808723e */ /* 0x000fe200000010ff */
[----:B----4-:R-:W-:Y:S01]  /*d7c0*/  @!P6 FADD.FTZ R3, R3, 1 ;  /* 0x3f8000000303e421 */ /* 0x010fe20000010000 */
[----:B------:R-:W-:Y:S01]  /*d7d0*/  F2FP.BF16.F32.PACK_AB R18, R43, R42 ;  /* 0x0000002a2b12723e */ /* 0x000fe200000010ff */
[----:B------:R-:W-:Y:S02]  /*d7e0*/  STS.128 [R97+0x10], R20 ;  /* 0x0000101461007388 */ /* 0x000fe40000000c00 */
[----:B------:R-:W2:Y:S02]  /*d7f0*/  @!P3 MUFU.EX2 R0, R0 ;  /* 0x000000000000b308 */ /* 0x000ea40000000800 */
[----:B------:R-:W-:Y:S01]  /*d800*/  @!P4 FMUL.FTZ R5, R12, -1.4426950216293334961 ;  /* 0xbfb8aa3b0c05c820 */ /* 0x000fe20000410000 */
[----:B------:R-:W-:Y:S01]  /*d810*/  STS.128 [R97], R8 ;  /* 0x0000000861007388 */ /* 0x000fe20000000c00 */
[----:B------:R-:W-:-:S03]  /*d820*/  NOP ;  /* 0x0000000000007918 */ /* 0x000fc60000000000 */
[----:B------:R-:W4:Y:S01]  /*d830*/  LDS.128 R12, [R98] ;  /* 0x00000000620c7984 */ /* 0x000f220000000c00 */
[----:B------:R-:W5:Y:S01]  /*d840*/  @!P4 MUFU.EX2 R5, R5 ;  /* 0x000000050005c308 */ /* 0x000f620000000800 */
[----:B---3--:R-:W-:Y:S02]  /*d850*/  @!P2 FADD.FTZ R2, R2, 1 ;  /* 0x3f8000000202a421 */ /* 0x008fe40000010000 */
[----:B------:R-:W3:Y:S01]  /*d860*/  LDS.128 R8, [R98+0x200] ;  /* 0x0002000062087984 */ /* 0x000ee20000000c00 */
[----:B--2---:R-:W-:-:S04]  /*d870*/  @!P3 FADD.FTZ R0, R0, 1 ;  /* 0x3f8000000000b421 */ /* 0x004fc80000010000 */
[----:B------:R-:W2:Y:S08]  /*d880*/  @!P5 MUFU.EX2 R4, R4 ;  /* 0x000000040004d308 */ /* 0x000eb00000000800 */
[----:B------:R-:W0:Y:S01]  /*d890*/  @!P1 MUFU.EX2 R6, R6 ;  /* 0x0000000600069308 */ /* 0x000e220000000800 */
[----:B-----5:R-:W-:-:S07]  /*d8a0*/  @!P4 FADD.FTZ R5, R5, 1 ;  /* 0x3f8000000505c421 */ /* 0x020fce0000010000 */
[----:B------:R5:W1:Y:S01]  /*d8b0*/  @!P4 MUFU.RCP R19, R5 ;  /* 0x000000050013c308 */ /* 0x000a620000001000 */
[----:B--2---:R-:W-:-:S07]  /*d8c0*/  @!P5 FADD.FTZ R4, R4, 1 ;  /* 0x3f8000000404d421 */ /* 0x004fce0000010000 */
[----:B------:R2:W4:Y:S01]  /*d8d0*/  @!P6 MUFU.RCP R17, R3 ;  /* 0x000000030011e308 */ /* 0x0005220000001000 */
[----:B-----5:R-:W-:Y:S01]  /*d8e0*/  LOP3.LUT R5, R100, 0x3e0, RZ, 0xc0, !PT ;  /* 0x000003e064057812 */ /* 0x020fe200078ec0ff */
[----:B0-----:R-:W-:-:S03]  /*d8f0*/  @!P1 FADD.FTZ R6, R6, 1 ;  /* 0x3f80000006069421 */ /* 0x001fc60000010000 */
[----:B------:R-:W-:-:S03]  /*d900*/  LEA R5, R5, R110, 0x1 ;  /* 0x0000006e05057211 */ /* 0x000fc600078e08ff */
[----:B------:R0:W5:Y:S01]  /*d910*/  @!P2 MUFU.RCP R16, R2 ;  /* 0x000000020010a308 */ /* 0x0001620000001000 */
[----:B--2---:R-:W-:Y:S01]  /*d920*/  MOV R3, UR12 ;  /* 0x0000000c00037c02 */ /* 0x004fe20008000f00 */
[----:B-1----:R-:W-:Y:S01]  /*d930*/  @!P4 FMUL.FTZ R54, R54, R19 ;  /* 0x000000133636c220 */ /* 0x002fe20000410000 */
[----:B------:R-:W-:-:S05]  /*d940*/  F2FP.BF16.F32.PACK_AB R19, R45, R44 ;  /* 0x0000002c2d13723e */ /* 0x000fca00000010ff */
[----:B------:R-:W1:Y:S01]  /*d950*/  @!P0 MUFU.RCP R7, R7 ;  /* 0x0000000700078308 */ /* 0x000e620000001000 */
[----:B0-----:R-:W-:Y:S01]  /*d960*/  MOV R2, UR13 ;  /* 0x0000000d00027c02 */ /* 0x001fe20008000f00 */
[----:B----4-:R-:W-:Y:S01]  /*d970*/  @!P6 FMUL.FTZ R50, R50, R17 ;  /* 0x000000113232e220 */ /* 0x010fe20000410000 */
[----:B------:R-:W0:Y:S01]  /*d980*/  LDCU.64 UR12, c[0x0][0x518] ;  /* 0x0000a300ff0c77ac */ /* 0x000e220008000a00 */
[----:B------:R-:W-:Y:S02]  /*d990*/  F2FP.BF16.F32.PACK_AB R17, R40, R39 ;  /* 0x000000272811723e */ /* 0x000fe400000010ff */
[----:B------:R-:W-:Y:S02]  /*d9a0*/  IMAD.WIDE.U32 R2, R5, 0x10, R2 ;  /* 0x0000001005027825 */ /* 0x000fe400078e0002 */
[----:B------:R-:W2:Y:S02]  /*d9b0*/  @!P3 MUFU.RCP R0, R0 ;  /* 0x000000000000b308 */ /* 0x000ea40000001000 */
[----:B-----5:R-:W-:Y:S01]  /*d9c0*/  @!P2 FMUL.FTZ R51, R51, R16 ;  /* 0x000000103333a220 */ /* 0x020fe20000410000 */
[----:B------:R-:W-:Y:S01]  /*d9d0*/  F2FP.BF16.F32.PACK_AB R16, R38, R37 ;  /* 0x000000252610723e */ /* 0x000fe200000010ff */
[----:B------:R-:W-:Y:S04]  /*d9e0*/  STG.E.128 desc[UR26][R2.64], R12 ;  /* 0x0000000c02007986 */ /* 0x000fe8000c101d1a */
[----:B---3--:R3:W-:Y:S01]  /*d9f0*/  STG.E.128 desc[UR26][R2.64+0x200], R8 ;  /* 0x0002000802007986 */ /* 0x0087e2000c101d1a */
[----:B------:R-:W4:Y:S01]  /*da00*/  @!P5 MUFU.RCP R4, R4 ;  /* 0x000000040004d308 */ /* 0x000f220000001000 */
[----:B-1----:R-:W-:Y:S01]  /*da10*/  @!P0 FMUL.FTZ R48, R48, R7 ;  /* 0x0000000730308220 */ /* 0x002fe20000410000 */
[----:B------:R-:W-:Y:S01]  /*da20*/  FADD.FTZ R7, R37, R114 ;  /* 0x0000007225077221 */ /* 0x000fe20000010000 */
[----:B------:R-:W-:Y:S01]  /*da30*/  BAR.SYNC.DEFER_BLOCKING 0x0 ;  /* 0x0000000000007b1d */ /* 0x000fe20000010000 */
[----:B0-----:R-:W-:-:S02]  /*da40*/  UIMAD.WIDE.U32 UR8, UR32, UR12, UR8 ;  /* 0x0000000c200872a5 */ /* 0x001fc4000f8e0008 */
[----:B------:R-:W-:-:S03]  /*da50*/  F2FP.BF16.F32.PACK_AB R21, R51, R48 ;  /* 0x000000303315723e */ /* 0x000fc600000010ff */
[----:B------:R-:W0:Y:S01]  /*da60*/  @!P1 MUFU.RCP R6, R6 ;  /* 0x0000000600069308 */ /* 0x000e220000001000 */
[----:B--2---:R-:W-:Y:S01]  /*da70*/  @!P3 FMUL.FTZ R49, R49, R0 ;  /* 0x000000003131b220 */ /* 0x004fe20000410000 */
[----:B------:R-:W-:Y:S01]  /*da80*/  FADD.FTZ R0, R7, R38 ;  /* 0x0000002607007221 */ /* 0x000fe20000010000 */
[----:B------:R-:W-:-:S03]  /*da90*/  UIMAD UR9, UR32, UR13, UR9 ;  /* 0x0000000d200972a4 */ /* 0x000fc6000f8e0209 */
[----:B------:R-:W-:Y:S01]  /*daa0*/  F2FP.BF16.F32.PACK_AB R20, R49, R46 ;  /* 0x0000002e3114723e */ /* 0x000fe200000010ff */
[----:B------:R-:W-:Y:S01]  /*dab0*/  FADD.FTZ R7, R0, R39 ;  /* 0x0000002700077221 */ /* 0x000fe20000010000 */
[----:B----4-:R-:W-:Y:S01]  /*dac0*/  @!P5 FMUL.FTZ R53, R53, R4 ;  /* 0x000000043535d220 */ /* 0x010fe20000410000 */
[----:B------:R-:W-:Y:S02]  /*dad0*/  UIMAD.WIDE.U32 UR8, UR25, UR14, UR8 ;  /* 0x0000000e190872a5 */ /* 0x000fe4000f8e0008 */
[----:B------:R-:W-:Y:S02]  /*dae0*/  FADD.FTZ R7, R7, R40 ;  /* 0x0000002807077221 */ /* 0x000fe40000010000 */
[----:B------:R-:W-:Y:S01]  /*daf0*/  F2FP.BF16.F32.PACK_AB R22, R53, R50 ;  /* 0x000000323516723e */ /* 0x000fe200000010ff */
[----:B------:R-:W-:Y:S01]  /*db00*/  UIMAD UR12, UR25, UR15, UR9 ;  /* 0x0000000f190c72a4 */ /* 0x000fe2000f8e0209 */
[----:B------:R-:W-:Y:S01]  /*db10*/  FADD.FTZ R42, R7, R42 ;  /* 0x0000002a072a7221 */ /* 0x000fe20000010000 */
[----:B------:R-:W-:Y:S01]  /*db20*/  ULEA UR9, UP0, UR8, UR28, 0x1 ;  /* 0x0000001c08097291 */ /* 0x000fe2000f8008ff */
[----:B0-----:R-:W-:Y:S01]  /*db30*/  @!P1 FMUL.FTZ R55, R55, R6 ;  /* 0x0000000637379220 */ /* 0x001fe20000410000 */
[----:B------:R-:W-:Y:S01]  /*db40*/  STS.128 [R97], R16 ;  /* 0x0000001061007388 */ /* 0x000fe20000000c00 */
[----:B------:R-:W-:Y:S01]  /*db50*/  FADD.FTZ R43, R42, R43 ;  /* 0x0000002b2a2b7221 */ /* 0x000fe20000010000 */
[----:B------:R-:W-:-:S02]  /*db60*/  ULEA.HI.X UR8, UR8, UR29, UR12, 0x1, UP0 ;  /* 0x0000001d08087291 */ /* 0x000fc400080f0c0c */
[----:B------:R-:W-:Y:S01]  /*db70*/  F2FP.BF16.F32.PACK_AB R23, R55, R54 ;  /* 0x000000363717723e */ /* 0x000fe200000010ff */
[----:B------:R-:W-:Y:S01]  /*db80*/  FADD.FTZ R44, R43, R44 ;  /* 0x0000002c2b2c7221 */ /* 0x000fe20000010000 */
[----:B---3--:R-:W-:Y:S01]  /*db90*/  MOV R2, UR9 ;  /* 0x0000000900027c02 */ /* 0x008fe20008000f00 */
        /* <DEDUP_REMOVED lines=22> */
.L_x_10512:
        /* <DEDUP_REMOVED lines=41> */
.L_x_10648:
[----:B------:R-:W-:Y:S05]  /*df90*/  BSYNC.RECONVERGENT B0 ;  /* 0x0000000000007941 */ /* 0x000fea0003800200 */
.L_x_10647:
        /* <DEDUP_REMOVED lines=39> */
.L_x_10650:
[----:B------:R-:W-:Y:S05]  /*e210*/  BSYNC.RECONVERGENT B0 ;  /* 0x0000000000007941 */ /* 0x000fea0003800200 */
.L_x_10649:
[----:B------:R-:W-:Y:S05]  /*e220*/  @P0 EXIT ;  /* 0x000000000000094d */ /* 0x000fea0003800000 */
[----:B------:R-:W2:Y:S01]  /*e230*/  S2UR UR12, SR_CTAID.Y ;  /* 0x00000000000c79c3 */ /* 0x000ea20000002600 */
[----:B------:R-:W2:Y:S01]  /*e240*/  LDCU.64 UR8, c[0x0][0x4a8] ;  /* 0x00009500ff0877ac */ /* 0x000ea20008000a00 */
[----:B------:R-:W-:Y:S01]  /*e250*/  BSSY.RECONVERGENT B0, `(.L_x_10651) ;  /* 0x0000027000007945 */ /* 0x000fe20003800200 */
[----:B------:R-:W-:Y:S01]  /*e260*/  MOV R0, R10 ;  /* 0x0000000a00007202 */ /* 0x000fe20000000f00 */
[----:B------:R-:W3:Y:S04]  /*e270*/  LDCU.64 UR10, c[0x0][0x4c8] ;  /* 0x00009900ff0a77ac */ /* 0x000ee80008000a00 */
[----:B------:R-:W4:Y:S01]  /*e280*/  S2UR UR13, SR_CgaCtaId ;  /* 0x00000000000d79c3 */ /* 0x000f220000008800 */
[----:B------:R-:W1:Y:S01]  /*e290*/  LDCU UR14, c[0x0][0x360] ;  /* 0x00006c00ff0e77ac */ /* 0x000e620008000800 */
[----:B------:R-:W1:Y:S06]  /*e2a0*/  LDCU.128 UR16, c[0x0][0x530] ;  /* 0x0000a600ff1077ac */ /* 0x000e6c0008000c00 */
[----:B0-----:R-:W0:Y:S08]  /*e2b0*/  LDC.64 R14, c[0x0][0x4b0] ;  /* 0x00012c00ff0e7b82 */ /* 0x001e300000000a00 */
[----:B------:R-:W0:Y:S01]  /*e2c0*/  LDC.64 R16, c[0x0][0x4d0] ;  /* 0x00013400ff107b82 */ /* 0x000e220000000a00 */
[----:B--2---:R-:W-:-:S02]  /*e2d0*/  UIMAD.WIDE.U32 UR4, UR12, UR8, URZ ;  /* 0x000000080c0472a5 */ /* 0x004fc4000f8e00ff */
[----:B---3--:R-:W-:Y:S01]  /*e2e0*/  UIMAD.WIDE.U32 UR6, UR12, UR10, URZ ;  /* 0x0000000a0c0672a5 */ /* 0x008fe2000f8e00ff */
[----:B------:R-:W-:Y:S01]  /*e2f0*/  UMOV UR8, 0x400 ;  /* 0x0000040000087882 */ /* 0x000fe20000000000 */
[----:B------:R-:W-:Y:S02]  /*e300*/  UIMAD UR9, UR12, UR9, UR5 ;  /* 0x000000090c0972a4 */ /* 0x000fe4000f8e0205 */
[----:B------:R-:W-:Y:S02]  /*e310*/  UIMAD UR11, UR12, UR11, UR7 ;  /* 0x0000000b0c0b72a4 */ /* 0x000fe4000f8e0207 */
[----:B-1--4-:R-:W-:-:S12]  /*e320*/  ULEA UR13, UR13, UR8, 0x18 ;  /* 0x000000080d0d7291 */ /* 0x012fd8000f8ec0ff */
.L_x_10652:
[C---:B-1----:R-:W-:Y:S01]  /*e330*/  LEA R4, R0.reuse, UR13, 0x3 ;  /* 0x0000000d00047c11 */ /* 0x042fe2000f8e18ff */
[----:B------:R-:W-:Y:S01]  /*e340*/  UMOV UR8, UR4 ;  /* 0x0000000400087c82 */ /* 0x000fe20008000000 */
[----:B------:R-:W-:Y:S01]  /*e350*/  SHF.R.S32.HI R3, RZ, 0x1f, R0 ;  /* 0x0000001fff037819 */ /* 0x000fe20000011400 */
        /* <DEDUP_REMOVED lines=23> */
.L_x_10651:
[----:B------:R-:W-:Y:S05]  /*e4d0*/  EXIT ;  /* 0x000000000000794d */ /* 0x000fea0003800000 */
.L_x_10551:
[----:B------:R-:W-:Y:S01]  /*e4e0*/  HFMA2 R201, -RZ, RZ, 0, 5.9604644775390625e-08 ;  /* 0x00000001ffc97431 */ /* 0x000fe200000001ff */
[----:B------:R-:W-:Y:S02]  /*e4f0*/  MOV R204, R69 ;  /* 0x0000004500cc7202 */ /* 0x000fe40000000f00 */
[----:B------:R-:W-:Y:S02]  /*e500*/  MOV R206, RZ ;  /* 0x000000ff00ce7202 */ /* 0x000fe40000000f00 */
[----:B------:R-:W-:-:S07]  /*e510*/  MOV R73, 0xffffffff ;  /* 0xffffffff00497802 */ /* 0x000fce0000000f00 */
[----:B01---5:R-:W-:Y:S05]  /*e520*/  WARPSYNC.COLLECTIVE R73, `(.L_x_10653) ;  /* 0x0000000049087348 */ /* 0x023fea0003c00000 */
[----:B------:R2:W3:Y:S02]  /*e530*/  SHFL.UP P6, R200, R204, R201, R206 ;  /* 0x040000c9ccc87389 */ /* 0x0004e400000c00ce */
[----:B0123-5:R-:W-:Y:S05]  /*e540*/  ENDCOLLECTIVE ;  /* 0x000000000000791b */ /* 0x02ffea0003800000 */
.L_x_10653:
[----:B------:R-:W-:Y:S02]  /*e550*/  MOV R204, R75 ;  /* 0x0000004b00cc7202 */ /* 0x000fe40000000f00 */
[----:B------:R-:W-:-:S07]  /*e560*/  MOV R68, R200 ;  /* 0x000000c800447202 */ /* 0x000fce0000000f00 */
[----:B------:R-:W-:Y:S05]  /*e570*/  WARPSYNC.COLLECTIVE R73, `(.L_x_10654) ;  /* 0x0000000049087348 */ /* 0x000fea0003c00000 */
[----:B------:R0:W1:Y:S02]  /*e580*/  SHFL.UP P6, R200, R204, R201, R206 ;  /* 0x040000c9ccc87389 */ /* 0x00006400000c00ce */
[----:B01----:R-:W-:Y:S05]  /*e590*/  ENDCOLLECTIVE ;  /* 0x000000000000791b */ /* 0x003fea0003800000 */
.L_x_10654:
[----:B------:R-:W-:Y:S02]  /*e5a0*/  MOV R204, R198 ;  /* 0x000000c600cc7202 */ /* 0x000fe40000000f00 */
[----:B------:R-:W-:-:S07]  /*e5b0*/  MOV R70, R200 ;  /* 0x000000c800467202 */ /* 0x000fce0000000f00 */
[----:B------:R-:W-:Y:S05]  /*e5c0*/  WARPSYNC.COLLECTIVE R73, `(.L_x_10655) ;  /* 0x0000000049087348 */ /* 0x000fea0003c00000 */
[----:B------:R0:W1:Y:S02]  /*e5d0*/  SHFL.UP P6, R200, R204, R201, R206 ;  /* 0x040000c9ccc87389 */ /* 0x00006400000c00ce */
[----:B01----:R-:W-:Y:S05]  /*e5e0*/  ENDCOLLECTIVE ;  /* 0x000000000000791b */ /* 0x003fea0003800000 */
.L_x_10655:
[----:B------:R-:W-:Y:S02]  /*e5f0*/  MOV R204, R199 ;  /* 0x000000c700cc7202 */ /* 0x000fe40000000f00 */
[----:B------:R-:W-:-:S07]  /*e600*/  MOV R72, R200 ;  /* 0x000000c800487202 */ /* 0x000fce0000000f00 */
[----:B------:R-:W-:Y:S05]  /*e610*/  WARPSYNC.COLLECTIVE R73, `(.L_x_10656) ;  /* 0x0000000049087348 */ /* 0x000fea0003c00000 */
[----:B------:R0:W1:Y:S02]  /*e620*/  SHFL.UP P6, R200, R204, R201, R206 ;  /* 0x040000c9ccc87389 */ /* 0x00006400000c00ce */
[----:B01----:R-:W-:Y:S05]  /*e630*/  ENDCOLLECTIVE ;  /* 0x000000000000791b */ /* 0x003fea0003800000 */
.L_x_10656:
        /* <DEDUP_REMOVED lines=15> */
.L_x_10657:
[----:B------:R-:W-:Y:S02]  /*e730*/  MOV R204, R75 ;  /* 0x0000004b00cc7202 */ /* 0x000fe40000000f00 */
[----:B------:R-:W-:-:S07]  /*e740*/  MOV R68, R200 ;  /* 0x000000c800447202 */ /* 0x000fce0000000f00 */
[----:B------:R-:W-:Y:S05]  /*e750*/  WARPSYNC.COLLECTIVE R73, `(.L_x_10658) ;  /* 0x0000000049087348 */ /* 0x000fea0003c00000 */
[----:B------:R0:W1:Y:S02]  /*e760*/  SHFL.UP P6, R200, R204, R201, R206 ;  /* 0x040000c9ccc87389 */ /* 0x00006400000c00ce */
[----:B01----:R-:W-:Y:S05]  /*e770*/  ENDCOLLECTIVE ;  /* 0x000000000000791b */ /* 0x003fea0003800000 */
.L_x_10658:
[----:B------:R-:W-:Y:S02]  /*e780*/  MOV R204, R198 ;  /* 0x000000c600cc7202 */ /* 0x000fe40000000f00 */
[----:B------:R-:W-:-:S07]  /*e790*/  MOV R70, R200 ;  /* 0x000000c800467202 */ /* 0x000fce0000000f00 */
[----:B------:R-:W-:Y:S05]  /*e7a0*/  WARPSYNC.COLLECTIVE R73, `(.L_x_10659) ;  /* 0x0000000049087348 */ /* 0x000fea0003c00000 */
[----:B------:R0:W1:Y:S02]  /*e7b0*/  SHFL.UP P6, R200, R204, R201, R206 ;  /* 0x040000c9ccc87389 */ /* 0x00006400000c00ce */
[----:B01----:R-:W-:Y:S05]  /*e7c0*/  ENDCOLLECTIVE ;  /* 0x000000000000791b */ /* 0x003fea0003800000 */
.L_x_10659:
[----:B------:R-:W-:Y:S02]  /*e7d0*/  MOV R204, R199 ;  /* 0x000000c700cc7202 */ /* 0x000fe40000000f00 */
[----:B------:R-:W-:-:S07]  /*e7e0*/  MOV R72, R200 ;  /* 0x000000c800487202 */ /* 0x000fce0000000f00 */
[----:B------:R-:W-:Y:S05]  /*e7f0*/  WARPSYNC.COLLECTIVE R73, `(.L_x_10660) ;  /* 0x0000000049087348 */ /* 0x000fea0003c00000 */
[----:B------:R0:W1:Y:S02]  /*e800*/  SHFL.UP P6, R200, R204, R201, R206 ;  /* 0x040000c9ccc87389 */ /* 0x00006400000c00ce */
[----:B01----:R-:W-:Y:S05]  /*e810*/  ENDCOLLECTIVE ;  /* 0x000000000000791b */ /* 0x003fea0003800000 */
.L_x_10660:
        /* <DEDUP_REMOVED lines=15> */
.L_x_10661:
[----:B------:R-:W-:Y:S02]  /*e910*/  MOV R204, R75 ;  /* 0x0000004b00cc7202 */ /* 0x000fe40000000f00 */
[----:B------:R-:W-:-:S07]  /*e920*/  MOV R68, R200 ;  /* 0x000000c800447202 */ /* 0x000fce0000000f00 */
[----:B------:R-:W-:Y:S05]  /*e930*/  WARPSYNC.COLLECTIVE R73, `(.L_x_10662) ;  /* 0x0000000049087348 */ /* 0x000fea0003c00000 */
[----:B------:R0:W1:Y:S02]  /*e940*/  SHFL.UP P6, R200, R204, R201, R206 ;  /* 0x040000c9ccc87389 */ /* 0x00006400000c00ce */
[----:B01----:R-:W-:Y:S05]  /*e950*/  ENDCOLLECTIVE ;  /* 0x000000000000791b */ /* 0x003fea0003800000 */
.L_x_10662:
[----:B------:R-:W-:Y:S02]  /*e960*/  MOV R204, R198 ;  /* 0x000000c600cc7202 */ /* 0x000fe40000000f00 */
[----:B------:R-:W-:-:S07]  /*e970*/  MOV R70, R200 ;  /* 0x000000c800467202 */ /* 0x000fce0000000f00 */
[----:B------:R-:W-:Y:S05]  /*e980*/  WARPSYNC.COLLECTIVE R73, `(.L_x_10663) ;  /* 0x0000000049087348 */ /* 0x000fea0003c00000 */
[----:B------:R0:W1:Y:S02]  /*e990*/  SHFL.UP P6, R200, R204, R201, R206 ;  /* 0x040000c9ccc87389 */ /* 0x00006400000c00ce */
[----:B01----:R-:W-:Y:S05]  /*e9a0*/  ENDCOLLECTIVE ;  /* 0x000000000000791b */ /* 0x003fea0003800000 */
.L_x_10663:
[----:B------:R-:W-:Y:S02]  /*e9b0*/  MOV R204, R199 ;  /* 0x000000c700cc7202 */ /* 0x000fe40000000f00 */
[----:B------:R-:W-:-:S07]  /*e9c0*/  MOV R72, R200 ;  /* 0x000000c800487202 */ /* 0x000fce0000000f00 */
[----:B------:R-:W-:Y:S05]  /*e9d0*/  WARPSYNC.COLLECTIVE R73, `(.L_x_10664) ;  /* 0x0000000049087348 */ /* 0x000fea0003c00000 */
[----:B------:R0:W1:Y:S02]  /*e9e0*/  SHFL.UP P6, R200, R204, R201, R206 ;  /* 0x040000c9ccc87389 */ /* 0x00006400000c00ce */
[----:B01----:R-:W-:Y:S05]  /*e9f0*/  ENDCOLLECTIVE ;  /* 0x000000000000791b */ /* 0x003fea0003800000 */
.L_x_10664:
        /* <DEDUP_REMOVED lines=15> */
.L_x_10665:
[----:B------:R-:W-:Y:S02]  /*eaf0*/  MOV R204, R75 ;  /* 0x0000004b00cc7202 */ /* 0x000fe40000000f00 */
[----:B------:R-:W-:-:S07]  /*eb00*/  MOV R68, R200 ;  /* 0x000000c800447202 */ /* 0x000fce0000000f00 */
[----:B------:R-:W-:Y:S05]  /*eb10*/  WARPSYNC.COLLECTIVE R73, `(.L_x_10666) ;  /* 0x0000000049087348 */ /* 0x000fea0003c00000 */
[----:B------:R0:W1:Y:S02]  /*eb20*/  SHFL.UP P6, R200, R204, R201, R206 ;  /* 0x040000c9ccc87389 */ /* 0x00006400000c00ce */
[----:B01----:R-:W-:Y:S05]  /*eb30*/  ENDCOLLECTIVE ;  /* 0x000000000000791b */ /* 0x003fea0003800000 */
.L_x_10666:
[----:B------:R-:W-:Y:S02]  /*eb40*/  MOV R204, R198 ;  /* 0x000000c600cc7202 */ /* 0x000fe40000000f00 */
[----:B------:R-:W-:-:S07]  /*eb50*/  MOV R70, R200 ;  /* 0x000000c800467202 */ /* 0x000fce0000000f00 */
[----:B------:R-:W-:Y:S05]  /*eb60*/  WARPSYNC.COLLECTIVE R73, `(.L_x_10667) ;  /* 0x0000000049087348 */ /* 0x000fea0003c00000 */
[----:B------:R0:W1:Y:S02]  /*eb70*/  SHFL.UP P6, R200, R204, R201, R206 ;  /* 0x040000c9ccc87389 */ /* 0x00006400000c00ce */
[----:B01----:R-:W-:Y:S05]  /*eb80*/  ENDCOLLECTIVE ;  /* 0x000000000000791b */ /* 0x003fea0003800000 */
.L_x_10667:
[----:B------:R-:W-:Y:S02]  /*eb90*/  MOV R204, R199 ;  /* 0x000000c700cc7202 */ /* 0x000fe40000000f00 */
[----:B------:R-:W-:-:S07]  /*eba0*/  MOV R72, R200 ;  /* 0x000000c800487202 */ /* 0x000fce0000000f00 */
[----:B------:R-:W-:Y:S05]  /*ebb0*/  WARPSYNC.COLLECTIVE R73, `(.L_x_10668) ;  /* 0x0000000049087348 */ /* 0x000fea0003c00000 */
[----:B------:R0:W1:Y:S02]  /*ebc0*/  SHFL.UP P6, R200, R204, R201, R206 ;  /* 0x040000c9ccc87389 */ /* 0x00006400000c00ce */
[----:B01----:R-:W-:Y:S05]  /*ebd0*/  ENDCOLLECTIVE ;  /* 0x000000000000791b */ /* 0x003fea0003800000 */
.L_x_10668:
        /* <DEDUP_REMOVED lines=15> */
.L_x_10669:
[----:B------:R-:W-:Y:S02]  /*ecd0*/  MOV R204, R75 ;  /* 0x0000004b00cc7202 */ /* 0x000fe40000000f00 */
[----:B------:R-:W-:-:S07]  /*ece0*/  MOV R68, R200 ;  /* 0x000000c800447202 */ /* 0x000fce0000000f00 */
[----:B------:R-:W-:Y:S05]  /*ecf0*/  WARPSYNC.COLLECTIVE R73, `(.L_x_10670) ;  /* 0x0000000049087348 */ /* 0x000fea0003c00000 */
[----:B------:R0:W1:Y:S02]  /*ed00*/  SHFL.UP P6, R200, R204, R201, R206 ;  /* 0x040000c9ccc87389 */ /* 0x00006400000c00ce */
[----:B01----:R-:W-:Y:S05]  /*ed10*/  ENDCOLLECTIVE ;  /* 0x000000000000791b */ /* 0x003fea0003800000 */
.L_x_10670:
[----:B------:R-:W-:Y:S02]  /*ed20*/  MOV R204, R198 ;  /* 0x000000c600cc7202 */ /* 0x000fe40000000f00 */
[----:B------:R-:W-:-:S07]  /*ed30*/  MOV R70, R200 ;  /* 0x000000c800467202 */ /* 0x000fce0000000f00 */
[----:B------:R-:W-:Y:S05]  /*ed40*/  WARPSYNC.COLLECTIVE R73, `(.L_x_10671) ;  /* 0x0000000049087348 */ /* 0x000fea0003c00000 */
[----:B------:R0:W1:Y:S02]  /*ed50*/  SHFL.UP P6, R200, R204, R201, R206 ;  /* 0x040000c9ccc87389 */ /* 0x00006400000c00ce */
[----:B01----:R-:W-:Y:S05]  /*ed60*/  ENDCOLLECTIVE ;  /* 0x000000000000791b */ /* 0x003fea0003800000 */
.L_x_10671:
[----:B------:R-:W-:Y:S02]  /*ed70*/  MOV R204, R199 ;  /* 0x000000c700cc7202 */ /* 0x000fe40000000f00 */
[----:B------:R-:W-:-:S07]  /*ed80*/  MOV R72, R200 ;  /* 0x000000c800487202 */ /* 0x000fce0000000f00 */
[----:B------:R-:W-:Y:S05]  /*ed90*/  WARPSYNC.COLLECTIVE R73, `(.L_x_10672) ;  /* 0x0000000049087348 */ /* 0x000fea0003c00000 */
[----:B------:R0:W1:Y:S02]  /*eda0*/  SHFL.UP P6, R200, R204, R201, R206 ;  /* 0x040000c9ccc87389 */ /* 0x00006400000c00ce */
[----:B01----:R-:W-:Y:S05]  /*edb0*/  ENDCOLLECTIVE ;  /* 0x000000000000791b */ /* 0x003fea0003800000 */
.L_x_10672:
[----:B------:R-:W-:Y:S05]  /*edc0*/  BRA `(.L_x_10673) ;  /* 0xffffff8000e47947 */ /* 0x000fea000383ffff */
.L_x_10552:
        /* <DEDUP_REMOVED lines=8> */
.L_x_10675:
[----:B------:R-:W-:Y:S05]  /*ee50*/  BSYNC B0 ;  /* 0x0000000000007941 */ /* 0x000fea0003800000 */
.L_x_10674:
[----:B------:R-:W-:Y:S05]  /*ee60*/  BRA `(.L_x_10676) ;  /* 0xffffff8000f07947 */ /* 0x000fea000383ffff */
.L_x_10553:
        /* <DEDUP_REMOVED lines=8> */
.L_x_10678:
[----:B------:R-:W-:Y:S05]  /*eef0*/  BSYNC B0 ;  /* 0x0000000000007941 */ /* 0x000fea0003800000 */
.L_x_10677:
[----:B------:R-:W-:Y:S05]  /*ef00*/  BRA `(.L_x_10679) ;  /* 0xffffff8000d07947 */ /* 0x000fea000383ffff */
.L_x_10554:
        /* <DEDUP_REMOVED lines=8> */
.L_x_10681:
[----:B------:R-:W-:Y:S05]  /*ef90*/  BSYNC B0 ;  /* 0x0000000000007941 */ /* 0x000fea0003800000 */
.L_x_10680:
[----:B------:R-:W-:Y:S05]  /*efa0*/  BRA `(.L_x_10682) ;  /* 0xffffff8000b07947 */ /* 0x000fea000383ffff */
.L_x_10555:
        /* <DEDUP_REMOVED lines=8> */
.L_x_10684:
[----:B------:R-:W-:Y:S05]  /*f030*/  BSYNC B0 ;  /* 0x0000000000007941 */ /* 0x000fea0003800000 */
.L_x_10683:
[----:B------:R-:W-:Y:S05]  /*f040*/  BRA `(.L_x_10685) ;  /* 0xffffff8000907947 */ /* 0x000fea000383ffff */
.L_x_10556:
        /* <DEDUP_REMOVED lines=8> */
.L_x_10687:
[----:B------:R-:W-:Y:S05]  /*f0d0*/  BSYNC B0 ;  /* 0x0000000000007941 */ /* 0x000fea0003800000 */
.L_x_10686:
        /* <DEDUP_REMOVED lines=10> */
.L_x_10688:
[----:B------:R-:W-:Y:S02]  /*f180*/  MOV R70, 0x1f ;  /* 0x0000001f00467802 */ /* 0x000fe40000000f00 */
[----:B------:R-:W-:Y:S02]  /*f190*/  MOV R204, R198 ;  /* 0x000000c600cc7202 */ /* 0x000fe40000000f00 */
[----:B------:R-:W-:-:S07]  /*f1a0*/  MOV R75, R200 ;  /* 0x000000c8004b7202 */ /* 0x000fce0000000f00 */
[----:B------:R-:W-:Y:S05]  /*f1b0*/  WARPSYNC.COLLECTIVE R73, `(.L_x_10689) ;  /* 0x0000000049087348 */ /* 0x000fea0003c00000 */
[----:B------:R0:W1:Y:S02]  /*f1c0*/  SHFL.UP P6, R200, R204, R201, R206 ;  /* 0x040000c9ccc87389 */ /* 0x00006400000c00ce */
[----:B01----:R-:W-:Y:S05]  /*f1d0*/  ENDCOLLECTIVE ;  /* 0x000000000000791b */ /* 0x003fea0003800000 */
.L_x_10689:
[----:B------:R-:W-:Y:S02]  /*f1e0*/  MOV R204, R199 ;  /* 0x000000c700cc7202 */ /* 0x000fe40000000f00 */
[----:B------:R-:W-:-:S07]  /*f1f0*/  MOV R198, R200 ;  /* 0x000000c800c67202 */ /* 0x000fce0000000f00 */
[----:B------:R-:W-:Y:S05]  /*f200*/  WARPSYNC.COLLECTIVE R73, `(.L_x_10690) ;  /* 0x0000000049087348 */ /* 0x000fea0003c00000 */
[----:B------:R0:W1:Y:S02]  /*f210*/  SHFL.UP P6, R200, R204, R201, R206 ;  /* 0x040000c9ccc87389 */ /* 0x00006400000c00ce */
[----:B01----:R-:W-:Y:S05]  /*f220*/  ENDCOLLECTIVE ;  /* 0x000000000000791b */ /* 0x003fea0003800000 */
.L_x_10690:
[----:B------:R-:W-:Y:S05]  /*f230*/  WARPSYNC.COLLECTIVE R73, `(.L_x_10691) ;  /* 0x0000000049087348 */ /* 0x000fea0003c00000 */
[----:B------:R0:W1:Y:S02]  /*f240*/  SHFL.IDX P3, R68, R72, R71, R70 ;  /* 0x0000004748447389 */ /* 0x0000640000060046 */
[----:B01----:R-:W-:Y:S05]  /*f250*/  ENDCOLLECTIVE ;  /* 0x000000000000791b */ /* 0x003fea0003800000 */
.L_x_10691:
[----:B------:R-:W-:Y:S02]  /*f260*/  MOV R72, R65 ;  /* 0x0000004100487202 */ /* 0x000fe40000000f00 */
[----:B------:R-:W-:Y:S02]  /*f270*/  MOV R199, R200 ;  /* 0x000000c800c77202 */ /* 0x000fe40000000f00 */
[----:B------:R-:W-:-:S07]  /*f280*/  MOV R64, R68 ;  /* 0x0000004400407202 */ /* 0x000fce0000000f00 */
[----:B------:R-:W-:Y:S05]  /*f290*/  WARPSYNC.COLLECTIVE R73, `(.L_x_10692) ;  /* 0x0000000049087348 */ /* 0x000fea0003c00000 */
[----:B------:R0:W1:Y:S02]  /*f2a0*/  SHFL.IDX P3, R68, R72, R71, R70 ;  /* 0x0000004748447389 */ /* 0x0000640000060046 */
[----:B01----:R-:W-:Y:S05]  /*f2b0*/  ENDCOLLECTIVE ;  /* 0x000000000000791b */ /* 0x003fea0003800000 */
.L_x_10692:
[----:B------:R-:W-:Y:S02]  /*f2c0*/  MOV R72, R66 ;  /* 0x0000004200487202 */ /* 0x000fe40000000f00 */
[----:B------:R-:W-:-:S07]  /*f2d0*/  MOV R200, R68 ;  /* 0x0000004400c87202 */ /* 0x000fce0000000f00 */
[----:B------:R-:W-:Y:S05]  /*f2e0*/  WARPSYNC.COLLECTIVE R73, `(.L_x_10693) ;  /* 0x0000000049087348 */ /* 0x000fea0003c00000 */
[----:B------:R0:W1:Y:S02]  /*f2f0*/  SHFL.IDX P3, R68, R72, R71, R70 ;  /* 0x0000004748447389 */ /* 0x0000640000060046 */
[----:B01----:R-:W-:Y:S05]  /*f300*/  ENDCOLLECTIVE ;  /* 0x000000000000791b */ /* 0x003fea0003800000 */
.L_x_10693:
[----:B------:R-:W-:Y:S02]  /*f310*/  MOV R72, R67 ;  /* 0x0000004300487202 */ /* 0x000fe40000000f00 */
[----:B------:R-:W-:-:S07]  /*f320*/  MOV R66, R68 ;  /* 0x0000004400427202 */ /* 0x000fce0000000f00 */
[----:B------:R-:W-:Y:S05]  /*f330*/  WARPSYNC.COLLECTIVE R73, `(.L_x_10694) ;  /* 0x0000000049087348 */ /* 0x000fea0003c00000 */
[----:B------:R0:W1:Y:S02]  /*f340*/  SHFL.IDX P3, R68, R72, R71, R70 ;  /* 0x0000004748447389 */ /* 0x0000640000060046 */
[----:B01----:R-:W-:Y:S05]  /*f350*/  ENDCOLLECTIVE ;  /* 0x000000000000791b */ /* 0x003fea0003800000 */
.L_x_10694:
[----:B------:R-:W-:Y:S01]  /*f360*/  MOV R67, R68 ;  /* 0x0000004400437202 */ /* 0x000fe20000000f00 */
[----:B------:R-:W-:Y:S06]  /*f370*/  BRA `(.L_x_10695) ;  /* 0xffffff7c00ec7947 */ /* 0x000fec000383ffff */
.L_x_10559:
[----:B------:R-:W-:Y:S01]  /*f380*/  HFMA2 R69, -RZ, RZ, 0, 5.9604644775390625e-08 ;  /* 0x00000001ff457431 */ /* 0x000fe200000001ff */
[----:B------:R-:W-:Y:S02]  /*f390*/  MOV R68, R250 ;  /* 0x000000fa00447202 */ /* 0x000fe40000000f00 */
[----:B------:R-:W-:Y:S02]  /*f3a0*/  MOV R252, 0x1f ;  /* 0x0000001f00fc7802 */ /* 0x000fe40000000f00 */
[----:B------:R-:W-:-:S07]  /*f3b0*/  MOV R73, 0xffffffff ;  /* 0xffffffff00497802 */ /* 0x000fce0000000f00 */
[----:B0-----:R-:W-:Y:S05]  /*f3c0*/  WARPSYNC.COLLECTIVE R73, `(.L_x_10696) ;  /* 0x0000000049087348 */ /* 0x001fea0003c00000 */
[----:B------:R1:W2:Y:S02]  /*f3d0*/  SHFL.DOWN P0, R251, R68, R69, R252 ;  /* 0x0800004544fb7389 */ /* 0x0002a400000000fc */
[----:B012---:R-:W-:Y:S05]  /*f3e0*/  ENDCOLLECTIVE ;  /* 0x000000000000791b */ /* 0x007fea0003800000 */
.L_x_10696:
[----:B------:R-:W-:Y:S02]  /*f3f0*/  MOV R68, R74 ;  /* 0x0000004a00447202 */ /* 0x000fe40000000f00 */
[----:B------:R-:W-:-:S07]  /*f400*/  MOV R247, R251 ;  /* 0x000000fb00f77202 */ /* 0x000fce0000000f00 */
[----:B------:R-:W-:Y:S05]  /*f410*/  WARPSYNC.COLLECTIVE R73, `(.L_x_10697) ;  /* 0x0000000049087348 */ /* 0x000fea0003c00000 */
[----:B------:R0:W1:Y:S02]  /*f420*/  SHFL.DOWN P0, R251, R68, R69, R252 ;  /* 0x0800004544fb7389 */ /* 0x00006400000000fc */
[----:B01----:R-:W-:Y:S05]  /*f430*/  ENDCOLLECTIVE ;  /* 0x000000000000791b */ /* 0x003fea0003800000 */
.L_x_10697:
[----:B------:R-:W-:Y:S02]  /*f440*/  MOV R68, R75 ;  /* 0x0000004b00447202 */ /* 0x000fe40000000f00 */
[----:B------:R-:W-:-:S07]  /*f450*/  MOV R245, R251 ;  /* 0x000000fb00f57202 */ /* 0x000fce0000000f00 */
[----:B------:R-:W-:Y:S05]  /*f460*/  WARPSYNC.COLLECTIVE R73, `(.L_x_10698) ;  /* 0x0000000049087348 */ /* 0x000fea0003c00000 */
[----:B------:R0:W1:Y:S02]  /*f470*/  SHFL.DOWN P0, R251, R68, R69, R252 ;  /* 0x0800004544fb7389 */ /* 0x00006400000000fc */
[----:B01----:R-:W-:Y:S05]  /*f480*/  ENDCOLLECTIVE ;  /* 0x000000000000791b */ /* 0x003fea0003800000 */
.L_x_10698:
[----:B------:R-:W-:Y:S02]  /*f490*/  MOV R68, R249 ;  /* 0x000000f900447202 */ /* 0x000fe40000000f00 */
[----:B------:R-:W-:-:S07]  /*f4a0*/  MOV R71, R251 ;  /* 0x000000fb00477202 */ /* 0x000fce0000000f00 */
[----:B------:R-:W-:Y:S05]  /*f4b0*/  WARPSYNC.COLLECTIVE R73, `(.L_x_10699) ;  /* 0x0000000049087348 */ /* 0x000fea0003c00000 */
[----:B------:R0:W1:Y:S02]  /*f4c0*/  SHFL.DOWN P0, R251, R68, R69, R252 ;  /* 0x0800004544fb7389 */ /* 0x00006400000000fc */
[----:B01----:R-:W-:Y:S05]  /*f4d0*/  ENDCOLLECTIVE ;  /* 0x000000000000791b */ /* 0x003fea0003800000 */
.L_x_10699:
[----:B------:R-:W-:Y:S05]  /*f4e0*/  BRA `(.L_x_10700) ;  /* 0xffffff9000d87947 */ /* 0x000fea000383ffff */
.L_x_10562:
        /* <DEDUP_REMOVED lines=8> */
.L_x_10702:
[----:B------:R-:W-:Y:S05]  /*f570*/  BSYNC B1 ;  /* 0x0000000000017941 */ /* 0x000fea0003800000 */
.L_x_10701:
        /* <DEDUP_REMOVED lines=8> */
.L_x_10703:
[----:B------:R-:W-:Y:S02]  /*f600*/  MOV R68, R75 ;  /* 0x0000004b00447202 */ /* 0x000fe40000000f00 */
[----:B------:R-:W-:-:S07]  /*f610*/  MOV R245, R251 ;  /* 0x000000fb00f57202 */ /* 0x000fce0000000f00 */
[----:B------:R-:W-:Y:S05]  /*f620*/  WARPSYNC.COLLECTIVE R73, `(.L_x_10704) ;  /* 0x0000000049087348 */ /* 0x000fea0003c00000 */
[----:B------:R0:W1:Y:S02]  /*f630*/  SHFL.DOWN P0, R251, R68, R69, R252 ;  /* 0x0800004544fb7389 */ /* 0x00006400000000fc */
[----:B01----:R-:W-:Y:S05]  /*f640*/  ENDCOLLECTIVE ;  /* 0x000000000000791b */ /* 0x003fea0003800000 */
.L_x_10704:
[----:B------:R-:W-:Y:S02]  /*f650*/  MOV R68, R249 ;  /* 0x000000f900447202 */ /* 0x000fe40000000f00 */
[----:B------:R-:W-:-:S07]  /*f660*/  MOV R247, R251 ;  /* 0x000000fb00f77202 */ /* 0x000fce0000000f00 */
[----:B------:R-:W-:Y:S05]  /*f670*/  WARPSYNC.COLLECTIVE R73, `(.L_x_10705) ;  /* 0x0000000049087348 */ /* 0x000fea0003c00000 */
[----:B------:R0:W1:Y:S02]  /*f680*/  SHFL.DOWN P0, R251, R68, R69, R252 ;  /* 0x0800004544fb7389 */ /* 0x00006400000000fc */
[----:B01----:R-:W-:Y:S05]  /*f690*/  ENDCOLLECTIVE ;  /* 0x000000000000791b */ /* 0x003fea0003800000 */
.L_x_10705:
[----:B------:R-:W-:Y:S05]  /*f6a0*/  BRA `(.L_x_10706) ;  /* 0xffffff9000b87947 */ /* 0x000fea000383ffff */
.L_x_10565:
        /* <DEDUP_REMOVED lines=8> */
.L_x_10708:
[----:B------:R-:W-:Y:S05]  /*f730*/  BSYNC B1 ;  /* 0x0000000000017941 */ /* 0x000fea0003800000 */
.L_x_10707:
        /* <DEDUP_REMOVED lines=8> */
.L_x_10709:
[----:B------:R-:W-:Y:S02]  /*f7c0*/  MOV R68, R75 ;  /* 0x0000004b00447202 */ /* 0x000fe40000000f00 */
[----:B------:R-:W-:-:S07]  /*f7d0*/  MOV R245, R251 ;  /* 0x000000fb00f57202 */ /* 0x000fce0000000f00 */
[----:B------:R-:W-:Y:S05]  /*f7e0*/  WARPSYNC.COLLECTIVE R73, `(.L_x_10710) ;  /* 0x0000000049087348 */ /* 0x000fea0003c00000 */
[----:B------:R0:W1:Y:S02]  /*f7f0*/  SHFL.DOWN P0, R251, R68, R69, R252 ;  /* 0x0800004544fb7389 */ /* 0x00006400000000fc */
[----:B01----:R-:W-:Y:S05]  /*f800*/  ENDCOLLECTIVE ;  /* 0x000000000000791b */ /* 0x003fea0003800000 */
.L_x_10710:
[----:B------:R-:W-:Y:S02]  /*f810*/  MOV R68, R249 ;  /* 0x000000f900447202 */ /* 0x000fe40000000f00 */
[----:B------:R-:W-:-:S07]  /*f820*/  MOV R247, R251 ;  /* 0x000000fb00f77202 */ /* 0x000fce0000000f00 */
[----:B------:R-:W-:Y:S05]  /*f830*/  WARPSYNC.COLLECTIVE R73, `(.L_x_10711) ;  /* 0x0000000049087348 */ /* 0x000fea0003c00000 */
[----:B------:R0:W1:Y:S02]  /*f840*/  SHFL.DOWN P0, R251, R68, R69, R252 ;  /* 0x0800004544fb7389 */ /* 0x00006400000000fc */
[----:B01----:R-:W-:Y:S05]  /*f850*/  ENDCOLLECTIVE ;  /* 0x000000000000791b */ /* 0x003fea0003800000 */
.L_x_10711:
[----:B------:R-:W-:Y:S05]  /*f860*/  BRA `(.L_x_10712) ;  /* 0xffffff9000987947 */ /* 0x000fea000383ffff */
.L_x_10568:
        /* <DEDUP_REMOVED lines=8> */
.L_x_10714:
[----:B------:R-:W-:Y:S05]  /*f8f0*/  BSYNC B1 ;  /* 0x0000000000017941 */ /* 0x000fea0003800000 */
.L_x_10713:
        /* <DEDUP_REMOVED lines=8> */
.L_x_10715:
[----:B------:R-:W-:Y:S02]  /*f980*/  MOV R68, R75 ;  /* 0x0000004b00447202 */ /* 0x000fe40000000f00 */
[----:B------:R-:W-:-:S07]  /*f990*/  MOV R245, R251 ;  /* 0x000000fb00f57202 */ /* 0x000fce0000000f00 */
[----:B------:R-:W-:Y:S05]  /*f9a0*/  WARPSYNC.COLLECTIVE R73, `(.L_x_10716) ;  /* 0x0000000049087348 */ /* 0x000fea0003c00000 */
[----:B------:R0:W1:Y:S02]  /*f9b0*/  SHFL.DOWN P0, R251, R68, R69, R252 ;  /* 0x0800004544fb7389 */ /* 0x00006400000000fc */
[----:B01----:R-:W-:Y:S05]  /*f9c0*/  ENDCOLLECTIVE ;  /* 0x000000000000791b */ /* 0x003fea0003800000 */
.L_x_10716:
[----:B------:R-:W-:Y:S02]  /*f9d0*/  MOV R68, R249 ;  /* 0x000000f900447202 */ /* 0x000fe40000000f00 */
[----:B------:R-:W-:-:S07]  /*f9e0*/  MOV R247, R251 ;  /* 0x000000fb00f77202 */ /* 0x000fce0000000f00 */
[----:B------:R-:W-:Y:S05]  /*f9f0*/  WARPSYNC.COLLECTIVE R73, `(.L_x_10717) ;  /* 0x0000000049087348 */ /* 0x000fea0003c00000 */
[----:B------:R0:W1:Y:S02]  /*fa00*/  SHFL.DOWN P0, R251, R68, R69, R252 ;  /* 0x0800004544fb7389 */ /* 0x00006400000000fc */
[----:B01----:R-:W-:Y:S05]  /*fa10*/  ENDCOLLECTIVE ;  /* 0x000000000000791b */ /* 0x003fea0003800000 */
.L_x_10717:
[----:B------:R-:W-:Y:S05]  /*fa20*/  BRA `(.L_x_10718) ;  /* 0xffffff9000787947 */ /* 0x000fea000383ffff */
.L_x_10571:
        /* <DEDUP_REMOVED lines=8> */
.L_x_10720:
[----:B------:R-:W-:Y:S05]  /*fab0*/  BSYNC B1 ;  /* 0x0000000000017941 */ /* 0x000fea0003800000 */
.L_x_10719:
        /* <DEDUP_REMOVED lines=8> */
.L_x_10721:
[----:B------:R-:W-:Y:S02]  /*fb40*/  MOV R68, R75 ;  /* 0x0000004b00447202 */ /* 0x000fe40000000f00 */
[----:B------:R-:W-:-:S07]  /*fb50*/  MOV R245, R251 ;  /* 0x000000fb00f57202 */ /* 0x000fce0000000f00 */
[----:B------:R-:W-:Y:S05]  /*fb60*/  WARPSYNC.COLLECTIVE R73, `(.L_x_10722) ;  /* 0x0000000049087348 */ /* 0x000fea0003c00000 */
[----:B------:R0:W1:Y:S02]  /*fb70*/  SHFL.DOWN P0, R251, R68, R69, R252 ;  /* 0x0800004544fb7389 */ /* 0x00006400000000fc */
[----:B01----:R-:W-:Y:S05]  /*fb80*/  ENDCOLLECTIVE ;  /* 0x000000000000791b */ /* 0x003fea0003800000 */
.L_x_10722:
[----:B------:R-:W-:Y:S02]  /*fb90*/  MOV R68, R249 ;  /* 0x000000f900447202 */ /* 0x000fe40000000f00 */
[----:B------:R-:W-:-:S07]  /*fba0*/  MOV R247, R251 ;  /* 0x000000fb00f77202 */ /* 0x000fce0000000f00 */
[----:B------:R-:W-:Y:S05]  /*fbb0*/  WARPSYNC.COLLECTIVE R73, `(.L_x_10723) ;  /* 0x0000000049087348 */ /* 0x000fea0003c00000 */
[----:B------:R0:W1:Y:S02]  /*fbc0*/  SHFL.DOWN P0, R251, R68, R69, R252 ;  /* 0x0800004544fb7389 */ /* 0x00006400000000fc */
[----:B01----:R-:W-:Y:S05]  /*fbd0*/  ENDCOLLECTIVE ;  /* 0x000000000000791b */ /* 0x003fea0003800000 */
.L_x_10723:
[----:B------:R-:W-:Y:S05]  /*fbe0*/  BRA `(.L_x_10724) ;  /* 0xffffff9000587947 */ /* 0x000fea000383ffff */
.L_x_10574:
        /* <DEDUP_REMOVED lines=8> */
.L_x_10726:
[----:B------:R-:W-:Y:S05]  /*fc70*/  BSYNC B1 ;  /* 0x0000000000017941 */ /* 0x000fea0003800000 */
.L_x_10725:
        /* <DEDUP_REMOVED lines=8> */
.L_x_10727:
[----:B------:R-:W-:Y:S02]  /*fd00*/  MOV R72, R75 ;  /* 0x0000004b00487202 */ /* 0x000fe40000000f00 */
[----:B------:R-:W-:-:S07]  /*fd10*/  MOV R246, R68 ;  /* 0x0000004400f67202 */ /* 0x000fce0000000f00 */
[----:B------:R-:W-:Y:S05]  /*fd20*/  WARPSYNC.COLLECTIVE R73, `(.L_x_10728) ;  /* 0x0000000049087348 */ /* 0x000fea0003c00000 */
[----:B------:R0:W1:Y:S02]  /*fd30*/  SHFL.IDX P3, R68, R72, R71, R70 ;  /* 0x0000004748447389 */ /* 0x0000640000060046 */
[----:B01----:R-:W-:Y:S05]  /*fd40*/  ENDCOLLECTIVE ;  /* 0x000000000000791b */ /* 0x003fea0003800000 */
.L_x_10728:
        /* <DEDUP_REMOVED lines=15> */
.L_x_10729:
[----:B------:R-:W-:Y:S02]  /*fe40*/  MOV R252, 0x1f ;  /* 0x0000001f00fc7802 */ /* 0x000fe40000000f00 */
[----:B------:R-:W-:Y:S01]  /*fe50*/  MOV R72, R60 ;  /* 0x0000003c00487202 */ /* 0x000fe20000000f00 */
[----:B------:R-:W-:Y:S01]  /*fe60*/  FADD.FTZ R247, R68, R247 ;  /* 0x000000f744f77221 */ /* 0x000fe20000010000 */
[----:B------:R-:W-:-:S07]  /*fe70*/  MOV R68, R250 ;  /* 0x000000fa00447202 */ /* 0x000fce0000000f00 */
[----:B------:R-:W-:Y:S05]  /*fe80*/  WARPSYNC.COLLECTIVE R73, `(.L_x_10730) ;  /* 0x0000000049087348 */ /* 0x000fea0003c00000 */
[----:B------:R0:W1:Y:S02]  /*fe90*/  SHFL.DOWN P0, R251, R68, R69, R252 ;  /* 0x0800004544fb7389 */ /* 0x00006400000000fc */
[----:B01----:R-:W-:Y:S05]  /*fea0*/  ENDCOLLECTIVE ;  /* 0x000000000000791b */ /* 0x003fea0003800000 */
.L_x_10730:
[----:B------:R-:W-:Y:S02]  /*feb0*/  MOV R68, R74 ;  /* 0x0000004a00447202 */ /* 0x000fe40000000f00 */
[----:B------:R-:W-:-:S07]  /*fec0*/  MOV R250, R251 ;  /* 0x000000fb00fa7202 */ /* 0x000fce0000000f00 */
[----:B------:R-:W-:Y:S05]  /*fed0*/  WARPSYNC.COLLECTIVE R73, `(.L_x_10731) ;  /* 0x0000000049087348 */ /* 0x000fea0003c00000 */
[----:B------:R0:W1:Y:S02]  /*fee0*/  SHFL.DOWN P0, R251, R68, R69, R252 ;  /* 0x0800004544fb7389 */ /* 0x00006400000000fc */
[----:B01----:R-:W-:Y:S05]  /*fef0*/  ENDCOLLECTIVE ;  /* 0x000000000000791b */ /* 0x003fea0003800000 */
.L_x_10731:
[----:B------:R-:W-:Y:S02]  /*ff00*/  MOV R68, R75 ;  /* 0x0000004b00447202 */ /* 0x000fe40000000f00 */
[----:B------:R-:W-:-:S07]  /*ff10*/  MOV R74, R251 ;  /* 0x000000fb004a7202 */ /* 0x000fce0000000f00 */
[----:B------:R-:W-:Y:S05]  /*ff20*/  WARPSYNC.COLLECTIVE R73, `(.L_x_10732) ;  /* 0x0000000049087348 */ /* 0x000fea0003c00000 */
[----:B------:R0:W1:Y:S02]  /*ff30*/  SHFL.DOWN P0, R251, R68, R69, R252 ;  /* 0x0800004544fb7389 */ /* 0x00006400000000fc */
[----:B01----:R-:W-:Y:S05]  /*ff40*/  ENDCOLLECTIVE ;  /* 0x000000000000791b */ /* 0x003fea0003800000 */
.L_x_10732:
[----:B------:R-:W-:Y:S02]  /*ff50*/  MOV R68, R249 ;  /* 0x000000f900447202 */ /* 0x000fe40000000f00 */
[----:B------:R-:W-:-:S07]  /*ff60*/  MOV R75, R251 ;  /* 0x000000fb004b7202 */ /* 0x000fce0000000f00 */
[----:B------:R-:W-:Y:S05]  /*ff70*/  WARPSYNC.COLLECTIVE R73, `(.L_x_10733) ;  /* 0x0000000049087348 */ /* 0x000fea0003c00000 */
[----:B------:R0:W1:Y:S02]  /*ff80*/  SHFL.DOWN P0, R251, R68, R69, R252 ;  /* 0x0800004544fb7389 */ /* 0x00006400000000fc */
[----:B01----:R-:W-:Y:S05]  /*ff90*/  ENDCOLLECTIVE ;  /* 0x000000000000791b */ /* 0x003fea0003800000 */
.L_x_10733:
[----:B------:R-:W-:Y:S05]  /*ffa0*/  WARPSYNC.COLLECTIVE R73, `(.L_x_10734) ;  /* 0x0000000049087348 */ /* 0x000fea0003c00000 */
[----:B------:R0:W1:Y:S02]  /*ffb0*/  SHFL.IDX P3, R68, R72, R71, R70 ;  /* 0x0000004748447389 */ /* 0x0000640000060046 */
[----:B01----:R-:W-:Y:S05]  /*ffc0*/  ENDCOLLECTIVE ;  /* 0x000000000000791b */ /* 0x003fea0003800000 */
.L_x_10734:
[----:B------:R-:W-:Y:S02]  /*ffd0*/  MOV R72, R61 ;  /* 0x0000003d00487202 */ /* 0x000fe40000000f00 */
[----:B------:R-:W-:Y:S02]  /*ffe0*/  MOV R249, R251 ;  /* 0x000000fb00f97202 */ /* 0x000fe40000000f00 */
[----:B------:R-:W-:-:S07]  /*fff0*/  MOV R252, R68 ;  /* 0x0000004400fc7202 */ /* 0x000fce0000000f00 */
[----:B------:R-:W-:Y:S05]  /*10000*/  WARPSYNC.COLLECTIVE R73, `(.L_x_10735) ;  /* 0x0000000049087348 */ /* 0x000fea0003c00000 */
[----:B------:R0:W1:Y:S02]  /*10010*/  SHFL.IDX P3, R68, R72, R71, R70 ;  /* 0x0000004748447389 */ /* 0x0000640000060046 */
[----:B01----:R-:W-:Y:S05]  /*10020*/  ENDCOLLECTIVE ;  /* 0x000000000000791b */ /* 0x003fea0003800000 */
.L_x_10735:
[----:B------:R-:W-:Y:S02]  /*10030*/  MOV R72, R62 ;  /* 0x0000003e00487202 */ /* 0x000fe40000000f00 */
[----:B------:R-:W-:-:S07]  /*10040*/  MOV R69, R68 ;  /* 0x0000004400457202 */ /* 0x000fce0000000f00 */
[----:B------:R-:W-:Y:S05]  /*10050*/  WARPSYNC.COLLECTIVE R73, `(.L_x_10736) ;  /* 0x0000000049087348 */ /* 0x000fea0003c00000 */
[----:B------:R0:W1:Y:S02]  /*10060*/  SHFL.IDX P3, R68, R72, R71, R70 ;  /* 0x0000004748447389 */ /* 0x0000640000060046 */
[----:B01----:R-:W-:Y:S05]  /*10070*/  ENDCOLLECTIVE ;  /* 0x000000000000791b */ /* 0x003fea0003800000 */
.L_x_10736:
[----:B------:R-:W-:Y:S02]  /*10080*/  MOV R72, R63 ;  /* 0x0000003f00487202 */ /* 0x000fe40000000f00 */
[----:B------:R-:W-:-:S07]  /*10090*/  MOV R251, R68 ;  /* 0x0000004400fb7202 */ /* 0x000fce0000000f00 */
[----:B------:R-:W-:Y:S05]  /*100a0*/  WARPSYNC.COLLECTIVE R73, `(.L_x_10737) ;  /* 0x0000000049087348 */ /* 0x000fea0003c00000 */
[----:B------:R0:W1:Y:S02]  /*100b0*/  SHFL.IDX P3, R68, R72, R71, R70 ;  /* 0x0000004748447389 */ /* 0x0000640000060046 */
[----:B01----:R-:W-:Y:S05]  /*100c0*/  ENDCOLLECTIVE ;  /* 0x000000000000791b */ /* 0x003fea0003800000 */
.L_x_10737:
[----:B------:R-:W-:Y:S02]  /*100d0*/  MOV R71, R68 ;  /* 0x0000004400477202 */ /* 0x000fe40000000f00 */
[----:B------:R-:W-:Y:S01]  /*100e0*/  MOV R68, R252 ;  /* 0x000000fc00447202 */ /* 0x000fe20000000f00 */
[----:B------:R-:W-:Y:S06]  /*100f0*/  BRA `(.L_x_10738) ;  /* 0xffffff8c00b07947 */ /* 0x000fec000383ffff */
.L_x_10739:
        /* <DEDUP_REMOVED lines=16> */
.L_x_18719:


//--------------------- .text._Z25selective_scan_bwd_kernelI32Selective_Scan_bwd_kernel_traitsILi64ELi16ELb1ELb1ELb0ELb0ELb0EN3c108BFloat16ENS1_7complexIfEEEEv12SSMParamsBwd --------------------------
	.section	.text._Z25selective_scan_bwd_kernelI32Selective_Scan_bwd_kernel_traitsILi64ELi16ELb1ELb1ELb0ELb0ELb0EN3c108BFloat16ENS1_7complexIfEEEEv12SSMParamsBwd,"ax",@progbits
	.align	128
        .global         _Z25selective_scan_bwd_kernelI32Selective_Scan_bwd_kernel_traitsILi64ELi16ELb1ELb1ELb0ELb0ELb0EN3c108BFloat16ENS1_7complexIfEEEEv12SSMParamsBwd
        .type           _Z25selective_scan_bwd_kernelI32Selective_Scan_bwd_kernel_traitsILi64ELi16ELb1ELb1ELb0ELb0ELb0EN3c108BFloat16ENS1_7complexIfEEEEv12SSMParamsBwd,@function
        .size           _Z25selective_scan_bwd_kernelI32Selective_Scan_bwd_kernel_traitsILi64ELi16ELb1ELb1ELb0ELb0ELb0EN3c108BFloat16ENS1_7complexIfEEEEv12SSMParamsBwd,(.L_x_18720 - _Z25selective_scan_bwd_kernelI32Selective_Scan_bwd_kernel_traitsILi64ELi16ELb1ELb1ELb0ELb0ELb0EN3c108BFloat16ENS1_7complexIfEEEEv12SSMParamsBwd)
        .other          _Z25selective_scan_bwd_kernelI32Selective_Scan_bwd_kernel_traitsILi64ELi16ELb1ELb1ELb0ELb0ELb0EN3c108BFloat16ENS1_7complexIfEEEEv12SSMParamsBwd,@"STO_CUDA_ENTRY STV_DEFAULT"
_Z25selective_scan_bwd_kernelI32Selective_Scan_bwd_kernel_traitsILi64ELi16ELb1ELb1ELb0ELb0ELb0EN3c108BFloat16ENS1_7complexIfEEEEv12SSMParamsBwd:
.text._Z25selective_scan_bwd_kernelI32Selective_Scan_bwd_kernel_traitsILi64ELi16ELb1ELb1ELb0ELb0ELb0EN3c108BFloat16ENS1_7complexIfEEEEv12SSMParamsBwd:
        /* <DEDUP_REMOVED lines=12> */
[----:B------:R-:W5:Y:S01]  /*00c0*/  S2UR UR9, SR_CTAID.X ;  /* 0x00000000000979c3 */ /* 0x000f620000002500 */
[----:B------:R-:W0:Y:S02]  /*00d0*/  LDCU UR30, c[0x0][0x394] ;  /* 0x00007280ff1e77ac */ /* 0x000e240008000800 */
[----:B------:R-:W-:Y:S02]  /*00e0*/  PLOP3.LUT P3, PT, PT, PT, UP0, 0x80, 0x8 ;  /* 0x000000000008781c */ /* 0x000fe40003f6f008 */
[----:B------:R-:W-:Y:S01]  /*00f0*/  PLOP3.LUT P4, PT, PT, PT, UP1, 0x80, 0x8 ;  /* 0x000000000008781c */ /* 0x000fe20003f8f018 */
[----:B------:R-:W2:Y:S02]  /*0100*/  LDCU.64 UR22, c[0x0][0x498] ;  /* 0x00009300ff1677ac */ /* 0x000ea40008000a00 */
[----:B-1----:R-:W-:Y:S01]  /*0110*/  @UP0 ULEA UR4, UP2, UR8, UR4, 0x2 ;  /* 0x0000000408040291 */ /* 0x002fe2000f8410ff */
[----:B------:R-:W1:Y:S03]  /*0120*/  LDCU.64 UR32, c[0x0][0x480] ;  /* 0x00009000ff2077ac */ /* 0x000e660008000a00 */
[----:B------:R-:W-:-:S02]  /*0130*/  @UP0 ULEA.HI.X UR5, UR8, UR5, URZ, 0x2, UP2 ;  /* 0x0000000508050291 */ /* 0x000fc400090f14ff */
[----:B------:R-:W-:Y:S01]  /*0140*/  MOV R2, UR4 ;  /* 0x0000000400027c02 */ /* 0x000fe20008000f00 */
[----:B------:R-:W-:Y:S01]  /*0150*/  @UP1 ULEA UR6, UP0, UR8, UR6, 0x2 ;  /* 0x0000000608061291 */ /* 0x000fe2000f8010ff */
[----:B------:R-:W1:Y:S02]  /*0160*/  LDCU.64 UR28, c[0x0][0x4c0] ;  /* 0x00009800ff1c77ac */ /* 0x000e640008000a00 */
[----:B------:R-:W-:Y:S01]  /*0170*/  MOV R3, UR5 ;  /* 0x0000000500037c02 */ /* 0x000fe20008000f00 */
[----:B------:R-:W-:Y:S02]  /*0180*/  @UP1 ULEA.HI.X UR7, UR8, UR7, URZ, 0x2, UP0 ;  /* 0x0000000708071291 */ /* 0x000fe400080f14ff */
[----:B------:R-:W-:Y:S01]  /*0190*/  MOV R4, UR6 ;  /* 0x0000000600047c02 */ /* 0x000fe20008000f00 */
[----:B------:R-:W1:Y:S01]  /*01a0*/  LDCU.64 UR24, c[0x0][0x4a0] ;  /* 0x00009400ff1877ac */ /* 0x000e620008000a00 */
[----:B---3--:R3:W2:Y:S02]  /*01b0*/  @P3 LDG.E R8, desc[UR20][R2.64] ;  /* 0x0000001402083981 */ /* 0x0086a4000c1e1900 */
[----:B------:R-:W-:Y:S01]  /*01c0*/  MOV R5, UR7 ;  /* 0x0000000700057c02 */ /* 0x000fe20008000f00 */
[----:B------:R-:W1:Y:S04]  /*01d0*/  LDCU.64 UR26, c[0x0][0x4b8] ;  /* 0x00009700ff1a77ac */ /* 0x000e680008000a00 */
[----:B------:R1:W2:Y:S01]  /*01e0*/  @P4 LDG.E R4, desc[UR20][R4.64] ;  /* 0x0000001404044981 */ /* 0x0002a2000c1e1900 */
[----:B----4-:R-:W-:-:S04]  /*01f0*/  IABS R9, R10 ;  /* 0x0000000a00097213 */ /* 0x010fc80000000000 */
[----:B------:R-:W4:Y:S08]  /*0200*/  I2F.RP R0, R9 ;  /* 0x0000000900007306 */ /* 0x000f300000209400 */
[----:B----4-:R-:W4:Y:S02]  /*0210*/  MUFU.RCP R0, R0 ;  /* 0x0000000000007308 */ /* 0x010f240000001000 */
[----:B----4-:R-:W-:-:S06]  /*0220*/  IADD3 R6, PT, PT, R0, 0xffffffe, RZ ;  /* 0x0ffffffe00067810 */ /* 0x010fcc0007ffe0ff */
[----:B------:R4:W0:Y:S01]  /*0230*/  F2I.FTZ.U32.TRUNC.NTZ R7, R6 ;  /* 0x0000000600077305 */ /* 0x000822000021f000 */
[----:B---3--:R-:W-:Y:S01]  /*0240*/  MOV R2, UR8 ;  /* 0x0000000800027c02 */ /* 0x008fe20008000f00 */
[----:B----4-:R-:W-:Y:S01]  /*0250*/  HFMA2 R6, -RZ, RZ, 0, 0 ;  /* 0x00000000ff067431 */ /* 0x010fe200000001ff */
[----:B0-----:R-:W-:-:S05]  /*0260*/  IADD3 R12, PT, PT, RZ, -R7, RZ ;  /* 0x80000007ff0c7210 */ /* 0x001fca0007ffe0ff */
[----:B------:R-:W-:Y:S01]  /*0270*/  IMAD R3, R12, R9, RZ ;  /* 0x000000090c037224 */ /* 0x000fe200078e02ff */
[----:B------:R-:W-:Y:S01]  /*0280*/  IABS R0, R2 ;  /* 0x0000000200007213 */ /* 0x000fe20000000000 */
[----:B-----5:R-:W-:Y:S01]  /*0290*/  UIMAD.WIDE.U32 UR4, UR9, UR16, URZ ;  /* 0x00000010090472a5 */ /* 0x020fe2000f8e00ff */
[----:B------:R-:W0:Y:S01]  /*02a0*/  LDC.64 R12, c[0x0][0x3c8] ;  /* 0x0000f200ff0c7b82 */ /* 0x000e220000000a00 */
[----:B------:R-:W-:-:S06]  /*02b0*/  IMAD.HI.U32 R7, R7, R3, R6 ;  /* 0x0000000307077227 */ /* 0x000fcc00078e0006 */
[----:B------:R-:W-:-:S05]  /*02c0*/  IMAD.HI.U32 R7, R7, R0, RZ ;  /* 0x0000000007077227 */ /* 0x000fca00078e00ff */
[----:B------:R-:W-:-:S05]  /*02d0*/  IADD3 R2, PT, PT, -R7, RZ, RZ ;  /* 0x000000ff07027210 */ /* 0x000fca0007ffe1ff */
[----:B------:R-:W-:-:S05]  /*02e0*/  IMAD R0, R9, R2, R0 ;  /* 0x0000000209007224 */ /* 0x000fca00078e0200 */
[----:B------:R-:W-:Y:S01]  /*02f0*/  ISETP.GT.U32.AND P1, PT, R9, R0, PT ;  /* 0x000000000900720c */ /* 0x000fe20003f24070 */
[----:B------:R-:W-:Y:S02]  /*0300*/  UIMAD.WIDE.U32 UR6, UR9, UR12, URZ ;  /* 0x0000000c090672a5 */ /* 0x000fe4000f8e00ff */
[----:B------:R-:W-:Y:S02]  /*0310*/  UIMAD UR5, UR9, UR17, UR5 ;  /* 0x00000011090572a4 */ /* 0x000fe4000f8e0205 */
[----:B------:R-:W-:-:S08]  /*0320*/  UIMAD UR7, UR9, UR13, UR7 ;  /* 0x0000000d090772a4 */ /* 0x000fd0000f8e0207 */
[----:B------:R-:W-:Y:S01]  /*0330*/  @!P1 IADD3 R0, PT, PT, R0, -R9, RZ ;  /* 0x8000000900009210 */ /* 0x000fe20007ffe0ff */
[----:B------:R-:W-:-:S03]  /*0340*/  UIMAD.WIDE.U32 UR10, UR8, UR18, UR4 ;  /* 0x00000012080a72a5 */ /* 0x000fc6000f8e0004 */
[----:B------:R-:W-:Y:S02]  /*0350*/  ISETP.GE.U32.AND P0, PT, R0, R9, PT ;  /* 0x000000090000720c */ /* 0x000fe40003f06070 */
[----:B------:R-:W-:Y:S01]  /*0360*/  LOP3.LUT R0, R10, UR8, RZ, 0x3c, !PT ;  /* 0x000000080a007c12 */ /* 0x000fe2000f8e3cff */
[----:B------:R-:W-:Y:S01]  /*0370*/  UIMAD.WIDE.U32 UR12, UR8, UR14, UR6 ;  /* 0x0000000e080c72a5 */ /* 0x000fe2000f8e0006 */
[----:B------:R-:W-:Y:S01]  /*0380*/  @!P1 IADD3 R7, PT, PT, R7, 0x1, RZ ;  /* 0x0000000107079810 */ /* 0x000fe20007ffe0ff */
[----:B------:R-:W3:Y:S01]  /*0390*/  LDCU.128 UR4, c[0x0][0x460] ;  /* 0x00008c00ff0477ac */ /* 0x000ee20008000c00 */
[----:B------:R-:W-:Y:S02]  /*03a0*/  ISETP.GE.AND P2, PT, R0, RZ, PT ;  /* 0x000000ff0000720c */ /* 0x000fe40003f46270 */
[----:B------:R-:W-:Y:S01]  /*03b0*/  ISETP.NE.AND P1, PT, R10, RZ, PT ;  /* 0x000000ff0a00720c */ /* 0x000fe20003f25270 */
[----:B------:R-:W-:Y:S02]  /*03c0*/  UIMAD UR19, UR8, UR19, UR11 ;  /* 0x00000013081372a4 */ /* 0x000fe4000f8e020b */
[----:B------:R-:W-:-:S02]  /*03d0*/  ULEA UR11, UR30, 0xfffffc00, 0xa ;  /* 0xfffffc001e0b7891 */ /* 0x000fc4000f8e50ff */
[----:B------:R-:W-:Y:S01]  /*03e0*/  @P0 IADD3 R7, PT, PT, R7, 0x1, RZ ;  /* 0x0000000107070810 */ /* 0x000fe20007ffe0ff */
[----:B------:R-:W-:Y:S02]  /*03f0*/  UIMAD UR15, UR8, UR15, UR13 ;  /* 0x0000000f080f72a4 */ /* 0x000fe4000f8e020d */
[----:B------:R-:W-:Y:S02]  /*0400*/  USHF.R.S32.HI UR18, URZ, 0x1f, UR11 ;  /* 0x0000001fff127899 */ /* 0x000fe4000801140b */
[----:B------:R-:W-:Y:S01]  /*0410*/  UIADD3 UR12, UP2, UPT, UR11, UR12, URZ ;  /* 0x0000000c0b0c7290 */ /* 0x000fe2000ff5e0ff */
[----:B------:R-:W-:Y:S02]  /*0420*/  @!P2 IADD3 R7, PT, PT, -R7, RZ, RZ ;  /* 0x000000ff0707a210 */ /* 0x000fe40007ffe1ff */
[----:B------:R-:W-:Y:S01]  /*0430*/  @!P1 LOP3.LUT R7, RZ, R10, RZ, 0x33, !PT ;  /* 0x0000000aff079212 */ /* 0x000fe200078e33ff */
[----:B------:R-:W-:Y:S01]  /*0440*/  UIADD3.X UR15, UPT, UPT, UR18, UR15, URZ, UP2, !UPT ;  /* 0x0000000f120f7290 */ /* 0x000fe200097fe4ff */
[----:B------:R-:W4:Y:S01]  /*0450*/  LDC.64 R10, c[0x0][0x3b0] ;  /* 0x0000ec00ff0a7b82 */ /* 0x000f220000000a00 */
[----:B---3--:R-:W-:Y:S01]  /*0460*/  ULEA UR14, UP3, UR12, UR6, 0x1 ;  /* 0x000000060c0e7291 */ /* 0x008fe2000f8608ff */
[----:B-1----:R-:W-:-:S03]  /*0470*/  SHF.R.S32.HI R5, RZ, 0x1f, R7 ;  /* 0x0000001fff057819 */ /* 0x002fc60000011407 */
[----:B------:R-:W-:Y:S01]  /*0480*/  ULEA.HI.X UR15, UR12, UR7, UR15, 0x1, UP3 ;  /* 0x000000070c0f7291 */ /* 0x000fe200098f0c0f */
[----:B------:R-:W-:Y:S01]  /*0490*/  R2UR UR7, R5 ;  /* 0x00000000050772ca */ /* 0x000fe200000e0000 */
[----:B--2---:R-:W-:Y:S01]  /*04a0*/  UIMAD.WIDE.U32 UR16, UR9, UR22, URZ ;  /* 0x00000016091072a5 */ /* 0x004fe2000f8e00ff */
[C---:B------:R-:W-:Y:S01]  /*04b0*/  R2UR UR6, R7.reuse ;  /* 0x00000000070672ca */ /* 0x040fe200000e0000 */
[----:B------:R-:W-:Y:S01]  /*04c0*/  UIADD3 UR10, UP0, UPT, UR11, UR10, URZ ;  /* 0x0000000a0b0a7290 */ /* 0x000fe2000ff1e0ff */
[----:B------:R-:W-:-:S03]  /*04d0*/  R2UR UR22, R7 ;  /* 0x00000000071672ca */ /* 0x000fc600000e0000 */
[----:B------:R-:W-:Y:S02]  /*04e0*/  ULEA UR13, UP1, UR10, UR4, 0x1 ;  /* 0x000000040a0d7291 */ /* 0x000fe4000f8208ff */
[----:B------:R-:W-:Y:S02]  /*04f0*/  UIADD3.X UR19, UPT, UPT, UR18, UR19, URZ, UP0, !UPT ;  /* 0x0000001312137290 */ /* 0x000fe400087fe4ff */
[----:B------:R-:W-:Y:S02]  /*0500*/  UISETP.NE.U32.AND UP0, UPT, UR32, URZ, UPT ;  /* 0x000000ff2000728c */ /* 0x000fe4000bf05070 */
[----:B------:R-:W-:Y:S02]  /*0510*/  ULEA.HI.X UR19, UR10, UR5, UR19, 0x1, UP1 ;  /* 0x000000050a137291 */ /* 0x000fe400088f0c13 */
[----:B------:R-:W-:Y:S02]  /*0520*/  UIMAD UR5, UR9, UR23, UR17 ;  /* 0x00000017090572a4 */ /* 0x000fe4000f8e0211 */
[----:B------:R-:W-:-:S02]  /*0530*/  UISETP.NE.AND.EX UP0, UPT, UR33, URZ, UPT, UP0 ;  /* 0x000000ff2100728c */ /* 0x000fc4000bf05300 */
[----:B------:R-:W-:Y:S02]  /*0540*/  UIMAD UR17, UR7, UR28, URZ ;  /* 0x0000001c071172a4 */ /* 0x000fe4000f8e02ff */
[----:B------:R-:W-:Y:S02]  /*0550*/  UIMAD.WIDE.U32 UR6, UR6, UR28, URZ ;  /* 0x0000001c060672a5 */ /* 0x000fe4000f8e00ff */
[----:B------:R-:W-:Y:S01]  /*0560*/  UIMAD UR17, UR22, UR29, UR17 ;  /* 0x0000001d161172a4 */ /* 0x000fe2000f8e0211 */
[----:B------:R-:W1:Y:S01]  /*0570*/  LDCU.64 UR28, c[0x0][0x528] ;  /* 0x0000a500ff1c77ac */ /* 0x000e620008000a00 */
[----:B----4-:R-:W-:Y:S01]  /*0580*/  IMAD.WIDE.U32 R2, R10, UR9, RZ ;  /* 0x000000090a027c25 */ /* 0x010fe2000f8e00ff */
[----:B------:R-:W-:Y:S01]  /*0590*/  UMOV UR4, UR16 ;  /* 0x0000001000047c82 */ /* 0x000fe20008000000 */
[----:B------:R-:W2:Y:S02]  /*05a0*/  LDCU.64 UR22, c[0x0][0x538] ;  /* 0x0000a700ff1677ac */ /* 0x000ea40008000a00 */
[----:B------:R-:W-:-:S02]  /*05b0*/  IMAD R3, R11, UR9, R3 ;  /* 0x000000090b037c24 */ /* 0x000fc4000f8e0203 */
[-C--:B0-----:R-:W-:Y:S01]  /*05c0*/  IMAD R0, R5, R12.reuse, RZ ;  /* 0x0000000c05007224 */ /* 0x081fe200078e02ff */
[----:B------:R-:W-:Y:S01]  /*05d0*/  UIMAD.WIDE.U32 UR4, UR8, UR24, UR4 ;  /* 0x00000018080472a5 */ /* 0x000fe2000f8e0004 */
[----:B------:R-:W0:Y:S01]  /*05e0*/  LDC.64 R10, c[0x0][0x448] ;  /* 0x00011200ff0a7b82 */ /* 0x000e220000000a00 */
[----:B------:R-:W3:Y:S01]  /*05f0*/  @UP0 LDCU UR24, c[0x0][0x384] ;  /* 0x00007080ff1807ac */ /* 0x000ee20008000800 */
[----:B------:R-:W-:Y:S01]  /*0600*/  IMAD.WIDE.U32 R2, R7, R12, R2 ;  /* 0x0000000c07027225 */ /* 0x000fe200078e0002 */
[----:B------:R-:W-:-:S03]  /*0610*/  UIMAD UR16, UR8, UR25, UR5 ;  /* 0x00000019081072a4 */ /* 0x000fc6000f8e0205 */
[----:B------:R-:W-:Y:S01]  /*0620*/  IMAD R7, R7, R13, R0 ;  /* 0x0000000d07077224 */ /* 0x000fe200078e0200 */
[----:B------:R-:W-:Y:S01]  /*0630*/  ULEA UR5, UR30, 0xfffff800, 0xb ;  /* 0xfffff8001e057891 */ /* 0x000fe2000f8e58ff */
[----:B------:R-:W4:Y:S01]  /*0640*/  @UP0 LDCU UR25, c[0x0][0x38c] ;  /* 0x00007180ff1907ac */ /* 0x000f220008000800 */
[----:B------:R-:W-:Y:S02]  /*0650*/  UIADD3 UR4, UP1, UPT, UR11, UR4, URZ ;  /* 0x000000040b047290 */ /* 0x000fe4000ff3e0ff */
[----:B------:R-:W-:Y:S01]  /*0660*/  UIADD3 UR7, UPT, UPT, UR7, UR17, URZ ;  /* 0x0000001107077290 */ /* 0x000fe2000fffe0ff */
[----:B------:R-:W-:Y:S01]  /*0670*/  IADD3 R7, PT, PT, R3, R7, RZ ;  /* 0x0000000703077210 */ /* 0x000fe20007ffe0ff */
[----:B------:R-:W-:Y:S02]  /*0680*/  USHF.R.U64 UR10, UR26, 0x1, UR27 ;  /* 0x000000011a0a7899 */ /* 0x000fe4000800121b */
[----:B------:R-:W-:Y:S01]  /*0690*/  USHF.R.U32.HI UR12, URZ, 0x1, UR27 ;  /* 0x00000001ff0c7899 */ /* 0x000fe2000801161b */
[----:B------:R-:W5:Y:S01]  /*06a0*/  @UP0 LDCU.64 UR26, c[0x0][0x480] ;  /* 0x00009000ff1a07ac */ /* 0x000f620008000a00 */
[----:B------:R-:W-:Y:S01]  /*06b0*/  IADD3 R2, P0, PT, R2, UR5, RZ ;  /* 0x0000000502027c10 */ /* 0x000fe2000ff1e0ff */
[----:B------:R-:W-:-:S02]  /*06c0*/  UIADD3.X UR18, UPT, UPT, UR18, UR16, URZ, UP1, !UPT ;  /* 0x0000001012127290 */ /* 0x000fc40008ffe4ff */
[----:B-1----:R-:W-:Y:S02]  /*06d0*/  ULEA UR17, UP1, UR4, UR28, 0x1 ;  /* 0x0000001c04117291 */ /* 0x002fe4000f8208ff */
[----:B------:R-:W-:Y:S01]  /*06e0*/  UIMAD.WIDE.U32 UR10, UR9, UR10, UR6 ;  /* 0x0000000a090a72a5 */ /* 0x000fe2000f8e0006 */
[----:B------:R-:W-:Y:S01]  /*06f0*/  R2UR UR7, R7 ;  /* 0x00000000070772ca */ /* 0x000fe200000e0000 */
[----:B------:R-:W-:Y:S02]  /*0700*/  ULEA.HI.X UR18, UR4, UR29, UR18, 0x1, UP1 ;  /* 0x0000001d04127291 */ /* 0x000fe400088f0c12 */
[----:B------:R-:W-:Y:S02]  /*0710*/  UIMAD UR12, UR12, UR9, URZ ;  /* 0x000000090c0c72a4 */ /* 0x000fe4000f8e02ff */
[----:B---3--:R-:W-:Y:S02]  /*0720*/  @UP0 UIMAD UR4, UR9, UR24, UR8 ;  /* 0x00000018090402a4 */ /* 0x008fe4000f8e0208 */
[----:B--2---:R-:W-:-:S02]  /*0730*/  ULEA UR9, UP1, UR10, UR22, 0x3 ;  /* 0x000000160a097291 */ /* 0x004fc4000f8218ff */
[----:B------:R-:W-:Y:S02]  /*0740*/  UIADD3 UR6, UPT, UPT, UR11, UR12, URZ ;  /* 0x0000000c0b067290 */ /* 0x000fe4000fffe0ff */
[----:B------:R-:W-:Y:S02]  /*0750*/  @UP0 UIMAD UR4, UR4, UR30, URZ ;  /* 0x0000001e040402a4 */ /* 0x000fe4000f8e02ff */
[----:B------:R-:W-:Y:S02]  /*0760*/  ULEA.HI.X UR10, UR10, UR23, UR6, 0x3, UP1 ;  /* 0x000000170a0a7291 */ /* 0x000fe400088f1c06 */
[----:B----4-:R-:W-:Y:S01]  /*0770*/  @UP0 UIMAD UR11, UR4, UR25, URZ ;  /* 0x00000019040b02a4 */ /* 0x010fe2000f8e02ff */
[----:B------:R-:W-:Y:S01]  /*0780*/  VOTEU.ANY UP1, P0 ;  /* 0x0000000000ff7886 */ /* 0x000fe20000020100 */
[----:B------:R-:W-:Y:S01]  /*0790*/  ULEA.HI.X.SX32 UR12, UR5, UR7, 0x1, UP1 ;  /* 0x00000007050c7291 */ /* 0x000fe200088f0eff */
[----:B------:R-:W-:Y:S02]  /*07a0*/  UMOV UR4, URZ ;  /* 0x000000ff00047c82 */ /* 0x000fe40008000000 */
[----:B------:R-:W-:Y:S01]  /*07b0*/  UMOV UR5, URZ ;  /* 0x000000ff00057c82 */ /* 0x000fe20008000000 */
[----:B-----5:R-:W-:-:S02]  /*07c0*/  @UP0 UIMAD.WIDE UR4, UR11, 0x10, UR26 ;  /* 0x000000100b0408a5 */ /* 0x020fc4000f8e021a */
[----:B------:R-:W-:Y:S01]  /*07d0*/  UISETP.GE.AND UP0, UPT, UR30, 0x1, UPT ;  /* 0x000000011e00788c */ /* 0x000fe2000bf06270 */
[----:B------:R-:W-:Y:S01]  /*07e0*/  UMOV UR6, URZ ;  /* 0x000000ff00067c82 */ /* 0x000fe20008000000 */
[----:B------:R-:W-:Y:S01]  /*07f0*/  UMOV UR7, URZ ;  /* 0x000000ff00077c82 */ /* 0x000fe20008000000 */
[C---:B0-----:R-:W-:Y:S02]  /*0800*/  LEA R0, P0, R2.reuse, R10, 0x1 ;  /* 0x0000000a02007211 */ /* 0x041fe400078008ff */
[----:B------:R-:W-:Y:S01]  /*0810*/  MOV R3, UR12 ;  /* 0x0000000c00037c02 */ /* 0x000fe20008000f00 */
[----:B------:R-:W-:Y:S01]  /*0820*/  HFMA2 R109, -RZ, RZ, 0, 0 ;  /* 0x00000000ff6d7431 */ /* 0x000fe200000001ff */
[----:B------:R-:W-:Y:S02]  /*0830*/  MOV R107, RZ ;  /* 0x000000ff006b7202 */ /* 0x000fe40000000f00 */
[----:B------:R-:W-:Y:S02]  /*0840*/  LEA.HI.X R2, R2, R11, R3, 0x1, P0 ;  /* 0x0000000b02027211 */ /* 0x000fe400000f0c03 */
[----:B------:R-:W-:-:S02]  /*0850*/  @P3 R2UR UR6, R8 ;  /* 0x00000000080632ca */ /* 0x000fc400000e0000 */
[----:B------:R-:W-:Y:S01]  /*0860*/  @P4 R2UR UR7, R4 ;  /* 0x00000000040742ca */ /* 0x000fe200000e0000 */
[----:B------:R-:W-:-:S14]  /*0870*/  BRA.U !UP0, `(.L_x_10740) ;  /* 0x00000091081c7547 */ /* 0x000fdc000b800000 */
[----:B------:R-:W0:Y:S01]  /*0880*/  S2R R106, SR_TID.X ;  /* 0x00000000006a7919 */ /* 0x000e220000002100 */
[----:B------:R-:W1:Y:S01]  /*0890*/  S2UR UR16, SR_CgaCtaId ;  /* 0x00000000001079c3 */ /* 0x000e620000008800 */
[----:B------:R-:W-:Y:S01]  /*08a0*/  R2UR UR29, R0 ;  /* 0x00000000001d72ca */ /* 0x000fe200000e0000 */
[----:B------:R-:W-:Y:S01]  /*08b0*/  UMOV UR8, 0x400 ;  /* 0x0000040000087882 */ /* 0x000fe20000000000 */
[----:B------:R-:W-:Y:S01]  /*08c0*/  R2UR UR28, R2 ;  /* 0x00000000021c72ca */ /* 0x000fe200000e0000 */
[----:B------:R-:W2:Y:S01]  /*08d0*/  LDCU UR11, c[0x0][0x394] ;  /* 0x00007280ff0b77ac */ /* 0x000ea20008000800 */
[----:B------:R-:W-:Y:S02]  /*08e0*/  MOV R107, RZ ;  /* 0x000000ff006b7202 */ /* 0x000fe40000000f00 */
[----:B------:R-:W-:Y:S01]  /*08f0*/  MOV R109, RZ ;  /* 0x000000ff006d7202 */ /* 0x000fe20000000f00 */
[----:B------:R-:W-:Y:S01]  /*0900*/  UMOV UR12, UR19 ;  /* 0x00000013000c7c82 */ /* 0x000fe20008000000 */
[----:B-1----:R-:W-:-:S03]  /*0910*/  ULEA UR8, UR16, UR8, 0x18 ;  /* 0x0000000810087291 */ /* 0x002fc6000f8ec0ff */
[----:B------:R-:W-:Y:S01]  /*0920*/  UMOV UR16, UR18 ;  /* 0x0000001200107c82 */ /* 0x000fe20008000000 */
[C---:B0-----:R-:W-:Y:S02]  /*0930*/  SHF.L.U32 R0, R106.reuse, 0x1, RZ ;  /* 0x000000016a007819 */ /* 0x041fe400000006ff */
[----:B------:R-:W-:Y:S02]  /*0940*/  LOP3.LUT R161, R106, 0x1f, RZ, 0xc0, !PT ;  /* 0x0000001f6aa17812 */ /* 0x000fe400078ec0ff */
[----:B------:R-:W-:Y:S02]  /*0950*/  LOP3.LUT R5, R0, 0x7c0, RZ, 0xc0, !PT ;  /* 0x000007c000057812 */ /* 0x000fe400078ec0ff */
[----:B------:R-:W-:Y:S02]  /*0960*/  LEA R105, R106, UR8, 0x4 ;  /* 0x000000086a697c11 */ /* 0x000fe4000f8e20ff */
[----:B--2---:R-:W-:-:S07]  /*0970*/  LOP3.LUT R7, R5, 0x1f, R106, 0xf8, !PT ;  /* 0x0000001f05077812 */ /* 0x004fce00078ef86a */
.L_x_10841:
        /* <DEDUP_REMOVED lines=53> */
[C---:B------:R-:W-:Y:S02]  /*0cd0*/  PRMT R75, R99.reuse, 0x7632, R75 ;  /* 0x00007632634b7816 */ /* 0x040fe4000000004b */
[----:B------:R-:W-:-:S02]  /*0ce0*/  SHF.L.U32 R99, R99, 0x10, RZ ;  /* 0x0000001063637819 */ /* 0x000fc400000006ff */
[----:B------:R-:W-:Y:S02]  /*0cf0*/  SHF.L.U32 R75, R75, 0x10, RZ ;  /* 0x000000104b4b7819 */ /* 0x000fe400000006ff */
[C---:B---3--:R-:W-:Y:S02]  /*0d00*/  PRMT R72, R92.reuse, 0x7632, R72 ;  /* 0x000076325c487816 */ /* 0x048fe40000000048 */
[----:B------:R-:W-:Y:S02]  /*0d10*/  SHF.L.U32 R96, R92, 0x10, RZ ;  /* 0x000000105c607819 */ /* 0x000fe400000006ff */
[----:B------:R-:W-:Y:S02]  /*0d20*/  SHF.L.U32 R72, R72, 0x10, RZ ;  /* 0x0000001048487819 */ /* 0x000fe400000006ff */
[C---:B------:R-:W-:Y:S02]  /*0d30*/  PRMT R73, R93.reuse, 0x7632, R73 ;  /* 0x000076325d497816 */ /* 0x040fe40000000049 */
[----:B------:R-:W-:-:S02]  /*0d40*/  SHF.L.U32 R97, R93, 0x10, RZ ;  /* 0x000000105d617819 */ /* 0x000fc400000006ff */
[----:B------:R-:W-:Y:S02]  /*0d50*/  CS2R R92, SRZ ;  /* 0x00000000005c7805 */ /* 0x000fe4000001ff00 */
        /* <DEDUP_REMOVED lines=21> */
[----:B------:R-:W-:Y:S01]  /*0eb0*/  PRMT R14, R23, 0x7632, R14 ;  /* 0x00007632170e7816 */ /* 0x000fe2000000000e */
        /* <DEDUP_REMOVED lines=12> */
[C---:B------:R-:W-:Y:S01]  /*0f80*/  FMUL.FTZ R66, R13.reuse, UR6 ;  /* 0x000000060d427c20 */ /* 0x040fe20008410000 */
[C---:B-1----:R-:W-:Y:S01]  /*0f90*/  PRMT R15, R24.reuse, 0x7632, R15 ;  /* 0x00007632180f7816 */ /* 0x042fe2000000000f */
[----:B------:R-:W-:Y:S01]  /*0fa0*/  FFMA.FTZ R0, R13, R98, R0 ;  /* 0x000000620d007223 */ /* 0x000fe20000010000 */
        /* <DEDUP_REMOVED lines=22> */
[----:B------:R-:W-:Y:S01]  /*1110*/  FMUL.FTZ R56, R15, UR6 ;  /* 0x000000060f387c20 */ /* 0x000fe20008410000 */
[----:B------:R-:W-:Y:S01]  /*1120*/  FFMA.FTZ R3, R44, R97, R3 ;  /* 0x000000612c037223 */ /* 0x000fe20000010003 */
[----:B------:R-:W-:Y:S01]  /*1130*/  FMUL.FTZ R63, R40, UR6 ;  /* 0x00000006283f7c20 */ /* 0x000fe20008410000 */
[C---:B------:R-:W-:Y:S01]  /*1140*/  FMUL.FTZ R57, R16.reuse, UR6 ;  /* 0x0000000610397c20 */ /* 0x040fe20008410000 */
[----:B------:R-:W-:Y:S01]  /*1150*/  FMUL.FTZ R54, R41, UR6 ;  /* 0x0000000629367c20 */ /* 0x000fe20008410000 */
[----:B------:R-:W-:Y:S01]  /*1160*/  FFMA.FTZ R0, R16, R73, R3 ;  /* 0x0000004910007223 */ /* 0x000fe20000010003 */
[----:B------:R-:W-:-:S03]  /*1170*/  FMUL.FTZ R55, R38, UR6 ;  /* 0x0000000626377c20 */ /* 0x000fc60008410000 */
[----:B------:R-:W-:-:S04]  /*1180*/  FFMA.FTZ R0, R19, R94, R0 ;  /* 0x0000005e13007223 */ /* 0x000fc80000010000 */
[----:B------:R-:W-:-:S04]  /*1190*/  FFMA.FTZ R3, R41, R70, R0 ;  /* 0x0000004629037223 */ /* 0x000fc80000010000 */
[----:B------:R-:W-:-:S04]  /*11a0*/  FFMA.FTZ R3, R40, R95, R3 ;  /* 0x0000005f28037223 */ /* 0x000fc80000010003 */
[----:B------:R-:W-:Y:S01]  /*11b0*/  FFMA.FTZ R109, R38, R71, R3 ;  /* 0x00000047266d7223 */ /* 0x000fe20000010003 */
[----:B------:R-:W-:Y:S06]  /*11c0*/  BAR.SYNC.DEFER_BLOCKING 0x0 ;  /* 0x0000000000007b1d */ /* 0x000fec0000010000 */
[----:B------:R-:W-:Y:S05]  /*11d0*/  BRA.U !UP0, `(.L_x_10741) ;  /* 0x0000008108487547 */ /* 0x000fea000b800000 */
[----:B------:R-:W0:Y:S01]  /*11e0*/  LDC R39, c[0x0][0x388] ;  /* 0x0000e200ff277b82 */ /* 0x000e220000000800 */
        /* <DEDUP_REMOVED lines=68> */
[----:B------:R-:W0:Y:S01]  /*1630*/  LDCU.128 UR24, c[0x0][0x3a0] ;  /* 0x00007400ff1877ac */ /* 0x000e220008000c00 */
[----:B------:R-:W-:-:S05]  /*1640*/  UMOV UR8, URZ ;  /* 0x000000ff00087c82 */ /* 0x000fca0008000000 */
.L_x_10840:
[----:B------:R-:W5:Y:S01]  /*1650*/  S2R R108, SR_TID.X ;  /* 0x00000000006c7919 */ /* 0x000f620000002100 */
[----:B---3--:R-:W-:Y:S01]  /*1660*/  UIMAD.WIDE.U32 UR22, UR8, UR30, URZ ;  /* 0x0000001e081672a5 */ /* 0x008fe2000f8e00ff */
        /* <DEDUP_REMOVED lines=13> */
[----:B----4-:R-:W-:-:S04]  /*1740*/  ULEA UR23, UP0, UR18, UR32, 0x3 ;  /* 0x0000002012177291 */ /* 0x010fc8000f8018ff */
[----:B------:R-:W-:Y:S01]  /*1750*/  IMAD.WIDE.U32 R20, R3, 0x10, R20 ;  /* 0x0000001003147825 */ /* 0x000fe200078e0014 */
[----:B------:R-:W-:Y:S01]  /*1760*/  ULEA.HI.X UR18, UR18, UR33, UR19, 0x3, UP0 ;  /* 0x0000002112127291 */ /* 0x000fe200080f1c13 */
[----:B------:R-:W-:-:S03]  /*1770*/  MOV R2, UR23 ;  /* 0x0000001700027c02 */ /* 0x000fc60008000f00 */
[----:B------:R-:W3:Y:S02]  /*1780*/  LDG.E.128 R4, desc[UR20][R20.64] ;  /* 0x0000001414047981 */ /* 0x000ee4000c1e1d00 */
[----:B------:R-:W-:Y:S02]  /*1790*/  MOV R3, UR18 ;  /* 0x0000001200037c02 */ /* 0x000fe40008000f00 */
[----:B-1----:R-:W4:Y:S04]  /*17a0*/  LDG.E.128 R8, desc[UR20][R20.64+0x200] ;  /* 0x0002001414087981 */ /* 0x002f28000c1e1d00 */
[----:B------:R-:W5:Y:S04]  /*17b0*/  LDG.E.128 R12, desc[UR20][R20.64+0x400] ;  /* 0x00040014140c7981 */ /* 0x000f68000c1e1d00 */
[----:B------:R0:W2:Y:S04]  /*17c0*/  LDG.E.128 R16, desc[UR20][R20.64+0x600] ;  /* 0x0006001414107981 */ /* 0x0000a8000c1e1d00 */
[----:B------:R-:W2:Y:S01]  /*17d0*/  LDG.E.64 R2, desc[UR20][R2.64] ;  /* 0x0000001402027981 */ /* 0x000ea2000c1e1b00 */
[----:B------:R-:W-:-:S04]  /*17e0*/  UIMAD.WIDE.U32 UR18, UR42, UR38, URZ ;  /* 0x000000262a1272a5 */ /* 0x000fc8000f8e00ff */
[----:B------:R-:W-:-:S04]  /*17f0*/  UIMAD UR19, UR42, UR39, UR19 ;  /* 0x000000272a1372a4 */ /* 0x000fc8000f8e0213 */
[----:B------:R-:W-:Y:S01]  /*1800*/  UIMAD.WIDE.U32 UR18, UR8, UR36, UR18 ;  /* 0x00000024081272a5 */ /* 0x000fe2000f8e0012 */
[----:B------:R-:W-:-:S03]  /*1810*/  SHF.L.U32 R110, R108, 0x5, RZ ;  /* 0x000000056c6e7819 */ /* 0x000fc600000006ff */
[----:B------:R-:W-:Y:S02]  /*1820*/  UIMAD UR19, UR8, UR37, UR19 ;  /* 0x00000025081372a4 */ /* 0x000fe4000f8e0213 */
[----:B------:R-:W-:Y:S01]  /*1830*/  ULEA UR22, UP0, UR18, UR34, 0x3 ;  /* 0x0000002212167291 */ /* 0x000fe2000f8018ff */
        /* <DEDUP_REMOVED lines=9> */
[----:B------:R-:W-:Y:S01]  /*18d0*/  ISETP.NE.AND P0, PT, R108, RZ, PT ;  /* 0x000000ff6c00720c */ /* 0x000fe20003f05270 */
[----:B---3--:R0:W-:Y:S04]  /*18e0*/  STS.128 [R110], R4 ;  /* 0x000000046e007388 */ /* 0x0081e80000000c00 */
[----:B----4-:R3:W-:Y:S04]  /*18f0*/  STS.128 [R110+0x200], R8 ;  /* 0x000200086e007388 */ /* 0x0107e80000000c00 */
[----:B-----5:R4:W-:Y:S04]  /*1900*/  STS.128 [R110+0x400], R12 ;  /* 0x0004000c6e007388 */ /* 0x0209e80000000c00 */
[----:B--2---:R2:W-:Y:S01]  /*1910*/  STS.128 [R110+0x600], R16 ;  /* 0x000600106e007388 */ /* 0x0045e20000000c00 */
[----:B------:R-:W-:-:S03]  /*1920*/  NOP ;  /* 0x0000000000007918 */ /* 0x000fc60000000000 */
[----:B------:R-:W5:Y:S01]  /*1930*/  LDG.E.64 R20, desc[UR20][R20.64] ;  /* 0x0000001414147981 */ /* 0x000f62000c1e1b00 */
[----:B------:R-:W-:-:S13]  /*1940*/  R2UR UR22, R3 ;  /* 0x00000000031672ca */ /* 0x000fda00000e0000 */
[----:B------:R-:W-:-:S04]  /*1950*/  FMUL.FTZ R3, R29, UR22 ;  /* 0x000000161d037c20 */ /* 0x000fc80008410000 */
[----:B------:R-:W-:Y:S01]  /*1960*/  FMUL.RZ R112, R3, 0.15915493667125701904 ;  /* 0x3e22f98303707820 */ /* 0x000fe2000040c000 */
[----:B------:R-:W-:-:S04]  /*1970*/  FMUL.FTZ R3, R36, UR22 ;  /* 0x0000001624037c20 */ /* 0x000fc80008410000 */
[----:B0-----:R-:W-:Y:S01]  /*1980*/  FMUL.RZ R4, R3, 0.15915493667125701904 ;  /* 0x3e22f98303047820 */ /* 0x001fe2000040c000 */
[----:B------:R-:W-:-:S04]  /*1990*/  FMUL.FTZ R3, R28, UR22 ;  /* 0x000000161c037c20 */ /* 0x000fc80008410000 */
[----:B------:R-:W-:Y:S01]  /*19a0*/  FMUL.RZ R6, R3, 0.15915493667125701904 ;  /* 0x3e22f98303067820 */ /* 0x000fe2000040c000 */
[----:B------:R-:W-:-:S04]  /*19b0*/  FMUL.FTZ R3, R35, UR22 ;  /* 0x0000001623037c20 */ /* 0x000fc80008410000 */
[----:B---3--:R-:W-:Y:S01]  /*19c0*/  FMUL.RZ R8, R3, 0.15915493667125701904 ;  /* 0x3e22f98303087820 */ /* 0x008fe2000040c000 */
[----:B------:R-:W-:-:S04]  /*19d0*/  FMUL.FTZ R3, R27, UR22 ;  /* 0x000000161b037c20 */ /* 0x000fc80008410000 */
[----:B------:R-:W-:Y:S01]  /*19e0*/  FMUL.RZ R9, R3, 0.15915493667125701904 ;  /* 0x3e22f98303097820 */ /* 0x000fe2000040c000 */
[----:B------:R-:W-:Y:S01]  /*19f0*/  FMUL.FTZ R3, R34, UR22 ;  /* 0x0000001622037c20 */ /* 0x000fe20008410000 */
[----:B------:R-:W-:Y:S08]  /*1a00*/  MUFU.SIN R111, R4 ;  /* 0x00000004006f7308 */ /* 0x000ff00000000400 */
[----:B------:R0:W-:Y:S02]  /*1a10*/  MUFU.COS R141, R4 ;  /* 0x00000004008d7308 */ /* 0x0001e40000000000 */
        /* <DEDUP_REMOVED lines=10> */
[----:B--2---:R-:W-:Y:S08]  /*1ac0*/  MUFU.SIN R17, R9 ;  /* 0x0000000900117308 */ /* 0x004ff00000000400 */
        /* <DEDUP_REMOVED lines=19> */
[----:B------:R-:W-:Y:S08]  /*1c00*/  MUFU.SIN R117, R9 ;  /* 0x0000000900757308 */ /* 0x000ff00000000400 */
[----:B------:R0:W-:Y:S02]  /*1c10*/  MUFU.COS R127, R9 ;  /* 0x00000009007f7308 */ /* 0x0001e40000000000 */
[----:B0-----:R-:W-:Y:S01]  /*1c20*/  FMUL.RZ R9, R3, 0.15915493667125701904 ;  /* 0x3e22f98303097820 */ /* 0x001fe2000040c000 */
[----:B------:R-:W-:-:S05]  /*1c30*/  MOV R3, UR23 ;  /* 0x0000001700037c02 */ /* 0x000fca0008000f00 */
[----:B------:R-:W-:Y:S08]  /*1c40*/  MUFU.SIN R5, R112 ;  /* 0x0000007000057308 */ /* 0x000ff00000000400 */
[----:B------:R0:W-:Y:S02]  /*1c50*/  MUFU.COS R7, R112 ;  /* 0x0000007000077308 */ /* 0x0001e40000000000 */
[----:B0-----:R-:W-:Y:S01]  /*1c60*/  FMUL.RZ R112, R2, 0.15915493667125701904 ;  /* 0x3e22f98302707820 */ /* 0x001fe2000040c000 */
[----:B------:R-:W-:-:S04]  /*1c70*/  FMUL.FTZ R2, R3, 1.4426950216293334961 ;  /* 0x3fb8aa3b03027820 */ /* 0x000fc80000410000 */
[-C--:B------:R-:W-:Y:S01]  /*1c80*/  FMUL.FTZ R3, R29, R2.reuse ;  /* 0x000000021d037220 */ /* 0x080fe20000410000 */
[----:B------:R-:W-:Y:S08]  /*1c90*/  MUFU.SIN R119, R4 ;  /* 0x0000000400777308 */ /* 0x000ff00000000400 */
[----:B------:R0:W2:Y:S01]  /*1ca0*/  MUFU.EX2 R142, R3 ;  /* 0x00000003008e7308 */ /* 0x0000a20000000800 */
[-C--:B------:R-:W-:Y:S01]  /*1cb0*/  FMUL.FTZ R11, R25, R2.reuse ;  /* 0x00000002190b7220 */ /* 0x080fe20000410000 */
[----:B0-----:R-:W-:-:S06]  /*1cc0*/  FMUL.FTZ R3, R26, R2 ;  /* 0x000000021a037220 */ /* 0x001fcc0000410000 */
[----:B------:R0:W-:Y:S08]  /*1cd0*/  MUFU.COS R125, R4 ;  /* 0x00000004007d7308 */ /* 0x0001f00000000000 */
[----:B------:R3:W-:Y:S01]  /*1ce0*/  MUFU.EX2 R130, R3 ;  /* 0x0000000300827308 */ /* 0x0007e20000000800 */
[----:B0-----:R-:W-:-:S07]  /*1cf0*/  FMUL.FTZ R4, R36, R2 ;  /* 0x0000000224047220 */ /* 0x001fce0000410000 */
[----:B------:R-:W-:Y:S01]  /*1d00*/  MUFU.SIN R143, R8 ;  /* 0x00000008008f7308 */ /* 0x000fe20000000400 */
[----:B---3--:R-:W-:-:S04]  /*1d10*/  LOP3.LUT R3, R108, 0x3e0, RZ, 0xc0, !PT ;  /* 0x000003e06c037812 */ /* 0x008fc800078ec0ff */
[----:B------:R-:W-:-:S03]  /*1d20*/  IADD3 R3, PT, PT, R3, R104, RZ ;  /* 0x0000006803037210 */ /* 0x000fc60007ffe0ff */
[----:B------:R0:W-:Y:S01]  /*1d30*/  MUFU.COS R145, R8 ;  /* 0x0000000800917308 */ /* 0x0001e20000000000 */
[----:B------:R-:W-:-:S07]  /*1d40*/  LEA R3, R3, R102, 0x5 ;  /* 0x0000006603037211 */ /* 0x000fce00078e28ff */
[----:B------:R-:W-:Y:S01]  /*1d50*/  MUFU.SIN R147, R9 ;  /* 0x0000000900937308 */ /* 0x000fe20000000400 */
[----:B0-----:R-:W-:-:S07]  /*1d60*/  FMUL.FTZ R8, R35, R2 ;  /* 0x0000000223087220 */ /* 0x001fce0000410000 */
[----:B------:R0:W-:Y:S08]  /*1d70*/  MUFU.COS R149, R9 ;  /* 0x0000000900957308 */ /* 0x0001f00000000000 */
[----:B------:R3:W-:Y:S01]  /*1d80*/  MUFU.EX2 R140, R4 ;  /* 0x00000004008c7308 */ /* 0x0007e20000000800 */
[-C--:B0-----:R-:W-:Y:S01]  /*1d90*/  FMUL.FTZ R9, R27, R2.reuse ;  /* 0x000000021b097220 */ /* 0x081fe20000410000 */
[----:B---3--:R-:W-:-:S06]  /*1da0*/  FMUL.FTZ R4, R33, R2 ;  /* 0x0000000221047220 */ /* 0x008fcc0000410000 */
[----:B------:R-:W-:Y:S08]  /*1db0*/  MUFU.SIN R151, R10 ;  /* 0x0000000a00977308 */ /* 0x000ff00000000400 */
[----:B------:R0:W-:Y:S08]  /*1dc0*/  MUFU.COS R153, R10 ;  /* 0x0000000a00997308 */ /* 0x0001f00000000000 */
[----:B------:R3:W4:Y:S01]  /*1dd0*/  MUFU.EX2 R136, R8 ;  /* 0x0000000800887308 */ /* 0x0007220000000800 */
[----:B0-----:R-:W-:-:S07]  /*1de0*/  FMUL.FTZ R10, R34, R2 ;  /* 0x00000002220a7220 */ /* 0x001fce0000410000 */
[----:B------:R0:W1:Y:S01]  /*1df0*/  MUFU.EX2 R134, R9 ;  /* 0x0000000900867308 */ /* 0x0000620000000800 */
[----:B---3--:R-:W-:-:S07]  /*1e00*/  FMUL.FTZ R8, R32, R2 ;  /* 0x0000000220087220 */ /* 0x008fce0000410000 */
[----:B------:R3:W-:Y:S01]  /*1e10*/  MUFU.EX2 R126, R11 ;  /* 0x0000000b007e7308 */ /* 0x0007e20000000800 */
[----:B0-----:R-:W-:-:S07]  /*1e20*/  FMUL.FTZ R9, R24, R2 ;  /* 0x0000000218097220 */ /* 0x001fce0000410000 */
[----:B------:R0:W-:Y:S01]  /*1e30*/  MUFU.EX2 R128, R4 ;  /* 0x0000000400807308 */ /* 0x0001e20000000800 */
[----:B---3--:R-:W-:Y:S02]  /*1e40*/  MOV R11, UR18 ;  /* 0x00000012000b7c02 */ /* 0x008fe40008000f00 */
[----:B0-----:R-:W-:-:S05]  /*1e50*/  IADD3 R4, PT, PT, R108, 0x200, RZ ;  /* 0x000002006c047810 */ /* 0x001fca0007ffe0ff */
[----:B------:R-:W-:Y:S01]  /*1e60*/  MUFU.SIN R121, R6 ;  /* 0x0000000600797308 */ /* 0x000fe20000000400 */
[----:B------:R-:W-:-:S07]  /*1e70*/  SEL R156, R11, R4, !P0 ;  /* 0x000000040b9c7207 */ /* 0x000fce0004000000 */
[----:B------:R0:W-:Y:S08]  /*1e80*/  MUFU.COS R123, R6 ;  /* 0x00000006007b7308 */ /* 0x0001f00000000000 */
[----:B------:R-:W3:Y:S01]  /*1e90*/  MUFU.EX2 R132, R10 ;  /* 0x0000000a00847308 */ /* 0x000ee20000000800 */
[----:B0-----:R-:W-:-:S07]  /*1ea0*/  FMUL.FTZ R6, R28, R2 ;  /* 0x000000021c067220 */ /* 0x001fce0000410000 */
[----:B------:R-:W-:Y:S08]  /*1eb0*/  MUFU.EX2 R124, R8 ;  /* 0x00000008007c7308 */ /* 0x000ff00000000800 */
[----:B------:R0:W-:Y:S02]  /*1ec0*/  MUFU.EX2 R122, R9 ;  /* 0x00000009007a7308 */ /* 0x0001e40000000800 */
[----:B0-----:R-:W0:Y:S06]  /*1ed0*/  LDS.128 R8, [R3] ;  /* 0x0000000003087984 */ /* 0x001e2c0000000c00 */
[----:B------:R-:W5:Y:S01]  /*1ee0*/  MUFU.EX2 R6, R6 ;  /* 0x0000000600067308 */ /* 0x000f620000000800 */
[-C--:B------:R-:W-:Y:S01]  /*1ef0*/  FMUL.FTZ R14, R23, R2.reuse ;  /* 0x00000002170e7220 */ /* 0x080fe20000410000 */
[C---:B--2---:R-:W-:Y:S01]  /*1f00*/  FMUL.FTZ R144, R142.reuse, R7 ;  /* 0x000000078e907220 */ /* 0x044fe20000410000 */
[----:B------:R-:W-:Y:S01]  /*1f10*/  FMUL.FTZ R142, R142, R5 ;  /* 0x000000058e8e7220 */ /* 0x000fe20000410000 */
[-C--:B------:R-:W-:Y:S01]  /*1f20*/  FMUL.FTZ R12, R31, R2.reuse ;  /* 0x000000021f0c7220 */ /* 0x080fe20000410000 */
[-C--:B------:R-:W-:Y:S01]  /*1f30*/  FMUL.FTZ R4, R30, R2.reuse ;  /* 0x000000021e047220 */ /* 0x080fe20000410000 */
[----:B------:R-:W-:-:S02]  /*1f40*/  FMUL.FTZ R5, R22, R2 ;  /* 0x0000000216057220 */ /* 0x000fc40000410000 */
[----:B------:R-:W2:Y:S01]  /*1f50*/  MUFU.EX2 R118, R14 ;  /* 0x0000000e00767308 */ /* 0x000ea20000000800 */
[----:B----4-:R-:W-:Y:S01]  /*1f60*/  FMUL.FTZ R137, R136, R137 ;  /* 0x0000008988897220 */ /* 0x010fe20000410000 */
[----:B-1----:R-:W-:Y:S01]  /*1f70*/  FMUL.FTZ R135, R134, R135 ;  /* 0x0000008786877220 */ /* 0x002fe20000410000 */
[----:B---3--:R-:W-:Y:S01]  /*1f80*/  FMUL.FTZ R133, R132, R133 ;  /* 0x0000008584857220 */ /* 0x008fe20000410000 */
[----:B------:R-:W-:Y:S01]  /*1f90*/  FMUL.FTZ R136, R136, R15 ;  /* 0x0000000f88887220 */ /* 0x000fe20000410000 */
[----:B------:R-:W-:Y:S01]  /*1fa0*/  FMUL.FTZ R134, R134, R17 ;  /* 0x0000001186867220 */ /* 0x000fe20000410000 */
[----:B------:R-:W-:Y:S02]  /*1fb0*/  FMUL.FTZ R132, R132, R19 ;  /* 0x0000001384847220 */ /* 0x000fe40000410000 */
[----:B------:R1:W-:Y:S01]  /*1fc0*/  MUFU.EX2 R120, R12 ;  /* 0x0000000c00787308 */ /* 0x0003e20000000800 */
[C---:B-----5:R-:W-:Y:S01]  /*1fd0*/  FMUL.FTZ R139, R6.reuse, R139 ;  /* 0x0000008b068b7220 */ /* 0x060fe20000410000 */
[----:B------:R-:W-:Y:S01]  /*1fe0*/  FMUL.FTZ R138, R6, R13 ;  /* 0x0000000d068a7220 */ /* 0x000fe20000410000 */
[----:B------:R-:W-:Y:S05]  /*1ff0*/  LDS.128 R16, [R3+0x20] ;  /* 0x0000200003107984 */ /* 0x000fea0000000c00 */
[----:B------:R-:W-:Y:S01]  /*2000*/  MUFU.EX2 R116, R4 ;  /* 0x0000000400747308 */ /* 0x000fe20000000800 */
[----:B-1----:R-:W1:Y:S01]  /*2010*/  LDS.128 R12, [R3+0x10] ;  /* 0x00001000030c7984 */ /* 0x002e620000000c00 */
[----:B------:R-:W3:Y:S06]  /*2020*/  S2UR UR19, SR_CgaCtaId ;  /* 0x00000000001379c3 */ /* 0x000eec0000008800 */
[----:B------:R4:W-:Y:S01]  /*2030*/  MUFU.EX2 R114, R5 ;  /* 0x0000000500727308 */ /* 0x0009e20000000800 */
[C---:B------:R-:W-:Y:S01]  /*2040*/  FMUL.FTZ R125, R124.reuse, R125 ;  /* 0x0000007d7c7d7220 */ /* 0x040fe20000410000 */
[----:B----4-:R4:W5:Y:S01]  /*2050*/  LDS.128 R4, [R3+0x30] ;  /* 0x0000300003047984 */ /* 0x0109620000000c00 */
[C---:B------:R-:W-:Y:S01]  /*2060*/  FMUL.FTZ R110, R37.reuse, UR22 ;  /* 0x00000016256e7c20 */ /* 0x040fe20008410000 */
[----:B------:R-:W-:Y:S01]  /*2070*/  FMUL.FTZ R124, R124, R119 ;  /* 0x000000777c7c7220 */ /* 0x000fe20000410000 */
[C---:B--2---:R-:W-:Y:S01]  /*2080*/  FMUL.FTZ R119, R118.reuse, R149 ;  /* 0x0000009576777220 */ /* 0x044fe20000410000 */
[----:B------:R-:W-:Y:S01]  /*2090*/  FMUL.FTZ R118, R118, R147 ;  /* 0x0000009376767220 */ /* 0x000fe20000410000 */
[----:B------:R-:W-:Y:S01]  /*20a0*/  FMUL.RZ R147, R110, 0.15915493667125701904 ;  /* 0x3e22f9836e937820 */ /* 0x000fe2000040c000 */
[----:B------:R-:W-:Y:S01]  /*20b0*/  FMUL.FTZ R2, R37, R2 ;  /* 0x0000000225027220 */ /* 0x000fe20000410000 */
[----:B0-----:R-:W-:-:S02]  /*20c0*/  PRMT R158, R8, 0x7632, R158 ;  /* 0x00007632089e7816 */ /* 0x001fc4000000009e */
[----:B------:R-:W-:Y:S01]  /*20d0*/  MUFU.COS R154, R147 ;  /* 0x00000093009a7308 */ /* 0x000fe20000000000 */
[----:B------:R-:W-:-:S07]  /*20e0*/  SHF.L.U32 R110, R8, 0x10, RZ ;  /* 0x00000010086e7819 */ /* 0x000fce00000006ff */
[----:B----4-:R-:W0:Y:S01]  /*20f0*/  MUFU.EX2 R3, R2 ;  /* 0x0000000200037308 */ /* 0x010e220000000800 */
[----:B------:R-:W-:-:S07]  /*2100*/  FMUL.FTZ R141, R140, R141 ;  /* 0x0000008d8c8d7220 */ /* 0x000fce0000410000 */
[----:B------:R-:W2:Y:S01]  /*2110*/  MUFU.SIN R8, R147 ;  /* 0x0000009300087308 */ /* 0x000ea20000000400 */
[----:B------:R-:W-:Y:S01]  /*2120*/  FMUL.FTZ R140, R140, R111 ;  /* 0x0000006f8c8c7220 */ /* 0x000fe20000410000 */
[----:B------:R-:W-:-:S06]  /*2130*/  UMOV UR18, 0x400 ;  /* 0x0000040000127882 */ /* 0x000fcc0000000000 */
[----:B------:R-:W4:Y:S01]  /*2140*/  MUFU.COS R155, R112 ;  /* 0x00000070009b7308 */ /* 0x000f220000000000 */
[----:B---3--:R-:W-:Y:S01]  /*2150*/  ULEA UR19, UR19, UR18, 0x18 ;  /* 0x0000001213137291 */ /* 0x008fe2000f8ec0ff */
[----:B------:R-:W-:-:S06]  /*2160*/  ISETP.NE.AND P2, PT, R108, 0x3f, PT ;  /* 0x0000003f6c00780c */ /* 0x000fcc0003f45270 */
[----:B------:R-:W3:Y:S01]  /*2170*/  MUFU.SIN R111, R112 ;  /* 0x00000070006f7308 */ /* 0x000ee20000000400 */
[C---:B0-----:R-:W-:Y:S01]  /*2180*/  FMUL.FTZ R2, R3.reuse, R154 ;  /* 0x0000009a03027220 */ /* 0x041fe20000410000 */
[----:B--2---:R-:W-:Y:S01]  /*2190*/  FMUL.FTZ R3, R3, R8 ;  /* 0x0000000803037220 */ /* 0x004fe20000410000 */
[----:B------:R-:W-:Y:S01]  /*21a0*/  LEA R8, R156, UR19, 0x3 ;  /* 0x000000139c087c11 */ /* 0x000fe2000f8e18ff */
[----:B------:R-:W-:Y:S01]  /*21b0*/  FMUL.FTZ R127, R126, R127 ;  /* 0x0000007f7e7f7220 */ /* 0x000fe20000410000 */
[----:B------:R-:W-:Y:S01]  /*21c0*/  FMUL.FTZ R129, R128, R129 ;  /* 0x0000008180817220 */ /* 0x000fe20000410000 */
[----:B------:R-:W-:Y:S01]  /*21d0*/  FMUL.FTZ R126, R126, R117 ;  /* 0x000000757e7e7220 */ /* 0x000fe20000410000 */
[----:B------:R-:W-:Y:S01]  /*21e0*/  FMUL.FTZ R128, R128, R115 ;  /* 0x0000007380807220 */ /* 0x000fe20000410000 */
[C---:B------:R-:W-:Y:S01]  /*21f0*/  FMUL.FTZ R117, R116.reuse, R153 ;  /* 0x0000009974757220 */ /* 0x040fe20000410000 */
[----:B------:R-:W-:Y:S01]  /*2200*/  FMUL.FTZ R116, R116, R151 ;  /* 0x0000009774747220 */ /* 0x000fe20000410000 */
[----:B----4-:R-:W-:Y:S01]  /*2210*/  FMUL.FTZ R115, R114, R155 ;  /* 0x0000009b72737220 */ /* 0x010fe20000410000 */
[----:B------:R-:W-:Y:S01]  /*2220*/  FMUL.FTZ R123, R122, R123 ;  /* 0x0000007b7a7b7220 */ /* 0x000fe20000410000 */
[----:B------:R-:W-:Y:S01]  /*2230*/  PRMT R160, R9, 0x7632, R160 ;  /* 0x0000763209a07816 */ /* 0x000fe200000000a0 */
[----:B------:R0:W-:Y:S01]  /*2240*/  STS.64 [R8+0x39e0], R2 ;  /* 0x0039e00208007388 */ /* 0x0001e20000000a00 */
[----:B------:R-:W-:Y:S01]  /*2250*/  PRMT R151, R10, 0x7632, R151 ;  /* 0x000076320a977816 */ /* 0x000fe20000000097 */
[----:B------:R-:W-:Y:S01]  /*2260*/  FMUL.FTZ R122, R122, R121 ;  /* 0x000000797a7a7220 */ /* 0x000fe20000410000 */
[----:B------:R-:W-:Y:S01]  /*2270*/  PRMT R153, R11, 0x7632, R153 ;  /* 0x000076320b997816 */ /* 0x000fe20000000099 */
[----:B------:R-:W-:Y:S01]  /*2280*/  BSSY.RECONVERGENT B0, `(.L_x_10742) ;  /* 0x000005e000007945 */ /* 0x000fe20003800200 */
[----:B-1----:R-:W-:-:S02]  /*2290*/  PRMT R162, R12, 0x7632, R162 ;  /* 0x000076320ca27816 */ /* 0x002fc400000000a2 */
[----:B------:R-:W-:Y:S02]  /*22a0*/  PRMT R164, R13, 0x7632, R164 ;  /* 0x000076320da47816 */ /* 0x000fe400000000a4 */
[----:B------:R-:W-:Y:S02]  /*22b0*/  PRMT R155, R14, 0x7632, R155 ;  /* 0x000076320e9b7816 */ /* 0x000fe4000000009b */
[----:B------:R-:W-:Y:S02]  /*22c0*/  PRMT R157, R15, 0x7632, R157 ;  /* 0x000076320f9d7816 */ /* 0x000fe4000000009d */
[----:B------:R-:W-:Y:S02]  /*22d0*/  PRMT R166, R16, 0x7632, R166 ;  /* 0x0000763210a67816 */ /* 0x000fe400000000a6 */
[----:B------:R-:W-:Y:S02]  /*22e0*/  PRMT R168, R17, 0x7632, R168 ;  /* 0x0000763211a87816 */ /* 0x000fe400000000a8 */
[----:B------:R-:W-:-:S02]  /*22f0*/  PRMT R159, R18, 0x7632, R159 ;  /* 0x00007632129f7816 */ /* 0x000fc4000000009f */
[----:B------:R-:W-:Y:S02]  /*2300*/  PRMT R163, R19, 0x7632, R163 ;  /* 0x0000763213a37816 */ /* 0x000fe400000000a3 */
[----:B-----5:R-:W-:Y:S02]  /*2310*/  PRMT R170, R4, 0x7632, R170 ;  /* 0x0000763204aa7816 */ /* 0x020fe400000000aa */
[----:B------:R-:W-:Y:S02]  /*2320*/  PRMT R202, R5, 0x7632, R202 ;  /* 0x0000763205ca7816 */ /* 0x000fe400000000ca */
[----:B------:R-:W-:Y:S02]  /*2330*/  PRMT R203, R6, 0x7632, R203 ;  /* 0x0000763206cb7816 */ /* 0x000fe400000000cb */
[----:B------:R-:W-:Y:S01]  /*2340*/  PRMT R201, R7, 0x7632, R201 ;  /* 0x0000763207c97816 */ /* 0x000fe200000000c9 */
        /* <DEDUP_REMOVED lines=79> */
.L_x_10743:
[----:B------:R-:W-:-:S06]  /*2840*/  LEA R20, R108, UR19, 0x3 ;  /* 0x000000136c147c11 */ /* 0x000fcc000f8e18ff */
[----:B------:R-:W0:Y:S02]  /*2850*/  LDS.64 R20, [R20+0x49e8] ;  /* 0x0049e80014147984 */ /* 0x000e240000000a00 */
.L_x_10744:
[----:B------:R-:W-:Y:S05]  /*2860*/  BSYNC.RECONVERGENT B0 ;  /* 0x0000000000007941 */ /* 0x000fea0003800200 */
.L_x_10742:
        /* <DEDUP_REMOVED lines=11> */
[----:B------:R-:W-:-:S03]  /*2920*/  FMUL.FTZ R10, R142, R11 ;  /* 0x0000000b8e0a7220 */ /* 0x000fc60000410000 */
[C---:B------:R-:W-:Y:S01]  /*2930*/  FFMA.FTZ R15, R144.reuse, R11, -R15 ;  /* 0x0000000b900f7223 */ /* 0x040fe2000001080f */
[----:B------:R-:W-:Y:S01]  /*2940*/  FFMA.FTZ R13, R144, R13, R10 ;  /* 0x0000000d900d7223 */ /* 0x000fe2000001000a */
[C---:B------:R-:W-:Y:S01]  /*2950*/  FMUL.FTZ R11, R29.reuse, R160 ;  /* 0x000000a01d0b7220 */ /* 0x040fe20000410000 */
[----:B------:R-:W-:Y:S01]  /*2960*/  FMUL.FTZ R10, R29, R112 ;  /* 0x000000701d0a7220 */ /* 0x000fe20000410000 */
[----:B--2---:R-:W-:Y:S02]  /*2970*/  @P1 IMAD R8, R5, R8, UR8 ;  /* 0x0000000805081e24 */ /* 0x004fe4000f8e0208 */
[----:B------:R-:W-:Y:S02]  /*2980*/  HFMA2 R5, -RZ, RZ, 0, 0 ;  /* 0x00000000ff057431 */ /* 0x000fe400000001ff */
[----:B------:R-:W-:Y:S01]  /*2990*/  FFMA.FTZ R11, R90, R11, R13 ;  /* 0x0000000b5a0b7223 */ /* 0x000fe2000001000d */
[----:B------:R-:W-:-:S04]  /*29a0*/  @P1 IMAD.WIDE R8, R8, R9, UR4 ;  /* 0x0000000408081e25 */ /* 0x000fc8000f8e0209 */
[----:B------:R-:W-:Y:S01]  /*29b0*/  FFMA.FTZ R10, R90, R10, R15 ;  /* 0x0000000a5a0a7223 */ /* 0x000fe2000001000f */
[----:B------:R2:W5:Y:S03]  /*29c0*/  @P1 LDG.E.128 R4, desc[UR20][R8.64] ;  /* 0x0000001408041981 */ /* 0x000566000c1e1d00 */
[----:B------:R-:W-:Y:S01]  /*29d0*/  FMUL.FTZ R12, R140, R10 ;  /* 0x0000000a8c0c7220 */ /* 0x000fe20000410000 */
[----:B------:R-:W-:Y:S01]  /*29e0*/  FMUL.FTZ R228, R28, R153 ;  /* 0x000000991ce47220 */ /* 0x000fe20000410000 */
[C---:B------:R-:W-:Y:S01]  /*29f0*/  FMUL.FTZ R219, R35.reuse, R146 ;  /* 0x0000009223db7220 */ /* 0x040fe20000410000 */
[----:B------:R-:W-:Y:S01]  /*2a00*/  FMUL.FTZ R221, R35, R162 ;  /* 0x000000a223dd7220 */ /* 0x000fe20000410000 */
[----:B------:R-:W-:Y:S01]  /*2a10*/  FFMA.FTZ R12, R141, R11, R12 ;  /* 0x0000000b8d0c7223 */ /* 0x000fe2000001000c */
[C---:B------:R-:W-:Y:S01]  /*2a20*/  FMUL.FTZ R215, R27.reuse, R164 ;  /* 0x000000a41bd77220 */ /* 0x040fe20000410000 */
[----:B------:R-:W-:Y:S01]  /*2a30*/  FMUL.FTZ R217, R27, R148 ;  /* 0x000000941bd97220 */ /* 0x000fe20000410000 */
[C---:B------:R-:W-:Y:S01]  /*2a40*/  FMUL.FTZ R234, R34.reuse, R143 ;  /* 0x0000008f22ea7220 */ /* 0x040fe20000410000 */
[----:B------:R-:W-:Y:S01]  /*2a50*/  FMUL.FTZ R210, R34, R155 ;  /* 0x0000009b22d27220 */ /* 0x000fe20000410000 */
        /* <DEDUP_REMOVED lines=35> */
[----:B------:R-:W-:Y:S01]  /*2c90*/  ISETP.GT.U32.AND P2, PT, R108, 0x1f, PT ;  /* 0x0000001f6c00780c */ /* 0x000fe20003f44070 */
[----:B------:R-:W-:Y:S01]  /*2ca0*/  FMUL.FTZ R12, R134, R8 ;  /* 0x00000008860c7220 */ /* 0x000fe20000410000 */
[----:B------:R-:W-:Y:S01]  /*2cb0*/  FMUL.FTZ R18, R22, R201 ;  /* 0x000000c916127220 */ /* 0x000fe20000410000 */
[----:B------:R-:W-:-:S02]  /*2cc0*/  FMUL.FTZ R10, R134, R11 ;  /* 0x0000000b860a7220 */ /* 0x000fc40000410000 */
[C---:B------:R-:W-:Y:S02]  /*2cd0*/  FFMA.FTZ R11, R135.reuse, R11, R12 ;  /* 0x0000000b870b7223 */ /* 0x040fe4000001000c */
[----:B------:R-:W-:Y:S02]  /*2ce0*/  FFMA.FTZ R10, R135, R8, -R10 ;  /* 0x00000008870a7223 */ /* 0x000fe4000001080a */
[C---:B------:R-:W-:Y:S02]  /*2cf0*/  FFMA.FTZ R11, R80.reuse, R215, R11 ;  /* 0x000000d7500b7223 */ /* 0x040fe4000001000b */
[----:B------:R-:W-:Y:S02]  /*2d00*/  FFMA.FTZ R10, R80, R217, R10 ;  /* 0x000000d9500a7223 */ /* 0x000fe4000001000a */
[C---:B------:R-:W-:Y:S02]  /*2d10*/  FMUL.FTZ R8, R132.reuse, R11 ;  /* 0x0000000b84087220 */ /* 0x040fe40000410000 */
[----:B------:R-:W-:-:S02]  /*2d20*/  FMUL.FTZ R12, R132, R10 ;  /* 0x0000000a840c7220 */ /* 0x000fc40000410000 */
[C---:B------:R-:W-:Y:S02]  /*2d30*/  FFMA.FTZ R9, R133.reuse, R10, -R8 ;  /* 0x0000000a85097223 */ /* 0x040fe40000010808 */
[----:B------:R-:W-:Y:S02]  /*2d40*/  FFMA.FTZ R12, R133, R11, R12 ;  /* 0x0000000b850c7223 */ /* 0x000fe4000001000c */
[C---:B------:R-:W-:Y:S02]  /*2d50*/  FFMA.FTZ R9, R99.reuse, R234, R9 ;  /* 0x000000ea63097223 */ /* 0x040fe40000010009 */
[----:B------:R-:W-:Y:S02]  /*2d60*/  FFMA.FTZ R12, R99, R210, R12 ;  /* 0x000000d2630c7223 */ /* 0x000fe4000001000c */
[C---:B------:R-:W-:Y:S02]  /*2d70*/  FMUL.FTZ R11, R130.reuse, R9 ;  /* 0x00000009820b7220 */ /* 0x040fe40000410000 */
[----:B------:R-:W-:-:S02]  /*2d80*/  FMUL.FTZ R8, R130, R12 ;  /* 0x0000000c82087220 */ /* 0x000fc40000410000 */
[C---:B------:R-:W-:Y:S02]  /*2d90*/  FFMA.FTZ R12, R131.reuse, R12, R11 ;  /* 0x0000000c830c7223 */ /* 0x040fe4000001000b */
[----:B------:R-:W-:Y:S02]  /*2da0*/  FFMA.FTZ R9, R131, R9, -R8 ;  /* 0x0000000983097223 */ /* 0x000fe40000010808 */
[C---:B------:R-:W-:Y:S02]  /*2db0*/  FFMA.FTZ R12, R75.reuse, R212, R12 ;  /* 0x000000d44b0c7223 */ /* 0x040fe4000001000c */
[----:B------:R-:W-:Y:S02]  /*2dc0*/  FFMA.FTZ R9, R75, R214, R9 ;  /* 0x000000d64b097223 */ /* 0x000fe40000010009 */
[C---:B------:R-:W-:Y:S02]  /*2dd0*/  FMUL.FTZ R8, R128.reuse, R12 ;  /* 0x0000000c80087220 */ /* 0x040fe40000410000 */
[----:B------:R-:W-:-:S02]  /*2de0*/  FMUL.FTZ R11, R128, R9 ;  /* 0x00000009800b7220 */ /* 0x000fc40000410000 */
[----:B------:R-:W-:Y:S01]  /*2df0*/  FFMA.FTZ R10, R129, R9, -R8 ;  /* 0x00000009810a7223 */ /* 0x000fe20000010808 */
[-C--:B------:R-:W-:Y:S01]  /*2e00*/  FMUL.FTZ R9, R3, R142.reuse ;  /* 0x0000008e03097220 */ /* 0x080fe20000410000 */
[C---:B------:R-:W-:Y:S01]  /*2e10*/  FMUL.FTZ R8, R2.reuse, R142 ;  /* 0x0000008e02087220 */ /* 0x040fe20000410000 */
[----:B------:R-:W-:Y:S02]  /*2e20*/  FFMA.FTZ R11, R129, R12, R11 ;  /* 0x0000000c810b7223 */ /* 0x000fe4000001000b */
[-C--:B------:R-:W-:Y:S01]  /*2e30*/  FFMA.FTZ R9, R2, R144.reuse, -R9 ;  /* 0x0000009002097223 */ /* 0x080fe20000010809 */
[----:B------:R-:W-:Y:S01]  /*2e40*/  FFMA.FTZ R8, R3, R144, R8 ;  /* 0x0000009003087223 */ /* 0x000fe20000010008 */
[C---:B------:R-:W-:Y:S01]  /*2e50*/  FFMA.FTZ R13, R96.reuse, R207, R11 ;  /* 0x000000cf600d7223 */ /* 0x040fe2000001000b */
        /* <DEDUP_REMOVED lines=57> */
[CC--:B------:R-:W-:Y:S01]  /*31f0*/  FMUL.FTZ R8, R126.reuse, R10.reuse ;  /* 0x0000000a7e087220 */ /* 0x0c0fe20000410000 */
        /* <DEDUP_REMOVED lines=25> */
[----:B------:R-:W-:-:S02]  /*3390*/  FMUL.FTZ R16, R22, R185 ;  /* 0x000000b916107220 */ /* 0x000fc40000410000 */
        /* <DEDUP_REMOVED lines=10> */
[----:B------:R-:W-:Y:S02]  /*3440*/  FFMA.FTZ R11, R71, R18, R14 ;  /* 0x00000012470b7223 */ /* 0x000fe4000001000e */
[C---:B------:R-:W-:Y:S01]  /*3450*/  FMUL.FTZ R10, R114.reuse, R9 ;  /* 0x00000009720a7220 */ /* 0x040fe20000410000 */
[----:B------:R-:W-:-:S03]  /*3460*/  FMUL.FTZ R12, R114, R8 ;  /* 0x00000008720c7220 */ /* 0x000fc60000410000 */
[C---:B------:R-:W-:Y:S01]  /*3470*/  FFMA.FTZ R8, R115.reuse, R8, -R10 ;  /* 0x0000000873087223 */ /* 0x040fe2000001080a */
[----:B------:R-:W-:Y:S01]  /*3480*/  FFMA.FTZ R9, R115, R9, R12 ;  /* 0x0000000973097223 */ /* 0x000fe2000001000c */
[----:B------:R-:W-:-:S05]  /*3490*/  FFMA.FTZ R10, R71, R16, R15 ;  /* 0x00000010470a7223 */ /* 0x000fca000001000f */
        /* <DEDUP_REMOVED lines=35> */
[-C--:B----4-:R-:W-:Y:S01]  /*36d0*/  FMUL.FTZ R14, R225, R230.reuse ;  /* 0x000000e6e10e7220 */ /* 0x090fe20000410000 */
        /* <DEDUP_REMOVED lines=49> */
.L_x_10868:
        /* <DEDUP_REMOVED lines=13> */
.L_x_10871:
[----:B------:R-:W-:-:S03]  /*3ac0*/  UMOV UR18, 0xffffffff ;  /* 0xffffffff00127882 */ /* 0x000fc60000000000 */
[----:B------:R-:W-:Y:S05]  /*3ad0*/  BRA.DIV UR18, `(.L_x_10748) ;  /* 0x0000006e12f47947 */ /* 0x000fea000b800000 */
.L_x_10874:
[----:B------:R-:W-:-:S03]  /*3ae0*/  UMOV UR18, 0xffffffff ;  /* 0xffffffff00127882 */ /* 0x000fc60000000000 */
[----:B------:R-:W-:Y:S05]  /*3af0*/  BRA.DIV UR18, `(.L_x_10749) ;  /* 0x0000007212147947 */ /* 0x000fea000b800000 */
.L_x_10877:
[----:B------:R-:W-:-:S03]  /*3b00*/  UMOV UR18, 0xffffffff ;  /* 0xffffffff00127882 */ /* 0x000fc60000000000 */
[----:B------:R-:W-:Y:S05]  /*3b10*/  BRA.DIV UR18, `(.L_x_10750) ;  /* 0x0000007212347947 */ /* 0x000fea000b800000 */
.L_x_10880:
        /* <DEDUP_REMOVED lines=10> */
.L_x_10890:
        /* <DEDUP_REMOVED lines=23> */
.L_x_10745:
[----:B------:R-:W-:Y:S05]  /*3d30*/  WARPSYNC.ALL ;  /* 0x0000000000007948 */ /* 0x000fea0003800000 */
[----:B------:R-:W-:Y:S01]  /*3d40*/  FMUL.FTZ R229, R29, R160 ;  /* 0x000000a01de57220 */ /* 0x000fe20000410000 */
[C---:B------:R-:W-:Y:S01]  /*3d50*/  FMUL.FTZ R227, R37.reuse, R110 ;  /* 0x0000006e25e37220 */ /* 0x040fe20000410000 */
[----:B--2--5:R-:W-:Y:S01]  /*3d60*/  FMUL.FTZ R7, R37, R158 ;  /* 0x0000009e25077220 */ /* 0x024fe20000410000 */
[----:B------:R-:W-:Y:S01]  /*3d70*/  FMUL.FTZ R231, R29, R112 ;  /* 0x000000701de77220 */ /* 0x000fe20000410000 */
[C---:B------:R-:W-:Y:S01]  /*3d80*/  FMUL.FTZ R224, R36.reuse, R111 ;  /* 0x0000006f24e07220 */ /* 0x040fe20000410000 */
[----:B------:R-:W-:Y:S01]  /*3d90*/  FMUL.FTZ R226, R36, R151 ;  /* 0x0000009724e27220 */ /* 0x000fe20000410000 */
[----:B------:R-:W-:Y:S01]  /*3da0*/  FMUL.FTZ R230, R28, R113 ;  /* 0x000000711ce67220 */ /* 0x000fe20000410000 */
[CC--:B01----:R-:W-:Y:S01]  /*3db0*/  FMUL.FTZ R5, R115.reuse, R21.reuse ;  /* 0x0000001573057220 */ /* 0x0c3fe20000410000 */
[C---:B------:R-:W-:Y:S01]  /*3dc0*/  FMUL.FTZ R11, R114.reuse, R200 ;  /* 0x000000c8720b7220 */ /* 0x040fe20000410000 */
[----:B------:R-:W-:Y:S01]  /*3dd0*/  BAR.SYNC.DEFER_BLOCKING 0x0 ;  /* 0x0000000000007b1d */ /* 0x000fe20000010000 */
        /* <DEDUP_REMOVED lines=13> */
[-C--:B------:R-:W-:Y:S01]  /*3eb0*/  FMUL.FTZ R10, R116, R6.reuse ;  /* 0x00000006740a7220 */ /* 0x080fe20000410000 */
[C---:B------:R-:W-:Y:S01]  /*3ec0*/  FMUL.FTZ R5, R118.reuse, R9 ;  /* 0x0000000976057220 */ /* 0x040fe20000410000 */
[C---:B------:R-:W-:Y:S01]  /*3ed0*/  FFMA.FTZ R4, R117.reuse, R6, R4 ;  /* 0x0000000675047223 */ /* 0x040fe20000010004 */
[-C--:B------:R-:W-:Y:S01]  /*3ee0*/  FMUL.FTZ R12, R118, R8.reuse ;  /* 0x00000008760c7220 */ /* 0x080fe20000410000 */
[----:B------:R-:W-:Y:S01]  /*3ef0*/  FFMA.FTZ R11, R117, R11, -R10 ;  /* 0x0000000b750b7223 */ /* 0x000fe2000001080a */
[----:B------:R-:W-:Y:S01]  /*3f00*/  FFMA.FTZ R8, R119, R8, -R5 ;  /* 0x0000000877087223 */ /* 0x000fe20000010805 */
[----:B------:R-:W-:Y:S01]  /*3f10*/  FADD.FTZ R6, R169, R4 ;  /* 0x00000004a9067221 */ /* 0x000fe20000010000 */
[----:B------:R-:W-:Y:S01]  /*3f20*/  FFMA.FTZ R12, R119, R9, R12 ;  /* 0x00000009770c7223 */ /* 0x000fe2000001000c */
[----:B------:R-:W-:Y:S01]  /*3f30*/  FADD.FTZ R11, R186, R11 ;  /* 0x0000000bba0b7221 */ /* 0x000fe20000010000 */
[----:B------:R-:W-:Y:S01]  /*3f40*/  FMUL.FTZ R14, R120, R8 ;  /* 0x00000008780e7220 */ /* 0x000fe20000410000 */
[----:B------:R-:W0:Y:S01]  /*3f50*/  LDS.64 R4, [R105+0x31d8] ;  /* 0x0031d80069047984 */ /* 0x000e220000000a00 */
        /* <DEDUP_REMOVED lines=36> */
[C---:B------:R-:W-:Y:S01]  /*41a0*/  FMUL.FTZ R10, R124.reuse, R8 ;  /* 0x000000087c0a7220 */ /* 0x040fe20000410000 */
[----:B------:R-:W-:Y:S01]  /*41b0*/  FFMA.FTZ R14, R129, R14, -R9 ;  /* 0x0000000e810e7223 */ /* 0x000fe20000010809 */
[----:B------:R-:W-:Y:S01]  /*41c0*/  UISETP.GE.AND UP0, UPT, UR11, UR43, UPT ;  /* 0x0000002b0b00728c */ /* 0x000fe2000bf06270 */
[-C--:B0-----:R-:W-:Y:S01]  /*41d0*/  FMUL.FTZ R9, R3, R5.reuse ;  /* 0x0000000503097220 */ /* 0x081fe20000410000 */
[-C--:B------:R-:W-:Y:S01]  /*41e0*/  FMUL.FTZ R13, R124, R6.reuse ;  /* 0x000000067c0d7220 */ /* 0x080fe20000410000 */
[----:B------:R-:W-:Y:S01]  /*41f0*/  FFMA.FTZ R11, R125, R6, R10 ;  /* 0x000000067d0b7223 */ /* 0x000fe2000001000a */
[-C--:B------:R-:W-:Y:S01]  /*4200*/  FMUL.FTZ R6, R3, R4.reuse ;  /* 0x0000000403067220 */ /* 0x080fe20000410000 */
[----:B------:R-:W-:Y:S01]  /*4210*/  FFMA.FTZ R9, R2, R4, -R9 ;  /* 0x0000000402097223 */ /* 0x000fe20000010809 */
[----:B------:R-:W-:Y:S01]  /*4220*/  FFMA.FTZ R13, R125, R8, -R13 ;  /* 0x000000087d0d7223 */ /* 0x000fe2000001080d */
[----:B------:R-:W-:Y:S01]  /*4230*/  FMUL.FTZ R4, R130, R14 ;  /* 0x0000000e82047220 */ /* 0x000fe20000410000 */
[----:B------:R-:W-:Y:S01]  /*4240*/  FFMA.FTZ R6, R2, R5, R6 ;  /* 0x0000000502067223 */ /* 0x000fe20000010006 */
[----:B------:R-:W-:Y:S01]  /*4250*/  FFMA.FTZ R227, R100, R227, R9 ;  /* 0x000000e364e37223 */ /* 0x000fe20000010009 */
[----:B------:R-:W-:Y:S01]  /*4260*/  FADD.FTZ R13, R190, R13 ;  /* 0x0000000dbe0d7221 */ /* 0x000fe20000010000 */
[-C--:B------:R-:W-:Y:S01]  /*4270*/  FMUL.FTZ R9, R130, R12.reuse ;  /* 0x0000000c82097220 */ /* 0x080fe20000410000 */
[----:B------:R-:W-:Y:S01]  /*4280*/  FFMA.FTZ R3, R100, R7, R6 ;  /* 0x0000000764037223 */ /* 0x000fe20000010006 */
[----:B------:R-:W-:Y:S01]  /*4290*/  FMUL.FTZ R5, R142, R227 ;  /* 0x000000e38e057220 */ /* 0x000fe20000410000 */
[C---:B------:R-:W-:Y:S01]  /*42a0*/  FFMA.FTZ R12, R131.reuse, R12, R4 ;  /* 0x0000000c830c7223 */ /* 0x040fe20000010004 */
[----:B------:R-:W-:Y:S01]  /*42b0*/  FADD.FTZ R11, R174, R11 ;  /* 0x0000000bae0b7221 */ /* 0x000fe20000010000 */
[-C--:B------:R-:W-:Y:S01]  /*42c0*/  FMUL.FTZ R2, R142, R3.reuse ;  /* 0x000000038e027220 */ /* 0x080fe20000410000 */
[----:B------:R-:W-:Y:S01]  /*42d0*/  FFMA.FTZ R5, R144, R3, R5 ;  /* 0x0000000390057223 */ /* 0x000fe20000010005 */
[----:B------:R-:W-:Y:S01]  /*42e0*/  FMUL.FTZ R4, R126, R13 ;  /* 0x0000000d7e047220 */ /* 0x000fe20000410000 */
[----:B------:R-:W-:Y:S01]  /*42f0*/  FFMA.FTZ R9, R131, R14, -R9 ;  /* 0x0000000e83097223 */ /* 0x000fe20000010809 */
[----:B------:R-:W-:Y:S01]  /*4300*/  FFMA.FTZ R2, R144, R227, -R2 ;  /* 0x000000e390027223 */ /* 0x000fe20000010802 */
[----:B------:R-:W-:Y:S01]  /*4310*/  FFMA.FTZ R229, R90, R229, R5 ;  /* 0x000000e55ae57223 */ /* 0x000fe20000010005 */
[----:B------:R-:W-:Y:S01]  /*4320*/  FFMA.FTZ R6, R127, R11, R4 ;  /* 0x0000000b7f067223 */ /* 0x000fe20000010004 */
[-C--:B------:R-:W-:Y:S01]  /*4330*/  FMUL.FTZ R10, R132, R12.reuse ;  /* 0x0000000c840a7220 */ /* 0x080fe20000410000 */
        /* <DEDUP_REMOVED lines=21> */
[C---:B------:R-:W-:Y:S01]  /*4490*/  FFMA.FTZ R228, R85.reuse, R228, R2 ;  /* 0x000000e455e47223 */ /* 0x040fe20000010002 */
[C---:B------:R-:W-:Y:S01]  /*44a0*/  FMUL.FTZ R4, R128.reuse, R8 ;  /* 0x0000000880047220 */ /* 0x040fe20000410000 */
[----:B------:R-:W-:Y:S01]  /*44b0*/  FMUL.FTZ R11, R128, R6 ;  /* 0x00000006800b7220 */ /* 0x000fe20000410000 */
[----:B------:R-:W-:Y:S01]  /*44c0*/  FFMA.FTZ R230, R85, R230, R5 ;  /* 0x000000e655e67223 */ /* 0x000fe20000010005 */
[C---:B------:R-:W-:Y:S01]  /*44d0*/  FMUL.FTZ R2, R136.reuse, R228 ;  /* 0x000000e488027220 */ /* 0x040fe20000410000 */
[----:B------:R-:W-:Y:S01]  /*44e0*/  FFMA.FTZ R10, R135, R10, -R9 ;  /* 0x0000000a870a7223 */ /* 0x000fe20000010809 */
[----:B------:R-:W-:Y:S01]  /*44f0*/  FFMA.FTZ R9, R129, R6, R4 ;  /* 0x0000000681097223 */ /* 0x000fe20000010004 */
[CC--:B------:R-:W-:Y:S01]  /*4500*/  FMUL.FTZ R7, R136.reuse, R230.reuse ;  /* 0x000000e688077220 */ /* 0x0c0fe20000410000 */
[----:B------:R-:W-:Y:S01]  /*4510*/  FFMA.FTZ R5, R137, R230, -R2 ;  /* 0x000000e689057223 */ /* 0x000fe20000010802 */
[----:B------:R-:W-:Y:S01]  /*4520*/  FFMA.FTZ R11, R129, R8, -R11 ;  /* 0x00000008810b7223 */ /* 0x000fe2000001080b */
[----:B------:R-:W-:Y:S01]  /*4530*/  FMUL.FTZ R13, R136, R10 ;  /* 0x0000000a880d7220 */ /* 0x000fe20000410000 */
[C---:B------:R-:W-:Y:S01]  /*4540*/  FFMA.FTZ R2, R137.reuse, R228, R7 ;  /* 0x000000e489027223 */ /* 0x040fe20000010007 */
        /* <DEDUP_REMOVED lines=9> */
[----:B------:R-:W-:Y:S01]  /*45e0*/  FMUL.FTZ R4, R130, R11 ;  /* 0x0000000b82047220 */ /* 0x000fe20000410000 */
[----:B------:R-:W-:Y:S01]  /*45f0*/  FFMA.FTZ R13, R137, R12, R13 ;  /* 0x0000000c890d7223 */ /* 0x000fe2000001000d */
[----:B------:R-:W-:Y:S01]  /*4600*/  FFMA.FTZ R2, R135, R219, -R2 ;  /* 0x000000db87027223 */ /* 0x000fe20000010802 */
[----:B------:R-:W-:Y:S01]  /*4610*/  FFMA.FTZ R215, R80, R215, R5 ;  /* 0x000000d750d77223 */ /* 0x000fe20000010005 */
        /* <DEDUP_REMOVED lines=15> */
[C---:B------:R-:W-:Y:S01]  /*4710*/  FMUL.FTZ R4, R130.reuse, R2 ;  /* 0x0000000282047220 */ /* 0x040fe20000410000 */
[----:B------:R-:W-:Y:S01]  /*4720*/  FADD.FTZ R6, R177, R6 ;  /* 0x00000006b1067221 */ /* 0x000fe20000010000 */
[----:B------:R-:W-:Y:S01]  /*4730*/  FFMA.FTZ R11, R141, R12, R10 ;  /* 0x0000000c8d0b7223 */ /* 0x000fe2000001000a */
[-C--:B------:R-:W-:Y:S01]  /*4740*/  FMUL.FTZ R5, R130, R210.reuse ;  /* 0x000000d282057220 */ /* 0x080fe20000410000 */
[----:B------:R-:W-:Y:S01]  /*4750*/  FFMA.FTZ R4, R131, R210, R4 ;  /* 0x000000d283047223 */ /* 0x000fe20000010004 */
[----:B------:R-:W-:Y:S01]  /*4760*/  FADD.FTZ R8, R193, R8 ;  /* 0x00000008c1087221 */ /* 0x000fe20000010000 */
        /* <DEDUP_REMOVED lines=8> */
[----:B------:R-:W-:Y:S01]  /*47f0*/  FADD.FTZ R15, R194, R15 ;  /* 0x0000000fc20f7221 */ /* 0x000fe20000010000 */
[-C--:B------:R-:W-:Y:S01]  /*4800*/  FMUL.FTZ R7, R128, R214.reuse ;  /* 0x000000d680077220 */ /* 0x080fe20000410000 */
[C---:B------:R-:W-:Y:S01]  /*4810*/  FFMA.FTZ R5, R129.reuse, R214, -R4 ;  /* 0x000000d681057223 */ /* 0x040fe20000010804 */
[----:B------:R-:W-:Y:S01]  /*4820*/  FADD.FTZ R13, R178, R13 ;  /* 0x0000000db20d7221 */ /* 0x000fe20000010000 */
[----:B------:R-:W-:Y:S01]  /*4830*/  FMUL.FTZ R8, R134, R15 ;  /* 0x0000000f86087220 */ /* 0x000fe20000410000 */
[----:B------:R-:W-:Y:S01]  /*4840*/  FFMA.FTZ R4, R129, R212, R7 ;  /* 0x000000d481047223 */ /* 0x000fe20000010007 */
[----:B------:R-:W-:Y:S01]  /*4850*/  FFMA.FTZ R205, R96, R205, R5 ;  /* 0x000000cd60cd7223 */ /* 0x000fe20000010005 */
[-C--:B------:R-:W-:Y:S01]  /*4860*/  FMUL.FTZ R10, R134, R13.reuse ;  /* 0x0000000d860a7220 */ /* 0x080fe20000410000 */
[C---:B------:R-:W-:Y:S01]  /*4870*/  FFMA.FTZ R8, R135.reuse, R13, R8 ;  /* 0x0000000d87087223 */ /* 0x040fe20000010008 */
[----:B------:R-:W-:Y:S01]  /*4880*/  FFMA.FTZ R207, R96, R207, R4 ;  /* 0x000000cf60cf7223 */ /* 0x000fe20000010004 */
[C---:B------:R-:W-:Y:S01]  /*4890*/  FMUL.FTZ R6, R126.reuse, R205 ;  /* 0x000000cd7e067220 */ /* 0x040fe20000410000 */
        /* <DEDUP_REMOVED lines=13> */
[----:B------:R-:W-:Y:S01]  /*4970*/  FADD.FTZ R13, R196, R13 ;  /* 0x0000000dc40d7221 */ /* 0x000fe20000010000 */
[-C--:B------:R-:W-:Y:S01]  /*4980*/  FMUL.FTZ R6, R124, R211.reuse ;  /* 0x000000d37c067220 */ /* 0x080fe20000410000 */
[C---:B------:R-:W-:Y:S01]  /*4990*/  FFMA.FTZ R4, R125.reuse, R211, -R4 ;  /* 0x000000d37d047223 */ /* 0x040fe20000010804 */
[----:B------:R-:W-:Y:S01]  /*49a0*/  FADD.FTZ R7, R180, R7 ;  /* 0x00000007b4077221 */ /* 0x000fe20000010000 */
[----:B------:R-:W-:Y:S01]  /*49b0*/  PLOP3.LUT P0, PT, PT, PT, UP0, 0x80, 0x8 ;  /* 0x000000000008781c */ /* 0x000fe20003f0f008 */
[----:B------:R-:W-:Y:S01]  /*49c0*/  FFMA.FTZ R5, R125, R209, R6 ;  /* 0x000000d17d057223 */ /* 0x000fe20000010006 */
[C---:B------:R-:W-:Y:S01]  /*49d0*/  FFMA.FTZ R216, R97.reuse, R216, R4 ;  /* 0x000000d861d87223 */ /* 0x040fe20000010004 */
[C---:B------:R-:W-:Y:S01]  /*49e0*/  FMUL.FTZ R6, R138.reuse, R13 ;  /* 0x0000000d8a067220 */ /* 0x040fe20000410000 */
[-C--:B------:R-:W-:Y:S01]  /*49f0*/  FMUL.FTZ R8, R138, R7.reuse ;  /* 0x000000078a087220 */ /* 0x080fe20000410000 */
[----:B------:R-:W-:Y:S01]  /*4a00*/  FFMA.FTZ R218, R97, R218, R5 ;  /* 0x000000da61da7223 */ /* 0x000fe20000010005 */
[C---:B------:R-:W-:Y:S01]  /*4a10*/  FMUL.FTZ R4, R122.reuse, R216 ;  /* 0x000000d87a047220 */ /* 0x040fe20000410000 */
[C---:B------:R-:W-:Y:S01]  /*4a20*/  FFMA.FTZ R6, R139.reuse, R7, R6 ;  /* 0x000000078b067223 */ /* 0x040fe20000010006 */
[----:B------:R-:W-:Y:S01]  /*4a30*/  FFMA.FTZ R8, R139, R13, -R8 ;  /* 0x0000000d8b087223 */ /* 0x000fe20000010808 */
        /* <DEDUP_REMOVED lines=14> */
[----:B------:R-:W-:Y:S01]  /*4b20*/  FADD.FTZ R15, R198, R15 ;  /* 0x0000000fc60f7221 */ /* 0x000fe20000010000 */
[----:B------:R-:W-:Y:S01]  /*4b30*/  FMUL.FTZ R9, R140, R12 ;  /* 0x0000000c8c097220 */ /* 0x000fe20000410000 */
[----:B------:R-:W-:Y:S01]  /*4b40*/  FFMA.FTZ R4, R121, R220, R7 ;  /* 0x000000dc79047223 */ /* 0x000fe20000010007 */
[----:B------:R-:W-:Y:S01]  /*4b50*/  FFMA.FTZ R213, R94, R213, R5 ;  /* 0x000000d55ed57223 */ /* 0x000fe20000010005 */
[----:B------:R-:W-:Y:S01]  /*4b60*/  FADD.FTZ R13, R182, R13 ;  /* 0x0000000db60d7221 */ /* 0x000fe20000010000 */
[----:B------:R-:W-:Y:S01]  /*4b70*/  FMUL.FTZ R225, R142, R15 ;  /* 0x0000000f8ee17220 */ /* 0x000fe20000410000 */
[----:B------:R-:W-:Y:S01]  /*4b80*/  FFMA.FTZ R223, R94, R223, R4 ;  /* 0x000000df5edf7223 */ /* 0x000fe20000010004 */
[----:B------:R-:W-:Y:S01]  /*4b90*/  ISETP.NE.OR P0, PT, R161, RZ, P0 ;  /* 0x000000ffa100720c */ /* 0x000fe20000705670 */
[C---:B------:R-:W-:Y:S01]  /*4ba0*/  FMUL.FTZ R10, R118.reuse, R213 ;  /* 0x000000d5760a7220 */ /* 0x040fe20000410000 */
[----:B------:R-:W-:Y:S01]  /*4bb0*/  FFMA.FTZ R9, R141, R14, -R9 ;  /* 0x0000000e8d097223 */ /* 0x000fe20000010809 */
[----:B------:R-:W-:Y:S01]  /*4bc0*/  FMUL.FTZ R8, R118, R223 ;  /* 0x000000df76087220 */ /* 0x000fe20000410000 */
[-C--:B------:R-:W-:Y:S01]  /*4bd0*/  FMUL.FTZ R12, R142, R13.reuse ;  /* 0x0000000d8e0c7220 */ /* 0x080fe20000410000 */
[C---:B------:R-:W-:Y:S01]  /*4be0*/  FFMA.FTZ R14, R144.reuse, R13, R225 ;  /* 0x0000000d900e7223 */ /* 0x040fe200000100e1 */
[C---:B------:R-:W-:Y:S01]  /*4bf0*/  FFMA.FTZ R10, R119.reuse, R223, R10 ;  /* 0x000000df770a7223 */ /* 0x040fe2000001000a */
[----:B------:R-:W-:Y:S01]  /*4c00*/  FFMA.FTZ R225, R119, R213, -R8 ;  /* 0x000000d577e17223 */ /* 0x000fe20000010808 */
[----:B------:R-:W-:Y:S01]  /*4c10*/  FFMA.FTZ R232, R144, R15, -R12 ;  /* 0x0000000f90e87223 */ /* 0x000fe2000001080c */
[----:B------:R-:W-:Y:S01]  /*4c20*/  FMUL.FTZ R12, R142, R11 ;  /* 0x0000000b8e0c7220 */ /* 0x000fe20000410000 */
[C---:B------:R-:W-:Y:S01]  /*4c30*/  FFMA.FTZ R233, R70.reuse, R17, R10 ;  /* 0x0000001146e97223 */ /* 0x040fe2000001000a */
[----:B------:R-:W-:Y:S01]  /*4c40*/  FFMA.FTZ R225, R70, R19, R225 ;  /* 0x0000001346e17223 */ /* 0x000fe200000100e1 */
[-C--:B------:R-:W-:Y:S01]  /*4c50*/  FMUL.FTZ R13, R142, R9.reuse ;  /* 0x000000098e0d7220 */ /* 0x080fe20000410000 */
[----:B------:R-:W-:Y:S01]  /*4c60*/  FFMA.FTZ R9, R144, R9, -R12 ;  /* 0x0000000990097223 */ /* 0x000fe2000001080c */
[----:B------:R-:W-:Y:S01]  /*4c70*/  FADD.FTZ R10, R183, R14 ;  /* 0x0000000eb70a7221 */ /* 0x000fe20000010000 */
[C---:B------:R-:W-:Y:S01]  /*4c80*/  FMUL.FTZ R14, R116.reuse, R225 ;  /* 0x000000e1740e7220 */ /* 0x040fe20000410000 */
[----:B------:R-:W-:Y:S01]  /*4c90*/  FMUL.FTZ R12, R116, R233 ;  /* 0x000000e9740c7220 */ /* 0x000fe20000410000 */
[----:B------:R-:W-:Y:S01]  /*4ca0*/  VOTEU.ALL UP0, P0 ;  /* 0x0000000000ff7886 */ /* 0x000fe20000000000 */
[----:B------:R-:W-:Y:S01]  /*4cb0*/  FFMA.FTZ R8, R144, R11, R13 ;  /* 0x0000000b90087223 */ /* 0x000fe2000001000d */
[C---:B------:R-:W-:Y:S01]  /*4cc0*/  FFMA.FTZ R14, R117.reuse, R233, R14 ;  /* 0x000000e9750e7223 */ /* 0x040fe2000001000e */
[----:B------:R-:W-:Y:S01]  /*4cd0*/  FFMA.FTZ R13, R117, R225, -R12 ;  /* 0x000000e1750d7223 */ /* 0x000fe2000001080c */
[----:B------:R-:W-:Y:S01]  /*4ce0*/  HFMA2 R4, -RZ, RZ, 1.875, 0 ;  /* 0x3f800000ff047431 */ /* 0x000fe200000001ff */
[----:B------:R-:W-:Y:S01]  /*4cf0*/  ISETP.GT.U32.AND P2, PT, R108, 0x1f, PT ;  /* 0x0000001f6c00780c */ /* 0x000fe20003f44070 */
[----:B------:R-:W-:Y:S01]  /*4d00*/  @!UP0 ULEA UR18, UR8, UR19, 0x4 ;  /* 0x0000001308128291 */ /* 0x000fe2000f8e20ff */
[C---:B------:R-:W-:Y:S01]  /*4d10*/  FFMA.FTZ R208, R95.reuse, R208, R14 ;  /* 0x000000d05fd07223 */ /* 0x040fe2000001000e */
[----:B------:R-:W-:Y:S01]  /*4d20*/  FFMA.FTZ R206, R95, R206, R13 ;  /* 0x000000ce5fce7223 */ /* 0x000fe2000001000d */
[----:B------:R-:W-:-:S02]  /*4d30*/  CS2R R6, SRZ ;  /* 0x0000000000067805 */ /* 0x000fc4000001ff00 */
[----:B------:R-:W-:Y:S01]  /*4d40*/  MOV R5, RZ ;  /* 0x000000ff00057202 */ /* 0x000fe20000000f00 */
[----:B------:R-:W-:Y:S01]  /*4d50*/  FADD.FTZ R11, R199, R232 ;  /* 0x000000e8c70b7221 */ /* 0x000fe20000010000 */
[C---:B------:R-:W-:Y:S01]  /*4d60*/  FMUL.FTZ R12, R114.reuse, R208 ;  /* 0x000000d0720c7220 */ /* 0x040fe20000410000 */
[-C--:B------:R-:W-:Y:S01]  /*4d70*/  FMUL.FTZ R13, R114, R206.reuse ;  /* 0x000000ce720d7220 */ /* 0x080fe20000410000 */
[----:B------:R-:W-:Y:S02]  /*4d80*/  BSSY B0, `(.L_x_10752) ;  /* 0x00000b6000007945 */ /* 0x000fe40003800000 */
[----:B------:R-:W0:Y:S01]  /*4d90*/  @!P0 LDS.128 R4, [UR18+0x4be0] ;  /* 0x004be012ff048984 */ /* 0x000e220008000c00 */
[C---:B------:R-:W-:Y:S01]  /*4da0*/  FFMA.FTZ R12, R115.reuse, R206, -R12 ;  /* 0x000000ce730c7223 */ /* 0x040fe2000001080c */
[----:B------:R-:W-:Y:S02]  /*4db0*/  FFMA.FTZ R13, R115, R208, R13 ;  /* 0x000000d0730d7223 */ /* 0x000fe4000001000d */
[----:B------:R1:W-:Y:S01]  /*4dc0*/  STS.128 [R105+0x35e0], R8 ;  /* 0x0035e00869007388 */ /* 0x0003e20000000c00 */
[C---:B------:R-:W-:Y:S01]  /*4dd0*/  FFMA.FTZ R236, R71.reuse, R16, R12 ;  /* 0x0000001047ec7223 */ /* 0x040fe2000001000c */
        /* <DEDUP_REMOVED lines=23> */
.L_x_10895:
        /* <DEDUP_REMOVED lines=13> */
.L_x_10756:
[----:B------:R-:W-:Y:S05]  /*5020*/  BSYNC.RECONVERGENT B1 ;  /* 0x0000000000017941 */ /* 0x000fea0003800200 */
.L_x_10755:
[----:B------:R-:W-:-:S03]  /*5030*/  UMOV UR18, 0xffffffff ;  /* 0xffffffff00127882 */ /* 0x000fc60000000000 */
[----:B------:R-:W-:Y:S05]  /*5040*/  BRA.DIV UR18, `(.L_x_10757) ;  /* 0x0000006212387947 */ /* 0x000fea000b800000 */
[----:B--2---:R2:W1:Y:S04]  /*5050*/  SHFL.DOWN PT, R16, R13, 0x2, 0x1f ;  /* 0x08401f000d107f89 */ /* 0x00446800000e0000 */
[----:B---3--:R2:W3:Y:S04]  /*5060*/  SHFL.DOWN PT, R18, R19, 0x2, 0x1f ;  /* 0x08401f0013127f89 */ /* 0x0084e800000e0000 */
[----:B----4-:R2:W4:Y:S04]  /*5070*/  SHFL.DOWN PT, R232, R241, 0x2, 0x1f ;  /* 0x08401f00f1e87f89 */ /* 0x01052800000e0000 */
[----:B0-----:R2:W0:Y:S02]  /*5080*/  SHFL.DOWN PT, R12, R242, 0x2, 0x1f ;  /* 0x08401f00f20c7f89 */ /* 0x00142400000e0000 */
.L_x_10901:
[----:B------:R-:W-:Y:S01]  /*5090*/  BSSY.RECONVERGENT B1, `(.L_x_10758) ;  /* 0x000000d000017945 */ /* 0x000fe20003800200 */
[----:B------:R-:W-:-:S03]  /*50a0*/  ISETP.GT.U32.AND P2, PT, R161, 0x1b, PT ;  /* 0x0000001ba100780c */ /* 0x000fc60003f44070 */
[----:B------:R-:W-:Y:S10]  /*50b0*/  @P3 BRA `(.L_x_10759) ;  /* 0x0000000000283947 */ /* 0x000ff40003800000 */
        /* <DEDUP_REMOVED lines=10> */
.L_x_10759:
[----:B------:R-:W-:Y:S05]  /*5160*/  BSYNC.RECONVERGENT B1 ;  /* 0x0000000000017941 */ /* 0x000fea0003800200 */
.L_x_10758:
[----:B------:R-:W-:-:S03]  /*5170*/  UMOV UR18, 0xffffffff ;  /* 0xffffffff00127882 */ /* 0x000fc60000000000 */
[----:B------:R-:W-:Y:S05]  /*5180*/  BRA.DIV UR18, `(.L_x_10760) ;  /* 0x0000006212587947 */ /* 0x000fea000b800000 */
[----:B-1----:R1:W1:Y:S04]  /*5190*/  SHFL.DOWN PT, R16, R13, 0x4, 0x1f ;  /* 0x08801f000d107f89 */ /* 0x00226800000e0000 */
[----:B---3--:R3:W1:Y:S04]  /*51a0*/  SHFL.DOWN PT, R18, R19, 0x4, 0x1f ;  /* 0x08801f0013127f89 */ /* 0x00866800000e0000 */
[----:B----4-:R3:W4:Y:S04]  /*51b0*/  SHFL.DOWN PT, R232, R241, 0x4, 0x1f ;  /* 0x08801f00f1e87f89 */ /* 0x01072800000e0000 */
[----:B0-----:R3:W0:Y:S02]  /*51c0*/  SHFL.DOWN PT, R12, R242, 0x4, 0x1f ;  /* 0x08801f00f20c7f89 */ /* 0x00162400000e0000 */
.L_x_10907:
[----:B------:R-:W-:Y:S01]  /*51d0*/  BSSY.RECONVERGENT B1, `(.L_x_10761) ;  /* 0x000000d000017945 */ /* 0x000fe20003800200 */
[----:B------:R-:W-:-:S03]  /*51e0*/  ISETP.GT.U32.AND P3, PT, R161, 0x17, PT ;  /* 0x00000017a100780c */ /* 0x000fc60003f64070 */
[----:B------:R-:W-:Y:S10]  /*51f0*/  @P2 BRA `(.L_x_10762) ;  /* 0x0000000000282947 */ /* 0x000ff40003800000 */
        /* <DEDUP_REMOVED lines=10> */
.L_x_10762:
[----:B------:R-:W-:Y:S05]  /*52a0*/  BSYNC.RECONVERGENT B1 ;  /* 0x0000000000017941 */ /* 0x000fea0003800200 */
.L_x_10761:
[----:B------:R-:W-:-:S03]  /*52b0*/  UMOV UR18, 0xffffffff ;  /* 0xffffffff00127882 */ /* 0x000fc60000000000 */
[----:B------:R-:W-:Y:S05]  /*52c0*/  BRA.DIV UR18, `(.L_x_10763) ;  /* 0x0000006212787947 */ /* 0x000fea000b800000 */
[----:B-1----:R1:W1:Y:S04]  /*52d0*/  SHFL.DOWN PT, R16, R13, 0x8, 0x1f ;  /* 0x09001f000d107f89 */ /* 0x00226800000e0000 */
[----:B------:R0:W1:Y:S04]  /*52e0*/  SHFL.DOWN PT, R18, R19, 0x8, 0x1f ;  /* 0x09001f0013127f89 */ /* 0x00006800000e0000 */
[----:B----4-:R4:W1:Y:S04]  /*52f0*/  SHFL.DOWN PT, R232, R241, 0x8, 0x1f ;  /* 0x09001f00f1e87f89 */ /* 0x01086800000e0000 */
[----:B0-----:R4:W0:Y:S02]  /*5300*/  SHFL.DOWN PT, R12, R242, 0x8, 0x1f ;  /* 0x09001f00f20c7f89 */ /* 0x00182400000e0000 */
.L_x_10913:
[----:B------:R-:W-:Y:S01]  /*5310*/  BSSY.RECONVERGENT B1, `(.L_x_10764) ;  /* 0x000000d000017945 */ /* 0x000fe20003800200 */
[----:B------:R-:W-:-:S03]  /*5320*/  ISETP.GT.U32.AND P2, PT, R161, 0xf, PT ;  /* 0x0000000fa100780c */ /* 0x000fc60003f44070 */
[----:B------:R-:W-:Y:S10]  /*5330*/  @P3 BRA `(.L_x_10765) ;  /* 0x0000000000283947 */ /* 0x000ff40003800000 */
        /* <DEDUP_REMOVED lines=10> */
.L_x_10765:
[----:B------:R-:W-:Y:S05]  /*53e0*/  BSYNC.RECONVERGENT B1 ;  /* 0x0000000000017941 */ /* 0x000fea0003800200 */
.L_x_10764:
[----:B------:R-:W-:-:S03]  /*53f0*/  UMOV UR18, 0xffffffff ;  /* 0xffffffff00127882 */ /* 0x000fc60000000000 */
[----:B------:R-:W-:Y:S05]  /*5400*/  BRA.DIV UR18, `(.L_x_10766) ;  /* 0x0000006212987947 */ /* 0x000fea000b800000 */
[----:B-1----:R1:W1:Y:S04]  /*5410*/  SHFL.DOWN PT, R16, R13, 0x10, 0x1f ;  /* 0x0a001f000d107f89 */ /* 0x00226800000e0000 */
[----:B------:R0:W1:Y:S04]  /*5420*/  SHFL.DOWN PT, R18, R19, 0x10, 0x1f ;  /* 0x0a001f0013127f89 */ /* 0x00006800000e0000 */
[----:B------:R1:W1:Y:S04]  /*5430*/  SHFL.DOWN PT, R232, R241, 0x10, 0x1f ;  /* 0x0a001f00f1e87f89 */ /* 0x00026800000e0000 */
[----:B0-----:R0:W0:Y:S02]  /*5440*/  SHFL.DOWN PT, R12, R242, 0x10, 0x1f ;  /* 0x0a001f00f20c7f89 */ /* 0x00102400000e0000 */
.L_x_10919:
[----:B------:R-:W-:Y:S01]  /*5450*/  BSSY.RECONVERGENT B1, `(.L_x_10767) ;  /* 0x000000d000017945 */ /* 0x000fe20003800200 */
[----:B------:R-:W-:-:S03]  /*5460*/  ISETP.NE.AND P3, PT, R108, 0x1f, PT ;  /* 0x0000001f6c00780c */ /* 0x000fc60003f65270 */
        /* <DEDUP_REMOVED lines=11> */
.L_x_10768:
[----:B------:R-:W-:Y:S05]  /*5520*/  BSYNC.RECONVERGENT B1 ;  /* 0x0000000000017941 */ /* 0x000fea0003800200 */
.L_x_10767:
[----:B------:R-:W-:-:S03]  /*5530*/  UMOV UR18, 0xffffffff ;  /* 0xffffffff00127882 */ /* 0x000fc60000000000 */
[----:B------:R-:W-:Y:S05]  /*5540*/  BRA.DIV UR18, `(.L_x_10769) ;  /* 0x0000006212b87947 */ /* 0x000fea000b800000 */
[----:B------:R-:W5:Y:S04]  /*5550*/  SHFL.IDX PT, R238, R19, RZ, 0x1f ;  /* 0x00001fff13ee7589 */ /* 0x000f6800000e0000 */
[----:B------:R-:W2:Y:S04]  /*5560*/  SHFL.IDX PT, R240, R13, RZ, 0x1f ;  /* 0x00001fff0df07589 */ /* 0x000ea800000e0000 */
[----:B0-----:R-:W0:Y:S04]  /*5570*/  SHFL.IDX PT, R12, R241, RZ, 0x1f ;  /* 0x00001ffff10c7589 */ /* 0x001e2800000e0000 */
[----:B------:R-:W3:Y:S04]  /*5580*/  SHFL.IDX PT, R245, R242, RZ, 0x1f ;  /* 0x00001ffff2f57589 */ /* 0x000ee800000e0000 */
[----:B------:R-:W4:Y:S04]  /*5590*/  SHFL.IDX PT, R246, R4, RZ, 0x1f ;  /* 0x00001fff04f67589 */ /* 0x000f2800000e0000 */
[----:B------:R-:W4:Y:S04]  /*55a0*/  SHFL.IDX PT, R243, R5, RZ, 0x1f ;  /* 0x00001fff05f37589 */ /* 0x000f2800000e0000 */
[----:B------:R-:W4:Y:S01]  /*55b0*/  SHFL.DOWN PT, R17, R19, 0x1, 0x1f ;  /* 0x08201f0013117f89 */ /* 0x000f2200000e0000 */
[-C--:B-----5:R-:W-:Y:S01]  /*55c0*/  FMUL.FTZ R15, R7, R238.reuse ;  /* 0x000000ee070f7220 */ /* 0x0a0fe20000410000 */
[----:B------:R-:W-:-:S02]  /*55d0*/  FMUL.FTZ R14, R6, R238 ;  /* 0x000000ee060e7220 */ /* 0x000fc40000410000 */
[----:B-1----:R-:W1:Y:S01]  /*55e0*/  SHFL.DOWN PT, R18, R241, 0x1, 0x1f ;  /* 0x08201f00f1127f89 */ /* 0x002e6200000e0000 */
[-C--:B--2---:R-:W-:Y:S01]  /*55f0*/  FFMA.FTZ R237, R6, R240.reuse, -R15 ;  /* 0x000000f006ed7223 */ /* 0x084fe2000001080f */
[----:B------:R-:W-:Y:S01]  /*5600*/  FFMA.FTZ R232, R7, R240, R14 ;  /* 0x000000f007e87223 */ /* 0x000fe2000001000e */
[CC--:B------:R-:W-:Y:S01]  /*5610*/  FMUL.FTZ R15, R5.reuse, R238.reuse ;  /* 0x000000ee050f7220 */ /* 0x0c0fe20000410000 */
[----:B------:R-:W2:Y:S01]  /*5620*/  SHFL.DOWN PT, R247, R242, 0x1, 0x1f ;  /* 0x08201f00f2f77f89 */ /* 0x000ea200000e0000 */
[----:B------:R-:W-:Y:S01]  /*5630*/  FMUL.FTZ R14, R4, R238 ;  /* 0x000000ee040e7220 */ /* 0x000fe20000410000 */
[----:B0-----:R-:W-:Y:S01]  /*5640*/  FADD.FTZ R237, R12, R237 ;  /* 0x000000ed0ced7221 */ /* 0x001fe20000010000 */
[-C--:B------:R-:W-:Y:S01]  /*5650*/  FFMA.FTZ R238, R4, R240.reuse, -R15 ;  /* 0x000000f004ee7223 */ /* 0x080fe2000001080f */
[----:B------:R-:W0:Y:S01]  /*5660*/  SHFL.IDX PT, R244, R6, RZ, 0x1f ;  /* 0x00001fff06f47589 */ /* 0x000e2200000e0000 */
[----:B------:R-:W-:Y:S01]  /*5670*/  FFMA.FTZ R239, R5, R240, R14 ;  /* 0x000000f005ef7223 */ /* 0x000fe2000001000e */
[----:B---3--:R-:W-:-:S02]  /*5680*/  FADD.FTZ R240, R245, R232 ;  /* 0x000000e8f5f07221 */ /* 0x008fc40000010000 */
[----:B------:R-:W3:Y:S01]  /*5690*/  SHFL.IDX PT, R248, R7, RZ, 0x1f ;  /* 0x00001fff07f87589 */ /* 0x000ee200000e0000 */
[----:B----4-:R-:W-:-:S03]  /*56a0*/  MOV R12, R246 ;  /* 0x000000f6000c7202 */ /* 0x010fc60000000f00 */
[----:B------:R4:W0:Y:S02]  /*56b0*/  SHFL.DOWN PT, R16, R13, 0x1, 0x1f ;  /* 0x08201f000d107f89 */ /* 0x00082400000e0000 */
[----:B-1--4-:R-:W-:-:S07]  /*56c0*/  MOV R13, R243 ;  /* 0x000000f3000d7202 */ /* 0x012fce0000000f00 */
.L_x_10933:
[----:B------:R-:W-:Y:S01]  /*56d0*/  BSSY.RECONVERGENT B1, `(.L_x_10770) ;  /* 0x000000f000017945 */ /* 0x000fe20003800200 */
[----:B0-----:R-:W-:Y:S02]  /*56e0*/  MOV R14, R244 ;  /* 0x000000f4000e7202 */ /* 0x001fe40000000f00 */
        /* <DEDUP_REMOVED lines=13> */
.L_x_10771:
[----:B------:R-:W-:Y:S05]  /*57c0*/  BSYNC.RECONVERGENT B1 ;  /* 0x0000000000017941 */ /* 0x000fea0003800200 */
.L_x_10770:
        /* <DEDUP_REMOVED lines=9> */
[----:B------:R-:W-:Y:S01]  /*5860*/  LEA R8, R108, R105, 0x4 ;  /* 0x000000696c087211 */ /* 0x000fe200078e20ff */
[----:B------:R-:W-:Y:S01]  /*5870*/  FADD.FTZ R19, R11, R6 ;  /* 0x000000060b137221 */ /* 0x000fe20000010000 */
[----:B------:R-:W-:-:S02]  /*5880*/  MOV R7, R240 ;  /* 0x000000f000077202 */ /* 0x000fc40000000f00 */
[----:B------:R-:W-:Y:S01]  /*5890*/  MOV R6, R237 ;  /* 0x000000ed00067202 */ /* 0x000fe20000000f00 */
[----:B------:R3:W-:Y:S01]  /*58a0*/  STS.128 [R8+0x35f0], R12 ;  /* 0x0035f00c08007388 */ /* 0x0007e20000000c00 */
[----:B------:R-:W-:Y:S02]  /*58b0*/  MOV R5, R239 ;  /* 0x000000ef00057202 */ /* 0x000fe40000000f00 */
[----:B------:R-:W-:Y:S01]  /*58c0*/  MOV R4, R238 ;  /* 0x000000ee00047202 */ /* 0x000fe20000000f00 */
[----:B------:R3:W-:Y:S06]  /*58d0*/  STS.128 [R8+0x35e0], R16 ;  /* 0x0035e01008007388 */ /* 0x0007ec0000000c00 */
.L_x_10753:
[----:B------:R-:W-:Y:S05]  /*58e0*/  BSYNC B0 ;  /* 0x0000000000007941 */ /* 0x000fea0003800000 */
.L_x_10752:
[----:B------:R-:W-:Y:S05]  /*58f0*/  WARPSYNC.ALL ;  /* 0x0000000000007948 */ /* 0x000fea0003800000 */
[----:B------:R-:W-:Y:S01]  /*5900*/  BAR.SYNC.DEFER_BLOCKING 0x0 ;  /* 0x0000000000007b1d */ /* 0x000fe20000010000 */
[----:B---3--:R-:W-:Y:S01]  /*5910*/  FMUL.FTZ R14, R37, R100 ;  /* 0x00000064250e7220 */ /* 0x008fe20000410000 */
[C---:B-1----:R-:W-:Y:S01]  /*5920*/  FFMA.FTZ R8, R0.reuse, R227, RZ ;  /* 0x000000e300087223 */ /* 0x042fe200000100ff */
[----:B------:R-:W-:Y:S01]  /*5930*/  FFMA.FTZ R10, R0, -R3, RZ ;  /* 0x80000003000a7223 */ /* 0x000fe200000100ff */
[----:B------:R-:W-:Y:S01]  /*5940*/  ULEA UR18, UR11, 0xfffff800, 0xb ;  /* 0xfffff8000b127891 */ /* 0x000fe2000f8e58ff */
[-C--:B------:R-:W-:Y:S01]  /*5950*/  FFMA.FTZ R227, -R110, R14.reuse, R227 ;  /* 0x0000000e6ee37223 */ /* 0x080fe200000101e3 */
[----:B------:R-:W-:Y:S01]  /*5960*/  FFMA.FTZ R14, R158, -R14, R3 ;  /* 0x8000000e9e0e7223 */ /* 0x000fe20000010003 */
[----:B------:R-:W-:Y:S01]  /*5970*/  FFMA.FTZ R3, R53, R231, R8 ;  /* 0x000000e735037223 */ /* 0x000fe20000010008 */
[----:B------:R-:W-:Y:S01]  /*5980*/  FMUL.FTZ R15, R36, R101 ;  /* 0x00000065240f7220 */ /* 0x000fe20000410000 */
[----:B------:R-:W-:Y:S01]  /*5990*/  USHF.R.S32.HI UR42, URZ, 0x1f, UR18 ;  /* 0x0000001fff2a7899 */ /* 0x000fe20008011412 */
[----:B------:R-:W-:Y:S01]  /*59a0*/  FMUL.FTZ R11, R29, R90 ;  /* 0x0000005a1d0b7220 */ /* 0x000fe20000410000 */
[----:B------:R-:W-:Y:S01]  /*59b0*/  FFMA.FTZ R9, R53, -R229, R10 ;  /* 0x800000e535097223 */ /* 0x000fe2000001000a */
[----:B------:R-:W-:Y:S01]  /*59c0*/  FFMA.FTZ R8, R52, R224, R3 ;  /* 0x000000e034087223 */ /* 0x000fe20000010003 */
[-C--:B------:R-:W-:Y:S01]  /*59d0*/  FFMA.FTZ R224, -R111, R15.reuse, R224 ;  /* 0x0000000f6fe07223 */ /* 0x080fe200000101e0 */
[----:B------:R-:W-:Y:S01]  /*59e0*/  FFMA.FTZ R15, R151, -R15, R226 ;  /* 0x8000000f970f7223 */ /* 0x000fe200000100e2 */
[-C--:B------:R-:W-:Y:S01]  /*59f0*/  FFMA.FTZ R231, -R112, R11.reuse, R231 ;  /* 0x0000000b70e77223 */ /* 0x080fe200000101e7 */
[----:B------:R-:W-:Y:S01]  /*5a00*/  FFMA.FTZ R229, R160, -R11, R229 ;  /* 0x8000000ba0e57223 */ /* 0x000fe200000100e5 */
[----:B------:R-:W-:Y:S01]  /*5a10*/  FFMA.FTZ R226, R52, -R226, R9 ;  /* 0x800000e234e27223 */ /* 0x000fe20000010009 */
[----:B------:R-:W-:Y:S01]  /*5a20*/  FFMA.FTZ R3, R51, R230, R8 ;  /* 0x000000e633037223 */ /* 0x000fe20000010008 */
[----:B------:R-:W-:Y:S01]  /*5a30*/  MOV R11, UR40 ;  /* 0x00000028000b7c02 */ /* 0x000fe20008000f00 */
[----:B------:R-:W-:Y:S01]  /*5a40*/  FMUL.FTZ R17, R35, R98 ;  /* 0x0000006223117220 */ /* 0x000fe20000410000 */
[----:B------:R-:W-:Y:S01]  /*5a50*/  LOP3.LUT R8, R108, UR18, RZ, 0xfc, !PT ;  /* 0x000000126c087c12 */ /* 0x000fe2000f8efcff */
[----:B------:R-:W-:Y:S01]  /*5a60*/  FFMA.FTZ R226, R51, -R228, R226 ;  /* 0x800000e433e27223 */ /* 0x000fe200000100e2 */
[----:B------:R-:W-:Y:S01]  /*5a70*/  MOV R9, UR42 ;  /* 0x0000002a00097c02 */ /* 0x000fe20008000f00 */
[----:B------:R-:W1:Y:S01]  /*5a80*/  LDS.64 R12, [R105+0x35e8] ;  /* 0x0035e800690c7984 */ /* 0x000e620000000a00 */
[----:B------:R-:W-:Y:S01]  /*5a90*/  FFMA.FTZ R18, R50, R219, R3 ;  /* 0x000000db32127223 */ /* 0x000fe20000010003 */
[----:B------:R-:W-:Y:S01]  /*5aa0*/  FFMA.FTZ R219, -R146, R17, R219 ;  /* 0x0000001192db7223 */ /* 0x000fe200000101db */
[----:B------:R-:W-:Y:S01]  /*5ab0*/  FFMA.FTZ R226, R50, -R221, R226 ;  /* 0x800000dd32e27223 */ /* 0x000fe200000100e2 */
[----:B------:R-:W-:-:S04]  /*5ac0*/  IMAD.WIDE.U32 R10, R11, UR8, R8 ;  /* 0x000000080b0a7c25 */ /* 0x000fc8000f8e0008 */
[----:B------:R-:W-:Y:S01]  /*5ad0*/  FMUL.FTZ R9, R27, R80 ;  /* 0x000000501b097220 */ /* 0x000fe20000410000 */
[----:B------:R-:W-:Y:S01]  /*5ae0*/  FFMA.FTZ R17, R162, -R17, R221 ;  /* 0x80000011a2117223 */ /* 0x000fe200000100dd */
[C---:B------:R-:W-:Y:S01]  /*5af0*/  FFMA.FTZ R3, R49.reuse, R217, R18 ;  /* 0x000000d931037223 */ /* 0x040fe20000010012 */
[----:B------:R-:W-:Y:S01]  /*5b00*/  MOV R221, UR41 ;  /* 0x0000002900dd7c02 */ /* 0x000fe20008000f00 */
[----:B------:R-:W-:Y:S01]  /*5b10*/  FFMA.FTZ R217, -R148, R9, R217 ;  /* 0x0000000994d97223 */ /* 0x000fe200000101d9 */
[----:B------:R-:W-:Y:S01]  /*5b20*/  FMUL.FTZ R19, R34, R99 ;  /* 0x0000006322137220 */ /* 0x000fe20000410000 */
[----:B------:R-:W-:Y:S01]  /*5b30*/  FFMA.FTZ R9, R164, -R9, R215 ;  /* 0x80000009a4097223 */ /* 0x000fe200000100d7 */
[----:B------:R-:W-:Y:S01]  /*5b40*/  FFMA.FTZ R215, R49, -R215, R226 ;  /* 0x800000d731d77223 */ /* 0x000fe200000100e2 */
[----:B------:R-:W-:Y:S01]  /*5b50*/  FFMA.FTZ R226, R48, R2, R3 ;  /* 0x0000000230e27223 */ /* 0x000fe20000010003 */
[-C--:B------:R-:W-:Y:S01]  /*5b60*/  FFMA.FTZ R18, -R143, R19.reuse, R2 ;  /* 0x000000138f127223 */ /* 0x080fe20000010102 */
[----:B------:R-:W-:Y:S01]  /*5b70*/  IMAD R3, R221, UR8, R11 ;  /* 0x00000008dd037c24 */ /* 0x000fe2000f8e020b */
[----:B------:R-:W-:Y:S01]  /*5b80*/  LEA R2, P0, R10, UR9, 0x2 ;  /* 0x000000090a027c11 */ /* 0x000fe2000f8010ff */
[----:B------:R-:W-:Y:S01]  /*5b90*/  FFMA.FTZ R11, R155, -R19, R210 ;  /* 0x800000139b0b7223 */ /* 0x000fe200000100d2 */
[----:B------:R-:W-:Y:S01]  /*5ba0*/  FFMA.FTZ R215, R48, -R210, R215 ;  /* 0x800000d230d77223 */ /* 0x000fe200000100d7 */
[----:B------:R-:W-:Y:S01]  /*5bb0*/  FMUL.FTZ R210, R26, R75 ;  /* 0x0000004b1ad27220 */ /* 0x000fe20000410000 */
[----:B------:R-:W-:Y:S01]  /*5bc0*/  FFMA.FTZ R19, R47, R214, R226 ;  /* 0x000000d62f137223 */ /* 0x000fe200000100e2 */
[----:B------:R-:W-:Y:S01]  /*5bd0*/  LEA.HI.X R3, R10, UR10, R3, 0x2, P0 ;  /* 0x0000000a0a037c11 */ /* 0x000fe200080f1403 */
[----:B------:R-:W-:Y:S01]  /*5be0*/  FMUL.FTZ R16, R28, R85 ;  /* 0x000000551c107220 */ /* 0x000fe20000410000 */
[-C--:B------:R-:W-:Y:S01]  /*5bf0*/  FFMA.FTZ R10, R157, -R210.reuse, R212 ;  /* 0x800000d29d0a7223 */ /* 0x080fe200000100d4 */
[----:B------:R-:W-:Y:S01]  /*5c00*/  FFMA.FTZ R214, -R145, R210, R214 ;  /* 0x000000d291d67223 */ /* 0x000fe200000101d6 */
[----:B------:R-:W-:Y:S01]  /*5c10*/  FFMA.FTZ R212, R47, -R212, R215 ;  /* 0x800000d42fd47223 */ /* 0x000fe200000100d7 */
[C---:B------:R-:W-:Y:S01]  /*5c20*/  FFMA.FTZ R210, R46.reuse, R205, R19 ;  /* 0x000000cd2ed27223 */ /* 0x040fe20000010013 */
[----:B------:R-:W-:Y:S01]  /*5c30*/  FMUL.FTZ R221, R33, R96 ;  /* 0x0000006021dd7220 */ /* 0x000fe20000410000 */
[-C--:B------:R-:W-:Y:S01]  /*5c40*/  FFMA.FTZ R230, -R113, R16.reuse, R230 ;  /* 0x0000001071e67223 */ /* 0x080fe200000101e6 */
[----:B------:R-:W-:Y:S01]  /*5c50*/  FFMA.FTZ R212, R46, -R207, R212 ;  /* 0x800000cf2ed47223 */ /* 0x000fe200000100d4 */
[----:B------:R-:W-:Y:S01]  /*5c60*/  FFMA.FTZ R215, R45, R211, R210 ;  /* 0x000000d32dd77223 */ /* 0x000fe200000100d2 */
[-C--:B------:R-:W-:Y:S01]  /*5c70*/  FFMA.FTZ R205, -R150, R221.reuse, R205 ;  /* 0x000000dd96cd7223 */ /* 0x080fe200000101cd */
[----:B------:R-:W-:Y:S01]  /*5c80*/  FFMA.FTZ R19, R166, -R221, R207 ;  /* 0x800000dda6137223 */ /* 0x000fe200000100cf */
[----:B------:R-:W-:Y:S01]  /*5c90*/  FFMA.FTZ R16, R153, -R16, R228 ;  /* 0x8000001099107223 */ /* 0x000fe200000100e4 */
[----:B------:R-:W-:Y:S01]  /*5ca0*/  FMUL.FTZ R226, R25, R72 ;  /* 0x0000004819e27220 */ /* 0x000fe20000410000 */
[----:B------:R-:W-:Y:S01]  /*5cb0*/  FFMA.FTZ R221, R45, -R209, R212 ;  /* 0x800000d12ddd7223 */ /* 0x000fe200000100d4 */
[----:B------:R-:W-:Y:S01]  /*5cc0*/  FMUL.FTZ R228, R32, R97 ;  /* 0x0000006120e47220 */ /* 0x000fe20000410000 */
[----:B------:R-:W-:Y:S01]  /*5cd0*/  FFMA.FTZ R210, R44, R216, R215 ;  /* 0x000000d82cd27223 */ /* 0x000fe200000100d7 */
[----:B------:R-:W-:Y:S01]  /*5ce0*/  ISETP.NE.AND P2, PT, R108, RZ, PT ;  /* 0x000000ff6c00720c */ /* 0x000fe20003f45270 */
[----:B------:R-:W-:Y:S01]  /*5cf0*/  FFMA.FTZ R207, R168, -R226, R209 ;  /* 0x800000e2a8cf7223 */ /* 0x000fe200000100d1 */
[----:B------:R-:W-:Y:S01]  /*5d00*/  FFMA.FTZ R221, R44, -R218, R221 ;  /* 0x800000da2cdd7223 */ /* 0x000fe200000100dd */
[----:B------:R-:W-:Y:S01]  /*5d10*/  FMUL.FTZ R212, R24, R73 ;  /* 0x0000004918d47220 */ /* 0x000fe20000410000 */
[----:B------:R-:W-:Y:S01]  /*5d20*/  FFMA.FTZ R209, R159, -R228, R218 ;  /* 0x800000e49fd17223 */ /* 0x000fe200000100da */
[----:B------:R-:W-:Y:S01]  /*5d30*/  FFMA.FTZ R215, R43, R222, R210 ;  /* 0x000000de2bd77223 */ /* 0x000fe200000100d2 */
[----:B------:R-:W-:Y:S01]  /*5d40*/  FMUL.FTZ R218, R31, R94 ;  /* 0x0000005e1fda7220 */ /* 0x000fe20000410000 */
[----:B------:R-:W-:Y:S01]  /*5d50*/  P2R R210, PR, RZ, 0x4 ;  /* 0x00000004ffd27803 */ /* 0x000fe20000000000 */
[----:B------:R-:W-:Y:S01]  /*5d60*/  FFMA.FTZ R210, R163, -R212, R220 ;  /* 0x800000d4a3d27223 */ /* 0x000fe200000100dc */
[----:B------:R-:W-:Y:S01]  /*5d70*/  FFMA.FTZ R221, R43, -R220, R221 ;  /* 0x800000dc2bdd7223 */ /* 0x000fe200000100dd */
[----:B------:R-:W-:Y:S01]  /*5d80*/  FFMA.FTZ R222, -R149, R212, R222 ;  /* 0x000000d495de7223 */ /* 0x000fe200000101de */
[----:B------:R-:W-:Y:S01]  /*5d90*/  FFMA.FTZ R220, R42, R213, R215 ;  /* 0x000000d52adc7223 */ /* 0x000fe200000100d7 */
[-C--:B------:R-:W-:Y:S01]  /*5da0*/  FFMA.FTZ R213, -R154, R218.reuse, R213 ;  /* 0x000000da9ad57223 */ /* 0x080fe200000101d5 */
[-C--:B-1----:R-:W-:Y:S01]  /*5db0*/  FMUL.FTZ R215, R13, R21.reuse ;  /* 0x000000150dd77220 */ /* 0x082fe20000410000 */
[----:B------:R-:W-:Y:S01]  /*5dc0*/  FFMA.FTZ R212, R170, -R218, R223 ;  /* 0x800000daaad47223 */ /* 0x000fe200000100df */
[----:B------:R-:W-:Y:S01]  /*5dd0*/  FMUL.FTZ R218, R12, R21 ;  /* 0x000000150cda7220 */ /* 0x000fe20000410000 */
[----:B------:R-:W-:Y:S01]  /*5de0*/  FFMA.FTZ R211, -R152, R226, R211 ;  /* 0x000000e298d37223 */ /* 0x000fe200000101d3 */
[----:B------:R-:W-:Y:S01]  /*5df0*/  FFMA.FTZ R215, R12, R20, R215 ;  /* 0x000000140cd77223 */ /* 0x000fe200000100d7 */
[----:B------:R-:W-:Y:S01]  /*5e00*/  FMUL.FTZ R12, R23, R70 ;  /* 0x00000046170c7220 */ /* 0x000fe20000410000 */
[----:B------:R-:W-:Y:S01]  /*5e10*/  FFMA.FTZ R13, R13, R20, -R218 ;  /* 0x000000140d0d7223 */ /* 0x000fe200000108da */
[----:B------:R-:W-:Y:S01]  /*5e20*/  FFMA.FTZ R226, R42, -R223, R221 ;  /* 0x800000df2ae27223 */ /* 0x000fe200000100dd */
[C---:B------:R-:W-:Y:S01]  /*5e30*/  FFMA.FTZ R21, R41.reuse, R225, R220 ;  /* 0x000000e129157223 */ /* 0x040fe200000100dc */
[----:B------:R-:W-:Y:S01]  /*5e40*/  VOTEU.ALL UP0, P2 ;  /* 0x0000000000ff7886 */ /* 0x000fe20001000000 */
[----:B------:R-:W-:Y:S01]  /*5e50*/  FMUL.FTZ R20, R30, R95 ;  /* 0x0000005f1e147220 */ /* 0x000fe20000410000 */
[-C--:B------:R-:W-:Y:S01]  /*5e60*/  FFMA.FTZ R225, -R156, R12.reuse, R225 ;  /* 0x0000000c9ce17223 */ /* 0x080fe200000101e1 */
[----:B------:R-:W-:Y:S01]  /*5e70*/  FADD.FTZ R221, R204, R13 ;  /* 0x0000000dccdd7221 */ /* 0x000fe20000010000 */
[----:B------:R-:W-:Y:S01]  /*5e80*/  FFMA.FTZ R12, R202, -R12, R233 ;  /* 0x8000000cca0c7223 */ /* 0x000fe200000100e9 */
[----:B------:R-:W-:Y:S01]  /*5e90*/  FADD.FTZ R215, R200, R215 ;  /* 0x000000d7c8d77221 */ /* 0x000fe20000010000 */
[----:B------:R-:W-:Y:S01]  /*5ea0*/  FFMA.FTZ R233, R41, -R233, R226 ;  /* 0x800000e929e97223 */ /* 0x000fe200000100e2 */
[----:B------:R-:W-:Y:S01]  /*5eb0*/  FFMA.FTZ R13, R40, R206, R21 ;  /* 0x000000ce280d7223 */ /* 0x000fe20000010015 */
[-C--:B------:R-:W-:Y:S01]  /*5ec0*/  FFMA.FTZ R206, -R165, R20.reuse, R206 ;  /* 0x00000014a5ce7223 */ /* 0x080fe200000101ce */
[----:B------:R-:W-:Y:S01]  /*5ed0*/  FFMA.FTZ R200, R203, -R20, R208 ;  /* 0x80000014cbc87223 */ /* 0x000fe200000100d0 */
[----:B------:R-:W-:Y:S01]  /*5ee0*/  @!UP0 ULEA UR18, UR8, UR19, 0x4 ;  /* 0x0000001308128291 */ /* 0x000fe2000f8e20ff */
[C---:B------:R-:W-:Y:S01]  /*5ef0*/  FMUL.FTZ R20, R114.reuse, R221 ;  /* 0x000000dd72147220 */ /* 0x040fe20000410000 */
[----:B------:R-:W-:Y:S01]  /*5f00*/  FMUL.FTZ R114, R114, R215 ;  /* 0x000000d772727220 */ /* 0x000fe20000410000 */
[----:B------:R-:W-:Y:S01]  /*5f10*/  FFMA.FTZ R21, R40, -R208, R233 ;  /* 0x800000d028157223 */ /* 0x000fe200000100e9 */
[C---:B------:R-:W-:Y:S01]  /*5f20*/  FMUL.FTZ R208, R22.reuse, R71 ;  /* 0x0000004716d07220 */ /* 0x040fe20000410000 */
[C---:B------:R-:W-:Y:S01]  /*5f30*/  FFMA.FTZ R20, R115.reuse, R215, R20 ;  /* 0x000000d773147223 */ /* 0x040fe20000010014 */
[-C--:B------:R-:W-:Y:S01]  /*5f40*/  FFMA.FTZ R115, R115, R221.reuse, -R114 ;  /* 0x000000dd73737223 */ /* 0x080fe20000010872 */
[-C--:B------:R-:W-:Y:S01]  /*5f50*/  FMUL.FTZ R204, R201, R221.reuse ;  /* 0x000000ddc9cc7220 */ /* 0x080fe20000410000 */
[----:B------:R-:W-:Y:S01]  /*5f60*/  FMUL.FTZ R114, R215, UR22 ;  /* 0x00000016d7727c20 */ /* 0x000fe20008410000 */
[-C--:B------:R-:W-:Y:S01]  /*5f70*/  FFMA.FTZ R201, R201, -R208.reuse, R234 ;  /* 0x800000d0c9c97223 */ /* 0x080fe200000100ea */
[C---:B------:R-:W-:Y:S01]  /*5f80*/  FMUL.FTZ R218, R22.reuse, R221 ;  /* 0x000000dd16da7220 */ /* 0x040fe20000410000 */
[----:B0-----:R0:W-:Y:S01]  /*5f90*/  @!P2 STS.128 [UR18+0x4be0], R4 ;  /* 0x004be004ff00a988 */ /* 0x0011e20008000c12 */
[----:B------:R-:W-:Y:S01]  /*5fa0*/  FADD.FTZ R167, R167, R20 ;  /* 0x00000014a7a77221 */ /* 0x000fe20000010000 */
[----:B------:R-:W-:Y:S01]  /*5fb0*/  FFMA.FTZ R114, R221, UR23, -R114 ;  /* 0x00000017dd727c23 */ /* 0x000fe20008010872 */
[C---:B------:R-:W-:Y:S01]  /*5fc0*/  FFMA.FTZ R208, -R185.reuse, R208, R236 ;  /* 0x000000d0b9d07223 */ /* 0x040fe200000101ec */
[-C--:B------:R-:W-:Y:S01]  /*5fd0*/  FMUL.FTZ R20, R22, R215.reuse ;  /* 0x000000d716147220 */ /* 0x080fe20000410000 */
[----:B------:R-:W-:Y:S01]  /*5fe0*/  FFMA.FTZ R204, R185, R215, R204 ;  /* 0x000000d7b9cc7223 */ /* 0x000fe200000100cc */
[----:B------:R-:W-:Y:S01]  /*5ff0*/  FADD.FTZ R220, R184, R115 ;  /* 0x00000073b8dc7221 */ /* 0x000fe20000010000 */
[----:B------:R-:W-:Y:S01]  /*6000*/  FMUL.FTZ R185, R201, R114 ;  /* 0x00000072c9b97220 */ /* 0x000fe20000410000 */
[----:B------:R-:W-:Y:S01]  /*6010*/  FFMA.FTZ R216, -R147, R228, R216 ;  /* 0x000000e493d87223 */ /* 0x000fe200000101d8 */
[----:B------:R-:W-:Y:S01]  /*6020*/  FFMA.FTZ R55, R22, R204, R55 ;  /* 0x000000cc16377223 */ /* 0x000fe20000010037 */
[----:B------:R-:W-:Y:S01]  /*6030*/  BSSY.RECONVERGENT B0, `(.L_x_10772) ;  /* 0x0000169000007945 */ /* 0x000fe20003800200 */
[----:B0-----:R-:W-:Y:S01]  /*6040*/  FMUL.FTZ R4, R221, UR22 ;  /* 0x00000016dd047c20 */ /* 0x001fe20008410000 */
[C---:B------:R-:W-:Y:S01]  /*6050*/  FMUL.FTZ R5, R201.reuse, R218 ;  /* 0x000000dac9057220 */ /* 0x040fe20000410000 */
[----:B------:R-:W-:Y:S01]  /*6060*/  MOV R7, UR19 ;  /* 0x0000001300077c02 */ /* 0x000fe20008000f00 */
[-C--:B------:R-:W-:Y:S01]  /*6070*/  FMUL.FTZ R201, R201, R20.reuse ;  /* 0x00000014c9c97220 */ /* 0x080fe20000410000 */
[----:B------:R-:W-:Y:S01]  /*6080*/  FFMA.FTZ R115, R215, UR23, R4 ;  /* 0x00000017d7737c23 */ /* 0x000fe20008010004 */
[-C--:B------:R-:W-:Y:S01]  /*6090*/  FFMA.FTZ R4, R208, R20.reuse, R5 ;  /* 0x00000014d0047223 */ /* 0x080fe20000010005 */
[----:B------:R-:W-:Y:S01]  /*60a0*/  FMUL.FTZ R215, R71, R20 ;  /* 0x0000001447d77220 */ /* 0x000fe20000410000 */
[C---:B------:R-:W-:Y:S01]  /*60b0*/  FMUL.FTZ R20, R116.reuse, R167 ;  /* 0x000000a774147220 */ /* 0x040fe20000410000 */
[----:B------:R-:W-:Y:S01]  /*60c0*/  FMUL.FTZ R116, R116, R220 ;  /* 0x000000dc74747220 */ /* 0x000fe20000410000 */
[----:B------:R-:W-:-:S02]  /*60d0*/  IMAD R6, R108, 0x84, R7 ;  /* 0x000000846c067824 */ /* 0x000fc400078e0207 */
[C---:B------:R-:W-:Y:S01]  /*60e0*/  FFMA.FTZ R5, R208.reuse, R218, -R201 ;  /* 0x000000dad0057223 */ /* 0x040fe200000108c9 */
[CC--:B------:R-:W-:Y:S01]  /*60f0*/  FFMA.FTZ R7, R117.reuse, R220.reuse, -R20 ;  /* 0x000000dc75077223 */ /* 0x0c0fe20000010814 */
[----:B------:R-:W-:Y:S01]  /*6100*/  FFMA.FTZ R116, R117, R167, R116 ;  /* 0x000000a775747223 */ /* 0x000fe20000010074 */
[----:B------:R-:W-:Y:S01]  /*6110*/  FFMA.FTZ R208, R208, R115, R185 ;  /* 0x00000073d0d07223 */ /* 0x000fe200000100b9 */
[----:B------:R-:W-:Y:S01]  /*6120*/  FMUL.FTZ R20, R203, R220 ;  /* 0x000000dccb147220 */ /* 0x000fe20000410000 */
[----:B------:R-:W-:Y:S01]  /*6130*/  FADD.FTZ R186, R186, R7 ;  /* 0x00000007baba7221 */ /* 0x000fe20000010000 */
[----:B------:R-:W-:Y:S01]  /*6140*/  FADD.FTZ R169, R169, R116 ;  /* 0x00000074a9a97221 */ /* 0x000fe20000010000 */
[----:B------:R-:W-:Y:S01]  /*6150*/  FMUL.FTZ R115, R167, UR22 ;  /* 0x00000016a7737c20 */ /* 0x000fe20008410000 */
[----:B------:R-:W-:Y:S01]  /*6160*/  FFMA.FTZ R184, R165, R167, R20 ;  /* 0x000000a7a5b87223 */ /* 0x000fe20000010014 */
[CC--:B------:R-:W-:Y:S01]  /*6170*/  FMUL.FTZ R114, R118.reuse, R186.reuse ;  /* 0x000000ba76727220 */ /* 0x0c0fe20000410000 */
[-C--:B------:R-:W-:Y:S01]  /*6180*/  FMUL.FTZ R7, R118, R169.reuse ;  /* 0x000000a976077220 */ /* 0x080fe20000410000 */
[C---:B------:R-:W-:Y:S01]  /*6190*/  FMUL.FTZ R118, R220.reuse, UR22 ;  /* 0x00000016dc767c20 */ /* 0x040fe20008410000 */
[----:B------:R-:W-:Y:S01]  /*61a0*/  FFMA.FTZ R115, R220, UR23, -R115 ;  /* 0x00000017dc737c23 */ /* 0x000fe20008010873 */
[C---:B------:R-:W-:Y:S01]  /*61b0*/  FFMA.FTZ R114, R119.reuse, R169, R114 ;  /* 0x000000a977727223 */ /* 0x040fe20000010072 */
[----:B------:R-:W-:Y:S01]  /*61c0*/  FFMA.FTZ R116, R119, R186, -R7 ;  /* 0x000000ba77747223 */ /* 0x000fe20000010807 */
[----:B------:R-:W-:Y:S01]  /*61d0*/  FFMA.FTZ R117, R167, UR23, R118 ;  /* 0x00000017a7757c23 */ /* 0x000fe20008010076 */
[----:B------:R-:W-:Y:S01]  /*61e0*/  FMUL.FTZ R167, R30, R167 ;  /* 0x000000a71ea77220 */ /* 0x000fe20000410000 */
[----:B------:R-:W-:Y:S01]  /*61f0*/  FADD.FTZ R171, R171, R114 ;  /* 0x00000072abab7221 */ /* 0x000fe20000010000 */
[----:B------:R-:W-:Y:S01]  /*6200*/  FADD.FTZ R187, R187, R116 ;  /* 0x00000074bbbb7221 */ /* 0x000fe20000010000 */
[----:B------:R-:W-:Y:S01]  /*6210*/  FMUL.FTZ R119, R200, R115 ;  /* 0x00000073c8777220 */ /* 0x000fe20000410000 */
[----:B------:R-:W-:Y:S01]  /*6220*/  FMUL.FTZ R165, R30, R220 ;  /* 0x000000dc1ea57220 */ /* 0x000fe20000410000 */
[----:B------:R-:W-:Y:S01]  /*6230*/  FMUL.FTZ R115, R200, R167 ;  /* 0x000000a7c8737220 */ /* 0x000fe20000410000 */
[C---:B------:R-:W-:Y:S01]  /*6240*/  FMUL.FTZ R116, R120.reuse, R171 ;  /* 0x000000ab78747220 */ /* 0x040fe20000410000 */
[----:B------:R-:W-:Y:S01]  /*6250*/  FMUL.FTZ R120, R120, R187 ;  /* 0x000000bb78787220 */ /* 0x000fe20000410000 */
[-C--:B------:R-:W-:Y:S01]  /*6260*/  FMUL.FTZ R7, R200, R165.reuse ;  /* 0x000000a5c8077220 */ /* 0x080fe20000410000 */
[C---:B------:R-:W-:Y:S01]  /*6270*/  FFMA.FTZ R114, R206.reuse, R165, -R115 ;  /* 0x000000a5ce727223 */ /* 0x040fe20000010873 */
[C---:B------:R-:W-:Y:S01]  /*6280*/  FFMA.FTZ R115, R121.reuse, R187, -R116 ;  /* 0x000000bb79737223 */ /* 0x040fe20000010874 */
[----:B------:R-:W-:Y:S01]  /*6290*/  FFMA.FTZ R121, R121, R171, R120 ;  /* 0x000000ab79797223 */ /* 0x000fe20000010078 */
[C---:B------:R-:W-:Y:S01]  /*62a0*/  FFMA.FTZ R7, R206.reuse, R167, R7 ;  /* 0x000000a7ce077223 */ /* 0x040fe20000010007 */
[----:B------:R-:W-:Y:S01]  /*62b0*/  FFMA.FTZ R206, R206, R117, R119 ;  /* 0x00000075cece7223 */ /* 0x000fe20000010077 */
        /* <DEDUP_REMOVED lines=8> */
[C---:B------:R-:W-:Y:S01]  /*6340*/  FFMA.FTZ R116, R123.reuse, R172, R116 ;  /* 0x000000ac7b747223 */ /* 0x040fe20000010074 */
[----:B------:R-:W-:Y:S01]  /*6350*/  FFMA.FTZ R118, R123, R188, -R117 ;  /* 0x000000bc7b767223 */ /* 0x000fe20000010875 */
[----:B------:R-:W-:Y:S01]  /*6360*/  FMUL.FTZ R117, R23, R169 ;  /* 0x000000a917757220 */ /* 0x000fe20000410000 */
[----:B------:R-:W-:Y:S01]  /*6370*/  FMUL.FTZ R165, R70, R119 ;  /* 0x0000007746a57220 */ /* 0x000fe20000410000 */
[----:B------:R-:W-:Y:S01]  /*6380*/  FADD.FTZ R173, R173, R116 ;  /* 0x00000074adad7221 */ /* 0x000fe20000010000 */
[----:B------:R-:W-:Y:S01]  /*6390*/  FADD.FTZ R189, R189, R118 ;  /* 0x00000076bdbd7221 */ /* 0x000fe20000010000 */
[CC--:B------:R-:W-:Y:S01]  /*63a0*/  FFMA.FTZ R118, R225.reuse, R117.reuse, R120 ;  /* 0x00000075e1767223 */ /* 0x0c0fe20000010078 */
        /* <DEDUP_REMOVED lines=8> */
[----:B------:R0:W-:Y:S01]  /*6430*/  STS [R6+0x10e8], R123 ;  /* 0x0010e87b06007388 */ /* 0x0001e20000000800 */
[----:B------:R-:W-:Y:S01]  /*6440*/  FADD.FTZ R190, R190, R117 ;  /* 0x00000075bebe7221 */ /* 0x000fe20000010000 */
[----:B------:R-:W-:Y:S01]  /*6450*/  FADD.FTZ R174, R174, R125 ;  /* 0x0000007daeae7221 */ /* 0x000fe20000010000 */
[----:B------:R-:W-:Y:S01]  /*6460*/  FMUL.FTZ R120, R212, R121 ;  /* 0x00000079d4787220 */ /* 0x000fe20000410000 */
[----:B------:R-:W-:Y:S01]  /*6470*/  FFMA.FTZ R63, R30, R184, R63 ;  /* 0x000000b81e3f7223 */ /* 0x000fe2000001003f */
[C---:B------:R-:W-:Y:S01]  /*6480*/  FMUL.FTZ R122, R126.reuse, R190 ;  /* 0x000000be7e7a7220 */ /* 0x040fe20000410000 */
[----:B------:R-:W-:Y:S01]  /*6490*/  FMUL.FTZ R117, R126, R174 ;  /* 0x000000ae7e757220 */ /* 0x000fe20000410000 */
[----:B------:R-:W-:Y:S01]  /*64a0*/  FFMA.FTZ R115, R95, R184, R206 ;  /* 0x000000b85f737223 */ /* 0x000fe200000100ce */
[----:B------:R1:W-:Y:S01]  /*64b0*/  STS [R6+0x10ec], R165 ;  /* 0x0010eca506007388 */ /* 0x0003e20000000800 */
[C---:B------:R-:W-:Y:S01]  /*64c0*/  FFMA.FTZ R122, R127.reuse, R174, R122 ;  /* 0x000000ae7f7a7223 */ /* 0x040fe2000001007a */
[----:B------:R-:W-:Y:S01]  /*64d0*/  FFMA.FTZ R124, R127, R190, -R117 ;  /* 0x000000be7f7c7223 */ /* 0x000fe20000010875 */
[----:B0-----:R-:W-:Y:S01]  /*64e0*/  FMUL.FTZ R123, R24, R188 ;  /* 0x000000bc187b7220 */ /* 0x001fe20000410000 */
[-C--:B------:R-:W-:Y:S01]  /*64f0*/  FMUL.FTZ R184, R212, R119.reuse ;  /* 0x00000077d4b87220 */ /* 0x080fe20000410000 */
[----:B------:R-:W-:Y:S01]  /*6500*/  FADD.FTZ R175, R175, R122 ;  /* 0x0000007aafaf7221 */ /* 0x000fe20000010000 */
[----:B------:R-:W-:Y:S01]  /*6510*/  FADD.FTZ R191, R191, R124 ;  /* 0x0000007cbfbf7221 */ /* 0x000fe20000010000 */
[----:B------:R-:W-:Y:S01]  /*6520*/  FFMA.FTZ R120, R213, R119, R120 ;  /* 0x00000077d5787223 */ /* 0x000fe20000010078 */
[----:B------:R-:W-:Y:S01]  /*6530*/  FMUL.FTZ R125, R210, R123 ;  /* 0x0000007bd27d7220 */ /* 0x000fe20000410000 */
[----:B------:R-:W-:Y:S01]  /*6540*/  FMUL.FTZ R167, R95, R167 ;  /* 0x000000a75fa77220 */ /* 0x000fe20000410000 */
[C---:B------:R-:W-:Y:S01]  /*6550*/  FMUL.FTZ R122, R128.reuse, R191 ;  /* 0x000000bf807a7220 */ /* 0x040fe20000410000 */
[----:B------:R-:W-:Y:S01]  /*6560*/  FMUL.FTZ R128, R128, R175 ;  /* 0x000000af80807220 */ /* 0x000fe20000410000 */
[----:B-1----:R-:W-:Y:S01]  /*6570*/  FMUL.FTZ R165, R94, R119 ;  /* 0x000000775ea57220 */ /* 0x002fe20000410000 */
[----:B------:R-:W-:Y:S01]  /*6580*/  FMUL.FTZ R119, R24, R172 ;  /* 0x000000ac18777220 */ /* 0x000fe20000410000 */
[C---:B------:R-:W-:Y:S01]  /*6590*/  FFMA.FTZ R117, R129.reuse, R175, R122 ;  /* 0x000000af81757223 */ /* 0x040fe2000001007a */
[----:B------:R-:W-:Y:S01]  /*65a0*/  FFMA.FTZ R129, R129, R191, -R128 ;  /* 0x000000bf81817223 */ /* 0x000fe20000010880 */
[----:B------:R-:W-:Y:S01]  /*65b0*/  FMUL.FTZ R128, R32, R173 ;  /* 0x000000ad20807220 */ /* 0x000fe20000410000 */
[-C--:B------:R-:W-:Y:S01]  /*65c0*/  FMUL.FTZ R127, R210, R119.reuse ;  /* 0x00000077d27f7220 */ /* 0x080fe20000410000 */
[----:B------:R-:W-:Y:S01]  /*65d0*/  FADD.FTZ R176, R176, R117 ;  /* 0x00000075b0b07221 */ /* 0x000fe20000010000 */
[----:B------:R-:W-:Y:S01]  /*65e0*/  FADD.FTZ R192, R192, R129 ;  /* 0x00000081c0c07221 */ /* 0x000fe20000010000 */
[-C--:B------:R-:W-:Y:S01]  /*65f0*/  FFMA.FTZ R122, R222, R119.reuse, R125 ;  /* 0x00000077de7a7223 */ /* 0x080fe2000001007d */
[C---:B------:R-:W-:Y:S01]  /*6600*/  FMUL.FTZ R119, R73.reuse, R119 ;  /* 0x0000007749777220 */ /* 0x040fe20000410000 */
[C---:B------:R-:W-:Y:S01]  /*6610*/  FMUL.FTZ R117, R130.reuse, R176 ;  /* 0x000000b082757220 */ /* 0x040fe20000410000 */
[-C--:B------:R-:W-:Y:S01]  /*6620*/  FMUL.FTZ R124, R130, R192.reuse ;  /* 0x000000c0827c7220 */ /* 0x080fe20000410000 */
[----:B------:R-:W-:Y:S01]  /*6630*/  FMUL.FTZ R130, R32, R189 ;  /* 0x000000bd20827220 */ /* 0x000fe20000410000 */
[-C--:B------:R-:W-:Y:S01]  /*6640*/  FMUL.FTZ R129, R73, R123.reuse ;  /* 0x0000007b49817220 */ /* 0x080fe20000410000 */
[C---:B------:R-:W-:Y:S01]  /*6650*/  FFMA.FTZ R126, R131.reuse, R192, -R117 ;  /* 0x000000c0837e7223 */ /* 0x040fe20000010875 */
[----:B------:R-:W-:Y:S01]  /*6660*/  FFMA.FTZ R124, R131, R176, R124 ;  /* 0x000000b0837c7223 */ /* 0x000fe2000001007c */
[----:B------:R-:W-:Y:S01]  /*6670*/  FMUL.FTZ R117, R209, R128 ;  /* 0x00000080d1757220 */ /* 0x000fe20000410000 */
[----:B------:R0:W-:Y:S01]  /*6680*/  STS [R6+0x10d8], R119 ;  /* 0x0010d87706007388 */ /* 0x0001e20000000800 */
[----:B------:R-:W-:Y:S01]  /*6690*/  FADD.FTZ R193, R193, R126 ;  /* 0x0000007ec1c17221 */ /* 0x000fe20000010000 */
[----:B------:R-:W-:Y:S01]  /*66a0*/  FADD.FTZ R177, R177, R124 ;  /* 0x0000007cb1b17221 */ /* 0x000fe20000010000 */
[-C--:B------:R-:W-:Y:S01]  /*66b0*/  FFMA.FTZ R124, R216, R130.reuse, -R117 ;  /* 0x00000082d87c7223 */ /* 0x080fe20000010875 */
[----:B------:R-:W-:Y:S01]  /*66c0*/  FFMA.FTZ R123, R222, R123, -R127 ;  /* 0x0000007bde7b7223 */ /* 0x000fe2000001087f */
[-C--:B------:R-:W-:Y:S01]  /*66d0*/  FMUL.FTZ R125, R209, R130.reuse ;  /* 0x00000082d17d7220 */ /* 0x080fe20000410000 */
[C---:B------:R-:W-:Y:S01]  /*66e0*/  FMUL.FTZ R126, R132.reuse, R177 ;  /* 0x000000b1847e7220 */ /* 0x040fe20000410000 */
[-C--:B------:R-:W-:Y:S01]  /*66f0*/  FMUL.FTZ R132, R132, R193.reuse ;  /* 0x000000c184847220 */ /* 0x080fe20000410000 */
[----:B------:R-:W-:Y:S01]  /*6700*/  FMUL.FTZ R127, R97, R130 ;  /* 0x00000082617f7220 */ /* 0x000fe20000410000 */
[----:B------:R-:W-:Y:S01]  /*6710*/  FMUL.FTZ R130, R25, R174 ;  /* 0x000000ae19827220 */ /* 0x000fe20000410000 */
[C---:B------:R-:W-:Y:S01]  /*6720*/  FFMA.FTZ R117, R133.reuse, R193, -R126 ;  /* 0x000000c185757223 */ /* 0x040fe2000001087e */
[----:B------:R-:W-:Y:S01]  /*6730*/  FFMA.FTZ R133, R133, R177, R132 ;  /* 0x000000b185857223 */ /* 0x000fe20000010084 */
[----:B------:R-:W-:Y:S01]  /*6740*/  FMUL.FTZ R132, R25, R190 ;  /* 0x000000be19847220 */ /* 0x000fe20000410000 */
[----:B0-----:R-:W-:Y:S01]  /*6750*/  FMUL.FTZ R119, R97, R128 ;  /* 0x0000008061777220 */ /* 0x001fe20000410000 */
[----:B------:R-:W-:Y:S01]  /*6760*/  FADD.FTZ R194, R194, R117 ;  /* 0x00000075c2c27221 */ /* 0x000fe20000010000 */
[----:B------:R-:W-:Y:S01]  /*6770*/  FADD.FTZ R178, R178, R133 ;  /* 0x00000085b2b27221 */ /* 0x000fe20000010000 */
[----:B------:R-:W-:Y:S01]  /*6780*/  FMUL.FTZ R126, R207, R132 ;  /* 0x00000084cf7e7220 */ /* 0x000fe20000410000 */
[----:B------:R0:W-:Y:S01]  /*6790*/  STS [R6+0x10f0], R167 ;  /* 0x0010f0a706007388 */ /* 0x0001e20000000800 */
[----:B------:R-:W-:Y:S01]  /*67a0*/  FFMA.FTZ R125, R216, R128, R125 ;  /* 0x00000080d87d7223 */ /* 0x000fe2000001007d */
[C---:B------:R-:W-:Y:S01]  /*67b0*/  FMUL.FTZ R117, R134.reuse, R178 ;  /* 0x000000b286757220 */ /* 0x040fe20000410000 */
[----:B------:R-:W-:Y:S01]  /*67c0*/  FMUL.FTZ R128, R134, R194 ;  /* 0x000000c286807220 */ /* 0x000fe20000410000 */
[----:B------:R1:W-:Y:S01]  /*67d0*/  STS [R6+0x10d0], R119 ;  /* 0x0010d07706007388 */ /* 0x0003e20000000800 */
[----:B------:R-:W-:Y:S01]  /*67e0*/  FFMA.FTZ R126, R211, R130, R126 ;  /* 0x00000082d37e7223 */ /* 0x000fe2000001007e */
[----:B------:R-:W-:Y:S01]  /*67f0*/  FMUL.FTZ R131, R26, R192 ;  /* 0x000000c01a837220 */ /* 0x000fe20000410000 */
[----:B------:R-:W-:Y:S01]  /*6800*/  FFMA.FTZ R128, R135, R178, R128 ;  /* 0x000000b287807223 */ /* 0x000fe20000010080 */
[----:B------:R3:W-:Y:S01]  /*6810*/  STS [R6+0x10dc], R129 ;  /* 0x0010dc8106007388 */ /* 0x0007e20000000800 */
[----:B------:R-:W-:Y:S01]  /*6820*/  FMUL.FTZ R200, R27, R194 ;  /* 0x000000c21bc87220 */ /* 0x000fe20000410000 */
[-C--:B0-----:R-:W-:Y:S01]  /*6830*/  FMUL.FTZ R167, R94, R121.reuse ;  /* 0x000000795ea77220 */ /* 0x081fe20000410000 */
[----:B------:R-:W-:Y:S01]  /*6840*/  FFMA.FTZ R121, R213, R121, -R184 ;  /* 0x00000079d5797223 */ /* 0x000fe200000108b8 */
[-C--:B------:R-:W-:Y:S01]  /*6850*/  FMUL.FTZ R184, R207, R130.reuse ;  /* 0x00000082cfb87220 */ /* 0x080fe20000410000 */
[----:B------:R-:W-:Y:S01]  /*6860*/  FADD.FTZ R179, R179, R128 ;  /* 0x00000080b3b37221 */ /* 0x000fe20000010000 */
[C---:B-1----:R-:W-:Y:S01]  /*6870*/  FMUL.FTZ R119, R72.reuse, R130 ;  /* 0x0000008248777220 */ /* 0x042fe20000410000 */
[----:B------:R-:W-:Y:S01]  /*6880*/  FFMA.FTZ R130, R135, R194, -R117 ;  /* 0x000000c287827223 */ /* 0x000fe20000010875 */
[----:B------:R0:W-:Y:S01]  /*6890*/  STS [R6+0x10d4], R127 ;  /* 0x0010d47f06007388 */ /* 0x0001e20000000800 */
[----:B------:R-:W-:Y:S01]  /*68a0*/  FFMA.FTZ R20, R71, R204, R208 ;  /* 0x000000cc47147223 */ /* 0x000fe200000100d0 */
[----:B---3--:R-:W-:Y:S01]  /*68b0*/  FMUL.FTZ R129, R72, R132 ;  /* 0x0000008448817220 */ /* 0x008fe20000410000 */
[----:B------:R-:W-:Y:S01]  /*68c0*/  FADD.FTZ R195, R195, R130 ;  /* 0x00000082c3c37221 */ /* 0x000fe20000010000 */
[----:B------:R-:W-:Y:S01]  /*68d0*/  FMUL.FTZ R130, R33, R175 ;  /* 0x000000af21827220 */ /* 0x000fe20000410000 */
[----:B------:R-:W-:Y:S01]  /*68e0*/  STS [R6+0x10c8], R119 ;  /* 0x0010c87706007388 */ /* 0x000fe20000000800 */
[----:B------:R-:W-:Y:S01]  /*68f0*/  FMUL.FTZ R221, R71, R218 ;  /* 0x000000da47dd7220 */ /* 0x000fe20000410000 */
[C---:B------:R-:W-:Y:S01]  /*6900*/  FMUL.FTZ R128, R136.reuse, R195 ;  /* 0x000000c388807220 */ /* 0x040fe20000410000 */
[-C--:B------:R-:W-:Y:S01]  /*6910*/  FMUL.FTZ R136, R136, R179.reuse ;  /* 0x000000b388887220 */ /* 0x080fe20000410000 */
[----:B------:R1:W-:Y:S01]  /*6920*/  STS [R6+0x10cc], R129 ;  /* 0x0010cc8106007388 */ /* 0x0003e20000000800 */
[----:B0-----:R-:W-:Y:S01]  /*6930*/  FFMA.FTZ R127, R211, R132, -R184 ;  /* 0x00000084d37f7223 */ /* 0x001fe200000108b8 */
[----:B------:R-:W-:Y:S01]  /*6940*/  FFMA.FTZ R117, R137, R179, R128 ;  /* 0x000000b389757223 */ /* 0x000fe20000010080 */
[----:B------:R-:W-:Y:S01]  /*6950*/  FMUL.FTZ R132, R33, R191 ;  /* 0x000000bf21847220 */ /* 0x000fe20000410000 */
[----:B------:R-:W-:Y:S01]  /*6960*/  FFMA.FTZ R137, R137, R195, -R136 ;  /* 0x000000c389897223 */ /* 0x000fe20000010888 */
[C---:B------:R-:W-:Y:S01]  /*6970*/  FMUL.FTZ R136, R19.reuse, R130 ;  /* 0x0000008213887220 */ /* 0x040fe20000410000 */
[----:B------:R-:W-:Y:S01]  /*6980*/  FADD.FTZ R180, R180, R117 ;  /* 0x00000075b4b47221 */ /* 0x000fe20000010000 */
[----:B------:R-:W-:Y:S01]  /*6990*/  FMUL.FTZ R134, R19, R132 ;  /* 0x0000008413867220 */ /* 0x000fe20000410000 */
[----:B------:R-:W-:Y:S01]  /*69a0*/  FADD.FTZ R196, R196, R137 ;  /* 0x00000089c4c47221 */ /* 0x000fe20000010000 */
[----:B------:R-:W-:Y:S01]  /*69b0*/  FMUL.FTZ R133, R96, R130 ;  /* 0x0000008260857220 */ /* 0x000fe20000410000 */
[----:B------:R-:W-:Y:S01]  /*69c0*/  FMUL.FTZ R117, R138, R180 ;  /* 0x000000b48a757220 */ /* 0x000fe20000410000 */
[C---:B------:R-:W-:Y:S01]  /*69d0*/  FFMA.FTZ R128, R205.reuse, R130, R134 ;  /* 0x00000082cd807223 */ /* 0x040fe20000010086 */
[-C--:B------:R-:W-:Y:S01]  /*69e0*/  FMUL.FTZ R135, R96, R132.reuse ;  /* 0x0000008460877220 */ /* 0x080fe20000410000 */
[----:B-1----:R-:W-:Y:S01]  /*69f0*/  FFMA.FTZ R129, R205, R132, -R136 ;  /* 0x00000084cd817223 */ /* 0x002fe20000010888 */
[-C--:B------:R-:W-:Y:S01]  /*6a00*/  FMUL.FTZ R130, R138, R196.reuse ;  /* 0x000000c48a827220 */ /* 0x080fe20000410000 */
[C---:B------:R-:W-:Y:S01]  /*6a10*/  FFMA.FTZ R132, R139.reuse, R196, -R117 ;  /* 0x000000c48b847223 */ /* 0x040fe20000010875 */
[----:B------:R-:W-:Y:S01]  /*6a20*/  FMUL.FTZ R117, R26, R176 ;  /* 0x000000b01a757220 */ /* 0x000fe20000410000 */
[----:B------:R-:W-:Y:S01]  /*6a30*/  FMUL.FTZ R119, R10, R131 ;  /* 0x000000830a777220 */ /* 0x000fe20000410000 */
[----:B------:R-:W-:Y:S01]  /*6a40*/  FFMA.FTZ R130, R139, R180, R130 ;  /* 0x000000b48b827223 */ /* 0x000fe20000010082 */
[----:B------:R-:W-:Y:S01]  /*6a50*/  FADD.FTZ R197, R197, R132 ;  /* 0x00000084c5c57221 */ /* 0x000fe20000010000 */
[----:B------:R0:W-:Y:S01]  /*6a60*/  STS [R6+0x10c0], R133 ;  /* 0x0010c08506007388 */ /* 0x0001e20000000800 */
[----:B------:R-:W-:Y:S01]  /*6a70*/  FMUL.FTZ R137, R75, R117 ;  /* 0x000000754b897220 */ /* 0x000fe20000410000 */
[----:B------:R-:W-:Y:S01]  /*6a80*/  FADD.FTZ R181, R181, R130 ;  /* 0x00000082b5b57221 */ /* 0x000fe20000010000 */
[----:B------:R-:W-:Y:S01]  /*6a90*/  FMUL.FTZ R132, R140, R197 ;  /* 0x000000c58c847220 */ /* 0x000fe20000410000 */
[----:B------:R-:W-:Y:S01]  /*6aa0*/  FFMA.FTZ R130, R214, R117, R119 ;  /* 0x00000075d6827223 */ /* 0x000fe20000010077 */
[----:B------:R1:W-:Y:S01]  /*6ab0*/  STS [R6+0x10e0], R165 ;  /* 0x0010e0a506007388 */ /* 0x0003e20000000800 */
[----:B------:R-:W-:Y:S01]  /*6ac0*/  FMUL.FTZ R140, R140, R181 ;  /* 0x000000b58c8c7220 */ /* 0x000fe20000410000 */
[C---:B------:R-:W-:Y:S01]  /*6ad0*/  FMUL.FTZ R138, R34.reuse, R193 ;  /* 0x000000c1228a7220 */ /* 0x040fe20000410000 */
[----:B------:R-:W-:Y:S01]  /*6ae0*/  FMUL.FTZ R136, R34, R177 ;  /* 0x000000b122887220 */ /* 0x000fe20000410000 */
[----:B------:R3:W-:Y:S01]  /*6af0*/  STS [R6+0x10c4], R135 ;  /* 0x0010c48706007388 */ /* 0x0007e20000000800 */
[----:B0-----:R-:W-:Y:S01]  /*6b00*/  FMUL.FTZ R133, R10, R117 ;  /* 0x000000750a857220 */ /* 0x001fe20000410000 */
[C---:B------:R-:W-:Y:S01]  /*6b10*/  FFMA.FTZ R117, R141.reuse, R181, R132 ;  /* 0x000000b58d757223 */ /* 0x040fe20000010084 */
[----:B------:R-:W-:Y:S01]  /*6b20*/  FFMA.FTZ R119, R141, R197, -R140 ;  /* 0x000000c58d777223 */ /* 0x000fe2000001088c */
[----:B------:R0:W-:Y:S01]  /*6b30*/  STS [R6+0x10b8], R137 ;  /* 0x0010b88906007388 */ /* 0x0001e20000000800 */
[-C--:B------:R-:W-:Y:S01]  /*6b40*/  FMUL.FTZ R201, R99, R138.reuse ;  /* 0x0000008a63c97220 */ /* 0x080fe20000410000 */
[----:B------:R-:W-:Y:S01]  /*6b50*/  FADD.FTZ R117, R182, R117 ;  /* 0x00000075b6757221 */ /* 0x000fe20000010000 */
[-C--:B-1----:R-:W-:Y:S01]  /*6b60*/  FMUL.FTZ R165, R75, R131.reuse ;  /* 0x000000834ba57220 */ /* 0x082fe20000410000 */
[----:B------:R-:W-:Y:S01]  /*6b70*/  FFMA.FTZ R131, R214, R131, -R133 ;  /* 0x00000083d6837223 */ /* 0x000fe20000010885 */
[----:B------:R-:W-:Y:S01]  /*6b80*/  FADD.FTZ R119, R198, R119 ;  /* 0x00000077c6777221 */ /* 0x000fe20000010000 */
[C---:B------:R-:W-:Y:S01]  /*6b90*/  FMUL.FTZ R133, R142.reuse, R117 ;  /* 0x000000758e857220 */ /* 0x040fe20000410000 */
[----:B---3--:R-:W-:Y:S01]  /*6ba0*/  FMUL.FTZ R135, R11, R138 ;  /* 0x0000008a0b877220 */ /* 0x008fe20000410000 */
[-C--:B------:R-:W-:Y:S01]  /*6bb0*/  FMUL.FTZ R139, R99, R136.reuse ;  /* 0x00000088638b7220 */ /* 0x080fe20000410000 */
[-C--:B------:R-:W-:Y:S01]  /*6bc0*/  FMUL.FTZ R142, R142, R119.reuse ;  /* 0x000000778e8e7220 */ /* 0x080fe20000410000 */
[----:B------:R-:W-:Y:S01]  /*6bd0*/  FFMA.FTZ R132, R144, R119, -R133 ;  /* 0x0000007790847223 */ /* 0x000fe20000010885 */
[-C--:B0-----:R-:W-:Y:S01]  /*6be0*/  FMUL.FTZ R137, R11, R136.reuse ;  /* 0x000000880b897220 */ /* 0x081fe20000410000 */
[----:B------:R-:W-:Y:S01]  /*6bf0*/  FFMA.FTZ R134, R18, R136, R135 ;  /* 0x0000008812867223 */ /* 0x000fe20000010087 */
[----:B------:R-:W-:Y:S01]  /*6c00*/  FFMA.FTZ R142, R144, R117, R142 ;  /* 0x00000075908e7223 */ /* 0x000fe2000001008e */
[----:B------:R-:W-:Y:S01]  /*6c10*/  FADD.FTZ R199, R199, R132 ;  /* 0x00000084c7c77221 */ /* 0x000fe20000010000 */
[----:B------:R-:W-:Y:S01]  /*6c20*/  FFMA.FTZ R137, R18, R138, -R137 ;  /* 0x0000008a12897223 */ /* 0x000fe20000010889 */
[----:B------:R-:W-:Y:S01]  /*6c30*/  FMUL.FTZ R132, R29, R119 ;  /* 0x000000771d847220 */ /* 0x000fe20000410000 */
[----:B------:R-:W-:Y:S01]  /*6c40*/  FADD.FTZ R183, R183, R142 ;  /* 0x0000008eb7b77221 */ /* 0x000fe20000010000 */
[----:B------:R-:W-:Y:S01]  /*6c50*/  FMUL.FTZ R133, R37, R199 ;  /* 0x000000c725857220 */ /* 0x000fe20000410000 */
[----:B------:R-:W-:Y:S01]  /*6c60*/  FMUL.FTZ R136, R29, R117 ;  /* 0x000000751d887220 */ /* 0x000fe20000410000 */
[----:B------:R-:W-:Y:S01]  /*6c70*/  FMUL.FTZ R142, R229, R132 ;  /* 0x00000084e58e7220 */ /* 0x000fe20000410000 */
[----:B------:R-:W-:Y:S01]  /*6c80*/  FMUL.FTZ R135, R37, R183 ;  /* 0x000000b725877220 */ /* 0x000fe20000410000 */
[C---:B------:R-:W-:Y:S01]  /*6c90*/  FMUL.FTZ R138, R14.reuse, R133 ;  /* 0x000000850e8a7220 */ /* 0x040fe20000410000 */
[----:B------:R0:W-:Y:S01]  /*6ca0*/  STS [R6+0x10b0], R139 ;  /* 0x0010b08b06007388 */ /* 0x0001e20000000800 */
[----:B------:R-:W-:Y:S01]  /*6cb0*/  FMUL.FTZ R141, R229, R136 ;  /* 0x00000088e58d7220 */ /* 0x000fe20000410000 */
[-C--:B------:R-:W-:Y:S01]  /*6cc0*/  FMUL.FTZ R140, R14, R135.reuse ;  /* 0x000000870e8c7220 */ /* 0x080fe20000410000 */
[----:B------:R-:W-:Y:S01]  /*6cd0*/  FFMA.FTZ R138, R227, R135, R138 ;  /* 0x00000087e38a7223 */ /* 0x000fe2000001008a */
[----:B------:R-:W-:Y:S01]  /*6ce0*/  STS [R6+0x10bc], R165 ;  /* 0x0010bca506007388 */ /* 0x000fe20000000800 */
[----:B------:R-:W-:Y:S01]  /*6cf0*/  FFMA.FTZ R141, R231, R132, -R141 ;  /* 0x00000084e78d7223 */ /* 0x000fe2000001088d */
[----:B------:R-:W-:Y:S01]  /*6d00*/  FFMA.FTZ R140, R227, R133, -R140 ;  /* 0x00000085e38c7223 */ /* 0x000fe2000001088c */
[----:B------:R-:W-:Y:S01]  /*6d10*/  FADD.FTZ R138, RZ, R138 ;  /* 0x0000008aff8a7221 */ /* 0x000fe20000010000 */
[----:B------:R1:W-:Y:S01]  /*6d20*/  STS [R6+0x10f4], R185 ;  /* 0x0010f4b906007388 */ /* 0x0003e20000000800 */
[----:B------:R-:W-:Y:S01]  /*6d30*/  FMUL.FTZ R182, R27, R178 ;  /* 0x000000b21bb67220 */ /* 0x000fe20000410000 */
[----:B0-----:R-:W-:Y:S01]  /*6d40*/  FFMA.FTZ R139, R231, R136, R142 ;  /* 0x00000088e78b7223 */ /* 0x001fe2000001008e */
[----:B------:R-:W-:Y:S01]  /*6d50*/  FADD.FTZ R140, RZ, R140 ;  /* 0x0000008cff8c7221 */ /* 0x000fe20000010000 */
[----:B------:R0:W-:Y:S01]  /*6d60*/  STS [R6+0x10e4], R167 ;  /* 0x0010e4a706007388 */ /* 0x0001e20000000800 */
[----:B------:R-:W-:Y:S01]  /*6d70*/  FMUL.FTZ R184, R9, R200 ;  /* 0x000000c809b87220 */ /* 0x000fe20000410000 */
[----:B------:R-:W-:Y:S01]  /*6d80*/  FADD.FTZ R139, R138, R139 ;  /* 0x0000008b8a8b7221 */ /* 0x000fe20000010000 */
[----:B------:R-:W-:Y:S01]  /*6d90*/  FMUL.FTZ R138, R36, R197 ;  /* 0x000000c5248a7220 */ /* 0x000fe20000410000 */
[----:B------:R-:W-:Y:S01]  /*6da0*/  FADD.FTZ R141, R140, R141 ;  /* 0x0000008d8c8d7221 */ /* 0x000fe20000010000 */
[----:B------:R-:W-:Y:S01]  /*6db0*/  FMUL.FTZ R140, R36, R181 ;  /* 0x000000b5248c7220 */ /* 0x000fe20000410000 */
[C---:B-1----:R-:W-:Y:S01]  /*6dc0*/  FMUL.FTZ R185, R28.reuse, R196 ;  /* 0x000000c41cb97220 */ /* 0x042fe20000410000 */
[----:B------:R-:W-:Y:S01]  /*6dd0*/  FMUL.FTZ R165, R15, R138 ;  /* 0x0000008a0fa57220 */ /* 0x000fe20000410000 */
[----:B------:R1:W-:Y:S01]  /*6de0*/  STS [R6+0x10b4], R201 ;  /* 0x0010b4c906007388 */ /* 0x0003e20000000800 */
[----:B------:R-:W-:Y:S01]  /*6df0*/  FFMA.FTZ R204, R217, R182, R184 ;  /* 0x000000b6d9cc7223 */ /* 0x000fe200000100b8 */
[----:B0-----:R-:W-:Y:S01]  /*6e00*/  FMUL.FTZ R167, R28, R180 ;  /* 0x000000b41ca77220 */ /* 0x001fe20000410000 */
[-C--:B------:R-:W-:Y:S01]  /*6e10*/  FFMA.FTZ R142, R224, R140.reuse, R165 ;  /* 0x0000008ce08e7223 */ /* 0x080fe200000100a5 */
[----:B------:R-:W-:Y:S01]  /*6e20*/  FMUL.FTZ R165, R15, R140 ;  /* 0x0000008c0fa57220 */ /* 0x000fe20000410000 */
[----:B------:R-:W-:Y:S01]  /*6e30*/  FMUL.FTZ R184, R35, R195 ;  /* 0x000000c323b87220 */ /* 0x000fe20000410000 */
[----:B------:R-:W-:Y:S01]  /*6e40*/  FMUL.FTZ R203, R80, R182 ;  /* 0x000000b650cb7220 */ /* 0x000fe20000410000 */
[----:B------:R-:W-:Y:S01]  /*6e50*/  FADD.FTZ R139, R139, R142 ;  /* 0x0000008e8b8b7221 */ /* 0x000fe20000010000 */
[----:B------:R-:W-:Y:S01]  /*6e60*/  FFMA.FTZ R142, R224, R138, -R165 ;  /* 0x0000008ae08e7223 */ /* 0x000fe200000108a5 */
[----:B------:R-:W-:Y:S01]  /*6e70*/  FMUL.FTZ R198, R17, R184 ;  /* 0x000000b811c67220 */ /* 0x000fe20000410000 */
[----:B-1----:R-:W-:Y:S01]  /*6e80*/  FMUL.FTZ R201, R16, R185 ;  /* 0x000000b910c97220 */ /* 0x002fe20000410000 */
[----:B------:R0:W-:Y:S01]  /*6e90*/  STS [R6+0x10a8], R203 ;  /* 0x0010a8cb06007388 */ /* 0x0001e20000000800 */
[----:B------:R-:W-:Y:S01]  /*6ea0*/  FADD.FTZ R141, R141, R142 ;  /* 0x0000008e8d8d7221 */ /* 0x000fe20000010000 */
[----:B------:R-:W-:Y:S01]  /*6eb0*/  FMUL.FTZ R142, R9, R182 ;  /* 0x000000b6098e7220 */ /* 0x000fe20000410000 */
[----:B------:R-:W-:Y:S01]  /*6ec0*/  FFMA.FTZ R144, R230, R167, R201 ;  /* 0x000000a7e6907223 */ /* 0x000fe200000100c9 */
[----:B------:R-:W-:Y:S01]  /*6ed0*/  FMUL.FTZ R182, R35, R179 ;  /* 0x000000b323b67220 */ /* 0x000fe20000410000 */
[----:B------:R-:W-:Y:S01]  /*6ee0*/  FMUL.FTZ R201, R98, R184 ;  /* 0x000000b862c97220 */ /* 0x000fe20000410000 */
[----:B------:R-:W-:Y:S01]  /*6ef0*/  FFMA.FTZ R206, R217, R200, -R142 ;  /* 0x000000c8d9ce7223 */ /* 0x000fe2000001088e */
[----:B------:R-:W-:Y:S01]  /*6f00*/  FADD.FTZ R144, R139, R144 ;  /* 0x000000908b907221 */ /* 0x000fe20000010000 */
[-C--:B------:R-:W-:Y:S01]  /*6f10*/  FMUL.FTZ R139, R16, R167.reuse ;  /* 0x000000a7108b7220 */ /* 0x080fe20000410000 */
[----:B------:R-:W-:Y:S01]  /*6f20*/  FMUL.FTZ R165, R17, R182 ;  /* 0x000000b611a57220 */ /* 0x000fe20000410000 */
[----:B0-----:R-:W-:Y:S01]  /*6f30*/  FMUL.FTZ R203, R80, R200 ;  /* 0x000000c850cb7220 */ /* 0x001fe20000410000 */
[----:B------:R-:W-:Y:S01]  /*6f40*/  FMUL.FTZ R167, R85, R167 ;  /* 0x000000a755a77220 */ /* 0x000fe20000410000 */
[-C--:B------:R-:W-:Y:S01]  /*6f50*/  FFMA.FTZ R142, R230, R185.reuse, -R139 ;  /* 0x000000b9e68e7223 */ /* 0x080fe2000001088b */
[----:B------:R-:W-:Y:S01]  /*6f60*/  FFMA.FTZ R139, R219, R182, R198 ;  /* 0x000000b6db8b7223 */ /* 0x000fe200000100c6 */
[----:B------:R-:W-:Y:S01]  /*6f70*/  FMUL.FTZ R185, R85, R185 ;  /* 0x000000b955b97220 */ /* 0x000fe20000410000 */
[----:B------:R-:W-:Y:S01]  /*6f80*/  FMUL.FTZ R135, R100, R135 ;  /* 0x0000008764877220 */ /* 0x000fe20000410000 */
[----:B------:R-:W-:Y:S01]  /*6f90*/  FADD.FTZ R141, R141, R142 ;  /* 0x0000008e8d8d7221 */ /* 0x000fe20000010000 */
[----:B------:R-:W-:Y:S01]  /*6fa0*/  FFMA.FTZ R142, R219, R184, -R165 ;  /* 0x000000b8db8e7223 */ /* 0x000fe200000108a5 */
[----:B------:R-:W-:Y:S01]  /*6fb0*/  FADD.FTZ R139, R144, R139 ;  /* 0x0000008b908b7221 */ /* 0x000fe20000010000 */
[----:B------:R-:W-:Y:S01]  /*6fc0*/  FMUL.FTZ R165, R98, R182 ;  /* 0x000000b662a57220 */ /* 0x000fe20000410000 */
[----:B------:R-:W-:Y:S01]  /*6fd0*/  FMUL.FTZ R133, R100, R133 ;  /* 0x0000008564857220 */ /* 0x000fe20000410000 */
[----:B------:R-:W-:Y:S01]  /*6fe0*/  FADD.FTZ R141, R141, R142 ;  /* 0x0000008e8d8d7221 */ /* 0x000fe20000010000 */
[----:B------:R-:W-:Y:S01]  /*6ff0*/  FADD.FTZ R139, R139, R204 ;  /* 0x000000cc8b8b7221 */ /* 0x000fe20000010000 */
[----:B------:R0:W-:Y:S01]  /*7000*/  STS [R6+0x10f8], R215 ;  /* 0x0010f8d706007388 */ /* 0x0001e20000000800 */
[----:B------:R-:W-:Y:S01]  /*7010*/  FMUL.FTZ R144, R186, UR22 ;  /* 0x00000016ba907c20 */ /* 0x000fe20008410000 */
[----:B------:R-:W-:Y:S01]  /*7020*/  FADD.FTZ R206, R141, R206 ;  /* 0x000000ce8dce7221 */ /* 0x000fe20000010000 */
[----:B------:R-:W-:Y:S01]  /*7030*/  FADD.FTZ R139, R139, R134 ;  /* 0x000000868b8b7221 */ /* 0x000fe20000010000 */
[----:B------:R-:W-:Y:S01]  /*7040*/  STS [R6+0x10fc], R221 ;  /* 0x0010fcdd06007388 */ /* 0x000fe20000000800 */
[----:B------:R-:W-:Y:S01]  /*7050*/  FMUL.FTZ R142, R187, UR22 ;  /* 0x00000016bb8e7c20 */ /* 0x000fe20008410000 */
        /* <DEDUP_REMOVED lines=15> */
[----:B------:R-:W-:Y:S01]  /*7150*/  FMUL.FTZ R125, R90, R132 ;  /* 0x000000845a7d7220 */ /* 0x000fe20000410000 */
[----:B------:R-:W-:Y:S01]  /*7160*/  STS [R6+0x1098], R167 ;  /* 0x001098a706007388 */ /* 0x000fe20000000800 */
[----:B------:R-:W-:Y:S01]  /*7170*/  FADD.FTZ R124, R137, R124 ;  /* 0x0000007c897c7221 */ /* 0x000fe20000010000 */
[----:B------:R-:W-:Y:S01]  /*7180*/  FADD.FTZ R139, R139, R122 ;  /* 0x0000007a8b8b7221 */ /* 0x000fe20000010000 */
[----:B------:R-:W-:Y:S01]  /*7190*/  FMUL.FTZ R137, R188, UR22 ;  /* 0x00000016bc897c20 */ /* 0x000fe20008410000 */
[----:B------:R1:W-:Y:S01]  /*71a0*/  STS [R6+0x109c], R185 ;  /* 0x00109cb906007388 */ /* 0x0003e20000000800 */
[----:B------:R-:W-:Y:S01]  /*71b0*/  FADD.FTZ R124, R124, R123 ;  /* 0x0000007b7c7c7221 */ /* 0x000fe20000010000 */
[----:B------:R-:W-:Y:S01]  /*71c0*/  IADD3 R123, PT, PT, R108, 0x40, RZ ;  /* 0x000000406c7b7810 */ /* 0x000fe20007ffe0ff */
[----:B------:R-:W-:Y:S01]  /*71d0*/  FADD.FTZ R139, R139, R120 ;  /* 0x000000788b8b7221 */ /* 0x000fe20000010000 */
[----:B------:R3:W-:Y:S01]  /*71e0*/  STS [R6+0x1090], R131 ;  /* 0x0010908306007388 */ /* 0x0007e20000000800 */
[----:B------:R-:W-:Y:S01]  /*71f0*/  FADD.FTZ R121, R124, R121 ;  /* 0x000000797c797221 */ /* 0x000fe20000010000 */
[----:B------:R-:W-:Y:S01]  /*7200*/  LEA.HI R123, R123, R108, RZ, 0x1b ;  /* 0x0000006c7b7b7211 */ /* 0x000fe200078fd8ff */
[----:B------:R-:W-:Y:S01]  /*7210*/  FADD.FTZ R118, R139, R118 ;  /* 0x000000768b767221 */ /* 0x000fe20000010000 */
[----:B------:R-:W-:Y:S01]  /*7220*/  STS [R6+0x1094], R129 ;  /* 0x0010948106007388 */ /* 0x000fe20000000800 */
[----:B------:R-:W-:Y:S01]  /*7230*/  FADD.FTZ R121, R121, R116 ;  /* 0x0000007479797221 */ /* 0x000fe20000010000 */
[----:B0-----:R-:W-:Y:S01]  /*7240*/  LEA R215, R123, UR19, 0x2 ;  /* 0x000000137bd77c11 */ /* 0x001fe2000f8e10ff */
[----:B------:R-:W-:Y:S01]  /*7250*/  FADD.FTZ R139, R118, R7 ;  /* 0x00000007768b7221 */ /* 0x000fe20000010000 */
[----:B------:R-:W-:Y:S01]  /*7260*/  STS [R6+0x1088], R127 ;  /* 0x0010887f06007388 */ /* 0x000fe20000000800 */
[----:B------:R-:W-:Y:S01]  /*7270*/  LEA R7, R39, -R8, 0x1 ;  /* 0x8000000827077211 */ /* 0x000fe200078e08ff */
[----:B------:R-:W-:Y:S01]  /*7280*/  FMUL.FTZ R123, R174, UR22 ;  /* 0x00000016ae7b7c20 */ /* 0x000fe20008410000 */
[----:B------:R-:W-:Y:S01]  /*7290*/  FADD.FTZ R140, R121, R114 ;  /* 0x00000072798c7221 */ /* 0x000fe20000010000 */
[----:B------:R-:W-:Y:S01]  /*72a0*/  STS [R6+0x108c], R125 ;  /* 0x00108c7d06007388 */ /* 0x000fe20000000800 */
[----:B------:R-:W-:Y:S01]  /*72b0*/  ISETP.GE.AND P0, PT, R7, 0x1, PT ;  /* 0x000000010700780c */ /* 0x000fe20003f06270 */
[C---:B------:R-:W-:Y:S01]  /*72c0*/  FFMA.FTZ R136, R190.reuse, UR23, -R123 ;  /* 0x00000017be887c23 */ /* 0x040fe2000801087b */
[----:B------:R-:W-:Y:S01]  /*72d0*/  FMUL.FTZ R121, R190, UR22 ;  /* 0x00000016be797c20 */ /* 0x000fe20008410000 */
[----:B------:R-:W-:Y:S01]  /*72e0*/  STS [R6+0x1080], R135 ;  /* 0x0010808706007388 */ /* 0x000fe20000000800 */
[----:B------:R-:W-:Y:S01]  /*72f0*/  FMUL.FTZ R123, R178, UR22 ;  /* 0x00000016b27b7c20 */ /* 0x000fe20008410000 */
[----:B-1----:R-:W-:Y:S01]  /*7300*/  FMUL.FTZ R185, R169, UR22 ;  /* 0x00000016a9b97c20 */ /* 0x002fe20008410000 */
[----:B------:R-:W-:Y:S01]  /*7310*/  FFMA.FTZ R134, R174, UR23, R121 ;  /* 0x00000017ae867c23 */ /* 0x000fe20008010079 */
[----:B------:R0:W-:Y:S01]  /*7320*/  STS [R6+0x1084], R133 ;  /* 0x0010848506007388 */ /* 0x0001e20000000800 */
[C---:B------:R-:W-:Y:S01]  /*7330*/  FFMA.FTZ R126, R194.reuse, UR23, -R123 ;  /* 0x00000017c27e7c23 */ /* 0x040fe2000801087b */
[----:B------:R-:W-:Y:S01]  /*7340*/  FMUL.FTZ R121, R194, UR22 ;  /* 0x00000016c2797c20 */ /* 0x000fe20008410000 */
[----:B------:R-:W-:Y:S01]  /*7350*/  FMUL.FTZ R138, R173, UR22 ;  /* 0x00000016ad8a7c20 */ /* 0x000fe20008410000 */
[----:B------:R-:W-:Y:S01]  /*7360*/  BAR.SYNC.DEFER_BLOCKING 0x0 ;  /* 0x0000000000007b1d */ /* 0x000fe20000010000 */
[----:B------:R-:W-:Y:S01]  /*7370*/  FMUL.FTZ R132, R175, UR22 ;  /* 0x00000016af847c20 */ /* 0x000fe20008410000 */
[----:B------:R-:W-:Y:S01]  /*7380*/  FMUL.FTZ R130, R191, UR22 ;  /* 0x00000016bf827c20 */ /* 0x000fe20008410000 */
[----:B---3--:R-:W-:Y:S01]  /*7390*/  FMUL.FTZ R131, R192, UR22 ;  /* 0x00000016c0837c20 */ /* 0x008fe20008410000 */
[----:B------:R-:W-:Y:S01]  /*73a0*/  FMUL.FTZ R128, R177, UR22 ;  /* 0x00000016b1807c20 */ /* 0x000fe20008410000 */
[----:B------:R-:W-:Y:S01]  /*73b0*/  FMUL.FTZ R122, R179, UR22 ;  /* 0x00000016b37a7c20 */ /* 0x000fe20008410000 */
[----:B0-----:R-:W-:Y:S01]  /*73c0*/  FMUL.FTZ R6, R171, UR22 ;  /* 0x00000016ab067c20 */ /* 0x001fe20008410000 */
        /* <DEDUP_REMOVED lines=12> */
[----:B------:R-:W-:Y:S01]  /*7490*/  FFMA.FTZ R124, R178, UR23, R121 ;  /* 0x00000017b27c7c23 */ /* 0x000fe20008010079 */
[----:B------:R-:W-:Y:S01]  /*74a0*/  FFMA.FTZ R129, R177, UR23, R6 ;  /* 0x00000017b1817c23 */ /* 0x000fe20008010006 */
[----:B------:R-:W-:Y:S01]  /*74b0*/  FMUL.FTZ R6, R197, UR22 ;  /* 0x00000016c5067c20 */ /* 0x000fe20008410000 */
[----:B------:R-:W-:Y:S01]  /*74c0*/  IADD3 R201, PT, PT, R108, 0x80, RZ ;  /* 0x000000806cc97810 */ /* 0x000fe20007ffe0ff */
[----:B------:R-:W-:Y:S01]  /*74d0*/  FMUL.FTZ R167, R202, R186 ;  /* 0x000000bacaa77220 */ /* 0x000fe20000410000 */
[----:B------:R-:W0:Y:S01]  /*74e0*/  LDS R215, [R215+0x1180] ;  /* 0x00118000d7d77984 */ /* 0x000e220000000800 */
[----:B------:R-:W-:Y:S01]  /*74f0*/  FFMA.FTZ R123, R181, UR23, R6 ;  /* 0x00000017b57b7c23 */ /* 0x000fe20008010006 */
[----:B------:R-:W-:Y:S01]  /*7500*/  FMUL.FTZ R6, R183, UR22 ;  /* 0x00000016b7067c20 */ /* 0x000fe20008410000 */
[----:B------:R-:W-:Y:S01]  /*7510*/  IADD3 R203, PT, PT, R108, 0xc0, RZ ;  /* 0x000000c06ccb7810 */ /* 0x000fe20007ffe0ff */
[----:B------:R-:W-:Y:S01]  /*7520*/  FFMA.FTZ R185, R186, UR23, -R185 ;  /* 0x00000017bab97c23 */ /* 0x000fe200080108b9 */
[----:B------:R-:W-:Y:S01]  /*7530*/  ISETP.GE.AND P2, PT, R7, 0x41, PT ;  /* 0x000000410700780c */ /* 0x000fe20003f46270 */
[----:B------:R-:W-:Y:S01]  /*7540*/  FFMA.FTZ R144, R169, UR23, R144 ;  /* 0x00000017a9907c23 */ /* 0x000fe20008010090 */
[----:B------:R-:W-:Y:S01]  /*7550*/  FFMA.FTZ R142, R171, UR23, R142 ;  /* 0x00000017ab8e7c23 */ /* 0x000fe2000801008e */
[----:B------:R-:W-:Y:S01]  /*7560*/  FFMA.FTZ R141, R188, UR23, -R141 ;  /* 0x00000017bc8d7c23 */ /* 0x000fe2000801088d */
[----:B------:R-:W-:Y:S01]  /*7570*/  FFMA.FTZ R137, R172, UR23, R137 ;  /* 0x00000017ac897c23 */ /* 0x000fe20008010089 */
        /* <DEDUP_REMOVED lines=20> */
.L_x_10773:
[----:B------:R-:W-:Y:S05]  /*76c0*/  BSYNC.RECONVERGENT B0 ;  /* 0x0000000000007941 */ /* 0x000fea0003800200 */
.L_x_10772:
[----:B------:R-:W-:Y:S04]  /*76d0*/  BSSY.RECONVERGENT B0, `(.L_x_10774) ;  /* 0x0000003000007945 */ /* 0x000fe80003800200 */
[----:B------:R-:W-:Y:S05]  /*76e0*/  @!P2 BRA `(.L_x_10775) ;  /* 0x000000000004a947 */ /* 0x000fea0003800000 */
[----:B0-----:R3:W-:Y:S02]  /*76f0*/  REDG.E.ADD.F32.FTZ.RN.STRONG.GPU desc[UR20][R2.64+0x100], R215 ;  /* 0x000100d7020079a6 */ /* 0x0017e4000c12f314 */
.L_x_10775:
[----:B------:R-:W-:Y:S05]  /*7700*/  BSYNC.RECONVERGENT B0 ;  /* 0x0000000000007941 */ /* 0x000fea0003800200 */
.L_x_10774:
[-C--:B------:R-:W-:Y:S01]  /*7710*/  LEA.HI R201, R201, R108.reuse, RZ, 0x1b ;  /* 0x0000006cc9c97211 */ /* 0x080fe200078fd8ff */
[----:B------:R-:W-:Y:S01]  /*7720*/  BSSY.RECONVERGENT B0, `(.L_x_10776) ;  /* 0x0000010000007945 */ /* 0x000fe20003800200 */
[----:B------:R-:W-:Y:S02]  /*7730*/  ISETP.GE.AND P6, PT, R7, 0x81, PT ;  /* 0x000000810700780c */ /* 0x000fe40003fc6270 */
[----:B------:R-:W-:Y:S02]  /*7740*/  LEA R201, R201, UR19, 0x2 ;  /* 0x00000013c9c97c11 */ /* 0x000fe4000f8e10ff */
[C---:B0--3--:R-:W-:Y:S02]  /*7750*/  IADD3 R215, PT, PT, R108.reuse, 0x100, RZ ;  /* 0x000001006cd77810 */ /* 0x049fe40007ffe0ff */
[----:B------:R-:W-:Y:S02]  /*7760*/  LEA.HI R203, R203, R108, RZ, 0x1b ;  /* 0x0000006ccbcb7211 */ /* 0x000fe400078fd8ff */
[----:B------:R-:W0:Y:S01]  /*7770*/  LDS R201, [R201+0x1280] ;  /* 0x00128000c9c97984 */ /* 0x000e220000000800 */
[----:B-1----:R-:W-:-:S02]  /*7780*/  IADD3 R221, PT, PT, R108, 0x140, RZ ;  /* 0x000001406cdd7810 */ /* 0x002fc40007ffe0ff */
        /* <DEDUP_REMOVED lines=9> */
.L_x_10777:
[----:B------:R-:W-:Y:S05]  /*7820*/  BSYNC.RECONVERGENT B0 ;  /* 0x0000000000007941 */ /* 0x000fea0003800200 */
.L_x_10776:
[----:B01----:R0:W1:Y:S01]  /*7830*/  LDS R201, [R6+0x1380] ;  /* 0x0013800006c97984 */ /* 0x0030620000000800 */
[----:B------:R-:W-:Y:S01]  /*7840*/  BSSY.RECONVERGENT B0, `(.L_x_10778) ;  /* 0x0000006000007945 */ /* 0x000fe20003800200 */
[----:B------:R-:W-:Y:S02]  /*7850*/  IADD3 R203, PT, PT, R108, 0x180, RZ ;  /* 0x000001806ccb7810 */ /* 0x000fe40007ffe0ff */
[----:B------:R-:W-:Y:S02]  /*7860*/  LEA.HI R221, R221, R108, RZ, 0x1b ;  /* 0x0000006cdddd7211 */ /* 0x000fe400078fd8ff */
[----:B------:R-:W-:Y:S01]  /*7870*/  LEA R182, R215, UR19, 0x2 ;  /* 0x00000013d7b67c11 */ /* 0x000fe2000f8e10ff */
[----:B------:R-:W-:Y:S06]  /*7880*/  @!P0 BRA `(.L_x_10779) ;  /* 0x0000000000048947 */ /* 0x000fec0003800000 */
[----:B-1----:R3:W-:Y:S02]  /*7890*/  REDG.E.ADD.F32.FTZ.RN.STRONG.GPU desc[UR20][R2.64+0x300], R201 ;  /* 0x000300c9020079a6 */ /* 0x0027e4000c12f314 */
.L_x_10779:
[----:B------:R-:W-:Y:S05]  /*78a0*/  BSYNC.RECONVERGENT B0 ;  /* 0x0000000000007941 */ /* 0x000fea0003800200 */
.L_x_10778:
[----:B-1-3--:R1:W3:Y:S01]  /*78b0*/  LDS R201, [R182+0x1480] ;  /* 0x00148000b6c97984 */ /* 0x00a2e20000000800 */
[----:B------:R-:W-:Y:S01]  /*78c0*/  BSSY.RECONVERGENT B0, `(.L_x_10780) ;  /* 0x0000006000007945 */ /* 0x000fe20003800200 */
[----:B------:R-:W-:Y:S02]  /*78d0*/  IADD3 R215, PT, PT, R108, 0x1c0, RZ ;  /* 0x000001c06cd77810 */ /* 0x000fe40007ffe0ff */
[----:B------:R-:W-:Y:S02]  /*78e0*/  LEA.HI R203, R203, R108, RZ, 0x1b ;  /* 0x0000006ccbcb7211 */ /* 0x000fe400078fd8ff */
[----:B------:R-:W-:Y:S01]  /*78f0*/  LEA R221, R221, UR19, 0x2 ;  /* 0x00000013dddd7c11 */ /* 0x000fe2000f8e10ff */
[----:B------:R-:W-:Y:S06]  /*7900*/  @!P2 BRA `(.L_x_10781) ;  /* 0x000000000004a947 */ /* 0x000fec0003800000 */
[----:B---3--:R4:W-:Y:S02]  /*7910*/  REDG.E.ADD.F32.FTZ.RN.STRONG.GPU desc[UR20][R2.64+0x400], R201 ;  /* 0x000400c9020079a6 */ /* 0x0089e4000c12f314 */
.L_x_10781:
[----:B------:R-:W-:Y:S05]  /*7920*/  BSYNC.RECONVERGENT B0 ;  /* 0x0000000000007941 */ /* 0x000fea0003800200 */
.L_x_10780:
[----:B---34-:R3:W4:Y:S01]  /*7930*/  LDS R201, [R221+0x1580] ;  /* 0x00158000ddc97984 */ /* 0x0187220000000800 */
[----:B------:R-:W-:Y:S01]  /*7940*/  BSSY.RECONVERGENT B0, `(.L_x_10782) ;  /* 0x0000005000007945 */ /* 0x000fe20003800200 */
[----:B------:R-:W-:Y:S02]  /*7950*/  LEA.HI R215, R215, R108, RZ, 0x1b ;  /* 0x0000006cd7d77211 */ /* 0x000fe400078fd8ff */
[----:B------:R-:W-:Y:S01]  /*7960*/  LEA R203, R203, UR19, 0x2 ;  /* 0x00000013cbcb7c11 */ /* 0x000fe2000f8e10ff */
[----:B------:R-:W-:Y:S06]  /*7970*/  @!P3 BRA `(.L_x_10783) ;  /* 0x000000000004b947 */ /* 0x000fec0003800000 */
[----:B----4-:R4:W-:Y:S02]  /*7980*/  REDG.E.ADD.F32.FTZ.RN.STRONG.GPU desc[UR20][R2.64+0x500], R201 ;  /* 0x000500c9020079a6 */ /* 0x0109e4000c12f314 */
.L_x_10783:
[----:B------:R-:W-:Y:S05]  /*7990*/  BSYNC.RECONVERGENT B0 ;  /* 0x0000000000007941 */ /* 0x000fea0003800200 */
.L_x_10782:
[----:B----4-:R4:W0:Y:S01]  /*79a0*/  LDS R201, [R203+0x1680] ;  /* 0x00168000cbc97984 */ /* 0x0108220000000800 */
[----:B------:R-:W-:Y:S01]  /*79b0*/  BSSY.RECONVERGENT B0, `(.L_x_10784) ;  /* 0x0000004000007945 */ /* 0x000fe20003800200 */
[----:B------:R-:W-:-:S03]  /*79c0*/  LEA R215, R215, UR19, 0x2 ;  /* 0x00000013d7d77c11 */ /* 0x000fc6000f8e10ff */
[----:B------:R-:W-:Y:S05]  /*79d0*/  @!P4 BRA `(.L_x_10785) ;  /* 0x000000000004c947 */ /* 0x000fea0003800000 */
[----:B0-----:R0:W-:Y:S02]  /*79e0*/  REDG.E.ADD.F32.FTZ.RN.STRONG.GPU desc[UR20][R2.64+0x600], R201 ;  /* 0x000600c9020079a6 */ /* 0x0011e4000c12f314 */
.L_x_10785:
[----:B------:R-:W-:Y:S05]  /*79f0*/  BSYNC.RECONVERGENT B0 ;  /* 0x0000000000007941 */ /* 0x000fea0003800200 */
.L_x_10784:
[----:B0-----:R0:W0:Y:S01]  /*7a00*/  LDS R201, [R215+0x1780] ;  /* 0x00178000d7c97984 */ /* 0x0010220000000800 */
[----:B------:R-:W-:Y:S01]  /*7a10*/  BSSY.RECONVERGENT B0, `(.L_x_10786) ;  /* 0x0000005000007945 */ /* 0x000fe20003800200 */
[C---:B---3--:R-:W-:Y:S02]  /*7a20*/  IADD3 R221, PT, PT, R108.reuse, 0x200, RZ ;  /* 0x000002006cdd7810 */ /* 0x048fe40007ffe0ff */
[----:B----4-:R-:W-:Y:S01]  /*7a30*/  IADD3 R203, PT, PT, R108, 0x240, RZ ;  /* 0x000002406ccb7810 */ /* 0x010fe20007ffe0ff */
[----:B------:R-:W-:Y:S06]  /*7a40*/  @!P5 BRA `(.L_x_10787) ;  /* 0x000000000004d947 */ /* 0x000fec0003800000 */
[----:B0-----:R3:W-:Y:S02]  /*7a50*/  REDG.E.ADD.F32.FTZ.RN.STRONG.GPU desc[UR20][R2.64+0x700], R201 ;  /* 0x000700c9020079a6 */ /* 0x0017e4000c12f314 */
.L_x_10787:
[----:B------:R-:W-:Y:S05]  /*7a60*/  BSYNC.RECONVERGENT B0 ;  /* 0x0000000000007941 */ /* 0x000fea0003800200 */
.L_x_10786:
[-C--:B------:R-:W-:Y:S01]  /*7a70*/  LEA.HI R6, R221, R108.reuse, RZ, 0x1b ;  /* 0x0000006cdd067211 */ /* 0x080fe200078fd8ff */
[----:B------:R-:W-:Y:S01]  /*7a80*/  BSSY.RECONVERGENT B0, `(.L_x_10788) ;  /* 0x0000010000007945 */ /* 0x000fe20003800200 */
[----:B0--3--:R-:W-:Y:S02]  /*7a90*/  IADD3 R201, PT, PT, R108, 0x280, RZ ;  /* 0x000002806cc97810 */ /* 0x009fe40007ffe0ff */
[----:B------:R-:W-:Y:S02]  /*7aa0*/  LEA R6, R6, UR19, 0x2 ;  /* 0x0000001306067c11 */ /* 0x000fe4000f8e10ff */
[-C--:B-1----:R-:W-:Y:S02]  /*7ab0*/  LEA.HI R182, R201, R108.reuse, RZ, 0x1b ;  /* 0x0000006cc9b67211 */ /* 0x082fe400078fd8ff */
[----:B------:R-:W-:Y:S01]  /*7ac0*/  ISETP.GE.AND P6, PT, R7, 0x201, PT ;  /* 0x000002010700780c */ /* 0x000fe20003fc6270 */
[----:B------:R0:W1:Y:S01]  /*7ad0*/  LDS R201, [R6+0x1880] ;  /* 0x0018800006c97984 */ /* 0x0000620000000800 */
[----:B------:R-:W-:-:S02]  /*7ae0*/  LEA.HI R203, R203, R108, RZ, 0x1b ;  /* 0x0000006ccbcb7211 */ /* 0x000fc400078fd8ff */
[----:B------:R-:W-:Y:S02]  /*7af0*/  IADD3 R215, PT, PT, R108, 0x2c0, RZ ;  /* 0x000002c06cd77810 */ /* 0x000fe40007ffe0ff */
        /* <DEDUP_REMOVED lines=8> */
.L_x_10789:
[----:B------:R-:W-:Y:S05]  /*7b80*/  BSYNC.RECONVERGENT B0 ;  /* 0x0000000000007941 */ /* 0x000fea0003800200 */
.L_x_10788:
[----:B01----:R0:W1:Y:S01]  /*7b90*/  LDS R201, [R184+0x1980] ;  /* 0x00198000b8c97984 */ /* 0x0030620000000800 */
[----:B------:R-:W-:Y:S01]  /*7ba0*/  BSSY.RECONVERGENT B0, `(.L_x_10790) ;  /* 0x0000006000007945 */ /* 0x000fe20003800200 */
[----:B------:R-:W-:Y:S02]  /*7bb0*/  IADD3 R203, PT, PT, R108, 0x300, RZ ;  /* 0x000003006ccb7810 */ /* 0x000fe40007ffe0ff */
[----:B------:R-:W-:Y:S02]  /*7bc0*/  LEA.HI R215, R215, R108, RZ, 0x1b ;  /* 0x0000006cd7d77211 */ /* 0x000fe400078fd8ff */
[----:B------:R-:W-:Y:S01]  /*7bd0*/  LEA R182, R182, UR19, 0x2 ;  /* 0x00000013b6b67c11 */ /* 0x000fe2000f8e10ff */
[----:B------:R-:W-:Y:S06]  /*7be0*/  @!P0 BRA `(.L_x_10791) ;  /* 0x0000000000048947 */ /* 0x000fec0003800000 */
[----:B-1----:R3:W-:Y:S02]  /*7bf0*/  REDG.E.ADD.F32.FTZ.RN.STRONG.GPU desc[UR20][R2.64+0x900], R201 ;  /* 0x000900c9020079a6 */ /* 0x0027e4000c12f314 */
.L_x_10791:
[----:B------:R-:W-:Y:S05]  /*7c00*/  BSYNC.RECONVERGENT B0 ;  /* 0x0000000000007941 */ /* 0x000fea0003800200 */
.L_x_10790:
[----:B-1-3--:R1:W3:Y:S01]  /*7c10*/  LDS R201, [R182+0x1a80] ;  /* 0x001a8000b6c97984 */ /* 0x00a2e20000000800 */
[----:B------:R-:W-:Y:S01]  /*7c20*/  BSSY.RECONVERGENT B0, `(.L_x_10792) ;  /* 0x0000006000007945 */ /* 0x000fe20003800200 */
[----:B------:R-:W-:Y:S02]  /*7c30*/  IADD3 R221, PT, PT, R108, 0x340, RZ ;  /* 0x000003406cdd7810 */ /* 0x000fe40007ffe0ff */
[----:B------:R-:W-:Y:S02]  /*7c40*/  LEA.HI R203, R203, R108, RZ, 0x1b ;  /* 0x0000006ccbcb7211 */ /* 0x000fe400078fd8ff */
[----:B------:R-:W-:Y:S01]  /*7c50*/  LEA R215, R215, UR19, 0x2 ;  /* 0x00000013d7d77c11 */ /* 0x000fe2000f8e10ff */
[----:B------:R-:W-:Y:S06]  /*7c60*/  @!P2 BRA `(.L_x_10793) ;  /* 0x000000000004a947 */ /* 0x000fec0003800000 */
[----:B---3--:R4:W-:Y:S02]  /*7c70*/  REDG.E.ADD.F32.FTZ.RN.STRONG.GPU desc[UR20][R2.64+0xa00], R201 ;  /* 0x000a00c9020079a6 */ /* 0x0089e4000c12f314 */
.L_x_10793:
[----:B------:R-:W-:Y:S05]  /*7c80*/  BSYNC.RECONVERGENT B0 ;  /* 0x0000000000007941 */ /* 0x000fea0003800200 */
.L_x_10792:
[----:B---34-:R3:W4:Y:S01]  /*7c90*/  LDS R201, [R215+0x1b80] ;  /* 0x001b8000d7c97984 */ /* 0x0187220000000800 */
[----:B------:R-:W-:Y:S01]  /*7ca0*/  BSSY.RECONVERGENT B0, `(.L_x_10794) ;  /* 0x0000005000007945 */ /* 0x000fe20003800200 */
[----:B------:R-:W-:Y:S02]  /*7cb0*/  LEA.HI R221, R221, R108, RZ, 0x1b ;  /* 0x0000006cdddd7211 */ /* 0x000fe400078fd8ff */
[----:B------:R-:W-:Y:S01]  /*7cc0*/  LEA R203, R203, UR19, 0x2 ;  /* 0x00000013cbcb7c11 */ /* 0x000fe2000f8e10ff */
[----:B------:R-:W-:Y:S06]  /*7cd0*/  @!P3 BRA `(.L_x_10795) ;  /* 0x000000000004b947 */ /* 0x000fec0003800000 */
[----:B----4-:R4:W-:Y:S02]  /*7ce0*/  REDG.E.ADD.F32.FTZ.RN.STRONG.GPU desc[UR20][R2.64+0xb00], R201 ;  /* 0x000b00c9020079a6 */ /* 0x0109e4000c12f314 */
.L_x_10795:
[----:B------:R-:W-:Y:S05]  /*7cf0*/  BSYNC.RECONVERGENT B0 ;  /* 0x0000000000007941 */ /* 0x000fea0003800200 */
.L_x_10794:
[----:B----4-:R4:W0:Y:S01]  /*7d00*/  LDS R201, [R203+0x1c80] ;  /* 0x001c8000cbc97984 */ /* 0x0108220000000800 */
[----:B------:R-:W-:Y:S01]  /*7d10*/  BSSY.RECONVERGENT B0, `(.L_x_10796) ;  /* 0x0000004000007945 */ /* 0x000fe20003800200 */
[----:B------:R-:W-:-:S03]  /*7d20*/  LEA R221, R221, UR19, 0x2 ;  /* 0x00000013dddd7c11 */ /* 0x000fc6000f8e10ff */
[----:B------:R-:W-:Y:S05]  /*7d30*/  @!P4 BRA `(.L_x_10797) ;  /* 0x000000000004c947 */ /* 0x000fea0003800000 */
[----:B0-----:R0:W-:Y:S02]  /*7d40*/  REDG.E.ADD.F32.FTZ.RN.STRONG.GPU desc[UR20][R2.64+0xc00], R201 ;  /* 0x000c00c9020079a6 */ /* 0x0011e4000c12f314 */
.L_x_10797:
[----:B------:R-:W-:Y:S05]  /*7d50*/  BSYNC.RECONVERGENT B0 ;  /* 0x0000000000007941 */ /* 0x000fea0003800200 */
.L_x_10796:
[----:B0-----:R0:W0:Y:S01]  /*7d60*/  LDS R201, [R221+0x1d80] ;  /* 0x001d8000ddc97984 */ /* 0x0010220000000800 */
[----:B------:R-:W-:Y:S01]  /*7d70*/  BSSY.RECONVERGENT B0, `(.L_x_10798) ;  /* 0x0000005000007945 */ /* 0x000fe20003800200 */
[C---:B----4-:R-:W-:Y:S02]  /*7d80*/  IADD3 R203, PT, PT, R108.reuse, 0x380, RZ ;  /* 0x000003806ccb7810 */ /* 0x050fe40007ffe0ff */
[----:B---3--:R-:W-:Y:S01]  /*7d90*/  IADD3 R215, PT, PT, R108, 0x3c0, RZ ;  /* 0x000003c06cd77810 */ /* 0x008fe20007ffe0ff */
[----:B------:R-:W-:Y:S06]  /*7da0*/  @!P5 BRA `(.L_x_10799) ;  /* 0x000000000004d947 */ /* 0x000fec0003800000 */
[----:B0-----:R3:W-:Y:S02]  /*7db0*/  REDG.E.ADD.F32.FTZ.RN.STRONG.GPU desc[UR20][R2.64+0xd00], R201 ;  /* 0x000d00c9020079a6 */ /* 0x0017e4000c12f314 */
.L_x_10799:
[----:B------:R-:W-:Y:S05]  /*7dc0*/  BSYNC.RECONVERGENT B0 ;  /* 0x0000000000007941 */ /* 0x000fea0003800200 */
.L_x_10798:
[----:B0--3--:R-:W-:Y:S01]  /*7dd0*/  LOP3.LUT R201, R108, 0x400, RZ, 0xfc, !PT ;  /* 0x000004006cc97812 */ /* 0x009fe200078efcff */
        /* <DEDUP_REMOVED lines=16> */
.L_x_10801:
[----:B------:R-:W-:Y:S05]  /*7ee0*/  BSYNC.RECONVERGENT B0 ;  /* 0x0000000000007941 */ /* 0x000fea0003800200 */
.L_x_10800:
[----:B0--3--:R0:W3:Y:S01]  /*7ef0*/  LDS R201, [R215+0x1f80] ;  /* 0x001f8000d7c97984 */ /* 0x0090e20000000800 */
[----:B------:R-:W-:Y:S01]  /*7f00*/  BSSY.RECONVERGENT B0, `(.L_x_10802) ;  /* 0x0000006000007945 */ /* 0x000fe20003800200 */
[----:B------:R-:W-:Y:S02]  /*7f10*/  IADD3 R203, PT, PT, R108, 0x480, RZ ;  /* 0x000004806ccb7810 */ /* 0x000fe40007ffe0ff */
[----:B------:R-:W-:Y:S02]  /*7f20*/  LEA.HI R221, R221, R108, RZ, 0x1b ;  /* 0x0000006cdddd7211 */ /* 0x000fe400078fd8ff */
[----:B------:R-:W-:Y:S01]  /*7f30*/  LEA R6, R6, UR19, 0x2 ;  /* 0x0000001306067c11 */ /* 0x000fe2000f8e10ff */
[----:B------:R-:W-:Y:S06]  /*7f40*/  @!P0 BRA `(.L_x_10803) ;  /* 0x0000000000048947 */ /* 0x000fec0003800000 */
[----:B---3--:R4:W-:Y:S02]  /*7f50*/  REDG.E.ADD.F32.FTZ.RN.STRONG.GPU desc[UR20][R2.64+0xf00], R201 ;  /* 0x000f00c9020079a6 */ /* 0x0089e4000c12f314 */
.L_x_10803:
[----:B------:R-:W-:Y:S05]  /*7f60*/  BSYNC.RECONVERGENT B0 ;  /* 0x0000000000007941 */ /* 0x000fea0003800200 */
.L_x_10802:
[----:B---34-:R3:W4:Y:S01]  /*7f70*/  LDS R201, [R6+0x2080] ;  /* 0x0020800006c97984 */ /* 0x0187220000000800 */
[----:B------:R-:W-:Y:S01]  /*7f80*/  BSSY.RECONVERGENT B0, `(.L_x_10804) ;  /* 0x0000006000007945 */ /* 0x000fe20003800200 */
[----:B0-----:R-:W-:Y:S02]  /*7f90*/  IADD3 R215, PT, PT, R108, 0x4c0, RZ ;  /* 0x000004c06cd77810 */ /* 0x001fe40007ffe0ff */
[----:B------:R-:W-:Y:S02]  /*7fa0*/  LEA.HI R203, R203, R108, RZ, 0x1b ;  /* 0x0000006ccbcb7211 */ /* 0x000fe400078fd8ff */
[----:B------:R-:W-:Y:S01]  /*7fb0*/  LEA R221, R221, UR19, 0x2 ;  /* 0x00000013dddd7c11 */ /* 0x000fe2000f8e10ff */
[----:B------:R-:W-:Y:S06]  /*7fc0*/  @!P2 BRA `(.L_x_10805) ;  /* 0x000000000004a947 */ /* 0x000fec0003800000 */
[----:B----4-:R0:W-:Y:S02]  /*7fd0*/  REDG.E.ADD.F32.FTZ.RN.STRONG.GPU desc[UR20][R2.64+0x1000], R201 ;  /* 0x001000c9020079a6 */ /* 0x0101e4000c12f314 */
.L_x_10805:
[----:B------:R-:W-:Y:S05]  /*7fe0*/  BSYNC.RECONVERGENT B0 ;  /* 0x0000000000007941 */ /* 0x000fea0003800200 */
.L_x_10804:
[----:B0---4-:R0:W4:Y:S01]  /*7ff0*/  LDS R201, [R221+0x2180] ;  /* 0x00218000ddc97984 */ /* 0x0111220000000800 */
[----:B------:R-:W-:Y:S01]  /*8000*/  BSSY.RECONVERGENT B0, `(.L_x_10806) ;  /* 0x0000005000007945 */ /* 0x000fe20003800200 */
[----:B------:R-:W-:Y:S02]  /*8010*/  LEA.HI R215, R215, R108, RZ, 0x1b ;  /* 0x0000006cd7d77211 */ /* 0x000fe400078fd8ff */
[----:B------:R-:W-:Y:S01]  /*8020*/  LEA R203, R203, UR19, 0x2 ;  /* 0x00000013cbcb7c11 */ /* 0x000fe2000f8e10ff */
[----:B------:R-:W-:Y:S06]  /*8030*/  @!P3 BRA `(.L_x_10807) ;  /* 0x000000000004b947 */ /* 0x000fec0003800000 */
[----:B----4-:R4:W-:Y:S02]  /*8040*/  REDG.E.ADD.F32.FTZ.RN.STRONG.GPU desc[UR20][R2.64+0x1100], R201 ;  /* 0x001100c9020079a6 */ /* 0x0109e4000c12f314 */
.L_x_10807:
[----:B------:R-:W-:Y:S05]  /*8050*/  BSYNC.RECONVERGENT B0 ;  /* 0x0000000000007941 */ /* 0x000fea0003800200 */
.L_x_10806:
[----:B----4-:R4:W0:Y:S01]  /*8060*/  LDS R201, [R203+0x2280] ;  /* 0x00228000cbc97984 */ /* 0x0108220000000800 */
[----:B------:R-:W-:Y:S01]  /*8070*/  BSSY.RECONVERGENT B0, `(.L_x_10808) ;  /* 0x0000004000007945 */ /* 0x000fe20003800200 */
[----:B---3--:R-:W-:-:S03]  /*8080*/  LEA R6, R215, UR19, 0x2 ;  /* 0x00000013d7067c11 */ /* 0x008fc6000f8e10ff */
[----:B------:R-:W-:Y:S05]  /*8090*/  @!P4 BRA `(.L_x_10809) ;  /* 0x000000000004c947 */ /* 0x000fea0003800000 */
[----:B0-----:R3:W-:Y:S02]  /*80a0*/  REDG.E.ADD.F32.FTZ.RN.STRONG.GPU desc[UR20][R2.64+0x1200], R201 ;  /* 0x001200c9020079a6 */ /* 0x0017e4000c12f314 */
.L_x_10809:
[----:B------:R-:W-:Y:S05]  /*80b0*/  BSYNC.RECONVERGENT B0 ;  /* 0x0000000000007941 */ /* 0x000fea0003800200 */
.L_x_10808:
[----:B0--3--:R0:W3:Y:S01]  /*80c0*/  LDS R201, [R6+0x2380] ;  /* 0x0023800006c97984 */ /* 0x0090e20000000800 */
[----:B------:R-:W-:Y:S01]  /*80d0*/  BSSY.RECONVERGENT B0, `(.L_x_10810) ;  /* 0x0000005000007945 */ /* 0x000fe20003800200 */
[C---:B----4-:R-:W-:Y:S02]  /*80e0*/  IADD3 R203, PT, PT, R108.reuse, 0x500, RZ ;  /* 0x000005006ccb7810 */ /* 0x050fe40007ffe0ff */
[----:B------:R-:W-:Y:S01]  /*80f0*/  IADD3 R215, PT, PT, R108, 0x540, RZ ;  /* 0x000005406cd77810 */ /* 0x000fe20007ffe0ff */
[----:B------:R-:W-:Y:S06]  /*8100*/  @!P5 BRA `(.L_x_10811) ;  /* 0x000000000004d947 */ /* 0x000fec0003800000 */
[----:B---3--:R4:W-:Y:S02]  /*8110*/  REDG.E.ADD.F32.FTZ.RN.STRONG.GPU desc[UR20][R2.64+0x1300], R201 ;  /* 0x001300c9020079a6 */ /* 0x0089e4000c12f314 */
.L_x_10811:
[----:B------:R-:W-:Y:S05]  /*8120*/  BSYNC.RECONVERGENT B0 ;  /* 0x0000000000007941 */ /* 0x000fea0003800200 */
.L_x_10810:
        /* <DEDUP_REMOVED lines=17> */
.L_x_10813:
[----:B------:R-:W-:Y:S05]  /*8240*/  BSYNC.RECONVERGENT B0 ;  /* 0x0000000000007941 */ /* 0x000fea0003800200 */
.L_x_10812:
[----:B0--3--:R0:W3:Y:S01]  /*8250*/  LDS R201, [R215+0x2580] ;  /* 0x00258000d7c97984 */ /* 0x0090e20000000800 */
[----:B------:R-:W-:Y:S01]  /*8260*/  BSSY.RECONVERGENT B0, `(.L_x_10814) ;  /* 0x0000006000007945 */ /* 0x000fe20003800200 */
[----:B------:R-:W-:Y:S02]  /*8270*/  IADD3 R203, PT, PT, R108, 0x600, RZ ;  /* 0x000006006ccb7810 */ /* 0x000fe40007ffe0ff */
[----:B------:R-:W-:Y:S02]  /*8280*/  LEA.HI R221, R221, R108, RZ, 0x1b ;  /* 0x0000006cdddd7211 */ /* 0x000fe400078fd8ff */
[----:B------:R-:W-:Y:S01]  /*8290*/  LEA R6, R6, UR19, 0x2 ;  /* 0x0000001306067c11 */ /* 0x000fe2000f8e10ff */
[----:B------:R-:W-:Y:S06]  /*82a0*/  @!P0 BRA `(.L_x_10815) ;  /* 0x0000000000048947 */ /* 0x000fec0003800000 */
[----:B---3--:R4:W-:Y:S02]  /*82b0*/  REDG.E.ADD.F32.FTZ.RN.STRONG.GPU desc[UR20][R2.64+0x1500], R201 ;  /* 0x001500c9020079a6 */ /* 0x0089e4000c12f314 */
.L_x_10815:
[----:B------:R-:W-:Y:S05]  /*82c0*/  BSYNC.RECONVERGENT B0 ;  /* 0x0000000000007941 */ /* 0x000fea0003800200 */
.L_x_10814:
[----:B---34-:R3:W4:Y:S01]  /*82d0*/  LDS R201, [R6+0x2680] ;  /* 0x0026800006c97984 */ /* 0x0187220000000800 */
[----:B------:R-:W-:Y:S01]  /*82e0*/  BSSY.RECONVERGENT B0, `(.L_x_10816) ;  /* 0x0000006000007945 */ /* 0x000fe20003800200 */
[----:B0-----:R-:W-:Y:S02]  /*82f0*/  IADD3 R215, PT, PT, R108, 0x640, RZ ;  /* 0x000006406cd77810 */ /* 0x001fe40007ffe0ff */
[----:B------:R-:W-:Y:S02]  /*8300*/  LEA.HI R203, R203, R108, RZ, 0x1b ;  /* 0x0000006ccbcb7211 */ /* 0x000fe400078fd8ff */
[----:B------:R-:W-:Y:S01]  /*8310*/  LEA R221, R221, UR19, 0x2 ;  /* 0x00000013dddd7c11 */ /* 0x000fe2000f8e10ff */
[----:B------:R-:W-:Y:S06]  /*8320*/  @!P2 BRA `(.L_x_10817) ;  /* 0x000000000004a947 */ /* 0x000fec0003800000 */
[----:B----4-:R0:W-:Y:S02]  /*8330*/  REDG.E.ADD.F32.FTZ.RN.STRONG.GPU desc[UR20][R2.64+0x1600], R201 ;  /* 0x001600c9020079a6 */ /* 0x0101e4000c12f314 */
.L_x_10817:
[----:B------:R-:W-:Y:S05]  /*8340*/  BSYNC.RECONVERGENT B0 ;  /* 0x0000000000007941 */ /* 0x000fea0003800200 */
.L_x_10816:
[----:B0---4-:R0:W4:Y:S01]  /*8350*/  LDS R201, [R221+0x2780] ;  /* 0x00278000ddc97984 */ /* 0x0111220000000800 */
[----:B------:R-:W-:Y:S01]  /*8360*/  BSSY.RECONVERGENT B0, `(.L_x_10818) ;  /* 0x0000005000007945 */ /* 0x000fe20003800200 */
[----:B------:R-:W-:Y:S02]  /*8370*/  LEA.HI R215, R215, R108, RZ, 0x1b ;  /* 0x0000006cd7d77211 */ /* 0x000fe400078fd8ff */
[----:B------:R-:W-:Y:S01]  /*8380*/  LEA R203, R203, UR19, 0x2 ;  /* 0x00000013cbcb7c11 */ /* 0x000fe2000f8e10ff */
[----:B------:R-:W-:Y:S06]  /*8390*/  @!P3 BRA `(.L_x_10819) ;  /* 0x000000000004b947 */ /* 0x000fec0003800000 */
[----:B----4-:R4:W-:Y:S02]  /*83a0*/  REDG.E.ADD.F32.FTZ.RN.STRONG.GPU desc[UR20][R2.64+0x1700], R201 ;  /* 0x001700c9020079a6 */ /* 0x0109e4000c12f314 */
.L_x_10819:
[----:B------:R-:W-:Y:S05]  /*83b0*/  BSYNC.RECONVERGENT B0 ;  /* 0x0000000000007941 */ /* 0x000fea0003800200 */
.L_x_10818:
[----:B----4-:R4:W0:Y:S01]  /*83c0*/  LDS R201, [R203+0x2880] ;  /* 0x00288000cbc97984 */ /* 0x0108220000000800 */
[----:B------:R-:W-:Y:S01]  /*83d0*/  BSSY.RECONVERGENT B0, `(.L_x_10820) ;  /* 0x0000004000007945 */ /* 0x000fe20003800200 */
[----:B---3--:R-:W-:-:S03]  /*83e0*/  LEA R6, R215, UR19, 0x2 ;  /* 0x00000013d7067c11 */ /* 0x008fc6000f8e10ff */
[----:B------:R-:W-:Y:S05]  /*83f0*/  @!P4 BRA `(.L_x_10821) ;  /* 0x000000000004c947 */ /* 0x000fea0003800000 */
[----:B0-----:R3:W-:Y:S02]  /*8400*/  REDG.E.ADD.F32.FTZ.RN.STRONG.GPU desc[UR20][R2.64+0x1800], R201 ;  /* 0x001800c9020079a6 */ /* 0x0017e4000c12f314 */
.L_x_10821:
[----:B------:R-:W-:Y:S05]  /*8410*/  BSYNC.RECONVERGENT B0 ;  /* 0x0000000000007941 */ /* 0x000fea0003800200 */
.L_x_10820:
[----:B0--3--:R0:W3:Y:S01]  /*8420*/  LDS R201, [R6+0x2980] ;  /* 0x0029800006c97984 */ /* 0x0090e20000000800 */
[----:B------:R-:W-:Y:S01]  /*8430*/  BSSY.RECONVERGENT B0, `(.L_x_10822) ;  /* 0x0000005000007945 */ /* 0x000fe20003800200 */
[C---:B----4-:R-:W-:Y:S02]  /*8440*/  IADD3 R203, PT, PT, R108.reuse, 0x680, RZ ;  /* 0x000006806ccb7810 */ /* 0x050fe40007ffe0ff */
[----:B------:R-:W-:Y:S01]  /*8450*/  IADD3 R215, PT, PT, R108, 0x6c0, RZ ;  /* 0x000006c06cd77810 */ /* 0x000fe20007ffe0ff */
[----:B------:R-:W-:Y:S06]  /*8460*/  @!P5 BRA `(.L_x_10823) ;  /* 0x000000000004d947 */ /* 0x000fec0003800000 */
[----:B---3--:R4:W-:Y:S02]  /*8470*/  REDG.E.ADD.F32.FTZ.RN.STRONG.GPU desc[UR20][R2.64+0x1900], R201 ;  /* 0x001900c9020079a6 */ /* 0x0089e4000c12f314 */
.L_x_10823:
[----:B------:R-:W-:Y:S05]  /*8480*/  BSYNC.RECONVERGENT B0 ;  /* 0x0000000000007941 */ /* 0x000fea0003800200 */
.L_x_10822:
        /* <DEDUP_REMOVED lines=17> */
.L_x_10825:
[----:B------:R-:W-:Y:S05]  /*85a0*/  BSYNC.RECONVERGENT B0 ;  /* 0x0000000000007941 */ /* 0x000fea0003800200 */
.L_x_10824:
[----:B------:R4:W1:Y:S01]  /*85b0*/  LDS R7, [R215+0x2b80] ;  /* 0x002b8000d7077984 */ /* 0x0008620000000800 */
[----:B------:R-:W-:Y:S01]  /*85c0*/  BSSY.RECONVERGENT B0, `(.L_x_10826) ;  /* 0x0000006000007945 */ /* 0x000fe20003800200 */
[----:B0--3--:R-:W-:Y:S02]  /*85d0*/  IADD3 R201, PT, PT, R108, 0x780, RZ ;  /* 0x000007806cc97810 */ /* 0x009fe40007ffe0ff */
[----:B------:R-:W-:Y:S02]  /*85e0*/  LEA.HI R221, R221, R108, RZ, 0x1b ;  /* 0x0000006cdddd7211 */ /* 0x000fe400078fd8ff */
[----:B------:R-:W-:Y:S01]  /*85f0*/  LEA R6, R6, UR19, 0x2 ;  /* 0x0000001306067c11 */ /* 0x000fe2000f8e10ff */
[----:B------:R-:W-:Y:S06]  /*8600*/  @!P0 BRA `(.L_x_10827) ;  /* 0x0000000000048947 */ /* 0x000fec0003800000 */
[----:B-1----:R0:W-:Y:S02]  /*8610*/  REDG.E.ADD.F32.FTZ.RN.STRONG.GPU desc[UR20][R2.64+0x1b00], R7 ;  /* 0x001b0007020079a6 */ /* 0x0021e4000c12f314 */
.L_x_10827:
[----:B------:R-:W-:Y:S05]  /*8620*/  BSYNC.RECONVERGENT B0 ;  /* 0x0000000000007941 */ /* 0x000fea0003800200 */
.L_x_10826:
[----:B01----:R0:W1:Y:S01]  /*8630*/  LDS R7, [R6+0x2c80] ;  /* 0x002c800006077984 */ /* 0x0030620000000800 */
[----:B------:R-:W-:Y:S01]  /*8640*/  BSSY.RECONVERGENT B0, `(.L_x_10828) ;  /* 0x0000005000007945 */ /* 0x000fe20003800200 */
[----:B------:R-:W-:Y:S02]  /*8650*/  LEA.HI R201, R201, R108, RZ, 0x1b ;  /* 0x0000006cc9c97211 */ /* 0x000fe400078fd8ff */
[----:B------:R-:W-:Y:S01]  /*8660*/  LEA R221, R221, UR19, 0x2 ;  /* 0x00000013dddd7c11 */ /* 0x000fe2000f8e10ff */
[----:B------:R-:W-:Y:S06]  /*8670*/  @!P2 BRA `(.L_x_10829) ;  /* 0x000000000004a947 */ /* 0x000fec0003800000 */
[----:B-1----:R3:W-:Y:S02]  /*8680*/  REDG.E.ADD.F32.FTZ.RN.STRONG.GPU desc[UR20][R2.64+0x1c00], R7 ;  /* 0x001c0007020079a6 */ /* 0x0027e4000c12f314 */
.L_x_10829:
[----:B------:R-:W-:Y:S05]  /*8690*/  BSYNC.RECONVERGENT B0 ;  /* 0x0000000000007941 */ /* 0x000fea0003800200 */
.L_x_10828:
[----:B-1-3--:R1:W3:Y:S01]  /*86a0*/  LDS R7, [R221+0x2d80] ;  /* 0x002d8000dd077984 */ /* 0x00a2e20000000800 */
[----:B------:R-:W-:Y:S01]  /*86b0*/  BSSY.RECONVERGENT B0, `(.L_x_10830) ;  /* 0x0000005000007945 */ /* 0x000fe20003800200 */
[----:B------:R-:W-:Y:S02]  /*86c0*/  IADD3 R203, PT, PT, R108, 0x7c0, RZ ;  /* 0x000007c06ccb7810 */ /* 0x000fe40007ffe0ff */
[----:B------:R-:W-:Y:S01]  /*86d0*/  LEA R201, R201, UR19, 0x2 ;  /* 0x00000013c9c97c11 */ /* 0x000fe2000f8e10ff */
[----:B------:R-:W-:Y:S06]  /*86e0*/  @!P3 BRA `(.L_x_10831) ;  /* 0x000000000004b947 */ /* 0x000fec0003800000 */
[----:B---3--:R3:W-:Y:S02]  /*86f0*/  REDG.E.ADD.F32.FTZ.RN.STRONG.GPU desc[UR20][R2.64+0x1d00], R7 ;  /* 0x001d0007020079a6 */ /* 0x0087e4000c12f314 */
.L_x_10831:
[----:B------:R-:W-:Y:S05]  /*8700*/  BSYNC.RECONVERGENT B0 ;  /* 0x0000000000007941 */ /* 0x000fea0003800200 */
.L_x_10830:
[----:B---3--:R3:W0:Y:S01]  /*8710*/  LDS R7, [R201+0x2e80] ;  /* 0x002e8000c9077984 */ /* 0x0086220000000800 */
[----:B------:R-:W-:Y:S01]  /*8720*/  BSSY.RECONVERGENT B0, `(.L_x_10832) ;  /* 0x0000004000007945 */ /* 0x000fe20003800200 */
[----:B------:R-:W-:-:S03]  /*8730*/  LEA.HI R203, R203, R108, RZ, 0x1b ;  /* 0x0000006ccbcb7211 */ /* 0x000fc600078fd8ff */
[----:B------:R-:W-:Y:S05]  /*8740*/  @!P4 BRA `(.L_x_10833) ;  /* 0x000000000004c947 */ /* 0x000fea0003800000 */
[----:B0-----:R0:W-:Y:S02]  /*8750*/  REDG.E.ADD.F32.FTZ.RN.STRONG.GPU desc[UR20][R2.64+0x1e00], R7 ;  /* 0x001e0007020079a6 */ /* 0x0011e4000c12f314 */
.L_x_10833:
[----:B------:R-:W-:Y:S05]  /*8760*/  BSYNC.RECONVERGENT B0 ;  /* 0x0000000000007941 */ /* 0x000fea0003800200 */
.L_x_10832:
        /* <DEDUP_REMOVED lines=9> */
.L_x_10835:
[----:B------:R-:W-:Y:S05]  /*8800*/  BSYNC.RECONVERGENT B0 ;  /* 0x0000000000007941 */ /* 0x000fea0003800200 */
.L_x_10834:
[----:B0-----:R-:W0:Y:S01]  /*8810*/  SHFL.DOWN PT, R3, R4, 0x1, 0x1f ;  /* 0x08201f0004037f89 */ /* 0x001e2200000e0000 */
[----:B------:R-:W-:Y:S01]  /*8820*/  ISETP.GT.AND P0, PT, R104, 0x1e, PT ;  /* 0x0000001e6800780c */ /* 0x000fe20003f04270 */
[----:B------:R-:W-:Y:S01]  /*8830*/  FMUL.FTZ R12, R12, R185 ;  /* 0x000000b90c0c7220 */ /* 0x000fe20000410000 */
[----:B------:R-:W-:Y:S01]  /*8840*/  FADD.FTZ R93, R20, R93 ;  /* 0x0000005d145d7221 */ /* 0x000fe20000010000 */
[----:B------:R-:W5:Y:S01]  /*8850*/  SHFL.DOWN PT, R140, R5, 0x1, 0x1f ;  /* 0x08201f00058c7f89 */ /* 0x000f6200000e0000 */
[----:B------:R-:W-:Y:S01]  /*8860*/  FADD.FTZ R92, R115, R92 ;  /* 0x0000005c735c7221 */ /* 0x000fe20000010000 */
[----:B------:R-:W-:Y:S01]  /*8870*/  FFMA.FTZ R225, R225, R144, R12 ;  /* 0x00000090e1e17223 */ /* 0x000fe2000001000c */
[----:B------:R-:W-:Y:S01]  /*8880*/  FFMA.FTZ R167, R156, R169, R167 ;  /* 0x000000a99ca77223 */ /* 0x000fe200000100a7 */
[----:B------:R-:W1:Y:S01]  /*8890*/  SHFL.DOWN PT, R13, R6, 0x1, 0x1f ;  /* 0x08201f00060d7f89 */ /* 0x000e6200000e0000 */
[----:B------:R-:W-:Y:S01]  /*88a0*/  FMUL.FTZ R209, R209, R138 ;  /* 0x0000008ad1d17220 */ /* 0x000fe20000410000 */
[----:B------:R-:W-:Y:S01]  /*88b0*/  FMUL.FTZ R132, R19, R132 ;  /* 0x0000008413847220 */ /* 0x000fe20000410000 */
[----:B------:R-:W-:Y:S01]  /*88c0*/  FFMA.FTZ R2, R70, R167, R225 ;  /* 0x000000a746027223 */ /* 0x000fe200000100e1 */
[----:B------:R-:W2:Y:S01]  /*88d0*/  SHFL.DOWN PT, R182, R7, 0x1, 0x1f ;  /* 0x08201f0007b67f89 */ /* 0x000ea200000e0000 */
[----:B------:R-:W-:Y:S01]  /*88e0*/  FFMA.FTZ R216, R216, R135, R209 ;  /* 0x00000087d8d87223 */ /* 0x000fe200000100d1 */
[----:B------:R-:W-:Y:S01]  /*88f0*/  FMUL.FTZ R136, R207, R136 ;  /* 0x00000088cf887220 */ /* 0x000fe20000410000 */
[----:B------:R-:W-:Y:S01]  /*8900*/  FADD.FTZ R91, R2, R91 ;  /* 0x0000005b025b7221 */ /* 0x000fe20000010000 */
        /* <DEDUP_REMOVED lines=9> */
[----:B------:R-:W-:Y:S01]  /*89a0*/  FMUL.FTZ R3, R168, R190 ;  /* 0x000000bea8037220 */ /* 0x000fe20000410000 */
[----:B------:R-:W-:Y:S01]  /*89b0*/  FFMA.FTZ R65, R32, R2, R65 ;  /* 0x0000000220417223 */ /* 0x000fe20000010041 */
[----:B------:R-:W-:Y:S01]  /*89c0*/  ISETP.GT.AND P2, PT, R104, 0xf, PT ;  /* 0x0000000f6800780c */ /* 0x000fe20003f44270 */
[----:B-----5:R-:W-:Y:S01]  /*89d0*/  @!P0 FADD.FTZ R5, R5, R140 ;  /* 0x0000008c05058221 */ /* 0x020fe20000010000 */
[----:B------:R-:W0:Y:S01]  /*89e0*/  SHFL.DOWN PT, R21, R4, 0x2, 0x1f ;  /* 0x08401f0004157f89 */ /* 0x000e2200000e0000 */
[----:B------:R-:W-:Y:S01]  /*89f0*/  FFMA.FTZ R3, R152, R174, R3 ;  /* 0x000000ae98037223 */ /* 0x000fe20000010003 */
[----:B------:R-:W-:Y:S01]  /*8a00*/  FMUL.FTZ R187, R170, R187 ;  /* 0x000000bbaabb7220 */ /* 0x000fe20000410000 */
[----:B-1----:R-:W-:Y:S01]  /*8a10*/  @!P0 FADD.FTZ R6, R6, R13 ;  /* 0x0000000d06068221 */ /* 0x002fe20000010000 */
[----:B------:R-:W1:Y:S01]  /*8a20*/  SHFL.DOWN PT, R12, R5, 0x2, 0x1f ;  /* 0x08401f00050c7f89 */ /* 0x000e6200000e0000 */
[----:B------:R-:W-:Y:S01]  /*8a30*/  FFMA.FTZ R13, R97, R2, R216 ;  /* 0x00000002610d7223 */ /* 0x000fe200000100d8 */
[-C--:B------:R-:W-:Y:S01]  /*8a40*/  FFMA.FTZ R2, R72, R3.reuse, R211 ;  /* 0x0000000348027223 */ /* 0x080fe200000100d3 */
[----:B--2---:R-:W-:Y:S01]  /*8a50*/  @!P0 FADD.FTZ R7, R7, R182 ;  /* 0x000000b607078221 */ /* 0x004fe20000010000 */
[----:B------:R-:W2:Y:S01]  /*8a60*/  SHFL.DOWN PT, R115, R6, 0x2, 0x1f ;  /* 0x08401f0006737f89 */ /* 0x000ea200000e0000 */
[----:B------:R-:W-:Y:S01]  /*8a70*/  ISETP.GT.AND P0, PT, R104, 0x1d, PT ;  /* 0x0000001d6800780c */ /* 0x000fe20003f04270 */
[----:B------:R-:W-:Y:S01]  /*8a80*/  FADD.FTZ R86, R13, R86 ;  /* 0x000000560d567221 */ /* 0x000fe20000010000 */
[----:B------:R-:W-:Y:S01]  /*8a90*/  FFMA.FTZ R56, R25, R3, R56 ;  /* 0x0000000319387223 */ /* 0x000fe20000010038 */
[----:B------:R-:W5:Y:S01]  /*8aa0*/  SHFL.DOWN PT, R20, R7, 0x2, 0x1f ;  /* 0x08401f0007147f89 */ /* 0x000f6200000e0000 */
[----:B------:R-:W-:Y:S01]  /*8ab0*/  FADD.FTZ R87, R2, R87 ;  /* 0x0000005702577221 */ /* 0x000fe20000010000 */
[----:B------:R-:W-:Y:S01]  /*8ac0*/  FMUL.FTZ R2, R155, R193 ;  /* 0x000000c19b027220 */ /* 0x000fe20000410000 */
[----:B------:R-:W-:Y:S01]  /*8ad0*/  FMUL.FTZ R3, R164, R194 ;  /* 0x000000c2a4037220 */ /* 0x000fe20000410000 */
[----:B------:R-:W-:Y:S01]  /*8ae0*/  FMUL.FTZ R212, R212, R165 ;  /* 0x000000a5d4d47220 */ /* 0x000fe20000410000 */
[----:B------:R-:W-:Y:S01]  /*8af0*/  FMUL.FTZ R188, R163, R188 ;  /* 0x000000bca3bc7220 */ /* 0x000fe20000410000 */
[----:B------:R-:W-:Y:S01]  /*8b00*/  FFMA.FTZ R2, R143, R177, R2 ;  /* 0x000000b18f027223 */ /* 0x000fe20000010002 */
[----:B------:R-:W-:Y:S01]  /*8b10*/  FFMA.FTZ R3, R148, R178, R3 ;  /* 0x000000b294037223 */ /* 0x000fe20000010003 */
[----:B------:R-:W-:Y:S01]  /*8b20*/  FMUL.FTZ R141, R210, R141 ;  /* 0x0000008dd28d7220 */ /* 0x000fe20000410000 */
[----:B------:R-:W-:Y:S01]  /*8b30*/  FMUL.FTZ R191, R166, R191 ;  /* 0x000000bfa6bf7220 */ /* 0x000fe20000410000 */
[-C--:B------:R-:W-:Y:S01]  /*8b40*/  FFMA.FTZ R67, R34, R2.reuse, R67 ;  /* 0x0000000222437223 */ /* 0x080fe20000010043 */
[----:B------:R-:W-:Y:S01]  /*8b50*/  FFMA.FTZ R9, R99, R2, R18 ;  /* 0x0000000263097223 */ /* 0x000fe20000010012 */
[----:B0-----:R-:W-:Y:S01]  /*8b60*/  @!P0 FADD.FTZ R4, R4, R21 ;  /* 0x0000001504048221 */ /* 0x001fe20000010000 */
[-C--:B------:R-:W-:Y:S01]  /*8b70*/  FFMA.FTZ R58, R27, R3.reuse, R58 ;  /* 0x000000031b3a7223 */ /* 0x080fe2000001003a */
        /* <DEDUP_REMOVED lines=9> */
[----:B------:R-:W-:Y:S01]  /*8c10*/  FMUL.FTZ R127, R16, R127 ;  /* 0x0000007f107f7220 */ /* 0x000fe20000410000 */
        /* <DEDUP_REMOVED lines=21> */
[----:B-1----:R-:W-:Y:S01]  /*8d70*/  @!P0 FADD.FTZ R5, R5, R12 ;  /* 0x0000000c05058221 */ /* 0x002fe20000010000 */
[----:B------:R-:W0:Y:S01]  /*8d80*/  SHFL.DOWN PT, R11, R4, 0x8, 0x1f ;  /* 0x09001f00040b7f89 */ /* 0x000e2200000e0000 */
[----:B------:R-:W-:Y:S01]  /*8d90*/  FFMA.FTZ R214, R75, R192, R214 ;  /* 0x000000c04bd67223 */ /* 0x000fe200000100d6 */
[----:B------:R-:W-:Y:S01]  /*8da0*/  FADD.FTZ R82, R9, R82 ;  /* 0x0000005209527221 */ /* 0x000fe20000010000 */
        /* <DEDUP_REMOVED lines=11> */
[----:B------:R-:W-:Y:S01]  /*8e60*/  FFMA.FTZ R54, R23, R167, R54 ;  /* 0x000000a717367223 */ /* 0x000fe20000010036 */
[----:B------:R-:W-:Y:S01]  /*8e70*/  FFMA.FTZ R62, R31, R187, R62 ;  /* 0x000000bb1f3e7223 */ /* 0x000fe2000001003e */
[----:B------:R-:W-:Y:S01]  /*8e80*/  FFMA.FTZ R57, R24, R188, R57 ;  /* 0x000000bc18397223 */ /* 0x000fe20000010039 */
[----:B------:R-:W-:Y:S01]  /*8e90*/  FADD.FTZ R88, R213, R88 ;  /* 0x00000058d5587221 */ /* 0x000fe20000010000 */
[----:B------:R-:W-:Y:S01]  /*8ea0*/  FADD.FTZ R89, R222, R89 ;  /* 0x00000059de597221 */ /* 0x000fe20000010000 */
[----:B------:R-:W-:Y:S01]  /*8eb0*/  FFMA.FTZ R64, R33, R191, R64 ;  /* 0x000000bf21407223 */ /* 0x000fe20000010040 */
[----:B------:R-:W-:Y:S01]  /*8ec0*/  FADD.FTZ R84, R205, R84 ;  /* 0x00000054cd547221 */ /* 0x000fe20000010000 */
[----:B------:R-:W-:Y:S01]  /*8ed0*/  FFMA.FTZ R59, R26, R192, R59 ;  /* 0x000000c01a3b7223 */ /* 0x000fe2000001003b */
[----:B------:R-:W-:Y:S01]  /*8ee0*/  FADD.FTZ R83, R214, R83 ;  /* 0x00000053d6537221 */ /* 0x000fe20000010000 */
[----:B------:R-:W-:Y:S01]  /*8ef0*/  FFMA.FTZ R66, R35, R195, R66 ;  /* 0x000000c323427223 */ /* 0x000fe20000010042 */
[----:B0-----:R-:W-:Y:S01]  /*8f00*/  @!P0 FADD.FTZ R4, R4, R11 ;  /* 0x0000000b04048221 */ /* 0x001fe20000010000 */
[----:B------:R-:W-:Y:S01]  /*8f10*/  FFMA.FTZ R61, R28, R196, R61 ;  /* 0x000000c41c3d7223 */ /* 0x000fe2000001003d */
[----:B------:R-:W-:Y:S01]  /*8f20*/  FADD.FTZ R78, R219, R78 ;  /* 0x0000004edb4e7221 */ /* 0x000fe20000010000 */
[----:B------:R-:W-:Y:S01]  /*8f30*/  FFMA.FTZ R2, R111, R181, R2 ;  /* 0x000000b56f027223 */ /* 0x000fe20000010002 */
[----:B-1----:R-:W-:Y:S01]  /*8f40*/  @!P0 FADD.FTZ R5, R5, R10 ;  /* 0x0000000a05058221 */ /* 0x002fe20000010000 */
[----:B------:R-:W-:Y:S01]  /*8f50*/  FADD.FTZ R79, R230, R79 ;  /* 0x0000004fe64f7221 */ /* 0x000fe20000010000 */
[----:B------:R-:W-:Y:S01]  /*8f60*/  FFMA.FTZ R224, R224, R123, R15 ;  /* 0x0000007be0e07223 */ /* 0x000fe2000001000f */
[----:B--2---:R-:W-:-:S02]  /*8f70*/  @!P0 FADD.FTZ R6, R6, R3 ;  /* 0x0000000306068221 */ /* 0x004fc40000010000 */
[----:B------:R0:W1:Y:S01]  /*8f80*/  SHFL.DOWN PT, R10, R5, 0x10, 0x1f ;  /* 0x0a001f00050a7f89 */ /* 0x00006200000e0000 */
[----:B-----5:R-:W-:-:S03]  /*8f90*/  @!P0 FADD.FTZ R7, R7, R12 ;  /* 0x0000000c07078221 */ /* 0x020fc60000010000 */
[----:B------:R0:W2:Y:S04]  /*8fa0*/  SHFL.DOWN PT, R3, R4, 0x10, 0x1f ;  /* 0x0a001f0004037f89 */ /* 0x0000a800000e0000 */
        /* <DEDUP_REMOVED lines=11> */
.L_x_10837:
[----:B------:R-:W-:Y:S05]  /*9060*/  BSYNC.RECONVERGENT B0 ;  /* 0x0000000000007941 */ /* 0x000fea0003800200 */
.L_x_10836:
        /* <DEDUP_REMOVED lines=9> */
[-C--:B------:R-:W-:Y:S01]  /*9100*/  FFMA.FTZ R69, R36, R2.reuse, R69 ;  /* 0x0000000224457223 */ /* 0x080fe20000010045 */
[----:B0-2---:R-:W-:Y:S01]  /*9110*/  FFMA.FTZ R3, R101, R2, R224 ;  /* 0x0000000265037223 */ /* 0x005fe200000100e0 */
[----:B------:R-:W-:Y:S01]  /*9120*/  FFMA.FTZ R2, R90, R119, R231 ;  /* 0x000000775a027223 */ /* 0x000fe200000100e7 */
[----:B------:R-:W-:Y:S01]  /*9130*/  FFMA.FTZ R227, R100, R199, R227 ;  /* 0x000000c764e37223 */ /* 0x000fe200000100e3 */
[----:B------:R-:W-:Y:S01]  /*9140*/  BAR.SYNC.DEFER_BLOCKING 0x0 ;  /* 0x0000000000007b1d */ /* 0x000fe20000010000 */
[----:B------:R-:W-:Y:S01]  /*9150*/  FFMA.FTZ R60, R29, R119, R60 ;  /* 0x000000771d3c7223 */ /* 0x000fe2000001003c */
[----:B------:R-:W-:Y:S01]  /*9160*/  FADD.FTZ R76, R3, R76 ;  /* 0x0000004c034c7221 */ /* 0x000fe20000010000 */
[----:B------:R-:W-:Y:S01]  /*9170*/  FFMA.FTZ R68, R37, R199, R68 ;  /* 0x000000c725447223 */ /* 0x000fe20000010044 */
[----:B------:R-:W-:Y:S01]  /*9180*/  FADD.FTZ R77, R2, R77 ;  /* 0x0000004d024d7221 */ /* 0x000fe20000010000 */
[----:B------:R-:W-:Y:S01]  /*9190*/  FADD.FTZ R74, R227, R74 ;  /* 0x0000004ae34a7221 */ /* 0x000fe20000010000 */
[----:B------:R-:W-:Y:S04]  /*91a0*/  BSSY.RECONVERGENT B0, `(.L_x_10838) ;  /* 0x0000012000007945 */ /* 0x000fe80003800200 */
[----:B------:R-:W-:Y:S05]  /*91b0*/  @P0 BRA `(.L_x_10839) ;  /* 0x0000000000400947 */ /* 0x000fea0003800000 */
[----:B------:R-:W-:Y:S01]  /*91c0*/  UISETP.NE.AND UP0, UPT, UR11, UR43, UPT ;  /* 0x0000002b0b00728c */ /* 0x000fe2000bf05270 */
[----:B-1----:R-:W0:Y:S01]  /*91d0*/  LDS.128 R8, [UR19+0x31a0] ;  /* 0x0031a013ff087984 */ /* 0x002e220008000c00 */
        /* <DEDUP_REMOVED lines=14> */
.L_x_10839:
[----:B------:R-:W-:Y:S05]  /*92c0*/  BSYNC.RECONVERGENT B0 ;  /* 0x0000000000007941 */ /* 0x000fea0003800200 */
.L_x_10838:
[----:B------:R-:W-:-:S04]  /*92d0*/  UIADD3 UR8, UPT, UPT, UR8, 0x1, URZ ;  /* 0x0000000108087890 */ /* 0x000fc8000fffe0ff */
[----:B------:R-:W-:-:S09]  /*92e0*/  UISETP.GE.AND UP0, UPT, UR8, UR44, UPT ;  /* 0x0000002c0800728c */ /* 0x000fd2000bf06270 */
[----:B------:R-:W-:Y:S05]  /*92f0*/  BRA.U !UP0, `(.L_x_10840) ;  /* 0xffffff8108d47547 */ /* 0x000fea000b83ffff */
.L_x_10741:
[----:B------:R-:W-:Y:S01]  /*9300*/  BAR.SYNC.DEFER_BLOCKING 0x0 ;  /* 0x0000000000007b1d */ /* 0x000fe20000010000 */
[----:B------:R-:W-:Y:S01]  /*9310*/  F2FP.BF16.F32.PACK_AB R71, R59, R67 ;  /* 0x000000433b47723e */ /* 0x000fe200000010ff */
[----:B------:R-:W-:Y:S01]  /*9320*/  UIADD3 UR24, UPT, UPT, UR11, -0x1, URZ ;  /* 0xffffffff0b187890 */ /* 0x000fe2000fffe0ff */
[----:B------:R-:W-:Y:S01]  /*9330*/  F2FP.BF16.F32.PACK_AB R70, R58, R66 ;  /* 0x000000423a46723e */ /* 0x000fe200000010ff */
[----:B------:R-:W-:Y:S01]  /*9340*/  UIADD3 UR17, UP1, UPT, UR17, -0x800, URZ ;  /* 0xfffff80011117890 */ /* 0x000fe2000ff3e0ff */
[----:B------:R-:W-:-:S03]  /*9350*/  F2FP.BF16.F32.PACK_AB R69, R61, R69 ;  /* 0x000000453d45723e */ /* 0x000fc600000010ff */
[----:B------:R-:W2:Y:S01]  /*9360*/  S2UR UR34, SR_CTAID.X ;  /* 0x00000000002279c3 */ /* 0x000ea20000002500 */
[----:B------:R-:W2:Y:S01]  /*9370*/  LDCU.64 UR26, c[0x0][0x4f8] ;  /* 0x00009f00ff1a77ac */ /* 0x000ea20008000a00 */
[----:B------:R-:W0:Y:S01]  /*9380*/  S2R R0, SR_TID.X ;  /* 0x0000000000007919 */ /* 0x000e220000002100 */
[----:B------:R-:W-:Y:S02]  /*9390*/  F2FP.BF16.F32.PACK_AB R68, R60, R68 ;  /* 0x000000443c44723e */ /* 0x000fe400000010ff */
[----:B------:R-:W-:Y:S01]  /*93a0*/  F2FP.BF16.F32.PACK_AB R55, R55, R63 ;  /* 0x0000003f3737723e */ /* 0x000fe200000010ff */
[----:B------:R-:W5:Y:S01]  /*93b0*/  LDCU.64 UR30, c[0x0][0x500] ;  /* 0x0000a000ff1e77ac */ /* 0x000f620008000a00 */
[----:B------:R-:W-:Y:S01]  /*93c0*/  F2FP.BF16.F32.PACK_AB R54, R54, R62 ;  /* 0x0000003e3636723e */ /* 0x000fe200000010ff */
[----:B------:R-:W5:Y:S01]  /*93d0*/  S2UR UR8, SR_CTAID.Y ;  /* 0x00000000000879c3 */ /* 0x000f620000002600 */
[----:B------:R-:W-:Y:S01]  /*93e0*/  F2FP.BF16.F32.PACK_AB R53, R57, R65 ;  /* 0x000000413935723e */ /* 0x000fe200000010ff */
[----:B------:R-:W-:Y:S01]  /*93f0*/  USHF.L.U32 UR22, UR24, 0xa, URZ ;  /* 0x0000000a18167899 */ /* 0x000fe200080006ff */
[----:B------:R-:W-:Y:S01]  /*9400*/  F2FP.BF16.F32.PACK_AB R52, R56, R64 ;  /* 0x000000403834723e */ /* 0x000fe200000010ff */
[----:B------:R-:W1:Y:S01]  /*9410*/  LDCU.64 UR32, c[0x0][0x550] ;  /* 0x0000aa00ff2077ac */ /* 0x000e620008000a00 */
[----:B------:R-:W-:-:S02]  /*9420*/  F2FP.BF16.F32.PACK_AB R21, R79, R76 ;  /* 0x0000004c4f15723e */ /* 0x000fc400000010ff */
[----:B------:R-:W-:Y:S01]  /*9430*/  F2FP.BF16.F32.PACK_AB R20, R77, R74 ;  /* 0x0000004a4d14723e */ /* 0x000fe200000010ff */
[----:B------:R-:W-:Y:S01]  /*9440*/  USHF.R.S32.HI UR23, URZ, 0x1f, UR22 ;  /* 0x0000001fff177899 */ /* 0x000fe20008011416 */
        /* <DEDUP_REMOVED lines=8> */
[----:B--2---:R-:W-:Y:S01]  /*94d0*/  UIMAD.WIDE.U32 UR18, UR34, UR26, UR22 ;  /* 0x0000001a221272a5 */ /* 0x004fe2000f8e0016 */
[----:B------:R-:W-:Y:S01]  /*94e0*/  F2FP.BF16.F32.PACK_AB R26, R91, R88 ;  /* 0x000000585b1a723e */ /* 0x000fe200000010ff */
[----:B-----5:R-:W-:Y:S01]  /*94f0*/  UIMAD UR25, UR8, UR31, URZ ;  /* 0x0000001f081972a4 */ /* 0x020fe2000f8e02ff */
[----:B------:R-:W2:Y:S01]  /*9500*/  LDS.128 R16, [R103+0x200] ;  /* 0x0002000067107984 */ /* 0x000ea20000000c00 */
[----:B------:R-:W-:Y:S01]  /*9510*/  UIMAD UR19, UR34, UR27, UR19 ;  /* 0x0000001b221372a4 */ /* 0x000fe2000f8e0213 */
[----:B0-----:R-:W-:Y:S01]  /*9520*/  SHF.L.U32 R5, R0, 0x1, RZ ;  /* 0x0000000100057819 */ /* 0x001fe200000006ff */
[----:B------:R-:W0:Y:S01]  /*9530*/  LDCU.64 UR26, c[0x0][0x520] ;  /* 0x0000a400ff1a77ac */ /* 0x000e220008000a00 */
[----:B------:R-:W-:Y:S01]  /*9540*/  F2FP.BF16.F32.PACK_AB R25, R89, R86 ;  /* 0x000000565919723e */ /* 0x000fe200000010ff */
[----:B------:R-:W-:Y:S01]  /*9550*/  FADD.FTZ R0, R107, R74 ;  /* 0x0000004a6b007221 */ /* 0x000fe20000010000 */
[----:B------:R-:W-:Y:S01]  /*9560*/  LOP3.LUT R5, R5, 0x7c0, RZ, 0xc0, !PT ;  /* 0x000007c005057812 */ /* 0x000fe200078ec0ff */
[----:B------:R-:W-:Y:S01]  /*9570*/  UIMAD.WIDE.U32 UR18, UR8, UR30, UR18 ;  /* 0x0000001e081272a5 */ /* 0x000fe2000f8e0012 */
[----:B------:R-:W-:Y:S01]  /*9580*/  F2FP.BF16.F32.PACK_AB R24, R87, R84 ;  /* 0x000000545718723e */ /* 0x000fe200000010ff */
[----:B------:R-:W5:Y:S01]  /*9590*/  LDCU.64 UR30, c[0x0][0x560] ;  /* 0x0000ac00ff1e77ac */ /* 0x000f620008000a00 */
[----:B------:R-:W-:Y:S01]  /*95a0*/  LOP3.LUT R7, R5, 0x1f, R106, 0xf8, !PT ;  /* 0x0000001f05077812 */ /* 0x000fe200078ef86a */
[----:B------:R-:W-:Y:S01]  /*95b0*/  FADD.FTZ R9, R0, R77 ;  /* 0x0000004d00097221 */ /* 0x000fe20000010000 */
[----:B------:R-:W-:-:S02]  /*95c0*/  UIADD3 UR25, UPT, UPT, UR19, UR25, URZ ;  /* 0x0000001913197290 */ /* 0x000fc4000fffe0ff */
[----:B-1----:R-:W-:Y:S01]  /*95d0*/  ULEA UR19, UP0, UR18, UR32, 0x1 ;  /* 0x0000002012137291 */ /* 0x002fe2000f8008ff */
[----:B------:R-:W-:Y:S01]  /*95e0*/  FADD.FTZ R0, R9, R76 ;  /* 0x0000004c09007221 */ /* 0x000fe20000010000 */
[----:B------:R-:W-:Y:S02]  /*95f0*/  UIADD3 UR13, UP3, UPT, UR13, -0x800, URZ ;  /* 0xfffff8000d0d7890 */ /* 0x000fe4000ff7e0ff */
[----:B------:R-:W-:Y:S01]  /*9600*/  ULEA.HI.X UR18, UR18, UR33, UR25, 0x1, UP0 ;  /* 0x0000002112127291 */ /* 0x000fe200080f0c19 */
[----:B------:R-:W-:Y:S01]  /*9610*/  FADD.FTZ R9, R0, R79 ;  /* 0x0000004f00097221 */ /* 0x000fe20000010000 */
[----:B------:R-:W-:Y:S01]  /*9620*/  MOV R2, UR19 ;  /* 0x0000001300027c02 */ /* 0x000fe20008000f00 */
[----:B------:R-:W-:Y:S02]  /*9630*/  UIADD3.X UR16, UPT, UPT, UR16, -0x1, URZ, UP1, !UPT ;  /* 0xffffffff10107890 */ /* 0x000fe40008ffe4ff */
[----:B------:R-:W-:Y:S01]  /*9640*/  FADD.FTZ R78, R9, R78 ;  /* 0x0000004e094e7221 */ /* 0x000fe20000010000 */
[----:B------:R-:W-:Y:S01]  /*9650*/  MOV R3, UR18 ;  /* 0x0000001200037c02 */ /* 0x000fe20008000f00 */
[----:B------:R-:W-:-:S02]  /*9660*/  UIADD3.X UR15, UPT, UPT, UR15, -0x1, URZ, UP2, !UPT ;  /* 0xffffffff0f0f7890 */ /* 0x000fc400097fe4ff */
[----:B------:R-:W-:Y:S01]  /*9670*/  FADD.FTZ R81, R78, R81 ;  /* 0x000000514e517221 */ /* 0x000fe20000010000 */
[----:B------:R-:W-:Y:S01]  /*9680*/  UIADD3.X UR12, UPT, UPT, UR12, -0x1, URZ, UP3, !UPT ;  /* 0xffffffff0c0c7890 */ /* 0x000fe20009ffe4ff */
[----:B------:R-:W-:Y:S01]  /*9690*/  IMAD.WIDE.U32 R2, R7, 0x10, R2 ;  /* 0x0000001007027825 */ /* 0x000fe200078e0002 */
[----:B------:R-:W1:Y:S03]  /*96a0*/  LDCU.64 UR18, c[0x0][0x518] ;  /* 0x0000a300ff1277ac */ /* 0x000e660008000a00 */
[----:B------:R-:W-:Y:S01]  /*96b0*/  FADD.FTZ R82, R81, R82 ;  /* 0x0000005251527221 */ /* 0x000fe20000010000 */
[----:B---3--:R-:W-:Y:S03]  /*96c0*/  STG.E.128 desc[UR20][R2.64], R12 ;  /* 0x0000000c02007986 */ /* 0x008fe6000c101d14 */
[----:B------:R-:W-:Y:S01]  /*96d0*/  FADD.FTZ R83, R82, R83 ;  /* 0x0000005352537221 */ /* 0x000fe20000010000 */
[----:B--2---:R2:W-:Y:S03]  /*96e0*/  STG.E.128 desc[UR20][R2.64+0x200], R16 ;  /* 0x0002001002007986 */ /* 0x0045e6000c101d14 */
[----:B------:R-:W-:Y:S01]  /*96f0*/  FADD.FTZ R84, R83, R84 ;  /* 0x0000005453547221 */ /* 0x000fe20000010000 */
[----:B------:R-:W-:Y:S03]  /*9700*/  BAR.SYNC.DEFER_BLOCKING 0x0 ;  /* 0x0000000000007b1d */ /* 0x000fe60000010000 */
[----:B------:R-:W-:Y:S01]  /*9710*/  FADD.FTZ R87, R84, R87 ;  /* 0x0000005754577221 */ /* 0x000fe20000010000 */
[----:B-1----:R-:W-:-:S03]  /*9720*/  UIMAD.WIDE.U32 UR22, UR34, UR18, UR22 ;  /* 0x00000012221672a5 */ /* 0x002fc6000f8e0016 */
[----:B------:R-:W-:Y:S01]  /*9730*/  FADD.FTZ R86, R87, R86 ;  /* 0x0000005657567221 */ /* 0x000fe20000010000 */
[----:B------:R-:W-:-:S03]  /*9740*/  UIMAD UR19, UR34, UR19, UR23 ;  /* 0x00000013221372a4 */ /* 0x000fc6000f8e0217 */
[----:B------:R-:W-:Y:S01]  /*9750*/  FADD.FTZ R89, R86, R89 ;  /* 0x0000005956597221 */ /* 0x000fe20000010000 */
[----:B0-----:R-:W-:Y:S01]  /*9760*/  UIMAD UR23, UR8, UR27, URZ ;  /* 0x0000001b081772a4 */ /* 0x001fe2000f8e02ff */
[----:B------:R-:W-:Y:S02]  /*9770*/  UMOV UR18, UR22 ;  /* 0x0000001600127c82 */ /* 0x000fe40008000000 */
[----:B------:R-:W-:Y:S01]  /*9780*/  FADD.FTZ R88, R89, R88 ;  /* 0x0000005859587221 */ /* 0x000fe20000010000 */
[----:B------:R-:W-:-:S03]  /*9790*/  UIMAD.WIDE.U32 UR18, UR8, UR26, UR18 ;  /* 0x0000001a081272a5 */ /* 0x000fc6000f8e0012 */
[----:B------:R-:W-:Y:S01]  /*97a0*/  FADD.FTZ R91, R88, R91 ;  /* 0x0000005b585b7221 */ /* 0x000fe20000010000 */
[----:B------:R-:W-:Y:S02]  /*97b0*/  UIADD3 UR22, UPT, UPT, UR19, UR23, URZ ;  /* 0x0000001713167290 */ /* 0x000fe4000fffe0ff */
[----:B-----5:R-:W-:Y:S01]  /*97c0*/  ULEA UR19, UP0, UR18, UR30, 0x1 ;  /* 0x0000001e12137291 */ /* 0x020fe2000f8008ff */
[----:B------:R-:W-:Y:S01]  /*97d0*/  FADD.FTZ R92, R91, R92 ;  /* 0x0000005c5b5c7221 */ /* 0x000fe20000010000 */
[----:B------:R-:W-:Y:S02]  /*97e0*/  STS.128 [R102], R20 ;  /* 0x0000001466007388 */ /* 0x000fe40000000c00 */
[----:B------:R-:W-:Y:S01]  /*97f0*/  ULEA.HI.X UR18, UR18, UR31, UR22, 0x1, UP0 ;  /* 0x0000001f12127291 */ /* 0x000fe200080f0c16 */
[----:B------:R-:W-:Y:S01]  /*9800*/  FADD.FTZ R107, R92, R93 ;  /* 0x0000005d5c6b7221 */ /* 0x000fe20000010000 */
[----:B--2---:R-:W-:Y:S01]  /*9810*/  MOV R2, UR19 ;  /* 0x0000001300027c02 */ /* 0x004fe20008000f00 */
[----:B------:R-:W-:Y:S01]  /*9820*/  STS.128 [R102+0x10], R24 ;  /* 0x0000101866007388 */ /* 0x000fe20000000c00 */
[----:B------:R-:W-:-:S03]  /*9830*/  NOP ;  /* 0x0000000000007918 */ /* 0x000fc60000000000 */
[----:B------:R-:W0:Y:S01]  /*9840*/  LDS.128 R12, [R103] ;  /* 0x00000000670c7984 */ /* 0x000e220000000c00 */
[----:B------:R-:W-:Y:S01]  /*9850*/  MOV R3, UR18 ;  /* 0x0000001200037c02 */ /* 0x000fe20008000f00 */
[----:B------:R-:W-:Y:S02]  /*9860*/  UIADD3 UR29, UP0, UPT, UR29, -0x1000, URZ ;  /* 0xfffff0001d1d7890 */ /* 0x000fe4000ff1e0ff */
[----:B------:R-:W1:Y:S01]  /*9870*/  LDS.128 R28, [R103+0x200] ;  /* 0x00020000671c7984 */ /* 0x000e620000000c00 */
[----:B------:R-:W-:Y:S01]  /*9880*/  IMAD.WIDE.U32 R2, R7, 0x10, R2 ;  /* 0x0000001007027825 */ /* 0x000fe200078e0002 */
[----:B------:R-:W-:Y:S02]  /*9890*/  UIADD3.X UR28, UPT, UPT, UR28, -0x1, URZ, UP0, !UPT ;  /* 0xffffffff1c1c7890 */ /* 0x000fe400087fe4ff */
[----:B------:R-:W-:-:S03]  /*98a0*/  UISETP.GT.AND UP0, UPT, UR11, 0x1, UPT ;  /* 0x000000010b00788c */ /* 0x000fc6000bf04270 */
[----:B------:R-:W-:Y:S01]  /*98b0*/  UMOV UR11, UR24 ;  /* 0x00000018000b7c82 */ /* 0x000fe20008000000 */
[----:B0-----:R0:W-:Y:S04]  /*98c0*/  STG.E.128 desc[UR20][R2.64], R12 ;  /* 0x0000000c02007986 */ /* 0x0011e8000c101d14 */
[----:B-1----:R0:W-:Y:S01]  /*98d0*/  STG.E.128 desc[UR20][R2.64+0x200], R28 ;  /* 0x0002001c02007986 */ /* 0x0021e2000c101d14 */
[----:B------:R-:W-:Y:S05]  /*98e0*/  BRA.U UP0, `(.L_x_10841) ;  /* 0xffffff7100247547 */ /* 0x000fea000b83ffff */
.L_x_10740:
        /* <DEDUP_REMOVED lines=41> */
.L_x_10843:
[----:B------:R-:W-:Y:S05]  /*9b80*/  BSYNC.RECONVERGENT B0 ;  /* 0x0000000000007941 */ /* 0x000fea0003800200 */
.L_x_10842:
        /* <DEDUP_REMOVED lines=39> */
.L_x_10845:
[----:B------:R-:W-:Y:S05]  /*9e00*/  BSYNC.RECONVERGENT B0 ;  /* 0x0000000000007941 */ /* 0x000fea0003800200 */
.L_x_10844:
        /* <DEDUP_REMOVED lines=16> */
.L_x_10847:
        /* <DEDUP_REMOVED lines=32> */
.L_x_10846:
[----:B------:R-:W-:Y:S05]  /*a110*/  EXIT ;  /* 0x000000000000794d */ /* 0x000fea0003800000 */
.L_x_10746:
[----:B------:R-:W-:Y:S01]  /*a120*/  HFMA2 R231, -RZ, RZ, 0, 5.9604644775390625e-08 ;  /* 0x00000001ffe77431 */ /* 0x000fe200000001ff */
[----:B------:R-:W-:Y:S02]  /*a130*/  MOV R229, R13 ;  /* 0x0000000d00e57202 */ /* 0x000fe40000000f00 */
[----:B------:R-:W-:Y:S02]  /*a140*/  MOV R240, RZ ;  /* 0x000000ff00f07202 */ /* 0x000fe40000000f00 */
[----:B------:R-:W-:-:S07]  /*a150*/  MOV R14, 0xffffffff ;  /* 0xffffffff000e7802 */ /* 0x000fce0000000f00 */
[----:B01---5:R-:W-:Y:S05]  /*a160*/  WARPSYNC.COLLECTIVE R14, `(.L_x_10848) ;  /* 0x000000000e087348 */ /* 0x023fea0003c00000 */
[----:B------:R2:W3:Y:S02]  /*a170*/  SHFL.UP P6, R236, R229, R231, R240 ;  /* 0x040000e7e5ec7389 */ /* 0x0004e400000c00f0 */
[----:B0123-5:R-:W-:Y:S05]  /*a180*/  ENDCOLLECTIVE ;  /* 0x000000000000791b */ /* 0x02ffea0003800000 */
.L_x_10848:
[----:B------:R-:W-:Y:S02]  /*a190*/  MOV R229, R225 ;  /* 0x000000e100e57202 */ /* 0x000fe40000000f00 */
[----:B------:R-:W-:-:S07]  /*a1a0*/  MOV R12, R236 ;  /* 0x000000ec000c7202 */ /* 0x000fce0000000f00 */
[----:B------:R-:W-:Y:S05]  /*a1b0*/  WARPSYNC.COLLECTIVE R14, `(.L_x_10849) ;  /* 0x000000000e087348 */ /* 0x000fea0003c00000 */
[----:B------:R0:W1:Y:S02]  /*a1c0*/  SHFL.UP P6, R236, R229, R231, R240 ;  /* 0x040000e7e5ec7389 */ /* 0x00006400000c00f0 */
[----:B01----:R-:W-:Y:S05]  /*a1d0*/  ENDCOLLECTIVE ;  /* 0x000000000000791b */ /* 0x003fea0003800000 */
.L_x_10849:
[----:B------:R-:W-:Y:S02]  /*a1e0*/  MOV R229, R226 ;  /* 0x000000e200e57202 */ /* 0x000fe40000000f00 */
[----:B------:R-:W-:-:S07]  /*a1f0*/  MOV R230, R236 ;  /* 0x000000ec00e67202 */ /* 0x000fce0000000f00 */
[----:B------:R-:W-:Y:S05]  /*a200*/  WARPSYNC.COLLECTIVE R14, `(.L_x_10850) ;  /* 0x000000000e087348 */ /* 0x000fea0003c00000 */
[----:B------:R0:W1:Y:S02]  /*a210*/  SHFL.UP P6, R236, R229, R231, R240 ;  /* 0x040000e7e5ec7389 */ /* 0x00006400000c00f0 */
[----:B01----:R-:W-:Y:S05]  /*a220*/  ENDCOLLECTIVE ;  /* 0x000000000000791b */ /* 0x003fea0003800000 */
.L_x_10850:
[----:B------:R-:W-:Y:S02]  /*a230*/  MOV R229, R227 ;  /* 0x000000e300e57202 */ /* 0x000fe40000000f00 */
[----:B------:R-:W-:-:S07]  /*a240*/  MOV R232, R236 ;  /* 0x000000ec00e87202 */ /* 0x000fce0000000f00 */
[----:B------:R-:W-:Y:S05]  /*a250*/  WARPSYNC.COLLECTIVE R14, `(.L_x_10851) ;  /* 0x000000000e087348 */ /* 0x000fea0003c00000 */
[----:B------:R0:W1:Y:S02]  /*a260*/  SHFL.UP P6, R236, R229, R231, R240 ;  /* 0x040000e7e5ec7389 */ /* 0x00006400000c00f0 */
[----:B01----:R-:W-:Y:S05]  /*a270*/  ENDCOLLECTIVE ;  /* 0x000000000000791b */ /* 0x003fea0003800000 */
.L_x_10851:
        /* <DEDUP_REMOVED lines=15> */
.L_x_10852:
[----:B------:R-:W-:Y:S02]  /*a370*/  MOV R229, R225 ;  /* 0x000000e100e57202 */ /* 0x000fe40000000f00 */
[----:B------:R-:W-:-:S07]  /*a380*/  MOV R12, R236 ;  /* 0x000000ec000c7202 */ /* 0x000fce0000000f00 */
[----:B------:R-:W-:Y:S05]  /*a390*/  WARPSYNC.COLLECTIVE R14, `(.L_x_10853) ;  /* 0x000000000e087348 */ /* 0x000fea0003c00000 */
[----:B------:R0:W1:Y:S02]  /*a3a0*/  SHFL.UP P6, R236, R229, R231, R240 ;  /* 0x040000e7e5ec7389 */ /* 0x00006400000c00f0 */
[----:B01----:R-:W-:Y:S05]  /*a3b0*/  ENDCOLLECTIVE ;  /* 0x000000000000791b */ /* 0x003fea0003800000 */
.L_x_10853:
[----:B------:R-:W-:Y:S02]  /*a3c0*/  MOV R229, R226 ;  /* 0x000000e200e57202 */ /* 0x000fe40000000f00 */
[----:B------:R-:W-:-:S07]  /*a3d0*/  MOV R230, R236 ;  /* 0x000000ec00e67202 */ /* 0x000fce0000000f00 */
[----:B------:R-:W-:Y:S05]  /*a3e0*/  WARPSYNC.COLLECTIVE R14, `(.L_x_10854) ;  /* 0x000000000e087348 */ /* 0x000fea0003c00000 */
[----:B------:R0:W1:Y:S02]  /*a3f0*/  SHFL.UP P6, R236, R229, R231, R240 ;  /* 0x040000e7e5ec7389 */ /* 0x00006400000c00f0 */
[----:B01----:R-:W-:Y:S05]  /*a400*/  ENDCOLLECTIVE ;  /* 0x000000000000791b */ /* 0x003fea0003800000 */
.L_x_10854:
[----:B------:R-:W-:Y:S02]  /*a410*/  MOV R229, R227 ;  /* 0x000000e300e57202 */ /* 0x000fe40000000f00 */
[----:B------:R-:W-:-:S07]  /*a420*/  MOV R232, R236 ;  /* 0x000000ec00e87202 */ /* 0x000fce0000000f00 */
[----:B------:R-:W-:Y:S05]  /*a430*/  WARPSYNC.COLLECTIVE R14, `(.L_x_10855) ;  /* 0x000000000e087348 */ /* 0x000fea0003c00000 */
[----:B------:R0:W1:Y:S02]  /*a440*/  SHFL.UP P6, R236, R229, R231, R240 ;  /* 0x040000e7e5ec7389 */ /* 0x00006400000c00f0 */
[----:B01----:R-:W-:Y:S05]  /*a450*/  ENDCOLLECTIVE ;  /* 0x000000000000791b */ /* 0x003fea0003800000 */
.L_x_10855:
        /* <DEDUP_REMOVED lines=15> */
.L_x_10856:
[----:B------:R-:W-:Y:S02]  /*a550*/  MOV R229, R225 ;  /* 0x000000e100e57202 */ /* 0x000fe40000000f00 */
[----:B------:R-:W-:-:S07]  /*a560*/  MOV R12, R236 ;  /* 0x000000ec000c7202 */ /* 0x000fce0000000f00 */
[----:B------:R-:W-:Y:S05]  /*a570*/  WARPSYNC.COLLECTIVE R14, `(.L_x_10857) ;  /* 0x000000000e087348 */ /* 0x000fea0003c00000 */
[----:B------:R0:W1:Y:S02]  /*a580*/  SHFL.UP P6, R236, R229, R231, R240 ;  /* 0x040000e7e5ec7389 */ /* 0x00006400000c00f0 */
[----:B01----:R-:W-:Y:S05]  /*a590*/  ENDCOLLECTIVE ;  /* 0x000000000000791b */ /* 0x003fea0003800000 */
.L_x_10857:
[----:B------:R-:W-:Y:S02]  /*a5a0*/  MOV R229, R226 ;  /* 0x000000e200e57202 */ /* 0x000fe40000000f00 */
[----:B------:R-:W-:-:S07]  /*a5b0*/  MOV R230, R236 ;  /* 0x000000ec00e67202 */ /* 0x000fce0000000f00 */
[----:B------:R-:W-:Y:S05]  /*a5c0*/  WARPSYNC.COLLECTIVE R14, `(.L_x_10858) ;  /* 0x000000000e087348 */ /* 0x000fea0003c00000 */
[----:B------:R0:W1:Y:S02]  /*a5d0*/  SHFL.UP P6, R236, R229, R231, R240 ;  /* 0x040000e7e5ec7389 */ /* 0x00006400000c00f0 */
[----:B01----:R-:W-:Y:S05]  /*a5e0*/  ENDCOLLECTIVE ;  /* 0x000000000000791b */ /* 0x003fea0003800000 */
.L_x_10858:
[----:B------:R-:W-:Y:S02]  /*a5f0*/  MOV R229, R227 ;  /* 0x000000e300e57202 */ /* 0x000fe40000000f00 */
[----:B------:R-:W-:-:S07]  /*a600*/  MOV R232, R236 ;  /* 0x000000ec00e87202 */ /* 0x000fce0000000f00 */
[----:B------:R-:W-:Y:S05]  /*a610*/  WARPSYNC.COLLECTIVE R14, `(.L_x_10859) ;  /* 0x000000000e087348 */ /* 0x000fea0003c00000 */
[----:B------:R0:W1:Y:S02]  /*a620*/  SHFL.UP P6, R236, R229, R231, R240 ;  /* 0x040000e7e5ec7389 */ /* 0x00006400000c00f0 */
[----:B01----:R-:W-:Y:S05]  /*a630*/  ENDCOLLECTIVE ;  /* 0x000000000000791b */ /* 0x003fea0003800000 */
.L_x_10859:
        /* <DEDUP_REMOVED lines=15> */
.L_x_10860:
[----:B------:R-:W-:Y:S02]  /*a730*/  MOV R229, R225 ;  /* 0x000000e100e57202 */ /* 0x000fe40000000f00 */
[----:B------:R-:W-:-:S07]  /*a740*/  MOV R12, R236 ;  /* 0x000000ec000c7202 */ /* 0x000fce0000000f00 */
[----:B------:R-:W-:Y:S05]  /*a750*/  WARPSYNC.COLLECTIVE R14, `(.L_x_10861) ;  /* 0x000000000e087348 */ /* 0x000fea0003c00000 */
[----:B------:R0:W1:Y:S02]  /*a760*/  SHFL.UP P6, R236, R229, R231, R240 ;  /* 0x040000e7e5ec7389 */ /* 0x00006400000c00f0 */
[----:B01----:R-:W-:Y:S05]  /*a770*/  ENDCOLLECTIVE ;  /* 0x000000000000791b */ /* 0x003fea0003800000 */
.L_x_10861:
[----:B------:R-:W-:Y:S02]  /*a780*/  MOV R229, R226 ;  /* 0x000000e200e57202 */ /* 0x000fe40000000f00 */
[----:B------:R-:W-:-:S07]  /*a790*/  MOV R230, R236 ;  /* 0x000000ec00e67202 */ /* 0x000fce0000000f00 */
[----:B------:R-:W-:Y:S05]  /*a7a0*/  WARPSYNC.COLLECTIVE R14, `(.L_x_10862) ;  /* 0x000000000e087348 */ /* 0x000fea0003c00000 */
[----:B------:R0:W1:Y:S02]  /*a7b0*/  SHFL.UP P6, R236, R229, R231, R240 ;  /* 0x040000e7e5ec7389 */ /* 0x00006400000c00f0 */
[----:B01----:R-:W-:Y:S05]  /*a7c0*/  ENDCOLLECTIVE ;  /* 0x000000000000791b */ /* 0x003fea0003800000 */
.L_x_10862:
[----:B------:R-:W-:Y:S02]  /*a7d0*/  MOV R229, R227 ;  /* 0x000000e300e57202 */ /* 0x000fe40000000f00 */
[----:B------:R-:W-:-:S07]  /*a7e0*/  MOV R232, R236 ;  /* 0x000000ec00e87202 */ /* 0x000fce0000000f00 */
[----:B------:R-:W-:Y:S05]  /*a7f0*/  WARPSYNC.COLLECTIVE R14, `(.L_x_10863) ;  /* 0x000000000e087348 */ /* 0x000fea0003c00000 */
[----:B------:R0:W1:Y:S02]  /*a800*/  SHFL.UP P6, R236, R229, R231, R240 ;  /* 0x040000e7e5ec7389 */ /* 0x00006400000c00f0 */
[----:B01----:R-:W-:Y:S05]  /*a810*/  ENDCOLLECTIVE ;  /* 0x000000000000791b */ /* 0x003fea0003800000 */
.L_x_10863:
        /* <DEDUP_REMOVED lines=15> */
.L_x_10864:
[----:B------:R-:W-:Y:S02]  /*a910*/  MOV R229, R225 ;  /* 0x000000e100e57202 */ /* 0x000fe40000000f00 */
[----:B------:R-:W-:-:S07]  /*a920*/  MOV R12, R236 ;  /* 0x000000ec000c7202 */ /* 0x000fce0000000f00 */
[----:B------:R-:W-:Y:S05]  /*a930*/  WARPSYNC.COLLECTIVE R14, `(.L_x_10865) ;  /* 0x000000000e087348 */ /* 0x000fea0003c00000 */
[----:B------:R0:W1:Y:S02]  /*a940*/  SHFL.UP P6, R236, R229, R231, R240 ;  /* 0x040000e7e5ec7389 */ /* 0x00006400000c00f0 */
[----:B01----:R-:W-:Y:S05]  /*a950*/  ENDCOLLECTIVE ;  /* 0x000000000000791b */ /* 0x003fea0003800000 */
.L_x_10865:
[----:B------:R-:W-:Y:S02]  /*a960*/  MOV R229, R226 ;  /* 0x000000e200e57202 */ /* 0x000fe40000000f00 */
[----:B------:R-:W-:-:S07]  /*a970*/  MOV R230, R236 ;  /* 0x000000ec00e67202 */ /* 0x000fce0000000f00 */
[----:B------:R-:W-:Y:S05]  /*a980*/  WARPSYNC.COLLECTIVE R14, `(.L_x_10866) ;  /* 0x000000000e087348 */ /* 0x000fea0003c00000 */
[----:B------:R0:W1:Y:S02]  /*a990*/  SHFL.UP P6, R236, R229, R231, R240 ;  /* 0x040000e7e5ec7389 */ /* 0x00006400000c00f0 */
[----:B01----:R-:W-:Y:S05]  /*a9a0*/  ENDCOLLECTIVE ;  /* 0x000000000000791b */ /* 0x003fea0003800000 */
.L_x_10866:
[----:B------:R-:W-:Y:S02]  /*a9b0*/  MOV R229, R227 ;  /* 0x000000e300e57202 */ /* 0x000fe40000000f00 */
[----:B------:R-:W-:-:S07]  /*a9c0*/  MOV R232, R236 ;  /* 0x000000ec00e87202 */ /* 0x000fce0000000f00 */
[----:B------:R-:W-:Y:S05]  /*a9d0*/  WARPSYNC.COLLECTIVE R14, `(.L_x_10867) ;  /* 0x000000000e087348 */ /* 0x000fea0003c00000 */
[----:B------:R0:W1:Y:S02]  /*a9e0*/  SHFL.UP P6, R236, R229, R231, R240 ;  /* 0x040000e7e5ec7389 */ /* 0x00006400000c00f0 */
[----:B01----:R-:W-:Y:S05]  /*a9f0*/  ENDCOLLECTIVE ;  /* 0x000000000000791b */ /* 0x003fea0003800000 */
.L_x_10867:
[----:B------:R-:W-:Y:S05]  /*aa00*/  BRA `(.L_x_10868) ;  /* 0xffffff8c00f87947 */ /* 0x000fea000383ffff */
.L_x_10747:
        /* <DEDUP_REMOVED lines=8> */
.L_x_10870:
[----:B------:R-:W-:Y:S05]  /*aa90*/  BSYNC B0 ;  /* 0x0000000000007941 */ /* 0x000fea0003800000 */
.L_x_10869:
[----:B------:R-:W-:Y:S05]  /*aaa0*/  BRA `(.L_x_10871) ;  /* 0xffffff9000047947 */ /* 0x000fea000383ffff */
.L_x_10748:
        /* <DEDUP_REMOVED lines=8> */
.L_x_10873:
[----:B------:R-:W-:Y:S05]  /*ab30*/  BSYNC B0 ;  /* 0x0000000000007941 */ /* 0x000fea0003800000 */
.L_x_10872:
[----:B------:R-:W-:Y:S05]  /*ab40*/  BRA `(.L_x_10874) ;  /* 0xffffff8c00e47947 */ /* 0x000fea000383ffff */
.L_x_10749:
        /* <DEDUP_REMOVED lines=8> */
.L_x_10876:
[----:B------:R-:W-:Y:S05]  /*abd0*/  BSYNC B0 ;  /* 0x0000000000007941 */ /* 0x000fea0003800000 */
.L_x_10875:
[----:B------:R-:W-:Y:S05]  /*abe0*/  BRA `(.L_x_10877) ;  /* 0xffffff8c00c47947 */ /* 0x000fea000383ffff */
.L_x_10750:
        /* <DEDUP_REMOVED lines=8> */
.L_x_10879:
[----:B------:R-:W-:Y:S05]  /*ac70*/  BSYNC B0 ;  /* 0x0000000000007941 */ /* 0x000fea0003800000 */
.L_x_10878:
[----:B------:R-:W-:Y:S05]  /*ac80*/  BRA `(.L_x_10880) ;  /* 0xffffff8c00a47947 */ /* 0x000fea000383ffff */
.L_x_10751:
        /* <DEDUP_REMOVED lines=8> */
.L_x_10882:
[----:B------:R-:W-:Y:S05]  /*ad10*/  BSYNC B0 ;  /* 0x0000000000007941 */ /* 0x000fea0003800000 */
.L_x_10881:
        /* <DEDUP_REMOVED lines=10> */
.L_x_10883:
[----:B------:R-:W-:Y:S02]  /*adc0*/  MOV R235, 0x1f ;  /* 0x0000001f00eb7802 */ /* 0x000fe40000000f00 */
[----:B------:R-:W-:Y:S02]  /*add0*/  MOV R229, R226 ;  /* 0x000000e200e57202 */ /* 0x000fe40000000f00 */
[----:B------:R-:W-:-:S07]  /*ade0*/  MOV R225, R236 ;  /* 0x000000ec00e17202 */ /* 0x000fce0000000f00 */
[----:B------:R-:W-:Y:S05]  /*adf0*/  WARPSYNC.COLLECTIVE R14, `(.L_x_10884) ;  /* 0x000000000e087348 */ /* 0x000fea0003c00000 */
[----:B------:R0:W1:Y:S02]  /*ae00*/  SHFL.UP P6, R236, R229, R231, R240 ;  /* 0x040000e7e5ec7389 */ /* 0x00006400000c00f0 */
[----:B01----:R-:W-:Y:S05]  /*ae10*/  ENDCOLLECTIVE ;  /* 0x000000000000791b */ /* 0x003fea0003800000 */
.L_x_10884:
[----:B------:R-:W-:Y:S02]  /*ae20*/  MOV R229, R227 ;  /* 0x000000e300e57202 */ /* 0x000fe40000000f00 */
[----:B------:R-:W-:-:S07]  /*ae30*/  MOV R226, R236 ;  /* 0x000000ec00e27202 */ /* 0x000fce0000000f00 */
[----:B------:R-:W-:Y:S05]  /*ae40*/  WARPSYNC.COLLECTIVE R14, `(.L_x_10885) ;  /* 0x000000000e087348 */ /* 0x000fea0003c00000 */
[----:B------:R0:W1:Y:S02]  /*ae50*/  SHFL.UP P6, R236, R229, R231, R240 ;  /* 0x040000e7e5ec7389 */ /* 0x00006400000c00f0 */
[----:B01----:R-:W-:Y:S05]  /*ae60*/  ENDCOLLECTIVE ;  /* 0x000000000000791b */ /* 0x003fea0003800000 */
.L_x_10885:
[----:B------:R-:W-:Y:S05]  /*ae70*/  WARPSYNC.COLLECTIVE R14, `(.L_x_10886) ;  /* 0x000000000e087348 */ /* 0x000fea0003c00000 */
[----:B------:R0:W1:Y:S02]  /*ae80*/  SHFL.IDX P2, R12, R15, R232, R235 ;  /* 0x000000e80f0c7389 */ /* 0x00006400000400eb */
[----:B01----:R-:W-:Y:S05]  /*ae90*/  ENDCOLLECTIVE ;  /* 0x000000000000791b */ /* 0x003fea0003800000 */
.L_x_10886:
[----:B------:R-:W-:Y:S02]  /*aea0*/  MOV R15, R5 ;  /* 0x00000005000f7202 */ /* 0x000fe40000000f00 */
[----:B------:R-:W-:Y:S02]  /*aeb0*/  MOV R227, R236 ;  /* 0x000000ec00e37202 */ /* 0x000fe40000000f00 */
[----:B------:R-:W-:-:S07]  /*aec0*/  MOV R4, R12 ;  /* 0x0000000c00047202 */ /* 0x000fce0000000f00 */
[----:B------:R-:W-:Y:S05]  /*aed0*/  WARPSYNC.COLLECTIVE R14, `(.L_x_10887) ;  /* 0x000000000e087348 */ /* 0x000fea0003c00000 */
[----:B------:R0:W1:Y:S02]  /*aee0*/  SHFL.IDX P2, R12, R15, R232, R235 ;  /* 0x000000e80f0c7389 */ /* 0x00006400000400eb */
[----:B01----:R-:W-:Y:S05]  /*aef0*/  ENDCOLLECTIVE ;  /* 0x000000000000791b */ /* 0x003fea0003800000 */
.L_x_10887:
[----:B------:R-:W-:Y:S02]  /*af00*/  MOV R15, R6 ;  /* 0x00000006000f7202 */ /* 0x000fe40000000f00 */
[----:B------:R-:W-:-:S07]  /*af10*/  MOV R230, R12 ;  /* 0x0000000c00e67202 */ /* 0x000fce0000000f00 */
[----:B------:R-:W-:Y:S05]  /*af20*/  WARPSYNC.COLLECTIVE R14, `(.L_x_10888) ;  /* 0x000000000e087348 */ /* 0x000fea0003c00000 */
[----:B------:R0:W1:Y:S02]  /*af30*/  SHFL.IDX P2, R12, R15, R232, R235 ;  /* 0x000000e80f0c7389 */ /* 0x00006400000400eb */
[----:B01----:R-:W-:Y:S05]  /*af40*/  ENDCOLLECTIVE ;  /* 0x000000000000791b */ /* 0x003fea0003800000 */
.L_x_10888:
[----:B------:R-:W-:Y:S02]  /*af50*/  MOV R15, R7 ;  /* 0x00000007000f7202 */ /* 0x000fe40000000f00 */
[----:B------:R-:W-:-:S07]  /*af60*/  MOV R6, R12 ;  /* 0x0000000c00067202 */ /* 0x000fce0000000f00 */
[----:B------:R-:W-:Y:S05]  /*af70*/  WARPSYNC.COLLECTIVE R14, `(.L_x_10889) ;  /* 0x000000000e087348 */ /* 0x000fea0003c00000 */
[----:B------:R0:W1:Y:S02]  /*af80*/  SHFL.IDX P2, R12, R15, R232, R235 ;  /* 0x000000e80f0c7389 */ /* 0x00006400000400eb */
[----:B01----:R-:W-:Y:S05]  /*af90*/  ENDCOLLECTIVE ;  /* 0x000000000000791b */ /* 0x003fea0003800000 */
.L_x_10889:
[----:B------:R-:W-:Y:S01]  /*afa0*/  MOV R7, R12 ;  /* 0x0000000c00077202 */ /* 0x000fe20000000f00 */
[----:B------:R-:W-:Y:S06]  /*afb0*/  BRA `(.L_x_10890) ;  /* 0xffffff8c00007947 */ /* 0x000fec000383ffff */
.L_x_10754:
[----:B------:R-:W-:Y:S01]  /*afc0*/  HFMA2 R244, -RZ, RZ, 0, 5.9604644775390625e-08 ;  /* 0x00000001fff47431 */ /* 0x000fe200000001ff */
[----:B------:R-:W-:Y:S02]  /*afd0*/  MOV R245, R13 ;  /* 0x0000000d00f57202 */ /* 0x000fe40000000f00 */
[----:B------:R-:W-:Y:S02]  /*afe0*/  MOV R243, 0x1f ;  /* 0x0000001f00f37802 */ /* 0x000fe40000000f00 */
[----:B------:R-:W-:-:S07]  /*aff0*/  MOV R14, 0xffffffff ;  /* 0xffffffff000e7802 */ /* 0x000fce0000000f00 */
[----:B0-----:R-:W-:Y:S05]  /*b000*/  WARPSYNC.COLLECTIVE R14, `(.L_x_10891) ;  /* 0x000000000e087348 */ /* 0x001fea0003c00000 */
[----:B------:R1:W2:Y:S02]  /*b010*/  SHFL.DOWN P0, R12, R245, R244, R243 ;  /* 0x080000f4f50c7389 */ /* 0x0002a400000000f3 */
[----:B012---:R-:W-:Y:S05]  /*b020*/  ENDCOLLECTIVE ;  /* 0x000000000000791b */ /* 0x007fea0003800000 */
.L_x_10891:
[----:B------:R-:W-:Y:S02]  /*b030*/  MOV R245, R19 ;  /* 0x0000001300f57202 */ /* 0x000fe40000000f00 */
[----:B------:R-:W-:-:S07]  /*b040*/  MOV R16, R12 ;  /* 0x0000000c00107202 */ /* 0x000fce0000000f00 */
[----:B------:R-:W-:Y:S05]  /*b050*/  WARPSYNC.COLLECTIVE R14, `(.L_x_10892) ;  /* 0x000000000e087348 */ /* 0x000fea0003c00000 */
[----:B------:R0:W1:Y:S02]  /*b060*/  SHFL.DOWN P0, R12, R245, R244, R243 ;  /* 0x080000f4f50c7389 */ /* 0x00006400000000f3 */
[----:B01----:R-:W-:Y:S05]  /*b070*/  ENDCOLLECTIVE ;  /* 0x000000000000791b */ /* 0x003fea0003800000 */
.L_x_10892:
[----:B------:R-:W-:Y:S02]  /*b080*/  MOV R245, R241 ;  /* 0x000000f100f57202 */ /* 0x000fe40000000f00 */
[----:B------:R-:W-:-:S07]  /*b090*/  MOV R18, R12 ;  /* 0x0000000c00127202 */ /* 0x000fce0000000f00 */
[----:B------:R-:W-:Y:S05]  /*b0a0*/  WARPSYNC.COLLECTIVE R14, `(.L_x_10893) ;  /* 0x000000000e087348 */ /* 0x000fea0003c00000 */
[----:B------:R0:W1:Y:S02]  /*b0b0*/  SHFL.DOWN P0, R12, R245, R244, R243 ;  /* 0x080000f4f50c7389 */ /* 0x00006400000000f3 */
[----:B01----:R-:W-:Y:S05]  /*b0c0*/  ENDCOLLECTIVE ;  /* 0x000000000000791b */ /* 0x003fea0003800000 */
.L_x_10893:
[----:B------:R-:W-:Y:S02]  /*b0d0*/  MOV R245, R242 ;  /* 0x000000f200f57202 */ /* 0x000fe40000000f00 */
[----:B------:R-:W-:-:S07]  /*b0e0*/  MOV R232, R12 ;  /* 0x0000000c00e87202 */ /* 0x000fce0000000f00 */
[----:B------:R-:W-:Y:S05]  /*b0f0*/  WARPSYNC.COLLECTIVE R14, `(.L_x_10894) ;  /* 0x000000000e087348 */ /* 0x000fea0003c00000 */
[----:B------:R0:W1:Y:S02]  /*b100*/  SHFL.DOWN P0, R12, R245, R244, R243 ;  /* 0x080000f4f50c7389 */ /* 0x00006400000000f3 */
[----:B01----:R-:W-:Y:S05]  /*b110*/  ENDCOLLECTIVE ;  /* 0x000000000000791b */ /* 0x003fea0003800000 */
.L_x_10894:
[----:B------:R-:W-:Y:S05]  /*b120*/  BRA `(.L_x_10895) ;  /* 0xffffff9c00887947 */ /* 0x000fea000383ffff */
.L_x_10757:
        /* <DEDUP_REMOVED lines=8> */
.L_x_10897:
[----:B------:R-:W-:Y:S05]  /*b1b0*/  BSYNC B1 ;  /* 0x0000000000017941 */ /* 0x000fea0003800000 */
.L_x_10896:
        /* <DEDUP_REMOVED lines=8> */
.L_x_10898:
[----:B------:R-:W-:Y:S02]  /*b240*/  MOV R245, R241 ;  /* 0x000000f100f57202 */ /* 0x000fe40000000f00 */
[----:B------:R-:W-:-:S07]  /*b250*/  MOV R18, R12 ;  /* 0x0000000c00127202 */ /* 0x000fce0000000f00 */
[----:B------:R-:W-:Y:S05]  /*b260*/  WARPSYNC.COLLECTIVE R14, `(.L_x_10899) ;  /* 0x000000000e087348 */ /* 0x000fea0003c00000 */
[----:B------:R0:W1:Y:S02]  /*b270*/  SHFL.DOWN P0, R12, R245, R244, R243 ;  /* 0x080000f4f50c7389 */ /* 0x00006400000000f3 */
[----:B01----:R-:W-:Y:S05]  /*b280*/  ENDCOLLECTIVE ;  /* 0x000000000000791b */ /* 0x003fea0003800000 */
.L_x_10899:
[----:B------:R-:W-:Y:S02]  /*b290*/  MOV R245, R242 ;  /* 0x000000f200f57202 */ /* 0x000fe40000000f00 */
[----:B------:R-:W-:-:S07]  /*b2a0*/  MOV R232, R12 ;  /* 0x0000000c00e87202 */ /* 0x000fce0000000f00 */
[----:B------:R-:W-:Y:S05]  /*b2b0*/  WARPSYNC.COLLECTIVE R14, `(.L_x_10900) ;  /* 0x000000000e087348 */ /* 0x000fea0003c00000 */
[----:B------:R0:W1:Y:S02]  /*b2c0*/  SHFL.DOWN P0, R12, R245, R244, R243 ;  /* 0x080000f4f50c7389 */ /* 0x00006400000000f3 */
[----:B01----:R-:W-:Y:S05]  /*b2d0*/  ENDCOLLECTIVE ;  /* 0x000000000000791b */ /* 0x003fea0003800000 */
.L_x_10900:
[----:B------:R-:W-:Y:S05]  /*b2e0*/  BRA `(.L_x_10901) ;  /* 0xffffff9c00687947 */ /* 0x000fea000383ffff */
.L_x_10760:
        /* <DEDUP_REMOVED lines=8> */
.L_x_10903:
[----:B------:R-:W-:Y:S05]  /*b370*/  BSYNC B1 ;  /* 0x0000000000017941 */ /* 0x000fea0003800000 */
.L_x_10902:
        /* <DEDUP_REMOVED lines=8> */
.L_x_10904:
[----:B------:R-:W-:Y:S02]  /*b400*/  MOV R245, R241 ;  /* 0x000000f100f57202 */ /* 0x000fe40000000f00 */
[----:B------:R-:W-:-:S07]  /*b410*/  MOV R18, R12 ;  /* 0x0000000c00127202 */ /* 0x000fce0000000f00 */
[----:B------:R-:W-:Y:S05]  /*b420*/  WARPSYNC.COLLECTIVE R14, `(.L_x_10905) ;  /* 0x000000000e087348 */ /* 0x000fea0003c00000 */
[----:B------:R0:W1:Y:S02]  /*b430*/  SHFL.DOWN P0, R12, R245, R244, R243 ;  /* 0x080000f4f50c7389 */ /* 0x00006400000000f3 */
[----:B01----:R-:W-:Y:S05]  /*b440*/  ENDCOLLECTIVE ;  /* 0x000000000000791b */ /* 0x003fea0003800000 */
.L_x_10905:
[----:B------:R-:W-:Y:S02]  /*b450*/  MOV R245, R242 ;  /* 0x000000f200f57202 */ /* 0x000fe40000000f00 */
[----:B------:R-:W-:-:S07]  /*b460*/  MOV R232, R12 ;  /* 0x0000000c00e87202 */ /* 0x000fce0000000f00 */
[----:B------:R-:W-:Y:S05]  /*b470*/  WARPSYNC.COLLECTIVE R14, `(.L_x_10906) ;  /* 0x000000000e087348 */ /* 0x000fea0003c00000 */
[----:B------:R0:W1:Y:S02]  /*b480*/  SHFL.DOWN P0, R12, R245, R244, R243 ;  /* 0x080000f4f50c7389 */ /* 0x00006400000000f3 */
[----:B01----:R-:W-:Y:S05]  /*b490*/  ENDCOLLECTIVE ;  /* 0x000000000000791b */ /* 0x003fea0003800000 */
.L_x_10906:
[----:B------:R-:W-:Y:S05]  /*b4a0*/  BRA `(.L_x_10907) ;  /* 0xffffff9c00487947 */ /* 0x000fea000383ffff */
.L_x_10763:
        /* <DEDUP_REMOVED lines=8> */
.L_x_10909:
[----:B------:R-:W-:Y:S05]  /*b530*/  BSYNC B1 ;  /* 0x0000000000017941 */ /* 0x000fea0003800000 */
.L_x_10908:
        /* <DEDUP_REMOVED lines=8> */
.L_x_10910:
[----:B------:R-:W-:Y:S02]  /*b5c0*/  MOV R245, R241 ;  /* 0x000000f100f57202 */ /* 0x000fe40000000f00 */
[----:B------:R-:W-:-:S07]  /*b5d0*/  MOV R18, R12 ;  /* 0x0000000c00127202 */ /* 0x000fce0000000f00 */
[----:B------:R-:W-:Y:S05]  /*b5e0*/  WARPSYNC.COLLECTIVE R14, `(.L_x_10911) ;  /* 0x000000000e087348 */ /* 0x000fea0003c00000 */
[----:B------:R0:W1:Y:S02]  /*b5f0*/  SHFL.DOWN P0, R12, R245, R244, R243 ;  /* 0x080000f4f50c7389 */ /* 0x00006400000000f3 */
[----:B01----:R-:W-:Y:S05]  /*b600*/  ENDCOLLECTIVE ;  /* 0x000000000000791b */ /* 0x003fea0003800000 */
.L_x_10911:
[----:B------:R-:W-:Y:S02]  /*b610*/  MOV R245, R242 ;  /* 0x000000f200f57202 */ /* 0x000fe40000000f00 */
[----:B------:R-:W-:-:S07]  /*b620*/  MOV R232, R12 ;  /* 0x0000000c00e87202 */ /* 0x000fce0000000f00 */
[----:B------:R-:W-:Y:S05]  /*b630*/  WARPSYNC.COLLECTIVE R14, `(.L_x_10912) ;  /* 0x000000000e087348 */ /* 0x000fea0003c00000 */
[----:B------:R0:W1:Y:S02]  /*b640*/  SHFL.DOWN P0, R12, R245, R244, R243 ;  /* 0x080000f4f50c7389 */ /* 0x00006400000000f3 */
[----:B01----:R-:W-:Y:S05]  /*b650*/  ENDCOLLECTIVE ;  /* 0x000000000000791b */ /* 0x003fea0003800000 */
.L_x_10912:
[----:B------:R-:W-:Y:S05]  /*b660*/  BRA `(.L_x_10913) ;  /* 0xffffff9c00287947 */ /* 0x000fea000383ffff */
.L_x_10766:
        /* <DEDUP_REMOVED lines=8> */
.L_x_10915:
[----:B------:R-:W-:Y:S05]  /*b6f0*/  BSYNC B1 ;  /* 0x0000000000017941 */ /* 0x000fea0003800000 */
.L_x_10914:
        /* <DEDUP_REMOVED lines=8> */
.L_x_10916:
[----:B------:R-:W-:Y:S02]  /*b780*/  MOV R245, R241 ;  /* 0x000000f100f57202 */ /* 0x000fe40000000f00 */
[----:B------:R-:W-:-:S07]  /*b790*/  MOV R18, R12 ;  /* 0x0000000c00127202 */ /* 0x000fce0000000f00 */
[----:B------:R-:W-:Y:S05]  /*b7a0*/  WARPSYNC.COLLECTIVE R14, `(.L_x_10917) ;  /* 0x000000000e087348 */ /* 0x000fea0003c00000 */
[----:B------:R0:W1:Y:S02]  /*b7b0*/  SHFL.DOWN P0, R12, R245, R244, R243 ;  /* 0x080000f4f50c7389 */ /* 0x00006400000000f3 */
[----:B01----:R-:W-:Y:S05]  /*b7c0*/  ENDCOLLECTIVE ;  /* 0x000000000000791b */ /* 0x003fea0003800000 */
.L_x_10917:
[----:B------:R-:W-:Y:S02]  /*b7d0*/  MOV R245, R242 ;  /* 0x000000f200f57202 */ /* 0x000fe40000000f00 */
[----:B------:R-:W-:-:S07]  /*b7e0*/  MOV R232, R12 ;  /* 0x0000000c00e87202 */ /* 0x000fce0000000f00 */
[----:B------:R-:W-:Y:S05]  /*b7f0*/  WARPSYNC.COLLECTIVE R14, `(.L_x_10918) ;  /* 0x000000000e087348 */ /* 0x000fea0003c00000 */
[----:B------:R0:W1:Y:S02]  /*b800*/  SHFL.DOWN P0, R12, R245, R244, R243 ;  /* 0x080000f4f50c7389 */ /* 0x00006400000000f3 */
[----:B01----:R-:W-:Y:S05]  /*b810*/  ENDCOLLECTIVE ;  /* 0x000000000000791b */ /* 0x003fea0003800000 */
.L_x_10918:
[----:B------:R-:W-:Y:S05]  /*b820*/  BRA `(.L_x_10919) ;  /* 0xffffff9c00087947 */ /* 0x000fea000383ffff */
.L_x_10769:
        /* <DEDUP_REMOVED lines=8> */
.L_x_10921:
[----:B------:R-:W-:Y:S05]  /*b8b0*/  BSYNC B1 ;  /* 0x0000000000017941 */ /* 0x000fea0003800000 */
.L_x_10920:
        /* <DEDUP_REMOVED lines=10> */
.L_x_10922:
[----:B------:R-:W-:Y:S02]  /*b960*/  MOV R15, R241 ;  /* 0x000000f1000f7202 */ /* 0x000fe40000000f00 */
[----:B------:R-:W-:-:S07]  /*b970*/  MOV R238, R12 ;  /* 0x0000000c00ee7202 */ /* 0x000fce0000000f00 */
[----:B------:R-:W-:Y:S05]  /*b980*/  WARPSYNC.COLLECTIVE R14, `(.L_x_10923) ;  /* 0x000000000e087348 */ /* 0x000fea0003c00000 */
[----:B------:R0:W1:Y:S02]  /*b990*/  SHFL.IDX P2, R12, R15, R232, R235 ;  /* 0x000000e80f0c7389 */ /* 0x00006400000400eb */
[----:B01----:R-:W-:Y:S05]  /*b9a0*/  ENDCOLLECTIVE ;  /* 0x000000000000791b */ /* 0x003fea0003800000 */
.L_x_10923:
        /* <DEDUP_REMOVED lines=13> */
.L_x_10924:
[----:B------:R-:W-:Y:S02]  /*ba80*/  MOV R15, R4 ;  /* 0x00000004000f7202 */ /* 0x000fe40000000f00 */
[----:B------:R-:W-:-:S05]  /*ba90*/  MOV R245, R12 ;  /* 0x0000000c00f57202 */ /* 0x000fca0000000f00 */
[----:B------:R-:W-:Y:S01]  /*baa0*/  FADD.FTZ R240, R245, R16 ;  /* 0x00000010f5f07221 */ /* 0x000fe20000010000 */
[----:B------:R-:W-:-:S07]  /*bab0*/  MOV R245, R13 ;  /* 0x0000000d00f57202 */ /* 0x000fce0000000f00 */
[----:B------:R-:W-:Y:S05]  /*bac0*/  WARPSYNC.COLLECTIVE R14, `(.L_x_10925) ;  /* 0x000000000e087348 */ /* 0x000fea0003c00000 */
[----:B------:R0:W1:Y:S02]  /*bad0*/  SHFL.DOWN P0, R12, R245, R244, R243 ;  /* 0x080000f4f50c7389 */ /* 0x00006400000000f3 */
[----:B01----:R-:W-:Y:S05]  /*bae0*/  ENDCOLLECTIVE ;  /* 0x000000000000791b */ /* 0x003fea0003800000 */
.L_x_10925:
[----:B------:R-:W-:Y:S02]  /*baf0*/  MOV R245, R19 ;  /* 0x0000001300f57202 */ /* 0x000fe40000000f00 */
[----:B------:R-:W-:-:S07]  /*bb00*/  MOV R16, R12 ;  /* 0x0000000c00107202 */ /* 0x000fce0000000f00 */
[----:B------:R-:W-:Y:S05]  /*bb10*/  WARPSYNC.COLLECTIVE R14, `(.L_x_10926) ;  /* 0x000000000e087348 */ /* 0x000fea0003c00000 */
[----:B------:R0:W1:Y:S02]  /*bb20*/  SHFL.DOWN P0, R12, R245, R244, R243 ;  /* 0x080000f4f50c7389 */ /* 0x00006400000000f3 */
[----:B01----:R-:W-:Y:S05]  /*bb30*/  ENDCOLLECTIVE ;  /* 0x000000000000791b */ /* 0x003fea0003800000 */
.L_x_10926:
[----:B------:R-:W-:Y:S02]  /*bb40*/  MOV R245, R241 ;  /* 0x000000f100f57202 */ /* 0x000fe40000000f00 */
[----:B------:R-:W-:-:S07]  /*bb50*/  MOV R17, R12 ;  /* 0x0000000c00117202 */ /* 0x000fce0000000f00 */
[----:B------:R-:W-:Y:S05]  /*bb60*/  WARPSYNC.COLLECTIVE R14, `(.L_x_10927) ;  /* 0x000000000e087348 */ /* 0x000fea0003c00000 */
[----:B------:R0:W1:Y:S02]  /*bb70*/  SHFL.DOWN P0, R12, R245, R244, R243 ;  /* 0x080000f4f50c7389 */ /* 0x00006400000000f3 */
[----:B01----:R-:W-:Y:S05]  /*bb80*/  ENDCOLLECTIVE ;  /* 0x000000000000791b */ /* 0x003fea0003800000 */
.L_x_10927:
[----:B------:R-:W-:Y:S02]  /*bb90*/  MOV R245, R242 ;  /* 0x000000f200f57202 */ /* 0x000fe40000000f00 */
[----:B------:R-:W-:-:S07]  /*bba0*/  MOV R18, R12 ;  /* 0x0000000c00127202 */ /* 0x000fce0000000f00 */
[----:B------:R-:W-:Y:S05]  /*bbb0*/  WARPSYNC.COLLECTIVE R14, `(.L_x_10928) ;  /* 0x000000000e087348 */ /* 0x000fea0003c00000 */
[----:B------:R0:W1:Y:S02]  /*bbc0*/  SHFL.DOWN P0, R12, R245, R244, R243 ;  /* 0x080000f4f50c7389 */ /* 0x00006400000000f3 */
[----:B01----:R-:W-:Y:S05]  /*bbd0*/  ENDCOLLECTIVE ;  /* 0x000000000000791b */ /* 0x003fea0003800000 */
.L_x_10928:
[----:B------:R-:W-:-:S07]  /*bbe0*/  MOV R247, R12 ;  /* 0x0000000c00f77202 */ /* 0x000fce0000000f00 */
[----:B------:R-:W-:Y:S05]  /*bbf0*/  WARPSYNC.COLLECTIVE R14, `(.L_x_10929) ;  /* 0x000000000e087348 */ /* 0x000fea0003c00000 */
[----:B------:R0:W1:Y:S02]  /*bc00*/  SHFL.IDX P2, R12, R15, R232, R235 ;  /* 0x000000e80f0c7389 */ /* 0x00006400000400eb */
[----:B01----:R-:W-:Y:S05]  /*bc10*/  ENDCOLLECTIVE ;  /* 0x000000000000791b */ /* 0x003fea0003800000 */
.L_x_10929:
[----:B------:R-:W-:Y:S02]  /*bc20*/  MOV R15, R5 ;  /* 0x00000005000f7202 */ /* 0x000fe40000000f00 */
[----:B------:R-:W-:-:S07]  /*bc30*/  MOV R246, R12 ;  /* 0x0000000c00f67202 */ /* 0x000fce0000000f00 */
[----:B------:R-:W-:Y:S05]  /*bc40*/  WARPSYNC.COLLECTIVE R14, `(.L_x_10930) ;  /* 0x000000000e087348 */ /* 0x000fea0003c00000 */
[----:B------:R0:W1:Y:S02]  /*bc50*/  SHFL.IDX P2, R12, R15, R232, R235 ;  /* 0x000000e80f0c7389 */ /* 0x00006400000400eb */
[----:B01----:R-:W-:Y:S05]  /*bc60*/  ENDCOLLECTIVE ;  /* 0x000000000000791b */ /* 0x003fea0003800000 */
.L_x_10930:
[----:B------:R-:W-:Y:S02]  /*bc70*/  MOV R15, R6 ;  /* 0x00000006000f7202 */ /* 0x000fe40000000f00 */
[----:B------:R-:W-:-:S07]  /*bc80*/  MOV R243, R12 ;  /* 0x0000000c00f37202 */ /* 0x000fce0000000f00 */
[----:B------:R-:W-:Y:S05]  /*bc90*/  WARPSYNC.COLLECTIVE R14, `(.L_x_10931) ;  /* 0x000000000e087348 */ /* 0x000fea0003c00000 */
[----:B------:R0:W1:Y:S02]  /*bca0*/  SHFL.IDX P2, R12, R15, R232, R235 ;  /* 0x000000e80f0c7389 */ /* 0x00006400000400eb */
[----:B01----:R-:W-:Y:S05]  /*bcb0*/  ENDCOLLECTIVE ;  /* 0x000000000000791b */ /* 0x003fea0003800000 */
.L_x_10931:
[----:B------:R-:W-:Y:S02]  /*bcc0*/  MOV R13, R243 ;  /* 0x000000f3000d7202 */ /* 0x000fe40000000f00 */
[----:B------:R-:W-:Y:S02]  /*bcd0*/  MOV R15, R7 ;  /* 0x00000007000f7202 */ /* 0x000fe40000000f00 */
[----:B------:R-:W-:-:S07]  /*bce0*/  MOV R244, R12 ;  /* 0x0000000c00f47202 */ /* 0x000fce0000000f00 */
[----:B------:R-:W-:Y:S05]  /*bcf0*/  WARPSYNC.COLLECTIVE R14, `(.L_x_10932) ;  /* 0x000000000e087348 */ /* 0x000fea0003c00000 */
[----:B------:R0:W1:Y:S02]  /*bd00*/  SHFL.IDX P2, R12, R15, R232, R235 ;  /* 0x000000e80f0c7389 */ /* 0x00006400000400eb */
[----:B01----:R-:W-:Y:S05]  /*bd10*/  ENDCOLLECTIVE ;  /* 0x000000000000791b */ /* 0x003fea0003800000 */
.L_x_10932:
[----:B------:R-:W-:Y:S02]  /*bd20*/  MOV R248, R12 ;  /* 0x0000000c00f87202 */ /* 0x000fe40000000f00 */
[----:B------:R-:W-:Y:S01]  /*bd30*/  MOV R12, R246 ;  /* 0x000000f6000c7202 */ /* 0x000fe20000000f00 */
[----:B------:R-:W-:Y:S06]  /*bd40*/  BRA `(.L_x_10933) ;  /* 0xffffff9800607947 */ /* 0x000fec000383ffff */
.L_x_10934:
        /* <DEDUP_REMOVED lines=11> */
.L_x_18720:


//--------------------- .text._Z25selective_scan_bwd_kernelI32Selective_Scan_bwd_kernel_traitsILi64ELi16ELb1ELb1ELb0ELb0ELb1EN3c108BFloat16ENS1_7complexIfEEEEv12SSMParamsBwd --------------------------
	.section	.text._Z25selective_scan_bwd_kernelI32Selective_Scan_bwd_kernel_traitsILi64ELi16ELb1ELb1ELb0ELb0ELb1EN3c108BFloat16ENS1_7complexIfEEEEv12SSMParamsBwd,"ax",@progbits
	.align	128
        .global         _Z25selective_scan_bwd_kernelI32Selective_Scan_bwd_kernel_traitsILi64ELi16ELb1ELb1ELb0ELb0ELb1EN3c108BFloat16ENS1_7complexIfEEEEv12SSMParamsBwd
        .type           _Z25selective_scan_bwd_kernelI32Selective_Scan_bwd_kernel_traitsILi64ELi16ELb1ELb1ELb0ELb0ELb1EN3c108BFloat16ENS1_7complexIfEEEEv12SSMParamsBwd,@function
        .size           _Z25selective_scan_bwd_kernelI32Selective_Scan_bwd_kernel_traitsILi64ELi16ELb1ELb1ELb0ELb0ELb1EN3c108BFloat16ENS1_7complexIfEEEEv12SSMParamsBwd,(.L_x_18721 - _Z25selective_scan_bwd_kernelI32Selective_Scan_bwd_kernel_traitsILi64ELi16ELb1ELb1ELb0ELb0ELb1EN3c108BFloat16ENS1_7complexIfEEEEv12SSMParamsBwd)
        .other          _Z25selective_scan_bwd_kernelI32Selective_Scan_bwd_kernel_traitsILi64ELi16ELb1ELb1ELb0ELb0ELb1EN3c108BFloat16ENS1_7complexIfEEEEv12SSMParamsBwd,@"STO_CUDA_ENTRY STV_DEFAULT"
_Z25selective_scan_bwd_kernelI32Selective_Scan_bwd_kernel_traitsILi64ELi16ELb1ELb1ELb0ELb0ELb1EN3c108BFloat16ENS1_7complexIfEEEEv12SSMParamsBwd:
.text._Z25selective_scan_bwd_kernelI32Selective_Scan_bwd_kernel_traitsILi64ELi16ELb1ELb1ELb0ELb0ELb1EN3c108BFloat16ENS1_7complexIfEEEEv12SSMParamsBwd:
[----:B------:R-:W-:Y:S08]  /*0000*/  LDC R1, c[0x0][0x37c] ;  /* 0x0000df00ff017b82 */ /* 0x000ff00000000800 */
[----:B------:R-:W0:Y:S01]  /*0010*/  LDC.64 R2, c[0x0][0x458] ;  /* 0x00011600ff027b82 */ /* 0x000e220000000a00 */
[----:B------:R-:W1:Y:S01]  /*0020*/  S2R R108, SR_CTAID.Y ;  /* 0x00000000006c7919 */ /* 0x000e620000002600 */
[----:B------:R-:W2:Y:S01]  /*0030*/  LDCU.64 UR20, c[0x0][0x358] ;  /* 0x00006b00ff1477ac */ /* 0x000ea20008000a00 */
[----:B------:R-:W3:Y:S05]  /*0040*/  LDCU.128 UR12, c[0x0][0x3f0] ;  /* 0x00007e00ff0c77ac */ /* 0x000eea0008000c00 */
[----:B------:R-:W4:Y:S01]  /*0050*/  LDC.64 R4, c[0x0][0x470] ;  /* 0x00011c00ff047b82 */ /* 0x000f220000000a00 */
[----:B------:R-:W5:Y:S07]  /*0060*/  LDCU.128 UR16, c[0x0][0x400] ;  /* 0x00008000ff1077ac */ /* 0x000f6e0008000c00 */
[----:B------:R-:W3:Y:S01]  /*0070*/  LDC R13, c[0x0][0x398] ;  /* 0x0000e600ff0d7b82 */ /* 0x000ee20000000800 */
[----:B0-----:R-:W-:-:S07]  /*0080*/  ISETP.NE.U32.AND P0, PT, R2, RZ, PT ;  /* 0x000000ff0200720c */ /* 0x001fce0003f05070 */
[----:B------:R-:W0:Y:S01]  /*0090*/  S2UR UR10, SR_CTAID.X ;  /* 0x00000000000a79c3 */ /* 0x000e220000002500 */
[----:B------:R-:W-:Y:S02]  /*00a0*/  ISETP.NE.AND.EX P0, PT, R3, RZ, PT, P0 ;  /* 0x000000ff0300720c */ /* 0x000fe40003f05300 */
[----:B----4-:R-:W-:-:S05]  /*00b0*/  ISETP.NE.U32.AND P1, PT, R4, RZ, PT ;  /* 0x000000ff0400720c */ /* 0x010fca0003f25070 */
[----:B------:R-:W4:Y:S01]  /*00c0*/  LDC.64 R20, c[0x0][0x480] ;  /* 0x00012000ff147b82 */ /* 0x000f220000000a00 */
[----:B------:R-:W-:-:S05]  /*00d0*/  ISETP.NE.AND.EX P1, PT, R5, RZ, PT, P1 ;  /* 0x000000ff0500720c */ /* 0x000fca0003f25310 */
[C---:B-1----:R-:W-:Y:S02]  /*00e0*/  @P0 LEA R2, P2, R108.reuse, R2, 0x2 ;  /* 0x000000026c020211 */ /* 0x042fe400078410ff */
[----:B------:R-:W1:Y:S02]  /*00f0*/  LDC R19, c[0x0][0x394] ;  /* 0x0000e500ff137b82 */ /* 0x000e640000000800 */
[----:B------:R-:W-:-:S04]  /*0100*/  @P0 LEA.HI.X R3, R108, R3, RZ, 0x2, P2 ;  /* 0x000000036c030211 */ /* 0x000fc800010f14ff */
[C---:B------:R-:W-:Y:S01]  /*0110*/  @P1 LEA R4, P3, R108.reuse, R4, 0x2 ;  /* 0x000000046c041211 */ /* 0x040fe200078610ff */
[----:B--2---:R2:W4:Y:S01]  /*0120*/  @P0 LDG.E R8, desc[UR20][R2.64] ;  /* 0x0000001402080981 */ /* 0x004522000c1e1900 */
[----:B------:R-:W1:Y:S02]  /*0130*/  LDC.64 R14, c[0x0][0x3b0] ;  /* 0x0000ec00ff0e7b82 */ /* 0x000e640000000a00 */
[----:B------:R-:W-:-:S05]  /*0140*/  @P1 LEA.HI.X R5, R108, R5, RZ, 0x2, P3 ;  /* 0x000000056c051211 */ /* 0x000fca00018f14ff */
[----:B------:R5:W4:Y:S01]  /*0150*/  @P1 LDG.E R9, desc[UR20][R4.64] ;  /* 0x0000001404091981 */ /* 0x000b22000c1e1900 */
[----:B---3--:R-:W-:Y:S01]  /*0160*/  IABS R11, R13 ;  /* 0x0000000d000b7213 */ /* 0x008fe20000000000 */
[----:B------:R-:W3:Y:S03]  /*0170*/  LDC.64 R16, c[0x0][0x3c8] ;  /* 0x0000f200ff107b82 */ /* 0x000ee60000000a00 */
[----:B------:R-:W0:Y:S08]  /*0180*/  I2F.RP R0, R11 ;  /* 0x0000000b00007306 */ /* 0x000e300000209400 */
[----:B0-----:R-:W0:Y:S02]  /*0190*/  MUFU.RCP R0, R0 ;  /* 0x0000000000007308 */ /* 0x001e240000001000 */
[----:B0-----:R-:W-:-:S06]  /*01a0*/  IADD3 R6, PT, PT, R0, 0xffffffe, RZ ;  /* 0x0ffffffe00067810 */ /* 0x001fcc0007ffe0ff */
[----:B------:R0:W2:Y:S02]  /*01b0*/  F2I.FTZ.U32.TRUNC.NTZ R7, R6 ;  /* 0x0000000600077305 */ /* 0x0000a4000021f000 */
[----:B0-----:R-:W-:Y:S01]  /*01c0*/  HFMA2 R6, -RZ, RZ, 0, 0 ;  /* 0x00000000ff067431 */ /* 0x001fe200000001ff */
[----:B--2---:R-:W-:-:S05]  /*01d0*/  IADD3 R2, PT, PT, RZ, -R7, RZ ;  /* 0x80000007ff027210 */ /* 0x004fca0007ffe0ff */
[----:B------:R-:W-:Y:S01]  /*01e0*/  IMAD R3, R2, R11, RZ ;  /* 0x0000000b02037224 */ /* 0x000fe200078e02ff */
[----:B------:R-:W-:-:S03]  /*01f0*/  IABS R0, R108 ;  /* 0x0000006c00007213 */ /* 0x000fc60000000000 */
[----:B------:R-:W-:Y:S01]  /*0200*/  IMAD.HI.U32 R7, R7, R3, R6 ;  /* 0x0000000307077227 */ /* 0x000fe200078e0006 */
[----:B------:R-:W-:-:S05]  /*0210*/  UIMAD.WIDE.U32 UR4, UR10, UR12, URZ ;  /* 0x0000000c0a0472a5 */ /* 0x000fca000f8e00ff */
[----:B------:R-:W-:Y:S01]  /*0220*/  IMAD.HI.U32 R7, R7, R0, RZ ;  /* 0x0000000007077227 */ /* 0x000fe200078e00ff */
[----:B------:R-:W-:-:S04]  /*0230*/  UIMAD UR6, UR10, UR13, UR5 ;  /* 0x0000000d0a0672a4 */ /* 0x000fc8000f8e0205 */
[----:B------:R-:W-:Y:S02]  /*0240*/  IADD3 R2, PT, PT, -R7, RZ, RZ ;  /* 0x000000ff07027210 */ /* 0x000fe40007ffe1ff */
[----:B------:R-:W-:Y:S02]  /*0250*/  MOV R3, UR5 ;  /* 0x0000000500037c02 */ /* 0x000fe40008000f00 */
[----:B------:R-:W-:Y:S01]  /*0260*/  MOV R3, UR6 ;  /* 0x0000000600037c02 */ /* 0x000fe20008000f00 */
[----:B------:R-:W-:Y:S01]  /*0270*/  IMAD R0, R11, R2, R0 ;  /* 0x000000020b007224 */ /* 0x000fe200078e0200 */
[----:B------:R-:W-:-:S05]  /*0280*/  MOV R2, UR4 ;  /* 0x0000000400027c02 */ /* 0x000fca0008000f00 */
[----:B------:R-:W-:Y:S01]  /*0290*/  IMAD.WIDE.U32 R2, R108, UR14, R2 ;  /* 0x0000000e6c027c25 */ /* 0x000fe2000f8e0002 */
[----:B------:R-:W-:Y:S02]  /*02a0*/  ISETP.GT.U32.AND P2, PT, R11, R0, PT ;  /* 0x000000000b00720c */ /* 0x000fe40003f44070 */
[----:B------:R-:W-:Y:S02]  /*02b0*/  R2UR UR8, R2 ;  /* 0x00000000020872ca */ /* 0x000fe400000e0000 */
[----:B------:R-:W-:Y:S01]  /*02c0*/  R2UR UR9, R3 ;  /* 0x00000000030972ca */ /* 0x000fe200000e0000 */
[----:B-----5:R-:W-:-:S08]  /*02d0*/  UIMAD.WIDE.U32 UR4, UR10, UR16, URZ ;  /* 0x000000100a0472a5 */ /* 0x020fd0000f8e00ff */
[-C--:B------:R-:W-:Y:S02]  /*02e0*/  @!P2 IADD3 R0, PT, PT, R0, -R11.reuse, RZ ;  /* 0x8000000b0000a210 */ /* 0x080fe40007ffe0ff */
[----:B------:R-:W-:Y:S02]  /*02f0*/  @!P2 IADD3 R7, PT, PT, R7, 0x1, RZ ;  /* 0x000000010707a810 */ /* 0x000fe40007ffe0ff */
[----:B------:R-:W-:Y:S02]  /*0300*/  MOV R4, UR8 ;  /* 0x0000000800047c02 */ /* 0x000fe40008000f00 */
[----:B----4-:R-:W-:Y:S02]  /*0310*/  ISETP.NE.U32.AND P2, PT, R20, RZ, PT ;  /* 0x000000ff1400720c */ /* 0x010fe40003f45070 */
[----:B------:R-:W-:Y:S02]  /*0320*/  ISETP.GE.U32.AND P4, PT, R0, R11, PT ;  /* 0x0000000b0000720c */ /* 0x000fe40003f86070 */
[----:B------:R-:W-:-:S02]  /*0330*/  LOP3.LUT R4, R108, R13, RZ, 0x3c, !PT ;  /* 0x0000000d6c047212 */ /* 0x000fc400078e3cff */
[----:B------:R-:W-:Y:S01]  /*0340*/  ISETP.NE.AND.EX P2, PT, R21, RZ, PT, P2 ;  /* 0x000000ff1500720c */ /* 0x000fe20003f45320 */
[----:B------:R-:W-:Y:S01]  /*0350*/  UIMAD UR6, UR10, UR17, UR5 ;  /* 0x000000110a0672a4 */ /* 0x000fe2000f8e0205 */
[----:B------:R-:W-:Y:S01]  /*0360*/  ISETP.GE.AND P3, PT, R4, RZ, PT ;  /* 0x000000ff0400720c */ /* 0x000fe20003f66270 */
[----:B------:R-:W0:Y:S01]  /*0370*/  LDCU.64 UR16, c[0x0][0x4b8] ;  /* 0x00009700ff1077ac */ /* 0x000e220008000a00 */
[----:B------:R-:W-:Y:S01]  /*0380*/  MOV R5, UR9 ;  /* 0x0000000900057c02 */ /* 0x000fe20008000f00 */
[----:B------:R-:W2:Y:S01]  /*0390*/  LDC.64 R20, c[0x0][0x528] ;  /* 0x00014a00ff147b82 */ /* 0x000ea20000000a00 */
[----:B------:R-:W-:Y:S02]  /*03a0*/  ISETP.NE.AND P5, PT, R13, RZ, PT ;  /* 0x000000ff0d00720c */ /* 0x000fe40003fa5270 */
[----:B-1----:R-:W-:Y:S01]  /*03b0*/  LEA R4, R19, 0xfffffc00, 0xa ;  /* 0xfffffc0013047811 */ /* 0x002fe200078e50ff */
[----:B------:R-:W-:Y:S01]  /*03c0*/  IMAD R0, R108, UR15, R5 ;  /* 0x0000000f6c007c24 */ /* 0x000fe2000f8e0205 */
[----:B------:R-:W-:-:S02]  /*03d0*/  MOV R3, UR5 ;  /* 0x0000000500037c02 */ /* 0x000fc40008000f00 */
[----:B------:R-:W-:Y:S01]  /*03e0*/  R2UR UR23, R4 ;  /* 0x00000000041772ca */ /* 0x000fe200000e0000 */
[----:B------:R-:W-:Y:S01]  /*03f0*/  IMAD.WIDE.U32 R4, R14, UR10, RZ ;  /* 0x0000000a0e047c25 */ /* 0x000fe2000f8e00ff */
[----:B------:R-:W-:Y:S02]  /*0400*/  MOV R2, UR4 ;  /* 0x0000000400027c02 */ /* 0x000fe40008000f00 */
[----:B------:R-:W-:Y:S02]  /*0410*/  MOV R3, UR6 ;  /* 0x0000000600037c02 */ /* 0x000fe40008000f00 */
[----:B------:R-:W-:Y:S01]  /*0420*/  @P4 IADD3 R7, PT, PT, R7, 0x1, RZ ;  /* 0x0000000107074810 */ /* 0x000fe20007ffe0ff */
[----:B------:R-:W-:Y:S01]  /*0430*/  IMAD R5, R15, UR10, R5 ;  /* 0x0000000a0f057c24 */ /* 0x000fe2000f8e0205 */
[----:B------:R-:W1:Y:S01]  /*0440*/  LDCU.128 UR4, c[0x0][0x460] ;  /* 0x00008c00ff0477ac */ /* 0x000e620008000c00 */
[----:B------:R-:W-:Y:S01]  /*0450*/  IMAD.WIDE.U32 R2, R108, UR18, R2 ;  /* 0x000000126c027c25 */ /* 0x000fe2000f8e0002 */
[----:B------:R-:W4:Y:S01]  /*0460*/  @P2 LDC R15, c[0x0][0x384] ;  /* 0x0000e100ff0f2b82 */ /* 0x000f220000000800 */
[----:B------:R-:W-:-:S02]  /*0470*/  @!P3 IADD3 R7, PT, PT, -R7, RZ, RZ ;  /* 0x000000ff0707b210 */ /* 0x000fc40007ffe1ff */
[----:B------:R-:W-:Y:S01]  /*0480*/  @!P5 LOP3.LUT R7, RZ, R13, RZ, 0x33, !PT ;  /* 0x0000000dff07d212 */ /* 0x000fe200078e33ff */
[----:B------:R-:W-:Y:S01]  /*0490*/  IMAD R11, R108, UR19, R3 ;  /* 0x000000136c0b7c24 */ /* 0x000fe2000f8e0203 */
[----:B------:R-:W5:Y:S02]  /*04a0*/  LDCU.64 UR18, c[0x0][0x4c0] ;  /* 0x00009800ff1277ac */ /* 0x000f640008000a00 */
[----:B------:R-:W-:Y:S01]  /*04b0*/  SHF.R.S32.HI R3, RZ, 0x1f, R7 ;  /* 0x0000001fff037819 */ /* 0x000fe20000011407 */
[----:B------:R-:W2:Y:S01]  /*04c0*/  LDC.64 R12, c[0x0][0x4a0] ;  /* 0x00012800ff0c7b82 */ /* 0x000ea20000000a00 */
[----:B0-----:R-:W-:Y:S01]  /*04d0*/  USHF.R.U64 UR13, UR16, 0x1, UR17 ;  /* 0x00000001100d7899 */ /* 0x001fe20008001211 */
[----:B------:R-:W-:Y:S01]  /*04e0*/  R2UR UR12, R0 ;  /* 0x00000000000c72ca */ /* 0x000fe200000e0000 */
[----:B------:R-:W-:Y:S01]  /*04f0*/  USHF.R.U32.HI UR14, URZ, 0x1, UR17 ;  /* 0x00000001ff0e7899 */ /* 0x000fe20008011611 */
[----:B------:R-:W-:Y:S01]  /*0500*/  R2UR UR15, R3 ;  /* 0x00000000030f72ca */ /* 0x000fe200000e0000 */
[----:B------:R-:W0:Y:S01]  /*0510*/  LDCU.64 UR16, c[0x0][0x498] ;  /* 0x00009300ff1077ac */ /* 0x000e220008000a00 */
[----:B------:R-:W-:-:S02]  /*0520*/  R2UR UR9, R7 ;  /* 0x00000000070972ca */ /* 0x000fc400000e0000 */
[----:B------:R-:W-:Y:S01]  /*0530*/  R2UR UR22, R7 ;  /* 0x00000000071672ca */ /* 0x000fe200000e0000 */
[----:B------:R-:W-:Y:S01]  /*0540*/  USHF.R.S32.HI UR24, URZ, 0x1f, UR23 ;  /* 0x0000001fff187899 */ /* 0x000fe20008011417 */
[-C--:B---3--:R-:W-:Y:S01]  /*0550*/  IMAD R0, R3, R16.reuse, RZ ;  /* 0x0000001003007224 */ /* 0x088fe200078e02ff */
[----:B------:R-:W-:Y:S01]  /*0560*/  IADD3 R2, P3, PT, R2, UR23, RZ ;  /* 0x0000001702027c10 */ /* 0x000fe2000ff7e0ff */
[----:B------:R-:W-:Y:S01]  /*0570*/  UIADD3 UR8, UP0, UPT, UR23, UR8, URZ ;  /* 0x0000000817087290 */ /* 0x000fe2000ff1e0ff */
[----:B------:R-:W-:Y:S01]  /*0580*/  IMAD.WIDE.U32 R4, R7, R16, R4 ;  /* 0x0000001007047225 */ /* 0x000fe200078e0004 */
[----:B------:R-:W-:Y:S02]  /*0590*/  LEA R3, R19, 0xfffff800, 0xb ;  /* 0xfffff80013037811 */ /* 0x000fe400078e58ff */
[C---:B-1----:R-:W-:Y:S01]  /*05a0*/  LEA R16, P4, R2.reuse, UR6, 0x1 ;  /* 0x0000000602107c11 */ /* 0x042fe2000f8808ff */
[----:B------:R-:W-:Y:S01]  /*05b0*/  IMAD R7, R7, R17, R0 ;  /* 0x0000001107077224 */ /* 0x000fe200078e0200 */
[----:B------:R-:W-:Y:S01]  /*05c0*/  IADD3.X R11, PT, PT, R11, UR24, RZ, P3, !PT ;  /* 0x000000180b0b7c10 */ /* 0x000fe20009ffe4ff */
[----:B------:R-:W-:Y:S01]  /*05d0*/  ULEA UR11, UP1, UR8, UR4, 0x1 ;  /* 0x00000004080b7291 */ /* 0x000fe2000f8208ff */
[----:B------:R-:W1:Y:S01]  /*05e0*/  @P2 LDC R17, c[0x0][0x38c] ;  /* 0x0000e300ff112b82 */ /* 0x000e620000000800 */
[----:B------:R-:W-:Y:S01]  /*05f0*/  UIADD3.X UR12, UPT, UPT, UR24, UR12, URZ, UP0, !UPT ;  /* 0x0000000c180c7290 */ /* 0x000fe200087fe4ff */
[----:B----4-:R-:W-:Y:S01]  /*0600*/  @P2 IMAD R0, R15, UR10, R108 ;  /* 0x0000000a0f002c24 */ /* 0x010fe2000f8e026c */
[----:B-----5:R-:W-:Y:S01]  /*0610*/  UIMAD UR4, UR15, UR18, URZ ;  /* 0x000000120f0472a4 */ /* 0x020fe2000f8e02ff */
[----:B------:R-:W-:Y:S01]  /*0620*/  LEA.HI.X R11, R2, UR7, R11, 0x1, P4 ;  /* 0x00000007020b7c11 */ /* 0x000fe2000a0f0c0b */
[----:B------:R-:W-:Y:S01]  /*0630*/  ULEA.HI.X UR12, UR8, UR5, UR12, 0x1, UP1 ;  /* 0x00000005080c7291 */ /* 0x000fe200088f0c0c */
[----:B------:R-:W-:-:S02]  /*0640*/  IADD3 R10, PT, PT, R5, R7, RZ ;  /* 0x00000007050a7210 */ /* 0x000fc40007ffe0ff */
[----:B------:R-:W3:Y:S01]  /*0650*/  LDC.64 R14, c[0x0][0x448] ;  /* 0x00011200ff0e7b82 */ /* 0x000ee20000000a00 */
[C---:B------:R-:W-:Y:S01]  /*0660*/  IADD3 R6, P4, PT, R3.reuse, R4, RZ ;  /* 0x0000000403067210 */ /* 0x040fe20007f9e0ff */
[----:B------:R-:W-:Y:S02]  /*0670*/  UIMAD.WIDE.U32 UR8, UR9, UR18, URZ ;  /* 0x00000012090872a5 */ /* 0x000fe4000f8e00ff */
[----:B------:R-:W-:Y:S02]  /*0680*/  UIMAD UR5, UR22, UR19, UR4 ;  /* 0x00000013160572a4 */ /* 0x000fe4000f8e0204 */
[----:B0-----:R-:W-:Y:S02]  /*0690*/  UIMAD.WIDE.U32 UR6, UR10, UR16, URZ ;  /* 0x000000100a0672a5 */ /* 0x001fe4000f8e00ff */
[----:B------:R-:W0:Y:S01]  /*06a0*/  @P2 LDC.64 R4, c[0x0][0x480] ;  /* 0x00012000ff042b82 */ /* 0x000e220000000a00 */
[----:B------:R-:W4:Y:S01]  /*06b0*/  LDCU.64 UR18, c[0x0][0x538] ;  /* 0x0000a700ff1277ac */ /* 0x000f220008000a00 */
[----:B------:R-:W-:Y:S01]  /*06c0*/  UIMAD UR7, UR10, UR17, UR7 ;  /* 0x000000110a0772a4 */ /* 0x000fe2000f8e0207 */
[----:B------:R-:W-:Y:S01]  /*06d0*/  LEA.HI.X.SX32 R10, R3, R10, 0x1, P4 ;  /* 0x0000000a030a7211 */ /* 0x000fe200020f0eff */
[----:B------:R-:W-:Y:S01]  /*06e0*/  UIADD3 UR9, UPT, UPT, UR9, UR5, URZ ;  /* 0x0000000509097290 */ /* 0x000fe2000fffe0ff */
[----:B------:R-:W-:Y:S01]  /*06f0*/  ISETP.GE.AND P3, PT, R19, 0x1, PT ;  /* 0x000000011300780c */ /* 0x000fe20003f66270 */
[----:B------:R-:W-:-:S02]  /*0700*/  UMOV UR4, URZ ;  /* 0x000000ff00047c82 */ /* 0x000fc40008000000 */
[----:B--2---:R-:W-:Y:S01]  /*0710*/  IMAD.WIDE.U32 R2, R108, R12, UR6 ;  /* 0x000000066c027e25 */ /* 0x004fe2000f8e000c */
[----:B------:R-:W-:Y:S02]  /*0720*/  UIMAD UR14, UR14, UR10, URZ ;  /* 0x0000000a0e0e72a4 */ /* 0x000fe4000f8e02ff */
[----:B------:R-:W-:Y:S01]  /*0730*/  UIMAD.WIDE.U32 UR8, UR10, UR13, UR8 ;  /* 0x0000000d0a0872a5 */ /* 0x000fe2000f8e0008 */
[----:B------:R-:W-:Y:S01]  /*0740*/  @P2 IMAD R0, R0, R19, RZ ;  /* 0x0000001300002224 */ /* 0x000fe200078e02ff */
[----:B------:R-:W-:Y:S02]  /*0750*/  UMOV UR5, URZ ;  /* 0x000000ff00057c82 */ /* 0x000fe40008000000 */
[----:B------:R-:W-:Y:S01]  /*0760*/  UIADD3 UR6, UPT, UPT, UR9, UR14, URZ ;  /* 0x0000000e09067290 */ /* 0x000fe2000fffe0ff */
[----:B-1----:R-:W-:Y:S01]  /*0770*/  @P2 IMAD R7, R0, R17, RZ ;  /* 0x0000001100072224 */ /* 0x002fe200078e02ff */
[----:B----4-:R-:W-:Y:S01]  /*0780*/  ULEA UR7, UP0, UR8, UR18, 0x3 ;  /* 0x0000001208077291 */ /* 0x010fe2000f8018ff */
[----:B------:R-:W-:Y:S01]  /*0790*/  CS2R R98, SRZ ;  /* 0x0000000000627805 */ /* 0x000fe2000001ff00 */
[----:B------:R-:W-:-:S02]  /*07a0*/  HFMA2 R109, -RZ, RZ, 0, 0 ;  /* 0x00000000ff6d7431 */ /* 0x000fc400000001ff */
[----:B------:R-:W-:Y:S01]  /*07b0*/  ULEA.HI.X UR8, UR8, UR19, UR6, 0x3, UP0 ;  /* 0x0000001308087291 */ /* 0x000fe200080f1c06 */
[----:B0-----:R-:W-:Y:S01]  /*07c0*/  @P2 IMAD.WIDE R98, R7, 0x10, R4 ;  /* 0x0000001007622825 */ /* 0x001fe200078e0204 */
[----:B------:R-:W-:Y:S02]  /*07d0*/  MOV R107, RZ ;  /* 0x000000ff006b7202 */ /* 0x000fe40000000f00 */
[----:B------:R-:W-:Y:S01]  /*07e0*/  @P0 R2UR UR4, R8 ;  /* 0x00000000080402ca */ /* 0x000fe200000e0000 */
[----:B------:R-:W-:Y:S01]  /*07f0*/  IMAD R8, R108, R13, R3 ;  /* 0x0000000d6c087224 */ /* 0x000fe200078e0203 */
[----:B------:R-:W-:-:S04]  /*0800*/  IADD3 R2, P0, PT, R2, UR23, RZ ;  /* 0x0000001702027c10 */ /* 0x000fc8000ff1e0ff */
[----:B------:R-:W-:Y:S02]  /*0810*/  IADD3.X R8, PT, PT, R8, UR24, RZ, P0, !PT ;  /* 0x0000001808087c10 */ /* 0x000fe400087fe4ff */
[----:B------:R-:W-:Y:S02]  /*0820*/  @P1 R2UR UR5, R9 ;  /* 0x00000000090512ca */ /* 0x000fe400000e0000 */
[----:B------:R-:W-:Y:S02]  /*0830*/  LEA R3, P0, R2, R20, 0x1 ;  /* 0x0000001402037211 */ /* 0x000fe400078008ff */
[----:B---3--:R-:W-:Y:S02]  /*0840*/  LEA R0, P1, R6, R14, 0x1 ;  /* 0x0000000e06007211 */ /* 0x008fe400078208ff */
        /* <DEDUP_REMOVED lines=9> */
[----:B------:R-:W-:Y:S02]  /*08e0*/  R2UR UR36, R3 ;  /* 0x00000000032472ca */ /* 0x000fe400000e0000 */
[----:B------:R-:W-:Y:S02]  /*08f0*/  R2UR UR37, R4 ;  /* 0x00000000042572ca */ /* 0x000fe400000e0000 */
[----:B------:R-:W-:-:S02]  /*0900*/  R2UR UR39, R0 ;  /* 0x00000000002772ca */ /* 0x000fc400000e0000 */
[----:B------:R-:W-:Y:S02]  /*0910*/  R2UR UR38, R2 ;  /* 0x00000000022672ca */ /* 0x000fe400000e0000 */
[----:B------:R-:W-:Y:S02]  /*0920*/  MOV R107, RZ ;  /* 0x000000ff006b7202 */ /* 0x000fe40000000f00 */
[----:B------:R-:W-:Y:S02]  /*0930*/  MOV R109, RZ ;  /* 0x000000ff006d7202 */ /* 0x000fe40000000f00 */
[----:B--2---:R-:W-:Y:S01]  /*0940*/  MOV R105, UR10 ;  /* 0x0000000a00697c02 */ /* 0x004fe20008000f00 */
[----:B------:R-:W-:Y:S01]  /*0950*/  UMOV UR10, UR12 ;  /* 0x0000000c000a7c82 */ /* 0x000fe20008000000 */
[----:B-1----:R-:W-:-:S03]  /*0960*/  ULEA UR6, UR9, UR6, 0x18 ;  /* 0x0000000609067291 */ /* 0x002fc6000f8ec0ff */
[----:B------:R-:W-:Y:S01]  /*0970*/  UMOV UR9, UR11 ;  /* 0x0000000b00097c82 */ /* 0x000fe20008000000 */
[C---:B0-----:R-:W-:Y:S02]  /*0980*/  SHF.L.U32 R0, R106.reuse, 0x1, RZ ;  /* 0x000000016a007819 */ /* 0x041fe400000006ff */
[----:B------:R-:W-:Y:S02]  /*0990*/  LOP3.LUT R104, R106, 0x1f, RZ, 0xc0, !PT ;  /* 0x0000001f6a687812 */ /* 0x000fe400078ec0ff */
[----:B------:R-:W-:Y:S02]  /*09a0*/  LOP3.LUT R9, R0, 0x7c0, RZ, 0xc0, !PT ;  /* 0x000007c000097812 */ /* 0x000fe400078ec0ff */
[----:B------:R-:W-:Y:S02]  /*09b0*/  LEA R103, R106, UR6, 0x4 ;  /* 0x000000066a677c11 */ /* 0x000fe4000f8e20ff */
[----:B------:R-:W-:-:S07]  /*09c0*/  LOP3.LUT R0, R9, 0x1f, R106, 0xf8, !PT ;  /* 0x0000001f09007812 */ /* 0x000fce00078ef86a */
.L_x_11037:
[----:B------:R-:W-:Y:S01]  /*09d0*/  BAR.SYNC.DEFER_BLOCKING 0x0 ;  /* 0x0000000000007b1d */ /* 0x000fe20000010000 */
[----:B0-----:R-:W-:Y:S02]  /*09e0*/  MOV R2, UR9 ;  /* 0x0000000900027c02 */ /* 0x001fe40008000f00 */
[----:B------:R-:W-:-:S03]  /*09f0*/  MOV R3, UR10 ;  /* 0x0000000a00037c02 */ /* 0x000fc60008000f00 */
[----:B------:R-:W0:Y:S01]  /*0a00*/  S2R R102, SR_LANEID ;  /* 0x0000000000667919 */ /* 0x000e220000000000 */
[C---:B------:R-:W-:Y:S01]  /*0a10*/  IMAD.WIDE.U32 R2, R0.reuse, 0x10, R2 ;  /* 0x0000001000027825 */ /* 0x040fe200078e0002 */
[----:B------:R-:W1:Y:S01]  /*0a20*/  S2UR UR11, SR_CgaCtaId ;  /* 0x00000000000b79c3 */ /* 0x000e620000008800 */
[----:B------:R-:W-:Y:S01]  /*0a30*/  UMOV UR6, 0x400 ;  /* 0x0000040000067882 */ /* 0x000fe20000000000 */
[----:B------:R-:W-:Y:S01]  /*0a40*/  MOV R12, UR34 ;  /* 0x00000022000c7c02 */ /* 0x000fe20008000f00 */
[----:B------:R-:W2:Y:S01]  /*0a50*/  LDCU.64 UR12, c[0x0][0x510] ;  /* 0x0000a200ff0c77ac */ /* 0x000ea20008000a00 */
[----:B------:R-:W-:Y:S02]  /*0a60*/  MOV R13, UR35 ;  /* 0x00000023000d7c02 */ /* 0x000fe40008000f00 */
[----:B------:R-:W-:Y:S01]  /*0a70*/  MOV R14, UR36 ;  /* 0x00000024000e7c02 */ /* 0x000fe20008000f00 */
[----:B------:R-:W3:Y:S01]  /*0a80*/  LDCU.64 UR14, c[0x0][0x490] ;  /* 0x00009200ff0e77ac */ /* 0x000ee20008000a00 */
[----:B------:R-:W-:Y:S01]  /*0a90*/  MOV R15, UR37 ;  /* 0x00000025000f7c02 */ /* 0x000fe20008000f00 */
[----:B------:R-:W4:Y:S01]  /*0aa0*/  LDC.64 R36, c[0x0][0x478] ;  /* 0x00011e00ff247b82 */ /* 0x000f220000000a00 */
[----:B------:R-:W5:Y:S04]  /*0ab0*/  LDG.E.128 R4, desc[UR20][R2.64] ;  /* 0x0000001402047981 */ /* 0x000f68000c1e1d00 */
[----:B------:R2:W4:Y:S01]  /*0ac0*/  LDG.E.128 R16, desc[UR20][R2.64+0x200] ;  /* 0x0002001402107981 */ /* 0x000522000c1e1d00 */
[----:B------:R-:W-:Y:S01]  /*0ad0*/  IMAD.WIDE.U32 R12, R0, 0x10, R12 ;  /* 0x00000010000c7825 */ /* 0x000fe200078e000c */
[----:B-1----:R-:W-:Y:S01]  /*0ae0*/  ULEA UR6, UR11, UR6, 0x18 ;  /* 0x000000060b067291 */ /* 0x002fe2000f8ec0ff */
[----:B0-----:R-:W-:-:S02]  /*0af0*/  IADD3 R101, PT, PT, R9, R102, RZ ;  /* 0x0000006609657210 */ /* 0x001fc40007ffe0ff */
[----:B------:R-:W-:-:S04]  /*0b00*/  IMAD.WIDE.U32 R14, R0, 0x10, R14 ;  /* 0x00000010000e7825 */ /* 0x000fc800078e000e */
[----:B--2---:R-:W-:Y:S01]  /*0b10*/  HFMA2 R3, -RZ, RZ, 0, 0 ;  /* 0x00000000ff037431 */ /* 0x004fe200000001ff */
[----:B------:R-:W-:Y:S01]  /*0b20*/  LEA R2, R105, 0xfffffc00, 0xa ;  /* 0xfffffc0069027811 */ /* 0x000fe200078e50ff */
[----:B---3--:R-:W-:Y:S01]  /*0b30*/  UISETP.NE.U32.AND UP0, UPT, UR14, URZ, UPT ;  /* 0x000000ff0e00728c */ /* 0x008fe2000bf05070 */
[----:B------:R-:W-:Y:S01]  /*0b40*/  LEA R101, R101, UR6, 0x4 ;  /* 0x0000000665657c11 */ /* 0x000fe2000f8e20ff */
[----:B------:R-:W0:Y:S03]  /*0b50*/  LDCU UR11, c[0x0][0x38c] ;  /* 0x00007180ff0b77ac */ /* 0x000e260008000800 */
[----:B------:R-:W-:Y:S01]  /*0b60*/  LEA R100, R102, R101, 0x4 ;  /* 0x0000006566647211 */ /* 0x000fe200078e20ff */
[----:B-----5:R-:W-:Y:S04]  /*0b70*/  STS.128 [R101], R4 ;  /* 0x0000000465007388 */ /* 0x020fe80000000c00 */
[----:B----4-:R1:W-:Y:S01]  /*0b80*/  STS.128 [R101+0x200], R16 ;  /* 0x0002001065007388 */ /* 0x0103e20000000c00 */
[----:B------:R-:W-:-:S03]  /*0b90*/  NOP ;  /* 0x0000000000007918 */ /* 0x000fc60000000000 */
[----:B------:R-:W-:Y:S04]  /*0ba0*/  LDS.128 R92, [R100] ;  /* 0x00000000645c7984 */ /* 0x000fe80000000c00 */
[----:B------:R-:W-:Y:S01]  /*0bb0*/  LDS.128 R88, [R100+0x10] ;  /* 0x0000100064587984 */ /* 0x000fe20000000c00 */
[----:B------:R-:W-:Y:S08]  /*0bc0*/  BAR.SYNC.DEFER_BLOCKING 0x0 ;  /* 0x0000000000007b1d */ /* 0x000ff00000010000 */
[----:B------:R-:W2:Y:S08]  /*0bd0*/  S2UR UR6, SR_CTAID.X ;  /* 0x00000000000679c3 */ /* 0x000eb00000002500 */
[----:B-1----:R-:W2:Y:S08]  /*0be0*/  LDC.64 R16, c[0x0][0x410] ;  /* 0x00010400ff107b82 */ /* 0x002eb00000000a00 */
[----:B------:R-:W1:Y:S01]  /*0bf0*/  LDC.64 R18, c[0x0][0x418] ;  /* 0x00010600ff127b82 */ /* 0x000e620000000a00 */
[----:B------:R-:W3:Y:S04]  /*0c00*/  LDG.E.128 R20, desc[UR20][R12.64] ;  /* 0x000000140c147981 */ /* 0x000ee8000c1e1d00 */
[----:B------:R-:W4:Y:S04]  /*0c10*/  LDG.E.128 R24, desc[UR20][R12.64+0x200] ;  /* 0x000200140c187981 */ /* 0x000f28000c1e1d00 */
[----:B---3--:R3:W-:Y:S04]  /*0c20*/  STS.128 [R101], R20 ;  /* 0x0000001465007388 */ /* 0x0087e80000000c00 */
[----:B----4-:R4:W-:Y:S01]  /*0c30*/  STS.128 [R101+0x200], R24 ;  /* 0x0002001865007388 */ /* 0x0109e20000000c00 */
[----:B------:R-:W-:-:S03]  /*0c40*/  NOP ;  /* 0x0000000000007918 */ /* 0x000fc60000000000 */
[----:B------:R-:W-:Y:S04]  /*0c50*/  LDS.128 R8, [R100] ;  /* 0x0000000064087984 */ /* 0x000fe80000000c00 */
[----:B------:R-:W-:Y:S01]  /*0c60*/  LDS.128 R4, [R100+0x10] ;  /* 0x0000100064047984 */ /* 0x000fe20000000c00 */
[----:B---3--:R-:W3:Y:S08]  /*0c70*/  LDC.64 R20, c[0x0][0x488] ;  /* 0x00012200ff147b82 */ /* 0x008ef00000000a00 */
[----:B------:R-:W-:Y:S01]  /*0c80*/  BAR.SYNC.DEFER_BLOCKING 0x0 ;  /* 0x0000000000007b1d */ /* 0x000fe20000010000 */
[----:B--2---:R-:W-:-:S07]  /*0c90*/  IMAD.WIDE.U32 R12, R16, UR6, R2 ;  /* 0x00000006100c7c25 */ /* 0x004fce000f8e0002 */
[----:B----4-:R-:W2:Y:S08]  /*0ca0*/  LDC.64 R24, c[0x0][0x420] ;  /* 0x00010800ff187b82 */ /* 0x010eb00000000a00 */
[----:B------:R-:W4:Y:S01]  /*0cb0*/  LDC.64 R26, c[0x0][0x428] ;  /* 0x00010a00ff1a7b82 */ /* 0x000f220000000a00 */
[----:B------:R-:W5:Y:S04]  /*0cc0*/  LDG.E.128 R28, desc[UR20][R14.64] ;  /* 0x000000140e1c7981 */ /* 0x000f68000c1e1d00 */
[----:B------:R-:W2:Y:S01]  /*0cd0*/  LDG.E.128 R32, desc[UR20][R14.64+0x200] ;  /* 0x000200140e207981 */ /* 0x000ea2000c1e1d00 */
[----:B------:R-:W-:-:S02]  /*0ce0*/  IMAD R13, R17, UR6, R13 ;  /* 0x00000006110d7c24 */ /* 0x000fc4000f8e020d */
[----:B-1----:R-:W-:-:S04]  /*0cf0*/  IMAD.WIDE.U32 R12, R108, R18, R12 ;  /* 0x000000126c0c7225 */ /* 0x002fc800078e000c */
[----:B------:R-:W-:Y:S01]  /*0d00*/  IMAD R13, R108, R19, R13 ;  /* 0x000000136c0d7224 */ /* 0x000fe200078e020d */
[----:B---3--:R-:W-:-:S04]  /*0d10*/  LEA R16, P0, R12, R20, 0x1 ;  /* 0x000000140c107211 */ /* 0x008fc800078008ff */
[----:B------:R-:W-:-:S03]  /*0d20*/  LEA.HI.X R17, R12, R21, R13, 0x1, P0 ;  /* 0x000000150c117211 */ /* 0x000fc600000f0c0d */
[----:B------:R-:W-:Y:S01]  /*0d30*/  IMAD.WIDE.U32 R16, R0, 0x10, R16 ;  /* 0x0000001000107825 */ /* 0x000fe200078e0010 */
[----:B-----5:R1:W-:Y:S04]  /*0d40*/  STS.128 [R101], R28 ;  /* 0x0000001c65007388 */ /* 0x0203e80000000c00 */
[----:B--2---:R-:W-:Y:S01]  /*0d50*/  STS.128 [R101+0x200], R32 ;  /* 0x0002002065007388 */ /* 0x004fe20000000c00 */
[----:B------:R-:W-:-:S03]  /*0d60*/  NOP ;  /* 0x0000000000007918 */ /* 0x000fc60000000000 */
[----:B------:R-:W2:Y:S04]  /*0d70*/  LDS.128 R20, [R100] ;  /* 0x0000000064147984 */ /* 0x000ea80000000c00 */
[----:B------:R-:W-:Y:S01]  /*0d80*/  LDS.128 R12, [R100+0x10] ;  /* 0x00001000640c7984 */ /* 0x000fe20000000c00 */
[----:B------:R-:W-:Y:S06]  /*0d90*/  BAR.SYNC.DEFER_BLOCKING 0x0 ;  /* 0x0000000000007b1d */ /* 0x000fec0000010000 */
[----:B------:R-:W3:Y:S04]  /*0da0*/  LDG.E.128 R48, desc[UR20][R16.64] ;  /* 0x0000001410307981 */ /* 0x000ee8000c1e1d00 */
[----:B------:R-:W5:Y:S01]  /*0db0*/  LDG.E.128 R52, desc[UR20][R16.64+0x200] ;  /* 0x0002001410347981 */ /* 0x000f62000c1e1d00 */
[----:B------:R-:W-:-:S04]  /*0dc0*/  IMAD.WIDE.U32 R18, R24, UR6, R2 ;  /* 0x0000000618127c25 */ /* 0x000fc8000f8e0002 */
[----:B------:R-:W-:Y:S02]  /*0dd0*/  IMAD R19, R25, UR6, R19 ;  /* 0x0000000619137c24 */ /* 0x000fe4000f8e0213 */
[----:B----4-:R-:W-:-:S04]  /*0de0*/  IMAD.WIDE.U32 R18, R108, R26, R18 ;  /* 0x0000001a6c127225 */ /* 0x010fc800078e0012 */
[----:B------:R-:W-:Y:S01]  /*0df0*/  IMAD R19, R108, R27, R19 ;  /* 0x0000001b6c137224 */ /* 0x000fe200078e0213 */
[----:B-1----:R-:W-:-:S04]  /*0e00*/  LEA R28, P0, R18, R36, 0x1 ;  /* 0x00000024121c7211 */ /* 0x002fc800078008ff */
[----:B------:R-:W-:-:S03]  /*0e10*/  LEA.HI.X R29, R18, R37, R19, 0x1, P0 ;  /* 0x00000025121d7211 */ /* 0x000fc600000f0c13 */
[----:B------:R-:W-:Y:S01]  /*0e20*/  IMAD.WIDE.U32 R28, R0, 0x10, R28 ;  /* 0x00000010001c7825 */ /* 0x000fe200078e001c */
[----:B---3--:R-:W-:Y:S04]  /*0e30*/  STS.128 [R101], R48 ;  /* 0x0000003065007388 */ /* 0x008fe80000000c00 */
[----:B-----5:R-:W-:Y:S01]  /*0e40*/  STS.128 [R101+0x200], R52 ;  /* 0x0002003465007388 */ /* 0x020fe20000000c00 */
[----:B------:R-:W-:-:S03]  /*0e50*/  NOP ;  /* 0x0000000000007918 */ /* 0x000fc60000000000 */
[----:B------:R-:W1:Y:S04]  /*0e60*/  LDS.128 R56, [R100] ;  /* 0x0000000064387984 */ /* 0x000e680000000c00 */
[----:B------:R-:W3:Y:S01]  /*0e70*/  LDS.128 R44, [R100+0x10] ;  /* 0x00001000642c7984 */ /* 0x000ee20000000c00 */
[----:B------:R-:W-:Y:S06]  /*0e80*/  BAR.SYNC.DEFER_BLOCKING 0x0 ;  /* 0x0000000000007b1d */ /* 0x000fec0000010000 */
[----:B------:R-:W4:Y:S04]  /*0e90*/  LDG.E.128 R16, desc[UR20][R28.64] ;  /* 0x000000141c107981 */ /* 0x000f28000c1e1d00 */
[----:B------:R3:W5:Y:S01]  /*0ea0*/  LDG.E.128 R24, desc[UR20][R28.64+0x200] ;  /* 0x000200141c187981 */ /* 0x000762000c1e1d00 */
[----:B--2---:R-:W-:Y:S01]  /*0eb0*/  PRMT R68, R20, 0x7632, R68 ;  /* 0x0000763214447816 */ /* 0x004fe20000000044 */
[----:B------:R-:W-:Y:S01]  /*0ec0*/  UISETP.NE.AND.EX UP0, UPT, UR15, URZ, UPT, UP0 ;  /* 0x000000ff0f00728c */ /* 0x000fe2000bf05300 */
[----:B------:R-:W-:-:S02]  /*0ed0*/  PRMT R76, R21, 0x7632, R76 ;  /* 0x00007632154c7816 */ /* 0x000fc4000000004c */
[----:B-1----:R-:W-:Y:S02]  /*0ee0*/  SHF.L.U32 R38, R57, 0x10, RZ ;  /* 0x0000001039267819 */ /* 0x002fe400000006ff */
[----:B------:R-:W-:Y:S02]  /*0ef0*/  SHF.L.U32 R41, R56, 0x10, RZ ;  /* 0x0000001038297819 */ /* 0x000fe400000006ff */
[----:B------:R-:W-:Y:S01]  /*0f00*/  SHF.L.U32 R35, R59, 0x10, RZ ;  /* 0x000000103b237819 */ /* 0x000fe200000006ff */
[----:B------:R-:W-:Y:S01]  /*0f10*/  FMUL.FTZ R32, R38, -1.4426950216293334961 ;  /* 0xbfb8aa3b26207820 */ /* 0x000fe20000410000 */
[----:B---3--:R-:W-:Y:S01]  /*0f20*/  SHF.L.U32 R28, R44, 0x10, RZ ;  /* 0x000000102c1c7819 */ /* 0x008fe200000006ff */
[----:B------:R-:W-:Y:S01]  /*0f30*/  FMUL.FTZ R30, R41, -1.4426950216293334961 ;  /* 0xbfb8aa3b291e7820 */ /* 0x000fe20000410000 */
[----:B------:R-:W-:Y:S01]  /*0f40*/  SHF.L.U32 R29, R47, 0x10, RZ ;  /* 0x000000102f1d7819 */ /* 0x000fe200000006ff */
[----:B------:R1:W-:Y:S01]  /*0f50*/  MUFU.EX2 R49, R32 ;  /* 0x0000002000317308 */ /* 0x0003e20000000800 */
[----:B------:R-:W-:Y:S01]  /*0f60*/  SHF.L.U32 R34, R58, 0x10, RZ ;  /* 0x000000103a227819 */ /* 0x000fe200000006ff */
[----:B------:R-:W-:Y:S01]  /*0f70*/  FMUL.FTZ R37, R28, -1.4426950216293334961 ;  /* 0xbfb8aa3b1c257820 */ /* 0x000fe20000410000 */
[----:B------:R-:W-:Y:S01]  /*0f80*/  FMUL.FTZ R36, R35, -1.4426950216293334961 ;  /* 0xbfb8aa3b23247820 */ /* 0x000fe20000410000 */
[----:B------:R-:W-:Y:S01]  /*0f90*/  FMUL.FTZ R43, R29, -1.4426950216293334961 ;  /* 0xbfb8aa3b1d2b7820 */ /* 0x000fe20000410000 */
[----:B------:R-:W-:Y:S01]  /*0fa0*/  SHF.L.U32 R31, R45, 0x10, RZ ;  /* 0x000000102d1f7819 */ /* 0x000fe200000006ff */
[----:B------:R-:W-:Y:S01]  /*0fb0*/  FMUL.FTZ R33, R34, -1.4426950216293334961 ;  /* 0xbfb8aa3b22217820 */ /* 0x000fe20000410000 */
[----:B------:R-:W-:Y:S01]  /*0fc0*/  PRMT R47, R47, 0x7632, R47 ;  /* 0x000076322f2f7816 */ /* 0x000fe2000000002f */
[----:B------:R2:W-:Y:S01]  /*0fd0*/  MUFU.EX2 R48, R30 ;  /* 0x0000001e00307308 */ /* 0x0005e20000000800 */
[----:B-1----:R-:W-:Y:S01]  /*0fe0*/  PRMT R32, R56, 0x7632, R32 ;  /* 0x0000763238207816 */ /* 0x002fe20000000020 */
[----:B------:R-:W-:Y:S01]  /*0ff0*/  FMUL.FTZ R40, R31, -1.4426950216293334961 ;  /* 0xbfb8aa3b1f287820 */ /* 0x000fe20000410000 */
[----:B------:R-:W-:-:S02]  /*1000*/  PRMT R70, R14, 0x7632, R70 ;  /* 0x000076320e467816 */ /* 0x000fc40000000046 */
[----:B------:R-:W-:Y:S02]  /*1010*/  SHF.L.U32 R32, R32, 0x10, RZ ;  /* 0x0000001020207819 */ /* 0x000fe400000006ff */
[----:B------:R-:W-:Y:S01]  /*1020*/  PRMT R71, R15, 0x7632, R71 ;  /* 0x000076320f477816 */ /* 0x000fe20000000047 */
[----:B------:R1:W-:Y:S01]  /*1030*/  MUFU.EX2 R52, R37 ;  /* 0x0000002500347308 */ /* 0x0003e20000000800 */
[----:B--2---:R-:W-:Y:S01]  /*1040*/  SHF.L.U32 R30, R46, 0x10, RZ ;  /* 0x000000102e1e7819 */ /* 0x004fe200000006ff */
[----:B------:R-:W-:Y:S01]  /*1050*/  FMUL.FTZ R39, R32, -1.4426950216293334961 ;  /* 0xbfb8aa3b20277820 */ /* 0x000fe20000410000 */
[C---:B------:R-:W-:Y:S02]  /*1060*/  PRMT R78, R22.reuse, 0x7632, R78 ;  /* 0x00007632164e7816 */ /* 0x040fe4000000004e */
[----:B------:R-:W-:Y:S01]  /*1070*/  SHF.L.U32 R22, R22, 0x10, RZ ;  /* 0x0000001016167819 */ /* 0x000fe200000006ff */
[----:B------:R-:W-:Y:S01]  /*1080*/  FMUL.FTZ R42, R30, -1.4426950216293334961 ;  /* 0xbfb8aa3b1e2a7820 */ /* 0x000fe20000410000 */
[----:B------:R-:W-:Y:S01]  /*1090*/  PRMT R75, R23, 0x7632, R75 ;  /* 0x00007632174b7816 */ /* 0x000fe2000000004b */
[----:B------:R2:W3:Y:S01]  /*10a0*/  MUFU.EX2 R65, R43 ;  /* 0x0000002b00417308 */ /* 0x0004e20000000800 */
[----:B-1----:R-:W-:-:S02]  /*10b0*/  PRMT R37, R59, 0x7632, R37 ;  /* 0x000076323b257816 */ /* 0x002fc40000000025 */
[----:B------:R-:W-:Y:S02]  /*10c0*/  SHF.L.U32 R23, R23, 0x10, RZ ;  /* 0x0000001017177819 */ /* 0x000fe400000006ff */
[----:B------:R-:W-:Y:S02]  /*10d0*/  SHF.L.U32 R37, R37, 0x10, RZ ;  /* 0x0000001025257819 */ /* 0x000fe400000006ff */
[----:B------:R-:W-:Y:S01]  /*10e0*/  SHF.L.U32 R68, R68, 0x10, RZ ;  /* 0x0000001044447819 */ /* 0x000fe200000006ff */
[----:B------:R1:W0:Y:S01]  /*10f0*/  MUFU.EX2 R51, R36 ;  /* 0x0000002400337308 */ /* 0x0002220000000800 */
[----:B--2---:R-:W-:Y:S01]  /*1100*/  PRMT R43, R44, 0x7632, R43 ;  /* 0x000076322c2b7816 */ /* 0x004fe2000000002b */
[----:B------:R-:W-:Y:S01]  /*1110*/  FMUL.FTZ R44, R37, -1.4426950216293334961 ;  /* 0xbfb8aa3b252c7820 */ /* 0x000fe20000410000 */
[----:B------:R-:W-:Y:S02]  /*1120*/  SHF.L.U32 R75, R75, 0x10, RZ ;  /* 0x000000104b4b7819 */ /* 0x000fe400000006ff */
[----:B------:R-:W-:-:S02]  /*1130*/  SHF.L.U32 R96, R92, 0x10, RZ ;  /* 0x000000105c607819 */ /* 0x000fc400000006ff */
[----:B------:R-:W-:Y:S01]  /*1140*/  SHF.L.U32 R76, R76, 0x10, RZ ;  /* 0x000000104c4c7819 */ /* 0x000fe200000006ff */
[----:B------:R2:W-:Y:S01]  /*1150*/  MUFU.EX2 R50, R33 ;  /* 0x0000002100327308 */ /* 0x0005e20000000800 */
[----:B-1----:R-:W-:Y:S01]  /*1160*/  PRMT R36, R58, 0x7632, R36 ;  /* 0x000076323a247816 */ /* 0x002fe20000000024 */
[----:B---3--:R-:W-:Y:S01]  /*1170*/  FADD.FTZ R66, R65, 1 ;  /* 0x3f80000041427421 */ /* 0x008fe20000010000 */
[----:B------:R-:W-:Y:S02]  /*1180*/  SHF.L.U32 R58, R15, 0x10, RZ ;  /* 0x000000100f3a7819 */ /* 0x000fe400000006ff */
[----:B------:R-:W-:Y:S02]  /*1190*/  SHF.L.U32 R36, R36, 0x10, RZ ;  /* 0x0000001024247819 */ /* 0x000fe400000006ff */
[----:B------:R-:W-:Y:S01]  /*11a0*/  SHF.L.U32 R78, R78, 0x10, RZ ;  /* 0x000000104e4e7819 */ /* 0x000fe200000006ff */
[----:B------:R1:W3:Y:S01]  /*11b0*/  MUFU.EX2 R61, R39 ;  /* 0x00000027003d7308 */ /* 0x0002e20000000800 */
[----:B--2---:R-:W-:Y:S01]  /*11c0*/  PRMT R33, R57, 0x7632, R33 ;  /* 0x0000763239217816 */ /* 0x004fe20000000021 */
[----:B0-----:R-:W-:Y:S01]  /*11d0*/  FADD.FTZ R51, R51, 1 ;  /* 0x3f80000033337421 */ /* 0x001fe20000010000 */
[----:B------:R-:W-:-:S02]  /*11e0*/  PRMT R57, R92, 0x7632, R57 ;  /* 0x000076325c397816 */ /* 0x000fc40000000039 */
[----:B------:R-:W-:Y:S02]  /*11f0*/  SHF.L.U32 R33, R33, 0x10, RZ ;  /* 0x0000001021217819 */ /* 0x000fe400000006ff */
[----:B------:R-:W-:Y:S01]  /*1200*/  SHF.L.U32 R92, R88, 0x10, RZ ;  /* 0x00000010585c7819 */ /* 0x000fe200000006ff */
[----:B------:R0:W2:Y:S01]  /*1210*/  MUFU.EX2 R63, R42 ;  /* 0x0000002a003f7308 */ /* 0x0000a20000000800 */
[----:B-1----:R-:W-:Y:S02]  /*1220*/  SHF.L.U32 R39, R43, 0x10, RZ ;  /* 0x000000102b277819 */ /* 0x002fe400000006ff */
[----:B------:R-:W-:Y:S02]  /*1230*/  PRMT R43, R45, 0x7632, R43 ;  /* 0x000076322d2b7816 */ /* 0x000fe4000000002b */
[----:B------:R-:W-:Y:S01]  /*1240*/  PRMT R56, R93, 0x7632, R56 ;  /* 0x000076325d387816 */ /* 0x000fe20000000038 */
[----:B------:R-:W-:Y:S01]  /*1250*/  FMUL.FTZ R45, R39, -1.4426950216293334961 ;  /* 0xbfb8aa3b272d7820 */ /* 0x000fe20000410000 */
[----:B------:R-:W-:Y:S01]  /*1260*/  SHF.L.U32 R97, R93, 0x10, RZ ;  /* 0x000000105d617819 */ /* 0x000fe200000006ff */
[----:B------:R1:W2:Y:S01]  /*1270*/  MUFU.EX2 R60, R40 ;  /* 0x00000028003c7308 */ /* 0x0002a20000000800 */
[----:B0-----:R-:W-:Y:S01]  /*1280*/  FMUL.FTZ R42, R36, -1.4426950216293334961 ;  /* 0xbfb8aa3b242a7820 */ /* 0x001fe20000410000 */
[----:B---3--:R-:W-:Y:S01]  /*1290*/  FADD.FTZ R67, R61, 1 ;  /* 0x3f8000003d437421 */ /* 0x008fe20000010000 */
[----:B------:R-:W-:-:S02]  /*12a0*/  SHF.L.U32 R93, R89, 0x10, RZ ;  /* 0x00000010595d7819 */ /* 0x000fc400000006ff */
[C---:B------:R-:W-:Y:S02]  /*12b0*/  PRMT R117, R8.reuse, 0x7632, R117 ;  /* 0x0000763208757816 */ /* 0x040fe40000000075 */
[----:B------:R-:W-:Y:S01]  /*12c0*/  SHF.L.U32 R121, R8, 0x10, RZ ;  /* 0x0000001008797819 */ /* 0x000fe200000006ff */
[----:B------:R0:W3:Y:S01]  /*12d0*/  MUFU.EX2 R74, R44 ;  /* 0x0000002c004a7308 */ /* 0x0000e20000000800 */
[----:B-1----:R-:W-:Y:S01]  /*12e0*/  FMUL.FTZ R40, R33, -1.4426950216293334961 ;  /* 0xbfb8aa3b21287820 */ /* 0x002fe20000410000 */
[----:B--2---:R-:W-:Y:S01]  /*12f0*/  FADD.FTZ R63, R63, 1 ;  /* 0x3f8000003f3f7421 */ /* 0x004fe20000010000 */
[----:B------:R-:W-:Y:S02]  /*1300*/  SHF.L.U32 R118, R9, 0x10, RZ ;  /* 0x0000001009767819 */ /* 0x000fe400000006ff */
[C---:B------:R-:W-:Y:S02]  /*1310*/  PRMT R122, R4.reuse, 0x7632, R122 ;  /* 0x00007632047a7816 */ /* 0x040fe4000000007a */
[----:B------:R-:W-:Y:S01]  /*1320*/  SHF.L.U32 R124, R4, 0x10, RZ ;  /* 0x00000010047c7819 */ /* 0x000fe200000006ff */
[----:B------:R1:W2:Y:S01]  /*1330*/  MUFU.EX2 R79, R45 ;  /* 0x0000002d004f7308 */ /* 0x0002a20000000800 */
[----:B0-----:R-:W-:Y:S01]  /*1340*/  FADD.FTZ R44, R48, 1 ;  /* 0x3f800000302c7421 */ /* 0x001fe20000010000 */
[----:B------:R-:W-:Y:S01]  /*1350*/  FADD.FTZ R60, R60, 1 ;  /* 0x3f8000003c3c7421 */ /* 0x000fe20000010000 */
[----:B------:R-:W-:-:S02]  /*1360*/  PRMT R119, R5, 0x7632, R119 ;  /* 0x0000763205777816 */ /* 0x000fc40000000077 */
[----:B------:R-:W-:Y:S02]  /*1370*/  SHF.L.U32 R123, R5, 0x10, RZ ;  /* 0x00000010057b7819 */ /* 0x000fe400000006ff */
[----:B------:R-:W-:Y:S01]  /*1380*/  SHF.L.U32 R120, R6, 0x10, RZ ;  /* 0x0000001006787819 */ /* 0x000fe200000006ff */
[----:B------:R0:W2:Y:S01]  /*1390*/  MUFU.EX2 R59, R42 ;  /* 0x0000002a003b7308 */ /* 0x0000a20000000800 */
[----:B-1----:R-:W-:Y:S01]  /*13a0*/  FADD.FTZ R45, R49, 1 ;  /* 0x3f800000312d7421 */ /* 0x002fe20000010000 */
[----:B------:R-:W-:Y:S01]  /*13b0*/  FADD.FTZ R49, R50, 1 ;  /* 0x3f80000032317421 */ /* 0x000fe20000010000 */
[----:B---3--:R-:W-:Y:S01]  /*13c0*/  FADD.FTZ R80, R74, 1 ;  /* 0x3f8000004a507421 */ /* 0x008fe20000010000 */
[----:B------:R-:W-:Y:S02]  /*13d0*/  PRMT R55, R94, 0x7632, R55 ;  /* 0x000076325e377816 */ /* 0x000fe40000000037 */
[----:B------:R-:W-:Y:S02]  /*13e0*/  PRMT R54, R95, 0x7632, R54 ;  /* 0x000076325f367816 */ /* 0x000fe40000000036 */
[----:B------:R1:W3:Y:S01]  /*13f0*/  MUFU.EX2 R64, R40 ;  /* 0x0000002800407308 */ /* 0x0002e20000000800 */
[----:B0-----:R-:W-:Y:S01]  /*1400*/  SHF.L.U32 R42, R47, 0x10, RZ ;  /* 0x000000102f2a7819 */ /* 0x001fe200000006ff */
[----:B--2---:R-:W-:Y:S01]  /*1410*/  FADD.FTZ R85, R79, 1 ;  /* 0x3f8000004f557421 */ /* 0x004fe20000010000 */
[----:B------:R-:W-:-:S02]  /*1420*/  PRMT R50, R91, 0x7632, R50 ;  /* 0x000076325b327816 */ /* 0x000fc40000000032 */
[----:B------:R-:W-:Y:S01]  /*1430*/  SHF.L.U32 R94, R94, 0x10, RZ ;  /* 0x000000105e5e7819 */ /* 0x000fe200000006ff */
[----:B------:R-:W-:Y:S01]  /*1440*/  FMUL.FTZ R53, R42, -1.4426950216293334961 ;  /* 0xbfb8aa3b2a357820 */ /* 0x000fe20000410000 */
[----:B------:R-:W-:Y:S01]  /*1450*/  SHF.L.U32 R95, R95, 0x10, RZ ;  /* 0x000000105f5f7819 */ /* 0x000fe200000006ff */
[----:B------:R-:W-:Y:S01]  /*1460*/  MUFU.RCP R44, R44 ;  /* 0x0000002c002c7308 */ /* 0x000fe20000001000 */
[----:B-1----:R-:W-:Y:S01]  /*1470*/  SHF.L.U32 R40, R43, 0x10, RZ ;  /* 0x000000102b287819 */ /* 0x002fe200000006ff */
[----:B------:R-:W-:Y:S01]  /*1480*/  FADD.FTZ R77, R59, 1 ;  /* 0x3f8000003b4d7421 */ /* 0x000fe20000010000 */
[----:B------:R-:W-:Y:S02]  /*1490*/  PRMT R43, R46, 0x7632, R43 ;  /* 0x000076322e2b7816 */ /* 0x000fe4000000002b */
[----:B------:R-:W-:Y:S01]  /*14a0*/  SHF.L.U32 R91, R91, 0x10, RZ ;  /* 0x000000105b5b7819 */ /* 0x000fe200000006ff */
[----:B------:R-:W-:Y:S01]  /*14b0*/  FMUL.FTZ R46, R40, -1.4426950216293334961 ;  /* 0xbfb8aa3b282e7820 */ /* 0x000fe20000410000 */
[----:B------:R-:W-:Y:S01]  /*14c0*/  SHF.L.U32 R43, R43, 0x10, RZ ;  /* 0x000000102b2b7819 */ /* 0x000fe200000006ff */
[----:B------:R-:W0:Y:S01]  /*14d0*/  MUFU.RCP R45, R45 ;  /* 0x0000002d002d7308 */ /* 0x000e220000001000 */
[----:B---3--:R-:W-:-:S03]  /*14e0*/  FADD.FTZ R72, R64, 1 ;  /* 0x3f80000040487421 */ /* 0x008fc60000010000 */
[----:B------:R-:W-:-:S04]  /*14f0*/  FMUL.FTZ R47, R43, -1.4426950216293334961 ;  /* 0xbfb8aa3b2b2f7820 */ /* 0x000fc80000410000 */
[----:B------:R1:W2:Y:S08]  /*1500*/  MUFU.EX2 R110, R47 ;  /* 0x0000002f006e7308 */ /* 0x0002b00000000800 */
[----:B------:R3:W2:Y:S01]  /*1510*/  MUFU.EX2 R86, R46 ;  /* 0x0000002e00567308 */ /* 0x0006a20000000800 */
[----:B-1----:R-:W-:Y:S01]  /*1520*/  SHF.L.U32 R47, R20, 0x10, RZ ;  /* 0x00000010142f7819 */ /* 0x002fe200000006ff */
[----:B0-----:R-:W-:Y:S01]  /*1530*/  FADD.FTZ R15, -R45, 1 ;  /* 0x3f8000002d0f7421 */ /* 0x001fe20000010100 */
[----:B------:R-:W-:-:S03]  /*1540*/  PRMT R20, R12, 0x7632, R20 ;  /* 0x000076320c147816 */ /* 0x000fc60000000014 */
[C---:B------:R-:W-:Y:S01]  /*1550*/  FFMA.FTZ R15, R38.reuse, R15, 1 ;  /* 0x3f800000260f7423 */ /* 0x040fe2000001000f */
[----:B------:R-:W-:Y:S01]  /*1560*/  FMUL.FTZ R38, R38, R45 ;  /* 0x0000002d26267220 */ /* 0x000fe20000410000 */
[----:B------:R-:W-:Y:S01]  /*1570*/  MUFU.RCP R49, R49 ;  /* 0x0000003100317308 */ /* 0x000fe20000001000 */
[----:B---3--:R-:W-:Y:S01]  /*1580*/  SHF.L.U32 R46, R14, 0x10, RZ ;  /* 0x000000100e2e7819 */ /* 0x008fe200000006ff */
[----:B--2---:R-:W-:-:S06]  /*1590*/  FADD.FTZ R110, R110, 1 ;  /* 0x3f8000006e6e7421 */ /* 0x004fcc0000010000 */
[----:B------:R0:W-:Y:S08]  /*15a0*/  MUFU.RCP R62, R51 ;  /* 0x00000033003e7308 */ /* 0x0001f00000001000 */
[----:B------:R-:W-:Y:S01]  /*15b0*/  MUFU.RCP R67, R67 ;  /* 0x0000004300437308 */ /* 0x000fe20000001000 */
[C---:B0-----:R-:W-:Y:S02]  /*15c0*/  PRMT R51, R90.reuse, 0x7632, R51 ;  /* 0x000076325a337816 */ /* 0x041fe40000000033 */
[----:B------:R-:W-:-:S05]  /*15d0*/  SHF.L.U32 R90, R90, 0x10, RZ ;  /* 0x000000105a5a7819 */ /* 0x000fca00000006ff */
[----:B------:R-:W0:Y:S08]  /*15e0*/  MUFU.RCP R80, R80 ;  /* 0x0000005000507308 */ /* 0x000e300000001000 */
[----:B------:R-:W1:Y:S08]  /*15f0*/  MUFU.RCP R72, R72 ;  /* 0x0000004800487308 */ /* 0x000e700000001000 */
[----:B------:R-:W2:Y:S08]  /*1600*/  MUFU.RCP R77, R77 ;  /* 0x0000004d004d7308 */ /* 0x000eb00000001000 */
[----:B------:R3:W2:Y:S08]  /*1610*/  MUFU.EX2 R111, R53 ;  /* 0x00000035006f7308 */ /* 0x0006b00000000800 */
[----:B------:R-:W2:Y:S01]  /*1620*/  MUFU.RCP R66, R66 ;  /* 0x0000004200427308 */ /* 0x000ea20000001000 */
[----:B---3--:R-:W-:Y:S01]  /*1630*/  PRMT R53, R88, 0x7632, R53 ;  /* 0x0000763258357816 */ /* 0x008fe20000000035 */
[----:B------:R-:W-:Y:S01]  /*1640*/  FADD.FTZ R88, R86, 1 ;  /* 0x3f80000056587421 */ /* 0x000fe20000010000 */
[----:B0-----:R-:W-:-:S04]  /*1650*/  FADD.FTZ R86, -R80, 1 ;  /* 0x3f80000050567421 */ /* 0x001fc80000010100 */
[C---:B------:R-:W-:Y:S01]  /*1660*/  FFMA.FTZ R86, R37.reuse, R86, 1 ;  /* 0x3f80000025567423 */ /* 0x040fe20000010056 */
[----:B------:R-:W0:Y:S01]  /*1670*/  MUFU.RCP R63, R63 ;  /* 0x0000003f003f7308 */ /* 0x000e220000001000 */
[----:B------:R-:W-:-:S07]  /*1680*/  FMUL.FTZ R37, R37, R80 ;  /* 0x0000005025257220 */ /* 0x000fce0000410000 */
[----:B------:R3:W-:Y:S08]  /*1690*/  MUFU.RCP R126, R85 ;  /* 0x00000055007e7308 */ /* 0x0007f00000001000 */
[----:B------:R0:W-:Y:S08]  /*16a0*/  MUFU.RCP R129, R88 ;  /* 0x0000005800817308 */ /* 0x0001f00000001000 */
[----:B------:R-:W0:Y:S08]  /*16b0*/  MUFU.RCP R60, R60 ;  /* 0x0000003c003c7308 */ /* 0x000e300000001000 */
[----:B------:R-:W-:Y:S01]  /*16c0*/  MUFU.RCP R128, R110 ;  /* 0x0000006e00807308 */ /* 0x000fe20000001000 */
[----:B----4-:R-:W-:Y:S04]  /*16d0*/  STS.128 [R101], R16 ;  /* 0x0000001065007388 */ /* 0x010fe80000000c00 */
[----:B-----5:R4:W-:Y:S01]  /*16e0*/  STS.128 [R101+0x200], R24 ;  /* 0x0002001865007388 */ /* 0x0209e20000000c00 */
[----:B------:R-:W-:-:S03]  /*16f0*/  NOP ;  /* 0x0000000000007918 */ /* 0x000fc60000000000 */
[----:B------:R-:W5:Y:S01]  /*1700*/  LDS.128 R16, [R100] ;  /* 0x0000000064107984 */ /* 0x000f620000000c00 */
[----:B----4-:R-:W-:Y:S01]  /*1710*/  SHF.L.U32 R24, R21, 0x10, RZ ;  /* 0x0000001015187819 */ /* 0x010fe200000006ff */
[----:B------:R-:W-:Y:S01]  /*1720*/  FADD.FTZ R25, R52, 1 ;  /* 0x3f80000034197421 */ /* 0x000fe20000010000 */
[----:B------:R-:W-:Y:S01]  /*1730*/  SHF.L.U32 R26, R12, 0x10, RZ ;  /* 0x000000100c1a7819 */ /* 0x000fe200000006ff */
[----:B------:R-:W-:Y:S01]  /*1740*/  FADD.FTZ R12, -R44, 1 ;  /* 0x3f8000002c0c7421 */ /* 0x000fe20000010100 */
[C---:B------:R-:W-:Y:S02]  /*1750*/  PRMT R21, R13.reuse, 0x7632, R21 ;  /* 0x000076320d157816 */ /* 0x040fe40000000015 */
[----:B------:R-:W-:Y:S01]  /*1760*/  SHF.L.U32 R27, R13, 0x10, RZ ;  /* 0x000000100d1b7819 */ /* 0x000fe200000006ff */
[----:B------:R-:W-:Y:S01]  /*1770*/  FFMA.FTZ R12, R41, R12, 1 ;  /* 0x3f800000290c7423 */ /* 0x000fe2000001000c */
[----:B------:R-:W-:Y:S01]  /*1780*/  MUFU.RCP R25, R25 ;  /* 0x0000001900197308 */ /* 0x000fe20000001000 */
[----:B------:R-:W-:Y:S01]  /*1790*/  PRMT R52, R89, 0x7632, R52 ;  /* 0x0000763259347816 */ /* 0x000fe20000000034 */
[----:B------:R-:W-:Y:S01]  /*17a0*/  FMUL.FTZ R41, R41, R44 ;  /* 0x0000002c29297220 */ /* 0x000fe20000410000 */
[----:B-----5:R-:W-:-:S02]  /*17b0*/  SHF.L.U32 R48, R16, 0x10, RZ ;  /* 0x0000001010307819 */ /* 0x020fc400000006ff */
[----:B------:R-:W-:Y:S02]  /*17c0*/  SHF.L.U32 R59, R17, 0x10, RZ ;  /* 0x00000010113b7819 */ /* 0x000fe400000006ff */
[----:B------:R-:W-:Y:S01]  /*17d0*/  PRMT R65, R16, 0x7632, R65 ;  /* 0x0000763210417816 */ /* 0x000fe20000000041 */
        /* <DEDUP_REMOVED lines=9> */
[C---:B------:R-:W-:Y:S01]  /*1870*/  FADD.FTZ R17, -R49.reuse, 1 ;  /* 0x3f80000031117421 */ /* 0x040fe20000010100 */
[----:B------:R-:W-:Y:S01]  /*1880*/  FMUL.FTZ R19, R14, R15 ;  /* 0x0000000f0e137220 */ /* 0x000fe20000410000 */
[----:B------:R-:W-:Y:S01]  /*1890*/  FMUL.FTZ R74, R22, R61 ;  /* 0x0000003d164a7220 */ /* 0x000fe20000410000 */
[----:B------:R-:W4:Y:S01]  /*18a0*/  LDS.128 R12, [R100+0x10] ;  /* 0x00001000640c7984 */ /* 0x000f220000000c00 */
[----:B------:R-:W-:Y:S01]  /*18b0*/  FFMA.FTZ R79, R34, R17, 1 ;  /* 0x3f800000224f7423 */ /* 0x000fe20000010011 */
[----:B------:R-:W-:Y:S01]  /*18c0*/  PRMT R73, R18, 0x7632, R73 ;  /* 0x0000763212497816 */ /* 0x000fe20000000049 */
[----:B------:R-:W-:Y:S01]  /*18d0*/  FMUL.FTZ R74, R49, R74 ;  /* 0x0000004a314a7220 */ /* 0x000fe20000410000 */
[----:B------:R-:W-:Y:S01]  /*18e0*/  FADD.FTZ R18, -R62, 1 ;  /* 0x3f8000003e127421 */ /* 0x000fe20000010100 */
[----:B------:R-:W-:Y:S01]  /*18f0*/  SHF.L.U32 R65, R65, 0x10, RZ ;  /* 0x0000001041417819 */ /* 0x000fe200000006ff */
[----:B------:R-:W-:Y:S01]  /*1900*/  FADD.FTZ R17, -R67, 1 ;  /* 0x3f80000043117421 */ /* 0x000fe20000010100 */
[----:B------:R-:W-:Y:S01]  /*1910*/  FMUL.FTZ R82, R74, R79 ;  /* 0x0000004f4a527220 */ /* 0x000fe20000410000 */
[----:B------:R-:W-:Y:S01]  /*1920*/  SHF.L.U32 R74, R83, 0x10, RZ ;  /* 0x00000010534a7819 */ /* 0x000fe200000006ff */
[----:B------:R-:W-:Y:S01]  /*1930*/  FFMA.FTZ R84, R35, R18, 1 ;  /* 0x3f80000023547423 */ /* 0x000fe20000010012 */
[----:B------:R-:W-:Y:S01]  /*1940*/  FMUL.FTZ R81, R23, R64 ;  /* 0x0000004017517220 */ /* 0x000fe20000410000 */
[----:B------:R-:W-:Y:S01]  /*1950*/  FMUL.FTZ R18, R68, R65 ;  /* 0x0000004144127220 */ /* 0x000fe20000410000 */
[----:B------:R-:W-:Y:S01]  /*1960*/  FFMA.FTZ R17, R32, R17, 1 ;  /* 0x3f80000020117423 */ /* 0x000fe20000010011 */
[----:B------:R-:W-:Y:S01]  /*1970*/  FMUL.FTZ R83, R75, R74 ;  /* 0x0000004a4b537220 */ /* 0x000fe20000410000 */
[----:B------:R-:W-:Y:S01]  /*1980*/  FMUL.FTZ R81, R62, R81 ;  /* 0x000000513e517220 */ /* 0x000fe20000410000 */
[----:B------:R-:W-:Y:S01]  /*1990*/  FMUL.FTZ R18, R67, R18 ;  /* 0x0000001243127220 */ /* 0x000fe20000410000 */
[----:B------:R-:W-:Y:S01]  /*19a0*/  SHF.L.U32 R69, R69, 0x10, RZ ;  /* 0x0000001045457819 */ /* 0x000fe200000006ff */
[----:B---3--:R-:W-:Y:S01]  /*19b0*/  FMUL.FTZ R85, R80, R83 ;  /* 0x0000005350557220 */ /* 0x008fe20000410000 */
[----:B------:R-:W-:Y:S01]  /*19c0*/  SHF.L.U32 R73, R73, 0x10, RZ ;  /* 0x0000001049497819 */ /* 0x000fe200000006ff */
[----:B------:R-:W-:Y:S01]  /*19d0*/  FMUL.FTZ R87, R81, R84 ;  /* 0x0000005451577220 */ /* 0x000fe20000410000 */
[----:B------:R-:W-:Y:S01]  /*19e0*/  FMUL.FTZ R17, R18, R17 ;  /* 0x0000001112117220 */ /* 0x000fe20000410000 */
[----:B-1----:R-:W-:Y:S01]  /*19f0*/  FADD.FTZ R18, -R72, 1 ;  /* 0x3f80000048127421 */ /* 0x002fe20000010100 */
[----:B--2---:R-:W-:Y:S01]  /*1a00*/  FADD.FTZ R81, -R77, 1 ;  /* 0x3f8000004d517421 */ /* 0x004fe20000010100 */
[----:B------:R-:W-:Y:S01]  /*1a10*/  FMUL.FTZ R79, R76, R69 ;  /* 0x000000454c4f7220 */ /* 0x000fe20000410000 */
[----:B------:R-:W-:Y:S01]  /*1a20*/  FMUL.FTZ R84, R78, R73 ;  /* 0x000000494e547220 */ /* 0x000fe20000410000 */
[----:B0-----:R-:W-:Y:S01]  /*1a30*/  FMUL.FTZ R88, R85, R86 ;  /* 0x0000005655587220 */ /* 0x001fe20000410000 */
[----:B------:R-:W-:Y:S01]  /*1a40*/  FADD.FTZ R85, R111, 1 ;  /* 0x3f8000006f557421 */ /* 0x000fe20000010000 */
[----:B------:R-:W-:Y:S01]  /*1a50*/  FFMA.FTZ R18, R33, R18, 1 ;  /* 0x3f80000021127423 */ /* 0x000fe20000010012 */
[----:B------:R-:W-:Y:S01]  /*1a60*/  FFMA.FTZ R81, R36, R81, 1 ;  /* 0x3f80000024517423 */ /* 0x000fe20000010051 */
[----:B------:R-:W-:Y:S01]  /*1a70*/  FMUL.FTZ R79, R72, R79 ;  /* 0x0000004f484f7220 */ /* 0x000fe20000410000 */
[----:B------:R-:W-:Y:S01]  /*1a80*/  FMUL.FTZ R84, R77, R84 ;  /* 0x000000544d547220 */ /* 0x000fe20000410000 */
[----:B------:R0:W1:Y:S01]  /*1a90*/  MUFU.RCP R133, R85 ;  /* 0x0000005500857308 */ /* 0x0000620000001000 */
[----:B------:R-:W-:Y:S01]  /*1aa0*/  FMUL.FTZ R34, R34, R49 ;  /* 0x0000003122227220 */ /* 0x000fe20000410000 */
[----:B------:R-:W-:Y:S01]  /*1ab0*/  FMUL.FTZ R18, R79, R18 ;  /* 0x000000124f127220 */ /* 0x000fe20000410000 */
[----:B------:R-:W-:Y:S01]  /*1ac0*/  FMUL.FTZ R83, R84, R81 ;  /* 0x0000005154537220 */ /* 0x000fe20000410000 */
[----:B------:R-:W-:Y:S01]  /*1ad0*/  FADD.FTZ R84, -R66, 1 ;  /* 0x3f80000042547421 */ /* 0x000fe20000010100 */
[----:B------:R-:W-:Y:S01]  /*1ae0*/  FMUL.FTZ R35, R35, R62 ;  /* 0x0000003e23237220 */ /* 0x000fe20000410000 */
[----:B------:R-:W-:Y:S01]  /*1af0*/  FMUL.FTZ R32, R32, R67 ;  /* 0x0000004320207220 */ /* 0x000fe20000410000 */
[----:B------:R-:W-:Y:S01]  /*1b00*/  FMUL.FTZ R33, R33, R72 ;  /* 0x0000004821217220 */ /* 0x000fe20000410000 */
[----:B------:R-:W-:Y:S01]  /*1b10*/  FFMA.FTZ R86, R29, R84, 1 ;  /* 0x3f8000001d567423 */ /* 0x000fe20000010054 */
[----:B----4-:R-:W-:Y:S01]  /*1b20*/  SHF.L.U32 R132, R14, 0x10, RZ ;  /* 0x000000100e847819 */ /* 0x010fe200000006ff */
[----:B------:R-:W-:Y:S01]  /*1b30*/  FMUL.FTZ R36, R36, R77 ;  /* 0x0000004d24247220 */ /* 0x000fe20000410000 */
[----:B------:R-:W-:Y:S01]  /*1b40*/  SHF.L.U32 R79, R15, 0x10, RZ ;  /* 0x000000100f4f7819 */ /* 0x000fe200000006ff */
[----:B------:R-:W-:Y:S01]  /*1b50*/  FMUL.FTZ R29, R29, R66 ;  /* 0x000000421d1d7220 */ /* 0x000fe20000410000 */
[----:B------:R-:W-:Y:S01]  /*1b60*/  PRMT R115, R15, 0x7632, R115 ;  /* 0x000076320f737816 */ /* 0x000fe20000000073 */
[----:B------:R-:W-:Y:S01]  /*1b70*/  FADD.FTZ R15, -R63, 1 ;  /* 0x3f8000003f0f7421 */ /* 0x000fe20000010100 */
[----:B------:R-:W-:Y:S01]  /*1b80*/  SHF.L.U32 R127, R13, 0x10, RZ ;  /* 0x000000100d7f7819 */ /* 0x000fe200000006ff */
[----:B------:R-:W-:Y:S01]  /*1b90*/  FMUL.FTZ R84, R46, R132 ;  /* 0x000000842e547220 */ /* 0x000fe20000410000 */
[----:B0-----:R-:W-:Y:S01]  /*1ba0*/  FMUL.FTZ R85, R58, R79 ;  /* 0x0000004f3a557220 */ /* 0x001fe20000410000 */
[----:B------:R-:W-:Y:S01]  /*1bb0*/  PRMT R89, R12, 0x7632, R89 ;  /* 0x000076320c597816 */ /* 0x000fe20000000059 */
[----:B------:R-:W-:Y:S01]  /*1bc0*/  FFMA.FTZ R81, R30, R15, 1 ;  /* 0x3f8000001e517423 */ /* 0x000fe2000001000f */
[----:B------:R-:W-:Y:S01]  /*1bd0*/  SHF.L.U32 R125, R12, 0x10, RZ ;  /* 0x000000100c7d7819 */ /* 0x000fe200000006ff */
[----:B------:R-:W-:Y:S01]  /*1be0*/  FMUL.FTZ R84, R63, R84 ;  /* 0x000000543f547220 */ /* 0x000fe20000410000 */
[----:B------:R-:W-:Y:S01]  /*1bf0*/  FMUL.FTZ R85, R66, R85 ;  /* 0x0000005542557220 */ /* 0x000fe20000410000 */
[----:B------:R-:W-:Y:S01]  /*1c00*/  FADD.FTZ R12, -R60, 1 ;  /* 0x3f8000003c0c7421 */ /* 0x000fe20000010100 */
[----:B------:R-:W-:Y:S01]  /*1c10*/  FMUL.FTZ R15, R27, R127 ;  /* 0x0000007f1b0f7220 */ /* 0x000fe20000410000 */
[----:B------:R-:W-:Y:S01]  /*1c20*/  PRMT R113, R14, 0x7632, R113 ;  /* 0x000076320e717816 */ /* 0x000fe20000000071 */
[----:B------:R-:W-:Y:S01]  /*1c30*/  FMUL.FTZ R114, R84, R81 ;  /* 0x0000005154727220 */ /* 0x000fe20000410000 */
[----:B------:R-:W-:Y:S01]  /*1c40*/  FMUL.FTZ R116, R85, R86 ;  /* 0x0000005655747220 */ /* 0x000fe20000410000 */
[----:B------:R-:W-:Y:S01]  /*1c50*/  FFMA.FTZ R14, R31, R12, 1 ;  /* 0x3f8000001f0e7423 */ /* 0x000fe2000001000c */
[----:B------:R-:W-:Y:S01]  /*1c60*/  FMUL.FTZ R15, R60, R15 ;  /* 0x0000000f3c0f7220 */ /* 0x000fe20000410000 */
[----:B------:R-:W-:Y:S01]  /*1c70*/  SHF.L.U32 R84, R21, 0x10, RZ ;  /* 0x0000001015547819 */ /* 0x000fe200000006ff */
[----:B-1----:R-:W-:Y:S01]  /*1c80*/  FADD.FTZ R21, -R133, 1 ;  /* 0x3f80000085157421 */ /* 0x002fe20000010100 */
[----:B------:R-:W-:Y:S01]  /*1c90*/  SHF.L.U32 R86, R71, 0x10, RZ ;  /* 0x0000001047567819 */ /* 0x000fe200000006ff */
[----:B------:R-:W-:Y:S01]  /*1ca0*/  FMUL.FTZ R112, R15, R14 ;  /* 0x0000000e0f707220 */ /* 0x000fe20000410000 */
[----:B------:R-:W-:Y:S01]  /*1cb0*/  SHF.L.U32 R137, R115, 0x10, RZ ;  /* 0x0000001073897819 */ /* 0x000fe200000006ff */
[----:B------:R-:W-:Y:S01]  /*1cc0*/  FADD.FTZ R14, -R128, 1 ;  /* 0x3f800000800e7421 */ /* 0x000fe20000010100 */
[----:B------:R-:W-:Y:S01]  /*1cd0*/  SHF.L.U32 R85, R70, 0x10, RZ ;  /* 0x0000001046557819 */ /* 0x000fe200000006ff */
[----:B------:R-:W-:Y:S01]  /*1ce0*/  FFMA.FTZ R115, R42, R21, 1 ;  /* 0x3f8000002a737423 */ /* 0x000fe20000010015 */
[----:B------:R-:W-:Y:S01]  /*1cf0*/  SHF.L.U32 R134, R113, 0x10, RZ ;  /* 0x0000001071867819 */ /* 0x000fe200000006ff */
[----:B------:R-:W-:Y:S01]  /*1d00*/  FMUL.FTZ R70, R86, R137 ;  /* 0x0000008956467220 */ /* 0x000fe20000410000 */
[----:B------:R-:W-:Y:S01]  /*1d10*/  PRMT R111, R13, 0x7632, R111 ;  /* 0x000076320d6f7816 */ /* 0x000fe2000000006f */
[----:B------:R-:W-:Y:S01]  /*1d20*/  FADD.FTZ R13, -R25, 1 ;  /* 0x3f800000190d7421 */ /* 0x000fe20000010100 */
[----:B------:R-:W-:Y:S01]  /*1d30*/  FMUL.FTZ R12, R26, R125 ;  /* 0x0000007d1a0c7220 */ /* 0x000fe20000410000 */
        /* <DEDUP_REMOVED lines=11> */
[----:B------:R-:W0:Y:S01]  /*1df0*/  LDC.64 R70, c[0x0][0x508] ;  /* 0x00014200ff467b82 */ /* 0x000e220000000a00 */
[----:B------:R-:W-:Y:S01]  /*1e00*/  FADD.FTZ R13, -R129, 1 ;  /* 0x3f800000810d7421 */ /* 0x000fe20000010100 */
[----:B------:R-:W-:Y:S01]  /*1e10*/  SHF.L.U32 R131, R111, 0x10, RZ ;  /* 0x000000106f837819 */ /* 0x000fe200000006ff */
        /* <DEDUP_REMOVED lines=22> */
[----:B0-----:R-:W-:Y:S01]  /*1f80*/  IMAD.WIDE.U32 R82, R70, UR6, R2 ;  /* 0x0000000646527c25 */ /* 0x001fe2000f8e0002 */
[----:B------:R-:W-:-:S03]  /*1f90*/  F2FP.BF16.F32.PACK_AB R17, R111, R112 ;  /* 0x000000706f11723e */ /* 0x000fc600000010ff */
[----:B------:R-:W-:Y:S01]  /*1fa0*/  FMUL.FTZ R68, R68, R32 ;  /* 0x0000002044447220 */ /* 0x000fe20000410000 */
[----:B------:R-:W-:Y:S01]  /*1fb0*/  F2FP.BF16.F32.PACK_AB R18, R113, R114 ;  /* 0x000000727112723e */ /* 0x000fe200000010ff */
[----:B------:R-:W0:Y:S01]  /*1fc0*/  LDC.64 R20, c[0x0][0x558] ;  /* 0x00015600ff147b82 */ /* 0x000e220000000a00 */
[----:B------:R-:W-:Y:S01]  /*1fd0*/  F2FP.BF16.F32.PACK_AB R19, R115, R116 ;  /* 0x000000747313723e */ /* 0x000fe200000010ff */
[----:B------:R-:W-:Y:S01]  /*1fe0*/  IMAD R83, R71, UR6, R83 ;  /* 0x0000000647537c24 */ /* 0x000fe2000f8e0253 */
[----:B------:R-:W-:Y:S01]  /*1ff0*/  PRMT R113, R9, 0x7632, R113 ;  /* 0x0000763209717816 */ /* 0x000fe20000000071 */
[----:B------:R-:W-:Y:S01]  /*2000*/  FMUL.FTZ R71, R26, R25 ;  /* 0x000000191a477220 */ /* 0x000fe20000410000 */
[----:B------:R-:W-:Y:S01]  /*2010*/  PRMT R111, R10, 0x7632, R111 ;  /* 0x000076320a6f7816 */ /* 0x000fe2000000006f */
[----:B------:R-:W-:Y:S01]  /*2020*/  FMUL.FTZ R66, R78, R36 ;  /* 0x000000244e427220 */ /* 0x000fe20000410000 */
[----:B------:R-:W-:Y:S01]  /*2030*/  SHF.L.U32 R114, R10, 0x10, RZ ;  /* 0x000000100a727819 */ /* 0x000fe200000006ff */
[----:B------:R-:W-:Y:S01]  /*2040*/  FMUL.FTZ R75, R75, R37 ;  /* 0x000000254b4b7220 */ /* 0x000fe20000410000 */
[----:B------:R-:W-:-:S02]  /*2050*/  PRMT R110, R11, 0x7632, R110 ;  /* 0x000076320b6e7816 */ /* 0x000fc4000000006e */
[----:B------:R-:W-:Y:S02]  /*2060*/  SHF.L.U32 R112, R11, 0x10, RZ ;  /* 0x000000100b707819 */ /* 0x000fe400000006ff */
[----:B------:R-:W-:Y:S02]  /*2070*/  PRMT R115, R6, 0x7632, R115 ;  /* 0x0000763206737816 */ /* 0x000fe40000000073 */
[C---:B------:R-:W-:Y:S02]  /*2080*/  PRMT R70, R7.reuse, 0x7632, R70 ;  /* 0x0000763207467816 */ /* 0x040fe40000000046 */
[----:B------:R-:W-:Y:S01]  /*2090*/  SHF.L.U32 R116, R7, 0x10, RZ ;  /* 0x0000001007747819 */ /* 0x000fe200000006ff */
[----:B------:R1:W-:Y:S04]  /*20a0*/  STS.128 [R100], R12 ;  /* 0x0000000c64007388 */ /* 0x0003e80000000c00 */
[----:B------:R2:W-:Y:S01]  /*20b0*/  STS.128 [R100+0x10], R16 ;  /* 0x0000101064007388 */ /* 0x0005e20000000c00 */
[----:B------:R-:W-:-:S03]  /*20c0*/  NOP ;  /* 0x0000000000007918 */ /* 0x000fc60000000000 */
[----:B------:R-:W3:Y:S04]  /*20d0*/  LDS.128 R8, [R101] ;  /* 0x0000000065087984 */ /* 0x000ee80000000c00 */
[----:B------:R-:W4:Y:S01]  /*20e0*/  LDS.128 R4, [R101+0x200] ;  /* 0x0002000065047984 */ /* 0x000f220000000c00 */
[----:B-1----:R-:W-:-:S04]  /*20f0*/  IMAD.WIDE.U32 R12, R108, UR12, R82 ;  /* 0x0000000c6c0c7c25 */ /* 0x002fc8000f8e0052 */
[----:B------:R-:W-:Y:S01]  /*2100*/  FMUL.FTZ R14, R31, R60 ;  /* 0x0000003c1f0e7220 */ /* 0x000fe20000410000 */
[----:B------:R-:W-:Y:S01]  /*2110*/  FMUL.FTZ R15, R30, R63 ;  /* 0x0000003f1e0f7220 */ /* 0x000fe20000410000 */
[----:B------:R-:W-:Y:S01]  /*2120*/  FMUL.FTZ R60, R47, R41 ;  /* 0x000000292f3c7220 */ /* 0x000fe20000410000 */
[----:B------:R-:W-:Y:S01]  /*2130*/  IMAD R13, R108, UR13, R13 ;  /* 0x0000000d6c0d7c24 */ /* 0x000fe2000f8e020d */
[----:B0-----:R-:W-:Y:S01]  /*2140*/  LEA R20, P0, R12, R20, 0x1 ;  /* 0x000000140c147211 */ /* 0x001fe200078008ff */
[----:B--2---:R-:W-:Y:S01]  /*2150*/  FMUL.FTZ R16, R43, R128 ;  /* 0x000000802b107220 */ /* 0x004fe20000410000 */
[----:B------:R-:W-:Y:S01]  /*2160*/  FMUL.FTZ R17, R42, R133 ;  /* 0x000000852a117220 */ /* 0x000fe20000410000 */
[----:B------:R-:W-:Y:S01]  /*2170*/  FMUL.FTZ R130, R27, R14 ;  /* 0x0000000e1b827220 */ /* 0x000fe20000410000 */
[----:B------:R-:W-:Y:S01]  /*2180*/  LEA.HI.X R21, R12, R21, R13, 0x1, P0 ;  /* 0x000000150c157211 */ /* 0x000fe200000f0c0d */
[----:B------:R-:W-:Y:S01]  /*2190*/  FMUL.FTZ R135, R46, R15 ;  /* 0x0000000f2e877220 */ /* 0x000fe20000410000 */
[----:B------:R-:W-:Y:S01]  /*21a0*/  FMUL.FTZ R63, R76, R33 ;  /* 0x000000214c3f7220 */ /* 0x000fe20000410000 */
[----:B------:R-:W-:Y:S01]  /*21b0*/  FMUL.FTZ R128, R81, R126 ;  /* 0x0000007e51807220 */ /* 0x000fe20000410000 */
[----:B------:R-:W-:Y:S01]  /*21c0*/  FMUL.FTZ R133, R84, R129 ;  /* 0x0000008154857220 */ /* 0x000fe20000410000 */
[----:B------:R-:W-:-:S04]  /*21d0*/  IMAD.WIDE.U32 R12, R0, 0x10, R20 ;  /* 0x00000010000c7825 */ /* 0x000fc800078e0014 */
[----:B------:R-:W-:Y:S01]  /*21e0*/  FMUL.FTZ R136, R85, R16 ;  /* 0x0000001055887220 */ /* 0x000fe20000410000 */
[----:B------:R-:W-:Y:S01]  /*21f0*/  FMUL.FTZ R139, R86, R17 ;  /* 0x00000011568b7220 */ /* 0x000fe20000410000 */
[----:B---3--:R0:W-:Y:S04]  /*2200*/  STG.E.128 desc[UR20][R12.64], R8 ;  /* 0x000000080c007986 */ /* 0x0081e8000c101d14 */
[----:B----4-:R0:W-:Y:S01]  /*2210*/  STG.E.128 desc[UR20][R12.64+0x200], R4 ;  /* 0x000200040c007986 */ /* 0x0101e2000c101d14 */
        /* <DEDUP_REMOVED lines=35> */
[----:B-1----:R-:W-:-:S04]  /*2450*/  IMAD.WIDE.U32 R2, R108, R22, R2 ;  /* 0x000000166c027225 */ /* 0x002fc800078e0002 */
[----:B------:R-:W-:Y:S01]  /*2460*/  IMAD R3, R108, R23, R3 ;  /* 0x000000176c037224 */ /* 0x000fe200078e0203 */
[----:B--2---:R-:W-:-:S04]  /*2470*/  LEA R12, P0, R2, UR14, 0x1 ;  /* 0x0000000e020c7c11 */ /* 0x004fc8000f8008ff */
[----:B------:R-:W-:-:S03]  /*2480*/  LEA.HI.X R13, R2, UR15, R3, 0x1, P0 ;  /* 0x0000000f020d7c11 */ /* 0x000fc600080f0c03 */
[----:B------:R-:W-:-:S05]  /*2490*/  IMAD.WIDE.U32 R2, R0, 0x10, R12 ;  /* 0x0000001000027825 */ /* 0x000fca00078e000c */
[----:B---3--:R1:W-:Y:S04]  /*24a0*/  STG.E.128 desc[UR20][R2.64], R4 ;  /* 0x0000000402007986 */ /* 0x0083e8000c101d14 */
[----:B0-----:R1:W-:Y:S02]  /*24b0*/  STG.E.128 desc[UR20][R2.64+0x200], R8 ;  /* 0x0002000802007986 */ /* 0x0013e4000c101d14 */
.L_x_10936:
        /* <DEDUP_REMOVED lines=17> */
[----:B-1----:R-:W-:Y:S01]  /*25d0*/  FFMA.FTZ R3, R67, R94, R0 ;  /* 0x0000005e43037223 */ /* 0x002fe20000010000 */
        /* <DEDUP_REMOVED lines=14> */
[----:B------:R-:W-:Y:S01]  /*26c0*/  CS2R R76, SRZ ;  /* 0x00000000004c7805 */ /* 0x000fe2000001ff00 */
[----:B------:R-:W-:Y:S01]  /*26d0*/  FFMA.FTZ R3, R71, R92, R0 ;  /* 0x0000005c47037223 */ /* 0x000fe20000010000 */
[----:B------:R-:W-:Y:S01]  /*26e0*/  CS2R R58, SRZ ;  /* 0x00000000003a7805 */ /* 0x000fe2000001ff00 */
        /* <DEDUP_REMOVED lines=40> */
[----:B------:R-:W-:Y:S01]  /*2970*/  ISETP.NE.AND P1, PT, R105, 0x1, PT ;  /* 0x000000016900780c */ /* 0x000fe20003f25270 */
[----:B------:R-:W-:Y:S01]  /*2980*/  FADD.FTZ R0, R60, R60 ;  /* 0x0000003c3c007221 */ /* 0x000fe20000010000 */
[----:B------:R-:W-:Y:S01]  /*2990*/  FADD.FTZ R17, R68, R68 ;  /* 0x0000004444117221 */ /* 0x000fe20000010000 */
[----:B------:R-:W-:Y:S01]  /*29a0*/  FADD.FTZ R16, R62, R62 ;  /* 0x0000003e3e107221 */ /* 0x000fe20000010000 */
[----:B------:R-:W-:Y:S01]  /*29b0*/  FADD.FTZ R15, R63, R63 ;  /* 0x0000003f3f0f7221 */ /* 0x000fe20000010000 */
[----:B------:R-:W-:Y:S01]  /*29c0*/  FADD.FTZ R14, R67, R67 ;  /* 0x00000043430e7221 */ /* 0x000fe20000010000 */
[----:B0-----:R-:W-:Y:S01]  /*29d0*/  FADD.FTZ R13, R66, R66 ;  /* 0x00000042420d7221 */ /* 0x001fe20000010000 */
        /* <DEDUP_REMOVED lines=22> */
.L_x_11036:
[----:B------:R-:W5:Y:S01]  /*2b40*/  S2R R110, SR_TID.X ;  /* 0x00000000006e7919 */ /* 0x000f620000002100 */
[----:B0-----:R-:W-:Y:S01]  /*2b50*/  IMAD.WIDE.U32 R60, R108, UR16, RZ ;  /* 0x000000106c3c7c25 */ /* 0x001fe2000f8e00ff */
[----:B--2---:R-:W-:-:S03]  /*2b60*/  UIMAD.WIDE.U32 UR14, UR6, UR22, URZ ;  /* 0x00000016060e72a5 */ /* 0x004fc6000f8e00ff */
[----:B------:R-:W-:Y:S01]  /*2b70*/  IMAD R3, R108, UR17, R61 ;  /* 0x000000116c037c24 */ /* 0x000fe2000f8e023d */
[----:B------:R-:W-:Y:S01]  /*2b80*/  UIMAD UR11, UR6, UR23, UR15 ;  /* 0x00000017060b72a4 */ /* 0x000fe2000f8e020f */
[----:B------:R-:W-:Y:S01]  /*2b90*/  R2UR UR13, R61 ;  /* 0x000000003d0d72ca */ /* 0x000fe200000e0000 */
[----:B------:R-:W-:Y:S01]  /*2ba0*/  ULEA UR15, UP0, UR14, UR39, 0x1 ;  /* 0x000000270e0f7291 */ /* 0x000fe2000f8008ff */
[----:B------:R-:W-:Y:S02]  /*2bb0*/  R2UR UR12, R60 ;  /* 0x000000003c0c72ca */ /* 0x000fe400000e0000 */
[----:B------:R-:W-:Y:S01]  /*2bc0*/  R2UR UR13, R3 ;  /* 0x00000000030d72ca */ /* 0x000fe200000e0000 */
[----:B------:R-:W-:Y:S02]  /*2bd0*/  ULEA.HI.X UR14, UR14, UR38, UR11, 0x1, UP0 ;  /* 0x000000260e0e7291 */ /* 0x000fe400080f0c0b */
[----:B------:R-:W-:-:S04]  /*2be0*/  MOV R114, UR15 ;  /* 0x0000000f00727c02 */ /* 0x000fc80008000f00 */
[----:B------:R-:W-:-:S06]  /*2bf0*/  MOV R115, UR14 ;  /* 0x0000000e00737c02 */ /* 0x000fcc0008000f00 */
[----:B------:R-:W-:-:S04]  /*2c00*/  UIMAD.WIDE.U32 UR12, UR6, UR18, UR12 ;  /* 0x00000012060c72a5 */ /* 0x000fc8000f8e000c */
[----:B------:R-:W-:Y:S02]  /*2c10*/  UIMAD UR11, UR6, UR19, UR13 ;  /* 0x00000013060b72a4 */ /* 0x000fe4000f8e020d */
[----:B---3--:R-:W-:Y:S01]  /*2c20*/  ULEA UR13, UP0, UR12, UR24, 0x3 ;  /* 0x000000180c0d7291 */ /* 0x008fe2000f8018ff */
[----:B-----5:R-:W-:-:S03]  /*2c30*/  SHF.L.U32 R3, R110, 0x2, RZ ;  /* 0x000000026e037819 */ /* 0x020fc600000006ff */
[----:B------:R-:W-:Y:S01]  /*2c40*/  ULEA.HI.X UR12, UR12, UR25, UR11, 0x3, UP0 ;  /* 0x000000190c0c7291 */ /* 0x000fe200080f1c0b */
[----:B------:R-:W-:Y:S02]  /*2c50*/  LOP3.LUT R3, R3, 0xf80, RZ, 0xc0, !PT ;  /* 0x00000f8003037812 */ /* 0x000fe400078ec0ff */
[----:B------:R-:W-:Y:S02]  /*2c60*/  MOV R112, UR13 ;  /* 0x0000000d00707c02 */ /* 0x000fe40008000f00 */
[----:B------:R-:W-:-:S05]  /*2c70*/  LOP3.LUT R3, R3, 0x1f, R106, 0xf8, !PT ;  /* 0x0000001f03037812 */ /* 0x000fca00078ef86a */
[----:B------:R-:W-:-:S05]  /*2c80*/  IMAD.WIDE.U32 R114, R3, 0x10, R114 ;  /* 0x0000001003727825 */ /* 0x000fca00078e0072 */
[----:B------:R-:W2:Y:S01]  /*2c90*/  LDG.E.128 R60, desc[UR20][R114.64] ;  /* 0x00000014723c7981 */ /* 0x000ea2000c1e1d00 */
[----:B------:R-:W-:-:S03]  /*2ca0*/  MOV R113, UR12 ;  /* 0x0000000c00717c02 */ /* 0x000fc60008000f00 */
[----:B-1----:R-:W3:Y:S04]  /*2cb0*/  LDG.E.128 R64, desc[UR20][R114.64+0x200] ;  /* 0x0002001472407981 */ /* 0x002ee8000c1e1d00 */
[----:B------:R-:W5:Y:S04]  /*2cc0*/  LDG.E.128 R68, desc[UR20][R114.64+0x400] ;  /* 0x0004001472447981 */ /* 0x000f68000c1e1d00 */
[----:B------:R-:W5:Y:S04]  /*2cd0*/  LDG.E.128 R72, desc[UR20][R114.64+0x600] ;  /* 0x0006001472487981 */ /* 0x000f68000c1e1d00 */
[----:B------:R-:W5:Y:S01]  /*2ce0*/  LDG.E.64 R112, desc[UR20][R112.64] ;  /* 0x0000001470707981 */ /* 0x000f62000c1e1b00 */
[----:B------:R-:W-:-:S04]  /*2cf0*/  IMAD.WIDE.U32 R116, R108, UR30, RZ ;  /* 0x0000001e6c747c25 */ /* 0x000fc8000f8e00ff */
[----:B------:R-:W-:Y:S01]  /*2d00*/  IMAD R3, R108, UR31, R117 ;  /* 0x0000001f6c037c24 */ /* 0x000fe2000f8e0275 */
[----:B------:R-:W-:Y:S02]  /*2d10*/  R2UR UR13, R117 ;  /* 0x00000000750d72ca */ /* 0x000fe400000e0000 */
[----:B------:R-:W-:Y:S02]  /*2d20*/  R2UR UR12, R116 ;  /* 0x00000000740c72ca */ /* 0x000fe400000e0000 */
[----:B------:R-:W-:Y:S02]  /*2d30*/  R2UR UR13, R3 ;  /* 0x00000000030d72ca */ /* 0x000fe400000e0000 */
[----:B------:R-:W-:-:S04]  /*2d40*/  SHF.L.U32 R3, R110, 0x5, RZ ;  /* 0x000000056e037819 */ /* 0x000fc800000006ff */
[----:B------:R-:W-:-:S04]  /*2d50*/  LOP3.LUT R116, R3, 0x7c00, RZ, 0xc0, !PT ;  /* 0x00007c0003747812 */ /* 0x000fc800078ec0ff */
[----:B------:R-:W-:-:S03]  /*2d60*/  IADD3 R116, PT, PT, R101, R116, RZ ;  /* 0x0000007465747210 */ /* 0x000fc60007ffe0ff */
[----:B------:R-:W-:-:S04]  /*2d70*/  UIMAD.WIDE.U32 UR12, UR6, UR28, UR12 ;  /* 0x0000001c060c72a5 */ /* 0x000fc8000f8e000c */
[----:B------:R-:W-:Y:S02]  /*2d80*/  UIMAD UR11, UR6, UR29, UR13 ;  /* 0x0000001d060b72a4 */ /* 0x000fe4000f8e020d */
[----:B----4-:R-:W-:-:S04]  /*2d90*/  ULEA UR13, UP0, UR12, UR26, 0x3 ;  /* 0x0000001a0c0d7291 */ /* 0x010fc8000f8018ff */
[----:B------:R-:W-:Y:S02]  /*2da0*/  ULEA.HI.X UR12, UR12, UR27, UR11, 0x3, UP0 ;  /* 0x0000001b0c0c7291 */ /* 0x000fe400080f1c0b */
[----:B------:R-:W-:-:S04]  /*2db0*/  MOV R118, UR13 ;  /* 0x0000000d00767c02 */ /* 0x000fc80008000f00 */
[----:B------:R-:W-:Y:S02]  /*2dc0*/  MOV R119, UR12 ;  /* 0x0000000c00777c02 */ /* 0x000fe40008000f00 */
[----:B------:R-:W-:Y:S01]  /*2dd0*/  ISETP.NE.AND P0, PT, R110, RZ, PT ;  /* 0x000000ff6e00720c */ /* 0x000fe20003f05270 */
[----:B--2---:R0:W-:Y:S04]  /*2de0*/  STS.128 [R116], R60 ;  /* 0x0000003c74007388 */ /* 0x0041e80000000c00 */
[----:B---3--:R2:W-:Y:S04]  /*2df0*/  STS.128 [R116+0x200], R64 ;  /* 0x0002004074007388 */ /* 0x0085e80000000c00 */
[----:B-----5:R3:W-:Y:S04]  /*2e00*/  STS.128 [R116+0x400], R68 ;  /* 0x0004004474007388 */ /* 0x0207e80000000c00 */
[----:B------:R4:W-:Y:S01]  /*2e10*/  STS.128 [R116+0x600], R72 ;  /* 0x0006004874007388 */ /* 0x0009e20000000c00 */
        /* <DEDUP_REMOVED lines=14> */
[----:B--2---:R-:W-:Y:S08]  /*2f00*/  MUFU.SIN R64, R60 ;  /* 0x0000003c00407308 */ /* 0x004ff00000000400 */
        /* <DEDUP_REMOVED lines=38> */
[----:B------:R-:W-:Y:S01]  /*3170*/  FMUL.FTZ R111, R111, 1.4426950216293334961 ;  /* 0x3fb8aa3b6f6f7820 */ /* 0x000fe20000410000 */
[----:B------:R-:W-:Y:S03]  /*3180*/  MUFU.SIN R122, R60 ;  /* 0x0000003c007a7308 */ /* 0x000fe60000000400 */
[----:B------:R-:W-:-:S05]  /*3190*/  FMUL.FTZ R3, R40, R111 ;  /* 0x0000006f28037220 */ /* 0x000fca0000410000 */
[----:B------:R0:W-:Y:S08]  /*31a0*/  MUFU.COS R128, R60 ;  /* 0x0000003c00807308 */ /* 0x0001f00000000000 */
[----:B------:R-:W-:Y:S01]  /*31b0*/  MUFU.SIN R124, R61 ;  /* 0x0000003d007c7308 */ /* 0x000fe20000000400 */
[----:B0-----:R-:W-:-:S07]  /*31c0*/  FMUL.FTZ R60, R48, R111 ;  /* 0x0000006f303c7220 */ /* 0x001fce0000410000 */
[----:B------:R0:W-:Y:S08]  /*31d0*/  MUFU.COS R126, R61 ;  /* 0x0000003d007e7308 */ /* 0x0001f00000000000 */
[----:B------:R2:W-:Y:S01]  /*31e0*/  MUFU.EX2 R148, R3 ;  /* 0x0000000300947308 */ /* 0x0005e20000000800 */
[----:B0-----:R-:W-:Y:S01]  /*31f0*/  FMUL.FTZ R61, R41, R111 ;  /* 0x0000006f293d7220 */ /* 0x001fe20000410000 */
[----:B--2---:R-:W-:-:S06]  /*3200*/  SHF.L.U32 R3, R105, 0x8, RZ ;  /* 0x0000000869037819 */ /* 0x004fcc00000006ff */
[----:B------:R0:W2:Y:S01]  /*3210*/  MUFU.EX2 R145, R60 ;  /* 0x0000003c00917308 */ /* 0x0000a20000000800 */
[----:B------:R-:W-:-:S07]  /*3220*/  FMUL.FTZ R72, R37, R111 ;  /* 0x0000006f25487220 */ /* 0x000fce0000410000 */
[----:B------:R3:W4:Y:S01]  /*3230*/  MUFU.EX2 R143, R61 ;  /* 0x0000003d008f7308 */ /* 0x0007220000000800 */
[----:B0-----:R-:W-:-:S04]  /*3240*/  IADD3 R60, PT, PT, R3, -0x100, RZ ;  /* 0xffffff00033c7810 */ /* 0x001fc80007ffe0ff */
[----:B------:R-:W-:-:S03]  /*3250*/  LOP3.LUT R60, R60, 0x100, RZ, 0xc0, !PT ;  /* 0x000001003c3c7812 */ /* 0x000fc600078ec0ff */
[----:B------:R-:W-:Y:S01]  /*3260*/  MUFU.SIN R130, R62 ;  /* 0x0000003e00827308 */ /* 0x000fe20000000400 */
[----:B---3--:R-:W-:-:S04]  /*3270*/  LOP3.LUT R61, R110, 0x3e0, RZ, 0xc0, !PT ;  /* 0x000003e06e3d7812 */ /* 0x008fc800078ec0ff */
[----:B------:R-:W-:-:S03]  /*3280*/  IADD3 R61, PT, PT, R61, R102, RZ ;  /* 0x000000663d3d7210 */ /* 0x000fc60007ffe0ff */
[----:B------:R0:W-:Y:S01]  /*3290*/  MUFU.COS R152, R62 ;  /* 0x0000003e00987308 */ /* 0x0001e20000000000 */
[----:B------:R-:W-:-:S07]  /*32a0*/  IADD3 R60, PT, PT, R60, UR6, RZ ;  /* 0x000000063c3c7c10 */ /* 0x000fce000fffe0ff */
[----:B------:R-:W-:Y:S01]  /*32b0*/  MUFU.SIN R154, R63 ;  /* 0x0000003f009a7308 */ /* 0x000fe20000000400 */
[----:B0-----:R-:W-:-:S07]  /*32c0*/  FMUL.FTZ R62, R47, R111 ;  /* 0x0000006f2f3e7220 */ /* 0x001fce0000410000 */
[----:B------:R0:W-:Y:S02]  /*32d0*/  MUFU.COS R156, R63 ;  /* 0x0000003f009c7308 */ /* 0x0001e40000000000 */
[----:B0-----:R-:W-:-:S06]  /*32e0*/  FMUL.FTZ R63, R38, R111 ;  /* 0x0000006f263f7220 */ /* 0x001fcc0000410000 */
[----:B------:R0:W3:Y:S01]  /*32f0*/  MUFU.EX2 R141, R62 ;  /* 0x0000003e008d7308 */ /* 0x0000e20000000800 */
[-C--:B------:R-:W-:Y:S01]  /*3300*/  FMUL.FTZ R69, R45, R111.reuse ;  /* 0x0000006f2d457220 */ /* 0x080fe20000410000 */
[----:B------:R-:W-:-:S06]  /*3310*/  FMUL.FTZ R71, R36, R111 ;  /* 0x0000006f24477220 */ /* 0x000fcc0000410000 */
[----:B------:R1:W5:Y:S01]  /*3320*/  MUFU.EX2 R139, R63 ;  /* 0x0000003f008b7308 */ /* 0x0003620000000800 */
[----:B0-----:R-:W-:-:S07]  /*3330*/  FMUL.FTZ R62, R44, R111 ;  /* 0x0000006f2c3e7220 */ /* 0x001fce0000410000 */
[----:B------:R0:W-:Y:S01]  /*3340*/  MUFU.EX2 R125, R72 ;  /* 0x00000048007d7308 */ /* 0x0001e20000000800 */
[----:B-1----:R-:W-:-:S04]  /*3350*/  IADD3 R63, PT, PT, R110, 0x200, RZ ;  /* 0x000002006e3f7810 */ /* 0x002fc80007ffe0ff */
[----:B------:R-:W-:Y:S02]  /*3360*/  SEL R155, R60, R63, !P0 ;  /* 0x0000003f3c9b7207 */ /* 0x000fe40004000000 */
[----:B0-----:R-:W-:Y:S01]  /*3370*/  LEA R72, R61, R100, 0x5 ;  /* 0x000000643d487211 */ /* 0x001fe200078e28ff */
[----:B------:R0:W-:Y:S08]  /*3380*/  MUFU.EX2 R127, R62 ;  /* 0x0000003e007f7308 */ /* 0x0001f00000000800 */
[----:B------:R-:W-:Y:S01]  /*3390*/  MUFU.SIN R158, R65 ;  /* 0x00000041009e7308 */ /* 0x000fe20000000400 */
[----:B0-----:R-:W0:Y:S07]  /*33a0*/  LDS.128 R60, [R72] ;  /* 0x00000000483c7984 */ /* 0x001e2e0000000c00 */
[----:B------:R1:W-:Y:S02]  /*33b0*/  MUFU.COS R160, R65 ;  /* 0x0000004100a07308 */ /* 0x0003e40000000000 */
[----:B-1----:R-:W-:-:S06]  /*33c0*/  FMUL.FTZ R65, R46, R111 ;  /* 0x0000006f2e417220 */ /* 0x002fcc0000410000 */
[----:B------:R-:W-:Y:S01]  /*33d0*/  MUFU.EX2 R69, R69 ;  /* 0x0000004500457308 */ /* 0x000fe20000000800 */
[----:B------:R-:W-:-:S07]  /*33e0*/  FMUL.FTZ R67, R39, R111 ;  /* 0x0000006f27437220 */ /* 0x000fce0000410000 */
[----:B------:R1:W0:Y:S08]  /*33f0*/  MUFU.EX2 R137, R65 ;  /* 0x0000004100897308 */ /* 0x0002300000000800 */
[----:B------:R-:W0:Y:S01]  /*3400*/  MUFU.EX2 R71, R71 ;  /* 0x0000004700477308 */ /* 0x000e220000000800 */
[-C--:B-1----:R-:W-:Y:S01]  /*3410*/  FMUL.FTZ R65, R43, R111.reuse ;  /* 0x0000006f2b417220 */ /* 0x082fe20000410000 */
[-C--:B------:R-:W-:Y:S01]  /*3420*/  FMUL.FTZ R73, R42, R111.reuse ;  /* 0x0000006f2a497220 */ /* 0x080fe20000410000 */
[----:B------:R-:W-:-:S05]  /*3430*/  FMUL.FTZ R75, R35, R111 ;  /* 0x0000006f234b7220 */ /* 0x000fca0000410000 */
[----:B------:R1:W-:Y:S01]  /*3440*/  MUFU.EX2 R135, R67 ;  /* 0x0000004300877308 */ /* 0x0003e20000000800 */
[----:B--2---:R-:W-:Y:S01]  /*3450*/  FMUL.FTZ R146, R145, R146 ;  /* 0x0000009291927220 */ /* 0x004fe20000410000 */
[----:B----4-:R-:W-:Y:S01]  /*3460*/  FMUL.FTZ R144, R143, R144 ;  /* 0x000000908f907220 */ /* 0x010fe20000410000 */
[----:B---3--:R-:W-:Y:S01]  /*3470*/  FMUL.FTZ R142, R141, R142 ;  /* 0x0000008e8d8e7220 */ /* 0x008fe20000410000 */
[----:B-----5:R-:W-:-:S04]  /*3480*/  FMUL.FTZ R140, R139, R140 ;  /* 0x0000008c8b8c7220 */ /* 0x020fc80000410000 */
[----:B------:R-:W2:Y:S01]  /*3490*/  MUFU.EX2 R123, R65 ;  /* 0x00000041007b7308 */ /* 0x000ea20000000800 */
[----:B-1----:R-:W-:Y:S01]  /*34a0*/  FMUL.FTZ R67, R34, R111 ;  /* 0x0000006f22437220 */ /* 0x002fe20000410000 */
[----:B------:R-:W-:Y:S01]  /*34b0*/  FMUL.FTZ R150, R148, R115 ;  /* 0x0000007394967220 */ /* 0x000fe20000410000 */
[----:B------:R-:W-:Y:S01]  /*34c0*/  FMUL.FTZ R145, R145, R64 ;  /* 0x0000004091917220 */ /* 0x000fe20000410000 */
[----:B------:R-:W-:Y:S01]  /*34d0*/  FMUL.FTZ R143, R143, R66 ;  /* 0x000000428f8f7220 */ /* 0x000fe20000410000 */
[----:B------:R-:W-:Y:S01]  /*34e0*/  FMUL.FTZ R141, R141, R68 ;  /* 0x000000448d8d7220 */ /* 0x000fe20000410000 */
[----:B------:R-:W-:Y:S01]  /*34f0*/  FMUL.FTZ R139, R139, R70 ;  /* 0x000000468b8b7220 */ /* 0x000fe20000410000 */
[----:B0-----:R-:W-:Y:S01]  /*3500*/  FMUL.FTZ R138, R137, R138 ;  /* 0x0000008a898a7220 */ /* 0x001fe20000410000 */
[----:B------:R0:W-:Y:S01]  /*3510*/  MUFU.EX2 R121, R67 ;  /* 0x0000004300797308 */ /* 0x0001e20000000800 */
[C---:B------:R-:W-:Y:S01]  /*3520*/  FMUL.FTZ R134, R69.reuse, R134 ;  /* 0x0000008645867220 */ /* 0x040fe20000410000 */
[----:B------:R-:W-:Y:S01]  /*3530*/  FMUL.FTZ R133, R69, R116 ;  /* 0x0000007445857220 */ /* 0x000fe20000410000 */
[C---:B------:R-:W-:Y:S01]  /*3540*/  FMUL.FTZ R132, R71.reuse, R132 ;  /* 0x0000008447847220 */ /* 0x040fe20000410000 */
[----:B------:R-:W-:Y:S01]  /*3550*/  FMUL.FTZ R129, R71, R120 ;  /* 0x0000007847817220 */ /* 0x000fe20000410000 */
[----:B------:R-:W-:Y:S01]  /*3560*/  FMUL.FTZ R137, R137, R74 ;  /* 0x0000004a89897220 */ /* 0x000fe20000410000 */
[----:B------:R-:W-:Y:S02]  /*3570*/  LDS.128 R68, [R72+0x20] ;  /* 0x0000200048447984 */ /* 0x000fe40000000c00 */
[----:B------:R-:W1:Y:S02]  /*3580*/  MUFU.EX2 R117, R73 ;  /* 0x0000004900757308 */ /* 0x000e640000000800 */
[----:B0-----:R-:W0:Y:S06]  /*3590*/  LDS.128 R64, [R72+0x10] ;  /* 0x0000100048407984 */ /* 0x001e2c0000000c00 */
[----:B------:R3:W-:Y:S01]  /*35a0*/  MUFU.EX2 R115, R75 ;  /* 0x0000004b00737308 */ /* 0x0007e20000000800 */
[----:B------:R-:W4:Y:S01]  /*35b0*/  S2UR UR12, SR_CgaCtaId ;  /* 0x00000000000c79c3 */ /* 0x000f220000008800 */
[----:B---3--:R-:W3:Y:S01]  /*35c0*/  LDS.128 R72, [R72+0x30] ;  /* 0x0000300048487984 */ /* 0x008ee20000000c00 */
[----:B------:R-:W-:Y:S01]  /*35d0*/  FMUL.FTZ R126, R125, R126 ;  /* 0x0000007e7d7e7220 */ /* 0x000fe20000410000 */
[----:B------:R-:W-:Y:S01]  /*35e0*/  FMUL.FTZ R112, R49, UR14 ;  /* 0x0000000e31707c20 */ /* 0x000fe20008410000 */
[----:B------:R-:W-:Y:S01]  /*35f0*/  FMUL.FTZ R125, R125, R124 ;  /* 0x0000007c7d7d7220 */ /* 0x000fe20000410000 */
[C---:B--2---:R-:W-:Y:S01]  /*3600*/  FMUL.FTZ R124, R123.reuse, R152 ;  /* 0x000000987b7c7220 */ /* 0x044fe20000410000 */
[----:B------:R-:W-:Y:S01]  /*3610*/  FMUL.FTZ R123, R123, R130 ;  /* 0x000000827b7b7220 */ /* 0x000fe20000410000 */
[----:B------:R-:W-:Y:S01]  /*3620*/  FMUL.RZ R151, R112, 0.15915493667125701904 ;  /* 0x3e22f98370977820 */ /* 0x000fe2000040c000 */
[----:B------:R-:W-:Y:S01]  /*3630*/  FMUL.FTZ R130, R49, R111 ;  /* 0x0000006f31827220 */ /* 0x000fe20000410000 */
[C---:B------:R-:W-:Y:S01]  /*3640*/  FMUL.FTZ R136, R135.reuse, R136 ;  /* 0x0000008887887220 */ /* 0x040fe20000410000 */
[----:B------:R-:W-:Y:S01]  /*3650*/  FMUL.FTZ R135, R135, R114 ;  /* 0x0000007287877220 */ /* 0x000fe20000410000 */
[----:B------:R-:W-:Y:S01]  /*3660*/  MUFU.COS R162, R131 ;  /* 0x0000008300a27308 */ /* 0x000fe20000000000 */
[----:B-1----:R-:W-:Y:S01]  /*3670*/  FMUL.FTZ R120, R117, R160 ;  /* 0x000000a075787220 */ /* 0x002fe20000410000 */
[----:B------:R-:W-:-:S02]  /*3680*/  PRMT R174, R60, 0x7632, R174 ;  /* 0x000076323cae7816 */ /* 0x000fc400000000ae */
[----:B------:R-:W-:-:S04]  /*3690*/  SHF.L.U32 R112, R60, 0x10, RZ ;  /* 0x000000103c707819 */ /* 0x000fc800000006ff */
[----:B------:R-:W-:Y:S08]  /*36a0*/  MUFU.SIN R114, R131 ;  /* 0x0000008300727308 */ /* 0x000ff00000000400 */
[----:B------:R-:W-:Y:S08]  /*36b0*/  MUFU.COS R160, R151 ;  /* 0x0000009700a07308 */ /* 0x000ff00000000000 */
[----:B------:R-:W1:Y:S08]  /*36c0*/  MUFU.EX2 R131, R130 ;  /* 0x0000008200837308 */ /* 0x000e700000000800 */
[----:B------:R-:W2:Y:S01]  /*36d0*/  MUFU.SIN R60, R151 ;  /* 0x00000097003c7308 */ /* 0x000ea20000000400 */
[----:B------:R-:W-:Y:S01]  /*36e0*/  UMOV UR11, 0x400 ;  /* 0x00000400000b7882 */ /* 0x000fe20000000000 */
[----:B------:R-:W-:Y:S01]  /*36f0*/  ISETP.NE.AND P2, PT, R110, 0x3f, PT ;  /* 0x0000003f6e00780c */ /* 0x000fe20003f45270 */
[----:B----4-:R-:W-:Y:S01]  /*3700*/  ULEA UR11, UR12, UR11, 0x18 ;  /* 0x0000000b0c0b7291 */ /* 0x010fe2000f8ec0ff */
[----:B-1----:R-:W-:Y:S01]  /*3710*/  FMUL.FTZ R130, R131, R160 ;  /* 0x000000a083827220 */ /* 0x002fe20000410000 */
[----:B------:R-:W-:Y:S01]  /*3720*/  FMUL.FTZ R116, R115, R162 ;  /* 0x000000a273747220 */ /* 0x000fe20000410000 */
[----:B------:R-:W-:Y:S01]  /*3730*/  FMUL.FTZ R128, R127, R128 ;  /* 0x000000807f807220 */ /* 0x000fe20000410000 */
[----:B--2---:R-:W-:-:S02]  /*3740*/  FMUL.FTZ R131, R131, R60 ;  /* 0x0000003c83837220 */ /* 0x004fc40000410000 */
[----:B------:R-:W-:Y:S01]  /*3750*/  LEA R60, R155, UR11, 0x3 ;  /* 0x0000000b9b3c7c11 */ /* 0x000fe2000f8e18ff */
[----:B------:R-:W-:Y:S01]  /*3760*/  FMUL.FTZ R127, R127, R122 ;  /* 0x0000007a7f7f7220 */ /* 0x000fe20000410000 */
[----:B------:R-:W-:Y:S01]  /*3770*/  PRMT R167, R61, 0x7632, R167 ;  /* 0x000076323da77816 */ /* 0x000fe200000000a7 */
[----:B------:R-:W-:Y:S01]  /*3780*/  BSSY.RECONVERGENT B0, `(.L_x_10938) ;  /* 0x0000061000007945 */ /* 0x000fe20003800200 */
[----:B------:R-:W-:Y:S01]  /*3790*/  PRMT R165, R62, 0x7632, R165 ;  /* 0x000076323ea57816 */ /* 0x000fe200000000a5 */
[----:B------:R1:W-:Y:S01]  /*37a0*/  STS.64 [R60+0x39e0], R130 ;  /* 0x0039e0823c007388 */ /* 0x0003e20000000a00 */
[----:B------:R-:W-:Y:S02]  /*37b0*/  PRMT R172, R63, 0x7632, R172 ;  /* 0x000076323fac7816 */ /* 0x000fe400000000ac */
[----:B0-----:R-:W-:Y:S02]  /*37c0*/  PRMT R170, R64, 0x7632, R170 ;  /* 0x0000763240aa7816 */ /* 0x001fe400000000aa */
[----:B------:R-:W-:-:S02]  /*37d0*/  PRMT R163, R65, 0x7632, R163 ;  /* 0x0000763241a37816 */ /* 0x000fc400000000a3 */
[----:B------:R-:W-:Y:S02]  /*37e0*/  PRMT R161, R66, 0x7632, R161 ;  /* 0x0000763242a17816 */ /* 0x000fe400000000a1 */
[----:B------:R-:W-:Y:S02]  /*37f0*/  PRMT R168, R67, 0x7632, R168 ;  /* 0x0000763243a87816 */ /* 0x000fe400000000a8 */
[----:B------:R-:W-:Y:S02]  /*3800*/  PRMT R166, R68, 0x7632, R166 ;  /* 0x0000763244a67816 */ /* 0x000fe400000000a6 */
[----:B------:R-:W-:Y:S02]  /*3810*/  PRMT R159, R69, 0x7632, R159 ;  /* 0x00007632459f7816 */ /* 0x000fe4000000009f */
[----:B------:R-:W-:Y:S02]  /*3820*/  PRMT R157, R70, 0x7632, R157 ;  /* 0x00007632469d7816 */ /* 0x000fe4000000009d */
[----:B------:R-:W-:-:S02]  /*3830*/  PRMT R164, R71, 0x7632, R164 ;  /* 0x0000763247a47816 */ /* 0x000fc400000000a4 */
[----:B---3--:R-:W-:Y:S02]  /*3840*/  PRMT R162, R72, 0x7632, R162 ;  /* 0x0000763248a27816 */ /* 0x008fe400000000a2 */
[----:B------:R-:W-:Y:S02]  /*3850*/  PRMT R207, R73, 0x7632, R207 ;  /* 0x0000763249cf7816 */ /* 0x000fe400000000cf */
[----:B------:R-:W-:Y:S02]  /*3860*/  PRMT R205, R74, 0x7632, R205 ;  /* 0x000076324acd7816 */ /* 0x000fe400000000cd */
[----:B------:R-:W-:Y:S01]  /*3870*/  PRMT R206, R75, 0x7632, R206 ;  /* 0x000076324bce7816 */ /* 0x000fe200000000ce */
[C---:B------:R-:W-:Y:S01]  /*3880*/  FMUL.FTZ R122, R121.reuse, R156 ;  /* 0x0000009c797a7220 */ /* 0x040fe20000410000 */
        /* <DEDUP_REMOVED lines=68> */
[----:B-1----:R-:W-:Y:S05]  /*3cd0*/  @P2 BRA `(.L_x_10939) ;  /* 0x0000000000242947 */ /* 0x002fea0003800000 */
[----:B------:R-:W-:Y:S01]  /*3ce0*/  ISETP.NE.AND P2, PT, R105, UR40, PT ;  /* 0x0000002869007c0c */ /* 0x000fe2000bf45270 */
[----:B------:R-:W-:Y:S01]  /*3cf0*/  HFMA2 R118, -RZ, RZ, 1.875, 0 ;  /* 0x3f800000ff767431 */ /* 0x000fe200000001ff */
[----:B------:R-:W-:-:S11]  /*3d00*/  MOV R119, RZ ;  /* 0x000000ff00777202 */ /* 0x000fd60000000f00 */
[----:B------:R-:W-:Y:S05]  /*3d10*/  @!P2 BRA `(.L_x_10940) ;  /* 0x00000000001ca947 */ /* 0x000fea0003800000 */
[----:B------:R-:W-:-:S04]  /*3d20*/  LOP3.LUT R3, R3, 0x100, RZ, 0xc0, !PT ;  /* 0x0000010003037812 */ /* 0x000fc800078ec0ff */
[----:B------:R-:W-:-:S04]  /*3d30*/  IADD3 R3, PT, PT, R3, UR6, RZ ;  /* 0x0000000603037c10 */ /* 0x000fc8000fffe0ff */
[----:B------:R-:W-:-:S05]  /*3d40*/  LEA R3, R3, UR11, 0x3 ;  /* 0x0000000b03037c11 */ /* 0x000fca000f8e18ff */
[----:B------:R1:W2:Y:S01]  /*3d50*/  LDS.64 R118, [R3+0x39e0] ;  /* 0x0039e00003767984 */ /* 0x0002a20000000a00 */
[----:B------:R-:W-:Y:S05]  /*3d60*/  BRA `(.L_x_10940) ;  /* 0x0000000000087947 */ /* 0x000fea0003800000 */
.L_x_10939:
[----:B------:R-:W-:-:S06]  /*3d70*/  LEA R118, R110, UR11, 0x3 ;  /* 0x0000000b6e767c11 */ /* 0x000fcc000f8e18ff */
[----:B------:R-:W0:Y:S02]  /*3d80*/  LDS.64 R118, [R118+0x49e8] ;  /* 0x0049e80076767984 */ /* 0x000e240000000a00 */
.L_x_10940:
[----:B------:R-:W-:Y:S05]  /*3d90*/  BSYNC.RECONVERGENT B0 ;  /* 0x0000000000007941 */ /* 0x000fea0003800200 */
.L_x_10938:
[----:B------:R-:W3:Y:S01]  /*3da0*/  @P1 LDC R60, c[0x0][0x38c] ;  /* 0x0000e300ff3c1b82 */ /* 0x000ee20000000800 */
[----:B-1----:R-:W-:Y:S01]  /*3db0*/  @P1 IADD3 R3, PT, PT, R105, -0x2, RZ ;  /* 0xfffffffe69031810 */ /* 0x002fe20007ffe0ff */
[----:B------:R-:W-:Y:S01]  /*3dc0*/  FMUL.FTZ R63, R49, R174 ;  /* 0x000000ae313f7220 */ /* 0x000fe20000410000 */
[----:B------:R-:W-:Y:S01]  /*3dd0*/  HFMA2 R64, -RZ, RZ, 1.875, 0 ;  /* 0x3f800000ff407431 */ /* 0x000fe200000001ff */
[----:B------:R-:W-:Y:S02]  /*3de0*/  CS2R R66, SRZ ;  /* 0x0000000000427805 */ /* 0x000fe4000001ff00 */
[----:B------:R-:W-:Y:S01]  /*3df0*/  MOV R65, RZ ;  /* 0x000000ff00417202 */ /* 0x000fe20000000f00 */
[----:B------:R-:W-:Y:S01]  /*3e00*/  FMUL.FTZ R63, R96, R63 ;  /* 0x0000003f603f7220 */ /* 0x000fe20000410000 */
[----:B---3--:R-:W-:-:S04]  /*3e10*/  @P1 IMAD R3, R3, R60, UR6 ;  /* 0x0000000603031e24 */ /* 0x008fc8000f8e023c */
[----:B------:R-:W-:-:S04]  /*3e20*/  @P1 IMAD.WIDE R60, R3, 0x10, R98 ;  /* 0x00000010033c1825 */ /* 0x000fc800078e0262 */
[----:B------:R-:W-:-:S04]  /*3e30*/  FMUL.FTZ R3, R49, R112 ;  /* 0x0000007031037220 */ /* 0x000fc80000410000 */
[----:B------:R-:W-:Y:S01]  /*3e40*/  FMUL.FTZ R3, R96, R3 ;  /* 0x0000000360037220 */ /* 0x000fe20000410000 */
[C---:B------:R-:W-:Y:S01]  /*3e50*/  FMUL.FTZ R69, R148.reuse, R63 ;  /* 0x0000003f94457220 */ /* 0x040fe20000410000 */
[----:B------:R1:W5:Y:S01]  /*3e60*/  @P1 LDG.E.128 R64, desc[UR20][R60.64] ;  /* 0x000000143c401981 */ /* 0x000362000c1e1d00 */
[----:B------:R-:W-:Y:S01]  /*3e70*/  FMUL.FTZ R229, R41, R172 ;  /* 0x000000ac29e57220 */ /* 0x000fe20000410000 */
[-C--:B------:R-:W-:Y:S01]  /*3e80*/  FMUL.FTZ R68, R148, R3.reuse ;  /* 0x0000000394447220 */ /* 0x080fe20000410000 */
[----:B------:R-:W-:Y:S01]  /*3e90*/  FFMA.FTZ R62, R150, R3, -R69 ;  /* 0x00000003963e7223 */ /* 0x000fe20000010845 */
[----:B------:R-:W-:Y:S01]  /*3ea0*/  FMUL.FTZ R3, R40, R111 ;  /* 0x0000006f28037220 */ /* 0x000fe20000410000 */
[----:B------:R-:W-:Y:S01]  /*3eb0*/  FMUL.FTZ R227, R47, R152 ;  /* 0x000000982fe37220 */ /* 0x000fe20000410000 */
[----:B------:R-:W-:Y:S01]  /*3ec0*/  FFMA.FTZ R68, R150, R63, R68 ;  /* 0x0000003f96447223 */ /* 0x000fe20000010044 */
[----:B------:R-:W-:Y:S01]  /*3ed0*/  FMUL.FTZ R63, R40, R167 ;  /* 0x000000a7283f7220 */ /* 0x000fe20000410000 */
[----:B------:R-:W-:Y:S01]  /*3ee0*/  FFMA.FTZ R3, R57, R3, R62 ;  /* 0x0000000339037223 */ /* 0x000fe2000001003e */
[----:B------:R-:W-:Y:S01]  /*3ef0*/  FMUL.FTZ R225, R47, R170 ;  /* 0x000000aa2fe17220 */ /* 0x000fe20000410000 */
[C---:B------:R-:W-:Y:S01]  /*3f00*/  FMUL.FTZ R228, R38.reuse, R163 ;  /* 0x000000a326e47220 */ /* 0x040fe20000410000 */
[----:B------:R-:W-:Y:S01]  /*3f10*/  FFMA.FTZ R63, R57, R63, R68 ;  /* 0x0000003f393f7223 */ /* 0x000fe20000010044 */
[C---:B------:R-:W-:Y:S01]  /*3f20*/  FMUL.FTZ R62, R145.reuse, R3 ;  /* 0x00000003913e7220 */ /* 0x040fe20000410000 */
[----:B------:R-:W-:Y:S01]  /*3f30*/  FMUL.FTZ R226, R38, R147 ;  /* 0x0000009326e27220 */ /* 0x000fe20000410000 */
[----:B------:R-:W-:Y:S01]  /*3f40*/  FMUL.FTZ R222, R46, R149 ;  /* 0x000000952ede7220 */ /* 0x000fe20000410000 */
[-C--:B-1----:R-:W-:Y:S01]  /*3f50*/  FMUL.FTZ R61, R145, R63.reuse ;  /* 0x0000003f913d7220 */ /* 0x082fe20000410000 */
[----:B------:R-:W-:Y:S01]  /*3f60*/  FFMA.FTZ R62, R146, R63, R62 ;  /* 0x0000003f923e7223 */ /* 0x000fe2000001003e */
[----:B------:R-:W-:Y:S01]  /*3f70*/  FMUL.FTZ R224, R46, R161 ;  /* 0x000000a12ee07220 */ /* 0x000fe20000410000 */
[C---:B------:R-:W-:Y:S01]  /*3f80*/  FMUL.FTZ R223, R39.reuse, R168 ;  /* 0x000000a827df7220 */ /* 0x040fe20000410000 */
[----:B------:R-:W-:Y:S01]  /*3f90*/  FFMA.FTZ R60, R146, R3, -R61 ;  /* 0x00000003923c7223 */ /* 0x000fe2000001083d */
[C---:B------:R-:W-:Y:S01]  /*3fa0*/  FMUL.FTZ R3, R48.reuse, R113 ;  /* 0x0000007130037220 */ /* 0x040fe20000410000 */
[----:B------:R-:W-:Y:S01]  /*3fb0*/  FMUL.FTZ R61, R48, R165 ;  /* 0x000000a5303d7220 */ /* 0x000fe20000410000 */
[----:B------:R-:W-:Y:S01]  /*3fc0*/  FMUL.FTZ R221, R39, R154 ;  /* 0x0000009a27dd7220 */ /* 0x000fe20000410000 */
[----:B------:R-:W-:Y:S01]  /*3fd0*/  FMUL.FTZ R219, R45, R166 ;  /* 0x000000a62ddb7220 */ /* 0x000fe20000410000 */
[C---:B------:R-:W-:Y:S01]  /*3fe0*/  FFMA.FTZ R3, R97.reuse, R3, R60 ;  /* 0x0000000361037223 */ /* 0x040fe2000001003c */
[----:B------:R-:W-:Y:S01]  /*3ff0*/  FFMA.FTZ R61, R97, R61, R62 ;  /* 0x0000003d613d7223 */ /* 0x000fe2000001003e */
[----:B------:R-:W-:Y:S01]  /*4000*/  FMUL.FTZ R217, R45, R156 ;  /* 0x0000009c2dd97220 */ /* 0x000fe20000410000 */
[C---:B------:R-:W-:Y:S01]  /*4010*/  FMUL.FTZ R218, R36.reuse, R151 ;  /* 0x0000009724da7220 */ /* 0x040fe20000410000 */
        /* <DEDUP_REMOVED lines=12> */
[----:B------:R-:W-:Y:S01]  /*40e0*/  FMUL.FTZ R3, R141, R61 ;  /* 0x0000003d8d037220 */ /* 0x000fe20000410000 */
[----:B------:R-:W-:Y:S01]  /*40f0*/  FMUL.FTZ R211, R43, R162 ;  /* 0x000000a22bd37220 */ /* 0x000fe20000410000 */
[----:B------:R-:W-:Y:S01]  /*4100*/  FMUL.FTZ R62, R141, R60 ;  /* 0x0000003c8d3e7220 */ /* 0x000fe20000410000 */
        /* <DEDUP_REMOVED lines=8> */
[----:B------:R-:W-:Y:S01]  /*4190*/  FMUL.FTZ R72, R42, R169 ;  /* 0x000000a92a487220 */ /* 0x000fe20000410000 */
[C---:B------:R-:W-:Y:S01]  /*41a0*/  FMUL.FTZ R62, R139.reuse, R60 ;  /* 0x0000003c8b3e7220 */ /* 0x040fe20000410000 */
[----:B------:R-:W-:Y:S01]  /*41b0*/  ISETP.GT.U32.AND P2, PT, R110, 0x1f, PT ;  /* 0x0000001f6e00780c */ /* 0x000fe20003f44070 */
[-C--:B------:R-:W-:Y:S01]  /*41c0*/  FMUL.FTZ R3, R139, R61.reuse ;  /* 0x0000003d8b037220 */ /* 0x080fe20000410000 */
[C---:B------:R-:W-:Y:S01]  /*41d0*/  FMUL.FTZ R75, R35.reuse, R206 ;  /* 0x000000ce234b7220 */ /* 0x040fe20000410000 */
[C---:B------:R-:W-:Y:S01]  /*41e0*/  FFMA.FTZ R62, R140.reuse, R61, R62 ;  /* 0x0000003d8c3e7223 */ /* 0x040fe2000001003e */
[----:B------:R-:W-:Y:S01]  /*41f0*/  FMUL.FTZ R73, R35, R188 ;  /* 0x000000bc23497220 */ /* 0x000fe20000410000 */
[----:B------:R-:W-:-:S02]  /*4200*/  FFMA.FTZ R3, R140, R60, -R3 ;  /* 0x0000003c8c037223 */ /* 0x000fc40000010803 */
[C---:B------:R-:W-:Y:S02]  /*4210*/  FFMA.FTZ R62, R55.reuse, R228, R62 ;  /* 0x000000e4373e7223 */ /* 0x040fe4000001003e */
[----:B------:R-:W-:Y:S02]  /*4220*/  FFMA.FTZ R3, R55, R226, R3 ;  /* 0x000000e237037223 */ /* 0x000fe40000010003 */
[CC--:B------:R-:W-:Y:S02]  /*4230*/  FMUL.FTZ R61, R137.reuse, R62.reuse ;  /* 0x0000003e893d7220 */ /* 0x0c0fe40000410000 */
[-C--:B------:R-:W-:Y:S02]  /*4240*/  FMUL.FTZ R63, R137, R3.reuse ;  /* 0x00000003893f7220 */ /* 0x080fe40000410000 */
[C---:B------:R-:W-:Y:S02]  /*4250*/  FFMA.FTZ R61, R138.reuse, R3, -R61 ;  /* 0x000000038a3d7223 */ /* 0x040fe4000001083d */
[----:B------:R-:W-:-:S02]  /*4260*/  FFMA.FTZ R62, R138, R62, R63 ;  /* 0x0000003e8a3e7223 */ /* 0x000fc4000001003f */
[C---:B------:R-:W-:Y:S02]  /*4270*/  FFMA.FTZ R61, R95.reuse, R222, R61 ;  /* 0x000000de5f3d7223 */ /* 0x040fe4000001003d */
[----:B------:R-:W-:Y:S02]  /*4280*/  FFMA.FTZ R62, R95, R224, R62 ;  /* 0x000000e05f3e7223 */ /* 0x000fe4000001003e */
[CC--:B------:R-:W-:Y:S02]  /*4290*/  FMUL.FTZ R63, R135.reuse, R61.reuse ;  /* 0x0000003d873f7220 */ /* 0x0c0fe40000410000 */
[-C--:B------:R-:W-:Y:S02]  /*42a0*/  FMUL.FTZ R3, R135, R62.reuse ;  /* 0x0000003e87037220 */ /* 0x080fe40000410000 */
[C---:B------:R-:W-:Y:S02]  /*42b0*/  FFMA.FTZ R63, R136.reuse, R62, R63 ;  /* 0x0000003e883f7223 */ /* 0x040fe4000001003f */
[----:B------:R-:W-:-:S02]  /*42c0*/  FFMA.FTZ R60, R136, R61, -R3 ;  /* 0x0000003d883c7223 */ /* 0x000fc40000010803 */
[C---:B------:R-:W-:Y:S02]  /*42d0*/  FFMA.FTZ R63, R54.reuse, R223, R63 ;  /* 0x000000df363f7223 */ /* 0x040fe4000001003f */
[----:B------:R-:W-:Y:S02]  /*42e0*/  FFMA.FTZ R60, R54, R221, R60 ;  /* 0x000000dd363c7223 */ /* 0x000fe4000001003c */
[CC--:B------:R-:W-:Y:S02]  /*42f0*/  FMUL.FTZ R3, R133.reuse, R63.reuse ;  /* 0x0000003f85037220 */ /* 0x0c0fe40000410000 */
[-C--:B------:R-:W-:Y:S02]  /*4300*/  FMUL.FTZ R68, R133, R60.reuse ;  /* 0x0000003c85447220 */ /* 0x080fe40000410000 */
[----:B------:R-:W-:Y:S01]  /*4310*/  FFMA.FTZ R62, R134, R60, -R3 ;  /* 0x0000003c863e7223 */ /* 0x000fe20000010803 */
[-C--:B------:R-:W-:Y:S01]  /*4320*/  FMUL.FTZ R3, R131, R148.reuse ;  /* 0x0000009483037220 */ /* 0x080fe20000410000 */
[----:B------:R-:W-:Y:S01]  /*4330*/  FMUL.FTZ R60, R130, R148 ;  /* 0x00000094823c7220 */ /* 0x000fe20000410000 */
[----:B------:R-:W-:-:S02]  /*4340*/  FFMA.FTZ R63, R134, R63, R68 ;  /* 0x0000003f863f7223 */ /* 0x000fc40000010044 */
[-C--:B------:R-:W-:Y:S01]  /*4350*/  FFMA.FTZ R3, R130, R150.reuse, -R3 ;  /* 0x0000009682037223 */ /* 0x080fe20000010803 */
        /* <DEDUP_REMOVED lines=84> */
[----:B------:R-:W-:-:S02]  /*48a0*/  FMUL.FTZ R62, R123, R60 ;  /* 0x0000003c7b3e7220 */ /* 0x000fc40000410000 */
[----:B------:R-:W-:Y:S01]  /*48b0*/  FFMA.FTZ R63, R50, R75, R63 ;  /* 0x0000004b323f7223 */ /* 0x000fe2000001003f */
        /* <DEDUP_REMOVED lines=9> */
[----:B------:R-:W-:-:S03]  /*4950*/  FFMA.FTZ R62, R120, R3, -R62 ;  /* 0x00000003783e7223 */ /* 0x000fc6000001083e */
[C---:B------:R-:W-:Y:S01]  /*4960*/  FMUL.FTZ R3, R115.reuse, R61 ;  /* 0x0000003d73037220 */ /* 0x040fe20000410000 */
[----:B------:R-:W-:-:S03]  /*4970*/  FMUL.FTZ R68, R115, R62 ;  /* 0x0000003e73447220 */ /* 0x000fc60000410000 */
[C---:B------:R-:W-:Y:S01]  /*4980*/  FFMA.FTZ R60, R116.reuse, R62, -R3 ;  /* 0x0000003e743c7223 */ /* 0x040fe20000010803 */
[----:B------:R-:W-:Y:S01]  /*4990*/  FFMA.FTZ R61, R116, R61, R68 ;  /* 0x0000003d743d7223 */ /* 0x000fe20000010044 */
[----:B------:R-:W-:Y:S01]  /*49a0*/  FFMA.FTZ R62, R50, R73, R70 ;  /* 0x00000049323e7223 */ /* 0x000fe20000010046 */
[----:B------:R-:W-:-:S04]  /*49b0*/  P2R R3, PR, RZ, 0x4 ;  /* 0x00000004ff037803 */ /* 0x000fc80000000000 */
[----:B------:R1:W-:Y:S01]  /*49c0*/  STS.128 [R103+0x31d0], R60 ;  /* 0x0031d03c67007388 */ /* 0x0003e20000000c00 */
        /* <DEDUP_REMOVED lines=46> */
[----:B------:R-:W-:Y:S01]  /*4cb0*/  @P4 FADD.FTZ R231, R231, R234 ;  /* 0x000000eae7e74221 */ /* 0x000fe20000010000 */
[CC--:B---3--:R-:W-:Y:S01]  /*4cc0*/  FMUL.FTZ R71, R69.reuse, R70.reuse ;  /* 0x0000004645477220 */ /* 0x0c8fe20000410000 */
        /* <DEDUP_REMOVED lines=35> */
.L_x_11064:
[----:B------:R-:W-:Y:S01]  /*4f00*/  ISETP.GE.AND P2, PT, R102, 0x10, PT ;  /* 0x000000106600780c */ /* 0x000fe20003f46270 */
[CC--:B0-----:R-:W-:Y:S01]  /*4f10*/  FMUL.FTZ R234, R230.reuse, R233.reuse ;  /* 0x000000e9e6ea7220 */ /* 0x0c1fe20000410000 */
[C---:B------:R-:W-:Y:S01]  /*4f20*/  FMUL.FTZ R233, R69.reuse, R233 ;  /* 0x000000e945e97220 */ /* 0x040fe20000410000 */
[----:B------:R-:W-:Y:S02]  /*4f30*/  UMOV UR12, 0xffffffff ;  /* 0xffffffff000c7882 */ /* 0x000fe40000000000 */
[CC--:B-1----:R-:W-:Y:S01]  /*4f40*/  FFMA.FTZ R236, R69.reuse, R71.reuse, -R234 ;  /* 0x0000004745ec7223 */ /* 0x0c2fe200000108ea */
        /* <DEDUP_REMOVED lines=8> */
.L_x_11067:
[----:B------:R-:W-:-:S03]  /*4fd0*/  UMOV UR12, 0xffffffff ;  /* 0xffffffff000c7882 */ /* 0x000fc60000000000 */
[----:B------:R-:W-:Y:S05]  /*4fe0*/  BRA.DIV UR12, `(.L_x_10944) ;  /* 0x0000006e0cc07947 */ /* 0x000fea000b800000 */
.L_x_11070:
[----:B------:R-:W-:-:S03]  /*4ff0*/  UMOV UR12, 0xffffffff ;  /* 0xffffffff000c7882 */ /* 0x000fc60000000000 */
[----:B------:R-:W-:Y:S05]  /*5000*/  BRA.DIV UR12, `(.L_x_10945) ;  /* 0x0000006e0ce07947 */ /* 0x000fea000b800000 */
.L_x_11073:
[----:B------:R-:W-:-:S03]  /*5010*/  UMOV UR12, 0xffffffff ;  /* 0xffffffff000c7882 */ /* 0x000fc60000000000 */
[----:B------:R-:W-:Y:S05]  /*5020*/  BRA.DIV UR12, `(.L_x_10946) ;  /* 0x000000720c007947 */ /* 0x000fea000b800000 */
.L_x_11076:
        /* <DEDUP_REMOVED lines=10> */
.L_x_11086:
        /* <DEDUP_REMOVED lines=23> */
.L_x_10941:
[----:B------:R-:W-:Y:S05]  /*5240*/  WARPSYNC.ALL ;  /* 0x0000000000007948 */ /* 0x000fea0003800000 */
[C---:B-1----:R-:W-:Y:S01]  /*5250*/  FMUL.FTZ R62, R40.reuse, R167 ;  /* 0x000000a7283e7220 */ /* 0x042fe20000410000 */
[C---:B------:R-:W-:Y:S01]  /*5260*/  FMUL.FTZ R63, R49.reuse, R112 ;  /* 0x00000070313f7220 */ /* 0x040fe20000410000 */
[----:B---3--:R-:W-:Y:S01]  /*5270*/  FMUL.FTZ R3, R49, R174 ;  /* 0x000000ae31037220 */ /* 0x008fe20000410000 */
[----:B------:R-:W-:Y:S01]  /*5280*/  FMUL.FTZ R230, R40, R111 ;  /* 0x0000006f28e67220 */ /* 0x000fe20000410000 */
[C---:B------:R-:W-:Y:S01]  /*5290*/  FMUL.FTZ R232, R48.reuse, R113 ;  /* 0x0000007130e87220 */ /* 0x040fe20000410000 */
[----:B------:R-:W-:Y:S01]  /*52a0*/  FMUL.FTZ R234, R48, R165 ;  /* 0x000000a530ea7220 */ /* 0x000fe20000410000 */
[----:B------:R-:W-:Y:S01]  /*52b0*/  FMUL.FTZ R231, R41, R114 ;  /* 0x0000007229e77220 */ /* 0x000fe20000410000 */
[----:B------:R-:W-:Y:S01]  /*52c0*/  BAR.SYNC.DEFER_BLOCKING 0x0 ;  /* 0x0000000000007b1d */ /* 0x000fe20000010000 */
[C---:B------:R-:W-:Y:S01]  /*52d0*/  FMUL.FTZ R69, R115.reuse, R204 ;  /* 0x000000cc73457220 */ /* 0x040fe20000410000 */
[CC--:B-----5:R-:W-:Y:S01]  /*52e0*/  FMUL.FTZ R67, R115.reuse, R208.reuse ;  /* 0x000000d073437220 */ /* 0x0e0fe20000410000 */
[CC--:B0-2---:R-:W-:Y:S01]  /*52f0*/  FMUL.FTZ R64, R116.reuse, R119.reuse ;  /* 0x0000007774407220 */ /* 0x0c5fe20000410000 */
[C---:B------:R-:W-:Y:S01]  /*5300*/  FMUL.FTZ R65, R115.reuse, R119 ;  /* 0x0000007773417220 */ /* 0x040fe20000410000 */
[C---:B------:R-:W-:Y:S01]  /*5310*/  FFMA.FTZ R68, R116.reuse, R208, -R69 ;  /* 0x000000d074447223 */ /* 0x040fe20000010845 */
[C---:B------:R-:W-:Y:S01]  /*5320*/  FFMA.FTZ R66, R116.reuse, R204, R67 ;  /* 0x000000cc74427223 */ /* 0x040fe20000010043 */
[-C--:B------:R-:W-:Y:S01]  /*5330*/  FFMA.FTZ R64, -R115, R118.reuse, -R64 ;  /* 0x0000007673407223 */ /* 0x080fe20000010940 */
[----:B------:R-:W-:Y:S01]  /*5340*/  FFMA.FTZ R65, R116, R118, -R65 ;  /* 0x0000007674417223 */ /* 0x000fe20000010841 */
[----:B------:R-:W-:Y:S01]  /*5350*/  FADD.FTZ R68, R189, R68 ;  /* 0x00000044bd447221 */ /* 0x000fe20000010000 */
[----:B------:R-:W-:Y:S01]  /*5360*/  FADD.FTZ R66, R171, R66 ;  /* 0x00000042ab427221 */ /* 0x000fe20000010000 */
[C---:B------:R-:W-:Y:S01]  /*5370*/  FMUL.FTZ R67, R117.reuse, R64 ;  /* 0x0000004075437220 */ /* 0x040fe20000410000 */
[CC--:B------:R-:W-:Y:S01]  /*5380*/  FMUL.FTZ R69, R117.reuse, R65.reuse ;  /* 0x0000004175457220 */ /* 0x0c0fe20000410000 */
[C---:B------:R-:W-:Y:S01]  /*5390*/  FMUL.FTZ R71, R117.reuse, R68 ;  /* 0x0000004475477220 */ /* 0x040fe20000410000 */
[----:B------:R-:W-:Y:S01]  /*53a0*/  FMUL.FTZ R233, R117, R66 ;  /* 0x0000004275e97220 */ /* 0x000fe20000410000 */
[C---:B------:R-:W-:Y:S01]  /*53b0*/  FFMA.FTZ R67, R120.reuse, R65, R67 ;  /* 0x0000004178437223 */ /* 0x040fe20000010043 */
[C---:B------:R-:W-:Y:S01]  /*53c0*/  FFMA.FTZ R69, R120.reuse, R64, -R69 ;  /* 0x0000004078457223 */ /* 0x040fe20000010845 */
[C---:B------:R-:W-:Y:S01]  /*53d0*/  FFMA.FTZ R66, R120.reuse, R66, R71 ;  /* 0x0000004278427223 */ /* 0x040fe20000010047 */
[----:B------:R-:W-:Y:S01]  /*53e0*/  FFMA.FTZ R233, R120, R68, -R233 ;  /* 0x0000004478e97223 */ /* 0x000fe200000108e9 */
[C---:B------:R-:W-:Y:S01]  /*53f0*/  FMUL.FTZ R65, R121.reuse, R67 ;  /* 0x0000004379417220 */ /* 0x040fe20000410000 */
[-C--:B------:R-:W-:Y:S01]  /*5400*/  FMUL.FTZ R64, R121, R69.reuse ;  /* 0x0000004579407220 */ /* 0x080fe20000410000 */
[----:B------:R-:W-:Y:S01]  /*5410*/  FADD.FTZ R66, R173, R66 ;  /* 0x00000042ad427221 */ /* 0x000fe20000010000 */
[----:B------:R-:W-:Y:S01]  /*5420*/  FADD.FTZ R233, R190, R233 ;  /* 0x000000e9bee97221 */ /* 0x000fe20000010000 */
[C---:B------:R-:W-:Y:S01]  /*5430*/  FFMA.FTZ R65, R122.reuse, R69, -R65 ;  /* 0x000000457a417223 */ /* 0x040fe20000010841 */
[----:B------:R-:W0:Y:S01]  /*5440*/  LDS.64 R60, [R103+0x31d8] ;  /* 0x0031d800673c7984 */ /* 0x000e220000000a00 */
[C---:B------:R-:W-:Y:S01]  /*5450*/  FFMA.FTZ R64, R122.reuse, R67, R64 ;  /* 0x000000437a407223 */ /* 0x040fe20000010040 */
        /* <DEDUP_REMOVED lines=17> */
[----:B------:R-:W-:Y:S01]  /*5570*/  FMUL.FTZ R71, R127, R70 ;  /* 0x000000467f477220 */ /* 0x000fe20000410000 */
[----:B------:R-:W-:Y:S01]  /*5580*/  FFMA.FTZ R69, R124, R68, -R69 ;  /* 0x000000447c457223 */ /* 0x000fe20000010845 */
[----:B------:R-:W-:Y:S01]  /*5590*/  ISETP.GE.AND P0, PT, R105, UR40, PT ;  /* 0x0000002869007c0c */ /* 0x000fe2000bf06270 */
[----:B------:R-:W-:Y:S01]  /*55a0*/  FADD.FTZ R67, R176, R67 ;  /* 0x00000043b0437221 */ /* 0x000fe20000010000 */
[----:B------:R-:W-:Y:S01]  /*55b0*/  ISETP.GT.U32.AND P2, PT, R110, 0x1f, PT ;  /* 0x0000001f6e00780c */ /* 0x000fe20003f44070 */
[----:B------:R-:W-:Y:S01]  /*55c0*/  FADD.FTZ R69, R192, R69 ;  /* 0x00000045c0457221 */ /* 0x000fe20000010000 */
[----:B------:R-:W-:Y:S01]  /*55d0*/  ISETP.NE.OR P0, PT, R104, RZ, P0 ;  /* 0x000000ff6800720c */ /* 0x000fe20000705670 */
[----:B------:R-:W-:Y:S01]  /*55e0*/  FMUL.FTZ R68, R125, R67 ;  /* 0x000000437d447220 */ /* 0x000fe20000410000 */
[----:B------:R-:W-:Y:S03]  /*55f0*/  BSSY B0, `(.L_x_10948) ;  /* 0x000017f000007945 */ /* 0x000fe60003800000 */
[----:B------:R-:W-:-:S04]  /*5600*/  FFMA.FTZ R68, R126, R69, -R68 ;  /* 0x000000457e447223 */ /* 0x000fc80000010844 */
[----:B------:R-:W-:-:S04]  /*5610*/  FADD.FTZ R68, R193, R68 ;  /* 0x00000044c1447221 */ /* 0x000fc80000010000 */
[----:B------:R-:W-:Y:S01]  /*5620*/  VOTEU.ALL UP0, P0 ;  /* 0x0000000000ff7886 */ /* 0x000fe20000000000 */
[CC--:B0-----:R-:W-:Y:S01]  /*5630*/  FMUL.FTZ R65, R131.reuse, R61.reuse ;  /* 0x0000003d83417220 */ /* 0x0c1fe20000410000 */
[----:B------:R-:W-:Y:S01]  /*5640*/  FMUL.FTZ R66, R131, R60 ;  /* 0x0000003c83427220 */ /* 0x000fe20000410000 */
[-C--:B------:R-:W-:Y:S01]  /*5650*/  FMUL.FTZ R131, R127, R64.reuse ;  /* 0x000000407f837220 */ /* 0x080fe20000410000 */
[----:B------:R-:W-:Y:S01]  /*5660*/  FFMA.FTZ R64, R128, R64, R71 ;  /* 0x0000004080407223 */ /* 0x000fe20000010047 */
[C---:B------:R-:W-:Y:S01]  /*5670*/  FFMA.FTZ R65, R130.reuse, R60, -R65 ;  /* 0x0000003c82417223 */ /* 0x040fe20000010841 */
[----:B------:R-:W-:Y:S01]  /*5680*/  FFMA.FTZ R66, R130, R61, R66 ;  /* 0x0000003d82427223 */ /* 0x000fe20000010042 */
[----:B------:R-:W-:Y:S01]  /*5690*/  FFMA.FTZ R70, R128, R70, -R131 ;  /* 0x0000004680467223 */ /* 0x000fe20000010883 */
[----:B------:R-:W-:Y:S01]  /*56a0*/  @!UP0 ULEA UR12, UR6, UR11, 0x4 ;  /* 0x0000000b060c8291 */ /* 0x000fe2000f8e20ff */
[C---:B------:R-:W-:Y:S01]  /*56b0*/  FFMA.FTZ R131, R96.reuse, R63, R65 ;  /* 0x0000003f60837223 */ /* 0x040fe20000010041 */
[----:B------:R-:W-:Y:S01]  /*56c0*/  FFMA.FTZ R3, R96, R3, R66 ;  /* 0x0000000360037223 */ /* 0x000fe20000010042 */
[----:B------:R-:W-:Y:S01]  /*56d0*/  FMUL.FTZ R63, R125, R69 ;  /* 0x000000457d3f7220 */ /* 0x000fe20000410000 */
[C---:B------:R-:W-:Y:S01]  /*56e0*/  FMUL.FTZ R65, R129.reuse, R70 ;  /* 0x0000004681417220 */ /* 0x040fe20000410000 */
[C---:B------:R-:W-:Y:S01]  /*56f0*/  FMUL.FTZ R61, R148.reuse, R131 ;  /* 0x00000083943d7220 */ /* 0x040fe20000410000 */
[----:B------:R-:W-:Y:S01]  /*5700*/  FMUL.FTZ R60, R148, R3 ;  /* 0x00000003943c7220 */ /* 0x000fe20000410000 */
[----:B------:R-:W-:Y:S01]  /*5710*/  FFMA.FTZ R66, R126, R67, R63 ;  /* 0x000000437e427223 */ /* 0x000fe2000001003f */
[-C--:B------:R-:W-:Y:S01]  /*5720*/  FMUL.FTZ R63, R129, R64.reuse ;  /* 0x00000040813f7220 */ /* 0x080fe20000410000 */
[C---:B------:R-:W-:Y:S01]  /*5730*/  FFMA.FTZ R130, R150.reuse, R3, R61 ;  /* 0x0000000396827223 */ /* 0x040fe2000001003d */
[----:B------:R-:W-:Y:S01]  /*5740*/  FFMA.FTZ R61, R150, R131, -R60 ;  /* 0x00000083963d7223 */ /* 0x000fe2000001083c */
[C---:B------:R-:W-:Y:S01]  /*5750*/  FFMA.FTZ R65, R132.reuse, R64, R65 ;  /* 0x0000004084417223 */ /* 0x040fe20000010041 */
[----:B------:R-:W-:Y:S01]  /*5760*/  FFMA.FTZ R70, R132, R70, -R63 ;  /* 0x0000004684467223 */ /* 0x000fe2000001083f */
[C---:B------:R-:W-:Y:S01]  /*5770*/  FFMA.FTZ R130, R57.reuse, R62, R130 ;  /* 0x0000003e39827223 */ /* 0x040fe20000010082 */
[----:B------:R-:W-:Y:S01]  /*5780*/  FFMA.FTZ R230, R57, R230, R61 ;  /* 0x000000e639e67223 */ /* 0x000fe2000001003d */
[----:B------:R-:W-:Y:S01]  /*5790*/  FADD.FTZ R66, R177, R66 ;  /* 0x00000042b1427221 */ /* 0x000fe20000010000 */
[----:B------:R-:W-:Y:S01]  /*57a0*/  FMUL.FTZ R67, R133, R70 ;  /* 0x0000004685437220 */ /* 0x000fe20000410000 */
[C---:B------:R-:W-:Y:S01]  /*57b0*/  FMUL.FTZ R61, R145.reuse, R130 ;  /* 0x00000082913d7220 */ /* 0x040fe20000410000 */
[----:B------:R-:W-:-:S02]  /*57c0*/  FMUL.FTZ R63, R145, R230 ;  /* 0x000000e6913f7220 */ /* 0x000fc40000410000 */
[-C--:B------:R-:W-:Y:S01]  /*57d0*/  FFMA.FTZ R64, R134, R65.reuse, R67 ;  /* 0x0000004186407223 */ /* 0x080fe20000010043 */
[C---:B------:R-:W-:Y:S01]  /*57e0*/  FFMA.FTZ R60, R146.reuse, R230, -R61 ;  /* 0x000000e6923c7223 */ /* 0x040fe2000001083d */
[----:B------:R-:W-:Y:S01]  /*57f0*/  FFMA.FTZ R63, R146, R130, R63 ;  /* 0x00000082923f7223 */ /* 0x000fe2000001003f */
[----:B------:R-:W-:Y:S01]  /*5800*/  FMUL.FTZ R61, R133, R65 ;  /* 0x00000041853d7220 */ /* 0x000fe20000410000 */
[----:B------:R-:W-:Y:S01]  /*5810*/  FMUL.FTZ R65, R127, R68 ;  /* 0x000000447f417220 */ /* 0x000fe20000410000 */
[C---:B------:R-:W-:Y:S01]  /*5820*/  FFMA.FTZ R232, R97.reuse, R232, R60 ;  /* 0x000000e861e87223 */ /* 0x040fe2000001003c */
[----:B------:R-:W-:Y:S01]  /*5830*/  FFMA.FTZ R234, R97, R234, R63 ;  /* 0x000000ea61ea7223 */ /* 0x000fe2000001003f */
        /* <DEDUP_REMOVED lines=8> */
[----:B------:R-:W-:-:S02]  /*58c0*/  FMUL.FTZ R61, R127, R66 ;  /* 0x000000427f3d7220 */ /* 0x000fc40000410000 */
[C---:B------:R-:W-:Y:S01]  /*58d0*/  FFMA.FTZ R229, R56.reuse, R229, R63 ;  /* 0x000000e538e57223 */ /* 0x040fe2000001003f */
[----:B------:R-:W-:Y:S01]  /*58e0*/  FFMA.FTZ R231, R56, R231, R60 ;  /* 0x000000e738e77223 */ /* 0x000fe2000001003c */
[----:B------:R-:W-:Y:S01]  /*58f0*/  FFMA.FTZ R67, R128, R68, -R61 ;  /* 0x0000004480437223 */ /* 0x000fe2000001083d */
[----:B------:R-:W-:Y:S01]  /*5900*/  FMUL.FTZ R63, R135, R70 ;  /* 0x00000046873f7220 */ /* 0x000fe20000410000 */
[C---:B------:R-:W-:Y:S01]  /*5910*/  FMUL.FTZ R61, R141.reuse, R229 ;  /* 0x000000e58d3d7220 */ /* 0x040fe20000410000 */
[-C--:B------:R-:W-:Y:S01]  /*5920*/  FMUL.FTZ R62, R141, R231.reuse ;  /* 0x000000e78d3e7220 */ /* 0x080fe20000410000 */
[----:B------:R-:W-:Y:S01]  /*5930*/  FADD.FTZ R67, R194, R67 ;  /* 0x00000043c2437221 */ /* 0x000fe20000010000 */
[----:B------:R-:W-:Y:S01]  /*5940*/  FFMA.FTZ R60, R136, R64, R63 ;  /* 0x00000040883c7223 */ /* 0x000fe2000001003f */
[C---:B------:R-:W-:Y:S01]  /*5950*/  FFMA.FTZ R63, R142.reuse, R231, -R61 ;  /* 0x000000e78e3f7223 */ /* 0x040fe2000001083d */
[----:B------:R-:W-:Y:S01]  /*5960*/  FFMA.FTZ R62, R142, R229, R62 ;  /* 0x000000e58e3e7223 */ /* 0x000fe2000001003e */
[----:B------:R-:W-:Y:S01]  /*5970*/  FFMA.FTZ R61, R136, R70, -R69 ;  /* 0x00000046883d7223 */ /* 0x000fe20000010845 */
[C---:B------:R-:W-:Y:S01]  /*5980*/  FMUL.FTZ R69, R129.reuse, R65 ;  /* 0x0000004181457220 */ /* 0x040fe20000410000 */
[C---:B------:R-:W-:Y:S01]  /*5990*/  FFMA.FTZ R227, R94.reuse, R227, R63 ;  /* 0x000000e35ee37223 */ /* 0x040fe2000001003f */
[----:B------:R-:W-:Y:S01]  /*59a0*/  FFMA.FTZ R225, R94, R225, R62 ;  /* 0x000000e15ee17223 */ /* 0x000fe2000001003e */
[-C--:B------:R-:W-:Y:S01]  /*59b0*/  FMUL.FTZ R66, R129, R67.reuse ;  /* 0x0000004381427220 */ /* 0x080fe20000410000 */
[C---:B------:R-:W-:Y:S01]  /*59c0*/  FFMA.FTZ R68, R132.reuse, R67, -R69 ;  /* 0x0000004384447223 */ /* 0x040fe20000010845 */
[C---:B------:R-:W-:Y:S01]  /*59d0*/  FMUL.FTZ R63, R139.reuse, R227 ;  /* 0x000000e38b3f7220 */ /* 0x040fe20000410000 */
[----:B------:R-:W-:Y:S01]  /*59e0*/  FMUL.FTZ R62, R139, R225 ;  /* 0x000000e18b3e7220 */ /* 0x000fe20000410000 */
[----:B------:R-:W-:Y:S01]  /*59f0*/  FFMA.FTZ R66, R132, R65, R66 ;  /* 0x0000004184427223 */ /* 0x000fe20000010042 */
[----:B------:R-:W-:Y:S01]  /*5a00*/  FADD.FTZ R68, R195, R68 ;  /* 0x00000044c3447221 */ /* 0x000fe20000010000 */
[C---:B------:R-:W-:Y:S01]  /*5a10*/  FFMA.FTZ R64, R140.reuse, R225, R63 ;  /* 0x000000e18c407223 */ /* 0x040fe2000001003f */
[----:B------:R-:W-:Y:S01]  /*5a20*/  FFMA.FTZ R63, R140, R227, -R62 ;  /* 0x000000e38c3f7223 */ /* 0x000fe2000001083e */
[----:B------:R-:W-:Y:S01]  /*5a30*/  FADD.FTZ R66, R179, R66 ;  /* 0x00000042b3427221 */ /* 0x000fe20000010000 */
[----:B------:R-:W-:Y:S01]  /*5a40*/  FMUL.FTZ R67, R133, R68 ;  /* 0x0000004485437220 */ /* 0x000fe20000410000 */
[C---:B------:R-:W-:Y:S01]  /*5a50*/  FFMA.FTZ R228, R55.reuse, R228, R64 ;  /* 0x000000e437e47223 */ /* 0x040fe20000010040 */
[----:B------:R-:W-:Y:S01]  /*5a60*/  FFMA.FTZ R226, R55, R226, R63 ;  /* 0x000000e237e27223 */ /* 0x000fe2000001003f */
[-C--:B------:R-:W-:Y:S01]  /*5a70*/  FMUL.FTZ R69, R133, R66.reuse ;  /* 0x0000004285457220 */ /* 0x080fe20000410000 */
[C---:B------:R-:W-:Y:S01]  /*5a80*/  FFMA.FTZ R67, R134.reuse, R66, R67 ;  /* 0x0000004286437223 */ /* 0x040fe20000010043 */
[C---:B------:R-:W-:Y:S01]  /*5a90*/  FMUL.FTZ R63, R137.reuse, R228 ;  /* 0x000000e4893f7220 */ /* 0x040fe20000410000 */
[C---:B------:R-:W-:Y:S01]  /*5aa0*/  FMUL.FTZ R65, R137.reuse, R226 ;  /* 0x000000e289417220 */ /* 0x040fe20000410000 */
[----:B------:R-:W-:Y:S01]  /*5ab0*/  FFMA.FTZ R69, R134, R68, -R69 ;  /* 0x0000004486457223 */ /* 0x000fe20000010845 */
[----:B------:R-:W-:Y:S01]  /*5ac0*/  FADD.FTZ R67, R180, R67 ;  /* 0x00000043b4437221 */ /* 0x000fe20000010000 */
[C---:B------:R-:W-:Y:S01]  /*5ad0*/  FFMA.FTZ R62, R138.reuse, R226, -R63 ;  /* 0x000000e28a3e7223 */ /* 0x040fe2000001083f */
[----:B------:R-:W-:Y:S01]  /*5ae0*/  FFMA.FTZ R65, R138, R228, R65 ;  /* 0x000000e48a417223 */ /* 0x000fe20000010041 */
[----:B------:R-:W-:Y:S01]  /*5af0*/  FADD.FTZ R69, R196, R69 ;  /* 0x00000045c4457221 */ /* 0x000fe20000010000 */
[C---:B------:R-:W-:Y:S01]  /*5b00*/  FMUL.FTZ R63, R137.reuse, R61 ;  /* 0x0000003d893f7220 */ /* 0x040fe20000410000 */
[----:B------:R-:W-:Y:S01]  /*5b10*/  FMUL.FTZ R71, R137, R60 ;  /* 0x0000003c89477220 */ /* 0x000fe20000410000 */
[C---:B------:R-:W-:Y:S01]  /*5b20*/  FFMA.FTZ R222, R95.reuse, R222, R62 ;  /* 0x000000de5fde7223 */ /* 0x040fe2000001003e */
[----:B------:R-:W-:Y:S01]  /*5b30*/  FFMA.FTZ R224, R95, R224, R65 ;  /* 0x000000e05fe07223 */ /* 0x000fe20000010041 */
[C---:B------:R-:W-:Y:S01]  /*5b40*/  FMUL.FTZ R62, R135.reuse, R67 ;  /* 0x00000043873e7220 */ /* 0x040fe20000410000 */
[C---:B------:R-:W-:Y:S01]  /*5b50*/  FMUL.FTZ R65, R135.reuse, R69 ;  /* 0x0000004587417220 */ /* 0x040fe20000410000 */
[C---:B------:R-:W-:Y:S01]  /*5b60*/  FFMA.FTZ R64, R138.reuse, R60, R63 ;  /* 0x0000003c8a407223 */ /* 0x040fe2000001003f */
[----:B------:R-:W-:Y:S01]  /*5b70*/  FFMA.FTZ R71, R138, R61, -R71 ;  /* 0x0000003d8a477223 */ /* 0x000fe20000010847 */
[C---:B------:R-:W-:Y:S01]  /*5b80*/  FMUL.FTZ R63, R135.reuse, R222 ;  /* 0x000000de873f7220 */ /* 0x040fe20000410000 */
[C---:B------:R-:W-:Y:S01]  /*5b90*/  FFMA.FTZ R62, R136.reuse, R69, -R62 ;  /* 0x00000045883e7223 */ /* 0x040fe2000001083e */
[C---:B------:R-:W-:Y:S01]  /*5ba0*/  FFMA.FTZ R60, R136.reuse, R67, R65 ;  /* 0x00000043883c7223 */ /* 0x040fe20000010041 */
[-C--:B------:R-:W-:Y:S01]  /*5bb0*/  FMUL.FTZ R61, R135, R224.reuse ;  /* 0x000000e0873d7220 */ /* 0x080fe20000410000 */
[----:B------:R-:W-:Y:S01]  /*5bc0*/  FMUL.FTZ R65, R139, R71 ;  /* 0x000000478b417220 */ /* 0x000fe20000410000 */
[C---:B------:R-:W-:Y:S01]  /*5bd0*/  FFMA.FTZ R63, R136.reuse, R224, R63 ;  /* 0x000000e0883f7223 */ /* 0x040fe2000001003f */
[----:B------:R-:W-:Y:S01]  /*5be0*/  FADD.FTZ R62, R197, R62 ;  /* 0x0000003ec53e7221 */ /* 0x000fe20000010000 */
[----:B------:R-:W-:Y:S01]  /*5bf0*/  FFMA.FTZ R61, R136, R222, -R61 ;  /* 0x000000de883d7223 */ /* 0x000fe2000001083d */
[-C--:B------:R-:W-:Y:S01]  /*5c00*/  FFMA.FTZ R66, R140, R64.reuse, R65 ;  /* 0x000000408c427223 */ /* 0x080fe20000010041 */
[----:B------:R-:W-:Y:S01]  /*5c10*/  FADD.FTZ R60, R181, R60 ;  /* 0x0000003cb53c7221 */ /* 0x000fe20000010000 */
[C---:B------:R-:W-:Y:S01]  /*5c20*/  FFMA.FTZ R223, R54.reuse, R223, R63 ;  /* 0x000000df36df7223 */ /* 0x040fe2000001003f */
[----:B------:R-:W-:Y:S01]  /*5c30*/  FMUL.FTZ R65, R139, R64 ;  /* 0x000000408b417220 */ /* 0x000fe20000410000 */
[C---:B------:R-:W-:Y:S01]  /*5c40*/  FMUL.FTZ R63, R137.reuse, R62 ;  /* 0x0000003e893f7220 */ /* 0x040fe20000410000 */
[----:B------:R-:W-:Y:S01]  /*5c50*/  FFMA.FTZ R221, R54, R221, R61 ;  /* 0x000000dd36dd7223 */ /* 0x000fe2000001003d */
[-C--:B------:R-:W-:Y:S01]  /*5c60*/  FMUL.FTZ R67, R137, R60.reuse ;  /* 0x0000003c89437220 */ /* 0x080fe20000410000 */
[C---:B------:R-:W-:Y:S01]  /*5c70*/  FMUL.FTZ R61, R133.reuse, R223 ;  /* 0x000000df853d7220 */ /* 0x040fe20000410000 */
[----:B------:R-:W-:Y:S01]  /*5c80*/  FFMA.FTZ R71, R140, R71, -R65 ;  /* 0x000000478c477223 */ /* 0x000fe20000010841 */
[C---:B------:R-:W-:Y:S01]  /*5c90*/  FFMA.FTZ R65, R138.reuse, R60, R63 ;  /* 0x0000003c8a417223 */ /* 0x040fe2000001003f */
[-C--:B------:R-:W-:Y:S01]  /*5ca0*/  FMUL.FTZ R63, R133, R221.reuse ;  /* 0x000000dd853f7220 */ /* 0x080fe20000410000 */
[----:B------:R-:W-:Y:S01]  /*5cb0*/  FFMA.FTZ R67, R138, R62, -R67 ;  /* 0x0000003e8a437223 */ /* 0x000fe20000010843 */
[----:B------:R-:W-:Y:S01]  /*5cc0*/  FFMA.FTZ R61, R134, R221, -R61 ;  /* 0x000000dd863d7223 */ /* 0x000fe2000001083d */
[----:B------:R-:W-:Y:S01]  /*5cd0*/  FADD.FTZ R65, R182, R65 ;  /* 0x00000041b6417221 */ /* 0x000fe20000010000 */
[----:B------:R-:W-:Y:S01]  /*5ce0*/  FFMA.FTZ R63, R134, R223, R63 ;  /* 0x000000df863f7223 */ /* 0x000fe2000001003f */
[----:B------:R-:W-:Y:S01]  /*5cf0*/  FADD.FTZ R67, R198, R67 ;  /* 0x00000043c6437221 */ /* 0x000fe20000010000 */
[C---:B------:R-:W-:Y:S01]  /*5d00*/  FFMA.FTZ R217, R92.reuse, R217, R61 ;  /* 0x000000d95cd97223 */ /* 0x040fe2000001003d */
[-C--:B------:R-:W-:Y:S01]  /*5d10*/  FMUL.FTZ R61, R141, R66.reuse ;  /* 0x000000428d3d7220 */ /* 0x080fe20000410000 */
[----:B------:R-:W-:Y:S01]  /*5d20*/  FFMA.FTZ R219, R92, R219, R63 ;  /* 0x000000db5cdb7223 */ /* 0x000fe2000001003f */
[----:B------:R-:W-:Y:S01]  /*5d30*/  FMUL.FTZ R63, R139, R67 ;  /* 0x000000438b3f7220 */ /* 0x000fe20000410000 */
[-C--:B------:R-:W-:Y:S01]  /*5d40*/  FMUL.FTZ R69, R141, R71.reuse ;  /* 0x000000478d457220 */ /* 0x080fe20000410000 */
[----:B------:R-:W-:Y:S01]  /*5d50*/  FFMA.FTZ R71, R142, R71, -R61 ;  /* 0x000000478e477223 */ /* 0x000fe2000001083d */
[C---:B------:R-:W-:Y:S01]  /*5d60*/  FMUL.FTZ R61, R129.reuse, R219 ;  /* 0x000000db813d7220 */ /* 0x040fe20000410000 */
[----:B------:R-:W-:Y:S01]  /*5d70*/  FMUL.FTZ R62, R129, R217 ;  /* 0x000000d9813e7220 */ /* 0x000fe20000410000 */
[-C--:B------:R-:W-:Y:S01]  /*5d80*/  FFMA.FTZ R64, R140, R65.reuse, R63 ;  /* 0x000000418c407223 */ /* 0x080fe2000001003f */
[----:B------:R-:W-:Y:S01]  /*5d90*/  FMUL.FTZ R65, R139, R65 ;  /* 0x000000418b417220 */ /* 0x000fe20000410000 */
[C---:B------:R-:W-:Y:S01]  /*5da0*/  FFMA.FTZ R60, R132.reuse, R217, -R61 ;  /* 0x000000d9843c7223 */ /* 0x040fe2000001083d */
[----:B------:R-:W-:Y:S01]  /*5db0*/  FFMA.FTZ R61, R132, R219, R62 ;  /* 0x000000db843d7223 */ /* 0x000fe2000001003e */
[----:B------:R-:W-:Y:S01]  /*5dc0*/  FFMA.FTZ R69, R142, R66, R69 ;  /* 0x000000428e457223 */ /* 0x000fe20000010045 */
[----:B------:R-:W-:Y:S01]  /*5dd0*/  FFMA.FTZ R62, R140, R67, -R65 ;  /* 0x000000438c3e7223 */ /* 0x000fe20000010841 */
[----:B------:R-:W-:Y:S01]  /*5de0*/  FMUL.FTZ R63, R143, R71 ;  /* 0x000000478f3f7220 */ /* 0x000fe20000410000 */
        /* <DEDUP_REMOVED lines=8> */
[----:B------:R-:W-:Y:S01]  /*5e70*/  FMUL.FTZ R69, R143, R69 ;  /* 0x000000458f457220 */ /* 0x000fe20000410000 */
[----:B------:R-:W-:Y:S01]  /*5e80*/  FFMA.FTZ R60, R128, R218, -R61 ;  /* 0x000000da803c7223 */ /* 0x000fe2000001083d */
[C---:B------:R-:W-:Y:S01]  /*5e90*/  FFMA.FTZ R65, R142.reuse, R64, R63 ;  /* 0x000000408e417223 */ /* 0x040fe2000001003f */
[----:B------:R-:W-:Y:S01]  /*5ea0*/  FFMA.FTZ R67, R142, R62, -R67 ;  /* 0x0000003e8e437223 */ /* 0x000fe20000010843 */
[----:B------:R-:W-:Y:S01]  /*5eb0*/  FMUL.FTZ R63, R127, R218 ;  /* 0x000000da7f3f7220 */ /* 0x000fe20000410000 */
[----:B------:R-:W-:Y:S01]  /*5ec0*/  FFMA.FTZ R214, R93, R214, R60 ;  /* 0x000000d65dd67223 */ /* 0x000fe2000001003c */
[----:B------:R-:W-:Y:S01]  /*5ed0*/  FFMA.FTZ R69, R144, R71, -R69 ;  /* 0x0000004790457223 */ /* 0x000fe20000010845 */
[----:B------:R-:W-:Y:S01]  /*5ee0*/  FADD.FTZ R62, R200, R67 ;  /* 0x00000043c83e7221 */ /* 0x000fe20000010000 */
[----:B------:R-:W-:Y:S01]  /*5ef0*/  FFMA.FTZ R60, R128, R220, R63 ;  /* 0x000000dc803c7223 */ /* 0x000fe2000001003f */
[----:B------:R-:W-:Y:S01]  /*5f00*/  FMUL.FTZ R67, R145, R66 ;  /* 0x0000004291437220 */ /* 0x000fe20000410000 */
[----:B------:R-:W-:Y:S01]  /*5f10*/  FADD.FTZ R65, R184, R65 ;  /* 0x00000041b8417221 */ /* 0x000fe20000010000 */
[----:B------:R-:W-:Y:S01]  /*5f20*/  FMUL.FTZ R71, R143, R62 ;  /* 0x0000003e8f477220 */ /* 0x000fe20000410000 */
[----:B------:R-:W-:Y:S01]  /*5f30*/  FFMA.FTZ R216, R93, R216, R60 ;  /* 0x000000d85dd87223 */ /* 0x000fe2000001003c */
[-C--:B------:R-:W-:Y:S01]  /*5f40*/  FMUL.FTZ R61, R145, R69.reuse ;  /* 0x00000045913d7220 */ /* 0x080fe20000410000 */
[----:B------:R-:W-:Y:S01]  /*5f50*/  FFMA.FTZ R63, R146, R69, -R67 ;  /* 0x00000045923f7223 */ /* 0x000fe20000010843 */
[CC--:B------:R-:W-:Y:S01]  /*5f60*/  FFMA.FTZ R64, R144.reuse, R65.reuse, R71 ;  /* 0x0000004190407223 */ /* 0x0c0fe20000010047 */
[----:B------:R-:W-:Y:S01]  /*5f70*/  FMUL.FTZ R69, R143, R65 ;  /* 0x000000418f457220 */ /* 0x000fe20000410000 */
[C---:B------:R-:W-:Y:S01]  /*5f80*/  FMUL.FTZ R65, R125.reuse, R216 ;  /* 0x000000d87d417220 */ /* 0x040fe20000410000 */
[----:B------:R-:W-:Y:S01]  /*5f90*/  FMUL.FTZ R67, R125, R214 ;  /* 0x000000d67d437220 */ /* 0x000fe20000410000 */
[----:B------:R-:W-:Y:S01]  /*5fa0*/  FADD.FTZ R64, R185, R64 ;  /* 0x00000040b9407221 */ /* 0x000fe20000010000 */
[----:B------:R-:W-:Y:S01]  /*5fb0*/  FFMA.FTZ R62, R144, R62, -R69 ;  /* 0x0000003e903e7223 */ /* 0x000fe20000010845 */
[C---:B------:R-:W-:Y:S01]  /*5fc0*/  FFMA.FTZ R60, R126.reuse, R214, -R65 ;  /* 0x000000d67e3c7223 */ /* 0x040fe20000010841 */
[----:B------:R-:W-:Y:S01]  /*5fd0*/  FFMA.FTZ R67, R126, R216, R67 ;  /* 0x000000d87e437223 */ /* 0x000fe20000010043 */
[----:B------:R-:W-:Y:S01]  /*5fe0*/  FMUL.FTZ R71, R145, R64 ;  /* 0x0000004091477220 */ /* 0x000fe20000410000 */
[----:B------:R-:W-:Y:S01]  /*5ff0*/  FADD.FTZ R62, R201, R62 ;  /* 0x0000003ec93e7221 */ /* 0x000fe20000010000 */
[C---:B------:R-:W-:Y:S01]  /*6000*/  FFMA.FTZ R213, R52.reuse, R213, R60 ;  /* 0x000000d534d57223 */ /* 0x040fe2000001003c */
[----:B------:R-:W-:Y:S01]  /*6010*/  FFMA.FTZ R215, R52, R215, R67 ;  /* 0x000000d734d77223 */ /* 0x000fe20000010043 */
[C---:B------:R-:W-:Y:S01]  /*6020*/  FFMA.FTZ R61, R146.reuse, R66, R61 ;  /* 0x00000042923d7223 */ /* 0x040fe2000001003d */
[-C--:B------:R-:W-:Y:S01]  /*6030*/  FMUL.FTZ R67, R145, R62.reuse ;  /* 0x0000003e91437220 */ /* 0x080fe20000410000 */
[C---:B------:R-:W-:Y:S01]  /*6040*/  FFMA.FTZ R71, R146.reuse, R62, -R71 ;  /* 0x0000003e92477223 */ /* 0x040fe20000010847 */
[C---:B------:R-:W-:Y:S01]  /*6050*/  FMUL.FTZ R60, R123.reuse, R213 ;  /* 0x000000d57b3c7220 */ /* 0x040fe20000410000 */
[-C--:B------:R-:W-:Y:S01]  /*6060*/  FMUL.FTZ R65, R123, R215.reuse ;  /* 0x000000d77b417220 */ /* 0x080fe20000410000 */
        /* <DEDUP_REMOVED lines=11> */
[----:B------:R-:W-:Y:S01]  /*6120*/  FMUL.FTZ R62, R121, R209 ;  /* 0x000000d1793e7220 */ /* 0x000fe20000410000 */
[----:B------:R-:W-:Y:S01]  /*6130*/  FFMA.FTZ R70, R150, R71, -R60 ;  /* 0x0000004796467223 */ /* 0x000fe2000001083c */
[----:B------:R-:W-:Y:S01]  /*6140*/  FMUL.FTZ R71, R148, R63 ;  /* 0x0000003f94477220 */ /* 0x000fe20000410000 */
[C---:B------:R-:W-:Y:S01]  /*6150*/  FFMA.FTZ R60, R122.reuse, R209, -R69 ;  /* 0x000000d17a3c7223 */ /* 0x040fe20000010845 */
[----:B------:R-:W-:Y:S01]  /*6160*/  FFMA.FTZ R69, R122, R211, R62 ;  /* 0x000000d37a457223 */ /* 0x000fe2000001003e */
[----:B------:R-:W-:-:S02]  /*6170*/  HFMA2 R64, -RZ, RZ, 1.875, 0 ;  /* 0x3f800000ff407431 */ /* 0x000fc400000001ff */
[-C--:B------:R-:W-:Y:S01]  /*6180*/  FMUL.FTZ R62, R148, R61.reuse ;  /* 0x0000003d943e7220 */ /* 0x080fe20000410000 */
[C---:B------:R-:W-:Y:S01]  /*6190*/  FFMA.FTZ R210, R51.reuse, R210, R60 ;  /* 0x000000d233d27223 */ /* 0x040fe2000001003c */
[----:B------:R-:W-:Y:S01]  /*61a0*/  FFMA.FTZ R212, R51, R212, R69 ;  /* 0x000000d433d47223 */ /* 0x000fe20000010045 */
[C---:B------:R-:W-:Y:S01]  /*61b0*/  FFMA.FTZ R60, R150.reuse, R61, R71 ;  /* 0x0000003d963c7223 */ /* 0x040fe20000010047 */
[----:B------:R-:W-:Y:S01]  /*61c0*/  CS2R R66, SRZ ;  /* 0x0000000000427805 */ /* 0x000fe2000001ff00 */
[C---:B------:R-:W-:Y:S01]  /*61d0*/  FMUL.FTZ R71, R117.reuse, R210 ;  /* 0x000000d275477220 */ /* 0x040fe20000410000 */
[-C--:B------:R-:W-:Y:S01]  /*61e0*/  FMUL.FTZ R69, R117, R212.reuse ;  /* 0x000000d475457220 */ /* 0x080fe20000410000 */
[----:B------:R-:W-:Y:S01]  /*61f0*/  MOV R65, RZ ;  /* 0x000000ff00417202 */ /* 0x000fe20000000f00 */
[----:B------:R-:W-:Y:S01]  /*6200*/  FFMA.FTZ R61, R150, R63, -R62 ;  /* 0x0000003f963d7223 */ /* 0x000fe2000001083e */
[C---:B------:R-:W-:Y:S01]  /*6210*/  FFMA.FTZ R238, R120.reuse, R212, R71 ;  /* 0x000000d478ee7223 */ /* 0x040fe20000010047 */
[----:B------:R-:W-:Y:S01]  /*6220*/  FFMA.FTZ R69, R120, R210, -R69 ;  /* 0x000000d278457223 */ /* 0x000fe20000010845 */
[----:B------:R-:W-:Y:S01]  /*6230*/  FADD.FTZ R62, R187, R68 ;  /* 0x00000044bb3e7221 */ /* 0x000fe20000010000 */
[----:B------:R-:W-:Y:S01]  /*6240*/  FADD.FTZ R63, R203, R70 ;  /* 0x00000046cb3f7221 */ /* 0x000fe20000010000 */
        /* <DEDUP_REMOVED lines=32> */
.L_x_11091:
        /* <DEDUP_REMOVED lines=12> */
.L_x_10952:
[----:B------:R-:W-:Y:S05]  /*6510*/  BSYNC.RECONVERGENT B1 ;  /* 0x0000000000017941 */ /* 0x000fea0003800200 */
.L_x_10951:
[----:B------:R-:W-:Y:S01]  /*6520*/  UMOV UR12, 0xffffffff ;  /* 0xffffffff000c7882 */ /* 0x000fe20000000000 */
[----:B------:R-:W-:Y:S02]  /*6530*/  ISETP.GT.U32.AND P2, PT, R104, 0x1d, PT ;  /* 0x0000001d6800780c */ /* 0x000fe40003f44070 */
[----:B------:R-:W-:Y:S11]  /*6540*/  BRA.DIV UR12, `(.L_x_10953) ;  /* 0x000000620c087947 */ /* 0x000ff6000b800000 */
[----:B--2---:R2:W1:Y:S04]  /*6550*/  SHFL.DOWN PT, R68, R248, 0x2, 0x1f ;  /* 0x08401f00f8447f89 */ /* 0x00446800000e0000 */
[----:B---3--:R2:W3:Y:S04]  /*6560*/  SHFL.DOWN PT, R70, R245, 0x2, 0x1f ;  /* 0x08401f00f5467f89 */ /* 0x0084e800000e0000 */
[----:B----4-:R2:W4:Y:S04]  /*6570*/  SHFL.DOWN PT, R71, R75, 0x2, 0x1f ;  /* 0x08401f004b477f89 */ /* 0x01052800000e0000 */
[----:B0-----:R2:W0:Y:S02]  /*6580*/  SHFL.DOWN PT, R246, R69, 0x2, 0x1f ;  /* 0x08401f0045f67f89 */ /* 0x00142400000e0000 */
.L_x_11097:
[----:B------:R-:W-:Y:S04]  /*6590*/  BSSY.RECONVERGENT B1, `(.L_x_10954) ;  /* 0x000000c000017945 */ /* 0x000fe80003800200 */
[----:B------:R-:W-:Y:S05]  /*65a0*/  @P2 BRA `(.L_x_10955) ;  /* 0x0000000000282947 */ /* 0x000fea0003800000 */
[-C--:B0-----:R-:W-:Y:S01]  /*65b0*/  FMUL.FTZ R73, R245, R246.reuse ;  /* 0x000000f6f5497220 */ /* 0x081fe20000410000 */
[----:B------:R-:W-:-:S03]  /*65c0*/  FMUL.FTZ R246, R248, R246 ;  /* 0x000000f6f8f67220 */ /* 0x000fc60000410000 */
[CC--:B----4-:R-:W-:Y:S01]  /*65d0*/  FFMA.FTZ R72, R248.reuse, R71.reuse, -R73 ;  /* 0x00000047f8487223 */ /* 0x0d0fe20000010849 */
[C---:B------:R-:W-:Y:S01]  /*65e0*/  FFMA.FTZ R246, R245.reuse, R71, R246 ;  /* 0x00000047f5f67223 */ /* 0x040fe200000100f6 */
[-C--:B---3--:R-:W-:Y:S01]  /*65f0*/  FMUL.FTZ R71, R245, R70.reuse ;  /* 0x00000046f5477220 */ /* 0x088fe20000410000 */
[C---:B------:R-:W-:Y:S01]  /*6600*/  FMUL.FTZ R70, R248.reuse, R70 ;  /* 0x00000046f8467220 */ /* 0x040fe20000410000 */
[----:B-12---:R-:W-:Y:S01]  /*6610*/  FADD.FTZ R75, R75, R72 ;  /* 0x000000484b4b7221 */ /* 0x006fe20000010000 */
[----:B------:R-:W-:Y:S01]  /*6620*/  FADD.FTZ R69, R69, R246 ;  /* 0x000000f645457221 */ /* 0x000fe20000010000 */
[-C--:B------:R-:W-:Y:S01]  /*6630*/  FFMA.FTZ R248, R248, R68.reuse, -R71 ;  /* 0x00000044f8f87223 */ /* 0x080fe20000010847 */
[----:B------:R-:W-:-:S07]  /*6640*/  FFMA.FTZ R245, R245, R68, R70 ;  /* 0x00000044f5f57223 */ /* 0x000fce0000010046 */
.L_x_10955:
[----:B------:R-:W-:Y:S05]  /*6650*/  BSYNC.RECONVERGENT B1 ;  /* 0x0000000000017941 */ /* 0x000fea0003800200 */
.L_x_10954:
[----:B------:R-:W-:Y:S01]  /*6660*/  UMOV UR12, 0xffffffff ;  /* 0xffffffff000c7882 */ /* 0x000fe20000000000 */
[----:B------:R-:W-:Y:S02]  /*6670*/  ISETP.GT.U32.AND P2, PT, R104, 0x1b, PT ;  /* 0x0000001b6800780c */ /* 0x000fe40003f44070 */
[----:B------:R-:W-:Y:S11]  /*6680*/  BRA.DIV UR12, `(.L_x_10956) ;  /* 0x000000620c287947 */ /* 0x000ff6000b800000 */
[----:B-1----:R1:W1:Y:S04]  /*6690*/  SHFL.DOWN PT, R68, R248, 0x4, 0x1f ;  /* 0x08801f00f8447f89 */ /* 0x00226800000e0000 */
[----:B---3--:R3:W1:Y:S04]  /*66a0*/  SHFL.DOWN PT, R70, R245, 0x4, 0x1f ;  /* 0x08801f00f5467f89 */ /* 0x00866800000e0000 */
[----:B----4-:R3:W4:Y:S04]  /*66b0*/  SHFL.DOWN PT, R71, R75, 0x4, 0x1f ;  /* 0x08801f004b477f89 */ /* 0x01072800000e0000 */
[----:B0-----:R3:W0:Y:S02]  /*66c0*/  SHFL.DOWN PT, R246, R69, 0x4, 0x1f ;  /* 0x08801f0045f67f89 */ /* 0x00162400000e0000 */
.L_x_11103:
[----:B------:R-:W-:Y:S04]  /*66d0*/  BSSY.RECONVERGENT B1, `(.L_x_10957) ;  /* 0x000000c000017945 */ /* 0x000fe80003800200 */
[----:B------:R-:W-:Y:S05]  /*66e0*/  @P2 BRA `(.L_x_10958) ;  /* 0x0000000000282947 */ /* 0x000fea0003800000 */
[-C--:B0-----:R-:W-:Y:S01]  /*66f0*/  FMUL.FTZ R73, R245, R246.reuse ;  /* 0x000000f6f5497220 */ /* 0x081fe20000410000 */
[----:B------:R-:W-:-:S03]  /*6700*/  FMUL.FTZ R246, R248, R246 ;  /* 0x000000f6f8f67220 */ /* 0x000fc60000410000 */
[CC--:B----4-:R-:W-:Y:S01]  /*6710*/  FFMA.FTZ R72, R248.reuse, R71.reuse, -R73 ;  /* 0x00000047f8487223 */ /* 0x0d0fe20000010849 */
[C---:B------:R-:W-:Y:S01]  /*6720*/  FFMA.FTZ R246, R245.reuse, R71, R246 ;  /* 0x00000047f5f67223 */ /* 0x040fe200000100f6 */
[-C--:B-1----:R-:W-:Y:S01]  /*6730*/  FMUL.FTZ R71, R245, R70.reuse ;  /* 0x00000046f5477220 */ /* 0x082fe20000410000 */
[C---:B------:R-:W-:Y:S01]  /*6740*/  FMUL.FTZ R70, R248.reuse, R70 ;  /* 0x00000046f8467220 */ /* 0x040fe20000410000 */
[----:B--23--:R-:W-:Y:S01]  /*6750*/  FADD.FTZ R75, R75, R72 ;  /* 0x000000484b4b7221 */ /* 0x00cfe20000010000 */
[----:B------:R-:W-:Y:S01]  /*6760*/  FADD.FTZ R69, R69, R246 ;  /* 0x000000f645457221 */ /* 0x000fe20000010000 */
[-C--:B------:R-:W-:Y:S01]  /*6770*/  FFMA.FTZ R248, R248, R68.reuse, -R71 ;  /* 0x00000044f8f87223 */ /* 0x080fe20000010847 */
[----:B------:R-:W-:-:S07]  /*6780*/  FFMA.FTZ R245, R245, R68, R70 ;  /* 0x00000044f5f57223 */ /* 0x000fce0000010046 */
.L_x_10958:
[----:B------:R-:W-:Y:S05]  /*6790*/  BSYNC.RECONVERGENT B1 ;  /* 0x0000000000017941 */ /* 0x000fea0003800200 */
.L_x_10957:
[----:B------:R-:W-:Y:S01]  /*67a0*/  UMOV UR12, 0xffffffff ;  /* 0xffffffff000c7882 */ /* 0x000fe20000000000 */
[----:B------:R-:W-:Y:S02]  /*67b0*/  ISETP.GT.U32.AND P2, PT, R104, 0x17, PT ;  /* 0x000000176800780c */ /* 0x000fe40003f44070 */
[----:B------:R-:W-:Y:S11]  /*67c0*/  BRA.DIV UR12, `(.L_x_10959) ;  /* 0x000000620c487947 */ /* 0x000ff6000b800000 */
[----:B-1----:R1:W1:Y:S04]  /*67d0*/  SHFL.DOWN PT, R68, R248, 0x8, 0x1f ;  /* 0x09001f00f8447f89 */ /* 0x00226800000e0000 */
[----:B------:R0:W1:Y:S04]  /*67e0*/  SHFL.DOWN PT, R70, R245, 0x8, 0x1f ;  /* 0x09001f00f5467f89 */ /* 0x00006800000e0000 */
[----:B----4-:R4:W1:Y:S04]  /*67f0*/  SHFL.DOWN PT, R71, R75, 0x8, 0x1f ;  /* 0x09001f004b477f89 */ /* 0x01086800000e0000 */
[----:B0-----:R4:W0:Y:S02]  /*6800*/  SHFL.DOWN PT, R246, R69, 0x8, 0x1f ;  /* 0x09001f0045f67f89 */ /* 0x00182400000e0000 */
.L_x_11109:
[----:B------:R-:W-:Y:S04]  /*6810*/  BSSY.RECONVERGENT B1, `(.L_x_10960) ;  /* 0x000000c000017945 */ /* 0x000fe80003800200 */
[----:B------:R-:W-:Y:S05]  /*6820*/  @P2 BRA `(.L_x_10961) ;  /* 0x0000000000282947 */ /* 0x000fea0003800000 */
[-C--:B0-----:R-:W-:Y:S01]  /*6830*/  FMUL.FTZ R73, R245, R246.reuse ;  /* 0x000000f6f5497220 */ /* 0x081fe20000410000 */
[----:B------:R-:W-:-:S03]  /*6840*/  FMUL.FTZ R246, R248, R246 ;  /* 0x000000f6f8f67220 */ /* 0x000fc60000410000 */
[CC--:B-1----:R-:W-:Y:S01]  /*6850*/  FFMA.FTZ R72, R248.reuse, R71.reuse, -R73 ;  /* 0x00000047f8487223 */ /* 0x0c2fe20000010849 */
[C---:B------:R-:W-:Y:S01]  /*6860*/  FFMA.FTZ R246, R245.reuse, R71, R246 ;  /* 0x00000047f5f67223 */ /* 0x040fe200000100f6 */
[-C--:B------:R-:W-:Y:S01]  /*6870*/  FMUL.FTZ R71, R245, R70.reuse ;  /* 0x00000046f5477220 */ /* 0x080fe20000410000 */
[C---:B------:R-:W-:Y:S01]  /*6880*/  FMUL.FTZ R70, R248.reuse, R70 ;  /* 0x00000046f8467220 */ /* 0x040fe20000410000 */
[----:B--234-:R-:W-:Y:S01]  /*6890*/  FADD.FTZ R75, R75, R72 ;  /* 0x000000484b4b7221 */ /* 0x01cfe20000010000 */
[----:B------:R-:W-:Y:S01]  /*68a0*/  FADD.FTZ R69, R69, R246 ;  /* 0x000000f645457221 */ /* 0x000fe20000010000 */
[-C--:B------:R-:W-:Y:S01]  /*68b0*/  FFMA.FTZ R248, R248, R68.reuse, -R71 ;  /* 0x00000044f8f87223 */ /* 0x080fe20000010847 */
[----:B------:R-:W-:-:S07]  /*68c0*/  FFMA.FTZ R245, R245, R68, R70 ;  /* 0x00000044f5f57223 */ /* 0x000fce0000010046 */
.L_x_10961:
[----:B------:R-:W-:Y:S05]  /*68d0*/  BSYNC.RECONVERGENT B1 ;  /* 0x0000000000017941 */ /* 0x000fea0003800200 */
.L_x_10960:
[----:B------:R-:W-:Y:S01]  /*68e0*/  UMOV UR12, 0xffffffff ;  /* 0xffffffff000c7882 */ /* 0x000fe20000000000 */
[----:B------:R-:W-:Y:S02]  /*68f0*/  ISETP.GT.U32.AND P2, PT, R104, 0xf, PT ;  /* 0x0000000f6800780c */ /* 0x000fe40003f44070 */
[----:B------:R-:W-:Y:S11]  /*6900*/  BRA.DIV UR12, `(.L_x_10962) ;  /* 0x000000620c687947 */ /* 0x000ff6000b800000 */
[----:B-1----:R1:W1:Y:S04]  /*6910*/  SHFL.DOWN PT, R68, R248, 0x10, 0x1f ;  /* 0x0a001f00f8447f89 */ /* 0x00226800000e0000 */
[----:B------:R0:W1:Y:S04]  /*6920*/  SHFL.DOWN PT, R70, R245, 0x10, 0x1f ;  /* 0x0a001f00f5467f89 */ /* 0x00006800000e0000 */
[----:B------:R1:W1:Y:S04]  /*6930*/  SHFL.DOWN PT, R71, R75, 0x10, 0x1f ;  /* 0x0a001f004b477f89 */ /* 0x00026800000e0000 */
[----:B0-----:R0:W0:Y:S02]  /*6940*/  SHFL.DOWN PT, R246, R69, 0x10, 0x1f ;  /* 0x0a001f0045f67f89 */ /* 0x00102400000e0000 */
.L_x_11115:
        /* <DEDUP_REMOVED lines=12> */
.L_x_10964:
[----:B------:R-:W-:Y:S05]  /*6a10*/  BSYNC.RECONVERGENT B1 ;  /* 0x0000000000017941 */ /* 0x000fea0003800200 */
.L_x_10963:
[----:B------:R-:W-:Y:S01]  /*6a20*/  UMOV UR12, 0xffffffff ;  /* 0xffffffff000c7882 */ /* 0x000fe20000000000 */
[----:B------:R-:W-:Y:S02]  /*6a30*/  ISETP.NE.AND P2, PT, R110, 0x1f, PT ;  /* 0x0000001f6e00780c */ /* 0x000fe40003f45270 */
[----:B------:R-:W-:Y:S11]  /*6a40*/  BRA.DIV UR12, `(.L_x_10965) ;  /* 0x000000620c887947 */ /* 0x000ff6000b800000 */
[----:B------:R-:W5:Y:S04]  /*6a50*/  SHFL.IDX PT, R241, R245, RZ, 0x1f ;  /* 0x00001ffff5f17589 */ /* 0x000f6800000e0000 */
[----:B------:R-:W0:Y:S04]  /*6a60*/  SHFL.IDX PT, R243, R248, RZ, 0x1f ;  /* 0x00001ffff8f37589 */ /* 0x000e2800000e0000 */
[----:B-1----:R-:W1:Y:S04]  /*6a70*/  SHFL.IDX PT, R68, R69, RZ, 0x1f ;  /* 0x00001fff45447589 */ /* 0x002e6800000e0000 */
[----:B------:R-:W2:Y:S04]  /*6a80*/  SHFL.IDX PT, R239, R75, RZ, 0x1f ;  /* 0x00001fff4bef7589 */ /* 0x000ea800000e0000 */
[----:B------:R-:W3:Y:S04]  /*6a90*/  SHFL.IDX PT, R247, R64, RZ, 0x1f ;  /* 0x00001fff40f77589 */ /* 0x000ee800000e0000 */
[----:B------:R-:W4:Y:S04]  /*6aa0*/  SHFL.IDX PT, R244, R65, RZ, 0x1f ;  /* 0x00001fff41f47589 */ /* 0x000f2800000e0000 */
[----:B------:R-:W4:Y:S01]  /*6ab0*/  SHFL.DOWN PT, R72, R248, 0x1, 0x1f ;  /* 0x08201f00f8487f89 */ /* 0x000f2200000e0000 */
[-C--:B-----5:R-:W-:Y:S01]  /*6ac0*/  FMUL.FTZ R71, R67, R241.reuse ;  /* 0x000000f143477220 */ /* 0x0a0fe20000410000 */
[-C--:B------:R-:W-:Y:S01]  /*6ad0*/  FMUL.FTZ R236, R66, R241.reuse ;  /* 0x000000f142ec7220 */ /* 0x080fe20000410000 */
[----:B------:R-:W-:Y:S01]  /*6ae0*/  FMUL.FTZ R242, R64, R241 ;  /* 0x000000f140f27220 */ /* 0x000fe20000410000 */
[----:B------:R-:W4:Y:S01]  /*6af0*/  SHFL.DOWN PT, R73, R245, 0x1, 0x1f ;  /* 0x08201f00f5497f89 */ /* 0x000f2200000e0000 */
[----:B0-----:R-:W-:Y:S01]  /*6b00*/  FFMA.FTZ R70, R66, R243, -R71 ;  /* 0x000000f342467223 */ /* 0x001fe20000010847 */
[----:B------:R-:W-:Y:S01]  /*6b10*/  FMUL.FTZ R71, R65, R241 ;  /* 0x000000f141477220 */ /* 0x000fe20000410000 */
[-C--:B------:R-:W-:Y:S01]  /*6b20*/  FFMA.FTZ R233, R67, R243.reuse, R236 ;  /* 0x000000f343e97223 */ /* 0x080fe200000100ec */
[----:B------:R-:W0:Y:S01]  /*6b30*/  SHFL.DOWN PT, R74, R75, 0x1, 0x1f ;  /* 0x08201f004b4a7f89 */ /* 0x000e2200000e0000 */
[-C--:B------:R-:W-:Y:S01]  /*6b40*/  FFMA.FTZ R242, R65, R243.reuse, R242 ;  /* 0x000000f341f27223 */ /* 0x080fe200000100f2 */
[----:B------:R-:W-:Y:S01]  /*6b50*/  FFMA.FTZ R241, R64, R243, -R71 ;  /* 0x000000f340f17223 */ /* 0x000fe20000010847 */
[----:B-1----:R-:W-:Y:S01]  /*6b60*/  FADD.FTZ R243, R68, R233 ;  /* 0x000000e944f37221 */ /* 0x002fe20000010000 */
[----:B------:R-:W1:Y:S01]  /*6b70*/  SHFL.IDX PT, R249, R66, RZ, 0x1f ;  /* 0x00001fff42f97589 */ /* 0x000e6200000e0000 */
[----:B--2---:R-:W-:-:S03]  /*6b80*/  FADD.FTZ R239, R239, R70 ;  /* 0x00000046efef7221 */ /* 0x004fc60000010000 */
[----:B------:R-:W2:Y:S01]  /*6b90*/  SHFL.IDX PT, R250, R67, RZ, 0x1f ;  /* 0x00001fff43fa7589 */ /* 0x000ea200000e0000 */
[----:B---3--:R-:W-:-:S03]  /*6ba0*/  MOV R68, R247 ;  /* 0x000000f700447202 */ /* 0x008fc60000000f00 */
[----:B------:R4:W3:Y:S02]  /*6bb0*/  SHFL.DOWN PT, R246, R69, 0x1, 0x1f ;  /* 0x08201f0045f67f89 */ /* 0x0008e400000e0000 */
[----:B----4-:R-:W-:-:S07]  /*6bc0*/  MOV R69, R244 ;  /* 0x000000f400457202 */ /* 0x010fce0000000f00 */
.L_x_11129:
        /* <DEDUP_REMOVED lines=13> */
[----:B---3--:R-:W-:Y:S01]  /*6ca0*/  FADD.FTZ R71, R246, R71 ;  /* 0x00000047f6477221 */ /* 0x008fe20000010000 */
[----:B------:R-:W-:-:S07]  /*6cb0*/  MOV R68, R65 ;  /* 0x0000004100447202 */ /* 0x000fce0000000f00 */
.L_x_10967:
[----:B------:R-:W-:Y:S05]  /*6cc0*/  BSYNC.RECONVERGENT B1 ;  /* 0x0000000000017941 */ /* 0x000fea0003800200 */
.L_x_10966:
        /* <DEDUP_REMOVED lines=8> */
[----:B0-----:R-:W-:Y:S01]  /*6d50*/  FADD.FTZ R74, R62, R67 ;  /* 0x000000433e4a7221 */ /* 0x001fe20000010000 */
[----:B------:R-:W-:Y:S01]  /*6d60*/  FADD.FTZ R75, R63, R66 ;  /* 0x000000423f4b7221 */ /* 0x000fe20000010000 */
[----:B------:R-:W-:-:S02]  /*6d70*/  LEA R60, R110, R103, 0x4 ;  /* 0x000000676e3c7211 */ /* 0x000fc400078e20ff */
[----:B------:R-:W-:Y:S02]  /*6d80*/  MOV R67, R243 ;  /* 0x000000f300437202 */ /* 0x000fe40000000f00 */
[----:B------:R-:W-:Y:S01]  /*6d90*/  MOV R66, R239 ;  /* 0x000000ef00427202 */ /* 0x000fe20000000f00 */
[----:B------:R2:W-:Y:S01]  /*6da0*/  STS.128 [R60+0x35f0], R68 ;  /* 0x0035f0443c007388 */ /* 0x0005e20000000c00 */
[----:B------:R-:W-:Y:S02]  /*6db0*/  MOV R65, R242 ;  /* 0x000000f200417202 */ /* 0x000fe40000000f00 */
[----:B------:R-:W-:Y:S01]  /*6dc0*/  MOV R64, R241 ;  /* 0x000000f100407202 */ /* 0x000fe20000000f00 */
[----:B------:R2:W-:Y:S06]  /*6dd0*/  STS.128 [R60+0x35e0], R72 ;  /* 0x0035e0483c007388 */ /* 0x0005ec0000000c00 */
.L_x_10949:
[----:B------:R-:W-:Y:S05]  /*6de0*/  BSYNC B0 ;  /* 0x0000000000007941 */ /* 0x000fea0003800000 */
.L_x_10948:
[----:B--2---:R-:W-:Y:S01]  /*6df0*/  FMUL.FTZ R70, R49, R96 ;  /* 0x0000006031467220 */ /* 0x004fe20000410000 */
[----:B-1----:R-:W-:Y:S01]  /*6e00*/  FFMA.FTZ R60, R0, R131, RZ ;  /* 0x00000083003c7223 */ /* 0x002fe200000100ff */
[----:B------:R-:W-:Y:S05]  /*6e10*/  WARPSYNC.ALL ;  /* 0x0000000000007948 */ /* 0x000fea0003800000 */
[-C--:B------:R-:W-:Y:S01]  /*6e20*/  FFMA.FTZ R131, -R112, R70.reuse, R131 ;  /* 0x0000004670837223 */ /* 0x080fe20000010183 */
[----:B------:R-:W-:Y:S01]  /*6e30*/  FFMA.FTZ R70, R174, -R70, R3 ;  /* 0x80000046ae467223 */ /* 0x000fe20000010003 */
[----:B------:R-:W-:Y:S01]  /*6e40*/  BAR.SYNC.DEFER_BLOCKING 0x0 ;  /* 0x0000000000007b1d */ /* 0x000fe20000010000 */
[----:B------:R-:W-:Y:S01]  /*6e50*/  FFMA.FTZ R3, R0, -R3, RZ ;  /* 0x8000000300037223 */ /* 0x000fe200000100ff */
[----:B------:R-:W-:Y:S01]  /*6e60*/  FMUL.FTZ R62, R40, R57 ;  /* 0x00000039283e7220 */ /* 0x000fe20000410000 */
[----:B------:R-:W-:Y:S01]  /*6e70*/  LEA R63, R105, 0xfffff800, 0xb ;  /* 0xfffff800693f7811 */ /* 0x000fe200078e58ff */
[C---:B------:R-:W-:Y:S01]  /*6e80*/  FFMA.FTZ R61, R17.reuse, R230, R60 ;  /* 0x000000e6113d7223 */ /* 0x040fe2000001003c */
[----:B------:R-:W-:Y:S01]  /*6e90*/  FFMA.FTZ R69, R17, -R130, R3 ;  /* 0x8000008211457223 */ /* 0x000fe20000010003 */
[----:B------:R-:W-:Y:S01]  /*6ea0*/  FMUL.FTZ R3, R48, R97 ;  /* 0x0000006130037220 */ /* 0x000fe20000410000 */
[-C--:B------:R-:W-:Y:S01]  /*6eb0*/  FFMA.FTZ R230, -R111, R62.reuse, R230 ;  /* 0x0000003e6fe67223 */ /* 0x080fe200000101e6 */
[----:B------:R-:W-:Y:S01]  /*6ec0*/  FFMA.FTZ R130, R167, -R62, R130 ;  /* 0x8000003ea7827223 */ /* 0x000fe20000010082 */
[----:B------:R-:W-:Y:S01]  /*6ed0*/  LOP3.LUT R62, R63, R110, RZ, 0xfc, !PT ;  /* 0x0000006e3f3e7212 */ /* 0x000fe200078efcff */
[C---:B------:R-:W-:Y:S01]  /*6ee0*/  FFMA.FTZ R68, R16.reuse, R232, R61 ;  /* 0x000000e810447223 */ /* 0x040fe2000001003d */
[----:B------:R-:W-:Y:S01]  /*6ef0*/  MOV R73, UR32 ;  /* 0x0000002000497c02 */ /* 0x000fe20008000f00 */
[-C--:B------:R-:W-:Y:S01]  /*6f00*/  FFMA.FTZ R232, -R113, R3.reuse, R232 ;  /* 0x0000000371e87223 */ /* 0x080fe200000101e8 */
[----:B------:R-:W-:Y:S01]  /*6f10*/  SHF.R.S32.HI R63, RZ, 0x1f, R63 ;  /* 0x0000001fff3f7819 */ /* 0x000fe2000001143f */
[----:B------:R-:W-:Y:S01]  /*6f20*/  FFMA.FTZ R3, R165, -R3, R234 ;  /* 0x80000003a5037223 */ /* 0x000fe200000100ea */
[----:B------:R-:W-:Y:S01]  /*6f30*/  FFMA.FTZ R234, R16, -R234, R69 ;  /* 0x800000ea10ea7223 */ /* 0x000fe20000010045 */
[----:B------:R-:W-:Y:S01]  /*6f40*/  MOV R69, UR33 ;  /* 0x0000002100457c02 */ /* 0x000fe20008000f00 */
[----:B------:R-:W-:Y:S01]  /*6f50*/  FMUL.FTZ R71, R41, R56 ;  /* 0x0000003829477220 */ /* 0x000fe20000410000 */
[----:B------:R-:W-:-:S04]  /*6f60*/  IMAD.WIDE.U32 R60, R73, UR6, R62 ;  /* 0x00000006493c7c25 */ /* 0x000fc8000f8e003e */
[----:B------:R-:W-:Y:S01]  /*6f70*/  FFMA.FTZ R63, R15, R231, R68 ;  /* 0x000000e70f3f7223 */ /* 0x000fe20000010044 */
        /* <DEDUP_REMOVED lines=8> */
[----:B------:R-:W-:Y:S01]  /*7000*/  FMUL.FTZ R72, R47, R94 ;  /* 0x0000005e2f487220 */ /* 0x000fe20000410000 */
[----:B------:R-:W1:Y:S01]  /*7010*/  LDS.64 R60, [R103+0x35e8] ;  /* 0x0035e800673c7984 */ /* 0x000e620000000a00 */
[----:B------:R-:W-:Y:S01]  /*7020*/  FFMA.FTZ R234, R14, -R225, R229 ;  /* 0x800000e10eea7223 */ /* 0x000fe200000100e5 */
[----:B------:R-:W-:Y:S01]  /*7030*/  FFMA.FTZ R63, R13, R226, R74 ;  /* 0x000000e20d3f7223 */ /* 0x000fe2000001004a */
[----:B------:R-:W-:Y:S01]  /*7040*/  FMUL.FTZ R74, R46, R95 ;  /* 0x0000005f2e4a7220 */ /* 0x000fe20000410000 */
[-C--:B------:R-:W-:Y:S01]  /*7050*/  FFMA.FTZ R226, -R147, R73.reuse, R226 ;  /* 0x0000004993e27223 */ /* 0x080fe200000101e2 */
[----:B------:R-:W-:Y:S01]  /*7060*/  FFMA.FTZ R73, R163, -R73, R228 ;  /* 0x80000049a3497223 */ /* 0x000fe200000100e4 */
[----:B------:R-:W-:Y:S01]  /*7070*/  FFMA.FTZ R75, R13, -R228, R234 ;  /* 0x800000e40d4b7223 */ /* 0x000fe200000100ea */
[----:B------:R-:W-:Y:S01]  /*7080*/  FFMA.FTZ R227, -R152, R72, R227 ;  /* 0x0000004898e37223 */ /* 0x000fe200000101e3 */
[----:B------:R-:W-:Y:S01]  /*7090*/  FFMA.FTZ R228, R12, R222, R63 ;  /* 0x000000de0ce47223 */ /* 0x000fe2000001003f */
[----:B------:R-:W-:Y:S01]  /*70a0*/  FFMA.FTZ R72, R170, -R72, R225 ;  /* 0x80000048aa487223 */ /* 0x000fe200000100e1 */
[----:B------:R-:W-:Y:S01]  /*70b0*/  FFMA.FTZ R222, -R149, R74, R222 ;  /* 0x0000004a95de7223 */ /* 0x000fe200000101de */
[----:B------:R-:W-:Y:S01]  /*70c0*/  FMUL.FTZ R225, R39, R54 ;  /* 0x0000003627e17220 */ /* 0x000fe20000410000 */
[----:B------:R-:W-:Y:S01]  /*70d0*/  FFMA.FTZ R74, R161, -R74, R224 ;  /* 0x8000004aa14a7223 */ /* 0x000fe200000100e0 */
[----:B------:R-:W-:Y:S01]  /*70e0*/  FFMA.FTZ R224, R12, -R224, R75 ;  /* 0x800000e00ce07223 */ /* 0x000fe2000001004b */
[C---:B------:R-:W-:Y:S01]  /*70f0*/  FFMA.FTZ R63, R11.reuse, R221, R228 ;  /* 0x000000dd0b3f7223 */ /* 0x040fe200000100e4 */
[-C--:B------:R-:W-:Y:S01]  /*7100*/  FFMA.FTZ R221, -R154, R225.reuse, R221 ;  /* 0x000000e19add7223 */ /* 0x080fe200000101dd */
[----:B------:R-:W-:Y:S01]  /*7110*/  FFMA.FTZ R75, R168, -R225, R223 ;  /* 0x800000e1a84b7223 */ /* 0x000fe200000100df */
[----:B------:R-:W-:Y:S01]  /*7120*/  FFMA.FTZ R225, R11, -R223, R224 ;  /* 0x800000df0be17223 */ /* 0x000fe200000100e0 */
[----:B------:R-:W-:Y:S01]  /*7130*/  FFMA.FTZ R224, R10, R217, R63 ;  /* 0x000000d90ae07223 */ /* 0x000fe2000001003f */
[----:B------:R-:W-:Y:S01]  /*7140*/  FMUL.FTZ R228, R45, R92 ;  /* 0x0000005c2de47220 */ /* 0x000fe20000410000 */
[----:B------:R-:W-:Y:S01]  /*7150*/  ISETP.NE.AND P2, PT, R110, RZ, PT ;  /* 0x000000ff6e00720c */ /* 0x000fe20003f45270 */
        /* <DEDUP_REMOVED lines=8> */
[----:B------:R-:W-:Y:S01]  /*71e0*/  FFMA.FTZ R225, R9, -R220, R228 ;  /* 0x800000dc09e17223 */ /* 0x000fe200000100e4 */
[----:B------:R-:W-:Y:S01]  /*71f0*/  FFMA.FTZ R63, R7, R213, R224 ;  /* 0x000000d5073f7223 */ /* 0x000fe200000100e0 */
[----:B------:R-:W-:Y:S01]  /*7200*/  FFMA.FTZ R218, R159, -R229, R220 ;  /* 0x800000e59fda7223 */ /* 0x000fe200000100dc */
[----:B------:R-:W-:Y:S01]  /*7210*/  FMUL.FTZ R229, R37, R52 ;  /* 0x0000003425e57220 */ /* 0x000fe20000410000 */
[----:B------:R-:W-:Y:S01]  /*7220*/  FFMA.FTZ R228, R8, -R216, R225 ;  /* 0x800000d808e47223 */ /* 0x000fe200000100e1 */
[----:B------:R-:W-:Y:S01]  /*7230*/  FFMA.FTZ R234, R6, R209, R63 ;  /* 0x000000d106ea7223 */ /* 0x000fe2000001003f */
[----:B------:R-:W-:Y:S01]  /*7240*/  P2R R63, PR, RZ, 0x4 ;  /* 0x00000004ff3f7803 */ /* 0x000fe20000000000 */
[-C--:B------:R-:W-:Y:S01]  /*7250*/  FFMA.FTZ R220, -R153, R233.reuse, R214 ;  /* 0x000000e999dc7223 */ /* 0x080fe200000101d6 */
[----:B------:R-:W-:Y:S01]  /*7260*/  FFMA.FTZ R214, R157, -R233, R216 ;  /* 0x800000e99dd67223 */ /* 0x000fe200000100d8 */
[----:B------:R-:W-:Y:S01]  /*7270*/  FFMA.FTZ R225, R5, R210, R234 ;  /* 0x000000d205e17223 */ /* 0x000fe200000100ea */
[----:B------:R-:W-:Y:S01]  /*7280*/  FFMA.FTZ R216, -R158, R229, R213 ;  /* 0x000000e59ed87223 */ /* 0x000fe200000101d5 */
[-C--:B-1----:R-:W-:Y:S01]  /*7290*/  FMUL.FTZ R63, R61, R119.reuse ;  /* 0x000000773d3f7220 */ /* 0x082fe20000410000 */
[----:B------:R-:W-:Y:S01]  /*72a0*/  FMUL.FTZ R224, R60, R119 ;  /* 0x000000773ce07220 */ /* 0x000fe20000410000 */
[----:B------:R-:W-:Y:S01]  /*72b0*/  FFMA.FTZ R213, R164, -R229, R215 ;  /* 0x800000e5a4d57223 */ /* 0x000fe200000100d7 */
[----:B------:R-:W-:Y:S01]  /*72c0*/  FFMA.FTZ R228, R7, -R215, R228 ;  /* 0x800000d707e47223 */ /* 0x000fe200000100e4 */
[-C--:B------:R-:W-:Y:S01]  /*72d0*/  FFMA.FTZ R63, R60, R118.reuse, R63 ;  /* 0x000000763c3f7223 */ /* 0x080fe2000001003f */
[----:B------:R-:W-:Y:S01]  /*72e0*/  FFMA.FTZ R61, R61, R118, -R224 ;  /* 0x000000763d3d7223 */ /* 0x000fe200000108e0 */
[----:B------:R-:W-:Y:S01]  /*72f0*/  FMUL.FTZ R60, R34, R51 ;  /* 0x00000033223c7220 */ /* 0x000fe20000410000 */
[----:B------:R-:W-:Y:S01]  /*7300*/  FMUL.FTZ R215, R43, R90 ;  /* 0x0000005a2bd77220 */ /* 0x000fe20000410000 */
[----:B------:R-:W-:Y:S01]  /*7310*/  FADD.FTZ R204, R204, R63 ;  /* 0x0000003fcccc7221 */ /* 0x000fe20000010000 */
[----:B------:R-:W-:Y:S01]  /*7320*/  FADD.FTZ R208, R208, R61 ;  /* 0x0000003dd0d07221 */ /* 0x000fe20000010000 */
[-C--:B------:R-:W-:Y:S01]  /*7330*/  FFMA.FTZ R210, -R155, R60.reuse, R210 ;  /* 0x0000003c9bd27223 */ /* 0x080fe200000101d2 */
[----:B------:R-:W-:Y:S01]  /*7340*/  FFMA.FTZ R118, R207, -R60, R212 ;  /* 0x8000003ccf767223 */ /* 0x000fe200000100d4 */
[----:B------:R-:W-:Y:S01]  /*7350*/  FMUL.FTZ R60, R42, R91 ;  /* 0x0000005b2a3c7220 */ /* 0x000fe20000410000 */
[C---:B------:R-:W-:Y:S01]  /*7360*/  FMUL.FTZ R119, R115.reuse, R204 ;  /* 0x000000cc73777220 */ /* 0x040fe20000410000 */
[----:B------:R-:W-:Y:S01]  /*7370*/  FMUL.FTZ R61, R115, R208 ;  /* 0x000000d0733d7220 */ /* 0x000fe20000410000 */
[----:B------:R-:W-:Y:S01]  /*7380*/  FFMA.FTZ R63, R4, R240, R225 ;  /* 0x000000f0043f7223 */ /* 0x000fe200000100e1 */
[-C--:B------:R-:W-:Y:S01]  /*7390*/  FFMA.FTZ R240, -R169, R60.reuse, R240 ;  /* 0x0000003ca9f07223 */ /* 0x080fe200000101f0 */
[----:B------:R-:W-:Y:S01]  /*73a0*/  FFMA.FTZ R115, R205, -R60, R238 ;  /* 0x8000003ccd737223 */ /* 0x000fe200000100ee */
[C---:B------:R-:W-:Y:S01]  /*73b0*/  FFMA.FTZ R60, R116.reuse, R208, -R119 ;  /* 0x000000d0743c7223 */ /* 0x040fe20000010877 */
[----:B------:R-:W-:Y:S01]  /*73c0*/  FFMA.FTZ R116, R116, R204, R61 ;  /* 0x000000cc74747223 */ /* 0x000fe2000001003d */
[----:B------:R-:W-:Y:S01]  /*73d0*/  VOTEU.ALL UP0, P2 ;  /* 0x0000000000ff7886 */ /* 0x000fe20001000000 */
[-C--:B------:R-:W-:Y:S01]  /*73e0*/  FFMA.FTZ R209, -R160, R215.reuse, R209 ;  /* 0x000000d7a0d17223 */ /* 0x080fe200000101d1 */
[----:B------:R-:W-:Y:S01]  /*73f0*/  FADD.FTZ R189, R189, R60 ;  /* 0x0000003cbdbd7221 */ /* 0x000fe20000010000 */
[----:B------:R-:W-:Y:S01]  /*7400*/  FFMA.FTZ R215, R162, -R215, R211 ;  /* 0x800000d7a2d77223 */ /* 0x000fe200000100d3 */
[----:B------:R-:W-:Y:S01]  /*7410*/  FADD.FTZ R171, R171, R116 ;  /* 0x00000074abab7221 */ /* 0x000fe20000010000 */
[----:B------:R-:W-:Y:S01]  /*7420*/  FFMA.FTZ R211, R6, -R211, R228 ;  /* 0x800000d306d37223 */ /* 0x000fe200000100e4 */
[----:B------:R-:W-:Y:S01]  /*7430*/  @!UP0 ULEA UR12, UR6, UR11, 0x4 ;  /* 0x0000000b060c8291 */ /* 0x000fe2000f8e20ff */
[C---:B------:R-:W-:Y:S01]  /*7440*/  FMUL.FTZ R61, R117.reuse, R189 ;  /* 0x000000bd753d7220 */ /* 0x040fe20000410000 */
[-C--:B------:R-:W-:Y:S01]  /*7450*/  FMUL.FTZ R116, R117, R171.reuse ;  /* 0x000000ab75747220 */ /* 0x080fe20000410000 */
[----:B------:R-:W-:Y:S01]  /*7460*/  FFMA.FTZ R211, R5, -R212, R211 ;  /* 0x800000d405d37223 */ /* 0x000fe200000100d3 */
[----:B------:R-:W-:Y:S01]  /*7470*/  FMUL.FTZ R119, R206, R208 ;  /* 0x000000d0ce777220 */ /* 0x000fe20000410000 */
[C---:B------:R-:W-:Y:S01]  /*7480*/  FFMA.FTZ R60, R120.reuse, R171, R61 ;  /* 0x000000ab783c7223 */ /* 0x040fe2000001003d */
[----:B------:R-:W-:Y:S01]  /*7490*/  FFMA.FTZ R61, R120, R189, -R116 ;  /* 0x000000bd783d7223 */ /* 0x000fe20000010874 */
[----:B------:R-:W-:Y:S01]  /*74a0*/  FFMA.FTZ R238, R4, -R238, R211 ;  /* 0x800000ee04ee7223 */ /* 0x000fe200000100d3 */
[----:B------:R-:W-:Y:S01]  /*74b0*/  FMUL.FTZ R211, R35, R50 ;  /* 0x0000003223d37220 */ /* 0x000fe20000410000 */
[----:B0-----:R0:W-:Y:S01]  /*74c0*/  @!P2 STS.128 [UR12+0x4be0], R64 ;  /* 0x004be040ff00a988 */ /* 0x0011e20008000c0c */
[----:B------:R-:W-:Y:S01]  /*74d0*/  FADD.FTZ R190, R190, R61 ;  /* 0x0000003dbebe7221 */ /* 0x000fe20000010000 */
[----:B------:R-:W-:Y:S01]  /*74e0*/  FADD.FTZ R173, R173, R60 ;  /* 0x0000003cadad7221 */ /* 0x000fe20000010000 */
[-C--:B------:R-:W-:Y:S01]  /*74f0*/  FFMA.FTZ R212, R206, -R211.reuse, R237 ;  /* 0x800000d3ced47223 */ /* 0x080fe200000100ed */
[CC--:B------:R-:W-:Y:S01]  /*7500*/  FFMA.FTZ R117, R188.reuse, R204.reuse, R119 ;  /* 0x000000ccbc757223 */ /* 0x0c0fe20000010077 */
[----:B------:R-:W-:Y:S01]  /*7510*/  FFMA.FTZ R211, -R188, R211, R235 ;  /* 0x000000d3bcd37223 */ /* 0x000fe200000101eb */
[----:B------:R-:W-:Y:S01]  /*7520*/  FMUL.FTZ R119, R204, UR14 ;  /* 0x0000000ecc777c20 */ /* 0x000fe20008410000 */
[----:B------:R-:W-:Y:S01]  /*7530*/  FMUL.FTZ R61, R35, R204 ;  /* 0x000000cc233d7220 */ /* 0x000fe20000410000 */
[----:B------:R-:W-:Y:S01]  /*7540*/  MOV R225, UR11 ;  /* 0x0000000b00e17c02 */ /* 0x000fe20008000f00 */
[----:B------:R-:W-:Y:S01]  /*7550*/  FMUL.FTZ R120, R205, R189 ;  /* 0x000000bdcd787220 */ /* 0x000fe20000410000 */
[C---:B------:R-:W-:Y:S01]  /*7560*/  FFMA.FTZ R119, R208.reuse, UR13, -R119 ;  /* 0x0000000dd0777c23 */ /* 0x040fe20008010877 */
[----:B------:R-:W-:Y:S01]  /*7570*/  FFMA.FTZ R18, R35, R117, R18 ;  /* 0x0000007523127223 */ /* 0x000fe20000010012 */
[----:B------:R-:W-:Y:S01]  /*7580*/  BSSY.RECONVERGENT B0, `(.L_x_10968) ;  /* 0x0000163000007945 */ /* 0x000fe20003800200 */
[----:B0-----:R-:W-:Y:S01]  /*7590*/  FMUL.FTZ R65, R208, UR14 ;  /* 0x0000000ed0417c20 */ /* 0x001fe20008410000 */
[----:B------:R-:W-:Y:S01]  /*75a0*/  FMUL.FTZ R66, R121, R190 ;  /* 0x000000be79427220 */ /* 0x000fe20000410000 */
[----:B------:R-:W-:Y:S01]  /*75b0*/  FMUL.FTZ R67, R35, R208 ;  /* 0x000000d023437220 */ /* 0x000fe20000410000 */
[----:B------:R-:W-:-:S02]  /*75c0*/  IMAD R64, R110, 0x84, R225 ;  /* 0x000000846e407824 */ /* 0x000fc400078e02e1 */
[----:B------:R-:W-:Y:S01]  /*75d0*/  FFMA.FTZ R188, R204, UR13, R65 ;  /* 0x0000000dccbc7c23 */ /* 0x000fe20008010041 */
[-C--:B------:R-:W-:Y:S01]  /*75e0*/  FMUL.FTZ R65, R121, R173.reuse ;  /* 0x000000ad79417220 */ /* 0x080fe20000410000 */
[----:B------:R-:W-:Y:S01]  /*75f0*/  FFMA.FTZ R66, R122, R173, R66 ;  /* 0x000000ad7a427223 */ /* 0x000fe20000010042 */
[C---:B------:R-:W-:Y:S01]  /*7600*/  FMUL.FTZ R60, R212.reuse, R67 ;  /* 0x00000043d43c7220 */ /* 0x040fe20000410000 */
[----:B------:R-:W-:Y:S01]  /*7610*/  FMUL.FTZ R204, R212, R119 ;  /* 0x00000077d4cc7220 */ /* 0x000fe20000410000 */
[----:B------:R-:W-:Y:S01]  /*7620*/  FFMA.FTZ R116, R122, R190, -R65 ;  /* 0x000000be7a747223 */ /* 0x000fe20000010841 */
[-C--:B------:R-:W-:Y:S01]  /*7630*/  FMUL.FTZ R212, R212, R61.reuse ;  /* 0x0000003dd4d47220 */ /* 0x080fe20000410000 */
[----:B------:R-:W-:Y:S01]  /*7640*/  FADD.FTZ R175, R175, R66 ;  /* 0x00000042afaf7221 */ /* 0x000fe20000010000 */
[-C--:B------:R-:W-:Y:S01]  /*7650*/  FFMA.FTZ R60, R211, R61.reuse, R60 ;  /* 0x0000003dd33c7223 */ /* 0x080fe2000001003c */
[----:B------:R-:W-:Y:S01]  /*7660*/  FADD.FTZ R191, R191, R116 ;  /* 0x00000074bfbf7221 */ /* 0x000fe20000010000 */
[C---:B------:R-:W-:Y:S01]  /*7670*/  FMUL.FTZ R119, R50.reuse, R61 ;  /* 0x0000003d32777220 */ /* 0x040fe20000410000 */
[C---:B------:R-:W-:Y:S01]  /*7680*/  FFMA.FTZ R65, R211.reuse, R188, R204 ;  /* 0x000000bcd3417223 */ /* 0x040fe200000100cc */
[CC--:B------:R-:W-:Y:S01]  /*7690*/  FMUL.FTZ R225, R50.reuse, R67.reuse ;  /* 0x0000004332e17220 */ /* 0x0c0fe20000410000 */
[----:B------:R-:W-:Y:S01]  /*76a0*/  FFMA.FTZ R61, R211, R67, -R212 ;  /* 0x00000043d33d7223 */ /* 0x000fe200000108d4 */
[C---:B------:R-:W-:Y:S01]  /*76b0*/  FMUL.FTZ R116, R123.reuse, R175 ;  /* 0x000000af7b747220 */ /* 0x040fe20000410000 */
[----:B------:R-:W-:Y:S01]  /*76c0*/  FMUL.FTZ R67, R123, R191 ;  /* 0x000000bf7b437220 */ /* 0x000fe20000410000 */
[----:B------:R-:W-:Y:S01]  /*76d0*/  FFMA.FTZ R65, R50, R117, R65 ;  /* 0x0000007532417223 */ /* 0x000fe20000010041 */
[----:B------:R-:W-:Y:S01]  /*76e0*/  FFMA.FTZ R66, R169, R171, R120 ;  /* 0x000000aba9427223 */ /* 0x000fe20000010078 */
[C---:B------:R-:W-:Y:S01]  /*76f0*/  FFMA.FTZ R117, R124.reuse, R191, -R116 ;  /* 0x000000bf7c757223 */ /* 0x040fe20000010874 */
[----:B------:R-:W-:Y:S01]  /*7700*/  FFMA.FTZ R67, R124, R175, R67 ;  /* 0x000000af7c437223 */ /* 0x000fe20000010043 */
[----:B------:R-:W-:Y:S01]  /*7710*/  FMUL.FTZ R120, R171, UR14 ;  /* 0x0000000eab787c20 */ /* 0x000fe20008410000 */
[C---:B------:R-:W-:Y:S01]  /*7720*/  FMUL.FTZ R116, R189.reuse, UR14 ;  /* 0x0000000ebd747c20 */ /* 0x040fe20008410000 */
[----:B------:R-:W-:Y:S01]  /*7730*/  FADD.FTZ R192, R192, R117 ;  /* 0x00000075c0c07221 */ /* 0x000fe20000010000 */
[----:B------:R-:W-:Y:S01]  /*7740*/  FADD.FTZ R176, R176, R67 ;  /* 0x00000043b0b07221 */ /* 0x000fe20000010000 */
[----:B------:R-:W-:Y:S01]  /*7750*/  FFMA.FTZ R120, R189, UR13, -R120 ;  /* 0x0000000dbd787c23 */ /* 0x000fe20008010878 */
[----:B------:R-:W-:Y:S01]  /*7760*/  FMUL.FTZ R122, R42, R189 ;  /* 0x000000bd2a7a7220 */ /* 0x000fe20000410000 */
[C---:B------:R-:W-:Y:S01]  /*7770*/  FMUL.FTZ R117, R125.reuse, R192 ;  /* 0x000000c07d757220 */ /* 0x040fe20000410000 */
[----:B------:R-:W-:Y:S01]  /*7780*/  FMUL.FTZ R125, R125, R176 ;  /* 0x000000b07d7d7220 */ /* 0x000fe20000410000 */
[C---:B------:R-:W-:Y:S01]  /*7790*/  FMUL.FTZ R121, R115.reuse, R120 ;  /* 0x0000007873797220 */ /* 0x040fe20000410000 */
[----:B------:R0:W-:Y:S01]  /*77a0*/  STS [R64+0x10f8], R119 ;  /* 0x0010f87740007388 */ /* 0x0001e20000000800 */
[C---:B------:R-:W-:Y:S01]  /*77b0*/  FFMA.FTZ R120, R126.reuse, R176, R117 ;  /* 0x000000b07e787223 */ /* 0x040fe20000010075 */
[----:B------:R-:W-:Y:S01]  /*77c0*/  FFMA.FTZ R126, R126, R192, -R125 ;  /* 0x000000c07e7e7223 */ /* 0x000fe2000001087d */
[-C--:B------:R-:W-:Y:S01]  /*77d0*/  FMUL.FTZ R67, R115, R122.reuse ;  /* 0x0000007a73437220 */ /* 0x080fe20000410000 */
[----:B------:R-:W-:Y:S01]  /*77e0*/  FMUL.FTZ R125, R34, R173 ;  /* 0x000000ad227d7220 */ /* 0x000fe20000410000 */
[----:B------:R-:W-:Y:S01]  /*77f0*/  FADD.FTZ R177, R177, R120 ;  /* 0x00000078b1b17221 */ /* 0x000fe20000010000 */
[----:B------:R-:W-:Y:S01]  /*7800*/  FADD.FTZ R193, R193, R126 ;  /* 0x0000007ec1c17221 */ /* 0x000fe20000010000 */
[C---:B------:R-:W-:Y:S01]  /*7810*/  FMUL.FTZ R124, R43.reuse, R175 ;  /* 0x000000af2b7c7220 */ /* 0x040fe20000410000 */
[----:B------:R-:W-:Y:S01]  /*7820*/  FMUL.FTZ R126, R43, R191 ;  /* 0x000000bf2b7e7220 */ /* 0x000fe20000410000 */
[----:B------:R-:W-:Y:S01]  /*7830*/  FMUL.FTZ R120, R127, R177 ;  /* 0x000000b17f787220 */ /* 0x000fe20000410000 */
[----:B0-----:R-:W-:Y:S01]  /*7840*/  FFMA.FTZ R119, R171, UR13, R116 ;  /* 0x0000000dab777c23 */ /* 0x001fe20008010074 */
[----:B------:R-:W-:Y:S01]  /*7850*/  FMUL.FTZ R116, R42, R171 ;  /* 0x000000ab2a747220 */ /* 0x000fe20000410000 */
[----:B------:R-:W-:Y:S01]  /*7860*/  FMUL.FTZ R117, R127, R193 ;  /* 0x000000c17f757220 */ /* 0x000fe20000410000 */
[----:B------:R-:W-:Y:S01]  /*7870*/  FMUL.FTZ R171, R91, R122 ;  /* 0x0000007a5bab7220 */ /* 0x000fe20000410000 */
[----:B------:R-:W-:Y:S01]  /*7880*/  FMUL.FTZ R169, R34, R190 ;  /* 0x000000be22a97220 */ /* 0x000fe20000410000 */
[-C--:B------:R-:W-:Y:S01]  /*7890*/  FMUL.FTZ R115, R115, R116.reuse ;  /* 0x0000007473737220 */ /* 0x080fe20000410000 */
[CC--:B------:R-:W-:Y:S01]  /*78a0*/  FFMA.FTZ R67, R240.reuse, R116.reuse, R67 ;  /* 0x00000074f0437223 */ /* 0x0c0fe20000010043 */
[----:B------:R-:W-:Y:S01]  /*78b0*/  FMUL.FTZ R123, R91, R116 ;  /* 0x000000745b7b7220 */ /* 0x000fe20000410000 */
[----:B------:R-:W-:Y:S01]  /*78c0*/  FFMA.FTZ R116, R240, R119, R121 ;  /* 0x00000077f0747223 */ /* 0x000fe20000010079 */
[----:B------:R-:W-:Y:S01]  /*78d0*/  FMUL.FTZ R119, R173, UR14 ;  /* 0x0000000ead777c20 */ /* 0x000fe20008410000 */
[----:B------:R-:W-:Y:S01]  /*78e0*/  FFMA.FTZ R121, R128, R193, -R120 ;  /* 0x000000c180797223 */ /* 0x000fe20000010878 */
[----:B------:R-:W-:Y:S01]  /*78f0*/  FFMA.FTZ R115, R240, R122, -R115 ;  /* 0x0000007af0737223 */ /* 0x000fe20000010873 */
[----:B------:R0:W-:Y:S01]  /*7900*/  STS [R64+0x10f0], R123 ;  /* 0x0010f07b40007388 */ /* 0x0001e20000000800 */
[-C--:B------:R-:W-:Y:S01]  /*7910*/  FMUL.FTZ R127, R118, R169.reuse ;  /* 0x000000a9767f7220 */ /* 0x080fe20000410000 */
[----:B------:R-:W-:Y:S01]  /*7920*/  FADD.FTZ R194, R194, R121 ;  /* 0x00000079c2c27221 */ /* 0x000fe20000010000 */
[----:B------:R-:W-:Y:S01]  /*7930*/  FMUL.FTZ R121, R51, R169 ;  /* 0x000000a933797220 */ /* 0x000fe20000410000 */
[----:B------:R1:W-:Y:S04]  /*7940*/  STS [R64+0x10f4], R171 ;  /* 0x0010f4ab40007388 */ /* 0x0003e80000000800 */
[----:B------:R2:W-:Y:S01]  /*7950*/  STS [R64+0x10ec], R121 ;  /* 0x0010ec7940007388 */ /* 0x0005e20000000800 */
[----:B0-----:R-:W-:Y:S01]  /*7960*/  FFMA.FTZ R123, R190, UR13, -R119 ;  /* 0x0000000dbe7b7c23 */ /* 0x001fe20008010877 */
[----:B------:R-:W-:Y:S01]  /*7970*/  FFMA.FTZ R119, R128, R177, R117 ;  /* 0x000000b180777223 */ /* 0x000fe20000010075 */
[----:B------:R-:W-:Y:S01]  /*7980*/  FMUL.FTZ R128, R215, R126 ;  /* 0x0000007ed7807220 */ /* 0x000fe20000410000 */
[----:B------:R-:W-:Y:S01]  /*7990*/  STS [R64+0x10fc], R225 ;  /* 0x0010fce140007388 */ /* 0x000fe20000000800 */
[----:B------:R-:W-:Y:S01]  /*79a0*/  FMUL.FTZ R117, R118, R123 ;  /* 0x0000007b76757220 */ /* 0x000fe20000410000 */
[----:B------:R-:W-:Y:S01]  /*79b0*/  FADD.FTZ R178, R178, R119 ;  /* 0x00000077b2b27221 */ /* 0x000fe20000010000 */
[C---:B------:R-:W-:Y:S01]  /*79c0*/  FMUL.FTZ R119, R129.reuse, R194 ;  /* 0x000000c281777220 */ /* 0x040fe20000410000 */
[----:B------:R-:W-:Y:S01]  /*79d0*/  FMUL.FTZ R123, R118, R125 ;  /* 0x0000007d767b7220 */ /* 0x000fe20000410000 */
[----:B-1----:R-:W-:Y:S01]  /*79e0*/  FMUL.FTZ R171, R90, R126 ;  /* 0x0000007e5aab7220 */ /* 0x002fe20000410000 */
[-C--:B------:R-:W-:Y:S01]  /*79f0*/  FMUL.FTZ R129, R129, R178.reuse ;  /* 0x000000b281817220 */ /* 0x080fe20000410000 */
[----:B------:R-:W-:Y:S01]  /*7a00*/  FFMA.FTZ R122, R132, R178, R119 ;  /* 0x000000b2847a7223 */ /* 0x000fe20000010077 */
[----:B------:R-:W-:Y:S01]  /*7a10*/  FMUL.FTZ R119, R215, R124 ;  /* 0x0000007cd7777220 */ /* 0x000fe20000410000 */
[----:B------:R-:W-:Y:S01]  /*7a20*/  FFMA.FTZ R120, R210, R169, -R123 ;  /* 0x000000a9d2787223 */ /* 0x000fe2000001087b */
[----:B------:R-:W-:Y:S01]  /*7a30*/  FFMA.FTZ R132, R132, R194, -R129 ;  /* 0x000000c284847223 */ /* 0x000fe20000010881 */
[----:B------:R-:W-:Y:S01]  /*7a40*/  FADD.FTZ R179, R179, R122 ;  /* 0x0000007ab3b37221 */ /* 0x000fe20000010000 */
[C---:B------:R-:W-:Y:S01]  /*7a50*/  FFMA.FTZ R122, R209.reuse, R126, -R119 ;  /* 0x0000007ed17a7223 */ /* 0x040fe20000010877 */
[-C--:B------:R-:W-:Y:S01]  /*7a60*/  FFMA.FTZ R123, R209, R124.reuse, R128 ;  /* 0x0000007cd17b7223 */ /* 0x080fe20000010080 */
[----:B------:R-:W-:Y:S01]  /*7a70*/  FADD.FTZ R195, R195, R132 ;  /* 0x00000084c3c37221 */ /* 0x000fe20000010000 */
[----:B------:R-:W-:Y:S01]  /*7a80*/  FMUL.FTZ R169, R90, R124 ;  /* 0x0000007c5aa97220 */ /* 0x000fe20000410000 */
[C---:B------:R-:W-:Y:S01]  /*7a90*/  FMUL.FTZ R119, R133.reuse, R179 ;  /* 0x000000b385777220 */ /* 0x040fe20000410000 */
[----:B------:R-:W-:Y:S01]  /*7aa0*/  FFMA.FTZ R118, R210, R125, R127 ;  /* 0x0000007dd2767223 */ /* 0x000fe2000001007f */
[----:B------:R-:W-:Y:S01]  /*7ab0*/  FMUL.FTZ R124, R133, R195 ;  /* 0x000000c3857c7220 */ /* 0x000fe20000410000 */
[----:B------:R-:W-:Y:S01]  /*7ac0*/  FMUL.FTZ R125, R51, R125 ;  /* 0x0000007d337d7220 */ /* 0x000fe20000410000 */
[C---:B--2---:R-:W-:Y:S01]  /*7ad0*/  FFMA.FTZ R121, R134.reuse, R195, -R119 ;  /* 0x000000c386797223 */ /* 0x044fe20000010877 */
[----:B------:R-:W-:Y:S01]  /*7ae0*/  FMUL.FTZ R127, R37, R192 ;  /* 0x000000c0257f7220 */ /* 0x000fe20000410000 */
[----:B------:R-:W-:Y:S01]  /*7af0*/  FFMA.FTZ R119, R134, R179, R124 ;  /* 0x000000b386777223 */ /* 0x000fe2000001007c */
[----:B------:R-:W-:Y:S01]  /*7b00*/  STS [R64+0x10e0], R169 ;  /* 0x0010e0a940007388 */ /* 0x000fe20000000800 */
[----:B------:R-:W-:Y:S01]  /*7b10*/  FADD.FTZ R196, R196, R121 ;  /* 0x00000079c4c47221 */ /* 0x000fe20000010000 */
[----:B------:R-:W-:Y:S01]  /*7b20*/  FMUL.FTZ R121, R213, R127 ;  /* 0x0000007fd5797220 */ /* 0x000fe20000410000 */
[----:B------:R-:W-:Y:S01]  /*7b30*/  FADD.FTZ R180, R180, R119 ;  /* 0x00000077b4b47221 */ /* 0x000fe20000010000 */
[----:B------:R0:W-:Y:S01]  /*7b40*/  STS [R64+0x10e8], R125 ;  /* 0x0010e87d40007388 */ /* 0x0001e20000000800 */
[C---:B------:R-:W-:Y:S01]  /*7b50*/  FMUL.FTZ R119, R135.reuse, R196 ;  /* 0x000000c487777220 */ /* 0x040fe20000410000 */
[----:B------:R-:W-:Y:S01]  /*7b60*/  FMUL.FTZ R134, R36, R194 ;  /* 0x000000c224867220 */ /* 0x000fe20000410000 */
[-C--:B------:R-:W-:Y:S01]  /*7b70*/  FMUL.FTZ R135, R135, R180.reuse ;  /* 0x000000b487877220 */ /* 0x080fe20000410000 */
[----:B------:R1:W-:Y:S01]  /*7b80*/  STS [R64+0x10e4], R171 ;  /* 0x0010e4ab40007388 */ /* 0x0003e20000000800 */
[----:B------:R-:W-:Y:S01]  /*7b90*/  FFMA.FTZ R126, R136, R180, R119 ;  /* 0x000000b4887e7223 */ /* 0x000fe20000010077 */
[----:B------:R-:W-:Y:S01]  /*7ba0*/  FMUL.FTZ R132, R36, R178 ;  /* 0x000000b224847220 */ /* 0x000fe20000410000 */
[----:B------:R-:W-:-:S02]  /*7bb0*/  FFMA.FTZ R136, R136, R196, -R135 ;  /* 0x000000c488887223 */ /* 0x000fc40000010887 */
[----:B------:R-:W-:Y:S01]  /*7bc0*/  FADD.FTZ R181, R181, R126 ;  /* 0x0000007eb5b57221 */ /* 0x000fe20000010000 */
[----:B0-----:R-:W-:Y:S01]  /*7bd0*/  FMUL.FTZ R125, R37, R176 ;  /* 0x000000b0257d7220 */ /* 0x001fe20000410000 */
[----:B------:R-:W-:Y:S01]  /*7be0*/  FADD.FTZ R197, R197, R136 ;  /* 0x00000088c5c57221 */ /* 0x000fe20000010000 */
[----:B------:R-:W-:Y:S01]  /*7bf0*/  FMUL.FTZ R136, R218, R134 ;  /* 0x00000086da887220 */ /* 0x000fe20000410000 */
[C---:B------:R-:W-:Y:S01]  /*7c00*/  FMUL.FTZ R126, R137.reuse, R181 ;  /* 0x000000b5897e7220 */ /* 0x040fe20000410000 */
[----:B------:R-:W-:Y:S01]  /*7c10*/  FFMA.FTZ R124, R216, R125, R121 ;  /* 0x0000007dd87c7223 */ /* 0x000fe20000010079 */
[----:B------:R-:W-:Y:S01]  /*7c20*/  FMUL.FTZ R119, R137, R197 ;  /* 0x000000c589777220 */ /* 0x000fe20000410000 */
[----:B------:R-:W-:Y:S01]  /*7c30*/  FMUL.FTZ R129, R213, R125 ;  /* 0x0000007dd5817220 */ /* 0x000fe20000410000 */
[----:B------:R-:W-:Y:S01]  /*7c40*/  FFMA.FTZ R121, R138, R197, -R126 ;  /* 0x000000c58a797223 */ /* 0x000fe2000001087e */
[----:B------:R-:W-:Y:S01]  /*7c50*/  FMUL.FTZ R169, R52, R125 ;  /* 0x0000007d34a97220 */ /* 0x000fe20000410000 */
[----:B------:R-:W-:Y:S01]  /*7c60*/  FFMA.FTZ R119, R138, R181, R119 ;  /* 0x000000b58a777223 */ /* 0x000fe20000010077 */
[----:B------:R-:W-:Y:S01]  /*7c70*/  FFMA.FTZ R125, R216, R127, -R129 ;  /* 0x0000007fd87d7223 */ /* 0x000fe20000010881 */
[----:B------:R-:W-:Y:S01]  /*7c80*/  FADD.FTZ R198, R198, R121 ;  /* 0x00000079c6c67221 */ /* 0x000fe20000010000 */
[----:B------:R-:W-:Y:S01]  /*7c90*/  FMUL.FTZ R129, R44, R193 ;  /* 0x000000c12c817220 */ /* 0x000fe20000410000 */
[----:B------:R-:W-:Y:S01]  /*7ca0*/  FADD.FTZ R182, R182, R119 ;  /* 0x00000077b6b67221 */ /* 0x000fe20000010000 */
[----:B-1----:R-:W-:Y:S01]  /*7cb0*/  FMUL.FTZ R171, R52, R127 ;  /* 0x0000007f34ab7220 */ /* 0x002fe20000410000 */
[C---:B------:R-:W-:Y:S01]  /*7cc0*/  FMUL.FTZ R119, R139.reuse, R198 ;  /* 0x000000c68b777220 */ /* 0x040fe20000410000 */
[----:B------:R-:W-:Y:S01]  /*7cd0*/  FMUL.FTZ R127, R44, R177 ;  /* 0x000000b12c7f7220 */ /* 0x000fe20000410000 */
[----:B------:R-:W-:Y:S01]  /*7ce0*/  FMUL.FTZ R133, R214, R129 ;  /* 0x00000081d6857220 */ /* 0x000fe20000410000 */
[-C--:B------:R-:W-:Y:S01]  /*7cf0*/  FMUL.FTZ R139, R139, R182.reuse ;  /* 0x000000b68b8b7220 */ /* 0x080fe20000410000 */
[----:B------:R-:W-:Y:S01]  /*7d00*/  FFMA.FTZ R128, R140, R182, R119 ;  /* 0x000000b68c807223 */ /* 0x000fe20000010077 */
[-C--:B------:R-:W-:Y:S01]  /*7d10*/  FMUL.FTZ R135, R214, R127.reuse ;  /* 0x0000007fd6877220 */ /* 0x080fe20000410000 */
[-C--:B------:R-:W-:Y:S01]  /*7d20*/  FFMA.FTZ R126, R220, R127.reuse, R133 ;  /* 0x0000007fdc7e7223 */ /* 0x080fe20000010085 */
[----:B------:R-:W-:Y:S01]  /*7d30*/  FFMA.FTZ R140, R140, R198, -R139 ;  /* 0x000000c68c8c7223 */ /* 0x000fe2000001088b */
[----:B------:R-:W-:Y:S01]  /*7d40*/  FMUL.FTZ R133, R93, R127 ;  /* 0x0000007f5d857220 */ /* 0x000fe20000410000 */
[----:B------:R-:W-:Y:S01]  /*7d50*/  FADD.FTZ R183, R183, R128 ;  /* 0x00000080b7b77221 */ /* 0x000fe20000010000 */
[-C--:B------:R-:W-:Y:S01]  /*7d60*/  FMUL.FTZ R121, R93, R129.reuse ;  /* 0x000000815d797220 */ /* 0x080fe20000410000 */
[----:B------:R-:W-:Y:S01]  /*7d70*/  FADD.FTZ R199, R199, R140 ;  /* 0x0000008cc7c77221 */ /* 0x000fe20000010000 */
[----:B------:R-:W-:Y:S01]  /*7d80*/  FFMA.FTZ R127, R220, R129, -R135 ;  /* 0x00000081dc7f7223 */ /* 0x000fe20000010887 */
[----:B------:R0:W-:Y:S01]  /*7d90*/  STS [R64+0x10d0], R133 ;  /* 0x0010d08540007388 */ /* 0x0001e20000000800 */
[-C--:B------:R-:W-:Y:S01]  /*7da0*/  FMUL.FTZ R129, R218, R132.reuse ;  /* 0x00000084da817220 */ /* 0x080fe20000410000 */
[----:B------:R-:W-:Y:S01]  /*7db0*/  FFMA.FTZ R128, R219, R132, R136 ;  /* 0x00000084db807223 */ /* 0x000fe20000010088 */
[----:B------:R-:W-:Y:S01]  /*7dc0*/  FMUL.FTZ R119, R141, R183 ;  /* 0x000000b78d777220 */ /* 0x000fe20000410000 */
[----:B------:R1:W-:Y:S01]  /*7dd0*/  STS [R64+0x10d4], R121 ;  /* 0x0010d47940007388 */ /* 0x0003e20000000800 */
[----:B------:R-:W-:Y:S01]  /*7de0*/  FMUL.FTZ R136, R45, R195 ;  /* 0x000000c32d887220 */ /* 0x000fe20000410000 */
[-C--:B------:R-:W-:Y:S01]  /*7df0*/  FMUL.FTZ R135, R53, R134.reuse ;  /* 0x0000008635877220 */ /* 0x080fe20000410000 */
[----:B------:R-:W-:Y:S01]  /*7e00*/  FFMA.FTZ R129, R219, R134, -R129 ;  /* 0x00000086db817223 */ /* 0x000fe20000010881 */
[----:B------:R-:W-:Y:S01]  /*7e10*/  FMUL.FTZ R134, R45, R179 ;  /* 0x000000b32d867220 */ /* 0x000fe20000410000 */
[----:B------:R-:W-:Y:S01]  /*7e20*/  FMUL.FTZ R137, R92, R136 ;  /* 0x000000885c897220 */ /* 0x000fe20000410000 */
[----:B0-----:R-:W-:Y:S01]  /*7e30*/  FMUL.FTZ R133, R53, R132 ;  /* 0x0000008435857220 */ /* 0x001fe20000410000 */
[-C--:B------:R-:W-:Y:S01]  /*7e40*/  FMUL.FTZ R132, R141, R199.reuse ;  /* 0x000000c78d847220 */ /* 0x080fe20000410000 */
[----:B------:R0:W-:Y:S01]  /*7e50*/  STS [R64+0x10cc], R135 ;  /* 0x0010cc8740007388 */ /* 0x0001e20000000800 */
[C---:B------:R-:W-:Y:S01]  /*7e60*/  FMUL.FTZ R138, R223.reuse, R134 ;  /* 0x00000086df8a7220 */ /* 0x040fe20000410000 */
[C---:B-1----:R-:W-:Y:S01]  /*7e70*/  FFMA.FTZ R121, R142.reuse, R199, -R119 ;  /* 0x000000c78e797223 */ /* 0x042fe20000010877 */
[----:B------:R-:W-:Y:S01]  /*7e80*/  FFMA.FTZ R119, R142, R183, R132 ;  /* 0x000000b78e777223 */ /* 0x000fe20000010084 */
[----:B------:R-:W-:Y:S01]  /*7e90*/  FMUL.FTZ R132, R223, R136 ;  /* 0x00000088df847220 */ /* 0x000fe20000410000 */
[----:B------:R1:W-:Y:S01]  /*7ea0*/  STS [R64+0x10c8], R133 ;  /* 0x0010c88540007388 */ /* 0x0003e20000000800 */
[----:B------:R-:W-:Y:S01]  /*7eb0*/  FADD.FTZ R200, R200, R121 ;  /* 0x00000079c8c87221 */ /* 0x000fe20000010000 */
[----:B------:R-:W-:Y:S01]  /*7ec0*/  FADD.FTZ R184, R184, R119 ;  /* 0x00000077b8b87221 */ /* 0x000fe20000010000 */
[----:B------:R-:W-:Y:S01]  /*7ed0*/  FFMA.FTZ R132, R217, R134, R132 ;  /* 0x00000086d9847223 */ /* 0x000fe20000010084 */
[----:B------:R-:W-:Y:S01]  /*7ee0*/  STS [R64+0x10c4], R137 ;  /* 0x0010c48940007388 */ /* 0x000fe20000000800 */
[C---:B------:R-:W-:Y:S01]  /*7ef0*/  FMUL.FTZ R119, R143.reuse, R200 ;  /* 0x000000c88f777220 */ /* 0x040fe20000410000 */
[----:B------:R-:W-:Y:S01]  /*7f00*/  FMUL.FTZ R143, R143, R184 ;  /* 0x000000b88f8f7220 */ /* 0x000fe20000410000 */
[----:B0-----:R-:W-:Y:S01]  /*7f10*/  FMUL.FTZ R135, R92, R134 ;  /* 0x000000865c877220 */ /* 0x001fe20000410000 */
[----:B------:R0:W-:Y:S01]  /*7f20*/  STS [R64+0x10d8], R169 ;  /* 0x0010d8a940007388 */ /* 0x0001e20000000800 */
[C---:B------:R-:W-:Y:S01]  /*7f30*/  FFMA.FTZ R134, R144.reuse, R184, R119 ;  /* 0x000000b890867223 */ /* 0x040fe20000010077 */
[----:B------:R-:W-:Y:S01]  /*7f40*/  FFMA.FTZ R144, R144, R200, -R143 ;  /* 0x000000c890907223 */ /* 0x000fe2000001088f */
[----:B-1----:R-:W-:Y:S01]  /*7f50*/  FFMA.FTZ R133, R217, R136, -R138 ;  /* 0x00000088d9857223 */ /* 0x002fe2000001088a */
[----:B------:R-:W-:Y:S01]  /*7f60*/  FMUL.FTZ R138, R39, R196 ;  /* 0x000000c4278a7220 */ /* 0x000fe20000410000 */
[----:B------:R-:W-:Y:S01]  /*7f70*/  FADD.FTZ R185, R185, R134 ;  /* 0x00000086b9b97221 */ /* 0x000fe20000010000 */
[----:B------:R-:W-:Y:S01]  /*7f80*/  FADD.FTZ R201, R201, R144 ;  /* 0x00000090c9c97221 */ /* 0x000fe20000010000 */
[----:B------:R-:W-:Y:S01]  /*7f90*/  FMUL.FTZ R136, R39, R180 ;  /* 0x000000b427887220 */ /* 0x000fe20000410000 */
[----:B------:R-:W-:Y:S01]  /*7fa0*/  FMUL.FTZ R140, R75, R138 ;  /* 0x0000008a4b8c7220 */ /* 0x000fe20000410000 */
[C---:B------:R-:W-:Y:S01]  /*7fb0*/  FMUL.FTZ R134, R145.reuse, R185 ;  /* 0x000000b991867220 */ /* 0x040fe20000410000 */
[----:B------:R-:W-:Y:S01]  /*7fc0*/  FMUL.FTZ R119, R145, R201 ;  /* 0x000000c991777220 */ /* 0x000fe20000410000 */
[----:B0-----:R-:W-:Y:S01]  /*7fd0*/  FMUL.FTZ R169, R46, R197 ;  /* 0x000000c52ea97220 */ /* 0x001fe20000410000 */
[-C--:B------:R-:W-:Y:S01]  /*7fe0*/  FMUL.FTZ R142, R75, R136.reuse ;  /* 0x000000884b8e7220 */ /* 0x080fe20000410000 */
[C---:B------:R-:W-:Y:S01]  /*7ff0*/  FFMA.FTZ R121, R146.reuse, R201, -R134 ;  /* 0x000000c992797223 */ /* 0x040fe20000010886 */
[----:B------:R-:W-:Y:S01]  /*8000*/  FFMA.FTZ R119, R146, R185, R119 ;  /* 0x000000b992777223 */ /* 0x000fe20000010077 */
[-C--:B------:R-:W-:Y:S01]  /*8010*/  FFMA.FTZ R134, R221, R136.reuse, R140 ;  /* 0x00000088dd867223 */ /* 0x080fe2000001008c */
[----:B------:R-:W-:Y:S01]  /*8020*/  FMUL.FTZ R141, R54, R136 ;  /* 0x00000088368d7220 */ /* 0x000fe20000410000 */
[----:B------:R-:W-:Y:S01]  /*8030*/  FADD.FTZ R121, R202, R121 ;  /* 0x00000079ca797221 */ /* 0x000fe20000010000 */
[----:B------:R-:W-:Y:S01]  /*8040*/  FADD.FTZ R119, R186, R119 ;  /* 0x00000077ba777221 */ /* 0x000fe20000010000 */
[----:B------:R-:W-:Y:S01]  /*8050*/  FMUL.FTZ R139, R74, R169 ;  /* 0x000000a94a8b7220 */ /* 0x000fe20000410000 */
[----:B------:R0:W-:Y:S01]  /*8060*/  STS [R64+0x10c0], R135 ;  /* 0x0010c08740007388 */ /* 0x0001e20000000800 */
[C---:B------:R-:W-:Y:S01]  /*8070*/  FMUL.FTZ R137, R148.reuse, R121 ;  /* 0x0000007994897220 */ /* 0x040fe20000410000 */
[-C--:B------:R-:W-:Y:S01]  /*8080*/  FMUL.FTZ R148, R148, R119.reuse ;  /* 0x0000007794947220 */ /* 0x080fe20000410000 */
[-C--:B------:R-:W-:Y:S01]  /*8090*/  FMUL.FTZ R143, R54, R138.reuse ;  /* 0x0000008a368f7220 */ /* 0x080fe20000410000 */
[----:B------:R1:W-:Y:S01]  /*80a0*/  STS [R64+0x10dc], R171 ;  /* 0x0010dcab40007388 */ /* 0x0003e20000000800 */
[C---:B------:R-:W-:Y:S01]  /*80b0*/  FFMA.FTZ R136, R150.reuse, R119, R137 ;  /* 0x0000007796887223 */ /* 0x040fe20000010089 */
[----:B------:R-:W-:Y:S01]  /*80c0*/  FFMA.FTZ R148, R150, R121, -R148 ;  /* 0x0000007996947223 */ /* 0x000fe20000010894 */
[----:B------:R-:W-:Y:S01]  /*80d0*/  FMUL.FTZ R137, R46, R181 ;  /* 0x000000b52e897220 */ /* 0x000fe20000410000 */
[----:B------:R2:W-:Y:S01]  /*80e0*/  STS [R64+0x10b8], R141 ;  /* 0x0010b88d40007388 */ /* 0x0005e20000000800 */
[----:B------:R-:W-:Y:S01]  /*80f0*/  FADD.FTZ R187, R187, R136 ;  /* 0x00000088bbbb7221 */ /* 0x000fe20000010000 */
[----:B------:R-:W-:Y:S01]  /*8100*/  FADD.FTZ R203, R203, R148 ;  /* 0x00000094cbcb7221 */ /* 0x000fe20000010000 */
[----:B0-----:R-:W-:Y:S01]  /*8110*/  FFMA.FTZ R135, R221, R138, -R142 ;  /* 0x0000008add877223 */ /* 0x001fe2000001088e */
[-C--:B------:R-:W-:Y:S01]  /*8120*/  FMUL.FTZ R138, R74, R137.reuse ;  /* 0x000000894a8a7220 */ /* 0x080fe20000410000 */
[-C--:B------:R-:W-:Y:S01]  /*8130*/  FFMA.FTZ R136, R222, R137.reuse, R139 ;  /* 0x00000089de887223 */ /* 0x080fe2000001008b */
[----:B-1----:R-:W-:Y:S01]  /*8140*/  FMUL.FTZ R171, R95, R137 ;  /* 0x000000895fab7220 */ /* 0x002fe20000410000 */
[C---:B------:R-:W-:Y:S01]  /*8150*/  FMUL.FTZ R137, R49.reuse, R203 ;  /* 0x000000cb31897220 */ /* 0x040fe20000410000 */
[----:B------:R-:W-:Y:S01]  /*8160*/  FMUL.FTZ R139, R49, R187 ;  /* 0x000000bb318b7220 */ /* 0x000fe20000410000 */
[----:B------:R0:W-:Y:S01]  /*8170*/  STS [R64+0x10bc], R143 ;  /* 0x0010bc8f40007388 */ /* 0x0001e20000000800 */
[----:B--2---:R-:W-:Y:S01]  /*8180*/  FMUL.FTZ R141, R40, R121 ;  /* 0x00000079288d7220 */ /* 0x004fe20000410000 */
[C---:B------:R-:W-:Y:S01]  /*8190*/  FMUL.FTZ R140, R70.reuse, R137 ;  /* 0x00000089468c7220 */ /* 0x040fe20000410000 */
[----:B------:R-:W-:Y:S01]  /*81a0*/  FMUL.FTZ R142, R70, R139 ;  /* 0x0000008b468e7220 */ /* 0x000fe20000410000 */
[----:B------:R-:W-:Y:S01]  /*81b0*/  FFMA.FTZ R138, R222, R169, -R138 ;  /* 0x000000a9de8a7223 */ /* 0x000fe2000001088a */
[----:B------:R-:W-:Y:S01]  /*81c0*/  FMUL.FTZ R145, R130, R141 ;  /* 0x0000008d82917220 */ /* 0x000fe20000410000 */
[----:B------:R-:W-:Y:S01]  /*81d0*/  FFMA.FTZ R140, R131, R139, R140 ;  /* 0x0000008b838c7223 */ /* 0x000fe2000001008c */
[----:B------:R-:W-:Y:S01]  /*81e0*/  FMUL.FTZ R189, R95, R169 ;  /* 0x000000a95fbd7220 */ /* 0x000fe20000410000 */
[----:B------:R-:W-:Y:S01]  /*81f0*/  FFMA.FTZ R142, R131, R137, -R142 ;  /* 0x00000089838e7223 */ /* 0x000fe2000001088e */
[----:B------:R1:W-:Y:S01]  /*8200*/  STS [R64+0x10b0], R171 ;  /* 0x0010b0ab40007388 */ /* 0x0003e20000000800 */
[----:B0-----:R-:W-:Y:S01]  /*8210*/  FMUL.FTZ R143, R40, R119 ;  /* 0x00000077288f7220 */ /* 0x001fe20000410000 */
[----:B------:R-:W-:Y:S01]  /*8220*/  FADD.FTZ R140, RZ, R140 ;  /* 0x0000008cff8c7221 */ /* 0x000fe20000010000 */
[----:B------:R-:W-:Y:S01]  /*8230*/  FADD.FTZ R144, RZ, R142 ;  /* 0x0000008eff907221 */ /* 0x000fe20000010000 */
[----:B------:R-:W-:Y:S01]  /*8240*/  FMUL.FTZ R142, R48, R185 ;  /* 0x000000b9308e7220 */ /* 0x000fe20000410000 */
[-C--:B------:R-:W-:Y:S01]  /*8250*/  FFMA.FTZ R145, R230, R143.reuse, R145 ;  /* 0x0000008fe6917223 */ /* 0x080fe20000010091 */
[----:B------:R-:W-:Y:S01]  /*8260*/  FMUL.FTZ R169, R130, R143 ;  /* 0x0000008f82a97220 */ /* 0x000fe20000410000 */
[----:B------:R-:W-:Y:S01]  /*8270*/  FMUL.FTZ R148, R41, R184 ;  /* 0x000000b829947220 */ /* 0x000fe20000410000 */
[----:B------:R-:W-:Y:S01]  /*8280*/  FMUL.FTZ R188, R38, R198 ;  /* 0x000000c626bc7220 */ /* 0x000fe20000410000 */
[----:B------:R-:W-:Y:S01]  /*8290*/  FADD.FTZ R145, R140, R145 ;  /* 0x000000918c917221 */ /* 0x000fe20000010000 */
[----:B------:R-:W-:Y:S01]  /*82a0*/  FMUL.FTZ R140, R48, R201 ;  /* 0x000000c9308c7220 */ /* 0x000fe20000410000 */
[----:B------:R-:W-:Y:S01]  /*82b0*/  FFMA.FTZ R169, R230, R141, -R169 ;  /* 0x0000008de6a97223 */ /* 0x000fe200000108a9 */
[----:B------:R0:W-:Y:S01]  /*82c0*/  STS [R64+0x10b4], R189 ;  /* 0x0010b4bd40007388 */ /* 0x0001e20000000800 */
[----:B------:R-:W-:Y:S01]  /*82d0*/  FMUL.FTZ R186, R38, R182 ;  /* 0x000000b626ba7220 */ /* 0x000fe20000410000 */
[----:B-1----:R-:W-:Y:S01]  /*82e0*/  FMUL.FTZ R171, R3, R140 ;  /* 0x0000008c03ab7220 */ /* 0x002fe20000410000 */
[----:B------:R-:W-:Y:S01]  /*82f0*/  FADD.FTZ R169, R144, R169 ;  /* 0x000000a990a97221 */ /* 0x000fe20000010000 */
[----:B------:R-:W-:Y:S01]  /*8300*/  FMUL.FTZ R144, R41, R200 ;  /* 0x000000c829907220 */ /* 0x000fe20000410000 */
[----:B------:R-:W-:Y:S01]  /*8310*/  FMUL.FTZ R225, R55, R186 ;  /* 0x000000ba37e17220 */ /* 0x000fe20000410000 */
[CC--:B------:R-:W-:Y:S01]  /*8320*/  FFMA.FTZ R146, R232.reuse, R142.reuse, R171 ;  /* 0x0000008ee8927223 */ /* 0x0c0fe200000100ab */
[----:B------:R-:W-:Y:S01]  /*8330*/  FMUL.FTZ R171, R3, R142 ;  /* 0x0000008e03ab7220 */ /* 0x000fe20000410000 */
[----:B------:R-:W-:Y:S01]  /*8340*/  FMUL.FTZ R150, R71, R144 ;  /* 0x0000009047967220 */ /* 0x000fe20000410000 */
[----:B------:R-:W-:Y:S01]  /*8350*/  FMUL.FTZ R205, R73, R186 ;  /* 0x000000ba49cd7220 */ /* 0x000fe20000410000 */
[----:B------:R-:W-:Y:S01]  /*8360*/  FADD.FTZ R145, R145, R146 ;  /* 0x0000009291917221 */ /* 0x000fe20000010000 */
[----:B------:R-:W-:Y:S01]  /*8370*/  FFMA.FTZ R146, R232, R140, -R171 ;  /* 0x0000008ce8927223 */ /* 0x000fe200000108ab */
[----:B------:R-:W-:Y:S01]  /*8380*/  FFMA.FTZ R150, R231, R148, R150 ;  /* 0x00000094e7967223 */ /* 0x000fe20000010096 */
[----:B------:R-:W-:Y:S01]  /*8390*/  FMUL.FTZ R171, R73, R188 ;  /* 0x000000bc49ab7220 */ /* 0x000fe20000410000 */
[----:B0-----:R-:W-:Y:S01]  /*83a0*/  FMUL.FTZ R189, R47, R199 ;  /* 0x000000c72fbd7220 */ /* 0x001fe20000410000 */
[----:B------:R-:W-:Y:S01]  /*83b0*/  FADD.FTZ R146, R169, R146 ;  /* 0x00000092a9927221 */ /* 0x000fe20000010000 */
[----:B------:R-:W-:Y:S01]  /*83c0*/  FADD.FTZ R169, R145, R150 ;  /* 0x0000009691a97221 */ /* 0x000fe20000010000 */
[----:B------:R-:W-:Y:S01]  /*83d0*/  FMUL.FTZ R150, R71, R148 ;  /* 0x0000009447967220 */ /* 0x000fe20000410000 */
[----:B------:R-:W-:Y:S01]  /*83e0*/  FFMA.FTZ R211, R226, R186, R171 ;  /* 0x000000bae2d37223 */ /* 0x000fe200000100ab */
[----:B------:R-:W-:Y:S01]  /*83f0*/  FMUL.FTZ R171, R47, R183 ;  /* 0x000000b72fab7220 */ /* 0x000fe20000410000 */
[----:B------:R0:W-:Y:S01]  /*8400*/  STS [R64+0x10a8], R225 ;  /* 0x0010a8e140007388 */ /* 0x0001e20000000800 */
[----:B------:R-:W-:Y:S01]  /*8410*/  FFMA.FTZ R145, R231, R144, -R150 ;  /* 0x00000090e7917223 */ /* 0x000fe20000010896 */
[C---:B------:R-:W-:Y:S01]  /*8420*/  FMUL.FTZ R150, R72.reuse, R189 ;  /* 0x000000bd48967220 */ /* 0x040fe20000410000 */
[----:B------:R-:W-:Y:S01]  /*8430*/  FMUL.FTZ R186, R72, R171 ;  /* 0x000000ab48ba7220 */ /* 0x000fe20000410000 */
[----:B------:R-:W-:Y:S01]  /*8440*/  FMUL.FTZ R143, R57, R143 ;  /* 0x0000008f398f7220 */ /* 0x000fe20000410000 */
[----:B------:R-:W-:Y:S01]  /*8450*/  FADD.FTZ R145, R146, R145 ;  /* 0x0000009192917221 */ /* 0x000fe20000010000 */
[C---:B------:R-:W-:Y:S01]  /*8460*/  FFMA.FTZ R150, R227.reuse, R171, R150 ;  /* 0x000000abe3967223 */ /* 0x040fe20000010096 */
[----:B------:R-:W-:Y:S01]  /*8470*/  FFMA.FTZ R186, R227, R189, -R186 ;  /* 0x000000bde3ba7223 */ /* 0x000fe200000108ba */
[-C--:B------:R-:W-:Y:S01]  /*8480*/  FFMA.FTZ R146, R226, R188.reuse, -R205 ;  /* 0x000000bce2927223 */ /* 0x080fe200000108cd */
[C---:B------:R-:W-:Y:S01]  /*8490*/  FMUL.FTZ R205, R94.reuse, R171 ;  /* 0x000000ab5ecd7220 */ /* 0x040fe20000410000 */
        /* <DEDUP_REMOVED lines=15> */
[----:B------:R-:W0:Y:S01]  /*8590*/  LDC R135, c[0x0][0x388] ;  /* 0x0000e200ff877b82 */ /* 0x000e220000000800 */
[----:B------:R-:W-:Y:S01]  /*85a0*/  FADD.FTZ R211, R211, R132 ;  /* 0x00000084d3d37221 */ /* 0x000fe20000010000 */
[----:B------:R-:W-:Y:S01]  /*85b0*/  FADD.FTZ R138, R138, R133 ;  /* 0x000000858a8a7221 */ /* 0x000fe20000010000 */
[----:B------:R-:W-:Y:S01]  /*85c0*/  FMUL.FTZ R133, R97, R140 ;  /* 0x0000008c61857220 */ /* 0x000fe20000410000 */
[----:B------:R-:W-:Y:S01]  /*85d0*/  FMUL.FTZ R137, R96, R137 ;  /* 0x0000008960897220 */ /* 0x000fe20000410000 */
[----:B------:R-:W-:Y:S01]  /*85e0*/  FADD.FTZ R211, R211, R128 ;  /* 0x00000080d3d37221 */ /* 0x000fe20000010000 */
[----:B------:R-:W-:Y:S01]  /*85f0*/  FADD.FTZ R138, R138, R129 ;  /* 0x000000818a8a7221 */ /* 0x000fe20000010000 */
[----:B------:R1:W-:Y:S01]  /*8600*/  STS [R64+0x1090], R145 ;  /* 0x0010909140007388 */ /* 0x0003e20000000800 */
[----:B------:R-:W-:Y:S01]  /*8610*/  FMUL.FTZ R148, R207, R190 ;  /* 0x000000becf947220 */ /* 0x000fe20000410000 */
        /* <DEDUP_REMOVED lines=15> */
[----:B0-----:R-:W-:Y:S01]  /*8710*/  LEA R62, R135, -R62, 0x1 ;  /* 0x8000003e873e7211 */ /* 0x001fe200078e08ff */
[----:B-1----:R-:W-:Y:S01]  /*8720*/  FADD.FTZ R145, R118, R67 ;  /* 0x0000004376917221 */ /* 0x002fe20000010000 */
[----:B------:R-:W-:Y:S01]  /*8730*/  FMUL.FTZ R67, R176, UR14 ;  /* 0x0000000eb0437c20 */ /* 0x000fe20008410000 */
[----:B------:R-:W-:Y:S01]  /*8740*/  STS [R64+0x109c], R171 ;  /* 0x00109cab40007388 */ /* 0x000fe20000000800 */
[----:B------:R-:W-:Y:S01]  /*8750*/  ISETP.GE.AND P0, PT, R62, 0x1, PT ;  /* 0x000000013e00780c */ /* 0x000fe20003f06270 */
[----:B------:R-:W-:Y:S01]  /*8760*/  FMUL.FTZ R118, R177, UR14 ;  /* 0x0000000eb1767c20 */ /* 0x000fe20008410000 */
[----:B------:R-:W-:Y:S01]  /*8770*/  FFMA.FTZ R140, R192, UR13, -R67 ;  /* 0x0000000dc08c7c23 */ /* 0x000fe20008010843 */
[----:B------:R-:W-:Y:S01]  /*8780*/  STS [R64+0x1094], R133 ;  /* 0x0010948540007388 */ /* 0x000fe20000000800 */
[----:B------:R-:W-:Y:S01]  /*8790*/  FMUL.FTZ R67, R194, UR14 ;  /* 0x0000000ec2437c20 */ /* 0x000fe20008410000 */
[----:B------:R-:W-:Y:S01]  /*87a0*/  IADD3 R123, PT, PT, R110, 0x40, RZ ;  /* 0x000000406e7b7810 */ /* 0x000fe20007ffe0ff */
[----:B------:R-:W-:Y:S01]  /*87b0*/  FADD.FTZ R146, R120, R115 ;  /* 0x0000007378927221 */ /* 0x000fe20000010000 */
[----:B------:R-:W-:Y:S01]  /*87c0*/  STS [R64+0x1088], R143 ;  /* 0x0010888f40007388 */ /* 0x000fe20000000800 */
[----:B------:R-:W-:Y:S01]  /*87d0*/  FFMA.FTZ R138, R178, UR13, R67 ;  /* 0x0000000db28a7c23 */ /* 0x000fe20008010043 */
[----:B------:R-:W-:Y:S01]  /*87e0*/  FMUL.FTZ R67, R196, UR14 ;  /* 0x0000000ec4437c20 */ /* 0x000fe20008410000 */
[----:B------:R-:W-:Y:S01]  /*87f0*/  LEA.HI R123, R123, R110, RZ, 0x1b ;  /* 0x0000006e7b7b7211 */ /* 0x000fe200078fd8ff */
[----:B------:R0:W-:Y:S01]  /*8800*/  STS [R64+0x108c], R141 ;  /* 0x00108c8d40007388 */ /* 0x0001e20000000800 */
[C---:B------:R-:W-:Y:S01]  /*8810*/  FMUL.FTZ R115, R180.reuse, UR14 ;  /* 0x0000000eb4737c20 */ /* 0x040fe20008410000 */
[----:B------:R-:W-:Y:S01]  /*8820*/  FFMA.FTZ R128, R180, UR13, R67 ;  /* 0x0000000db4807c23 */ /* 0x000fe20008010043 */
[----:B------:R-:W-:Y:S01]  /*8830*/  FMUL.FTZ R67, R182, UR14 ;  /* 0x0000000eb6437c20 */ /* 0x000fe20008410000 */
[----:B------:R-:W-:Y:S01]  /*8840*/  STS [R64+0x1080], R139 ;  /* 0x0010808b40007388 */ /* 0x000fe20000000800 */
[----:B------:R-:W-:Y:S01]  /*8850*/  LEA R123, R123, UR11, 0x2 ;  /* 0x0000000b7b7b7c11 */ /* 0x000fe2000f8e10ff */
[----:B------:R-:W-:Y:S01]  /*8860*/  FFMA.FTZ R132, R196, UR13, -R115 ;  /* 0x0000000dc4847c23 */ /* 0x000fe20008010873 */
[----:B------:R-:W-:Y:S01]  /*8870*/  FFMA.FTZ R126, R198, UR13, -R67 ;  /* 0x0000000dc67e7c23 */ /* 0x000fe20008010843 */
[----:B------:R1:W-:Y:S01]  /*8880*/  STS [R64+0x1084], R137 ;  /* 0x0010848940007388 */ /* 0x0003e20000000800 */
[----:B------:R-:W-:Y:S01]  /*8890*/  FMUL.FTZ R115, R184, UR14 ;  /* 0x0000000eb8737c20 */ /* 0x000fe20008410000 */
[----:B0-----:R-:W-:Y:S01]  /*88a0*/  FFMA.FTZ R141, R193, UR13, -R118 ;  /* 0x0000000dc18d7c23 */ /* 0x001fe20008010876 */
[----:B------:R-:W-:Y:S01]  /*88b0*/  FMUL.FTZ R118, R181, UR14 ;  /* 0x0000000eb5767c20 */ /* 0x000fe20008410000 */
[----:B------:R-:W-:Y:S01]  /*88c0*/  BAR.SYNC.DEFER_BLOCKING 0x0 ;  /* 0x0000000000007b1d */ /* 0x000fe20000010000 */
[----:B------:R-:W-:Y:S01]  /*88d0*/  FMUL.FTZ R67, R200, UR14 ;  /* 0x0000000ec8437c20 */ /* 0x000fe20008410000 */
[----:B------:R-:W-:Y:S01]  /*88e0*/  FMUL.FTZ R143, R192, UR14 ;  /* 0x0000000ec08f7c20 */ /* 0x000fe20008410000 */
[----:B------:R-:W-:Y:S01]  /*88f0*/  FFMA.FTZ R135, R197, UR13, -R118 ;  /* 0x0000000dc5877c23 */ /* 0x000fe20008010876 */
[----:B------:R-:W-:Y:S01]  /*8900*/  FMUL.FTZ R136, R179, UR14 ;  /* 0x0000000eb3887c20 */ /* 0x000fe20008410000 */
[----:B------:R-:W-:Y:S01]  /*8910*/  FMUL.FTZ R134, R195, UR14 ;  /* 0x0000000ec3867c20 */ /* 0x000fe20008410000 */
[----:B-1----:R-:W-:Y:S01]  /*8920*/  FMUL.FTZ R64, R193, UR14 ;  /* 0x0000000ec1407c20 */ /* 0x002fe20008410000 */
        /* <DEDUP_REMOVED lines=8> */
[----:B------:R-:W-:Y:S01]  /*89b0*/  FFMA.FTZ R133, R181, UR13, R64 ;  /* 0x0000000db5857c23 */ /* 0x000fe20008010040 */
[----:B------:R-:W-:Y:S01]  /*89c0*/  FMUL.FTZ R64, R183, UR14 ;  /* 0x0000000eb7407c20 */ /* 0x000fe20008410000 */
[----:B------:R-:W-:Y:S01]  /*89d0*/  FMUL.FTZ R186, R187, UR14 ;  /* 0x0000000ebbba7c20 */ /* 0x000fe20008410000 */
[----:B------:R-:W-:Y:S01]  /*89e0*/  FFMA.FTZ R124, R200, UR13, -R115 ;  /* 0x0000000dc87c7c23 */ /* 0x000fe20008010873 */
[----:B------:R-:W-:Y:S01]  /*89f0*/  FFMA.FTZ R120, R184, UR13, R67 ;  /* 0x0000000db8787c23 */ /* 0x000fe20008010043 */
[----:B------:R-:W-:Y:S01]  /*8a00*/  FFMA.FTZ R127, R199, UR13, -R64 ;  /* 0x0000000dc77f7c23 */ /* 0x000fe20008010840 */
[----:B------:R-:W-:Y:S01]  /*8a10*/  FMUL.FTZ R64, R201, UR14 ;  /* 0x0000000ec9407c20 */ /* 0x000fe20008410000 */
[C---:B------:R-:W-:Y:S01]  /*8a20*/  IADD3 R171, PT, PT, R110.reuse, 0x80, RZ ;  /* 0x000000806eab7810 */ /* 0x040fe20007ffe0ff */
[----:B------:R-:W-:Y:S01]  /*8a30*/  FFMA.FTZ R150, R173, UR13, R150 ;  /* 0x0000000dad967c23 */ /* 0x000fe20008010096 */
[----:B------:R0:W1:Y:S01]  /*8a40*/  LDS R189, [R123+0x1180] ;  /* 0x001180007bbd7984 */ /* 0x0000620000000800 */
        /* <DEDUP_REMOVED lines=8> */
[----:B------:R-:W-:Y:S01]  /*8ad0*/  FFMA.FTZ R136, R195, UR13, -R136 ;  /* 0x0000000dc3887c23 */ /* 0x000fe20008010888 */
[----:B------:R-:W-:Y:S01]  /*8ae0*/  FFMA.FTZ R134, R179, UR13, R134 ;  /* 0x0000000db3867c23 */ /* 0x000fe20008010086 */
[----:B------:R-:W-:Y:S01]  /*8af0*/  FFMA.FTZ R129, R182, UR13, R129 ;  /* 0x0000000db6817c23 */ /* 0x000fe20008010081 */
[----:B------:R-:W-:Y:S01]  /*8b00*/  FFMA.FTZ R122, R183, UR13, R122 ;  /* 0x0000000db77a7c23 */ /* 0x000fe2000801007a */
[----:B------:R-:W-:Y:S01]  /*8b10*/  FFMA.FTZ R118, R201, UR13, -R118 ;  /* 0x0000000dc9767c23 */ /* 0x000fe20008010876 */
[----:B------:R-:W-:Y:S01]  /*8b20*/  FFMA.FTZ R115, R121, UR13, -R190 ;  /* 0x0000000d79737c23 */ /* 0x000fe200080108be */
[----:B------:R-:W-:Y:S01]  /*8b30*/  FFMA.FTZ R67, R119, UR13, R188 ;  /* 0x0000000d77437c23 */ /* 0x000fe200080100bc */
[----:B0-----:R-:W-:Y:S01]  /*8b40*/  FFMA.FTZ R123, R203, UR13, -R186 ;  /* 0x0000000dcb7b7c23 */ /* 0x001fe200080108ba */
[----:B------:R-:W-:Y:S01]  /*8b50*/  FFMA.FTZ R64, R187, UR13, R64 ;  /* 0x0000000dbb407c23 */ /* 0x000fe20008010040 */
[----:B------:R-:W-:Y:S06]  /*8b60*/  @!P0 BRA `(.L_x_10969) ;  /* 0x0000000000108947 */ /* 0x000fec0003800000 */
[----:B------:R-:W-:-:S04]  /*8b70*/  LEA.HI R186, R110, R110, RZ, 0x1b ;  /* 0x0000006e6eba7211 */ /* 0x000fc800078fd8ff */
[----:B------:R-:W-:-:S05]  /*8b80*/  LEA R186, R186, UR11, 0x2 ;  /* 0x0000000bbaba7c11 */ /* 0x000fca000f8e10ff */
[----:B------:R-:W0:Y:S04]  /*8b90*/  LDS R205, [R186+0x1080] ;  /* 0x00108000bacd7984 */ /* 0x000e280000000800 */
[----:B0-----:R0:W-:Y:S02]  /*8ba0*/  REDG.E.ADD.F32.FTZ.RN.STRONG.GPU desc[UR20][R68.64], R205 ;  /* 0x000000cd440079a6 */ /* 0x0011e4000c12f314 */
.L_x_10969:
[----:B------:R-:W-:Y:S05]  /*8bb0*/  BSYNC.RECONVERGENT B0 ;  /* 0x0000000000007941 */ /* 0x000fea0003800200 */
.L_x_10968:
[----:B------:R-:W-:Y:S04]  /*8bc0*/  BSSY.RECONVERGENT B0, `(.L_x_10970) ;  /* 0x0000003000007945 */ /* 0x000fe80003800200 */
[----:B------:R-:W-:Y:S05]  /*8bd0*/  @!P2 BRA `(.L_x_10971) ;  /* 0x000000000004a947 */ /* 0x000fea0003800000 */
[----:B-1----:R2:W-:Y:S02]  /*8be0*/  REDG.E.ADD.F32.FTZ.RN.STRONG.GPU desc[UR20][R68.64+0x100], R189 ;  /* 0x000100bd440079a6 */ /* 0x0025e4000c12f314 */
.L_x_10971:
[----:B------:R-:W-:Y:S05]  /*8bf0*/  BSYNC.RECONVERGENT B0 ;  /* 0x0000000000007941 */ /* 0x000fea0003800200 */
.L_x_10970:
[-C--:B------:R-:W-:Y:S01]  /*8c00*/  LEA.HI R171, R171, R110.reuse, RZ, 0x1b ;  /* 0x0000006eabab7211 */ /* 0x080fe200078fd8ff */
[----:B------:R-:W-:Y:S01]  /*8c10*/  BSSY.RECONVERGENT B0, `(.L_x_10972) ;  /* 0x0000010000007945 */ /* 0x000fe20003800200 */
[----:B------:R-:W-:Y:S02]  /*8c20*/  LEA.HI R169, R169, R110, RZ, 0x1b ;  /* 0x0000006ea9a97211 */ /* 0x000fe400078fd8ff */
[----:B------:R-:W-:Y:S02]  /*8c30*/  LEA R171, R171, UR11, 0x2 ;  /* 0x0000000babab7c11 */ /* 0x000fe4000f8e10ff */
[----:B------:R-:W-:Y:S02]  /*8c40*/  LEA R186, R169, UR11, 0x2 ;  /* 0x0000000ba9ba7c11 */ /* 0x000fe4000f8e10ff */
[----:B------:R-:W-:Y:S01]  /*8c50*/  ISETP.GE.AND P6, PT, R62, 0x81, PT ;  /* 0x000000813e00780c */ /* 0x000fe20003fc6270 */
[----:B------:R4:W3:Y:S01]  /*8c60*/  LDS R169, [R171+0x1280] ;  /* 0x00128000aba97984 */ /* 0x0008e20000000800 */
[----:B-12---:R-:W-:-:S02]  /*8c70*/  IADD3 R189, PT, PT, R110, 0x100, RZ ;  /* 0x000001006ebd7810 */ /* 0x006fc40007ffe0ff */
[----:B0-----:R-:W-:Y:S02]  /*8c80*/  IADD3 R205, PT, PT, R110, 0x140, RZ ;  /* 0x000001406ecd7810 */ /* 0x001fe40007ffe0ff */
[----:B------:R-:W-:Y:S02]  /*8c90*/  LEA.HI R189, R189, R110, RZ, 0x1b ;  /* 0x0000006ebdbd7211 */ /* 0x000fe400078fd8ff */
[C---:B------:R-:W-:Y:S02]  /*8ca0*/  ISETP.GE.AND P0, PT, R62.reuse, 0xc1, PT ;  /* 0x000000c13e00780c */ /* 0x040fe40003f06270 */
[C---:B------:R-:W-:Y:S02]  /*8cb0*/  ISETP.GE.AND P2, PT, R62.reuse, 0x101, PT ;  /* 0x000001013e00780c */ /* 0x040fe40003f46270 */
[C---:B------:R-:W-:Y:S02]  /*8cc0*/  ISETP.GE.AND P3, PT, R62.reuse, 0x141, PT ;  /* 0x000001413e00780c */ /* 0x040fe40003f66270 */
[----:B------:R-:W-:-:S02]  /*8cd0*/  ISETP.GE.AND P4, PT, R62, 0x181, PT ;  /* 0x000001813e00780c */ /* 0x000fc40003f86270 */
[----:B------:R-:W-:Y:S01]  /*8ce0*/  ISETP.GE.AND P5, PT, R62, 0x1c1, PT ;  /* 0x000001c13e00780c */ /* 0x000fe20003fa6270 */
[----:B----4-:R-:W-:-:S12]  /*8cf0*/  @!P6 BRA `(.L_x_10973) ;  /* 0x000000000004e947 */ /* 0x010fd80003800000 */
[----:B---3--:R0:W-:Y:S02]  /*8d00*/  REDG.E.ADD.F32.FTZ.RN.STRONG.GPU desc[UR20][R68.64+0x200], R169 ;  /* 0x000200a9440079a6 */ /* 0x0081e4000c12f314 */
.L_x_10973:
[----:B------:R-:W-:Y:S05]  /*8d10*/  BSYNC.RECONVERGENT B0 ;  /* 0x0000000000007941 */ /* 0x000fea0003800200 */
.L_x_10972:
[----:B0--3--:R0:W1:Y:S01]  /*8d20*/  LDS R169, [R186+0x1380] ;  /* 0x00138000baa97984 */ /* 0x0090620000000800 */
[----:B------:R-:W-:Y:S01]  /*8d30*/  BSSY.RECONVERGENT B0, `(.L_x_10974) ;  /* 0x0000006000007945 */ /* 0x000fe20003800200 */
[----:B------:R-:W-:Y:S02]  /*8d40*/  IADD3 R171, PT, PT, R110, 0x180, RZ ;  /* 0x000001806eab7810 */ /* 0x000fe40007ffe0ff */
[----:B------:R-:W-:Y:S02]  /*8d50*/  LEA.HI R205, R205, R110, RZ, 0x1b ;  /* 0x0000006ecdcd7211 */ /* 0x000fe400078fd8ff */
[----:B------:R-:W-:Y:S01]  /*8d60*/  LEA R188, R189, UR11, 0x2 ;  /* 0x0000000bbdbc7c11 */ /* 0x000fe2000f8e10ff */
[----:B------:R-:W-:Y:S06]  /*8d70*/  @!P0 BRA `(.L_x_10975) ;  /* 0x0000000000048947 */ /* 0x000fec0003800000 */
[----:B-1----:R2:W-:Y:S02]  /*8d80*/  REDG.E.ADD.F32.FTZ.RN.STRONG.GPU desc[UR20][R68.64+0x300], R169 ;  /* 0x000300a9440079a6 */ /* 0x0025e4000c12f314 */
.L_x_10975:
[----:B------:R-:W-:Y:S05]  /*8d90*/  BSYNC.RECONVERGENT B0 ;  /* 0x0000000000007941 */ /* 0x000fea0003800200 */
.L_x_10974:
[----:B-12---:R1:W2:Y:S01]  /*8da0*/  LDS R169, [R188+0x1480] ;  /* 0x00148000bca97984 */ /* 0x0062a20000000800 */
[----:B------:R-:W-:Y:S01]  /*8db0*/  BSSY.RECONVERGENT B0, `(.L_x_10976) ;  /* 0x0000006000007945 */ /* 0x000fe20003800200 */
[----:B------:R-:W-:Y:S02]  /*8dc0*/  IADD3 R189, PT, PT, R110, 0x1c0, RZ ;  /* 0x000001c06ebd7810 */ /* 0x000fe40007ffe0ff */
[----:B------:R-:W-:Y:S02]  /*8dd0*/  LEA.HI R171, R171, R110, RZ, 0x1b ;  /* 0x0000006eabab7211 */ /* 0x000fe400078fd8ff */
[----:B------:R-:W-:Y:S01]  /*8de0*/  LEA R205, R205, UR11, 0x2 ;  /* 0x0000000bcdcd7c11 */ /* 0x000fe2000f8e10ff */
[----:B------:R-:W-:Y:S06]  /*8df0*/  @!P2 BRA `(.L_x_10977) ;  /* 0x000000000004a947 */ /* 0x000fec0003800000 */
[----:B--2---:R3:W-:Y:S02]  /*8e00*/  REDG.E.ADD.F32.FTZ.RN.STRONG.GPU desc[UR20][R68.64+0x400], R169 ;  /* 0x000400a9440079a6 */ /* 0x0047e4000c12f314 */
.L_x_10977:
[----:B------:R-:W-:Y:S05]  /*8e10*/  BSYNC.RECONVERGENT B0 ;  /* 0x0000000000007941 */ /* 0x000fea0003800200 */
.L_x_10976:
[----:B--23--:R2:W3:Y:S01]  /*8e20*/  LDS R169, [R205+0x1580] ;  /* 0x00158000cda97984 */ /* 0x00c4e20000000800 */
[----:B------:R-:W-:Y:S01]  /*8e30*/  BSSY.RECONVERGENT B0, `(.L_x_10978) ;  /* 0x0000005000007945 */ /* 0x000fe20003800200 */
[----:B------:R-:W-:Y:S02]  /*8e40*/  LEA.HI R189, R189, R110, RZ, 0x1b ;  /* 0x0000006ebdbd7211 */ /* 0x000fe400078fd8ff */
[----:B------:R-:W-:Y:S01]  /*8e50*/  LEA R171, R171, UR11, 0x2 ;  /* 0x0000000babab7c11 */ /* 0x000fe2000f8e10ff */
[----:B------:R-:W-:Y:S06]  /*8e60*/  @!P3 BRA `(.L_x_10979) ;  /* 0x000000000004b947 */ /* 0x000fec0003800000 */
[----:B---3--:R4:W-:Y:S02]  /*8e70*/  REDG.E.ADD.F32.FTZ.RN.STRONG.GPU desc[UR20][R68.64+0x500], R169 ;  /* 0x000500a9440079a6 */ /* 0x0089e4000c12f314 */
.L_x_10979:
[----:B------:R-:W-:Y:S05]  /*8e80*/  BSYNC.RECONVERGENT B0 ;  /* 0x0000000000007941 */ /* 0x000fea0003800200 */
.L_x_10978:
[----:B---34-:R3:W4:Y:S01]  /*8e90*/  LDS R169, [R171+0x1680] ;  /* 0x00168000aba97984 */ /* 0x0187220000000800 */
[----:B------:R-:W-:Y:S01]  /*8ea0*/  BSSY.RECONVERGENT B0, `(.L_x_10980) ;  /* 0x0000004000007945 */ /* 0x000fe20003800200 */
[----:B------:R-:W-:-:S03]  /*8eb0*/  LEA R189, R189, UR11, 0x2 ;  /* 0x0000000bbdbd7c11 */ /* 0x000fc6000f8e10ff */
[----:B------:R-:W-:Y:S05]  /*8ec0*/  @!P4 BRA `(.L_x_10981) ;  /* 0x000000000004c947 */ /* 0x000fea0003800000 */
[----:B----4-:R4:W-:Y:S02]  /*8ed0*/  REDG.E.ADD.F32.FTZ.RN.STRONG.GPU desc[UR20][R68.64+0x600], R169 ;  /* 0x000600a9440079a6 */ /* 0x0109e4000c12f314 */
.L_x_10981:
[----:B------:R-:W-:Y:S05]  /*8ee0*/  BSYNC.RECONVERGENT B0 ;  /* 0x0000000000007941 */ /* 0x000fea0003800200 */
.L_x_10980:
[----:B----4-:R4:W0:Y:S01]  /*8ef0*/  LDS R169, [R189+0x1780] ;  /* 0x00178000bda97984 */ /* 0x0108220000000800 */
[----:B------:R-:W-:Y:S01]  /*8f00*/  BSSY.RECONVERGENT B0, `(.L_x_10982) ;  /* 0x0000005000007945 */ /* 0x000fe20003800200 */
[C---:B--2---:R-:W-:Y:S02]  /*8f10*/  IADD3 R205, PT, PT, R110.reuse, 0x200, RZ ;  /* 0x000002006ecd7810 */ /* 0x044fe40007ffe0ff */
[----:B---3--:R-:W-:Y:S01]  /*8f20*/  IADD3 R171, PT, PT, R110, 0x240, RZ ;  /* 0x000002406eab7810 */ /* 0x008fe20007ffe0ff */
[----:B------:R-:W-:Y:S06]  /*8f30*/  @!P5 BRA `(.L_x_10983) ;  /* 0x000000000004d947 */ /* 0x000fec0003800000 */
[----:B0-----:R2:W-:Y:S02]  /*8f40*/  REDG.E.ADD.F32.FTZ.RN.STRONG.GPU desc[UR20][R68.64+0x700], R169 ;  /* 0x000700a9440079a6 */ /* 0x0015e4000c12f314 */
.L_x_10983:
[----:B------:R-:W-:Y:S05]  /*8f50*/  BSYNC.RECONVERGENT B0 ;  /* 0x0000000000007941 */ /* 0x000fea0003800200 */
.L_x_10982:
[-C--:B0-2---:R-:W-:Y:S01]  /*8f60*/  LEA.HI R169, R205, R110.reuse, RZ, 0x1b ;  /* 0x0000006ecda97211 */ /* 0x085fe200078fd8ff */
[----:B------:R-:W-:Y:S01]  /*8f70*/  BSSY.RECONVERGENT B0, `(.L_x_10984) ;  /* 0x0000010000007945 */ /* 0x000fe20003800200 */
[----:B------:R-:W-:Y:S02]  /*8f80*/  ISETP.GE.AND P6, PT, R62, 0x201, PT ;  /* 0x000002013e00780c */ /* 0x000fe40003fc6270 */
[----:B------:R-:W-:Y:S02]  /*8f90*/  LEA R169, R169, UR11, 0x2 ;  /* 0x0000000ba9a97c11 */ /* 0x000fe4000f8e10ff */
[C---:B----4-:R-:W-:Y:S02]  /*8fa0*/  IADD3 R189, PT, PT, R110.reuse, 0x280, RZ ;  /* 0x000002806ebd7810 */ /* 0x050fe40007ffe0ff */
        /* <DEDUP_REMOVED lines=12> */
.L_x_10985:
[----:B------:R-:W-:Y:S05]  /*9070*/  BSYNC.RECONVERGENT B0 ;  /* 0x0000000000007941 */ /* 0x000fea0003800200 */
.L_x_10984:
[----:B0-2---:R0:W2:Y:S01]  /*9080*/  LDS R169, [R186+0x1980] ;  /* 0x00198000baa97984 */ /* 0x0050a20000000800 */
[----:B------:R-:W-:Y:S01]  /*9090*/  BSSY.RECONVERGENT B0, `(.L_x_10986) ;  /* 0x0000006000007945 */ /* 0x000fe20003800200 */
[----:B------:R-:W-:Y:S02]  /*90a0*/  IADD3 R171, PT, PT, R110, 0x300, RZ ;  /* 0x000003006eab7810 */ /* 0x000fe40007ffe0ff */
[----:B------:R-:W-:Y:S02]  /*90b0*/  LEA.HI R205, R205, R110, RZ, 0x1b ;  /* 0x0000006ecdcd7211 */ /* 0x000fe400078fd8ff */
[----:B-1----:R-:W-:Y:S01]  /*90c0*/  LEA R188, R189, UR11, 0x2 ;  /* 0x0000000bbdbc7c11 */ /* 0x002fe2000f8e10ff */
[----:B------:R-:W-:Y:S06]  /*90d0*/  @!P0 BRA `(.L_x_10987) ;  /* 0x0000000000048947 */ /* 0x000fec0003800000 */
[----:B--2---:R1:W-:Y:S02]  /*90e0*/  REDG.E.ADD.F32.FTZ.RN.STRONG.GPU desc[UR20][R68.64+0x900], R169 ;  /* 0x000900a9440079a6 */ /* 0x0043e4000c12f314 */
.L_x_10987:
[----:B------:R-:W-:Y:S05]  /*90f0*/  BSYNC.RECONVERGENT B0 ;  /* 0x0000000000007941 */ /* 0x000fea0003800200 */
.L_x_10986:
[----:B-12---:R1:W2:Y:S01]  /*9100*/  LDS R169, [R188+0x1a80] ;  /* 0x001a8000bca97984 */ /* 0x0062a20000000800 */
[----:B------:R-:W-:Y:S01]  /*9110*/  BSSY.RECONVERGENT B0, `(.L_x_10988) ;  /* 0x0000006000007945 */ /* 0x000fe20003800200 */
[----:B------:R-:W-:Y:S02]  /*9120*/  IADD3 R189, PT, PT, R110, 0x340, RZ ;  /* 0x000003406ebd7810 */ /* 0x000fe40007ffe0ff */
[----:B------:R-:W-:Y:S02]  /*9130*/  LEA.HI R171, R171, R110, RZ, 0x1b ;  /* 0x0000006eabab7211 */ /* 0x000fe400078fd8ff */
[----:B------:R-:W-:Y:S01]  /*9140*/  LEA R205, R205, UR11, 0x2 ;  /* 0x0000000bcdcd7c11 */ /* 0x000fe2000f8e10ff */
[----:B------:R-:W-:Y:S06]  /*9150*/  @!P2 BRA `(.L_x_10989) ;  /* 0x000000000004a947 */ /* 0x000fec0003800000 */
[----:B--2---:R3:W-:Y:S02]  /*9160*/  REDG.E.ADD.F32.FTZ.RN.STRONG.GPU desc[UR20][R68.64+0xa00], R169 ;  /* 0x000a00a9440079a6 */ /* 0x0047e4000c12f314 */
.L_x_10989:
[----:B------:R-:W-:Y:S05]  /*9170*/  BSYNC.RECONVERGENT B0 ;  /* 0x0000000000007941 */ /* 0x000fea0003800200 */
.L_x_10988:
[----:B--23--:R2:W3:Y:S01]  /*9180*/  LDS R169, [R205+0x1b80] ;  /* 0x001b8000cda97984 */ /* 0x00c4e20000000800 */
[----:B------:R-:W-:Y:S01]  /*9190*/  BSSY.RECONVERGENT B0, `(.L_x_10990) ;  /* 0x0000005000007945 */ /* 0x000fe20003800200 */
[----:B------:R-:W-:Y:S02]  /*91a0*/  LEA.HI R189, R189, R110, RZ, 0x1b ;  /* 0x0000006ebdbd7211 */ /* 0x000fe400078fd8ff */
[----:B------:R-:W-:Y:S01]  /*91b0*/  LEA R171, R171, UR11, 0x2 ;  /* 0x0000000babab7c11 */ /* 0x000fe2000f8e10ff */
[----:B------:R-:W-:Y:S06]  /*91c0*/  @!P3 BRA `(.L_x_10991) ;  /* 0x000000000004b947 */ /* 0x000fec0003800000 */
[----:B---3--:R4:W-:Y:S02]  /*91d0*/  REDG.E.ADD.F32.FTZ.RN.STRONG.GPU desc[UR20][R68.64+0xb00], R169 ;  /* 0x000b00a9440079a6 */ /* 0x0089e4000c12f314 */
.L_x_10991:
[----:B------:R-:W-:Y:S05]  /*91e0*/  BSYNC.RECONVERGENT B0 ;  /* 0x0000000000007941 */ /* 0x000fea0003800200 */
.L_x_10990:
[----:B---34-:R3:W4:Y:S01]  /*91f0*/  LDS R169, [R171+0x1c80] ;  /* 0x001c8000aba97984 */ /* 0x0187220000000800 */
[----:B------:R-:W-:Y:S01]  /*9200*/  BSSY.RECONVERGENT B0, `(.L_x_10992) ;  /* 0x0000004000007945 */ /* 0x000fe20003800200 */
[----:B0-----:R-:W-:-:S03]  /*9210*/  LEA R186, R189, UR11, 0x2 ;  /* 0x0000000bbdba7c11 */ /* 0x001fc6000f8e10ff */
[----:B------:R-:W-:Y:S05]  /*9220*/  @!P4 BRA `(.L_x_10993) ;  /* 0x000000000004c947 */ /* 0x000fea0003800000 */
[----:B----4-:R0:W-:Y:S02]  /*9230*/  REDG.E.ADD.F32.FTZ.RN.STRONG.GPU desc[UR20][R68.64+0xc00], R169 ;  /* 0x000c00a9440079a6 */ /* 0x0101e4000c12f314 */
.L_x_10993:
[----:B------:R-:W-:Y:S05]  /*9240*/  BSYNC.RECONVERGENT B0 ;  /* 0x0000000000007941 */ /* 0x000fea0003800200 */
.L_x_10992:
[----:B0---4-:R0:W4:Y:S01]  /*9250*/  LDS R169, [R186+0x1d80] ;  /* 0x001d8000baa97984 */ /* 0x0111220000000800 */
[----:B------:R-:W-:Y:S01]  /*9260*/  BSSY.RECONVERGENT B0, `(.L_x_10994) ;  /* 0x0000005000007945 */ /* 0x000fe20003800200 */
[C---:B---3--:R-:W-:Y:S02]  /*9270*/  IADD3 R171, PT, PT, R110.reuse, 0x380, RZ ;  /* 0x000003806eab7810 */ /* 0x048fe40007ffe0ff */
[----:B------:R-:W-:Y:S01]  /*9280*/  IADD3 R189, PT, PT, R110, 0x3c0, RZ ;  /* 0x000003c06ebd7810 */ /* 0x000fe20007ffe0ff */
[----:B------:R-:W-:Y:S06]  /*9290*/  @!P5 BRA `(.L_x_10995) ;  /* 0x000000000004d947 */ /* 0x000fec0003800000 */
[----:B----4-:R3:W-:Y:S02]  /*92a0*/  REDG.E.ADD.F32.FTZ.RN.STRONG.GPU desc[UR20][R68.64+0xd00], R169 ;  /* 0x000d00a9440079a6 */ /* 0x0107e4000c12f314 */
.L_x_10995:
[----:B------:R-:W-:Y:S05]  /*92b0*/  BSYNC.RECONVERGENT B0 ;  /* 0x0000000000007941 */ /* 0x000fea0003800200 */
.L_x_10994:
[----:B---34-:R-:W-:Y:S01]  /*92c0*/  LOP3.LUT R169, R110, 0x400, RZ, 0xfc, !PT ;  /* 0x000004006ea97812 */ /* 0x018fe200078efcff */
        /* <DEDUP_REMOVED lines=16> */
.L_x_10997:
[----:B------:R-:W-:Y:S05]  /*93d0*/  BSYNC.RECONVERGENT B0 ;  /* 0x0000000000007941 */ /* 0x000fea0003800200 */
.L_x_10996:
[----:B0-2---:R0:W2:Y:S01]  /*93e0*/  LDS R169, [R189+0x1f80] ;  /* 0x001f8000bda97984 */ /* 0x0050a20000000800 */
[----:B------:R-:W-:Y:S01]  /*93f0*/  BSSY.RECONVERGENT B0, `(.L_x_10998) ;  /* 0x0000006000007945 */ /* 0x000fe20003800200 */
[----:B------:R-:W-:Y:S02]  /*9400*/  IADD3 R171, PT, PT, R110, 0x480, RZ ;  /* 0x000004806eab7810 */ /* 0x000fe40007ffe0ff */
[----:B------:R-:W-:Y:S02]  /*9410*/  LEA.HI R205, R205, R110, RZ, 0x1b ;  /* 0x0000006ecdcd7211 */ /* 0x000fe400078fd8ff */
[----:B------:R-:W-:Y:S01]  /*9420*/  LEA R186, R186, UR11, 0x2 ;  /* 0x0000000bbaba7c11 */ /* 0x000fe2000f8e10ff */
[----:B------:R-:W-:Y:S06]  /*9430*/  @!P0 BRA `(.L_x_10999) ;  /* 0x0000000000048947 */ /* 0x000fec0003800000 */
[----:B--2---:R3:W-:Y:S02]  /*9440*/  REDG.E.ADD.F32.FTZ.RN.STRONG.GPU desc[UR20][R68.64+0xf00], R169 ;  /* 0x000f00a9440079a6 */ /* 0x0047e4000c12f314 */
.L_x_10999:
[----:B------:R-:W-:Y:S05]  /*9450*/  BSYNC.RECONVERGENT B0 ;  /* 0x0000000000007941 */ /* 0x000fea0003800200 */
.L_x_10998:
[----:B--23--:R2:W3:Y:S01]  /*9460*/  LDS R169, [R186+0x2080] ;  /* 0x00208000baa97984 */ /* 0x00c4e20000000800 */
[----:B------:R-:W-:Y:S01]  /*9470*/  BSSY.RECONVERGENT B0, `(.L_x_11000) ;  /* 0x0000006000007945 */ /* 0x000fe20003800200 */
[----:B0-----:R-:W-:Y:S02]  /*9480*/  IADD3 R189, PT, PT, R110, 0x4c0, RZ ;  /* 0x000004c06ebd7810 */ /* 0x001fe40007ffe0ff */
[----:B------:R-:W-:Y:S02]  /*9490*/  LEA.HI R171, R171, R110, RZ, 0x1b ;  /* 0x0000006eabab7211 */ /* 0x000fe400078fd8ff */
[----:B------:R-:W-:Y:S01]  /*94a0*/  LEA R205, R205, UR11, 0x2 ;  /* 0x0000000bcdcd7c11 */ /* 0x000fe2000f8e10ff */
[----:B------:R-:W-:Y:S06]  /*94b0*/  @!P2 BRA `(.L_x_11001) ;  /* 0x000000000004a947 */ /* 0x000fec0003800000 */
[----:B---3--:R0:W-:Y:S02]  /*94c0*/  REDG.E.ADD.F32.FTZ.RN.STRONG.GPU desc[UR20][R68.64+0x1000], R169 ;  /* 0x001000a9440079a6 */ /* 0x0081e4000c12f314 */
.L_x_11001:
[----:B------:R-:W-:Y:S05]  /*94d0*/  BSYNC.RECONVERGENT B0 ;  /* 0x0000000000007941 */ /* 0x000fea0003800200 */
.L_x_11000:
[----:B0--3--:R0:W3:Y:S01]  /*94e0*/  LDS R169, [R205+0x2180] ;  /* 0x00218000cda97984 */ /* 0x0090e20000000800 */
[----:B------:R-:W-:Y:S01]  /*94f0*/  BSSY.RECONVERGENT B0, `(.L_x_11002) ;  /* 0x0000005000007945 */ /* 0x000fe20003800200 */
[----:B------:R-:W-:Y:S02]  /*9500*/  LEA.HI R189, R189, R110, RZ, 0x1b ;  /* 0x0000006ebdbd7211 */ /* 0x000fe400078fd8ff */
[----:B------:R-:W-:Y:S01]  /*9510*/  LEA R171, R171, UR11, 0x2 ;  /* 0x0000000babab7c11 */ /* 0x000fe2000f8e10ff */
[----:B------:R-:W-:Y:S06]  /*9520*/  @!P3 BRA `(.L_x_11003) ;  /* 0x000000000004b947 */ /* 0x000fec0003800000 */
[----:B---3--:R4:W-:Y:S02]  /*9530*/  REDG.E.ADD.F32.FTZ.RN.STRONG.GPU desc[UR20][R68.64+0x1100], R169 ;  /* 0x001100a9440079a6 */ /* 0x0089e4000c12f314 */
.L_x_11003:
[----:B------:R-:W-:Y:S05]  /*9540*/  BSYNC.RECONVERGENT B0 ;  /* 0x0000000000007941 */ /* 0x000fea0003800200 */
.L_x_11002:
[----:B---34-:R3:W4:Y:S01]  /*9550*/  LDS R169, [R171+0x2280] ;  /* 0x00228000aba97984 */ /* 0x0187220000000800 */
[----:B------:R-:W-:Y:S01]  /*9560*/  BSSY.RECONVERGENT B0, `(.L_x_11004) ;  /* 0x0000004000007945 */ /* 0x000fe20003800200 */
[----:B--2---:R-:W-:-:S03]  /*9570*/  LEA R186, R189, UR11, 0x2 ;  /* 0x0000000bbdba7c11 */ /* 0x004fc6000f8e10ff */
[----:B------:R-:W-:Y:S05]  /*9580*/  @!P4 BRA `(.L_x_11005) ;  /* 0x000000000004c947 */ /* 0x000fea0003800000 */
[----:B----4-:R2:W-:Y:S02]  /*9590*/  REDG.E.ADD.F32.FTZ.RN.STRONG.GPU desc[UR20][R68.64+0x1200], R169 ;  /* 0x001200a9440079a6 */ /* 0x0105e4000c12f314 */
.L_x_11005:
[----:B------:R-:W-:Y:S05]  /*95a0*/  BSYNC.RECONVERGENT B0 ;  /* 0x0000000000007941 */ /* 0x000fea0003800200 */
.L_x_11004:
[----:B--2-4-:R2:W4:Y:S01]  /*95b0*/  LDS R169, [R186+0x2380] ;  /* 0x00238000baa97984 */ /* 0x0145220000000800 */
[----:B------:R-:W-:Y:S01]  /*95c0*/  BSSY.RECONVERGENT B0, `(.L_x_11006) ;  /* 0x0000005000007945 */ /* 0x000fe20003800200 */
[C---:B---3--:R-:W-:Y:S02]  /*95d0*/  IADD3 R171, PT, PT, R110.reuse, 0x500, RZ ;  /* 0x000005006eab7810 */ /* 0x048fe40007ffe0ff */
[----:B------:R-:W-:Y:S01]  /*95e0*/  IADD3 R189, PT, PT, R110, 0x540, RZ ;  /* 0x000005406ebd7810 */ /* 0x000fe20007ffe0ff */
[----:B------:R-:W-:Y:S06]  /*95f0*/  @!P5 BRA `(.L_x_11007) ;  /* 0x000000000004d947 */ /* 0x000fec0003800000 */
[----:B----4-:R3:W-:Y:S02]  /*9600*/  REDG.E.ADD.F32.FTZ.RN.STRONG.GPU desc[UR20][R68.64+0x1300], R169 ;  /* 0x001300a9440079a6 */ /* 0x0107e4000c12f314 */
.L_x_11007:
[----:B------:R-:W-:Y:S05]  /*9610*/  BSYNC.RECONVERGENT B0 ;  /* 0x0000000000007941 */ /* 0x000fea0003800200 */
.L_x_11006:
        /* <DEDUP_REMOVED lines=17> */
.L_x_11009:
[----:B------:R-:W-:Y:S05]  /*9730*/  BSYNC.RECONVERGENT B0 ;  /* 0x0000000000007941 */ /* 0x000fea0003800200 */
.L_x_11008:
[----:B0-2---:R0:W2:Y:S01]  /*9740*/  LDS R169, [R189+0x2580] ;  /* 0x00258000bda97984 */ /* 0x0050a20000000800 */
[----:B------:R-:W-:Y:S01]  /*9750*/  BSSY.RECONVERGENT B0, `(.L_x_11010) ;  /* 0x0000006000007945 */ /* 0x000fe20003800200 */
[----:B------:R-:W-:Y:S02]  /*9760*/  IADD3 R171, PT, PT, R110, 0x600, RZ ;  /* 0x000006006eab7810 */ /* 0x000fe40007ffe0ff */
[----:B------:R-:W-:Y:S02]  /*9770*/  LEA.HI R205, R205, R110, RZ, 0x1b ;  /* 0x0000006ecdcd7211 */ /* 0x000fe400078fd8ff */
[----:B------:R-:W-:Y:S01]  /*9780*/  LEA R186, R186, UR11, 0x2 ;  /* 0x0000000bbaba7c11 */ /* 0x000fe2000f8e10ff */
[----:B------:R-:W-:Y:S06]  /*9790*/  @!P0 BRA `(.L_x_11011) ;  /* 0x0000000000048947 */ /* 0x000fec0003800000 */
[----:B--2---:R3:W-:Y:S02]  /*97a0*/  REDG.E.ADD.F32.FTZ.RN.STRONG.GPU desc[UR20][R68.64+0x1500], R169 ;  /* 0x001500a9440079a6 */ /* 0x0047e4000c12f314 */
.L_x_11011:
[----:B------:R-:W-:Y:S05]  /*97b0*/  BSYNC.RECONVERGENT B0 ;  /* 0x0000000000007941 */ /* 0x000fea0003800200 */
.L_x_11010:
[----:B--23--:R2:W3:Y:S01]  /*97c0*/  LDS R169, [R186+0x2680] ;  /* 0x00268000baa97984 */ /* 0x00c4e20000000800 */
[----:B------:R-:W-:Y:S01]  /*97d0*/  BSSY.RECONVERGENT B0, `(.L_x_11012) ;  /* 0x0000006000007945 */ /* 0x000fe20003800200 */
[----:B0-----:R-:W-:Y:S02]  /*97e0*/  IADD3 R189, PT, PT, R110, 0x640, RZ ;  /* 0x000006406ebd7810 */ /* 0x001fe40007ffe0ff */
[----:B------:R-:W-:Y:S02]  /*97f0*/  LEA.HI R171, R171, R110, RZ, 0x1b ;  /* 0x0000006eabab7211 */ /* 0x000fe400078fd8ff */
[----:B------:R-:W-:Y:S01]  /*9800*/  LEA R205, R205, UR11, 0x2 ;  /* 0x0000000bcdcd7c11 */ /* 0x000fe2000f8e10ff */
[----:B------:R-:W-:Y:S06]  /*9810*/  @!P2 BRA `(.L_x_11013) ;  /* 0x000000000004a947 */ /* 0x000fec0003800000 */
[----:B---3--:R0:W-:Y:S02]  /*9820*/  REDG.E.ADD.F32.FTZ.RN.STRONG.GPU desc[UR20][R68.64+0x1600], R169 ;  /* 0x001600a9440079a6 */ /* 0x0081e4000c12f314 */
.L_x_11013:
[----:B------:R-:W-:Y:S05]  /*9830*/  BSYNC.RECONVERGENT B0 ;  /* 0x0000000000007941 */ /* 0x000fea0003800200 */
.L_x_11012:
[----:B0--3--:R0:W3:Y:S01]  /*9840*/  LDS R169, [R205+0x2780] ;  /* 0x00278000cda97984 */ /* 0x0090e20000000800 */
[----:B------:R-:W-:Y:S01]  /*9850*/  BSSY.RECONVERGENT B0, `(.L_x_11014) ;  /* 0x0000005000007945 */ /* 0x000fe20003800200 */
[----:B------:R-:W-:Y:S02]  /*9860*/  LEA.HI R189, R189, R110, RZ, 0x1b ;  /* 0x0000006ebdbd7211 */ /* 0x000fe400078fd8ff */
[----:B------:R-:W-:Y:S01]  /*9870*/  LEA R171, R171, UR11, 0x2 ;  /* 0x0000000babab7c11 */ /* 0x000fe2000f8e10ff */
[----:B------:R-:W-:Y:S06]  /*9880*/  @!P3 BRA `(.L_x_11015) ;  /* 0x000000000004b947 */ /* 0x000fec0003800000 */
[----:B---3--:R4:W-:Y:S02]  /*9890*/  REDG.E.ADD.F32.FTZ.RN.STRONG.GPU desc[UR20][R68.64+0x1700], R169 ;  /* 0x001700a9440079a6 */ /* 0x0089e4000c12f314 */
.L_x_11015:
[----:B------:R-:W-:Y:S05]  /*98a0*/  BSYNC.RECONVERGENT B0 ;  /* 0x0000000000007941 */ /* 0x000fea0003800200 */
.L_x_11014:
[----:B---34-:R3:W4:Y:S01]  /*98b0*/  LDS R169, [R171+0x2880] ;  /* 0x00288000aba97984 */ /* 0x0187220000000800 */
[----:B------:R-:W-:Y:S01]  /*98c0*/  BSSY.RECONVERGENT B0, `(.L_x_11016) ;  /* 0x0000004000007945 */ /* 0x000fe20003800200 */
[----:B--2---:R-:W-:-:S03]  /*98d0*/  LEA R186, R189, UR11, 0x2 ;  /* 0x0000000bbdba7c11 */ /* 0x004fc6000f8e10ff */
[----:B------:R-:W-:Y:S05]  /*98e0*/  @!P4 BRA `(.L_x_11017) ;  /* 0x000000000004c947 */ /* 0x000fea0003800000 */
[----:B----4-:R2:W-:Y:S02]  /*98f0*/  REDG.E.ADD.F32.FTZ.RN.STRONG.GPU desc[UR20][R68.64+0x1800], R169 ;  /* 0x001800a9440079a6 */ /* 0x0105e4000c12f314 */
.L_x_11017:
[----:B------:R-:W-:Y:S05]  /*9900*/  BSYNC.RECONVERGENT B0 ;  /* 0x0000000000007941 */ /* 0x000fea0003800200 */
.L_x_11016:
[----:B--2-4-:R2:W4:Y:S01]  /*9910*/  LDS R169, [R186+0x2980] ;  /* 0x00298000baa97984 */ /* 0x0145220000000800 */
[----:B------:R-:W-:Y:S01]  /*9920*/  BSSY.RECONVERGENT B0, `(.L_x_11018) ;  /* 0x0000005000007945 */ /* 0x000fe20003800200 */
[C---:B---3--:R-:W-:Y:S02]  /*9930*/  IADD3 R171, PT, PT, R110.reuse, 0x680, RZ ;  /* 0x000006806eab7810 */ /* 0x048fe40007ffe0ff */
[----:B------:R-:W-:Y:S01]  /*9940*/  IADD3 R189, PT, PT, R110, 0x6c0, RZ ;  /* 0x000006c06ebd7810 */ /* 0x000fe20007ffe0ff */
[----:B------:R-:W-:Y:S06]  /*9950*/  @!P5 BRA `(.L_x_11019) ;  /* 0x000000000004d947 */ /* 0x000fec0003800000 */
[----:B----4-:R3:W-:Y:S02]  /*9960*/  REDG.E.ADD.F32.FTZ.RN.STRONG.GPU desc[UR20][R68.64+0x1900], R169 ;  /* 0x001900a9440079a6 */ /* 0x0107e4000c12f314 */
.L_x_11019:
[----:B------:R-:W-:Y:S05]  /*9970*/  BSYNC.RECONVERGENT B0 ;  /* 0x0000000000007941 */ /* 0x000fea0003800200 */
.L_x_11018:
        /* <DEDUP_REMOVED lines=17> */
.L_x_11021:
[----:B------:R-:W-:Y:S05]  /*9a90*/  BSYNC.RECONVERGENT B0 ;  /* 0x0000000000007941 */ /* 0x000fea0003800200 */
.L_x_11020:
[----:B0-2---:R0:W2:Y:S01]  /*9aa0*/  LDS R169, [R189+0x2b80] ;  /* 0x002b8000bda97984 */ /* 0x0050a20000000800 */
[----:B------:R-:W-:Y:S01]  /*9ab0*/  BSSY.RECONVERGENT B0, `(.L_x_11022) ;  /* 0x0000006000007945 */ /* 0x000fe20003800200 */
[----:B------:R-:W-:Y:S02]  /*9ac0*/  IADD3 R171, PT, PT, R110, 0x780, RZ ;  /* 0x000007806eab7810 */ /* 0x000fe40007ffe0ff */
[----:B------:R-:W-:Y:S02]  /*9ad0*/  LEA.HI R205, R205, R110, RZ, 0x1b ;  /* 0x0000006ecdcd7211 */ /* 0x000fe400078fd8ff */
[----:B------:R-:W-:Y:S01]  /*9ae0*/  LEA R186, R186, UR11, 0x2 ;  /* 0x0000000bbaba7c11 */ /* 0x000fe2000f8e10ff */
[----:B------:R-:W-:Y:S06]  /*9af0*/  @!P0 BRA `(.L_x_11023) ;  /* 0x0000000000048947 */ /* 0x000fec0003800000 */
[----:B--2---:R3:W-:Y:S02]  /*9b00*/  REDG.E.ADD.F32.FTZ.RN.STRONG.GPU desc[UR20][R68.64+0x1b00], R169 ;  /* 0x001b00a9440079a6 */ /* 0x0047e4000c12f314 */
.L_x_11023:
[----:B------:R-:W-:Y:S05]  /*9b10*/  BSYNC.RECONVERGENT B0 ;  /* 0x0000000000007941 */ /* 0x000fea0003800200 */
.L_x_11022:
[----:B--23--:R2:W3:Y:S01]  /*9b20*/  LDS R169, [R186+0x2c80] ;  /* 0x002c8000baa97984 */ /* 0x00c4e20000000800 */
[----:B------:R-:W-:Y:S01]  /*9b30*/  BSSY.RECONVERGENT B0, `(.L_x_11024) ;  /* 0x0000006000007945 */ /* 0x000fe20003800200 */
[----:B0-----:R-:W-:Y:S02]  /*9b40*/  IADD3 R189, PT, PT, R110, 0x7c0, RZ ;  /* 0x000007c06ebd7810 */ /* 0x001fe40007ffe0ff */
[----:B------:R-:W-:Y:S02]  /*9b50*/  LEA.HI R171, R171, R110, RZ, 0x1b ;  /* 0x0000006eabab7211 */ /* 0x000fe400078fd8ff */
[----:B------:R-:W-:Y:S01]  /*9b60*/  LEA R205, R205, UR11, 0x2 ;  /* 0x0000000bcdcd7c11 */ /* 0x000fe2000f8e10ff */
[----:B------:R-:W-:Y:S06]  /*9b70*/  @!P2 BRA `(.L_x_11025) ;  /* 0x000000000004a947 */ /* 0x000fec0003800000 */
[----:B---3--:R0:W-:Y:S02]  /*9b80*/  REDG.E.ADD.F32.FTZ.RN.STRONG.GPU desc[UR20][R68.64+0x1c00], R169 ;  /* 0x001c00a9440079a6 */ /* 0x0081e4000c12f314 */
.L_x_11025:
[----:B------:R-:W-:Y:S05]  /*9b90*/  BSYNC.RECONVERGENT B0 ;  /* 0x0000000000007941 */ /* 0x000fea0003800200 */
.L_x_11024:
[----:B0--3--:R0:W3:Y:S01]  /*9ba0*/  LDS R169, [R205+0x2d80] ;  /* 0x002d8000cda97984 */ /* 0x0090e20000000800 */
[----:B------:R-:W-:Y:S01]  /*9bb0*/  BSSY.RECONVERGENT B0, `(.L_x_11026) ;  /* 0x0000005000007945 */ /* 0x000fe20003800200 */
[----:B------:R-:W-:Y:S02]  /*9bc0*/  LEA.HI R189, R189, R110, RZ, 0x1b ;  /* 0x0000006ebdbd7211 */ /* 0x000fe400078fd8ff */
[----:B------:R-:W-:Y:S01]  /*9bd0*/  LEA R171, R171, UR11, 0x2 ;  /* 0x0000000babab7c11 */ /* 0x000fe2000f8e10ff */
[----:B------:R-:W-:Y:S06]  /*9be0*/  @!P3 BRA `(.L_x_11027) ;  /* 0x000000000004b947 */ /* 0x000fec0003800000 */
[----:B---3--:R4:W-:Y:S02]  /*9bf0*/  REDG.E.ADD.F32.FTZ.RN.STRONG.GPU desc[UR20][R68.64+0x1d00], R169 ;  /* 0x001d00a9440079a6 */ /* 0x0089e4000c12f314 */
.L_x_11027:
[----:B------:R-:W-:Y:S05]  /*9c00*/  BSYNC.RECONVERGENT B0 ;  /* 0x0000000000007941 */ /* 0x000fea0003800200 */
.L_x_11026:
[----:B---34-:R3:W4:Y:S01]  /*9c10*/  LDS R169, [R171+0x2e80] ;  /* 0x002e8000aba97984 */ /* 0x0187220000000800 */
[----:B------:R-:W-:Y:S01]  /*9c20*/  BSSY.RECONVERGENT B0, `(.L_x_11028) ;  /* 0x0000004000007945 */ /* 0x000fe20003800200 */
[----:B------:R-:W-:-:S03]  /*9c30*/  LEA R189, R189, UR11, 0x2 ;  /* 0x0000000bbdbd7c11 */ /* 0x000fc6000f8e10ff */
[----:B------:R-:W-:Y:S05]  /*9c40*/  @!P4 BRA `(.L_x_11029) ;  /* 0x000000000004c947 */ /* 0x000fea0003800000 */
[----:B----4-:R4:W-:Y:S02]  /*9c50*/  REDG.E.ADD.F32.FTZ.RN.STRONG.GPU desc[UR20][R68.64+0x1e00], R169 ;  /* 0x001e00a9440079a6 */ /* 0x0109e4000c12f314 */
.L_x_11029:
[----:B------:R-:W-:Y:S05]  /*9c60*/  BSYNC.RECONVERGENT B0 ;  /* 0x0000000000007941 */ /* 0x000fea0003800200 */
.L_x_11028:
[----:B----4-:R4:W0:Y:S01]  /*9c70*/  LDS R169, [R189+0x2f80] ;  /* 0x002f8000bda97984 */ /* 0x0108220000000800 */
[----:B------:R-:W-:Y:S04]  /*9c80*/  BSSY.RECONVERGENT B0, `(.L_x_11030) ;  /* 0x0000003000007945 */ /* 0x000fe80003800200 */
[----:B------:R-:W-:Y:S05]  /*9c90*/  @!P5 BRA `(.L_x_11031) ;  /* 0x000000000004d947 */ /* 0x000fea0003800000 */
[----:B0-----:R0:W-:Y:S02]  /*9ca0*/  REDG.E.ADD.F32.FTZ.RN.STRONG.GPU desc[UR20][R68.64+0x1f00], R169 ;  /* 0x001f00a9440079a6 */ /* 0x0011e4000c12f314 */
.L_x_11031:
[----:B------:R-:W-:Y:S05]  /*9cb0*/  BSYNC.RECONVERGENT B0 ;  /* 0x0000000000007941 */ /* 0x000fea0003800200 */
.L_x_11030:
[----:B------:R-:W-:Y:S01]  /*9cc0*/  FFMA.FTZ R62, R2, R235, R63 ;  /* 0x000000eb023e7223 */ /* 0x000fe2000001003f */
[----:B------:R-:W-:Y:S01]  /*9cd0*/  FADD.FTZ R60, R145, R60 ;  /* 0x0000003c913c7221 */ /* 0x000fe20000010000 */
[----:B------:R-:W-:Y:S01]  /*9ce0*/  FADD.FTZ R61, R146, R61 ;  /* 0x0000003d923d7221 */ /* 0x000fe20000010000 */
[----:B------:R-:W-:Y:S01]  /*9cf0*/  FFMA.FTZ R63, R2, -R237, R238 ;  /* 0x800000ed023f7223 */ /* 0x000fe200000100ee */
[----:B------:R-:W-:Y:S01]  /*9d00*/  ISETP.GT.AND P0, PT, R102, 0x1e, PT ;  /* 0x0000001e6600780c */ /* 0x000fe20003f04270 */
[----:B0-----:R-:W0:Y:S01]  /*9d10*/  SHFL.DOWN PT, R169, R62, 0x1, 0x1f ;  /* 0x08201f003ea97f89 */ /* 0x001e2200000e0000 */
[----:B------:R-:W-:Y:S01]  /*9d20*/  FFMA.FTZ R116, R91, R66, R116 ;  /* 0x000000425b747223 */ /* 0x000fe20000010074 */
[----:B------:R-:W-:Y:S01]  /*9d30*/  FFMA.FTZ R150, R210, R150, R117 ;  /* 0x00000096d2967223 */ /* 0x000fe20000010075 */
[----:B------:R-:W-:Y:S01]  /*9d40*/  FMUL.FTZ R213, R213, R140 ;  /* 0x0000008cd5d57220 */ /* 0x000fe20000410000 */
[----:B------:R-:W5:Y:S01]  /*9d50*/  SHFL.DOWN PT, R145, R60, 0x1, 0x1f ;  /* 0x08201f003c917f89 */ /* 0x000f6200000e0000 */
[----:B------:R-:W-:Y:S01]  /*9d60*/  FADD.FTZ R59, R116, R59 ;  /* 0x0000003b743b7221 */ /* 0x000fe20000010000 */
[----:B------:R-:W-:Y:S01]  /*9d70*/  FMUL.FTZ R191, R162, R191 ;  /* 0x000000bfa2bf7220 */ /* 0x000fe20000410000 */
[----:B------:R-:W-:Y:S01]  /*9d80*/  FMUL.FTZ R144, R215, R144 ;  /* 0x00000090d7907220 */ /* 0x000fe20000410000 */
[----:B------:R-:W1:Y:S01]  /*9d90*/  SHFL.DOWN PT, R146, R61, 0x1, 0x1f ;  /* 0x08201f003d927f89 */ /* 0x000e6200000e0000 */
[----:B------:R-:W-:Y:S01]  /*9da0*/  FMUL.FTZ R218, R218, R137 ;  /* 0x00000089dada7220 */ /* 0x000fe20000410000 */
[----:B------:R-:W-:Y:S01]  /*9db0*/  FFMA.FTZ R191, R160, R175, R191 ;  /* 0x000000afa0bf7223 */ /* 0x000fe200000100bf */
[----:B------:R-:W-:Y:S01]  /*9dc0*/  FFMA.FTZ R209, R209, R142, R144 ;  /* 0x0000008ed1d17223 */ /* 0x000fe20000010090 */
[----:B--2---:R-:W2:Y:S01]  /*9dd0*/  SHFL.DOWN PT, R186, R63, 0x1, 0x1f ;  /* 0x08201f003fba7f89 */ /* 0x004ea200000e0000 */
[----:B------:R-:W-:Y:S01]  /*9de0*/  FFMA.FTZ R148, R155, R173, R148 ;  /* 0x000000ad9b947223 */ /* 0x000fe20000010094 */
[----:B------:R-:W-:Y:S01]  /*9df0*/  FMUL.FTZ R194, R159, R194 ;  /* 0x000000c29fc27220 */ /* 0x000fe20000410000 */
[----:B------:R-:W-:Y:S01]  /*9e00*/  FFMA.FTZ R68, R90, R191, R209 ;  /* 0x000000bf5a447223 */ /* 0x000fe200000100d1 */
[----:B------:R-:W-:Y:S01]  /*9e10*/  FFMA.FTZ R138, R219, R138, R218 ;  /* 0x0000008adb8a7223 */ /* 0x000fe200000100da */
[----:B------:R-:W-:Y:S01]  /*9e20*/  FFMA.FTZ R69, R51, R148, R150 ;  /* 0x0000009433457223 */ /* 0x000fe20000010096 */
[----:B------:R-:W-:Y:S01]  /*9e30*/  FFMA.FTZ R194, R151, R178, R194 ;  /* 0x000000b297c27223 */ /* 0x000fe200000100c2 */
[----:B------:R-:W-:Y:S01]  /*9e40*/  FADD.FTZ R77, R68, R77 ;  /* 0x0000004d444d7221 */ /* 0x000fe20000010000 */
[----:B------:R-:W-:Y:S01]  /*9e50*/  FMUL.FTZ R73, R73, R126 ;  /* 0x0000007e49497220 */ /* 0x000fe20000410000 */
[----:B------:R-:W-:Y:S01]  /*9e60*/  FADD.FTZ R76, R69, R76 ;  /* 0x0000004c454c7221 */ /* 0x000fe20000010000 */
[----:B------:R-:W-:Y:S01]  /*9e70*/  FFMA.FTZ R69, R53, R194, R138 ;  /* 0x000000c235457223 */ /* 0x000fe2000001008a */
[----:B------:R-:W-:Y:S01]  /*9e80*/  FADD.FTZ R58, R65, R58 ;  /* 0x0000003a413a7221 */ /* 0x000fe20000010000 */
[----:B0-----:R-:W-:Y:S01]  /*9e90*/  @!P0 FADD.FTZ R62, R62, R169 ;  /* 0x000000a93e3e8221 */ /* 0x001fe20000010000 */
[----:B------:R-:W-:Y:S01]  /*9ea0*/  FMUL.FTZ R65, R164, R192 ;  /* 0x000000c0a4417220 */ /* 0x000fe20000410000 */
[----:B------:R-:W-:Y:S01]  /*9eb0*/  FFMA.FTZ R27, R42, R66, R27 ;  /* 0x000000422a1b7223 */ /* 0x000fe2000001001b */
[----:B------:R-:W-:Y:S01]  /*9ec0*/  FADD.FTZ R80, R69, R80 ;  /* 0x0000005045507221 */ /* 0x000fe20000010000 */
[----:B-----5:R-:W-:Y:S01]  /*9ed0*/  @!P0 FADD.FTZ R60, R60, R145 ;  /* 0x000000913c3c8221 */ /* 0x020fe20000010000 */
[----:B------:R-:W-:Y:S01]  /*9ee0*/  FMUL.FTZ R135, R74, R135 ;  /* 0x000000874a877220 */ /* 0x000fe20000410000 */
[----:B------:R-:W0:Y:S01]  /*9ef0*/  SHFL.DOWN PT, R145, R62, 0x2, 0x1f ;  /* 0x08401f003e917f89 */ /* 0x000e2200000e0000 */
[----:B------:R-:W-:Y:S01]  /*9f00*/  FFMA.FTZ R226, R226, R129, R73 ;  /* 0x00000081e2e27223 */ /* 0x000fe20000010049 */
[----:B-1----:R-:W-:Y:S01]  /*9f10*/  @!P0 FADD.FTZ R61, R61, R146 ;  /* 0x000000923d3d8221 */ /* 0x002fe20000010000 */
[----:B------:R-:W-:Y:S01]  /*9f20*/  FMUL.FTZ R66, R157, R193 ;  /* 0x000000c19d427220 */ /* 0x000fe20000410000 */
[----:B------:R-:W1:Y:S01]  /*9f30*/  SHFL.DOWN PT, R117, R60, 0x2, 0x1f ;  /* 0x08401f003c757f89 */ /* 0x000e6200000e0000 */
[----:B------:R-:W-:Y:S01]  /*9f40*/  FMUL.FTZ R141, R214, R141 ;  /* 0x0000008dd68d7220 */ /* 0x000fe20000410000 */
[----:B--2---:R-:W-:Y:S01]  /*9f50*/  @!P0 FADD.FTZ R63, R63, R186 ;  /* 0x000000ba3f3f8221 */ /* 0x004fe20000010000 */
[----:B------:R-:W-:Y:S01]  /*9f60*/  ISETP.GT.AND P0, PT, R102, 0x1d, PT ;  /* 0x0000001d6600780c */ /* 0x000fe20003f04270 */
[----:B------:R-:W2:Y:S01]  /*9f70*/  SHFL.DOWN PT, R116, R61, 0x2, 0x1f ;  /* 0x08401f003d747f89 */ /* 0x000ea200000e0000 */
[----:B------:R-:W-:Y:S01]  /*9f80*/  FFMA.FTZ R65, R158, R176, R65 ;  /* 0x000000b09e417223 */ /* 0x000fe20000010041 */
[----:B------:R-:W-:Y:S01]  /*9f90*/  FFMA.FTZ R143, R216, R143, R213 ;  /* 0x0000008fd88f7223 */ /* 0x000fe200000100d5 */
[----:B------:R-:W-:Y:S01]  /*9fa0*/  FMUL.FTZ R195, R166, R195 ;  /* 0x000000c3a6c37220 */ /* 0x000fe20000410000 */
[----:B------:R-:W5:Y:S01]  /*9fb0*/  SHFL.DOWN PT, R140, R63, 0x2, 0x1f ;  /* 0x08401f003f8c7f89 */ /* 0x000f6200000e0000 */
[----:B------:R-:W-:Y:S01]  /*9fc0*/  FMUL.FTZ R136, R223, R136 ;  /* 0x00000088df887220 */ /* 0x000fe20000410000 */
[----:B------:R-:W-:Y:S01]  /*9fd0*/  FFMA.FTZ R66, R153, R177, R66 ;  /* 0x000000b199427223 */ /* 0x000fe20000010042 */
[----:B------:R-:W-:Y:S01]  /*9fe0*/  FFMA.FTZ R220, R220, R139, R141 ;  /* 0x0000008bdcdc7223 */ /* 0x000fe2000001008d */
[-C--:B------:R-:W-:Y:S01]  /*9ff0*/  FFMA.FTZ R20, R37, R65.reuse, R20 ;  /* 0x0000004125147223 */ /* 0x080fe20000010014 */
[----:B------:R-:W-:Y:S01]  /*a000*/  FFMA.FTZ R143, R52, R65, R143 ;  /* 0x00000041348f7223 */ /* 0x000fe2000001008f */
[----:B------:R-:W-:Y:S01]  /*a010*/  FFMA.FTZ R195, R156, R179, R195 ;  /* 0x000000b39cc37223 */ /* 0x000fe200000100c3 */
[----:B------:R-:W-:Y:S01]  /*a020*/  FFMA.FTZ R217, R217, R134, R136 ;  /* 0x00000086d9d97223 */ /* 0x000fe20000010088 */
[----:B------:R-:W-:Y:S01]  /*a030*/  FMUL.FTZ R65, R168, R196 ;  /* 0x000000c4a8417220 */ /* 0x000fe20000410000 */
[----:B------:R-:W-:Y:S01]  /*a040*/  FMUL.FTZ R132, R75, R132 ;  /* 0x000000844b847220 */ /* 0x000fe20000410000 */
[-C--:B------:R-:W-:Y:S01]  /*a050*/  FFMA.FTZ R29, R44, R66.reuse, R29 ;  /* 0x000000422c1d7223 */ /* 0x080fe2000001001d */
        /* <DEDUP_REMOVED lines=8> */
[----:B------:R-:W-:Y:S01]  /*a0e0*/  FMUL.FTZ R66, R161, R197 ;  /* 0x000000c5a1427220 */ /* 0x000fe20000410000 */
[----:B--2---:R-:W-:Y:S01]  /*a0f0*/  @!P0 FADD.FTZ R61, R61, R116 ;  /* 0x000000743d3d8221 */ /* 0x004fe20000010000 */
[----:B------:R-:W1:Y:S01]  /*a100*/  SHFL.DOWN PT, R117, R60, 0x4, 0x1f ;  /* 0x08801f003c757f89 */ /* 0x000e6200000e0000 */
[-C--:B------:R-:W-:Y:S01]  /*a110*/  FFMA.FTZ R22, R39, R65.reuse, R22 ;  /* 0x0000004127167223 */ /* 0x080fe20000010016 */
[----:B------:R-:W-:Y:S01]  /*a120*/  FFMA.FTZ R221, R54, R65, R221 ;  /* 0x0000004136dd7223 */ /* 0x000fe200000100dd */
[----:B-----5:R-:W-:Y:S01]  /*a130*/  @!P0 FADD.FTZ R63, R63, R140 ;  /* 0x0000008c3f3f8221 */ /* 0x020fe20000010000 */
[----:B------:R-:W2:Y:S01]  /*a140*/  SHFL.DOWN PT, R68, R61, 0x4, 0x1f ;  /* 0x08801f003d447f89 */ /* 0x000ea200000e0000 */
[----:B------:R-:W-:Y:S01]  /*a150*/  ISETP.GT.AND P0, PT, R102, 0x1b, PT ;  /* 0x0000001b6600780c */ /* 0x000fe20003f04270 */
[----:B------:R-:W-:Y:S01]  /*a160*/  FMUL.FTZ R65, R172, R200 ;  /* 0x000000c8ac417220 */ /* 0x000fe20000410000 */
[----:B------:R-:W-:Y:S01]  /*a170*/  FMUL.FTZ R124, R71, R124 ;  /* 0x0000007c477c7220 */ /* 0x000fe20000410000 */
[----:B------:R-:W5:Y:S01]  /*a180*/  SHFL.DOWN PT, R116, R63, 0x4, 0x1f ;  /* 0x08801f003f747f89 */ /* 0x000f6200000e0000 */
[----:B------:R-:W-:Y:S01]  /*a190*/  ISETP.GT.AND P2, PT, R102, 0xf, PT ;  /* 0x0000000f6600780c */ /* 0x000fe20003f44270 */
[----:B------:R-:W-:Y:S01]  /*a1a0*/  FFMA.FTZ R66, R149, R181, R66 ;  /* 0x000000b595427223 */ /* 0x000fe20000010042 */
[----:B------:R-:W-:Y:S01]  /*a1b0*/  FFMA.FTZ R222, R222, R133, R135 ;  /* 0x00000085dede7223 */ /* 0x000fe20000010087 */
[----:B------:R-:W-:Y:S01]  /*a1c0*/  FMUL.FTZ R72, R72, R127 ;  /* 0x0000007f48487220 */ /* 0x000fe20000410000 */
[----:B------:R-:W-:Y:S01]  /*a1d0*/  FFMA.FTZ R65, R114, R184, R65 ;  /* 0x000000b872417223 */ /* 0x000fe20000010041 */
[----:B------:R-:W-:Y:S01]  /*a1e0*/  FFMA.FTZ R231, R231, R120, R124 ;  /* 0x00000078e7e77223 */ /* 0x000fe2000001007c */
[----:B------:R-:W-:Y:S01]  /*a1f0*/  FMUL.FTZ R198, R163, R198 ;  /* 0x000000c6a3c67220 */ /* 0x000fe20000410000 */
[----:B------:R-:W-:Y:S01]  /*a200*/  FMUL.FTZ R199, R170, R199 ;  /* 0x000000c7aac77220 */ /* 0x000fe20000410000 */
[-C--:B------:R-:W-:Y:S01]  /*a210*/  FFMA.FTZ R31, R46, R66.reuse, R31 ;  /* 0x000000422e1f7223 */ /* 0x080fe2000001001f */
[----:B------:R-:W-:Y:S01]  /*a220*/  FFMA.FTZ R222, R95, R66, R222 ;  /* 0x000000425fde7223 */ /* 0x000fe200000100de */
[----:B------:R-:W-:Y:S01]  /*a230*/  FFMA.FTZ R227, R227, R122, R72 ;  /* 0x0000007ae3e37223 */ /* 0x000fe20000010048 */
[----:B0-----:R-:W-:Y:S01]  /*a240*/  @!P0 FADD.FTZ R62, R62, R137 ;  /* 0x000000893e3e8221 */ /* 0x001fe20000010000 */
[----:B------:R-:W-:Y:S01]  /*a250*/  FMUL.FTZ R66, R165, R201 ;  /* 0x000000c9a5427220 */ /* 0x000fe20000410000 */
[----:B------:R-:W-:Y:S01]  /*a260*/  FFMA.FTZ R72, R56, R65, R231 ;  /* 0x0000004138487223 */ /* 0x000fe200000100e7 */
[----:B------:R-:W-:Y:S01]  /*a270*/  FMUL.FTZ R3, R3, R118 ;  /* 0x0000007603037220 */ /* 0x000fe20000410000 */
        /* <DEDUP_REMOVED lines=14> */
[----:B------:R-:W-:Y:S01]  /*a360*/  FADD.FTZ R87, R72, R87 ;  /* 0x0000005748577221 */ /* 0x000fe20000010000 */
[----:B------:R-:W-:Y:S01]  /*a370*/  FFMA.FTZ R232, R232, R125, R3 ;  /* 0x0000007de8e87223 */ /* 0x000fe20000010003 */
        /* <DEDUP_REMOVED lines=9> */
[----:B0-----:R-:W-:Y:S01]  /*a410*/  @!P0 FADD.FTZ R62, R62, R73 ;  /* 0x000000493e3e8221 */ /* 0x001fe20000010000 */
[----:B------:R-:W-:Y:S01]  /*a420*/  FADD.FTZ R83, R222, R83 ;  /* 0x00000053de537221 */ /* 0x000fe20000010000 */
[----:B------:R-:W-:Y:S01]  /*a430*/  FADD.FTZ R89, R226, R89 ;  /* 0x00000059e2597221 */ /* 0x000fe20000010000 */
[----:B------:R-:W-:Y:S01]  /*a440*/  FFMA.FTZ R30, R47, R199, R30 ;  /* 0x000000c72f1e7223 */ /* 0x000fe2000001001e */
[----:B-1----:R-:W-:Y:S01]  /*a450*/  @!P0 FADD.FTZ R60, R60, R69 ;  /* 0x000000453c3c8221 */ /* 0x002fe20000010000 */
[----:B------:R0:W1:Y:S01]  /*a460*/  SHFL.DOWN PT, R65, R62, 0x10, 0x1f ;  /* 0x0a001f003e417f89 */ /* 0x00006200000e0000 */
[----:B------:R-:W-:Y:S01]  /*a470*/  FADD.FTZ R88, R227, R88 ;  /* 0x00000058e3587221 */ /* 0x000fe20000010000 */
[----:B--2---:R-:W-:-:S02]  /*a480*/  @!P0 FADD.FTZ R61, R61, R74 ;  /* 0x0000004a3d3d8221 */ /* 0x004fc40000010000 */
[----:B------:R0:W2:Y:S01]  /*a490*/  SHFL.DOWN PT, R3, R60, 0x10, 0x1f ;  /* 0x0a001f003c037f89 */ /* 0x0000a200000e0000 */
[----:B-----5:R-:W-:-:S03]  /*a4a0*/  @!P0 FADD.FTZ R63, R63, R116 ;  /* 0x000000743f3f8221 */ /* 0x020fc60000010000 */
[----:B------:R0:W0:Y:S04]  /*a4b0*/  SHFL.DOWN PT, R66, R61, 0x10, 0x1f ;  /* 0x0a001f003d427f89 */ /* 0x00002800000e0000 */
[----:B------:R0:W0:Y:S01]  /*a4c0*/  SHFL.DOWN PT, R72, R63, 0x10, 0x1f ;  /* 0x0a001f003f487f89 */ /* 0x00002200000e0000 */
[----:B------:R-:W-:Y:S05]  /*a4d0*/  @P2 BRA `(.L_x_11033) ;  /* 0x0000000000202947 */ /* 0x000fea0003800000 */
[----:B------:R-:W-:Y:S01]  /*a4e0*/  ISETP.NE.AND P0, PT, R102, RZ, PT ;  /* 0x000000ff6600720c */ /* 0x000fe20003f05270 */
[----:B0-2---:R-:W-:Y:S01]  /*a4f0*/  FADD.FTZ R60, R60, R3 ;  /* 0x000000033c3c7221 */ /* 0x005fe20000010000 */
[----:B------:R-:W-:Y:S01]  /*a500*/  FADD.FTZ R61, R61, R66 ;  /* 0x000000423d3d7221 */ /* 0x000fe20000010000 */
[----:B-1----:R-:W-:Y:S01]  /*a510*/  FADD.FTZ R62, R62, R65 ;  /* 0x000000413e3e7221 */ /* 0x002fe20000010000 */
[----:B------:R-:W-:-:S09]  /*a520*/  FADD.FTZ R63, R63, R72 ;  /* 0x000000483f3f7221 */ /* 0x000fd20000010000 */
[----:B------:R-:W-:-:S04]  /*a530*/  @!P0 SHF.R.U32.HI R3, RZ, 0x1, R110 ;  /* 0x00000001ff038819 */ /* 0x000fc8000001166e */
[----:B------:R-:W-:-:S05]  /*a540*/  @!P0 LOP3.LUT R3, R3, 0x1f0, RZ, 0xc0, !PT ;  /* 0x000001f003038812 */ /* 0x000fca00078ec0ff */
[----:B------:R0:W-:Y:S02]  /*a550*/  @!P0 STS.128 [R3+UR11+0x3190], R60 ;  /* 0x0031903c03008988 */ /* 0x0001e40008000c0b */
.L_x_11033:
[----:B------:R-:W-:Y:S05]  /*a560*/  BSYNC.RECONVERGENT B0 ;  /* 0x0000000000007941 */ /* 0x000fea0003800200 */
.L_x_11032:
[----:B------:R-:W-:Y:S01]  /*a570*/  ISETP.NE.AND P0, PT, R110, RZ, PT ;  /* 0x000000ff6e00720c */ /* 0x000fe20003f05270 */
[----:B0-----:R-:W-:Y:S01]  /*a580*/  FMUL.FTZ R66, R167, R121 ;  /* 0x00000079a7427220 */ /* 0x001fe20000410000 */
[----:B------:R-:W-:Y:S01]  /*a590*/  FMUL.FTZ R115, R130, R115 ;  /* 0x0000007382737220 */ /* 0x000fe20000410000 */
[----:B------:R-:W-:Y:S01]  /*a5a0*/  FMUL.FTZ R203, R174, R203 ;  /* 0x000000cbaecb7220 */ /* 0x000fe20000410000 */
[----:B------:R-:W-:Y:S01]  /*a5b0*/  FMUL.FTZ R70, R70, R123 ;  /* 0x0000007b46467220 */ /* 0x000fe20000410000 */
[----:B------:R-:W-:Y:S01]  /*a5c0*/  FFMA.FTZ R66, R111, R119, R66 ;  /* 0x000000776f427223 */ /* 0x000fe20000010042 */
[----:B------:R-:W-:Y:S01]  /*a5d0*/  FFMA.FTZ R230, R230, R67, R115 ;  /* 0x00000043e6e67223 */ /* 0x000fe20000010073 */
[----:B------:R-:W-:Y:S01]  /*a5e0*/  FFMA.FTZ R203, R112, R187, R203 ;  /* 0x000000bb70cb7223 */ /* 0x000fe200000100cb */
[----:B------:R-:W-:Y:S01]  /*a5f0*/  FFMA.FTZ R131, R131, R64, R70 ;  /* 0x0000004083837223 */ /* 0x000fe20000010046 */
[----:B--2---:R-:W-:Y:S01]  /*a600*/  FFMA.FTZ R3, R97, R68, R232 ;  /* 0x0000004461037223 */ /* 0x004fe200000100e8 */
        /* <DEDUP_REMOVED lines=11> */
[----:B------:R-:W-:Y:S01]  /*a6c0*/  ISETP.NE.AND P0, PT, R105, UR40, PT ;  /* 0x0000002869007c0c */ /* 0x000fe2000bf05270 */
[----:B------:R-:W-:Y:S02]  /*a6d0*/  ULEA UR12, UR6, UR11, 0x3 ;  /* 0x0000000b060c7291 */ /* 0x000fe4000f8e18ff */
[----:B-1----:R-:W0:Y:S10]  /*a6e0*/  LDS.128 R64, [UR11+0x31a0] ;  /* 0x0031a00bff407984 */ /* 0x002e340008000c00 */
        /* <DEDUP_REMOVED lines=12> */
.L_x_11035:
[----:B------:R-:W-:Y:S05]  /*a7b0*/  BSYNC.RECONVERGENT B0 ;  /* 0x0000000000007941 */ /* 0x000fea0003800200 */
.L_x_11034:
[----:B------:R-:W-:-:S04]  /*a7c0*/  UIADD3 UR6, UPT, UPT, UR6, 0x1, URZ ;  /* 0x0000000106067890 */ /* 0x000fc8000fffe0ff */
[----:B------:R-:W-:-:S09]  /*a7d0*/  UISETP.GE.AND UP0, UPT, UR6, UR41, UPT ;  /* 0x000000290600728c */ /* 0x000fd2000bf06270 */
[----:B------:R-:W-:Y:S05]  /*a7e0*/  BRA.U !UP0, `(.L_x_11036) ;  /* 0xffffff8108d47547 */ /* 0x000fea000b83ffff */
.L_x_10937:
[----:B------:R-:W-:Y:S01]  /*a7f0*/  BAR.SYNC.DEFER_BLOCKING 0x0 ;  /* 0x0000000000007b1d */ /* 0x000fe20000010000 */
[----:B------:R-:W-:Y:S01]  /*a800*/  F2FP.BF16.F32.PACK_AB R33, R24, R33 ;  /* 0x000000211821723e */ /* 0x000fe200000010ff */
[----:B0-----:R-:W-:Y:S01]  /*a810*/  HFMA2 R5, -RZ, RZ, 0, 0 ;  /* 0x00000000ff057431 */ /* 0x001fe200000001ff */
[----:B------:R-:W-:Y:S01]  /*a820*/  F2FP.BF16.F32.PACK_AB R32, R25, R32 ;  /* 0x000000201920723e */ /* 0x000fe200000010ff */
[----:B------:R-:W-:Y:S01]  /*a830*/  FADD.FTZ R0, R107, R84 ;  /* 0x000000546b007221 */ /* 0x000fe20000010000 */
[----:B------:R-:W-:-:S03]  /*a840*/  F2FP.BF16.F32.PACK_AB R35, R22, R31 ;  /* 0x0000001f1623723e */ /* 0x000fc600000010ff */
[----:B------:R-:W0:Y:S01]  /*a850*/  S2UR UR6, SR_CTAID.X ;  /* 0x00000000000679c3 */ /* 0x000e220000002500 */
[----:B------:R-:W-:Y:S01]  /*a860*/  F2FP.BF16.F32.PACK_AB R34, R23, R30 ;  /* 0x0000001e1722723e */ /* 0x000fe200000010ff */
[----:B------:R-:W2:Y:S01]  /*a870*/  S2R R9, SR_TID.X ;  /* 0x0000000000097919 */ /* 0x000ea20000002100 */
[----:B------:R-:W-:Y:S01]  /*a880*/  F2FP.BF16.F32.PACK_AB R27, R18, R27 ;  /* 0x0000001b121b723e */ /* 0x000fe200000010ff */
[----:B------:R-:W5:Y:S01]  /*a890*/  LDCU.64 UR12, c[0x0][0x500] ;  /* 0x0000a000ff0c77ac */ /* 0x000f620008000a00 */
[----:B------:R-:W-:Y:S02]  /*a8a0*/  F2FP.BF16.F32.PACK_AB R26, R19, R26 ;  /* 0x0000001a131a723e */ /* 0x000fe400000010ff */
[----:B------:R-:W-:Y:S01]  /*a8b0*/  F2FP.BF16.F32.PACK_AB R25, R20, R29 ;  /* 0x0000001d1419723e */ /* 0x000fe200000010ff */
[----:B------:R-:W0:Y:S01]  /*a8c0*/  LDC.64 R6, c[0x0][0x4f8] ;  /* 0x00013e00ff067b82 */ /* 0x000e220000000a00 */
[----:B------:R-:W-:Y:S01]  /*a8d0*/  F2FP.BF16.F32.PACK_AB R24, R21, R28 ;  /* 0x0000001c1518723e */ /* 0x000fe200000010ff */
[----:B------:R-:W-:Y:S01]  /*a8e0*/  UIADD3 UR39, UP0, UPT, UR39, -0x1000, URZ ;  /* 0xfffff00027277890 */ /* 0x000fe2000ff1e0ff */
[----:B------:R-:W-:Y:S01]  /*a8f0*/  IADD3 R8, PT, PT, R105, -0x1, RZ ;  /* 0xffffffff69087810 */ /* 0x000fe20007ffe0ff */
[----:B------:R-:W-:Y:S01]  /*a900*/  UIADD3 UR36, UP1, UPT, UR36, -0x800, URZ ;  /* 0xfffff80024247890 */ /* 0x000fe2000ff3e0ff */
[----:B------:R-:W-:Y:S01]  /*a910*/  F2FP.BF16.F32.PACK_AB R21, R87, R86 ;  /* 0x000000565715723e */ /* 0x000fe200000010ff */
[----:B------:R-:W-:Y:S01]  /*a920*/  UIADD3 UR34, UP2, UPT, UR34, -0x800, URZ ;  /* 0xfffff80022227890 */ /* 0x000fe2000ff5e0ff */
[----:B------:R-:W-:Y:S01]  /*a930*/  SHF.L.U32 R4, R8, 0xa, RZ ;  /* 0x0000000a08047819 */ /* 0x000fe200000006ff */
[----:B------:R-:W1:Y:S01]  /*a940*/  LDC.64 R10, c[0x0][0x550] ;  /* 0x00015400ff0a7b82 */ /* 0x000e620000000a00 */
[----:B------:R-:W-:Y:S01]  /*a950*/  F2FP.BF16.F32.PACK_AB R20, R85, R84 ;  /* 0x000000545514723e */ /* 0x000fe200000010ff */
[----:B------:R-:W-:Y:S01]  /*a960*/  STS.128 [R100], R32 ;  /* 0x0000002064007388 */ /* 0x000fe20000000c00 */
[----:B------:R-:W-:Y:S01]  /*a970*/  F2FP.BF16.F32.PACK_AB R23, R82, R83 ;  /* 0x000000535217723e */ /* 0x000fe200000010ff */
[----:B------:R-:W-:Y:S01]  /*a980*/  UIADD3 UR9, UP3, UPT, UR9, -0x800, URZ ;  /* 0xfffff80009097890 */ /* 0x000fe2000ff7e0ff */
[----:B------:R-:W-:Y:S01]  /*a990*/  F2FP.BF16.F32.PACK_AB R22, R89, R88 ;  /* 0x000000585916723e */ /* 0x000fe200000010ff */
[----:B------:R3:W-:Y:S01]  /*a9a0*/  STS.128 [R100+0x10], R24 ;  /* 0x0000101864007388 */ /* 0x0007e20000000c00 */
[----:B------:R-:W-:-:S03]  /*a9b0*/  NOP ;  /* 0x0000000000007918 */ /* 0x000fc60000000000 */
[----:B------:R-:W4:Y:S01]  /*a9c0*/  LDS.128 R12, [R101] ;  /* 0x00000000650c7984 */ /* 0x000f220000000c00 */
[----:B------:R-:W4:Y:S01]  /*a9d0*/  LDC.64 R36, c[0x0][0x518] ;  /* 0x00014600ff247b82 */ /* 0x000f220000000a00 */
[----:B------:R-:W-:Y:S01]  /*a9e0*/  UIADD3.X UR38, UPT, UPT, UR38, -0x1, URZ, UP0, !UPT ;  /* 0xffffffff26267890 */ /* 0x000fe200087fe4ff */
[----:B0-----:R-:W-:Y:S01]  /*a9f0*/  IMAD.WIDE.U32 R2, R6, UR6, R4 ;  /* 0x0000000606027c25 */ /* 0x001fe2000f8e0004 */
[----:B------:R-:W0:Y:S01]  /*aa00*/  LDS.128 R16, [R101+0x200] ;  /* 0x0002000065107984 */ /* 0x000e220000000c00 */
[----:B--2---:R-:W-:Y:S01]  /*aa10*/  SHF.L.U32 R9, R9, 0x1, RZ ;  /* 0x0000000109097819 */ /* 0x004fe200000006ff */
[----:B------:R-:W-:Y:S01]  /*aa20*/  UIADD3.X UR37, UPT, UPT, UR37, -0x1, URZ, UP1, !UPT ;  /* 0xffffffff25257890 */ /* 0x000fe20008ffe4ff */
[----:B------:R-:W-:Y:S02]  /*aa30*/  IMAD R3, R7, UR6, R3 ;  /* 0x0000000607037c24 */ /* 0x000fe4000f8e0203 */
[----:B------:R-:W-:Y:S01]  /*aa40*/  FADD.FTZ R7, R0, R85 ;  /* 0x0000005500077221 */ /* 0x000fe20000010000 */
[----:B------:R-:W-:Y:S01]  /*aa50*/  LOP3.LUT R9, R9, 0x7c0, RZ, 0xc0, !PT ;  /* 0x000007c009097812 */ /* 0x000fe200078ec0ff */
[----:B------:R-:W-:Y:S01]  /*aa60*/  UIADD3.X UR35, UPT, UPT, UR35, -0x1, URZ, UP2, !UPT ;  /* 0xffffffff23237890 */ /* 0x000fe200097fe4ff */
[----:B-----5:R-:W-:-:S04]  /*aa70*/  IMAD.WIDE.U32 R2, R108, UR12, R2 ;  /* 0x0000000c6c027c25 */ /* 0x020fc8000f8e0002 */
[----:B------:R-:W-:Y:S01]  /*aa80*/  FADD.FTZ R0, R7, R86 ;  /* 0x0000005607007221 */ /* 0x000fe20000010000 */
[----:B---3--:R-:W-:Y:S01]  /*aa90*/  F2FP.BF16.F32.PACK_AB R27, R58, R59 ;  /* 0x0000003b3a1b723e */ /* 0x008fe200000010ff */
[----:B------:R-:W-:Y:S01]  /*aaa0*/  UIADD3.X UR10, UPT, UPT, UR10, -0x1, URZ, UP3, !UPT ;  /* 0xffffffff0a0a7890 */ /* 0x000fe20009ffe4ff */
[----:B------:R-:W-:Y:S01]  /*aab0*/  IMAD R3, R108, UR13, R3 ;  /* 0x0000000d6c037c24 */ /* 0x000fe2000f8e0203 */
[----:B-1----:R-:W-:Y:S01]  /*aac0*/  LEA R6, P0, R2, R10, 0x1 ;  /* 0x0000000a02067211 */ /* 0x002fe200078008ff */
[----:B------:R-:W1:Y:S01]  /*aad0*/  LDCU.64 UR12, c[0x0][0x520] ;  /* 0x0000a400ff0c77ac */ /* 0x000e620008000a00 */
[----:B------:R-:W-:Y:S02]  /*aae0*/  F2FP.BF16.F32.PACK_AB R26, R76, R77 ;  /* 0x0000004d4c1a723e */ /* 0x000fe400000010ff */
[----:B------:R-:W-:Y:S01]  /*aaf0*/  LEA.HI.X R7, R2, R11, R3, 0x1, P0 ;  /* 0x0000000b02077211 */ /* 0x000fe200000f0c03 */
[----:B------:R-:W-:Y:S01]  /*ab00*/  FADD.FTZ R11, R0, R87 ;  /* 0x00000057000b7221 */ /* 0x000fe20000010000 */
[----:B------:R-:W-:-:S02]  /*ab10*/  LOP3.LUT R0, R9, 0x1f, R106, 0xf8, !PT ;  /* 0x0000001f09007812 */ /* 0x000fc400078ef86a */
[----:B------:R-:W-:Y:S01]  /*ab20*/  F2FP.BF16.F32.PACK_AB R25, R78, R79 ;  /* 0x0000004f4e19723e */ /* 0x000fe200000010ff */
[----:B----4-:R-:W-:Y:S01]  /*ab30*/  IMAD.WIDE.U32 R4, R36, UR6, R4 ;  /* 0x0000000624047c25 */ /* 0x010fe2000f8e0004 */
[----:B------:R-:W-:-:S03]  /*ab40*/  F2FP.BF16.F32.PACK_AB R24, R80, R81 ;  /* 0x000000515018723e */ /* 0x000fc600000010ff */
[----:B------:R-:W-:Y:S01]  /*ab50*/  FADD.FTZ R88, R11, R88 ;  /* 0x000000580b587221 */ /* 0x000fe20000010000 */
[----:B------:R-:W-:Y:S02]  /*ab60*/  IMAD.WIDE.U32 R2, R0, 0x10, R6 ;  /* 0x0000001000027825 */ /* 0x000fe400078e0006 */
[----:B------:R-:W2:Y:S02]  /*ab70*/  LDC.64 R6, c[0x0][0x560] ;  /* 0x00015800ff067b82 */ /* 0x000ea40000000a00 */
[----:B------:R-:W-:Y:S01]  /*ab80*/  FADD.FTZ R88, R88, R89 ;  /* 0x0000005958587221 */ /* 0x000fe20000010000 */
[----:B------:R-:W-:-:S03]  /*ab90*/  IMAD R5, R37, UR6, R5 ;  /* 0x0000000625057c24 */ /* 0x000fc6000f8e0205 */
[----:B------:R-:W-:Y:S01]  /*aba0*/  FADD.FTZ R83, R88, R83 ;  /* 0x0000005358537221 */ /* 0x000fe20000010000 */
[----:B------:R-:W-:Y:S03]  /*abb0*/  STG.E.128 desc[UR20][R2.64], R12 ;  /* 0x0000000c02007986 */ /* 0x000fe6000c101d14 */
[----:B------:R-:W-:Y:S01]  /*abc0*/  FADD.FTZ R82, R83, R82 ;  /* 0x0000005253527221 */ /* 0x000fe20000010000 */
[----:B0-----:R1:W-:Y:S03]  /*abd0*/  STG.E.128 desc[UR20][R2.64+0x200], R16 ;  /* 0x0002001002007986 */ /* 0x0013e6000c101d14 */
[----:B------:R-:W-:Y:S01]  /*abe0*/  FADD.FTZ R81, R82, R81 ;  /* 0x0000005152517221 */ /* 0x000fe20000010000 */
[----:B------:R-:W-:Y:S03]  /*abf0*/  BAR.SYNC.DEFER_BLOCKING 0x0 ;  /* 0x0000000000007b1d */ /* 0x000fe60000010000 */
[----:B------:R-:W-:-:S04]  /*ac00*/  FADD.FTZ R80, R81, R80 ;  /* 0x0000005051507221 */ /* 0x000fc80000010000 */
[----:B------:R-:W-:-:S04]  /*ac10*/  FADD.FTZ R79, R80, R79 ;  /* 0x0000004f504f7221 */ /* 0x000fc80000010000 */
[----:B------:R-:W-:-:S04]  /*ac20*/  FADD.FTZ R78, R79, R78 ;  /* 0x0000004e4f4e7221 */ /* 0x000fc80000010000 */
[----:B------:R-:W-:Y:S01]  /*ac30*/  FADD.FTZ R77, R78, R77 ;  /* 0x0000004d4e4d7221 */ /* 0x000fe20000010000 */
[----:B-1----:R-:W-:-:S04]  /*ac40*/  IMAD.WIDE.U32 R2, R108, UR12, R4 ;  /* 0x0000000c6c027c25 */ /* 0x002fc8000f8e0004 */
[----:B------:R-:W-:Y:S01]  /*ac50*/  FADD.FTZ R76, R77, R76 ;  /* 0x0000004c4d4c7221 */ /* 0x000fe20000010000 */
[----:B------:R-:W-:Y:S01]  /*ac60*/  IMAD R3, R108, UR13, R3 ;  /* 0x0000000d6c037c24 */ /* 0x000fe2000f8e0203 */
[----:B--2---:R-:W-:Y:S02]  /*ac70*/  LEA R4, P0, R2, R6, 0x1 ;  /* 0x0000000602047211 */ /* 0x004fe400078008ff */
[----:B------:R-:W-:Y:S02]  /*ac80*/  FADD.FTZ R59, R76, R59 ;  /* 0x0000003b4c3b7221 */ /* 0x000fe40000010000 */
[----:B------:R-:W-:Y:S01]  /*ac90*/  LEA.HI.X R5, R2, R7, R3, 0x1, P0 ;  /* 0x0000000702057211 */ /* 0x000fe200000f0c03 */
[----:B------:R-:W-:Y:S01]  /*aca0*/  STS.128 [R100], R20 ;  /* 0x0000001464007388 */ /* 0x000fe20000000c00 */
[----:B------:R-:W-:Y:S01]  /*acb0*/  ISETP.GT.AND P0, PT, R105, 0x1, PT ;  /* 0x000000016900780c */ /* 0x000fe20003f04270 */
[----:B------:R-:W-:Y:S01]  /*acc0*/  FADD.FTZ R107, R59, R58 ;  /* 0x0000003a3b6b7221 */ /* 0x000fe20000010000 */
[----:B------:R-:W-:Y:S01]  /*acd0*/  MOV R105, R8 ;  /* 0x0000000800697202 */ /* 0x000fe20000000f00 */
[----:B------:R-:W-:Y:S01]  /*ace0*/  STS.128 [R100+0x10], R24 ;  /* 0x0000101864007388 */ /* 0x000fe20000000c00 */
[----:B------:R-:W-:-:S03]  /*acf0*/  NOP ;  /* 0x0000000000007918 */ /* 0x000fc60000000000 */
[----:B------:R-:W0:Y:S01]  /*ad00*/  LDS.128 R28, [R101] ;  /* 0x00000000651c7984 */ /* 0x000e220000000c00 */
[----:B------:R-:W-:-:S03]  /*ad10*/  IMAD.WIDE.U32 R2, R0, 0x10, R4 ;  /* 0x0000001000027825 */ /* 0x000fc600078e0004 */
[----:B------:R-:W1:Y:S04]  /*ad20*/  LDS.128 R32, [R101+0x200] ;  /* 0x0002000065207984 */ /* 0x000e680000000c00 */
[----:B0-----:R0:W-:Y:S04]  /*ad30*/  STG.E.128 desc[UR20][R2.64], R28 ;  /* 0x0000001c02007986 */ /* 0x0011e8000c101d14 */
[----:B-1----:R0:W-:Y:S01]  /*ad40*/  STG.E.128 desc[UR20][R2.64+0x200], R32 ;  /* 0x0002002002007986 */ /* 0x0021e2000c101d14 */
[----:B------:R-:W-:Y:S05]  /*ad50*/  @P0 BRA `(.L_x_11037) ;  /* 0xffffff5c001c0947 */ /* 0x000fea000383ffff */
.L_x_10935:
[----:B------:R-:W1:Y:S01]  /*ad60*/  LDC.64 R6, c[0x0][0x548] ;  /* 0x00015200ff067b82 */ /* 0x000e620000000a00 */
[----:B------:R-:W2:Y:S01]  /*ad70*/  S2R R13, SR_TID.X ;  /* 0x00000000000d7919 */ /* 0x000ea20000002100 */
[----:B------:R-:W2:Y:S06]  /*ad80*/  LDCU UR11, c[0x0][0x38c] ;  /* 0x00007180ff0b77ac */ /* 0x000eac0008000800 */
[----:B------:R-:W3:Y:S01]  /*ad90*/  LDC.64 R8, c[0x0][0x568] ;  /* 0x00015a00ff087b82 */ /* 0x000ee20000000a00 */
[----:B-1----:R-:W-:-:S04]  /*ada0*/  ISETP.NE.U32.AND P1, PT, R6, RZ, PT ;  /* 0x000000ff0600720c */ /* 0x002fc80003f25070 */
[----:B------:R-:W-:Y:S02]  /*adb0*/  ISETP.NE.AND.EX P1, PT, R7, RZ, PT, P1 ;  /* 0x000000ff0700720c */ /* 0x000fe40003f25310 */
[----:B---3--:R-:W-:Y:S02]  /*adc0*/  ISETP.NE.U32.AND P0, PT, R8, RZ, PT ;  /* 0x000000ff0800720c */ /* 0x008fe40003f05070 */
[----:B--2---:R-:W-:Y:S02]  /*add0*/  ISETP.GE.AND P2, PT, R13, UR11, PT ;  /* 0x0000000b0d007c0c */ /* 0x004fe4000bf46270 */
[----:B------:R-:W-:-:S07]  /*ade0*/  ISETP.NE.AND.EX P0, PT, R9, RZ, PT, P0 ;  /* 0x000000ff0900720c */ /* 0x000fce0003f05300 */
[----:B------:R-:W-:Y:S06]  /*adf0*/  @!P1 BRA `(.L_x_11038) ;  /* 0x0000000000849947 */ /* 0x000fec0003800000 */
[----:B------:R-:W1:Y:S01]  /*ae00*/  SHFL.DOWN P1, R0, R109, 0x1, 0x1f ;  /* 0x08201f006d007f89 */ /* 0x000e620000020000 */
[----:B------:R-:W-:Y:S01]  /*ae10*/  BSSY.RECONVERGENT B0, `(.L_x_11038) ;  /* 0x000001f000007945 */ /* 0x000fe20003800200 */
[----:B------:R-:W2:Y:S01]  /*ae20*/  S2R R4, SR_LANEID ;  /* 0x0000000000047919 */ /* 0x000ea20000000000 */
[----:B------:R-:W3:Y:S01]  /*ae30*/  S2R R10, SR_TID.X ;  /* 0x00000000000a7919 */ /* 0x000ee20000002100 */
[----:B-1----:R-:W-:-:S05]  /*ae40*/  @P1 FADD R0, R0, R109 ;  /* 0x0000006d00001221 */ /* 0x002fca0000000000 */
[----:B0-----:R-:W0:Y:S01]  /*ae50*/  SHFL.DOWN P1, R3, R0, 0x2, 0x1f ;  /* 0x08401f0000037f89 */ /* 0x001e220000020000 */
        /* <DEDUP_REMOVED lines=20> */
[----:B------:R-:W-:-:S04]  /*afa0*/  LEA R2, P1, R108, R6, 0x2 ;  /* 0x000000066c027211 */ /* 0x000fc800078210ff */
[----:B0-----:R-:W-:Y:S01]  /*afb0*/  LEA.HI.X R3, R108, R7, RZ, 0x2, P1 ;  /* 0x000000076c037211 */ /* 0x001fe200008f14ff */
[----:B-1----:R-:W-:-:S09]  /*afc0*/  ULEA UR4, UR5, UR4, 0x18 ;  /* 0x0000000405047291 */ /* 0x002fd2000f8ec0ff */
[----:B------:R-:W0:Y:S02]  /*afd0*/  LDS R5, [UR4+0x3188] ;  /* 0x00318804ff057984 */ /* 0x000e240008000800 */
[----:B0-----:R-:W-:-:S05]  /*afe0*/  FADD.FTZ R5, R4, R5 ;  /* 0x0000000504057221 */ /* 0x001fca0000010000 */
[----:B------:R1:W-:Y:S02]  /*aff0*/  REDG.E.ADD.F32.FTZ.RN.STRONG.GPU desc[UR20][R2.64], R5 ;  /* 0x00000005020079a6 */ /* 0x0003e4000c12f314 */
.L_x_11039:
[----:B------:R-:W-:Y:S05]  /*b000*/  BSYNC.RECONVERGENT B0 ;  /* 0x0000000000007941 */ /* 0x000fea0003800200 */
.L_x_11038:
[----:B------:R-:W-:Y:S05]  /*b010*/  @!P0 BRA `(.L_x_11040) ;  /* 0x0000000000888947 */ /* 0x000fea0003800000 */
        /* <DEDUP_REMOVED lines=28> */
[----:B------:R-:W-:Y:S01]  /*b1e0*/  LEA.HI.X R3, R108, R9, RZ, 0x2, P0 ;  /* 0x000000096c037211 */ /* 0x000fe200000f14ff */
[----:B-1----:R-:W-:-:S09]  /*b1f0*/  ULEA UR4, UR5, UR4, 0x18 ;  /* 0x0000000405047291 */ /* 0x002fd2000f8ec0ff */
[----:B------:R-:W1:Y:S02]  /*b200*/  LDS R5, [UR4+0x3188] ;  /* 0x00318804ff057984 */ /* 0x000e640008000800 */
[----:B-1----:R-:W-:-:S05]  /*b210*/  FADD.FTZ R5, R4, R5 ;  /* 0x0000000504057221 */ /* 0x002fca0000010000 */
[----:B------:R1:W-:Y:S02]  /*b220*/  REDG.E.ADD.F32.FTZ.RN.STRONG.GPU desc[UR20][R2.64], R5 ;  /* 0x00000005020079a6 */ /* 0x0003e4000c12f314 */
.L_x_11041:
[----:B------:R-:W-:Y:S05]  /*b230*/  BSYNC.RECONVERGENT B0 ;  /* 0x0000000000007941 */ /* 0x000fea0003800200 */
.L_x_11040:
[----:B------:R-:W-:Y:S05]  /*b240*/  @P2 EXIT ;  /* 0x000000000000294d */ /* 0x000fea0003800000 */
[----:B------:R-:W2:Y:S01]  /*b250*/  S2UR UR8, SR_CTAID.Y ;  /* 0x00000000000879c3 */ /* 0x000ea20000002600 */
[----:B------:R-:W0:Y:S01]  /*b260*/  LDCU.64 UR12, c[0x0][0x4e8] ;  /* 0x00009d00ff0c77ac */ /* 0x000e220008000a00 */
[----:B------:R-:W-:Y:S01]  /*b270*/  BSSY.RECONVERGENT B0, `(.L_x_11042) ;  /* 0x0000028000007945 */ /* 0x000fe20003800200 */
[----:B------:R-:W2:Y:S05]  /*b280*/  LDCU.64 UR6, c[0x0][0x4a8] ;  /* 0x00009500ff0677ac */ /* 0x000eaa0008000a00 */
[----:B------:R-:W3:Y:S01]  /*b290*/  S2UR UR9, SR_CgaCtaId ;  /* 0x00000000000979c3 */ /* 0x000ee20000008800 */
[----:B------:R-:W4:Y:S01]  /*b2a0*/  LDCU UR10, c[0x0][0x360] ;  /* 0x00006c00ff0a77ac */ /* 0x000f220008000800 */
[----:B------:R-:W1:Y:S06]  /*b2b0*/  LDCU.64 UR14, c[0x0][0x530] ;  /* 0x0000a600ff0e77ac */ /* 0x000e6c0008000a00 */
[----:B------:R-:W1:Y:S01]  /*b2c0*/  LDC.64 R20, c[0x0][0x4b0] ;  /* 0x00012c00ff147b82 */ /* 0x000e620000000a00 */
[----:B------:R-:W1:Y:S01]  /*b2d0*/  LDCU.64 UR16, c[0x0][0x4f0] ;  /* 0x00009e00ff1077ac */ /* 0x000e620008000a00 */
[C---:B0-----:R-:W-:Y:S01]  /*b2e0*/  IMAD.WIDE.U32 R6, R108.reuse, UR12, RZ ;  /* 0x0000000c6c067c25 */ /* 0x041fe2000f8e00ff */
[----:B------:R-:W0:Y:S03]  /*b2f0*/  LDCU.64 UR18, c[0x0][0x540] ;  /* 0x0000a800ff1277ac */ /* 0x000e260008000a00 */
[----:B------:R-:W-:Y:S01]  /*b300*/  IMAD R19, R108, UR13, R7 ;  /* 0x0000000d6c137c24 */ /* 0x000fe2000f8e0207 */
[----:B--2---:R-:W-:-:S03]  /*b310*/  UIMAD.WIDE.U32 UR4, UR8, UR6, URZ ;  /* 0x00000006080472a5 */ /* 0x004fc6000f8e00ff */
[----:B------:R-:W-:Y:S01]  /*b320*/  UMOV UR6, 0x400 ;  /* 0x0000040000067882 */ /* 0x000fe20000000000 */
[----:B------:R-:W-:Y:S02]  /*b330*/  UIMAD UR7, UR8, UR7, UR5 ;  /* 0x00000007080772a4 */ /* 0x000fe4000f8e0205 */
[----:B---34-:R-:W-:-:S12]  /*b340*/  ULEA UR9, UR9, UR6, 0x18 ;  /* 0x0000000609097291 */ /* 0x018fd8000f8ec0ff */
.L_x_11043:
[C---:B------:R-:W-:Y:S01]  /*b350*/  LEA R0, R13.reuse, UR9, 0x3 ;  /* 0x000000090d007c11 */ /* 0x040fe2000f8e18ff */
[----:B------:R-:W-:Y:S01]  /*b360*/  UMOV UR6, UR4 ;  /* 0x0000000400067c82 */ /* 0x000fe20008000000 */
[----:B-1-3--:R-:W-:Y:S01]  /*b370*/  SHF.R.S32.HI R5, RZ, 0x1f, R13 ;  /* 0x0000001fff057819 */ /* 0x00afe2000001140d */
[----:B------:R-:W-:Y:S01]  /*b380*/  IMAD.WIDE.U32 R8, R13, R20, UR6 ;  /* 0x000000060d087e25 */ /* 0x000fe2000f8e0014 */
[----:B------:R-:W-:Y:S01]  /*b390*/  MOV R2, R6 ;  /* 0x0000000600027202 */ /* 0x000fe20000000f00 */
[----:B------:R-:W1:Y:S01]  /*b3a0*/  LDS.64 R14, [R0+0x5be0] ;  /* 0x005be000000e7984 */ /* 0x000e620000000a00 */
[----:B------:R-:W-:Y:S01]  /*b3b0*/  MOV R3, R19 ;  /* 0x0000001300037202 */ /* 0x000fe20000000f00 */
[C---:B------:R-:W-:Y:S02]  /*b3c0*/  IMAD R4, R5.reuse, R20, RZ ;  /* 0x0000001405047224 */ /* 0x040fe400078e02ff */
[----:B------:R-:W2:Y:S01]  /*b3d0*/  LDS.64 R16, [R0+0x63e0] ;  /* 0x0063e00000107984 */ /* 0x000ea20000000a00 */
[----:B------:R-:W-:-:S02]  /*b3e0*/  IMAD R12, R5, UR16, RZ ;  /* 0x00000010050c7c24 */ /* 0x000fc4000f8e02ff */
[----:B------:R-:W-:Y:S01]  /*b3f0*/  IMAD.WIDE.U32 R10, R13, UR16, R2 ;  /* 0x000000100d0a7c25 */ /* 0x000fe2000f8e0002 */
[----:B------:R-:W-:-:S03]  /*b400*/  LEA R2, P0, R8, UR14, 0x3 ;  /* 0x0000000e08027c11 */ /* 0x000fc6000f8018ff */
[C---:B------:R-:W-:Y:S01]  /*b410*/  IMAD R3, R13.reuse, R21, R4 ;  /* 0x000000150d037224 */ /* 0x040fe200078e0204 */
[----:B0-----:R-:W-:Y:S01]  /*b420*/  LEA R4, P1, R10, UR18, 0x3 ;  /* 0x000000120a047c11 */ /* 0x001fe2000f8218ff */
[C---:B------:R-:W-:Y:S01]  /*b430*/  IMAD R5, R13.reuse, UR17, R12 ;  /* 0x000000110d057c24 */ /* 0x040fe2000f8e020c */
[----:B------:R-:W-:Y:S02]  /*b440*/  IADD3 R13, PT, PT, R13, UR10, RZ ;  /* 0x0000000a0d0d7c10 */ /* 0x000fe4000fffe0ff */
[----:B------:R-:W-:Y:S02]  /*b450*/  IADD3 R3, PT, PT, R9, R3, RZ ;  /* 0x0000000309037210 */ /* 0x000fe40007ffe0ff */
[----:B------:R-:W-:Y:S02]  /*b460*/  IADD3 R5, PT, PT, R11, R5, RZ ;  /* 0x000000050b057210 */ /* 0x000fe40007ffe0ff */
[----:B------:R-:W-:Y:S02]  /*b470*/  LEA.HI.X R3, R8, UR15, R3, 0x3, P0 ;  /* 0x0000000f08037c11 */ /* 0x000fe400080f1c03 */
[----:B------:R-:W-:-:S02]  /*b480*/  ISETP.GE.AND P0, PT, R13, UR11, PT ;  /* 0x0000000b0d007c0c */ /* 0x000fc4000bf06270 */
[----:B------:R-:W-:Y:S01]  /*b490*/  LEA.HI.X R5, R10, UR19, R5, 0x3, P1 ;  /* 0x000000130a057c11 */ /* 0x000fe200088f1c05 */
[----:B-1----:R3:W-:Y:S04]  /*b4a0*/  REDG.E.ADD.F32.FTZ.RN.STRONG.GPU desc[UR20][R2.64], R14 ;  /* 0x0000000e020079a6 */ /* 0x0027e8000c12f314 */
[----:B------:R3:W-:Y:S04]  /*b4b0*/  REDG.E.ADD.F32.FTZ.RN.STRONG.GPU desc[UR20][R2.64+0x4], R15 ;  /* 0x0000040f020079a6 */ /* 0x0007e8000c12f314 */
[----:B--2---:R3:W-:Y:S04]  /*b4c0*/  REDG.E.ADD.F32.FTZ.RN.STRONG.GPU desc[UR20][R4.64], R16 ;  /* 0x00000010040079a6 */ /* 0x0047e8000c12f314 */
[----:B------:R3:W-:Y:S01]  /*b4d0*/  REDG.E.ADD.F32.FTZ.RN.STRONG.GPU desc[UR20][R4.64+0x4], R17 ;  /* 0x00000411040079a6 */ /* 0x0007e2000c12f314 */
[----:B------:R-:W-:Y:S05]  /*b4e0*/  @!P0 BRA `(.L_x_11043) ;  /* 0xfffffffc00988947 */ /* 0x000fea000383ffff */
[----:B------:R-:W-:Y:S05]  /*b4f0*/  BSYNC.RECONVERGENT B0 ;  /* 0x0000000000007941 */ /* 0x000fea0003800200 */
.L_x_11042:
[----:B------:R-:W-:Y:S05]  /*b500*/  EXIT ;  /* 0x000000000000794d */ /* 0x000fea0003800000 */
.L_x_10942:
[----:B------:R-:W-:Y:S01]  /*b510*/  HFMA2 R238, -RZ, RZ, 0, 5.9604644775390625e-08 ;  /* 0x00000001ffee7431 */ /* 0x000fe200000001ff */
[----:B------:R-:W-:Y:S02]  /*b520*/  MOV R237, R69 ;  /* 0x0000004500ed7202 */ /* 0x000fe40000000f00 */
[----:B------:R-:W-:Y:S02]  /*b530*/  MOV R239, RZ ;  /* 0x000000ff00ef7202 */ /* 0x000fe40000000f00 */
[----:B------:R-:W-:-:S07]  /*b540*/  MOV R236, 0xffffffff ;  /* 0xffffffff00ec7802 */ /* 0x000fce0000000f00 */
[----:B0-2--5:R-:W-:Y:S05]  /*b550*/  WARPSYNC.COLLECTIVE R236, `(.L_x_11044) ;  /* 0x00000000ec087348 */ /* 0x025fea0003c00000 */
[----:B------:R1:W3:Y:S02]  /*b560*/  SHFL.UP P6, R234, R237, R238, R239 ;  /* 0x040000eeedea7389 */ /* 0x0002e400000c00ef */
[----:B0123-5:R-:W-:Y:S05]  /*b570*/  ENDCOLLECTIVE ;  /* 0x000000000000791b */ /* 0x02ffea0003800000 */
.L_x_11044:
[----:B------:R-:W-:Y:S02]  /*b580*/  MOV R237, R230 ;  /* 0x000000e600ed7202 */ /* 0x000fe40000000f00 */
[----:B------:R-:W-:-:S07]  /*b590*/  MOV R68, R234 ;  /* 0x000000ea00447202 */ /* 0x000fce0000000f00 */
[----:B------:R-:W-:Y:S05]  /*b5a0*/  WARPSYNC.COLLECTIVE R236, `(.L_x_11045) ;  /* 0x00000000ec087348 */ /* 0x000fea0003c00000 */
[----:B------:R0:W1:Y:S02]  /*b5b0*/  SHFL.UP P6, R234, R237, R238, R239 ;  /* 0x040000eeedea7389 */ /* 0x00006400000c00ef */
[----:B01----:R-:W-:Y:S05]  /*b5c0*/  ENDCOLLECTIVE ;  /* 0x000000000000791b */ /* 0x003fea0003800000 */
.L_x_11045:
[----:B------:R-:W-:Y:S02]  /*b5d0*/  MOV R237, R231 ;  /* 0x000000e700ed7202 */ /* 0x000fe40000000f00 */
[----:B------:R-:W-:-:S07]  /*b5e0*/  MOV R70, R234 ;  /* 0x000000ea00467202 */ /* 0x000fce0000000f00 */
[----:B------:R-:W-:Y:S05]  /*b5f0*/  WARPSYNC.COLLECTIVE R236, `(.L_x_11046) ;  /* 0x00000000ec087348 */ /* 0x000fea0003c00000 */
[----:B------:R0:W1:Y:S02]  /*b600*/  SHFL.UP P6, R234, R237, R238, R239 ;  /* 0x040000eeedea7389 */ /* 0x00006400000c00ef */
[----:B01----:R-:W-:Y:S05]  /*b610*/  ENDCOLLECTIVE ;  /* 0x000000000000791b */ /* 0x003fea0003800000 */
.L_x_11046:
[----:B------:R-:W-:Y:S02]  /*b620*/  MOV R237, R232 ;  /* 0x000000e800ed7202 */ /* 0x000fe40000000f00 */
[----:B------:R-:W-:-:S07]  /*b630*/  MOV R71, R234 ;  /* 0x000000ea00477202 */ /* 0x000fce0000000f00 */
[----:B------:R-:W-:Y:S05]  /*b640*/  WARPSYNC.COLLECTIVE R236, `(.L_x_11047) ;  /* 0x00000000ec087348 */ /* 0x000fea0003c00000 */
[----:B------:R0:W1:Y:S02]  /*b650*/  SHFL.UP P6, R234, R237, R238, R239 ;  /* 0x040000eeedea7389 */ /* 0x00006400000c00ef */
[----:B01----:R-:W-:Y:S05]  /*b660*/  ENDCOLLECTIVE ;  /* 0x000000000000791b */ /* 0x003fea0003800000 */
.L_x_11047:
[----:B------:R-:W-:Y:S01]  /*b670*/  HFMA2 R238, -RZ, RZ, 0, 1.1920928955078125e-07 ;  /* 0x00000002ffee7431 */ /* 0x000fe200000001ff */
[----:B------:R-:W-:-:S05]  /*b680*/  MOV R233, R234 ;  /* 0x000000ea00e97202 */ /* 0x000fca0000000f00 */
[-C--:B------:R-:W-:Y:S01]  /*b690*/  FMUL.FTZ R234, R230, R233.reuse ;  /* 0x000000e9e6ea7220 */ /* 0x080fe20000410000 */
[----:B------:R-:W-:-:S03]  /*b6a0*/  FMUL.FTZ R233, R69, R233 ;  /* 0x000000e945e97220 */ /* 0x000fc60000410000 */
[CC--:B------:R-:W-:Y:S01]  /*b6b0*/  FFMA.FTZ R234, R69.reuse, R71.reuse, -R234 ;  /* 0x0000004745ea7223 */ /* 0x0c0fe200000108ea */
[C---:B------:R-:W-:Y:S01]  /*b6c0*/  FFMA.FTZ R233, R230.reuse, R71, R233 ;  /* 0x00000047e6e97223 */ /* 0x040fe200000100e9 */
[-C--:B------:R-:W-:Y:S02]  /*b6d0*/  FMUL.FTZ R71, R69, R70.reuse ;  /* 0x0000004645477220 */ /* 0x080fe40000410000 */
[----:B------:R-:W-:Y:S01]  /*b6e0*/  @P5 FADD.FTZ R231, R231, R234 ;  /* 0x000000eae7e75221 */ /* 0x000fe20000010000 */
[C---:B------:R-:W-:Y:S01]  /*b6f0*/  FMUL.FTZ R234, R230.reuse, R70 ;  /* 0x00000046e6ea7220 */ /* 0x040fe20000410000 */
[-C--:B------:R-:W-:Y:S01]  /*b700*/  @P5 FFMA.FTZ R230, R230, R68.reuse, R71 ;  /* 0x00000044e6e65223 */ /* 0x080fe20000010047 */
[----:B------:R-:W-:Y:S02]  /*b710*/  @P5 FADD.FTZ R232, R232, R233 ;  /* 0x000000e9e8e85221 */ /* 0x000fe40000010000 */
[----:B------:R-:W-:-:S05]  /*b720*/  @P5 FFMA.FTZ R69, R69, R68, -R234 ;  /* 0x0000004445455223 */ /* 0x000fca00000108ea */
[----:B------:R-:W-:-:S07]  /*b730*/  MOV R237, R69 ;  /* 0x0000004500ed7202 */ /* 0x000fce0000000f00 */
[----:B------:R-:W-:Y:S05]  /*b740*/  WARPSYNC.COLLECTIVE R236, `(.L_x_11048) ;  /* 0x00000000ec087348 */ /* 0x000fea0003c00000 */
[----:B------:R0:W1:Y:S02]  /*b750*/  SHFL.UP P6, R234, R237, R238, R239 ;  /* 0x040000eeedea7389 */ /* 0x00006400000c00ef */
[----:B01----:R-:W-:Y:S05]  /*b760*/  ENDCOLLECTIVE ;  /* 0x000000000000791b */ /* 0x003fea0003800000 */
.L_x_11048:
[----:B------:R-:W-:Y:S02]  /*b770*/  MOV R237, R230 ;  /* 0x000000e600ed7202 */ /* 0x000fe40000000f00 */
[----:B------:R-:W-:-:S07]  /*b780*/  MOV R68, R234 ;  /* 0x000000ea00447202 */ /* 0x000fce0000000f00 */
[----:B------:R-:W-:Y:S05]  /*b790*/  WARPSYNC.COLLECTIVE R236, `(.L_x_11049) ;  /* 0x00000000ec087348 */ /* 0x000fea0003c00000 */
[----:B------:R0:W1:Y:S02]  /*b7a0*/  SHFL.UP P6, R234, R237, R238, R239 ;  /* 0x040000eeedea7389 */ /* 0x00006400000c00ef */
[----:B01----:R-:W-:Y:S05]  /*b7b0*/  ENDCOLLECTIVE ;  /* 0x000000000000791b */ /* 0x003fea0003800000 */
.L_x_11049:
[----:B------:R-:W-:Y:S02]  /*b7c0*/  MOV R237, R231 ;  /* 0x000000e700ed7202 */ /* 0x000fe40000000f00 */
[----:B------:R-:W-:-:S07]  /*b7d0*/  MOV R70, R234 ;  /* 0x000000ea00467202 */ /* 0x000fce0000000f00 */
[----:B------:R-:W-:Y:S05]  /*b7e0*/  WARPSYNC.COLLECTIVE R236, `(.L_x_11050) ;  /* 0x00000000ec087348 */ /* 0x000fea0003c00000 */
[----:B------:R0:W1:Y:S02]  /*b7f0*/  SHFL.UP P6, R234, R237, R238, R239 ;  /* 0x040000eeedea7389 */ /* 0x00006400000c00ef */
[----:B01----:R-:W-:Y:S05]  /*b800*/  ENDCOLLECTIVE ;  /* 0x000000000000791b */ /* 0x003fea0003800000 */
.L_x_11050:
[----:B------:R-:W-:Y:S02]  /*b810*/  MOV R237, R232 ;  /* 0x000000e800ed7202 */ /* 0x000fe40000000f00 */
[----:B------:R-:W-:-:S07]  /*b820*/  MOV R71, R234 ;  /* 0x000000ea00477202 */ /* 0x000fce0000000f00 */
[----:B------:R-:W-:Y:S05]  /*b830*/  WARPSYNC.COLLECTIVE R236, `(.L_x_11051) ;  /* 0x00000000ec087348 */ /* 0x000fea0003c00000 */
[----:B------:R0:W1:Y:S02]  /*b840*/  SHFL.UP P6, R234, R237, R238, R239 ;  /* 0x040000eeedea7389 */ /* 0x00006400000c00ef */
[----:B01----:R-:W-:Y:S05]  /*b850*/  ENDCOLLECTIVE ;  /* 0x000000000000791b */ /* 0x003fea0003800000 */
.L_x_11051:
[----:B------:R-:W-:Y:S01]  /*b860*/  HFMA2 R238, -RZ, RZ, 0, 2.384185791015625e-07 ;  /* 0x00000004ffee7431 */ /* 0x000fe200000001ff */
        /* <DEDUP_REMOVED lines=15> */
.L_x_11052:
[----:B------:R-:W-:Y:S02]  /*b960*/  MOV R237, R230 ;  /* 0x000000e600ed7202 */ /* 0x000fe40000000f00 */
[----:B------:R-:W-:-:S07]  /*b970*/  MOV R68, R234 ;  /* 0x000000ea00447202 */ /* 0x000fce0000000f00 */
[----:B------:R-:W-:Y:S05]  /*b980*/  WARPSYNC.COLLECTIVE R236, `(.L_x_11053) ;  /* 0x00000000ec087348 */ /* 0x000fea0003c00000 */
[----:B------:R0:W1:Y:S02]  /*b990*/  SHFL.UP P6, R234, R237, R238, R239 ;  /* 0x040000eeedea7389 */ /* 0x00006400000c00ef */
[----:B01----:R-:W-:Y:S05]  /*b9a0*/  ENDCOLLECTIVE ;  /* 0x000000000000791b */ /* 0x003fea0003800000 */
.L_x_11053:
[----:B------:R-:W-:Y:S02]  /*b9b0*/  MOV R237, R231 ;  /* 0x000000e700ed7202 */ /* 0x000fe40000000f00 */
[----:B------:R-:W-:-:S07]  /*b9c0*/  MOV R70, R234 ;  /* 0x000000ea00467202 */ /* 0x000fce0000000f00 */
[----:B------:R-:W-:Y:S05]  /*b9d0*/  WARPSYNC.COLLECTIVE R236, `(.L_x_11054) ;  /* 0x00000000ec087348 */ /* 0x000fea0003c00000 */
[----:B------:R0:W1:Y:S02]  /*b9e0*/  SHFL.UP P6, R234, R237, R238, R239 ;  /* 0x040000eeedea7389 */ /* 0x00006400000c00ef */
[----:B01----:R-:W-:Y:S05]  /*b9f0*/  ENDCOLLECTIVE ;  /* 0x000000000000791b */ /* 0x003fea0003800000 */
.L_x_11054:
[----:B------:R-:W-:Y:S01]  /*ba00*/  FMUL.FTZ R71, R69, R70 ;  /* 0x0000004645477220 */ /* 0x000fe20000410000 */
[----:B------:R-:W-:Y:S02]  /*ba10*/  MOV R237, R232 ;  /* 0x000000e800ed7202 */ /* 0x000fe40000000f00 */
[----:B------:R-:W-:-:S07]  /*ba20*/  MOV R233, R234 ;  /* 0x000000ea00e97202 */ /* 0x000fce0000000f00 */
[----:B------:R-:W-:Y:S05]  /*ba30*/  WARPSYNC.COLLECTIVE R236, `(.L_x_11055) ;  /* 0x00000000ec087348 */ /* 0x000fea0003c00000 */
[----:B------:R0:W1:Y:S02]  /*ba40*/  SHFL.UP P6, R234, R237, R238, R239 ;  /* 0x040000eeedea7389 */ /* 0x00006400000c00ef */
[----:B01----:R-:W-:Y:S05]  /*ba50*/  ENDCOLLECTIVE ;  /* 0x000000000000791b */ /* 0x003fea0003800000 */
.L_x_11055:
[----:B------:R-:W-:Y:S01]  /*ba60*/  HFMA2 R238, -RZ, RZ, 0, 4.76837158203125e-07 ;  /* 0x00000008ffee7431 */ /* 0x000fe200000001ff */
[----:B------:R-:W-:-:S05]  /*ba70*/  MOV R235, R234 ;  /* 0x000000ea00eb7202 */ /* 0x000fca0000000f00 */
[-C--:B------:R-:W-:Y:S01]  /*ba80*/  FMUL.FTZ R234, R230, R235.reuse ;  /* 0x000000ebe6ea7220 */ /* 0x080fe20000410000 */
[----:B------:R-:W-:-:S03]  /*ba90*/  FMUL.FTZ R235, R69, R235 ;  /* 0x000000eb45eb7220 */ /* 0x000fc60000410000 */
[-C--:B------:R-:W-:Y:S01]  /*baa0*/  FFMA.FTZ R234, R69, R233.reuse, -R234 ;  /* 0x000000e945ea7223 */ /* 0x080fe200000108ea */
[----:B------:R-:W-:-:S03]  /*bab0*/  FFMA.FTZ R235, R230, R233, R235 ;  /* 0x000000e9e6eb7223 */ /* 0x000fc600000100eb */
        /* <DEDUP_REMOVED lines=9> */
.L_x_11056:
[----:B------:R-:W-:Y:S02]  /*bb50*/  MOV R237, R230 ;  /* 0x000000e600ed7202 */ /* 0x000fe40000000f00 */
[----:B------:R-:W-:-:S07]  /*bb60*/  MOV R68, R234 ;  /* 0x000000ea00447202 */ /* 0x000fce0000000f00 */
[----:B------:R-:W-:Y:S05]  /*bb70*/  WARPSYNC.COLLECTIVE R236, `(.L_x_11057) ;  /* 0x00000000ec087348 */ /* 0x000fea0003c00000 */
[----:B------:R0:W1:Y:S02]  /*bb80*/  SHFL.UP P6, R234, R237, R238, R239 ;  /* 0x040000eeedea7389 */ /* 0x00006400000c00ef */
[----:B01----:R-:W-:Y:S05]  /*bb90*/  ENDCOLLECTIVE ;  /* 0x000000000000791b */ /* 0x003fea0003800000 */
.L_x_11057:
[----:B------:R-:W-:Y:S02]  /*bba0*/  MOV R237, R231 ;  /* 0x000000e700ed7202 */ /* 0x000fe40000000f00 */
[----:B------:R-:W-:-:S07]  /*bbb0*/  MOV R70, R234 ;  /* 0x000000ea00467202 */ /* 0x000fce0000000f00 */
[----:B------:R-:W-:Y:S05]  /*bbc0*/  WARPSYNC.COLLECTIVE R236, `(.L_x_11058) ;  /* 0x00000000ec087348 */ /* 0x000fea0003c00000 */
[----:B------:R0:W1:Y:S02]  /*bbd0*/  SHFL.UP P6, R234, R237, R238, R239 ;  /* 0x040000eeedea7389 */ /* 0x00006400000c00ef */
[----:B01----:R-:W-:Y:S05]  /*bbe0*/  ENDCOLLECTIVE ;  /* 0x000000000000791b */ /* 0x003fea0003800000 */
.L_x_11058:
[----:B------:R-:W-:Y:S02]  /*bbf0*/  MOV R237, R232 ;  /* 0x000000e800ed7202 */ /* 0x000fe40000000f00 */
[----:B------:R-:W-:-:S07]  /*bc00*/  MOV R71, R234 ;  /* 0x000000ea00477202 */ /* 0x000fce0000000f00 */
[----:B------:R-:W-:Y:S05]  /*bc10*/  WARPSYNC.COLLECTIVE R236, `(.L_x_11059) ;  /* 0x00000000ec087348 */ /* 0x000fea0003c00000 */
[----:B------:R0:W1:Y:S02]  /*bc20*/  SHFL.UP P6, R234, R237, R238, R239 ;  /* 0x040000eeedea7389 */ /* 0x00006400000c00ef */
[----:B01----:R-:W-:Y:S05]  /*bc30*/  ENDCOLLECTIVE ;  /* 0x000000000000791b */ /* 0x003fea0003800000 */
.L_x_11059:
[----:B------:R-:W-:Y:S01]  /*bc40*/  HFMA2 R238, -RZ, RZ, 0, 9.5367431640625e-07 ;  /* 0x00000010ffee7431 */ /* 0x000fe200000001ff */
        /* <DEDUP_REMOVED lines=15> */
.L_x_11060:
[----:B------:R-:W-:Y:S02]  /*bd40*/  MOV R237, R230 ;  /* 0x000000e600ed7202 */ /* 0x000fe40000000f00 */
[----:B------:R-:W-:-:S07]  /*bd50*/  MOV R68, R234 ;  /* 0x000000ea00447202 */ /* 0x000fce0000000f00 */
[----:B------:R-:W-:Y:S05]  /*bd60*/  WARPSYNC.COLLECTIVE R236, `(.L_x_11061) ;  /* 0x00000000ec087348 */ /* 0x000fea0003c00000 */
[----:B------:R0:W1:Y:S02]  /*bd70*/  SHFL.UP P6, R234, R237, R238, R239 ;  /* 0x040000eeedea7389 */ /* 0x00006400000c00ef */
[----:B01----:R-:W-:Y:S05]  /*bd80*/  ENDCOLLECTIVE ;  /* 0x000000000000791b */ /* 0x003fea0003800000 */
.L_x_11061:
[----:B------:R-:W-:Y:S02]  /*bd90*/  MOV R237, R231 ;  /* 0x000000e700ed7202 */ /* 0x000fe40000000f00 */
[----:B------:R-:W-:-:S07]  /*bda0*/  MOV R70, R234 ;  /* 0x000000ea00467202 */ /* 0x000fce0000000f00 */
[----:B------:R-:W-:Y:S05]  /*bdb0*/  WARPSYNC.COLLECTIVE R236, `(.L_x_11062) ;  /* 0x00000000ec087348 */ /* 0x000fea0003c00000 */
[----:B------:R0:W1:Y:S02]  /*bdc0*/  SHFL.UP P6, R234, R237, R238, R239 ;  /* 0x040000eeedea7389 */ /* 0x00006400000c00ef */
[----:B01----:R-:W-:Y:S05]  /*bdd0*/  ENDCOLLECTIVE ;  /* 0x000000000000791b */ /* 0x003fea0003800000 */
.L_x_11062:
[----:B------:R-:W-:Y:S02]  /*bde0*/  MOV R237, R232 ;  /* 0x000000e800ed7202 */ /* 0x000fe40000000f00 */
[----:B------:R-:W-:-:S07]  /*bdf0*/  MOV R71, R234 ;  /* 0x000000ea00477202 */ /* 0x000fce0000000f00 */
[----:B------:R-:W-:Y:S05]  /*be00*/  WARPSYNC.COLLECTIVE R236, `(.L_x_11063) ;  /* 0x00000000ec087348 */ /* 0x000fea0003c00000 */
[----:B------:R0:W1:Y:S02]  /*be10*/  SHFL.UP P6, R234, R237, R238, R239 ;  /* 0x040000eeedea7389 */ /* 0x00006400000c00ef */
[----:B01----:R-:W-:Y:S05]  /*be20*/  ENDCOLLECTIVE ;  /* 0x000000000000791b */ /* 0x003fea0003800000 */
.L_x_11063:
[----:B------:R-:W-:Y:S01]  /*be30*/  MOV R233, R234 ;  /* 0x000000ea00e97202 */ /* 0x000fe20000000f00 */
[----:B------:R-:W-:Y:S06]  /*be40*/  BRA `(.L_x_11064) ;  /* 0xffffff90002c7947 */ /* 0x000fec000383ffff */
.L_x_10943:
        /* <DEDUP_REMOVED lines=8> */
.L_x_11066:
[----:B------:R-:W-:Y:S05]  /*bed0*/  BSYNC B0 ;  /* 0x0000000000007941 */ /* 0x000fea0003800000 */
.L_x_11065:
[----:B------:R-:W-:Y:S05]  /*bee0*/  BRA `(.L_x_11067) ;  /* 0xffffff9000387947 */ /* 0x000fea000383ffff */
.L_x_10944:
        /* <DEDUP_REMOVED lines=8> */
.L_x_11069:
[----:B------:R-:W-:Y:S05]  /*bf70*/  BSYNC B0 ;  /* 0x0000000000007941 */ /* 0x000fea0003800000 */
.L_x_11068:
[----:B------:R-:W-:Y:S05]  /*bf80*/  BRA `(.L_x_11070) ;  /* 0xffffff9000187947 */ /* 0x000fea000383ffff */
.L_x_10945:
        /* <DEDUP_REMOVED lines=8> */
.L_x_11072:
[----:B------:R-:W-:Y:S05]  /*c010*/  BSYNC B0 ;  /* 0x0000000000007941 */ /* 0x000fea0003800000 */
.L_x_11071:
[----:B------:R-:W-:Y:S05]  /*c020*/  BRA `(.L_x_11073) ;  /* 0xffffff8c00f87947 */ /* 0x000fea000383ffff */
.L_x_10946:
        /* <DEDUP_REMOVED lines=8> */
.L_x_11075:
[----:B------:R-:W-:Y:S05]  /*c0b0*/  BSYNC B0 ;  /* 0x0000000000007941 */ /* 0x000fea0003800000 */
.L_x_11074:
[----:B------:R-:W-:Y:S05]  /*c0c0*/  BRA `(.L_x_11076) ;  /* 0xffffff8c00d87947 */ /* 0x000fea000383ffff */
.L_x_10947:
        /* <DEDUP_REMOVED lines=8> */
.L_x_11078:
[----:B------:R-:W-:Y:S05]  /*c150*/  BSYNC B0 ;  /* 0x0000000000007941 */ /* 0x000fea0003800000 */
.L_x_11077:
        /* <DEDUP_REMOVED lines=10> */
.L_x_11079:
[----:B------:R-:W-:Y:S02]  /*c200*/  MOV R70, 0x1f ;  /* 0x0000001f00467802 */ /* 0x000fe40000000f00 */
[----:B------:R-:W-:Y:S02]  /*c210*/  MOV R237, R231 ;  /* 0x000000e700ed7202 */ /* 0x000fe40000000f00 */
[----:B------:R-:W-:-:S07]  /*c220*/  MOV R235, R234 ;  /* 0x000000ea00eb7202 */ /* 0x000fce0000000f00 */
[----:B------:R-:W-:Y:S05]  /*c230*/  WARPSYNC.COLLECTIVE R236, `(.L_x_11080) ;  /* 0x00000000ec087348 */ /* 0x000fea0003c00000 */
[----:B------:R0:W1:Y:S02]  /*c240*/  SHFL.UP P6, R234, R237, R238, R239 ;  /* 0x040000eeedea7389 */ /* 0x00006400000c00ef */
[----:B01----:R-:W-:Y:S05]  /*c250*/  ENDCOLLECTIVE ;  /* 0x000000000000791b */ /* 0x003fea0003800000 */
.L_x_11080:
[----:B------:R-:W-:Y:S02]  /*c260*/  MOV R237, R232 ;  /* 0x000000e800ed7202 */ /* 0x000fe40000000f00 */
[----:B------:R-:W-:-:S07]  /*c270*/  MOV R231, R234 ;  /* 0x000000ea00e77202 */ /* 0x000fce0000000f00 */
[----:B------:R-:W-:Y:S05]  /*c280*/  WARPSYNC.COLLECTIVE R236, `(.L_x_11081) ;  /* 0x00000000ec087348 */ /* 0x000fea0003c00000 */
[----:B------:R0:W1:Y:S02]  /*c290*/  SHFL.UP P6, R234, R237, R238, R239 ;  /* 0x040000eeedea7389 */ /* 0x00006400000c00ef */
[----:B01----:R-:W-:Y:S05]  /*c2a0*/  ENDCOLLECTIVE ;  /* 0x000000000000791b */ /* 0x003fea0003800000 */
.L_x_11081:
[----:B------:R-:W-:Y:S05]  /*c2b0*/  WARPSYNC.COLLECTIVE R236, `(.L_x_11082) ;  /* 0x00000000ec087348 */ /* 0x000fea0003c00000 */
[----:B------:R0:W1:Y:S02]  /*c2c0*/  SHFL.IDX P3, R68, R233, R71, R70 ;  /* 0x00000047e9447389 */ /* 0x0000640000060046 */
[----:B01----:R-:W-:Y:S05]  /*c2d0*/  ENDCOLLECTIVE ;  /* 0x000000000000791b */ /* 0x003fea0003800000 */
.L_x_11082:
[----:B------:R-:W-:Y:S02]  /*c2e0*/  MOV R233, R65 ;  /* 0x0000004100e97202 */ /* 0x000fe40000000f00 */
[----:B------:R-:W-:Y:S02]  /*c2f0*/  MOV R232, R234 ;  /* 0x000000ea00e87202 */ /* 0x000fe40000000f00 */
[----:B------:R-:W-:-:S07]  /*c300*/  MOV R64, R68 ;  /* 0x0000004400407202 */ /* 0x000fce0000000f00 */
[----:B------:R-:W-:Y:S05]  /*c310*/  WARPSYNC.COLLECTIVE R236, `(.L_x_11083) ;  /* 0x00000000ec087348 */ /* 0x000fea0003c00000 */
[----:B------:R0:W1:Y:S02]  /*c320*/  SHFL.IDX P3, R68, R233, R71, R70 ;  /* 0x00000047e9447389 */ /* 0x0000640000060046 */
[----:B01----:R-:W-:Y:S05]  /*c330*/  ENDCOLLECTIVE ;  /* 0x000000000000791b */ /* 0x003fea0003800000 */
.L_x_11083:
[----:B------:R-:W-:Y:S02]  /*c340*/  MOV R233, R66 ;  /* 0x0000004200e97202 */ /* 0x000fe40000000f00 */
[----:B------:R-:W-:-:S07]  /*c350*/  MOV R234, R68 ;  /* 0x0000004400ea7202 */ /* 0x000fce0000000f00 */
[----:B------:R-:W-:Y:S05]  /*c360*/  WARPSYNC.COLLECTIVE R236, `(.L_x_11084) ;  /* 0x00000000ec087348 */ /* 0x000fea0003c00000 */
[----:B------:R0:W1:Y:S02]  /*c370*/  SHFL.IDX P3, R68, R233, R71, R70 ;  /* 0x00000047e9447389 */ /* 0x0000640000060046 */
[----:B01----:R-:W-:Y:S05]  /*c380*/  ENDCOLLECTIVE ;  /* 0x000000000000791b */ /* 0x003fea0003800000 */
.L_x_11084:
[----:B------:R-:W-:Y:S02]  /*c390*/  MOV R233, R67 ;  /* 0x0000004300e97202 */ /* 0x000fe40000000f00 */
[----:B------:R-:W-:-:S07]  /*c3a0*/  MOV R66, R68 ;  /* 0x0000004400427202 */ /* 0x000fce0000000f00 */
[----:B------:R-:W-:Y:S05]  /*c3b0*/  WARPSYNC.COLLECTIVE R236, `(.L_x_11085) ;  /* 0x00000000ec087348 */ /* 0x000fea0003c00000 */
[----:B------:R0:W1:Y:S02]  /*c3c0*/  SHFL.IDX P3, R68, R233, R71, R70 ;  /* 0x00000047e9447389 */ /* 0x0000640000060046 */
[----:B01----:R-:W-:Y:S05]  /*c3d0*/  ENDCOLLECTIVE ;  /* 0x000000000000791b */ /* 0x003fea0003800000 */
.L_x_11085:
[----:B------:R-:W-:Y:S01]  /*c3e0*/  MOV R67, R68 ;  /* 0x0000004400437202 */ /* 0x000fe20000000f00 */
[----:B------:R-:W-:Y:S06]  /*c3f0*/  BRA `(.L_x_11086) ;  /* 0xffffff8c00347947 */ /* 0x000fec000383ffff */
.L_x_10950:
[----:B------:R-:W-:Y:S01]  /*c400*/  HFMA2 R244, -RZ, RZ, 0, 5.9604644775390625e-08 ;  /* 0x00000001fff47431 */ /* 0x000fe200000001ff */
[----:B------:R-:W-:Y:S02]  /*c410*/  MOV R251, R248 ;  /* 0x000000f800fb7202 */ /* 0x000fe40000000f00 */
[----:B------:R-:W-:Y:S02]  /*c420*/  MOV R249, 0x1f ;  /* 0x0000001f00f97802 */ /* 0x000fe40000000f00 */
[----:B------:R-:W-:-:S07]  /*c430*/  MOV R236, 0xffffffff ;  /* 0xffffffff00ec7802 */ /* 0x000fce0000000f00 */
[----:B0-----:R-:W-:Y:S05]  /*c440*/  WARPSYNC.COLLECTIVE R236, `(.L_x_11087) ;  /* 0x00000000ec087348 */ /* 0x001fea0003c00000 */
[----:B------:R1:W2:Y:S02]  /*c450*/  SHFL.DOWN P0, R246, R251, R244, R249 ;  /* 0x080000f4fbf67389 */ /* 0x0002a400000000f9 */
[----:B012---:R-:W-:Y:S05]  /*c460*/  ENDCOLLECTIVE ;  /* 0x000000000000791b */ /* 0x007fea0003800000 */
.L_x_11087:
[----:B------:R-:W-:Y:S02]  /*c470*/  MOV R251, R245 ;  /* 0x000000f500fb7202 */ /* 0x000fe40000000f00 */
[----:B------:R-:W-:-:S07]  /*c480*/  MOV R68, R246 ;  /* 0x000000f600447202 */ /* 0x000fce0000000f00 */
[----:B------:R-:W-:Y:S05]  /*c490*/  WARPSYNC.COLLECTIVE R236, `(.L_x_11088) ;  /* 0x00000000ec087348 */ /* 0x000fea0003c00000 */
[----:B------:R0:W1:Y:S02]  /*c4a0*/  SHFL.DOWN P0, R246, R251, R244, R249 ;  /* 0x080000f4fbf67389 */ /* 0x00006400000000f9 */
[----:B01----:R-:W-:Y:S05]  /*c4b0*/  ENDCOLLECTIVE ;  /* 0x000000000000791b */ /* 0x003fea0003800000 */
.L_x_11088:
[----:B------:R-:W-:Y:S02]  /*c4c0*/  MOV R251, R75 ;  /* 0x0000004b00fb7202 */ /* 0x000fe40000000f00 */
[----:B------:R-:W-:-:S07]  /*c4d0*/  MOV R70, R246 ;  /* 0x000000f600467202 */ /* 0x000fce0000000f00 */
[----:B------:R-:W-:Y:S05]  /*c4e0*/  WARPSYNC.COLLECTIVE R236, `(.L_x_11089) ;  /* 0x00000000ec087348 */ /* 0x000fea0003c00000 */
[----:B------:R0:W1:Y:S02]  /*c4f0*/  SHFL.DOWN P0, R246, R251, R244, R249 ;  /* 0x080000f4fbf67389 */ /* 0x00006400000000f9 */
[----:B01----:R-:W-:Y:S05]  /*c500*/  ENDCOLLECTIVE ;  /* 0x000000000000791b */ /* 0x003fea0003800000 */
.L_x_11089:
[----:B------:R-:W-:Y:S02]  /*c510*/  MOV R251, R69 ;  /* 0x0000004500fb7202 */ /* 0x000fe40000000f00 */
[----:B------:R-:W-:-:S07]  /*c520*/  MOV R71, R246 ;  /* 0x000000f600477202 */ /* 0x000fce0000000f00 */
[----:B------:R-:W-:Y:S05]  /*c530*/  WARPSYNC.COLLECTIVE R236, `(.L_x_11090) ;  /* 0x00000000ec087348 */ /* 0x000fea0003c00000 */
[----:B------:R0:W1:Y:S02]  /*c540*/  SHFL.DOWN P0, R246, R251, R244, R249 ;  /* 0x080000f4fbf67389 */ /* 0x00006400000000f9 */
[----:B01----:R-:W-:Y:S05]  /*c550*/  ENDCOLLECTIVE ;  /* 0x000000000000791b */ /* 0x003fea0003800000 */
.L_x_11090:
[----:B------:R-:W-:Y:S05]  /*c560*/  BRA `(.L_x_11091) ;  /* 0xffffff9c00b87947 */ /* 0x000fea000383ffff */
.L_x_10953:
        /* <DEDUP_REMOVED lines=8> */
.L_x_11093:
[----:B------:R-:W-:Y:S05]  /*c5f0*/  BSYNC B1 ;  /* 0x0000000000017941 */ /* 0x000fea0003800000 */
.L_x_11092:
        /* <DEDUP_REMOVED lines=8> */
.L_x_11094:
[----:B------:R-:W-:Y:S02]  /*c680*/  MOV R251, R75 ;  /* 0x0000004b00fb7202 */ /* 0x000fe40000000f00 */
[----:B------:R-:W-:-:S07]  /*c690*/  MOV R70, R246 ;  /* 0x000000f600467202 */ /* 0x000fce0000000f00 */
[----:B------:R-:W-:Y:S05]  /*c6a0*/  WARPSYNC.COLLECTIVE R236, `(.L_x_11095) ;  /* 0x00000000ec087348 */ /* 0x000fea0003c00000 */
[----:B------:R0:W1:Y:S02]  /*c6b0*/  SHFL.DOWN P0, R246, R251, R244, R249 ;  /* 0x080000f4fbf67389 */ /* 0x00006400000000f9 */
[----:B01----:R-:W-:Y:S05]  /*c6c0*/  ENDCOLLECTIVE ;  /* 0x000000000000791b */ /* 0x003fea0003800000 */
.L_x_11095:
[----:B------:R-:W-:Y:S02]  /*c6d0*/  MOV R251, R69 ;  /* 0x0000004500fb7202 */ /* 0x000fe40000000f00 */
[----:B------:R-:W-:-:S07]  /*c6e0*/  MOV R71, R246 ;  /* 0x000000f600477202 */ /* 0x000fce0000000f00 */
[----:B------:R-:W-:Y:S05]  /*c6f0*/  WARPSYNC.COLLECTIVE R236, `(.L_x_11096) ;  /* 0x00000000ec087348 */ /* 0x000fea0003c00000 */
[----:B------:R0:W1:Y:S02]  /*c700*/  SHFL.DOWN P0, R246, R251, R244, R249 ;  /* 0x080000f4fbf67389 */ /* 0x00006400000000f9 */
[----:B01----:R-:W-:Y:S05]  /*c710*/  ENDCOLLECTIVE ;  /* 0x000000000000791b */ /* 0x003fea0003800000 */
.L_x_11096:
[----:B------:R-:W-:Y:S05]  /*c720*/  BRA `(.L_x_11097) ;  /* 0xffffff9c00987947 */ /* 0x000fea000383ffff */
.L_x_10956:
        /* <DEDUP_REMOVED lines=8> */
.L_x_11099:
[----:B------:R-:W-:Y:S05]  /*c7b0*/  BSYNC B1 ;  /* 0x0000000000017941 */ /* 0x000fea0003800000 */
.L_x_11098:
        /* <DEDUP_REMOVED lines=8> */
.L_x_11100:
[----:B------:R-:W-:Y:S02]  /*c840*/  MOV R251, R75 ;  /* 0x0000004b00fb7202 */ /* 0x000fe40000000f00 */
[----:B------:R-:W-:-:S07]  /*c850*/  MOV R70, R246 ;  /* 0x000000f600467202 */ /* 0x000fce0000000f00 */
[----:B------:R-:W-:Y:S05]  /*c860*/  WARPSYNC.COLLECTIVE R236, `(.L_x_11101) ;  /* 0x00000000ec087348 */ /* 0x000fea0003c00000 */
[----:B------:R0:W1:Y:S02]  /*c870*/  SHFL.DOWN P0, R246, R251, R244, R249 ;  /* 0x080000f4fbf67389 */ /* 0x00006400000000f9 */
[----:B01----:R-:W-:Y:S05]  /*c880*/  ENDCOLLECTIVE ;  /* 0x000000000000791b */ /* 0x003fea0003800000 */
.L_x_11101:
[----:B------:R-:W-:Y:S02]  /*c890*/  MOV R251, R69 ;  /* 0x0000004500fb7202 */ /* 0x000fe40000000f00 */
[----:B------:R-:W-:-:S07]  /*c8a0*/  MOV R71, R246 ;  /* 0x000000f600477202 */ /* 0x000fce0000000f00 */
[----:B------:R-:W-:Y:S05]  /*c8b0*/  WARPSYNC.COLLECTIVE R236, `(.L_x_11102) ;  /* 0x00000000ec087348 */ /* 0x000fea0003c00000 */
[----:B------:R0:W1:Y:S02]  /*c8c0*/  SHFL.DOWN P0, R246, R251, R244, R249 ;  /* 0x080000f4fbf67389 */ /* 0x00006400000000f9 */
[----:B01----:R-:W-:Y:S05]  /*c8d0*/  ENDCOLLECTIVE ;  /* 0x000000000000791b */ /* 0x003fea0003800000 */
.L_x_11102:
[----:B------:R-:W-:Y:S05]  /*c8e0*/  BRA `(.L_x_11103) ;  /* 0xffffff9c00787947 */ /* 0x000fea000383ffff */
.L_x_10959:
        /* <DEDUP_REMOVED lines=8> */
.L_x_11105:
[----:B------:R-:W-:Y:S05]  /*c970*/  BSYNC B1 ;  /* 0x0000000000017941 */ /* 0x000fea0003800000 */
.L_x_11104:
        /* <DEDUP_REMOVED lines=8> */
.L_x_11106:
[----:B------:R-:W-:Y:S02]  /*ca00*/  MOV R251, R75 ;  /* 0x0000004b00fb7202 */ /* 0x000fe40000000f00 */
[----:B------:R-:W-:-:S07]  /*ca10*/  MOV R70, R246 ;  /* 0x000000f600467202 */ /* 0x000fce0000000f00 */
[----:B------:R-:W-:Y:S05]  /*ca20*/  WARPSYNC.COLLECTIVE R236, `(.L_x_11107) ;  /* 0x00000000ec087348 */ /* 0x000fea0003c00000 */
[----:B------:R0:W1:Y:S02]  /*ca30*/  SHFL.DOWN P0, R246, R251, R244, R249 ;  /* 0x080000f4fbf67389 */ /* 0x00006400000000f9 */
[----:B01----:R-:W-:Y:S05]  /*ca40*/  ENDCOLLECTIVE ;  /* 0x000000000000791b */ /* 0x003fea0003800000 */
.L_x_11107:
[----:B------:R-:W-:Y:S02]  /*ca50*/  MOV R251, R69 ;  /* 0x0000004500fb7202 */ /* 0x000fe40000000f00 */
[----:B------:R-:W-:-:S07]  /*ca60*/  MOV R71, R246 ;  /* 0x000000f600477202 */ /* 0x000fce0000000f00 */
[----:B------:R-:W-:Y:S05]  /*ca70*/  WARPSYNC.COLLECTIVE R236, `(.L_x_11108) ;  /* 0x00000000ec087348 */ /* 0x000fea0003c00000 */
[----:B------:R0:W1:Y:S02]  /*ca80*/  SHFL.DOWN P0, R246, R251, R244, R249 ;  /* 0x080000f4fbf67389 */ /* 0x00006400000000f9 */
[----:B01----:R-:W-:Y:S05]  /*ca90*/  ENDCOLLECTIVE ;  /* 0x000000000000791b */ /* 0x003fea0003800000 */
.L_x_11108:
[----:B------:R-:W-:Y:S05]  /*caa0*/  BRA `(.L_x_11109) ;  /* 0xffffff9c00587947 */ /* 0x000fea000383ffff */
.L_x_10962:
        /* <DEDUP_REMOVED lines=8> */
.L_x_11111:
[----:B------:R-:W-:Y:S05]  /*cb30*/  BSYNC B1 ;  /* 0x0000000000017941 */ /* 0x000fea0003800000 */
.L_x_11110:
        /* <DEDUP_REMOVED lines=8> */
.L_x_11112:
[----:B------:R-:W-:Y:S02]  /*cbc0*/  MOV R251, R75 ;  /* 0x0000004b00fb7202 */ /* 0x000fe40000000f00 */
[----:B------:R-:W-:-:S07]  /*cbd0*/  MOV R70, R246 ;  /* 0x000000f600467202 */ /* 0x000fce0000000f00 */
[----:B------:R-:W-:Y:S05]  /*cbe0*/  WARPSYNC.COLLECTIVE R236, `(.L_x_11113) ;  /* 0x00000000ec087348 */ /* 0x000fea0003c00000 */
[----:B------:R0:W1:Y:S02]  /*cbf0*/  SHFL.DOWN P0, R246, R251, R244, R249 ;  /* 0x080000f4fbf67389 */ /* 0x00006400000000f9 */
[----:B01----:R-:W-:Y:S05]  /*cc00*/  ENDCOLLECTIVE ;  /* 0x000000000000791b */ /* 0x003fea0003800000 */
.L_x_11113:
[----:B------:R-:W-:Y:S02]  /*cc10*/  MOV R251, R69 ;  /* 0x0000004500fb7202 */ /* 0x000fe40000000f00 */
[----:B------:R-:W-:-:S07]  /*cc20*/  MOV R71, R246 ;  /* 0x000000f600477202 */ /* 0x000fce0000000f00 */
[----:B------:R-:W-:Y:S05]  /*cc30*/  WARPSYNC.COLLECTIVE R236, `(.L_x_11114) ;  /* 0x00000000ec087348 */ /* 0x000fea0003c00000 */
[----:B------:R0:W1:Y:S02]  /*cc40*/  SHFL.DOWN P0, R246, R251, R244, R249 ;  /* 0x080000f4fbf67389 */ /* 0x00006400000000f9 */
[----:B01----:R-:W-:Y:S05]  /*cc50*/  ENDCOLLECTIVE ;  /* 0x000000000000791b */ /* 0x003fea0003800000 */
.L_x_11114:
[----:B------:R-:W-:Y:S05]  /*cc60*/  BRA `(.L_x_11115) ;  /* 0xffffff9c00387947 */ /* 0x000fea000383ffff */
.L_x_10965:
        /* <DEDUP_REMOVED lines=8> */
.L_x_11117:
[----:B------:R-:W-:Y:S05]  /*ccf0*/  BSYNC B1 ;  /* 0x0000000000017941 */ /* 0x000fea0003800000 */
.L_x_11116:
        /* <DEDUP_REMOVED lines=10> */
.L_x_11118:
[----:B------:R-:W-:Y:S02]  /*cda0*/  MOV R249, 0x1f ;  /* 0x0000001f00f97802 */ /* 0x000fe40000000f00 */
[----:B------:R-:W-:Y:S02]  /*cdb0*/  MOV R233, R75 ;  /* 0x0000004b00e97202 */ /* 0x000fe40000000f00 */
[----:B------:R-:W-:-:S07]  /*cdc0*/  MOV R241, R68 ;  /* 0x0000004400f17202 */ /* 0x000fce0000000f00 */
[----:B------:R-:W-:Y:S05]  /*cdd0*/  WARPSYNC.COLLECTIVE R236, `(.L_x_11119) ;  /* 0x00000000ec087348 */ /* 0x000fea0003c00000 */
[----:B------:R0:W1:Y:S02]  /*cde0*/  SHFL.IDX P3, R68, R233, R71, R70 ;  /* 0x00000047e9447389 */ /* 0x0000640000060046 */
[----:B01----:R-:W-:Y:S05]  /*cdf0*/  ENDCOLLECTIVE ;  /* 0x000000000000791b */ /* 0x003fea0003800000 */
.L_x_11119:
[-C--:B------:R-:W-:Y:S01]  /*ce00*/  FMUL.FTZ R73, R67, R241.reuse ;  /* 0x000000f143497220 */ /* 0x080fe20000410000 */
[----:B------:R-:W-:-:S04]  /*ce10*/  FMUL.FTZ R242, R64, R241 ;  /* 0x000000f140f27220 */ /* 0x000fc80000410000 */
[C---:B------:R-:W-:Y:S01]  /*ce20*/  FFMA.FTZ R242, R65.reuse, R243, R242 ;  /* 0x000000f341f27223 */ /* 0x040fe200000100f2 */
[----:B------:R-:W-:Y:S02]  /*ce30*/  MOV R233, R69 ;  /* 0x0000004500e97202 */ /* 0x000fe40000000f00 */
[----:B------:R-:W-:Y:S01]  /*ce40*/  MOV R239, R68 ;  /* 0x0000004400ef7202 */ /* 0x000fe20000000f00 */
[----:B------:R-:W-:Y:S01]  /*ce50*/  FFMA.FTZ R68, R66, R243, -R73 ;  /* 0x000000f342447223 */ /* 0x000fe20000010849 */
[----:B------:R-:W-:-:S03]  /*ce60*/  FMUL.FTZ R73, R65, R241 ;  /* 0x000000f141497220 */ /* 0x000fc60000410000 */
[----:B------:R-:W-:Y:S01]  /*ce70*/  FADD.FTZ R239, R239, R68 ;  /* 0x00000044efef7221 */ /* 0x000fe20000010000 */
[----:B------:R-:W-:Y:S01]  /*ce80*/  FMUL.FTZ R68, R66, R241 ;  /* 0x000000f142447220 */ /* 0x000fe20000410000 */
[----:B------:R-:W-:-:S03]  /*ce90*/  FFMA.FTZ R241, R64, R243, -R73 ;  /* 0x000000f340f17223 */ /* 0x000fc60000010849 */
[----:B------:R-:W-:-:S07]  /*cea0*/  FFMA.FTZ R243, R67, R243, R68 ;  /* 0x000000f343f37223 */ /* 0x000fce0000010044 */
[----:B------:R-:W-:Y:S05]  /*ceb0*/  WARPSYNC.COLLECTIVE R236, `(.L_x_11120) ;  /* 0x00000000ec087348 */ /* 0x000fea0003c00000 */
[----:B------:R0:W1:Y:S02]  /*cec0*/  SHFL.IDX P3, R68, R233, R71, R70 ;  /* 0x00000047e9447389 */ /* 0x0000640000060046 */
[----:B01----:R-:W-:Y:S05]  /*ced0*/  ENDCOLLECTIVE ;  /* 0x000000000000791b */ /* 0x003fea0003800000 */
.L_x_11120:
[----:B------:R-:W-:Y:S05]  /*cee0*/  WARPSYNC.COLLECTIVE R236, `(.L_x_11121) ;  /* 0x00000000ec087348 */ /* 0x000fea0003c00000 */
[----:B------:R0:W1:Y:S02]  /*cef0*/  SHFL.DOWN P0, R246, R251, R244, R249 ;  /* 0x080000f4fbf67389 */ /* 0x00006400000000f9 */
[----:B01----:R-:W-:Y:S05]  /*cf00*/  ENDCOLLECTIVE ;  /* 0x000000000000791b */ /* 0x003fea0003800000 */
.L_x_11121:
[----:B------:R-:W-:Y:S02]  /*cf10*/  MOV R233, R64 ;  /* 0x0000004000e97202 */ /* 0x000fe40000000f00 */
[----:B------:R-:W-:Y:S01]  /*cf20*/  MOV R251, R245 ;  /* 0x000000f500fb7202 */ /* 0x000fe20000000f00 */
[----:B------:R-:W-:Y:S01]  /*cf30*/  FADD.FTZ R243, R68, R243 ;  /* 0x000000f344f37221 */ /* 0x000fe20000010000 */
[----:B------:R-:W-:-:S07]  /*cf40*/  MOV R72, R246 ;  /* 0x000000f600487202 */ /* 0x000fce0000000f00 */
[----:B------:R-:W-:Y:S05]  /*cf50*/  WARPSYNC.COLLECTIVE R236, `(.L_x_11122) ;  /* 0x00000000ec087348 */ /* 0x000fea0003c00000 */
[----:B------:R0:W1:Y:S02]  /*cf60*/  SHFL.DOWN P0, R246, R251, R244, R249 ;  /* 0x080000f4fbf67389 */ /* 0x00006400000000f9 */
[----:B01----:R-:W-:Y:S05]  /*cf70*/  ENDCOLLECTIVE ;  /* 0x000000000000791b */ /* 0x003fea0003800000 */
.L_x_11122:
[----:B------:R-:W-:Y:S02]  /*cf80*/  MOV R251, R75 ;  /* 0x0000004b00fb7202 */ /* 0x000fe40000000f00 */
[----:B------:R-:W-:-:S07]  /*cf90*/  MOV R73, R246 ;  /* 0x000000f600497202 */ /* 0x000fce0000000f00 */
[----:B------:R-:W-:Y:S05]  /*cfa0*/  WARPSYNC.COLLECTIVE R236, `(.L_x_11123) ;  /* 0x00000000ec087348 */ /* 0x000fea0003c00000 */
[----:B------:R0:W1:Y:S02]  /*cfb0*/  SHFL.DOWN P0, R246, R251, R244, R249 ;  /* 0x080000f4fbf67389 */ /* 0x00006400000000f9 */
[----:B01----:R-:W-:Y:S05]  /*cfc0*/  ENDCOLLECTIVE ;  /* 0x000000000000791b */ /* 0x003fea0003800000 */
.L_x_11123:
[----:B------:R-:W-:Y:S02]  /*cfd0*/  MOV R251, R69 ;  /* 0x0000004500fb7202 */ /* 0x000fe40000000f00 */
[----:B------:R-:W-:-:S07]  /*cfe0*/  MOV R74, R246 ;  /* 0x000000f6004a7202 */ /* 0x000fce0000000f00 */
[----:B------:R-:W-:Y:S05]  /*cff0*/  WARPSYNC.COLLECTIVE R236, `(.L_x_11124) ;  /* 0x00000000ec087348 */ /* 0x000fea0003c00000 */
[----:B------:R0:W1:Y:S02]  /*d000*/  SHFL.DOWN P0, R246, R251, R244, R249 ;  /* 0x080000f4fbf67389 */ /* 0x00006400000000f9 */
[----:B01----:R-:W-:Y:S05]  /*d010*/  ENDCOLLECTIVE ;  /* 0x000000000000791b */ /* 0x003fea0003800000 */
.L_x_11124:
[----:B------:R-:W-:Y:S05]  /*d020*/  WARPSYNC.COLLECTIVE R236, `(.L_x_11125) ;  /* 0x00000000ec087348 */ /* 0x000fea0003c00000 */
[----:B------:R0:W1:Y:S02]  /*d030*/  SHFL.IDX P3, R68, R233, R71, R70 ;  /* 0x00000047e9447389 */ /* 0x0000640000060046 */
[----:B01----:R-:W-:Y:S05]  /*d040*/  ENDCOLLECTIVE ;  /* 0x000000000000791b */ /* 0x003fea0003800000 */
.L_x_11125:
[----:B------:R-:W-:Y:S02]  /*d050*/  MOV R233, R65 ;  /* 0x0000004100e97202 */ /* 0x000fe40000000f00 */
[----:B------:R-:W-:-:S07]  /*d060*/  MOV R247, R68 ;  /* 0x0000004400f77202 */ /* 0x000fce0000000f00 */
[----:B------:R-:W-:Y:S05]  /*d070*/  WARPSYNC.COLLECTIVE R236, `(.L_x_11126) ;  /* 0x00000000ec087348 */ /* 0x000fea0003c00000 */
[----:B------:R0:W1:Y:S02]  /*d080*/  SHFL.IDX P3, R68, R233, R71, R70 ;  /* 0x00000047e9447389 */ /* 0x0000640000060046 */
[----:B01----:R-:W-:Y:S05]  /*d090*/  ENDCOLLECTIVE ;  /* 0x000000000000791b */ /* 0x003fea0003800000 */
.L_x_11126:
[----:B------:R-:W-:Y:S02]  /*d0a0*/  MOV R233, R66 ;  /* 0x0000004200e97202 */ /* 0x000fe40000000f00 */
[----:B------:R-:W-:-:S07]  /*d0b0*/  MOV R244, R68 ;  /* 0x0000004400f47202 */ /* 0x000fce0000000f00 */
[----:B------:R-:W-:Y:S05]  /*d0c0*/  WARPSYNC.COLLECTIVE R236, `(.L_x_11127) ;  /* 0x00000000ec087348 */ /* 0x000fea0003c00000 */
[----:B------:R0:W1:Y:S02]  /*d0d0*/  SHFL.IDX P3, R68, R233, R71, R70 ;  /* 0x00000047e9447389 */ /* 0x0000640000060046 */
[----:B01----:R-:W-:Y:S05]  /*d0e0*/  ENDCOLLECTIVE ;  /* 0x000000000000791b */ /* 0x003fea0003800000 */
.L_x_11127:
[----:B------:R-:W-:Y:S02]  /*d0f0*/  MOV R69, R244 ;  /* 0x000000f400457202 */ /* 0x000fe40000000f00 */
[----:B------:R-:W-:Y:S02]  /*d100*/  MOV R233, R67 ;  /* 0x0000004300e97202 */ /* 0x000fe40000000f00 */
[----:B------:R-:W-:-:S07]  /*d110*/  MOV R249, R68 ;  /* 0x0000004400f97202 */ /* 0x000fce0000000f00 */
[----:B------:R-:W-:Y:S05]  /*d120*/  WARPSYNC.COLLECTIVE R236, `(.L_x_11128) ;  /* 0x00000000ec087348 */ /* 0x000fea0003c00000 */
[----:B------:R0:W1:Y:S02]  /*d130*/  SHFL.IDX P3, R68, R233, R71, R70 ;  /* 0x00000047e9447389 */ /* 0x0000640000060046 */
[----:B01----:R-:W-:Y:S05]  /*d140*/  ENDCOLLECTIVE ;  /* 0x000000000000791b */ /* 0x003fea0003800000 */
.L_x_11128:
[----:B------:R-:W-:Y:S02]  /*d150*/  MOV R250, R68 ;  /* 0x0000004400fa7202 */ /* 0x000fe40000000f00 */
[----:B------:R-:W-:Y:S01]  /*d160*/  MOV R68, R247 ;  /* 0x000000f700447202 */ /* 0x000fe20000000f00 */
[----:B------:R-:W-:Y:S06]  /*d170*/  BRA `(.L_x_11129) ;  /* 0xffffff9800947947 */ /* 0x000fec000383ffff */
.L_x_11130:
        /* <DEDUP_REMOVED lines=16> */
.L_x_18721:


//--------------------- .text._Z25selective_scan_bwd_kernelI32Selective_Scan_bwd_kernel_traitsILi64ELi16ELb1ELb1ELb0ELb1ELb0EN3c108BFloat16ENS1_7complexIfEEEEv12SSMParamsBwd --------------------------
	.section	.text._Z25selective_scan_bwd_kernelI32Selective_Scan_bwd_kernel_traitsILi64ELi16ELb1ELb1ELb0ELb1ELb0EN3c108BFloat16ENS1_7complexIfEEEEv12SSMParamsBwd,"ax",@progbits
	.align	128
        .global         _Z25selective_scan_bwd_kernelI32Selective_Scan_bwd_kernel_traitsILi64ELi16ELb1ELb1ELb0ELb1ELb0EN3c108BFloat16ENS1_7complexIfEEEEv12SSMParamsBwd
        .type           _Z25selective_scan_bwd_kernelI32Selective_Scan_bwd_kernel_traitsILi64ELi16ELb1ELb1ELb0ELb1ELb0EN3c108BFloat16ENS1_7complexIfEEEEv12SSMParamsBwd,@function
        .size           _Z25selective_scan_bwd_kernelI32Selective_Scan_bwd_kernel_traitsILi64ELi16ELb1ELb1ELb0ELb1ELb0EN3c108BFloat16ENS1_7complexIfEEEEv12SSMParamsBwd,(.L_x_18722 - _Z25selective_scan_bwd_kernelI32Selective_Scan_bwd_kernel_traitsILi64ELi16ELb1ELb1ELb0ELb1ELb0EN3c108BFloat16ENS1_7complexIfEEEEv12SSMParamsBwd)
        .other          _Z25selective_scan_bwd_kernelI32Selective_Scan_bwd_kernel_traitsILi64ELi16ELb1ELb1ELb0ELb1ELb0EN3c108BFloat16ENS1_7complexIfEEEEv12SSMParamsBwd,@"STO_CUDA_ENTRY STV_DEFAULT"
_Z25selective_scan_bwd_kernelI32Selective_Scan_bwd_kernel_traitsILi64ELi16ELb1ELb1ELb0ELb1ELb0EN3c108BFloat16ENS1_7complexIfEEEEv12SSMParamsBwd:
.text._Z25selective_scan_bwd_kernelI32Selective_Scan_bwd_kernel_traitsILi64ELi16ELb1ELb1ELb0ELb1ELb0EN3c108BFloat16ENS1_7complexIfEEEEv12SSMParamsBwd:
        /* <DEDUP_REMOVED lines=16> */
[----:B-1----:R-:W-:Y:S01]  /*0100*/  @UP0 ULEA UR4, UP2, UR8, UR4, 0x2 ;  /* 0x0000000408040291 */ /* 0x002fe2000f8410ff */
[----:B------:R-:W1:Y:S03]  /*0110*/  LDCU UR25, c[0x0][0x394] ;  /* 0x00007280ff1977ac */ /* 0x000e660008000800 */
        /* <DEDUP_REMOVED lines=8> */
[----:B---3--:R-:W3:Y:S02]  /*01a0*/  @P1 LDG.E R2, desc[UR22][R2.64] ;  /* 0x0000001602021981 */ /* 0x008ee4000c1e1900 */
[----:B------:R-:W-:Y:S01]  /*01b0*/  MOV R5, UR7 ;  /* 0x0000000700057c02 */ /* 0x000fe20008000f00 */
[----:B------:R-:W1:Y:S04]  /*01c0*/  LDCU.64 UR34, c[0x0][0x528] ;  /* 0x0000a500ff2277ac */ /* 0x000e680008000a00 */
[----:B------:R5:W3:Y:S01]  /*01d0*/  @P2 LDG.E R4, desc[UR22][R4.64] ;  /* 0x0000001604042981 */ /* 0x000ae2000c1e1900 */
[----:B----4-:R-:W-:-:S04]  /*01e0*/  MOV R0, UR32 ;  /* 0x0000002000007c02 */ /* 0x010fc80008000f00 */
[----:B------:R-:W-:-:S04]  /*01f0*/  IABS R9, R0 ;  /* 0x0000000000097213 */ /* 0x000fc80000000000 */
[----:B------:R-:W4:Y:S08]  /*0200*/  I2F.RP R0, R9 ;  /* 0x0000000900007306 */ /* 0x000f300000209400 */
[----:B----4-:R-:W4:Y:S02]  /*0210*/  MUFU.RCP R0, R0 ;  /* 0x0000000000007308 */ /* 0x010f240000001000 */
[----:B----4-:R-:W-:-:S06]  /*0220*/  IADD3 R6, PT, PT, R0, 0xffffffe, RZ ;  /* 0x0ffffffe00067810 */ /* 0x010fcc0007ffe0ff */
[----:B------:R4:W0:Y:S02]  /*0230*/  F2I.FTZ.U32.TRUNC.NTZ R7, R6 ;  /* 0x0000000600077305 */ /* 0x000824000021f000 */
[----:B----4-:R-:W-:Y:S01]  /*0240*/  HFMA2 R6, -RZ, RZ, 0, 0 ;  /* 0x00000000ff067431 */ /* 0x010fe200000001ff */
[----:B0-----:R-:W-:-:S04]  /*0250*/  R2UR UR5, R7 ;  /* 0x00000000070572ca */ /* 0x001fc800000e0000 */
[----:B------:R-:W-:Y:S02]  /*0260*/  R2UR UR4, R6 ;  /* 0x00000000060472ca */ /* 0x000fe400000e0000 */
[----:B------:R-:W-:Y:S02]  /*0270*/  IADD3 R8, PT, PT, RZ, -R7, RZ ;  /* 0x80000007ff087210 */ /* 0x000fe40007ffe0ff */
[----:B-----5:R-:W-:-:S03]  /*0280*/  MOV R5, UR8 ;  /* 0x0000000800057c02 */ /* 0x020fc60008000f00 */
[----:B------:R-:W-:Y:S01]  /*0290*/  IMAD R3, R8, R9, RZ ;  /* 0x0000000908037224 */ /* 0x000fe200078e02ff */
[----:B------:R-:W-:-:S05]  /*02a0*/  IABS R0, R5 ;  /* 0x0000000500007213 */ /* 0x000fca0000000000 */
[----:B------:R-:W-:Y:S01]  /*02b0*/  IMAD.HI.U32 R3, R7, R3, UR4 ;  /* 0x0000000407037e27 */ /* 0x000fe2000f8e0003 */
[----:B------:R-:W-:-:S04]  /*02c0*/  R2UR UR5, R0 ;  /* 0x00000000000572ca */ /* 0x000fc800000e0000 */
[----:B------:R-:W-:-:S13]  /*02d0*/  R2UR UR4, R3 ;  /* 0x00000000030472ca */ /* 0x000fda00000e0000 */
[----:B------:R-:W-:-:S07]  /*02e0*/  UIMAD.WIDE.U32 UR4, UR4, UR5, URZ ;  /* 0x00000005040472a5 */ /* 0x000fce000f8e00ff */
[----:B------:R-:W-:Y:S02]  /*02f0*/  UMOV UR24, UR5 ;  /* 0x0000000500187c82 */ /* 0x000fe40008000000 */
[----:B------:R-:W-:Y:S01]  /*0300*/  IADD3 R3, PT, PT, RZ, -UR24, RZ ;  /* 0x80000018ff037c10 */ /* 0x000fe2000fffe0ff */
[----:B------:R-:W-:Y:S02]  /*0310*/  UIMAD.WIDE.U32 UR10, UR9, UR16, URZ ;  /* 0x00000010090a72a5 */ /* 0x000fe4000f8e00ff */
[----:B------:R-:W-:Y:S02]  /*0320*/  UIMAD.WIDE.U32 UR20, UR9, UR12, URZ ;  /* 0x0000000c091472a5 */ /* 0x000fe4000f8e00ff */
[C---:B------:R-:W-:Y:S01]  /*0330*/  IMAD R0, R9.reuse, R3, R0 ;  /* 0x0000000309007224 */ /* 0x040fe200078e0200 */
[----:B------:R-:W0:Y:S04]  /*0340*/  LDCU.128 UR4, c[0x0][0x460] ;  /* 0x00008c00ff0477ac */ /* 0x000e280008000c00 */
[----:B------:R-:W-:Y:S01]  /*0350*/  ISETP.GT.U32.AND P0, PT, R9, R0, PT ;  /* 0x000000000900720c */ /* 0x000fe20003f04070 */
[----:B------:R-:W-:-:S02]  /*0360*/  UIMAD UR11, UR9, UR17, UR11 ;  /* 0x00000011090b72a4 */ /* 0x000fc4000f8e020b */
[----:B--2---:R-:W-:Y:S02]  /*0370*/  UIMAD.WIDE.U32 UR16, UR9, UR26, URZ ;  /* 0x0000001a091072a5 */ /* 0x004fe4000f8e00ff */
[----:B------:R-:W-:Y:S02]  /*0380*/  UIMAD UR13, UR9, UR13, UR21 ;  /* 0x0000000d090d72a4 */ /* 0x000fe4000f8e0215 */
[----:B------:R-:W-:Y:S01]  /*0390*/  UIMAD UR17, UR9, UR27, UR17 ;  /* 0x0000001b091172a4 */ /* 0x000fe2000f8e0211 */
[----:B------:R-:W2:Y:S05]  /*03a0*/  LDCU.64 UR26, c[0x0][0x4a0] ;  /* 0x00009400ff1a77ac */ /* 0x000eaa0008000a00 */
[----:B------:R-:W-:Y:S01]  /*03b0*/  VOTEU.ANY UP1, P0 ;  /* 0x0000000000ff7886 */ /* 0x000fe20000020100 */
[----:B------:R-:W-:Y:S01]  /*03c0*/  PLOP3.LUT P0, PT, PT, PT, UP1, 0x80, 0x8 ;  /* 0x000000000008781c */ /* 0x000fe20003f0f018 */
[----:B------:R-:W-:Y:S01]  /*03d0*/  UMOV UR12, UR20 ;  /* 0x00000014000c7c82 */ /* 0x000fe20008000000 */
[----:B------:R-:W-:-:S02]  /*03e0*/  UIMAD.WIDE.U32 UR10, UR8, UR18, UR10 ;  /* 0x00000012080a72a5 */ /* 0x000fc4000f8e000a */
[----:B------:R-:W-:Y:S02]  /*03f0*/  UIMAD.WIDE.U32 UR12, UR8, UR14, UR12 ;  /* 0x0000000e080c72a5 */ /* 0x000fe4000f8e000c */
[----:B-1----:R-:W-:Y:S02]  /*0400*/  ULEA UR18, UR25, 0xfffffc00, 0xa ;  /* 0xfffffc0019127891 */ /* 0x002fe4000f8e50ff */
[----:B------:R-:W-:Y:S02]  /*0410*/  UIMAD UR20, UR8, UR19, UR11 ;  /* 0x00000013081472a4 */ /* 0x000fe4000f8e020b */
[----:B------:R-:W-:Y:S02]  /*0420*/  UIMAD UR13, UR8, UR15, UR13 ;  /* 0x0000000f080d72a4 */ /* 0x000fe4000f8e020d */
[----:B------:R-:W-:Y:S01]  /*0430*/  UIADD3 UR15, UP0, UPT, UR18, UR10, URZ ;  /* 0x0000000a120f7290 */ /* 0x000fe2000ff1e0ff */
[----:B------:R-:W-:Y:S01]  /*0440*/  @!P0 IADD3 R0, PT, PT, R0, -R9, RZ ;  /* 0x8000000900008210 */ /* 0x000fe20007ffe0ff */
[----:B------:R-:W-:-:S02]  /*0450*/  UIADD3 UR11, UP3, UPT, UR18, UR12, URZ ;  /* 0x0000000c120b7290 */ /* 0x000fc4000ff7e0ff */
[----:B------:R-:W-:Y:S01]  /*0460*/  USHF.R.S32.HI UR19, URZ, 0x1f, UR18 ;  /* 0x0000001fff137899 */ /* 0x000fe20008011412 */
[----:B------:R-:W-:Y:S01]  /*0470*/  ISETP.GE.U32.AND P0, PT, R0, R9, PT ;  /* 0x000000090000720c */ /* 0x000fe20003f06070 */
[----:B0-----:R-:W-:Y:S02]  /*0480*/  ULEA UR14, UP2, UR15, UR4, 0x1 ;  /* 0x000000040f0e7291 */ /* 0x001fe4000f8408ff */
[----:B------:R-:W-:Y:S02]  /*0490*/  ULEA UR10, UP4, UR11, UR6, 0x1 ;  /* 0x000000060b0a7291 */ /* 0x000fe4000f8808ff */
[----:B------:R-:W-:Y:S02]  /*04a0*/  UIADD3.X UR6, UPT, UPT, UR19, UR20, URZ, UP0, !UPT ;  /* 0x0000001413067290 */ /* 0x000fe400087fe4ff */
[----:B------:R-:W-:Y:S02]  /*04b0*/  UIADD3.X UR4, UPT, UPT, UR19, UR13, URZ, UP3, !UPT ;  /* 0x0000000d13047290 */ /* 0x000fe40009ffe4ff */
[----:B------:R-:W-:-:S02]  /*04c0*/  ULEA.HI.X UR15, UR15, UR5, UR6, 0x1, UP2 ;  /* 0x000000050f0f7291 */ /* 0x000fc400090f0c06 */
[----:B------:R-:W-:Y:S02]  /*04d0*/  ULEA.HI.X UR11, UR11, UR7, UR4, 0x1, UP4 ;  /* 0x000000070b0b7291 */ /* 0x000fe4000a0f0c04 */
[----:B--2---:R-:W-:Y:S02]  /*04e0*/  UIMAD.WIDE.U32 UR6, UR8, UR26, UR16 ;  /* 0x0000001a080672a5 */ /* 0x004fe4000f8e0010 */
[----:B------:R-:W-:Y:S02]  /*04f0*/  ULOP3.LUT UR4, UR8, UR32, URZ, 0x3c, !UPT ;  /* 0x0000002008047292 */ /* 0x000fe4000f8e3cff */
[----:B------:R-:W-:Y:S02]  /*0500*/  UIMAD.WIDE.U32 UR12, UR9, UR28, URZ ;  /* 0x0000001c090c72a5 */ /* 0x000fe4000f8e00ff */
[----:B------:R-:W-:Y:S02]  /*0510*/  UIMAD UR21, UR8, UR27, UR7 ;  /* 0x0000001b081572a4 */ /* 0x000fe4000f8e0207 */
[----:B------:R-:W-:-:S02]  /*0520*/  @!UP1 UIADD3 UR24, UPT, UPT, UR24, 0x1, URZ ;  /* 0x0000000118189890 */ /* 0x000fc4000fffe0ff */
[----:B------:R-:W-:Y:S02]  /*0530*/  UISETP.GE.AND UP3, UPT, UR4, URZ, UPT ;  /* 0x000000ff0400728c */ /* 0x000fe4000bf66270 */
[----:B------:R-:W-:Y:S02]  /*0540*/  UISETP.NE.U32.AND UP0, UPT, UR30, URZ, UPT ;  /* 0x000000ff1e00728c */ /* 0x000fe4000bf05070 */
[----:B------:R-:W-:Y:S01]  /*0550*/  UIMAD UR13, UR9, UR29, UR13 ;  /* 0x0000001d090d72a4 */ /* 0x000fe2000f8e020d */
[----:B------:R-:W0:Y:S01]  /*0560*/  LDCU.64 UR26, c[0x0][0x4b8] ;  /* 0x00009700ff1a77ac */ /* 0x000e220008000a00 */
[----:B------:R-:W-:Y:S01]  /*0570*/  UISETP.NE.AND UP1, UPT, UR32, URZ, UPT ;  /* 0x000000ff2000728c */ /* 0x000fe2000bf25270 */
[----:B------:R-:W1:Y:S01]  /*0580*/  LDCU.64 UR28, c[0x0][0x3c8] ;  /* 0x00007900ff1c77ac */ /* 0x000e620008000a00 */
[----:B------:R-:W-:Y:S01]  /*0590*/  VOTEU.ANY UP2, P0 ;  /* 0x0000000000ff7886 */ /* 0x000fe20000040100 */
[----:B------:R-:W-:Y:S01]  /*05a0*/  UISETP.NE.AND.EX UP0, UPT, UR31, URZ, UPT, UP0 ;  /* 0x000000ff1f00728c */ /* 0x000fe2000bf05300 */
[----:B------:R-:W2:Y:S03]  /*05b0*/  LDCU.64 UR30, c[0x0][0x4c0] ;  /* 0x00009800ff1e77ac */ /* 0x000ea60008000a00 */
[----:B------:R-:W-:Y:S01]  /*05c0*/  @UP2 UIADD3 UR24, UPT, UPT, UR24, 0x1, URZ ;  /* 0x0000000118182890 */ /* 0x000fe2000fffe0ff */
[----:B------:R-:W4:Y:S03]  /*05d0*/  LDCU.64 UR4, c[0x0][0x448] ;  /* 0x00008900ff0477ac */ /* 0x000f260008000a00 */
[----:B------:R-:W-:-:S02]  /*05e0*/  @!UP3 UIADD3 UR24, UPT, UPT, -UR24, URZ, URZ ;  /* 0x000000ff1818b290 */ /* 0x000fc4000fffe1ff */
[----:B------:R-:W-:Y:S02]  /*05f0*/  @!UP1 ULOP3.LUT UR24, URZ, UR32, URZ, 0x33, !UPT ;  /* 0x00000020ff189292 */ /* 0x000fe4000f8e33ff */
[----:B------:R-:W-:Y:S02]  /*0600*/  UIADD3 UR7, UP2, UPT, UR18, UR6, URZ ;  /* 0x0000000612077290 */ /* 0x000fe4000ff5e0ff */
[----:B------:R-:W-:Y:S02]  /*0610*/  USHF.R.S32.HI UR6, URZ, 0x1f, UR24 ;  /* 0x0000001fff067899 */ /* 0x000fe40008011418 */
[----:B0-----:R-:W-:Y:S02]  /*0620*/  USHF.R.U64 UR17, UR26, 0x1, UR27 ;  /* 0x000000011a117899 */ /* 0x001fe4000800121b */
[----:B------:R-:W-:Y:S02]  /*0630*/  USHF.R.U32.HI UR26, URZ, 0x1, UR27 ;  /* 0x00000001ff1a7899 */ /* 0x000fe4000801161b */
[----:B-1----:R-:W-:Y:S01]  /*0640*/  UIMAD UR16, UR6, UR28, URZ ;  /* 0x0000001c061072a4 */ /* 0x002fe2000f8e02ff */
[----:B------:R-:W0:Y:S01]  /*0650*/  @UP0 LDCU UR27, c[0x0][0x384] ;  /* 0x00007080ff1b07ac */ /* 0x000e220008000800 */
[----:B------:R-:W-:-:S02]  /*0660*/  UIADD3.X UR21, UPT, UPT, UR19, UR21, URZ, UP2, !UPT ;  /* 0x0000001513157290 */ /* 0x000fc400097fe4ff */
[----:B------:R-:W-:Y:S02]  /*0670*/  ULEA UR20, UP1, UR7, UR34, 0x1 ;  /* 0x0000002207147291 */ /* 0x000fe4000f8208ff */
[----:B------:R-:W-:Y:S02]  /*0680*/  UIMAD UR19, UR24, UR29, UR16 ;  /* 0x0000001d181372a4 */ /* 0x000fe4000f8e0210 */
[----:B--2---:R-:W-:Y:S02]  /*0690*/  UIMAD UR18, UR6, UR30, URZ ;  /* 0x0000001e061272a4 */ /* 0x004fe4000f8e02ff */
[----:B------:R-:W-:Y:S02]  /*06a0*/  UIMAD.WIDE.U32 UR12, UR24, UR28, UR12 ;  /* 0x0000001c180c72a5 */ /* 0x000fe4000f8e000c */
[----:B------:R-:W-:Y:S02]  /*06b0*/  ULEA UR16, UR25, 0xfffff800, 0xb ;  /* 0xfffff80019107891 */ /* 0x000fe4000f8e58ff */
[----:B------:R-:W-:-:S02]  /*06c0*/  ULEA.HI.X UR21, UR7, UR35, UR21, 0x1, UP1 ;  /* 0x0000002307157291 */ /* 0x000fc400088f0c15 */
[----:B------:R-:W-:Y:S01]  /*06d0*/  UIMAD.WIDE.U32 UR6, UR24, UR30, URZ ;  /* 0x0000001e180672a5 */ /* 0x000fe2000f8e00ff */
[----:B------:R-:W1:Y:S01]  /*06e0*/  LDCU.64 UR28, c[0x0][0x538] ;  /* 0x0000a700ff1c77ac */ /* 0x000e620008000a00 */
[----:B------:R-:W-:Y:S02]  /*06f0*/  UIMAD UR24, UR24, UR31, UR18 ;  /* 0x0000001f181872a4 */ /* 0x000fe4000f8e0212 */
[----:B------:R-:W-:Y:S01]  /*0700*/  UIADD3 UR18, UP1, UPT, UR16, UR12, URZ ;  /* 0x0000000c10127290 */ /* 0x000fe2000ff3e0ff */
[----:B------:R-:W2:Y:S01]  /*0710*/  @UP0 LDCU UR30, c[0x0][0x38c] ;  /* 0x00007180ff1e07ac */ /* 0x000ea20008000800 */
[----:B------:R-:W-:Y:S01]  /*0720*/  UIADD3 UR12, UPT, UPT, UR13, UR19, URZ ;  /* 0x000000130d0c7290 */ /* 0x000fe2000fffe0ff */
[----:B------:R-:W5:Y:S01]  /*0730*/  @UP0 LDCU.64 UR32, c[0x0][0x480] ;  /* 0x00009000ff2007ac */ /* 0x000f620008000a00 */
[----:B------:R-:W-:Y:S01]  /*0740*/  MOV R0, UR25 ;  /* 0x0000001900007c02 */ /* 0x000fe20008000f00 */
[----:B----4-:R-:W-:Y:S02]  /*0750*/  ULEA UR19, UP2, UR18, UR4, 0x1 ;  /* 0x0000000412137291 */ /* 0x010fe4000f8408ff */
[----:B------:R-:W-:-:S02]  /*0760*/  ULEA.HI.X.SX32 UR16, UR16, UR12, 0x1, UP1 ;  /* 0x0000000c10107291 */ /* 0x000fc400088f0eff */
[----:B------:R-:W-:Y:S01]  /*0770*/  UIADD3 UR7, UPT, UPT, UR7, UR24, URZ ;  /* 0x0000001807077290 */ /* 0x000fe2000fffe0ff */
[----:B------:R-:W-:Y:S01]  /*0780*/  ISETP.GE.AND P0, PT, R0, 0x1, PT ;  /* 0x000000010000780c */ /* 0x000fe20003f06270 */
[----:B------:R-:W-:Y:S02]  /*0790*/  ULEA.HI.X UR18, UR18, UR5, UR16, 0x1, UP2 ;  /* 0x0000000512127291 */ /* 0x000fe400090f0c10 */
[----:B------:R-:W-:Y:S02]  /*07a0*/  UIMAD UR5, UR26, UR9, URZ ;  /* 0x000000091a0572a4 */ /* 0x000fe4000f8e02ff */
[----:B0-----:R-:W-:Y:S02]  /*07b0*/  @UP0 UIMAD UR4, UR9, UR27, UR8 ;  /* 0x0000001b090402a4 */ /* 0x001fe4000f8e0208 */
[----:B------:R-:W-:Y:S02]  /*07c0*/  UIMAD.WIDE.U32 UR12, UR9, UR17, UR6 ;  /* 0x00000011090c72a5 */ /* 0x000fe4000f8e0006 */
[----:B------:R-:W-:-:S02]  /*07d0*/  @UP0 UIMAD UR4, UR4, UR25, URZ ;  /* 0x00000019040402a4 */ /* 0x000fc4000f8e02ff */
[----:B------:R-:W-:Y:S02]  /*07e0*/  UIADD3 UR5, UPT, UPT, UR13, UR5, URZ ;  /* 0x000000050d057290 */ /* 0x000fe4000fffe0ff */
[----:B-1----:R-:W-:Y:S02]  /*07f0*/  ULEA UR9, UP1, UR12, UR28, 0x3 ;  /* 0x0000001c0c097291 */ /* 0x002fe4000f8218ff */
[----:B--2---:R-:W-:Y:S02]  /*0800*/  @UP0 UIMAD UR13, UR4, UR30, URZ ;  /* 0x0000001e040d02a4 */ /* 0x004fe4000f8e02ff */
[----:B------:R-:W-:Y:S01]  /*0810*/  ULEA.HI.X UR12, UR12, UR29, UR5, 0x3, UP1 ;  /* 0x0000001d0c0c7291 */ /* 0x000fe200088f1c05 */
[----:B------:R-:W-:Y:S01]  /*0820*/  UMOV UR6, URZ ;  /* 0x000000ff00067c82 */ /* 0x000fe20008000000 */
[----:B------:R-:W-:Y:S01]  /*0830*/  UMOV UR7, URZ ;  /* 0x000000ff00077c82 */ /* 0x000fe20008000000 */
[----:B------:R-:W-:Y:S01]  /*0840*/  UMOV UR4, URZ ;  /* 0x000000ff00047c82 */ /* 0x000fe20008000000 */
[----:B------:R-:W-:Y:S01]  /*0850*/  UMOV UR5, URZ ;  /* 0x000000ff00057c82 */ /* 0x000fe20008000000 */
[----:B-----5:R-:W-:Y:S01]  /*0860*/  @UP0 UIMAD.WIDE UR4, UR13, 0x10, UR32 ;  /* 0x000000100d0408a5 */ /* 0x020fe2000f8e0220 */
[----:B------:R-:W-:Y:S01]  /*0870*/  HFMA2 R111, -RZ, RZ, 0, 0 ;  /* 0x00000000ff6f7431 */ /* 0x000fe200000001ff */
[----:B------:R-:W-:-:S02]  /*0880*/  MOV R109, RZ ;  /* 0x000000ff006d7202 */ /* 0x000fc40000000f00 */
[----:B---3--:R-:W-:Y:S02]  /*0890*/  @P1 R2UR UR6, R2 ;  /* 0x00000000020612ca */ /* 0x008fe400000e0000 */
[----:B------:R-:W-:Y:S01]  /*08a0*/  @P2 R2UR UR7, R4 ;  /* 0x00000000040722ca */ /* 0x000fe200000e0000 */
[----:B------:R-:W-:-:S14]  /*08b0*/  @!P0 BRA `(.L_x_11131) ;  /* 0x000000b800e48947 */ /* 0x000fdc0003800000 */
[----:B------:R-:W0:Y:S01]  /*08c0*/  S2R R107, SR_TID.X ;  /* 0x00000000006b7919 */ /* 0x000e220000002100 */
[----:B------:R-:W1:Y:S01]  /*08d0*/  S2UR UR17, SR_CgaCtaId ;  /* 0x00000000001179c3 */ /* 0x000e620000008800 */
        /* <DEDUP_REMOVED lines=8> */
[C---:B------:R-:W-:Y:S02]  /*0960*/  LOP3.LUT R106, R107.reuse, 0x1f, RZ, 0xc0, !PT ;  /* 0x0000001f6b6a7812 */ /* 0x040fe400078ec0ff */
[----:B------:R-:W-:Y:S02]  /*0970*/  LOP3.LUT R12, R0, 0x7c0, RZ, 0xc0, !PT ;  /* 0x000007c0000c7812 */ /* 0x000fe400078ec0ff */
[----:B------:R-:W-:Y:S02]  /*0980*/  LEA R105, R107, UR8, 0x4 ;  /* 0x000000086b697c11 */ /* 0x000fe4000f8e20ff */
[----:B--2---:R-:W-:-:S07]  /*0990*/  LOP3.LUT R0, R12, 0x1f, R107, 0xf8, !PT ;  /* 0x0000001f0c007812 */ /* 0x004fce00078ef86b */
.L_x_11264:
        /* <DEDUP_REMOVED lines=33> */
[----:B------:R5:W4:Y:S01]  /*0bb0*/  LDG.E.128 R4, desc[UR22][R2.64+0x200] ;  /* 0x0002001602047981 */ /* 0x000b22000c1e1d00 */
[C---:B0-----:R-:W-:Y:S01]  /*0bc0*/  PRMT R65, R97.reuse, 0x7632, R65 ;  /* 0x0000763261417816 */ /* 0x041fe20000000041 */
[----:B------:R-:W-:Y:S01]  /*0bd0*/  BSSY.RECONVERGENT B0, `(.L_x_11132) ;  /* 0x0000062000007945 */ /* 0x000fe20003800200 */
[----:B------:R-:W-:-:S02]  /*0be0*/  SHF.L.U32 R101, R97, 0x10, RZ ;  /* 0x0000001061657819 */ /* 0x000fc400000006ff */
[C---:B-1----:R-:W-:Y:S02]  /*0bf0*/  PRMT R58, R93.reuse, 0x7632, R58 ;  /* 0x000076325d3a7816 */ /* 0x042fe4000000003a */
[----:B------:R-:W-:Y:S02]  /*0c00*/  SHF.L.U32 R97, R93, 0x10, RZ ;  /* 0x000000105d617819 */ /* 0x000fe400000006ff */
[C---:B--2---:R-:W-:Y:S02]  /*0c10*/  SHF.L.U32 R93, R8.reuse, 0x10, RZ ;  /* 0x00000010085d7819 */ /* 0x044fe400000006ff */
[----:B------:R-:W-:Y:S02]  /*0c20*/  PRMT R8, R8, 0x7632, R8 ;  /* 0x0000763208087816 */ /* 0x000fe40000000008 */
[C---:B------:R-:W-:Y:S01]  /*0c30*/  PRMT R67, R96.reuse, 0x7632, R67 ;  /* 0x0000763260437816 */ /* 0x040fe20000000043 */
[----:B------:R-:W-:Y:S01]  /*0c40*/  FADD.FTZ R93, R93, UR7 ;  /* 0x000000075d5d7e21 */ /* 0x000fe20008010000 */
[----:B------:R-:W-:-:S02]  /*0c50*/  SHF.L.U32 R100, R96, 0x10, RZ ;  /* 0x0000001060647819 */ /* 0x000fc400000006ff */
[C---:B------:R-:W-:Y:S02]  /*0c60*/  PRMT R60, R92.reuse, 0x7632, R60 ;  /* 0x000076325c3c7816 */ /* 0x040fe4000000003c */
[----:B------:R-:W-:Y:S02]  /*0c70*/  FSETP.GTU.FTZ.AND P1, PT, R93, 20, PT ;  /* 0x41a000005d00780b */ /* 0x000fe40003f3c000 */
[----:B------:R-:W-:Y:S02]  /*0c80*/  SHF.L.U32 R96, R92, 0x10, RZ ;  /* 0x000000105c607819 */ /* 0x000fe400000006ff */
[----:B------:R-:W-:Y:S02]  /*0c90*/  SHF.L.U32 R92, R9, 0x10, RZ ;  /* 0x00000010095c7819 */ /* 0x000fe400000006ff */
[----:B------:R-:W-:Y:S02]  /*0ca0*/  SHF.L.U32 R91, R10, 0x10, RZ ;  /* 0x000000100a5b7819 */ /* 0x000fe400000006ff */
[----:B------:R-:W-:Y:S01]  /*0cb0*/  SHF.L.U32 R90, R11, 0x10, RZ ;  /* 0x000000100b5a7819 */ /* 0x000fe200000006ff */
[----:B------:R-:W-:Y:S01]  /*0cc0*/  FADD.FTZ R92, R92, UR7 ;  /* 0x000000075c5c7e21 */ /* 0x000fe20008010000 */
[----:B---3--:R-:W-:Y:S01]  /*0cd0*/  SHF.L.U32 R89, R16, 0x10, RZ ;  /* 0x0000001010597819 */ /* 0x008fe200000006ff */
[----:B------:R-:W-:Y:S01]  /*0ce0*/  FADD.FTZ R91, R91, UR7 ;  /* 0x000000075b5b7e21 */ /* 0x000fe20008010000 */
[----:B------:R-:W-:Y:S01]  /*0cf0*/  SHF.L.U32 R8, R8, 0x10, RZ ;  /* 0x0000001008087819 */ /* 0x000fe200000006ff */
[----:B------:R-:W-:Y:S01]  /*0d00*/  FADD.FTZ R90, R90, UR7 ;  /* 0x000000075a5a7e21 */ /* 0x000fe20008010000 */
        /* <DEDUP_REMOVED lines=9> */
[----:B------:R-:W-:Y:S02]  /*0da0*/  PRMT R21, R10, 0x7632, R21 ;  /* 0x000076320a157816 */ /* 0x000fe40000000015 */
[----:B------:R-:W-:Y:S02]  /*0db0*/  PRMT R22, R11, 0x7632, R22 ;  /* 0x000076320b167816 */ /* 0x000fe40000000016 */
[----:B------:R-:W-:Y:S02]  /*0dc0*/  PRMT R23, R16, 0x7632, R23 ;  /* 0x0000763210177816 */ /* 0x000fe40000000017 */
[----:B------:R-:W-:-:S02]  /*0dd0*/  SHF.L.U32 R98, R98, 0x10, RZ ;  /* 0x0000001062627819 */ /* 0x000fc400000006ff */
[----:B------:R-:W-:Y:S02]  /*0de0*/  SHF.L.U32 R99, R99, 0x10, RZ ;  /* 0x0000001063637819 */ /* 0x000fe400000006ff */
[----:B------:R-:W-:Y:S02]  /*0df0*/  SHF.L.U32 R94, R94, 0x10, RZ ;  /* 0x000000105e5e7819 */ /* 0x000fe400000006ff */
[----:B------:R-:W-:Y:S02]  /*0e00*/  SHF.L.U32 R95, R95, 0x10, RZ ;  /* 0x000000105f5f7819 */ /* 0x000fe400000006ff */
[----:B------:R-:W-:Y:S02]  /*0e10*/  PRMT R17, R17, 0x7632, R17 ;  /* 0x0000763211117816 */ /* 0x000fe40000000011 */
[C---:B------:R-:W-:Y:S02]  /*0e20*/  SHF.L.U32 R77, R18.reuse, 0x10, RZ ;  /* 0x00000010124d7819 */ /* 0x040fe400000006ff */
[----:B------:R-:W-:-:S02]  /*0e30*/  PRMT R11, R18, 0x7632, R11 ;  /* 0x00007632120b7816 */ /* 0x000fc4000000000b */
[C---:B------:R-:W-:Y:S02]  /*0e40*/  SHF.L.U32 R66, R19.reuse, 0x10, RZ ;  /* 0x0000001013427819 */ /* 0x040fe400000006ff */
[----:B-----5:R-:W-:Y:S02]  /*0e50*/  PRMT R3, R19, 0x7632, R3 ;  /* 0x0000763213037816 */ /* 0x020fe40000000003 */
[----:B------:R-:W-:Y:S02]  /*0e60*/  FSETP.GTU.FTZ.AND P0, PT, R92, 20, PT ;  /* 0x41a000005c00780b */ /* 0x000fe40003f1c000 */
[----:B------:R-:W-:Y:S02]  /*0e70*/  FSETP.GTU.FTZ.AND P4, PT, R91, 20, PT ;  /* 0x41a000005b00780b */ /* 0x000fe40003f9c000 */
[----:B------:R-:W-:Y:S02]  /*0e80*/  FSETP.GTU.FTZ.AND P3, PT, R90, 20, PT ;  /* 0x41a000005a00780b */ /* 0x000fe40003f7c000 */
[----:B------:R-:W-:-:S02]  /*0e90*/  FSETP.GTU.FTZ.AND P2, PT, R89, 20, PT ;  /* 0x41a000005900780b */ /* 0x000fc40003f5c000 */
[----:B------:R-:W-:Y:S01]  /*0ea0*/  FSETP.GTU.FTZ.AND P5, PT, R88, 20, PT ;  /* 0x41a000005800780b */ /* 0x000fe20003fbc000 */
[----:B----4-:R-:W-:Y:S04]  /*0eb0*/  STS.128 [R103], R24 ;  /* 0x0000001867007388 */ /* 0x010fe80000000c00 */
[----:B------:R-:W-:Y:S01]  /*0ec0*/  STS.128 [R103+0x200], R4 ;  /* 0x0002000467007388 */ /* 0x000fe20000000c00 */
[----:B------:R-:W-:-:S03]  /*0ed0*/  NOP ;  /* 0x0000000000007918 */ /* 0x000fc60000000000 */
[----:B------:R-:W0:Y:S04]  /*0ee0*/  LDS.128 R28, [R102] ;  /* 0x00000000661c7984 */ /* 0x000e280000000c00 */
[----:B------:R-:W1:Y:S01]  /*0ef0*/  LDS.128 R12, [R102+0x10] ;  /* 0x00001000660c7984 */ /* 0x000e620000000c00 */
[C---:B0-----:R-:W-:Y:S02]  /*0f00*/  SHF.L.U32 R0, R28.reuse, 0x10, RZ ;  /* 0x000000101c007819 */ /* 0x041fe400000006ff */
[C---:B------:R-:W-:Y:S02]  /*0f10*/  SHF.L.U32 R36, R29.reuse, 0x10, RZ ;  /* 0x000000101d247819 */ /* 0x040fe400000006ff */
[----:B------:R-:W-:Y:S02]  /*0f20*/  PRMT R34, R29, 0x7632, R34 ;  /* 0x000076321d227816 */ /* 0x000fe40000000022 */
[----:B------:R-:W-:-:S02]  /*0f30*/  PRMT R28, R28, 0x7632, R28 ;  /* 0x000076321c1c7816 */ /* 0x000fc4000000001c */
[C---:B------:R-:W-:Y:S02]  /*0f40*/  SHF.L.U32 R33, R30.reuse, 0x10, RZ ;  /* 0x000000101e217819 */ /* 0x040fe400000006ff */
[----:B------:R-:W-:Y:S02]  /*0f50*/  PRMT R16, R30, 0x7632, R16 ;  /* 0x000076321e107816 */ /* 0x000fe40000000010 */
[C---:B------:R-:W-:Y:S02]  /*0f60*/  SHF.L.U32 R2, R31.reuse, 0x10, RZ ;  /* 0x000000101f027819 */ /* 0x040fe400000006ff */
[----:B------:R-:W-:Y:S02]  /*0f70*/  PRMT R5, R31, 0x7632, R5 ;  /* 0x000076321f057816 */ /* 0x000fe40000000005 */
[C---:B-1----:R-:W-:Y:S02]  /*0f80*/  SHF.L.U32 R29, R12.reuse, 0x10, RZ ;  /* 0x000000100c1d7819 */ /* 0x042fe400000006ff */
        /* <DEDUP_REMOVED lines=38> */
.L_x_11133:
[----:B------:R-:W-:Y:S05]  /*11f0*/  BSYNC.RECONVERGENT B0 ;  /* 0x0000000000007941 */ /* 0x000fea0003800200 */
.L_x_11132:
        /* <DEDUP_REMOVED lines=38> */
.L_x_11135:
[----:B------:R-:W-:Y:S05]  /*1460*/  BSYNC.RECONVERGENT B0 ;  /* 0x0000000000007941 */ /* 0x000fea0003800200 */
.L_x_11134:
[----:B------:R-:W-:Y:S01]  /*1470*/  BSSY.RECONVERGENT B0, `(.L_x_11136) ;  /* 0x0000026000007945 */ /* 0x000fe20003800200 */
[----:B------:R-:W-:Y:S01]  /*1480*/  HFMA2 R81, -RZ, RZ, 0, 0 ;  /* 0x00000000ff517431 */ /* 0x000fe200000001ff */
[----:B------:R-:W-:Y:S02]  /*1490*/  FSETP.GTU.FTZ.AND P5, PT, R80, 20, PT ;  /* 0x41a000005000780b */ /* 0x000fe40003fbc000 */
[----:B------:R-:W-:Y:S02]  /*14a0*/  CS2R R78, SRZ ;  /* 0x00000000004e7805 */ /* 0x000fe4000001ff00 */
[----:B------:R-:W-:Y:S01]  /*14b0*/  MOV R83, RZ ;  /* 0x000000ff00537202 */ /* 0x000fe20000000f00 */
[----:B------:R-:W-:Y:S01]  /*14c0*/  FADD.FTZ R77, R77, UR7 ;  /* 0x000000074d4d7e21 */ /* 0x000fe20008010000 */
        /* <DEDUP_REMOVED lines=32> */
.L_x_11137:
[----:B------:R-:W-:Y:S05]  /*16d0*/  BSYNC.RECONVERGENT B0 ;  /* 0x0000000000007941 */ /* 0x000fea0003800200 */
.L_x_11136:
        /* <DEDUP_REMOVED lines=37> */
.L_x_11139:
[----:B------:R-:W-:Y:S05]  /*1930*/  BSYNC.RECONVERGENT B0 ;  /* 0x0000000000007941 */ /* 0x000fea0003800200 */
.L_x_11138:
        /* <DEDUP_REMOVED lines=38> */
.L_x_11141:
[----:B------:R-:W-:Y:S05]  /*1ba0*/  BSYNC.RECONVERGENT B0 ;  /* 0x0000000000007941 */ /* 0x000fea0003800200 */
.L_x_11140:
        /* <DEDUP_REMOVED lines=39> */
.L_x_11143:
[----:B------:R-:W-:Y:S05]  /*1e20*/  BSYNC.RECONVERGENT B0 ;  /* 0x0000000000007941 */ /* 0x000fea0003800200 */
.L_x_11142:
        /* <DEDUP_REMOVED lines=39> */
.L_x_11145:
[----:B------:R-:W-:Y:S05]  /*20a0*/  BSYNC.RECONVERGENT B0 ;  /* 0x0000000000007941 */ /* 0x000fea0003800200 */
.L_x_11144:
[----:B------:R-:W-:Y:S01]  /*20b0*/  FFMA.FTZ R14, R34, R65, R111 ;  /* 0x00000041220e7223 */ /* 0x000fe2000001006f */
[----:B------:R-:W-:Y:S01]  /*20c0*/  BSSY.RECONVERGENT B0, `(.L_x_11146) ;  /* 0x0000026000007945 */ /* 0x000fe20003800200 */
[----:B------:R-:W-:Y:S01]  /*20d0*/  SHF.L.U32 R57, R11, 0x10, RZ ;  /* 0x000000100b397819 */ /* 0x000fe200000006ff */
[----:B------:R-:W-:Y:S01]  /*20e0*/  FADD.FTZ R59, R17, UR7 ;  /* 0x00000007113b7e21 */ /* 0x000fe20008010000 */
[----:B------:R-:W-:Y:S01]  /*20f0*/  SHF.L.U32 R11, R16, 0x10, RZ ;  /* 0x00000010100b7819 */ /* 0x000fe200000006ff */
[----:B------:R-:W-:Y:S01]  /*2100*/  FFMA.FTZ R16, R33, R98, R14 ;  /* 0x0000006221107223 */ /* 0x000fe2000001000e */
[----:B------:R-:W-:Y:S02]  /*2110*/  FSETP.GTU.FTZ.AND P3, PT, R61, 20, PT ;  /* 0x41a000003d00780b */ /* 0x000fe40003f7c000 */
        /* <DEDUP_REMOVED lines=32> */
.L_x_11147:
[----:B------:R-:W-:Y:S05]  /*2320*/  BSYNC.RECONVERGENT B0 ;  /* 0x0000000000007941 */ /* 0x000fea0003800200 */
.L_x_11146:
        /* <DEDUP_REMOVED lines=39> */
.L_x_11149:
[----:B------:R-:W-:Y:S05]  /*25a0*/  BSYNC.RECONVERGENT B0 ;  /* 0x0000000000007941 */ /* 0x000fea0003800200 */
.L_x_11148:
        /* <DEDUP_REMOVED lines=39> */
.L_x_11151:
[----:B------:R-:W-:Y:S05]  /*2820*/  BSYNC.RECONVERGENT B0 ;  /* 0x0000000000007941 */ /* 0x000fea0003800200 */
.L_x_11150:
        /* <DEDUP_REMOVED lines=39> */
.L_x_11153:
[----:B------:R-:W-:Y:S05]  /*2aa0*/  BSYNC.RECONVERGENT B0 ;  /* 0x0000000000007941 */ /* 0x000fea0003800200 */
.L_x_11152:
        /* <DEDUP_REMOVED lines=32> */
.L_x_11155:
[----:B------:R-:W-:Y:S05]  /*2cb0*/  BSYNC.RECONVERGENT B0 ;  /* 0x0000000000007941 */ /* 0x000fea0003800200 */
.L_x_11154:
        /* <DEDUP_REMOVED lines=32> */
.L_x_11157:
[----:B------:R-:W-:Y:S05]  /*2ec0*/  BSYNC.RECONVERGENT B0 ;  /* 0x0000000000007941 */ /* 0x000fea0003800200 */
.L_x_11156:
        /* <DEDUP_REMOVED lines=32> */
.L_x_11159:
[----:B------:R-:W-:Y:S05]  /*30d0*/  BSYNC.RECONVERGENT B0 ;  /* 0x0000000000007941 */ /* 0x000fea0003800200 */
.L_x_11158:
        /* <DEDUP_REMOVED lines=32> */
.L_x_11161:
[----:B------:R-:W-:Y:S05]  /*32e0*/  BSYNC.RECONVERGENT B0 ;  /* 0x0000000000007941 */ /* 0x000fea0003800200 */
.L_x_11160:
        /* <DEDUP_REMOVED lines=32> */
.L_x_11163:
[----:B------:R-:W-:Y:S05]  /*34f0*/  BSYNC.RECONVERGENT B0 ;  /* 0x0000000000007941 */ /* 0x000fea0003800200 */
.L_x_11162:
        /* <DEDUP_REMOVED lines=55> */
.L_x_11263:
        /* <DEDUP_REMOVED lines=21> */
[----:B------:R-:W4:Y:S04]  /*39c0*/  LDG.E.128 R8, desc[UR22][R20.64+0x200] ;  /* 0x0002001614087981 */ /* 0x000f28000c1e1d00 */
[----:B--2---:R-:W5:Y:S04]  /*39d0*/  LDG.E.128 R12, desc[UR22][R20.64+0x400] ;  /* 0x00040016140c7981 */ /* 0x004f68000c1e1d00 */
        /* <DEDUP_REMOVED lines=29> */
[----:B---3--:R-:W-:Y:S01]  /*3bb0*/  FMUL.RZ R8, R3, 0.15915493667125701904 ;  /* 0x3e22f98303087820 */ /* 0x008fe2000040c000 */
        /* <DEDUP_REMOVED lines=33> */
[----:B------:R-:W-:Y:S01]  /*3dd0*/  MUFU.COS R7, R112 ;  /* 0x0000007000077308 */ /* 0x000fe20000000000 */
[----:B------:R-:W-:-:S07]  /*3de0*/  FMUL.FTZ R2, R55, UR42 ;  /* 0x0000002a37027c20 */ /* 0x000fce0008410000 */
[----:B------:R-:W-:Y:S08]  /*3df0*/  MUFU.SIN R112, R9 ;  /* 0x0000000900707308 */ /* 0x000ff00000000400 */
[----:B------:R0:W-:Y:S02]  /*3e00*/  MUFU.COS R130, R9 ;  /* 0x0000000900827308 */ /* 0x0001e40000000000 */
[----:B0-----:R-:W-:Y:S01]  /*3e10*/  FMUL.RZ R9, R3, 0.15915493667125701904 ;  /* 0x3e22f98303097820 */ /* 0x001fe2000040c000 */
[----:B------:R-:W-:-:S05]  /*3e20*/  FMUL.FTZ R3, R57, UR42 ;  /* 0x0000002a39037c20 */ /* 0x000fca0008410000 */
[----:B------:R-:W-:Y:S01]  /*3e30*/  MUFU.SIN R114, R10 ;  /* 0x0000000a00727308 */ /* 0x000fe20000000400 */
[----:B------:R-:W-:-:S07]  /*3e40*/  FMUL.RZ R117, R2, 0.15915493667125701904 ;  /* 0x3e22f98302757820 */ /* 0x000fce000040c000 */
[----:B------:R0:W-:Y:S02]  /*3e50*/  MUFU.COS R128, R10 ;  /* 0x0000000a00807308 */ /* 0x0001e40000000000 */
[----:B0-----:R-:W-:Y:S01]  /*3e60*/  FMUL.RZ R10, R3, 0.15915493667125701904 ;  /* 0x3e22f983030a7820 */ /* 0x001fe2000040c000 */
[----:B------:R-:W-:-:S05]  /*3e70*/  MOV R3, UR29 ;  /* 0x0000001d00037c02 */ /* 0x000fca0008000f00 */
[----:B------:R-:W-:-:S04]  /*3e80*/  FMUL.FTZ R2, R3, 1.4426950216293334961 ;  /* 0x3fb8aa3b03027820 */ /* 0x000fc80000410000 */
[----:B------:R-:W-:-:S04]  /*3e90*/  FMUL.FTZ R3, R2, R88 ;  /* 0x0000005802037220 */ /* 0x000fc80000410000 */
[----:B------:R0:W2:Y:S02]  /*3ea0*/  MUFU.EX2 R144, R3 ;  /* 0x0000000300907308 */ /* 0x0000a40000000800 */
[----:B0-----:R-:W-:-:S06]  /*3eb0*/  FMUL.FTZ R3, R2, R63 ;  /* 0x0000003f02037220 */ /* 0x001fcc0000410000 */
[----:B------:R-:W-:Y:S08]  /*3ec0*/  MUFU.SIN R118, R8 ;  /* 0x0000000800767308 */ /* 0x000ff00000000400 */
[----:B------:R0:W-:Y:S08]  /*3ed0*/  MUFU.EX2 R131, R3 ;  /* 0x0000000300837308 */ /* 0x0001f00000000800 */
[----:B------:R3:W-:Y:S01]  /*3ee0*/  MUFU.COS R124, R8 ;  /* 0x00000008007c7308 */ /* 0x0007e20000000000 */
[----:B0-----:R-:W-:-:S04]  /*3ef0*/  LOP3.LUT R3, R108, 0x3e0, RZ, 0xc0, !PT ;  /* 0x000003e06c037812 */ /* 0x001fc800078ec0ff */
[----:B------:R-:W-:-:S03]  /*3f00*/  IADD3 R3, PT, PT, R3, R104, RZ ;  /* 0x0000006803037210 */ /* 0x000fc60007ffe0ff */
[----:B------:R-:W-:Y:S01]  /*3f10*/  MUFU.SIN R120, R9 ;  /* 0x0000000900787308 */ /* 0x000fe20000000400 */
[----:B---3--:R-:W-:-:S07]  /*3f20*/  FMUL.FTZ R8, R2, R80 ;  /* 0x0000005002087220 */ /* 0x008fce0000410000 */
[----:B------:R0:W-:Y:S01]  /*3f30*/  MUFU.COS R122, R9 ;  /* 0x00000009007a7308 */ /* 0x0001e20000000000 */
[----:B------:R-:W-:-:S07]  /*3f40*/  LEA R3, R3, R102, 0x5 ;  /* 0x0000006603037211 */ /* 0x000fce00078e28ff */
[----:B------:R-:W-:Y:S01]  /*3f50*/  MUFU.SIN R148, R10 ;  /* 0x0000000a00947308 */ /* 0x000fe20000000400 */
[----:B0-----:R-:W-:-:S07]  /*3f60*/  FMUL.FTZ R9, R2, R91 ;  /* 0x0000005b02097220 */ /* 0x001fce0000410000 */
[----:B------:R0:W-:Y:S02]  /*3f70*/  MUFU.COS R150, R10 ;  /* 0x0000000a00967308 */ /* 0x0001e40000000000 */
[----:B0-----:R-:W-:-:S06]  /*3f80*/  FMUL.FTZ R10, R2, R71 ;  /* 0x00000047020a7220 */ /* 0x001fcc0000410000 */
[----:B------:R-:W-:Y:S08]  /*3f90*/  MUFU.SIN R152, R11 ;  /* 0x0000000b00987308 */ /* 0x000ff00000000400 */
[----:B------:R0:W-:Y:S08]  /*3fa0*/  MUFU.COS R154, R11 ;  /* 0x0000000b009a7308 */ /* 0x0001f00000000000 */
[----:B------:R3:W-:Y:S01]  /*3fb0*/  MUFU.EX2 R139, R8 ;  /* 0x00000008008b7308 */ /* 0x0007e20000000800 */
[----:B0-----:R-:W-:-:S07]  /*3fc0*/  FMUL.FTZ R11, R2, R90 ;  /* 0x0000005a020b7220 */ /* 0x001fce0000410000 */
[----:B------:R0:W-:Y:S01]  /*3fd0*/  MUFU.EX2 R137, R9 ;  /* 0x0000000900897308 */ /* 0x0001e20000000800 */
[----:B---3--:R-:W-:-:S07]  /*3fe0*/  FMUL.FTZ R8, R2, R61 ;  /* 0x0000003d02087220 */ /* 0x008fce0000410000 */
[----:B------:R3:W-:Y:S01]  /*3ff0*/  MUFU.EX2 R135, R10 ;  /* 0x0000000a00877308 */ /* 0x0007e20000000800 */
[C---:B0-----:R-:W-:Y:S01]  /*4000*/  FMUL.FTZ R9, R2.reuse, R86 ;  /* 0x0000005602097220 */ /* 0x041fe20000410000 */
[----:B---3--:R-:W-:-:S06]  /*4010*/  FMUL.FTZ R10, R2, R59 ;  /* 0x0000003b020a7220 */ /* 0x008fcc0000410000 */
[----:B------:R-:W-:Y:S08]  /*4020*/  MUFU.EX2 R133, R11 ;  /* 0x0000000b00857308 */ /* 0x000ff00000000800 */
[----:B------:R-:W-:Y:S08]  /*4030*/  MUFU.EX2 R127, R8 ;  /* 0x00000008007f7308 */ /* 0x000ff00000000800 */
[----:B------:R-:W-:Y:S08]  /*4040*/  MUFU.EX2 R125, R9 ;  /* 0x00000009007d7308 */ /* 0x000ff00000000800 */
[----:B------:R0:W-:Y:S08]  /*4050*/  MUFU.EX2 R123, R10 ;  /* 0x0000000a007b7308 */ /* 0x0001f00000000800 */
[----:B------:R-:W-:Y:S01]  /*4060*/  MUFU.SIN R116, R4 ;  /* 0x0000000400747308 */ /* 0x000fe20000000400 */
[----:B0-----:R-:W0:Y:S07]  /*4070*/  LDS.128 R8, [R3] ;  /* 0x0000000003087984 */ /* 0x001e2e0000000c00 */
[----:B------:R3:W-:Y:S02]  /*4080*/  MUFU.COS R126, R4 ;  /* 0x00000004007e7308 */ /* 0x0007e40000000000 */
[----:B---3--:R-:W-:-:S06]  /*4090*/  FMUL.FTZ R4, R2, R92 ;  /* 0x0000005c02047220 */ /* 0x008fcc0000410000 */
[----:B------:R3:W4:Y:S01]  /*40a0*/  MUFU.EX2 R141, R4 ;  /* 0x00000004008d7308 */ /* 0x0007220000000800 */
[----:B------:R-:W-:Y:S02]  /*40b0*/  ISETP.NE.AND P0, PT, R108, RZ, PT ;  /* 0x000000ff6c00720c */ /* 0x000fe40003f05270 */
[----:B------:R-:W-:Y:S01]  /*40c0*/  MOV R157, UR20 ;  /* 0x00000014009d7c02 */ /* 0x000fe20008000f00 */
[----:B---3--:R-:W-:-:S04]  /*40d0*/  FMUL.FTZ R4, R2, R89 ;  /* 0x0000005902047220 */ /* 0x008fc80000410000 */
[----:B------:R3:W1:Y:S01]  /*40e0*/  MUFU.EX2 R129, R4 ;  /* 0x0000000400817308 */ /* 0x0006620000000800 */
[C---:B--2---:R-:W-:Y:S01]  /*40f0*/  FMUL.FTZ R146, R144.reuse, R7 ;  /* 0x0000000790927220 */ /* 0x044fe20000410000 */
[----:B------:R-:W-:Y:S01]  /*4100*/  FMUL.FTZ R144, R144, R5 ;  /* 0x0000000590907220 */ /* 0x000fe20000410000 */
[C---:B------:R-:W-:Y:S01]  /*4110*/  FMUL.FTZ R13, R2.reuse, R77 ;  /* 0x0000004d020d7220 */ /* 0x040fe20000410000 */
[----:B------:R-:W-:Y:S01]  /*4120*/  FMUL.FTZ R15, R2, R57 ;  /* 0x00000039020f7220 */ /* 0x000fe20000410000 */
[----:B---3--:R-:W-:Y:S01]  /*4130*/  IADD3 R4, PT, PT, R108, 0x200, RZ ;  /* 0x000002006c047810 */ /* 0x008fe20007ffe0ff */
[----:B------:R-:W-:-:S03]  /*4140*/  FMUL.FTZ R5, R2, R55 ;  /* 0x0000003702057220 */ /* 0x000fc60000410000 */
[----:B------:R-:W-:Y:S01]  /*4150*/  SEL R157, R157, R4, !P0 ;  /* 0x000000049d9d7207 */ /* 0x000fe20004000000 */
[----:B------:R-:W-:Y:S01]  /*4160*/  FMUL.FTZ R4, R2, R66 ;  /* 0x0000004202047220 */ /* 0x000fe20000410000 */
[----:B----4-:R-:W-:Y:S01]  /*4170*/  FMUL.FTZ R142, R141, R142 ;  /* 0x0000008e8d8e7220 */ /* 0x010fe20000410000 */
[----:B------:R-:W-:Y:S01]  /*4180*/  FMUL.FTZ R140, R139, R140 ;  /* 0x0000008c8b8c7220 */ /* 0x000fe20000410000 */
[----:B------:R-:W-:Y:S01]  /*4190*/  FMUL.FTZ R138, R137, R138 ;  /* 0x0000008a898a7220 */ /* 0x000fe20000410000 */
[----:B------:R-:W-:Y:S01]  /*41a0*/  FMUL.FTZ R136, R135, R136 ;  /* 0x0000008887887220 */ /* 0x000fe20000410000 */
[----:B------:R-:W-:Y:S01]  /*41b0*/  FMUL.FTZ R134, R133, R134 ;  /* 0x0000008685867220 */ /* 0x000fe20000410000 */
[----:B------:R-:W-:Y:S01]  /*41c0*/  MUFU.EX2 R121, R13 ;  /* 0x0000000d00797308 */ /* 0x000fe20000000800 */
[----:B------:R-:W-:Y:S01]  /*41d0*/  FMUL.FTZ R141, R141, R6 ;  /* 0x000000068d8d7220 */ /* 0x000fe20000410000 */
[----:B------:R-:W-:Y:S01]  /*41e0*/  FMUL.FTZ R139, R139, R12 ;  /* 0x0000000c8b8b7220 */ /* 0x000fe20000410000 */
[----:B------:R-:W-:Y:S01]  /*41f0*/  FMUL.FTZ R137, R137, R14 ;  /* 0x0000000e89897220 */ /* 0x000fe20000410000 */
[----:B------:R-:W-:Y:S01]  /*4200*/  FMUL.FTZ R135, R135, R16 ;  /* 0x0000001087877220 */ /* 0x000fe20000410000 */
[----:B------:R-:W-:-:S02]  /*4210*/  FMUL.FTZ R133, R133, R18 ;  /* 0x0000001285857220 */ /* 0x000fc40000410000 */
[----:B------:R-:W-:Y:S01]  /*4220*/  LDS.128 R16, [R3+0x20] ;  /* 0x0000200003107984 */ /* 0x000fe20000000c00 */
[----:B------:R2:W-:Y:S01]  /*4230*/  MUFU.EX2 R119, R15 ;  /* 0x0000000f00777308 */ /* 0x0005e20000000800 */
[----:B------:R-:W3:Y:S07]  /*4240*/  S2UR UR21, SR_CgaCtaId ;  /* 0x00000000001579c3 */ /* 0x000eee0000008800 */
[----:B------:R-:W-:Y:S01]  /*4250*/  MUFU.EX2 R113, R4 ;  /* 0x0000000400717308 */ /* 0x000fe20000000800 */
[----:B--2---:R-:W2:Y:S07]  /*4260*/  LDS.128 R12, [R3+0x10] ;  /* 0x00001000030c7984 */ /* 0x004eae0000000c00 */
[----:B------:R4:W-:Y:S01]  /*4270*/  MUFU.EX2 R115, R5 ;  /* 0x0000000500737308 */ /* 0x0009e20000000800 */
[C---:B------:R-:W-:Y:S01]  /*4280*/  FMUL.FTZ R132, R131.reuse, R132 ;  /* 0x0000008483847220 */ /* 0x040fe20000410000 */
[----:B------:R-:W-:Y:S01]  /*4290*/  FMUL.FTZ R131, R131, R110 ;  /* 0x0000006e83837220 */ /* 0x000fe20000410000 */
[----:B----4-:R4:W5:Y:S01]  /*42a0*/  LDS.128 R4, [R3+0x30] ;  /* 0x0000300003047984 */ /* 0x0109620000000c00 */
[----:B------:R-:W-:Y:S01]  /*42b0*/  FMUL.FTZ R110, R93, UR42 ;  /* 0x0000002a5d6e7c20 */ /* 0x000fe20008410000 */
[----:B------:R-:W-:-:S03]  /*42c0*/  FMUL.FTZ R2, R2, R93 ;  /* 0x0000005d02027220 */ /* 0x000fc60000410000 */
[----:B------:R-:W-:Y:S01]  /*42d0*/  FMUL.RZ R145, R110, 0.15915493667125701904 ;  /* 0x3e22f9836e917820 */ /* 0x000fe2000040c000 */
[C---:B0-----:R-:W-:Y:S02]  /*42e0*/  PRMT R164, R8.reuse, 0x7632, R164 ;  /* 0x0000763208a47816 */ /* 0x041fe400000000a4 */
[----:B------:R-:W-:Y:S01]  /*42f0*/  SHF.L.U32 R110, R8, 0x10, RZ ;  /* 0x00000010086e7819 */ /* 0x000fe200000006ff */
[----:B------:R-:W-:Y:S08]  /*4300*/  MUFU.COS R160, R145 ;  /* 0x0000009100a07308 */ /* 0x000ff00000000000 */
[----:B----4-:R-:W0:Y:S01]  /*4310*/  MUFU.EX2 R3, R2 ;  /* 0x0000000200037308 */ /* 0x010e220000000800 */
[----:B-1----:R-:W-:-:S07]  /*4320*/  FMUL.FTZ R130, R129, R130 ;  /* 0x0000008281827220 */ /* 0x002fce0000410000 */
[----:B------:R-:W1:Y:S01]  /*4330*/  MUFU.SIN R8, R145 ;  /* 0x0000009100087308 */ /* 0x000e620000000400 */
[----:B------:R-:W-:Y:S01]  /*4340*/  FMUL.FTZ R129, R129, R112 ;  /* 0x0000007081817220 */ /* 0x000fe20000410000 */
[----:B------:R-:W-:Y:S01]  /*4350*/  UMOV UR20, 0x400 ;  /* 0x0000040000147882 */ /* 0x000fe20000000000 */
[----:B------:R-:W-:Y:S01]  /*4360*/  ISETP.NE.AND P2, PT, R108, 0x3f, PT ;  /* 0x0000003f6c00780c */ /* 0x000fe20003f45270 */
[----:B---3--:R-:W-:-:S04]  /*4370*/  ULEA UR21, UR21, UR20, 0x18 ;  /* 0x0000001415157291 */ /* 0x008fc8000f8ec0ff */
[----:B------:R-:W3:Y:S01]  /*4380*/  MUFU.COS R156, R117 ;  /* 0x00000075009c7308 */ /* 0x000ee20000000000 */
[----:B0-----:R-:W-:-:S07]  /*4390*/  FMUL.FTZ R2, R3, R160 ;  /* 0x000000a003027220 */ /* 0x001fce0000410000 */
[----:B------:R-:W0:Y:S01]  /*43a0*/  MUFU.SIN R112, R117 ;  /* 0x0000007500707308 */ /* 0x000e220000000400 */
[----:B-1----:R-:W-:Y:S01]  /*43b0*/  FMUL.FTZ R3, R3, R8 ;  /* 0x0000000803037220 */ /* 0x002fe20000410000 */
[----:B------:R-:W-:Y:S01]  /*43c0*/  LEA R8, R157, UR21, 0x3 ;  /* 0x000000159d087c11 */ /* 0x000fe2000f8e18ff */
[----:B------:R-:W-:Y:S01]  /*43d0*/  FMUL.FTZ R122, R121, R122 ;  /* 0x0000007a797a7220 */ /* 0x000fe20000410000 */
[----:B------:R-:W-:Y:S01]  /*43e0*/  PRMT R147, R9, 0x7632, R147 ;  /* 0x0000763209937816 */ /* 0x000fe20000000093 */
[----:B------:R-:W-:Y:S01]  /*43f0*/  FMUL.FTZ R128, R127, R128 ;  /* 0x000000807f807220 */ /* 0x000fe20000410000 */
[----:B------:R-:W-:Y:S01]  /*4400*/  PRMT R149, R10, 0x7632, R149 ;  /* 0x000076320a957816 */ /* 0x000fe20000000095 */
[----:B------:R1:W-:Y:S01]  /*4410*/  STS.64 [R8+0x39e0], R2 ;  /* 0x0039e00208007388 */ /* 0x0003e20000000a00 */
[----:B------:R-:W-:Y:S01]  /*4420*/  PRMT R151, R11, 0x7632, R151 ;  /* 0x000076320b977816 */ /* 0x000fe20000000097 */
[----:B------:R-:W-:Y:S01]  /*4430*/  FMUL.FTZ R126, R125, R126 ;  /* 0x0000007e7d7e7220 */ /* 0x000fe20000410000 */
[----:B--2---:R-:W-:Y:S01]  /*4440*/  PRMT R166, R12, 0x7632, R166 ;  /* 0x000076320ca67816 */ /* 0x004fe200000000a6 */
[----:B------:R-:W-:Y:S01]  /*4450*/  FMUL.FTZ R124, R123, R124 ;  /* 0x0000007c7b7c7220 */ /* 0x000fe20000410000 */
        /* <DEDUP_REMOVED lines=8> */
[----:B------:R-:W-:Y:S02]  /*44e0*/  PRMT R176, R19, 0x7632, R176 ;  /* 0x0000763213b07816 */ /* 0x000fe400000000b0 */
[----:B-----5:R-:W-:Y:S02]  /*44f0*/  PRMT R178, R4, 0x7632, R178 ;  /* 0x0000763204b27816 */ /* 0x020fe400000000b2 */
[----:B------:R-:W-:-:S02]  /*4500*/  PRMT R202, R5, 0x7632, R202 ;  /* 0x0000763205ca7816 */ /* 0x000fc400000000ca */
[----:B------:R-:W-:Y:S02]  /*4510*/  PRMT R203, R6, 0x7632, R203 ;  /* 0x0000763206cb7816 */ /* 0x000fe400000000cb */
[----:B------:R-:W-:Y:S01]  /*4520*/  PRMT R200, R7, 0x7632, R200 ;  /* 0x0000763207c87816 */ /* 0x000fe200000000c8 */
[----:B------:R-:W-:Y:S01]  /*4530*/  FMUL.FTZ R127, R127, R114 ;  /* 0x000000727f7f7220 */ /* 0x000fe20000410000 */
[----:B------:R-:W-:Y:S01]  /*4540*/  FMUL.FTZ R125, R125, R116 ;  /* 0x000000747d7d7220 */ /* 0x000fe20000410000 */
[----:B------:R-:W-:Y:S01]  /*4550*/  FMUL.FTZ R123, R123, R118 ;  /* 0x000000767b7b7220 */ /* 0x000fe20000410000 */
[C---:B------:R-:W-:Y:S01]  /*4560*/  FMUL.FTZ R120, R119.reuse, R150 ;  /* 0x0000009677787220 */ /* 0x040fe20000410000 */
[----:B------:R-:W-:Y:S01]  /*4570*/  FMUL.FTZ R119, R119, R148 ;  /* 0x0000009477777220 */ /* 0x000fe20000410000 */
[C---:B------:R-:W-:Y:S01]  /*4580*/  FMUL.FTZ R118, R113.reuse, R154 ;  /* 0x0000009a71767220 */ /* 0x040fe20000410000 */
[----:B------:R-:W-:Y:S01]  /*4590*/  FMUL.FTZ R116, R113, R152 ;  /* 0x0000009871747220 */ /* 0x000fe20000410000 */
[C---:B---3--:R-:W-:Y:S01]  /*45a0*/  FMUL.FTZ R114, R115.reuse, R156 ;  /* 0x0000009c73727220 */ /* 0x048fe20000410000 */
[----:B0-----:R-:W-:Y:S01]  /*45b0*/  FMUL.FTZ R112, R115, R112 ;  /* 0x0000007073707220 */ /* 0x001fe20000410000 */
        /* <DEDUP_REMOVED lines=74> */
.L_x_11166:
[----:B------:R-:W-:-:S06]  /*4a60*/  LEA R20, R108, UR21, 0x3 ;  /* 0x000000156c147c11 */ /* 0x000fcc000f8e18ff */
[----:B------:R-:W0:Y:S02]  /*4a70*/  LDS.64 R20, [R20+0x49e8] ;  /* 0x0049e80014147984 */ /* 0x000e240000000a00 */
.L_x_11167:
[----:B------:R-:W-:Y:S05]  /*4a80*/  BSYNC.RECONVERGENT B0 ;  /* 0x0000000000007941 */ /* 0x000fea0003800200 */
.L_x_11165:
        /* <DEDUP_REMOVED lines=12> */
[C---:B------:R-:W-:Y:S01]  /*4b50*/  FFMA.FTZ R12, R146.reuse, R13, R12 ;  /* 0x0000000d920c7223 */ /* 0x040fe2000001000c */
[----:B------:R-:W-:Y:S01]  /*4b60*/  FFMA.FTZ R10, R146, R11, -R15 ;  /* 0x0000000b920a7223 */ /* 0x000fe2000001080f */
[-C--:B------:R-:W-:Y:S01]  /*4b70*/  FMUL.FTZ R13, R147, R88.reuse ;  /* 0x00000058930d7220 */ /* 0x080fe20000410000 */
[----:B------:R-:W-:Y:S01]  /*4b80*/  FMUL.FTZ R11, R113, R88 ;  /* 0x00000058710b7220 */ /* 0x000fe20000410000 */
[----:B--2---:R-:W-:Y:S02]  /*4b90*/  @P1 IMAD R8, R5, R8, UR8 ;  /* 0x0000000805081e24 */ /* 0x004fe4000f8e0208 */
[----:B------:R-:W-:Y:S02]  /*4ba0*/  HFMA2 R5, -RZ, RZ, 0, 0 ;  /* 0x00000000ff057431 */ /* 0x000fe400000001ff */
[----:B------:R-:W-:Y:S01]  /*4bb0*/  FFMA.FTZ R12, R67, R13, R12 ;  /* 0x0000000d430c7223 */ /* 0x000fe2000001000c */
[----:B------:R-:W-:-:S04]  /*4bc0*/  @P1 IMAD.WIDE R8, R8, R9, UR4 ;  /* 0x0000000408081e25 */ /* 0x000fc8000f8e0209 */
[----:B------:R-:W-:-:S04]  /*4bd0*/  FFMA.FTZ R10, R67, R11, R10 ;  /* 0x0000000b430a7223 */ /* 0x000fc8000001000a */
[----:B------:R-:W-:Y:S01]  /*4be0*/  FMUL.FTZ R11, R141, R10 ;  /* 0x0000000a8d0b7220 */ /* 0x000fe20000410000 */
        /* <DEDUP_REMOVED lines=10> */
[-C--:B--2---:R-:W-:Y:S01]  /*4c90*/  FMUL.FTZ R9, R141, R12.reuse ;  /* 0x0000000c8d097220 */ /* 0x084fe20000410000 */
[----:B------:R-:W-:Y:S01]  /*4ca0*/  FFMA.FTZ R12, R142, R12, R11 ;  /* 0x0000000c8e0c7223 */ /* 0x000fe2000001000b */
[----:B------:R-:W-:Y:S01]  /*4cb0*/  FMUL.FTZ R8, R149, R92 ;  /* 0x0000005c95087220 */ /* 0x000fe20000410000 */
[-C--:B------:R-:W-:Y:S01]  /*4cc0*/  FMUL.FTZ R213, R154, R89.reuse ;  /* 0x000000599ad57220 */ /* 0x080fe20000410000 */
[----:B------:R-:W-:Y:S01]  /*4cd0*/  FFMA.FTZ R10, R142, R10, -R9 ;  /* 0x0000000a8e0a7223 */ /* 0x000fe20000010809 */
[----:B------:R-:W-:Y:S01]  /*4ce0*/  FMUL.FTZ R9, R115, R92 ;  /* 0x0000005c73097220 */ /* 0x000fe20000410000 */
[C---:B------:R-:W-:Y:S01]  /*4cf0*/  FFMA.FTZ R8, R101.reuse, R8, R12 ;  /* 0x0000000865087223 */ /* 0x040fe2000001000c */
[----:B------:R-:W-:Y:S01]  /*4d00*/  FMUL.FTZ R215, R172, R89 ;  /* 0x00000059acd77220 */ /* 0x000fe20000410000 */
[----:B------:R-:W-:Y:S01]  /*4d10*/  FMUL.FTZ R219, R156, R61 ;  /* 0x0000003d9cdb7220 */ /* 0x000fe20000410000 */
[----:B------:R-:W-:Y:S01]  /*4d20*/  FFMA.FTZ R9, R101, R9, R10 ;  /* 0x0000000965097223 */ /* 0x000fe2000001000a */
[----:B------:R-:W-:Y:S01]  /*4d30*/  FMUL.FTZ R11, R139, R8 ;  /* 0x000000088b0b7220 */ /* 0x000fe20000410000 */
        /* <DEDUP_REMOVED lines=8> */
[C---:B------:R-:W-:Y:S01]  /*4dc0*/  FFMA.FTZ R9, R65.reuse, R9, R10 ;  /* 0x0000000941097223 */ /* 0x040fe2000001000a */
[----:B------:R-:W-:Y:S01]  /*4dd0*/  FMUL.FTZ R221, R176, R59 ;  /* 0x0000003bb0dd7220 */ /* 0x000fe20000410000 */
[----:B------:R-:W-:Y:S01]  /*4de0*/  FFMA.FTZ R8, R65, R218, R8 ;  /* 0x000000da41087223 */ /* 0x000fe20000010008 */
[----:B------:R-:W-:Y:S01]  /*4df0*/  FMUL.FTZ R237, R178, R77 ;  /* 0x0000004db2ed7220 */ /* 0x000fe20000410000 */
[C---:B------:R-:W-:Y:S01]  /*4e00*/  FMUL.FTZ R13, R137.reuse, R9 ;  /* 0x00000009890d7220 */ /* 0x040fe20000410000 */
[----:B------:R-:W-:Y:S01]  /*4e10*/  FMUL.FTZ R225, R160, R77 ;  /* 0x0000004da0e17220 */ /* 0x000fe20000410000 */
[-C--:B------:R-:W-:Y:S01]  /*4e20*/  FMUL.FTZ R11, R137, R8.reuse ;  /* 0x00000008890b7220 */ /* 0x080fe20000410000 */
[-C--:B------:R-:W-:Y:S01]  /*4e30*/  FMUL.FTZ R227, R162, R57.reuse ;  /* 0x00000039a2e37220 */ /* 0x080fe20000410000 */
[----:B------:R-:W-:Y:S01]  /*4e40*/  FFMA.FTZ R13, R138, R8, R13 ;  /* 0x000000088a0d7223 */ /* 0x000fe2000001000d */
[----:B------:R-:W-:Y:S01]  /*4e50*/  FMUL.FTZ R207, R202, R57 ;  /* 0x00000039cacf7220 */ /* 0x000fe20000410000 */
[----:B------:R-:W-:Y:S01]  /*4e60*/  FFMA.FTZ R10, R138, R9, -R11 ;  /* 0x000000098a0a7223 */ /* 0x000fe2000001080b */
[-C--:B------:R-:W-:Y:S01]  /*4e70*/  FMUL.FTZ R18, R203, R66.reuse ;  /* 0x00000042cb127220 */ /* 0x080fe20000410000 */
[C---:B------:R-:W-:Y:S01]  /*4e80*/  FFMA.FTZ R13, R98.reuse, R235, R13 ;  /* 0x000000eb620d7223 */ /* 0x040fe2000001000d */
[----:B------:R-:W-:Y:S01]  /*4e90*/  FMUL.FTZ R16, R157, R66 ;  /* 0x000000429d107220 */ /* 0x000fe20000410000 */
[----:B------:R-:W-:Y:S01]  /*4ea0*/  FFMA.FTZ R10, R98, R233, R10 ;  /* 0x000000e9620a7223 */ /* 0x000fe2000001000a */
[----:B------:R-:W-:Y:S01]  /*4eb0*/  ISETP.GT.U32.AND P2, PT, R108, 0x1f, PT ;  /* 0x0000001f6c00780c */ /* 0x000fe20003f44070 */
        /* <DEDUP_REMOVED lines=11> */
[----:B------:R-:W-:Y:S02]  /*4f70*/  FFMA.FTZ R9, R99, R224, R9 ;  /* 0x000000e063097223 */ /* 0x000fe40000010009 */
        /* <DEDUP_REMOVED lines=8> */
[----:B------:R-:W-:Y:S01]  /*5000*/  FFMA.FTZ R13, R130, R13, R8 ;  /* 0x0000000d820d7223 */ /* 0x000fe20000010008 */
[----:B------:R-:W-:Y:S01]  /*5010*/  FMUL.FTZ R8, R2, R144 ;  /* 0x0000009002087220 */ /* 0x000fe20000410000 */
[----:B------:R-:W-:Y:S01]  /*5020*/  FFMA.FTZ R10, R130, R10, -R9 ;  /* 0x0000000a820a7223 */ /* 0x000fe20000010809 */
[C---:B------:R-:W-:Y:S01]  /*5030*/  FMUL.FTZ R9, R3.reuse, R144 ;  /* 0x0000009003097220 */ /* 0x040fe20000410000 */
[C---:B------:R-:W-:Y:S01]  /*5040*/  FFMA.FTZ R13, R96.reuse, R215, R13 ;  /* 0x000000d7600d7223 */ /* 0x040fe2000001000d */
[-C--:B------:R-:W-:Y:S01]  /*5050*/  FFMA.FTZ R8, R3, R146.reuse, R8 ;  /* 0x0000009203087223 */ /* 0x080fe20000010008 */
        /* <DEDUP_REMOVED lines=45> */
[----:B------:R-:W-:Y:S01]  /*5330*/  FMUL.FTZ R9, R131, R11 ;  /* 0x0000000b83097220 */ /* 0x000fe20000410000 */
        /* <DEDUP_REMOVED lines=13> */
[CC--:B------:R-:W-:Y:S01]  /*5410*/  FMUL.FTZ R8, R127.reuse, R10.reuse ;  /* 0x0000000a7f087220 */ /* 0x0c0fe20000410000 */
[----:B------:R-:W-:Y:S01]  /*5420*/  FFMA.FTZ R17, R56, R207, R17 ;  /* 0x000000cf38117223 */ /* 0x000fe20000010011 */
[----:B------:R-:W-:Y:S01]  /*5430*/  FMUL.FTZ R9, R127, R11 ;  /* 0x0000000b7f097220 */ /* 0x000fe20000410000 */
[----:B------:R-:W-:Y:S01]  /*5440*/  FMUL.FTZ R12, R116, R13 ;  /* 0x0000000d740c7220 */ /* 0x000fe20000410000 */
[----:B------:R-:W-:Y:S01]  /*5450*/  FFMA.FTZ R8, R128, R11, R8 ;  /* 0x0000000b80087223 */ /* 0x000fe20000010008 */
        /* <DEDUP_REMOVED lines=11> */
[----:B------:R-:W-:-:S02]  /*5510*/  FMUL.FTZ R8, R123, R10 ;  /* 0x0000000a7b087220 */ /* 0x000fc40000410000 */
[----:B------:R-:W-:Y:S01]  /*5520*/  FMUL.FTZ R9, R123, R11 ;  /* 0x0000000b7b097220 */ /* 0x000fe20000410000 */
[----:B------:R-:W-:Y:S01]  /*5530*/  FFMA.FTZ R12, R114, R15, -R19 ;  /* 0x0000000f720c7223 */ /* 0x000fe20000010813 */
[----:B------:R-:W-:Y:S01]  /*5540*/  FFMA.FTZ R8, R124, R11, R8 ;  /* 0x0000000b7c087223 */ /* 0x000fe20000010008 */
[----:B------:R-:W-:Y:S01]  /*5550*/  FMUL.FTZ R19, R200, R55 ;  /* 0x00000037c8137220 */ /* 0x000fe20000410000 */
[----:B------:R-:W-:Y:S02]  /*5560*/  FFMA.FTZ R9, R124, R10, -R9 ;  /* 0x0000000a7c097223 */ /* 0x000fe40000010809 */
[C---:B------:R-:W-:Y:S02]  /*5570*/  FMUL.FTZ R10, R121.reuse, R8 ;  /* 0x00000008790a7220 */ /* 0x040fe40000410000 */
[-C--:B------:R-:W-:Y:S02]  /*5580*/  FMUL.FTZ R11, R121, R9.reuse ;  /* 0x00000009790b7220 */ /* 0x080fe40000410000 */
[----:B------:R-:W-:-:S02]  /*5590*/  FFMA.FTZ R10, R122, R9, -R10 ;  /* 0x000000097a0a7223 */ /* 0x000fc4000001080a */
[----:B------:R-:W-:Y:S02]  /*55a0*/  FFMA.FTZ R11, R122, R8, R11 ;  /* 0x000000087a0b7223 */ /* 0x000fe4000001000b */
[CC--:B------:R-:W-:Y:S02]  /*55b0*/  FMUL.FTZ R8, R119.reuse, R10.reuse ;  /* 0x0000000a77087220 */ /* 0x0c0fe40000410000 */
[-C--:B------:R-:W-:Y:S02]  /*55c0*/  FMUL.FTZ R9, R119, R11.reuse ;  /* 0x0000000b77097220 */ /* 0x080fe40000410000 */
[C---:B------:R-:W-:Y:S02]  /*55d0*/  FFMA.FTZ R11, R120.reuse, R11, R8 ;  /* 0x0000000b780b7223 */ /* 0x040fe40000010008 */
[----:B------:R-:W-:Y:S01]  /*55e0*/  FFMA.FTZ R9, R120, R10, -R9 ;  /* 0x0000000a78097223 */ /* 0x000fe20000010809 */
[----:B------:R-:W-:Y:S01]  /*55f0*/  FMUL.FTZ R10, R112, R15 ;  /* 0x0000000f700a7220 */ /* 0x000fe20000410000 */
[----:B------:R-:W-:-:S02]  /*5600*/  FMUL.FTZ R8, R116, R11 ;  /* 0x0000000b74087220 */ /* 0x000fc40000410000 */
[----:B------:R-:W-:Y:S01]  /*5610*/  FMUL.FTZ R13, R116, R9 ;  /* 0x00000009740d7220 */ /* 0x000fe20000410000 */
[----:B------:R-:W-:Y:S01]  /*5620*/  FFMA.FTZ R15, R114, R17, R10 ;  /* 0x00000011720f7223 */ /* 0x000fe2000001000a */
[----:B------:R-:W-:Y:S01]  /*5630*/  FFMA.FTZ R9, R118, R9, -R8 ;  /* 0x0000000976097223 */ /* 0x000fe20000010808 */
[----:B------:R-:W-:Y:S01]  /*5640*/  FMUL.FTZ R17, R184, R55 ;  /* 0x00000037b8117220 */ /* 0x000fe20000410000 */
[----:B------:R-:W-:Y:S02]  /*5650*/  FFMA.FTZ R13, R118, R11, R13 ;  /* 0x0000000b760d7223 */ /* 0x000fe4000001000d */
[C---:B------:R-:W-:Y:S02]  /*5660*/  FMUL.FTZ R10, R112.reuse, R9 ;  /* 0x00000009700a7220 */ /* 0x040fe40000410000 */
[----:B------:R-:W-:-:S04]  /*5670*/  FMUL.FTZ R11, R112, R13 ;  /* 0x0000000d700b7220 */ /* 0x000fc80000410000 */
[C---:B------:R-:W-:Y:S01]  /*5680*/  FFMA.FTZ R8, R114.reuse, R9, -R11 ;  /* 0x0000000972087223 */ /* 0x040fe2000001080b */
[----:B------:R-:W-:Y:S01]  /*5690*/  FFMA.FTZ R9, R114, R13, R10 ;  /* 0x0000000d72097223 */ /* 0x000fe2000001000a */
[C---:B------:R-:W-:Y:S01]  /*56a0*/  FFMA.FTZ R11, R54.reuse, R19, R15 ;  /* 0x00000013360b7223 */ /* 0x040fe2000001000f */
        /* <DEDUP_REMOVED lines=62> */
[CC--:B---3--:R-:W-:Y:S02]  /*5a90*/  FMUL.FTZ R239, R13.reuse, R15.reuse ;  /* 0x0000000f0def7220 */ /* 0x0c8fe40000410000 */
        /* <DEDUP_REMOVED lines=23> */
.L_x_11291:
        /* <DEDUP_REMOVED lines=13> */
.L_x_11294:
[----:B------:R-:W-:-:S03]  /*5ce0*/  UMOV UR20, 0xffffffff ;  /* 0xffffffff00147882 */ /* 0x000fc60000000000 */
[----:B------:R-:W-:Y:S05]  /*5cf0*/  BRA.DIV UR20, `(.L_x_11171) ;  /* 0x0000007a14447947 */ /* 0x000fea000b800000 */
.L_x_11297:
[----:B------:R-:W-:-:S03]  /*5d00*/  UMOV UR20, 0xffffffff ;  /* 0xffffffff00147882 */ /* 0x000fc60000000000 */
[----:B------:R-:W-:Y:S05]  /*5d10*/  BRA.DIV UR20, `(.L_x_11172) ;  /* 0x0000007a14647947 */ /* 0x000fea000b800000 */
.L_x_11300:
[----:B------:R-:W-:-:S03]  /*5d20*/  UMOV UR20, 0xffffffff ;  /* 0xffffffff00147882 */ /* 0x000fc60000000000 */
[----:B------:R-:W-:Y:S05]  /*5d30*/  BRA.DIV UR20, `(.L_x_11173) ;  /* 0x0000007a14847947 */ /* 0x000fea000b800000 */
.L_x_11303:
        /* <DEDUP_REMOVED lines=10> */
.L_x_11313:
        /* <DEDUP_REMOVED lines=23> */
.L_x_11168:
[----:B------:R-:W-:Y:S05]  /*5f50*/  WARPSYNC.ALL ;  /* 0x0000000000007948 */ /* 0x000fea0003800000 */
[-C--:B--2---:R-:W-:Y:S01]  /*5f60*/  FMUL.FTZ R210, R147, R88.reuse ;  /* 0x0000005893d27220 */ /* 0x084fe20000410000 */
[-C--:B------:R-:W-:Y:S01]  /*5f70*/  FMUL.FTZ R239, R110, R93.reuse ;  /* 0x0000005d6eef7220 */ /* 0x080fe20000410000 */
[----:B-----5:R-:W-:Y:S01]  /*5f80*/  FMUL.FTZ R7, R164, R93 ;  /* 0x0000005da4077220 */ /* 0x020fe20000410000 */
[----:B------:R-:W-:Y:S01]  /*5f90*/  FMUL.FTZ R212, R113, R88 ;  /* 0x0000005871d47220 */ /* 0x000fe20000410000 */
[-C--:B------:R-:W-:Y:S01]  /*5fa0*/  FMUL.FTZ R214, R115, R92.reuse ;  /* 0x0000005c73d67220 */ /* 0x080fe20000410000 */
[----:B------:R-:W-:Y:S01]  /*5fb0*/  FMUL.FTZ R216, R149, R92 ;  /* 0x0000005c95d87220 */ /* 0x000fe20000410000 */
[----:B------:R-:W-:Y:S01]  /*5fc0*/  FMUL.FTZ R220, R117, R80 ;  /* 0x0000005075dc7220 */ /* 0x000fe20000410000 */
[----:B01----:R-:W-:Y:S01]  /*5fd0*/  FMUL.FTZ R9, R114, R21 ;  /* 0x0000001572097220 */ /* 0x003fe20000410000 */
[----:B------:R-:W-:Y:S01]  /*5fe0*/  BAR.SYNC.DEFER_BLOCKING 0x0 ;  /* 0x0000000000007b1d */ /* 0x000fe20000010000 */
[C---:B------:R-:W-:Y:S01]  /*5ff0*/  FMUL.FTZ R6, R112.reuse, R201 ;  /* 0x000000c970067220 */ /* 0x040fe20000410000 */
[C---:B------:R-:W-:Y:S01]  /*6000*/  FMUL.FTZ R5, R112.reuse, R21 ;  /* 0x0000001570057220 */ /* 0x040fe20000410000 */
[CC--:B------:R-:W-:Y:S01]  /*6010*/  FFMA.FTZ R9, -R112.reuse, R20.reuse, -R9 ;  /* 0x0000001470097223 */ /* 0x0c0fe20000010909 */
[-C--:B------:R-:W-:Y:S01]  /*6020*/  FMUL.FTZ R4, R112, R205.reuse ;  /* 0x000000cd70047220 */ /* 0x080fe20000410000 */
[C---:B------:R-:W-:Y:S01]  /*6030*/  FFMA.FTZ R6, R114.reuse, R205, -R6 ;  /* 0x000000cd72067223 */ /* 0x040fe20000010806 */
[----:B------:R-:W-:Y:S01]  /*6040*/  FFMA.FTZ R5, R114, R20, -R5 ;  /* 0x0000001472057223 */ /* 0x000fe20000010805 */
[----:B------:R-:W-:Y:S01]  /*6050*/  FMUL.FTZ R8, R116, R9 ;  /* 0x0000000974087220 */ /* 0x000fe20000410000 */
[----:B------:R-:W-:Y:S01]  /*6060*/  FFMA.FTZ R4, R114, R201, R4 ;  /* 0x000000c972047223 */ /* 0x000fe20000010004 */
[----:B------:R-:W-:Y:S01]  /*6070*/  FADD.FTZ R13, R185, R6 ;  /* 0x00000006b90d7221 */ /* 0x000fe20000010000 */
[-C--:B------:R-:W-:Y:S01]  /*6080*/  FMUL.FTZ R15, R116, R5.reuse ;  /* 0x00000005740f7220 */ /* 0x080fe20000410000 */
[----:B------:R-:W-:Y:S01]  /*6090*/  FFMA.FTZ R8, R118, R5, R8 ;  /* 0x0000000576087223 */ /* 0x000fe20000010008 */
[----:B------:R-:W-:Y:S01]  /*60a0*/  FADD.FTZ R11, R159, R4 ;  /* 0x000000049f0b7221 */ /* 0x000fe20000010000 */
[----:B------:R-:W-:Y:S01]  /*60b0*/  FMUL.FTZ R5, R116, R13 ;  /* 0x0000000d74057220 */ /* 0x000fe20000410000 */
[----:B------:R-:W-:Y:S01]  /*60c0*/  FFMA.FTZ R15, R118, R9, -R15 ;  /* 0x00000009760f7223 */ /* 0x000fe2000001080f */
[CC--:B------:R-:W-:Y:S01]  /*60d0*/  FMUL.FTZ R10, R119.reuse, R8.reuse ;  /* 0x00000008770a7220 */ /* 0x0c0fe20000410000 */
[-C--:B------:R-:W-:Y:S01]  /*60e0*/  FMUL.FTZ R6, R116, R11.reuse ;  /* 0x0000000b74067220 */ /* 0x080fe20000410000 */
[----:B------:R-:W-:Y:S01]  /*60f0*/  FFMA.FTZ R4, R118, R11, R5 ;  /* 0x0000000b76047223 */ /* 0x000fe20000010005 */
[-C--:B------:R-:W-:Y:S01]  /*6100*/  FMUL.FTZ R9, R119, R15.reuse ;  /* 0x0000000f77097220 */ /* 0x080fe20000410000 */
[----:B------:R-:W-:Y:S01]  /*6110*/  FFMA.FTZ R10, R120, R15, -R10 ;  /* 0x0000000f780a7223 */ /* 0x000fe2000001080a */
[----:B------:R-:W-:Y:S01]  /*6120*/  FFMA.FTZ R13, R118, R13, -R6 ;  /* 0x0000000d760d7223 */ /* 0x000fe20000010806 */
[----:B------:R-:W-:Y:S01]  /*6130*/  FADD.FTZ R6, R161, R4 ;  /* 0x00000004a1067221 */ /* 0x000fe20000010000 */
[----:B------:R-:W-:Y:S01]  /*6140*/  FFMA.FTZ R9, R120, R8, R9 ;  /* 0x0000000878097223 */ /* 0x000fe20000010009 */
[----:B------:R-:W-:Y:S01]  /*6150*/  FMUL.FTZ R15, R121, R10 ;  /* 0x0000000a790f7220 */ /* 0x000fe20000410000 */
[----:B------:R-:W0:Y:S01]  /*6160*/  LDS.64 R4, [R105+0x31d8] ;  /* 0x0031d80069047984 */ /* 0x000e220000000a00 */
[----:B------:R-:W-:Y:S01]  /*6170*/  FADD.FTZ R13, R186, R13 ;  /* 0x0000000dba0d7221 */ /* 0x000fe20000010000 */
[----:B------:R-:W-:Y:S01]  /*6180*/  FMUL.FTZ R11, R119, R6 ;  /* 0x00000006770b7220 */ /* 0x000fe20000410000 */
[-C--:B------:R-:W-:Y:S01]  /*6190*/  FMUL.FTZ R241, R121, R9.reuse ;  /* 0x0000000979f17220 */ /* 0x080fe20000410000 */
[----:B------:R-:W-:Y:S01]  /*61a0*/  FFMA.FTZ R15, R122, R9, R15 ;  /* 0x000000097a0f7223 */ /* 0x000fe2000001000f */
[-C--:B------:R-:W-:Y:S01]  /*61b0*/  FMUL.FTZ R9, R119, R13.reuse ;  /* 0x0000000d77097220 */ /* 0x080fe20000410000 */
[----:B------:R-:W-:Y:S01]  /*61c0*/  FFMA.FTZ R8, R120, R13, -R11 ;  /* 0x0000000d78087223 */ /* 0x000fe2000001080b */
[----:B------:R-:W-:Y:S01]  /*61d0*/  FFMA.FTZ R241, R122, R10, -R241 ;  /* 0x0000000a7af17223 */ /* 0x000fe200000108f1 */
        /* <DEDUP_REMOVED lines=24> */
[----:B------:R-:W-:Y:S01]  /*6360*/  FMUL.FTZ R11, R129, R12 ;  /* 0x0000000c810b7220 */ /* 0x000fe20000410000 */
[----:B------:R-:W-:Y:S01]  /*6370*/  FFMA.FTZ R6, R124, R6, R9 ;  /* 0x000000067c067223 */ /* 0x000fe20000010009 */
[----:B------:R-:W-:Y:S01]  /*6380*/  FADD.FTZ R8, R189, R8 ;  /* 0x00000008bd087221 */ /* 0x000fe20000010000 */
[-C--:B------:R-:W-:Y:S01]  /*6390*/  FMUL.FTZ R9, R129, R15.reuse ;  /* 0x0000000f81097220 */ /* 0x080fe20000410000 */
[C---:B------:R-:W-:Y:S01]  /*63a0*/  FFMA.FTZ R15, R130.reuse, R15, R11 ;  /* 0x0000000f820f7223 */ /* 0x040fe2000001000b */
[----:B------:R-:W-:Y:S01]  /*63b0*/  FADD.FTZ R6, R167, R6 ;  /* 0x00000006a7067221 */ /* 0x000fe20000010000 */
[----:B------:R-:W-:Y:S01]  /*63c0*/  FMUL.FTZ R11, R125, R8 ;  /* 0x000000087d0b7220 */ /* 0x000fe20000410000 */
[----:B------:R-:W-:Y:S01]  /*63d0*/  FFMA.FTZ R12, R130, R12, -R9 ;  /* 0x0000000c820c7223 */ /* 0x000fe20000010809 */
[-C--:B0-----:R-:W-:Y:S01]  /*63e0*/  FMUL.FTZ R9, R3, R5.reuse ;  /* 0x0000000503097220 */ /* 0x081fe20000410000 */
        /* <DEDUP_REMOVED lines=9> */
[----:B------:R-:W-:Y:S01]  /*6480*/  FFMA.FTZ R15, R132, R15, R3 ;  /* 0x0000000f840f7223 */ /* 0x000fe20000010003 */
[----:B------:R-:W-:Y:S01]  /*6490*/  FFMA.FTZ R3, R100, R7, R6 ;  /* 0x0000000764037223 */ /* 0x000fe20000010006 */
[----:B------:R-:W-:Y:S01]  /*64a0*/  FMUL.FTZ R5, R144, R239 ;  /* 0x000000ef90057220 */ /* 0x000fe20000410000 */
[----:B------:R-:W-:Y:S01]  /*64b0*/  FADD.FTZ R13, R190, R13 ;  /* 0x0000000dbe0d7221 */ /* 0x000fe20000010000 */
[----:B------:R-:W-:Y:S01]  /*64c0*/  FADD.FTZ R10, R169, R10 ;  /* 0x0000000aa90a7221 */ /* 0x000fe20000010000 */
[-C--:B------:R-:W-:Y:S01]  /*64d0*/  FMUL.FTZ R2, R144, R3.reuse ;  /* 0x0000000390027220 */ /* 0x080fe20000410000 */
[----:B------:R-:W-:Y:S01]  /*64e0*/  FFMA.FTZ R4, R146, R3, R5 ;  /* 0x0000000392047223 */ /* 0x000fe20000010005 */
[----:B------:R-:W-:Y:S01]  /*64f0*/  FMUL.FTZ R7, R127, R13 ;  /* 0x0000000d7f077220 */ /* 0x000fe20000410000 */
[----:B------:R-:W-:Y:S01]  /*6500*/  FFMA.FTZ R9, R132, R12, -R9 ;  /* 0x0000000c84097223 */ /* 0x000fe20000010809 */
[----:B------:R-:W-:Y:S01]  /*6510*/  FFMA.FTZ R5, R146, R239, -R2 ;  /* 0x000000ef92057223 */ /* 0x000fe20000010802 */
[----:B------:R-:W-:Y:S01]  /*6520*/  FFMA.FTZ R210, R67, R210, R4 ;  /* 0x000000d243d27223 */ /* 0x000fe20000010004 */
[-C--:B------:R-:W-:Y:S01]  /*6530*/  FMUL.FTZ R2, R127, R10.reuse ;  /* 0x0000000a7f027220 */ /* 0x080fe20000410000 */
[C---:B------:R-:W-:Y:S01]  /*6540*/  FFMA.FTZ R10, R128.reuse, R10, R7 ;  /* 0x0000000a800a7223 */ /* 0x040fe20000010007 */
[----:B------:R-:W-:Y:S01]  /*6550*/  FFMA.FTZ R212, R67, R212, R5 ;  /* 0x000000d443d47223 */ /* 0x000fe20000010005 */
[----:B------:R-:W-:Y:S01]  /*6560*/  FMUL.FTZ R5, R141, R210 ;  /* 0x000000d28d057220 */ /* 0x000fe20000410000 */
[----:B------:R-:W-:Y:S01]  /*6570*/  FMUL.FTZ R11, R133, R15 ;  /* 0x0000000f850b7220 */ /* 0x000fe20000410000 */
[----:B------:R-:W-:Y:S01]  /*6580*/  FFMA.FTZ R4, R128, R13, -R2 ;  /* 0x0000000d80047223 */ /* 0x000fe20000010802 */
[-C--:B------:R-:W-:Y:S01]  /*6590*/  FMUL.FTZ R7, R141, R212.reuse ;  /* 0x000000d48d077220 */ /* 0x080fe20000410000 */
[----:B------:R-:W-:Y:S01]  /*65a0*/  FFMA.FTZ R2, R142, R212, -R5 ;  /* 0x000000d48e027223 */ /* 0x000fe20000010805 */
[-C--:B------:R-:W-:Y:S01]  /*65b0*/  FMUL.FTZ R6, R133, R9.reuse ;  /* 0x0000000985067220 */ /* 0x080fe20000410000 */
[----:B------:R-:W-:Y:S01]  /*65c0*/  FFMA.FTZ R11, R134, R9, -R11 ;  /* 0x00000009860b7223 */ /* 0x000fe2000001080b */
[----:B------:R-:W-:Y:S01]  /*65d0*/  FFMA.FTZ R7, R142, R210, R7 ;  /* 0x000000d28e077223 */ /* 0x000fe20000010007 */
[----:B------:R-:W-:Y:S01]  /*65e0*/  FFMA.FTZ R214, R101, R214, R2 ;  /* 0x000000d665d67223 */ /* 0x000fe20000010002 */
[----:B------:R-:W-:Y:S01]  /*65f0*/  FFMA.FTZ R6, R134, R15, R6 ;  /* 0x0000000f86067223 */ /* 0x000fe20000010006 */
[-C--:B------:R-:W-:Y:S01]  /*6600*/  FMUL.FTZ R5, R135, R11.reuse ;  /* 0x0000000b87057220 */ /* 0x080fe20000410000 */
[----:B------:R-:W-:Y:S01]  /*6610*/  FFMA.FTZ R216, R101, R216, R7 ;  /* 0x000000d865d87223 */ /* 0x000fe20000010007 */
[----:B------:R-:W-:Y:S01]  /*6620*/  FMUL.FTZ R7, R139, R214 ;  /* 0x000000d68b077220 */ /* 0x000fe20000410000 */
[-C--:B------:R-:W-:Y:S01]  /*6630*/  FMUL.FTZ R8, R135, R6.reuse ;  /* 0x0000000687087220 */ /* 0x080fe20000410000 */
[----:B------:R-:W-:Y:S01]  /*6640*/  FFMA.FTZ R6, R136, R6, R5 ;  /* 0x0000000688067223 */ /* 0x000fe20000010005 */
[-C--:B------:R-:W-:Y:S01]  /*6650*/  FMUL.FTZ R5, R139, R216.reuse ;  /* 0x000000d88b057220 */ /* 0x080fe20000410000 */
[C---:B------:R-:W-:Y:S01]  /*6660*/  FFMA.FTZ R2, R140.reuse, R216, R7 ;  /* 0x000000d88c027223 */ /* 0x040fe20000010007 */
[----:B------:R-:W-:Y:S01]  /*6670*/  FADD.FTZ R4, R191, R4 ;  /* 0x00000004bf047221 */ /* 0x000fe20000010000 */
[----:B------:R-:W-:Y:S01]  /*6680*/  FADD.FTZ R10, R171, R10 ;  /* 0x0000000aab0a7221 */ /* 0x000fe20000010000 */
[----:B------:R-:W-:Y:S01]  /*6690*/  FFMA.FTZ R5, R140, R214, -R5 ;  /* 0x000000d68c057223 */ /* 0x000fe20000010805 */
[----:B------:R-:W-:Y:S01]  /*66a0*/  FFMA.FTZ R218, R65, R218, R2 ;  /* 0x000000da41da7223 */ /* 0x000fe20000010002 */
[C---:B------:R-:W-:Y:S01]  /*66b0*/  FMUL.FTZ R7, R129.reuse, R4 ;  /* 0x0000000481077220 */ /* 0x040fe20000410000 */
[----:B------:R-:W-:Y:S01]  /*66c0*/  FMUL.FTZ R9, R129, R10 ;  /* 0x0000000a81097220 */ /* 0x000fe20000410000 */
[----:B------:R-:W-:Y:S01]  /*66d0*/  FFMA.FTZ R220, R65, R220, R5 ;  /* 0x000000dc41dc7223 */ /* 0x000fe20000010005 */
[C---:B------:R-:W-:Y:S01]  /*66e0*/  FMUL.FTZ R5, R137.reuse, R218 ;  /* 0x000000da89057220 */ /* 0x040fe20000410000 */
[----:B------:R-:W-:Y:S01]  /*66f0*/  FFMA.FTZ R10, R130, R10, R7 ;  /* 0x0000000a820a7223 */ /* 0x000fe20000010007 */
[----:B------:R-:W-:Y:S01]  /*6700*/  FFMA.FTZ R8, R136, R11, -R8 ;  /* 0x0000000b88087223 */ /* 0x000fe20000010808 */
[-C--:B------:R-:W-:Y:S01]  /*6710*/  FMUL.FTZ R7, R137, R220.reuse ;  /* 0x000000dc89077220 */ /* 0x080fe20000410000 */
[----:B------:R-:W-:Y:S01]  /*6720*/  FFMA.FTZ R5, R138, R220, -R5 ;  /* 0x000000dc8a057223 */ /* 0x000fe20000010805 */
[----:B------:R-:W-:Y:S01]  /*6730*/  FFMA.FTZ R9, R130, R4, -R9 ;  /* 0x0000000482097223 */ /* 0x000fe20000010809 */
[----:B------:R-:W-:Y:S01]  /*6740*/  FADD.FTZ R10, R173, R10 ;  /* 0x0000000aad0a7221 */ /* 0x000fe20000010000 */
[----:B------:R-:W-:Y:S01]  /*6750*/  FFMA.FTZ R2, R138, R218, R7 ;  /* 0x000000da8a027223 */ /* 0x000fe20000010007 */
[C---:B------:R-:W-:Y:S01]  /*6760*/  FFMA.FTZ R233, R98.reuse, R233, R5 ;  /* 0x000000e962e97223 */ /* 0x040fe20000010005 */
[C---:B------:R-:W-:Y:S01]  /*6770*/  FMUL.FTZ R11, R137.reuse, R8 ;  /* 0x00000008890b7220 */ /* 0x040fe20000410000 */
[----:B------:R-:W-:Y:S01]  /*6780*/  FMUL.FTZ R7, R137, R6 ;  /* 0x0000000689077220 */ /* 0x000fe20000410000 */
[----:B------:R-:W-:Y:S01]  /*6790*/  FFMA.FTZ R235, R98, R235, R2 ;  /* 0x000000eb62eb7223 */ /* 0x000fe20000010002 */
[----:B------:R-:W-:Y:S01]  /*67a0*/  FMUL.FTZ R5, R135, R233 ;  /* 0x000000e987057220 */ /* 0x000fe20000410000 */
[----:B------:R-:W-:Y:S01]  /*67b0*/  FADD.FTZ R9, R192, R9 ;  /* 0x00000009c0097221 */ /* 0x000fe20000010000 */
[----:B------:R-:W-:Y:S01]  /*67c0*/  FMUL.FTZ R4, R131, R10 ;  /* 0x0000000a83047220 */ /* 0x000fe20000410000 */
[-C--:B------:R-:W-:Y:S01]  /*67d0*/  FMUL.FTZ R2, R135, R235.reuse ;  /* 0x000000eb87027220 */ /* 0x080fe20000410000 */
[----:B------:R-:W-:Y:S01]  /*67e0*/  FFMA.FTZ R5, R136, R235, R5 ;  /* 0x000000eb88057223 */ /* 0x000fe20000010005 */
[C---:B------:R-:W-:Y:S01]  /*67f0*/  FFMA.FTZ R11, R138.reuse, R6, R11 ;  /* 0x000000068a0b7223 */ /* 0x040fe2000001000b */
[----:B------:R-:W-:Y:S01]  /*6800*/  FFMA.FTZ R8, R138, R8, -R7 ;  /* 0x000000088a087223 */ /* 0x000fe20000010807 */
        /* <DEDUP_REMOVED lines=25> */
[C---:B------:R-:W-:Y:S01]  /*69a0*/  FFMA.FTZ R209, R62.reuse, R209, R7 ;  /* 0x000000d13ed17223 */ /* 0x040fe20000010007 */
        /* <DEDUP_REMOVED lines=11> */
[C---:B------:R-:W-:Y:S01]  /*6a60*/  FFMA.FTZ R213, R96.reuse, R213, R5 ;  /* 0x000000d560d57223 */ /* 0x040fe20000010005 */
        /* <DEDUP_REMOVED lines=36> */
[C---:B------:R-:W-:Y:S01]  /*6cb0*/  FFMA.FTZ R221, R58.reuse, R221, R7 ;  /* 0x000000dd3add7223 */ /* 0x040fe20000010007 */
        /* <DEDUP_REMOVED lines=25> */
[-C--:B------:R-:W-:Y:S01]  /*6e50*/  FMUL.FTZ R15, R144, R9.reuse ;  /* 0x00000009900f7220 */ /* 0x080fe20000410000 */
[----:B------:R-:W-:Y:S01]  /*6e60*/  FFMA.FTZ R9, R146, R9, -R10 ;  /* 0x0000000992097223 */ /* 0x000fe2000001080a */
[C---:B------:R-:W-:Y:S01]  /*6e70*/  FFMA.FTZ R227, R56.reuse, R227, R13 ;  /* 0x000000e338e37223 */ /* 0x040fe2000001000d */
[----:B------:R-:W-:Y:S01]  /*6e80*/  FFMA.FTZ R207, R56, R207, R8 ;  /* 0x000000cf38cf7223 */ /* 0x000fe20000010008 */
[----:B------:R-:W-:Y:S01]  /*6e90*/  FADD.FTZ R10, R183, R12 ;  /* 0x0000000cb70a7221 */ /* 0x000fe20000010000 */
        /* <DEDUP_REMOVED lines=12> */
[----:B------:R-:W-:Y:S01]  /*6f60*/  FFMA.FTZ R8, R146, R11, R15 ;  /* 0x0000000b92087223 */ /* 0x000fe2000001000f */
        /* <DEDUP_REMOVED lines=32> */
.L_x_11318:
        /* <DEDUP_REMOVED lines=13> */
.L_x_11179:
[----:B------:R-:W-:Y:S05]  /*7240*/  BSYNC.RECONVERGENT B1 ;  /* 0x0000000000017941 */ /* 0x000fea0003800200 */
.L_x_11178:
[----:B------:R-:W-:-:S03]  /*7250*/  UMOV UR20, 0xffffffff ;  /* 0xffffffff00147882 */ /* 0x000fc60000000000 */
[----:B------:R-:W-:Y:S05]  /*7260*/  BRA.DIV UR20, `(.L_x_11180) ;  /* 0x0000006a14887947 */ /* 0x000fea000b800000 */
[----:B--2---:R2:W1:Y:S04]  /*7270*/  SHFL.DOWN PT, R16, R13, 0x2, 0x1f ;  /* 0x08401f000d107f89 */ /* 0x00446800000e0000 */
[----:B---3--:R2:W3:Y:S04]  /*7280*/  SHFL.DOWN PT, R18, R19, 0x2, 0x1f ;  /* 0x08401f0013127f89 */ /* 0x0084e800000e0000 */
[----:B----4-:R2:W4:Y:S04]  /*7290*/  SHFL.DOWN PT, R222, R236, 0x2, 0x1f ;  /* 0x08401f00ecde7f89 */ /* 0x01052800000e0000 */
[----:B0-----:R2:W0:Y:S02]  /*72a0*/  SHFL.DOWN PT, R12, R238, 0x2, 0x1f ;  /* 0x08401f00ee0c7f89 */ /* 0x00142400000e0000 */
.L_x_11324:
        /* <DEDUP_REMOVED lines=8> */
[C---:B------:R-:W-:Y:S01]  /*7330*/  FMUL.FTZ R18, R13.reuse, R18 ;  /* 0x000000120d127220 */ /* 0x040fe20000410000 */
[----:B-12---:R-:W-:Y:S01]  /*7340*/  FADD.FTZ R236, R236, R15 ;  /* 0x0000000fecec7221 */ /* 0x006fe20000010000 */
[----:B------:R-:W-:Y:S01]  /*7350*/  FADD.FTZ R238, R238, R17 ;  /* 0x00000011eeee7221 */ /* 0x000fe20000010000 */
[-C--:B------:R-:W-:Y:S01]  /*7360*/  FFMA.FTZ R13, R13, R16.reuse, -R12 ;  /* 0x000000100d0d7223 */ /* 0x080fe2000001080c */
[----:B------:R-:W-:-:S07]  /*7370*/  FFMA.FTZ R19, R19, R16, R18 ;  /* 0x0000001013137223 */ /* 0x000fce0000010012 */
.L_x_11182:
[----:B------:R-:W-:Y:S05]  /*7380*/  BSYNC.RECONVERGENT B1 ;  /* 0x0000000000017941 */ /* 0x000fea0003800200 */
.L_x_11181:
[----:B------:R-:W-:-:S03]  /*7390*/  UMOV UR20, 0xffffffff ;  /* 0xffffffff00147882 */ /* 0x000fc60000000000 */
[----:B------:R-:W-:Y:S05]  /*73a0*/  BRA.DIV UR20, `(.L_x_11183) ;  /* 0x0000006a14a87947 */ /* 0x000fea000b800000 */
[----:B-1----:R1:W1:Y:S04]  /*73b0*/  SHFL.DOWN PT, R16, R13, 0x4, 0x1f ;  /* 0x08801f000d107f89 */ /* 0x00226800000e0000 */
[----:B---3--:R3:W1:Y:S04]  /*73c0*/  SHFL.DOWN PT, R18, R19, 0x4, 0x1f ;  /* 0x08801f0013127f89 */ /* 0x00866800000e0000 */
[----:B----4-:R3:W4:Y:S04]  /*73d0*/  SHFL.DOWN PT, R222, R236, 0x4, 0x1f ;  /* 0x08801f00ecde7f89 */ /* 0x01072800000e0000 */
[----:B0-----:R3:W0:Y:S02]  /*73e0*/  SHFL.DOWN PT, R12, R238, 0x4, 0x1f ;  /* 0x08801f00ee0c7f89 */ /* 0x00162400000e0000 */
.L_x_11330:
        /* <DEDUP_REMOVED lines=8> */
[C---:B------:R-:W-:Y:S01]  /*7470*/  FMUL.FTZ R18, R13.reuse, R18 ;  /* 0x000000120d127220 */ /* 0x040fe20000410000 */
[----:B--23--:R-:W-:Y:S01]  /*7480*/  FADD.FTZ R236, R236, R15 ;  /* 0x0000000fecec7221 */ /* 0x00cfe20000010000 */
[----:B------:R-:W-:Y:S01]  /*7490*/  FADD.FTZ R238, R238, R17 ;  /* 0x00000011eeee7221 */ /* 0x000fe20000010000 */
[-C--:B------:R-:W-:Y:S01]  /*74a0*/  FFMA.FTZ R13, R13, R16.reuse, -R12 ;  /* 0x000000100d0d7223 */ /* 0x080fe2000001080c */
[----:B------:R-:W-:-:S07]  /*74b0*/  FFMA.FTZ R19, R19, R16, R18 ;  /* 0x0000001013137223 */ /* 0x000fce0000010012 */
.L_x_11185:
[----:B------:R-:W-:Y:S05]  /*74c0*/  BSYNC.RECONVERGENT B1 ;  /* 0x0000000000017941 */ /* 0x000fea0003800200 */
.L_x_11184:
[----:B------:R-:W-:-:S03]  /*74d0*/  UMOV UR20, 0xffffffff ;  /* 0xffffffff00147882 */ /* 0x000fc60000000000 */
[----:B------:R-:W-:Y:S05]  /*74e0*/  BRA.DIV UR20, `(.L_x_11186) ;  /* 0x0000006a14c87947 */ /* 0x000fea000b800000 */
[----:B-1----:R1:W1:Y:S04]  /*74f0*/  SHFL.DOWN PT, R16, R13, 0x8, 0x1f ;  /* 0x09001f000d107f89 */ /* 0x00226800000e0000 */
[----:B------:R0:W1:Y:S04]  /*7500*/  SHFL.DOWN PT, R18, R19, 0x8, 0x1f ;  /* 0x09001f0013127f89 */ /* 0x00006800000e0000 */
[----:B----4-:R4:W1:Y:S04]  /*7510*/  SHFL.DOWN PT, R222, R236, 0x8, 0x1f ;  /* 0x09001f00ecde7f89 */ /* 0x01086800000e0000 */
[----:B0-----:R4:W0:Y:S02]  /*7520*/  SHFL.DOWN PT, R12, R238, 0x8, 0x1f ;  /* 0x09001f00ee0c7f89 */ /* 0x00182400000e0000 */
.L_x_11336:
        /* <DEDUP_REMOVED lines=8> */
[C---:B------:R-:W-:Y:S01]  /*75b0*/  FMUL.FTZ R18, R13.reuse, R18 ;  /* 0x000000120d127220 */ /* 0x040fe20000410000 */
[----:B--234-:R-:W-:Y:S01]  /*75c0*/  FADD.FTZ R236, R236, R15 ;  /* 0x0000000fecec7221 */ /* 0x01cfe20000010000 */
[----:B------:R-:W-:Y:S01]  /*75d0*/  FADD.FTZ R238, R238, R17 ;  /* 0x00000011eeee7221 */ /* 0x000fe20000010000 */
[-C--:B------:R-:W-:Y:S01]  /*75e0*/  FFMA.FTZ R13, R13, R16.reuse, -R12 ;  /* 0x000000100d0d7223 */ /* 0x080fe2000001080c */
[----:B------:R-:W-:-:S07]  /*75f0*/  FFMA.FTZ R19, R19, R16, R18 ;  /* 0x0000001013137223 */ /* 0x000fce0000010012 */
.L_x_11188:
[----:B------:R-:W-:Y:S05]  /*7600*/  BSYNC.RECONVERGENT B1 ;  /* 0x0000000000017941 */ /* 0x000fea0003800200 */
.L_x_11187:
[----:B------:R-:W-:-:S03]  /*7610*/  UMOV UR20, 0xffffffff ;  /* 0xffffffff00147882 */ /* 0x000fc60000000000 */
[----:B------:R-:W-:Y:S05]  /*7620*/  BRA.DIV UR20, `(.L_x_11189) ;  /* 0x0000006a14e87947 */ /* 0x000fea000b800000 */
[----:B-1----:R1:W1:Y:S04]  /*7630*/  SHFL.DOWN PT, R16, R13, 0x10, 0x1f ;  /* 0x0a001f000d107f89 */ /* 0x00226800000e0000 */
[----:B------:R0:W1:Y:S04]  /*7640*/  SHFL.DOWN PT, R18, R19, 0x10, 0x1f ;  /* 0x0a001f0013127f89 */ /* 0x00006800000e0000 */
[----:B------:R1:W1:Y:S04]  /*7650*/  SHFL.DOWN PT, R222, R236, 0x10, 0x1f ;  /* 0x0a001f00ecde7f89 */ /* 0x00026800000e0000 */
[----:B0-----:R0:W0:Y:S02]  /*7660*/  SHFL.DOWN PT, R12, R238, 0x10, 0x1f ;  /* 0x0a001f00ee0c7f89 */ /* 0x00102400000e0000 */
.L_x_11342:
        /* <DEDUP_REMOVED lines=13> */
.L_x_11191:
[----:B------:R-:W-:Y:S05]  /*7740*/  BSYNC.RECONVERGENT B1 ;  /* 0x0000000000017941 */ /* 0x000fea0003800200 */
.L_x_11190:
        /* <DEDUP_REMOVED lines=10> */
[-C--:B------:R-:W-:Y:S01]  /*77f0*/  FMUL.FTZ R14, R6, R230.reuse ;  /* 0x000000e6060e7220 */ /* 0x080fe20000410000 */
[----:B------:R-:W-:Y:S01]  /*7800*/  FMUL.FTZ R232, R4, R230 ;  /* 0x000000e604e87220 */ /* 0x000fe20000410000 */
[----:B-1----:R-:W1:Y:S01]  /*7810*/  SHFL.DOWN PT, R18, R236, 0x1, 0x1f ;  /* 0x08201f00ec127f89 */ /* 0x002e6200000e0000 */
[----:B--2---:R-:W-:Y:S01]  /*7820*/  FFMA.FTZ R241, R6, R234, -R15 ;  /* 0x000000ea06f17223 */ /* 0x004fe2000001080f */
[----:B------:R-:W-:Y:S01]  /*7830*/  FMUL.FTZ R15, R5, R230 ;  /* 0x000000e6050f7220 */ /* 0x000fe20000410000 */
[-C--:B------:R-:W-:Y:S01]  /*7840*/  FFMA.FTZ R14, R7, R234.reuse, R14 ;  /* 0x000000ea070e7223 */ /* 0x080fe2000001000e */
[----:B------:R-:W2:Y:S01]  /*7850*/  SHFL.DOWN PT, R244, R238, 0x1, 0x1f ;  /* 0x08201f00eef47f89 */ /* 0x000ea200000e0000 */
[-C--:B------:R-:W-:Y:S01]  /*7860*/  FFMA.FTZ R232, R5, R234.reuse, R232 ;  /* 0x000000ea05e87223 */ /* 0x080fe200000100e8 */
[----:B------:R-:W-:Y:S01]  /*7870*/  FFMA.FTZ R230, R4, R234, -R15 ;  /* 0x000000ea04e67223 */ /* 0x000fe2000001080f */
[----:B0-----:R-:W-:Y:S01]  /*7880*/  FADD.FTZ R228, R12, R241 ;  /* 0x000000f10ce47221 */ /* 0x001fe20000010000 */
[----:B------:R-:W0:Y:S01]  /*7890*/  SHFL.IDX PT, R246, R6, RZ, 0x1f ;  /* 0x00001fff06f67589 */ /* 0x000e2200000e0000 */
[----:B---3--:R-:W-:-:S03]  /*78a0*/  FADD.FTZ R234, R247, R14 ;  /* 0x0000000ef7ea7221 */ /* 0x008fc60000010000 */
[----:B------:R-:W3:Y:S01]  /*78b0*/  SHFL.IDX PT, R248, R7, RZ, 0x1f ;  /* 0x00001fff07f87589 */ /* 0x000ee200000e0000 */
[----:B----4-:R-:W-:-:S03]  /*78c0*/  MOV R12, R242 ;  /* 0x000000f2000c7202 */ /* 0x010fc60000000f00 */
[----:B------:R4:W0:Y:S02]  /*78d0*/  SHFL.DOWN PT, R16, R13, 0x1, 0x1f ;  /* 0x08201f000d107f89 */ /* 0x00082400000e0000 */
[----:B-1--4-:R-:W-:-:S07]  /*78e0*/  MOV R13, R240 ;  /* 0x000000f0000d7202 */ /* 0x012fce0000000f00 */
.L_x_11356:
        /* <DEDUP_REMOVED lines=15> */
.L_x_11194:
[----:B------:R-:W-:Y:S05]  /*79e0*/  BSYNC.RECONVERGENT B1 ;  /* 0x0000000000017941 */ /* 0x000fea0003800200 */
.L_x_11193:
        /* <DEDUP_REMOVED lines=17> */
.L_x_11176:
[----:B------:R-:W-:Y:S05]  /*7b00*/  BSYNC B0 ;  /* 0x0000000000007941 */ /* 0x000fea0003800000 */
.L_x_11175:
[----:B------:R-:W-:Y:S05]  /*7b10*/  WARPSYNC.ALL ;  /* 0x0000000000007948 */ /* 0x000fea0003800000 */
[----:B------:R-:W-:Y:S01]  /*7b20*/  BAR.SYNC.DEFER_BLOCKING 0x0 ;  /* 0x0000000000007b1d */ /* 0x000fe20000010000 */
[----:B---3--:R-:W-:Y:S01]  /*7b30*/  FMUL.FTZ R14, R100, R93 ;  /* 0x0000005d640e7220 */ /* 0x008fe20000410000 */
[C---:B-1----:R-:W-:Y:S01]  /*7b40*/  FFMA.FTZ R8, R0.reuse, R239, RZ ;  /* 0x000000ef00087223 */ /* 0x042fe200000100ff */
        /* <DEDUP_REMOVED lines=12> */
[C---:B------:R-:W-:Y:S01]  /*7c10*/  FFMA.FTZ R10, R34.reuse, R220, R3 ;  /* 0x000000dc220a7223 */ /* 0x040fe20000010003 */
[----:B------:R-:W-:Y:S01]  /*7c20*/  USHF.R.S32.HI UR28, URZ, 0x1f, UR20 ;  /* 0x0000001fff1c7899 */ /* 0x000fe20008011414 */
[-C--:B------:R-:W-:Y:S01]  /*7c30*/  FFMA.FTZ R220, -R117, R16.reuse, R220 ;  /* 0x0000001075dc7223 */ /* 0x080fe200000101dc */
[----:B------:R-:W-:Y:S01]  /*7c40*/  FFMA.FTZ R16, R151, -R16, R218 ;  /* 0x8000001097107223 */ /* 0x000fe200000100da */
[----:B------:R-:W-:Y:S01]  /*7c50*/  FFMA.FTZ R218, R34, -R218, R9 ;  /* 0x800000da22da7223 */ /* 0x000fe20000010009 */
[----:B------:R-:W-:Y:S01]  /*7c60*/  FMUL.FTZ R17, R98, R91 ;  /* 0x0000005b62117220 */ /* 0x000fe20000410000 */
[----:B------:R-:W-:Y:S01]  /*7c70*/  FMUL.FTZ R15, R101, R92 ;  /* 0x0000005c650f7220 */ /* 0x000fe20000410000 */
[----:B------:R-:W-:Y:S01]  /*7c80*/  MOV R11, UR40 ;  /* 0x00000028000b7c02 */ /* 0x000fe20008000f00 */
[C---:B------:R-:W-:Y:S01]  /*7c90*/  FFMA.FTZ R3, R33.reuse, R233, R10 ;  /* 0x000000e921037223 */ /* 0x040fe2000001000a */
[----:B------:R-:W1:Y:S01]  /*7ca0*/  LDS.64 R12, [R105+0x35e8] ;  /* 0x0035e800690c7984 */ /* 0x000e620000000a00 */
[----:B------:R-:W-:Y:S01]  /*7cb0*/  LOP3.LUT R8, R108, UR20, RZ, 0xfc, !PT ;  /* 0x000000146c087c12 */ /* 0x000fe2000f8efcff */
[----:B------:R-:W-:Y:S01]  /*7cc0*/  FFMA.FTZ R218, R33, -R235, R218 ;  /* 0x800000eb21da7223 */ /* 0x000fe200000100da */
[----:B------:R-:W-:Y:S01]  /*7cd0*/  MOV R9, UR28 ;  /* 0x0000001c00097c02 */ /* 0x000fe20008000f00 */
[----:B------:R-:W-:Y:S01]  /*7ce0*/  FFMA.FTZ R233, -R148, R17, R233 ;  /* 0x0000001194e97223 */ /* 0x000fe200000101e9 */
[----:B------:R-:W-:Y:S01]  /*7cf0*/  FFMA.FTZ R214, -R115, R15, R214 ;  /* 0x0000000f73d67223 */ /* 0x000fe200000101d6 */
[----:B------:R-:W-:Y:S01]  /*7d00*/  FFMA.FTZ R17, R166, -R17, R235 ;  /* 0x80000011a6117223 */ /* 0x000fe200000100eb */
[----:B------:R-:W-:Y:S01]  /*7d10*/  FFMA.FTZ R15, R149, -R15, R216 ;  /* 0x8000000f950f7223 */ /* 0x000fe200000100d8 */
[----:B------:R-:W-:Y:S01]  /*7d20*/  MOV R235, UR41 ;  /* 0x0000002900eb7c02 */ /* 0x000fe20008000f00 */
[----:B------:R-:W-:Y:S01]  /*7d30*/  FFMA.FTZ R18, R32, R231, R3 ;  /* 0x000000e720127223 */ /* 0x000fe20000010003 */
[----:B------:R-:W-:-:S04]  /*7d40*/  IMAD.WIDE.U32 R10, R11, UR8, R8 ;  /* 0x000000080b0a7c25 */ /* 0x000fc8000f8e0008 */
[----:B------:R-:W-:Y:S01]  /*7d50*/  FMUL.FTZ R216, R99, R90 ;  /* 0x0000005a63d87220 */ /* 0x000fe20000410000 */
[----:B------:R-:W-:Y:S01]  /*7d60*/  FFMA.FTZ R218, R32, -R229, R218 ;  /* 0x800000e520da7223 */ /* 0x000fe200000100da */
[----:B------:R-:W-:Y:S01]  /*7d70*/  FFMA.FTZ R19, R31, R2, R18 ;  /* 0x000000021f137223 */ /* 0x000fe20000010012 */
[----:B------:R-:W-:Y:S02]  /*7d80*/  IMAD R3, R235, UR8, R11 ;  /* 0x00000008eb037c24 */ /* 0x000fe4000f8e020b */
[----:B------:R-:W-:Y:S01]  /*7d90*/  FFMA.FTZ R18, -R143, R216, R2 ;  /* 0x000000d88f127223 */ /* 0x000fe20000010102 */
[----:B------:R-:W-:Y:S01]  /*7da0*/  FFMA.FTZ R218, R31, -R204, R218 ;  /* 0x800000cc1fda7223 */ /* 0x000fe200000100da */
[----:B------:R-:W-:Y:S01]  /*7db0*/  LEA R2, P0, R10, UR9, 0x2 ;  /* 0x000000090a027c11 */ /* 0x000fe2000f8010ff */
[----:B------:R-:W-:Y:S01]  /*7dc0*/  FFMA.FTZ R11, R153, -R216, R204 ;  /* 0x800000d8990b7223 */ /* 0x000fe200000100cc */
[----:B------:R-:W-:Y:S01]  /*7dd0*/  FMUL.FTZ R216, R62, R63 ;  /* 0x0000003f3ed87220 */ /* 0x000fe20000410000 */
[C---:B------:R-:W-:Y:S01]  /*7de0*/  FFMA.FTZ R204, R30.reuse, R211, R19 ;  /* 0x000000d31ecc7223 */ /* 0x040fe20000010013 */
[----:B------:R-:W-:Y:S01]  /*7df0*/  FFMA.FTZ R218, R30, -R209, R218 ;  /* 0x800000d11eda7223 */ /* 0x000fe200000100da */
[----:B------:R-:W-:Y:S01]  /*7e00*/  LEA.HI.X R3, R10, UR12, R3, 0x2, P0 ;  /* 0x0000000c0a037c11 */ /* 0x000fe200080f1403 */
[-C--:B------:R-:W-:Y:S01]  /*7e10*/  FFMA.FTZ R10, R170, -R216.reuse, R209 ;  /* 0x800000d8aa0a7223 */ /* 0x080fe200000100d1 */
[----:B------:R-:W-:Y:S01]  /*7e20*/  FMUL.FTZ R222, R96, R89 ;  /* 0x0000005960de7220 */ /* 0x000fe20000410000 */
[----:B------:R-:W-:Y:S01]  /*7e30*/  FMUL.FTZ R228, R60, R61 ;  /* 0x0000003d3ce47220 */ /* 0x000fe20000410000 */
[C---:B------:R-:W-:Y:S01]  /*7e40*/  FFMA.FTZ R209, R29.reuse, R213, R204 ;  /* 0x000000d51dd17223 */ /* 0x040fe200000100cc */
[----:B------:R-:W-:Y:S01]  /*7e50*/  FFMA.FTZ R218, R29, -R215, R218 ;  /* 0x800000d71dda7223 */ /* 0x000fe200000100da */
[----:B------:R-:W-:Y:S01]  /*7e60*/  FFMA.FTZ R211, -R152, R216, R211 ;  /* 0x000000d898d37223 */ /* 0x000fe200000101d3 */
[-C--:B------:R-:W-:Y:S01]  /*7e70*/  FFMA.FTZ R213, -R154, R222.reuse, R213 ;  /* 0x000000de9ad57223 */ /* 0x080fe200000101d5 */
[----:B------:R-:W-:Y:S01]  /*7e80*/  FFMA.FTZ R19, R172, -R222, R215 ;  /* 0x800000deac137223 */ /* 0x000fe200000100d7 */
[----:B------:R-:W-:Y:S01]  /*7e90*/  FFMA.FTZ R216, R28, R219, R209 ;  /* 0x000000db1cd87223 */ /* 0x000fe200000100d1 */
[----:B------:R-:W-:Y:S01]  /*7ea0*/  FFMA.FTZ R204, R174, -R228, R217 ;  /* 0x800000e4aecc7223 */ /* 0x000fe200000100d9 */
[----:B------:R-:W-:Y:S01]  /*7eb0*/  FMUL.FTZ R222, R97, R86 ;  /* 0x0000005661de7220 */ /* 0x000fe20000410000 */
[----:B------:R-:W-:Y:S01]  /*7ec0*/  FFMA.FTZ R217, R28, -R217, R218 ;  /* 0x800000d91cd97223 */ /* 0x000fe200000100da */
[----:B------:R-:W-:Y:S01]  /*7ed0*/  ISETP.NE.AND P2, PT, R108, RZ, PT ;  /* 0x000000ff6c00720c */ /* 0x000fe20003f45270 */
[----:B------:R-:W-:Y:S01]  /*7ee0*/  FFMA.FTZ R215, R27, R206, R216 ;  /* 0x000000ce1bd77223 */ /* 0x000fe200000100d8 */
[----:B------:R-:W-:Y:S01]  /*7ef0*/  FFMA.FTZ R209, R155, -R222, R208 ;  /* 0x800000de9bd17223 */ /* 0x000fe200000100d0 */
[----:B------:R-:W-:Y:S01]  /*7f00*/  FFMA.FTZ R216, R27, -R208, R217 ;  /* 0x800000d01bd87223 */ /* 0x000fe200000100d9 */
[----:B------:R-:W-:Y:S01]  /*7f10*/  FMUL.FTZ R208, R58, R59 ;  /* 0x0000003b3ad07220 */ /* 0x000fe20000410000 */
[----:B------:R-:W-:Y:S01]  /*7f20*/  FFMA.FTZ R218, R26, R223, R215 ;  /* 0x000000df1ada7223 */ /* 0x000fe200000100d7 */
[----:B------:R-:W-:Y:S01]  /*7f30*/  FFMA.FTZ R206, -R145, R222, R206 ;  /* 0x000000de91ce7223 */ /* 0x000fe200000101ce */
[----:B------:R-:W-:Y:S01]  /*7f40*/  FMUL.FTZ R222, R94, R77 ;  /* 0x0000004d5ede7220 */ /* 0x000fe20000410000 */
[-C--:B------:R-:W-:Y:S01]  /*7f50*/  FFMA.FTZ R223, -R158, R208.reuse, R223 ;  /* 0x000000d09edf7223 */ /* 0x080fe200000101df */
[----:B------:R-:W-:Y:S01]  /*7f60*/  FFMA.FTZ R208, R176, -R208, R221 ;  /* 0x800000d0b0d07223 */ /* 0x000fe200000100dd */
[----:B------:R-:W-:Y:S01]  /*7f70*/  FFMA.FTZ R216, R26, -R221, R216 ;  /* 0x800000dd1ad87223 */ /* 0x000fe200000100d8 */
[----:B------:R-:W-:Y:S01]  /*7f80*/  FFMA.FTZ R221, R25, R225, R218 ;  /* 0x000000e119dd7223 */ /* 0x000fe200000100da */
[-C--:B-1----:R-:W-:Y:S01]  /*7f90*/  FMUL.FTZ R217, R13, R21.reuse ;  /* 0x000000150dd97220 */ /* 0x082fe20000410000 */
[----:B------:R-:W-:Y:S01]  /*7fa0*/  FMUL.FTZ R218, R12, R21 ;  /* 0x000000150cda7220 */ /* 0x000fe20000410000 */
[----:B------:R-:W-:Y:S01]  /*7fb0*/  P2R R215, PR, RZ, 0x4 ;  /* 0x00000004ffd77803 */ /* 0x000fe20000000000 */
[----:B------:R-:W-:Y:S01]  /*7fc0*/  FFMA.FTZ R215, R178, -R222, R237 ;  /* 0x800000deb2d77223 */ /* 0x000fe200000100ed */
[----:B------:R-:W-:Y:S01]  /*7fd0*/  FFMA.FTZ R237, R25, -R237, R216 ;  /* 0x800000ed19ed7223 */ /* 0x000fe200000100d8 */
[----:B------:R-:W-:Y:S01]  /*7fe0*/  VOTEU.ALL UP0, P2 ;  /* 0x0000000000ff7886 */ /* 0x000fe20001000000 */
[-C--:B------:R-:W-:Y:S01]  /*7ff0*/  FFMA.FTZ R216, R12, R20.reuse, R217 ;  /* 0x000000140cd87223 */ /* 0x080fe200000100d9 */
[----:B------:R-:W-:Y:S01]  /*8000*/  FFMA.FTZ R218, R13, R20, -R218 ;  /* 0x000000140dda7223 */ /* 0x000fe200000108da */
[----:B------:R-:W-:Y:S01]  /*8010*/  FFMA.FTZ R20, R24, R227, R221 ;  /* 0x000000e318147223 */ /* 0x000fe200000100dd */
[----:B------:R-:W-:Y:S01]  /*8020*/  FMUL.FTZ R12, R56, R57 ;  /* 0x00000039380c7220 */ /* 0x000fe20000410000 */
[----:B------:R-:W-:Y:S01]  /*8030*/  @!UP0 ULEA UR20, UR8, UR21, 0x4 ;  /* 0x0000001508148291 */ /* 0x000fe2000f8e20ff */
[----:B------:R-:W-:Y:S01]  /*8040*/  FADD.FTZ R217, R201, R216 ;  /* 0x000000d8c9d97221 */ /* 0x000fe20000010000 */
[----:B------:R-:W-:Y:S01]  /*8050*/  FADD.FTZ R221, R205, R218 ;  /* 0x000000dacddd7221 */ /* 0x000fe20000010000 */
[-C--:B------:R-:W-:Y:S01]  /*8060*/  FFMA.FTZ R227, -R162, R12.reuse, R227 ;  /* 0x0000000ca2e37223 */ /* 0x080fe200000101e3 */
[----:B------:R-:W-:Y:S01]  /*8070*/  FFMA.FTZ R12, R202, -R12, R207 ;  /* 0x8000000cca0c7223 */ /* 0x000fe200000100cf */
[C---:B------:R-:W-:Y:S01]  /*8080*/  FMUL.FTZ R205, R112.reuse, R217 ;  /* 0x000000d970cd7220 */ /* 0x040fe20000410000 */
[----:B------:R-:W-:Y:S01]  /*8090*/  FMUL.FTZ R201, R112, R221 ;  /* 0x000000dd70c97220 */ /* 0x000fe20000410000 */
[----:B------:R-:W-:Y:S01]  /*80a0*/  FFMA.FTZ R237, R24, -R207, R237 ;  /* 0x800000cf18ed7223 */ /* 0x000fe200000100ed */
[----:B------:R-:W-:Y:S01]  /*80b0*/  FMUL.FTZ R112, R54, R55 ;  /* 0x0000003736707220 */ /* 0x000fe20000410000 */
[----:B------:R-:W-:Y:S01]  /*80c0*/  FMUL.FTZ R207, R200, R221 ;  /* 0x000000ddc8cf7220 */ /* 0x000fe20000410000 */
[----:B------:R-:W-:Y:S01]  /*80d0*/  FMUL.FTZ R9, R64, R71 ;  /* 0x0000004740097220 */ /* 0x000fe20000410000 */
[----:B------:R-:W-:Y:S01]  /*80e0*/  FFMA.FTZ R13, R23, R226, R20 ;  /* 0x000000e2170d7223 */ /* 0x000fe20000010014 */
[C---:B------:R-:W-:Y:S01]  /*80f0*/  FFMA.FTZ R20, R114.reuse, R217, R201 ;  /* 0x000000d972147223 */ /* 0x040fe200000100c9 */
[----:B0-----:R0:W-:Y:S01]  /*8100*/  @!P2 STS.128 [UR20+0x4be0], R4 ;  /* 0x004be004ff00a988 */ /* 0x0011e20008000c14 */
[----:B------:R-:W-:Y:S01]  /*8110*/  FFMA.FTZ R114, R114, R221, -R205 ;  /* 0x000000dd72727223 */ /* 0x000fe200000108cd */
[-C--:B------:R-:W-:Y:S01]  /*8120*/  FFMA.FTZ R200, R200, -R112.reuse, R243 ;  /* 0x80000070c8c87223 */ /* 0x080fe200000100f3 */
[C---:B------:R-:W-:Y:S01]  /*8130*/  FFMA.FTZ R112, -R184.reuse, R112, R245 ;  /* 0x00000070b8707223 */ /* 0x040fe200000101f5 */
[----:B------:R-:W-:Y:S01]  /*8140*/  FFMA.FTZ R207, R184, R217, R207 ;  /* 0x000000d9b8cf7223 */ /* 0x000fe200000100cf */
[----:B------:R-:W-:Y:S01]  /*8150*/  FFMA.FTZ R231, -R150, R9, R231 ;  /* 0x0000000996e77223 */ /* 0x000fe200000101e7 */
[----:B------:R-:W-:Y:S01]  /*8160*/  FMUL.FTZ R184, R217, UR42 ;  /* 0x0000002ad9b87c20 */ /* 0x000fe20008410000 */
[----:B------:R-:W-:Y:S01]  /*8170*/  FMUL.FTZ R205, R221, R55 ;  /* 0x00000037ddcd7220 */ /* 0x000fe20000410000 */
[----:B------:R-:W-:Y:S01]  /*8180*/  FFMA.FTZ R9, R168, -R9, R229 ;  /* 0x80000009a8097223 */ /* 0x000fe200000100e5 */
[----:B------:R-:W-:Y:S01]  /*8190*/  MOV R201, UR21 ;  /* 0x0000001500c97c02 */ /* 0x000fe20008000f00 */
[----:B------:R-:W-:Y:S01]  /*81a0*/  FADD.FTZ R229, R185, R114 ;  /* 0x00000072b9e57221 */ /* 0x000fe20000010000 */
[----:B------:R-:W-:Y:S01]  /*81b0*/  FADD.FTZ R159, R159, R20 ;  /* 0x000000149f9f7221 */ /* 0x000fe20000010000 */
[----:B------:R-:W-:Y:S01]  /*81c0*/  FMUL.FTZ R21, R95, R66 ;  /* 0x000000425f157220 */ /* 0x000fe20000410000 */
[----:B------:R-:W-:Y:S01]  /*81d0*/  FFMA.FTZ R225, -R160, R222, R225 ;  /* 0x000000dea0e17223 */ /* 0x000fe200000101e1 */
[----:B0-----:R-:W-:Y:S01]  /*81e0*/  FMUL.FTZ R4, R221, UR42 ;  /* 0x0000002add047c20 */ /* 0x001fe20008410000 */
[----:B------:R-:W-:Y:S01]  /*81f0*/  FMUL.FTZ R7, R217, R55 ;  /* 0x00000037d9077220 */ /* 0x000fe20000410000 */
[----:B------:R-:W-:Y:S01]  /*8200*/  FFMA.FTZ R5, R221, UR29, -R184 ;  /* 0x0000001ddd057c23 */ /* 0x000fe200080108b8 */
[----:B------:R-:W-:-:S02]  /*8210*/  IMAD R6, R108, 0x84, R201 ;  /* 0x000000846c067824 */ /* 0x000fc400078e02c9 */
[----:B------:R-:W-:Y:S01]  /*8220*/  FFMA.FTZ R185, R217, UR29, R4 ;  /* 0x0000001dd9b97c23 */ /* 0x000fe20008010004 */
[C---:B------:R-:W-:Y:S01]  /*8230*/  FMUL.FTZ R217, R200.reuse, R205 ;  /* 0x000000cdc8d97220 */ /* 0x040fe20000410000 */
[C---:B------:R-:W-:Y:S01]  /*8240*/  FMUL.FTZ R201, R200.reuse, R5 ;  /* 0x00000005c8c97220 */ /* 0x040fe20000410000 */
[----:B------:R-:W-:Y:S01]  /*8250*/  FMUL.FTZ R200, R200, R7 ;  /* 0x00000007c8c87220 */ /* 0x000fe20000410000 */
[----:B------:R-:W-:Y:S01]  /*8260*/  FFMA.FTZ R226, -R157, R21, R226 ;  /* 0x000000159de27223 */ /* 0x000fe200000101e2 */
[-C--:B------:R-:W-:Y:S01]  /*8270*/  FFMA.FTZ R4, R112, R7.reuse, R217 ;  /* 0x0000000770047223 */ /* 0x080fe200000100d9 */
[----:B------:R-:W-:Y:S01]  /*8280*/  FMUL.FTZ R217, R54, R7 ;  /* 0x0000000736d97220 */ /* 0x000fe20000410000 */
[C---:B------:R-:W-:Y:S01]  /*8290*/  FMUL.FTZ R7, R116.reuse, R159 ;  /* 0x0000009f74077220 */ /* 0x040fe20000410000 */
[----:B------:R-:W-:Y:S01]  /*82a0*/  FMUL.FTZ R116, R116, R229 ;  /* 0x000000e574747220 */ /* 0x000fe20000410000 */
[C---:B------:R-:W-:Y:S01]  /*82b0*/  FFMA.FTZ R5, R112.reuse, R205, -R200 ;  /* 0x000000cd70057223 */ /* 0x040fe200000108c8 */
[----:B------:R-:W-:Y:S01]  /*82c0*/  FFMA.FTZ R185, R112, R185, R201 ;  /* 0x000000b970b97223 */ /* 0x000fe200000100c9 */
[C---:B------:R-:W-:Y:S01]  /*82d0*/  FFMA.FTZ R7, R118.reuse, R229, -R7 ;  /* 0x000000e576077223 */ /* 0x040fe20000010807 */
[----:B------:R-:W-:Y:S01]  /*82e0*/  FFMA.FTZ R116, R118, R159, R116 ;  /* 0x0000009f76747223 */ /* 0x000fe20000010074 */
[----:B------:R-:W-:Y:S01]  /*82f0*/  FMUL.FTZ R118, R159, UR42 ;  /* 0x0000002a9f767c20 */ /* 0x000fe20008410000 */
[----:B------:R-:W-:Y:S01]  /*8300*/  FFMA.FTZ R21, R203, -R21, R224 ;  /* 0x80000015cb157223 */ /* 0x000fe200000100e0 */
[----:B------:R-:W-:Y:S01]  /*8310*/  FADD.FTZ R186, R186, R7 ;  /* 0x00000007baba7221 */ /* 0x000fe20000010000 */
[----:B------:R-:W-:Y:S01]  /*8320*/  FADD.FTZ R161, R161, R116 ;  /* 0x00000074a1a17221 */ /* 0x000fe20000010000 */
[----:B------:R-:W-:Y:S01]  /*8330*/  FMUL.FTZ R184, R229, R66 ;  /* 0x00000042e5b87220 */ /* 0x000fe20000410000 */
[----:B------:R-:W-:Y:S01]  /*8340*/  FMUL.FTZ R20, R203, R229 ;  /* 0x000000e5cb147220 */ /* 0x000fe20000410000 */
[CC--:B------:R-:W-:Y:S01]  /*8350*/  FMUL.FTZ R7, R119.reuse, R186.reuse ;  /* 0x000000ba77077220 */ /* 0x0c0fe20000410000 */
[-C--:B------:R-:W-:Y:S01]  /*8360*/  FMUL.FTZ R119, R119, R161.reuse ;  /* 0x000000a177777220 */ /* 0x080fe20000410000 */
[C---:B------:R-:W-:Y:S01]  /*8370*/  FMUL.FTZ R116, R229.reuse, UR42 ;  /* 0x0000002ae5747c20 */ /* 0x040fe20008410000 */
[----:B------:R-:W-:Y:S01]  /*8380*/  FFMA.FTZ R118, R229, UR29, -R118 ;  /* 0x0000001de5767c23 */ /* 0x000fe20008010876 */
[C---:B------:R-:W-:Y:S01]  /*8390*/  FFMA.FTZ R112, R120.reuse, R161, R7 ;  /* 0x000000a178707223 */ /* 0x040fe20000010007 */
[----:B------:R-:W-:Y:S01]  /*83a0*/  FFMA.FTZ R120, R120, R186, -R119 ;  /* 0x000000ba78787223 */ /* 0x000fe20000010877 */
[----:B------:R-:W-:Y:S01]  /*83b0*/  FMUL.FTZ R7, R21, R184 ;  /* 0x000000b815077220 */ /* 0x000fe20000410000 */
[----:B------:R-:W-:Y:S01]  /*83c0*/  FFMA.FTZ R114, R157, R159, R20 ;  /* 0x0000009f9d727223 */ /* 0x000fe20000010014 */
[----:B------:R-:W-:Y:S01]  /*83d0*/  FADD.FTZ R163, R163, R112 ;  /* 0x00000070a3a37221 */ /* 0x000fe20000010000 */
[----:B------:R-:W-:Y:S01]  /*83e0*/  FMUL.FTZ R112, R159, R66 ;  /* 0x000000429f707220 */ /* 0x000fe20000410000 */
[----:B------:R-:W-:Y:S01]  /*83f0*/  FADD.FTZ R187, R187, R120 ;  /* 0x00000078bbbb7221 */ /* 0x000fe20000010000 */
[----:B------:R-:W-:Y:S01]  /*8400*/  FFMA.FTZ R157, R159, UR29, R116 ;  /* 0x0000001d9f9d7c23 */ /* 0x000fe20008010074 */
[----:B------:R-:W-:Y:S01]  /*8410*/  FFMA.FTZ R20, R54, R207, R185 ;  /* 0x000000cf36147223 */ /* 0x000fe200000100b9 */
[C---:B------:R-:W-:Y:S01]  /*8420*/  FMUL.FTZ R159, R21.reuse, R118 ;  /* 0x00000076159f7220 */ /* 0x040fe20000410000 */
[-C--:B------:R-:W-:Y:S01]  /*8430*/  FMUL.FTZ R21, R21, R112.reuse ;  /* 0x0000007015157220 */ /* 0x080fe20000410000 */
[CC--:B------:R-:W-:Y:S01]  /*8440*/  FFMA.FTZ R7, R226.reuse, R112.reuse, R7 ;  /* 0x00000070e2077223 */ /* 0x0c0fe20000010007 */
[----:B------:R-:W-:Y:S01]  /*8450*/  FMUL.FTZ R185, R95, R112 ;  /* 0x000000705fb97220 */ /* 0x000fe20000410000 */
[C---:B------:R-:W-:Y:S01]  /*8460*/  FMUL.FTZ R119, R121.reuse, R163 ;  /* 0x000000a379777220 */ /* 0x040fe20000410000 */
[----:B------:R-:W-:Y:S01]  /*8470*/  FMUL.FTZ R112, R121, R187 ;  /* 0x000000bb79707220 */ /* 0x000fe20000410000 */
[C---:B------:R-:W-:Y:S01]  /*8480*/  FFMA.FTZ R21, R226.reuse, R184, -R21 ;  /* 0x000000b8e2157223 */ /* 0x040fe20000010815 */
[----:B------:R-:W-:Y:S01]  /*8490*/  FFMA.FTZ R226, R226, R157, R159 ;  /* 0x0000009de2e27223 */ /* 0x000fe2000001009f */
[C---:B------:R-:W-:Y:S01]  /*84a0*/  FFMA.FTZ R119, R122.reuse, R187, -R119 ;  /* 0x000000bb7a777223 */ /* 0x040fe20000010877 */
[----:B------:R-:W-:Y:S01]  /*84b0*/  FFMA.FTZ R112, R122, R163, R112 ;  /* 0x000000a37a707223 */ /* 0x000fe20000010070 */
[----:B------:R-:W-:Y:S01]  /*84c0*/  FMUL.FTZ R157, R186, R57 ;  /* 0x00000039ba9d7220 */ /* 0x000fe20000410000 */
[----:B------:R-:W-:Y:S01]  /*84d0*/  FFMA.FTZ R47, R114, R66, R47 ;  /* 0x00000042722f7223 */ /* 0x000fe2000001002f */
[----:B------:R-:W-:Y:S01]  /*84e0*/  FADD.FTZ R188, R188, R119 ;  /* 0x00000077bcbc7221 */ /* 0x000fe20000010000 */
[----:B------:R-:W-:Y:S01]  /*84f0*/  FADD.FTZ R165, R165, R112 ;  /* 0x00000070a5a57221 */ /* 0x000fe20000010000 */
[----:B------:R-:W-:Y:S01]  /*8500*/  FFMA.FTZ R119, R95, R114, R226 ;  /* 0x000000725f777223 */ /* 0x000fe200000100e2 */
        /* <DEDUP_REMOVED lines=16> */
[-C--:B------:R-:W-:Y:S01]  /*8610*/  FMUL.FTZ R124, R215, R118.reuse ;  /* 0x00000076d77c7220 */ /* 0x080fe20000410000 */
        /* <DEDUP_REMOVED lines=8> */
[----:B------:R-:W-:Y:S01]  /*86a0*/  FMUL.FTZ R125, R188, R59 ;  /* 0x0000003bbc7d7220 */ /* 0x000fe20000410000 */
[C---:B------:R-:W-:Y:S01]  /*86b0*/  FMUL.FTZ R121, R127.reuse, R190 ;  /* 0x000000be7f797220 */ /* 0x040fe20000410000 */
[-C--:B------:R-:W-:Y:S01]  /*86c0*/  FMUL.FTZ R127, R127, R169.reuse ;  /* 0x000000a97f7f7220 */ /* 0x080fe20000410000 */
[C---:B------:R-:W-:Y:S01]  /*86d0*/  FFMA.FTZ R116, R225.reuse, R118, R116 ;  /* 0x00000076e1747223 */ /* 0x040fe20000010074 */
[----:B------:R-:W-:Y:S01]  /*86e0*/  FFMA.FTZ R118, R225, R122, -R124 ;  /* 0x0000007ae1767223 */ /* 0x000fe2000001087c */
[C---:B------:R-:W-:Y:S01]  /*86f0*/  FFMA.FTZ R120, R128.reuse, R169, R121 ;  /* 0x000000a980787223 */ /* 0x040fe20000010079 */
[----:B------:R-:W-:Y:S01]  /*8700*/  FFMA.FTZ R128, R128, R190, -R127 ;  /* 0x000000be80807223 */ /* 0x000fe2000001087f */
[----:B------:R-:W-:Y:S01]  /*8710*/  FMUL.FTZ R127, R94, R122 ;  /* 0x0000007a5e7f7220 */ /* 0x000fe20000410000 */
[----:B0-----:R-:W-:Y:S01]  /*8720*/  FMUL.FTZ R123, R165, R59 ;  /* 0x0000003ba57b7220 */ /* 0x001fe20000410000 */
        /* <DEDUP_REMOVED lines=8> */
[----:B------:R-:W-:Y:S01]  /*87b0*/  FFMA.FTZ R219, -R156, R228, R219 ;  /* 0x000000e49cdb7223 */ /* 0x000fe200000101db */
[C---:B------:R-:W-:Y:S01]  /*87c0*/  FFMA.FTZ R122, R130.reuse, R171, R121 ;  /* 0x000000ab827a7223 */ /* 0x040fe20000010079 */
[----:B------:R-:W-:Y:S01]  /*87d0*/  FFMA.FTZ R121, R130, R191, -R120 ;  /* 0x000000bf82797223 */ /* 0x000fe20000010878 */
[-C--:B------:R-:W-:Y:S01]  /*87e0*/  FFMA.FTZ R120, R223, R123.reuse, R124 ;  /* 0x0000007bdf787223 */ /* 0x080fe2000001007c */
[----:B------:R-:W-:Y:S01]  /*87f0*/  FMUL.FTZ R123, R58, R123 ;  /* 0x0000007b3a7b7220 */ /* 0x000fe20000410000 */
[----:B------:R-:W-:Y:S01]  /*8800*/  FADD.FTZ R173, R173, R122 ;  /* 0x0000007aadad7221 */ /* 0x000fe20000010000 */
[----:B------:R-:W-:Y:S01]  /*8810*/  FADD.FTZ R192, R192, R121 ;  /* 0x00000079c0c07221 */ /* 0x000fe20000010000 */
[-C--:B------:R-:W-:Y:S01]  /*8820*/  FFMA.FTZ R122, R223, R125.reuse, -R126 ;  /* 0x0000007ddf7a7223 */ /* 0x080fe2000001087e */
[----:B------:R-:W-:Y:S01]  /*8830*/  FMUL.FTZ R126, R167, R86 ;  /* 0x00000056a77e7220 */ /* 0x000fe20000410000 */
[----:B0-----:R-:W-:Y:S01]  /*8840*/  FMUL.FTZ R127, R58, R125 ;  /* 0x0000007d3a7f7220 */ /* 0x001fe20000410000 */
[C---:B------:R-:W-:Y:S01]  /*8850*/  FMUL.FTZ R121, R131.reuse, R192 ;  /* 0x000000c083797220 */ /* 0x040fe20000410000 */
[-C--:B------:R-:W-:Y:S01]  /*8860*/  FMUL.FTZ R131, R131, R173.reuse ;  /* 0x000000ad83837220 */ /* 0x080fe20000410000 */
[----:B------:R-:W-:Y:S01]  /*8870*/  FMUL.FTZ R125, R209, R128 ;  /* 0x00000080d17d7220 */ /* 0x000fe20000410000 */
[----:B------:R-:W-:Y:S01]  /*8880*/  FMUL.FTZ R129, R97, R126 ;  /* 0x0000007e61817220 */ /* 0x000fe20000410000 */
[C---:B------:R-:W-:Y:S01]  /*8890*/  FFMA.FTZ R124, R132.reuse, R173, R121 ;  /* 0x000000ad847c7223 */ /* 0x040fe20000010079 */
[----:B------:R-:W-:Y:S01]  /*88a0*/  FFMA.FTZ R132, R132, R192, -R131 ;  /* 0x000000c084847223 */ /* 0x000fe20000010883 */
[-C--:B------:R-:W-:Y:S01]  /*88b0*/  FMUL.FTZ R121, R209, R126.reuse ;  /* 0x0000007ed1797220 */ /* 0x080fe20000410000 */
[C---:B------:R-:W-:Y:S01]  /*88c0*/  FFMA.FTZ R125, R206.reuse, R126, R125 ;  /* 0x0000007ece7d7223 */ /* 0x040fe2000001007d */
[----:B------:R-:W-:Y:S01]  /*88d0*/  FADD.FTZ R175, R175, R124 ;  /* 0x0000007cafaf7221 */ /* 0x000fe20000010000 */
[----:B------:R-:W-:Y:S01]  /*88e0*/  FADD.FTZ R193, R193, R132 ;  /* 0x00000084c1c17221 */ /* 0x000fe20000010000 */
[-C--:B------:R-:W-:Y:S01]  /*88f0*/  FFMA.FTZ R124, R206, R128.reuse, -R121 ;  /* 0x00000080ce7c7223 */ /* 0x080fe20000010879 */
[----:B------:R-:W-:Y:S01]  /*8900*/  FMUL.FTZ R131, R97, R128 ;  /* 0x0000008061837220 */ /* 0x000fe20000410000 */
[C---:B------:R-:W-:Y:S01]  /*8910*/  FMUL.FTZ R121, R133.reuse, R175 ;  /* 0x000000af85797220 */ /* 0x040fe20000410000 */
[----:B------:R-:W-:Y:S01]  /*8920*/  FMUL.FTZ R126, R133, R193 ;  /* 0x000000c1857e7220 */ /* 0x000fe20000410000 */
        /* <DEDUP_REMOVED lines=8> */
[----:B------:R3:W-:Y:S01]  /*89b0*/  STS [R6+0x10d0], R129 ;  /* 0x0010d08106007388 */ /* 0x0007e20000000800 */
[----:B------:R-:W-:Y:S01]  /*89c0*/  FMUL.FTZ R201, R95, R184 ;  /* 0x000000b85fc97220 */ /* 0x000fe20000410000 */
[CC--:B------:R-:W-:Y:S01]  /*89d0*/  FMUL.FTZ R121, R135.reuse, R194.reuse ;  /* 0x000000c287797220 */ /* 0x0c0fe20000410000 */
[----:B------:R-:W-:Y:S01]  /*89e0*/  FMUL.FTZ R135, R135, R177 ;  /* 0x000000b187877220 */ /* 0x000fe20000410000 */
[----:B0-----:R-:W-:Y:S01]  /*89f0*/  FMUL.FTZ R127, R190, R61 ;  /* 0x0000003dbe7f7220 */ /* 0x001fe20000410000 */
[----:B------:R0:W-:Y:S01]  /*8a00*/  STS [R6+0x10d4], R131 ;  /* 0x0010d48306007388 */ /* 0x0001e20000000800 */
[C---:B------:R-:W-:Y:S01]  /*8a10*/  FFMA.FTZ R128, R136.reuse, R177, R121 ;  /* 0x000000b188807223 */ /* 0x040fe20000010079 */
[----:B------:R-:W-:Y:S01]  /*8a20*/  FFMA.FTZ R136, R136, R194, -R135 ;  /* 0x000000c288887223 */ /* 0x000fe20000010887 */
[----:B-1----:R-:W-:Y:S01]  /*8a30*/  FMUL.FTZ R123, R169, R61 ;  /* 0x0000003da97b7220 */ /* 0x002fe20000410000 */
[C---:B------:R-:W-:Y:S01]  /*8a40*/  FMUL.FTZ R126, R204.reuse, R127 ;  /* 0x0000007fcc7e7220 */ /* 0x040fe20000410000 */
[----:B------:R-:W-:Y:S01]  /*8a50*/  FADD.FTZ R179, R179, R128 ;  /* 0x00000080b3b37221 */ /* 0x000fe20000010000 */
[----:B------:R-:W-:Y:S01]  /*8a60*/  FADD.FTZ R195, R195, R136 ;  /* 0x00000088c3c37221 */ /* 0x000fe20000010000 */
[-C--:B------:R-:W-:Y:S01]  /*8a70*/  FMUL.FTZ R130, R204, R123.reuse ;  /* 0x0000007bcc827220 */ /* 0x080fe20000410000 */
[----:B------:R-:W-:Y:S01]  /*8a80*/  FFMA.FTZ R126, R219, R123, R126 ;  /* 0x0000007bdb7e7223 */ /* 0x000fe2000001007e */
[C---:B------:R-:W-:Y:S01]  /*8a90*/  FMUL.FTZ R128, R137.reuse, R179 ;  /* 0x000000b389807220 */ /* 0x040fe20000410000 */
[----:B------:R-:W-:Y:S01]  /*8aa0*/  FMUL.FTZ R121, R137, R195 ;  /* 0x000000c389797220 */ /* 0x000fe20000410000 */
[C---:B---3--:R-:W-:Y:S01]  /*8ab0*/  FMUL.FTZ R129, R60.reuse, R123 ;  /* 0x0000007b3c817220 */ /* 0x048fe20000410000 */
[----:B0-----:R-:W-:Y:S01]  /*8ac0*/  FMUL.FTZ R131, R60, R127 ;  /* 0x0000007f3c837220 */ /* 0x001fe20000410000 */
[C---:B------:R-:W-:Y:S01]  /*8ad0*/  FFMA.FTZ R123, R138.reuse, R195, -R128 ;  /* 0x000000c38a7b7223 */ /* 0x040fe20000010880 */
[----:B------:R-:W-:Y:S01]  /*8ae0*/  FFMA.FTZ R121, R138, R179, R121 ;  /* 0x000000b38a797223 */ /* 0x000fe20000010079 */
[----:B------:R-:W-:Y:S01]  /*8af0*/  FFMA.FTZ R127, R219, R127, -R130 ;  /* 0x0000007fdb7f7223 */ /* 0x000fe20000010882 */
[----:B------:R-:W-:Y:S01]  /*8b00*/  FMUL.FTZ R130, R171, R89 ;  /* 0x00000059ab827220 */ /* 0x000fe20000410000 */
[----:B------:R-:W-:Y:S01]  /*8b10*/  FADD.FTZ R196, R196, R123 ;  /* 0x0000007bc4c47221 */ /* 0x000fe20000010000 */
[----:B------:R-:W-:Y:S01]  /*8b20*/  FADD.FTZ R180, R180, R121 ;  /* 0x00000079b4b47221 */ /* 0x000fe20000010000 */
[----:B------:R0:W-:Y:S01]  /*8b30*/  STS [R6+0x10cc], R131 ;  /* 0x0010cc8306007388 */ /* 0x0001e20000000800 */
[----:B------:R-:W-:Y:S01]  /*8b40*/  FMUL.FTZ R136, R19, R130 ;  /* 0x0000008213887220 */ /* 0x000fe20000410000 */
[C---:B------:R-:W-:Y:S01]  /*8b50*/  FMUL.FTZ R121, R139.reuse, R196 ;  /* 0x000000c48b797220 */ /* 0x040fe20000410000 */
[----:B------:R-:W-:Y:S01]  /*8b60*/  FMUL.FTZ R139, R139, R180 ;  /* 0x000000b48b8b7220 */ /* 0x000fe20000410000 */
[-C--:B------:R-:W-:Y:S01]  /*8b70*/  FFMA.FTZ R128, R213, R130.reuse, R134 ;  /* 0x00000082d5807223 */ /* 0x080fe20000010086 */
[----:B------:R-:W-:Y:S01]  /*8b80*/  FMUL.FTZ R133, R96, R130 ;  /* 0x0000008260857220 */ /* 0x000fe20000410000 */
[C---:B------:R-:W-:Y:S01]  /*8b90*/  FFMA.FTZ R130, R140.reuse, R180, R121 ;  /* 0x000000b48c827223 */ /* 0x040fe20000010079 */
[----:B------:R-:W-:Y:S01]  /*8ba0*/  FFMA.FTZ R140, R140, R196, -R139 ;  /* 0x000000c48c8c7223 */ /* 0x000fe2000001088b */
[----:B------:R1:W-:Y:S01]  /*8bb0*/  STS [R6+0x10c8], R129 ;  /* 0x0010c88106007388 */ /* 0x0003e20000000800 */
[-C--:B------:R-:W-:Y:S01]  /*8bc0*/  FMUL.FTZ R123, R96, R132.reuse ;  /* 0x00000084607b7220 */ /* 0x080fe20000410000 */
[-C--:B0-----:R-:W-:Y:S01]  /*8bd0*/  FMUL.FTZ R131, R192, R63.reuse ;  /* 0x0000003fc0837220 */ /* 0x081fe20000410000 */
[----:B------:R-:W-:Y:S01]  /*8be0*/  FMUL.FTZ R121, R173, R63 ;  /* 0x0000003fad797220 */ /* 0x000fe20000410000 */
[----:B------:R-:W-:Y:S01]  /*8bf0*/  FADD.FTZ R197, R197, R140 ;  /* 0x0000008cc5c57221 */ /* 0x000fe20000010000 */
[----:B------:R-:W-:Y:S01]  /*8c00*/  FADD.FTZ R181, R181, R130 ;  /* 0x00000082b5b57221 */ /* 0x000fe20000010000 */
[----:B------:R0:W-:Y:S01]  /*8c10*/  STS [R6+0x10c4], R123 ;  /* 0x0010c47b06007388 */ /* 0x0001e20000000800 */
[-C--:B------:R-:W-:Y:S01]  /*8c20*/  FMUL.FTZ R134, R10, R121.reuse ;  /* 0x000000790a867220 */ /* 0x080fe20000410000 */
[C---:B------:R-:W-:Y:S01]  /*8c30*/  FMUL.FTZ R137, R62.reuse, R121 ;  /* 0x000000793e897220 */ /* 0x040fe20000410000 */
[-C--:B------:R-:W-:Y:S01]  /*8c40*/  FMUL.FTZ R139, R62, R131.reuse ;  /* 0x000000833e8b7220 */ /* 0x080fe20000410000 */
[----:B-1----:R-:W-:Y:S01]  /*8c50*/  FFMA.FTZ R129, R213, R132, -R136 ;  /* 0x00000084d5817223 */ /* 0x002fe20000010888 */
[-C--:B------:R-:W-:Y:S01]  /*8c60*/  FMUL.FTZ R132, R10, R131.reuse ;  /* 0x000000830a847220 */ /* 0x080fe20000410000 */
[----:B------:R1:W-:Y:S01]  /*8c70*/  STS [R6+0x10c0], R133 ;  /* 0x0010c08506007388 */ /* 0x0003e20000000800 */
[----:B------:R-:W-:Y:S01]  /*8c80*/  FFMA.FTZ R131, R211, R131, -R134 ;  /* 0x00000083d3837223 */ /* 0x000fe20000010886 */
[-C--:B------:R-:W-:Y:S01]  /*8c90*/  FMUL.FTZ R136, R175, R90.reuse ;  /* 0x0000005aaf887220 */ /* 0x080fe20000410000 */
[----:B------:R-:W-:Y:S01]  /*8ca0*/  FFMA.FTZ R130, R211, R121, R132 ;  /* 0x00000079d3827223 */ /* 0x000fe20000010084 */
[C---:B------:R-:W-:Y:S01]  /*8cb0*/  FMUL.FTZ R121, R141.reuse, R197 ;  /* 0x000000c58d797220 */ /* 0x040fe20000410000 */
[-C--:B------:R-:W-:Y:S01]  /*8cc0*/  FMUL.FTZ R132, R141, R181.reuse ;  /* 0x000000b58d847220 */ /* 0x080fe20000410000 */
[----:B------:R-:W-:Y:S01]  /*8cd0*/  FMUL.FTZ R138, R193, R90 ;  /* 0x0000005ac18a7220 */ /* 0x000fe20000410000 */
[----:B------:R3:W-:Y:S01]  /*8ce0*/  STS [R6+0x10e0], R157 ;  /* 0x0010e09d06007388 */ /* 0x0007e20000000800 */
[C---:B------:R-:W-:Y:S01]  /*8cf0*/  FFMA.FTZ R121, R142.reuse, R181, R121 ;  /* 0x000000b58e797223 */ /* 0x040fe20000010079 */
[----:B0-----:R-:W-:Y:S01]  /*8d00*/  FFMA.FTZ R123, R142, R197, -R132 ;  /* 0x000000c58e7b7223 */ /* 0x001fe20000010884 */
[----:B------:R-:W-:Y:S01]  /*8d10*/  FMUL.FTZ R135, R11, R138 ;  /* 0x0000008a0b877220 */ /* 0x000fe20000410000 */
[----:B------:R0:W-:Y:S01]  /*8d20*/  STS [R6+0x10b8], R137 ;  /* 0x0010b88906007388 */ /* 0x0001e20000000800 */
[----:B------:R-:W-:Y:S01]  /*8d30*/  FADD.FTZ R121, R182, R121 ;  /* 0x00000079b6797221 */ /* 0x000fe20000010000 */
[----:B------:R-:W-:Y:S01]  /*8d40*/  FADD.FTZ R123, R198, R123 ;  /* 0x0000007bc67b7221 */ /* 0x000fe20000010000 */
[-C--:B------:R-:W-:Y:S01]  /*8d50*/  FFMA.FTZ R132, R18, R136.reuse, R135 ;  /* 0x0000008812847223 */ /* 0x080fe20000010087 */
[----:B------:R4:W-:Y:S01]  /*8d60*/  STS [R6+0x10bc], R139 ;  /* 0x0010bc8b06007388 */ /* 0x0009e20000000800 */
[C---:B-1----:R-:W-:Y:S01]  /*8d70*/  FMUL.FTZ R133, R144.reuse, R121 ;  /* 0x0000007990857220 */ /* 0x042fe20000410000 */
[-C--:B------:R-:W-:Y:S01]  /*8d80*/  FMUL.FTZ R144, R144, R123.reuse ;  /* 0x0000007b90907220 */ /* 0x080fe20000410000 */
[C---:B---3--:R-:W-:Y:S01]  /*8d90*/  FMUL.FTZ R157, R99.reuse, R136 ;  /* 0x00000088639d7220 */ /* 0x048fe20000410000 */
[----:B------:R-:W-:Y:S01]  /*8da0*/  FMUL.FTZ R203, R99, R138 ;  /* 0x0000008a63cb7220 */ /* 0x000fe20000410000 */
[C---:B------:R-:W-:Y:S01]  /*8db0*/  FFMA.FTZ R134, R146.reuse, R123, -R133 ;  /* 0x0000007b92867223 */ /* 0x040fe20000010885 */
[----:B------:R-:W-:Y:S01]  /*8dc0*/  FMUL.FTZ R133, R11, R136 ;  /* 0x000000880b857220 */ /* 0x000fe20000410000 */
[----:B------:R-:W-:Y:S01]  /*8dd0*/  FFMA.FTZ R144, R146, R121, R144 ;  /* 0x0000007992907223 */ /* 0x000fe20000010090 */
[----:B0-----:R-:W-:Y:S01]  /*8de0*/  FMUL.FTZ R137, R123, R88 ;  /* 0x000000587b897220 */ /* 0x001fe20000410000 */
[----:B------:R-:W-:Y:S01]  /*8df0*/  FADD.FTZ R199, R199, R134 ;  /* 0x00000086c7c77221 */ /* 0x000fe20000010000 */
[----:B------:R-:W-:Y:S01]  /*8e00*/  FFMA.FTZ R134, R18, R138, -R133 ;  /* 0x0000008a12867223 */ /* 0x000fe20000010885 */
[----:B------:R-:W-:Y:S01]  /*8e10*/  FADD.FTZ R183, R183, R144 ;  /* 0x00000090b7b77221 */ /* 0x000fe20000010000 */
[----:B----4-:R-:W-:Y:S01]  /*8e20*/  FMUL.FTZ R139, R121, R88 ;  /* 0x00000058798b7220 */ /* 0x010fe20000410000 */
[----:B------:R-:W-:Y:S01]  /*8e30*/  FMUL.FTZ R133, R199, R93 ;  /* 0x0000005dc7857220 */ /* 0x000fe20000410000 */
[C---:B------:R-:W-:Y:S01]  /*8e40*/  FMUL.FTZ R141, R210.reuse, R137 ;  /* 0x00000089d28d7220 */ /* 0x040fe20000410000 */
[----:B------:R-:W-:Y:S01]  /*8e50*/  FMUL.FTZ R135, R183, R93 ;  /* 0x0000005db7877220 */ /* 0x000fe20000410000 */
[----:B------:R-:W-:Y:S01]  /*8e60*/  FMUL.FTZ R140, R210, R139 ;  /* 0x0000008bd28c7220 */ /* 0x000fe20000410000 */
[----:B------:R-:W-:Y:S01]  /*8e70*/  FMUL.FTZ R136, R14, R133 ;  /* 0x000000850e887220 */ /* 0x000fe20000410000 */
[----:B------:R-:W-:Y:S01]  /*8e80*/  FFMA.FTZ R141, R212, R139, R141 ;  /* 0x0000008bd48d7223 */ /* 0x000fe2000001008d */
[-C--:B------:R-:W-:Y:S01]  /*8e90*/  FMUL.FTZ R138, R14, R135.reuse ;  /* 0x000000870e8a7220 */ /* 0x080fe20000410000 */
[----:B------:R0:W-:Y:S01]  /*8ea0*/  STS [R6+0x10b0], R157 ;  /* 0x0010b09d06007388 */ /* 0x0001e20000000800 */
[C---:B------:R-:W-:Y:S01]  /*8eb0*/  FFMA.FTZ R136, R239.reuse, R135, R136 ;  /* 0x00000087ef887223 */ /* 0x040fe20000010088 */
[----:B------:R-:W-:Y:S01]  /*8ec0*/  FMUL.FTZ R184, R194, R71 ;  /* 0x00000047c2b87220 */ /* 0x000fe20000410000 */
[----:B------:R-:W-:Y:S01]  /*8ed0*/  FFMA.FTZ R138, R239, R133, -R138 ;  /* 0x00000085ef8a7223 */ /* 0x000fe2000001088a */
[----:B------:R1:W-:Y:S01]  /*8ee0*/  STS [R6+0x10f4], R201 ;  /* 0x0010f4c906007388 */ /* 0x0003e20000000800 */
[----:B------:R-:W-:Y:S01]  /*8ef0*/  FADD.FTZ R136, RZ, R136 ;  /* 0x00000088ff887221 */ /* 0x000fe20000010000 */
[----:B------:R-:W-:Y:S01]  /*8f00*/  FMUL.FTZ R144, R177, R71 ;  /* 0x00000047b1907220 */ /* 0x000fe20000410000 */
[----:B------:R-:W-:Y:S01]  /*8f10*/  FADD.FTZ R138, RZ, R138 ;  /* 0x0000008aff8a7221 */ /* 0x000fe20000010000 */
[----:B------:R3:W-:Y:S01]  /*8f20*/  STS [R6+0x10ec], R159 ;  /* 0x0010ec9f06007388 */ /* 0x0007e20000000800 */
[----:B------:R-:W-:Y:S01]  /*8f30*/  FADD.FTZ R141, R136, R141 ;  /* 0x0000008d888d7221 */ /* 0x000fe20000010000 */
[----:B0-----:R-:W-:Y:S01]  /*8f40*/  FFMA.FTZ R157, R212, R137, -R140 ;  /* 0x00000089d49d7223 */ /* 0x001fe2000001088c */
[----:B------:R-:W-:Y:S01]  /*8f50*/  FMUL.FTZ R136, R197, R92 ;  /* 0x0000005cc5887220 */ /* 0x000fe20000410000 */
[----:B------:R0:W-:Y:S01]  /*8f60*/  STS [R6+0x10f0], R185 ;  /* 0x0010f0b906007388 */ /* 0x0001e20000000800 */
[----:B------:R-:W-:Y:S01]  /*8f70*/  FMUL.FTZ R146, R9, R184 ;  /* 0x000000b809927220 */ /* 0x000fe20000410000 */
[----:B------:R-:W-:Y:S01]  /*8f80*/  FADD.FTZ R157, R138, R157 ;  /* 0x0000009d8a9d7221 */ /* 0x000fe20000010000 */
[----:B------:R-:W-:Y:S01]  /*8f90*/  FMUL.FTZ R138, R181, R92 ;  /* 0x0000005cb58a7220 */ /* 0x000fe20000410000 */
[----:B-1----:R-:W-:Y:S01]  /*8fa0*/  FMUL.FTZ R201, R196, R80 ;  /* 0x00000050c4c97220 */ /* 0x002fe20000410000 */
[----:B------:R1:W-:Y:S01]  /*8fb0*/  STS [R6+0x10b4], R203 ;  /* 0x0010b4cb06007388 */ /* 0x0003e20000000800 */
[----:B---3--:R-:W-:Y:S01]  /*8fc0*/  FMUL.FTZ R159, R15, R136 ;  /* 0x000000880f9f7220 */ /* 0x008fe20000410000 */
[-C--:B------:R-:W-:Y:S01]  /*8fd0*/  FFMA.FTZ R198, R231, R144.reuse, R146 ;  /* 0x00000090e7c67223 */ /* 0x080fe20000010092 */
[----:B------:R-:W-:Y:S01]  /*8fe0*/  FMUL.FTZ R182, R9, R144 ;  /* 0x0000009009b67220 */ /* 0x000fe20000410000 */
[----:B------:R-:W-:Y:S01]  /*8ff0*/  FMUL.FTZ R146, R195, R91 ;  /* 0x0000005bc3927220 */ /* 0x000fe20000410000 */
[----:B0-----:R-:W-:Y:S01]  /*9000*/  FMUL.FTZ R185, R180, R80 ;  /* 0x00000050b4b97220 */ /* 0x001fe20000410000 */
[-C--:B------:R-:W-:Y:S01]  /*9010*/  FFMA.FTZ R140, R214, R138.reuse, R159 ;  /* 0x0000008ad68c7223 */ /* 0x080fe2000001009f */
[----:B------:R-:W-:Y:S01]  /*9020*/  FMUL.FTZ R159, R15, R138 ;  /* 0x0000008a0f9f7220 */ /* 0x000fe20000410000 */
[----:B------:R-:W-:Y:S01]  /*9030*/  FMUL.FTZ R221, R54, R205 ;  /* 0x000000cd36dd7220 */ /* 0x000fe20000410000 */
[----:B------:R-:W-:Y:S01]  /*9040*/  FMUL.FTZ R205, R64, R144 ;  /* 0x0000009040cd7220 */ /* 0x000fe20000410000 */
[----:B-1----:R-:W-:Y:S01]  /*9050*/  FMUL.FTZ R203, R16, R201 ;  /* 0x000000c910cb7220 */ /* 0x002fe20000410000 */
[----:B------:R-:W-:Y:S01]  /*9060*/  FADD.FTZ R141, R141, R140 ;  /* 0x0000008c8d8d7221 */ /* 0x000fe20000010000 */
[----:B------:R-:W-:Y:S01]  /*9070*/  FFMA.FTZ R140, R214, R136, -R159 ;  /* 0x00000088d68c7223 */ /* 0x000fe2000001089f */
[----:B------:R-:W-:Y:S01]  /*9080*/  FMUL.FTZ R144, R179, R91 ;  /* 0x0000005bb3907220 */ /* 0x000fe20000410000 */
[-C--:B------:R-:W-:Y:S01]  /*9090*/  FFMA.FTZ R142, R220, R185.reuse, R203 ;  /* 0x000000b9dc8e7223 */ /* 0x080fe200000100cb */
[----:B------:R-:W-:Y:S01]  /*90a0*/  FFMA.FTZ R203, R231, R184, -R182 ;  /* 0x000000b8e7cb7223 */ /* 0x000fe200000108b6 */
[----:B------:R-:W-:Y:S01]  /*90b0*/  FADD.FTZ R140, R157, R140 ;  /* 0x0000008c9d8c7221 */ /* 0x000fe20000010000 */
[----:B------:R-:W-:Y:S01]  /*90c0*/  FMUL.FTZ R182, R17, R146 ;  /* 0x0000009211b67220 */ /* 0x000fe20000410000 */
[----:B------:R-:W-:Y:S01]  /*90d0*/  FADD.FTZ R142, R141, R142 ;  /* 0x0000008e8d8e7221 */ /* 0x000fe20000010000 */
[----:B------:R-:W-:Y:S01]  /*90e0*/  FMUL.FTZ R141, R16, R185 ;  /* 0x000000b9108d7220 */ /* 0x000fe20000410000 */
[-C--:B------:R-:W-:Y:S01]  /*90f0*/  FMUL.FTZ R157, R17, R144.reuse ;  /* 0x00000090119d7220 */ /* 0x080fe20000410000 */
[----:B------:R0:W-:Y:S01]  /*9100*/  STS [R6+0x10a8], R205 ;  /* 0x0010a8cd06007388 */ /* 0x0001e20000000800 */
[----:B------:R-:W-:Y:S01]  /*9110*/  FMUL.FTZ R159, R98, R144 ;  /* 0x00000090629f7220 */ /* 0x000fe20000410000 */
[----:B------:R-:W-:Y:S01]  /*9120*/  FFMA.FTZ R141, R220, R201, -R141 ;  /* 0x000000c9dc8d7223 */ /* 0x000fe2000001088d */
[----:B------:R-:W-:Y:S01]  /*9130*/  FFMA.FTZ R157, R233, R146, -R157 ;  /* 0x00000092e99d7223 */ /* 0x000fe2000001089d */
[C---:B------:R-:W-:Y:S01]  /*9140*/  FMUL.FTZ R185, R65.reuse, R185 ;  /* 0x000000b941b97220 */ /* 0x040fe20000410000 */
[----:B------:R-:W-:Y:S01]  /*9150*/  FMUL.FTZ R201, R65, R201 ;  /* 0x000000c941c97220 */ /* 0x000fe20000410000 */
[----:B------:R-:W-:Y:S01]  /*9160*/  FADD.FTZ R140, R140, R141 ;  /* 0x0000008d8c8c7221 */ /* 0x000fe20000010000 */
[----:B------:R-:W-:Y:S01]  /*9170*/  FFMA.FTZ R141, R233, R144, R182 ;  /* 0x00000090e98d7223 */ /* 0x000fe200000100b6 */
        /* <DEDUP_REMOVED lines=28> */
[----:B------:R-:W-:Y:S01]  /*9340*/  FMUL.FTZ R138, R187, UR42 ;  /* 0x0000002abb8a7c20 */ /* 0x000fe20008410000 */
[----:B------:R1:W-:Y:S01]  /*9350*/  STS [R6+0x10a4], R157 ;  /* 0x0010a49d06007388 */ /* 0x0003e20000000800 */
[----:B------:R-:W-:Y:S01]  /*9360*/  FADD.FTZ R127, R127, R122 ;  /* 0x0000007a7f7f7221 */ /* 0x000fe20000010000 */
[----:B------:R-:W-:Y:S01]  /*9370*/  FADD.FTZ R125, R125, R120 ;  /* 0x000000787d7d7221 */ /* 0x000fe20000010000 */
[----:B------:R-:W-:Y:S01]  /*9380*/  FMUL.FTZ R134, R188, UR42 ;  /* 0x0000002abc867c20 */ /* 0x000fe20008410000 */
        /* <DEDUP_REMOVED lines=10> */
[----:B-1----:R-:W-:Y:S01]  /*9430*/  FADD.FTZ R157, R114, R7 ;  /* 0x00000007729d7221 */ /* 0x002fe20000010000 */
[----:B------:R-:W-:Y:S01]  /*9440*/  LEA R7, R35, -R8, 0x1 ;  /* 0x8000000823077211 */ /* 0x000fe200078e08ff */
[----:B------:R-:W-:Y:S01]  /*9450*/  STS [R6+0x1094], R129 ;  /* 0x0010948106007388 */ /* 0x000fe20000000800 */
[----:B------:R-:W-:Y:S01]  /*9460*/  LEA.HI R125, R125, R108, RZ, 0x1b ;  /* 0x0000006c7d7d7211 */ /* 0x000fe200078fd8ff */
[----:B------:R-:W-:Y:S01]  /*9470*/  FMUL.FTZ R21, R177, UR42 ;  /* 0x0000002ab1157c20 */ /* 0x000fe20008410000 */
[----:B------:R-:W-:Y:S01]  /*9480*/  ISETP.GE.AND P0, PT, R7, 0x1, PT ;  /* 0x000000010700780c */ /* 0x000fe20003f06270 */
[----:B------:R1:W-:Y:S01]  /*9490*/  STS [R6+0x1088], R139 ;  /* 0x0010888b06007388 */ /* 0x0003e20000000800 */
[----:B------:R-:W-:Y:S01]  /*94a0*/  LEA R125, R125, UR21, 0x2 ;  /* 0x000000157d7d7c11 */ /* 0x000fe2000f8e10ff */
[----:B0-----:R-:W-:Y:S01]  /*94b0*/  FMUL.FTZ R201, R161, UR42 ;  /* 0x0000002aa1c97c20 */ /* 0x001fe20008410000 */
[----:B------:R-:W-:Y:S01]  /*94c0*/  FMUL.FTZ R132, R167, UR42 ;  /* 0x0000002aa7847c20 */ /* 0x000fe20008410000 */
[----:B------:R0:W-:Y:S01]  /*94d0*/  STS [R6+0x108c], R137 ;  /* 0x00108c8906007388 */ /* 0x0001e20000000800 */
[----:B------:R-:W-:Y:S01]  /*94e0*/  FMUL.FTZ R130, R190, UR42 ;  /* 0x0000002abe827c20 */ /* 0x000fe20008410000 */
[----:B------:R-:W-:Y:S01]  /*94f0*/  FMUL.FTZ R128, R171, UR42 ;  /* 0x0000002aab807c20 */ /* 0x000fe20008410000 */
[----:B------:R-:W-:Y:S01]  /*9500*/  FMUL.FTZ R126, R191, UR42 ;  /* 0x0000002abf7e7c20 */ /* 0x000fe20008410000 */
[----:B------:R-:W-:Y:S01]  /*9510*/  STS [R6+0x1080], R135 ;  /* 0x0010808706007388 */ /* 0x000fe20000000800 */
[----:B------:R-:W-:Y:S01]  /*9520*/  FMUL.FTZ R124, R192, UR42 ;  /* 0x0000002ac07c7c20 */ /* 0x000fe20008410000 */
[----:B-1----:R-:W-:Y:S01]  /*9530*/  FMUL.FTZ R139, R169, UR42 ;  /* 0x0000002aa98b7c20 */ /* 0x002fe20008410000 */
[----:B------:R-:W-:Y:S01]  /*9540*/  FMUL.FTZ R122, R175, UR42 ;  /* 0x0000002aaf7a7c20 */ /* 0x000fe20008410000 */
[----:B------:R1:W-:Y:S01]  /*9550*/  STS [R6+0x1084], R133 ;  /* 0x0010848506007388 */ /* 0x0003e20000000800 */
[----:B------:R-:W-:Y:S01]  /*9560*/  FMUL.FTZ R118, R194, UR42 ;  /* 0x0000002ac2767c20 */ /* 0x000fe20008410000 */
[----:B0-----:R-:W-:Y:S01]  /*9570*/  FMUL.FTZ R137, R173, UR42 ;  /* 0x0000002aad897c20 */ /* 0x001fe20008410000 */
[----:B------:R-:W-:Y:S01]  /*9580*/  FMUL.FTZ R116, R179, UR42 ;  /* 0x0000002ab3747c20 */ /* 0x000fe20008410000 */
[----:B------:R-:W-:Y:S01]  /*9590*/  FMUL.FTZ R114, R195, UR42 ;  /* 0x0000002ac3727c20 */ /* 0x000fe20008410000 */
[----:B------:R-:W-:Y:S01]  /*95a0*/  FMUL.FTZ R131, R196, UR42 ;  /* 0x0000002ac4837c20 */ /* 0x000fe20008410000 */
[----:B------:R-:W-:Y:S01]  /*95b0*/  FMUL.FTZ R112, R181, UR42 ;  /* 0x0000002ab5707c20 */ /* 0x000fe20008410000 */
[----:B------:R-:W-:Y:S01]  /*95c0*/  FMUL.FTZ R146, R121, UR42 ;  /* 0x0000002a79927c20 */ /* 0x000fe20008410000 */
[----:B------:R-:W-:Y:S01]  /*95d0*/  FMUL.FTZ R144, R123, UR42 ;  /* 0x0000002a7b907c20 */ /* 0x000fe20008410000 */
[----:B------:R-:W-:Y:S01]  /*95e0*/  FMUL.FTZ R8, R199, UR42 ;  /* 0x0000002ac7087c20 */ /* 0x000fe20008410000 */
[----:B-1----:R-:W-:Y:S01]  /*95f0*/  FMUL.FTZ R6, R189, UR42 ;  /* 0x0000002abd067c20 */ /* 0x002fe20008410000 */
[----:B------:R-:W-:Y:S01]  /*9600*/  FMUL.FTZ R133, R180, UR42 ;  /* 0x0000002ab4857c20 */ /* 0x000fe20008410000 */
[----:B------:R-:W-:Y:S01]  /*9610*/  BSSY.RECONVERGENT B0, `(.L_x_11195) ;  /* 0x000002d000007945 */ /* 0x000fe20003800200 */
[----:B------:R-:W-:Y:S01]  /*9620*/  FFMA.FTZ R38, R207, R55, R38 ;  /* 0x00000037cf267223 */ /* 0x000fe20000010026 */
[----:B------:R-:W-:Y:S01]  /*9630*/  BAR.SYNC.DEFER_BLOCKING 0x0 ;  /* 0x0000000000007b1d */ /* 0x000fe20000010000 */
[----:B------:R-:W-:Y:S01]  /*9640*/  FFMA.FTZ R141, R167, UR29, R6 ;  /* 0x0000001da78d7c23 */ /* 0x000fe20008010006 */
[----:B------:R-:W-:Y:S01]  /*9650*/  FMUL.FTZ R6, R193, UR42 ;  /* 0x0000002ac1067c20 */ /* 0x000fe20008410000 */
[----:B------:R-:W-:Y:S01]  /*9660*/  FFMA.FTZ R120, R194, UR29, -R21 ;  /* 0x0000001dc2787c23 */ /* 0x000fe20008010815 */
[----:B------:R-:W-:Y:S01]  /*9670*/  FFMA.FTZ R224, R23, -R224, R237 ;  /* 0x800000e017e07223 */ /* 0x000fe200000100ed */
[C---:B------:R-:W-:Y:S01]  /*9680*/  IADD3 R203, PT, PT, R108.reuse, 0x80, RZ ;  /* 0x000000806ccb7810 */ /* 0x040fe20007ffe0ff */
[----:B------:R-:W-:Y:S01]  /*9690*/  FFMA.FTZ R135, R175, UR29, R6 ;  /* 0x0000001daf877c23 */ /* 0x000fe20008010006 */
[----:B------:R-:W-:Y:S01]  /*96a0*/  FMUL.FTZ R6, R197, UR42 ;  /* 0x0000002ac5067c20 */ /* 0x000fe20008410000 */
[----:B------:R-:W-:Y:S01]  /*96b0*/  IADD3 R205, PT, PT, R108, 0xc0, RZ ;  /* 0x000000c06ccd7810 */ /* 0x000fe20007ffe0ff */
[----:B------:R-:W-:Y:S01]  /*96c0*/  FMUL.FTZ R185, R202, R186 ;  /* 0x000000bacab97220 */ /* 0x000fe20000410000 */
[----:B------:R-:W-:Y:S01]  /*96d0*/  ISETP.GE.AND P2, PT, R7, 0x41, PT ;  /* 0x000000410700780c */ /* 0x000fe20003f46270 */
[----:B------:R-:W-:Y:S01]  /*96e0*/  FFMA.FTZ R129, R181, UR29, R6 ;  /* 0x0000001db5817c23 */ /* 0x000fe20008010006 */
[----:B------:R-:W-:Y:S01]  /*96f0*/  FMUL.FTZ R6, R183, UR42 ;  /* 0x0000002ab7067c20 */ /* 0x000fe20008410000 */
[----:B------:R-:W-:Y:S01]  /*9700*/  FFMA.FTZ R201, R186, UR29, -R201 ;  /* 0x0000001dbac97c23 */ /* 0x000fe200080108c9 */
[----:B------:R-:W-:Y:S01]  /*9710*/  FFMA.FTZ R142, R161, UR29, R142 ;  /* 0x0000001da18e7c23 */ /* 0x000fe2000801008e */
        /* <DEDUP_REMOVED lines=9> */
[----:B------:R0:W1:Y:S01]  /*97b0*/  LDS R207, [R125+0x1180] ;  /* 0x001180007dcf7984 */ /* 0x0000620000000800 */
        /* <DEDUP_REMOVED lines=9> */
[----:B0-----:R-:W-:Y:S01]  /*9850*/  FFMA.FTZ R125, R123, UR29, -R146 ;  /* 0x0000001d7b7d7c23 */ /* 0x001fe20008010892 */
[----:B------:R-:W-:Y:S01]  /*9860*/  FFMA.FTZ R21, R121, UR29, R144 ;  /* 0x0000001d79157c23 */ /* 0x000fe20008010090 */
[----:B------:R-:W-:Y:S01]  /*9870*/  FFMA.FTZ R127, R199, UR29, -R6 ;  /* 0x0000001dc77f7c23 */ /* 0x000fe20008010806 */
[----:B------:R-:W-:Y:S01]  /*9880*/  FFMA.FTZ R8, R183, UR29, R8 ;  /* 0x0000001db7087c23 */ /* 0x000fe20008010008 */
[----:B------:R-:W-:Y:S06]  /*9890*/  @!P0 BRA `(.L_x_11196) ;  /* 0x0000000000108947 */ /* 0x000fec0003800000 */
[----:B------:R-:W-:-:S04]  /*98a0*/  LEA.HI R6, R108, R108, RZ, 0x1b ;  /* 0x0000006c6c067211 */ /* 0x000fc800078fd8ff */
[----:B------:R-:W-:-:S05]  /*98b0*/  LEA R6, R6, UR21, 0x2 ;  /* 0x0000001506067c11 */ /* 0x000fca000f8e10ff */
[----:B------:R-:W0:Y:S04]  /*98c0*/  LDS R217, [R6+0x1080] ;  /* 0x0010800006d97984 */ /* 0x000e280000000800 */
[----:B0-----:R0:W-:Y:S02]  /*98d0*/  REDG.E.ADD.F32.FTZ.RN.STRONG.GPU desc[UR22][R2.64], R217 ;  /* 0x000000d9020079a6 */ /* 0x0011e4000c12f316 */
.L_x_11196:
[----:B------:R-:W-:Y:S05]  /*98e0*/  BSYNC.RECONVERGENT B0 ;  /* 0x0000000000007941 */ /* 0x000fea0003800200 */
.L_x_11195:
[----:B------:R-:W-:Y:S04]  /*98f0*/  BSSY.RECONVERGENT B0, `(.L_x_11197) ;  /* 0x0000003000007945 */ /* 0x000fe80003800200 */
[----:B------:R-:W-:Y:S05]  /*9900*/  @!P2 BRA `(.L_x_11198) ;  /* 0x000000000004a947 */ /* 0x000fea0003800000 */
[----:B-1----:R3:W-:Y:S02]  /*9910*/  REDG.E.ADD.F32.FTZ.RN.STRONG.GPU desc[UR22][R2.64+0x100], R207 ;  /* 0x000100cf020079a6 */ /* 0x0027e4000c12f316 */
.L_x_11198:
[----:B------:R-:W-:Y:S05]  /*9920*/  BSYNC.RECONVERGENT B0 ;  /* 0x0000000000007941 */ /* 0x000fea0003800200 */
.L_x_11197:
[-C--:B------:R-:W-:Y:S01]  /*9930*/  LEA.HI R203, R203, R108.reuse, RZ, 0x1b ;  /* 0x0000006ccbcb7211 */ /* 0x080fe200078fd8ff */
[----:B------:R-:W-:Y:S01]  /*9940*/  BSSY.RECONVERGENT B0, `(.L_x_11199) ;  /* 0x0000010000007945 */ /* 0x000fe20003800200 */
[----:B------:R-:W-:Y:S02]  /*9950*/  ISETP.GE.AND P6, PT, R7, 0x81, PT ;  /* 0x000000810700780c */ /* 0x000fe40003fc6270 */
[----:B------:R-:W-:Y:S02]  /*9960*/  LEA R203, R203, UR21, 0x2 ;  /* 0x00000015cbcb7c11 */ /* 0x000fe4000f8e10ff */
[C---:B-1-3--:R-:W-:Y:S02]  /*9970*/  IADD3 R207, PT, PT, R108.reuse, 0x100, RZ ;  /* 0x000001006ccf7810 */ /* 0x04afe40007ffe0ff */
        /* <DEDUP_REMOVED lines=12> */
.L_x_11200:
[----:B------:R-:W-:Y:S05]  /*9a40*/  BSYNC.RECONVERGENT B0 ;  /* 0x0000000000007941 */ /* 0x000fea0003800200 */
.L_x_11199:
[----:B01----:R0:W1:Y:S01]  /*9a50*/  LDS R203, [R6+0x1380] ;  /* 0x0013800006cb7984 */ /* 0x0030620000000800 */
[----:B------:R-:W-:Y:S01]  /*9a60*/  BSSY.RECONVERGENT B0, `(.L_x_11201) ;  /* 0x0000006000007945 */ /* 0x000fe20003800200 */
[----:B------:R-:W-:Y:S02]  /*9a70*/  IADD3 R205, PT, PT, R108, 0x180, RZ ;  /* 0x000001806ccd7810 */ /* 0x000fe40007ffe0ff */
[----:B------:R-:W-:Y:S02]  /*9a80*/  LEA.HI R217, R217, R108, RZ, 0x1b ;  /* 0x0000006cd9d97211 */ /* 0x000fe400078fd8ff */
[----:B------:R-:W-:Y:S01]  /*9a90*/  LEA R144, R207, UR21, 0x2 ;  /* 0x00000015cf907c11 */ /* 0x000fe2000f8e10ff */
[----:B------:R-:W-:Y:S06]  /*9aa0*/  @!P0 BRA `(.L_x_11202) ;  /* 0x0000000000048947 */ /* 0x000fec0003800000 */
[----:B-1----:R3:W-:Y:S02]  /*9ab0*/  REDG.E.ADD.F32.FTZ.RN.STRONG.GPU desc[UR22][R2.64+0x300], R203 ;  /* 0x000300cb020079a6 */ /* 0x0027e4000c12f316 */
.L_x_11202:
[----:B------:R-:W-:Y:S05]  /*9ac0*/  BSYNC.RECONVERGENT B0 ;  /* 0x0000000000007941 */ /* 0x000fea0003800200 */
.L_x_11201:
[----:B-1-3--:R1:W3:Y:S01]  /*9ad0*/  LDS R203, [R144+0x1480] ;  /* 0x0014800090cb7984 */ /* 0x00a2e20000000800 */
[----:B------:R-:W-:Y:S01]  /*9ae0*/  BSSY.RECONVERGENT B0, `(.L_x_11203) ;  /* 0x0000006000007945 */ /* 0x000fe20003800200 */
[----:B------:R-:W-:Y:S02]  /*9af0*/  IADD3 R207, PT, PT, R108, 0x1c0, RZ ;  /* 0x000001c06ccf7810 */ /* 0x000fe40007ffe0ff */
[----:B------:R-:W-:Y:S02]  /*9b00*/  LEA.HI R205, R205, R108, RZ, 0x1b ;  /* 0x0000006ccdcd7211 */ /* 0x000fe400078fd8ff */
[----:B------:R-:W-:Y:S01]  /*9b10*/  LEA R217, R217, UR21, 0x2 ;  /* 0x00000015d9d97c11 */ /* 0x000fe2000f8e10ff */
[----:B------:R-:W-:Y:S06]  /*9b20*/  @!P2 BRA `(.L_x_11204) ;  /* 0x000000000004a947 */ /* 0x000fec0003800000 */
[----:B---3--:R4:W-:Y:S02]  /*9b30*/  REDG.E.ADD.F32.FTZ.RN.STRONG.GPU desc[UR22][R2.64+0x400], R203 ;  /* 0x000400cb020079a6 */ /* 0x0089e4000c12f316 */
.L_x_11204:
[----:B------:R-:W-:Y:S05]  /*9b40*/  BSYNC.RECONVERGENT B0 ;  /* 0x0000000000007941 */ /* 0x000fea0003800200 */
.L_x_11203:
[----:B---34-:R3:W4:Y:S01]  /*9b50*/  LDS R203, [R217+0x1580] ;  /* 0x00158000d9cb7984 */ /* 0x0187220000000800 */
[----:B------:R-:W-:Y:S01]  /*9b60*/  BSSY.RECONVERGENT B0, `(.L_x_11205) ;  /* 0x0000005000007945 */ /* 0x000fe20003800200 */
[----:B------:R-:W-:Y:S02]  /*9b70*/  LEA.HI R207, R207, R108, RZ, 0x1b ;  /* 0x0000006ccfcf7211 */ /* 0x000fe400078fd8ff */
[----:B------:R-:W-:Y:S01]  /*9b80*/  LEA R205, R205, UR21, 0x2 ;  /* 0x00000015cdcd7c11 */ /* 0x000fe2000f8e10ff */
[----:B------:R-:W-:Y:S06]  /*9b90*/  @!P3 BRA `(.L_x_11206) ;  /* 0x000000000004b947 */ /* 0x000fec0003800000 */
[----:B----4-:R4:W-:Y:S02]  /*9ba0*/  REDG.E.ADD.F32.FTZ.RN.STRONG.GPU desc[UR22][R2.64+0x500], R203 ;  /* 0x000500cb020079a6 */ /* 0x0109e4000c12f316 */
.L_x_11206:
[----:B------:R-:W-:Y:S05]  /*9bb0*/  BSYNC.RECONVERGENT B0 ;  /* 0x0000000000007941 */ /* 0x000fea0003800200 */
.L_x_11205:
[----:B----4-:R4:W0:Y:S01]  /*9bc0*/  LDS R203, [R205+0x1680] ;  /* 0x00168000cdcb7984 */ /* 0x0108220000000800 */
[----:B------:R-:W-:Y:S01]  /*9bd0*/  BSSY.RECONVERGENT B0, `(.L_x_11207) ;  /* 0x0000004000007945 */ /* 0x000fe20003800200 */
[----:B------:R-:W-:-:S03]  /*9be0*/  LEA R207, R207, UR21, 0x2 ;  /* 0x00000015cfcf7c11 */ /* 0x000fc6000f8e10ff */
[----:B------:R-:W-:Y:S05]  /*9bf0*/  @!P4 BRA `(.L_x_11208) ;  /* 0x000000000004c947 */ /* 0x000fea0003800000 */
[----:B0-----:R0:W-:Y:S02]  /*9c00*/  REDG.E.ADD.F32.FTZ.RN.STRONG.GPU desc[UR22][R2.64+0x600], R203 ;  /* 0x000600cb020079a6 */ /* 0x0011e4000c12f316 */
.L_x_11208:
[----:B------:R-:W-:Y:S05]  /*9c10*/  BSYNC.RECONVERGENT B0 ;  /* 0x0000000000007941 */ /* 0x000fea0003800200 */
.L_x_11207:
[----:B0-----:R0:W0:Y:S01]  /*9c20*/  LDS R203, [R207+0x1780] ;  /* 0x00178000cfcb7984 */ /* 0x0010220000000800 */
[----:B------:R-:W-:Y:S01]  /*9c30*/  BSSY.RECONVERGENT B0, `(.L_x_11209) ;  /* 0x0000005000007945 */ /* 0x000fe20003800200 */
[C---:B---3--:R-:W-:Y:S02]  /*9c40*/  IADD3 R217, PT, PT, R108.reuse, 0x200, RZ ;  /* 0x000002006cd97810 */ /* 0x048fe40007ffe0ff */
[----:B----4-:R-:W-:Y:S01]  /*9c50*/  IADD3 R205, PT, PT, R108, 0x240, RZ ;  /* 0x000002406ccd7810 */ /* 0x010fe20007ffe0ff */
[----:B------:R-:W-:Y:S06]  /*9c60*/  @!P5 BRA `(.L_x_11210) ;  /* 0x000000000004d947 */ /* 0x000fec0003800000 */
[----:B0-----:R3:W-:Y:S02]  /*9c70*/  REDG.E.ADD.F32.FTZ.RN.STRONG.GPU desc[UR22][R2.64+0x700], R203 ;  /* 0x000700cb020079a6 */ /* 0x0017e4000c12f316 */
.L_x_11210:
[----:B------:R-:W-:Y:S05]  /*9c80*/  BSYNC.RECONVERGENT B0 ;  /* 0x0000000000007941 */ /* 0x000fea0003800200 */
.L_x_11209:
        /* <DEDUP_REMOVED lines=17> */
.L_x_11212:
[----:B------:R-:W-:Y:S05]  /*9da0*/  BSYNC.RECONVERGENT B0 ;  /* 0x0000000000007941 */ /* 0x000fea0003800200 */
.L_x_11211:
[----:B01----:R0:W1:Y:S01]  /*9db0*/  LDS R203, [R146+0x1980] ;  /* 0x0019800092cb7984 */ /* 0x0030620000000800 */
[----:B------:R-:W-:Y:S01]  /*9dc0*/  BSSY.RECONVERGENT B0, `(.L_x_11213) ;  /* 0x0000006000007945 */ /* 0x000fe20003800200 */
[----:B------:R-:W-:Y:S02]  /*9dd0*/  IADD3 R205, PT, PT, R108, 0x300, RZ ;  /* 0x000003006ccd7810 */ /* 0x000fe40007ffe0ff */
[----:B------:R-:W-:Y:S02]  /*9de0*/  LEA.HI R207, R207, R108, RZ, 0x1b ;  /* 0x0000006ccfcf7211 */ /* 0x000fe400078fd8ff */
[----:B------:R-:W-:Y:S01]  /*9df0*/  LEA R144, R144, UR21, 0x2 ;  /* 0x0000001590907c11 */ /* 0x000fe2000f8e10ff */
[----:B------:R-:W-:Y:S06]  /*9e00*/  @!P0 BRA `(.L_x_11214) ;  /* 0x0000000000048947 */ /* 0x000fec0003800000 */
[----:B-1----:R3:W-:Y:S02]  /*9e10*/  REDG.E.ADD.F32.FTZ.RN.STRONG.GPU desc[UR22][R2.64+0x900], R203 ;  /* 0x000900cb020079a6 */ /* 0x0027e4000c12f316 */
.L_x_11214:
[----:B------:R-:W-:Y:S05]  /*9e20*/  BSYNC.RECONVERGENT B0 ;  /* 0x0000000000007941 */ /* 0x000fea0003800200 */
.L_x_11213:
[----:B-1-3--:R1:W3:Y:S01]  /*9e30*/  LDS R203, [R144+0x1a80] ;  /* 0x001a800090cb7984 */ /* 0x00a2e20000000800 */
[----:B------:R-:W-:Y:S01]  /*9e40*/  BSSY.RECONVERGENT B0, `(.L_x_11215) ;  /* 0x0000006000007945 */ /* 0x000fe20003800200 */
[----:B------:R-:W-:Y:S02]  /*9e50*/  IADD3 R217, PT, PT, R108, 0x340, RZ ;  /* 0x000003406cd97810 */ /* 0x000fe40007ffe0ff */
[----:B------:R-:W-:Y:S02]  /*9e60*/  LEA.HI R205, R205, R108, RZ, 0x1b ;  /* 0x0000006ccdcd7211 */ /* 0x000fe400078fd8ff */
[----:B------:R-:W-:Y:S01]  /*9e70*/  LEA R207, R207, UR21, 0x2 ;  /* 0x00000015cfcf7c11 */ /* 0x000fe2000f8e10ff */
[----:B------:R-:W-:Y:S06]  /*9e80*/  @!P2 BRA `(.L_x_11216) ;  /* 0x000000000004a947 */ /* 0x000fec0003800000 */
[----:B---3--:R4:W-:Y:S02]  /*9e90*/  REDG.E.ADD.F32.FTZ.RN.STRONG.GPU desc[UR22][R2.64+0xa00], R203 ;  /* 0x000a00cb020079a6 */ /* 0x0089e4000c12f316 */
.L_x_11216:
[----:B------:R-:W-:Y:S05]  /*9ea0*/  BSYNC.RECONVERGENT B0 ;  /* 0x0000000000007941 */ /* 0x000fea0003800200 */
.L_x_11215:
[----:B---34-:R3:W4:Y:S01]  /*9eb0*/  LDS R203, [R207+0x1b80] ;  /* 0x001b8000cfcb7984 */ /* 0x0187220000000800 */
[----:B------:R-:W-:Y:S01]  /*9ec0*/  BSSY.RECONVERGENT B0, `(.L_x_11217) ;  /* 0x0000005000007945 */ /* 0x000fe20003800200 */
[----:B------:R-:W-:Y:S02]  /*9ed0*/  LEA.HI R217, R217, R108, RZ, 0x1b ;  /* 0x0000006cd9d97211 */ /* 0x000fe400078fd8ff */
[----:B------:R-:W-:Y:S01]  /*9ee0*/  LEA R205, R205, UR21, 0x2 ;  /* 0x00000015cdcd7c11 */ /* 0x000fe2000f8e10ff */
[----:B------:R-:W-:Y:S06]  /*9ef0*/  @!P3 BRA `(.L_x_11218) ;  /* 0x000000000004b947 */ /* 0x000fec0003800000 */
[----:B----4-:R4:W-:Y:S02]  /*9f00*/  REDG.E.ADD.F32.FTZ.RN.STRONG.GPU desc[UR22][R2.64+0xb00], R203 ;  /* 0x000b00cb020079a6 */ /* 0x0109e4000c12f316 */
.L_x_11218:
[----:B------:R-:W-:Y:S05]  /*9f10*/  BSYNC.RECONVERGENT B0 ;  /* 0x0000000000007941 */ /* 0x000fea0003800200 */
.L_x_11217:
[----:B----4-:R4:W0:Y:S01]  /*9f20*/  LDS R203, [R205+0x1c80] ;  /* 0x001c8000cdcb7984 */ /* 0x0108220000000800 */
[----:B------:R-:W-:Y:S01]  /*9f30*/  BSSY.RECONVERGENT B0, `(.L_x_11219) ;  /* 0x0000004000007945 */ /* 0x000fe20003800200 */
[----:B------:R-:W-:-:S03]  /*9f40*/  LEA R217, R217, UR21, 0x2 ;  /* 0x00000015d9d97c11 */ /* 0x000fc6000f8e10ff */
[----:B------:R-:W-:Y:S05]  /*9f50*/  @!P4 BRA `(.L_x_11220) ;  /* 0x000000000004c947 */ /* 0x000fea0003800000 */
[----:B0-----:R0:W-:Y:S02]  /*9f60*/  REDG.E.ADD.F32.FTZ.RN.STRONG.GPU desc[UR22][R2.64+0xc00], R203 ;  /* 0x000c00cb020079a6 */ /* 0x0011e4000c12f316 */
.L_x_11220:
[----:B------:R-:W-:Y:S05]  /*9f70*/  BSYNC.RECONVERGENT B0 ;  /* 0x0000000000007941 */ /* 0x000fea0003800200 */
.L_x_11219:
[----:B0-----:R0:W0:Y:S01]  /*9f80*/  LDS R203, [R217+0x1d80] ;  /* 0x001d8000d9cb7984 */ /* 0x0010220000000800 */
[----:B------:R-:W-:Y:S01]  /*9f90*/  BSSY.RECONVERGENT B0, `(.L_x_11221) ;  /* 0x0000005000007945 */ /* 0x000fe20003800200 */
[C---:B----4-:R-:W-:Y:S02]  /*9fa0*/  IADD3 R205, PT, PT, R108.reuse, 0x380, RZ ;  /* 0x000003806ccd7810 */ /* 0x050fe40007ffe0ff */
[----:B---3--:R-:W-:Y:S01]  /*9fb0*/  IADD3 R207, PT, PT, R108, 0x3c0, RZ ;  /* 0x000003c06ccf7810 */ /* 0x008fe20007ffe0ff */
[----:B------:R-:W-:Y:S06]  /*9fc0*/  @!P5 BRA `(.L_x_11222) ;  /* 0x000000000004d947 */ /* 0x000fec0003800000 */
[----:B0-----:R3:W-:Y:S02]  /*9fd0*/  REDG.E.ADD.F32.FTZ.RN.STRONG.GPU desc[UR22][R2.64+0xd00], R203 ;  /* 0x000d00cb020079a6 */ /* 0x0017e4000c12f316 */
.L_x_11222:
[----:B------:R-:W-:Y:S05]  /*9fe0*/  BSYNC.RECONVERGENT B0 ;  /* 0x0000000000007941 */ /* 0x000fea0003800200 */
.L_x_11221:
        /* <DEDUP_REMOVED lines=17> */
.L_x_11224:
[----:B------:R-:W-:Y:S05]  /*a100*/  BSYNC.RECONVERGENT B0 ;  /* 0x0000000000007941 */ /* 0x000fea0003800200 */
.L_x_11223:
[----:B0--3--:R0:W3:Y:S01]  /*a110*/  LDS R203, [R207+0x1f80] ;  /* 0x001f8000cfcb7984 */ /* 0x0090e20000000800 */
[----:B------:R-:W-:Y:S01]  /*a120*/  BSSY.RECONVERGENT B0, `(.L_x_11225) ;  /* 0x0000006000007945 */ /* 0x000fe20003800200 */
[----:B------:R-:W-:Y:S02]  /*a130*/  IADD3 R205, PT, PT, R108, 0x480, RZ ;  /* 0x000004806ccd7810 */ /* 0x000fe40007ffe0ff */
[----:B------:R-:W-:Y:S02]  /*a140*/  LEA.HI R217, R217, R108, RZ, 0x1b ;  /* 0x0000006cd9d97211 */ /* 0x000fe400078fd8ff */
[----:B------:R-:W-:Y:S01]  /*a150*/  LEA R6, R6, UR21, 0x2 ;  /* 0x0000001506067c11 */ /* 0x000fe2000f8e10ff */
[----:B------:R-:W-:Y:S06]  /*a160*/  @!P0 BRA `(.L_x_11226) ;  /* 0x0000000000048947 */ /* 0x000fec0003800000 */
[----:B---3--:R4:W-:Y:S02]  /*a170*/  REDG.E.ADD.F32.FTZ.RN.STRONG.GPU desc[UR22][R2.64+0xf00], R203 ;  /* 0x000f00cb020079a6 */ /* 0x0089e4000c12f316 */
.L_x_11226:
[----:B------:R-:W-:Y:S05]  /*a180*/  BSYNC.RECONVERGENT B0 ;  /* 0x0000000000007941 */ /* 0x000fea0003800200 */
.L_x_11225:
[----:B---34-:R3:W4:Y:S01]  /*a190*/  LDS R203, [R6+0x2080] ;  /* 0x0020800006cb7984 */ /* 0x0187220000000800 */
[----:B------:R-:W-:Y:S01]  /*a1a0*/  BSSY.RECONVERGENT B0, `(.L_x_11227) ;  /* 0x0000006000007945 */ /* 0x000fe20003800200 */
[----:B0-----:R-:W-:Y:S02]  /*a1b0*/  IADD3 R207, PT, PT, R108, 0x4c0, RZ ;  /* 0x000004c06ccf7810 */ /* 0x001fe40007ffe0ff */
[----:B------:R-:W-:Y:S02]  /*a1c0*/  LEA.HI R205, R205, R108, RZ, 0x1b ;  /* 0x0000006ccdcd7211 */ /* 0x000fe400078fd8ff */
[----:B------:R-:W-:Y:S01]  /*a1d0*/  LEA R217, R217, UR21, 0x2 ;  /* 0x00000015d9d97c11 */ /* 0x000fe2000f8e10ff */
[----:B------:R-:W-:Y:S06]  /*a1e0*/  @!P2 BRA `(.L_x_11228) ;  /* 0x000000000004a947 */ /* 0x000fec0003800000 */
[----:B----4-:R0:W-:Y:S02]  /*a1f0*/  REDG.E.ADD.F32.FTZ.RN.STRONG.GPU desc[UR22][R2.64+0x1000], R203 ;  /* 0x001000cb020079a6 */ /* 0x0101e4000c12f316 */
.L_x_11228:
[----:B------:R-:W-:Y:S05]  /*a200*/  BSYNC.RECONVERGENT B0 ;  /* 0x0000000000007941 */ /* 0x000fea0003800200 */
.L_x_11227:
[----:B0---4-:R0:W4:Y:S01]  /*a210*/  LDS R203, [R217+0x2180] ;  /* 0x00218000d9cb7984 */ /* 0x0111220000000800 */
[----:B------:R-:W-:Y:S01]  /*a220*/  BSSY.RECONVERGENT B0, `(.L_x_11229) ;  /* 0x0000005000007945 */ /* 0x000fe20003800200 */
[----:B------:R-:W-:Y:S02]  /*a230*/  LEA.HI R207, R207, R108, RZ, 0x1b ;  /* 0x0000006ccfcf7211 */ /* 0x000fe400078fd8ff */
[----:B------:R-:W-:Y:S01]  /*a240*/  LEA R205, R205, UR21, 0x2 ;  /* 0x00000015cdcd7c11 */ /* 0x000fe2000f8e10ff */
[----:B------:R-:W-:Y:S06]  /*a250*/  @!P3 BRA `(.L_x_11230) ;  /* 0x000000000004b947 */ /* 0x000fec0003800000 */
[----:B----4-:R4:W-:Y:S02]  /*a260*/  REDG.E.ADD.F32.FTZ.RN.STRONG.GPU desc[UR22][R2.64+0x1100], R203 ;  /* 0x001100cb020079a6 */ /* 0x0109e4000c12f316 */
.L_x_11230:
[----:B------:R-:W-:Y:S05]  /*a270*/  BSYNC.RECONVERGENT B0 ;  /* 0x0000000000007941 */ /* 0x000fea0003800200 */
.L_x_11229:
[----:B----4-:R4:W0:Y:S01]  /*a280*/  LDS R203, [R205+0x2280] ;  /* 0x00228000cdcb7984 */ /* 0x0108220000000800 */
[----:B------:R-:W-:Y:S01]  /*a290*/  BSSY.RECONVERGENT B0, `(.L_x_11231) ;  /* 0x0000004000007945 */ /* 0x000fe20003800200 */
[----:B---3--:R-:W-:-:S03]  /*a2a0*/  LEA R6, R207, UR21, 0x2 ;  /* 0x00000015cf067c11 */ /* 0x008fc6000f8e10ff */
[----:B------:R-:W-:Y:S05]  /*a2b0*/  @!P4 BRA `(.L_x_11232) ;  /* 0x000000000004c947 */ /* 0x000fea0003800000 */
[----:B0-----:R3:W-:Y:S02]  /*a2c0*/  REDG.E.ADD.F32.FTZ.RN.STRONG.GPU desc[UR22][R2.64+0x1200], R203 ;  /* 0x001200cb020079a6 */ /* 0x0017e4000c12f316 */
.L_x_11232:
[----:B------:R-:W-:Y:S05]  /*a2d0*/  BSYNC.RECONVERGENT B0 ;  /* 0x0000000000007941 */ /* 0x000fea0003800200 */
.L_x_11231:
[----:B0--3--:R0:W3:Y:S01]  /*a2e0*/  LDS R203, [R6+0x2380] ;  /* 0x0023800006cb7984 */ /* 0x0090e20000000800 */
[----:B------:R-:W-:Y:S01]  /*a2f0*/  BSSY.RECONVERGENT B0, `(.L_x_11233) ;  /* 0x0000005000007945 */ /* 0x000fe20003800200 */
[C---:B----4-:R-:W-:Y:S02]  /*a300*/  IADD3 R205, PT, PT, R108.reuse, 0x500, RZ ;  /* 0x000005006ccd7810 */ /* 0x050fe40007ffe0ff */
[----:B------:R-:W-:Y:S01]  /*a310*/  IADD3 R207, PT, PT, R108, 0x540, RZ ;  /* 0x000005406ccf7810 */ /* 0x000fe20007ffe0ff */
[----:B------:R-:W-:Y:S06]  /*a320*/  @!P5 BRA `(.L_x_11234) ;  /* 0x000000000004d947 */ /* 0x000fec0003800000 */
[----:B---3--:R4:W-:Y:S02]  /*a330*/  REDG.E.ADD.F32.FTZ.RN.STRONG.GPU desc[UR22][R2.64+0x1300], R203 ;  /* 0x001300cb020079a6 */ /* 0x0089e4000c12f316 */
.L_x_11234:
[----:B------:R-:W-:Y:S05]  /*a340*/  BSYNC.RECONVERGENT B0 ;  /* 0x0000000000007941 */ /* 0x000fea0003800200 */
.L_x_11233:
        /* <DEDUP_REMOVED lines=17> */
.L_x_11236:
[----:B------:R-:W-:Y:S05]  /*a460*/  BSYNC.RECONVERGENT B0 ;  /* 0x0000000000007941 */ /* 0x000fea0003800200 */
.L_x_11235:
[----:B0--3--:R0:W3:Y:S01]  /*a470*/  LDS R203, [R207+0x2580] ;  /* 0x00258000cfcb7984 */ /* 0x0090e20000000800 */
[----:B------:R-:W-:Y:S01]  /*a480*/  BSSY.RECONVERGENT B0, `(.L_x_11237) ;  /* 0x0000006000007945 */ /* 0x000fe20003800200 */
[----:B------:R-:W-:Y:S02]  /*a490*/  IADD3 R205, PT, PT, R108, 0x600, RZ ;  /* 0x000006006ccd7810 */ /* 0x000fe40007ffe0ff */
[----:B------:R-:W-:Y:S02]  /*a4a0*/  LEA.HI R217, R217, R108, RZ, 0x1b ;  /* 0x0000006cd9d97211 */ /* 0x000fe400078fd8ff */
[----:B------:R-:W-:Y:S01]  /*a4b0*/  LEA R6, R6, UR21, 0x2 ;  /* 0x0000001506067c11 */ /* 0x000fe2000f8e10ff */
[----:B------:R-:W-:Y:S06]  /*a4c0*/  @!P0 BRA `(.L_x_11238) ;  /* 0x0000000000048947 */ /* 0x000fec0003800000 */
[----:B---3--:R4:W-:Y:S02]  /*a4d0*/  REDG.E.ADD.F32.FTZ.RN.STRONG.GPU desc[UR22][R2.64+0x1500], R203 ;  /* 0x001500cb020079a6 */ /* 0x0089e4000c12f316 */
.L_x_11238:
[----:B------:R-:W-:Y:S05]  /*a4e0*/  BSYNC.RECONVERGENT B0 ;  /* 0x0000000000007941 */ /* 0x000fea0003800200 */
.L_x_11237:
[----:B---34-:R3:W4:Y:S01]  /*a4f0*/  LDS R203, [R6+0x2680] ;  /* 0x0026800006cb7984 */ /* 0x0187220000000800 */
[----:B------:R-:W-:Y:S01]  /*a500*/  BSSY.RECONVERGENT B0, `(.L_x_11239) ;  /* 0x0000006000007945 */ /* 0x000fe20003800200 */
[----:B0-----:R-:W-:Y:S02]  /*a510*/  IADD3 R207, PT, PT, R108, 0x640, RZ ;  /* 0x000006406ccf7810 */ /* 0x001fe40007ffe0ff */
[----:B------:R-:W-:Y:S02]  /*a520*/  LEA.HI R205, R205, R108, RZ, 0x1b ;  /* 0x0000006ccdcd7211 */ /* 0x000fe400078fd8ff */
[----:B------:R-:W-:Y:S01]  /*a530*/  LEA R217, R217, UR21, 0x2 ;  /* 0x00000015d9d97c11 */ /* 0x000fe2000f8e10ff */
[----:B------:R-:W-:Y:S06]  /*a540*/  @!P2 BRA `(.L_x_11240) ;  /* 0x000000000004a947 */ /* 0x000fec0003800000 */
[----:B----4-:R0:W-:Y:S02]  /*a550*/  REDG.E.ADD.F32.FTZ.RN.STRONG.GPU desc[UR22][R2.64+0x1600], R203 ;  /* 0x001600cb020079a6 */ /* 0x0101e4000c12f316 */
.L_x_11240:
[----:B------:R-:W-:Y:S05]  /*a560*/  BSYNC.RECONVERGENT B0 ;  /* 0x0000000000007941 */ /* 0x000fea0003800200 */
.L_x_11239:
[----:B0---4-:R0:W4:Y:S01]  /*a570*/  LDS R203, [R217+0x2780] ;  /* 0x00278000d9cb7984 */ /* 0x0111220000000800 */
[----:B------:R-:W-:Y:S01]  /*a580*/  BSSY.RECONVERGENT B0, `(.L_x_11241) ;  /* 0x0000005000007945 */ /* 0x000fe20003800200 */
[----:B------:R-:W-:Y:S02]  /*a590*/  LEA.HI R207, R207, R108, RZ, 0x1b ;  /* 0x0000006ccfcf7211 */ /* 0x000fe400078fd8ff */
[----:B------:R-:W-:Y:S01]  /*a5a0*/  LEA R205, R205, UR21, 0x2 ;  /* 0x00000015cdcd7c11 */ /* 0x000fe2000f8e10ff */
[----:B------:R-:W-:Y:S06]  /*a5b0*/  @!P3 BRA `(.L_x_11242) ;  /* 0x000000000004b947 */ /* 0x000fec0003800000 */
[----:B----4-:R4:W-:Y:S02]  /*a5c0*/  REDG.E.ADD.F32.FTZ.RN.STRONG.GPU desc[UR22][R2.64+0x1700], R203 ;  /* 0x001700cb020079a6 */ /* 0x0109e4000c12f316 */
.L_x_11242:
[----:B------:R-:W-:Y:S05]  /*a5d0*/  BSYNC.RECONVERGENT B0 ;  /* 0x0000000000007941 */ /* 0x000fea0003800200 */
.L_x_11241:
[----:B----4-:R4:W0:Y:S01]  /*a5e0*/  LDS R203, [R205+0x2880] ;  /* 0x00288000cdcb7984 */ /* 0x0108220000000800 */
[----:B------:R-:W-:Y:S01]  /*a5f0*/  BSSY.RECONVERGENT B0, `(.L_x_11243) ;  /* 0x0000004000007945 */ /* 0x000fe20003800200 */
[----:B---3--:R-:W-:-:S03]  /*a600*/  LEA R6, R207, UR21, 0x2 ;  /* 0x00000015cf067c11 */ /* 0x008fc6000f8e10ff */
[----:B------:R-:W-:Y:S05]  /*a610*/  @!P4 BRA `(.L_x_11244) ;  /* 0x000000000004c947 */ /* 0x000fea0003800000 */
[----:B0-----:R3:W-:Y:S02]  /*a620*/  REDG.E.ADD.F32.FTZ.RN.STRONG.GPU desc[UR22][R2.64+0x1800], R203 ;  /* 0x001800cb020079a6 */ /* 0x0017e4000c12f316 */
.L_x_11244:
[----:B------:R-:W-:Y:S05]  /*a630*/  BSYNC.RECONVERGENT B0 ;  /* 0x0000000000007941 */ /* 0x000fea0003800200 */
.L_x_11243:
[----:B0--3--:R0:W3:Y:S01]  /*a640*/  LDS R203, [R6+0x2980] ;  /* 0x0029800006cb7984 */ /* 0x0090e20000000800 */
[----:B------:R-:W-:Y:S01]  /*a650*/  BSSY.RECONVERGENT B0, `(.L_x_11245) ;  /* 0x0000005000007945 */ /* 0x000fe20003800200 */
[C---:B----4-:R-:W-:Y:S02]  /*a660*/  IADD3 R205, PT, PT, R108.reuse, 0x680, RZ ;  /* 0x000006806ccd7810 */ /* 0x050fe40007ffe0ff */
[----:B------:R-:W-:Y:S01]  /*a670*/  IADD3 R207, PT, PT, R108, 0x6c0, RZ ;  /* 0x000006c06ccf7810 */ /* 0x000fe20007ffe0ff */
[----:B------:R-:W-:Y:S06]  /*a680*/  @!P5 BRA `(.L_x_11246) ;  /* 0x000000000004d947 */ /* 0x000fec0003800000 */
[----:B---3--:R4:W-:Y:S02]  /*a690*/  REDG.E.ADD.F32.FTZ.RN.STRONG.GPU desc[UR22][R2.64+0x1900], R203 ;  /* 0x001900cb020079a6 */ /* 0x0089e4000c12f316 */
.L_x_11246:
[----:B------:R-:W-:Y:S05]  /*a6a0*/  BSYNC.RECONVERGENT B0 ;  /* 0x0000000000007941 */ /* 0x000fea0003800200 */
.L_x_11245:
        /* <DEDUP_REMOVED lines=17> */
.L_x_11248:
[----:B------:R-:W-:Y:S05]  /*a7c0*/  BSYNC.RECONVERGENT B0 ;  /* 0x0000000000007941 */ /* 0x000fea0003800200 */
.L_x_11247:
[----:B------:R4:W1:Y:S01]  /*a7d0*/  LDS R7, [R207+0x2b80] ;  /* 0x002b8000cf077984 */ /* 0x0008620000000800 */
[----:B------:R-:W-:Y:S01]  /*a7e0*/  BSSY.RECONVERGENT B0, `(.L_x_11249) ;  /* 0x0000006000007945 */ /* 0x000fe20003800200 */
[----:B0--3--:R-:W-:Y:S02]  /*a7f0*/  IADD3 R203, PT, PT, R108, 0x780, RZ ;  /* 0x000007806ccb7810 */ /* 0x009fe40007ffe0ff */
[----:B------:R-:W-:Y:S02]  /*a800*/  LEA.HI R217, R217, R108, RZ, 0x1b ;  /* 0x0000006cd9d97211 */ /* 0x000fe400078fd8ff */
[----:B------:R-:W-:Y:S01]  /*a810*/  LEA R6, R6, UR21, 0x2 ;  /* 0x0000001506067c11 */ /* 0x000fe2000f8e10ff */
[----:B------:R-:W-:Y:S06]  /*a820*/  @!P0 BRA `(.L_x_11250) ;  /* 0x0000000000048947 */ /* 0x000fec0003800000 */
[----:B-1----:R0:W-:Y:S02]  /*a830*/  REDG.E.ADD.F32.FTZ.RN.STRONG.GPU desc[UR22][R2.64+0x1b00], R7 ;  /* 0x001b0007020079a6 */ /* 0x0021e4000c12f316 */
.L_x_11250:
[----:B------:R-:W-:Y:S05]  /*a840*/  BSYNC.RECONVERGENT B0 ;  /* 0x0000000000007941 */ /* 0x000fea0003800200 */
.L_x_11249:
[----:B01----:R0:W1:Y:S01]  /*a850*/  LDS R7, [R6+0x2c80] ;  /* 0x002c800006077984 */ /* 0x0030620000000800 */
[----:B------:R-:W-:Y:S01]  /*a860*/  BSSY.RECONVERGENT B0, `(.L_x_11251) ;  /* 0x0000005000007945 */ /* 0x000fe20003800200 */
[----:B------:R-:W-:Y:S02]  /*a870*/  LEA.HI R203, R203, R108, RZ, 0x1b ;  /* 0x0000006ccbcb7211 */ /* 0x000fe400078fd8ff */
[----:B------:R-:W-:Y:S01]  /*a880*/  LEA R217, R217, UR21, 0x2 ;  /* 0x00000015d9d97c11 */ /* 0x000fe2000f8e10ff */
[----:B------:R-:W-:Y:S06]  /*a890*/  @!P2 BRA `(.L_x_11252) ;  /* 0x000000000004a947 */ /* 0x000fec0003800000 */
[----:B-1----:R3:W-:Y:S02]  /*a8a0*/  REDG.E.ADD.F32.FTZ.RN.STRONG.GPU desc[UR22][R2.64+0x1c00], R7 ;  /* 0x001c0007020079a6 */ /* 0x0027e4000c12f316 */
.L_x_11252:
[----:B------:R-:W-:Y:S05]  /*a8b0*/  BSYNC.RECONVERGENT B0 ;  /* 0x0000000000007941 */ /* 0x000fea0003800200 */
.L_x_11251:
[----:B-1-3--:R1:W3:Y:S01]  /*a8c0*/  LDS R7, [R217+0x2d80] ;  /* 0x002d8000d9077984 */ /* 0x00a2e20000000800 */
[----:B------:R-:W-:Y:S01]  /*a8d0*/  BSSY.RECONVERGENT B0, `(.L_x_11253) ;  /* 0x0000005000007945 */ /* 0x000fe20003800200 */
[----:B------:R-:W-:Y:S02]  /*a8e0*/  IADD3 R205, PT, PT, R108, 0x7c0, RZ ;  /* 0x000007c06ccd7810 */ /* 0x000fe40007ffe0ff */
[----:B------:R-:W-:Y:S01]  /*a8f0*/  LEA R203, R203, UR21, 0x2 ;  /* 0x00000015cbcb7c11 */ /* 0x000fe2000f8e10ff */
[----:B------:R-:W-:Y:S06]  /*a900*/  @!P3 BRA `(.L_x_11254) ;  /* 0x000000000004b947 */ /* 0x000fec0003800000 */
[----:B---3--:R3:W-:Y:S02]  /*a910*/  REDG.E.ADD.F32.FTZ.RN.STRONG.GPU desc[UR22][R2.64+0x1d00], R7 ;  /* 0x001d0007020079a6 */ /* 0x0087e4000c12f316 */
.L_x_11254:
[----:B------:R-:W-:Y:S05]  /*a920*/  BSYNC.RECONVERGENT B0 ;  /* 0x0000000000007941 */ /* 0x000fea0003800200 */
.L_x_11253:
[----:B---3--:R3:W0:Y:S01]  /*a930*/  LDS R7, [R203+0x2e80] ;  /* 0x002e8000cb077984 */ /* 0x0086220000000800 */
[----:B------:R-:W-:Y:S01]  /*a940*/  BSSY.RECONVERGENT B0, `(.L_x_11255) ;  /* 0x0000004000007945 */ /* 0x000fe20003800200 */
[----:B------:R-:W-:-:S03]  /*a950*/  LEA.HI R205, R205, R108, RZ, 0x1b ;  /* 0x0000006ccdcd7211 */ /* 0x000fc600078fd8ff */
[----:B------:R-:W-:Y:S05]  /*a960*/  @!P4 BRA `(.L_x_11256) ;  /* 0x000000000004c947 */ /* 0x000fea0003800000 */
[----:B0-----:R0:W-:Y:S02]  /*a970*/  REDG.E.ADD.F32.FTZ.RN.STRONG.GPU desc[UR22][R2.64+0x1e00], R7 ;  /* 0x001e0007020079a6 */ /* 0x0011e4000c12f316 */
.L_x_11256:
[----:B------:R-:W-:Y:S05]  /*a980*/  BSYNC.RECONVERGENT B0 ;  /* 0x0000000000007941 */ /* 0x000fea0003800200 */
.L_x_11255:
        /* <DEDUP_REMOVED lines=9> */
.L_x_11258:
[----:B------:R-:W-:Y:S05]  /*aa20*/  BSYNC.RECONVERGENT B0 ;  /* 0x0000000000007941 */ /* 0x000fea0003800200 */
.L_x_11257:
[----:B0-----:R-:W0:Y:S01]  /*aa30*/  SHFL.DOWN PT, R13, R4, 0x1, 0x1f ;  /* 0x08201f00040d7f89 */ /* 0x001e2200000e0000 */
[----:B------:R-:W-:Y:S01]  /*aa40*/  ISETP.GT.AND P0, PT, R104, 0x1e, PT ;  /* 0x0000001e6800780c */ /* 0x000fe20003f04270 */
[----:B------:R-:W-:Y:S01]  /*aa50*/  FMUL.FTZ R208, R208, R159 ;  /* 0x0000009fd0d07220 */ /* 0x000fe20000410000 */
[----:B------:R-:W-:Y:S01]  /*aa60*/  FADD.FTZ R87, R20, R87 ;  /* 0x0000005714577221 */ /* 0x000fe20000010000 */
[----:B------:R-:W5:Y:S01]  /*aa70*/  SHFL.DOWN PT, R136, R5, 0x1, 0x1f ;  /* 0x08201f0005887f89 */ /* 0x000f6200000e0000 */
[----:B------:R-:W-:Y:S01]  /*aa80*/  FADD.FTZ R84, R119, R84 ;  /* 0x0000005477547221 */ /* 0x000fe20000010000 */
[----:B------:R-:W-:Y:S01]  /*aa90*/  FFMA.FTZ R223, R223, R134, R208 ;  /* 0x00000086dfdf7223 */ /* 0x000fe200000100d0 */
[----:B------:R-:W-:Y:S01]  /*aaa0*/  FMUL.FTZ R2, R155, R189 ;  /* 0x000000bd9b027220 */ /* 0x000fe20000410000 */
[----:B------:R-:W1:Y:S01]  /*aab0*/  SHFL.DOWN PT, R157, R6, 0x1, 0x1f ;  /* 0x08201f00069d7f89 */ /* 0x000e6200000e0000 */
[----:B------:R-:W-:Y:S01]  /*aac0*/  FMUL.FTZ R3, R176, R188 ;  /* 0x000000bcb0037220 */ /* 0x000fe20000410000 */
[----:B------:R-:W-:Y:S01]  /*aad0*/  FMUL.FTZ R209, R209, R132 ;  /* 0x00000084d1d17220 */ /* 0x000fe20000410000 */
[----:B------:R-:W-:Y:S01]  /*aae0*/  FMUL.FTZ R12, R12, R201 ;  /* 0x000000c90c0c7220 */ /* 0x000fe20000410000 */
[----:B------:R-:W2:Y:S01]  /*aaf0*/  SHFL.DOWN PT, R144, R7, 0x1, 0x1f ;  /* 0x08201f0007907f89 */ /* 0x000ea200000e0000 */
        /* <DEDUP_REMOVED lines=8> */
[----:B------:R-:W-:Y:S01]  /*ab80*/  FADD.FTZ R83, R12, R83 ;  /* 0x000000530c537221 */ /* 0x000fe20000010000 */
[----:B------:R-:W-:Y:S01]  /*ab90*/  FMUL.FTZ R10, R10, R137 ;  /* 0x000000890a0a7220 */ /* 0x000fe20000410000 */
[----:B------:R-:W-:Y:S01]  /*aba0*/  FFMA.FTZ R49, R2, R86, R49 ;  /* 0x0000005602317223 */ /* 0x000fe20000010031 */
[----:B0-----:R-:W-:Y:S01]  /*abb0*/  @!P0 FADD.FTZ R4, R4, R13 ;  /* 0x0000000d04048221 */ /* 0x001fe20000010000 */
[----:B------:R-:W-:Y:S01]  /*abc0*/  FFMA.FTZ R13, R97, R2, R206 ;  /* 0x00000002610d7223 */ /* 0x000fe200000100ce */
[----:B------:R-:W-:Y:S01]  /*abd0*/  FFMA.FTZ R156, R156, R169, R3 ;  /* 0x000000a99c9c7223 */ /* 0x000fe20000010003 */
[----:B------:R-:W-:Y:S01]  /*abe0*/  FMUL.FTZ R3, R170, R192 ;  /* 0x000000c0aa037220 */ /* 0x000fe20000410000 */
[----:B-----5:R-:W-:Y:S01]  /*abf0*/  @!P0 FADD.FTZ R5, R5, R136 ;  /* 0x0000008805058221 */ /* 0x020fe20000010000 */
[----:B------:R-:W0:Y:S01]  /*ac00*/  SHFL.DOWN PT, R119, R4, 0x2, 0x1f ;  /* 0x08401f0004777f89 */ /* 0x000e2200000e0000 */
[----:B------:R-:W-:Y:S01]  /*ac10*/  FADD.FTZ R78, R13, R78 ;  /* 0x0000004e0d4e7221 */ /* 0x000fe20000010000 */
[----:B------:R-:W-:Y:S01]  /*ac20*/  FFMA.FTZ R3, R152, R173, R3 ;  /* 0x000000ad98037223 */ /* 0x000fe20000010003 */
[----:B-1----:R-:W-:Y:S01]  /*ac30*/  @!P0 FADD.FTZ R6, R6, R157 ;  /* 0x0000009d06068221 */ /* 0x002fe20000010000 */
[----:B------:R-:W1:Y:S01]  /*ac40*/  SHFL.DOWN PT, R20, R5, 0x2, 0x1f ;  /* 0x08401f0005147f89 */ /* 0x000e6200000e0000 */
[----:B------:R-:W-:Y:S01]  /*ac50*/  FFMA.FTZ R211, R211, R124, R10 ;  /* 0x0000007cd3d37223 */ /* 0x000fe2000001000a */
[----:B------:R-:W-:Y:S01]  /*ac60*/  FMUL.FTZ R11, R11, R122 ;  /* 0x0000007a0b0b7220 */ /* 0x000fe20000410000 */
[----:B--2---:R-:W-:Y:S01]  /*ac70*/  @!P0 FADD.FTZ R7, R7, R144 ;  /* 0x0000009007078221 */ /* 0x004fe20000010000 */
[----:B------:R-:W2:Y:S01]  /*ac80*/  SHFL.DOWN PT, R155, R6, 0x2, 0x1f ;  /* 0x08401f00069b7f89 */ /* 0x000ea200000e0000 */
[----:B------:R-:W-:Y:S01]  /*ac90*/  ISETP.GT.AND P0, PT, R104, 0x1d, PT ;  /* 0x0000001d6800780c */ /* 0x000fe20003f04270 */
[----:B------:R-:W-:Y:S01]  /*aca0*/  FMUL.FTZ R2, R153, R193 ;  /* 0x000000c199027220 */ /* 0x000fe20000410000 */
[----:B------:R-:W-:Y:S01]  /*acb0*/  FFMA.FTZ R42, R3, R63, R42 ;  /* 0x0000003f032a7223 */ /* 0x000fe2000001002a */
[----:B------:R-:W5:Y:S01]  /*acc0*/  SHFL.DOWN PT, R134, R7, 0x2, 0x1f ;  /* 0x08401f0007867f89 */ /* 0x000f6200000e0000 */
[----:B------:R-:W-:Y:S01]  /*acd0*/  FFMA.FTZ R10, R62, R3, R211 ;  /* 0x000000033e0a7223 */ /* 0x000fe200000100d3 */
[----:B------:R-:W-:Y:S01]  /*ace0*/  FMUL.FTZ R3, R168, R194 ;  /* 0x000000c2a8037220 */ /* 0x000fe20000410000 */
[----:B------:R-:W-:Y:S01]  /*acf0*/  FFMA.FTZ R18, R18, R135, R11 ;  /* 0x0000008712127223 */ /* 0x000fe2000001000b */
[----:B------:R-:W-:Y:S01]  /*ad00*/  FFMA.FTZ R2, R143, R175, R2 ;  /* 0x000000af8f027223 */ /* 0x000fe20000010002 */
[----:B------:R-:W-:Y:S01]  /*ad10*/  FMUL.FTZ R120, R9, R120 ;  /* 0x0000007809787220 */ /* 0x000fe20000410000 */
[----:B------:R-:W-:Y:S01]  /*ad20*/  FFMA.FTZ R150, R150, R177, R3 ;  /* 0x000000b196967223 */ /* 0x000fe20000010003 */
[----:B------:R-:W-:Y:S01]  /*ad30*/  ISETP.GT.AND P2, PT, R104, 0xf, PT ;  /* 0x0000000f6800780c */ /* 0x000fe20003f44270 */
[----:B------:R-:W-:Y:S01]  /*ad40*/  FFMA.FTZ R3, R99, R2, R18 ;  /* 0x0000000263037223 */ /* 0x000fe20000010012 */
[----:B------:R-:W-:Y:S01]  /*ad50*/  FMUL.FTZ R187, R178, R187 ;  /* 0x000000bbb2bb7220 */ /* 0x000fe20000410000 */
[----:B------:R-:W-:Y:S01]  /*ad60*/  FMUL.FTZ R140, R215, R140 ;  /* 0x0000008cd78c7220 */ /* 0x000fe20000410000 */
[----:B------:R-:W-:Y:S01]  /*ad70*/  FMUL.FTZ R204, R204, R139 ;  /* 0x0000008bcccc7220 */ /* 0x000fe20000410000 */
[----:B0-----:R-:W-:Y:S01]  /*ad80*/  @!P0 FADD.FTZ R4, R4, R119 ;  /* 0x0000007704048221 */ /* 0x001fe20000010000 */
[----:B------:R-:W-:Y:S01]  /*ad90*/  FMUL.FTZ R191, R172, R191 ;  /* 0x000000bfacbf7220 */ /* 0x000fe20000410000 */
[----:B------:R-:W-:Y:S01]  /*ada0*/  FMUL.FTZ R195, R166, R195 ;  /* 0x000000c3a6c37220 */ /* 0x000fe20000410000 */
[----:B------:R-:W-:Y:S01]  /*adb0*/  FMUL.FTZ R116, R17, R116 ;  /* 0x0000007411747220 */ /* 0x000fe20000410000 */
[----:B-1----:R-:W-:Y:S01]  /*adc0*/  @!P0 FADD.FTZ R5, R5, R20 ;  /* 0x0000001405058221 */ /* 0x002fe20000010000 */
[----:B------:R-:W0:Y:S01]  /*add0*/  SHFL.DOWN PT, R13, R4, 0x4, 0x1f ;  /* 0x08801f00040d7f89 */ /* 0x000e2200000e0000 */
[----:B------:R-:W-:Y:S01]  /*ade0*/  FMUL.FTZ R196, R151, R196 ;  /* 0x000000c497c47220 */ /* 0x000fe20000410000 */
[----:B------:R-:W-:Y:S01]  /*adf0*/  FMUL.FTZ R133, R16, R133 ;  /* 0x0000008510857220 */ /* 0x000fe20000410000 */
        /* <DEDUP_REMOVED lines=36> */
[----:B------:R-:W-:Y:S01]  /*b040*/  FMUL.FTZ R2, R149, R197 ;  /* 0x000000c595027220 */ /* 0x000fe20000410000 */
[----:B------:R-:W-:Y:S01]  /*b050*/  FFMA.FTZ R220, R65, R117, R220 ;  /* 0x0000007541dc7223 */ /* 0x000fe200000100dc */
[----:B------:R-:W5:Y:S01]  /*b060*/  SHFL.DOWN PT, R18, R7, 0x8, 0x1f ;  /* 0x09001f0007127f89 */ /* 0x000f6200000e0000 */
[----:B------:R-:W-:Y:S01]  /*b070*/  FMUL.FTZ R15, R15, R112 ;  /* 0x000000700f0f7220 */ /* 0x000fe20000410000 */
[----:B------:R-:W-:Y:S01]  /*b080*/  BSSY.RECONVERGENT B0, `(.L_x_11259) ;  /* 0x0000020000007945 */ /* 0x000fe20003800200 */
[----:B------:R-:W-:Y:S01]  /*b090*/  FADD.FTZ R79, R10, R79 ;  /* 0x0000004f0a4f7221 */ /* 0x000fe20000010000 */
[----:B------:R-:W-:Y:S01]  /*b0a0*/  FADD.FTZ R85, R162, R85 ;  /* 0x00000055a2557221 */ /* 0x000fe20000010000 */
[----:B------:R-:W-:Y:S01]  /*b0b0*/  FFMA.FTZ R46, R187, R77, R46 ;  /* 0x0000004dbb2e7223 */ /* 0x000fe2000001002e */
[----:B------:R-:W-:Y:S01]  /*b0c0*/  FADD.FTZ R82, R225, R82 ;  /* 0x00000052e1527221 */ /* 0x000fe20000010000 */
[----:B------:R-:W-:Y:S01]  /*b0d0*/  FFMA.FTZ R48, R191, R89, R48 ;  /* 0x00000059bf307223 */ /* 0x000fe20000010030 */
        /* <DEDUP_REMOVED lines=26> */
.L_x_11260:
[----:B------:R-:W-:Y:S05]  /*b280*/  BSYNC.RECONVERGENT B0 ;  /* 0x0000000000007941 */ /* 0x000fea0003800200 */
.L_x_11259:
        /* <DEDUP_REMOVED lines=37> */
.L_x_11262:
[----:B------:R-:W-:Y:S05]  /*b4e0*/  BSYNC.RECONVERGENT B0 ;  /* 0x0000000000007941 */ /* 0x000fea0003800200 */
.L_x_11261:
[----:B------:R-:W-:-:S04]  /*b4f0*/  UIADD3 UR8, UPT, UPT, UR8, 0x1, URZ ;  /* 0x0000000108087890 */ /* 0x000fc8000fffe0ff */
[----:B------:R-:W-:-:S09]  /*b500*/  UISETP.GE.AND UP0, UPT, UR8, UR43, UPT ;  /* 0x0000002b0800728c */ /* 0x000fd2000bf06270 */
[----:B------:R-:W-:Y:S05]  /*b510*/  BRA.U !UP0, `(.L_x_11263) ;  /* 0xffffff8108d47547 */ /* 0x000fea000b83ffff */
.L_x_11164:
[----:B------:R-:W2:Y:S01]  /*b520*/  S2R R24, SR_TID.X ;  /* 0x0000000000187919 */ /* 0x000ea20000002100 */
[----:B------:R-:W-:Y:S01]  /*b530*/  HFMA2 R3, -RZ, RZ, 0, 9.5367431640625e-07 ;  /* 0x00000010ff037431 */ /* 0x000fe200000001ff */
[----:B------:R-:W-:Y:S08]  /*b540*/  BAR.SYNC.DEFER_BLOCKING 0x0 ;  /* 0x0000000000007b1d */ /* 0x000ff00000010000 */
[----:B------:R-:W-:Y:S01]  /*b550*/  S2UR UR34, SR_CTAID.X ;  /* 0x00000000002279c3 */ /* 0x000fe20000002500 */
[----:B------:R-:W1:Y:S01]  /*b560*/  LDCU.64 UR28, c[0x0][0x4f8] ;  /* 0x00009f00ff1c77ac */ /* 0x000e620008000a00 */
[----:B------:R-:W-:-:S02]  /*b570*/  F2FP.BF16.F32.PACK_AB R53, R44, R53 ;  /* 0x000000352c35723e */ /* 0x000fc400000010ff */
[----:B------:R-:W-:Y:S02]  /*b580*/  F2FP.BF16.F32.PACK_AB R52, R45, R52 ;  /* 0x000000342d34723e */ /* 0x000fe400000010ff */
[----:B------:R-:W-:Y:S02]  /*b590*/  F2FP.BF16.F32.PACK_AB R55, R42, R51 ;  /* 0x000000332a37723e */ /* 0x000fe400000010ff */
[----:B------:R-:W-:Y:S01]  /*b5a0*/  F2FP.BF16.F32.PACK_AB R54, R43, R50 ;  /* 0x000000322b36723e */ /* 0x000fe200000010ff */
[----:B------:R-:W5:Y:S01]  /*b5b0*/  S2UR UR8, SR_CTAID.Y ;  /* 0x00000000000879c3 */ /* 0x000f620000002600 */
[----:B------:R-:W-:Y:S01]  /*b5c0*/  F2FP.BF16.F32.PACK_AB R47, R38, R47 ;  /* 0x0000002f262f723e */ /* 0x000fe200000010ff */
[----:B------:R-:W-:Y:S01]  /*b5d0*/  UIADD3 UR26, UPT, UPT, UR13, -0x1, URZ ;  /* 0xffffffff0d1a7890 */ /* 0x000fe2000fffe0ff */
[----:B------:R-:W-:Y:S01]  /*b5e0*/  F2FP.BF16.F32.PACK_AB R46, R39, R46 ;  /* 0x0000002e272e723e */ /* 0x000fe200000010ff */
[----:B------:R-:W5:Y:S01]  /*b5f0*/  LDCU.64 UR30, c[0x0][0x500] ;  /* 0x0000a000ff1e77ac */ /* 0x000f620008000a00 */
[----:B------:R-:W3:Y:S01]  /*b600*/  LDCU.64 UR32, c[0x0][0x550] ;  /* 0x0000aa00ff2077ac */ /* 0x000ee20008000a00 */
[----:B--2---:R-:W-:-:S04]  /*b610*/  SHF.L.U32 R12, R24, 0x1, RZ ;  /* 0x00000001180c7819 */ /* 0x004fc800000006ff */
[----:B------:R-:W-:-:S04]  /*b620*/  LOP3.LUT R12, R12, 0x7c0, RZ, 0xc0, !PT ;  /* 0x000007c00c0c7812 */ /* 0x000fc800078ec0ff */
[----:B------:R-:W-:-:S05]  /*b630*/  LOP3.LUT R0, R12, 0x1f, R107, 0xf8, !PT ;  /* 0x0000001f0c007812 */ /* 0x000fca00078ef86b */
[----:B------:R-:W-:-:S05]  /*b640*/  IMAD.WIDE.U32 R2, R0, R3, UR10 ;  /* 0x0000000a00027e25 */ /* 0x000fca000f8e0003 */
[----:B0-----:R-:W2:Y:S04]  /*b650*/  LDG.E.128 R4, desc[UR22][R2.64] ;  /* 0x0000001602047981 */ /* 0x001ea8000c1e1d00 */
[----:B------:R-:W4:Y:S01]  /*b660*/  LDG.E.128 R16, desc[UR22][R2.64+0x200] ;  /* 0x0002001602107981 */ /* 0x000f22000c1e1d00 */
[----:B------:R-:W-:Y:S01]  /*b670*/  F2FP.BF16.F32.PACK_AB R45, R40, R49 ;  /* 0x00000031282d723e */ /* 0x000fe200000010ff */
[----:B------:R-:W-:Y:S01]  /*b680*/  USHF.L.U32 UR24, UR26, 0xa, URZ ;  /* 0x0000000a1a187899 */ /* 0x000fe200080006ff */
[----:B------:R-:W-:Y:S01]  /*b690*/  F2FP.BF16.F32.PACK_AB R44, R41, R48 ;  /* 0x00000030292c723e */ /* 0x000fe200000010ff */
[----:B-----5:R-:W-:Y:S02]  /*b6a0*/  UIMAD UR27, UR8, UR31, URZ ;  /* 0x0000001f081b72a4 */ /* 0x020fe4000f8e02ff */
[----:B------:R-:W-:-:S02]  /*b6b0*/  USHF.R.S32.HI UR25, URZ, 0x1f, UR24 ;  /* 0x0000001fff197899 */ /* 0x000fc40008011418 */
[----:B------:R-:W-:Y:S02]  /*b6c0*/  UIADD3 UR16, UP1, UPT, UR16, -0x800, URZ ;  /* 0xfffff80010107890 */ /* 0x000fe4000ff3e0ff */
[----:B-1----:R-:W-:Y:S02]  /*b6d0*/  UIMAD.WIDE.U32 UR20, UR34, UR28, UR24 ;  /* 0x0000001c221472a5 */ /* 0x002fe4000f8e0018 */
[----:B------:R-:W-:Y:S02]  /*b6e0*/  UIADD3 UR14, UP2, UPT, UR14, -0x800, URZ ;  /* 0xfffff8000e0e7890 */ /* 0x000fe4000ff5e0ff */
[----:B------:R-:W-:Y:S01]  /*b6f0*/  UIMAD UR21, UR34, UR29, UR21 ;  /* 0x0000001d221572a4 */ /* 0x000fe2000f8e0215 */
[----:B------:R-:W0:Y:S03]  /*b700*/  LDCU.64 UR28, c[0x0][0x520] ;  /* 0x0000a400ff1c77ac */ /* 0x000e260008000a00 */
[----:B------:R-:W-:Y:S01]  /*b710*/  UIMAD.WIDE.U32 UR20, UR8, UR30, UR20 ;  /* 0x0000001e081472a5 */ /* 0x000fe2000f8e0014 */
[----:B------:R-:W1:Y:S03]  /*b720*/  LDCU.64 UR30, c[0x0][0x560] ;  /* 0x0000ac00ff1e77ac */ /* 0x000e660008000a00 */
[----:B------:R-:W-:-:S02]  /*b730*/  UIADD3 UR27, UPT, UPT, UR21, UR27, URZ ;  /* 0x0000001b151b7290 */ /* 0x000fc4000fffe0ff */
[----:B---3--:R-:W-:Y:S02]  /*b740*/  ULEA UR21, UP0, UR20, UR32, 0x1 ;  /* 0x0000002014157291 */ /* 0x008fe4000f8008ff */
[----:B------:R-:W-:Y:S02]  /*b750*/  UIADD3 UR10, UP3, UPT, UR10, -0x800, URZ ;  /* 0xfffff8000a0a7890 */ /* 0x000fe4000ff7e0ff */
[----:B------:R-:W-:Y:S02]  /*b760*/  ULEA.HI.X UR20, UR20, UR33, UR27, 0x1, UP0 ;  /* 0x0000002114147291 */ /* 0x000fe400080f0c1b */
[----:B------:R-:W-:Y:S02]  /*b770*/  UIADD3.X UR17, UPT, UPT, UR17, -0x1, URZ, UP1, !UPT ;  /* 0xffffffff11117890 */ /* 0x000fe40008ffe4ff */
[----:B------:R-:W-:Y:S02]  /*b780*/  UIADD3.X UR15, UPT, UPT, UR15, -0x1, URZ, UP2, !UPT ;  /* 0xffffffff0f0f7890 */ /* 0x000fe400097fe4ff */
[----:B------:R-:W-:Y:S01]  /*b790*/  UIADD3.X UR11, UPT, UPT, UR11, -0x1, URZ, UP3, !UPT ;  /* 0xffffffff0b0b7890 */ /* 0x000fe20009ffe4ff */
[----:B--2---:R-:W-:Y:S04]  /*b7a0*/  STS.128 [R103], R4 ;  /* 0x0000000467007388 */ /* 0x004fe80000000c00 */
[----:B----4-:R-:W-:Y:S01]  /*b7b0*/  STS.128 [R103+0x200], R16 ;  /* 0x0002001067007388 */ /* 0x010fe20000000c00 */
[----:B------:R-:W-:-:S03]  /*b7c0*/  NOP ;  /* 0x0000000000007918 */ /* 0x000fc60000000000 */
[----:B------:R-:W2:Y:S04]  /*b7d0*/  LDS.128 R8, [R102] ;  /* 0x0000000066087984 */ /* 0x000ea80000000c00 */
[----:B------:R-:W3:Y:S01]  /*b7e0*/  LDS.128 R4, [R102+0x10] ;  /* 0x0000100066047984 */ /* 0x000ee20000000c00 */
[----:B------:R-:W-:Y:S06]  /*b7f0*/  BAR.SYNC.DEFER_BLOCKING 0x0 ;  /* 0x0000000000007b1d */ /* 0x000fec0000010000 */
[----:B------:R-:W-:Y:S04]  /*b800*/  STS.128 [R102], R52 ;  /* 0x0000003466007388 */ /* 0x000fe80000000c00 */
[----:B------:R-:W-:Y:S01]  /*b810*/  STS.128 [R102+0x10], R44 ;  /* 0x0000102c66007388 */ /* 0x000fe20000000c00 */
[----:B------:R-:W-:Y:S01]  /*b820*/  NOP ;  /* 0x0000000000007918 */ /* 0x000fe20000000000 */
[----:B--2---:R-:W-:-:S02]  /*b830*/  SHF.L.U32 R13, R8, 0x10, RZ ;  /* 0x00000010080d7819 */ /* 0x004fc400000006ff */
[----:B------:R-:W-:Y:S01]  /*b840*/  LDS.128 R20, [R103+0x200] ;  /* 0x0002000067147984 */ /* 0x000fe20000000c00 */
        /* <DEDUP_REMOVED lines=10> */
[----:B------:R-:W-:-:S02]  /*b8f0*/  PRMT R10, R10, 0x7632, R10 ;  /* 0x000076320a0a7816 */ /* 0x000fc4000000000a */
[----:B------:R-:W-:Y:S02]  /*b900*/  FSETP.GTU.FTZ.AND P4, PT, R8, 20, PT ;  /* 0x41a000000800780b */ /* 0x000fe40003f9c000 */
[----:B------:R-:W-:Y:S02]  /*b910*/  FSETP.GTU.FTZ.AND P5, PT, R13, 20, PT ;  /* 0x41a000000d00780b */ /* 0x000fe40003fbc000 */
[----:B------:R-:W-:Y:S02]  /*b920*/  SHF.L.U32 R9, R9, 0x10, RZ ;  /* 0x0000001009097819 */ /* 0x000fe400000006ff */
[----:B------:R-:W-:Y:S01]  /*b930*/  SHF.L.U32 R10, R10, 0x10, RZ ;  /* 0x000000100a0a7819 */ /* 0x000fe200000006ff */
[----:B------:R-:W-:Y:S01]  /*b940*/  @!P6 FMUL.FTZ R2, R15, -1.4426950216293334961 ;  /* 0xbfb8aa3b0f02e820 */ /* 0x000fe20000410000 */
[C---:B------:R-:W-:Y:S02]  /*b950*/  SHF.L.U32 R15, R11.reuse, 0x10, RZ ;  /* 0x000000100b0f7819 */ /* 0x040fe400000006ff */
[----:B------:R-:W-:Y:S01]  /*b960*/  PRMT R11, R11, 0x7632, R11 ;  /* 0x000076320b0b7816 */ /* 0x000fe2000000000b */
[----:B------:R-:W-:Y:S01]  /*b970*/  FADD.FTZ R10, R10, UR7 ;  /* 0x000000070a0a7e21 */ /* 0x000fe20008010000 */
[----:B------:R-:W-:Y:S01]  /*b980*/  FSETP.GTU.FTZ.AND P3, PT, R14, 20, PT ;  /* 0x41a000000e00780b */ /* 0x000fe20003f7c000 */
[----:B------:R-:W2:Y:S01]  /*b990*/  @!P6 MUFU.EX2 R2, R2 ;  /* 0x000000020002e308 */ /* 0x000ea20000000800 */
[----:B------:R-:W-:Y:S01]  /*b9a0*/  @!P4 FMUL.FTZ R8, R8, -1.4426950216293334961 ;  /* 0xbfb8aa3b0808c820 */ /* 0x000fe20000410000 */
[----:B------:R-:W-:Y:S01]  /*b9b0*/  @!P5 FMUL.FTZ R13, R13, -1.4426950216293334961 ;  /* 0xbfb8aa3b0d0dd820 */ /* 0x000fe20000410000 */
[----:B------:R-:W-:Y:S01]  /*b9c0*/  FADD.FTZ R16, R15, UR7 ;  /* 0x000000070f107e21 */ /* 0x000fe20008010000 */
[----:B------:R-:W-:-:S02]  /*b9d0*/  SHF.L.U32 R11, R11, 0x10, RZ ;  /* 0x000000100b0b7819 */ /* 0x000fc400000006ff */
[----:B---3--:R-:W-:Y:S02]  /*b9e0*/  SHF.L.U32 R15, R4, 0x10, RZ ;  /* 0x00000010040f7819 */ /* 0x008fe400000006ff */
[----:B------:R-:W3:Y:S01]  /*b9f0*/  @!P4 MUFU.EX2 R8, R8 ;  /* 0x000000080008c308 */ /* 0x000ee20000000800 */
[----:B------:R-:W-:Y:S02]  /*ba00*/  FSETP.GTU.FTZ.AND P2, PT, R16, 20, PT ;  /* 0x41a000001000780b */ /* 0x000fe40003f5c000 */
[----:B------:R-:W-:Y:S01]  /*ba10*/  FADD.FTZ R15, R15, UR7 ;  /* 0x000000070f0f7e21 */ /* 0x000fe20008010000 */
[----:B------:R-:W-:Y:S01]  /*ba20*/  @!P3 FMUL.FTZ R14, R14, -1.4426950216293334961 ;  /* 0xbfb8aa3b0e0eb820 */ /* 0x000fe20000410000 */
[----:B------:R-:W-:-:S03]  /*ba30*/  PRMT R4, R4, 0x7632, R4 ;  /* 0x0000763204047816 */ /* 0x000fc60000000004 */
[----:B------:R-:W4:Y:S01]  /*ba40*/  @!P5 MUFU.EX2 R13, R13 ;  /* 0x0000000d000dd308 */ /* 0x000f220000000800 */
[----:B--2---:R-:W-:Y:S01]  /*ba50*/  @!P6 FADD.FTZ R3, R2, 1 ;  /* 0x3f8000000203e421 */ /* 0x004fe20000010000 */
[----:B------:R-:W-:Y:S02]  /*ba60*/  FSETP.GTU.FTZ.AND P1, PT, R15, 20, PT ;  /* 0x41a000000f00780b */ /* 0x000fe40003f3c000 */
[----:B------:R-:W-:-:S04]  /*ba70*/  SHF.L.U32 R4, R4, 0x10, RZ ;  /* 0x0000001004047819 */ /* 0x000fc800000006ff */
        /* <DEDUP_REMOVED lines=8> */
[----:B------:R2:W4:Y:S01]  /*bb00*/  @!P5 MUFU.RCP R19, R2 ;  /* 0x000000020013d308 */ /* 0x0005220000001000 */
[----:B-----5:R-:W-:Y:S01]  /*bb10*/  @!P6 FMUL.FTZ R68, R68, R17 ;  /* 0x000000114444e220 */ /* 0x020fe20000410000 */
[----:B------:R-:W-:Y:S01]  /*bb20*/  FADD.FTZ R18, R13, UR7 ;  /* 0x000000070d127e21 */ /* 0x000fe20008010000 */
[----:B------:R-:W-:-:S04]  /*bb30*/  SHF.L.U32 R5, R5, 0x10, RZ ;  /* 0x0000001005057819 */ /* 0x000fc800000006ff */
[----:B------:R-:W-:Y:S01]  /*bb40*/  FSETP.GTU.FTZ.AND P0, PT, R18, 20, PT ;  /* 0x41a000001200780b */ /* 0x000fe20003f1c000 */
[----:B------:R5:W0:Y:S01]  /*bb50*/  @!P2 MUFU.EX2 R13, R3 ;  /* 0x00000003000da308 */ /* 0x000a220000000800 */
[----:B--2---:R-:W-:Y:S01]  /*bb60*/  FADD.FTZ R2, R9, UR7 ;  /* 0x0000000709027e21 */ /* 0x004fe20008010000 */
[----:B---3--:R-:W-:Y:S01]  /*bb70*/  @!P4 FMUL.FTZ R69, R69, R8 ;  /* 0x000000084545c220 */ /* 0x008fe20000410000 */
[----:B------:R-:W-:Y:S01]  /*bb80*/  FSETP.GTU.FTZ.AND P4, PT, R10, 20, PT ;  /* 0x41a000000a00780b */ /* 0x000fe20003f9c000 */
[----:B------:R-:W-:Y:S01]  /*bb90*/  @!P1 FMUL.FTZ R9, R15, -1.4426950216293334961 ;  /* 0xbfb8aa3b0f099820 */ /* 0x000fe20000410000 */
[----:B------:R-:W-:Y:S01]  /*bba0*/  FADD.FTZ R5, R5, UR7 ;  /* 0x0000000705057e21 */ /* 0x000fe20008010000 */
[----:B------:R-:W-:Y:S02]  /*bbb0*/  FSETP.GTU.FTZ.AND P6, PT, R2, 20, PT ;  /* 0x41a000000200780b */ /* 0x000fe40003fdc000 */
[----:B------:R-:W2:Y:S01]  /*bbc0*/  @!P3 MUFU.EX2 R14, R14 ;  /* 0x0000000e000eb308 */ /* 0x000ea20000000800 */
[----:B----4-:R-:W-:Y:S01]  /*bbd0*/  @!P5 FMUL.FTZ R70, R70, R19 ;  /* 0x000000134646d220 */ /* 0x010fe20000410000 */
[----:B------:R-:W-:-:S02]  /*bbe0*/  FSETP.GTU.FTZ.AND P5, PT, R16, 20, PT ;  /* 0x41a000001000780b */ /* 0x000fc40003fbc000 */
[----:B-----5:R-:W-:-:S04]  /*bbf0*/  @!P0 FMUL.FTZ R3, R18, -1.4426950216293334961 ;  /* 0xbfb8aa3b12038820 */ /* 0x020fc80000410000 */
[----:B------:R-:W-:Y:S01]  /*bc00*/  @!P4 FMUL.FTZ R8, R10, -1.4426950216293334961 ;  /* 0xbfb8aa3b0a08c820 */ /* 0x000fe20000410000 */
[----:B------:R-:W3:Y:S01]  /*bc10*/  @!P1 MUFU.EX2 R15, R9 ;  /* 0x00000009000f9308 */ /* 0x000ee20000000800 */
[----:B0-----:R-:W-:Y:S01]  /*bc20*/  @!P2 FADD.FTZ R13, R13, 1 ;  /* 0x3f8000000d0da421 */ /* 0x001fe20000010000 */
[----:B------:R-:W-:-:S04]  /*bc30*/  @!P6 FMUL.FTZ R2, R2, -1.4426950216293334961 ;  /* 0xbfb8aa3b0202e820 */ /* 0x000fc80000410000 */
[----:B------:R-:W-:Y:S02]  /*bc40*/  @!P5 FMUL.FTZ R10, R16, -1.4426950216293334961 ;  /* 0xbfb8aa3b100ad820 */ /* 0x000fe40000410000 */
[----:B------:R-:W-:Y:S01]  /*bc50*/  @!P6 MUFU.EX2 R2, R2 ;  /* 0x000000020002e308 */ /* 0x000fe20000000800 */
[----:B--2---:R-:W-:-:S07]  /*bc60*/  @!P3 FADD.FTZ R14, R14, 1 ;  /* 0x3f8000000e0eb421 */ /* 0x004fce0000010000 */
[----:B------:R-:W0:Y:S01]  /*bc70*/  @!P5 MUFU.EX2 R10, R10 ;  /* 0x0000000a000ad308 */ /* 0x000e220000000800 */
[----:B---3--:R-:W-:-:S07]  /*bc80*/  @!P1 FADD.FTZ R15, R15, 1 ;  /* 0x3f8000000f0f9421 */ /* 0x008fce0000010000 */
[----:B------:R-:W2:Y:S08]  /*bc90*/  @!P4 MUFU.EX2 R8, R8 ;  /* 0x000000080008c308 */ /* 0x000eb00000000800 */
[----:B------:R3:W4:Y:S01]  /*bca0*/  @!P0 MUFU.EX2 R11, R3 ;  /* 0x00000003000b8308 */ /* 0x0007220000000800 */
[----:B0-----:R-:W-:-:S07]  /*bcb0*/  @!P5 FADD.FTZ R10, R10, 1 ;  /* 0x3f8000000a0ad421 */ /* 0x001fce0000010000 */
[----:B------:R-:W0:Y:S01]  /*bcc0*/  @!P3 MUFU.RCP R17, R14 ;  /* 0x0000000e0011b308 */ /* 0x000e220000001000 */
[----:B---3--:R-:W-:Y:S01]  /*bcd0*/  @!P6 FADD.FTZ R3, R2, 1 ;  /* 0x3f8000000203e421 */ /* 0x008fe20000010000 */
[----:B------:R-:W-:Y:S01]  /*bce0*/  SHF.L.U32 R2, R6, 0x10, RZ ;  /* 0x0000001006027819 */ /* 0x000fe200000006ff */
[----:B--2---:R-:W-:Y:S01]  /*bcf0*/  @!P4 FADD.FTZ R9, R8, 1 ;  /* 0x3f8000000809c421 */ /* 0x004fe20000010000 */
[----:B------:R-:W-:-:S03]  /*bd00*/  PRMT R6, R6, 0x7632, R6 ;  /* 0x0000763206067816 */ /* 0x000fc60000000006 */
[----:B------:R-:W-:Y:S01]  /*bd10*/  FADD.FTZ R8, R2, UR7 ;  /* 0x0000000702087e21 */ /* 0x000fe20008010000 */
[----:B------:R2:W3:Y:S01]  /*bd20*/  @!P6 MUFU.RCP R16, R3 ;  /* 0x000000030010e308 */ /* 0x0004e20000001000 */
[----:B------:R-:W-:Y:S01]  /*bd30*/  SHF.L.U32 R2, R7, 0x10, RZ ;  /* 0x0000001007027819 */ /* 0x000fe200000006ff */
[----:B----4-:R-:W-:Y:S01]  /*bd40*/  @!P0 FADD.FTZ R11, R11, 1 ;  /* 0x3f8000000b0b8421 */ /* 0x010fe20000010000 */
[----:B------:R-:W-:Y:S02]  /*bd50*/  PRMT R7, R7, 0x7632, R7 ;  /* 0x0000763207077816 */ /* 0x000fe40000000007 */
[----:B------:R-:W-:Y:S02]  /*bd60*/  SHF.L.U32 R6, R6, 0x10, RZ ;  /* 0x0000001006067819 */ /* 0x000fe400000006ff */
[----:B------:R-:W-:Y:S01]  /*bd70*/  SHF.L.U32 R7, R7, 0x10, RZ ;  /* 0x0000001007077819 */ /* 0x000fe200000006ff */
[----:B------:R-:W4:Y:S01]  /*bd80*/  @!P2 MUFU.RCP R13, R13 ;  /* 0x0000000d000da308 */ /* 0x000f220000001000 */
[----:B--2---:R-:W-:Y:S01]  /*bd90*/  FADD.FTZ R3, R4, UR7 ;  /* 0x0000000704037e21 */ /* 0x004fe20008010000 */
[----:B0-----:R-:W-:Y:S01]  /*bda0*/  @!P3 FMUL.FTZ R72, R72, R17 ;  /* 0x000000114848b220 */ /* 0x001fe20000410000 */
[----:B------:R-:W-:Y:S01]  /*bdb0*/  FADD.FTZ R6, R6, UR7 ;  /* 0x0000000706067e21 */ /* 0x000fe20008010000 */
[----:B------:R-:W-:-:S02]  /*bdc0*/  FADD.FTZ R7, R7, UR7 ;  /* 0x0000000707077e21 */ /* 0x000fc40008010000 */
[----:B------:R-:W-:Y:S02]  /*bdd0*/  FSETP.GTU.FTZ.AND P3, PT, R3, 20, PT ;  /* 0x41a000000300780b */ /* 0x000fe40003f7c000 */
[----:B------:R-:W0:Y:S01]  /*bde0*/  @!P5 MUFU.RCP R10, R10 ;  /* 0x0000000a000ad308 */ /* 0x000e220000001000 */
[----:B---3--:R-:W-:Y:S01]  /*bdf0*/  @!P6 FMUL.FTZ R73, R73, R16 ;  /* 0x000000104949e220 */ /* 0x008fe20000410000 */
[----:B------:R-:W-:-:S06]  /*be00*/  FSETP.GTU.FTZ.AND P6, PT, R8, 20, PT ;  /* 0x41a000000800780b */ /* 0x000fcc0003fdc000 */
[----:B------:R2:W3:Y:S01]  /*be10*/  @!P4 MUFU.RCP R18, R9 ;  /* 0x000000090012c308 */ /* 0x0004e20000001000 */
[----:B----4-:R-:W-:Y:S01]  /*be20*/  @!P2 FMUL.FTZ R74, R74, R13 ;  /* 0x0000000d4a4aa220 */ /* 0x010fe20000410000 */
[----:B------:R-:W-:-:S06]  /*be30*/  FSETP.GTU.FTZ.AND P2, PT, R5, 20, PT ;  /* 0x41a000000500780b */ /* 0x000fcc0003f5c000 */
[----:B------:R-:W4:Y:S01]  /*be40*/  @!P1 MUFU.RCP R15, R15 ;  /* 0x0000000f000f9308 */ /* 0x000f220000001000 */
[----:B--2---:R-:W-:Y:S01]  /*be50*/  FADD.FTZ R9, R2, UR7 ;  /* 0x0000000702097e21 */ /* 0x004fe20008010000 */
[----:B0-----:R-:W-:Y:S01]  /*be60*/  @!P5 FMUL.FTZ R79, R79, R10 ;  /* 0x0000000a4f4fd220 */ /* 0x001fe20000410000 */
[----:B------:R-:W-:Y:S01]  /*be70*/  FSETP.GTU.FTZ.AND P5, PT, R6, 20, PT ;  /* 0x41a000000600780b */ /* 0x000fe20003fbc000 */
[----:B------:R-:W-:-:S03]  /*be80*/  @!P6 FMUL.FTZ R2, R8, -1.4426950216293334961 ;  /* 0xbfb8aa3b0802e820 */ /* 0x000fc60000410000 */
[----:B------:R-:W-:Y:S01]  /*be90*/  F2FP.BF16.F32.PACK_AB R71, R79, R74 ;  /* 0x0000004a4f47723e */ /* 0x000fe200000010ff */
[----:B------:R0:W2:Y:S01]  /*bea0*/  @!P6 MUFU.EX2 R4, R2 ;  /* 0x000000020004e308 */ /* 0x0000a20000000800 */
[----:B---3--:R-:W-:Y:S01]  /*beb0*/  @!P4 FMUL.FTZ R75, R75, R18 ;  /* 0x000000124b4bc220 */ /* 0x008fe20000410000 */
[----:B------:R-:W-:Y:S01]  /*bec0*/  FSETP.GTU.FTZ.AND P4, PT, R9, 20, PT ;  /* 0x41a000000900780b */ /* 0x000fe20003f9c000 */
[----:B------:R-:W3:Y:S05]  /*bed0*/  LDS.128 R16, [R103] ;  /* 0x0000000067107984 */ /* 0x000eea0000000c00 */
[----:B------:R-:W5:Y:S01]  /*bee0*/  @!P0 MUFU.RCP R11, R11 ;  /* 0x0000000b000b8308 */ /* 0x000f620000001000 */
[----:B----4-:R-:W-:Y:S01]  /*bef0*/  @!P1 FMUL.FTZ R76, R76, R15 ;  /* 0x0000000f4c4c9220 */ /* 0x010fe20000410000 */
[----:B------:R-:W-:Y:S01]  /*bf00*/  FSETP.GTU.FTZ.AND P1, PT, R7, 20, PT ;  /* 0x41a000000700780b */ /* 0x000fe20003f3c000 */
[----:B0-----:R-:W-:Y:S01]  /*bf10*/  @!P3 FMUL.FTZ R2, R3, -1.4426950216293334961 ;  /* 0xbfb8aa3b0302b820 */ /* 0x001fe20000410000 */
[----:B------:R-:W-:Y:S01]  /*bf20*/  @!P2 FMUL.FTZ R3, R5, -1.4426950216293334961 ;  /* 0xbfb8aa3b0503a820 */ /* 0x000fe20000410000 */
[----:B------:R-:W-:-:S02]  /*bf30*/  @!P5 FMUL.FTZ R5, R6, -1.4426950216293334961 ;  /* 0xbfb8aa3b0605d820 */ /* 0x000fc40000410000 */
[----:B------:R-:W-:Y:S02]  /*bf40*/  @!P4 FMUL.FTZ R8, R9, -1.4426950216293334961 ;  /* 0xbfb8aa3b0908c820 */ /* 0x000fe40000410000 */
[----:B------:R-:W0:Y:S01]  /*bf50*/  @!P3 MUFU.EX2 R2, R2 ;  /* 0x000000020002b308 */ /* 0x000e220000000800 */
[----:B--2---:R-:W-:-:S05]  /*bf60*/  @!P6 FADD.FTZ R4, R4, 1 ;  /* 0x3f8000000404e421 */ /* 0x004fca0000010000 */
[----:B------:R-:W-:Y:S01]  /*bf70*/  @!P1 FMUL.FTZ R6, R7, -1.4426950216293334961 ;  /* 0xbfb8aa3b07069820 */ /* 0x000fe20000410000 */
[----:B------:R-:W-:Y:S01]  /*bf80*/  LOP3.LUT R7, R24, 0x3e0, RZ, 0xc0, !PT ;  /* 0x000003e018077812 */ /* 0x000fe200078ec0ff */
[----:B------:R-:W2:Y:S01]  /*bf90*/  @!P2 MUFU.EX2 R3, R3 ;  /* 0x000000030003a308 */ /* 0x000ea20000000800 */
[----:B-----5:R-:W-:Y:S02]  /*bfa0*/  @!P0 FMUL.FTZ R78, R78, R11 ;  /* 0x0000000b4e4e8220 */ /* 0x020fe40000410000 */
[----:B------:R-:W-:-:S05]  /*bfb0*/  LEA R7, R7, R106, 0x1 ;  /* 0x0000006a07077211 */ /* 0x000fca00078e08ff */
[----:B------:R-:W4:Y:S01]  /*bfc0*/  @!P4 MUFU.EX2 R8, R8 ;  /* 0x000000080008c308 */ /* 0x000f220000000800 */
[----:B0-----:R-:W-:-:S07]  /*bfd0*/  @!P3 FADD.FTZ R2, R2, 1 ;  /* 0x3f8000000202b421 */ /* 0x001fce0000010000 */
[----:B------:R-:W0:Y:S01]  /*bfe0*/  @!P1 MUFU.EX2 R6, R6 ;  /* 0x0000000600069308 */ /* 0x000e220000000800 */
[----:B--2---:R-:W-:-:S07]  /*bff0*/  @!P2 FADD.FTZ R3, R3, 1 ;  /* 0x3f8000000303a421 */ /* 0x004fce0000010000 */
[----:B------:R-:W2:Y:S01]  /*c000*/  @!P5 MUFU.EX2 R5, R5 ;  /* 0x000000050005d308 */ /* 0x000ea20000000800 */
[----:B----4-:R-:W-:-:S07]  /*c010*/  @!P4 FADD.FTZ R8, R8, 1 ;  /* 0x3f8000000808c421 */ /* 0x010fce0000010000 */
[----:B------:R4:W5:Y:S01]  /*c020*/  @!P3 MUFU.RCP R10, R2 ;  /* 0x00000002000ab308 */ /* 0x0009620000001000 */
[----:B0-----:R-:W-:-:S07]  /*c030*/  @!P1 FADD.FTZ R6, R6, 1 ;  /* 0x3f80000006069421 */ /* 0x001fce0000010000 */
[----:B------:R0:W1:Y:S01]  /*c040*/  @!P2 MUFU.RCP R14, R3 ;  /* 0x00000003000ea308 */ /* 0x0000620000001000 */
[----:B----4-:R-:W-:Y:S01]  /*c050*/  MOV R2, UR21 ;  /* 0x0000001500027c02 */ /* 0x010fe20008000f00 */
[----:B--2---:R-:W-:-:S06]  /*c060*/  @!P5 FADD.FTZ R5, R5, 1 ;  /* 0x3f8000000505d421 */ /* 0x004fcc0000010000 */
[----:B------:R-:W2:Y:S01]  /*c070*/  @!P4 MUFU.RCP R13, R8 ;  /* 0x00000008000dc308 */ /* 0x000ea20000001000 */
[----:B0-----:R-:W-:Y:S01]  /*c080*/  MOV R3, UR20 ;  /* 0x0000001400037c02 */ /* 0x001fe20008000f00 */
[----:B-----5:R-:W-:Y:S01]  /*c090*/  @!P3 FMUL.FTZ R81, R81, R10 ;  /* 0x0000000a5151b220 */ /* 0x020fe20000410000 */
[----:B------:R-:W0:Y:S01]  /*c0a0*/  LDCU.64 UR20, c[0x0][0x518] ;  /* 0x0000a300ff1477ac */ /* 0x000e220008000a00 */
[----:B------:R-:W-:-:S04]  /*c0b0*/  IMAD.WIDE.U32 R2, R7, 0x10, R2 ;  /* 0x0000001007027825 */ /* 0x000fc800078e0002 */
[----:B------:R4:W5:Y:S01]  /*c0c0*/  @!P6 MUFU.RCP R9, R4 ;  /* 0x000000040009e308 */ /* 0x0009620000001000 */
[----:B-1----:R-:W-:Y:S01]  /*c0d0*/  @!P2 FMUL.FTZ R83, R83, R14 ;  /* 0x0000000e5353a220 */ /* 0x002fe20000410000 */
[----:B---3--:R-:W-:Y:S04]  /*c0e0*/  STG.E.128 desc[UR22][R2.64], R16 ;  /* 0x0000001002007986 */ /* 0x008fe8000c101d16 */
[----:B------:R1:W-:Y:S02]  /*c0f0*/  STG.E.128 desc[UR22][R2.64+0x200], R20 ;  /* 0x0002001402007986 */ /* 0x0003e4000c101d16 */
[----:B------:R3:W1:Y:S01]  /*c100*/  @!P5 MUFU.RCP R8, R5 ;  /* 0x000000050008d308 */ /* 0x0006620000001000 */
[----:B----4-:R-:W-:Y:S01]  /*c110*/  FADD.FTZ R4, R68, R109 ;  /* 0x0000006d44047221 */ /* 0x010fe20000010000 */
[----:B--2---:R-:W-:Y:S01]  /*c120*/  @!P4 FMUL.FTZ R84, R84, R13 ;  /* 0x0000000d5454c220 */ /* 0x004fe20000410000 */
[----:B------:R-:W-:Y:S01]  /*c130*/  F2FP.BF16.F32.PACK_AB R68, R69, R68 ;  /* 0x000000444544723e */ /* 0x000fe200000010ff */
[----:B0-----:R-:W-:-:S04]  /*c140*/  UIMAD.WIDE.U32 UR24, UR34, UR20, UR24 ;  /* 0x00000014221872a5 */ /* 0x001fc8000f8e0018 */
[----:B------:R-:W0:Y:S01]  /*c150*/  @!P1 MUFU.RCP R6, R6 ;  /* 0x0000000600069308 */ /* 0x000e220000001000 */
[----:B-----5:R-:W-:Y:S01]  /*c160*/  @!P6 FMUL.FTZ R82, R82, R9 ;  /* 0x000000095252e220 */ /* 0x020fe20000410000 */
[----:B---3--:R-:W-:Y:S01]  /*c170*/  FADD.FTZ R5, R4, R69 ;  /* 0x0000004504057221 */ /* 0x008fe20000010000 */
[----:B------:R-:W-:Y:S01]  /*c180*/  F2FP.BF16.F32.PACK_AB R69, R73, R70 ;  /* 0x000000464945723e */ /* 0x000fe200000010ff */
[----:B------:R-:W-:Y:S01]  /*c190*/  UIMAD UR21, UR34, UR21, UR25 ;  /* 0x00000015221572a4 */ /* 0x000fe2000f8e0219 */
[----:B------:R-:W-:Y:S01]  /*c1a0*/  F2FP.BF16.F32.PACK_AB R9, R83, R78 ;  /* 0x0000004e5309723e */ /* 0x000fe200000010ff */
[----:B------:R-:W-:Y:S01]  /*c1b0*/  FADD.FTZ R4, R5, R70 ;  /* 0x0000004605047221 */ /* 0x000fe20000010000 */
[----:B------:R-:W-:Y:S01]  /*c1c0*/  F2FP.BF16.F32.PACK_AB R70, R75, R72 ;  /* 0x000000484b46723e */ /* 0x000fe200000010ff */
[----:B------:R-:W-:Y:S01]  /*c1d0*/  BAR.SYNC.DEFER_BLOCKING 0x0 ;  /* 0x0000000000007b1d */ /* 0x000fe20000010000 */
[----:B-1----:R-:W-:Y:S01]  /*c1e0*/  @!P5 FMUL.FTZ R85, R85, R8 ;  /* 0x000000085555d220 */ /* 0x002fe20000410000 */
[----:B------:R-:W-:Y:S01]  /*c1f0*/  F2FP.BF16.F32.PACK_AB R8, R81, R76 ;  /* 0x0000004c5108723e */ /* 0x000fe200000010ff */
[----:B------:R-:W-:Y:S01]  /*c200*/  FADD.FTZ R73, R4, R73 ;  /* 0x0000004904497221 */ /* 0x000fe20000010000 */
[----:B------:R-:W-:-:S02]  /*c210*/  UIMAD UR25, UR8, UR29, URZ ;  /* 0x0000001d081972a4 */ /* 0x000fc4000f8e02ff */
[----:B------:R-:W-:Y:S01]  /*c220*/  F2FP.BF16.F32.PACK_AB R10, R85, R82 ;  /* 0x00000052550a723e */ /* 0x000fe200000010ff */
[----:B------:R-:W-:Y:S01]  /*c230*/  UMOV UR20, UR24 ;  /* 0x0000001800147c82 */ /* 0x000fe20008000000 */
[----:B------:R-:W-:Y:S01]  /*c240*/  FADD.FTZ R72, R73, R72 ;  /* 0x0000004849487221 */ /* 0x000fe20000010000 */
[----:B0-----:R-:W-:Y:S01]  /*c250*/  @!P1 FMUL.FTZ R87, R87, R6 ;  /* 0x0000000657579220 */ /* 0x001fe20000410000 */
[----:B------:R-:W-:Y:S02]  /*c260*/  UIMAD.WIDE.U32 UR20, UR8, UR28, UR20 ;  /* 0x0000001c081472a5 */ /* 0x000fe4000f8e0014 */
[----:B------:R-:W-:Y:S02]  /*c270*/  FADD.FTZ R75, R72, R75 ;  /* 0x0000004b484b7221 */ /* 0x000fe40000010000 */
[----:B------:R-:W-:Y:S01]  /*c280*/  F2FP.BF16.F32.PACK_AB R11, R87, R84 ;  /* 0x00000054570b723e */ /* 0x000fe200000010ff */
[----:B------:R-:W-:Y:S01]  /*c290*/  UIADD3 UR24, UPT, UPT, UR21, UR25, URZ ;  /* 0x0000001915187290 */ /* 0x000fe2000fffe0ff */
[----:B------:R-:W-:Y:S01]  /*c2a0*/  FADD.FTZ R74, R75, R74 ;  /* 0x0000004a4b4a7221 */ /* 0x000fe20000010000 */
[----:B------:R-:W-:-:S03]  /*c2b0*/  ULEA UR21, UP0, UR20, UR30, 0x1 ;  /* 0x0000001e14157291 */ /* 0x000fc6000f8008ff */
[----:B------:R-:W-:Y:S01]  /*c2c0*/  FADD.FTZ R79, R74, R79 ;  /* 0x0000004f4a4f7221 */ /* 0x000fe20000010000 */
[----:B------:R-:W-:Y:S02]  /*c2d0*/  ULEA.HI.X UR20, UR20, UR31, UR24, 0x1, UP0 ;  /* 0x0000001f14147291 */ /* 0x000fe400080f0c18 */
[----:B------:R-:W-:Y:S01]  /*c2e0*/  MOV R2, UR21 ;  /* 0x0000001500027c02 */ /* 0x000fe20008000f00 */
[----:B------:R-:W-:Y:S01]  /*c2f0*/  STS.128 [R102], R68 ;  /* 0x0000004466007388 */ /* 0x000fe20000000c00 */
[----:B------:R-:W-:Y:S01]  /*c300*/  FADD.FTZ R76, R79, R76 ;  /* 0x0000004c4f4c7221 */ /* 0x000fe20000010000 */
[----:B------:R-:W-:Y:S01]  /*c310*/  UIADD3 UR19, UP0, UPT, UR19, -0x1000, URZ ;  /* 0xfffff00013137890 */ /* 0x000fe2000ff1e0ff */
[----:B------:R-:W-:Y:S01]  /*c320*/  MOV R3, UR20 ;  /* 0x0000001400037c02 */ /* 0x000fe20008000f00 */
[----:B------:R-:W-:Y:S01]  /*c330*/  STS.128 [R102+0x10], R8 ;  /* 0x0000100866007388 */ /* 0x000fe20000000c00 */
[----:B------:R-:W-:-:S03]  /*c340*/  NOP ;  /* 0x0000000000007918 */ /* 0x000fc60000000000 */
[----:B------:R-:W0:Y:S01]  /*c350*/  LDS.128 R16, [R103] ;  /* 0x0000000067107984 */ /* 0x000e220000000c00 */
[----:B------:R-:W-:-:S04]  /*c360*/  IMAD.WIDE.U32 R2, R7, 0x10, R2 ;  /* 0x0000001007027825 */ /* 0x000fc800078e0002 */
[----:B------:R-:W-:Y:S01]  /*c370*/  FADD.FTZ R81, R76, R81 ;  /* 0x000000514c517221 */ /* 0x000fe20000010000 */
[----:B------:R-:W-:Y:S01]  /*c380*/  UIADD3.X UR18, UPT, UPT, UR18, -0x1, URZ, UP0, !UPT ;  /* 0xffffffff12127890 */ /* 0x000fe200087fe4ff */
[----:B------:R-:W1:Y:S01]  /*c390*/  LDS.128 R24, [R103+0x200] ;  /* 0x0002000067187984 */ /* 0x000e620000000c00 */
[----:B------:R-:W-:Y:S01]  /*c3a0*/  UISETP.GT.AND UP0, UPT, UR13, 0x1, UPT ;  /* 0x000000010d00788c */ /* 0x000fe2000bf04270 */
[----:B------:R-:W-:Y:S02]  /*c3b0*/  FADD.FTZ R78, R81, R78 ;  /* 0x0000004e514e7221 */ /* 0x000fe40000010000 */
[----:B------:R-:W-:Y:S02]  /*c3c0*/  UMOV UR13, UR26 ;  /* 0x0000001a000d7c82 */ /* 0x000fe40008000000 */
        /* <DEDUP_REMOVED lines=8> */
.L_x_11131:
        /* <DEDUP_REMOVED lines=41> */
.L_x_11266:
[----:B------:R-:W-:Y:S05]  /*c6e0*/  BSYNC.RECONVERGENT B0 ;  /* 0x0000000000007941 */ /* 0x000fea0003800200 */
.L_x_11265:
        /* <DEDUP_REMOVED lines=39> */
.L_x_11268:
[----:B------:R-:W-:Y:S05]  /*c960*/  BSYNC.RECONVERGENT B0 ;  /* 0x0000000000007941 */ /* 0x000fea0003800200 */
.L_x_11267:
        /* <DEDUP_REMOVED lines=16> */
.L_x_11270:
        /* <DEDUP_REMOVED lines=32> */
.L_x_11269:
[----:B------:R-:W-:Y:S05]  /*cc70*/  EXIT ;  /* 0x000000000000794d */ /* 0x000fea0003800000 */
.L_x_11169:
[----:B------:R-:W-:Y:S01]  /*cc80*/  HFMA2 R228, -RZ, RZ, 0, 5.9604644775390625e-08 ;  /* 0x00000001ffe47431 */ /* 0x000fe200000001ff */
[----:B------:R-:W-:Y:S02]  /*cc90*/  MOV R243, R13 ;  /* 0x0000000d00f37202 */ /* 0x000fe40000000f00 */
[----:B------:R-:W-:Y:S02]  /*cca0*/  MOV R245, RZ ;  /* 0x000000ff00f57202 */ /* 0x000fe40000000f00 */
[----:B------:R-:W-:-:S07]  /*ccb0*/  MOV R14, 0xffffffff ;  /* 0xffffffff000e7802 */ /* 0x000fce0000000f00 */
[----:B01---5:R-:W-:Y:S05]  /*ccc0*/  WARPSYNC.COLLECTIVE R14, `(.L_x_11271) ;  /* 0x000000000e087348 */ /* 0x023fea0003c00000 */
[----:B------:R2:W3:Y:S02]  /*ccd0*/  SHFL.UP P6, R222, R243, R228, R245 ;  /* 0x040000e4f3de7389 */ /* 0x0004e400000c00f5 */
[----:B0123-5:R-:W-:Y:S05]  /*cce0*/  ENDCOLLECTIVE ;  /* 0x000000000000791b */ /* 0x02ffea0003800000 */
.L_x_11271:
[----:B------:R-:W-:Y:S02]  /*ccf0*/  MOV R243, R212 ;  /* 0x000000d400f37202 */ /* 0x000fe40000000f00 */
[----:B------:R-:W-:-:S07]  /*cd00*/  MOV R12, R222 ;  /* 0x000000de000c7202 */ /* 0x000fce0000000f00 */
[----:B------:R-:W-:Y:S05]  /*cd10*/  WARPSYNC.COLLECTIVE R14, `(.L_x_11272) ;  /* 0x000000000e087348 */ /* 0x000fea0003c00000 */
[----:B------:R0:W1:Y:S02]  /*cd20*/  SHFL.UP P6, R222, R243, R228, R245 ;  /* 0x040000e4f3de7389 */ /* 0x00006400000c00f5 */
[----:B01----:R-:W-:Y:S05]  /*cd30*/  ENDCOLLECTIVE ;  /* 0x000000000000791b */ /* 0x003fea0003800000 */
.L_x_11272:
[----:B------:R-:W-:Y:S02]  /*cd40*/  MOV R243, R214 ;  /* 0x000000d600f37202 */ /* 0x000fe40000000f00 */
[----:B------:R-:W-:-:S07]  /*cd50*/  MOV R15, R222 ;  /* 0x000000de000f7202 */ /* 0x000fce0000000f00 */
[----:B------:R-:W-:Y:S05]  /*cd60*/  WARPSYNC.COLLECTIVE R14, `(.L_x_11273) ;  /* 0x000000000e087348 */ /* 0x000fea0003c00000 */
[----:B------:R0:W1:Y:S02]  /*cd70*/  SHFL.UP P6, R222, R243, R228, R245 ;  /* 0x040000e4f3de7389 */ /* 0x00006400000c00f5 */
[----:B01----:R-:W-:Y:S05]  /*cd80*/  ENDCOLLECTIVE ;  /* 0x000000000000791b */ /* 0x003fea0003800000 */
.L_x_11273:
[----:B------:R-:W-:Y:S02]  /*cd90*/  MOV R243, R216 ;  /* 0x000000d800f37202 */ /* 0x000fe40000000f00 */
[----:B------:R-:W-:-:S07]  /*cda0*/  MOV R220, R222 ;  /* 0x000000de00dc7202 */ /* 0x000fce0000000f00 */
[----:B------:R-:W-:Y:S05]  /*cdb0*/  WARPSYNC.COLLECTIVE R14, `(.L_x_11274) ;  /* 0x000000000e087348 */ /* 0x000fea0003c00000 */
[----:B------:R0:W1:Y:S02]  /*cdc0*/  SHFL.UP P6, R222, R243, R228, R245 ;  /* 0x040000e4f3de7389 */ /* 0x00006400000c00f5 */
[----:B01----:R-:W-:Y:S05]  /*cdd0*/  ENDCOLLECTIVE ;  /* 0x000000000000791b */ /* 0x003fea0003800000 */
.L_x_11274:
[----:B------:R-:W-:Y:S02]  /*cde0*/  HFMA2 R228, -RZ, RZ, 0, 1.1920928955078125e-07 ;  /* 0x00000002ffe47431 */ /* 0x000fe400000001ff */
[-C--:B------:R-:W-:Y:S01]  /*cdf0*/  FMUL.FTZ R226, R212, R222.reuse ;  /* 0x000000ded4e27220 */ /* 0x080fe20000410000 */
[----:B------:R-:W-:-:S03]  /*ce00*/  FMUL.FTZ R241, R13, R222 ;  /* 0x000000de0df17220 */ /* 0x000fc60000410000 */
[CC--:B------:R-:W-:Y:S01]  /*ce10*/  FFMA.FTZ R239, R13.reuse, R220.reuse, -R226 ;  /* 0x000000dc0def7223 */ /* 0x0c0fe200000108e2 */
[C---:B------:R-:W-:Y:S01]  /*ce20*/  FFMA.FTZ R241, R212.reuse, R220, R241 ;  /* 0x000000dcd4f17223 */ /* 0x040fe200000100f1 */
[-C--:B------:R-:W-:Y:S01]  /*ce30*/  FMUL.FTZ R220, R212, R15.reuse ;  /* 0x0000000fd4dc7220 */ /* 0x080fe20000410000 */
[C---:B------:R-:W-:Y:S01]  /*ce40*/  FMUL.FTZ R15, R13.reuse, R15 ;  /* 0x0000000f0d0f7220 */ /* 0x040fe20000410000 */
        /* <DEDUP_REMOVED lines=8> */
.L_x_11275:
[----:B------:R-:W-:Y:S02]  /*ced0*/  MOV R243, R212 ;  /* 0x000000d400f37202 */ /* 0x000fe40000000f00 */
[----:B------:R-:W-:-:S07]  /*cee0*/  MOV R12, R222 ;  /* 0x000000de000c7202 */ /* 0x000fce0000000f00 */
[----:B------:R-:W-:Y:S05]  /*cef0*/  WARPSYNC.COLLECTIVE R14, `(.L_x_11276) ;  /* 0x000000000e087348 */ /* 0x000fea0003c00000 */
[----:B------:R0:W1:Y:S02]  /*cf00*/  SHFL.UP P6, R222, R243, R228, R245 ;  /* 0x040000e4f3de7389 */ /* 0x00006400000c00f5 */
[----:B01----:R-:W-:Y:S05]  /*cf10*/  ENDCOLLECTIVE ;  /* 0x000000000000791b */ /* 0x003fea0003800000 */
.L_x_11276:
[----:B------:R-:W-:Y:S02]  /*cf20*/  MOV R243, R214 ;  /* 0x000000d600f37202 */ /* 0x000fe40000000f00 */
[----:B------:R-:W-:-:S07]  /*cf30*/  MOV R15, R222 ;  /* 0x000000de000f7202 */ /* 0x000fce0000000f00 */
[----:B------:R-:W-:Y:S05]  /*cf40*/  WARPSYNC.COLLECTIVE R14, `(.L_x_11277) ;  /* 0x000000000e087348 */ /* 0x000fea0003c00000 */
[----:B------:R0:W1:Y:S02]  /*cf50*/  SHFL.UP P6, R222, R243, R228, R245 ;  /* 0x040000e4f3de7389 */ /* 0x00006400000c00f5 */
[----:B01----:R-:W-:Y:S05]  /*cf60*/  ENDCOLLECTIVE ;  /* 0x000000000000791b */ /* 0x003fea0003800000 */
.L_x_11277:
[----:B------:R-:W-:Y:S02]  /*cf70*/  MOV R243, R216 ;  /* 0x000000d800f37202 */ /* 0x000fe40000000f00 */
[----:B------:R-:W-:-:S07]  /*cf80*/  MOV R220, R222 ;  /* 0x000000de00dc7202 */ /* 0x000fce0000000f00 */
[----:B------:R-:W-:Y:S05]  /*cf90*/  WARPSYNC.COLLECTIVE R14, `(.L_x_11278) ;  /* 0x000000000e087348 */ /* 0x000fea0003c00000 */
[----:B------:R0:W1:Y:S02]  /*cfa0*/  SHFL.UP P6, R222, R243, R228, R245 ;  /* 0x040000e4f3de7389 */ /* 0x00006400000c00f5 */
[----:B01----:R-:W-:Y:S05]  /*cfb0*/  ENDCOLLECTIVE ;  /* 0x000000000000791b */ /* 0x003fea0003800000 */
.L_x_11278:
[----:B------:R-:W-:Y:S02]  /*cfc0*/  HFMA2 R228, -RZ, RZ, 0, 2.384185791015625e-07 ;  /* 0x00000004ffe47431 */ /* 0x000fe400000001ff */
        /* <DEDUP_REMOVED lines=14> */
.L_x_11279:
[----:B------:R-:W-:Y:S02]  /*d0b0*/  MOV R243, R212 ;  /* 0x000000d400f37202 */ /* 0x000fe40000000f00 */
[----:B------:R-:W-:-:S07]  /*d0c0*/  MOV R12, R222 ;  /* 0x000000de000c7202 */ /* 0x000fce0000000f00 */
[----:B------:R-:W-:Y:S05]  /*d0d0*/  WARPSYNC.COLLECTIVE R14, `(.L_x_11280) ;  /* 0x000000000e087348 */ /* 0x000fea0003c00000 */
[----:B------:R0:W1:Y:S02]  /*d0e0*/  SHFL.UP P6, R222, R243, R228, R245 ;  /* 0x040000e4f3de7389 */ /* 0x00006400000c00f5 */
[----:B01----:R-:W-:Y:S05]  /*d0f0*/  ENDCOLLECTIVE ;  /* 0x000000000000791b */ /* 0x003fea0003800000 */
.L_x_11280:
[----:B------:R-:W-:Y:S02]  /*d100*/  MOV R243, R214 ;  /* 0x000000d600f37202 */ /* 0x000fe40000000f00 */
[----:B------:R-:W-:-:S07]  /*d110*/  MOV R15, R222 ;  /* 0x000000de000f7202 */ /* 0x000fce0000000f00 */
[----:B------:R-:W-:Y:S05]  /*d120*/  WARPSYNC.COLLECTIVE R14, `(.L_x_11281) ;  /* 0x000000000e087348 */ /* 0x000fea0003c00000 */
[----:B------:R0:W1:Y:S02]  /*d130*/  SHFL.UP P6, R222, R243, R228, R245 ;  /* 0x040000e4f3de7389 */ /* 0x00006400000c00f5 */
[----:B01----:R-:W-:Y:S05]  /*d140*/  ENDCOLLECTIVE ;  /* 0x000000000000791b */ /* 0x003fea0003800000 */
.L_x_11281:
[----:B------:R-:W-:Y:S02]  /*d150*/  MOV R243, R216 ;  /* 0x000000d800f37202 */ /* 0x000fe40000000f00 */
[----:B------:R-:W-:-:S07]  /*d160*/  MOV R220, R222 ;  /* 0x000000de00dc7202 */ /* 0x000fce0000000f00 */
[----:B------:R-:W-:Y:S05]  /*d170*/  WARPSYNC.COLLECTIVE R14, `(.L_x_11282) ;  /* 0x000000000e087348 */ /* 0x000fea0003c00000 */
[----:B------:R0:W1:Y:S02]  /*d180*/  SHFL.UP P6, R222, R243, R228, R245 ;  /* 0x040000e4f3de7389 */ /* 0x00006400000c00f5 */
[----:B01----:R-:W-:Y:S05]  /*d190*/  ENDCOLLECTIVE ;  /* 0x000000000000791b */ /* 0x003fea0003800000 */
.L_x_11282:
[----:B------:R-:W-:Y:S02]  /*d1a0*/  HFMA2 R228, -RZ, RZ, 0, 4.76837158203125e-07 ;  /* 0x00000008ffe47431 */ /* 0x000fe400000001ff */
        /* <DEDUP_REMOVED lines=14> */
.L_x_11283:
[----:B------:R-:W-:Y:S02]  /*d290*/  MOV R243, R212 ;  /* 0x000000d400f37202 */ /* 0x000fe40000000f00 */
[----:B------:R-:W-:-:S07]  /*d2a0*/  MOV R12, R222 ;  /* 0x000000de000c7202 */ /* 0x000fce0000000f00 */
[----:B------:R-:W-:Y:S05]  /*d2b0*/  WARPSYNC.COLLECTIVE R14, `(.L_x_11284) ;  /* 0x000000000e087348 */ /* 0x000fea0003c00000 */
[----:B------:R0:W1:Y:S02]  /*d2c0*/  SHFL.UP P6, R222, R243, R228, R245 ;  /* 0x040000e4f3de7389 */ /* 0x00006400000c00f5 */
[----:B01----:R-:W-:Y:S05]  /*d2d0*/  ENDCOLLECTIVE ;  /* 0x000000000000791b */ /* 0x003fea0003800000 */
.L_x_11284:
[----:B------:R-:W-:Y:S02]  /*d2e0*/  MOV R243, R214 ;  /* 0x000000d600f37202 */ /* 0x000fe40000000f00 */
[----:B------:R-:W-:-:S07]  /*d2f0*/  MOV R15, R222 ;  /* 0x000000de000f7202 */ /* 0x000fce0000000f00 */
[----:B------:R-:W-:Y:S05]  /*d300*/  WARPSYNC.COLLECTIVE R14, `(.L_x_11285) ;  /* 0x000000000e087348 */ /* 0x000fea0003c00000 */
[----:B------:R0:W1:Y:S02]  /*d310*/  SHFL.UP P6, R222, R243, R228, R245 ;  /* 0x040000e4f3de7389 */ /* 0x00006400000c00f5 */
[----:B01----:R-:W-:Y:S05]  /*d320*/  ENDCOLLECTIVE ;  /* 0x000000000000791b */ /* 0x003fea0003800000 */
.L_x_11285:
[----:B------:R-:W-:Y:S02]  /*d330*/  MOV R243, R216 ;  /* 0x000000d800f37202 */ /* 0x000fe40000000f00 */
[----:B------:R-:W-:-:S07]  /*d340*/  MOV R220, R222 ;  /* 0x000000de00dc7202 */ /* 0x000fce0000000f00 */
[----:B------:R-:W-:Y:S05]  /*d350*/  WARPSYNC.COLLECTIVE R14, `(.L_x_11286) ;  /* 0x000000000e087348 */ /* 0x000fea0003c00000 */
[----:B------:R0:W1:Y:S02]  /*d360*/  SHFL.UP P6, R222, R243, R228, R245 ;  /* 0x040000e4f3de7389 */ /* 0x00006400000c00f5 */
[----:B01----:R-:W-:Y:S05]  /*d370*/  ENDCOLLECTIVE ;  /* 0x000000000000791b */ /* 0x003fea0003800000 */
.L_x_11286:
[----:B------:R-:W-:Y:S02]  /*d380*/  HFMA2 R228, -RZ, RZ, 0, 9.5367431640625e-07 ;  /* 0x00000010ffe47431 */ /* 0x000fe400000001ff */
        /* <DEDUP_REMOVED lines=14> */
.L_x_11287:
[----:B------:R-:W-:Y:S02]  /*d470*/  MOV R243, R212 ;  /* 0x000000d400f37202 */ /* 0x000fe40000000f00 */
[----:B------:R-:W-:-:S07]  /*d480*/  MOV R12, R222 ;  /* 0x000000de000c7202 */ /* 0x000fce0000000f00 */
[----:B------:R-:W-:Y:S05]  /*d490*/  WARPSYNC.COLLECTIVE R14, `(.L_x_11288) ;  /* 0x000000000e087348 */ /* 0x000fea0003c00000 */
[----:B------:R0:W1:Y:S02]  /*d4a0*/  SHFL.UP P6, R222, R243, R228, R245 ;  /* 0x040000e4f3de7389 */ /* 0x00006400000c00f5 */
[----:B01----:R-:W-:Y:S05]  /*d4b0*/  ENDCOLLECTIVE ;  /* 0x000000000000791b */ /* 0x003fea0003800000 */
.L_x_11288:
[----:B------:R-:W-:Y:S02]  /*d4c0*/  MOV R243, R214 ;  /* 0x000000d600f37202 */ /* 0x000fe40000000f00 */
[----:B------:R-:W-:-:S07]  /*d4d0*/  MOV R15, R222 ;  /* 0x000000de000f7202 */ /* 0x000fce0000000f00 */
[----:B------:R-:W-:Y:S05]  /*d4e0*/  WARPSYNC.COLLECTIVE R14, `(.L_x_11289) ;  /* 0x000000000e087348 */ /* 0x000fea0003c00000 */
[----:B------:R0:W1:Y:S02]  /*d4f0*/  SHFL.UP P6, R222, R243, R228, R245 ;  /* 0x040000e4f3de7389 */ /* 0x00006400000c00f5 */
[----:B01----:R-:W-:Y:S05]  /*d500*/  ENDCOLLECTIVE ;  /* 0x000000000000791b */ /* 0x003fea0003800000 */
.L_x_11289:
[----:B------:R-:W-:Y:S02]  /*d510*/  MOV R243, R216 ;  /* 0x000000d800f37202 */ /* 0x000fe40000000f00 */
[----:B------:R-:W-:-:S07]  /*d520*/  MOV R220, R222 ;  /* 0x000000de00dc7202 */ /* 0x000fce0000000f00 */
[----:B------:R-:W-:Y:S05]  /*d530*/  WARPSYNC.COLLECTIVE R14, `(.L_x_11290) ;  /* 0x000000000e087348 */ /* 0x000fea0003c00000 */
[----:B------:R0:W1:Y:S02]  /*d540*/  SHFL.UP P6, R222, R243, R228, R245 ;  /* 0x040000e4f3de7389 */ /* 0x00006400000c00f5 */
[----:B01----:R-:W-:Y:S05]  /*d550*/  ENDCOLLECTIVE ;  /* 0x000000000000791b */ /* 0x003fea0003800000 */
.L_x_11290:
[----:B------:R-:W-:Y:S05]  /*d560*/  BRA `(.L_x_11291) ;  /* 0xffffff8400a87947 */ /* 0x000fea000383ffff */
.L_x_11170:
        /* <DEDUP_REMOVED lines=8> */
.L_x_11293:
[----:B------:R-:W-:Y:S05]  /*d5f0*/  BSYNC B0 ;  /* 0x0000000000007941 */ /* 0x000fea0003800000 */
.L_x_11292:
[----:B------:R-:W-:Y:S05]  /*d600*/  BRA `(.L_x_11294) ;  /* 0xffffff8400b47947 */ /* 0x000fea000383ffff */
.L_x_11171:
        /* <DEDUP_REMOVED lines=8> */
.L_x_11296:
[----:B------:R-:W-:Y:S05]  /*d690*/  BSYNC B0 ;  /* 0x0000000000007941 */ /* 0x000fea0003800000 */
.L_x_11295:
[----:B------:R-:W-:Y:S05]  /*d6a0*/  BRA `(.L_x_11297) ;  /* 0xffffff8400947947 */ /* 0x000fea000383ffff */
.L_x_11172:
        /* <DEDUP_REMOVED lines=8> */
.L_x_11299:
[----:B------:R-:W-:Y:S05]  /*d730*/  BSYNC B0 ;  /* 0x0000000000007941 */ /* 0x000fea0003800000 */
.L_x_11298:
[----:B------:R-:W-:Y:S05]  /*d740*/  BRA `(.L_x_11300) ;  /* 0xffffff8400747947 */ /* 0x000fea000383ffff */
.L_x_11173:
        /* <DEDUP_REMOVED lines=8> */
.L_x_11302:
[----:B------:R-:W-:Y:S05]  /*d7d0*/  BSYNC B0 ;  /* 0x0000000000007941 */ /* 0x000fea0003800000 */
.L_x_11301:
[----:B------:R-:W-:Y:S05]  /*d7e0*/  BRA `(.L_x_11303) ;  /* 0xffffff8400547947 */ /* 0x000fea000383ffff */
.L_x_11174:
        /* <DEDUP_REMOVED lines=8> */
.L_x_11305:
[----:B------:R-:W-:Y:S05]  /*d870*/  BSYNC B0 ;  /* 0x0000000000007941 */ /* 0x000fea0003800000 */
.L_x_11304:
        /* <DEDUP_REMOVED lines=9> */
.L_x_11306:
[----:B------:R-:W-:Y:S02]  /*d910*/  MOV R241, 0x1f ;  /* 0x0000001f00f17802 */ /* 0x000fe40000000f00 */
[----:B------:R-:W-:Y:S02]  /*d920*/  MOV R243, R214 ;  /* 0x000000d600f37202 */ /* 0x000fe40000000f00 */
[----:B------:R-:W-:-:S07]  /*d930*/  MOV R239, R222 ;  /* 0x000000de00ef7202 */ /* 0x000fce0000000f00 */
[----:B------:R-:W-:Y:S05]  /*d940*/  WARPSYNC.COLLECTIVE R14, `(.L_x_11307) ;  /* 0x000000000e087348 */ /* 0x000fea0003c00000 */
[----:B------:R0:W1:Y:S02]  /*d950*/  SHFL.UP P6, R222, R243, R228, R245 ;  /* 0x040000e4f3de7389 */ /* 0x00006400000c00f5 */
[----:B01----:R-:W-:Y:S05]  /*d960*/  ENDCOLLECTIVE ;  /* 0x000000000000791b */ /* 0x003fea0003800000 */
.L_x_11307:
[----:B------:R-:W-:Y:S02]  /*d970*/  MOV R243, R216 ;  /* 0x000000d800f37202 */ /* 0x000fe40000000f00 */
[----:B------:R-:W-:-:S07]  /*d980*/  MOV R214, R222 ;  /* 0x000000de00d67202 */ /* 0x000fce0000000f00 */
[----:B------:R-:W-:Y:S05]  /*d990*/  WARPSYNC.COLLECTIVE R14, `(.L_x_11308) ;  /* 0x000000000e087348 */ /* 0x000fea0003c00000 */
[----:B------:R0:W1:Y:S02]  /*d9a0*/  SHFL.UP P6, R222, R243, R228, R245 ;  /* 0x040000e4f3de7389 */ /* 0x00006400000c00f5 */
[----:B01----:R-:W-:Y:S05]  /*d9b0*/  ENDCOLLECTIVE ;  /* 0x000000000000791b */ /* 0x003fea0003800000 */
.L_x_11308:
[----:B------:R-:W-:Y:S01]  /*d9c0*/  MOV R216, R222 ;  /* 0x000000de00d87202 */ /* 0x000fe20000000f00 */
[----:B------:R-:W-:-:S07]  /*d9d0*/  HFMA2 R222, -RZ, RZ, 0, 0 ;  /* 0x00000000ffde7431 */ /* 0x000fce00000001ff */
[----:B------:R-:W-:Y:S05]  /*d9e0*/  WARPSYNC.COLLECTIVE R14, `(.L_x_11309) ;  /* 0x000000000e087348 */ /* 0x000fea0003c00000 */
[----:B------:R0:W1:Y:S02]  /*d9f0*/  SHFL.IDX P2, R12, R15, R222, R241 ;  /* 0x000000de0f0c7389 */ /* 0x00006400000400f1 */
[----:B01----:R-:W-:Y:S05]  /*da00*/  ENDCOLLECTIVE ;  /* 0x000000000000791b */ /* 0x003fea0003800000 */
.L_x_11309:
[----:B------:R-:W-:Y:S02]  /*da10*/  MOV R15, R5 ;  /* 0x00000005000f7202 */ /* 0x000fe40000000f00 */
[----:B------:R-:W-:-:S07]  /*da20*/  MOV R4, R12 ;  /* 0x0000000c00047202 */ /* 0x000fce0000000f00 */
[----:B------:R-:W-:Y:S05]  /*da30*/  WARPSYNC.COLLECTIVE R14, `(.L_x_11310) ;  /* 0x000000000e087348 */ /* 0x000fea0003c00000 */
[----:B------:R0:W1:Y:S02]  /*da40*/  SHFL.IDX P2, R12, R15, R222, R241 ;  /* 0x000000de0f0c7389 */ /* 0x00006400000400f1 */
[----:B01----:R-:W-:Y:S05]  /*da50*/  ENDCOLLECTIVE ;  /* 0x000000000000791b */ /* 0x003fea0003800000 */
.L_x_11310:
[----:B------:R-:W-:Y:S02]  /*da60*/  MOV R15, R6 ;  /* 0x00000006000f7202 */ /* 0x000fe40000000f00 */
[----:B------:R-:W-:-:S07]  /*da70*/  MOV R220, R12 ;  /* 0x0000000c00dc7202 */ /* 0x000fce0000000f00 */
[----:B------:R-:W-:Y:S05]  /*da80*/  WARPSYNC.COLLECTIVE R14, `(.L_x_11311) ;  /* 0x000000000e087348 */ /* 0x000fea0003c00000 */
[----:B------:R0:W1:Y:S02]  /*da90*/  SHFL.IDX P2, R12, R15, R222, R241 ;  /* 0x000000de0f0c7389 */ /* 0x00006400000400f1 */
[----:B01----:R-:W-:Y:S05]  /*daa0*/  ENDCOLLECTIVE ;  /* 0x000000000000791b */ /* 0x003fea0003800000 */
.L_x_11311:
[----:B------:R-:W-:Y:S02]  /*dab0*/  MOV R15, R7 ;  /* 0x00000007000f7202 */ /* 0x000fe40000000f00 */
[----:B------:R-:W-:-:S07]  /*dac0*/  MOV R6, R12 ;  /* 0x0000000c00067202 */ /* 0x000fce0000000f00 */
[----:B------:R-:W-:Y:S05]  /*dad0*/  WARPSYNC.COLLECTIVE R14, `(.L_x_11312) ;  /* 0x000000000e087348 */ /* 0x000fea0003c00000 */
[----:B------:R0:W1:Y:S02]  /*dae0*/  SHFL.IDX P2, R12, R15, R222, R241 ;  /* 0x000000de0f0c7389 */ /* 0x00006400000400f1 */
[----:B01----:R-:W-:Y:S05]  /*daf0*/  ENDCOLLECTIVE ;  /* 0x000000000000791b */ /* 0x003fea0003800000 */
.L_x_11312:
[----:B------:R-:W-:Y:S01]  /*db00*/  MOV R7, R12 ;  /* 0x0000000c00077202 */ /* 0x000fe20000000f00 */
[----:B------:R-:W-:Y:S06]  /*db10*/  BRA `(.L_x_11313) ;  /* 0xffffff8000b07947 */ /* 0x000fec000383ffff */
.L_x_11177:
[----:B------:R-:W-:Y:S01]  /*db20*/  HFMA2 R240, -RZ, RZ, 0, 5.9604644775390625e-08 ;  /* 0x00000001fff07431 */ /* 0x000fe200000001ff */
[----:B------:R-:W-:Y:S02]  /*db30*/  MOV R249, R13 ;  /* 0x0000000d00f97202 */ /* 0x000fe40000000f00 */
[----:B------:R-:W-:Y:S02]  /*db40*/  MOV R247, 0x1f ;  /* 0x0000001f00f77802 */ /* 0x000fe40000000f00 */
[----:B------:R-:W-:-:S07]  /*db50*/  MOV R14, 0xffffffff ;  /* 0xffffffff000e7802 */ /* 0x000fce0000000f00 */
[----:B0-----:R-:W-:Y:S05]  /*db60*/  WARPSYNC.COLLECTIVE R14, `(.L_x_11314) ;  /* 0x000000000e087348 */ /* 0x001fea0003c00000 */
[----:B------:R1:W2:Y:S02]  /*db70*/  SHFL.DOWN P0, R12, R249, R240, R247 ;  /* 0x080000f0f90c7389 */ /* 0x0002a400000000f7 */
[----:B012---:R-:W-:Y:S05]  /*db80*/  ENDCOLLECTIVE ;  /* 0x000000000000791b */ /* 0x007fea0003800000 */
.L_x_11314:
[----:B------:R-:W-:Y:S02]  /*db90*/  MOV R249, R19 ;  /* 0x0000001300f97202 */ /* 0x000fe40000000f00 */
[----:B------:R-:W-:-:S07]  /*dba0*/  MOV R16, R12 ;  /* 0x0000000c00107202 */ /* 0x000fce0000000f00 */
[----:B------:R-:W-:Y:S05]  /*dbb0*/  WARPSYNC.COLLECTIVE R14, `(.L_x_11315) ;  /* 0x000000000e087348 */ /* 0x000fea0003c00000 */
[----:B------:R0:W1:Y:S02]  /*dbc0*/  SHFL.DOWN P0, R12, R249, R240, R247 ;  /* 0x080000f0f90c7389 */ /* 0x00006400000000f7 */
[----:B01----:R-:W-:Y:S05]  /*dbd0*/  ENDCOLLECTIVE ;  /* 0x000000000000791b */ /* 0x003fea0003800000 */
.L_x_11315:
[----:B------:R-:W-:Y:S02]  /*dbe0*/  MOV R249, R236 ;  /* 0x000000ec00f97202 */ /* 0x000fe40000000f00 */
[----:B------:R-:W-:-:S07]  /*dbf0*/  MOV R18, R12 ;  /* 0x0000000c00127202 */ /* 0x000fce0000000f00 */
[----:B------:R-:W-:Y:S05]  /*dc00*/  WARPSYNC.COLLECTIVE R14, `(.L_x_11316) ;  /* 0x000000000e087348 */ /* 0x000fea0003c00000 */
[----:B------:R0:W1:Y:S02]  /*dc10*/  SHFL.DOWN P0, R12, R249, R240, R247 ;  /* 0x080000f0f90c7389 */ /* 0x00006400000000f7 */
[----:B01----:R-:W-:Y:S05]  /*dc20*/  ENDCOLLECTIVE ;  /* 0x000000000000791b */ /* 0x003fea0003800000 */
.L_x_11316:
[----:B------:R-:W-:Y:S02]  /*dc30*/  MOV R249, R238 ;  /* 0x000000ee00f97202 */ /* 0x000fe40000000f00 */
[----:B------:R-:W-:-:S07]  /*dc40*/  MOV R222, R12 ;  /* 0x0000000c00de7202 */ /* 0x000fce0000000f00 */
[----:B------:R-:W-:Y:S05]  /*dc50*/  WARPSYNC.COLLECTIVE R14, `(.L_x_11317) ;  /* 0x000000000e087348 */ /* 0x000fea0003c00000 */
[----:B------:R0:W1:Y:S02]  /*dc60*/  SHFL.DOWN P0, R12, R249, R240, R247 ;  /* 0x080000f0f90c7389 */ /* 0x00006400000000f7 */
[----:B01----:R-:W-:Y:S05]  /*dc70*/  ENDCOLLECTIVE ;  /* 0x000000000000791b */ /* 0x003fea0003800000 */
.L_x_11317:
[----:B------:R-:W-:Y:S05]  /*dc80*/  BRA `(.L_x_11318) ;  /* 0xffffff9400387947 */ /* 0x000fea000383ffff */
.L_x_11180:
        /* <DEDUP_REMOVED lines=8> */
.L_x_11320:
[----:B------:R-:W-:Y:S05]  /*dd10*/  BSYNC B1 ;  /* 0x0000000000017941 */ /* 0x000fea0003800000 */
.L_x_11319:
        /* <DEDUP_REMOVED lines=8> */
.L_x_11321:
[----:B------:R-:W-:Y:S02]  /*dda0*/  MOV R249, R236 ;  /* 0x000000ec00f97202 */ /* 0x000fe40000000f00 */
[----:B------:R-:W-:-:S07]  /*ddb0*/  MOV R18, R12 ;  /* 0x0000000c00127202 */ /* 0x000fce0000000f00 */
[----:B------:R-:W-:Y:S05]  /*ddc0*/  WARPSYNC.COLLECTIVE R14, `(.L_x_11322) ;  /* 0x000000000e087348 */ /* 0x000fea0003c00000 */
[----:B------:R0:W1:Y:S02]  /*ddd0*/  SHFL.DOWN P0, R12, R249, R240, R247 ;  /* 0x080000f0f90c7389 */ /* 0x00006400000000f7 */
[----:B01----:R-:W-:Y:S05]  /*dde0*/  ENDCOLLECTIVE ;  /* 0x000000000000791b */ /* 0x003fea0003800000 */
.L_x_11322:
[----:B------:R-:W-:Y:S02]  /*ddf0*/  MOV R249, R238 ;  /* 0x000000ee00f97202 */ /* 0x000fe40000000f00 */
[----:B------:R-:W-:-:S07]  /*de00*/  MOV R222, R12 ;  /* 0x0000000c00de7202 */ /* 0x000fce0000000f00 */
[----:B------:R-:W-:Y:S05]  /*de10*/  WARPSYNC.COLLECTIVE R14, `(.L_x_11323) ;  /* 0x000000000e087348 */ /* 0x000fea0003c00000 */
[----:B------:R0:W1:Y:S02]  /*de20*/  SHFL.DOWN P0, R12, R249, R240, R247 ;  /* 0x080000f0f90c7389 */ /* 0x00006400000000f7 */
[----:B01----:R-:W-:Y:S05]  /*de30*/  ENDCOLLECTIVE ;  /* 0x000000000000791b */ /* 0x003fea0003800000 */
.L_x_11323:
[----:B------:R-:W-:Y:S05]  /*de40*/  BRA `(.L_x_11324) ;  /* 0xffffff9400187947 */ /* 0x000fea000383ffff */
.L_x_11183:
        /* <DEDUP_REMOVED lines=8> */
.L_x_11326:
[----:B------:R-:W-:Y:S05]  /*ded0*/  BSYNC B1 ;  /* 0x0000000000017941 */ /* 0x000fea0003800000 */
.L_x_11325:
        /* <DEDUP_REMOVED lines=8> */
.L_x_11327:
[----:B------:R-:W-:Y:S02]  /*df60*/  MOV R249, R236 ;  /* 0x000000ec00f97202 */ /* 0x000fe40000000f00 */
[----:B------:R-:W-:-:S07]  /*df70*/  MOV R18, R12 ;  /* 0x0000000c00127202 */ /* 0x000fce0000000f00 */
[----:B------:R-:W-:Y:S05]  /*df80*/  WARPSYNC.COLLECTIVE R14, `(.L_x_11328) ;  /* 0x000000000e087348 */ /* 0x000fea0003c00000 */
[----:B------:R0:W1:Y:S02]  /*df90*/  SHFL.DOWN P0, R12, R249, R240, R247 ;  /* 0x080000f0f90c7389 */ /* 0x00006400000000f7 */
[----:B01----:R-:W-:Y:S05]  /*dfa0*/  ENDCOLLECTIVE ;  /* 0x000000000000791b */ /* 0x003fea0003800000 */
.L_x_11328:
[----:B------:R-:W-:Y:S02]  /*dfb0*/  MOV R249, R238 ;  /* 0x000000ee00f97202 */ /* 0x000fe40000000f00 */
[----:B------:R-:W-:-:S07]  /*dfc0*/  MOV R222, R12 ;  /* 0x0000000c00de7202 */ /* 0x000fce0000000f00 */
[----:B------:R-:W-:Y:S05]  /*dfd0*/  WARPSYNC.COLLECTIVE R14, `(.L_x_11329) ;  /* 0x000000000e087348 */ /* 0x000fea0003c00000 */
[----:B------:R0:W1:Y:S02]  /*dfe0*/  SHFL.DOWN P0, R12, R249, R240, R247 ;  /* 0x080000f0f90c7389 */ /* 0x00006400000000f7 */
[----:B01----:R-:W-:Y:S05]  /*dff0*/  ENDCOLLECTIVE ;  /* 0x000000000000791b */ /* 0x003fea0003800000 */
.L_x_11329:
[----:B------:R-:W-:Y:S05]  /*e000*/  BRA `(.L_x_11330) ;  /* 0xffffff9000f87947 */ /* 0x000fea000383ffff */
.L_x_11186:
        /* <DEDUP_REMOVED lines=8> */
.L_x_11332:
[----:B------:R-:W-:Y:S05]  /*e090*/  BSYNC B1 ;  /* 0x0000000000017941 */ /* 0x000fea0003800000 */
.L_x_11331:
        /* <DEDUP_REMOVED lines=8> */
.L_x_11333:
[----:B------:R-:W-:Y:S02]  /*e120*/  MOV R249, R236 ;  /* 0x000000ec00f97202 */ /* 0x000fe40000000f00 */
[----:B------:R-:W-:-:S07]  /*e130*/  MOV R18, R12 ;  /* 0x0000000c00127202 */ /* 0x000fce0000000f00 */
[----:B------:R-:W-:Y:S05]  /*e140*/  WARPSYNC.COLLECTIVE R14, `(.L_x_11334) ;  /* 0x000000000e087348 */ /* 0x000fea0003c00000 */
[----:B------:R0:W1:Y:S02]  /*e150*/  SHFL.DOWN P0, R12, R249, R240, R247 ;  /* 0x080000f0f90c7389 */ /* 0x00006400000000f7 */
[----:B01----:R-:W-:Y:S05]  /*e160*/  ENDCOLLECTIVE ;  /* 0x000000000000791b */ /* 0x003fea0003800000 */
.L_x_11334:
[----:B------:R-:W-:Y:S02]  /*e170*/  MOV R249, R238 ;  /* 0x000000ee00f97202 */ /* 0x000fe40000000f00 */
[----:B------:R-:W-:-:S07]  /*e180*/  MOV R222, R12 ;  /* 0x0000000c00de7202 */ /* 0x000fce0000000f00 */
[----:B------:R-:W-:Y:S05]  /*e190*/  WARPSYNC.COLLECTIVE R14, `(.L_x_11335) ;  /* 0x000000000e087348 */ /* 0x000fea0003c00000 */
[----:B------:R0:W1:Y:S02]  /*e1a0*/  SHFL.DOWN P0, R12, R249, R240, R247 ;  /* 0x080000f0f90c7389 */ /* 0x00006400000000f7 */
[----:B01----:R-:W-:Y:S05]  /*e1b0*/  ENDCOLLECTIVE ;  /* 0x000000000000791b */ /* 0x003fea0003800000 */
.L_x_11335:
[----:B------:R-:W-:Y:S05]  /*e1c0*/  BRA `(.L_x_11336) ;  /* 0xffffff9000d87947 */ /* 0x000fea000383ffff */
.L_x_11189:
        /* <DEDUP_REMOVED lines=8> */
.L_x_11338:
[----:B------:R-:W-:Y:S05]  /*e250*/  BSYNC B1 ;  /* 0x0000000000017941 */ /* 0x000fea0003800000 */
.L_x_11337:
        /* <DEDUP_REMOVED lines=8> */
.L_x_11339:
[----:B------:R-:W-:Y:S02]  /*e2e0*/  MOV R249, R236 ;  /* 0x000000ec00f97202 */ /* 0x000fe40000000f00 */
[----:B------:R-:W-:-:S07]  /*e2f0*/  MOV R18, R12 ;  /* 0x0000000c00127202 */ /* 0x000fce0000000f00 */
[----:B------:R-:W-:Y:S05]  /*e300*/  WARPSYNC.COLLECTIVE R14, `(.L_x_11340) ;  /* 0x000000000e087348 */ /* 0x000fea0003c00000 */
[----:B------:R0:W1:Y:S02]  /*e310*/  SHFL.DOWN P0, R12, R249, R240, R247 ;  /* 0x080000f0f90c7389 */ /* 0x00006400000000f7 */
[----:B01----:R-:W-:Y:S05]  /*e320*/  ENDCOLLECTIVE ;  /* 0x000000000000791b */ /* 0x003fea0003800000 */
.L_x_11340:
[----:B------:R-:W-:Y:S02]  /*e330*/  MOV R249, R238 ;  /* 0x000000ee00f97202 */ /* 0x000fe40000000f00 */
[----:B------:R-:W-:-:S07]  /*e340*/  MOV R222, R12 ;  /* 0x0000000c00de7202 */ /* 0x000fce0000000f00 */
[----:B------:R-:W-:Y:S05]  /*e350*/  WARPSYNC.COLLECTIVE R14, `(.L_x_11341) ;  /* 0x000000000e087348 */ /* 0x000fea0003c00000 */
[----:B------:R0:W1:Y:S02]  /*e360*/  SHFL.DOWN P0, R12, R249, R240, R247 ;  /* 0x080000f0f90c7389 */ /* 0x00006400000000f7 */
[----:B01----:R-:W-:Y:S05]  /*e370*/  ENDCOLLECTIVE ;  /* 0x000000000000791b */ /* 0x003fea0003800000 */
.L_x_11341:
[----:B------:R-:W-:Y:S05]  /*e380*/  BRA `(.L_x_11342) ;  /* 0xffffff9000b87947 */ /* 0x000fea000383ffff */
.L_x_11192:
        /* <DEDUP_REMOVED lines=8> */
.L_x_11344:
[----:B------:R-:W-:Y:S05]  /*e410*/  BSYNC B1 ;  /* 0x0000000000017941 */ /* 0x000fea0003800000 */
.L_x_11343:
        /* <DEDUP_REMOVED lines=10> */
.L_x_11345:
[----:B------:R-:W-:Y:S02]  /*e4c0*/  MOV R15, R236 ;  /* 0x000000ec000f7202 */ /* 0x000fe40000000f00 */
[----:B------:R-:W-:-:S07]  /*e4d0*/  MOV R230, R12 ;  /* 0x0000000c00e67202 */ /* 0x000fce0000000f00 */
[----:B------:R-:W-:Y:S05]  /*e4e0*/  WARPSYNC.COLLECTIVE R14, `(.L_x_11346) ;  /* 0x000000000e087348 */ /* 0x000fea0003c00000 */
[----:B------:R0:W1:Y:S02]  /*e4f0*/  SHFL.IDX P2, R12, R15, R222, R241 ;  /* 0x000000de0f0c7389 */ /* 0x00006400000400f1 */
[----:B01----:R-:W-:Y:S05]  /*e500*/  ENDCOLLECTIVE ;  /* 0x000000000000791b */ /* 0x003fea0003800000 */
.L_x_11346:
        /* <DEDUP_REMOVED lines=8> */
[-C--:B------:R-:W-:Y:S01]  /*e590*/  FFMA.FTZ R230, R4, R234.reuse, -R17 ;  /* 0x000000ea04e67223 */ /* 0x080fe20000010811 */
[----:B------:R-:W-:-:S07]  /*e5a0*/  FFMA.FTZ R234, R7, R234, R12 ;  /* 0x000000ea07ea7223 */ /* 0x000fce000001000c */
[----:B------:R-:W-:Y:S05]  /*e5b0*/  WARPSYNC.COLLECTIVE R14, `(.L_x_11347) ;  /* 0x000000000e087348 */ /* 0x000fea0003c00000 */
[----:B------:R0:W1:Y:S02]  /*e5c0*/  SHFL.IDX P2, R12, R15, R222, R241 ;  /* 0x000000de0f0c7389 */ /* 0x00006400000400f1 */
[----:B01----:R-:W-:Y:S05]  /*e5d0*/  ENDCOLLECTIVE ;  /* 0x000000000000791b */ /* 0x003fea0003800000 */
.L_x_11347:
[----:B------:R-:W-:Y:S02]  /*e5e0*/  MOV R15, R4 ;  /* 0x00000004000f7202 */ /* 0x000fe40000000f00 */
[----:B------:R-:W-:-:S05]  /*e5f0*/  MOV R247, R12 ;  /* 0x0000000c00f77202 */ /* 0x000fca0000000f00 */
[----:B------:R-:W-:Y:S01]  /*e600*/  FADD.FTZ R234, R247, R234 ;  /* 0x000000eaf7ea7221 */ /* 0x000fe20000010000 */
[----:B------:R-:W-:-:S07]  /*e610*/  MOV R247, 0x1f ;  /* 0x0000001f00f77802 */ /* 0x000fce0000000f00 */
[----:B------:R-:W-:Y:S05]  /*e620*/  WARPSYNC.COLLECTIVE R14, `(.L_x_11348) ;  /* 0x000000000e087348 */ /* 0x000fea0003c00000 */
[----:B------:R0:W1:Y:S02]  /*e630*/  SHFL.DOWN P0, R12, R249, R240, R247 ;  /* 0x080000f0f90c7389 */ /* 0x00006400000000f7 */
[----:B01----:R-:W-:Y:S05]  /*e640*/  ENDCOLLECTIVE ;  /* 0x000000000000791b */ /* 0x003fea0003800000 */
.L_x_11348:
[----:B------:R-:W-:Y:S02]  /*e650*/  MOV R249, R19 ;  /* 0x0000001300f97202 */ /* 0x000fe40000000f00 */
[----:B------:R-:W-:-:S07]  /*e660*/  MOV R16, R12 ;  /* 0x0000000c00107202 */ /* 0x000fce0000000f00 */
[----:B------:R-:W-:Y:S05]  /*e670*/  WARPSYNC.COLLECTIVE R14, `(.L_x_11349) ;  /* 0x000000000e087348 */ /* 0x000fea0003c00000 */
[----:B------:R0:W1:Y:S02]  /*e680*/  SHFL.DOWN P0, R12, R249, R240, R247 ;  /* 0x080000f0f90c7389 */ /* 0x00006400000000f7 */
[----:B01----:R-:W-:Y:S05]  /*e690*/  ENDCOLLECTIVE ;  /* 0x000000000000791b */ /* 0x003fea0003800000 */
.L_x_11349:
[----:B------:R-:W-:Y:S02]  /*e6a0*/  MOV R249, R236 ;  /* 0x000000ec00f97202 */ /* 0x000fe40000000f00 */
[----:B------:R-:W-:-:S07]  /*e6b0*/  MOV R17, R12 ;  /* 0x0000000c00117202 */ /* 0x000fce0000000f00 */
[----:B------:R-:W-:Y:S05]  /*e6c0*/  WARPSYNC.COLLECTIVE R14, `(.L_x_11350) ;  /* 0x000000000e087348 */ /* 0x000fea0003c00000 */
[----:B------:R0:W1:Y:S02]  /*e6d0*/  SHFL.DOWN P0, R12, R249, R240, R247 ;  /* 0x080000f0f90c7389 */ /* 0x00006400000000f7 */
[----:B01----:R-:W-:Y:S05]  /*e6e0*/  ENDCOLLECTIVE ;  /* 0x000000000000791b */ /* 0x003fea0003800000 */
.L_x_11350:
[----:B------:R-:W-:Y:S02]  /*e6f0*/  MOV R249, R238 ;  /* 0x000000ee00f97202 */ /* 0x000fe40000000f00 */
[----:B------:R-:W-:-:S07]  /*e700*/  MOV R18, R12 ;  /* 0x0000000c00127202 */ /* 0x000fce0000000f00 */
[----:B------:R-:W-:Y:S05]  /*e710*/  WARPSYNC.COLLECTIVE R14, `(.L_x_11351) ;  /* 0x000000000e087348 */ /* 0x000fea0003c00000 */
[----:B------:R0:W1:Y:S02]  /*e720*/  SHFL.DOWN P0, R12, R249, R240, R247 ;  /* 0x080000f0f90c7389 */ /* 0x00006400000000f7 */
[----:B01----:R-:W-:Y:S05]  /*e730*/  ENDCOLLECTIVE ;  /* 0x000000000000791b */ /* 0x003fea0003800000 */
.L_x_11351:
[----:B------:R-:W-:-:S07]  /*e740*/  MOV R244, R12 ;  /* 0x0000000c00f47202 */ /* 0x000fce0000000f00 */
[----:B------:R-:W-:Y:S05]  /*e750*/  WARPSYNC.COLLECTIVE R14, `(.L_x_11352) ;  /* 0x000000000e087348 */ /* 0x000fea0003c00000 */
[----:B------:R0:W1:Y:S02]  /*e760*/  SHFL.IDX P2, R12, R15, R222, R241 ;  /* 0x000000de0f0c7389 */ /* 0x00006400000400f1 */
[----:B01----:R-:W-:Y:S05]  /*e770*/  ENDCOLLECTIVE ;  /* 0x000000000000791b */ /* 0x003fea0003800000 */
.L_x_11352:
[----:B------:R-:W-:Y:S02]  /*e780*/  MOV R15, R5 ;  /* 0x00000005000f7202 */ /* 0x000fe40000000f00 */
[----:B------:R-:W-:-:S07]  /*e790*/  MOV R242, R12 ;  /* 0x0000000c00f27202 */ /* 0x000fce0000000f00 */
[----:B------:R-:W-:Y:S05]  /*e7a0*/  WARPSYNC.COLLECTIVE R14, `(.L_x_11353) ;  /* 0x000000000e087348 */ /* 0x000fea0003c00000 */
[----:B------:R0:W1:Y:S02]  /*e7b0*/  SHFL.IDX P2, R12, R15, R222, R241 ;  /* 0x000000de0f0c7389 */ /* 0x00006400000400f1 */
[----:B01----:R-:W-:Y:S05]  /*e7c0*/  ENDCOLLECTIVE ;  /* 0x000000000000791b */ /* 0x003fea0003800000 */
.L_x_11353:
[----:B------:R-:W-:Y:S02]  /*e7d0*/  MOV R15, R6 ;  /* 0x00000006000f7202 */ /* 0x000fe40000000f00 */
[----:B------:R-:W-:-:S07]  /*e7e0*/  MOV R240, R12 ;  /* 0x0000000c00f07202 */ /* 0x000fce0000000f00 */
[----:B------:R-:W-:Y:S05]  /*e7f0*/  WARPSYNC.COLLECTIVE R14, `(.L_x_11354) ;  /* 0x000000000e087348 */ /* 0x000fea0003c00000 */
[----:B------:R0:W1:Y:S02]  /*e800*/  SHFL.IDX P2, R12, R15, R222, R241 ;  /* 0x000000de0f0c7389 */ /* 0x00006400000400f1 */
[----:B01----:R-:W-:Y:S05]  /*e810*/  ENDCOLLECTIVE ;  /* 0x000000000000791b */ /* 0x003fea0003800000 */
.L_x_11354:
[----:B------:R-:W-:Y:S02]  /*e820*/  MOV R13, R240 ;  /* 0x000000f0000d7202 */ /* 0x000fe40000000f00 */
[----:B------:R-:W-:Y:S02]  /*e830*/  MOV R15, R7 ;  /* 0x00000007000f7202 */ /* 0x000fe40000000f00 */
[----:B------:R-:W-:-:S07]  /*e840*/  MOV R246, R12 ;  /* 0x0000000c00f67202 */ /* 0x000fce0000000f00 */
[----:B------:R-:W-:Y:S05]  /*e850*/  WARPSYNC.COLLECTIVE R14, `(.L_x_11355) ;  /* 0x000000000e087348 */ /* 0x000fea0003c00000 */
[----:B------:R0:W1:Y:S02]  /*e860*/  SHFL.IDX P2, R12, R15, R222, R241 ;  /* 0x000000de0f0c7389 */ /* 0x00006400000400f1 */
[----:B01----:R-:W-:Y:S05]  /*e870*/  ENDCOLLECTIVE ;  /* 0x000000000000791b */ /* 0x003fea0003800000 */
.L_x_11355:
[----:B------:R-:W-:Y:S02]  /*e880*/  MOV R248, R12 ;  /* 0x0000000c00f87202 */ /* 0x000fe40000000f00 */
[----:B------:R-:W-:Y:S01]  /*e890*/  MOV R12, R242 ;  /* 0x000000f2000c7202 */ /* 0x000fe20000000f00 */
[----:B------:R-:W-:Y:S06]  /*e8a0*/  BRA `(.L_x_11356) ;  /* 0xffffff9000107947 */ /* 0x000fec000383ffff */
.L_x_11357:
        /* <DEDUP_REMOVED lines=13> */
.L_x_18722:


//--------------------- .text._Z25selective_scan_bwd_kernelI32Selective_Scan_bwd_kernel_traitsILi64ELi16ELb1ELb1ELb0ELb1ELb1EN3c108BFloat16ENS1_7complexIfEEEEv12SSMParamsBwd --------------------------
	.section	.text._Z25selective_scan_bwd_kernelI32Selective_Scan_bwd_kernel_traitsILi64ELi16ELb1ELb1ELb0ELb1ELb1EN3c108BFloat16ENS1_7complexIfEEEEv12SSMParamsBwd,"ax",@progbits
	.align	128
        .global         _Z25selective_scan_bwd_kernelI32Selective_Scan_bwd_kernel_traitsILi64ELi16ELb1ELb1ELb0ELb1ELb1EN3c108BFloat16ENS1_7complexIfEEEEv12SSMParamsBwd
        .type           _Z25selective_scan_bwd_kernelI32Selective_Scan_bwd_kernel_traitsILi64ELi16ELb1ELb1ELb0ELb1ELb1EN3c108BFloat16ENS1_7complexIfEEEEv12SSMParamsBwd,@function
        .size           _Z25selective_scan_bwd_kernelI32Selective_Scan_bwd_kernel_traitsILi64ELi16ELb1ELb1ELb0ELb1ELb1EN3c108BFloat16ENS1_7complexIfEEEEv12SSMParamsBwd,(.L_x_18723 - _Z25selective_scan_bwd_kernelI32Selective_Scan_bwd_kernel_traitsILi64ELi16ELb1ELb1ELb0ELb1ELb1EN3c108BFloat16ENS1_7complexIfEEEEv12SSMParamsBwd)
        .other          _Z25selective_scan_bwd_kernelI32Selective_Scan_bwd_kernel_traitsILi64ELi16ELb1ELb1ELb0ELb1ELb1EN3c108BFloat16ENS1_7complexIfEEEEv12SSMParamsBwd,@"STO_CUDA_ENTRY STV_DEFAULT"
_Z25selective_scan_bwd_kernelI32Selective_Scan_bwd_kernel_traitsILi64ELi16ELb1ELb1ELb0ELb1ELb1EN3c108BFloat16ENS1_7complexIfEEEEv12SSMParamsBwd:
.text._Z25selective_scan_bwd_kernelI32Selective_Scan_bwd_kernel_traitsILi64ELi16ELb1ELb1ELb0ELb1ELb1EN3c108BFloat16ENS1_7complexIfEEEEv12SSMParamsBwd:
        /* <DEDUP_REMOVED lines=151> */
[C---:B0-----:R-:W-:Y:S02]  /*0970*/  SHF.L.U32 R13, R106.reuse, 0x1, RZ ;  /* 0x000000016a0d7819 */ /* 0x041fe400000006ff */
[----:B------:R-:W-:-:S02]  /*0980*/  LOP3.LUT R104, R106, 0x1f, RZ, 0xc0, !PT ;  /* 0x0000001f6a687812 */ /* 0x000fc400078ec0ff */
[----:B------:R-:W-:Y:S02]  /*0990*/  LOP3.LUT R13, R13, 0x7c0, RZ, 0xc0, !PT ;  /* 0x000007c00d0d7812 */ /* 0x000fe400078ec0ff */
[----:B------:R-:W-:Y:S02]  /*09a0*/  LEA R103, R106, UR6, 0x4 ;  /* 0x000000066a677c11 */ /* 0x000fe4000f8e20ff */
[----:B------:R-:W-:-:S07]  /*09b0*/  LOP3.LUT R0, R13, 0x1f, R106, 0xf8, !PT ;  /* 0x0000001f0d007812 */ /* 0x000fce00078ef86a */
.L_x_11492:
[----:B------:R-:W-:Y:S01]  /*09c0*/  BAR.SYNC.DEFER_BLOCKING 0x0 ;  /* 0x0000000000007b1d */ /* 0x000fe20000010000 */
[----:B-1----:R-:W-:Y:S02]  /*09d0*/  MOV R2, UR11 ;  /* 0x0000000b00027c02 */ /* 0x002fe40008000f00 */
[----:B------:R-:W-:-:S03]  /*09e0*/  MOV R3, UR12 ;  /* 0x0000000c00037c02 */ /* 0x000fc60008000f00 */
        /* <DEDUP_REMOVED lines=8> */
[----:B------:R-:W-:Y:S02]  /*0a70*/  UMOV UR8, UR13 ;  /* 0x0000000d00087c82 */ /* 0x000fe40008000000 */
[----:B------:R-:W-:Y:S01]  /*0a80*/  IMAD.WIDE.U32 R20, R0, R21, UR8 ;  /* 0x0000000800147e25 */ /* 0x000fe2000f8e0015 */
[----:B-1----:R-:W-:-:S04]  /*0a90*/  IADD3 R101, PT, PT, R13, R102, RZ ;  /* 0x000000660d657210 */ /* 0x002fc80007ffe0ff */
[----:B------:R-:W-:-:S04]  /*0aa0*/  LEA R101, R101, UR6, 0x4 ;  /* 0x0000000665657c11 */ /* 0x000fc8000f8e20ff */
        /* <DEDUP_REMOVED lines=78> */
.L_x_11360:
[----:B------:R-:W-:Y:S05]  /*0f90*/  BSYNC.RECONVERGENT B0 ;  /* 0x0000000000007941 */ /* 0x000fea0003800200 */
.L_x_11359:
        /* <DEDUP_REMOVED lines=35> */
.L_x_11362:
[----:B------:R-:W-:Y:S05]  /*11d0*/  BSYNC.RECONVERGENT B0 ;  /* 0x0000000000007941 */ /* 0x000fea0003800200 */
.L_x_11361:
        /* <DEDUP_REMOVED lines=36> */
.L_x_11364:
[----:B------:R-:W-:Y:S05]  /*1420*/  BSYNC.RECONVERGENT B0 ;  /* 0x0000000000007941 */ /* 0x000fea0003800200 */
.L_x_11363:
        /* <DEDUP_REMOVED lines=35> */
.L_x_11366:
[----:B------:R-:W-:Y:S05]  /*1660*/  BSYNC.RECONVERGENT B0 ;  /* 0x0000000000007941 */ /* 0x000fea0003800200 */
.L_x_11365:
        /* <DEDUP_REMOVED lines=36> */
.L_x_11368:
[----:B------:R-:W-:Y:S05]  /*18b0*/  BSYNC.RECONVERGENT B0 ;  /* 0x0000000000007941 */ /* 0x000fea0003800200 */
.L_x_11367:
        /* <DEDUP_REMOVED lines=36> */
.L_x_11370:
[----:B------:R-:W-:Y:S05]  /*1b00*/  BSYNC.RECONVERGENT B0 ;  /* 0x0000000000007941 */ /* 0x000fea0003800200 */
.L_x_11369:
        /* <DEDUP_REMOVED lines=36> */
.L_x_11372:
[----:B------:R-:W-:Y:S05]  /*1d50*/  BSYNC.RECONVERGENT B0 ;  /* 0x0000000000007941 */ /* 0x000fea0003800200 */
.L_x_11371:
        /* <DEDUP_REMOVED lines=36> */
.L_x_11374:
[----:B------:R-:W-:Y:S05]  /*1fa0*/  BSYNC.RECONVERGENT B0 ;  /* 0x0000000000007941 */ /* 0x000fea0003800200 */
.L_x_11373:
        /* <DEDUP_REMOVED lines=36> */
.L_x_11376:
[----:B------:R-:W-:Y:S05]  /*21f0*/  BSYNC.RECONVERGENT B0 ;  /* 0x0000000000007941 */ /* 0x000fea0003800200 */
.L_x_11375:
        /* <DEDUP_REMOVED lines=35> */
.L_x_11378:
[----:B------:R-:W-:Y:S05]  /*2430*/  BSYNC.RECONVERGENT B0 ;  /* 0x0000000000007941 */ /* 0x000fea0003800200 */
.L_x_11377:
        /* <DEDUP_REMOVED lines=33> */
.L_x_11380:
[----:B------:R-:W-:Y:S05]  /*2650*/  BSYNC.RECONVERGENT B0 ;  /* 0x0000000000007941 */ /* 0x000fea0003800200 */
.L_x_11379:
        /* <DEDUP_REMOVED lines=32> */
.L_x_11382:
[----:B------:R-:W-:Y:S05]  /*2860*/  BSYNC.RECONVERGENT B0 ;  /* 0x0000000000007941 */ /* 0x000fea0003800200 */
.L_x_11381:
        /* <DEDUP_REMOVED lines=32> */
.L_x_11384:
[----:B------:R-:W-:Y:S05]  /*2a70*/  BSYNC.RECONVERGENT B0 ;  /* 0x0000000000007941 */ /* 0x000fea0003800200 */
.L_x_11383:
        /* <DEDUP_REMOVED lines=32> */
.L_x_11386:
[----:B------:R-:W-:Y:S05]  /*2c80*/  BSYNC.RECONVERGENT B0 ;  /* 0x0000000000007941 */ /* 0x000fea0003800200 */
.L_x_11385:
        /* <DEDUP_REMOVED lines=32> */
.L_x_11388:
[----:B------:R-:W-:Y:S05]  /*2e90*/  BSYNC.RECONVERGENT B0 ;  /* 0x0000000000007941 */ /* 0x000fea0003800200 */
.L_x_11387:
        /* <DEDUP_REMOVED lines=32> */
.L_x_11390:
[----:B------:R-:W-:Y:S05]  /*30a0*/  BSYNC.RECONVERGENT B0 ;  /* 0x0000000000007941 */ /* 0x000fea0003800200 */
.L_x_11389:
        /* <DEDUP_REMOVED lines=86> */
[----:B------:R0:W1:Y:S08]  /*3610*/  MUFU.EX2 R50, R44 ;  /* 0x0000002c00327308 */ /* 0x0000700000000800 */
        /* <DEDUP_REMOVED lines=53> */
[C---:B------:R-:W-:Y:S01]  /*3970*/  FFMA.FTZ R126, R47.reuse, R126, 1 ;  /* 0x3f8000002f7e7423 */ /* 0x040fe2000001007e */
[----:B------:R-:W-:Y:S01]  /*3980*/  FMUL.FTZ R47, R47, R124 ;  /* 0x0000007c2f2f7220 */ /* 0x000fe20000410000 */
        /* <DEDUP_REMOVED lines=103> */
[----:B------:R-:W0:Y:S01]  /*4000*/  LDC.64 R12, c[0x0][0x508] ;  /* 0x00014200ff0c7b82 */ /* 0x000e220000000a00 */
[----:B------:R-:W-:Y:S01]  /*4010*/  FMUL.FTZ R114, R61, R114 ;  /* 0x000000723d727220 */ /* 0x000fe20000410000 */
[----:B------:R-:W-:Y:S01]  /*4020*/  SHF.L.U32 R118, R79, 0x10, RZ ;  /* 0x000000104f767819 */ /* 0x000fe200000006ff */
        /* <DEDUP_REMOVED lines=12> */
[----:B------:R-:W-:Y:S01]  /*40f0*/  FFMA.FTZ R22, R45, R20, 1 ;  /* 0x3f8000002d167423 */ /* 0x000fe20000010014 */
[----:B------:R-:W-:Y:S01]  /*4100*/  SHF.L.U32 R125, R120, 0x10, RZ ;  /* 0x00000010787d7819 */ /* 0x000fe200000006ff */
[----:B------:R-:W-:Y:S01]  /*4110*/  FMUL.FTZ R21, R112, R118 ;  /* 0x0000007670157220 */ /* 0x000fe20000410000 */
[----:B------:R-:W-:Y:S01]  /*4120*/  FADD.FTZ R15, -R115, 1 ;  /* 0x3f800000730f7421 */ /* 0x000fe20000010100 */
        /* <DEDUP_REMOVED lines=12> */
[----:B0-----:R-:W-:Y:S01]  /*41f0*/  IMAD.WIDE.U32 R58, R12, UR6, R2 ;  /* 0x000000060c3a7c25 */ /* 0x001fe2000f8e0002 */
        /* <DEDUP_REMOVED lines=8> */
[----:B------:R-:W-:Y:S01]  /*4280*/  PRMT R123, R9, 0x7632, R123 ;  /* 0x00007632097b7816 */ /* 0x000fe2000000007b */
[----:B------:R-:W-:Y:S01]  /*4290*/  FMUL.FTZ R45, R45, R116 ;  /* 0x000000742d2d7220 */ /* 0x000fe20000410000 */
[----:B------:R-:W-:Y:S01]  /*42a0*/  SHF.L.U32 R80, R9, 0x10, RZ ;  /* 0x0000001009507819 */ /* 0x000fe200000006ff */
[----:B------:R0:W-:Y:S01]  /*42b0*/  STS.128 [R100+0x10], R20 ;  /* 0x0000101464007388 */ /* 0x0001e20000000c00 */
[----:B------:R-:W-:Y:S01]  /*42c0*/  MOV R9, UR14 ;  /* 0x0000000e00097c02 */ /* 0x000fe20008000f00 */
[----:B------:R-:W-:Y:S01]  /*42d0*/  NOP ;  /* 0x0000000000007918 */ /* 0x000fe20000000000 */
[C---:B------:R-:W-:Y:S01]  /*42e0*/  PRMT R126, R10.reuse, 0x7632, R126 ;  /* 0x000076320a7e7816 */ /* 0x040fe2000000007e */
[----:B------:R-:W1:Y:S01]  /*42f0*/  LDS.128 R12, [R101] ;  /* 0x00000000650c7984 */ /* 0x000e620000000c00 */
[----:B------:R-:W-:Y:S01]  /*4300*/  SHF.L.U32 R79, R10, 0x10, RZ ;  /* 0x000000100a4f7819 */ /* 0x000fe200000006ff */
[----:B------:R-:W-:Y:S01]  /*4310*/  FMUL.FTZ R33, R33, R52 ;  /* 0x0000003421217220 */ /* 0x000fe20000410000 */
[----:B------:R-:W-:Y:S01]  /*4320*/  SHF.L.U32 R78, R11, 0x10, RZ ;  /* 0x000000100b4e7819 */ /* 0x000fe200000006ff */
[----:B------:R-:W-:Y:S01]  /*4330*/  FMUL.FTZ R32, R32, R55 ;  /* 0x0000003720207220 */ /* 0x000fe20000410000 */
[C---:B------:R-:W-:Y:S01]  /*4340*/  SHF.L.U32 R77, R4.reuse, 0x10, RZ ;  /* 0x00000010044d7819 */ /* 0x040fe200000006ff */
[----:B------:R-:W-:Y:S01]  /*4350*/  FMUL.FTZ R35, R35, R60 ;  /* 0x0000003c23237220 */ /* 0x000fe20000410000 */
[----:B0-----:R-:W-:Y:S01]  /*4360*/  PRMT R20, R11, 0x7632, R20 ;  /* 0x000076320b147816 */ /* 0x001fe20000000014 */
[----:B------:R-:W-:Y:S01]  /*4370*/  IMAD.WIDE.U32 R10, R9, UR24, R58 ;  /* 0x00000018090a7c25 */ /* 0x000fe2000f8e003a */
[----:B------:R-:W-:Y:S01]  /*4380*/  MOV R9, UR15 ;  /* 0x0000000f00097c02 */ /* 0x000fe20008000f00 */
[----:B------:R-:W0:Y:S01]  /*4390*/  LDCU.64 UR14, c[0x0][0x490] ;  /* 0x00009200ff0e77ac */ /* 0x000e220008000a00 */
[----:B------:R-:W-:Y:S01]  /*43a0*/  PRMT R22, R4, 0x7632, R22 ;  /* 0x0000763204167816 */ /* 0x000fe20000000016 */
[----:B------:R-:W-:Y:S01]  /*43b0*/  FMUL.FTZ R46, R46, R121 ;  /* 0x000000792e2e7220 */ /* 0x000fe20000410000 */
[C---:B------:R-:W-:Y:S01]  /*43c0*/  PRMT R119, R8.reuse, 0x7632, R119 ;  /* 0x0000763208777816 */ /* 0x040fe20000000077 */
[----:B------:R-:W-:Y:S01]  /*43d0*/  IMAD R4, R9, UR24, R11 ;  /* 0x0000001809047c24 */ /* 0x000fe2000f8e020b */
[----:B------:R-:W-:Y:S01]  /*43e0*/  SHF.L.U32 R81, R8, 0x10, RZ ;  /* 0x0000001008517819 */ /* 0x000fe200000006ff */
[----:B------:R-:W-:Y:S01]  /*43f0*/  FMUL.FTZ R61, R24, R39 ;  /* 0x00000027183d7220 */ /* 0x000fe20000410000 */
        /* <DEDUP_REMOVED lines=11> */
[----:B0-----:R-:W-:Y:S01]  /*44b0*/  UISETP.NE.U32.AND UP0, UPT, UR14, URZ, UPT ;  /* 0x000000ff0e00728c */ /* 0x001fe2000bf05070 */
[----:B------:R-:W-:Y:S01]  /*44c0*/  LEA.HI.X R9, R10, R129, R4, 0x1, P0 ;  /* 0x000000810a097211 */ /* 0x000fe200000f0c04 */
[----:B------:R-:W-:Y:S01]  /*44d0*/  FMUL.FTZ R110, R26, R36 ;  /* 0x000000241a6e7220 */ /* 0x000fe20000410000 */
[----:B------:R-:W0:Y:S01]  /*44e0*/  LDS.128 R4, [R101+0x200] ;  /* 0x0002000065047984 */ /* 0x000e220000000c00 */
[----:B------:R-:W-:Y:S01]  /*44f0*/  UISETP.NE.AND.EX UP0, UPT, UR15, URZ, UPT, UP0 ;  /* 0x000000ff0f00728c */ /* 0x000fe2000bf05300 */
[----:B------:R-:W-:Y:S01]  /*4500*/  SHF.L.U32 R57, R119, 0x10, RZ ;  /* 0x0000001077397819 */ /* 0x000fe200000006ff */
[----:B------:R-:W-:-:S04]  /*4510*/  IMAD.WIDE.U32 R8, R0, 0x10, R8 ;  /* 0x0000001000087825 */ /* 0x000fc800078e0008 */
[----:B------:R-:W-:Y:S01]  /*4520*/  FMUL.FTZ R69, R27, R37 ;  /* 0x000000251b457220 */ /* 0x000fe20000410000 */
[----:B------:R-:W-:Y:S01]  /*4530*/  FMUL.FTZ R116, R28, R33 ;  /* 0x000000211c747220 */ /* 0x000fe20000410000 */
[----:B------:R-:W-:Y:S01]  /*4540*/  FMUL.FTZ R115, R29, R32 ;  /* 0x000000201d737220 */ /* 0x000fe20000410000 */
[----:B------:R-:W-:Y:S01]  /*4550*/  FMUL.FTZ R120, R30, R35 ;  /* 0x000000231e787220 */ /* 0x000fe20000410000 */
[----:B------:R-:W-:Y:S01]  /*4560*/  FMUL.FTZ R119, R51, R34 ;  /* 0x0000002233777220 */ /* 0x000fe20000410000 */
[----:B-1----:R1:W-:Y:S01]  /*4570*/  STG.E.128 desc[UR18][R8.64], R12 ;  /* 0x0000000c08007986 */ /* 0x0023e2000c101d12 */
[----:B------:R-:W-:Y:S01]  /*4580*/  FMUL.FTZ R73, R73, R42 ;  /* 0x0000002a49497220 */ /* 0x000fe20000410000 */
[----:B------:R-:W-:Y:S01]  /*4590*/  FFMA.FTZ R21, R61, R81, R108 ;  /* 0x000000513d157223 */ /* 0x000fe2000001006c */
        /* <DEDUP_REMOVED lines=45> */
.L_x_11391:
        /* <DEDUP_REMOVED lines=81> */
.L_x_11491:
[----:B------:R-:W5:Y:S01]  /*4d80*/  S2R R110, SR_TID.X ;  /* 0x00000000006e7919 */ /* 0x000f620000002100 */
[----:B0-----:R-:W-:Y:S01]  /*4d90*/  MOV R60, UR20 ;  /* 0x00000014003c7c02 */ /* 0x001fe20008000f00 */
[----:B--2---:R-:W-:Y:S01]  /*4da0*/  UIMAD.WIDE.U32 UR16, UR6, UR26, URZ ;  /* 0x0000001a061072a5 */ /* 0x004fe2000f8e00ff */
[----:B------:R-:W-:-:S03]  /*4db0*/  MOV R3, UR21 ;  /* 0x0000001500037c02 */ /* 0x000fc60008000f00 */
[----:B-1----:R-:W-:Y:S01]  /*4dc0*/  IMAD.WIDE.U32 R60, R60, UR24, RZ ;  /* 0x000000183c3c7c25 */ /* 0x002fe2000f8e00ff */
[----:B------:R-:W-:Y:S02]  /*4dd0*/  UIMAD UR13, UR6, UR27, UR17 ;  /* 0x0000001b060d72a4 */ /* 0x000fe4000f8e0211 */
[----:B------:R-:W-:Y:S01]  /*4de0*/  ULEA UR17, UP0, UR16, UR38, 0x1 ;  /* 0x0000002610117291 */ /* 0x000fe2000f8008ff */
[----:B------:R-:W-:Y:S01]  /*4df0*/  IMAD R3, R3, UR24, R61 ;  /* 0x0000001803037c24 */ /* 0x000fe2000f8e023d */
[----:B------:R-:W-:Y:S02]  /*4e00*/  R2UR UR15, R61 ;  /* 0x000000003d0f72ca */ /* 0x000fe400000e0000 */
[----:B------:R-:W-:Y:S01]  /*4e10*/  ULEA.HI.X UR16, UR16, UR25, UR13, 0x1, UP0 ;  /* 0x0000001910107291 */ /* 0x000fe200080f0c0d */
[----:B------:R-:W-:Y:S02]  /*4e20*/  R2UR UR14, R60 ;  /* 0x000000003c0e72ca */ /* 0x000fe400000e0000 */
[----:B------:R-:W-:-:S02]  /*4e30*/  R2UR UR15, R3 ;  /* 0x00000000030f72ca */ /* 0x000fc400000e0000 */
[----:B------:R-:W-:Y:S02]  /*4e40*/  MOV R114, UR17 ;  /* 0x0000001100727c02 */ /* 0x000fe40008000f00 */
[----:B------:R-:W-:-:S09]  /*4e50*/  MOV R115, UR16 ;  /* 0x0000001000737c02 */ /* 0x000fd20008000f00 */
[----:B------:R-:W-:Y:S01]  /*4e60*/  UIMAD.WIDE.U32 UR14, UR6, UR22, UR14 ;  /* 0x00000016060e72a5 */ /* 0x000fe2000f8e000e */
[----:B-----5:R-:W-:-:S03]  /*4e70*/  SHF.L.U32 R3, R110, 0x2, RZ ;  /* 0x000000026e037819 */ /* 0x020fc600000006ff */
[----:B------:R-:W-:Y:S02]  /*4e80*/  UIMAD UR13, UR6, UR23, UR15 ;  /* 0x00000017060d72a4 */ /* 0x000fe4000f8e020f */
[----:B---3--:R-:W-:Y:S01]  /*4e90*/  ULEA UR15, UP0, UR14, UR28, 0x3 ;  /* 0x0000001c0e0f7291 */ /* 0x008fe2000f8018ff */
[----:B------:R-:W-:-:S03]  /*4ea0*/  LOP3.LUT R3, R3, 0xf80, RZ, 0xc0, !PT ;  /* 0x00000f8003037812 */ /* 0x000fc600078ec0ff */
[----:B------:R-:W-:Y:S01]  /*4eb0*/  ULEA.HI.X UR14, UR14, UR29, UR13, 0x3, UP0 ;  /* 0x0000001d0e0e7291 */ /* 0x000fe200080f1c0d */
[----:B------:R-:W-:-:S05]  /*4ec0*/  LOP3.LUT R3, R3, 0x1f, R106, 0xf8, !PT ;  /* 0x0000001f03037812 */ /* 0x000fca00078ef86a */
[----:B------:R-:W-:-:S05]  /*4ed0*/  IMAD.WIDE.U32 R114, R3, 0x10, R114 ;  /* 0x0000001003727825 */ /* 0x000fca00078e0072 */
[----:B------:R-:W2:Y:S01]  /*4ee0*/  LDG.E.128 R60, desc[UR18][R114.64] ;  /* 0x00000012723c7981 */ /* 0x000ea2000c1e1d00 */
[----:B------:R-:W-:Y:S02]  /*4ef0*/  MOV R112, UR15 ;  /* 0x0000000f00707c02 */ /* 0x000fe40008000f00 */
[----:B------:R-:W-:Y:S01]  /*4f00*/  MOV R113, UR14 ;  /* 0x0000000e00717c02 */ /* 0x000fe20008000f00 */
[----:B------:R-:W3:Y:S04]  /*4f10*/  LDG.E.128 R64, desc[UR18][R114.64+0x200] ;  /* 0x0002001272407981 */ /* 0x000ee8000c1e1d00 */
[----:B------:R-:W5:Y:S04]  /*4f20*/  LDG.E.128 R68, desc[UR18][R114.64+0x400] ;  /* 0x0004001272447981 */ /* 0x000f68000c1e1d00 */
[----:B------:R0:W5:Y:S04]  /*4f30*/  LDG.E.128 R72, desc[UR18][R114.64+0x600] ;  /* 0x0006001272487981 */ /* 0x000168000c1e1d00 */
[----:B------:R-:W5:Y:S01]  /*4f40*/  LDG.E.64 R112, desc[UR18][R112.64] ;  /* 0x0000001270707981 */ /* 0x000f62000c1e1b00 */
[----:B------:R-:W-:-:S02]  /*4f50*/  MOV R116, UR34 ;  /* 0x0000002200747c02 */ /* 0x000fc40008000f00 */
[----:B------:R-:W-:-:S03]  /*4f60*/  MOV R3, UR35 ;  /* 0x0000002300037c02 */ /* 0x000fc60008000f00 */
[----:B------:R-:W-:-:S04]  /*4f70*/  IMAD.WIDE.U32 R116, R116, UR24, RZ ;  /* 0x0000001874747c25 */ /* 0x000fc8000f8e00ff */
[----:B------:R-:W-:Y:S01]  /*4f80*/  IMAD R3, R3, UR24, R117 ;  /* 0x0000001803037c24 */ /* 0x000fe2000f8e0275 */
[----:B------:R-:W-:Y:S02]  /*4f90*/  R2UR UR15, R117 ;  /* 0x00000000750f72ca */ /* 0x000fe400000e0000 */
[----:B------:R-:W-:Y:S02]  /*4fa0*/  R2UR UR14, R116 ;  /* 0x00000000740e72ca */ /* 0x000fe400000e0000 */
[----:B------:R-:W-:Y:S02]  /*4fb0*/  R2UR UR15, R3 ;  /* 0x00000000030f72ca */ /* 0x000fe400000e0000 */
[----:B------:R-:W-:-:S04]  /*4fc0*/  SHF.L.U32 R3, R110, 0x5, RZ ;  /* 0x000000056e037819 */ /* 0x000fc800000006ff */
[----:B0-----:R-:W-:-:S04]  /*4fd0*/  LOP3.LUT R114, R3, 0x7c00, RZ, 0xc0, !PT ;  /* 0x00007c0003727812 */ /* 0x001fc800078ec0ff */
        /* <DEDUP_REMOVED lines=90> */
[C---:B------:R-:W-:Y:S01]  /*5580*/  FMUL.FTZ R68, R109.reuse, R93 ;  /* 0x0000005d6d447220 */ /* 0x040fe20000410000 */
[----:B------:R-:W-:-:S06]  /*5590*/  FMUL.FTZ R70, R109, R84 ;  /* 0x000000546d467220 */ /* 0x000fcc0000410000 */
[----:B------:R1:W5:Y:S01]  /*55a0*/  MUFU.EX2 R138, R63 ;  /* 0x0000003f008a7308 */ /* 0x0003620000000800 */
[----:B0-----:R-:W-:-:S07]  /*55b0*/  FMUL.FTZ R62, R109, R91 ;  /* 0x0000005b6d3e7220 */ /* 0x001fce0000410000 */
[----:B------:R0:W-:Y:S01]  /*55c0*/  MUFU.EX2 R124, R72 ;  /* 0x00000048007c7308 */ /* 0x0001e20000000800 */
[----:B-1----:R-:W-:Y:S01]  /*55d0*/  IADD3 R63, PT, PT, R110, 0x200, RZ ;  /* 0x000002006e3f7810 */ /* 0x002fe20007ffe0ff */
[----:B------:R-:W-:-:S03]  /*55e0*/  FMUL.FTZ R66, R109, R87 ;  /* 0x000000576d427220 */ /* 0x000fc60000410000 */
[----:B------:R-:W-:Y:S02]  /*55f0*/  SEL R153, R60, R63, !P0 ;  /* 0x0000003f3c997207 */ /* 0x000fe40004000000 */
[----:B0-----:R-:W-:Y:S01]  /*5600*/  LEA R72, R61, R100, 0x5 ;  /* 0x000000643d487211 */ /* 0x001fe200078e28ff */
[----:B------:R0:W-:Y:S08]  /*5610*/  MUFU.EX2 R126, R62 ;  /* 0x0000003e007e7308 */ /* 0x0001f00000000800 */
[----:B------:R-:W-:Y:S01]  /*5620*/  MUFU.SIN R155, R64 ;  /* 0x00000040009b7308 */ /* 0x000fe20000000400 */
[----:B0-----:R-:W0:Y:S07]  /*5630*/  LDS.128 R60, [R72] ;  /* 0x00000000483c7984 */ /* 0x001e2e0000000c00 */
[----:B------:R1:W-:Y:S02]  /*5640*/  MUFU.COS R157, R64 ;  /* 0x00000040009d7308 */ /* 0x0003e40000000000 */
[----:B-1----:R-:W-:-:S06]  /*5650*/  FMUL.FTZ R64, R109, R94 ;  /* 0x0000005e6d407220 */ /* 0x002fcc0000410000 */
[----:B------:R1:W-:Y:S08]  /*5660*/  MUFU.EX2 R134, R66 ;  /* 0x0000004200867308 */ /* 0x0003f00000000800 */
[----:B------:R2:W0:Y:S08]  /*5670*/  MUFU.EX2 R136, R64 ;  /* 0x0000004000887308 */ /* 0x0004300000000800 */
[----:B------:R-:W0:Y:S08]  /*5680*/  MUFU.EX2 R68, R68 ;  /* 0x0000004400447308 */ /* 0x000e300000000800 */
[----:B------:R-:W0:Y:S01]  /*5690*/  MUFU.EX2 R70, R70 ;  /* 0x0000004600467308 */ /* 0x000e220000000800 */
[C---:B-1----:R-:W-:Y:S01]  /*56a0*/  FMUL.FTZ R66, R109.reuse, R82 ;  /* 0x000000526d427220 */ /* 0x042fe20000410000 */
[C---:B--2---:R-:W-:Y:S01]  /*56b0*/  FMUL.FTZ R64, R109.reuse, R89 ;  /* 0x000000596d407220 */ /* 0x044fe20000410000 */
[----:B------:R-:W-:Y:S01]  /*56c0*/  FMUL.FTZ R74, R109, R86 ;  /* 0x000000566d4a7220 */ /* 0x000fe20000410000 */
[----:B------:R-:W-:Y:S01]  /*56d0*/  FMUL.FTZ R145, R144, R145 ;  /* 0x0000009190917220 */ /* 0x000fe20000410000 */
[----:B----4-:R-:W-:-:S03]  /*56e0*/  FMUL.FTZ R143, R142, R143 ;  /* 0x0000008f8e8f7220 */ /* 0x010fc60000410000 */
[----:B------:R-:W1:Y:S01]  /*56f0*/  MUFU.EX2 R120, R66 ;  /* 0x0000004200787308 */ /* 0x000e620000000800 */
[----:B---3--:R-:W-:Y:S01]  /*5700*/  FMUL.FTZ R141, R140, R141 ;  /* 0x0000008d8c8d7220 */ /* 0x008fe20000410000 */
[----:B-----5:R-:W-:Y:S01]  /*5710*/  FMUL.FTZ R139, R138, R139 ;  /* 0x0000008b8a8b7220 */ /* 0x020fe20000410000 */
[----:B------:R-:W-:Y:S01]  /*5720*/  FMUL.FTZ R144, R144, R65 ;  /* 0x0000004190907220 */ /* 0x000fe20000410000 */
[----:B------:R-:W-:Y:S01]  /*5730*/  FMUL.FTZ R142, R142, R67 ;  /* 0x000000438e8e7220 */ /* 0x000fe20000410000 */
[----:B------:R-:W-:Y:S01]  /*5740*/  FMUL.FTZ R140, R140, R69 ;  /* 0x000000458c8c7220 */ /* 0x000fe20000410000 */
[----:B------:R-:W-:Y:S01]  /*5750*/  FMUL.FTZ R138, R138, R71 ;  /* 0x000000478a8a7220 */ /* 0x000fe20000410000 */
[----:B0-----:R-:W-:Y:S01]  /*5760*/  FMUL.FTZ R137, R136, R137 ;  /* 0x0000008988897220 */ /* 0x001fe20000410000 */
[----:B------:R0:W2:Y:S01]  /*5770*/  MUFU.EX2 R122, R64 ;  /* 0x00000040007a7308 */ /* 0x0000a20000000800 */
[----:B------:R-:W-:Y:S01]  /*5780*/  FMUL.FTZ R135, R134, R135 ;  /* 0x0000008786877220 */ /* 0x000fe20000410000 */
[C---:B------:R-:W-:Y:S01]  /*5790*/  FMUL.FTZ R133, R68.reuse, R133 ;  /* 0x0000008544857220 */ /* 0x040fe20000410000 */
[----:B------:R-:W-:Y:S01]  /*57a0*/  FMUL.FTZ R132, R68, R115 ;  /* 0x0000007344847220 */ /* 0x000fe20000410000 */
[C---:B------:R-:W-:Y:S01]  /*57b0*/  FMUL.FTZ R129, R70.reuse, R129 ;  /* 0x0000008146817220 */ /* 0x040fe20000410000 */
[----:B------:R-:W-:Y:S01]  /*57c0*/  FMUL.FTZ R128, R70, R117 ;  /* 0x0000007546807220 */ /* 0x000fe20000410000 */
[----:B------:R-:W-:Y:S01]  /*57d0*/  FMUL.FTZ R136, R136, R73 ;  /* 0x0000004988887220 */ /* 0x000fe20000410000 */
[----:B------:R-:W-:Y:S01]  /*57e0*/  FMUL.FTZ R134, R134, R75 ;  /* 0x0000004b86867220 */ /* 0x000fe20000410000 */
[----:B------:R3:W4:Y:S01]  /*57f0*/  MUFU.EX2 R116, R74 ;  /* 0x0000004a00747308 */ /* 0x0007220000000800 */
[----:B0-----:R-:W0:Y:S01]  /*5800*/  LDS.128 R64, [R72+0x10] ;  /* 0x0000100048407984 */ /* 0x001e220000000c00 */
[----:B------:R-:W-:-:S03]  /*5810*/  FMUL.FTZ R148, R146, R113 ;  /* 0x0000007192947220 */ /* 0x000fc60000410000 */
[----:B------:R-:W5:Y:S01]  /*5820*/  LDS.128 R68, [R72+0x20] ;  /* 0x0000200048447984 */ /* 0x000f620000000c00 */
[----:B------:R-:W-:-:S03]  /*5830*/  FMUL.FTZ R146, R146, R111 ;  /* 0x0000006f92927220 */ /* 0x000fc60000410000 */
[----:B---3--:R-:W3:Y:S01]  /*5840*/  LDS.128 R72, [R72+0x30] ;  /* 0x0000300048487984 */ /* 0x008ee20000000c00 */
[C---:B------:R-:W-:Y:S01]  /*5850*/  FMUL.FTZ R111, R109.reuse, R83 ;  /* 0x000000536d6f7220 */ /* 0x040fe20000410000 */
[----:B------:R-:W4:Y:S01]  /*5860*/  S2UR UR14, SR_CgaCtaId ;  /* 0x00000000000e79c3 */ /* 0x000f220000008800 */
[C---:B------:R-:W-:Y:S02]  /*5870*/  FMUL.FTZ R127, R126.reuse, R127 ;  /* 0x0000007f7e7f7220 */ /* 0x040fe40000410000 */
[----:B------:R2:W-:Y:S01]  /*5880*/  MUFU.EX2 R114, R111 ;  /* 0x0000006f00727308 */ /* 0x0005e20000000800 */
[----:B------:R-:W-:Y:S01]  /*5890*/  FMUL.FTZ R126, R126, R121 ;  /* 0x000000797e7e7220 */ /* 0x000fe20000410000 */
[----:B-1----:R-:W-:Y:S01]  /*58a0*/  FMUL.FTZ R121, R120, R151 ;  /* 0x0000009778797220 */ /* 0x002fe20000410000 */
[C---:B------:R-:W-:Y:S01]  /*58b0*/  FMUL.FTZ R125, R124.reuse, R125 ;  /* 0x0000007d7c7d7220 */ /* 0x040fe20000410000 */
[----:B------:R-:W-:Y:S01]  /*58c0*/  FMUL.FTZ R130, R109, R97 ;  /* 0x000000616d827220 */ /* 0x000fe20000410000 */
[----:B--2---:R-:W-:Y:S01]  /*58d0*/  FMUL.FTZ R111, R97, UR16 ;  /* 0x00000010616f7c20 */ /* 0x004fe20008410000 */
[----:B------:R-:W-:Y:S01]  /*58e0*/  FMUL.FTZ R124, R124, R123 ;  /* 0x0000007b7c7c7220 */ /* 0x000fe20000410000 */
[----:B------:R-:W-:-:S02]  /*58f0*/  FMUL.FTZ R123, R122, R147 ;  /* 0x000000937a7b7220 */ /* 0x000fc40000410000 */
[----:B------:R-:W-:Y:S01]  /*5900*/  FMUL.RZ R151, R111, 0.15915493667125701904 ;  /* 0x3e22f9836f977820 */ /* 0x000fe2000040c000 */
[----:B------:R-:W-:Y:S01]  /*5910*/  MUFU.COS R159, R112 ;  /* 0x00000070009f7308 */ /* 0x000fe20000000000 */
[----:B------:R-:W-:Y:S01]  /*5920*/  FMUL.FTZ R122, R122, R131 ;  /* 0x000000837a7a7220 */ /* 0x000fe20000410000 */
[----:B------:R-:W-:-:S06]  /*5930*/  PRMT R174, R60, 0x7632, R174 ;  /* 0x000076323cae7816 */ /* 0x000fcc00000000ae */
[----:B------:R1:W-:Y:S08]  /*5940*/  MUFU.SIN R113, R112 ;  /* 0x0000007000717308 */ /* 0x0003f00000000400 */
[----:B------:R-:W-:Y:S01]  /*5950*/  MUFU.COS R160, R151 ;  /* 0x0000009700a07308 */ /* 0x000fe20000000000 */
[----:B-1----:R-:W-:-:S07]  /*5960*/  SHF.L.U32 R112, R60, 0x10, RZ ;  /* 0x000000103c707819 */ /* 0x002fce00000006ff */
[----:B------:R-:W1:Y:S08]  /*5970*/  MUFU.EX2 R131, R130 ;  /* 0x0000008200837308 */ /* 0x000e700000000800 */
[----:B------:R-:W2:Y:S01]  /*5980*/  MUFU.SIN R60, R151 ;  /* 0x00000097003c7308 */ /* 0x000ea20000000400 */
[----:B------:R-:W-:Y:S01]  /*5990*/  UMOV UR13, 0x400 ;  /* 0x00000400000d7882 */ /* 0x000fe20000000000 */
[----:B------:R-:W-:Y:S01]  /*59a0*/  ISETP.NE.AND P2, PT, R110, 0x3f, PT ;  /* 0x0000003f6e00780c */ /* 0x000fe20003f45270 */
[----:B----4-:R-:W-:Y:S01]  /*59b0*/  ULEA UR13, UR14, UR13, 0x18 ;  /* 0x0000000d0e0d7291 */ /* 0x010fe2000f8ec0ff */
[C---:B------:R-:W-:Y:S01]  /*59c0*/  FMUL.FTZ R117, R116.reuse, R157 ;  /* 0x0000009d74757220 */ /* 0x040fe20000410000 */
[C---:B-1----:R-:W-:Y:S01]  /*59d0*/  FMUL.FTZ R130, R131.reuse, R160 ;  /* 0x000000a083827220 */ /* 0x042fe20000410000 */
[----:B------:R-:W-:Y:S01]  /*59e0*/  FMUL.FTZ R116, R116, R155 ;  /* 0x0000009b74747220 */ /* 0x000fe20000410000 */
[----:B------:R-:W-:Y:S01]  /*59f0*/  FMUL.FTZ R115, R114, R159 ;  /* 0x0000009f72737220 */ /* 0x000fe20000410000 */
[----:B--2---:R-:W-:Y:S01]  /*5a00*/  FMUL.FTZ R131, R131, R60 ;  /* 0x0000003c83837220 */ /* 0x004fe20000410000 */
[----:B------:R-:W-:Y:S01]  /*5a10*/  LEA R60, R153, UR13, 0x3 ;  /* 0x0000000d993c7c11 */ /* 0x000fe2000f8e18ff */
[----:B------:R-:W-:Y:S01]  /*5a20*/  BSSY.RECONVERGENT B0, `(.L_x_11393) ;  /* 0x000005f000007945 */ /* 0x000fe20003800200 */
[----:B------:R-:W-:-:S02]  /*5a30*/  PRMT R165, R61, 0x7632, R165 ;  /* 0x000076323da57816 */ /* 0x000fc400000000a5 */
[----:B------:R-:W-:Y:S01]  /*5a40*/  PRMT R163, R62, 0x7632, R163 ;  /* 0x000076323ea37816 */ /* 0x000fe200000000a3 */
[----:B------:R1:W-:Y:S01]  /*5a50*/  STS.64 [R60+0x39e0], R130 ;  /* 0x0039e0823c007388 */ /* 0x0003e20000000a00 */
[----:B------:R-:W-:Y:S02]  /*5a60*/  PRMT R161, R63, 0x7632, R161 ;  /* 0x000076323fa17816 */ /* 0x000fe400000000a1 */
[----:B0-----:R-:W-:Y:S02]  /*5a70*/  PRMT R172, R64, 0x7632, R172 ;  /* 0x0000763240ac7816 */ /* 0x001fe400000000ac */
[----:B------:R-:W-:Y:S02]  /*5a80*/  PRMT R159, R65, 0x7632, R159 ;  /* 0x00007632419f7816 */ /* 0x000fe4000000009f */
[----:B------:R-:W-:Y:S02]  /*5a90*/  PRMT R157, R66, 0x7632, R157 ;  /* 0x00007632429d7816 */ /* 0x000fe4000000009d */
[----:B------:R-:W-:-:S02]  /*5aa0*/  PRMT R170, R67, 0x7632, R170 ;  /* 0x0000763243aa7816 */ /* 0x000fc400000000aa */
[----:B-----5:R-:W-:Y:S02]  /*5ab0*/  PRMT R168, R68, 0x7632, R168 ;  /* 0x0000763244a87816 */ /* 0x020fe400000000a8 */
[----:B------:R-:W-:Y:S02]  /*5ac0*/  PRMT R155, R69, 0x7632, R155 ;  /* 0x00007632459b7816 */ /* 0x000fe4000000009b */
[----:B------:R-:W-:Y:S02]  /*5ad0*/  PRMT R166, R70, 0x7632, R166 ;  /* 0x0000763246a67816 */ /* 0x000fe400000000a6 */
[----:B------:R-:W-:Y:S02]  /*5ae0*/  PRMT R164, R71, 0x7632, R164 ;  /* 0x0000763247a47816 */ /* 0x000fe400000000a4 */
[----:B---3--:R-:W-:Y:S02]  /*5af0*/  PRMT R162, R72, 0x7632, R162 ;  /* 0x0000763248a27816 */ /* 0x008fe400000000a2 */
[----:B------:R-:W-:-:S02]  /*5b00*/  PRMT R207, R73, 0x7632, R207 ;  /* 0x0000763249cf7816 */ /* 0x000fc400000000cf */
[----:B------:R-:W-:Y:S02]  /*5b10*/  PRMT R205, R74, 0x7632, R205 ;  /* 0x000076324acd7816 */ /* 0x000fe400000000cd */
[----:B------:R-:W-:Y:S01]  /*5b20*/  PRMT R204, R75, 0x7632, R204 ;  /* 0x000076324bcc7816 */ /* 0x000fe200000000cc */
        /* <DEDUP_REMOVED lines=76> */
.L_x_11394:
[----:B------:R-:W-:-:S06]  /*5ff0*/  LEA R118, R110, UR13, 0x3 ;  /* 0x0000000d6e767c11 */ /* 0x000fcc000f8e18ff */
[----:B------:R-:W0:Y:S02]  /*6000*/  LDS.64 R118, [R118+0x49e8] ;  /* 0x0049e80076767984 */ /* 0x000e240000000a00 */
.L_x_11395:
[----:B------:R-:W-:Y:S05]  /*6010*/  BSYNC.RECONVERGENT B0 ;  /* 0x0000000000007941 */ /* 0x000fea0003800200 */
.L_x_11393:
[----:B------:R-:W3:Y:S01]  /*6020*/  @P1 LDC R60, c[0x0][0x38c] ;  /* 0x0000e300ff3c1b82 */ /* 0x000ee20000000800 */
[----:B-1----:R-:W-:Y:S01]  /*6030*/  @P1 IADD3 R3, PT, PT, R105, -0x2, RZ ;  /* 0xfffffffe69031810 */ /* 0x002fe20007ffe0ff */
[-C--:B------:R-:W-:Y:S01]  /*6040*/  FMUL.FTZ R62, R112, R97.reuse ;  /* 0x00000061703e7220 */ /* 0x080fe20000410000 */
[----:B------:R-:W-:Y:S01]  /*6050*/  FMUL.FTZ R68, R174, R97 ;  /* 0x00000061ae447220 */ /* 0x000fe20000410000 */
[----:B------:R-:W-:Y:S01]  /*6060*/  HFMA2 R64, -RZ, RZ, 1.875, 0 ;  /* 0x3f800000ff407431 */ /* 0x000fe200000001ff */
[----:B------:R-:W-:Y:S02]  /*6070*/  CS2R R66, SRZ ;  /* 0x0000000000427805 */ /* 0x000fe4000001ff00 */
[----:B------:R-:W-:Y:S01]  /*6080*/  MOV R65, RZ ;  /* 0x000000ff00417202 */ /* 0x000fe20000000f00 */
[----:B------:R-:W-:-:S04]  /*6090*/  FMUL.FTZ R63, R81, R68 ;  /* 0x00000044513f7220 */ /* 0x000fc80000410000 */
[----:B------:R-:W-:Y:S01]  /*60a0*/  FMUL.FTZ R69, R146, R63 ;  /* 0x0000003f92457220 */ /* 0x000fe20000410000 */
[----:B---3--:R-:W-:-:S04]  /*60b0*/  @P1 IMAD R3, R3, R60, UR6 ;  /* 0x0000000603031e24 */ /* 0x008fc8000f8e023c */
[----:B------:R-:W-:-:S04]  /*60c0*/  @P1 IMAD.WIDE R60, R3, 0x10, R98 ;  /* 0x00000010033c1825 */ /* 0x000fc800078e0262 */
[----:B------:R-:W-:-:S04]  /*60d0*/  FMUL.FTZ R3, R81, R62 ;  /* 0x0000003e51037220 */ /* 0x000fc80000410000 */
[-C--:B------:R-:W-:Y:S01]  /*60e0*/  FMUL.FTZ R68, R146, R3.reuse ;  /* 0x0000000392447220 */ /* 0x080fe20000410000 */
[C---:B------:R-:W-:Y:S01]  /*60f0*/  FFMA.FTZ R62, R148.reuse, R3, -R69 ;  /* 0x00000003943e7223 */ /* 0x040fe20000010845 */
[----:B------:R1:W5:Y:S01]  /*6100*/  @P1 LDG.E.128 R64, desc[UR18][R60.64] ;  /* 0x000000123c401981 */ /* 0x000362000c1e1d00 */
[-C--:B------:R-:W-:Y:S01]  /*6110*/  FMUL.FTZ R3, R109, R92.reuse ;  /* 0x0000005c6d037220 */ /* 0x080fe20000410000 */
[----:B------:R-:W-:Y:S01]  /*6120*/  FFMA.FTZ R68, R148, R63, R68 ;  /* 0x0000003f94447223 */ /* 0x000fe20000010044 */
[----:B------:R-:W-:Y:S01]  /*6130*/  FMUL.FTZ R63, R165, R92 ;  /* 0x0000005ca53f7220 */ /* 0x000fe20000410000 */
[----:B------:R-:W-:Y:S01]  /*6140*/  FMUL.FTZ R230, R161, R90 ;  /* 0x0000005aa1e67220 */ /* 0x000fe20000410000 */
[C---:B------:R-:W-:Y:S01]  /*6150*/  FFMA.FTZ R3, R57.reuse, R3, R62 ;  /* 0x0000000339037223 */ /* 0x040fe2000001003e */
[----:B------:R-:W-:Y:S01]  /*6160*/  FMUL.FTZ R222, R150, R95 ;  /* 0x0000005f96de7220 */ /* 0x000fe20000410000 */
[----:B------:R-:W-:Y:S01]  /*6170*/  FFMA.FTZ R63, R57, R63, R68 ;  /* 0x0000003f393f7223 */ /* 0x000fe20000010044 */
[----:B------:R-:W-:Y:S01]  /*6180*/  FMUL.FTZ R220, R172, R95 ;  /* 0x0000005facdc7220 */ /* 0x000fe20000410000 */
[C---:B------:R-:W-:Y:S01]  /*6190*/  FMUL.FTZ R62, R144.reuse, R3 ;  /* 0x00000003903e7220 */ /* 0x040fe20000410000 */
[----:B-1----:R-:W-:Y:S01]  /*61a0*/  FMUL.FTZ R61, R163, R96 ;  /* 0x00000060a33d7220 */ /* 0x002fe20000410000 */
[-C--:B------:R-:W-:Y:S01]  /*61b0*/  FMUL.FTZ R60, R144, R63.reuse ;  /* 0x0000003f903c7220 */ /* 0x080fe20000410000 */
[-C--:B------:R-:W-:Y:S01]  /*61c0*/  FMUL.FTZ R231, R159, R88.reuse ;  /* 0x000000589fe77220 */ /* 0x080fe20000410000 */
[----:B------:R-:W-:Y:S01]  /*61d0*/  FFMA.FTZ R63, R145, R63, R62 ;  /* 0x0000003f913f7223 */ /* 0x000fe2000001003e */
[----:B------:R-:W-:Y:S01]  /*61e0*/  FMUL.FTZ R229, R147, R88 ;  /* 0x0000005893e57220 */ /* 0x000fe20000410000 */
[----:B------:R-:W-:Y:S01]  /*61f0*/  FFMA.FTZ R3, R145, R3, -R60 ;  /* 0x0000000391037223 */ /* 0x000fe2000001083c */
[----:B------:R-:W-:Y:S01]  /*6200*/  FMUL.FTZ R60, R111, R96 ;  /* 0x000000606f3c7220 */ /* 0x000fe20000410000 */
[C---:B------:R-:W-:Y:S01]  /*6210*/  FFMA.FTZ R61, R80.reuse, R61, R63 ;  /* 0x0000003d503d7223 */ /* 0x040fe2000001003f */
[-C--:B------:R-:W-:Y:S01]  /*6220*/  FMUL.FTZ R227, R149, R94.reuse ;  /* 0x0000005e95e37220 */ /* 0x080fe20000410000 */
[----:B------:R-:W-:Y:S01]  /*6230*/  FMUL.FTZ R225, R157, R94 ;  /* 0x0000005e9de17220 */ /* 0x000fe20000410000 */
[----:B------:R-:W-:Y:S01]  /*6240*/  FFMA.FTZ R3, R80, R60, R3 ;  /* 0x0000003c50037223 */ /* 0x000fe20000010003 */
[----:B------:R-:W-:Y:S01]  /*6250*/  FMUL.FTZ R60, R142, R61 ;  /* 0x0000003d8e3c7220 */ /* 0x000fe20000410000 */
[-C--:B------:R-:W-:Y:S01]  /*6260*/  FMUL.FTZ R223, R170, R87.reuse ;  /* 0x00000057aadf7220 */ /* 0x080fe20000410000 */
        /* <DEDUP_REMOVED lines=9> */
[----:B------:R-:W-:Y:S01]  /*6300*/  FFMA.FTZ R62, R53, R230, R62 ;  /* 0x000000e6353e7223 */ /* 0x000fe2000001003e */
[----:B------:R-:W-:Y:S01]  /*6310*/  FMUL.FTZ R214, R155, R84 ;  /* 0x000000549bd67220 */ /* 0x000fe20000410000 */
[----:B------:R-:W-:Y:S01]  /*6320*/  FMUL.FTZ R61, R140, R3 ;  /* 0x000000038c3d7220 */ /* 0x000fe20000410000 */
[-C--:B------:R-:W-:Y:S01]  /*6330*/  FMUL.FTZ R219, R166, R91.reuse ;  /* 0x0000005ba6db7220 */ /* 0x080fe20000410000 */
[-C--:B------:R-:W-:Y:S01]  /*6340*/  FMUL.FTZ R60, R140, R62.reuse ;  /* 0x0000003e8c3c7220 */ /* 0x080fe20000410000 */
[----:B------:R-:W-:Y:S01]  /*6350*/  FMUL.FTZ R217, R156, R91 ;  /* 0x0000005b9cd97220 */ /* 0x000fe20000410000 */
[C---:B------:R-:W-:Y:S01]  /*6360*/  FFMA.FTZ R62, R141.reuse, R62, R61 ;  /* 0x0000003e8d3e7223 */ /* 0x040fe2000001003d */
[----:B------:R-:W-:Y:S01]  /*6370*/  FMUL.FTZ R213, R158, R85 ;  /* 0x000000559ed57220 */ /* 0x000fe20000410000 */
[----:B------:R-:W-:Y:S01]  /*6380*/  FFMA.FTZ R3, R141, R3, -R60 ;  /* 0x000000038d037223 */ /* 0x000fe2000001083c */
[----:B------:R-:W-:Y:S01]  /*6390*/  FMUL.FTZ R215, R164, R85 ;  /* 0x00000055a4d77220 */ /* 0x000fe20000410000 */
[C---:B------:R-:W-:Y:S01]  /*63a0*/  FFMA.FTZ R62, R79.reuse, R220, R62 ;  /* 0x000000dc4f3e7223 */ /* 0x040fe2000001003e */
[-C--:B------:R-:W-:Y:S01]  /*63b0*/  FMUL.FTZ R210, R162, R89.reuse ;  /* 0x00000059a2d27220 */ /* 0x080fe20000410000 */
[----:B------:R-:W-:Y:S01]  /*63c0*/  FFMA.FTZ R3, R79, R222, R3 ;  /* 0x000000de4f037223 */ /* 0x000fe20000010003 */
[----:B------:R-:W-:Y:S01]  /*63d0*/  FMUL.FTZ R208, R160, R89 ;  /* 0x00000059a0d07220 */ /* 0x000fe20000410000 */
        /* <DEDUP_REMOVED lines=9> */
[----:B------:R-:W-:Y:S01]  /*6470*/  FFMA.FTZ R3, R130, R148, -R3 ;  /* 0x0000009482037223 */ /* 0x000fe20000010803 */
[----:B------:R-:W-:Y:S01]  /*6480*/  FFMA.FTZ R61, R48, R231, R61 ;  /* 0x000000e7303d7223 */ /* 0x000fe2000001003d */
[----:B------:R-:W-:Y:S01]  /*6490*/  ISETP.GT.U32.AND P2, PT, R110, 0x1f, PT ;  /* 0x0000001f6e00780c */ /* 0x000fe20003f44070 */
[----:B------:R-:W-:Y:S01]  /*64a0*/  FMUL.FTZ R68, R136, R60 ;  /* 0x0000003c88447220 */ /* 0x000fe20000410000 */
[----:B------:R-:W-:Y:S01]  /*64b0*/  FMUL.FTZ R75, R204, R83 ;  /* 0x00000053cc4b7220 */ /* 0x000fe20000410000 */
[----:B------:R-:W-:Y:S01]  /*64c0*/  FMUL.FTZ R62, R136, R61 ;  /* 0x0000003d883e7220 */ /* 0x000fe20000410000 */
[----:B------:R-:W-:Y:S01]  /*64d0*/  FMUL.FTZ R73, R188, R83 ;  /* 0x00000053bc497220 */ /* 0x000fe20000410000 */
[----:B------:R-:W-:-:S02]  /*64e0*/  FFMA.FTZ R61, R137, R61, R68 ;  /* 0x0000003d893d7223 */ /* 0x000fc40000010044 */
[----:B------:R-:W-:Y:S02]  /*64f0*/  FFMA.FTZ R62, R137, R60, -R62 ;  /* 0x0000003c893e7223 */ /* 0x000fe4000001083e */
[C---:B------:R-:W-:Y:S02]  /*6500*/  FFMA.FTZ R61, R78.reuse, R225, R61 ;  /* 0x000000e14e3d7223 */ /* 0x040fe4000001003d */
[----:B------:R-:W-:Y:S02]  /*6510*/  FFMA.FTZ R62, R78, R227, R62 ;  /* 0x000000e34e3e7223 */ /* 0x000fe4000001003e */
[C---:B------:R-:W-:Y:S02]  /*6520*/  FMUL.FTZ R60, R134.reuse, R61 ;  /* 0x0000003d863c7220 */ /* 0x040fe40000410000 */
[-C--:B------:R-:W-:Y:S02]  /*6530*/  FMUL.FTZ R68, R134, R62.reuse ;  /* 0x0000003e86447220 */ /* 0x080fe40000410000 */
[----:B------:R-:W-:-:S02]  /*6540*/  FFMA.FTZ R60, R135, R62, -R60 ;  /* 0x0000003e873c7223 */ /* 0x000fc4000001083c */
[----:B------:R-:W-:Y:S02]  /*6550*/  FFMA.FTZ R61, R135, R61, R68 ;  /* 0x0000003d873d7223 */ /* 0x000fe40000010044 */
[C---:B------:R-:W-:Y:S02]  /*6560*/  FFMA.FTZ R60, R42.reuse, R221, R60 ;  /* 0x000000dd2a3c7223 */ /* 0x040fe4000001003c */
[----:B------:R-:W-:Y:S02]  /*6570*/  FFMA.FTZ R61, R42, R223, R61 ;  /* 0x000000df2a3d7223 */ /* 0x000fe4000001003d */
[C---:B------:R-:W-:Y:S02]  /*6580*/  FMUL.FTZ R68, R132.reuse, R60 ;  /* 0x0000003c84447220 */ /* 0x040fe40000410000 */
[-C--:B------:R-:W-:Y:S02]  /*6590*/  FMUL.FTZ R62, R132, R61.reuse ;  /* 0x0000003d843e7220 */ /* 0x080fe40000410000 */
[----:B------:R-:W-:-:S02]  /*65a0*/  FFMA.FTZ R68, R133, R61, R68 ;  /* 0x0000003d85447223 */ /* 0x000fc40000010044 */
[----:B------:R-:W-:Y:S01]  /*65b0*/  FFMA.FTZ R63, R133, R60, -R62 ;  /* 0x0000003c853f7223 */ /* 0x000fe2000001083e */
[----:B------:R-:W-:Y:S01]  /*65c0*/  FMUL.FTZ R60, R130, R146 ;  /* 0x00000092823c7220 */ /* 0x000fe20000410000 */
[C---:B------:R-:W-:Y:S01]  /*65d0*/  FFMA.FTZ R61, R77.reuse, R218, R68 ;  /* 0x000000da4d3d7223 */ /* 0x040fe20000010044 */
[----:B------:R-:W-:Y:S01]  /*65e0*/  FMUL.FTZ R68, R144, R3 ;  /* 0x0000000390447220 */ /* 0x000fe20000410000 */
[----:B------:R-:W-:Y:S01]  /*65f0*/  FFMA.FTZ R63, R77, R216, R63 ;  /* 0x000000d84d3f7223 */ /* 0x000fe2000001003f */
[----:B------:R-:W-:Y:S01]  /*6600*/  FFMA.FTZ R60, R131, R148, R60 ;  /* 0x00000094833c7223 */ /* 0x000fe2000001003c */
[C---:B------:R-:W-:Y:S02]  /*6610*/  FMUL.FTZ R70, R128.reuse, R61 ;  /* 0x0000003d80467220 */ /* 0x040fe40000410000 */
[-C--:B------:R-:W-:Y:S01]  /*6620*/  FMUL.FTZ R72, R128, R63.reuse ;  /* 0x0000003f80487220 */ /* 0x080fe20000410000 */
[-C--:B------:R-:W-:Y:S01]  /*6630*/  FMUL.FTZ R62, R144, R60.reuse ;  /* 0x0000003c903e7220 */ /* 0x080fe20000410000 */
        /* <DEDUP_REMOVED lines=8> */
[----:B------:R-:W-:Y:S01]  /*66c0*/  FFMA.FTZ R60, R143, R62, -R60 ;  /* 0x0000003e8f3c7223 */ /* 0x000fe2000001083c */
[----:B------:R-:W-:-:S02]  /*66d0*/  FMUL.FTZ R69, R126, R63 ;  /* 0x0000003f7e457220 */ /* 0x000fc40000410000 */
[----:B------:R-:W-:Y:S01]  /*66e0*/  FFMA.FTZ R3, R143, R68, R3 ;  /* 0x000000448f037223 */ /* 0x000fe20000010003 */
[----:B------:R-:W-:Y:S01]  /*66f0*/  FMUL.FTZ R62, R140, R60 ;  /* 0x0000003c8c3e7220 */ /* 0x000fe20000410000 */
[-C--:B------:R-:W-:Y:S01]  /*6700*/  FMUL.FTZ R68, R126, R72.reuse ;  /* 0x000000487e447220 */ /* 0x080fe20000410000 */
[----:B------:R-:W-:Y:S01]  /*6710*/  FFMA.FTZ R69, R127, R72, R69 ;  /* 0x000000487f457223 */ /* 0x000fe20000010045 */
[-C--:B------:R-:W-:Y:S01]  /*6720*/  FMUL.FTZ R61, R140, R3.reuse ;  /* 0x000000038c3d7220 */ /* 0x080fe20000410000 */
[----:B------:R-:W-:Y:S01]  /*6730*/  FFMA.FTZ R62, R141, R3, R62 ;  /* 0x000000038d3e7223 */ /* 0x000fe2000001003e */
[----:B------:R-:W-:Y:S01]  /*6740*/  FFMA.FTZ R68, R127, R63, -R68 ;  /* 0x0000003f7f447223 */ /* 0x000fe20000010844 */
[----:B------:R-:W-:Y:S01]  /*6750*/  FFMA.FTZ R69, R76, R219, R69 ;  /* 0x000000db4c457223 */ /* 0x000fe20000010045 */
[----:B------:R-:W-:Y:S01]  /*6760*/  FFMA.FTZ R61, R141, R60, -R61 ;  /* 0x0000003c8d3d7223 */ /* 0x000fe2000001083d */
        /* <DEDUP_REMOVED lines=19> */
[-C--:B------:R-:W-:Y:S01]  /*68a0*/  FMUL.FTZ R3, R134, R61.reuse ;  /* 0x0000003d86037220 */ /* 0x080fe20000410000 */
[----:B------:R-:W-:Y:S01]  /*68b0*/  FFMA.FTZ R60, R135, R61, -R60 ;  /* 0x0000003d873c7223 */ /* 0x000fe2000001083c */
[----:B------:R-:W-:Y:S01]  /*68c0*/  FFMA.FTZ R63, R123, R70, -R68 ;  /* 0x000000467b3f7223 */ /* 0x000fe20000010844 */
[----:B------:R-:W-:Y:S01]  /*68d0*/  FFMA.FTZ R72, R59, R210, R72 ;  /* 0x000000d23b487223 */ /* 0x000fe20000010048 */
        /* <DEDUP_REMOVED lines=11> */
[----:B------:R-:W-:Y:S01]  /*6990*/  FMUL.FTZ R72, R153, R82 ;  /* 0x0000005299487220 */ /* 0x000fe20000410000 */
[-C--:B------:R-:W-:Y:S01]  /*69a0*/  FMUL.FTZ R3, R128, R61.reuse ;  /* 0x0000003d80037220 */ /* 0x080fe20000410000 */
[----:B------:R-:W-:Y:S01]  /*69b0*/  FFMA.FTZ R60, R129, R61, -R60 ;  /* 0x0000003d813c7223 */ /* 0x000fe2000001083c */
        /* <DEDUP_REMOVED lines=11> */
[----:B------:R-:W-:Y:S01]  /*6a70*/  FMUL.FTZ R60, R124, R62 ;  /* 0x0000003e7c3c7220 */ /* 0x000fe20000410000 */
[C---:B------:R-:W-:Y:S01]  /*6a80*/  FFMA.FTZ R70, R58.reuse, R209, R70 ;  /* 0x000000d13a467223 */ /* 0x040fe20000010046 */
[----:B------:R-:W-:Y:S01]  /*6a90*/  FFMA.FTZ R69, R58, R211, R69 ;  /* 0x000000d33a457223 */ /* 0x000fe20000010045 */
[-C--:B------:R-:W-:Y:S01]  /*6aa0*/  FMUL.FTZ R3, R124, R61.reuse ;  /* 0x0000003d7c037220 */ /* 0x080fe20000410000 */
[C---:B------:R-:W-:Y:S01]  /*6ab0*/  FFMA.FTZ R60, R125.reuse, R61, -R60 ;  /* 0x0000003d7d3c7223 */ /* 0x040fe2000001083c */
        /* <DEDUP_REMOVED lines=8> */
[----:B------:R-:W-:-:S02]  /*6b40*/  FFMA.FTZ R63, R34, R75, R63 ;  /* 0x0000004b223f7223 */ /* 0x000fc4000001003f */
[----:B------:R-:W-:Y:S01]  /*6b50*/  FFMA.FTZ R61, R123, R60, -R61 ;  /* 0x0000003c7b3d7223 */ /* 0x000fe2000001083d */
[----:B------:R-:W-:-:S03]  /*6b60*/  FMUL.FTZ R60, R120, R62 ;  /* 0x0000003e783c7220 */ /* 0x000fc60000410000 */
[-C--:B------:R-:W-:Y:S01]  /*6b70*/  FMUL.FTZ R3, R120, R61.reuse ;  /* 0x0000003d78037220 */ /* 0x080fe20000410000 */
[----:B------:R-:W-:-:S03]  /*6b80*/  FFMA.FTZ R60, R121, R61, -R60 ;  /* 0x0000003d793c7223 */ /* 0x000fc6000001083c */
[----:B------:R-:W-:Y:S01]  /*6b90*/  FFMA.FTZ R3, R121, R62, R3 ;  /* 0x0000003e79037223 */ /* 0x000fe20000010003 */
[----:B------:R-:W-:-:S03]  /*6ba0*/  FMUL.FTZ R62, R116, R60 ;  /* 0x0000003c743e7220 */ /* 0x000fc60000410000 */
[-C--:B------:R-:W-:Y:S01]  /*6bb0*/  FMUL.FTZ R61, R116, R3.reuse ;  /* 0x00000003743d7220 */ /* 0x080fe20000410000 */
[C---:B------:R-:W-:Y:S01]  /*6bc0*/  FFMA.FTZ R62, R117.reuse, R3, R62 ;  /* 0x00000003753e7223 */ /* 0x040fe2000001003e */
[----:B------:R-:W-:Y:S02]  /*6bd0*/  P2R R3, PR, RZ, 0x4 ;  /* 0x00000004ff037803 */ /* 0x000fe40000000000 */
[----:B------:R-:W-:Y:S01]  /*6be0*/  FFMA.FTZ R60, R117, R60, -R61 ;  /* 0x0000003c753c7223 */ /* 0x000fe2000001083d */
[----:B------:R-:W-:-:S03]  /*6bf0*/  FMUL.FTZ R68, R114, R62 ;  /* 0x0000003e72447220 */ /* 0x000fc60000410000 */
[-C--:B------:R-:W-:Y:S01]  /*6c00*/  FMUL.FTZ R61, R114, R60.reuse ;  /* 0x0000003c723d7220 */ /* 0x080fe20000410000 */
[----:B------:R-:W-:-:S03]  /*6c10*/  FFMA.FTZ R60, R115, R60, -R68 ;  /* 0x0000003c733c7223 */ /* 0x000fc60000010844 */
[----:B------:R-:W-:Y:S01]  /*6c20*/  FFMA.FTZ R61, R115, R62, R61 ;  /* 0x0000003e733d7223 */ /* 0x000fe2000001003d */
[----:B------:R-:W-:-:S05]  /*6c30*/  FFMA.FTZ R62, R34, R73, R70 ;  /* 0x00000049223e7223 */ /* 0x000fca0000010046 */
        /* <DEDUP_REMOVED lines=30> */
[CC--:B---3--:R-:W-:Y:S01]  /*6e20*/  FFMA.FTZ R235, R224.reuse, R71.reuse, R233 ;  /* 0x00000047e0eb7223 */ /* 0x0c8fe200000100e9 */
[C---:B------:R-:W-:Y:S01]  /*6e30*/  FFMA.FTZ R233, R69.reuse, R71, -R232 ;  /* 0x0000004745e97223 */ /* 0x040fe200000108e8 */
[-C--:B----4-:R-:W-:Y:S02]  /*6e40*/  FMUL.FTZ R232, R224, R70.reuse ;  /* 0x00000046e0e87220 */ /* 0x090fe40000410000 */
[----:B------:R-:W-:Y:S01]  /*6e50*/  @P5 FADD.FTZ R228, R228, R235 ;  /* 0x000000ebe4e45221 */ /* 0x000fe20000010000 */
[C---:B------:R-:W-:Y:S01]  /*6e60*/  FMUL.FTZ R71, R69.reuse, R70 ;  /* 0x0000004645477220 */ /* 0x040fe20000410000 */
[----:B------:R-:W-:Y:S01]  /*6e70*/  @P5 FADD.FTZ R226, R226, R233 ;  /* 0x000000e9e2e25221 */ /* 0x000fe20000010000 */
[-C--:B0-----:R-:W-:Y:S02]  /*6e80*/  @P5 FFMA.FTZ R69, R69, R68.reuse, -R232 ;  /* 0x0000004445455223 */ /* 0x081fe400000108e8 */
[----:B------:R-:W0:Y:S01]  /*6e90*/  SHFL.UP PT, R232, R228, 0x2, RZ ;  /* 0x04400000e4e87989 */ /* 0x000e2200000e00ff */
[----:B------:R-:W-:-:S03]  /*6ea0*/  @P5 FFMA.FTZ R224, R224, R68, R71 ;  /* 0x00000044e0e05223 */ /* 0x000fc60000010047 */
        /* <DEDUP_REMOVED lines=9> */
[C---:B------:R-:W-:Y:S01]  /*6f40*/  FMUL.FTZ R71, R69.reuse, R70 ;  /* 0x0000004645477220 */ /* 0x040fe20000410000 */
[----:B------:R-:W-:Y:S01]  /*6f50*/  @P4 FADD.FTZ R226, R226, R233 ;  /* 0x000000e9e2e24221 */ /* 0x000fe20000010000 */
[-C--:B----4-:R-:W-:Y:S02]  /*6f60*/  @P4 FFMA.FTZ R69, R69, R68.reuse, -R232 ;  /* 0x0000004445454223 */ /* 0x090fe400000108e8 */
[----:B------:R-:W0:Y:S01]  /*6f70*/  SHFL.UP PT, R232, R228, 0x4, RZ ;  /* 0x04800000e4e87989 */ /* 0x000e2200000e00ff */
[----:B------:R-:W-:-:S03]  /*6f80*/  @P4 FFMA.FTZ R224, R224, R68, R71 ;  /* 0x00000044e0e04223 */ /* 0x000fc60000010047 */
[----:B------:R-:W1:Y:S04]  /*6f90*/  SHFL.UP PT, R71, R226, 0x4, RZ ;  /* 0x04800000e2477989 */ /* 0x000e6800000e00ff */
[----:B------:R-:W3:Y:S04]  /*6fa0*/  SHFL.UP PT, R70, R224, 0x4, RZ ;  /* 0x04800000e0467989 */ /* 0x000ee800000e00ff */
[----:B------:R-:W4:Y:S01]  /*6fb0*/  SHFL.UP PT, R68, R69, 0x4, RZ ;  /* 0x0480000045447989 */ /* 0x000f2200000e00ff */
[-C--:B0-----:R-:W-:Y:S01]  /*6fc0*/  FMUL.FTZ R233, R69, R232.reuse ;  /* 0x000000e845e97220 */ /* 0x081fe20000410000 */
[----:B------:R-:W-:-:S03]  /*6fd0*/  FMUL.FTZ R232, R224, R232 ;  /* 0x000000e8e0e87220 */ /* 0x000fc60000410000 */
[-C--:B-1----:R-:W-:Y:S01]  /*6fe0*/  FFMA.FTZ R235, R224, R71.reuse, R233 ;  /* 0x00000047e0eb7223 */ /* 0x082fe200000100e9 */
        /* <DEDUP_REMOVED lines=25> */
.L_x_11519:
        /* <DEDUP_REMOVED lines=13> */
.L_x_11522:
[----:B------:R-:W-:-:S03]  /*7250*/  UMOV UR14, 0xffffffff ;  /* 0xffffffff000e7882 */ /* 0x000fc60000000000 */
[----:B------:R-:W-:Y:S05]  /*7260*/  BRA.DIV UR14, `(.L_x_11399) ;  /* 0x0000007a0e287947 */ /* 0x000fea000b800000 */
.L_x_11525:
[----:B------:R-:W-:-:S03]  /*7270*/  UMOV UR14, 0xffffffff ;  /* 0xffffffff000e7882 */ /* 0x000fc60000000000 */
[----:B------:R-:W-:Y:S05]  /*7280*/  BRA.DIV UR14, `(.L_x_11400) ;  /* 0x0000007a0e487947 */ /* 0x000fea000b800000 */
.L_x_11528:
[----:B------:R-:W-:-:S03]  /*7290*/  UMOV UR14, 0xffffffff ;  /* 0xffffffff000e7882 */ /* 0x000fc60000000000 */
[----:B------:R-:W-:Y:S05]  /*72a0*/  BRA.DIV UR14, `(.L_x_11401) ;  /* 0x0000007a0e687947 */ /* 0x000fea000b800000 */
.L_x_11531:
        /* <DEDUP_REMOVED lines=10> */
.L_x_11541:
        /* <DEDUP_REMOVED lines=23> */
.L_x_11396:
[----:B------:R-:W-:Y:S05]  /*74c0*/  WARPSYNC.ALL ;  /* 0x0000000000007948 */ /* 0x000fea0003800000 */
[-C--:B-1----:R-:W-:Y:S01]  /*74d0*/  FMUL.FTZ R62, R165, R92.reuse ;  /* 0x0000005ca53e7220 */ /* 0x082fe20000410000 */
[-C--:B---3-5:R-:W-:Y:S01]  /*74e0*/  FMUL.FTZ R66, R112, R97.reuse ;  /* 0x0000006170427220 */ /* 0x0a8fe20000410000 */
[----:B------:R-:W-:Y:S01]  /*74f0*/  FMUL.FTZ R64, R174, R97 ;  /* 0x00000061ae407220 */ /* 0x000fe20000410000 */
[----:B------:R-:W-:Y:S01]  /*7500*/  FMUL.FTZ R224, R109, R92 ;  /* 0x0000005c6de07220 */ /* 0x000fe20000410000 */
[-C--:B------:R-:W-:Y:S01]  /*7510*/  FMUL.FTZ R65, R111, R96.reuse ;  /* 0x000000606f417220 */ /* 0x080fe20000410000 */
[----:B------:R-:W-:Y:S01]  /*7520*/  FMUL.FTZ R63, R163, R96 ;  /* 0x00000060a33f7220 */ /* 0x000fe20000410000 */
[----:B------:R-:W-:Y:S01]  /*7530*/  FMUL.FTZ R232, R113, R90 ;  /* 0x0000005a71e87220 */ /* 0x000fe20000410000 */
[----:B------:R-:W-:Y:S01]  /*7540*/  BAR.SYNC.DEFER_BLOCKING 0x0 ;  /* 0x0000000000007b1d */ /* 0x000fe20000010000 */
[C---:B------:R-:W-:Y:S01]  /*7550*/  FMUL.FTZ R70, R114.reuse, R203 ;  /* 0x000000cb72467220 */ /* 0x040fe20000410000 */
[CC--:B0-2---:R-:W-:Y:S01]  /*7560*/  FMUL.FTZ R3, R114.reuse, R119.reuse ;  /* 0x0000007772037220 */ /* 0x0c5fe20000410000 */
[CC--:B------:R-:W-:Y:S01]  /*7570*/  FMUL.FTZ R68, R114.reuse, R206.reuse ;  /* 0x000000ce72447220 */ /* 0x0c0fe20000410000 */
[C---:B------:R-:W-:Y:S01]  /*7580*/  FMUL.FTZ R67, R115.reuse, R119 ;  /* 0x0000007773437220 */ /* 0x040fe20000410000 */
[C---:B------:R-:W-:Y:S01]  /*7590*/  FFMA.FTZ R70, R115.reuse, R206, -R70 ;  /* 0x000000ce73467223 */ /* 0x040fe20000010846 */
[CC--:B------:R-:W-:Y:S01]  /*75a0*/  FFMA.FTZ R3, R115.reuse, R118.reuse, -R3 ;  /* 0x0000007673037223 */ /* 0x0c0fe20000010803 */
[----:B------:R-:W-:Y:S01]  /*75b0*/  FFMA.FTZ R68, R115, R203, R68 ;  /* 0x000000cb73447223 */ /* 0x000fe20000010044 */
[----:B------:R-:W-:Y:S01]  /*75c0*/  FFMA.FTZ R67, -R114, R118, -R67 ;  /* 0x0000007672437223 */ /* 0x000fe20000010943 */
[----:B------:R-:W-:Y:S01]  /*75d0*/  FADD.FTZ R70, R187, R70 ;  /* 0x00000046bb467221 */ /* 0x000fe20000010000 */
[C---:B------:R-:W-:Y:S01]  /*75e0*/  FMUL.FTZ R228, R116.reuse, R3 ;  /* 0x0000000374e47220 */ /* 0x040fe20000410000 */
[----:B------:R-:W-:Y:S01]  /*75f0*/  FADD.FTZ R68, R169, R68 ;  /* 0x00000044a9447221 */ /* 0x000fe20000010000 */
[CC--:B------:R-:W-:Y:S01]  /*7600*/  FMUL.FTZ R226, R116.reuse, R67.reuse ;  /* 0x0000004374e27220 */ /* 0x0c0fe20000410000 */
[C---:B------:R-:W-:Y:S01]  /*7610*/  FMUL.FTZ R69, R116.reuse, R70 ;  /* 0x0000004674457220 */ /* 0x040fe20000410000 */
[C---:B------:R-:W-:Y:S01]  /*7620*/  FFMA.FTZ R228, R117.reuse, R67, -R228 ;  /* 0x0000004375e47223 */ /* 0x040fe200000108e4 */
[-C--:B------:R-:W-:Y:S01]  /*7630*/  FMUL.FTZ R71, R116, R68.reuse ;  /* 0x0000004474477220 */ /* 0x080fe20000410000 */
[C---:B------:R-:W-:Y:S01]  /*7640*/  FFMA.FTZ R226, R117.reuse, R3, R226 ;  /* 0x0000000375e27223 */ /* 0x040fe200000100e2 */
[C---:B------:R-:W-:Y:S01]  /*7650*/  FFMA.FTZ R68, R117.reuse, R68, R69 ;  /* 0x0000004475447223 */ /* 0x040fe20000010045 */
[C---:B------:R-:W-:Y:S01]  /*7660*/  FMUL.FTZ R3, R120.reuse, R228 ;  /* 0x000000e478037220 */ /* 0x040fe20000410000 */
[----:B------:R-:W-:Y:S01]  /*7670*/  FFMA.FTZ R70, R117, R70, -R71 ;  /* 0x0000004675467223 */ /* 0x000fe20000010847 */
[CC--:B------:R-:W-:Y:S01]  /*7680*/  FMUL.FTZ R234, R120.reuse, R226.reuse ;  /* 0x000000e278ea7220 */ /* 0x0c0fe20000410000 */
[----:B------:R-:W-:Y:S01]  /*7690*/  FADD.FTZ R68, R171, R68 ;  /* 0x00000044ab447221 */ /* 0x000fe20000010000 */
[----:B------:R-:W-:Y:S01]  /*76a0*/  FFMA.FTZ R3, R121, R226, R3 ;  /* 0x000000e279037223 */ /* 0x000fe20000010003 */
[----:B------:R-:W-:Y:S01]  /*76b0*/  FADD.FTZ R70, R189, R70 ;  /* 0x00000046bd467221 */ /* 0x000fe20000010000 */
[----:B------:R-:W0:Y:S01]  /*76c0*/  LDS.64 R60, [R103+0x31d8] ;  /* 0x0031d800673c7984 */ /* 0x000e220000000a00 */
[----:B------:R-:W-:Y:S01]  /*76d0*/  FMUL.FTZ R226, R120, R68 ;  /* 0x0000004478e27220 */ /* 0x000fe20000410000 */
[C---:B------:R-:W-:Y:S01]  /*76e0*/  FFMA.FTZ R234, R121.reuse, R228, -R234 ;  /* 0x000000e479ea7223 */ /* 0x040fe200000108ea */
[-C--:B------:R-:W-:Y:S01]  /*76f0*/  FMUL.FTZ R71, R122, R3.reuse ;  /* 0x000000037a477220 */ /* 0x080fe20000410000 */
        /* <DEDUP_REMOVED lines=8> */
[----:B------:R-:W-:Y:S01]  /*7780*/  FADD.FTZ R68, R173, R68 ;  /* 0x00000044ad447221 */ /* 0x000fe20000010000 */
        /* <DEDUP_REMOVED lines=8> */
[----:B------:R-:W-:Y:S01]  /*7810*/  FADD.FTZ R70, R175, R70 ;  /* 0x00000046af467221 */ /* 0x000fe20000010000 */
[-C--:B------:R-:W-:Y:S01]  /*7820*/  FMUL.FTZ R236, R126, R234.reuse ;  /* 0x000000ea7eec7220 */ /* 0x080fe20000410000 */
[----:B------:R-:W-:Y:S01]  /*7830*/  FFMA.FTZ R234, R127, R234, -R67 ;  /* 0x000000ea7fea7223 */ /* 0x000fe20000010843 */
[----:B------:R-:W-:Y:S01]  /*7840*/  FADD.FTZ R226, R191, R226 ;  /* 0x000000e2bfe27221 */ /* 0x000fe20000010000 */
[----:B------:R-:W-:Y:S01]  /*7850*/  FMUL.FTZ R67, R124, R70 ;  /* 0x000000467c437220 */ /* 0x000fe20000410000 */
[----:B------:R-:W-:Y:S01]  /*7860*/  FFMA.FTZ R236, R127, R228, R236 ;  /* 0x000000e47fec7223 */ /* 0x000fe200000100ec */
[----:B------:R-:W-:Y:S01]  /*7870*/  ISETP.GE.AND P0, PT, R105, UR41, PT ;  /* 0x0000002969007c0c */ /* 0x000fe2000bf06270 */
[----:B------:R-:W-:Y:S01]  /*7880*/  BSSY B0, `(.L_x_11403) ;  /* 0x000017e000007945 */ /* 0x000fe20003800000 */
[----:B------:R-:W-:Y:S01]  /*7890*/  FFMA.FTZ R71, R125, R226, -R67 ;  /* 0x000000e27d477223 */ /* 0x000fe20000010843 */
[----:B------:R-:W-:-:S02]  /*78a0*/  ISETP.GT.U32.AND P2, PT, R110, 0x1f, PT ;  /* 0x0000001f6e00780c */ /* 0x000fc40003f44070 */
[----:B------:R-:W-:Y:S01]  /*78b0*/  ISETP.NE.OR P0, PT, R104, RZ, P0 ;  /* 0x000000ff6800720c */ /* 0x000fe20000705670 */
[----:B------:R-:W-:Y:S01]  /*78c0*/  FADD.FTZ R71, R192, R71 ;  /* 0x00000047c0477221 */ /* 0x000fe20000010000 */
[C---:B0-----:R-:W-:Y:S01]  /*78d0*/  FMUL.FTZ R3, R131.reuse, R61 ;  /* 0x0000003d83037220 */ /* 0x041fe20000410000 */
[----:B------:R-:W-:-:S03]  /*78e0*/  FMUL.FTZ R68, R131, R60 ;  /* 0x0000003c83447220 */ /* 0x000fc60000410000 */
[C---:B------:R-:W-:Y:S01]  /*78f0*/  FFMA.FTZ R60, R130.reuse, R60, -R3 ;  /* 0x0000003c823c7223 */ /* 0x040fe20000010803 */
[----:B------:R-:W-:-:S06]  /*7900*/  FFMA.FTZ R3, R130, R61, R68 ;  /* 0x0000003d82037223 */ /* 0x000fcc0000010044 */
[----:B------:R-:W-:Y:S01]  /*7910*/  VOTEU.ALL UP0, P0 ;  /* 0x0000000000ff7886 */ /* 0x000fe20000000000 */
[C---:B------:R-:W-:Y:S01]  /*7920*/  FFMA.FTZ R131, R81.reuse, R66, R60 ;  /* 0x0000004251837223 */ /* 0x040fe2000001003c */
[----:B------:R-:W-:Y:S01]  /*7930*/  FFMA.FTZ R3, R81, R64, R3 ;  /* 0x0000004051037223 */ /* 0x000fe20000010003 */
[----:B------:R-:W-:Y:S02]  /*7940*/  FMUL.FTZ R64, R124, R226 ;  /* 0x000000e27c407220 */ /* 0x000fe40000410000 */
[----:B------:R-:W-:Y:S01]  /*7950*/  @!UP0 ULEA UR14, UR6, UR13, 0x4 ;  /* 0x0000000d060e8291 */ /* 0x000fe2000f8e20ff */
[C---:B------:R-:W-:Y:S01]  /*7960*/  FMUL.FTZ R61, R146.reuse, R131 ;  /* 0x00000083923d7220 */ /* 0x040fe20000410000 */
[-C--:B------:R-:W-:Y:S01]  /*7970*/  FMUL.FTZ R60, R146, R3.reuse ;  /* 0x00000003923c7220 */ /* 0x080fe20000410000 */
[----:B------:R-:W-:Y:S02]  /*7980*/  FFMA.FTZ R69, R125, R70, R64 ;  /* 0x000000467d457223 */ /* 0x000fe40000010040 */
[C---:B------:R-:W-:Y:S01]  /*7990*/  FFMA.FTZ R130, R148.reuse, R3, R61 ;  /* 0x0000000394827223 */ /* 0x040fe2000001003d */
[----:B------:R-:W-:Y:S01]  /*79a0*/  FFMA.FTZ R61, R148, R131, -R60 ;  /* 0x00000083943d7223 */ /* 0x000fe2000001083c */
[----:B------:R-:W-:Y:S01]  /*79b0*/  FMUL.FTZ R60, R128, R236 ;  /* 0x000000ec803c7220 */ /* 0x000fe20000410000 */
[----:B------:R-:W-:Y:S01]  /*79c0*/  FADD.FTZ R69, R176, R69 ;  /* 0x00000045b0457221 */ /* 0x000fe20000010000 */
[C---:B------:R-:W-:Y:S01]  /*79d0*/  FFMA.FTZ R130, R57.reuse, R62, R130 ;  /* 0x0000003e39827223 */ /* 0x040fe20000010082 */
        /* <DEDUP_REMOVED lines=21> */
[----:B------:R-:W-:Y:S01]  /*7b30*/  FFMA.FTZ R67, R133, R234, -R67 ;  /* 0x000000ea85437223 */ /* 0x000fe20000010843 */
[----:B------:R-:W-:Y:S01]  /*7b40*/  FMUL.FTZ R68, R134, R236 ;  /* 0x000000ec86447220 */ /* 0x000fe20000410000 */
[C---:B------:R-:W-:Y:S01]  /*7b50*/  FFMA.FTZ R230, R53.reuse, R230, R60 ;  /* 0x000000e635e67223 */ /* 0x040fe2000001003c */
[----:B------:R-:W-:Y:S01]  /*7b60*/  FFMA.FTZ R232, R53, R232, R61 ;  /* 0x000000e835e87223 */ /* 0x000fe2000001003d */
[----:B------:R-:W-:Y:S01]  /*7b70*/  FADD.FTZ R65, R177, R64 ;  /* 0x00000040b1417221 */ /* 0x000fe20000010000 */
[----:B------:R-:W-:Y:S01]  /*7b80*/  FADD.FTZ R66, R193, R66 ;  /* 0x00000042c1427221 */ /* 0x000fe20000010000 */
[C---:B------:R-:W-:Y:S01]  /*7b90*/  FMUL.FTZ R62, R140.reuse, R230 ;  /* 0x000000e68c3e7220 */ /* 0x040fe20000410000 */
[-C--:B------:R-:W-:Y:S01]  /*7ba0*/  FMUL.FTZ R61, R140, R232.reuse ;  /* 0x000000e88c3d7220 */ /* 0x080fe20000410000 */
[----:B------:R-:W-:Y:S01]  /*7bb0*/  FMUL.FTZ R70, R128, R65 ;  /* 0x0000004180467220 */ /* 0x000fe20000410000 */
[-C--:B------:R-:W-:Y:S01]  /*7bc0*/  FMUL.FTZ R60, R134, R67.reuse ;  /* 0x00000043863c7220 */ /* 0x080fe20000410000 */
[C---:B------:R-:W-:Y:S01]  /*7bd0*/  FFMA.FTZ R62, R141.reuse, R232, -R62 ;  /* 0x000000e88d3e7223 */ /* 0x040fe2000001083e */
[----:B------:R-:W-:Y:S01]  /*7be0*/  FFMA.FTZ R233, R141, R230, R61 ;  /* 0x000000e68de97223 */ /* 0x000fe2000001003d */
[----:B------:R-:W-:Y:S01]  /*7bf0*/  FFMA.FTZ R61, R135, R67, -R68 ;  /* 0x00000043873d7223 */ /* 0x000fe20000010844 */
[----:B------:R-:W-:Y:S01]  /*7c00*/  FMUL.FTZ R68, R128, R66 ;  /* 0x0000004280447220 */ /* 0x000fe20000410000 */
[C---:B------:R-:W-:Y:S01]  /*7c10*/  FFMA.FTZ R235, R79.reuse, R222, R62 ;  /* 0x000000de4feb7223 */ /* 0x040fe2000001003e */
[----:B------:R-:W-:Y:S01]  /*7c20*/  FFMA.FTZ R233, R79, R220, R233 ;  /* 0x000000dc4fe97223 */ /* 0x000fe200000100e9 */
[C---:B------:R-:W-:Y:S01]  /*7c30*/  FFMA.FTZ R67, R129.reuse, R66, -R70 ;  /* 0x0000004281437223 */ /* 0x040fe20000010846 */
[----:B------:R-:W-:Y:S01]  /*7c40*/  FFMA.FTZ R65, R129, R65, R68 ;  /* 0x0000004181417223 */ /* 0x000fe20000010044 */
        /* <DEDUP_REMOVED lines=8> */
[----:B------:R-:W-:Y:S01]  /*7cd0*/  FFMA.FTZ R220, R48, R231, R63 ;  /* 0x000000e730dc7223 */ /* 0x000fe2000001003f */
[----:B------:R-:W-:Y:S01]  /*7ce0*/  FADD.FTZ R63, R178, R65 ;  /* 0x00000041b23f7221 */ /* 0x000fe20000010000 */
[----:B------:R-:W-:Y:S01]  /*7cf0*/  FFMA.FTZ R222, R48, R229, R62 ;  /* 0x000000e530de7223 */ /* 0x000fe2000001003e */
[----:B------:R-:W-:Y:S01]  /*7d00*/  FFMA.FTZ R68, R137, R61, -R68 ;  /* 0x0000003d89447223 */ /* 0x000fe20000010844 */
[----:B------:R-:W-:Y:S01]  /*7d10*/  FMUL.FTZ R62, R136, R220 ;  /* 0x000000dc883e7220 */ /* 0x000fe20000410000 */
[-C--:B------:R-:W-:Y:S01]  /*7d20*/  FMUL.FTZ R66, R132, R63.reuse ;  /* 0x0000003f84427220 */ /* 0x080fe20000410000 */
[----:B------:R-:W-:Y:S01]  /*7d30*/  FFMA.FTZ R64, R133, R63, R64 ;  /* 0x0000003f85407223 */ /* 0x000fe20000010040 */
[CC--:B------:R-:W-:Y:S01]  /*7d40*/  FMUL.FTZ R65, R136.reuse, R222.reuse ;  /* 0x000000de88417220 */ /* 0x0c0fe20000410000 */
[----:B------:R-:W-:Y:S01]  /*7d50*/  FFMA.FTZ R63, R137, R222, -R62 ;  /* 0x000000de893f7223 */ /* 0x000fe2000001083e */
[----:B------:R-:W-:Y:S01]  /*7d60*/  FFMA.FTZ R66, R133, R67, -R66 ;  /* 0x0000004385427223 */ /* 0x000fe20000010842 */
[----:B------:R-:W-:Y:S01]  /*7d70*/  FMUL.FTZ R62, R136, R61 ;  /* 0x0000003d883e7220 */ /* 0x000fe20000410000 */
[----:B------:R-:W-:Y:S01]  /*7d80*/  FFMA.FTZ R236, R137, R220, R65 ;  /* 0x000000dc89ec7223 */ /* 0x000fe20000010041 */
[C---:B------:R-:W-:Y:S01]  /*7d90*/  FFMA.FTZ R234, R78.reuse, R227, R63 ;  /* 0x000000e34eea7223 */ /* 0x040fe2000001003f */
[----:B------:R-:W-:Y:S01]  /*7da0*/  FADD.FTZ R66, R195, R66 ;  /* 0x00000042c3427221 */ /* 0x000fe20000010000 */
[----:B------:R-:W-:Y:S01]  /*7db0*/  FADD.FTZ R64, R179, R64 ;  /* 0x00000040b3407221 */ /* 0x000fe20000010000 */
[----:B------:R-:W-:Y:S01]  /*7dc0*/  FFMA.FTZ R62, R137, R60, R62 ;  /* 0x0000003c893e7223 */ /* 0x000fe2000001003e */
[----:B------:R-:W-:Y:S01]  /*7dd0*/  FFMA.FTZ R236, R78, R225, R236 ;  /* 0x000000e14eec7223 */ /* 0x000fe200000100ec */
[C---:B------:R-:W-:Y:S01]  /*7de0*/  FMUL.FTZ R60, R134.reuse, R66 ;  /* 0x00000042863c7220 */ /* 0x040fe20000410000 */
[C---:B------:R-:W-:Y:S01]  /*7df0*/  FMUL.FTZ R63, R134.reuse, R234 ;  /* 0x000000ea863f7220 */ /* 0x040fe20000410000 */
[----:B------:R-:W-:-:S02]  /*7e00*/  FMUL.FTZ R61, R134, R64 ;  /* 0x00000040863d7220 */ /* 0x000fc40000410000 */
[C---:B------:R-:W-:Y:S01]  /*7e10*/  FFMA.FTZ R65, R135.reuse, R64, R60 ;  /* 0x0000004087417223 */ /* 0x040fe2000001003c */
[C---:B------:R-:W-:Y:S01]  /*7e20*/  FFMA.FTZ R63, R135.reuse, R236, R63 ;  /* 0x000000ec873f7223 */ /* 0x040fe2000001003f */
[----:B------:R-:W-:Y:S01]  /*7e30*/  FMUL.FTZ R64, R138, R68 ;  /* 0x000000448a407220 */ /* 0x000fe20000410000 */
[----:B------:R-:W-:Y:S01]  /*7e40*/  FFMA.FTZ R61, R135, R66, -R61 ;  /* 0x00000042873d7223 */ /* 0x000fe2000001083d */
[----:B------:R-:W-:Y:S01]  /*7e50*/  FMUL.FTZ R60, R134, R236 ;  /* 0x000000ec863c7220 */ /* 0x000fe20000410000 */
[----:B------:R-:W-:Y:S01]  /*7e60*/  FADD.FTZ R65, R180, R65 ;  /* 0x00000041b4417221 */ /* 0x000fe20000010000 */
[----:B------:R-:W-:Y:S01]  /*7e70*/  FFMA.FTZ R223, R42, R223, R63 ;  /* 0x000000df2adf7223 */ /* 0x000fe2000001003f */
[----:B------:R-:W-:Y:S01]  /*7e80*/  FFMA.FTZ R67, R139, R62, R64 ;  /* 0x0000003e8b437223 */ /* 0x000fe20000010040 */
[----:B------:R-:W-:Y:S01]  /*7e90*/  FADD.FTZ R63, R196, R61 ;  /* 0x0000003dc43f7221 */ /* 0x000fe20000010000 */
[----:B------:R-:W-:Y:S01]  /*7ea0*/  FFMA.FTZ R61, R135, R234, -R60 ;  /* 0x000000ea873d7223 */ /* 0x000fe2000001083c */
[----:B------:R-:W-:Y:S01]  /*7eb0*/  FMUL.FTZ R64, R138, R62 ;  /* 0x0000003e8a407220 */ /* 0x000fe20000410000 */
[C---:B------:R-:W-:Y:S01]  /*7ec0*/  FMUL.FTZ R66, R136.reuse, R65 ;  /* 0x0000004188427220 */ /* 0x040fe20000410000 */
[----:B------:R-:W-:Y:S01]  /*7ed0*/  FMUL.FTZ R62, R136, R63 ;  /* 0x0000003f883e7220 */ /* 0x000fe20000410000 */
[----:B------:R-:W-:Y:S01]  /*7ee0*/  FFMA.FTZ R221, R42, R221, R61 ;  /* 0x000000dd2add7223 */ /* 0x000fe2000001003d */
[----:B------:R-:W-:Y:S01]  /*7ef0*/  FFMA.FTZ R68, R139, R68, -R64 ;  /* 0x000000448b447223 */ /* 0x000fe20000010840 */
[C---:B------:R-:W-:Y:S01]  /*7f00*/  FMUL.FTZ R60, R132.reuse, R223 ;  /* 0x000000df843c7220 */ /* 0x040fe20000410000 */
[C---:B------:R-:W-:Y:S01]  /*7f10*/  FFMA.FTZ R66, R137.reuse, R63, -R66 ;  /* 0x0000003f89427223 */ /* 0x040fe20000010842 */
[----:B------:R-:W-:Y:S01]  /*7f20*/  FFMA.FTZ R64, R137, R65, R62 ;  /* 0x0000004189407223 */ /* 0x000fe2000001003e */
[-C--:B------:R-:W-:Y:S01]  /*7f30*/  FMUL.FTZ R62, R132, R221.reuse ;  /* 0x000000dd843e7220 */ /* 0x080fe20000410000 */
[----:B------:R-:W-:Y:S01]  /*7f40*/  FMUL.FTZ R70, R140, R68 ;  /* 0x000000448c467220 */ /* 0x000fe20000410000 */
[----:B------:R-:W-:Y:S01]  /*7f50*/  FFMA.FTZ R60, R133, R221, -R60 ;  /* 0x000000dd853c7223 */ /* 0x000fe2000001083c */
[----:B------:R-:W-:Y:S01]  /*7f60*/  FADD.FTZ R66, R197, R66 ;  /* 0x00000042c5427221 */ /* 0x000fe20000010000 */
[----:B------:R-:W-:Y:S01]  /*7f70*/  FFMA.FTZ R62, R133, R223, R62 ;  /* 0x000000df853e7223 */ /* 0x000fe2000001003e */
[-C--:B------:R-:W-:Y:S01]  /*7f80*/  FFMA.FTZ R69, R141, R67.reuse, R70 ;  /* 0x000000438d457223 */ /* 0x080fe20000010046 */
[----:B------:R-:W-:Y:S01]  /*7f90*/  FFMA.FTZ R225, R77, R216, R60 ;  /* 0x000000d84de17223 */ /* 0x000fe2000001003c */
[----:B------:R-:W-:Y:S01]  /*7fa0*/  FADD.FTZ R64, R181, R64 ;  /* 0x00000040b5407221 */ /* 0x000fe20000010000 */
[----:B------:R-:W-:Y:S01]  /*7fb0*/  FMUL.FTZ R70, R138, R66 ;  /* 0x000000428a467220 */ /* 0x000fe20000410000 */
[----:B------:R-:W-:Y:S01]  /*7fc0*/  FMUL.FTZ R60, R140, R67 ;  /* 0x000000438c3c7220 */ /* 0x000fe20000410000 */
[----:B------:R-:W-:Y:S01]  /*7fd0*/  FFMA.FTZ R227, R77, R218, R62 ;  /* 0x000000da4de37223 */ /* 0x000fe2000001003e */
[----:B------:R-:W-:Y:S01]  /*7fe0*/  FMUL.FTZ R62, R128, R225 ;  /* 0x000000e1803e7220 */ /* 0x000fe20000410000 */
[-C--:B------:R-:W-:Y:S01]  /*7ff0*/  FFMA.FTZ R63, R139, R64.reuse, R70 ;  /* 0x000000408b3f7223 */ /* 0x080fe20000010046 */
[----:B------:R-:W-:Y:S01]  /*8000*/  FMUL.FTZ R64, R138, R64 ;  /* 0x000000408a407220 */ /* 0x000fe20000410000 */
[----:B------:R-:W-:Y:S01]  /*8010*/  FFMA.FTZ R68, R141, R68, -R60 ;  /* 0x000000448d447223 */ /* 0x000fe2000001083c */
[-C--:B------:R-:W-:Y:S01]  /*8020*/  FMUL.FTZ R60, R128, R227.reuse ;  /* 0x000000e3803c7220 */ /* 0x080fe20000410000 */
[----:B------:R-:W-:Y:S01]  /*8030*/  FFMA.FTZ R61, R129, R227, R62 ;  /* 0x000000e3813d7223 */ /* 0x000fe2000001003e */
[----:B------:R-:W-:Y:S01]  /*8040*/  FFMA.FTZ R65, R139, R66, -R64 ;  /* 0x000000428b417223 */ /* 0x000fe20000010840 */
[----:B------:R-:W-:Y:S01]  /*8050*/  FMUL.FTZ R64, R142, R69 ;  /* 0x000000458e407220 */ /* 0x000fe20000410000 */
[----:B------:R-:W-:Y:S01]  /*8060*/  FFMA.FTZ R60, R129, R225, -R60 ;  /* 0x000000e1813c7223 */ /* 0x000fe2000001083c */
[----:B------:R-:W-:Y:S01]  /*8070*/  FADD.FTZ R63, R182, R63 ;  /* 0x0000003fb63f7221 */ /* 0x000fe20000010000 */
[----:B------:R-:W-:Y:S01]  /*8080*/  FFMA.FTZ R214, R37, R214, R61 ;  /* 0x000000d625d67223 */ /* 0x000fe2000001003d */
[-C--:B------:R-:W-:Y:S01]  /*8090*/  FMUL.FTZ R62, R142, R68.reuse ;  /* 0x000000448e3e7220 */ /* 0x080fe20000410000 */
[----:B------:R-:W-:Y:S01]  /*80a0*/  FFMA.FTZ R68, R143, R68, -R64 ;  /* 0x000000448f447223 */ /* 0x000fe20000010840 */
[----:B------:R-:W-:Y:S01]  /*80b0*/  FFMA.FTZ R212, R37, R212, R60 ;  /* 0x000000d425d47223 */ /* 0x000fe2000001003c */
[----:B------:R-:W-:Y:S01]  /*80c0*/  FADD.FTZ R65, R198, R65 ;  /* 0x00000041c6417221 */ /* 0x000fe20000010000 */
[----:B------:R-:W-:Y:S01]  /*80d0*/  FMUL.FTZ R64, R140, R63 ;  /* 0x0000003f8c407220 */ /* 0x000fe20000410000 */
[----:B------:R-:W-:Y:S01]  /*80e0*/  FMUL.FTZ R60, R126, R214 ;  /* 0x000000d67e3c7220 */ /* 0x000fe20000410000 */
[----:B------:R-:W-:Y:S01]  /*80f0*/  FFMA.FTZ R66, R143, R69, R62 ;  /* 0x000000458f427223 */ /* 0x000fe2000001003e */
[-C--:B------:R-:W-:Y:S01]  /*8100*/  FMUL.FTZ R62, R140, R65.reuse ;  /* 0x000000418c3e7220 */ /* 0x080fe20000410000 */
[----:B------:R-:W-:Y:S01]  /*8110*/  FFMA.FTZ R64, R141, R65, -R64 ;  /* 0x000000418d407223 */ /* 0x000fe20000010840 */
[----:B------:R-:W-:Y:S01]  /*8120*/  FFMA.FTZ R61, R127, R212, -R60 ;  /* 0x000000d47f3d7223 */ /* 0x000fe2000001083c */
[----:B------:R-:W-:Y:S01]  /*8130*/  FMUL.FTZ R70, R144, R68 ;  /* 0x0000004490467220 */ /* 0x000fe20000410000 */
[----:B------:R-:W-:Y:S01]  /*8140*/  FMUL.FTZ R60, R126, R212 ;  /* 0x000000d47e3c7220 */ /* 0x000fe20000410000 */
[----:B------:R-:W-:Y:S01]  /*8150*/  FFMA.FTZ R62, R141, R63, R62 ;  /* 0x0000003f8d3e7223 */ /* 0x000fe2000001003e */
[----:B------:R-:W-:Y:S01]  /*8160*/  FADD.FTZ R64, R199, R64 ;  /* 0x00000040c7407221 */ /* 0x000fe20000010000 */
[----:B------:R-:W-:Y:S01]  /*8170*/  FFMA.FTZ R217, R76, R217, R61 ;  /* 0x000000d94cd97223 */ /* 0x000fe2000001003d */
[----:B------:R-:W-:Y:S01]  /*8180*/  FFMA.FTZ R61, R145, R66, R70 ;  /* 0x00000042913d7223 */ /* 0x000fe20000010046 */
[----:B------:R-:W-:Y:S01]  /*8190*/  FFMA.FTZ R65, R127, R214, R60 ;  /* 0x000000d67f417223 */ /* 0x000fe2000001003c */
[----:B------:R-:W-:Y:S01]  /*81a0*/  FMUL.FTZ R70, R144, R66 ;  /* 0x0000004290467220 */ /* 0x000fe20000410000 */
[----:B------:R-:W-:Y:S01]  /*81b0*/  FADD.FTZ R60, R183, R62 ;  /* 0x0000003eb73c7221 */ /* 0x000fe20000010000 */
[----:B------:R-:W-:Y:S01]  /*81c0*/  FMUL.FTZ R66, R142, R64 ;  /* 0x000000408e427220 */ /* 0x000fe20000410000 */
[----:B------:R-:W-:Y:S01]  /*81d0*/  FFMA.FTZ R219, R76, R219, R65 ;  /* 0x000000db4cdb7223 */ /* 0x000fe20000010041 */
[----:B------:R-:W-:Y:S01]  /*81e0*/  FMUL.FTZ R62, R124, R217 ;  /* 0x000000d97c3e7220 */ /* 0x000fe20000410000 */
[----:B------:R-:W-:Y:S01]  /*81f0*/  FFMA.FTZ R63, R145, R68, -R70 ;  /* 0x00000044913f7223 */ /* 0x000fe20000010846 */
        /* <DEDUP_REMOVED lines=12> */
[----:B------:R-:W-:Y:S01]  /*82c0*/  MOV R65, RZ ;  /* 0x000000ff00417202 */ /* 0x000fe20000000f00 */
        /* <DEDUP_REMOVED lines=14> */
[C---:B------:R-:W-:Y:S01]  /*83b0*/  FFMA.FTZ R237, R148.reuse, R69, R237 ;  /* 0x0000004594ed7223 */ /* 0x040fe200000100ed */
[C---:B------:R-:W-:Y:S01]  /*83c0*/  FFMA.FTZ R69, R121.reuse, R231, R62 ;  /* 0x000000e779457223 */ /* 0x040fe2000001003e */
[----:B------:R-:W-:Y:S01]  /*83d0*/  FFMA.FTZ R239, R148, R71, -R68 ;  /* 0x0000004794ef7223 */ /* 0x000fe20000010844 */
[----:B------:R-:W-:Y:S01]  /*83e0*/  FFMA.FTZ R60, R121, R229, -R60 ;  /* 0x000000e5793c7223 */ /* 0x000fe2000001083c */
[----:B------:R-:W-:Y:S01]  /*83f0*/  FMUL.FTZ R71, R146, R63 ;  /* 0x0000003f92477220 */ /* 0x000fe20000410000 */
[----:B------:R-:W-:Y:S01]  /*8400*/  FFMA.FTZ R210, R35, R74, R69 ;  /* 0x0000004a23d27223 */ /* 0x000fe20000010045 */
[----:B------:R-:W-:-:S02]  /*8410*/  HFMA2 R64, -RZ, RZ, 1.875, 0 ;  /* 0x3f800000ff407431 */ /* 0x000fc400000001ff */
[----:B------:R-:W-:Y:S01]  /*8420*/  FFMA.FTZ R208, R35, R72, R60 ;  /* 0x0000004823d07223 */ /* 0x000fe2000001003c */
[-C--:B------:R-:W-:Y:S01]  /*8430*/  FFMA.FTZ R60, R148, R61.reuse, R71 ;  /* 0x0000003d943c7223 */ /* 0x080fe20000010047 */
[----:B------:R-:W-:Y:S01]  /*8440*/  FMUL.FTZ R69, R116, R210 ;  /* 0x000000d274457220 */ /* 0x000fe20000410000 */
[----:B------:R-:W-:Y:S01]  /*8450*/  FMUL.FTZ R62, R146, R61 ;  /* 0x0000003d923e7220 */ /* 0x000fe20000410000 */
[-C--:B------:R-:W-:Y:S01]  /*8460*/  FMUL.FTZ R68, R116, R208.reuse ;  /* 0x000000d074447220 */ /* 0x080fe20000410000 */
[----:B------:R-:W-:Y:S01]  /*8470*/  CS2R R66, SRZ ;  /* 0x0000000000427805 */ /* 0x000fe2000001ff00 */
[C---:B------:R-:W-:Y:S01]  /*8480*/  FFMA.FTZ R218, R117.reuse, R208, -R69 ;  /* 0x000000d075da7223 */ /* 0x040fe20000010845 */
[----:B------:R-:W-:Y:S01]  /*8490*/  FFMA.FTZ R61, R148, R63, -R62 ;  /* 0x0000003f943d7223 */ /* 0x000fe2000001083e */
[----:B------:R-:W-:Y:S01]  /*84a0*/  FFMA.FTZ R71, R117, R210, R68 ;  /* 0x000000d275477223 */ /* 0x000fe20000010044 */
[----:B------:R-:W-:Y:S01]  /*84b0*/  FADD.FTZ R62, R186, R237 ;  /* 0x000000edba3e7221 */ /* 0x000fe20000010000 */
[----:B------:R-:W-:Y:S01]  /*84c0*/  FFMA.FTZ R218, R58, R209, R218 ;  /* 0x000000d13ada7223 */ /* 0x000fe200000100da */
[----:B------:R-:W-:Y:S01]  /*84d0*/  FADD.FTZ R63, R202, R239 ;  /* 0x000000efca3f7221 */ /* 0x000fe20000010000 */
[----:B------:R-:W-:Y:S01]  /*84e0*/  FFMA.FTZ R216, R58, R211, R71 ;  /* 0x000000d33ad87223 */ /* 0x000fe20000010047 */
[----:B------:R-:W0:Y:S01]  /*84f0*/  @!P0 LDS.128 R64, [UR14+0x4be0] ;  /* 0x004be00eff408984 */ /* 0x000e220008000c00 */
[----:B------:R-:W-:-:S02]  /*8500*/  FMUL.FTZ R69, R114, R218 ;  /* 0x000000da72457220 */ /* 0x000fc40000410000 */
[----:B------:R-:W-:Y:S01]  /*8510*/  FMUL.FTZ R68, R114, R216 ;  /* 0x000000d872447220 */ /* 0x000fe20000410000 */
[----:B------:R1:W-:Y:S03]  /*8520*/  STS.128 [R103+0x35e0], R60 ;  /* 0x0035e03c67007388 */ /* 0x0003e60000000c00 */
        /* <DEDUP_REMOVED lines=26> */
.L_x_11546:
        /* <DEDUP_REMOVED lines=12> */
.L_x_11407:
[----:B------:R-:W-:Y:S05]  /*8790*/  BSYNC.RECONVERGENT B1 ;  /* 0x0000000000017941 */ /* 0x000fea0003800200 */
.L_x_11406:
[----:B------:R-:W-:Y:S01]  /*87a0*/  UMOV UR14, 0xffffffff ;  /* 0xffffffff000e7882 */ /* 0x000fe20000000000 */
[----:B------:R-:W-:Y:S02]  /*87b0*/  ISETP.GT.U32.AND P2, PT, R104, 0x1d, PT ;  /* 0x0000001d6800780c */ /* 0x000fe40003f44070 */
[----:B------:R-:W-:Y:S11]  /*87c0*/  BRA.DIV UR14, `(.L_x_11408) ;  /* 0x0000006a0e707947 */ /* 0x000ff6000b800000 */
[----:B--2---:R2:W1:Y:S04]  /*87d0*/  SHFL.DOWN PT, R68, R246, 0x2, 0x1f ;  /* 0x08401f00f6447f89 */ /* 0x00446800000e0000 */
[----:B---3--:R2:W3:Y:S04]  /*87e0*/  SHFL.DOWN PT, R70, R247, 0x2, 0x1f ;  /* 0x08401f00f7467f89 */ /* 0x0084e800000e0000 */
[----:B----4-:R2:W4:Y:S04]  /*87f0*/  SHFL.DOWN PT, R71, R243, 0x2, 0x1f ;  /* 0x08401f00f3477f89 */ /* 0x01052800000e0000 */
[----:B0-----:R2:W0:Y:S02]  /*8800*/  SHFL.DOWN PT, R244, R69, 0x2, 0x1f ;  /* 0x08401f0045f47f89 */ /* 0x00142400000e0000 */
.L_x_11552:
        /* <DEDUP_REMOVED lines=12> */
.L_x_11410:
[----:B------:R-:W-:Y:S05]  /*88d0*/  BSYNC.RECONVERGENT B1 ;  /* 0x0000000000017941 */ /* 0x000fea0003800200 */
.L_x_11409:
[----:B------:R-:W-:Y:S01]  /*88e0*/  UMOV UR14, 0xffffffff ;  /* 0xffffffff000e7882 */ /* 0x000fe20000000000 */
[----:B------:R-:W-:Y:S02]  /*88f0*/  ISETP.GT.U32.AND P2, PT, R104, 0x1b, PT ;  /* 0x0000001b6800780c */ /* 0x000fe40003f44070 */
[----:B------:R-:W-:Y:S11]  /*8900*/  BRA.DIV UR14, `(.L_x_11411) ;  /* 0x0000006a0e907947 */ /* 0x000ff6000b800000 */
[----:B-1----:R1:W1:Y:S04]  /*8910*/  SHFL.DOWN PT, R68, R246, 0x4, 0x1f ;  /* 0x08801f00f6447f89 */ /* 0x00226800000e0000 */
[----:B---3--:R3:W1:Y:S04]  /*8920*/  SHFL.DOWN PT, R70, R247, 0x4, 0x1f ;  /* 0x08801f00f7467f89 */ /* 0x00866800000e0000 */
[----:B----4-:R3:W4:Y:S04]  /*8930*/  SHFL.DOWN PT, R71, R243, 0x4, 0x1f ;  /* 0x08801f00f3477f89 */ /* 0x01072800000e0000 */
[----:B0-----:R3:W0:Y:S02]  /*8940*/  SHFL.DOWN PT, R244, R69, 0x4, 0x1f ;  /* 0x08801f0045f47f89 */ /* 0x00162400000e0000 */
.L_x_11558:
        /* <DEDUP_REMOVED lines=12> */
.L_x_11413:
[----:B------:R-:W-:Y:S05]  /*8a10*/  BSYNC.RECONVERGENT B1 ;  /* 0x0000000000017941 */ /* 0x000fea0003800200 */
.L_x_11412:
[----:B------:R-:W-:Y:S01]  /*8a20*/  UMOV UR14, 0xffffffff ;  /* 0xffffffff000e7882 */ /* 0x000fe20000000000 */
[----:B------:R-:W-:Y:S02]  /*8a30*/  ISETP.GT.U32.AND P2, PT, R104, 0x17, PT ;  /* 0x000000176800780c */ /* 0x000fe40003f44070 */
[----:B------:R-:W-:Y:S11]  /*8a40*/  BRA.DIV UR14, `(.L_x_11414) ;  /* 0x0000006a0eb07947 */ /* 0x000ff6000b800000 */
[----:B-1----:R1:W1:Y:S04]  /*8a50*/  SHFL.DOWN PT, R68, R246, 0x8, 0x1f ;  /* 0x09001f00f6447f89 */ /* 0x00226800000e0000 */
[----:B------:R0:W1:Y:S04]  /*8a60*/  SHFL.DOWN PT, R70, R247, 0x8, 0x1f ;  /* 0x09001f00f7467f89 */ /* 0x00006800000e0000 */
[----:B----4-:R4:W1:Y:S04]  /*8a70*/  SHFL.DOWN PT, R71, R243, 0x8, 0x1f ;  /* 0x09001f00f3477f89 */ /* 0x01086800000e0000 */
[----:B0-----:R4:W0:Y:S02]  /*8a80*/  SHFL.DOWN PT, R244, R69, 0x8, 0x1f ;  /* 0x09001f0045f47f89 */ /* 0x00182400000e0000 */
.L_x_11564:
        /* <DEDUP_REMOVED lines=12> */
.L_x_11416:
[----:B------:R-:W-:Y:S05]  /*8b50*/  BSYNC.RECONVERGENT B1 ;  /* 0x0000000000017941 */ /* 0x000fea0003800200 */
.L_x_11415:
[----:B------:R-:W-:Y:S01]  /*8b60*/  UMOV UR14, 0xffffffff ;  /* 0xffffffff000e7882 */ /* 0x000fe20000000000 */
[----:B------:R-:W-:Y:S02]  /*8b70*/  ISETP.GT.U32.AND P2, PT, R104, 0xf, PT ;  /* 0x0000000f6800780c */ /* 0x000fe40003f44070 */
[----:B------:R-:W-:Y:S11]  /*8b80*/  BRA.DIV UR14, `(.L_x_11417) ;  /* 0x0000006a0ed07947 */ /* 0x000ff6000b800000 */
[----:B-1----:R1:W1:Y:S04]  /*8b90*/  SHFL.DOWN PT, R68, R246, 0x10, 0x1f ;  /* 0x0a001f00f6447f89 */ /* 0x00226800000e0000 */
[----:B------:R0:W1:Y:S04]  /*8ba0*/  SHFL.DOWN PT, R70, R247, 0x10, 0x1f ;  /* 0x0a001f00f7467f89 */ /* 0x00006800000e0000 */
[----:B------:R1:W1:Y:S04]  /*8bb0*/  SHFL.DOWN PT, R71, R243, 0x10, 0x1f ;  /* 0x0a001f00f3477f89 */ /* 0x00026800000e0000 */
[----:B0-----:R0:W0:Y:S02]  /*8bc0*/  SHFL.DOWN PT, R244, R69, 0x10, 0x1f ;  /* 0x0a001f0045f47f89 */ /* 0x00102400000e0000 */
.L_x_11570:
        /* <DEDUP_REMOVED lines=12> */
.L_x_11419:
[----:B------:R-:W-:Y:S05]  /*8c90*/  BSYNC.RECONVERGENT B1 ;  /* 0x0000000000017941 */ /* 0x000fea0003800200 */
.L_x_11418:
        /* <DEDUP_REMOVED lines=12> */
[-C--:B------:R-:W-:Y:S01]  /*8d60*/  FMUL.FTZ R241, R65, R240.reuse ;  /* 0x000000f041f17220 */ /* 0x080fe20000410000 */
[----:B------:R-:W4:Y:S01]  /*8d70*/  SHFL.DOWN PT, R73, R247, 0x1, 0x1f ;  /* 0x08201f00f7497f89 */ /* 0x000f2200000e0000 */
[----:B------:R-:W-:Y:S01]  /*8d80*/  FMUL.FTZ R240, R64, R240 ;  /* 0x000000f040f07220 */ /* 0x000fe20000410000 */
[-C--:B0-----:R-:W-:Y:S01]  /*8d90*/  FFMA.FTZ R237, R67, R239.reuse, R70 ;  /* 0x000000ef43ed7223 */ /* 0x081fe20000010046 */
[-C--:B------:R-:W-:Y:S01]  /*8da0*/  FFMA.FTZ R71, R66, R239.reuse, -R71 ;  /* 0x000000ef42477223 */ /* 0x080fe20000010847 */
        /* <DEDUP_REMOVED lines=10> */
.L_x_11584:
        /* <DEDUP_REMOVED lines=15> */
.L_x_11422:
[----:B------:R-:W-:Y:S05]  /*8f40*/  BSYNC.RECONVERGENT B1 ;  /* 0x0000000000017941 */ /* 0x000fea0003800200 */
.L_x_11421:
        /* <DEDUP_REMOVED lines=17> */
.L_x_11404:
[----:B------:R-:W-:Y:S05]  /*9060*/  BSYNC B0 ;  /* 0x0000000000007941 */ /* 0x000fea0003800000 */
.L_x_11403:
[----:B------:R-:W-:Y:S05]  /*9070*/  WARPSYNC.ALL ;  /* 0x0000000000007948 */ /* 0x000fea0003800000 */
[----:B--2---:R-:W-:Y:S01]  /*9080*/  FMUL.FTZ R70, R81, R97 ;  /* 0x0000006151467220 */ /* 0x004fe20000410000 */
[----:B------:R-:W-:Y:S01]  /*9090*/  BAR.SYNC.DEFER_BLOCKING 0x0 ;  /* 0x0000000000007b1d */ /* 0x000fe20000010000 */
[----:B-1----:R-:W-:Y:S01]  /*90a0*/  LEA R63, R105, 0xfffff800, 0xb ;  /* 0xfffff800693f7811 */ /* 0x002fe200078e58ff */
[----:B------:R-:W-:Y:S01]  /*90b0*/  FFMA.FTZ R60, R0, R131, RZ ;  /* 0x00000083003c7223 */ /* 0x000fe200000100ff */
[-C--:B------:R-:W-:Y:S01]  /*90c0*/  FFMA.FTZ R131, -R112, R70.reuse, R131 ;  /* 0x0000004670837223 */ /* 0x080fe20000010183 */
[----:B------:R-:W-:Y:S01]  /*90d0*/  FFMA.FTZ R70, R174, -R70, R3 ;  /* 0x80000046ae467223 */ /* 0x000fe20000010003 */
[----:B------:R-:W-:Y:S01]  /*90e0*/  FFMA.FTZ R3, R0, -R3, RZ ;  /* 0x8000000300037223 */ /* 0x000fe200000100ff */
[----:B------:R-:W-:Y:S01]  /*90f0*/  LOP3.LUT R62, R63, R110, RZ, 0xfc, !PT ;  /* 0x0000006e3f3e7212 */ /* 0x000fe200078efcff */
[----:B------:R-:W-:Y:S01]  /*9100*/  FMUL.FTZ R61, R57, R92 ;  /* 0x0000005c393d7220 */ /* 0x000fe20000410000 */
[----:B------:R-:W-:Y:S01]  /*9110*/  MOV R73, UR36 ;  /* 0x0000002400497c02 */ /* 0x000fe20008000f00 */
[C---:B------:R-:W-:Y:S01]  /*9120*/  FFMA.FTZ R69, R17.reuse, R224, R60 ;  /* 0x000000e011457223 */ /* 0x040fe2000001003c */
[----:B------:R-:W-:Y:S01]  /*9130*/  SHF.R.S32.HI R63, RZ, 0x1f, R63 ;  /* 0x0000001fff3f7819 */ /* 0x000fe2000001143f */
[----:B------:R-:W-:Y:S01]  /*9140*/  FFMA.FTZ R71, R17, -R130, R3 ;  /* 0x8000008211477223 */ /* 0x000fe20000010003 */
[-C--:B------:R-:W-:Y:S01]  /*9150*/  FFMA.FTZ R224, -R109, R61.reuse, R224 ;  /* 0x0000003d6de07223 */ /* 0x080fe200000101e0 */
[----:B------:R-:W-:Y:S01]  /*9160*/  FFMA.FTZ R130, R165, -R61, R130 ;  /* 0x8000003da5827223 */ /* 0x000fe20000010082 */
[----:B------:R-:W-:Y:S01]  /*9170*/  FFMA.FTZ R68, R16, R226, R69 ;  /* 0x000000e210447223 */ /* 0x000fe20000010045 */
[----:B------:R-:W-:Y:S01]  /*9180*/  IMAD.WIDE.U32 R60, R73, UR6, R62 ;  /* 0x00000006493c7c25 */ /* 0x000fe2000f8e003e */
[----:B------:R-:W-:-:S03]  /*9190*/  MOV R73, UR37 ;  /* 0x0000002500497c02 */ /* 0x000fc60008000f00 */
[----:B------:R-:W-:Y:S01]  /*91a0*/  FMUL.FTZ R3, R80, R96 ;  /* 0x0000006050037220 */ /* 0x000fe20000410000 */
[----:B------:R-:W-:Y:S01]  /*91b0*/  FFMA.FTZ R63, R15, R232, R68 ;  /* 0x000000e80f3f7223 */ /* 0x000fe20000010044 */
[----:B------:R-:W-:Y:S01]  /*91c0*/  FMUL.FTZ R72, R79, R95 ;  /* 0x0000005f4f487220 */ /* 0x000fe20000410000 */
[----:B------:R-:W-:Y:S01]  /*91d0*/  LEA R68, P0, R60, UR7, 0x2 ;  /* 0x000000073c447c11 */ /* 0x000fe2000f8010ff */
[----:B------:R-:W-:Y:S02]  /*91e0*/  IMAD R61, R73, UR6, R61 ;  /* 0x00000006493d7c24 */ /* 0x000fe4000f8e023d */
[-C--:B------:R-:W-:Y:S01]  /*91f0*/  FFMA.FTZ R226, -R111, R3.reuse, R226 ;  /* 0x000000036fe27223 */ /* 0x080fe200000101e2 */
[----:B------:R-:W-:Y:S01]  /*9200*/  FFMA.FTZ R3, R163, -R3, R228 ;  /* 0x80000003a3037223 */ /* 0x000fe200000100e4 */
[----:B------:R-:W-:Y:S01]  /*9210*/  FFMA.FTZ R228, R16, -R228, R71 ;  /* 0x800000e410e47223 */ /* 0x000fe20000010047 */
[----:B------:R-:W-:Y:S01]  /*9220*/  FFMA.FTZ R74, R14, R235, R63 ;  /* 0x000000eb0e4a7223 */ /* 0x000fe2000001003f */
[----:B------:R-:W-:Y:S01]  /*9230*/  LEA.HI.X R69, R60, UR10, R61, 0x2, P0 ;  /* 0x0000000a3c457c11 */ /* 0x000fe200080f143d */
[----:B------:R-:W-:Y:S01]  /*9240*/  FFMA.FTZ R235, -R150, R72, R235 ;  /* 0x0000004896eb7223 */ /* 0x000fe200000101eb */
[----:B------:R-:W1:Y:S01]  /*9250*/  LDS.64 R60, [R103+0x35e8] ;  /* 0x0035e800673c7984 */ /* 0x000e620000000a00 */
[----:B------:R-:W-:Y:S01]  /*9260*/  FFMA.FTZ R73, R15, -R230, R228 ;  /* 0x800000e60f497223 */ /* 0x000fe200000100e4 */
[----:B------:R-:W-:Y:S01]  /*9270*/  FFMA.FTZ R72, R172, -R72, R233 ;  /* 0x80000048ac487223 */ /* 0x000fe200000100e9 */
[----:B------:R-:W-:Y:S01]  /*9280*/  FMUL.FTZ R75, R48, R88 ;  /* 0x00000058304b7220 */ /* 0x000fe20000410000 */
[----:B------:R-:W-:Y:S01]  /*9290*/  FFMA.FTZ R63, R13, R222, R74 ;  /* 0x000000de0d3f7223 */ /* 0x000fe2000001004a */
[----:B------:R-:W-:Y:S01]  /*92a0*/  FFMA.FTZ R233, R14, -R233, R73 ;  /* 0x800000e90ee97223 */ /* 0x000fe20000010049 */
[----:B------:R-:W-:Y:S01]  /*92b0*/  FMUL.FTZ R228, R78, R94 ;  /* 0x0000005e4ee47220 */ /* 0x000fe20000410000 */
[----:B------:R-:W-:Y:S01]  /*92c0*/  FFMA.FTZ R73, R159, -R75, R220 ;  /* 0x8000004b9f497223 */ /* 0x000fe200000100dc */
[----:B------:R-:W-:Y:S01]  /*92d0*/  FMUL.FTZ R71, R53, R90 ;  /* 0x0000005a35477220 */ /* 0x000fe20000410000 */
[----:B------:R-:W-:Y:S01]  /*92e0*/  FFMA.FTZ R233, R13, -R220, R233 ;  /* 0x800000dc0de97223 */ /* 0x000fe200000100e9 */
[C---:B------:R-:W-:Y:S01]  /*92f0*/  FFMA.FTZ R220, R12.reuse, R234, R63 ;  /* 0x000000ea0cdc7223 */ /* 0x040fe2000001003f */
[----:B------:R-:W-:Y:S01]  /*9300*/  FFMA.FTZ R74, R157, -R228, R236 ;  /* 0x800000e49d4a7223 */ /* 0x000fe200000100ec */
[----:B------:R-:W-:Y:S01]  /*9310*/  FFMA.FTZ R232, -R113, R71, R232 ;  /* 0x0000004771e87223 */ /* 0x000fe200000101e8 */
[----:B------:R-:W-:Y:S01]  /*9320*/  FFMA.FTZ R236, R12, -R236, R233 ;  /* 0x800000ec0cec7223 */ /* 0x000fe200000100e9 */
[----:B------:R-:W-:Y:S01]  /*9330*/  FFMA.FTZ R63, R11, R221, R220 ;  /* 0x000000dd0b3f7223 */ /* 0x000fe200000100dc */
[----:B------:R-:W-:Y:S01]  /*9340*/  FFMA.FTZ R71, R161, -R71, R230 ;  /* 0x80000047a1477223 */ /* 0x000fe200000100e6 */
[----:B------:R-:W-:Y:S01]  /*9350*/  FFMA.FTZ R234, -R149, R228, R234 ;  /* 0x000000e495ea7223 */ /* 0x000fe200000101ea */
[----:B------:R-:W-:Y:S01]  /*9360*/  FMUL.FTZ R230, R77, R93 ;  /* 0x0000005d4de67220 */ /* 0x000fe20000410000 */
[----:B------:R-:W-:Y:S01]  /*9370*/  FFMA.FTZ R228, R10, R225, R63 ;  /* 0x000000e10ae47223 */ /* 0x000fe2000001003f */
[----:B------:R-:W-:Y:S01]  /*9380*/  FFMA.FTZ R236, R11, -R223, R236 ;  /* 0x800000df0bec7223 */ /* 0x000fe200000100ec */
[----:B------:R-:W-:Y:S01]  /*9390*/  ISETP.NE.AND P2, PT, R110, RZ, PT ;  /* 0x000000ff6e00720c */ /* 0x000fe20003f45270 */
[----:B------:R-:W-:Y:S01]  /*93a0*/  FFMA.FTZ R220, R168, -R230, R227 ;  /* 0x800000e6a8dc7223 */ /* 0x000fe200000100e3 */
[----:B------:R-:W-:Y:S01]  /*93b0*/  FFMA.FTZ R63, R9, R212, R228 ;  /* 0x000000d4093f7223 */ /* 0x000fe200000100e4 */
[----:B------:R-:W-:Y:S01]  /*93c0*/  FFMA.FTZ R227, R10, -R227, R236 ;  /* 0x800000e30ae37223 */ /* 0x000fe200000100ec */
[----:B------:R-:W-:Y:S01]  /*93d0*/  FFMA.FTZ R225, -R154, R230, R225 ;  /* 0x000000e69ae17223 */ /* 0x000fe200000101e1 */
[----:B------:R-:W-:Y:S01]  /*93e0*/  FFMA.FTZ R222, -R147, R75, R222 ;  /* 0x0000004b93de7223 */ /* 0x000fe200000101de */
[----:B------:R-:W-:Y:S01]  /*93f0*/  FFMA.FTZ R230, R8, R217, R63 ;  /* 0x000000d908e67223 */ /* 0x000fe2000001003f */
[----:B------:R-:W-:Y:S01]  /*9400*/  FFMA.FTZ R228, R9, -R214, R227 ;  /* 0x800000d609e47223 */ /* 0x000fe200000100e3 */
[----:B------:R-:W-:Y:S01]  /*9410*/  P2R R227, PR, RZ, 0x4 ;  /* 0x00000004ffe37803 */ /* 0x000fe20000000000 */
[----:B------:R-:W-:Y:S01]  /*9420*/  FMUL.FTZ R75, R42, R87 ;  /* 0x000000572a4b7220 */ /* 0x000fe20000410000 */
[----:B------:R-:W-:Y:S01]  /*9430*/  FFMA.FTZ R63, R7, R213, R230 ;  /* 0x000000d5073f7223 */ /* 0x000fe200000100e6 */
[----:B------:R-:W-:Y:S01]  /*9440*/  FFMA.FTZ R228, R8, -R219, R228 ;  /* 0x800000db08e47223 */ /* 0x000fe200000100e4 */
[----:B------:R-:W-:Y:S01]  /*9450*/  FMUL.FTZ R233, R37, R84 ;  /* 0x0000005425e97220 */ /* 0x000fe20000410000 */
[----:B------:R-:W-:Y:S01]  /*9460*/  VOTEU.ALL UP0, P2 ;  /* 0x0000000000ff7886 */ /* 0x000fe20001000000 */
[----:B------:R-:W-:Y:S01]  /*9470*/  FFMA.FTZ R230, R6, R229, R63 ;  /* 0x000000e506e67223 */ /* 0x000fe2000001003f */
[----:B------:R-:W-:Y:S01]  /*9480*/  FFMA.FTZ R227, R7, -R215, R228 ;  /* 0x800000d707e37223 */ /* 0x000fe200000100e4 */
[----:B------:R-:W-:Y:S01]  /*9490*/  FFMA.FTZ R221, -R152, R75, R221 ;  /* 0x0000004b98dd7223 */ /* 0x000fe200000101dd */
[----:B------:R-:W-:Y:S01]  /*94a0*/  FMUL.FTZ R236, R76, R91 ;  /* 0x0000005b4cec7220 */ /* 0x000fe20000410000 */
[----:B------:R-:W-:Y:S01]  /*94b0*/  @!UP0 ULEA UR14, UR6, UR13, 0x4 ;  /* 0x0000000d060e8291 */ /* 0x000fe2000f8e20ff */
[----:B------:R-:W-:Y:S01]  /*94c0*/  FFMA.FTZ R227, R6, -R231, R227 ;  /* 0x800000e706e37223 */ /* 0x000fe200000100e3 */
[-C--:B-1----:R-:W-:Y:S01]  /*94d0*/  FMUL.FTZ R63, R61, R119.reuse ;  /* 0x000000773d3f7220 */ /* 0x082fe20000410000 */
[C---:B------:R-:W-:Y:S01]  /*94e0*/  FMUL.FTZ R228, R60.reuse, R119 ;  /* 0x000000773ce47220 */ /* 0x040fe20000410000 */
[----:B------:R-:W-:Y:S01]  /*94f0*/  FMUL.FTZ R119, R35, R82 ;  /* 0x0000005223777220 */ /* 0x000fe20000410000 */
[----:B------:R-:W-:Y:S01]  /*9500*/  FFMA.FTZ R227, R5, -R210, R227 ;  /* 0x800000d205e37223 */ /* 0x000fe200000100e3 */
[-C--:B------:R-:W-:Y:S01]  /*9510*/  FFMA.FTZ R60, R60, R118.reuse, R63 ;  /* 0x000000763c3c7223 */ /* 0x080fe2000001003f */
[----:B------:R-:W-:Y:S01]  /*9520*/  FFMA.FTZ R61, R61, R118, -R228 ;  /* 0x000000763d3d7223 */ /* 0x000fe200000108e4 */
[-C--:B------:R-:W-:Y:S01]  /*9530*/  FFMA.FTZ R118, R207, -R119.reuse, R210 ;  /* 0x80000077cf767223 */ /* 0x080fe200000100d2 */
[----:B------:R-:W-:Y:S01]  /*9540*/  FFMA.FTZ R63, R5, R208, R230 ;  /* 0x000000d0053f7223 */ /* 0x000fe200000100e6 */
[----:B------:R-:W-:Y:S01]  /*9550*/  FADD.FTZ R203, R203, R60 ;  /* 0x0000003ccbcb7221 */ /* 0x000fe20000010000 */
[----:B------:R-:W-:Y:S01]  /*9560*/  FADD.FTZ R206, R206, R61 ;  /* 0x0000003dcece7221 */ /* 0x000fe20000010000 */
[----:B------:R-:W-:Y:S01]  /*9570*/  FFMA.FTZ R208, -R153, R119, R208 ;  /* 0x0000007799d07223 */ /* 0x000fe200000101d0 */
[----:B------:R-:W-:Y:S01]  /*9580*/  FMUL.FTZ R119, R58, R86 ;  /* 0x000000563a777220 */ /* 0x000fe20000410000 */
[C---:B------:R-:W-:Y:S01]  /*9590*/  FMUL.FTZ R210, R114.reuse, R203 ;  /* 0x000000cb72d27220 */ /* 0x040fe20000410000 */
[----:B------:R-:W-:Y:S01]  /*95a0*/  FMUL.FTZ R60, R114, R206 ;  /* 0x000000ce723c7220 */ /* 0x000fe20000410000 */
[----:B------:R-:W-:Y:S01]  /*95b0*/  FFMA.FTZ R61, R4, R218, R63 ;  /* 0x000000da043d7223 */ /* 0x000fe2000001003f */
[----:B------:R-:W-:Y:S01]  /*95c0*/  FMUL.FTZ R63, R34, R83 ;  /* 0x00000053223f7220 */ /* 0x000fe20000410000 */
[CC--:B------:R-:W-:Y:S01]  /*95d0*/  FFMA.FTZ R210, R115.reuse, R206.reuse, -R210 ;  /* 0x000000ce73d27223 */ /* 0x0c0fe200000108d2 */
[----:B------:R-:W-:Y:S01]  /*95e0*/  FFMA.FTZ R60, R115, R203, R60 ;  /* 0x000000cb733c7223 */ /* 0x000fe2000001003c */
[-C--:B------:R-:W-:Y:S01]  /*95f0*/  FFMA.FTZ R218, -R167, R119.reuse, R218 ;  /* 0x00000077a7da7223 */ /* 0x080fe200000101da */
[----:B------:R-:W-:Y:S01]  /*9600*/  FFMA.FTZ R114, R205, -R119, R216 ;  /* 0x80000077cd727223 */ /* 0x000fe200000100d8 */
[----:B------:R-:W-:Y:S01]  /*9610*/  FADD.FTZ R187, R187, R210 ;  /* 0x000000d2bbbb7221 */ /* 0x000fe20000010000 */
[----:B------:R-:W-:Y:S01]  /*9620*/  FADD.FTZ R169, R169, R60 ;  /* 0x0000003ca9a97221 */ /* 0x000fe20000010000 */
[-C--:B------:R-:W-:Y:S01]  /*9630*/  FFMA.FTZ R210, R204, -R63.reuse, R211 ;  /* 0x8000003fccd27223 */ /* 0x080fe200000100d3 */
[----:B------:R-:W-:Y:S01]  /*9640*/  FFMA.FTZ R119, -R188, R63, R209 ;  /* 0x0000003fbc777223 */ /* 0x000fe200000101d1 */
[C---:B------:R-:W-:Y:S01]  /*9650*/  FMUL.FTZ R60, R116.reuse, R187 ;  /* 0x000000bb743c7220 */ /* 0x040fe20000410000 */
[-C--:B------:R-:W-:Y:S01]  /*9660*/  FMUL.FTZ R116, R116, R169.reuse ;  /* 0x000000a974747220 */ /* 0x080fe20000410000 */
[----:B------:R-:W-:Y:S01]  /*9670*/  FMUL.FTZ R63, R203, UR16 ;  /* 0x00000010cb3f7c20 */ /* 0x000fe20008410000 */
[----:B0-----:R0:W-:Y:S01]  /*9680*/  @!P2 STS.128 [UR14+0x4be0], R64 ;  /* 0x004be040ff00a988 */ /* 0x0011e20008000c0e */
[C---:B------:R-:W-:Y:S01]  /*9690*/  FFMA.FTZ R60, R117.reuse, R169, R60 ;  /* 0x000000a9753c7223 */ /* 0x040fe2000001003c */
[----:B------:R-:W-:Y:S01]  /*96a0*/  FFMA.FTZ R116, R117, R187, -R116 ;  /* 0x000000bb75747223 */ /* 0x000fe20000010874 */
[----:B------:R-:W-:Y:S01]  /*96b0*/  FMUL.FTZ R204, R204, R206 ;  /* 0x000000cecccc7220 */ /* 0x000fe20000410000 */
[----:B------:R-:W-:Y:S01]  /*96c0*/  MOV R117, UR13 ;  /* 0x0000000d00757c02 */ /* 0x000fe20008000f00 */
[----:B------:R-:W-:Y:S01]  /*96d0*/  FADD.FTZ R171, R171, R60 ;  /* 0x0000003cabab7221 */ /* 0x000fe20000010000 */
[----:B------:R-:W-:Y:S01]  /*96e0*/  FADD.FTZ R189, R189, R116 ;  /* 0x00000074bdbd7221 */ /* 0x000fe20000010000 */
[----:B------:R-:W-:Y:S01]  /*96f0*/  FMUL.FTZ R60, R206, UR16 ;  /* 0x00000010ce3c7c20 */ /* 0x000fe20008410000 */
[----:B------:R-:W-:Y:S01]  /*9700*/  FFMA.FTZ R115, R188, R203, R204 ;  /* 0x000000cbbc737223 */ /* 0x000fe200000100cc */
[----:B------:R-:W-:Y:S01]  /*9710*/  FFMA.FTZ R75, R170, -R75, R223 ;  /* 0x8000004baa4b7223 */ /* 0x000fe200000100df */
[----:B------:R-:W-:Y:S01]  /*9720*/  FFMA.FTZ R223, -R151, R233, R212 ;  /* 0x000000e997df7223 */ /* 0x000fe200000101d4 */
[C---:B------:R-:W-:Y:S01]  /*9730*/  FFMA.FTZ R116, R203.reuse, UR15, R60 ;  /* 0x0000000fcb747c23 */ /* 0x040fe2000801003c */
[-C--:B------:R-:W-:Y:S01]  /*9740*/  FMUL.FTZ R203, R203, R83.reuse ;  /* 0x00000053cbcb7220 */ /* 0x080fe20000410000 */
[----:B------:R-:W-:Y:S01]  /*9750*/  FFMA.FTZ R18, R115, R83, R18 ;  /* 0x0000005373127223 */ /* 0x000fe20000010012 */
[----:B0-----:R-:W-:Y:S01]  /*9760*/  FMUL.FTZ R66, R120, R171 ;  /* 0x000000ab78427220 */ /* 0x001fe20000410000 */
[----:B------:R-:W-:Y:S01]  /*9770*/  FFMA.FTZ R65, R206, UR15, -R63 ;  /* 0x0000000fce417c23 */ /* 0x000fe2000801083f */
[----:B------:R-:W-:Y:S01]  /*9780*/  FMUL.FTZ R120, R120, R189 ;  /* 0x000000bd78787220 */ /* 0x000fe20000410000 */
[----:B------:R-:W-:Y:S01]  /*9790*/  FMUL.FTZ R67, R206, R83 ;  /* 0x00000053ce437220 */ /* 0x000fe20000410000 */
[C---:B------:R-:W-:Y:S01]  /*97a0*/  FMUL.FTZ R64, R210.reuse, R203 ;  /* 0x000000cbd2407220 */ /* 0x040fe20000410000 */
[C---:B------:R-:W-:Y:S01]  /*97b0*/  FMUL.FTZ R188, R210.reuse, R65 ;  /* 0x00000041d2bc7220 */ /* 0x040fe20000410000 */
[C---:B------:R-:W-:Y:S01]  /*97c0*/  FFMA.FTZ R120, R121.reuse, R171, R120 ;  /* 0x000000ab79787223 */ /* 0x040fe20000010078 */
[----:B------:R-:W-:Y:S01]  /*97d0*/  FFMA.FTZ R65, R121, R189, -R66 ;  /* 0x000000bd79417223 */ /* 0x000fe20000010842 */
[----:B------:R-:W-:Y:S01]  /*97e0*/  FMUL.FTZ R60, R210, R67 ;  /* 0x00000043d23c7220 */ /* 0x000fe20000410000 */
[----:B------:R-:W-:Y:S01]  /*97f0*/  FMUL.FTZ R66, R205, R187 ;  /* 0x000000bbcd427220 */ /* 0x000fe20000410000 */
[----:B------:R-:W-:Y:S01]  /*9800*/  FADD.FTZ R173, R173, R120 ;  /* 0x00000078adad7221 */ /* 0x000fe20000010000 */
[----:B------:R-:W-:Y:S01]  /*9810*/  FADD.FTZ R190, R190, R65 ;  /* 0x00000041bebe7221 */ /* 0x000fe20000010000 */
[-C--:B------:R-:W-:Y:S01]  /*9820*/  FMUL.FTZ R206, R34, R67.reuse ;  /* 0x0000004322ce7220 */ /* 0x080fe20000410000 */
[C---:B------:R-:W-:Y:S01]  /*9830*/  FFMA.FTZ R64, R119.reuse, R67, -R64 ;  /* 0x0000004377407223 */ /* 0x040fe20000010840 */
[----:B------:R-:W-:Y:S01]  /*9840*/  FFMA.FTZ R60, R119, R203, R60 ;  /* 0x000000cb773c7223 */ /* 0x000fe2000001003c */
[----:B------:R-:W-:Y:S01]  /*9850*/  FFMA.FTZ R120, R167, R169, R66 ;  /* 0x000000a9a7787223 */ /* 0x000fe20000010042 */
[C---:B------:R-:W-:Y:S01]  /*9860*/  FMUL.FTZ R67, R122.reuse, R173 ;  /* 0x000000ad7a437220 */ /* 0x040fe20000410000 */
[----:B------:R-:W-:Y:S01]  /*9870*/  FFMA.FTZ R119, R119, R116, R188 ;  /* 0x0000007477777223 */ /* 0x000fe200000100bc */
[-C--:B------:R-:W-:Y:S01]  /*9880*/  FMUL.FTZ R66, R122, R190.reuse ;  /* 0x000000be7a427220 */ /* 0x080fe20000410000 */
[----:B------:R-:W-:Y:S01]  /*9890*/  FMUL.FTZ R188, R169, UR16 ;  /* 0x00000010a9bc7c20 */ /* 0x000fe20008410000 */
[----:B------:R-:W-:Y:S01]  /*98a0*/  FMUL.FTZ R122, R187, UR16 ;  /* 0x00000010bb7a7c20 */ /* 0x000fe20008410000 */
[----:B------:R-:W-:Y:S01]  /*98b0*/  FFMA.FTZ R116, R123, R190, -R67 ;  /* 0x000000be7b747223 */ /* 0x000fe20000010843 */
[----:B------:R-:W-:-:S02]  /*98c0*/  IMAD R63, R110, 0x84, R117 ;  /* 0x000000846e3f7824 */ /* 0x000fc400078e0275 */
[----:B------:R-:W-:Y:S01]  /*98d0*/  FFMA.FTZ R66, R123, R173, R66 ;  /* 0x000000ad7b427223 */ /* 0x000fe20000010042 */
[----:B------:R-:W-:Y:S01]  /*98e0*/  FFMA.FTZ R67, R187, UR15, -R188 ;  /* 0x0000000fbb437c23 */ /* 0x000fe200080108bc */
[----:B------:R-:W-:Y:S01]  /*98f0*/  FFMA.FTZ R117, R169, UR15, R122 ;  /* 0x0000000fa9757c23 */ /* 0x000fe2000801007a */
[-C--:B------:R-:W-:Y:S01]  /*9900*/  FMUL.FTZ R187, R187, R86.reuse ;  /* 0x00000056bbbb7220 */ /* 0x080fe20000410000 */
[-C--:B------:R-:W-:Y:S01]  /*9910*/  FMUL.FTZ R169, R169, R86.reuse ;  /* 0x00000056a9a97220 */ /* 0x080fe20000410000 */
[----:B------:R-:W-:Y:S01]  /*9920*/  FADD.FTZ R191, R191, R116 ;  /* 0x00000074bfbf7221 */ /* 0x000fe20000010000 */
[----:B------:R-:W-:Y:S01]  /*9930*/  FFMA.FTZ R65, R34, R115, R119 ;  /* 0x0000007322417223 */ /* 0x000fe20000010077 */
[----:B------:R-:W-:Y:S01]  /*9940*/  FADD.FTZ R175, R175, R66 ;  /* 0x00000042afaf7221 */ /* 0x000fe20000010000 */
[C---:B------:R-:W-:Y:S01]  /*9950*/  FMUL.FTZ R119, R114.reuse, R67 ;  /* 0x0000004372777220 */ /* 0x040fe20000410000 */
[C---:B------:R-:W-:Y:S01]  /*9960*/  FMUL.FTZ R115, R114.reuse, R187 ;  /* 0x000000bb72737220 */ /* 0x040fe20000410000 */
[----:B------:R-:W-:Y:S01]  /*9970*/  FMUL.FTZ R67, R114, R169 ;  /* 0x000000a972437220 */ /* 0x000fe20000410000 */
[C---:B------:R-:W-:Y:S01]  /*9980*/  FMUL.FTZ R114, R124.reuse, R191 ;  /* 0x000000bf7c727220 */ /* 0x040fe20000410000 */
[----:B------:R-:W-:Y:S01]  /*9990*/  FMUL.FTZ R124, R124, R175 ;  /* 0x000000af7c7c7220 */ /* 0x000fe20000410000 */
[C---:B------:R-:W-:Y:S01]  /*99a0*/  FFMA.FTZ R66, R218.reuse, R169, R115 ;  /* 0x000000a9da427223 */ /* 0x040fe20000010073 */
[----:B------:R-:W-:Y:S01]  /*99b0*/  FFMA.FTZ R117, R218, R117, R119 ;  /* 0x00000075da757223 */ /* 0x000fe20000010077 */
[C---:B------:R-:W-:Y:S01]  /*99c0*/  FFMA.FTZ R115, R125.reuse, R175, R114 ;  /* 0x000000af7d737223 */ /* 0x040fe20000010072 */
[----:B------:R-:W-:Y:S01]  /*99d0*/  FFMA.FTZ R125, R125, R191, -R124 ;  /* 0x000000bf7d7d7223 */ /* 0x000fe2000001087c */
[----:B------:R-:W-:Y:S01]  /*99e0*/  FFMA.FTZ R27, R120, R86, R27 ;  /* 0x00000056781b7223 */ /* 0x000fe2000001001b */
[----:B------:R-:W-:Y:S01]  /*99f0*/  FFMA.FTZ R114, R58, R120, R117 ;  /* 0x000000783a727223 */ /* 0x000fe20000010075 */
[----:B------:R-:W-:Y:S01]  /*9a00*/  FADD.FTZ R176, R176, R115 ;  /* 0x00000073b0b07221 */ /* 0x000fe20000010000 */
[----:B------:R-:W-:Y:S01]  /*9a10*/  FADD.FTZ R192, R192, R125 ;  /* 0x0000007dc0c07221 */ /* 0x000fe20000010000 */
[----:B------:R-:W-:Y:S01]  /*9a20*/  FFMA.FTZ R212, R155, -R233, R214 ;  /* 0x800000e99bd47223 */ /* 0x000fe200000100d6 */
[----:B------:R-:W-:Y:S01]  /*9a30*/  FMUL.FTZ R119, R189, R82 ;  /* 0x00000052bd777220 */ /* 0x000fe20000410000 */
[C---:B------:R-:W-:Y:S01]  /*9a40*/  FMUL.FTZ R115, R126.reuse, R176 ;  /* 0x000000b07e737220 */ /* 0x040fe20000410000 */
[----:B------:R-:W-:Y:S01]  /*9a50*/  FMUL.FTZ R116, R126, R192 ;  /* 0x000000c07e747220 */ /* 0x000fe20000410000 */
[----:B------:R-:W-:Y:S01]  /*9a60*/  FFMA.FTZ R214, R166, -R236, R219 ;  /* 0x800000eca6d67223 */ /* 0x000fe200000100db */
[----:B------:R-:W-:Y:S01]  /*9a70*/  FMUL.FTZ R219, R36, R85 ;  /* 0x0000005524db7220 */ /* 0x000fe20000410000 */
[C---:B------:R-:W-:Y:S01]  /*9a80*/  FFMA.FTZ R120, R127.reuse, R192, -R115 ;  /* 0x000000c07f787223 */ /* 0x040fe20000010873 */
[----:B------:R-:W-:Y:S01]  /*9a90*/  FFMA.FTZ R116, R127, R176, R116 ;  /* 0x000000b07f747223 */ /* 0x000fe20000010074 */
[----:B------:R-:W-:Y:S01]  /*9aa0*/  FMUL.FTZ R122, R58, R169 ;  /* 0x000000a93a7a7220 */ /* 0x000fe20000410000 */
[----:B------:R-:W-:Y:S01]  /*9ab0*/  FMUL.FTZ R233, R59, R89 ;  /* 0x000000593be97220 */ /* 0x000fe20000410000 */
[----:B------:R-:W-:Y:S01]  /*9ac0*/  FADD.FTZ R193, R193, R120 ;  /* 0x00000078c1c17221 */ /* 0x000fe20000010000 */
[----:B------:R-:W-:Y:S01]  /*9ad0*/  FADD.FTZ R177, R177, R116 ;  /* 0x00000074b1b17221 */ /* 0x000fe20000010000 */
[----:B------:R-:W-:Y:S01]  /*9ae0*/  FMUL.FTZ R117, R171, R82 ;  /* 0x00000052ab757220 */ /* 0x000fe20000410000 */
[----:B------:R-:W-:Y:S01]  /*9af0*/  FMUL.FTZ R121, R118, R119 ;  /* 0x0000007776797220 */ /* 0x000fe20000410000 */
[----:B------:R-:W-:Y:S01]  /*9b00*/  FMUL.FTZ R120, R128, R193 ;  /* 0x000000c180787220 */ /* 0x000fe20000410000 */
[----:B------:R-:W-:Y:S01]  /*9b10*/  FFMA.FTZ R213, -R158, R219, R213 ;  /* 0x000000db9ed57223 */ /* 0x000fe200000101d5 */
[----:B------:R-:W-:Y:S01]  /*9b20*/  FMUL.FTZ R128, R128, R177 ;  /* 0x000000b180807220 */ /* 0x000fe20000410000 */
[----:B------:R-:W-:Y:S01]  /*9b30*/  FFMA.FTZ R219, R164, -R219, R215 ;  /* 0x800000dba4db7223 */ /* 0x000fe200000100d7 */
[----:B------:R0:W-:Y:S01]  /*9b40*/  STS [R63+0x10f0], R122 ;  /* 0x0010f07a3f007388 */ /* 0x0001e20000000800 */
[----:B------:R-:W-:Y:S01]  /*9b50*/  FFMA.FTZ R215, R162, -R233, R231 ;  /* 0x800000e9a2d77223 */ /* 0x000fe200000100e7 */
[----:B------:R-:W-:Y:S01]  /*9b60*/  FMUL.FTZ R204, R34, R203 ;  /* 0x000000cb22cc7220 */ /* 0x000fe20000410000 */
[-C--:B------:R-:W-:Y:S01]  /*9b70*/  FMUL.FTZ R123, R118, R117.reuse ;  /* 0x00000075767b7220 */ /* 0x080fe20000410000 */
[-C--:B------:R-:W-:Y:S01]  /*9b80*/  FFMA.FTZ R115, R208, R117.reuse, R121 ;  /* 0x00000075d0737223 */ /* 0x080fe20000010079 */
[----:B------:R-:W-:Y:S01]  /*9b90*/  FMUL.FTZ R126, R35, R117 ;  /* 0x00000075237e7220 */ /* 0x000fe20000410000 */
[C---:B------:R-:W-:Y:S01]  /*9ba0*/  FFMA.FTZ R117, R129.reuse, R177, R120 ;  /* 0x000000b181757223 */ /* 0x040fe20000010078 */
[----:B------:R-:W-:Y:S01]  /*9bb0*/  FMUL.FTZ R188, R58, R187 ;  /* 0x000000bb3abc7220 */ /* 0x000fe20000410000 */
[----:B------:R-:W-:Y:S01]  /*9bc0*/  FFMA.FTZ R129, R129, R193, -R128 ;  /* 0x000000c181817223 */ /* 0x000fe20000010880 */
[----:B------:R-:W-:Y:S01]  /*9bd0*/  FFMA.FTZ R229, -R160, R233, R229 ;  /* 0x000000e9a0e57223 */ /* 0x000fe200000101e5 */
[-C--:B0-----:R-:W-:Y:S01]  /*9be0*/  FMUL.FTZ R122, R190, R89.reuse ;  /* 0x00000059be7a7220 */ /* 0x081fe20000410000 */
[----:B------:R-:W-:Y:S01]  /*9bf0*/  FMUL.FTZ R120, R173, R89 ;  /* 0x00000059ad787220 */ /* 0x000fe20000410000 */
[----:B------:R0:W-:Y:S01]  /*9c00*/  STS [R63+0x10f8], R204 ;  /* 0x0010f8cc3f007388 */ /* 0x0001e20000000800 */
[----:B------:R-:W-:Y:S01]  /*9c10*/  FADD.FTZ R178, R178, R117 ;  /* 0x00000075b2b27221 */ /* 0x000fe20000010000 */
[C---:B------:R-:W-:Y:S01]  /*9c20*/  FMUL.FTZ R124, R215.reuse, R122 ;  /* 0x0000007ad77c7220 */ /* 0x040fe20000410000 */
[----:B------:R-:W-:Y:S01]  /*9c30*/  FADD.FTZ R194, R194, R129 ;  /* 0x00000081c2c27221 */ /* 0x000fe20000010000 */
[----:B------:R1:W-:Y:S01]  /*9c40*/  STS [R63+0x10f4], R188 ;  /* 0x0010f4bc3f007388 */ /* 0x0003e20000000800 */
[----:B------:R-:W-:Y:S01]  /*9c50*/  FFMA.FTZ R116, R208, R119, -R123 ;  /* 0x00000077d0747223 */ /* 0x000fe2000001087b */
[----:B------:R-:W-:Y:S01]  /*9c60*/  FMUL.FTZ R117, R215, R120 ;  /* 0x00000078d7757220 */ /* 0x000fe20000410000 */
[----:B------:R-:W-:Y:S01]  /*9c70*/  FMUL.FTZ R121, R132, R194 ;  /* 0x000000c284797220 */ /* 0x000fe20000410000 */
[----:B------:R2:W-:Y:S01]  /*9c80*/  STS [R63+0x10e8], R126 ;  /* 0x0010e87e3f007388 */ /* 0x0005e20000000800 */
[----:B------:R-:W-:Y:S01]  /*9c90*/  FMUL.FTZ R127, R192, R91 ;  /* 0x0000005bc07f7220 */ /* 0x000fe20000410000 */
[----:B0-----:R-:W-:Y:S01]  /*9ca0*/  FMUL.FTZ R204, R35, R119 ;  /* 0x0000007723cc7220 */ /* 0x001fe20000410000 */
[C---:B------:R-:W-:Y:S01]  /*9cb0*/  FFMA.FTZ R119, R229.reuse, R120, R124 ;  /* 0x00000078e5777223 */ /* 0x040fe2000001007c */
[----:B------:R-:W-:Y:S01]  /*9cc0*/  FFMA.FTZ R117, R229, R122, -R117 ;  /* 0x0000007ae5757223 */ /* 0x000fe20000010875 */
[-C--:B------:R-:W-:Y:S01]  /*9cd0*/  FMUL.FTZ R124, R175, R85.reuse ;  /* 0x00000055af7c7220 */ /* 0x080fe20000410000 */
[----:B-1----:R-:W-:Y:S01]  /*9ce0*/  FMUL.FTZ R188, R59, R120 ;  /* 0x000000783bbc7220 */ /* 0x002fe20000410000 */
[----:B------:R-:W-:Y:S01]  /*9cf0*/  FMUL.FTZ R120, R132, R178 ;  /* 0x000000b284787220 */ /* 0x000fe20000410000 */
[----:B------:R0:W-:Y:S01]  /*9d00*/  STS [R63+0x10ec], R204 ;  /* 0x0010eccc3f007388 */ /* 0x0001e20000000800 */
[-C--:B------:R-:W-:Y:S01]  /*9d10*/  FMUL.FTZ R128, R219, R124.reuse ;  /* 0x0000007cdb807220 */ /* 0x080fe20000410000 */
[----:B--2---:R-:W-:Y:S01]  /*9d20*/  FMUL.FTZ R126, R191, R85 ;  /* 0x00000055bf7e7220 */ /* 0x004fe20000410000 */
[----:B------:R-:W-:Y:S01]  /*9d30*/  FMUL.FTZ R132, R36, R124 ;  /* 0x0000007c24847220 */ /* 0x000fe20000410000 */
[----:B------:R1:W-:Y:S01]  /*9d40*/  STS [R63+0x10e0], R188 ;  /* 0x0010e0bc3f007388 */ /* 0x0003e20000000800 */
[----:B------:R-:W-:Y:S01]  /*9d50*/  FFMA.FTZ R217, -R156, R236, R217 ;  /* 0x000000ec9cd97223 */ /* 0x000fe200000101d9 */
[----:B------:R-:W-:Y:S01]  /*9d60*/  FMUL.FTZ R125, R176, R91 ;  /* 0x0000005bb07d7220 */ /* 0x000fe20000410000 */
[----:B------:R-:W-:Y:S01]  /*9d70*/  FFMA.FTZ R67, R218, R187, -R67 ;  /* 0x000000bbda437223 */ /* 0x000fe20000010843 */
[----:B------:R2:W-:Y:S01]  /*9d80*/  STS [R63+0x10d8], R132 ;  /* 0x0010d8843f007388 */ /* 0x0005e20000000800 */
[----:B------:R-:W-:Y:S01]  /*9d90*/  BSSY.RECONVERGENT B0, `(.L_x_11423) ;  /* 0x000010b000007945 */ /* 0x000fe20003800200 */
[----:B0-----:R-:W-:Y:S01]  /*9da0*/  FMUL.FTZ R204, R59, R122 ;  /* 0x0000007a3bcc7220 */ /* 0x001fe20000410000 */
[C---:B------:R-:W-:Y:S01]  /*9db0*/  FFMA.FTZ R122, R133.reuse, R194, -R120 ;  /* 0x000000c2857a7223 */ /* 0x040fe20000010878 */
[----:B------:R-:W-:Y:S01]  /*9dc0*/  FFMA.FTZ R120, R133, R178, R121 ;  /* 0x000000b285787223 */ /* 0x000fe20000010079 */
[-C--:B------:R-:W-:Y:S01]  /*9dd0*/  FFMA.FTZ R121, R213, R126.reuse, -R128 ;  /* 0x0000007ed5797223 */ /* 0x080fe20000010880 */
[-C--:B-1----:R-:W-:Y:S01]  /*9de0*/  FMUL.FTZ R188, R36, R126.reuse ;  /* 0x0000007e24bc7220 */ /* 0x082fe20000410000 */
[----:B------:R-:W-:Y:S01]  /*9df0*/  FADD.FTZ R195, R195, R122 ;  /* 0x0000007ac3c37221 */ /* 0x000fe20000010000 */
[----:B------:R-:W-:Y:S01]  /*9e00*/  FADD.FTZ R179, R179, R120 ;  /* 0x00000078b3b37221 */ /* 0x000fe20000010000 */
[----:B------:R-:W-:Y:S01]  /*9e10*/  FMUL.FTZ R120, R219, R126 ;  /* 0x0000007edb787220 */ /* 0x000fe20000410000 */
[----:B------:R-:W-:Y:S01]  /*9e20*/  FMUL.FTZ R128, R214, R127 ;  /* 0x0000007fd6807220 */ /* 0x000fe20000410000 */
[C---:B------:R-:W-:Y:S01]  /*9e30*/  FMUL.FTZ R122, R134.reuse, R195 ;  /* 0x000000c3867a7220 */ /* 0x040fe20000410000 */
[----:B------:R-:W-:Y:S01]  /*9e40*/  FMUL.FTZ R134, R134, R179 ;  /* 0x000000b386867220 */ /* 0x000fe20000410000 */
[----:B------:R-:W-:Y:S01]  /*9e50*/  FFMA.FTZ R120, R213, R124, R120 ;  /* 0x0000007cd5787223 */ /* 0x000fe20000010078 */
[----:B--2---:R-:W-:Y:S01]  /*9e60*/  FMUL.FTZ R132, R214, R125 ;  /* 0x0000007dd6847220 */ /* 0x004fe20000410000 */
[C---:B------:R-:W-:Y:S01]  /*9e70*/  FFMA.FTZ R123, R135.reuse, R179, R122 ;  /* 0x000000b3877b7223 */ /* 0x040fe2000001007a */
[----:B------:R-:W-:Y:S01]  /*9e80*/  FFMA.FTZ R135, R135, R195, -R134 ;  /* 0x000000c387877223 */ /* 0x000fe20000010886 */
[----:B------:R-:W-:Y:S01]  /*9e90*/  FMUL.FTZ R134, R76, R125 ;  /* 0x0000007d4c867220 */ /* 0x000fe20000410000 */
[----:B------:R0:W-:Y:S01]  /*9ea0*/  STS [R63+0x10dc], R188 ;  /* 0x0010dcbc3f007388 */ /* 0x0001e20000000800 */
[----:B------:R-:W-:Y:S01]  /*9eb0*/  FADD.FTZ R180, R180, R123 ;  /* 0x0000007bb4b47221 */ /* 0x000fe20000010000 */
[----:B------:R-:W-:Y:S01]  /*9ec0*/  FADD.FTZ R196, R196, R135 ;  /* 0x00000087c4c47221 */ /* 0x000fe20000010000 */
[----:B------:R-:W-:Y:S01]  /*9ed0*/  FFMA.FTZ R216, R4, -R216, R227 ;  /* 0x800000d804d87223 */ /* 0x000fe200000100e3 */
[----:B------:R1:W-:Y:S01]  /*9ee0*/  STS [R63+0x10d0], R134 ;  /* 0x0010d0863f007388 */ /* 0x0003e20000000800 */
[C---:B------:R-:W-:Y:S01]  /*9ef0*/  FMUL.FTZ R123, R136.reuse, R180 ;  /* 0x000000b4887b7220 */ /* 0x040fe20000410000 */
[-C--:B------:R-:W-:Y:S01]  /*9f00*/  FMUL.FTZ R122, R136, R196.reuse ;  /* 0x000000c4887a7220 */ /* 0x080fe20000410000 */
[----:B------:R-:W-:Y:S01]  /*9f10*/  FMUL.FTZ R136, R76, R127 ;  /* 0x0000007f4c887220 */ /* 0x000fe20000410000 */
[----:B------:R2:W-:Y:S01]  /*9f20*/  STS [R63+0x10e4], R204 ;  /* 0x0010e4cc3f007388 */ /* 0x0005e20000000800 */
[C---:B------:R-:W-:Y:S01]  /*9f30*/  FFMA.FTZ R126, R137.reuse, R196, -R123 ;  /* 0x000000c4897e7223 */ /* 0x040fe2000001087b */
[----:B------:R-:W-:Y:S01]  /*9f40*/  FFMA.FTZ R124, R137, R180, R122 ;  /* 0x000000b4897c7223 */ /* 0x000fe2000001007a */
[----:B------:R-:W-:Y:S01]  /*9f50*/  FFMA.FTZ R122, R217, R125, R128 ;  /* 0x0000007dd97a7223 */ /* 0x000fe20000010080 */
[-C--:B------:R-:W-:Y:S01]  /*9f60*/  FMUL.FTZ R128, R193, R84.reuse ;  /* 0x00000054c1807220 */ /* 0x080fe20000410000 */
[----:B------:R-:W-:Y:S01]  /*9f70*/  FADD.FTZ R197, R197, R126 ;  /* 0x0000007ec5c57221 */ /* 0x000fe20000010000 */
[----:B------:R-:W-:Y:S01]  /*9f80*/  FADD.FTZ R181, R181, R124 ;  /* 0x0000007cb5b57221 */ /* 0x000fe20000010000 */
[----:B------:R-:W-:Y:S01]  /*9f90*/  FMUL.FTZ R126, R177, R84 ;  /* 0x00000054b17e7220 */ /* 0x000fe20000410000 */
[----:B------:R-:W-:Y:S01]  /*9fa0*/  FFMA.FTZ R123, R217, R127, -R132 ;  /* 0x0000007fd97b7223 */ /* 0x000fe20000010884 */
[C---:B------:R-:W-:Y:S01]  /*9fb0*/  FMUL.FTZ R124, R138.reuse, R197 ;  /* 0x000000c58a7c7220 */ /* 0x040fe20000410000 */
[----:B------:R-:W-:Y:S01]  /*9fc0*/  FMUL.FTZ R138, R138, R181 ;  /* 0x000000b58a8a7220 */ /* 0x000fe20000410000 */
[-C--:B0-----:R-:W-:Y:S01]  /*9fd0*/  FMUL.FTZ R188, R37, R128.reuse ;  /* 0x0000008025bc7220 */ /* 0x081fe20000410000 */
[----:B------:R-:W-:Y:S01]  /*9fe0*/  FMUL.FTZ R132, R178, R93 ;  /* 0x0000005db2847220 */ /* 0x000fe20000410000 */
[C---:B------:R-:W-:Y:S01]  /*9ff0*/  FFMA.FTZ R125, R139.reuse, R181, R124 ;  /* 0x000000b58b7d7223 */ /* 0x040fe2000001007c */
[----:B------:R-:W-:Y:S01]  /*a000*/  FFMA.FTZ R139, R139, R197, -R138 ;  /* 0x000000c58b8b7223 */ /* 0x000fe2000001088a */
[----:B------:R-:W-:Y:S01]  /*a010*/  FMUL.FTZ R124, R212, R128 ;  /* 0x00000080d47c7220 */ /* 0x000fe20000410000 */
[-C--:B------:R-:W-:Y:S01]  /*a020*/  FMUL.FTZ R138, R37, R126.reuse ;  /* 0x0000007e258a7220 */ /* 0x080fe20000410000 */
[----:B------:R-:W-:Y:S01]  /*a030*/  FADD.FTZ R182, R182, R125 ;  /* 0x0000007db6b67221 */ /* 0x000fe20000010000 */
[----:B------:R-:W-:Y:S01]  /*a040*/  FADD.FTZ R198, R198, R139 ;  /* 0x0000008bc6c67221 */ /* 0x000fe20000010000 */
[-C--:B------:R-:W-:Y:S01]  /*a050*/  FMUL.FTZ R125, R212, R126.reuse ;  /* 0x0000007ed47d7220 */ /* 0x080fe20000410000 */
[C---:B------:R-:W-:Y:S01]  /*a060*/  FFMA.FTZ R124, R223.reuse, R126, R124 ;  /* 0x0000007edf7c7223 */ /* 0x040fe2000001007c */
[C---:B------:R-:W-:Y:S01]  /*a070*/  FMUL.FTZ R126, R140.reuse, R182 ;  /* 0x000000b68c7e7220 */ /* 0x040fe20000410000 */
[----:B------:R-:W-:Y:S01]  /*a080*/  FMUL.FTZ R127, R140, R198 ;  /* 0x000000c68c7f7220 */ /* 0x000fe20000410000 */
[----:B------:R-:W-:Y:S01]  /*a090*/  FFMA.FTZ R125, R223, R128, -R125 ;  /* 0x00000080df7d7223 */ /* 0x000fe2000001087d */
[----:B-1----:R-:W-:Y:S01]  /*a0a0*/  FMUL.FTZ R134, R194, R93 ;  /* 0x0000005dc2867220 */ /* 0x002fe20000410000 */
[C---:B------:R-:W-:Y:S01]  /*a0b0*/  FFMA.FTZ R128, R141.reuse, R198, -R126 ;  /* 0x000000c68d807223 */ /* 0x040fe2000001087e */
[----:B------:R-:W-:Y:S01]  /*a0c0*/  FFMA.FTZ R126, R141, R182, R127 ;  /* 0x000000b68d7e7223 */ /* 0x000fe2000001007f */
[----:B------:R0:W-:Y:S01]  /*a0d0*/  STS [R63+0x10d4], R136 ;  /* 0x0010d4883f007388 */ /* 0x0001e20000000800 */
[-C--:B--2---:R-:W-:Y:S01]  /*a0e0*/  FMUL.FTZ R204, R77, R134.reuse ;  /* 0x000000864dcc7220 */ /* 0x084fe20000410000 */
[----:B------:R-:W-:Y:S01]  /*a0f0*/  FADD.FTZ R199, R199, R128 ;  /* 0x00000080c7c77221 */ /* 0x000fe20000010000 */
[----:B------:R-:W-:Y:S01]  /*a100*/  FADD.FTZ R183, R183, R126 ;  /* 0x0000007eb7b77221 */ /* 0x000fe20000010000 */
[----:B------:R-:W-:Y:S01]  /*a110*/  FMUL.FTZ R126, R220, R134 ;  /* 0x00000086dc7e7220 */ /* 0x000fe20000410000 */
[----:B------:R1:W-:Y:S01]  /*a120*/  STS [R63+0x10cc], R188 ;  /* 0x0010ccbc3f007388 */ /* 0x0003e20000000800 */
[C---:B------:R-:W-:Y:S01]  /*a130*/  FMUL.FTZ R128, R142.reuse, R199 ;  /* 0x000000c78e807220 */ /* 0x040fe20000410000 */
[-C--:B------:R-:W-:Y:S01]  /*a140*/  FMUL.FTZ R142, R142, R183.reuse ;  /* 0x000000b78e8e7220 */ /* 0x080fe20000410000 */
[-C--:B------:R-:W-:Y:S01]  /*a150*/  FFMA.FTZ R126, R225, R132.reuse, R126 ;  /* 0x00000084e17e7223 */ /* 0x080fe2000001007e */
[----:B------:R2:W-:Y:S01]  /*a160*/  STS [R63+0x10c8], R138 ;  /* 0x0010c88a3f007388 */ /* 0x0005e20000000800 */
[C---:B------:R-:W-:Y:S01]  /*a170*/  FFMA.FTZ R129, R143.reuse, R183, R128 ;  /* 0x000000b78f817223 */ /* 0x040fe20000010080 */
[----:B------:R-:W-:Y:S01]  /*a180*/  FFMA.FTZ R143, R143, R199, -R142 ;  /* 0x000000c78f8f7223 */ /* 0x000fe2000001088e */
[----:B0-----:R-:W-:Y:S01]  /*a190*/  FMUL.FTZ R136, R220, R132 ;  /* 0x00000084dc887220 */ /* 0x001fe20000410000 */
[----:B------:R-:W-:Y:S01]  /*a1a0*/  FMUL.FTZ R141, R196, R94 ;  /* 0x0000005ec48d7220 */ /* 0x000fe20000410000 */
[----:B------:R-:W-:Y:S01]  /*a1b0*/  FADD.FTZ R184, R184, R129 ;  /* 0x00000081b8b87221 */ /* 0x000fe20000010000 */
[----:B------:R-:W-:Y:S01]  /*a1c0*/  FADD.FTZ R200, R200, R143 ;  /* 0x0000008fc8c87221 */ /* 0x000fe20000010000 */
[----:B------:R-:W-:Y:S01]  /*a1d0*/  FFMA.FTZ R127, R225, R134, -R136 ;  /* 0x00000086e17f7223 */ /* 0x000fe20000010888 */
[----:B-1----:R-:W-:Y:S01]  /*a1e0*/  FMUL.FTZ R188, R77, R132 ;  /* 0x000000844dbc7220 */ /* 0x002fe20000410000 */
[C---:B------:R-:W-:Y:S01]  /*a1f0*/  FMUL.FTZ R129, R144.reuse, R184 ;  /* 0x000000b890817220 */ /* 0x040fe20000410000 */
[-C--:B------:R-:W-:Y:S01]  /*a200*/  FMUL.FTZ R128, R144, R200.reuse ;  /* 0x000000c890807220 */ /* 0x080fe20000410000 */
[-C--:B--2---:R-:W-:Y:S01]  /*a210*/  FMUL.FTZ R138, R195, R87.reuse ;  /* 0x00000057c38a7220 */ /* 0x084fe20000410000 */
[----:B------:R-:W-:Y:S01]  /*a220*/  FMUL.FTZ R136, R179, R87 ;  /* 0x00000057b3887220 */ /* 0x000fe20000410000 */
[C---:B------:R-:W-:Y:S01]  /*a230*/  FFMA.FTZ R134, R145.reuse, R200, -R129 ;  /* 0x000000c891867223 */ /* 0x040fe20000010881 */
[----:B------:R-:W-:Y:S01]  /*a240*/  FFMA.FTZ R132, R145, R184, R128 ;  /* 0x000000b891847223 */ /* 0x000fe20000010080 */
[C---:B------:R-:W-:Y:S01]  /*a250*/  FMUL.FTZ R140, R75.reuse, R138 ;  /* 0x0000008a4b8c7220 */ /* 0x040fe20000410000 */
[-C--:B------:R-:W-:Y:S01]  /*a260*/  FMUL.FTZ R142, R75, R136.reuse ;  /* 0x000000884b8e7220 */ /* 0x080fe20000410000 */
[----:B------:R-:W-:Y:S01]  /*a270*/  FADD.FTZ R201, R201, R134 ;  /* 0x00000086c9c97221 */ /* 0x000fe20000010000 */
[----:B------:R-:W-:Y:S01]  /*a280*/  FADD.FTZ R185, R185, R132 ;  /* 0x00000084b9b97221 */ /* 0x000fe20000010000 */
[C---:B------:R-:W-:Y:S01]  /*a290*/  FFMA.FTZ R128, R221.reuse, R136, R140 ;  /* 0x00000088dd807223 */ /* 0x040fe2000001008c */
[----:B------:R-:W-:Y:S01]  /*a2a0*/  FMUL.FTZ R137, R180, R94 ;  /* 0x0000005eb4897220 */ /* 0x000fe20000410000 */
[C---:B------:R-:W-:Y:S01]  /*a2b0*/  FMUL.FTZ R133, R146.reuse, R201 ;  /* 0x000000c992857220 */ /* 0x040fe20000410000 */
[-C--:B------:R-:W-:Y:S01]  /*a2c0*/  FMUL.FTZ R146, R146, R185.reuse ;  /* 0x000000b992927220 */ /* 0x080fe20000410000 */
[C---:B------:R-:W-:Y:S01]  /*a2d0*/  FMUL.FTZ R136, R42.reuse, R136 ;  /* 0x000000882a887220 */ /* 0x040fe20000410000 */
[-C--:B------:R-:W-:Y:S01]  /*a2e0*/  FMUL.FTZ R132, R42, R138.reuse ;  /* 0x0000008a2a847220 */ /* 0x080fe20000410000 */
[C---:B------:R-:W-:Y:S01]  /*a2f0*/  FFMA.FTZ R133, R148.reuse, R185, R133 ;  /* 0x000000b994857223 */ /* 0x040fe20000010085 */
[----:B------:R-:W-:Y:S01]  /*a300*/  FFMA.FTZ R135, R148, R201, -R146 ;  /* 0x000000c994877223 */ /* 0x000fe20000010892 */
[C---:B------:R-:W-:Y:S01]  /*a310*/  FMUL.FTZ R139, R74.reuse, R141 ;  /* 0x0000008d4a8b7220 */ /* 0x040fe20000410000 */
[-C--:B------:R-:W-:Y:S01]  /*a320*/  FMUL.FTZ R134, R74, R137.reuse ;  /* 0x000000894a867220 */ /* 0x080fe20000410000 */
[----:B------:R-:W-:Y:S01]  /*a330*/  FADD.FTZ R186, R186, R133 ;  /* 0x00000085baba7221 */ /* 0x000fe20000010000 */
[----:B------:R-:W-:Y:S01]  /*a340*/  FADD.FTZ R202, R202, R135 ;  /* 0x00000087caca7221 */ /* 0x000fe20000010000 */
[----:B------:R-:W-:Y:S01]  /*a350*/  FFMA.FTZ R129, R221, R138, -R142 ;  /* 0x0000008add817223 */ /* 0x000fe2000001088e */
[----:B------:R0:W-:Y:S01]  /*a360*/  STS [R63+0x10b8], R136 ;  /* 0x0010b8883f007388 */ /* 0x0001e20000000800 */
[C---:B------:R-:W-:Y:S01]  /*a370*/  FMUL.FTZ R142, R78.reuse, R137 ;  /* 0x000000894e8e7220 */ /* 0x040fe20000410000 */
[-C--:B------:R-:W-:Y:S01]  /*a380*/  FMUL.FTZ R133, R201, R92.reuse ;  /* 0x0000005cc9857220 */ /* 0x080fe20000410000 */
[----:B------:R-:W-:Y:S01]  /*a390*/  FMUL.FTZ R135, R185, R92 ;  /* 0x0000005cb9877220 */ /* 0x000fe20000410000 */
[----:B------:R1:W-:Y:S01]  /*a3a0*/  STS [R63+0x10bc], R132 ;  /* 0x0010bc843f007388 */ /* 0x0003e20000000800 */
[----:B------:R-:W-:Y:S01]  /*a3b0*/  FMUL.FTZ R144, R78, R141 ;  /* 0x0000008d4e907220 */ /* 0x000fe20000410000 */
[-C--:B------:R-:W-:Y:S01]  /*a3c0*/  FMUL.FTZ R148, R198, R95.reuse ;  /* 0x0000005fc6947220 */ /* 0x080fe20000410000 */
[----:B------:R-:W-:Y:S01]  /*a3d0*/  FMUL.FTZ R187, R197, R88 ;  /* 0x00000058c5bb7220 */ /* 0x000fe20000410000 */
[----:B------:R2:W-:Y:S01]  /*a3e0*/  STS [R63+0x10b0], R142 ;  /* 0x0010b08e3f007388 */ /* 0x0005e20000000800 */
[----:B------:R-:W-:Y:S01]  /*a3f0*/  FMUL.FTZ R146, R182, R95 ;  /* 0x0000005fb6927220 */ /* 0x000fe20000410000 */
[C---:B0-----:R-:W-:Y:S01]  /*a400*/  FFMA.FTZ R136, R234.reuse, R137, R139 ;  /* 0x00000089ea887223 */ /* 0x041fe2000001008b */
[----:B------:R-:W-:Y:S01]  /*a410*/  FFMA.FTZ R137, R234, R141, -R134 ;  /* 0x0000008dea897223 */ /* 0x000fe20000010886 */
[----:B------:R-:W-:Y:S01]  /*a420*/  FMUL.FTZ R134, R186, R97 ;  /* 0x00000061ba867220 */ /* 0x000fe20000410000 */
[----:B------:R-:W-:Y:S01]  /*a430*/  FMUL.FTZ R139, R130, R133 ;  /* 0x00000085828b7220 */ /* 0x000fe20000410000 */
[----:B-1----:R-:W-:Y:S01]  /*a440*/  FMUL.FTZ R132, R202, R97 ;  /* 0x00000061ca847220 */ /* 0x002fe20000410000 */
[-C--:B------:R-:W-:Y:S01]  /*a450*/  FMUL.FTZ R141, R130, R135.reuse ;  /* 0x00000087828d7220 */ /* 0x080fe20000410000 */
[----:B------:R-:W-:Y:S01]  /*a460*/  FMUL.FTZ R140, R70, R134 ;  /* 0x00000086468c7220 */ /* 0x000fe20000410000 */
[----:B------:R-:W-:Y:S01]  /*a470*/  FFMA.FTZ R139, R224, R135, R139 ;  /* 0x00000087e08b7223 */ /* 0x000fe2000001008b */
[-C--:B------:R-:W-:Y:S01]  /*a480*/  FMUL.FTZ R138, R70, R132.reuse ;  /* 0x00000084468a7220 */ /* 0x080fe20000410000 */
[----:B------:R-:W-:Y:S01]  /*a490*/  FFMA.FTZ R143, R224, R133, -R141 ;  /* 0x00000085e08f7223 */ /* 0x000fe2000001088d */
[C---:B------:R-:W-:Y:S01]  /*a4a0*/  FFMA.FTZ R140, R131.reuse, R132, -R140 ;  /* 0x00000084838c7223 */ /* 0x040fe2000001088c */
[----:B------:R-:W-:Y:S01]  /*a4b0*/  FMUL.FTZ R141, R184, R96 ;  /* 0x00000060b88d7220 */ /* 0x000fe20000410000 */
[----:B------:R-:W-:Y:S01]  /*a4c0*/  FFMA.FTZ R138, R131, R134, R138 ;  /* 0x00000086838a7223 */ /* 0x000fe2000001008a */
[----:B------:R0:W-:Y:S01]  /*a4d0*/  STS [R63+0x10b4], R144 ;  /* 0x0010b4903f007388 */ /* 0x0001e20000000800 */
[----:B------:R-:W-:Y:S01]  /*a4e0*/  FADD.FTZ R140, RZ, R140 ;  /* 0x0000008cff8c7221 */ /* 0x000fe20000010000 */
[----:B--2---:R-:W-:Y:S01]  /*a4f0*/  FMUL.FTZ R142, R183, R90 ;  /* 0x0000005ab78e7220 */ /* 0x004fe20000410000 */
[----:B------:R-:W-:Y:S01]  /*a500*/  FADD.FTZ R138, RZ, R138 ;  /* 0x0000008aff8a7221 */ /* 0x000fe20000010000 */
[----:B------:R1:W-:Y:S01]  /*a510*/  STS [R63+0x10c0], R188 ;  /* 0x0010c0bc3f007388 */ /* 0x0003e20000000800 */
[----:B------:R-:W-:Y:S01]  /*a520*/  FADD.FTZ R140, R140, R143 ;  /* 0x0000008f8c8c7221 */ /* 0x000fe20000010000 */
[----:B------:R-:W-:Y:S01]  /*a530*/  FMUL.FTZ R143, R3, R141 ;  /* 0x0000008d038f7220 */ /* 0x000fe20000410000 */
[----:B------:R-:W-:Y:S01]  /*a540*/  FADD.FTZ R138, R138, R139 ;  /* 0x0000008b8a8a7221 */ /* 0x000fe20000010000 */
[----:B------:R-:W-:Y:S01]  /*a550*/  FMUL.FTZ R139, R200, R96 ;  /* 0x00000060c88b7220 */ /* 0x000fe20000410000 */
[----:B------:R-:W-:Y:S01]  /*a560*/  FMUL.FTZ R169, R181, R88 ;  /* 0x00000058b5a97220 */ /* 0x000fe20000410000 */
[----:B0-----:R-:W-:Y:S01]  /*a570*/  FMUL.FTZ R144, R199, R90 ;  /* 0x0000005ac7907220 */ /* 0x001fe20000410000 */
[----:B------:R0:W-:Y:S01]  /*a580*/  STS [R63+0x10c4], R204 ;  /* 0x0010c4cc3f007388 */ /* 0x0001e20000000800 */
[-C--:B------:R-:W-:Y:S01]  /*a590*/  FFMA.FTZ R143, R226, R139.reuse, -R143 ;  /* 0x0000008be28f7223 */ /* 0x080fe2000001088f */
[----:B------:R-:W-:Y:S01]  /*a5a0*/  FMUL.FTZ R145, R3, R139 ;  /* 0x0000008b03917220 */ /* 0x000fe20000410000 */
[C---:B------:R-:W-:Y:S01]  /*a5b0*/  FMUL.FTZ R167, R71.reuse, R144 ;  /* 0x0000009047a77220 */ /* 0x040fe20000410000 */
[----:B-1----:R-:W-:Y:S01]  /*a5c0*/  FMUL.FTZ R188, R72, R148 ;  /* 0x0000009448bc7220 */ /* 0x002fe20000410000 */
[----:B------:R-:W-:Y:S01]  /*a5d0*/  FADD.FTZ R140, R140, R143 ;  /* 0x0000008f8c8c7221 */ /* 0x000fe20000010000 */
[-C--:B------:R-:W-:Y:S01]  /*a5e0*/  FMUL.FTZ R143, R71, R142.reuse ;  /* 0x0000008e478f7220 */ /* 0x080fe20000410000 */
[----:B------:R-:W-:Y:S01]  /*a5f0*/  FFMA.FTZ R145, R226, R141, R145 ;  /* 0x0000008de2917223 */ /* 0x000fe20000010091 */
[CC--:B------:R-:W-:Y:S01]  /*a600*/  FFMA.FTZ R167, R232.reuse, R142.reuse, R167 ;  /* 0x0000008ee8a77223 */ /* 0x0c0fe200000100a7 */
[----:B------:R-:W-:Y:S01]  /*a610*/  FMUL.FTZ R142, R53, R142 ;  /* 0x0000008e358e7220 */ /* 0x000fe20000410000 */
[----:B------:R-:W-:Y:S01]  /*a620*/  FFMA.FTZ R143, R232, R144, -R143 ;  /* 0x00000090e88f7223 */ /* 0x000fe2000001088f */
[----:B------:R-:W-:Y:S01]  /*a630*/  FADD.FTZ R138, R138, R145 ;  /* 0x000000918a8a7221 */ /* 0x000fe20000010000 */
[----:B------:R-:W-:Y:S01]  /*a640*/  FMUL.FTZ R145, R73, R187 ;  /* 0x000000bb49917220 */ /* 0x000fe20000410000 */
[-C--:B0-----:R-:W-:Y:S01]  /*a650*/  FMUL.FTZ R204, R48, R169.reuse ;  /* 0x000000a930cc7220 */ /* 0x081fe20000410000 */
[----:B------:R-:W-:Y:S01]  /*a660*/  FADD.FTZ R140, R140, R143 ;  /* 0x0000008f8c8c7221 */ /* 0x000fe20000010000 */
[----:B------:R-:W-:Y:S01]  /*a670*/  FADD.FTZ R138, R138, R167 ;  /* 0x000000a78a8a7221 */ /* 0x000fe20000010000 */
[-C--:B------:R-:W-:Y:S01]  /*a680*/  FFMA.FTZ R143, R235, R146.reuse, R188 ;  /* 0x00000092eb8f7223 */ /* 0x080fe200000100bc */
[-C--:B------:R-:W-:Y:S01]  /*a690*/  FFMA.FTZ R167, R222, R169.reuse, R145 ;  /* 0x000000a9dea77223 */ /* 0x080fe20000010091 */
[----:B------:R-:W-:Y:S01]  /*a6a0*/  FMUL.FTZ R145, R72, R146 ;  /* 0x0000009248917220 */ /* 0x000fe20000410000 */
[----:B------:R-:W-:Y:S01]  /*a6b0*/  FMUL.FTZ R169, R73, R169 ;  /* 0x000000a949a97220 */ /* 0x000fe20000410000 */
[----:B------:R-:W-:Y:S01]  /*a6c0*/  FADD.FTZ R138, R138, R143 ;  /* 0x0000008f8a8a7221 */ /* 0x000fe20000010000 */
[-C--:B------:R-:W-:Y:S01]  /*a6d0*/  FMUL.FTZ R188, R48, R187.reuse ;  /* 0x000000bb30bc7220 */ /* 0x080fe20000410000 */
[----:B------:R-:W-:Y:S01]  /*a6e0*/  FFMA.FTZ R145, R235, R148, -R145 ;  /* 0x00000094eb917223 */ /* 0x000fe20000010891 */
[----:B------:R-:W-:Y:S01]  /*a6f0*/  FFMA.FTZ R169, R222, R187, -R169 ;  /* 0x000000bbdea97223 */ /* 0x000fe200000108a9 */
        /* <DEDUP_REMOVED lines=21> */
[----:B------:R-:W0:Y:S01]  /*a850*/  LDC R127, c[0x0][0x388] ;  /* 0x0000e200ff7f7b82 */ /* 0x000e220000000800 */
[----:B------:R-:W-:Y:S01]  /*a860*/  FADD.FTZ R140, R140, R125 ;  /* 0x0000007d8c8c7221 */ /* 0x000fe20000010000 */
[----:B------:R-:W-:Y:S01]  /*a870*/  FMUL.FTZ R122, R57, R133 ;  /* 0x00000085397a7220 */ /* 0x000fe20000410000 */
[----:B------:R-:W-:Y:S01]  /*a880*/  FADD.FTZ R120, R167, R120 ;  /* 0x00000078a7787221 */ /* 0x000fe20000010000 */
[----:B------:R-:W-:Y:S01]  /*a890*/  STS [R63+0x10ac], R188 ;  /* 0x0010acbc3f007388 */ /* 0x000fe20000000800 */
[----:B------:R-:W-:Y:S01]  /*a8a0*/  FADD.FTZ R140, R140, R123 ;  /* 0x0000007b8c8c7221 */ /* 0x000fe20000010000 */
[----:B------:R-:W-:Y:S01]  /*a8b0*/  FMUL.FTZ R138, R191, UR16 ;  /* 0x00000010bf8a7c20 */ /* 0x000fe20008410000 */
        /* <DEDUP_REMOVED lines=9> */
[----:B------:R1:W-:Y:S01]  /*a950*/  STS [R63+0x1098], R142 ;  /* 0x0010988e3f007388 */ /* 0x0003e20000000800 */
[----:B------:R-:W-:Y:S01]  /*a960*/  FMUL.FTZ R66, R171, UR16 ;  /* 0x00000010ab427c20 */ /* 0x000fe20008410000 */
[----:B------:R-:W-:Y:S01]  /*a970*/  FADD.FTZ R116, R117, R116 ;  /* 0x0000007475747221 */ /* 0x000fe20000010000 */
[----:B------:R-:W-:Y:S01]  /*a980*/  IADD3 R117, PT, PT, R110, 0x40, RZ ;  /* 0x000000406e757810 */ /* 0x000fe20007ffe0ff */
[----:B------:R-:W-:Y:S01]  /*a990*/  STS [R63+0x109c], R144 ;  /* 0x00109c903f007388 */ /* 0x000fe20000000800 */
[C---:B------:R-:W-:Y:S01]  /*a9a0*/  FFMA.FTZ R145, R189.reuse, UR15, -R66 ;  /* 0x0000000fbd917c23 */ /* 0x040fe20008010842 */
[----:B------:R-:W-:Y:S01]  /*a9b0*/  FMUL.FTZ R66, R189, UR16 ;  /* 0x00000010bd427c20 */ /* 0x000fe20008410000 */
[----:B------:R-:W-:Y:S01]  /*a9c0*/  LEA.HI R117, R117, R110, RZ, 0x1b ;  /* 0x0000006e75757211 */ /* 0x000fe200078fd8ff */
[----:B------:R-:W-:Y:S01]  /*a9d0*/  STS [R63+0x1090], R136 ;  /* 0x001090883f007388 */ /* 0x000fe20000000800 */
[----:B0-----:R-:W-:Y:S01]  /*a9e0*/  LEA R62, R127, -R62, 0x1 ;  /* 0x8000003e7f3e7211 */ /* 0x001fe200078e08ff */
[----:B------:R-:W-:Y:S01]  /*a9f0*/  FFMA.FTZ R143, R171, UR15, R66 ;  /* 0x0000000fab8f7c23 */ /* 0x000fe20008010042 */
[----:B------:R-:W-:Y:S01]  /*aa00*/  FMUL.FTZ R66, R177, UR16 ;  /* 0x00000010b1427c20 */ /* 0x000fe20008410000 */
[----:B------:R0:W-:Y:S01]  /*aa10*/  STS [R63+0x1094], R126 ;  /* 0x0010947e3f007388 */ /* 0x0001e20000000800 */
[----:B------:R-:W-:Y:S01]  /*aa20*/  ISETP.GE.AND P0, PT, R62, 0x1, PT ;  /* 0x000000013e00780c */ /* 0x000fe20003f06270 */
[----:B------:R-:W-:Y:S01]  /*aa30*/  FADD.FTZ R141, R116, R67 ;  /* 0x00000043748d7221 */ /* 0x000fe20000010000 */
[----:B------:R-:W-:Y:S01]  /*aa40*/  FFMA.FTZ R135, R193, UR15, -R66 ;  /* 0x0000000fc1877c23 */ /* 0x000fe20008010842 */
[----:B------:R2:W-:Y:S01]  /*aa50*/  STS [R63+0x1088], R124 ;  /* 0x0010887c3f007388 */ /* 0x0005e20000000800 */
[----:B------:R-:W-:Y:S01]  /*aa60*/  FMUL.FTZ R66, R197, UR16 ;  /* 0x00000010c5427c20 */ /* 0x000fe20008410000 */
[----:B------:R-:W-:Y:S01]  /*aa70*/  LEA R117, R117, UR13, 0x2 ;  /* 0x0000000d75757c11 */ /* 0x000fe2000f8e10ff */
[----:B-1----:R-:W-:Y:S01]  /*aa80*/  FMUL.FTZ R142, R190, UR16 ;  /* 0x00000010be8e7c20 */ /* 0x002fe20008410000 */
[----:B------:R-:W-:Y:S01]  /*aa90*/  STS [R63+0x108c], R122 ;  /* 0x00108c7a3f007388 */ /* 0x000fe20000000800 */
[----:B------:R-:W-:Y:S01]  /*aaa0*/  FFMA.FTZ R125, R181, UR15, R66 ;  /* 0x0000000fb57d7c23 */ /* 0x000fe20008010042 */
[----:B------:R-:W-:Y:S01]  /*aab0*/  FMUL.FTZ R66, R199, UR16 ;  /* 0x00000010c7427c20 */ /* 0x000fe20008410000 */
[----:B------:R-:W-:Y:S01]  /*aac0*/  FMUL.FTZ R133, R178, UR16 ;  /* 0x00000010b2857c20 */ /* 0x000fe20008410000 */
[----:B------:R1:W-:Y:S01]  /*aad0*/  STS [R63+0x1080], R134 ;  /* 0x001080863f007388 */ /* 0x0003e20000000800 */
[----:B------:R-:W-:Y:S01]  /*aae0*/  FMUL.FTZ R128, R179, UR16 ;  /* 0x00000010b3807c20 */ /* 0x000fe20008410000 */
[----:B------:R-:W-:Y:S01]  /*aaf0*/  FFMA.FTZ R121, R183, UR15, R66 ;  /* 0x0000000fb7797c23 */ /* 0x000fe20008010042 */
[----:B------:R-:W-:Y:S01]  /*ab00*/  FMUL.FTZ R66, R201, UR16 ;  /* 0x00000010c9427c20 */ /* 0x000fe20008410000 */
[----:B------:R4:W-:Y:S01]  /*ab10*/  STS [R63+0x1084], R132 ;  /* 0x001084843f007388 */ /* 0x0009e20000000800 */
[----:B0-----:R-:W-:Y:S01]  /*ab20*/  FMUL.FTZ R126, R195, UR16 ;  /* 0x00000010c37e7c20 */ /* 0x001fe20008410000 */
[----:B------:R-:W-:Y:S01]  /*ab30*/  FMUL.FTZ R129, R180, UR16 ;  /* 0x00000010b4817c20 */ /* 0x000fe20008410000 */
[----:B------:R-:W-:Y:S01]  /*ab40*/  FMUL.FTZ R127, R196, UR16 ;  /* 0x00000010c47f7c20 */ /* 0x000fe20008410000 */
[----:B------:R-:W-:Y:S01]  /*ab50*/  BAR.SYNC.DEFER_BLOCKING 0x0 ;  /* 0x0000000000007b1d */ /* 0x000fe20000010000 */
[----:B--2---:R-:W-:Y:S01]  /*ab60*/  FMUL.FTZ R124, R181, UR16 ;  /* 0x00000010b57c7c20 */ /* 0x004fe20008410000 */
[----:B-1----:R-:W-:Y:S01]  /*ab70*/  FMUL.FTZ R134, R193, UR16 ;  /* 0x00000010c1867c20 */ /* 0x002fe20008410000 */
[----:B------:R-:W-:Y:S01]  /*ab80*/  FMUL.FTZ R123, R182, UR16 ;  /* 0x00000010b67b7c20 */ /* 0x000fe20008410000 */
[----:B------:R-:W-:Y:S01]  /*ab90*/  FMUL.FTZ R122, R183, UR16 ;  /* 0x00000010b77a7c20 */ /* 0x000fe20008410000 */
[----:B------:R-:W-:Y:S01]  /*aba0*/  FMUL.FTZ R119, R200, UR16 ;  /* 0x00000010c8777c20 */ /* 0x000fe20008410000 */
[----:B----4-:R-:W-:Y:S01]  /*abb0*/  FMUL.FTZ R63, R173, UR16 ;  /* 0x00000010ad3f7c20 */ /* 0x010fe20008410000 */
[C---:B------:R-:W-:Y:S01]  /*abc0*/  FMUL.FTZ R148, R185.reuse, UR16 ;  /* 0x00000010b9947c20 */ /* 0x040fe20008410000 */
[----:B------:R-:W-:Y:S01]  /*abd0*/  FFMA.FTZ R67, R185, UR15, R66 ;  /* 0x0000000fb9437c23 */ /* 0x000fe20008010042 */
[----:B------:R-:W-:Y:S01]  /*abe0*/  IADD3 R169, PT, PT, R110, 0x80, RZ ;  /* 0x000000806ea97810 */ /* 0x000fe20007ffe0ff */
[----:B------:R-:W-:Y:S01]  /*abf0*/  FFMA.FTZ R144, R190, UR15, -R63 ;  /* 0x0000000fbe907c23 */ /* 0x000fe2000801083f */
[----:B------:R-:W-:Y:S01]  /*ac00*/  FMUL.FTZ R63, R192, UR16 ;  /* 0x00000010c03f7c20 */ /* 0x000fe20008410000 */
[----:B------:R-:W-:Y:S01]  /*ac10*/  IADD3 R167, PT, PT, R110, 0xc0, RZ ;  /* 0x000000c06ea77810 */ /* 0x000fe20007ffe0ff */
[----:B------:R-:W-:Y:S01]  /*ac20*/  FMUL.FTZ R146, R207, R189 ;  /* 0x000000bdcf927220 */ /* 0x000fe20000410000 */
[----:B------:R-:W-:Y:S01]  /*ac30*/  ISETP.GE.AND P2, PT, R62, 0x41, PT ;  /* 0x000000413e00780c */ /* 0x000fe20003f46270 */
[----:B------:R-:W-:Y:S01]  /*ac40*/  FFMA.FTZ R136, R176, UR15, R63 ;  /* 0x0000000fb0887c23 */ /* 0x000fe2000801003f */
[----:B------:R-:W-:Y:S01]  /*ac50*/  FMUL.FTZ R63, R194, UR16 ;  /* 0x00000010c23f7c20 */ /* 0x000fe20008410000 */
[----:B------:R-:W-:Y:S01]  /*ac60*/  FFMA.FTZ R142, R173, UR15, R142 ;  /* 0x0000000fad8e7c23 */ /* 0x000fe2000801008e */
[----:B------:R-:W-:Y:S01]  /*ac70*/  FFMA.FTZ R140, R191, UR15, -R140 ;  /* 0x0000000fbf8c7c23 */ /* 0x000fe2000801088c */
[----:B------:R-:W-:Y:S01]  /*ac80*/  FFMA.FTZ R138, R175, UR15, R138 ;  /* 0x0000000faf8a7c23 */ /* 0x000fe2000801008a */
[----:B------:R-:W-:Y:S01]  /*ac90*/  FFMA.FTZ R132, R178, UR15, R63 ;  /* 0x0000000fb2847c23 */ /* 0x000fe2000801003f */
[----:B------:R-:W-:Y:S01]  /*aca0*/  FMUL.FTZ R63, R198, UR16 ;  /* 0x00000010c63f7c20 */ /* 0x000fe20008410000 */
[----:B------:R-:W-:Y:S01]  /*acb0*/  FFMA.FTZ R137, R192, UR15, -R137 ;  /* 0x0000000fc0897c23 */ /* 0x000fe20008010889 */
[----:B------:R-:W-:Y:S01]  /*acc0*/  FFMA.FTZ R134, R177, UR15, R134 ;  /* 0x0000000fb1867c23 */ /* 0x000fe20008010086 */
[----:B------:R0:W1:Y:S01]  /*acd0*/  LDS R187, [R117+0x1180] ;  /* 0x0011800075bb7984 */ /* 0x0000620000000800 */
[----:B------:R-:W-:Y:S01]  /*ace0*/  FFMA.FTZ R120, R182, UR15, R63 ;  /* 0x0000000fb6787c23 */ /* 0x000fe2000801003f */
[----:B------:R-:W-:Y:S01]  /*acf0*/  FMUL.FTZ R63, R184, UR16 ;  /* 0x00000010b83f7c20 */ /* 0x000fe20008410000 */
[----:B------:R-:W-:Y:S01]  /*ad00*/  FFMA.FTZ R133, R194, UR15, -R133 ;  /* 0x0000000fc2857c23 */ /* 0x000fe20008010885 */
[----:B------:R-:W-:Y:S01]  /*ad10*/  FFMA.FTZ R128, R195, UR15, -R128 ;  /* 0x0000000fc3807c23 */ /* 0x000fe20008010880 */
[----:B------:R-:W-:Y:S01]  /*ad20*/  FFMA.FTZ R126, R179, UR15, R126 ;  /* 0x0000000fb37e7c23 */ /* 0x000fe2000801007e */
[----:B------:R-:W-:Y:S01]  /*ad30*/  FFMA.FTZ R116, R200, UR15, -R63 ;  /* 0x0000000fc8747c23 */ /* 0x000fe2000801083f */
[----:B------:R-:W-:Y:S01]  /*ad40*/  FMUL.FTZ R63, R202, UR16 ;  /* 0x00000010ca3f7c20 */ /* 0x000fe20008410000 */
[----:B0-----:R-:W-:Y:S01]  /*ad50*/  FMUL.FTZ R117, R186, UR16 ;  /* 0x00000010ba757c20 */ /* 0x001fe20008410000 */
        /* <DEDUP_REMOVED lines=11> */
[----:B------:R-:W-:-:S06]  /*ae10*/  LEA R63, R63, UR13, 0x2 ;  /* 0x0000000d3f3f7c11 */ /* 0x000fcc000f8e10ff */
[----:B------:R-:W0:Y:S04]  /*ae20*/  LDS R63, [R63+0x1080] ;  /* 0x001080003f3f7984 */ /* 0x000e280000000800 */
[----:B0-----:R0:W-:Y:S02]  /*ae30*/  REDG.E.ADD.F32.FTZ.RN.STRONG.GPU desc[UR18][R68.64], R63 ;  /* 0x0000003f440079a6 */ /* 0x0011e4000c12f312 */
.L_x_11424:
[----:B------:R-:W-:Y:S05]  /*ae40*/  BSYNC.RECONVERGENT B0 ;  /* 0x0000000000007941 */ /* 0x000fea0003800200 */
.L_x_11423:
[----:B------:R-:W-:Y:S04]  /*ae50*/  BSSY.RECONVERGENT B0, `(.L_x_11425) ;  /* 0x0000003000007945 */ /* 0x000fe80003800200 */
[----:B------:R-:W-:Y:S05]  /*ae60*/  @!P2 BRA `(.L_x_11426) ;  /* 0x000000000004a947 */ /* 0x000fea0003800000 */
[----:B-1----:R2:W-:Y:S02]  /*ae70*/  REDG.E.ADD.F32.FTZ.RN.STRONG.GPU desc[UR18][R68.64+0x100], R187 ;  /* 0x000100bb440079a6 */ /* 0x0025e4000c12f312 */
.L_x_11426:
[----:B------:R-:W-:Y:S05]  /*ae80*/  BSYNC.RECONVERGENT B0 ;  /* 0x0000000000007941 */ /* 0x000fea0003800200 */
.L_x_11425:
        /* <DEDUP_REMOVED lines=17> */
.L_x_11428:
[----:B------:R-:W-:Y:S05]  /*afa0*/  BSYNC.RECONVERGENT B0 ;  /* 0x0000000000007941 */ /* 0x000fea0003800200 */
.L_x_11427:
[----:B01----:R0:W1:Y:S01]  /*afb0*/  LDS R63, [R169+0x1380] ;  /* 0x00138000a93f7984 */ /* 0x0030620000000800 */
[----:B------:R-:W-:Y:S01]  /*afc0*/  BSSY.RECONVERGENT B0, `(.L_x_11429) ;  /* 0x0000006000007945 */ /* 0x000fe20003800200 */
[----:B------:R-:W-:Y:S02]  /*afd0*/  IADD3 R167, PT, PT, R110, 0x180, RZ ;  /* 0x000001806ea77810 */ /* 0x000fe40007ffe0ff */
[----:B------:R-:W-:Y:S02]  /*afe0*/  LEA.HI R187, R187, R110, RZ, 0x1b ;  /* 0x0000006ebbbb7211 */ /* 0x000fe400078fd8ff */
[----:B------:R-:W-:Y:S01]  /*aff0*/  LEA R148, R148, UR13, 0x2 ;  /* 0x0000000d94947c11 */ /* 0x000fe2000f8e10ff */
[----:B------:R-:W-:Y:S06]  /*b000*/  @!P0 BRA `(.L_x_11430) ;  /* 0x0000000000048947 */ /* 0x000fec0003800000 */
[----:B-1----:R2:W-:Y:S02]  /*b010*/  REDG.E.ADD.F32.FTZ.RN.STRONG.GPU desc[UR18][R68.64+0x300], R63 ;  /* 0x0003003f440079a6 */ /* 0x0025e4000c12f312 */
.L_x_11430:
[----:B------:R-:W-:Y:S05]  /*b020*/  BSYNC.RECONVERGENT B0 ;  /* 0x0000000000007941 */ /* 0x000fea0003800200 */
.L_x_11429:
[----:B-12---:R1:W2:Y:S01]  /*b030*/  LDS R63, [R148+0x1480] ;  /* 0x00148000943f7984 */ /* 0x0062a20000000800 */
[----:B------:R-:W-:Y:S01]  /*b040*/  BSSY.RECONVERGENT B0, `(.L_x_11431) ;  /* 0x0000006000007945 */ /* 0x000fe20003800200 */
[----:B0-----:R-:W-:Y:S02]  /*b050*/  IADD3 R169, PT, PT, R110, 0x1c0, RZ ;  /* 0x000001c06ea97810 */ /* 0x001fe40007ffe0ff */
[----:B------:R-:W-:Y:S02]  /*b060*/  LEA.HI R167, R167, R110, RZ, 0x1b ;  /* 0x0000006ea7a77211 */ /* 0x000fe400078fd8ff */
[----:B------:R-:W-:Y:S01]  /*b070*/  LEA R187, R187, UR13, 0x2 ;  /* 0x0000000dbbbb7c11 */ /* 0x000fe2000f8e10ff */
[----:B------:R-:W-:Y:S06]  /*b080*/  @!P2 BRA `(.L_x_11432) ;  /* 0x000000000004a947 */ /* 0x000fec0003800000 */
[----:B--2---:R0:W-:Y:S02]  /*b090*/  REDG.E.ADD.F32.FTZ.RN.STRONG.GPU desc[UR18][R68.64+0x400], R63 ;  /* 0x0004003f440079a6 */ /* 0x0041e4000c12f312 */
.L_x_11432:
[----:B------:R-:W-:Y:S05]  /*b0a0*/  BSYNC.RECONVERGENT B0 ;  /* 0x0000000000007941 */ /* 0x000fea0003800200 */
.L_x_11431:
[----:B0-2---:R0:W2:Y:S01]  /*b0b0*/  LDS R63, [R187+0x1580] ;  /* 0x00158000bb3f7984 */ /* 0x0050a20000000800 */
[----:B------:R-:W-:Y:S01]  /*b0c0*/  BSSY.RECONVERGENT B0, `(.L_x_11433) ;  /* 0x0000005000007945 */ /* 0x000fe20003800200 */
[----:B------:R-:W-:Y:S02]  /*b0d0*/  LEA.HI R169, R169, R110, RZ, 0x1b ;  /* 0x0000006ea9a97211 */ /* 0x000fe400078fd8ff */
[----:B------:R-:W-:Y:S01]  /*b0e0*/  LEA R167, R167, UR13, 0x2 ;  /* 0x0000000da7a77c11 */ /* 0x000fe2000f8e10ff */
[----:B------:R-:W-:Y:S06]  /*b0f0*/  @!P3 BRA `(.L_x_11434) ;  /* 0x000000000004b947 */ /* 0x000fec0003800000 */
[----:B--2---:R4:W-:Y:S02]  /*b100*/  REDG.E.ADD.F32.FTZ.RN.STRONG.GPU desc[UR18][R68.64+0x500], R63 ;  /* 0x0005003f440079a6 */ /* 0x0049e4000c12f312 */
.L_x_11434:
[----:B------:R-:W-:Y:S05]  /*b110*/  BSYNC.RECONVERGENT B0 ;  /* 0x0000000000007941 */ /* 0x000fea0003800200 */
.L_x_11433:
[----:B--2-4-:R2:W4:Y:S01]  /*b120*/  LDS R63, [R167+0x1680] ;  /* 0x00168000a73f7984 */ /* 0x0145220000000800 */
[----:B------:R-:W-:Y:S01]  /*b130*/  BSSY.RECONVERGENT B0, `(.L_x_11435) ;  /* 0x0000004000007945 */ /* 0x000fe20003800200 */
[----:B------:R-:W-:-:S03]  /*b140*/  LEA R169, R169, UR13, 0x2 ;  /* 0x0000000da9a97c11 */ /* 0x000fc6000f8e10ff */
[----:B------:R-:W-:Y:S05]  /*b150*/  @!P4 BRA `(.L_x_11436) ;  /* 0x000000000004c947 */ /* 0x000fea0003800000 */
[----:B----4-:R4:W-:Y:S02]  /*b160*/  REDG.E.ADD.F32.FTZ.RN.STRONG.GPU desc[UR18][R68.64+0x600], R63 ;  /* 0x0006003f440079a6 */ /* 0x0109e4000c12f312 */
.L_x_11436:
[----:B------:R-:W-:Y:S05]  /*b170*/  BSYNC.RECONVERGENT B0 ;  /* 0x0000000000007941 */ /* 0x000fea0003800200 */
.L_x_11435:
[----:B----4-:R4:W1:Y:S01]  /*b180*/  LDS R63, [R169+0x1780] ;  /* 0x00178000a93f7984 */ /* 0x0108620000000800 */
[----:B------:R-:W-:Y:S01]  /*b190*/  BSSY.RECONVERGENT B0, `(.L_x_11437) ;  /* 0x0000005000007945 */ /* 0x000fe20003800200 */
[C---:B0-----:R-:W-:Y:S02]  /*b1a0*/  IADD3 R187, PT, PT, R110.reuse, 0x200, RZ ;  /* 0x000002006ebb7810 */ /* 0x041fe40007ffe0ff */
[----:B--2---:R-:W-:Y:S01]  /*b1b0*/  IADD3 R167, PT, PT, R110, 0x240, RZ ;  /* 0x000002406ea77810 */ /* 0x004fe20007ffe0ff */
[----:B------:R-:W-:Y:S06]  /*b1c0*/  @!P5 BRA `(.L_x_11438) ;  /* 0x000000000004d947 */ /* 0x000fec0003800000 */
[----:B-1----:R0:W-:Y:S02]  /*b1d0*/  REDG.E.ADD.F32.FTZ.RN.STRONG.GPU desc[UR18][R68.64+0x700], R63 ;  /* 0x0007003f440079a6 */ /* 0x0021e4000c12f312 */
.L_x_11438:
[----:B------:R-:W-:Y:S05]  /*b1e0*/  BSYNC.RECONVERGENT B0 ;  /* 0x0000000000007941 */ /* 0x000fea0003800200 */
.L_x_11437:
[-C--:B01----:R-:W-:Y:S01]  /*b1f0*/  LEA.HI R63, R187, R110.reuse, RZ, 0x1b ;  /* 0x0000006ebb3f7211 */ /* 0x083fe200078fd8ff */
        /* <DEDUP_REMOVED lines=16> */
.L_x_11440:
[----:B------:R-:W-:Y:S05]  /*b300*/  BSYNC.RECONVERGENT B0 ;  /* 0x0000000000007941 */ /* 0x000fea0003800200 */
.L_x_11439:
[----:B01----:R0:W1:Y:S01]  /*b310*/  LDS R63, [R148+0x1980] ;  /* 0x00198000943f7984 */ /* 0x0030620000000800 */
[----:B------:R-:W-:Y:S01]  /*b320*/  BSSY.RECONVERGENT B0, `(.L_x_11441) ;  /* 0x0000006000007945 */ /* 0x000fe20003800200 */
[----:B------:R-:W-:Y:S02]  /*b330*/  IADD3 R167, PT, PT, R110, 0x300, RZ ;  /* 0x000003006ea77810 */ /* 0x000fe40007ffe0ff */
[----:B------:R-:W-:Y:S02]  /*b340*/  LEA.HI R187, R187, R110, RZ, 0x1b ;  /* 0x0000006ebbbb7211 */ /* 0x000fe400078fd8ff */
[----:B------:R-:W-:Y:S01]  /*b350*/  LEA R188, R169, UR13, 0x2 ;  /* 0x0000000da9bc7c11 */ /* 0x000fe2000f8e10ff */
[----:B------:R-:W-:Y:S06]  /*b360*/  @!P0 BRA `(.L_x_11442) ;  /* 0x0000000000048947 */ /* 0x000fec0003800000 */
[----:B-1----:R2:W-:Y:S02]  /*b370*/  REDG.E.ADD.F32.FTZ.RN.STRONG.GPU desc[UR18][R68.64+0x900], R63 ;  /* 0x0009003f440079a6 */ /* 0x0025e4000c12f312 */
.L_x_11442:
[----:B------:R-:W-:Y:S05]  /*b380*/  BSYNC.RECONVERGENT B0 ;  /* 0x0000000000007941 */ /* 0x000fea0003800200 */
.L_x_11441:
[----:B-12---:R1:W2:Y:S01]  /*b390*/  LDS R63, [R188+0x1a80] ;  /* 0x001a8000bc3f7984 */ /* 0x0062a20000000800 */
[----:B------:R-:W-:Y:S01]  /*b3a0*/  BSSY.RECONVERGENT B0, `(.L_x_11443) ;  /* 0x0000006000007945 */ /* 0x000fe20003800200 */
[----:B------:R-:W-:Y:S02]  /*b3b0*/  IADD3 R169, PT, PT, R110, 0x340, RZ ;  /* 0x000003406ea97810 */ /* 0x000fe40007ffe0ff */
[----:B------:R-:W-:Y:S02]  /*b3c0*/  LEA.HI R167, R167, R110, RZ, 0x1b ;  /* 0x0000006ea7a77211 */ /* 0x000fe400078fd8ff */
[----:B------:R-:W-:Y:S01]  /*b3d0*/  LEA R187, R187, UR13, 0x2 ;  /* 0x0000000dbbbb7c11 */ /* 0x000fe2000f8e10ff */
[----:B------:R-:W-:Y:S06]  /*b3e0*/  @!P2 BRA `(.L_x_11444) ;  /* 0x000000000004a947 */ /* 0x000fec0003800000 */
[----:B--2---:R4:W-:Y:S02]  /*b3f0*/  REDG.E.ADD.F32.FTZ.RN.STRONG.GPU desc[UR18][R68.64+0xa00], R63 ;  /* 0x000a003f440079a6 */ /* 0x0049e4000c12f312 */
.L_x_11444:
[----:B------:R-:W-:Y:S05]  /*b400*/  BSYNC.RECONVERGENT B0 ;  /* 0x0000000000007941 */ /* 0x000fea0003800200 */
.L_x_11443:
[----:B--2-4-:R2:W4:Y:S01]  /*b410*/  LDS R63, [R187+0x1b80] ;  /* 0x001b8000bb3f7984 */ /* 0x0145220000000800 */
[----:B------:R-:W-:Y:S01]  /*b420*/  BSSY.RECONVERGENT B0, `(.L_x_11445) ;  /* 0x0000005000007945 */ /* 0x000fe20003800200 */
[----:B------:R-:W-:Y:S02]  /*b430*/  LEA.HI R169, R169, R110, RZ, 0x1b ;  /* 0x0000006ea9a97211 */ /* 0x000fe400078fd8ff */
[----:B------:R-:W-:Y:S01]  /*b440*/  LEA R167, R167, UR13, 0x2 ;  /* 0x0000000da7a77c11 */ /* 0x000fe2000f8e10ff */
[----:B------:R-:W-:Y:S06]  /*b450*/  @!P3 BRA `(.L_x_11446) ;  /* 0x000000000004b947 */ /* 0x000fec0003800000 */
[----:B----4-:R4:W-:Y:S02]  /*b460*/  REDG.E.ADD.F32.FTZ.RN.STRONG.GPU desc[UR18][R68.64+0xb00], R63 ;  /* 0x000b003f440079a6 */ /* 0x0109e4000c12f312 */
.L_x_11446:
[----:B------:R-:W-:Y:S05]  /*b470*/  BSYNC.RECONVERGENT B0 ;  /* 0x0000000000007941 */ /* 0x000fea0003800200 */
.L_x_11445:
[----:B----4-:R4:W1:Y:S01]  /*b480*/  LDS R63, [R167+0x1c80] ;  /* 0x001c8000a73f7984 */ /* 0x0108620000000800 */
[----:B------:R-:W-:Y:S01]  /*b490*/  BSSY.RECONVERGENT B0, `(.L_x_11447) ;  /* 0x0000004000007945 */ /* 0x000fe20003800200 */
[----:B0-----:R-:W-:-:S03]  /*b4a0*/  LEA R148, R169, UR13, 0x2 ;  /* 0x0000000da9947c11 */ /* 0x001fc6000f8e10ff */
[----:B------:R-:W-:Y:S05]  /*b4b0*/  @!P4 BRA `(.L_x_11448) ;  /* 0x000000000004c947 */ /* 0x000fea0003800000 */
[----:B-1----:R0:W-:Y:S02]  /*b4c0*/  REDG.E.ADD.F32.FTZ.RN.STRONG.GPU desc[UR18][R68.64+0xc00], R63 ;  /* 0x000c003f440079a6 */ /* 0x0021e4000c12f312 */
.L_x_11448:
[----:B------:R-:W-:Y:S05]  /*b4d0*/  BSYNC.RECONVERGENT B0 ;  /* 0x0000000000007941 */ /* 0x000fea0003800200 */
.L_x_11447:
[----:B01----:R0:W1:Y:S01]  /*b4e0*/  LDS R63, [R148+0x1d80] ;  /* 0x001d8000943f7984 */ /* 0x0030620000000800 */
[----:B------:R-:W-:Y:S01]  /*b4f0*/  BSSY.RECONVERGENT B0, `(.L_x_11449) ;  /* 0x0000005000007945 */ /* 0x000fe20003800200 */
[C---:B----4-:R-:W-:Y:S02]  /*b500*/  IADD3 R167, PT, PT, R110.reuse, 0x380, RZ ;  /* 0x000003806ea77810 */ /* 0x050fe40007ffe0ff */
[----:B------:R-:W-:Y:S01]  /*b510*/  IADD3 R169, PT, PT, R110, 0x3c0, RZ ;  /* 0x000003c06ea97810 */ /* 0x000fe20007ffe0ff */
[----:B------:R-:W-:Y:S06]  /*b520*/  @!P5 BRA `(.L_x_11450) ;  /* 0x000000000004d947 */ /* 0x000fec0003800000 */
[----:B-1----:R4:W-:Y:S02]  /*b530*/  REDG.E.ADD.F32.FTZ.RN.STRONG.GPU desc[UR18][R68.64+0xd00], R63 ;  /* 0x000d003f440079a6 */ /* 0x0029e4000c12f312 */
.L_x_11450:
[----:B------:R-:W-:Y:S05]  /*b540*/  BSYNC.RECONVERGENT B0 ;  /* 0x0000000000007941 */ /* 0x000fea0003800200 */
.L_x_11449:
[----:B-1--4-:R-:W-:Y:S01]  /*b550*/  LOP3.LUT R63, R110, 0x400, RZ, 0xfc, !PT ;  /* 0x000004006e3f7812 */ /* 0x012fe200078efcff */
        /* <DEDUP_REMOVED lines=16> */
.L_x_11452:
[----:B------:R-:W-:Y:S05]  /*b660*/  BSYNC.RECONVERGENT B0 ;  /* 0x0000000000007941 */ /* 0x000fea0003800200 */
.L_x_11451:
[----:B01----:R0:W1:Y:S01]  /*b670*/  LDS R63, [R169+0x1f80] ;  /* 0x001f8000a93f7984 */ /* 0x0030620000000800 */
[----:B------:R-:W-:Y:S01]  /*b680*/  BSSY.RECONVERGENT B0, `(.L_x_11453) ;  /* 0x0000006000007945 */ /* 0x000fe20003800200 */
[----:B------:R-:W-:Y:S02]  /*b690*/  IADD3 R167, PT, PT, R110, 0x480, RZ ;  /* 0x000004806ea77810 */ /* 0x000fe40007ffe0ff */
[----:B------:R-:W-:Y:S02]  /*b6a0*/  LEA.HI R187, R187, R110, RZ, 0x1b ;  /* 0x0000006ebbbb7211 */ /* 0x000fe400078fd8ff */
[----:B------:R-:W-:Y:S01]  /*b6b0*/  LEA R148, R148, UR13, 0x2 ;  /* 0x0000000d94947c11 */ /* 0x000fe2000f8e10ff */
[----:B------:R-:W-:Y:S06]  /*b6c0*/  @!P0 BRA `(.L_x_11454) ;  /* 0x0000000000048947 */ /* 0x000fec0003800000 */
[----:B-1----:R2:W-:Y:S02]  /*b6d0*/  REDG.E.ADD.F32.FTZ.RN.STRONG.GPU desc[UR18][R68.64+0xf00], R63 ;  /* 0x000f003f440079a6 */ /* 0x0025e4000c12f312 */
.L_x_11454:
[----:B------:R-:W-:Y:S05]  /*b6e0*/  BSYNC.RECONVERGENT B0 ;  /* 0x0000000000007941 */ /* 0x000fea0003800200 */
.L_x_11453:
[----:B-12---:R1:W2:Y:S01]  /*b6f0*/  LDS R63, [R148+0x2080] ;  /* 0x00208000943f7984 */ /* 0x0062a20000000800 */
[----:B------:R-:W-:Y:S01]  /*b700*/  BSSY.RECONVERGENT B0, `(.L_x_11455) ;  /* 0x0000006000007945 */ /* 0x000fe20003800200 */
[----:B0-----:R-:W-:Y:S02]  /*b710*/  IADD3 R169, PT, PT, R110, 0x4c0, RZ ;  /* 0x000004c06ea97810 */ /* 0x001fe40007ffe0ff */
[----:B------:R-:W-:Y:S02]  /*b720*/  LEA.HI R167, R167, R110, RZ, 0x1b ;  /* 0x0000006ea7a77211 */ /* 0x000fe400078fd8ff */
[----:B------:R-:W-:Y:S01]  /*b730*/  LEA R187, R187, UR13, 0x2 ;  /* 0x0000000dbbbb7c11 */ /* 0x000fe2000f8e10ff */
[----:B------:R-:W-:Y:S06]  /*b740*/  @!P2 BRA `(.L_x_11456) ;  /* 0x000000000004a947 */ /* 0x000fec0003800000 */
[----:B--2---:R0:W-:Y:S02]  /*b750*/  REDG.E.ADD.F32.FTZ.RN.STRONG.GPU desc[UR18][R68.64+0x1000], R63 ;  /* 0x0010003f440079a6 */ /* 0x0041e4000c12f312 */
.L_x_11456:
[----:B------:R-:W-:Y:S05]  /*b760*/  BSYNC.RECONVERGENT B0 ;  /* 0x0000000000007941 */ /* 0x000fea0003800200 */
.L_x_11455:
[----:B0-2---:R0:W2:Y:S01]  /*b770*/  LDS R63, [R187+0x2180] ;  /* 0x00218000bb3f7984 */ /* 0x0050a20000000800 */
[----:B------:R-:W-:Y:S01]  /*b780*/  BSSY.RECONVERGENT B0, `(.L_x_11457) ;  /* 0x0000005000007945 */ /* 0x000fe20003800200 */
[----:B------:R-:W-:Y:S02]  /*b790*/  LEA.HI R169, R169, R110, RZ, 0x1b ;  /* 0x0000006ea9a97211 */ /* 0x000fe400078fd8ff */
[----:B------:R-:W-:Y:S01]  /*b7a0*/  LEA R167, R167, UR13, 0x2 ;  /* 0x0000000da7a77c11 */ /* 0x000fe2000f8e10ff */
[----:B------:R-:W-:Y:S06]  /*b7b0*/  @!P3 BRA `(.L_x_11458) ;  /* 0x000000000004b947 */ /* 0x000fec0003800000 */
[----:B--2---:R4:W-:Y:S02]  /*b7c0*/  REDG.E.ADD.F32.FTZ.RN.STRONG.GPU desc[UR18][R68.64+0x1100], R63 ;  /* 0x0011003f440079a6 */ /* 0x0049e4000c12f312 */
.L_x_11458:
[----:B------:R-:W-:Y:S05]  /*b7d0*/  BSYNC.RECONVERGENT B0 ;  /* 0x0000000000007941 */ /* 0x000fea0003800200 */
.L_x_11457:
[----:B--2-4-:R2:W4:Y:S01]  /*b7e0*/  LDS R63, [R167+0x2280] ;  /* 0x00228000a73f7984 */ /* 0x0145220000000800 */
[----:B------:R-:W-:Y:S01]  /*b7f0*/  BSSY.RECONVERGENT B0, `(.L_x_11459) ;  /* 0x0000004000007945 */ /* 0x000fe20003800200 */
[----:B-1----:R-:W-:-:S03]  /*b800*/  LEA R148, R169, UR13, 0x2 ;  /* 0x0000000da9947c11 */ /* 0x002fc6000f8e10ff */
[----:B------:R-:W-:Y:S05]  /*b810*/  @!P4 BRA `(.L_x_11460) ;  /* 0x000000000004c947 */ /* 0x000fea0003800000 */
[----:B----4-:R1:W-:Y:S02]  /*b820*/  REDG.E.ADD.F32.FTZ.RN.STRONG.GPU desc[UR18][R68.64+0x1200], R63 ;  /* 0x0012003f440079a6 */ /* 0x0103e4000c12f312 */
.L_x_11460:
[----:B------:R-:W-:Y:S05]  /*b830*/  BSYNC.RECONVERGENT B0 ;  /* 0x0000000000007941 */ /* 0x000fea0003800200 */
.L_x_11459:
[----:B-1--4-:R1:W4:Y:S01]  /*b840*/  LDS R63, [R148+0x2380] ;  /* 0x00238000943f7984 */ /* 0x0123220000000800 */
[----:B------:R-:W-:Y:S01]  /*b850*/  BSSY.RECONVERGENT B0, `(.L_x_11461) ;  /* 0x0000005000007945 */ /* 0x000fe20003800200 */
[C---:B--2---:R-:W-:Y:S02]  /*b860*/  IADD3 R167, PT, PT, R110.reuse, 0x500, RZ ;  /* 0x000005006ea77810 */ /* 0x044fe40007ffe0ff */
[----:B------:R-:W-:Y:S01]  /*b870*/  IADD3 R169, PT, PT, R110, 0x540, RZ ;  /* 0x000005406ea97810 */ /* 0x000fe20007ffe0ff */
[----:B------:R-:W-:Y:S06]  /*b880*/  @!P5 BRA `(.L_x_11462) ;  /* 0x000000000004d947 */ /* 0x000fec0003800000 */
[----:B----4-:R2:W-:Y:S02]  /*b890*/  REDG.E.ADD.F32.FTZ.RN.STRONG.GPU desc[UR18][R68.64+0x1300], R63 ;  /* 0x0013003f440079a6 */ /* 0x0105e4000c12f312 */
.L_x_11462:
[----:B------:R-:W-:Y:S05]  /*b8a0*/  BSYNC.RECONVERGENT B0 ;  /* 0x0000000000007941 */ /* 0x000fea0003800200 */
.L_x_11461:
[----:B--2-4-:R-:W-:Y:S01]  /*b8b0*/  IADD3 R63, PT, PT, R110, 0x580, RZ ;  /* 0x000005806e3f7810 */ /* 0x014fe20007ffe0ff */
        /* <DEDUP_REMOVED lines=16> */
.L_x_11464:
[----:B------:R-:W-:Y:S05]  /*b9c0*/  BSYNC.RECONVERGENT B0 ;  /* 0x0000000000007941 */ /* 0x000fea0003800200 */
.L_x_11463:
[----:B01----:R0:W1:Y:S01]  /*b9d0*/  LDS R63, [R169+0x2580] ;  /* 0x00258000a93f7984 */ /* 0x0030620000000800 */
[----:B------:R-:W-:Y:S01]  /*b9e0*/  BSSY.RECONVERGENT B0, `(.L_x_11465) ;  /* 0x0000006000007945 */ /* 0x000fe20003800200 */
[----:B------:R-:W-:Y:S02]  /*b9f0*/  IADD3 R167, PT, PT, R110, 0x600, RZ ;  /* 0x000006006ea77810 */ /* 0x000fe40007ffe0ff */
[----:B------:R-:W-:Y:S02]  /*ba00*/  LEA.HI R187, R187, R110, RZ, 0x1b ;  /* 0x0000006ebbbb7211 */ /* 0x000fe400078fd8ff */
[----:B------:R-:W-:Y:S01]  /*ba10*/  LEA R148, R148, UR13, 0x2 ;  /* 0x0000000d94947c11 */ /* 0x000fe2000f8e10ff */
[----:B------:R-:W-:Y:S06]  /*ba20*/  @!P0 BRA `(.L_x_11466) ;  /* 0x0000000000048947 */ /* 0x000fec0003800000 */
[----:B-1----:R2:W-:Y:S02]  /*ba30*/  REDG.E.ADD.F32.FTZ.RN.STRONG.GPU desc[UR18][R68.64+0x1500], R63 ;  /* 0x0015003f440079a6 */ /* 0x0025e4000c12f312 */
.L_x_11466:
[----:B------:R-:W-:Y:S05]  /*ba40*/  BSYNC.RECONVERGENT B0 ;  /* 0x0000000000007941 */ /* 0x000fea0003800200 */
.L_x_11465:
[----:B-12---:R1:W2:Y:S01]  /*ba50*/  LDS R63, [R148+0x2680] ;  /* 0x00268000943f7984 */ /* 0x0062a20000000800 */
[----:B------:R-:W-:Y:S01]  /*ba60*/  BSSY.RECONVERGENT B0, `(.L_x_11467) ;  /* 0x0000006000007945 */ /* 0x000fe20003800200 */
[----:B0-----:R-:W-:Y:S02]  /*ba70*/  IADD3 R169, PT, PT, R110, 0x640, RZ ;  /* 0x000006406ea97810 */ /* 0x001fe40007ffe0ff */
[----:B------:R-:W-:Y:S02]  /*ba80*/  LEA.HI R167, R167, R110, RZ, 0x1b ;  /* 0x0000006ea7a77211 */ /* 0x000fe400078fd8ff */
[----:B------:R-:W-:Y:S01]  /*ba90*/  LEA R187, R187, UR13, 0x2 ;  /* 0x0000000dbbbb7c11 */ /* 0x000fe2000f8e10ff */
[----:B------:R-:W-:Y:S06]  /*baa0*/  @!P2 BRA `(.L_x_11468) ;  /* 0x000000000004a947 */ /* 0x000fec0003800000 */
[----:B--2---:R0:W-:Y:S02]  /*bab0*/  REDG.E.ADD.F32.FTZ.RN.STRONG.GPU desc[UR18][R68.64+0x1600], R63 ;  /* 0x0016003f440079a6 */ /* 0x0041e4000c12f312 */
.L_x_11468:
[----:B------:R-:W-:Y:S05]  /*bac0*/  BSYNC.RECONVERGENT B0 ;  /* 0x0000000000007941 */ /* 0x000fea0003800200 */
.L_x_11467:
[----:B0-2---:R0:W2:Y:S01]  /*bad0*/  LDS R63, [R187+0x2780] ;  /* 0x00278000bb3f7984 */ /* 0x0050a20000000800 */
[----:B------:R-:W-:Y:S01]  /*bae0*/  BSSY.RECONVERGENT B0, `(.L_x_11469) ;  /* 0x0000005000007945 */ /* 0x000fe20003800200 */
[----:B------:R-:W-:Y:S02]  /*baf0*/  LEA.HI R169, R169, R110, RZ, 0x1b ;  /* 0x0000006ea9a97211 */ /* 0x000fe400078fd8ff */
[----:B------:R-:W-:Y:S01]  /*bb00*/  LEA R167, R167, UR13, 0x2 ;  /* 0x0000000da7a77c11 */ /* 0x000fe2000f8e10ff */
[----:B------:R-:W-:Y:S06]  /*bb10*/  @!P3 BRA `(.L_x_11470) ;  /* 0x000000000004b947 */ /* 0x000fec0003800000 */
[----:B--2---:R4:W-:Y:S02]  /*bb20*/  REDG.E.ADD.F32.FTZ.RN.STRONG.GPU desc[UR18][R68.64+0x1700], R63 ;  /* 0x0017003f440079a6 */ /* 0x0049e4000c12f312 */
.L_x_11470:
[----:B------:R-:W-:Y:S05]  /*bb30*/  BSYNC.RECONVERGENT B0 ;  /* 0x0000000000007941 */ /* 0x000fea0003800200 */
.L_x_11469:
[----:B--2-4-:R2:W4:Y:S01]  /*bb40*/  LDS R63, [R167+0x2880] ;  /* 0x00288000a73f7984 */ /* 0x0145220000000800 */
[----:B------:R-:W-:Y:S01]  /*bb50*/  BSSY.RECONVERGENT B0, `(.L_x_11471) ;  /* 0x0000004000007945 */ /* 0x000fe20003800200 */
[----:B-1----:R-:W-:-:S03]  /*bb60*/  LEA R148, R169, UR13, 0x2 ;  /* 0x0000000da9947c11 */ /* 0x002fc6000f8e10ff */
[----:B------:R-:W-:Y:S05]  /*bb70*/  @!P4 BRA `(.L_x_11472) ;  /* 0x000000000004c947 */ /* 0x000fea0003800000 */
[----:B----4-:R1:W-:Y:S02]  /*bb80*/  REDG.E.ADD.F32.FTZ.RN.STRONG.GPU desc[UR18][R68.64+0x1800], R63 ;  /* 0x0018003f440079a6 */ /* 0x0103e4000c12f312 */
.L_x_11472:
[----:B------:R-:W-:Y:S05]  /*bb90*/  BSYNC.RECONVERGENT B0 ;  /* 0x0000000000007941 */ /* 0x000fea0003800200 */
.L_x_11471:
[----:B-1--4-:R1:W4:Y:S01]  /*bba0*/  LDS R63, [R148+0x2980] ;  /* 0x00298000943f7984 */ /* 0x0123220000000800 */
[----:B------:R-:W-:Y:S01]  /*bbb0*/  BSSY.RECONVERGENT B0, `(.L_x_11473) ;  /* 0x0000005000007945 */ /* 0x000fe20003800200 */
[C---:B--2---:R-:W-:Y:S02]  /*bbc0*/  IADD3 R167, PT, PT, R110.reuse, 0x680, RZ ;  /* 0x000006806ea77810 */ /* 0x044fe40007ffe0ff */
[----:B------:R-:W-:Y:S01]  /*bbd0*/  IADD3 R169, PT, PT, R110, 0x6c0, RZ ;  /* 0x000006c06ea97810 */ /* 0x000fe20007ffe0ff */
[----:B------:R-:W-:Y:S06]  /*bbe0*/  @!P5 BRA `(.L_x_11474) ;  /* 0x000000000004d947 */ /* 0x000fec0003800000 */
[----:B----4-:R2:W-:Y:S02]  /*bbf0*/  REDG.E.ADD.F32.FTZ.RN.STRONG.GPU desc[UR18][R68.64+0x1900], R63 ;  /* 0x0019003f440079a6 */ /* 0x0105e4000c12f312 */
.L_x_11474:
[----:B------:R-:W-:Y:S05]  /*bc00*/  BSYNC.RECONVERGENT B0 ;  /* 0x0000000000007941 */ /* 0x000fea0003800200 */
.L_x_11473:
        /* <DEDUP_REMOVED lines=17> */
.L_x_11476:
[----:B------:R-:W-:Y:S05]  /*bd20*/  BSYNC.RECONVERGENT B0 ;  /* 0x0000000000007941 */ /* 0x000fea0003800200 */
.L_x_11475:
[----:B01----:R0:W1:Y:S01]  /*bd30*/  LDS R63, [R169+0x2b80] ;  /* 0x002b8000a93f7984 */ /* 0x0030620000000800 */
[----:B------:R-:W-:Y:S01]  /*bd40*/  BSSY.RECONVERGENT B0, `(.L_x_11477) ;  /* 0x0000006000007945 */ /* 0x000fe20003800200 */
[----:B------:R-:W-:Y:S02]  /*bd50*/  IADD3 R167, PT, PT, R110, 0x780, RZ ;  /* 0x000007806ea77810 */ /* 0x000fe40007ffe0ff */
[----:B------:R-:W-:Y:S02]  /*bd60*/  LEA.HI R187, R187, R110, RZ, 0x1b ;  /* 0x0000006ebbbb7211 */ /* 0x000fe400078fd8ff */
[----:B------:R-:W-:Y:S01]  /*bd70*/  LEA R148, R148, UR13, 0x2 ;  /* 0x0000000d94947c11 */ /* 0x000fe2000f8e10ff */
[----:B------:R-:W-:Y:S06]  /*bd80*/  @!P0 BRA `(.L_x_11478) ;  /* 0x0000000000048947 */ /* 0x000fec0003800000 */
[----:B-1----:R2:W-:Y:S02]  /*bd90*/  REDG.E.ADD.F32.FTZ.RN.STRONG.GPU desc[UR18][R68.64+0x1b00], R63 ;  /* 0x001b003f440079a6 */ /* 0x0025e4000c12f312 */
.L_x_11478:
[----:B------:R-:W-:Y:S05]  /*bda0*/  BSYNC.RECONVERGENT B0 ;  /* 0x0000000000007941 */ /* 0x000fea0003800200 */
.L_x_11477:
[----:B-12---:R1:W2:Y:S01]  /*bdb0*/  LDS R63, [R148+0x2c80] ;  /* 0x002c8000943f7984 */ /* 0x0062a20000000800 */
[----:B------:R-:W-:Y:S01]  /*bdc0*/  BSSY.RECONVERGENT B0, `(.L_x_11479) ;  /* 0x0000005000007945 */ /* 0x000fe20003800200 */
[----:B------:R-:W-:Y:S02]  /*bdd0*/  LEA.HI R167, R167, R110, RZ, 0x1b ;  /* 0x0000006ea7a77211 */ /* 0x000fe400078fd8ff */
[----:B------:R-:W-:Y:S01]  /*bde0*/  LEA R187, R187, UR13, 0x2 ;  /* 0x0000000dbbbb7c11 */ /* 0x000fe2000f8e10ff */
[----:B------:R-:W-:Y:S06]  /*bdf0*/  @!P2 BRA `(.L_x_11480) ;  /* 0x000000000004a947 */ /* 0x000fec0003800000 */
[----:B--2---:R4:W-:Y:S02]  /*be00*/  REDG.E.ADD.F32.FTZ.RN.STRONG.GPU desc[UR18][R68.64+0x1c00], R63 ;  /* 0x001c003f440079a6 */ /* 0x0049e4000c12f312 */
.L_x_11480:
[----:B------:R-:W-:Y:S05]  /*be10*/  BSYNC.RECONVERGENT B0 ;  /* 0x0000000000007941 */ /* 0x000fea0003800200 */
.L_x_11479:
[----:B--2-4-:R2:W4:Y:S01]  /*be20*/  LDS R63, [R187+0x2d80] ;  /* 0x002d8000bb3f7984 */ /* 0x0145220000000800 */
[----:B------:R-:W-:Y:S01]  /*be30*/  BSSY.RECONVERGENT B0, `(.L_x_11481) ;  /* 0x0000005000007945 */ /* 0x000fe20003800200 */
[----:B0-----:R-:W-:Y:S02]  /*be40*/  IADD3 R169, PT, PT, R110, 0x7c0, RZ ;  /* 0x000007c06ea97810 */ /* 0x001fe40007ffe0ff */
[----:B------:R-:W-:Y:S01]  /*be50*/  LEA R167, R167, UR13, 0x2 ;  /* 0x0000000da7a77c11 */ /* 0x000fe2000f8e10ff */
[----:B------:R-:W-:Y:S06]  /*be60*/  @!P3 BRA `(.L_x_11482) ;  /* 0x000000000004b947 */ /* 0x000fec0003800000 */
[----:B----4-:R0:W-:Y:S02]  /*be70*/  REDG.E.ADD.F32.FTZ.RN.STRONG.GPU desc[UR18][R68.64+0x1d00], R63 ;  /* 0x001d003f440079a6 */ /* 0x0101e4000c12f312 */
.L_x_11482:
[----:B------:R-:W-:Y:S05]  /*be80*/  BSYNC.RECONVERGENT B0 ;  /* 0x0000000000007941 */ /* 0x000fea0003800200 */
.L_x_11481:
[----:B0---4-:R0:W4:Y:S01]  /*be90*/  LDS R63, [R167+0x2e80] ;  /* 0x002e8000a73f7984 */ /* 0x0111220000000800 */
[----:B------:R-:W-:Y:S01]  /*bea0*/  BSSY.RECONVERGENT B0, `(.L_x_11483) ;  /* 0x0000004000007945 */ /* 0x000fe20003800200 */
[----:B------:R-:W-:-:S03]  /*beb0*/  LEA.HI R169, R169, R110, RZ, 0x1b ;  /* 0x0000006ea9a97211 */ /* 0x000fc600078fd8ff */
[----:B------:R-:W-:Y:S05]  /*bec0*/  @!P4 BRA `(.L_x_11484) ;  /* 0x000000000004c947 */ /* 0x000fea0003800000 */
[----:B----4-:R4:W-:Y:S02]  /*bed0*/  REDG.E.ADD.F32.FTZ.RN.STRONG.GPU desc[UR18][R68.64+0x1e00], R63 ;  /* 0x001e003f440079a6 */ /* 0x0109e4000c12f312 */
.L_x_11484:
[----:B------:R-:W-:Y:S05]  /*bee0*/  BSYNC.RECONVERGENT B0 ;  /* 0x0000000000007941 */ /* 0x000fea0003800200 */
.L_x_11483:
[----:B------:R-:W-:Y:S01]  /*bef0*/  LEA R169, R169, UR13, 0x2 ;  /* 0x0000000da9a97c11 */ /* 0x000fe2000f8e10ff */
[----:B------:R-:W-:Y:S01]  /*bf00*/  FADD.FTZ R60, R139, R60 ;  /* 0x0000003c8b3c7221 */ /* 0x000fe20000010000 */
[----:B------:R-:W-:Y:S01]  /*bf10*/  BSSY.RECONVERGENT B0, `(.L_x_11485) ;  /* 0x0000007000007945 */ /* 0x000fe20003800200 */
[C---:B------:R-:W-:Y:S01]  /*bf20*/  FFMA.FTZ R62, R2.reuse, R209, R61 ;  /* 0x000000d1023e7223 */ /* 0x040fe2000001003d */
[----:B----4-:R-:W-:Y:S01]  /*bf30*/  FFMA.FTZ R63, R2, -R211, R216 ;  /* 0x800000d3023f7223 */ /* 0x010fe200000100d8 */
[----:B------:R4:W0:Y:S01]  /*bf40*/  LDS R139, [R169+0x2f80] ;  /* 0x002f8000a98b7984 */ /* 0x0008220000000800 */
[----:B------:R-:W-:Y:S01]  /*bf50*/  FADD.FTZ R61, R141, R64 ;  /* 0x000000408d3d7221 */ /* 0x000fe20000010000 */
[----:B------:R-:W-:Y:S06]  /*bf60*/  @!P5 BRA `(.L_x_11486) ;  /* 0x000000000004d947 */ /* 0x000fec0003800000 */
[----:B0-----:R0:W-:Y:S02]  /*bf70*/  REDG.E.ADD.F32.FTZ.RN.STRONG.GPU desc[UR18][R68.64+0x1f00], R139 ;  /* 0x001f008b440079a6 */ /* 0x0011e4000c12f312 */
.L_x_11486:
[----:B------:R-:W-:Y:S05]  /*bf80*/  BSYNC.RECONVERGENT B0 ;  /* 0x0000000000007941 */ /* 0x000fea0003800200 */
.L_x_11485:
[----:B0-----:R-:W0:Y:S01]  /*bf90*/  SHFL.DOWN PT, R139, R60, 0x1, 0x1f ;  /* 0x08201f003c8b7f89 */ /* 0x001e2200000e0000 */
[----:B------:R-:W-:Y:S01]  /*bfa0*/  ISETP.GT.AND P0, PT, R102, 0x1e, PT ;  /* 0x0000001e6600780c */ /* 0x000fe20003f04270 */
[----:B------:R-:W-:Y:S01]  /*bfb0*/  FADD.FTZ R55, R114, R55 ;  /* 0x0000003772377221 */ /* 0x000fe20000010000 */
[----:B------:R-:W-:Y:S01]  /*bfc0*/  FMUL.FTZ R212, R212, R135 ;  /* 0x00000087d4d47220 */ /* 0x000fe20000410000 */
[----:B------:R-:W5:Y:S01]  /*bfd0*/  SHFL.DOWN PT, R64, R61, 0x1, 0x1f ;  /* 0x08201f003d407f89 */ /* 0x000f6200000e0000 */
[----:B------:R-:W-:Y:S01]  /*bfe0*/  FMUL.FTZ R220, R220, R133 ;  /* 0x00000085dcdc7220 */ /* 0x000fe20000410000 */
[----:B------:R-:W-:Y:S01]  /*bff0*/  FMUL.FTZ R145, R118, R145 ;  /* 0x0000009176917220 */ /* 0x000fe20000410000 */
[----:B------:R-:W-:Y:S01]  /*c000*/  FFMA.FTZ R146, R153, R171, R146 ;  /* 0x000000ab99927223 */ /* 0x000fe20000010092 */
[----:B------:R-:W1:Y:S01]  /*c010*/  SHFL.DOWN PT, R141, R62, 0x1, 0x1f ;  /* 0x08201f003e8d7f89 */ /* 0x000e6200000e0000 */
[----:B------:R-:W-:Y:S01]  /*c020*/  FFMA.FTZ R134, R223, R134, R212 ;  /* 0x00000086df867223 */ /* 0x000fe200000100d4 */
[----:B------:R-:W-:Y:S01]  /*c030*/  FFMA.FTZ R208, R208, R143, R145 ;  /* 0x0000008fd0d07223 */ /* 0x000fe20000010091 */
[----:B------:R-:W-:Y:S01]  /*c040*/  FADD.FTZ R56, R65, R56 ;  /* 0x0000003841387221 */ /* 0x000fe20000010000 */
[----:B------:R-:W2:Y:S01]  /*c050*/  SHFL.DOWN PT, R68, R63, 0x1, 0x1f ;  /* 0x08201f003f447f89 */ /* 0x000ea200000e0000 */
[----:B------:R-:W-:Y:S01]  /*c060*/  FMUL.FTZ R65, R162, R190 ;  /* 0x000000bea2417220 */ /* 0x000fe20000410000 */
[----:B------:R-:W-:Y:S01]  /*c070*/  FFMA.FTZ R69, R35, R146, R208 ;  /* 0x0000009223457223 */ /* 0x000fe200000100d0 */
[----:B------:R-:W-:Y:S01]  /*c080*/  FMUL.FTZ R144, R215, R144 ;  /* 0x00000090d7907220 */ /* 0x000fe20000410000 */
[----:B------:R-:W-:Y:S01]  /*c090*/  FMUL.FTZ R128, R75, R128 ;  /* 0x000000804b807220 */ /* 0x000fe20000410000 */
[----:B------:R-:W-:Y:S01]  /*c0a0*/  FMUL.FTZ R129, R74, R129 ;  /* 0x000000814a817220 */ /* 0x000fe20000410000 */
[----:B------:R-:W-:Y:S01]  /*c0b0*/  FADD.FTZ R54, R69, R54 ;  /* 0x0000003645367221 */ /* 0x000fe20000010000 */
[----:B------:R-:W-:Y:S01]  /*c0c0*/  FFMA.FTZ R65, R160, R173, R65 ;  /* 0x000000ada0417223 */ /* 0x000fe20000010041 */
[----:B------:R-:W-:Y:S01]  /*c0d0*/  FFMA.FTZ R142, R229, R142, R144 ;  /* 0x0000008ee58e7223 */ /* 0x000fe20000010090 */
[----:B------:R-:W-:Y:S01]  /*c0e0*/  FMUL.FTZ R73, R73, R124 ;  /* 0x0000007c49497220 */ /* 0x000fe20000410000 */
[----:B------:R-:W-:Y:S01]  /*c0f0*/  FFMA.FTZ R132, R225, R132, R220 ;  /* 0x00000084e1847223 */ /* 0x000fe200000100dc */
[----:B------:R-:W-:Y:S01]  /*c100*/  FFMA.FTZ R26, R65, R89, R26 ;  /* 0x00000059411a7223 */ /* 0x000fe2000001001a */
[----:B0-----:R-:W-:Y:S01]  /*c110*/  @!P0 FADD.FTZ R60, R60, R139 ;  /* 0x0000008b3c3c8221 */ /* 0x001fe20000010000 */
[----:B------:R-:W-:Y:S01]  /*c120*/  FFMA.FTZ R142, R59, R65, R142 ;  /* 0x000000413b8e7223 */ /* 0x000fe2000001008e */
[----:B------:R-:W-:Y:S01]  /*c130*/  FMUL.FTZ R65, R166, R192 ;  /* 0x000000c0a6417220 */ /* 0x000fe20000410000 */
[----:B------:R-:W-:Y:S01]  /*c140*/  FFMA.FTZ R73, R222, R125, R73 ;  /* 0x0000007dde497223 */ /* 0x000fe20000010049 */
[----:B-----5:R-:W-:Y:S01]  /*c150*/  @!P0 FADD.FTZ R61, R61, R64 ;  /* 0x000000403d3d8221 */ /* 0x020fe20000010000 */
[----:B------:R-:W0:Y:S01]  /*c160*/  SHFL.DOWN PT, R139, R60, 0x2, 0x1f ;  /* 0x08401f003c8b7f89 */ /* 0x000e2200000e0000 */
[----:B------:R-:W-:Y:S01]  /*c170*/  FMUL.FTZ R64, R155, R193 ;  /* 0x000000c19b407220 */ /* 0x000fe20000410000 */
[----:B------:R-:W-:Y:S01]  /*c180*/  FFMA.FTZ R156, R156, R176, R65 ;  /* 0x000000b09c9c7223 */ /* 0x000fe20000010041 */
[----:B-1----:R-:W-:Y:S01]  /*c190*/  @!P0 FADD.FTZ R62, R62, R141 ;  /* 0x0000008d3e3e8221 */ /* 0x002fe20000010000 */
[----:B------:R-:W-:Y:S01]  /*c1a0*/  FMUL.FTZ R65, R168, R194 ;  /* 0x000000c2a8417220 */ /* 0x000fe20000410000 */
[----:B------:R-:W-:Y:S01]  /*c1b0*/  FFMA.FTZ R64, R151, R177, R64 ;  /* 0x000000b197407223 */ /* 0x000fe20000010040 */
[C---:B------:R-:W-:Y:S01]  /*c1c0*/  ISETP.GT.AND P2, PT, R102.reuse, 0xf, PT ;  /* 0x0000000f6600780c */ /* 0x040fe20003f44270 */
[----:B--2---:R-:W-:Y:S01]  /*c1d0*/  @!P0 FADD.FTZ R63, R63, R68 ;  /* 0x000000443f3f8221 */ /* 0x004fe20000010000 */
[----:B------:R-:W1:Y:S01]  /*c1e0*/  SHFL.DOWN PT, R141, R62, 0x2, 0x1f ;  /* 0x08401f003e8d7f89 */ /* 0x000e6200000e0000 */
[----:B------:R-:W-:Y:S01]  /*c1f0*/  ISETP.GT.AND P0, PT, R102, 0x1d, PT ;  /* 0x0000001d6600780c */ /* 0x000fe20003f04270 */
[----:B------:R-:W-:Y:S01]  /*c200*/  FFMA.FTZ R69, R37, R64, R134 ;  /* 0x0000004025457223 */ /* 0x000fe20000010086 */
[----:B------:R-:W-:Y:S01]  /*c210*/  FFMA.FTZ R21, R64, R84, R21 ;  /* 0x0000005440157223 */ /* 0x000fe20000010015 */
[----:B------:R-:W2:Y:S01]  /*c220*/  SHFL.DOWN PT, R68, R61, 0x2, 0x1f ;  /* 0x08401f003d447f89 */ /* 0x000ea200000e0000 */
[----:B------:R-:W-:Y:S01]  /*c230*/  FMUL.FTZ R64, R159, R197 ;  /* 0x000000c59f407220 */ /* 0x000fe20000410000 */
[----:B------:R-:W-:Y:S01]  /*c240*/  FADD.FTZ R50, R69, R50 ;  /* 0x0000003245327221 */ /* 0x000fe20000010000 */
        /* <DEDUP_REMOVED lines=8> */
[----:B------:R-:W-:Y:S01]  /*c2d0*/  FFMA.FTZ R73, R48, R64, R73 ;  /* 0x0000004030497223 */ /* 0x000fe20000010049 */
[----:B0-----:R-:W-:Y:S01]  /*c2e0*/  @!P0 FADD.FTZ R60, R60, R139 ;  /* 0x0000008b3c3c8221 */ /* 0x001fe20000010000 */
[----:B------:R-:W-:Y:S01]  /*c2f0*/  FMUL.FTZ R191, R164, R191 ;  /* 0x000000bfa4bf7220 */ /* 0x000fe20000410000 */
[----:B------:R-:W-:Y:S01]  /*c300*/  FMUL.FTZ R140, R219, R140 ;  /* 0x0000008cdb8c7220 */ /* 0x000fe20000410000 */
[----:B------:R-:W-:Y:S01]  /*c310*/  FMUL.FTZ R214, R214, R137 ;  /* 0x00000089d6d67220 */ /* 0x000fe20000410000 */
[----:B------:R-:W-:Y:S01]  /*c320*/  FMUL.FTZ R195, R170, R195 ;  /* 0x000000c3aac37220 */ /* 0x000fe20000410000 */
[----:B------:R-:W0:Y:S01]  /*c330*/  SHFL.DOWN PT, R133, R60, 0x4, 0x1f ;  /* 0x08801f003c857f89 */ /* 0x000e2200000e0000 */
[----:B------:R-:W-:Y:S01]  /*c340*/  FMUL.FTZ R72, R72, R123 ;  /* 0x0000007b48487220 */ /* 0x000fe20000410000 */
[----:B------:R-:W-:Y:S01]  /*c350*/  FMUL.FTZ R64, R161, R199 ;  /* 0x000000c7a1407220 */ /* 0x000fe20000410000 */
[----:B-1----:R-:W-:Y:S01]  /*c360*/  @!P0 FADD.FTZ R62, R62, R141 ;  /* 0x0000008d3e3e8221 */ /* 0x002fe20000010000 */
[----:B------:R-:W-:Y:S01]  /*c370*/  FMUL.FTZ R71, R71, R122 ;  /* 0x0000007a47477220 */ /* 0x000fe20000410000 */
[----:B------:R-:W-:Y:S01]  /*c380*/  FFMA.FTZ R196, R149, R180, R196 ;  /* 0x000000b495c47223 */ /* 0x000fe200000100c4 */
        /* <DEDUP_REMOVED lines=26> */
[----:B-1----:R-:W-:Y:S01]  /*c530*/  @!P0 FADD.FTZ R62, R62, R135 ;  /* 0x000000873e3e8221 */ /* 0x002fe20000010000 */
[----:B------:R-:W-:Y:S01]  /*c540*/  FFMA.FTZ R72, R79, R65, R72 ;  /* 0x000000414f487223 */ /* 0x000fe20000010048 */
[----:B------:R-:W-:Y:S01]  /*c550*/  FMUL.FTZ R200, R163, R200 ;  /* 0x000000c8a3c87220 */ /* 0x000fe20000410000 */
[----:B------:R-:W-:Y:S01]  /*c560*/  FFMA.FTZ R232, R53, R113, R232 ;  /* 0x0000007135e87223 */ /* 0x000fe200000100e8 */
[----:B--2---:R-:W-:Y:S01]  /*c570*/  @!P0 FADD.FTZ R61, R61, R68 ;  /* 0x000000443d3d8221 */ /* 0x004fe20000010000 */
[----:B------:R-:W1:Y:S01]  /*c580*/  SHFL.DOWN PT, R75, R62, 0x8, 0x1f ;  /* 0x09001f003e4b7f89 */ /* 0x000e6200000e0000 */
[----:B------:R-:W-:Y:S01]  /*c590*/  FFMA.FTZ R119, R226, R119, R3 ;  /* 0x00000077e2777223 */ /* 0x000fe20000010003 */
[----:B------:R-:W-:Y:S01]  /*c5a0*/  BSSY.RECONVERGENT B0, `(.L_x_11487) ;  /* 0x0000024000007945 */ /* 0x000fe20003800200 */
[----:B-----5:R-:W-:Y:S01]  /*c5b0*/  @!P0 FADD.FTZ R63, R63, R114 ;  /* 0x000000723f3f8221 */ /* 0x020fe20000010000 */
[----:B------:R-:W2:Y:S01]  /*c5c0*/  SHFL.DOWN PT, R68, R61, 0x8, 0x1f ;  /* 0x09001f003d447f89 */ /* 0x000ea200000e0000 */
[----:B------:R-:W-:Y:S01]  /*c5d0*/  ISETP.GT.AND P0, PT, R102, 0x17, PT ;  /* 0x000000176600780c */ /* 0x000fe20003f04270 */
[----:B------:R-:W-:Y:S01]  /*c5e0*/  FFMA.FTZ R19, R146, R82, R19 ;  /* 0x0000005292137223 */ /* 0x000fe20000010013 */
[----:B------:R-:W-:Y:S01]  /*c5f0*/  FFMA.FTZ R20, R191, R85, R20 ;  /* 0x00000055bf147223 */ /* 0x000fe20000010014 */
[----:B------:R-:W5:Y:S01]  /*c600*/  SHFL.DOWN PT, R74, R63, 0x8, 0x1f ;  /* 0x09001f003f4a7f89 */ /* 0x000f6200000e0000 */
[----:B------:R-:W-:Y:S01]  /*c610*/  FADD.FTZ R51, R142, R51 ;  /* 0x000000338e337221 */ /* 0x000fe20000010000 */
[----:B------:R-:W-:Y:S01]  /*c620*/  FADD.FTZ R52, R213, R52 ;  /* 0x00000034d5347221 */ /* 0x000fe20000010000 */
[----:B------:R-:W-:Y:S01]  /*c630*/  FADD.FTZ R49, R156, R49 ;  /* 0x000000319c317221 */ /* 0x000fe20000010000 */
[----:B------:R-:W-:Y:S01]  /*c640*/  FADD.FTZ R47, R132, R47 ;  /* 0x0000002f842f7221 */ /* 0x000fe20000010000 */
[----:B------:R-:W-:Y:S01]  /*c650*/  FFMA.FTZ R22, R195, R87, R22 ;  /* 0x00000057c3167223 */ /* 0x000fe20000010016 */
[----:B------:R-:W-:Y:S01]  /*c660*/  FADD.FTZ R46, R221, R46 ;  /* 0x0000002edd2e7221 */ /* 0x000fe20000010000 */
[----:B------:R-:W-:Y:S01]  /*c670*/  FADD.FTZ R45, R196, R45 ;  /* 0x0000002dc42d7221 */ /* 0x000fe20000010000 */
[----:B------:R-:W-:Y:S01]  /*c680*/  FADD.FTZ R44, R73, R44 ;  /* 0x0000002c492c7221 */ /* 0x000fe20000010000 */
[----:B------:R-:W-:Y:S01]  /*c690*/  FFMA.FTZ R24, R113, R90, R24 ;  /* 0x0000005a71187223 */ /* 0x000fe20000010018 */
[----:B0-----:R-:W-:Y:S01]  /*c6a0*/  @!P0 FADD.FTZ R60, R60, R69 ;  /* 0x000000453c3c8221 */ /* 0x001fe20000010000 */
[----:B------:R-:W-:Y:S01]  /*c6b0*/  FADD.FTZ R43, R72, R43 ;  /* 0x0000002b482b7221 */ /* 0x000fe20000010000 */
[----:B------:R-:W-:Y:S01]  /*c6c0*/  FFMA.FTZ R200, R111, R184, R200 ;  /* 0x000000b86fc87223 */ /* 0x000fe200000100c8 */
[----:B------:R-:W-:-:S02]  /*c6d0*/  FADD.FTZ R41, R232, R41 ;  /* 0x00000029e8297221 */ /* 0x000fc40000010000 */
        /* <DEDUP_REMOVED lines=16> */
.L_x_11488:
[----:B------:R-:W-:Y:S05]  /*c7e0*/  BSYNC.RECONVERGENT B0 ;  /* 0x0000000000007941 */ /* 0x000fea0003800200 */
.L_x_11487:
        /* <DEDUP_REMOVED lines=12> */
[----:B--2---:R-:W-:Y:S01]  /*c8b0*/  FFMA.FTZ R65, R81, R3, R66 ;  /* 0x0000000351417223 */ /* 0x004fe20000010042 */
        /* <DEDUP_REMOVED lines=10> */
[----:B------:R-:W1:Y:S10]  /*c960*/  LDS.128 R64, [UR13+0x31a0] ;  /* 0x0031a00dff407984 */ /* 0x000e740008000c00 */
        /* <DEDUP_REMOVED lines=12> */
.L_x_11490:
[----:B------:R-:W-:Y:S05]  /*ca30*/  BSYNC.RECONVERGENT B0 ;  /* 0x0000000000007941 */ /* 0x000fea0003800200 */
.L_x_11489:
[----:B------:R-:W-:-:S04]  /*ca40*/  UIADD3 UR6, UPT, UPT, UR6, 0x1, URZ ;  /* 0x0000000106067890 */ /* 0x000fc8000fffe0ff */
[----:B------:R-:W-:-:S09]  /*ca50*/  UISETP.GE.AND UP0, UPT, UR6, UR42, UPT ;  /* 0x0000002a0600728c */ /* 0x000fd2000bf06270 */
[----:B------:R-:W-:Y:S05]  /*ca60*/  BRA.U !UP0, `(.L_x_11491) ;  /* 0xffffff8108c47547 */ /* 0x000fea000b83ffff */
.L_x_11392:
[----:B------:R-:W1:Y:S01]  /*ca70*/  S2R R53, SR_TID.X ;  /* 0x0000000000357919 */ /* 0x000e620000002100 */
[----:B------:R-:W-:Y:S01]  /*ca80*/  HFMA2 R3, -RZ, RZ, 0, 9.5367431640625e-07 ;  /* 0x00000010ff037431 */ /* 0x000fe200000001ff */
[----:B------:R-:W-:Y:S08]  /*ca90*/  BAR.SYNC.DEFER_BLOCKING 0x0 ;  /* 0x0000000000007b1d */ /* 0x000ff00000010000 */
[----:B------:R-:W2:Y:S01]  /*caa0*/  S2UR UR6, SR_CTAID.X ;  /* 0x00000000000679c3 */ /* 0x000ea20000002500 */
[----:B------:R-:W5:Y:S07]  /*cab0*/  LDCU.64 UR14, c[0x0][0x500] ;  /* 0x0000a000ff0e77ac */ /* 0x000f6e0008000a00 */
[----:B------:R-:W2:Y:S01]  /*cac0*/  LDC.64 R36, c[0x0][0x4f8] ;  /* 0x00013e00ff247b82 */ /* 0x000ea20000000a00 */
        /* <DEDUP_REMOVED lines=8> */
[----:B------:R-:W-:Y:S01]  /*cb50*/  F2FP.BF16.F32.PACK_AB R27, R18, R27 ;  /* 0x0000001b121b723e */ /* 0x000fe200000010ff */
[----:B------:R-:W-:Y:S01]  /*cb60*/  UIADD3 UR38, UP0, UPT, UR38, -0x1000, URZ ;  /* 0xfffff00026267890 */ /* 0x000fe2000ff1e0ff */
[----:B------:R-:W-:Y:S01]  /*cb70*/  F2FP.BF16.F32.PACK_AB R26, R19, R26 ;  /* 0x0000001a131a723e */ /* 0x000fe200000010ff */
[----:B------:R-:W-:Y:S01]  /*cb80*/  UIADD3 UR40, UP1, UPT, UR40, -0x800, URZ ;  /* 0xfffff80028287890 */ /* 0x000fe2000ff3e0ff */
[----:B------:R-:W-:Y:S01]  /*cb90*/  LOP3.LUT R53, R53, 0x3e0, RZ, 0xc0, !PT ;  /* 0x000003e035357812 */ /* 0x000fe200078ec0ff */
[----:B------:R-:W-:-:S02]  /*cba0*/  UIADD3 UR11, UP2, UPT, UR11, -0x800, URZ ;  /* 0xfffff8000b0b7890 */ /* 0x000fc4000ff5e0ff */
[----:B------:R-:W-:Y:S01]  /*cbb0*/  UIADD3 UR13, UP3, UPT, UR8, -0x800, URZ ;  /* 0xfffff800080d7890 */ /* 0x000fe2000ff7e0ff */
[----:B0-----:R-:W-:Y:S01]  /*cbc0*/  SHF.L.U32 R2, R57, 0xa, RZ ;  /* 0x0000000a39027819 */ /* 0x001fe200000006ff */
[----:B------:R-:W-:Y:S02]  /*cbd0*/  UIADD3.X UR25, UPT, UPT, UR25, -0x1, URZ, UP0, !UPT ;  /* 0xffffffff19197890 */ /* 0x000fe400087fe4ff */
[----:B------:R-:W-:Y:S02]  /*cbe0*/  UIADD3.X UR39, UPT, UPT, UR39, -0x1, URZ, UP1, !UPT ;  /* 0xffffffff27277890 */ /* 0x000fe40008ffe4ff */
[----:B------:R-:W-:Y:S02]  /*cbf0*/  UIADD3.X UR12, UPT, UPT, UR12, -0x1, URZ, UP2, !UPT ;  /* 0xffffffff0c0c7890 */ /* 0x000fe400097fe4ff */
[----:B------:R-:W-:Y:S01]  /*cc00*/  UIADD3.X UR9, UPT, UPT, UR9, -0x1, URZ, UP3, !UPT ;  /* 0xffffffff09097890 */ /* 0x000fe20009ffe4ff */
[----:B----4-:R-:W-:Y:S04]  /*cc10*/  STS.128 [R101], R8 ;  /* 0x0000000865007388 */ /* 0x010fe80000000c00 */
[----:B-----5:R0:W-:Y:S01]  /*cc20*/  STS.128 [R101+0x200], R60 ;  /* 0x0002003c65007388 */ /* 0x0201e20000000c00 */
[----:B------:R-:W-:-:S03]  /*cc30*/  NOP ;  /* 0x0000000000007918 */ /* 0x000fc60000000000 */
[----:B------:R-:W1:Y:S04]  /*cc40*/  LDS.128 R4, [R100] ;  /* 0x0000000064047984 */ /* 0x000e680000000c00 */
[----:B------:R-:W4:Y:S01]  /*cc50*/  LDS.128 R8, [R100+0x10] ;  /* 0x0000100064087984 */ /* 0x000f220000000c00 */
[----:B0-----:R-:W-:Y:S02]  /*cc60*/  MOV R61, UR15 ;  /* 0x0000000f003d7c02 */ /* 0x001fe40008000f00 */
[----:B------:R-:W-:Y:S02]  /*cc70*/  F2FP.BF16.F32.PACK_AB R60, R25, R32 ;  /* 0x00000020193c723e */ /* 0x000fe400000010ff */
[----:B------:R-:W-:Y:S02]  /*cc80*/  F2FP.BF16.F32.PACK_AB R63, R22, R31 ;  /* 0x0000001f163f723e */ /* 0x000fe400000010ff */
[----:B------:R-:W-:-:S02]  /*cc90*/  F2FP.BF16.F32.PACK_AB R62, R23, R30 ;  /* 0x0000001e173e723e */ /* 0x000fc400000010ff */
[----:B------:R-:W-:Y:S02]  /*cca0*/  F2FP.BF16.F32.PACK_AB R25, R20, R29 ;  /* 0x0000001d1419723e */ /* 0x000fe400000010ff */
[C---:B-1----:R-:W-:Y:S02]  /*ccb0*/  SHF.L.U32 R12, R4.reuse, 0x10, RZ ;  /* 0x00000010040c7819 */ /* 0x042fe400000006ff */
[----:B------:R-:W-:Y:S02]  /*ccc0*/  PRMT R4, R4, 0x7632, R4 ;  /* 0x0000763204047816 */ /* 0x000fe40000000004 */
[----:B------:R-:W-:Y:S01]  /*ccd0*/  SHF.L.U32 R35, R7, 0x10, RZ ;  /* 0x0000001007237819 */ /* 0x000fe200000006ff */
[----:B------:R-:W-:Y:S01]  /*cce0*/  FADD.FTZ R14, R12, UR4 ;  /* 0x000000040c0e7e21 */ /* 0x000fe20008010000 */
[C---:B------:R-:W-:Y:S02]  /*ccf0*/  SHF.L.U32 R12, R5.reuse, 0x10, RZ ;  /* 0x00000010050c7819 */ /* 0x040fe400000006ff */
[----:B------:R-:W-:Y:S01]  /*cd00*/  PRMT R5, R5, 0x7632, R5 ;  /* 0x0000763205057816 */ /* 0x000fe20000000005 */
[----:B------:R-:W-:Y:S01]  /*cd10*/  FADD.FTZ R42, R35, UR4 ;  /* 0x00000004232a7e21 */ /* 0x000fe20008010000 */
[----:B------:R-:W-:Y:S01]  /*cd20*/  SHF.L.U32 R4, R4, 0x10, RZ ;  /* 0x0000001004047819 */ /* 0x000fe200000006ff */
[----:B------:R-:W-:Y:S01]  /*cd30*/  FADD.FTZ R15, R12, UR4 ;  /* 0x000000040c0f7e21 */ /* 0x000fe20008010000 */
[----:B------:R-:W-:Y:S01]  /*cd40*/  SHF.L.U32 R5, R5, 0x10, RZ ;  /* 0x0000001005057819 */ /* 0x000fe200000006ff */
[----:B------:R-:W-:Y:S01]  /*cd50*/  BAR.SYNC.DEFER_BLOCKING 0x0 ;  /* 0x0000000000007b1d */ /* 0x000fe20000010000 */
[----:B------:R-:W-:Y:S01]  /*cd60*/  FSETP.GTU.FTZ.AND P4, PT, R14, 20, PT ;  /* 0x41a000000e00780b */ /* 0x000fe20003f9c000 */
[----:B------:R-:W-:Y:S01]  /*cd70*/  FADD.FTZ R3, R4, UR4 ;  /* 0x0000000404037e21 */ /* 0x000fe20008010000 */
[----:B------:R-:W-:Y:S01]  /*cd80*/  FSETP.GTU.FTZ.AND P6, PT, R15, 20, PT ;  /* 0x41a000000f00780b */ /* 0x000fe20003fdc000 */
[----:B------:R-:W-:Y:S01]  /*cd90*/  FADD.FTZ R5, R5, UR4 ;  /* 0x0000000405057e21 */ /* 0x000fe20008010000 */
[----:B------:R-:W-:-:S02]  /*cda0*/  PRMT R7, R7, 0x7632, R7 ;  /* 0x0000763207077816 */ /* 0x000fc40000000007 */
[----:B------:R-:W-:Y:S02]  /*cdb0*/  FSETP.GTU.FTZ.AND P3, PT, R3, 20, PT ;  /* 0x41a000000300780b */ /* 0x000fe40003f7c000 */
[----:B------:R-:W-:Y:S02]  /*cdc0*/  FSETP.GTU.FTZ.AND P5, PT, R5, 20, PT ;  /* 0x41a000000500780b */ /* 0x000fe40003fbc000 */
[----:B------:R-:W-:Y:S02]  /*cdd0*/  SHF.L.U32 R7, R7, 0x10, RZ ;  /* 0x0000001007077819 */ /* 0x000fe400000006ff */
[----:B------:R-:W-:Y:S01]  /*cde0*/  FSETP.GTU.FTZ.AND P1, PT, R42, 20, PT ;  /* 0x41a000002a00780b */ /* 0x000fe20003f3c000 */
[----:B------:R-:W-:Y:S02]  /*cdf0*/  @!P4 FMUL.FTZ R4, R14, -1.4426950216293334961 ;  /* 0xbfb8aa3b0e04c820 */ /* 0x000fe40000410000 */
[----:B------:R-:W-:Y:S01]  /*ce00*/  @!P6 FMUL.FTZ R15, R15, -1.4426950216293334961 ;  /* 0xbfb8aa3b0f0fe820 */ /* 0x000fe20000410000 */
[----:B------:R-:W-:Y:S01]  /*ce10*/  FADD.FTZ R7, R7, UR4 ;  /* 0x0000000407077e21 */ /* 0x000fe20008010000 */
[----:B------:R-:W0:Y:S02]  /*ce20*/  @!P4 MUFU.EX2 R12, R4 ;  /* 0x00000004000cc308 */ /* 0x000e240000000800 */
[----:B------:R-:W-:-:S02]  /*ce30*/  @!P3 FMUL.FTZ R3, R3, -1.4426950216293334961 ;  /* 0xbfb8aa3b0303b820 */ /* 0x000fc40000410000 */
[----:B------:R-:W-:-:S04]  /*ce40*/  @!P5 FMUL.FTZ R34, R5, -1.4426950216293334961 ;  /* 0xbfb8aa3b0522d820 */ /* 0x000fc80000410000 */
[----:B------:R1:W5:Y:S08]  /*ce50*/  @!P3 MUFU.EX2 R14, R3 ;  /* 0x00000003000eb308 */ /* 0x0003700000000800 */
[----:B------:R-:W3:Y:S01]  /*ce60*/  @!P5 MUFU.EX2 R34, R34 ;  /* 0x000000220022d308 */ /* 0x000ee20000000800 */
[----:B-1----:R-:W-:Y:S01]  /*ce70*/  MOV R3, RZ ;  /* 0x000000ff00037202 */ /* 0x002fe20000000f00 */
[----:B0-----:R-:W-:-:S02]  /*ce80*/  @!P4 FADD.FTZ R12, R12, 1 ;  /* 0x3f8000000c0cc421 */ /* 0x001fc40000010000 */
[----:B--2---:R-:W-:-:S04]  /*ce90*/  IMAD.WIDE.U32 R4, R36, UR6, R2 ;  /* 0x0000000624047c25 */ /* 0x004fc8000f8e0002 */
[----:B------:R0:W1:Y:S01]  /*cea0*/  @!P6 MUFU.EX2 R17, R15 ;  /* 0x0000000f0011e308 */ /* 0x0000620000000800 */
[----:B-----5:R-:W-:Y:S01]  /*ceb0*/  @!P3 FADD.FTZ R16, R14, 1 ;  /* 0x3f8000000e10b421 */ /* 0x020fe20000010000 */
[----:B------:R-:W-:-:S06]  /*cec0*/  IMAD R5, R37, UR6, R5 ;  /* 0x0000000625057c24 */ /* 0x000fcc000f8e0205 */
[----:B------:R-:W2:Y:S01]  /*ced0*/  @!P4 MUFU.RCP R37, R12 ;  /* 0x0000000c0025c308 */ /* 0x000ea20000001000 */
[----:B0-----:R-:W-:Y:S01]  /*cee0*/  SHF.L.U32 R15, R6, 0x10, RZ ;  /* 0x00000010060f7819 */ /* 0x001fe200000006ff */
[----:B---3--:R-:W-:Y:S01]  /*cef0*/  @!P5 FADD.FTZ R34, R34, 1 ;  /* 0x3f8000002222d421 */ /* 0x008fe20000010000 */
[----:B------:R-:W-:-:S03]  /*cf00*/  PRMT R6, R6, 0x7632, R6 ;  /* 0x0000763206067816 */ /* 0x000fc60000000006 */
[----:B------:R-:W-:Y:S01]  /*cf10*/  FADD.FTZ R36, R15, UR4 ;  /* 0x000000040f247e21 */ /* 0x000fe20008010000 */
[----:B------:R-:W-:Y:S01]  /*cf20*/  MOV R15, UR14 ;  /* 0x0000000e000f7c02 */ /* 0x000fe20008000f00 */
[----:B------:R-:W0:Y:S01]  /*cf30*/  @!P3 MUFU.RCP R16, R16 ;  /* 0x000000100010b308 */ /* 0x000e220000001000 */
[----:B------:R-:W-:Y:S01]  /*cf40*/  SHF.L.U32 R6, R6, 0x10, RZ ;  /* 0x0000001006067819 */ /* 0x000fe200000006ff */
[----:B-1----:R-:W-:Y:S01]  /*cf50*/  @!P6 FADD.FTZ R17, R17, 1 ;  /* 0x3f8000001111e421 */ /* 0x002fe20000010000 */
[----:B------:R-:W-:Y:S01]  /*cf60*/  FSETP.GTU.FTZ.AND P0, PT, R36, 20, PT ;  /* 0x41a000002400780b */ /* 0x000fe20003f1c000 */
[----:B------:R-:W-:Y:S01]  /*cf70*/  IMAD.WIDE.U32 R14, R15, UR24, R4 ;  /* 0x000000180f0e7c25 */ /* 0x000fe2000f8e0004 */
[----:B----4-:R-:W-:-:S03]  /*cf80*/  SHF.L.U32 R5, R8, 0x10, RZ ;  /* 0x0000001008057819 */ /* 0x010fc600000006ff */
[----:B------:R-:W-:Y:S01]  /*cf90*/  FADD.FTZ R6, R6, UR4 ;  /* 0x0000000406067e21 */ /* 0x000fe20008010000 */
[----:B------:R-:W-:Y:S01]  /*cfa0*/  PRMT R8, R8, 0x7632, R8 ;  /* 0x0000763208087816 */ /* 0x000fe20000000008 */
[----:B------:R-:W1:Y:S01]  /*cfb0*/  @!P5 MUFU.RCP R34, R34 ;  /* 0x000000220022d308 */ /* 0x000e620000001000 */
[----:B------:R-:W-:Y:S01]  /*cfc0*/  IMAD R35, R61, UR24, R15 ;  /* 0x000000183d237c24 */ /* 0x000fe2000f8e020f */
[----:B------:R-:W-:Y:S01]  /*cfd0*/  SHF.L.U32 R15, R9, 0x10, RZ ;  /* 0x00000010090f7819 */ /* 0x000fe200000006ff */
[----:B--2---:R-:W-:Y:S01]  /*cfe0*/  @!P4 FMUL.FTZ R38, R38, R37 ;  /* 0x000000252626c220 */ /* 0x004fe20000410000 */
[----:B------:R-:W-:Y:S01]  /*cff0*/  FSETP.GTU.FTZ.AND P4, PT, R6, 20, PT ;  /* 0x41a000000600780b */ /* 0x000fe20003f9c000 */
[----:B------:R-:W-:Y:S01]  /*d000*/  FADD.FTZ R48, R5, UR4 ;  /* 0x0000000405307e21 */ /* 0x000fe20008010000 */
[----:B------:R-:W-:Y:S01]  /*d010*/  LEA R4, P2, R14, R58, 0x1 ;  /* 0x0000003a0e047211 */ /* 0x000fe200078408ff */
[----:B------:R-:W-:Y:S01]  /*d020*/  FADD.FTZ R15, R15, UR4 ;  /* 0x000000040f0f7e21 */ /* 0x000fe20008010000 */
[----:B------:R-:W-:Y:S01]  /*d030*/  @!P0 FMUL.FTZ R12, R36, -1.4426950216293334961 ;  /* 0xbfb8aa3b240c8820 */ /* 0x000fe20000410000 */
[----:B0-----:R-:W-:Y:S01]  /*d040*/  @!P3 FMUL.FTZ R39, R39, R16 ;  /* 0x000000102727b220 */ /* 0x001fe20000410000 */
[----:B------:R-:W-:Y:S01]  /*d050*/  LEA.HI.X R5, R14, R59, R35, 0x1, P2 ;  /* 0x0000003b0e057211 */ /* 0x000fe200010f0c23 */
[----:B------:R-:W0:Y:S01]  /*d060*/  @!P6 MUFU.RCP R17, R17 ;  /* 0x000000110011e308 */ /* 0x000e220000001000 */
[----:B------:R-:W-:Y:S01]  /*d070*/  FSETP.GTU.FTZ.AND P3, PT, R15, 20, PT ;  /* 0x41a000000f00780b */ /* 0x000fe20003f7c000 */
[----:B------:R-:W-:Y:S01]  /*d080*/  @!P1 FMUL.FTZ R14, R42, -1.4426950216293334961 ;  /* 0xbfb8aa3b2a0e9820 */ /* 0x000fe20000410000 */
[----:B------:R-:W-:Y:S01]  /*d090*/  FSETP.GTU.FTZ.AND P2, PT, R48, 20, PT ;  /* 0x41a000003000780b */ /* 0x000fe20003f5c000 */
[----:B------:R-:W2:Y:S01]  /*d0a0*/  LDCU.64 UR14, c[0x0][0x520] ;  /* 0x0000a400ff0e77ac */ /* 0x000ea20008000a00 */
[----:B------:R-:W-:Y:S01]  /*d0b0*/  SHF.L.U32 R35, R10, 0x10, RZ ;  /* 0x000000100a237819 */ /* 0x000fe200000006ff */
[----:B-1----:R-:W-:Y:S01]  /*d0c0*/  @!P5 FMUL.FTZ R41, R41, R34 ;  /* 0x000000222929d220 */ /* 0x002fe20000410000 */
[----:B------:R-:W-:Y:S01]  /*d0d0*/  FSETP.GTU.FTZ.AND P5, PT, R7, 20, PT ;  /* 0x41a000000700780b */ /* 0x000fe20003fbc000 */
[----:B------:R-:W-:Y:S01]  /*d0e0*/  @!P4 FMUL.FTZ R6, R6, -1.4426950216293334961 ;  /* 0xbfb8aa3b0606c820 */ /* 0x000fe20000410000 */
[----:B------:R-:W1:Y:S01]  /*d0f0*/  @!P0 MUFU.EX2 R12, R12 ;  /* 0x0000000c000c8308 */ /* 0x000e620000000800 */
[----:B------:R-:W-:Y:S01]  /*d100*/  PRMT R9, R9, 0x7632, R9 ;  /* 0x0000763209097816 */ /* 0x000fe20000000009 */
[----:B------:R-:W-:Y:S01]  /*d110*/  FADD.FTZ R35, R35, UR4 ;  /* 0x0000000423237e21 */ /* 0x000fe20008010000 */
[----:B------:R-:W-:Y:S01]  /*d120*/  SHF.L.U32 R8, R8, 0x10, RZ ;  /* 0x0000001008087819 */ /* 0x000fe200000006ff */
[----:B------:R-:W3:Y:S01]  /*d130*/  LDC.64 R36, c[0x0][0x560] ;  /* 0x00015800ff247b82 */ /* 0x000ee20000000a00 */
[----:B------:R-:W-:Y:S01]  /*d140*/  @!P3 FMUL.FTZ R34, R15, -1.4426950216293334961 ;  /* 0xbfb8aa3b0f22b820 */ /* 0x000fe20000410000 */
[----:B------:R-:W-:Y:S01]  /*d150*/  SHF.L.U32 R9, R9, 0x10, RZ ;  /* 0x0000001009097819 */ /* 0x000fe200000006ff */
[----:B------:R-:W-:Y:S01]  /*d160*/  @!P2 FMUL.FTZ R16, R48, -1.4426950216293334961 ;  /* 0xbfb8aa3b3010a820 */ /* 0x000fe20000410000 */
[----:B------:R-:W4:Y:S01]  /*d170*/  @!P4 MUFU.EX2 R6, R6 ;  /* 0x000000060006c308 */ /* 0x000f220000000800 */
[----:B0-----:R-:W-:Y:S01]  /*d180*/  @!P6 FMUL.FTZ R40, R40, R17 ;  /* 0x000000112828e220 */ /* 0x001fe20000410000 */
[----:B------:R-:W-:Y:S01]  /*d190*/  FSETP.GTU.FTZ.AND P6, PT, R35, 20, PT ;  /* 0x41a000002300780b */ /* 0x000fe20003fdc000 */
[----:B------:R-:W-:Y:S01]  /*d1a0*/  @!P5 FMUL.FTZ R15, R7, -1.4426950216293334961 ;  /* 0xbfb8aa3b070fd820 */ /* 0x000fe20000410000 */
[----:B------:R-:W-:Y:S01]  /*d1b0*/  FADD.FTZ R9, R9, UR4 ;  /* 0x0000000409097e21 */ /* 0x000fe20008010000 */
[----:B------:R-:W-:-:S02]  /*d1c0*/  PRMT R10, R10, 0x7632, R10 ;  /* 0x000076320a0a7816 */ /* 0x000fc4000000000a */
[----:B------:R-:W-:Y:S01]  /*d1d0*/  F2FP.BF16.F32.PACK_AB R61, R24, R33 ;  /* 0x00000021183d723e */ /* 0x000fe200000010ff */
[----:B------:R-:W0:Y:S01]  /*d1e0*/  @!P1 MUFU.EX2 R14, R14 ;  /* 0x0000000e000e9308 */ /* 0x000e220000000800 */
[----:B-1----:R-:W-:Y:S01]  /*d1f0*/  @!P0 FADD.FTZ R12, R12, 1 ;  /* 0x3f8000000c0c8421 */ /* 0x002fe20000010000 */
[----:B------:R-:W-:Y:S02]  /*d200*/  SHF.L.U32 R10, R10, 0x10, RZ ;  /* 0x000000100a0a7819 */ /* 0x000fe400000006ff */
[----:B------:R-:W-:Y:S01]  /*d210*/  F2FP.BF16.F32.PACK_AB R24, R21, R28 ;  /* 0x0000001c1518723e */ /* 0x000fe200000010ff */
[----:B------:R-:W-:Y:S02]  /*d220*/  STS.128 [R100], R60 ;  /* 0x0000003c64007388 */ /* 0x000fe40000000c00 */
[----:B------:R-:W-:Y:S01]  /*d230*/  FADD.FTZ R10, R10, UR4 ;  /* 0x000000040a0a7e21 */ /* 0x000fe20008010000 */
[----:B------:R-:W1:Y:S01]  /*d240*/  @!P5 MUFU.EX2 R15, R15 ;  /* 0x0000000f000fd308 */ /* 0x000e620000000800 */
[----:B----4-:R-:W-:Y:S01]  /*d250*/  @!P4 FADD.FTZ R7, R6, 1 ;  /* 0x3f8000000607c421 */ /* 0x010fe20000010000 */
[C---:B------:R-:W-:Y:S01]  /*d260*/  SHF.L.U32 R6, R11.reuse, 0x10, RZ ;  /* 0x000000100b067819 */ /* 0x040fe200000006ff */
[----:B------:R-:W-:Y:S01]  /*d270*/  STS.128 [R100+0x10], R24 ;  /* 0x0000101864007388 */ /* 0x000fe20000000c00 */
[----:B------:R-:W-:Y:S01]  /*d280*/  PRMT R11, R11, 0x7632, R11 ;  /* 0x000076320b0b7816 */ /* 0x000fe2000000000b */
[----:B------:R-:W-:-:S03]  /*d290*/  NOP ;  /* 0x0000000000007918 */ /* 0x000fc60000000000 */
[----:B------:R-:W4:Y:S01]  /*d2a0*/  @!P4 MUFU.RCP R7, R7 ;  /* 0x000000070007c308 */ /* 0x000f220000001000 */
[----:B0-----:R-:W-:Y:S01]  /*d2b0*/  @!P1 FADD.FTZ R14, R14, 1 ;  /* 0x3f8000000e0e9421 */ /* 0x001fe20000010000 */
[----:B------:R-:W-:Y:S01]  /*d2c0*/  FADD.FTZ R17, R6, UR4 ;  /* 0x0000000406117e21 */ /* 0x000fe20008010000 */
[----:B------:R-:W-:Y:S01]  /*d2d0*/  @!P6 FMUL.FTZ R6, R35, -1.4426950216293334961 ;  /* 0xbfb8aa3b2306e820 */ /* 0x000fe20000410000 */
[----:B------:R-:W-:Y:S01]  /*d2e0*/  SHF.L.U32 R11, R11, 0x10, RZ ;  /* 0x000000100b0b7819 */ /* 0x000fe200000006ff */
[----:B------:R-:W-:Y:S01]  /*d2f0*/  LDS.128 R20, [R101+0x200] ;  /* 0x0002000065147984 */ /* 0x000fe20000000c00 */
[----:B-1----:R-:W-:Y:S02]  /*d300*/  @!P5 FADD.FTZ R15, R15, 1 ;  /* 0x3f8000000f0fd421 */ /* 0x002fe40000010000 */
[----:B------:R-:W0:Y:S01]  /*d310*/  @!P0 MUFU.RCP R12, R12 ;  /* 0x0000000c000c8308 */ /* 0x000e220000001000 */
[----:B------:R-:W-:-:S07]  /*d320*/  FADD.FTZ R11, R11, UR4 ;  /* 0x000000040b0b7e21 */ /* 0x000fce0008010000 */
[----:B------:R-:W1:Y:S01]  /*d330*/  @!P5 MUFU.RCP R15, R15 ;  /* 0x0000000f000fd308 */ /* 0x000e620000001000 */
[----:B----4-:R-:W-:Y:S01]  /*d340*/  @!P4 FMUL.FTZ R44, R44, R7 ;  /* 0x000000072c2cc220 */ /* 0x010fe20000410000 */
[----:B------:R-:W-:Y:S01]  /*d350*/  FADD.FTZ R7, R8, UR4 ;  /* 0x0000000408077e21 */ /* 0x000fe20008010000 */
[----:B------:R-:W-:-:S05]  /*d360*/  FSETP.GTU.FTZ.AND P4, PT, R17, 20, PT ;  /* 0x41a000001100780b */ /* 0x000fca0003f9c000 */
[----:B------:R-:W4:Y:S01]  /*d370*/  @!P2 MUFU.EX2 R16, R16 ;  /* 0x000000100010a308 */ /* 0x000f220000000800 */
[----:B0-----:R-:W-:Y:S01]  /*d380*/  @!P0 FMUL.FTZ R43, R43, R12 ;  /* 0x0000000c2b2b8220 */ /* 0x001fe20000410000 */
[----:B------:R-:W-:-:S06]  /*d390*/  FSETP.GTU.FTZ.AND P0, PT, R7, 20, PT ;  /* 0x41a000000700780b */ /* 0x000fcc0003f1c000 */
[----:B------:R-:W0:Y:S01]  /*d3a0*/  @!P1 MUFU.RCP R14, R14 ;  /* 0x0000000e000e9308 */ /* 0x000e220000001000 */
[----:B-1----:R-:W-:Y:S01]  /*d3b0*/  @!P5 FMUL.FTZ R46, R46, R15 ;  /* 0x0000000f2e2ed220 */ /* 0x002fe20000410000 */
[----:B------:R-:W-:Y:S01]  /*d3c0*/  FSETP.GTU.FTZ.AND P5, PT, R9, 20, PT ;  /* 0x41a000000900780b */ /* 0x000fe20003fbc000 */
[----:B------:R-:W-:-:S05]  /*d3d0*/  @!P4 FMUL.FTZ R12, R17, -1.4426950216293334961 ;  /* 0xbfb8aa3b110cc820 */ /* 0x000fca0000410000 */
[----:B------:R1:W5:Y:S01]  /*d3e0*/  @!P6 MUFU.EX2 R8, R6 ;  /* 0x000000060008e308 */ /* 0x0003620000000800 */
[----:B----4-:R-:W-:-:S07]  /*d3f0*/  @!P2 FADD.FTZ R16, R16, 1 ;  /* 0x3f8000001010a421 */ /* 0x010fce0000010000 */
[----:B------:R-:W4:Y:S01]  /*d400*/  @!P2 MUFU.RCP R16, R16 ;  /* 0x000000100010a308 */ /* 0x000f220000001000 */
[----:B-1----:R-:W-:Y:S01]  /*d410*/  @!P0 FMUL.FTZ R6, R7, -1.4426950216293334961 ;  /* 0xbfb8aa3b07068820 */ /* 0x002fe20000410000 */
[----:B------:R-:W-:Y:S01]  /*d420*/  @!P5 FMUL.FTZ R7, R9, -1.4426950216293334961 ;  /* 0xbfb8aa3b0907d820 */ /* 0x000fe20000410000 */
[----:B0-----:R-:W-:Y:S01]  /*d430*/  @!P1 FMUL.FTZ R45, R45, R14 ;  /* 0x0000000e2d2d9220 */ /* 0x001fe20000410000 */
[----:B------:R-:W-:-:S04]  /*d440*/  FSETP.GTU.FTZ.AND P1, PT, R10, 20, PT ;  /* 0x41a000000a00780b */ /* 0x000fc80003f3c000 */
[----:B------:R-:W0:Y:S01]  /*d450*/  @!P5 MUFU.EX2 R7, R7 ;  /* 0x000000070007d308 */ /* 0x000e220000000800 */
[----:B-----5:R-:W-:-:S07]  /*d460*/  @!P6 FADD.FTZ R8, R8, 1 ;  /* 0x3f8000000808e421 */ /* 0x020fce0000010000 */
[----:B------:R-:W1:Y:S01]  /*d470*/  @!P3 MUFU.EX2 R34, R34 ;  /* 0x000000220022b308 */ /* 0x000e620000000800 */
[----:B----4-:R-:W-:Y:S01]  /*d480*/  @!P2 FMUL.FTZ R47, R47, R16 ;  /* 0x000000102f2fa220 */ /* 0x010fe20000410000 */
[----:B------:R-:W-:Y:S01]  /*d490*/  FSETP.GTU.FTZ.AND P2, PT, R11, 20, PT ;  /* 0x41a000000b00780b */ /* 0x000fe20003f5c000 */
[----:B------:R-:W4:Y:S01]  /*d4a0*/  LDS.128 R16, [R101] ;  /* 0x0000000065107984 */ /* 0x000f220000000c00 */
[----:B------:R-:W-:-:S04]  /*d4b0*/  @!P1 FMUL.FTZ R9, R10, -1.4426950216293334961 ;  /* 0xbfb8aa3b0a099820 */ /* 0x000fc80000410000 */
[----:B------:R-:W5:Y:S01]  /*d4c0*/  @!P4 MUFU.EX2 R12, R12 ;  /* 0x0000000c000cc308 */ /* 0x000f620000000800 */
[----:B0-----:R-:W-:-:S06]  /*d4d0*/  @!P5 FADD.FTZ R7, R7, 1 ;  /* 0x3f8000000707d421 */ /* 0x001fcc0000010000 */
[----:B------:R-:W-:Y:S01]  /*d4e0*/  @!P2 FMUL.FTZ R10, R11, -1.4426950216293334961 ;  /* 0xbfb8aa3b0b0aa820 */ /* 0x000fe20000410000 */
[----:B------:R-:W0:Y:S01]  /*d4f0*/  @!P5 MUFU.RCP R7, R7 ;  /* 0x000000070007d308 */ /* 0x000e220000001000 */
[----:B-1----:R-:W-:-:S07]  /*d500*/  @!P3 FADD.FTZ R34, R34, 1 ;  /* 0x3f8000002222b421 */ /* 0x002fce0000010000 */
[----:B------:R-:W1:Y:S01]  /*d510*/  @!P1 MUFU.EX2 R9, R9 ;  /* 0x0000000900099308 */ /* 0x000e620000000800 */
[----:B-----5:R-:W-:-:S07]  /*d520*/  @!P4 FADD.FTZ R12, R12, 1 ;  /* 0x3f8000000c0cc421 */ /* 0x020fce0000010000 */
[----:B------:R-:W5:Y:S01]  /*d530*/  @!P0 MUFU.EX2 R6, R6 ;  /* 0x0000000600068308 */ /* 0x000f620000000800 */
[----:B0-----:R-:W-:Y:S01]  /*d540*/  @!P5 FMUL.FTZ R52, R52, R7 ;  /* 0x000000073434d220 */ /* 0x001fe20000410000 */
[----:B------:R-:W-:-:S05]  /*d550*/  LEA R7, R53, R104, 0x1 ;  /* 0x0000006835077211 */ /* 0x000fca00078e08ff */
[----:B------:R-:W-:Y:S01]  /*d560*/  IMAD.WIDE.U32 R4, R7, 0x10, R4 ;  /* 0x0000001007047825 */ /* 0x000fe200078e0004 */
[----:B------:R-:W0:Y:S03]  /*d570*/  @!P2 MUFU.EX2 R10, R10 ;  /* 0x0000000a000aa308 */ /* 0x000e260000000800 */
[----:B-1----:R-:W-:Y:S01]  /*d580*/  @!P1 FADD.FTZ R9, R9, 1 ;  /* 0x3f80000009099421 */ /* 0x002fe20000010000 */
[----:B----4-:R-:W-:Y:S04]  /*d590*/  STG.E.128 desc[UR18][R4.64], R16 ;  /* 0x0000001004007986 */ /* 0x010fe8000c101d12 */
[----:B------:R-:W1:Y:S01]  /*d5a0*/  @!P3 MUFU.RCP R34, R34 ;  /* 0x000000220022b308 */ /* 0x000e620000001000 */
[----:B-----5:R-:W-:Y:S01]  /*d5b0*/  @!P0 FADD.FTZ R6, R6, 1 ;  /* 0x3f80000006068421 */ /* 0x020fe20000010000 */
[----:B------:R2:W-:Y:S06]  /*d5c0*/  STG.E.128 desc[UR18][R4.64+0x200], R20 ;  /* 0x0002001404007986 */ /* 0x0005ec000c101d12 */
[----:B------:R-:W4:Y:S01]  /*d5d0*/  @!P6 MUFU.RCP R8, R8 ;  /* 0x000000080008e308 */ /* 0x000f220000001000 */
[----:B0-----:R-:W-:-:S07]  /*d5e0*/  @!P2 FADD.FTZ R10, R10, 1 ;  /* 0x3f8000000a0aa421 */ /* 0x001fce0000010000 */
[----:B------:R-:W0:Y:S01]  /*d5f0*/  @!P4 MUFU.RCP R12, R12 ;  /* 0x0000000c000cc308 */ /* 0x000e220000001000 */
[----:B-1----:R-:W-:Y:S01]  /*d600*/  @!P3 FMUL.FTZ R49, R49, R34 ;  /* 0x000000223131b220 */ /* 0x002fe20000410000 */
[----:B------:R-:W-:Y:S01]  /*d610*/  BAR.SYNC.DEFER_BLOCKING 0x0 ;  /* 0x0000000000007b1d */ /* 0x000fe20000010000 */
[----:B--2---:R-:W-:-:S03]  /*d620*/  MOV R5, UR14 ;  /* 0x0000000e00057c02 */ /* 0x004fc60008000f00 */
[----:B------:R-:W-:Y:S02]  /*d630*/  F2FP.BF16.F32.PACK_AB R25, R52, R49 ;  /* 0x000000313419723e */ /* 0x000fe400000010ff */
[----:B------:R1:W2:Y:S01]  /*d640*/  @!P0 MUFU.RCP R11, R6 ;  /* 0x00000006000b8308 */ /* 0x0002a20000001000 */
[----:B----4-:R-:W-:Y:S01]  /*d650*/  @!P6 FMUL.FTZ R51, R51, R8 ;  /* 0x000000083333e220 */ /* 0x010fe20000410000 */
[----:B------:R-:W-:-:S06]  /*d660*/  F2FP.BF16.F32.PACK_AB R8, R39, R38 ;  /* 0x000000262708723e */ /* 0x000fcc00000010ff */
[----:B------:R-:W4:Y:S01]  /*d670*/  @!P1 MUFU.RCP R9, R9 ;  /* 0x0000000900099308 */ /* 0x000f220000001000 */
[----:B0-----:R-:W-:Y:S01]  /*d680*/  @!P4 FMUL.FTZ R55, R55, R12 ;  /* 0x0000000c3737c220 */ /* 0x001fe20000410000 */
[----:B-1----:R-:W-:-:S04]  /*d690*/  FADD.FTZ R6, R38, R107 ;  /* 0x0000006b26067221 */ /* 0x002fc80000010000 */
[----:B------:R-:W-:Y:S02]  /*d6a0*/  FADD.FTZ R39, R6, R39 ;  /* 0x0000002706277221 */ /* 0x000fe40000010000 */
[----:B------:R0:W1:Y:S01]  /*d6b0*/  @!P2 MUFU.RCP R15, R10 ;  /* 0x0000000a000fa308 */ /* 0x0000620000001000 */
[----:B--2---:R-:W-:Y:S01]  /*d6c0*/  @!P0 FMUL.FTZ R50, R50, R11 ;  /* 0x0000000b32328220 */ /* 0x004fe20000410000 */
[----:B------:R-:W-:-:S04]  /*d6d0*/  F2FP.BF16.F32.PACK_AB R11, R46, R45 ;  /* 0x0000002d2e0b723e */ /* 0x000fc800000010ff */
[----:B------:R-:W-:Y:S01]  /*d6e0*/  F2FP.BF16.F32.PACK_AB R24, R50, R47 ;  /* 0x0000002f3218723e */ /* 0x000fe200000010ff */
[----:B----4-:R-:W-:Y:S01]  /*d6f0*/  @!P1 FMUL.FTZ R54, R54, R9 ;  /* 0x0000000936369220 */ /* 0x010fe20000410000 */
[----:B0-----:R-:W-:Y:S02]  /*d700*/  F2FP.BF16.F32.PACK_AB R10, R44, R43 ;  /* 0x0000002b2c0a723e */ /* 0x001fe400000010ff */
[----:B------:R-:W-:Y:S01]  /*d710*/  F2FP.BF16.F32.PACK_AB R9, R41, R40 ;  /* 0x000000282909723e */ /* 0x000fe200000010ff */
[----:B------:R-:W-:Y:S01]  /*d720*/  FADD.FTZ R40, R39, R40 ;  /* 0x0000002827287221 */ /* 0x000fe20000010000 */
[----:B------:R-:W-:Y:S01]  /*d730*/  F2FP.BF16.F32.PACK_AB R26, R54, R51 ;  /* 0x00000033361a723e */ /* 0x000fe200000010ff */
[----:B-1----:R-:W-:Y:S02]  /*d740*/  @!P2 FMUL.FTZ R56, R56, R15 ;  /* 0x0000000f3838a220 */ /* 0x002fe40000410000 */
[----:B------:R0:W-:Y:S01]  /*d750*/  STS.128 [R100], R8 ;  /* 0x0000000864007388 */ /* 0x0001e20000000c00 */
[----:B------:R-:W1:Y:S01]  /*d760*/  LDC.64 R14, c[0x0][0x518] ;  /* 0x00014600ff0e7b82 */ /* 0x000e620000000a00 */
[----:B------:R-:W-:Y:S01]  /*d770*/  FADD.FTZ R40, R40, R41 ;  /* 0x0000002928287221 */ /* 0x000fe20000010000 */
[----:B------:R-:W-:-:S03]  /*d780*/  F2FP.BF16.F32.PACK_AB R27, R56, R55 ;  /* 0x00000037381b723e */ /* 0x000fc600000010ff */
[----:B------:R-:W-:Y:S02]  /*d790*/  FADD.FTZ R43, R40, R43 ;  /* 0x0000002b282b7221 */ /* 0x000fe40000010000 */
[----:B------:R-:W-:Y:S01]  /*d7a0*/  STS.128 [R100+0x10], R24 ;  /* 0x0000101864007388 */ /* 0x000fe20000000c00 */
[----:B------:R-:W-:-:S03]  /*d7b0*/  NOP ;  /* 0x0000000000007918 */ /* 0x000fc60000000000 */
[----:B------:R-:W2:Y:S01]  /*d7c0*/  LDS.128 R28, [R101] ;  /* 0x00000000651c7984 */ /* 0x000ea20000000c00 */
[----:B------:R-:W-:Y:S01]  /*d7d0*/  FADD.FTZ R44, R43, R44 ;  /* 0x0000002c2b2c7221 */ /* 0x000fe20000010000 */
[----:B0-----:R-:W-:Y:S02]  /*d7e0*/  MOV R9, UR15 ;  /* 0x0000000f00097c02 */ /* 0x001fe40008000f00 */
[----:B------:R-:W0:Y:S01]  /*d7f0*/  LDS.128 R32, [R101+0x200] ;  /* 0x0002000065207984 */ /* 0x000e220000000c00 */
[----:B------:R-:W-:Y:S01]  /*d800*/  FADD.FTZ R45, R44, R45 ;  /* 0x0000002d2c2d7221 */ /* 0x000fe20000010000 */
[----:B-1----:R-:W-:-:S04]  /*d810*/  IMAD.WIDE.U32 R2, R14, UR6, R2 ;  /* 0x000000060e027c25 */ /* 0x002fc8000f8e0002 */
[----:B------:R-:W-:Y:S01]  /*d820*/  FADD.FTZ R46, R45, R46 ;  /* 0x0000002e2d2e7221 */ /* 0x000fe20000010000 */
[----:B------:R-:W-:-:S03]  /*d830*/  IMAD R3, R15, UR6, R3 ;  /* 0x000000060f037c24 */ /* 0x000fc6000f8e0203 */
[----:B------:R-:W-:Y:S01]  /*d840*/  FADD.FTZ R47, R46, R47 ;  /* 0x0000002f2e2f7221 */ /* 0x000fe20000010000 */
[----:B------:R-:W-:-:S04]  /*d850*/  IMAD.WIDE.U32 R2, R5, UR24, R2 ;  /* 0x0000001805027c25 */ /* 0x000fc8000f8e0002 */
[----:B------:R-:W-:Y:S01]  /*d860*/  FADD.FTZ R50, R47, R50 ;  /* 0x000000322f327221 */ /* 0x000fe20000010000 */
[----:B------:R-:W-:Y:S01]  /*d870*/  IMAD R3, R9, UR24, R3 ;  /* 0x0000001809037c24 */ /* 0x000fe2000f8e0203 */
[----:B---3--:R-:W-:Y:S02]  /*d880*/  LEA R4, P0, R2, R36, 0x1 ;  /* 0x0000002402047211 */ /* 0x008fe400078008ff */
        /* <DEDUP_REMOVED lines=8> */
[----:B--2---:R1:W-:Y:S03]  /*d910*/  STG.E.128 desc[UR18][R2.64], R28 ;  /* 0x0000001c02007986 */ /* 0x0043e6000c101d12 */
[----:B------:R-:W-:Y:S01]  /*d920*/  FADD.FTZ R55, R54, R55 ;  /* 0x0000003736377221 */ /* 0x000fe20000010000 */
[----:B0-----:R1:W-:Y:S03]  /*d930*/  STG.E.128 desc[UR18][R2.64+0x200], R32 ;  /* 0x0002002002007986 */ /* 0x0013e6000c101d12 */
[----:B------:R-:W-:Y:S01]  /*d940*/  FADD.FTZ R107, R55, R56 ;  /* 0x00000038376b7221 */ /* 0x000fe20000010000 */
[----:B------:R-:W-:Y:S06]  /*d950*/  @P0 BRA `(.L_x_11492) ;  /* 0xffffff3000180947 */ /* 0x000fec000383ffff */
.L_x_11358:
        /* <DEDUP_REMOVED lines=37> */
[----:B------:R-:W-:Y:S02]  /*dbb0*/  MOV R4, UR24 ;  /* 0x0000001800047c02 */ /* 0x000fe40008000f00 */
[----:B------:R-:W-:-:S04]  /*dbc0*/  LEA R2, P1, R3, R8, 0x2 ;  /* 0x0000000803027211 */ /* 0x000fc800078210ff */
[----:B------:R-:W-:Y:S01]  /*dbd0*/  LEA.HI.X R3, R4, R9, RZ, 0x2, P1 ;  /* 0x0000000904037211 */ /* 0x000fe200008f14ff */
[----:B-1----:R-:W-:-:S09]  /*dbe0*/  ULEA UR4, UR5, UR4, 0x18 ;  /* 0x0000000405047291 */ /* 0x002fd2000f8ec0ff */
[----:B0-----:R-:W0:Y:S02]  /*dbf0*/  LDS R0, [UR4+0x3188] ;  /* 0x00318804ff007984 */ /* 0x001e240008000800 */
[----:B0-----:R-:W-:-:S05]  /*dc00*/  FADD.FTZ R7, R7, R0 ;  /* 0x0000000007077221 */ /* 0x001fca0000010000 */
[----:B------:R1:W-:Y:S02]  /*dc10*/  REDG.E.ADD.F32.FTZ.RN.STRONG.GPU desc[UR18][R2.64], R7 ;  /* 0x00000007020079a6 */ /* 0x0003e4000c12f312 */
.L_x_11494:
[----:B------:R-:W-:Y:S05]  /*dc20*/  BSYNC.RECONVERGENT B0 ;  /* 0x0000000000007941 */ /* 0x000fea0003800200 */
.L_x_11493:
        /* <DEDUP_REMOVED lines=33> */
[----:B------:R-:W1:Y:S02]  /*de40*/  LDS R5, [UR4+0x3188] ;  /* 0x00318804ff057984 */ /* 0x000e640008000800 */
[----:B-1----:R-:W-:-:S05]  /*de50*/  FADD.FTZ R5, R4, R5 ;  /* 0x0000000504057221 */ /* 0x002fca0000010000 */
[----:B------:R1:W-:Y:S02]  /*de60*/  REDG.E.ADD.F32.FTZ.RN.STRONG.GPU desc[UR18][R2.64], R5 ;  /* 0x00000005020079a6 */ /* 0x0003e4000c12f312 */
.L_x_11496:
[----:B------:R-:W-:Y:S05]  /*de70*/  BSYNC.RECONVERGENT B0 ;  /* 0x0000000000007941 */ /* 0x000fea0003800200 */
.L_x_11495:
[----:B------:R-:W-:Y:S05]  /*de80*/  @P2 EXIT ;  /* 0x000000000000294d */ /* 0x000fea0003800000 */
[----:B------:R-:W2:Y:S01]  /*de90*/  LDCU.64 UR12, c[0x0][0x4e8] ;  /* 0x00009d00ff0c77ac */ /* 0x000ea20008000a00 */
[----:B------:R-:W3:Y:S01]  /*dea0*/  S2UR UR8, SR_CTAID.Y ;  /* 0x00000000000879c3 */ /* 0x000ee20000002600 */
[----:B------:R-:W-:Y:S01]  /*deb0*/  BSSY.RECONVERGENT B0, `(.L_x_11497) ;  /* 0x000002b000007945 */ /* 0x000fe20003800200 */
[----:B------:R-:W-:Y:S01]  /*dec0*/  MOV R13, R12 ;  /* 0x0000000c000d7202 */ /* 0x000fe20000000f00 */
[----:B------:R-:W3:Y:S01]  /*ded0*/  LDCU.64 UR6, c[0x0][0x4a8] ;  /* 0x00009500ff0677ac */ /* 0x000ee20008000a00 */
[----:B------:R-:W4:Y:S04]  /*dee0*/  LDCU UR10, c[0x0][0x360] ;  /* 0x00006c00ff0a77ac */ /* 0x000f280008000800 */
[----:B------:R-:W5:Y:S01]  /*def0*/  S2UR UR9, SR_CgaCtaId ;  /* 0x00000000000979c3 */ /* 0x000f620000008800 */
[----:B------:R-:W4:Y:S01]  /*df00*/  LDCU.64 UR14, c[0x0][0x530] ;  /* 0x0000a600ff0e77ac */ /* 0x000f220008000a00 */
[----:B------:R-:W4:Y:S06]  /*df10*/  LDCU.64 UR16, c[0x0][0x4f0] ;  /* 0x00009e00ff1077ac */ /* 0x000f2c0008000a00 */
[----:B------:R-:W4:Y:S01]  /*df20*/  LDC.64 R20, c[0x0][0x4b0] ;  /* 0x00012c00ff147b82 */ /* 0x000f220000000a00 */
[----:B--2---:R-:W-:-:S02]  /*df30*/  MOV R6, UR12 ;  /* 0x0000000c00067c02 */ /* 0x004fc40008000f00 */
[----:B------:R-:W-:Y:S01]  /*df40*/  MOV R19, UR13 ;  /* 0x0000000d00137c02 */ /* 0x000fe20008000f00 */
[----:B------:R-:W2:Y:S02]  /*df50*/  LDCU.64 UR20, c[0x0][0x540] ;  /* 0x0000a800ff1477ac */ /* 0x000ea40008000a00 */
[----:B01----:R-:W-:Y:S01]  /*df60*/  IMAD.WIDE.U32 R6, R6, UR24, RZ ;  /* 0x0000001806067c25 */ /* 0x003fe2000f8e00ff */
[----:B---3--:R-:W-:-:S03]  /*df70*/  UIMAD.WIDE.U32 UR4, UR8, UR6, URZ ;  /* 0x00000006080472a5 */ /* 0x008fc6000f8e00ff */
[----:B------:R-:W-:Y:S01]  /*df80*/  IMAD R19, R19, UR24, R7 ;  /* 0x0000001813137c24 */ /* 0x000fe2000f8e0207 */
[----:B------:R-:W-:Y:S01]  /*df90*/  UMOV UR6, 0x400 ;  /* 0x0000040000067882 */ /* 0x000fe20000000000 */
[----:B------:R-:W-:Y:S02]  /*dfa0*/  UIMAD UR7, UR8, UR7, UR5 ;  /* 0x00000007080772a4 */ /* 0x000fe4000f8e0205 */
[----:B-----5:R-:W-:-:S12]  /*dfb0*/  ULEA UR9, UR9, UR6, 0x18 ;  /* 0x0000000609097291 */ /* 0x020fd8000f8ec0ff */
.L_x_11498:
[C---:B------:R-:W-:Y:S01]  /*dfc0*/  LEA R0, R13.reuse, UR9, 0x3 ;  /* 0x000000090d007c11 */ /* 0x040fe2000f8e18ff */
[----:B------:R-:W-:Y:S01]  /*dfd0*/  UMOV UR6, UR4 ;  /* 0x0000000400067c82 */ /* 0x000fe20008000000 */
[----:B0-----:R-:W-:Y:S01]  /*dfe0*/  SHF.R.S32.HI R5, RZ, 0x1f, R13 ;  /* 0x0000001fff057819 */ /* 0x001fe2000001140d */
[----:B----4-:R-:W-:Y:S01]  /*dff0*/  IMAD.WIDE.U32 R8, R13, R20, UR6 ;  /* 0x000000060d087e25 */ /* 0x010fe2000f8e0014 */
[----:B------:R-:W-:Y:S01]  /*e000*/  MOV R2, R6 ;  /* 0x0000000600027202 */ /* 0x000fe20000000f00 */
[----:B------:R-:W0:Y:S01]  /*e010*/  LDS.64 R14, [R0+0x5be0] ;  /* 0x005be000000e7984 */ /* 0x000e220000000a00 */
[----:B------:R-:W-:Y:S01]  /*e020*/  MOV R3, R19 ;  /* 0x0000001300037202 */ /* 0x000fe20000000f00 */
[C---:B------:R-:W-:Y:S02]  /*e030*/  IMAD R4, R5.reuse, R20, RZ ;  /* 0x0000001405047224 */ /* 0x040fe400078e02ff */
[----:B------:R-:W1:Y:S01]  /*e040*/  LDS.64 R16, [R0+0x63e0] ;  /* 0x0063e00000107984 */ /* 0x000e620000000a00 */
[----:B------:R-:W-:-:S02]  /*e050*/  IMAD R12, R5, UR16, RZ ;  /* 0x00000010050c7c24 */ /* 0x000fc4000f8e02ff */
[----:B------:R-:W-:Y:S01]  /*e060*/  IMAD.WIDE.U32 R10, R13, UR16, R2 ;  /* 0x000000100d0a7c25 */ /* 0x000fe2000f8e0002 */
[----:B------:R-:W-:-:S03]  /*e070*/  LEA R2, P0, R8, UR14, 0x3 ;  /* 0x0000000e08027c11 */ /* 0x000fc6000f8018ff */
[C---:B------:R-:W-:Y:S01]  /*e080*/  IMAD R3, R13.reuse, R21, R4 ;  /* 0x000000150d037224 */ /* 0x040fe200078e0204 */
[----:B--2---:R-:W-:Y:S01]  /*e090*/  LEA R4, P1, R10, UR20, 0x3 ;  /* 0x000000140a047c11 */ /* 0x004fe2000f8218ff */
[C---:B------:R-:W-:Y:S01]  /*e0a0*/  IMAD R5, R13.reuse, UR17, R12 ;  /* 0x000000110d057c24 */ /* 0x040fe2000f8e020c */
[----:B------:R-:W-:Y:S02]  /*e0b0*/  IADD3 R13, PT, PT, R13, UR10, RZ ;  /* 0x0000000a0d0d7c10 */ /* 0x000fe4000fffe0ff */
[----:B------:R-:W-:Y:S02]  /*e0c0*/  IADD3 R3, PT, PT, R9, R3, RZ ;  /* 0x0000000309037210 */ /* 0x000fe40007ffe0ff */
[----:B------:R-:W-:Y:S02]  /*e0d0*/  IADD3 R5, PT, PT, R11, R5, RZ ;  /* 0x000000050b057210 */ /* 0x000fe40007ffe0ff */
[----:B------:R-:W-:Y:S02]  /*e0e0*/  LEA.HI.X R3, R8, UR15, R3, 0x3, P0 ;  /* 0x0000000f08037c11 */ /* 0x000fe400080f1c03 */
[----:B------:R-:W-:-:S02]  /*e0f0*/  ISETP.GE.AND P0, PT, R13, UR11, PT ;  /* 0x0000000b0d007c0c */ /* 0x000fc4000bf06270 */
[----:B------:R-:W-:Y:S01]  /*e100*/  LEA.HI.X R5, R10, UR21, R5, 0x3, P1 ;  /* 0x000000150a057c11 */ /* 0x000fe200088f1c05 */
[----:B0-----:R0:W-:Y:S04]  /*e110*/  REDG.E.ADD.F32.FTZ.RN.STRONG.GPU desc[UR18][R2.64], R14 ;  /* 0x0000000e020079a6 */ /* 0x0011e8000c12f312 */
[----:B------:R0:W-:Y:S04]  /*e120*/  REDG.E.ADD.F32.FTZ.RN.STRONG.GPU desc[UR18][R2.64+0x4], R15 ;  /* 0x0000040f020079a6 */ /* 0x0001e8000c12f312 */
[----:B-1----:R0:W-:Y:S04]  /*e130*/  REDG.E.ADD.F32.FTZ.RN.STRONG.GPU desc[UR18][R4.64], R16 ;  /* 0x00000010040079a6 */ /* 0x0021e8000c12f312 */
[----:B------:R0:W-:Y:S01]  /*e140*/  REDG.E.ADD.F32.FTZ.RN.STRONG.GPU desc[UR18][R4.64+0x4], R17 ;  /* 0x00000411040079a6 */ /* 0x0001e2000c12f312 */
[----:B------:R-:W-:Y:S05]  /*e150*/  @!P0 BRA `(.L_x_11498) ;  /* 0xfffffffc00988947 */ /* 0x000fea000383ffff */
[----:B------:R-:W-:Y:S05]  /*e160*/  BSYNC.RECONVERGENT B0 ;  /* 0x0000000000007941 */ /* 0x000fea0003800200 */
.L_x_11497:
[----:B------:R-:W-:Y:S05]  /*e170*/  EXIT ;  /* 0x000000000000794d */ /* 0x000fea0003800000 */
.L_x_11397:
[----:B------:R-:W-:Y:S01]  /*e180*/  HFMA2 R236, -RZ, RZ, 0, 5.9604644775390625e-08 ;  /* 0x00000001ffec7431 */ /* 0x000fe200000001ff */
[----:B------:R-:W-:Y:S02]  /*e190*/  MOV R239, R69 ;  /* 0x0000004500ef7202 */ /* 0x000fe40000000f00 */
[----:B------:R-:W-:Y:S02]  /*e1a0*/  MOV R241, RZ ;  /* 0x000000ff00f17202 */ /* 0x000fe40000000f00 */
[----:B------:R-:W-:-:S07]  /*e1b0*/  MOV R238, 0xffffffff ;  /* 0xffffffff00ee7802 */ /* 0x000fce0000000f00 */
[----:B0-2--5:R-:W-:Y:S05]  /*e1c0*/  WARPSYNC.COLLECTIVE R238, `(.L_x_11499) ;  /* 0x00000000ee087348 */ /* 0x025fea0003c00000 */
[----:B------:R1:W3:Y:S02]  /*e1d0*/  SHFL.UP P6, R232, R239, R236, R241 ;  /* 0x040000ecefe87389 */ /* 0x0002e400000c00f1 */
[----:B0123-5:R-:W-:Y:S05]  /*e1e0*/  ENDCOLLECTIVE ;  /* 0x000000000000791b */ /* 0x02ffea0003800000 */
.L_x_11499:
[----:B------:R-:W-:Y:S02]  /*e1f0*/  MOV R239, R224 ;  /* 0x000000e000ef7202 */ /* 0x000fe40000000f00 */
[----:B------:R-:W-:-:S07]  /*e200*/  MOV R68, R232 ;  /* 0x000000e800447202 */ /* 0x000fce0000000f00 */
[----:B------:R-:W-:Y:S05]  /*e210*/  WARPSYNC.COLLECTIVE R238, `(.L_x_11500) ;  /* 0x00000000ee087348 */ /* 0x000fea0003c00000 */
[----:B------:R0:W1:Y:S02]  /*e220*/  SHFL.UP P6, R232, R239, R236, R241 ;  /* 0x040000ecefe87389 */ /* 0x00006400000c00f1 */
[----:B01----:R-:W-:Y:S05]  /*e230*/  ENDCOLLECTIVE ;  /* 0x000000000000791b */ /* 0x003fea0003800000 */
.L_x_11500:
[----:B------:R-:W-:Y:S02]  /*e240*/  MOV R239, R226 ;  /* 0x000000e200ef7202 */ /* 0x000fe40000000f00 */
[----:B------:R-:W-:-:S07]  /*e250*/  MOV R70, R232 ;  /* 0x000000e800467202 */ /* 0x000fce0000000f00 */
[----:B------:R-:W-:Y:S05]  /*e260*/  WARPSYNC.COLLECTIVE R238, `(.L_x_11501) ;  /* 0x00000000ee087348 */ /* 0x000fea0003c00000 */
[----:B------:R0:W1:Y:S02]  /*e270*/  SHFL.UP P6, R232, R239, R236, R241 ;  /* 0x040000ecefe87389 */ /* 0x00006400000c00f1 */
[----:B01----:R-:W-:Y:S05]  /*e280*/  ENDCOLLECTIVE ;  /* 0x000000000000791b */ /* 0x003fea0003800000 */
.L_x_11501:
[----:B------:R-:W-:Y:S02]  /*e290*/  MOV R239, R228 ;  /* 0x000000e400ef7202 */ /* 0x000fe40000000f00 */
[----:B------:R-:W-:-:S07]  /*e2a0*/  MOV R71, R232 ;  /* 0x000000e800477202 */ /* 0x000fce0000000f00 */
[----:B------:R-:W-:Y:S05]  /*e2b0*/  WARPSYNC.COLLECTIVE R238, `(.L_x_11502) ;  /* 0x00000000ee087348 */ /* 0x000fea0003c00000 */
[----:B------:R0:W1:Y:S02]  /*e2c0*/  SHFL.UP P6, R232, R239, R236, R241 ;  /* 0x040000ecefe87389 */ /* 0x00006400000c00f1 */
[----:B01----:R-:W-:Y:S05]  /*e2d0*/  ENDCOLLECTIVE ;  /* 0x000000000000791b */ /* 0x003fea0003800000 */
.L_x_11502:
        /* <DEDUP_REMOVED lines=15> */
.L_x_11503:
[----:B------:R-:W-:Y:S02]  /*e3d0*/  MOV R239, R224 ;  /* 0x000000e000ef7202 */ /* 0x000fe40000000f00 */
[----:B------:R-:W-:-:S07]  /*e3e0*/  MOV R68, R232 ;  /* 0x000000e800447202 */ /* 0x000fce0000000f00 */
[----:B------:R-:W-:Y:S05]  /*e3f0*/  WARPSYNC.COLLECTIVE R238, `(.L_x_11504) ;  /* 0x00000000ee087348 */ /* 0x000fea0003c00000 */
[----:B------:R0:W1:Y:S02]  /*e400*/  SHFL.UP P6, R232, R239, R236, R241 ;  /* 0x040000ecefe87389 */ /* 0x00006400000c00f1 */
[----:B01----:R-:W-:Y:S05]  /*e410*/  ENDCOLLECTIVE ;  /* 0x000000000000791b */ /* 0x003fea0003800000 */
.L_x_11504:
[----:B------:R-:W-:Y:S02]  /*e420*/  MOV R239, R226 ;  /* 0x000000e200ef7202 */ /* 0x000fe40000000f00 */
[----:B------:R-:W-:-:S07]  /*e430*/  MOV R70, R232 ;  /* 0x000000e800467202 */ /* 0x000fce0000000f00 */
[----:B------:R-:W-:Y:S05]  /*e440*/  WARPSYNC.COLLECTIVE R238, `(.L_x_11505) ;  /* 0x00000000ee087348 */ /* 0x000fea0003c00000 */
[----:B------:R0:W1:Y:S02]  /*e450*/  SHFL.UP P6, R232, R239, R236, R241 ;  /* 0x040000ecefe87389 */ /* 0x00006400000c00f1 */
[----:B01----:R-:W-:Y:S05]  /*e460*/  ENDCOLLECTIVE ;  /* 0x000000000000791b */ /* 0x003fea0003800000 */
.L_x_11505:
[----:B------:R-:W-:Y:S02]  /*e470*/  MOV R239, R228 ;  /* 0x000000e400ef7202 */ /* 0x000fe40000000f00 */
[----:B------:R-:W-:-:S07]  /*e480*/  MOV R71, R232 ;  /* 0x000000e800477202 */ /* 0x000fce0000000f00 */
[----:B------:R-:W-:Y:S05]  /*e490*/  WARPSYNC.COLLECTIVE R238, `(.L_x_11506) ;  /* 0x00000000ee087348 */ /* 0x000fea0003c00000 */
[----:B------:R0:W1:Y:S02]  /*e4a0*/  SHFL.UP P6, R232, R239, R236, R241 ;  /* 0x040000ecefe87389 */ /* 0x00006400000c00f1 */
[----:B01----:R-:W-:Y:S05]  /*e4b0*/  ENDCOLLECTIVE ;  /* 0x000000000000791b */ /* 0x003fea0003800000 */
.L_x_11506:
        /* <DEDUP_REMOVED lines=15> */
.L_x_11507:
[----:B------:R-:W-:Y:S02]  /*e5b0*/  MOV R239, R224 ;  /* 0x000000e000ef7202 */ /* 0x000fe40000000f00 */
[----:B------:R-:W-:-:S07]  /*e5c0*/  MOV R68, R232 ;  /* 0x000000e800447202 */ /* 0x000fce0000000f00 */
[----:B------:R-:W-:Y:S05]  /*e5d0*/  WARPSYNC.COLLECTIVE R238, `(.L_x_11508) ;  /* 0x00000000ee087348 */ /* 0x000fea0003c00000 */
[----:B------:R0:W1:Y:S02]  /*e5e0*/  SHFL.UP P6, R232, R239, R236, R241 ;  /* 0x040000ecefe87389 */ /* 0x00006400000c00f1 */
[----:B01----:R-:W-:Y:S05]  /*e5f0*/  ENDCOLLECTIVE ;  /* 0x000000000000791b */ /* 0x003fea0003800000 */
.L_x_11508:
[----:B------:R-:W-:Y:S02]  /*e600*/  MOV R239, R226 ;  /* 0x000000e200ef7202 */ /* 0x000fe40000000f00 */
[----:B------:R-:W-:-:S07]  /*e610*/  MOV R70, R232 ;  /* 0x000000e800467202 */ /* 0x000fce0000000f00 */
[----:B------:R-:W-:Y:S05]  /*e620*/  WARPSYNC.COLLECTIVE R238, `(.L_x_11509) ;  /* 0x00000000ee087348 */ /* 0x000fea0003c00000 */
[----:B------:R0:W1:Y:S02]  /*e630*/  SHFL.UP P6, R232, R239, R236, R241 ;  /* 0x040000ecefe87389 */ /* 0x00006400000c00f1 */
[----:B01----:R-:W-:Y:S05]  /*e640*/  ENDCOLLECTIVE ;  /* 0x000000000000791b */ /* 0x003fea0003800000 */
.L_x_11509:
[----:B------:R-:W-:Y:S02]  /*e650*/  MOV R239, R228 ;  /* 0x000000e400ef7202 */ /* 0x000fe40000000f00 */
[----:B------:R-:W-:-:S07]  /*e660*/  MOV R71, R232 ;  /* 0x000000e800477202 */ /* 0x000fce0000000f00 */
[----:B------:R-:W-:Y:S05]  /*e670*/  WARPSYNC.COLLECTIVE R238, `(.L_x_11510) ;  /* 0x00000000ee087348 */ /* 0x000fea0003c00000 */
[----:B------:R0:W1:Y:S02]  /*e680*/  SHFL.UP P6, R232, R239, R236, R241 ;  /* 0x040000ecefe87389 */ /* 0x00006400000c00f1 */
[----:B01----:R-:W-:Y:S05]  /*e690*/  ENDCOLLECTIVE ;  /* 0x000000000000791b */ /* 0x003fea0003800000 */
.L_x_11510:
        /* <DEDUP_REMOVED lines=15> */
.L_x_11511:
[----:B------:R-:W-:Y:S02]  /*e790*/  MOV R239, R224 ;  /* 0x000000e000ef7202 */ /* 0x000fe40000000f00 */
[----:B------:R-:W-:-:S07]  /*e7a0*/  MOV R68, R232 ;  /* 0x000000e800447202 */ /* 0x000fce0000000f00 */
[----:B------:R-:W-:Y:S05]  /*e7b0*/  WARPSYNC.COLLECTIVE R238, `(.L_x_11512) ;  /* 0x00000000ee087348 */ /* 0x000fea0003c00000 */
[----:B------:R0:W1:Y:S02]  /*e7c0*/  SHFL.UP P6, R232, R239, R236, R241 ;  /* 0x040000ecefe87389 */ /* 0x00006400000c00f1 */
[----:B01----:R-:W-:Y:S05]  /*e7d0*/  ENDCOLLECTIVE ;  /* 0x000000000000791b */ /* 0x003fea0003800000 */
.L_x_11512:
[----:B------:R-:W-:Y:S02]  /*e7e0*/  MOV R239, R226 ;  /* 0x000000e200ef7202 */ /* 0x000fe40000000f00 */
[----:B------:R-:W-:-:S07]  /*e7f0*/  MOV R70, R232 ;  /* 0x000000e800467202 */ /* 0x000fce0000000f00 */
[----:B------:R-:W-:Y:S05]  /*e800*/  WARPSYNC.COLLECTIVE R238, `(.L_x_11513) ;  /* 0x00000000ee087348 */ /* 0x000fea0003c00000 */
[----:B------:R0:W1:Y:S02]  /*e810*/  SHFL.UP P6, R232, R239, R236, R241 ;  /* 0x040000ecefe87389 */ /* 0x00006400000c00f1 */
[----:B01----:R-:W-:Y:S05]  /*e820*/  ENDCOLLECTIVE ;  /* 0x000000000000791b */ /* 0x003fea0003800000 */
.L_x_11513:
[----:B------:R-:W-:Y:S02]  /*e830*/  MOV R239, R228 ;  /* 0x000000e400ef7202 */ /* 0x000fe40000000f00 */
[----:B------:R-:W-:-:S07]  /*e840*/  MOV R71, R232 ;  /* 0x000000e800477202 */ /* 0x000fce0000000f00 */
[----:B------:R-:W-:Y:S05]  /*e850*/  WARPSYNC.COLLECTIVE R238, `(.L_x_11514) ;  /* 0x00000000ee087348 */ /* 0x000fea0003c00000 */
[----:B------:R0:W1:Y:S02]  /*e860*/  SHFL.UP P6, R232, R239, R236, R241 ;  /* 0x040000ecefe87389 */ /* 0x00006400000c00f1 */
[----:B01----:R-:W-:Y:S05]  /*e870*/  ENDCOLLECTIVE ;  /* 0x000000000000791b */ /* 0x003fea0003800000 */
.L_x_11514:
        /* <DEDUP_REMOVED lines=15> */
.L_x_11515:
[----:B------:R-:W-:Y:S02]  /*e970*/  MOV R239, R224 ;  /* 0x000000e000ef7202 */ /* 0x000fe40000000f00 */
[----:B------:R-:W-:-:S07]  /*e980*/  MOV R68, R232 ;  /* 0x000000e800447202 */ /* 0x000fce0000000f00 */
[----:B------:R-:W-:Y:S05]  /*e990*/  WARPSYNC.COLLECTIVE R238, `(.L_x_11516) ;  /* 0x00000000ee087348 */ /* 0x000fea0003c00000 */
[----:B------:R0:W1:Y:S02]  /*e9a0*/  SHFL.UP P6, R232, R239, R236, R241 ;  /* 0x040000ecefe87389 */ /* 0x00006400000c00f1 */
[----:B01----:R-:W-:Y:S05]  /*e9b0*/  ENDCOLLECTIVE ;  /* 0x000000000000791b */ /* 0x003fea0003800000 */
.L_x_11516:
[----:B------:R-:W-:Y:S02]  /*e9c0*/  MOV R239, R226 ;  /* 0x000000e200ef7202 */ /* 0x000fe40000000f00 */
[----:B------:R-:W-:-:S07]  /*e9d0*/  MOV R70, R232 ;  /* 0x000000e800467202 */ /* 0x000fce0000000f00 */
[----:B------:R-:W-:Y:S05]  /*e9e0*/  WARPSYNC.COLLECTIVE R238, `(.L_x_11517) ;  /* 0x00000000ee087348 */ /* 0x000fea0003c00000 */
[----:B------:R0:W1:Y:S02]  /*e9f0*/  SHFL.UP P6, R232, R239, R236, R241 ;  /* 0x040000ecefe87389 */ /* 0x00006400000c00f1 */
[----:B01----:R-:W-:Y:S05]  /*ea00*/  ENDCOLLECTIVE ;  /* 0x000000000000791b */ /* 0x003fea0003800000 */
.L_x_11517:
[----:B------:R-:W-:Y:S02]  /*ea10*/  MOV R239, R228 ;  /* 0x000000e400ef7202 */ /* 0x000fe40000000f00 */
[----:B------:R-:W-:-:S07]  /*ea20*/  MOV R71, R232 ;  /* 0x000000e800477202 */ /* 0x000fce0000000f00 */
[----:B------:R-:W-:Y:S05]  /*ea30*/  WARPSYNC.COLLECTIVE R238, `(.L_x_11518) ;  /* 0x00000000ee087348 */ /* 0x000fea0003c00000 */
[----:B------:R0:W1:Y:S02]  /*ea40*/  SHFL.UP P6, R232, R239, R236, R241 ;  /* 0x040000ecefe87389 */ /* 0x00006400000c00f1 */
[----:B01----:R-:W-:Y:S05]  /*ea50*/  ENDCOLLECTIVE ;  /* 0x000000000000791b */ /* 0x003fea0003800000 */
.L_x_11518:
[----:B------:R-:W-:Y:S05]  /*ea60*/  BRA `(.L_x_11519) ;  /* 0xffffff8400c47947 */ /* 0x000fea000383ffff */
.L_x_11398:
        /* <DEDUP_REMOVED lines=8> */
.L_x_11521:
[----:B------:R-:W-:Y:S05]  /*eaf0*/  BSYNC B0 ;  /* 0x0000000000007941 */ /* 0x000fea0003800000 */
.L_x_11520:
[----:B------:R-:W-:Y:S05]  /*eb00*/  BRA `(.L_x_11522) ;  /* 0xffffff8400d07947 */ /* 0x000fea000383ffff */
.L_x_11399:
        /* <DEDUP_REMOVED lines=8> */
.L_x_11524:
[----:B------:R-:W-:Y:S05]  /*eb90*/  BSYNC B0 ;  /* 0x0000000000007941 */ /* 0x000fea0003800000 */
.L_x_11523:
[----:B------:R-:W-:Y:S05]  /*eba0*/  BRA `(.L_x_11525) ;  /* 0xffffff8400b07947 */ /* 0x000fea000383ffff */
.L_x_11400:
        /* <DEDUP_REMOVED lines=8> */
.L_x_11527:
[----:B------:R-:W-:Y:S05]  /*ec30*/  BSYNC B0 ;  /* 0x0000000000007941 */ /* 0x000fea0003800000 */
.L_x_11526:
[----:B------:R-:W-:Y:S05]  /*ec40*/  BRA `(.L_x_11528) ;  /* 0xffffff8400907947 */ /* 0x000fea000383ffff */
.L_x_11401:
        /* <DEDUP_REMOVED lines=8> */
.L_x_11530:
[----:B------:R-:W-:Y:S05]  /*ecd0*/  BSYNC B0 ;  /* 0x0000000000007941 */ /* 0x000fea0003800000 */
.L_x_11529:
[----:B------:R-:W-:Y:S05]  /*ece0*/  BRA `(.L_x_11531) ;  /* 0xffffff8400707947 */ /* 0x000fea000383ffff */
.L_x_11402:
        /* <DEDUP_REMOVED lines=8> */
.L_x_11533:
[----:B------:R-:W-:Y:S05]  /*ed70*/  BSYNC B0 ;  /* 0x0000000000007941 */ /* 0x000fea0003800000 */
.L_x_11532:
        /* <DEDUP_REMOVED lines=10> */
.L_x_11534:
[----:B------:R-:W-:Y:S02]  /*ee20*/  MOV R70, 0x1f ;  /* 0x0000001f00467802 */ /* 0x000fe40000000f00 */
[----:B------:R-:W-:Y:S02]  /*ee30*/  MOV R239, R226 ;  /* 0x000000e200ef7202 */ /* 0x000fe40000000f00 */
[----:B------:R-:W-:-:S07]  /*ee40*/  MOV R233, R232 ;  /* 0x000000e800e97202 */ /* 0x000fce0000000f00 */
[----:B------:R-:W-:Y:S05]  /*ee50*/  WARPSYNC.COLLECTIVE R238, `(.L_x_11535) ;  /* 0x00000000ee087348 */ /* 0x000fea0003c00000 */
[----:B------:R0:W1:Y:S02]  /*ee60*/  SHFL.UP P6, R232, R239, R236, R241 ;  /* 0x040000ecefe87389 */ /* 0x00006400000c00f1 */
[----:B01----:R-:W-:Y:S05]  /*ee70*/  ENDCOLLECTIVE ;  /* 0x000000000000791b */ /* 0x003fea0003800000 */
.L_x_11535:
[----:B------:R-:W-:Y:S02]  /*ee80*/  MOV R239, R228 ;  /* 0x000000e400ef7202 */ /* 0x000fe40000000f00 */
[----:B------:R-:W-:-:S07]  /*ee90*/  MOV R226, R232 ;  /* 0x000000e800e27202 */ /* 0x000fce0000000f00 */
[----:B------:R-:W-:Y:S05]  /*eea0*/  WARPSYNC.COLLECTIVE R238, `(.L_x_11536) ;  /* 0x00000000ee087348 */ /* 0x000fea0003c00000 */
[----:B------:R0:W1:Y:S02]  /*eeb0*/  SHFL.UP P6, R232, R239, R236, R241 ;  /* 0x040000ecefe87389 */ /* 0x00006400000c00f1 */
[----:B01----:R-:W-:Y:S05]  /*eec0*/  ENDCOLLECTIVE ;  /* 0x000000000000791b */ /* 0x003fea0003800000 */
.L_x_11536:
[----:B------:R-:W-:Y:S05]  /*eed0*/  WARPSYNC.COLLECTIVE R238, `(.L_x_11537) ;  /* 0x00000000ee087348 */ /* 0x000fea0003c00000 */
[----:B------:R0:W1:Y:S02]  /*eee0*/  SHFL.IDX P3, R68, R237, R71, R70 ;  /* 0x00000047ed447389 */ /* 0x0000640000060046 */
[----:B01----:R-:W-:Y:S05]  /*eef0*/  ENDCOLLECTIVE ;  /* 0x000000000000791b */ /* 0x003fea0003800000 */
.L_x_11537:
[----:B------:R-:W-:Y:S02]  /*ef00*/  MOV R237, R65 ;  /* 0x0000004100ed7202 */ /* 0x000fe40000000f00 */
[----:B------:R-:W-:Y:S02]  /*ef10*/  MOV R228, R232 ;  /* 0x000000e800e47202 */ /* 0x000fe40000000f00 */
[----:B------:R-:W-:-:S07]  /*ef20*/  MOV R64, R68 ;  /* 0x0000004400407202 */ /* 0x000fce0000000f00 */
[----:B------:R-:W-:Y:S05]  /*ef30*/  WARPSYNC.COLLECTIVE R238, `(.L_x_11538) ;  /* 0x00000000ee087348 */ /* 0x000fea0003c00000 */
[----:B------:R0:W1:Y:S02]  /*ef40*/  SHFL.IDX P3, R68, R237, R71, R70 ;  /* 0x00000047ed447389 */ /* 0x0000640000060046 */
[----:B01----:R-:W-:Y:S05]  /*ef50*/  ENDCOLLECTIVE ;  /* 0x000000000000791b */ /* 0x003fea0003800000 */
.L_x_11538:
[----:B------:R-:W-:Y:S02]  /*ef60*/  MOV R237, R66 ;  /* 0x0000004200ed7202 */ /* 0x000fe40000000f00 */
[----:B------:R-:W-:-:S07]  /*ef70*/  MOV R232, R68 ;  /* 0x0000004400e87202 */ /* 0x000fce0000000f00 */
[----:B------:R-:W-:Y:S05]  /*ef80*/  WARPSYNC.COLLECTIVE R238, `(.L_x_11539) ;  /* 0x00000000ee087348 */ /* 0x000fea0003c00000 */
[----:B------:R0:W1:Y:S02]  /*ef90*/  SHFL.IDX P3, R68, R237, R71, R70 ;  /* 0x00000047ed447389 */ /* 0x0000640000060046 */
[----:B01----:R-:W-:Y:S05]  /*efa0*/  ENDCOLLECTIVE ;  /* 0x000000000000791b */ /* 0x003fea0003800000 */
.L_x_11539:
[----:B------:R-:W-:Y:S02]  /*efb0*/  MOV R237, R67 ;  /* 0x0000004300ed7202 */ /* 0x000fe40000000f00 */
[----:B------:R-:W-:-:S07]  /*efc0*/  MOV R66, R68 ;  /* 0x0000004400427202 */ /* 0x000fce0000000f00 */
[----:B------:R-:W-:Y:S05]  /*efd0*/  WARPSYNC.COLLECTIVE R238, `(.L_x_11540) ;  /* 0x00000000ee087348 */ /* 0x000fea0003c00000 */
[----:B------:R0:W1:Y:S02]  /*efe0*/  SHFL.IDX P3, R68, R237, R71, R70 ;  /* 0x00000047ed447389 */ /* 0x0000640000060046 */
[----:B01----:R-:W-:Y:S05]  /*eff0*/  ENDCOLLECTIVE ;  /* 0x000000000000791b */ /* 0x003fea0003800000 */
.L_x_11540:
[----:B------:R-:W-:Y:S01]  /*f000*/  MOV R67, R68 ;  /* 0x0000004400437202 */ /* 0x000fe20000000f00 */
[----:B------:R-:W-:Y:S06]  /*f010*/  BRA `(.L_x_11541) ;  /* 0xffffff8000cc7947 */ /* 0x000fec000383ffff */
.L_x_11405:
[----:B------:R-:W-:Y:S01]  /*f020*/  HFMA2 R248, -RZ, RZ, 0, 5.9604644775390625e-08 ;  /* 0x00000001fff87431 */ /* 0x000fe200000001ff */
[----:B------:R-:W-:Y:S02]  /*f030*/  MOV R249, R246 ;  /* 0x000000f600f97202 */ /* 0x000fe40000000f00 */
[----:B------:R-:W-:Y:S02]  /*f040*/  MOV R75, 0x1f ;  /* 0x0000001f004b7802 */ /* 0x000fe40000000f00 */
[----:B------:R-:W-:-:S07]  /*f050*/  MOV R238, 0xffffffff ;  /* 0xffffffff00ee7802 */ /* 0x000fce0000000f00 */
[----:B0-----:R-:W-:Y:S05]  /*f060*/  WARPSYNC.COLLECTIVE R238, `(.L_x_11542) ;  /* 0x00000000ee087348 */ /* 0x001fea0003c00000 */
[----:B------:R1:W2:Y:S02]  /*f070*/  SHFL.DOWN P0, R244, R249, R248, R75 ;  /* 0x080000f8f9f47389 */ /* 0x0002a4000000004b */
[----:B012---:R-:W-:Y:S05]  /*f080*/  ENDCOLLECTIVE ;  /* 0x000000000000791b */ /* 0x007fea0003800000 */
.L_x_11542:
[----:B------:R-:W-:Y:S02]  /*f090*/  MOV R249, R247 ;  /* 0x000000f700f97202 */ /* 0x000fe40000000f00 */
[----:B------:R-:W-:-:S07]  /*f0a0*/  MOV R68, R244 ;  /* 0x000000f400447202 */ /* 0x000fce0000000f00 */
[----:B------:R-:W-:Y:S05]  /*f0b0*/  WARPSYNC.COLLECTIVE R238, `(.L_x_11543) ;  /* 0x00000000ee087348 */ /* 0x000fea0003c00000 */
[----:B------:R0:W1:Y:S02]  /*f0c0*/  SHFL.DOWN P0, R244, R249, R248, R75 ;  /* 0x080000f8f9f47389 */ /* 0x000064000000004b */
[----:B01----:R-:W-:Y:S05]  /*f0d0*/  ENDCOLLECTIVE ;  /* 0x000000000000791b */ /* 0x003fea0003800000 */
.L_x_11543:
[----:B------:R-:W-:Y:S02]  /*f0e0*/  MOV R249, R243 ;  /* 0x000000f300f97202 */ /* 0x000fe40000000f00 */
[----:B------:R-:W-:-:S07]  /*f0f0*/  MOV R70, R244 ;  /* 0x000000f400467202 */ /* 0x000fce0000000f00 */
[----:B------:R-:W-:Y:S05]  /*f100*/  WARPSYNC.COLLECTIVE R238, `(.L_x_11544) ;  /* 0x00000000ee087348 */ /* 0x000fea0003c00000 */
[----:B------:R0:W1:Y:S02]  /*f110*/  SHFL.DOWN P0, R244, R249, R248, R75 ;  /* 0x080000f8f9f47389 */ /* 0x000064000000004b */
[----:B01----:R-:W-:Y:S05]  /*f120*/  ENDCOLLECTIVE ;  /* 0x000000000000791b */ /* 0x003fea0003800000 */
.L_x_11544:
[----:B------:R-:W-:Y:S02]  /*f130*/  MOV R249, R69 ;  /* 0x0000004500f97202 */ /* 0x000fe40000000f00 */
[----:B------:R-:W-:-:S07]  /*f140*/  MOV R71, R244 ;  /* 0x000000f400477202 */ /* 0x000fce0000000f00 */
[----:B------:R-:W-:Y:S05]  /*f150*/  WARPSYNC.COLLECTIVE R238, `(.L_x_11545) ;  /* 0x00000000ee087348 */ /* 0x000fea0003c00000 */
[----:B------:R0:W1:Y:S02]  /*f160*/  SHFL.DOWN P0, R244, R249, R248, R75 ;  /* 0x080000f8f9f47389 */ /* 0x000064000000004b */
[----:B01----:R-:W-:Y:S05]  /*f170*/  ENDCOLLECTIVE ;  /* 0x000000000000791b */ /* 0x003fea0003800000 */
.L_x_11545:
[----:B------:R-:W-:Y:S05]  /*f180*/  BRA `(.L_x_11546) ;  /* 0xffffff9400507947 */ /* 0x000fea000383ffff */
.L_x_11408:
        /* <DEDUP_REMOVED lines=8> */
.L_x_11548:
[----:B------:R-:W-:Y:S05]  /*f210*/  BSYNC B1 ;  /* 0x0000000000017941 */ /* 0x000fea0003800000 */
.L_x_11547:
        /* <DEDUP_REMOVED lines=8> */
.L_x_11549:
[----:B------:R-:W-:Y:S02]  /*f2a0*/  MOV R249, R243 ;  /* 0x000000f300f97202 */ /* 0x000fe40000000f00 */
[----:B------:R-:W-:-:S07]  /*f2b0*/  MOV R70, R244 ;  /* 0x000000f400467202 */ /* 0x000fce0000000f00 */
[----:B------:R-:W-:Y:S05]  /*f2c0*/  WARPSYNC.COLLECTIVE R238, `(.L_x_11550) ;  /* 0x00000000ee087348 */ /* 0x000fea0003c00000 */
[----:B------:R0:W1:Y:S02]  /*f2d0*/  SHFL.DOWN P0, R244, R249, R248, R75 ;  /* 0x080000f8f9f47389 */ /* 0x000064000000004b */
[----:B01----:R-:W-:Y:S05]  /*f2e0*/  ENDCOLLECTIVE ;  /* 0x000000000000791b */ /* 0x003fea0003800000 */
.L_x_11550:
[----:B------:R-:W-:Y:S02]  /*f2f0*/  MOV R249, R69 ;  /* 0x0000004500f97202 */ /* 0x000fe40000000f00 */
[----:B------:R-:W-:-:S07]  /*f300*/  MOV R71, R244 ;  /* 0x000000f400477202 */ /* 0x000fce0000000f00 */
[----:B------:R-:W-:Y:S05]  /*f310*/  WARPSYNC.COLLECTIVE R238, `(.L_x_11551) ;  /* 0x00000000ee087348 */ /* 0x000fea0003c00000 */
[----:B------:R0:W1:Y:S02]  /*f320*/  SHFL.DOWN P0, R244, R249, R248, R75 ;  /* 0x080000f8f9f47389 */ /* 0x000064000000004b */
[----:B01----:R-:W-:Y:S05]  /*f330*/  ENDCOLLECTIVE ;  /* 0x000000000000791b */ /* 0x003fea0003800000 */
.L_x_11551:
[----:B------:R-:W-:Y:S05]  /*f340*/  BRA `(.L_x_11552) ;  /* 0xffffff9400307947 */ /* 0x000fea000383ffff */
.L_x_11411:
        /* <DEDUP_REMOVED lines=8> */
.L_x_11554:
[----:B------:R-:W-:Y:S05]  /*f3d0*/  BSYNC B1 ;  /* 0x0000000000017941 */ /* 0x000fea0003800000 */
.L_x_11553:
        /* <DEDUP_REMOVED lines=8> */
.L_x_11555:
[----:B------:R-:W-:Y:S02]  /*f460*/  MOV R249, R243 ;  /* 0x000000f300f97202 */ /* 0x000fe40000000f00 */
[----:B------:R-:W-:-:S07]  /*f470*/  MOV R70, R244 ;  /* 0x000000f400467202 */ /* 0x000fce0000000f00 */
[----:B------:R-:W-:Y:S05]  /*f480*/  WARPSYNC.COLLECTIVE R238, `(.L_x_11556) ;  /* 0x00000000ee087348 */ /* 0x000fea0003c00000 */
[----:B------:R0:W1:Y:S02]  /*f490*/  SHFL.DOWN P0, R244, R249, R248, R75 ;  /* 0x080000f8f9f47389 */ /* 0x000064000000004b */
[----:B01----:R-:W-:Y:S05]  /*f4a0*/  ENDCOLLECTIVE ;  /* 0x000000000000791b */ /* 0x003fea0003800000 */
.L_x_11556:
[----:B------:R-:W-:Y:S02]  /*f4b0*/  MOV R249, R69 ;  /* 0x0000004500f97202 */ /* 0x000fe40000000f00 */
[----:B------:R-:W-:-:S07]  /*f4c0*/  MOV R71, R244 ;  /* 0x000000f400477202 */ /* 0x000fce0000000f00 */
[----:B------:R-:W-:Y:S05]  /*f4d0*/  WARPSYNC.COLLECTIVE R238, `(.L_x_11557) ;  /* 0x00000000ee087348 */ /* 0x000fea0003c00000 */
[----:B------:R0:W1:Y:S02]  /*f4e0*/  SHFL.DOWN P0, R244, R249, R248, R75 ;  /* 0x080000f8f9f47389 */ /* 0x000064000000004b */
[----:B01----:R-:W-:Y:S05]  /*f4f0*/  ENDCOLLECTIVE ;  /* 0x000000000000791b */ /* 0x003fea0003800000 */
.L_x_11557:
[----:B------:R-:W-:Y:S05]  /*f500*/  BRA `(.L_x_11558) ;  /* 0xffffff9400107947 */ /* 0x000fea000383ffff */
.L_x_11414:
        /* <DEDUP_REMOVED lines=8> */
.L_x_11560:
[----:B------:R-:W-:Y:S05]  /*f590*/  BSYNC B1 ;  /* 0x0000000000017941 */ /* 0x000fea0003800000 */
.L_x_11559:
        /* <DEDUP_REMOVED lines=8> */
.L_x_11561:
[----:B------:R-:W-:Y:S02]  /*f620*/  MOV R249, R243 ;  /* 0x000000f300f97202 */ /* 0x000fe40000000f00 */
[----:B------:R-:W-:-:S07]  /*f630*/  MOV R70, R244 ;  /* 0x000000f400467202 */ /* 0x000fce0000000f00 */
[----:B------:R-:W-:Y:S05]  /*f640*/  WARPSYNC.COLLECTIVE R238, `(.L_x_11562) ;  /* 0x00000000ee087348 */ /* 0x000fea0003c00000 */
[----:B------:R0:W1:Y:S02]  /*f650*/  SHFL.DOWN P0, R244, R249, R248, R75 ;  /* 0x080000f8f9f47389 */ /* 0x000064000000004b */
[----:B01----:R-:W-:Y:S05]  /*f660*/  ENDCOLLECTIVE ;  /* 0x000000000000791b */ /* 0x003fea0003800000 */
.L_x_11562:
[----:B------:R-:W-:Y:S02]  /*f670*/  MOV R249, R69 ;  /* 0x0000004500f97202 */ /* 0x000fe40000000f00 */
[----:B------:R-:W-:-:S07]  /*f680*/  MOV R71, R244 ;  /* 0x000000f400477202 */ /* 0x000fce0000000f00 */
[----:B------:R-:W-:Y:S05]  /*f690*/  WARPSYNC.COLLECTIVE R238, `(.L_x_11563) ;  /* 0x00000000ee087348 */ /* 0x000fea0003c00000 */
[----:B------:R0:W1:Y:S02]  /*f6a0*/  SHFL.DOWN P0, R244, R249, R248, R75 ;  /* 0x080000f8f9f47389 */ /* 0x000064000000004b */
[----:B01----:R-:W-:Y:S05]  /*f6b0*/  ENDCOLLECTIVE ;  /* 0x000000000000791b */ /* 0x003fea0003800000 */
.L_x_11563:
[----:B------:R-:W-:Y:S05]  /*f6c0*/  BRA `(.L_x_11564) ;  /* 0xffffff9000f07947 */ /* 0x000fea000383ffff */
.L_x_11417:
        /* <DEDUP_REMOVED lines=8> */
.L_x_11566:
[----:B------:R-:W-:Y:S05]  /*f750*/  BSYNC B1 ;  /* 0x0000000000017941 */ /* 0x000fea0003800000 */
.L_x_11565:
        /* <DEDUP_REMOVED lines=8> */
.L_x_11567:
[----:B------:R-:W-:Y:S02]  /*f7e0*/  MOV R249, R243 ;  /* 0x000000f300f97202 */ /* 0x000fe40000000f00 */
[----:B------:R-:W-:-:S07]  /*f7f0*/  MOV R70, R244 ;  /* 0x000000f400467202 */ /* 0x000fce0000000f00 */
[----:B------:R-:W-:Y:S05]  /*f800*/  WARPSYNC.COLLECTIVE R238, `(.L_x_11568) ;  /* 0x00000000ee087348 */ /* 0x000fea0003c00000 */
[----:B------:R0:W1:Y:S02]  /*f810*/  SHFL.DOWN P0, R244, R249, R248, R75 ;  /* 0x080000f8f9f47389 */ /* 0x000064000000004b */
[----:B01----:R-:W-:Y:S05]  /*f820*/  ENDCOLLECTIVE ;  /* 0x000000000000791b */ /* 0x003fea0003800000 */
.L_x_11568:
[----:B------:R-:W-:Y:S02]  /*f830*/  MOV R249, R69 ;  /* 0x0000004500f97202 */ /* 0x000fe40000000f00 */
[----:B------:R-:W-:-:S07]  /*f840*/  MOV R71, R244 ;  /* 0x000000f400477202 */ /* 0x000fce0000000f00 */
[----:B------:R-:W-:Y:S05]  /*f850*/  WARPSYNC.COLLECTIVE R238, `(.L_x_11569) ;  /* 0x00000000ee087348 */ /* 0x000fea0003c00000 */
[----:B------:R0:W1:Y:S02]  /*f860*/  SHFL.DOWN P0, R244, R249, R248, R75 ;  /* 0x080000f8f9f47389 */ /* 0x000064000000004b */
[----:B01----:R-:W-:Y:S05]  /*f870*/  ENDCOLLECTIVE ;  /* 0x000000000000791b */ /* 0x003fea0003800000 */
.L_x_11569:
[----:B------:R-:W-:Y:S05]  /*f880*/  BRA `(.L_x_11570) ;  /* 0xffffff9000d07947 */ /* 0x000fea000383ffff */
.L_x_11420:
        /* <DEDUP_REMOVED lines=8> */
.L_x_11572:
[----:B------:R-:W-:Y:S05]  /*f910*/  BSYNC B1 ;  /* 0x0000000000017941 */ /* 0x000fea0003800000 */
.L_x_11571:
        /* <DEDUP_REMOVED lines=10> */
.L_x_11573:
[----:B------:R-:W-:Y:S02]  /*f9c0*/  MOV R75, 0x1f ;  /* 0x0000001f004b7802 */ /* 0x000fe40000000f00 */
[----:B------:R-:W-:Y:S02]  /*f9d0*/  MOV R237, R243 ;  /* 0x000000f300ed7202 */ /* 0x000fe40000000f00 */
[----:B------:R-:W-:-:S07]  /*f9e0*/  MOV R240, R68 ;  /* 0x0000004400f07202 */ /* 0x000fce0000000f00 */
[----:B------:R-:W-:Y:S05]  /*f9f0*/  WARPSYNC.COLLECTIVE R238, `(.L_x_11574) ;  /* 0x00000000ee087348 */ /* 0x000fea0003c00000 */
[----:B------:R0:W1:Y:S02]  /*fa00*/  SHFL.IDX P3, R68, R237, R71, R70 ;  /* 0x00000047ed447389 */ /* 0x0000640000060046 */
[----:B01----:R-:W-:Y:S05]  /*fa10*/  ENDCOLLECTIVE ;  /* 0x000000000000791b */ /* 0x003fea0003800000 */
.L_x_11574:
[-C--:B------:R-:W-:Y:S01]  /*fa20*/  FMUL.FTZ R73, R67, R240.reuse ;  /* 0x000000f043497220 */ /* 0x080fe20000410000 */
[-C--:B------:R-:W-:Y:S01]  /*fa30*/  FMUL.FTZ R241, R65, R240.reuse ;  /* 0x000000f041f17220 */ /* 0x080fe20000410000 */
[C---:B------:R-:W-:Y:S02]  /*fa40*/  FMUL.FTZ R72, R66.reuse, R240 ;  /* 0x000000f042487220 */ /* 0x040fe40000410000 */
[-C--:B------:R-:W-:Y:S01]  /*fa50*/  FFMA.FTZ R73, R66, R239.reuse, -R73 ;  /* 0x000000ef42497223 */ /* 0x080fe20000010849 */
[C---:B------:R-:W-:Y:S01]  /*fa60*/  FFMA.FTZ R241, R64.reuse, R239, -R241 ;  /* 0x000000ef40f17223 */ /* 0x040fe200000108f1 */
[----:B------:R-:W-:Y:S02]  /*fa70*/  MOV R237, R69 ;  /* 0x0000004500ed7202 */ /* 0x000fe40000000f00 */
[----:B------:R-:W-:Y:S01]  /*fa80*/  MOV R242, R68 ;  /* 0x0000004400f27202 */ /* 0x000fe20000000f00 */
[----:B------:R-:W-:-:S04]  /*fa90*/  FMUL.FTZ R68, R64, R240 ;  /* 0x000000f040447220 */ /* 0x000fc80000410000 */
[-C--:B------:R-:W-:Y:S01]  /*faa0*/  FFMA.FTZ R240, R65, R239.reuse, R68 ;  /* 0x000000ef41f07223 */ /* 0x080fe20000010044 */
[----:B------:R-:W-:-:S07]  /*fab0*/  FFMA.FTZ R239, R67, R239, R72 ;  /* 0x000000ef43ef7223 */ /* 0x000fce0000010048 */
[----:B------:R-:W-:Y:S05]  /*fac0*/  WARPSYNC.COLLECTIVE R238, `(.L_x_11575) ;  /* 0x00000000ee087348 */ /* 0x000fea0003c00000 */
[----:B------:R0:W1:Y:S02]  /*fad0*/  SHFL.IDX P3, R68, R237, R71, R70 ;  /* 0x00000047ed447389 */ /* 0x0000640000060046 */
[----:B01----:R-:W-:Y:S05]  /*fae0*/  ENDCOLLECTIVE ;  /* 0x000000000000791b */ /* 0x003fea0003800000 */
.L_x_11575:
[----:B------:R-:W-:-:S07]  /*faf0*/  FADD.FTZ R242, R242, R73 ;  /* 0x00000049f2f27221 */ /* 0x000fce0000010000 */
[----:B------:R-:W-:Y:S05]  /*fb00*/  WARPSYNC.COLLECTIVE R238, `(.L_x_11576) ;  /* 0x00000000ee087348 */ /* 0x000fea0003c00000 */
[----:B------:R0:W1:Y:S02]  /*fb10*/  SHFL.DOWN P0, R244, R249, R248, R75 ;  /* 0x080000f8f9f47389 */ /* 0x000064000000004b */
[----:B01----:R-:W-:Y:S05]  /*fb20*/  ENDCOLLECTIVE ;  /* 0x000000000000791b */ /* 0x003fea0003800000 */
.L_x_11576:
[----:B------:R-:W-:Y:S02]  /*fb30*/  MOV R237, R64 ;  /* 0x0000004000ed7202 */ /* 0x000fe40000000f00 */
[----:B------:R-:W-:Y:S01]  /*fb40*/  MOV R249, R247 ;  /* 0x000000f700f97202 */ /* 0x000fe20000000f00 */
[----:B------:R-:W-:Y:S01]  /*fb50*/  FADD.FTZ R239, R68, R239 ;  /* 0x000000ef44ef7221 */ /* 0x000fe20000010000 */
[----:B------:R-:W-:-:S07]  /*fb60*/  MOV R72, R244 ;  /* 0x000000f400487202 */ /* 0x000fce0000000f00 */
[----:B------:R-:W-:Y:S05]  /*fb70*/  WARPSYNC.COLLECTIVE R238, `(.L_x_11577) ;  /* 0x00000000ee087348 */ /* 0x000fea0003c00000 */
[----:B------:R0:W1:Y:S02]  /*fb80*/  SHFL.DOWN P0, R244, R249, R248, R75 ;  /* 0x080000f8f9f47389 */ /* 0x000064000000004b */
[----:B01----:R-:W-:Y:S05]  /*fb90*/  ENDCOLLECTIVE ;  /* 0x000000000000791b */ /* 0x003fea0003800000 */
.L_x_11577:
[----:B------:R-:W-:Y:S02]  /*fba0*/  MOV R249, R243 ;  /* 0x000000f300f97202 */ /* 0x000fe40000000f00 */
[----:B------:R-:W-:-:S07]  /*fbb0*/  MOV R73, R244 ;  /* 0x000000f400497202 */ /* 0x000fce0000000f00 */
[----:B------:R-:W-:Y:S05]  /*fbc0*/  WARPSYNC.COLLECTIVE R238, `(.L_x_11578) ;  /* 0x00000000ee087348 */ /* 0x000fea0003c00000 */
[----:B------:R0:W1:Y:S02]  /*fbd0*/  SHFL.DOWN P0, R244, R249, R248, R75 ;  /* 0x080000f8f9f47389 */ /* 0x000064000000004b */
[----:B01----:R-:W-:Y:S05]  /*fbe0*/  ENDCOLLECTIVE ;  /* 0x000000000000791b */ /* 0x003fea0003800000 */
.L_x_11578:
[----:B------:R-:W-:Y:S02]  /*fbf0*/  MOV R249, R69 ;  /* 0x0000004500f97202 */ /* 0x000fe40000000f00 */
[----:B------:R-:W-:-:S07]  /*fc00*/  MOV R74, R244 ;  /* 0x000000f4004a7202 */ /* 0x000fce0000000f00 */
[----:B------:R-:W-:Y:S05]  /*fc10*/  WARPSYNC.COLLECTIVE R238, `(.L_x_11579) ;  /* 0x00000000ee087348 */ /* 0x000fea0003c00000 */
[----:B------:R0:W1:Y:S02]  /*fc20*/  SHFL.DOWN P0, R244, R249, R248, R75 ;  /* 0x080000f8f9f47389 */ /* 0x000064000000004b */
[----:B01----:R-:W-:Y:S05]  /*fc30*/  ENDCOLLECTIVE ;  /* 0x000000000000791b */ /* 0x003fea0003800000 */
.L_x_11579:
[----:B------:R-:W-:Y:S05]  /*fc40*/  WARPSYNC.COLLECTIVE R238, `(.L_x_11580) ;  /* 0x00000000ee087348 */ /* 0x000fea0003c00000 */
[----:B------:R0:W1:Y:S02]  /*fc50*/  SHFL.IDX P3, R68, R237, R71, R70 ;  /* 0x00000047ed447389 */ /* 0x0000640000060046 */
[----:B01----:R-:W-:Y:S05]  /*fc60*/  ENDCOLLECTIVE ;  /* 0x000000000000791b */ /* 0x003fea0003800000 */
.L_x_11580:
[----:B------:R-:W-:Y:S02]  /*fc70*/  MOV R237, R65 ;  /* 0x0000004100ed7202 */ /* 0x000fe40000000f00 */
[----:B------:R-:W-:-:S07]  /*fc80*/  MOV R245, R68 ;  /* 0x0000004400f57202 */ /* 0x000fce0000000f00 */
[----:B------:R-:W-:Y:S05]  /*fc90*/  WARPSYNC.COLLECTIVE R238, `(.L_x_11581) ;  /* 0x00000000ee087348 */ /* 0x000fea0003c00000 */
[----:B------:R0:W1:Y:S02]  /*fca0*/  SHFL.IDX P3, R68, R237, R71, R70 ;  /* 0x00000047ed447389 */ /* 0x0000640000060046 */
[----:B01----:R-:W-:Y:S05]  /*fcb0*/  ENDCOLLECTIVE ;  /* 0x000000000000791b */ /* 0x003fea0003800000 */
.L_x_11581:
[----:B------:R-:W-:Y:S02]  /*fcc0*/  MOV R237, R66 ;  /* 0x0000004200ed7202 */ /* 0x000fe40000000f00 */
[----:B------:R-:W-:-:S07]  /*fcd0*/  MOV R75, R68 ;  /* 0x00000044004b7202 */ /* 0x000fce0000000f00 */
[----:B------:R-:W-:Y:S05]  /*fce0*/  WARPSYNC.COLLECTIVE R238, `(.L_x_11582) ;  /* 0x00000000ee087348 */ /* 0x000fea0003c00000 */
[----:B------:R0:W1:Y:S02]  /*fcf0*/  SHFL.IDX P3, R68, R237, R71, R70 ;  /* 0x00000047ed447389 */ /* 0x0000640000060046 */
[----:B01----:R-:W-:Y:S05]  /*fd00*/  ENDCOLLECTIVE ;  /* 0x000000000000791b */ /* 0x003fea0003800000 */
.L_x_11582:
[----:B------:R-:W-:Y:S02]  /*fd10*/  MOV R69, R75 ;  /* 0x0000004b00457202 */ /* 0x000fe40000000f00 */
[----:B------:R-:W-:Y:S02]  /*fd20*/  MOV R237, R67 ;  /* 0x0000004300ed7202 */ /* 0x000fe40000000f00 */
[----:B------:R-:W-:-:S07]  /*fd30*/  MOV R248, R68 ;  /* 0x0000004400f87202 */ /* 0x000fce0000000f00 */
[----:B------:R-:W-:Y:S05]  /*fd40*/  WARPSYNC.COLLECTIVE R238, `(.L_x_11583) ;  /* 0x00000000ee087348 */ /* 0x000fea0003c00000 */
[----:B------:R0:W1:Y:S02]  /*fd50*/  SHFL.IDX P3, R68, R237, R71, R70 ;  /* 0x00000047ed447389 */ /* 0x0000640000060046 */
[----:B01----:R-:W-:Y:S05]  /*fd60*/  ENDCOLLECTIVE ;  /* 0x000000000000791b */ /* 0x003fea0003800000 */
.L_x_11583:
[----:B------:R-:W-:Y:S02]  /*fd70*/  MOV R249, R68 ;  /* 0x0000004400f97202 */ /* 0x000fe40000000f00 */
[----:B------:R-:W-:Y:S01]  /*fd80*/  MOV R68, R245 ;  /* 0x000000f500447202 */ /* 0x000fe20000000f00 */
[----:B------:R-:W-:Y:S06]  /*fd90*/  BRA `(.L_x_11584) ;  /* 0xffffff90002c7947 */ /* 0x000fec000383ffff */
.L_x_11585:
        /* <DEDUP_REMOVED lines=14> */
.L_x_18723:


//--------------------- .text._Z25selective_scan_bwd_kernelI32Selective_Scan_bwd_kernel_traitsILi64ELi16ELb1ELb1ELb1ELb0ELb0EN3c108BFloat16ENS1_7complexIfEEEEv12SSMParamsBwd --------------------------
	.section	.text._Z25selective_scan_bwd_kernelI32Selective_Scan_bwd_kernel_traitsILi64ELi16ELb1ELb1ELb1ELb0ELb0EN3c108BFloat16ENS1_7complexIfEEEEv12SSMParamsBwd,"ax",@progbits
	.align	128
        .global         _Z25selective_scan_bwd_kernelI32Selective_Scan_bwd_kernel_traitsILi64ELi16ELb1ELb1ELb1ELb0ELb0EN3c108BFloat16ENS1_7complexIfEEEEv12SSMParamsBwd
        .type           _Z25selective_scan_bwd_kernelI32Selective_Scan_bwd_kernel_traitsILi64ELi16ELb1ELb1ELb1ELb0ELb0EN3c108BFloat16ENS1_7complexIfEEEEv12SSMParamsBwd,@function
        .size           _Z25selective_scan_bwd_kernelI32Selective_Scan_bwd_kernel_traitsILi64ELi16ELb1ELb1ELb1ELb0ELb0EN3c108BFloat16ENS1_7complexIfEEEEv12SSMParamsBwd,(.L_x_18724 - _Z25selective_scan_bwd_kernelI32Selective_Scan_bwd_kernel_traitsILi64ELi16ELb1ELb1ELb1ELb0ELb0EN3c108BFloat16ENS1_7complexIfEEEEv12SSMParamsBwd)
        .other          _Z25selective_scan_bwd_kernelI32Selective_Scan_bwd_kernel_traitsILi64ELi16ELb1ELb1ELb1ELb0ELb0EN3c108BFloat16ENS1_7complexIfEEEEv12SSMParamsBwd,@"STO_CUDA_ENTRY STV_DEFAULT"
_Z25selective_scan_bwd_kernelI32Selective_Scan_bwd_kernel_traitsILi64ELi16ELb1ELb1ELb1ELb0ELb0EN3c108BFloat16ENS1_7complexIfEEEEv12SSMParamsBwd:
.text._Z25selective_scan_bwd_kernelI32Selective_Scan_bwd_kernel_traitsILi64ELi16ELb1ELb1ELb1ELb0ELb0EN3c108BFloat16ENS1_7complexIfEEEEv12SSMParamsBwd:
        /* <DEDUP_REMOVED lines=175> */
.L_x_11684:
        /* <DEDUP_REMOVED lines=40> */
[C---:B------:R-:W-:Y:S01]  /*0d70*/  PRMT R98, R114.reuse, 0x7632, R98 ;  /* 0x0000763272627816 */ /* 0x040fe20000000062 */
[----:B------:R-:W-:Y:S01]  /*0d80*/  HFMA2 R88, -RZ, RZ, 0, 0 ;  /* 0x00000000ff587431 */ /* 0x000fe200000001ff */
[----:B------:R-:W-:-:S02]  /*0d90*/  SHF.L.U32 R116, R114, 0x10, RZ ;  /* 0x0000001072747819 */ /* 0x000fc400000006ff */
[----:B------:R-:W-:Y:S02]  /*0da0*/  CS2R R106, SRZ ;  /* 0x00000000006a7805 */ /* 0x000fe4000001ff00 */
[C---:B---3--:R-:W-:Y:S02]  /*0db0*/  PRMT R54, R108.reuse, 0x7632, R54 ;  /* 0x000076326c367816 */ /* 0x048fe40000000036 */
        /* <DEDUP_REMOVED lines=9> */
[----:B------:R-:W-:-:S02]  /*0e50*/  SHF.L.U32 R98, R98, 0x10, RZ ;  /* 0x0000001062627819 */ /* 0x000fc400000006ff */
[C---:B------:R-:W-:Y:S02]  /*0e60*/  PRMT R89, R115.reuse, 0x7632, R89 ;  /* 0x0000763273597816 */ /* 0x040fe40000000059 */
[----:B------:R-:W-:Y:S02]  /*0e70*/  SHF.L.U32 R115, R115, 0x10, RZ ;  /* 0x0000001073737819 */ /* 0x000fe400000006ff */
[----:B------:R-:W-:Y:S02]  /*0e80*/  SHF.L.U32 R89, R89, 0x10, RZ ;  /* 0x0000001059597819 */ /* 0x000fe400000006ff */
[----:B------:R-:W-:Y:S02]  /*0e90*/  SHF.L.U32 R54, R54, 0x10, RZ ;  /* 0x0000001036367819 */ /* 0x000fe400000006ff */
[C---:B------:R-:W-:Y:S02]  /*0ea0*/  PRMT R53, R109.reuse, 0x7632, R53 ;  /* 0x000076326d357816 */ /* 0x040fe40000000035 */
[----:B------:R-:W-:-:S02]  /*0eb0*/  SHF.L.U32 R113, R109, 0x10, RZ ;  /* 0x000000106d717819 */ /* 0x000fc400000006ff */
[----:B------:R-:W-:Y:S02]  /*0ec0*/  SHF.L.U32 R53, R53, 0x10, RZ ;  /* 0x0000001035357819 */ /* 0x000fe400000006ff */
[C---:B------:R-:W-:Y:S02]  /*0ed0*/  PRMT R52, R110.reuse, 0x7632, R52 ;  /* 0x000076326e347816 */ /* 0x040fe40000000034 */
[----:B------:R-:W-:Y:S01]  /*0ee0*/  SHF.L.U32 R112, R110, 0x10, RZ ;  /* 0x000000106e707819 */ /* 0x000fe200000006ff */
[----:B------:R-:W-:Y:S01]  /*0ef0*/  HFMA2 R110, -RZ, RZ, 0, 0 ;  /* 0x00000000ff6e7431 */ /* 0x000fe200000001ff */
[----:B------:R-:W-:Y:S02]  /*0f00*/  SHF.L.U32 R52, R52, 0x10, RZ ;  /* 0x0000001034347819 */ /* 0x000fe400000006ff */
[C---:B------:R-:W-:Y:S02]  /*0f10*/  PRMT R51, R111.reuse, 0x7632, R51 ;  /* 0x000076326f337816 */ /* 0x040fe40000000033 */
[----:B------:R-:W-:-:S02]  /*0f20*/  SHF.L.U32 R111, R111, 0x10, RZ ;  /* 0x000000106f6f7819 */ /* 0x000fc400000006ff */
[----:B------:R-:W-:Y:S02]  /*0f30*/  SHF.L.U32 R51, R51, 0x10, RZ ;  /* 0x0000001033337819 */ /* 0x000fe400000006ff */
        /* <DEDUP_REMOVED lines=11> */
[----:B-1----:R-:W-:Y:S01]  /*0ff0*/  PRMT R15, R24, 0x7632, R15 ;  /* 0x00007632180f7816 */ /* 0x002fe2000000000f */
[----:B------:R-:W-:Y:S01]  /*1000*/  FFMA.FTZ R0, R20, R118, R127 ;  /* 0x0000007614007223 */ /* 0x000fe2000001007f */
[----:B------:R-:W-:Y:S01]  /*1010*/  SHF.L.U32 R19, R24, 0x10, RZ ;  /* 0x0000001018137819 */ /* 0x000fe200000006ff */
[----:B------:R-:W-:Y:S01]  /*1020*/  FMUL.FTZ R50, R20, UR7 ;  /* 0x0000000714327c20 */ /* 0x000fe20008410000 */
[----:B------:R-:W-:Y:S01]  /*1030*/  PRMT R2, R21, 0x7632, R2 ;  /* 0x0000763215027816 */ /* 0x000fe20000000002 */
[----:B------:R-:W-:Y:S01]  /*1040*/  FMUL.FTZ R42, R33, UR7 ;  /* 0x00000007212a7c20 */ /* 0x000fe20008410000 */
[----:B------:R-:W-:Y:S01]  /*1050*/  SHF.L.U32 R32, R21, 0x10, RZ ;  /* 0x0000001015207819 */ /* 0x000fe200000006ff */
[----:B------:R-:W-:Y:S01]  /*1060*/  FMUL.FTZ R46, R19, UR7 ;  /* 0x00000007132e7c20 */ /* 0x000fe20008410000 */
[----:B------:R-:W-:-:S02]  /*1070*/  PRMT R16, R25, 0x7632, R16 ;  /* 0x0000763219107816 */ /* 0x000fc40000000010 */
        /* <DEDUP_REMOVED lines=16> */
[----:B------:R-:W-:Y:S01]  /*1180*/  SHF.L.U32 R25, R15, 0x10, RZ ;  /* 0x000000100f197819 */ /* 0x000fe200000006ff */
[C---:B------:R-:W-:Y:S01]  /*1190*/  FFMA.FTZ R3, R29.reuse, R98, R0 ;  /* 0x000000621d037223 */ /* 0x040fe20000010000 */
[----:B------:R-:W-:Y:S01]  /*11a0*/  SHF.L.U32 R22, R16, 0x10, RZ ;  /* 0x0000001010167819 */ /* 0x000fe200000006ff */
[----:B------:R-:W-:Y:S01]  /*11b0*/  FMUL.FTZ R47, R28, UR7 ;  /* 0x000000071c2f7c20 */ /* 0x000fe20008410000 */
[----:B------:R-:W-:Y:S01]  /*11c0*/  PRMT R17, R26, 0x7632, R17 ;  /* 0x000076321a117816 */ /* 0x000fe20000000011 */
[----:B------:R-:W-:Y:S01]  /*11d0*/  FFMA.FTZ R3, R28, R115, R3 ;  /* 0x000000731c037223 */ /* 0x000fe20000010003 */
[----:B------:R-:W-:Y:S01]  /*11e0*/  SHF.L.U32 R21, R26, 0x10, RZ ;  /* 0x000000101a157819 */ /* 0x000fe200000006ff */
[----:B------:R-:W-:Y:S01]  /*11f0*/  FMUL.FTZ R40, R29, UR7 ;  /* 0x000000071d287c20 */ /* 0x000fe20008410000 */
[----:B------:R-:W-:Y:S01]  /*1200*/  SHF.L.U32 R57, R17, 0x10, RZ ;  /* 0x0000001011397819 */ /* 0x000fe200000006ff */
[C---:B------:R-:W-:Y:S01]  /*1210*/  FFMA.FTZ R0, R18.reuse, R89, R3 ;  /* 0x0000005912007223 */ /* 0x040fe20000010003 */
[----:B------:R-:W-:Y:S01]  /*1220*/  PRMT R23, R27, 0x7632, R23 ;  /* 0x000076321b177816 */ /* 0x000fe20000000017 */
[----:B------:R-:W-:Y:S01]  /*1230*/  FMUL.FTZ R44, R21, UR7 ;  /* 0x00000007152c7c20 */ /* 0x000fe20008410000 */
[----:B------:R-:W-:Y:S01]  /*1240*/  SHF.L.U32 R56, R27, 0x10, RZ ;  /* 0x000000101b387819 */ /* 0x000fe200000006ff */
[----:B------:R-:W-:Y:S01]  /*1250*/  FFMA.FTZ R0, R19, R114, R0 ;  /* 0x0000007213007223 */ /* 0x000fe20000010000 */
[----:B------:R-:W-:Y:S01]  /*1260*/  SHF.L.U32 R60, R23, 0x10, RZ ;  /* 0x00000010173c7819 */ /* 0x000fe200000006ff */
[----:B------:R-:W-:Y:S01]  /*1270*/  FMUL.FTZ R39, R18, UR7 ;  /* 0x0000000712277c20 */ /* 0x000fe20008410000 */
[C---:B------:R-:W-:Y:S01]  /*1280*/  FMUL.FTZ R38, R25.reuse, UR7 ;  /* 0x0000000719267c20 */ /* 0x040fe20008410000 */
[----:B------:R-:W-:Y:S01]  /*1290*/  FFMA.FTZ R3, R25, R54, R0 ;  /* 0x0000003619037223 */ /* 0x000fe20000010000 */
[----:B------:R-:W-:Y:S01]  /*12a0*/  FMUL.FTZ R43, R56, UR7 ;  /* 0x00000007382b7c20 */ /* 0x000fe20008410000 */
[----:B------:R-:W-:Y:S01]  /*12b0*/  FMUL.FTZ R37, R22, UR7 ;  /* 0x0000000716257c20 */ /* 0x000fe20008410000 */
[----:B------:R-:W-:Y:S01]  /*12c0*/  FMUL.FTZ R36, R57, UR7 ;  /* 0x0000000739247c20 */ /* 0x000fe20008410000 */
[----:B------:R-:W-:Y:S01]  /*12d0*/  FFMA.FTZ R3, R24, R113, R3 ;  /* 0x0000007118037223 */ /* 0x000fe20000010003 */
[----:B------:R-:W-:-:S03]  /*12e0*/  FMUL.FTZ R35, R60, UR7 ;  /* 0x000000073c237c20 */ /* 0x000fc60008410000 */
[----:B------:R-:W-:-:S04]  /*12f0*/  FFMA.FTZ R0, R22, R53, R3 ;  /* 0x0000003516007223 */ /* 0x000fc80000010003 */
[----:B------:R-:W-:-:S04]  /*1300*/  FFMA.FTZ R0, R21, R112, R0 ;  /* 0x0000007015007223 */ /* 0x000fc80000010000 */
[----:B------:R-:W-:-:S04]  /*1310*/  FFMA.FTZ R3, R57, R52, R0 ;  /* 0x0000003439037223 */ /* 0x000fc80000010000 */
[----:B------:R-:W-:-:S04]  /*1320*/  FFMA.FTZ R3, R56, R111, R3 ;  /* 0x0000006f38037223 */ /* 0x000fc80000010003 */
[----:B------:R-:W-:Y:S01]  /*1330*/  FFMA.FTZ R127, R60, R51, R3 ;  /* 0x000000333c7f7223 */ /* 0x000fe20000010003 */
[----:B------:R-:W-:Y:S06]  /*1340*/  BAR.SYNC.DEFER_BLOCKING 0x0 ;  /* 0x0000000000007b1d */ /* 0x000fec0000010000 */
[----:B------:R-:W-:Y:S05]  /*1350*/  BRA.U !UP0, `(.L_x_11587) ;  /* 0x0000008908587547 */ /* 0x000fea000b800000 */
[----:B------:R-:W-:Y:S01]  /*1360*/  FADD.FTZ R27, R18, R18 ;  /* 0x00000012121b7221 */ /* 0x000fe20000010000 */
[C---:B------:R-:W-:Y:S01]  /*1370*/  PRMT R0, R4.reuse, 0x7632, R0 ;  /* 0x0000763204007816 */ /* 0x040fe20000000000 */
[----:B------:R-:W0:Y:S01]  /*1380*/  LDC R18, c[0x0][0x388] ;  /* 0x0000e200ff127b82 */ /* 0x000e220000000800 */
[----:B------:R-:W-:Y:S01]  /*1390*/  SHF.L.U32 R17, R4, 0x10, RZ ;  /* 0x0000001004117819 */ /* 0x000fe200000006ff */
        /* <DEDUP_REMOVED lines=64> */
[----:B------:R-:W0:Y:S01]  /*17a0*/  LDCU.128 UR24, c[0x0][0x3a0] ;  /* 0x00007400ff1877ac */ /* 0x000e220008000c00 */
[----:B------:R-:W-:-:S05]  /*17b0*/  UMOV UR8, URZ ;  /* 0x000000ff00087c82 */ /* 0x000fca0008000000 */
.L_x_11683:
[----:B------:R-:W5:Y:S01]  /*17c0*/  S2R R0, SR_TID.X ;  /* 0x0000000000007919 */ /* 0x000f620000002100 */
[----:B---3--:R-:W-:Y:S01]  /*17d0*/  UIMAD.WIDE.U32 UR30, UR8, UR32, URZ ;  /* 0x00000020081e72a5 */ /* 0x008fe2000f8e00ff */
[----:B0-----:R-:W0:Y:S03]  /*17e0*/  S2UR UR42, SR_CTAID.Y ;  /* 0x00000000002a79c3 */ /* 0x001e260000002600 */
[----:B------:R-:W-:Y:S02]  /*17f0*/  UIMAD UR31, UR8, UR33, UR31 ;  /* 0x00000021081f72a4 */ /* 0x000fe4000f8e021f */
[----:B------:R-:W-:-:S04]  /*1800*/  ULEA UR45, UP0, UR30, UR20, 0x1 ;  /* 0x000000141e2d7291 */ /* 0x000fc8000f8008ff */
[----:B------:R-:W-:-:S06]  /*1810*/  ULEA.HI.X UR30, UR30, UR21, UR31, 0x1, UP0 ;  /* 0x000000151e1e7291 */ /* 0x000fcc00080f0c1f */
[----:B------:R-:W-:Y:S02]  /*1820*/  MOV R57, UR30 ;  /* 0x0000001e00397c02 */ /* 0x000fe40008000f00 */
[----:B-----5:R-:W-:-:S04]  /*1830*/  SHF.L.U32 R56, R0, 0x2, RZ ;  /* 0x0000000200387819 */ /* 0x020fc800000006ff */
[----:B-1----:R-:W-:Y:S02]  /*1840*/  LOP3.LUT R59, R56, 0xf80, RZ, 0xc0, !PT ;  /* 0x00000f80383b7812 */ /* 0x002fe400078ec0ff */
[----:B------:R-:W-:Y:S02]  /*1850*/  MOV R56, UR45 ;  /* 0x0000002d00387c02 */ /* 0x000fe40008000f00 */
[----:B------:R-:W-:-:S05]  /*1860*/  LOP3.LUT R59, R59, 0x1f, R124, 0xf8, !PT ;  /* 0x0000001f3b3b7812 */ /* 0x000fca00078ef87c */
[----:B------:R-:W-:-:S05]  /*1870*/  IMAD.WIDE.U32 R56, R59, 0x10, R56 ;  /* 0x000000103b387825 */ /* 0x000fca00078e0038 */
[----:B------:R-:W3:Y:S04]  /*1880*/  LDG.E.128 R72, desc[UR28][R56.64] ;  /* 0x0000001c38487981 */ /* 0x000ee8000c1e1d00 */
[----:B------:R-:W5:Y:S04]  /*1890*/  LDG.E.128 R76, desc[UR28][R56.64+0x200] ;  /* 0x0002001c384c7981 */ /* 0x000f68000c1e1d00 */
[----:B------:R-:W2:Y:S04]  /*18a0*/  LDG.E.128 R80, desc[UR28][R56.64+0x400] ;  /* 0x0004001c38507981 */ /* 0x000ea8000c1e1d00 */
[----:B------:R1:W2:Y:S01]  /*18b0*/  LDG.E.128 R84, desc[UR28][R56.64+0x600] ;  /* 0x0006001c38547981 */ /* 0x0002a2000c1e1d00 */
[----:B0-----:R-:W-:-:S04]  /*18c0*/  UIMAD.WIDE.U32 UR30, UR42, UR24, URZ ;  /* 0x000000182a1e72a5 */ /* 0x001fc8000f8e00ff */
[----:B------:R-:W-:-:S04]  /*18d0*/  UIMAD UR31, UR42, UR25, UR31 ;  /* 0x000000192a1f72a4 */ /* 0x000fc8000f8e021f */
[----:B------:R-:W-:-:S04]  /*18e0*/  UIMAD.WIDE.U32 UR30, UR8, UR26, UR30 ;  /* 0x0000001a081e72a5 */ /* 0x000fc8000f8e001e */
[----:B------:R-:W-:Y:S02]  /*18f0*/  UIMAD UR31, UR8, UR27, UR31 ;  /* 0x0000001b081f72a4 */ /* 0x000fe4000f8e021f */
[----:B----4-:R-:W-:-:S04]  /*1900*/  ULEA UR42, UP0, UR30, UR34, 0x3 ;  /* 0x000000221e2a7291 */ /* 0x010fc8000f8018ff */
[----:B------:R-:W-:Y:S02]  /*1910*/  ULEA.HI.X UR30, UR30, UR35, UR31, 0x3, UP0 ;  /* 0x000000231e1e7291 */ /* 0x000fe400080f1c1f */
[----:B------:R-:W-:-:S04]  /*1920*/  MOV R92, UR42 ;  /* 0x0000002a005c7c02 */ /* 0x000fc80008000f00 */
[----:B------:R-:W-:-:S06]  /*1930*/  MOV R93, UR30 ;  /* 0x0000001e005d7c02 */ /* 0x000fcc0008000f00 */
[----:B------:R-:W4:Y:S01]  /*1940*/  LDG.E.64 R92, desc[UR28][R92.64] ;  /* 0x0000001c5c5c7981 */ /* 0x000f22000c1e1b00 */
[----:B------:R-:W-:Y:S01]  /*1950*/  UIMAD.WIDE.U32 UR30, UR8, UR36, URZ ;  /* 0x00000024081e72a5 */ /* 0x000fe2000f8e00ff */
        /* <DEDUP_REMOVED lines=9> */
[----:B---3--:R0:W-:Y:S04]  /*19f0*/  STS.128 [R162], R72 ;  /* 0x00000048a2007388 */ /* 0x0081e80000000c00 */
[----:B-----5:R1:W-:Y:S04]  /*1a00*/  STS.128 [R162+0x200], R76 ;  /* 0x0002004ca2007388 */ /* 0x0203e80000000c00 */
[----:B--2---:R2:W-:Y:S04]  /*1a10*/  STS.128 [R162+0x400], R80 ;  /* 0x00040050a2007388 */ /* 0x0045e80000000c00 */
[----:B------:R3:W-:Y:S01]  /*1a20*/  STS.128 [R162+0x600], R84 ;  /* 0x00060054a2007388 */ /* 0x0007e20000000c00 */
[----:B------:R-:W-:-:S03]  /*1a30*/  NOP ;  /* 0x0000000000007918 */ /* 0x000fc60000000000 */
[----:B------:R-:W5:Y:S04]  /*1a40*/  LDG.E.128 R56, desc[UR28][R94.64] ;  /* 0x0000001c5e387981 */ /* 0x000f68000c1e1d00 */
[----:B------:R-:W5:Y:S04]  /*1a50*/  LDG.E.128 R60, desc[UR28][R94.64+0x200] ;  /* 0x0002001c5e3c7981 */ /* 0x000f68000c1e1d00 */
[----:B------:R-:W5:Y:S04]  /*1a60*/  LDG.E.128 R64, desc[UR28][R94.64+0x400] ;  /* 0x0004001c5e407981 */ /* 0x000f68000c1e1d00 */
[----:B------:R3:W5:Y:S01]  /*1a70*/  LDG.E.128 R68, desc[UR28][R94.64+0x600] ;  /* 0x0006001c5e447981 */ /* 0x000762000c1e1d00 */
[----:B------:R-:W1:Y:S01]  /*1a80*/  S2UR UR31, SR_CgaCtaId ;  /* 0x00000000001f79c3 */ /* 0x000e620000008800 */
[----:B------:R-:W-:Y:S01]  /*1a90*/  USHF.L.U32 UR46, UR19, 0x8, URZ ;  /* 0x00000008132e7899 */ /* 0x000fe200080006ff */
[C---:B------:R-:W-:Y:S01]  /*1aa0*/  ISETP.NE.AND P0, PT, R0.reuse, RZ, PT ;  /* 0x000000ff0000720c */ /* 0x040fe20003f05270 */
[----:B------:R-:W-:Y:S01]  /*1ab0*/  BSSY.RECONVERGENT B0, `(.L_x_11588) ;  /* 0x000012d000007945 */ /* 0x000fe20003800200 */
[C---:B------:R-:W-:Y:S01]  /*1ac0*/  IADD3 R159, PT, PT, R0.reuse, 0x200, RZ ;  /* 0x00000200009f7810 */ /* 0x040fe20007ffe0ff */
[----:B------:R-:W-:Y:S01]  /*1ad0*/  UIADD3 UR30, UPT, UPT, UR46, -0x100, URZ ;  /* 0xffffff002e1e7890 */ /* 0x000fe2000fffe0ff */
[----:B------:R-:W-:-:S03]  /*1ae0*/  ISETP.NE.AND P2, PT, R0, 0x3f, PT ;  /* 0x0000003f0000780c */ /* 0x000fc60003f45270 */
[----:B------:R-:W-:Y:S01]  /*1af0*/  ULOP3.LUT UR30, UR30, 0x100, URZ, 0xc0, !UPT ;  /* 0x000001001e1e7892 */ /* 0x000fe2000f8ec0ff */
[----:B----4-:R-:W-:Y:S02]  /*1b00*/  R2UR UR42, R93 ;  /* 0x000000005d2a72ca */ /* 0x010fe400000e0000 */
[----:B------:R-:W-:Y:S01]  /*1b10*/  R2UR UR45, R92 ;  /* 0x000000005c2d72ca */ /* 0x000fe200000e0000 */
[----:B------:R-:W-:-:S06]  /*1b20*/  UIADD3 UR30, UPT, UPT, UR30, UR8, URZ ;  /* 0x000000081e1e7290 */ /* 0x000fcc000fffe0ff */
[----:B------:R-:W-:Y:S01]  /*1b30*/  MOV R166, UR30 ;  /* 0x0000001e00a67c02 */ /* 0x000fe20008000f00 */
[----:B------:R-:W-:-:S03]  /*1b40*/  UMOV UR30, 0x400 ;  /* 0x00000400001e7882 */ /* 0x000fc60000000000 */
[----:B0-----:R-:W-:Y:S01]  /*1b50*/  FMUL.FTZ R72, R16, UR42 ;  /* 0x0000002a10487c20 */ /* 0x001fe20008410000 */
[----:B------:R-:W-:Y:S01]  /*1b60*/  FMUL.FTZ R93, R9, UR42 ;  /* 0x0000002a095d7c20 */ /* 0x000fe20008410000 */
[----:B------:R-:W-:Y:S01]  /*1b70*/  MOV R161, UR45 ;  /* 0x0000002d00a17c02 */ /* 0x000fe20008000f00 */
[----:B-1----:R-:W-:Y:S01]  /*1b80*/  ULEA UR30, UR31, UR30, 0x18 ;  /* 0x0000001e1f1e7291 */ /* 0x002fe2000f8ec0ff */
[----:B------:R-:W-:Y:S01]  /*1b90*/  FMUL.RZ R73, R72, 0.15915493667125701904 ;  /* 0x3e22f98348497820 */ /* 0x000fe2000040c000 */
[----:B------:R-:W-:Y:S01]  /*1ba0*/  FMUL.FTZ R72, R8, UR42 ;  /* 0x0000002a08487c20 */ /* 0x000fe20008410000 */
[----:B------:R-:W-:Y:S01]  /*1bb0*/  FMUL.RZ R93, R93, 0.15915493667125701904 ;  /* 0x3e22f9835d5d7820 */ /* 0x000fe2000040c000 */
[----:B------:R-:W-:Y:S01]  /*1bc0*/  FMUL.FTZ R161, R161, 1.4426950216293334961 ;  /* 0x3fb8aa3ba1a17820 */ /* 0x000fe20000410000 */
[----:B------:R-:W-:Y:S01]  /*1bd0*/  MUFU.SIN R76, R73 ;  /* 0x00000049004c7308 */ /* 0x000fe20000000400 */
[----:B------:R-:W-:Y:S01]  /*1be0*/  FMUL.RZ R75, R72, 0.15915493667125701904 ;  /* 0x3e22f983484b7820 */ /* 0x000fe2000040c000 */
[----:B------:R-:W-:Y:S01]  /*1bf0*/  FMUL.FTZ R72, R15, UR42 ;  /* 0x0000002a0f487c20 */ /* 0x000fe20008410000 */
[-C--:B--2---:R-:W-:Y:S01]  /*1c00*/  FMUL.FTZ R83, R12, R161.reuse ;  /* 0x000000a10c537220 */ /* 0x084fe20000410000 */
[-C--:B---3--:R-:W-:Y:S01]  /*1c10*/  FMUL.FTZ R85, R4, R161.reuse ;  /* 0x000000a104557220 */ /* 0x088fe20000410000 */
[-C--:B------:R-:W-:Y:S01]  /*1c20*/  FMUL.FTZ R87, R11, R161.reuse ;  /* 0x000000a10b577220 */ /* 0x080fe20000410000 */
[----:B------:R-:W-:Y:S01]  /*1c30*/  FMUL.RZ R77, R72, 0.15915493667125701904 ;  /* 0x3e22f983484d7820 */ /* 0x000fe2000040c000 */
[----:B------:R-:W-:Y:S01]  /*1c40*/  FMUL.FTZ R72, R7, UR42 ;  /* 0x0000002a07487c20 */ /* 0x000fe20008410000 */
[----:B------:R0:W-:Y:S01]  /*1c50*/  MUFU.COS R154, R73 ;  /* 0x00000049009a7308 */ /* 0x0001e20000000000 */
[-C--:B------:R-:W-:Y:S01]  /*1c60*/  FMUL.FTZ R129, R2, R161.reuse ;  /* 0x000000a102817220 */ /* 0x080fe20000410000 */
[-C--:B------:R-:W-:Y:S01]  /*1c70*/  FMUL.FTZ R92, R3, R161.reuse ;  /* 0x000000a1035c7220 */ /* 0x080fe20000410000 */
[----:B------:R-:W-:Y:S01]  /*1c80*/  FMUL.RZ R79, R72, 0.15915493667125701904 ;  /* 0x3e22f983484f7820 */ /* 0x000fe2000040c000 */
[----:B------:R-:W-:Y:S01]  /*1c90*/  FMUL.FTZ R72, R14, UR42 ;  /* 0x0000002a0e487c20 */ /* 0x000fe20008410000 */
[----:B------:R-:W-:Y:S01]  /*1ca0*/  FMUL.FTZ R95, R10, R161 ;  /* 0x000000a10a5f7220 */ /* 0x000fe20000410000 */
[----:B------:R-:W-:-:S02]  /*1cb0*/  SEL R159, R166, R159, !P0 ;  /* 0x0000009fa69f7207 */ /* 0x000fc40004000000 */
        /* <DEDUP_REMOVED lines=36> */
[----:B------:R-:W-:Y:S01]  /*1f00*/  MUFU.SIN R158, R81 ;  /* 0x00000051009e7308 */ /* 0x000fe20000000400 */
[----:B0-----:R-:W-:-:S07]  /*1f10*/  FMUL.FTZ R75, R8, R161 ;  /* 0x000000a1084b7220 */ /* 0x001fce0000410000 */
[----:B------:R0:W-:Y:S08]  /*1f20*/  MUFU.COS R160, R81 ;  /* 0x0000005100a07308 */ /* 0x0001f00000000000 */
[----:B------:R-:W-:Y:S01]  /*1f30*/  MUFU.SIN R74, R93 ;  /* 0x0000005d004a7308 */ /* 0x000fe20000000400 */
[----:B0-----:R-:W-:-:S07]  /*1f40*/  FMUL.FTZ R81, R14, R161 ;  /* 0x000000a10e517220 */ /* 0x001fce0000410000 */
[----:B------:R-:W0:Y:S08]  /*1f50*/  MUFU.EX2 R81, R81 ;  /* 0x0000005100517308 */ /* 0x000e300000000800 */
[----:B------:R-:W-:Y:S08]  /*1f60*/  MUFU.COS R156, R93 ;  /* 0x0000005d009c7308 */ /* 0x000ff00000000000 */
[----:B------:R-:W-:Y:S01]  /*1f70*/  MUFU.SIN R132, R77 ;  /* 0x0000004d00847308 */ /* 0x000fe20000000400 */
[C---:B0-----:R-:W-:Y:S01]  /*1f80*/  FMUL.FTZ R145, R81.reuse, R84 ;  /* 0x0000005451917220 */ /* 0x041fe20000410000 */
[----:B------:R-:W-:-:S06]  /*1f90*/  FMUL.FTZ R146, R81, R146 ;  /* 0x0000009251927220 */ /* 0x000fcc0000410000 */
[----:B------:R0:W-:Y:S08]  /*1fa0*/  MUFU.COS R134, R77 ;  /* 0x0000004d00867308 */ /* 0x0001f00000000000 */
[----:B------:R-:W-:Y:S01]  /*1fb0*/  MUFU.SIN R131, R79 ;  /* 0x0000004f00837308 */ /* 0x000fe20000000400 */
[----:B0-----:R-:W-:-:S07]  /*1fc0*/  FMUL.FTZ R77, R15, R161 ;  /* 0x000000a10f4d7220 */ /* 0x001fce0000410000 */
[----:B------:R0:W-:Y:S08]  /*1fd0*/  MUFU.COS R93, R79 ;  /* 0x0000004f005d7308 */ /* 0x0001f00000000000 */
        /* <DEDUP_REMOVED lines=11> */
[----:B------:R-:W0:Y:S01]  /*2090*/  MUFU.EX2 R77, R77 ;  /* 0x0000004d004d7308 */ /* 0x000e220000000800 */
[----:B-1----:R-:W-:Y:S01]  /*20a0*/  FMUL.FTZ R73, R13, R161 ;  /* 0x000000a10d497220 */ /* 0x002fe20000410000 */
[C---:B---3--:R-:W-:Y:S01]  /*20b0*/  FMUL.FTZ R156, R155.reuse, R156 ;  /* 0x0000009c9b9c7220 */ /* 0x048fe20000410000 */
[----:B------:R-:W-:-:S05]  /*20c0*/  FMUL.FTZ R155, R155, R74 ;  /* 0x0000004a9b9b7220 */ /* 0x000fca0000410000 */
[----:B------:R-:W1:Y:S01]  /*20d0*/  MUFU.EX2 R79, R79 ;  /* 0x0000004f004f7308 */ /* 0x000e620000000800 */
[C---:B----4-:R-:W-:Y:S01]  /*20e0*/  FMUL.FTZ R154, R153.reuse, R154 ;  /* 0x0000009a999a7220 */ /* 0x050fe20000410000 */
[----:B------:R-:W-:-:S06]  /*20f0*/  FMUL.FTZ R153, R153, R76 ;  /* 0x0000004c99997220 */ /* 0x000fcc0000410000 */
[----:B------:R-:W2:Y:S01]  /*2100*/  MUFU.EX2 R139, R75 ;  /* 0x0000004b008b7308 */ /* 0x000ea20000000800 */
[C---:B0-----:R-:W-:Y:S01]  /*2110*/  FMUL.FTZ R150, R77.reuse, R150 ;  /* 0x000000964d967220 */ /* 0x041fe20000410000 */
[----:B------:R-:W-:-:S06]  /*2120*/  FMUL.FTZ R149, R77, R80 ;  /* 0x000000504d957220 */ /* 0x000fcc0000410000 */
[----:B------:R0:W3:Y:S01]  /*2130*/  MUFU.EX2 R143, R72 ;  /* 0x00000048008f7308 */ /* 0x0000e20000000800 */
[C---:B-1----:R-:W-:Y:S01]  /*2140*/  FMUL.FTZ R148, R79.reuse, R148 ;  /* 0x000000944f947220 */ /* 0x042fe20000410000 */
[----:B------:R-:W-:-:S06]  /*2150*/  FMUL.FTZ R147, R79, R82 ;  /* 0x000000524f937220 */ /* 0x000fcc0000410000 */
[----:B------:R-:W1:Y:S01]  /*2160*/  MUFU.EX2 R83, R83 ;  /* 0x0000005300537308 */ /* 0x000e620000000800 */
[----:B0-----:R-:W-:Y:S01]  /*2170*/  LOP3.LUT R72, R0, 0x3e0, RZ, 0xc0, !PT ;  /* 0x000003e000487812 */ /* 0x001fe200078ec0ff */
[C---:B--2---:R-:W-:Y:S01]  /*2180*/  FMUL.FTZ R140, R139.reuse, R140 ;  /* 0x0000008c8b8c7220 */ /* 0x044fe20000410000 */
[----:B------:R-:W-:Y:S02]  /*2190*/  FMUL.FTZ R139, R139, R126 ;  /* 0x0000007e8b8b7220 */ /* 0x000fe40000410000 */
[----:B------:R-:W-:-:S03]  /*21a0*/  IADD3 R72, PT, PT, R72, R121, RZ ;  /* 0x0000007948487210 */ /* 0x000fc60007ffe0ff */
[----:B------:R-:W0:Y:S01]  /*21b0*/  MUFU.EX2 R85, R85 ;  /* 0x0000005500557308 */ /* 0x000e220000000800 */
[----:B------:R-:W-:Y:S01]  /*21c0*/  LEA R163, R72, R119, 0x5 ;  /* 0x0000007748a37211 */ /* 0x000fe200078e28ff */
[C---:B---3--:R-:W-:Y:S01]  /*21d0*/  FMUL.FTZ R144, R143.reuse, R144 ;  /* 0x000000908f907220 */ /* 0x048fe20000410000 */
[----:B------:R-:W-:-:S03]  /*21e0*/  FMUL.FTZ R143, R143, R86 ;  /* 0x000000568f8f7220 */ /* 0x000fc60000410000 */
[----:B------:R-:W2:Y:S02]  /*21f0*/  LDS.128 R76, [R163+0x10] ;  /* 0x00001000a34c7984 */ /* 0x000ea40000000c00 */
[----:B------:R-:W3:Y:S01]  /*2200*/  MUFU.EX2 R87, R87 ;  /* 0x0000005700577308 */ /* 0x000ee20000000800 */
[C---:B-1----:R-:W-:Y:S01]  /*2210*/  FMUL.FTZ R138, R83.reuse, R138 ;  /* 0x0000008a538a7220 */ /* 0x042fe20000410000 */
[----:B------:R-:W-:Y:S02]  /*2220*/  FMUL.FTZ R137, R83, R128 ;  /* 0x0000008053897220 */ /* 0x000fe40000410000 */
[----:B------:R-:W1:Y:S04]  /*2230*/  LDS.128 R80, [R163+0x20] ;  /* 0x00002000a3507984 */ /* 0x000e680000000c00 */
[----:B------:R-:W-:Y:S01]  /*2240*/  MUFU.EX2 R157, R129 ;  /* 0x00000081009d7308 */ /* 0x000fe20000000800 */
[C---:B0-----:R-:W-:Y:S01]  /*2250*/  FMUL.FTZ R136, R85.reuse, R136 ;  /* 0x0000008855887220 */ /* 0x041fe20000410000 */
[----:B------:R-:W-:-:S06]  /*2260*/  FMUL.FTZ R135, R85, R130 ;  /* 0x0000008255877220 */ /* 0x000fcc0000410000 */
[----:B------:R-:W0:Y:S01]  /*2270*/  MUFU.SIN R84, R133 ;  /* 0x0000008500547308 */ /* 0x000e220000000400 */
[----:B---3--:R-:W-:-:S07]  /*2280*/  FMUL.FTZ R134, R87, R134 ;  /* 0x0000008657867220 */ /* 0x008fce0000410000 */
[----:B------:R3:W4:Y:S08]  /*2290*/  MUFU.EX2 R141, R73 ;  /* 0x00000049008d7308 */ /* 0x0007300000000800 */
[----:B------:R-:W5:Y:S01]  /*22a0*/  MUFU.EX2 R92, R92 ;  /* 0x0000005c005c7308 */ /* 0x000f620000000800 */
[----:B---3--:R-:W3:Y:S01]  /*22b0*/  LDS.128 R72, [R163] ;  /* 0x00000000a3487984 */ /* 0x008ee20000000c00 */
[----:B0-----:R-:W-:Y:S01]  /*22c0*/  FMUL.FTZ R126, R157, R84 ;  /* 0x000000549d7e7220 */ /* 0x001fe20000410000 */
[----:B--2---:R-:W-:-:S05]  /*22d0*/  PRMT R196, R77, 0x7632, R196 ;  /* 0x000076324dc47816 */ /* 0x004fca00000000c4 */
[----:B------:R-:W0:Y:S01]  /*22e0*/  MUFU.EX2 R95, R95 ;  /* 0x0000005f005f7308 */ /* 0x000e220000000800 */
[C---:B----4-:R-:W-:Y:S01]  /*22f0*/  FMUL.FTZ R142, R141.reuse, R142 ;  /* 0x0000008e8d8e7220 */ /* 0x050fe20000410000 */
[----:B------:R-:W-:Y:S01]  /*2300*/  FMUL.FTZ R141, R141, R94 ;  /* 0x0000005e8d8d7220 */ /* 0x000fe20000410000 */
[----:B------:R-:W-:Y:S02]  /*2310*/  PRMT R197, R78, 0x7632, R197 ;  /* 0x000076324ec57816 */ /* 0x000fe400000000c5 */
[----:B-1----:R-:W-:Y:S02]  /*2320*/  PRMT R192, R81, 0x7632, R192 ;  /* 0x0000763251c07816 */ /* 0x002fe400000000c0 */
[----:B------:R-:W-:Y:S01]  /*2330*/  PRMT R193, R82, 0x7632, R193 ;  /* 0x0000763252c17816 */ /* 0x000fe200000000c1 */
[----:B------:R1:W2:Y:S01]  /*2340*/  MUFU.COS R164, R133 ;  /* 0x0000008500a47308 */ /* 0x0002a20000000000 */
[----:B-----5:R-:W-:Y:S01]  /*2350*/  FMUL.FTZ R131, R92, R131 ;  /* 0x000000835c837220 */ /* 0x020fe20000410000 */
[----:B------:R-:W-:-:S02]  /*2360*/  PRMT R198, R76, 0x7632, R198 ;  /* 0x000076324cc67816 */ /* 0x000fc400000000c6 */
[----:B------:R-:W-:Y:S02]  /*2370*/  PRMT R195, R79, 0x7632, R195 ;  /* 0x000076324fc37816 */ /* 0x000fe400000000c3 */
[----:B------:R-:W-:Y:S02]  /*2380*/  PRMT R194, R80, 0x7632, R194 ;  /* 0x0000763250c27816 */ /* 0x000fe400000000c2 */
[----:B------:R-:W-:Y:S01]  /*2390*/  PRMT R191, R83, 0x7632, R191 ;  /* 0x0000763253bf7816 */ /* 0x000fe200000000bf */
[----:B-1----:R-:W-:Y:S01]  /*23a0*/  FMUL.FTZ R133, R87, R132 ;  /* 0x0000008457857220 */ /* 0x002fe20000410000 */
[----:B------:R-:W-:Y:S01]  /*23b0*/  FMUL.FTZ R132, R92, R93 ;  /* 0x0000005d5c847220 */ /* 0x000fe20000410000 */
[----:B------:R-:W1:Y:S01]  /*23c0*/  LDS.128 R84, [R163+0x30] ;  /* 0x00003000a3547984 */ /* 0x000e620000000c00 */
[C---:B0-----:R-:W-:Y:S01]  /*23d0*/  FMUL.FTZ R130, R95.reuse, R160 ;  /* 0x000000a05f827220 */ /* 0x041fe20000410000 */
[----:B------:R-:W-:Y:S01]  /*23e0*/  FMUL.FTZ R129, R95, R158 ;  /* 0x0000009e5f817220 */ /* 0x000fe20000410000 */
[----:B------:R-:W-:Y:S01]  /*23f0*/  SHF.L.U32 R76, R76, 0x10, RZ ;  /* 0x000000104c4c7819 */ /* 0x000fe200000006ff */
[----:B------:R-:W-:Y:S01]  /*2400*/  STS.128 [R162+0x1080], R56 ;  /* 0x00108038a2007388 */ /* 0x000fe20000000c00 */
[----:B------:R-:W-:Y:S01]  /*2410*/  SHF.L.U32 R79, R79, 0x10, RZ ;  /* 0x000000104f4f7819 */ /* 0x000fe200000006ff */
[----:B--2---:R-:W-:Y:S01]  /*2420*/  FMUL.FTZ R128, R157, R164 ;  /* 0x000000a49d807220 */ /* 0x004fe20000410000 */
[----:B------:R-:W-:Y:S01]  /*2430*/  SHF.L.U32 R80, R80, 0x10, RZ ;  /* 0x0000001050507819 */ /* 0x000fe200000006ff */
[----:B------:R-:W-:Y:S01]  /*2440*/  STS.128 [R162+0x1280], R60 ;  /* 0x0012803ca2007388 */ /* 0x000fe20000000c00 */
[----:B------:R-:W-:-:S02]  /*2450*/  SHF.L.U32 R83, R83, 0x10, RZ ;  /* 0x0000001053537819 */ /* 0x000fc400000006ff */
[----:B------:R-:W-:Y:S01]  /*2460*/  SHF.L.U32 R198, R198, 0x10, RZ ;  /* 0x00000010c6c67819 */ /* 0x000fe200000006ff */
[----:B------:R0:W-:Y:S01]  /*2470*/  STS.128 [R162+0x1480], R64 ;  /* 0x00148040a2007388 */ /* 0x0001e20000000c00 */
[----:B------:R-:W-:Y:S02]  /*2480*/  SHF.L.U32 R196, R196, 0x10, RZ ;  /* 0x00000010c4c47819 */ /* 0x000fe400000006ff */
[----:B---3--:R-:W-:Y:S01]  /*2490*/  PRMT R201, R74, 0x7632, R201 ;  /* 0x000076324ac97816 */ /* 0x008fe200000000c9 */
[----:B------:R2:W-:Y:S01]  /*24a0*/  STS.128 [R162+0x1680], R68 ;  /* 0x00168044a2007388 */ /* 0x0005e20000000c00 */
[----:B------:R-:W-:-:S03]  /*24b0*/  NOP ;  /* 0x0000000000007918 */ /* 0x000fc60000000000 */
[----:B------:R-:W3:Y:S01]  /*24c0*/  LDS.128 R92, [R163+0x1080] ;  /* 0x00108000a35c7984 */ /* 0x000ee20000000c00 */
[----:B------:R-:W-:Y:S02]  /*24d0*/  SHF.L.U32 R157, R74, 0x10, RZ ;  /* 0x000000104a9d7819 */ /* 0x000fe400000006ff */
[----:B------:R-:W-:Y:S01]  /*24e0*/  SHF.L.U32 R74, R77, 0x10, RZ ;  /* 0x000000104d4a7819 */ /* 0x000fe200000006ff */
[----:B------:R-:W4:Y:S01]  /*24f0*/  LDS.128 R56, [R163+0x1090] ;  /* 0x00109000a3387984 */ /* 0x000f220000000c00 */
[C---:B0-----:R-:W-:Y:S01]  /*2500*/  FMUL.FTZ R64, R17.reuse, UR42 ;  /* 0x0000002a11407c20 */ /* 0x041fe20008410000 */
[----:B------:R-:W-:Y:S02]  /*2510*/  SHF.L.U32 R77, R78, 0x10, RZ ;  /* 0x000000104e4d7819 */ /* 0x000fe400000006ff */
[----:B------:R-:W0:Y:S01]  /*2520*/  LDS.128 R60, [R163+0x10a0] ;  /* 0x0010a000a33c7984 */ /* 0x000e220000000c00 */
[----:B--2---:R-:W-:Y:S01]  /*2530*/  FMUL.RZ R69, R64, 0.15915493667125701904 ;  /* 0x3e22f98340457820 */ /* 0x004fe2000040c000 */
[----:B------:R-:W-:Y:S01]  /*2540*/  FMUL.FTZ R68, R17, R161 ;  /* 0x000000a111447220 */ /* 0x000fe20000410000 */
[----:B------:R-:W-:Y:S01]  /*2550*/  SHF.L.U32 R78, R81, 0x10, RZ ;  /* 0x00000010514e7819 */ /* 0x000fe200000006ff */
[----:B------:R4:W2:Y:S01]  /*2560*/  LDS.128 R64, [R163+0x10b0] ;  /* 0x0010b000a3407984 */ /* 0x0008a20000000c00 */
[----:B------:R-:W-:Y:S01]  /*2570*/  MUFU.SIN R170, R69 ;  /* 0x0000004500aa7308 */ /* 0x000fe20000000400 */
[----:B------:R-:W-:-:S02]  /*2580*/  SHF.L.U32 R81, R82, 0x10, RZ ;  /* 0x0000001052517819 */ /* 0x000fc400000006ff */
[C---:B------:R-:W-:Y:S02]  /*2590*/  PRMT R202, R72.reuse, 0x7632, R202 ;  /* 0x0000763248ca7816 */ /* 0x040fe400000000ca */
[C---:B-1----:R-:W-:Y:S02]  /*25a0*/  PRMT R188, R85.reuse, 0x7632, R188 ;  /* 0x0000763255bc7816 */ /* 0x042fe400000000bc */
[----:B------:R-:W-:Y:S01]  /*25b0*/  SHF.L.U32 R82, R85, 0x10, RZ ;  /* 0x0000001055527819 */ /* 0x000fe200000006ff */
[----:B------:R-:W-:Y:S01]  /*25c0*/  MUFU.COS R172, R69 ;  /* 0x0000004500ac7308 */ /* 0x000fe20000000000 */
[----:B------:R-:W-:Y:S02]  /*25d0*/  SHF.L.U32 R158, R72, 0x10, RZ ;  /* 0x00000010489e7819 */ /* 0x000fe400000006ff */
[C---:B------:R-:W-:Y:S02]  /*25e0*/  PRMT R189, R86.reuse, 0x7632, R189 ;  /* 0x0000763256bd7816 */ /* 0x040fe400000000bd */
[----:B------:R-:W-:-:S02]  /*25f0*/  SHF.L.U32 R85, R86, 0x10, RZ ;  /* 0x0000001056557819 */ /* 0x000fc400000006ff */
[C---:B------:R-:W-:Y:S01]  /*2600*/  PRMT R200, R73.reuse, 0x7632, R200 ;  /* 0x0000763249c87816 */ /* 0x040fe200000000c8 */
[----:B------:R-:W1:Y:S01]  /*2610*/  MUFU.EX2 R69, R68 ;  /* 0x0000004400457308 */ /* 0x000e620000000800 */
[----:B------:R-:W-:Y:S02]  /*2620*/  SHF.L.U32 R160, R73, 0x10, RZ ;  /* 0x0000001049a07819 */ /* 0x000fe400000006ff */
[----:B------:R-:W-:Y:S02]  /*2630*/  PRMT R199, R75, 0x7632, R199 ;  /* 0x000076324bc77816 */ /* 0x000fe400000000c7 */
[----:B------:R-:W-:Y:S02]  /*2640*/  PRMT R190, R84, 0x7632, R190 ;  /* 0x0000763254be7816 */ /* 0x000fe400000000be */
[----:B------:R-:W-:Y:S02]  /*2650*/  PRMT R187, R87, 0x7632, R187 ;  /* 0x0000763257bb7816 */ /* 0x000fe400000000bb */
[----:B------:R-:W-:-:S02]  /*2660*/  SHF.L.U32 R75, R75, 0x10, RZ ;  /* 0x000000104b4b7819 */ /* 0x000fc400000006ff */
[C---:B---3--:R-:W-:Y:S02]  /*2670*/  PRMT R72, R93.reuse, 0x7632, R72 ;  /* 0x000076325d487816 */ /* 0x048fe40000000048 */
[----:B------:R-:W-:Y:S02]  /*2680*/  SHF.L.U32 R86, R93, 0x10, RZ ;  /* 0x000000105d567819 */ /* 0x000fe400000006ff */
[C---:B----4-:R-:W-:Y:S02]  /*2690*/  PRMT R163, R58.reuse, 0x7632, R163 ;  /* 0x000076323aa37816 */ /* 0x050fe400000000a3 */
[----:B------:R-:W-:Y:S01]  /*26a0*/  SHF.L.U32 R165, R58, 0x10, RZ ;  /* 0x000000103aa57819 */ /* 0x000fe200000006ff */
[C---:B-1----:R-:W-:Y:S01]  /*26b0*/  FMUL.FTZ R68, R69.reuse, R172 ;  /* 0x000000ac45447220 */ /* 0x042fe20000410000 */
        /* <DEDUP_REMOVED lines=32> */
[----:B------:R-:W-:Y:S02]  /*28c0*/  LEA R57, R159, UR30, 0x3 ;  /* 0x0000001e9f397c11 */ /* 0x000fe4000f8e18ff */
[C---:B--2---:R-:W-:Y:S01]  /*28d0*/  PRMT R63, R64.reuse, 0x7632, R63 ;  /* 0x00007632403f7816 */ /* 0x044fe2000000003f */
[----:B------:R-:W-:Y:S01]  /*28e0*/  FMUL.FTZ R175, R23, R168 ;  /* 0x000000a817af7220 */ /* 0x000fe20000410000 */
[----:B------:R-:W-:Y:S01]  /*28f0*/  SHF.L.U32 R159, R64, 0x10, RZ ;  /* 0x00000010409f7819 */ /* 0x000fe200000006ff */
[----:B------:R0:W-:Y:S01]  /*2900*/  STS.64 [R57+0x6b60], R68 ;  /* 0x006b604439007388 */ /* 0x0001e20000000a00 */
[----:B------:R-:W-:-:S02]  /*2910*/  PRMT R64, R65, 0x7632, R64 ;  /* 0x0000763241407816 */ /* 0x000fc40000000040 */
[----:B------:R-:W-:Y:S01]  /*2920*/  SHF.L.U32 R170, R65, 0x10, RZ ;  /* 0x0000001041aa7819 */ /* 0x000fe200000006ff */
[----:B------:R-:W-:Y:S01]  /*2930*/  FMUL.FTZ R174, R22, R159 ;  /* 0x0000009f16ae7220 */ /* 0x000fe20000410000 */
[C---:B------:R-:W-:Y:S02]  /*2940*/  PRMT R65, R66.reuse, 0x7632, R65 ;  /* 0x0000763242417816 */ /* 0x040fe40000000041 */
[----:B------:R-:W-:Y:S01]  /*2950*/  SHF.L.U32 R171, R66, 0x10, RZ ;  /* 0x0000001042ab7819 */ /* 0x000fe200000006ff */
[----:B------:R-:W-:Y:S01]  /*2960*/  FMUL.FTZ R173, R21, R170 ;  /* 0x000000aa15ad7220 */ /* 0x000fe20000410000 */
[----:B------:R-:W-:Y:S02]  /*2970*/  PRMT R66, R67, 0x7632, R66 ;  /* 0x0000763243427816 */ /* 0x000fe40000000042 */
[----:B------:R-:W-:Y:S01]  /*2980*/  SHF.L.U32 R92, R92, 0x10, RZ ;  /* 0x000000105c5c7819 */ /* 0x000fe200000006ff */
[----:B------:R-:W-:Y:S01]  /*2990*/  FMUL.FTZ R172, R20, R171 ;  /* 0x000000ab14ac7220 */ /* 0x000fe20000410000 */
[----:B------:R-:W-:-:S02]  /*29a0*/  SHF.L.U32 R95, R95, 0x10, RZ ;  /* 0x000000105f5f7819 */ /* 0x000fc400000006ff */
[----:B------:R-:W-:Y:S01]  /*29b0*/  SHF.L.U32 R163, R163, 0x10, RZ ;  /* 0x00000010a3a37819 */ /* 0x000fe200000006ff */
[----:B------:R-:W-:Y:S01]  /*29c0*/  FMUL.FTZ R167, R31, -R92 ;  /* 0x8000005c1fa77220 */ /* 0x000fe20000410000 */
[----:B------:R-:W-:Y:S01]  /*29d0*/  SHF.L.U32 R204, R67, 0x10, RZ ;  /* 0x0000001043cc7819 */ /* 0x000fe200000006ff */
[----:B------:R-:W-:Y:S01]  /*29e0*/  FMUL.FTZ R166, R30, -R95 ;  /* 0x8000005f1ea67220 */ /* 0x000fe20000410000 */
[----:B0-----:R-:W-:Y:S01]  /*29f0*/  SHF.L.U32 R57, R70, 0x10, RZ ;  /* 0x0000001046397819 */ /* 0x001fe200000006ff */
        /* <DEDUP_REMOVED lines=54> */
.L_x_11589:
[----:B------:R-:W-:-:S06]  /*2d60*/  LEA R72, R0, UR30, 0x3 ;  /* 0x0000001e00487c11 */ /* 0x000fcc000f8e18ff */
[----:B------:R-:W0:Y:S02]  /*2d70*/  LDS.64 R72, [R72+0x7b68] ;  /* 0x007b680048487984 */ /* 0x000e240000000a00 */
.L_x_11590:
[----:B------:R-:W-:Y:S05]  /*2d80*/  BSYNC.RECONVERGENT B0 ;  /* 0x0000000000007941 */ /* 0x000fea0003800200 */
.L_x_11588:
        /* <DEDUP_REMOVED lines=15> */
[C---:B------:R-:W-:Y:S01]  /*2e80*/  FMUL.FTZ R228, R8.reuse, R199 ;  /* 0x000000c708e47220 */ /* 0x040fe20000410000 */
[----:B------:R-:W-:Y:S01]  /*2e90*/  FMUL.FTZ R226, R8, R75 ;  /* 0x0000004b08e27220 */ /* 0x000fe20000410000 */
[-C--:B------:R-:W-:Y:S01]  /*2ea0*/  FMUL.FTZ R58, R155, R59.reuse ;  /* 0x0000003b9b3a7220 */ /* 0x080fe20000410000 */
[C---:B------:R-:W-:Y:S01]  /*2eb0*/  FFMA.FTZ R67, R156.reuse, R59, -R67 ;  /* 0x0000003b9c437223 */ /* 0x040fe20000010843 */
[----:B------:R-:W-:Y:S01]  /*2ec0*/  FMUL.FTZ R59, R9, R200 ;  /* 0x000000c8093b7220 */ /* 0x000fe20000410000 */
[----:B------:R-:W-:Y:S01]  /*2ed0*/  FMUL.FTZ R225, R15, R76 ;  /* 0x0000004c0fe17220 */ /* 0x000fe20000410000 */
[----:B------:R-:W-:Y:S01]  /*2ee0*/  FFMA.FTZ R65, R156, R65, R58 ;  /* 0x000000419c417223 */ /* 0x000fe2000001003a */
[----:B------:R-:W-:Y:S01]  /*2ef0*/  FMUL.FTZ R58, R9, R160 ;  /* 0x000000a0093a7220 */ /* 0x000fe20000410000 */
[----:B------:R-:W-:Y:S01]  /*2f00*/  FMUL.FTZ R223, R15, R198 ;  /* 0x000000c60fdf7220 */ /* 0x000fe20000410000 */
[C---:B------:R-:W-:Y:S01]  /*2f10*/  FMUL.FTZ R221, R7.reuse, R196 ;  /* 0x000000c407dd7220 */ /* 0x040fe20000410000 */
[C---:B------:R-:W-:Y:S01]  /*2f20*/  FFMA.FTZ R59, R108.reuse, R59, R65 ;  /* 0x0000003b6c3b7223 */ /* 0x040fe20000010041 */
[----:B------:R-:W-:Y:S01]  /*2f30*/  FFMA.FTZ R58, R108, R58, R67 ;  /* 0x0000003a6c3a7223 */ /* 0x000fe20000010043 */
[----:B------:R-:W-:Y:S01]  /*2f40*/  FMUL.FTZ R219, R7, R74 ;  /* 0x0000004a07db7220 */ /* 0x000fe20000410000 */
[C---:B------:R-:W-:Y:S01]  /*2f50*/  FMUL.FTZ R224, R14.reuse, R77 ;  /* 0x0000004d0ee07220 */ /* 0x040fe20000410000 */
[C---:B--2---:R-:W-:Y:S01]  /*2f60*/  FMUL.FTZ R57, R153.reuse, R59 ;  /* 0x0000003b99397220 */ /* 0x044fe20000410000 */
[-C--:B------:R-:W-:Y:S01]  /*2f70*/  FMUL.FTZ R56, R153, R58.reuse ;  /* 0x0000003a99387220 */ /* 0x080fe20000410000 */
[----:B------:R-:W-:Y:S01]  /*2f80*/  FMUL.FTZ R222, R14, R197 ;  /* 0x000000c50ede7220 */ /* 0x000fe20000410000 */
[----:B------:R-:W-:Y:S01]  /*2f90*/  FMUL.FTZ R220, R6, R195 ;  /* 0x000000c306dc7220 */ /* 0x000fe20000410000 */
[C---:B------:R-:W-:Y:S01]  /*2fa0*/  FFMA.FTZ R58, R154.reuse, R58, -R57 ;  /* 0x0000003a9a3a7223 */ /* 0x040fe20000010839 */
[----:B------:R-:W-:Y:S01]  /*2fb0*/  FFMA.FTZ R56, R154, R59, R56 ;  /* 0x0000003b9a387223 */ /* 0x000fe20000010038 */
[C---:B------:R-:W-:Y:S01]  /*2fc0*/  FMUL.FTZ R57, R16.reuse, R157 ;  /* 0x0000009d10397220 */ /* 0x040fe20000410000 */
        /* <DEDUP_REMOVED lines=14> */
[C---:B------:R-:W-:Y:S01]  /*30b0*/  FMUL.FTZ R210, R4.reuse, R83 ;  /* 0x0000005304d27220 */ /* 0x040fe20000410000 */
[C---:B------:R-:W-:Y:S01]  /*30c0*/  FFMA.FTZ R56, R103.reuse, R228, R56 ;  /* 0x000000e467387223 */ /* 0x040fe20000010038 */
[----:B------:R-:W-:Y:S01]  /*30d0*/  FFMA.FTZ R59, R103, R226, R59 ;  /* 0x000000e2673b7223 */ /* 0x000fe2000001003b */
[----:B------:R-:W-:Y:S01]  /*30e0*/  FMUL.FTZ R212, R4, R191 ;  /* 0x000000bf04d47220 */ /* 0x000fe20000410000 */
[----:B------:R-:W-:Y:S01]  /*30f0*/  FMUL.FTZ R207, R11, R190 ;  /* 0x000000be0bcf7220 */ /* 0x000fe20000410000 */
[C---:B------:R-:W-:Y:S01]  /*3100*/  FMUL.FTZ R57, R149.reuse, R56 ;  /* 0x0000003895397220 */ /* 0x040fe20000410000 */
[-C--:B------:R-:W-:Y:S01]  /*3110*/  FMUL.FTZ R65, R149, R59.reuse ;  /* 0x0000003b95417220 */ /* 0x080fe20000410000 */
[----:B------:R-:W-:Y:S01]  /*3120*/  FMUL.FTZ R209, R11, R84 ;  /* 0x000000540bd17220 */ /* 0x000fe20000410000 */
[C---:B------:R-:W-:Y:S01]  /*3130*/  FMUL.FTZ R205, R3.reuse, R82 ;  /* 0x0000005203cd7220 */ /* 0x040fe20000410000 */
[C---:B------:R-:W-:Y:S01]  /*3140*/  FFMA.FTZ R58, R150.reuse, R59, -R57 ;  /* 0x0000003b963a7223 */ /* 0x040fe20000010839 */
[----:B------:R-:W-:Y:S01]  /*3150*/  FFMA.FTZ R65, R150, R56, R65 ;  /* 0x0000003896417223 */ /* 0x000fe20000010041 */
[----:B------:R-:W-:Y:S01]  /*3160*/  FMUL.FTZ R203, R3, R188 ;  /* 0x000000bc03cb7220 */ /* 0x000fe20000410000 */
[----:B------:R-:W-:Y:S01]  /*3170*/  FMUL.FTZ R208, R10, R189 ;  /* 0x000000bd0ad07220 */ /* 0x000fe20000410000 */
[C---:B------:R-:W-:Y:S01]  /*3180*/  FFMA.FTZ R58, R116.reuse, R225, R58 ;  /* 0x000000e1743a7223 */ /* 0x040fe2000001003a */
[----:B------:R-:W-:Y:S01]  /*3190*/  FFMA.FTZ R65, R116, R223, R65 ;  /* 0x000000df74417223 */ /* 0x000fe20000010041 */
[----:B------:R-:W-:Y:S01]  /*31a0*/  FMUL.FTZ R206, R10, R85 ;  /* 0x000000550ace7220 */ /* 0x000fe20000410000 */
[----:B------:R-:W-:Y:S01]  /*31b0*/  ISETP.GT.U32.AND P2, PT, R0, 0x1f, PT ;  /* 0x0000001f0000780c */ /* 0x000fe20003f44070 */
[CC--:B------:R-:W-:Y:S01]  /*31c0*/  FMUL.FTZ R56, R147.reuse, R58.reuse ;  /* 0x0000003a93387220 */ /* 0x0c0fe20000410000 */
[----:B------:R-:W-:Y:S01]  /*31d0*/  FMUL.FTZ R57, R147, R65 ;  /* 0x0000004193397220 */ /* 0x000fe20000410000 */
[C---:B------:R-:W-:Y:S01]  /*31e0*/  FMUL.FTZ R204, R2.reuse, R187 ;  /* 0x000000bb02cc7220 */ /* 0x040fe20000410000 */
[----:B------:R-:W-:Y:S01]  /*31f0*/  FMUL.FTZ R70, R2, R87 ;  /* 0x0000005702467220 */ /* 0x000fe20000410000 */
        /* <DEDUP_REMOVED lines=20> */
[CC--:B------:R-:W-:Y:S01]  /*3340*/  FMUL.FTZ R57, R69.reuse, R155.reuse ;  /* 0x0000009b45397220 */ /* 0x0c0fe20000410000 */
[----:B------:R-:W-:Y:S01]  /*3350*/  FMUL.FTZ R56, R68, R155 ;  /* 0x0000009b44387220 */ /* 0x000fe20000410000 */
        /* <DEDUP_REMOVED lines=187> */
.L_x_11710:
        /* <DEDUP_REMOVED lines=13> */
.L_x_11713:
[----:B------:R-:W-:-:S03]  /*3fe0*/  UMOV UR31, 0xffffffff ;  /* 0xffffffff001f7882 */ /* 0x000fc60000000000 */
[----:B------:R-:W-:Y:S05]  /*3ff0*/  BRA.DIV UR31, `(.L_x_11594) ;  /* 0x000000721fd87947 */ /* 0x000fea000b800000 */
.L_x_11716:
[----:B------:R-:W-:-:S03]  /*4000*/  UMOV UR31, 0xffffffff ;  /* 0xffffffff001f7882 */ /* 0x000fc60000000000 */
[----:B------:R-:W-:Y:S05]  /*4010*/  BRA.DIV UR31, `(.L_x_11595) ;  /* 0x000000721ff87947 */ /* 0x000fea000b800000 */
.L_x_11719:
[----:B------:R-:W-:-:S03]  /*4020*/  UMOV UR31, 0xffffffff ;  /* 0xffffffff001f7882 */ /* 0x000fc60000000000 */
[----:B------:R-:W-:Y:S05]  /*4030*/  BRA.DIV UR31, `(.L_x_11596) ;  /* 0x000000761f187947 */ /* 0x000fea000b800000 */
.L_x_11722:
        /* <DEDUP_REMOVED lines=10> */
.L_x_11732:
        /* <DEDUP_REMOVED lines=23> */
.L_x_11591:
[----:B------:R-:W-:Y:S05]  /*4250*/  WARPSYNC.ALL ;  /* 0x0000000000007948 */ /* 0x000fea0003800000 */
[C---:B------:R-:W-:Y:S01]  /*4260*/  FMUL.FTZ R230, R16.reuse, R201 ;  /* 0x000000c910e67220 */ /* 0x040fe20000410000 */
[C---:B------:R-:W-:Y:S01]  /*4270*/  FMUL.FTZ R233, R17.reuse, R158 ;  /* 0x0000009e11e97220 */ /* 0x040fe20000410000 */
[----:B------:R-:W-:Y:S01]  /*4280*/  FMUL.FTZ R231, R17, R202 ;  /* 0x000000ca11e77220 */ /* 0x000fe20000410000 */
[C---:B------:R-:W-:Y:S01]  /*4290*/  FMUL.FTZ R229, R9.reuse, R200 ;  /* 0x000000c809e57220 */ /* 0x040fe20000410000 */
[----:B------:R-:W-:Y:S01]  /*42a0*/  FMUL.FTZ R232, R16, R157 ;  /* 0x0000009d10e87220 */ /* 0x000fe20000410000 */
[----:B--2---:R-:W-:Y:S01]  /*42b0*/  FMUL.FTZ R227, R9, R160 ;  /* 0x000000a009e37220 */ /* 0x004fe20000410000 */
[----:B01----:R-:W-:Y:S01]  /*42c0*/  FMUL.FTZ R59, R128, R73 ;  /* 0x00000049803b7220 */ /* 0x003fe20000410000 */
[----:B------:R-:W-:Y:S01]  /*42d0*/  BAR.SYNC.DEFER_BLOCKING 0x0 ;  /* 0x0000000000007b1d */ /* 0x000fe20000010000 */
[C---:B------:R-:W-:Y:S01]  /*42e0*/  FMUL.FTZ R58, R126.reuse, R171 ;  /* 0x000000ab7e3a7220 */ /* 0x040fe20000410000 */
[C---:B------:R-:W-:Y:S01]  /*42f0*/  FMUL.FTZ R57, R126.reuse, R73 ;  /* 0x000000497e397220 */ /* 0x040fe20000410000 */
[CC--:B------:R-:W-:Y:S01]  /*4300*/  FMUL.FTZ R56, R126.reuse, R93.reuse ;  /* 0x0000005d7e387220 */ /* 0x0c0fe20000410000 */
[-C--:B------:R-:W-:Y:S01]  /*4310*/  FFMA.FTZ R59, -R126, R72.reuse, -R59 ;  /* 0x000000487e3b7223 */ /* 0x080fe2000001093b */
[C---:B-----5:R-:W-:Y:S01]  /*4320*/  FFMA.FTZ R63, R128.reuse, R93, -R58 ;  /* 0x0000005d803f7223 */ /* 0x060fe2000001083a */
[C---:B------:R-:W-:Y:S01]  /*4330*/  FFMA.FTZ R57, R128.reuse, R72, -R57 ;  /* 0x0000004880397223 */ /* 0x040fe20000010839 */
[----:B------:R-:W-:Y:S01]  /*4340*/  FFMA.FTZ R61, R128, R171, R56 ;  /* 0x000000ab803d7223 */ /* 0x000fe20000010038 */
[C---:B------:R-:W-:Y:S01]  /*4350*/  FMUL.FTZ R56, R129.reuse, R59 ;  /* 0x0000003b81387220 */ /* 0x040fe20000410000 */
[----:B------:R-:W-:Y:S01]  /*4360*/  FADD.FTZ R63, R86, R63 ;  /* 0x0000003f563f7221 */ /* 0x000fe20000010000 */
[CC--:B------:R-:W-:Y:S01]  /*4370*/  FMUL.FTZ R65, R129.reuse, R57.reuse ;  /* 0x0000003981417220 */ /* 0x0c0fe20000410000 */
[----:B------:R-:W-:Y:S01]  /*4380*/  FADD.FTZ R61, R172, R61 ;  /* 0x0000003dac3d7221 */ /* 0x000fe20000010000 */
[C---:B------:R-:W-:Y:S01]  /*4390*/  FFMA.FTZ R56, R130.reuse, R57, R56 ;  /* 0x0000003982387223 */ /* 0x040fe20000010038 */
[C---:B------:R-:W-:Y:S01]  /*43a0*/  FMUL.FTZ R57, R129.reuse, R63 ;  /* 0x0000003f81397220 */ /* 0x040fe20000410000 */
[C---:B------:R-:W-:Y:S01]  /*43b0*/  FFMA.FTZ R65, R130.reuse, R59, -R65 ;  /* 0x0000003b82417223 */ /* 0x040fe20000010841 */
[-C--:B------:R-:W-:Y:S01]  /*43c0*/  FMUL.FTZ R60, R129, R61.reuse ;  /* 0x0000003d813c7220 */ /* 0x080fe20000410000 */
[CC--:B------:R-:W-:Y:S01]  /*43d0*/  FMUL.FTZ R62, R131.reuse, R56.reuse ;  /* 0x00000038833e7220 */ /* 0x0c0fe20000410000 */
[C---:B------:R-:W-:Y:S01]  /*43e0*/  FFMA.FTZ R58, R130.reuse, R61, R57 ;  /* 0x0000003d823a7223 */ /* 0x040fe20000010039 */
[----:B------:R-:W-:Y:S01]  /*43f0*/  FMUL.FTZ R59, R131, R65 ;  /* 0x00000041833b7220 */ /* 0x000fe20000410000 */
[----:B------:R-:W-:Y:S01]  /*4400*/  FFMA.FTZ R63, R130, R63, -R60 ;  /* 0x0000003f823f7223 */ /* 0x000fe2000001083c */
[C---:B------:R-:W-:Y:S01]  /*4410*/  FFMA.FTZ R62, R132.reuse, R65, -R62 ;  /* 0x00000041843e7223 */ /* 0x040fe2000001083e */
[----:B------:R-:W-:Y:S01]  /*4420*/  FADD.FTZ R58, R173, R58 ;  /* 0x0000003aad3a7221 */ /* 0x000fe20000010000 */
[----:B------:R-:W-:Y:S01]  /*4430*/  FFMA.FTZ R59, R132, R56, R59 ;  /* 0x00000038843b7223 */ /* 0x000fe2000001003b */
[----:B------:R-:W-:Y:S01]  /*4440*/  FADD.FTZ R63, R92, R63 ;  /* 0x0000003f5c3f7221 */ /* 0x000fe20000010000 */
[----:B------:R-:W0:Y:S01]  /*4450*/  LDS.64 R56, [R123+0x6358] ;  /* 0x006358007b387984 */ /* 0x000e220000000a00 */
[----:B------:R-:W-:Y:S01]  /*4460*/  FMUL.FTZ R65, R133, R62 ;  /* 0x0000003e85417220 */ /* 0x000fe20000410000 */
[----:B------:R-:W-:Y:S01]  /*4470*/  FMUL.FTZ R61, R131, R58 ;  /* 0x0000003a833d7220 */ /* 0x000fe20000410000 */
[-C--:B------:R-:W-:Y:S01]  /*4480*/  FMUL.FTZ R67, R133, R59.reuse ;  /* 0x0000003b85437220 */ /* 0x080fe20000410000 */
[----:B------:R-:W-:Y:S01]  /*4490*/  UISETP.GE.AND UP0, UPT, UR19, UR43, UPT ;  /* 0x0000002b1300728c */ /* 0x000fe2000bf06270 */
        /* <DEDUP_REMOVED lines=20> */
[-C--:B------:R-:W-:Y:S01]  /*45e0*/  FMUL.FTZ R59, R139, R71.reuse ;  /* 0x000000478b3b7220 */ /* 0x080fe20000410000 */
        /* <DEDUP_REMOVED lines=11> */
[----:B------:R-:W-:Y:S01]  /*46a0*/  FFMA.FTZ R64, R142, R64, R61 ;  /* 0x000000408e407223 */ /* 0x000fe2000001003d */
[----:B------:R-:W-:Y:S01]  /*46b0*/  FADD.FTZ R58, R176, R59 ;  /* 0x0000003bb03a7221 */ /* 0x000fe20000010000 */
[----:B------:R-:W-:Y:S01]  /*46c0*/  FMUL.FTZ R61, R137, R60 ;  /* 0x0000003c893d7220 */ /* 0x000fe20000410000 */
[----:B0-----:R-:W-:Y:S01]  /*46d0*/  FMUL.FTZ R59, R69, R57 ;  /* 0x00000039453b7220 */ /* 0x001fe20000410000 */
[----:B------:R-:W-:Y:S01]  /*46e0*/  FFMA.FTZ R65, R142, R62, -R63 ;  /* 0x0000003e8e417223 */ /* 0x000fe2000001083f */
[-C--:B------:R-:W-:Y:S01]  /*46f0*/  FMUL.FTZ R63, R137, R58.reuse ;  /* 0x0000003a893f7220 */ /* 0x080fe20000410000 */
[----:B------:R-:W-:Y:S01]  /*4700*/  FFMA.FTZ R62, R138, R58, R61 ;  /* 0x0000003a8a3e7223 */ /* 0x000fe2000001003d */
[-C--:B------:R-:W-:Y:S01]  /*4710*/  FMUL.FTZ R58, R69, R56.reuse ;  /* 0x00000038453a7220 */ /* 0x080fe20000410000 */
[C---:B------:R-:W-:Y:S01]  /*4720*/  FFMA.FTZ R59, R68.reuse, R56, -R59 ;  /* 0x00000038443b7223 */ /* 0x040fe2000001083b */
[C---:B------:R-:W-:Y:S01]  /*4730*/  FMUL.FTZ R56, R143.reuse, R64 ;  /* 0x000000408f387220 */ /* 0x040fe20000410000 */
[----:B------:R-:W-:Y:S01]  /*4740*/  FMUL.FTZ R61, R143, R65 ;  /* 0x000000418f3d7220 */ /* 0x000fe20000410000 */
[----:B------:R-:W-:Y:S01]  /*4750*/  FFMA.FTZ R58, R68, R57, R58 ;  /* 0x00000039443a7223 */ /* 0x000fe2000001003a */
[----:B------:R-:W-:Y:S01]  /*4760*/  FFMA.FTZ R233, R118, R233, R59 ;  /* 0x000000e976e97223 */ /* 0x000fe2000001003b */
[----:B------:R-:W-:Y:S01]  /*4770*/  FFMA.FTZ R65, R144, R65, -R56 ;  /* 0x0000004190417223 */ /* 0x000fe20000010838 */
[----:B------:R-:W-:Y:S01]  /*4780*/  FFMA.FTZ R60, R138, R60, -R63 ;  /* 0x0000003c8a3c7223 */ /* 0x000fe2000001083f */
[----:B------:R-:W-:Y:S01]  /*4790*/  FFMA.FTZ R231, R118, R231, R58 ;  /* 0x000000e776e77223 */ /* 0x000fe2000001003a */
[----:B------:R-:W-:Y:S01]  /*47a0*/  FMUL.FTZ R57, R155, R233 ;  /* 0x000000e99b397220 */ /* 0x000fe20000410000 */
[----:B------:R-:W-:Y:S01]  /*47b0*/  FADD.FTZ R62, R177, R62 ;  /* 0x0000003eb13e7221 */ /* 0x000fe20000010000 */
[----:B------:R-:W-:Y:S01]  /*47c0*/  FADD.FTZ R60, R161, R60 ;  /* 0x0000003ca13c7221 */ /* 0x000fe20000010000 */
        /* <DEDUP_REMOVED lines=14> */
[----:B------:R-:W-:Y:S01]  /*48b0*/  FFMA.FTZ R64, R146, R64, R59 ;  /* 0x0000004092407223 */ /* 0x000fe2000001003b */
[----:B------:R-:W-:Y:S01]  /*48c0*/  FFMA.FTZ R63, R140, R60, -R63 ;  /* 0x0000003c8c3f7223 */ /* 0x000fe2000001083f */
[----:B------:R-:W-:Y:S01]  /*48d0*/  FFMA.FTZ R57, R154, R229, R58 ;  /* 0x000000e59a397223 */ /* 0x000fe2000001003a */
[C---:B------:R-:W-:Y:S01]  /*48e0*/  FFMA.FTZ R232, R117.reuse, R232, R56 ;  /* 0x000000e875e87223 */ /* 0x040fe20000010038 */
[----:B------:R-:W-:Y:S01]  /*48f0*/  FFMA.FTZ R67, R146, R65, -R67 ;  /* 0x0000004192437223 */ /* 0x000fe20000010843 */
        /* <DEDUP_REMOVED lines=8> */
[-C--:B------:R-:W-:Y:S01]  /*4980*/  FMUL.FTZ R65, R147, R67.reuse ;  /* 0x0000004393417220 */ /* 0x080fe20000410000 */
[----:B------:R-:W-:Y:S01]  /*4990*/  FFMA.FTZ R57, R152, R232, -R57 ;  /* 0x000000e898397223 */ /* 0x000fe20000010839 */
[----:B------:R-:W-:Y:S01]  /*49a0*/  FFMA.FTZ R228, R103, R228, R56 ;  /* 0x000000e467e47223 */ /* 0x000fe20000010038 */
[----:B------:R-:W-:Y:S01]  /*49b0*/  FFMA.FTZ R67, R148, R67, -R58 ;  /* 0x0000004394437223 */ /* 0x000fe2000001083a */
[-C--:B------:R-:W-:Y:S01]  /*49c0*/  FMUL.FTZ R56, R141, R61.reuse ;  /* 0x0000003d8d387220 */ /* 0x080fe20000410000 */
[----:B------:R-:W-:Y:S01]  /*49d0*/  FFMA.FTZ R226, R103, R226, R57 ;  /* 0x000000e267e27223 */ /* 0x000fe20000010039 */
[C---:B------:R-:W-:Y:S01]  /*49e0*/  FMUL.FTZ R57, R149.reuse, R228 ;  /* 0x000000e495397220 */ /* 0x040fe20000410000 */
[C---:B------:R-:W-:Y:S01]  /*49f0*/  FFMA.FTZ R58, R142.reuse, R61, R59 ;  /* 0x0000003d8e3a7223 */ /* 0x040fe2000001003b */
[----:B------:R-:W-:Y:S01]  /*4a00*/  FFMA.FTZ R60, R142, R63, -R56 ;  /* 0x0000003f8e3c7223 */ /* 0x000fe20000010838 */
[CC--:B------:R-:W-:Y:S01]  /*4a10*/  FMUL.FTZ R59, R149.reuse, R226.reuse ;  /* 0x000000e2953b7220 */ /* 0x0c0fe20000410000 */
[----:B------:R-:W-:Y:S01]  /*4a20*/  FFMA.FTZ R57, R150, R226, -R57 ;  /* 0x000000e296397223 */ /* 0x000fe20000010839 */
[----:B------:R-:W-:Y:S01]  /*4a30*/  FFMA.FTZ R65, R148, R64, R65 ;  /* 0x0000004094417223 */ /* 0x000fe20000010041 */
[----:B------:R-:W-:Y:S01]  /*4a40*/  FMUL.FTZ R62, R149, R67 ;  /* 0x00000043953e7220 */ /* 0x000fe20000410000 */
[----:B------:R-:W-:Y:S01]  /*4a50*/  FFMA.FTZ R56, R150, R228, R59 ;  /* 0x000000e496387223 */ /* 0x000fe2000001003b */
[C---:B------:R-:W-:Y:S01]  /*4a60*/  FFMA.FTZ R225, R116.reuse, R225, R57 ;  /* 0x000000e174e17223 */ /* 0x040fe20000010039 */
[----:B------:R-:W-:Y:S01]  /*4a70*/  FADD.FTZ R60, R163, R60 ;  /* 0x0000003ca33c7221 */ /* 0x000fe20000010000 */
[----:B------:R-:W-:Y:S01]  /*4a80*/  FMUL.FTZ R64, R149, R65 ;  /* 0x0000004195407220 */ /* 0x000fe20000410000 */
[----:B------:R-:W-:Y:S01]  /*4a90*/  FFMA.FTZ R223, R116, R223, R56 ;  /* 0x000000df74df7223 */ /* 0x000fe20000010038 */
[----:B------:R-:W-:Y:S01]  /*4aa0*/  FMUL.FTZ R57, R147, R225 ;  /* 0x000000e193397220 */ /* 0x000fe20000410000 */
[----:B------:R-:W-:Y:S01]  /*4ab0*/  FFMA.FTZ R62, R150, R65, R62 ;  /* 0x00000041963e7223 */ /* 0x000fe2000001003e */
[----:B------:R-:W-:Y:S01]  /*4ac0*/  FADD.FTZ R58, R179, R58 ;  /* 0x0000003ab33a7221 */ /* 0x000fe20000010000 */
[-C--:B------:R-:W-:Y:S01]  /*4ad0*/  FMUL.FTZ R56, R147, R223.reuse ;  /* 0x000000df93387220 */ /* 0x080fe20000410000 */
[----:B------:R-:W-:Y:S01]  /*4ae0*/  FFMA.FTZ R57, R148, R223, R57 ;  /* 0x000000df94397223 */ /* 0x000fe20000010039 */
[C---:B------:R-:W-:Y:S01]  /*4af0*/  FMUL.FTZ R59, R143.reuse, R60 ;  /* 0x0000003c8f3b7220 */ /* 0x040fe20000410000 */
[----:B------:R-:W-:Y:S01]  /*4b00*/  FFMA.FTZ R64, R150, R67, -R64 ;  /* 0x0000004396407223 */ /* 0x000fe20000010840 */
        /* <DEDUP_REMOVED lines=86> */
[----:B------:R-:W-:Y:S01]  /*5070*/  PLOP3.LUT P0, PT, PT, PT, UP0, 0x80, 0x8 ;  /* 0x000000000008781c */ /* 0x000fe20003f0f008 */
[----:B------:R-:W-:Y:S01]  /*5080*/  FMUL.FTZ R59, R155, R64 ;  /* 0x000000409b3b7220 */ /* 0x000fe20000410000 */
[----:B------:R-:W-:Y:S01]  /*5090*/  FFMA.FTZ R207, R112, R207, R58 ;  /* 0x000000cf70cf7223 */ /* 0x000fe2000001003a */
[----:B------:R-:W-:Y:S01]  /*50a0*/  FADD.FTZ R58, R185, R62 ;  /* 0x0000003eb93a7221 */ /* 0x000fe20000010000 */
[----:B------:R-:W-:Y:S01]  /*50b0*/  ISETP.NE.OR P0, PT, R122, RZ, P0 ;  /* 0x000000ff7a00720c */ /* 0x000fe20000705670 */
[----:B------:R-:W-:Y:S01]  /*50c0*/  HFMA2 R60, -RZ, RZ, 1.875, 0 ;  /* 0x3f800000ff3c7431 */ /* 0x000fe200000001ff */
[----:B------:R-:W-:Y:S01]  /*50d0*/  ISETP.GT.U32.AND P2, PT, R0, 0x1f, PT ;  /* 0x0000001f0000780c */ /* 0x000fe20003f44070 */
[CC--:B------:R-:W-:Y:S01]  /*50e0*/  FFMA.FTZ R67, R156.reuse, R58.reuse, R59 ;  /* 0x0000003a9c437223 */ /* 0x0c0fe2000001003b */
[----:B------:R-:W-:Y:S01]  /*50f0*/  FMUL.FTZ R65, R155, R58 ;  /* 0x0000003a9b417220 */ /* 0x000fe20000410000 */
[C---:B------:R-:W-:Y:S01]  /*5100*/  FMUL.FTZ R59, R131.reuse, R207 ;  /* 0x000000cf833b7220 */ /* 0x040fe20000410000 */
[-C--:B------:R-:W-:Y:S01]  /*5110*/  FMUL.FTZ R58, R131, R209.reuse ;  /* 0x000000d1833a7220 */ /* 0x080fe20000410000 */
[----:B------:R-:W-:Y:S01]  /*5120*/  CS2R R62, SRZ ;  /* 0x00000000003e7805 */ /* 0x000fe2000001ff00 */
[----:B------:R-:W-:Y:S01]  /*5130*/  FFMA.FTZ R69, R156, R64, -R65 ;  /* 0x000000409c457223 */ /* 0x000fe20000010841 */
        /* <DEDUP_REMOVED lines=9> */
[-C--:B------:R-:W-:Y:S01]  /*51d0*/  FMUL.FTZ R64, R129, R203.reuse ;  /* 0x000000cb81407220 */ /* 0x080fe20000410000 */
[----:B------:R-:W-:Y:S01]  /*51e0*/  VOTEU.ALL UP0, P0 ;  /* 0x0000000000ff7886 */ /* 0x000fe20000000000 */
[----:B------:R-:W-:Y:S01]  /*51f0*/  MOV R61, RZ ;  /* 0x000000ff003d7202 */ /* 0x000fe20000000f00 */
[C---:B------:R-:W-:Y:S01]  /*5200*/  FFMA.FTZ R66, R130.reuse, R203, R65 ;  /* 0x000000cb82427223 */ /* 0x040fe20000010041 */
[----:B------:R-:W-:Y:S01]  /*5210*/  FFMA.FTZ R65, R130, R205, -R64 ;  /* 0x000000cd82417223 */ /* 0x000fe20000010840 */
[----:B------:R-:W-:Y:S01]  /*5220*/  FADD.FTZ R58, R186, R67 ;  /* 0x00000043ba3a7221 */ /* 0x000fe20000010000 */
[----:B------:R-:W-:Y:S01]  /*5230*/  @!UP0 ULEA UR31, UR8, UR30, 0x4 ;  /* 0x0000001e081f8291 */ /* 0x000fe2000f8e20ff */
[C---:B------:R-:W-:Y:S01]  /*5240*/  FFMA.FTZ R208, R111.reuse, R208, R66 ;  /* 0x000000d06fd07223 */ /* 0x040fe20000010042 */
[----:B------:R-:W-:Y:S01]  /*5250*/  FFMA.FTZ R206, R111, R206, R65 ;  /* 0x000000ce6fce7223 */ /* 0x000fe20000010041 */
[----:B------:R-:W-:-:S02]  /*5260*/  FADD.FTZ R59, R170, R69 ;  /* 0x00000045aa3b7221 */ /* 0x000fc40000010000 */
[C---:B------:R-:W-:Y:S01]  /*5270*/  FMUL.FTZ R65, R126.reuse, R208 ;  /* 0x000000d07e417220 */ /* 0x040fe20000410000 */
[----:B------:R-:W-:-:S03]  /*5280*/  FMUL.FTZ R67, R126, R206 ;  /* 0x000000ce7e437220 */ /* 0x000fc60000410000 */
        /* <DEDUP_REMOVED lines=28> */
.L_x_11737:
[----:B------:R-:W-:Y:S01]  /*5450*/  BSSY.RECONVERGENT B0, `(.L_x_11600) ;  /* 0x000000d000007945 */ /* 0x000fe20003800200 */
[----:B------:R-:W-:-:S03]  /*5460*/  ISETP.GT.U32.AND P3, PT, R122, 0x1d, PT ;  /* 0x0000001d7a00780c */ /* 0x000fc60003f64070 */
[----:B------:R-:W-:Y:S10]  /*5470*/  @!P2 BRA `(.L_x_11601) ;  /* 0x000000000028a947 */ /* 0x000ff40003800000 */
[CC--:B0-----:R-:W-:Y:S01]  /*5480*/  FMUL.FTZ R66, R242.reuse, R64.reuse ;  /* 0x00000040f2427220 */ /* 0x0c1fe20000410000 */
[C---:B------:R-:W-:Y:S01]  /*5490*/  FMUL.FTZ R71, R241.reuse, R64 ;  /* 0x00000040f1477220 */ /* 0x040fe20000410000 */
[CC--:B---3--:R-:W-:Y:S02]  /*54a0*/  FMUL.FTZ R64, R242.reuse, R68.reuse ;  /* 0x00000044f2407220 */ /* 0x0c8fe40000410000 */
[CC--:B----4-:R-:W-:Y:S01]  /*54b0*/  FFMA.FTZ R66, R241.reuse, R69.reuse, -R66 ;  /* 0x00000045f1427223 */ /* 0x0d0fe20000010842 */
[----:B------:R-:W-:Y:S01]  /*54c0*/  FFMA.FTZ R70, R242, R69, R71 ;  /* 0x00000045f2467223 */ /* 0x000fe20000010047 */
[----:B------:R-:W-:Y:S01]  /*54d0*/  FMUL.FTZ R69, R241, R68 ;  /* 0x00000044f1457220 */ /* 0x000fe20000410000 */
[----:B-12---:R-:W-:Y:S01]  /*54e0*/  FFMA.FTZ R241, R67, R241, -R64 ;  /* 0x000000f143f17223 */ /* 0x006fe20000010840 */
[----:B------:R-:W-:Y:S01]  /*54f0*/  FADD.FTZ R243, R243, R66 ;  /* 0x00000042f3f37221 */ /* 0x000fe20000010000 */
[----:B------:R-:W-:Y:S01]  /*5500*/  FADD.FTZ R65, R65, R70 ;  /* 0x0000004641417221 */ /* 0x000fe20000010000 */
[----:B------:R-:W-:-:S07]  /*5510*/  FFMA.FTZ R242, R67, R242, R69 ;  /* 0x000000f243f27223 */ /* 0x000fce0000010045 */
.L_x_11601:
[----:B------:R-:W-:Y:S05]  /*5520*/  BSYNC.RECONVERGENT B0 ;  /* 0x0000000000007941 */ /* 0x000fea0003800200 */
.L_x_11600:
[----:B------:R-:W-:-:S03]  /*5530*/  UMOV UR31, 0xffffffff ;  /* 0xffffffff001f7882 */ /* 0x000fc60000000000 */
[----:B------:R-:W-:Y:S05]  /*5540*/  BRA.DIV UR31, `(.L_x_11602) ;  /* 0x000000661f247947 */ /* 0x000fea000b800000 */
[----:B--2---:R2:W1:Y:S04]  /*5550*/  SHFL.DOWN PT, R67, R241, 0x2, 0x1f ;  /* 0x08401f00f1437f89 */ /* 0x00446800000e0000 */
[----:B---3--:R2:W3:Y:S04]  /*5560*/  SHFL.DOWN PT, R68, R242, 0x2, 0x1f ;  /* 0x08401f00f2447f89 */ /* 0x0084e800000e0000 */
[----:B----4-:R2:W4:Y:S04]  /*5570*/  SHFL.DOWN PT, R69, R243, 0x2, 0x1f ;  /* 0x08401f00f3457f89 */ /* 0x01052800000e0000 */
[----:B0-----:R2:W0:Y:S02]  /*5580*/  SHFL.DOWN PT, R64, R65, 0x2, 0x1f ;  /* 0x08401f0041407f89 */ /* 0x00142400000e0000 */
.L_x_11743:
[----:B------:R-:W-:Y:S01]  /*5590*/  BSSY.RECONVERGENT B0, `(.L_x_11603) ;  /* 0x000000d000007945 */ /* 0x000fe20003800200 */
[----:B------:R-:W-:-:S03]  /*55a0*/  ISETP.GT.U32.AND P2, PT, R122, 0x1b, PT ;  /* 0x0000001b7a00780c */ /* 0x000fc60003f44070 */
[----:B------:R-:W-:Y:S10]  /*55b0*/  @P3 BRA `(.L_x_11604) ;  /* 0x0000000000283947 */ /* 0x000ff40003800000 */
[CC--:B0-----:R-:W-:Y:S01]  /*55c0*/  FMUL.FTZ R66, R242.reuse, R64.reuse ;  /* 0x00000040f2427220 */ /* 0x0c1fe20000410000 */
[C---:B------:R-:W-:Y:S01]  /*55d0*/  FMUL.FTZ R71, R241.reuse, R64 ;  /* 0x00000040f1477220 */ /* 0x040fe20000410000 */
[CC--:B---3--:R-:W-:Y:S02]  /*55e0*/  FMUL.FTZ R64, R242.reuse, R68.reuse ;  /* 0x00000044f2407220 */ /* 0x0c8fe40000410000 */
[CC--:B----4-:R-:W-:Y:S01]  /*55f0*/  FFMA.FTZ R66, R241.reuse, R69.reuse, -R66 ;  /* 0x00000045f1427223 */ /* 0x0d0fe20000010842 */
[C---:B------:R-:W-:Y:S01]  /*5600*/  FFMA.FTZ R70, R242.reuse, R69, R71 ;  /* 0x00000045f2467223 */ /* 0x040fe20000010047 */
[C---:B------:R-:W-:Y:S01]  /*5610*/  FMUL.FTZ R69, R241.reuse, R68 ;  /* 0x00000044f1457220 */ /* 0x040fe20000410000 */
[-C--:B-12---:R-:W-:Y:S01]  /*5620*/  FFMA.FTZ R241, R241, R67.reuse, -R64 ;  /* 0x00000043f1f17223 */ /* 0x086fe20000010840 */
[----:B------:R-:W-:Y:S01]  /*5630*/  FADD.FTZ R243, R243, R66 ;  /* 0x00000042f3f37221 */ /* 0x000fe20000010000 */
[----:B------:R-:W-:Y:S01]  /*5640*/  FADD.FTZ R65, R65, R70 ;  /* 0x0000004641417221 */ /* 0x000fe20000010000 */
[----:B------:R-:W-:-:S07]  /*5650*/  FFMA.FTZ R242, R242, R67, R69 ;  /* 0x00000043f2f27223 */ /* 0x000fce0000010045 */
.L_x_11604:
[----:B------:R-:W-:Y:S05]  /*5660*/  BSYNC.RECONVERGENT B0 ;  /* 0x0000000000007941 */ /* 0x000fea0003800200 */
.L_x_11603:
[----:B------:R-:W-:-:S03]  /*5670*/  UMOV UR31, 0xffffffff ;  /* 0xffffffff001f7882 */ /* 0x000fc60000000000 */
[----:B------:R-:W-:Y:S05]  /*5680*/  BRA.DIV UR31, `(.L_x_11605) ;  /* 0x000000661f447947 */ /* 0x000fea000b800000 */
[----:B-1----:R1:W1:Y:S04]  /*5690*/  SHFL.DOWN PT, R67, R241, 0x4, 0x1f ;  /* 0x08801f00f1437f89 */ /* 0x00226800000e0000 */
[----:B---3--:R3:W1:Y:S04]  /*56a0*/  SHFL.DOWN PT, R68, R242, 0x4, 0x1f ;  /* 0x08801f00f2447f89 */ /* 0x00866800000e0000 */
[----:B----4-:R3:W4:Y:S04]  /*56b0*/  SHFL.DOWN PT, R69, R243, 0x4, 0x1f ;  /* 0x08801f00f3457f89 */ /* 0x01072800000e0000 */
[----:B0-----:R3:W0:Y:S02]  /*56c0*/  SHFL.DOWN PT, R64, R65, 0x4, 0x1f ;  /* 0x08801f0041407f89 */ /* 0x00162400000e0000 */
.L_x_11749:
[----:B------:R-:W-:Y:S01]  /*56d0*/  BSSY.RECONVERGENT B0, `(.L_x_11606) ;  /* 0x000000d000007945 */ /* 0x000fe20003800200 */
[----:B------:R-:W-:-:S03]  /*56e0*/  ISETP.GT.U32.AND P3, PT, R122, 0x17, PT ;  /* 0x000000177a00780c */ /* 0x000fc60003f64070 */
[----:B------:R-:W-:Y:S10]  /*56f0*/  @P2 BRA `(.L_x_11607) ;  /* 0x0000000000282947 */ /* 0x000ff40003800000 */
[CC--:B0-----:R-:W-:Y:S01]  /*5700*/  FMUL.FTZ R66, R242.reuse, R64.reuse ;  /* 0x00000040f2427220 */ /* 0x0c1fe20000410000 */
[C---:B------:R-:W-:Y:S01]  /*5710*/  FMUL.FTZ R71, R241.reuse, R64 ;  /* 0x00000040f1477220 */ /* 0x040fe20000410000 */
[CC--:B-1----:R-:W-:Y:S02]  /*5720*/  FMUL.FTZ R64, R242.reuse, R68.reuse ;  /* 0x00000044f2407220 */ /* 0x0c2fe40000410000 */
[CC--:B----4-:R-:W-:Y:S01]  /*5730*/  FFMA.FTZ R66, R241.reuse, R69.reuse, -R66 ;  /* 0x00000045f1427223 */ /* 0x0d0fe20000010842 */
[C---:B------:R-:W-:Y:S01]  /*5740*/  FFMA.FTZ R70, R242.reuse, R69, R71 ;  /* 0x00000045f2467223 */ /* 0x040fe20000010047 */
[C---:B------:R-:W-:Y:S01]  /*5750*/  FMUL.FTZ R69, R241.reuse, R68 ;  /* 0x00000044f1457220 */ /* 0x040fe20000410000 */
[-C--:B--2---:R-:W-:Y:S01]  /*5760*/  FFMA.FTZ R241, R241, R67.reuse, -R64 ;  /* 0x00000043f1f17223 */ /* 0x084fe20000010840 */
[----:B---3--:R-:W-:Y:S01]  /*5770*/  FADD.FTZ R243, R243, R66 ;  /* 0x00000042f3f37221 */ /* 0x008fe20000010000 */
[----:B------:R-:W-:Y:S01]  /*5780*/  FADD.FTZ R65, R65, R70 ;  /* 0x0000004641417221 */ /* 0x000fe20000010000 */
[----:B------:R-:W-:-:S07]  /*5790*/  FFMA.FTZ R242, R242, R67, R69 ;  /* 0x00000043f2f27223 */ /* 0x000fce0000010045 */
.L_x_11607:
[----:B------:R-:W-:Y:S05]  /*57a0*/  BSYNC.RECONVERGENT B0 ;  /* 0x0000000000007941 */ /* 0x000fea0003800200 */
.L_x_11606:
[----:B------:R-:W-:-:S03]  /*57b0*/  UMOV UR31, 0xffffffff ;  /* 0xffffffff001f7882 */ /* 0x000fc60000000000 */
[----:B------:R-:W-:Y:S05]  /*57c0*/  BRA.DIV UR31, `(.L_x_11608) ;  /* 0x000000661f647947 */ /* 0x000fea000b800000 */
[----:B-1----:R1:W1:Y:S04]  /*57d0*/  SHFL.DOWN PT, R67, R241, 0x8, 0x1f ;  /* 0x09001f00f1437f89 */ /* 0x00226800000e0000 */
[----:B------:R0:W1:Y:S04]  /*57e0*/  SHFL.DOWN PT, R68, R242, 0x8, 0x1f ;  /* 0x09001f00f2447f89 */ /* 0x00006800000e0000 */
[----:B----4-:R4:W1:Y:S04]  /*57f0*/  SHFL.DOWN PT, R69, R243, 0x8, 0x1f ;  /* 0x09001f00f3457f89 */ /* 0x01086800000e0000 */
[----:B0-----:R4:W0:Y:S02]  /*5800*/  SHFL.DOWN PT, R64, R65, 0x8, 0x1f ;  /* 0x09001f0041407f89 */ /* 0x00182400000e0000 */
.L_x_11755:
[----:B------:R-:W-:Y:S01]  /*5810*/  BSSY.RECONVERGENT B0, `(.L_x_11609) ;  /* 0x000000d000007945 */ /* 0x000fe20003800200 */
[----:B------:R-:W-:-:S03]  /*5820*/  ISETP.GT.U32.AND P2, PT, R122, 0xf, PT ;  /* 0x0000000f7a00780c */ /* 0x000fc60003f44070 */
[----:B------:R-:W-:Y:S10]  /*5830*/  @P3 BRA `(.L_x_11610) ;  /* 0x0000000000283947 */ /* 0x000ff40003800000 */
[CC--:B0-----:R-:W-:Y:S01]  /*5840*/  FMUL.FTZ R66, R242.reuse, R64.reuse ;  /* 0x00000040f2427220 */ /* 0x0c1fe20000410000 */
[C---:B------:R-:W-:Y:S01]  /*5850*/  FMUL.FTZ R71, R241.reuse, R64 ;  /* 0x00000040f1477220 */ /* 0x040fe20000410000 */
[CC--:B-1----:R-:W-:Y:S02]  /*5860*/  FMUL.FTZ R64, R242.reuse, R68.reuse ;  /* 0x00000044f2407220 */ /* 0x0c2fe40000410000 */
[CC--:B------:R-:W-:Y:S01]  /*5870*/  FFMA.FTZ R66, R241.reuse, R69.reuse, -R66 ;  /* 0x00000045f1427223 */ /* 0x0c0fe20000010842 */
[C---:B------:R-:W-:Y:S01]  /*5880*/  FFMA.FTZ R70, R242.reuse, R69, R71 ;  /* 0x00000045f2467223 */ /* 0x040fe20000010047 */
[C---:B------:R-:W-:Y:S01]  /*5890*/  FMUL.FTZ R69, R241.reuse, R68 ;  /* 0x00000044f1457220 */ /* 0x040fe20000410000 */
[-C--:B--2---:R-:W-:Y:S01]  /*58a0*/  FFMA.FTZ R241, R241, R67.reuse, -R64 ;  /* 0x00000043f1f17223 */ /* 0x084fe20000010840 */
[----:B---34-:R-:W-:Y:S01]  /*58b0*/  FADD.FTZ R243, R243, R66 ;  /* 0x00000042f3f37221 */ /* 0x018fe20000010000 */
[----:B------:R-:W-:Y:S01]  /*58c0*/  FADD.FTZ R65, R65, R70 ;  /* 0x0000004641417221 */ /* 0x000fe20000010000 */
[----:B------:R-:W-:-:S07]  /*58d0*/  FFMA.FTZ R242, R242, R67, R69 ;  /* 0x00000043f2f27223 */ /* 0x000fce0000010045 */
.L_x_11610:
[----:B------:R-:W-:Y:S05]  /*58e0*/  BSYNC.RECONVERGENT B0 ;  /* 0x0000000000007941 */ /* 0x000fea0003800200 */
.L_x_11609:
[----:B------:R-:W-:-:S03]  /*58f0*/  UMOV UR31, 0xffffffff ;  /* 0xffffffff001f7882 */ /* 0x000fc60000000000 */
[----:B------:R-:W-:Y:S05]  /*5900*/  BRA.DIV UR31, `(.L_x_11611) ;  /* 0x000000661f847947 */ /* 0x000fea000b800000 */
[----:B-1----:R1:W1:Y:S04]  /*5910*/  SHFL.DOWN PT, R67, R241, 0x10, 0x1f ;  /* 0x0a001f00f1437f89 */ /* 0x00226800000e0000 */
[----:B------:R0:W1:Y:S04]  /*5920*/  SHFL.DOWN PT, R68, R242, 0x10, 0x1f ;  /* 0x0a001f00f2447f89 */ /* 0x00006800000e0000 */
[----:B------:R1:W1:Y:S04]  /*5930*/  SHFL.DOWN PT, R69, R243, 0x10, 0x1f ;  /* 0x0a001f00f3457f89 */ /* 0x00026800000e0000 */
[----:B0-----:R0:W0:Y:S02]  /*5940*/  SHFL.DOWN PT, R64, R65, 0x10, 0x1f ;  /* 0x0a001f0041407f89 */ /* 0x00102400000e0000 */
.L_x_11761:
[----:B------:R-:W-:Y:S01]  /*5950*/  BSSY.RECONVERGENT B0, `(.L_x_11612) ;  /* 0x000000d000007945 */ /* 0x000fe20003800200 */
[----:B------:R-:W-:-:S03]  /*5960*/  ISETP.NE.AND P3, PT, R0, 0x1f, PT ;  /* 0x0000001f0000780c */ /* 0x000fc60003f65270 */
        /* <DEDUP_REMOVED lines=11> */
.L_x_11613:
[----:B------:R-:W-:Y:S05]  /*5a20*/  BSYNC.RECONVERGENT B0 ;  /* 0x0000000000007941 */ /* 0x000fea0003800200 */
.L_x_11612:
        /* <DEDUP_REMOVED lines=8> */
[----:B-1----:R-:W1:Y:S01]  /*5ab0*/  SHFL.DOWN PT, R68, R241, 0x1, 0x1f ;  /* 0x08201f00f1447f89 */ /* 0x002e6200000e0000 */
[-C--:B-----5:R-:W-:Y:S01]  /*5ac0*/  FMUL.FTZ R67, R63, R238.reuse ;  /* 0x000000ee3f437220 */ /* 0x0a0fe20000410000 */
[----:B------:R-:W-:-:S02]  /*5ad0*/  FMUL.FTZ R66, R62, R238 ;  /* 0x000000ee3e427220 */ /* 0x000fc40000410000 */
[----:B------:R-:W1:Y:S01]  /*5ae0*/  SHFL.DOWN PT, R69, R242, 0x1, 0x1f ;  /* 0x08201f00f2457f89 */ /* 0x000e6200000e0000 */
        /* <DEDUP_REMOVED lines=14> */
.L_x_11775:
        /* <DEDUP_REMOVED lines=15> */
.L_x_11616:
[----:B------:R-:W-:Y:S05]  /*5cc0*/  BSYNC.RECONVERGENT B0 ;  /* 0x0000000000007941 */ /* 0x000fea0003800200 */
.L_x_11615:
        /* <DEDUP_REMOVED lines=8> */
[----:B--2---:R-:W-:Y:S01]  /*5d50*/  FADD.FTZ R70, R58, R63 ;  /* 0x0000003f3a467221 */ /* 0x004fe20000010000 */
[----:B------:R-:W-:Y:S01]  /*5d60*/  FADD.FTZ R71, R59, R62 ;  /* 0x0000003e3b477221 */ /* 0x000fe20000010000 */
[----:B------:R2:W-:Y:S01]  /*5d70*/  STS.128 [R235+0x6770], R64 ;  /* 0x00677040eb007388 */ /* 0x0005e20000000c00 */
[----:B------:R-:W-:-:S02]  /*5d80*/  MOV R63, R240 ;  /* 0x000000f0003f7202 */ /* 0x000fc40000000f00 */
[----:B------:R-:W-:Y:S01]  /*5d90*/  MOV R62, R237 ;  /* 0x000000ed003e7202 */ /* 0x000fe20000000f00 */
[----:B------:R2:W-:Y:S01]  /*5da0*/  STS.128 [R235+0x6760], R68 ;  /* 0x00676044eb007388 */ /* 0x0005e20000000c00 */
[----:B------:R-:W-:Y:S02]  /*5db0*/  MOV R61, R239 ;  /* 0x000000ef003d7202 */ /* 0x000fe40000000f00 */
[----:B------:R-:W-:-:S07]  /*5dc0*/  MOV R60, R238 ;  /* 0x000000ee003c7202 */ /* 0x000fce0000000f00 */
.L_x_11598:
[----:B------:R-:W-:Y:S05]  /*5dd0*/  WARPSYNC.ALL ;  /* 0x0000000000007948 */ /* 0x000fea0003800000 */
[----:B------:R-:W-:Y:S01]  /*5de0*/  BAR.SYNC.DEFER_BLOCKING 0x0 ;  /* 0x0000000000007b1d */ /* 0x000fe20000010000 */
[----:B------:R-:W-:Y:S01]  /*5df0*/  ULEA UR31, UR19, 0xfffff800, 0xb ;  /* 0xfffff800131f7891 */ /* 0x000fe2000f8e58ff */
[----:B------:R-:W-:Y:S01]  /*5e00*/  ISETP.NE.AND P3, PT, R0, RZ, PT ;  /* 0x000000ff0000720c */ /* 0x000fe20003f65270 */
[C---:B------:R-:W-:Y:S01]  /*5e10*/  FMUL.FTZ R241, R34.reuse, -R231 ;  /* 0x800000e722f17220 */ /* 0x040fe20000410000 */
[----:B--2---:R-:W-:Y:S01]  /*5e20*/  MOV R65, UR38 ;  /* 0x0000002600417c02 */ /* 0x004fe20008000f00 */
[----:B------:R-:W-:Y:S01]  /*5e30*/  USHF.R.S32.HI UR46, URZ, 0x1f, UR31 ;  /* 0x0000001fff2e7899 */ /* 0x000fe2000801141f */
[----:B------:R-:W-:Y:S01]  /*5e40*/  MOV R67, UR40 ;  /* 0x0000002800437c02 */ /* 0x000fe20008000f00 */
[----:B------:R-:W-:Y:S01]  /*5e50*/  FMUL.FTZ R239, R34, R233 ;  /* 0x000000e922ef7220 */ /* 0x000fe20000410000 */
[----:B-1----:R-:W-:Y:S01]  /*5e60*/  LOP3.LUT R58, R0, UR31, RZ, 0xfc, !PT ;  /* 0x0000001f003a7c12 */ /* 0x002fe2000f8efcff */
[C---:B------:R-:W-:Y:S01]  /*5e70*/  FMUL.FTZ R243, R32.reuse, R232 ;  /* 0x000000e820f37220 */ /* 0x040fe20000410000 */
[----:B------:R-:W-:Y:S01]  /*5e80*/  P2R R64, PR, RZ, 0x8 ;  /* 0x00000008ff407803 */ /* 0x000fe20000000000 */
[----:B------:R-:W-:Y:S01]  /*5e90*/  FMUL.FTZ R245, R32, -R230 ;  /* 0x800000e620f57220 */ /* 0x000fe20000410000 */
[----:B------:R-:W-:Y:S01]  /*5ea0*/  MOV R59, UR46 ;  /* 0x0000002e003b7c02 */ /* 0x000fe20008000f00 */
[----:B------:R-:W-:Y:S01]  /*5eb0*/  FMUL.FTZ R247, R31, R226 ;  /* 0x000000e21ff77220 */ /* 0x000fe20000410000 */
[----:B------:R-:W-:Y:S01]  /*5ec0*/  MOV R69, UR39 ;  /* 0x0000002700457c02 */ /* 0x000fe20008000f00 */
[----:B------:R-:W-:Y:S01]  /*5ed0*/  VOTEU.ALL UP0, P3 ;  /* 0x0000000000ff7886 */ /* 0x000fe20001800000 */
[----:B------:R-:W-:Y:S01]  /*5ee0*/  LEA.HI R238, R0, R0, RZ, 0x1b ;  /* 0x0000000000ee7211 */ /* 0x000fe200078fd8ff */
[----:B------:R-:W-:-:S04]  /*5ef0*/  IMAD.WIDE.U32 R64, R65, UR8, R58 ;  /* 0x0000000841407c25 */ /* 0x000fc8000f8e003a */
[----:B------:R-:W-:Y:S01]  /*5f00*/  FMUL.FTZ R249, R31, -R228 ;  /* 0x800000e41ff97220 */ /* 0x000fe20000410000 */
[----:B------:R-:W-:Y:S01]  /*5f10*/  BSSY.RECONVERGENT B0, `(.L_x_11617) ;  /* 0x000029b000007945 */ /* 0x000fe20003800200 */
[----:B------:R-:W-:Y:S02]  /*5f20*/  @!UP0 ULEA UR31, UR8, UR30, 0x4 ;  /* 0x0000001e081f8291 */ /* 0x000fe4000f8e20ff */
[----:B------:R-:W-:Y:S01]  /*5f30*/  IMAD.WIDE.U32 R66, R67, UR8, R58 ;  /* 0x0000000843427c25 */ /* 0x000fe2000f8e003a */
[----:B------:R-:W1:Y:S03]  /*5f40*/  LDS.64 R56, [R123+0x6768] ;  /* 0x006768007b387984 */ /* 0x000e660000000a00 */
[----:B------:R-:W-:-:S03]  /*5f50*/  IMAD R65, R69, UR8, R65 ;  /* 0x0000000845417c24 */ /* 0x000fc6000f8e0241 */
[----:B0-----:R0:W-:Y:S01]  /*5f60*/  @!P3 STS.128 [UR31+0x7d60], R60 ;  /* 0x007d603cff00b988 */ /* 0x0011e20008000c1f */
[----:B------:R-:W-:Y:S02]  /*5f70*/  UIADD3 UR31, UPT, UPT, UR30, 0x2100, URZ ;  /* 0x000021001e1f7890 */ /* 0x000fe4000fffe0ff */
[----:B0-----:R-:W-:-:S05]  /*5f80*/  MOV R61, UR30 ;  /* 0x0000001e003d7c02 */ /* 0x001fca0008000f00 */
[----:B------:R-:W-:Y:S02]  /*5f90*/  IMAD R60, R0, 0x84, R61 ;  /* 0x00000084003c7824 */ /* 0x000fe400078e023d */
[-C--:B-1----:R-:W-:Y:S01]  /*5fa0*/  FMUL.FTZ R59, R57, R73.reuse ;  /* 0x00000049393b7220 */ /* 0x082fe20000410000 */
[----:B------:R-:W-:-:S03]  /*5fb0*/  FMUL.FTZ R68, R56, R73 ;  /* 0x0000004938447220 */ /* 0x000fc60000410000 */
[-C--:B------:R-:W-:Y:S01]  /*5fc0*/  FFMA.FTZ R70, R56, R72.reuse, R59 ;  /* 0x0000004838467223 */ /* 0x080fe2000001003b */
[----:B------:R-:W-:Y:S01]  /*5fd0*/  MOV R59, UR41 ;  /* 0x00000029003b7c02 */ /* 0x000fe20008000f00 */
[----:B------:R-:W-:Y:S01]  /*5fe0*/  FFMA.FTZ R72, R57, R72, -R68 ;  /* 0x0000004839487223 */ /* 0x000fe20000010844 */
[----:B------:R-:W-:Y:S01]  /*5ff0*/  LEA R68, P2, R66, UR17, 0x2 ;  /* 0x0000001142447c11 */ /* 0x000fe2000f8410ff */
[----:B------:R-:W-:Y:S01]  /*6000*/  FADD.FTZ R171, R171, R70 ;  /* 0x00000046abab7221 */ /* 0x000fe20000010000 */
[----:B------:R-:W-:Y:S01]  /*6010*/  LEA R56, P0, R64, UR10, 0x2 ;  /* 0x0000000a40387c11 */ /* 0x000fe2000f8010ff */
[----:B------:R-:W-:Y:S02]  /*6020*/  IMAD R59, R59, UR8, R67 ;  /* 0x000000083b3b7c24 */ /* 0x000fe4000f8e0243 */
[----:B------:R-:W-:Y:S01]  /*6030*/  FADD.FTZ R93, R93, R72 ;  /* 0x000000485d5d7221 */ /* 0x000fe20000010000 */
[-C--:B------:R-:W-:Y:S01]  /*6040*/  FMUL.FTZ R62, R2, R171.reuse ;  /* 0x000000ab023e7220 */ /* 0x080fe20000410000 */
[----:B------:R-:W-:Y:S01]  /*6050*/  LEA.HI.X R57, R64, UR15, R65, 0x2, P0 ;  /* 0x0000000f40397c11 */ /* 0x000fe200080f1441 */
[----:B------:R-:W-:Y:S01]  /*6060*/  FMUL.FTZ R65, R126, R171 ;  /* 0x000000ab7e417220 */ /* 0x000fe20000410000 */
[----:B------:R-:W-:Y:S01]  /*6070*/  LEA.HI.X R69, R66, UR18, R59, 0x2, P2 ;  /* 0x0000001242457c11 */ /* 0x000fe200090f143b */
[-C--:B------:R-:W-:Y:S01]  /*6080*/  FMUL.FTZ R59, R126, R93.reuse ;  /* 0x0000005d7e3b7220 */ /* 0x080fe20000410000 */
[----:B------:R-:W-:Y:S01]  /*6090*/  FMUL.FTZ R64, R187, R93 ;  /* 0x0000005dbb407220 */ /* 0x000fe20000410000 */
[----:B------:R-:W-:Y:S01]  /*60a0*/  FMUL.FTZ R66, R2, R51 ;  /* 0x0000003302427220 */ /* 0x000fe20000410000 */
[C---:B------:R-:W-:Y:S01]  /*60b0*/  FFMA.FTZ R65, R128.reuse, R93, -R65 ;  /* 0x0000005d80417223 */ /* 0x040fe20000010841 */
[-C--:B------:R-:W-:Y:S01]  /*60c0*/  FFMA.FTZ R59, R128, R171.reuse, R59 ;  /* 0x000000ab803b7223 */ /* 0x080fe2000001003b */
[----:B------:R-:W-:Y:S01]  /*60d0*/  FFMA.FTZ R70, R87, R171, R64 ;  /* 0x000000ab57467223 */ /* 0x000fe20000010040 */
[----:B------:R-:W-:Y:S01]  /*60e0*/  FMUL.FTZ R64, R171, UR42 ;  /* 0x0000002aab407c20 */ /* 0x000fe20008410000 */
[-C--:B------:R-:W-:Y:S01]  /*60f0*/  FFMA.FTZ R187, R187, -R66.reuse, R204 ;  /* 0x80000042bbbb7223 */ /* 0x080fe200000100cc */
[----:B------:R-:W-:Y:S01]  /*6100*/  FADD.FTZ R172, R172, R59 ;  /* 0x0000003bacac7221 */ /* 0x000fe20000010000 */
[C---:B------:R-:W-:Y:S01]  /*6110*/  FMUL.FTZ R59, R93.reuse, UR42 ;  /* 0x0000002a5d3b7c20 */ /* 0x040fe20008410000 */
[----:B------:R-:W-:Y:S01]  /*6120*/  FFMA.FTZ R64, R93, UR45, -R64 ;  /* 0x0000002d5d407c23 */ /* 0x000fe20008010840 */
[----:B------:R-:W-:Y:S01]  /*6130*/  FFMA.FTZ R66, -R87, R66, R234 ;  /* 0x0000004257427223 */ /* 0x000fe200000101ea */
[----:B------:R-:W-:Y:S01]  /*6140*/  FMUL.FTZ R72, R2, R93 ;  /* 0x0000005d02487220 */ /* 0x000fe20000410000 */
[----:B------:R-:W-:Y:S01]  /*6150*/  FFMA.FTZ R63, R171, UR45, R59 ;  /* 0x0000002dab3f7c23 */ /* 0x000fe2000801003b */
[C---:B------:R-:W-:Y:S01]  /*6160*/  FMUL.FTZ R59, R187.reuse, R62 ;  /* 0x0000003ebb3b7220 */ /* 0x040fe20000410000 */
[C---:B------:R-:W-:Y:S01]  /*6170*/  FMUL.FTZ R64, R187.reuse, R64 ;  /* 0x00000040bb407220 */ /* 0x040fe20000410000 */
[----:B------:R-:W-:Y:S01]  /*6180*/  FADD.FTZ R86, R86, R65 ;  /* 0x0000004156567221 */ /* 0x000fe20000010000 */
[-C--:B------:R-:W-:Y:S01]  /*6190*/  FMUL.FTZ R61, R187, R72.reuse ;  /* 0x00000048bb3d7220 */ /* 0x080fe20000410000 */
[-C--:B------:R-:W-:Y:S01]  /*61a0*/  FMUL.FTZ R71, R51, R72.reuse ;  /* 0x0000004833477220 */ /* 0x080fe20000410000 */
[C---:B------:R-:W-:Y:S01]  /*61b0*/  FFMA.FTZ R59, R66.reuse, R72, -R59 ;  /* 0x00000048423b7223 */ /* 0x040fe2000001083b */
[----:B------:R-:W-:Y:S01]  /*61c0*/  FFMA.FTZ R72, R66, R63, R64 ;  /* 0x0000003f42487223 */ /* 0x000fe20000010040 */
[-C--:B------:R-:W-:Y:S01]  /*61d0*/  FMUL.FTZ R63, R129, R86.reuse ;  /* 0x00000056813f7220 */ /* 0x080fe20000410000 */
[----:B------:R-:W-:Y:S01]  /*61e0*/  FMUL.FTZ R64, R10, R111 ;  /* 0x0000006f0a407220 */ /* 0x000fe20000410000 */
[----:B------:R-:W-:Y:S01]  /*61f0*/  FMUL.FTZ R65, R189, R86 ;  /* 0x00000056bd417220 */ /* 0x000fe20000410000 */
[-C--:B------:R-:W-:Y:S01]  /*6200*/  FMUL.FTZ R67, R51, R62.reuse ;  /* 0x0000003e33437220 */ /* 0x080fe20000410000 */
[----:B------:R-:W-:Y:S01]  /*6210*/  FFMA.FTZ R61, R66, R62, R61 ;  /* 0x0000003e423d7223 */ /* 0x000fe2000001003d */
[-C--:B------:R-:W-:Y:S01]  /*6220*/  FFMA.FTZ R62, R130, R172.reuse, R63 ;  /* 0x000000ac823e7223 */ /* 0x080fe2000001003f */
[----:B------:R-:W-:Y:S01]  /*6230*/  FMUL.FTZ R129, R129, R172 ;  /* 0x000000ac81817220 */ /* 0x000fe20000410000 */
[-C--:B------:R-:W-:Y:S01]  /*6240*/  FFMA.FTZ R189, R189, -R64.reuse, R208 ;  /* 0x80000040bdbd7223 */ /* 0x080fe200000100d0 */
[C---:B------:R-:W-:Y:S01]  /*6250*/  FFMA.FTZ R63, -R85.reuse, R64, R206 ;  /* 0x00000040553f7223 */ /* 0x040fe200000101ce */
[----:B------:R-:W-:Y:S01]  /*6260*/  FFMA.FTZ R64, R85, R172, R65 ;  /* 0x000000ac55407223 */ /* 0x000fe20000010041 */
[----:B------:R-:W-:Y:S01]  /*6270*/  FMUL.FTZ R66, R172, UR42 ;  /* 0x0000002aac427c20 */ /* 0x000fe20008410000 */
[----:B------:R-:W-:Y:S01]  /*6280*/  FMUL.FTZ R65, R86, UR42 ;  /* 0x0000002a56417c20 */ /* 0x000fe20008410000 */
[----:B------:R-:W-:Y:S01]  /*6290*/  FFMA.FTZ R129, R130, R86, -R129 ;  /* 0x0000005682817223 */ /* 0x000fe20000010881 */
[----:B------:R-:W-:Y:S01]  /*62a0*/  FFMA.FTZ R126, R51, R70, R72 ;  /* 0x00000046337e7223 */ /* 0x000fe20000010048 */
[----:B------:R-:W-:Y:S01]  /*62b0*/  FADD.FTZ R128, R173, R62 ;  /* 0x0000003ead807221 */ /* 0x000fe20000010000 */
[----:B------:R-:W-:Y:S01]  /*62c0*/  FFMA.FTZ R66, R86, UR45, -R66 ;  /* 0x0000002d56427c23 */ /* 0x000fe20008010842 */
[----:B------:R-:W-:Y:S01]  /*62d0*/  FMUL.FTZ R72, R10, R86 ;  /* 0x000000560a487220 */ /* 0x000fe20000410000 */
[----:B------:R-:W-:Y:S01]  /*62e0*/  FFMA.FTZ R62, R172, UR45, R65 ;  /* 0x0000002dac3e7c23 */ /* 0x000fe20008010041 */
[----:B------:R-:W-:Y:S01]  /*62f0*/  FMUL.FTZ R172, R10, R172 ;  /* 0x000000ac0aac7220 */ /* 0x000fe20000410000 */
[----:B------:R-:W-:Y:S01]  /*6300*/  FADD.FTZ R92, R92, R129 ;  /* 0x000000815c5c7221 */ /* 0x000fe20000010000 */
[----:B------:R-:W-:Y:S01]  /*6310*/  FFMA.FTZ R35, R2, R70, R35 ;  /* 0x0000004602237223 */ /* 0x000fe20000010023 */
[C---:B------:R-:W-:Y:S01]  /*6320*/  FMUL.FTZ R86, R189.reuse, R72 ;  /* 0x00000048bd567220 */ /* 0x040fe20000410000 */
[C---:B------:R-:W-:Y:S01]  /*6330*/  FMUL.FTZ R70, R189.reuse, R66 ;  /* 0x00000042bd467220 */ /* 0x040fe20000410000 */
[----:B------:R0:W-:Y:S01]  /*6340*/  STS [R60+0x2178], R67 ;  /* 0x002178433c007388 */ /* 0x0001e20000000800 */
[-C--:B------:R-:W-:Y:S01]  /*6350*/  FMUL.FTZ R189, R189, R172.reuse ;  /* 0x000000acbdbd7220 */ /* 0x080fe20000410000 */
[C---:B------:R-:W-:Y:S01]  /*6360*/  FFMA.FTZ R65, R63.reuse, R172, R86 ;  /* 0x000000ac3f417223 */ /* 0x040fe20000010056 */
[C---:B------:R-:W-:Y:S01]  /*6370*/  FFMA.FTZ R70, R63.reuse, R62, R70 ;  /* 0x0000003e3f467223 */ /* 0x040fe20000010046 */
[----:B------:R1:W-:Y:S01]  /*6380*/  STS [R60+0x217c], R71 ;  /* 0x00217c473c007388 */ /* 0x0003e20000000800 */
[----:B------:R-:W-:Y:S01]  /*6390*/  FFMA.FTZ R66, R63, R72, -R189 ;  /* 0x000000483f427223 */ /* 0x000fe200000108bd */
[----:B------:R-:W-:Y:S01]  /*63a0*/  FMUL.FTZ R63, R131, R92 ;  /* 0x0000005c833f7220 */ /* 0x000fe20000410000 */
[----:B------:R-:W-:Y:S01]  /*63b0*/  FMUL.FTZ R62, R3, R52 ;  /* 0x00000034033e7220 */ /* 0x000fe20000410000 */
[----:B------:R-:W-:Y:S01]  /*63c0*/  FMUL.FTZ R85, R111, R72 ;  /* 0x000000486f557220 */ /* 0x000fe20000410000 */
[----:B------:R-:W-:Y:S01]  /*63d0*/  FMUL.FTZ R131, R131, R128 ;  /* 0x0000008083837220 */ /* 0x000fe20000410000 */
[----:B0-----:R-:W-:Y:S01]  /*63e0*/  FMUL.FTZ R67, R188, R92 ;  /* 0x0000005cbc437220 */ /* 0x001fe20000410000 */
[----:B------:R-:W-:Y:S01]  /*63f0*/  FFMA.FTZ R63, R132, R128, R63 ;  /* 0x00000080843f7223 */ /* 0x000fe2000001003f */
[----:B------:R-:W-:Y:S01]  /*6400*/  FFMA.FTZ R188, R188, -R62, R203 ;  /* 0x8000003ebcbc7223 */ /* 0x000fe200000100cb */
[----:B------:R-:W-:Y:S01]  /*6410*/  FFMA.FTZ R43, R10, R64, R43 ;  /* 0x000000400a2b7223 */ /* 0x000fe2000001002b */
[C---:B-1----:R-:W-:Y:S01]  /*6420*/  FMUL.FTZ R71, R111.reuse, R172 ;  /* 0x000000ac6f477220 */ /* 0x042fe20000410000 */
[----:B------:R-:W-:Y:S01]  /*6430*/  FFMA.FTZ R73, R82, R128, R67 ;  /* 0x0000008052497223 */ /* 0x000fe20000010043 */
[----:B------:R-:W-:Y:S01]  /*6440*/  FMUL.FTZ R67, R128, UR42 ;  /* 0x0000002a80437c20 */ /* 0x000fe20008410000 */
[----:B------:R-:W-:Y:S01]  /*6450*/  FFMA.FTZ R171, R111, R64, R70 ;  /* 0x000000406fab7223 */ /* 0x000fe20000010046 */
[C---:B------:R-:W-:Y:S01]  /*6460*/  FMUL.FTZ R64, R92.reuse, UR42 ;  /* 0x0000002a5c407c20 */ /* 0x040fe20008410000 */
[----:B------:R0:W-:Y:S01]  /*6470*/  STS [R60+0x2170], R71 ;  /* 0x002170473c007388 */ /* 0x0001e20000000800 */
[----:B------:R-:W-:Y:S01]  /*6480*/  FFMA.FTZ R67, R92, UR45, -R67 ;  /* 0x0000002d5c437c23 */ /* 0x000fe20008010843 */
[----:B------:R-:W-:Y:S01]  /*6490*/  FFMA.FTZ R131, R132, R92, -R131 ;  /* 0x0000005c84837223 */ /* 0x000fe20000010883 */
[C---:B------:R-:W-:Y:S01]  /*64a0*/  FMUL.FTZ R93, R3.reuse, R128 ;  /* 0x00000080035d7220 */ /* 0x040fe20000410000 */
[----:B------:R1:W-:Y:S01]  /*64b0*/  STS [R60+0x2174], R85 ;  /* 0x002174553c007388 */ /* 0x0003e20000000800 */
[----:B------:R-:W-:Y:S01]  /*64c0*/  FFMA.FTZ R62, -R82, R62, R205 ;  /* 0x0000003e523e7223 */ /* 0x000fe200000101cd */
[----:B------:R-:W-:Y:S01]  /*64d0*/  FADD.FTZ R174, R174, R63 ;  /* 0x0000003faeae7221 */ /* 0x000fe20000010000 */
[----:B------:R-:W-:Y:S01]  /*64e0*/  FFMA.FTZ R63, R128, UR45, R64 ;  /* 0x0000002d803f7c23 */ /* 0x000fe20008010040 */
[----:B------:R-:W-:Y:S01]  /*64f0*/  FMUL.FTZ R67, R188, R67 ;  /* 0x00000043bc437220 */ /* 0x000fe20000410000 */
[----:B------:R-:W-:Y:S01]  /*6500*/  FADD.FTZ R94, R94, R131 ;  /* 0x000000835e5e7221 */ /* 0x000fe20000010000 */
[----:B0-----:R-:W-:Y:S01]  /*6510*/  FMUL.FTZ R71, R3, R92 ;  /* 0x0000005c03477220 */ /* 0x001fe20000410000 */
[-C--:B------:R-:W-:Y:S01]  /*6520*/  FMUL.FTZ R92, R188, R93.reuse ;  /* 0x0000005dbc5c7220 */ /* 0x080fe20000410000 */
[----:B------:R-:W-:Y:S01]  /*6530*/  FMUL.FTZ R87, R52, R93 ;  /* 0x0000005d34577220 */ /* 0x000fe20000410000 */
[----:B------:R-:W-:Y:S01]  /*6540*/  FMUL.FTZ R64, R11, R112 ;  /* 0x000000700b407220 */ /* 0x000fe20000410000 */
[-C--:B-1----:R-:W-:Y:S01]  /*6550*/  FMUL.FTZ R85, R188, R71.reuse ;  /* 0x00000047bc557220 */ /* 0x082fe20000410000 */
[-C--:B------:R-:W-:Y:S01]  /*6560*/  FMUL.FTZ R129, R52, R71.reuse ;  /* 0x0000004734817220 */ /* 0x080fe20000410000 */
[C---:B------:R-:W-:Y:S01]  /*6570*/  FFMA.FTZ R92, R62.reuse, R71, -R92 ;  /* 0x000000473e5c7223 */ /* 0x040fe2000001085c */
[----:B------:R-:W-:Y:S01]  /*6580*/  FFMA.FTZ R36, R3, R73, R36 ;  /* 0x0000004903247223 */ /* 0x000fe20000010024 */
[C---:B------:R-:W-:Y:S01]  /*6590*/  FFMA.FTZ R93, R62.reuse, R93, R85 ;  /* 0x0000005d3e5d7223 */ /* 0x040fe20000010055 */
[----:B------:R-:W-:Y:S01]  /*65a0*/  FFMA.FTZ R85, R62, R63, R67 ;  /* 0x0000003f3e557223 */ /* 0x000fe20000010043 */
[CC--:B------:R-:W-:Y:S01]  /*65b0*/  FMUL.FTZ R67, R190.reuse, R94.reuse ;  /* 0x0000005ebe437220 */ /* 0x0c0fe20000410000 */
[C---:B------:R-:W-:Y:S01]  /*65c0*/  FMUL.FTZ R63, R133.reuse, R94 ;  /* 0x0000005e853f7220 */ /* 0x040fe20000410000 */
[----:B------:R-:W-:Y:S01]  /*65d0*/  FMUL.FTZ R133, R133, R174 ;  /* 0x000000ae85857220 */ /* 0x000fe20000410000 */
[----:B------:R-:W-:Y:S01]  /*65e0*/  FFMA.FTZ R190, R190, -R64, R207 ;  /* 0x80000040bebe7223 */ /* 0x000fe200000100cf */
[-C--:B------:R-:W-:Y:S01]  /*65f0*/  FFMA.FTZ R71, R84, R174.reuse, R67 ;  /* 0x000000ae54477223 */ /* 0x080fe20000010043 */
[----:B------:R-:W-:Y:S01]  /*6600*/  FFMA.FTZ R62, R134, R174, R63 ;  /* 0x000000ae863e7223 */ /* 0x000fe2000001003f */
[----:B------:R-:W-:Y:S01]  /*6610*/  FMUL.FTZ R67, R174, UR42 ;  /* 0x0000002aae437c20 */ /* 0x000fe20008410000 */
[-C--:B------:R-:W-:Y:S01]  /*6620*/  FFMA.FTZ R134, R134, R94.reuse, -R133 ;  /* 0x0000005e86867223 */ /* 0x080fe20000010885 */
[----:B------:R-:W-:Y:S01]  /*6630*/  FFMA.FTZ R133, R52, R73, R85 ;  /* 0x0000004934857223 */ /* 0x000fe20000010055 */
[C---:B------:R-:W-:Y:S01]  /*6640*/  FMUL.FTZ R85, R11.reuse, R94 ;  /* 0x0000005e0b557220 */ /* 0x040fe20000410000 */
[C---:B------:R-:W-:Y:S01]  /*6650*/  FMUL.FTZ R63, R94.reuse, UR42 ;  /* 0x0000002a5e3f7c20 */ /* 0x040fe20008410000 */
[----:B------:R-:W-:Y:S01]  /*6660*/  FFMA.FTZ R67, R94, UR45, -R67 ;  /* 0x0000002d5e437c23 */ /* 0x000fe20008010843 */
[----:B------:R-:W-:Y:S01]  /*6670*/  FMUL.FTZ R73, R11, R174 ;  /* 0x000000ae0b497220 */ /* 0x000fe20000410000 */
[----:B------:R0:W-:Y:S01]  /*6680*/  STS [R60+0x2168], R87 ;  /* 0x002168573c007388 */ /* 0x0001e20000000800 */
[----:B------:R-:W-:Y:S01]  /*6690*/  FFMA.FTZ R64, -R84, R64, R209 ;  /* 0x0000004054407223 */ /* 0x000fe200000101d1 */
[----:B------:R-:W-:Y:S01]  /*66a0*/  FFMA.FTZ R63, R174, UR45, R63 ;  /* 0x0000002dae3f7c23 */ /* 0x000fe2000801003f */
[----:B------:R-:W-:Y:S01]  /*66b0*/  FMUL.FTZ R67, R190, R67 ;  /* 0x00000043be437220 */ /* 0x000fe20000410000 */
[----:B------:R-:W-:Y:S01]  /*66c0*/  FADD.FTZ R134, R95, R134 ;  /* 0x000000865f867221 */ /* 0x000fe20000010000 */
[----:B------:R1:W-:Y:S01]  /*66d0*/  STS [R60+0x216c], R129 ;  /* 0x00216c813c007388 */ /* 0x0003e20000000800 */
[----:B------:R-:W-:Y:S01]  /*66e0*/  FADD.FTZ R175, R175, R62 ;  /* 0x0000003eafaf7221 */ /* 0x000fe20000010000 */
[----:B------:R-:W-:Y:S01]  /*66f0*/  FADD.FTZ R55, R126, R55 ;  /* 0x000000377e377221 */ /* 0x000fe20000010000 */
[-C--:B------:R-:W-:Y:S01]  /*6700*/  FMUL.FTZ R62, R191, R134.reuse ;  /* 0x00000086bf3e7220 */ /* 0x080fe20000410000 */
[-C--:B------:R-:W-:Y:S01]  /*6710*/  FMUL.FTZ R126, R4, R134.reuse ;  /* 0x00000086047e7220 */ /* 0x080fe20000410000 */
[C---:B0-----:R-:W-:Y:S01]  /*6720*/  FMUL.FTZ R87, R190.reuse, R85 ;  /* 0x00000055be577220 */ /* 0x041fe20000410000 */
[----:B------:R-:W-:Y:S01]  /*6730*/  FMUL.FTZ R190, R190, R73 ;  /* 0x00000049bebe7220 */ /* 0x000fe20000410000 */
[----:B------:R-:W-:Y:S01]  /*6740*/  FFMA.FTZ R70, R83, R175, R62 ;  /* 0x000000af53467223 */ /* 0x000fe2000001003e */
[----:B------:R-:W-:Y:S01]  /*6750*/  FMUL.FTZ R62, R134, UR42 ;  /* 0x0000002a863e7c20 */ /* 0x000fe20008410000 */
[-C--:B------:R-:W-:Y:S01]  /*6760*/  FFMA.FTZ R94, R64, R73.reuse, R87 ;  /* 0x00000049405e7223 */ /* 0x080fe20000010057 */
[----:B-1----:R-:W-:Y:S01]  /*6770*/  FMUL.FTZ R129, R112, R73 ;  /* 0x0000004970817220 */ /* 0x002fe20000410000 */
[C---:B------:R-:W-:Y:S01]  /*6780*/  FFMA.FTZ R73, R64.reuse, R63, R67 ;  /* 0x0000003f40497223 */ /* 0x040fe20000010043 */
[----:B------:R-:W-:Y:S01]  /*6790*/  FFMA.FTZ R95, R64, R85, -R190 ;  /* 0x00000055405f7223 */ /* 0x000fe200000108be */
[----:B------:R-:W-:Y:S01]  /*67a0*/  FMUL.FTZ R63, R135, R134 ;  /* 0x00000086873f7220 */ /* 0x000fe20000410000 */
[----:B------:R-:W-:Y:S01]  /*67b0*/  FMUL.FTZ R64, R4, R53 ;  /* 0x0000003504407220 */ /* 0x000fe20000410000 */
[----:B------:R-:W-:Y:S01]  /*67c0*/  FMUL.FTZ R67, R175, UR42 ;  /* 0x0000002aaf437c20 */ /* 0x000fe20008410000 */
[-C--:B------:R-:W-:Y:S01]  /*67d0*/  FMUL.FTZ R135, R135, R175.reuse ;  /* 0x000000af87877220 */ /* 0x080fe20000410000 */
[----:B------:R-:W-:Y:S01]  /*67e0*/  FFMA.FTZ R63, R136, R175, R63 ;  /* 0x000000af883f7223 */ /* 0x000fe2000001003f */
[----:B------:R-:W-:Y:S01]  /*67f0*/  FFMA.FTZ R191, R191, -R64, R212 ;  /* 0x80000040bfbf7223 */ /* 0x000fe200000100d4 */
[----:B------:R-:W-:Y:S01]  /*6800*/  FFMA.FTZ R72, R134, UR45, -R67 ;  /* 0x0000002d86487c23 */ /* 0x000fe20008010843 */
[----:B------:R-:W-:Y:S01]  /*6810*/  FFMA.FTZ R136, R136, R134, -R135 ;  /* 0x0000008688887223 */ /* 0x000fe20000010887 */
[----:B------:R-:W-:Y:S01]  /*6820*/  FFMA.FTZ R82, R112, R71, R73 ;  /* 0x0000004770527223 */ /* 0x000fe20000010049 */
[----:B------:R-:W-:Y:S01]  /*6830*/  FADD.FTZ R176, R176, R63 ;  /* 0x0000003fb0b07221 */ /* 0x000fe20000010000 */
[----:B------:R-:W-:Y:S01]  /*6840*/  FFMA.FTZ R64, -R83, R64, R210 ;  /* 0x0000004053407223 */ /* 0x000fe200000101d2 */
[----:B------:R-:W-:Y:S01]  /*6850*/  FFMA.FTZ R63, R175, UR45, R62 ;  /* 0x0000002daf3f7c23 */ /* 0x000fe2000801003e */
[----:B------:R-:W-:Y:S01]  /*6860*/  FMUL.FTZ R67, R191, R72 ;  /* 0x00000048bf437220 */ /* 0x000fe20000410000 */
[----:B------:R-:W-:Y:S01]  /*6870*/  FADD.FTZ R136, R159, R136 ;  /* 0x000000889f887221 */ /* 0x000fe20000010000 */
[----:B------:R-:W-:Y:S01]  /*6880*/  FADD.FTZ R91, R82, R91 ;  /* 0x0000005b525b7221 */ /* 0x000fe20000010000 */
[----:B------:R-:W-:Y:S01]  /*6890*/  FMUL.FTZ R128, R4, R175 ;  /* 0x000000af04807220 */ /* 0x000fe20000410000 */
[----:B------:R-:W-:Y:S01]  /*68a0*/  FFMA.FTZ R82, R64, R63, R67 ;  /* 0x0000003f40527223 */ /* 0x000fe20000010043 */
        /* <DEDUP_REMOVED lines=8> */
[----:B------:R-:W-:Y:S01]  /*6930*/  FMUL.FTZ R73, R53, R128 ;  /* 0x0000008035497220 */ /* 0x000fe20000410000 */
[----:B------:R-:W-:Y:S01]  /*6940*/  FADD.FTZ R138, R161, R138 ;  /* 0x0000008aa18a7221 */ /* 0x000fe20000010000 */
[----:B------:R-:W-:Y:S01]  /*6950*/  FMUL.FTZ R83, R53, R126 ;  /* 0x0000007e35537220 */ /* 0x000fe20000410000 */
[----:B------:R-:W-:Y:S01]  /*6960*/  FADD.FTZ R86, R177, R62 ;  /* 0x0000003eb1567221 */ /* 0x000fe20000010000 */
[C---:B------:R-:W-:Y:S01]  /*6970*/  FFMA.FTZ R128, R64.reuse, R128, R71 ;  /* 0x0000008040807223 */ /* 0x040fe20000010047 */
[----:B------:R-:W-:Y:S01]  /*6980*/  FFMA.FTZ R126, R64, R126, -R191 ;  /* 0x0000007e407e7223 */ /* 0x000fe200000108bf */
[----:B------:R-:W-:Y:S01]  /*6990*/  FMUL.FTZ R64, R193, R136 ;  /* 0x00000088c1407220 */ /* 0x000fe20000410000 */
[----:B------:R-:W-:Y:S01]  /*69a0*/  FFMA.FTZ R62, R176, UR45, R63 ;  /* 0x0000002db03e7c23 */ /* 0x000fe2000801003f */
[C---:B------:R-:W-:Y:S01]  /*69b0*/  FMUL.FTZ R63, R139.reuse, R138 ;  /* 0x0000008a8b3f7220 */ /* 0x040fe20000410000 */
[----:B------:R-:W-:Y:S01]  /*69c0*/  FMUL.FTZ R139, R139, R86 ;  /* 0x000000568b8b7220 */ /* 0x000fe20000410000 */
[----:B------:R-:W-:Y:S01]  /*69d0*/  FMUL.FTZ R67, R12, R113 ;  /* 0x000000710c437220 */ /* 0x000fe20000410000 */
[----:B------:R-:W-:Y:S01]  /*69e0*/  FFMA.FTZ R72, R81, R176, R64 ;  /* 0x000000b051487223 */ /* 0x000fe20000010040 */
[----:B------:R-:W-:Y:S01]  /*69f0*/  FMUL.FTZ R64, R176, UR42 ;  /* 0x0000002ab0407c20 */ /* 0x000fe20008410000 */
[----:B------:R0:W-:Y:S01]  /*6a00*/  STS [R60+0x2158], R73 ;  /* 0x002158493c007388 */ /* 0x0001e20000000800 */
[----:B------:R-:W-:Y:S01]  /*6a10*/  FFMA.FTZ R139, R140, R138, -R139 ;  /* 0x0000008a8c8b7223 */ /* 0x000fe2000001088b */
[----:B------:R-:W-:Y:S01]  /*6a20*/  FFMA.FTZ R37, R4, R70, R37 ;  /* 0x0000004604257223 */ /* 0x000fe20000010025 */
[----:B------:R-:W-:Y:S01]  /*6a30*/  FFMA.FTZ R63, R140, R86, R63 ;  /* 0x000000568c3f7223 */ /* 0x000fe2000001003f */
[-C--:B------:R-:W-:Y:S01]  /*6a40*/  FFMA.FTZ R193, R193, -R67.reuse, R214 ;  /* 0x80000043c1c17223 */ /* 0x080fe200000100d6 */
[----:B------:R-:W-:Y:S01]  /*6a50*/  FFMA.FTZ R64, R136, UR45, -R64 ;  /* 0x0000002d88407c23 */ /* 0x000fe20008010840 */
[----:B------:R-:W-:Y:S01]  /*6a60*/  FADD.FTZ R162, R162, R139 ;  /* 0x0000008ba2a27221 */ /* 0x000fe20000010000 */
[----:B------:R-:W-:Y:S01]  /*6a70*/  FADD.FTZ R178, R178, R63 ;  /* 0x0000003fb2b27221 */ /* 0x000fe20000010000 */
[----:B------:R-:W-:Y:S01]  /*6a80*/  FFMA.FTZ R67, -R81, R67, R216 ;  /* 0x0000004351437223 */ /* 0x000fe200000101d8 */
[----:B------:R-:W-:Y:S01]  /*6a90*/  FMUL.FTZ R64, R193, R64 ;  /* 0x00000040c1407220 */ /* 0x000fe20000410000 */
[----:B0-----:R-:W-:Y:S01]  /*6aa0*/  FFMA.FTZ R73, R53, R70, R82 ;  /* 0x0000004635497223 */ /* 0x001fe20000010052 */
[C---:B------:R-:W-:Y:S01]  /*6ab0*/  FMUL.FTZ R70, R12.reuse, R176 ;  /* 0x000000b00c467220 */ /* 0x040fe20000410000 */
[----:B------:R-:W-:Y:S01]  /*6ac0*/  FMUL.FTZ R82, R12, R136 ;  /* 0x000000880c527220 */ /* 0x000fe20000410000 */
[C---:B------:R-:W-:Y:S01]  /*6ad0*/  FMUL.FTZ R63, R141.reuse, R162 ;  /* 0x000000a28d3f7220 */ /* 0x040fe20000410000 */
[----:B------:R-:W-:Y:S01]  /*6ae0*/  FMUL.FTZ R141, R141, R178 ;  /* 0x000000b28d8d7220 */ /* 0x000fe20000410000 */
[C---:B------:R-:W-:Y:S01]  /*6af0*/  FMUL.FTZ R130, R193.reuse, R70 ;  /* 0x00000046c1827220 */ /* 0x040fe20000410000 */
[-C--:B------:R-:W-:Y:S01]  /*6b00*/  FMUL.FTZ R84, R193, R82.reuse ;  /* 0x00000052c1547220 */ /* 0x080fe20000410000 */
[-C--:B------:R-:W-:Y:S01]  /*6b10*/  FMUL.FTZ R81, R113, R82.reuse ;  /* 0x0000005271517220 */ /* 0x080fe20000410000 */
[----:B------:R0:W-:Y:S01]  /*6b20*/  STS [R60+0x2160], R129 ;  /* 0x002160813c007388 */ /* 0x0001e20000000800 */
[C---:B------:R-:W-:Y:S01]  /*6b30*/  FFMA.FTZ R130, R67.reuse, R82, -R130 ;  /* 0x0000005243827223 */ /* 0x040fe20000010882 */
[----:B------:R-:W-:Y:S01]  /*6b40*/  FFMA.FTZ R82, R67, R62, R64 ;  /* 0x0000003e43527223 */ /* 0x000fe20000010040 */
[C---:B------:R-:W-:Y:S01]  /*6b50*/  FFMA.FTZ R62, R142.reuse, R178, R63 ;  /* 0x000000b28e3e7223 */ /* 0x040fe2000001003f */
[----:B------:R-:W-:Y:S01]  /*6b60*/  FFMA.FTZ R142, R142, R162, -R141 ;  /* 0x000000a28e8e7223 */ /* 0x000fe2000001088d */
[----:B------:R-:W-:Y:S01]  /*6b70*/  FMUL.FTZ R64, R5, R54 ;  /* 0x0000003605407220 */ /* 0x000fe20000410000 */
[----:B------:R-:W-:Y:S01]  /*6b80*/  FMUL.FTZ R131, R112, R85 ;  /* 0x0000005570837220 */ /* 0x000fe20000410000 */
[----:B------:R-:W-:Y:S01]  /*6b90*/  FADD.FTZ R179, R179, R62 ;  /* 0x0000003eb3b37221 */ /* 0x000fe20000010000 */
[----:B------:R-:W-:Y:S01]  /*6ba0*/  FADD.FTZ R163, R163, R142 ;  /* 0x0000008ea3a37221 */ /* 0x000fe20000010000 */
[----:B------:R-:W-:Y:S01]  /*6bb0*/  FADD.FTZ R96, R73, R96 ;  /* 0x0000006049607221 */ /* 0x000fe20000010000 */
[----:B0-----:R-:W-:Y:S01]  /*6bc0*/  FFMA.FTZ R129, R67, R70, R84 ;  /* 0x0000004643817223 */ /* 0x001fe20000010054 */
[C---:B------:R-:W-:Y:S01]  /*6bd0*/  FMUL.FTZ R67, R192.reuse, R138 ;  /* 0x0000008ac0437220 */ /* 0x040fe20000410000 */
[C---:B------:R-:W-:Y:S01]  /*6be0*/  FMUL.FTZ R63, R143.reuse, R163 ;  /* 0x000000a38f3f7220 */ /* 0x040fe20000410000 */
[-C--:B------:R-:W-:Y:S01]  /*6bf0*/  FMUL.FTZ R62, R143, R179.reuse ;  /* 0x000000b38f3e7220 */ /* 0x080fe20000410000 */
[----:B------:R-:W-:Y:S01]  /*6c00*/  FFMA.FTZ R192, R192, -R64, R213 ;  /* 0x80000040c0c07223 */ /* 0x000fe200000100d5 */
[----:B------:R-:W-:Y:S01]  /*6c10*/  FFMA.FTZ R73, R78, R86, R67 ;  /* 0x000000564e497223 */ /* 0x000fe20000010043 */
[C---:B------:R-:W-:Y:S01]  /*6c20*/  FFMA.FTZ R63, R144.reuse, R179, R63 ;  /* 0x000000b3903f7223 */ /* 0x040fe2000001003f */
[----:B------:R-:W-:Y:S01]  /*6c30*/  FMUL.FTZ R85, R5, R138 ;  /* 0x0000008a05557220 */ /* 0x000fe20000410000 */
[----:B------:R-:W-:Y:S01]  /*6c40*/  FFMA.FTZ R67, R144, R163, -R62 ;  /* 0x000000a390437223 */ /* 0x000fe2000001083e */
[----:B------:R0:W-:Y:S01]  /*6c50*/  STS [R60+0x215c], R83 ;  /* 0x00215c533c007388 */ /* 0x0001e20000000800 */
[----:B------:R-:W-:Y:S01]  /*6c60*/  FMUL.FTZ R71, R113, R70 ;  /* 0x0000004671477220 */ /* 0x000fe20000410000 */
[----:B------:R-:W-:Y:S01]  /*6c70*/  FADD.FTZ R180, R180, R63 ;  /* 0x0000003fb4b47221 */ /* 0x000fe20000010000 */
[----:B------:R-:W-:Y:S01]  /*6c80*/  FFMA.FTZ R70, -R78, R64, R211 ;  /* 0x000000404e467223 */ /* 0x000fe200000101d3 */
[----:B------:R-:W-:Y:S01]  /*6c90*/  FMUL.FTZ R63, R192, R85 ;  /* 0x00000055c03f7220 */ /* 0x000fe20000410000 */
[----:B------:R-:W-:Y:S01]  /*6ca0*/  FADD.FTZ R164, R164, R67 ;  /* 0x00000043a4a47221 */ /* 0x000fe20000010000 */
[----:B------:R1:W-:Y:S01]  /*6cb0*/  STS [R60+0x2150], R71 ;  /* 0x002150473c007388 */ /* 0x0003e20000000800 */
[----:B------:R-:W-:Y:S01]  /*6cc0*/  FMUL.FTZ R64, R138, UR42 ;  /* 0x0000002a8a407c20 */ /* 0x000fe20008410000 */
[----:B------:R-:W-:Y:S01]  /*6cd0*/  FMUL.FTZ R67, R194, R162 ;  /* 0x000000a2c2437220 */ /* 0x000fe20000410000 */
[----:B------:R-:W-:Y:S01]  /*6ce0*/  FFMA.FTZ R45, R12, R72, R45 ;  /* 0x000000480c2d7223 */ /* 0x000fe2000001002d */
[----:B0-----:R-:W-:Y:S01]  /*6cf0*/  FMUL.FTZ R83, R5, R86 ;  /* 0x0000005605537220 */ /* 0x001fe20000410000 */
[----:B------:R0:W-:Y:S01]  /*6d00*/  STS [R60+0x2154], R81 ;  /* 0x002154513c007388 */ /* 0x0001e20000000800 */
[----:B------:R-:W-:Y:S01]  /*6d10*/  FFMA.FTZ R82, R113, R72, R82 ;  /* 0x0000004871527223 */ /* 0x000fe20000010052 */
[----:B------:R-:W-:Y:S01]  /*6d20*/  FFMA.FTZ R38, R5, R73, R38 ;  /* 0x0000004905267223 */ /* 0x000fe20000010026 */
[----:B------:R-:W-:Y:S01]  /*6d30*/  FFMA.FTZ R132, R70, R83, R63 ;  /* 0x0000005346847223 */ /* 0x000fe2000001003f */
[C---:B------:R-:W-:Y:S01]  /*6d40*/  FMUL.FTZ R63, R145.reuse, R164 ;  /* 0x000000a4913f7220 */ /* 0x040fe20000410000 */
[----:B-1----:R-:W-:Y:S01]  /*6d50*/  FMUL.FTZ R71, R86, UR42 ;  /* 0x0000002a56477c20 */ /* 0x002fe20008410000 */
[-C--:B------:R-:W-:Y:S01]  /*6d60*/  FMUL.FTZ R145, R145, R180.reuse ;  /* 0x000000b491917220 */ /* 0x080fe20000410000 */
[----:B------:R1:W-:Y:S01]  /*6d70*/  STS [R60+0x2164], R131 ;  /* 0x002164833c007388 */ /* 0x0003e20000000800 */
[----:B------:R-:W-:Y:S01]  /*6d80*/  FFMA.FTZ R62, R146, R180, R63 ;  /* 0x000000b4923e7223 */ /* 0x000fe2000001003f */
[----:B------:R-:W-:Y:S01]  /*6d90*/  FADD.FTZ R90, R133, R90 ;  /* 0x0000005a855a7221 */ /* 0x000fe20000010000 */
[----:B0-----:R-:W-:Y:S01]  /*6da0*/  FFMA.FTZ R81, R138, UR45, -R71 ;  /* 0x0000002d8a517c23 */ /* 0x001fe20008010847 */
[----:B------:R-:W-:Y:S01]  /*6db0*/  FFMA.FTZ R146, R146, R164, -R145 ;  /* 0x000000a492927223 */ /* 0x000fe20000010891 */
[----:B------:R-:W-:Y:S01]  /*6dc0*/  FADD.FTZ R181, R181, R62 ;  /* 0x0000003eb5b57221 */ /* 0x000fe20000010000 */
[----:B------:R-:W-:Y:S01]  /*6dd0*/  FFMA.FTZ R71, R86, UR45, R64 ;  /* 0x0000002d56477c23 */ /* 0x000fe20008010040 */
[C---:B------:R-:W-:Y:S01]  /*6de0*/  FMUL.FTZ R81, R192.reuse, R81 ;  /* 0x00000051c0517220 */ /* 0x040fe20000410000 */
[----:B------:R-:W-:Y:S01]  /*6df0*/  FADD.FTZ R165, R165, R146 ;  /* 0x00000092a5a57221 */ /* 0x000fe20000010000 */
[C---:B------:R-:W-:Y:S01]  /*6e00*/  FMUL.FTZ R63, R147.reuse, R181 ;  /* 0x000000b5933f7220 */ /* 0x040fe20000410000 */
[----:B------:R-:W-:Y:S01]  /*6e10*/  FMUL.FTZ R192, R192, R83 ;  /* 0x00000053c0c07220 */ /* 0x000fe20000410000 */
[----:B------:R-:W-:Y:S01]  /*6e20*/  FFMA.FTZ R81, R70, R71, R81 ;  /* 0x0000004746517223 */ /* 0x000fe20000010051 */
[-C--:B------:R-:W-:Y:S01]  /*6e30*/  FMUL.FTZ R62, R147, R165.reuse ;  /* 0x000000a5933e7220 */ /* 0x080fe20000410000 */
[----:B------:R-:W-:Y:S01]  /*6e40*/  FFMA.FTZ R71, R80, R178, R67 ;  /* 0x000000b250477223 */ /* 0x000fe20000010043 */
[C---:B------:R-:W-:Y:S01]  /*6e50*/  FFMA.FTZ R67, R148.reuse, R165, -R63 ;  /* 0x000000a594437223 */ /* 0x040fe2000001083f */
[----:B------:R-:W-:Y:S01]  /*6e60*/  FMUL.FTZ R64, R13, R114 ;  /* 0x000000720d407220 */ /* 0x000fe20000410000 */
[----:B------:R-:W-:Y:S01]  /*6e70*/  FFMA.FTZ R63, R148, R181, R62 ;  /* 0x000000b5943f7223 */ /* 0x000fe2000001003e */
[----:B-1----:R-:W-:Y:S01]  /*6e80*/  FFMA.FTZ R131, R70, R85, -R192 ;  /* 0x0000005546837223 */ /* 0x002fe200000108c0 */
[----:B------:R-:W-:Y:S01]  /*6e90*/  FADD.FTZ R166, R166, R67 ;  /* 0x00000043a6a67221 */ /* 0x000fe20000010000 */
[----:B------:R-:W-:Y:S01]  /*6ea0*/  FFMA.FTZ R62, R54, R73, R81 ;  /* 0x00000049363e7223 */ /* 0x000fe20000010051 */
[----:B------:R-:W-:Y:S01]  /*6eb0*/  FADD.FTZ R182, R182, R63 ;  /* 0x0000003fb6b67221 */ /* 0x000fe20000010000 */
[----:B------:R-:W-:Y:S01]  /*6ec0*/  FFMA.FTZ R72, R194, -R64, R215 ;  /* 0x80000040c2487223 */ /* 0x000fe200000100d7 */
[C---:B------:R-:W-:Y:S01]  /*6ed0*/  FMUL.FTZ R63, R149.reuse, R166 ;  /* 0x000000a6953f7220 */ /* 0x040fe20000410000 */
[----:B------:R-:W-:Y:S01]  /*6ee0*/  FFMA.FTZ R70, -R80, R64, R217 ;  /* 0x0000004050467223 */ /* 0x000fe200000101d9 */
[----:B------:R-:W-:Y:S01]  /*6ef0*/  FMUL.FTZ R73, R178, UR42 ;  /* 0x0000002ab2497c20 */ /* 0x000fe20008410000 */
[-C--:B------:R-:W-:Y:S01]  /*6f00*/  FMUL.FTZ R149, R149, R182.reuse ;  /* 0x000000b695957220 */ /* 0x080fe20000410000 */
[----:B------:R-:W-:Y:S01]  /*6f10*/  FFMA.FTZ R64, R150, R182, R63 ;  /* 0x000000b696407223 */ /* 0x000fe2000001003f */
[C---:B------:R-:W-:Y:S01]  /*6f20*/  FMUL.FTZ R67, R162.reuse, UR42 ;  /* 0x0000002aa2437c20 */ /* 0x040fe20008410000 */
[----:B------:R-:W-:Y:S01]  /*6f30*/  FFMA.FTZ R73, R162, UR45, -R73 ;  /* 0x0000002da2497c23 */ /* 0x000fe20008010849 */
[----:B------:R-:W-:Y:S01]  /*6f40*/  FMUL.FTZ R81, R13, R162 ;  /* 0x000000a20d517220 */ /* 0x000fe20000410000 */
[----:B------:R-:W-:Y:S01]  /*6f50*/  FFMA.FTZ R150, R150, R166, -R149 ;  /* 0x000000a696967223 */ /* 0x000fe20000010895 */
[----:B------:R-:W-:Y:S01]  /*6f60*/  FADD.FTZ R183, R183, R64 ;  /* 0x00000040b7b77221 */ /* 0x000fe20000010000 */
[C---:B------:R-:W-:Y:S01]  /*6f70*/  FMUL.FTZ R83, R54.reuse, R83 ;  /* 0x0000005336537220 */ /* 0x040fe20000410000 */
[----:B------:R-:W-:Y:S01]  /*6f80*/  FMUL.FTZ R85, R54, R85 ;  /* 0x0000005536557220 */ /* 0x000fe20000410000 */
[----:B------:R-:W-:Y:S01]  /*6f90*/  FFMA.FTZ R67, R178, UR45, R67 ;  /* 0x0000002db2437c23 */ /* 0x000fe20008010043 */
[----:B------:R-:W-:Y:S01]  /*6fa0*/  FMUL.FTZ R63, R13, R178 ;  /* 0x000000b20d3f7220 */ /* 0x000fe20000410000 */
[C---:B------:R-:W-:Y:S01]  /*6fb0*/  FMUL.FTZ R133, R72.reuse, R81 ;  /* 0x0000005148857220 */ /* 0x040fe20000410000 */
[----:B------:R-:W-:Y:S01]  /*6fc0*/  FMUL.FTZ R73, R72, R73 ;  /* 0x0000004948497220 */ /* 0x000fe20000410000 */
[----:B------:R-:W-:Y:S01]  /*6fd0*/  FADD.FTZ R167, R167, R150 ;  /* 0x00000096a7a77221 */ /* 0x000fe20000010000 */
[----:B------:R-:W-:Y:S01]  /*6fe0*/  FMUL.FTZ R64, R151, R183 ;  /* 0x000000b797407220 */ /* 0x000fe20000410000 */
[----:B------:R0:W-:Y:S01]  /*6ff0*/  STS [R60+0x2148], R83 ;  /* 0x002148533c007388 */ /* 0x0001e20000000800 */
[C---:B------:R-:W-:Y:S01]  /*7000*/  FFMA.FTZ R133, R70.reuse, R63, R133 ;  /* 0x0000003f46857223 */ /* 0x040fe20000010085 */
[----:B------:R-:W-:Y:S01]  /*7010*/  FFMA.FTZ R73, R70, R67, R73 ;  /* 0x0000004346497223 */ /* 0x000fe20000010049 */
[----:B------:R-:W-:Y:S01]  /*7020*/  FFMA.FTZ R67, R152, R167, -R64 ;  /* 0x000000a798437223 */ /* 0x000fe20000010840 */
[----:B------:R1:W-:Y:S01]  /*7030*/  STS [R60+0x214c], R85 ;  /* 0x00214c553c007388 */ /* 0x0003e20000000800 */
[----:B------:R-:W-:Y:S01]  /*7040*/  FMUL.FTZ R78, R6, R89 ;  /* 0x00000059064e7220 */ /* 0x000fe20000410000 */
[----:B------:R-:W-:Y:S01]  /*7050*/  FMUL.FTZ R64, R195, R163 ;  /* 0x000000a3c3407220 */ /* 0x000fe20000410000 */
[----:B------:R-:W-:Y:S01]  /*7060*/  FADD.FTZ R168, R168, R67 ;  /* 0x00000043a8a87221 */ /* 0x000fe20000010000 */
[----:B------:R-:W-:Y:S01]  /*7070*/  FMUL.FTZ R80, R179, UR42 ;  /* 0x0000002ab3507c20 */ /* 0x000fe20008410000 */
[----:B------:R-:W-:Y:S01]  /*7080*/  FFMA.FTZ R195, R195, -R78, R220 ;  /* 0x8000004ec3c37223 */ /* 0x000fe200000100dc */
[----:B0-----:R-:W-:Y:S01]  /*7090*/  FMUL.FTZ R83, R72, R63 ;  /* 0x0000003f48537220 */ /* 0x001fe20000410000 */
[----:B------:R-:W-:Y:S01]  /*70a0*/  FMUL.FTZ R67, R153, R168 ;  /* 0x000000a899437220 */ /* 0x000fe20000410000 */
[----:B------:R-:W-:Y:S01]  /*70b0*/  FMUL.FTZ R136, R6, R163 ;  /* 0x000000a306887220 */ /* 0x000fe20000410000 */
[----:B------:R-:W-:Y:S01]  /*70c0*/  FFMA.FTZ R80, R163, UR45, -R80 ;  /* 0x0000002da3507c23 */ /* 0x000fe20008010850 */
[----:B-1----:R-:W-:Y:S01]  /*70d0*/  FMUL.FTZ R85, R114, R63 ;  /* 0x0000003f72557220 */ /* 0x002fe20000410000 */
[----:B------:R-:W-:Y:S01]  /*70e0*/  FMUL.FTZ R63, R151, R167 ;  /* 0x000000a7973f7220 */ /* 0x000fe20000410000 */
[----:B------:R-:W-:Y:S01]  /*70f0*/  FFMA.FTZ R134, R70, R81, -R83 ;  /* 0x0000005146867223 */ /* 0x000fe20000010853 */
[----:B------:R-:W-:Y:S01]  /*7100*/  FFMA.FTZ R78, -R79, R78, R218 ;  /* 0x0000004e4f4e7223 */ /* 0x000fe200000101da */
[C---:B------:R-:W-:Y:S01]  /*7110*/  FMUL.FTZ R135, R195.reuse, R136 ;  /* 0x00000088c3877220 */ /* 0x040fe20000410000 */
[----:B------:R-:W-:Y:S01]  /*7120*/  FFMA.FTZ R63, R152, R183, R63 ;  /* 0x000000b7983f7223 */ /* 0x000fe2000001003f */
[----:B------:R-:W-:Y:S01]  /*7130*/  FMUL.FTZ R147, R195, R80 ;  /* 0x00000050c3937220 */ /* 0x000fe20000410000 */
[----:B------:R-:W-:Y:S01]  /*7140*/  FFMA.FTZ R46, R13, R71, R46 ;  /* 0x000000470d2e7223 */ /* 0x000fe2000001002e */
[----:B------:R-:W-:Y:S01]  /*7150*/  FMUL.FTZ R87, R114, R81 ;  /* 0x0000005172577220 */ /* 0x000fe20000410000 */
[----:B------:R-:W-:Y:S01]  /*7160*/  FADD.FTZ R184, R184, R63 ;  /* 0x0000003fb8b87221 */ /* 0x000fe20000010000 */
[----:B------:R-:W-:Y:S01]  /*7170*/  FFMA.FTZ R63, R114, R71, R73 ;  /* 0x00000047723f7223 */ /* 0x000fe20000010049 */
[----:B------:R-:W-:Y:S01]  /*7180*/  FMUL.FTZ R86, R17, R118 ;  /* 0x0000007611567220 */ /* 0x000fe20000410000 */
[----:B------:R-:W-:Y:S01]  /*7190*/  FMUL.FTZ R84, R9, R108 ;  /* 0x0000006c09547220 */ /* 0x000fe20000410000 */
[-C--:B------:R-:W-:Y:S01]  /*71a0*/  FFMA.FTZ R70, R154, R184.reuse, R67 ;  /* 0x000000b89a467223 */ /* 0x080fe20000010043 */
[----:B------:R-:W-:Y:S01]  /*71b0*/  FMUL.FTZ R153, R153, R184 ;  /* 0x000000b899997220 */ /* 0x000fe20000410000 */
[----:B------:R0:W-:Y:S01]  /*71c0*/  STS [R60+0x2144], R87 ;  /* 0x002144573c007388 */ /* 0x0001e20000000800 */
[----:B------:R-:W-:Y:S01]  /*71d0*/  FADD.FTZ R97, R82, R97 ;  /* 0x0000006152617221 */ /* 0x000fe20000010000 */
[----:B------:R-:W-:Y:S01]  /*71e0*/  FADD.FTZ R185, R185, R70 ;  /* 0x00000046b9b97221 */ /* 0x000fe20000010000 */
[----:B------:R-:W-:Y:S01]  /*71f0*/  FMUL.FTZ R70, R6, R179 ;  /* 0x000000b306467220 */ /* 0x000fe20000410000 */
[----:B------:R-:W-:Y:S01]  /*7200*/  FFMA.FTZ R154, R154, R168, -R153 ;  /* 0x000000a89a9a7223 */ /* 0x000fe20000010899 */
[----:B------:R1:W-:Y:S01]  /*7210*/  STS [R60+0x2140], R85 ;  /* 0x002140553c007388 */ /* 0x0003e20000000800 */
[----:B------:R-:W-:Y:S01]  /*7220*/  FMUL.FTZ R82, R16, R117 ;  /* 0x0000007510527220 */ /* 0x000fe20000410000 */
[-C--:B------:R-:W-:Y:S01]  /*7230*/  FMUL.FTZ R195, R195, R70.reuse ;  /* 0x00000046c3c37220 */ /* 0x080fe20000410000 */
[-C--:B------:R-:W-:Y:S01]  /*7240*/  FFMA.FTZ R135, R78, R70.reuse, R135 ;  /* 0x000000464e877223 */ /* 0x080fe20000010087 */
[----:B------:R-:W-:Y:S01]  /*7250*/  FMUL.FTZ R73, R89, R70 ;  /* 0x0000004659497220 */ /* 0x000fe20000410000 */
[----:B------:R-:W-:Y:S01]  /*7260*/  FADD.FTZ R169, R169, R154 ;  /* 0x0000009aa9a97221 */ /* 0x000fe20000010000 */
[C---:B------:R-:W-:Y:S01]  /*7270*/  FMUL.FTZ R70, R155.reuse, R185 ;  /* 0x000000b99b467220 */ /* 0x040fe20000410000 */
[-C--:B0-----:R-:W-:Y:S01]  /*7280*/  FFMA.FTZ R87, -R158, R86.reuse, R233 ;  /* 0x000000569e577223 */ /* 0x081fe200000101e9 */
[----:B------:R-:W-:Y:S01]  /*7290*/  FFMA.FTZ R86, R202, -R86, R231 ;  /* 0x80000056ca567223 */ /* 0x000fe200000100e7 */
[-C--:B------:R-:W-:Y:S01]  /*72a0*/  FMUL.FTZ R67, R155, R169.reuse ;  /* 0x000000a99b437220 */ /* 0x080fe20000410000 */
[----:B------:R-:W-:Y:S01]  /*72b0*/  FFMA.FTZ R71, R156, R169, -R70 ;  /* 0x000000a99c477223 */ /* 0x000fe20000010846 */
[-C--:B-1----:R-:W-:Y:S01]  /*72c0*/  FFMA.FTZ R85, -R160, R84.reuse, R227 ;  /* 0x00000054a0557223 */ /* 0x082fe200000101e3 */
[----:B------:R-:W-:Y:S01]  /*72d0*/  FFMA.FTZ R84, R200, -R84, R229 ;  /* 0x80000054c8547223 */ /* 0x000fe200000100e5 */
[----:B------:R-:W-:Y:S01]  /*72e0*/  FFMA.FTZ R67, R156, R185, R67 ;  /* 0x000000b99c437223 */ /* 0x000fe20000010043 */
[----:B------:R-:W-:Y:S01]  /*72f0*/  FADD.FTZ R170, R170, R71 ;  /* 0x00000047aaaa7221 */ /* 0x000fe20000010000 */
[----:B------:R-:W-:Y:S01]  /*7300*/  FMUL.FTZ R141, R9, R169 ;  /* 0x000000a9098d7220 */ /* 0x000fe20000410000 */
[----:B------:R-:W-:Y:S01]  /*7310*/  FMUL.FTZ R72, R163, UR42 ;  /* 0x0000002aa3487c20 */ /* 0x000fe20008410000 */
[----:B------:R-:W-:Y:S01]  /*7320*/  FADD.FTZ R186, R186, R67 ;  /* 0x00000043baba7221 */ /* 0x000fe20000010000 */
[----:B------:R-:W-:Y:S01]  /*7330*/  FMUL.FTZ R137, R17, R170 ;  /* 0x000000aa11897220 */ /* 0x000fe20000410000 */
[----:B------:R-:W-:Y:S01]  /*7340*/  FFMA.FTZ R83, -R157, R82, R232 ;  /* 0x000000529d537223 */ /* 0x000fe200000101e8 */
[----:B------:R-:W-:Y:S01]  /*7350*/  FMUL.FTZ R143, R9, R185 ;  /* 0x000000b9098f7220 */ /* 0x000fe20000410000 */
[----:B------:R-:W-:Y:S01]  /*7360*/  FMUL.FTZ R139, R17, R186 ;  /* 0x000000ba118b7220 */ /* 0x000fe20000410000 */
[----:B------:R-:W-:Y:S01]  /*7370*/  FMUL.FTZ R70, R86, R137 ;  /* 0x0000008956467220 */ /* 0x000fe20000410000 */
[----:B------:R-:W-:Y:S01]  /*7380*/  FMUL.FTZ R80, R84, R141 ;  /* 0x0000008d54507220 */ /* 0x000fe20000410000 */
[----:B------:R-:W-:Y:S01]  /*7390*/  FFMA.FTZ R82, R201, -R82, R230 ;  /* 0x80000052c9527223 */ /* 0x000fe200000100e6 */
[C---:B------:R-:W-:Y:S01]  /*73a0*/  FMUL.FTZ R138, R16.reuse, R168 ;  /* 0x000000a8108a7220 */ /* 0x040fe20000410000 */
[----:B------:R-:W-:Y:S01]  /*73b0*/  FFMA.FTZ R70, R87, R139, R70 ;  /* 0x0000008b57467223 */ /* 0x000fe20000010046 */
[----:B------:R-:W-:Y:S01]  /*73c0*/  FFMA.FTZ R145, R179, UR45, R72 ;  /* 0x0000002db3917c23 */ /* 0x000fe20008010048 */
[----:B------:R-:W-:Y:S01]  /*73d0*/  FFMA.FTZ R67, R85, R143, R80 ;  /* 0x0000008f55437223 */ /* 0x000fe20000010050 */
[----:B------:R-:W-:Y:S01]  /*73e0*/  FMUL.FTZ R140, R16, R184 ;  /* 0x000000b8108c7220 */ /* 0x000fe20000410000 */
[----:B------:R-:W-:Y:S01]  /*73f0*/  FMUL.FTZ R72, R86, R139 ;  /* 0x0000008b56487220 */ /* 0x000fe20000410000 */
[----:B------:R-:W-:Y:S01]  /*7400*/  FADD.FTZ R70, RZ, R70 ;  /* 0x00000046ff467221 */ /* 0x000fe20000010000 */
[----:B------:R-:W-:Y:S01]  /*7410*/  FMUL.FTZ R80, R82, R138 ;  /* 0x0000008a52507220 */ /* 0x000fe20000410000 */
[----:B------:R-:W-:Y:S01]  /*7420*/  FMUL.FTZ R142, R84, R143 ;  /* 0x0000008f548e7220 */ /* 0x000fe20000410000 */
[----:B------:R-:W-:Y:S01]  /*7430*/  FFMA.FTZ R72, R87, R137, -R72 ;  /* 0x0000008957487223 */ /* 0x000fe20000010848 */
[----:B------:R-:W-:Y:S01]  /*7440*/  FADD.FTZ R67, R70, R67 ;  /* 0x0000004346437221 */ /* 0x000fe20000010000 */
[----:B------:R-:W-:Y:S01]  /*7450*/  FFMA.FTZ R80, R83, R140, R80 ;  /* 0x0000008c53507223 */ /* 0x000fe20000010050 */
[C---:B------:R-:W-:Y:S01]  /*7460*/  FMUL.FTZ R70, R8.reuse, R103 ;  /* 0x0000006708467220 */ /* 0x040fe20000410000 */
[----:B------:R-:W-:Y:S01]  /*7470*/  FFMA.FTZ R64, R79, R179, R64 ;  /* 0x000000b34f407223 */ /* 0x000fe20000010040 */
[----:B------:R-:W-:Y:S01]  /*7480*/  FMUL.FTZ R79, R89, R136 ;  /* 0x00000088594f7220 */ /* 0x000fe20000410000 */
[----:B------:R0:W-:Y:S01]  /*7490*/  STS [R60+0x2138], R73 ;  /* 0x002138493c007388 */ /* 0x0001e20000000800 */
[----:B------:R-:W-:Y:S01]  /*74a0*/  FFMA.FTZ R71, R85, R141, -R142 ;  /* 0x0000008d55477223 */ /* 0x000fe2000001088e */
[----:B------:R-:W-:Y:S01]  /*74b0*/  FADD.FTZ R72, RZ, R72 ;  /* 0x00000048ff487221 */ /* 0x000fe20000010000 */
[----:B------:R-:W-:Y:S01]  /*74c0*/  FADD.FTZ R67, R67, R80 ;  /* 0x0000005043437221 */ /* 0x000fe20000010000 */
[-C--:B------:R-:W-:Y:S01]  /*74d0*/  FFMA.FTZ R80, R199, -R70.reuse, R228 ;  /* 0x80000046c7507223 */ /* 0x080fe200000100e4 */
[----:B------:R-:W-:Y:S01]  /*74e0*/  FMUL.FTZ R142, R8, R167 ;  /* 0x000000a7088e7220 */ /* 0x000fe20000410000 */
[----:B------:R1:W-:Y:S01]  /*74f0*/  STS [R60+0x213c], R79 ;  /* 0x00213c4f3c007388 */ /* 0x0003e20000000800 */
[----:B------:R-:W-:Y:S01]  /*7500*/  FADD.FTZ R71, R72, R71 ;  /* 0x0000004748477221 */ /* 0x000fe20000010000 */
[----:B------:R-:W-:Y:S01]  /*7510*/  FFMA.FTZ R81, -R75, R70, R226 ;  /* 0x000000464b517223 */ /* 0x000fe200000101e2 */
[----:B------:R-:W-:Y:S01]  /*7520*/  FMUL.FTZ R144, R8, R183 ;  /* 0x000000b708907220 */ /* 0x000fe20000410000 */
[C---:B0-----:R-:W-:Y:S01]  /*7530*/  FMUL.FTZ R73, R15.reuse, R116 ;  /* 0x000000740f497220 */ /* 0x041fe20000410000 */
[----:B------:R-:W-:Y:S01]  /*7540*/  FMUL.FTZ R70, R82, R140 ;  /* 0x0000008c52467220 */ /* 0x000fe20000410000 */
[----:B------:R-:W-:Y:S01]  /*7550*/  FMUL.FTZ R72, R80, R142 ;  /* 0x0000008e50487220 */ /* 0x000fe20000410000 */
[C---:B------:R-:W-:Y:S01]  /*7560*/  FMUL.FTZ R150, R15.reuse, R166 ;  /* 0x000000a60f967220 */ /* 0x040fe20000410000 */
[----:B------:R-:W-:Y:S01]  /*7570*/  FMUL.FTZ R148, R15, R182 ;  /* 0x000000b60f947220 */ /* 0x000fe20000410000 */
[----:B------:R-:W-:Y:S01]  /*7580*/  FFMA.FTZ R70, R83, R138, -R70 ;  /* 0x0000008a53467223 */ /* 0x000fe20000010846 */
[-C--:B-1----:R-:W-:Y:S01]  /*7590*/  FFMA.FTZ R79, -R76, R73.reuse, R225 ;  /* 0x000000494c4f7223 */ /* 0x082fe200000101e1 */
[----:B------:R-:W-:Y:S01]  /*75a0*/  FFMA.FTZ R73, R198, -R73, R223 ;  /* 0x80000049c6497223 */ /* 0x000fe200000100df */
[-C--:B------:R-:W-:Y:S01]  /*75b0*/  FFMA.FTZ R72, R81, R144.reuse, R72 ;  /* 0x0000009051487223 */ /* 0x080fe20000010048 */
[----:B------:R-:W-:Y:S01]  /*75c0*/  FMUL.FTZ R146, R80, R144 ;  /* 0x0000009050927220 */ /* 0x000fe20000410000 */
[----:B------:R-:W-:Y:S01]  /*75d0*/  FADD.FTZ R70, R71, R70 ;  /* 0x0000004647467221 */ /* 0x000fe20000010000 */
[----:B------:R-:W-:Y:S01]  /*75e0*/  FMUL.FTZ R152, R73, R150 ;  /* 0x0000009649987220 */ /* 0x000fe20000410000 */
[----:B------:R-:W-:Y:S01]  /*75f0*/  FADD.FTZ R72, R67, R72 ;  /* 0x0000004843487221 */ /* 0x000fe20000010000 */
[----:B------:R-:W-:Y:S01]  /*7600*/  FFMA.FTZ R67, R81, R142, -R146 ;  /* 0x0000008e51437223 */ /* 0x000fe20000010892 */
[----:B------:R-:W-:Y:S01]  /*7610*/  FMUL.FTZ R146, R14, R115 ;  /* 0x000000730e927220 */ /* 0x000fe20000410000 */
[----:B------:R-:W-:Y:S01]  /*7620*/  FFMA.FTZ R71, R79, R148, R152 ;  /* 0x000000944f477223 */ /* 0x000fe20000010098 */
[C---:B------:R-:W-:Y:S01]  /*7630*/  FFMA.FTZ R136, R78.reuse, R136, -R195 ;  /* 0x000000884e887223 */ /* 0x040fe200000108c3 */
[----:B------:R-:W-:Y:S01]  /*7640*/  FFMA.FTZ R78, R78, R145, R147 ;  /* 0x000000914e4e7223 */ /* 0x000fe20000010093 */
[----:B------:R-:W-:Y:S01]  /*7650*/  FMUL.FTZ R154, R14, R164 ;  /* 0x000000a40e9a7220 */ /* 0x000fe20000410000 */
[----:B------:R-:W-:Y:S01]  /*7660*/  FADD.FTZ R147, R72, R71 ;  /* 0x0000004748937221 */ /* 0x000fe20000010000 */
[-C--:B------:R-:W-:Y:S01]  /*7670*/  FFMA.FTZ R72, R197, -R146.reuse, R222 ;  /* 0x80000092c5487223 */ /* 0x080fe200000100de */
[----:B------:R-:W-:Y:S01]  /*7680*/  FFMA.FTZ R71, -R77, R146, R224 ;  /* 0x000000924d477223 */ /* 0x000fe200000101e0 */
[----:B------:R-:W-:Y:S01]  /*7690*/  FADD.FTZ R145, R70, R67 ;  /* 0x0000004346917221 */ /* 0x000fe20000010000 */
[----:B------:R-:W-:Y:S01]  /*76a0*/  FMUL.FTZ R146, R14, R180 ;  /* 0x000000b40e927220 */ /* 0x000fe20000410000 */
[C---:B------:R-:W-:Y:S01]  /*76b0*/  FMUL.FTZ R152, R72.reuse, R154 ;  /* 0x0000009a48987220 */ /* 0x040fe20000410000 */
[C---:B------:R-:W-:Y:S01]  /*76c0*/  FMUL.FTZ R67, R7.reuse, R98 ;  /* 0x0000006207437220 */ /* 0x040fe20000410000 */
[----:B------:R-:W-:Y:S01]  /*76d0*/  FMUL.FTZ R151, R7, R165 ;  /* 0x000000a507977220 */ /* 0x000fe20000410000 */
[-C--:B------:R-:W-:Y:S01]  /*76e0*/  FMUL.FTZ R156, R72, R146.reuse ;  /* 0x00000092489c7220 */ /* 0x080fe20000410000 */
[-C--:B------:R-:W-:Y:S01]  /*76f0*/  FFMA.FTZ R155, R71, R146.reuse, R152 ;  /* 0x00000092479b7223 */ /* 0x080fe20000010098 */
[----:B------:R-:W-:Y:S01]  /*7700*/  FMUL.FTZ R159, R115, R146 ;  /* 0x00000092739f7220 */ /* 0x000fe20000410000 */
[-C--:B------:R-:W-:Y:S01]  /*7710*/  FFMA.FTZ R70, -R74, R67.reuse, R219 ;  /* 0x000000434a467223 */ /* 0x080fe200000101db */
[----:B------:R-:W-:Y:S01]  /*7720*/  FMUL.FTZ R146, R73, R148 ;  /* 0x0000009449927220 */ /* 0x000fe20000410000 */
[----:B------:R-:W-:Y:S01]  /*7730*/  FFMA.FTZ R67, R196, -R67, R221 ;  /* 0x80000043c4437223 */ /* 0x000fe200000100dd */
[----:B------:R-:W-:Y:S01]  /*7740*/  FMUL.FTZ R149, R7, R181 ;  /* 0x000000b507957220 */ /* 0x000fe20000410000 */
[----:B------:R-:W-:Y:S01]  /*7750*/  FFMA.FTZ R156, R71, R154, -R156 ;  /* 0x0000009a479c7223 */ /* 0x000fe2000001089c */
[----:B------:R-:W-:Y:S01]  /*7760*/  FFMA.FTZ R146, R79, R150, -R146 ;  /* 0x000000964f927223 */ /* 0x000fe20000010892 */
[C---:B------:R-:W-:Y:S01]  /*7770*/  FMUL.FTZ R153, R67.reuse, R151 ;  /* 0x0000009743997220 */ /* 0x040fe20000410000 */
[-C--:B------:R-:W-:Y:S01]  /*7780*/  FMUL.FTZ R152, R67, R149.reuse ;  /* 0x0000009543987220 */ /* 0x080fe20000410000 */
[----:B------:R-:W-:Y:S01]  /*7790*/  FMUL.FTZ R161, R115, R154 ;  /* 0x0000009a73a17220 */ /* 0x000fe20000410000 */
[----:B------:R-:W-:Y:S01]  /*77a0*/  FADD.FTZ R145, R145, R146 ;  /* 0x0000009291917221 */ /* 0x000fe20000010000 */
[C---:B------:R-:W-:Y:S01]  /*77b0*/  FFMA.FTZ R146, R70.reuse, R149, R153 ;  /* 0x0000009546927223 */ /* 0x040fe20000010099 */
[----:B------:R-:W-:Y:S01]  /*77c0*/  FFMA.FTZ R152, R70, R151, -R152 ;  /* 0x0000009746987223 */ /* 0x000fe20000010898 */
        /* <DEDUP_REMOVED lines=20> */
[C---:B------:R-:W-:Y:S01]  /*7910*/  FMUL.FTZ R139, R118.reuse, R139 ;  /* 0x0000008b768b7220 */ /* 0x040fe20000410000 */
[----:B------:R-:W-:Y:S01]  /*7920*/  FMUL.FTZ R137, R118, R137 ;  /* 0x0000008976897220 */ /* 0x000fe20000410000 */
[----:B------:R-:W-:Y:S01]  /*7930*/  STS [R60+0x2130], R159 ;  /* 0x0021309f3c007388 */ /* 0x000fe20000000800 */
[----:B0-----:R-:W-:Y:S01]  /*7940*/  FADD.FTZ R149, R131, R130 ;  /* 0x0000008283957221 */ /* 0x001fe20000010000 */
[----:B-1----:R-:W-:Y:S01]  /*7950*/  FADD.FTZ R145, R132, R129 ;  /* 0x0000008184917221 */ /* 0x002fe20000010000 */
[C---:B------:R-:W-:Y:S01]  /*7960*/  FMUL.FTZ R129, R117.reuse, R140 ;  /* 0x0000008c75817220 */ /* 0x040fe20000410000 */
[----:B------:R-:W-:Y:S01]  /*7970*/  FMUL.FTZ R131, R117, R138 ;  /* 0x0000008a75837220 */ /* 0x000fe20000410000 */
[----:B------:R-:W-:Y:S01]  /*7980*/  FADD.FTZ R126, R149, R126 ;  /* 0x0000007e957e7221 */ /* 0x000fe20000010000 */
[----:B------:R-:W-:Y:S01]  /*7990*/  FADD.FTZ R145, R145, R128 ;  /* 0x0000008091917221 */ /* 0x000fe20000010000 */
[----:B------:R-:W-:Y:S01]  /*79a0*/  STS [R60+0x2134], R161 ;  /* 0x002134a13c007388 */ /* 0x000fe20000000800 */
[----:B------:R-:W-:Y:S01]  /*79b0*/  FADD.FTZ R88, R171, R88 ;  /* 0x00000058ab587221 */ /* 0x000fe20000010000 */
        /* <DEDUP_REMOVED lines=13> */
[C---:B------:R-:W-:Y:S01]  /*7a90*/  IADD3 R59, PT, PT, R0.reuse, 0x40, RZ ;  /* 0x00000040003b7810 */ /* 0x040fe20007ffe0ff */
[----:B------:R2:W-:Y:S01]  /*7aa0*/  STS [R60+0x211c], R135 ;  /* 0x00211c873c007388 */ /* 0x0005e20000000800 */
[----:B------:R-:W-:Y:S01]  /*7ab0*/  IADD3 R95, PT, PT, R0, 0x100, RZ ;  /* 0x00000100005f7810 */ /* 0x000fe20007ffe0ff */
[----:B------:R-:W-:Y:S01]  /*7ac0*/  FADD.FTZ R61, R94, R61 ;  /* 0x0000003d5e3d7221 */ /* 0x000fe20000010000 */
[C---:B------:R-:W-:Y:S01]  /*7ad0*/  IADD3 R145, PT, PT, R0.reuse, 0x380, RZ ;  /* 0x0000038000917810 */ /* 0x040fe20007ffe0ff */
[----:B------:R3:W-:Y:S01]  /*7ae0*/  STS [R60+0x2110], R129 ;  /* 0x002110813c007388 */ /* 0x0007e20000000800 */
[C---:B0-----:R-:W-:Y:S01]  /*7af0*/  IADD3 R147, PT, PT, R0.reuse, 0x3c0, RZ ;  /* 0x000003c000937810 */ /* 0x041fe20007ffe0ff */
[----:B------:R-:W-:Y:S01]  /*7b00*/  FMUL.FTZ R213, R25, -R213 ;  /* 0x800000d519d57220 */ /* 0x000fe20000410000 */
[C---:B-1----:R-:W-:Y:S01]  /*7b10*/  IADD3 R133, PT, PT, R0.reuse, 0x1c0, RZ ;  /* 0x000001c000857810 */ /* 0x042fe20007ffe0ff */
[----:B------:R0:W-:Y:S01]  /*7b20*/  STS [R60+0x2114], R131 ;  /* 0x002114833c007388 */ /* 0x0001e20000000800 */
[C---:B------:R-:W-:Y:S01]  /*7b30*/  LOP3.LUT R149, R0.reuse, 0x400, RZ, 0xfc, !PT ;  /* 0x0000040000957812 */ /* 0x040fe200078efcff */
[----:B------:R-:W-:Y:S01]  /*7b40*/  FMUL.FTZ R203, R21, -R203 ;  /* 0x800000cb15cb7220 */ /* 0x000fe20000410000 */
[C---:B--2---:R-:W-:Y:S01]  /*7b50*/  IADD3 R135, PT, PT, R0.reuse, 0x240, RZ ;  /* 0x0000024000877810 */ /* 0x044fe20007ffe0ff */
[----:B------:R1:W-:Y:S01]  /*7b60*/  STS [R60+0x2108], R143 ;  /* 0x0021088f3c007388 */ /* 0x0003e20000000800 */
[C---:B------:R-:W-:Y:S01]  /*7b70*/  IADD3 R151, PT, PT, R0.reuse, 0x440, RZ ;  /* 0x0000044000977810 */ /* 0x040fe20007ffe0ff */
[----:B------:R-:W-:Y:S01]  /*7b80*/  FMUL.FTZ R211, R25, R211 ;  /* 0x000000d319d37220 */ /* 0x000fe20000410000 */
[C---:B---3--:R-:W-:Y:S01]  /*7b90*/  IADD3 R129, PT, PT, R0.reuse, 0x140, RZ ;  /* 0x0000014000817810 */ /* 0x048fe20007ffe0ff */
[----:B------:R2:W-:Y:S01]  /*7ba0*/  STS [R60+0x210c], R141 ;  /* 0x00210c8d3c007388 */ /* 0x0005e20000000800 */
[C---:B------:R-:W-:Y:S01]  /*7bb0*/  IADD3 R153, PT, PT, R0.reuse, 0x480, RZ ;  /* 0x0000048000997810 */ /* 0x040fe20007ffe0ff */
[C---:B------:R-:W-:Y:S01]  /*7bc0*/  FMUL.FTZ R219, R29.reuse, R219 ;  /* 0x000000db1ddb7220 */ /* 0x040fe20000410000 */
[C---:B0-----:R-:W-:Y:S01]  /*7bd0*/  IADD3 R131, PT, PT, R0.reuse, 0x180, RZ ;  /* 0x0000018000837810 */ /* 0x041fe20007ffe0ff */
[----:B------:R0:W-:Y:S01]  /*7be0*/  STS [R60+0x2100], R139 ;  /* 0x0021008b3c007388 */ /* 0x0001e20000000800 */
[C---:B------:R-:W-:Y:S01]  /*7bf0*/  IADD3 R155, PT, PT, R0.reuse, 0x4c0, RZ ;  /* 0x000004c0009b7810 */ /* 0x040fe20007ffe0ff */
[----:B------:R-:W-:Y:S01]  /*7c00*/  FMUL.FTZ R221, R29, -R221 ;  /* 0x800000dd1ddd7220 */ /* 0x000fe20000410000 */
[C---:B-1----:R-:W-:Y:S01]  /*7c10*/  IADD3 R143, PT, PT, R0.reuse, 0x340, RZ ;  /* 0x00000340008f7810 */ /* 0x042fe20007ffe0ff */
[----:B------:R1:W-:Y:S01]  /*7c20*/  STS [R60+0x2104], R137 ;  /* 0x002104893c007388 */ /* 0x0003e20000000800 */
[----:B------:R-:W-:Y:S01]  /*7c30*/  IADD3 R159, PT, PT, R0, 0x500, RZ ;  /* 0x00000500009f7810 */ /* 0x000fe20007ffe0ff */
[----:B------:R-:W-:Y:S01]  /*7c40*/  FMUL.FTZ R217, R26, R217 ;  /* 0x000000d91ad97220 */ /* 0x000fe20000410000 */
[C---:B--2---:R-:W-:Y:S01]  /*7c50*/  IADD3 R141, PT, PT, R0.reuse, 0x300, RZ ;  /* 0x00000300008d7810 */ /* 0x044fe20007ffe0ff */
[C---:B------:R-:W-:Y:S01]  /*7c60*/  FMUL.FTZ R227, R33.reuse, R227 ;  /* 0x000000e321e37220 */ /* 0x040fe20000410000 */
[C---:B------:R-:W-:Y:S01]  /*7c70*/  IADD3 R161, PT, PT, R0.reuse, 0x540, RZ ;  /* 0x0000054000a17810 */ /* 0x040fe20007ffe0ff */
[----:B------:R-:W-:Y:S01]  /*7c80*/  FMUL.FTZ R229, R33, -R229 ;  /* 0x800000e521e57220 */ /* 0x000fe20000410000 */
[----:B0-----:R-:W-:Y:S01]  /*7c90*/  IADD3 R139, PT, PT, R0, 0x2c0, RZ ;  /* 0x000002c0008b7810 */ /* 0x001fe20007ffe0ff */
[----:B------:R-:W-:Y:S01]  /*7ca0*/  FMUL.FTZ R223, R30, -R223 ;  /* 0x800000df1edf7220 */ /* 0x000fe20000410000 */
[----:B------:R-:W-:Y:S01]  /*7cb0*/  IADD3 R163, PT, PT, R0, 0x580, RZ ;  /* 0x0000058000a37810 */ /* 0x000fe20007ffe0ff */
[----:B------:R-:W-:Y:S01]  /*7cc0*/  FMUL.FTZ R215, R26, -R215 ;  /* 0x800000d71ad77220 */ /* 0x000fe20000410000 */
[----:B-1----:R-:W-:Y:S01]  /*7cd0*/  IADD3 R137, PT, PT, R0, 0x280, RZ ;  /* 0x0000028000897810 */ /* 0x002fe20007ffe0ff */
[----:B------:R-:W-:Y:S01]  /*7ce0*/  FMUL.FTZ R209, R22, R209 ;  /* 0x000000d116d17220 */ /* 0x000fe20000410000 */
[C---:B------:R-:W-:Y:S01]  /*7cf0*/  IADD3 R171, PT, PT, R0.reuse, 0x5c0, RZ ;  /* 0x000005c000ab7810 */ /* 0x040fe20007ffe0ff */
[----:B------:R-:W-:Y:S01]  /*7d00*/  FMUL.FTZ R205, R21, R205 ;  /* 0x000000cd15cd7220 */ /* 0x000fe20000410000 */
[----:B------:R-:W-:Y:S01]  /*7d10*/  IADD3 R173, PT, PT, R0, 0x600, RZ ;  /* 0x0000060000ad7810 */ /* 0x000fe20007ffe0ff */
[----:B------:R-:W-:Y:S01]  /*7d20*/  FMUL.FTZ R225, R30, R225 ;  /* 0x000000e11ee17220 */ /* 0x000fe20000410000 */
[----:B------:R-:W-:Y:S01]  /*7d30*/  IADD3 R175, PT, PT, R0, 0x640, RZ ;  /* 0x0000064000af7810 */ /* 0x000fe20007ffe0ff */
[----:B------:R-:W-:Y:S01]  /*7d40*/  FMUL.FTZ R207, R22, -R207 ;  /* 0x800000cf16cf7220 */ /* 0x000fe20000410000 */
[----:B------:R-:W-:-:S02]  /*7d50*/  IADD3 R177, PT, PT, R0, 0x680, RZ ;  /* 0x0000068000b17810 */ /* 0x000fc40007ffe0ff */
[C---:B------:R-:W-:Y:S02]  /*7d60*/  IADD3 R179, PT, PT, R0.reuse, 0x6c0, RZ ;  /* 0x000006c000b37810 */ /* 0x040fe40007ffe0ff */
[C---:B------:R-:W-:Y:S02]  /*7d70*/  IADD3 R187, PT, PT, R0.reuse, 0x700, RZ ;  /* 0x0000070000bb7810 */ /* 0x040fe40007ffe0ff */
[C---:B------:R-:W-:Y:S02]  /*7d80*/  IADD3 R189, PT, PT, R0.reuse, 0x740, RZ ;  /* 0x0000074000bd7810 */ /* 0x040fe40007ffe0ff */
        /* <DEDUP_REMOVED lines=102> */
[----:B-----5:R-:W-:Y:S01]  /*83f0*/  LEA R213, R18, -R58, 0x1 ;  /* 0x8000003a12d57211 */ /* 0x020fe200078e08ff */
[----:B------:R-:W-:-:S02]  /*8400*/  FMUL.FTZ R58, R165, UR42 ;  /* 0x0000002aa53a7c20 */ /* 0x000fc40008410000 */
[----:B------:R5:W-:Y:S01]  /*8410*/  STS [R60+0x4228], R219 ;  /* 0x004228db3c007388 */ /* 0x000be20000000800 */
[----:B-1----:R-:W-:Y:S01]  /*8420*/  FMUL.FTZ R203, R164, UR42 ;  /* 0x0000002aa4cb7c20 */ /* 0x002fe20008410000 */
[C---:B------:R-:W-:Y:S02]  /*8430*/  ISETP.GE.AND P0, PT, R213.reuse, 0x1, PT ;  /* 0x00000001d500780c */ /* 0x040fe40003f06270 */
[----:B------:R1:W-:Y:S01]  /*8440*/  STS [R60+0x422c], R221 ;  /* 0x00422cdd3c007388 */ /* 0x0003e20000000800 */
[----:B------:R-:W-:Y:S01]  /*8450*/  ISETP.GE.AND P2, PT, R213, 0x41, PT ;  /* 0x00000041d500780c */ /* 0x000fe20003f46270 */
[----:B--2---:R-:W-:Y:S01]  /*8460*/  FMUL.FTZ R211, R20, R206 ;  /* 0x000000ce14d37220 */ /* 0x004fe20000410000 */
[----:B------:R-:W-:Y:S01]  /*8470*/  FMUL.FTZ R206, R167, UR42 ;  /* 0x0000002aa7ce7c20 */ /* 0x000fe20008410000 */
[----:B------:R2:W-:Y:S01]  /*8480*/  STS [R60+0x4240], R217 ;  /* 0x004240d93c007388 */ /* 0x0005e20000000800 */
[C---:B-----5:R-:W-:Y:S02]  /*8490*/  FMUL.FTZ R219, R24.reuse, R216 ;  /* 0x000000d818db7220 */ /* 0x060fe40000410000 */
[----:B------:R-:W-:Y:S01]  /*84a0*/  FFMA.FTZ R206, R183, UR45, R206 ;  /* 0x0000002db7ce7c23 */ /* 0x000fe200080100ce */
[----:B------:R5:W-:Y:S01]  /*84b0*/  STS [R60+0x4270], R211 ;  /* 0x004270d33c007388 */ /* 0x000be20000000800 */
[----:B-1----:R-:W-:Y:S01]  /*84c0*/  FMUL.FTZ R221, R24, -R214 ;  /* 0x800000d618dd7220 */ /* 0x002fe20000410000 */
[----:B------:R-:W-:Y:S01]  /*84d0*/  FFMA.FTZ R214, R180, UR45, R203 ;  /* 0x0000002db4d67c23 */ /* 0x000fe200080100cb */
[----:B------:R-:W-:Y:S01]  /*84e0*/  FMUL.FTZ R203, R166, UR42 ;  /* 0x0000002aa6cb7c20 */ /* 0x000fe20008410000 */
[----:B------:R1:W-:Y:S01]  /*84f0*/  STS [R60+0x4200], R239 ;  /* 0x004200ef3c007388 */ /* 0x0003e20000000800 */
[----:B--2---:R-:W-:-:S02]  /*8500*/  FMUL.FTZ R217, R20, -R208 ;  /* 0x800000d014d97220 */ /* 0x004fc40000410000 */
[----:B------:R-:W-:Y:S01]  /*8510*/  FFMA.FTZ R208, R182, UR45, R203 ;  /* 0x0000002db6d07c23 */ /* 0x000fe200080100cb */
[----:B------:R2:W-:Y:S01]  /*8520*/  STS [R60+0x4204], R241 ;  /* 0x004204f13c007388 */ /* 0x0005e20000000800 */
[----:B-----5:R-:W-:Y:S01]  /*8530*/  FFMA.FTZ R211, R181, UR45, R58 ;  /* 0x0000002db5d37c23 */ /* 0x020fe2000801003a */
[----:B------:R-:W-:Y:S01]  /*8540*/  FMUL.FTZ R58, R183, UR42 ;  /* 0x0000002ab73a7c20 */ /* 0x000fe20008410000 */
[----:B------:R-:W-:Y:S01]  /*8550*/  FMUL.FTZ R203, R168, UR42 ;  /* 0x0000002aa8cb7c20 */ /* 0x000fe20008410000 */
[----:B------:R5:W-:Y:S01]  /*8560*/  STS [R60+0x4208], R227 ;  /* 0x004208e33c007388 */ /* 0x000be20000000800 */
[----:B-1----:R-:W-:-:S03]  /*8570*/  FMUL.FTZ R239, R27, R218 ;  /* 0x000000da1bef7220 */ /* 0x002fc60000410000 */
[----:B------:R1:W-:Y:S01]  /*8580*/  STS [R60+0x420c], R229 ;  /* 0x00420ce53c007388 */ /* 0x0003e20000000800 */
[----:B--2---:R-:W-:-:S03]  /*8590*/  FMUL.FTZ R241, R27, -R220 ;  /* 0x800000dc1bf17220 */ /* 0x004fc60000410000 */
[----:B------:R2:W-:Y:S01]  /*85a0*/  STS [R60+0x4224], R223 ;  /* 0x004224df3c007388 */ /* 0x0005e20000000800 */
[----:B-----5:R-:W-:-:S03]  /*85b0*/  FMUL.FTZ R227, R28, R224 ;  /* 0x000000e01ce37220 */ /* 0x020fc60000410000 */
[----:B------:R5:W-:Y:S01]  /*85c0*/  STS [R60+0x4244], R215 ;  /* 0x004244d73c007388 */ /* 0x000be20000000800 */
[----:B-1----:R-:W-:-:S03]  /*85d0*/  FMUL.FTZ R229, R28, -R222 ;  /* 0x800000de1ce57220 */ /* 0x002fc60000410000 */
[----:B------:R1:W-:Y:S01]  /*85e0*/  STS [R60+0x4250], R219 ;  /* 0x004250db3c007388 */ /* 0x0003e20000000800 */
[----:B--2---:R-:W-:-:S03]  /*85f0*/  FMUL.FTZ R223, R23, R210 ;  /* 0x000000d217df7220 */ /* 0x004fc60000410000 */
[----:B------:R2:W-:Y:S01]  /*8600*/  STS [R60+0x4254], R221 ;  /* 0x004254dd3c007388 */ /* 0x0005e20000000800 */
[----:B-----5:R-:W-:Y:S01]  /*8610*/  FMUL.FTZ R215, R23, -R212 ;  /* 0x800000d417d77220 */ /* 0x020fe20000410000 */
[----:B------:R-:W-:Y:S02]  /*8620*/  FMUL.FTZ R212, R181, UR42 ;  /* 0x0000002ab5d47c20 */ /* 0x000fe40008410000 */
[----:B------:R5:W-:Y:S01]  /*8630*/  STS [R60+0x4260], R209 ;  /* 0x004260d13c007388 */ /* 0x000be20000000800 */
[----:B-1----:R-:W-:Y:S01]  /*8640*/  FMUL.FTZ R219, R19, R234 ;  /* 0x000000ea13db7220 */ /* 0x002fe20000410000 */
[----:B------:R-:W-:Y:S02]  /*8650*/  FFMA.FTZ R212, R165, UR45, -R212 ;  /* 0x0000002da5d47c23 */ /* 0x000fe400080108d4 */
[----:B------:R1:W-:Y:S01]  /*8660*/  STS [R60+0x4268], R205 ;  /* 0x004268cd3c007388 */ /* 0x0003e20000000800 */
[----:B--2---:R-:W-:Y:S01]  /*8670*/  FMUL.FTZ R221, R19, -R204 ;  /* 0x800000cc13dd7220 */ /* 0x004fe20000410000 */
[----:B------:R-:W-:-:S02]  /*8680*/  FFMA.FTZ R204, R184, UR45, R203 ;  /* 0x0000002db8cc7c23 */ /* 0x000fc400080100cb */
[----:B------:R-:W-:Y:S01]  /*8690*/  STS [R60+0x4210], R243 ;  /* 0x004210f33c007388 */ /* 0x000fe20000000800 */
[----:B------:R-:W-:Y:S01]  /*86a0*/  FMUL.FTZ R203, R186, UR42 ;  /* 0x0000002abacb7c20 */ /* 0x000fe20008410000 */
[----:B-----5:R-:W-:Y:S01]  /*86b0*/  FFMA.FTZ R209, R167, UR45, -R58 ;  /* 0x0000002da7d17c23 */ /* 0x020fe2000801083a */
[----:B------:R-:W-:Y:S01]  /*86c0*/  FMUL.FTZ R58, R185, UR42 ;  /* 0x0000002ab93a7c20 */ /* 0x000fe20008410000 */
[----:B------:R-:W-:Y:S01]  /*86d0*/  STS [R60+0x4214], R245 ;  /* 0x004214f53c007388 */ /* 0x000fe20000000800 */
[----:B------:R-:W-:Y:S01]  /*86e0*/  FFMA.FTZ R203, R170, UR45, -R203 ;  /* 0x0000002daacb7c23 */ /* 0x000fe200080108cb */
[----:B-1----:R-:W-:Y:S02]  /*86f0*/  FMUL.FTZ R205, R182, UR42 ;  /* 0x0000002ab6cd7c20 */ /* 0x002fe40008410000 */
[----:B------:R-:W-:Y:S02]  /*8700*/  STS [R60+0x4218], R247 ;  /* 0x004218f73c007388 */ /* 0x000fe40000000800 */
[----:B------:R-:W-:Y:S01]  /*8710*/  FFMA.FTZ R210, R166, UR45, -R205 ;  /* 0x0000002da6d27c23 */ /* 0x000fe200080108cd */
[----:B------:R-:W-:Y:S01]  /*8720*/  FFMA.FTZ R205, R169, UR45, -R58 ;  /* 0x0000002da9cd7c23 */ /* 0x000fe2000801083a */
        /* <DEDUP_REMOVED lines=10> */
[----:B-1----:R-:W-:-:S03]  /*87d0*/  FMUL.FTZ R215, R180, UR42 ;  /* 0x0000002ab4d77c20 */ /* 0x002fc60008410000 */
[----:B------:R-:W-:Y:S01]  /*87e0*/  STS [R60+0x4278], R219 ;  /* 0x004278db3c007388 */ /* 0x000fe20000000800 */
[----:B--2---:R-:W-:Y:S01]  /*87f0*/  FMUL.FTZ R207, R184, UR42 ;  /* 0x0000002ab8cf7c20 */ /* 0x004fe20008410000 */
[----:B------:R-:W-:Y:S02]  /*8800*/  FFMA.FTZ R215, R164, UR45, -R215 ;  /* 0x0000002da4d77c23 */ /* 0x000fe400080108d7 */
[----:B------:R1:W-:Y:S01]  /*8810*/  STS [R60+0x427c], R221 ;  /* 0x00427cdd3c007388 */ /* 0x0003e20000000800 */
[----:B-----5:R-:W-:Y:S01]  /*8820*/  FMUL.FTZ R217, R170, UR42 ;  /* 0x0000002aaad97c20 */ /* 0x020fe20008410000 */
[----:B------:R-:W-:-:S03]  /*8830*/  FFMA.FTZ R207, R168, UR45, -R207 ;  /* 0x0000002da8cf7c23 */ /* 0x000fc600080108cf */
[----:B------:R-:W-:Y:S01]  /*8840*/  FFMA.FTZ R58, R186, UR45, R217 ;  /* 0x0000002dba3a7c23 */ /* 0x000fe200080100d9 */
[----:B-1----:R-:W-:-:S04]  /*8850*/  FMUL.FTZ R60, R169, UR42 ;  /* 0x0000002aa93c7c20 */ /* 0x002fc80008410000 */
[----:B------:R-:W-:Y:S01]  /*8860*/  FFMA.FTZ R60, R185, UR45, R60 ;  /* 0x0000002db93c7c23 */ /* 0x000fe2000801003c */
[----:B------:R-:W-:Y:S06]  /*8870*/  BAR.SYNC.DEFER_BLOCKING 0x0 ;  /* 0x0000000000007b1d */ /* 0x000fec0000010000 */
[----:B0--34-:R-:W-:Y:S05]  /*8880*/  @!P0 BRA `(.L_x_11618) ;  /* 0x00000000000c8947 */ /* 0x019fea0003800000 */
[----:B------:R-:W0:Y:S04]  /*8890*/  LDS R217, [R238+0x2100] ;  /* 0x00210000eed97984 */ /* 0x000e280000000800 */
[----:B------:R1:W-:Y:S04]  /*88a0*/  REDG.E.ADD.F32.FTZ.RN.STRONG.GPU desc[UR28][R56.64], R231 ;  /* 0x000000e7380079a6 */ /* 0x0003e8000c12f31c */
[----:B0-----:R1:W-:Y:S02]  /*88b0*/  REDG.E.ADD.F32.FTZ.RN.STRONG.GPU desc[UR28][R68.64], R217 ;  /* 0x000000d9440079a6 */ /* 0x0013e4000c12f31c */
.L_x_11618:
[----:B------:R-:W-:Y:S05]  /*88c0*/  BSYNC.RECONVERGENT B0 ;  /* 0x0000000000007941 */ /* 0x000fea0003800200 */
.L_x_11617:
[----:B------:R-:W0:Y:S01]  /*88d0*/  LDS R237, [R237+0x4300] ;  /* 0x00430000eded7984 */ /* 0x000e220000000800 */
[----:B------:R-:W-:Y:S04]  /*88e0*/  BSSY.RECONVERGENT B0, `(.L_x_11619) ;  /* 0x0000004000007945 */ /* 0x000fe80003800200 */
[----:B------:R-:W-:Y:S05]  /*88f0*/  @!P2 BRA `(.L_x_11620) ;  /* 0x000000000008a947 */ /* 0x000fea0003800000 */
[----:B------:R2:W-:Y:S04]  /*8900*/  REDG.E.ADD.F32.FTZ.RN.STRONG.GPU desc[UR28][R56.64+0x100], R195 ;  /* 0x000100c3380079a6 */ /* 0x0005e8000c12f31c */
[----:B0-----:R2:W-:Y:S02]  /*8910*/  REDG.E.ADD.F32.FTZ.RN.STRONG.GPU desc[UR28][R68.64+0x100], R237 ;  /* 0x000100ed440079a6 */ /* 0x0015e4000c12f31c */
.L_x_11620:
[----:B------:R-:W-:Y:S05]  /*8920*/  BSYNC.RECONVERGENT B0 ;  /* 0x0000000000007941 */ /* 0x000fea0003800200 */
.L_x_11619:
        /* <DEDUP_REMOVED lines=11> */
.L_x_11622:
[----:B------:R-:W-:Y:S05]  /*89e0*/  BSYNC.RECONVERGENT B0 ;  /* 0x0000000000007941 */ /* 0x000fea0003800200 */
.L_x_11621:
[----:B------:R-:W4:Y:S01]  /*89f0*/  LDS R235, [R235+0x4500] ;  /* 0x00450000ebeb7984 */ /* 0x000f220000000800 */
[----:B------:R-:W-:Y:S04]  /*8a00*/  BSSY.RECONVERGENT B0, `(.L_x_11623) ;  /* 0x0000004000007945 */ /* 0x000fe80003800200 */
[----:B------:R-:W-:Y:S05]  /*8a10*/  @!P0 BRA `(.L_x_11624) ;  /* 0x0000000000088947 */ /* 0x000fea0003800000 */
[----:B------:R0:W-:Y:S04]  /*8a20*/  REDG.E.ADD.F32.FTZ.RN.STRONG.GPU desc[UR28][R56.64+0x300], R191 ;  /* 0x000300bf380079a6 */ /* 0x0001e8000c12f31c */
[----:B----4-:R4:W-:Y:S02]  /*8a30*/  REDG.E.ADD.F32.FTZ.RN.STRONG.GPU desc[UR28][R68.64+0x300], R235 ;  /* 0x000300eb440079a6 */ /* 0x0109e4000c12f31c */
.L_x_11624:
[----:B------:R-:W-:Y:S05]  /*8a40*/  BSYNC.RECONVERGENT B0 ;  /* 0x0000000000007941 */ /* 0x000fea0003800200 */
.L_x_11623:
[----:B------:R-:W0:Y:S01]  /*8a50*/  LDS R233, [R233+0x4600] ;  /* 0x00460000e9e97984 */ /* 0x000e220000000800 */
[----:B------:R-:W-:Y:S04]  /*8a60*/  BSSY.RECONVERGENT B0, `(.L_x_11625) ;  /* 0x0000004000007945 */ /* 0x000fe80003800200 */
[----:B------:R-:W-:Y:S05]  /*8a70*/  @!P2 BRA `(.L_x_11626) ;  /* 0x000000000008a947 */ /* 0x000fea0003800000 */
[----:B------:R1:W-:Y:S04]  /*8a80*/  REDG.E.ADD.F32.FTZ.RN.STRONG.GPU desc[UR28][R56.64+0x400], R189 ;  /* 0x000400bd380079a6 */ /* 0x0003e8000c12f31c */
[----:B0-----:R1:W-:Y:S02]  /*8a90*/  REDG.E.ADD.F32.FTZ.RN.STRONG.GPU desc[UR28][R68.64+0x400], R233 ;  /* 0x000400e9440079a6 */ /* 0x0013e4000c12f31c */
.L_x_11626:
[----:B------:R-:W-:Y:S05]  /*8aa0*/  BSYNC.RECONVERGENT B0 ;  /* 0x0000000000007941 */ /* 0x000fea0003800200 */
.L_x_11625:
[----:B-1----:R1:W0:Y:S01]  /*8ab0*/  LDS R189, [R194+0x4700] ;  /* 0x00470000c2bd7984 */ /* 0x0022220000000800 */
[----:B------:R-:W-:Y:S04]  /*8ac0*/  BSSY.RECONVERGENT B0, `(.L_x_11627) ;  /* 0x0000004000007945 */ /* 0x000fe80003800200 */
[----:B------:R-:W-:Y:S05]  /*8ad0*/  @!P3 BRA `(.L_x_11628) ;  /* 0x000000000008b947 */ /* 0x000fea0003800000 */
[----:B------:R1:W-:Y:S04]  /*8ae0*/  REDG.E.ADD.F32.FTZ.RN.STRONG.GPU desc[UR28][R56.64+0x500], R187 ;  /* 0x000500bb380079a6 */ /* 0x0003e8000c12f31c */
[----:B0-----:R1:W-:Y:S02]  /*8af0*/  REDG.E.ADD.F32.FTZ.RN.STRONG.GPU desc[UR28][R68.64+0x500], R189 ;  /* 0x000500bd440079a6 */ /* 0x0013e4000c12f31c */
.L_x_11628:
[----:B------:R-:W-:Y:S05]  /*8b00*/  BSYNC.RECONVERGENT B0 ;  /* 0x0000000000007941 */ /* 0x000fea0003800200 */
.L_x_11627:
[----:B-1----:R1:W0:Y:S01]  /*8b10*/  LDS R187, [R192+0x4800] ;  /* 0x00480000c0bb7984 */ /* 0x0022220000000800 */
[----:B------:R-:W-:Y:S04]  /*8b20*/  BSSY.RECONVERGENT B0, `(.L_x_11629) ;  /* 0x0000004000007945 */ /* 0x000fe80003800200 */
[----:B------:R-:W-:Y:S05]  /*8b30*/  @!P4 BRA `(.L_x_11630) ;  /* 0x000000000008c947 */ /* 0x000fea0003800000 */
[----:B------:R1:W-:Y:S04]  /*8b40*/  REDG.E.ADD.F32.FTZ.RN.STRONG.GPU desc[UR28][R56.64+0x600], R179 ;  /* 0x000600b3380079a6 */ /* 0x0003e8000c12f31c */
[----:B0-----:R1:W-:Y:S02]  /*8b50*/  REDG.E.ADD.F32.FTZ.RN.STRONG.GPU desc[UR28][R68.64+0x600], R187 ;  /* 0x000600bb440079a6 */ /* 0x0013e4000c12f31c */
.L_x_11630:
[----:B------:R-:W-:Y:S05]  /*8b60*/  BSYNC.RECONVERGENT B0 ;  /* 0x0000000000007941 */ /* 0x000fea0003800200 */
.L_x_11629:
[----:B-1----:R1:W0:Y:S01]  /*8b70*/  LDS R179, [R190+0x4900] ;  /* 0x00490000beb37984 */ /* 0x0022220000000800 */
[----:B------:R-:W-:Y:S04]  /*8b80*/  BSSY.RECONVERGENT B0, `(.L_x_11631) ;  /* 0x0000004000007945 */ /* 0x000fe80003800200 */
[----:B------:R-:W-:Y:S05]  /*8b90*/  @!P5 BRA `(.L_x_11632) ;  /* 0x000000000008d947 */ /* 0x000fea0003800000 */
[----:B------:R1:W-:Y:S04]  /*8ba0*/  REDG.E.ADD.F32.FTZ.RN.STRONG.GPU desc[UR28][R56.64+0x700], R177 ;  /* 0x000700b1380079a6 */ /* 0x0003e8000c12f31c */
[----:B0-----:R1:W-:Y:S02]  /*8bb0*/  REDG.E.ADD.F32.FTZ.RN.STRONG.GPU desc[UR28][R68.64+0x700], R179 ;  /* 0x000700b3440079a6 */ /* 0x0013e4000c12f31c */
.L_x_11632:
[----:B------:R-:W-:Y:S05]  /*8bc0*/  BSYNC.RECONVERGENT B0 ;  /* 0x0000000000007941 */ /* 0x000fea0003800200 */
.L_x_11631:
        /* <DEDUP_REMOVED lines=11> */
.L_x_11634:
[----:B------:R-:W-:Y:S05]  /*8c80*/  BSYNC.RECONVERGENT B0 ;  /* 0x0000000000007941 */ /* 0x000fea0003800200 */
.L_x_11633:
[----:B-1----:R1:W0:Y:S01]  /*8c90*/  LDS R175, [R178+0x4b00] ;  /* 0x004b0000b2af7984 */ /* 0x0022220000000800 */
[----:B------:R-:W-:Y:S04]  /*8ca0*/  BSSY.RECONVERGENT B0, `(.L_x_11635) ;  /* 0x0000004000007945 */ /* 0x000fe80003800200 */
[----:B------:R-:W-:Y:S05]  /*8cb0*/  @!P0 BRA `(.L_x_11636) ;  /* 0x0000000000088947 */ /* 0x000fea0003800000 */
[----:B------:R1:W-:Y:S04]  /*8cc0*/  REDG.E.ADD.F32.FTZ.RN.STRONG.GPU desc[UR28][R56.64+0x900], R173 ;  /* 0x000900ad380079a6 */ /* 0x0003e8000c12f31c */
[----:B0-----:R1:W-:Y:S02]  /*8cd0*/  REDG.E.ADD.F32.FTZ.RN.STRONG.GPU desc[UR28][R68.64+0x900], R175 ;  /* 0x000900af440079a6 */ /* 0x0013e4000c12f31c */
.L_x_11636:
[----:B------:R-:W-:Y:S05]  /*8ce0*/  BSYNC.RECONVERGENT B0 ;  /* 0x0000000000007941 */ /* 0x000fea0003800200 */
.L_x_11635:
[----:B-1----:R1:W0:Y:S01]  /*8cf0*/  LDS R173, [R176+0x4c00] ;  /* 0x004c0000b0ad7984 */ /* 0x0022220000000800 */
[----:B------:R-:W-:Y:S04]  /*8d00*/  BSSY.RECONVERGENT B0, `(.L_x_11637) ;  /* 0x0000004000007945 */ /* 0x000fe80003800200 */
[----:B------:R-:W-:Y:S05]  /*8d10*/  @!P2 BRA `(.L_x_11638) ;  /* 0x000000000008a947 */ /* 0x000fea0003800000 */
[----:B------:R1:W-:Y:S04]  /*8d20*/  REDG.E.ADD.F32.FTZ.RN.STRONG.GPU desc[UR28][R56.64+0xa00], R171 ;  /* 0x000a00ab380079a6 */ /* 0x0003e8000c12f31c */
[----:B0-----:R1:W-:Y:S02]  /*8d30*/  REDG.E.ADD.F32.FTZ.RN.STRONG.GPU desc[UR28][R68.64+0xa00], R173 ;  /* 0x000a00ad440079a6 */ /* 0x0013e4000c12f31c */
.L_x_11638:
[----:B------:R-:W-:Y:S05]  /*8d40*/  BSYNC.RECONVERGENT B0 ;  /* 0x0000000000007941 */ /* 0x000fea0003800200 */
.L_x_11637:
[----:B-1----:R1:W0:Y:S01]  /*8d50*/  LDS R171, [R174+0x4d00] ;  /* 0x004d0000aeab7984 */ /* 0x0022220000000800 */
[----:B------:R-:W-:Y:S04]  /*8d60*/  BSSY.RECONVERGENT B0, `(.L_x_11639) ;  /* 0x0000004000007945 */ /* 0x000fe80003800200 */
[----:B------:R-:W-:Y:S05]  /*8d70*/  @!P3 BRA `(.L_x_11640) ;  /* 0x000000000008b947 */ /* 0x000fea0003800000 */
[----:B------:R1:W-:Y:S04]  /*8d80*/  REDG.E.ADD.F32.FTZ.RN.STRONG.GPU desc[UR28][R56.64+0xb00], R163 ;  /* 0x000b00a3380079a6 */ /* 0x0003e8000c12f31c */
[----:B0-----:R1:W-:Y:S02]  /*8d90*/  REDG.E.ADD.F32.FTZ.RN.STRONG.GPU desc[UR28][R68.64+0xb00], R171 ;  /* 0x000b00ab440079a6 */ /* 0x0013e4000c12f31c */
.L_x_11640:
[----:B------:R-:W-:Y:S05]  /*8da0*/  BSYNC.RECONVERGENT B0 ;  /* 0x0000000000007941 */ /* 0x000fea0003800200 */
.L_x_11639:
[----:B-1----:R1:W0:Y:S01]  /*8db0*/  LDS R163, [R172+0x4e00] ;  /* 0x004e0000aca37984 */ /* 0x0022220000000800 */
[----:B------:R-:W-:Y:S04]  /*8dc0*/  BSSY.RECONVERGENT B0, `(.L_x_11641) ;  /* 0x0000004000007945 */ /* 0x000fe80003800200 */
[----:B------:R-:W-:Y:S05]  /*8dd0*/  @!P4 BRA `(.L_x_11642) ;  /* 0x000000000008c947 */ /* 0x000fea0003800000 */
[----:B------:R1:W-:Y:S04]  /*8de0*/  REDG.E.ADD.F32.FTZ.RN.STRONG.GPU desc[UR28][R56.64+0xc00], R161 ;  /* 0x000c00a1380079a6 */ /* 0x0003e8000c12f31c */
[----:B0-----:R1:W-:Y:S02]  /*8df0*/  REDG.E.ADD.F32.FTZ.RN.STRONG.GPU desc[UR28][R68.64+0xc00], R163 ;  /* 0x000c00a3440079a6 */ /* 0x0013e4000c12f31c */
.L_x_11642:
[----:B------:R-:W-:Y:S05]  /*8e00*/  BSYNC.RECONVERGENT B0 ;  /* 0x0000000000007941 */ /* 0x000fea0003800200 */
.L_x_11641:
[----:B-1----:R1:W0:Y:S01]  /*8e10*/  LDS R161, [R162+0x4f00] ;  /* 0x004f0000a2a17984 */ /* 0x0022220000000800 */
[----:B------:R-:W-:Y:S04]  /*8e20*/  BSSY.RECONVERGENT B0, `(.L_x_11643) ;  /* 0x0000004000007945 */ /* 0x000fe80003800200 */
[----:B------:R-:W-:Y:S05]  /*8e30*/  @!P5 BRA `(.L_x_11644) ;  /* 0x000000000008d947 */ /* 0x000fea0003800000 */
[----:B------:R1:W-:Y:S04]  /*8e40*/  REDG.E.ADD.F32.FTZ.RN.STRONG.GPU desc[UR28][R56.64+0xd00], R159 ;  /* 0x000d009f380079a6 */ /* 0x0003e8000c12f31c */
[----:B0-----:R1:W-:Y:S02]  /*8e50*/  REDG.E.ADD.F32.FTZ.RN.STRONG.GPU desc[UR28][R68.64+0xd00], R161 ;  /* 0x000d00a1440079a6 */ /* 0x0013e4000c12f31c */
.L_x_11644:
[----:B------:R-:W-:Y:S05]  /*8e60*/  BSYNC.RECONVERGENT B0 ;  /* 0x0000000000007941 */ /* 0x000fea0003800200 */
.L_x_11643:
        /* <DEDUP_REMOVED lines=11> */
.L_x_11646:
[----:B------:R-:W-:Y:S05]  /*8f20*/  BSYNC.RECONVERGENT B0 ;  /* 0x0000000000007941 */ /* 0x000fea0003800200 */
.L_x_11645:
[----:B-1----:R1:W0:Y:S01]  /*8f30*/  LDS R155, [R154+0x5100] ;  /* 0x005100009a9b7984 */ /* 0x0022220000000800 */
[----:B------:R-:W-:Y:S04]  /*8f40*/  BSSY.RECONVERGENT B0, `(.L_x_11647) ;  /* 0x0000004000007945 */ /* 0x000fe80003800200 */
[----:B------:R-:W-:Y:S05]  /*8f50*/  @!P0 BRA `(.L_x_11648) ;  /* 0x0000000000088947 */ /* 0x000fea0003800000 */
[----:B------:R1:W-:Y:S04]  /*8f60*/  REDG.E.ADD.F32.FTZ.RN.STRONG.GPU desc[UR28][R56.64+0xf00], R153 ;  /* 0x000f0099380079a6 */ /* 0x0003e8000c12f31c */
[----:B0-----:R1:W-:Y:S02]  /*8f70*/  REDG.E.ADD.F32.FTZ.RN.STRONG.GPU desc[UR28][R68.64+0xf00], R155 ;  /* 0x000f009b440079a6 */ /* 0x0013e4000c12f31c */
.L_x_11648:
[----:B------:R-:W-:Y:S05]  /*8f80*/  BSYNC.RECONVERGENT B0 ;  /* 0x0000000000007941 */ /* 0x000fea0003800200 */
.L_x_11647:
[----:B-1----:R1:W0:Y:S01]  /*8f90*/  LDS R153, [R152+0x5200] ;  /* 0x0052000098997984 */ /* 0x0022220000000800 */
[----:B------:R-:W-:Y:S04]  /*8fa0*/  BSSY.RECONVERGENT B0, `(.L_x_11649) ;  /* 0x0000004000007945 */ /* 0x000fe80003800200 */
[----:B------:R-:W-:Y:S05]  /*8fb0*/  @!P2 BRA `(.L_x_11650) ;  /* 0x000000000008a947 */ /* 0x000fea0003800000 */
[----:B------:R1:W-:Y:S04]  /*8fc0*/  REDG.E.ADD.F32.FTZ.RN.STRONG.GPU desc[UR28][R56.64+0x1000], R151 ;  /* 0x00100097380079a6 */ /* 0x0003e8000c12f31c */
[----:B0-----:R1:W-:Y:S02]  /*8fd0*/  REDG.E.ADD.F32.FTZ.RN.STRONG.GPU desc[UR28][R68.64+0x1000], R153 ;  /* 0x00100099440079a6 */ /* 0x0013e4000c12f31c */
.L_x_11650:
[----:B------:R-:W-:Y:S05]  /*8fe0*/  BSYNC.RECONVERGENT B0 ;  /* 0x0000000000007941 */ /* 0x000fea0003800200 */
.L_x_11649:
[----:B-1----:R1:W0:Y:S01]  /*8ff0*/  LDS R151, [R150+0x5300] ;  /* 0x0053000096977984 */ /* 0x0022220000000800 */
[----:B------:R-:W-:Y:S04]  /*9000*/  BSSY.RECONVERGENT B0, `(.L_x_11651) ;  /* 0x0000004000007945 */ /* 0x000fe80003800200 */
[----:B------:R-:W-:Y:S05]  /*9010*/  @!P3 BRA `(.L_x_11652) ;  /* 0x000000000008b947 */ /* 0x000fea0003800000 */
[----:B------:R1:W-:Y:S04]  /*9020*/  REDG.E.ADD.F32.FTZ.RN.STRONG.GPU desc[UR28][R56.64+0x1100], R149 ;  /* 0x00110095380079a6 */ /* 0x0003e8000c12f31c */
[----:B0-----:R1:W-:Y:S02]  /*9030*/  REDG.E.ADD.F32.FTZ.RN.STRONG.GPU desc[UR28][R68.64+0x1100], R151 ;  /* 0x00110097440079a6 */ /* 0x0013e4000c12f31c */
.L_x_11652:
[----:B------:R-:W-:Y:S05]  /*9040*/  BSYNC.RECONVERGENT B0 ;  /* 0x0000000000007941 */ /* 0x000fea0003800200 */
.L_x_11651:
[----:B-1----:R1:W0:Y:S01]  /*9050*/  LDS R149, [R148+0x5400] ;  /* 0x0054000094957984 */ /* 0x0022220000000800 */
[----:B------:R-:W-:Y:S04]  /*9060*/  BSSY.RECONVERGENT B0, `(.L_x_11653) ;  /* 0x0000004000007945 */ /* 0x000fe80003800200 */
[----:B------:R-:W-:Y:S05]  /*9070*/  @!P4 BRA `(.L_x_11654) ;  /* 0x000000000008c947 */ /* 0x000fea0003800000 */
[----:B------:R1:W-:Y:S04]  /*9080*/  REDG.E.ADD.F32.FTZ.RN.STRONG.GPU desc[UR28][R56.64+0x1200], R147 ;  /* 0x00120093380079a6 */ /* 0x0003e8000c12f31c */
[----:B0-----:R1:W-:Y:S02]  /*9090*/  REDG.E.ADD.F32.FTZ.RN.STRONG.GPU desc[UR28][R68.64+0x1200], R149 ;  /* 0x00120095440079a6 */ /* 0x0013e4000c12f31c */
.L_x_11654:
[----:B------:R-:W-:Y:S05]  /*90a0*/  BSYNC.RECONVERGENT B0 ;  /* 0x0000000000007941 */ /* 0x000fea0003800200 */
.L_x_11653:
[----:B-1----:R1:W0:Y:S01]  /*90b0*/  LDS R147, [R146+0x5500] ;  /* 0x0055000092937984 */ /* 0x0022220000000800 */
[----:B------:R-:W-:Y:S04]  /*90c0*/  BSSY.RECONVERGENT B0, `(.L_x_11655) ;  /* 0x0000004000007945 */ /* 0x000fe80003800200 */
[----:B------:R-:W-:Y:S05]  /*90d0*/  @!P5 BRA `(.L_x_11656) ;  /* 0x000000000008d947 */ /* 0x000fea0003800000 */
[----:B------:R1:W-:Y:S04]  /*90e0*/  REDG.E.ADD.F32.FTZ.RN.STRONG.GPU desc[UR28][R56.64+0x1300], R145 ;  /* 0x00130091380079a6 */ /* 0x0003e8000c12f31c */
[----:B0-----:R1:W-:Y:S02]  /*90f0*/  REDG.E.ADD.F32.FTZ.RN.STRONG.GPU desc[UR28][R68.64+0x1300], R147 ;  /* 0x00130093440079a6 */ /* 0x0013e4000c12f31c */
.L_x_11656:
[----:B------:R-:W-:Y:S05]  /*9100*/  BSYNC.RECONVERGENT B0 ;  /* 0x0000000000007941 */ /* 0x000fea0003800200 */
.L_x_11655:
        /* <DEDUP_REMOVED lines=11> */
.L_x_11658:
[----:B------:R-:W-:Y:S05]  /*91c0*/  BSYNC.RECONVERGENT B0 ;  /* 0x0000000000007941 */ /* 0x000fea0003800200 */
.L_x_11657:
[----:B-1----:R1:W0:Y:S01]  /*91d0*/  LDS R143, [R142+0x5700] ;  /* 0x005700008e8f7984 */ /* 0x0022220000000800 */
[----:B------:R-:W-:Y:S04]  /*91e0*/  BSSY.RECONVERGENT B0, `(.L_x_11659) ;  /* 0x0000004000007945 */ /* 0x000fe80003800200 */
[----:B------:R-:W-:Y:S05]  /*91f0*/  @!P0 BRA `(.L_x_11660) ;  /* 0x0000000000088947 */ /* 0x000fea0003800000 */
[----:B------:R1:W-:Y:S04]  /*9200*/  REDG.E.ADD.F32.FTZ.RN.STRONG.GPU desc[UR28][R56.64+0x1500], R141 ;  /* 0x0015008d380079a6 */ /* 0x0003e8000c12f31c */
[----:B0-----:R1:W-:Y:S02]  /*9210*/  REDG.E.ADD.F32.FTZ.RN.STRONG.GPU desc[UR28][R68.64+0x1500], R143 ;  /* 0x0015008f440079a6 */ /* 0x0013e4000c12f31c */
.L_x_11660:
[----:B------:R-:W-:Y:S05]  /*9220*/  BSYNC.RECONVERGENT B0 ;  /* 0x0000000000007941 */ /* 0x000fea0003800200 */
.L_x_11659:
[----:B-1----:R1:W0:Y:S01]  /*9230*/  LDS R141, [R140+0x5800] ;  /* 0x005800008c8d7984 */ /* 0x0022220000000800 */
[----:B------:R-:W-:Y:S04]  /*9240*/  BSSY.RECONVERGENT B0, `(.L_x_11661) ;  /* 0x0000004000007945 */ /* 0x000fe80003800200 */
[----:B------:R-:W-:Y:S05]  /*9250*/  @!P2 BRA `(.L_x_11662) ;  /* 0x000000000008a947 */ /* 0x000fea0003800000 */
[----:B------:R1:W-:Y:S04]  /*9260*/  REDG.E.ADD.F32.FTZ.RN.STRONG.GPU desc[UR28][R56.64+0x1600], R139 ;  /* 0x0016008b380079a6 */ /* 0x0003e8000c12f31c */
[----:B0-----:R1:W-:Y:S02]  /*9270*/  REDG.E.ADD.F32.FTZ.RN.STRONG.GPU desc[UR28][R68.64+0x1600], R141 ;  /* 0x0016008d440079a6 */ /* 0x0013e4000c12f31c */
.L_x_11662:
[----:B------:R-:W-:Y:S05]  /*9280*/  BSYNC.RECONVERGENT B0 ;  /* 0x0000000000007941 */ /* 0x000fea0003800200 */
.L_x_11661:
[----:B-1----:R1:W0:Y:S01]  /*9290*/  LDS R139, [R138+0x5900] ;  /* 0x005900008a8b7984 */ /* 0x0022220000000800 */
[----:B------:R-:W-:Y:S04]  /*92a0*/  BSSY.RECONVERGENT B0, `(.L_x_11663) ;  /* 0x0000004000007945 */ /* 0x000fe80003800200 */
[----:B------:R-:W-:Y:S05]  /*92b0*/  @!P3 BRA `(.L_x_11664) ;  /* 0x000000000008b947 */ /* 0x000fea0003800000 */
[----:B------:R1:W-:Y:S04]  /*92c0*/  REDG.E.ADD.F32.FTZ.RN.STRONG.GPU desc[UR28][R56.64+0x1700], R137 ;  /* 0x00170089380079a6 */ /* 0x0003e8000c12f31c */
[----:B0-----:R1:W-:Y:S02]  /*92d0*/  REDG.E.ADD.F32.FTZ.RN.STRONG.GPU desc[UR28][R68.64+0x1700], R139 ;  /* 0x0017008b440079a6 */ /* 0x0013e4000c12f31c */
.L_x_11664:
[----:B------:R-:W-:Y:S05]  /*92e0*/  BSYNC.RECONVERGENT B0 ;  /* 0x0000000000007941 */ /* 0x000fea0003800200 */
.L_x_11663:
[----:B-1----:R1:W0:Y:S01]  /*92f0*/  LDS R137, [R136+0x5a00] ;  /* 0x005a000088897984 */ /* 0x0022220000000800 */
[----:B------:R-:W-:Y:S04]  /*9300*/  BSSY.RECONVERGENT B0, `(.L_x_11665) ;  /* 0x0000004000007945 */ /* 0x000fe80003800200 */
[----:B------:R-:W-:Y:S05]  /*9310*/  @!P4 BRA `(.L_x_11666) ;  /* 0x000000000008c947 */ /* 0x000fea0003800000 */
[----:B------:R1:W-:Y:S04]  /*9320*/  REDG.E.ADD.F32.FTZ.RN.STRONG.GPU desc[UR28][R56.64+0x1800], R135 ;  /* 0x00180087380079a6 */ /* 0x0003e8000c12f31c */
[----:B0-----:R1:W-:Y:S02]  /*9330*/  REDG.E.ADD.F32.FTZ.RN.STRONG.GPU desc[UR28][R68.64+0x1800], R137 ;  /* 0x00180089440079a6 */ /* 0x0013e4000c12f31c */
.L_x_11666:
[----:B------:R-:W-:Y:S05]  /*9340*/  BSYNC.RECONVERGENT B0 ;  /* 0x0000000000007941 */ /* 0x000fea0003800200 */
.L_x_11665:
[----:B-1----:R1:W0:Y:S01]  /*9350*/  LDS R135, [R134+0x5b00] ;  /* 0x005b000086877984 */ /* 0x0022220000000800 */
[----:B------:R-:W-:Y:S04]  /*9360*/  BSSY.RECONVERGENT B0, `(.L_x_11667) ;  /* 0x0000004000007945 */ /* 0x000fe80003800200 */
[----:B------:R-:W-:Y:S05]  /*9370*/  @!P5 BRA `(.L_x_11668) ;  /* 0x000000000008d947 */ /* 0x000fea0003800000 */
[----:B------:R1:W-:Y:S04]  /*9380*/  REDG.E.ADD.F32.FTZ.RN.STRONG.GPU desc[UR28][R56.64+0x1900], R133 ;  /* 0x00190085380079a6 */ /* 0x0003e8000c12f31c */
[----:B0-----:R1:W-:Y:S02]  /*9390*/  REDG.E.ADD.F32.FTZ.RN.STRONG.GPU desc[UR28][R68.64+0x1900], R135 ;  /* 0x00190087440079a6 */ /* 0x0013e4000c12f31c */
.L_x_11668:
[----:B------:R-:W-:Y:S05]  /*93a0*/  BSYNC.RECONVERGENT B0 ;  /* 0x0000000000007941 */ /* 0x000fea0003800200 */
.L_x_11667:
        /* <DEDUP_REMOVED lines=11> */
.L_x_11670:
[----:B------:R-:W-:Y:S05]  /*9460*/  BSYNC.RECONVERGENT B0 ;  /* 0x0000000000007941 */ /* 0x000fea0003800200 */
.L_x_11669:
[----:B-1----:R1:W0:Y:S01]  /*9470*/  LDS R131, [R130+0x5d00] ;  /* 0x005d000082837984 */ /* 0x0022220000000800 */
[----:B------:R-:W-:Y:S04]  /*9480*/  BSSY.RECONVERGENT B0, `(.L_x_11671) ;  /* 0x0000004000007945 */ /* 0x000fe80003800200 */
[----:B------:R-:W-:Y:S05]  /*9490*/  @!P0 BRA `(.L_x_11672) ;  /* 0x0000000000088947 */ /* 0x000fea0003800000 */
[----:B------:R1:W-:Y:S04]  /*94a0*/  REDG.E.ADD.F32.FTZ.RN.STRONG.GPU desc[UR28][R56.64+0x1b00], R129 ;  /* 0x001b0081380079a6 */ /* 0x0003e8000c12f31c */
[----:B0-----:R1:W-:Y:S02]  /*94b0*/  REDG.E.ADD.F32.FTZ.RN.STRONG.GPU desc[UR28][R68.64+0x1b00], R131 ;  /* 0x001b0083440079a6 */ /* 0x0013e4000c12f31c */
.L_x_11672:
[----:B------:R-:W-:Y:S05]  /*94c0*/  BSYNC.RECONVERGENT B0 ;  /* 0x0000000000007941 */ /* 0x000fea0003800200 */
.L_x_11671:
[----:B-1----:R1:W0:Y:S01]  /*94d0*/  LDS R129, [R128+0x5e00] ;  /* 0x005e000080817984 */ /* 0x0022220000000800 */
[----:B------:R-:W-:Y:S04]  /*94e0*/  BSSY.RECONVERGENT B0, `(.L_x_11673) ;  /* 0x0000004000007945 */ /* 0x000fe80003800200 */
[----:B------:R-:W-:Y:S05]  /*94f0*/  @!P2 BRA `(.L_x_11674) ;  /* 0x000000000008a947 */ /* 0x000fea0003800000 */
[----:B------:R1:W-:Y:S04]  /*9500*/  REDG.E.ADD.F32.FTZ.RN.STRONG.GPU desc[UR28][R56.64+0x1c00], R95 ;  /* 0x001c005f380079a6 */ /* 0x0003e8000c12f31c */
[----:B0-----:R1:W-:Y:S02]  /*9510*/  REDG.E.ADD.F32.FTZ.RN.STRONG.GPU desc[UR28][R68.64+0x1c00], R129 ;  /* 0x001c0081440079a6 */ /* 0x0013e4000c12f31c */
.L_x_11674:
[----:B------:R-:W-:Y:S05]  /*9520*/  BSYNC.RECONVERGENT B0 ;  /* 0x0000000000007941 */ /* 0x000fea0003800200 */
.L_x_11673:
[----:B-1----:R1:W0:Y:S01]  /*9530*/  LDS R95, [R126+0x5f00] ;  /* 0x005f00007e5f7984 */ /* 0x0022220000000800 */
[----:B------:R-:W-:Y:S04]  /*9540*/  BSSY.RECONVERGENT B0, `(.L_x_11675) ;  /* 0x0000004000007945 */ /* 0x000fe80003800200 */
[----:B------:R-:W-:Y:S05]  /*9550*/  @!P3 BRA `(.L_x_11676) ;  /* 0x000000000008b947 */ /* 0x000fea0003800000 */
[----:B------:R1:W-:Y:S04]  /*9560*/  REDG.E.ADD.F32.FTZ.RN.STRONG.GPU desc[UR28][R56.64+0x1d00], R93 ;  /* 0x001d005d380079a6 */ /* 0x0003e8000c12f31c */
[----:B0-----:R1:W-:Y:S02]  /*9570*/  REDG.E.ADD.F32.FTZ.RN.STRONG.GPU desc[UR28][R68.64+0x1d00], R95 ;  /* 0x001d005f440079a6 */ /* 0x0013e4000c12f31c */
.L_x_11676:
[----:B------:R-:W-:Y:S05]  /*9580*/  BSYNC.RECONVERGENT B0 ;  /* 0x0000000000007941 */ /* 0x000fea0003800200 */
.L_x_11675:
[----:B-1----:R1:W0:Y:S01]  /*9590*/  LDS R93, [R94+0x6000] ;  /* 0x006000005e5d7984 */ /* 0x0022220000000800 */
[----:B------:R-:W-:Y:S04]  /*95a0*/  BSSY.RECONVERGENT B0, `(.L_x_11677) ;  /* 0x0000004000007945 */ /* 0x000fe80003800200 */
[----:B------:R-:W-:Y:S05]  /*95b0*/  @!P4 BRA `(.L_x_11678) ;  /* 0x000000000008c947 */ /* 0x000fea0003800000 */
[----:B------:R1:W-:Y:S04]  /*95c0*/  REDG.E.ADD.F32.FTZ.RN.STRONG.GPU desc[UR28][R56.64+0x1e00], R65 ;  /* 0x001e0041380079a6 */ /* 0x0003e8000c12f31c */
[----:B0-----:R1:W-:Y:S02]  /*95d0*/  REDG.E.ADD.F32.FTZ.RN.STRONG.GPU desc[UR28][R68.64+0x1e00], R93 ;  /* 0x001e005d440079a6 */ /* 0x0013e4000c12f31c */
.L_x_11678:
[----:B------:R-:W-:Y:S05]  /*95e0*/  BSYNC.RECONVERGENT B0 ;  /* 0x0000000000007941 */ /* 0x000fea0003800200 */
.L_x_11677:
[----:B-1----:R1:W0:Y:S01]  /*95f0*/  LDS R65, [R92+0x6100] ;  /* 0x006100005c417984 */ /* 0x0022220000000800 */
[----:B------:R-:W-:Y:S04]  /*9600*/  BSSY.RECONVERGENT B0, `(.L_x_11679) ;  /* 0x0000004000007945 */ /* 0x000fe80003800200 */
[----:B------:R-:W-:Y:S05]  /*9610*/  @!P5 BRA `(.L_x_11680) ;  /* 0x000000000008d947 */ /* 0x000fea0003800000 */
[----:B------:R1:W-:Y:S04]  /*9620*/  REDG.E.ADD.F32.FTZ.RN.STRONG.GPU desc[UR28][R56.64+0x1f00], R59 ;  /* 0x001f003b380079a6 */ /* 0x0003e8000c12f31c */
[----:B0-----:R1:W-:Y:S02]  /*9630*/  REDG.E.ADD.F32.FTZ.RN.STRONG.GPU desc[UR28][R68.64+0x1f00], R65 ;  /* 0x001f0041440079a6 */ /* 0x0013e4000c12f31c */
.L_x_11680:
[----:B------:R-:W-:Y:S05]  /*9640*/  BSYNC.RECONVERGENT B0 ;  /* 0x0000000000007941 */ /* 0x000fea0003800200 */
.L_x_11679:
[----:B012---:R-:W0:Y:S01]  /*9650*/  SHFL.DOWN PT, R56, R61, 0x1, 0x1f ;  /* 0x08201f003d387f89 */ /* 0x007e2200000e0000 */
[----:B------:R-:W-:Y:S01]  /*9660*/  ISETP.GT.AND P0, PT, R121, 0x1e, PT ;  /* 0x0000001e7900780c */ /* 0x000fe20003f04270 */
[----:B------:R-:W-:Y:S01]  /*9670*/  FMUL.FTZ R164, R197, R164 ;  /* 0x000000a4c5a47220 */ /* 0x000fe20000410000 */
[----:B------:R-:W-:Y:S01]  /*9680*/  FMUL.FTZ R72, R72, R215 ;  /* 0x000000d748487220 */ /* 0x000fe20000410000 */
[----:B------:R-:W1:Y:S01]  /*9690*/  SHFL.DOWN PT, R57, R66, 0x1, 0x1f ;  /* 0x08201f0042397f89 */ /* 0x000e6200000e0000 */
[----:B------:R-:W-:Y:S01]  /*96a0*/  FADD.FTZ R100, R63, R100 ;  /* 0x000000643f647221 */ /* 0x000fe20000010000 */
[-C--:B------:R-:W-:Y:S01]  /*96b0*/  FFMA.FTZ R39, R6, R64.reuse, R39 ;  /* 0x0000004006277223 */ /* 0x080fe20000010027 */
[----:B------:R-:W-:Y:S01]  /*96c0*/  FFMA.FTZ R78, R89, R64, R78 ;  /* 0x00000040594e7223 */ /* 0x000fe2000001004e */
[----:B------:R-:W-:Y:S01]  /*96d0*/  FFMA.FTZ R164, R77, R180, R164 ;  /* 0x000000b44da47223 */ /* 0x000fe200000100a4 */
[----:B------:R-:W-:Y:S01]  /*96e0*/  FFMA.FTZ R72, R71, R214, R72 ;  /* 0x000000d647487223 */ /* 0x000fe20000010048 */
[----:B------:R-:W-:Y:S01]  /*96f0*/  FMUL.FTZ R80, R80, R209 ;  /* 0x000000d150507220 */ /* 0x000fe20000410000 */
[----:B------:R-:W-:Y:S01]  /*9700*/  FMUL.FTZ R210, R73, R210 ;  /* 0x000000d249d27220 */ /* 0x000fe20000410000 */
[----:B------:R-:W-:Y:S01]  /*9710*/  FADD.FTZ R99, R62, R99 ;  /* 0x000000633e637221 */ /* 0x000fe20000010000 */
[----:B------:R-:W-:Y:S01]  /*9720*/  ISETP.NE.AND P2, PT, R0, RZ, PT ;  /* 0x000000ff0000720c */ /* 0x000fe20003f45270 */
        /* <DEDUP_REMOVED lines=16> */
[----:B------:R-:W-:Y:S01]  /*9830*/  ISETP.GT.AND P0, PT, R121, 0x1d, PT ;  /* 0x0000001d7900780c */ /* 0x000fe20003f04270 */
[----:B------:R-:W-:Y:S01]  /*9840*/  FFMA.FTZ R169, R160, R185, R169 ;  /* 0x000000b9a0a97223 */ /* 0x000fe200000100a9 */
[----:B------:R-:W-:Y:S01]  /*9850*/  FFMA.FTZ R85, R85, R60, R84 ;  /* 0x0000003c55557223 */ /* 0x000fe20000010054 */
[----:B------:R-:W1:Y:S01]  /*9860*/  SHFL.DOWN PT, R57, R66, 0x2, 0x1f ;  /* 0x08401f0042397f89 */ /* 0x000e6200000e0000 */
[----:B------:R-:W-:Y:S01]  /*9870*/  FFMA.FTZ R87, R87, R58, R86 ;  /* 0x0000003a57577223 */ /* 0x000fe20000010056 */
[----:B------:R-:W-:Y:S01]  /*9880*/  FFMA.FTZ R67, R98, R165, R67 ;  /* 0x000000a562437223 */ /* 0x000fe20000010043 */
[----:B------:R-:W-:Y:S01]  /*9890*/  FFMA.FTZ R82, R117, R168, R82 ;  /* 0x000000a875527223 */ /* 0x000fe20000010052 */
[----:B------:R-:W-:Y:S01]  /*98a0*/  FFMA.FTZ R58, R108, R169, R85 ;  /* 0x000000a96c3a7223 */ /* 0x000fe20000010055 */
[----:B------:R-:W-:Y:S01]  /*98b0*/  BSSY.RECONVERGENT B0, `(.L_x_11681) ;  /* 0x000003d000007945 */ /* 0x000fe20003800200 */
[----:B------:R-:W-:Y:S01]  /*98c0*/  FADD.FTZ R101, R78, R101 ;  /* 0x000000654e657221 */ /* 0x000fe20000010000 */
[----:B------:R-:W-:Y:S01]  /*98d0*/  FFMA.FTZ R47, R14, R164, R47 ;  /* 0x000000a40e2f7223 */ /* 0x000fe2000001002f */
[----:B------:R-:W-:Y:S01]  /*98e0*/  FFMA.FTZ R40, R7, R165, R40 ;  /* 0x000000a507287223 */ /* 0x000fe20000010028 */
[----:B------:R-:W-:Y:S01]  /*98f0*/  FADD.FTZ R104, R67, R104 ;  /* 0x0000006843687221 */ /* 0x000fe20000010000 */
[----:B------:R-:W-:Y:S01]  /*9900*/  FFMA.FTZ R49, R16, R168, R49 ;  /* 0x000000a810317223 */ /* 0x000fe20000010031 */
        /* <DEDUP_REMOVED lines=14> */
[----:B------:R-:W-:Y:S01]  /*99f0*/  FMUL.FTZ R56, R199, R167 ;  /* 0x000000a7c7387220 */ /* 0x000fe20000410000 */
[----:B-1----:R-:W-:-:S03]  /*9a00*/  @!P0 FADD.FTZ R66, R66, R57 ;  /* 0x0000003942428221 */ /* 0x002fc60000010000 */
[----:B------:R-:W0:Y:S01]  /*9a10*/  SHFL.DOWN PT, R64, R61, 0x10, 0x1f ;  /* 0x0a001f003d407f89 */ /* 0x000e2200000e0000 */
[----:B------:R-:W-:Y:S01]  /*9a20*/  FFMA.FTZ R57, R115, R164, R72 ;  /* 0x000000a473397223 */ /* 0x000fe20000010048 */
[----:B------:R-:W-:Y:S01]  /*9a30*/  ISETP.NE.AND P0, PT, R121, RZ, PT ;  /* 0x000000ff7900720c */ /* 0x000fe20003f05270 */
[----:B------:R-:W-:Y:S01]  /*9a40*/  FFMA.FTZ R56, R75, R183, R56 ;  /* 0x000000b74b387223 */ /* 0x000fe20000010038 */
[----:B------:R-:W1:Y:S01]  /*9a50*/  SHFL.DOWN PT, R63, R66, 0x10, 0x1f ;  /* 0x0a001f00423f7f89 */ /* 0x000e6200000e0000 */
[----:B------:R-:W-:Y:S01]  /*9a60*/  FADD.FTZ R102, R57, R102 ;  /* 0x0000006639667221 */ /* 0x000fe20000010000 */
[----:B------:R-:W-:Y:S01]  /*9a70*/  FMUL.FTZ R57, R198, R166 ;  /* 0x000000a6c6397220 */ /* 0x000fe20000410000 */
[-C--:B------:R-:W-:Y:S01]  /*9a80*/  FFMA.FTZ R59, R103, R56.reuse, R80 ;  /* 0x00000038673b7223 */ /* 0x080fe20000010050 */
[----:B------:R-:W-:Y:S02]  /*9a90*/  FFMA.FTZ R41, R8, R56, R41 ;  /* 0x0000003808297223 */ /* 0x000fe40000010029 */
[----:B------:R-:W-:Y:S01]  /*9aa0*/  FFMA.FTZ R57, R76, R182, R57 ;  /* 0x000000b64c397223 */ /* 0x000fe20000010039 */
[----:B------:R-:W-:Y:S01]  /*9ab0*/  FADD.FTZ R106, R59, R106 ;  /* 0x0000006a3b6a7221 */ /* 0x000fe20000010000 */
[----:B------:R-:W-:-:S02]  /*9ac0*/  FMUL.FTZ R59, R202, R170 ;  /* 0x000000aaca3b7220 */ /* 0x000fc40000410000 */
[-C--:B------:R-:W-:Y:S01]  /*9ad0*/  FFMA.FTZ R48, R15, R57.reuse, R48 ;  /* 0x000000390f307223 */ /* 0x080fe20000010030 */
[----:B------:R-:W-:Y:S01]  /*9ae0*/  FFMA.FTZ R62, R116, R57, R79 ;  /* 0x00000039743e7223 */ /* 0x000fe2000001004f */
[----:B------:R-:W-:Y:S01]  /*9af0*/  @!P0 SHF.R.U32.HI R57, RZ, 0x2, R0 ;  /* 0x00000002ff398819 */ /* 0x000fe20000011600 */
[----:B------:R-:W-:Y:S02]  /*9b00*/  FFMA.FTZ R59, R158, R186, R59 ;  /* 0x000000ba9e3b7223 */ /* 0x000fe4000001003b */
[----:B------:R-:W-:Y:S01]  /*9b10*/  FADD.FTZ R105, R62, R105 ;  /* 0x000000693e697221 */ /* 0x000fe20000010000 */
[----:B------:R-:W-:Y:S01]  /*9b20*/  @!P0 LOP3.LUT R65, R57, 0xf8, RZ, 0xc0, !PT ;  /* 0x000000f839418812 */ /* 0x000fe200078ec0ff */
[-C--:B------:R-:W-:Y:S01]  /*9b30*/  FFMA.FTZ R87, R118, R59.reuse, R87 ;  /* 0x0000003b76577223 */ /* 0x080fe20000010057 */
[----:B------:R-:W-:Y:S01]  /*9b40*/  FFMA.FTZ R50, R17, R59, R50 ;  /* 0x0000003b11327223 */ /* 0x000fe20000010032 */
[----:B0-----:R-:W-:Y:S02]  /*9b50*/  FADD.FTZ R56, R61, R64 ;  /* 0x000000403d387221 */ /* 0x001fe40000010000 */
[----:B------:R-:W-:Y:S01]  /*9b60*/  FADD.FTZ R110, R87, R110 ;  /* 0x0000006e576e7221 */ /* 0x000fe20000010000 */
[----:B-1----:R-:W-:-:S05]  /*9b70*/  FADD.FTZ R57, R66, R63 ;  /* 0x0000003f42397221 */ /* 0x002fca0000010000 */
[----:B------:R0:W-:Y:S01]  /*9b80*/  @!P0 STS.64 [R65+UR30+0x6308], R56 ;  /* 0x0063083841008988 */ /* 0x0001e20008000a1e */
[----:B------:R-:W-:Y:S06]  /*9b90*/  BAR.SYNC.DEFER_BLOCKING 0x0 ;  /* 0x0000000000007b1d */ /* 0x000fec0000010000 */
[----:B------:R-:W-:Y:S05]  /*9ba0*/  @P2 BRA `(.L_x_11682) ;  /* 0x0000000000342947 */ /* 0x000fea0003800000 */
[----:B------:R-:W-:Y:S01]  /*9bb0*/  UISETP.NE.AND UP0, UPT, UR19, UR43, UPT ;  /* 0x0000002b1300728c */ /* 0x000fe2000bf05270 */
[----:B------:R-:W1:Y:S01]  /*9bc0*/  LDS.64 R58, [UR30+0x6310] ;  /* 0x0063101eff3a7984 */ /* 0x000e620008000a00 */
[----:B------:R-:W-:Y:S01]  /*9bd0*/  ULEA UR31, UR8, UR30, 0x3 ;  /* 0x0000001e081f7291 */ /* 0x000fe2000f8e18ff */
[----:B------:R-:W-:-:S03]  /*9be0*/  ISETP.GT.AND P0, PT, R121, 0xf, PT ;  /* 0x0000000f7900780c */ /* 0x000fc60003f04270 */
[----:B------:R-:W-:Y:S02]  /*9bf0*/  PLOP3.LUT P2, PT, PT, PT, UP0, 0x80, 0x8 ;  /* 0x000000000008781c */ /* 0x000fe40003f4f008 */
[----:B------:R-:W-:Y:S02]  /*9c00*/  FSEL R61, R61, R56, P0 ;  /* 0x000000383d3d7208 */ /* 0x000fe40000000000 */
[----:B------:R-:W-:-:S09]  /*9c10*/  FSEL R66, R66, R57, P0 ;  /* 0x0000003942427208 */ /* 0x000fd20000000000 */
[----:B------:R-:W2:Y:S01]  /*9c20*/  @P2 LDS.64 R62, [UR31+0x8d60] ;  /* 0x008d601fff3e2984 */ /* 0x000ea20008000a00 */
[----:B-1----:R-:W-:Y:S01]  /*9c30*/  FADD.FTZ R58, R58, R61 ;  /* 0x0000003d3a3a7221 */ /* 0x002fe20000010000 */
[----:B------:R-:W-:-:S03]  /*9c40*/  FADD.FTZ R59, R59, R66 ;  /* 0x000000423b3b7221 */ /* 0x000fc60000010000 */
[----:B--2---:R-:W-:Y:S01]  /*9c50*/  @P2 FADD.FTZ R58, R58, R62 ;  /* 0x0000003e3a3a2221 */ /* 0x004fe20000010000 */
[----:B------:R-:W-:-:S05]  /*9c60*/  @P2 FADD.FTZ R59, R59, R63 ;  /* 0x0000003f3b3b2221 */ /* 0x000fca0000010000 */
[----:B------:R1:W-:Y:S02]  /*9c70*/  STS.64 [UR31+0x8d60], R58 ;  /* 0x008d603aff007988 */ /* 0x0003e40008000a1f */
.L_x_11682:
[----:B------:R-:W-:Y:S05]  /*9c80*/  BSYNC.RECONVERGENT B0 ;  /* 0x0000000000007941 */ /* 0x000fea0003800200 */
.L_x_11681:
[----:B------:R-:W-:-:S04]  /*9c90*/  UIADD3 UR8, UPT, UPT, UR8, 0x1, URZ ;  /* 0x0000000108087890 */ /* 0x000fc8000fffe0ff */
[----:B------:R-:W-:-:S09]  /*9ca0*/  UISETP.GE.AND UP0, UPT, UR8, UR44, UPT ;  /* 0x0000002c0800728c */ /* 0x000fd2000bf06270 */
[----:B------:R-:W-:Y:S05]  /*9cb0*/  BRA.U !UP0, `(.L_x_11683) ;  /* 0xffffff7908c07547 */ /* 0x000fea000b83ffff */
.L_x_11587:
        /* <DEDUP_REMOVED lines=8> */
[----:B------:R-:W5:Y:S01]  /*9d40*/  S2R R0, SR_TID.X ;  /* 0x0000000000007919 */ /* 0x000f620000002100 */
[----:B------:R-:W-:Y:S02]  /*9d50*/  F2FP.BF16.F32.PACK_AB R4, R42, R50 ;  /* 0x000000322a04723e */ /* 0x000fe400000010ff */
[----:B------:R-:W-:Y:S01]  /*9d60*/  F2FP.BF16.F32.PACK_AB R35, R35, R43 ;  /* 0x0000002b2323723e */ /* 0x000fe200000010ff */
[----:B------:R-:W0:Y:S01]  /*9d70*/  LDCU.64 UR34, c[0x0][0x500] ;  /* 0x0000a000ff2277ac */ /* 0x000e220008000a00 */
[----:B------:R-:W-:Y:S01]  /*9d80*/  F2FP.BF16.F32.PACK_AB R34, R36, R44 ;  /* 0x0000002c2422723e */ /* 0x000fe200000010ff */
[----:B------:R-:W0:Y:S01]  /*9d90*/  S2UR UR8, SR_CTAID.Y ;  /* 0x00000000000879c3 */ /* 0x000e220000002600 */
        /* <DEDUP_REMOVED lines=8> */
[----:B------:R5:W-:Y:S01]  /*9e20*/  STS.128 [R119], R4 ;  /* 0x0000000477007388 */ /* 0x000be20000000c00 */
        /* <DEDUP_REMOVED lines=8> */
[----:B0-----:R-:W-:Y:S01]  /*9eb0*/  UIMAD UR31, UR8, UR35, URZ ;  /* 0x00000023081f72a4 */ /* 0x001fe2000f8e02ff */
[----:B------:R-:W0:Y:S01]  /*9ec0*/  LDS.128 R16, [R120+0x200] ;  /* 0x0002000078107984 */ /* 0x000e220000000c00 */
[----:B------:R-:W-:Y:S01]  /*9ed0*/  UIMAD UR25, UR38, UR33, UR25 ;  /* 0x00000021261972a4 */ /* 0x000fe2000f8e0219 */
[----:B-----5:R-:W-:Y:S01]  /*9ee0*/  SHF.L.U32 R5, R0, 0x1, RZ ;  /* 0x0000000100057819 */ /* 0x020fe200000006ff */
[----:B------:R-:W-:Y:S01]  /*9ef0*/  FADD.FTZ R0, R125, R110 ;  /* 0x0000006e7d007221 */ /* 0x000fe20000010000 */
[----:B------:R-:W-:Y:S01]  /*9f00*/  F2FP.BF16.F32.PACK_AB R20, R99, R100 ;  /* 0x000000646314723e */ /* 0x000fe200000010ff */
[----:B------:R-:W-:Y:S01]  /*9f10*/  UIMAD.WIDE.U32 UR24, UR8, UR34, UR24 ;  /* 0x00000022081872a5 */ /* 0x000fe2000f8e0018 */
[----:B------:R-:W-:Y:S01]  /*9f20*/  LOP3.LUT R5, R5, 0x7c0, RZ, 0xc0, !PT ;  /* 0x000007c005057812 */ /* 0x000fe200078ec0ff */
[----:B------:R-:W-:Y:S01]  /*9f30*/  FADD.FTZ R0, R0, R109 ;  /* 0x0000006d00007221 */ /* 0x000fe20000010000 */
[----:B------:R-:W2:Y:S02]  /*9f40*/  LDCU.64 UR32, c[0x0][0x520] ;  /* 0x0000a400ff2077ac */ /* 0x000ea40008000a00 */
[----:B------:R-:W-:Y:S01]  /*9f50*/  LOP3.LUT R7, R5, 0x1f, R124, 0xf8, !PT ;  /* 0x0000001f05077812 */ /* 0x000fe200078ef87c */
[----:B------:R-:W-:Y:S01]  /*9f60*/  FADD.FTZ R9, R0, R107 ;  /* 0x0000006b00097221 */ /* 0x000fe20000010000 */
[----:B------:R-:W-:-:S02]  /*9f70*/  UIADD3 UR31, UPT, UPT, UR25, UR31, URZ ;  /* 0x0000001f191f7290 */ /* 0x000fc4000fffe0ff */
[----:B-1----:R-:W-:Y:S01]  /*9f80*/  ULEA UR25, UP0, UR24, UR36, 0x1 ;  /* 0x0000002418197291 */ /* 0x002fe2000f8008ff */
[----:B------:R-:W-:Y:S01]  /*9f90*/  FADD.FTZ R0, R9, R106 ;  /* 0x0000006a09007221 */ /* 0x000fe20000010000 */
[----:B------:R-:W-:Y:S01]  /*9fa0*/  F2FP.BF16.F32.PACK_AB R9, R106, R107 ;  /* 0x0000006b6a09723e */ /* 0x000fe200000010ff */
[----:B------:R-:W1:Y:S02]  /*9fb0*/  LDCU.64 UR34, c[0x0][0x560] ;  /* 0x0000ac00ff2277ac */ /* 0x000e640008000a00 */
[----:B------:R-:W-:Y:S01]  /*9fc0*/  FADD.FTZ R105, R0, R105 ;  /* 0x0000006900697221 */ /* 0x000fe20000010000 */
[----:B------:R-:W-:Y:S01]  /*9fd0*/  MOV R2, UR25 ;  /* 0x0000001900027c02 */ /* 0x000fe20008000f00 */
[----:B------:R-:W-:Y:S02]  /*9fe0*/  ULEA.HI.X UR24, UR24, UR37, UR31, 0x1, UP0 ;  /* 0x0000002518187291 */ /* 0x000fe400080f0c1f */
[----:B------:R-:W-:Y:S01]  /*9ff0*/  FADD.FTZ R105, R105, R104 ;  /* 0x0000006869697221 */ /* 0x000fe20000010000 */
[----:B------:R-:W-:-:S02]  /*a000*/  UIADD3 UR9, UP3, UPT, UR9, -0x800, URZ ;  /* 0xfffff80009097890 */ /* 0x000fc4000ff7e0ff */
[----:B------:R-:W-:Y:S01]  /*a010*/  UIADD3 UR11, UP4, UPT, UR11, -0x800, URZ ;  /* 0xfffff8000b0b7890 */ /* 0x000fe2000ff9e0ff */
[----:B------:R-:W-:Y:S01]  /*a020*/  MOV R3, UR24 ;  /* 0x0000001800037c02 */ /* 0x000fe20008000f00 */
[----:B------:R-:W-:Y:S01]  /*a030*/  FADD.FTZ R102, R105, R102 ;  /* 0x0000006669667221 */ /* 0x000fe20000010000 */
[----:B------:R-:W-:Y:S02]  /*a040*/  UIADD3.X UR23, UPT, UPT, UR23, -0x1, URZ, UP1, !UPT ;  /* 0xffffffff17177890 */ /* 0x000fe40008ffe4ff */
[----:B------:R-:W-:Y:S01]  /*a050*/  UIADD3.X UR14, UPT, UPT, UR14, -0x1, URZ, UP2, !UPT ;  /* 0xffffffff0e0e7890 */ /* 0x000fe200097fe4ff */
[----:B------:R-:W-:Y:S01]  /*a060*/  IMAD.WIDE.U32 R2, R7, 0x10, R2 ;  /* 0x0000001007027825 */ /* 0x000fe200078e0002 */
[----:B------:R-:W5:Y:S03]  /*a070*/  LDCU.64 UR24, c[0x0][0x518] ;  /* 0x0000a300ff1877ac */ /* 0x000f660008000a00 */
[----:B------:R-:W-:Y:S01]  /*a080*/  FADD.FTZ R101, R102, R101 ;  /* 0x0000006566657221 */ /* 0x000fe20000010000 */
[----:B---3--:R-:W-:Y:S03]  /*a090*/  STG.E.128 desc[UR28][R2.64], R12 ;  /* 0x0000000c02007986 */ /* 0x008fe6000c101d1c */
[----:B------:R-:W-:Y:S01]  /*a0a0*/  FADD.FTZ R100, R101, R100 ;  /* 0x0000006465647221 */ /* 0x000fe20000010000 */
[----:B------:R-:W-:Y:S01]  /*a0b0*/  UIADD3.X UR13, UPT, UPT, UR13, -0x1, URZ, UP3, !UPT ;  /* 0xffffffff0d0d7890 */ /* 0x000fe20009ffe4ff */
[----:B0-----:R0:W-:Y:S02]  /*a0c0*/  STG.E.128 desc[UR28][R2.64+0x200], R16 ;  /* 0x0002001002007986 */ /* 0x0011e4000c101d1c */
[----:B------:R-:W-:Y:S01]  /*a0d0*/  FADD.FTZ R100, R100, R99 ;  /* 0x0000006364647221 */ /* 0x000fe20000010000 */
[----:B------:R-:W-:Y:S01]  /*a0e0*/  UIADD3.X UR12, UPT, UPT, UR12, -0x1, URZ, UP4, !UPT ;  /* 0xffffffff0c0c7890 */ /* 0x000fe2000a7fe4ff */
[----:B------:R-:W-:Y:S02]  /*a0f0*/  BAR.SYNC.DEFER_BLOCKING 0x0 ;  /* 0x0000000000007b1d */ /* 0x000fe40000010000 */
[----:B------:R-:W-:-:S04]  /*a100*/  FADD.FTZ R97, R100, R97 ;  /* 0x0000006164617221 */ /* 0x000fc80000010000 */
[----:B------:R-:W-:Y:S01]  /*a110*/  FADD.FTZ R96, R97, R96 ;  /* 0x0000006061607221 */ /* 0x000fe20000010000 */
[----:B-----5:R-:W-:-:S03]  /*a120*/  UIMAD.WIDE.U32 UR26, UR38, UR24, UR26 ;  /* 0x00000018261a72a5 */ /* 0x020fc6000f8e001a */
        /* <DEDUP_REMOVED lines=9> */
[----:B-1----:R-:W-:Y:S01]  /*a1c0*/  ULEA UR25, UP0, UR24, UR34, 0x1 ;  /* 0x0000002218197291 */ /* 0x002fe2000f8008ff */
[----:B------:R-:W-:Y:S03]  /*a1d0*/  STS.128 [R119], R8 ;  /* 0x0000000877007388 */ /* 0x000fe60000000c00 */
[----:B------:R-:W-:Y:S01]  /*a1e0*/  ULEA.HI.X UR24, UR24, UR35, UR26, 0x1, UP0 ;  /* 0x0000002318187291 */ /* 0x000fe200080f0c1a */
[----:B------:R-:W-:Y:S01]  /*a1f0*/  STS.128 [R119+0x10], R20 ;  /* 0x0000101477007388 */ /* 0x000fe20000000c00 */
[----:B------:R-:W-:-:S03]  /*a200*/  NOP ;  /* 0x0000000000007918 */ /* 0x000fc60000000000 */
[----:B------:R-:W1:Y:S01]  /*a210*/  LDS.128 R12, [R120] ;  /* 0x00000000780c7984 */ /* 0x000e620000000c00 */
[----:B0-----:R-:W-:Y:S01]  /*a220*/  MOV R2, UR25 ;  /* 0x0000001900027c02 */ /* 0x001fe20008000f00 */
[----:B------:R-:W-:Y:S01]  /*a230*/  UIADD3 UR20, UP0, UPT, UR20, -0x1000, URZ ;  /* 0xfffff00014147890 */ /* 0x000fe2000ff1e0ff */
[----:B------:R-:W-:Y:S01]  /*a240*/  MOV R3, UR24 ;  /* 0x0000001800037c02 */ /* 0x000fe20008000f00 */
[----:B------:R-:W0:Y:S02]  /*a250*/  LDS.128 R24, [R120+0x200] ;  /* 0x0002000078187984 */ /* 0x000e240000000c00 */
[----:B------:R-:W-:Y:S01]  /*a260*/  UIADD3.X UR21, UPT, UPT, UR21, -0x1, URZ, UP0, !UPT ;  /* 0xffffffff15157890 */ /* 0x000fe200087fe4ff */
[----:B------:R-:W-:Y:S01]  /*a270*/  IMAD.WIDE.U32 R2, R7, 0x10, R2 ;  /* 0x0000001007027825 */ /* 0x000fe200078e0002 */
[----:B------:R-:W-:-:S03]  /*a280*/  UISETP.GT.AND UP0, UPT, UR19, 0x1, UPT ;  /* 0x000000011300788c */ /* 0x000fc6000bf04270 */
[----:B------:R-:W-:Y:S01]  /*a290*/  UMOV UR19, UR30 ;  /* 0x0000001e00137c82 */ /* 0x000fe20008000000 */
[----:B-1----:R1:W-:Y:S04]  /*a2a0*/  STG.E.128 desc[UR28][R2.64], R12 ;  /* 0x0000000c02007986 */ /* 0x0023e8000c101d1c */
[----:B0-----:R1:W-:Y:S01]  /*a2b0*/  STG.E.128 desc[UR28][R2.64+0x200], R24 ;  /* 0x0002001802007986 */ /* 0x0013e2000c101d1c */
[----:B------:R-:W-:Y:S05]  /*a2c0*/  BRA.U UP0, `(.L_x_11684) ;  /* 0xffffff6900087547 */ /* 0x000fea000b83ffff */
.L_x_11586:
[----:B------:R-:W0:Y:S01]  /*a2d0*/  LDCU.64 UR6, c[0x0][0x548] ;  /* 0x0000a900ff0677ac */ /* 0x000e220008000a00 */
[----:B------:R-:W2:Y:S01]  /*a2e0*/  S2R R9, SR_TID.X ;  /* 0x0000000000097919 */ /* 0x000ea20000002100 */
[----:B------:R-:W3:Y:S01]  /*a2f0*/  LDCU UR16, c[0x0][0x38c] ;  /* 0x00007180ff1077ac */ /* 0x000ee20008000800 */
[----:B------:R-:W1:Y:S01]  /*a300*/  LDCU.64 UR10, c[0x0][0x568] ;  /* 0x0000ad00ff0a77ac */ /* 0x000e620008000a00 */
[----:B0-----:R-:W-:-:S04]  /*a310*/  UISETP.NE.U32.AND UP0, UPT, UR6, URZ, UPT ;  /* 0x000000ff0600728c */ /* 0x001fc8000bf05070 */
[----:B------:R-:W-:-:S09]  /*a320*/  UISETP.NE.AND.EX UP0, UPT, UR7, URZ, UPT, UP0 ;  /* 0x000000ff0700728c */ /* 0x000fd2000bf05300 */
[----:B-1-3--:R-:W-:Y:S05]  /*a330*/  BRA.U !UP0, `(.L_x_11685) ;  /* 0x00000001088c7547 */ /* 0x00afea000b800000 */
        /* <DEDUP_REMOVED lines=34> */
.L_x_11686:
[----:B------:R-:W-:Y:S05]  /*a560*/  BSYNC.RECONVERGENT B0 ;  /* 0x0000000000007941 */ /* 0x000fea0003800200 */
.L_x_11685:
        /* <DEDUP_REMOVED lines=39> */
.L_x_11688:
[----:B------:R-:W-:Y:S05]  /*a7e0*/  BSYNC.RECONVERGENT B0 ;  /* 0x0000000000007941 */ /* 0x000fea0003800200 */
.L_x_11687:
[----:B------:R-:W-:Y:S05]  /*a7f0*/  @P0 EXIT ;  /* 0x000000000000094d */ /* 0x000fea0003800000 */
[----:B------:R-:W2:Y:S01]  /*a800*/  S2UR UR9, SR_CgaCtaId ;  /* 0x00000000000979c3 */ /* 0x000ea20000008800 */
[----:B------:R-:W3:Y:S01]  /*a810*/  LDCU.64 UR6, c[0x0][0x4a8] ;  /* 0x00009500ff0677ac */ /* 0x000ee20008000a00 */
[----:B0-----:R-:W-:Y:S01]  /*a820*/  MOV R7, R9 ;  /* 0x0000000900077202 */ /* 0x001fe20000000f00 */
[----:B------:R-:W0:Y:S01]  /*a830*/  LDCU UR10, c[0x0][0x360] ;  /* 0x00006c00ff0a77ac */ /* 0x000e220008000800 */
[----:B------:R-:W0:Y:S01]  /*a840*/  LDCU.64 UR12, c[0x0][0x4b0] ;  /* 0x00009600ff0c77ac */ /* 0x000e220008000a00 */
[----:B------:R-:W0:Y:S01]  /*a850*/  LDCU.64 UR14, c[0x0][0x530] ;  /* 0x0000a600ff0e77ac */ /* 0x000e220008000a00 */
[----:B---3--:R-:W-:-:S03]  /*a860*/  UIMAD.WIDE.U32 UR4, UR8, UR6, URZ ;  /* 0x00000006080472a5 */ /* 0x008fc6000f8e00ff */
[----:B------:R-:W-:Y:S01]  /*a870*/  UMOV UR6, 0x400 ;  /* 0x0000040000067882 */ /* 0x000fe20000000000 */
[----:B------:R-:W-:Y:S02]  /*a880*/  UIMAD UR8, UR8, UR7, UR5 ;  /* 0x00000007080872a4 */ /* 0x000fe4000f8e0205 */
[----:B0-2---:R-:W-:-:S12]  /*a890*/  ULEA UR6, UR9, UR6, 0x18 ;  /* 0x0000000609067291 */ /* 0x005fd8000f8ec0ff */
.L_x_11689:
        /* <DEDUP_REMOVED lines=19> */
.L_x_11592:
[----:B------:R-:W-:Y:S01]  /*a9d0*/  HFMA2 R235, -RZ, RZ, 0, 5.9604644775390625e-08 ;  /* 0x00000001ffeb7431 */ /* 0x000fe200000001ff */
[----:B------:R-:W-:Y:S02]  /*a9e0*/  MOV R233, R65 ;  /* 0x0000004100e97202 */ /* 0x000fe40000000f00 */
[----:B------:R-:W-:Y:S02]  /*a9f0*/  MOV R240, RZ ;  /* 0x000000ff00f07202 */ /* 0x000fe40000000f00 */
[----:B------:R-:W-:-:S07]  /*aa00*/  MOV R66, 0xffffffff ;  /* 0xffffffff00427802 */ /* 0x000fce0000000f00 */
[----:B01---5:R-:W-:Y:S05]  /*aa10*/  WARPSYNC.COLLECTIVE R66, `(.L_x_11690) ;  /* 0x0000000042087348 */ /* 0x023fea0003c00000 */
[----:B------:R2:W3:Y:S02]  /*aa20*/  SHFL.UP P6, R236, R233, R235, R240 ;  /* 0x040000ebe9ec7389 */ /* 0x0004e400000c00f0 */
[----:B0123-5:R-:W-:Y:S05]  /*aa30*/  ENDCOLLECTIVE ;  /* 0x000000000000791b */ /* 0x02ffea0003800000 */
.L_x_11690:
[----:B------:R-:W-:Y:S02]  /*aa40*/  MOV R233, R229 ;  /* 0x000000e500e97202 */ /* 0x000fe40000000f00 */
[----:B------:R-:W-:-:S07]  /*aa50*/  MOV R64, R236 ;  /* 0x000000ec00407202 */ /* 0x000fce0000000f00 */
[----:B------:R-:W-:Y:S05]  /*aa60*/  WARPSYNC.COLLECTIVE R66, `(.L_x_11691) ;  /* 0x0000000042087348 */ /* 0x000fea0003c00000 */
[----:B------:R0:W1:Y:S02]  /*aa70*/  SHFL.UP P6, R236, R233, R235, R240 ;  /* 0x040000ebe9ec7389 */ /* 0x00006400000c00f0 */
[----:B01----:R-:W-:Y:S05]  /*aa80*/  ENDCOLLECTIVE ;  /* 0x000000000000791b */ /* 0x003fea0003800000 */
.L_x_11691:
[----:B------:R-:W-:Y:S02]  /*aa90*/  MOV R233, R230 ;  /* 0x000000e600e97202 */ /* 0x000fe40000000f00 */
[----:B------:R-:W-:-:S07]  /*aaa0*/  MOV R232, R236 ;  /* 0x000000ec00e87202 */ /* 0x000fce0000000f00 */
[----:B------:R-:W-:Y:S05]  /*aab0*/  WARPSYNC.COLLECTIVE R66, `(.L_x_11692) ;  /* 0x0000000042087348 */ /* 0x000fea0003c00000 */
[----:B------:R0:W1:Y:S02]  /*aac0*/  SHFL.UP P6, R236, R233, R235, R240 ;  /* 0x040000ebe9ec7389 */ /* 0x00006400000c00f0 */
[----:B01----:R-:W-:Y:S05]  /*aad0*/  ENDCOLLECTIVE ;  /* 0x000000000000791b */ /* 0x003fea0003800000 */
.L_x_11692:
[----:B------:R-:W-:Y:S02]  /*aae0*/  MOV R233, R231 ;  /* 0x000000e700e97202 */ /* 0x000fe40000000f00 */
[----:B------:R-:W-:-:S07]  /*aaf0*/  MOV R234, R236 ;  /* 0x000000ec00ea7202 */ /* 0x000fce0000000f00 */
[----:B------:R-:W-:Y:S05]  /*ab00*/  WARPSYNC.COLLECTIVE R66, `(.L_x_11693) ;  /* 0x0000000042087348 */ /* 0x000fea0003c00000 */
[----:B------:R0:W1:Y:S02]  /*ab10*/  SHFL.UP P6, R236, R233, R235, R240 ;  /* 0x040000ebe9ec7389 */ /* 0x00006400000c00f0 */
[----:B01----:R-:W-:Y:S05]  /*ab20*/  ENDCOLLECTIVE ;  /* 0x000000000000791b */ /* 0x003fea0003800000 */
.L_x_11693:
        /* <DEDUP_REMOVED lines=15> */
.L_x_11694:
[----:B------:R-:W-:Y:S02]  /*ac20*/  MOV R233, R229 ;  /* 0x000000e500e97202 */ /* 0x000fe40000000f00 */
[----:B------:R-:W-:-:S07]  /*ac30*/  MOV R64, R236 ;  /* 0x000000ec00407202 */ /* 0x000fce0000000f00 */
[----:B------:R-:W-:Y:S05]  /*ac40*/  WARPSYNC.COLLECTIVE R66, `(.L_x_11695) ;  /* 0x0000000042087348 */ /* 0x000fea0003c00000 */
[----:B------:R0:W1:Y:S02]  /*ac50*/  SHFL.UP P6, R236, R233, R235, R240 ;  /* 0x040000ebe9ec7389 */ /* 0x00006400000c00f0 */
[----:B01----:R-:W-:Y:S05]  /*ac60*/  ENDCOLLECTIVE ;  /* 0x000000000000791b */ /* 0x003fea0003800000 */
.L_x_11695:
[----:B------:R-:W-:Y:S02]  /*ac70*/  MOV R233, R230 ;  /* 0x000000e600e97202 */ /* 0x000fe40000000f00 */
[----:B------:R-:W-:-:S07]  /*ac80*/  MOV R232, R236 ;  /* 0x000000ec00e87202 */ /* 0x000fce0000000f00 */
[----:B------:R-:W-:Y:S05]  /*ac90*/  WARPSYNC.COLLECTIVE R66, `(.L_x_11696) ;  /* 0x0000000042087348 */ /* 0x000fea0003c00000 */
[----:B------:R0:W1:Y:S02]  /*aca0*/  SHFL.UP P6, R236, R233, R235, R240 ;  /* 0x040000ebe9ec7389 */ /* 0x00006400000c00f0 */
[----:B01----:R-:W-:Y:S05]  /*acb0*/  ENDCOLLECTIVE ;  /* 0x000000000000791b */ /* 0x003fea0003800000 */
.L_x_11696:
[----:B------:R-:W-:Y:S02]  /*acc0*/  MOV R233, R231 ;  /* 0x000000e700e97202 */ /* 0x000fe40000000f00 */
[----:B------:R-:W-:-:S07]  /*acd0*/  MOV R234, R236 ;  /* 0x000000ec00ea7202 */ /* 0x000fce0000000f00 */
[----:B------:R-:W-:Y:S05]  /*ace0*/  WARPSYNC.COLLECTIVE R66, `(.L_x_11697) ;  /* 0x0000000042087348 */ /* 0x000fea0003c00000 */
[----:B------:R0:W1:Y:S02]  /*acf0*/  SHFL.UP P6, R236, R233, R235, R240 ;  /* 0x040000ebe9ec7389 */ /* 0x00006400000c00f0 */
[----:B01----:R-:W-:Y:S05]  /*ad00*/  ENDCOLLECTIVE ;  /* 0x000000000000791b */ /* 0x003fea0003800000 */
.L_x_11697:
        /* <DEDUP_REMOVED lines=15> */
.L_x_11698:
[----:B------:R-:W-:Y:S02]  /*ae00*/  MOV R233, R229 ;  /* 0x000000e500e97202 */ /* 0x000fe40000000f00 */
[----:B------:R-:W-:-:S07]  /*ae10*/  MOV R64, R236 ;  /* 0x000000ec00407202 */ /* 0x000fce0000000f00 */
[----:B------:R-:W-:Y:S05]  /*ae20*/  WARPSYNC.COLLECTIVE R66, `(.L_x_11699) ;  /* 0x0000000042087348 */ /* 0x000fea0003c00000 */
[----:B------:R0:W1:Y:S02]  /*ae30*/  SHFL.UP P6, R236, R233, R235, R240 ;  /* 0x040000ebe9ec7389 */ /* 0x00006400000c00f0 */
[----:B01----:R-:W-:Y:S05]  /*ae40*/  ENDCOLLECTIVE ;  /* 0x000000000000791b */ /* 0x003fea0003800000 */
.L_x_11699:
[----:B------:R-:W-:Y:S02]  /*ae50*/  MOV R233, R230 ;  /* 0x000000e600e97202 */ /* 0x000fe40000000f00 */
[----:B------:R-:W-:-:S07]  /*ae60*/  MOV R232, R236 ;  /* 0x000000ec00e87202 */ /* 0x000fce0000000f00 */
[----:B------:R-:W-:Y:S05]  /*ae70*/  WARPSYNC.COLLECTIVE R66, `(.L_x_11700) ;  /* 0x0000000042087348 */ /* 0x000fea0003c00000 */
[----:B------:R0:W1:Y:S02]  /*ae80*/  SHFL.UP P6, R236, R233, R235, R240 ;  /* 0x040000ebe9ec7389 */ /* 0x00006400000c00f0 */
[----:B01----:R-:W-:Y:S05]  /*ae90*/  ENDCOLLECTIVE ;  /* 0x000000000000791b */ /* 0x003fea0003800000 */
.L_x_11700:
[----:B------:R-:W-:Y:S02]  /*aea0*/  MOV R233, R231 ;  /* 0x000000e700e97202 */ /* 0x000fe40000000f00 */
[----:B------:R-:W-:-:S07]  /*aeb0*/  MOV R234, R236 ;  /* 0x000000ec00ea7202 */ /* 0x000fce0000000f00 */
[----:B------:R-:W-:Y:S05]  /*aec0*/  WARPSYNC.COLLECTIVE R66, `(.L_x_11701) ;  /* 0x0000000042087348 */ /* 0x000fea0003c00000 */
[----:B------:R0:W1:Y:S02]  /*aed0*/  SHFL.UP P6, R236, R233, R235, R240 ;  /* 0x040000ebe9ec7389 */ /* 0x00006400000c00f0 */
[----:B01----:R-:W-:Y:S05]  /*aee0*/  ENDCOLLECTIVE ;  /* 0x000000000000791b */ /* 0x003fea0003800000 */
.L_x_11701:
        /* <DEDUP_REMOVED lines=15> */
.L_x_11702:
[----:B------:R-:W-:Y:S02]  /*afe0*/  MOV R233, R229 ;  /* 0x000000e500e97202 */ /* 0x000fe40000000f00 */
[----:B------:R-:W-:-:S07]  /*aff0*/  MOV R64, R236 ;  /* 0x000000ec00407202 */ /* 0x000fce0000000f00 */
[----:B------:R-:W-:Y:S05]  /*b000*/  WARPSYNC.COLLECTIVE R66, `(.L_x_11703) ;  /* 0x0000000042087348 */ /* 0x000fea0003c00000 */
[----:B------:R0:W1:Y:S02]  /*b010*/  SHFL.UP P6, R236, R233, R235, R240 ;  /* 0x040000ebe9ec7389 */ /* 0x00006400000c00f0 */
[----:B01----:R-:W-:Y:S05]  /*b020*/  ENDCOLLECTIVE ;  /* 0x000000000000791b */ /* 0x003fea0003800000 */
.L_x_11703:
[----:B------:R-:W-:Y:S02]  /*b030*/  MOV R233, R230 ;  /* 0x000000e600e97202 */ /* 0x000fe40000000f00 */
[----:B------:R-:W-:-:S07]  /*b040*/  MOV R232, R236 ;  /* 0x000000ec00e87202 */ /* 0x000fce0000000f00 */
[----:B------:R-:W-:Y:S05]  /*b050*/  WARPSYNC.COLLECTIVE R66, `(.L_x_11704) ;  /* 0x0000000042087348 */ /* 0x000fea0003c00000 */
[----:B------:R0:W1:Y:S02]  /*b060*/  SHFL.UP P6, R236, R233, R235, R240 ;  /* 0x040000ebe9ec7389 */ /* 0x00006400000c00f0 */
[----:B01----:R-:W-:Y:S05]  /*b070*/  ENDCOLLECTIVE ;  /* 0x000000000000791b */ /* 0x003fea0003800000 */
.L_x_11704:
[----:B------:R-:W-:Y:S02]  /*b080*/  MOV R233, R231 ;  /* 0x000000e700e97202 */ /* 0x000fe40000000f00 */
[----:B------:R-:W-:-:S07]  /*b090*/  MOV R234, R236 ;  /* 0x000000ec00ea7202 */ /* 0x000fce0000000f00 */
[----:B------:R-:W-:Y:S05]  /*b0a0*/  WARPSYNC.COLLECTIVE R66, `(.L_x_11705) ;  /* 0x0000000042087348 */ /* 0x000fea0003c00000 */
[----:B------:R0:W1:Y:S02]  /*b0b0*/  SHFL.UP P6, R236, R233, R235, R240 ;  /* 0x040000ebe9ec7389 */ /* 0x00006400000c00f0 */
[----:B01----:R-:W-:Y:S05]  /*b0c0*/  ENDCOLLECTIVE ;  /* 0x000000000000791b */ /* 0x003fea0003800000 */
.L_x_11705:
        /* <DEDUP_REMOVED lines=15> */
.L_x_11706:
[----:B------:R-:W-:Y:S02]  /*b1c0*/  MOV R233, R229 ;  /* 0x000000e500e97202 */ /* 0x000fe40000000f00 */
[----:B------:R-:W-:-:S07]  /*b1d0*/  MOV R64, R236 ;  /* 0x000000ec00407202 */ /* 0x000fce0000000f00 */
[----:B------:R-:W-:Y:S05]  /*b1e0*/  WARPSYNC.COLLECTIVE R66, `(.L_x_11707) ;  /* 0x0000000042087348 */ /* 0x000fea0003c00000 */
[----:B------:R0:W1:Y:S02]  /*b1f0*/  SHFL.UP P6, R236, R233, R235, R240 ;  /* 0x040000ebe9ec7389 */ /* 0x00006400000c00f0 */
[----:B01----:R-:W-:Y:S05]  /*b200*/  ENDCOLLECTIVE ;  /* 0x000000000000791b */ /* 0x003fea0003800000 */
.L_x_11707:
[----:B------:R-:W-:Y:S02]  /*b210*/  MOV R233, R230 ;  /* 0x000000e600e97202 */ /* 0x000fe40000000f00 */
[----:B------:R-:W-:-:S07]  /*b220*/  MOV R232, R236 ;  /* 0x000000ec00e87202 */ /* 0x000fce0000000f00 */
[----:B------:R-:W-:Y:S05]  /*b230*/  WARPSYNC.COLLECTIVE R66, `(.L_x_11708) ;  /* 0x0000000042087348 */ /* 0x000fea0003c00000 */
[----:B------:R0:W1:Y:S02]  /*b240*/  SHFL.UP P6, R236, R233, R235, R240 ;  /* 0x040000ebe9ec7389 */ /* 0x00006400000c00f0 */
[----:B01----:R-:W-:Y:S05]  /*b250*/  ENDCOLLECTIVE ;  /* 0x000000000000791b */ /* 0x003fea0003800000 */
.L_x_11708:
[----:B------:R-:W-:Y:S02]  /*b260*/  MOV R233, R231 ;  /* 0x000000e700e97202 */ /* 0x000fe40000000f00 */
[----:B------:R-:W-:-:S07]  /*b270*/  MOV R234, R236 ;  /* 0x000000ec00ea7202 */ /* 0x000fce0000000f00 */
[----:B------:R-:W-:Y:S05]  /*b280*/  WARPSYNC.COLLECTIVE R66, `(.L_x_11709) ;  /* 0x0000000042087348 */ /* 0x000fea0003c00000 */
[----:B------:R0:W1:Y:S02]  /*b290*/  SHFL.UP P6, R236, R233, R235, R240 ;  /* 0x040000ebe9ec7389 */ /* 0x00006400000c00f0 */
[----:B01----:R-:W-:Y:S05]  /*b2a0*/  ENDCOLLECTIVE ;  /* 0x000000000000791b */ /* 0x003fea0003800000 */
.L_x_11709:
[----:B------:R-:W-:Y:S05]  /*b2b0*/  BRA `(.L_x_11710) ;  /* 0xffffff8c00147947 */ /* 0x000fea000383ffff */
.L_x_11593:
        /* <DEDUP_REMOVED lines=8> */
.L_x_11712:
[----:B------:R-:W-:Y:S05]  /*b340*/  BSYNC B0 ;  /* 0x0000000000007941 */ /* 0x000fea0003800000 */
.L_x_11711:
[----:B------:R-:W-:Y:S05]  /*b350*/  BRA `(.L_x_11713) ;  /* 0xffffff8c00207947 */ /* 0x000fea000383ffff */
.L_x_11594:
        /* <DEDUP_REMOVED lines=8> */
.L_x_11715:
[----:B------:R-:W-:Y:S05]  /*b3e0*/  BSYNC B0 ;  /* 0x0000000000007941 */ /* 0x000fea0003800000 */
.L_x_11714:
[----:B------:R-:W-:Y:S05]  /*b3f0*/  BRA `(.L_x_11716) ;  /* 0xffffff8c00007947 */ /* 0x000fea000383ffff */
.L_x_11595:
        /* <DEDUP_REMOVED lines=8> */
.L_x_11718:
[----:B------:R-:W-:Y:S05]  /*b480*/  BSYNC B0 ;  /* 0x0000000000007941 */ /* 0x000fea0003800000 */
.L_x_11717:
[----:B------:R-:W-:Y:S05]  /*b490*/  BRA `(.L_x_11719) ;  /* 0xffffff8800e07947 */ /* 0x000fea000383ffff */
.L_x_11596:
        /* <DEDUP_REMOVED lines=8> */
.L_x_11721:
[----:B------:R-:W-:Y:S05]  /*b520*/  BSYNC B0 ;  /* 0x0000000000007941 */ /* 0x000fea0003800000 */
.L_x_11720:
[----:B------:R-:W-:Y:S05]  /*b530*/  BRA `(.L_x_11722) ;  /* 0xffffff8800c07947 */ /* 0x000fea000383ffff */
.L_x_11597:
        /* <DEDUP_REMOVED lines=8> */
.L_x_11724:
[----:B------:R-:W-:Y:S05]  /*b5c0*/  BSYNC B0 ;  /* 0x0000000000007941 */ /* 0x000fea0003800000 */
.L_x_11723:
        /* <DEDUP_REMOVED lines=10> */
.L_x_11725:
[----:B------:R-:W-:Y:S02]  /*b670*/  MOV R233, R230 ;  /* 0x000000e600e97202 */ /* 0x000fe40000000f00 */
[----:B------:R-:W-:-:S07]  /*b680*/  MOV R229, R236 ;  /* 0x000000ec00e57202 */ /* 0x000fce0000000f00 */
[----:B------:R-:W-:Y:S05]  /*b690*/  WARPSYNC.COLLECTIVE R66, `(.L_x_11726) ;  /* 0x0000000042087348 */ /* 0x000fea0003c00000 */
[----:B------:R0:W1:Y:S02]  /*b6a0*/  SHFL.UP P6, R236, R233, R235, R240 ;  /* 0x040000ebe9ec7389 */ /* 0x00006400000c00f0 */
[----:B01----:R-:W-:Y:S05]  /*b6b0*/  ENDCOLLECTIVE ;  /* 0x000000000000791b */ /* 0x003fea0003800000 */
.L_x_11726:
[----:B------:R-:W-:Y:S02]  /*b6c0*/  MOV R233, R231 ;  /* 0x000000e700e97202 */ /* 0x000fe40000000f00 */
[----:B------:R-:W-:-:S07]  /*b6d0*/  MOV R230, R236 ;  /* 0x000000ec00e67202 */ /* 0x000fce0000000f00 */
[----:B------:R-:W-:Y:S05]  /*b6e0*/  WARPSYNC.COLLECTIVE R66, `(.L_x_11727) ;  /* 0x0000000042087348 */ /* 0x000fea0003c00000 */
[----:B------:R0:W1:Y:S02]  /*b6f0*/  SHFL.UP P6, R236, R233, R235, R240 ;  /* 0x040000ebe9ec7389 */ /* 0x00006400000c00f0 */
[----:B01----:R-:W-:Y:S05]  /*b700*/  ENDCOLLECTIVE ;  /* 0x000000000000791b */ /* 0x003fea0003800000 */
.L_x_11727:
[----:B------:R-:W-:Y:S02]  /*b710*/  MOV R231, R236 ;  /* 0x000000ec00e77202 */ /* 0x000fe40000000f00 */
[----:B------:R-:W-:-:S07]  /*b720*/  MOV R236, 0x1f ;  /* 0x0000001f00ec7802 */ /* 0x000fce0000000f00 */
[----:B------:R-:W-:Y:S05]  /*b730*/  WARPSYNC.COLLECTIVE R66, `(.L_x_11728) ;  /* 0x0000000042087348 */ /* 0x000fea0003c00000 */
[----:B------:R0:W1:Y:S02]  /*b740*/  SHFL.IDX P2, R64, R67, R71, R236 ;  /* 0x0000004743407389 */ /* 0x00006400000400ec */
[----:B01----:R-:W-:Y:S05]  /*b750*/  ENDCOLLECTIVE ;  /* 0x000000000000791b */ /* 0x003fea0003800000 */
.L_x_11728:
[----:B------:R-:W-:Y:S02]  /*b760*/  MOV R67, R61 ;  /* 0x0000003d00437202 */ /* 0x000fe40000000f00 */
[----:B------:R-:W-:-:S07]  /*b770*/  MOV R60, R64 ;  /* 0x00000040003c7202 */ /* 0x000fce0000000f00 */
[----:B------:R-:W-:Y:S05]  /*b780*/  WARPSYNC.COLLECTIVE R66, `(.L_x_11729) ;  /* 0x0000000042087348 */ /* 0x000fea0003c00000 */
[----:B------:R0:W1:Y:S02]  /*b790*/  SHFL.IDX P2, R64, R67, R71, R236 ;  /* 0x0000004743407389 */ /* 0x00006400000400ec */
[----:B01----:R-:W-:Y:S05]  /*b7a0*/  ENDCOLLECTIVE ;  /* 0x000000000000791b */ /* 0x003fea0003800000 */
.L_x_11729:
[----:B------:R-:W-:Y:S02]  /*b7b0*/  MOV R67, R62 ;  /* 0x0000003e00437202 */ /* 0x000fe40000000f00 */
[----:B------:R-:W-:-:S07]  /*b7c0*/  MOV R232, R64 ;  /* 0x0000004000e87202 */ /* 0x000fce0000000f00 */
[----:B------:R-:W-:Y:S05]  /*b7d0*/  WARPSYNC.COLLECTIVE R66, `(.L_x_11730) ;  /* 0x0000000042087348 */ /* 0x000fea0003c00000 */
[----:B------:R0:W1:Y:S02]  /*b7e0*/  SHFL.IDX P2, R64, R67, R71, R236 ;  /* 0x0000004743407389 */ /* 0x00006400000400ec */
[----:B01----:R-:W-:Y:S05]  /*b7f0*/  ENDCOLLECTIVE ;  /* 0x000000000000791b */ /* 0x003fea0003800000 */
.L_x_11730:
[----:B------:R-:W-:Y:S02]  /*b800*/  MOV R67, R63 ;  /* 0x0000003f00437202 */ /* 0x000fe40000000f00 */
[----:B------:R-:W-:-:S07]  /*b810*/  MOV R62, R64 ;  /* 0x00000040003e7202 */ /* 0x000fce0000000f00 */
[----:B------:R-:W-:Y:S05]  /*b820*/  WARPSYNC.COLLECTIVE R66, `(.L_x_11731) ;  /* 0x0000000042087348 */ /* 0x000fea0003c00000 */
[----:B------:R0:W1:Y:S02]  /*b830*/  SHFL.IDX P2, R64, R67, R71, R236 ;  /* 0x0000004743407389 */ /* 0x00006400000400ec */
[----:B01----:R-:W-:Y:S05]  /*b840*/  ENDCOLLECTIVE ;  /* 0x000000000000791b */ /* 0x003fea0003800000 */
.L_x_11731:
[----:B------:R-:W-:Y:S01]  /*b850*/  MOV R63, R64 ;  /* 0x00000040003f7202 */ /* 0x000fe20000000f00 */
[----:B------:R-:W-:Y:S06]  /*b860*/  BRA `(.L_x_11732) ;  /* 0xffffff88001c7947 */ /* 0x000fec000383ffff */
.L_x_11599:
[----:B------:R-:W-:Y:S01]  /*b870*/  HFMA2 R244, -RZ, RZ, 0, 5.9604644775390625e-08 ;  /* 0x00000001fff47431 */ /* 0x000fe200000001ff */
[----:B------:R-:W-:Y:S02]  /*b880*/  MOV R247, R241 ;  /* 0x000000f100f77202 */ /* 0x000fe40000000f00 */
[----:B------:R-:W-:Y:S02]  /*b890*/  MOV R245, 0x1f ;  /* 0x0000001f00f57802 */ /* 0x000fe40000000f00 */
[----:B------:R-:W-:-:S07]  /*b8a0*/  MOV R66, 0xffffffff ;  /* 0xffffffff00427802 */ /* 0x000fce0000000f00 */
[----:B0-----:R-:W-:Y:S05]  /*b8b0*/  WARPSYNC.COLLECTIVE R66, `(.L_x_11733) ;  /* 0x0000000042087348 */ /* 0x001fea0003c00000 */
[----:B------:R1:W2:Y:S02]  /*b8c0*/  SHFL.DOWN P0, R64, R247, R244, R245 ;  /* 0x080000f4f7407389 */ /* 0x0002a400000000f5 */
[----:B012---:R-:W-:Y:S05]  /*b8d0*/  ENDCOLLECTIVE ;  /* 0x000000000000791b */ /* 0x007fea0003800000 */
.L_x_11733:
[----:B------:R-:W-:Y:S02]  /*b8e0*/  MOV R247, R242 ;  /* 0x000000f200f77202 */ /* 0x000fe40000000f00 */
[----:B------:R-:W-:-:S07]  /*b8f0*/  MOV R67, R64 ;  /* 0x0000004000437202 */ /* 0x000fce0000000f00 */
[----:B------:R-:W-:Y:S05]  /*b900*/  WARPSYNC.COLLECTIVE R66, `(.L_x_11734) ;  /* 0x0000000042087348 */ /* 0x000fea0003c00000 */
[----:B------:R0:W1:Y:S02]  /*b910*/  SHFL.DOWN P0, R64, R247, R244, R245 ;  /* 0x080000f4f7407389 */ /* 0x00006400000000f5 */
[----:B01----:R-:W-:Y:S05]  /*b920*/  ENDCOLLECTIVE ;  /* 0x000000000000791b */ /* 0x003fea0003800000 */
.L_x_11734:
[----:B------:R-:W-:Y:S02]  /*b930*/  MOV R247, R243 ;  /* 0x000000f300f77202 */ /* 0x000fe40000000f00 */
[----:B------:R-:W-:-:S07]  /*b940*/  MOV R68, R64 ;  /* 0x0000004000447202 */ /* 0x000fce0000000f00 */
[----:B------:R-:W-:Y:S05]  /*b950*/  WARPSYNC.COLLECTIVE R66, `(.L_x_11735) ;  /* 0x0000000042087348 */ /* 0x000fea0003c00000 */
[----:B------:R0:W1:Y:S02]  /*b960*/  SHFL.DOWN P0, R64, R247, R244, R245 ;  /* 0x080000f4f7407389 */ /* 0x00006400000000f5 */
[----:B01----:R-:W-:Y:S05]  /*b970*/  ENDCOLLECTIVE ;  /* 0x000000000000791b */ /* 0x003fea0003800000 */
.L_x_11735:
[----:B------:R-:W-:Y:S02]  /*b980*/  MOV R247, R65 ;  /* 0x0000004100f77202 */ /* 0x000fe40000000f00 */
[----:B------:R-:W-:-:S07]  /*b990*/  MOV R69, R64 ;  /* 0x0000004000457202 */ /* 0x000fce0000000f00 */
[----:B------:R-:W-:Y:S05]  /*b9a0*/  WARPSYNC.COLLECTIVE R66, `(.L_x_11736) ;  /* 0x0000000042087348 */ /* 0x000fea0003c00000 */
[----:B------:R0:W1:Y:S02]  /*b9b0*/  SHFL.DOWN P0, R64, R247, R244, R245 ;  /* 0x080000f4f7407389 */ /* 0x00006400000000f5 */
[----:B01----:R-:W-:Y:S05]  /*b9c0*/  ENDCOLLECTIVE ;  /* 0x000000000000791b */ /* 0x003fea0003800000 */
.L_x_11736:
[----:B------:R-:W-:Y:S05]  /*b9d0*/  BRA `(.L_x_11737) ;  /* 0xffffff98009c7947 */ /* 0x000fea000383ffff */
.L_x_11602:
        /* <DEDUP_REMOVED lines=8> */
.L_x_11739:
[----:B------:R-:W-:Y:S05]  /*ba60*/  BSYNC B0 ;  /* 0x0000000000007941 */ /* 0x000fea0003800000 */
.L_x_11738:
        /* <DEDUP_REMOVED lines=8> */
.L_x_11740:
[----:B------:R-:W-:Y:S02]  /*baf0*/  MOV R247, R243 ;  /* 0x000000f300f77202 */ /* 0x000fe40000000f00 */
[----:B------:R-:W-:-:S07]  /*bb00*/  MOV R68, R64 ;  /* 0x0000004000447202 */ /* 0x000fce0000000f00 */
[----:B------:R-:W-:Y:S05]  /*bb10*/  WARPSYNC.COLLECTIVE R66, `(.L_x_11741) ;  /* 0x0000000042087348 */ /* 0x000fea0003c00000 */
[----:B------:R0:W1:Y:S02]  /*bb20*/  SHFL.DOWN P0, R64, R247, R244, R245 ;  /* 0x080000f4f7407389 */ /* 0x00006400000000f5 */
[----:B01----:R-:W-:Y:S05]  /*bb30*/  ENDCOLLECTIVE ;  /* 0x000000000000791b */ /* 0x003fea0003800000 */
.L_x_11741:
[----:B------:R-:W-:Y:S02]  /*bb40*/  MOV R247, R65 ;  /* 0x0000004100f77202 */ /* 0x000fe40000000f00 */
[----:B------:R-:W-:-:S07]  /*bb50*/  MOV R69, R64 ;  /* 0x0000004000457202 */ /* 0x000fce0000000f00 */
[----:B------:R-:W-:Y:S05]  /*bb60*/  WARPSYNC.COLLECTIVE R66, `(.L_x_11742) ;  /* 0x0000000042087348 */ /* 0x000fea0003c00000 */
[----:B------:R0:W1:Y:S02]  /*bb70*/  SHFL.DOWN P0, R64, R247, R244, R245 ;  /* 0x080000f4f7407389 */ /* 0x00006400000000f5 */
[----:B01----:R-:W-:Y:S05]  /*bb80*/  ENDCOLLECTIVE ;  /* 0x000000000000791b */ /* 0x003fea0003800000 */
.L_x_11742:
[----:B------:R-:W-:Y:S05]  /*bb90*/  BRA `(.L_x_11743) ;  /* 0xffffff98007c7947 */ /* 0x000fea000383ffff */
.L_x_11605:
        /* <DEDUP_REMOVED lines=8> */
.L_x_11745:
[----:B------:R-:W-:Y:S05]  /*bc20*/  BSYNC B0 ;  /* 0x0000000000007941 */ /* 0x000fea0003800000 */
.L_x_11744:
        /* <DEDUP_REMOVED lines=8> */
.L_x_11746:
[----:B------:R-:W-:Y:S02]  /*bcb0*/  MOV R247, R243 ;  /* 0x000000f300f77202 */ /* 0x000fe40000000f00 */
[----:B------:R-:W-:-:S07]  /*bcc0*/  MOV R68, R64 ;  /* 0x0000004000447202 */ /* 0x000fce0000000f00 */
[----:B------:R-:W-:Y:S05]  /*bcd0*/  WARPSYNC.COLLECTIVE R66, `(.L_x_11747) ;  /* 0x0000000042087348 */ /* 0x000fea0003c00000 */
[----:B------:R0:W1:Y:S02]  /*bce0*/  SHFL.DOWN P0, R64, R247, R244, R245 ;  /* 0x080000f4f7407389 */ /* 0x00006400000000f5 */
[----:B01----:R-:W-:Y:S05]  /*bcf0*/  ENDCOLLECTIVE ;  /* 0x000000000000791b */ /* 0x003fea0003800000 */
.L_x_11747:
[----:B------:R-:W-:Y:S02]  /*bd00*/  MOV R247, R65 ;  /* 0x0000004100f77202 */ /* 0x000fe40000000f00 */
[----:B------:R-:W-:-:S07]  /*bd10*/  MOV R69, R64 ;  /* 0x0000004000457202 */ /* 0x000fce0000000f00 */
[----:B------:R-:W-:Y:S05]  /*bd20*/  WARPSYNC.COLLECTIVE R66, `(.L_x_11748) ;  /* 0x0000000042087348 */ /* 0x000fea0003c00000 */
[----:B------:R0:W1:Y:S02]  /*bd30*/  SHFL.DOWN P0, R64, R247, R244, R245 ;  /* 0x080000f4f7407389 */ /* 0x00006400000000f5 */
[----:B01----:R-:W-:Y:S05]  /*bd40*/  ENDCOLLECTIVE ;  /* 0x000000000000791b */ /* 0x003fea0003800000 */
.L_x_11748:
[----:B------:R-:W-:Y:S05]  /*bd50*/  BRA `(.L_x_11749) ;  /* 0xffffff98005c7947 */ /* 0x000fea000383ffff */
.L_x_11608:
        /* <DEDUP_REMOVED lines=8> */
.L_x_11751:
[----:B------:R-:W-:Y:S05]  /*bde0*/  BSYNC B0 ;  /* 0x0000000000007941 */ /* 0x000fea0003800000 */
.L_x_11750:
        /* <DEDUP_REMOVED lines=8> */
.L_x_11752:
[----:B------:R-:W-:Y:S02]  /*be70*/  MOV R247, R243 ;  /* 0x000000f300f77202 */ /* 0x000fe40000000f00 */
[----:B------:R-:W-:-:S07]  /*be80*/  MOV R68, R64 ;  /* 0x0000004000447202 */ /* 0x000fce0000000f00 */
[----:B------:R-:W-:Y:S05]  /*be90*/  WARPSYNC.COLLECTIVE R66, `(.L_x_11753) ;  /* 0x0000000042087348 */ /* 0x000fea0003c00000 */
[----:B------:R0:W1:Y:S02]  /*bea0*/  SHFL.DOWN P0, R64, R247, R244, R245 ;  /* 0x080000f4f7407389 */ /* 0x00006400000000f5 */
[----:B01----:R-:W-:Y:S05]  /*beb0*/  ENDCOLLECTIVE ;  /* 0x000000000000791b */ /* 0x003fea0003800000 */
.L_x_11753:
[----:B------:R-:W-:Y:S02]  /*bec0*/  MOV R247, R65 ;  /* 0x0000004100f77202 */ /* 0x000fe40000000f00 */
[----:B------:R-:W-:-:S07]  /*bed0*/  MOV R69, R64 ;  /* 0x0000004000457202 */ /* 0x000fce0000000f00 */
[----:B------:R-:W-:Y:S05]  /*bee0*/  WARPSYNC.COLLECTIVE R66, `(.L_x_11754) ;  /* 0x0000000042087348 */ /* 0x000fea0003c00000 */
[----:B------:R0:W1:Y:S02]  /*bef0*/  SHFL.DOWN P0, R64, R247, R244, R245 ;  /* 0x080000f4f7407389 */ /* 0x00006400000000f5 */
[----:B01----:R-:W-:Y:S05]  /*bf00*/  ENDCOLLECTIVE ;  /* 0x000000000000791b */ /* 0x003fea0003800000 */
.L_x_11754:
[----:B------:R-:W-:Y:S05]  /*bf10*/  BRA `(.L_x_11755) ;  /* 0xffffff98003c7947 */ /* 0x000fea000383ffff */
.L_x_11611:
        /* <DEDUP_REMOVED lines=8> */
.L_x_11757:
[----:B------:R-:W-:Y:S05]  /*bfa0*/  BSYNC B0 ;  /* 0x0000000000007941 */ /* 0x000fea0003800000 */
.L_x_11756:
        /* <DEDUP_REMOVED lines=8> */
.L_x_11758:
[----:B------:R-:W-:Y:S02]  /*c030*/  MOV R247, R243 ;  /* 0x000000f300f77202 */ /* 0x000fe40000000f00 */
[----:B------:R-:W-:-:S07]  /*c040*/  MOV R68, R64 ;  /* 0x0000004000447202 */ /* 0x000fce0000000f00 */
[----:B------:R-:W-:Y:S05]  /*c050*/  WARPSYNC.COLLECTIVE R66, `(.L_x_11759) ;  /* 0x0000000042087348 */ /* 0x000fea0003c00000 */
[----:B------:R0:W1:Y:S02]  /*c060*/  SHFL.DOWN P0, R64, R247, R244, R245 ;  /* 0x080000f4f7407389 */ /* 0x00006400000000f5 */
[----:B01----:R-:W-:Y:S05]  /*c070*/  ENDCOLLECTIVE ;  /* 0x000000000000791b */ /* 0x003fea0003800000 */
.L_x_11759:
[----:B------:R-:W-:Y:S02]  /*c080*/  MOV R247, R65 ;  /* 0x0000004100f77202 */ /* 0x000fe40000000f00 */
[----:B------:R-:W-:-:S07]  /*c090*/  MOV R69, R64 ;  /* 0x0000004000457202 */ /* 0x000fce0000000f00 */
[----:B------:R-:W-:Y:S05]  /*c0a0*/  WARPSYNC.COLLECTIVE R66, `(.L_x_11760) ;  /* 0x0000000042087348 */ /* 0x000fea0003c00000 */
[----:B------:R0:W1:Y:S02]  /*c0b0*/  SHFL.DOWN P0, R64, R247, R244, R245 ;  /* 0x080000f4f7407389 */ /* 0x00006400000000f5 */
[----:B01----:R-:W-:Y:S05]  /*c0c0*/  ENDCOLLECTIVE ;  /* 0x000000000000791b */ /* 0x003fea0003800000 */
.L_x_11760:
[----:B------:R-:W-:Y:S05]  /*c0d0*/  BRA `(.L_x_11761) ;  /* 0xffffff98001c7947 */ /* 0x000fea000383ffff */
.L_x_11614:
[----:B------:R-:W-:Y:S01]  /*c0e0*/  HFMA2 R71, -RZ, RZ, 0, 0 ;  /* 0x00000000ff477431 */ /* 0x000fe200000001ff */
[----:B------:R-:W-:Y:S01]  /*c0f0*/  BSSY B0, `(.L_x_11762) ;  /* 0x0000007000007945 */ /* 0x000fe20003800000 */
[----:B-1----:R-:W-:Y:S02]  /*c100*/  MOV R67, R241 ;  /* 0x000000f100437202 */ /* 0x002fe40000000f00 */
[----:B------:R-:W-:Y:S02]  /*c110*/  MOV R236, 0x1f ;  /* 0x0000001f00ec7802 */ /* 0x000fe40000000f00 */
[----:B------:R-:W-:-:S07]  /*c120*/  MOV R66, 0xffffffff ;  /* 0xffffffff00427802 */ /* 0x000fce0000000f00 */
[----:B0-234-:R-:W-:Y:S05]  /*c130*/  WARPSYNC.COLLECTIVE R66, `(.L_x_11763) ;  /* 0x0000000042087348 */ /* 0x01dfea0003c00000 */
[----:B0-----:R0:W1:Y:S02]  /*c140*/  SHFL.IDX P2, R64, R67, R71, R236 ;  /* 0x0000004743407389 */ /* 0x00106400000400ec */
[----:B01234-:R-:W-:Y:S05]  /*c150*/  ENDCOLLECTIVE ;  /* 0x000000000000791b */ /* 0x01ffea0003800000 */
.L_x_11763:
[----:B------:R-:W-:Y:S05]  /*c160*/  BSYNC B0 ;  /* 0x0000000000007941 */ /* 0x000fea0003800000 */
.L_x_11762:
        /* <DEDUP_REMOVED lines=10> */
.L_x_11764:
[----:B------:R-:W-:Y:S02]  /*c210*/  MOV R67, R243 ;  /* 0x000000f300437202 */ /* 0x000fe40000000f00 */
[----:B------:R-:W-:-:S07]  /*c220*/  MOV R238, R64 ;  /* 0x0000004000ee7202 */ /* 0x000fce0000000f00 */
[----:B------:R-:W-:Y:S05]  /*c230*/  WARPSYNC.COLLECTIVE R66, `(.L_x_11765) ;  /* 0x0000000042087348 */ /* 0x000fea0003c00000 */
[----:B------:R0:W1:Y:S02]  /*c240*/  SHFL.IDX P2, R64, R67, R71, R236 ;  /* 0x0000004743407389 */ /* 0x00006400000400ec */
[----:B01----:R-:W-:Y:S05]  /*c250*/  ENDCOLLECTIVE ;  /* 0x000000000000791b */ /* 0x003fea0003800000 */
.L_x_11765:
        /* <DEDUP_REMOVED lines=13> */
.L_x_11766:
[----:B------:R-:W-:Y:S02]  /*c330*/  MOV R67, R60 ;  /* 0x0000003c00437202 */ /* 0x000fe40000000f00 */
[----:B------:R-:W-:-:S05]  /*c340*/  MOV R247, R64 ;  /* 0x0000004000f77202 */ /* 0x000fca0000000f00 */
[----:B------:R-:W-:Y:S01]  /*c350*/  FADD.FTZ R240, R247, R68 ;  /* 0x00000044f7f07221 */ /* 0x000fe20000010000 */
[----:B------:R-:W-:-:S07]  /*c360*/  MOV R247, R241 ;  /* 0x000000f100f77202 */ /* 0x000fce0000000f00 */
[----:B------:R-:W-:Y:S05]  /*c370*/  WARPSYNC.COLLECTIVE R66, `(.L_x_11767) ;  /* 0x0000000042087348 */ /* 0x000fea0003c00000 */
[----:B------:R0:W1:Y:S02]  /*c380*/  SHFL.DOWN P0, R64, R247, R244, R245 ;  /* 0x080000f4f7407389 */ /* 0x00006400000000f5 */
[----:B01----:R-:W-:Y:S05]  /*c390*/  ENDCOLLECTIVE ;  /* 0x000000000000791b */ /* 0x003fea0003800000 */
.L_x_11767:
[----:B------:R-:W-:Y:S02]  /*c3a0*/  MOV R247, R242 ;  /* 0x000000f200f77202 */ /* 0x000fe40000000f00 */
[----:B------:R-:W-:-:S07]  /*c3b0*/  MOV R68, R64 ;  /* 0x0000004000447202 */ /* 0x000fce0000000f00 */
[----:B------:R-:W-:Y:S05]  /*c3c0*/  WARPSYNC.COLLECTIVE R66, `(.L_x_11768) ;  /* 0x0000000042087348 */ /* 0x000fea0003c00000 */
[----:B------:R0:W1:Y:S02]  /*c3d0*/  SHFL.DOWN P0, R64, R247, R244, R245 ;  /* 0x080000f4f7407389 */ /* 0x00006400000000f5 */
[----:B01----:R-:W-:Y:S05]  /*c3e0*/  ENDCOLLECTIVE ;  /* 0x000000000000791b */ /* 0x003fea0003800000 */
.L_x_11768:
[----:B------:R-:W-:Y:S02]  /*c3f0*/  MOV R247, R243 ;  /* 0x000000f300f77202 */ /* 0x000fe40000000f00 */
[----:B------:R-:W-:-:S07]  /*c400*/  MOV R69, R64 ;  /* 0x0000004000457202 */ /* 0x000fce0000000f00 */
[----:B------:R-:W-:Y:S05]  /*c410*/  WARPSYNC.COLLECTIVE R66, `(.L_x_11769) ;  /* 0x0000000042087348 */ /* 0x000fea0003c00000 */
[----:B------:R0:W1:Y:S02]  /*c420*/  SHFL.DOWN P0, R64, R247, R244, R245 ;  /* 0x080000f4f7407389 */ /* 0x00006400000000f5 */
[----:B01----:R-:W-:Y:S05]  /*c430*/  ENDCOLLECTIVE ;  /* 0x000000000000791b */ /* 0x003fea0003800000 */
.L_x_11769:
[----:B------:R-:W-:Y:S02]  /*c440*/  MOV R247, R65 ;  /* 0x0000004100f77202 */ /* 0x000fe40000000f00 */
[----:B------:R-:W-:-:S07]  /*c450*/  MOV R70, R64 ;  /* 0x0000004000467202 */ /* 0x000fce0000000f00 */
[----:B------:R-:W-:Y:S05]  /*c460*/  WARPSYNC.COLLECTIVE R66, `(.L_x_11770) ;  /* 0x0000000042087348 */ /* 0x000fea0003c00000 */
[----:B------:R0:W1:Y:S02]  /*c470*/  SHFL.DOWN P0, R64, R247, R244, R245 ;  /* 0x080000f4f7407389 */ /* 0x00006400000000f5 */
[----:B01----:R-:W-:Y:S05]  /*c480*/  ENDCOLLECTIVE ;  /* 0x000000000000791b */ /* 0x003fea0003800000 */
.L_x_11770:
[----:B------:R-:W-:-:S07]  /*c490*/  MOV R248, R64 ;  /* 0x0000004000f87202 */ /* 0x000fce0000000f00 */
[----:B------:R-:W-:Y:S05]  /*c4a0*/  WARPSYNC.COLLECTIVE R66, `(.L_x_11771) ;  /* 0x0000000042087348 */ /* 0x000fea0003c00000 */
[----:B------:R0:W1:Y:S02]  /*c4b0*/  SHFL.IDX P2, R64, R67, R71, R236 ;  /* 0x0000004743407389 */ /* 0x00006400000400ec */
[----:B01----:R-:W-:Y:S05]  /*c4c0*/  ENDCOLLECTIVE ;  /* 0x000000000000791b */ /* 0x003fea0003800000 */
.L_x_11771:
[----:B------:R-:W-:Y:S02]  /*c4d0*/  MOV R67, R61 ;  /* 0x0000003d00437202 */ /* 0x000fe40000000f00 */
[----:B------:R-:W-:-:S07]  /*c4e0*/  MOV R246, R64 ;  /* 0x0000004000f67202 */ /* 0x000fce0000000f00 */
[----:B------:R-:W-:Y:S05]  /*c4f0*/  WARPSYNC.COLLECTIVE R66, `(.L_x_11772) ;  /* 0x0000000042087348 */ /* 0x000fea0003c00000 */
[----:B------:R0:W1:Y:S02]  /*c500*/  SHFL.IDX P2, R64, R67, R71, R236 ;  /* 0x0000004743407389 */ /* 0x00006400000400ec */
[----:B01----:R-:W-:Y:S05]  /*c510*/  ENDCOLLECTIVE ;  /* 0x000000000000791b */ /* 0x003fea0003800000 */
.L_x_11772:
[----:B------:R-:W-:Y:S02]  /*c520*/  MOV R67, R62 ;  /* 0x0000003e00437202 */ /* 0x000fe40000000f00 */
[----:B------:R-:W-:-:S07]  /*c530*/  MOV R244, R64 ;  /* 0x0000004000f47202 */ /* 0x000fce0000000f00 */
[----:B------:R-:W-:Y:S05]  /*c540*/  WARPSYNC.COLLECTIVE R66, `(.L_x_11773) ;  /* 0x0000000042087348 */ /* 0x000fea0003c00000 */
[----:B------:R0:W1:Y:S02]  /*c550*/  SHFL.IDX P2, R64, R67, R71, R236 ;  /* 0x0000004743407389 */ /* 0x00006400000400ec */
[----:B01----:R-:W-:Y:S05]  /*c560*/  ENDCOLLECTIVE ;  /* 0x000000000000791b */ /* 0x003fea0003800000 */
.L_x_11773:
[----:B------:R-:W-:Y:S02]  /*c570*/  MOV R65, R244 ;  /* 0x000000f400417202 */ /* 0x000fe40000000f00 */
[----:B------:R-:W-:Y:S02]  /*c580*/  MOV R67, R63 ;  /* 0x0000003f00437202 */ /* 0x000fe40000000f00 */
[----:B------:R-:W-:-:S07]  /*c590*/  MOV R245, R64 ;  /* 0x0000004000f57202 */ /* 0x000fce0000000f00 */
[----:B------:R-:W-:Y:S05]  /*c5a0*/  WARPSYNC.COLLECTIVE R66, `(.L_x_11774) ;  /* 0x0000000042087348 */ /* 0x000fea0003c00000 */
[----:B------:R0:W1:Y:S02]  /*c5b0*/  SHFL.IDX P2, R64, R67, R71, R236 ;  /* 0x0000004743407389 */ /* 0x00006400000400ec */
[----:B01----:R-:W-:Y:S05]  /*c5c0*/  ENDCOLLECTIVE ;  /* 0x000000000000791b */ /* 0x003fea0003800000 */
.L_x_11774:
[----:B------:R-:W-:Y:S02]  /*c5d0*/  MOV R249, R64 ;  /* 0x0000004000f97202 */ /* 0x000fe40000000f00 */
[----:B------:R-:W-:Y:S01]  /*c5e0*/  MOV R64, R246 ;  /* 0x000000f600407202 */ /* 0x000fe20000000f00 */
[----:B------:R-:W-:Y:S06]  /*c5f0*/  BRA `(.L_x_11775) ;  /* 0xffffff9400747947 */ /* 0x000fec000383ffff */
.L_x_11776:
        /* <DEDUP_REMOVED lines=16> */
.L_x_18724:


//--------------------- .text._Z25selective_scan_bwd_kernelI32Selective_Scan_bwd_kernel_traitsILi64ELi16ELb1ELb1ELb1ELb0ELb1EN3c108BFloat16ENS1_7complexIfEEEEv12SSMParamsBwd --------------------------
	.section	.text._Z25selective_scan_bwd_kernelI32Selective_Scan_bwd_kernel_traitsILi64ELi16ELb1ELb1ELb1ELb0ELb1EN3c108BFloat16ENS1_7complexIfEEEEv12SSMParamsBwd,"ax",@progbits
	.align	128
        .global         _Z25selective_scan_bwd_kernelI32Selective_Scan_bwd_kernel_traitsILi64ELi16ELb1ELb1ELb1ELb0ELb1EN3c108BFloat16ENS1_7complexIfEEEEv12SSMParamsBwd
        .type           _Z25selective_scan_bwd_kernelI32Selective_Scan_bwd_kernel_traitsILi64ELi16ELb1ELb1ELb1ELb0ELb1EN3c108BFloat16ENS1_7complexIfEEEEv12SSMParamsBwd,@function
        .size           _Z25selective_scan_bwd_kernelI32Selective_Scan_bwd_kernel_traitsILi64ELi16ELb1ELb1ELb1ELb0ELb1EN3c108BFloat16ENS1_7complexIfEEEEv12SSMParamsBwd,(.L_x_18725 - _Z25selective_scan_bwd_kernelI32Selective_Scan_bwd_kernel_traitsILi64ELi16ELb1ELb1ELb1ELb0ELb1EN3c108BFloat16ENS1_7complexIfEEEEv12SSMParamsBwd)
        .other          _Z25selective_scan_bwd_kernelI32Selective_Scan_bwd_kernel_traitsILi64ELi16ELb1ELb1ELb1ELb0ELb1EN3c108BFloat16ENS1_7complexIfEEEEv12SSMParamsBwd,@"STO_CUDA_ENTRY STV_DEFAULT"
_Z25selective_scan_bwd_kernelI32Selective_Scan_bwd_kernel_traitsILi64ELi16ELb1ELb1ELb1ELb0ELb1EN3c108BFloat16ENS1_7complexIfEEEEv12SSMParamsBwd:
.text._Z25selective_scan_bwd_kernelI32Selective_Scan_bwd_kernel_traitsILi64ELi16ELb1ELb1ELb1ELb0ELb1EN3c108BFloat16ENS1_7complexIfEEEEv12SSMParamsBwd:
        /* <DEDUP_REMOVED lines=32> */
[----:B------:R-:W-:Y:S01]  /*0200*/  HFMA2 R126, -RZ, RZ, 0, 0 ;  /* 0x00000000ff7e7431 */ /* 0x000fe200000001ff */
[----:B------:R-:W0:Y:S01]  /*0210*/  I2F.RP R0, R9 ;  /* 0x0000000900007306 */ /* 0x000e220000209400 */
[----:B---3--:R-:W-:Y:S01]  /*0220*/  HFMA2 R2, -RZ, RZ, 0, 0 ;  /* 0x00000000ff027431 */ /* 0x008fe200000001ff */
[----:B------:R-:W-:Y:S01]  /*0230*/  MOV R125, RZ ;  /* 0x000000ff007d7202 */ /* 0x000fe20000000f00 */
[----:B-----5:R-:W-:-:S05]  /*0240*/  USHF.R.U64 UR11, UR24, 0x1, UR25 ;  /* 0x00000001180b7899 */ /* 0x020fca0008001219 */
        /* <DEDUP_REMOVED lines=30> */
[----:B------:R-:W1:Y:S04]  /*0430*/  LDCU.64 UR24, c[0x0][0x4a0] ;  /* 0x00009400ff1877ac */ /* 0x000e680008000a00 */
[----:B------:R-:W-:Y:S01]  /*0440*/  IMAD R0, R9, R3, R0 ;  /* 0x0000000309007224 */ /* 0x000fe200078e0200 */
[----:B------:R-:W-:-:S02]  /*0450*/  ULEA UR20, UP1, UR6, UR20, 0x1 ;  /* 0x0000001406147291 */ /* 0x000fc4000f8208ff */
[----:B------:R-:W-:Y:S02]  /*0460*/  UIADD3.X UR7, UPT, UPT, UR16, UR7, URZ, UP0, !UPT ;  /* 0x0000000710077290 */ /* 0x000fe400087fe4ff */
[----:B------:R-:W-:Y:S01]  /*0470*/  ISETP.GT.U32.AND P1, PT, R9, R0, PT ;  /* 0x000000000900720c */ /* 0x000fe20003f24070 */
[----:B--2---:R-:W-:Y:S02]  /*0480*/  UIMAD.WIDE.U32 UR28, UR4, UR18, URZ ;  /* 0x00000012041c72a5 */ /* 0x004fe4000f8e00ff */
[----:B------:R-:W-:Y:S02]  /*0490*/  ULEA.HI.X UR21, UR6, UR21, UR7, 0x1, UP1 ;  /* 0x0000001506157291 */ /* 0x000fe400088f0c07 */
[----:B---3--:R-:W-:Y:S02]  /*04a0*/  UIMAD.WIDE.U32 UR6, UR4, UR12, URZ ;  /* 0x0000000c040672a5 */ /* 0x008fe4000f8e00ff */
[----:B------:R-:W-:Y:S02]  /*04b0*/  UIMAD UR29, UR4, UR19, UR29 ;  /* 0x00000013041d72a4 */ /* 0x000fe4000f8e021d */
[----:B------:R-:W-:-:S02]  /*04c0*/  UIMAD UR7, UR4, UR13, UR7 ;  /* 0x0000000d040772a4 */ /* 0x000fc4000f8e0207 */
[----:B0-----:R-:W-:Y:S02]  /*04d0*/  UIMAD.WIDE.U32 UR12, UR4, UR26, URZ ;  /* 0x0000001a040c72a5 */ /* 0x001fe4000f8e00ff */
[-C--:B------:R-:W-:Y:S01]  /*04e0*/  @!P1 IADD3 R0, PT, PT, R0, -R9.reuse, RZ ;  /* 0x8000000900009210 */ /* 0x080fe20007ffe0ff */
[----:B------:R-:W0:Y:S01]  /*04f0*/  LDCU.64 UR18, c[0x0][0x4c0] ;  /* 0x00009800ff1277ac */ /* 0x000e220008000a00 */
[----:B------:R-:W-:Y:S02]  /*0500*/  @!P1 IADD3 R2, PT, PT, R2, 0x1, RZ ;  /* 0x0000000102029810 */ /* 0x000fe40007ffe0ff */
[----:B------:R-:W-:Y:S01]  /*0510*/  ISETP.GE.U32.AND P0, PT, R0, R9, PT ;  /* 0x000000090000720c */ /* 0x000fe20003f06070 */
[----:B------:R-:W-:Y:S01]  /*0520*/  UIMAD UR13, UR4, UR27, UR13 ;  /* 0x0000001b040d72a4 */ /* 0x000fe2000f8e020d */
[C---:B------:R-:W-:Y:S01]  /*0530*/  LOP3.LUT R0, R8.reuse, UR10, RZ, 0x3c, !PT ;  /* 0x0000000a08007c12 */ /* 0x040fe2000f8e3cff */
[----:B------:R-:W2:Y:S01]  /*0540*/  LDCU.64 UR26, c[0x0][0x3c8] ;  /* 0x00007900ff1a77ac */ /* 0x000ea20008000a00 */
[----:B------:R-:W-:-:S02]  /*0550*/  ISETP.NE.AND P1, PT, R8, RZ, PT ;  /* 0x000000ff0800720c */ /* 0x000fc40003f25270 */
[----:B------:R-:W-:Y:S01]  /*0560*/  ISETP.GE.AND P2, PT, R0, RZ, PT ;  /* 0x000000ff0000720c */ /* 0x000fe20003f46270 */
[----:B-1----:R-:W-:Y:S02]  /*0570*/  UIMAD.WIDE.U32 UR6, UR10, UR24, UR6 ;  /* 0x000000180a0672a5 */ /* 0x002fe4000f8e0006 */
[----:B------:R-:W-:Y:S02]  /*0580*/  UISETP.NE.U32.AND UP0, UPT, UR38, URZ, UPT ;  /* 0x000000ff2600728c */ /* 0x000fe4000bf05070 */
[----:B------:R-:W-:Y:S02]  /*0590*/  UIADD3 UR6, UP1, UPT, UR14, UR6, URZ ;  /* 0x000000060e067290 */ /* 0x000fe4000ff3e0ff */
[----:B------:R-:W-:Y:S01]  /*05a0*/  @P0 IADD3 R2, PT, PT, R2, 0x1, RZ ;  /* 0x0000000102020810 */ /* 0x000fe20007ffe0ff */
[----:B------:R-:W-:Y:S01]  /*05b0*/  UIMAD UR25, UR10, UR25, UR7 ;  /* 0x000000190a1972a4 */ /* 0x000fe2000f8e0207 */
[----:B------:R-:W1:Y:S02]  /*05c0*/  LDCU.64 UR14, c[0x0][0x3e8] ;  /* 0x00007d00ff0e77ac */ /* 0x000e640008000a00 */
[----:B------:R-:W-:-:S02]  /*05d0*/  @!P1 LOP3.LUT R8, RZ, R8, RZ, 0x33, !PT ;  /* 0x00000008ff089212 */ /* 0x000fc400078e33ff */
[----:B------:R-:W-:Y:S01]  /*05e0*/  @!P2 IADD3 R2, PT, PT, -R2, RZ, RZ ;  /* 0x000000ff0202a210 */ /* 0x000fe20007ffe1ff */
[----:B------:R-:W-:Y:S02]  /*05f0*/  UIADD3.X UR25, UPT, UPT, UR16, UR25, URZ, UP1, !UPT ;  /* 0x0000001910197290 */ /* 0x000fe40008ffe4ff */
[----:B------:R-:W-:Y:S01]  /*0600*/  ULEA UR24, UP1, UR6, UR34, 0x1 ;  /* 0x0000002206187291 */ /* 0x000fe2000f8208ff */
[----:B------:R-:W-:Y:S01]  /*0610*/  R2UR UR32, R2 ;  /* 0x00000000022072ca */ /* 0x000fe200000e0000 */
[----:B------:R-:W3:Y:S01]  /*0620*/  LDCU.64 UR16, c[0x0][0x4e0] ;  /* 0x00009c00ff1077ac */ /* 0x000ee20008000a00 */
[----:B------:R-:W-:Y:S01]  /*0630*/  @!P1 R2UR UR32, R8 ;  /* 0x00000000082092ca */ /* 0x000fe200000e0000 */
[----:B------:R-:W-:Y:S02]  /*0640*/  ULEA.HI.X UR25, UR6, UR35, UR25, 0x1, UP1 ;  /* 0x0000002306197291 */ /* 0x000fe400088f0c19 */
[----:B------:R-:W-:Y:S02]  /*0650*/  UISETP.NE.AND.EX UP0, UPT, UR39, URZ, UPT, UP0 ;  /* 0x000000ff2700728c */ /* 0x000fe4000bf05300 */
[----:B------:R-:W-:-:S08]  /*0660*/  UIMAD UR22, UR22, UR4, URZ ;  /* 0x00000004161672a4 */ /* 0x000fd0000f8e02ff */
[----:B------:R-:W-:Y:S02]  /*0670*/  USHF.R.S32.HI UR37, URZ, 0x1f, UR32 ;  /* 0x0000001fff257899 */ /* 0x000fe40008011420 */
[----:B--2---:R-:W-:Y:S02]  /*0680*/  UIMAD.WIDE.U32 UR28, UR32, UR26, UR28 ;  /* 0x0000001a201c72a5 */ /* 0x004fe4000f8e001c */
[----:B0-----:R-:W-:Y:S02]  /*0690*/  UIMAD UR34, UR37, UR18, URZ ;  /* 0x00000012252272a4 */ /* 0x001fe4000f8e02ff */
[----:B-1----:R-:W-:Y:S02]  /*06a0*/  UIMAD UR36, UR37, UR14, URZ ;  /* 0x0000000e252472a4 */ /* 0x002fe4000f8e02ff */
[----:B------:R-:W-:Y:S02]  /*06b0*/  UIMAD UR42, UR32, UR19, UR34 ;  /* 0x00000013202a72a4 */ /* 0x000fe4000f8e0222 */
[----:B------:R-:W-:-:S02]  /*06c0*/  UIMAD UR34, UR37, UR26, URZ ;  /* 0x0000001a252272a4 */ /* 0x000fc4000f8e02ff */
[----:B------:R-:W-:Y:S02]  /*06d0*/  UIMAD.WIDE.U32 UR6, UR32, UR18, URZ ;  /* 0x00000012200672a5 */ /* 0x000fe4000f8e00ff */
[----:B------:R-:W-:Y:S01]  /*06e0*/  UIMAD UR40, UR32, UR27, UR34 ;  /* 0x0000001b202872a4 */ /* 0x000fe2000f8e0222 */
[----:B------:R-:W0:Y:S01]  /*06f0*/  LDCU.64 UR26, c[0x0][0x450] ;  /* 0x00008a00ff1a77ac */ /* 0x000e220008000a00 */
[----:B------:R-:W-:Y:S01]  /*0700*/  UIMAD UR41, UR32, UR15, UR36 ;  /* 0x0000000f202972a4 */ /* 0x000fe2000f8e0224 */
[----:B------:R-:W1:Y:S01]  /*0710*/  LDCU.64 UR18, c[0x0][0x448] ;  /* 0x00008900ff1277ac */ /* 0x000e620008000a00 */
[----:B------:R-:W-:Y:S02]  /*0720*/  ULEA UR36, UR33, 0xfffff800, 0xb ;  /* 0xfffff80021247891 */ /* 0x000fe4000f8e58ff */
[----:B------:R-:W-:Y:S02]  /*0730*/  UIMAD.WIDE.U32 UR34, UR32, UR14, UR12 ;  /* 0x0000000e202272a5 */ /* 0x000fe4000f8e000c */
[----:B------:R-:W-:-:S02]  /*0740*/  USHF.R.S32.HI UR38, URZ, 0x1f, UR36 ;  /* 0x0000001fff267899 */ /* 0x000fc40008011424 */
[----:B------:R-:W-:Y:S02]  /*0750*/  UIADD3 UR39, UP1, UPT, UR36, UR28, URZ ;  /* 0x0000001c24277290 */ /* 0x000fe4000ff3e0ff */
[----:B------:R-:W-:Y:S02]  /*0760*/  UIADD3 UR36, UP3, UPT, UR36, UR34, URZ ;  /* 0x0000002224247290 */ /* 0x000fe4000ff7e0ff */
[----:B------:R-:W-:Y:S02]  /*0770*/  UIADD3 UR34, UPT, UPT, UR29, UR40, URZ ;  /* 0x000000281d227290 */ /* 0x000fe4000fffe0ff */
[----:B------:R-:W-:Y:S02]  /*0780*/  UIADD3 UR41, UPT, UPT, UR35, UR41, URZ ;  /* 0x0000002923297290 */ /* 0x000fe4000fffe0ff */
[----:B---3--:R-:W-:Y:S02]  /*0790*/  UIMAD.WIDE.U32 UR12, UR32, UR16, URZ ;  /* 0x00000010200c72a5 */ /* 0x008fe4000f8e00ff */
[----:B------:R-:W-:-:S02]  /*07a0*/  UIMAD UR16, UR37, UR16, URZ ;  /* 0x00000010251072a4 */ /* 0x000fc4000f8e02ff */
[----:B------:R-:W-:Y:S02]  /*07b0*/  UIADD3.X UR34, UPT, UPT, UR38, UR34, URZ, UP1, !UPT ;  /* 0x0000002226227290 */ /* 0x000fe40008ffe4ff */
[----:B0-----:R-:W-:Y:S02]  /*07c0*/  ULEA UR29, UP4, UR36, UR26, 0x1 ;  /* 0x0000001a241d7291 */ /* 0x001fe4000f8808ff */
[----:B------:R-:W-:Y:S01]  /*07d0*/  UIADD3.X UR38, UPT, UPT, UR38, UR41, URZ, UP3, !UPT ;  /* 0x0000002926267290 */ /* 0x000fe20009ffe4ff */
[----:B------:R-:W0:Y:S01]  /*07e0*/  LDCU.64 UR14, c[0x0][0x538] ;  /* 0x0000a700ff0e77ac */ /* 0x000e220008000a00 */
[----:B------:R-:W-:Y:S02]  /*07f0*/  UIMAD UR26, UR32, UR17, UR16 ;  /* 0x00000011201a72a4 */ /* 0x000fe4000f8e0210 */
[----:B------:R-:W-:Y:S01]  /*0800*/  ULEA.HI.X UR32, UR36, UR27, UR38, 0x1, UP4 ;  /* 0x0000001b24207291 */ /* 0x000fe2000a0f0c26 */
[----:B------:R-:W2:Y:S01]  /*0810*/  @UP0 LDCU UR27, c[0x0][0x384] ;  /* 0x00007080ff1b07ac */ /* 0x000ea20008000800 */
[----:B-1----:R-:W-:-:S02]  /*0820*/  ULEA UR28, UP2, UR39, UR18, 0x1 ;  /* 0x00000012271c7291 */ /* 0x002fc4000f8408ff */
[----:B------:R-:W-:Y:S02]  /*0830*/  UIADD3 UR7, UPT, UPT, UR7, UR42, URZ ;  /* 0x0000002a07077290 */ /* 0x000fe4000fffe0ff */
[----:B------:R-:W-:Y:S01]  /*0840*/  ULEA.HI.X UR34, UR39, UR19, UR34, 0x1, UP2 ;  /* 0x0000001327227291 */ /* 0x000fe200090f0c22 */
[----:B------:R-:W1:Y:S01]  /*0850*/  LDCU.64 UR18, c[0x0][0x540] ;  /* 0x0000a800ff1277ac */ /* 0x000e620008000a00 */
[----:B------:R-:W3:Y:S01]  /*0860*/  @UP0 LDCU UR35, c[0x0][0x38c] ;  /* 0x00007180ff2307ac */ /* 0x000ee20008000800 */
[----:B------:R-:W-:Y:S01]  /*0870*/  UIMAD.WIDE.U32 UR16, UR4, UR11, UR6 ;  /* 0x0000000b041072a5 */ /* 0x000fe2000f8e0006 */
[----:B------:R-:W4:Y:S01]  /*0880*/  @UP0 LDCU.64 UR36, c[0x0][0x480] ;  /* 0x00009000ff2407ac */ /* 0x000f220008000a00 */
[----:B------:R-:W-:Y:S02]  /*0890*/  UIADD3 UR13, UPT, UPT, UR13, UR26, URZ ;  /* 0x0000001a0d0d7290 */ /* 0x000fe4000fffe0ff */
[----:B0-----:R-:W-:Y:S02]  /*08a0*/  ULEA UR11, UP1, UR16, UR14, 0x3 ;  /* 0x0000000e100b7291 */ /* 0x001fe4000f8218ff */
[----:B------:R-:W-:-:S02]  /*08b0*/  UIMAD UR14, UR9, UR4, URZ ;  /* 0x00000004090e72a4 */ /* 0x000fc4000f8e02ff */
[----:B--2---:R-:W-:Y:S02]  /*08c0*/  @UP0 UIMAD UR9, UR4, UR27, UR10 ;  /* 0x0000001b040902a4 */ /* 0x004fe4000f8e020a */
[----:B------:R-:W-:Y:S02]  /*08d0*/  UIMAD.WIDE.U32 UR4, UR4, UR5, UR12 ;  /* 0x00000005040472a5 */ /* 0x000fe4000f8e000c */
[----:B------:R-:W-:Y:S02]  /*08e0*/  UIADD3 UR6, UPT, UPT, UR17, UR22, URZ ;  /* 0x0000001611067290 */ /* 0x000fe4000fffe0ff */
[----:B------:R-:W-:Y:S02]  /*08f0*/  @UP0 UIMAD UR9, UR9, UR33, URZ ;  /* 0x00000021090902a4 */ /* 0x000fe4000f8e02ff */
[----:B------:R-:W-:Y:S02]  /*0900*/  UIADD3 UR5, UPT, UPT, UR5, UR14, URZ ;  /* 0x0000000e05057290 */ /* 0x000fe4000fffe0ff */
[----:B------:R-:W-:-:S02]  /*0910*/  ULEA.HI.X UR16, UR16, UR15, UR6, 0x3, UP1 ;  /* 0x0000000f10107291 */ /* 0x000fc400088f1c06 */
[----:B-1----:R-:W-:Y:S02]  /*0920*/  ULEA UR17, UP1, UR4, UR18, 0x3 ;  /* 0x0000001204117291 */ /* 0x002fe4000f8218ff */
        /* <DEDUP_REMOVED lines=8> */
[----:B------:R-:W-:-:S02]  /*09b0*/  @P3 R2UR UR6, R7 ;  /* 0x00000000070632ca */ /* 0x000fc400000e0000 */
[----:B------:R-:W-:-:S05]  /*09c0*/  @P4 R2UR UR7, R4 ;  /* 0x00000000040742ca */ /* 0x000fca00000e0000 */
[----:B------:R-:W-:Y:S10]  /*09d0*/  BRA.U !UP0, `(.L_x_11777) ;  /* 0x000000ad08807547 */ /* 0x000ff4000b800000 */
[----:B------:R-:W0:Y:S01]  /*09e0*/  S2R R124, SR_TID.X ;  /* 0x00000000007c7919 */ /* 0x000e220000002100 */
[----:B------:R-:W1:Y:S01]  /*09f0*/  S2UR UR9, SR_CgaCtaId ;  /* 0x00000000000979c3 */ /* 0x000e620000008800 */
[----:B------:R-:W-:Y:S01]  /*0a00*/  UMOV UR22, UR8 ;  /* 0x0000000800167c82 */ /* 0x000fe20008000000 */
[----:B------:R-:W-:Y:S01]  /*0a10*/  UMOV UR8, 0x400 ;  /* 0x0000040000087882 */ /* 0x000fe20000000000 */
[----:B------:R-:W-:Y:S01]  /*0a20*/  MOV R125, RZ ;  /* 0x000000ff007d7202 */ /* 0x000fe20000000f00 */
[----:B------:R-:W-:Y:S01]  /*0a30*/  UMOV UR26, UR28 ;  /* 0x0000001c001a7c82 */ /* 0x000fe20008000000 */
[----:B------:R-:W-:Y:S01]  /*0a40*/  MOV R126, RZ ;  /* 0x000000ff007e7202 */ /* 0x000fe20000000f00 */
[----:B------:R-:W-:Y:S01]  /*0a50*/  UMOV UR28, UR29 ;  /* 0x0000001d001c7c82 */ /* 0x000fe20008000000 */
[----:B------:R-:W2:Y:S01]  /*0a60*/  LDCU UR19, c[0x0][0x394] ;  /* 0x00007280ff1377ac */ /* 0x000ea20008000800 */
[----:B------:R-:W-:Y:S01]  /*0a70*/  UMOV UR27, UR34 ;  /* 0x00000022001b7c82 */ /* 0x000fe20008000000 */
[----:B------:R-:W-:Y:S01]  /*0a80*/  UMOV UR29, UR32 ;  /* 0x00000020001d7c82 */ /* 0x000fe20008000000 */
[----:B-1----:R-:W-:Y:S01]  /*0a90*/  ULEA UR8, UR9, UR8, 0x18 ;  /* 0x0000000809087291 */ /* 0x002fe2000f8ec0ff */
[----:B0-----:R-:W-:-:S02]  /*0aa0*/  SHF.L.U32 R0, R124, 0x1, RZ ;  /* 0x000000017c007819 */ /* 0x001fc400000006ff */
[----:B------:R-:W-:Y:S02]  /*0ab0*/  LOP3.LUT R122, R124, 0x1f, RZ, 0xc0, !PT ;  /* 0x0000001f7c7a7812 */ /* 0x000fe400078ec0ff */
[----:B------:R-:W-:Y:S02]  /*0ac0*/  LOP3.LUT R5, R0, 0x7c0, RZ, 0xc0, !PT ;  /* 0x000007c000057812 */ /* 0x000fe400078ec0ff */
[----:B------:R-:W-:Y:S02]  /*0ad0*/  LEA R123, R124, UR8, 0x4 ;  /* 0x000000087c7b7c11 */ /* 0x000fe4000f8e20ff */
[----:B--2---:R-:W-:-:S07]  /*0ae0*/  LOP3.LUT R0, R5, 0x1f, R124, 0xf8, !PT ;  /* 0x0000001f05007812 */ /* 0x004fce00078ef87c */
.L_x_11876:
        /* <DEDUP_REMOVED lines=8> */
[----:B------:R-:W2:Y:S01]  /*0b70*/  LDCU.128 UR12, c[0x0][0x410] ;  /* 0x00008200ff0c77ac */ /* 0x000ea20008000c00 */
[----:B------:R-:W-:Y:S01]  /*0b80*/  MOV R17, UR23 ;  /* 0x0000001700117c02 */ /* 0x000fe20008000f00 */
[----:B------:R-:W3:Y:S03]  /*0b90*/  LDCU.64 UR36, c[0x0][0x488] ;  /* 0x00009100ff2477ac */ /* 0x000ee60008000a00 */
[----:B------:R-:W2:Y:S01]  /*0ba0*/  S2UR UR32, SR_CTAID.X ;  /* 0x00000000002079c3 */ /* 0x000ea20000002500 */
[----:B------:R-:W4:Y:S01]  /*0bb0*/  LDCU UR33, c[0x0][0x38c] ;  /* 0x00007180ff2177ac */ /* 0x000f220008000800 */
[----:B------:R-:W5:Y:S04]  /*0bc0*/  LDG.E.128 R8, desc[UR30][R2.64] ;  /* 0x0000001e02087981 */ /* 0x000f68000c1e1d00 */
[----:B------:R-:W3:Y:S01]  /*0bd0*/  LDG.E.128 R20, desc[UR30][R2.64+0x200] ;  /* 0x0002001e02147981 */ /* 0x000ee2000c1e1d00 */
[----:B------:R-:W-:Y:S01]  /*0be0*/  IMAD.WIDE.U32 R16, R0, 0x10, R16 ;  /* 0x0000001000107825 */ /* 0x000fe200078e0010 */
[----:B-1----:R-:W-:Y:S01]  /*0bf0*/  ULEA UR8, UR9, UR8, 0x18 ;  /* 0x0000000809087291 */ /* 0x002fe2000f8ec0ff */
[----:B0-----:R-:W-:-:S05]  /*0c00*/  IADD3 R120, PT, PT, R5, R121, RZ ;  /* 0x0000007905787210 */ /* 0x001fca0007ffe0ff */
        /* <DEDUP_REMOVED lines=8> */
[----:B------:R-:W3:Y:S04]  /*0c90*/  LDG.E.128 R24, desc[UR30][R16.64] ;  /* 0x0000001e10187981 */ /* 0x000ee8000c1e1d00 */
[----:B------:R-:W5:Y:S01]  /*0ca0*/  LDG.E.128 R32, desc[UR30][R16.64+0x200] ;  /* 0x0002001e10207981 */ /* 0x000f62000c1e1d00 */
[----:B------:R-:W-:-:S02]  /*0cb0*/  MOV R2, UR24 ;  /* 0x0000001800027c02 */ /* 0x000fc40008000f00 */
[----:B------:R-:W-:-:S03]  /*0cc0*/  MOV R3, UR25 ;  /* 0x0000001900037c02 */ /* 0x000fc60008000f00 */
[----:B------:R-:W-:Y:S01]  /*0cd0*/  IMAD.WIDE.U32 R2, R0, 0x10, R2 ;  /* 0x0000001000027825 */ /* 0x000fe200078e0002 */
[----:B---3--:R-:W-:Y:S04]  /*0ce0*/  STS.128 [R120], R24 ;  /* 0x0000001878007388 */ /* 0x008fe80000000c00 */
[----:B-----5:R1:W-:Y:S01]  /*0cf0*/  STS.128 [R120+0x200], R32 ;  /* 0x0002002078007388 */ /* 0x0203e20000000c00 */
[----:B------:R-:W-:-:S03]  /*0d00*/  NOP ;  /* 0x0000000000007918 */ /* 0x000fc60000000000 */
[----:B------:R-:W-:Y:S04]  /*0d10*/  LDS.128 R4, [R119] ;  /* 0x0000000077047984 */ /* 0x000fe80000000c00 */
[----:B------:R-:W-:Y:S01]  /*0d20*/  LDS.128 R8, [R119+0x10] ;  /* 0x0000100077087984 */ /* 0x000fe20000000c00 */
[----:B------:R-:W-:Y:S06]  /*0d30*/  BAR.SYNC.DEFER_BLOCKING 0x0 ;  /* 0x0000000000007b1d */ /* 0x000fec0000010000 */
[----:B------:R-:W3:Y:S04]  /*0d40*/  LDG.E.128 R36, desc[UR30][R2.64] ;  /* 0x0000001e02247981 */ /* 0x000ee8000c1e1d00 */
[----:B------:R5:W4:Y:S01]  /*0d50*/  LDG.E.128 R16, desc[UR30][R2.64+0x200] ;  /* 0x0002001e02107981 */ /* 0x000b22000c1e1d00 */
[----:B------:R-:W0:Y:S01]  /*0d60*/  S2UR UR10, SR_CTAID.Y ;  /* 0x00000000000a79c3 */ /* 0x000e220000002600 */
[----:B------:R-:W-:Y:S01]  /*0d70*/  ULEA UR8, UR19, 0xfffffc00, 0xa ;  /* 0xfffffc0013087891 */ /* 0x000fe2000f8e50ff */
[----:B------:R-:W-:-:S03]  /*0d80*/  UMOV UR9, URZ ;  /* 0x000000ff00097c82 */ /* 0x000fc60008000000 */
[----:B--2---:R-:W-:-:S04]  /*0d90*/  UIMAD.WIDE.U32 UR34, UR32, UR12, UR8 ;  /* 0x0000000c202272a5 */ /* 0x004fc8000f8e0008 */
[----:B------:R-:W-:Y:S02]  /*0da0*/  UIMAD UR35, UR32, UR13, UR35 ;  /* 0x0000000d202372a4 */ /* 0x000fe4000f8e0223 */
[----:B0-----:R-:W-:Y:S02]  /*0db0*/  UIMAD UR13, UR10, UR15, URZ ;  /* 0x0000000f0a0d72a4 */ /* 0x001fe4000f8e02ff */
[----:B------:R-:W-:-:S04]  /*0dc0*/  UIMAD.WIDE.U32 UR14, UR10, UR14, UR34 ;  /* 0x0000000e0a0e72a5 */ /* 0x000fc8000f8e0022 */
[----:B------:R-:W-:Y:S02]  /*0dd0*/  UIADD3 UR13, UPT, UPT, UR15, UR13, URZ ;  /* 0x0000000d0f0d7290 */ /* 0x000fe4000fffe0ff */
[----:B------:R-:W-:-:S04]  /*0de0*/  ULEA UR12, UP0, UR14, UR36, 0x1 ;  /* 0x000000240e0c7291 */ /* 0x000fc8000f8008ff */
[----:B------:R-:W-:Y:S02]  /*0df0*/  ULEA.HI.X UR14, UR14, UR37, UR13, 0x1, UP0 ;  /* 0x000000250e0e7291 */ /* 0x000fe400080f0c0d */
[----:B-----5:R-:W-:Y:S01]  /*0e00*/  MOV R2, UR12 ;  /* 0x0000000c00027c02 */ /* 0x020fe20008000f00 */
[----:B------:R-:W0:Y:S03]  /*0e10*/  LDCU.64 UR36, c[0x0][0x478] ;  /* 0x00008f00ff2477ac */ /* 0x000e260008000a00 */
[----:B------:R-:W-:-:S03]  /*0e20*/  MOV R3, UR14 ;  /* 0x0000000e00037c02 */ /* 0x000fc60008000f00 */
[----:B------:R-:W-:Y:S02]  /*0e30*/  IMAD.WIDE.U32 R2, R0, 0x10, R2 ;  /* 0x0000001000027825 */ /* 0x000fe400078e0002 */
[----:B------:R-:W2:Y:S01]  /*0e40*/  LDCU.128 UR12, c[0x0][0x420] ;  /* 0x00008400ff0c77ac */ /* 0x000ea20008000c00 */
[----:B---3--:R3:W-:Y:S04]  /*0e50*/  STS.128 [R120], R36 ;  /* 0x0000002478007388 */ /* 0x0087e80000000c00 */
[----:B----4-:R-:W-:Y:S01]  /*0e60*/  STS.128 [R120+0x200], R16 ;  /* 0x0002001078007388 */ /* 0x010fe20000000c00 */
[----:B------:R-:W-:-:S03]  /*0e70*/  NOP ;  /* 0x0000000000007918 */ /* 0x000fc60000000000 */
[----:B------:R-:W-:Y:S04]  /*0e80*/  LDS.128 R24, [R119] ;  /* 0x0000000077187984 */ /* 0x000fe80000000c00 */
[----:B------:R-:W-:Y:S01]  /*0e90*/  LDS.128 R20, [R119+0x10] ;  /* 0x0000100077147984 */ /* 0x000fe20000000c00 */
[----:B------:R-:W-:Y:S06]  /*0ea0*/  BAR.SYNC.DEFER_BLOCKING 0x0 ;  /* 0x0000000000007b1d */ /* 0x000fec0000010000 */
[----:B------:R-:W4:Y:S04]  /*0eb0*/  LDG.E.128 R40, desc[UR30][R2.64] ;  /* 0x0000001e02287981 */ /* 0x000f28000c1e1d00 */
[----:B------:R5:W3:Y:S01]  /*0ec0*/  LDG.E.128 R48, desc[UR30][R2.64+0x200] ;  /* 0x0002001e02307981 */ /* 0x000ae2000c1e1d00 */
[----:B--2---:R-:W-:-:S04]  /*0ed0*/  UIMAD.WIDE.U32 UR34, UR32, UR12, UR8 ;  /* 0x0000000c202272a5 */ /* 0x004fc8000f8e0008 */
[----:B------:R-:W-:Y:S02]  /*0ee0*/  UIMAD UR35, UR32, UR13, UR35 ;  /* 0x0000000d202372a4 */ /* 0x000fe4000f8e0223 */
[----:B------:R-:W-:Y:S02]  /*0ef0*/  UIMAD UR13, UR10, UR15, URZ ;  /* 0x0000000f0a0d72a4 */ /* 0x000fe4000f8e02ff */
[----:B------:R-:W-:-:S04]  /*0f00*/  UIMAD.WIDE.U32 UR14, UR10, UR14, UR34 ;  /* 0x0000000e0a0e72a5 */ /* 0x000fc8000f8e0022 */
[----:B------:R-:W-:Y:S02]  /*0f10*/  UIADD3 UR13, UPT, UPT, UR15, UR13, URZ ;  /* 0x0000000d0f0d7290 */ /* 0x000fe4000fffe0ff */
[----:B0-----:R-:W-:Y:S01]  /*0f20*/  ULEA UR12, UP0, UR14, UR36, 0x1 ;  /* 0x000000240e0c7291 */ /* 0x001fe2000f8008ff */
[----:B------:R-:W-:Y:S01]  /*0f30*/  PRMT R90, R28, 0x7632, R90 ;  /* 0x000076321c5a7816 */ /* 0x000fe2000000005a */
[----:B------:R-:W0:Y:S02]  /*0f40*/  LDCU.64 UR34, c[0x0][0x510] ;  /* 0x0000a200ff2277ac */ /* 0x000e240008000a00 */
[----:B------:R-:W-:Y:S02]  /*0f50*/  ULEA.HI.X UR14, UR14, UR37, UR13, 0x1, UP0 ;  /* 0x000000250e0e7291 */ /* 0x000fe400080f0c0d */
[----:B-----5:R-:W-:Y:S01]  /*0f60*/  MOV R2, UR12 ;  /* 0x0000000c00027c02 */ /* 0x020fe20008000f00 */
[----:B------:R-:W2:Y:S03]  /*0f70*/  LDCU.64 UR36, c[0x0][0x558] ;  /* 0x0000ab00ff2477ac */ /* 0x000ea60008000a00 */
[----:B------:R-:W-:-:S03]  /*0f80*/  MOV R3, UR14 ;  /* 0x0000000e00037c02 */ /* 0x000fc60008000f00 */
[----:B------:R-:W-:Y:S01]  /*0f90*/  IMAD.WIDE.U32 R2, R0, 0x10, R2 ;  /* 0x0000001000027825 */ /* 0x000fe200078e0002 */
[----:B------:R-:W-:Y:S01]  /*0fa0*/  SHF.L.U32 R117, R28, 0x10, RZ ;  /* 0x000000101c757819 */ /* 0x000fe200000006ff */
[----:B------:R-:W5:Y:S01]  /*0fb0*/  LDCU.64 UR14, c[0x0][0x508] ;  /* 0x0000a100ff0e77ac */ /* 0x000f620008000a00 */
[----:B----4-:R-:W-:Y:S04]  /*0fc0*/  STS.128 [R120], R40 ;  /* 0x0000002878007388 */ /* 0x010fe80000000c00 */
[----:B---3--:R-:W-:Y:S01]  /*0fd0*/  STS.128 [R120+0x200], R48 ;  /* 0x0002003078007388 */ /* 0x008fe20000000c00 */
[----:B------:R-:W-:-:S03]  /*0fe0*/  NOP ;  /* 0x0000000000007918 */ /* 0x000fc60000000000 */
[----:B------:R-:W3:Y:S04]  /*0ff0*/  LDS.128 R16, [R119] ;  /* 0x0000000077107984 */ /* 0x000ee80000000c00 */
[----:B------:R-:W4:Y:S01]  /*1000*/  LDS.128 R52, [R119+0x10] ;  /* 0x0000100077347984 */ /* 0x000f220000000c00 */
[----:B------:R-:W-:Y:S06]  /*1010*/  BAR.SYNC.DEFER_BLOCKING 0x0 ;  /* 0x0000000000007b1d */ /* 0x000fec0000010000 */
[----:B-1----:R-:W2:Y:S04]  /*1020*/  LDG.E.128 R32, desc[UR30][R2.64] ;  /* 0x0000001e02207981 */ /* 0x002ea8000c1e1d00 */
[----:B------:R1:W2:Y:S01]  /*1030*/  LDG.E.128 R36, desc[UR30][R2.64+0x200] ;  /* 0x0002001e02247981 */ /* 0x0002a2000c1e1d00 */
[C---:B------:R-:W-:Y:S01]  /*1040*/  PRMT R89, R29.reuse, 0x7632, R89 ;  /* 0x000076321d597816 */ /* 0x040fe20000000059 */
[----:B-----5:R-:W-:Y:S01]  /*1050*/  UIMAD.WIDE.U32 UR12, UR32, UR14, UR8 ;  /* 0x0000000e200c72a5 */ /* 0x020fe2000f8e0008 */
[----:B------:R-:W-:Y:S01]  /*1060*/  SHF.L.U32 R118, R29, 0x10, RZ ;  /* 0x000000101d767819 */ /* 0x000fe200000006ff */
[----:B0-----:R-:W-:Y:S01]  /*1070*/  UIMAD UR14, UR10, UR35, URZ ;  /* 0x000000230a0e72a4 */ /* 0x001fe2000f8e02ff */
[----:B---3--:R-:W-:Y:S01]  /*1080*/  SHF.L.U32 R45, R16, 0x10, RZ ;  /* 0x00000010102d7819 */ /* 0x008fe200000006ff */
        /* <DEDUP_REMOVED lines=14> */
[----:B------:R-:W-:Y:S01]  /*1170*/  SHF.L.U32 R2, R54, 0x10, RZ ;  /* 0x0000001036027819 */ /* 0x000fe200000006ff */
[----:B------:R-:W-:Y:S01]  /*1180*/  UIMAD.WIDE.U32 UR12, UR10, UR34, UR12 ;  /* 0x000000220a0c72a5 */ /* 0x000fe2000f8e000c */
[----:B------:R-:W-:Y:S01]  /*1190*/  PRMT R88, R30, 0x7632, R88 ;  /* 0x000076321e587816 */ /* 0x000fe20000000058 */
[----:B------:R1:W3:Y:S01]  /*11a0*/  MUFU.EX2 R57, R47 ;  /* 0x0000002f00397308 */ /* 0x0002e20000000800 */
[----:B0-----:R-:W-:Y:S01]  /*11b0*/  PRMT R46, R16, 0x7632, R46 ;  /* 0x00007632102e7816 */ /* 0x001fe2000000002e */
[----:B------:R-:W-:Y:S01]  /*11c0*/  FMUL.FTZ R62, R2, -1.4426950216293334961 ;  /* 0xbfb8aa3b023e7820 */ /* 0x000fe20000410000 */
[----:B------:R-:W-:Y:S01]  /*11d0*/  SHF.L.U32 R115, R30, 0x10, RZ ;  /* 0x000000101e737819 */ /* 0x000fe200000006ff */
[----:B------:R-:W-:Y:S01]  /*11e0*/  UIADD3 UR14, UPT, UPT, UR13, UR14, URZ ;  /* 0x0000000e0d0e7290 */ /* 0x000fe2000fffe0ff */
[----:B------:R-:W-:Y:S01]  /*11f0*/  SHF.L.U32 R46, R46, 0x10, RZ ;  /* 0x000000102e2e7819 */ /* 0x000fe200000006ff */
[----:B--2---:R-:W-:Y:S01]  /*1200*/  ULEA UR13, UP0, UR12, UR36, 0x1 ;  /* 0x000000240c0d7291 */ /* 0x004fe2000f8008ff */
[----:B------:R-:W-:Y:S01]  /*1210*/  SHF.L.U32 R116, R31, 0x10, RZ ;  /* 0x000000101f747819 */ /* 0x000fe200000006ff */
[----:B------:R0:W-:Y:S01]  /*1220*/  MUFU.EX2 R58, R48 ;  /* 0x00000030003a7308 */ /* 0x0001e20000000800 */
[----:B-1----:R-:W-:Y:S01]  /*1230*/  PRMT R47, R17, 0x7632, R47 ;  /* 0x00007632112f7816 */ /* 0x002fe2000000002f */
[----:B------:R-:W-:Y:S01]  /*1240*/  FMUL.FTZ R16, R46, -1.4426950216293334961 ;  /* 0xbfb8aa3b2e107820 */ /* 0x000fe20000410000 */
[----:B------:R-:W-:Y:S01]  /*1250*/  SHF.L.U32 R113, R12, 0x10, RZ ;  /* 0x000000100c717819 */ /* 0x000fe200000006ff */
[----:B------:R-:W-:Y:S01]  /*1260*/  ULEA.HI.X UR12, UR12, UR37, UR14, 0x1, UP0 ;  /* 0x000000250c0c7291 */ /* 0x000fe200080f0c0e */
[----:B------:R-:W-:Y:S01]  /*1270*/  SHF.L.U32 R47, R47, 0x10, RZ ;  /* 0x000000102f2f7819 */ /* 0x000fe200000006ff */
[----:B------:R-:W1:Y:S01]  /*1280*/  LDCU.64 UR34, c[0x0][0x490] ;  /* 0x00009200ff2277ac */ /* 0x000e620008000a00 */
[----:B------:R-:W-:Y:S01]  /*1290*/  PRMT R128, R13, 0x7632, R128 ;  /* 0x000076320d807816 */ /* 0x000fe20000000080 */
[----:B------:R2:W4:Y:S01]  /*12a0*/  MUFU.EX2 R60, R49 ;  /* 0x00000031003c7308 */ /* 0x0005220000000800 */
[----:B0-----:R-:W-:Y:S01]  /*12b0*/  FMUL.FTZ R48, R3, -1.4426950216293334961 ;  /* 0xbfb8aa3b03307820 */ /* 0x001fe20000410000 */
[----:B------:R-:W-:Y:S01]  /*12c0*/  FMUL.FTZ R17, R47, -1.4426950216293334961 ;  /* 0xbfb8aa3b2f117820 */ /* 0x000fe20000410000 */
[----:B---3--:R-:W-:Y:S01]  /*12d0*/  FADD.FTZ R57, R57, 1 ;  /* 0x3f80000039397421 */ /* 0x008fe20000010000 */
[----:B------:R-:W-:-:S02]  /*12e0*/  SHF.L.U32 R114, R13, 0x10, RZ ;  /* 0x000000100d727819 */ /* 0x000fc400000006ff */
[----:B------:R-:W-:Y:S02]  /*12f0*/  PRMT R129, R14, 0x7632, R129 ;  /* 0x000076320e817816 */ /* 0x000fe40000000081 */
[----:B------:R0:W-:Y:S01]  /*1300*/  MUFU.EX2 R61, R50 ;  /* 0x00000032003d7308 */ /* 0x0001e20000000800 */
[----:B--2---:R-:W-:Y:S02]  /*1310*/  PRMT R49, R52, 0x7632, R49 ;  /* 0x0000763234317816 */ /* 0x004fe40000000031 */
[----:B------:R-:W-:Y:S02]  /*1320*/  PRMT R52, R55, 0x7632, R52 ;  /* 0x0000763237347816 */ /* 0x000fe40000000034 */
[----:B------:R-:W-:Y:S02]  /*1330*/  SHF.L.U32 R49, R49, 0x10, RZ ;  /* 0x0000001031317819 */ /* 0x000fe400000006ff */
[----:B------:R-:W-:Y:S01]  /*1340*/  SHF.L.U32 R52, R52, 0x10, RZ ;  /* 0x0000001034347819 */ /* 0x000fe200000006ff */
[----:B------:R2:W-:Y:S01]  /*1350*/  MUFU.EX2 R64, R51 ;  /* 0x0000003300407308 */ /* 0x0005e20000000800 */
[----:B0-----:R-:W-:Y:S01]  /*1360*/  PRMT R50, R18, 0x7632, R50 ;  /* 0x0000763212327816 */ /* 0x001fe20000000032 */
[----:B----4-:R-:W-:Y:S01]  /*1370*/  FADD.FTZ R28, R60, 1 ;  /* 0x3f8000003c1c7421 */ /* 0x010fe20000010000 */
[C---:B------:R-:W-:Y:S01]  /*1380*/  PRMT R60, R25.reuse, 0x7632, R60 ;  /* 0x00007632193c7816 */ /* 0x040fe2000000003c */
[----:B------:R-:W-:Y:S01]  /*1390*/  FMUL.FTZ R63, R52, -1.4426950216293334961 ;  /* 0xbfb8aa3b343f7820 */ /* 0x000fe20000410000 */
[----:B------:R-:W-:Y:S01]  /*13a0*/  SHF.L.U32 R50, R50, 0x10, RZ ;  /* 0x0000001032327819 */ /* 0x000fe200000006ff */
[----:B-1----:R-:W-:Y:S01]  /*13b0*/  UISETP.NE.U32.AND UP0, UPT, UR34, URZ, UPT ;  /* 0x000000ff2200728c */ /* 0x002fe2000bf05070 */
[----:B------:R-:W-:Y:S01]  /*13c0*/  SHF.L.U32 R25, R25, 0x10, RZ ;  /* 0x0000001019197819 */ /* 0x000fe200000006ff */
[----:B------:R0:W1:Y:S01]  /*13d0*/  MUFU.EX2 R84, R48 ;  /* 0x0000003000547308 */ /* 0x0000620000000800 */
[----:B--2---:R-:W-:Y:S01]  /*13e0*/  PRMT R51, R19, 0x7632, R51 ;  /* 0x0000763213337816 */ /* 0x004fe20000000033 */
[----:B------:R-:W-:Y:S01]  /*13f0*/  FMUL.FTZ R18, R50, -1.4426950216293334961 ;  /* 0xbfb8aa3b32127820 */ /* 0x000fe20000410000 */
[----:B------:R-:W-:Y:S01]  /*1400*/  SHF.L.U32 R111, R14, 0x10, RZ ;  /* 0x000000100e6f7819 */ /* 0x000fe200000006ff */
[----:B------:R-:W-:Y:S01]  /*1410*/  UISETP.NE.AND.EX UP0, UPT, UR35, URZ, UPT, UP0 ;  /* 0x000000ff2300728c */ /* 0x000fe2000bf05300 */
[----:B------:R-:W-:-:S02]  /*1420*/  SHF.L.U32 R51, R51, 0x10, RZ ;  /* 0x0000001033337819 */ /* 0x000fc400000006ff */
[----:B------:R-:W-:Y:S01]  /*1430*/  PRMT R130, R15, 0x7632, R130 ;  /* 0x000076320f827816 */ /* 0x000fe20000000082 */
[----:B------:R-:W2:Y:S01]  /*1440*/  MUFU.EX2 R68, R62 ;  /* 0x0000003e00447308 */ /* 0x000ea20000000800 */
[----:B0-----:R-:W-:Y:S01]  /*1450*/  PRMT R48, R53, 0x7632, R48 ;  /* 0x0000763235307816 */ /* 0x001fe20000000030 */
[----:B------:R-:W-:Y:S01]  /*1460*/  FMUL.FTZ R19, R51, -1.4426950216293334961 ;  /* 0xbfb8aa3b33137820 */ /* 0x000fe20000410000 */
[----:B------:R-:W-:Y:S01]  /*1470*/  PRMT R53, R54, 0x7632, R53 ;  /* 0x0000763236357816 */ /* 0x000fe20000000035 */
[----:B------:R-:W-:Y:S01]  /*1480*/  FADD.FTZ R54, R56, 1 ;  /* 0x3f80000038367421 */ /* 0x000fe20000010000 */
[----:B------:R-:W-:Y:S01]  /*1490*/  SHF.L.U32 R48, R48, 0x10, RZ ;  /* 0x0000001030307819 */ /* 0x000fe200000006ff */
[----:B------:R-:W-:Y:S01]  /*14a0*/  FADD.FTZ R56, R58, 1 ;  /* 0x3f8000003a387421 */ /* 0x000fe20000010000 */
[----:B------:R-:W-:Y:S01]  /*14b0*/  SHF.L.U32 R53, R53, 0x10, RZ ;  /* 0x0000001035357819 */ /* 0x000fe200000006ff */
[----:B------:R0:W3:Y:S01]  /*14c0*/  MUFU.EX2 R59, R16 ;  /* 0x00000010003b7308 */ /* 0x0000e20000000800 */
[----:B------:R-:W-:Y:S01]  /*14d0*/  PRMT R58, R24, 0x7632, R58 ;  /* 0x00007632183a7816 */ /* 0x000fe2000000003a */
[----:B-1----:R-:W-:Y:S01]  /*14e0*/  FADD.FTZ R84, R84, 1 ;  /* 0x3f80000054547421 */ /* 0x002fe20000010000 */
[----:B------:R-:W-:Y:S01]  /*14f0*/  SHF.L.U32 R24, R24, 0x10, RZ ;  /* 0x0000001018187819 */ /* 0x000fe200000006ff */
[----:B------:R-:W-:Y:S01]  /*1500*/  FMUL.FTZ R55, R53, -1.4426950216293334961 ;  /* 0xbfb8aa3b35377820 */ /* 0x000fe20000410000 */
[----:B------:R-:W-:-:S02]  /*1510*/  SHF.L.U32 R58, R58, 0x10, RZ ;  /* 0x000000103a3a7819 */ /* 0x000fc400000006ff */
[----:B------:R-:W-:Y:S01]  /*1520*/  SHF.L.U32 R112, R15, 0x10, RZ ;  /* 0x000000100f707819 */ /* 0x000fe200000006ff */
[----:B------:R1:W4:Y:S01]  /*1530*/  MUFU.EX2 R62, R17 ;  /* 0x00000011003e7308 */ /* 0x0003220000000800 */
[----:B0-----:R-:W-:Y:S01]  /*1540*/  FMUL.FTZ R16, R49, -1.4426950216293334961 ;  /* 0xbfb8aa3b31107820 */ /* 0x001fe20000410000 */
[----:B--2---:R-:W-:-:S06]  /*1550*/  FADD.FTZ R80, R68, 1 ;  /* 0x3f80000044507421 */ /* 0x004fcc0000010000 */
[----:B------:R-:W0:Y:S01]  /*1560*/  MUFU.EX2 R65, R18 ;  /* 0x0000001200417308 */ /* 0x000e220000000800 */
[----:B-1----:R-:W-:Y:S01]  /*1570*/  FMUL.FTZ R17, R48, -1.4426950216293334961 ;  /* 0xbfb8aa3b30117820 */ /* 0x002fe20000410000 */
[----:B---3--:R-:W-:-:S06]  /*1580*/  FADD.FTZ R59, R59, 1 ;  /* 0x3f8000003b3b7421 */ /* 0x008fcc0000010000 */
[----:B------:R-:W1:Y:S01]  /*1590*/  MUFU.EX2 R66, R19 ;  /* 0x0000001300427308 */ /* 0x000e620000000800 */
[----:B----4-:R-:W-:-:S07]  /*15a0*/  FADD.FTZ R62, R62, 1 ;  /* 0x3f8000003e3e7421 */ /* 0x010fce0000010000 */
[----:B------:R-:W-:Y:S01]  /*15b0*/  MUFU.EX2 R76, R16 ;  /* 0x00000010004c7308 */ /* 0x000fe20000000800 */
[----:B0-----:R-:W-:-:S07]  /*15c0*/  FADD.FTZ R70, R65, 1 ;  /* 0x3f80000041467421 */ /* 0x001fce0000010000 */
[----:B------:R-:W0:Y:S01]  /*15d0*/  MUFU.EX2 R78, R17 ;  /* 0x00000011004e7308 */ /* 0x000e220000000800 */
[----:B-1----:R-:W-:-:S07]  /*15e0*/  FADD.FTZ R72, R66, 1 ;  /* 0x3f80000042487421 */ /* 0x002fce0000010000 */
[----:B------:R-:W-:Y:S08]  /*15f0*/  MUFU.RCP R54, R54 ;  /* 0x0000003600367308 */ /* 0x000ff00000001000 */
[----:B------:R-:W-:Y:S01]  /*1600*/  MUFU.RCP R57, R57 ;  /* 0x0000003900397308 */ /* 0x000fe20000001000 */
[----:B0-----:R-:W-:-:S07]  /*1610*/  FADD.FTZ R78, R78, 1 ;  /* 0x3f8000004e4e7421 */ /* 0x001fce0000010000 */
[----:B------:R0:W-:Y:S08]  /*1620*/  MUFU.EX2 R83, R55 ;  /* 0x0000003700537308 */ /* 0x0001f00000000800 */
[----:B------:R-:W1:Y:S01]  /*1630*/  MUFU.RCP R56, R56 ;  /* 0x0000003800387308 */ /* 0x000e620000001000 */
[----:B0-----:R-:W-:Y:S02]  /*1640*/  PRMT R55, R31, 0x7632, R55 ;  /* 0x000076321f377816 */ /* 0x001fe40000000037 */
[----:B------:R-:W-:-:S05]  /*1650*/  SHF.L.U32 R31, R21, 0x10, RZ ;  /* 0x00000010151f7819 */ /* 0x000fca00000006ff */
[----:B------:R-:W-:Y:S08]  /*1660*/  MUFU.RCP R59, R59 ;  /* 0x0000003b003b7308 */ /* 0x000ff00000001000 */
[----:B------:R-:W-:Y:S01]  /*1670*/  MUFU.RCP R79, R70 ;  /* 0x00000046004f7308 */ /* 0x000fe20000001000 */
[----:B-1----:R-:W-:-:S04]  /*1680*/  FADD.FTZ R66, -R56, 1 ;  /* 0x3f80000038427421 */ /* 0x002fc80000010100 */
[C---:B------:R-:W-:Y:S01]  /*1690*/  FFMA.FTZ R68, R43.reuse, R66, 1 ;  /* 0x3f8000002b447423 */ /* 0x040fe20000010042 */
[----:B------:R-:W-:Y:S02]  /*16a0*/  FMUL.FTZ R43, R43, R56 ;  /* 0x000000382b2b7220 */ /* 0x000fe40000410000 */
[----:B------:R0:W-:Y:S08]  /*16b0*/  MUFU.EX2 R87, R63 ;  /* 0x0000003f00577308 */ /* 0x0001f00000000800 */
[----:B------:R-:W-:Y:S01]  /*16c0*/  MUFU.RCP R62, R62 ;  /* 0x0000003e003e7308 */ /* 0x000fe20000001000 */
[----:B0-----:R-:W-:-:S02]  /*16d0*/  PRMT R63, R27, 0x7632, R63 ;  /* 0x000076321b3f7816 */ /* 0x001fc4000000003f */
[----:B------:R-:W-:-:S05]  /*16e0*/  SHF.L.U32 R27, R27, 0x10, RZ ;  /* 0x000000101b1b7819 */ /* 0x000fca00000006ff */
[----:B------:R-:W-:Y:S08]  /*16f0*/  MUFU.RCP R82, R72 ;  /* 0x0000004800527308 */ /* 0x000ff00000001000 */
[----:B------:R-:W-:Y:S08]  /*1700*/  MUFU.RCP R100, R84 ;  /* 0x0000005400647308 */ /* 0x000ff00000001000 */
[----:B------:R-:W-:Y:S01]  /*1710*/  MUFU.RCP R93, R80 ;  /* 0x00000050005d7308 */ /* 0x000fe20000001000 */
[----:B------:R0:W-:Y:S04]  /*1720*/  STS.128 [R120], R32 ;  /* 0x0000002078007388 */ /* 0x0001e80000000c00 */
[----:B------:R1:W-:Y:S01]  /*1730*/  STS.128 [R120+0x200], R36 ;  /* 0x0002002478007388 */ /* 0x0003e20000000c00 */
[----:B------:R-:W-:-:S03]  /*1740*/  NOP ;  /* 0x0000000000007918 */ /* 0x000fc60000000000 */
[----:B------:R-:W2:Y:S01]  /*1750*/  LDS.128 R16, [R119] ;  /* 0x0000000077107984 */ /* 0x000ea20000000c00 */
[----:B0-----:R-:W-:Y:S01]  /*1760*/  SHF.L.U32 R32, R22, 0x10, RZ ;  /* 0x0000001016207819 */ /* 0x001fe200000006ff */
[----:B------:R-:W-:Y:S01]  /*1770*/  FADD.FTZ R35, R61, 1 ;  /* 0x3f8000003d237421 */ /* 0x000fe20000010000 */
[----:B------:R-:W-:Y:S01]  /*1780*/  SHF.L.U32 R34, R23, 0x10, RZ ;  /* 0x0000001017227819 */ /* 0x000fe200000006ff */
[----:B-1----:R0:W1:Y:S01]  /*1790*/  MUFU.RCP R37, R28 ;  /* 0x0000001c00257308 */ /* 0x0020620000001000 */
[----:B------:R-:W-:Y:S01]  /*17a0*/  FADD.FTZ R38, R64, 1 ;  /* 0x3f80000040267421 */ /* 0x000fe20000010000 */
[----:B------:R-:W-:Y:S02]  /*17b0*/  PRMT R64, R20, 0x7632, R64 ;  /* 0x0000763214407816 */ /* 0x000fe40000000040 */
[C---:B------:R-:W-:Y:S02]  /*17c0*/  PRMT R61, R26.reuse, 0x7632, R61 ;  /* 0x000076321a3d7816 */ /* 0x040fe4000000003d */
[----:B------:R-:W-:-:S02]  /*17d0*/  SHF.L.U32 R26, R26, 0x10, RZ ;  /* 0x000000101a1a7819 */ /* 0x000fc400000006ff */
[----:B------:R-:W3:Y:S01]  /*17e0*/  MUFU.RCP R35, R35 ;  /* 0x0000002300237308 */ /* 0x000ee20000001000 */
[----:B0-----:R-:W-:Y:S02]  /*17f0*/  SHF.L.U32 R28, R20, 0x10, RZ ;  /* 0x00000010141c7819 */ /* 0x001fe400000006ff */
[----:B------:R-:W-:Y:S02]  /*1800*/  PRMT R20, R21, 0x7632, R20 ;  /* 0x0000763215147816 */ /* 0x000fe40000000014 */
[----:B------:R-:W-:Y:S02]  /*1810*/  PRMT R21, R22, 0x7632, R21 ;  /* 0x0000763216157816 */ /* 0x000fe40000000015 */
[----:B------:R-:W-:Y:S01]  /*1820*/  PRMT R22, R23, 0x7632, R22 ;  /* 0x0000763217167816 */ /* 0x000fe20000000016 */
[----:B------:R-:W-:Y:S01]  /*1830*/  FADD.FTZ R23, -R57, 1 ;  /* 0x3f80000039177421 */ /* 0x000fe20000010100 */
[----:B------:R-:W-:Y:S01]  /*1840*/  SHF.L.U32 R72, R61, 0x10, RZ ;  /* 0x000000103d487819 */ /* 0x000fe200000006ff */
[----:B------:R-:W0:Y:S02]  /*1850*/  MUFU.RCP R38, R38 ;  /* 0x0000002600267308 */ /* 0x000e240000001000 */
[C---:B------:R-:W-:Y:S01]  /*1860*/  FFMA.FTZ R65, R44.reuse, R23, 1 ;  /* 0x3f8000002c417423 */ /* 0x040fe20000010017 */
[----:B------:R-:W-:Y:S01]  /*1870*/  FMUL.FTZ R44, R44, R57 ;  /* 0x000000392c2c7220 */ /* 0x000fe20000410000 */
[----:B--2---:R-:W-:-:S02]  /*1880*/  SHF.L.U32 R29, R16, 0x10, RZ ;  /* 0x00000010101d7819 */ /* 0x004fc400000006ff */
        /* <DEDUP_REMOVED lines=36> */
[----:B------:R-:W-:Y:S01]  /*1ad0*/  FADD.FTZ R75, R76, 1 ;  /* 0x3f8000004c4b7421 */ /* 0x000fe20000010000 */
[----:B------:R-:W-:Y:S01]  /*1ae0*/  SHF.L.U32 R61, R71, 0x10, RZ ;  /* 0x00000010473d7819 */ /* 0x000fe200000006ff */
[----:B------:R-:W-:Y:S01]  /*1af0*/  FFMA.FTZ R67, R50, R65, 1 ;  /* 0x3f80000032437423 */ /* 0x000fe20000010041 */
[----:B------:R-:W-:Y:S01]  /*1b00*/  FADD.FTZ R70, -R62, 1 ;  /* 0x3f8000003e467421 */ /* 0x000fe20000010100 */
[----:B------:R-:W-:Y:S01]  /*1b10*/  FADD.FTZ R76, -R82, 1 ;  /* 0x3f800000524c7421 */ /* 0x000fe20000010100 */
[----:B------:R-:W-:Y:S01]  /*1b20*/  FMUL.FTZ R65, R68, R63 ;  /* 0x0000003f44417220 */ /* 0x000fe20000410000 */
[----:B------:R-:W-:Y:S01]  /*1b30*/  FMUL.FTZ R71, R73, R60 ;  /* 0x0000003c49477220 */ /* 0x000fe20000410000 */
[----:B------:R-:W-:Y:S01]  /*1b40*/  FFMA.FTZ R70, R47, R70, 1 ;  /* 0x3f8000002f467423 */ /* 0x000fe20000010046 */
[----:B------:R-:W-:Y:S01]  /*1b50*/  FFMA.FTZ R76, R51, R76, 1 ;  /* 0x3f800000334c7423 */ /* 0x000fe2000001004c */
[----:B------:R-:W-:Y:S01]  /*1b60*/  FMUL.FTZ R65, R62, R65 ;  /* 0x000000413e417220 */ /* 0x000fe20000410000 */
[----:B------:R-:W-:Y:S01]  /*1b70*/  FMUL.FTZ R71, R82, R71 ;  /* 0x0000004752477220 */ /* 0x000fe20000410000 */
[----:B------:R-:W2:Y:S01]  /*1b80*/  MUFU.RCP R86, R75 ;  /* 0x0000004b00567308 */ /* 0x000ea20000001000 */
[----:B------:R-:W-:Y:S01]  /*1b90*/  FMUL.FTZ R74, R72, R61 ;  /* 0x0000003d484a7220 */ /* 0x000fe20000410000 */
[----:B------:R-:W-:Y:S01]  /*1ba0*/  FMUL.FTZ R70, R65, R70 ;  /* 0x0000004641467220 */ /* 0x000fe20000410000 */
[----:B------:R-:W-:Y:S01]  /*1bb0*/  FMUL.FTZ R84, R71, R76 ;  /* 0x0000004c47547220 */ /* 0x000fe20000410000 */
[----:B------:R-:W-:Y:S01]  /*1bc0*/  FADD.FTZ R76, R83, 1 ;  /* 0x3f800000534c7421 */ /* 0x000fe20000010000 */
[----:B------:R-:W-:Y:S01]  /*1bd0*/  FMUL.FTZ R74, R79, R74 ;  /* 0x0000004a4f4a7220 */ /* 0x000fe20000410000 */
[----:B------:R-:W-:Y:S01]  /*1be0*/  FMUL.FTZ R46, R46, R59 ;  /* 0x0000003b2e2e7220 */ /* 0x000fe20000410000 */
[----:B------:R-:W-:Y:S01]  /*1bf0*/  FMUL.FTZ R50, R50, R79 ;  /* 0x0000004f32327220 */ /* 0x000fe20000410000 */
[----:B------:R-:W4:Y:S01]  /*1c00*/  MUFU.RCP R98, R76 ;  /* 0x0000004c00627308 */ /* 0x000f220000001000 */
[----:B------:R-:W-:Y:S01]  /*1c10*/  FMUL.FTZ R80, R74, R67 ;  /* 0x000000434a507220 */ /* 0x000fe20000410000 */
[----:B------:R-:W-:Y:S01]  /*1c20*/  SHF.L.U32 R74, R64, 0x10, RZ ;  /* 0x00000010404a7819 */ /* 0x000fe200000006ff */
[----:B------:R-:W-:Y:S01]  /*1c30*/  FADD.FTZ R64, -R100, 1 ;  /* 0x3f80000064407421 */ /* 0x000fe20000010100 */
[C---:B-1----:R-:W-:Y:S01]  /*1c40*/  SHF.L.U32 R85, R16.reuse, 0x10, RZ ;  /* 0x0000001010557819 */ /* 0x042fe200000006ff */
[----:B------:R-:W-:Y:S01]  /*1c50*/  FMUL.FTZ R51, R51, R82 ;  /* 0x0000005233337220 */ /* 0x000fe20000410000 */
[----:B------:R-:W-:Y:S01]  /*1c60*/  PRMT R65, R16, 0x7632, R65 ;  /* 0x0000763210417816 */ /* 0x000fe20000000041 */
[----:B------:R-:W-:Y:S01]  /*1c70*/  FFMA.FTZ R101, R3, R64, 1 ;  /* 0x3f80000003657423 */ /* 0x000fe20000010040 */
[C---:B------:R-:W-:Y:S01]  /*1c80*/  PRMT R71, R17.reuse, 0x7632, R71 ;  /* 0x0000763211477816 */ /* 0x040fe20000000047 */
[----:B------:R-:W-:Y:S01]  /*1c90*/  FMUL.FTZ R16, R28, R85 ;  /* 0x000000551c107220 */ /* 0x000fe20000410000 */
[----:B------:R-:W-:Y:S01]  /*1ca0*/  SHF.L.U32 R91, R17, 0x10, RZ ;  /* 0x00000010115b7819 */ /* 0x000fe200000006ff */
[C---:B---3--:R-:W-:Y:S01]  /*1cb0*/  FADD.FTZ R17, -R35.reuse, 1 ;  /* 0x3f80000023117421 */ /* 0x048fe20000010100 */
[----:B------:R1:W3:Y:S01]  /*1cc0*/  MUFU.RCP R83, R78 ;  /* 0x0000004e00537308 */ /* 0x0002e20000001000 */
[----:B------:R-:W-:Y:S01]  /*1cd0*/  FMUL.FTZ R16, R35, R16 ;  /* 0x0000001023107220 */ /* 0x000fe20000410000 */
[----:B------:R-:W-:Y:S01]  /*1ce0*/  SHF.L.U32 R95, R18, 0x10, RZ ;  /* 0x00000010125f7819 */ /* 0x000fe200000006ff */
[----:B------:R-:W-:Y:S01]  /*1cf0*/  FFMA.FTZ R17, R40, R17, 1 ;  /* 0x3f80000028117423 */ /* 0x000fe20000010011 */
[----:B------:R-:W-:Y:S01]  /*1d00*/  SHF.L.U32 R99, R19, 0x10, RZ ;  /* 0x0000001013637819 */ /* 0x000fe200000006ff */
[----:B------:R-:W-:Y:S01]  /*1d10*/  FMUL.FTZ R37, R42, R37 ;  /* 0x000000252a257220 */ /* 0x000fe20000410000 */
[----:B------:R-:W-:Y:S01]  /*1d20*/  PRMT R94, R18, 0x7632, R94 ;  /* 0x00007632125e7816 */ /* 0x000fe2000000005e */
[----:B------:R-:W-:Y:S01]  /*1d30*/  FMUL.FTZ R67, R16, R17 ;  /* 0x0000001110437220 */ /* 0x000fe20000410000 */
[----:B0-----:R-:W-:Y:S01]  /*1d40*/  FADD.FTZ R16, -R38, 1 ;  /* 0x3f80000026107421 */ /* 0x001fe20000010100 */
[----:B-1----:R-:W-:Y:S01]  /*1d50*/  FADD.FTZ R78, R87, 1 ;  /* 0x3f800000574e7421 */ /* 0x002fe20000010000 */
[----:B------:R-:W-:Y:S01]  /*1d60*/  FADD.FTZ R17, -R93, 1 ;  /* 0x3f8000005d117421 */ /* 0x000fe20000010100 */
[----:B------:R-:W-:Y:S01]  /*1d70*/  SHF.L.U32 R87, R65, 0x10, RZ ;  /* 0x0000001041577819 */ /* 0x000fe200000006ff */
[----:B------:R-:W-:Y:S01]  /*1d80*/  FFMA.FTZ R18, R41, R16, 1 ;  /* 0x3f80000029127423 */ /* 0x000fe20000010010 */
[----:B------:R0:W1:Y:S01]  /*1d90*/  MUFU.RCP R103, R78 ;  /* 0x0000004e00677308 */ /* 0x0000620000001000 */
[----:B------:R-:W-:Y:S01]  /*1da0*/  FFMA.FTZ R75, R2, R17, 1 ;  /* 0x3f800000024b7423 */ /* 0x000fe20000010011 */
[----:B------:R-:W-:Y:S01]  /*1db0*/  FMUL.FTZ R64, R32, R95 ;  /* 0x0000005f20407220 */ /* 0x000fe20000410000 */
[----:B--2---:R-:W-:Y:S01]  /*1dc0*/  FADD.FTZ R16, -R86, 1 ;  /* 0x3f80000056107421 */ /* 0x004fe20000010100 */
        /* <DEDUP_REMOVED lines=18> */
[----:B0-----:R-:W-:Y:S01]  /*1ef0*/  SHF.L.U32 R78, R22, 0x10, RZ ;  /* 0x00000010164e7819 */ /* 0x001fe200000006ff */
[----:B---3--:R-:W-:Y:S01]  /*1f00*/  FADD.FTZ R17, -R83, 1 ;  /* 0x3f80000053117421 */ /* 0x008fe20000010100 */
[----:B------:R-:W-:Y:S01]  /*1f10*/  SHF.L.U32 R94, R94, 0x10, RZ ;  /* 0x000000105e5e7819 */ /* 0x000fe200000006ff */
[----:B------:R-:W-:Y:S01]  /*1f20*/  FMUL.FTZ R16, R75, R92 ;  /* 0x0000005c4b107220 */ /* 0x000fe20000410000 */
[----:B------:R-:W-:Y:S01]  /*1f30*/  SHF.L.U32 R97, R97, 0x10, RZ ;  /* 0x0000001061617819 */ /* 0x000fe200000006ff */
[----:B-1----:R-:W-:Y:S01]  /*1f40*/  FADD.FTZ R21, -R103, 1 ;  /* 0x3f80000067157421 */ /* 0x002fe20000010100 */
        /* <DEDUP_REMOVED lines=41> */
[----:B------:R0:W-:Y:S01]  /*21e0*/  STS.128 [R119], R16 ;  /* 0x0000001077007388 */ /* 0x0001e20000000c00 */
[----:B------:R-:W-:Y:S01]  /*21f0*/  FMUL.FTZ R79, R25, R44 ;  /* 0x0000002c194f7220 */ /* 0x000fe20000410000 */
        /* <DEDUP_REMOVED lines=9> */
[----:B0-----:R-:W-:Y:S01]  /*2290*/  SHF.L.U32 R16, R7, 0x10, RZ ;  /* 0x0000001007107819 */ /* 0x001fe200000006ff */
[----:B------:R-:W-:Y:S01]  /*22a0*/  FMUL.FTZ R75, R76, R53 ;  /* 0x000000354c4b7220 */ /* 0x000fe20000410000 */
[----:B------:R-:W0:Y:S01]  /*22b0*/  LDS.128 R4, [R120+0x200] ;  /* 0x0002000078047984 */ /* 0x000e220000000c00 */
[----:B------:R-:W-:Y:S01]  /*22c0*/  PRMT R17, R8, 0x7632, R17 ;  /* 0x0000763208117816 */ /* 0x000fe20000000011 */
[----:B------:R-:W-:Y:S01]  /*22d0*/  FMUL.FTZ R78, R78, R103 ;  /* 0x000000674e4e7220 */ /* 0x000fe20000410000 */
[----:B------:R-:W-:-:S02]  /*22e0*/  SHF.L.U32 R18, R8, 0x10, RZ ;  /* 0x0000001008127819 */ /* 0x000fc400000006ff */
[C---:B------:R-:W-:Y:S02]  /*22f0*/  PRMT R19, R9.reuse, 0x7632, R19 ;  /* 0x0000763209137816 */ /* 0x040fe40000000013 */
[----:B-1----:R-:W-:Y:S02]  /*2300*/  SHF.L.U32 R20, R9, 0x10, RZ ;  /* 0x0000001009147819 */ /* 0x002fe400000006ff */
[----:B------:R-:W-:Y:S02]  /*2310*/  MOV R8, UR13 ;  /* 0x0000000d00087c02 */ /* 0x000fe40008000f00 */
[----:B------:R-:W-:Y:S02]  /*2320*/  MOV R9, UR12 ;  /* 0x0000000c00097c02 */ /* 0x000fe40008000f00 */
        /* <DEDUP_REMOVED lines=52> */
.L_x_11778:
        /* <DEDUP_REMOVED lines=9> */
[----:B01----:R-:W-:Y:S01]  /*2700*/  FFMA.FTZ R3, R79, R118, R126 ;  /* 0x000000764f037223 */ /* 0x003fe2000001007e */
        /* <DEDUP_REMOVED lines=22> */
[----:B------:R-:W-:Y:S01]  /*2870*/  CS2R R108, SRZ ;  /* 0x00000000006c7805 */ /* 0x000fe2000001ff00 */
[----:B------:R-:W-:Y:S01]  /*2880*/  FFMA.FTZ R0, R62, R113, R3 ;  /* 0x000000713e007223 */ /* 0x000fe20000010003 */
[----:B------:R-:W-:-:S02]  /*2890*/  CS2R R106, SRZ ;  /* 0x00000000006a7805 */ /* 0x000fc4000001ff00 */
[----:B------:R-:W-:Y:S02]  /*28a0*/  CS2R R104, SRZ ;  /* 0x0000000000687805 */ /* 0x000fe4000001ff00 */
[----:B------:R-:W-:Y:S01]  /*28b0*/  CS2R R102, SRZ ;  /* 0x0000000000667805 */ /* 0x000fe2000001ff00 */
[----:B------:R-:W-:Y:S01]  /*28c0*/  FFMA.FTZ R0, R73, R54, R0 ;  /* 0x0000003649007223 */ /* 0x000fe20000010000 */
[----:B------:R-:W-:Y:S02]  /*28d0*/  CS2R R100, SRZ ;  /* 0x0000000000647805 */ /* 0x000fe4000001ff00 */
[----:B------:R-:W-:Y:S02]  /*28e0*/  CS2R R98, SRZ ;  /* 0x0000000000627805 */ /* 0x000fe4000001ff00 */
[----:B------:R-:W-:Y:S01]  /*28f0*/  CS2R R96, SRZ ;  /* 0x0000000000607805 */ /* 0x000fe2000001ff00 */
[----:B------:R-:W-:Y:S01]  /*2900*/  FFMA.FTZ R3, R93, R114, R0 ;  /* 0x000000725d037223 */ /* 0x000fe20000010000 */
[----:B------:R-:W-:Y:S01]  /*2910*/  MOV R91, RZ ;  /* 0x000000ff005b7202 */ /* 0x000fe20000000f00 */
        /* <DEDUP_REMOVED lines=63> */
.L_x_11875:
[----:B------:R-:W5:Y:S01]  /*2d10*/  S2R R0, SR_TID.X ;  /* 0x0000000000007919 */ /* 0x000f620000002100 */
[----:B---3--:R-:W-:-:S04]  /*2d20*/  UIMAD.WIDE.U32 UR32, UR8, UR34, URZ ;  /* 0x00000022082072a5 */ /* 0x008fc8000f8e00ff */
[----:B------:R-:W-:Y:S02]  /*2d30*/  UIMAD UR9, UR8, UR35, UR33 ;  /* 0x00000023080972a4 */ /* 0x000fe4000f8e0221 */
[----:B------:R-:W-:-:S04]  /*2d40*/  ULEA UR10, UP0, UR32, UR26, 0x1 ;  /* 0x0000001a200a7291 */ /* 0x000fc8000f8008ff */
[----:B------:R-:W-:-:S06]  /*2d50*/  ULEA.HI.X UR32, UR32, UR27, UR9, 0x1, UP0 ;  /* 0x0000001b20207291 */ /* 0x000fcc00080f0c09 */
[----:B-1----:R-:W-:Y:S02]  /*2d60*/  MOV R57, UR32 ;  /* 0x0000002000397c02 */ /* 0x002fe40008000f00 */
[----:B-----5:R-:W-:-:S04]  /*2d70*/  SHF.L.U32 R56, R0, 0x2, RZ ;  /* 0x0000000200387819 */ /* 0x020fc800000006ff */
[----:B------:R-:W-:Y:S02]  /*2d80*/  LOP3.LUT R59, R56, 0xf80, RZ, 0xc0, !PT ;  /* 0x00000f80383b7812 */ /* 0x000fe400078ec0ff */
[----:B------:R-:W-:Y:S01]  /*2d90*/  MOV R56, UR10 ;  /* 0x0000000a00387c02 */ /* 0x000fe20008000f00 */
[----:B0-----:R-:W0:Y:S01]  /*2da0*/  S2UR UR10, SR_CTAID.Y ;  /* 0x00000000000a79c3 */ /* 0x001e220000002600 */
[----:B------:R-:W-:-:S05]  /*2db0*/  LOP3.LUT R59, R59, 0x1f, R124, 0xf8, !PT ;  /* 0x0000001f3b3b7812 */ /* 0x000fca00078ef87c */
[----:B------:R-:W-:-:S05]  /*2dc0*/  IMAD.WIDE.U32 R56, R59, 0x10, R56 ;  /* 0x000000103b387825 */ /* 0x000fca00078e0038 */
[----:B------:R-:W3:Y:S04]  /*2dd0*/  LDG.E.128 R72, desc[UR30][R56.64] ;  /* 0x0000001e38487981 */ /* 0x000ee8000c1e1d00 */
[----:B------:R-:W5:Y:S04]  /*2de0*/  LDG.E.128 R76, desc[UR30][R56.64+0x200] ;  /* 0x0002001e384c7981 */ /* 0x000f68000c1e1d00 */
[----:B--2---:R-:W2:Y:S04]  /*2df0*/  LDG.E.128 R80, desc[UR30][R56.64+0x400] ;  /* 0x0004001e38507981 */ /* 0x004ea8000c1e1d00 */
[----:B------:R1:W2:Y:S01]  /*2e00*/  LDG.E.128 R84, desc[UR30][R56.64+0x600] ;  /* 0x0006001e38547981 */ /* 0x0002a2000c1e1d00 */
[----:B0-----:R-:W-:-:S02]  /*2e10*/  UIMAD.WIDE.U32 UR32, UR10, UR12, URZ ;  /* 0x0000000c0a2072a5 */ /* 0x001fc4000f8e00ff */
[----:B------:R-:W-:-:S04]  /*2e20*/  UIMAD UR9, UR10, UR13, URZ ;  /* 0x0000000d0a0972a4 */ /* 0x000fc8000f8e02ff */
[----:B------:R-:W-:-:S04]  /*2e30*/  UIADD3 UR33, UPT, UPT, UR33, UR9, URZ ;  /* 0x0000000921217290 */ /* 0x000fc8000fffe0ff */
        /* <DEDUP_REMOVED lines=19> */
[----:B--2---:R-:W-:Y:S04]  /*2f70*/  STS.128 [R159+0x400], R80 ;  /* 0x000400509f007388 */ /* 0x004fe80000000c00 */
[----:B------:R2:W-:Y:S01]  /*2f80*/  STS.128 [R159+0x600], R84 ;  /* 0x000600549f007388 */ /* 0x0005e20000000c00 */
[----:B------:R-:W-:-:S03]  /*2f90*/  NOP ;  /* 0x0000000000007918 */ /* 0x000fc60000000000 */
[----:B------:R-:W3:Y:S04]  /*2fa0*/  LDG.E.128 R56, desc[UR30][R94.64] ;  /* 0x0000001e5e387981 */ /* 0x000ee8000c1e1d00 */
[----:B------:R-:W5:Y:S04]  /*2fb0*/  LDG.E.128 R60, desc[UR30][R94.64+0x200] ;  /* 0x0002001e5e3c7981 */ /* 0x000f68000c1e1d00 */
[----:B------:R-:W5:Y:S04]  /*2fc0*/  LDG.E.128 R64, desc[UR30][R94.64+0x400] ;  /* 0x0004001e5e407981 */ /* 0x000f68000c1e1d00 */
[----:B------:R2:W5:Y:S01]  /*2fd0*/  LDG.E.128 R68, desc[UR30][R94.64+0x600] ;  /* 0x0006001e5e447981 */ /* 0x000562000c1e1d00 */
[----:B------:R-:W0:Y:S01]  /*2fe0*/  S2UR UR44, SR_CgaCtaId ;  /* 0x00000000002c79c3 */ /* 0x000e220000008800 */
[----:B------:R-:W-:Y:S01]  /*2ff0*/  USHF.L.U32 UR49, UR19, 0x8, URZ ;  /* 0x0000000813317899 */ /* 0x000fe200080006ff */
[C---:B------:R-:W-:Y:S01]  /*3000*/  ISETP.NE.AND P0, PT, R0.reuse, RZ, PT ;  /* 0x000000ff0000720c */ /* 0x040fe20003f05270 */
[----:B------:R-:W-:Y:S01]  /*3010*/  UMOV UR33, 0x400 ;  /* 0x0000040000217882 */ /* 0x000fe20000000000 */
[C---:B------:R-:W-:Y:S01]  /*3020*/  IADD3 R163, PT, PT, R0.reuse, 0x200, RZ ;  /* 0x0000020000a37810 */ /* 0x040fe20007ffe0ff */
[----:B------:R-:W-:Y:S01]  /*3030*/  UIADD3 UR9, UPT, UPT, UR49, -0x100, URZ ;  /* 0xffffff0031097890 */ /* 0x000fe2000fffe0ff */
[----:B------:R-:W-:Y:S01]  /*3040*/  ISETP.NE.AND P2, PT, R0, 0x3f, PT ;  /* 0x0000003f0000780c */ /* 0x000fe20003f45270 */
[----:B------:R-:W-:Y:S02]  /*3050*/  BSSY.RECONVERGENT B0, `(.L_x_11780) ;  /* 0x0000128000007945 */ /* 0x000fe40003800200 */
[----:B------:R-:W-:Y:S01]  /*3060*/  ULOP3.LUT UR9, UR9, 0x100, URZ, 0xc0, !UPT ;  /* 0x0000010009097892 */ /* 0x000fe2000f8ec0ff */
[----:B----4-:R-:W-:-:S03]  /*3070*/  R2UR UR47, R93 ;  /* 0x000000005d2f72ca */ /* 0x010fc600000e0000 */
[----:B------:R-:W-:Y:S01]  /*3080*/  UIADD3 UR32, UPT, UPT, UR9, UR8, URZ ;  /* 0x0000000809207290 */ /* 0x000fe2000fffe0ff */
[----:B------:R-:W-:-:S05]  /*3090*/  R2UR UR48, R92 ;  /* 0x000000005c3072ca */ /* 0x000fca00000e0000 */
[----:B------:R-:W-:Y:S01]  /*30a0*/  SEL R163, R163, UR32, P0 ;  /* 0x00000020a3a37c07 */ /* 0x000fe20008000000 */
[----:B0-----:R-:W-:-:S03]  /*30b0*/  ULEA UR9, UR44, UR33, 0x18 ;  /* 0x000000212c097291 */ /* 0x001fc6000f8ec0ff */
[----:B------:R-:W-:Y:S01]  /*30c0*/  FMUL.FTZ R72, R49, UR47 ;  /* 0x0000002f31487c20 */ /* 0x000fe20008410000 */
        /* <DEDUP_REMOVED lines=9> */
[-C--:B--2---:R-:W-:Y:S01]  /*3160*/  FMUL.FTZ R85, R45, R160.reuse ;  /* 0x000000a02d557220 */ /* 0x084fe20000410000 */
[-C--:B------:R-:W-:Y:S01]  /*3170*/  FMUL.FTZ R87, R38, R160.reuse ;  /* 0x000000a026577220 */ /* 0x080fe20000410000 */
[-C--:B------:R-:W-:Y:S01]  /*3180*/  FMUL.FTZ R92, R44, R160.reuse ;  /* 0x000000a02c5c7220 */ /* 0x080fe20000410000 */
[----:B------:R-:W-:Y:S01]  /*3190*/  FMUL.RZ R77, R72, 0.15915493667125701904 ;  /* 0x3e22f983484d7820 */ /* 0x000fe2000040c000 */
[----:B------:R-:W-:Y:S01]  /*31a0*/  FMUL.FTZ R72, R39, UR47 ;  /* 0x0000002f27487c20 */ /* 0x000fe20008410000 */
[----:B------:R0:W-:Y:S01]  /*31b0*/  MUFU.COS R154, R73 ;  /* 0x00000049009a7308 */ /* 0x0001e20000000000 */
[-C--:B------:R-:W-:Y:S01]  /*31c0*/  FMUL.FTZ R95, R35, R160.reuse ;  /* 0x000000a0235f7220 */ /* 0x080fe20000410000 */
[----:B------:R-:W-:Y:S01]  /*31d0*/  FMUL.FTZ R127, R43, R160 ;  /* 0x000000a02b7f7220 */ /* 0x000fe20000410000 */
[----:B------:R-:W-:Y:S01]  /*31e0*/  FMUL.RZ R79, R72, 0.15915493667125701904 ;  /* 0x3e22f983484f7820 */ /* 0x000fe2000040c000 */
[----:B------:R-:W-:Y:S01]  /*31f0*/  FMUL.FTZ R72, R47, UR47 ;  /* 0x0000002f2f487c20 */ /* 0x000fe20008410000 */
[----:B------:R-:W-:-:S03]  /*3200*/  LEA R163, R163, UR9, 0x3 ;  /* 0x00000009a3a37c11 */ /* 0x000fc6000f8e18ff */
        /* <DEDUP_REMOVED lines=33> */
[----:B------:R-:W-:Y:S03]  /*3420*/  MUFU.COS R156, R93 ;  /* 0x0000005d009c7308 */ /* 0x000fe60000000000 */
[----:B------:R-:W-:Y:S01]  /*3430*/  FMUL.RZ R83, R72, 0.15915493667125701904 ;  /* 0x3e22f98348537820 */ /* 0x000fe2000040c000 */
[----:B------:R-:W-:-:S04]  /*3440*/  FMUL.FTZ R72, R41, R160 ;  /* 0x000000a029487220 */ /* 0x000fc80000410000 */
        /* <DEDUP_REMOVED lines=17> */
[----:B------:R-:W1:Y:S01]  /*3560*/  MUFU.EX2 R81, R81 ;  /* 0x0000005100517308 */ /* 0x000e620000000800 */
[----:B0-----:R-:W-:-:S07]  /*3570*/  FMUL.FTZ R75, R42, R160 ;  /* 0x000000a02a4b7220 */ /* 0x001fce0000410000 */
[----:B------:R0:W2:Y:S08]  /*3580*/  MUFU.EX2 R155, R72 ;  /* 0x00000048009b7308 */ /* 0x0000b00000000800 */
[----:B------:R4:W3:Y:S01]  /*3590*/  MUFU.EX2 R153, R73 ;  /* 0x0000004900997308 */ /* 0x0008e20000000800 */
[----:B0-----:R-:W-:Y:S01]  /*35a0*/  LOP3.LUT R72, R0, 0x3e0, RZ, 0xc0, !PT ;  /* 0x000003e000487812 */ /* 0x001fe200078ec0ff */
[C---:B-1----:R-:W-:Y:S01]  /*35b0*/  FMUL.FTZ R145, R81.reuse, R84 ;  /* 0x0000005451917220 */ /* 0x042fe20000410000 */
[----:B------:R-:W-:Y:S01]  /*35c0*/  FMUL.FTZ R84, R36, R160 ;  /* 0x000000a024547220 */ /* 0x000fe20000410000 */
[----:B------:R-:W-:Y:S01]  /*35d0*/  FMUL.FTZ R146, R81, R146 ;  /* 0x0000009251927220 */ /* 0x000fe20000410000 */
[----:B------:R-:W-:-:S03]  /*35e0*/  IADD3 R72, PT, PT, R72, R121, RZ ;  /* 0x0000007948487210 */ /* 0x000fc60007ffe0ff */
[----:B------:R0:W1:Y:S01]  /*35f0*/  MUFU.EX2 R151, R75 ;  /* 0x0000004b00977308 */ /* 0x0000620000000800 */
[----:B----4-:R-:W-:Y:S01]  /*3600*/  FMUL.FTZ R73, R46, R160 ;  /* 0x000000a02e497220 */ /* 0x010fe20000410000 */
[----:B------:R-:W-:Y:S01]  /*3610*/  LEA R161, R72, R119, 0x5 ;  /* 0x0000007748a17211 */ /* 0x000fe200078e28ff */
[C---:B--2---:R-:W-:Y:S01]  /*3620*/  FMUL.FTZ R156, R155.reuse, R156 ;  /* 0x0000009c9b9c7220 */ /* 0x044fe20000410000 */
[----:B------:R-:W-:-:S04]  /*3630*/  FMUL.FTZ R155, R155, R74 ;  /* 0x0000004a9b9b7220 */ /* 0x000fc80000410000 */
[----:B------:R-:W2:Y:S01]  /*3640*/  MUFU.EX2 R77, R77 ;  /* 0x0000004d004d7308 */ /* 0x000ea20000000800 */
[----:B0-----:R-:W-:Y:S01]  /*3650*/  FMUL.FTZ R75, R37, R160 ;  /* 0x000000a0254b7220 */ /* 0x001fe20000410000 */
[C---:B---3--:R-:W-:Y:S01]  /*3660*/  FMUL.FTZ R154, R153.reuse, R154 ;  /* 0x0000009a999a7220 */ /* 0x048fe20000410000 */
[----:B------:R-:W-:-:S05]  /*3670*/  FMUL.FTZ R153, R153, R76 ;  /* 0x0000004c99997220 */ /* 0x000fca0000410000 */
[----:B------:R-:W0:Y:S01]  /*3680*/  MUFU.EX2 R79, R79 ;  /* 0x0000004f004f7308 */ /* 0x000e220000000800 */
[C---:B-1----:R-:W-:Y:S01]  /*3690*/  FMUL.FTZ R152, R151.reuse, R152 ;  /* 0x0000009897987220 */ /* 0x042fe20000410000 */
[----:B------:R-:W-:-:S06]  /*36a0*/  FMUL.FTZ R151, R151, R78 ;  /* 0x0000004e97977220 */ /* 0x000fcc0000410000 */
[----:B------:R-:W1:Y:S01]  /*36b0*/  MUFU.EX2 R83, R83 ;  /* 0x0000005300537308 */ /* 0x000e620000000800 */
[C---:B--2---:R-:W-:Y:S01]  /*36c0*/  FMUL.FTZ R150, R77.reuse, R150 ;  /* 0x000000964d967220 */ /* 0x044fe20000410000 */
[----:B------:R-:W-:-:S06]  /*36d0*/  FMUL.FTZ R149, R77, R80 ;  /* 0x000000504d957220 */ /* 0x000fcc0000410000 */
[----:B------:R-:W2:Y:S01]  /*36e0*/  MUFU.EX2 R85, R85 ;  /* 0x0000005500557308 */ /* 0x000ea20000000800 */
[C---:B0-----:R-:W-:Y:S01]  /*36f0*/  FMUL.FTZ R148, R79.reuse, R148 ;  /* 0x000000944f947220 */ /* 0x041fe20000410000 */
[----:B------:R-:W-:Y:S02]  /*3700*/  FMUL.FTZ R147, R79, R82 ;  /* 0x000000524f937220 */ /* 0x000fe40000410000 */
[----:B------:R-:W0:Y:S04]  /*3710*/  LDS.128 R76, [R161+0x10] ;  /* 0x00001000a14c7984 */ /* 0x000e280000000c00 */
[----:B------:R-:W3:Y:S01]  /*3720*/  MUFU.EX2 R87, R87 ;  /* 0x0000005700577308 */ /* 0x000ee20000000800 */
[C---:B-1----:R-:W-:Y:S01]  /*3730*/  FMUL.FTZ R144, R83.reuse, R144 ;  /* 0x0000009053907220 */ /* 0x042fe20000410000 */
[----:B------:R-:W-:-:S02]  /*3740*/  FMUL.FTZ R143, R83, R86 ;  /* 0x00000056538f7220 */ /* 0x000fc40000410000 */
[----:B------:R-:W1:Y:S04]  /*3750*/  LDS.128 R80, [R161+0x20] ;  /* 0x00002000a1507984 */ /* 0x000e680000000c00 */
[----:B------:R-:W4:Y:S01]  /*3760*/  MUFU.EX2 R141, R73 ;  /* 0x00000049008d7308 */ /* 0x000f220000000800 */
[C---:B--2---:R-:W-:Y:S01]  /*3770*/  FMUL.FTZ R138, R85.reuse, R138 ;  /* 0x0000008a558a7220 */ /* 0x044fe20000410000 */
[----:B------:R-:W-:-:S06]  /*3780*/  FMUL.FTZ R137, R85, R130 ;  /* 0x0000008255897220 */ /* 0x000fcc0000410000 */
[----:B------:R-:W2:Y:S01]  /*3790*/  MUFU.EX2 R92, R92 ;  /* 0x0000005c005c7308 */ /* 0x000ea20000000800 */
[C---:B---3--:R-:W-:Y:S01]  /*37a0*/  FMUL.FTZ R136, R87.reuse, R136 ;  /* 0x0000008857887220 */ /* 0x048fe20000410000 */
[----:B------:R-:W-:-:S06]  /*37b0*/  FMUL.FTZ R135, R87, R132 ;  /* 0x0000008457877220 */ /* 0x000fcc0000410000 */
[----:B------:R-:W3:Y:S01]  /*37c0*/  MUFU.EX2 R95, R95 ;  /* 0x0000005f005f7308 */ /* 0x000ee20000000800 */
[C---:B----4-:R-:W-:Y:S01]  /*37d0*/  FMUL.FTZ R142, R141.reuse, R142 ;  /* 0x0000008e8d8e7220 */ /* 0x050fe20000410000 */
[----:B------:R-:W-:-:S06]  /*37e0*/  FMUL.FTZ R141, R141, R94 ;  /* 0x0000005e8d8d7220 */ /* 0x000fcc0000410000 */
[----:B------:R4:W5:Y:S01]  /*37f0*/  MUFU.EX2 R139, R75 ;  /* 0x0000004b008b7308 */ /* 0x0009620000000800 */
[C---:B--2---:R-:W-:Y:S01]  /*3800*/  FMUL.FTZ R134, R92.reuse, R93 ;  /* 0x0000005d5c867220 */ /* 0x044fe20000410000 */
[----:B------:R-:W-:Y:S01]  /*3810*/  FMUL.FTZ R133, R92, R133 ;  /* 0x000000855c857220 */ /* 0x000fe20000410000 */
[----:B0-----:R-:W-:Y:S02]  /*3820*/  PRMT R197, R76, 0x7632, R197 ;  /* 0x000076324cc57816 */ /* 0x001fe400000000c5 */
[----:B------:R-:W-:-:S03]  /*3830*/  PRMT R198, R77, 0x7632, R198 ;  /* 0x000076324dc67816 */ /* 0x000fc600000000c6 */
[----:B------:R0:W2:Y:S01]  /*3840*/  MUFU.EX2 R157, R84 ;  /* 0x00000054009d7308 */ /* 0x0000a20000000800 */
[----:B----4-:R-:W-:Y:S01]  /*3850*/  LDS.128 R72, [R161] ;  /* 0x00000000a1487984 */ /* 0x010fe20000000c00 */
[C---:B---3--:R-:W-:Y:S01]  /*3860*/  FMUL.FTZ R132, R95.reuse, R162 ;  /* 0x000000a25f847220 */ /* 0x048fe20000410000 */
[----:B------:R-:W-:Y:S01]  /*3870*/  FMUL.FTZ R131, R95, R158 ;  /* 0x0000009e5f837220 */ /* 0x000fe20000410000 */
[----:B-1----:R-:W-:Y:S02]  /*3880*/  PRMT R193, R80, 0x7632, R193 ;  /* 0x0000763250c17816 */ /* 0x002fe400000000c1 */
[----:B------:R-:W-:Y:S02]  /*3890*/  PRMT R194, R81, 0x7632, R194 ;  /* 0x0000763251c27816 */ /* 0x000fe400000000c2 */
[----:B------:R-:W1:Y:S01]  /*38a0*/  MUFU.EX2 R127, R127 ;  /* 0x0000007f007f7308 */ /* 0x000e620000000800 */
[----:B0-----:R-:W0:Y:S01]  /*38b0*/  LDS.128 R84, [R161+0x30] ;  /* 0x00003000a1547984 */ /* 0x001e220000000c00 */
[C---:B-----5:R-:W-:Y:S01]  /*38c0*/  FMUL.FTZ R140, R139.reuse, R140 ;  /* 0x0000008c8b8c7220 */ /* 0x060fe20000410000 */
[----:B------:R-:W-:Y:S01]  /*38d0*/  FMUL.FTZ R139, R139, R128 ;  /* 0x000000808b8b7220 */ /* 0x000fe20000410000 */
[----:B------:R-:W-:Y:S01]  /*38e0*/  PRMT R196, R78, 0x7632, R196 ;  /* 0x000076324ec47816 */ /* 0x000fe200000000c4 */
[----:B------:R-:W-:Y:S01]  /*38f0*/  STS.128 [R159+0x1080], R56 ;  /* 0x001080389f007388 */ /* 0x000fe20000000c00 */
[----:B------:R-:W-:-:S02]  /*3900*/  PRMT R195, R79, 0x7632, R195 ;  /* 0x000076324fc37816 */ /* 0x000fc400000000c3 */
[----:B------:R-:W-:Y:S01]  /*3910*/  PRMT R192, R82, 0x7632, R192 ;  /* 0x0000763252c07816 */ /* 0x000fe200000000c0 */
[----:B------:R-:W-:Y:S01]  /*3920*/  STS.128 [R159+0x1280], R60 ;  /* 0x0012803c9f007388 */ /* 0x000fe20000000c00 */
[----:B--2---:R-:W-:Y:S01]  /*3930*/  FMUL.FTZ R128, R157, R170 ;  /* 0x000000aa9d807220 */ /* 0x004fe20000410000 */
[----:B------:R-:W-:Y:S02]  /*3940*/  PRMT R191, R83, 0x7632, R191 ;  /* 0x0000763253bf7816 */ /* 0x000fe400000000bf */
[----:B------:R2:W-:Y:S01]  /*3950*/  STS.128 [R159+0x1480], R64 ;  /* 0x001480409f007388 */ /* 0x0005e20000000c00 */
[----:B------:R-:W-:Y:S02]  /*3960*/  SHF.L.U32 R78, R78, 0x10, RZ ;  /* 0x000000104e4e7819 */ /* 0x000fe400000006ff */
[----:B------:R-:W-:Y:S01]  /*3970*/  SHF.L.U32 R79, R79, 0x10, RZ ;  /* 0x000000104f4f7819 */ /* 0x000fe200000006ff */
[----:B------:R3:W-:Y:S01]  /*3980*/  STS.128 [R159+0x1680], R68 ;  /* 0x001680449f007388 */ /* 0x0007e20000000c00 */
[----:B------:R-:W-:-:S03]  /*3990*/  NOP ;  /* 0x0000000000007918 */ /* 0x000fc60000000000 */
[----:B------:R-:W4:Y:S01]  /*39a0*/  LDS.128 R56, [R161+0x1090] ;  /* 0x00109000a1387984 */ /* 0x000f220000000c00 */
[C---:B-1----:R-:W-:Y:S01]  /*39b0*/  FMUL.FTZ R129, R127.reuse, R164 ;  /* 0x000000a47f817220 */ /* 0x042fe20000410000 */
[----:B------:R-:W-:Y:S01]  /*39c0*/  FMUL.FTZ R130, R127, R166 ;  /* 0x000000a67f827220 */ /* 0x000fe20000410000 */
[----:B------:R-:W-:Y:S01]  /*39d0*/  FMUL.FTZ R127, R157, R168 ;  /* 0x000000a89d7f7220 */ /* 0x000fe20000410000 */
[----:B------:R-:W1:Y:S01]  /*39e0*/  LDS.128 R60, [R161+0x10a0] ;  /* 0x0010a000a13c7984 */ /* 0x000e620000000c00 */
[----:B--2---:R-:W-:Y:S01]  /*39f0*/  FMUL.FTZ R64, R50, UR47 ;  /* 0x0000002f32407c20 */ /* 0x004fe20008410000 */
[----:B------:R-:W-:Y:S02]  /*3a00*/  SHF.L.U32 R82, R82, 0x10, RZ ;  /* 0x0000001052527819 */ /* 0x000fe400000006ff */
[----:B------:R-:W2:Y:S01]  /*3a10*/  LDS.128 R92, [R161+0x1080] ;  /* 0x00108000a15c7984 */ /* 0x000ea20000000c00 */
[----:B---3--:R-:W-:Y:S01]  /*3a20*/  FMUL.RZ R69, R64, 0.15915493667125701904 ;  /* 0x3e22f98340457820 */ /* 0x008fe2000040c000 */
[----:B------:R-:W-:Y:S01]  /*3a30*/  FMUL.FTZ R68, R50, R160 ;  /* 0x000000a032447220 */ /* 0x000fe20000410000 */
[----:B------:R-:W-:Y:S01]  /*3a40*/  SHF.L.U32 R159, R76, 0x10, RZ ;  /* 0x000000104c9f7819 */ /* 0x000fe200000006ff */
[----:B------:R4:W3:Y:S01]  /*3a50*/  LDS.128 R64, [R161+0x10b0] ;  /* 0x0010b000a1407984 */ /* 0x0008e20000000c00 */
[----:B------:R-:W-:Y:S01]  /*3a60*/  MUFU.SIN R162, R69 ;  /* 0x0000004500a27308 */ /* 0x000fe20000000400 */
[----:B------:R-:W-:-:S02]  /*3a70*/  SHF.L.U32 R76, R77, 0x10, RZ ;  /* 0x000000104d4c7819 */ /* 0x000fc400000006ff */
[----:B------:R-:W-:Y:S02]  /*3a80*/  SHF.L.U32 R77, R80, 0x10, RZ ;  /* 0x00000010504d7819 */ /* 0x000fe400000006ff */
[----:B------:R-:W-:Y:S02]  /*3a90*/  SHF.L.U32 R80, R81, 0x10, RZ ;  /* 0x0000001051507819 */ /* 0x000fe400000006ff */
[C---:B0-----:R-:W-:Y:S01]  /*3aa0*/  PRMT R189, R84.reuse, 0x7632, R189 ;  /* 0x0000763254bd7816 */ /* 0x041fe200000000bd */
[----:B------:R-:W-:Y:S01]  /*3ab0*/  MUFU.COS R164, R69 ;  /* 0x0000004500a47308 */ /* 0x000fe20000000000 */
[----:B------:R-:W-:Y:S02]  /*3ac0*/  SHF.L.U32 R81, R84, 0x10, RZ ;  /* 0x0000001054517819 */ /* 0x000fe400000006ff */
[C---:B------:R-:W-:Y:S02]  /*3ad0*/  PRMT R201, R72.reuse, 0x7632, R201 ;  /* 0x0000763248c97816 */ /* 0x040fe400000000c9 */
[----:B------:R-:W-:-:S02]  /*3ae0*/  SHF.L.U32 R157, R72, 0x10, RZ ;  /* 0x00000010489d7819 */ /* 0x000fc400000006ff */
[C---:B------:R-:W-:Y:S01]  /*3af0*/  PRMT R202, R73.reuse, 0x7632, R202 ;  /* 0x0000763249ca7816 */ /* 0x040fe200000000ca */
[----:B------:R-:W0:Y:S01]  /*3b00*/  MUFU.EX2 R69, R68 ;  /* 0x0000004400457308 */ /* 0x000e220000000800 */
[----:B------:R-:W-:Y:S02]  /*3b10*/  SHF.L.U32 R158, R73, 0x10, RZ ;  /* 0x00000010499e7819 */ /* 0x000fe400000006ff */
[C---:B------:R-:W-:Y:S02]  /*3b20*/  PRMT R190, R85.reuse, 0x7632, R190 ;  /* 0x0000763255be7816 */ /* 0x040fe400000000be */
[----:B------:R-:W-:Y:S02]  /*3b30*/  SHF.L.U32 R84, R85, 0x10, RZ ;  /* 0x0000001055547819 */ /* 0x000fe400000006ff */
[----:B------:R-:W-:Y:S02]  /*3b40*/  PRMT R200, R74, 0x7632, R200 ;  /* 0x000076324ac87816 */ /* 0x000fe400000000c8 */
[----:B------:R-:W-:-:S02]  /*3b50*/  PRMT R199, R75, 0x7632, R199 ;  /* 0x000076324bc77816 */ /* 0x000fc400000000c7 */
[C---:B----4-:R-:W-:Y:S02]  /*3b60*/  PRMT R161, R58.reuse, 0x7632, R161 ;  /* 0x000076323aa17816 */ /* 0x050fe400000000a1 */
[----:B------:R-:W-:Y:S02]  /*3b70*/  SHF.L.U32 R180, R58, 0x10, RZ ;  /* 0x000000103ab47819 */ /* 0x000fe400000006ff */
[C---:B------:R-:W-:Y:S02]  /*3b80*/  PRMT R58, R59.reuse, 0x7632, R58 ;  /* 0x000076323b3a7816 */ /* 0x040fe4000000003a */
[----:B------:R-:W-:Y:S01]  /*3b90*/  SHF.L.U32 R179, R59, 0x10, RZ ;  /* 0x000000103bb37819 */ /* 0x000fe200000006ff */
[C---:B0-----:R-:W-:Y:S01]  /*3ba0*/  FMUL.FTZ R68, R69.reuse, R164 ;  /* 0x000000a445447220 */ /* 0x041fe20000410000 */
[C---:B-1----:R-:W-:Y:S01]  /*3bb0*/  PRMT R59, R60.reuse, 0x7632, R59 ;  /* 0x000076323c3b7816 */ /* 0x042fe2000000003b */
[----:B------:R-:W-:Y:S01]  /*3bc0*/  FMUL.FTZ R69, R69, R162 ;  /* 0x000000a245457220 */ /* 0x000fe20000410000 */
[----:B------:R-:W-:Y:S01]  /*3bd0*/  SHF.L.U32 R178, R60, 0x10, RZ ;  /* 0x000000103cb27819 */ /* 0x000fe200000006ff */
[----:B------:R-:W-:Y:S01]  /*3be0*/  FMUL.FTZ R180, R11, R180 ;  /* 0x000000b40bb47220 */ /* 0x000fe20000410000 */
[C---:B------:R-:W-:Y:S01]  /*3bf0*/  PRMT R60, R61.reuse, 0x7632, R60 ;  /* 0x000076323d3c7816 */ /* 0x040fe2000000003c */
[----:B------:R-:W-:Y:S01]  /*3c00*/  FMUL.FTZ R179, R10, R179 ;  /* 0x000000b30ab37220 */ /* 0x000fe20000410000 */
[----:B------:R-:W-:Y:S01]  /*3c10*/  SHF.L.U32 R177, R61, 0x10, RZ ;  /* 0x000000103db17819 */ /* 0x000fe200000006ff */
[----:B------:R0:W-:Y:S01]  /*3c20*/  STS.64 [R163+0x6b60], R68 ;  /* 0x006b6044a3007388 */ /* 0x0001e20000000a00 */
[C---:B------:R-:W-:Y:S01]  /*3c30*/  PRMT R61, R62.reuse, 0x7632, R61 ;  /* 0x000076323e3d7816 */ /* 0x040fe2000000003d */
[----:B------:R-:W-:Y:S01]  /*3c40*/  FMUL.FTZ R178, R9, R178 ;  /* 0x000000b209b27220 */ /* 0x000fe20000410000 */
        /* <DEDUP_REMOVED lines=14> */
[C---:B---3--:R-:W-:Y:S02]  /*3d30*/  PRMT R63, R64.reuse, 0x7632, R63 ;  /* 0x00007632403f7816 */ /* 0x048fe4000000003f */
        /* <DEDUP_REMOVED lines=9> */
[----:B------:R-:W-:Y:S01]  /*3dd0*/  PRMT R160, R57, 0x7632, R160 ;  /* 0x0000763239a07816 */ /* 0x000fe200000000a0 */
[----:B------:R-:W-:Y:S01]  /*3de0*/  FMUL.FTZ R173, R4, R173 ;  /* 0x000000ad04ad7220 */ /* 0x000fe20000410000 */
[C---:B------:R-:W-:Y:S02]  /*3df0*/  PRMT R65, R66.reuse, 0x7632, R65 ;  /* 0x0000763242417816 */ /* 0x040fe40000000041 */
[----:B------:R-:W-:Y:S02]  /*3e00*/  SHF.L.U32 R172, R66, 0x10, RZ ;  /* 0x0000001042ac7819 */ /* 0x000fe400000006ff */
[----:B------:R-:W-:-:S02]  /*3e10*/  PRMT R66, R67, 0x7632, R66 ;  /* 0x0000763243427816 */ /* 0x000fc40000000042 */
[----:B------:R-:W-:Y:S01]  /*3e20*/  SHF.L.U32 R182, R56, 0x10, RZ ;  /* 0x0000001038b67819 */ /* 0x000fe200000006ff */
[----:B------:R-:W-:Y:S01]  /*3e30*/  FMUL.FTZ R172, R3, R172 ;  /* 0x000000ac03ac7220 */ /* 0x000fe20000410000 */
[----:B------:R-:W-:Y:S02]  /*3e40*/  SHF.L.U32 R181, R57, 0x10, RZ ;  /* 0x0000001039b57819 */ /* 0x000fe400000006ff */
        /* <DEDUP_REMOVED lines=16> */
[----:B0-----:R-:W-:Y:S01]  /*3f50*/  SHF.L.U32 R163, R58, 0x10, RZ ;  /* 0x000000103aa37819 */ /* 0x001fe200000006ff */
        /* <DEDUP_REMOVED lines=17> */
[----:B------:R-:W-:Y:S01]  /*4070*/  PRMT R188, R86, 0x7632, R188 ;  /* 0x0000763256bc7816 */ /* 0x000fe200000000bc */
[----:B------:R-:W-:Y:S01]  /*4080*/  FMUL.FTZ R92, R3, -R92 ;  /* 0x8000005c035c7220 */ /* 0x000fe20000410000 */
[----:B------:R-:W-:Y:S01]  /*4090*/  PRMT R187, R87, 0x7632, R187 ;  /* 0x0000763257bb7816 */ /* 0x000fe200000000bb */
        /* <DEDUP_REMOVED lines=33> */
.L_x_11781:
[----:B------:R-:W-:-:S06]  /*42b0*/  LEA R72, R0, UR9, 0x3 ;  /* 0x0000000900487c11 */ /* 0x000fcc000f8e18ff */
[----:B------:R-:W0:Y:S02]  /*42c0*/  LDS.64 R72, [R72+0x7b68] ;  /* 0x007b680048487984 */ /* 0x000e240000000a00 */
.L_x_11782:
[----:B------:R-:W-:Y:S05]  /*42d0*/  BSYNC.RECONVERGENT B0 ;  /* 0x0000000000007941 */ /* 0x000fea0003800200 */
.L_x_11780:
        /* <DEDUP_REMOVED lines=50> */
[C---:B------:R-:W-:Y:S01]  /*4600*/  FFMA.FTZ R58, R89.reuse, R228, R58 ;  /* 0x000000e4593a7223 */ /* 0x040fe2000001003a */
[----:B------:R-:W-:Y:S01]  /*4610*/  FFMA.FTZ R57, R89, R226, R57 ;  /* 0x000000e259397223 */ /* 0x000fe20000010039 */
[C---:B------:R-:W-:Y:S01]  /*4620*/  FMUL.FTZ R212, R38.reuse, R191 ;  /* 0x000000bf26d47220 */ /* 0x040fe20000410000 */
[----:B------:R-:W-:Y:S01]  /*4630*/  FMUL.FTZ R210, R38, R83 ;  /* 0x0000005326d27220 */ /* 0x000fe20000410000 */
[CC--:B------:R-:W-:Y:S01]  /*4640*/  FMUL.FTZ R59, R149.reuse, R58.reuse ;  /* 0x0000003a953b7220 */ /* 0x0c0fe20000410000 */
        /* <DEDUP_REMOVED lines=9> */
[----:B------:R-:W-:Y:S01]  /*46e0*/  FMUL.FTZ R203, R43, R188 ;  /* 0x000000bc2bcb7220 */ /* 0x000fe20000410000 */
[----:B------:R-:W-:Y:S01]  /*46f0*/  ISETP.GT.U32.AND P2, PT, R0, 0x1f, PT ;  /* 0x0000001f0000780c */ /* 0x000fe20003f44070 */
[C---:B------:R-:W-:Y:S01]  /*4700*/  FMUL.FTZ R65, R147.reuse, R59 ;  /* 0x0000003b93417220 */ /* 0x040fe20000410000 */
[-C--:B------:R-:W-:Y:S01]  /*4710*/  FMUL.FTZ R57, R147, R58.reuse ;  /* 0x0000003a93397220 */ /* 0x080fe20000410000 */
        /* <DEDUP_REMOVED lines=19> */
[----:B------:R-:W-:Y:S02]  /*4850*/  FFMA.FTZ R56, R69, R156, R56 ;  /* 0x0000009c45387223 */ /* 0x000fe40000010038 */
[C---:B------:R-:W-:Y:S01]  /*4860*/  FMUL.FTZ R59, R141.reuse, R58 ;  /* 0x0000003a8d3b7220 */ /* 0x040fe20000410000 */
[----:B------:R-:W-:-:S03]  /*4870*/  FMUL.FTZ R65, R141, R57 ;  /* 0x000000398d417220 */ /* 0x000fc60000410000 */
[C---:B------:R-:W-:Y:S01]  /*4880*/  FFMA.FTZ R59, R142.reuse, R57, -R59 ;  /* 0x000000398e3b7223 */ /* 0x040fe2000001083b */
[----:B------:R-:W-:Y:S01]  /*4890*/  FMUL.FTZ R57, R69, R155 ;  /* 0x0000009b45397220 */ /* 0x000fe20000410000 */
[----:B------:R-:W-:Y:S02]  /*48a0*/  FFMA.FTZ R58, R142, R58, R65 ;  /* 0x0000003a8e3a7223 */ /* 0x000fe40000010041 */
[C---:B------:R-:W-:Y:S01]  /*48b0*/  FFMA.FTZ R64, R113.reuse, R216, R59 ;  /* 0x000000d871407223 */ /* 0x040fe2000001003b */
        /* <DEDUP_REMOVED lines=10> */
[CC--:B------:R-:W-:Y:S01]  /*4960*/  FMUL.FTZ R56, R151.reuse, R58.reuse ;  /* 0x0000003a97387220 */ /* 0x0c0fe20000410000 */
[C---:B------:R-:W-:Y:S01]  /*4970*/  FFMA.FTZ R65, R54.reuse, R215, R65 ;  /* 0x000000d736417223 */ /* 0x040fe20000010041 */
[----:B------:R-:W-:Y:S01]  /*4980*/  FMUL.FTZ R57, R151, R59 ;  /* 0x0000003b97397220 */ /* 0x000fe20000410000 */
[----:B------:R-:W-:Y:S01]  /*4990*/  FFMA.FTZ R64, R54, R213, R64 ;  /* 0x000000d536407223 */ /* 0x000fe20000010040 */
        /* <DEDUP_REMOVED lines=20> */
[----:B------:R-:W-:Y:S01]  /*4ae0*/  FMUL.FTZ R58, R145, R56 ;  /* 0x00000038913a7220 */ /* 0x000fe20000410000 */
[----:B------:R-:W-:Y:S01]  /*4af0*/  FFMA.FTZ R66, R53, R212, R66 ;  /* 0x000000d435427223 */ /* 0x000fe20000010042 */
[-C--:B------:R-:W-:Y:S01]  /*4b00*/  FMUL.FTZ R59, R145, R57.reuse ;  /* 0x00000039913b7220 */ /* 0x080fe20000410000 */
[----:B------:R-:W-:Y:S01]  /*4b10*/  FFMA.FTZ R67, R53, R210, R67 ;  /* 0x000000d235437223 */ /* 0x000fe20000010043 */
[C---:B------:R-:W-:Y:S01]  /*4b20*/  FFMA.FTZ R58, R146.reuse, R57, -R58 ;  /* 0x00000039923a7223 */ /* 0x040fe2000001083a */
        /* <DEDUP_REMOVED lines=8> */
[C---:B------:R-:W-:Y:S01]  /*4bb0*/  FFMA.FTZ R65, R111.reuse, R208, R65 ;  /* 0x000000d06f417223 */ /* 0x040fe20000010041 */
[----:B------:R-:W-:Y:S01]  /*4bc0*/  FFMA.FTZ R57, R144, R58, -R57 ;  /* 0x0000003a90397223 */ /* 0x000fe20000010839 */
        /* <DEDUP_REMOVED lines=22> */
[----:B------:R-:W-:Y:S01]  /*4d30*/  FMUL.FTZ R71, R43, R86 ;  /* 0x000000562b477220 */ /* 0x000fe20000410000 */
[----:B------:R-:W-:Y:S01]  /*4d40*/  FFMA.FTZ R59, R138, R56, R59 ;  /* 0x000000388a3b7223 */ /* 0x000fe2000001003b */
        /* <DEDUP_REMOVED lines=11> */
[----:B------:R-:W-:-:S02]  /*4e00*/  FMUL.FTZ R59, R133, R57 ;  /* 0x00000039853b7220 */ /* 0x000fc40000410000 */
[C---:B------:R-:W-:Y:S02]  /*4e10*/  FFMA.FTZ R58, R134.reuse, R57, -R58 ;  /* 0x00000039863a7223 */ /* 0x040fe4000001083a */
[----:B------:R-:W-:Y:S02]  /*4e20*/  FFMA.FTZ R59, R134, R56, R59 ;  /* 0x00000038863b7223 */ /* 0x000fe4000001003b */
[CC--:B------:R-:W-:Y:S02]  /*4e30*/  FMUL.FTZ R56, R131.reuse, R58.reuse ;  /* 0x0000003a83387220 */ /* 0x0c0fe40000410000 */
[-C--:B------:R-:W-:Y:S02]  /*4e40*/  FMUL.FTZ R57, R131, R59.reuse ;  /* 0x0000003b83397220 */ /* 0x080fe40000410000 */
[C---:B------:R-:W-:Y:S02]  /*4e50*/  FFMA.FTZ R56, R132.reuse, R59, R56 ;  /* 0x0000003b84387223 */ /* 0x040fe40000010038 */
[----:B------:R-:W-:-:S02]  /*4e60*/  FFMA.FTZ R57, R132, R58, -R57 ;  /* 0x0000003a84397223 */ /* 0x000fc40000010839 */
[CC--:B------:R-:W-:Y:S02]  /*4e70*/  FMUL.FTZ R58, R129.reuse, R56.reuse ;  /* 0x00000038813a7220 */ /* 0x0c0fe40000410000 */
[-C--:B------:R-:W-:Y:S02]  /*4e80*/  FMUL.FTZ R59, R129, R57.reuse ;  /* 0x00000039813b7220 */ /* 0x080fe40000410000 */
[C---:B------:R-:W-:Y:S02]  /*4e90*/  FFMA.FTZ R58, R130.reuse, R57, -R58 ;  /* 0x00000039823a7223 */ /* 0x040fe4000001083a */
        /* <DEDUP_REMOVED lines=92> */
.L_x_11902:
        /* <DEDUP_REMOVED lines=13> */
.L_x_11905:
[----:B------:R-:W-:-:S03]  /*5530*/  UMOV UR32, 0xffffffff ;  /* 0xffffffff00207882 */ /* 0x000fc60000000000 */
[----:B------:R-:W-:Y:S05]  /*5540*/  BRA.DIV UR32, `(.L_x_11786) ;  /* 0x0000007220c87947 */ /* 0x000fea000b800000 */
.L_x_11908:
[----:B------:R-:W-:-:S03]  /*5550*/  UMOV UR32, 0xffffffff ;  /* 0xffffffff00207882 */ /* 0x000fc60000000000 */
[----:B------:R-:W-:Y:S05]  /*5560*/  BRA.DIV UR32, `(.L_x_11787) ;  /* 0x0000007220e87947 */ /* 0x000fea000b800000 */
.L_x_11911:
[----:B------:R-:W-:-:S03]  /*5570*/  UMOV UR32, 0xffffffff ;  /* 0xffffffff00207882 */ /* 0x000fc60000000000 */
[----:B------:R-:W-:Y:S05]  /*5580*/  BRA.DIV UR32, `(.L_x_11788) ;  /* 0x0000007620087947 */ /* 0x000fea000b800000 */
.L_x_11914:
        /* <DEDUP_REMOVED lines=10> */
.L_x_11924:
        /* <DEDUP_REMOVED lines=23> */
.L_x_11783:
[----:B------:R-:W-:Y:S05]  /*57a0*/  WARPSYNC.ALL ;  /* 0x0000000000007948 */ /* 0x000fea0003800000 */
[----:B--2---:R-:W-:Y:S01]  /*57b0*/  FMUL.FTZ R225, R49, R200 ;  /* 0x000000c831e17220 */ /* 0x004fe20000410000 */
[C---:B------:R-:W-:Y:S01]  /*57c0*/  FMUL.FTZ R232, R50.reuse, R157 ;  /* 0x0000009d32e87220 */ /* 0x040fe20000410000 */
[----:B------:R-:W-:Y:S01]  /*57d0*/  FMUL.FTZ R230, R50, R201 ;  /* 0x000000c932e67220 */ /* 0x000fe20000410000 */
[----:B------:R-:W-:Y:S01]  /*57e0*/  FMUL.FTZ R231, R41, R202 ;  /* 0x000000ca29e77220 */ /* 0x000fe20000410000 */
[----:B------:R-:W-:Y:S01]  /*57f0*/  FMUL.FTZ R227, R49, R74 ;  /* 0x0000004a31e37220 */ /* 0x000fe20000410000 */
[----:B------:R-:W-:Y:S01]  /*5800*/  FMUL.FTZ R229, R41, R158 ;  /* 0x0000009e29e57220 */ /* 0x000fe20000410000 */
[----:B------:R-:W-:Y:S01]  /*5810*/  BAR.SYNC.DEFER_BLOCKING 0x0 ;  /* 0x0000000000007b1d */ /* 0x000fe20000010000 */
[CC--:B01----:R-:W-:Y:S01]  /*5820*/  FMUL.FTZ R57, R127.reuse, R73.reuse ;  /* 0x000000497f397220 */ /* 0x0c3fe20000410000 */
[C---:B------:R-:W-:Y:S01]  /*5830*/  FMUL.FTZ R56, R128.reuse, R73 ;  /* 0x0000004980387220 */ /* 0x040fe20000410000 */
[C---:B-----5:R-:W-:Y:S01]  /*5840*/  FMUL.FTZ R60, R127.reuse, R171 ;  /* 0x000000ab7f3c7220 */ /* 0x060fe20000410000 */
[CC--:B------:R-:W-:Y:S01]  /*5850*/  FMUL.FTZ R58, R127.reuse, R85.reuse ;  /* 0x000000557f3a7220 */ /* 0x0c0fe20000410000 */
[CC--:B------:R-:W-:Y:S01]  /*5860*/  FFMA.FTZ R57, R128.reuse, R72.reuse, -R57 ;  /* 0x0000004880397223 */ /* 0x0c0fe20000010839 */
[----:B------:R-:W-:Y:S01]  /*5870*/  FFMA.FTZ R56, -R127, R72, -R56 ;  /* 0x000000487f387223 */ /* 0x000fe20000010938 */
[C---:B------:R-:W-:Y:S01]  /*5880*/  FFMA.FTZ R61, R128.reuse, R85, -R60 ;  /* 0x00000055803d7223 */ /* 0x040fe2000001083c */
[----:B------:R-:W-:Y:S01]  /*5890*/  FFMA.FTZ R59, R128, R171, R58 ;  /* 0x000000ab803b7223 */ /* 0x000fe2000001003a */
[CC--:B------:R-:W-:Y:S01]  /*58a0*/  FMUL.FTZ R63, R129.reuse, R57.reuse ;  /* 0x00000039813f7220 */ /* 0x0c0fe20000410000 */
[CC--:B------:R-:W-:Y:S01]  /*58b0*/  FMUL.FTZ R58, R129.reuse, R56.reuse ;  /* 0x00000038813a7220 */ /* 0x0c0fe20000410000 */
[----:B------:R-:W-:Y:S01]  /*58c0*/  FADD.FTZ R61, R92, R61 ;  /* 0x0000003d5c3d7221 */ /* 0x000fe20000010000 */
[----:B------:R-:W-:Y:S01]  /*58d0*/  FADD.FTZ R59, R172, R59 ;  /* 0x0000003bac3b7221 */ /* 0x000fe20000010000 */
[C---:B------:R-:W-:Y:S01]  /*58e0*/  FFMA.FTZ R63, R130.reuse, R56, -R63 ;  /* 0x00000038823f7223 */ /* 0x040fe2000001083f */
[C---:B------:R-:W-:Y:S01]  /*58f0*/  FFMA.FTZ R58, R130.reuse, R57, R58 ;  /* 0x00000039823a7223 */ /* 0x040fe2000001003a */
        /* <DEDUP_REMOVED lines=8> */
[----:B------:R-:W-:Y:S01]  /*5980*/  FADD.FTZ R58, R173, R56 ;  /* 0x00000038ad3a7221 */ /* 0x000fe20000010000 */
        /* <DEDUP_REMOVED lines=58> */
[C---:B------:R-:W-:Y:S01]  /*5d30*/  FFMA.FTZ R59, R156.reuse, R230, R59 ;  /* 0x000000e69c3b7223 */ /* 0x040fe2000001003b */
[----:B------:R-:W-:Y:S01]  /*5d40*/  FMUL.FTZ R63, R145, R65 ;  /* 0x00000041913f7220 */ /* 0x000fe20000410000 */
[----:B------:R-:W-:Y:S01]  /*5d50*/  FADD.FTZ R60, R177, R60 ;  /* 0x0000003cb13c7221 */ /* 0x000fe20000010000 */
[----:B------:R-:W-:Y:S01]  /*5d60*/  FFMA.FTZ R56, R156, R232, -R57 ;  /* 0x000000e89c387223 */ /* 0x000fe20000010839 */
[C---:B------:R-:W-:Y:S01]  /*5d70*/  FFMA.FTZ R231, R90.reuse, R231, R59 ;  /* 0x000000e75ae77223 */ /* 0x040fe2000001003b */
[----:B------:R-:W-:Y:S01]  /*5d80*/  FMUL.FTZ R61, R139, R62 ;  /* 0x0000003e8b3d7220 */ /* 0x000fe20000410000 */
[-C--:B------:R-:W-:Y:S01]  /*5d90*/  FMUL.FTZ R67, R145, R64.reuse ;  /* 0x0000004091437220 */ /* 0x080fe20000410000 */
[----:B------:R-:W-:Y:S01]  /*5da0*/  FFMA.FTZ R229, R90, R229, R56 ;  /* 0x000000e55ae57223 */ /* 0x000fe20000010038 */
[----:B------:R-:W-:Y:S01]  /*5db0*/  FMUL.FTZ R57, R153, R231 ;  /* 0x000000e799397220 */ /* 0x000fe20000410000 */
[----:B------:R-:W-:Y:S01]  /*5dc0*/  FFMA.FTZ R63, R146, R64, R63 ;  /* 0x00000040923f7223 */ /* 0x000fe2000001003f */
[-C--:B------:R-:W-:Y:S01]  /*5dd0*/  FMUL.FTZ R59, R139, R60.reuse ;  /* 0x0000003c8b3b7220 */ /* 0x080fe20000410000 */
[-C--:B------:R-:W-:Y:S01]  /*5de0*/  FMUL.FTZ R56, R153, R229.reuse ;  /* 0x000000e599387220 */ /* 0x080fe20000410000 */
[----:B------:R-:W-:Y:S01]  /*5df0*/  FFMA.FTZ R57, R154, R229, -R57 ;  /* 0x000000e59a397223 */ /* 0x000fe20000010839 */
[----:B------:R-:W-:Y:S01]  /*5e00*/  FFMA.FTZ R61, R140, R60, R61 ;  /* 0x0000003c8c3d7223 */ /* 0x000fe2000001003d */
[----:B------:R-:W-:Y:S01]  /*5e10*/  FFMA.FTZ R67, R146, R65, -R67 ;  /* 0x0000004192437223 */ /* 0x000fe20000010843 */
[----:B------:R-:W-:Y:S01]  /*5e20*/  FFMA.FTZ R56, R154, R231, R56 ;  /* 0x000000e79a387223 */ /* 0x000fe20000010038 */
[----:B------:R-:W-:Y:S01]  /*5e30*/  FFMA.FTZ R227, R118, R227, R57 ;  /* 0x000000e376e37223 */ /* 0x000fe20000010039 */
[----:B------:R-:W-:Y:S01]  /*5e40*/  FMUL.FTZ R60, R147, R63 ;  /* 0x0000003f933c7220 */ /* 0x000fe20000410000 */
[----:B------:R-:W-:Y:S01]  /*5e50*/  FFMA.FTZ R59, R140, R62, -R59 ;  /* 0x0000003e8c3b7223 */ /* 0x000fe2000001083b */
[----:B------:R-:W-:Y:S01]  /*5e60*/  FFMA.FTZ R225, R118, R225, R56 ;  /* 0x000000e176e17223 */ /* 0x000fe20000010038 */
[----:B------:R-:W-:Y:S01]  /*5e70*/  FMUL.FTZ R57, R151, R227 ;  /* 0x000000e397397220 */ /* 0x000fe20000410000 */
[-C--:B------:R-:W-:Y:S01]  /*5e80*/  FMUL.FTZ R65, R147, R67.reuse ;  /* 0x0000004393417220 */ /* 0x080fe20000410000 */
[----:B------:R-:W-:Y:S01]  /*5e90*/  FFMA.FTZ R67, R148, R67, -R60 ;  /* 0x0000004394437223 */ /* 0x000fe2000001083c */
        /* <DEDUP_REMOVED lines=35> */
[----:B------:R-:W-:Y:S01]  /*60d0*/  FMUL.FTZ R59, R151, R67 ;  /* 0x00000043973b7220 */ /* 0x000fe20000410000 */
        /* <DEDUP_REMOVED lines=10> */
[----:B------:R-:W-:Y:S01]  /*6180*/  FMUL.FTZ R67, R153, R65 ;  /* 0x0000004199437220 */ /* 0x000fe20000410000 */
[----:B------:R-:W-:Y:S01]  /*6190*/  FADD.FTZ R63, R164, R63 ;  /* 0x0000003fa43f7221 */ /* 0x000fe20000010000 */
[-C--:B------:R-:W-:Y:S01]  /*61a0*/  FMUL.FTZ R58, R143, R217.reuse ;  /* 0x000000d98f3a7220 */ /* 0x080fe20000410000 */
[----:B------:R-:W-:Y:S01]  /*61b0*/  FFMA.FTZ R60, R144, R217, R57 ;  /* 0x000000d9903c7223 */ /* 0x000fe20000010039 */
[C---:B------:R-:W-:Y:S01]  /*61c0*/  FFMA.FTZ R57, R154.reuse, R65, -R62 ;  /* 0x000000419a397223 */ /* 0x040fe2000001083e */
[----:B------:R-:W-:Y:S01]  /*61d0*/  FFMA.FTZ R56, R154, R59, R67 ;  /* 0x0000003b9a387223 */ /* 0x000fe20000010043 */
[----:B------:R-:W-:Y:S01]  /*61e0*/  FADD.FTZ R62, R180, R61 ;  /* 0x0000003db43e7221 */ /* 0x000fe20000010000 */
[----:B------:R-:W-:Y:S01]  /*61f0*/  FFMA.FTZ R59, R144, R219, -R58 ;  /* 0x000000db903b7223 */ /* 0x000fe2000001083a */
[----:B------:R-:W-:Y:S01]  /*6200*/  FFMA.FTZ R220, R55, R220, R60 ;  /* 0x000000dc37dc7223 */ /* 0x000fe2000001003c */
[CC--:B------:R-:W-:Y:S01]  /*6210*/  FMUL.FTZ R65, R145.reuse, R63.reuse ;  /* 0x0000003f91417220 */ /* 0x0c0fe20000410000 */
[----:B------:R-:W-:Y:S01]  /*6220*/  FMUL.FTZ R61, R145, R62 ;  /* 0x0000003e913d7220 */ /* 0x000fe20000410000 */
[----:B------:R-:W-:Y:S01]  /*6230*/  FFMA.FTZ R218, R55, R218, R59 ;  /* 0x000000da37da7223 */ /* 0x000fe2000001003b */
[C---:B------:R-:W-:Y:S01]  /*6240*/  FMUL.FTZ R59, R141.reuse, R220 ;  /* 0x000000dc8d3b7220 */ /* 0x040fe20000410000 */
[C---:B------:R-:W-:Y:S01]  /*6250*/  FFMA.FTZ R62, R146.reuse, R62, R65 ;  /* 0x0000003e923e7223 */ /* 0x040fe20000010041 */
[----:B------:R-:W-:Y:S01]  /*6260*/  FFMA.FTZ R60, R146, R63, -R61 ;  /* 0x0000003f923c7223 */ /* 0x000fe2000001083d */
[-C--:B------:R-:W-:Y:S01]  /*6270*/  FMUL.FTZ R61, R141, R218.reuse ;  /* 0x000000da8d3d7220 */ /* 0x080fe20000410000 */
[C---:B------:R-:W-:Y:S01]  /*6280*/  FFMA.FTZ R58, R142.reuse, R218, -R59 ;  /* 0x000000da8e3a7223 */ /* 0x040fe2000001083b */
[----:B------:R-:W-:Y:S01]  /*6290*/  FADD.FTZ R62, R181, R62 ;  /* 0x0000003eb53e7221 */ /* 0x000fe20000010000 */
[----:B------:R-:W-:Y:S01]  /*62a0*/  FADD.FTZ R60, R165, R60 ;  /* 0x0000003ca53c7221 */ /* 0x000fe20000010000 */
[----:B------:R-:W-:Y:S01]  /*62b0*/  FFMA.FTZ R61, R142, R220, R61 ;  /* 0x000000dc8e3d7223 */ /* 0x000fe2000001003d */
[----:B------:R-:W-:Y:S01]  /*62c0*/  FFMA.FTZ R216, R113, R216, R58 ;  /* 0x000000d871d87223 */ /* 0x000fe2000001003a */
        /* <DEDUP_REMOVED lines=23> */
[C---:B------:R-:W-:Y:S01]  /*6440*/  FFMA.FTZ R211, R114.reuse, R211, R59 ;  /* 0x000000d372d37223 */ /* 0x040fe2000001003b */
[C---:B------:R-:W-:Y:S01]  /*6450*/  FMUL.FTZ R63, R151.reuse, R60 ;  /* 0x0000003c973f7220 */ /* 0x040fe20000410000 */
[-C--:B------:R-:W-:Y:S01]  /*6460*/  FMUL.FTZ R61, R151, R62.reuse ;  /* 0x0000003e973d7220 */ /* 0x080fe20000410000 */
[----:B------:R-:W-:Y:S01]  /*6470*/  FFMA.FTZ R209, R114, R209, R58 ;  /* 0x000000d172d17223 */ /* 0x000fe2000001003a */
[C---:B------:R-:W-:Y:S01]  /*6480*/  FMUL.FTZ R59, R135.reuse, R211 ;  /* 0x000000d3873b7220 */ /* 0x040fe20000410000 */
[C---:B------:R-:W-:Y:S01]  /*6490*/  FFMA.FTZ R63, R152.reuse, R62, -R63 ;  /* 0x0000003e983f7223 */ /* 0x040fe2000001083f */
[----:B------:R-:W-:Y:S01]  /*64a0*/  FFMA.FTZ R61, R152, R60, R61 ;  /* 0x0000003c983d7223 */ /* 0x000fe2000001003d */
[-C--:B------:R-:W-:Y:S01]  /*64b0*/  FMUL.FTZ R58, R135, R209.reuse ;  /* 0x000000d1873a7220 */ /* 0x080fe20000410000 */
[----:B------:R-:W-:Y:S01]  /*64c0*/  FFMA.FTZ R60, R136, R209, R59 ;  /* 0x000000d1883c7223 */ /* 0x000fe2000001003b */
[----:B------:R-:W-:Y:S01]  /*64d0*/  FADD.FTZ R63, R168, R63 ;  /* 0x0000003fa83f7221 */ /* 0x000fe20000010000 */
[----:B------:R-:W-:Y:S01]  /*64e0*/  PLOP3.LUT P0, PT, PT, PT, UP0, 0x80, 0x8 ;  /* 0x000000000008781c */ /* 0x000fe20003f0f008 */
[----:B------:R-:W-:Y:S01]  /*64f0*/  FFMA.FTZ R59, R136, R211, -R58 ;  /* 0x000000d3883b7223 */ /* 0x000fe2000001083a */
        /* <DEDUP_REMOVED lines=8> */
[----:B------:R-:W-:Y:S01]  /*6580*/  FFMA.FTZ R58, R134, R210, -R59 ;  /* 0x000000d2863a7223 */ /* 0x000fe2000001083b */
[----:B------:R-:W-:Y:S01]  /*6590*/  FFMA.FTZ R64, R154, R63, -R64 ;  /* 0x0000003f9a407223 */ /* 0x000fe20000010840 */
[----:B------:R-:W-:Y:S01]  /*65a0*/  ISETP.NE.OR P0, PT, R122, RZ, P0 ;  /* 0x000000ff7a00720c */ /* 0x000fe20000705670 */
[----:B------:R-:W-:Y:S01]  /*65b0*/  FFMA.FTZ R61, R134, R212, R61 ;  /* 0x000000d4863d7223 */ /* 0x000fe2000001003d */
[----:B------:R-:W-:Y:S01]  /*65c0*/  FFMA.FTZ R208, R111, R208, R58 ;  /* 0x000000d06fd07223 */ /* 0x000fe2000001003a */
[----:B------:R-:W-:Y:S01]  /*65d0*/  FADD.FTZ R64, R169, R64 ;  /* 0x00000040a9407221 */ /* 0x000fe20000010000 */
[----:B------:R-:W-:Y:S01]  /*65e0*/  FADD.FTZ R58, R185, R62 ;  /* 0x0000003eb93a7221 */ /* 0x000fe20000010000 */
[----:B------:R-:W-:Y:S01]  /*65f0*/  FFMA.FTZ R206, R111, R206, R61 ;  /* 0x000000ce6fce7223 */ /* 0x000fe2000001003d */
[----:B------:R-:W-:Y:S01]  /*6600*/  FMUL.FTZ R65, R131, R208 ;  /* 0x000000d083417220 */ /* 0x000fe20000410000 */
[C---:B------:R-:W-:Y:S01]  /*6610*/  FMUL.FTZ R59, R155.reuse, R64 ;  /* 0x000000409b3b7220 */ /* 0x040fe20000410000 */
[-C--:B------:R-:W-:Y:S01]  /*6620*/  FMUL.FTZ R69, R155, R58.reuse ;  /* 0x0000003a9b457220 */ /* 0x080fe20000410000 */
[----:B------:R-:W-:Y:S01]  /*6630*/  HFMA2 R60, -RZ, RZ, 1.875, 0 ;  /* 0x3f800000ff3c7431 */ /* 0x000fe200000001ff */
[----:B------:R-:W-:Y:S01]  /*6640*/  ISETP.GT.U32.AND P2, PT, R0, 0x1f, PT ;  /* 0x0000001f0000780c */ /* 0x000fe20003f44070 */
        /* <DEDUP_REMOVED lines=11> */
[C---:B------:R-:W-:Y:S01]  /*6700*/  FMUL.FTZ R64, R129.reuse, R205 ;  /* 0x000000cd81407220 */ /* 0x040fe20000410000 */
[----:B------:R-:W-:Y:S01]  /*6710*/  VOTEU.ALL UP0, P0 ;  /* 0x0000000000ff7886 */ /* 0x000fe20000000000 */
[-C--:B------:R-:W-:Y:S01]  /*6720*/  FMUL.FTZ R65, R129, R207.reuse ;  /* 0x000000cf81417220 */ /* 0x080fe20000410000 */
[----:B------:R-:W-:Y:S01]  /*6730*/  CS2R R62, SRZ ;  /* 0x00000000003e7805 */ /* 0x000fe2000001ff00 */
[C---:B------:R-:W-:Y:S01]  /*6740*/  FFMA.FTZ R64, R130.reuse, R207, -R64 ;  /* 0x000000cf82407223 */ /* 0x040fe20000010840 */
[----:B------:R-:W-:Y:S01]  /*6750*/  MOV R61, RZ ;  /* 0x000000ff003d7202 */ /* 0x000fe20000000f00 */
[----:B------:R-:W-:Y:S01]  /*6760*/  FFMA.FTZ R65, R130, R205, R65 ;  /* 0x000000cd82417223 */ /* 0x000fe20000010041 */
[----:B------:R-:W-:Y:S01]  /*6770*/  @!UP0 ULEA UR32, UR8, UR9, 0x4 ;  /* 0x0000000908208291 */ /* 0x000fe2000f8e20ff */
[----:B------:R-:W-:Y:S01]  /*6780*/  FFMA.FTZ R233, R112, R71, R64 ;  /* 0x0000004770e97223 */ /* 0x000fe20000010040 */
[----:B------:R-:W-:Y:S01]  /*6790*/  FADD.FTZ R58, R186, R67 ;  /* 0x00000043ba3a7221 */ /* 0x000fe20000010000 */
[----:B------:R-:W-:Y:S01]  /*67a0*/  FFMA.FTZ R203, R112, R203, R65 ;  /* 0x000000cb70cb7223 */ /* 0x000fe20000010041 */
[----:B------:R-:W-:Y:S01]  /*67b0*/  FADD.FTZ R59, R170, R69 ;  /* 0x00000045aa3b7221 */ /* 0x000fe20000010000 */
[----:B------:R-:W-:-:S02]  /*67c0*/  FMUL.FTZ R64, R127, R233 ;  /* 0x000000e97f407220 */ /* 0x000fc40000410000 */
[----:B------:R-:W-:Y:S02]  /*67d0*/  FMUL.FTZ R65, R127, R203 ;  /* 0x000000cb7f417220 */ /* 0x000fe40000410000 */
        /* <DEDUP_REMOVED lines=28> */
.L_x_11929:
        /* <DEDUP_REMOVED lines=13> */
.L_x_11793:
[----:B------:R-:W-:Y:S05]  /*6a70*/  BSYNC.RECONVERGENT B0 ;  /* 0x0000000000007941 */ /* 0x000fea0003800200 */
.L_x_11792:
[----:B------:R-:W-:-:S03]  /*6a80*/  UMOV UR32, 0xffffffff ;  /* 0xffffffff00207882 */ /* 0x000fc60000000000 */
[----:B------:R-:W-:Y:S05]  /*6a90*/  BRA.DIV UR32, `(.L_x_11794) ;  /* 0x0000006620147947 */ /* 0x000fea000b800000 */
[----:B--2---:R2:W1:Y:S04]  /*6aa0*/  SHFL.DOWN PT, R67, R71, 0x2, 0x1f ;  /* 0x08401f0047437f89 */ /* 0x00446800000e0000 */
[----:B---3--:R2:W3:Y:S04]  /*6ab0*/  SHFL.DOWN PT, R68, R242, 0x2, 0x1f ;  /* 0x08401f00f2447f89 */ /* 0x0084e800000e0000 */
[----:B----4-:R2:W4:Y:S04]  /*6ac0*/  SHFL.DOWN PT, R69, R243, 0x2, 0x1f ;  /* 0x08401f00f3457f89 */ /* 0x01052800000e0000 */
[----:B0-----:R2:W0:Y:S02]  /*6ad0*/  SHFL.DOWN PT, R64, R65, 0x2, 0x1f ;  /* 0x08401f0041407f89 */ /* 0x00142400000e0000 */
.L_x_11935:
        /* <DEDUP_REMOVED lines=13> */
.L_x_11796:
[----:B------:R-:W-:Y:S05]  /*6bb0*/  BSYNC.RECONVERGENT B0 ;  /* 0x0000000000007941 */ /* 0x000fea0003800200 */
.L_x_11795:
[----:B------:R-:W-:-:S03]  /*6bc0*/  UMOV UR32, 0xffffffff ;  /* 0xffffffff00207882 */ /* 0x000fc60000000000 */
[----:B------:R-:W-:Y:S05]  /*6bd0*/  BRA.DIV UR32, `(.L_x_11797) ;  /* 0x0000006620347947 */ /* 0x000fea000b800000 */
[----:B-1----:R1:W1:Y:S04]  /*6be0*/  SHFL.DOWN PT, R67, R71, 0x4, 0x1f ;  /* 0x08801f0047437f89 */ /* 0x00226800000e0000 */
[----:B---3--:R3:W1:Y:S04]  /*6bf0*/  SHFL.DOWN PT, R68, R242, 0x4, 0x1f ;  /* 0x08801f00f2447f89 */ /* 0x00866800000e0000 */
[----:B----4-:R3:W4:Y:S04]  /*6c00*/  SHFL.DOWN PT, R69, R243, 0x4, 0x1f ;  /* 0x08801f00f3457f89 */ /* 0x01072800000e0000 */
[----:B0-----:R3:W0:Y:S02]  /*6c10*/  SHFL.DOWN PT, R64, R65, 0x4, 0x1f ;  /* 0x08801f0041407f89 */ /* 0x00162400000e0000 */
.L_x_11941:
        /* <DEDUP_REMOVED lines=13> */
.L_x_11799:
[----:B------:R-:W-:Y:S05]  /*6cf0*/  BSYNC.RECONVERGENT B0 ;  /* 0x0000000000007941 */ /* 0x000fea0003800200 */
.L_x_11798:
[----:B------:R-:W-:-:S03]  /*6d00*/  UMOV UR32, 0xffffffff ;  /* 0xffffffff00207882 */ /* 0x000fc60000000000 */
[----:B------:R-:W-:Y:S05]  /*6d10*/  BRA.DIV UR32, `(.L_x_11800) ;  /* 0x0000006620547947 */ /* 0x000fea000b800000 */
[----:B-1----:R1:W1:Y:S04]  /*6d20*/  SHFL.DOWN PT, R67, R71, 0x8, 0x1f ;  /* 0x09001f0047437f89 */ /* 0x00226800000e0000 */
[----:B------:R0:W1:Y:S04]  /*6d30*/  SHFL.DOWN PT, R68, R242, 0x8, 0x1f ;  /* 0x09001f00f2447f89 */ /* 0x00006800000e0000 */
[----:B----4-:R4:W1:Y:S04]  /*6d40*/  SHFL.DOWN PT, R69, R243, 0x8, 0x1f ;  /* 0x09001f00f3457f89 */ /* 0x01086800000e0000 */
[----:B0-----:R4:W0:Y:S02]  /*6d50*/  SHFL.DOWN PT, R64, R65, 0x8, 0x1f ;  /* 0x09001f0041407f89 */ /* 0x00182400000e0000 */
.L_x_11947:
        /* <DEDUP_REMOVED lines=13> */
.L_x_11802:
[----:B------:R-:W-:Y:S05]  /*6e30*/  BSYNC.RECONVERGENT B0 ;  /* 0x0000000000007941 */ /* 0x000fea0003800200 */
.L_x_11801:
[----:B------:R-:W-:-:S03]  /*6e40*/  UMOV UR32, 0xffffffff ;  /* 0xffffffff00207882 */ /* 0x000fc60000000000 */
[----:B------:R-:W-:Y:S05]  /*6e50*/  BRA.DIV UR32, `(.L_x_11803) ;  /* 0x0000006620747947 */ /* 0x000fea000b800000 */
[----:B-1----:R1:W1:Y:S04]  /*6e60*/  SHFL.DOWN PT, R67, R71, 0x10, 0x1f ;  /* 0x0a001f0047437f89 */ /* 0x00226800000e0000 */
[----:B------:R0:W1:Y:S04]  /*6e70*/  SHFL.DOWN PT, R68, R242, 0x10, 0x1f ;  /* 0x0a001f00f2447f89 */ /* 0x00006800000e0000 */
[----:B------:R1:W1:Y:S04]  /*6e80*/  SHFL.DOWN PT, R69, R243, 0x10, 0x1f ;  /* 0x0a001f00f3457f89 */ /* 0x00026800000e0000 */
[----:B0-----:R0:W0:Y:S02]  /*6e90*/  SHFL.DOWN PT, R64, R65, 0x10, 0x1f ;  /* 0x0a001f0041407f89 */ /* 0x00102400000e0000 */
.L_x_11953:
        /* <DEDUP_REMOVED lines=13> */
.L_x_11805:
[----:B------:R-:W-:Y:S05]  /*6f70*/  BSYNC.RECONVERGENT B0 ;  /* 0x0000000000007941 */ /* 0x000fea0003800200 */
.L_x_11804:
        /* <DEDUP_REMOVED lines=10> */
[-C--:B------:R-:W-:Y:S01]  /*7020*/  FMUL.FTZ R66, R62, R239.reuse ;  /* 0x000000ef3e427220 */ /* 0x080fe20000410000 */
[----:B------:R-:W-:Y:S01]  /*7030*/  FMUL.FTZ R240, R60, R239 ;  /* 0x000000ef3cf07220 */ /* 0x000fe20000410000 */
[----:B------:R-:W1:Y:S01]  /*7040*/  SHFL.DOWN PT, R69, R242, 0x1, 0x1f ;  /* 0x08201f00f2457f89 */ /* 0x000e6200000e0000 */
        /* <DEDUP_REMOVED lines=13> */
.L_x_11967:
        /* <DEDUP_REMOVED lines=15> */
.L_x_11808:
[----:B------:R-:W-:Y:S05]  /*7210*/  BSYNC.RECONVERGENT B0 ;  /* 0x0000000000007941 */ /* 0x000fea0003800200 */
.L_x_11807:
        /* <DEDUP_REMOVED lines=16> */
.L_x_11790:
[----:B------:R-:W-:Y:S05]  /*7320*/  WARPSYNC.ALL ;  /* 0x0000000000007948 */ /* 0x000fea0003800000 */
[----:B------:R-:W-:Y:S01]  /*7330*/  BAR.SYNC.DEFER_BLOCKING 0x0 ;  /* 0x0000000000007b1d */ /* 0x000fe20000010000 */
[----:B------:R-:W-:Y:S01]  /*7340*/  ULEA UR32, UR19, 0xfffff800, 0xb ;  /* 0xfffff80013207891 */ /* 0x000fe2000f8e58ff */
[----:B------:R-:W-:Y:S01]  /*7350*/  ISETP.NE.AND P3, PT, R0, RZ, PT ;  /* 0x000000ff0000720c */ /* 0x000fe20003f65270 */
[C---:B------:R-:W-:Y:S01]  /*7360*/  FMUL.FTZ R239, R18.reuse, R232 ;  /* 0x000000e812ef7220 */ /* 0x040fe20000410000 */
[----:B--2---:R-:W-:Y:S01]  /*7370*/  MOV R65, UR40 ;  /* 0x0000002800417c02 */ /* 0x004fe20008000f00 */
[----:B------:R-:W-:Y:S01]  /*7380*/  USHF.R.S32.HI UR33, URZ, 0x1f, UR32 ;  /* 0x0000001fff217899 */ /* 0x000fe20008011420 */
[----:B------:R-:W-:Y:S01]  /*7390*/  MOV R67, UR42 ;  /* 0x0000002a00437c02 */ /* 0x000fe20008000f00 */
[----:B------:R-:W-:Y:S01]  /*73a0*/  FMUL.FTZ R241, R18, -R230 ;  /* 0x800000e612f17220 */ /* 0x000fe20000410000 */
[C---:B-1----:R-:W-:Y:S01]  /*73b0*/  LOP3.LUT R58, R0.reuse, UR32, RZ, 0xfc, !PT ;  /* 0x00000020003a7c12 */ /* 0x042fe2000f8efcff */
[C---:B------:R-:W-:Y:S01]  /*73c0*/  FMUL.FTZ R243, R15.reuse, R226 ;  /* 0x000000e20ff37220 */ /* 0x040fe20000410000 */
[----:B------:R-:W-:Y:S01]  /*73d0*/  P2R R64, PR, RZ, 0x8 ;  /* 0x00000008ff407803 */ /* 0x000fe20000000000 */
[----:B------:R-:W-:Y:S01]  /*73e0*/  FMUL.FTZ R245, R15, -R228 ;  /* 0x800000e40ff57220 */ /* 0x000fe20000410000 */
[----:B------:R-:W-:Y:S01]  /*73f0*/  MOV R59, UR33 ;  /* 0x00000021003b7c02 */ /* 0x000fe20008000f00 */
[----:B------:R-:W-:Y:S01]  /*7400*/  BSSY.RECONVERGENT B0, `(.L_x_11809) ;  /* 0x00002a1000007945 */ /* 0x000fe20003800200 */
[----:B------:R-:W-:Y:S01]  /*7410*/  MOV R69, UR41 ;  /* 0x0000002900457c02 */ /* 0x000fe20008000f00 */
[----:B------:R-:W-:Y:S01]  /*7420*/  VOTEU.ALL UP0, P3 ;  /* 0x0000000000ff7886 */ /* 0x000fe20001800000 */
[----:B------:R-:W-:Y:S01]  /*7430*/  LEA.HI R238, R0, R0, RZ, 0x1b ;  /* 0x0000000000ee7211 */ /* 0x000fe200078fd8ff */
[----:B------:R-:W-:-:S03]  /*7440*/  IMAD.WIDE.U32 R64, R65, UR8, R58 ;  /* 0x0000000841407c25 */ /* 0x000fc6000f8e003a */
[----:B------:R-:W-:Y:S02]  /*7450*/  @!UP0 ULEA UR32, UR8, UR9, 0x4 ;  /* 0x0000000908208291 */ /* 0x000fe4000f8e20ff */
[----:B------:R-:W-:Y:S01]  /*7460*/  IMAD.WIDE.U32 R66, R67, UR8, R58 ;  /* 0x0000000843427c25 */ /* 0x000fe2000f8e003a */
[----:B------:R-:W-:Y:S01]  /*7470*/  LEA R235, R238, UR9, 0x2 ;  /* 0x00000009eeeb7c11 */ /* 0x000fe2000f8e10ff */
[----:B------:R-:W1:Y:S02]  /*7480*/  LDS.64 R56, [R123+0x6768] ;  /* 0x006768007b387984 */ /* 0x000e640000000a00 */
[----:B------:R-:W-:-:S03]  /*7490*/  IMAD R65, R69, UR8, R65 ;  /* 0x0000000845417c24 */ /* 0x000fc6000f8e0241 */
[----:B0-----:R0:W-:Y:S01]  /*74a0*/  @!P3 STS.128 [UR32+0x7d60], R60 ;  /* 0x007d603cff00b988 */ /* 0x0011e20008000c20 */
[----:B------:R-:W-:-:S06]  /*74b0*/  UIADD3 UR32, UPT, UPT, UR9, 0x2100, URZ ;  /* 0x0000210009207890 */ /* 0x000fcc000fffe0ff */
[----:B------:R-:W-:Y:S02]  /*74c0*/  LEA R238, R238, UR32, 0x2 ;  /* 0x00000020eeee7c11 */ /* 0x000fe4000f8e10ff */
        /* <DEDUP_REMOVED lines=12> */
[----:B------:R-:W-:Y:S02]  /*7590*/  IADD3 R171, PT, PT, R0, 0x5c0, RZ ;  /* 0x000005c000ab7810 */ /* 0x000fe40007ffe0ff */
[----:B------:R-:W-:Y:S01]  /*75a0*/  LEA.HI.X R57, R64, UR16, R65, 0x2, P0 ;  /* 0x0000001040397c11 */ /* 0x000fe200080f1441 */
[-C--:B------:R-:W-:Y:S01]  /*75b0*/  FMUL.FTZ R64, R187, R72.reuse ;  /* 0x00000048bb407220 */ /* 0x080fe20000410000 */
[----:B------:R-:W-:Y:S01]  /*75c0*/  LEA.HI.X R69, R66, UR18, R59, 0x2, P2 ;  /* 0x0000001242457c11 */ /* 0x000fe200090f143b */
[C---:B------:R-:W-:Y:S01]  /*75d0*/  FMUL.FTZ R59, R127.reuse, R72 ;  /* 0x000000487f3b7220 */ /* 0x040fe20000410000 */
[-C--:B------:R-:W-:Y:S01]  /*75e0*/  FMUL.FTZ R127, R127, R70.reuse ;  /* 0x000000467f7f7220 */ /* 0x080fe20000410000 */
[-C--:B------:R-:W-:Y:S01]  /*75f0*/  FFMA.FTZ R66, R87, R70.reuse, R64 ;  /* 0x0000004657427223 */ /* 0x080fe20000010040 */
[----:B------:R-:W-:Y:S01]  /*7600*/  FMUL.FTZ R64, R70, UR47 ;  /* 0x0000002f46407c20 */ /* 0x000fe20008410000 */
[----:B------:R-:W-:Y:S01]  /*7610*/  FFMA.FTZ R59, R128, R70, R59 ;  /* 0x00000046803b7223 */ /* 0x000fe2000001003b */
[----:B------:R-:W-:Y:S01]  /*7620*/  FMUL.FTZ R65, R36, R51 ;  /* 0x0000003324417220 */ /* 0x000fe20000410000 */
[-C--:B------:R-:W-:Y:S01]  /*7630*/  FFMA.FTZ R127, R128, R72.reuse, -R127 ;  /* 0x00000048807f7223 */ /* 0x080fe2000001087f */
[----:B------:R-:W-:Y:S01]  /*7640*/  FFMA.FTZ R64, R72, UR48, -R64 ;  /* 0x0000003048407c23 */ /* 0x000fe20008010840 */
[----:B------:R-:W-:Y:S01]  /*7650*/  FADD.FTZ R172, R172, R59 ;  /* 0x0000003bacac7221 */ /* 0x000fe20000010000 */
[----:B------:R-:W-:Y:S01]  /*7660*/  FMUL.FTZ R59, R72, UR47 ;  /* 0x0000002f483b7c20 */ /* 0x000fe20008410000 */
[-C--:B------:R-:W-:Y:S01]  /*7670*/  FFMA.FTZ R187, R187, -R65.reuse, R204 ;  /* 0x80000041bbbb7223 */ /* 0x080fe200000100cc */
[----:B------:R-:W-:Y:S01]  /*7680*/  FMUL.FTZ R72, R36, R72 ;  /* 0x0000004824487220 */ /* 0x000fe20000410000 */
[----:B------:R-:W-:Y:S01]  /*7690*/  FADD.FTZ R128, R92, R127 ;  /* 0x0000007f5c807221 */ /* 0x000fe20000010000 */
[----:B------:R-:W-:Y:S01]  /*76a0*/  FFMA.FTZ R62, R70, UR48, R59 ;  /* 0x00000030463e7c23 */ /* 0x000fe2000801003b */
[----:B------:R-:W-:Y:S01]  /*76b0*/  FMUL.FTZ R70, R36, R70 ;  /* 0x0000004624467220 */ /* 0x000fe20000410000 */
[----:B------:R-:W-:Y:S01]  /*76c0*/  FFMA.FTZ R65, -R87, R65, R234 ;  /* 0x0000004157417223 */ /* 0x000fe200000101ea */
[-C--:B------:R-:W-:Y:S01]  /*76d0*/  FMUL.FTZ R92, R187, R72.reuse ;  /* 0x00000048bb5c7220 */ /* 0x080fe20000410000 */
[----:B------:R-:W-:Y:S01]  /*76e0*/  FMUL.FTZ R71, R51, R72 ;  /* 0x0000004833477220 */ /* 0x000fe20000410000 */
[C---:B------:R-:W-:Y:S01]  /*76f0*/  FMUL.FTZ R59, R187.reuse, R70 ;  /* 0x00000046bb3b7220 */ /* 0x040fe20000410000 */
[----:B------:R-:W-:Y:S01]  /*7700*/  FMUL.FTZ R187, R187, R64 ;  /* 0x00000040bbbb7220 */ /* 0x000fe20000410000 */
[-C--:B------:R-:W-:Y:S01]  /*7710*/  FMUL.FTZ R67, R51, R70.reuse ;  /* 0x0000004633437220 */ /* 0x080fe20000410000 */
[C---:B------:R-:W-:Y:S01]  /*7720*/  FFMA.FTZ R61, R65.reuse, R70, R92 ;  /* 0x00000046413d7223 */ /* 0x040fe2000001005c */
[C---:B------:R-:W-:Y:S01]  /*7730*/  FFMA.FTZ R59, R65.reuse, R72, -R59 ;  /* 0x00000048413b7223 */ /* 0x040fe2000001083b */
[----:B------:R-:W-:Y:S01]  /*7740*/  FFMA.FTZ R70, R65, R62, R187 ;  /* 0x0000003e41467223 */ /* 0x000fe200000100bb */
[-C--:B------:R-:W-:Y:S01]  /*7750*/  FMUL.FTZ R65, R188, R128.reuse ;  /* 0x00000080bc417220 */ /* 0x080fe20000410000 */
[----:B------:R-:W-:Y:S01]  /*7760*/  FMUL.FTZ R63, R129, R128 ;  /* 0x00000080813f7220 */ /* 0x000fe20000410000 */
[----:B------:R-:W-:Y:S01]  /*7770*/  FMUL.FTZ R64, R43, R112 ;  /* 0x000000702b407220 */ /* 0x000fe20000410000 */
[-C--:B------:R-:W-:Y:S01]  /*7780*/  FMUL.FTZ R129, R129, R172.reuse ;  /* 0x000000ac81817220 */ /* 0x080fe20000410000 */
[-C--:B------:R-:W-:Y:S01]  /*7790*/  FFMA.FTZ R73, R86, R172.reuse, R65 ;  /* 0x000000ac56497223 */ /* 0x080fe20000010041 */
[----:B------:R-:W-:Y:S01]  /*77a0*/  FMUL.FTZ R65, R172, UR47 ;  /* 0x0000002fac417c20 */ /* 0x000fe20008410000 */
[----:B------:R0:W-:Y:S01]  /*77b0*/  STS [R60+0x217c], R71 ;  /* 0x00217c473c007388 */ /* 0x0001e20000000800 */
[----:B------:R-:W-:Y:S01]  /*77c0*/  FFMA.FTZ R62, R130, R172, R63 ;  /* 0x000000ac823e7223 */ /* 0x000fe2000001003f */
[----:B------:R-:W-:Y:S01]  /*77d0*/  FFMA.FTZ R188, R188, -R64, R203 ;  /* 0x80000040bcbc7223 */ /* 0x000fe200000100cb */
[C---:B------:R-:W-:Y:S01]  /*77e0*/  FMUL.FTZ R63, R128.reuse, UR47 ;  /* 0x0000002f803f7c20 */ /* 0x040fe20008410000 */
[----:B------:R-:W-:Y:S01]  /*77f0*/  FFMA.FTZ R65, R128, UR48, -R65 ;  /* 0x0000003080417c23 */ /* 0x000fe20008010841 */
[----:B------:R-:W-:Y:S01]  /*7800*/  FFMA.FTZ R130, R130, R128, -R129 ;  /* 0x0000008082827223 */ /* 0x000fe20000010881 */
[-C--:B------:R-:W-:Y:S01]  /*7810*/  FFMA.FTZ R19, R36, R66.reuse, R19 ;  /* 0x0000004224137223 */ /* 0x080fe20000010013 */
[----:B------:R-:W-:Y:S01]  /*7820*/  FFMA.FTZ R70, R51, R66, R70 ;  /* 0x0000004233467223 */ /* 0x000fe20000010046 */
[----:B------:R1:W-:Y:S01]  /*7830*/  STS [R60+0x2178], R67 ;  /* 0x002178433c007388 */ /* 0x0003e20000000800 */
[----:B------:R-:W-:Y:S01]  /*7840*/  FFMA.FTZ R64, -R86, R64, R233 ;  /* 0x0000004056407223 */ /* 0x000fe200000101e9 */
[C---:B0-----:R-:W-:Y:S01]  /*7850*/  FMUL.FTZ R71, R43.reuse, R172 ;  /* 0x000000ac2b477220 */ /* 0x041fe20000410000 */
[----:B------:R-:W-:Y:S01]  /*7860*/  FMUL.FTZ R85, R43, R128 ;  /* 0x000000802b557220 */ /* 0x000fe20000410000 */
[----:B------:R-:W-:Y:S01]  /*7870*/  FFMA.FTZ R63, R172, UR48, R63 ;  /* 0x00000030ac3f7c23 */ /* 0x000fe2000801003f */
[----:B------:R-:W-:Y:S01]  /*7880*/  FADD.FTZ R130, R93, R130 ;  /* 0x000000825d827221 */ /* 0x000fe20000010000 */
[C---:B------:R-:W-:Y:S01]  /*7890*/  FMUL.FTZ R66, R188.reuse, R71 ;  /* 0x00000047bc427220 */ /* 0x040fe20000410000 */
[----:B------:R-:W-:Y:S01]  /*78a0*/  FADD.FTZ R72, R173, R62 ;  /* 0x0000003ead487221 */ /* 0x000fe20000010000 */
[-C--:B------:R-:W-:Y:S01]  /*78b0*/  FMUL.FTZ R87, R188, R85.reuse ;  /* 0x00000055bc577220 */ /* 0x080fe20000410000 */
[----:B------:R-:W-:Y:S01]  /*78c0*/  FMUL.FTZ R127, R112, R85 ;  /* 0x00000055707f7220 */ /* 0x000fe20000410000 */
[----:B-1----:R-:W-:Y:S01]  /*78d0*/  FMUL.FTZ R67, R188, R65 ;  /* 0x00000041bc437220 */ /* 0x002fe20000410000 */
[----:B------:R-:W-:Y:S01]  /*78e0*/  FFMA.FTZ R66, R64, R85, -R66 ;  /* 0x0000005540427223 */ /* 0x000fe20000010842 */
[-C--:B------:R-:W-:Y:S01]  /*78f0*/  FMUL.FTZ R93, R112, R71.reuse ;  /* 0x00000047705d7220 */ /* 0x080fe20000410000 */
[C---:B------:R-:W-:Y:S01]  /*7900*/  FFMA.FTZ R65, R64.reuse, R71, R87 ;  /* 0x0000004740417223 */ /* 0x040fe20000010057 */
[----:B------:R-:W-:Y:S01]  /*7910*/  FFMA.FTZ R85, R64, R63, R67 ;  /* 0x0000003f40557223 */ /* 0x000fe20000010043 */
[-C--:B------:R-:W-:Y:S01]  /*7920*/  FMUL.FTZ R67, R190, R130.reuse ;  /* 0x00000082be437220 */ /* 0x080fe20000410000 */
[C---:B------:R-:W-:Y:S01]  /*7930*/  FMUL.FTZ R63, R131.reuse, R130 ;  /* 0x00000082833f7220 */ /* 0x040fe20000410000 */
[----:B------:R-:W-:Y:S01]  /*7940*/  FMUL.FTZ R131, R131, R72 ;  /* 0x0000004883837220 */ /* 0x000fe20000410000 */
[----:B------:R-:W-:Y:S01]  /*7950*/  FMUL.FTZ R62, R35, R52 ;  /* 0x00000034233e7220 */ /* 0x000fe20000410000 */
[----:B------:R-:W-:Y:S01]  /*7960*/  FFMA.FTZ R71, R84, R72, R67 ;  /* 0x0000004854477223 */ /* 0x000fe20000010043 */
[----:B------:R-:W-:Y:S01]  /*7970*/  FMUL.FTZ R67, R72, UR47 ;  /* 0x0000002f48437c20 */ /* 0x000fe20008410000 */
[C---:B------:R-:W-:Y:S01]  /*7980*/  FFMA.FTZ R131, R132.reuse, R130, -R131 ;  /* 0x0000008284837223 */ /* 0x040fe20000010883 */
[----:B------:R0:W-:Y:S01]  /*7990*/  STS [R60+0x2170], R93 ;  /* 0x0021705d3c007388 */ /* 0x0001e20000000800 */
[----:B------:R-:W-:Y:S01]  /*79a0*/  FFMA.FTZ R63, R132, R72, R63 ;  /* 0x00000048843f7223 */ /* 0x000fe2000001003f */
[-C--:B------:R-:W-:Y:S01]  /*79b0*/  FFMA.FTZ R190, R190, -R62.reuse, R205 ;  /* 0x8000003ebebe7223 */ /* 0x080fe200000100cd */
[C---:B------:R-:W-:Y:S01]  /*79c0*/  FMUL.FTZ R64, R130.reuse, UR47 ;  /* 0x0000002f82407c20 */ /* 0x040fe20008410000 */
[----:B------:R-:W-:Y:S01]  /*79d0*/  FFMA.FTZ R67, R130, UR48, -R67 ;  /* 0x0000003082437c23 */ /* 0x000fe20008010843 */
[----:B------:R-:W-:Y:S01]  /*79e0*/  FADD.FTZ R131, R94, R131 ;  /* 0x000000835e837221 */ /* 0x000fe20000010000 */
[-C--:B------:R-:W-:Y:S01]  /*79f0*/  FFMA.FTZ R28, R43, R73.reuse, R28 ;  /* 0x000000492b1c7223 */ /* 0x080fe2000001001c */
[----:B------:R-:W-:Y:S01]  /*7a00*/  FFMA.FTZ R129, R112, R73, R85 ;  /* 0x0000004970817223 */ /* 0x000fe20000010055 */
[----:B------:R-:W-:Y:S01]  /*7a10*/  FFMA.FTZ R62, -R84, R62, R207 ;  /* 0x0000003e543e7223 */ /* 0x000fe200000101cf */
[----:B------:R-:W-:Y:S01]  /*7a20*/  FADD.FTZ R174, R174, R63 ;  /* 0x0000003faeae7221 */ /* 0x000fe20000010000 */
[C---:B0-----:R-:W-:Y:S01]  /*7a30*/  FMUL.FTZ R93, R35.reuse, R72 ;  /* 0x00000048235d7220 */ /* 0x041fe20000410000 */
[----:B------:R-:W-:Y:S01]  /*7a40*/  FMUL.FTZ R73, R35, R130 ;  /* 0x0000008223497220 */ /* 0x000fe20000410000 */
[----:B------:R-:W-:Y:S01]  /*7a50*/  FFMA.FTZ R63, R72, UR48, R64 ;  /* 0x00000030483f7c23 */ /* 0x000fe20008010040 */
[C---:B------:R-:W-:Y:S01]  /*7a60*/  FMUL.FTZ R67, R190.reuse, R67 ;  /* 0x00000043be437220 */ /* 0x040fe20000410000 */
[C---:B------:R-:W-:Y:S01]  /*7a70*/  FMUL.FTZ R92, R190.reuse, R93 ;  /* 0x0000005dbe5c7220 */ /* 0x040fe20000410000 */
[----:B------:R-:W-:Y:S01]  /*7a80*/  FMUL.FTZ R64, R189, R131 ;  /* 0x00000083bd407220 */ /* 0x000fe20000410000 */
[----:B------:R0:W-:Y:S01]  /*7a90*/  STS [R60+0x2174], R127 ;  /* 0x0021747f3c007388 */ /* 0x0001e20000000800 */
[-C--:B------:R-:W-:Y:S01]  /*7aa0*/  FMUL.FTZ R85, R190, R73.reuse ;  /* 0x00000049be557220 */ /* 0x080fe20000410000 */
[----:B------:R-:W-:Y:S01]  /*7ab0*/  FFMA.FTZ R92, R62, R73, -R92 ;  /* 0x000000493e5c7223 */ /* 0x000fe2000001085c */
[-C--:B------:R-:W-:Y:S01]  /*7ac0*/  FFMA.FTZ R72, R81, R174.reuse, R64 ;  /* 0x000000ae51487223 */ /* 0x080fe20000010040 */
[----:B------:R-:W-:Y:S01]  /*7ad0*/  FMUL.FTZ R64, R174, UR47 ;  /* 0x0000002fae407c20 */ /* 0x000fe20008410000 */
[-C--:B------:R-:W-:Y:S01]  /*7ae0*/  FMUL.FTZ R87, R52, R93.reuse ;  /* 0x0000005d34577220 */ /* 0x080fe20000410000 */
[----:B------:R-:W-:Y:S01]  /*7af0*/  FADD.FTZ R91, R70, R91 ;  /* 0x0000005b465b7221 */ /* 0x000fe20000010000 */
[----:B------:R-:W-:Y:S01]  /*7b00*/  FFMA.FTZ R93, R62, R93, R85 ;  /* 0x0000005d3e5d7223 */ /* 0x000fe20000010055 */
[----:B------:R-:W-:Y:S01]  /*7b10*/  FMUL.FTZ R70, R44, R131 ;  /* 0x000000832c467220 */ /* 0x000fe20000410000 */
[----:B------:R-:W-:Y:S01]  /*7b20*/  FFMA.FTZ R64, R131, UR48, -R64 ;  /* 0x0000003083407c23 */ /* 0x000fe20008010840 */
[----:B0-----:R-:W-:Y:S01]  /*7b30*/  FMUL.FTZ R127, R52, R73 ;  /* 0x00000049347f7220 */ /* 0x001fe20000410000 */
[----:B------:R-:W-:Y:S01]  /*7b40*/  FFMA.FTZ R73, R62, R63, R67 ;  /* 0x0000003f3e497223 */ /* 0x000fe20000010043 */
[C---:B------:R-:W-:Y:S01]  /*7b50*/  FMUL.FTZ R63, R133.reuse, R131 ;  /* 0x00000083853f7220 */ /* 0x040fe20000410000 */
[C---:B------:R-:W-:Y:S01]  /*7b60*/  FMUL.FTZ R67, R44.reuse, R111 ;  /* 0x0000006f2c437220 */ /* 0x040fe20000410000 */
[-C--:B------:R-:W-:Y:S01]  /*7b70*/  FMUL.FTZ R133, R133, R174.reuse ;  /* 0x000000ae85857220 */ /* 0x080fe20000410000 */
[-C--:B------:R-:W-:Y:S01]  /*7b80*/  FMUL.FTZ R94, R44, R174.reuse ;  /* 0x000000ae2c5e7220 */ /* 0x080fe20000410000 */
[C---:B------:R-:W-:Y:S01]  /*7b90*/  FFMA.FTZ R62, R134.reuse, R174, R63 ;  /* 0x000000ae863e7223 */ /* 0x040fe2000001003f */
[----:B------:R-:W-:Y:S01]  /*7ba0*/  FFMA.FTZ R189, R189, -R67, R206 ;  /* 0x80000043bdbd7223 */ /* 0x000fe200000100ce */
[----:B------:R-:W-:Y:S01]  /*7bb0*/  FMUL.FTZ R63, R131, UR47 ;  /* 0x0000002f833f7c20 */ /* 0x000fe20008410000 */
[----:B------:R-:W-:Y:S01]  /*7bc0*/  FFMA.FTZ R134, R134, R131, -R133 ;  /* 0x0000008386867223 */ /* 0x000fe20000010885 */
[----:B------:R-:W-:Y:S01]  /*7bd0*/  FFMA.FTZ R67, -R81, R67, R208 ;  /* 0x0000004351437223 */ /* 0x000fe200000101d0 */
[----:B------:R-:W-:Y:S01]  /*7be0*/  FADD.FTZ R175, R175, R62 ;  /* 0x0000003eafaf7221 */ /* 0x000fe20000010000 */
[C---:B------:R-:W-:Y:S01]  /*7bf0*/  FMUL.FTZ R84, R189.reuse, R70 ;  /* 0x00000046bd547220 */ /* 0x040fe20000410000 */
[----:B------:R-:W-:Y:S01]  /*7c00*/  FFMA.FTZ R62, R174, UR48, R63 ;  /* 0x00000030ae3e7c23 */ /* 0x000fe2000801003f */
[----:B------:R-:W-:Y:S01]  /*7c10*/  FMUL.FTZ R64, R189, R64 ;  /* 0x00000040bd407220 */ /* 0x000fe20000410000 */
[-C--:B------:R-:W-:Y:S01]  /*7c20*/  FFMA.FTZ R20, R35, R71.reuse, R20 ;  /* 0x0000004723147223 */ /* 0x080fe20000010014 */
[----:B------:R-:W-:Y:S01]  /*7c30*/  FFMA.FTZ R86, R52, R71, R73 ;  /* 0x0000004734567223 */ /* 0x000fe20000010049 */
[----:B------:R-:W-:Y:S01]  /*7c40*/  FADD.FTZ R134, R95, R134 ;  /* 0x000000865f867221 */ /* 0x000fe20000010000 */
[-C--:B------:R-:W-:Y:S01]  /*7c50*/  FMUL.FTZ R95, R189, R94.reuse ;  /* 0x0000005ebd5f7220 */ /* 0x080fe20000410000 */
[-C--:B------:R-:W-:Y:S01]  /*7c60*/  FMUL.FTZ R71, R111, R94.reuse ;  /* 0x0000005e6f477220 */ /* 0x080fe20000410000 */
[C---:B------:R-:W-:Y:S01]  /*7c70*/  FFMA.FTZ R94, R67.reuse, R94, R84 ;  /* 0x0000005e435e7223 */ /* 0x040fe20000010054 */
[----:B------:R-:W-:Y:S01]  /*7c80*/  FFMA.FTZ R84, R67, R62, R64 ;  /* 0x0000003e43547223 */ /* 0x000fe20000010040 */
[----:B------:R-:W-:Y:S01]  /*7c90*/  FMUL.FTZ R64, R38, R53 ;  /* 0x0000003526407220 */ /* 0x000fe20000410000 */
[----:B------:R-:W-:Y:S01]  /*7ca0*/  FMUL.FTZ R62, R191, R134 ;  /* 0x00000086bf3e7220 */ /* 0x000fe20000410000 */
[----:B------:R-:W-:Y:S01]  /*7cb0*/  FFMA.FTZ R95, R67, R70, -R95 ;  /* 0x00000046435f7223 */ /* 0x000fe2000001085f */
[----:B------:R-:W-:Y:S01]  /*7cc0*/  FMUL.FTZ R63, R135, R134 ;  /* 0x00000086873f7220 */ /* 0x000fe20000410000 */
[----:B------:R-:W-:Y:S01]  /*7cd0*/  FMUL.FTZ R67, R175, UR47 ;  /* 0x0000002faf437c20 */ /* 0x000fe20008410000 */
[----:B------:R-:W-:Y:S01]  /*7ce0*/  FMUL.FTZ R73, R111, R70 ;  /* 0x000000466f497220 */ /* 0x000fe20000410000 */
[-C--:B------:R-:W-:Y:S01]  /*7cf0*/  FMUL.FTZ R135, R135, R175.reuse ;  /* 0x000000af87877220 */ /* 0x080fe20000410000 */
[-C--:B------:R-:W-:Y:S01]  /*7d00*/  FFMA.FTZ R191, R191, -R64.reuse, R212 ;  /* 0x80000040bfbf7223 */ /* 0x080fe200000100d4 */
[C---:B------:R-:W-:Y:S01]  /*7d10*/  FFMA.FTZ R64, -R83.reuse, R64, R210 ;  /* 0x0000004053407223 */ /* 0x040fe200000101d2 */
[-C--:B------:R-:W-:Y:S01]  /*7d20*/  FFMA.FTZ R70, R83, R175.reuse, R62 ;  /* 0x000000af53467223 */ /* 0x080fe2000001003e */
[-C--:B------:R-:W-:Y:S01]  /*7d30*/  FFMA.FTZ R63, R136, R175.reuse, R63 ;  /* 0x000000af883f7223 */ /* 0x080fe2000001003f */
[-C--:B------:R-:W-:Y:S01]  /*7d40*/  FFMA.FTZ R27, R44, R72.reuse, R27 ;  /* 0x000000482c1b7223 */ /* 0x080fe2000001001b */
[----:B------:R-:W-:Y:S01]  /*7d50*/  FFMA.FTZ R83, R111, R72, R84 ;  /* 0x000000486f537223 */ /* 0x000fe20000010054 */
[C---:B------:R-:W-:Y:S01]  /*7d60*/  FMUL.FTZ R62, R134.reuse, UR47 ;  /* 0x0000002f863e7c20 */ /* 0x040fe20008410000 */
[----:B------:R-:W-:Y:S01]  /*7d70*/  FFMA.FTZ R72, R134, UR48, -R67 ;  /* 0x0000003086487c23 */ /* 0x000fe20008010843 */
[-C--:B------:R-:W-:Y:S01]  /*7d80*/  FFMA.FTZ R135, R136, R134.reuse, -R135 ;  /* 0x0000008688877223 */ /* 0x080fe20000010887 */
[----:B------:R-:W-:Y:S01]  /*7d90*/  FADD.FTZ R176, R176, R63 ;  /* 0x0000003fb0b07221 */ /* 0x000fe20000010000 */
[C---:B------:R-:W-:Y:S01]  /*7da0*/  FMUL.FTZ R84, R38.reuse, R134 ;  /* 0x0000008626547220 */ /* 0x040fe20000410000 */
[----:B------:R-:W-:Y:S01]  /*7db0*/  FFMA.FTZ R63, R175, UR48, R62 ;  /* 0x00000030af3f7c23 */ /* 0x000fe2000801003e */
[----:B------:R-:W-:Y:S01]  /*7dc0*/  FMUL.FTZ R128, R38, R175 ;  /* 0x000000af26807220 */ /* 0x000fe20000410000 */
[----:B------:R-:W-:Y:S01]  /*7dd0*/  FMUL.FTZ R67, R191, R72 ;  /* 0x00000048bf437220 */ /* 0x000fe20000410000 */
[----:B------:R-:W-:Y:S01]  /*7de0*/  FADD.FTZ R160, R160, R135 ;  /* 0x00000087a0a07221 */ /* 0x000fe20000010000 */
[----:B------:R0:W-:Y:S01]  /*7df0*/  STS [R60+0x216c], R127 ;  /* 0x00216c7f3c007388 */ /* 0x0001e20000000800 */
[----:B------:R-:W-:Y:S01]  /*7e00*/  FMUL.FTZ R81, R53, R84 ;  /* 0x0000005435517220 */ /* 0x000fe20000410000 */
[----:B------:R-:W-:Y:S01]  /*7e10*/  FFMA.FTZ R72, R64, R63, R67 ;  /* 0x0000003f40487223 */ /* 0x000fe20000010043 */
[C---:B------:R-:W-:Y:S01]  /*7e20*/  FMUL.FTZ R63, R137.reuse, R160 ;  /* 0x000000a0893f7220 */ /* 0x040fe20000410000 */
[----:B------:R1:W-:Y:S01]  /*7e30*/  STS [R60+0x2160], R71 ;  /* 0x002160473c007388 */ /* 0x0003e20000000800 */
[----:B------:R-:W-:Y:S01]  /*7e40*/  FMUL.FTZ R137, R137, R176 ;  /* 0x000000b089897220 */ /* 0x000fe20000410000 */
[----:B------:R-:W-:Y:S01]  /*7e50*/  FMUL.FTZ R67, R192, R160 ;  /* 0x000000a0c0437220 */ /* 0x000fe20000410000 */
[C---:B------:R-:W-:Y:S01]  /*7e60*/  FFMA.FTZ R62, R138.reuse, R176, R63 ;  /* 0x000000b08a3e7223 */ /* 0x040fe2000001003f */
[----:B------:R2:W-:Y:S01]  /*7e70*/  STS [R60+0x2164], R73 ;  /* 0x002164493c007388 */ /* 0x0005e20000000800 */
[----:B------:R-:W-:Y:S01]  /*7e80*/  FFMA.FTZ R138, R138, R160, -R137 ;  /* 0x000000a08a8a7223 */ /* 0x000fe20000010889 */
[----:B0-----:R-:W-:Y:S01]  /*7e90*/  FMUL.FTZ R127, R191, R128 ;  /* 0x00000080bf7f7220 */ /* 0x001fe20000410000 */
[----:B------:R-:W-:Y:S01]  /*7ea0*/  FMUL.FTZ R63, R160, UR47 ;  /* 0x0000002fa03f7c20 */ /* 0x000fe20008410000 */
[----:B------:R-:W-:Y:S01]  /*7eb0*/  FADD.FTZ R98, R83, R98 ;  /* 0x0000006253627221 */ /* 0x000fe20000010000 */
[----:B------:R-:W-:Y:S01]  /*7ec0*/  FADD.FTZ R138, R161, R138 ;  /* 0x0000008aa18a7221 */ /* 0x000fe20000010000 */
[-C--:B-1----:R-:W-:Y:S01]  /*7ed0*/  FMUL.FTZ R71, R191, R84.reuse ;  /* 0x00000054bf477220 */ /* 0x082fe20000410000 */
[C---:B------:R-:W-:Y:S01]  /*7ee0*/  FFMA.FTZ R127, R64.reuse, R84, -R127 ;  /* 0x00000054407f7223 */ /* 0x040fe2000001087f */
[----:B------:R0:W-:Y:S01]  /*7ef0*/  STS [R60+0x215c], R81 ;  /* 0x00215c513c007388 */ /* 0x0001e20000000800 */
[----:B------:R-:W-:Y:S01]  /*7f00*/  FMUL.FTZ R83, R45, R160 ;  /* 0x000000a02d537220 */ /* 0x000fe20000410000 */
[-C--:B--2---:R-:W-:Y:S01]  /*7f10*/  FMUL.FTZ R73, R53, R128.reuse ;  /* 0x0000008035497220 */ /* 0x084fe20000410000 */
[----:B------:R-:W-:Y:S01]  /*7f20*/  FFMA.FTZ R128, R64, R128, R71 ;  /* 0x0000008040807223 */ /* 0x000fe20000010047 */
[----:B------:R-:W-:Y:S01]  /*7f30*/  FMUL.FTZ R64, R45, R114 ;  /* 0x000000722d407220 */ /* 0x000fe20000410000 */
[----:B------:R-:W-:Y:S01]  /*7f40*/  FFMA.FTZ R71, R82, R176, R67 ;  /* 0x000000b052477223 */ /* 0x000fe20000010043 */
[----:B------:R-:W-:Y:S01]  /*7f50*/  FMUL.FTZ R67, R176, UR47 ;  /* 0x0000002fb0437c20 */ /* 0x000fe20008410000 */
[----:B------:R1:W-:Y:S01]  /*7f60*/  STS [R60+0x2158], R73 ;  /* 0x002158493c007388 */ /* 0x0003e20000000800 */
[-C--:B------:R-:W-:Y:S01]  /*7f70*/  FFMA.FTZ R192, R192, -R64.reuse, R209 ;  /* 0x80000040c0c07223 */ /* 0x080fe200000100d1 */
[----:B------:R-:W-:Y:S01]  /*7f80*/  FFMA.FTZ R64, -R82, R64, R211 ;  /* 0x0000004052407223 */ /* 0x000fe200000101d3 */
[----:B------:R-:W-:Y:S01]  /*7f90*/  FADD.FTZ R82, R177, R62 ;  /* 0x0000003eb1527221 */ /* 0x000fe20000010000 */
[----:B0-----:R-:W-:Y:S01]  /*7fa0*/  FMUL.FTZ R81, R45, R176 ;  /* 0x000000b02d517220 */ /* 0x001fe20000410000 */
[----:B------:R-:W-:Y:S01]  /*7fb0*/  FADD.FTZ R96, R129, R96 ;  /* 0x0000006081607221 */ /* 0x000fe20000010000 */
[C---:B------:R-:W-:Y:S01]  /*7fc0*/  FMUL.FTZ R129, R192.reuse, R83 ;  /* 0x00000053c0817220 */ /* 0x040fe20000410000 */
[----:B------:R0:W-:Y:S01]  /*7fd0*/  STS [R60+0x2168], R87 ;  /* 0x002168573c007388 */ /* 0x0001e20000000800 */
[----:B------:R-:W-:Y:S01]  /*7fe0*/  FMUL.FTZ R85, R192, R81 ;  /* 0x00000051c0557220 */ /* 0x000fe20000410000 */
[----:B------:R-:W-:Y:S01]  /*7ff0*/  FFMA.FTZ R21, R38, R70, R21 ;  /* 0x0000004626157223 */ /* 0x000fe20000010015 */
[----:B-1----:R-:W-:Y:S01]  /*8000*/  FFMA.FTZ R73, R160, UR48, -R67 ;  /* 0x00000030a0497c23 */ /* 0x002fe20008010843 */
[----:B------:R-:W-:Y:S01]  /*8010*/  FFMA.FTZ R67, R176, UR48, R63 ;  /* 0x00000030b0437c23 */ /* 0x000fe2000801003f */
[C---:B------:R-:W-:Y:S01]  /*8020*/  FMUL.FTZ R63, R139.reuse, R138 ;  /* 0x0000008a8b3f7220 */ /* 0x040fe20000410000 */
[-C--:B------:R-:W-:Y:S01]  /*8030*/  FMUL.FTZ R139, R139, R82.reuse ;  /* 0x000000528b8b7220 */ /* 0x080fe20000410000 */
[----:B------:R-:W-:Y:S01]  /*8040*/  FMUL.FTZ R73, R192, R73 ;  /* 0x00000049c0497220 */ /* 0x000fe20000410000 */
[-C--:B------:R-:W-:Y:S01]  /*8050*/  FFMA.FTZ R129, R64, R81.reuse, R129 ;  /* 0x0000005140817223 */ /* 0x080fe20000010081 */
[C---:B------:R-:W-:Y:S01]  /*8060*/  FFMA.FTZ R63, R140.reuse, R82, R63 ;  /* 0x000000528c3f7223 */ /* 0x040fe2000001003f */
[----:B------:R-:W-:Y:S01]  /*8070*/  FFMA.FTZ R139, R140, R138, -R139 ;  /* 0x0000008a8c8b7223 */ /* 0x000fe2000001088b */
[----:B0-----:R-:W-:Y:S01]  /*8080*/  FMUL.FTZ R87, R114, R81 ;  /* 0x0000005172577220 */ /* 0x001fe20000410000 */
[----:B------:R-:W-:Y:S01]  /*8090*/  FFMA.FTZ R130, R64, R83, -R85 ;  /* 0x0000005340827223 */ /* 0x000fe20000010855 */
[----:B------:R-:W-:Y:S01]  /*80a0*/  FADD.FTZ R178, R178, R63 ;  /* 0x0000003fb2b27221 */ /* 0x000fe20000010000 */
[----:B------:R-:W-:Y:S01]  /*80b0*/  FADD.FTZ R162, R162, R139 ;  /* 0x0000008ba2a27221 */ /* 0x000fe20000010000 */
[----:B------:R-:W-:Y:S01]  /*80c0*/  FFMA.FTZ R81, R64, R67, R73 ;  /* 0x0000004340517223 */ /* 0x000fe20000010049 */
[----:B------:R-:W-:Y:S01]  /*80d0*/  FMUL.FTZ R64, R37, R54 ;  /* 0x0000003625407220 */ /* 0x000fe20000410000 */
[----:B------:R-:W-:Y:S01]  /*80e0*/  FMUL.FTZ R67, R194, R138 ;  /* 0x0000008ac2437220 */ /* 0x000fe20000410000 */
[C---:B------:R-:W-:Y:S01]  /*80f0*/  FMUL.FTZ R63, R141.reuse, R162 ;  /* 0x000000a28d3f7220 */ /* 0x040fe20000410000 */
[----:B------:R-:W-:Y:S01]  /*8100*/  FMUL.FTZ R141, R141, R178 ;  /* 0x000000b28d8d7220 */ /* 0x000fe20000410000 */
[----:B------:R-:W-:Y:S01]  /*8110*/  FMUL.FTZ R83, R114, R83 ;  /* 0x0000005372537220 */ /* 0x000fe20000410000 */
[----:B------:R-:W-:Y:S01]  /*8120*/  FFMA.FTZ R194, R194, -R64, R215 ;  /* 0x80000040c2c27223 */ /* 0x000fe200000100d7 */
[C---:B------:R-:W-:Y:S01]  /*8130*/  FFMA.FTZ R62, R142.reuse, R178, R63 ;  /* 0x000000b28e3e7223 */ /* 0x040fe2000001003f */
[----:B------:R-:W-:Y:S01]  /*8140*/  FFMA.FTZ R142, R142, R162, -R141 ;  /* 0x000000a28e8e7223 */ /* 0x000fe2000001088d */
[C---:B------:R-:W-:Y:S01]  /*8150*/  FFMA.FTZ R73, R80.reuse, R82, R67 ;  /* 0x0000005250497223 */ /* 0x040fe20000010043 */
[----:B------:R-:W-:Y:S01]  /*8160*/  FMUL.FTZ R85, R37, R138 ;  /* 0x0000008a25557220 */ /* 0x000fe20000410000 */
[----:B------:R-:W-:Y:S01]  /*8170*/  FADD.FTZ R179, R179, R62 ;  /* 0x0000003eb3b37221 */ /* 0x000fe20000010000 */
[----:B------:R-:W-:Y:S01]  /*8180*/  FADD.FTZ R163, R163, R142 ;  /* 0x0000008ea3a37221 */ /* 0x000fe20000010000 */
[----:B------:R-:W-:Y:S01]  /*8190*/  FFMA.FTZ R72, R53, R70, R72 ;  /* 0x0000004635487223 */ /* 0x000fe20000010048 */
[----:B------:R0:W-:Y:S01]  /*81a0*/  STS [R60+0x2154], R83 ;  /* 0x002154533c007388 */ /* 0x0001e20000000800 */
[C---:B------:R-:W-:Y:S01]  /*81b0*/  FMUL.FTZ R62, R143.reuse, R179 ;  /* 0x000000b38f3e7220 */ /* 0x040fe20000410000 */
[-C--:B------:R-:W-:Y:S01]  /*81c0*/  FMUL.FTZ R63, R143, R163.reuse ;  /* 0x000000a38f3f7220 */ /* 0x080fe20000410000 */
[----:B------:R-:W-:Y:S01]  /*81d0*/  FFMA.FTZ R70, -R80, R64, R213 ;  /* 0x0000004050467223 */ /* 0x000fe200000101d5 */
[----:B------:R1:W-:Y:S01]  /*81e0*/  STS [R60+0x2150], R87 ;  /* 0x002150573c007388 */ /* 0x0003e20000000800 */
[C---:B------:R-:W-:Y:S01]  /*81f0*/  FFMA.FTZ R67, R144.reuse, R163, -R62 ;  /* 0x000000a390437223 */ /* 0x040fe2000001083e */
[----:B------:R-:W-:Y:S01]  /*8200*/  FFMA.FTZ R63, R144, R179, R63 ;  /* 0x000000b3903f7223 */ /* 0x000fe2000001003f */
[----:B------:R-:W-:Y:S01]  /*8210*/  FFMA.FTZ R30, R45, R71, R30 ;  /* 0x000000472d1e7223 */ /* 0x000fe2000001001e */
[----:B------:R-:W-:Y:S01]  /*8220*/  FMUL.FTZ R64, R138, UR47 ;  /* 0x0000002f8a407c20 */ /* 0x000fe20008410000 */
[----:B------:R-:W-:Y:S01]  /*8230*/  FADD.FTZ R164, R164, R67 ;  /* 0x00000043a4a47221 */ /* 0x000fe20000010000 */
[----:B------:R-:W-:Y:S01]  /*8240*/  FADD.FTZ R180, R180, R63 ;  /* 0x0000003fb4b47221 */ /* 0x000fe20000010000 */
[----:B0-----:R-:W-:Y:S01]  /*8250*/  FMUL.FTZ R83, R37, R82 ;  /* 0x0000005225537220 */ /* 0x001fe20000410000 */
[----:B------:R-:W-:Y:S01]  /*8260*/  FMUL.FTZ R63, R194, R85 ;  /* 0x00000055c23f7220 */ /* 0x000fe20000410000 */
[----:B------:R-:W-:Y:S01]  /*8270*/  FADD.FTZ R99, R72, R99 ;  /* 0x0000006348637221 */ /* 0x000fe20000010000 */
[----:B-1----:R-:W-:Y:S01]  /*8280*/  FFMA.FTZ R87, R114, R71, R81 ;  /* 0x0000004772577223 */ /* 0x002fe20000010051 */
[----:B------:R-:W-:Y:S01]  /*8290*/  FMUL.FTZ R71, R82, UR47 ;  /* 0x0000002f52477c20 */ /* 0x000fe20008410000 */
[----:B------:R-:W-:Y:S01]  /*82a0*/  FFMA.FTZ R132, R70, R83, R63 ;  /* 0x0000005346847223 */ /* 0x000fe2000001003f */
[C---:B------:R-:W-:Y:S01]  /*82b0*/  FMUL.FTZ R63, R145.reuse, R164 ;  /* 0x000000a4913f7220 */ /* 0x040fe20000410000 */
[-C--:B------:R-:W-:Y:S01]  /*82c0*/  FMUL.FTZ R145, R145, R180.reuse ;  /* 0x000000b491917220 */ /* 0x080fe20000410000 */
[----:B------:R-:W-:Y:S01]  /*82d0*/  FFMA.FTZ R81, R138, UR48, -R71 ;  /* 0x000000308a517c23 */ /* 0x000fe20008010847 */
[----:B------:R-:W-:Y:S01]  /*82e0*/  FFMA.FTZ R71, R82, UR48, R64 ;  /* 0x0000003052477c23 */ /* 0x000fe20008010040 */
[C---:B------:R-:W-:Y:S01]  /*82f0*/  FFMA.FTZ R62, R146.reuse, R180, R63 ;  /* 0x000000b4923e7223 */ /* 0x040fe2000001003f */
[----:B------:R-:W-:Y:S01]  /*8300*/  FFMA.FTZ R146, R146, R164, -R145 ;  /* 0x000000a492927223 */ /* 0x000fe20000010891 */
[----:B------:R-:W-:Y:S01]  /*8310*/  FMUL.FTZ R81, R194, R81 ;  /* 0x00000051c2517220 */ /* 0x000fe20000410000 */
[----:B------:R-:W-:Y:S01]  /*8320*/  FMUL.FTZ R64, R46, R113 ;  /* 0x000000712e407220 */ /* 0x000fe20000410000 */
[----:B------:R-:W-:Y:S01]  /*8330*/  FADD.FTZ R181, R181, R62 ;  /* 0x0000003eb5b57221 */ /* 0x000fe20000010000 */
[----:B------:R-:W-:Y:S01]  /*8340*/  FADD.FTZ R165, R165, R146 ;  /* 0x00000092a5a57221 */ /* 0x000fe20000010000 */
[----:B------:R-:W-:Y:S01]  /*8350*/  FFMA.FTZ R81, R70, R71, R81 ;  /* 0x0000004746517223 */ /* 0x000fe20000010051 */
[-C--:B------:R-:W-:Y:S01]  /*8360*/  FFMA.FTZ R72, R193, -R64.reuse, R214 ;  /* 0x80000040c1487223 */ /* 0x080fe200000100d6 */
[C---:B------:R-:W-:Y:S01]  /*8370*/  FMUL.FTZ R63, R147.reuse, R181 ;  /* 0x000000b5933f7220 */ /* 0x040fe20000410000 */
[----:B------:R-:W-:Y:S01]  /*8380*/  FMUL.FTZ R62, R147, R165 ;  /* 0x000000a5933e7220 */ /* 0x000fe20000410000 */
[----:B------:R-:W-:Y:S01]  /*8390*/  FFMA.FTZ R71, -R77, R64, R216 ;  /* 0x000000404d477223 */ /* 0x000fe200000101d8 */
[----:B------:R-:W-:Y:S01]  /*83a0*/  FFMA.FTZ R22, R37, R73, R22 ;  /* 0x0000004925167223 */ /* 0x000fe20000010016 */
[C---:B------:R-:W-:Y:S01]  /*83b0*/  FFMA.FTZ R67, R148.reuse, R165, -R63 ;  /* 0x000000a594437223 */ /* 0x040fe2000001083f */
[----:B------:R-:W-:Y:S01]  /*83c0*/  FFMA.FTZ R63, R148, R181, R62 ;  /* 0x000000b5943f7223 */ /* 0x000fe2000001003e */
[----:B------:R-:W-:Y:S01]  /*83d0*/  FFMA.FTZ R62, R54, R73, R81 ;  /* 0x00000049363e7223 */ /* 0x000fe20000010051 */
[----:B------:R-:W-:Y:S01]  /*83e0*/  FMUL.FTZ R73, R178, UR47 ;  /* 0x0000002fb2497c20 */ /* 0x000fe20008410000 */
[----:B------:R-:W-:Y:S01]  /*83f0*/  FADD.FTZ R166, R166, R67 ;  /* 0x00000043a6a67221 */ /* 0x000fe20000010000 */
[----:B------:R-:W-:Y:S01]  /*8400*/  FADD.FTZ R182, R182, R63 ;  /* 0x0000003fb6b67221 */ /* 0x000fe20000010000 */
[C---:B------:R-:W-:Y:S01]  /*8410*/  FMUL.FTZ R67, R162.reuse, UR47 ;  /* 0x0000002fa2437c20 */ /* 0x040fe20008410000 */
[----:B------:R-:W-:Y:S01]  /*8420*/  FFMA.FTZ R73, R162, UR48, -R73 ;  /* 0x00000030a2497c23 */ /* 0x000fe20008010849 */
[C---:B------:R-:W-:Y:S01]  /*8430*/  FMUL.FTZ R63, R149.reuse, R166 ;  /* 0x000000a6953f7220 */ /* 0x040fe20000410000 */
[-C--:B------:R-:W-:Y:S01]  /*8440*/  FMUL.FTZ R149, R149, R182.reuse ;  /* 0x000000b695957220 */ /* 0x080fe20000410000 */
[----:B------:R-:W-:Y:S01]  /*8450*/  FFMA.FTZ R80, R178, UR48, R67 ;  /* 0x00000030b2507c23 */ /* 0x000fe20008010043 */
[----:B------:R-:W-:Y:S01]  /*8460*/  FMUL.FTZ R194, R194, R83 ;  /* 0x00000053c2c27220 */ /* 0x000fe20000410000 */
[C---:B------:R-:W-:Y:S01]  /*8470*/  FFMA.FTZ R64, R150.reuse, R182, R63 ;  /* 0x000000b696407223 */ /* 0x040fe2000001003f */
[----:B------:R-:W-:Y:S01]  /*8480*/  FFMA.FTZ R150, R150, R166, -R149 ;  /* 0x000000a696967223 */ /* 0x000fe20000010895 */
[----:B------:R-:W-:Y:S01]  /*8490*/  FMUL.FTZ R193, R193, R162 ;  /* 0x000000a2c1c17220 */ /* 0x000fe20000410000 */
[----:B------:R-:W-:Y:S01]  /*84a0*/  FMUL.FTZ R82, R72, R73 ;  /* 0x0000004948527220 */ /* 0x000fe20000410000 */
[----:B------:R-:W-:Y:S01]  /*84b0*/  FADD.FTZ R183, R183, R64 ;  /* 0x00000040b7b77221 */ /* 0x000fe20000010000 */
[----:B------:R-:W-:Y:S01]  /*84c0*/  FADD.FTZ R167, R167, R150 ;  /* 0x00000096a7a77221 */ /* 0x000fe20000010000 */
[----:B------:R-:W-:Y:S01]  /*84d0*/  FFMA.FTZ R131, R70, R85, -R194 ;  /* 0x0000005546837223 */ /* 0x000fe200000108c2 */
        /* <DEDUP_REMOVED lines=8> */
[-C--:B------:R-:W-:Y:S01]  /*8560*/  FFMA.FTZ R29, R46, R70.reuse, R29 ;  /* 0x000000462e1d7223 */ /* 0x080fe2000001001d */
[----:B------:R-:W-:Y:S01]  /*8570*/  FADD.FTZ R168, R168, R67 ;  /* 0x00000043a8a87221 */ /* 0x000fe20000010000 */
[----:B------:R-:W-:Y:S01]  /*8580*/  FADD.FTZ R184, R184, R63 ;  /* 0x0000003fb8b87221 */ /* 0x000fe20000010000 */
[----:B------:R-:W-:Y:S01]  /*8590*/  FFMA.FTZ R63, R113, R70, R82 ;  /* 0x00000046713f7223 */ /* 0x000fe20000010052 */
[-C--:B------:R-:W-:Y:S01]  /*85a0*/  FMUL.FTZ R64, R195, R163.reuse ;  /* 0x000000a3c3407220 */ /* 0x080fe20000410000 */
[----:B------:R-:W-:Y:S01]  /*85b0*/  FMUL.FTZ R67, R153, R168 ;  /* 0x000000a899437220 */ /* 0x000fe20000410000 */
[----:B------:R-:W-:Y:S01]  /*85c0*/  FMUL.FTZ R82, R179, UR47 ;  /* 0x0000002fb3527c20 */ /* 0x000fe20008410000 */
[----:B------:R-:W-:Y:S01]  /*85d0*/  FFMA.FTZ R195, R195, -R80, R220 ;  /* 0x80000050c3c37223 */ /* 0x000fe200000100dc */
[----:B------:R-:W-:Y:S01]  /*85e0*/  FMUL.FTZ R136, R40, R163 ;  /* 0x000000a328887220 */ /* 0x000fe20000410000 */
[-C--:B------:R-:W-:Y:S01]  /*85f0*/  FFMA.FTZ R70, R154, R184.reuse, R67 ;  /* 0x000000b89a467223 */ /* 0x080fe20000010043 */
[----:B------:R-:W-:Y:S01]  /*8600*/  FMUL.FTZ R153, R153, R184 ;  /* 0x000000b899997220 */ /* 0x000fe20000410000 */
[----:B------:R-:W-:Y:S01]  /*8610*/  FMUL.FTZ R73, R113, R178 ;  /* 0x000000b271497220 */ /* 0x000fe20000410000 */
[----:B------:R-:W-:Y:S01]  /*8620*/  FMUL.FTZ R134, R46, R162 ;  /* 0x000000a22e867220 */ /* 0x000fe20000410000 */
[----:B------:R-:W-:Y:S01]  /*8630*/  FFMA.FTZ R82, R163, UR48, -R82 ;  /* 0x00000030a3527c23 */ /* 0x000fe20008010852 */
[----:B------:R-:W-:Y:S01]  /*8640*/  FADD.FTZ R185, R185, R70 ;  /* 0x00000046b9b97221 */ /* 0x000fe20000010000 */
[----:B------:R-:W-:Y:S01]  /*8650*/  FFMA.FTZ R80, -R79, R80, R218 ;  /* 0x000000504f507223 */ /* 0x000fe200000101da */
[----:B------:R-:W-:Y:S01]  /*8660*/  FMUL.FTZ R70, R40, R179 ;  /* 0x000000b328467220 */ /* 0x000fe20000410000 */
[C---:B------:R-:W-:Y:S01]  /*8670*/  FMUL.FTZ R135, R195.reuse, R136 ;  /* 0x00000088c3877220 */ /* 0x040fe20000410000 */
[----:B------:R-:W-:Y:S01]  /*8680*/  FFMA.FTZ R154, R154, R168, -R153 ;  /* 0x000000a89a9a7223 */ /* 0x000fe20000010899 */
[C---:B------:R-:W-:Y:S01]  /*8690*/  FMUL.FTZ R84, R72.reuse, R134 ;  /* 0x0000008648547220 */ /* 0x040fe20000410000 */
[----:B------:R0:W-:Y:S01]  /*86a0*/  STS [R60+0x2140], R73 ;  /* 0x002140493c007388 */ /* 0x0001e20000000800 */
[C---:B------:R-:W-:Y:S01]  /*86b0*/  FMUL.FTZ R147, R195.reuse, R82 ;  /* 0x00000052c3937220 */ /* 0x040fe20000410000 */
[----:B------:R-:W-:Y:S01]  /*86c0*/  FMUL.FTZ R72, R72, R178 ;  /* 0x000000b248487220 */ /* 0x000fe20000410000 */
[-C--:B------:R-:W-:Y:S01]  /*86d0*/  FMUL.FTZ R195, R195, R70.reuse ;  /* 0x00000046c3c37220 */ /* 0x080fe20000410000 */
[----:B------:R-:W-:Y:S01]  /*86e0*/  FFMA.FTZ R135, R80, R70, R135 ;  /* 0x0000004650877223 */ /* 0x000fe20000010087 */
[----:B------:R-:W-:Y:S01]  /*86f0*/  FADD.FTZ R169, R169, R154 ;  /* 0x0000009aa9a97221 */ /* 0x000fe20000010000 */
[----:B------:R-:W-:Y:S01]  /*8700*/  FMUL.FTZ R77, R113, R134 ;  /* 0x00000086714d7220 */ /* 0x000fe20000410000 */
[C---:B------:R-:W-:Y:S01]  /*8710*/  FFMA.FTZ R133, R71.reuse, R178, R84 ;  /* 0x000000b247857223 */ /* 0x040fe20000010054 */
[----:B------:R-:W-:Y:S01]  /*8720*/  FFMA.FTZ R134, R71, R134, -R72 ;  /* 0x0000008647867223 */ /* 0x000fe20000010848 */
[----:B------:R-:W-:Y:S01]  /*8730*/  FMUL.FTZ R67, R155, R169 ;  /* 0x000000a99b437220 */ /* 0x000fe20000410000 */
[----:B0-----:R-:W-:Y:S01]  /*8740*/  FMUL.FTZ R73, R55, R70 ;  /* 0x0000004637497220 */ /* 0x001fe20000410000 */
[----:B------:R-:W-:Y:S01]  /*8750*/  FMUL.FTZ R70, R155, R185 ;  /* 0x000000b99b467220 */ /* 0x000fe20000410000 */
[----:B------:R-:W-:Y:S01]  /*8760*/  FADD.FTZ R97, R86, R97 ;  /* 0x0000006156617221 */ /* 0x000fe20000010000 */
[----:B------:R-:W-:Y:S01]  /*8770*/  FMUL.FTZ R86, R50, R117 ;  /* 0x0000007532567220 */ /* 0x000fe20000410000 */
[C---:B------:R-:W-:Y:S01]  /*8780*/  FFMA.FTZ R67, R156.reuse, R185, R67 ;  /* 0x000000b99c437223 */ /* 0x040fe20000010043 */
[----:B------:R-:W-:Y:S01]  /*8790*/  FFMA.FTZ R71, R156, R169, -R70 ;  /* 0x000000a99c477223 */ /* 0x000fe20000010846 */
[----:B------:R-:W-:Y:S01]  /*87a0*/  FMUL.FTZ R85, R54, R85 ;  /* 0x0000005536557220 */ /* 0x000fe20000410000 */
[----:B------:R-:W-:Y:S01]  /*87b0*/  FADD.FTZ R100, R87, R100 ;  /* 0x0000006457647221 */ /* 0x000fe20000010000 */
[----:B------:R-:W-:Y:S01]  /*87c0*/  FMUL.FTZ R84, R41, R90 ;  /* 0x0000005a29547220 */ /* 0x000fe20000410000 */
[----:B------:R-:W-:Y:S01]  /*87d0*/  FADD.FTZ R170, R170, R71 ;  /* 0x00000047aaaa7221 */ /* 0x000fe20000010000 */
[-C--:B------:R-:W-:Y:S01]  /*87e0*/  FFMA.FTZ R87, -R157, R86.reuse, R232 ;  /* 0x000000569d577223 */ /* 0x080fe200000101e8 */
[----:B------:R-:W-:Y:S01]  /*87f0*/  FADD.FTZ R186, R186, R67 ;  /* 0x00000043baba7221 */ /* 0x000fe20000010000 */
[----:B------:R-:W-:Y:S01]  /*8800*/  FFMA.FTZ R86, R201, -R86, R230 ;  /* 0x80000056c9567223 */ /* 0x000fe200000100e6 */
[----:B------:R-:W-:Y:S01]  /*8810*/  FMUL.FTZ R138, R50, R170 ;  /* 0x000000aa328a7220 */ /* 0x000fe20000410000 */
[----:B------:R-:W-:Y:S01]  /*8820*/  FMUL.FTZ R83, R54, R83 ;  /* 0x0000005336537220 */ /* 0x000fe20000410000 */
[----:B------:R0:W-:Y:S01]  /*8830*/  STS [R60+0x214c], R85 ;  /* 0x00214c553c007388 */ /* 0x0001e20000000800 */
[----:B------:R-:W-:Y:S01]  /*8840*/  FMUL.FTZ R72, R163, UR47 ;  /* 0x0000002fa3487c20 */ /* 0x000fe20008410000 */
[----:B------:R-:W-:Y:S01]  /*8850*/  FMUL.FTZ R82, R49, R118 ;  /* 0x0000007631527220 */ /* 0x000fe20000410000 */
[----:B------:R-:W-:Y:S01]  /*8860*/  FMUL.FTZ R137, R41, R169 ;  /* 0x000000a929897220 */ /* 0x000fe20000410000 */
[----:B------:R-:W-:Y:S01]  /*8870*/  FMUL.FTZ R140, R50, R186 ;  /* 0x000000ba328c7220 */ /* 0x000fe20000410000 */
[----:B------:R-:W-:Y:S01]  /*8880*/  FMUL.FTZ R70, R86, R138 ;  /* 0x0000008a56467220 */ /* 0x000fe20000410000 */
[----:B------:R1:W-:Y:S01]  /*8890*/  STS [R60+0x2148], R83 ;  /* 0x002148533c007388 */ /* 0x0003e20000000800 */
[----:B------:R-:W-:Y:S01]  /*88a0*/  FFMA.FTZ R145, R179, UR48, R72 ;  /* 0x00000030b3917c23 */ /* 0x000fe20008010048 */
[----:B------:R-:W-:Y:S01]  /*88b0*/  FMUL.FTZ R139, R41, R185 ;  /* 0x000000b9298b7220 */ /* 0x000fe20000410000 */
[----:B------:R-:W-:Y:S01]  /*88c0*/  FFMA.FTZ R70, R87, R140, R70 ;  /* 0x0000008c57467223 */ /* 0x000fe20000010046 */
[-C--:B0-----:R-:W-:Y:S01]  /*88d0*/  FFMA.FTZ R85, -R158, R84.reuse, R229 ;  /* 0x000000549e557223 */ /* 0x081fe200000101e5 */
[----:B------:R-:W-:Y:S01]  /*88e0*/  FFMA.FTZ R84, R202, -R84, R231 ;  /* 0x80000054ca547223 */ /* 0x000fe200000100e7 */
[C---:B------:R-:W-:Y:S01]  /*88f0*/  FMUL.FTZ R141, R49.reuse, R168 ;  /* 0x000000a8318d7220 */ /* 0x040fe20000410000 */
[----:B------:R-:W-:Y:S01]  /*8900*/  FMUL.FTZ R67, R86, R140 ;  /* 0x0000008c56437220 */ /* 0x000fe20000410000 */
[----:B------:R-:W-:Y:S01]  /*8910*/  FADD.FTZ R70, RZ, R70 ;  /* 0x00000046ff467221 */ /* 0x000fe20000010000 */
[----:B------:R-:W-:Y:S01]  /*8920*/  FMUL.FTZ R72, R84, R137 ;  /* 0x0000008954487220 */ /* 0x000fe20000410000 */
[-C--:B-1----:R-:W-:Y:S01]  /*8930*/  FFMA.FTZ R83, -R74, R82.reuse, R227 ;  /* 0x000000524a537223 */ /* 0x082fe200000101e3 */
[----:B------:R-:W-:Y:S01]  /*8940*/  FFMA.FTZ R82, R200, -R82, R225 ;  /* 0x80000052c8527223 */ /* 0x000fe200000100e1 */
[----:B------:R-:W-:Y:S01]  /*8950*/  FMUL.FTZ R143, R49, R184 ;  /* 0x000000b8318f7220 */ /* 0x000fe20000410000 */
[-C--:B------:R-:W-:Y:S01]  /*8960*/  FFMA.FTZ R71, R85, R139.reuse, R72 ;  /* 0x0000008b55477223 */ /* 0x080fe20000010048 */
[----:B------:R-:W-:Y:S01]  /*8970*/  FMUL.FTZ R142, R84, R139 ;  /* 0x0000008b548e7220 */ /* 0x000fe20000410000 */
[----:B------:R-:W-:Y:S01]  /*8980*/  FFMA.FTZ R67, R87, R138, -R67 ;  /* 0x0000008a57437223 */ /* 0x000fe20000010843 */
[----:B------:R-:W-:Y:S01]  /*8990*/  FMUL.FTZ R72, R82, R141 ;  /* 0x0000008d52487220 */ /* 0x000fe20000410000 */
[----:B------:R-:W-:Y:S01]  /*89a0*/  FFMA.FTZ R64, R79, R179, R64 ;  /* 0x000000b34f407223 */ /* 0x000fe20000010040 */
[----:B------:R-:W-:Y:S01]  /*89b0*/  FADD.FTZ R70, R70, R71 ;  /* 0x0000004746467221 */ /* 0x000fe20000010000 */
[----:B------:R-:W-:Y:S01]  /*89c0*/  FFMA.FTZ R142, R85, R137, -R142 ;  /* 0x00000089558e7223 */ /* 0x000fe2000001088e */
[----:B------:R-:W-:Y:S01]  /*89d0*/  FADD.FTZ R67, RZ, R67 ;  /* 0x00000043ff437221 */ /* 0x000fe20000010000 */
[----:B------:R-:W-:Y:S01]  /*89e0*/  FFMA.FTZ R71, R83, R143, R72 ;  /* 0x0000008f53477223 */ /* 0x000fe20000010048 */
[----:B------:R-:W-:Y:S01]  /*89f0*/  FMUL.FTZ R79, R42, R89 ;  /* 0x000000592a4f7220 */ /* 0x000fe20000410000 */
[----:B------:R0:W-:Y:S01]  /*8a00*/  STS [R60+0x2144], R77 ;  /* 0x0021444d3c007388 */ /* 0x0001e20000000800 */
[----:B------:R-:W-:Y:S01]  /*8a10*/  FADD.FTZ R67, R67, R142 ;  /* 0x0000008e43437221 */ /* 0x000fe20000010000 */
[----:B------:R-:W-:Y:S01]  /*8a20*/  FADD.FTZ R71, R70, R71 ;  /* 0x0000004746477221 */ /* 0x000fe20000010000 */
[-C--:B------:R-:W-:Y:S01]  /*8a30*/  FFMA.FTZ R81, -R75, R79.reuse, R226 ;  /* 0x0000004f4b517223 */ /* 0x080fe200000101e2 */
[----:B------:R1:W-:Y:S01]  /*8a40*/  STS [R60+0x2138], R73 ;  /* 0x002138493c007388 */ /* 0x0003e20000000800 */
[----:B------:R-:W-:Y:S01]  /*8a50*/  FFMA.FTZ R79, R199, -R79, R228 ;  /* 0x8000004fc74f7223 */ /* 0x000fe200000100e4 */
[----:B------:R-:W-:Y:S01]  /*8a60*/  FMUL.FTZ R142, R42, R167 ;  /* 0x000000a72a8e7220 */ /* 0x000fe20000410000 */
[----:B------:R-:W-:Y:S01]  /*8a70*/  FMUL.FTZ R70, R82, R143 ;  /* 0x0000008f52467220 */ /* 0x000fe20000410000 */
[----:B------:R-:W-:Y:S01]  /*8a80*/  FMUL.FTZ R144, R42, R183 ;  /* 0x000000b72a907220 */ /* 0x000fe20000410000 */
[C---:B------:R-:W-:Y:S01]  /*8a90*/  FMUL.FTZ R150, R48.reuse, R166 ;  /* 0x000000a630967220 */ /* 0x040fe20000410000 */
[----:B0-----:R-:W-:Y:S01]  /*8aa0*/  FMUL.FTZ R77, R55, R136 ;  /* 0x00000088374d7220 */ /* 0x001fe20000410000 */
[----:B------:R-:W-:Y:S01]  /*8ab0*/  FMUL.FTZ R72, R79, R142 ;  /* 0x0000008e4f487220 */ /* 0x000fe20000410000 */
[----:B------:R-:W-:Y:S01]  /*8ac0*/  FFMA.FTZ R70, R83, R141, -R70 ;  /* 0x0000008d53467223 */ /* 0x000fe20000010846 */
[C---:B------:R-:W-:Y:S01]  /*8ad0*/  FMUL.FTZ R148, R48.reuse, R182 ;  /* 0x000000b630947220 */ /* 0x040fe20000410000 */
[----:B-1----:R-:W-:Y:S01]  /*8ae0*/  FMUL.FTZ R73, R48, R115 ;  /* 0x0000007330497220 */ /* 0x002fe20000410000 */
[----:B------:R0:W-:Y:S01]  /*8af0*/  STS [R60+0x213c], R77 ;  /* 0x00213c4d3c007388 */ /* 0x0001e20000000800 */
[-C--:B------:R-:W-:Y:S01]  /*8b00*/  FFMA.FTZ R72, R81, R144.reuse, R72 ;  /* 0x0000009051487223 */ /* 0x080fe20000010048 */
[----:B------:R-:W-:Y:S01]  /*8b10*/  FADD.FTZ R67, R67, R70 ;  /* 0x0000004643437221 */ /* 0x000fe20000010000 */
[----:B------:R-:W-:Y:S01]  /*8b20*/  FMUL.FTZ R146, R79, R144 ;  /* 0x000000904f927220 */ /* 0x000fe20000410000 */
[----:B------:R-:W-:Y:S01]  /*8b30*/  FMUL.FTZ R70, R47, R116 ;  /* 0x000000742f467220 */ /* 0x000fe20000410000 */
[----:B------:R-:W-:Y:S01]  /*8b40*/  FADD.FTZ R71, R71, R72 ;  /* 0x0000004847477221 */ /* 0x000fe20000010000 */
[----:B------:R-:W-:Y:S01]  /*8b50*/  FMUL.FTZ R155, R47, R164 ;  /* 0x000000a42f9b7220 */ /* 0x000fe20000410000 */
[----:B------:R-:W-:Y:S01]  /*8b60*/  FFMA.FTZ R146, R81, R142, -R146 ;  /* 0x0000008e51927223 */ /* 0x000fe20000010892 */
[----:B------:R-:W-:Y:S01]  /*8b70*/  FFMA.FTZ R72, R196, -R70, R217 ;  /* 0x80000046c4487223 */ /* 0x000fe200000100d9 */
[C---:B------:R-:W-:Y:S01]  /*8b80*/  FFMA.FTZ R136, R80.reuse, R136, -R195 ;  /* 0x0000008850887223 */ /* 0x040fe200000108c3 */
[-C--:B0-----:R-:W-:Y:S01]  /*8b90*/  FFMA.FTZ R77, -R159, R73.reuse, R224 ;  /* 0x000000499f4d7223 */ /* 0x081fe200000101e0 */
[----:B------:R-:W-:Y:S01]  /*8ba0*/  FFMA.FTZ R73, R197, -R73, R222 ;  /* 0x80000049c5497223 */ /* 0x000fe200000100de */
[----:B------:R-:W-:Y:S01]  /*8bb0*/  FFMA.FTZ R80, R80, R145, R147 ;  /* 0x0000009150507223 */ /* 0x000fe20000010093 */
[----:B------:R-:W-:Y:S01]  /*8bc0*/  FADD.FTZ R146, R67, R146 ;  /* 0x0000009243927221 */ /* 0x000fe20000010000 */
[----:B------:R-:W-:Y:S01]  /*8bd0*/  FMUL.FTZ R145, R47, R180 ;  /* 0x000000b42f917220 */ /* 0x000fe20000410000 */
[----:B------:R-:W-:Y:S01]  /*8be0*/  FMUL.FTZ R152, R73, R150 ;  /* 0x0000009649987220 */ /* 0x000fe20000410000 */
[C---:B------:R-:W-:Y:S01]  /*8bf0*/  FMUL.FTZ R67, R39.reuse, R88 ;  /* 0x0000005827437220 */ /* 0x040fe20000410000 */
[C---:B------:R-:W-:Y:S01]  /*8c00*/  FMUL.FTZ R151, R39.reuse, R165 ;  /* 0x000000a527977220 */ /* 0x040fe20000410000 */
[----:B------:R-:W-:Y:S01]  /*8c10*/  FMUL.FTZ R149, R39, R181 ;  /* 0x000000b527957220 */ /* 0x000fe20000410000 */
[----:B------:R-:W-:Y:S01]  /*8c20*/  FFMA.FTZ R152, R77, R148, R152 ;  /* 0x000000944d987223 */ /* 0x000fe20000010098 */
[-C--:B------:R-:W-:Y:S01]  /*8c30*/  FMUL.FTZ R154, R72, R145.reuse ;  /* 0x00000091489a7220 */ /* 0x080fe20000410000 */
[----:B------:R-:W-:Y:S01]  /*8c40*/  FMUL.FTZ R163, R116, R145 ;  /* 0x0000009174a37220 */ /* 0x000fe20000410000 */
[----:B------:R-:W-:Y:S01]  /*8c50*/  FMUL.FTZ R143, R118, R143 ;  /* 0x0000008f768f7220 */ /* 0x000fe20000410000 */
[----:B------:R-:W-:Y:S01]  /*8c60*/  FADD.FTZ R147, R71, R152 ;  /* 0x0000009847937221 */ /* 0x000fe20000010000 */
[----:B------:R-:W-:Y:S01]  /*8c70*/  FFMA.FTZ R71, -R78, R70, R219 ;  /* 0x000000464e477223 */ /* 0x000fe200000101db */
[----:B------:R-:W-:Y:S01]  /*8c80*/  FMUL.FTZ R152, R72, R155 ;  /* 0x0000009b48987220 */ /* 0x000fe20000410000 */
[-C--:B------:R-:W-:Y:S01]  /*8c90*/  FFMA.FTZ R70, -R76, R67.reuse, R221 ;  /* 0x000000434c467223 */ /* 0x080fe200000101dd */
[----:B------:R-:W-:Y:S01]  /*8ca0*/  FFMA.FTZ R67, R198, -R67, R223 ;  /* 0x80000043c6437223 */ /* 0x000fe200000100df */
[C---:B------:R-:W-:Y:S01]  /*8cb0*/  FFMA.FTZ R154, R71.reuse, R155, -R154 ;  /* 0x0000009b479a7223 */ /* 0x040fe2000001089a */
[----:B------:R-:W-:Y:S01]  /*8cc0*/  FFMA.FTZ R161, R71, R145, R152 ;  /* 0x0000009147a17223 */ /* 0x000fe20000010098 */
[----:B------:R-:W-:Y:S01]  /*8cd0*/  FMUL.FTZ R152, R73, R148 ;  /* 0x0000009449987220 */ /* 0x000fe20000410000 */
[----:B------:R-:W-:Y:S01]  /*8ce0*/  FMUL.FTZ R153, R67, R151 ;  /* 0x0000009743997220 */ /* 0x000fe20000410000 */
[----:B------:R-:W-:Y:S01]  /*8cf0*/  FMUL.FTZ R155, R116, R155 ;  /* 0x0000009b749b7220 */ /* 0x000fe20000410000 */
[----:B------:R-:W-:Y:S01]  /*8d00*/  FMUL.FTZ R141, R118, R141 ;  /* 0x0000008d768d7220 */ /* 0x000fe20000410000 */
[----:B------:R-:W-:Y:S01]  /*8d10*/  FFMA.FTZ R145, R77, R150, -R152 ;  /* 0x000000964d917223 */ /* 0x000fe20000010898 */
[----:B------:R-:W-:Y:S01]  /*8d20*/  FMUL.FTZ R152, R67, R149 ;  /* 0x0000009543987220 */ /* 0x000fe20000410000 */
[C---:B------:R-:W-:Y:S01]  /*8d30*/  FMUL.FTZ R139, R90.reuse, R139 ;  /* 0x0000008b5a8b7220 */ /* 0x040fe20000410000 */
        /* <DEDUP_REMOVED lines=28> */
[----:B------:R-:W-:Y:S01]  /*8f00*/  STS [R60+0x2120], R145 ;  /* 0x002120913c007388 */ /* 0x000fe20000000800 */
[----:B------:R-:W-:Y:S01]  /*8f10*/  IADD3 R131, PT, PT, R0, 0x1c0, RZ ;  /* 0x000001c000837810 */ /* 0x000fe20007ffe0ff */
[----:B------:R-:W-:Y:S01]  /*8f20*/  FADD.FTZ R129, R129, R128 ;  /* 0x0000008081817221 */ /* 0x000fe20000010000 */
[----:B------:R-:W-:Y:S01]  /*8f30*/  FADD.FTZ R130, R130, R127 ;  /* 0x0000007f82827221 */ /* 0x000fe20000010000 */
[----:B------:R-:W-:Y:S01]  /*8f40*/  STS [R60+0x2124], R147 ;  /* 0x002124933c007388 */ /* 0x000fe20000000800 */
[----:B0-----:R-:W-:Y:S01]  /*8f50*/  IADD3 R149, PT, PT, R0, 0x440, RZ ;  /* 0x0000044000957810 */ /* 0x001fe20007ffe0ff */
[----:B------:R-:W-:Y:S01]  /*8f60*/  FADD.FTZ R94, R129, R94 ;  /* 0x0000005e815e7221 */ /* 0x000fe20000010000 */
[----:B------:R-:W-:Y:S01]  /*8f70*/  FADD.FTZ R95, R130, R95 ;  /* 0x0000005f825f7221 */ /* 0x000fe20000010000 */
[----:B------:R0:W-:Y:S01]  /*8f80*/  STS [R60+0x2118], R133 ;  /* 0x002118853c007388 */ /* 0x0001e20000000800 */
[----:B------:R-:W-:Y:S01]  /*8f90*/  IADD3 R129, PT, PT, R0, 0x100, RZ ;  /* 0x0000010000817810 */ /* 0x000fe20007ffe0ff */
[----:B------:R-:W-:Y:S01]  /*8fa0*/  FADD.FTZ R94, R94, R93 ;  /* 0x0000005d5e5e7221 */ /* 0x000fe20000010000 */
[----:B------:R-:W-:Y:S01]  /*8fb0*/  FADD.FTZ R127, R95, R92 ;  /* 0x0000005c5f7f7221 */ /* 0x000fe20000010000 */
[C---:B------:R-:W-:Y:S01]  /*8fc0*/  FMUL.FTZ R93, R117.reuse, R140 ;  /* 0x0000008c755d7220 */ /* 0x040fe20000410000 */
[----:B------:R-:W-:Y:S01]  /*8fd0*/  FMUL.FTZ R95, R117, R138 ;  /* 0x0000008a755f7220 */ /* 0x000fe20000410000 */
[----:B------:R1:W-:Y:S01]  /*8fe0*/  STS [R60+0x211c], R135 ;  /* 0x00211c873c007388 */ /* 0x0003e20000000800 */
        /* <DEDUP_REMOVED lines=8> */
[C---:B------:R-:W-:Y:S01]  /*9070*/  IADD3 R127, PT, PT, R0.reuse, 0xc0, RZ ;  /* 0x000000c0007f7810 */ /* 0x040fe20007ffe0ff */
[C---:B------:R-:W-:Y:S01]  /*9080*/  FMUL.FTZ R209, R7.reuse, -R209 ;  /* 0x800000d107d17220 */ /* 0x040fe20000410000 */
[C---:B0-----:R-:W-:Y:S01]  /*9090*/  IADD3 R133, PT, PT, R0.reuse, 0x240, RZ ;  /* 0x0000024000857810 */ /* 0x041fe20007ffe0ff */
[----:B------:R0:W-:Y:S01]  /*90a0*/  STS [R60+0x2108], R139 ;  /* 0x0021088b3c007388 */ /* 0x0001e20000000800 */
[C---:B-1----:R-:W-:Y:S01]  /*90b0*/  IADD3 R135, PT, PT, R0.reuse, 0x280, RZ ;  /* 0x0000028000877810 */ /* 0x042fe20007ffe0ff */
[----:B------:R-:W-:Y:S01]  /*90c0*/  FMUL.FTZ R211, R7, R211 ;  /* 0x000000d307d37220 */ /* 0x000fe20000410000 */
[C---:B--2---:R-:W-:Y:S01]  /*90d0*/  IADD3 R143, PT, PT, R0.reuse, 0x380, RZ ;  /* 0x00000380008f7810 */ /* 0x044fe20007ffe0ff */
[----:B------:R1:W-:Y:S01]  /*90e0*/  STS [R60+0x210c], R137 ;  /* 0x00210c893c007388 */ /* 0x0003e20000000800 */
[C---:B------:R-:W-:Y:S01]  /*90f0*/  IADD3 R145, PT, PT, R0.reuse, 0x3c0, RZ ;  /* 0x000003c000917810 */ /* 0x040fe20007ffe0ff */
[----:B------:R-:W-:Y:S01]  /*9100*/  FMUL.FTZ R229, R17, R229 ;  /* 0x000000e511e57220 */ /* 0x000fe20000410000 */
[C---:B---3--:R-:W-:Y:S01]  /*9110*/  IADD3 R141, PT, PT, R0.reuse, 0x340, RZ ;  /* 0x00000340008d7810 */ /* 0x048fe20007ffe0ff */
[----:B------:R2:W-:Y:S01]  /*9120*/  STS [R60+0x2100], R93 ;  /* 0x0021005d3c007388 */ /* 0x0005e20000000800 */
[C---:B------:R-:W-:Y:S01]  /*9130*/  LOP3.LUT R147, R0.reuse, 0x400, RZ, 0xfc, !PT ;  /* 0x0000040000937812 */ /* 0x040fe200078efcff */
[----:B------:R-:W-:Y:S01]  /*9140*/  FMUL.FTZ R219, R11, R219 ;  /* 0x000000db0bdb7220 */ /* 0x000fe20000410000 */
[C---:B0-----:R-:W-:Y:S01]  /*9150*/  IADD3 R139, PT, PT, R0.reuse, 0x300, RZ ;  /* 0x00000300008b7810 */ /* 0x041fe20007ffe0ff */
[----:B------:R0:W-:Y:S01]  /*9160*/  STS [R60+0x2104], R95 ;  /* 0x0021045f3c007388 */ /* 0x0001e20000000800 */
[C---:B------:R-:W-:Y:S01]  /*9170*/  IADD3 R151, PT, PT, R0.reuse, 0x480, RZ ;  /* 0x0000048000977810 */ /* 0x040fe20007ffe0ff */
[----:B------:R-:W-:Y:S01]  /*9180*/  FMUL.FTZ R231, R17, -R231 ;  /* 0x800000e711e77220 */ /* 0x000fe20000410000 */
[C---:B-1----:R-:W-:Y:S01]  /*9190*/  IADD3 R137, PT, PT, R0.reuse, 0x2c0, RZ ;  /* 0x000002c000897810 */ /* 0x042fe20007ffe0ff */
[----:B------:R-:W-:Y:S01]  /*91a0*/  BAR.SYNC.DEFER_BLOCKING 0x0 ;  /* 0x0000000000007b1d */ /* 0x000fe20000010000 */
[----:B------:R-:W-:Y:S01]  /*91b0*/  IADD3 R155, PT, PT, R0, 0x500, RZ ;  /* 0x00000500009b7810 */ /* 0x000fe20007ffe0ff */
[----:B------:R-:W-:Y:S01]  /*91c0*/  FMUL.FTZ R227, R16, R227 ;  /* 0x000000e310e37220 */ /* 0x000fe20000410000 */
[----:B--2---:R-:W-:Y:S01]  /*91d0*/  IADD3 R93, PT, PT, R0, 0x140, RZ ;  /* 0x00000140005d7810 */ /* 0x004fe20007ffe0ff */
[----:B------:R-:W-:Y:S01]  /*91e0*/  FMUL.FTZ R225, R16, -R225 ;  /* 0x800000e110e17220 */ /* 0x000fe20000410000 */
[----:B------:R-:W-:Y:S01]  /*91f0*/  IADD3 R161, PT, PT, R0, 0x540, RZ ;  /* 0x0000054000a17810 */ /* 0x000fe20007ffe0ff */
[----:B------:R-:W-:Y:S01]  /*9200*/  FMUL.FTZ R221, R12, R221 ;  /* 0x000000dd0cdd7220 */ /* 0x000fe20000410000 */
[----:B0-----:R-:W-:Y:S01]  /*9210*/  IADD3 R95, PT, PT, R0, 0x180, RZ ;  /* 0x00000180005f7810 */ /* 0x001fe20007ffe0ff */
[----:B------:R-:W-:Y:S01]  /*9220*/  FMUL.FTZ R223, R12, -R223 ;  /* 0x800000df0cdf7220 */ /* 0x000fe20000410000 */
[C---:B------:R-:W-:Y:S01]  /*9230*/  IADD3 R163, PT, PT, R0.reuse, 0x580, RZ ;  /* 0x0000058000a37810 */ /* 0x040fe20007ffe0ff */
[----:B------:R-:W-:Y:S01]  /*9240*/  FMUL.FTZ R217, R11, -R217 ;  /* 0x800000d90bd97220 */ /* 0x000fe20000410000 */
[----:B------:R-:W-:Y:S01]  /*9250*/  IADD3 R173, PT, PT, R0, 0x600, RZ ;  /* 0x0000060000ad7810 */ /* 0x000fe20007ffe0ff */
[----:B------:R-:W-:Y:S01]  /*9260*/  FMUL.FTZ R215, R8, -R215 ;  /* 0x800000d708d77220 */ /* 0x000fe20000410000 */
[----:B------:R-:W-:Y:S01]  /*9270*/  IADD3 R175, PT, PT, R0, 0x640, RZ ;  /* 0x0000064000af7810 */ /* 0x000fe20007ffe0ff */
[----:B------:R-:W-:Y:S01]  /*9280*/  FMUL.FTZ R205, R4, -R205 ;  /* 0x800000cd04cd7220 */ /* 0x000fe20000410000 */
[----:B------:R-:W-:Y:S01]  /*9290*/  IADD3 R177, PT, PT, R0, 0x680, RZ ;  /* 0x0000068000b17810 */ /* 0x000fe20007ffe0ff */
[----:B------:R-:W-:Y:S01]  /*92a0*/  FMUL.FTZ R213, R8, R213 ;  /* 0x000000d508d57220 */ /* 0x000fe20000410000 */
[----:B------:R-:W-:Y:S01]  /*92b0*/  IADD3 R179, PT, PT, R0, 0x6c0, RZ ;  /* 0x000006c000b37810 */ /* 0x000fe20007ffe0ff */
[----:B------:R-:W-:Y:S01]  /*92c0*/  FMUL.FTZ R207, R4, R207 ;  /* 0x000000cf04cf7220 */ /* 0x000fe20000410000 */
[C---:B------:R-:W-:Y:S01]  /*92d0*/  IADD3 R187, PT, PT, R0.reuse, 0x700, RZ ;  /* 0x0000070000bb7810 */ /* 0x040fe20007ffe0ff */
[----:B------:R-:W-:Y:S01]  /*92e0*/  FMUL.FTZ R233, R3, R233 ;  /* 0x000000e903e97220 */ /* 0x000fe20000410000 */
[----:B------:R-:W-:-:S02]  /*92f0*/  IADD3 R189, PT, PT, R0, 0x740, RZ ;  /* 0x0000074000bd7810 */ /* 0x000fc40007ffe0ff */
[C---:B------:R-:W-:Y:S01]  /*9300*/  IADD3 R191, PT, PT, R0.reuse, 0x780, RZ ;  /* 0x0000078000bf7810 */ /* 0x040fe20007ffe0ff */
[----:B------:R-:W0:Y:S01]  /*9310*/  LDS R235, [R235+0x2100] ;  /* 0x00210000ebeb7984 */ /* 0x000e220000000800 */
[----:B------:R-:W-:Y:S02]  /*9320*/  IADD3 R193, PT, PT, R0, 0x7c0, RZ ;  /* 0x000007c000c17810 */ /* 0x000fe40007ffe0ff */
        /* <DEDUP_REMOVED lines=31> */
[----:B------:R-:W-:Y:S02]  /*9520*/  LEA R237, R59, UR9, 0x2 ;  /* 0x000000093bed7c11 */ /* 0x000fe4000f8e10ff */
        /* <DEDUP_REMOVED lines=64> */
[----:B-----5:R-:W-:Y:S01]  /*9930*/  FMUL.FTZ R209, R3, -R203 ;  /* 0x800000cb03d17220 */ /* 0x020fe20000410000 */
[----:B------:R-:W-:-:S02]  /*9940*/  FMUL.FTZ R203, R164, UR47 ;  /* 0x0000002fa4cb7c20 */ /* 0x000fc40008410000 */
[----:B------:R5:W-:Y:S01]  /*9950*/  STS [R60+0x4230], R219 ;  /* 0x004230db3c007388 */ /* 0x000be20000000800 */
[----:B-1----:R-:W-:Y:S01]  /*9960*/  LEA R211, R14, -R58, 0x1 ;  /* 0x8000003a0ed37211 */ /* 0x002fe200078e08ff */
[----:B------:R-:W-:Y:S02]  /*9970*/  FMUL.FTZ R58, R165, UR47 ;  /* 0x0000002fa53a7c20 */ /* 0x000fe40008410000 */
[----:B------:R1:W-:Y:S01]  /*9980*/  STS [R60+0x4200], R239 ;  /* 0x004200ef3c007388 */ /* 0x0003e20000000800 */
[----:B--2---:R-:W-:Y:S01]  /*9990*/  FMUL.FTZ R229, R9, R216 ;  /* 0x000000d809e57220 */ /* 0x004fe20000410000 */
[C---:B------:R-:W-:Y:S01]  /*99a0*/  ISETP.GE.AND P0, PT, R211.reuse, 0x1, PT ;  /* 0x00000001d300780c */ /* 0x040fe20003f06270 */
[----:B------:R-:W-:Y:S01]  /*99b0*/  FFMA.FTZ R216, R180, UR48, R203 ;  /* 0x00000030b4d87c23 */ /* 0x000fe200080100cb */
[----:B------:R-:W-:Y:S01]  /*99c0*/  FMUL.FTZ R203, R166, UR47 ;  /* 0x0000002fa6cb7c20 */ /* 0x000fe20008410000 */
[----:B-----5:R-:W-:Y:S01]  /*99d0*/  FMUL.FTZ R219, R6, R210 ;  /* 0x000000d206db7220 */ /* 0x020fe20000410000 */
[----:B------:R2:W-:Y:S01]  /*99e0*/  STS [R60+0x4204], R241 ;  /* 0x004204f13c007388 */ /* 0x0005e20000000800 */
[----:B------:R-:W-:Y:S01]  /*99f0*/  ISETP.GE.AND P2, PT, R211, 0x41, PT ;  /* 0x00000041d300780c */ /* 0x000fe20003f46270 */
[----:B------:R-:W-:Y:S01]  /*9a00*/  FFMA.FTZ R210, R182, UR48, R203 ;  /* 0x00000030b6d27c23 */ /* 0x000fe200080100cb */
[----:B-1----:R-:W-:Y:S01]  /*9a10*/  FMUL.FTZ R239, R13, R224 ;  /* 0x000000e00def7220 */ /* 0x002fe20000410000 */
[----:B------:R1:W-:Y:S01]  /*9a20*/  STS [R60+0x420c], R231 ;  /* 0x00420ce73c007388 */ /* 0x0003e20000000800 */
[----:B------:R-:W-:-:S03]  /*9a30*/  FMUL.FTZ R203, R168, UR47 ;  /* 0x0000002fa8cb7c20 */ /* 0x000fc60008410000 */
[----:B------:R5:W-:Y:S01]  /*9a40*/  STS [R60+0x4210], R227 ;  /* 0x004210e33c007388 */ /* 0x000be20000000800 */
[----:B--2---:R-:W-:-:S03]  /*9a50*/  FMUL.FTZ R241, R13, -R222 ;  /* 0x800000de0df17220 */ /* 0x004fc60000410000 */
[----:B------:R2:W-:Y:S01]  /*9a60*/  STS [R60+0x4214], R225 ;  /* 0x004214e13c007388 */ /* 0x0005e20000000800 */
[----:B-1----:R-:W-:Y:S01]  /*9a70*/  FMUL.FTZ R231, R9, -R214 ;  /* 0x800000d609e77220 */ /* 0x002fe20000410000 */
[----:B------:R-:W-:Y:S02]  /*9a80*/  FMUL.FTZ R214, R181, UR47 ;  /* 0x0000002fb5d67c20 */ /* 0x000fe40008410000 */
[----:B------:R1:W-:Y:S01]  /*9a90*/  STS [R60+0x4228], R221 ;  /* 0x004228dd3c007388 */ /* 0x0003e20000000800 */
[C---:B-----5:R-:W-:Y:S01]  /*9aa0*/  FMUL.FTZ R227, R10.reuse, -R220 ;  /* 0x800000dc0ae37220 */ /* 0x060fe20000410000 */
[----:B------:R-:W-:Y:S02]  /*9ab0*/  FFMA.FTZ R214, R165, UR48, -R214 ;  /* 0x00000030a5d67c23 */ /* 0x000fe400080108d6 */
[----:B------:R5:W-:Y:S01]  /*9ac0*/  STS [R60+0x422c], R223 ;  /* 0x00422cdf3c007388 */ /* 0x000be20000000800 */
[----:B--2---:R-:W-:-:S03]  /*9ad0*/  FMUL.FTZ R225, R10, R218 ;  /* 0x000000da0ae17220 */ /* 0x004fc60000410000 */
[----:B------:R2:W-:Y:S01]  /*9ae0*/  STS [R60+0x4234], R217 ;  /* 0x004234d93c007388 */ /* 0x0005e20000000800 */
[----:B-1----:R-:W-:Y:S01]  /*9af0*/  FMUL.FTZ R221, R5, R208 ;  /* 0x000000d005dd7220 */ /* 0x002fe20000410000 */
[----:B------:R-:W-:Y:S02]  /*9b00*/  FMUL.FTZ R208, R183, UR47 ;  /* 0x0000002fb7d07c20 */ /* 0x000fe40008410000 */
[----:B------:R1:W-:Y:S01]  /*9b10*/  STS [R60+0x424c], R215 ;  /* 0x00424cd73c007388 */ /* 0x0003e20000000800 */
[----:B-----5:R-:W-:Y:S01]  /*9b20*/  FMUL.FTZ R223, R5, -R206 ;  /* 0x800000ce05df7220 */ /* 0x020fe20000410000 */
[C---:B------:R-:W-:Y:S02]  /*9b30*/  FMUL.FTZ R206, R167.reuse, UR47 ;  /* 0x0000002fa7ce7c20 */ /* 0x040fe40008410000 */
[----:B------:R5:W-:Y:S01]  /*9b40*/  STS [R60+0x4258], R219 ;  /* 0x004258db3c007388 */ /* 0x000be20000000800 */
[----:B------:R-:W-:Y:S01]  /*9b50*/  FFMA.FTZ R208, R167, UR48, -R208 ;  /* 0x00000030a7d07c23 */ /* 0x000fe200080108d0 */
[----:B--2---:R-:W-:Y:S01]  /*9b60*/  FMUL.FTZ R217, R6, -R212 ;  /* 0x800000d406d97220 */ /* 0x004fe20000410000 */
[----:B------:R-:W-:Y:S01]  /*9b70*/  FFMA.FTZ R206, R183, UR48, R206 ;  /* 0x00000030b7ce7c23 */ /* 0x000fe200080100ce */
[----:B------:R2:W-:Y:S01]  /*9b80*/  STS [R60+0x426c], R205 ;  /* 0x00426ccd3c007388 */ /* 0x0005e20000000800 */
[----:B-1----:R-:W-:-:S03]  /*9b90*/  FMUL.FTZ R215, R2, R234 ;  /* 0x000000ea02d77220 */ /* 0x002fc60000410000 */
[----:B------:R1:W-:Y:S01]  /*9ba0*/  STS [R60+0x4274], R209 ;  /* 0x004274d13c007388 */ /* 0x0003e20000000800 */
[----:B-----5:R-:W-:Y:S01]  /*9bb0*/  FMUL.FTZ R219, R2, -R204 ;  /* 0x800000cc02db7220 */ /* 0x020fe20000410000 */
[----:B------:R-:W-:Y:S02]  /*9bc0*/  FFMA.FTZ R204, R184, UR48, R203 ;  /* 0x00000030b8cc7c23 */ /* 0x000fe400080100cb */
[----:B------:R-:W-:Y:S01]  /*9bd0*/  STS [R60+0x4218], R243 ;  /* 0x004218f33c007388 */ /* 0x000fe20000000800 */
[----:B------:R-:W-:Y:S01]  /*9be0*/  FMUL.FTZ R203, R186, UR47 ;  /* 0x0000002fbacb7c20 */ /* 0x000fe20008410000 */
[----:B--2---:R-:W-:Y:S02]  /*9bf0*/  FMUL.FTZ R205, R182, UR47 ;  /* 0x0000002fb6cd7c20 */ /* 0x004fe40008410000 */
[----:B------:R-:W-:Y:S01]  /*9c00*/  STS [R60+0x421c], R245 ;  /* 0x00421cf53c007388 */ /* 0x000fe20000000800 */
[----:B------:R-:W-:Y:S01]  /*9c10*/  FFMA.FTZ R203, R170, UR48, -R203 ;  /* 0x00000030aacb7c23 */ /* 0x000fe200080108cb */
[----:B-1----:R-:W-:Y:S01]  /*9c20*/  FFMA.FTZ R209, R181, UR48, R58 ;  /* 0x00000030b5d17c23 */ /* 0x002fe2000801003a */
[----:B------:R-:W-:Y:S01]  /*9c30*/  FMUL.FTZ R58, R185, UR47 ;  /* 0x0000002fb93a7c20 */ /* 0x000fe20008410000 */
[----:B------:R-:W-:Y:S01]  /*9c40*/  STS [R60+0x4220], R239 ;  /* 0x004220ef3c007388 */ /* 0x000fe20000000800 */
[----:B------:R-:W-:-:S02]  /*9c50*/  FFMA.FTZ R212, R166, UR48, -R205 ;  /* 0x00000030a6d47c23 */ /* 0x000fc400080108cd */
[----:B------:R-:W-:Y:S01]  /*9c60*/  FFMA.FTZ R205, R169, UR48, -R58 ;  /* 0x00000030a9cd7c23 */ /* 0x000fe2000801083a */
        /* <DEDUP_REMOVED lines=8> */
[----:B-1----:R-:W-:-:S03]  /*9cf0*/  FMUL.FTZ R213, R180, UR47 ;  /* 0x0000002fb4d57c20 */ /* 0x002fc60008410000 */
[----:B------:R-:W-:Y:S01]  /*9d00*/  STS [R60+0x4264], R223 ;  /* 0x004264df3c007388 */ /* 0x000fe20000000800 */
[----:B------:R-:W-:-:S03]  /*9d10*/  FFMA.FTZ R213, R164, UR48, -R213 ;  /* 0x00000030a4d57c23 */ /* 0x000fc600080108d5 */
[----:B------:R1:W-:Y:S04]  /*9d20*/  STS [R60+0x4268], R207 ;  /* 0x004268cf3c007388 */ /* 0x0003e80000000800 */
[----:B------:R-:W-:Y:S04]  /*9d30*/  STS [R60+0x4270], R233 ;  /* 0x004270e93c007388 */ /* 0x000fe80000000800 */
[----:B------:R2:W-:Y:S01]  /*9d40*/  STS [R60+0x4278], R215 ;  /* 0x004278d73c007388 */ /* 0x0005e20000000800 */
[----:B-1----:R-:W-:-:S03]  /*9d50*/  FMUL.FTZ R207, R184, UR47 ;  /* 0x0000002fb8cf7c20 */ /* 0x002fc60008410000 */
[----:B------:R1:W-:Y:S01]  /*9d60*/  STS [R60+0x427c], R219 ;  /* 0x00427cdb3c007388 */ /* 0x0003e20000000800 */
[----:B------:R-:W-:Y:S01]  /*9d70*/  FFMA.FTZ R207, R168, UR48, -R207 ;  /* 0x00000030a8cf7c23 */ /* 0x000fe200080108cf */
[----:B--2---:R-:W-:Y:S01]  /*9d80*/  FMUL.FTZ R215, R170, UR47 ;  /* 0x0000002faad77c20 */ /* 0x004fe20008410000 */
[----:B-1----:R-:W-:-:S03]  /*9d90*/  FMUL.FTZ R60, R169, UR47 ;  /* 0x0000002fa93c7c20 */ /* 0x002fc60008410000 */
[----:B------:R-:W-:Y:S01]  /*9da0*/  FFMA.FTZ R58, R186, UR48, R215 ;  /* 0x00000030ba3a7c23 */ /* 0x000fe200080100d7 */
[----:B------:R-:W-:Y:S01]  /*9db0*/  FFMA.FTZ R60, R185, UR48, R60 ;  /* 0x00000030b93c7c23 */ /* 0x000fe2000801003c */
[----:B------:R-:W-:Y:S06]  /*9dc0*/  BAR.SYNC.DEFER_BLOCKING 0x0 ;  /* 0x0000000000007b1d */ /* 0x000fec0000010000 */
[----:B0--34-:R-:W-:Y:S05]  /*9dd0*/  @!P0 BRA `(.L_x_11810) ;  /* 0x00000000000c8947 */ /* 0x019fea0003800000 */
[----:B------:R-:W0:Y:S04]  /*9de0*/  LDS R215, [R238+0x2100] ;  /* 0x00210000eed77984 */ /* 0x000e280000000800 */
[----:B------:R1:W-:Y:S04]  /*9df0*/  REDG.E.ADD.F32.FTZ.RN.STRONG.GPU desc[UR30][R56.64], R235 ;  /* 0x000000eb380079a6 */ /* 0x0003e8000c12f31e */
[----:B0-----:R1:W-:Y:S02]  /*9e00*/  REDG.E.ADD.F32.FTZ.RN.STRONG.GPU desc[UR30][R68.64], R215 ;  /* 0x000000d7440079a6 */ /* 0x0013e4000c12f31e */
.L_x_11810:
[----:B------:R-:W-:Y:S05]  /*9e10*/  BSYNC.RECONVERGENT B0 ;  /* 0x0000000000007941 */ /* 0x000fea0003800200 */
.L_x_11809:
[----:B------:R-:W0:Y:S01]  /*9e20*/  LDS R237, [R237+0x4300] ;  /* 0x00430000eded7984 */ /* 0x000e220000000800 */
[----:B------:R-:W-:Y:S04]  /*9e30*/  BSSY.RECONVERGENT B0, `(.L_x_11811) ;  /* 0x0000004000007945 */ /* 0x000fe80003800200 */
[----:B------:R-:W-:Y:S05]  /*9e40*/  @!P2 BRA `(.L_x_11812) ;  /* 0x000000000008a947 */ /* 0x000fea0003800000 */
[----:B------:R2:W-:Y:S04]  /*9e50*/  REDG.E.ADD.F32.FTZ.RN.STRONG.GPU desc[UR30][R56.64+0x100], R195 ;  /* 0x000100c3380079a6 */ /* 0x0005e8000c12f31e */
[----:B0-----:R2:W-:Y:S02]  /*9e60*/  REDG.E.ADD.F32.FTZ.RN.STRONG.GPU desc[UR30][R68.64+0x100], R237 ;  /* 0x000100ed440079a6 */ /* 0x0015e4000c12f31e */
.L_x_11812:
[----:B------:R-:W-:Y:S05]  /*9e70*/  BSYNC.RECONVERGENT B0 ;  /* 0x0000000000007941 */ /* 0x000fea0003800200 */
.L_x_11811:
        /* <DEDUP_REMOVED lines=11> */
.L_x_11814:
[----:B------:R-:W-:Y:S05]  /*9f30*/  BSYNC.RECONVERGENT B0 ;  /* 0x0000000000007941 */ /* 0x000fea0003800200 */
.L_x_11813:
[----:B--2---:R2:W4:Y:S01]  /*9f40*/  LDS R193, [R232+0x4500] ;  /* 0x00450000e8c17984 */ /* 0x0045220000000800 */
[----:B------:R-:W-:Y:S04]  /*9f50*/  BSSY.RECONVERGENT B0, `(.L_x_11815) ;  /* 0x0000004000007945 */ /* 0x000fe80003800200 */
[----:B------:R-:W-:Y:S05]  /*9f60*/  @!P0 BRA `(.L_x_11816) ;  /* 0x0000000000088947 */ /* 0x000fea0003800000 */
[----:B------:R0:W-:Y:S04]  /*9f70*/  REDG.E.ADD.F32.FTZ.RN.STRONG.GPU desc[UR30][R56.64+0x300], R191 ;  /* 0x000300bf380079a6 */ /* 0x0001e8000c12f31e */
[----:B----4-:R4:W-:Y:S02]  /*9f80*/  REDG.E.ADD.F32.FTZ.RN.STRONG.GPU desc[UR30][R68.64+0x300], R193 ;  /* 0x000300c1440079a6 */ /* 0x0109e4000c12f31e */
.L_x_11816:
[----:B------:R-:W-:Y:S05]  /*9f90*/  BSYNC.RECONVERGENT B0 ;  /* 0x0000000000007941 */ /* 0x000fea0003800200 */
.L_x_11815:
[----:B0-----:R0:W0:Y:S01]  /*9fa0*/  LDS R191, [R230+0x4600] ;  /* 0x00460000e6bf7984 */ /* 0x0010220000000800 */
[----:B------:R-:W-:Y:S04]  /*9fb0*/  BSSY.RECONVERGENT B0, `(.L_x_11817) ;  /* 0x0000004000007945 */ /* 0x000fe80003800200 */
[----:B------:R-:W-:Y:S05]  /*9fc0*/  @!P2 BRA `(.L_x_11818) ;  /* 0x000000000008a947 */ /* 0x000fea0003800000 */
[----:B------:R1:W-:Y:S04]  /*9fd0*/  REDG.E.ADD.F32.FTZ.RN.STRONG.GPU desc[UR30][R56.64+0x400], R189 ;  /* 0x000400bd380079a6 */ /* 0x0003e8000c12f31e */
[----:B0-----:R1:W-:Y:S02]  /*9fe0*/  REDG.E.ADD.F32.FTZ.RN.STRONG.GPU desc[UR30][R68.64+0x400], R191 ;  /* 0x000400bf440079a6 */ /* 0x0013e4000c12f31e */
.L_x_11818:
[----:B------:R-:W-:Y:S05]  /*9ff0*/  BSYNC.RECONVERGENT B0 ;  /* 0x0000000000007941 */ /* 0x000fea0003800200 */
.L_x_11817:
[----:B-1----:R1:W0:Y:S01]  /*a000*/  LDS R189, [R194+0x4700] ;  /* 0x00470000c2bd7984 */ /* 0x0022220000000800 */
[----:B------:R-:W-:Y:S04]  /*a010*/  BSSY.RECONVERGENT B0, `(.L_x_11819) ;  /* 0x0000004000007945 */ /* 0x000fe80003800200 */
[----:B------:R-:W-:Y:S05]  /*a020*/  @!P3 BRA `(.L_x_11820) ;  /* 0x000000000008b947 */ /* 0x000fea0003800000 */
[----:B------:R1:W-:Y:S04]  /*a030*/  REDG.E.ADD.F32.FTZ.RN.STRONG.GPU desc[UR30][R56.64+0x500], R187 ;  /* 0x000500bb380079a6 */ /* 0x0003e8000c12f31e */
[----:B0-----:R1:W-:Y:S02]  /*a040*/  REDG.E.ADD.F32.FTZ.RN.STRONG.GPU desc[UR30][R68.64+0x500], R189 ;  /* 0x000500bd440079a6 */ /* 0x0013e4000c12f31e */
.L_x_11820:
[----:B------:R-:W-:Y:S05]  /*a050*/  BSYNC.RECONVERGENT B0 ;  /* 0x0000000000007941 */ /* 0x000fea0003800200 */
.L_x_11819:
[----:B-1----:R1:W0:Y:S01]  /*a060*/  LDS R187, [R192+0x4800] ;  /* 0x00480000c0bb7984 */ /* 0x0022220000000800 */
[----:B------:R-:W-:Y:S04]  /*a070*/  BSSY.RECONVERGENT B0, `(.L_x_11821) ;  /* 0x0000004000007945 */ /* 0x000fe80003800200 */
[----:B------:R-:W-:Y:S05]  /*a080*/  @!P4 BRA `(.L_x_11822) ;  /* 0x000000000008c947 */ /* 0x000fea0003800000 */
[----:B------:R1:W-:Y:S04]  /*a090*/  REDG.E.ADD.F32.FTZ.RN.STRONG.GPU desc[UR30][R56.64+0x600], R179 ;  /* 0x000600b3380079a6 */ /* 0x0003e8000c12f31e */
[----:B0-----:R1:W-:Y:S02]  /*a0a0*/  REDG.E.ADD.F32.FTZ.RN.STRONG.GPU desc[UR30][R68.64+0x600], R187 ;  /* 0x000600bb440079a6 */ /* 0x0013e4000c12f31e */
.L_x_11822:
[----:B------:R-:W-:Y:S05]  /*a0b0*/  BSYNC.RECONVERGENT B0 ;  /* 0x0000000000007941 */ /* 0x000fea0003800200 */
.L_x_11821:
[----:B-1----:R1:W0:Y:S01]  /*a0c0*/  LDS R179, [R190+0x4900] ;  /* 0x00490000beb37984 */ /* 0x0022220000000800 */
[----:B------:R-:W-:Y:S04]  /*a0d0*/  BSSY.RECONVERGENT B0, `(.L_x_11823) ;  /* 0x0000004000007945 */ /* 0x000fe80003800200 */
[----:B------:R-:W-:Y:S05]  /*a0e0*/  @!P5 BRA `(.L_x_11824) ;  /* 0x000000000008d947 */ /* 0x000fea0003800000 */
[----:B------:R1:W-:Y:S04]  /*a0f0*/  REDG.E.ADD.F32.FTZ.RN.STRONG.GPU desc[UR30][R56.64+0x700], R177 ;  /* 0x000700b1380079a6 */ /* 0x0003e8000c12f31e */
[----:B0-----:R1:W-:Y:S02]  /*a100*/  REDG.E.ADD.F32.FTZ.RN.STRONG.GPU desc[UR30][R68.64+0x700], R179 ;  /* 0x000700b3440079a6 */ /* 0x0013e4000c12f31e */
.L_x_11824:
[----:B------:R-:W-:Y:S05]  /*a110*/  BSYNC.RECONVERGENT B0 ;  /* 0x0000000000007941 */ /* 0x000fea0003800200 */
.L_x_11823:
        /* <DEDUP_REMOVED lines=11> */
.L_x_11826:
[----:B------:R-:W-:Y:S05]  /*a1d0*/  BSYNC.RECONVERGENT B0 ;  /* 0x0000000000007941 */ /* 0x000fea0003800200 */
.L_x_11825:
[----:B-1----:R1:W0:Y:S01]  /*a1e0*/  LDS R175, [R178+0x4b00] ;  /* 0x004b0000b2af7984 */ /* 0x0022220000000800 */
[----:B------:R-:W-:Y:S04]  /*a1f0*/  BSSY.RECONVERGENT B0, `(.L_x_11827) ;  /* 0x0000004000007945 */ /* 0x000fe80003800200 */
[----:B------:R-:W-:Y:S05]  /*a200*/  @!P0 BRA `(.L_x_11828) ;  /* 0x0000000000088947 */ /* 0x000fea0003800000 */
[----:B------:R1:W-:Y:S04]  /*a210*/  REDG.E.ADD.F32.FTZ.RN.STRONG.GPU desc[UR30][R56.64+0x900], R173 ;  /* 0x000900ad380079a6 */ /* 0x0003e8000c12f31e */
[----:B0-----:R1:W-:Y:S02]  /*a220*/  REDG.E.ADD.F32.FTZ.RN.STRONG.GPU desc[UR30][R68.64+0x900], R175 ;  /* 0x000900af440079a6 */ /* 0x0013e4000c12f31e */
.L_x_11828:
[----:B------:R-:W-:Y:S05]  /*a230*/  BSYNC.RECONVERGENT B0 ;  /* 0x0000000000007941 */ /* 0x000fea0003800200 */
.L_x_11827:
[----:B-1----:R1:W0:Y:S01]  /*a240*/  LDS R173, [R176+0x4c00] ;  /* 0x004c0000b0ad7984 */ /* 0x0022220000000800 */
[----:B------:R-:W-:Y:S04]  /*a250*/  BSSY.RECONVERGENT B0, `(.L_x_11829) ;  /* 0x0000004000007945 */ /* 0x000fe80003800200 */
[----:B------:R-:W-:Y:S05]  /*a260*/  @!P2 BRA `(.L_x_11830) ;  /* 0x000000000008a947 */ /* 0x000fea0003800000 */
[----:B------:R1:W-:Y:S04]  /*a270*/  REDG.E.ADD.F32.FTZ.RN.STRONG.GPU desc[UR30][R56.64+0xa00], R171 ;  /* 0x000a00ab380079a6 */ /* 0x0003e8000c12f31e */
[----:B0-----:R1:W-:Y:S02]  /*a280*/  REDG.E.ADD.F32.FTZ.RN.STRONG.GPU desc[UR30][R68.64+0xa00], R173 ;  /* 0x000a00ad440079a6 */ /* 0x0013e4000c12f31e */
.L_x_11830:
[----:B------:R-:W-:Y:S05]  /*a290*/  BSYNC.RECONVERGENT B0 ;  /* 0x0000000000007941 */ /* 0x000fea0003800200 */
.L_x_11829:
[----:B-1----:R1:W0:Y:S01]  /*a2a0*/  LDS R171, [R174+0x4d00] ;  /* 0x004d0000aeab7984 */ /* 0x0022220000000800 */
[----:B------:R-:W-:Y:S04]  /*a2b0*/  BSSY.RECONVERGENT B0, `(.L_x_11831) ;  /* 0x0000004000007945 */ /* 0x000fe80003800200 */
[----:B------:R-:W-:Y:S05]  /*a2c0*/  @!P3 BRA `(.L_x_11832) ;  /* 0x000000000008b947 */ /* 0x000fea0003800000 */
[----:B------:R1:W-:Y:S04]  /*a2d0*/  REDG.E.ADD.F32.FTZ.RN.STRONG.GPU desc[UR30][R56.64+0xb00], R163 ;  /* 0x000b00a3380079a6 */ /* 0x0003e8000c12f31e */
[----:B0-----:R1:W-:Y:S02]  /*a2e0*/  REDG.E.ADD.F32.FTZ.RN.STRONG.GPU desc[UR30][R68.64+0xb00], R171 ;  /* 0x000b00ab440079a6 */ /* 0x0013e4000c12f31e */
.L_x_11832:
[----:B------:R-:W-:Y:S05]  /*a2f0*/  BSYNC.RECONVERGENT B0 ;  /* 0x0000000000007941 */ /* 0x000fea0003800200 */
.L_x_11831:
[----:B-1----:R1:W0:Y:S01]  /*a300*/  LDS R163, [R172+0x4e00] ;  /* 0x004e0000aca37984 */ /* 0x0022220000000800 */
[----:B------:R-:W-:Y:S04]  /*a310*/  BSSY.RECONVERGENT B0, `(.L_x_11833) ;  /* 0x0000004000007945 */ /* 0x000fe80003800200 */
[----:B------:R-:W-:Y:S05]  /*a320*/  @!P4 BRA `(.L_x_11834) ;  /* 0x000000000008c947 */ /* 0x000fea0003800000 */
[----:B------:R1:W-:Y:S04]  /*a330*/  REDG.E.ADD.F32.FTZ.RN.STRONG.GPU desc[UR30][R56.64+0xc00], R161 ;  /* 0x000c00a1380079a6 */ /* 0x0003e8000c12f31e */
[----:B0-----:R1:W-:Y:S02]  /*a340*/  REDG.E.ADD.F32.FTZ.RN.STRONG.GPU desc[UR30][R68.64+0xc00], R163 ;  /* 0x000c00a3440079a6 */ /* 0x0013e4000c12f31e */
.L_x_11834:
[----:B------:R-:W-:Y:S05]  /*a350*/  BSYNC.RECONVERGENT B0 ;  /* 0x0000000000007941 */ /* 0x000fea0003800200 */
.L_x_11833:
[----:B-1----:R1:W0:Y:S01]  /*a360*/  LDS R161, [R162+0x4f00] ;  /* 0x004f0000a2a17984 */ /* 0x0022220000000800 */
[----:B------:R-:W-:Y:S04]  /*a370*/  BSSY.RECONVERGENT B0, `(.L_x_11835) ;  /* 0x0000004000007945 */ /* 0x000fe80003800200 */
[----:B------:R-:W-:Y:S05]  /*a380*/  @!P5 BRA `(.L_x_11836) ;  /* 0x000000000008d947 */ /* 0x000fea0003800000 */
[----:B------:R1:W-:Y:S04]  /*a390*/  REDG.E.ADD.F32.FTZ.RN.STRONG.GPU desc[UR30][R56.64+0xd00], R155 ;  /* 0x000d009b380079a6 */ /* 0x0003e8000c12f31e */
[----:B0-----:R1:W-:Y:S02]  /*a3a0*/  REDG.E.ADD.F32.FTZ.RN.STRONG.GPU desc[UR30][R68.64+0xd00], R161 ;  /* 0x000d00a1440079a6 */ /* 0x0013e4000c12f31e */
.L_x_11836:
[----:B------:R-:W-:Y:S05]  /*a3b0*/  BSYNC.RECONVERGENT B0 ;  /* 0x0000000000007941 */ /* 0x000fea0003800200 */
.L_x_11835:
        /* <DEDUP_REMOVED lines=11> */
.L_x_11838:
[----:B------:R-:W-:Y:S05]  /*a470*/  BSYNC.RECONVERGENT B0 ;  /* 0x0000000000007941 */ /* 0x000fea0003800200 */
.L_x_11837:
[----:B-1----:R1:W0:Y:S01]  /*a480*/  LDS R153, [R156+0x5100] ;  /* 0x005100009c997984 */ /* 0x0022220000000800 */
[----:B------:R-:W-:Y:S04]  /*a490*/  BSSY.RECONVERGENT B0, `(.L_x_11839) ;  /* 0x0000004000007945 */ /* 0x000fe80003800200 */
[----:B------:R-:W-:Y:S05]  /*a4a0*/  @!P0 BRA `(.L_x_11840) ;  /* 0x0000000000088947 */ /* 0x000fea0003800000 */
[----:B------:R1:W-:Y:S04]  /*a4b0*/  REDG.E.ADD.F32.FTZ.RN.STRONG.GPU desc[UR30][R56.64+0xf00], R151 ;  /* 0x000f0097380079a6 */ /* 0x0003e8000c12f31e */
[----:B0-----:R1:W-:Y:S02]  /*a4c0*/  REDG.E.ADD.F32.FTZ.RN.STRONG.GPU desc[UR30][R68.64+0xf00], R153 ;  /* 0x000f0099440079a6 */ /* 0x0013e4000c12f31e */
.L_x_11840:
[----:B------:R-:W-:Y:S05]  /*a4d0*/  BSYNC.RECONVERGENT B0 ;  /* 0x0000000000007941 */ /* 0x000fea0003800200 */
.L_x_11839:
[----:B-1----:R1:W0:Y:S01]  /*a4e0*/  LDS R151, [R154+0x5200] ;  /* 0x005200009a977984 */ /* 0x0022220000000800 */
[----:B------:R-:W-:Y:S04]  /*a4f0*/  BSSY.RECONVERGENT B0, `(.L_x_11841) ;  /* 0x0000004000007945 */ /* 0x000fe80003800200 */
[----:B------:R-:W-:Y:S05]  /*a500*/  @!P2 BRA `(.L_x_11842) ;  /* 0x000000000008a947 */ /* 0x000fea0003800000 */
[----:B------:R1:W-:Y:S04]  /*a510*/  REDG.E.ADD.F32.FTZ.RN.STRONG.GPU desc[UR30][R56.64+0x1000], R149 ;  /* 0x00100095380079a6 */ /* 0x0003e8000c12f31e */
[----:B0-----:R1:W-:Y:S02]  /*a520*/  REDG.E.ADD.F32.FTZ.RN.STRONG.GPU desc[UR30][R68.64+0x1000], R151 ;  /* 0x00100097440079a6 */ /* 0x0013e4000c12f31e */
.L_x_11842:
[----:B------:R-:W-:Y:S05]  /*a530*/  BSYNC.RECONVERGENT B0 ;  /* 0x0000000000007941 */ /* 0x000fea0003800200 */
.L_x_11841:
[----:B-1----:R1:W0:Y:S01]  /*a540*/  LDS R149, [R152+0x5300] ;  /* 0x0053000098957984 */ /* 0x0022220000000800 */
[----:B------:R-:W-:Y:S04]  /*a550*/  BSSY.RECONVERGENT B0, `(.L_x_11843) ;  /* 0x0000004000007945 */ /* 0x000fe80003800200 */
[----:B------:R-:W-:Y:S05]  /*a560*/  @!P3 BRA `(.L_x_11844) ;  /* 0x000000000008b947 */ /* 0x000fea0003800000 */
[----:B------:R1:W-:Y:S04]  /*a570*/  REDG.E.ADD.F32.FTZ.RN.STRONG.GPU desc[UR30][R56.64+0x1100], R147 ;  /* 0x00110093380079a6 */ /* 0x0003e8000c12f31e */
[----:B0-----:R1:W-:Y:S02]  /*a580*/  REDG.E.ADD.F32.FTZ.RN.STRONG.GPU desc[UR30][R68.64+0x1100], R149 ;  /* 0x00110095440079a6 */ /* 0x0013e4000c12f31e */
.L_x_11844:
[----:B------:R-:W-:Y:S05]  /*a590*/  BSYNC.RECONVERGENT B0 ;  /* 0x0000000000007941 */ /* 0x000fea0003800200 */
.L_x_11843:
[----:B-1----:R1:W0:Y:S01]  /*a5a0*/  LDS R147, [R150+0x5400] ;  /* 0x0054000096937984 */ /* 0x0022220000000800 */
[----:B------:R-:W-:Y:S04]  /*a5b0*/  BSSY.RECONVERGENT B0, `(.L_x_11845) ;  /* 0x0000004000007945 */ /* 0x000fe80003800200 */
[----:B------:R-:W-:Y:S05]  /*a5c0*/  @!P4 BRA `(.L_x_11846) ;  /* 0x000000000008c947 */ /* 0x000fea0003800000 */
[----:B------:R1:W-:Y:S04]  /*a5d0*/  REDG.E.ADD.F32.FTZ.RN.STRONG.GPU desc[UR30][R56.64+0x1200], R145 ;  /* 0x00120091380079a6 */ /* 0x0003e8000c12f31e */
[----:B0-----:R1:W-:Y:S02]  /*a5e0*/  REDG.E.ADD.F32.FTZ.RN.STRONG.GPU desc[UR30][R68.64+0x1200], R147 ;  /* 0x00120093440079a6 */ /* 0x0013e4000c12f31e */
.L_x_11846:
[----:B------:R-:W-:Y:S05]  /*a5f0*/  BSYNC.RECONVERGENT B0 ;  /* 0x0000000000007941 */ /* 0x000fea0003800200 */
.L_x_11845:
[----:B-1----:R1:W0:Y:S01]  /*a600*/  LDS R145, [R148+0x5500] ;  /* 0x0055000094917984 */ /* 0x0022220000000800 */
[----:B------:R-:W-:Y:S04]  /*a610*/  BSSY.RECONVERGENT B0, `(.L_x_11847) ;  /* 0x0000004000007945 */ /* 0x000fe80003800200 */
[----:B------:R-:W-:Y:S05]  /*a620*/  @!P5 BRA `(.L_x_11848) ;  /* 0x000000000008d947 */ /* 0x000fea0003800000 */
[----:B------:R1:W-:Y:S04]  /*a630*/  REDG.E.ADD.F32.FTZ.RN.STRONG.GPU desc[UR30][R56.64+0x1300], R143 ;  /* 0x0013008f380079a6 */ /* 0x0003e8000c12f31e */
[----:B0-----:R1:W-:Y:S02]  /*a640*/  REDG.E.ADD.F32.FTZ.RN.STRONG.GPU desc[UR30][R68.64+0x1300], R145 ;  /* 0x00130091440079a6 */ /* 0x0013e4000c12f31e */
.L_x_11848:
[----:B------:R-:W-:Y:S05]  /*a650*/  BSYNC.RECONVERGENT B0 ;  /* 0x0000000000007941 */ /* 0x000fea0003800200 */
.L_x_11847:
        /* <DEDUP_REMOVED lines=11> */
.L_x_11850:
[----:B------:R-:W-:Y:S05]  /*a710*/  BSYNC.RECONVERGENT B0 ;  /* 0x0000000000007941 */ /* 0x000fea0003800200 */
.L_x_11849:
[----:B-1----:R1:W0:Y:S01]  /*a720*/  LDS R141, [R144+0x5700] ;  /* 0x00570000908d7984 */ /* 0x0022220000000800 */
[----:B------:R-:W-:Y:S04]  /*a730*/  BSSY.RECONVERGENT B0, `(.L_x_11851) ;  /* 0x0000004000007945 */ /* 0x000fe80003800200 */
[----:B------:R-:W-:Y:S05]  /*a740*/  @!P0 BRA `(.L_x_11852) ;  /* 0x0000000000088947 */ /* 0x000fea0003800000 */
[----:B------:R1:W-:Y:S04]  /*a750*/  REDG.E.ADD.F32.FTZ.RN.STRONG.GPU desc[UR30][R56.64+0x1500], R139 ;  /* 0x0015008b380079a6 */ /* 0x0003e8000c12f31e */
[----:B0-----:R1:W-:Y:S02]  /*a760*/  REDG.E.ADD.F32.FTZ.RN.STRONG.GPU desc[UR30][R68.64+0x1500], R141 ;  /* 0x0015008d440079a6 */ /* 0x0013e4000c12f31e */
.L_x_11852:
[----:B------:R-:W-:Y:S05]  /*a770*/  BSYNC.RECONVERGENT B0 ;  /* 0x0000000000007941 */ /* 0x000fea0003800200 */
.L_x_11851:
[----:B-1----:R1:W0:Y:S01]  /*a780*/  LDS R139, [R142+0x5800] ;  /* 0x005800008e8b7984 */ /* 0x0022220000000800 */
[----:B------:R-:W-:Y:S04]  /*a790*/  BSSY.RECONVERGENT B0, `(.L_x_11853) ;  /* 0x0000004000007945 */ /* 0x000fe80003800200 */
[----:B------:R-:W-:Y:S05]  /*a7a0*/  @!P2 BRA `(.L_x_11854) ;  /* 0x000000000008a947 */ /* 0x000fea0003800000 */
[----:B------:R1:W-:Y:S04]  /*a7b0*/  REDG.E.ADD.F32.FTZ.RN.STRONG.GPU desc[UR30][R56.64+0x1600], R137 ;  /* 0x00160089380079a6 */ /* 0x0003e8000c12f31e */
[----:B0-----:R1:W-:Y:S02]  /*a7c0*/  REDG.E.ADD.F32.FTZ.RN.STRONG.GPU desc[UR30][R68.64+0x1600], R139 ;  /* 0x0016008b440079a6 */ /* 0x0013e4000c12f31e */
.L_x_11854:
[----:B------:R-:W-:Y:S05]  /*a7d0*/  BSYNC.RECONVERGENT B0 ;  /* 0x0000000000007941 */ /* 0x000fea0003800200 */
.L_x_11853:
[----:B-1----:R1:W0:Y:S01]  /*a7e0*/  LDS R137, [R140+0x5900] ;  /* 0x005900008c897984 */ /* 0x0022220000000800 */
[----:B------:R-:W-:Y:S04]  /*a7f0*/  BSSY.RECONVERGENT B0, `(.L_x_11855) ;  /* 0x0000004000007945 */ /* 0x000fe80003800200 */
[----:B------:R-:W-:Y:S05]  /*a800*/  @!P3 BRA `(.L_x_11856) ;  /* 0x000000000008b947 */ /* 0x000fea0003800000 */
[----:B------:R1:W-:Y:S04]  /*a810*/  REDG.E.ADD.F32.FTZ.RN.STRONG.GPU desc[UR30][R56.64+0x1700], R135 ;  /* 0x00170087380079a6 */ /* 0x0003e8000c12f31e */
[----:B0-----:R1:W-:Y:S02]  /*a820*/  REDG.E.ADD.F32.FTZ.RN.STRONG.GPU desc[UR30][R68.64+0x1700], R137 ;  /* 0x00170089440079a6 */ /* 0x0013e4000c12f31e */
.L_x_11856:
[----:B------:R-:W-:Y:S05]  /*a830*/  BSYNC.RECONVERGENT B0 ;  /* 0x0000000000007941 */ /* 0x000fea0003800200 */
.L_x_11855:
[----:B-1----:R1:W0:Y:S01]  /*a840*/  LDS R135, [R138+0x5a00] ;  /* 0x005a00008a877984 */ /* 0x0022220000000800 */
[----:B------:R-:W-:Y:S04]  /*a850*/  BSSY.RECONVERGENT B0, `(.L_x_11857) ;  /* 0x0000004000007945 */ /* 0x000fe80003800200 */
[----:B------:R-:W-:Y:S05]  /*a860*/  @!P4 BRA `(.L_x_11858) ;  /* 0x000000000008c947 */ /* 0x000fea0003800000 */
[----:B------:R1:W-:Y:S04]  /*a870*/  REDG.E.ADD.F32.FTZ.RN.STRONG.GPU desc[UR30][R56.64+0x1800], R133 ;  /* 0x00180085380079a6 */ /* 0x0003e8000c12f31e */
[----:B0-----:R1:W-:Y:S02]  /*a880*/  REDG.E.ADD.F32.FTZ.RN.STRONG.GPU desc[UR30][R68.64+0x1800], R135 ;  /* 0x00180087440079a6 */ /* 0x0013e4000c12f31e */
.L_x_11858:
[----:B------:R-:W-:Y:S05]  /*a890*/  BSYNC.RECONVERGENT B0 ;  /* 0x0000000000007941 */ /* 0x000fea0003800200 */
.L_x_11857:
[----:B-1----:R1:W0:Y:S01]  /*a8a0*/  LDS R133, [R136+0x5b00] ;  /* 0x005b000088857984 */ /* 0x0022220000000800 */
[----:B------:R-:W-:Y:S04]  /*a8b0*/  BSSY.RECONVERGENT B0, `(.L_x_11859) ;  /* 0x0000004000007945 */ /* 0x000fe80003800200 */
[----:B------:R-:W-:Y:S05]  /*a8c0*/  @!P5 BRA `(.L_x_11860) ;  /* 0x000000000008d947 */ /* 0x000fea0003800000 */
[----:B------:R1:W-:Y:S04]  /*a8d0*/  REDG.E.ADD.F32.FTZ.RN.STRONG.GPU desc[UR30][R56.64+0x1900], R131 ;  /* 0x00190083380079a6 */ /* 0x0003e8000c12f31e */
[----:B0-----:R1:W-:Y:S02]  /*a8e0*/  REDG.E.ADD.F32.FTZ.RN.STRONG.GPU desc[UR30][R68.64+0x1900], R133 ;  /* 0x00190085440079a6 */ /* 0x0013e4000c12f31e */
.L_x_11860:
[----:B------:R-:W-:Y:S05]  /*a8f0*/  BSYNC.RECONVERGENT B0 ;  /* 0x0000000000007941 */ /* 0x000fea0003800200 */
.L_x_11859:
        /* <DEDUP_REMOVED lines=11> */
.L_x_11862:
[----:B------:R-:W-:Y:S05]  /*a9b0*/  BSYNC.RECONVERGENT B0 ;  /* 0x0000000000007941 */ /* 0x000fea0003800200 */
.L_x_11861:
[----:B-1----:R1:W0:Y:S01]  /*a9c0*/  LDS R129, [R132+0x5d00] ;  /* 0x005d000084817984 */ /* 0x0022220000000800 */
[----:B------:R-:W-:Y:S04]  /*a9d0*/  BSSY.RECONVERGENT B0, `(.L_x_11863) ;  /* 0x0000004000007945 */ /* 0x000fe80003800200 */
[----:B------:R-:W-:Y:S05]  /*a9e0*/  @!P0 BRA `(.L_x_11864) ;  /* 0x0000000000088947 */ /* 0x000fea0003800000 */
[----:B------:R1:W-:Y:S04]  /*a9f0*/  REDG.E.ADD.F32.FTZ.RN.STRONG.GPU desc[UR30][R56.64+0x1b00], R127 ;  /* 0x001b007f380079a6 */ /* 0x0003e8000c12f31e */
[----:B0-----:R1:W-:Y:S02]  /*aa00*/  REDG.E.ADD.F32.FTZ.RN.STRONG.GPU desc[UR30][R68.64+0x1b00], R129 ;  /* 0x001b0081440079a6 */ /* 0x0013e4000c12f31e */
.L_x_11864:
[----:B------:R-:W-:Y:S05]  /*aa10*/  BSYNC.RECONVERGENT B0 ;  /* 0x0000000000007941 */ /* 0x000fea0003800200 */
.L_x_11863:
[----:B-1----:R1:W0:Y:S01]  /*aa20*/  LDS R127, [R130+0x5e00] ;  /* 0x005e0000827f7984 */ /* 0x0022220000000800 */
[----:B------:R-:W-:Y:S04]  /*aa30*/  BSSY.RECONVERGENT B0, `(.L_x_11865) ;  /* 0x0000004000007945 */ /* 0x000fe80003800200 */
[----:B------:R-:W-:Y:S05]  /*aa40*/  @!P2 BRA `(.L_x_11866) ;  /* 0x000000000008a947 */ /* 0x000fea0003800000 */
[----:B------:R1:W-:Y:S04]  /*aa50*/  REDG.E.ADD.F32.FTZ.RN.STRONG.GPU desc[UR30][R56.64+0x1c00], R95 ;  /* 0x001c005f380079a6 */ /* 0x0003e8000c12f31e */
[----:B0-----:R1:W-:Y:S02]  /*aa60*/  REDG.E.ADD.F32.FTZ.RN.STRONG.GPU desc[UR30][R68.64+0x1c00], R127 ;  /* 0x001c007f440079a6 */ /* 0x0013e4000c12f31e */
.L_x_11866:
[----:B------:R-:W-:Y:S05]  /*aa70*/  BSYNC.RECONVERGENT B0 ;  /* 0x0000000000007941 */ /* 0x000fea0003800200 */
.L_x_11865:
[----:B-1----:R1:W0:Y:S01]  /*aa80*/  LDS R95, [R128+0x5f00] ;  /* 0x005f0000805f7984 */ /* 0x0022220000000800 */
[----:B------:R-:W-:Y:S04]  /*aa90*/  BSSY.RECONVERGENT B0, `(.L_x_11867) ;  /* 0x0000004000007945 */ /* 0x000fe80003800200 */
[----:B------:R-:W-:Y:S05]  /*aaa0*/  @!P3 BRA `(.L_x_11868) ;  /* 0x000000000008b947 */ /* 0x000fea0003800000 */
[----:B------:R1:W-:Y:S04]  /*aab0*/  REDG.E.ADD.F32.FTZ.RN.STRONG.GPU desc[UR30][R56.64+0x1d00], R93 ;  /* 0x001d005d380079a6 */ /* 0x0003e8000c12f31e */
[----:B0-----:R1:W-:Y:S02]  /*aac0*/  REDG.E.ADD.F32.FTZ.RN.STRONG.GPU desc[UR30][R68.64+0x1d00], R95 ;  /* 0x001d005f440079a6 */ /* 0x0013e4000c12f31e */
.L_x_11868:
[----:B------:R-:W-:Y:S05]  /*aad0*/  BSYNC.RECONVERGENT B0 ;  /* 0x0000000000007941 */ /* 0x000fea0003800200 */
.L_x_11867:
[----:B-1----:R1:W0:Y:S01]  /*aae0*/  LDS R93, [R94+0x6000] ;  /* 0x006000005e5d7984 */ /* 0x0022220000000800 */
[----:B------:R-:W-:Y:S04]  /*aaf0*/  BSSY.RECONVERGENT B0, `(.L_x_11869) ;  /* 0x0000004000007945 */ /* 0x000fe80003800200 */
[----:B------:R-:W-:Y:S05]  /*ab00*/  @!P4 BRA `(.L_x_11870) ;  /* 0x000000000008c947 */ /* 0x000fea0003800000 */
[----:B------:R1:W-:Y:S04]  /*ab10*/  REDG.E.ADD.F32.FTZ.RN.STRONG.GPU desc[UR30][R56.64+0x1e00], R65 ;  /* 0x001e0041380079a6 */ /* 0x0003e8000c12f31e */
[----:B0-----:R1:W-:Y:S02]  /*ab20*/  REDG.E.ADD.F32.FTZ.RN.STRONG.GPU desc[UR30][R68.64+0x1e00], R93 ;  /* 0x001e005d440079a6 */ /* 0x0013e4000c12f31e */
.L_x_11870:
[----:B------:R-:W-:Y:S05]  /*ab30*/  BSYNC.RECONVERGENT B0 ;  /* 0x0000000000007941 */ /* 0x000fea0003800200 */
.L_x_11869:
[----:B-1----:R1:W0:Y:S01]  /*ab40*/  LDS R65, [R92+0x6100] ;  /* 0x006100005c417984 */ /* 0x0022220000000800 */
[----:B------:R-:W-:Y:S04]  /*ab50*/  BSSY.RECONVERGENT B0, `(.L_x_11871) ;  /* 0x0000004000007945 */ /* 0x000fe80003800200 */
[----:B------:R-:W-:Y:S05]  /*ab60*/  @!P5 BRA `(.L_x_11872) ;  /* 0x000000000008d947 */ /* 0x000fea0003800000 */
[----:B------:R1:W-:Y:S04]  /*ab70*/  REDG.E.ADD.F32.FTZ.RN.STRONG.GPU desc[UR30][R56.64+0x1f00], R59 ;  /* 0x001f003b380079a6 */ /* 0x0003e8000c12f31e */
[----:B0-----:R1:W-:Y:S02]  /*ab80*/  REDG.E.ADD.F32.FTZ.RN.STRONG.GPU desc[UR30][R68.64+0x1f00], R65 ;  /* 0x001f0041440079a6 */ /* 0x0013e4000c12f31e */
.L_x_11872:
[----:B------:R-:W-:Y:S05]  /*ab90*/  BSYNC.RECONVERGENT B0 ;  /* 0x0000000000007941 */ /* 0x000fea0003800200 */
.L_x_11871:
[----:B-1----:R-:W1:Y:S01]  /*aba0*/  SHFL.DOWN PT, R56, R61, 0x1, 0x1f ;  /* 0x08201f003d387f89 */ /* 0x002e6200000e0000 */
[----:B------:R-:W-:Y:S01]  /*abb0*/  ISETP.GT.AND P0, PT, R121, 0x1e, PT ;  /* 0x0000001e7900780c */ /* 0x000fe20003f04270 */
[----:B------:R-:W-:Y:S01]  /*abc0*/  FMUL.FTZ R72, R72, R213 ;  /* 0x000000d548487220 */ /* 0x000fe20000410000 */
[-C--:B------:R-:W-:Y:S01]  /*abd0*/  FFMA.FTZ R23, R40, R64.reuse, R23 ;  /* 0x0000004028177223 */ /* 0x080fe20000010017 */
[----:B------:R-:W5:Y:S01]  /*abe0*/  SHFL.DOWN PT, R57, R66, 0x1, 0x1f ;  /* 0x08201f0042397f89 */ /* 0x000f6200000e0000 */
[----:B------:R-:W-:Y:S01]  /*abf0*/  FFMA.FTZ R80, R55, R64, R80 ;  /* 0x0000004037507223 */ /* 0x000fe20000010050 */
[----:B------:R-:W-:Y:S01]  /*ac00*/  FFMA.FTZ R71, R71, R216, R72 ;  /* 0x000000d847477223 */ /* 0x000fe20000010048 */
[----:B------:R-:W-:Y:S01]  /*ac10*/  FMUL.FTZ R165, R198, R165 ;  /* 0x000000a5c6a57220 */ /* 0x000fe20000410000 */
[----:B------:R-:W-:Y:S01]  /*ac20*/  FMUL.FTZ R67, R67, R214 ;  /* 0x000000d643437220 */ /* 0x000fe20000410000 */
[----:B------:R-:W-:Y:S01]  /*ac30*/  FADD.FTZ R101, R62, R101 ;  /* 0x000000653e657221 */ /* 0x000fe20000010000 */
[----:B------:R-:W-:Y:S01]  /*ac40*/  FMUL.FTZ R208, R79, R208 ;  /* 0x000000d04fd07220 */ /* 0x000fe20000410000 */
[----:B------:R-:W-:Y:S01]  /*ac50*/  FFMA.FTZ R165, R76, R181, R165 ;  /* 0x000000b54ca57223 */ /* 0x000fe200000100a5 */
[----:B------:R-:W-:Y:S01]  /*ac60*/  FFMA.FTZ R67, R70, R209, R67 ;  /* 0x000000d146437223 */ /* 0x000fe20000010043 */
[----:B------:R-:W-:Y:S01]  /*ac70*/  ISETP.NE.AND P2, PT, R0, RZ, PT ;  /* 0x000000ff0000720c */ /* 0x000fe20003f45270 */
[----:B------:R-:W-:Y:S01]  /*ac80*/  FFMA.FTZ R206, R81, R206, R208 ;  /* 0x000000ce51ce7223 */ /* 0x000fe200000100d0 */
        /* <DEDUP_REMOVED lines=41> */
[----:B------:R-:W-:Y:S02]  /*af20*/  FMUL.FTZ R57, R196, R164 ;  /* 0x000000a4c4397220 */ /* 0x000fe40000410000 */
[----:B------:R-:W5:Y:S02]  /*af30*/  SHFL.DOWN PT, R59, R66, 0x8, 0x1f ;  /* 0x09001f00423b7f89 */ /* 0x000f6400000e0000 */
        /* <DEDUP_REMOVED lines=14> */
[----:B------:R-:W-:-:S03]  /*b020*/  FFMA.FTZ R59, R74, R184, R59 ;  /* 0x000000b84a3b7223 */ /* 0x000fc6000001003b */
[----:B------:R-:W-:Y:S01]  /*b030*/  FADD.FTZ R107, R206, R107 ;  /* 0x0000006bce6b7221 */ /* 0x000fe20000010000 */
[-C--:B------:R-:W-:Y:S01]  /*b040*/  FFMA.FTZ R34, R49, R59.reuse, R34 ;  /* 0x0000003b31227223 */ /* 0x080fe20000010022 */
[----:B------:R-:W-:Y:S01]  /*b050*/  FFMA.FTZ R83, R118, R59, R83 ;  /* 0x0000003b76537223 */ /* 0x000fe20000010053 */
[----:B------:R-:W-:Y:S01]  /*b060*/  @!P0 SHF.R.U32.HI R62, RZ, 0x2, R0 ;  /* 0x00000002ff3e8819 */ /* 0x000fe20000011600 */
[----:B------:R-:W-:Y:S02]  /*b070*/  FFMA.FTZ R59, R117, R170, R58 ;  /* 0x000000aa753b7223 */ /* 0x000fe4000001003a */
[----:B------:R-:W-:Y:S01]  /*b080*/  FADD.FTZ R108, R83, R108 ;  /* 0x0000006c536c7221 */ /* 0x000fe20000010000 */
[----:B------:R-:W-:Y:S01]  /*b090*/  @!P0 LOP3.LUT R62, R62, 0xf8, RZ, 0xc0, !PT ;  /* 0x000000f83e3e8812 */ /* 0x000fe200078ec0ff */
[----:B------:R-:W-:Y:S01]  /*b0a0*/  FADD.FTZ R110, R59, R110 ;  /* 0x0000006e3b6e7221 */ /* 0x000fe20000010000 */
[----:B-1----:R-:W-:Y:S01]  /*b0b0*/  FADD.FTZ R56, R61, R64 ;  /* 0x000000403d387221 */ /* 0x002fe20000010000 */
[----:B-----5:R-:W-:-:S05]  /*b0c0*/  FADD.FTZ R57, R66, R57 ;  /* 0x0000003942397221 */ /* 0x020fca0000010000 */
[----:B------:R1:W-:Y:S01]  /*b0d0*/  @!P0 STS.64 [R62+UR9+0x6308], R56 ;  /* 0x006308383e008988 */ /* 0x0003e20008000a09 */
[----:B------:R-:W-:Y:S06]  /*b0e0*/  BAR.SYNC.DEFER_BLOCKING 0x0 ;  /* 0x0000000000007b1d */ /* 0x000fec0000010000 */
[----:B------:R-:W-:Y:S05]  /*b0f0*/  @P2 BRA `(.L_x_11874) ;  /* 0x0000000000342947 */ /* 0x000fea0003800000 */
[----:B------:R-:W-:Y:S01]  /*b100*/  UISETP.NE.AND UP0, UPT, UR19, UR45, UPT ;  /* 0x0000002d1300728c */ /* 0x000fe2000bf05270 */
[----:B------:R-:W5:Y:S01]  /*b110*/  LDS.64 R58, [UR9+0x6310] ;  /* 0x00631009ff3a7984 */ /* 0x000f620008000a00 */
[----:B------:R-:W-:Y:S01]  /*b120*/  ULEA UR32, UR8, UR9, 0x3 ;  /* 0x0000000908207291 */ /* 0x000fe2000f8e18ff */
[----:B------:R-:W-:-:S03]  /*b130*/  ISETP.GT.AND P0, PT, R121, 0xf, PT ;  /* 0x0000000f7900780c */ /* 0x000fc60003f04270 */
[----:B------:R-:W-:Y:S02]  /*b140*/  PLOP3.LUT P2, PT, PT, PT, UP0, 0x80, 0x8 ;  /* 0x000000000008781c */ /* 0x000fe40003f4f008 */
[----:B------:R-:W-:Y:S02]  /*b150*/  FSEL R61, R61, R56, P0 ;  /* 0x000000383d3d7208 */ /* 0x000fe40000000000 */
[----:B------:R-:W-:-:S09]  /*b160*/  FSEL R66, R66, R57, P0 ;  /* 0x0000003942427208 */ /* 0x000fd20000000000 */
[----:B-1----:R-:W1:Y:S01]  /*b170*/  @P2 LDS.64 R62, [UR32+0x8d60] ;  /* 0x008d6020ff3e2984 */ /* 0x002e620008000a00 */
[----:B-----5:R-:W-:Y:S01]  /*b180*/  FADD.FTZ R58, R58, R61 ;  /* 0x0000003d3a3a7221 */ /* 0x020fe20000010000 */
[----:B------:R-:W-:-:S03]  /*b190*/  FADD.FTZ R59, R59, R66 ;  /* 0x000000423b3b7221 */ /* 0x000fc60000010000 */
[----:B-1----:R-:W-:Y:S01]  /*b1a0*/  @P2 FADD.FTZ R58, R58, R62 ;  /* 0x0000003e3a3a2221 */ /* 0x002fe20000010000 */
[----:B------:R-:W-:-:S05]  /*b1b0*/  @P2 FADD.FTZ R59, R59, R63 ;  /* 0x0000003f3b3b2221 */ /* 0x000fca0000010000 */
[----:B------:R1:W-:Y:S02]  /*b1c0*/  STS.64 [UR32+0x8d60], R58 ;  /* 0x008d603aff007988 */ /* 0x0003e40008000a20 */
.L_x_11874:
[----:B------:R-:W-:Y:S05]  /*b1d0*/  BSYNC.RECONVERGENT B0 ;  /* 0x0000000000007941 */ /* 0x000fea0003800200 */
.L_x_11873:
[----:B------:R-:W-:-:S04]  /*b1e0*/  UIADD3 UR8, UPT, UPT, UR8, 0x1, URZ ;  /* 0x0000000108087890 */ /* 0x000fc8000fffe0ff */
[----:B------:R-:W-:-:S09]  /*b1f0*/  UISETP.GE.AND UP0, UPT, UR8, UR46, UPT ;  /* 0x0000002e0800728c */ /* 0x000fd2000bf06270 */
[----:B------:R-:W-:Y:S05]  /*b200*/  BRA.U !UP0, `(.L_x_11875) ;  /* 0xffffff7908c07547 */ /* 0x000fea000b83ffff */
.L_x_11779:
        /* <DEDUP_REMOVED lines=26> */
[----:B------:R-:W4:Y:S01]  /*b3b0*/  LDS.128 R8, [R120] ;  /* 0x0000000078087984 */ /* 0x000f220000000c00 */
[----:B-----5:R-:W-:Y:S02]  /*b3c0*/  UIMAD.WIDE.U32 UR12, UR38, UR32, UR8 ;  /* 0x00000020260c72a5 */ /* 0x020fe4000f8e0008 */
[----:B------:R-:W-:Y:S01]  /*b3d0*/  UIADD3 UR22, UP3, UPT, UR22, -0x800, URZ ;  /* 0xfffff80016167890 */ /* 0x000fe2000ff7e0ff */
[----:B------:R-:W5:Y:S01]  /*b3e0*/  LDS.128 R12, [R120+0x200] ;  /* 0x00020000780c7984 */ /* 0x000f620000000c00 */
[----:B------:R-:W-:Y:S01]  /*b3f0*/  UIMAD UR13, UR38, UR33, UR13 ;  /* 0x00000021260d72a4 */ /* 0x000fe2000f8e020d */
[----:B0-----:R-:W-:Y:S01]  /*b400*/  SHF.L.U32 R5, R0, 0x1, RZ ;  /* 0x0000000100057819 */ /* 0x001fe200000006ff */
[----:B------:R-:W-:Y:S01]  /*b410*/  FADD.FTZ R0, R125, R110 ;  /* 0x0000006e7d007221 */ /* 0x000fe20000010000 */
[----:B------:R-:W0:Y:S01]  /*b420*/  LDCU.64 UR32, c[0x0][0x520] ;  /* 0x0000a400ff2077ac */ /* 0x000e220008000a00 */
[----:B---3--:R-:W-:Y:S02]  /*b430*/  F2FP.BF16.F32.PACK_AB R17, R107, R108 ;  /* 0x0000006c6b11723e */ /* 0x008fe400000010ff */
[----:B------:R-:W-:Y:S01]  /*b440*/  LOP3.LUT R5, R5, 0x7c0, RZ, 0xc0, !PT ;  /* 0x000007c005057812 */ /* 0x000fe200078ec0ff */
[----:B-1----:R-:W-:Y:S01]  /*b450*/  UIMAD.WIDE.U32 UR12, UR10, UR34, UR12 ;  /* 0x000000220a0c72a5 */ /* 0x002fe2000f8e000c */
[----:B------:R-:W-:Y:S01]  /*b460*/  FADD.FTZ R7, R0, R109 ;  /* 0x0000006d00077221 */ /* 0x000fe20000010000 */
[----:B------:R-:W-:Y:S01]  /*b470*/  F2FP.BF16.F32.PACK_AB R16, R109, R110 ;  /* 0x0000006e6d10723e */ /* 0x000fe200000010ff */
[----:B------:R-:W-:Y:S01]  /*b480*/  UIADD3 UR20, UP4, UPT, UR20, -0x800, URZ ;  /* 0xfffff80014147890 */ /* 0x000fe2000ff9e0ff */
[----:B------:R-:W-:Y:S01]  /*b490*/  LOP3.LUT R0, R5, 0x1f, R124, 0xf8, !PT ;  /* 0x0000001f05007812 */ /* 0x000fe200078ef87c */
[----:B------:R-:W-:Y:S01]  /*b4a0*/  UIMAD UR15, UR10, UR35, UR13 ;  /* 0x000000230a0f72a4 */ /* 0x000fe2000f8e020d */
[----:B------:R-:W-:Y:S01]  /*b4b0*/  F2FP.BF16.F32.PACK_AB R19, R103, R104 ;  /* 0x000000686713723e */ /* 0x000fe200000010ff */
[----:B--2---:R-:W-:Y:S01]  /*b4c0*/  ULEA UR13, UP0, UR12, UR36, 0x1 ;  /* 0x000000240c0d7291 */ /* 0x004fe2000f8008ff */
[----:B------:R-:W-:Y:S01]  /*b4d0*/  F2FP.BF16.F32.PACK_AB R18, R105, R106 ;  /* 0x0000006a6912723e */ /* 0x000fe200000010ff */
[----:B------:R-:W1:Y:S01]  /*b4e0*/  LDCU.64 UR34, c[0x0][0x560] ;  /* 0x0000ac00ff2277ac */ /* 0x000e620008000a00 */
[----:B------:R-:W-:Y:S01]  /*b4f0*/  FADD.FTZ R4, R7, R108 ;  /* 0x0000006c07047221 */ /* 0x000fe20000010000 */
[----:B------:R-:W-:-:S02]  /*b500*/  ULEA.HI.X UR12, UR12, UR37, UR15, 0x1, UP0 ;  /* 0x000000250c0c7291 */ /* 0x000fc400080f0c0f */
[----:B------:R-:W-:Y:S01]  /*b510*/  MOV R2, UR13 ;  /* 0x0000000d00027c02 */ /* 0x000fe20008000f00 */
[----:B------:R-:W-:Y:S01]  /*b520*/  FADD.FTZ R7, R4, R107 ;  /* 0x0000006b04077221 */ /* 0x000fe20000010000 */
[----:B------:R-:W-:Y:S02]  /*b530*/  UIADD3.X UR29, UPT, UPT, UR29, -0x1, URZ, UP1, !UPT ;  /* 0xffffffff1d1d7890 */ /* 0x000fe40008ffe4ff */
[----:B------:R-:W-:Y:S01]  /*b540*/  UIADD3.X UR25, UPT, UPT, UR25, -0x1, URZ, UP2, !UPT ;  /* 0xffffffff19197890 */ /* 0x000fe200097fe4ff */
[----:B------:R-:W-:Y:S01]  /*b550*/  MOV R3, UR12 ;  /* 0x0000000c00037c02 */ /* 0x000fe20008000f00 */
[----:B------:R-:W-:Y:S01]  /*b560*/  FADD.FTZ R106, R7, R106 ;  /* 0x0000006a076a7221 */ /* 0x000fe20000010000 */
[----:B------:R-:W-:Y:S02]  /*b570*/  UIADD3.X UR23, UPT, UPT, UR23, -0x1, URZ, UP3, !UPT ;  /* 0xffffffff17177890 */ /* 0x000fe40009ffe4ff */
[----:B------:R-:W-:Y:S01]  /*b580*/  UIADD3.X UR21, UPT, UPT, UR21, -0x1, URZ, UP4, !UPT ;  /* 0xffffffff15157890 */ /* 0x000fe2000a7fe4ff */
[----:B------:R-:W-:Y:S01]  /*b590*/  IMAD.WIDE.U32 R2, R0, 0x10, R2 ;  /* 0x0000001000027825 */ /* 0x000fe200078e0002 */
[----:B------:R-:W2:Y:S03]  /*b5a0*/  LDCU.64 UR12, c[0x0][0x518] ;  /* 0x0000a300ff0c77ac */ /* 0x000ea60008000a00 */
[----:B------:R-:W-:Y:S01]  /*b5b0*/  FADD.FTZ R105, R106, R105 ;  /* 0x000000696a697221 */ /* 0x000fe20000010000 */
[----:B----4-:R-:W-:Y:S03]  /*b5c0*/  STG.E.128 desc[UR30][R2.64], R8 ;  /* 0x0000000802007986 */ /* 0x010fe6000c101d1e */
[----:B------:R-:W-:Y:S01]  /*b5d0*/  FADD.FTZ R104, R105, R104 ;  /* 0x0000006869687221 */ /* 0x000fe20000010000 */
[----:B-----5:R3:W-:Y:S03]  /*b5e0*/  STG.E.128 desc[UR30][R2.64+0x200], R12 ;  /* 0x0002000c02007986 */ /* 0x0207e6000c101d1e */
[----:B------:R-:W-:Y:S01]  /*b5f0*/  FADD.FTZ R103, R104, R103 ;  /* 0x0000006768677221 */ /* 0x000fe20000010000 */
[----:B------:R-:W-:Y:S03]  /*b600*/  BAR.SYNC.DEFER_BLOCKING 0x0 ;  /* 0x0000000000007b1d */ /* 0x000fe60000010000 */
[----:B------:R-:W-:-:S04]  /*b610*/  FADD.FTZ R102, R103, R102 ;  /* 0x0000006667667221 */ /* 0x000fc80000010000 */
[----:B------:R-:W-:Y:S01]  /*b620*/  FADD.FTZ R101, R102, R101 ;  /* 0x0000006566657221 */ /* 0x000fe20000010000 */
[----:B--2---:R-:W-:-:S03]  /*b630*/  UIMAD.WIDE.U32 UR8, UR38, UR12, UR8 ;  /* 0x0000000c260872a5 */ /* 0x004fc6000f8e0008 */
[----:B------:R-:W-:Y:S01]  /*b640*/  FADD.FTZ R100, R101, R100 ;  /* 0x0000006465647221 */ /* 0x000fe20000010000 */
[----:B------:R-:W-:-:S03]  /*b650*/  UIMAD UR9, UR38, UR13, UR9 ;  /* 0x0000000d260972a4 */ /* 0x000fc6000f8e0209 */
[----:B------:R-:W-:Y:S01]  /*b660*/  FADD.FTZ R99, R100, R99 ;  /* 0x0000006364637221 */ /* 0x000fe20000010000 */
[----:B0-----:R-:W-:-:S03]  /*b670*/  UIMAD.WIDE.U32 UR8, UR10, UR32, UR8 ;  /* 0x000000200a0872a5 */ /* 0x001fc6000f8e0008 */
[----:B------:R-:W-:Y:S01]  /*b680*/  FADD.FTZ R98, R99, R98 ;  /* 0x0000006263627221 */ /* 0x000fe20000010000 */
[----:B------:R-:W-:Y:S02]  /*b690*/  UIMAD UR12, UR10, UR33, UR9 ;  /* 0x000000210a0c72a4 */ /* 0x000fe4000f8e0209 */
[----:B-1----:R-:W-:Y:S01]  /*b6a0*/  ULEA UR9, UP0, UR8, UR34, 0x1 ;  /* 0x0000002208097291 */ /* 0x002fe2000f8008ff */
[----:B------:R-:W-:Y:S01]  /*b6b0*/  FADD.FTZ R97, R98, R97 ;  /* 0x0000006162617221 */ /* 0x000fe20000010000 */
[----:B------:R-:W-:Y:S02]  /*b6c0*/  STS.128 [R119], R16 ;  /* 0x0000001077007388 */ /* 0x000fe40000000c00 */
[----:B------:R-:W-:Y:S02]  /*b6d0*/  ULEA.HI.X UR8, UR8, UR35, UR12, 0x1, UP0 ;  /* 0x0000002308087291 */ /* 0x000fe400080f0c0c */
[----:B---3--:R-:W-:Y:S01]  /*b6e0*/  MOV R2, UR9 ;  /* 0x0000000900027c02 */ /* 0x008fe20008000f00 */
[----:B------:R-:W-:Y:S01]  /*b6f0*/  UIADD3 UR26, UP0, UPT, UR26, -0x1000, URZ ;  /* 0xfffff0001a1a7890 */ /* 0x000fe2000ff1e0ff */
[----:B------:R-:W-:Y:S01]  /*b700*/  STS.128 [R119+0x10], R20 ;  /* 0x0000101477007388 */ /* 0x000fe20000000c00 */
[----:B------:R-:W-:-:S03]  /*b710*/  NOP ;  /* 0x0000000000007918 */ /* 0x000fc60000000000 */
[----:B------:R-:W0:Y:S01]  /*b720*/  LDS.128 R8, [R120] ;  /* 0x0000000078087984 */ /* 0x000e220000000c00 */
[----:B------:R-:W-:Y:S01]  /*b730*/  MOV R3, UR8 ;  /* 0x0000000800037c02 */ /* 0x000fe20008000f00 */
[----:B------:R-:W-:Y:S01]  /*b740*/  UIADD3.X UR27, UPT, UPT, UR27, -0x1, URZ, UP0, !UPT ;  /* 0xffffffff1b1b7890 */ /* 0x000fe200087fe4ff */
[----:B------:R-:W-:Y:S01]  /*b750*/  FADD.FTZ R96, R97, R96 ;  /* 0x0000006061607221 */ /* 0x000fe20000010000 */
[----:B------:R-:W1:Y:S01]  /*b760*/  LDS.128 R24, [R120+0x200] ;  /* 0x0002000078187984 */ /* 0x000e620000000c00 */
[----:B------:R-:W-:Y:S01]  /*b770*/  UISETP.GT.AND UP0, UPT, UR19, 0x1, UPT ;  /* 0x000000011300788c */ /* 0x000fe2000bf04270 */
[----:B------:R-:W-:-:S04]  /*b780*/  IMAD.WIDE.U32 R2, R0, 0x10, R2 ;  /* 0x0000001000027825 */ /* 0x000fc800078e0002 */
[----:B------:R-:W-:Y:S01]  /*b790*/  FADD.FTZ R125, R96, R91 ;  /* 0x0000005b607d7221 */ /* 0x000fe20000010000 */
[----:B------:R-:W-:Y:S01]  /*b7a0*/  UMOV UR19, UR14 ;  /* 0x0000000e00137c82 */ /* 0x000fe20008000000 */
[----:B0-----:R0:W-:Y:S04]  /*b7b0*/  STG.E.128 desc[UR30][R2.64], R8 ;  /* 0x0000000802007986 */ /* 0x0011e8000c101d1e */
[----:B-1----:R0:W-:Y:S01]  /*b7c0*/  STG.E.128 desc[UR30][R2.64+0x200], R24 ;  /* 0x0002001802007986 */ /* 0x0021e2000c101d1e */
[----:B------:R-:W-:Y:S05]  /*b7d0*/  BRA.U UP0, `(.L_x_11876) ;  /* 0xffffff5100c47547 */ /* 0x000fea000b83ffff */
.L_x_11777:
        /* <DEDUP_REMOVED lines=41> */
.L_x_11878:
[----:B------:R-:W-:Y:S05]  /*ba70*/  BSYNC.RECONVERGENT B0 ;  /* 0x0000000000007941 */ /* 0x000fea0003800200 */
.L_x_11877:
        /* <DEDUP_REMOVED lines=39> */
.L_x_11880:
[----:B------:R-:W-:Y:S05]  /*bcf0*/  BSYNC.RECONVERGENT B0 ;  /* 0x0000000000007941 */ /* 0x000fea0003800200 */
.L_x_11879:
[----:B------:R-:W-:Y:S05]  /*bd00*/  @P0 EXIT ;  /* 0x000000000000094d */ /* 0x000fea0003800000 */
[----:B------:R-:W3:Y:S01]  /*bd10*/  S2UR UR8, SR_CgaCtaId ;  /* 0x00000000000879c3 */ /* 0x000ee20000008800 */
[----:B------:R-:W4:Y:S01]  /*bd20*/  LDCU.64 UR6, c[0x0][0x4a8] ;  /* 0x00009500ff0677ac */ /* 0x000f220008000a00 */
[----:B012---:R-:W-:Y:S01]  /*bd30*/  MOV R7, R10 ;  /* 0x0000000a00077202 */ /* 0x007fe20000000f00 */
[----:B------:R-:W0:Y:S01]  /*bd40*/  LDCU UR9, c[0x0][0x360] ;  /* 0x00006c00ff0977ac */ /* 0x000e220008000800 */
[----:B------:R-:W1:Y:S01]  /*bd50*/  LDCU.64 UR12, c[0x0][0x4b0] ;  /* 0x00009600ff0c77ac */ /* 0x000e620008000a00 */
[----:B------:R-:W2:Y:S01]  /*bd60*/  LDCU.64 UR14, c[0x0][0x530] ;  /* 0x0000a600ff0e77ac */ /* 0x000ea20008000a00 */
[----:B----4-:R-:W-:-:S03]  /*bd70*/  UIMAD.WIDE.U32 UR4, UR10, UR6, URZ ;  /* 0x000000060a0472a5 */ /* 0x010fc6000f8e00ff */
[----:B------:R-:W-:Y:S01]  /*bd80*/  UMOV UR6, 0x400 ;  /* 0x0000040000067882 */ /* 0x000fe20000000000 */
[----:B------:R-:W-:Y:S02]  /*bd90*/  UIMAD UR10, UR10, UR7, UR5 ;  /* 0x000000070a0a72a4 */ /* 0x000fe4000f8e0205 */
[----:B0123--:R-:W-:-:S12]  /*bda0*/  ULEA UR6, UR8, UR6, 0x18 ;  /* 0x0000000608067291 */ /* 0x00ffd8000f8ec0ff */
.L_x_11881:
[C---:B------:R-:W-:Y:S02]  /*bdb0*/  LEA R0, R7.reuse, UR6, 0x3 ;  /* 0x0000000607007c11 */ /* 0x040fe4000f8e18ff */
[----:B------:R-:W-:Y:S02]  /*bdc0*/  SHF.R.S32.HI R4, RZ, 0x1f, R7 ;  /* 0x0000001fff047819 */ /* 0x000fe40000011407 */
[----:B0-----:R-:W-:Y:S01]  /*bdd0*/  MOV R2, UR4 ;  /* 0x0000000400027c02 */ /* 0x001fe20008000f00 */
        /* <DEDUP_REMOVED lines=16> */
.L_x_11784:
[----:B------:R-:W-:Y:S01]  /*bee0*/  HFMA2 R233, -RZ, RZ, 0, 5.9604644775390625e-08 ;  /* 0x00000001ffe97431 */ /* 0x000fe200000001ff */
[----:B------:R-:W-:Y:S02]  /*bef0*/  MOV R231, R65 ;  /* 0x0000004100e77202 */ /* 0x000fe40000000f00 */
[----:B------:R-:W-:Y:S02]  /*bf00*/  MOV R240, RZ ;  /* 0x000000ff00f07202 */ /* 0x000fe40000000f00 */
[----:B------:R-:W-:-:S07]  /*bf10*/  MOV R66, 0xffffffff ;  /* 0xffffffff00427802 */ /* 0x000fce0000000f00 */
[----:B01---5:R-:W-:Y:S05]  /*bf20*/  WARPSYNC.COLLECTIVE R66, `(.L_x_11882) ;  /* 0x0000000042087348 */ /* 0x023fea0003c00000 */
[----:B------:R2:W3:Y:S02]  /*bf30*/  SHFL.UP P6, R236, R231, R233, R240 ;  /* 0x040000e9e7ec7389 */ /* 0x0004e400000c00f0 */
[----:B0123-5:R-:W-:Y:S05]  /*bf40*/  ENDCOLLECTIVE ;  /* 0x000000000000791b */ /* 0x02ffea0003800000 */
.L_x_11882:
[----:B------:R-:W-:Y:S02]  /*bf50*/  MOV R231, R227 ;  /* 0x000000e300e77202 */ /* 0x000fe40000000f00 */
[----:B------:R-:W-:-:S07]  /*bf60*/  MOV R64, R236 ;  /* 0x000000ec00407202 */ /* 0x000fce0000000f00 */
[----:B------:R-:W-:Y:S05]  /*bf70*/  WARPSYNC.COLLECTIVE R66, `(.L_x_11883) ;  /* 0x0000000042087348 */ /* 0x000fea0003c00000 */
[----:B------:R0:W1:Y:S02]  /*bf80*/  SHFL.UP P6, R236, R231, R233, R240 ;  /* 0x040000e9e7ec7389 */ /* 0x00006400000c00f0 */
[----:B01----:R-:W-:Y:S05]  /*bf90*/  ENDCOLLECTIVE ;  /* 0x000000000000791b */ /* 0x003fea0003800000 */
.L_x_11883:
[----:B------:R-:W-:Y:S02]  /*bfa0*/  MOV R231, R229 ;  /* 0x000000e500e77202 */ /* 0x000fe40000000f00 */
[----:B------:R-:W-:-:S07]  /*bfb0*/  MOV R232, R236 ;  /* 0x000000ec00e87202 */ /* 0x000fce0000000f00 */
[----:B------:R-:W-:Y:S05]  /*bfc0*/  WARPSYNC.COLLECTIVE R66, `(.L_x_11884) ;  /* 0x0000000042087348 */ /* 0x000fea0003c00000 */
[----:B------:R0:W1:Y:S02]  /*bfd0*/  SHFL.UP P6, R236, R231, R233, R240 ;  /* 0x040000e9e7ec7389 */ /* 0x00006400000c00f0 */
[----:B01----:R-:W-:Y:S05]  /*bfe0*/  ENDCOLLECTIVE ;  /* 0x000000000000791b */ /* 0x003fea0003800000 */
.L_x_11884:
[----:B------:R-:W-:Y:S02]  /*bff0*/  MOV R231, R230 ;  /* 0x000000e600e77202 */ /* 0x000fe40000000f00 */
[----:B------:R-:W-:-:S07]  /*c000*/  MOV R234, R236 ;  /* 0x000000ec00ea7202 */ /* 0x000fce0000000f00 */
[----:B------:R-:W-:Y:S05]  /*c010*/  WARPSYNC.COLLECTIVE R66, `(.L_x_11885) ;  /* 0x0000000042087348 */ /* 0x000fea0003c00000 */
[----:B------:R0:W1:Y:S02]  /*c020*/  SHFL.UP P6, R236, R231, R233, R240 ;  /* 0x040000e9e7ec7389 */ /* 0x00006400000c00f0 */
[----:B01----:R-:W-:Y:S05]  /*c030*/  ENDCOLLECTIVE ;  /* 0x000000000000791b */ /* 0x003fea0003800000 */
.L_x_11885:
        /* <DEDUP_REMOVED lines=15> */
.L_x_11886:
[----:B------:R-:W-:Y:S02]  /*c130*/  MOV R231, R227 ;  /* 0x000000e300e77202 */ /* 0x000fe40000000f00 */
[----:B------:R-:W-:-:S07]  /*c140*/  MOV R64, R236 ;  /* 0x000000ec00407202 */ /* 0x000fce0000000f00 */
[----:B------:R-:W-:Y:S05]  /*c150*/  WARPSYNC.COLLECTIVE R66, `(.L_x_11887) ;  /* 0x0000000042087348 */ /* 0x000fea0003c00000 */
[----:B------:R0:W1:Y:S02]  /*c160*/  SHFL.UP P6, R236, R231, R233, R240 ;  /* 0x040000e9e7ec7389 */ /* 0x00006400000c00f0 */
[----:B01----:R-:W-:Y:S05]  /*c170*/  ENDCOLLECTIVE ;  /* 0x000000000000791b */ /* 0x003fea0003800000 */
.L_x_11887:
[----:B------:R-:W-:Y:S02]  /*c180*/  MOV R231, R229 ;  /* 0x000000e500e77202 */ /* 0x000fe40000000f00 */
[----:B------:R-:W-:-:S07]  /*c190*/  MOV R232, R236 ;  /* 0x000000ec00e87202 */ /* 0x000fce0000000f00 */
[----:B------:R-:W-:Y:S05]  /*c1a0*/  WARPSYNC.COLLECTIVE R66, `(.L_x_11888) ;  /* 0x0000000042087348 */ /* 0x000fea0003c00000 */
[----:B------:R0:W1:Y:S02]  /*c1b0*/  SHFL.UP P6, R236, R231, R233, R240 ;  /* 0x040000e9e7ec7389 */ /* 0x00006400000c00f0 */
[----:B01----:R-:W-:Y:S05]  /*c1c0*/  ENDCOLLECTIVE ;  /* 0x000000000000791b */ /* 0x003fea0003800000 */
.L_x_11888:
[----:B------:R-:W-:Y:S02]  /*c1d0*/  MOV R231, R230 ;  /* 0x000000e600e77202 */ /* 0x000fe40000000f00 */
[----:B------:R-:W-:-:S07]  /*c1e0*/  MOV R234, R236 ;  /* 0x000000ec00ea7202 */ /* 0x000fce0000000f00 */
[----:B------:R-:W-:Y:S05]  /*c1f0*/  WARPSYNC.COLLECTIVE R66, `(.L_x_11889) ;  /* 0x0000000042087348 */ /* 0x000fea0003c00000 */
[----:B------:R0:W1:Y:S02]  /*c200*/  SHFL.UP P6, R236, R231, R233, R240 ;  /* 0x040000e9e7ec7389 */ /* 0x00006400000c00f0 */
[----:B01----:R-:W-:Y:S05]  /*c210*/  ENDCOLLECTIVE ;  /* 0x000000000000791b */ /* 0x003fea0003800000 */
.L_x_11889:
        /* <DEDUP_REMOVED lines=15> */
.L_x_11890:
[----:B------:R-:W-:Y:S02]  /*c310*/  MOV R231, R227 ;  /* 0x000000e300e77202 */ /* 0x000fe40000000f00 */
[----:B------:R-:W-:-:S07]  /*c320*/  MOV R64, R236 ;  /* 0x000000ec00407202 */ /* 0x000fce0000000f00 */
[----:B------:R-:W-:Y:S05]  /*c330*/  WARPSYNC.COLLECTIVE R66, `(.L_x_11891) ;  /* 0x0000000042087348 */ /* 0x000fea0003c00000 */
[----:B------:R0:W1:Y:S02]  /*c340*/  SHFL.UP P6, R236, R231, R233, R240 ;  /* 0x040000e9e7ec7389 */ /* 0x00006400000c00f0 */
[----:B01----:R-:W-:Y:S05]  /*c350*/  ENDCOLLECTIVE ;  /* 0x000000000000791b */ /* 0x003fea0003800000 */
.L_x_11891:
[----:B------:R-:W-:Y:S02]  /*c360*/  MOV R231, R229 ;  /* 0x000000e500e77202 */ /* 0x000fe40000000f00 */
[----:B------:R-:W-:-:S07]  /*c370*/  MOV R232, R236 ;  /* 0x000000ec00e87202 */ /* 0x000fce0000000f00 */
[----:B------:R-:W-:Y:S05]  /*c380*/  WARPSYNC.COLLECTIVE R66, `(.L_x_11892) ;  /* 0x0000000042087348 */ /* 0x000fea0003c00000 */
[----:B------:R0:W1:Y:S02]  /*c390*/  SHFL.UP P6, R236, R231, R233, R240 ;  /* 0x040000e9e7ec7389 */ /* 0x00006400000c00f0 */
[----:B01----:R-:W-:Y:S05]  /*c3a0*/  ENDCOLLECTIVE ;  /* 0x000000000000791b */ /* 0x003fea0003800000 */
.L_x_11892:
[----:B------:R-:W-:Y:S02]  /*c3b0*/  MOV R231, R230 ;  /* 0x000000e600e77202 */ /* 0x000fe40000000f00 */
[----:B------:R-:W-:-:S07]  /*c3c0*/  MOV R234, R236 ;  /* 0x000000ec00ea7202 */ /* 0x000fce0000000f00 */
[----:B------:R-:W-:Y:S05]  /*c3d0*/  WARPSYNC.COLLECTIVE R66, `(.L_x_11893) ;  /* 0x0000000042087348 */ /* 0x000fea0003c00000 */
[----:B------:R0:W1:Y:S02]  /*c3e0*/  SHFL.UP P6, R236, R231, R233, R240 ;  /* 0x040000e9e7ec7389 */ /* 0x00006400000c00f0 */
[----:B01----:R-:W-:Y:S05]  /*c3f0*/  ENDCOLLECTIVE ;  /* 0x000000000000791b */ /* 0x003fea0003800000 */
.L_x_11893:
        /* <DEDUP_REMOVED lines=15> */
.L_x_11894:
[----:B------:R-:W-:Y:S02]  /*c4f0*/  MOV R231, R227 ;  /* 0x000000e300e77202 */ /* 0x000fe40000000f00 */
[----:B------:R-:W-:-:S07]  /*c500*/  MOV R64, R236 ;  /* 0x000000ec00407202 */ /* 0x000fce0000000f00 */
[----:B------:R-:W-:Y:S05]  /*c510*/  WARPSYNC.COLLECTIVE R66, `(.L_x_11895) ;  /* 0x0000000042087348 */ /* 0x000fea0003c00000 */
[----:B------:R0:W1:Y:S02]  /*c520*/  SHFL.UP P6, R236, R231, R233, R240 ;  /* 0x040000e9e7ec7389 */ /* 0x00006400000c00f0 */
[----:B01----:R-:W-:Y:S05]  /*c530*/  ENDCOLLECTIVE ;  /* 0x000000000000791b */ /* 0x003fea0003800000 */
.L_x_11895:
[----:B------:R-:W-:Y:S02]  /*c540*/  MOV R231, R229 ;  /* 0x000000e500e77202 */ /* 0x000fe40000000f00 */
[----:B------:R-:W-:-:S07]  /*c550*/  MOV R232, R236 ;  /* 0x000000ec00e87202 */ /* 0x000fce0000000f00 */
[----:B------:R-:W-:Y:S05]  /*c560*/  WARPSYNC.COLLECTIVE R66, `(.L_x_11896) ;  /* 0x0000000042087348 */ /* 0x000fea0003c00000 */
[----:B------:R0:W1:Y:S02]  /*c570*/  SHFL.UP P6, R236, R231, R233, R240 ;  /* 0x040000e9e7ec7389 */ /* 0x00006400000c00f0 */
[----:B01----:R-:W-:Y:S05]  /*c580*/  ENDCOLLECTIVE ;  /* 0x000000000000791b */ /* 0x003fea0003800000 */
.L_x_11896:
[----:B------:R-:W-:Y:S02]  /*c590*/  MOV R231, R230 ;  /* 0x000000e600e77202 */ /* 0x000fe40000000f00 */
[----:B------:R-:W-:-:S07]  /*c5a0*/  MOV R234, R236 ;  /* 0x000000ec00ea7202 */ /* 0x000fce0000000f00 */
[----:B------:R-:W-:Y:S05]  /*c5b0*/  WARPSYNC.COLLECTIVE R66, `(.L_x_11897) ;  /* 0x0000000042087348 */ /* 0x000fea0003c00000 */
[----:B------:R0:W1:Y:S02]  /*c5c0*/  SHFL.UP P6, R236, R231, R233, R240 ;  /* 0x040000e9e7ec7389 */ /* 0x00006400000c00f0 */
[----:B01----:R-:W-:Y:S05]  /*c5d0*/  ENDCOLLECTIVE ;  /* 0x000000000000791b */ /* 0x003fea0003800000 */
.L_x_11897:
        /* <DEDUP_REMOVED lines=15> */
.L_x_11898:
[----:B------:R-:W-:Y:S02]  /*c6d0*/  MOV R231, R227 ;  /* 0x000000e300e77202 */ /* 0x000fe40000000f00 */
[----:B------:R-:W-:-:S07]  /*c6e0*/  MOV R64, R236 ;  /* 0x000000ec00407202 */ /* 0x000fce0000000f00 */
[----:B------:R-:W-:Y:S05]  /*c6f0*/  WARPSYNC.COLLECTIVE R66, `(.L_x_11899) ;  /* 0x0000000042087348 */ /* 0x000fea0003c00000 */
[----:B------:R0:W1:Y:S02]  /*c700*/  SHFL.UP P6, R236, R231, R233, R240 ;  /* 0x040000e9e7ec7389 */ /* 0x00006400000c00f0 */
[----:B01----:R-:W-:Y:S05]  /*c710*/  ENDCOLLECTIVE ;  /* 0x000000000000791b */ /* 0x003fea0003800000 */
.L_x_11899:
[----:B------:R-:W-:Y:S02]  /*c720*/  MOV R231, R229 ;  /* 0x000000e500e77202 */ /* 0x000fe40000000f00 */
[----:B------:R-:W-:-:S07]  /*c730*/  MOV R232, R236 ;  /* 0x000000ec00e87202 */ /* 0x000fce0000000f00 */
[----:B------:R-:W-:Y:S05]  /*c740*/  WARPSYNC.COLLECTIVE R66, `(.L_x_11900) ;  /* 0x0000000042087348 */ /* 0x000fea0003c00000 */
[----:B------:R0:W1:Y:S02]  /*c750*/  SHFL.UP P6, R236, R231, R233, R240 ;  /* 0x040000e9e7ec7389 */ /* 0x00006400000c00f0 */
[----:B01----:R-:W-:Y:S05]  /*c760*/  ENDCOLLECTIVE ;  /* 0x000000000000791b */ /* 0x003fea0003800000 */
.L_x_11900:
[----:B------:R-:W-:Y:S02]  /*c770*/  MOV R231, R230 ;  /* 0x000000e600e77202 */ /* 0x000fe40000000f00 */
[----:B------:R-:W-:-:S07]  /*c780*/  MOV R234, R236 ;  /* 0x000000ec00ea7202 */ /* 0x000fce0000000f00 */
[----:B------:R-:W-:Y:S05]  /*c790*/  WARPSYNC.COLLECTIVE R66, `(.L_x_11901) ;  /* 0x0000000042087348 */ /* 0x000fea0003c00000 */
[----:B------:R0:W1:Y:S02]  /*c7a0*/  SHFL.UP P6, R236, R231, R233, R240 ;  /* 0x040000e9e7ec7389 */ /* 0x00006400000c00f0 */
[----:B01----:R-:W-:Y:S05]  /*c7b0*/  ENDCOLLECTIVE ;  /* 0x000000000000791b */ /* 0x003fea0003800000 */
.L_x_11901:
[----:B------:R-:W-:Y:S05]  /*c7c0*/  BRA `(.L_x_11902) ;  /* 0xffffff8c00247947 */ /* 0x000fea000383ffff */
.L_x_11785:
        /* <DEDUP_REMOVED lines=8> */
.L_x_11904:
[----:B------:R-:W-:Y:S05]  /*c850*/  BSYNC B0 ;  /* 0x0000000000007941 */ /* 0x000fea0003800000 */
.L_x_11903:
[----:B------:R-:W-:Y:S05]  /*c860*/  BRA `(.L_x_11905) ;  /* 0xffffff8c00307947 */ /* 0x000fea000383ffff */
.L_x_11786:
        /* <DEDUP_REMOVED lines=8> */
.L_x_11907:
[----:B------:R-:W-:Y:S05]  /*c8f0*/  BSYNC B0 ;  /* 0x0000000000007941 */ /* 0x000fea0003800000 */
.L_x_11906:
[----:B------:R-:W-:Y:S05]  /*c900*/  BRA `(.L_x_11908) ;  /* 0xffffff8c00107947 */ /* 0x000fea000383ffff */
.L_x_11787:
        /* <DEDUP_REMOVED lines=8> */
.L_x_11910:
[----:B------:R-:W-:Y:S05]  /*c990*/  BSYNC B0 ;  /* 0x0000000000007941 */ /* 0x000fea0003800000 */
.L_x_11909:
[----:B------:R-:W-:Y:S05]  /*c9a0*/  BRA `(.L_x_11911) ;  /* 0xffffff8800f07947 */ /* 0x000fea000383ffff */
.L_x_11788:
        /* <DEDUP_REMOVED lines=8> */
.L_x_11913:
[----:B------:R-:W-:Y:S05]  /*ca30*/  BSYNC B0 ;  /* 0x0000000000007941 */ /* 0x000fea0003800000 */
.L_x_11912:
[----:B------:R-:W-:Y:S05]  /*ca40*/  BRA `(.L_x_11914) ;  /* 0xffffff8800d07947 */ /* 0x000fea000383ffff */
.L_x_11789:
        /* <DEDUP_REMOVED lines=8> */
.L_x_11916:
[----:B------:R-:W-:Y:S05]  /*cad0*/  BSYNC B0 ;  /* 0x0000000000007941 */ /* 0x000fea0003800000 */
.L_x_11915:
        /* <DEDUP_REMOVED lines=10> */
.L_x_11917:
[----:B------:R-:W-:Y:S02]  /*cb80*/  MOV R231, R229 ;  /* 0x000000e500e77202 */ /* 0x000fe40000000f00 */
[----:B------:R-:W-:-:S07]  /*cb90*/  MOV R227, R236 ;  /* 0x000000ec00e37202 */ /* 0x000fce0000000f00 */
[----:B------:R-:W-:Y:S05]  /*cba0*/  WARPSYNC.COLLECTIVE R66, `(.L_x_11918) ;  /* 0x0000000042087348 */ /* 0x000fea0003c00000 */
[----:B------:R0:W1:Y:S02]  /*cbb0*/  SHFL.UP P6, R236, R231, R233, R240 ;  /* 0x040000e9e7ec7389 */ /* 0x00006400000c00f0 */
[----:B01----:R-:W-:Y:S05]  /*cbc0*/  ENDCOLLECTIVE ;  /* 0x000000000000791b */ /* 0x003fea0003800000 */
.L_x_11918:
[----:B------:R-:W-:Y:S02]  /*cbd0*/  MOV R231, R230 ;  /* 0x000000e600e77202 */ /* 0x000fe40000000f00 */
[----:B------:R-:W-:-:S07]  /*cbe0*/  MOV R229, R236 ;  /* 0x000000ec00e57202 */ /* 0x000fce0000000f00 */
[----:B------:R-:W-:Y:S05]  /*cbf0*/  WARPSYNC.COLLECTIVE R66, `(.L_x_11919) ;  /* 0x0000000042087348 */ /* 0x000fea0003c00000 */
[----:B------:R0:W1:Y:S02]  /*cc00*/  SHFL.UP P6, R236, R231, R233, R240 ;  /* 0x040000e9e7ec7389 */ /* 0x00006400000c00f0 */
[----:B01----:R-:W-:Y:S05]  /*cc10*/  ENDCOLLECTIVE ;  /* 0x000000000000791b */ /* 0x003fea0003800000 */
.L_x_11919:
[----:B------:R-:W-:Y:S02]  /*cc20*/  MOV R230, R236 ;  /* 0x000000ec00e67202 */ /* 0x000fe40000000f00 */
[----:B------:R-:W-:-:S07]  /*cc30*/  MOV R236, 0x1f ;  /* 0x0000001f00ec7802 */ /* 0x000fce0000000f00 */
[----:B------:R-:W-:Y:S05]  /*cc40*/  WARPSYNC.COLLECTIVE R66, `(.L_x_11920) ;  /* 0x0000000042087348 */ /* 0x000fea0003c00000 */
[----:B------:R0:W1:Y:S02]  /*cc50*/  SHFL.IDX P2, R64, R67, R235, R236 ;  /* 0x000000eb43407389 */ /* 0x00006400000400ec */
[----:B01----:R-:W-:Y:S05]  /*cc60*/  ENDCOLLECTIVE ;  /* 0x000000000000791b */ /* 0x003fea0003800000 */
.L_x_11920:
[----:B------:R-:W-:Y:S02]  /*cc70*/  MOV R67, R61 ;  /* 0x0000003d00437202 */ /* 0x000fe40000000f00 */
[----:B------:R-:W-:-:S07]  /*cc80*/  MOV R60, R64 ;  /* 0x00000040003c7202 */ /* 0x000fce0000000f00 */
[----:B------:R-:W-:Y:S05]  /*cc90*/  WARPSYNC.COLLECTIVE R66, `(.L_x_11921) ;  /* 0x0000000042087348 */ /* 0x000fea0003c00000 */
[----:B------:R0:W1:Y:S02]  /*cca0*/  SHFL.IDX P2, R64, R67, R235, R236 ;  /* 0x000000eb43407389 */ /* 0x00006400000400ec */
[----:B01----:R-:W-:Y:S05]  /*ccb0*/  ENDCOLLECTIVE ;  /* 0x000000000000791b */ /* 0x003fea0003800000 */
.L_x_11921:
[----:B------:R-:W-:Y:S02]  /*ccc0*/  MOV R67, R62 ;  /* 0x0000003e00437202 */ /* 0x000fe40000000f00 */
[----:B------:R-:W-:-:S07]  /*ccd0*/  MOV R232, R64 ;  /* 0x0000004000e87202 */ /* 0x000fce0000000f00 */
[----:B------:R-:W-:Y:S05]  /*cce0*/  WARPSYNC.COLLECTIVE R66, `(.L_x_11922) ;  /* 0x0000000042087348 */ /* 0x000fea0003c00000 */
[----:B------:R0:W1:Y:S02]  /*ccf0*/  SHFL.IDX P2, R64, R67, R235, R236 ;  /* 0x000000eb43407389 */ /* 0x00006400000400ec */
[----:B01----:R-:W-:Y:S05]  /*cd00*/  ENDCOLLECTIVE ;  /* 0x000000000000791b */ /* 0x003fea0003800000 */
.L_x_11922:
[----:B------:R-:W-:Y:S02]  /*cd10*/  MOV R67, R63 ;  /* 0x0000003f00437202 */ /* 0x000fe40000000f00 */
[----:B------:R-:W-:-:S07]  /*cd20*/  MOV R62, R64 ;  /* 0x00000040003e7202 */ /* 0x000fce0000000f00 */
[----:B------:R-:W-:Y:S05]  /*cd30*/  WARPSYNC.COLLECTIVE R66, `(.L_x_11923) ;  /* 0x0000000042087348 */ /* 0x000fea0003c00000 */
[----:B------:R0:W1:Y:S02]  /*cd40*/  SHFL.IDX P2, R64, R67, R235, R236 ;  /* 0x000000eb43407389 */ /* 0x00006400000400ec */
[----:B01----:R-:W-:Y:S05]  /*cd50*/  ENDCOLLECTIVE ;  /* 0x000000000000791b */ /* 0x003fea0003800000 */
.L_x_11923:
[----:B------:R-:W-:Y:S01]  /*cd60*/  MOV R63, R64 ;  /* 0x00000040003f7202 */ /* 0x000fe20000000f00 */
[----:B------:R-:W-:Y:S06]  /*cd70*/  BRA `(.L_x_11924) ;  /* 0xffffff88002c7947 */ /* 0x000fec000383ffff */
.L_x_11791:
[----:B------:R-:W-:Y:S01]  /*cd80*/  HFMA2 R244, -RZ, RZ, 0, 5.9604644775390625e-08 ;  /* 0x00000001fff47431 */ /* 0x000fe200000001ff */
[----:B------:R-:W-:Y:S02]  /*cd90*/  MOV R247, R71 ;  /* 0x0000004700f77202 */ /* 0x000fe40000000f00 */
[----:B------:R-:W-:Y:S02]  /*cda0*/  MOV R245, 0x1f ;  /* 0x0000001f00f57802 */ /* 0x000fe40000000f00 */
[----:B------:R-:W-:-:S07]  /*cdb0*/  MOV R66, 0xffffffff ;  /* 0xffffffff00427802 */ /* 0x000fce0000000f00 */
[----:B0-----:R-:W-:Y:S05]  /*cdc0*/  WARPSYNC.COLLECTIVE R66, `(.L_x_11925) ;  /* 0x0000000042087348 */ /* 0x001fea0003c00000 */
[----:B------:R1:W2:Y:S02]  /*cdd0*/  SHFL.DOWN P0, R64, R247, R244, R245 ;  /* 0x080000f4f7407389 */ /* 0x0002a400000000f5 */
[----:B012---:R-:W-:Y:S05]  /*cde0*/  ENDCOLLECTIVE ;  /* 0x000000000000791b */ /* 0x007fea0003800000 */
.L_x_11925:
[----:B------:R-:W-:Y:S02]  /*cdf0*/  MOV R247, R242 ;  /* 0x000000f200f77202 */ /* 0x000fe40000000f00 */
[----:B------:R-:W-:-:S07]  /*ce00*/  MOV R67, R64 ;  /* 0x0000004000437202 */ /* 0x000fce0000000f00 */
[----:B------:R-:W-:Y:S05]  /*ce10*/  WARPSYNC.COLLECTIVE R66, `(.L_x_11926) ;  /* 0x0000000042087348 */ /* 0x000fea0003c00000 */
[----:B------:R0:W1:Y:S02]  /*ce20*/  SHFL.DOWN P0, R64, R247, R244, R245 ;  /* 0x080000f4f7407389 */ /* 0x00006400000000f5 */
[----:B01----:R-:W-:Y:S05]  /*ce30*/  ENDCOLLECTIVE ;  /* 0x000000000000791b */ /* 0x003fea0003800000 */
.L_x_11926:
[----:B------:R-:W-:Y:S02]  /*ce40*/  MOV R247, R243 ;  /* 0x000000f300f77202 */ /* 0x000fe40000000f00 */
[----:B------:R-:W-:-:S07]  /*ce50*/  MOV R68, R64 ;  /* 0x0000004000447202 */ /* 0x000fce0000000f00 */
[----:B------:R-:W-:Y:S05]  /*ce60*/  WARPSYNC.COLLECTIVE R66, `(.L_x_11927) ;  /* 0x0000000042087348 */ /* 0x000fea0003c00000 */
[----:B------:R0:W1:Y:S02]  /*ce70*/  SHFL.DOWN P0, R64, R247, R244, R245 ;  /* 0x080000f4f7407389 */ /* 0x00006400000000f5 */
[----:B01----:R-:W-:Y:S05]  /*ce80*/  ENDCOLLECTIVE ;  /* 0x000000000000791b */ /* 0x003fea0003800000 */
.L_x_11927:
[----:B------:R-:W-:Y:S02]  /*ce90*/  MOV R247, R65 ;  /* 0x0000004100f77202 */ /* 0x000fe40000000f00 */
[----:B------:R-:W-:-:S07]  /*cea0*/  MOV R69, R64 ;  /* 0x0000004000457202 */ /* 0x000fce0000000f00 */
[----:B------:R-:W-:Y:S05]  /*ceb0*/  WARPSYNC.COLLECTIVE R66, `(.L_x_11928) ;  /* 0x0000000042087348 */ /* 0x000fea0003c00000 */
[----:B------:R0:W1:Y:S02]  /*cec0*/  SHFL.DOWN P0, R64, R247, R244, R245 ;  /* 0x080000f4f7407389 */ /* 0x00006400000000f5 */
[----:B01----:R-:W-:Y:S05]  /*ced0*/  ENDCOLLECTIVE ;  /* 0x000000000000791b */ /* 0x003fea0003800000 */
.L_x_11928:
[----:B------:R-:W-:Y:S05]  /*cee0*/  BRA `(.L_x_11929) ;  /* 0xffffff9800ac7947 */ /* 0x000fea000383ffff */
.L_x_11794:
        /* <DEDUP_REMOVED lines=8> */
.L_x_11931:
[----:B------:R-:W-:Y:S05]  /*cf70*/  BSYNC B0 ;  /* 0x0000000000007941 */ /* 0x000fea0003800000 */
.L_x_11930:
        /* <DEDUP_REMOVED lines=8> */
.L_x_11932:
[----:B------:R-:W-:Y:S02]  /*d000*/  MOV R247, R243 ;  /* 0x000000f300f77202 */ /* 0x000fe40000000f00 */
[----:B------:R-:W-:-:S07]  /*d010*/  MOV R68, R64 ;  /* 0x0000004000447202 */ /* 0x000fce0000000f00 */
[----:B------:R-:W-:Y:S05]  /*d020*/  WARPSYNC.COLLECTIVE R66, `(.L_x_11933) ;  /* 0x0000000042087348 */ /* 0x000fea0003c00000 */
[----:B------:R0:W1:Y:S02]  /*d030*/  SHFL.DOWN P0, R64, R247, R244, R245 ;  /* 0x080000f4f7407389 */ /* 0x00006400000000f5 */
[----:B01----:R-:W-:Y:S05]  /*d040*/  ENDCOLLECTIVE ;  /* 0x000000000000791b */ /* 0x003fea0003800000 */
.L_x_11933:
[----:B------:R-:W-:Y:S02]  /*d050*/  MOV R247, R65 ;  /* 0x0000004100f77202 */ /* 0x000fe40000000f00 */
[----:B------:R-:W-:-:S07]  /*d060*/  MOV R69, R64 ;  /* 0x0000004000457202 */ /* 0x000fce0000000f00 */
[----:B------:R-:W-:Y:S05]  /*d070*/  WARPSYNC.COLLECTIVE R66, `(.L_x_11934) ;  /* 0x0000000042087348 */ /* 0x000fea0003c00000 */
[----:B------:R0:W1:Y:S02]  /*d080*/  SHFL.DOWN P0, R64, R247, R244, R245 ;  /* 0x080000f4f7407389 */ /* 0x00006400000000f5 */
[----:B01----:R-:W-:Y:S05]  /*d090*/  ENDCOLLECTIVE ;  /* 0x000000000000791b */ /* 0x003fea0003800000 */
.L_x_11934:
[----:B------:R-:W-:Y:S05]  /*d0a0*/  BRA `(.L_x_11935) ;  /* 0xffffff98008c7947 */ /* 0x000fea000383ffff */
.L_x_11797:
        /* <DEDUP_REMOVED lines=8> */
.L_x_11937:
[----:B------:R-:W-:Y:S05]  /*d130*/  BSYNC B0 ;  /* 0x0000000000007941 */ /* 0x000fea0003800000 */
.L_x_11936:
        /* <DEDUP_REMOVED lines=8> */
.L_x_11938:
[----:B------:R-:W-:Y:S02]  /*d1c0*/  MOV R247, R243 ;  /* 0x000000f300f77202 */ /* 0x000fe40000000f00 */
[----:B------:R-:W-:-:S07]  /*d1d0*/  MOV R68, R64 ;  /* 0x0000004000447202 */ /* 0x000fce0000000f00 */
[----:B------:R-:W-:Y:S05]  /*d1e0*/  WARPSYNC.COLLECTIVE R66, `(.L_x_11939) ;  /* 0x0000000042087348 */ /* 0x000fea0003c00000 */
[----:B------:R0:W1:Y:S02]  /*d1f0*/  SHFL.DOWN P0, R64, R247, R244, R245 ;  /* 0x080000f4f7407389 */ /* 0x00006400000000f5 */
[----:B01----:R-:W-:Y:S05]  /*d200*/  ENDCOLLECTIVE ;  /* 0x000000000000791b */ /* 0x003fea0003800000 */
.L_x_11939:
[----:B------:R-:W-:Y:S02]  /*d210*/  MOV R247, R65 ;  /* 0x0000004100f77202 */ /* 0x000fe40000000f00 */
[----:B------:R-:W-:-:S07]  /*d220*/  MOV R69, R64 ;  /* 0x0000004000457202 */ /* 0x000fce0000000f00 */
[----:B------:R-:W-:Y:S05]  /*d230*/  WARPSYNC.COLLECTIVE R66, `(.L_x_11940) ;  /* 0x0000000042087348 */ /* 0x000fea0003c00000 */
[----:B------:R0:W1:Y:S02]  /*d240*/  SHFL.DOWN P0, R64, R247, R244, R245 ;  /* 0x080000f4f7407389 */ /* 0x00006400000000f5 */
[----:B01----:R-:W-:Y:S05]  /*d250*/  ENDCOLLECTIVE ;  /* 0x000000000000791b */ /* 0x003fea0003800000 */
.L_x_11940:
[----:B------:R-:W-:Y:S05]  /*d260*/  BRA `(.L_x_11941) ;  /* 0xffffff98006c7947 */ /* 0x000fea000383ffff */
.L_x_11800:
        /* <DEDUP_REMOVED lines=8> */
.L_x_11943:
[----:B------:R-:W-:Y:S05]  /*d2f0*/  BSYNC B0 ;  /* 0x0000000000007941 */ /* 0x000fea0003800000 */
.L_x_11942:
        /* <DEDUP_REMOVED lines=8> */
.L_x_11944:
[----:B------:R-:W-:Y:S02]  /*d380*/  MOV R247, R243 ;  /* 0x000000f300f77202 */ /* 0x000fe40000000f00 */
[----:B------:R-:W-:-:S07]  /*d390*/  MOV R68, R64 ;  /* 0x0000004000447202 */ /* 0x000fce0000000f00 */
[----:B------:R-:W-:Y:S05]  /*d3a0*/  WARPSYNC.COLLECTIVE R66, `(.L_x_11945) ;  /* 0x0000000042087348 */ /* 0x000fea0003c00000 */
[----:B------:R0:W1:Y:S02]  /*d3b0*/  SHFL.DOWN P0, R64, R247, R244, R245 ;  /* 0x080000f4f7407389 */ /* 0x00006400000000f5 */
[----:B01----:R-:W-:Y:S05]  /*d3c0*/  ENDCOLLECTIVE ;  /* 0x000000000000791b */ /* 0x003fea0003800000 */
.L_x_11945:
[----:B------:R-:W-:Y:S02]  /*d3d0*/  MOV R247, R65 ;  /* 0x0000004100f77202 */ /* 0x000fe40000000f00 */
[----:B------:R-:W-:-:S07]  /*d3e0*/  MOV R69, R64 ;  /* 0x0000004000457202 */ /* 0x000fce0000000f00 */
[----:B------:R-:W-:Y:S05]  /*d3f0*/  WARPSYNC.COLLECTIVE R66, `(.L_x_11946) ;  /* 0x0000000042087348 */ /* 0x000fea0003c00000 */
[----:B------:R0:W1:Y:S02]  /*d400*/  SHFL.DOWN P0, R64, R247, R244, R245 ;  /* 0x080000f4f7407389 */ /* 0x00006400000000f5 */
[----:B01----:R-:W-:Y:S05]  /*d410*/  ENDCOLLECTIVE ;  /* 0x000000000000791b */ /* 0x003fea0003800000 */
.L_x_11946:
[----:B------:R-:W-:Y:S05]  /*d420*/  BRA `(.L_x_11947) ;  /* 0xffffff98004c7947 */ /* 0x000fea000383ffff */
.L_x_11803:
        /* <DEDUP_REMOVED lines=8> */
.L_x_11949:
[----:B------:R-:W-:Y:S05]  /*d4b0*/  BSYNC B0 ;  /* 0x0000000000007941 */ /* 0x000fea0003800000 */
.L_x_11948:
        /* <DEDUP_REMOVED lines=8> */
.L_x_11950:
[----:B------:R-:W-:Y:S02]  /*d540*/  MOV R247, R243 ;  /* 0x000000f300f77202 */ /* 0x000fe40000000f00 */
[----:B------:R-:W-:-:S07]  /*d550*/  MOV R68, R64 ;  /* 0x0000004000447202 */ /* 0x000fce0000000f00 */
[----:B------:R-:W-:Y:S05]  /*d560*/  WARPSYNC.COLLECTIVE R66, `(.L_x_11951) ;  /* 0x0000000042087348 */ /* 0x000fea0003c00000 */
[----:B------:R0:W1:Y:S02]  /*d570*/  SHFL.DOWN P0, R64, R247, R244, R245 ;  /* 0x080000f4f7407389 */ /* 0x00006400000000f5 */
[----:B01----:R-:W-:Y:S05]  /*d580*/  ENDCOLLECTIVE ;  /* 0x000000000000791b */ /* 0x003fea0003800000 */
.L_x_11951:
[----:B------:R-:W-:Y:S02]  /*d590*/  MOV R247, R65 ;  /* 0x0000004100f77202 */ /* 0x000fe40000000f00 */
[----:B------:R-:W-:-:S07]  /*d5a0*/  MOV R69, R64 ;  /* 0x0000004000457202 */ /* 0x000fce0000000f00 */
[----:B------:R-:W-:Y:S05]  /*d5b0*/  WARPSYNC.COLLECTIVE R66, `(.L_x_11952) ;  /* 0x0000000042087348 */ /* 0x000fea0003c00000 */
[----:B------:R0:W1:Y:S02]  /*d5c0*/  SHFL.DOWN P0, R64, R247, R244, R245 ;  /* 0x080000f4f7407389 */ /* 0x00006400000000f5 */
[----:B01----:R-:W-:Y:S05]  /*d5d0*/  ENDCOLLECTIVE ;  /* 0x000000000000791b */ /* 0x003fea0003800000 */
.L_x_11952:
[----:B------:R-:W-:Y:S05]  /*d5e0*/  BRA `(.L_x_11953) ;  /* 0xffffff98002c7947 */ /* 0x000fea000383ffff */
.L_x_11806:
        /* <DEDUP_REMOVED lines=8> */
.L_x_11955:
[----:B------:R-:W-:Y:S05]  /*d670*/  BSYNC B0 ;  /* 0x0000000000007941 */ /* 0x000fea0003800000 */
.L_x_11954:
        /* <DEDUP_REMOVED lines=10> */
.L_x_11956:
[----:B------:R-:W-:Y:S02]  /*d720*/  MOV R67, R243 ;  /* 0x000000f300437202 */ /* 0x000fe40000000f00 */
[----:B------:R-:W-:-:S07]  /*d730*/  MOV R239, R64 ;  /* 0x0000004000ef7202 */ /* 0x000fce0000000f00 */
[----:B------:R-:W-:Y:S05]  /*d740*/  WARPSYNC.COLLECTIVE R66, `(.L_x_11957) ;  /* 0x0000000042087348 */ /* 0x000fea0003c00000 */
[----:B------:R0:W1:Y:S02]  /*d750*/  SHFL.IDX P2, R64, R67, R235, R236 ;  /* 0x000000eb43407389 */ /* 0x00006400000400ec */
[----:B01----:R-:W-:Y:S05]  /*d760*/  ENDCOLLECTIVE ;  /* 0x000000000000791b */ /* 0x003fea0003800000 */
.L_x_11957:
        /* <DEDUP_REMOVED lines=13> */
.L_x_11958:
[----:B------:R-:W-:Y:S02]  /*d840*/  MOV R67, R60 ;  /* 0x0000003c00437202 */ /* 0x000fe40000000f00 */
[----:B------:R-:W-:-:S05]  /*d850*/  MOV R247, R64 ;  /* 0x0000004000f77202 */ /* 0x000fca0000000f00 */
[----:B------:R-:W-:Y:S01]  /*d860*/  FADD.FTZ R241, R247, R68 ;  /* 0x00000044f7f17221 */ /* 0x000fe20000010000 */
[----:B------:R-:W-:-:S07]  /*d870*/  MOV R247, R71 ;  /* 0x0000004700f77202 */ /* 0x000fce0000000f00 */
[----:B------:R-:W-:Y:S05]  /*d880*/  WARPSYNC.COLLECTIVE R66, `(.L_x_11959) ;  /* 0x0000000042087348 */ /* 0x000fea0003c00000 */
[----:B------:R0:W1:Y:S02]  /*d890*/  SHFL.DOWN P0, R64, R247, R244, R245 ;  /* 0x080000f4f7407389 */ /* 0x00006400000000f5 */
[----:B01----:R-:W-:Y:S05]  /*d8a0*/  ENDCOLLECTIVE ;  /* 0x000000000000791b */ /* 0x003fea0003800000 */
.L_x_11959:
[----:B------:R-:W-:Y:S02]  /*d8b0*/  MOV R247, R242 ;  /* 0x000000f200f77202 */ /* 0x000fe40000000f00 */
[----:B------:R-:W-:-:S07]  /*d8c0*/  MOV R68, R64 ;  /* 0x0000004000447202 */ /* 0x000fce0000000f00 */
[----:B------:R-:W-:Y:S05]  /*d8d0*/  WARPSYNC.COLLECTIVE R66, `(.L_x_11960) ;  /* 0x0000000042087348 */ /* 0x000fea0003c00000 */
[----:B------:R0:W1:Y:S02]  /*d8e0*/  SHFL.DOWN P0, R64, R247, R244, R245 ;  /* 0x080000f4f7407389 */ /* 0x00006400000000f5 */
[----:B01----:R-:W-:Y:S05]  /*d8f0*/  ENDCOLLECTIVE ;  /* 0x000000000000791b */ /* 0x003fea0003800000 */
.L_x_11960:
[----:B------:R-:W-:Y:S02]  /*d900*/  MOV R247, R243 ;  /* 0x000000f300f77202 */ /* 0x000fe40000000f00 */
[----:B------:R-:W-:-:S07]  /*d910*/  MOV R69, R64 ;  /* 0x0000004000457202 */ /* 0x000fce0000000f00 */
[----:B------:R-:W-:Y:S05]  /*d920*/  WARPSYNC.COLLECTIVE R66, `(.L_x_11961) ;  /* 0x0000000042087348 */ /* 0x000fea0003c00000 */
[----:B------:R0:W1:Y:S02]  /*d930*/  SHFL.DOWN P0, R64, R247, R244, R245 ;  /* 0x080000f4f7407389 */ /* 0x00006400000000f5 */
[----:B01----:R-:W-:Y:S05]  /*d940*/  ENDCOLLECTIVE ;  /* 0x000000000000791b */ /* 0x003fea0003800000 */
.L_x_11961:
[----:B------:R-:W-:Y:S02]  /*d950*/  MOV R247, R65 ;  /* 0x0000004100f77202 */ /* 0x000fe40000000f00 */
[----:B------:R-:W-:-:S07]  /*d960*/  MOV R70, R64 ;  /* 0x0000004000467202 */ /* 0x000fce0000000f00 */
[----:B------:R-:W-:Y:S05]  /*d970*/  WARPSYNC.COLLECTIVE R66, `(.L_x_11962) ;  /* 0x0000000042087348 */ /* 0x000fea0003c00000 */
[----:B------:R0:W1:Y:S02]  /*d980*/  SHFL.DOWN P0, R64, R247, R244, R245 ;  /* 0x080000f4f7407389 */ /* 0x00006400000000f5 */
[----:B01----:R-:W-:Y:S05]  /*d990*/  ENDCOLLECTIVE ;  /* 0x000000000000791b */ /* 0x003fea0003800000 */
.L_x_11962:
[----:B------:R-:W-:-:S07]  /*d9a0*/  MOV R248, R64 ;  /* 0x0000004000f87202 */ /* 0x000fce0000000f00 */
[----:B------:R-:W-:Y:S05]  /*d9b0*/  WARPSYNC.COLLECTIVE R66, `(.L_x_11963) ;  /* 0x0000000042087348 */ /* 0x000fea0003c00000 */
[----:B------:R0:W1:Y:S02]  /*d9c0*/  SHFL.IDX P2, R64, R67, R235, R236 ;  /* 0x000000eb43407389 */ /* 0x00006400000400ec */
[----:B01----:R-:W-:Y:S05]  /*d9d0*/  ENDCOLLECTIVE ;  /* 0x000000000000791b */ /* 0x003fea0003800000 */
.L_x_11963:
[----:B------:R-:W-:Y:S02]  /*d9e0*/  MOV R67, R61 ;  /* 0x0000003d00437202 */ /* 0x000fe40000000f00 */
[----:B------:R-:W-:-:S07]  /*d9f0*/  MOV R246, R64 ;  /* 0x0000004000f67202 */ /* 0x000fce0000000f00 */
[----:B------:R-:W-:Y:S05]  /*da00*/  WARPSYNC.COLLECTIVE R66, `(.L_x_11964) ;  /* 0x0000000042087348 */ /* 0x000fea0003c00000 */
[----:B------:R0:W1:Y:S02]  /*da10*/  SHFL.IDX P2, R64, R67, R235, R236 ;  /* 0x000000eb43407389 */ /* 0x00006400000400ec */
[----:B01----:R-:W-:Y:S05]  /*da20*/  ENDCOLLECTIVE ;  /* 0x000000000000791b */ /* 0x003fea0003800000 */
.L_x_11964:
[----:B------:R-:W-:Y:S02]  /*da30*/  MOV R67, R62 ;  /* 0x0000003e00437202 */ /* 0x000fe40000000f00 */
[----:B------:R-:W-:-:S07]  /*da40*/  MOV R244, R64 ;  /* 0x0000004000f47202 */ /* 0x000fce0000000f00 */
[----:B------:R-:W-:Y:S05]  /*da50*/  WARPSYNC.COLLECTIVE R66, `(.L_x_11965) ;  /* 0x0000000042087348 */ /* 0x000fea0003c00000 */
[----:B------:R0:W1:Y:S02]  /*da60*/  SHFL.IDX P2, R64, R67, R235, R236 ;  /* 0x000000eb43407389 */ /* 0x00006400000400ec */
[----:B01----:R-:W-:Y:S05]  /*da70*/  ENDCOLLECTIVE ;  /* 0x000000000000791b */ /* 0x003fea0003800000 */
.L_x_11965:
[----:B------:R-:W-:Y:S02]  /*da80*/  MOV R65, R244 ;  /* 0x000000f400417202 */ /* 0x000fe40000000f00 */
[----:B------:R-:W-:Y:S02]  /*da90*/  MOV R67, R63 ;  /* 0x0000003f00437202 */ /* 0x000fe40000000f00 */
[----:B------:R-:W-:-:S07]  /*daa0*/  MOV R245, R64 ;  /* 0x0000004000f57202 */ /* 0x000fce0000000f00 */
[----:B------:R-:W-:Y:S05]  /*dab0*/  WARPSYNC.COLLECTIVE R66, `(.L_x_11966) ;  /* 0x0000000042087348 */ /* 0x000fea0003c00000 */
[----:B------:R0:W1:Y:S02]  /*dac0*/  SHFL.IDX P2, R64, R67, R235, R236 ;  /* 0x000000eb43407389 */ /* 0x00006400000400ec */
[----:B01----:R-:W-:Y:S05]  /*dad0*/  ENDCOLLECTIVE ;  /* 0x000000000000791b */ /* 0x003fea0003800000 */
.L_x_11966:
[----:B------:R-:W-:Y:S02]  /*dae0*/  MOV R249, R64 ;  /* 0x0000004000f97202 */ /* 0x000fe40000000f00 */
[----:B------:R-:W-:Y:S01]  /*daf0*/  MOV R64, R246 ;  /* 0x000000f600407202 */ /* 0x000fe20000000f00 */
[----:B------:R-:W-:Y:S06]  /*db00*/  BRA `(.L_x_11967) ;  /* 0xffffff9400847947 */ /* 0x000fec000383ffff */
.L_x_11968:
        /* <DEDUP_REMOVED lines=15> */
.L_x_18725:


//--------------------- .text._Z25selective_scan_bwd_kernelI32Selective_Scan_bwd_kernel_traitsILi64ELi16ELb1ELb1ELb1ELb1ELb0EN3c108BFloat16ENS1_7complexIfEEEEv12SSMParamsBwd --------------------------
	.section	.text._Z25selective_scan_bwd_kernelI32Selective_Scan_bwd_kernel_traitsILi64ELi16ELb1ELb1ELb1ELb1ELb0EN3c108BFloat16ENS1_7complexIfEEEEv12SSMParamsBwd,"ax",@progbits
	.align	128
        .global         _Z25selective_scan_bwd_kernelI32Selective_Scan_bwd_kernel_traitsILi64ELi16ELb1ELb1ELb1ELb1ELb0EN3c108BFloat16ENS1_7complexIfEEEEv12SSMParamsBwd
        .type           _Z25selective_scan_bwd_kernelI32Selective_Scan_bwd_kernel_traitsILi64ELi16ELb1ELb1ELb1ELb1ELb0EN3c108BFloat16ENS1_7complexIfEEEEv12SSMParamsBwd,@function
        .size           _Z25selective_scan_bwd_kernelI32Selective_Scan_bwd_kernel_traitsILi64ELi16ELb1ELb1ELb1ELb1ELb0EN3c108BFloat16ENS1_7complexIfEEEEv12SSMParamsBwd,(.L_x_18726 - _Z25selective_scan_bwd_kernelI32Selective_Scan_bwd_kernel_traitsILi64ELi16ELb1ELb1ELb1ELb1ELb0EN3c108BFloat16ENS1_7complexIfEEEEv12SSMParamsBwd)
        .other          _Z25selective_scan_bwd_kernelI32Selective_Scan_bwd_kernel_traitsILi64ELi16ELb1ELb1ELb1ELb1ELb0EN3c108BFloat16ENS1_7complexIfEEEEv12SSMParamsBwd,@"STO_CUDA_ENTRY STV_DEFAULT"
_Z25selective_scan_bwd_kernelI32Selective_Scan_bwd_kernel_traitsILi64ELi16ELb1ELb1ELb1ELb1ELb0EN3c108BFloat16ENS1_7complexIfEEEEv12SSMParamsBwd:
.text._Z25selective_scan_bwd_kernelI32Selective_Scan_bwd_kernel_traitsILi64ELi16ELb1ELb1ELb1ELb1ELb0EN3c108BFloat16ENS1_7complexIfEEEEv12SSMParamsBwd:
        /* <DEDUP_REMOVED lines=32> */
[----:B------:R-:W-:Y:S01]  /*0200*/  HFMA2 R126, -RZ, RZ, 0, 0 ;  /* 0x00000000ff7e7431 */ /* 0x000fe200000001ff */
[----:B------:R-:W0:Y:S01]  /*0210*/  I2F.RP R0, R9 ;  /* 0x0000000900007306 */ /* 0x000e220000209400 */
[----:B------:R-:W-:Y:S01]  /*0220*/  MOV R125, RZ ;  /* 0x000000ff007d7202 */ /* 0x000fe20000000f00 */
[----:B------:R-:W4:Y:S06]  /*0230*/  LDCU.64 UR38, c[0x0][0x480] ;  /* 0x00009000ff2677ac */ /* 0x000f2c0008000a00 */
        /* <DEDUP_REMOVED lines=126> */
[----:B------:R-:W-:Y:S01]  /*0a20*/  UMOV UR18, UR12 ;  /* 0x0000000c00127c82 */ /* 0x000fe20008000000 */
[----:B------:R-:W-:Y:S01]  /*0a30*/  MOV R125, RZ ;  /* 0x000000ff007d7202 */ /* 0x000fe20000000f00 */
[----:B------:R-:W-:Y:S01]  /*0a40*/  UMOV UR12, UR9 ;  /* 0x00000009000c7c82 */ /* 0x000fe20008000000 */
[----:B------:R-:W-:Y:S01]  /*0a50*/  MOV R126, RZ ;  /* 0x000000ff007e7202 */ /* 0x000fe20000000f00 */
[----:B------:R-:W-:Y:S01]  /*0a60*/  UMOV UR9, UR20 ;  /* 0x0000001400097c82 */ /* 0x000fe20008000000 */
        /* <DEDUP_REMOVED lines=11> */
.L_x_12099:
        /* <DEDUP_REMOVED lines=32> */
[----:B0-----:R-:W4:Y:S04]  /*0d20*/  LDG.E.128 R16, desc[UR28][R2.64] ;  /* 0x0000001c02107981 */ /* 0x001f28000c1e1d00 */
[----:B------:R0:W5:Y:S01]  /*0d30*/  LDG.E.128 R4, desc[UR28][R2.64+0x200] ;  /* 0x0002001c02047981 */ /* 0x000162000c1e1d00 */
[----:B------:R-:W-:Y:S01]  /*0d40*/  BSSY.RECONVERGENT B0, `(.L_x_11970) ;  /* 0x0000063000007945 */ /* 0x000fe20003800200 */
[----:B-1----:R-:W-:-:S02]  /*0d50*/  PRMT R41, R20, 0x7632, R41 ;  /* 0x0000763214297816 */ /* 0x002fc40000000029 */
[----:B--2---:R-:W-:Y:S02]  /*0d60*/  SHF.L.U32 R110, R8, 0x10, RZ ;  /* 0x00000010086e7819 */ /* 0x004fe400000006ff */
[----:B------:R-:W-:Y:S02]  /*0d70*/  SHF.L.U32 R109, R9, 0x10, RZ ;  /* 0x00000010096d7819 */ /* 0x000fe400000006ff */
[----:B------:R-:W-:Y:S01]  /*0d80*/  SHF.L.U32 R108, R10, 0x10, RZ ;  /* 0x000000100a6c7819 */ /* 0x000fe200000006ff */
[----:B------:R-:W-:Y:S01]  /*0d90*/  FADD.FTZ R110, R110, UR7 ;  /* 0x000000076e6e7e21 */ /* 0x000fe20008010000 */
[----:B0-----:R-:W-:Y:S01]  /*0da0*/  PRMT R2, R8, 0x7632, R2 ;  /* 0x0000763208027816 */ /* 0x001fe20000000002 */
[----:B------:R-:W-:Y:S01]  /*0db0*/  FADD.FTZ R109, R109, UR7 ;  /* 0x000000076d6d7e21 */ /* 0x000fe20008010000 */
[----:B------:R-:W-:Y:S01]  /*0dc0*/  SHF.L.U32 R107, R11, 0x10, RZ ;  /* 0x000000100b6b7819 */ /* 0x000fe200000006ff */
[----:B------:R-:W-:Y:S01]  /*0dd0*/  FADD.FTZ R108, R108, UR7 ;  /* 0x000000076c6c7e21 */ /* 0x000fe20008010000 */
[----:B------:R-:W-:-:S02]  /*0de0*/  FSETP.GTU.FTZ.AND P1, PT, R110, 20, PT ;  /* 0x41a000006e00780b */ /* 0x000fc40003f3c000 */
[----:B---3--:R-:W-:Y:S01]  /*0df0*/  SHF.L.U32 R106, R44, 0x10, RZ ;  /* 0x000000102c6a7819 */ /* 0x008fe200000006ff */
[----:B------:R-:W-:Y:S01]  /*0e00*/  FADD.FTZ R107, R107, UR7 ;  /* 0x000000076b6b7e21 */ /* 0x000fe20008010000 */
[----:B------:R-:W-:Y:S02]  /*0e10*/  SHF.L.U32 R2, R2, 0x10, RZ ;  /* 0x0000001002027819 */ /* 0x000fe400000006ff */
[----:B------:R-:W-:Y:S01]  /*0e20*/  SHF.L.U32 R103, R45, 0x10, RZ ;  /* 0x000000102d677819 */ /* 0x000fe200000006ff */
[----:B------:R-:W-:Y:S01]  /*0e30*/  FADD.FTZ R106, R106, UR7 ;  /* 0x000000076a6a7e21 */ /* 0x000fe20008010000 */
[----:B------:R-:W-:Y:S01]  /*0e40*/  SHF.L.U32 R113, R20, 0x10, RZ ;  /* 0x0000001014717819 */ /* 0x000fe200000006ff */
[----:B------:R-:W-:Y:S01]  /*0e50*/  FADD.FTZ R105, R2, UR7 ;  /* 0x0000000702697e21 */ /* 0x000fe20008010000 */
[----:B------:R-:W-:Y:S01]  /*0e60*/  PRMT R39, R21, 0x7632, R39 ;  /* 0x0000763215277816 */ /* 0x000fe20000000027 */
[----:B------:R-:W-:Y:S01]  /*0e70*/  FADD.FTZ R103, R103, UR7 ;  /* 0x0000000767677e21 */ /* 0x000fe20008010000 */
        /* <DEDUP_REMOVED lines=12> */
[----:B------:R-:W-:-:S02]  /*0f40*/  PRMT R21, R10, 0x7632, R21 ;  /* 0x000076320a157816 */ /* 0x000fc40000000015 */
[----:B------:R-:W-:Y:S02]  /*0f50*/  PRMT R22, R11, 0x7632, R22 ;  /* 0x000076320b167816 */ /* 0x000fe40000000016 */
[C---:B------:R-:W-:Y:S02]  /*0f60*/  PRMT R43, R15.reuse, 0x7632, R43 ;  /* 0x000076320f2b7816 */ /* 0x040fe4000000002b */
[----:B------:R-:W-:Y:S02]  /*0f70*/  SHF.L.U32 R116, R15, 0x10, RZ ;  /* 0x000000100f747819 */ /* 0x000fe400000006ff */
[----:B------:R-:W-:Y:S02]  /*0f80*/  PRMT R44, R44, 0x7632, R44 ;  /* 0x000076322c2c7816 */ /* 0x000fe4000000002c */
[----:B------:R-:W-:Y:S02]  /*0f90*/  PRMT R23, R45, 0x7632, R23 ;  /* 0x000076322d177816 */ /* 0x000fe40000000017 */
[----:B------:R-:W-:-:S02]  /*0fa0*/  SHF.L.U32 R90, R46, 0x10, RZ ;  /* 0x000000102e5a7819 */ /* 0x000fc400000006ff */
[----:B------:R-:W-:Y:S02]  /*0fb0*/  PRMT R14, R46, 0x7632, R14 ;  /* 0x000076322e0e7816 */ /* 0x000fe4000000000e */
[----:B------:R-:W-:Y:S02]  /*0fc0*/  SHF.L.U32 R28, R47, 0x10, RZ ;  /* 0x000000102f1c7819 */ /* 0x000fe400000006ff */
[----:B------:R-:W-:Y:S02]  /*0fd0*/  FSETP.GTU.FTZ.AND P0, PT, R109, 20, PT ;  /* 0x41a000006d00780b */ /* 0x000fe40003f1c000 */
[----:B------:R-:W-:Y:S02]  /*0fe0*/  FSETP.GTU.FTZ.AND P4, PT, R108, 20, PT ;  /* 0x41a000006c00780b */ /* 0x000fe40003f9c000 */
[----:B------:R-:W-:Y:S02]  /*0ff0*/  FSETP.GTU.FTZ.AND P3, PT, R107, 20, PT ;  /* 0x41a000006b00780b */ /* 0x000fe40003f7c000 */
[----:B------:R-:W-:-:S02]  /*1000*/  FSETP.GTU.FTZ.AND P2, PT, R106, 20, PT ;  /* 0x41a000006a00780b */ /* 0x000fc40003f5c000 */
[----:B------:R-:W-:Y:S01]  /*1010*/  FSETP.GTU.FTZ.AND P5, PT, R105, 20, PT ;  /* 0x41a000006900780b */ /* 0x000fe20003fbc000 */
[----:B----4-:R-:W-:Y:S04]  /*1020*/  STS.128 [R120], R16 ;  /* 0x0000001078007388 */ /* 0x010fe80000000c00 */
[----:B-----5:R0:W-:Y:S01]  /*1030*/  STS.128 [R120+0x200], R4 ;  /* 0x0002000478007388 */ /* 0x0201e20000000c00 */
[----:B------:R-:W-:-:S03]  /*1040*/  NOP ;  /* 0x0000000000007918 */ /* 0x000fc60000000000 */
[----:B------:R-:W1:Y:S04]  /*1050*/  LDS.128 R24, [R119] ;  /* 0x0000000077187984 */ /* 0x000e680000000c00 */
[----:B------:R-:W2:Y:S01]  /*1060*/  LDS.128 R16, [R119+0x10] ;  /* 0x0000100077107984 */ /* 0x000ea20000000c00 */
[----:B0-----:R-:W-:Y:S02]  /*1070*/  PRMT R6, R47, 0x7632, R6 ;  /* 0x000076322f067816 */ /* 0x001fe40000000006 */
[C---:B-1----:R-:W-:Y:S02]  /*1080*/  SHF.L.U32 R7, R24.reuse, 0x10, RZ ;  /* 0x0000001018077819 */ /* 0x042fe400000006ff */
[----:B------:R-:W-:Y:S02]  /*1090*/  SHF.L.U32 R5, R25, 0x10, RZ ;  /* 0x0000001019057819 */ /* 0x000fe400000006ff */
[----:B------:R-:W-:-:S02]  /*10a0*/  PRMT R24, R24, 0x7632, R24 ;  /* 0x0000763218187816 */ /* 0x000fc40000000018 */
[----:B------:R-:W-:Y:S02]  /*10b0*/  PRMT R25, R25, 0x7632, R25 ;  /* 0x0000763219197816 */ /* 0x000fe40000000019 */
[C---:B------:R-:W-:Y:S02]  /*10c0*/  SHF.L.U32 R0, R26.reuse, 0x10, RZ ;  /* 0x000000101a007819 */ /* 0x040fe400000006ff */
[----:B------:R-:W-:Y:S02]  /*10d0*/  PRMT R56, R26, 0x7632, R56 ;  /* 0x000076321a387816 */ /* 0x000fe40000000038 */
[C---:B------:R-:W-:Y:S02]  /*10e0*/  SHF.L.U32 R11, R27.reuse, 0x10, RZ ;  /* 0x000000101b0b7819 */ /* 0x040fe400000006ff */
[----:B------:R-:W-:Y:S02]  /*10f0*/  PRMT R8, R27, 0x7632, R8 ;  /* 0x000076321b087816 */ /* 0x000fe40000000008 */
[----:B--2---:R-:W-:-:S02]  /*1100*/  SHF.L.U32 R4, R16, 0x10, RZ ;  /* 0x0000001010047819 */ /* 0x004fc400000006ff */
[----:B------:R-:W-:Y:S02]  /*1110*/  PRMT R13, R16, 0x7632, R13 ;  /* 0x00007632100d7816 */ /* 0x000fe4000000000d */
[C---:B------:R-:W-:Y:S02]  /*1120*/  SHF.L.U32 R57, R17.reuse, 0x10, RZ ;  /* 0x0000001011397819 */ /* 0x040fe400000006ff */
[----:B------:R-:W-:Y:S02]  /*1130*/  PRMT R9, R17, 0x7632, R9 ;  /* 0x0000763211097816 */ /* 0x000fe40000000009 */
[C---:B------:R-:W-:Y:S02]  /*1140*/  SHF.L.U32 R2, R18.reuse, 0x10, RZ ;  /* 0x0000001012027819 */ /* 0x040fe400000006ff */
[----:B------:R-:W-:Y:S02]  /*1150*/  PRMT R10, R18, 0x7632, R10 ;  /* 0x00007632120a7816 */ /* 0x000fe4000000000a */
[----:B------:R-:W-:-:S02]  /*1160*/  SHF.L.U32 R3, R19, 0x10, RZ ;  /* 0x0000001013037819 */ /* 0x000fc400000006ff */
        /* <DEDUP_REMOVED lines=32> */
.L_x_11971:
[----:B------:R-:W-:Y:S05]  /*1370*/  BSYNC.RECONVERGENT B0 ;  /* 0x0000000000007941 */ /* 0x000fea0003800200 */
.L_x_11970:
        /* <DEDUP_REMOVED lines=39> */
.L_x_11973:
[----:B------:R-:W-:Y:S05]  /*15f0*/  BSYNC.RECONVERGENT B0 ;  /* 0x0000000000007941 */ /* 0x000fea0003800200 */
.L_x_11972:
        /* <DEDUP_REMOVED lines=39> */
.L_x_11975:
[----:B------:R-:W-:Y:S05]  /*1870*/  BSYNC.RECONVERGENT B0 ;  /* 0x0000000000007941 */ /* 0x000fea0003800200 */
.L_x_11974:
        /* <DEDUP_REMOVED lines=38> */
.L_x_11977:
[----:B------:R-:W-:Y:S05]  /*1ae0*/  BSYNC.RECONVERGENT B0 ;  /* 0x0000000000007941 */ /* 0x000fea0003800200 */
.L_x_11976:
        /* <DEDUP_REMOVED lines=38> */
.L_x_11979:
[----:B------:R-:W-:Y:S05]  /*1d50*/  BSYNC.RECONVERGENT B0 ;  /* 0x0000000000007941 */ /* 0x000fea0003800200 */
.L_x_11978:
[----:B------:R-:W-:Y:S01]  /*1d60*/  BSSY.RECONVERGENT B0, `(.L_x_11980) ;  /* 0x0000027000007945 */ /* 0x000fe20003800200 */
[----:B------:R-:W-:Y:S01]  /*1d70*/  SHF.L.U32 R42, R44, 0x10, RZ ;  /* 0x000000102c2a7819 */ /* 0x000fe200000006ff */
[----:B------:R-:W-:Y:S01]  /*1d80*/  FADD.FTZ R44, R22, UR7 ;  /* 0x00000007162c7e21 */ /* 0x000fe20008010000 */
[----:B------:R-:W-:Y:S01]  /*1d90*/  FSETP.GTU.FTZ.AND P4, PT, R47, 20, PT ;  /* 0x41a000002f00780b */ /* 0x000fe20003f9c000 */
        /* <DEDUP_REMOVED lines=35> */
.L_x_11981:
[----:B------:R-:W-:Y:S05]  /*1fd0*/  BSYNC.RECONVERGENT B0 ;  /* 0x0000000000007941 */ /* 0x000fea0003800200 */
.L_x_11980:
        /* <DEDUP_REMOVED lines=39> */
.L_x_11983:
[----:B------:R-:W-:Y:S05]  /*2250*/  BSYNC.RECONVERGENT B0 ;  /* 0x0000000000007941 */ /* 0x000fea0003800200 */
.L_x_11982:
        /* <DEDUP_REMOVED lines=39> */
.L_x_11985:
[----:B------:R-:W-:Y:S05]  /*24d0*/  BSYNC.RECONVERGENT B0 ;  /* 0x0000000000007941 */ /* 0x000fea0003800200 */
.L_x_11984:
        /* <DEDUP_REMOVED lines=39> */
.L_x_11987:
[----:B------:R-:W-:Y:S05]  /*2750*/  BSYNC.RECONVERGENT B0 ;  /* 0x0000000000007941 */ /* 0x000fea0003800200 */
.L_x_11986:
        /* <DEDUP_REMOVED lines=39> */
.L_x_11989:
[----:B------:R-:W-:Y:S05]  /*29d0*/  BSYNC.RECONVERGENT B0 ;  /* 0x0000000000007941 */ /* 0x000fea0003800200 */
.L_x_11988:
        /* <DEDUP_REMOVED lines=39> */
.L_x_11991:
[----:B------:R-:W-:Y:S05]  /*2c50*/  BSYNC.RECONVERGENT B0 ;  /* 0x0000000000007941 */ /* 0x000fea0003800200 */
.L_x_11990:
        /* <DEDUP_REMOVED lines=32> */
.L_x_11993:
[----:B------:R-:W-:Y:S05]  /*2e60*/  BSYNC.RECONVERGENT B0 ;  /* 0x0000000000007941 */ /* 0x000fea0003800200 */
.L_x_11992:
        /* <DEDUP_REMOVED lines=32> */
.L_x_11995:
[----:B------:R-:W-:Y:S05]  /*3070*/  BSYNC.RECONVERGENT B0 ;  /* 0x0000000000007941 */ /* 0x000fea0003800200 */
.L_x_11994:
        /* <DEDUP_REMOVED lines=32> */
.L_x_11997:
[----:B------:R-:W-:Y:S05]  /*3280*/  BSYNC.RECONVERGENT B0 ;  /* 0x0000000000007941 */ /* 0x000fea0003800200 */
.L_x_11996:
        /* <DEDUP_REMOVED lines=32> */
.L_x_11999:
[----:B------:R-:W-:Y:S05]  /*3490*/  BSYNC.RECONVERGENT B0 ;  /* 0x0000000000007941 */ /* 0x000fea0003800200 */
.L_x_11998:
        /* <DEDUP_REMOVED lines=32> */
.L_x_12001:
[----:B------:R-:W-:Y:S05]  /*36a0*/  BSYNC.RECONVERGENT B0 ;  /* 0x0000000000007941 */ /* 0x000fea0003800200 */
.L_x_12000:
        /* <DEDUP_REMOVED lines=26> */
[----:B------:R-:W-:Y:S01]  /*3850*/  FADD.FTZ R16, R5, R5 ;  /* 0x0000000505107221 */ /* 0x000fe20000010000 */
[----:B------:R-:W-:Y:S01]  /*3860*/  FADD.FTZ R10, R8, R8 ;  /* 0x00000008080a7221 */ /* 0x000fe20000010000 */
[----:B------:R-:W-:Y:S02]  /*3870*/  HFMA2 R104, -RZ, RZ, 0, 0 ;  /* 0x00000000ff687431 */ /* 0x000fe400000001ff */
        /* <DEDUP_REMOVED lines=25> */
.L_x_12098:
        /* <DEDUP_REMOVED lines=46> */
[----:B------:R-:W5:Y:S01]  /*3cf0*/  S2UR UR31, SR_CgaCtaId ;  /* 0x00000000001f79c3 */ /* 0x000f620000008800 */
[C---:B------:R-:W-:Y:S01]  /*3d00*/  IADD3 R162, PT, PT, R0.reuse, 0x200, RZ ;  /* 0x0000020000a27810 */ /* 0x040fe20007ffe0ff */
[----:B------:R-:W-:Y:S01]  /*3d10*/  UIADD3 UR30, UPT, UPT, UR46, -0x100, URZ ;  /* 0xffffff002e1e7890 */ /* 0x000fe2000fffe0ff */
[----:B------:R-:W-:Y:S01]  /*3d20*/  ISETP.NE.AND P2, PT, R0, 0x3f, PT ;  /* 0x0000003f0000780c */ /* 0x000fe20003f45270 */
[----:B------:R-:W-:Y:S02]  /*3d30*/  BSSY.RECONVERGENT B0, `(.L_x_12003) ;  /* 0x000012a000007945 */ /* 0x000fe40003800200 */
[----:B------:R-:W-:Y:S01]  /*3d40*/  ULOP3.LUT UR30, UR30, 0x100, URZ, 0xc0, !UPT ;  /* 0x000001001e1e7892 */ /* 0x000fe2000f8ec0ff */
[----:B----4-:R-:W-:-:S03]  /*3d50*/  R2UR UR42, R93 ;  /* 0x000000005d2a72ca */ /* 0x010fc600000e0000 */
        /* <DEDUP_REMOVED lines=12> */
[C---:B------:R-:W-:Y:S01]  /*3e20*/  FMUL.FTZ R127, R163.reuse, R36 ;  /* 0x00000024a37f7220 */ /* 0x040fe20000410000 */
[C---:B--2---:R-:W-:Y:S01]  /*3e30*/  FMUL.FTZ R83, R163.reuse, R103 ;  /* 0x00000067a3537220 */ /* 0x044fe20000410000 */
[C---:B---3--:R-:W-:Y:S01]  /*3e40*/  FMUL.FTZ R85, R163.reuse, R40 ;  /* 0x00000028a3557220 */ /* 0x048fe20000410000 */
        /* <DEDUP_REMOVED lines=55> */
[----:B------:R1:W2:Y:S01]  /*41c0*/  MUFU.EX2 R151, R75 ;  /* 0x0000004b00977308 */ /* 0x0002a20000000800 */
[----:B0-----:R-:W-:-:S07]  /*41d0*/  FMUL.FTZ R73, R163, R109 ;  /* 0x0000006da3497220 */ /* 0x001fce0000410000 */
[----:B------:R-:W-:Y:S01]  /*41e0*/  MUFU.SIN R158, R77 ;  /* 0x0000004d009e7308 */ /* 0x000fe20000000400 */
[----:B-1----:R-:W-:-:S07]  /*41f0*/  FMUL.FTZ R75, R163, R42 ;  /* 0x0000002aa34b7220 */ /* 0x002fce0000410000 */
[----:B------:R0:W-:Y:S01]  /*4200*/  MUFU.COS R134, R77 ;  /* 0x0000004d00867308 */ /* 0x0001e20000000000 */
[C---:B--2---:R-:W-:Y:S01]  /*4210*/  FMUL.FTZ R152, R151.reuse, R152 ;  /* 0x0000009897987220 */ /* 0x044fe20000410000 */
[----:B------:R-:W-:-:S06]  /*4220*/  FMUL.FTZ R151, R151, R78 ;  /* 0x0000004e97977220 */ /* 0x000fcc0000410000 */
[----:B------:R-:W-:Y:S01]  /*4230*/  MUFU.SIN R131, R79 ;  /* 0x0000004f00837308 */ /* 0x000fe20000000400 */
[----:B0-----:R-:W-:-:S07]  /*4240*/  FMUL.FTZ R77, R163, R108 ;  /* 0x0000006ca34d7220 */ /* 0x001fce0000410000 */
[----:B------:R0:W-:Y:S08]  /*4250*/  MUFU.COS R93, R79 ;  /* 0x0000004f005d7308 */ /* 0x0001f00000000000 */
[----:B------:R1:W2:Y:S01]  /*4260*/  MUFU.EX2 R155, R72 ;  /* 0x00000048009b7308 */ /* 0x0002a20000000800 */
[----:B0-----:R-:W-:-:S07]  /*4270*/  FMUL.FTZ R79, R163, R52 ;  /* 0x00000034a34f7220 */ /* 0x001fce0000410000 */
[----:B------:R0:W3:Y:S01]  /*4280*/  MUFU.EX2 R153, R73 ;  /* 0x0000004900997308 */ /* 0x0000e20000000800 */
[----:B-1----:R-:W-:-:S07]  /*4290*/  FMUL.FTZ R72, R163, R44 ;  /* 0x0000002ca3487220 */ /* 0x002fce0000410000 */
[----:B------:R-:W1:Y:S01]  /*42a0*/  MUFU.EX2 R139, R75 ;  /* 0x0000004b008b7308 */ /* 0x000e620000000800 */
[----:B0-----:R-:W-:Y:S01]  /*42b0*/  FMUL.FTZ R73, R163, R106 ;  /* 0x0000006aa3497220 */ /* 0x001fe20000410000 */
[C---:B--2---:R-:W-:Y:S01]  /*42c0*/  FMUL.FTZ R156, R155.reuse, R156 ;  /* 0x0000009c9b9c7220 */ /* 0x044fe20000410000 */
[----:B------:R-:W-:Y:S01]  /*42d0*/  FMUL.FTZ R155, R155, R74 ;  /* 0x0000004a9b9b7220 */ /* 0x000fe20000410000 */
[----:B------:R-:W-:-:S04]  /*42e0*/  FMUL.FTZ R163, R163, R110 ;  /* 0x0000006ea3a37220 */ /* 0x000fc80000410000 */
[----:B------:R-:W-:Y:S01]  /*42f0*/  MUFU.COS R168, R129 ;  /* 0x0000008100a87308 */ /* 0x000fe20000000000 */
[C---:B---3--:R-:W-:Y:S01]  /*4300*/  FMUL.FTZ R154, R153.reuse, R154 ;  /* 0x0000009a999a7220 */ /* 0x048fe20000410000 */
[----:B------:R-:W-:-:S06]  /*4310*/  FMUL.FTZ R153, R153, R76 ;  /* 0x0000004c99997220 */ /* 0x000fcc0000410000 */
[----:B------:R0:W2:Y:S01]  /*4320*/  MUFU.EX2 R143, R72 ;  /* 0x00000048008f7308 */ /* 0x0000a20000000800 */
[C---:B-1----:R-:W-:Y:S01]  /*4330*/  FMUL.FTZ R140, R139.reuse, R140 ;  /* 0x0000008c8b8c7220 */ /* 0x042fe20000410000 */
[----:B------:R-:W-:-:S06]  /*4340*/  FMUL.FTZ R139, R139, R128 ;  /* 0x000000808b8b7220 */ /* 0x000fcc0000410000 */
[----:B------:R-:W1:Y:S01]  /*4350*/  MUFU.EX2 R127, R127 ;  /* 0x0000007f007f7308 */ /* 0x000e620000000800 */
[----:B0-----:R-:W-:-:S04]  /*4360*/  LOP3.LUT R72, R0, 0x3e0, RZ, 0xc0, !PT ;  /* 0x000003e000487812 */ /* 0x001fc800078ec0ff */
[----:B------:R-:W-:-:S03]  /*4370*/  IADD3 R72, PT, PT, R72, R121, RZ ;  /* 0x0000007948487210 */ /* 0x000fc60007ffe0ff */
[----:B------:R-:W0:Y:S01]  /*4380*/  MUFU.EX2 R77, R77 ;  /* 0x0000004d004d7308 */ /* 0x000e220000000800 */
[----:B------:R-:W-:Y:S01]  /*4390*/  LEA R164, R72, R119, 0x5 ;  /* 0x0000007748a47211 */ /* 0x000fe200078e28ff */
[C---:B--2---:R-:W-:Y:S01]  /*43a0*/  FMUL.FTZ R144, R143.reuse, R144 ;  /* 0x000000908f907220 */ /* 0x044fe20000410000 */
[----:B------:R-:W-:-:S05]  /*43b0*/  FMUL.FTZ R143, R143, R86 ;  /* 0x000000568f8f7220 */ /* 0x000fca0000410000 */
[----:B------:R-:W2:Y:S01]  /*43c0*/  MUFU.EX2 R79, R79 ;  /* 0x0000004f004f7308 */ /* 0x000ea20000000800 */
[----:B-1----:R-:W-:-:S07]  /*43d0*/  FMUL.FTZ R128, R127, R168 ;  /* 0x000000a87f807220 */ /* 0x002fce0000410000 */
[----:B------:R-:W1:Y:S01]  /*43e0*/  MUFU.EX2 R83, R83 ;  /* 0x0000005300537308 */ /* 0x000e620000000800 */
[C---:B0-----:R-:W-:Y:S01]  /*43f0*/  FMUL.FTZ R150, R77.reuse, R150 ;  /* 0x000000964d967220 */ /* 0x041fe20000410000 */
[----:B------:R-:W-:-:S06]  /*4400*/  FMUL.FTZ R149, R77, R80 ;  /* 0x000000504d957220 */ /* 0x000fcc0000410000 */
        /* <DEDUP_REMOVED lines=11> */
[----:B------:R0:W2:Y:S01]  /*44c0*/  MUFU.EX2 R141, R73 ;  /* 0x00000049008d7308 */ /* 0x0000a20000000800 */
[C---:B---3--:R-:W-:Y:S01]  /*44d0*/  FMUL.FTZ R134, R87.reuse, R134 ;  /* 0x0000008657867220 */ /* 0x048fe20000410000 */
[----:B------:R-:W-:-:S06]  /*44e0*/  FMUL.FTZ R133, R87, R158 ;  /* 0x0000009e57857220 */ /* 0x000fcc0000410000 */
[----:B------:R-:W3:Y:S01]  /*44f0*/  MUFU.EX2 R92, R92 ;  /* 0x0000005c005c7308 */ /* 0x000ee20000000800 */
[----:B0-----:R-:W-:Y:S01]  /*4500*/  MOV R73, UR30 ;  /* 0x0000001e00497c02 */ /* 0x001fe20008000f00 */
[----:B----4-:R-:W-:Y:S01]  /*4510*/  FMUL.FTZ R127, R127, R84 ;  /* 0x000000547f7f7220 */ /* 0x010fe20000410000 */
[----:B------:R-:W-:Y:S01]  /*4520*/  UMOV UR30, 0x400 ;  /* 0x00000400001e7882 */ /* 0x000fe20000000000 */
[----:B------:R-:W0:Y:S01]  /*4530*/  LDS.128 R84, [R164+0x30] ;  /* 0x00003000a4547984 */ /* 0x000e220000000c00 */
[----:B------:R-:W-:Y:S01]  /*4540*/  SEL R162, R73, R162, !P0 ;  /* 0x000000a249a27207 */ /* 0x000fe20004000000 */
[----:B-----5:R-:W-:Y:S02]  /*4550*/  ULEA UR30, UR31, UR30, 0x18 ;  /* 0x0000001e1f1e7291 */ /* 0x020fe4000f8ec0ff */
[----:B------:R-:W4:Y:S01]  /*4560*/  MUFU.EX2 R95, R95 ;  /* 0x0000005f005f7308 */ /* 0x000f220000000800 */
[----:B------:R-:W5:Y:S01]  /*4570*/  LDS.128 R72, [R164] ;  /* 0x00000000a4487984 */ /* 0x000f620000000c00 */
[C---:B--2---:R-:W-:Y:S01]  /*4580*/  FMUL.FTZ R142, R141.reuse, R142 ;  /* 0x0000008e8d8e7220 */ /* 0x044fe20000410000 */
[----:B------:R-:W-:Y:S01]  /*4590*/  FMUL.FTZ R141, R141, R94 ;  /* 0x0000005e8d8d7220 */ /* 0x000fe20000410000 */
[----:B------:R-:W-:Y:S01]  /*45a0*/  PRMT R203, R76, 0x7632, R203 ;  /* 0x000076324ccb7816 */ /* 0x000fe200000000cb */
[----:B------:R-:W-:Y:S01]  /*45b0*/  STS.128 [R159+0x1080], R56 ;  /* 0x001080389f007388 */ /* 0x000fe20000000c00 */
[----:B------:R-:W-:-:S02]  /*45c0*/  LEA R162, R162, UR30, 0x3 ;  /* 0x0000001ea2a27c11 */ /* 0x000fc4000f8e18ff */
[----:B------:R-:W-:Y:S01]  /*45d0*/  MUFU.EX2 R163, R163 ;  /* 0x000000a300a37308 */ /* 0x000fe20000000800 */
[----:B------:R-:W-:Y:S01]  /*45e0*/  STS.128 [R159+0x1280], R60 ;  /* 0x0012803c9f007388 */ /* 0x000fe20000000c00 */
[C---:B---3--:R-:W-:Y:S01]  /*45f0*/  FMUL.FTZ R132, R92.reuse, R93 ;  /* 0x0000005d5c847220 */ /* 0x048fe20000410000 */
[----:B------:R-:W-:Y:S01]  /*4600*/  FMUL.FTZ R131, R92, R131 ;  /* 0x000000835c837220 */ /* 0x000fe20000410000 */
[----:B-1----:R-:W-:Y:S01]  /*4610*/  PRMT R197, R80, 0x7632, R197 ;  /* 0x0000763250c57816 */ /* 0x002fe200000000c5 */
[----:B------:R1:W-:Y:S01]  /*4620*/  STS.128 [R159+0x1480], R64 ;  /* 0x001480409f007388 */ /* 0x0003e20000000c00 */
[----:B------:R-:W-:Y:S02]  /*4630*/  PRMT R201, R77, 0x7632, R201 ;  /* 0x000076324dc97816 */ /* 0x000fe400000000c9 */
[----:B------:R-:W-:Y:S01]  /*4640*/  PRMT R192, R78, 0x7632, R192 ;  /* 0x000076324ec07816 */ /* 0x000fe200000000c0 */
[----:B------:R2:W-:Y:S01]  /*4650*/  STS.128 [R159+0x1680], R68 ;  /* 0x001680449f007388 */ /* 0x0005e20000000c00 */
[C---:B----4-:R-:W-:Y:S01]  /*4660*/  FMUL.FTZ R130, R95.reuse, R166 ;  /* 0x000000a65f827220 */ /* 0x050fe20000410000 */
[----:B------:R-:W-:Y:S01]  /*4670*/  FMUL.FTZ R129, R95, R160 ;  /* 0x000000a05f817220 */ /* 0x000fe20000410000 */
[----:B------:R-:W-:Y:S01]  /*4680*/  NOP ;  /* 0x0000000000007918 */ /* 0x000fe20000000000 */
[----:B------:R-:W3:Y:S01]  /*4690*/  LDS.128 R92, [R164+0x1080] ;  /* 0x00108000a45c7984 */ /* 0x000ee20000000c00 */
[----:B------:R-:W-:Y:S01]  /*46a0*/  PRMT R199, R79, 0x7632, R199 ;  /* 0x000076324fc77816 */ /* 0x000fe200000000c7 */
[----:B-1----:R-:W-:-:S02]  /*46b0*/  FMUL.FTZ R64, R110, UR42 ;  /* 0x0000002a6e407c20 */ /* 0x002fc40008410000 */
[----:B------:R-:W1:Y:S01]  /*46c0*/  LDS.128 R56, [R164+0x1090] ;  /* 0x00109000a4387984 */ /* 0x000e620000000c00 */
[----:B------:R-:W-:Y:S01]  /*46d0*/  PRMT R195, R81, 0x7632, R195 ;  /* 0x0000763251c37816 */ /* 0x000fe200000000c3 */
[----:B--2---:R-:W-:Y:S02]  /*46e0*/  FMUL.RZ R69, R64, 0.15915493667125701904 ;  /* 0x3e22f98340457820 */ /* 0x004fe4000040c000 */
[----:B------:R-:W2:Y:S01]  /*46f0*/  LDS.128 R60, [R164+0x10a0] ;  /* 0x0010a000a43c7984 */ /* 0x000ea20000000c00 */
[----:B------:R-:W-:Y:S01]  /*4700*/  SHF.L.U32 R159, R80, 0x10, RZ ;  /* 0x00000010509f7819 */ /* 0x000fe200000006ff */
[----:B------:R-:W4:Y:S02]  /*4710*/  MUFU.SIN R166, R69 ;  /* 0x0000004500a67308 */ /* 0x000f240000000400 */
[----:B------:R-:W2:Y:S01]  /*4720*/  LDS.128 R64, [R164+0x10b0] ;  /* 0x0010b000a4407984 */ /* 0x000ea20000000c00 */
[----:B0-----:R-:W-:Y:S02]  /*4730*/  PRMT R191, R84, 0x7632, R191 ;  /* 0x0000763254bf7816 */ /* 0x001fe400000000bf */
[----:B-----5:R-:W-:-:S02]  /*4740*/  PRMT R194, R75, 0x7632, R194 ;  /* 0x000076324bc27816 */ /* 0x020fc400000000c2 */
[----:B------:R-:W-:Y:S01]  /*4750*/  SHF.L.U32 R160, R75, 0x10, RZ ;  /* 0x000000104ba07819 */ /* 0x000fe200000006ff */
[----:B------:R4:W0:Y:S01]  /*4760*/  MUFU.COS R68, R69 ;  /* 0x0000004500447308 */ /* 0x0008220000000000 */
[C---:B------:R-:W-:Y:S02]  /*4770*/  PRMT R205, R72.reuse, 0x7632, R205 ;  /* 0x0000763248cd7816 */ /* 0x040fe400000000cd */
[----:B------:R-:W-:Y:S02]  /*4780*/  SHF.L.U32 R157, R72, 0x10, RZ ;  /* 0x00000010489d7819 */ /* 0x000fe400000006ff */
[----:B------:R-:W-:Y:S02]  /*4790*/  SHF.L.U32 R75, R76, 0x10, RZ ;  /* 0x000000104c4b7819 */ /* 0x000fe400000006ff */
[C---:B------:R-:W-:Y:S02]  /*47a0*/  PRMT R198, R73.reuse, 0x7632, R198 ;  /* 0x0000763249c67816 */ /* 0x040fe400000000c6 */
[----:B------:R-:W-:Y:S01]  /*47b0*/  SHF.L.U32 R158, R73, 0x10, RZ ;  /* 0x00000010499e7819 */ /* 0x000fe200000006ff */
[----:B----4-:R-:W-:Y:S01]  /*47c0*/  FMUL.FTZ R69, R163, R166 ;  /* 0x000000a6a3457220 */ /* 0x010fe20000410000 */
[----:B------:R-:W-:-:S02]  /*47d0*/  SHF.L.U32 R161, R84, 0x10, RZ ;  /* 0x0000001054a17819 */ /* 0x000fc400000006ff */
[----:B------:R-:W-:Y:S02]  /*47e0*/  PRMT R196, R74, 0x7632, R196 ;  /* 0x000076324ac47816 */ /* 0x000fe400000000c4 */
[----:B------:R-:W-:Y:S01]  /*47f0*/  PRMT R190, R82, 0x7632, R190 ;  /* 0x0000763252be7816 */ /* 0x000fe200000000be */
[----:B0-----:R-:W-:Y:S01]  /*4800*/  FMUL.FTZ R68, R163, R68 ;  /* 0x00000044a3447220 */ /* 0x001fe20000410000 */
[----:B------:R-:W-:Y:S02]  /*4810*/  PRMT R193, R83, 0x7632, R193 ;  /* 0x0000763253c17816 */ /* 0x000fe400000000c1 */
[----:B------:R-:W-:Y:S02]  /*4820*/  PRMT R189, R85, 0x7632, R189 ;  /* 0x0000763255bd7816 */ /* 0x000fe400000000bd */
[C---:B---3--:R-:W-:Y:S01]  /*4830*/  PRMT R72, R93.reuse, 0x7632, R72 ;  /* 0x000076325d487816 */ /* 0x048fe20000000048 */
[----:B------:R0:W-:Y:S01]  /*4840*/  STS.64 [R162+0x6b60], R68 ;  /* 0x006b6044a2007388 */ /* 0x0001e20000000a00 */
[----:B------:R-:W-:-:S02]  /*4850*/  SHF.L.U32 R76, R93, 0x10, RZ ;  /* 0x000000105d4c7819 */ /* 0x000fc400000006ff */
[C---:B------:R-:W-:Y:S02]  /*4860*/  PRMT R73, R94.reuse, 0x7632, R73 ;  /* 0x000076325e497816 */ /* 0x040fe40000000049 */
[----:B------:R-:W-:Y:S01]  /*4870*/  SHF.L.U32 R93, R94, 0x10, RZ ;  /* 0x000000105e5d7819 */ /* 0x000fe200000006ff */
[----:B------:R-:W-:Y:S01]  /*4880*/  FMUL.FTZ R185, R17, R76 ;  /* 0x0000004c11b97220 */ /* 0x000fe20000410000 */
[C---:B-1----:R-:W-:Y:S02]  /*4890*/  PRMT R94, R58.reuse, 0x7632, R94 ;  /* 0x000076323a5e7816 */ /* 0x042fe4000000005e */
        /* <DEDUP_REMOVED lines=29> */
[----:B------:R-:W-:Y:S02]  /*4a70*/  SHF.L.U32 R173, R65, 0x10, RZ ;  /* 0x0000001041ad7819 */ /* 0x000fe400000006ff */
[----:B------:R-:W-:Y:S02]  /*4a80*/  PRMT R80, R95, 0x7632, R80 ;  /* 0x000076325f507816 */ /* 0x000fe40000000050 */
[----:B------:R-:W-:Y:S01]  /*4a90*/  PRMT R65, R66, 0x7632, R65 ;  /* 0x0000763242417816 */ /* 0x000fe20000000041 */
[----:B------:R-:W-:Y:S01]  /*4aa0*/  FMUL.FTZ R173, R4, R173 ;  /* 0x000000ad04ad7220 */ /* 0x000fe20000410000 */
[----:B------:R-:W-:-:S02]  /*4ab0*/  SHF.L.U32 R172, R66, 0x10, RZ ;  /* 0x0000001042ac7819 */ /* 0x000fc400000006ff */
[----:B------:R-:W-:Y:S02]  /*4ac0*/  PRMT R66, R67, 0x7632, R66 ;  /* 0x0000763243427816 */ /* 0x000fe40000000042 */
[----:B------:R-:W-:Y:S01]  /*4ad0*/  SHF.L.U32 R84, R95, 0x10, RZ ;  /* 0x000000105f547819 */ /* 0x000fe200000006ff */
[----:B------:R-:W-:Y:S01]  /*4ae0*/  FMUL.FTZ R172, R3, R172 ;  /* 0x000000ac03ac7220 */ /* 0x000fe20000410000 */
[----:B------:R-:W-:Y:S02]  /*4af0*/  SHF.L.U32 R165, R56, 0x10, RZ ;  /* 0x0000001038a57819 */ /* 0x000fe400000006ff */
        /* <DEDUP_REMOVED lines=75> */
.L_x_12004:
[----:B------:R-:W-:-:S06]  /*4fb0*/  LEA R72, R0, UR30, 0x3 ;  /* 0x0000001e00487c11 */ /* 0x000fcc000f8e18ff */
[----:B------:R-:W0:Y:S02]  /*4fc0*/  LDS.64 R72, [R72+0x7b68] ;  /* 0x007b680048487984 */ /* 0x000e240000000a00 */
.L_x_12005:
[----:B------:R-:W-:Y:S05]  /*4fd0*/  BSYNC.RECONVERGENT B0 ;  /* 0x0000000000007941 */ /* 0x000fea0003800200 */
.L_x_12003:
        /* <DEDUP_REMOVED lines=21> */
[-C--:B------:R-:W-:Y:S01]  /*5130*/  FMUL.FTZ R219, R194, R97.reuse ;  /* 0x00000061c2db7220 */ /* 0x080fe20000410000 */
        /* <DEDUP_REMOVED lines=9> */
[----:B------:R-:W-:Y:S01]  /*51d0*/  FMUL.FTZ R56, R74, R109 ;  /* 0x0000006d4a387220 */ /* 0x000fe20000410000 */
[----:B------:R-:W-:Y:S01]  /*51e0*/  FFMA.FTZ R59, R154, R64, R59 ;  /* 0x000000409a3b7223 */ /* 0x000fe2000001003b */
        /* <DEDUP_REMOVED lines=31> */
[----:B------:R-:W-:Y:S01]  /*53e0*/  FMUL.FTZ R207, R188, R47 ;  /* 0x0000002fbccf7220 */ /* 0x000fe20000410000 */
[----:B------:R-:W-:Y:S01]  /*53f0*/  ISETP.GT.U32.AND P2, PT, R0, 0x1f, PT ;  /* 0x0000001f0000780c */ /* 0x000fe20003f44070 */
[CC--:B------:R-:W-:Y:S01]  /*5400*/  FMUL.FTZ R65, R147.reuse, R57.reuse ;  /* 0x0000003993417220 */ /* 0x0c0fe20000410000 */
[----:B------:R-:W-:Y:S01]  /*5410*/  FMUL.FTZ R59, R147, R58 ;  /* 0x0000003a933b7220 */ /* 0x000fe20000410000 */
[-C--:B------:R-:W-:Y:S01]  /*5420*/  FMUL.FTZ R200, R187, R36.reuse ;  /* 0x00000024bbc87220 */ /* 0x080fe20000410000 */
        /* <DEDUP_REMOVED lines=35> */
[----:B------:R-:W-:Y:S01]  /*5660*/  FMUL.FTZ R56, R151, R58 ;  /* 0x0000003a97387220 */ /* 0x000fe20000410000 */
[----:B------:R-:W-:Y:S01]  /*5670*/  FFMA.FTZ R66, R41, R216, R66 ;  /* 0x000000d829427223 */ /* 0x000fe20000010042 */
[-C--:B------:R-:W-:Y:S01]  /*5680*/  FMUL.FTZ R57, R151, R59.reuse ;  /* 0x0000003b97397220 */ /* 0x080fe20000410000 */
[----:B------:R-:W-:Y:S01]  /*5690*/  FFMA.FTZ R67, R41, R214, R67 ;  /* 0x000000d629437223 */ /* 0x000fe20000010043 */
        /* <DEDUP_REMOVED lines=172> */
.L_x_12125:
        /* <DEDUP_REMOVED lines=13> */
.L_x_12128:
[----:B------:R-:W-:-:S03]  /*6230*/  UMOV UR31, 0xffffffff ;  /* 0xffffffff001f7882 */ /* 0x000fc60000000000 */
[----:B------:R-:W-:Y:S05]  /*6240*/  BRA.DIV UR31, `(.L_x_12009) ;  /* 0x0000007e1f287947 */ /* 0x000fea000b800000 */
.L_x_12131:
[----:B------:R-:W-:-:S03]  /*6250*/  UMOV UR31, 0xffffffff ;  /* 0xffffffff001f7882 */ /* 0x000fc60000000000 */
[----:B------:R-:W-:Y:S05]  /*6260*/  BRA.DIV UR31, `(.L_x_12010) ;  /* 0x0000007e1f487947 */ /* 0x000fea000b800000 */
.L_x_12134:
[----:B------:R-:W-:-:S03]  /*6270*/  UMOV UR31, 0xffffffff ;  /* 0xffffffff001f7882 */ /* 0x000fc60000000000 */
[----:B------:R-:W-:Y:S05]  /*6280*/  BRA.DIV UR31, `(.L_x_12011) ;  /* 0x0000007e1f687947 */ /* 0x000fea000b800000 */
.L_x_12137:
        /* <DEDUP_REMOVED lines=10> */
.L_x_12147:
        /* <DEDUP_REMOVED lines=23> */
.L_x_12006:
[----:B------:R-:W-:Y:S05]  /*64a0*/  WARPSYNC.ALL ;  /* 0x0000000000007948 */ /* 0x000fea0003800000 */
[----:B--2---:R-:W-:Y:S01]  /*64b0*/  FMUL.FTZ R221, R196, R109 ;  /* 0x0000006dc4dd7220 */ /* 0x004fe20000410000 */
[-C--:B------:R-:W-:Y:S01]  /*64c0*/  FMUL.FTZ R236, R157, R110.reuse ;  /* 0x0000006e9dec7220 */ /* 0x080fe20000410000 */
[----:B------:R-:W-:Y:S01]  /*64d0*/  FMUL.FTZ R234, R205, R110 ;  /* 0x0000006ecdea7220 */ /* 0x000fe20000410000 */
[----:B------:R-:W-:Y:S01]  /*64e0*/  FMUL.FTZ R227, R198, R105 ;  /* 0x00000069c6e37220 */ /* 0x000fe20000410000 */
[----:B------:R-:W-:Y:S01]  /*64f0*/  FMUL.FTZ R223, R74, R109 ;  /* 0x0000006d4adf7220 */ /* 0x000fe20000410000 */
[----:B------:R-:W-:Y:S01]  /*6500*/  FMUL.FTZ R225, R158, R105 ;  /* 0x000000699ee17220 */ /* 0x000fe20000410000 */
[----:B------:R-:W-:Y:S01]  /*6510*/  BAR.SYNC.DEFER_BLOCKING 0x0 ;  /* 0x0000000000007b1d */ /* 0x000fe20000010000 */
[CC--:B01----:R-:W-:Y:S01]  /*6520*/  FMUL.FTZ R57, R127.reuse, R73.reuse ;  /* 0x000000497f397220 */ /* 0x0c3fe20000410000 */
[C---:B------:R-:W-:Y:S01]  /*6530*/  FMUL.FTZ R56, R128.reuse, R73 ;  /* 0x0000004980387220 */ /* 0x040fe20000410000 */
[CC--:B------:R-:W-:Y:S01]  /*6540*/  FMUL.FTZ R59, R127.reuse, R171.reuse ;  /* 0x000000ab7f3b7220 */ /* 0x0c0fe20000410000 */
[C---:B------:R-:W-:Y:S01]  /*6550*/  FMUL.FTZ R58, R127.reuse, R76 ;  /* 0x0000004c7f3a7220 */ /* 0x040fe20000410000 */
[CC--:B------:R-:W-:Y:S01]  /*6560*/  FFMA.FTZ R57, R128.reuse, R72.reuse, -R57 ;  /* 0x0000004880397223 */ /* 0x0c0fe20000010839 */
[----:B------:R-:W-:Y:S01]  /*6570*/  FFMA.FTZ R56, -R127, R72, -R56 ;  /* 0x000000487f387223 */ /* 0x000fe20000010938 */
[C---:B-----5:R-:W-:Y:S01]  /*6580*/  FFMA.FTZ R61, R128.reuse, R76, -R59 ;  /* 0x0000004c803d7223 */ /* 0x060fe2000001083b */
        /* <DEDUP_REMOVED lines=75> */
[C---:B------:R-:W-:Y:S01]  /*6a40*/  FMUL.FTZ R63, R145.reuse, R65 ;  /* 0x00000041913f7220 */ /* 0x040fe20000410000 */
[----:B------:R-:W-:Y:S01]  /*6a50*/  FMUL.FTZ R67, R145, R64 ;  /* 0x0000004091437220 */ /* 0x000fe20000410000 */
[----:B------:R-:W-:Y:S01]  /*6a60*/  FFMA.FTZ R56, R156, R236, -R57 ;  /* 0x000000ec9c387223 */ /* 0x000fe20000010839 */
[----:B------:R-:W-:Y:S01]  /*6a70*/  FFMA.FTZ R227, R48, R227, R59 ;  /* 0x000000e330e37223 */ /* 0x000fe2000001003b */
[----:B------:R-:W-:Y:S01]  /*6a80*/  FFMA.FTZ R63, R146, R64, R63 ;  /* 0x00000040923f7223 */ /* 0x000fe2000001003f */
[----:B------:R-:W-:Y:S01]  /*6a90*/  FADD.FTZ R60, R177, R60 ;  /* 0x0000003cb13c7221 */ /* 0x000fe20000010000 */
[----:B------:R-:W-:Y:S01]  /*6aa0*/  FFMA.FTZ R225, R48, R225, R56 ;  /* 0x000000e130e17223 */ /* 0x000fe20000010038 */
[----:B------:R-:W-:Y:S01]  /*6ab0*/  FMUL.FTZ R57, R153, R227 ;  /* 0x000000e399397220 */ /* 0x000fe20000410000 */
[----:B------:R-:W-:Y:S01]  /*6ac0*/  FMUL.FTZ R61, R139, R62 ;  /* 0x0000003e8b3d7220 */ /* 0x000fe20000410000 */
[----:B------:R-:W-:Y:S01]  /*6ad0*/  FFMA.FTZ R67, R146, R65, -R67 ;  /* 0x0000004192437223 */ /* 0x000fe20000010843 */
[-C--:B------:R-:W-:Y:S01]  /*6ae0*/  FMUL.FTZ R56, R153, R225.reuse ;  /* 0x000000e199387220 */ /* 0x080fe20000410000 */
[C---:B------:R-:W-:Y:S01]  /*6af0*/  FFMA.FTZ R57, R154.reuse, R225, -R57 ;  /* 0x000000e19a397223 */ /* 0x040fe20000010839 */
[----:B------:R-:W-:Y:S01]  /*6b00*/  FMUL.FTZ R58, R147, R63 ;  /* 0x0000003f933a7220 */ /* 0x000fe20000410000 */
[-C--:B------:R-:W-:Y:S01]  /*6b10*/  FMUL.FTZ R59, R139, R60.reuse ;  /* 0x0000003c8b3b7220 */ /* 0x080fe20000410000 */
[----:B------:R-:W-:Y:S01]  /*6b20*/  FFMA.FTZ R56, R154, R227, R56 ;  /* 0x000000e39a387223 */ /* 0x000fe20000010038 */
[----:B------:R-:W-:Y:S01]  /*6b30*/  FFMA.FTZ R223, R118, R223, R57 ;  /* 0x000000df76df7223 */ /* 0x000fe20000010039 */
[----:B------:R-:W-:Y:S01]  /*6b40*/  FFMA.FTZ R61, R140, R60, R61 ;  /* 0x0000003c8c3d7223 */ /* 0x000fe2000001003d */
[----:B------:R-:W-:Y:S01]  /*6b50*/  FMUL.FTZ R65, R147, R67 ;  /* 0x0000004393417220 */ /* 0x000fe20000410000 */
[----:B------:R-:W-:Y:S01]  /*6b60*/  FFMA.FTZ R221, R118, R221, R56 ;  /* 0x000000dd76dd7223 */ /* 0x000fe20000010038 */
[C---:B------:R-:W-:Y:S01]  /*6b70*/  FMUL.FTZ R57, R151.reuse, R223 ;  /* 0x000000df97397220 */ /* 0x040fe20000410000 */
[----:B------:R-:W-:Y:S01]  /*6b80*/  FFMA.FTZ R67, R148, R67, -R58 ;  /* 0x0000004394437223 */ /* 0x000fe2000001083a */
[----:B------:R-:W-:Y:S01]  /*6b90*/  FFMA.FTZ R59, R140, R62, -R59 ;  /* 0x0000003e8c3b7223 */ /* 0x000fe2000001083b */
[-C--:B------:R-:W-:Y:S01]  /*6ba0*/  FMUL.FTZ R56, R151, R221.reuse ;  /* 0x000000dd97387220 */ /* 0x080fe20000410000 */
[----:B------:R-:W-:Y:S01]  /*6bb0*/  FFMA.FTZ R57, R152, R221, R57 ;  /* 0x000000dd98397223 */ /* 0x000fe20000010039 */
[----:B------:R-:W-:Y:S01]  /*6bc0*/  FADD.FTZ R61, R178, R61 ;  /* 0x0000003db23d7221 */ /* 0x000fe20000010000 */
[----:B------:R-:W-:Y:S01]  /*6bd0*/  FFMA.FTZ R65, R148, R63, R65 ;  /* 0x0000003f94417223 */ /* 0x000fe20000010041 */
        /* <DEDUP_REMOVED lines=10> */
[----:B------:R-:W-:Y:S01]  /*6c80*/  FMUL.FTZ R64, R149, R67 ;  /* 0x0000004395407220 */ /* 0x000fe20000410000 */
[----:B------:R-:W-:Y:S01]  /*6c90*/  FFMA.FTZ R60, R142, R61, R63 ;  /* 0x0000003d8e3c7223 */ /* 0x000fe2000001003f */
        /* <DEDUP_REMOVED lines=15> */
[-C--:B------:R-:W-:Y:S01]  /*6d90*/  FMUL.FTZ R65, R151, R67.reuse ;  /* 0x0000004397417220 */ /* 0x080fe20000410000 */
[----:B------:R-:W-:Y:S01]  /*6da0*/  FFMA.FTZ R226, R45, R226, R57 ;  /* 0x000000e22de27223 */ /* 0x000fe20000010039 */
[----:B------:R-:W-:Y:S01]  /*6db0*/  FMUL.FTZ R57, R145, R228 ;  /* 0x000000e491397220 */ /* 0x000fe20000410000 */
[----:B------:R-:W-:Y:S01]  /*6dc0*/  FMUL.FTZ R69, R151, R64 ;  /* 0x0000004097457220 */ /* 0x000fe20000410000 */
[----:B------:R-:W-:Y:S01]  /*6dd0*/  FMUL.FTZ R63, R143, R60 ;  /* 0x0000003c8f3f7220 */ /* 0x000fe20000410000 */
[-C--:B------:R-:W-:Y:S01]  /*6de0*/  FMUL.FTZ R59, R145, R226.reuse ;  /* 0x000000e2913b7220 */ /* 0x080fe20000410000 */
[----:B------:R-:W-:Y:S01]  /*6df0*/  FFMA.FTZ R57, R146, R226, -R57 ;  /* 0x000000e292397223 */ /* 0x000fe20000010839 */
[C---:B------:R-:W-:Y:S01]  /*6e00*/  FFMA.FTZ R65, R152.reuse, R64, R65 ;  /* 0x0000004098417223 */ /* 0x040fe20000010041 */
[----:B------:R-:W-:Y:S01]  /*6e10*/  FFMA.FTZ R69, R152, R67, -R69 ;  /* 0x0000004398457223 */ /* 0x000fe20000010845 */
[----:B------:R-:W-:Y:S01]  /*6e20*/  FFMA.FTZ R56, R146, R228, R59 ;  /* 0x000000e492387223 */ /* 0x000fe2000001003b */
[----:B------:R-:W-:Y:S01]  /*6e30*/  FFMA.FTZ R215, R116, R215, R57 ;  /* 0x000000d774d77223 */ /* 0x000fe20000010039 */
[----:B------:R-:W-:Y:S01]  /*6e40*/  FFMA.FTZ R63, R144, R62, -R63 ;  /* 0x0000003e903f7223 */ /* 0x000fe2000001083f */
        /* <DEDUP_REMOVED lines=35> */
[----:B------:R-:W-:Y:S01]  /*7080*/  FFMA.FTZ R216, R41, R216, R58 ;  /* 0x000000d829d87223 */ /* 0x000fe2000001003a */
        /* <DEDUP_REMOVED lines=41> */
[----:B------:R-:W-:Y:S01]  /*7320*/  FMUL.FTZ R69, R155, R58 ;  /* 0x0000003a9b457220 */ /* 0x000fe20000410000 */
[----:B------:R-:W-:-:S02]  /*7330*/  HFMA2 R60, -RZ, RZ, 1.875, 0 ;  /* 0x3f800000ff3c7431 */ /* 0x000fc400000001ff */
[----:B------:R-:W-:Y:S01]  /*7340*/  FFMA.FTZ R65, R132, R206, R65 ;  /* 0x000000ce84417223 */ /* 0x000fe20000010041 */
[C---:B------:R-:W-:Y:S01]  /*7350*/  FFMA.FTZ R67, R156.reuse, R58, R59 ;  /* 0x0000003a9c437223 */ /* 0x040fe2000001003b */
[----:B------:R-:W-:Y:S01]  /*7360*/  FMUL.FTZ R59, R131, R206 ;  /* 0x000000ce833b7220 */ /* 0x000fe20000410000 */
[----:B------:R-:W-:Y:S01]  /*7370*/  FFMA.FTZ R69, R156, R64, -R69 ;  /* 0x000000409c457223 */ /* 0x000fe20000010845 */
[----:B------:R-:W-:Y:S01]  /*7380*/  FFMA.FTZ R202, R37, R202, R65 ;  /* 0x000000ca25ca7223 */ /* 0x000fe20000010041 */
[----:B------:R-:W-:Y:S01]  /*7390*/  FMUL.FTZ R64, R155, R56 ;  /* 0x000000389b407220 */ /* 0x000fe20000410000 */
[----:B------:R-:W-:Y:S01]  /*73a0*/  FFMA.FTZ R58, R132, R208, -R59 ;  /* 0x000000d0843a7223 */ /* 0x000fe2000001083b */
[----:B------:R-:W-:Y:S01]  /*73b0*/  VOTEU.ALL UP0, P0 ;  /* 0x0000000000ff7886 */ /* 0x000fe20000000000 */
[----:B------:R-:W-:Y:S01]  /*73c0*/  FMUL.FTZ R65, R129, R202 ;  /* 0x000000ca81417220 */ /* 0x000fe20000410000 */
[-C--:B------:R-:W-:Y:S01]  /*73d0*/  FMUL.FTZ R59, R155, R57.reuse ;  /* 0x000000399b3b7220 */ /* 0x080fe20000410000 */
[----:B------:R-:W-:Y:S01]  /*73e0*/  FFMA.FTZ R204, R37, R204, R58 ;  /* 0x000000cc25cc7223 */ /* 0x000fe2000001003a */
[----:B------:R-:W-:Y:S01]  /*73f0*/  FADD.FTZ R58, R186, R67 ;  /* 0x00000043ba3a7221 */ /* 0x000fe20000010000 */
[----:B------:R-:W-:Y:S01]  /*7400*/  FFMA.FTZ R57, R156, R57, -R64 ;  /* 0x000000399c397223 */ /* 0x000fe20000010840 */
[----:B------:R-:W-:Y:S01]  /*7410*/  ISETP.GT.U32.AND P2, PT, R0, 0x1f, PT ;  /* 0x0000001f0000780c */ /* 0x000fe20003f44070 */
[-C--:B------:R-:W-:Y:S01]  /*7420*/  FMUL.FTZ R67, R129, R204.reuse ;  /* 0x000000cc81437220 */ /* 0x080fe20000410000 */
[C---:B------:R-:W-:Y:S01]  /*7430*/  FFMA.FTZ R64, R130.reuse, R204, -R65 ;  /* 0x000000cc82407223 */ /* 0x040fe20000010841 */
[----:B------:R-:W-:Y:S01]  /*7440*/  @!UP0 ULEA UR31, UR8, UR30, 0x4 ;  /* 0x0000001e081f8291 */ /* 0x000fe2000f8e20ff */
[----:B------:R-:W-:Y:S01]  /*7450*/  CS2R R62, SRZ ;  /* 0x00000000003e7805 */ /* 0x000fe2000001ff00 */
[----:B------:R-:W-:Y:S01]  /*7460*/  FFMA.FTZ R67, R130, R202, R67 ;  /* 0x000000ca82437223 */ /* 0x000fe20000010043 */
[----:B------:R-:W-:Y:S01]  /*7470*/  FFMA.FTZ R229, R112, R71, R64 ;  /* 0x0000004770e57223 */ /* 0x000fe20000010040 */
[----:B------:R-:W-:Y:S01]  /*7480*/  MOV R61, RZ ;  /* 0x000000ff003d7202 */ /* 0x000fe20000000f00 */
[----:B------:R-:W-:Y:S01]  /*7490*/  FFMA.FTZ R56, R156, R56, R59 ;  /* 0x000000389c387223 */ /* 0x000fe2000001003b */
[----:B------:R-:W-:Y:S01]  /*74a0*/  FFMA.FTZ R207, R112, R207, R67 ;  /* 0x000000cf70cf7223 */ /* 0x000fe20000010043 */
[----:B------:R-:W-:Y:S01]  /*74b0*/  FADD.FTZ R59, R170, R69 ;  /* 0x00000045aa3b7221 */ /* 0x000fe20000010000 */
[----:B------:R-:W-:-:S02]  /*74c0*/  FMUL.FTZ R64, R127, R229 ;  /* 0x000000e57f407220 */ /* 0x000fc40000410000 */
[----:B------:R-:W-:Y:S01]  /*74d0*/  FMUL.FTZ R65, R127, R207 ;  /* 0x000000cf7f417220 */ /* 0x000fe20000410000 */
[----:B------:R-:W0:Y:S03]  /*74e0*/  @!P0 LDS.128 R60, [UR31+0x7d60] ;  /* 0x007d601fff3c8984 */ /* 0x000e260008000c00 */
[C---:B------:R-:W-:Y:S01]  /*74f0*/  FFMA.FTZ R238, R128.reuse, R229, -R65 ;  /* 0x000000e580ee7223 */ /* 0x040fe20000010841 */
[----:B------:R1:W-:Y:S01]  /*7500*/  STS.128 [R123+0x6760], R56 ;  /* 0x006760387b007388 */ /* 0x0003e20000000c00 */
[----:B------:R-:W-:Y:S02]  /*7510*/  FFMA.FTZ R65, R128, R207, R64 ;  /* 0x000000cf80417223 */ /* 0x000fe40000010040 */
[C---:B------:R-:W-:Y:S02]  /*7520*/  FFMA.FTZ R238, R35.reuse, R70, R238 ;  /* 0x0000004623ee7223 */ /* 0x040fe400000100ee */
        /* <DEDUP_REMOVED lines=23> */
.L_x_12152:
        /* <DEDUP_REMOVED lines=13> */
.L_x_12016:
[----:B------:R-:W-:Y:S05]  /*7770*/  BSYNC.RECONVERGENT B0 ;  /* 0x0000000000007941 */ /* 0x000fea0003800200 */
.L_x_12015:
[----:B------:R-:W-:-:S03]  /*7780*/  UMOV UR31, 0xffffffff ;  /* 0xffffffff001f7882 */ /* 0x000fc60000000000 */
[----:B------:R-:W-:Y:S05]  /*7790*/  BRA.DIV UR31, `(.L_x_12017) ;  /* 0x0000006e1f747947 */ /* 0x000fea000b800000 */
[----:B--2---:R2:W1:Y:S04]  /*77a0*/  SHFL.DOWN PT, R67, R71, 0x2, 0x1f ;  /* 0x08401f0047437f89 */ /* 0x00446800000e0000 */
[----:B---3--:R2:W3:Y:S04]  /*77b0*/  SHFL.DOWN PT, R68, R242, 0x2, 0x1f ;  /* 0x08401f00f2447f89 */ /* 0x0084e800000e0000 */
[----:B----4-:R2:W4:Y:S04]  /*77c0*/  SHFL.DOWN PT, R69, R243, 0x2, 0x1f ;  /* 0x08401f00f3457f89 */ /* 0x01052800000e0000 */
[----:B0-----:R2:W0:Y:S02]  /*77d0*/  SHFL.DOWN PT, R64, R65, 0x2, 0x1f ;  /* 0x08401f0041407f89 */ /* 0x00142400000e0000 */
.L_x_12158:
        /* <DEDUP_REMOVED lines=13> */
.L_x_12019:
[----:B------:R-:W-:Y:S05]  /*78b0*/  BSYNC.RECONVERGENT B0 ;  /* 0x0000000000007941 */ /* 0x000fea0003800200 */
.L_x_12018:
[----:B------:R-:W-:-:S03]  /*78c0*/  UMOV UR31, 0xffffffff ;  /* 0xffffffff001f7882 */ /* 0x000fc60000000000 */
[----:B------:R-:W-:Y:S05]  /*78d0*/  BRA.DIV UR31, `(.L_x_12020) ;  /* 0x0000006e1f947947 */ /* 0x000fea000b800000 */
[----:B-1----:R1:W1:Y:S04]  /*78e0*/  SHFL.DOWN PT, R67, R71, 0x4, 0x1f ;  /* 0x08801f0047437f89 */ /* 0x00226800000e0000 */
[----:B---3--:R3:W1:Y:S04]  /*78f0*/  SHFL.DOWN PT, R68, R242, 0x4, 0x1f ;  /* 0x08801f00f2447f89 */ /* 0x00866800000e0000 */
[----:B----4-:R3:W4:Y:S04]  /*7900*/  SHFL.DOWN PT, R69, R243, 0x4, 0x1f ;  /* 0x08801f00f3457f89 */ /* 0x01072800000e0000 */
[----:B0-----:R3:W0:Y:S02]  /*7910*/  SHFL.DOWN PT, R64, R65, 0x4, 0x1f ;  /* 0x08801f0041407f89 */ /* 0x00162400000e0000 */
.L_x_12164:
        /* <DEDUP_REMOVED lines=13> */
.L_x_12022:
[----:B------:R-:W-:Y:S05]  /*79f0*/  BSYNC.RECONVERGENT B0 ;  /* 0x0000000000007941 */ /* 0x000fea0003800200 */
.L_x_12021:
[----:B------:R-:W-:-:S03]  /*7a00*/  UMOV UR31, 0xffffffff ;  /* 0xffffffff001f7882 */ /* 0x000fc60000000000 */
[----:B------:R-:W-:Y:S05]  /*7a10*/  BRA.DIV UR31, `(.L_x_12023) ;  /* 0x0000006e1fb47947 */ /* 0x000fea000b800000 */
[----:B-1----:R1:W1:Y:S04]  /*7a20*/  SHFL.DOWN PT, R67, R71, 0x8, 0x1f ;  /* 0x09001f0047437f89 */ /* 0x00226800000e0000 */
[----:B------:R0:W1:Y:S04]  /*7a30*/  SHFL.DOWN PT, R68, R242, 0x8, 0x1f ;  /* 0x09001f00f2447f89 */ /* 0x00006800000e0000 */
[----:B----4-:R4:W1:Y:S04]  /*7a40*/  SHFL.DOWN PT, R69, R243, 0x8, 0x1f ;  /* 0x09001f00f3457f89 */ /* 0x01086800000e0000 */
[----:B0-----:R4:W0:Y:S02]  /*7a50*/  SHFL.DOWN PT, R64, R65, 0x8, 0x1f ;  /* 0x09001f0041407f89 */ /* 0x00182400000e0000 */
.L_x_12170:
        /* <DEDUP_REMOVED lines=13> */
.L_x_12025:
[----:B------:R-:W-:Y:S05]  /*7b30*/  BSYNC.RECONVERGENT B0 ;  /* 0x0000000000007941 */ /* 0x000fea0003800200 */
.L_x_12024:
[----:B------:R-:W-:-:S03]  /*7b40*/  UMOV UR31, 0xffffffff ;  /* 0xffffffff001f7882 */ /* 0x000fc60000000000 */
[----:B------:R-:W-:Y:S05]  /*7b50*/  BRA.DIV UR31, `(.L_x_12026) ;  /* 0x0000006e1fd47947 */ /* 0x000fea000b800000 */
[----:B-1----:R1:W1:Y:S04]  /*7b60*/  SHFL.DOWN PT, R67, R71, 0x10, 0x1f ;  /* 0x0a001f0047437f89 */ /* 0x00226800000e0000 */
[----:B------:R0:W1:Y:S04]  /*7b70*/  SHFL.DOWN PT, R68, R242, 0x10, 0x1f ;  /* 0x0a001f00f2447f89 */ /* 0x00006800000e0000 */
[----:B------:R1:W1:Y:S04]  /*7b80*/  SHFL.DOWN PT, R69, R243, 0x10, 0x1f ;  /* 0x0a001f00f3457f89 */ /* 0x00026800000e0000 */
[----:B0-----:R0:W0:Y:S02]  /*7b90*/  SHFL.DOWN PT, R64, R65, 0x10, 0x1f ;  /* 0x0a001f0041407f89 */ /* 0x00102400000e0000 */
.L_x_12176:
        /* <DEDUP_REMOVED lines=13> */
.L_x_12028:
[----:B------:R-:W-:Y:S05]  /*7c70*/  BSYNC.RECONVERGENT B0 ;  /* 0x0000000000007941 */ /* 0x000fea0003800200 */
.L_x_12027:
        /* <DEDUP_REMOVED lines=26> */
.L_x_12190:
        /* <DEDUP_REMOVED lines=15> */
.L_x_12031:
[----:B------:R-:W-:Y:S05]  /*7f10*/  BSYNC.RECONVERGENT B0 ;  /* 0x0000000000007941 */ /* 0x000fea0003800200 */
.L_x_12030:
        /* <DEDUP_REMOVED lines=16> */
.L_x_12013:
        /* <DEDUP_REMOVED lines=9> */
[----:B-1----:R-:W-:Y:S01]  /*80b0*/  LOP3.LUT R58, R0, UR31, RZ, 0xfc, !PT ;  /* 0x0000001f003a7c12 */ /* 0x002fe2000f8efcff */
[----:B------:R-:W-:Y:S01]  /*80c0*/  BSSY.RECONVERGENT B0, `(.L_x_12032) ;  /* 0x00002a5000007945 */ /* 0x000fe20003800200 */
[----:B------:R-:W-:-:S02]  /*80d0*/  P2R R64, PR, RZ, 0x8 ;  /* 0x00000008ff407803 */ /* 0x000fc40000000000 */
[----:B------:R-:W-:Y:S02]  /*80e0*/  MOV R59, UR46 ;  /* 0x0000002e003b7c02 */ /* 0x000fe40008000f00 */
[----:B------:R-:W-:Y:S01]  /*80f0*/  MOV R69, UR39 ;  /* 0x0000002700457c02 */ /* 0x000fe20008000f00 */
[----:B------:R-:W-:Y:S01]  /*8100*/  VOTEU.ALL UP0, P3 ;  /* 0x0000000000ff7886 */ /* 0x000fe20001800000 */
[----:B------:R-:W-:Y:S01]  /*8110*/  MOV R71, UR41 ;  /* 0x0000002900477c02 */ /* 0x000fe20008000f00 */
[--C-:B------:R-:W-:Y:S01]  /*8120*/  IMAD.WIDE.U32 R64, R65, UR8, R58.reuse ;  /* 0x0000000841407c25 */ /* 0x100fe2000f8e003a */
[----:B------:R-:W-:Y:S02]  /*8130*/  LEA.HI R237, R0, R0, RZ, 0x1b ;  /* 0x0000000000ed7211 */ /* 0x000fe400078fd8ff */
[----:B------:R-:W-:Y:S02]  /*8140*/  @!UP0 ULEA UR31, UR8, UR30, 0x4 ;  /* 0x0000001e081f8291 */ /* 0x000fe4000f8e20ff */
[----:B------:R-:W-:Y:S01]  /*8150*/  IMAD.WIDE.U32 R66, R67, UR8, R58 ;  /* 0x0000000843427c25 */ /* 0x000fe2000f8e003a */
[----:B------:R-:W1:Y:S03]  /*8160*/  LDS.64 R56, [R123+0x6768] ;  /* 0x006768007b387984 */ /* 0x000e660000000a00 */
[----:B------:R-:W-:-:S02]  /*8170*/  IMAD R69, R69, UR8, R65 ;  /* 0x0000000845457c24 */ /* 0x000fc4000f8e0241 */
[----:B------:R-:W-:Y:S01]  /*8180*/  IMAD R65, R71, UR8, R67 ;  /* 0x0000000847417c24 */ /* 0x000fe2000f8e0243 */
[----:B0-----:R0:W-:Y:S01]  /*8190*/  @!P3 STS.128 [UR31+0x7d60], R60 ;  /* 0x007d603cff00b988 */ /* 0x0011e20008000c1f */
[----:B------:R-:W-:Y:S02]  /*81a0*/  UIADD3 UR31, UPT, UPT, UR30, 0x2100, URZ ;  /* 0x000021001e1f7890 */ /* 0x000fe4000fffe0ff */
[----:B0-----:R-:W-:-:S05]  /*81b0*/  MOV R61, UR30 ;  /* 0x0000001e003d7c02 */ /* 0x001fca0008000f00 */
[----:B------:R-:W-:Y:S02]  /*81c0*/  IMAD R60, R0, 0x84, R61 ;  /* 0x00000084003c7824 */ /* 0x000fe400078e023d */
[-C--:B-1----:R-:W-:Y:S01]  /*81d0*/  FMUL.FTZ R59, R57, R73.reuse ;  /* 0x00000049393b7220 */ /* 0x082fe20000410000 */
[----:B------:R-:W-:-:S03]  /*81e0*/  FMUL.FTZ R68, R56, R73 ;  /* 0x0000004938447220 */ /* 0x000fc60000410000 */
[-C--:B------:R-:W-:Y:S01]  /*81f0*/  FFMA.FTZ R70, R56, R72.reuse, R59 ;  /* 0x0000004838467223 */ /* 0x080fe2000001003b */
[----:B------:R-:W-:Y:S01]  /*8200*/  FFMA.FTZ R59, R57, R72, -R68 ;  /* 0x00000048393b7223 */ /* 0x000fe20000010844 */
[----:B------:R-:W-:Y:S02]  /*8210*/  LEA R56, P0, R64, UR10, 0x2 ;  /* 0x0000000a40387c11 */ /* 0x000fe4000f8010ff */
[----:B------:R-:W-:Y:S01]  /*8220*/  FADD.FTZ R70, R171, R70 ;  /* 0x00000046ab467221 */ /* 0x000fe20000010000 */
[----:B------:R-:W-:Y:S01]  /*8230*/  FADD.FTZ R72, R76, R59 ;  /* 0x0000003b4c487221 */ /* 0x000fe20000010000 */
[----:B------:R-:W-:Y:S02]  /*8240*/  LEA R68, P2, R66, UR15, 0x2 ;  /* 0x0000000f42447c11 */ /* 0x000fe4000f8410ff */
[----:B------:R-:W-:Y:S01]  /*8250*/  LEA.HI.X R57, R64, UR14, R69, 0x2, P0 ;  /* 0x0000000e40397c11 */ /* 0x000fe200080f1445 */
[-C--:B------:R-:W-:Y:S01]  /*8260*/  FMUL.FTZ R59, R127, R72.reuse ;  /* 0x000000487f3b7220 */ /* 0x080fe20000410000 */
[----:B------:R-:W-:Y:S01]  /*8270*/  FMUL.FTZ R64, R187, R72 ;  /* 0x00000048bb407220 */ /* 0x000fe20000410000 */
[----:B------:R-:W-:Y:S01]  /*8280*/  LEA.HI.X R69, R66, UR16, R65, 0x2, P2 ;  /* 0x0000001042457c11 */ /* 0x000fe200090f1441 */
[-C--:B------:R-:W-:Y:S01]  /*8290*/  FMUL.FTZ R127, R127, R70.reuse ;  /* 0x000000467f7f7220 */ /* 0x080fe20000410000 */
[-C--:B------:R-:W-:Y:S01]  /*82a0*/  FFMA.FTZ R59, R128, R70.reuse, R59 ;  /* 0x00000046803b7223 */ /* 0x080fe2000001003b */
[----:B------:R-:W-:Y:S01]  /*82b0*/  FFMA.FTZ R66, R87, R70, R64 ;  /* 0x0000004657427223 */ /* 0x000fe20000010040 */
[----:B------:R-:W-:Y:S01]  /*82c0*/  FMUL.FTZ R64, R70, UR42 ;  /* 0x0000002a46407c20 */ /* 0x000fe20008410000 */
[----:B------:R-:W-:Y:S01]  /*82d0*/  FMUL.FTZ R65, R35, R36 ;  /* 0x0000002423417220 */ /* 0x000fe20000410000 */
[----:B------:R-:W-:Y:S01]  /*82e0*/  FADD.FTZ R172, R172, R59 ;  /* 0x0000003bacac7221 */ /* 0x000fe20000010000 */
[----:B------:R-:W-:Y:S01]  /*82f0*/  FMUL.FTZ R59, R72, UR42 ;  /* 0x0000002a483b7c20 */ /* 0x000fe20008410000 */
[----:B------:R-:W-:Y:S01]  /*8300*/  FFMA.FTZ R127, R128, R72, -R127 ;  /* 0x00000048807f7223 */ /* 0x000fe2000001087f */
[----:B------:R-:W-:Y:S01]  /*8310*/  FFMA.FTZ R64, R72, UR45, -R64 ;  /* 0x0000002d48407c23 */ /* 0x000fe20008010840 */
[-C--:B------:R-:W-:Y:S01]  /*8320*/  FFMA.FTZ R187, R187, -R65.reuse, R200 ;  /* 0x80000041bbbb7223 */ /* 0x080fe200000100c8 */
[----:B------:R-:W-:Y:S01]  /*8330*/  FFMA.FTZ R62, R70, UR45, R59 ;  /* 0x0000002d463e7c23 */ /* 0x000fe2000801003b */
[-C--:B------:R-:W-:Y:S01]  /*8340*/  FMUL.FTZ R72, R72, R36.reuse ;  /* 0x0000002448487220 */ /* 0x080fe20000410000 */
[----:B------:R-:W-:Y:S01]  /*8350*/  FMUL.FTZ R70, R70, R36 ;  /* 0x0000002446467220 */ /* 0x000fe20000410000 */
[----:B------:R-:W-:Y:S01]  /*8360*/  FFMA.FTZ R65, -R87, R65, R238 ;  /* 0x0000004157417223 */ /* 0x000fe200000101ee */
[----:B------:R-:W-:Y:S01]  /*8370*/  FADD.FTZ R80, R80, R127 ;  /* 0x0000007f50507221 */ /* 0x000fe20000010000 */
[C---:B------:R-:W-:Y:S01]  /*8380*/  FMUL.FTZ R76, R187.reuse, R72 ;  /* 0x00000048bb4c7220 */ /* 0x040fe20000410000 */
[C---:B------:R-:W-:Y:S01]  /*8390*/  FMUL.FTZ R59, R187.reuse, R70 ;  /* 0x00000046bb3b7220 */ /* 0x040fe20000410000 */
[----:B------:R-:W-:Y:S01]  /*83a0*/  FMUL.FTZ R187, R187, R64 ;  /* 0x00000040bbbb7220 */ /* 0x000fe20000410000 */
[-C--:B------:R-:W-:Y:S01]  /*83b0*/  FMUL.FTZ R67, R35, R70.reuse ;  /* 0x0000004623437220 */ /* 0x080fe20000410000 */
[C---:B------:R-:W-:Y:S01]  /*83c0*/  FFMA.FTZ R61, R65.reuse, R70, R76 ;  /* 0x00000046413d7223 */ /* 0x040fe2000001004c */
[C---:B------:R-:W-:Y:S01]  /*83d0*/  FFMA.FTZ R59, R65.reuse, R72, -R59 ;  /* 0x00000048413b7223 */ /* 0x040fe2000001083b */
[----:B------:R-:W-:Y:S01]  /*83e0*/  FFMA.FTZ R70, R65, R62, R187 ;  /* 0x0000003e41467223 */ /* 0x000fe200000100bb */
[----:B------:R-:W-:Y:S01]  /*83f0*/  FMUL.FTZ R65, R188, R80 ;  /* 0x00000050bc417220 */ /* 0x000fe20000410000 */
[----:B------:R-:W-:Y:S01]  /*8400*/  FMUL.FTZ R73, R35, R72 ;  /* 0x0000004823497220 */ /* 0x000fe20000410000 */
[C---:B------:R-:W-:Y:S01]  /*8410*/  FMUL.FTZ R63, R129.reuse, R80 ;  /* 0x00000050813f7220 */ /* 0x040fe20000410000 */
[-C--:B------:R-:W-:Y:S01]  /*8420*/  FMUL.FTZ R64, R112, R47.reuse ;  /* 0x0000002f70407220 */ /* 0x080fe20000410000 */
[-C--:B------:R-:W-:Y:S01]  /*8430*/  FFMA.FTZ R71, R86, R172.reuse, R65 ;  /* 0x000000ac56477223 */ /* 0x080fe20000010041 */
[----:B------:R-:W-:Y:S01]  /*8440*/  FMUL.FTZ R65, R172, UR42 ;  /* 0x0000002aac417c20 */ /* 0x000fe20008410000 */
[-C--:B------:R-:W-:Y:S01]  /*8450*/  FMUL.FTZ R129, R129, R172.reuse ;  /* 0x000000ac81817220 */ /* 0x080fe20000410000 */
[----:B------:R0:W-:Y:S01]  /*8460*/  STS [R60+0x217c], R73 ;  /* 0x00217c493c007388 */ /* 0x0001e20000000800 */
[----:B------:R-:W-:Y:S01]  /*8470*/  FFMA.FTZ R62, R130, R172, R63 ;  /* 0x000000ac823e7223 */ /* 0x000fe2000001003f */
[----:B------:R-:W-:Y:S01]  /*8480*/  FFMA.FTZ R188, R188, -R64, R207 ;  /* 0x80000040bcbc7223 */ /* 0x000fe200000100cf */
[CC--:B------:R-:W-:Y:S01]  /*8490*/  FMUL.FTZ R87, R80.reuse, R47.reuse ;  /* 0x0000002f50577220 */ /* 0x0c0fe20000410000 */
[C---:B------:R-:W-:Y:S01]  /*84a0*/  FMUL.FTZ R63, R80.reuse, UR42 ;  /* 0x0000002a503f7c20 */ /* 0x040fe20008410000 */
[----:B------:R-:W-:Y:S01]  /*84b0*/  FFMA.FTZ R65, R80, UR45, -R65 ;  /* 0x0000002d50417c23 */ /* 0x000fe20008010841 */
[----:B------:R-:W-:Y:S01]  /*84c0*/  FFMA.FTZ R129, R130, R80, -R129 ;  /* 0x0000005082817223 */ /* 0x000fe20000010881 */
[----:B------:R1:W-:Y:S01]  /*84d0*/  STS [R60+0x2178], R67 ;  /* 0x002178433c007388 */ /* 0x0003e20000000800 */
[----:B------:R-:W-:Y:S01]  /*84e0*/  FFMA.FTZ R64, -R86, R64, R229 ;  /* 0x0000004056407223 */ /* 0x000fe200000101e5 */
[----:B------:R-:W-:Y:S01]  /*84f0*/  FFMA.FTZ R19, R66, R36, R19 ;  /* 0x0000002442137223 */ /* 0x000fe20000010013 */
[----:B0-----:R-:W-:Y:S01]  /*8500*/  FMUL.FTZ R73, R172, R47 ;  /* 0x0000002fac497220 */ /* 0x001fe20000410000 */
[----:B------:R-:W-:Y:S01]  /*8510*/  FFMA.FTZ R70, R35, R66, R70 ;  /* 0x0000004223467223 */ /* 0x000fe20000010046 */
[----:B------:R-:W-:Y:S01]  /*8520*/  FMUL.FTZ R127, R188, R87 ;  /* 0x00000057bc7f7220 */ /* 0x000fe20000410000 */
[----:B------:R-:W-:Y:S01]  /*8530*/  FFMA.FTZ R63, R172, UR45, R63 ;  /* 0x0000002dac3f7c23 */ /* 0x000fe2000801003f */
[-C--:B------:R-:W-:Y:S01]  /*8540*/  FMUL.FTZ R66, R188, R73.reuse ;  /* 0x00000049bc427220 */ /* 0x080fe20000410000 */
[----:B------:R-:W-:Y:S01]  /*8550*/  FADD.FTZ R72, R84, R129 ;  /* 0x0000008154487221 */ /* 0x000fe20000010000 */
[----:B------:R-:W-:Y:S01]  /*8560*/  FMUL.FTZ R129, R112, R73 ;  /* 0x0000004970817220 */ /* 0x000fe20000410000 */
[----:B-1----:R-:W-:Y:S01]  /*8570*/  FMUL.FTZ R67, R188, R65 ;  /* 0x00000041bc437220 */ /* 0x002fe20000410000 */
[C---:B------:R-:W-:Y:S01]  /*8580*/  FFMA.FTZ R65, R64.reuse, R73, R127 ;  /* 0x0000004940417223 */ /* 0x040fe2000001007f */
[C---:B------:R-:W-:Y:S01]  /*8590*/  FFMA.FTZ R66, R64.reuse, R87, -R66 ;  /* 0x0000005740427223 */ /* 0x040fe20000010842 */
[----:B------:R-:W-:Y:S01]  /*85a0*/  FADD.FTZ R173, R173, R62 ;  /* 0x0000003eadad7221 */ /* 0x000fe20000010000 */
[----:B------:R-:W-:Y:S01]  /*85b0*/  FFMA.FTZ R73, R64, R63, R67 ;  /* 0x0000003f40497223 */ /* 0x000fe20000010043 */
[----:B------:R-:W-:Y:S01]  /*85c0*/  FMUL.FTZ R64, R37, R38 ;  /* 0x0000002625407220 */ /* 0x000fe20000410000 */
[-C--:B------:R-:W-:Y:S01]  /*85d0*/  FMUL.FTZ R63, R131, R72.reuse ;  /* 0x00000048833f7220 */ /* 0x080fe20000410000 */
[----:B------:R-:W-:Y:S01]  /*85e0*/  FMUL.FTZ R62, R189, R72 ;  /* 0x00000048bd3e7220 */ /* 0x000fe20000410000 */
[-C--:B------:R-:W-:Y:S01]  /*85f0*/  FMUL.FTZ R131, R131, R173.reuse ;  /* 0x000000ad83837220 */ /* 0x080fe20000410000 */
[-C--:B------:R-:W-:Y:S01]  /*8600*/  FFMA.FTZ R189, R189, -R64.reuse, R202 ;  /* 0x80000040bdbd7223 */ /* 0x080fe200000100ca */
[C---:B------:R-:W-:Y:S01]  /*8610*/  FFMA.FTZ R64, -R85.reuse, R64, R204 ;  /* 0x0000004055407223 */ /* 0x040fe200000101cc */
[-C--:B------:R-:W-:Y:S01]  /*8620*/  FFMA.FTZ R63, R132, R173.reuse, R63 ;  /* 0x000000ad843f7223 */ /* 0x080fe2000001003f */
[----:B------:R-:W-:Y:S01]  /*8630*/  FFMA.FTZ R85, R85, R173, R62 ;  /* 0x000000ad55557223 */ /* 0x000fe2000001003e */
[C---:B------:R-:W-:Y:S01]  /*8640*/  FMUL.FTZ R67, R173.reuse, UR42 ;  /* 0x0000002aad437c20 */ /* 0x040fe20008410000 */
[----:B------:R-:W-:Y:S01]  /*8650*/  FMUL.FTZ R62, R72, UR42 ;  /* 0x0000002a483e7c20 */ /* 0x000fe20008410000 */
[----:B------:R-:W-:Y:S01]  /*8660*/  FADD.FTZ R49, R70, R49 ;  /* 0x0000003146317221 */ /* 0x000fe20000010000 */
[----:B------:R-:W-:Y:S01]  /*8670*/  FFMA.FTZ R131, R132, R72, -R131 ;  /* 0x0000004884837223 */ /* 0x000fe20000010883 */
[----:B------:R-:W-:Y:S01]  /*8680*/  FADD.FTZ R174, R174, R63 ;  /* 0x0000003faeae7221 */ /* 0x000fe20000010000 */
[C---:B------:R-:W-:Y:S01]  /*8690*/  FFMA.FTZ R70, R72.reuse, UR45, -R67 ;  /* 0x0000002d48467c23 */ /* 0x040fe20008010843 */
[-C--:B------:R-:W-:Y:S01]  /*86a0*/  FMUL.FTZ R72, R72, R38.reuse ;  /* 0x0000002648487220 */ /* 0x080fe20000410000 */
[C---:B------:R-:W-:Y:S01]  /*86b0*/  FFMA.FTZ R63, R173.reuse, UR45, R62 ;  /* 0x0000002dad3f7c23 */ /* 0x040fe2000801003e */
[----:B------:R-:W-:Y:S01]  /*86c0*/  FMUL.FTZ R62, R173, R38 ;  /* 0x00000026ad3e7220 */ /* 0x000fe20000410000 */
[C---:B------:R-:W-:Y:S01]  /*86d0*/  FMUL.FTZ R67, R189.reuse, R70 ;  /* 0x00000046bd437220 */ /* 0x040fe20000410000 */
[C---:B------:R-:W-:Y:S01]  /*86e0*/  FMUL.FTZ R127, R189.reuse, R72 ;  /* 0x00000048bd7f7220 */ /* 0x040fe20000410000 */
[----:B------:R-:W-:Y:S01]  /*86f0*/  FADD.FTZ R131, R92, R131 ;  /* 0x000000835c837221 */ /* 0x000fe20000010000 */
[-C--:B------:R-:W-:Y:S01]  /*8700*/  FMUL.FTZ R189, R189, R62.reuse ;  /* 0x0000003ebdbd7220 */ /* 0x080fe20000410000 */
[C---:B------:R-:W-:Y:S01]  /*8710*/  FFMA.FTZ R70, R64.reuse, R63, R67 ;  /* 0x0000003f40467223 */ /* 0x040fe20000010043 */
[----:B------:R-:W-:Y:S01]  /*8720*/  FFMA.FTZ R127, R64, R62, R127 ;  /* 0x0000003e407f7223 */ /* 0x000fe2000001007f */
[----:B------:R-:W-:Y:S01]  /*8730*/  FMUL.FTZ R171, R112, R87 ;  /* 0x0000005770ab7220 */ /* 0x000fe20000410000 */
[-C--:B------:R-:W-:Y:S01]  /*8740*/  FFMA.FTZ R92, R64, R72.reuse, -R189 ;  /* 0x00000048405c7223 */ /* 0x080fe200000108bd */
[----:B------:R-:W-:Y:S01]  /*8750*/  FMUL.FTZ R64, R191, R131 ;  /* 0x00000083bf407220 */ /* 0x000fe20000410000 */
[----:B------:R-:W-:Y:S01]  /*8760*/  FFMA.FTZ R87, R112, R71, R73 ;  /* 0x0000004770577223 */ /* 0x000fe20000010049 */
[----:B------:R-:W-:Y:S01]  /*8770*/  FMUL.FTZ R73, R37, R72 ;  /* 0x0000004825497220 */ /* 0x000fe20000410000 */
[----:B------:R-:W-:Y:S01]  /*8780*/  FMUL.FTZ R63, R133, R131 ;  /* 0x00000083853f7220 */ /* 0x000fe20000410000 */
[----:B------:R-:W-:Y:S01]  /*8790*/  FMUL.FTZ R67, R111, R90 ;  /* 0x0000005a6f437220 */ /* 0x000fe20000410000 */
[----:B------:R-:W-:Y:S01]  /*87a0*/  FFMA.FTZ R72, R161, R174, R64 ;  /* 0x000000aea1487223 */ /* 0x000fe20000010040 */
[----:B------:R-:W-:Y:S01]  /*87b0*/  FMUL.FTZ R64, R174, UR42 ;  /* 0x0000002aae407c20 */ /* 0x000fe20008410000 */
[----:B------:R-:W-:Y:S01]  /*87c0*/  FFMA.FTZ R28, R71, R47, R28 ;  /* 0x0000002f471c7223 */ /* 0x000fe2000001001c */
[----:B------:R-:W-:Y:S01]  /*87d0*/  FMUL.FTZ R71, R37, R62 ;  /* 0x0000003e25477220 */ /* 0x000fe20000410000 */
[-C--:B------:R-:W-:Y:S01]  /*87e0*/  FMUL.FTZ R133, R133, R174.reuse ;  /* 0x000000ae85857220 */ /* 0x080fe20000410000 */
[C---:B------:R-:W-:Y:S01]  /*87f0*/  FFMA.FTZ R62, R134.reuse, R174, R63 ;  /* 0x000000ae863e7223 */ /* 0x040fe2000001003f */
[----:B------:R-:W-:Y:S01]  /*8800*/  FFMA.FTZ R191, R191, -R67, R206 ;  /* 0x80000043bfbf7223 */ /* 0x000fe200000100ce */
[CC--:B------:R-:W-:Y:S01]  /*8810*/  FMUL.FTZ R128, R131.reuse, R90.reuse ;  /* 0x0000005a83807220 */ /* 0x0c0fe20000410000 */
[C---:B------:R-:W-:Y:S01]  /*8820*/  FMUL.FTZ R63, R131.reuse, UR42 ;  /* 0x0000002a833f7c20 */ /* 0x040fe20008410000 */
[----:B------:R-:W-:Y:S01]  /*8830*/  FFMA.FTZ R64, R131, UR45, -R64 ;  /* 0x0000002d83407c23 */ /* 0x000fe20008010840 */
[----:B------:R-:W-:Y:S01]  /*8840*/  FFMA.FTZ R134, R134, R131, -R133 ;  /* 0x0000008386867223 */ /* 0x000fe20000010885 */
[----:B------:R-:W-:Y:S01]  /*8850*/  FFMA.FTZ R80, R37, R85, R70 ;  /* 0x0000005525507223 */ /* 0x000fe20000010046 */
[----:B------:R-:W-:Y:S01]  /*8860*/  FFMA.FTZ R67, -R161, R67, R208 ;  /* 0x00000043a1437223 */ /* 0x000fe200000101d0 */
[----:B------:R-:W-:Y:S01]  /*8870*/  FADD.FTZ R175, R175, R62 ;  /* 0x0000003eafaf7221 */ /* 0x000fe20000010000 */
[C---:B------:R-:W-:Y:S01]  /*8880*/  FMUL.FTZ R70, R174.reuse, R90 ;  /* 0x0000005aae467220 */ /* 0x040fe20000410000 */
[C---:B------:R-:W-:Y:S01]  /*8890*/  FMUL.FTZ R76, R191.reuse, R128 ;  /* 0x00000080bf4c7220 */ /* 0x040fe20000410000 */
[----:B------:R-:W-:Y:S01]  /*88a0*/  FFMA.FTZ R62, R174, UR45, R63 ;  /* 0x0000002dae3e7c23 */ /* 0x000fe2000801003f */
[----:B------:R-:W-:Y:S01]  /*88b0*/  FMUL.FTZ R64, R191, R64 ;  /* 0x00000040bf407220 */ /* 0x000fe20000410000 */
[----:B------:R-:W-:Y:S01]  /*88c0*/  FADD.FTZ R134, R93, R134 ;  /* 0x000000865d867221 */ /* 0x000fe20000010000 */
[-C--:B------:R-:W-:Y:S01]  /*88d0*/  FMUL.FTZ R191, R191, R70.reuse ;  /* 0x00000046bfbf7220 */ /* 0x080fe20000410000 */
[C---:B------:R-:W-:Y:S01]  /*88e0*/  FFMA.FTZ R93, R67.reuse, R70, R76 ;  /* 0x00000046435d7223 */ /* 0x040fe2000001004c */
[----:B------:R-:W-:Y:S01]  /*88f0*/  FFMA.FTZ R76, R67, R62, R64 ;  /* 0x0000003e434c7223 */ /* 0x000fe20000010040 */
[----:B------:R0:W-:Y:S01]  /*8900*/  STS [R60+0x216c], R73 ;  /* 0x00216c493c007388 */ /* 0x0001e20000000800 */
[----:B------:R-:W-:Y:S01]  /*8910*/  FMUL.FTZ R64, R39, R40 ;  /* 0x0000002827407220 */ /* 0x000fe20000410000 */
[-C--:B------:R-:W-:Y:S01]  /*8920*/  FMUL.FTZ R62, R193, R134.reuse ;  /* 0x00000086c13e7220 */ /* 0x080fe20000410000 */
[C---:B------:R-:W-:Y:S01]  /*8930*/  FMUL.FTZ R63, R135.reuse, R134 ;  /* 0x00000086873f7220 */ /* 0x040fe20000410000 */
[----:B------:R1:W-:Y:S01]  /*8940*/  STS [R60+0x2168], R71 ;  /* 0x002168473c007388 */ /* 0x0003e20000000800 */
[-C--:B------:R-:W-:Y:S01]  /*8950*/  FMUL.FTZ R135, R135, R175.reuse ;  /* 0x000000af87877220 */ /* 0x080fe20000410000 */
[-C--:B------:R-:W-:Y:S01]  /*8960*/  FFMA.FTZ R193, R193, -R64.reuse, R212 ;  /* 0x80000040c1c17223 */ /* 0x080fe200000100d4 */
[----:B------:R-:W-:Y:S01]  /*8970*/  FFMA.FTZ R64, -R83, R64, R210 ;  /* 0x0000004053407223 */ /* 0x000fe200000101d2 */
[-C--:B------:R-:W-:Y:S01]  /*8980*/  FFMA.FTZ R63, R136, R175.reuse, R63 ;  /* 0x000000af883f7223 */ /* 0x080fe2000001003f */
[----:B------:R-:W-:Y:S01]  /*8990*/  FFMA.FTZ R27, R72, R90, R27 ;  /* 0x0000005a481b7223 */ /* 0x000fe2000001001b */
[-C--:B0-----:R-:W-:Y:S01]  /*89a0*/  FMUL.FTZ R73, R111, R128.reuse ;  /* 0x000000806f497220 */ /* 0x081fe20000410000 */
[----:B------:R-:W-:Y:S01]  /*89b0*/  FFMA.FTZ R128, R67, R128, -R191 ;  /* 0x0000008043807223 */ /* 0x000fe200000108bf */
[----:B------:R-:W-:Y:S01]  /*89c0*/  FMUL.FTZ R67, R175, UR42 ;  /* 0x0000002aaf437c20 */ /* 0x000fe20008410000 */
[----:B------:R-:W-:Y:S01]  /*89d0*/  FFMA.FTZ R135, R136, R134, -R135 ;  /* 0x0000008688877223 */ /* 0x000fe20000010887 */
[----:B-1----:R-:W-:Y:S01]  /*89e0*/  FMUL.FTZ R71, R111, R70 ;  /* 0x000000466f477220 */ /* 0x002fe20000410000 */
[----:B------:R-:W-:Y:S01]  /*89f0*/  FFMA.FTZ R70, R83, R175, R62 ;  /* 0x000000af53467223 */ /* 0x000fe2000001003e */
[----:B------:R-:W-:Y:S01]  /*8a00*/  FFMA.FTZ R83, R111, R72, R76 ;  /* 0x000000486f537223 */ /* 0x000fe2000001004c */
[C---:B------:R-:W-:Y:S01]  /*8a10*/  FMUL.FTZ R62, R134.reuse, UR42 ;  /* 0x0000002a863e7c20 */ /* 0x040fe20008410000 */
[----:B------:R-:W-:Y:S01]  /*8a20*/  FFMA.FTZ R72, R134, UR45, -R67 ;  /* 0x0000002d86487c23 */ /* 0x000fe20008010843 */
[----:B------:R-:W-:Y:S01]  /*8a30*/  FADD.FTZ R176, R176, R63 ;  /* 0x0000003fb0b07221 */ /* 0x000fe20000010000 */
[----:B------:R-:W-:Y:S01]  /*8a40*/  FADD.FTZ R51, R80, R51 ;  /* 0x0000003350337221 */ /* 0x000fe20000010000 */
[----:B------:R-:W-:Y:S01]  /*8a50*/  FMUL.FTZ R76, R134, R40 ;  /* 0x00000028864c7220 */ /* 0x000fe20000410000 */
[----:B------:R-:W-:Y:S01]  /*8a60*/  FFMA.FTZ R63, R175, UR45, R62 ;  /* 0x0000002daf3f7c23 */ /* 0x000fe2000801003e */
[----:B------:R-:W-:Y:S01]  /*8a70*/  FMUL.FTZ R67, R193, R72 ;  /* 0x00000048c1437220 */ /* 0x000fe20000410000 */
[----:B------:R-:W-:Y:S01]  /*8a80*/  FMUL.FTZ R62, R175, R40 ;  /* 0x00000028af3e7220 */ /* 0x000fe20000410000 */
[----:B------:R-:W-:Y:S01]  /*8a90*/  FADD.FTZ R80, R94, R135 ;  /* 0x000000875e507221 */ /* 0x000fe20000010000 */
[----:B------:R0:W-:Y:S01]  /*8aa0*/  STS [R60+0x2170], R129 ;  /* 0x002170813c007388 */ /* 0x0001e20000000800 */
[----:B------:R-:W-:Y:S01]  /*8ab0*/  FFMA.FTZ R72, R64, R63, R67 ;  /* 0x0000003f40487223 */ /* 0x000fe20000010043 */
[----:B------:R-:W-:Y:S01]  /*8ac0*/  FADD.FTZ R54, R83, R54 ;  /* 0x0000003653367221 */ /* 0x000fe20000010000 */
[C---:B------:R-:W-:Y:S01]  /*8ad0*/  FMUL.FTZ R63, R137.reuse, R80 ;  /* 0x00000050893f7220 */ /* 0x040fe20000410000 */
[----:B------:R1:W-:Y:S01]  /*8ae0*/  STS [R60+0x2160], R71 ;  /* 0x002160473c007388 */ /* 0x0003e20000000800 */
[----:B------:R-:W-:Y:S01]  /*8af0*/  FMUL.FTZ R137, R137, R176 ;  /* 0x000000b089897220 */ /* 0x000fe20000410000 */
[----:B------:R-:W-:Y:S01]  /*8b00*/  FMUL.FTZ R67, R190, R80 ;  /* 0x00000050be437220 */ /* 0x000fe20000410000 */
[-C--:B------:R-:W-:Y:S01]  /*8b10*/  FMUL.FTZ R83, R176, R103.reuse ;  /* 0x00000067b0537220 */ /* 0x080fe20000410000 */
[----:B------:R2:W-:Y:S01]  /*8b20*/  STS [R60+0x2164], R73 ;  /* 0x002164493c007388 */ /* 0x0005e20000000800 */
[----:B------:R-:W-:Y:S01]  /*8b30*/  FFMA.FTZ R20, R85, R38, R20 ;  /* 0x0000002655147223 */ /* 0x000fe20000010014 */
[C---:B0-----:R-:W-:Y:S01]  /*8b40*/  FMUL.FTZ R129, R193.reuse, R76 ;  /* 0x0000004cc1817220 */ /* 0x041fe20000410000 */
[-C--:B------:R-:W-:Y:S01]  /*8b50*/  FMUL.FTZ R193, R193, R62.reuse ;  /* 0x0000003ec1c17220 */ /* 0x080fe20000410000 */
[----:B------:R-:W-:Y:S01]  /*8b60*/  FADD.FTZ R50, R87, R50 ;  /* 0x0000003257327221 */ /* 0x000fe20000010000 */
[-C--:B------:R-:W-:Y:S01]  /*8b70*/  FMUL.FTZ R85, R80, R103.reuse ;  /* 0x0000006750557220 */ /* 0x080fe20000410000 */
[CC--:B-1----:R-:W-:Y:S01]  /*8b80*/  FMUL.FTZ R71, R39.reuse, R62.reuse ;  /* 0x0000003e27477220 */ /* 0x0c2fe20000410000 */
[----:B------:R-:W-:Y:S01]  /*8b90*/  FFMA.FTZ R129, R64, R62, R129 ;  /* 0x0000003e40817223 */ /* 0x000fe20000010081 */
[C---:B------:R-:W-:Y:S01]  /*8ba0*/  FFMA.FTZ R62, R138.reuse, R176, R63 ;  /* 0x000000b08a3e7223 */ /* 0x040fe2000001003f */
[----:B------:R-:W-:Y:S01]  /*8bb0*/  FFMA.FTZ R138, R138, R80, -R137 ;  /* 0x000000508a8a7223 */ /* 0x000fe20000010889 */
[-C--:B--2---:R-:W-:Y:S01]  /*8bc0*/  FMUL.FTZ R73, R39, R76.reuse ;  /* 0x0000004c27497220 */ /* 0x084fe20000410000 */
[----:B------:R0:W-:Y:S01]  /*8bd0*/  STS [R60+0x2158], R71 ;  /* 0x002158473c007388 */ /* 0x0001e20000000800 */
[----:B------:R-:W-:Y:S01]  /*8be0*/  FMUL.FTZ R63, R80, UR42 ;  /* 0x0000002a503f7c20 */ /* 0x000fe20008410000 */
[----:B------:R-:W-:Y:S01]  /*8bf0*/  FADD.FTZ R138, R95, R138 ;  /* 0x0000008a5f8a7221 */ /* 0x000fe20000010000 */
[----:B------:R-:W-:Y:S01]  /*8c00*/  FADD.FTZ R177, R177, R62 ;  /* 0x0000003eb1b17221 */ /* 0x000fe20000010000 */
[----:B------:R1:W-:Y:S01]  /*8c10*/  STS [R60+0x215c], R73 ;  /* 0x00215c493c007388 */ /* 0x0003e20000000800 */
[----:B------:R-:W-:Y:S01]  /*8c20*/  FFMA.FTZ R94, R64, R76, -R193 ;  /* 0x0000004c405e7223 */ /* 0x000fe200000108c1 */
[-C--:B------:R-:W-:Y:S01]  /*8c30*/  FMUL.FTZ R64, R114, R103.reuse ;  /* 0x0000006772407220 */ /* 0x080fe20000410000 */
[----:B------:R-:W-:Y:S01]  /*8c40*/  FFMA.FTZ R72, R39, R70, R72 ;  /* 0x0000004627487223 */ /* 0x000fe20000010048 */
[----:B------:R-:W-:Y:S01]  /*8c50*/  FFMA.FTZ R21, R70, R40, R21 ;  /* 0x0000002846157223 */ /* 0x000fe20000010015 */
[----:B------:R-:W-:Y:S01]  /*8c60*/  FMUL.FTZ R86, R117, R110 ;  /* 0x0000006e75567220 */ /* 0x000fe20000410000 */
[----:B0-----:R-:W-:Y:S01]  /*8c70*/  FFMA.FTZ R71, R82, R176, R67 ;  /* 0x000000b052477223 */ /* 0x001fe20000010043 */
[----:B------:R-:W-:Y:S01]  /*8c80*/  FMUL.FTZ R67, R176, UR42 ;  /* 0x0000002ab0437c20 */ /* 0x000fe20008410000 */
[-C--:B------:R-:W-:Y:S01]  /*8c90*/  FFMA.FTZ R190, R190, -R64.reuse, R209 ;  /* 0x80000040bebe7223 */ /* 0x080fe200000100d1 */
[----:B------:R-:W-:Y:S01]  /*8ca0*/  FFMA.FTZ R64, -R82, R64, R211 ;  /* 0x0000004052407223 */ /* 0x000fe200000101d3 */
[----:B------:R-:W-:Y:S01]  /*8cb0*/  FFMA.FTZ R30, R71, R103, R30 ;  /* 0x00000067471e7223 */ /* 0x000fe2000001001e */
[----:B-1----:R-:W-:Y:S01]  /*8cc0*/  FFMA.FTZ R73, R80, UR45, -R67 ;  /* 0x0000002d50497c23 */ /* 0x002fe20008010843 */
[----:B------:R-:W-:Y:S01]  /*8cd0*/  FFMA.FTZ R67, R176, UR45, R63 ;  /* 0x0000002db0437c23 */ /* 0x000fe2000801003f */
[CC--:B------:R-:W-:Y:S01]  /*8ce0*/  FMUL.FTZ R63, R139.reuse, R138.reuse ;  /* 0x0000008a8b3f7220 */ /* 0x0c0fe20000410000 */
[----:B------:R-:W-:Y:S01]  /*8cf0*/  FMUL.FTZ R139, R139, R177 ;  /* 0x000000b18b8b7220 */ /* 0x000fe20000410000 */
[C---:B------:R-:W-:Y:S01]  /*8d00*/  FMUL.FTZ R87, R190.reuse, R83 ;  /* 0x00000053be577220 */ /* 0x040fe20000410000 */
[----:B------:R-:W-:Y:S01]  /*8d10*/  FMUL.FTZ R73, R190, R73 ;  /* 0x00000049be497220 */ /* 0x000fe20000410000 */
[C---:B------:R-:W-:Y:S01]  /*8d20*/  FFMA.FTZ R63, R140.reuse, R177, R63 ;  /* 0x000000b18c3f7223 */ /* 0x040fe2000001003f */
[----:B------:R-:W-:Y:S01]  /*8d30*/  FFMA.FTZ R139, R140, R138, -R139 ;  /* 0x0000008a8c8b7223 */ /* 0x000fe2000001088b */
[-C--:B------:R-:W-:Y:S01]  /*8d40*/  FMUL.FTZ R95, R190, R85.reuse ;  /* 0x00000055be5f7220 */ /* 0x080fe20000410000 */
[-C--:B------:R-:W-:Y:S01]  /*8d50*/  FFMA.FTZ R130, R64, R85.reuse, -R87 ;  /* 0x0000005540827223 */ /* 0x080fe20000010857 */
[----:B------:R-:W-:Y:S01]  /*8d60*/  FADD.FTZ R178, R178, R63 ;  /* 0x0000003fb2b27221 */ /* 0x000fe20000010000 */
[----:B------:R-:W-:Y:S01]  /*8d70*/  FADD.FTZ R162, R162, R139 ;  /* 0x0000008ba2a27221 */ /* 0x000fe20000010000 */
[----:B------:R-:W-:Y:S01]  /*8d80*/  FMUL.FTZ R85, R114, R85 ;  /* 0x0000005572557220 */ /* 0x000fe20000410000 */
[C---:B------:R-:W-:Y:S01]  /*8d90*/  FFMA.FTZ R73, R64.reuse, R67, R73 ;  /* 0x0000004340497223 */ /* 0x040fe20000010049 */
[----:B------:R-:W-:Y:S01]  /*8da0*/  FFMA.FTZ R95, R64, R83, R95 ;  /* 0x00000053405f7223 */ /* 0x000fe2000001005f */
[C---:B------:R-:W-:Y:S01]  /*8db0*/  FMUL.FTZ R63, R141.reuse, R162 ;  /* 0x000000a28d3f7220 */ /* 0x040fe20000410000 */
[----:B------:R-:W-:Y:S01]  /*8dc0*/  FMUL.FTZ R141, R141, R178 ;  /* 0x000000b28d8d7220 */ /* 0x000fe20000410000 */
[----:B------:R-:W-:Y:S01]  /*8dd0*/  FMUL.FTZ R67, R41, R42 ;  /* 0x0000002a29437220 */ /* 0x000fe20000410000 */
[----:B------:R-:W-:Y:S01]  /*8de0*/  FMUL.FTZ R64, R195, R138 ;  /* 0x0000008ac3407220 */ /* 0x000fe20000410000 */
[C---:B------:R-:W-:Y:S01]  /*8df0*/  FFMA.FTZ R62, R142.reuse, R178, R63 ;  /* 0x000000b28e3e7223 */ /* 0x040fe2000001003f */
[----:B------:R-:W-:Y:S01]  /*8e00*/  FFMA.FTZ R142, R142, R162, -R141 ;  /* 0x000000a28e8e7223 */ /* 0x000fe2000001088d */
[----:B------:R0:W-:Y:S01]  /*8e10*/  STS [R60+0x2154], R85 ;  /* 0x002154553c007388 */ /* 0x0001e20000000800 */
[----:B------:R-:W-:Y:S01]  /*8e20*/  FFMA.FTZ R70, -R81, R67, R214 ;  /* 0x0000004351467223 */ /* 0x000fe200000101d6 */
[----:B------:R-:W-:Y:S01]  /*8e30*/  FADD.FTZ R179, R179, R62 ;  /* 0x0000003eb3b37221 */ /* 0x000fe20000010000 */
[----:B------:R-:W-:Y:S01]  /*8e40*/  FADD.FTZ R163, R163, R142 ;  /* 0x0000008ea3a37221 */ /* 0x000fe20000010000 */
[----:B------:R-:W-:Y:S01]  /*8e50*/  FFMA.FTZ R81, R81, R177, R64 ;  /* 0x000000b151517223 */ /* 0x000fe20000010040 */
[----:B------:R-:W-:Y:S01]  /*8e60*/  FADD.FTZ R53, R72, R53 ;  /* 0x0000003548357221 */ /* 0x000fe20000010000 */
[C---:B------:R-:W-:Y:S01]  /*8e70*/  FMUL.FTZ R62, R143.reuse, R179 ;  /* 0x000000b38f3e7220 */ /* 0x040fe20000410000 */
[----:B------:R-:W-:Y:S01]  /*8e80*/  FMUL.FTZ R63, R143, R163 ;  /* 0x000000a38f3f7220 */ /* 0x000fe20000410000 */
[----:B------:R-:W-:Y:S01]  /*8e90*/  FMUL.FTZ R64, R138, UR42 ;  /* 0x0000002a8a407c20 */ /* 0x000fe20008410000 */
[----:B------:R-:W-:Y:S01]  /*8ea0*/  FFMA.FTZ R195, R195, -R67, R216 ;  /* 0x80000043c3c37223 */ /* 0x000fe200000100d8 */
[----:B0-----:R-:W-:Y:S01]  /*8eb0*/  FFMA.FTZ R85, R114, R71, R73 ;  /* 0x0000004772557223 */ /* 0x001fe20000010049 */
[C---:B------:R-:W-:Y:S01]  /*8ec0*/  FMUL.FTZ R71, R177.reuse, UR42 ;  /* 0x0000002ab1477c20 */ /* 0x040fe20008410000 */
[----:B------:R-:W-:Y:S01]  /*8ed0*/  FFMA.FTZ R63, R144, R179, R63 ;  /* 0x000000b3903f7223 */ /* 0x000fe2000001003f */
[-C--:B------:R-:W-:Y:S01]  /*8ee0*/  FMUL.FTZ R72, R138, R42.reuse ;  /* 0x0000002a8a487220 */ /* 0x080fe20000410000 */
[----:B------:R-:W-:Y:S01]  /*8ef0*/  FFMA.FTZ R67, R144, R163, -R62 ;  /* 0x000000a390437223 */ /* 0x000fe2000001083e */
[----:B------:R-:W-:Y:S01]  /*8f00*/  FFMA.FTZ R62, R138, UR45, -R71 ;  /* 0x0000002d8a3e7c23 */ /* 0x000fe20008010847 */
[C---:B------:R-:W-:Y:S01]  /*8f10*/  FFMA.FTZ R71, R177.reuse, UR45, R64 ;  /* 0x0000002db1477c23 */ /* 0x040fe20008010040 */
[----:B------:R-:W-:Y:S01]  /*8f20*/  FADD.FTZ R180, R180, R63 ;  /* 0x0000003fb4b47221 */ /* 0x000fe20000010000 */
[----:B------:R-:W-:Y:S01]  /*8f30*/  FMUL.FTZ R64, R177, R42 ;  /* 0x0000002ab1407220 */ /* 0x000fe20000410000 */
[C---:B------:R-:W-:Y:S01]  /*8f40*/  FMUL.FTZ R63, R195.reuse, R72 ;  /* 0x00000048c33f7220 */ /* 0x040fe20000410000 */
[----:B------:R-:W-:Y:S01]  /*8f50*/  FADD.FTZ R164, R164, R67 ;  /* 0x00000043a4a47221 */ /* 0x000fe20000010000 */
[----:B------:R-:W-:Y:S01]  /*8f60*/  FMUL.FTZ R73, R195, R62 ;  /* 0x0000003ec3497220 */ /* 0x000fe20000410000 */
[-C--:B------:R-:W-:Y:S01]  /*8f70*/  FMUL.FTZ R67, R41, R64.reuse ;  /* 0x0000004029437220 */ /* 0x080fe20000410000 */
[----:B------:R-:W-:Y:S01]  /*8f80*/  FFMA.FTZ R132, R70, R64, R63 ;  /* 0x0000004046847223 */ /* 0x000fe2000001003f */
[C---:B------:R-:W-:Y:S01]  /*8f90*/  FMUL.FTZ R63, R145.reuse, R164 ;  /* 0x000000a4913f7220 */ /* 0x040fe20000410000 */
[-C--:B------:R-:W-:Y:S01]  /*8fa0*/  FMUL.FTZ R145, R145, R180.reuse ;  /* 0x000000b491917220 */ /* 0x080fe20000410000 */
        /* <DEDUP_REMOVED lines=8> */
[----:B------:R1:W-:Y:S01]  /*9030*/  STS [R60+0x2150], R83 ;  /* 0x002150533c007388 */ /* 0x0003e20000000800 */
[C---:B------:R-:W-:Y:S01]  /*9040*/  FFMA.FTZ R131, R70.reuse, R72, -R131 ;  /* 0x0000004846837223 */ /* 0x040fe20000010883 */
[C---:B------:R-:W-:Y:S01]  /*9050*/  FMUL.FTZ R63, R147.reuse, R181 ;  /* 0x000000b5933f7220 */ /* 0x040fe20000410000 */
[----:B------:R-:W-:Y:S01]  /*9060*/  FMUL.FTZ R62, R147, R165 ;  /* 0x000000a5933e7220 */ /* 0x000fe20000410000 */
[----:B------:R-:W-:Y:S01]  /*9070*/  FFMA.FTZ R76, R70, R71, R73 ;  /* 0x00000047464c7223 */ /* 0x000fe20000010049 */
[----:B------:R-:W-:Y:S01]  /*9080*/  FFMA.FTZ R71, -R159, R64, R220 ;  /* 0x000000409f477223 */ /* 0x000fe200000101dc */
[C---:B0-----:R-:W-:Y:S01]  /*9090*/  FFMA.FTZ R67, R148.reuse, R165, -R63 ;  /* 0x000000a594437223 */ /* 0x041fe2000001083f */
[----:B------:R-:W-:Y:S01]  /*90a0*/  FFMA.FTZ R63, R148, R181, R62 ;  /* 0x000000b5943f7223 */ /* 0x000fe2000001003e */
[----:B------:R-:W-:Y:S01]  /*90b0*/  FMUL.FTZ R73, R178, UR42 ;  /* 0x0000002ab2497c20 */ /* 0x000fe20008410000 */
[C---:B------:R-:W-:Y:S01]  /*90c0*/  FFMA.FTZ R62, R41.reuse, R81, R76 ;  /* 0x00000051293e7223 */ /* 0x040fe2000001004c */
[----:B------:R-:W-:Y:S01]  /*90d0*/  FADD.FTZ R166, R166, R67 ;  /* 0x00000043a6a67221 */ /* 0x000fe20000010000 */
[----:B------:R-:W-:Y:S01]  /*90e0*/  FADD.FTZ R182, R182, R63 ;  /* 0x0000003fb6b67221 */ /* 0x000fe20000010000 */
[----:B-1----:R-:W-:Y:S01]  /*90f0*/  FMUL.FTZ R83, R41, R72 ;  /* 0x0000004829537220 */ /* 0x002fe20000410000 */
[----:B------:R-:W-:Y:S01]  /*9100*/  FFMA.FTZ R72, R197, -R64, R218 ;  /* 0x80000040c5487223 */ /* 0x000fe200000100da */
[C---:B------:R-:W-:Y:S01]  /*9110*/  FMUL.FTZ R63, R149.reuse, R166 ;  /* 0x000000a6953f7220 */ /* 0x040fe20000410000 */
        /* <DEDUP_REMOVED lines=10> */
[----:B------:R-:W-:Y:S01]  /*91c0*/  FFMA.FTZ R70, R159, R178, R197 ;  /* 0x000000b29f467223 */ /* 0x000fe200000100c5 */
[C---:B------:R-:W-:Y:S01]  /*91d0*/  FMUL.FTZ R64, R151.reuse, R183 ;  /* 0x000000b797407220 */ /* 0x040fe20000410000 */
[-C--:B------:R-:W-:Y:S01]  /*91e0*/  FMUL.FTZ R63, R151, R167.reuse ;  /* 0x000000a7973f7220 */ /* 0x080fe20000410000 */
[----:B------:R-:W-:Y:S01]  /*91f0*/  FFMA.FTZ R80, R71, R76, R80 ;  /* 0x0000004c47507223 */ /* 0x000fe20000010050 */
[----:B------:R-:W-:Y:S01]  /*9200*/  FMUL.FTZ R76, R43, R44 ;  /* 0x0000002c2b4c7220 */ /* 0x000fe20000410000 */
[C---:B------:R-:W-:Y:S01]  /*9210*/  FFMA.FTZ R67, R152.reuse, R167, -R64 ;  /* 0x000000a798437223 */ /* 0x040fe20000010840 */
[----:B------:R-:W-:Y:S01]  /*9220*/  FFMA.FTZ R63, R152, R183, R63 ;  /* 0x000000b7983f7223 */ /* 0x000fe2000001003f */
[-C--:B------:R-:W-:Y:S01]  /*9230*/  FMUL.FTZ R178, R178, R106.reuse ;  /* 0x0000006ab2b27220 */ /* 0x080fe20000410000 */
[----:B------:R-:W-:Y:S01]  /*9240*/  FFMA.FTZ R29, R70, R106, R29 ;  /* 0x0000006a461d7223 */ /* 0x000fe2000001001d */
[----:B------:R-:W-:Y:S01]  /*9250*/  FADD.FTZ R168, R168, R67 ;  /* 0x00000043a8a87221 */ /* 0x000fe20000010000 */
[----:B------:R-:W-:Y:S01]  /*9260*/  FADD.FTZ R184, R184, R63 ;  /* 0x0000003fb8b87221 */ /* 0x000fe20000010000 */
[----:B------:R-:W-:Y:S01]  /*9270*/  FFMA.FTZ R63, R113, R70, R80 ;  /* 0x00000046713f7223 */ /* 0x000fe20000010050 */
[----:B------:R-:W-:Y:S01]  /*9280*/  FMUL.FTZ R64, R199, R163 ;  /* 0x000000a3c7407220 */ /* 0x000fe20000410000 */
        /* <DEDUP_REMOVED lines=21> */
[----:B------:R-:W-:Y:S01]  /*93e0*/  FFMA.FTZ R22, R81, R42, R22 ;  /* 0x0000002a51167223 */ /* 0x000fe20000010016 */
[----:B------:R-:W-:Y:S01]  /*93f0*/  FMUL.FTZ R81, R113, R134 ;  /* 0x0000008671517220 */ /* 0x000fe20000410000 */
[C---:B------:R-:W-:Y:S01]  /*9400*/  FFMA.FTZ R133, R71.reuse, R178, R82 ;  /* 0x000000b247857223 */ /* 0x040fe20000010052 */
[----:B------:R-:W-:Y:S01]  /*9410*/  FFMA.FTZ R134, R71, R134, -R72 ;  /* 0x0000008647867223 */ /* 0x000fe20000010848 */
[----:B0-----:R-:W-:Y:S01]  /*9420*/  FMUL.FTZ R73, R43, R70 ;  /* 0x000000462b497220 */ /* 0x001fe20000410000 */
[C---:B------:R-:W-:Y:S01]  /*9430*/  FMUL.FTZ R70, R155.reuse, R185 ;  /* 0x000000b99b467220 */ /* 0x040fe20000410000 */
[----:B------:R-:W-:Y:S01]  /*9440*/  FMUL.FTZ R67, R155, R169 ;  /* 0x000000a99b437220 */ /* 0x000fe20000410000 */
[----:B------:R-:W-:Y:S01]  /*9450*/  FMUL.FTZ R84, R48, R105 ;  /* 0x0000006930547220 */ /* 0x000fe20000410000 */
[-C--:B------:R-:W-:Y:S01]  /*9460*/  FFMA.FTZ R87, -R157, R86.reuse, R236 ;  /* 0x000000569d577223 */ /* 0x080fe200000101ec */
[C---:B------:R-:W-:Y:S01]  /*9470*/  FFMA.FTZ R71, R156.reuse, R169, -R70 ;  /* 0x000000a99c477223 */ /* 0x040fe20000010846 */
[----:B------:R-:W-:Y:S01]  /*9480*/  FFMA.FTZ R67, R156, R185, R67 ;  /* 0x000000b99c437223 */ /* 0x000fe20000010043 */
[----:B------:R-:W-:Y:S01]  /*9490*/  FFMA.FTZ R86, R205, -R86, R234 ;  /* 0x80000056cd567223 */ /* 0x000fe200000100ea */
[----:B------:R-:W-:Y:S01]  /*94a0*/  FADD.FTZ R88, R85, R88 ;  /* 0x0000005855587221 */ /* 0x000fe20000010000 */
[----:B------:R-:W-:Y:S01]  /*94b0*/  FADD.FTZ R170, R170, R71 ;  /* 0x00000047aaaa7221 */ /* 0x000fe20000010000 */
[----:B------:R-:W-:Y:S01]  /*94c0*/  FADD.FTZ R186, R186, R67 ;  /* 0x00000043baba7221 */ /* 0x000fe20000010000 */
[----:B------:R-:W-:Y:S01]  /*94d0*/  FMUL.FTZ R72, R163, UR42 ;  /* 0x0000002aa3487c20 */ /* 0x000fe20008410000 */
[----:B------:R-:W-:Y:S01]  /*94e0*/  FFMA.FTZ R85, -R158, R84, R225 ;  /* 0x000000549e557223 */ /* 0x000fe200000101e1 */
[----:B------:R-:W-:Y:S01]  /*94f0*/  FMUL.FTZ R138, R170, R110 ;  /* 0x0000006eaa8a7220 */ /* 0x000fe20000410000 */
[----:B------:R-:W-:Y:S01]  /*9500*/  FMUL.FTZ R82, R118, R109 ;  /* 0x0000006d76527220 */ /* 0x000fe20000410000 */
[----:B------:R-:W-:Y:S01]  /*9510*/  FFMA.FTZ R84, R198, -R84, R227 ;  /* 0x80000054c6547223 */ /* 0x000fe200000100e3 */
[-C--:B------:R-:W-:Y:S01]  /*9520*/  FMUL.FTZ R137, R169, R105.reuse ;  /* 0x00000069a9897220 */ /* 0x080fe20000410000 */
[----:B------:R-:W-:Y:S01]  /*9530*/  FMUL.FTZ R140, R186, R110 ;  /* 0x0000006eba8c7220 */ /* 0x000fe20000410000 */
[----:B------:R-:W-:Y:S01]  /*9540*/  FMUL.FTZ R70, R86, R138 ;  /* 0x0000008a56467220 */ /* 0x000fe20000410000 */
[----:B------:R0:W-:Y:S01]  /*9550*/  STS [R60+0x214c], R83 ;  /* 0x00214c533c007388 */ /* 0x0001e20000000800 */
[----:B------:R-:W-:Y:S01]  /*9560*/  FFMA.FTZ R149, R179, UR45, R72 ;  /* 0x0000002db3957c23 */ /* 0x000fe20008010048 */
[----:B------:R-:W-:Y:S01]  /*9570*/  FMUL.FTZ R139, R185, R105 ;  /* 0x00000069b98b7220 */ /* 0x000fe20000410000 */
[----:B------:R-:W-:Y:S01]  /*9580*/  FMUL.FTZ R72, R84, R137 ;  /* 0x0000008954487220 */ /* 0x000fe20000410000 */
[-C--:B------:R-:W-:Y:S01]  /*9590*/  FFMA.FTZ R70, R87, R140.reuse, R70 ;  /* 0x0000008c57467223 */ /* 0x080fe20000010046 */
[----:B------:R-:W-:Y:S01]  /*95a0*/  FMUL.FTZ R141, R168, R109 ;  /* 0x0000006da88d7220 */ /* 0x000fe20000410000 */
[----:B------:R-:W-:Y:S01]  /*95b0*/  FMUL.FTZ R67, R86, R140 ;  /* 0x0000008c56437220 */ /* 0x000fe20000410000 */
[----:B------:R-:W-:Y:S01]  /*95c0*/  FFMA.FTZ R71, R85, R139, R72 ;  /* 0x0000008b55477223 */ /* 0x000fe20000010048 */
[----:B------:R-:W-:Y:S01]  /*95d0*/  FADD.FTZ R70, RZ, R70 ;  /* 0x00000046ff467221 */ /* 0x000fe20000010000 */
[----:B------:R-:W-:Y:S01]  /*95e0*/  FMUL.FTZ R143, R184, R109 ;  /* 0x0000006db88f7220 */ /* 0x000fe20000410000 */
[-C--:B0-----:R-:W-:Y:S01]  /*95f0*/  FFMA.FTZ R83, -R74, R82.reuse, R223 ;  /* 0x000000524a537223 */ /* 0x081fe200000101df */
[----:B------:R-:W-:Y:S01]  /*9600*/  FFMA.FTZ R82, R196, -R82, R221 ;  /* 0x80000052c4527223 */ /* 0x000fe200000100dd */
[----:B------:R-:W-:Y:S01]  /*9610*/  FMUL.FTZ R80, R84, R139 ;  /* 0x0000008b54507220 */ /* 0x000fe20000410000 */
[----:B------:R-:W-:Y:S01]  /*9620*/  FFMA.FTZ R67, R87, R138, -R67 ;  /* 0x0000008a57437223 */ /* 0x000fe20000010843 */
[----:B------:R-:W-:Y:S01]  /*9630*/  FADD.FTZ R70, R70, R71 ;  /* 0x0000004746467221 */ /* 0x000fe20000010000 */
[----:B------:R-:W-:Y:S01]  /*9640*/  FMUL.FTZ R72, R82, R141 ;  /* 0x0000008d52487220 */ /* 0x000fe20000410000 */
[----:B------:R-:W-:Y:S01]  /*9650*/  FFMA.FTZ R80, R85, R137, -R80 ;  /* 0x0000008955507223 */ /* 0x000fe20000010850 */
[----:B------:R-:W-:Y:S01]  /*9660*/  FADD.FTZ R67, RZ, R67 ;  /* 0x00000043ff437221 */ /* 0x000fe20000010000 */
[----:B------:R-:W-:Y:S01]  /*9670*/  FFMA.FTZ R64, R79, R179, R64 ;  /* 0x000000b34f407223 */ /* 0x000fe20000010040 */
[----:B------:R-:W-:Y:S01]  /*9680*/  FFMA.FTZ R71, R83, R143, R72 ;  /* 0x0000008f53477223 */ /* 0x000fe20000010048 */
[-C--:B------:R-:W-:Y:S01]  /*9690*/  FMUL.FTZ R72, R46, R97.reuse ;  /* 0x000000612e487220 */ /* 0x080fe20000410000 */
[----:B------:R-:W-:Y:S01]  /*96a0*/  FMUL.FTZ R79, R43, R136 ;  /* 0x000000882b4f7220 */ /* 0x000fe20000410000 */
[----:B------:R0:W-:Y:S01]  /*96b0*/  STS [R60+0x2138], R73 ;  /* 0x002138493c007388 */ /* 0x0001e20000000800 */
[----:B------:R-:W-:Y:S01]  /*96c0*/  FADD.FTZ R67, R67, R80 ;  /* 0x0000005043437221 */ /* 0x000fe20000010000 */
[----:B------:R-:W-:Y:S01]  /*96d0*/  FADD.FTZ R71, R70, R71 ;  /* 0x0000004746477221 */ /* 0x000fe20000010000 */
[----:B------:R-:W-:Y:S01]  /*96e0*/  FFMA.FTZ R80, R194, -R72, R219 ;  /* 0x80000048c2507223 */ /* 0x000fe200000100db */
[-C--:B------:R-:W-:Y:S01]  /*96f0*/  FMUL.FTZ R145, R167, R97.reuse ;  /* 0x00000061a7917220 */ /* 0x080fe20000410000 */
[----:B------:R-:W-:Y:S01]  /*9700*/  FMUL.FTZ R147, R183, R97 ;  /* 0x00000061b7937220 */ /* 0x000fe20000410000 */
[----:B------:R-:W-:Y:S01]  /*9710*/  FMUL.FTZ R70, R82, R143 ;  /* 0x0000008f52467220 */ /* 0x000fe20000410000 */
[----:B------:R1:W-:Y:S01]  /*9720*/  STS [R60+0x2144], R81 ;  /* 0x002144513c007388 */ /* 0x0003e20000000800 */
[-C--:B------:R-:W-:Y:S01]  /*9730*/  FMUL.FTZ R146, R166, R108.reuse ;  /* 0x0000006ca6927220 */ /* 0x080fe20000410000 */
[----:B------:R-:W-:Y:S01]  /*9740*/  FMUL.FTZ R142, R80, R147 ;  /* 0x00000093508e7220 */ /* 0x000fe20000410000 */
[-C--:B0-----:R-:W-:Y:S01]  /*9750*/  FMUL.FTZ R73, R115, R108.reuse ;  /* 0x0000006c73497220 */ /* 0x081fe20000410000 */
[----:B------:R0:W-:Y:S01]  /*9760*/  STS [R60+0x213c], R79 ;  /* 0x00213c4f3c007388 */ /* 0x0001e20000000800 */
[----:B------:R-:W-:Y:S01]  /*9770*/  FFMA.FTZ R70, R83, R141, -R70 ;  /* 0x0000008d53467223 */ /* 0x000fe20000010846 */
[----:B------:R-:W-:Y:S01]  /*9780*/  FMUL.FTZ R144, R182, R108 ;  /* 0x0000006cb6907220 */ /* 0x000fe20000410000 */
[----:B------:R-:W-:Y:S01]  /*9790*/  FMUL.FTZ R155, R164, R107 ;  /* 0x0000006ba49b7220 */ /* 0x000fe20000410000 */
[----:B------:R-:W-:Y:S01]  /*97a0*/  FFMA.FTZ R136, R76, R136, -R199 ;  /* 0x000000884c887223 */ /* 0x000fe200000108c7 */
[----:B------:R-:W-:Y:S01]  /*97b0*/  FADD.FTZ R67, R67, R70 ;  /* 0x0000004643437221 */ /* 0x000fe20000010000 */
[----:B-1----:R-:W-:Y:S01]  /*97c0*/  FFMA.FTZ R81, -R160, R72, R217 ;  /* 0x00000048a0517223 */ /* 0x002fe200000101d9 */
[----:B------:R-:W-:Y:S01]  /*97d0*/  FMUL.FTZ R72, R80, R145 ;  /* 0x0000009150487220 */ /* 0x000fe20000410000 */
[----:B------:R-:W-:Y:S01]  /*97e0*/  FMUL.FTZ R70, R116, R107 ;  /* 0x0000006b74467220 */ /* 0x000fe20000410000 */
[----:B------:R-:W-:Y:S01]  /*97f0*/  FFMA.FTZ R76, R76, R149, R151 ;  /* 0x000000954c4c7223 */ /* 0x000fe20000010097 */
[-C--:B0-----:R-:W-:Y:S01]  /*9800*/  FFMA.FTZ R79, -R75, R73.reuse, R232 ;  /* 0x000000494b4f7223 */ /* 0x081fe200000101e8 */
[----:B------:R-:W-:Y:S01]  /*9810*/  FFMA.FTZ R73, R203, -R73, R230 ;  /* 0x80000049cb497223 */ /* 0x000fe200000100e6 */
[C---:B------:R-:W-:Y:S01]  /*9820*/  FFMA.FTZ R72, R81.reuse, R147, R72 ;  /* 0x0000009351487223 */ /* 0x040fe20000010048 */
[----:B------:R-:W-:Y:S01]  /*9830*/  FFMA.FTZ R142, R81, R145, -R142 ;  /* 0x00000091518e7223 */ /* 0x000fe2000001088e */
[----:B------:R-:W-:Y:S01]  /*9840*/  FMUL.FTZ R149, R180, R107 ;  /* 0x0000006bb4957220 */ /* 0x000fe20000410000 */
[----:B------:R-:W-:Y:S01]  /*9850*/  FMUL.FTZ R148, R73, R146 ;  /* 0x0000009249947220 */ /* 0x000fe20000410000 */
[----:B------:R-:W-:Y:S01]  /*9860*/  FADD.FTZ R71, R71, R72 ;  /* 0x0000004847477221 */ /* 0x000fe20000010000 */
[----:B------:R-:W-:Y:S01]  /*9870*/  FADD.FTZ R142, R67, R142 ;  /* 0x0000008e438e7221 */ /* 0x000fe20000010000 */
[----:B------:R-:W-:Y:S01]  /*9880*/  FMUL.FTZ R67, R45, R52 ;  /* 0x000000342d437220 */ /* 0x000fe20000410000 */
[----:B------:R-:W-:Y:S01]  /*9890*/  FFMA.FTZ R148, R79, R144, R148 ;  /* 0x000000904f947223 */ /* 0x000fe20000010094 */
[----:B------:R-:W-:Y:S01]  /*98a0*/  FFMA.FTZ R72, R192, -R70, R213 ;  /* 0x80000046c0487223 */ /* 0x000fe200000100d5 */
[-C--:B------:R-:W-:Y:S01]  /*98b0*/  FMUL.FTZ R154, R165, R52.reuse ;  /* 0x00000034a59a7220 */ /* 0x080fe20000410000 */
[----:B------:R-:W-:Y:S01]  /*98c0*/  FMUL.FTZ R152, R181, R52 ;  /* 0x00000034b5987220 */ /* 0x000fe20000410000 */
[----:B------:R-:W-:Y:S01]  /*98d0*/  FADD.FTZ R150, R71, R148 ;  /* 0x0000009447967221 */ /* 0x000fe20000010000 */
[----:B------:R-:W-:Y:S01]  /*98e0*/  FFMA.FTZ R71, -R78, R70, R215 ;  /* 0x000000464e477223 */ /* 0x000fe200000101d7 */
[----:B------:R-:W-:Y:S01]  /*98f0*/  FFMA.FTZ R70, -R77, R67, R226 ;  /* 0x000000434d467223 */ /* 0x000fe200000101e2 */
[C---:B------:R-:W-:Y:S01]  /*9900*/  FMUL.FTZ R148, R72.reuse, R155 ;  /* 0x0000009b48947220 */ /* 0x040fe20000410000 */
[----:B------:R-:W-:Y:S01]  /*9910*/  FFMA.FTZ R67, R201, -R67, R228 ;  /* 0x80000043c9437223 */ /* 0x000fe200000100e4 */
[-C--:B------:R-:W-:Y:S01]  /*9920*/  FMUL.FTZ R156, R72, R149.reuse ;  /* 0x00000095489c7220 */ /* 0x080fe20000410000 */
[-C--:B------:R-:W-:Y:S01]  /*9930*/  FMUL.FTZ R163, R116, R149.reuse ;  /* 0x0000009574a37220 */ /* 0x080fe20000410000 */
[----:B------:R-:W-:Y:S01]  /*9940*/  FFMA.FTZ R159, R71, R149, R148 ;  /* 0x00000095479f7223 */ /* 0x000fe20000010094 */
[----:B------:R-:W-:Y:S01]  /*9950*/  FMUL.FTZ R151, R67, R154 ;  /* 0x0000009a43977220 */ /* 0x000fe20000410000 */
[----:B------:R-:W-:Y:S01]  /*9960*/  FMUL.FTZ R148, R73, R144 ;  /* 0x0000009049947220 */ /* 0x000fe20000410000 */
[-C--:B------:R-:W-:Y:S01]  /*9970*/  FMUL.FTZ R153, R67, R152.reuse ;  /* 0x0000009843997220 */ /* 0x080fe20000410000 */
[-C--:B------:R-:W-:Y:S01]  /*9980*/  FFMA.FTZ R161, R71, R155.reuse, -R156 ;  /* 0x0000009b47a17223 */ /* 0x080fe2000001089c */
[C---:B------:R-:W-:Y:S01]  /*9990*/  FFMA.FTZ R151, R70.reuse, R152, R151 ;  /* 0x0000009846977223 */ /* 0x040fe20000010097 */
[----:B------:R-:W-:Y:S01]  /*99a0*/  FFMA.FTZ R149, R79, R146, -R148 ;  /* 0x000000924f957223 */ /* 0x000fe20000010894 */
[----:B------:R-:W-:Y:S01]  /*99b0*/  FFMA.FTZ R153, R70, R154, -R153 ;  /* 0x0000009a46997223 */ /* 0x000fe20000010899 */
        /* <DEDUP_REMOVED lines=39> */
[C---:B------:R-:W-:Y:S01]  /*9c30*/  IADD3 R65, PT, PT, R0.reuse, 0x80, RZ ;  /* 0x0000008000417810 */ /* 0x040fe20007ffe0ff */
[----:B------:R1:W-:Y:S01]  /*9c40*/  STS [R60+0x212c], R153 ;  /* 0x00212c993c007388 */ /* 0x0003e20000000800 */
[C---:B------:R-:W-:Y:S01]  /*9c50*/  IADD3 R193, PT, PT, R0.reuse, 0x200, RZ ;  /* 0x0000020000c17810 */ /* 0x040fe20007ffe0ff */
[----:B------:R-:W-:Y:S01]  /*9c60*/  FADD.FTZ R66, R131, R66 ;  /* 0x0000004283427221 */ /* 0x000fe20000010000 */
[C---:B------:R-:W-:Y:S01]  /*9c70*/  IADD3 R131, PT, PT, R0.reuse, 0x1c0, RZ ;  /* 0x000001c000837810 */ /* 0x040fe20007ffe0ff */
[----:B------:R2:W-:Y:S01]  /*9c80*/  STS [R60+0x2120], R149 ;  /* 0x002120953c007388 */ /* 0x0005e20000000800 */
[----:B------:R-:W-:Y:S01]  /*9c90*/  IADD3 R133, PT, PT, R0, 0x240, RZ ;  /* 0x0000024000857810 */ /* 0x000fe20007ffe0ff */
[----:B------:R-:W-:Y:S01]  /*9ca0*/  FADD.FTZ R66, R66, R59 ;  /* 0x0000003b42427221 */ /* 0x000fe20000010000 */
[C---:B------:R-:W-:Y:S01]  /*9cb0*/  IADD3 R59, PT, PT, R0.reuse, 0x40, RZ ;  /* 0x00000040003b7810 */ /* 0x040fe20007ffe0ff */
[----:B------:R3:W-:Y:S01]  /*9cc0*/  STS [R60+0x2124], R135 ;  /* 0x002124873c007388 */ /* 0x0007e20000000800 */
[----:B0-----:R-:W-:Y:S01]  /*9cd0*/  IADD3 R151, PT, PT, R0, 0x480, RZ ;  /* 0x0000048000977810 */ /* 0x001fe20007ffe0ff */
[----:B------:R-:W-:Y:S01]  /*9ce0*/  FADD.FTZ R61, R132, R61 ;  /* 0x0000003d843d7221 */ /* 0x000fe20000010000 */
[C---:B-1----:R-:W-:Y:S01]  /*9cf0*/  IADD3 R153, PT, PT, R0.reuse, 0x4c0, RZ ;  /* 0x000004c000997810 */ /* 0x042fe20007ffe0ff */
[----:B------:R0:W-:Y:S01]  /*9d00*/  STS [R60+0x2118], R147 ;  /* 0x002118933c007388 */ /* 0x0001e20000000800 */
[C---:B------:R-:W-:Y:S01]  /*9d10*/  IADD3 R155, PT, PT, R0.reuse, 0x500, RZ ;  /* 0x00000500009b7810 */ /* 0x040fe20007ffe0ff */
        /* <DEDUP_REMOVED lines=8> */
[----:B------:R-:W-:Y:S01]  /*9da0*/  FMUL.FTZ R209, R7, -R209 ;  /* 0x800000d107d17220 */ /* 0x000fe20000410000 */
[C---:B0-----:R-:W-:Y:S01]  /*9db0*/  LOP3.LUT R147, R0.reuse, 0x400, RZ, 0xfc, !PT ;  /* 0x0000040000937812 */ /* 0x041fe200078efcff */
[----:B------:R0:W-:Y:S01]  /*9dc0*/  STS [R60+0x2114], R141 ;  /* 0x0021148d3c007388 */ /* 0x0001e20000000800 */
[----:B------:R-:W-:Y:S01]  /*9dd0*/  IADD3 R163, PT, PT, R0, 0x5c0, RZ ;  /* 0x000005c000a37810 */ /* 0x000fe20007ffe0ff */
[----:B------:R-:W-:Y:S01]  /*9de0*/  FMUL.FTZ R221, R16, -R221 ;  /* 0x800000dd10dd7220 */ /* 0x000fe20000410000 */
[C---:B-1----:R-:W-:Y:S01]  /*9df0*/  IADD3 R145, PT, PT, R0.reuse, 0x3c0, RZ ;  /* 0x000003c000917810 */ /* 0x042fe20007ffe0ff */
[----:B------:R1:W-:Y:S01]  /*9e00*/  STS [R60+0x2108], R139 ;  /* 0x0021088b3c007388 */ /* 0x0003e20000000800 */
[C---:B------:R-:W-:Y:S01]  /*9e10*/  IADD3 R171, PT, PT, R0.reuse, 0x600, RZ ;  /* 0x0000060000ab7810 */ /* 0x040fe20007ffe0ff */
[----:B------:R-:W-:Y:S01]  /*9e20*/  FMUL.FTZ R225, R17, R225 ;  /* 0x000000e111e17220 */ /* 0x000fe20000410000 */
[C---:B--2---:R-:W-:Y:S01]  /*9e30*/  IADD3 R143, PT, PT, R0.reuse, 0x380, RZ ;  /* 0x00000380008f7810 */ /* 0x044fe20007ffe0ff */
[----:B------:R2:W-:Y:S01]  /*9e40*/  STS [R60+0x210c], R137 ;  /* 0x00210c893c007388 */ /* 0x0005e20000000800 */
[----:B------:R-:W-:Y:S01]  /*9e50*/  IADD3 R173, PT, PT, R0, 0x640, RZ ;  /* 0x0000064000ad7810 */ /* 0x000fe20007ffe0ff */
[----:B------:R-:W-:Y:S01]  /*9e60*/  FMUL.FTZ R223, R16, R223 ;  /* 0x000000df10df7220 */ /* 0x000fe20000410000 */
        /* <DEDUP_REMOVED lines=9> */
[----:B------:R-:W-:Y:S01]  /*9f00*/  FMUL.FTZ R213, R11, -R213 ;  /* 0x800000d50bd57220 */ /* 0x000fe20000410000 */
[C---:B------:R-:W-:Y:S01]  /*9f10*/  IADD3 R179, PT, PT, R0.reuse, 0x700, RZ ;  /* 0x0000070000b37810 */ /* 0x040fe20007ffe0ff */
[----:B------:R-:W-:Y:S01]  /*9f20*/  FMUL.FTZ R211, R7, R211 ;  /* 0x000000d307d37220 */ /* 0x000fe20000410000 */
[C---:B0-----:R-:W-:Y:S01]  /*9f30*/  IADD3 R93, PT, PT, R0.reuse, 0x140, RZ ;  /* 0x00000140005d7810 */ /* 0x041fe20007ffe0ff */
[----:B------:R-:W-:Y:S01]  /*9f40*/  FMUL.FTZ R229, R3, R229 ;  /* 0x000000e503e57220 */ /* 0x000fe20000410000 */
[----:B------:R-:W-:-:S02]  /*9f50*/  IADD3 R187, PT, PT, R0, 0x740, RZ ;  /* 0x0000074000bb7810 */ /* 0x000fc40007ffe0ff */
[C---:B-1----:R-:W-:Y:S02]  /*9f60*/  IADD3 R95, PT, PT, R0.reuse, 0x180, RZ ;  /* 0x00000180005f7810 */ /* 0x042fe40007ffe0ff */
        /* <DEDUP_REMOVED lines=33> */
[----:B------:R-:W-:Y:S01]  /*a180*/  LEA R195, R237, UR30, 0x2 ;  /* 0x0000001eedc37c11 */ /* 0x000fe2000f8e10ff */
[----:B------:R-:W-:Y:S01]  /*a190*/  BAR.SYNC.DEFER_BLOCKING 0x0 ;  /* 0x0000000000007b1d */ /* 0x000fe20000010000 */
        /* <DEDUP_REMOVED lines=11> */
[----:B------:R-:W-:Y:S01]  /*a250*/  LEA R174, R139, UR30, 0x2 ;  /* 0x0000001e8bae7c11 */ /* 0x000fe2000f8e10ff */
[----:B------:R-:W0:Y:S01]  /*a260*/  LDS R195, [R195+0x2100] ;  /* 0x00210000c3c37984 */ /* 0x000e220000000800 */
[----:B------:R-:W-:-:S02]  /*a270*/  LEA R172, R141, UR30, 0x2 ;  /* 0x0000001e8dac7c11 */ /* 0x000fc4000f8e10ff */
[----:B------:R-:W-:Y:S01]  /*a280*/  LEA R162, R143, UR30, 0x2 ;  /* 0x0000001e8fa27c11 */ /* 0x000fe2000f8e10ff */
[----:B------:R-:W1:Y:S01]  /*a290*/  LDS R193, [R236+0x2200] ;  /* 0x00220000ecc17984 */ /* 0x000e620000000800 */
[----:B------:R-:W-:Y:S02]  /*a2a0*/  LEA R156, R145, UR30, 0x2 ;  /* 0x0000001e919c7c11 */ /* 0x000fe4000f8e10ff */
[----:B------:R-:W-:Y:S01]  /*a2b0*/  LEA R154, R147, UR30, 0x2 ;  /* 0x0000001e939a7c11 */ /* 0x000fe2000f8e10ff */
[----:B------:R-:W2:Y:S01]  /*a2c0*/  LDS R191, [R235+0x2300] ;  /* 0x00230000ebbf7984 */ /* 0x000ea20000000800 */
        /* <DEDUP_REMOVED lines=50> */
[----:B-1----:R-:W-:-:S03]  /*a5f0*/  FMUL.FTZ R215, R8, R214 ;  /* 0x000000d608d77220 */ /* 0x002fc60000410000 */
[----:B------:R1:W-:Y:S01]  /*a600*/  STS [R60+0x422c], R227 ;  /* 0x00422ce33c007388 */ /* 0x0003e20000000800 */
[----:B--2---:R-:W-:Y:S01]  /*a610*/  FMUL.FTZ R209, R3, -R207 ;  /* 0x800000cf03d17220 */ /* 0x004fe20000410000 */
[----:B------:R-:W-:Y:S02]  /*a620*/  FMUL.FTZ R207, R164, UR42 ;  /* 0x0000002aa4cf7c20 */ /* 0x000fe40008410000 */
[----:B------:R2:W-:Y:S01]  /*a630*/  STS [R60+0x4248], R215 ;  /* 0x004248d73c007388 */ /* 0x0005e20000000800 */
[----:B-----5:R-:W-:-:S03]  /*a640*/  FMUL.FTZ R221, R9, R220 ;  /* 0x000000dc09dd7220 */ /* 0x020fc60000410000 */
[----:B------:R5:W-:Y:S01]  /*a650*/  STS [R60+0x4208], R225 ;  /* 0x004208e13c007388 */ /* 0x000be20000000800 */
[----:B-1----:R-:W-:Y:S01]  /*a660*/  FMUL.FTZ R227, R6, R210 ;  /* 0x000000d206e37220 */ /* 0x002fe20000410000 */
[----:B------:R-:W-:Y:S02]  /*a670*/  LEA R210, R14, -R58, 0x1 ;  /* 0x8000003a0ed27211 */ /* 0x000fe400078e08ff */
[----:B------:R1:W-:Y:S01]  /*a680*/  STS [R60+0x4210], R223 ;  /* 0x004210df3c007388 */ /* 0x0003e20000000800 */
[----:B------:R-:W-:Y:S01]  /*a690*/  FMUL.FTZ R58, R165, UR42 ;  /* 0x0000002aa53a7c20 */ /* 0x000fe20008410000 */
[----:B--2---:R-:W-:Y:S01]  /*a6a0*/  FMUL.FTZ R215, R2, -R200 ;  /* 0x800000c802d77220 */ /* 0x004fe20000410000 */
[C---:B------:R-:W-:Y:S01]  /*a6b0*/  ISETP.GE.AND P0, PT, R210.reuse, 0x1, PT ;  /* 0x00000001d200780c */ /* 0x040fe20003f06270 */
[----:B------:R2:W-:Y:S01]  /*a6c0*/  STS [R60+0x4218], R217 ;  /* 0x004218d93c007388 */ /* 0x0005e20000000800 */
[----:B------:R-:W-:Y:S01]  /*a6d0*/  ISETP.GE.AND P2, PT, R210, 0x41, PT ;  /* 0x00000041d200780c */ /* 0x000fe20003f46270 */
[----:B-----5:R-:W-:-:S02]  /*a6e0*/  FMUL.FTZ R225, R12, R226 ;  /* 0x000000e20ce17220 */ /* 0x020fc40000410000 */
[----:B------:R5:W-:Y:S01]  /*a6f0*/  STS [R60+0x421c], R219 ;  /* 0x00421cdb3c007388 */ /* 0x000be20000000800 */
[----:B-1----:R-:W-:-:S03]  /*a700*/  FMUL.FTZ R223, R9, -R218 ;  /* 0x800000da09df7220 */ /* 0x002fc60000410000 */
[----:B------:R1:W-:Y:S01]  /*a710*/  STS [R60+0x4234], R213 ;  /* 0x004234d53c007388 */ /* 0x0003e20000000800 */
[----:B--2---:R-:W-:-:S03]  /*a720*/  FMUL.FTZ R217, R10, R222 ;  /* 0x000000de0ad97220 */ /* 0x004fc60000410000 */
[----:B------:R2:W-:Y:S01]  /*a730*/  STS [R60+0x4240], R221 ;  /* 0x004240dd3c007388 */ /* 0x0005e20000000800 */
[----:B-----5:R-:W-:-:S03]  /*a740*/  FMUL.FTZ R219, R10, -R224 ;  /* 0x800000e00adb7220 */ /* 0x020fc60000410000 */
[----:B------:R5:W-:Y:S01]  /*a750*/  STS [R60+0x427c], R215 ;  /* 0x00427cd73c007388 */ /* 0x000be20000000800 */
[----:B-1----:R-:W-:Y:S01]  /*a760*/  FMUL.FTZ R213, R6, -R212 ;  /* 0x800000d406d57220 */ /* 0x002fe20000410000 */
[----:B------:R-:W-:Y:S01]  /*a770*/  FFMA.FTZ R212, R180, UR45, R207 ;  /* 0x0000002db4d47c23 */ /* 0x000fe200080100cf */
[----:B------:R-:W-:Y:S01]  /*a780*/  FMUL.FTZ R207, R166, UR42 ;  /* 0x0000002aa6cf7c20 */ /* 0x000fe20008410000 */
[----:B------:R1:W-:Y:S01]  /*a790*/  STS [R60+0x4200], R239 ;  /* 0x004200ef3c007388 */ /* 0x0003e20000000800 */
[----:B--2---:R-:W-:Y:S02]  /*a7a0*/  FMUL.FTZ R221, R4, R204 ;  /* 0x000000cc04dd7220 */ /* 0x004fe40000410000 */
[----:B------:R-:W-:Y:S01]  /*a7b0*/  FFMA.FTZ R204, R182, UR45, R207 ;  /* 0x0000002db6cc7c23 */ /* 0x000fe200080100cf */
[----:B------:R2:W-:Y:S01]  /*a7c0*/  STS [R60+0x4204], R241 ;  /* 0x004204f13c007388 */ /* 0x0005e20000000800 */
[----:B-----5:R-:W-:Y:S01]  /*a7d0*/  FFMA.FTZ R215, R181, UR45, R58 ;  /* 0x0000002db5d77c23 */ /* 0x020fe2000801003a */
[----:B------:R-:W-:Y:S01]  /*a7e0*/  FMUL.FTZ R58, R183, UR42 ;  /* 0x0000002ab73a7c20 */ /* 0x000fe20008410000 */
[----:B------:R-:W-:Y:S01]  /*a7f0*/  FMUL.FTZ R207, R168, UR42 ;  /* 0x0000002aa8cf7c20 */ /* 0x000fe20008410000 */
[----:B------:R5:W-:Y:S01]  /*a800*/  STS [R60+0x4228], R225 ;  /* 0x004228e13c007388 */ /* 0x000be20000000800 */
[----:B-1----:R-:W-:-:S02]  /*a810*/  FMUL.FTZ R239, R13, R232 ;  /* 0x000000e80def7220 */ /* 0x002fc40000410000 */
[----:B------:R-:W-:Y:S01]  /*a820*/  FFMA.FTZ R200, R184, UR45, R207 ;  /* 0x0000002db8c87c23 */ /* 0x000fe200080100cf */
[----:B------:R1:W-:Y:S01]  /*a830*/  STS [R60+0x4238], R217 ;  /* 0x004238d93c007388 */ /* 0x0003e20000000800 */
[----:B------:R-:W-:Y:S01]  /*a840*/  FMUL.FTZ R207, R186, UR42 ;  /* 0x0000002abacf7c20 */ /* 0x000fe20008410000 */
[----:B--2---:R-:W-:Y:S02]  /*a850*/  FMUL.FTZ R241, R13, -R230 ;  /* 0x800000e60df17220 */ /* 0x004fe40000410000 */
[----:B------:R2:W-:Y:S01]  /*a860*/  STS [R60+0x423c], R219 ;  /* 0x00423cdb3c007388 */ /* 0x0005e20000000800 */
[----:B------:R-:W-:Y:S01]  /*a870*/  FFMA.FTZ R207, R170, UR45, -R207 ;  /* 0x0000002daacf7c23 */ /* 0x000fe200080108cf */
[----:B-----5:R-:W-:Y:S02]  /*a880*/  FMUL.FTZ R225, R8, -R216 ;  /* 0x800000d808e17220 */ /* 0x020fe40000410000 */
[----:B------:R5:W-:Y:S01]  /*a890*/  STS [R60+0x4244], R223 ;  /* 0x004244df3c007388 */ /* 0x000be20000000800 */
[----:B-1----:R-:W-:Y:S01]  /*a8a0*/  FMUL.FTZ R217, R5, R208 ;  /* 0x000000d005d97220 */ /* 0x002fe20000410000 */
[----:B------:R-:W-:-:S02]  /*a8b0*/  FMUL.FTZ R208, R181, UR42 ;  /* 0x0000002ab5d07c20 */ /* 0x000fc40008410000 */
[----:B------:R1:W-:Y:S01]  /*a8c0*/  STS [R60+0x4250], R211 ;  /* 0x004250d33c007388 */ /* 0x0003e20000000800 */
[----:B--2---:R-:W-:Y:S01]  /*a8d0*/  FMUL.FTZ R219, R5, -R206 ;  /* 0x800000ce05db7220 */ /* 0x004fe20000410000 */
[----:B------:R-:W-:Y:S02]  /*a8e0*/  FFMA.FTZ R208, R165, UR45, -R208 ;  /* 0x0000002da5d07c23 */ /* 0x000fe400080108d0 */
[----:B------:R2:W-:Y:S01]  /*a8f0*/  STS [R60+0x425c], R213 ;  /* 0x00425cd53c007388 */ /* 0x0005e20000000800 */
[----:B-----5:R-:W-:Y:S01]  /*a900*/  FMUL.FTZ R223, R4, -R202 ;  /* 0x800000ca04df7220 */ /* 0x020fe20000410000 */
[----:B------:R-:W-:Y:S02]  /*a910*/  FMUL.FTZ R202, R167, UR42 ;  /* 0x0000002aa7ca7c20 */ /* 0x000fe40008410000 */
[----:B------:R5:W-:Y:S01]  /*a920*/  STS [R60+0x4274], R209 ;  /* 0x004274d13c007388 */ /* 0x000be20000000800 */
[----:B-1----:R-:W-:Y:S01]  /*a930*/  FMUL.FTZ R211, R2, R238 ;  /* 0x000000ee02d37220 */ /* 0x002fe20000410000 */
[----:B------:R-:W-:-:S02]  /*a940*/  FFMA.FTZ R202, R183, UR45, R202 ;  /* 0x0000002db7ca7c23 */ /* 0x000fc400080100ca */
[----:B------:R-:W-:Y:S01]  /*a950*/  STS [R60+0x4220], R239 ;  /* 0x004220ef3c007388 */ /* 0x000fe20000000800 */
[----:B--2---:R-:W-:Y:S01]  /*a960*/  FFMA.FTZ R213, R167, UR45, -R58 ;  /* 0x0000002da7d57c23 */ /* 0x004fe2000801083a */
[----:B------:R-:W-:Y:S02]  /*a970*/  FMUL.FTZ R58, R185, UR42 ;  /* 0x0000002ab93a7c20 */ /* 0x000fe40008410000 */
[----:B------:R-:W-:Y:S01]  /*a980*/  STS [R60+0x4224], R241 ;  /* 0x004224f13c007388 */ /* 0x000fe20000000800 */
[----:B-----5:R-:W-:-:S03]  /*a990*/  FMUL.FTZ R209, R182, UR42 ;  /* 0x0000002ab6d17c20 */ /* 0x020fc60008410000 */
[----:B------:R-:W-:Y:S01]  /*a9a0*/  STS [R60+0x424c], R225 ;  /* 0x00424ce13c007388 */ /* 0x000fe20000000800 */
[----:B------:R-:W-:Y:S01]  /*a9b0*/  FFMA.FTZ R206, R166, UR45, -R209 ;  /* 0x0000002da6ce7c23 */ /* 0x000fe200080108d1 */
[----:B------:R-:W-:Y:S02]  /*a9c0*/  FFMA.FTZ R209, R169, UR45, -R58 ;  /* 0x0000002da9d17c23 */ /* 0x000fe4000801083a */
[----:B------:R-:W-:Y:S04]  /*a9d0*/  STS [R60+0x4258], R227 ;  /* 0x004258e33c007388 */ /* 0x000fe80000000800 */
[----:B------:R1:W-:Y:S04]  /*a9e0*/  STS [R60+0x4260], R217 ;  /* 0x004260d93c007388 */ /* 0x0003e80000000800 */
[----:B------:R2:W-:Y:S04]  /*a9f0*/  STS [R60+0x4264], R219 ;  /* 0x004264db3c007388 */ /* 0x0005e80000000800 */
[----:B------:R-:W-:Y:S01]  /*aa00*/  STS [R60+0x4268], R221 ;  /* 0x004268dd3c007388 */ /* 0x000fe20000000800 */
[----:B-1----:R-:W-:-:S03]  /*aa10*/  FMUL.FTZ R217, R180, UR42 ;  /* 0x0000002ab4d97c20 */ /* 0x002fc60008410000 */
[----:B------:R-:W-:Y:S01]  /*aa20*/  STS [R60+0x426c], R223 ;  /* 0x00426cdf3c007388 */ /* 0x000fe20000000800 */
[----:B--2---:R-:W-:Y:S01]  /*aa30*/  FMUL.FTZ R219, R170, UR42 ;  /* 0x0000002aaadb7c20 */ /* 0x004fe20008410000 */
[----:B------:R-:W-:Y:S02]  /*aa40*/  FFMA.FTZ R217, R164, UR45, -R217 ;  /* 0x0000002da4d97c23 */ /* 0x000fe400080108d9 */
[----:B------:R-:W-:Y:S01]  /*aa50*/  STS [R60+0x4270], R229 ;  /* 0x004270e53c007388 */ /* 0x000fe20000000800 */
[----:B------:R-:W-:-:S03]  /*aa60*/  FFMA.FTZ R58, R186, UR45, R219 ;  /* 0x0000002dba3a7c23 */ /* 0x000fc600080100db */
[----:B------:R1:W-:Y:S02]  /*aa70*/  STS [R60+0x4278], R211 ;  /* 0x004278d33c007388 */ /* 0x0003e40000000800 */
[----:B-1----:R-:W-:Y:S01]  /*aa80*/  FMUL.FTZ R211, R184, UR42 ;  /* 0x0000002ab8d37c20 */ /* 0x002fe20008410000 */
[----:B------:R-:W-:-:S03]  /*aa90*/  FMUL.FTZ R60, R169, UR42 ;  /* 0x0000002aa93c7c20 */ /* 0x000fc60008410000 */
[----:B------:R-:W-:Y:S01]  /*aaa0*/  FFMA.FTZ R211, R168, UR45, -R211 ;  /* 0x0000002da8d37c23 */ /* 0x000fe200080108d3 */
[----:B------:R-:W-:Y:S01]  /*aab0*/  FFMA.FTZ R60, R185, UR45, R60 ;  /* 0x0000002db93c7c23 */ /* 0x000fe2000801003c */
[----:B------:R-:W-:Y:S06]  /*aac0*/  BAR.SYNC.DEFER_BLOCKING 0x0 ;  /* 0x0000000000007b1d */ /* 0x000fec0000010000 */
[----:B0--34-:R-:W-:Y:S05]  /*aad0*/  @!P0 BRA `(.L_x_12033) ;  /* 0x00000000000c8947 */ /* 0x019fea0003800000 */
[----:B------:R-:W0:Y:S04]  /*aae0*/  LDS R237, [R237+0x2100] ;  /* 0x00210000eded7984 */ /* 0x000e280000000800 */
[----:B------:R1:W-:Y:S04]  /*aaf0*/  REDG.E.ADD.F32.FTZ.RN.STRONG.GPU desc[UR28][R56.64], R195 ;  /* 0x000000c3380079a6 */ /* 0x0003e8000c12f31c */
[----:B0-----:R1:W-:Y:S02]  /*ab00*/  REDG.E.ADD.F32.FTZ.RN.STRONG.GPU desc[UR28][R68.64], R237 ;  /* 0x000000ed440079a6 */ /* 0x0013e4000c12f31c */
.L_x_12033:
[----:B------:R-:W-:Y:S05]  /*ab10*/  BSYNC.RECONVERGENT B0 ;  /* 0x0000000000007941 */ /* 0x000fea0003800200 */
.L_x_12032:
[----:B-1----:R0:W1:Y:S01]  /*ab20*/  LDS R195, [R236+0x4300] ;  /* 0x00430000ecc37984 */ /* 0x0020620000000800 */
[----:B------:R-:W-:Y:S04]  /*ab30*/  BSSY.RECONVERGENT B0, `(.L_x_12034) ;  /* 0x0000004000007945 */ /* 0x000fe80003800200 */
[----:B------:R-:W-:Y:S05]  /*ab40*/  @!P2 BRA `(.L_x_12035) ;  /* 0x000000000008a947 */ /* 0x000fea0003800000 */
[----:B------:R2:W-:Y:S04]  /*ab50*/  REDG.E.ADD.F32.FTZ.RN.STRONG.GPU desc[UR28][R56.64+0x100], R193 ;  /* 0x000100c1380079a6 */ /* 0x0005e8000c12f31c */
[----:B-1----:R2:W-:Y:S02]  /*ab60*/  REDG.E.ADD.F32.FTZ.RN.STRONG.GPU desc[UR28][R68.64+0x100], R195 ;  /* 0x000100c3440079a6 */ /* 0x0025e4000c12f31c */
.L_x_12035:
[----:B------:R-:W-:Y:S05]  /*ab70*/  BSYNC.RECONVERGENT B0 ;  /* 0x0000000000007941 */ /* 0x000fea0003800200 */
.L_x_12034:
        /* <DEDUP_REMOVED lines=11> */
.L_x_12037:
[----:B------:R-:W-:Y:S05]  /*ac30*/  BSYNC.RECONVERGENT B0 ;  /* 0x0000000000007941 */ /* 0x000fea0003800200 */
.L_x_12036:
[----:B----4-:R4:W0:Y:S01]  /*ac40*/  LDS R191, [R234+0x4500] ;  /* 0x00450000eabf7984 */ /* 0x0108220000000800 */
[----:B------:R-:W-:Y:S04]  /*ac50*/  BSSY.RECONVERGENT B0, `(.L_x_12038) ;  /* 0x0000004000007945 */ /* 0x000fe80003800200 */
[----:B------:R-:W-:Y:S05]  /*ac60*/  @!P0 BRA `(.L_x_12039) ;  /* 0x0000000000088947 */ /* 0x000fea0003800000 */
[----:B------:R1:W-:Y:S04]  /*ac70*/  REDG.E.ADD.F32.FTZ.RN.STRONG.GPU desc[UR28][R56.64+0x300], R189 ;  /* 0x000300bd380079a6 */ /* 0x0003e8000c12f31c */
[----:B0-----:R0:W-:Y:S02]  /*ac80*/  REDG.E.ADD.F32.FTZ.RN.STRONG.GPU desc[UR28][R68.64+0x300], R191 ;  /* 0x000300bf440079a6 */ /* 0x0011e4000c12f31c */
.L_x_12039:
[----:B------:R-:W-:Y:S05]  /*ac90*/  BSYNC.RECONVERGENT B0 ;  /* 0x0000000000007941 */ /* 0x000fea0003800200 */
.L_x_12038:
[----:B------:R-:W0:Y:S01]  /*aca0*/  LDS R233, [R233+0x4600] ;  /* 0x00460000e9e97984 */ /* 0x000e220000000800 */
[----:B------:R-:W-:Y:S04]  /*acb0*/  BSSY.RECONVERGENT B0, `(.L_x_12040) ;  /* 0x0000004000007945 */ /* 0x000fe80003800200 */
[----:B------:R-:W-:Y:S05]  /*acc0*/  @!P2 BRA `(.L_x_12041) ;  /* 0x000000000008a947 */ /* 0x000fea0003800000 */
[----:B------:R1:W-:Y:S04]  /*acd0*/  REDG.E.ADD.F32.FTZ.RN.STRONG.GPU desc[UR28][R56.64+0x400], R187 ;  /* 0x000400bb380079a6 */ /* 0x0003e8000c12f31c */
[----:B0-----:R0:W-:Y:S02]  /*ace0*/  REDG.E.ADD.F32.FTZ.RN.STRONG.GPU desc[UR28][R68.64+0x400], R233 ;  /* 0x000400e9440079a6 */ /* 0x0011e4000c12f31c */
.L_x_12041:
[----:B------:R-:W-:Y:S05]  /*acf0*/  BSYNC.RECONVERGENT B0 ;  /* 0x0000000000007941 */ /* 0x000fea0003800200 */
.L_x_12040:
[----:B------:R-:W0:Y:S01]  /*ad00*/  LDS R231, [R231+0x4700] ;  /* 0x00470000e7e77984 */ /* 0x000e220000000800 */
[----:B------:R-:W-:Y:S04]  /*ad10*/  BSSY.RECONVERGENT B0, `(.L_x_12042) ;  /* 0x0000004000007945 */ /* 0x000fe80003800200 */
[----:B------:R-:W-:Y:S05]  /*ad20*/  @!P3 BRA `(.L_x_12043) ;  /* 0x000000000008b947 */ /* 0x000fea0003800000 */
[----:B------:R1:W-:Y:S04]  /*ad30*/  REDG.E.ADD.F32.FTZ.RN.STRONG.GPU desc[UR28][R56.64+0x500], R179 ;  /* 0x000500b3380079a6 */ /* 0x0003e8000c12f31c */
[----:B0-----:R0:W-:Y:S02]  /*ad40*/  REDG.E.ADD.F32.FTZ.RN.STRONG.GPU desc[UR28][R68.64+0x500], R231 ;  /* 0x000500e7440079a6 */ /* 0x0011e4000c12f31c */
.L_x_12043:
[----:B------:R-:W-:Y:S05]  /*ad50*/  BSYNC.RECONVERGENT B0 ;  /* 0x0000000000007941 */ /* 0x000fea0003800200 */
.L_x_12042:
[----:B------:R-:W0:Y:S01]  /*ad60*/  LDS R199, [R199+0x4800] ;  /* 0x00480000c7c77984 */ /* 0x000e220000000800 */
[----:B------:R-:W-:Y:S04]  /*ad70*/  BSSY.RECONVERGENT B0, `(.L_x_12044) ;  /* 0x0000004000007945 */ /* 0x000fe80003800200 */
[----:B------:R-:W-:Y:S05]  /*ad80*/  @!P4 BRA `(.L_x_12045) ;  /* 0x000000000008c947 */ /* 0x000fea0003800000 */
[----:B------:R1:W-:Y:S04]  /*ad90*/  REDG.E.ADD.F32.FTZ.RN.STRONG.GPU desc[UR28][R56.64+0x600], R177 ;  /* 0x000600b1380079a6 */ /* 0x0003e8000c12f31c */
[----:B0-----:R0:W-:Y:S02]  /*ada0*/  REDG.E.ADD.F32.FTZ.RN.STRONG.GPU desc[UR28][R68.64+0x600], R199 ;  /* 0x000600c7440079a6 */ /* 0x0011e4000c12f31c */
.L_x_12045:
[----:B------:R-:W-:Y:S05]  /*adb0*/  BSYNC.RECONVERGENT B0 ;  /* 0x0000000000007941 */ /* 0x000fea0003800200 */
.L_x_12044:
[----:B------:R-:W0:Y:S01]  /*adc0*/  LDS R197, [R197+0x4900] ;  /* 0x00490000c5c57984 */ /* 0x000e220000000800 */
[----:B------:R-:W-:Y:S04]  /*add0*/  BSSY.RECONVERGENT B0, `(.L_x_12046) ;  /* 0x0000004000007945 */ /* 0x000fe80003800200 */
[----:B------:R-:W-:Y:S05]  /*ade0*/  @!P5 BRA `(.L_x_12047) ;  /* 0x000000000008d947 */ /* 0x000fea0003800000 */
[----:B------:R1:W-:Y:S04]  /*adf0*/  REDG.E.ADD.F32.FTZ.RN.STRONG.GPU desc[UR28][R56.64+0x700], R175 ;  /* 0x000700af380079a6 */ /* 0x0003e8000c12f31c */
[----:B0-----:R0:W-:Y:S02]  /*ae00*/  REDG.E.ADD.F32.FTZ.RN.STRONG.GPU desc[UR28][R68.64+0x700], R197 ;  /* 0x000700c5440079a6 */ /* 0x0011e4000c12f31c */
.L_x_12047:
[----:B------:R-:W-:Y:S05]  /*ae10*/  BSYNC.RECONVERGENT B0 ;  /* 0x0000000000007941 */ /* 0x000fea0003800200 */
.L_x_12046:
        /* <DEDUP_REMOVED lines=11> */
.L_x_12049:
[----:B------:R-:W-:Y:S05]  /*aed0*/  BSYNC.RECONVERGENT B0 ;  /* 0x0000000000007941 */ /* 0x000fea0003800200 */
.L_x_12048:
[----:B-1----:R1:W0:Y:S01]  /*aee0*/  LDS R173, [R188+0x4b00] ;  /* 0x004b0000bcad7984 */ /* 0x0022220000000800 */
[----:B------:R-:W-:Y:S04]  /*aef0*/  BSSY.RECONVERGENT B0, `(.L_x_12050) ;  /* 0x0000004000007945 */ /* 0x000fe80003800200 */
[----:B------:R-:W-:Y:S05]  /*af00*/  @!P0 BRA `(.L_x_12051) ;  /* 0x0000000000088947 */ /* 0x000fea0003800000 */
[----:B------:R1:W-:Y:S04]  /*af10*/  REDG.E.ADD.F32.FTZ.RN.STRONG.GPU desc[UR28][R56.64+0x900], R171 ;  /* 0x000900ab380079a6 */ /* 0x0003e8000c12f31c */
[----:B0-----:R1:W-:Y:S02]  /*af20*/  REDG.E.ADD.F32.FTZ.RN.STRONG.GPU desc[UR28][R68.64+0x900], R173 ;  /* 0x000900ad440079a6 */ /* 0x0013e4000c12f31c */
.L_x_12051:
[----:B------:R-:W-:Y:S05]  /*af30*/  BSYNC.RECONVERGENT B0 ;  /* 0x0000000000007941 */ /* 0x000fea0003800200 */
.L_x_12050:
[----:B-1----:R1:W0:Y:S01]  /*af40*/  LDS R171, [R178+0x4c00] ;  /* 0x004c0000b2ab7984 */ /* 0x0022220000000800 */
[----:B------:R-:W-:Y:S04]  /*af50*/  BSSY.RECONVERGENT B0, `(.L_x_12052) ;  /* 0x0000004000007945 */ /* 0x000fe80003800200 */
[----:B------:R-:W-:Y:S05]  /*af60*/  @!P2 BRA `(.L_x_12053) ;  /* 0x000000000008a947 */ /* 0x000fea0003800000 */
[----:B------:R1:W-:Y:S04]  /*af70*/  REDG.E.ADD.F32.FTZ.RN.STRONG.GPU desc[UR28][R56.64+0xa00], R163 ;  /* 0x000a00a3380079a6 */ /* 0x0003e8000c12f31c */
[----:B0-----:R1:W-:Y:S02]  /*af80*/  REDG.E.ADD.F32.FTZ.RN.STRONG.GPU desc[UR28][R68.64+0xa00], R171 ;  /* 0x000a00ab440079a6 */ /* 0x0013e4000c12f31c */
.L_x_12053:
[----:B------:R-:W-:Y:S05]  /*af90*/  BSYNC.RECONVERGENT B0 ;  /* 0x0000000000007941 */ /* 0x000fea0003800200 */
.L_x_12052:
[----:B-1----:R1:W0:Y:S01]  /*afa0*/  LDS R163, [R176+0x4d00] ;  /* 0x004d0000b0a37984 */ /* 0x0022220000000800 */
[----:B------:R-:W-:Y:S04]  /*afb0*/  BSSY.RECONVERGENT B0, `(.L_x_12054) ;  /* 0x0000004000007945 */ /* 0x000fe80003800200 */
[----:B------:R-:W-:Y:S05]  /*afc0*/  @!P3 BRA `(.L_x_12055) ;  /* 0x000000000008b947 */ /* 0x000fea0003800000 */
[----:B------:R1:W-:Y:S04]  /*afd0*/  REDG.E.ADD.F32.FTZ.RN.STRONG.GPU desc[UR28][R56.64+0xb00], R161 ;  /* 0x000b00a1380079a6 */ /* 0x0003e8000c12f31c */
[----:B0-----:R1:W-:Y:S02]  /*afe0*/  REDG.E.ADD.F32.FTZ.RN.STRONG.GPU desc[UR28][R68.64+0xb00], R163 ;  /* 0x000b00a3440079a6 */ /* 0x0013e4000c12f31c */
.L_x_12055:
[----:B------:R-:W-:Y:S05]  /*aff0*/  BSYNC.RECONVERGENT B0 ;  /* 0x0000000000007941 */ /* 0x000fea0003800200 */
.L_x_12054:
[----:B-1----:R1:W0:Y:S01]  /*b000*/  LDS R161, [R174+0x4e00] ;  /* 0x004e0000aea17984 */ /* 0x0022220000000800 */
[----:B------:R-:W-:Y:S04]  /*b010*/  BSSY.RECONVERGENT B0, `(.L_x_12056) ;  /* 0x0000004000007945 */ /* 0x000fe80003800200 */
[----:B------:R-:W-:Y:S05]  /*b020*/  @!P4 BRA `(.L_x_12057) ;  /* 0x000000000008c947 */ /* 0x000fea0003800000 */
[----:B------:R1:W-:Y:S04]  /*b030*/  REDG.E.ADD.F32.FTZ.RN.STRONG.GPU desc[UR28][R56.64+0xc00], R159 ;  /* 0x000c009f380079a6 */ /* 0x0003e8000c12f31c */
[----:B0-----:R1:W-:Y:S02]  /*b040*/  REDG.E.ADD.F32.FTZ.RN.STRONG.GPU desc[UR28][R68.64+0xc00], R161 ;  /* 0x000c00a1440079a6 */ /* 0x0013e4000c12f31c */
.L_x_12057:
[----:B------:R-:W-:Y:S05]  /*b050*/  BSYNC.RECONVERGENT B0 ;  /* 0x0000000000007941 */ /* 0x000fea0003800200 */
.L_x_12056:
[----:B-1----:R1:W0:Y:S01]  /*b060*/  LDS R159, [R172+0x4f00] ;  /* 0x004f0000ac9f7984 */ /* 0x0022220000000800 */
[----:B------:R-:W-:Y:S04]  /*b070*/  BSSY.RECONVERGENT B0, `(.L_x_12058) ;  /* 0x0000004000007945 */ /* 0x000fe80003800200 */
[----:B------:R-:W-:Y:S05]  /*b080*/  @!P5 BRA `(.L_x_12059) ;  /* 0x000000000008d947 */ /* 0x000fea0003800000 */
[----:B------:R1:W-:Y:S04]  /*b090*/  REDG.E.ADD.F32.FTZ.RN.STRONG.GPU desc[UR28][R56.64+0xd00], R155 ;  /* 0x000d009b380079a6 */ /* 0x0003e8000c12f31c */
[----:B0-----:R1:W-:Y:S02]  /*b0a0*/  REDG.E.ADD.F32.FTZ.RN.STRONG.GPU desc[UR28][R68.64+0xd00], R159 ;  /* 0x000d009f440079a6 */ /* 0x0013e4000c12f31c */
.L_x_12059:
[----:B------:R-:W-:Y:S05]  /*b0b0*/  BSYNC.RECONVERGENT B0 ;  /* 0x0000000000007941 */ /* 0x000fea0003800200 */
.L_x_12058:
        /* <DEDUP_REMOVED lines=11> */
.L_x_12061:
[----:B------:R-:W-:Y:S05]  /*b170*/  BSYNC.RECONVERGENT B0 ;  /* 0x0000000000007941 */ /* 0x000fea0003800200 */
.L_x_12060:
[----:B-1----:R1:W0:Y:S01]  /*b180*/  LDS R153, [R156+0x5100] ;  /* 0x005100009c997984 */ /* 0x0022220000000800 */
[----:B------:R-:W-:Y:S04]  /*b190*/  BSSY.RECONVERGENT B0, `(.L_x_12062) ;  /* 0x0000004000007945 */ /* 0x000fe80003800200 */
[----:B------:R-:W-:Y:S05]  /*b1a0*/  @!P0 BRA `(.L_x_12063) ;  /* 0x0000000000088947 */ /* 0x000fea0003800000 */
[----:B------:R1:W-:Y:S04]  /*b1b0*/  REDG.E.ADD.F32.FTZ.RN.STRONG.GPU desc[UR28][R56.64+0xf00], R151 ;  /* 0x000f0097380079a6 */ /* 0x0003e8000c12f31c */
[----:B0-----:R1:W-:Y:S02]  /*b1c0*/  REDG.E.ADD.F32.FTZ.RN.STRONG.GPU desc[UR28][R68.64+0xf00], R153 ;  /* 0x000f0099440079a6 */ /* 0x0013e4000c12f31c */
.L_x_12063:
[----:B------:R-:W-:Y:S05]  /*b1d0*/  BSYNC.RECONVERGENT B0 ;  /* 0x0000000000007941 */ /* 0x000fea0003800200 */
.L_x_12062:
[----:B-1----:R1:W0:Y:S01]  /*b1e0*/  LDS R151, [R154+0x5200] ;  /* 0x005200009a977984 */ /* 0x0022220000000800 */
[----:B------:R-:W-:Y:S04]  /*b1f0*/  BSSY.RECONVERGENT B0, `(.L_x_12064) ;  /* 0x0000004000007945 */ /* 0x000fe80003800200 */
[----:B------:R-:W-:Y:S05]  /*b200*/  @!P2 BRA `(.L_x_12065) ;  /* 0x000000000008a947 */ /* 0x000fea0003800000 */
[----:B------:R1:W-:Y:S04]  /*b210*/  REDG.E.ADD.F32.FTZ.RN.STRONG.GPU desc[UR28][R56.64+0x1000], R149 ;  /* 0x00100095380079a6 */ /* 0x0003e8000c12f31c */
[----:B0-----:R1:W-:Y:S02]  /*b220*/  REDG.E.ADD.F32.FTZ.RN.STRONG.GPU desc[UR28][R68.64+0x1000], R151 ;  /* 0x00100097440079a6 */ /* 0x0013e4000c12f31c */
.L_x_12065:
[----:B------:R-:W-:Y:S05]  /*b230*/  BSYNC.RECONVERGENT B0 ;  /* 0x0000000000007941 */ /* 0x000fea0003800200 */
.L_x_12064:
[----:B-1----:R1:W0:Y:S01]  /*b240*/  LDS R149, [R152+0x5300] ;  /* 0x0053000098957984 */ /* 0x0022220000000800 */
[----:B------:R-:W-:Y:S04]  /*b250*/  BSSY.RECONVERGENT B0, `(.L_x_12066) ;  /* 0x0000004000007945 */ /* 0x000fe80003800200 */
[----:B------:R-:W-:Y:S05]  /*b260*/  @!P3 BRA `(.L_x_12067) ;  /* 0x000000000008b947 */ /* 0x000fea0003800000 */
[----:B------:R1:W-:Y:S04]  /*b270*/  REDG.E.ADD.F32.FTZ.RN.STRONG.GPU desc[UR28][R56.64+0x1100], R147 ;  /* 0x00110093380079a6 */ /* 0x0003e8000c12f31c */
[----:B0-----:R1:W-:Y:S02]  /*b280*/  REDG.E.ADD.F32.FTZ.RN.STRONG.GPU desc[UR28][R68.64+0x1100], R149 ;  /* 0x00110095440079a6 */ /* 0x0013e4000c12f31c */
.L_x_12067:
[----:B------:R-:W-:Y:S05]  /*b290*/  BSYNC.RECONVERGENT B0 ;  /* 0x0000000000007941 */ /* 0x000fea0003800200 */
.L_x_12066:
[----:B-1----:R1:W0:Y:S01]  /*b2a0*/  LDS R147, [R150+0x5400] ;  /* 0x0054000096937984 */ /* 0x0022220000000800 */
[----:B------:R-:W-:Y:S04]  /*b2b0*/  BSSY.RECONVERGENT B0, `(.L_x_12068) ;  /* 0x0000004000007945 */ /* 0x000fe80003800200 */
[----:B------:R-:W-:Y:S05]  /*b2c0*/  @!P4 BRA `(.L_x_12069) ;  /* 0x000000000008c947 */ /* 0x000fea0003800000 */
[----:B------:R1:W-:Y:S04]  /*b2d0*/  REDG.E.ADD.F32.FTZ.RN.STRONG.GPU desc[UR28][R56.64+0x1200], R145 ;  /* 0x00120091380079a6 */ /* 0x0003e8000c12f31c */
[----:B0-----:R1:W-:Y:S02]  /*b2e0*/  REDG.E.ADD.F32.FTZ.RN.STRONG.GPU desc[UR28][R68.64+0x1200], R147 ;  /* 0x00120093440079a6 */ /* 0x0013e4000c12f31c */
.L_x_12069:
[----:B------:R-:W-:Y:S05]  /*b2f0*/  BSYNC.RECONVERGENT B0 ;  /* 0x0000000000007941 */ /* 0x000fea0003800200 */
.L_x_12068:
[----:B-1----:R1:W0:Y:S01]  /*b300*/  LDS R145, [R148+0x5500] ;  /* 0x0055000094917984 */ /* 0x0022220000000800 */
[----:B------:R-:W-:Y:S04]  /*b310*/  BSSY.RECONVERGENT B0, `(.L_x_12070) ;  /* 0x0000004000007945 */ /* 0x000fe80003800200 */
[----:B------:R-:W-:Y:S05]  /*b320*/  @!P5 BRA `(.L_x_12071) ;  /* 0x000000000008d947 */ /* 0x000fea0003800000 */
[----:B------:R1:W-:Y:S04]  /*b330*/  REDG.E.ADD.F32.FTZ.RN.STRONG.GPU desc[UR28][R56.64+0x1300], R143 ;  /* 0x0013008f380079a6 */ /* 0x0003e8000c12f31c */
[----:B0-----:R1:W-:Y:S02]  /*b340*/  REDG.E.ADD.F32.FTZ.RN.STRONG.GPU desc[UR28][R68.64+0x1300], R145 ;  /* 0x00130091440079a6 */ /* 0x0013e4000c12f31c */
.L_x_12071:
[----:B------:R-:W-:Y:S05]  /*b350*/  BSYNC.RECONVERGENT B0 ;  /* 0x0000000000007941 */ /* 0x000fea0003800200 */
.L_x_12070:
        /* <DEDUP_REMOVED lines=11> */
.L_x_12073:
[----:B------:R-:W-:Y:S05]  /*b410*/  BSYNC.RECONVERGENT B0 ;  /* 0x0000000000007941 */ /* 0x000fea0003800200 */
.L_x_12072:
[----:B-1----:R1:W0:Y:S01]  /*b420*/  LDS R141, [R144+0x5700] ;  /* 0x00570000908d7984 */ /* 0x0022220000000800 */
[----:B------:R-:W-:Y:S04]  /*b430*/  BSSY.RECONVERGENT B0, `(.L_x_12074) ;  /* 0x0000004000007945 */ /* 0x000fe80003800200 */
[----:B------:R-:W-:Y:S05]  /*b440*/  @!P0 BRA `(.L_x_12075) ;  /* 0x0000000000088947 */ /* 0x000fea0003800000 */
[----:B------:R1:W-:Y:S04]  /*b450*/  REDG.E.ADD.F32.FTZ.RN.STRONG.GPU desc[UR28][R56.64+0x1500], R139 ;  /* 0x0015008b380079a6 */ /* 0x0003e8000c12f31c */
[----:B0-----:R1:W-:Y:S02]  /*b460*/  REDG.E.ADD.F32.FTZ.RN.STRONG.GPU desc[UR28][R68.64+0x1500], R141 ;  /* 0x0015008d440079a6 */ /* 0x0013e4000c12f31c */
.L_x_12075:
[----:B------:R-:W-:Y:S05]  /*b470*/  BSYNC.RECONVERGENT B0 ;  /* 0x0000000000007941 */ /* 0x000fea0003800200 */
.L_x_12074:
[----:B-1----:R1:W0:Y:S01]  /*b480*/  LDS R139, [R142+0x5800] ;  /* 0x005800008e8b7984 */ /* 0x0022220000000800 */
[----:B------:R-:W-:Y:S04]  /*b490*/  BSSY.RECONVERGENT B0, `(.L_x_12076) ;  /* 0x0000004000007945 */ /* 0x000fe80003800200 */
[----:B------:R-:W-:Y:S05]  /*b4a0*/  @!P2 BRA `(.L_x_12077) ;  /* 0x000000000008a947 */ /* 0x000fea0003800000 */
[----:B------:R1:W-:Y:S04]  /*b4b0*/  REDG.E.ADD.F32.FTZ.RN.STRONG.GPU desc[UR28][R56.64+0x1600], R137 ;  /* 0x00160089380079a6 */ /* 0x0003e8000c12f31c */
[----:B0-----:R1:W-:Y:S02]  /*b4c0*/  REDG.E.ADD.F32.FTZ.RN.STRONG.GPU desc[UR28][R68.64+0x1600], R139 ;  /* 0x0016008b440079a6 */ /* 0x0013e4000c12f31c */
.L_x_12077:
[----:B------:R-:W-:Y:S05]  /*b4d0*/  BSYNC.RECONVERGENT B0 ;  /* 0x0000000000007941 */ /* 0x000fea0003800200 */
.L_x_12076:
[----:B-1----:R1:W0:Y:S01]  /*b4e0*/  LDS R137, [R140+0x5900] ;  /* 0x005900008c897984 */ /* 0x0022220000000800 */
[----:B------:R-:W-:Y:S04]  /*b4f0*/  BSSY.RECONVERGENT B0, `(.L_x_12078) ;  /* 0x0000004000007945 */ /* 0x000fe80003800200 */
[----:B------:R-:W-:Y:S05]  /*b500*/  @!P3 BRA `(.L_x_12079) ;  /* 0x000000000008b947 */ /* 0x000fea0003800000 */
[----:B------:R1:W-:Y:S04]  /*b510*/  REDG.E.ADD.F32.FTZ.RN.STRONG.GPU desc[UR28][R56.64+0x1700], R135 ;  /* 0x00170087380079a6 */ /* 0x0003e8000c12f31c */
[----:B0-----:R1:W-:Y:S02]  /*b520*/  REDG.E.ADD.F32.FTZ.RN.STRONG.GPU desc[UR28][R68.64+0x1700], R137 ;  /* 0x00170089440079a6 */ /* 0x0013e4000c12f31c */
.L_x_12079:
[----:B------:R-:W-:Y:S05]  /*b530*/  BSYNC.RECONVERGENT B0 ;  /* 0x0000000000007941 */ /* 0x000fea0003800200 */
.L_x_12078:
[----:B-1----:R1:W0:Y:S01]  /*b540*/  LDS R135, [R138+0x5a00] ;  /* 0x005a00008a877984 */ /* 0x0022220000000800 */
[----:B------:R-:W-:Y:S04]  /*b550*/  BSSY.RECONVERGENT B0, `(.L_x_12080) ;  /* 0x0000004000007945 */ /* 0x000fe80003800200 */
[----:B------:R-:W-:Y:S05]  /*b560*/  @!P4 BRA `(.L_x_12081) ;  /* 0x000000000008c947 */ /* 0x000fea0003800000 */
[----:B------:R1:W-:Y:S04]  /*b570*/  REDG.E.ADD.F32.FTZ.RN.STRONG.GPU desc[UR28][R56.64+0x1800], R133 ;  /* 0x00180085380079a6 */ /* 0x0003e8000c12f31c */
[----:B0-----:R1:W-:Y:S02]  /*b580*/  REDG.E.ADD.F32.FTZ.RN.STRONG.GPU desc[UR28][R68.64+0x1800], R135 ;  /* 0x00180087440079a6 */ /* 0x0013e4000c12f31c */
.L_x_12081:
[----:B------:R-:W-:Y:S05]  /*b590*/  BSYNC.RECONVERGENT B0 ;  /* 0x0000000000007941 */ /* 0x000fea0003800200 */
.L_x_12080:
[----:B-1----:R1:W0:Y:S01]  /*b5a0*/  LDS R133, [R136+0x5b00] ;  /* 0x005b000088857984 */ /* 0x0022220000000800 */
[----:B------:R-:W-:Y:S04]  /*b5b0*/  BSSY.RECONVERGENT B0, `(.L_x_12082) ;  /* 0x0000004000007945 */ /* 0x000fe80003800200 */
[----:B------:R-:W-:Y:S05]  /*b5c0*/  @!P5 BRA `(.L_x_12083) ;  /* 0x000000000008d947 */ /* 0x000fea0003800000 */
[----:B------:R1:W-:Y:S04]  /*b5d0*/  REDG.E.ADD.F32.FTZ.RN.STRONG.GPU desc[UR28][R56.64+0x1900], R131 ;  /* 0x00190083380079a6 */ /* 0x0003e8000c12f31c */
[----:B0-----:R1:W-:Y:S02]  /*b5e0*/  REDG.E.ADD.F32.FTZ.RN.STRONG.GPU desc[UR28][R68.64+0x1900], R133 ;  /* 0x00190085440079a6 */ /* 0x0013e4000c12f31c */
.L_x_12083:
[----:B------:R-:W-:Y:S05]  /*b5f0*/  BSYNC.RECONVERGENT B0 ;  /* 0x0000000000007941 */ /* 0x000fea0003800200 */
.L_x_12082:
        /* <DEDUP_REMOVED lines=11> */
.L_x_12085:
[----:B------:R-:W-:Y:S05]  /*b6b0*/  BSYNC.RECONVERGENT B0 ;  /* 0x0000000000007941 */ /* 0x000fea0003800200 */
.L_x_12084:
[----:B-1----:R1:W0:Y:S01]  /*b6c0*/  LDS R129, [R132+0x5d00] ;  /* 0x005d000084817984 */ /* 0x0022220000000800 */
[----:B------:R-:W-:Y:S04]  /*b6d0*/  BSSY.RECONVERGENT B0, `(.L_x_12086) ;  /* 0x0000004000007945 */ /* 0x000fe80003800200 */
[----:B------:R-:W-:Y:S05]  /*b6e0*/  @!P0 BRA `(.L_x_12087) ;  /* 0x0000000000088947 */ /* 0x000fea0003800000 */
[----:B------:R1:W-:Y:S04]  /*b6f0*/  REDG.E.ADD.F32.FTZ.RN.STRONG.GPU desc[UR28][R56.64+0x1b00], R127 ;  /* 0x001b007f380079a6 */ /* 0x0003e8000c12f31c */
[----:B0-----:R1:W-:Y:S02]  /*b700*/  REDG.E.ADD.F32.FTZ.RN.STRONG.GPU desc[UR28][R68.64+0x1b00], R129 ;  /* 0x001b0081440079a6 */ /* 0x0013e4000c12f31c */
.L_x_12087:
[----:B------:R-:W-:Y:S05]  /*b710*/  BSYNC.RECONVERGENT B0 ;  /* 0x0000000000007941 */ /* 0x000fea0003800200 */
.L_x_12086:
[----:B-1----:R1:W0:Y:S01]  /*b720*/  LDS R127, [R130+0x5e00] ;  /* 0x005e0000827f7984 */ /* 0x0022220000000800 */
[----:B------:R-:W-:Y:S04]  /*b730*/  BSSY.RECONVERGENT B0, `(.L_x_12088) ;  /* 0x0000004000007945 */ /* 0x000fe80003800200 */
[----:B------:R-:W-:Y:S05]  /*b740*/  @!P2 BRA `(.L_x_12089) ;  /* 0x000000000008a947 */ /* 0x000fea0003800000 */
[----:B------:R1:W-:Y:S04]  /*b750*/  REDG.E.ADD.F32.FTZ.RN.STRONG.GPU desc[UR28][R56.64+0x1c00], R95 ;  /* 0x001c005f380079a6 */ /* 0x0003e8000c12f31c */
[----:B0-----:R1:W-:Y:S02]  /*b760*/  REDG.E.ADD.F32.FTZ.RN.STRONG.GPU desc[UR28][R68.64+0x1c00], R127 ;  /* 0x001c007f440079a6 */ /* 0x0013e4000c12f31c */
.L_x_12089:
[----:B------:R-:W-:Y:S05]  /*b770*/  BSYNC.RECONVERGENT B0 ;  /* 0x0000000000007941 */ /* 0x000fea0003800200 */
.L_x_12088:
[----:B-1----:R1:W0:Y:S01]  /*b780*/  LDS R95, [R128+0x5f00] ;  /* 0x005f0000805f7984 */ /* 0x0022220000000800 */
[----:B------:R-:W-:Y:S04]  /*b790*/  BSSY.RECONVERGENT B0, `(.L_x_12090) ;  /* 0x0000004000007945 */ /* 0x000fe80003800200 */
[----:B------:R-:W-:Y:S05]  /*b7a0*/  @!P3 BRA `(.L_x_12091) ;  /* 0x000000000008b947 */ /* 0x000fea0003800000 */
[----:B------:R1:W-:Y:S04]  /*b7b0*/  REDG.E.ADD.F32.FTZ.RN.STRONG.GPU desc[UR28][R56.64+0x1d00], R93 ;  /* 0x001d005d380079a6 */ /* 0x0003e8000c12f31c */
[----:B0-----:R1:W-:Y:S02]  /*b7c0*/  REDG.E.ADD.F32.FTZ.RN.STRONG.GPU desc[UR28][R68.64+0x1d00], R95 ;  /* 0x001d005f440079a6 */ /* 0x0013e4000c12f31c */
.L_x_12091:
[----:B------:R-:W-:Y:S05]  /*b7d0*/  BSYNC.RECONVERGENT B0 ;  /* 0x0000000000007941 */ /* 0x000fea0003800200 */
.L_x_12090:
[----:B-1----:R1:W0:Y:S01]  /*b7e0*/  LDS R93, [R94+0x6000] ;  /* 0x006000005e5d7984 */ /* 0x0022220000000800 */
[----:B------:R-:W-:Y:S04]  /*b7f0*/  BSSY.RECONVERGENT B0, `(.L_x_12092) ;  /* 0x0000004000007945 */ /* 0x000fe80003800200 */
[----:B------:R-:W-:Y:S05]  /*b800*/  @!P4 BRA `(.L_x_12093) ;  /* 0x000000000008c947 */ /* 0x000fea0003800000 */
[----:B------:R1:W-:Y:S04]  /*b810*/  REDG.E.ADD.F32.FTZ.RN.STRONG.GPU desc[UR28][R56.64+0x1e00], R65 ;  /* 0x001e0041380079a6 */ /* 0x0003e8000c12f31c */
[----:B0-----:R1:W-:Y:S02]  /*b820*/  REDG.E.ADD.F32.FTZ.RN.STRONG.GPU desc[UR28][R68.64+0x1e00], R93 ;  /* 0x001e005d440079a6 */ /* 0x0013e4000c12f31c */
.L_x_12093:
[----:B------:R-:W-:Y:S05]  /*b830*/  BSYNC.RECONVERGENT B0 ;  /* 0x0000000000007941 */ /* 0x000fea0003800200 */
.L_x_12092:
[----:B-1----:R1:W0:Y:S01]  /*b840*/  LDS R65, [R92+0x6100] ;  /* 0x006100005c417984 */ /* 0x0022220000000800 */
[----:B------:R-:W-:Y:S04]  /*b850*/  BSSY.RECONVERGENT B0, `(.L_x_12094) ;  /* 0x0000004000007945 */ /* 0x000fe80003800200 */
[----:B------:R-:W-:Y:S05]  /*b860*/  @!P5 BRA `(.L_x_12095) ;  /* 0x000000000008d947 */ /* 0x000fea0003800000 */
[----:B------:R1:W-:Y:S04]  /*b870*/  REDG.E.ADD.F32.FTZ.RN.STRONG.GPU desc[UR28][R56.64+0x1f00], R59 ;  /* 0x001f003b380079a6 */ /* 0x0003e8000c12f31c */
[----:B0-----:R1:W-:Y:S02]  /*b880*/  REDG.E.ADD.F32.FTZ.RN.STRONG.GPU desc[UR28][R68.64+0x1f00], R65 ;  /* 0x001f0041440079a6 */ /* 0x0013e4000c12f31c */
.L_x_12095:
[----:B------:R-:W-:Y:S05]  /*b890*/  BSYNC.RECONVERGENT B0 ;  /* 0x0000000000007941 */ /* 0x000fea0003800200 */
.L_x_12094:
[----:B-12---:R-:W1:Y:S01]  /*b8a0*/  SHFL.DOWN PT, R56, R61, 0x1, 0x1f ;  /* 0x08201f003d387f89 */ /* 0x006e6200000e0000 */
[----:B------:R-:W-:Y:S01]  /*b8b0*/  ISETP.GT.AND P0, PT, R121, 0x1e, PT ;  /* 0x0000001e7900780c */ /* 0x000fe20003f04270 */
[----:B------:R-:W-:Y:S01]  /*b8c0*/  FMUL.FTZ R72, R72, R217 ;  /* 0x000000d948487220 */ /* 0x000fe20000410000 */
[----:B------:R-:W-:Y:S01]  /*b8d0*/  ISETP.NE.AND P2, PT, R0, RZ, PT ;  /* 0x000000ff0000720c */ /* 0x000fe20003f45270 */
[----:B------:R-:W2:Y:S01]  /*b8e0*/  SHFL.DOWN PT, R57, R66, 0x1, 0x1f ;  /* 0x08201f0042397f89 */ /* 0x000ea200000e0000 */
[----:B------:R-:W-:Y:S01]  /*b8f0*/  FADD.FTZ R55, R62, R55 ;  /* 0x000000373e377221 */ /* 0x000fe20000010000 */
        /* <DEDUP_REMOVED lines=31> */
[----:B------:R-:W-:Y:S01]  /*baf0*/  FFMA.FTZ R60, R48, R169, R85 ;  /* 0x000000a9303c7223 */ /* 0x000fe20000010055 */
[----:B------:R-:W-:Y:S01]  /*bb00*/  BSSY.RECONVERGENT B0, `(.L_x_12096) ;  /* 0x000003d000007945 */ /* 0x000fe20003800200 */
[----:B------:R-:W-:Y:S01]  /*bb10*/  FFMA.FTZ R23, R64, R44, R23 ;  /* 0x0000002c40177223 */ /* 0x000fe20000010017 */
[----:B------:R-:W-:Y:S01]  /*bb20*/  FADD.FTZ R89, R76, R89 ;  /* 0x000000594c597221 */ /* 0x000fe20000010000 */
[----:B------:R-:W-:Y:S01]  /*bb30*/  FFMA.FTZ R31, R166, R108, R31 ;  /* 0x0000006ca61f7223 */ /* 0x000fe2000001001f */
[----:B------:R-:W-:Y:S01]  /*bb40*/  FADD.FTZ R100, R63, R100 ;  /* 0x000000643f647221 */ /* 0x000fe20000010000 */
[----:B------:R-:W-:Y:S01]  /*bb50*/  FADD.FTZ R99, R160, R99 ;  /* 0x00000063a0637221 */ /* 0x000fe20000010000 */
[----:B------:R-:W-:Y:S01]  /*bb60*/  FFMA.FTZ R26, R169, R105, R26 ;  /* 0x00000069a91a7223 */ /* 0x000fe2000001001a */
[----:B------:R-:W-:Y:S01]  /*bb70*/  FFMA.FTZ R33, R170, R110, R33 ;  /* 0x0000006eaa217223 */ /* 0x000fe20000010021 */
[----:B------:R-:W-:Y:S01]  /*bb80*/  FADD.FTZ R101, R60, R101 ;  /* 0x000000653c657221 */ /* 0x000fe20000010000 */
[----:B-1----:R-:W-:Y:S01]  /*bb90*/  @!P0 FADD.FTZ R61, R61, R56 ;  /* 0x000000383d3d8221 */ /* 0x002fe20000010000 */
[----:B--2---:R-:W-:-:S04]  /*bba0*/  @!P0 FADD.FTZ R66, R66, R57 ;  /* 0x0000003942428221 */ /* 0x004fc80000010000 */
[----:B------:R-:W1:Y:S01]  /*bbb0*/  SHFL.DOWN PT, R56, R61, 0x4, 0x1f ;  /* 0x08801f003d387f89 */ /* 0x000e6200000e0000 */
[----:B------:R-:W-:-:S03]  /*bbc0*/  ISETP.GT.AND P0, PT, R121, 0x1b, PT ;  /* 0x0000001b7900780c */ /* 0x000fc60003f04270 */
[----:B------:R-:W2:Y:S10]  /*bbd0*/  SHFL.DOWN PT, R57, R66, 0x4, 0x1f ;  /* 0x08801f0042397f89 */ /* 0x000eb400000e0000 */
[----:B-1----:R-:W-:Y:S01]  /*bbe0*/  @!P0 FADD.FTZ R61, R61, R56 ;  /* 0x000000383d3d8221 */ /* 0x002fe20000010000 */
[----:B------:R-:W-:Y:S01]  /*bbf0*/  FMUL.FTZ R56, R201, R165 ;  /* 0x000000a5c9387220 */ /* 0x000fe20000410000 */
[----:B--2---:R-:W-:-:S03]  /*bc00*/  @!P0 FADD.FTZ R66, R66, R57 ;  /* 0x0000003942428221 */ /* 0x004fc60000010000 */
[----:B0-----:R-:W0:Y:S01]  /*bc10*/  SHFL.DOWN PT, R68, R61, 0x8, 0x1f ;  /* 0x09001f003d447f89 */ /* 0x001e2200000e0000 */
[----:B------:R-:W-:Y:S01]  /*bc20*/  ISETP.GT.AND P0, PT, R121, 0x17, PT ;  /* 0x000000177900780c */ /* 0x000fe20003f04270 */
[----:B------:R-:W-:Y:S01]  /*bc30*/  FMUL.FTZ R57, R192, R164 ;  /* 0x000000a4c0397220 */ /* 0x000fe20000410000 */
[----:B------:R-:W-:Y:S01]  /*bc40*/  FFMA.FTZ R77, R77, R181, R56 ;  /* 0x000000b54d4d7223 */ /* 0x000fe20000010038 */
[----:B------:R-:W1:Y:S02]  /*bc50*/  SHFL.DOWN PT, R59, R66, 0x8, 0x1f ;  /* 0x09001f00423b7f89 */ /* 0x000e6400000e0000 */
[----:B------:R-:W-:Y:S01]  /*bc60*/  FFMA.FTZ R57, R78, R180, R57 ;  /* 0x000000b44e397223 */ /* 0x000fe20000010039 */
[----:B------:R-:W-:Y:S01]  /*bc70*/  FFMA.FTZ R70, R45, R77, R70 ;  /* 0x0000004d2d467223 */ /* 0x000fe20000010046 */
[----:B------:R-:W-:Y:S02]  /*bc80*/  FFMA.FTZ R24, R77, R52, R24 ;  /* 0x000000344d187223 */ /* 0x000fe40000010018 */
[----:B------:R-:W-:Y:S01]  /*bc90*/  FFMA.FTZ R32, R57, R107, R32 ;  /* 0x0000006b39207223 */ /* 0x000fe20000010020 */
[----:B------:R-:W-:Y:S01]  /*bca0*/  FFMA.FTZ R71, R116, R57, R71 ;  /* 0x0000003974477223 */ /* 0x000fe20000010047 */
[----:B------:R-:W-:-:S03]  /*bcb0*/  FADD.FTZ R91, R70, R91 ;  /* 0x0000005b465b7221 */ /* 0x000fc60000010000 */
[----:B------:R-:W-:Y:S01]  /*bcc0*/  FADD.FTZ R98, R71, R98 ;  /* 0x0000006247627221 */ /* 0x000fe20000010000 */
[----:B0-----:R-:W-:Y:S01]  /*bcd0*/  @!P0 FADD.FTZ R61, R61, R68 ;  /* 0x000000443d3d8221 */ /* 0x001fe20000010000 */
[----:B-1----:R-:W-:-:S04]  /*bce0*/  @!P0 FADD.FTZ R66, R66, R59 ;  /* 0x0000003b42428221 */ /* 0x002fc80000010000 */
[----:B------:R-:W0:Y:S01]  /*bcf0*/  SHFL.DOWN PT, R56, R61, 0x10, 0x1f ;  /* 0x0a001f003d387f89 */ /* 0x000e2200000e0000 */
[----:B------:R-:W-:Y:S01]  /*bd00*/  ISETP.NE.AND P0, PT, R121, RZ, PT ;  /* 0x000000ff7900720c */ /* 0x000fe20003f05270 */
[----:B------:R-:W-:Y:S02]  /*bd10*/  FMUL.FTZ R59, R196, R168 ;  /* 0x000000a8c43b7220 */ /* 0x000fe40000410000 */
[----:B------:R-:W1:Y:S02]  /*bd20*/  SHFL.DOWN PT, R57, R66, 0x10, 0x1f ;  /* 0x0a001f0042397f89 */ /* 0x000e6400000e0000 */
[----:B------:R-:W-:-:S04]  /*bd30*/  FFMA.FTZ R59, R74, R184, R59 ;  /* 0x000000b84a3b7223 */ /* 0x000fc8000001003b */
[----:B------:R-:W-:Y:S01]  /*bd40*/  FFMA.FTZ R34, R59, R109, R34 ;  /* 0x0000006d3b227223 */ /* 0x000fe20000010022 */
[----:B------:R-:W-:Y:S01]  /*bd50*/  FFMA.FTZ R83, R118, R59, R83 ;  /* 0x0000003b76537223 */ /* 0x000fe20000010053 */
[----:B------:R-:W-:Y:S02]  /*bd60*/  FFMA.FTZ R59, R117, R170, R58 ;  /* 0x000000aa753b7223 */ /* 0x000fe4000001003a */
[----:B------:R-:W-:Y:S01]  /*bd70*/  @!P0 SHF.R.U32.HI R62, RZ, 0x2, R0 ;  /* 0x00000002ff3e8819 */ /* 0x000fe20000011600 */
[----:B------:R-:W-:Y:S01]  /*bd80*/  FADD.FTZ R102, R83, R102 ;  /* 0x0000006653667221 */ /* 0x000fe20000010000 */
[----:B------:R-:W-:Y:S02]  /*bd90*/  FADD.FTZ R104, R59, R104 ;  /* 0x000000683b687221 */ /* 0x000fe40000010000 */
[----:B------:R-:W-:Y:S01]  /*bda0*/  @!P0 LOP3.LUT R62, R62, 0xf8, RZ, 0xc0, !PT ;  /* 0x000000f83e3e8812 */ /* 0x000fe200078ec0ff */
[----:B0-----:R-:W-:Y:S01]  /*bdb0*/  FADD.FTZ R56, R61, R56 ;  /* 0x000000383d387221 */ /* 0x001fe20000010000 */
        /* <DEDUP_REMOVED lines=11> */
[----:B0-----:R-:W0:Y:S01]  /*be70*/  @P2 LDS.64 R62, [UR31+0x8d60] ;  /* 0x008d601fff3e2984 */ /* 0x001e220008000a00 */
[----:B-1----:R-:W-:Y:S01]  /*be80*/  FADD.FTZ R58, R58, R61 ;  /* 0x0000003d3a3a7221 */ /* 0x002fe20000010000 */
[----:B------:R-:W-:-:S03]  /*be90*/  FADD.FTZ R59, R59, R66 ;  /* 0x000000423b3b7221 */ /* 0x000fc60000010000 */
[----:B0-----:R-:W-:Y:S01]  /*bea0*/  @P2 FADD.FTZ R58, R58, R62 ;  /* 0x0000003e3a3a2221 */ /* 0x001fe20000010000 */
[----:B------:R-:W-:-:S05]  /*beb0*/  @P2 FADD.FTZ R59, R59, R63 ;  /* 0x0000003f3b3b2221 */ /* 0x000fca0000010000 */
[----:B------:R1:W-:Y:S02]  /*bec0*/  STS.64 [UR31+0x8d60], R58 ;  /* 0x008d603aff007988 */ /* 0x0003e40008000a1f */
.L_x_12097:
[----:B------:R-:W-:Y:S05]  /*bed0*/  BSYNC.RECONVERGENT B0 ;  /* 0x0000000000007941 */ /* 0x000fea0003800200 */
.L_x_12096:
[----:B------:R-:W-:-:S04]  /*bee0*/  UIADD3 UR8, UPT, UPT, UR8, 0x1, URZ ;  /* 0x0000000108087890 */ /* 0x000fc8000fffe0ff */
[----:B------:R-:W-:-:S09]  /*bef0*/  UISETP.GE.AND UP0, UPT, UR8, UR44, UPT ;  /* 0x0000002c0800728c */ /* 0x000fd2000bf06270 */
[----:B------:R-:W-:Y:S05]  /*bf00*/  BRA.U !UP0, `(.L_x_12098) ;  /* 0xffffff7908c07547 */ /* 0x000fea000b83ffff */
.L_x_12002:
[----:B------:R-:W2:Y:S01]  /*bf10*/  S2R R40, SR_TID.X ;  /* 0x0000000000287919 */ /* 0x000ea20000002100 */
[----:B------:R-:W-:Y:S01]  /*bf20*/  HFMA2 R3, -RZ, RZ, 0, 9.5367431640625e-07 ;  /* 0x00000010ff037431 */ /* 0x000fe200000001ff */
[----:B------:R-:W-:Y:S08]  /*bf30*/  BAR.SYNC.DEFER_BLOCKING 0x0 ;  /* 0x0000000000007b1d */ /* 0x000ff00000010000 */
[----:B------:R-:W-:Y:S01]  /*bf40*/  S2UR UR38, SR_CTAID.X ;  /* 0x00000000002679c3 */ /* 0x000fe20000002500 */
[----:B------:R-:W5:Y:S01]  /*bf50*/  LDCU.64 UR32, c[0x0][0x4f8] ;  /* 0x00009f00ff2077ac */ /* 0x000f620008000a00 */
[----:B------:R-:W-:Y:S01]  /*bf60*/  F2FP.BF16.F32.PACK_AB R19, R19, R28 ;  /* 0x0000001c1313723e */ /* 0x000fe200000010ff */
[----:B------:R-:W-:Y:S01]  /*bf70*/  UIADD3 UR30, UPT, UPT, UR17, -0x1, URZ ;  /* 0xffffffff111e7890 */ /* 0x000fe2000fffe0ff */
[----:B------:R-:W0:Y:S04]  /*bf80*/  LDCU.64 UR34, c[0x0][0x500] ;  /* 0x0000a000ff2277ac */ /* 0x000e280008000a00 */
[----:B------:R-:W0:Y:S01]  /*bf90*/  S2UR UR8, SR_CTAID.Y ;  /* 0x00000000000879c3 */ /* 0x000e220000002600 */
[----:B------:R-:W1:Y:S01]  /*bfa0*/  LDCU.64 UR36, c[0x0][0x550] ;  /* 0x0000aa00ff2477ac */ /* 0x000e620008000a00 */
[----:B--2---:R-:W-:-:S04]  /*bfb0*/  SHF.L.U32 R13, R40, 0x1, RZ ;  /* 0x00000001280d7819 */ /* 0x004fc800000006ff */
[----:B------:R-:W-:-:S04]  /*bfc0*/  LOP3.LUT R13, R13, 0x7c0, RZ, 0xc0, !PT ;  /* 0x000007c00d0d7812 */ /* 0x000fc800078ec0ff */
[----:B------:R-:W-:-:S05]  /*bfd0*/  LOP3.LUT R0, R13, 0x1f, R124, 0xf8, !PT ;  /* 0x0000001f0d007812 */ /* 0x000fca00078ef87c */
[----:B------:R-:W-:-:S05]  /*bfe0*/  IMAD.WIDE.U32 R2, R0, R3, UR12 ;  /* 0x0000000c00027e25 */ /* 0x000fca000f8e0003 */
[----:B------:R-:W2:Y:S04]  /*bff0*/  LDG.E.128 R4, desc[UR28][R2.64] ;  /* 0x0000001c02047981 */ /* 0x000ea8000c1e1d00 */
[----:B------:R-:W3:Y:S01]  /*c000*/  LDG.E.128 R36, desc[UR28][R2.64+0x200] ;  /* 0x0002001c02247981 */ /* 0x000ee2000c1e1d00 */
[----:B------:R-:W-:Y:S02]  /*c010*/  USHF.L.U32 UR26, UR30, 0xa, URZ ;  /* 0x0000000a1e1a7899 */ /* 0x000fe400080006ff */
[----:B0-----:R-:W-:Y:S02]  /*c020*/  UIMAD UR31, UR8, UR35, URZ ;  /* 0x00000023081f72a4 */ /* 0x001fe4000f8e02ff */
[----:B------:R-:W-:Y:S02]  /*c030*/  USHF.R.S32.HI UR27, URZ, 0x1f, UR26 ;  /* 0x0000001fff1b7899 */ /* 0x000fe4000801141a */
[----:B------:R-:W-:-:S02]  /*c040*/  UIADD3 UR22, UP1, UPT, UR22, -0x1000, URZ ;  /* 0xfffff00016167890 */ /* 0x000fc4000ff3e0ff */
[----:B-----5:R-:W-:Y:S02]  /*c050*/  UIMAD.WIDE.U32 UR24, UR38, UR32, UR26 ;  /* 0x00000020261872a5 */ /* 0x020fe4000f8e001a */
[----:B------:R-:W-:Y:S02]  /*c060*/  UIADD3 UR9, UP2, UPT, UR9, -0x800, URZ ;  /* 0xfffff80009097890 */ /* 0x000fe4000ff5e0ff */
[----:B------:R-:W-:Y:S01]  /*c070*/  UIMAD UR25, UR38, UR33, UR25 ;  /* 0x00000021261972a4 */ /* 0x000fe2000f8e0219 */
[----:B------:R-:W0:Y:S03]  /*c080*/  LDCU.64 UR32, c[0x0][0x520] ;  /* 0x0000a400ff2077ac */ /* 0x000e260008000a00 */
[----:B------:R-:W-:Y:S01]  /*c090*/  UIMAD.WIDE.U32 UR24, UR8, UR34, UR24 ;  /* 0x00000022081872a5 */ /* 0x000fe2000f8e0018 */
[----:B------:R-:W5:Y:S03]  /*c0a0*/  LDCU.64 UR34, c[0x0][0x560] ;  /* 0x0000ac00ff2277ac */ /* 0x000f660008000a00 */
[----:B------:R-:W-:-:S02]  /*c0b0*/  UIADD3 UR31, UPT, UPT, UR25, UR31, URZ ;  /* 0x0000001f191f7290 */ /* 0x000fc4000fffe0ff */
[----:B-1----:R-:W-:Y:S02]  /*c0c0*/  ULEA UR25, UP0, UR24, UR36, 0x1 ;  /* 0x0000002418197291 */ /* 0x002fe4000f8008ff */
[----:B------:R-:W-:Y:S02]  /*c0d0*/  UIADD3 UR11, UP3, UPT, UR11, -0x800, URZ ;  /* 0xfffff8000b0b7890 */ /* 0x000fe4000ff7e0ff */
[----:B------:R-:W-:Y:S02]  /*c0e0*/  ULEA.HI.X UR24, UR24, UR37, UR31, 0x1, UP0 ;  /* 0x0000002518187291 */ /* 0x000fe400080f0c1f */
[----:B------:R-:W-:Y:S02]  /*c0f0*/  UIADD3 UR12, UP4, UPT, UR12, -0x800, URZ ;  /* 0xfffff8000c0c7890 */ /* 0x000fe4000ff9e0ff */
[----:B------:R-:W-:Y:S02]  /*c100*/  UIADD3.X UR23, UPT, UPT, UR23, -0x1, URZ, UP1, !UPT ;  /* 0xffffffff17177890 */ /* 0x000fe40008ffe4ff */
[----:B------:R-:W-:-:S02]  /*c110*/  UIADD3.X UR19, UPT, UPT, UR19, -0x1, URZ, UP2, !UPT ;  /* 0xffffffff13137890 */ /* 0x000fc400097fe4ff */
[----:B------:R-:W-:Y:S02]  /*c120*/  UIADD3.X UR18, UPT, UPT, UR18, -0x1, URZ, UP3, !UPT ;  /* 0xffffffff12127890 */ /* 0x000fe40009ffe4ff */
[----:B------:R-:W-:Y:S01]  /*c130*/  UIADD3.X UR13, UPT, UPT, UR13, -0x1, URZ, UP4, !UPT ;  /* 0xffffffff0d0d7890 */ /* 0x000fe2000a7fe4ff */
[----:B--2---:R-:W-:Y:S04]  /*c140*/  STS.128 [R120], R4 ;  /* 0x0000000478007388 */ /* 0x004fe80000000c00 */
[----:B---3--:R1:W-:Y:S01]  /*c150*/  STS.128 [R120+0x200], R36 ;  /* 0x0002002478007388 */ /* 0x0083e20000000c00 */
[----:B------:R-:W-:-:S03]  /*c160*/  NOP ;  /* 0x0000000000007918 */ /* 0x000fc60000000000 */
[----:B------:R-:W2:Y:S04]  /*c170*/  LDS.128 R8, [R119] ;  /* 0x0000000077087984 */ /* 0x000ea80000000c00 */
[----:B------:R-:W3:Y:S01]  /*c180*/  LDS.128 R4, [R119+0x10] ;  /* 0x0000100077047984 */ /* 0x000ee20000000c00 */
[----:B-1----:R-:W-:Y:S02]  /*c190*/  F2FP.BF16.F32.PACK_AB R39, R23, R32 ;  /* 0x000000201727723e */ /* 0x002fe400000010ff */
[----:B------:R-:W-:Y:S02]  /*c1a0*/  F2FP.BF16.F32.PACK_AB R38, R24, R31 ;  /* 0x0000001f1826723e */ /* 0x000fe400000010ff */
[----:B------:R-:W-:Y:S02]  /*c1b0*/  F2FP.BF16.F32.PACK_AB R37, R25, R34 ;  /* 0x000000221925723e */ /* 0x000fe400000010ff */
[----:B------:R-:W-:Y:S01]  /*c1c0*/  F2FP.BF16.F32.PACK_AB R36, R26, R33 ;  /* 0x000000211a24723e */ /* 0x000fe200000010ff */
[----:B------:R-:W-:Y:S01]  /*c1d0*/  BAR.SYNC.DEFER_BLOCKING 0x0 ;  /* 0x0000000000007b1d */ /* 0x000fe20000010000 */
[----:B--2---:R-:W-:-:S05]  /*c1e0*/  SHF.L.U32 R12, R8, 0x10, RZ ;  /* 0x00000010080c7819 */ /* 0x004fca00000006ff */
[----:B------:R-:W-:Y:S01]  /*c1f0*/  STS.128 [R119], R36 ;  /* 0x0000002477007388 */ /* 0x000fe20000000c00 */
        /* <DEDUP_REMOVED lines=20> */
[----:B------:R-:W1:Y:S01]  /*c340*/  @!P6 MUFU.EX2 R2, R2 ;  /* 0x000000020002e308 */ /* 0x000e620000000800 */
[----:B------:R-:W-:Y:S01]  /*c350*/  @!P4 FMUL.FTZ R8, R8, -1.4426950216293334961 ;  /* 0xbfb8aa3b0808c820 */ /* 0x000fe20000410000 */
[----:B------:R-:W-:Y:S01]  /*c360*/  @!P5 FMUL.FTZ R12, R12, -1.4426950216293334961 ;  /* 0xbfb8aa3b0c0cd820 */ /* 0x000fe20000410000 */
[----:B------:R-:W-:Y:S01]  /*c370*/  FADD.FTZ R16, R15, UR7 ;  /* 0x000000070f107e21 */ /* 0x000fe20008010000 */
[----:B------:R-:W-:-:S02]  /*c380*/  SHF.L.U32 R11, R11, 0x10, RZ ;  /* 0x000000100b0b7819 */ /* 0x000fc400000006ff */
[----:B---3--:R-:W-:Y:S02]  /*c390*/  SHF.L.U32 R15, R4, 0x10, RZ ;  /* 0x00000010040f7819 */ /* 0x008fe400000006ff */
[----:B------:R-:W2:Y:S01]  /*c3a0*/  @!P4 MUFU.EX2 R8, R8 ;  /* 0x000000080008c308 */ /* 0x000ea20000000800 */
[----:B------:R-:W-:Y:S02]  /*c3b0*/  FSETP.GTU.FTZ.AND P2, PT, R16, 20, PT ;  /* 0x41a000001000780b */ /* 0x000fe40003f5c000 */
[----:B------:R-:W-:Y:S01]  /*c3c0*/  FADD.FTZ R15, R15, UR7 ;  /* 0x000000070f0f7e21 */ /* 0x000fe20008010000 */
[----:B------:R-:W-:Y:S01]  /*c3d0*/  @!P3 FMUL.FTZ R14, R14, -1.4426950216293334961 ;  /* 0xbfb8aa3b0e0eb820 */ /* 0x000fe20000410000 */
[----:B------:R-:W-:-:S03]  /*c3e0*/  PRMT R4, R4, 0x7632, R4 ;  /* 0x0000763204047816 */ /* 0x000fc60000000004 */
[----:B------:R-:W3:Y:S01]  /*c3f0*/  @!P5 MUFU.EX2 R12, R12 ;  /* 0x0000000c000cd308 */ /* 0x000ee20000000800 */
[----:B-1----:R-:W-:Y:S01]  /*c400*/  @!P6 FADD.FTZ R3, R2, 1 ;  /* 0x3f8000000203e421 */ /* 0x002fe20000010000 */
[----:B------:R-:W-:Y:S02]  /*c410*/  FSETP.GTU.FTZ.AND P1, PT, R15, 20, PT ;  /* 0x41a000000f00780b */ /* 0x000fe40003f3c000 */
[----:B------:R-:W-:-:S04]  /*c420*/  SHF.L.U32 R4, R4, 0x10, RZ ;  /* 0x0000001004047819 */ /* 0x000fc800000006ff */
        /* <DEDUP_REMOVED lines=8> */
[----:B------:R1:W3:Y:S01]  /*c4b0*/  @!P5 MUFU.RCP R35, R2 ;  /* 0x000000020023d308 */ /* 0x0002e20000001000 */
[----:B----4-:R-:W-:Y:S01]  /*c4c0*/  @!P6 FMUL.FTZ R104, R104, R17 ;  /* 0x000000116868e220 */ /* 0x010fe20000410000 */
[----:B------:R-:W-:Y:S01]  /*c4d0*/  FADD.FTZ R18, R12, UR7 ;  /* 0x000000070c127e21 */ /* 0x000fe20008010000 */
[----:B------:R-:W-:-:S04]  /*c4e0*/  SHF.L.U32 R5, R5, 0x10, RZ ;  /* 0x0000001005057819 */ /* 0x000fc800000006ff */
[----:B------:R-:W-:Y:S01]  /*c4f0*/  FSETP.GTU.FTZ.AND P0, PT, R18, 20, PT ;  /* 0x41a000001200780b */ /* 0x000fe20003f1c000 */
[----:B------:R-:W4:Y:S01]  /*c500*/  @!P3 MUFU.EX2 R14, R14 ;  /* 0x0000000e000eb308 */ /* 0x000f220000000800 */
[----:B-1----:R-:W-:Y:S01]  /*c510*/  FADD.FTZ R2, R9, UR7 ;  /* 0x0000000709027e21 */ /* 0x002fe20008010000 */
[----:B--2---:R-:W-:Y:S01]  /*c520*/  @!P4 FMUL.FTZ R101, R101, R8 ;  /* 0x000000086565c220 */ /* 0x004fe20000410000 */
[----:B------:R-:W-:Y:S01]  /*c530*/  FSETP.GTU.FTZ.AND P4, PT, R10, 20, PT ;  /* 0x41a000000a00780b */ /* 0x000fe20003f9c000 */
[----:B------:R-:W-:Y:S01]  /*c540*/  @!P1 FMUL.FTZ R9, R15, -1.4426950216293334961 ;  /* 0xbfb8aa3b0f099820 */ /* 0x000fe20000410000 */
[----:B------:R-:W-:Y:S01]  /*c550*/  FADD.FTZ R5, R5, UR7 ;  /* 0x0000000705057e21 */ /* 0x000fe20008010000 */
[----:B------:R-:W-:Y:S02]  /*c560*/  FSETP.GTU.FTZ.AND P6, PT, R2, 20, PT ;  /* 0x41a000000200780b */ /* 0x000fe40003fdc000 */
[----:B------:R1:W2:Y:S01]  /*c570*/  @!P2 MUFU.EX2 R12, R3 ;  /* 0x00000003000ca308 */ /* 0x0002a20000000800 */
[----:B---3--:R-:W-:Y:S01]  /*c580*/  @!P5 FMUL.FTZ R102, R102, R35 ;  /* 0x000000236666d220 */ /* 0x008fe20000410000 */
[----:B------:R-:W-:-:S06]  /*c590*/  FSETP.GTU.FTZ.AND P5, PT, R16, 20, PT ;  /* 0x41a000001000780b */ /* 0x000fcc0003fbc000 */
[----:B------:R-:W-:Y:S01]  /*c5a0*/  @!P4 FMUL.FTZ R8, R10, -1.4426950216293334961 ;  /* 0xbfb8aa3b0a08c820 */ /* 0x000fe20000410000 */
[----:B------:R-:W3:Y:S01]  /*c5b0*/  @!P1 MUFU.EX2 R15, R9 ;  /* 0x00000009000f9308 */ /* 0x000ee20000000800 */
[----:B-1----:R-:W-:Y:S01]  /*c5c0*/  @!P0 FMUL.FTZ R3, R18, -1.4426950216293334961 ;  /* 0xbfb8aa3b12038820 */ /* 0x002fe20000410000 */
[----:B------:R-:W-:Y:S01]  /*c5d0*/  @!P6 FMUL.FTZ R2, R2, -1.4426950216293334961 ;  /* 0xbfb8aa3b0202e820 */ /* 0x000fe20000410000 */
[----:B----4-:R-:W-:-:S03]  /*c5e0*/  @!P3 FADD.FTZ R14, R14, 1 ;  /* 0x3f8000000e0eb421 */ /* 0x010fc60000010000 */
[----:B------:R-:W-:Y:S02]  /*c5f0*/  @!P5 FMUL.FTZ R10, R16, -1.4426950216293334961 ;  /* 0xbfb8aa3b100ad820 */ /* 0x000fe40000410000 */
[----:B------:R-:W-:Y:S01]  /*c600*/  @!P6 MUFU.EX2 R2, R2 ;  /* 0x000000020002e308 */ /* 0x000fe20000000800 */
[----:B--2---:R-:W-:-:S07]  /*c610*/  @!P2 FADD.FTZ R12, R12, 1 ;  /* 0x3f8000000c0ca421 */ /* 0x004fce0000010000 */
[----:B------:R-:W1:Y:S01]  /*c620*/  @!P4 MUFU.EX2 R8, R8 ;  /* 0x000000080008c308 */ /* 0x000e620000000800 */
[----:B---3--:R-:W-:-:S07]  /*c630*/  @!P1 FADD.FTZ R15, R15, 1 ;  /* 0x3f8000000f0f9421 */ /* 0x008fce0000010000 */
[----:B------:R-:W2:Y:S08]  /*c640*/  @!P5 MUFU.EX2 R10, R10 ;  /* 0x0000000a000ad308 */ /* 0x000eb00000000800 */
[----:B------:R3:W4:Y:S01]  /*c650*/  @!P0 MUFU.EX2 R11, R3 ;  /* 0x00000003000b8308 */ /* 0x0007220000000800 */
[----:B-1----:R-:W-:-:S07]  /*c660*/  @!P4 FADD.FTZ R9, R8, 1 ;  /* 0x3f8000000809c421 */ /* 0x002fce0000010000 */
[----:B------:R-:W1:Y:S01]  /*c670*/  @!P3 MUFU.RCP R17, R14 ;  /* 0x0000000e0011b308 */ /* 0x000e620000001000 */
[----:B---3--:R-:W-:Y:S01]  /*c680*/  @!P6 FADD.FTZ R3, R2, 1 ;  /* 0x3f8000000203e421 */ /* 0x008fe20000010000 */
[----:B--2---:R-:W-:Y:S01]  /*c690*/  @!P5 FADD.FTZ R10, R10, 1 ;  /* 0x3f8000000a0ad421 */ /* 0x004fe20000010000 */
        /* <DEDUP_REMOVED lines=9> */
[----:B--2---:R-:W-:Y:S01]  /*c730*/  FADD.FTZ R3, R4, UR7 ;  /* 0x0000000704037e21 */ /* 0x004fe20008010000 */
[----:B------:R-:W-:Y:S01]  /*c740*/  SHF.L.U32 R7, R7, 0x10, RZ ;  /* 0x0000001007077819 */ /* 0x000fe200000006ff */
[----:B-1----:R-:W-:Y:S01]  /*c750*/  @!P3 FMUL.FTZ R100, R100, R17 ;  /* 0x000000116464b220 */ /* 0x002fe20000410000 */
[----:B------:R-:W-:Y:S01]  /*c760*/  FADD.FTZ R6, R6, UR7 ;  /* 0x0000000706067e21 */ /* 0x000fe20008010000 */
[----:B------:R-:W-:-:S02]  /*c770*/  F2FP.BF16.F32.PACK_AB R17, R21, R30 ;  /* 0x0000001e1511723e */ /* 0x000fc400000010ff */
[----:B------:R-:W-:Y:S01]  /*c780*/  FSETP.GTU.FTZ.AND P3, PT, R3, 20, PT ;  /* 0x41a000000300780b */ /* 0x000fe20003f7c000 */
[----:B------:R1:W2:Y:S01]  /*c790*/  @!P4 MUFU.RCP R18, R9 ;  /* 0x000000090012c308 */ /* 0x0002a20000001000 */
[----:B---3--:R-:W-:Y:S01]  /*c7a0*/  @!P6 FMUL.FTZ R99, R99, R16 ;  /* 0x000000106363e220 */ /* 0x008fe20000410000 */
[----:B------:R-:W-:Y:S01]  /*c7b0*/  FSETP.GTU.FTZ.AND P6, PT, R8, 20, PT ;  /* 0x41a000000800780b */ /* 0x000fe20003fdc000 */
[----:B------:R-:W-:Y:S01]  /*c7c0*/  FADD.FTZ R7, R7, UR7 ;  /* 0x0000000707077e21 */ /* 0x000fe20008010000 */
[----:B------:R-:W-:Y:S02]  /*c7d0*/  F2FP.BF16.F32.PACK_AB R16, R22, R29 ;  /* 0x0000001d1610723e */ /* 0x000fe400000010ff */
[----:B------:R-:W-:Y:S02]  /*c7e0*/  F2FP.BF16.F32.PACK_AB R105, R99, R102 ;  /* 0x000000666369723e */ /* 0x000fe400000010ff */
[----:B------:R-:W3:Y:S01]  /*c7f0*/  @!P5 MUFU.RCP R10, R10 ;  /* 0x0000000a000ad308 */ /* 0x000ee20000001000 */
[----:B----4-:R-:W-:Y:S01]  /*c800*/  @!P2 FMUL.FTZ R98, R98, R35 ;  /* 0x000000236262a220 */ /* 0x010fe20000410000 */
[----:B------:R-:W-:Y:S01]  /*c810*/  FSETP.GTU.FTZ.AND P2, PT, R5, 20, PT ;  /* 0x41a000000500780b */ /* 0x000fe20003f5c000 */
[----:B-1----:R-:W-:-:S04]  /*c820*/  FADD.FTZ R9, R2, UR7 ;  /* 0x0000000702097e21 */ /* 0x002fc80008010000 */
[----:B------:R-:W-:Y:S01]  /*c830*/  @!P6 FMUL.FTZ R2, R8, -1.4426950216293334961 ;  /* 0xbfb8aa3b0802e820 */ /* 0x000fe20000410000 */
[----:B------:R-:W1:Y:S01]  /*c840*/  @!P1 MUFU.RCP R15, R15 ;  /* 0x0000000f000f9308 */ /* 0x000e620000001000 */
[----:B--2---:R-:W-:Y:S01]  /*c850*/  @!P4 FMUL.FTZ R91, R91, R18 ;  /* 0x000000125b5bc220 */ /* 0x004fe20000410000 */
[----:B------:R-:W-:Y:S02]  /*c860*/  F2FP.BF16.F32.PACK_AB R18, R20, R27 ;  /* 0x0000001b1412723e */ /* 0x000fe400000010ff */
[----:B------:R-:W-:Y:S02]  /*c870*/  FSETP.GTU.FTZ.AND P4, PT, R9, 20, PT ;  /* 0x41a000000900780b */ /* 0x000fe40003f9c000 */
[----:B------:R-:W-:Y:S01]  /*c880*/  F2FP.BF16.F32.PACK_AB R106, R91, R100 ;  /* 0x000000645b6a723e */ /* 0x000fe200000010ff */
[----:B------:R-:W-:Y:S01]  /*c890*/  STS.128 [R119+0x10], R16 ;  /* 0x0000101077007388 */ /* 0x000fe20000000c00 */
[----:B------:R-:W-:Y:S01]  /*c8a0*/  NOP ;  /* 0x0000000000007918 */ /* 0x000fe20000000000 */
[----:B---3--:R-:W-:Y:S01]  /*c8b0*/  @!P5 FMUL.FTZ R89, R89, R10 ;  /* 0x0000000a5959d220 */ /* 0x008fe20000410000 */
[----:B------:R-:W-:Y:S01]  /*c8c0*/  FSETP.GTU.FTZ.AND P5, PT, R6, 20, PT ;  /* 0x41a000000600780b */ /* 0x000fe20003fbc000 */
[----:B------:R2:W3:Y:S01]  /*c8d0*/  @!P6 MUFU.EX2 R4, R2 ;  /* 0x000000020004e308 */ /* 0x0004e20000000800 */
[----:B-1----:R-:W-:Y:S01]  /*c8e0*/  @!P1 FMUL.FTZ R96, R96, R15 ;  /* 0x0000000f60609220 */ /* 0x002fe20000410000 */
[----:B------:R-:W-:Y:S01]  /*c8f0*/  FSETP.GTU.FTZ.AND P1, PT, R7, 20, PT ;  /* 0x41a000000700780b */ /* 0x000fe20003f3c000 */
[----:B------:R-:W1:Y:S03]  /*c900*/  LDS.128 R20, [R120] ;  /* 0x0000000078147984 */ /* 0x000e660000000c00 */
[----:B------:R-:W-:Y:S01]  /*c910*/  @!P4 FMUL.FTZ R8, R9, -1.4426950216293334961 ;  /* 0xbfb8aa3b0908c820 */ /* 0x000fe20000410000 */
[----:B------:R-:W-:Y:S01]  /*c920*/  F2FP.BF16.F32.PACK_AB R107, R89, R98 ;  /* 0x00000062596b723e */ /* 0x000fe200000010ff */
[----:B------:R-:W4:Y:S01]  /*c930*/  LDS.128 R16, [R120+0x200] ;  /* 0x0002000078107984 */ /* 0x000f220000000c00 */
[----:B------:R-:W0:Y:S01]  /*c940*/  @!P0 MUFU.RCP R11, R11 ;  /* 0x0000000b000b8308 */ /* 0x000e220000001000 */
[----:B--2---:R-:W-:Y:S01]  /*c950*/  @!P3 FMUL.FTZ R2, R3, -1.4426950216293334961 ;  /* 0xbfb8aa3b0302b820 */ /* 0x004fe20000410000 */
[----:B------:R-:W-:Y:S01]  /*c960*/  @!P2 FMUL.FTZ R3, R5, -1.4426950216293334961 ;  /* 0xbfb8aa3b0503a820 */ /* 0x000fe20000410000 */
[----:B------:R-:W-:-:S03]  /*c970*/  @!P5 FMUL.FTZ R5, R6, -1.4426950216293334961 ;  /* 0xbfb8aa3b0605d820 */ /* 0x000fc60000410000 */
[----:B------:R-:W-:Y:S02]  /*c980*/  @!P1 FMUL.FTZ R6, R7, -1.4426950216293334961 ;  /* 0xbfb8aa3b07069820 */ /* 0x000fe40000410000 */
[----:B------:R-:W2:Y:S01]  /*c990*/  @!P3 MUFU.EX2 R2, R2 ;  /* 0x000000020002b308 */ /* 0x000ea20000000800 */
[----:B---3--:R-:W-:Y:S01]  /*c9a0*/  @!P6 FADD.FTZ R4, R4, 1 ;  /* 0x3f8000000404e421 */ /* 0x008fe20000010000 */
[----:B------:R-:W-:-:S04]  /*c9b0*/  LOP3.LUT R7, R40, 0x3e0, RZ, 0xc0, !PT ;  /* 0x000003e028077812 */ /* 0x000fc800078ec0ff */
[----:B------:R-:W-:Y:S02]  /*c9c0*/  LEA R7, R7, R122, 0x1 ;  /* 0x0000007a07077211 */ /* 0x000fe400078e08ff */
[----:B------:R-:W3:Y:S01]  /*c9d0*/  @!P2 MUFU.EX2 R3, R3 ;  /* 0x000000030003a308 */ /* 0x000ee20000000800 */
[----:B0-----:R-:W-:-:S07]  /*c9e0*/  @!P0 FMUL.FTZ R88, R88, R11 ;  /* 0x0000000b58588220 */ /* 0x001fce0000410000 */
[----:B------:R-:W0:Y:S01]  /*c9f0*/  @!P4 MUFU.EX2 R8, R8 ;  /* 0x000000080008c308 */ /* 0x000e220000000800 */
[----:B--2---:R-:W-:-:S07]  /*ca00*/  @!P3 FADD.FTZ R2, R2, 1 ;  /* 0x3f8000000202b421 */ /* 0x004fce0000010000 */
[----:B------:R-:W2:Y:S01]  /*ca10*/  @!P1 MUFU.EX2 R6, R6 ;  /* 0x0000000600069308 */ /* 0x000ea20000000800 */
[----:B---3--:R-:W-:-:S07]  /*ca20*/  @!P2 FADD.FTZ R3, R3, 1 ;  /* 0x3f8000000303a421 */ /* 0x008fce0000010000 */
[----:B------:R-:W3:Y:S01]  /*ca30*/  @!P5 MUFU.EX2 R5, R5 ;  /* 0x000000050005d308 */ /* 0x000ee20000000800 */
[----:B0-----:R-:W-:-:S07]  /*ca40*/  @!P4 FADD.FTZ R8, R8, 1 ;  /* 0x3f8000000808c421 */ /* 0x001fce0000010000 */
[----:B------:R-:W0:Y:S01]  /*ca50*/  @!P6 MUFU.RCP R9, R4 ;  /* 0x000000040009e308 */ /* 0x000e220000001000 */
[----:B--2---:R-:W-:-:S07]  /*ca60*/  @!P1 FADD.FTZ R6, R6, 1 ;  /* 0x3f80000006069421 */ /* 0x004fce0000010000 */
[----:B------:R2:W5:Y:S01]  /*ca70*/  @!P3 MUFU.RCP R10, R2 ;  /* 0x00000002000ab308 */ /* 0x0005620000001000 */
[----:B---3--:R-:W-:-:S07]  /*ca80*/  @!P5 FADD.FTZ R5, R5, 1 ;  /* 0x3f8000000505d421 */ /* 0x008fce0000010000 */
[----:B------:R3:W1:Y:S01]  /*ca90*/  @!P2 MUFU.RCP R4, R3 ;  /* 0x000000030004a308 */ /* 0x0006620000001000 */
[----:B--2---:R-:W-:Y:S01]  /*caa0*/  MOV R2, UR25 ;  /* 0x0000001900027c02 */ /* 0x004fe20008000f00 */
[----:B0-----:R-:W-:-:S06]  /*cab0*/  @!P6 FMUL.FTZ R54, R54, R9 ;  /* 0x000000093636e220 */ /* 0x001fcc0000410000 */
[----:B------:R-:W0:Y:S01]  /*cac0*/  @!P4 MUFU.RCP R15, R8 ;  /* 0x00000008000fc308 */ /* 0x000e220000001000 */
[----:B---3--:R-:W-:Y:S01]  /*cad0*/  MOV R3, UR24 ;  /* 0x0000001800037c02 */ /* 0x008fe20008000f00 */
[----:B-----5:R-:W-:Y:S01]  /*cae0*/  @!P3 FMUL.FTZ R55, R55, R10 ;  /* 0x0000000a3737b220 */ /* 0x020fe20000410000 */
[----:B------:R-:W2:Y:S01]  /*caf0*/  LDCU.64 UR24, c[0x0][0x518] ;  /* 0x0000a300ff1877ac */ /* 0x000ea20008000a00 */
[----:B------:R-:W-:-:S04]  /*cb00*/  IMAD.WIDE.U32 R2, R7, 0x10, R2 ;  /* 0x0000001007027825 */ /* 0x000fc800078e0002 */
[----:B------:R3:W5:Y:S01]  /*cb10*/  @!P5 MUFU.RCP R8, R5 ;  /* 0x000000050008d308 */ /* 0x0007620000001000 */
[----:B-1----:R-:W-:Y:S01]  /*cb20*/  @!P2 FMUL.FTZ R53, R53, R4 ;  /* 0x000000043535a220 */ /* 0x002fe20000410000 */
[----:B------:R-:W-:Y:S01]  /*cb30*/  FADD.FTZ R4, R104, R125 ;  /* 0x0000007d68047221 */ /* 0x000fe20000010000 */
[----:B------:R-:W-:Y:S01]  /*cb40*/  STG.E.128 desc[UR28][R2.64], R20 ;  /* 0x0000001402007986 */ /* 0x000fe2000c101d1c */
[----:B------:R-:W-:Y:S02]  /*cb50*/  F2FP.BF16.F32.PACK_AB R104, R101, R104 ;  /* 0x000000686568723e */ /* 0x000fe400000010ff */
[----:B------:R-:W-:Y:S01]  /*cb60*/  F2FP.BF16.F32.PACK_AB R9, R53, R88 ;  /* 0x000000583509723e */ /* 0x000fe200000010ff */
[----:B----4-:R1:W-:Y:S01]  /*cb70*/  STG.E.128 desc[UR28][R2.64+0x200], R16 ;  /* 0x0002001002007986 */ /* 0x0103e2000c101d1c */
[----:B------:R-:W4:Y:S01]  /*cb80*/  @!P1 MUFU.RCP R6, R6 ;  /* 0x0000000600069308 */ /* 0x000f220000001000 */
[----:B0-----:R-:W-:Y:S01]  /*cb90*/  @!P4 FMUL.FTZ R50, R50, R15 ;  /* 0x0000000f3232c220 */ /* 0x001fe20000410000 */
[----:B---3--:R-:W-:Y:S01]  /*cba0*/  FADD.FTZ R5, R4, R101 ;  /* 0x0000006504057221 */ /* 0x008fe20000010000 */
[----:B------:R-:W-:Y:S01]  /*cbb0*/  BAR.SYNC.DEFER_BLOCKING 0x0 ;  /* 0x0000000000007b1d */ /* 0x000fe20000010000 */
[----:B--2---:R-:W-:-:S02]  /*cbc0*/  UIMAD.WIDE.U32 UR26, UR38, UR24, UR26 ;  /* 0x00000018261a72a5 */ /* 0x004fc4000f8e001a */
[----:B------:R-:W-:Y:S01]  /*cbd0*/  FADD.FTZ R102, R5, R102 ;  /* 0x0000006605667221 */ /* 0x000fe20000010000 */
[----:B-----5:R-:W-:Y:S01]  /*cbe0*/  @!P5 FMUL.FTZ R51, R51, R8 ;  /* 0x000000083333d220 */ /* 0x020fe20000410000 */
[----:B------:R-:W-:Y:S01]  /*cbf0*/  F2FP.BF16.F32.PACK_AB R8, R55, R96 ;  /* 0x000000603708723e */ /* 0x000fe200000010ff */
[----:B------:R-:W-:Y:S01]  /*cc00*/  UIMAD UR25, UR38, UR25, UR27 ;  /* 0x00000019261972a4 */ /* 0x000fe2000f8e021b */
[----:B------:R-:W-:Y:S01]  /*cc10*/  FADD.FTZ R99, R102, R99 ;  /* 0x0000006366637221 */ /* 0x000fe20000010000 */
[----:B------:R-:W-:Y:S01]  /*cc20*/  UMOV UR24, UR26 ;  /* 0x0000001a00187c82 */ /* 0x000fe20008000000 */
[----:B------:R-:W-:Y:S01]  /*cc30*/  F2FP.BF16.F32.PACK_AB R10, R51, R54 ;  /* 0x00000036330a723e */ /* 0x000fe200000010ff */
[----:B------:R-:W-:Y:S01]  /*cc40*/  UIMAD UR27, UR8, UR33, URZ ;  /* 0x00000021081b72a4 */ /* 0x000fe2000f8e02ff */
[----:B------:R-:W-:Y:S01]  /*cc50*/  FADD.FTZ R100, R99, R100 ;  /* 0x0000006463647221 */ /* 0x000fe20000010000 */
[----:B----4-:R-:W-:Y:S01]  /*cc60*/  @!P1 FMUL.FTZ R49, R49, R6 ;  /* 0x0000000631319220 */ /* 0x010fe20000410000 */
[----:B------:R-:W-:-:S02]  /*cc70*/  UIMAD.WIDE.U32 UR24, UR8, UR32, UR24 ;  /* 0x00000020081872a5 */ /* 0x000fc4000f8e0018 */
[----:B------:R-:W-:Y:S02]  /*cc80*/  FADD.FTZ R91, R100, R91 ;  /* 0x0000005b645b7221 */ /* 0x000fe40000010000 */
[----:B------:R-:W-:Y:S01]  /*cc90*/  F2FP.BF16.F32.PACK_AB R11, R49, R50 ;  /* 0x00000032310b723e */ /* 0x000fe200000010ff */
[----:B------:R-:W-:Y:S01]  /*cca0*/  UIADD3 UR26, UPT, UPT, UR25, UR27, URZ ;  /* 0x0000001b191a7290 */ /* 0x000fe2000fffe0ff */
[----:B------:R-:W-:Y:S01]  /*ccb0*/  FADD.FTZ R98, R91, R98 ;  /* 0x000000625b627221 */ /* 0x000fe20000010000 */
[----:B------:R-:W-:Y:S01]  /*ccc0*/  ULEA UR25, UP0, UR24, UR34, 0x1 ;  /* 0x0000002218197291 */ /* 0x000fe2000f8008ff */
[----:B------:R-:W-:Y:S02]  /*ccd0*/  STS.128 [R119], R104 ;  /* 0x0000006877007388 */ /* 0x000fe40000000c00 */
[----:B------:R-:W-:Y:S01]  /*cce0*/  FADD.FTZ R89, R98, R89 ;  /* 0x0000005962597221 */ /* 0x000fe20000010000 */
[----:B------:R-:W-:Y:S01]  /*ccf0*/  ULEA.HI.X UR24, UR24, UR35, UR26, 0x1, UP0 ;  /* 0x0000002318187291 */ /* 0x000fe200080f0c1a */
[----:B------:R-:W-:Y:S01]  /*cd00*/  STS.128 [R119+0x10], R8 ;  /* 0x0000100877007388 */ /* 0x000fe20000000c00 */
[----:B------:R-:W-:-:S03]  /*cd10*/  NOP ;  /* 0x0000000000007918 */ /* 0x000fc60000000000 */
[----:B------:R-:W0:Y:S01]  /*cd20*/  LDS.128 R20, [R120] ;  /* 0x0000000078147984 */ /* 0x000e220000000c00 */
[----:B-1----:R-:W-:Y:S01]  /*cd30*/  MOV R2, UR25 ;  /* 0x0000001900027c02 */ /* 0x002fe20008000f00 */
[----:B------:R-:W-:Y:S01]  /*cd40*/  FADD.FTZ R96, R89, R96 ;  /* 0x0000006059607221 */ /* 0x000fe20000010000 */
[----:B------:R-:W-:Y:S01]  /*cd50*/  MOV R3, UR24 ;  /* 0x0000001800037c02 */ /* 0x000fe20008000f00 */
[----:B------:R-:W1:Y:S01]  /*cd60*/  LDS.128 R24, [R120+0x200] ;  /* 0x0002000078187984 */ /* 0x000e620000000c00 */
[----:B------:R-:W-:Y:S01]  /*cd70*/  UIADD3 UR20, UP0, UPT, UR20, -0x1000, URZ ;  /* 0xfffff00014147890 */ /* 0x000fe2000ff1e0ff */
[----:B------:R-:W-:Y:S01]  /*cd80*/  FADD.FTZ R55, R96, R55 ;  /* 0x0000003760377221 */ /* 0x000fe20000010000 */
[----:B------:R-:W-:Y:S02]  /*cd90*/  IMAD.WIDE.U32 R2, R7, 0x10, R2 ;  /* 0x0000001007027825 */ /* 0x000fe400078e0002 */
[----:B------:R-:W-:Y:S02]  /*cda0*/  UIADD3.X UR21, UPT, UPT, UR21, -0x1, URZ, UP0, !UPT ;  /* 0xffffffff15157890 */ /* 0x000fe400087fe4ff */
[----:B------:R-:W-:Y:S01]  /*cdb0*/  FADD.FTZ R88, R55, R88 ;  /* 0x0000005837587221 */ /* 0x000fe20000010000 */
[----:B------:R-:W-:-:S03]  /*cdc0*/  UISETP.GT.AND UP0, UPT, UR17, 0x1, UPT ;  /* 0x000000011100788c */ /* 0x000fc6000bf04270 */
[----:B------:R-:W-:Y:S01]  /*cdd0*/  FADD.FTZ R53, R88, R53 ;  /* 0x0000003558357221 */ /* 0x000fe20000010000 */
[----:B------:R-:W-:-:S03]  /*cde0*/  UMOV UR17, UR30 ;  /* 0x0000001e00117c82 */ /* 0x000fc60008000000 */
[----:B------:R-:W-:-:S04]  /*cdf0*/  FADD.FTZ R54, R53, R54 ;  /* 0x0000003635367221 */ /* 0x000fc80000010000 */
[----:B------:R-:W-:-:S04]  /*ce00*/  FADD.FTZ R51, R54, R51 ;  /* 0x0000003336337221 */ /* 0x000fc80000010000 */
[----:B------:R-:W-:-:S04]  /*ce10*/  FADD.FTZ R50, R51, R50 ;  /* 0x0000003233327221 */ /* 0x000fc80000010000 */
[----:B------:R-:W-:Y:S01]  /*ce20*/  FADD.FTZ R125, R50, R49 ;  /* 0x00000031327d7221 */ /* 0x000fe20000010000 */
[----:B0-----:R0:W-:Y:S04]  /*ce30*/  STG.E.128 desc[UR28][R2.64], R20 ;  /* 0x0000001402007986 */ /* 0x0011e8000c101d1c */
[----:B-1----:R0:W-:Y:S01]  /*ce40*/  STG.E.128 desc[UR28][R2.64+0x200], R24 ;  /* 0x0002001802007986 */ /* 0x0021e2000c101d1c */
[----:B------:R-:W-:Y:S05]  /*ce50*/  BRA.U UP0, `(.L_x_12099) ;  /* 0xffffff3d00307547 */ /* 0x000fea000b83ffff */
.L_x_11969:
        /* <DEDUP_REMOVED lines=41> */
.L_x_12101:
[----:B------:R-:W-:Y:S05]  /*d0f0*/  BSYNC.RECONVERGENT B0 ;  /* 0x0000000000007941 */ /* 0x000fea0003800200 */
.L_x_12100:
        /* <DEDUP_REMOVED lines=39> */
.L_x_12103:
[----:B------:R-:W-:Y:S05]  /*d370*/  BSYNC.RECONVERGENT B0 ;  /* 0x0000000000007941 */ /* 0x000fea0003800200 */
.L_x_12102:
[----:B------:R-:W-:Y:S05]  /*d380*/  @P0 EXIT ;  /* 0x000000000000094d */ /* 0x000fea0003800000 */
[----:B------:R-:W2:Y:S01]  /*d390*/  S2UR UR9, SR_CgaCtaId ;  /* 0x00000000000979c3 */ /* 0x000ea20000008800 */
[----:B------:R-:W3:Y:S01]  /*d3a0*/  LDCU.64 UR6, c[0x0][0x4a8] ;  /* 0x00009500ff0677ac */ /* 0x000ee20008000a00 */
[----:B01----:R-:W-:Y:S01]  /*d3b0*/  MOV R7, R10 ;  /* 0x0000000a00077202 */ /* 0x003fe20000000f00 */
[----:B------:R-:W0:Y:S01]  /*d3c0*/  LDCU UR10, c[0x0][0x360] ;  /* 0x00006c00ff0a77ac */ /* 0x000e220008000800 */
[----:B------:R-:W1:Y:S01]  /*d3d0*/  LDCU.64 UR12, c[0x0][0x4b0] ;  /* 0x00009600ff0c77ac */ /* 0x000e620008000a00 */
[----:B------:R-:W4:Y:S01]  /*d3e0*/  LDCU.64 UR14, c[0x0][0x530] ;  /* 0x0000a600ff0e77ac */ /* 0x000f220008000a00 */
[----:B---3--:R-:W-:-:S03]  /*d3f0*/  UIMAD.WIDE.U32 UR4, UR8, UR6, URZ ;  /* 0x00000006080472a5 */ /* 0x008fc6000f8e00ff */
[----:B------:R-:W-:Y:S01]  /*d400*/  UMOV UR6, 0x400 ;  /* 0x0000040000067882 */ /* 0x000fe20000000000 */
[----:B------:R-:W-:Y:S02]  /*d410*/  UIMAD UR8, UR8, UR7, UR5 ;  /* 0x00000007080872a4 */ /* 0x000fe4000f8e0205 */
[----:B012-4-:R-:W-:-:S12]  /*d420*/  ULEA UR6, UR9, UR6, 0x18 ;  /* 0x0000000609067291 */ /* 0x017fd8000f8ec0ff */
.L_x_12104:
        /* <DEDUP_REMOVED lines=19> */
.L_x_12007:
[----:B------:R-:W-:Y:S01]  /*d560*/  HFMA2 R233, -RZ, RZ, 0, 5.9604644775390625e-08 ;  /* 0x00000001ffe97431 */ /* 0x000fe200000001ff */
[----:B------:R-:W-:Y:S02]  /*d570*/  MOV R229, R65 ;  /* 0x0000004100e57202 */ /* 0x000fe40000000f00 */
[----:B------:R-:W-:Y:S02]  /*d580*/  MOV R242, RZ ;  /* 0x000000ff00f27202 */ /* 0x000fe40000000f00 */
[----:B------:R-:W-:-:S07]  /*d590*/  MOV R66, 0xffffffff ;  /* 0xffffffff00427802 */ /* 0x000fce0000000f00 */
[----:B01---5:R-:W-:Y:S05]  /*d5a0*/  WARPSYNC.COLLECTIVE R66, `(.L_x_12105) ;  /* 0x0000000042087348 */ /* 0x023fea0003c00000 */
[----:B------:R2:W3:Y:S02]  /*d5b0*/  SHFL.UP P6, R238, R229, R233, R242 ;  /* 0x040000e9e5ee7389 */ /* 0x0004e400000c00f2 */
[----:B0123-5:R-:W-:Y:S05]  /*d5c0*/  ENDCOLLECTIVE ;  /* 0x000000000000791b */ /* 0x02ffea0003800000 */
.L_x_12105:
[----:B------:R-:W-:Y:S02]  /*d5d0*/  MOV R229, R223 ;  /* 0x000000df00e57202 */ /* 0x000fe40000000f00 */
[----:B------:R-:W-:-:S07]  /*d5e0*/  MOV R64, R238 ;  /* 0x000000ee00407202 */ /* 0x000fce0000000f00 */
[----:B------:R-:W-:Y:S05]  /*d5f0*/  WARPSYNC.COLLECTIVE R66, `(.L_x_12106) ;  /* 0x0000000042087348 */ /* 0x000fea0003c00000 */
[----:B------:R0:W1:Y:S02]  /*d600*/  SHFL.UP P6, R238, R229, R233, R242 ;  /* 0x040000e9e5ee7389 */ /* 0x00006400000c00f2 */
[----:B01----:R-:W-:Y:S05]  /*d610*/  ENDCOLLECTIVE ;  /* 0x000000000000791b */ /* 0x003fea0003800000 */
.L_x_12106:
[----:B------:R-:W-:Y:S02]  /*d620*/  MOV R229, R225 ;  /* 0x000000e100e57202 */ /* 0x000fe40000000f00 */
[----:B------:R-:W-:-:S07]  /*d630*/  MOV R234, R238 ;  /* 0x000000ee00ea7202 */ /* 0x000fce0000000f00 */
[----:B------:R-:W-:Y:S05]  /*d640*/  WARPSYNC.COLLECTIVE R66, `(.L_x_12107) ;  /* 0x0000000042087348 */ /* 0x000fea0003c00000 */
[----:B------:R0:W1:Y:S02]  /*d650*/  SHFL.UP P6, R238, R229, R233, R242 ;  /* 0x040000e9e5ee7389 */ /* 0x00006400000c00f2 */
[----:B01----:R-:W-:Y:S05]  /*d660*/  ENDCOLLECTIVE ;  /* 0x000000000000791b */ /* 0x003fea0003800000 */
.L_x_12107:
[----:B------:R-:W-:Y:S02]  /*d670*/  MOV R229, R227 ;  /* 0x000000e300e57202 */ /* 0x000fe40000000f00 */
[----:B------:R-:W-:-:S07]  /*d680*/  MOV R236, R238 ;  /* 0x000000ee00ec7202 */ /* 0x000fce0000000f00 */
[----:B------:R-:W-:Y:S05]  /*d690*/  WARPSYNC.COLLECTIVE R66, `(.L_x_12108) ;  /* 0x0000000042087348 */ /* 0x000fea0003c00000 */
[----:B------:R0:W1:Y:S02]  /*d6a0*/  SHFL.UP P6, R238, R229, R233, R242 ;  /* 0x040000e9e5ee7389 */ /* 0x00006400000c00f2 */
[----:B01----:R-:W-:Y:S05]  /*d6b0*/  ENDCOLLECTIVE ;  /* 0x000000000000791b */ /* 0x003fea0003800000 */
.L_x_12108:
        /* <DEDUP_REMOVED lines=15> */
.L_x_12109:
[----:B------:R-:W-:Y:S02]  /*d7b0*/  MOV R229, R223 ;  /* 0x000000df00e57202 */ /* 0x000fe40000000f00 */
[----:B------:R-:W-:-:S07]  /*d7c0*/  MOV R64, R238 ;  /* 0x000000ee00407202 */ /* 0x000fce0000000f00 */
[----:B------:R-:W-:Y:S05]  /*d7d0*/  WARPSYNC.COLLECTIVE R66, `(.L_x_12110) ;  /* 0x0000000042087348 */ /* 0x000fea0003c00000 */
[----:B------:R0:W1:Y:S02]  /*d7e0*/  SHFL.UP P6, R238, R229, R233, R242 ;  /* 0x040000e9e5ee7389 */ /* 0x00006400000c00f2 */
[----:B01----:R-:W-:Y:S05]  /*d7f0*/  ENDCOLLECTIVE ;  /* 0x000000000000791b */ /* 0x003fea0003800000 */
.L_x_12110:
[----:B------:R-:W-:Y:S02]  /*d800*/  MOV R229, R225 ;  /* 0x000000e100e57202 */ /* 0x000fe40000000f00 */
[----:B------:R-:W-:-:S07]  /*d810*/  MOV R234, R238 ;  /* 0x000000ee00ea7202 */ /* 0x000fce0000000f00 */
[----:B------:R-:W-:Y:S05]  /*d820*/  WARPSYNC.COLLECTIVE R66, `(.L_x_12111) ;  /* 0x0000000042087348 */ /* 0x000fea0003c00000 */
[----:B------:R0:W1:Y:S02]  /*d830*/  SHFL.UP P6, R238, R229, R233, R242 ;  /* 0x040000e9e5ee7389 */ /* 0x00006400000c00f2 */
[----:B01----:R-:W-:Y:S05]  /*d840*/  ENDCOLLECTIVE ;  /* 0x000000000000791b */ /* 0x003fea0003800000 */
.L_x_12111:
[----:B------:R-:W-:Y:S02]  /*d850*/  MOV R229, R227 ;  /* 0x000000e300e57202 */ /* 0x000fe40000000f00 */
[----:B------:R-:W-:-:S07]  /*d860*/  MOV R236, R238 ;  /* 0x000000ee00ec7202 */ /* 0x000fce0000000f00 */
[----:B------:R-:W-:Y:S05]  /*d870*/  WARPSYNC.COLLECTIVE R66, `(.L_x_12112) ;  /* 0x0000000042087348 */ /* 0x000fea0003c00000 */
[----:B------:R0:W1:Y:S02]  /*d880*/  SHFL.UP P6, R238, R229, R233, R242 ;  /* 0x040000e9e5ee7389 */ /* 0x00006400000c00f2 */
[----:B01----:R-:W-:Y:S05]  /*d890*/  ENDCOLLECTIVE ;  /* 0x000000000000791b */ /* 0x003fea0003800000 */
.L_x_12112:
        /* <DEDUP_REMOVED lines=15> */
.L_x_12113:
[----:B------:R-:W-:Y:S02]  /*d990*/  MOV R229, R223 ;  /* 0x000000df00e57202 */ /* 0x000fe40000000f00 */
[----:B------:R-:W-:-:S07]  /*d9a0*/  MOV R64, R238 ;  /* 0x000000ee00407202 */ /* 0x000fce0000000f00 */
[----:B------:R-:W-:Y:S05]  /*d9b0*/  WARPSYNC.COLLECTIVE R66, `(.L_x_12114) ;  /* 0x0000000042087348 */ /* 0x000fea0003c00000 */
[----:B------:R0:W1:Y:S02]  /*d9c0*/  SHFL.UP P6, R238, R229, R233, R242 ;  /* 0x040000e9e5ee7389 */ /* 0x00006400000c00f2 */
[----:B01----:R-:W-:Y:S05]  /*d9d0*/  ENDCOLLECTIVE ;  /* 0x000000000000791b */ /* 0x003fea0003800000 */
.L_x_12114:
[----:B------:R-:W-:Y:S02]  /*d9e0*/  MOV R229, R225 ;  /* 0x000000e100e57202 */ /* 0x000fe40000000f00 */
[----:B------:R-:W-:-:S07]  /*d9f0*/  MOV R234, R238 ;  /* 0x000000ee00ea7202 */ /* 0x000fce0000000f00 */
[----:B------:R-:W-:Y:S05]  /*da00*/  WARPSYNC.COLLECTIVE R66, `(.L_x_12115) ;  /* 0x0000000042087348 */ /* 0x000fea0003c00000 */
[----:B------:R0:W1:Y:S02]  /*da10*/  SHFL.UP P6, R238, R229, R233, R242 ;  /* 0x040000e9e5ee7389 */ /* 0x00006400000c00f2 */
[----:B01----:R-:W-:Y:S05]  /*da20*/  ENDCOLLECTIVE ;  /* 0x000000000000791b */ /* 0x003fea0003800000 */
.L_x_12115:
[----:B------:R-:W-:Y:S02]  /*da30*/  MOV R229, R227 ;  /* 0x000000e300e57202 */ /* 0x000fe40000000f00 */
[----:B------:R-:W-:-:S07]  /*da40*/  MOV R236, R238 ;  /* 0x000000ee00ec7202 */ /* 0x000fce0000000f00 */
[----:B------:R-:W-:Y:S05]  /*da50*/  WARPSYNC.COLLECTIVE R66, `(.L_x_12116) ;  /* 0x0000000042087348 */ /* 0x000fea0003c00000 */
[----:B------:R0:W1:Y:S02]  /*da60*/  SHFL.UP P6, R238, R229, R233, R242 ;  /* 0x040000e9e5ee7389 */ /* 0x00006400000c00f2 */
[----:B01----:R-:W-:Y:S05]  /*da70*/  ENDCOLLECTIVE ;  /* 0x000000000000791b */ /* 0x003fea0003800000 */
.L_x_12116:
        /* <DEDUP_REMOVED lines=15> */
.L_x_12117:
[----:B------:R-:W-:Y:S02]  /*db70*/  MOV R229, R223 ;  /* 0x000000df00e57202 */ /* 0x000fe40000000f00 */
[----:B------:R-:W-:-:S07]  /*db80*/  MOV R64, R238 ;  /* 0x000000ee00407202 */ /* 0x000fce0000000f00 */
[----:B------:R-:W-:Y:S05]  /*db90*/  WARPSYNC.COLLECTIVE R66, `(.L_x_12118) ;  /* 0x0000000042087348 */ /* 0x000fea0003c00000 */
[----:B------:R0:W1:Y:S02]  /*dba0*/  SHFL.UP P6, R238, R229, R233, R242 ;  /* 0x040000e9e5ee7389 */ /* 0x00006400000c00f2 */
[----:B01----:R-:W-:Y:S05]  /*dbb0*/  ENDCOLLECTIVE ;  /* 0x000000000000791b */ /* 0x003fea0003800000 */
.L_x_12118:
[----:B------:R-:W-:Y:S02]  /*dbc0*/  MOV R229, R225 ;  /* 0x000000e100e57202 */ /* 0x000fe40000000f00 */
[----:B------:R-:W-:-:S07]  /*dbd0*/  MOV R234, R238 ;  /* 0x000000ee00ea7202 */ /* 0x000fce0000000f00 */
[----:B------:R-:W-:Y:S05]  /*dbe0*/  WARPSYNC.COLLECTIVE R66, `(.L_x_12119) ;  /* 0x0000000042087348 */ /* 0x000fea0003c00000 */
[----:B------:R0:W1:Y:S02]  /*dbf0*/  SHFL.UP P6, R238, R229, R233, R242 ;  /* 0x040000e9e5ee7389 */ /* 0x00006400000c00f2 */
[----:B01----:R-:W-:Y:S05]  /*dc00*/  ENDCOLLECTIVE ;  /* 0x000000000000791b */ /* 0x003fea0003800000 */
.L_x_12119:
[----:B------:R-:W-:Y:S02]  /*dc10*/  MOV R229, R227 ;  /* 0x000000e300e57202 */ /* 0x000fe40000000f00 */
[----:B------:R-:W-:-:S07]  /*dc20*/  MOV R236, R238 ;  /* 0x000000ee00ec7202 */ /* 0x000fce0000000f00 */
[----:B------:R-:W-:Y:S05]  /*dc30*/  WARPSYNC.COLLECTIVE R66, `(.L_x_12120) ;  /* 0x0000000042087348 */ /* 0x000fea0003c00000 */
[----:B------:R0:W1:Y:S02]  /*dc40*/  SHFL.UP P6, R238, R229, R233, R242 ;  /* 0x040000e9e5ee7389 */ /* 0x00006400000c00f2 */
[----:B01----:R-:W-:Y:S05]  /*dc50*/  ENDCOLLECTIVE ;  /* 0x000000000000791b */ /* 0x003fea0003800000 */
.L_x_12120:
        /* <DEDUP_REMOVED lines=15> */
.L_x_12121:
[----:B------:R-:W-:Y:S02]  /*dd50*/  MOV R229, R223 ;  /* 0x000000df00e57202 */ /* 0x000fe40000000f00 */
[----:B------:R-:W-:-:S07]  /*dd60*/  MOV R64, R238 ;  /* 0x000000ee00407202 */ /* 0x000fce0000000f00 */
[----:B------:R-:W-:Y:S05]  /*dd70*/  WARPSYNC.COLLECTIVE R66, `(.L_x_12122) ;  /* 0x0000000042087348 */ /* 0x000fea0003c00000 */
[----:B------:R0:W1:Y:S02]  /*dd80*/  SHFL.UP P6, R238, R229, R233, R242 ;  /* 0x040000e9e5ee7389 */ /* 0x00006400000c00f2 */
[----:B01----:R-:W-:Y:S05]  /*dd90*/  ENDCOLLECTIVE ;  /* 0x000000000000791b */ /* 0x003fea0003800000 */
.L_x_12122:
[----:B------:R-:W-:Y:S02]  /*dda0*/  MOV R229, R225 ;  /* 0x000000e100e57202 */ /* 0x000fe40000000f00 */
[----:B------:R-:W-:-:S07]  /*ddb0*/  MOV R234, R238 ;  /* 0x000000ee00ea7202 */ /* 0x000fce0000000f00 */
[----:B------:R-:W-:Y:S05]  /*ddc0*/  WARPSYNC.COLLECTIVE R66, `(.L_x_12123) ;  /* 0x0000000042087348 */ /* 0x000fea0003c00000 */
[----:B------:R0:W1:Y:S02]  /*ddd0*/  SHFL.UP P6, R238, R229, R233, R242 ;  /* 0x040000e9e5ee7389 */ /* 0x00006400000c00f2 */
[----:B01----:R-:W-:Y:S05]  /*dde0*/  ENDCOLLECTIVE ;  /* 0x000000000000791b */ /* 0x003fea0003800000 */
.L_x_12123:
[----:B------:R-:W-:Y:S02]  /*ddf0*/  MOV R229, R227 ;  /* 0x000000e300e57202 */ /* 0x000fe40000000f00 */
[----:B------:R-:W-:-:S07]  /*de00*/  MOV R236, R238 ;  /* 0x000000ee00ec7202 */ /* 0x000fce0000000f00 */
[----:B------:R-:W-:Y:S05]  /*de10*/  WARPSYNC.COLLECTIVE R66, `(.L_x_12124) ;  /* 0x0000000042087348 */ /* 0x000fea0003c00000 */
[----:B------:R0:W1:Y:S02]  /*de20*/  SHFL.UP P6, R238, R229, R233, R242 ;  /* 0x040000e9e5ee7389 */ /* 0x00006400000c00f2 */
[----:B01----:R-:W-:Y:S05]  /*de30*/  ENDCOLLECTIVE ;  /* 0x000000000000791b */ /* 0x003fea0003800000 */
.L_x_12124:
[----:B------:R-:W-:Y:S05]  /*de40*/  BRA `(.L_x_12125) ;  /* 0xffffff8000c47947 */ /* 0x000fea000383ffff */
.L_x_12008:
        /* <DEDUP_REMOVED lines=8> */
.L_x_12127:
[----:B------:R-:W-:Y:S05]  /*ded0*/  BSYNC B0 ;  /* 0x0000000000007941 */ /* 0x000fea0003800000 */
.L_x_12126:
[----:B------:R-:W-:Y:S05]  /*dee0*/  BRA `(.L_x_12128) ;  /* 0xffffff8000d07947 */ /* 0x000fea000383ffff */
.L_x_12009:
        /* <DEDUP_REMOVED lines=8> */
.L_x_12130:
[----:B------:R-:W-:Y:S05]  /*df70*/  BSYNC B0 ;  /* 0x0000000000007941 */ /* 0x000fea0003800000 */
.L_x_12129:
[----:B------:R-:W-:Y:S05]  /*df80*/  BRA `(.L_x_12131) ;  /* 0xffffff8000b07947 */ /* 0x000fea000383ffff */
.L_x_12010:
        /* <DEDUP_REMOVED lines=8> */
.L_x_12133:
[----:B------:R-:W-:Y:S05]  /*e010*/  BSYNC B0 ;  /* 0x0000000000007941 */ /* 0x000fea0003800000 */
.L_x_12132:
[----:B------:R-:W-:Y:S05]  /*e020*/  BRA `(.L_x_12134) ;  /* 0xffffff8000907947 */ /* 0x000fea000383ffff */
.L_x_12011:
        /* <DEDUP_REMOVED lines=8> */
.L_x_12136:
[----:B------:R-:W-:Y:S05]  /*e0b0*/  BSYNC B0 ;  /* 0x0000000000007941 */ /* 0x000fea0003800000 */
.L_x_12135:
[----:B------:R-:W-:Y:S05]  /*e0c0*/  BRA `(.L_x_12137) ;  /* 0xffffff8000707947 */ /* 0x000fea000383ffff */
.L_x_12012:
        /* <DEDUP_REMOVED lines=8> */
.L_x_12139:
[----:B------:R-:W-:Y:S05]  /*e150*/  BSYNC B0 ;  /* 0x0000000000007941 */ /* 0x000fea0003800000 */
.L_x_12138:
        /* <DEDUP_REMOVED lines=10> */
.L_x_12140:
[----:B------:R-:W-:Y:S02]  /*e200*/  MOV R240, 0x1f ;  /* 0x0000001f00f07802 */ /* 0x000fe40000000f00 */
[----:B------:R-:W-:Y:S02]  /*e210*/  MOV R229, R225 ;  /* 0x000000e100e57202 */ /* 0x000fe40000000f00 */
[----:B------:R-:W-:-:S07]  /*e220*/  MOV R223, R238 ;  /* 0x000000ee00df7202 */ /* 0x000fce0000000f00 */
[----:B------:R-:W-:Y:S05]  /*e230*/  WARPSYNC.COLLECTIVE R66, `(.L_x_12141) ;  /* 0x0000000042087348 */ /* 0x000fea0003c00000 */
[----:B------:R0:W1:Y:S02]  /*e240*/  SHFL.UP P6, R238, R229, R233, R242 ;  /* 0x040000e9e5ee7389 */ /* 0x00006400000c00f2 */
[----:B01----:R-:W-:Y:S05]  /*e250*/  ENDCOLLECTIVE ;  /* 0x000000000000791b */ /* 0x003fea0003800000 */
.L_x_12141:
[----:B------:R-:W-:Y:S02]  /*e260*/  MOV R229, R227 ;  /* 0x000000e300e57202 */ /* 0x000fe40000000f00 */
[----:B------:R-:W-:-:S07]  /*e270*/  MOV R225, R238 ;  /* 0x000000ee00e17202 */ /* 0x000fce0000000f00 */
[----:B------:R-:W-:Y:S05]  /*e280*/  WARPSYNC.COLLECTIVE R66, `(.L_x_12142) ;  /* 0x0000000042087348 */ /* 0x000fea0003c00000 */
[----:B------:R0:W1:Y:S02]  /*e290*/  SHFL.UP P6, R238, R229, R233, R242 ;  /* 0x040000e9e5ee7389 */ /* 0x00006400000c00f2 */
[----:B01----:R-:W-:Y:S05]  /*e2a0*/  ENDCOLLECTIVE ;  /* 0x000000000000791b */ /* 0x003fea0003800000 */
.L_x_12142:
[----:B------:R-:W-:Y:S05]  /*e2b0*/  WARPSYNC.COLLECTIVE R66, `(.L_x_12143) ;  /* 0x0000000042087348 */ /* 0x000fea0003c00000 */
[----:B------:R0:W1:Y:S02]  /*e2c0*/  SHFL.IDX P2, R64, R67, R231, R240 ;  /* 0x000000e743407389 */ /* 0x00006400000400f0 */
[----:B01----:R-:W-:Y:S05]  /*e2d0*/  ENDCOLLECTIVE ;  /* 0x000000000000791b */ /* 0x003fea0003800000 */
.L_x_12143:
[----:B------:R-:W-:Y:S02]  /*e2e0*/  MOV R67, R61 ;  /* 0x0000003d00437202 */ /* 0x000fe40000000f00 */
[----:B------:R-:W-:Y:S02]  /*e2f0*/  MOV R227, R238 ;  /* 0x000000ee00e37202 */ /* 0x000fe40000000f00 */
[----:B------:R-:W-:-:S07]  /*e300*/  MOV R60, R64 ;  /* 0x00000040003c7202 */ /* 0x000fce0000000f00 */
[----:B------:R-:W-:Y:S05]  /*e310*/  WARPSYNC.COLLECTIVE R66, `(.L_x_12144) ;  /* 0x0000000042087348 */ /* 0x000fea0003c00000 */
[----:B------:R0:W1:Y:S02]  /*e320*/  SHFL.IDX P2, R64, R67, R231, R240 ;  /* 0x000000e743407389 */ /* 0x00006400000400f0 */
[----:B01----:R-:W-:Y:S05]  /*e330*/  ENDCOLLECTIVE ;  /* 0x000000000000791b */ /* 0x003fea0003800000 */
.L_x_12144:
[----:B------:R-:W-:Y:S02]  /*e340*/  MOV R67, R62 ;  /* 0x0000003e00437202 */ /* 0x000fe40000000f00 */
[----:B------:R-:W-:-:S07]  /*e350*/  MOV R234, R64 ;  /* 0x0000004000ea7202 */ /* 0x000fce0000000f00 */
[----:B------:R-:W-:Y:S05]  /*e360*/  WARPSYNC.COLLECTIVE R66, `(.L_x_12145) ;  /* 0x0000000042087348 */ /* 0x000fea0003c00000 */
[----:B------:R0:W1:Y:S02]  /*e370*/  SHFL.IDX P2, R64, R67, R231, R240 ;  /* 0x000000e743407389 */ /* 0x00006400000400f0 */
[----:B01----:R-:W-:Y:S05]  /*e380*/  ENDCOLLECTIVE ;  /* 0x000000000000791b */ /* 0x003fea0003800000 */
.L_x_12145:
[----:B------:R-:W-:Y:S02]  /*e390*/  MOV R67, R63 ;  /* 0x0000003f00437202 */ /* 0x000fe40000000f00 */
[----:B------:R-:W-:-:S07]  /*e3a0*/  MOV R62, R64 ;  /* 0x00000040003e7202 */ /* 0x000fce0000000f00 */
[----:B------:R-:W-:Y:S05]  /*e3b0*/  WARPSYNC.COLLECTIVE R66, `(.L_x_12146) ;  /* 0x0000000042087348 */ /* 0x000fea0003c00000 */
[----:B------:R0:W1:Y:S02]  /*e3c0*/  SHFL.IDX P2, R64, R67, R231, R240 ;  /* 0x000000e743407389 */ /* 0x00006400000400f0 */
[----:B01----:R-:W-:Y:S05]  /*e3d0*/  ENDCOLLECTIVE ;  /* 0x000000000000791b */ /* 0x003fea0003800000 */
.L_x_12146:
[----:B------:R-:W-:Y:S01]  /*e3e0*/  MOV R63, R64 ;  /* 0x00000040003f7202 */ /* 0x000fe20000000f00 */
[----:B------:R-:W-:Y:S06]  /*e3f0*/  BRA `(.L_x_12147) ;  /* 0xffffff7c00cc7947 */ /* 0x000fec000383ffff */
.L_x_12014:
[----:B------:R-:W-:Y:S01]  /*e400*/  HFMA2 R244, -RZ, RZ, 0, 5.9604644775390625e-08 ;  /* 0x00000001fff47431 */ /* 0x000fe200000001ff */
[----:B------:R-:W-:Y:S02]  /*e410*/  MOV R247, R71 ;  /* 0x0000004700f77202 */ /* 0x000fe40000000f00 */
[----:B------:R-:W-:Y:S02]  /*e420*/  MOV R245, 0x1f ;  /* 0x0000001f00f57802 */ /* 0x000fe40000000f00 */
[----:B------:R-:W-:-:S07]  /*e430*/  MOV R66, 0xffffffff ;  /* 0xffffffff00427802 */ /* 0x000fce0000000f00 */
[----:B0-----:R-:W-:Y:S05]  /*e440*/  WARPSYNC.COLLECTIVE R66, `(.L_x_12148) ;  /* 0x0000000042087348 */ /* 0x001fea0003c00000 */
[----:B------:R1:W2:Y:S02]  /*e450*/  SHFL.DOWN P0, R64, R247, R244, R245 ;  /* 0x080000f4f7407389 */ /* 0x0002a400000000f5 */
[----:B012---:R-:W-:Y:S05]  /*e460*/  ENDCOLLECTIVE ;  /* 0x000000000000791b */ /* 0x007fea0003800000 */
.L_x_12148:
[----:B------:R-:W-:Y:S02]  /*e470*/  MOV R247, R242 ;  /* 0x000000f200f77202 */ /* 0x000fe40000000f00 */
[----:B------:R-:W-:-:S07]  /*e480*/  MOV R67, R64 ;  /* 0x0000004000437202 */ /* 0x000fce0000000f00 */
[----:B------:R-:W-:Y:S05]  /*e490*/  WARPSYNC.COLLECTIVE R66, `(.L_x_12149) ;  /* 0x0000000042087348 */ /* 0x000fea0003c00000 */
[----:B------:R0:W1:Y:S02]  /*e4a0*/  SHFL.DOWN P0, R64, R247, R244, R245 ;  /* 0x080000f4f7407389 */ /* 0x00006400000000f5 */
[----:B01----:R-:W-:Y:S05]  /*e4b0*/  ENDCOLLECTIVE ;  /* 0x000000000000791b */ /* 0x003fea0003800000 */
.L_x_12149:
[----:B------:R-:W-:Y:S02]  /*e4c0*/  MOV R247, R243 ;  /* 0x000000f300f77202 */ /* 0x000fe40000000f00 */
[----:B------:R-:W-:-:S07]  /*e4d0*/  MOV R68, R64 ;  /* 0x0000004000447202 */ /* 0x000fce0000000f00 */
[----:B------:R-:W-:Y:S05]  /*e4e0*/  WARPSYNC.COLLECTIVE R66, `(.L_x_12150) ;  /* 0x0000000042087348 */ /* 0x000fea0003c00000 */
[----:B------:R0:W1:Y:S02]  /*e4f0*/  SHFL.DOWN P0, R64, R247, R244, R245 ;  /* 0x080000f4f7407389 */ /* 0x00006400000000f5 */
[----:B01----:R-:W-:Y:S05]  /*e500*/  ENDCOLLECTIVE ;  /* 0x000000000000791b */ /* 0x003fea0003800000 */
.L_x_12150:
[----:B------:R-:W-:Y:S02]  /*e510*/  MOV R247, R65 ;  /* 0x0000004100f77202 */ /* 0x000fe40000000f00 */
[----:B------:R-:W-:-:S07]  /*e520*/  MOV R69, R64 ;  /* 0x0000004000457202 */ /* 0x000fce0000000f00 */
[----:B------:R-:W-:Y:S05]  /*e530*/  WARPSYNC.COLLECTIVE R66, `(.L_x_12151) ;  /* 0x0000000042087348 */ /* 0x000fea0003c00000 */
[----:B------:R0:W1:Y:S02]  /*e540*/  SHFL.DOWN P0, R64, R247, R244, R245 ;  /* 0x080000f4f7407389 */ /* 0x00006400000000f5 */
[----:B01----:R-:W-:Y:S05]  /*e550*/  ENDCOLLECTIVE ;  /* 0x000000000000791b */ /* 0x003fea0003800000 */
.L_x_12151:
[----:B------:R-:W-:Y:S05]  /*e560*/  BRA `(.L_x_12152) ;  /* 0xffffff90004c7947 */ /* 0x000fea000383ffff */
.L_x_12017:
        /* <DEDUP_REMOVED lines=8> */
.L_x_12154:
[----:B------:R-:W-:Y:S05]  /*e5f0*/  BSYNC B0 ;  /* 0x0000000000007941 */ /* 0x000fea0003800000 */
.L_x_12153:
        /* <DEDUP_REMOVED lines=8> */
.L_x_12155:
[----:B------:R-:W-:Y:S02]  /*e680*/  MOV R247, R243 ;  /* 0x000000f300f77202 */ /* 0x000fe40000000f00 */
[----:B------:R-:W-:-:S07]  /*e690*/  MOV R68, R64 ;  /* 0x0000004000447202 */ /* 0x000fce0000000f00 */
[----:B------:R-:W-:Y:S05]  /*e6a0*/  WARPSYNC.COLLECTIVE R66, `(.L_x_12156) ;  /* 0x0000000042087348 */ /* 0x000fea0003c00000 */
[----:B------:R0:W1:Y:S02]  /*e6b0*/  SHFL.DOWN P0, R64, R247, R244, R245 ;  /* 0x080000f4f7407389 */ /* 0x00006400000000f5 */
[----:B01----:R-:W-:Y:S05]  /*e6c0*/  ENDCOLLECTIVE ;  /* 0x000000000000791b */ /* 0x003fea0003800000 */
.L_x_12156:
[----:B------:R-:W-:Y:S02]  /*e6d0*/  MOV R247, R65 ;  /* 0x0000004100f77202 */ /* 0x000fe40000000f00 */
[----:B------:R-:W-:-:S07]  /*e6e0*/  MOV R69, R64 ;  /* 0x0000004000457202 */ /* 0x000fce0000000f00 */
[----:B------:R-:W-:Y:S05]  /*e6f0*/  WARPSYNC.COLLECTIVE R66, `(.L_x_12157) ;  /* 0x0000000042087348 */ /* 0x000fea0003c00000 */
[----:B------:R0:W1:Y:S02]  /*e700*/  SHFL.DOWN P0, R64, R247, R244, R245 ;  /* 0x080000f4f7407389 */ /* 0x00006400000000f5 */
[----:B01----:R-:W-:Y:S05]  /*e710*/  ENDCOLLECTIVE ;  /* 0x000000000000791b */ /* 0x003fea0003800000 */
.L_x_12157:
[----:B------:R-:W-:Y:S05]  /*e720*/  BRA `(.L_x_12158) ;  /* 0xffffff90002c7947 */ /* 0x000fea000383ffff */
.L_x_12020:
        /* <DEDUP_REMOVED lines=8> */
.L_x_12160:
[----:B------:R-:W-:Y:S05]  /*e7b0*/  BSYNC B0 ;  /* 0x0000000000007941 */ /* 0x000fea0003800000 */
.L_x_12159:
        /* <DEDUP_REMOVED lines=8> */
.L_x_12161:
[----:B------:R-:W-:Y:S02]  /*e840*/  MOV R247, R243 ;  /* 0x000000f300f77202 */ /* 0x000fe40000000f00 */
[----:B------:R-:W-:-:S07]  /*e850*/  MOV R68, R64 ;  /* 0x0000004000447202 */ /* 0x000fce0000000f00 */
[----:B------:R-:W-:Y:S05]  /*e860*/  WARPSYNC.COLLECTIVE R66, `(.L_x_12162) ;  /* 0x0000000042087348 */ /* 0x000fea0003c00000 */
[----:B------:R0:W1:Y:S02]  /*e870*/  SHFL.DOWN P0, R64, R247, R244, R245 ;  /* 0x080000f4f7407389 */ /* 0x00006400000000f5 */
[----:B01----:R-:W-:Y:S05]  /*e880*/  ENDCOLLECTIVE ;  /* 0x000000000000791b */ /* 0x003fea0003800000 */
.L_x_12162:
[----:B------:R-:W-:Y:S02]  /*e890*/  MOV R247, R65 ;  /* 0x0000004100f77202 */ /* 0x000fe40000000f00 */
[----:B------:R-:W-:-:S07]  /*e8a0*/  MOV R69, R64 ;  /* 0x0000004000457202 */ /* 0x000fce0000000f00 */
[----:B------:R-:W-:Y:S05]  /*e8b0*/  WARPSYNC.COLLECTIVE R66, `(.L_x_12163) ;  /* 0x0000000042087348 */ /* 0x000fea0003c00000 */
[----:B------:R0:W1:Y:S02]  /*e8c0*/  SHFL.DOWN P0, R64, R247, R244, R245 ;  /* 0x080000f4f7407389 */ /* 0x00006400000000f5 */
[----:B01----:R-:W-:Y:S05]  /*e8d0*/  ENDCOLLECTIVE ;  /* 0x000000000000791b */ /* 0x003fea0003800000 */
.L_x_12163:
[----:B------:R-:W-:Y:S05]  /*e8e0*/  BRA `(.L_x_12164) ;  /* 0xffffff90000c7947 */ /* 0x000fea000383ffff */
.L_x_12023:
        /* <DEDUP_REMOVED lines=8> */
.L_x_12166:
[----:B------:R-:W-:Y:S05]  /*e970*/  BSYNC B0 ;  /* 0x0000000000007941 */ /* 0x000fea0003800000 */
.L_x_12165:
        /* <DEDUP_REMOVED lines=8> */
.L_x_12167:
[----:B------:R-:W-:Y:S02]  /*ea00*/  MOV R247, R243 ;  /* 0x000000f300f77202 */ /* 0x000fe40000000f00 */
[----:B------:R-:W-:-:S07]  /*ea10*/  MOV R68, R64 ;  /* 0x0000004000447202 */ /* 0x000fce0000000f00 */
[----:B------:R-:W-:Y:S05]  /*ea20*/  WARPSYNC.COLLECTIVE R66, `(.L_x_12168) ;  /* 0x0000000042087348 */ /* 0x000fea0003c00000 */
[----:B------:R0:W1:Y:S02]  /*ea30*/  SHFL.DOWN P0, R64, R247, R244, R245 ;  /* 0x080000f4f7407389 */ /* 0x00006400000000f5 */
[----:B01----:R-:W-:Y:S05]  /*ea40*/  ENDCOLLECTIVE ;  /* 0x000000000000791b */ /* 0x003fea0003800000 */
.L_x_12168:
[----:B------:R-:W-:Y:S02]  /*ea50*/  MOV R247, R65 ;  /* 0x0000004100f77202 */ /* 0x000fe40000000f00 */
[----:B------:R-:W-:-:S07]  /*ea60*/  MOV R69, R64 ;  /* 0x0000004000457202 */ /* 0x000fce0000000f00 */
[----:B------:R-:W-:Y:S05]  /*ea70*/  WARPSYNC.COLLECTIVE R66, `(.L_x_12169) ;  /* 0x0000000042087348 */ /* 0x000fea0003c00000 */
[----:B------:R0:W1:Y:S02]  /*ea80*/  SHFL.DOWN P0, R64, R247, R244, R245 ;  /* 0x080000f4f7407389 */ /* 0x00006400000000f5 */
[----:B01----:R-:W-:Y:S05]  /*ea90*/  ENDCOLLECTIVE ;  /* 0x000000000000791b */ /* 0x003fea0003800000 */
.L_x_12169:
[----:B------:R-:W-:Y:S05]  /*eaa0*/  BRA `(.L_x_12170) ;  /* 0xffffff8c00ec7947 */ /* 0x000fea000383ffff */
.L_x_12026:
        /* <DEDUP_REMOVED lines=8> */
.L_x_12172:
[----:B------:R-:W-:Y:S05]  /*eb30*/  BSYNC B0 ;  /* 0x0000000000007941 */ /* 0x000fea0003800000 */
.L_x_12171:
        /* <DEDUP_REMOVED lines=8> */
.L_x_12173:
[----:B------:R-:W-:Y:S02]  /*ebc0*/  MOV R247, R243 ;  /* 0x000000f300f77202 */ /* 0x000fe40000000f00 */
[----:B------:R-:W-:-:S07]  /*ebd0*/  MOV R68, R64 ;  /* 0x0000004000447202 */ /* 0x000fce0000000f00 */
[----:B------:R-:W-:Y:S05]  /*ebe0*/  WARPSYNC.COLLECTIVE R66, `(.L_x_12174) ;  /* 0x0000000042087348 */ /* 0x000fea0003c00000 */
[----:B------:R0:W1:Y:S02]  /*ebf0*/  SHFL.DOWN P0, R64, R247, R244, R245 ;  /* 0x080000f4f7407389 */ /* 0x00006400000000f5 */
[----:B01----:R-:W-:Y:S05]  /*ec00*/  ENDCOLLECTIVE ;  /* 0x000000000000791b */ /* 0x003fea0003800000 */
.L_x_12174:
[----:B------:R-:W-:Y:S02]  /*ec10*/  MOV R247, R65 ;  /* 0x0000004100f77202 */ /* 0x000fe40000000f00 */
[----:B------:R-:W-:-:S07]  /*ec20*/  MOV R69, R64 ;  /* 0x0000004000457202 */ /* 0x000fce0000000f00 */
[----:B------:R-:W-:Y:S05]  /*ec30*/  WARPSYNC.COLLECTIVE R66, `(.L_x_12175) ;  /* 0x0000000042087348 */ /* 0x000fea0003c00000 */
[----:B------:R0:W1:Y:S02]  /*ec40*/  SHFL.DOWN P0, R64, R247, R244, R245 ;  /* 0x080000f4f7407389 */ /* 0x00006400000000f5 */
[----:B01----:R-:W-:Y:S05]  /*ec50*/  ENDCOLLECTIVE ;  /* 0x000000000000791b */ /* 0x003fea0003800000 */
.L_x_12175:
[----:B------:R-:W-:Y:S05]  /*ec60*/  BRA `(.L_x_12176) ;  /* 0xffffff8c00cc7947 */ /* 0x000fea000383ffff */
.L_x_12029:
        /* <DEDUP_REMOVED lines=8> */
.L_x_12178:
[----:B------:R-:W-:Y:S05]  /*ecf0*/  BSYNC B0 ;  /* 0x0000000000007941 */ /* 0x000fea0003800000 */
.L_x_12177:
        /* <DEDUP_REMOVED lines=10> */
.L_x_12179:
[----:B------:R-:W-:Y:S02]  /*eda0*/  MOV R67, R243 ;  /* 0x000000f300437202 */ /* 0x000fe40000000f00 */
[----:B------:R-:W-:-:S07]  /*edb0*/  MOV R237, R64 ;  /* 0x0000004000ed7202 */ /* 0x000fce0000000f00 */
[----:B------:R-:W-:Y:S05]  /*edc0*/  WARPSYNC.COLLECTIVE R66, `(.L_x_12180) ;  /* 0x0000000042087348 */ /* 0x000fea0003c00000 */
[----:B------:R0:W1:Y:S02]  /*edd0*/  SHFL.IDX P2, R64, R67, R231, R240 ;  /* 0x000000e743407389 */ /* 0x00006400000400f0 */
[----:B01----:R-:W-:Y:S05]  /*ede0*/  ENDCOLLECTIVE ;  /* 0x000000000000791b */ /* 0x003fea0003800000 */
.L_x_12180:
        /* <DEDUP_REMOVED lines=13> */
.L_x_12181:
[----:B------:R-:W-:Y:S02]  /*eec0*/  MOV R67, R60 ;  /* 0x0000003c00437202 */ /* 0x000fe40000000f00 */
[----:B------:R-:W-:-:S05]  /*eed0*/  MOV R247, R64 ;  /* 0x0000004000f77202 */ /* 0x000fca0000000f00 */
[----:B------:R-:W-:Y:S01]  /*eee0*/  FADD.FTZ R241, R247, R68 ;  /* 0x00000044f7f17221 */ /* 0x000fe20000010000 */
[----:B------:R-:W-:-:S07]  /*eef0*/  MOV R247, R71 ;  /* 0x0000004700f77202 */ /* 0x000fce0000000f00 */
[----:B------:R-:W-:Y:S05]  /*ef00*/  WARPSYNC.COLLECTIVE R66, `(.L_x_12182) ;  /* 0x0000000042087348 */ /* 0x000fea0003c00000 */
[----:B------:R0:W1:Y:S02]  /*ef10*/  SHFL.DOWN P0, R64, R247, R244, R245 ;  /* 0x080000f4f7407389 */ /* 0x00006400000000f5 */
[----:B01----:R-:W-:Y:S05]  /*ef20*/  ENDCOLLECTIVE ;  /* 0x000000000000791b */ /* 0x003fea0003800000 */
.L_x_12182:
[----:B------:R-:W-:Y:S02]  /*ef30*/  MOV R247, R242 ;  /* 0x000000f200f77202 */ /* 0x000fe40000000f00 */
[----:B------:R-:W-:-:S07]  /*ef40*/  MOV R68, R64 ;  /* 0x0000004000447202 */ /* 0x000fce0000000f00 */
[----:B------:R-:W-:Y:S05]  /*ef50*/  WARPSYNC.COLLECTIVE R66, `(.L_x_12183) ;  /* 0x0000000042087348 */ /* 0x000fea0003c00000 */
[----:B------:R0:W1:Y:S02]  /*ef60*/  SHFL.DOWN P0, R64, R247, R244, R245 ;  /* 0x080000f4f7407389 */ /* 0x00006400000000f5 */
[----:B01----:R-:W-:Y:S05]  /*ef70*/  ENDCOLLECTIVE ;  /* 0x000000000000791b */ /* 0x003fea0003800000 */
.L_x_12183:
[----:B------:R-:W-:Y:S02]  /*ef80*/  MOV R247, R243 ;  /* 0x000000f300f77202 */ /* 0x000fe40000000f00 */
[----:B------:R-:W-:-:S07]  /*ef90*/  MOV R69, R64 ;  /* 0x0000004000457202 */ /* 0x000fce0000000f00 */
[----:B------:R-:W-:Y:S05]  /*efa0*/  WARPSYNC.COLLECTIVE R66, `(.L_x_12184) ;  /* 0x0000000042087348 */ /* 0x000fea0003c00000 */
[----:B------:R0:W1:Y:S02]  /*efb0*/  SHFL.DOWN P0, R64, R247, R244, R245 ;  /* 0x080000f4f7407389 */ /* 0x00006400000000f5 */
[----:B01----:R-:W-:Y:S05]  /*efc0*/  ENDCOLLECTIVE ;  /* 0x000000000000791b */ /* 0x003fea0003800000 */
.L_x_12184:
[----:B------:R-:W-:Y:S02]  /*efd0*/  MOV R247, R65 ;  /* 0x0000004100f77202 */ /* 0x000fe40000000f00 */
[----:B------:R-:W-:-:S07]  /*efe0*/  MOV R70, R64 ;  /* 0x0000004000467202 */ /* 0x000fce0000000f00 */
[----:B------:R-:W-:Y:S05]  /*eff0*/  WARPSYNC.COLLECTIVE R66, `(.L_x_12185) ;  /* 0x0000000042087348 */ /* 0x000fea0003c00000 */
[----:B------:R0:W1:Y:S02]  /*f000*/  SHFL.DOWN P0, R64, R247, R244, R245 ;  /* 0x080000f4f7407389 */ /* 0x00006400000000f5 */
[----:B01----:R-:W-:Y:S05]  /*f010*/  ENDCOLLECTIVE ;  /* 0x000000000000791b */ /* 0x003fea0003800000 */
.L_x_12185:
[----:B------:R-:W-:-:S07]  /*f020*/  MOV R248, R64 ;  /* 0x0000004000f87202 */ /* 0x000fce0000000f00 */
[----:B------:R-:W-:Y:S05]  /*f030*/  WARPSYNC.COLLECTIVE R66, `(.L_x_12186) ;  /* 0x0000000042087348 */ /* 0x000fea0003c00000 */
[----:B------:R0:W1:Y:S02]  /*f040*/  SHFL.IDX P2, R64, R67, R231, R240 ;  /* 0x000000e743407389 */ /* 0x00006400000400f0 */
[----:B01----:R-:W-:Y:S05]  /*f050*/  ENDCOLLECTIVE ;  /* 0x000000000000791b */ /* 0x003fea0003800000 */
.L_x_12186:
[----:B------:R-:W-:Y:S02]  /*f060*/  MOV R67, R61 ;  /* 0x0000003d00437202 */ /* 0x000fe40000000f00 */
[----:B------:R-:W-:-:S07]  /*f070*/  MOV R246, R64 ;  /* 0x0000004000f67202 */ /* 0x000fce0000000f00 */
[----:B------:R-:W-:Y:S05]  /*f080*/  WARPSYNC.COLLECTIVE R66, `(.L_x_12187) ;  /* 0x0000000042087348 */ /* 0x000fea0003c00000 */
[----:B------:R0:W1:Y:S02]  /*f090*/  SHFL.IDX P2, R64, R67, R231, R240 ;  /* 0x000000e743407389 */ /* 0x00006400000400f0 */
[----:B01----:R-:W-:Y:S05]  /*f0a0*/  ENDCOLLECTIVE ;  /* 0x000000000000791b */ /* 0x003fea0003800000 */
.L_x_12187:
[----:B------:R-:W-:Y:S02]  /*f0b0*/  MOV R67, R62 ;  /* 0x0000003e00437202 */ /* 0x000fe40000000f00 */
[----:B------:R-:W-:-:S07]  /*f0c0*/  MOV R244, R64 ;  /* 0x0000004000f47202 */ /* 0x000fce0000000f00 */
[----:B------:R-:W-:Y:S05]  /*f0d0*/  WARPSYNC.COLLECTIVE R66, `(.L_x_12188) ;  /* 0x0000000042087348 */ /* 0x000fea0003c00000 */
[----:B------:R0:W1:Y:S02]  /*f0e0*/  SHFL.IDX P2, R64, R67, R231, R240 ;  /* 0x000000e743407389 */ /* 0x00006400000400f0 */
[----:B01----:R-:W-:Y:S05]  /*f0f0*/  ENDCOLLECTIVE ;  /* 0x000000000000791b */ /* 0x003fea0003800000 */
.L_x_12188:
[----:B------:R-:W-:Y:S02]  /*f100*/  MOV R65, R244 ;  /* 0x000000f400417202 */ /* 0x000fe40000000f00 */
[----:B------:R-:W-:Y:S02]  /*f110*/  MOV R67, R63 ;  /* 0x0000003f00437202 */ /* 0x000fe40000000f00 */
[----:B------:R-:W-:-:S07]  /*f120*/  MOV R245, R64 ;  /* 0x0000004000f57202 */ /* 0x000fce0000000f00 */
[----:B------:R-:W-:Y:S05]  /*f130*/  WARPSYNC.COLLECTIVE R66, `(.L_x_12189) ;  /* 0x0000000042087348 */ /* 0x000fea0003c00000 */
[----:B------:R0:W1:Y:S02]  /*f140*/  SHFL.IDX P2, R64, R67, R231, R240 ;  /* 0x000000e743407389 */ /* 0x00006400000400f0 */
[----:B01----:R-:W-:Y:S05]  /*f150*/  ENDCOLLECTIVE ;  /* 0x000000000000791b */ /* 0x003fea0003800000 */
.L_x_12189:
[----:B------:R-:W-:Y:S02]  /*f160*/  MOV R249, R64 ;  /* 0x0000004000f97202 */ /* 0x000fe40000000f00 */
[----:B------:R-:W-:Y:S01]  /*f170*/  MOV R64, R246 ;  /* 0x000000f600407202 */ /* 0x000fe20000000f00 */
[----:B------:R-:W-:Y:S06]  /*f180*/  BRA `(.L_x_12190) ;  /* 0xffffff8c00247947 */ /* 0x000fec000383ffff */
.L_x_12191:
        /* <DEDUP_REMOVED lines=15> */
.L_x_18726:


//--------------------- .text._Z25selective_scan_bwd_kernelI32Selective_Scan_bwd_kernel_traitsILi64ELi16ELb1ELb1ELb1ELb1ELb1EN3c108BFloat16ENS1_7complexIfEEEEv12SSMParamsBwd --------------------------
	.section	.text._Z25selective_scan_bwd_kernelI32Selective_Scan_bwd_kernel_traitsILi64ELi16ELb1ELb1ELb1ELb1ELb1EN3c108BFloat16ENS1_7complexIfEEEEv12SSMParamsBwd,"ax",@progbits
	.align	128
        .global         _Z25selective_scan_bwd_kernelI32Selective_Scan_bwd_kernel_traitsILi64ELi16ELb1ELb1ELb1ELb1ELb1EN3c108BFloat16ENS1_7complexIfEEEEv12SSMParamsBwd
        .type           _Z25selective_scan_bwd_kernelI32Selective_Scan_bwd_kernel_traitsILi64ELi16ELb1ELb1ELb1ELb1ELb1EN3c108BFloat16ENS1_7complexIfEEEEv12SSMParamsBwd,@function
        .size           _Z25selective_scan_bwd_kernelI32Selective_Scan_bwd_kernel_traitsILi64ELi16ELb1ELb1ELb1ELb1ELb1EN3c108BFloat16ENS1_7complexIfEEEEv12SSMParamsBwd,(.L_x_18727 - _Z25selective_scan_bwd_kernelI32Selective_Scan_bwd_kernel_traitsILi64ELi16ELb1ELb1ELb1ELb1ELb1EN3c108BFloat16ENS1_7complexIfEEEEv12SSMParamsBwd)
        .other          _Z25selective_scan_bwd_kernelI32Selective_Scan_bwd_kernel_traitsILi64ELi16ELb1ELb1ELb1ELb1ELb1EN3c108BFloat16ENS1_7complexIfEEEEv12SSMParamsBwd,@"STO_CUDA_ENTRY STV_DEFAULT"
_Z25selective_scan_bwd_kernelI32Selective_Scan_bwd_kernel_traitsILi64ELi16ELb1ELb1ELb1ELb1ELb1EN3c108BFloat16ENS1_7complexIfEEEEv12SSMParamsBwd:
.text._Z25selective_scan_bwd_kernelI32Selective_Scan_bwd_kernel_traitsILi64ELi16ELb1ELb1ELb1ELb1ELb1EN3c108BFloat16ENS1_7complexIfEEEEv12SSMParamsBwd:
        /* <DEDUP_REMOVED lines=32> */
[----:B------:R-:W-:Y:S01]  /*0200*/  HFMA2 R125, -RZ, RZ, 0, 0 ;  /* 0x00000000ff7d7431 */ /* 0x000fe200000001ff */
[----:B------:R-:W0:Y:S01]  /*0210*/  I2F.RP R0, R9 ;  /* 0x0000000900007306 */ /* 0x000e220000209400 */
[----:B---3--:R-:W-:Y:S01]  /*0220*/  HFMA2 R2, -RZ, RZ, 0, 0 ;  /* 0x00000000ff027431 */ /* 0x008fe200000001ff */
[----:B------:R-:W-:Y:S01]  /*0230*/  USHF.R.S32.HI UR17, URZ, 0x1f, UR16 ;  /* 0x0000001fff117899 */ /* 0x000fe20008011410 */
[----:B------:R-:W-:Y:S01]  /*0240*/  MOV R126, RZ ;  /* 0x000000ff007e7202 */ /* 0x000fe20000000f00 */
[----:B-1----:R-:W-:-:S02]  /*0250*/  USHF.R.U64 UR11, UR18, 0x1, UR19 ;  /* 0x00000001120b7899 */ /* 0x002fc40008001213 */
[----:B-----5:R-:W-:Y:S01]  /*0260*/  USHF.R.U32.HI UR18, URZ, 0x1, UR27 ;  /* 0x00000001ff127899 */ /* 0x020fe2000801161b */
[----:B------:R-:W1:Y:S01]  /*0270*/  LDCU.64 UR38, c[0x0][0x480] ;  /* 0x00009000ff2677ac */ /* 0x000e620008000a00 */
[----:B------:R-:W-:Y:S01]  /*0280*/  USHF.R.U32.HI UR19, URZ, 0x1, UR19 ;  /* 0x00000001ff137899 */ /* 0x000fe20008011613 */
[----:B0-----:R-:W0:Y:S01]  /*0290*/  MUFU.RCP R0, R0 ;  /* 0x0000000000007308 */ /* 0x001e220000001000 */
[----:B----4-:R-:W-:Y:S02]  /*02a0*/  UIMAD.WIDE.U32 UR8, UR4, UR12, URZ ;  /* 0x0000000c040872a5 */ /* 0x010fe4000f8e00ff */
[----:B------:R-:W-:Y:S02]  /*02b0*/  UIMAD.WIDE.U32 UR6, UR4, UR20, URZ ;  /* 0x00000014040672a5 */ /* 0x000fe4000f8e00ff */
[----:B------:R-:W-:Y:S02]  /*02c0*/  UIMAD UR9, UR4, UR13, UR9 ;  /* 0x0000000d040972a4 */ /* 0x000fe4000f8e0209 */
[----:B------:R-:W-:-:S02]  /*02d0*/  UIMAD UR7, UR4, UR21, UR7 ;  /* 0x00000015040772a4 */ /* 0x000fc4000f8e0207 */
[----:B------:R-:W-:Y:S01]  /*02e0*/  UIMAD.WIDE.U32 UR8, UR10, UR14, UR8 ;  /* 0x0000000e0a0872a5 */ /* 0x000fe2000f8e0008 */
[----:B------:R-:W3:Y:S01]  /*02f0*/  LDCU.64 UR20, c[0x0][0x498] ;  /* 0x00009300ff1477ac */ /* 0x000ee20008000a00 */
[----:B0-----:R-:W-:Y:S02]  /*0300*/  IADD3 R6, PT, PT, R0, 0xffffffe, RZ ;  /* 0x0ffffffe00067810 */ /* 0x001fe40007ffe0ff */
[----:B------:R-:W-:Y:S02]  /*0310*/  UIMAD UR5, UR10, UR15, UR9 ;  /* 0x0000000f0a0572a4 */ /* 0x000fe4000f8e0209 */
[----:B------:R-:W0:Y:S01]  /*0320*/  F2I.FTZ.U32.TRUNC.NTZ R3, R6 ;  /* 0x0000000600037305 */ /* 0x000e22000021f000 */
[----:B------:R-:W4:Y:S01]  /*0330*/  LDCU.128 UR12, c[0x0][0x460] ;  /* 0x00008c00ff0c77ac */ /* 0x000f220008000c00 */
[----:B------:R-:W-:Y:S02]  /*0340*/  UIADD3 UR9, UP2, UPT, UR16, UR8, URZ ;  /* 0x0000000810097290 */ /* 0x000fe4000ff5e0ff */
[----:B------:R-:W-:-:S02]  /*0350*/  UIMAD.WIDE.U32 UR6, UR10, UR22, UR6 ;  /* 0x000000160a0672a5 */ /* 0x000fc4000f8e0006 */
[----:B------:R-:W-:Y:S02]  /*0360*/  UIADD3.X UR5, UPT, UPT, UR17, UR5, URZ, UP2, !UPT ;  /* 0x0000000511057290 */ /* 0x000fe400097fe4ff */
[----:B--2---:R-:W-:Y:S02]  /*0370*/  UIMAD.WIDE.U32 UR28, UR4, UR24, URZ ;  /* 0x00000018041c72a5 */ /* 0x004fe4000f8e00ff */
[----:B------:R-:W-:Y:S01]  /*0380*/  UIMAD UR23, UR10, UR23, UR7 ;  /* 0x000000170a1772a4 */ /* 0x000fe2000f8e0207 */
[----:B0-----:R-:W-:Y:S01]  /*0390*/  IADD3 R0, PT, PT, RZ, -R3, RZ ;  /* 0x80000003ff007210 */ /* 0x001fe20007ffe0ff */
[----:B------:R-:W-:Y:S02]  /*03a0*/  UIADD3 UR6, UP0, UPT, UR16, UR6, URZ ;  /* 0x0000000610067290 */ /* 0x000fe4000ff1e0ff */
[----:B------:R-:W-:Y:S02]  /*03b0*/  UIMAD UR29, UR4, UR25, UR29 ;  /* 0x00000019041d72a4 */ /* 0x000fe4000f8e021d */
[----:B------:R-:W-:Y:S01]  /*03c0*/  IMAD R5, R0, R9, RZ ;  /* 0x0000000900057224 */ /* 0x000fe200078e02ff */
[----:B------:R-:W-:Y:S01]  /*03d0*/  IABS R0, UR10 ;  /* 0x0000000a00007c13 */ /* 0x000fe20008000000 */
[----:B----4-:R-:W-:-:S02]  /*03e0*/  ULEA UR8, UP3, UR9, UR14, 0x1 ;  /* 0x0000000e09087291 */ /* 0x010fc4000f8608ff */
[----:B------:R-:W-:Y:S01]  /*03f0*/  IMAD.HI.U32 R2, R3, R5, R2 ;  /* 0x0000000503027227 */ /* 0x000fe200078e0002 */
[----:B------:R-:W-:Y:S02]  /*0400*/  ULEA UR22, UP1, UR6, UR12, 0x1 ;  /* 0x0000000c06167291 */ /* 0x000fe4000f8208ff */
[----:B------:R-:W-:Y:S01]  /*0410*/  ULEA.HI.X UR9, UR9, UR15, UR5, 0x1, UP3 ;  /* 0x0000000f09097291 */ /* 0x000fe200098f0c05 */
[----:B------:R-:W0:Y:S02]  /*0420*/  LDCU.64 UR14, c[0x0][0x3d0] ;  /* 0x00007a00ff0e77ac */ /* 0x000e240008000a00 */
[----:B------:R-:W-:Y:S01]  /*0430*/  IMAD.HI.U32 R2, R2, R0, RZ ;  /* 0x0000000002027227 */ /* 0x000fe200078e00ff */
[----:B------:R-:W-:-:S04]  /*0440*/  UIADD3.X UR23, UPT, UPT, UR17, UR23, URZ, UP0, !UPT ;  /* 0x0000001711177290 */ /* 0x000fc800087fe4ff */
        /* <DEDUP_REMOVED lines=11> */
[----:B0-----:R-:W-:Y:S01]  /*0500*/  UIMAD.WIDE.U32 UR12, UR4, UR14, URZ ;  /* 0x0000000e040c72a5 */ /* 0x001fe2000f8e00ff */
[----:B------:R-:W-:Y:S01]  /*0510*/  @!P1 IADD3 R2, PT, PT, R2, 0x1, RZ ;  /* 0x0000000102029810 */ /* 0x000fe20007ffe0ff */
[----:B--2---:R-:W-:Y:S01]  /*0520*/  UIMAD.WIDE.U32 UR6, UR10, UR24, UR6 ;  /* 0x000000180a0672a5 */ /* 0x004fe2000f8e0006 */
[----:B------:R-:W-:Y:S01]  /*0530*/  ISETP.GE.U32.AND P0, PT, R0, R9, PT ;  /* 0x000000090000720c */ /* 0x000fe20003f06070 */
[----:B------:R-:W-:Y:S01]  /*0540*/  UIMAD UR13, UR4, UR15, UR13 ;  /* 0x0000000f040d72a4 */ /* 0x000fe2000f8e020d */
[C---:B------:R-:W-:Y:S01]  /*0550*/  LOP3.LUT R0, R8.reuse, UR10, RZ, 0x3c, !PT ;  /* 0x0000000a08007c12 */ /* 0x040fe2000f8e3cff */
[----:B------:R-:W-:Y:S01]  /*0560*/  UIMAD UR25, UR10, UR25, UR7 ;  /* 0x000000190a1972a4 */ /* 0x000fe2000f8e0207 */
[----:B------:R-:W-:Y:S01]  /*0570*/  ISETP.NE.AND P1, PT, R8, RZ, PT ;  /* 0x000000ff0800720c */ /* 0x000fe20003f25270 */
[----:B------:R-:W-:Y:S01]  /*0580*/  UIADD3 UR6, UP1, UPT, UR16, UR6, URZ ;  /* 0x0000000610067290 */ /* 0x000fe2000ff3e0ff */
[----:B------:R-:W-:Y:S01]  /*0590*/  ISETP.GE.AND P2, PT, R0, RZ, PT ;  /* 0x000000ff0000720c */ /* 0x000fe20003f46270 */
[----:B------:R-:W0:Y:S02]  /*05a0*/  LDCU.64 UR14, c[0x0][0x3e8] ;  /* 0x00007d00ff0e77ac */ /* 0x000e240008000a00 */
[----:B------:R-:W-:-:S04]  /*05b0*/  UIADD3.X UR25, UPT, UPT, UR17, UR25, URZ, UP1, !UPT ;  /* 0x0000001911197290 */ /* 0x000fc80008ffe4ff */
[----:B------:R-:W-:Y:S01]  /*05c0*/  @P0 IADD3 R2, PT, PT, R2, 0x1, RZ ;  /* 0x0000000102020810 */ /* 0x000fe20007ffe0ff */
[----:B------:R-:W-:Y:S01]  /*05d0*/  ULEA UR24, UP1, UR6, UR34, 0x1 ;  /* 0x0000002206187291 */ /* 0x000fe2000f8208ff */
[----:B------:R-:W2:Y:S02]  /*05e0*/  LDCU.64 UR16, c[0x0][0x4e0] ;  /* 0x00009c00ff1077ac */ /* 0x000ea40008000a00 */
[----:B------:R-:W-:Y:S02]  /*05f0*/  @!P1 LOP3.LUT R8, RZ, R8, RZ, 0x33, !PT ;  /* 0x00000008ff089212 */ /* 0x000fe400078e33ff */
[----:B------:R-:W-:Y:S01]  /*0600*/  @!P2 IADD3 R2, PT, PT, -R2, RZ, RZ ;  /* 0x000000ff0202a210 */ /* 0x000fe20007ffe1ff */
[----:B------:R-:W-:Y:S02]  /*0610*/  ULEA.HI.X UR25, UR6, UR35, UR25, 0x1, UP1 ;  /* 0x0000002306197291 */ /* 0x000fe400088f0c19 */
[----:B-1----:R-:W-:Y:S01]  /*0620*/  UISETP.NE.U32.AND UP0, UPT, UR38, URZ, UPT ;  /* 0x000000ff2600728c */ /* 0x002fe2000bf05070 */
[----:B------:R-:W-:Y:S01]  /*0630*/  R2UR UR32, R2 ;  /* 0x00000000022072ca */ /* 0x000fe200000e0000 */
[----:B------:R-:W-:Y:S01]  /*0640*/  UIMAD UR19, UR19, UR4, URZ ;  /* 0x00000004131372a4 */ /* 0x000fe2000f8e02ff */
[----:B------:R-:W-:Y:S01]  /*0650*/  @!P1 R2UR UR32, R8 ;  /* 0x00000000082092ca */ /* 0x000fe200000e0000 */
[----:B------:R-:W-:-:S02]  /*0660*/  UISETP.NE.AND.EX UP0, UPT, UR39, URZ, UPT, UP0 ;  /* 0x000000ff2700728c */ /* 0x000fc4000bf05300 */
[----:B------:R-:W-:-:S10]  /*0670*/  UIMAD UR18, UR18, UR4, URZ ;  /* 0x00000004121272a4 */ /* 0x000fd4000f8e02ff */
[----:B------:R-:W-:Y:S02]  /*0680*/  USHF.R.S32.HI UR37, URZ, 0x1f, UR32 ;  /* 0x0000001fff257899 */ /* 0x000fe40008011420 */
[----:B----4-:R-:W-:Y:S02]  /*0690*/  UIMAD.WIDE.U32 UR28, UR32, UR26, UR28 ;  /* 0x0000001a201c72a5 */ /* 0x010fe4000f8e001c */
[----:B---3--:R-:W-:Y:S02]  /*06a0*/  UIMAD UR34, UR37, UR20, URZ ;  /* 0x00000014252272a4 */ /* 0x008fe4000f8e02ff */
[----:B0-----:R-:W-:Y:S02]  /*06b0*/  UIMAD UR36, UR37, UR14, URZ ;  /* 0x0000000e252472a4 */ /* 0x001fe4000f8e02ff */
        /* <DEDUP_REMOVED lines=14> */
[----:B--2---:R-:W-:Y:S02]  /*07a0*/  UIMAD.WIDE.U32 UR12, UR32, UR16, URZ ;  /* 0x00000010200c72a5 */ /* 0x004fe4000f8e00ff */
[----:B------:R-:W-:-:S02]  /*07b0*/  UIMAD UR16, UR37, UR16, URZ ;  /* 0x00000010251072a4 */ /* 0x000fc4000f8e02ff */
[----:B------:R-:W-:Y:S02]  /*07c0*/  UIADD3.X UR34, UPT, UPT, UR38, UR34, URZ, UP1, !UPT ;  /* 0x0000002226227290 */ /* 0x000fe40008ffe4ff */
[----:B0-----:R-:W-:Y:S02]  /*07d0*/  ULEA UR29, UP4, UR36, UR26, 0x1 ;  /* 0x0000001a241d7291 */ /* 0x001fe4000f8808ff */
[----:B------:R-:W-:Y:S02]  /*07e0*/  UIADD3.X UR38, UPT, UPT, UR38, UR41, URZ, UP3, !UPT ;  /* 0x0000002926267290 */ /* 0x000fe40009ffe4ff */
[----:B------:R-:W-:Y:S01]  /*07f0*/  UIMAD UR26, UR32, UR17, UR16 ;  /* 0x00000011201a72a4 */ /* 0x000fe2000f8e0210 */
[----:B------:R-:W0:Y:S01]  /*0800*/  LDCU.64 UR14, c[0x0][0x538] ;  /* 0x0000a700ff0e77ac */ /* 0x000e220008000a00 */
        /* <DEDUP_REMOVED lines=11> */
[----:B--2---:R-:W-:-:S02]  /*08c0*/  @UP0 UIMAD UR14, UR4, UR27, UR10 ;  /* 0x0000001b040e02a4 */ /* 0x004fc4000f8e020a */
[----:B------:R-:W-:Y:S02]  /*08d0*/  UIMAD.WIDE.U32 UR4, UR4, UR5, UR12 ;  /* 0x00000005040472a5 */ /* 0x000fe4000f8e000c */
[----:B------:R-:W-:Y:S02]  /*08e0*/  UIADD3 UR6, UPT, UPT, UR17, UR19, URZ ;  /* 0x0000001311067290 */ /* 0x000fe4000fffe0ff */
[----:B------:R-:W-:Y:S02]  /*08f0*/  @UP0 UIMAD UR14, UR14, UR33, URZ ;  /* 0x000000210e0e02a4 */ /* 0x000fe4000f8e02ff */
[----:B------:R-:W-:Y:S02]  /*0900*/  UIADD3 UR5, UPT, UPT, UR5, UR18, URZ ;  /* 0x0000001205057290 */ /* 0x000fe4000fffe0ff */
[----:B------:R-:W-:Y:S02]  /*0910*/  ULEA.HI.X UR16, UR16, UR15, UR6, 0x3, UP1 ;  /* 0x0000000f10107291 */ /* 0x000fe400088f1c06 */
[----:B-1----:R-:W-:-:S02]  /*0920*/  ULEA UR17, UP1, UR4, UR20, 0x3 ;  /* 0x0000001404117291 */ /* 0x002fc4000f8218ff */
        /* <DEDUP_REMOVED lines=29> */
.L_x_12323:
        /* <DEDUP_REMOVED lines=8> */
[----:B------:R-:W1:Y:S01]  /*0b80*/  S2R R121, SR_LANEID ;  /* 0x0000000000797919 */ /* 0x000e620000000000 */
[----:B0-----:R-:W-:Y:S01]  /*0b90*/  ULEA UR8, UR9, UR8, 0x18 ;  /* 0x0000000809087291 */ /* 0x001fe2000f8ec0ff */
[----:B-1----:R-:W-:Y:S01]  /*0ba0*/  IADD3 R120, PT, PT, R13, R121, RZ ;  /* 0x000000790d787210 */ /* 0x002fe20007ffe0ff */
[----:B------:R-:W-:-:S04]  /*0bb0*/  HFMA2 R13, -RZ, RZ, 0, 9.5367431640625e-07 ;  /* 0x00000010ff0d7431 */ /* 0x000fc800000001ff */
[----:B------:R-:W-:-:S04]  /*0bc0*/  LEA R120, R120, UR8, 0x4 ;  /* 0x0000000878787c11 */ /* 0x000fc8000f8e20ff */
[----:B------:R-:W-:Y:S01]  /*0bd0*/  LEA R119, R121, R120, 0x4 ;  /* 0x0000007879777211 */ /* 0x000fe200078e20ff */
[----:B------:R-:W-:Y:S01]  /*0be0*/  IMAD.WIDE.U32 R12, R0, R13, UR18 ;  /* 0x00000012000c7e25 */ /* 0x000fe2000f8e000d */
        /* <DEDUP_REMOVED lines=76> */
.L_x_12194:
[----:B------:R-:W-:Y:S05]  /*10b0*/  BSYNC.RECONVERGENT B0 ;  /* 0x0000000000007941 */ /* 0x000fea0003800200 */
.L_x_12193:
        /* <DEDUP_REMOVED lines=35> */
.L_x_12196:
[----:B------:R-:W-:Y:S05]  /*12f0*/  BSYNC.RECONVERGENT B0 ;  /* 0x0000000000007941 */ /* 0x000fea0003800200 */
.L_x_12195:
        /* <DEDUP_REMOVED lines=36> */
.L_x_12198:
[----:B------:R-:W-:Y:S05]  /*1540*/  BSYNC.RECONVERGENT B0 ;  /* 0x0000000000007941 */ /* 0x000fea0003800200 */
.L_x_12197:
        /* <DEDUP_REMOVED lines=35> */
.L_x_12200:
[----:B------:R-:W-:Y:S05]  /*1780*/  BSYNC.RECONVERGENT B0 ;  /* 0x0000000000007941 */ /* 0x000fea0003800200 */
.L_x_12199:
        /* <DEDUP_REMOVED lines=36> */
.L_x_12202:
[----:B------:R-:W-:Y:S05]  /*19d0*/  BSYNC.RECONVERGENT B0 ;  /* 0x0000000000007941 */ /* 0x000fea0003800200 */
.L_x_12201:
        /* <DEDUP_REMOVED lines=36> */
.L_x_12204:
[----:B------:R-:W-:Y:S05]  /*1c20*/  BSYNC.RECONVERGENT B0 ;  /* 0x0000000000007941 */ /* 0x000fea0003800200 */
.L_x_12203:
        /* <DEDUP_REMOVED lines=36> */
.L_x_12206:
[----:B------:R-:W-:Y:S05]  /*1e70*/  BSYNC.RECONVERGENT B0 ;  /* 0x0000000000007941 */ /* 0x000fea0003800200 */
.L_x_12205:
        /* <DEDUP_REMOVED lines=36> */
.L_x_12208:
[----:B------:R-:W-:Y:S05]  /*20c0*/  BSYNC.RECONVERGENT B0 ;  /* 0x0000000000007941 */ /* 0x000fea0003800200 */
.L_x_12207:
        /* <DEDUP_REMOVED lines=36> */
.L_x_12210:
[----:B------:R-:W-:Y:S05]  /*2310*/  BSYNC.RECONVERGENT B0 ;  /* 0x0000000000007941 */ /* 0x000fea0003800200 */
.L_x_12209:
        /* <DEDUP_REMOVED lines=35> */
.L_x_12212:
[----:B------:R-:W-:Y:S05]  /*2550*/  BSYNC.RECONVERGENT B0 ;  /* 0x0000000000007941 */ /* 0x000fea0003800200 */
.L_x_12211:
        /* <DEDUP_REMOVED lines=34> */
.L_x_12214:
[----:B------:R-:W-:Y:S05]  /*2780*/  BSYNC.RECONVERGENT B0 ;  /* 0x0000000000007941 */ /* 0x000fea0003800200 */
.L_x_12213:
        /* <DEDUP_REMOVED lines=32> */
.L_x_12216:
[----:B------:R-:W-:Y:S05]  /*2990*/  BSYNC.RECONVERGENT B0 ;  /* 0x0000000000007941 */ /* 0x000fea0003800200 */
.L_x_12215:
        /* <DEDUP_REMOVED lines=32> */
.L_x_12218:
[----:B------:R-:W-:Y:S05]  /*2ba0*/  BSYNC.RECONVERGENT B0 ;  /* 0x0000000000007941 */ /* 0x000fea0003800200 */
.L_x_12217:
        /* <DEDUP_REMOVED lines=32> */
.L_x_12220:
[----:B------:R-:W-:Y:S05]  /*2db0*/  BSYNC.RECONVERGENT B0 ;  /* 0x0000000000007941 */ /* 0x000fea0003800200 */
.L_x_12219:
        /* <DEDUP_REMOVED lines=32> */
.L_x_12222:
[----:B------:R-:W-:Y:S05]  /*2fc0*/  BSYNC.RECONVERGENT B0 ;  /* 0x0000000000007941 */ /* 0x000fea0003800200 */
.L_x_12221:
        /* <DEDUP_REMOVED lines=32> */
.L_x_12224:
[----:B------:R-:W-:Y:S05]  /*31d0*/  BSYNC.RECONVERGENT B0 ;  /* 0x0000000000007941 */ /* 0x000fea0003800200 */
.L_x_12223:
[----:B------:R-:W1:Y:S01]  /*31e0*/  S2UR UR32, SR_CTAID.X ;  /* 0x00000000002079c3 */ /* 0x000e620000002500 */
[----:B------:R-:W1:Y:S01]  /*31f0*/  LDCU.128 UR12, c[0x0][0x410] ;  /* 0x00008200ff0c77ac */ /* 0x000e620008000c00 */
[----:B0-----:R-:W0:Y:S01]  /*3200*/  LDS.128 R12, [R119] ;  /* 0x00000000770c7984 */ /* 0x001e220000000c00 */
[----:B------:R-:W2:Y:S03]  /*3210*/  LDCU.64 UR36, c[0x0][0x488] ;  /* 0x00009100ff2477ac */ /* 0x000ea60008000a00 */
[----:B------:R-:W3:Y:S02]  /*3220*/  LDS.128 R4, [R119+0x10] ;  /* 0x0000100077047984 */ /* 0x000ee40000000c00 */
[----:B------:R-:W4:Y:S01]  /*3230*/  S2UR UR10, SR_CTAID.Y ;  /* 0x00000000000a79c3 */ /* 0x000f220000002600 */
[----:B------:R-:W-:Y:S01]  /*3240*/  USHF.L.U32 UR8, UR8, 0xa, URZ ;  /* 0x0000000a08087899 */ /* 0x000fe200080006ff */
[----:B------:R-:W-:-:S03]  /*3250*/  UMOV UR9, URZ ;  /* 0x000000ff00097c82 */ /* 0x000fc60008000000 */
[----:B-1----:R-:W-:-:S04]  /*3260*/  UIMAD.WIDE.U32 UR34, UR32, UR12, UR8 ;  /* 0x0000000c202272a5 */ /* 0x002fc8000f8e0008 */
[----:B------:R-:W-:Y:S02]  /*3270*/  UIMAD UR35, UR32, UR13, UR35 ;  /* 0x0000000d202372a4 */ /* 0x000fe4000f8e0223 */
[----:B----4-:R-:W-:Y:S02]  /*3280*/  UIMAD UR13, UR10, UR15, URZ ;  /* 0x0000000f0a0d72a4 */ /* 0x010fe4000f8e02ff */
[----:B------:R-:W-:-:S04]  /*3290*/  UIMAD.WIDE.U32 UR14, UR10, UR14, UR34 ;  /* 0x0000000e0a0e72a5 */ /* 0x000fc8000f8e0022 */
[----:B------:R-:W-:Y:S02]  /*32a0*/  UIADD3 UR13, UPT, UPT, UR15, UR13, URZ ;  /* 0x0000000d0f0d7290 */ /* 0x000fe4000fffe0ff */
[----:B--2---:R-:W-:-:S04]  /*32b0*/  ULEA UR12, UP0, UR14, UR36, 0x1 ;  /* 0x000000240e0c7291 */ /* 0x004fc8000f8008ff */
[----:B------:R-:W-:Y:S02]  /*32c0*/  ULEA.HI.X UR14, UR14, UR37, UR13, 0x1, UP0 ;  /* 0x000000250e0e7291 */ /* 0x000fe400080f0c0d */
[----:B------:R-:W-:Y:S01]  /*32d0*/  MOV R2, UR12 ;  /* 0x0000000c00027c02 */ /* 0x000fe20008000f00 */
[----:B------:R-:W1:Y:S03]  /*32e0*/  LDCU.64 UR36, c[0x0][0x478] ;  /* 0x00008f00ff2477ac */ /* 0x000e660008000a00 */
[----:B------:R-:W-:-:S03]  /*32f0*/  MOV R3, UR14 ;  /* 0x0000000e00037c02 */ /* 0x000fc60008000f00 */
[----:B------:R-:W-:Y:S01]  /*3300*/  IMAD.WIDE.U32 R2, R0, 0x10, R2 ;  /* 0x0000001000027825 */ /* 0x000fe200078e0002 */
[----:B------:R-:W-:Y:S06]  /*3310*/  BAR.SYNC.DEFER_BLOCKING 0x0 ;  /* 0x0000000000007b1d */ /* 0x000fec0000010000 */
[----:B------:R-:W2:Y:S01]  /*3320*/  LDCU.128 UR12, c[0x0][0x420] ;  /* 0x00008400ff0c77ac */ /* 0x000ea20008000c00 */
[----:B------:R-:W4:Y:S04]  /*3330*/  LDG.E.128 R24, desc[UR30][R2.64] ;  /* 0x0000001e02187981 */ /* 0x000f28000c1e1d00 */
[----:B------:R5:W3:Y:S01]  /*3340*/  LDG.E.128 R36, desc[UR30][R2.64+0x200] ;  /* 0x0002001e02247981 */ /* 0x000ae2000c1e1d00 */
        /* <DEDUP_REMOVED lines=9> */
[----:B-----5:R-:W-:Y:S01]  /*33e0*/  MOV R2, UR12 ;  /* 0x0000000c00027c02 */ /* 0x020fe20008000f00 */
[----:B------:R-:W1:Y:S03]  /*33f0*/  LDCU.64 UR36, c[0x0][0x558] ;  /* 0x0000ab00ff2477ac */ /* 0x000e660008000a00 */
[----:B------:R-:W-:-:S03]  /*3400*/  MOV R3, UR14 ;  /* 0x0000000e00037c02 */ /* 0x000fc60008000f00 */
[----:B------:R-:W-:Y:S01]  /*3410*/  IMAD.WIDE.U32 R2, R0, 0x10, R2 ;  /* 0x0000001000027825 */ /* 0x000fe200078e0002 */
[----:B----4-:R-:W-:Y:S04]  /*3420*/  STS.128 [R120], R24 ;  /* 0x0000001878007388 */ /* 0x010fe80000000c00 */
[----:B---3--:R-:W-:Y:S01]  /*3430*/  STS.128 [R120+0x200], R36 ;  /* 0x0002002478007388 */ /* 0x008fe20000000c00 */
        /* <DEDUP_REMOVED lines=11> */
[----:B0-----:R-:W-:Y:S01]  /*34f0*/  UIMAD UR14, UR10, UR35, URZ ;  /* 0x000000230a0e72a4 */ /* 0x001fe2000f8e02ff */
[----:B--2---:R-:W-:Y:S01]  /*3500*/  SHF.L.U32 R29, R32, 0x10, RZ ;  /* 0x00000010201d7819 */ /* 0x004fe200000006ff */
[----:B------:R-:W-:Y:S01]  /*3510*/  UIMAD UR13, UR32, UR15, UR13 ;  /* 0x0000000f200d72a4 */ /* 0x000fe2000f8e020d */
[----:B------:R-:W-:-:S02]  /*3520*/  SHF.L.U32 R26, R35, 0x10, RZ ;  /* 0x00000010231a7819 */ /* 0x000fc400000006ff */
[----:B------:R-:W-:Y:S01]  /*3530*/  SHF.L.U32 R28, R33, 0x10, RZ ;  /* 0x00000010211c7819 */ /* 0x000fe200000006ff */
[----:B------:R-:W-:Y:S01]  /*3540*/  FMUL.FTZ R30, R29, -1.4426950216293334961 ;  /* 0xbfb8aa3b1d1e7820 */ /* 0x000fe20000410000 */
[----:B------:R-:W-:Y:S01]  /*3550*/  SHF.L.U32 R27, R34, 0x10, RZ ;  /* 0x00000010221b7819 */ /* 0x000fe200000006ff */
[----:B------:R-:W-:Y:S01]  /*3560*/  FMUL.FTZ R36, R26, -1.4426950216293334961 ;  /* 0xbfb8aa3b1a247820 */ /* 0x000fe20000410000 */
[----:B------:R-:W-:Y:S01]  /*3570*/  PRMT R34, R34, 0x7632, R34 ;  /* 0x0000763222227816 */ /* 0x000fe20000000022 */
[----:B------:R0:W-:Y:S01]  /*3580*/  MUFU.EX2 R40, R30 ;  /* 0x0000001e00287308 */ /* 0x0001e20000000800 */
[----:B------:R-:W-:Y:S01]  /*3590*/  FMUL.FTZ R24, R28, -1.4426950216293334961 ;  /* 0xbfb8aa3b1c187820 */ /* 0x000fe20000410000 */
[----:B------:R-:W-:Y:S01]  /*35a0*/  FMUL.FTZ R31, R27, -1.4426950216293334961 ;  /* 0xbfb8aa3b1b1f7820 */ /* 0x000fe20000410000 */
[----:B------:R-:W-:Y:S01]  /*35b0*/  SHF.L.U32 R34, R34, 0x10, RZ ;  /* 0x0000001022227819 */ /* 0x000fe200000006ff */
[----:B------:R-:W-:Y:S01]  /*35c0*/  UIMAD.WIDE.U32 UR12, UR10, UR34, UR12 ;  /* 0x000000220a0c72a5 */ /* 0x000fe2000f8e000c */
[----:B----4-:R-:W-:Y:S01]  /*35d0*/  SHF.L.U32 R25, R8, 0x10, RZ ;  /* 0x0000001008197819 */ /* 0x010fe200000006ff */
[----:B------:R-:W2:Y:S01]  /*35e0*/  LDCU.64 UR34, c[0x0][0x490] ;  /* 0x00009200ff2277ac */ /* 0x000ea20008000a00 */
[----:B-1----:R-:W-:Y:S01]  /*35f0*/  SHF.L.U32 R2, R9, 0x10, RZ ;  /* 0x0000001009027819 */ /* 0x002fe200000006ff */
[----:B------:R1:W3:Y:S01]  /*3600*/  MUFU.EX2 R42, R36 ;  /* 0x00000024002a7308 */ /* 0x0002e20000000800 */
[----:B0-----:R-:W-:Y:S01]  /*3610*/  PRMT R30, R32, 0x7632, R30 ;  /* 0x00007632201e7816 */ /* 0x001fe2000000001e */
[----:B------:R-:W-:Y:S01]  /*3620*/  FMUL.FTZ R37, R25, -1.4426950216293334961 ;  /* 0xbfb8aa3b19257820 */ /* 0x000fe20000410000 */
[----:B------:R-:W-:Y:S01]  /*3630*/  SHF.L.U32 R3, R10, 0x10, RZ ;  /* 0x000000100a037819 */ /* 0x000fe200000006ff */
[----:B------:R-:W-:Y:S01]  /*3640*/  FMUL.FTZ R38, R2, -1.4426950216293334961 ;  /* 0xbfb8aa3b02267820 */ /* 0x000fe20000410000 */
[----:B------:R-:W-:Y:S01]  /*3650*/  SHF.L.U32 R30, R30, 0x10, RZ ;  /* 0x000000101e1e7819 */ /* 0x000fe200000006ff */
[----:B------:R-:W-:Y:S01]  /*3660*/  UIADD3 UR14, UPT, UPT, UR13, UR14, URZ ;  /* 0x0000000e0d0e7290 */ /* 0x000fe2000fffe0ff */
[----:B------:R-:W-:Y:S01]  /*3670*/  PRMT R54, R7, 0x7632, R54 ;  /* 0x0000763207367816 */ /* 0x000fe20000000036 */
[----:B------:R0:W4:Y:S01]  /*3680*/  MUFU.EX2 R39, R24 ;  /* 0x0000001800277308 */ /* 0x0001220000000800 */
[----:B-1----:R-:W-:Y:S01]  /*3690*/  PRMT R36, R35, 0x7632, R36 ;  /* 0x0000763223247816 */ /* 0x002fe20000000024 */
[----:B------:R-:W-:Y:S01]  /*36a0*/  FMUL.FTZ R32, R30, -1.4426950216293334961 ;  /* 0xbfb8aa3b1e207820 */ /* 0x000fe20000410000 */
[----:B------:R-:W-:Y:S01]  /*36b0*/  FMUL.FTZ R35, R34, -1.4426950216293334961 ;  /* 0xbfb8aa3b22237820 */ /* 0x000fe20000410000 */
[----:B------:R-:W-:Y:S01]  /*36c0*/  FMUL.FTZ R43, R3, -1.4426950216293334961 ;  /* 0xbfb8aa3b032b7820 */ /* 0x000fe20000410000 */
[----:B------:R-:W-:Y:S01]  /*36d0*/  SHF.L.U32 R36, R36, 0x10, RZ ;  /* 0x0000001024247819 */ /* 0x000fe200000006ff */
[----:B------:R-:W-:Y:S01]  /*36e0*/  ULEA UR13, UP0, UR12, UR36, 0x1 ;  /* 0x000000240c0d7291 */ /* 0x000fe2000f8008ff */
[----:B------:R-:W-:Y:S01]  /*36f0*/  SHF.L.U32 R49, R49, 0x10, RZ ;  /* 0x0000001031317819 */ /* 0x000fe200000006ff */
[----:B------:R1:W-:Y:S01]  /*3700*/  MUFU.EX2 R41, R31 ;  /* 0x0000001f00297308 */ /* 0x0003e20000000800 */
[----:B0-----:R-:W-:Y:S01]  /*3710*/  SHF.L.U32 R24, R11, 0x10, RZ ;  /* 0x000000100b187819 */ /* 0x001fe200000006ff */
[----:B---3--:R-:W-:Y:S01]  /*3720*/  FADD.FTZ R42, R42, 1 ;  /* 0x3f8000002a2a7421 */ /* 0x008fe20000010000 */
[----:B------:R-:W-:Y:S01]  /*3730*/  PRMT R11, R10, 0x7632, R11 ;  /* 0x000076320a0b7816 */ /* 0x000fe2000000000b */
[----:B------:R-:W-:Y:S01]  /*3740*/  ULEA.HI.X UR12, UR12, UR37, UR14, 0x1, UP0 ;  /* 0x000000250c0c7291 */ /* 0x000fe200080f0c0e */
[----:B------:R-:W-:Y:S01]  /*3750*/  SHF.L.U32 R50, R50, 0x10, RZ ;  /* 0x0000001032327819 */ /* 0x000fe200000006ff */
[----:B------:R-:W-:Y:S01]  /*3760*/  FMUL.FTZ R44, R24, -1.4426950216293334961 ;  /* 0xbfb8aa3b182c7820 */ /* 0x000fe20000410000 */
[----:B------:R-:W-:Y:S01]  /*3770*/  SHF.L.U32 R52, R52, 0x10, RZ ;  /* 0x0000001034347819 */ /* 0x000fe200000006ff */
[----:B------:R0:W-:Y:S01]  /*3780*/  MUFU.EX2 R46, R32 ;  /* 0x00000020002e7308 */ /* 0x0001e20000000800 */
[----:B-1----:R-:W-:Y:S01]  /*3790*/  PRMT R31, R33, 0x7632, R31 ;  /* 0x00007632211f7816 */ /* 0x002fe2000000001f */
[----:B----4-:R-:W-:Y:S01]  /*37a0*/  FADD.FTZ R39, R39, 1 ;  /* 0x3f80000027277421 */ /* 0x010fe20000010000 */
[----:B------:R-:W-:Y:S01]  /*37b0*/  PRMT R33, R8, 0x7632, R33 ;  /* 0x0000763208217816 */ /* 0x000fe20000000021 */
[----:B------:R-:W-:Y:S01]  /*37c0*/  FMUL.FTZ R8, R36, -1.4426950216293334961 ;  /* 0xbfb8aa3b24087820 */ /* 0x000fe20000410000 */
[----:B------:R-:W-:Y:S01]  /*37d0*/  SHF.L.U32 R31, R31, 0x10, RZ ;  /* 0x000000101f1f7819 */ /* 0x000fe200000006ff */
[----:B--2---:R-:W-:Y:S01]  /*37e0*/  UISETP.NE.U32.AND UP0, UPT, UR34, URZ, UPT ;  /* 0x000000ff2200728c */ /* 0x004fe2000bf05070 */
[----:B------:R-:W-:Y:S01]  /*37f0*/  SHF.L.U32 R33, R33, 0x10, RZ ;  /* 0x0000001021217819 */ /* 0x000fe200000006ff */
[----:B------:R1:W2:Y:S01]  /*3800*/  MUFU.EX2 R56, R35 ;  /* 0x0000002300387308 */ /* 0x0002a20000000800 */
[----:B0-----:R-:W-:Y:S01]  /*3810*/  PRMT R32, R9, 0x7632, R32 ;  /* 0x0000763209207816 */ /* 0x001fe20000000020 */
[----:B------:R-:W-:Y:S01]  /*3820*/  UISETP.NE.AND.EX UP0, UPT, UR35, URZ, UPT, UP0 ;  /* 0x000000ff2300728c */ /* 0x000fe2000bf05300 */
[----:B------:R-:W-:Y:S01]  /*3830*/  SHF.L.U32 R53, R53, 0x10, RZ ;  /* 0x0000001035357819 */ /* 0x000fe200000006ff */
[----:B------:R-:W-:Y:S01]  /*3840*/  FMUL.FTZ R9, R33, -1.4426950216293334961 ;  /* 0xbfb8aa3b21097820 */ /* 0x000fe20000410000 */
[----:B------:R-:W-:-:S02]  /*3850*/  SHF.L.U32 R32, R32, 0x10, RZ ;  /* 0x0000001020207819 */ /* 0x000fc400000006ff */
[----:B------:R-:W-:Y:S01]  /*3860*/  SHF.L.U32 R54, R54, 0x10, RZ ;  /* 0x0000001036367819 */ /* 0x000fe200000006ff */
[----:B------:R0:W-:Y:S01]  /*3870*/  MUFU.EX2 R45, R37 ;  /* 0x00000025002d7308 */ /* 0x0001e20000000800 */
[----:B-1----:R-:W-:Y:S01]  /*3880*/  SHF.L.U32 R35, R11, 0x10, RZ ;  /* 0x000000100b237819 */ /* 0x002fe200000006ff */
[----:B------:R-:W-:Y:S01]  /*3890*/  FMUL.FTZ R10, R32, -1.4426950216293334961 ;  /* 0xbfb8aa3b200a7820 */ /* 0x000fe20000410000 */
[----:B------:R-:W-:Y:S02]  /*38a0*/  SHF.L.U32 R102, R96, 0x10, RZ ;  /* 0x0000001060667819 */ /* 0x000fe400000006ff */
[----:B------:R-:W-:Y:S02]  /*38b0*/  PRMT R93, R90, 0x7632, R93 ;  /* 0x000076325a5d7816 */ /* 0x000fe4000000005d */
[----:B------:R-:W-:Y:S01]  /*38c0*/  SHF.L.U32 R101, R97, 0x10, RZ ;  /* 0x0000001061657819 */ /* 0x000fe200000006ff */
[----:B------:R1:W3:Y:S01]  /*38d0*/  MUFU.EX2 R60, R8 ;  /* 0x00000008003c7308 */ /* 0x0002e20000000800 */
[----:B0-----:R-:W-:Y:S01]  /*38e0*/  FMUL.FTZ R37, R31, -1.4426950216293334961 ;  /* 0xbfb8aa3b1f257820 */ /* 0x001fe20000410000 */
[----:B--2---:R-:W-:Y:S01]  /*38f0*/  FADD.FTZ R61, R56, 1 ;  /* 0x3f800000383d7421 */ /* 0x004fe20000010000 */
[----:B------:R-:W-:-:S02]  /*3900*/  SHF.L.U32 R100, R98, 0x10, RZ ;  /* 0x0000001062647819 */ /* 0x000fc400000006ff */
[----:B------:R-:W-:Y:S02]  /*3910*/  PRMT R94, R91, 0x7632, R94 ;  /* 0x000076325b5e7816 */ /* 0x000fe4000000005e */
[----:B------:R-:W-:Y:S01]  /*3920*/  PRMT R92, R89, 0x7632, R92 ;  /* 0x00007632595c7816 */ /* 0x000fe2000000005c */
[----:B------:R0:W2:Y:S01]  /*3930*/  MUFU.EX2 R55, R37 ;  /* 0x0000002500377308 */ /* 0x0000a20000000800 */
[----:B-1----:R-:W-:Y:S01]  /*3940*/  FMUL.FTZ R8, R35, -1.4426950216293334961 ;  /* 0xbfb8aa3b23087820 */ /* 0x002fe20000410000 */
[----:B------:R-:W-:-:S06]  /*3950*/  SHF.L.U32 R91, R91, 0x10, RZ ;  /* 0x000000105b5b7819 */ /* 0x000fcc00000006ff */
[----:B------:R-:W1:Y:S01]  /*3960*/  MUFU.EX2 R63, R9 ;  /* 0x00000009003f7308 */ /* 0x000e620000000800 */
[----:B0-----:R-:W-:Y:S01]  /*3970*/  PRMT R37, R11, 0x7632, R37 ;  /* 0x000076320b257816 */ /* 0x001fe20000000025 */
[----:B---3--:R-:W-:-:S03]  /*3980*/  FADD.FTZ R65, R60, 1 ;  /* 0x3f8000003c417421 */ /* 0x008fc60000010000 */
[----:B------:R-:W-:-:S03]  /*3990*/  SHF.L.U32 R37, R37, 0x10, RZ ;  /* 0x0000001025257819 */ /* 0x000fc600000006ff */
[----:B------:R-:W0:Y:S01]  /*39a0*/  MUFU.EX2 R67, R10 ;  /* 0x0000000a00437308 */ /* 0x000e220000000800 */
[----:B--2---:R-:W-:-:S07]  /*39b0*/  FADD.FTZ R57, R55, 1 ;  /* 0x3f80000037397421 */ /* 0x004fce0000010000 */
[----:B------:R-:W2:Y:S01]  /*39c0*/  MUFU.EX2 R69, R8 ;  /* 0x0000000800457308 */ /* 0x000ea20000000800 */
[----:B-1----:R-:W-:-:S07]  /*39d0*/  FADD.FTZ R66, R63, 1 ;  /* 0x3f8000003f427421 */ /* 0x002fce0000010000 */
[----:B------:R1:W3:Y:S01]  /*39e0*/  MUFU.EX2 R47, R38 ;  /* 0x00000026002f7308 */ /* 0x0002e20000000800 */
[----:B0-----:R-:W-:-:S07]  /*39f0*/  FADD.FTZ R68, R67, 1 ;  /* 0x3f80000043447421 */ /* 0x001fce0000010000 */
[----:B------:R0:W-:Y:S01]  /*3a00*/  MUFU.EX2 R48, R43 ;  /* 0x0000002b00307308 */ /* 0x0001e20000000800 */
[----:B-1----:R-:W-:Y:S01]  /*3a10*/  FADD.FTZ R38, R40, 1 ;  /* 0x3f80000028267421 */ /* 0x002fe20000010000 */
[----:B------:R-:W-:Y:S01]  /*3a20*/  FADD.FTZ R40, R45, 1 ;  /* 0x3f8000002d287421 */ /* 0x000fe20000010000 */
[----:B--2---:R-:W-:-:S05]  /*3a30*/  FADD.FTZ R69, R69, 1 ;  /* 0x3f80000045457421 */ /* 0x004fca0000010000 */
[----:B------:R1:W2:Y:S01]  /*3a40*/  MUFU.EX2 R51, R44 ;  /* 0x0000002c00337308 */ /* 0x0002a20000000800 */
[----:B0-----:R-:W-:-:S07]  /*3a50*/  FMUL.FTZ R43, R37, -1.4426950216293334961 ;  /* 0xbfb8aa3b252b7820 */ /* 0x001fce0000410000 */
[----:B------:R-:W-:Y:S01]  /*3a60*/  MUFU.RCP R38, R38 ;  /* 0x0000002600267308 */ /* 0x000fe20000001000 */
[----:B-1----:R-:W-:Y:S01]  /*3a70*/  FADD.FTZ R44, R41, 1 ;  /* 0x3f800000292c7421 */ /* 0x002fe20000010000 */
[----:B---3--:R-:W-:Y:S01]  /*3a80*/  FADD.FTZ R41, R47, 1 ;  /* 0x3f8000002f297421 */ /* 0x008fe20000010000 */
[----:B------:R-:W-:-:S04]  /*3a90*/  PRMT R47, R12, 0x7632, R47 ;  /* 0x000076320c2f7816 */ /* 0x000fc8000000002f */
[----:B------:R-:W-:Y:S01]  /*3aa0*/  SHF.L.U32 R47, R47, 0x10, RZ ;  /* 0x000000102f2f7819 */ /* 0x000fe200000006ff */
[----:B------:R-:W-:Y:S01]  /*3ab0*/  MUFU.RCP R39, R39 ;  /* 0x0000002700277308 */ /* 0x000fe20000001000 */
[----:B--2---:R-:W-:Y:S01]  /*3ac0*/  FADD.FTZ R45, R51, 1 ;  /* 0x3f800000332d7421 */ /* 0x004fe20000010000 */
[----:B------:R-:W-:-:S04]  /*3ad0*/  PRMT R51, R4, 0x7632, R51 ;  /* 0x0000763204337816 */ /* 0x000fc80000000033 */
[----:B------:R-:W-:Y:S02]  /*3ae0*/  SHF.L.U32 R51, R51, 0x10, RZ ;  /* 0x0000001033337819 */ /* 0x000fe400000006ff */
[----:B------:R-:W-:Y:S08]  /*3af0*/  MUFU.EX2 R71, R43 ;  /* 0x0000002b00477308 */ /* 0x000ff00000000800 */
[----:B------:R-:W-:Y:S08]  /*3b00*/  MUFU.RCP R43, R42 ;  /* 0x0000002a002b7308 */ /* 0x000ff00000001000 */
[----:B------:R-:W-:Y:S08]  /*3b10*/  MUFU.RCP R44, R44 ;  /* 0x0000002c002c7308 */ /* 0x000ff00000001000 */
[----:B------:R-:W-:Y:S08]  /*3b20*/  MUFU.RCP R61, R61 ;  /* 0x0000003d003d7308 */ /* 0x000ff00000001000 */
[----:B------:R-:W0:Y:S08]  /*3b30*/  MUFU.RCP R65, R65 ;  /* 0x0000004100417308 */ /* 0x000e300000001000 */
[----:B------:R-:W-:Y:S08]  /*3b40*/  MUFU.RCP R58, R57 ;  /* 0x00000039003a7308 */ /* 0x000ff00000001000 */
[----:B------:R-:W-:Y:S01]  /*3b50*/  MUFU.RCP R41, R41 ;  /* 0x0000002900297308 */ /* 0x000fe20000001000 */
[----:B0-----:R-:W-:-:S04]  /*3b60*/  FADD.FTZ R67, -R65, 1 ;  /* 0x3f80000041437421 */ /* 0x001fc80000010100 */
[----:B------:R-:W-:-:S03]  /*3b70*/  FFMA.FTZ R67, R36, R67, 1 ;  /* 0x3f80000024437423 */ /* 0x000fc60000010043 */
[----:B------:R-:W0:Y:S08]  /*3b80*/  MUFU.RCP R45, R45 ;  /* 0x0000002d002d7308 */ /* 0x000e300000001000 */
[----:B------:R-:W-:Y:S08]  /*3b90*/  MUFU.RCP R70, R66 ;  /* 0x0000004200467308 */ /* 0x000ff00000001000 */
[----:B------:R-:W-:Y:S08]  /*3ba0*/  MUFU.RCP R40, R40 ;  /* 0x0000002800287308 */ /* 0x000ff00000001000 */
[----:B------:R-:W-:Y:S08]  /*3bb0*/  MUFU.RCP R75, R68 ;  /* 0x00000044004b7308 */ /* 0x000ff00000001000 */
[----:B------:R0:W-:Y:S02]  /*3bc0*/  MUFU.RCP R80, R69 ;  /* 0x0000004500507308 */ /* 0x0001e40000001000 */
[----:B0-----:R-:W-:-:S04]  /*3bd0*/  FADD.FTZ R69, -R45, 1 ;  /* 0x3f8000002d457421 */ /* 0x001fc80000010100 */
[C---:B------:R-:W-:Y:S01]  /*3be0*/  FFMA.FTZ R82, R24.reuse, R69, 1 ;  /* 0x3f80000018527423 */ /* 0x040fe20000010045 */
[----:B------:R-:W-:Y:S01]  /*3bf0*/  FMUL.FTZ R24, R24, R45 ;  /* 0x0000002d18187220 */ /* 0x000fe20000410000 */
[----:B-----5:R0:W-:Y:S04]  /*3c00*/  STS.128 [R120], R16 ;  /* 0x0000001078007388 */ /* 0x0201e80000000c00 */
[----:B------:R1:W-:Y:S01]  /*3c10*/  STS.128 [R120+0x200], R20 ;  /* 0x0002001478007388 */ /* 0x0003e20000000c00 */
[----:B------:R-:W-:-:S03]  /*3c20*/  NOP ;  /* 0x0000000000007918 */ /* 0x000fc60000000000 */
[----:B------:R-:W2:Y:S01]  /*3c30*/  LDS.128 R8, [R119] ;  /* 0x0000000077087984 */ /* 0x000ea20000000c00 */
[----:B0-----:R-:W-:Y:S01]  /*3c40*/  FADD.FTZ R19, R48, 1 ;  /* 0x3f80000030137421 */ /* 0x001fe20000010000 */
[----:B------:R-:W-:Y:S02]  /*3c50*/  SHF.L.U32 R16, R12, 0x10, RZ ;  /* 0x000000100c107819 */ /* 0x000fe400000006ff */
[C---:B------:R-:W-:Y:S01]  /*3c60*/  SHF.L.U32 R12, R13.reuse, 0x10, RZ ;  /* 0x000000100d0c7819 */ /* 0x040fe200000006ff */
[----:B------:R0:W-:Y:S01]  /*3c70*/  MUFU.RCP R42, R19 ;  /* 0x00000013002a7308 */ /* 0x0001e20000001000 */
[----:B------:R-:W-:Y:S02]  /*3c80*/  PRMT R48, R13, 0x7632, R48 ;  /* 0x000076320d307816 */ /* 0x000fe40000000030 */
[----:B------:R-:W-:Y:S02]  /*3c90*/  SHF.L.U32 R13, R14, 0x10, RZ ;  /* 0x000000100e0d7819 */ /* 0x000fe400000006ff */
[----:B------:R-:W-:-:S02]  /*3ca0*/  SHF.L.U32 R14, R15, 0x10, RZ ;  /* 0x000000100f0e7819 */ /* 0x000fc400000006ff */
[----:B------:R-:W-:Y:S01]  /*3cb0*/  SHF.L.U32 R18, R5, 0x10, RZ ;  /* 0x0000001005127819 */ /* 0x000fe200000006ff */
[----:B------:R-:W-:Y:S01]  /*3cc0*/  FADD.FTZ R5, R46, 1 ;  /* 0x3f8000002e057421 */ /* 0x000fe20000010000 */
[----:B------:R-:W-:Y:S01]  /*3cd0*/  SHF.L.U32 R17, R4, 0x10, RZ ;  /* 0x0000001004117819 */ /* 0x000fe200000006ff */
[----:B------:R-:W-:Y:S01]  /*3ce0*/  FADD.FTZ R4, -R38, 1 ;  /* 0x3f80000026047421 */ /* 0x000fe20000010100 */
[----:B-1----:R-:W-:Y:S01]  /*3cf0*/  SHF.L.U32 R20, R6, 0x10, RZ ;  /* 0x0000001006147819 */ /* 0x002fe200000006ff */
[----:B------:R1:W3:Y:S01]  /*3d00*/  MUFU.RCP R55, R5 ;  /* 0x0000000500377308 */ /* 0x0002e20000001000 */
[----:B------:R-:W-:Y:S01]  /*3d10*/  SHF.L.U32 R21, R7, 0x10, RZ ;  /* 0x0000001007157819 */ /* 0x000fe200000006ff */
[----:B------:R-:W-:Y:S01]  /*3d20*/  FADD.FTZ R7, -R39, 1 ;  /* 0x3f80000027077421 */ /* 0x000fe20000010100 */
[C---:B------:R-:W-:Y:S01]  /*3d30*/  FFMA.FTZ R4, R29.reuse, R4, 1 ;  /* 0x3f8000001d047423 */ /* 0x040fe20000010004 */
[----:B------:R-:W-:Y:S01]  /*3d40*/  SHF.L.U32 R48, R48, 0x10, RZ ;  /* 0x0000001030307819 */ /* 0x000fe200000006ff */
[----:B------:R-:W-:Y:S01]  /*3d50*/  FMUL.FTZ R29, R29, R38 ;  /* 0x000000261d1d7220 */ /* 0x000fe20000410000 */
[C---:B------:R-:W-:Y:S01]  /*3d60*/  FFMA.FTZ R7, R28.reuse, R7, 1 ;  /* 0x3f8000001c077423 */ /* 0x040fe20000010007 */
[----:B------:R-:W-:Y:S01]  /*3d70*/  FMUL.FTZ R28, R28, R39 ;  /* 0x000000271c1c7220 */ /* 0x000fe20000410000 */
[----:B--2---:R-:W-:-:S02]  /*3d80*/  SHF.L.U32 R15, R8, 0x10, RZ ;  /* 0x00000010080f7819 */ /* 0x004fc400000006ff */
[----:B0-----:R-:W-:Y:S02]  /*3d90*/  SHF.L.U32 R19, R9, 0x10, RZ ;  /* 0x0000001009137819 */ /* 0x001fe400000006ff */
[----:B------:R-:W-:Y:S01]  /*3da0*/  PRMT R46, R8, 0x7632, R46 ;  /* 0x00007632082e7816 */ /* 0x000fe2000000002e */
[----:B-1----:R-:W-:Y:S01]  /*3db0*/  FMUL.FTZ R5, R16, R15 ;  /* 0x0000000f10057220 */ /* 0x002fe20000410000 */
[C---:B------:R-:W-:Y:S01]  /*3dc0*/  PRMT R62, R11.reuse, 0x7632, R62 ;  /* 0x000076320b3e7816 */ /* 0x040fe2000000003e */
        /* <DEDUP_REMOVED lines=9> */
[C---:B------:R-:W-:Y:S01]  /*3e60*/  FADD.FTZ R9, -R43.reuse, 1 ;  /* 0x3f8000002b097421 */ /* 0x040fe20000010100 */
[----:B------:R-:W0:Y:S01]  /*3e70*/  LDS.128 R4, [R119+0x10] ;  /* 0x0000100077047984 */ /* 0x000e220000000c00 */
[----:B------:R-:W-:Y:S01]  /*3e80*/  FMUL.FTZ R64, R14, R23 ;  /* 0x000000170e407220 */ /* 0x000fe20000410000 */
[----:B------:R-:W-:Y:S01]  /*3e90*/  FADD.FTZ R10, -R44, 1 ;  /* 0x3f8000002c0a7421 */ /* 0x000fe20000010100 */
[----:B------:R-:W-:Y:S01]  /*3ea0*/  SHF.L.U32 R46, R46, 0x10, RZ ;  /* 0x000000102e2e7819 */ /* 0x000fe200000006ff */
[----:B------:R-:W-:Y:S01]  /*3eb0*/  FFMA.FTZ R63, R26, R9, 1 ;  /* 0x3f8000001a3f7423 */ /* 0x000fe20000010009 */
[----:B------:R-:W-:Y:S01]  /*3ec0*/  FMUL.FTZ R64, R43, R64 ;  /* 0x000000402b407220 */ /* 0x000fe20000410000 */
[----:B------:R-:W-:Y:S01]  /*3ed0*/  SHF.L.U32 R59, R59, 0x10, RZ ;  /* 0x000000103b3b7819 */ /* 0x000fe200000006ff */
[----:B------:R-:W-:Y:S01]  /*3ee0*/  FFMA.FTZ R60, R27, R10, 1 ;  /* 0x3f8000001b3c7423 */ /* 0x000fe2000001000a */
[----:B---3--:R-:W-:Y:S01]  /*3ef0*/  FADD.FTZ R9, -R55, 1 ;  /* 0x3f80000037097421 */ /* 0x008fe20000010100 */
[----:B------:R-:W-:Y:S01]  /*3f00*/  FMUL.FTZ R57, R13, R22 ;  /* 0x000000160d397220 */ /* 0x000fe20000410000 */
[----:B------:R-:W-:Y:S01]  /*3f10*/  FMUL.FTZ R10, R47, R46 ;  /* 0x0000002e2f0a7220 */ /* 0x000fe20000410000 */
[----:B------:R-:W-:Y:S01]  /*3f20*/  SHF.L.U32 R66, R62, 0x10, RZ ;  /* 0x000000103e427819 */ /* 0x000fe200000006ff */
[----:B------:R-:W-:Y:S01]  /*3f30*/  FMUL.FTZ R64, R64, R63 ;  /* 0x0000003f40407220 */ /* 0x000fe20000410000 */
[----:B------:R-:W-:Y:S01]  /*3f40*/  FADD.FTZ R63, -R61, 1 ;  /* 0x3f8000003d3f7421 */ /* 0x000fe20000010100 */
[----:B------:R-:W-:Y:S01]  /*3f50*/  FMUL.FTZ R62, R49, R59 ;  /* 0x0000003b313e7220 */ /* 0x000fe20000410000 */
[----:B------:R-:W-:Y:S01]  /*3f60*/  FFMA.FTZ R9, R30, R9, 1 ;  /* 0x3f8000001e097423 */ /* 0x000fe20000010009 */
[----:B------:R-:W-:Y:S01]  /*3f70*/  FMUL.FTZ R57, R44, R57 ;  /* 0x000000392c397220 */ /* 0x000fe20000410000 */
[----:B------:R-:W-:Y:S01]  /*3f80*/  FMUL.FTZ R10, R55, R10 ;  /* 0x0000000a370a7220 */ /* 0x000fe20000410000 */
[----:B------:R-:W-:Y:S01]  /*3f90*/  SHF.L.U32 R56, R56, 0x10, RZ ;  /* 0x0000001038387819 */ /* 0x000fe200000006ff */
[----:B------:R-:W-:Y:S01]  /*3fa0*/  FMUL.FTZ R68, R50, R66 ;  /* 0x0000004232447220 */ /* 0x000fe20000410000 */
[----:B------:R-:W-:Y:S01]  /*3fb0*/  FFMA.FTZ R63, R34, R63, 1 ;  /* 0x3f800000223f7423 */ /* 0x000fe2000001003f */
[----:B------:R-:W-:Y:S01]  /*3fc0*/  FMUL.FTZ R62, R61, R62 ;  /* 0x0000003e3d3e7220 */ /* 0x000fe20000410000 */
[----:B------:R-:W-:Y:S01]  /*3fd0*/  FMUL.FTZ R60, R57, R60 ;  /* 0x0000003c393c7220 */ /* 0x000fe20000410000 */
[----:B------:R-:W-:Y:S01]  /*3fe0*/  FMUL.FTZ R9, R10, R9 ;  /* 0x000000090a097220 */ /* 0x000fe20000410000 */
[----:B------:R-:W-:Y:S01]  /*3ff0*/  FADD.FTZ R10, -R58, 1 ;  /* 0x3f8000003a0a7421 */ /* 0x000fe20000010100 */
[----:B------:R-:W-:Y:S01]  /*4000*/  FMUL.FTZ R57, R48, R56 ;  /* 0x0000003830397220 */ /* 0x000fe20000410000 */
[----:B------:R-:W-:Y:S01]  /*4010*/  FMUL.FTZ R68, R65, R68 ;  /* 0x0000004441447220 */ /* 0x000fe20000410000 */
[----:B------:R-:W-:Y:S01]  /*4020*/  FMUL.FTZ R63, R62, R63 ;  /* 0x0000003f3e3f7220 */ /* 0x000fe20000410000 */
[----:B------:R-:W-:Y:S01]  /*4030*/  FADD.FTZ R62, R71, 1 ;  /* 0x3f800000473e7421 */ /* 0x000fe20000010000 */
[----:B------:R-:W-:Y:S01]  /*4040*/  FFMA.FTZ R10, R31, R10, 1 ;  /* 0x3f8000001f0a7423 */ /* 0x000fe2000001000a */
[----:B------:R-:W-:Y:S01]  /*4050*/  FMUL.FTZ R57, R58, R57 ;  /* 0x000000393a397220 */ /* 0x000fe20000410000 */
[----:B------:R-:W-:Y:S01]  /*4060*/  FMUL.FTZ R67, R68, R67 ;  /* 0x0000004344437220 */ /* 0x000fe20000410000 */
[----:B------:R-:W1:Y:S01]  /*4070*/  MUFU.RCP R84, R62 ;  /* 0x0000003e00547308 */ /* 0x000e620000001000 */
[----:B------:R-:W-:Y:S01]  /*4080*/  FMUL.FTZ R44, R27, R44 ;  /* 0x0000002c1b2c7220 */ /* 0x000fe20000410000 */
[----:B------:R-:W-:Y:S01]  /*4090*/  FMUL.FTZ R10, R57, R10 ;  /* 0x0000000a390a7220 */ /* 0x000fe20000410000 */
[----:B------:R-:W-:Y:S01]  /*40a0*/  FMUL.FTZ R43, R26, R43 ;  /* 0x0000002b1a2b7220 */ /* 0x000fe20000410000 */
[----:B------:R-:W-:Y:S01]  /*40b0*/  MOV R26, UR13 ;  /* 0x0000000d001a7c02 */ /* 0x000fe20008000f00 */
[----:B------:R-:W-:Y:S01]  /*40c0*/  FMUL.FTZ R30, R30, R55 ;  /* 0x000000371e1e7220 */ /* 0x000fe20000410000 */
[----:B------:R-:W-:Y:S01]  /*40d0*/  MOV R27, UR12 ;  /* 0x0000000c001b7c02 */ /* 0x000fe20008000f00 */
[----:B------:R-:W-:Y:S01]  /*40e0*/  FMUL.FTZ R31, R31, R58 ;  /* 0x0000003a1f1f7220 */ /* 0x000fe20000410000 */
[C---:B0-----:R-:W-:Y:S01]  /*40f0*/  PRMT R71, R5.reuse, 0x7632, R71 ;  /* 0x0000763205477816 */ /* 0x041fe20000000047 */
[----:B------:R-:W-:Y:S01]  /*4100*/  FMUL.FTZ R34, R34, R61 ;  /* 0x0000003d22227220 */ /* 0x000fe20000410000 */
[----:B------:R-:W-:Y:S01]  /*4110*/  SHF.L.U32 R72, R5, 0x10, RZ ;  /* 0x0000001005487819 */ /* 0x000fe200000006ff */
[----:B------:R-:W-:Y:S01]  /*4120*/  FADD.FTZ R5, -R41, 1 ;  /* 0x3f80000029057421 */ /* 0x000fe20000010100 */
[----:B------:R-:W-:Y:S01]  /*4130*/  PRMT R74, R6, 0x7632, R74 ;  /* 0x00007632064a7816 */ /* 0x000fe2000000004a */
[----:B------:R-:W-:Y:S01]  /*4140*/  FMUL.FTZ R65, R36, R65 ;  /* 0x0000004124417220 */ /* 0x000fe20000410000 */
[----:B------:R-:W-:Y:S01]  /*4150*/  SHF.L.U32 R76, R6, 0x10, RZ ;  /* 0x00000010064c7819 */ /* 0x000fe200000006ff */
[----:B------:R-:W-:Y:S01]  /*4160*/  FADD.FTZ R6, -R42, 1 ;  /* 0x3f8000002a067421 */ /* 0x000fe20000010100 */
[----:B------:R-:W-:Y:S01]  /*4170*/  SHF.L.U32 R68, R4, 0x10, RZ ;  /* 0x0000001004447819 */ /* 0x000fe200000006ff */
[----:B-1----:R-:W-:Y:S01]  /*4180*/  FADD.FTZ R86, -R84, 1 ;  /* 0x3f80000054567421 */ /* 0x002fe20000010100 */
        /* <DEDUP_REMOVED lines=51> */
[----:B------:R-:W-:Y:S01]  /*44c0*/  IMAD.WIDE.U32 R2, R0, 0x10, R26 ;  /* 0x0000001000027825 */ /* 0x000fe200078e001a */
[----:B------:R-:W-:-:S03]  /*44d0*/  F2FP.BF16.F32.PACK_AB R9, R74, R73 ;  /* 0x000000494a09723e */ /* 0x000fc600000010ff */
[----:B------:R-:W-:Y:S01]  /*44e0*/  FMUL.FTZ R70, R33, R70 ;  /* 0x0000004621467220 */ /* 0x000fe20000410000 */
[----:B------:R-:W-:Y:S01]  /*44f0*/  F2FP.BF16.F32.PACK_AB R10, R79, R78 ;  /* 0x0000004e4f0a723e */ /* 0x000fe200000010ff */
[----:B------:R-:W-:Y:S01]  /*4500*/  FMUL.FTZ R75, R32, R75 ;  /* 0x0000004b204b7220 */ /* 0x000fe20000410000 */
[----:B------:R-:W-:Y:S01]  /*4510*/  F2FP.BF16.F32.PACK_AB R11, R86, R83 ;  /* 0x00000053560b723e */ /* 0x000fe200000010ff */
        /* <DEDUP_REMOVED lines=16> */
[----:B------:R-:W-:Y:S01]  /*4620*/  STS.128 [R119], R4 ;  /* 0x0000000477007388 */ /* 0x000fe20000000c00 */
[C---:B------:R-:W-:Y:S01]  /*4630*/  PRMT R87, R88.reuse, 0x7632, R87 ;  /* 0x0000763258577816 */ /* 0x040fe20000000057 */
[----:B------:R-:W-:Y:S01]  /*4640*/  FMUL.FTZ R78, R21, R24 ;  /* 0x00000018154e7220 */ /* 0x000fe20000410000 */
[----:B------:R-:W-:Y:S01]  /*4650*/  SHF.L.U32 R98, R88, 0x10, RZ ;  /* 0x0000001058627819 */ /* 0x000fe200000006ff */
[----:B------:R-:W-:Y:S01]  /*4660*/  STS.128 [R119+0x10], R8 ;  /* 0x0000100877007388 */ /* 0x000fe20000000c00 */
[----:B------:R-:W-:-:S03]  /*4670*/  NOP ;  /* 0x0000000000007918 */ /* 0x000fc60000000000 */
[----:B------:R-:W0:Y:S01]  /*4680*/  LDS.128 R4, [R120] ;  /* 0x0000000078047984 */ /* 0x000e220000000c00 */
[----:B------:R-:W-:Y:S01]  /*4690*/  SHF.L.U32 R97, R89, 0x10, RZ ;  /* 0x0000001059617819 */ /* 0x000fe200000006ff */
[----:B------:R-:W-:Y:S01]  /*46a0*/  FMUL.FTZ R17, R47, R30 ;  /* 0x0000001e2f117220 */ /* 0x000fe20000410000 */
[----:B------:R-:W-:Y:S01]  /*46b0*/  FMUL.FTZ R13, R48, R31 ;  /* 0x0000001f300d7220 */ /* 0x000fe20000410000 */
[----:B------:R-:W1:Y:S01]  /*46c0*/  LDS.128 R8, [R120+0x200] ;  /* 0x0002000078087984 */ /* 0x000e620000000c00 */
[----:B------:R-:W-:Y:S01]  /*46d0*/  FMUL.FTZ R58, R49, R34 ;  /* 0x00000022313a7220 */ /* 0x000fe20000410000 */
[----:B------:R-:W-:Y:S01]  /*46e0*/  FMUL.FTZ R62, R50, R65 ;  /* 0x00000041323e7220 */ /* 0x000fe20000410000 */
[----:B------:R-:W-:Y:S01]  /*46f0*/  FFMA.FTZ R18, R16, R102, R125 ;  /* 0x0000006610127223 */ /* 0x000fe2000001007d */
[----:B------:R-:W-:Y:S01]  /*4700*/  FMUL.FTZ R63, R51, R70 ;  /* 0x00000046333f7220 */ /* 0x000fe20000410000 */
[----:B------:R-:W-:Y:S01]  /*4710*/  FMUL.FTZ R74, R52, R75 ;  /* 0x0000004b344a7220 */ /* 0x000fe20000410000 */
[----:B------:R-:W-:Y:S01]  /*4720*/  FMUL.FTZ R73, R53, R80 ;  /* 0x0000005035497220 */ /* 0x000fe20000410000 */
[----:B------:R-:W-:Y:S01]  /*4730*/  FMUL.FTZ R82, R54, R37 ;  /* 0x0000002536527220 */ /* 0x000fe20000410000 */
[----:B0-----:R0:W-:Y:S04]  /*4740*/  STG.E.128 desc[UR30][R2.64], R4 ;  /* 0x0000000402007986 */ /* 0x0011e8000c101d1e */
[----:B-1----:R0:W-:Y:S01]  /*4750*/  STG.E.128 desc[UR30][R2.64+0x200], R8 ;  /* 0x0002000802007986 */ /* 0x0021e2000c101d1e */
        /* <DEDUP_REMOVED lines=43> */
.L_x_12225:
[----:B0-2---:R-:W-:Y:S01]  /*4a10*/  FFMA.FTZ R3, R17, R90, R18 ;  /* 0x0000005a11037223 */ /* 0x005fe20000010012 */
        /* <DEDUP_REMOVED lines=81> */
.L_x_12322:
        /* <DEDUP_REMOVED lines=45> */
[----:B------:R-:W0:Y:S01]  /*5200*/  S2UR UR32, SR_CgaCtaId ;  /* 0x00000000002079c3 */ /* 0x000e220000008800 */
[----:B------:R-:W-:Y:S01]  /*5210*/  USHF.L.U32 UR47, UR21, 0x8, URZ ;  /* 0x00000008152f7899 */ /* 0x000fe200080006ff */
[C---:B------:R-:W-:Y:S01]  /*5220*/  ISETP.NE.AND P0, PT, R0.reuse, RZ, PT ;  /* 0x000000ff0000720c */ /* 0x040fe20003f05270 */
[----:B------:R-:W-:Y:S01]  /*5230*/  BSSY.RECONVERGENT B0, `(.L_x_12227) ;  /* 0x000012d000007945 */ /* 0x000fe20003800200 */
[C---:B------:R-:W-:Y:S01]  /*5240*/  IADD3 R161, PT, PT, R0.reuse, 0x200, RZ ;  /* 0x0000020000a17810 */ /* 0x040fe20007ffe0ff */
[----:B------:R-:W-:Y:S01]  /*5250*/  UIADD3 UR9, UPT, UPT, UR47, -0x100, URZ ;  /* 0xffffff002f097890 */ /* 0x000fe2000fffe0ff */
[----:B------:R-:W-:-:S03]  /*5260*/  ISETP.NE.AND P2, PT, R0, 0x3f, PT ;  /* 0x0000003f0000780c */ /* 0x000fc60003f45270 */
[----:B------:R-:W-:Y:S01]  /*5270*/  ULOP3.LUT UR9, UR9, 0x100, URZ, 0xc0, !UPT ;  /* 0x0000010009097892 */ /* 0x000fe2000f8ec0ff */
[----:B----4-:R-:W-:-:S03]  /*5280*/  R2UR UR33, R93 ;  /* 0x000000005d2172ca */ /* 0x010fc600000e0000 */
[----:B------:R-:W-:Y:S01]  /*5290*/  UIADD3 UR9, UPT, UPT, UR9, UR8, URZ ;  /* 0x0000000809097290 */ /* 0x000fe2000fffe0ff */
[----:B------:R-:W-:-:S05]  /*52a0*/  R2UR UR46, R92 ;  /* 0x000000005c2e72ca */ /* 0x000fca00000e0000 */
[----:B------:R-:W-:Y:S01]  /*52b0*/  MOV R168, UR9 ;  /* 0x0000000900a87c02 */ /* 0x000fe20008000f00 */
[----:B------:R-:W-:Y:S02]  /*52c0*/  UMOV UR9, 0x400 ;  /* 0x0000040000097882 */ /* 0x000fe40000000000 */
[----:B0-----:R-:W-:Y:S01]  /*52d0*/  ULEA UR9, UR32, UR9, 0x18 ;  /* 0x0000000920097291 */ /* 0x001fe2000f8ec0ff */
[----:B------:R-:W-:Y:S01]  /*52e0*/  SEL R161, R168, R161, !P0 ;  /* 0x000000a1a8a17207 */ /* 0x000fe20004000000 */
[----:B------:R-:W-:Y:S01]  /*52f0*/  FMUL.FTZ R72, R117, UR33 ;  /* 0x0000002175487c20 */ /* 0x000fe20008410000 */
[----:B------:R-:W-:Y:S02]  /*5300*/  FMUL.FTZ R93, R113, UR33 ;  /* 0x00000021715d7c20 */ /* 0x000fe40008410000 */
[----:B------:R-:W-:Y:S01]  /*5310*/  MOV R162, UR46 ;  /* 0x0000002e00a27c02 */ /* 0x000fe20008000f00 */
[----:B------:R-:W-:Y:S01]  /*5320*/  FMUL.RZ R73, R72, 0.15915493667125701904 ;  /* 0x3e22f98348497820 */ /* 0x000fe2000040c000 */
[----:B------:R-:W-:Y:S01]  /*5330*/  FMUL.FTZ R72, R111, UR33 ;  /* 0x000000216f487c20 */ /* 0x000fe20008410000 */
[----:B------:R-:W-:-:S02]  /*5340*/  FMUL.RZ R93, R93, 0.15915493667125701904 ;  /* 0x3e22f9835d5d7820 */ /* 0x000fc4000040c000 */
[----:B------:R-:W-:Y:S01]  /*5350*/  FMUL.FTZ R162, R162, 1.4426950216293334961 ;  /* 0x3fb8aa3ba2a27820 */ /* 0x000fe20000410000 */
[----:B-1----:R-:W-:Y:S01]  /*5360*/  MUFU.SIN R76, R73 ;  /* 0x00000049004c7308 */ /* 0x002fe20000000400 */
[----:B------:R-:W-:Y:S01]  /*5370*/  FMUL.RZ R75, R72, 0.15915493667125701904 ;  /* 0x3e22f983484b7820 */ /* 0x000fe2000040c000 */
[----:B------:R-:W-:Y:S01]  /*5380*/  FMUL.FTZ R72, R116, UR33 ;  /* 0x0000002174487c20 */ /* 0x000fe20008410000 */
[C---:B--2---:R-:W-:Y:S01]  /*5390*/  FMUL.FTZ R83, R162.reuse, R112 ;  /* 0x00000070a2537220 */ /* 0x044fe20000410000 */
[C---:B------:R-:W-:Y:S01]  /*53a0*/  FMUL.FTZ R127, R162.reuse, R104 ;  /* 0x00000068a27f7220 */ /* 0x040fe20000410000 */
[----:B---3--:R-:W-:Y:S01]  /*53b0*/  FMUL.FTZ R85, R162, R106 ;  /* 0x0000006aa2557220 */ /* 0x008fe20000410000 */
        /* <DEDUP_REMOVED lines=8> */
[----:B------:R-:W-:-:S02]  /*5440*/  LEA R161, R161, UR9, 0x3 ;  /* 0x00000009a1a17c11 */ /* 0x000fc4000f8e18ff */
        /* <DEDUP_REMOVED lines=62> */
[C---:B-1----:R-:W-:Y:S01]  /*5830*/  FMUL.FTZ R73, R162.reuse, R114 ;  /* 0x00000072a2497220 */ /* 0x042fe20000410000 */
[C---:B---3--:R-:W-:Y:S01]  /*5840*/  FMUL.FTZ R156, R155.reuse, R156 ;  /* 0x0000009c9b9c7220 */ /* 0x048fe20000410000 */
[----:B------:R-:W-:Y:S01]  /*5850*/  FMUL.FTZ R155, R155, R74 ;  /* 0x0000004a9b9b7220 */ /* 0x000fe20000410000 */
[----:B------:R-:W-:-:S04]  /*5860*/  FMUL.FTZ R162, R162, R118 ;  /* 0x00000076a2a27220 */ /* 0x000fc80000410000 */
[----:B------:R-:W1:Y:S01]  /*5870*/  MUFU.EX2 R79, R79 ;  /* 0x0000004f004f7308 */ /* 0x000e620000000800 */
[C---:B----4-:R-:W-:Y:S01]  /*5880*/  FMUL.FTZ R154, R153.reuse, R154 ;  /* 0x0000009a999a7220 */ /* 0x050fe20000410000 */
[----:B------:R-:W-:-:S06]  /*5890*/  FMUL.FTZ R153, R153, R76 ;  /* 0x0000004c99997220 */ /* 0x000fcc0000410000 */
[----:B------:R-:W2:Y:S01]  /*58a0*/  MUFU.EX2 R139, R75 ;  /* 0x0000004b008b7308 */ /* 0x000ea20000000800 */
[C---:B0-----:R-:W-:Y:S01]  /*58b0*/  FMUL.FTZ R150, R77.reuse, R150 ;  /* 0x000000964d967220 */ /* 0x041fe20000410000 */
[----:B------:R-:W-:-:S06]  /*58c0*/  FMUL.FTZ R149, R77, R80 ;  /* 0x000000504d957220 */ /* 0x000fcc0000410000 */
[----:B------:R-:W-:Y:S01]  /*58d0*/  MUFU.COS R166, R129 ;  /* 0x0000008100a67308 */ /* 0x000fe20000000000 */
[C---:B-1----:R-:W-:Y:S01]  /*58e0*/  FMUL.FTZ R148, R79.reuse, R148 ;  /* 0x000000944f947220 */ /* 0x042fe20000410000 */
[----:B------:R-:W-:-:S06]  /*58f0*/  FMUL.FTZ R147, R79, R82 ;  /* 0x000000524f937220 */ /* 0x000fcc0000410000 */
[----:B------:R0:W1:Y:S01]  /*5900*/  MUFU.EX2 R143, R72 ;  /* 0x00000048008f7308 */ /* 0x0000620000000800 */
[C---:B--2---:R-:W-:Y:S01]  /*5910*/  FMUL.FTZ R140, R139.reuse, R140 ;  /* 0x0000008c8b8c7220 */ /* 0x044fe20000410000 */
[----:B------:R-:W-:-:S06]  /*5920*/  FMUL.FTZ R139, R139, R128 ;  /* 0x000000808b8b7220 */ /* 0x000fcc0000410000 */
[----:B------:R-:W2:Y:S01]  /*5930*/  MUFU.EX2 R83, R83 ;  /* 0x0000005300537308 */ /* 0x000ea20000000800 */
[----:B0-----:R-:W-:-:S04]  /*5940*/  LOP3.LUT R72, R0, 0x3e0, RZ, 0xc0, !PT ;  /* 0x000003e000487812 */ /* 0x001fc800078ec0ff */
[----:B------:R-:W-:-:S03]  /*5950*/  IADD3 R72, PT, PT, R72, R121, RZ ;  /* 0x0000007948487210 */ /* 0x000fc60007ffe0ff */
[----:B------:R-:W0:Y:S01]  /*5960*/  MUFU.EX2 R127, R127 ;  /* 0x0000007f007f7308 */ /* 0x000e220000000800 */
[----:B------:R-:W-:Y:S01]  /*5970*/  LEA R163, R72, R119, 0x5 ;  /* 0x0000007748a37211 */ /* 0x000fe200078e28ff */
[C---:B-1----:R-:W-:Y:S01]  /*5980*/  FMUL.FTZ R144, R143.reuse, R144 ;  /* 0x000000908f907220 */ /* 0x042fe20000410000 */
[----:B------:R-:W-:-:S03]  /*5990*/  FMUL.FTZ R143, R143, R86 ;  /* 0x000000568f8f7220 */ /* 0x000fc60000410000 */
[----:B------:R-:W1:Y:S02]  /*59a0*/  LDS.128 R76, [R163+0x10] ;  /* 0x00001000a34c7984 */ /* 0x000e640000000c00 */
[----:B------:R-:W3:Y:S01]  /*59b0*/  MUFU.EX2 R85, R85 ;  /* 0x0000005500557308 */ /* 0x000ee20000000800 */
[C---:B--2---:R-:W-:Y:S01]  /*59c0*/  FMUL.FTZ R138, R83.reuse, R138 ;  /* 0x0000008a538a7220 */ /* 0x044fe20000410000 */
[----:B------:R-:W-:Y:S02]  /*59d0*/  FMUL.FTZ R137, R83, R130 ;  /* 0x0000008253897220 */ /* 0x000fe40000410000 */
[----:B------:R-:W2:Y:S04]  /*59e0*/  LDS.128 R80, [R163+0x20] ;  /* 0x00002000a3507984 */ /* 0x000ea80000000c00 */
[----:B------:R-:W4:Y:S01]  /*59f0*/  MUFU.EX2 R87, R87 ;  /* 0x0000005700577308 */ /* 0x000f220000000800 */
[----:B0-----:R-:W-:-:S07]  /*5a00*/  FMUL.FTZ R128, R127, R166 ;  /* 0x000000a67f807220 */ /* 0x001fce0000410000 */
[----:B------:R-:W0:Y:S01]  /*5a10*/  MUFU.SIN R84, R129 ;  /* 0x0000008100547308 */ /* 0x000e220000000400 */
[C---:B---3--:R-:W-:Y:S01]  /*5a20*/  FMUL.FTZ R136, R85.reuse, R136 ;  /* 0x0000008855887220 */ /* 0x048fe20000410000 */
[----:B------:R-:W-:-:S06]  /*5a30*/  FMUL.FTZ R135, R85, R132 ;  /* 0x0000008455877220 */ /* 0x000fcc0000410000 */
[----:B------:R3:W5:Y:S01]  /*5a40*/  MUFU.EX2 R141, R73 ;  /* 0x00000049008d7308 */ /* 0x0007620000000800 */
[C---:B----4-:R-:W-:Y:S01]  /*5a50*/  FMUL.FTZ R134, R87.reuse, R134 ;  /* 0x0000008657867220 */ /* 0x050fe20000410000 */
[----:B------:R-:W-:-:S06]  /*5a60*/  FMUL.FTZ R133, R87, R158 ;  /* 0x0000009e57857220 */ /* 0x000fcc0000410000 */
[----:B------:R-:W4:Y:S01]  /*5a70*/  MUFU.EX2 R92, R92 ;  /* 0x0000005c005c7308 */ /* 0x000f220000000800 */
[----:B---3--:R-:W3:Y:S01]  /*5a80*/  LDS.128 R72, [R163] ;  /* 0x00000000a3487984 */ /* 0x008ee20000000c00 */
[----:B0-----:R-:W-:-:S03]  /*5a90*/  FMUL.FTZ R127, R127, R84 ;  /* 0x000000547f7f7220 */ /* 0x001fc60000410000 */
[----:B------:R-:W0:Y:S01]  /*5aa0*/  LDS.128 R84, [R163+0x30] ;  /* 0x00003000a3547984 */ /* 0x000e220000000c00 */
[----:B-1----:R-:W-:Y:S02]  /*5ab0*/  PRMT R199, R76, 0x7632, R199 ;  /* 0x000076324cc77816 */ /* 0x002fe400000000c7 */
[----:B------:R-:W1:Y:S01]  /*5ac0*/  MUFU.EX2 R95, R95 ;  /* 0x0000005f005f7308 */ /* 0x000e620000000800 */
[C---:B-----5:R-:W-:Y:S01]  /*5ad0*/  FMUL.FTZ R142, R141.reuse, R142 ;  /* 0x0000008e8d8e7220 */ /* 0x060fe20000410000 */
[----:B------:R-:W-:Y:S01]  /*5ae0*/  STS.128 [R159+0x1080], R56 ;  /* 0x001080389f007388 */ /* 0x000fe20000000c00 */
[----:B------:R-:W-:Y:S01]  /*5af0*/  FMUL.FTZ R141, R141, R94 ;  /* 0x0000005e8d8d7220 */ /* 0x000fe20000410000 */
[----:B------:R-:W-:Y:S02]  /*5b00*/  PRMT R196, R77, 0x7632, R196 ;  /* 0x000076324dc47816 */ /* 0x000fe400000000c4 */
[----:B------:R-:W-:Y:S01]  /*5b10*/  STS.128 [R159+0x1280], R60 ;  /* 0x0012803c9f007388 */ /* 0x000fe20000000c00 */
[----:B--2---:R-:W-:Y:S01]  /*5b20*/  PRMT R195, R80, 0x7632, R195 ;  /* 0x0000763250c37816 */ /* 0x004fe200000000c3 */
[----:B------:R-:W-:Y:S01]  /*5b30*/  MUFU.EX2 R162, R162 ;  /* 0x000000a200a27308 */ /* 0x000fe20000000800 */
[C---:B----4-:R-:W-:Y:S01]  /*5b40*/  FMUL.FTZ R132, R92.reuse, R93 ;  /* 0x0000005d5c847220 */ /* 0x050fe20000410000 */
[----:B------:R2:W-:Y:S01]  /*5b50*/  STS.128 [R159+0x1480], R64 ;  /* 0x001480409f007388 */ /* 0x0005e20000000c00 */
[----:B------:R-:W-:Y:S01]  /*5b60*/  FMUL.FTZ R131, R92, R131 ;  /* 0x000000835c837220 */ /* 0x000fe20000410000 */
[----:B------:R-:W-:-:S02]  /*5b70*/  PRMT R192, R81, 0x7632, R192 ;  /* 0x0000763251c07816 */ /* 0x000fc400000000c0 */
[----:B------:R4:W-:Y:S01]  /*5b80*/  STS.128 [R159+0x1680], R68 ;  /* 0x001680449f007388 */ /* 0x0009e20000000c00 */
[----:B------:R-:W-:Y:S01]  /*5b90*/  NOP ;  /* 0x0000000000007918 */ /* 0x000fe20000000000 */
[C---:B-1----:R-:W-:Y:S01]  /*5ba0*/  FMUL.FTZ R130, R95.reuse, R164 ;  /* 0x000000a45f827220 */ /* 0x042fe20000410000 */
[----:B------:R-:W-:Y:S01]  /*5bb0*/  FMUL.FTZ R129, R95, R160 ;  /* 0x000000a05f817220 */ /* 0x000fe20000410000 */
[----:B------:R-:W1:Y:S01]  /*5bc0*/  LDS.128 R56, [R163+0x1090] ;  /* 0x00109000a3387984 */ /* 0x000e620000000c00 */
[----:B------:R-:W-:Y:S01]  /*5bd0*/  PRMT R193, R82, 0x7632, R193 ;  /* 0x0000763252c17816 */ /* 0x000fe200000000c1 */
[----:B--2---:R-:W-:Y:S02]  /*5be0*/  FMUL.FTZ R64, R118, UR33 ;  /* 0x0000002176407c20 */ /* 0x004fe40008410000 */
[----:B------:R-:W2:Y:S01]  /*5bf0*/  LDS.128 R92, [R163+0x1080] ;  /* 0x00108000a35c7984 */ /* 0x000ea20000000c00 */
[----:B------:R-:W-:Y:S01]  /*5c00*/  PRMT R194, R78, 0x7632, R194 ;  /* 0x000076324ec27816 */ /* 0x000fe200000000c2 */
[----:B----4-:R-:W-:-:S02]  /*5c10*/  FMUL.RZ R68, R64, 0.15915493667125701904 ;  /* 0x3e22f98340447820 */ /* 0x010fc4000040c000 */
[----:B------:R-:W4:Y:S01]  /*5c20*/  LDS.128 R60, [R163+0x10a0] ;  /* 0x0010a000a33c7984 */ /* 0x000f220000000c00 */
[----:B------:R-:W-:Y:S01]  /*5c30*/  PRMT R197, R79, 0x7632, R197 ;  /* 0x000076324fc57816 */ /* 0x000fe200000000c5 */
[----:B------:R-:W5:Y:S02]  /*5c40*/  MUFU.SIN R69, R68 ;  /* 0x0000004400457308 */ /* 0x000f640000000400 */
[----:B------:R-:W4:Y:S01]  /*5c50*/  LDS.128 R64, [R163+0x10b0] ;  /* 0x0010b000a3407984 */ /* 0x000f220000000c00 */
[C---:B---3--:R-:W-:Y:S02]  /*5c60*/  PRMT R198, R75.reuse, 0x7632, R198 ;  /* 0x000076324bc67816 */ /* 0x048fe400000000c6 */
[----:B------:R-:W-:Y:S02]  /*5c70*/  SHF.L.U32 R160, R75, 0x10, RZ ;  /* 0x000000104ba07819 */ /* 0x000fe400000006ff */
[----:B------:R-:W-:Y:S01]  /*5c80*/  SHF.L.U32 R75, R76, 0x10, RZ ;  /* 0x000000104c4b7819 */ /* 0x000fe200000006ff */
[----:B------:R-:W3:Y:S01]  /*5c90*/  MUFU.COS R165, R68 ;  /* 0x0000004400a57308 */ /* 0x000ee20000000000 */
[----:B------:R-:W-:-:S02]  /*5ca0*/  SHF.L.U32 R76, R77, 0x10, RZ ;  /* 0x000000104d4c7819 */ /* 0x000fc400000006ff */
[----:B------:R-:W-:Y:S02]  /*5cb0*/  SHF.L.U32 R77, R80, 0x10, RZ ;  /* 0x00000010504d7819 */ /* 0x000fe400000006ff */
[----:B------:R-:W-:Y:S02]  /*5cc0*/  SHF.L.U32 R80, R81, 0x10, RZ ;  /* 0x0000001051507819 */ /* 0x000fe400000006ff */
[----:B------:R-:W-:Y:S02]  /*5cd0*/  SHF.L.U32 R81, R82, 0x10, RZ ;  /* 0x0000001052517819 */ /* 0x000fe400000006ff */
[C---:B------:R-:W-:Y:S01]  /*5ce0*/  PRMT R202, R73.reuse, 0x7632, R202 ;  /* 0x0000763249ca7816 */ /* 0x040fe200000000ca */
[----:B-----5:R-:W-:Y:S01]  /*5cf0*/  FMUL.FTZ R69, R162, R69 ;  /* 0x00000045a2457220 */ /* 0x020fe20000410000 */
[----:B------:R-:W-:Y:S02]  /*5d00*/  SHF.L.U32 R158, R73, 0x10, RZ ;  /* 0x00000010499e7819 */ /* 0x000fe400000006ff */
[----:B0-----:R-:W-:-:S02]  /*5d10*/  PRMT R190, R85, 0x7632, R190 ;  /* 0x0000763255be7816 */ /* 0x001fc400000000be */
[----:B------:R-:W-:Y:S02]  /*5d20*/  SHF.L.U32 R82, R85, 0x10, RZ ;  /* 0x0000001055527819 */ /* 0x000fe400000006ff */
[----:B------:R-:W-:Y:S01]  /*5d30*/  PRMT R201, R72, 0x7632, R201 ;  /* 0x0000763248c97816 */ /* 0x000fe200000000c9 */
[----:B---3--:R-:W-:Y:S01]  /*5d40*/  FMUL.FTZ R68, R162, R165 ;  /* 0x000000a5a2447220 */ /* 0x008fe20000410000 */
[----:B------:R-:W-:Y:S02]  /*5d50*/  SHF.L.U32 R157, R72, 0x10, RZ ;  /* 0x00000010489d7819 */ /* 0x000fe400000006ff */
[----:B-1----:R-:W-:Y:S02]  /*5d60*/  SHF.L.U32 R180, R58, 0x10, RZ ;  /* 0x000000103ab47819 */ /* 0x002fe400000006ff */
[----:B------:R-:W-:Y:S01]  /*5d70*/  SHF.L.U32 R179, R59, 0x10, RZ ;  /* 0x000000103bb37819 */ /* 0x000fe200000006ff */
[----:B------:R0:W-:Y:S01]  /*5d80*/  STS.64 [R161+0x6b60], R68 ;  /* 0x006b6044a1007388 */ /* 0x0001e20000000a00 */
[C---:B--2---:R-:W-:Y:S01]  /*5d90*/  PRMT R70, R92.reuse, 0x7632, R70 ;  /* 0x000076325c467816 */ /* 0x044fe20000000046 */
        /* <DEDUP_REMOVED lines=9> */
[----:B------:R-:W-:Y:S02]  /*5e30*/  PRMT R95, R58, 0x7632, R95 ;  /* 0x000076323a5f7816 */ /* 0x000fe4000000005f */
[----:B------:R-:W-:Y:S01]  /*5e40*/  PRMT R58, R59, 0x7632, R58 ;  /* 0x000076323b3a7816 */ /* 0x000fe2000000003a */
[----:B------:R-:W-:Y:S01]  /*5e50*/  FMUL.FTZ R183, R15, R94 ;  /* 0x0000005e0fb77220 */ /* 0x000fe20000410000 */
[----:B----4-:R-:W-:-:S02]  /*5e60*/  PRMT R59, R60, 0x7632, R59 ;  /* 0x000076323c3b7816 */ /* 0x010fc4000000003b */
[----:B------:R-:W-:Y:S02]  /*5e70*/  SHF.L.U32 R178, R60, 0x10, RZ ;  /* 0x000000103cb27819 */ /* 0x000fe400000006ff */
[C---:B------:R-:W-:Y:S02]  /*5e80*/  PRMT R60, R61.reuse, 0x7632, R60 ;  /* 0x000076323d3c7816 */ /* 0x040fe4000000003c */
[----:B------:R-:W-:Y:S01]  /*5e90*/  SHF.L.U32 R177, R61, 0x10, RZ ;  /* 0x000000103db17819 */ /* 0x000fe200000006ff */
[----:B------:R-:W-:Y:S01]  /*5ea0*/  FMUL.FTZ R178, R9, R178 ;  /* 0x000000b209b27220 */ /* 0x000fe20000410000 */
[C---:B------:R-:W-:Y:S02]  /*5eb0*/  PRMT R189, R84.reuse, 0x7632, R189 ;  /* 0x0000763254bd7816 */ /* 0x040fe400000000bd */
[----:B------:R-:W-:Y:S01]  /*5ec0*/  SHF.L.U32 R159, R84, 0x10, RZ ;  /* 0x00000010549f7819 */ /* 0x000fe200000006ff */
[----:B------:R-:W-:Y:S01]  /*5ed0*/  FMUL.FTZ R177, R8, R177 ;  /* 0x000000b108b17220 */ /* 0x000fe20000410000 */
[----:B------:R-:W-:-:S02]  /*5ee0*/  PRMT R61, R62, 0x7632, R61 ;  /* 0x000076323e3d7816 */ /* 0x000fc4000000003d */
        /* <DEDUP_REMOVED lines=16> */
[----:B------:R-:W-:-:S02]  /*5ff0*/  SHF.L.U32 R173, R65, 0x10, RZ ;  /* 0x0000001041ad7819 */ /* 0x000fc400000006ff */
[C---:B------:R-:W-:Y:S02]  /*6000*/  PRMT R65, R66.reuse, 0x7632, R65 ;  /* 0x0000763242417816 */ /* 0x040fe40000000041 */
        /* <DEDUP_REMOVED lines=9> */
[----:B------:R-:W-:Y:S01]  /*60a0*/  FMUL.FTZ R163, R10, -R163 ;  /* 0x800000a30aa37220 */ /* 0x000fe20000410000 */
[----:B------:R-:W-:Y:S01]  /*60b0*/  SHF.L.U32 R162, R59, 0x10, RZ ;  /* 0x000000103ba27819 */ /* 0x000fe200000006ff */
[----:B------:R-:W-:Y:S01]  /*60c0*/  FMUL.FTZ R181, R12, R181 ;  /* 0x000000b50cb57220 */ /* 0x000fe20000410000 */
[----:B0-----:R-:W-:Y:S01]  /*60d0*/  SHF.L.U32 R161, R60, 0x10, RZ ;  /* 0x000000103ca17819 */ /* 0x001fe200000006ff */
[----:B------:R-:W-:Y:S01]  /*60e0*/  FMUL.FTZ R167, R15, -R92 ;  /* 0x8000005c0fa77220 */ /* 0x000fe20000410000 */
[----:B------:R-:W-:Y:S01]  /*60f0*/  SHF.L.U32 R56, R61, 0x10, RZ ;  /* 0x000000103d387819 */ /* 0x000fe200000006ff */
[----:B------:R-:W-:Y:S01]  /*6100*/  FMUL.FTZ R162, R9, -R162 ;  /* 0x800000a209a27220 */ /* 0x000fe20000410000 */
[----:B------:R-:W-:Y:S01]  /*6110*/  SHF.L.U32 R58, R63, 0x10, RZ ;  /* 0x000000103f3a7819 */ /* 0x000fe200000006ff */
[----:B------:R-:W-:Y:S01]  /*6120*/  FMUL.FTZ R161, R8, -R161 ;  /* 0x800000a108a17220 */ /* 0x000fe20000410000 */
[----:B------:R-:W-:-:S02]  /*6130*/  SHF.L.U32 R171, R67, 0x10, RZ ;  /* 0x0000001043ab7819 */ /* 0x000fc400000006ff */
        /* <DEDUP_REMOVED lines=58> */
.L_x_12228:
[----:B------:R-:W-:-:S06]  /*64e0*/  LEA R72, R0, UR9, 0x3 ;  /* 0x0000000900487c11 */ /* 0x000fcc000f8e18ff */
[----:B------:R-:W0:Y:S02]  /*64f0*/  LDS.64 R72, [R72+0x7b68] ;  /* 0x007b680048487984 */ /* 0x000e240000000a00 */
.L_x_12229:
[----:B------:R-:W-:Y:S05]  /*6500*/  BSYNC.RECONVERGENT B0 ;  /* 0x0000000000007941 */ /* 0x000fea0003800200 */
.L_x_12227:
        /* <DEDUP_REMOVED lines=15> */
[-C--:B------:R-:W-:Y:S01]  /*6600*/  FMUL.FTZ R221, R198, R111.reuse ;  /* 0x0000006fc6dd7220 */ /* 0x080fe20000410000 */
[----:B------:R-:W-:Y:S01]  /*6610*/  FMUL.FTZ R219, R160, R111 ;  /* 0x0000006fa0db7220 */ /* 0x000fe20000410000 */
[-C--:B------:R-:W-:Y:S01]  /*6620*/  FMUL.FTZ R58, R155, R59.reuse ;  /* 0x0000003b9b3a7220 */ /* 0x080fe20000410000 */
[----:B------:R-:W-:Y:S01]  /*6630*/  FFMA.FTZ R67, R156, R59, -R67 ;  /* 0x0000003b9c437223 */ /* 0x000fe20000010843 */
[----:B------:R-:W-:Y:S01]  /*6640*/  FMUL.FTZ R59, R202, R113 ;  /* 0x00000071ca3b7220 */ /* 0x000fe20000410000 */
[-C--:B------:R-:W-:Y:S01]  /*6650*/  FMUL.FTZ R213, R75, R116.reuse ;  /* 0x000000744bd57220 */ /* 0x080fe20000410000 */
[----:B------:R-:W-:Y:S01]  /*6660*/  FFMA.FTZ R65, R156, R65, R58 ;  /* 0x000000419c417223 */ /* 0x000fe2000001003a */
[----:B------:R-:W-:Y:S01]  /*6670*/  FMUL.FTZ R58, R158, R113 ;  /* 0x000000719e3a7220 */ /* 0x000fe20000410000 */
[----:B------:R-:W-:Y:S01]  /*6680*/  FMUL.FTZ R211, R199, R116 ;  /* 0x00000074c7d37220 */ /* 0x000fe20000410000 */
[----:B------:R-:W-:Y:S01]  /*6690*/  FMUL.FTZ R224, R196, R109 ;  /* 0x0000006dc4e07220 */ /* 0x000fe20000410000 */
[C---:B------:R-:W-:Y:S01]  /*66a0*/  FFMA.FTZ R59, R90.reuse, R59, R65 ;  /* 0x0000003b5a3b7223 */ /* 0x040fe20000010041 */
[----:B------:R-:W-:Y:S01]  /*66b0*/  FFMA.FTZ R58, R90, R58, R67 ;  /* 0x0000003a5a3a7223 */ /* 0x000fe20000010043 */
[----:B------:R-:W-:Y:S01]  /*66c0*/  FMUL.FTZ R222, R76, R109 ;  /* 0x0000006d4cde7220 */ /* 0x000fe20000410000 */
[----:B------:R-:W-:Y:S01]  /*66d0*/  FMUL.FTZ R212, R78, R115 ;  /* 0x000000734ed47220 */ /* 0x000fe20000410000 */
[C---:B--2---:R-:W-:Y:S01]  /*66e0*/  FMUL.FTZ R57, R153.reuse, R59 ;  /* 0x0000003b99397220 */ /* 0x044fe20000410000 */
[----:B------:R-:W-:Y:S01]  /*66f0*/  FMUL.FTZ R56, R153, R58 ;  /* 0x0000003a99387220 */ /* 0x000fe20000410000 */
[----:B------:R-:W-:Y:S01]  /*6700*/  FMUL.FTZ R210, R194, R115 ;  /* 0x00000073c2d27220 */ /* 0x000fe20000410000 */
[----:B------:R-:W-:Y:S01]  /*6710*/  FMUL.FTZ R228, R197, R108 ;  /* 0x0000006cc5e47220 */ /* 0x000fe20000410000 */
[C---:B------:R-:W-:Y:S01]  /*6720*/  FFMA.FTZ R58, R154.reuse, R58, -R57 ;  /* 0x0000003a9a3a7223 */ /* 0x040fe20000010839 */
[----:B------:R-:W-:Y:S01]  /*6730*/  FFMA.FTZ R56, R154, R59, R56 ;  /* 0x0000003b9a387223 */ /* 0x000fe20000010038 */
[-C--:B------:R-:W-:Y:S01]  /*6740*/  FMUL.FTZ R57, R74, R117.reuse ;  /* 0x000000754a397220 */ /* 0x080fe20000410000 */
[----:B------:R-:W-:Y:S01]  /*6750*/  FMUL.FTZ R59, R200, R117 ;  /* 0x00000075c83b7220 */ /* 0x000fe20000410000 */
[----:B------:R-:W-:Y:S01]  /*6760*/  FMUL.FTZ R226, R79, R108 ;  /* 0x0000006c4fe27220 */ /* 0x000fe20000410000 */
[-C--:B------:R-:W-:Y:S01]  /*6770*/  FMUL.FTZ R237, R77, R114.reuse ;  /* 0x000000724ded7220 */ /* 0x080fe20000410000 */
        /* <DEDUP_REMOVED lines=11> */
[-C--:B------:R-:W-:Y:S01]  /*6830*/  FMUL.FTZ R216, R191, R106.reuse ;  /* 0x0000006abfd87220 */ /* 0x080fe20000410000 */
[C---:B------:R-:W-:Y:S01]  /*6840*/  FFMA.FTZ R65, R54.reuse, R221, R65 ;  /* 0x000000dd36417223 */ /* 0x040fe20000010041 */
[----:B------:R-:W-:Y:S01]  /*6850*/  FFMA.FTZ R58, R54, R219, R58 ;  /* 0x000000db363a7223 */ /* 0x000fe2000001003a */
[----:B------:R-:W-:Y:S01]  /*6860*/  FMUL.FTZ R214, R83, R106 ;  /* 0x0000006a53d67220 */ /* 0x000fe20000410000 */
        /* <DEDUP_REMOVED lines=11> */
[----:B------:R-:W-:Y:S01]  /*6920*/  ISETP.GT.U32.AND P2, PT, R0, 0x1f, PT ;  /* 0x0000001f0000780c */ /* 0x000fe20003f44070 */
[----:B------:R-:W-:Y:S01]  /*6930*/  FMUL.FTZ R204, R187, R104 ;  /* 0x00000068bbcc7220 */ /* 0x000fe20000410000 */
[C---:B------:R-:W-:Y:S01]  /*6940*/  FMUL.FTZ R56, R147.reuse, R58 ;  /* 0x0000003a93387220 */ /* 0x040fe20000410000 */
[----:B------:R-:W-:Y:S01]  /*6950*/  FMUL.FTZ R57, R147, R65 ;  /* 0x0000004193397220 */ /* 0x000fe20000410000 */
[----:B------:R-:W-:-:S02]  /*6960*/  FMUL.FTZ R70, R87, R104 ;  /* 0x0000006857467220 */ /* 0x000fc40000410000 */
        /* <DEDUP_REMOVED lines=95> */
[C---:B------:R-:W-:Y:S01]  /*6f60*/  FFMA.FTZ R67, R91.reuse, R206, R67 ;  /* 0x000000ce5b437223 */ /* 0x040fe20000010043 */
[C---:B------:R-:W-:Y:S01]  /*6f70*/  FFMA.FTZ R59, R138.reuse, R56, R59 ;  /* 0x000000388a3b7223 */ /* 0x040fe2000001003b */
[----:B------:R-:W-:Y:S01]  /*6f80*/  FFMA.FTZ R58, R138, R57, -R58 ;  /* 0x000000398a3a7223 */ /* 0x000fe2000001083a */
        /* <DEDUP_REMOVED lines=8> */
[----:B------:R-:W-:-:S02]  /*7010*/  FFMA.FTZ R65, R128, R67, -R65 ;  /* 0x0000004380417223 */ /* 0x000fc40000010841 */
        /* <DEDUP_REMOVED lines=103> */
.L_x_12349:
        /* <DEDUP_REMOVED lines=13> */
.L_x_12352:
[----:B------:R-:W-:-:S03]  /*7760*/  UMOV UR32, 0xffffffff ;  /* 0xffffffff00207882 */ /* 0x000fc60000000000 */
[----:B------:R-:W-:Y:S05]  /*7770*/  BRA.DIV UR32, `(.L_x_12233) ;  /* 0x0000007e20107947 */ /* 0x000fea000b800000 */
.L_x_12355:
[----:B------:R-:W-:-:S03]  /*7780*/  UMOV UR32, 0xffffffff ;  /* 0xffffffff00207882 */ /* 0x000fc60000000000 */
[----:B------:R-:W-:Y:S05]  /*7790*/  BRA.DIV UR32, `(.L_x_12234) ;  /* 0x0000007e20307947 */ /* 0x000fea000b800000 */
.L_x_12358:
[----:B------:R-:W-:-:S03]  /*77a0*/  UMOV UR32, 0xffffffff ;  /* 0xffffffff00207882 */ /* 0x000fc60000000000 */
[----:B------:R-:W-:Y:S05]  /*77b0*/  BRA.DIV UR32, `(.L_x_12235) ;  /* 0x0000007e20507947 */ /* 0x000fea000b800000 */
.L_x_12361:
        /* <DEDUP_REMOVED lines=10> */
.L_x_12371:
        /* <DEDUP_REMOVED lines=23> */
.L_x_12230:
[----:B------:R-:W-:Y:S05]  /*79d0*/  WARPSYNC.ALL ;  /* 0x0000000000007948 */ /* 0x000fea0003800000 */
[----:B------:R-:W-:Y:S01]  /*79e0*/  FMUL.FTZ R58, R200, R117 ;  /* 0x00000075c83a7220 */ /* 0x000fe20000410000 */
[-C--:B--2--5:R-:W-:Y:S01]  /*79f0*/  FMUL.FTZ R61, R157, R118.reuse ;  /* 0x000000769d3d7220 */ /* 0x0a4fe20000410000 */
        /* <DEDUP_REMOVED lines=42> */
[----:B------:R-:W-:Y:S01]  /*7ca0*/  FFMA.FTZ R217, R136, R217, -R65 ;  /* 0x000000d988d97223 */ /* 0x000fe20000010841 */
        /* <DEDUP_REMOVED lines=41> */
[----:B------:R-:W-:Y:S01]  /*7f40*/  FFMA.FTZ R65, R144, R230, R65 ;  /* 0x000000e690417223 */ /* 0x000fe20000010041 */
[-C--:B------:R-:W-:Y:S01]  /*7f50*/  FMUL.FTZ R57, R155, R234.reuse ;  /* 0x000000ea9b397220 */ /* 0x080fe20000410000 */
[C---:B------:R-:W-:Y:S01]  /*7f60*/  FFMA.FTZ R59, R156.reuse, R234, R59 ;  /* 0x000000ea9c3b7223 */ /* 0x040fe2000001003b */
[----:B------:R-:W-:Y:S01]  /*7f70*/  FADD.FTZ R64, R161, R64 ;  /* 0x00000040a1407221 */ /* 0x000fe20000010000 */
[----:B------:R-:W-:Y:S01]  /*7f80*/  FMUL.FTZ R63, R145, R65 ;  /* 0x00000041913f7220 */ /* 0x000fe20000410000 */
[----:B------:R-:W-:Y:S01]  /*7f90*/  FFMA.FTZ R56, R156, R236, -R57 ;  /* 0x000000ec9c387223 */ /* 0x000fe20000010839 */
[C---:B------:R-:W-:Y:S01]  /*7fa0*/  FFMA.FTZ R229, R90.reuse, R229, R59 ;  /* 0x000000e55ae57223 */ /* 0x040fe2000001003b */
[C---:B------:R-:W-:Y:S01]  /*7fb0*/  FMUL.FTZ R59, R139.reuse, R66 ;  /* 0x000000428b3b7220 */ /* 0x040fe20000410000 */
[-C--:B------:R-:W-:Y:S01]  /*7fc0*/  FMUL.FTZ R61, R139, R64.reuse ;  /* 0x000000408b3d7220 */ /* 0x080fe20000410000 */
[----:B------:R-:W-:Y:S01]  /*7fd0*/  FFMA.FTZ R227, R90, R227, R56 ;  /* 0x000000e35ae37223 */ /* 0x000fe20000010038 */
[----:B------:R-:W-:Y:S01]  /*7fe0*/  FMUL.FTZ R57, R153, R229 ;  /* 0x000000e599397220 */ /* 0x000fe20000410000 */
[----:B------:R-:W-:Y:S01]  /*7ff0*/  FFMA.FTZ R59, R140, R64, -R59 ;  /* 0x000000408c3b7223 */ /* 0x000fe2000001083b */
[----:B------:R-:W-:Y:S01]  /*8000*/  FMUL.FTZ R64, R145, R215 ;  /* 0x000000d791407220 */ /* 0x000fe20000410000 */
[-C--:B------:R-:W-:Y:S01]  /*8010*/  FMUL.FTZ R62, R153, R227.reuse ;  /* 0x000000e3993e7220 */ /* 0x080fe20000410000 */
[----:B------:R-:W-:Y:S01]  /*8020*/  FFMA.FTZ R56, R154, R227, -R57 ;  /* 0x000000e39a387223 */ /* 0x000fe20000010839 */
[----:B------:R-:W-:Y:S01]  /*8030*/  FFMA.FTZ R63, R146, R215, -R63 ;  /* 0x000000d7923f7223 */ /* 0x000fe2000001083f */
        /* <DEDUP_REMOVED lines=8> */
[-C--:B------:R-:W-:Y:S01]  /*80c0*/  FMUL.FTZ R58, R147, R64.reuse ;  /* 0x00000040933a7220 */ /* 0x080fe20000410000 */
[-C--:B------:R-:W-:Y:S01]  /*80d0*/  FMUL.FTZ R56, R151, R223.reuse ;  /* 0x000000df97387220 */ /* 0x080fe20000410000 */
[----:B------:R-:W-:Y:S01]  /*80e0*/  FFMA.FTZ R57, R152, R223, R57 ;  /* 0x000000df98397223 */ /* 0x000fe20000010039 */
[----:B------:R-:W-:Y:S01]  /*80f0*/  FFMA.FTZ R65, R148, R64, R65 ;  /* 0x0000004094417223 */ /* 0x000fe20000010041 */
[----:B------:R-:W-:Y:S01]  /*8100*/  FADD.FTZ R59, R162, R59 ;  /* 0x0000003ba23b7221 */ /* 0x000fe20000010000 */
[----:B------:R-:W-:Y:S01]  /*8110*/  FFMA.FTZ R56, R152, R225, -R56 ;  /* 0x000000e198387223 */ /* 0x000fe20000010838 */
[----:B------:R-:W-:Y:S01]  /*8120*/  FFMA.FTZ R221, R54, R221, R57 ;  /* 0x000000dd36dd7223 */ /* 0x000fe20000010039 */
[----:B------:R-:W-:Y:S01]  /*8130*/  FMUL.FTZ R60, R141, R61 ;  /* 0x0000003d8d3c7220 */ /* 0x000fe20000410000 */
[----:B------:R-:W-:Y:S01]  /*8140*/  FFMA.FTZ R62, R148, R63, -R58 ;  /* 0x0000003f943e7223 */ /* 0x000fe2000001083a */
        /* <DEDUP_REMOVED lines=9> */
[C---:B------:R-:W-:Y:S01]  /*81e0*/  FFMA.FTZ R232, R100.reuse, R213, R57 ;  /* 0x000000d564e87223 */ /* 0x040fe20000010039 */
[----:B------:R-:W-:Y:S01]  /*81f0*/  FMUL.FTZ R57, R149, R65 ;  /* 0x0000004195397220 */ /* 0x000fe20000410000 */
[----:B------:R-:W-:Y:S01]  /*8200*/  FADD.FTZ R60, R163, R60 ;  /* 0x0000003ca33c7221 */ /* 0x000fe20000010000 */
        /* <DEDUP_REMOVED lines=9> */
[C---:B------:R-:W-:Y:S01]  /*82a0*/  FFMA.FTZ R217, R49.reuse, R224, R56 ;  /* 0x000000e031d97223 */ /* 0x040fe20000010038 */
[----:B------:R-:W-:Y:S01]  /*82b0*/  FFMA.FTZ R59, R144, R58, R59 ;  /* 0x0000003a903b7223 */ /* 0x000fe2000001003b */
        /* <DEDUP_REMOVED lines=86> */
[----:B------:R-:W-:Y:S01]  /*8820*/  PLOP3.LUT P0, PT, PT, PT, UP0, 0x80, 0x8 ;  /* 0x000000000008781c */ /* 0x000fe20003f0f008 */
[C---:B------:R-:W-:Y:S01]  /*8830*/  FMUL.FTZ R65, R131.reuse, R212 ;  /* 0x000000d483417220 */ /* 0x040fe20000410000 */
[----:B------:R-:W-:Y:S01]  /*8840*/  FFMA.FTZ R67, R156, R58, R59 ;  /* 0x0000003a9c437223 */ /* 0x000fe2000001003b */
[----:B------:R-:W-:Y:S01]  /*8850*/  FMUL.FTZ R59, R131, R210 ;  /* 0x000000d2833b7220 */ /* 0x000fe20000410000 */
[----:B------:R-:W-:Y:S01]  /*8860*/  ISETP.NE.OR P0, PT, R122, RZ, P0 ;  /* 0x000000ff7a00720c */ /* 0x000fe20000705670 */
[C---:B------:R-:W-:Y:S01]  /*8870*/  FMUL.FTZ R69, R155.reuse, R58 ;  /* 0x0000003a9b457220 */ /* 0x040fe20000410000 */
[C---:B------:R-:W-:Y:S01]  /*8880*/  FFMA.FTZ R58, R132.reuse, R210, R65 ;  /* 0x000000d2843a7223 */ /* 0x040fe20000010041 */
[----:B------:R-:W-:Y:S01]  /*8890*/  FFMA.FTZ R59, R132, R212, -R59 ;  /* 0x000000d4843b7223 */ /* 0x000fe2000001083b */
[C---:B------:R-:W-:Y:S01]  /*88a0*/  FMUL.FTZ R65, R155.reuse, R57 ;  /* 0x000000399b417220 */ /* 0x040fe20000410000 */
        /* <DEDUP_REMOVED lines=19> */
[----:B------:R-:W-:Y:S01]  /*89e0*/  FADD.FTZ R59, R170, R69 ;  /* 0x00000045aa3b7221 */ /* 0x000fe20000010000 */
[C---:B------:R-:W-:Y:S01]  /*89f0*/  FMUL.FTZ R65, R127.reuse, R231 ;  /* 0x000000e77f417220 */ /* 0x040fe20000410000 */
[----:B------:R-:W-:-:S02]  /*8a00*/  FMUL.FTZ R64, R127, R233 ;  /* 0x000000e97f407220 */ /* 0x000fc40000410000 */
        /* <DEDUP_REMOVED lines=28> */
.L_x_12376:
        /* <DEDUP_REMOVED lines=13> */
.L_x_12240:
[----:B------:R-:W-:Y:S05]  /*8ca0*/  BSYNC.RECONVERGENT B0 ;  /* 0x0000000000007941 */ /* 0x000fea0003800200 */
.L_x_12239:
[----:B------:R-:W-:-:S03]  /*8cb0*/  UMOV UR32, 0xffffffff ;  /* 0xffffffff00207882 */ /* 0x000fc60000000000 */
[----:B------:R-:W-:Y:S05]  /*8cc0*/  BRA.DIV UR32, `(.L_x_12241) ;  /* 0x0000006e205c7947 */ /* 0x000fea000b800000 */
[----:B--2---:R2:W1:Y:S04]  /*8cd0*/  SHFL.DOWN PT, R67, R71, 0x2, 0x1f ;  /* 0x08401f0047437f89 */ /* 0x00446800000e0000 */
[----:B---3--:R2:W3:Y:S04]  /*8ce0*/  SHFL.DOWN PT, R68, R242, 0x2, 0x1f ;  /* 0x08401f00f2447f89 */ /* 0x0084e800000e0000 */
[----:B----4-:R2:W4:Y:S04]  /*8cf0*/  SHFL.DOWN PT, R69, R243, 0x2, 0x1f ;  /* 0x08401f00f3457f89 */ /* 0x01052800000e0000 */
[----:B0-----:R2:W0:Y:S02]  /*8d00*/  SHFL.DOWN PT, R64, R65, 0x2, 0x1f ;  /* 0x08401f0041407f89 */ /* 0x00142400000e0000 */
.L_x_12382:
        /* <DEDUP_REMOVED lines=13> */
.L_x_12243:
[----:B------:R-:W-:Y:S05]  /*8de0*/  BSYNC.RECONVERGENT B0 ;  /* 0x0000000000007941 */ /* 0x000fea0003800200 */
.L_x_12242:
[----:B------:R-:W-:-:S03]  /*8df0*/  UMOV UR32, 0xffffffff ;  /* 0xffffffff00207882 */ /* 0x000fc60000000000 */
[----:B------:R-:W-:Y:S05]  /*8e00*/  BRA.DIV UR32, `(.L_x_12244) ;  /* 0x0000006e207c7947 */ /* 0x000fea000b800000 */
[----:B-1----:R1:W1:Y:S04]  /*8e10*/  SHFL.DOWN PT, R67, R71, 0x4, 0x1f ;  /* 0x08801f0047437f89 */ /* 0x00226800000e0000 */
[----:B---3--:R3:W1:Y:S04]  /*8e20*/  SHFL.DOWN PT, R68, R242, 0x4, 0x1f ;  /* 0x08801f00f2447f89 */ /* 0x00866800000e0000 */
[----:B----4-:R3:W4:Y:S04]  /*8e30*/  SHFL.DOWN PT, R69, R243, 0x4, 0x1f ;  /* 0x08801f00f3457f89 */ /* 0x01072800000e0000 */
[----:B0-----:R3:W0:Y:S02]  /*8e40*/  SHFL.DOWN PT, R64, R65, 0x4, 0x1f ;  /* 0x08801f0041407f89 */ /* 0x00162400000e0000 */
.L_x_12388:
        /* <DEDUP_REMOVED lines=13> */
.L_x_12246:
[----:B------:R-:W-:Y:S05]  /*8f20*/  BSYNC.RECONVERGENT B0 ;  /* 0x0000000000007941 */ /* 0x000fea0003800200 */
.L_x_12245:
[----:B------:R-:W-:-:S03]  /*8f30*/  UMOV UR32, 0xffffffff ;  /* 0xffffffff00207882 */ /* 0x000fc60000000000 */
[----:B------:R-:W-:Y:S05]  /*8f40*/  BRA.DIV UR32, `(.L_x_12247) ;  /* 0x0000006e209c7947 */ /* 0x000fea000b800000 */
[----:B-1----:R1:W1:Y:S04]  /*8f50*/  SHFL.DOWN PT, R67, R71, 0x8, 0x1f ;  /* 0x09001f0047437f89 */ /* 0x00226800000e0000 */
[----:B------:R0:W1:Y:S04]  /*8f60*/  SHFL.DOWN PT, R68, R242, 0x8, 0x1f ;  /* 0x09001f00f2447f89 */ /* 0x00006800000e0000 */
[----:B----4-:R4:W1:Y:S04]  /*8f70*/  SHFL.DOWN PT, R69, R243, 0x8, 0x1f ;  /* 0x09001f00f3457f89 */ /* 0x01086800000e0000 */
[----:B0-----:R4:W0:Y:S02]  /*8f80*/  SHFL.DOWN PT, R64, R65, 0x8, 0x1f ;  /* 0x09001f0041407f89 */ /* 0x00182400000e0000 */
.L_x_12394:
        /* <DEDUP_REMOVED lines=13> */
.L_x_12249:
[----:B------:R-:W-:Y:S05]  /*9060*/  BSYNC.RECONVERGENT B0 ;  /* 0x0000000000007941 */ /* 0x000fea0003800200 */
.L_x_12248:
[----:B------:R-:W-:-:S03]  /*9070*/  UMOV UR32, 0xffffffff ;  /* 0xffffffff00207882 */ /* 0x000fc60000000000 */
[----:B------:R-:W-:Y:S05]  /*9080*/  BRA.DIV UR32, `(.L_x_12250) ;  /* 0x0000006e20bc7947 */ /* 0x000fea000b800000 */
[----:B-1----:R1:W1:Y:S04]  /*9090*/  SHFL.DOWN PT, R67, R71, 0x10, 0x1f ;  /* 0x0a001f0047437f89 */ /* 0x00226800000e0000 */
[----:B------:R0:W1:Y:S04]  /*90a0*/  SHFL.DOWN PT, R68, R242, 0x10, 0x1f ;  /* 0x0a001f00f2447f89 */ /* 0x00006800000e0000 */
[----:B------:R1:W1:Y:S04]  /*90b0*/  SHFL.DOWN PT, R69, R243, 0x10, 0x1f ;  /* 0x0a001f00f3457f89 */ /* 0x00026800000e0000 */
[----:B0-----:R0:W0:Y:S02]  /*90c0*/  SHFL.DOWN PT, R64, R65, 0x10, 0x1f ;  /* 0x0a001f0041407f89 */ /* 0x00102400000e0000 */
.L_x_12400:
        /* <DEDUP_REMOVED lines=13> */
.L_x_12252:
[----:B------:R-:W-:Y:S05]  /*91a0*/  BSYNC.RECONVERGENT B0 ;  /* 0x0000000000007941 */ /* 0x000fea0003800200 */
.L_x_12251:
        /* <DEDUP_REMOVED lines=26> */
.L_x_12414:
        /* <DEDUP_REMOVED lines=15> */
.L_x_12255:
[----:B------:R-:W-:Y:S05]  /*9440*/  BSYNC.RECONVERGENT B0 ;  /* 0x0000000000007941 */ /* 0x000fea0003800200 */
.L_x_12254:
        /* <DEDUP_REMOVED lines=16> */
.L_x_12237:
        /* <DEDUP_REMOVED lines=63> */
[----:B------:R-:W-:Y:S01]  /*9940*/  FMUL.FTZ R63, R129, R128 ;  /* 0x00000080813f7220 */ /* 0x000fe20000410000 */
        /* <DEDUP_REMOVED lines=11> */
[----:B------:R-:W-:Y:S01]  /*9a00*/  FFMA.FTZ R19, R66, R104, R19 ;  /* 0x0000006842137223 */ /* 0x000fe20000010013 */
[----:B------:R-:W-:Y:S01]  /*9a10*/  FFMA.FTZ R70, R35, R66, R70 ;  /* 0x0000004223467223 */ /* 0x000fe20000010046 */
[----:B------:R1:W-:Y:S01]  /*9a20*/  STS [R60+0x2178], R67 ;  /* 0x002178433c007388 */ /* 0x0003e20000000800 */
[----:B0-----:R-:W-:Y:S01]  /*9a30*/  FMUL.FTZ R71, R172, R107 ;  /* 0x0000006bac477220 */ /* 0x001fe20000410000 */
[----:B------:R-:W-:Y:S01]  /*9a40*/  FFMA.FTZ R64, -R86, R64, R233 ;  /* 0x0000004056407223 */ /* 0x000fe200000101e9 */
[----:B------:R-:W-:Y:S01]  /*9a50*/  FMUL.FTZ R87, R188, R85 ;  /* 0x00000055bc577220 */ /* 0x000fe20000410000 */
[----:B------:R-:W-:Y:S01]  /*9a60*/  FFMA.FTZ R63, R172, UR46, R63 ;  /* 0x0000002eac3f7c23 */ /* 0x000fe2000801003f */
[----:B------:R-:W-:Y:S01]  /*9a70*/  FMUL.FTZ R66, R188, R71 ;  /* 0x00000047bc427220 */ /* 0x000fe20000410000 */
[----:B------:R-:W-:Y:S01]  /*9a80*/  FADD.FTZ R92, R92, R129 ;  /* 0x000000815c5c7221 */ /* 0x000fe20000010000 */
[----:B------:R-:W-:Y:S01]  /*9a90*/  FADD.FTZ R72, R173, R62 ;  /* 0x0000003ead487221 */ /* 0x000fe20000010000 */
[CC--:B------:R-:W-:Y:S01]  /*9aa0*/  FMUL.FTZ R129, R91.reuse, R85.reuse ;  /* 0x000000555b817220 */ /* 0x0c0fe20000410000 */
[----:B------:R-:W-:Y:S01]  /*9ab0*/  FFMA.FTZ R66, R64, R85, -R66 ;  /* 0x0000005540427223 */ /* 0x000fe20000010842 */
[----:B-1----:R-:W-:Y:S01]  /*9ac0*/  FMUL.FTZ R67, R188, R65 ;  /* 0x00000041bc437220 */ /* 0x002fe20000410000 */
[-C--:B------:R-:W-:Y:S01]  /*9ad0*/  FFMA.FTZ R65, R64, R71.reuse, R87 ;  /* 0x0000004740417223 */ /* 0x080fe20000010057 */
[----:B------:R-:W-:Y:S01]  /*9ae0*/  FMUL.FTZ R127, R91, R71 ;  /* 0x000000475b7f7220 */ /* 0x000fe20000410000 */
[----:B------:R-:W-:Y:S01]  /*9af0*/  FMUL.FTZ R62, R36, R103 ;  /* 0x00000067243e7220 */ /* 0x000fe20000410000 */
[----:B------:R-:W-:Y:S01]  /*9b00*/  FFMA.FTZ R64, R64, R63, R67 ;  /* 0x0000003f40407223 */ /* 0x000fe20000010043 */
[-C--:B------:R-:W-:Y:S01]  /*9b10*/  FMUL.FTZ R67, R190, R92.reuse ;  /* 0x0000005cbe437220 */ /* 0x080fe20000410000 */
[C---:B------:R-:W-:Y:S01]  /*9b20*/  FMUL.FTZ R63, R131.reuse, R92 ;  /* 0x0000005c833f7220 */ /* 0x040fe20000410000 */
[-C--:B------:R-:W-:Y:S01]  /*9b30*/  FMUL.FTZ R131, R131, R72.reuse ;  /* 0x0000004883837220 */ /* 0x080fe20000410000 */
[----:B------:R0:W-:Y:S01]  /*9b40*/  STS [R60+0x2174], R129 ;  /* 0x002174813c007388 */ /* 0x0001e20000000800 */
[-C--:B------:R-:W-:Y:S01]  /*9b50*/  FFMA.FTZ R71, R82, R72.reuse, R67 ;  /* 0x0000004852477223 */ /* 0x080fe20000010043 */
[----:B------:R-:W-:Y:S01]  /*9b60*/  FMUL.FTZ R67, R72, UR33 ;  /* 0x0000002148437c20 */ /* 0x000fe20008410000 */
[C---:B------:R-:W-:Y:S01]  /*9b70*/  FFMA.FTZ R63, R132.reuse, R72, R63 ;  /* 0x00000048843f7223 */ /* 0x040fe2000001003f */
[----:B------:R-:W-:Y:S01]  /*9b80*/  FFMA.FTZ R132, R132, R92, -R131 ;  /* 0x0000005c84847223 */ /* 0x000fe20000010883 */
[-C--:B------:R-:W-:Y:S01]  /*9b90*/  FFMA.FTZ R190, R190, -R62.reuse, R203 ;  /* 0x8000003ebebe7223 */ /* 0x080fe200000100cb */
[C---:B------:R-:W-:Y:S01]  /*9ba0*/  FMUL.FTZ R85, R92.reuse, R103 ;  /* 0x000000675c557220 */ /* 0x040fe20000410000 */
[----:B------:R-:W-:Y:S01]  /*9bb0*/  FFMA.FTZ R67, R92, UR46, -R67 ;  /* 0x0000002e5c437c23 */ /* 0x000fe20008010843 */
[----:B------:R-:W-:Y:S01]  /*9bc0*/  FADD.FTZ R39, R70, R39 ;  /* 0x0000002746277221 */ /* 0x000fe20000010000 */
[----:B------:R-:W-:Y:S01]  /*9bd0*/  FFMA.FTZ R28, R73, R107, R28 ;  /* 0x0000006b491c7223 */ /* 0x000fe2000001001c */
[----:B0-----:R-:W-:Y:S01]  /*9be0*/  FFMA.FTZ R129, R91, R73, R64 ;  /* 0x000000495b817223 */ /* 0x001fe20000010040 */
[----:B------:R-:W-:Y:S01]  /*9bf0*/  FMUL.FTZ R64, R92, UR33 ;  /* 0x000000215c407c20 */ /* 0x000fe20008410000 */
[----:B------:R-:W-:Y:S01]  /*9c00*/  FADD.FTZ R132, R93, R132 ;  /* 0x000000845d847221 */ /* 0x000fe20000010000 */
[----:B------:R-:W-:Y:S01]  /*9c10*/  FFMA.FTZ R62, -R82, R62, R205 ;  /* 0x0000003e523e7223 */ /* 0x000fe200000101cd */
[----:B------:R-:W-:Y:S01]  /*9c20*/  FADD.FTZ R70, R174, R63 ;  /* 0x0000003fae467221 */ /* 0x000fe20000010000 */
[----:B------:R-:W-:Y:S01]  /*9c30*/  FMUL.FTZ R73, R72, R103 ;  /* 0x0000006748497220 */ /* 0x000fe20000410000 */
[----:B------:R-:W-:Y:S01]  /*9c40*/  FMUL.FTZ R93, R190, R85 ;  /* 0x00000055be5d7220 */ /* 0x000fe20000410000 */
[----:B------:R-:W-:Y:S01]  /*9c50*/  FFMA.FTZ R63, R72, UR46, R64 ;  /* 0x0000002e483f7c23 */ /* 0x000fe20008010040 */
[C---:B------:R-:W-:Y:S01]  /*9c60*/  FMUL.FTZ R67, R190.reuse, R67 ;  /* 0x00000043be437220 */ /* 0x040fe20000410000 */
        /* <DEDUP_REMOVED lines=8> */
[-C--:B------:R-:W-:Y:S01]  /*9cf0*/  FFMA.FTZ R62, R134, R70.reuse, R63 ;  /* 0x00000046863e7223 */ /* 0x080fe2000001003f */
[----:B------:R-:W-:Y:S01]  /*9d00*/  FFMA.FTZ R72, R159, R70, R64 ;  /* 0x000000469f487223 */ /* 0x000fe20000010040 */
[----:B------:R-:W-:Y:S01]  /*9d10*/  FMUL.FTZ R67, R96, R110 ;  /* 0x0000006e60437220 */ /* 0x000fe20000410000 */
[----:B------:R-:W-:Y:S01]  /*9d20*/  FMUL.FTZ R64, R70, UR33 ;  /* 0x0000002146407c20 */ /* 0x000fe20008410000 */
[----:B------:R-:W-:Y:S01]  /*9d30*/  FMUL.FTZ R63, R132, UR33 ;  /* 0x00000021843f7c20 */ /* 0x000fe20008410000 */
[----:B------:R0:W-:Y:S01]  /*9d40*/  STS [R60+0x2170], R127 ;  /* 0x0021707f3c007388 */ /* 0x0001e20000000800 */
[----:B------:R-:W-:Y:S01]  /*9d50*/  FADD.FTZ R175, R175, R62 ;  /* 0x0000003eafaf7221 */ /* 0x000fe20000010000 */
[----:B------:R-:W-:Y:S01]  /*9d60*/  FFMA.FTZ R133, R134, R132, -R133 ;  /* 0x0000008486857223 */ /* 0x000fe20000010885 */
[-C--:B------:R-:W-:Y:S01]  /*9d70*/  FFMA.FTZ R189, R189, -R67.reuse, R210 ;  /* 0x80000043bdbd7223 */ /* 0x080fe200000100d2 */
[----:B------:R-:W-:Y:S01]  /*9d80*/  FFMA.FTZ R64, R132, UR46, -R64 ;  /* 0x0000002e84407c23 */ /* 0x000fe20008010840 */
[----:B------:R-:W-:Y:S01]  /*9d90*/  FFMA.FTZ R62, R70, UR46, R63 ;  /* 0x0000002e463e7c23 */ /* 0x000fe2000801003f */
[-C--:B------:R-:W-:Y:S01]  /*9da0*/  FMUL.FTZ R82, R132, R110.reuse ;  /* 0x0000006e84527220 */ /* 0x080fe20000410000 */
[----:B------:R-:W-:Y:S01]  /*9db0*/  FMUL.FTZ R70, R70, R110 ;  /* 0x0000006e46467220 */ /* 0x000fe20000410000 */
[----:B------:R-:W-:Y:S01]  /*9dc0*/  FFMA.FTZ R67, -R159, R67, R212 ;  /* 0x000000439f437223 */ /* 0x000fe200000101d4 */
[----:B------:R-:W-:Y:S01]  /*9dd0*/  FADD.FTZ R86, R94, R133 ;  /* 0x000000855e567221 */ /* 0x000fe20000010000 */
[C---:B0-----:R-:W-:Y:S01]  /*9de0*/  FMUL.FTZ R127, R36.reuse, R85 ;  /* 0x00000055247f7220 */ /* 0x041fe20000410000 */
[C---:B------:R-:W-:Y:S01]  /*9df0*/  FMUL.FTZ R64, R189.reuse, R64 ;  /* 0x00000040bd407220 */ /* 0x040fe20000410000 */
[-C--:B------:R-:W-:Y:S01]  /*9e00*/  FMUL.FTZ R94, R189, R82.reuse ;  /* 0x00000052bd5e7220 */ /* 0x080fe20000410000 */
[----:B------:R-:W-:Y:S01]  /*9e10*/  FFMA.FTZ R20, R71, R103, R20 ;  /* 0x0000006747147223 */ /* 0x000fe20000010014 */
[----:B------:R-:W-:Y:S01]  /*9e20*/  FFMA.FTZ R84, R36, R71, R73 ;  /* 0x0000004724547223 */ /* 0x000fe20000010049 */
[----:B------:R0:W-:Y:S01]  /*9e30*/  STS [R60+0x216c], R127 ;  /* 0x00216c7f3c007388 */ /* 0x0001e20000000800 */
[C---:B------:R-:W-:Y:S01]  /*9e40*/  FMUL.FTZ R85, R96.reuse, R82 ;  /* 0x0000005260557220 */ /* 0x040fe20000410000 */
[C---:B------:R-:W-:Y:S01]  /*9e50*/  FFMA.FTZ R71, R67.reuse, R62, R64 ;  /* 0x0000003e43477223 */ /* 0x040fe20000010040 */
[----:B------:R-:W-:Y:S01]  /*9e60*/  FFMA.FTZ R94, R67, R70, R94 ;  /* 0x00000046435e7223 */ /* 0x000fe2000001005e */
[-C--:B------:R-:W-:Y:S01]  /*9e70*/  FMUL.FTZ R63, R135, R86.reuse ;  /* 0x00000056873f7220 */ /* 0x080fe20000410000 */
[----:B------:R-:W-:Y:S01]  /*9e80*/  FMUL.FTZ R62, R191, R86 ;  /* 0x00000056bf3e7220 */ /* 0x000fe20000410000 */
[----:B------:R-:W-:Y:S01]  /*9e90*/  FMUL.FTZ R64, R37, R106 ;  /* 0x0000006a25407220 */ /* 0x000fe20000410000 */
[-C--:B------:R-:W-:Y:S01]  /*9ea0*/  FMUL.FTZ R135, R135, R175.reuse ;  /* 0x000000af87877220 */ /* 0x080fe20000410000 */
[-C--:B------:R-:W-:Y:S01]  /*9eb0*/  FMUL.FTZ R73, R96, R70.reuse ;  /* 0x0000004660497220 */ /* 0x080fe20000410000 */
[----:B------:R1:W-:Y:S01]  /*9ec0*/  STS [R60+0x2164], R85 ;  /* 0x002164553c007388 */ /* 0x0003e20000000800 */
[----:B0-----:R-:W-:Y:S01]  /*9ed0*/  FMUL.FTZ R127, R189, R70 ;  /* 0x00000046bd7f7220 */ /* 0x001fe20000410000 */
[-C--:B------:R-:W-:Y:S01]  /*9ee0*/  FFMA.FTZ R63, R136, R175.reuse, R63 ;  /* 0x000000af883f7223 */ /* 0x080fe2000001003f */
[----:B------:R-:W-:Y:S01]  /*9ef0*/  FFMA.FTZ R70, R83, R175, R62 ;  /* 0x000000af53467223 */ /* 0x000fe2000001003e */
[----:B------:R-:W-:Y:S01]  /*9f00*/  FFMA.FTZ R27, R72, R110, R27 ;  /* 0x0000006e481b7223 */ /* 0x000fe2000001001b */
[----:B------:R-:W-:Y:S01]  /*9f10*/  FFMA.FTZ R127, R67, R82, -R127 ;  /* 0x00000052437f7223 */ /* 0x000fe2000001087f */
[----:B------:R-:W-:Y:S01]  /*9f20*/  FMUL.FTZ R67, R175, UR33 ;  /* 0x00000021af437c20 */ /* 0x000fe20008410000 */
[----:B------:R-:W-:Y:S01]  /*9f30*/  FFMA.FTZ R191, R191, -R64, R216 ;  /* 0x80000040bfbf7223 */ /* 0x000fe200000100d8 */
[----:B------:R-:W-:Y:S01]  /*9f40*/  FMUL.FTZ R62, R86, UR33 ;  /* 0x00000021563e7c20 */ /* 0x000fe20008410000 */
[----:B------:R-:W-:Y:S01]  /*9f50*/  FFMA.FTZ R136, R136, R86, -R135 ;  /* 0x0000005688887223 */ /* 0x000fe20000010887 */
[----:B-1----:R-:W-:Y:S01]  /*9f60*/  FFMA.FTZ R85, R96, R72, R71 ;  /* 0x0000004860557223 */ /* 0x002fe20000010047 */
[----:B------:R-:W-:Y:S01]  /*9f70*/  FFMA.FTZ R72, R86, UR46, -R67 ;  /* 0x0000002e56487c23 */ /* 0x000fe20008010843 */
[----:B------:R-:W-:Y:S01]  /*9f80*/  FADD.FTZ R176, R176, R63 ;  /* 0x0000003fb0b07221 */ /* 0x000fe20000010000 */
[----:B------:R-:W-:Y:S01]  /*9f90*/  FFMA.FTZ R64, -R83, R64, R214 ;  /* 0x0000004053407223 */ /* 0x000fe200000101d6 */
[----:B------:R-:W-:Y:S01]  /*9fa0*/  FFMA.FTZ R63, R175, UR46, R62 ;  /* 0x0000002eaf3f7c23 */ /* 0x000fe2000801003e */
[----:B------:R-:W-:Y:S01]  /*9fb0*/  FMUL.FTZ R67, R191, R72 ;  /* 0x00000048bf437220 */ /* 0x000fe20000410000 */
[----:B------:R-:W-:Y:S01]  /*9fc0*/  FADD.FTZ R136, R95, R136 ;  /* 0x000000885f887221 */ /* 0x000fe20000010000 */
[-C--:B------:R-:W-:Y:S01]  /*9fd0*/  FMUL.FTZ R82, R86, R106.reuse ;  /* 0x0000006a56527220 */ /* 0x080fe20000410000 */
[----:B------:R-:W-:Y:S01]  /*9fe0*/  FMUL.FTZ R128, R175, R106 ;  /* 0x0000006aaf807220 */ /* 0x000fe20000410000 */
[----:B------:R-:W-:Y:S01]  /*9ff0*/  FFMA.FTZ R72, R64, R63, R67 ;  /* 0x0000003f40487223 */ /* 0x000fe20000010043 */
[C---:B------:R-:W-:Y:S01]  /*a000*/  FMUL.FTZ R63, R137.reuse, R136 ;  /* 0x00000088893f7220 */ /* 0x040fe20000410000 */
[----:B------:R-:W-:Y:S01]  /*a010*/  FMUL.FTZ R137, R137, R176 ;  /* 0x000000b089897220 */ /* 0x000fe20000410000 */
[C---:B------:R-:W-:Y:S01]  /*a020*/  FMUL.FTZ R71, R191.reuse, R82 ;  /* 0x00000052bf477220 */ /* 0x040fe20000410000 */
[----:B------:R-:W-:Y:S01]  /*a030*/  FMUL.FTZ R95, R191, R128 ;  /* 0x00000080bf5f7220 */ /* 0x000fe20000410000 */
[C---:B------:R-:W-:Y:S01]  /*a040*/  FFMA.FTZ R62, R138.reuse, R176, R63 ;  /* 0x000000b08a3e7223 */ /* 0x040fe2000001003f */
[----:B------:R-:W-:Y:S01]  /*a050*/  FFMA.FTZ R138, R138, R136, -R137 ;  /* 0x000000888a8a7223 */ /* 0x000fe20000010889 */
[----:B------:R-:W-:Y:S01]  /*a060*/  FMUL.FTZ R63, R136, UR33 ;  /* 0x00000021883f7c20 */ /* 0x000fe20008410000 */
[----:B------:R-:W-:Y:S01]  /*a070*/  FADD.FTZ R41, R84, R41 ;  /* 0x0000002954297221 */ /* 0x000fe20000010000 */
[----:B------:R0:W-:Y:S01]  /*a080*/  STS [R60+0x2160], R73 ;  /* 0x002160493c007388 */ /* 0x0001e20000000800 */
[----:B------:R-:W-:Y:S01]  /*a090*/  FADD.FTZ R138, R161, R138 ;  /* 0x0000008aa18a7221 */ /* 0x000fe20000010000 */
[----:B------:R-:W-:Y:S01]  /*a0a0*/  FMUL.FTZ R67, R97, R112 ;  /* 0x0000007061437220 */ /* 0x000fe20000410000 */
[----:B------:R-:W-:Y:S01]  /*a0b0*/  FADD.FTZ R84, R177, R62 ;  /* 0x0000003eb1547221 */ /* 0x000fe20000010000 */
[----:B------:R-:W-:Y:S01]  /*a0c0*/  FFMA.FTZ R95, R64, R82, -R95 ;  /* 0x00000052405f7223 */ /* 0x000fe2000001085f */
[----:B------:R-:W-:Y:S01]  /*a0d0*/  FFMA.FTZ R62, R176, UR46, R63 ;  /* 0x0000002eb03e7c23 */ /* 0x000fe2000801003f */
[C---:B------:R-:W-:Y:S01]  /*a0e0*/  FMUL.FTZ R63, R139.reuse, R138 ;  /* 0x0000008a8b3f7220 */ /* 0x040fe20000410000 */
[----:B------:R-:W-:Y:S01]  /*a0f0*/  FMUL.FTZ R139, R139, R84 ;  /* 0x000000548b8b7220 */ /* 0x000fe20000410000 */
[----:B------:R-:W-:Y:S01]  /*a100*/  FFMA.FTZ R21, R70, R106, R21 ;  /* 0x0000006a46157223 */ /* 0x000fe20000010015 */
[C---:B------:R-:W-:Y:S01]  /*a110*/  FMUL.FTZ R83, R37.reuse, R82 ;  /* 0x0000005225537220 */ /* 0x040fe20000410000 */
[-C--:B0-----:R-:W-:Y:S01]  /*a120*/  FMUL.FTZ R73, R37, R128.reuse ;  /* 0x0000008025497220 */ /* 0x081fe20000410000 */
[----:B------:R-:W-:Y:S01]  /*a130*/  FFMA.FTZ R128, R64, R128, R71 ;  /* 0x0000008040807223 */ /* 0x000fe20000010047 */
[C---:B------:R-:W-:Y:S01]  /*a140*/  FMUL.FTZ R64, R193.reuse, R136 ;  /* 0x00000088c1407220 */ /* 0x040fe20000410000 */
[-C--:B------:R-:W-:Y:S01]  /*a150*/  FFMA.FTZ R193, R193, -R67.reuse, R218 ;  /* 0x80000043c1c17223 */ /* 0x080fe200000100da */
[C---:B------:R-:W-:Y:S01]  /*a160*/  FFMA.FTZ R67, -R81.reuse, R67, R220 ;  /* 0x0000004351437223 */ /* 0x040fe200000101dc */
[----:B------:R0:W-:Y:S01]  /*a170*/  STS [R60+0x2158], R73 ;  /* 0x002158493c007388 */ /* 0x0001e20000000800 */
[----:B------:R-:W-:Y:S01]  /*a180*/  FFMA.FTZ R81, R81, R176, R64 ;  /* 0x000000b051517223 */ /* 0x000fe20000010040 */
[----:B------:R-:W-:Y:S01]  /*a190*/  FMUL.FTZ R64, R176, UR33 ;  /* 0x00000021b0407c20 */ /* 0x000fe20008410000 */
[C---:B------:R-:W-:Y:S01]  /*a1a0*/  FFMA.FTZ R139, R140.reuse, R138, -R139 ;  /* 0x0000008a8c8b7223 */ /* 0x040fe2000001088b */
[----:B------:R-:W-:Y:S01]  /*a1b0*/  FFMA.FTZ R63, R140, R84, R63 ;  /* 0x000000548c3f7223 */ /* 0x000fe2000001003f */
[----:B------:R1:W-:Y:S01]  /*a1c0*/  STS [R60+0x215c], R83 ;  /* 0x00215c533c007388 */ /* 0x0003e20000000800 */
[----:B------:R-:W-:Y:S01]  /*a1d0*/  FFMA.FTZ R64, R136, UR46, -R64 ;  /* 0x0000002e88407c23 */ /* 0x000fe20008010840 */
[----:B------:R-:W-:Y:S01]  /*a1e0*/  FADD.FTZ R162, R162, R139 ;  /* 0x0000008ba2a27221 */ /* 0x000fe20000010000 */
[----:B------:R-:W-:Y:S01]  /*a1f0*/  FADD.FTZ R178, R178, R63 ;  /* 0x0000003fb2b27221 */ /* 0x000fe20000010000 */
[----:B------:R-:W-:Y:S01]  /*a200*/  FADD.FTZ R40, R129, R40 ;  /* 0x0000002881287221 */ /* 0x000fe20000010000 */
[----:B0-----:R-:W-:Y:S01]  /*a210*/  FFMA.FTZ R73, R37, R70, R72 ;  /* 0x0000004625497223 */ /* 0x001fe20000010048 */
[-C--:B------:R-:W-:Y:S01]  /*a220*/  FMUL.FTZ R70, R176, R112.reuse ;  /* 0x00000070b0467220 */ /* 0x080fe20000410000 */
[----:B------:R-:W-:Y:S01]  /*a230*/  FMUL.FTZ R72, R136, R112 ;  /* 0x0000007088487220 */ /* 0x000fe20000410000 */
[----:B------:R-:W-:Y:S01]  /*a240*/  FMUL.FTZ R64, R193, R64 ;  /* 0x00000040c1407220 */ /* 0x000fe20000410000 */
[----:B------:R-:W-:Y:S01]  /*a250*/  FMUL.FTZ R63, R141, R162 ;  /* 0x000000a28d3f7220 */ /* 0x000fe20000410000 */
[----:B------:R-:W-:Y:S01]  /*a260*/  FMUL.FTZ R130, R193, R70 ;  /* 0x00000046c1827220 */ /* 0x000fe20000410000 */
[----:B------:R-:W-:Y:S01]  /*a270*/  FMUL.FTZ R141, R141, R178 ;  /* 0x000000b28d8d7220 */ /* 0x000fe20000410000 */
[-C--:B------:R-:W-:Y:S01]  /*a280*/  FMUL.FTZ R82, R193, R72.reuse ;  /* 0x00000048c1527220 */ /* 0x080fe20000410000 */
[-C--:B-1----:R-:W-:Y:S01]  /*a290*/  FMUL.FTZ R83, R97, R72.reuse ;  /* 0x0000004861537220 */ /* 0x082fe20000410000 */
[C---:B------:R-:W-:Y:S01]  /*a2a0*/  FFMA.FTZ R130, R67.reuse, R72, -R130 ;  /* 0x0000004843827223 */ /* 0x040fe20000010882 */
[C---:B------:R-:W-:Y:S01]  /*a2b0*/  FFMA.FTZ R72, R67.reuse, R62, R64 ;  /* 0x0000003e43487223 */ /* 0x040fe20000010040 */
[C---:B------:R-:W-:Y:S01]  /*a2c0*/  FFMA.FTZ R62, R142.reuse, R178, R63 ;  /* 0x000000b28e3e7223 */ /* 0x040fe2000001003f */
[----:B------:R-:W-:Y:S01]  /*a2d0*/  FFMA.FTZ R142, R142, R162, -R141 ;  /* 0x000000a28e8e7223 */ /* 0x000fe2000001088d */
[----:B------:R-:W-:Y:S01]  /*a2e0*/  FFMA.FTZ R129, R67, R70, R82 ;  /* 0x0000004643817223 */ /* 0x000fe20000010052 */
[----:B------:R-:W-:Y:S01]  /*a2f0*/  FMUL.FTZ R64, R38, R105 ;  /* 0x0000006926407220 */ /* 0x000fe20000410000 */
[----:B------:R-:W-:Y:S01]  /*a300*/  FADD.FTZ R179, R179, R62 ;  /* 0x0000003eb3b37221 */ /* 0x000fe20000010000 */
[----:B------:R-:W-:Y:S01]  /*a310*/  FADD.FTZ R163, R163, R142 ;  /* 0x0000008ea3a37221 */ /* 0x000fe20000010000 */
[C---:B------:R-:W-:Y:S01]  /*a320*/  FMUL.FTZ R67, R192.reuse, R138 ;  /* 0x0000008ac0437220 */ /* 0x040fe20000410000 */
[----:B------:R-:W-:Y:S01]  /*a330*/  FADD.FTZ R42, R85, R42 ;  /* 0x0000002a552a7221 */ /* 0x000fe20000010000 */
[C---:B------:R-:W-:Y:S01]  /*a340*/  FMUL.FTZ R62, R143.reuse, R179 ;  /* 0x000000b38f3e7220 */ /* 0x040fe20000410000 */
[----:B------:R-:W-:Y:S01]  /*a350*/  FMUL.FTZ R63, R143, R163 ;  /* 0x000000a38f3f7220 */ /* 0x000fe20000410000 */
[----:B------:R-:W-:Y:S01]  /*a360*/  FADD.FTZ R44, R73, R44 ;  /* 0x0000002c492c7221 */ /* 0x000fe20000010000 */
[----:B------:R-:W-:Y:S01]  /*a370*/  FFMA.FTZ R192, R192, -R64, R209 ;  /* 0x80000040c0c07223 */ /* 0x000fe200000100d1 */
[----:B------:R-:W-:Y:S01]  /*a380*/  FFMA.FTZ R73, R80, R84, R67 ;  /* 0x0000005450497223 */ /* 0x000fe20000010043 */
[----:B------:R-:W-:Y:S01]  /*a390*/  FFMA.FTZ R63, R144, R179, R63 ;  /* 0x000000b3903f7223 */ /* 0x000fe2000001003f */
[----:B------:R-:W-:Y:S01]  /*a3a0*/  FMUL.FTZ R85, R138, R105 ;  /* 0x000000698a557220 */ /* 0x000fe20000410000 */
[----:B------:R-:W-:Y:S01]  /*a3b0*/  FFMA.FTZ R67, R144, R163, -R62 ;  /* 0x000000a390437223 */ /* 0x000fe2000001083e */
[----:B------:R-:W-:Y:S01]  /*a3c0*/  FMUL.FTZ R71, R97, R70 ;  /* 0x0000004661477220 */ /* 0x000fe20000410000 */
[----:B------:R0:W-:Y:S01]  /*a3d0*/  STS [R60+0x2154], R83 ;  /* 0x002154533c007388 */ /* 0x0001e20000000800 */
[----:B------:R-:W-:Y:S01]  /*a3e0*/  FADD.FTZ R180, R180, R63 ;  /* 0x0000003fb4b47221 */ /* 0x000fe20000010000 */
[----:B------:R-:W-:Y:S01]  /*a3f0*/  FFMA.FTZ R70, -R80, R64, R207 ;  /* 0x0000004050467223 */ /* 0x000fe200000101cf */
[----:B------:R-:W-:Y:S01]  /*a400*/  FMUL.FTZ R63, R192, R85 ;  /* 0x00000055c03f7220 */ /* 0x000fe20000410000 */
[----:B------:R-:W-:Y:S01]  /*a410*/  FADD.FTZ R164, R164, R67 ;  /* 0x00000043a4a47221 */ /* 0x000fe20000010000 */
[----:B------:R1:W-:Y:S01]  /*a420*/  STS [R60+0x2150], R71 ;  /* 0x002150473c007388 */ /* 0x0003e20000000800 */
[----:B------:R-:W-:Y:S01]  /*a430*/  FFMA.FTZ R30, R81, R112, R30 ;  /* 0x00000070511e7223 */ /* 0x000fe2000001001e */
[----:B------:R-:W-:Y:S01]  /*a440*/  FFMA.FTZ R72, R97, R81, R72 ;  /* 0x0000005161487223 */ /* 0x000fe20000010048 */
[----:B------:R-:W-:Y:S01]  /*a450*/  FMUL.FTZ R64, R138, UR33 ;  /* 0x000000218a407c20 */ /* 0x000fe20008410000 */
[-C--:B------:R-:W-:Y:S01]  /*a460*/  FFMA.FTZ R22, R73, R105.reuse, R22 ;  /* 0x0000006949167223 */ /* 0x080fe20000010016 */
[----:B0-----:R-:W-:Y:S01]  /*a470*/  FMUL.FTZ R83, R84, R105 ;  /* 0x0000006954537220 */ /* 0x001fe20000410000 */
[----:B------:R-:W-:Y:S01]  /*a480*/  FADD.FTZ R45, R72, R45 ;  /* 0x0000002d482d7221 */ /* 0x000fe20000010000 */
[----:B------:R-:W-:Y:S01]  /*a490*/  FMUL.FTZ R80, R43, R108 ;  /* 0x0000006c2b507220 */ /* 0x000fe20000410000 */
[----:B------:R-:W-:Y:S01]  /*a4a0*/  FMUL.FTZ R82, R179, UR33 ;  /* 0x00000021b3527c20 */ /* 0x000fe20008410000 */
[----:B------:R-:W-:Y:S01]  /*a4b0*/  FFMA.FTZ R132, R70, R83, R63 ;  /* 0x0000005346847223 */ /* 0x000fe2000001003f */
[C---:B------:R-:W-:Y:S01]  /*a4c0*/  FMUL.FTZ R63, R145.reuse, R164 ;  /* 0x000000a4913f7220 */ /* 0x040fe20000410000 */
[----:B-1----:R-:W-:Y:S01]  /*a4d0*/  FMUL.FTZ R71, R84, UR33 ;  /* 0x0000002154477c20 */ /* 0x002fe20008410000 */
[----:B------:R-:W-:Y:S01]  /*a4e0*/  FMUL.FTZ R145, R145, R180 ;  /* 0x000000b491917220 */ /* 0x000fe20000410000 */
[----:B------:R-:W-:Y:S01]  /*a4f0*/  FMUL.FTZ R136, R163, R108 ;  /* 0x0000006ca3887220 */ /* 0x000fe20000410000 */
[----:B------:R-:W-:Y:S01]  /*a500*/  FFMA.FTZ R62, R146, R180, R63 ;  /* 0x000000b4923e7223 */ /* 0x000fe2000001003f */
[----:B------:R-:W-:Y:S01]  /*a510*/  FFMA.FTZ R81, R138, UR46, -R71 ;  /* 0x0000002e8a517c23 */ /* 0x000fe20008010847 */
[----:B------:R-:W-:Y:S01]  /*a520*/  FFMA.FTZ R146, R146, R164, -R145 ;  /* 0x000000a492927223 */ /* 0x000fe20000010891 */
[----:B------:R-:W-:Y:S01]  /*a530*/  FFMA.FTZ R71, R84, UR46, R64 ;  /* 0x0000002e54477c23 */ /* 0x000fe20008010040 */
[----:B------:R-:W-:Y:S01]  /*a540*/  FADD.FTZ R181, R181, R62 ;  /* 0x0000003eb5b57221 */ /* 0x000fe20000010000 */
[----:B------:R-:W-:Y:S01]  /*a550*/  FMUL.FTZ R81, R192, R81 ;  /* 0x00000051c0517220 */ /* 0x000fe20000410000 */
[----:B------:R-:W-:Y:S01]  /*a560*/  FADD.FTZ R165, R165, R146 ;  /* 0x00000092a5a57221 */ /* 0x000fe20000010000 */
[----:B------:R-:W-:Y:S01]  /*a570*/  FMUL.FTZ R64, R98, R114 ;  /* 0x0000007262407220 */ /* 0x000fe20000410000 */
[C---:B------:R-:W-:Y:S01]  /*a580*/  FMUL.FTZ R63, R147.reuse, R181 ;  /* 0x000000b5933f7220 */ /* 0x040fe20000410000 */
[----:B------:R-:W-:Y:S01]  /*a590*/  FFMA.FTZ R81, R70, R71, R81 ;  /* 0x0000004746517223 */ /* 0x000fe20000010051 */
[----:B------:R-:W-:Y:S01]  /*a5a0*/  FMUL.FTZ R62, R147, R165 ;  /* 0x000000a5933e7220 */ /* 0x000fe20000410000 */
[----:B------:R-:W-:Y:S01]  /*a5b0*/  FMUL.FTZ R192, R192, R83 ;  /* 0x00000053c0c07220 */ /* 0x000fe20000410000 */
[C---:B------:R-:W-:Y:S01]  /*a5c0*/  FFMA.FTZ R71, R148.reuse, R165, -R63 ;  /* 0x000000a594477223 */ /* 0x040fe2000001083f */
[C---:B------:R-:W-:Y:S01]  /*a5d0*/  FFMA.FTZ R72, R195.reuse, -R64, R222 ;  /* 0x80000040c3487223 */ /* 0x040fe200000100de */
[----:B------:R-:W-:Y:S01]  /*a5e0*/  FFMA.FTZ R67, R148, R181, R62 ;  /* 0x000000b594437223 */ /* 0x000fe2000001003e */
[----:B------:R-:W-:Y:S01]  /*a5f0*/  FMUL.FTZ R195, R195, R162 ;  /* 0x000000a2c3c37220 */ /* 0x000fe20000410000 */
[----:B------:R-:W-:Y:S01]  /*a600*/  FADD.FTZ R166, R166, R71 ;  /* 0x00000047a6a67221 */ /* 0x000fe20000010000 */
[----:B------:R-:W-:Y:S01]  /*a610*/  FFMA.FTZ R63, R38, R73, R81 ;  /* 0x00000049263f7223 */ /* 0x000fe20000010051 */
[----:B------:R-:W-:Y:S01]  /*a620*/  FADD.FTZ R182, R182, R67 ;  /* 0x00000043b6b67221 */ /* 0x000fe20000010000 */
[----:B------:R-:W-:Y:S01]  /*a630*/  FFMA.FTZ R131, R70, R85, -R192 ;  /* 0x0000005546837223 */ /* 0x000fe200000108c0 */
[C---:B------:R-:W-:Y:S01]  /*a640*/  FMUL.FTZ R67, R149.reuse, R166 ;  /* 0x000000a695437220 */ /* 0x040fe20000410000 */
[----:B------:R-:W-:Y:S01]  /*a650*/  FMUL.FTZ R73, R178, UR33 ;  /* 0x00000021b2497c20 */ /* 0x000fe20008410000 */
[----:B------:R-:W-:Y:S01]  /*a660*/  FMUL.FTZ R149, R149, R182 ;  /* 0x000000b695957220 */ /* 0x000fe20000410000 */
[C---:B------:R-:W-:Y:S01]  /*a670*/  FFMA.FTZ R70, -R77.reuse, R64, R224 ;  /* 0x000000404d467223 */ /* 0x040fe200000101e0 */
[----:B------:R-:W-:Y:S01]  /*a680*/  FFMA.FTZ R62, R150, R182, R67 ;  /* 0x000000b6963e7223 */ /* 0x000fe20000010043 */
[----:B------:R-:W-:Y:S01]  /*a690*/  FFMA.FTZ R64, R77, R178, R195 ;  /* 0x000000b24d407223 */ /* 0x000fe200000100c3 */
[C---:B------:R-:W-:Y:S01]  /*a6a0*/  FMUL.FTZ R77, R162.reuse, R114 ;  /* 0x00000072a24d7220 */ /* 0x040fe20000410000 */
[C---:B------:R-:W-:Y:S01]  /*a6b0*/  FMUL.FTZ R71, R162.reuse, UR33 ;  /* 0x00000021a2477c20 */ /* 0x040fe20008410000 */
[----:B------:R-:W-:Y:S01]  /*a6c0*/  FFMA.FTZ R73, R162, UR46, -R73 ;  /* 0x0000002ea2497c23 */ /* 0x000fe20008010849 */
[----:B------:R-:W-:Y:S01]  /*a6d0*/  FFMA.FTZ R150, R150, R166, -R149 ;  /* 0x000000a696967223 */ /* 0x000fe20000010895 */
[----:B------:R-:W-:Y:S01]  /*a6e0*/  FMUL.FTZ R83, R38, R83 ;  /* 0x0000005326537220 */ /* 0x000fe20000410000 */
[----:B------:R-:W-:Y:S01]  /*a6f0*/  FADD.FTZ R183, R183, R62 ;  /* 0x0000003eb7b77221 */ /* 0x000fe20000010000 */
[----:B------:R-:W-:Y:S01]  /*a700*/  FMUL.FTZ R67, R178, R114 ;  /* 0x00000072b2437220 */ /* 0x000fe20000410000 */
[----:B------:R-:W-:Y:S01]  /*a710*/  FMUL.FTZ R133, R72, R77 ;  /* 0x0000004d48857220 */ /* 0x000fe20000410000 */
[----:B------:R-:W-:Y:S01]  /*a720*/  FFMA.FTZ R71, R178, UR46, R71 ;  /* 0x0000002eb2477c23 */ /* 0x000fe20008010047 */
[----:B------:R-:W-:Y:S01]  /*a730*/  FADD.FTZ R167, R167, R150 ;  /* 0x00000096a7a77221 */ /* 0x000fe20000010000 */
[C---:B------:R-:W-:Y:S01]  /*a740*/  FMUL.FTZ R73, R72.reuse, R73 ;  /* 0x0000004948497220 */ /* 0x040fe20000410000 */
[----:B------:R-:W-:Y:S01]  /*a750*/  FMUL.FTZ R62, R151, R183 ;  /* 0x000000b7973e7220 */ /* 0x000fe20000410000 */
[----:B------:R0:W-:Y:S01]  /*a760*/  STS [R60+0x2148], R83 ;  /* 0x002148533c007388 */ /* 0x0001e20000000800 */
[-C--:B------:R-:W-:Y:S01]  /*a770*/  FMUL.FTZ R81, R72, R67.reuse ;  /* 0x0000004348517220 */ /* 0x080fe20000410000 */
[C---:B------:R-:W-:Y:S01]  /*a780*/  FFMA.FTZ R133, R70.reuse, R67, R133 ;  /* 0x0000004346857223 */ /* 0x040fe20000010085 */
[----:B------:R-:W-:Y:S01]  /*a790*/  FFMA.FTZ R73, R70, R71, R73 ;  /* 0x0000004746497223 */ /* 0x000fe20000010049 */
[----:B------:R-:W-:Y:S01]  /*a7a0*/  FFMA.FTZ R71, R152, R167, -R62 ;  /* 0x000000a798477223 */ /* 0x000fe2000001083e */
[----:B------:R-:W-:Y:S01]  /*a7b0*/  FFMA.FTZ R134, R70, R77, -R81 ;  /* 0x0000004d46867223 */ /* 0x000fe20000010851 */
[C---:B------:R-:W-:Y:S01]  /*a7c0*/  FMUL.FTZ R62, R197.reuse, R163 ;  /* 0x000000a3c53e7220 */ /* 0x040fe20000410000 */
[-C--:B------:R-:W-:Y:S01]  /*a7d0*/  FFMA.FTZ R197, R197, -R80.reuse, R228 ;  /* 0x80000050c5c57223 */ /* 0x080fe200000100e4 */
[----:B------:R-:W-:Y:S01]  /*a7e0*/  FADD.FTZ R168, R168, R71 ;  /* 0x00000047a8a87221 */ /* 0x000fe20000010000 */
[----:B------:R-:W-:Y:S01]  /*a7f0*/  FFMA.FTZ R82, R163, UR46, -R82 ;  /* 0x0000002ea3527c23 */ /* 0x000fe20008010852 */
[----:B0-----:R-:W-:Y:S01]  /*a800*/  FMUL.FTZ R83, R98, R67 ;  /* 0x0000004362537220 */ /* 0x001fe20000410000 */
[----:B------:R-:W-:Y:S01]  /*a810*/  FMUL.FTZ R67, R151, R167 ;  /* 0x000000a797437220 */ /* 0x000fe20000410000 */
[----:B------:R-:W-:Y:S01]  /*a820*/  FFMA.FTZ R80, -R79, R80, R226 ;  /* 0x000000504f507223 */ /* 0x000fe200000101e2 */
[C---:B------:R-:W-:Y:S01]  /*a830*/  FMUL.FTZ R135, R197.reuse, R136 ;  /* 0x00000088c5877220 */ /* 0x040fe20000410000 */
[----:B------:R-:W-:Y:S01]  /*a840*/  FFMA.FTZ R29, R64, R114, R29 ;  /* 0x00000072401d7223 */ /* 0x000fe2000001001d */
[----:B------:R-:W-:Y:S01]  /*a850*/  FFMA.FTZ R67, R152, R183, R67 ;  /* 0x000000b798437223 */ /* 0x000fe20000010043 */
[----:B------:R-:W-:Y:S01]  /*a860*/  FFMA.FTZ R64, R98, R64, R73 ;  /* 0x0000004062407223 */ /* 0x000fe20000010049 */
[----:B------:R-:W-:Y:S01]  /*a870*/  FMUL.FTZ R147, R197, R82 ;  /* 0x00000052c5937220 */ /* 0x000fe20000410000 */
[----:B------:R-:W-:Y:S01]  /*a880*/  FMUL.FTZ R85, R38, R85 ;  /* 0x0000005526557220 */ /* 0x000fe20000410000 */
[----:B------:R-:W-:Y:S01]  /*a890*/  FADD.FTZ R184, R184, R67 ;  /* 0x00000043b8b87221 */ /* 0x000fe20000010000 */
[C---:B------:R-:W-:Y:S01]  /*a8a0*/  FMUL.FTZ R67, R153.reuse, R168 ;  /* 0x000000a899437220 */ /* 0x040fe20000410000 */
[----:B------:R-:W-:Y:S01]  /*a8b0*/  FMUL.FTZ R86, R102, R118 ;  /* 0x0000007666567220 */ /* 0x000fe20000410000 */
[----:B------:R0:W-:Y:S01]  /*a8c0*/  STS [R60+0x2168], R87 ;  /* 0x002168573c007388 */ /* 0x0001e20000000800 */
[-C--:B------:R-:W-:Y:S01]  /*a8d0*/  FMUL.FTZ R153, R153, R184.reuse ;  /* 0x000000b899997220 */ /* 0x080fe20000410000 */
[----:B------:R-:W-:Y:S01]  /*a8e0*/  FFMA.FTZ R70, R154, R184, R67 ;  /* 0x000000b89a467223 */ /* 0x000fe20000010043 */
[----:B------:R-:W-:Y:S01]  /*a8f0*/  FMUL.FTZ R84, R90, R113 ;  /* 0x000000715a547220 */ /* 0x000fe20000410000 */
[----:B------:R1:W-:Y:S01]  /*a900*/  STS [R60+0x214c], R85 ;  /* 0x00214c553c007388 */ /* 0x0003e20000000800 */
[----:B------:R-:W-:Y:S01]  /*a910*/  FFMA.FTZ R154, R154, R168, -R153 ;  /* 0x000000a89a9a7223 */ /* 0x000fe20000010899 */
[----:B------:R-:W-:Y:S01]  /*a920*/  FADD.FTZ R185, R185, R70 ;  /* 0x00000046b9b97221 */ /* 0x000fe20000010000 */
[----:B------:R-:W-:Y:S01]  /*a930*/  FMUL.FTZ R70, R179, R108 ;  /* 0x0000006cb3467220 */ /* 0x000fe20000410000 */
[----:B------:R-:W-:Y:S01]  /*a940*/  FMUL.FTZ R82, R101, R117 ;  /* 0x0000007565527220 */ /* 0x000fe20000410000 */
[----:B------:R-:W-:Y:S01]  /*a950*/  FADD.FTZ R169, R169, R154 ;  /* 0x0000009aa9a97221 */ /* 0x000fe20000010000 */
[----:B0-----:R-:W-:Y:S01]  /*a960*/  FFMA.FTZ R87, -R157, R86, R236 ;  /* 0x000000569d577223 */ /* 0x001fe200000101ec */
[-C--:B------:R-:W-:Y:S01]  /*a970*/  FMUL.FTZ R197, R197, R70.reuse ;  /* 0x00000046c5c57220 */ /* 0x080fe20000410000 */
[-C--:B------:R-:W-:Y:S01]  /*a980*/  FFMA.FTZ R135, R80, R70.reuse, R135 ;  /* 0x0000004650877223 */ /* 0x080fe20000010087 */
[----:B------:R-:W-:Y:S01]  /*a990*/  FMUL.FTZ R73, R43, R70 ;  /* 0x000000462b497220 */ /* 0x000fe20000410000 */
[C---:B------:R-:W-:Y:S01]  /*a9a0*/  FMUL.FTZ R70, R155.reuse, R185 ;  /* 0x000000b99b467220 */ /* 0x040fe20000410000 */
[----:B------:R-:W-:Y:S01]  /*a9b0*/  FMUL.FTZ R67, R155, R169 ;  /* 0x000000a99b437220 */ /* 0x000fe20000410000 */
[----:B-1----:R-:W-:Y:S01]  /*a9c0*/  FMUL.FTZ R85, R98, R77 ;  /* 0x0000004d62557220 */ /* 0x002fe20000410000 */
[----:B------:R-:W-:Y:S01]  /*a9d0*/  FFMA.FTZ R86, R201, -R86, R234 ;  /* 0x80000056c9567223 */ /* 0x000fe200000100ea */
[C---:B------:R-:W-:Y:S01]  /*a9e0*/  FFMA.FTZ R71, R156.reuse, R169, -R70 ;  /* 0x000000a99c477223 */ /* 0x040fe20000010846 */
[----:B------:R-:W-:Y:S01]  /*a9f0*/  FFMA.FTZ R67, R156, R185, R67 ;  /* 0x000000b99c437223 */ /* 0x000fe20000010043 */
[-C--:B------:R-:W-:Y:S01]  /*aa00*/  FMUL.FTZ R141, R169, R113.reuse ;  /* 0x00000071a98d7220 */ /* 0x080fe20000410000 */
[----:B------:R0:W-:Y:S01]  /*aa10*/  STS [R60+0x2144], R85 ;  /* 0x002144553c007388 */ /* 0x0001e20000000800 */
[----:B------:R-:W-:Y:S01]  /*aa20*/  FADD.FTZ R170, R170, R71 ;  /* 0x00000047aaaa7221 */ /* 0x000fe20000010000 */
[----:B------:R-:W-:Y:S01]  /*aa30*/  FADD.FTZ R186, R186, R67 ;  /* 0x00000043baba7221 */ /* 0x000fe20000010000 */
[----:B------:R-:W-:Y:S01]  /*aa40*/  FMUL.FTZ R72, R163, UR33 ;  /* 0x00000021a3487c20 */ /* 0x000fe20008410000 */
[----:B------:R1:W-:Y:S01]  /*aa50*/  STS [R60+0x2140], R83 ;  /* 0x002140533c007388 */ /* 0x0003e20000000800 */
[-C--:B------:R-:W-:Y:S01]  /*aa60*/  FMUL.FTZ R137, R170, R118.reuse ;  /* 0x00000076aa897220 */ /* 0x080fe20000410000 */
[----:B------:R-:W-:Y:S01]  /*aa70*/  FMUL.FTZ R139, R186, R118 ;  /* 0x00000076ba8b7220 */ /* 0x000fe20000410000 */
[----:B------:R-:W-:Y:S01]  /*aa80*/  FMUL.FTZ R143, R185, R113 ;  /* 0x00000071b98f7220 */ /* 0x000fe20000410000 */
[----:B------:R-:W-:Y:S01]  /*aa90*/  FMUL.FTZ R138, R168, R117 ;  /* 0x00000075a88a7220 */ /* 0x000fe20000410000 */
[----:B------:R-:W-:Y:S01]  /*aaa0*/  FMUL.FTZ R70, R86, R137 ;  /* 0x0000008956467220 */ /* 0x000fe20000410000 */
[-C--:B0-----:R-:W-:Y:S01]  /*aab0*/  FFMA.FTZ R85, -R158, R84.reuse, R227 ;  /* 0x000000549e557223 */ /* 0x081fe200000101e3 */
[----:B------:R-:W-:Y:S01]  /*aac0*/  FFMA.FTZ R84, R202, -R84, R229 ;  /* 0x80000054ca547223 */ /* 0x000fe200000100e5 */
[----:B------:R-:W-:Y:S01]  /*aad0*/  FFMA.FTZ R145, R179, UR46, R72 ;  /* 0x0000002eb3917c23 */ /* 0x000fe20008010048 */
[----:B------:R-:W-:Y:S01]  /*aae0*/  FFMA.FTZ R70, R87, R139, R70 ;  /* 0x0000008b57467223 */ /* 0x000fe20000010046 */
[-C--:B-1----:R-:W-:Y:S01]  /*aaf0*/  FFMA.FTZ R83, -R74, R82.reuse, R225 ;  /* 0x000000524a537223 */ /* 0x082fe200000101e1 */
[----:B------:R-:W-:Y:S01]  /*ab00*/  FMUL.FTZ R142, R84, R141 ;  /* 0x0000008d548e7220 */ /* 0x000fe20000410000 */
[----:B------:R-:W-:Y:S01]  /*ab10*/  FFMA.FTZ R82, R200, -R82, R223 ;  /* 0x80000052c8527223 */ /* 0x000fe200000100df */
[----:B------:R-:W-:Y:S01]  /*ab20*/  FMUL.FTZ R140, R184, R117 ;  /* 0x00000075b88c7220 */ /* 0x000fe20000410000 */
[----:B------:R-:W-:Y:S01]  /*ab30*/  FMUL.FTZ R72, R86, R139 ;  /* 0x0000008b56487220 */ /* 0x000fe20000410000 */
[----:B------:R-:W-:Y:S01]  /*ab40*/  FFMA.FTZ R67, R85, R143, R142 ;  /* 0x0000008f55437223 */ /* 0x000fe2000001008e */
[----:B------:R-:W-:Y:S01]  /*ab50*/  FADD.FTZ R70, RZ, R70 ;  /* 0x00000046ff467221 */ /* 0x000fe20000010000 */
[----:B------:R-:W-:Y:S01]  /*ab60*/  FMUL.FTZ R142, R82, R138 ;  /* 0x0000008a528e7220 */ /* 0x000fe20000410000 */
[----:B------:R-:W-:Y:S01]  /*ab70*/  FFMA.FTZ R62, R79, R179, R62 ;  /* 0x000000b34f3e7223 */ /* 0x000fe2000001003e */
[----:B------:R-:W-:Y:S01]  /*ab80*/  FMUL.FTZ R144, R84, R143 ;  /* 0x0000008f54907220 */ /* 0x000fe20000410000 */
[----:B------:R-:W-:Y:S01]  /*ab90*/  FFMA.FTZ R72, R87, R137, -R72 ;  /* 0x0000008957487223 */ /* 0x000fe20000010848 */
[----:B------:R-:W-:Y:S01]  /*aba0*/  FADD.FTZ R67, R70, R67 ;  /* 0x0000004346437221 */ /* 0x000fe20000010000 */
[----:B------:R-:W-:Y:S01]  /*abb0*/  FFMA.FTZ R142, R83, R140, R142 ;  /* 0x0000008c538e7223 */ /* 0x000fe2000001008e */
[----:B------:R-:W-:Y:S01]  /*abc0*/  FMUL.FTZ R79, R54, R111 ;  /* 0x0000006f364f7220 */ /* 0x000fe20000410000 */
[----:B------:R-:W-:Y:S01]  /*abd0*/  FMUL.FTZ R77, R43, R136 ;  /* 0x000000882b4d7220 */ /* 0x000fe20000410000 */
[----:B------:R0:W-:Y:S01]  /*abe0*/  STS [R60+0x2138], R73 ;  /* 0x002138493c007388 */ /* 0x0001e20000000800 */
[----:B------:R-:W-:Y:S01]  /*abf0*/  FFMA.FTZ R71, R85, R141, -R144 ;  /* 0x0000008d55477223 */ /* 0x000fe20000010890 */
[----:B------:R-:W-:Y:S01]  /*ac00*/  FADD.FTZ R72, RZ, R72 ;  /* 0x00000048ff487221 */ /* 0x000fe20000010000 */
[----:B------:R-:W-:Y:S01]  /*ac10*/  FADD.FTZ R67, R67, R142 ;  /* 0x0000008e43437221 */ /* 0x000fe20000010000 */
[-C--:B------:R-:W-:Y:S01]  /*ac20*/  FFMA.FTZ R81, -R160, R79.reuse, R219 ;  /* 0x0000004fa0517223 */ /* 0x080fe200000101db */
[----:B------:R-:W-:Y:S01]  /*ac30*/  FFMA.FTZ R79, R198, -R79, R221 ;  /* 0x8000004fc64f7223 */ /* 0x000fe200000100dd */
[-C--:B------:R-:W-:Y:S01]  /*ac40*/  FMUL.FTZ R142, R167, R111.reuse ;  /* 0x0000006fa78e7220 */ /* 0x080fe20000410000 */
[----:B------:R1:W-:Y:S01]  /*ac50*/  STS [R60+0x213c], R77 ;  /* 0x00213c4d3c007388 */ /* 0x0003e20000000800 */
[----:B------:R-:W-:Y:S01]  /*ac60*/  FADD.FTZ R71, R72, R71 ;  /* 0x0000004748477221 */ /* 0x000fe20000010000 */
[----:B------:R-:W-:Y:S01]  /*ac70*/  FMUL.FTZ R144, R183, R111 ;  /* 0x0000006fb7907220 */ /* 0x000fe20000410000 */
[----:B0-----:R-:W-:Y:S01]  /*ac80*/  FMUL.FTZ R73, R100, R116 ;  /* 0x0000007464497220 */ /* 0x001fe20000410000 */
[----:B------:R-:W-:Y:S01]  /*ac90*/  FMUL.FTZ R70, R82, R140 ;  /* 0x0000008c52467220 */ /* 0x000fe20000410000 */
[----:B------:R-:W-:Y:S01]  /*aca0*/  FMUL.FTZ R72, R79, R142 ;  /* 0x0000008e4f487220 */ /* 0x000fe20000410000 */
[-C--:B------:R-:W-:Y:S01]  /*acb0*/  FMUL.FTZ R150, R166, R116.reuse ;  /* 0x00000074a6967220 */ /* 0x080fe20000410000 */
[----:B------:R-:W-:Y:S01]  /*acc0*/  FMUL.FTZ R148, R182, R116 ;  /* 0x00000074b6947220 */ /* 0x000fe20000410000 */
[----:B------:R-:W-:Y:S01]  /*acd0*/  FFMA.FTZ R70, R83, R138, -R70 ;  /* 0x0000008a53467223 */ /* 0x000fe20000010846 */
[-C--:B------:R-:W-:Y:S01]  /*ace0*/  FFMA.FTZ R72, R81, R144.reuse, R72 ;  /* 0x0000009051487223 */ /* 0x080fe20000010048 */
[-C--:B-1----:R-:W-:Y:S01]  /*acf0*/  FFMA.FTZ R77, -R75, R73.reuse, R232 ;  /* 0x000000494b4d7223 */ /* 0x082fe200000101e8 */
[----:B------:R-:W-:Y:S01]  /*ad00*/  FFMA.FTZ R73, R199, -R73, R230 ;  /* 0x80000049c7497223 */ /* 0x000fe200000100e6 */
[----:B------:R-:W-:Y:S01]  /*ad10*/  FMUL.FTZ R146, R79, R144 ;  /* 0x000000904f927220 */ /* 0x000fe20000410000 */
[----:B------:R-:W-:Y:S01]  /*ad20*/  FADD.FTZ R70, R71, R70 ;  /* 0x0000004647467221 */ /* 0x000fe20000010000 */
[----:B------:R-:W-:Y:S01]  /*ad30*/  FADD.FTZ R72, R67, R72 ;  /* 0x0000004843487221 */ /* 0x000fe20000010000 */
[----:B------:R-:W-:Y:S01]  /*ad40*/  FMUL.FTZ R152, R73, R150 ;  /* 0x0000009649987220 */ /* 0x000fe20000410000 */
[----:B------:R-:W-:Y:S01]  /*ad50*/  FFMA.FTZ R67, R81, R142, -R146 ;  /* 0x0000008e51437223 */ /* 0x000fe20000010892 */
[----:B------:R-:W-:Y:S01]  /*ad60*/  FMUL.FTZ R146, R99, R115 ;  /* 0x0000007363927220 */ /* 0x000fe20000410000 */
[C---:B------:R-:W-:Y:S01]  /*ad70*/  FFMA.FTZ R136, R80.reuse, R136, -R197 ;  /* 0x0000008850887223 */ /* 0x040fe200000108c5 */
[----:B------:R-:W-:Y:S01]  /*ad80*/  FFMA.FTZ R71, R77, R148, R152 ;  /* 0x000000944d477223 */ /* 0x000fe20000010098 */
[----:B------:R-:W-:Y:S01]  /*ad90*/  FFMA.FTZ R80, R80, R145, R147 ;  /* 0x0000009150507223 */ /* 0x000fe20000010093 */
[-C--:B------:R-:W-:Y:S01]  /*ada0*/  FMUL.FTZ R156, R164, R115.reuse ;  /* 0x00000073a49c7220 */ /* 0x080fe20000410000 */
[----:B------:R-:W-:Y:S01]  /*adb0*/  FADD.FTZ R145, R70, R67 ;  /* 0x0000004346917221 */ /* 0x000fe20000010000 */
[----:B------:R-:W-:Y:S01]  /*adc0*/  FADD.FTZ R147, R72, R71 ;  /* 0x0000004748937221 */ /* 0x000fe20000010000 */
[-C--:B------:R-:W-:Y:S01]  /*add0*/  FFMA.FTZ R72, R194, -R146.reuse, R211 ;  /* 0x80000092c2487223 */ /* 0x080fe200000100d3 */
[----:B------:R-:W-:Y:S01]  /*ade0*/  FFMA.FTZ R71, -R78, R146, R213 ;  /* 0x000000924e477223 */ /* 0x000fe200000101d5 */
[----:B------:R-:W-:Y:S01]  /*adf0*/  FMUL.FTZ R146, R180, R115 ;  /* 0x00000073b4927220 */ /* 0x000fe20000410000 */
[-C--:B------:R-:W-:Y:S01]  /*ae00*/  FMUL.FTZ R67, R49, R109.reuse ;  /* 0x0000006d31437220 */ /* 0x080fe20000410000 */
[C---:B------:R-:W-:Y:S01]  /*ae10*/  FMUL.FTZ R152, R72.reuse, R156 ;  /* 0x0000009c48987220 */ /* 0x040fe20000410000 */
[----:B------:R-:W-:Y:S01]  /*ae20*/  FMUL.FTZ R154, R165, R109 ;  /* 0x0000006da59a7220 */ /* 0x000fe20000410000 */
[-C--:B------:R-:W-:Y:S01]  /*ae30*/  FMUL.FTZ R162, R72, R146.reuse ;  /* 0x0000009248a27220 */ /* 0x080fe20000410000 */
[-C--:B------:R-:W-:Y:S01]  /*ae40*/  FMUL.FTZ R155, R99, R146.reuse ;  /* 0x00000092639b7220 */ /* 0x080fe20000410000 */
[----:B------:R-:W-:Y:S01]  /*ae50*/  FFMA.FTZ R153, R71, R146, R152 ;  /* 0x0000009247997223 */ /* 0x000fe20000010098 */
[-C--:B------:R-:W-:Y:S01]  /*ae60*/  FFMA.FTZ R70, -R76, R67.reuse, R215 ;  /* 0x000000434c467223 */ /* 0x080fe200000101d7 */
[----:B------:R-:W-:Y:S01]  /*ae70*/  FMUL.FTZ R146, R73, R148 ;  /* 0x0000009449927220 */ /* 0x000fe20000410000 */
[----:B------:R-:W-:Y:S01]  /*ae80*/  FFMA.FTZ R67, R196, -R67, R217 ;  /* 0x80000043c4437223 */ /* 0x000fe200000100d9 */
[----:B------:R-:W-:Y:S01]  /*ae90*/  FMUL.FTZ R152, R181, R109 ;  /* 0x0000006db5987220 */ /* 0x000fe20000410000 */
[----:B------:R-:W-:Y:S01]  /*aea0*/  FFMA.FTZ R162, R71, R156, -R162 ;  /* 0x0000009c47a27223 */ /* 0x000fe200000108a2 */
[----:B------:R-:W-:Y:S01]  /*aeb0*/  FFMA.FTZ R146, R77, R150, -R146 ;  /* 0x000000964d927223 */ /* 0x000fe20000010892 */
[C---:B------:R-:W-:Y:S01]  /*aec0*/  FMUL.FTZ R149, R67.reuse, R154 ;  /* 0x0000009a43957220 */ /* 0x040fe20000410000 */
[----:B------:R-:W-:Y:S01]  /*aed0*/  FMUL.FTZ R151, R67, R152 ;  /* 0x0000009843977220 */ /* 0x000fe20000410000 */
        /* <DEDUP_REMOVED lines=26> */
[----:B------:R-:W-:Y:S01]  /*b080*/  IADD3 R193, PT, PT, R0, 0x200, RZ ;  /* 0x0000020000c17810 */ /* 0x000fe20007ffe0ff */
[----:B------:R-:W-:Y:S01]  /*b090*/  FADD.FTZ R130, R131, R130 ;  /* 0x0000008283827221 */ /* 0x000fe20000010000 */
[----:B0-----:R-:W-:Y:S01]  /*b0a0*/  FADD.FTZ R145, R132, R129 ;  /* 0x0000008184917221 */ /* 0x001fe20000010000 */
        /* <DEDUP_REMOVED lines=23> */
[C---:B0-----:R-:W-:Y:S01]  /*b220*/  IADD3 R149, PT, PT, R0.reuse, 0x440, RZ ;  /* 0x0000044000957810 */ /* 0x041fe20007ffe0ff */
[----:B------:R0:W-:Y:S01]  /*b230*/  STS [R60+0x211c], R135 ;  /* 0x00211c873c007388 */ /* 0x0001e20000000800 */
[C---:B-1----:R-:W-:Y:S01]  /*b240*/  IADD3 R151, PT, PT, R0.reuse, 0x480, RZ ;  /* 0x0000048000977810 */ /* 0x042fe20007ffe0ff */
[----:B------:R-:W-:Y:S01]  /*b250*/  FMUL.FTZ R211, R11, -R211 ;  /* 0x800000d30bd37220 */ /* 0x000fe20000410000 */
[C---:B--2---:R-:W-:Y:S01]  /*b260*/  LOP3.LUT R147, R0.reuse, 0x400, RZ, 0xfc, !PT ;  /* 0x0000040000937812 */ /* 0x044fe200078efcff */
[----:B------:R1:W-:Y:S01]  /*b270*/  STS [R60+0x2110], R129 ;  /* 0x002110813c007388 */ /* 0x0003e20000000800 */
[----:B------:R-:W-:Y:S01]  /*b280*/  IADD3 R153, PT, PT, R0, 0x4c0, RZ ;  /* 0x000004c000997810 */ /* 0x000fe20007ffe0ff */
[----:B------:R-:W-:Y:S01]  /*b290*/  FMUL.FTZ R203, R4, -R203 ;  /* 0x800000cb04cb7220 */ /* 0x000fe20000410000 */
        /* <DEDUP_REMOVED lines=13> */
[----:B------:R2:W-:Y:S01]  /*b370*/  STS [R60+0x2100], R139 ;  /* 0x0021008b3c007388 */ /* 0x0005e20000000800 */
[----:B------:R-:W-:Y:S01]  /*b380*/  IADD3 R163, PT, PT, R0, 0x5c0, RZ ;  /* 0x000005c000a37810 */ /* 0x000fe20007ffe0ff */
[----:B------:R-:W-:Y:S01]  /*b390*/  FMUL.FTZ R209, R8, -R209 ;  /* 0x800000d108d17220 */ /* 0x000fe20000410000 */
[C---:B0-----:R-:W-:Y:S01]  /*b3a0*/  IADD3 R143, PT, PT, R0.reuse, 0x380, RZ ;  /* 0x00000380008f7810 */ /* 0x041fe20007ffe0ff */
[----:B------:R0:W-:Y:S01]  /*b3b0*/  STS [R60+0x2104], R137 ;  /* 0x002104893c007388 */ /* 0x0001e20000000800 */
[----:B------:R-:W-:Y:S01]  /*b3c0*/  IADD3 R171, PT, PT, R0, 0x600, RZ ;  /* 0x0000060000ab7810 */ /* 0x000fe20007ffe0ff */
[----:B------:R-:W-:Y:S01]  /*b3d0*/  FMUL.FTZ R225, R16, R225 ;  /* 0x000000e110e17220 */ /* 0x000fe20000410000 */
[----:B-1----:R-:W-:Y:S01]  /*b3e0*/  IADD3 R141, PT, PT, R0, 0x340, RZ ;  /* 0x00000340008d7810 */ /* 0x002fe20007ffe0ff */
[----:B------:R-:W-:Y:S01]  /*b3f0*/  FMUL.FTZ R223, R16, -R223 ;  /* 0x800000df10df7220 */ /* 0x000fe20000410000 */
[----:B------:R-:W-:Y:S01]  /*b400*/  IADD3 R173, PT, PT, R0, 0x640, RZ ;  /* 0x0000064000ad7810 */ /* 0x000fe20007ffe0ff */
[----:B------:R-:W-:Y:S01]  /*b410*/  FMUL.FTZ R217, R12, -R217 ;  /* 0x800000d90cd97220 */ /* 0x000fe20000410000 */
[C---:B--2---:R-:W-:Y:S01]  /*b420*/  IADD3 R139, PT, PT, R0.reuse, 0x300, RZ ;  /* 0x00000300008b7810 */ /* 0x044fe20007ffe0ff */
[----:B------:R-:W-:Y:S01]  /*b430*/  FMUL.FTZ R213, R11, R213 ;  /* 0x000000d50bd57220 */ /* 0x000fe20000410000 */
[----:B------:R-:W-:Y:S01]  /*b440*/  IADD3 R175, PT, PT, R0, 0x680, RZ ;  /* 0x0000068000af7810 */ /* 0x000fe20007ffe0ff */
[----:B------:R-:W-:Y:S01]  /*b450*/  FMUL.FTZ R207, R8, R207 ;  /* 0x000000cf08cf7220 */ /* 0x000fe20000410000 */
[----:B0-----:R-:W-:Y:S01]  /*b460*/  IADD3 R137, PT, PT, R0, 0x2c0, RZ ;  /* 0x000002c000897810 */ /* 0x001fe20007ffe0ff */
[----:B------:R-:W-:Y:S01]  /*b470*/  FMUL.FTZ R205, R4, R205 ;  /* 0x000000cd04cd7220 */ /* 0x000fe20000410000 */
[C---:B------:R-:W-:Y:S01]  /*b480*/  IADD3 R177, PT, PT, R0.reuse, 0x6c0, RZ ;  /* 0x000006c000b17810 */ /* 0x040fe20007ffe0ff */
[C---:B------:R-:W-:Y:S01]  /*b490*/  FMUL.FTZ R227, R17.reuse, R227 ;  /* 0x000000e311e37220 */ /* 0x040fe20000410000 */
[C---:B------:R-:W-:Y:S01]  /*b4a0*/  IADD3 R179, PT, PT, R0.reuse, 0x700, RZ ;  /* 0x0000070000b37810 */ /* 0x040fe20007ffe0ff */
[----:B------:R-:W-:Y:S01]  /*b4b0*/  FMUL.FTZ R229, R17, -R229 ;  /* 0x800000e511e57220 */ /* 0x000fe20000410000 */
[C---:B------:R-:W-:Y:S01]  /*b4c0*/  IADD3 R187, PT, PT, R0.reuse, 0x740, RZ ;  /* 0x0000074000bb7810 */ /* 0x040fe20007ffe0ff */
[C---:B------:R-:W-:Y:S01]  /*b4d0*/  FMUL.FTZ R233, R3.reuse, R233 ;  /* 0x000000e903e97220 */ /* 0x040fe20000410000 */
[C---:B------:R-:W-:Y:S01]  /*b4e0*/  IADD3 R189, PT, PT, R0.reuse, 0x780, RZ ;  /* 0x0000078000bd7810 */ /* 0x040fe20007ffe0ff */
[----:B------:R-:W-:Y:S01]  /*b4f0*/  FMUL.FTZ R231, R3, -R231 ;  /* 0x800000e703e77220 */ /* 0x000fe20000410000 */
        /* <DEDUP_REMOVED lines=104> */
[----:B-1----:R-:W-:Y:S01]  /*bb80*/  FMUL.FTZ R203, R164, UR33 ;  /* 0x00000021a4cb7c20 */ /* 0x002fe20008410000 */
[----:B------:R-:W-:Y:S02]  /*bb90*/  FFMA.FTZ R216, R165, UR46, -R216 ;  /* 0x0000002ea5d87c23 */ /* 0x000fe400080108d8 */
[----:B------:R1:W-:Y:S01]  /*bba0*/  STS [R60+0x425c], R211 ;  /* 0x00425cd33c007388 */ /* 0x0003e20000000800 */
[----:B--2---:R-:W-:-:S03]  /*bbb0*/  FMUL.FTZ R219, R10, R226 ;  /* 0x000000e20adb7220 */ /* 0x004fc60000410000 */
[----:B------:R2:W-:Y:S01]  /*bbc0*/  STS [R60+0x4228], R215 ;  /* 0x004228d73c007388 */ /* 0x0005e20000000800 */
[----:B-----5:R-:W-:-:S03]  /*bbd0*/  FMUL.FTZ R221, R10, -R228 ;  /* 0x800000e40add7220 */ /* 0x020fc60000410000 */
[----:B------:R5:W-:Y:S01]  /*bbe0*/  STS [R60+0x424c], R209 ;  /* 0x00424cd13c007388 */ /* 0x000be20000000800 */
[----:B-1----:R-:W-:Y:S01]  /*bbf0*/  LEA R211, R14, -R58, 0x1 ;  /* 0x8000003a0ed37211 */ /* 0x002fe200078e08ff */
[----:B------:R-:W-:Y:S02]  /*bc00*/  FMUL.FTZ R58, R165, UR33 ;  /* 0x00000021a53a7c20 */ /* 0x000fe40008410000 */
[----:B------:R1:W-:Y:S01]  /*bc10*/  STS [R60+0x4238], R219 ;  /* 0x004238db3c007388 */ /* 0x0003e20000000800 */
[----:B--2---:R-:W-:Y:S01]  /*bc20*/  FMUL.FTZ R215, R7, -R218 ;  /* 0x800000da07d77220 */ /* 0x004fe20000410000 */
[C---:B------:R-:W-:Y:S01]  /*bc30*/  ISETP.GE.AND P0, PT, R211.reuse, 0x1, PT ;  /* 0x00000001d300780c */ /* 0x040fe20003f06270 */
[----:B------:R-:W-:Y:S01]  /*bc40*/  FFMA.FTZ R218, R180, UR46, R203 ;  /* 0x0000002eb4da7c23 */ /* 0x000fe200080100cb */
[----:B------:R-:W-:Y:S01]  /*bc50*/  FMUL.FTZ R203, R166, UR33 ;  /* 0x00000021a6cb7c20 */ /* 0x000fe20008410000 */
[----:B-----5:R-:W-:Y:S01]  /*bc60*/  FMUL.FTZ R209, R2, -R204 ;  /* 0x800000cc02d17220 */ /* 0x020fe20000410000 */
[----:B------:R2:W-:Y:S01]  /*bc70*/  STS [R60+0x4200], R239 ;  /* 0x004200ef3c007388 */ /* 0x0005e20000000800 */
[----:B------:R-:W-:Y:S01]  /*bc80*/  ISETP.GE.AND P2, PT, R211, 0x41, PT ;  /* 0x00000041d300780c */ /* 0x000fe20003f46270 */
[----:B-1----:R-:W-:-:S02]  /*bc90*/  FMUL.FTZ R219, R5, R212 ;  /* 0x000000d405db7220 */ /* 0x002fc40000410000 */
[----:B------:R1:W-:Y:S01]  /*bca0*/  STS [R60+0x4204], R241 ;  /* 0x004204f13c007388 */ /* 0x0003e20000000800 */
[----:B------:R-:W-:Y:S01]  /*bcb0*/  FFMA.FTZ R212, R182, UR46, R203 ;  /* 0x0000002eb6d47c23 */ /* 0x000fe200080100cb */
[----:B------:R-:W-:Y:S02]  /*bcc0*/  FMUL.FTZ R203, R168, UR33 ;  /* 0x00000021a8cb7c20 */ /* 0x000fe40008410000 */
[----:B------:R5:W-:Y:S01]  /*bcd0*/  STS [R60+0x4210], R225 ;  /* 0x004210e13c007388 */ /* 0x000be20000000800 */
[C---:B--2---:R-:W-:Y:S01]  /*bce0*/  FMUL.FTZ R239, R13.reuse, R232 ;  /* 0x000000e80def7220 */ /* 0x044fe20000410000 */
[----:B------:R-:W-:Y:S02]  /*bcf0*/  FFMA.FTZ R204, R184, UR46, R203 ;  /* 0x0000002eb8cc7c23 */ /* 0x000fe400080100cb */
[----:B------:R2:W-:Y:S01]  /*bd00*/  STS [R60+0x4214], R223 ;  /* 0x004214df3c007388 */ /* 0x0005e20000000800 */
[----:B------:R-:W-:Y:S01]  /*bd10*/  FMUL.FTZ R203, R186, UR33 ;  /* 0x00000021bacb7c20 */ /* 0x000fe20008410000 */
[----:B-1----:R-:W-:-:S02]  /*bd20*/  FMUL.FTZ R241, R13, -R230 ;  /* 0x800000e60df17220 */ /* 0x002fc40000410000 */
[----:B------:R1:W-:Y:S01]  /*bd30*/  STS [R60+0x422c], R217 ;  /* 0x00422cd93c007388 */ /* 0x0003e20000000800 */
[----:B------:R-:W-:Y:S01]  /*bd40*/  FFMA.FTZ R203, R170, UR46, -R203 ;  /* 0x0000002eaacb7c23 */ /* 0x000fe200080108cb */
[C---:B-----5:R-:W-:Y:S02]  /*bd50*/  FMUL.FTZ R225, R9.reuse, -R222 ;  /* 0x800000de09e17220 */ /* 0x060fe40000410000 */
        /* <DEDUP_REMOVED lines=10> */
[----:B-1----:R-:W-:Y:S01]  /*be00*/  FMUL.FTZ R207, R2, R206 ;  /* 0x000000ce02cf7220 */ /* 0x002fe20000410000 */
[C---:B------:R-:W-:Y:S02]  /*be10*/  FMUL.FTZ R206, R167.reuse, UR33 ;  /* 0x00000021a7ce7c20 */ /* 0x040fe40008410000 */
[----:B------:R-:W-:Y:S01]  /*be20*/  STS [R60+0x4208], R227 ;  /* 0x004208e33c007388 */ /* 0x000fe20000000800 */
[----:B------:R-:W-:Y:S01]  /*be30*/  FFMA.FTZ R210, R167, UR46, -R210 ;  /* 0x0000002ea7d27c23 */ /* 0x000fe200080108d2 */
[----:B-----5:R-:W-:Y:S01]  /*be40*/  FMUL.FTZ R205, R182, UR33 ;  /* 0x00000021b6cd7c20 */ /* 0x020fe20008410000 */
[----:B------:R-:W-:Y:S01]  /*be50*/  FFMA.FTZ R206, R183, UR46, R206 ;  /* 0x0000002eb7ce7c23 */ /* 0x000fe200080100ce */
[----:B------:R-:W-:Y:S01]  /*be60*/  STS [R60+0x420c], R229 ;  /* 0x00420ce53c007388 */ /* 0x000fe20000000800 */
[----:B--2---:R-:W-:Y:S01]  /*be70*/  FFMA.FTZ R209, R181, UR46, R58 ;  /* 0x0000002eb5d17c23 */ /* 0x004fe2000801003a */
[----:B------:R-:W-:-:S02]  /*be80*/  FMUL.FTZ R58, R185, UR33 ;  /* 0x00000021b93a7c20 */ /* 0x000fc40008410000 */
[----:B------:R-:W-:Y:S01]  /*be90*/  STS [R60+0x4220], R239 ;  /* 0x004220ef3c007388 */ /* 0x000fe20000000800 */
[----:B------:R-:W-:Y:S01]  /*bea0*/  FFMA.FTZ R214, R166, UR46, -R205 ;  /* 0x0000002ea6d67c23 */ /* 0x000fe200080108cd */
[----:B------:R-:W-:Y:S02]  /*beb0*/  FFMA.FTZ R205, R169, UR46, -R58 ;  /* 0x0000002ea9cd7c23 */ /* 0x000fe4000801083a */
[----:B------:R-:W-:Y:S04]  /*bec0*/  STS [R60+0x4224], R241 ;  /* 0x004224f13c007388 */ /* 0x000fe80000000800 */
[----:B------:R-:W-:Y:S04]  /*bed0*/  STS [R60+0x4240], R223 ;  /* 0x004240df3c007388 */ /* 0x000fe80000000800 */
        /* <DEDUP_REMOVED lines=10> */
[----:B------:R-:W-:Y:S04]  /*bf80*/  STS [R60+0x4270], R233 ;  /* 0x004270e93c007388 */ /* 0x000fe80000000800 */
[----:B------:R-:W-:Y:S04]  /*bf90*/  STS [R60+0x4274], R231 ;  /* 0x004274e73c007388 */ /* 0x000fe80000000800 */
        /* <DEDUP_REMOVED lines=10> */
.L_x_12257:
[----:B------:R-:W-:Y:S05]  /*c040*/  BSYNC.RECONVERGENT B0 ;  /* 0x0000000000007941 */ /* 0x000fea0003800200 */
.L_x_12256:
[----:B------:R-:W0:Y:S01]  /*c050*/  LDS R237, [R237+0x4300] ;  /* 0x00430000eded7984 */ /* 0x000e220000000800 */
[----:B------:R-:W-:Y:S04]  /*c060*/  BSSY.RECONVERGENT B0, `(.L_x_12258) ;  /* 0x0000004000007945 */ /* 0x000fe80003800200 */
[----:B------:R-:W-:Y:S05]  /*c070*/  @!P2 BRA `(.L_x_12259) ;  /* 0x000000000008a947 */ /* 0x000fea0003800000 */
[----:B------:R2:W-:Y:S04]  /*c080*/  REDG.E.ADD.F32.FTZ.RN.STRONG.GPU desc[UR30][R56.64+0x100], R193 ;  /* 0x000100c1380079a6 */ /* 0x0005e8000c12f31e */
[----:B0-----:R2:W-:Y:S02]  /*c090*/  REDG.E.ADD.F32.FTZ.RN.STRONG.GPU desc[UR30][R68.64+0x100], R237 ;  /* 0x000100ed440079a6 */ /* 0x0015e4000c12f31e */
.L_x_12259:
[----:B------:R-:W-:Y:S05]  /*c0a0*/  BSYNC.RECONVERGENT B0 ;  /* 0x0000000000007941 */ /* 0x000fea0003800200 */
.L_x_12258:
        /* <DEDUP_REMOVED lines=11> */
.L_x_12261:
[----:B------:R-:W-:Y:S05]  /*c160*/  BSYNC.RECONVERGENT B0 ;  /* 0x0000000000007941 */ /* 0x000fea0003800200 */
.L_x_12260:
[----:B------:R-:W4:Y:S01]  /*c170*/  LDS R235, [R235+0x4500] ;  /* 0x00450000ebeb7984 */ /* 0x000f220000000800 */
[----:B------:R-:W-:Y:S04]  /*c180*/  BSSY.RECONVERGENT B0, `(.L_x_12262) ;  /* 0x0000004000007945 */ /* 0x000fe80003800200 */
[----:B------:R-:W-:Y:S05]  /*c190*/  @!P0 BRA `(.L_x_12263) ;  /* 0x0000000000088947 */ /* 0x000fea0003800000 */
[----:B------:R0:W-:Y:S04]  /*c1a0*/  REDG.E.ADD.F32.FTZ.RN.STRONG.GPU desc[UR30][R56.64+0x300], R189 ;  /* 0x000300bd380079a6 */ /* 0x0001e8000c12f31e */
[----:B----4-:R4:W-:Y:S02]  /*c1b0*/  REDG.E.ADD.F32.FTZ.RN.STRONG.GPU desc[UR30][R68.64+0x300], R235 ;  /* 0x000300eb440079a6 */ /* 0x0109e4000c12f31e */
.L_x_12263:
[----:B------:R-:W-:Y:S05]  /*c1c0*/  BSYNC.RECONVERGENT B0 ;  /* 0x0000000000007941 */ /* 0x000fea0003800200 */
.L_x_12262:
[----:B0-----:R0:W0:Y:S01]  /*c1d0*/  LDS R189, [R234+0x4600] ;  /* 0x00460000eabd7984 */ /* 0x0010220000000800 */
[----:B------:R-:W-:Y:S04]  /*c1e0*/  BSSY.RECONVERGENT B0, `(.L_x_12264) ;  /* 0x0000004000007945 */ /* 0x000fe80003800200 */
[----:B------:R-:W-:Y:S05]  /*c1f0*/  @!P2 BRA `(.L_x_12265) ;  /* 0x000000000008a947 */ /* 0x000fea0003800000 */
[----:B------:R1:W-:Y:S04]  /*c200*/  REDG.E.ADD.F32.FTZ.RN.STRONG.GPU desc[UR30][R56.64+0x400], R187 ;  /* 0x000400bb380079a6 */ /* 0x0003e8000c12f31e */
[----:B0-----:R1:W-:Y:S02]  /*c210*/  REDG.E.ADD.F32.FTZ.RN.STRONG.GPU desc[UR30][R68.64+0x400], R189 ;  /* 0x000400bd440079a6 */ /* 0x0013e4000c12f31e */
.L_x_12265:
[----:B------:R-:W-:Y:S05]  /*c220*/  BSYNC.RECONVERGENT B0 ;  /* 0x0000000000007941 */ /* 0x000fea0003800200 */
.L_x_12264:
[----:B-1----:R1:W0:Y:S01]  /*c230*/  LDS R187, [R208+0x4700] ;  /* 0x00470000d0bb7984 */ /* 0x0022220000000800 */
[----:B------:R-:W-:Y:S04]  /*c240*/  BSSY.RECONVERGENT B0, `(.L_x_12266) ;  /* 0x0000004000007945 */ /* 0x000fe80003800200 */
[----:B------:R-:W-:Y:S05]  /*c250*/  @!P3 BRA `(.L_x_12267) ;  /* 0x000000000008b947 */ /* 0x000fea0003800000 */
[----:B------:R1:W-:Y:S04]  /*c260*/  REDG.E.ADD.F32.FTZ.RN.STRONG.GPU desc[UR30][R56.64+0x500], R179 ;  /* 0x000500b3380079a6 */ /* 0x0003e8000c12f31e */
[----:B0-----:R1:W-:Y:S02]  /*c270*/  REDG.E.ADD.F32.FTZ.RN.STRONG.GPU desc[UR30][R68.64+0x500], R187 ;  /* 0x000500bb440079a6 */ /* 0x0013e4000c12f31e */
.L_x_12267:
[----:B------:R-:W-:Y:S05]  /*c280*/  BSYNC.RECONVERGENT B0 ;  /* 0x0000000000007941 */ /* 0x000fea0003800200 */
.L_x_12266:
[----:B------:R-:W0:Y:S01]  /*c290*/  LDS R197, [R197+0x4800] ;  /* 0x00480000c5c57984 */ /* 0x000e220000000800 */
[----:B------:R-:W-:Y:S04]  /*c2a0*/  BSSY.RECONVERGENT B0, `(.L_x_12268) ;  /* 0x0000004000007945 */ /* 0x000fe80003800200 */
[----:B------:R-:W-:Y:S05]  /*c2b0*/  @!P4 BRA `(.L_x_12269) ;  /* 0x000000000008c947 */ /* 0x000fea0003800000 */
[----:B------:R1:W-:Y:S04]  /*c2c0*/  REDG.E.ADD.F32.FTZ.RN.STRONG.GPU desc[UR30][R56.64+0x600], R177 ;  /* 0x000600b1380079a6 */ /* 0x0003e8000c12f31e */
[----:B0-----:R1:W-:Y:S02]  /*c2d0*/  REDG.E.ADD.F32.FTZ.RN.STRONG.GPU desc[UR30][R68.64+0x600], R197 ;  /* 0x000600c5440079a6 */ /* 0x0013e4000c12f31e */
.L_x_12269:
[----:B------:R-:W-:Y:S05]  /*c2e0*/  BSYNC.RECONVERGENT B0 ;  /* 0x0000000000007941 */ /* 0x000fea0003800200 */
.L_x_12268:
[----:B-1----:R1:W0:Y:S01]  /*c2f0*/  LDS R177, [R192+0x4900] ;  /* 0x00490000c0b17984 */ /* 0x0022220000000800 */
[----:B------:R-:W-:Y:S04]  /*c300*/  BSSY.RECONVERGENT B0, `(.L_x_12270) ;  /* 0x0000004000007945 */ /* 0x000fe80003800200 */
[----:B------:R-:W-:Y:S05]  /*c310*/  @!P5 BRA `(.L_x_12271) ;  /* 0x000000000008d947 */ /* 0x000fea0003800000 */
[----:B------:R1:W-:Y:S04]  /*c320*/  REDG.E.ADD.F32.FTZ.RN.STRONG.GPU desc[UR30][R56.64+0x700], R175 ;  /* 0x000700af380079a6 */ /* 0x0003e8000c12f31e */
[----:B0-----:R1:W-:Y:S02]  /*c330*/  REDG.E.ADD.F32.FTZ.RN.STRONG.GPU desc[UR30][R68.64+0x700], R177 ;  /* 0x000700b1440079a6 */ /* 0x0013e4000c12f31e */
.L_x_12271:
[----:B------:R-:W-:Y:S05]  /*c340*/  BSYNC.RECONVERGENT B0 ;  /* 0x0000000000007941 */ /* 0x000fea0003800200 */
.L_x_12270:
        /* <DEDUP_REMOVED lines=11> */
.L_x_12273:
[----:B------:R-:W-:Y:S05]  /*c400*/  BSYNC.RECONVERGENT B0 ;  /* 0x0000000000007941 */ /* 0x000fea0003800200 */
.L_x_12272:
[----:B-1----:R1:W0:Y:S01]  /*c410*/  LDS R173, [R188+0x4b00] ;  /* 0x004b0000bcad7984 */ /* 0x0022220000000800 */
[----:B------:R-:W-:Y:S04]  /*c420*/  BSSY.RECONVERGENT B0, `(.L_x_12274) ;  /* 0x0000004000007945 */ /* 0x000fe80003800200 */
[----:B------:R-:W-:Y:S05]  /*c430*/  @!P0 BRA `(.L_x_12275) ;  /* 0x0000000000088947 */ /* 0x000fea0003800000 */
[----:B------:R1:W-:Y:S04]  /*c440*/  REDG.E.ADD.F32.FTZ.RN.STRONG.GPU desc[UR30][R56.64+0x900], R171 ;  /* 0x000900ab380079a6 */ /* 0x0003e8000c12f31e */
[----:B0-----:R1:W-:Y:S02]  /*c450*/  REDG.E.ADD.F32.FTZ.RN.STRONG.GPU desc[UR30][R68.64+0x900], R173 ;  /* 0x000900ad440079a6 */ /* 0x0013e4000c12f31e */
.L_x_12275:
[----:B------:R-:W-:Y:S05]  /*c460*/  BSYNC.RECONVERGENT B0 ;  /* 0x0000000000007941 */ /* 0x000fea0003800200 */
.L_x_12274:
[----:B-1----:R1:W0:Y:S01]  /*c470*/  LDS R171, [R178+0x4c00] ;  /* 0x004c0000b2ab7984 */ /* 0x0022220000000800 */
[----:B------:R-:W-:Y:S04]  /*c480*/  BSSY.RECONVERGENT B0, `(.L_x_12276) ;  /* 0x0000004000007945 */ /* 0x000fe80003800200 */
[----:B------:R-:W-:Y:S05]  /*c490*/  @!P2 BRA `(.L_x_12277) ;  /* 0x000000000008a947 */ /* 0x000fea0003800000 */
[----:B------:R1:W-:Y:S04]  /*c4a0*/  REDG.E.ADD.F32.FTZ.RN.STRONG.GPU desc[UR30][R56.64+0xa00], R163 ;  /* 0x000a00a3380079a6 */ /* 0x0003e8000c12f31e */
[----:B0-----:R1:W-:Y:S02]  /*c4b0*/  REDG.E.ADD.F32.FTZ.RN.STRONG.GPU desc[UR30][R68.64+0xa00], R171 ;  /* 0x000a00ab440079a6 */ /* 0x0013e4000c12f31e */
.L_x_12277:
[----:B------:R-:W-:Y:S05]  /*c4c0*/  BSYNC.RECONVERGENT B0 ;  /* 0x0000000000007941 */ /* 0x000fea0003800200 */
.L_x_12276:
[----:B-1----:R1:W0:Y:S01]  /*c4d0*/  LDS R163, [R176+0x4d00] ;  /* 0x004d0000b0a37984 */ /* 0x0022220000000800 */
[----:B------:R-:W-:Y:S04]  /*c4e0*/  BSSY.RECONVERGENT B0, `(.L_x_12278) ;  /* 0x0000004000007945 */ /* 0x000fe80003800200 */
[----:B------:R-:W-:Y:S05]  /*c4f0*/  @!P3 BRA `(.L_x_12279) ;  /* 0x000000000008b947 */ /* 0x000fea0003800000 */
[----:B------:R1:W-:Y:S04]  /*c500*/  REDG.E.ADD.F32.FTZ.RN.STRONG.GPU desc[UR30][R56.64+0xb00], R161 ;  /* 0x000b00a1380079a6 */ /* 0x0003e8000c12f31e */
[----:B0-----:R1:W-:Y:S02]  /*c510*/  REDG.E.ADD.F32.FTZ.RN.STRONG.GPU desc[UR30][R68.64+0xb00], R163 ;  /* 0x000b00a3440079a6 */ /* 0x0013e4000c12f31e */
.L_x_12279:
[----:B------:R-:W-:Y:S05]  /*c520*/  BSYNC.RECONVERGENT B0 ;  /* 0x0000000000007941 */ /* 0x000fea0003800200 */
.L_x_12278:
[----:B-1----:R1:W0:Y:S01]  /*c530*/  LDS R161, [R174+0x4e00] ;  /* 0x004e0000aea17984 */ /* 0x0022220000000800 */
[----:B------:R-:W-:Y:S04]  /*c540*/  BSSY.RECONVERGENT B0, `(.L_x_12280) ;  /* 0x0000004000007945 */ /* 0x000fe80003800200 */
[----:B------:R-:W-:Y:S05]  /*c550*/  @!P4 BRA `(.L_x_12281) ;  /* 0x000000000008c947 */ /* 0x000fea0003800000 */
[----:B------:R1:W-:Y:S04]  /*c560*/  REDG.E.ADD.F32.FTZ.RN.STRONG.GPU desc[UR30][R56.64+0xc00], R159 ;  /* 0x000c009f380079a6 */ /* 0x0003e8000c12f31e */
[----:B0-----:R1:W-:Y:S02]  /*c570*/  REDG.E.ADD.F32.FTZ.RN.STRONG.GPU desc[UR30][R68.64+0xc00], R161 ;  /* 0x000c00a1440079a6 */ /* 0x0013e4000c12f31e */
.L_x_12281:
[----:B------:R-:W-:Y:S05]  /*c580*/  BSYNC.RECONVERGENT B0 ;  /* 0x0000000000007941 */ /* 0x000fea0003800200 */
.L_x_12280:
[----:B-1----:R1:W0:Y:S01]  /*c590*/  LDS R159, [R172+0x4f00] ;  /* 0x004f0000ac9f7984 */ /* 0x0022220000000800 */
[----:B------:R-:W-:Y:S04]  /*c5a0*/  BSSY.RECONVERGENT B0, `(.L_x_12282) ;  /* 0x0000004000007945 */ /* 0x000fe80003800200 */
[----:B------:R-:W-:Y:S05]  /*c5b0*/  @!P5 BRA `(.L_x_12283) ;  /* 0x000000000008d947 */ /* 0x000fea0003800000 */
[----:B------:R1:W-:Y:S04]  /*c5c0*/  REDG.E.ADD.F32.FTZ.RN.STRONG.GPU desc[UR30][R56.64+0xd00], R155 ;  /* 0x000d009b380079a6 */ /* 0x0003e8000c12f31e */
[----:B0-----:R1:W-:Y:S02]  /*c5d0*/  REDG.E.ADD.F32.FTZ.RN.STRONG.GPU desc[UR30][R68.64+0xd00], R159 ;  /* 0x000d009f440079a6 */ /* 0x0013e4000c12f31e */
.L_x_12283:
[----:B------:R-:W-:Y:S05]  /*c5e0*/  BSYNC.RECONVERGENT B0 ;  /* 0x0000000000007941 */ /* 0x000fea0003800200 */
.L_x_12282:
        /* <DEDUP_REMOVED lines=11> */
.L_x_12285:
[----:B------:R-:W-:Y:S05]  /*c6a0*/  BSYNC.RECONVERGENT B0 ;  /* 0x0000000000007941 */ /* 0x000fea0003800200 */
.L_x_12284:
[----:B-1----:R1:W0:Y:S01]  /*c6b0*/  LDS R153, [R156+0x5100] ;  /* 0x005100009c997984 */ /* 0x0022220000000800 */
[----:B------:R-:W-:Y:S04]  /*c6c0*/  BSSY.RECONVERGENT B0, `(.L_x_12286) ;  /* 0x0000004000007945 */ /* 0x000fe80003800200 */
[----:B------:R-:W-:Y:S05]  /*c6d0*/  @!P0 BRA `(.L_x_12287) ;  /* 0x0000000000088947 */ /* 0x000fea0003800000 */
[----:B------:R1:W-:Y:S04]  /*c6e0*/  REDG.E.ADD.F32.FTZ.RN.STRONG.GPU desc[UR30][R56.64+0xf00], R151 ;  /* 0x000f0097380079a6 */ /* 0x0003e8000c12f31e */
[----:B0-----:R1:W-:Y:S02]  /*c6f0*/  REDG.E.ADD.F32.FTZ.RN.STRONG.GPU desc[UR30][R68.64+0xf00], R153 ;  /* 0x000f0099440079a6 */ /* 0x0013e4000c12f31e */
.L_x_12287:
[----:B------:R-:W-:Y:S05]  /*c700*/  BSYNC.RECONVERGENT B0 ;  /* 0x0000000000007941 */ /* 0x000fea0003800200 */
.L_x_12286:
[----:B-1----:R1:W0:Y:S01]  /*c710*/  LDS R151, [R154+0x5200] ;  /* 0x005200009a977984 */ /* 0x0022220000000800 */
[----:B------:R-:W-:Y:S04]  /*c720*/  BSSY.RECONVERGENT B0, `(.L_x_12288) ;  /* 0x0000004000007945 */ /* 0x000fe80003800200 */
[----:B------:R-:W-:Y:S05]  /*c730*/  @!P2 BRA `(.L_x_12289) ;  /* 0x000000000008a947 */ /* 0x000fea0003800000 */
[----:B------:R1:W-:Y:S04]  /*c740*/  REDG.E.ADD.F32.FTZ.RN.STRONG.GPU desc[UR30][R56.64+0x1000], R149 ;  /* 0x00100095380079a6 */ /* 0x0003e8000c12f31e */
[----:B0-----:R1:W-:Y:S02]  /*c750*/  REDG.E.ADD.F32.FTZ.RN.STRONG.GPU desc[UR30][R68.64+0x1000], R151 ;  /* 0x00100097440079a6 */ /* 0x0013e4000c12f31e */
.L_x_12289:
[----:B------:R-:W-:Y:S05]  /*c760*/  BSYNC.RECONVERGENT B0 ;  /* 0x0000000000007941 */ /* 0x000fea0003800200 */
.L_x_12288:
[----:B-1----:R1:W0:Y:S01]  /*c770*/  LDS R149, [R152+0x5300] ;  /* 0x0053000098957984 */ /* 0x0022220000000800 */
[----:B------:R-:W-:Y:S04]  /*c780*/  BSSY.RECONVERGENT B0, `(.L_x_12290) ;  /* 0x0000004000007945 */ /* 0x000fe80003800200 */
[----:B------:R-:W-:Y:S05]  /*c790*/  @!P3 BRA `(.L_x_12291) ;  /* 0x000000000008b947 */ /* 0x000fea0003800000 */
[----:B------:R1:W-:Y:S04]  /*c7a0*/  REDG.E.ADD.F32.FTZ.RN.STRONG.GPU desc[UR30][R56.64+0x1100], R147 ;  /* 0x00110093380079a6 */ /* 0x0003e8000c12f31e */
[----:B0-----:R1:W-:Y:S02]  /*c7b0*/  REDG.E.ADD.F32.FTZ.RN.STRONG.GPU desc[UR30][R68.64+0x1100], R149 ;  /* 0x00110095440079a6 */ /* 0x0013e4000c12f31e */
.L_x_12291:
[----:B------:R-:W-:Y:S05]  /*c7c0*/  BSYNC.RECONVERGENT B0 ;  /* 0x0000000000007941 */ /* 0x000fea0003800200 */
.L_x_12290:
[----:B-1----:R1:W0:Y:S01]  /*c7d0*/  LDS R147, [R150+0x5400] ;  /* 0x0054000096937984 */ /* 0x0022220000000800 */
[----:B------:R-:W-:Y:S04]  /*c7e0*/  BSSY.RECONVERGENT B0, `(.L_x_12292) ;  /* 0x0000004000007945 */ /* 0x000fe80003800200 */
[----:B------:R-:W-:Y:S05]  /*c7f0*/  @!P4 BRA `(.L_x_12293) ;  /* 0x000000000008c947 */ /* 0x000fea0003800000 */
[----:B------:R1:W-:Y:S04]  /*c800*/  REDG.E.ADD.F32.FTZ.RN.STRONG.GPU desc[UR30][R56.64+0x1200], R145 ;  /* 0x00120091380079a6 */ /* 0x0003e8000c12f31e */
[----:B0-----:R1:W-:Y:S02]  /*c810*/  REDG.E.ADD.F32.FTZ.RN.STRONG.GPU desc[UR30][R68.64+0x1200], R147 ;  /* 0x00120093440079a6 */ /* 0x0013e4000c12f31e */
.L_x_12293:
[----:B------:R-:W-:Y:S05]  /*c820*/  BSYNC.RECONVERGENT B0 ;  /* 0x0000000000007941 */ /* 0x000fea0003800200 */
.L_x_12292:
[----:B-1----:R1:W0:Y:S01]  /*c830*/  LDS R145, [R148+0x5500] ;  /* 0x0055000094917984 */ /* 0x0022220000000800 */
[----:B------:R-:W-:Y:S04]  /*c840*/  BSSY.RECONVERGENT B0, `(.L_x_12294) ;  /* 0x0000004000007945 */ /* 0x000fe80003800200 */
[----:B------:R-:W-:Y:S05]  /*c850*/  @!P5 BRA `(.L_x_12295) ;  /* 0x000000000008d947 */ /* 0x000fea0003800000 */
[----:B------:R1:W-:Y:S04]  /*c860*/  REDG.E.ADD.F32.FTZ.RN.STRONG.GPU desc[UR30][R56.64+0x1300], R143 ;  /* 0x0013008f380079a6 */ /* 0x0003e8000c12f31e */
[----:B0-----:R1:W-:Y:S02]  /*c870*/  REDG.E.ADD.F32.FTZ.RN.STRONG.GPU desc[UR30][R68.64+0x1300], R145 ;  /* 0x00130091440079a6 */ /* 0x0013e4000c12f31e */
.L_x_12295:
[----:B------:R-:W-:Y:S05]  /*c880*/  BSYNC.RECONVERGENT B0 ;  /* 0x0000000000007941 */ /* 0x000fea0003800200 */
.L_x_12294:
        /* <DEDUP_REMOVED lines=11> */
.L_x_12297:
[----:B------:R-:W-:Y:S05]  /*c940*/  BSYNC.RECONVERGENT B0 ;  /* 0x0000000000007941 */ /* 0x000fea0003800200 */
.L_x_12296:
[----:B-1----:R1:W0:Y:S01]  /*c950*/  LDS R141, [R144+0x5700] ;  /* 0x00570000908d7984 */ /* 0x0022220000000800 */
[----:B------:R-:W-:Y:S04]  /*c960*/  BSSY.RECONVERGENT B0, `(.L_x_12298) ;  /* 0x0000004000007945 */ /* 0x000fe80003800200 */
[----:B------:R-:W-:Y:S05]  /*c970*/  @!P0 BRA `(.L_x_12299) ;  /* 0x0000000000088947 */ /* 0x000fea0003800000 */
[----:B------:R1:W-:Y:S04]  /*c980*/  REDG.E.ADD.F32.FTZ.RN.STRONG.GPU desc[UR30][R56.64+0x1500], R139 ;  /* 0x0015008b380079a6 */ /* 0x0003e8000c12f31e */
[----:B0-----:R1:W-:Y:S02]  /*c990*/  REDG.E.ADD.F32.FTZ.RN.STRONG.GPU desc[UR30][R68.64+0x1500], R141 ;  /* 0x0015008d440079a6 */ /* 0x0013e4000c12f31e */
.L_x_12299:
[----:B------:R-:W-:Y:S05]  /*c9a0*/  BSYNC.RECONVERGENT B0 ;  /* 0x0000000000007941 */ /* 0x000fea0003800200 */
.L_x_12298:
[----:B-1----:R1:W0:Y:S01]  /*c9b0*/  LDS R139, [R142+0x5800] ;  /* 0x005800008e8b7984 */ /* 0x0022220000000800 */
[----:B------:R-:W-:Y:S04]  /*c9c0*/  BSSY.RECONVERGENT B0, `(.L_x_12300) ;  /* 0x0000004000007945 */ /* 0x000fe80003800200 */
[----:B------:R-:W-:Y:S05]  /*c9d0*/  @!P2 BRA `(.L_x_12301) ;  /* 0x000000000008a947 */ /* 0x000fea0003800000 */
[----:B------:R1:W-:Y:S04]  /*c9e0*/  REDG.E.ADD.F32.FTZ.RN.STRONG.GPU desc[UR30][R56.64+0x1600], R137 ;  /* 0x00160089380079a6 */ /* 0x0003e8000c12f31e */
[----:B0-----:R1:W-:Y:S02]  /*c9f0*/  REDG.E.ADD.F32.FTZ.RN.STRONG.GPU desc[UR30][R68.64+0x1600], R139 ;  /* 0x0016008b440079a6 */ /* 0x0013e4000c12f31e */
.L_x_12301:
[----:B------:R-:W-:Y:S05]  /*ca00*/  BSYNC.RECONVERGENT B0 ;  /* 0x0000000000007941 */ /* 0x000fea0003800200 */
.L_x_12300:
[----:B-1----:R1:W0:Y:S01]  /*ca10*/  LDS R137, [R140+0x5900] ;  /* 0x005900008c897984 */ /* 0x0022220000000800 */
[----:B------:R-:W-:Y:S04]  /*ca20*/  BSSY.RECONVERGENT B0, `(.L_x_12302) ;  /* 0x0000004000007945 */ /* 0x000fe80003800200 */
[----:B------:R-:W-:Y:S05]  /*ca30*/  @!P3 BRA `(.L_x_12303) ;  /* 0x000000000008b947 */ /* 0x000fea0003800000 */
[----:B------:R1:W-:Y:S04]  /*ca40*/  REDG.E.ADD.F32.FTZ.RN.STRONG.GPU desc[UR30][R56.64+0x1700], R135 ;  /* 0x00170087380079a6 */ /* 0x0003e8000c12f31e */
[----:B0-----:R1:W-:Y:S02]  /*ca50*/  REDG.E.ADD.F32.FTZ.RN.STRONG.GPU desc[UR30][R68.64+0x1700], R137 ;  /* 0x00170089440079a6 */ /* 0x0013e4000c12f31e */
.L_x_12303:
[----:B------:R-:W-:Y:S05]  /*ca60*/  BSYNC.RECONVERGENT B0 ;  /* 0x0000000000007941 */ /* 0x000fea0003800200 */
.L_x_12302:
[----:B-1----:R1:W0:Y:S01]  /*ca70*/  LDS R135, [R138+0x5a00] ;  /* 0x005a00008a877984 */ /* 0x0022220000000800 */
[----:B------:R-:W-:Y:S04]  /*ca80*/  BSSY.RECONVERGENT B0, `(.L_x_12304) ;  /* 0x0000004000007945 */ /* 0x000fe80003800200 */
[----:B------:R-:W-:Y:S05]  /*ca90*/  @!P4 BRA `(.L_x_12305) ;  /* 0x000000000008c947 */ /* 0x000fea0003800000 */
[----:B------:R1:W-:Y:S04]  /*caa0*/  REDG.E.ADD.F32.FTZ.RN.STRONG.GPU desc[UR30][R56.64+0x1800], R133 ;  /* 0x00180085380079a6 */ /* 0x0003e8000c12f31e */
[----:B0-----:R1:W-:Y:S02]  /*cab0*/  REDG.E.ADD.F32.FTZ.RN.STRONG.GPU desc[UR30][R68.64+0x1800], R135 ;  /* 0x00180087440079a6 */ /* 0x0013e4000c12f31e */
.L_x_12305:
[----:B------:R-:W-:Y:S05]  /*cac0*/  BSYNC.RECONVERGENT B0 ;  /* 0x0000000000007941 */ /* 0x000fea0003800200 */
.L_x_12304:
[----:B-1----:R1:W0:Y:S01]  /*cad0*/  LDS R133, [R136+0x5b00] ;  /* 0x005b000088857984 */ /* 0x0022220000000800 */
[----:B------:R-:W-:Y:S04]  /*cae0*/  BSSY.RECONVERGENT B0, `(.L_x_12306) ;  /* 0x0000004000007945 */ /* 0x000fe80003800200 */
[----:B------:R-:W-:Y:S05]  /*caf0*/  @!P5 BRA `(.L_x_12307) ;  /* 0x000000000008d947 */ /* 0x000fea0003800000 */
[----:B------:R1:W-:Y:S04]  /*cb00*/  REDG.E.ADD.F32.FTZ.RN.STRONG.GPU desc[UR30][R56.64+0x1900], R131 ;  /* 0x00190083380079a6 */ /* 0x0003e8000c12f31e */
[----:B0-----:R1:W-:Y:S02]  /*cb10*/  REDG.E.ADD.F32.FTZ.RN.STRONG.GPU desc[UR30][R68.64+0x1900], R133 ;  /* 0x00190085440079a6 */ /* 0x0013e4000c12f31e */
.L_x_12307:
[----:B------:R-:W-:Y:S05]  /*cb20*/  BSYNC.RECONVERGENT B0 ;  /* 0x0000000000007941 */ /* 0x000fea0003800200 */
.L_x_12306:
        /* <DEDUP_REMOVED lines=11> */
.L_x_12309:
[----:B------:R-:W-:Y:S05]  /*cbe0*/  BSYNC.RECONVERGENT B0 ;  /* 0x0000000000007941 */ /* 0x000fea0003800200 */
.L_x_12308:
[----:B-1----:R1:W0:Y:S01]  /*cbf0*/  LDS R129, [R132+0x5d00] ;  /* 0x005d000084817984 */ /* 0x0022220000000800 */
[----:B------:R-:W-:Y:S04]  /*cc00*/  BSSY.RECONVERGENT B0, `(.L_x_12310) ;  /* 0x0000004000007945 */ /* 0x000fe80003800200 */
[----:B------:R-:W-:Y:S05]  /*cc10*/  @!P0 BRA `(.L_x_12311) ;  /* 0x0000000000088947 */ /* 0x000fea0003800000 */
[----:B------:R1:W-:Y:S04]  /*cc20*/  REDG.E.ADD.F32.FTZ.RN.STRONG.GPU desc[UR30][R56.64+0x1b00], R127 ;  /* 0x001b007f380079a6 */ /* 0x0003e8000c12f31e */
[----:B0-----:R1:W-:Y:S02]  /*cc30*/  REDG.E.ADD.F32.FTZ.RN.STRONG.GPU desc[UR30][R68.64+0x1b00], R129 ;  /* 0x001b0081440079a6 */ /* 0x0013e4000c12f31e */
.L_x_12311:
[----:B------:R-:W-:Y:S05]  /*cc40*/  BSYNC.RECONVERGENT B0 ;  /* 0x0000000000007941 */ /* 0x000fea0003800200 */
.L_x_12310:
[----:B-1----:R1:W0:Y:S01]  /*cc50*/  LDS R127, [R130+0x5e00] ;  /* 0x005e0000827f7984 */ /* 0x0022220000000800 */
[----:B------:R-:W-:Y:S04]  /*cc60*/  BSSY.RECONVERGENT B0, `(.L_x_12312) ;  /* 0x0000004000007945 */ /* 0x000fe80003800200 */
[----:B------:R-:W-:Y:S05]  /*cc70*/  @!P2 BRA `(.L_x_12313) ;  /* 0x000000000008a947 */ /* 0x000fea0003800000 */
[----:B------:R1:W-:Y:S04]  /*cc80*/  REDG.E.ADD.F32.FTZ.RN.STRONG.GPU desc[UR30][R56.64+0x1c00], R95 ;  /* 0x001c005f380079a6 */ /* 0x0003e8000c12f31e */
[----:B0-----:R1:W-:Y:S02]  /*cc90*/  REDG.E.ADD.F32.FTZ.RN.STRONG.GPU desc[UR30][R68.64+0x1c00], R127 ;  /* 0x001c007f440079a6 */ /* 0x0013e4000c12f31e */
.L_x_12313:
[----:B------:R-:W-:Y:S05]  /*cca0*/  BSYNC.RECONVERGENT B0 ;  /* 0x0000000000007941 */ /* 0x000fea0003800200 */
.L_x_12312:
[----:B-1----:R1:W0:Y:S01]  /*ccb0*/  LDS R95, [R128+0x5f00] ;  /* 0x005f0000805f7984 */ /* 0x0022220000000800 */
[----:B------:R-:W-:Y:S04]  /*ccc0*/  BSSY.RECONVERGENT B0, `(.L_x_12314) ;  /* 0x0000004000007945 */ /* 0x000fe80003800200 */
[----:B------:R-:W-:Y:S05]  /*ccd0*/  @!P3 BRA `(.L_x_12315) ;  /* 0x000000000008b947 */ /* 0x000fea0003800000 */
[----:B------:R1:W-:Y:S04]  /*cce0*/  REDG.E.ADD.F32.FTZ.RN.STRONG.GPU desc[UR30][R56.64+0x1d00], R93 ;  /* 0x001d005d380079a6 */ /* 0x0003e8000c12f31e */
[----:B0-----:R1:W-:Y:S02]  /*ccf0*/  REDG.E.ADD.F32.FTZ.RN.STRONG.GPU desc[UR30][R68.64+0x1d00], R95 ;  /* 0x001d005f440079a6 */ /* 0x0013e4000c12f31e */
.L_x_12315:
[----:B------:R-:W-:Y:S05]  /*cd00*/  BSYNC.RECONVERGENT B0 ;  /* 0x0000000000007941 */ /* 0x000fea0003800200 */
.L_x_12314:
[----:B-1----:R1:W0:Y:S01]  /*cd10*/  LDS R93, [R94+0x6000] ;  /* 0x006000005e5d7984 */ /* 0x0022220000000800 */
[----:B------:R-:W-:Y:S04]  /*cd20*/  BSSY.RECONVERGENT B0, `(.L_x_12316) ;  /* 0x0000004000007945 */ /* 0x000fe80003800200 */
[----:B------:R-:W-:Y:S05]  /*cd30*/  @!P4 BRA `(.L_x_12317) ;  /* 0x000000000008c947 */ /* 0x000fea0003800000 */
[----:B------:R1:W-:Y:S04]  /*cd40*/  REDG.E.ADD.F32.FTZ.RN.STRONG.GPU desc[UR30][R56.64+0x1e00], R65 ;  /* 0x001e0041380079a6 */ /* 0x0003e8000c12f31e */
[----:B0-----:R1:W-:Y:S02]  /*cd50*/  REDG.E.ADD.F32.FTZ.RN.STRONG.GPU desc[UR30][R68.64+0x1e00], R93 ;  /* 0x001e005d440079a6 */ /* 0x0013e4000c12f31e */
.L_x_12317:
[----:B------:R-:W-:Y:S05]  /*cd60*/  BSYNC.RECONVERGENT B0 ;  /* 0x0000000000007941 */ /* 0x000fea0003800200 */
.L_x_12316:
[----:B-1----:R1:W0:Y:S01]  /*cd70*/  LDS R65, [R92+0x6100] ;  /* 0x006100005c417984 */ /* 0x0022220000000800 */
[----:B------:R-:W-:Y:S04]  /*cd80*/  BSSY.RECONVERGENT B0, `(.L_x_12318) ;  /* 0x0000004000007945 */ /* 0x000fe80003800200 */
[----:B------:R-:W-:Y:S05]  /*cd90*/  @!P5 BRA `(.L_x_12319) ;  /* 0x000000000008d947 */ /* 0x000fea0003800000 */
[----:B------:R1:W-:Y:S04]  /*cda0*/  REDG.E.ADD.F32.FTZ.RN.STRONG.GPU desc[UR30][R56.64+0x1f00], R59 ;  /* 0x001f003b380079a6 */ /* 0x0003e8000c12f31e */
[----:B0-----:R1:W-:Y:S02]  /*cdb0*/  REDG.E.ADD.F32.FTZ.RN.STRONG.GPU desc[UR30][R68.64+0x1f00], R65 ;  /* 0x001f0041440079a6 */ /* 0x0013e4000c12f31e */
.L_x_12319:
[----:B------:R-:W-:Y:S05]  /*cdc0*/  BSYNC.RECONVERGENT B0 ;  /* 0x0000000000007941 */ /* 0x000fea0003800200 */
.L_x_12318:
[----:B-12---:R-:W1:Y:S01]  /*cdd0*/  SHFL.DOWN PT, R56, R61, 0x1, 0x1f ;  /* 0x08201f003d387f89 */ /* 0x006e6200000e0000 */
[----:B------:R-:W-:Y:S01]  /*cde0*/  ISETP.GT.AND P0, PT, R121, 0x1e, PT ;  /* 0x0000001e7900780c */ /* 0x000fe20003f04270 */
[----:B------:R-:W-:Y:S01]  /*cdf0*/  FMUL.FTZ R72, R72, R213 ;  /* 0x000000d548487220 */ /* 0x000fe20000410000 */
[----:B------:R-:W-:Y:S01]  /*ce00*/  FFMA.FTZ R59, R43, R62, R80 ;  /* 0x0000003e2b3b7223 */ /* 0x000fe20000010050 */
[----:B------:R-:W2:Y:S01]  /*ce10*/  SHFL.DOWN PT, R57, R66, 0x1, 0x1f ;  /* 0x08201f0042397f89 */ /* 0x000ea200000e0000 */
[----:B------:R-:W-:Y:S01]  /*ce20*/  ISETP.NE.AND P2, PT, R0, RZ, PT ;  /* 0x000000ff0000720c */ /* 0x000fe20003f45270 */
[----:B------:R-:W-:Y:S01]  /*ce30*/  FFMA.FTZ R72, R71, R218, R72 ;  /* 0x000000da47487223 */ /* 0x000fe20000010048 */
[----:B------:R-:W-:Y:S01]  /*ce40*/  FFMA.FTZ R23, R62, R108, R23 ;  /* 0x0000006c3e177223 */ /* 0x000fe20000010017 */
        /* <DEDUP_REMOVED lines=38> */
[----:B------:R-:W-:Y:S01]  /*d0b0*/  BSSY.RECONVERGENT B0, `(.L_x_12320) ;  /* 0x0000035000007945 */ /* 0x000fe20003800200 */
[----:B------:R-:W-:Y:S01]  /*d0c0*/  FADD.FTZ R46, R63, R46 ;  /* 0x0000002e3f2e7221 */ /* 0x000fe20000010000 */
[----:B------:R-:W-:Y:S01]  /*d0d0*/  FADD.FTZ R47, R64, R47 ;  /* 0x0000002f402f7221 */ /* 0x000fe20000010000 */
[----:B------:R-:W-:Y:S01]  /*d0e0*/  FADD.FTZ R50, R165, R50 ;  /* 0x00000032a5327221 */ /* 0x000fe20000010000 */
[----:B------:R-:W-:Y:S01]  /*d0f0*/  FFMA.FTZ R25, R160, R111, R25 ;  /* 0x0000006fa0197223 */ /* 0x000fe20000010019 */
[----:B------:R-:W-:Y:S01]  /*d100*/  FADD.FTZ R53, R166, R53 ;  /* 0x00000035a6357221 */ /* 0x000fe20000010000 */
[----:B------:R-:W-:Y:S01]  /*d110*/  FADD.FTZ R52, R81, R52 ;  /* 0x0000003451347221 */ /* 0x000fe20000010000 */
[----:B-1----:R-:W-:Y:S01]  /*d120*/  @!P0 FADD.FTZ R61, R61, R56 ;  /* 0x000000383d3d8221 */ /* 0x002fe20000010000 */
[----:B------:R-:W-:Y:S01]  /*d130*/  FFMA.FTZ R34, R59, R117, R34 ;  /* 0x000000753b227223 */ /* 0x000fe20000010022 */
[----:B------:R-:W-:Y:S01]  /*d140*/  FFMA.FTZ R26, R169, R113, R26 ;  /* 0x00000071a91a7223 */ /* 0x000fe2000001001a */
[----:B------:R-:W-:Y:S01]  /*d150*/  FADD.FTZ R55, R82, R55 ;  /* 0x0000003752377221 */ /* 0x000fe20000010000 */
[----:B--2---:R-:W-:Y:S01]  /*d160*/  @!P0 FADD.FTZ R66, R66, R57 ;  /* 0x0000003942428221 */ /* 0x004fe20000010000 */
[----:B------:R-:W1:Y:S01]  /*d170*/  SHFL.DOWN PT, R56, R61, 0x4, 0x1f ;  /* 0x08801f003d387f89 */ /* 0x000e6200000e0000 */
[----:B------:R-:W-:Y:S01]  /*d180*/  ISETP.GT.AND P0, PT, R121, 0x1b, PT ;  /* 0x0000001b7900780c */ /* 0x000fe20003f04270 */
[----:B------:R-:W-:Y:S01]  /*d190*/  FFMA.FTZ R33, R170, R118, R33 ;  /* 0x00000076aa217223 */ /* 0x000fe20000010021 */
[----:B------:R-:W-:Y:S01]  /*d1a0*/  FADD.FTZ R88, R85, R88 ;  /* 0x0000005855587221 */ /* 0x000fe20000010000 */
[----:B------:R-:W2:Y:S01]  /*d1b0*/  SHFL.DOWN PT, R57, R66, 0x4, 0x1f ;  /* 0x08801f0042397f89 */ /* 0x000ea200000e0000 */
[----:B------:R-:W-:-:S09]  /*d1c0*/  FADD.FTZ R89, R58, R89 ;  /* 0x000000593a597221 */ /* 0x000fd20000010000 */
[----:B-1----:R-:W-:Y:S01]  /*d1d0*/  @!P0 FADD.FTZ R61, R61, R56 ;  /* 0x000000383d3d8221 */ /* 0x002fe20000010000 */
[----:B--2---:R-:W-:-:S04]  /*d1e0*/  @!P0 FADD.FTZ R66, R66, R57 ;  /* 0x0000003942428221 */ /* 0x004fc80000010000 */
[----:B------:R-:W1:Y:S01]  /*d1f0*/  SHFL.DOWN PT, R56, R61, 0x8, 0x1f ;  /* 0x09001f003d387f89 */ /* 0x000e6200000e0000 */
[----:B------:R-:W-:Y:S01]  /*d200*/  ISETP.GT.AND P0, PT, R121, 0x17, PT ;  /* 0x000000177900780c */ /* 0x000fe20003f04270 */
[----:B------:R-:W-:Y:S02]  /*d210*/  FMUL.FTZ R57, R194, R164 ;  /* 0x000000a4c2397220 */ /* 0x000fe40000410000 */
[----:B0-----:R-:W0:Y:S02]  /*d220*/  SHFL.DOWN PT, R65, R66, 0x8, 0x1f ;  /* 0x09001f0042417f89 */ /* 0x001e2400000e0000 */
[----:B------:R-:W-:-:S04]  /*d230*/  FFMA.FTZ R57, R78, R180, R57 ;  /* 0x000000b44e397223 */ /* 0x000fc80000010039 */
[----:B------:R-:W-:Y:S01]  /*d240*/  FFMA.FTZ R32, R57, R115, R32 ;  /* 0x0000007339207223 */ /* 0x000fe20000010020 */
[----:B------:R-:W-:-:S04]  /*d250*/  FFMA.FTZ R72, R99, R57, R72 ;  /* 0x0000003963487223 */ /* 0x000fc80000010048 */
[----:B------:R-:W-:Y:S01]  /*d260*/  FADD.FTZ R51, R72, R51 ;  /* 0x0000003348337221 */ /* 0x000fe20000010000 */
[----:B-1----:R-:W-:Y:S01]  /*d270*/  @!P0 FADD.FTZ R61, R61, R56 ;  /* 0x000000383d3d8221 */ /* 0x002fe20000010000 */
[----:B0-----:R-:W-:-:S04]  /*d280*/  @!P0 FADD.FTZ R66, R66, R65 ;  /* 0x0000004142428221 */ /* 0x001fc80000010000 */
[----:B------:R-:W0:Y:S01]  /*d290*/  SHFL.DOWN PT, R56, R61, 0x10, 0x1f ;  /* 0x0a001f003d387f89 */ /* 0x000e2200000e0000 */
[----:B------:R-:W-:-:S03]  /*d2a0*/  ISETP.NE.AND P0, PT, R121, RZ, PT ;  /* 0x000000ff7900720c */ /* 0x000fc60003f05270 */
        /* <DEDUP_REMOVED lines=21> */
.L_x_12321:
[----:B------:R-:W-:Y:S05]  /*d400*/  BSYNC.RECONVERGENT B0 ;  /* 0x0000000000007941 */ /* 0x000fea0003800200 */
.L_x_12320:
[----:B------:R-:W-:-:S04]  /*d410*/  UIADD3 UR8, UPT, UPT, UR8, 0x1, URZ ;  /* 0x0000000108087890 */ /* 0x000fc8000fffe0ff */
[----:B------:R-:W-:-:S09]  /*d420*/  UISETP.GE.AND UP0, UPT, UR8, UR45, UPT ;  /* 0x0000002d0800728c */ /* 0x000fd2000bf06270 */
[----:B------:R-:W-:Y:S05]  /*d430*/  BRA.U !UP0, `(.L_x_12322) ;  /* 0xffffff7908bc7547 */ /* 0x000fea000b83ffff */
.L_x_12226:
[----:B------:R-:W2:Y:S01]  /*d440*/  S2R R0, SR_TID.X ;  /* 0x0000000000007919 */ /* 0x000ea20000002100 */
[----:B------:R-:W-:Y:S01]  /*d450*/  MOV R3, 0x10 ;  /* 0x0000001000037802 */ /* 0x000fe20000000f00 */
[----:B------:R-:W-:Y:S08]  /*d460*/  BAR.SYNC.DEFER_BLOCKING 0x0 ;  /* 0x0000000000007b1d */ /* 0x000ff00000010000 */
[----:B------:R-:W5:Y:S01]  /*d470*/  S2UR UR37, SR_CTAID.X ;  /* 0x00000000002579c3 */ /* 0x000f620000002500 */
[----:B------:R-:W5:Y:S01]  /*d480*/  LDCU.64 UR14, c[0x0][0x4f8] ;  /* 0x00009f00ff0e77ac */ /* 0x000f620008000a00 */
[----:B------:R-:W-:Y:S01]  /*d490*/  F2FP.BF16.F32.PACK_AB R19, R19, R28 ;  /* 0x0000001c1313723e */ /* 0x000fe200000010ff */
[----:B------:R-:W3:Y:S01]  /*d4a0*/  LDCU.64 UR32, c[0x0][0x500] ;  /* 0x0000a000ff2077ac */ /* 0x000ee20008000a00 */
[----:B------:R-:W-:Y:S01]  /*d4b0*/  UIADD3 UR36, UPT, UPT, UR21, -0x1, URZ ;  /* 0xffffffff15247890 */ /* 0x000fe2000fffe0ff */
[----:B------:R-:W4:Y:S01]  /*d4c0*/  LDCU.64 UR34, c[0x0][0x550] ;  /* 0x0000aa00ff2277ac */ /* 0x000f220008000a00 */
[----:B--2---:R-:W-:-:S04]  /*d4d0*/  SHF.L.U32 R0, R0, 0x1, RZ ;  /* 0x0000000100007819 */ /* 0x004fc800000006ff */
[----:B------:R-:W-:-:S04]  /*d4e0*/  LOP3.LUT R13, R0, 0x7c0, RZ, 0xc0, !PT ;  /* 0x000007c0000d7812 */ /* 0x000fc800078ec0ff */
[----:B------:R-:W-:-:S05]  /*d4f0*/  LOP3.LUT R0, R13, 0x1f, R124, 0xf8, !PT ;  /* 0x0000001f0d007812 */ /* 0x000fca00078ef87c */
[----:B------:R-:W-:-:S05]  /*d500*/  IMAD.WIDE.U32 R2, R0, R3, UR18 ;  /* 0x0000001200027e25 */ /* 0x000fca000f8e0003 */
[----:B------:R-:W2:Y:S04]  /*d510*/  LDG.E.128 R4, desc[UR30][R2.64] ;  /* 0x0000001e02047981 */ /* 0x000ea8000c1e1d00 */
[----:B01----:R-:W2:Y:S01]  /*d520*/  LDG.E.128 R56, desc[UR30][R2.64+0x200] ;  /* 0x0002001e02387981 */ /* 0x003ea2000c1e1d00 */
[----:B------:R-:W-:Y:S01]  /*d530*/  USHF.L.U32 UR8, UR36, 0xa, URZ ;  /* 0x0000000a24087899 */ /* 0x000fe200080006ff */
[----:B------:R-:W-:Y:S01]  /*d540*/  UMOV UR9, URZ ;  /* 0x000000ff00097c82 */ /* 0x000fe20008000000 */
[----:B------:R-:W-:Y:S02]  /*d550*/  UIADD3 UR28, UP1, UPT, UR28, -0x1000, URZ ;  /* 0xfffff0001c1c7890 */ /* 0x000fe4000ff3e0ff */
[----:B-----5:R-:W-:Y:S02]  /*d560*/  UIMAD.WIDE.U32 UR12, UR37, UR14, UR8 ;  /* 0x0000000e250c72a5 */ /* 0x020fe4000f8e0008 */
[----:B------:R-:W-:-:S02]  /*d570*/  UIADD3 UR24, UP2, UPT, UR24, -0x800, URZ ;  /* 0xfffff80018187890 */ /* 0x000fc4000ff5e0ff */
[----:B------:R-:W-:Y:S02]  /*d580*/  UIMAD UR13, UR37, UR15, UR13 ;  /* 0x0000000f250d72a4 */ /* 0x000fe4000f8e020d */
[----:B------:R-:W-:Y:S02]  /*d590*/  UIADD3 UR22, UP3, UPT, UR22, -0x800, URZ ;  /* 0xfffff80016167890 */ /* 0x000fe4000ff7e0ff */
[----:B---3--:R-:W-:Y:S02]  /*d5a0*/  UIMAD.WIDE.U32 UR12, UR10, UR32, UR12 ;  /* 0x000000200a0c72a5 */ /* 0x008fe4000f8e000c */
[----:B------:R-:W-:Y:S02]  /*d5b0*/  UIADD3 UR18, UP4, UPT, UR18, -0x800, URZ ;  /* 0xfffff80012127890 */ /* 0x000fe4000ff9e0ff */
[----:B------:R-:W-:Y:S02]  /*d5c0*/  UIMAD UR14, UR10, UR33, UR13 ;  /* 0x000000210a0e72a4 */ /* 0x000fe4000f8e020d */
[----:B----4-:R-:W-:Y:S01]  /*d5d0*/  ULEA UR13, UP0, UR12, UR34, 0x1 ;  /* 0x000000220c0d7291 */ /* 0x010fe2000f8008ff */
[----:B------:R-:W0:Y:S03]  /*d5e0*/  LDCU.64 UR32, c[0x0][0x560] ;  /* 0x0000ac00ff2077ac */ /* 0x000e260008000a00 */
[----:B------:R-:W-:-:S02]  /*d5f0*/  ULEA.HI.X UR12, UR12, UR35, UR14, 0x1, UP0 ;  /* 0x000000230c0c7291 */ /* 0x000fc400080f0c0e */
[----:B------:R-:W-:-:S03]  /*d600*/  UIADD3.X UR29, UPT, UPT, UR29, -0x1, URZ, UP1, !UPT ;  /* 0xffffffff1d1d7890 */ /* 0x000fc60008ffe4ff */
[----:B------:R-:W1:Y:S01]  /*d610*/  LDCU.64 UR14, c[0x0][0x520] ;  /* 0x0000a400ff0e77ac */ /* 0x000e620008000a00 */
[----:B------:R-:W-:Y:S02]  /*d620*/  UIADD3.X UR25, UPT, UPT, UR25, -0x1, URZ, UP2, !UPT ;  /* 0xffffffff19197890 */ /* 0x000fe400097fe4ff */
[----:B------:R-:W-:Y:S02]  /*d630*/  UIADD3.X UR23, UPT, UPT, UR23, -0x1, URZ, UP3, !UPT ;  /* 0xffffffff17177890 */ /* 0x000fe40009ffe4ff */
[----:B------:R-:W-:Y:S01]  /*d640*/  UIADD3.X UR19, UPT, UPT, UR19, -0x1, URZ, UP4, !UPT ;  /* 0xffffffff13137890 */ /* 0x000fe2000a7fe4ff */
[----:B--2---:R-:W-:Y:S04]  /*d650*/  STS.128 [R120], R4 ;  /* 0x0000000478007388 */ /* 0x004fe80000000c00 */
[----:B------:R2:W-:Y:S01]  /*d660*/  STS.128 [R120+0x200], R56 ;  /* 0x0002003878007388 */ /* 0x0005e20000000c00 */
[----:B------:R-:W-:-:S03]  /*d670*/  NOP ;  /* 0x0000000000007918 */ /* 0x000fc60000000000 */
[----:B------:R-:W3:Y:S04]  /*d680*/  LDS.128 R8, [R119] ;  /* 0x0000000077087984 */ /* 0x000ee80000000c00 */
[----:B------:R-:W4:Y:S01]  /*d690*/  LDS.128 R4, [R119+0x10] ;  /* 0x0000100077047984 */ /* 0x000f220000000c00 */
[----:B--2---:R-:W-:Y:S02]  /*d6a0*/  F2FP.BF16.F32.PACK_AB R59, R23, R32 ;  /* 0x00000020173b723e */ /* 0x004fe400000010ff */
[----:B------:R-:W-:Y:S02]  /*d6b0*/  F2FP.BF16.F32.PACK_AB R58, R24, R31 ;  /* 0x0000001f183a723e */ /* 0x000fe400000010ff */
[----:B------:R-:W-:Y:S02]  /*d6c0*/  F2FP.BF16.F32.PACK_AB R57, R25, R34 ;  /* 0x000000221939723e */ /* 0x000fe400000010ff */
[----:B------:R-:W-:Y:S01]  /*d6d0*/  F2FP.BF16.F32.PACK_AB R56, R26, R33 ;  /* 0x000000211a38723e */ /* 0x000fe200000010ff */
[----:B------:R-:W-:Y:S01]  /*d6e0*/  BAR.SYNC.DEFER_BLOCKING 0x0 ;  /* 0x0000000000007b1d */ /* 0x000fe20000010000 */
[----:B---3--:R-:W-:-:S05]  /*d6f0*/  SHF.L.U32 R12, R8, 0x10, RZ ;  /* 0x00000010080c7819 */ /* 0x008fca00000006ff */
        /* <DEDUP_REMOVED lines=21> */
[----:B------:R-:W-:Y:S01]  /*d850*/  @!P4 FMUL.FTZ R8, R8, -1.4426950216293334961 ;  /* 0xbfb8aa3b0808c820 */ /* 0x000fe20000410000 */
[----:B------:R-:W2:Y:S01]  /*d860*/  @!P6 MUFU.EX2 R2, R2 ;  /* 0x000000020002e308 */ /* 0x000ea20000000800 */
[----:B------:R-:W-:Y:S01]  /*d870*/  @!P5 FMUL.FTZ R12, R12, -1.4426950216293334961 ;  /* 0xbfb8aa3b0c0cd820 */ /* 0x000fe20000410000 */
[----:B------:R-:W-:Y:S01]  /*d880*/  FADD.FTZ R18, R15, UR7 ;  /* 0x000000070f127e21 */ /* 0x000fe20008010000 */
[----:B----4-:R-:W-:-:S02]  /*d890*/  SHF.L.U32 R15, R4, 0x10, RZ ;  /* 0x00000010040f7819 */ /* 0x010fc400000006ff */
[----:B------:R-:W-:Y:S02]  /*d8a0*/  SHF.L.U32 R11, R11, 0x10, RZ ;  /* 0x000000100b0b7819 */ /* 0x000fe400000006ff */
[----:B------:R-:W-:Y:S01]  /*d8b0*/  FSETP.GTU.FTZ.AND P2, PT, R18, 20, PT ;  /* 0x41a000001200780b */ /* 0x000fe20003f5c000 */
[----:B------:R-:W3:Y:S01]  /*d8c0*/  @!P4 MUFU.EX2 R8, R8 ;  /* 0x000000080008c308 */ /* 0x000ee20000000800 */
[----:B------:R-:W-:Y:S01]  /*d8d0*/  FADD.FTZ R15, R15, UR7 ;  /* 0x000000070f0f7e21 */ /* 0x000fe20008010000 */
[----:B------:R-:W-:Y:S01]  /*d8e0*/  PRMT R4, R4, 0x7632, R4 ;  /* 0x0000763204047816 */ /* 0x000fe20000000004 */
[----:B------:R-:W-:-:S03]  /*d8f0*/  @!P3 FMUL.FTZ R14, R14, -1.4426950216293334961 ;  /* 0xbfb8aa3b0e0eb820 */ /* 0x000fc60000410000 */
[----:B------:R-:W-:Y:S02]  /*d900*/  FSETP.GTU.FTZ.AND P1, PT, R15, 20, PT ;  /* 0x41a000000f00780b */ /* 0x000fe40003f3c000 */
[----:B------:R-:W4:Y:S01]  /*d910*/  @!P5 MUFU.EX2 R12, R12 ;  /* 0x0000000c000cd308 */ /* 0x000f220000000800 */
[----:B--2---:R-:W-:Y:S01]  /*d920*/  @!P6 FADD.FTZ R3, R2, 1 ;  /* 0x3f8000000203e421 */ /* 0x004fe20000010000 */
[----:B------:R-:W-:-:S06]  /*d930*/  SHF.L.U32 R4, R4, 0x10, RZ ;  /* 0x0000001004047819 */ /* 0x000fcc00000006ff */
[----:B------:R2:W5:Y:S01]  /*d940*/  @!P6 MUFU.RCP R16, R3 ;  /* 0x000000030010e308 */ /* 0x0005620000001000 */
[----:B---3--:R-:W-:-:S07]  /*d950*/  @!P4 FADD.FTZ R8, R8, 1 ;  /* 0x3f8000000808c421 */ /* 0x008fce0000010000 */
[----:B------:R-:W3:Y:S01]  /*d960*/  @!P4 MUFU.RCP R17, R8 ;  /* 0x000000080011c308 */ /* 0x000ee20000001000 */
[----:B----4-:R-:W-:Y:S01]  /*d970*/  @!P5 FADD.FTZ R2, R12, 1 ;  /* 0x3f8000000c02d421 */ /* 0x010fe20000010000 */
[----:B--2---:R-:W-:Y:S01]  /*d980*/  @!P2 FMUL.FTZ R3, R18, -1.4426950216293334961 ;  /* 0xbfb8aa3b1203a820 */ /* 0x004fe20000410000 */
[----:B------:R-:W-:Y:S01]  /*d990*/  FADD.FTZ R18, R9, UR7 ;  /* 0x0000000709127e21 */ /* 0x000fe20008010000 */
[----:B------:R-:W-:Y:S01]  /*d9a0*/  SHF.L.U32 R12, R5, 0x10, RZ ;  /* 0x00000010050c7819 */ /* 0x000fe200000006ff */
[----:B------:R-:W-:Y:S01]  /*d9b0*/  @!P1 FMUL.FTZ R9, R15, -1.4426950216293334961 ;  /* 0xbfb8aa3b0f099820 */ /* 0x000fe20000410000 */
[----:B------:R-:W-:Y:S02]  /*d9c0*/  PRMT R5, R5, 0x7632, R5 ;  /* 0x0000763205057816 */ /* 0x000fe40000000005 */
[----:B------:R-:W2:Y:S01]  /*d9d0*/  @!P5 MUFU.RCP R2, R2 ;  /* 0x000000020002d308 */ /* 0x000ea20000001000 */
[----:B-----5:R-:W-:Y:S01]  /*d9e0*/  @!P6 FMUL.FTZ R89, R89, R16 ;  /* 0x000000105959e220 */ /* 0x020fe20000410000 */
[----:B------:R-:W-:Y:S01]  /*d9f0*/  FSETP.GTU.FTZ.AND P6, PT, R18, 20, PT ;  /* 0x41a000001200780b */ /* 0x000fe20003fdc000 */
[----:B------:R-:W-:Y:S01]  /*da00*/  FADD.FTZ R35, R12, UR7 ;  /* 0x000000070c237e21 */ /* 0x000fe20008010000 */
[----:B------:R-:W-:Y:S01]  /*da10*/  FADD.FTZ R16, R11, UR7 ;  /* 0x000000070b107e21 */ /* 0x000fe20008010000 */
[----:B------:R-:W-:-:S03]  /*da20*/  SHF.L.U32 R5, R5, 0x10, RZ ;  /* 0x0000001005057819 */ /* 0x000fc600000006ff */
[----:B------:R-:W-:Y:S01]  /*da30*/  FSETP.GTU.FTZ.AND P0, PT, R35, 20, PT ;  /* 0x41a000002300780b */ /* 0x000fe20003f1c000 */
[----:B---3--:R-:W-:Y:S01]  /*da40*/  @!P4 FMUL.FTZ R88, R88, R17 ;  /* 0x000000115858c220 */ /* 0x008fe20000410000 */
[----:B------:R-:W-:Y:S01]  /*da50*/  FSETP.GTU.FTZ.AND P4, PT, R10, 20, PT ;  /* 0x41a000000a00780b */ /* 0x000fe20003f9c000 */
[----:B------:R3:W4:Y:S01]  /*da60*/  @!P2 MUFU.EX2 R12, R3 ;  /* 0x00000003000ca308 */ /* 0x0007220000000800 */
[----:B------:R-:W-:Y:S01]  /*da70*/  FADD.FTZ R5, R5, UR7 ;  /* 0x0000000705057e21 */ /* 0x000fe20008010000 */
[----:B--2---:R-:W-:Y:S02]  /*da80*/  @!P5 FMUL.FTZ R55, R55, R2 ;  /* 0x000000023737d220 */ /* 0x004fe40000410000 */
[----:B------:R-:W-:Y:S01]  /*da90*/  @!P6 FMUL.FTZ R2, R18, -1.4426950216293334961 ;  /* 0xbfb8aa3b1202e820 */ /* 0x000fe20000410000 */
[----:B------:R-:W-:-:S03]  /*daa0*/  FSETP.GTU.FTZ.AND P5, PT, R16, 20, PT ;  /* 0x41a000001000780b */ /* 0x000fc60003fbc000 */
[----:B------:R-:W2:Y:S02]  /*dab0*/  @!P3 MUFU.EX2 R14, R14 ;  /* 0x0000000e000eb308 */ /* 0x000ea40000000800 */
[----:B---3--:R-:W-:Y:S01]  /*dac0*/  @!P0 FMUL.FTZ R3, R35, -1.4426950216293334961 ;  /* 0xbfb8aa3b23038820 */ /* 0x008fe20000410000 */
[----:B------:R-:W-:Y:S01]  /*dad0*/  F2FP.BF16.F32.PACK_AB R18, R20, R27 ;  /* 0x0000001b1412723e */ /* 0x000fe200000010ff */
[----:B------:R-:W-:-:S04]  /*dae0*/  @!P4 FMUL.FTZ R8, R10, -1.4426950216293334961 ;  /* 0xbfb8aa3b0a08c820 */ /* 0x000fc80000410000 */
[----:B------:R-:W3:Y:S01]  /*daf0*/  @!P6 MUFU.EX2 R2, R2 ;  /* 0x000000020002e308 */ /* 0x000ee20000000800 */
[----:B----4-:R-:W-:Y:S01]  /*db00*/  @!P2 FADD.FTZ R12, R12, 1 ;  /* 0x3f8000000c0ca421 */ /* 0x010fe20000010000 */
[----:B------:R-:W-:-:S06]  /*db10*/  @!P5 FMUL.FTZ R10, R16, -1.4426950216293334961 ;  /* 0xbfb8aa3b100ad820 */ /* 0x000fcc0000410000 */
[----:B------:R-:W4:Y:S01]  /*db20*/  @!P4 MUFU.EX2 R8, R8 ;  /* 0x000000080008c308 */ /* 0x000f220000000800 */
[----:B--2---:R-:W-:-:S07]  /*db30*/  @!P3 FADD.FTZ R14, R14, 1 ;  /* 0x3f8000000e0eb421 */ /* 0x004fce0000010000 */
[----:B------:R3:W2:Y:S08]  /*db40*/  @!P0 MUFU.EX2 R11, R3 ;  /* 0x00000003000b8308 */ /* 0x0006b00000000800 */
[----:B------:R4:W5:Y:S01]  /*db50*/  @!P1 MUFU.EX2 R15, R9 ;  /* 0x00000009000f9308 */ /* 0x0009620000000800 */
[----:B---3--:R-:W-:Y:S01]  /*db60*/  @!P6 FADD.FTZ R3, R2, 1 ;  /* 0x3f8000000203e421 */ /* 0x008fe20000010000 */
[----:B------:R-:W-:-:S02]  /*db70*/  SHF.L.U32 R2, R6, 0x10, RZ ;  /* 0x0000001006027819 */ /* 0x000fc400000006ff */
[----:B------:R-:W-:-:S04]  /*db80*/  PRMT R6, R6, 0x7632, R6 ;  /* 0x0000763206067816 */ /* 0x000fc80000000006 */
[----:B------:R-:W3:Y:S01]  /*db90*/  @!P5 MUFU.EX2 R10, R10 ;  /* 0x0000000a000ad308 */ /* 0x000ee20000000800 */
[----:B----4-:R-:W-:Y:S01]  /*dba0*/  @!P4 FADD.FTZ R9, R8, 1 ;  /* 0x3f8000000809c421 */ /* 0x010fe20000010000 */
[----:B------:R-:W-:Y:S01]  /*dbb0*/  FADD.FTZ R8, R2, UR7 ;  /* 0x0000000702087e21 */ /* 0x000fe20008010000 */
[----:B------:R-:W-:Y:S01]  /*dbc0*/  SHF.L.U32 R2, R7, 0x10, RZ ;  /* 0x0000001007027819 */ /* 0x000fe200000006ff */
[----:B--2---:R-:W-:Y:S01]  /*dbd0*/  @!P0 FADD.FTZ R11, R11, 1 ;  /* 0x3f8000000b0b8421 */ /* 0x004fe20000010000 */
[----:B------:R-:W-:Y:S02]  /*dbe0*/  PRMT R7, R7, 0x7632, R7 ;  /* 0x0000763207077816 */ /* 0x000fe40000000007 */
[----:B------:R-:W-:Y:S01]  /*dbf0*/  SHF.L.U32 R6, R6, 0x10, RZ ;  /* 0x0000001006067819 */ /* 0x000fe200000006ff */
[----:B------:R-:W2:Y:S01]  /*dc00*/  @!P6 MUFU.RCP R3, R3 ;  /* 0x000000030003e308 */ /* 0x000ea20000001000 */
[----:B-----5:R-:W-:Y:S01]  /*dc10*/  @!P1 FADD.FTZ R15, R15, 1 ;  /* 0x3f8000000f0f9421 */ /* 0x020fe20000010000 */
[----:B------:R-:W-:Y:S01]  /*dc20*/  FADD.FTZ R17, R2, UR7 ;  /* 0x0000000702117e21 */ /* 0x000fe20008010000 */
[----:B------:R-:W-:Y:S01]  /*dc30*/  SHF.L.U32 R7, R7, 0x10, RZ ;  /* 0x0000001007077819 */ /* 0x000fe200000006ff */
[----:B------:R-:W-:-:S04]  /*dc40*/  FADD.FTZ R6, R6, UR7 ;  /* 0x0000000706067e21 */ /* 0x000fc80008010000 */
[----:B------:R-:W4:Y:S01]  /*dc50*/  @!P4 MUFU.RCP R9, R9 ;  /* 0x000000090009c308 */ /* 0x000f220000001000 */
[----:B---3--:R-:W-:Y:S01]  /*dc60*/  @!P5 FADD.FTZ R10, R10, 1 ;  /* 0x3f8000000a0ad421 */ /* 0x008fe20000010000 */
[----:B------:R-:W-:-:S06]  /*dc70*/  FADD.FTZ R7, R7, UR7 ;  /* 0x0000000707077e21 */ /* 0x000fcc0008010000 */
[----:B------:R-:W3:Y:S01]  /*dc80*/  @!P3 MUFU.RCP R14, R14 ;  /* 0x0000000e000eb308 */ /* 0x000ee20000001000 */
[----:B--2---:R-:W-:Y:S01]  /*dc90*/  @!P6 FMUL.FTZ R52, R52, R3 ;  /* 0x000000033434e220 */ /* 0x004fe20000410000 */
[----:B------:R-:W-:-:S06]  /*dca0*/  FSETP.GTU.FTZ.AND P6, PT, R8, 20, PT ;  /* 0x41a000000800780b */ /* 0x000fcc0003fdc000 */
[----:B------:R-:W2:Y:S01]  /*dcb0*/  @!P2 MUFU.RCP R12, R12 ;  /* 0x0000000c000ca308 */ /* 0x000ea20000001000 */
[----:B----4-:R-:W-:Y:S01]  /*dcc0*/  @!P4 FMUL.FTZ R50, R50, R9 ;  /* 0x000000093232c220 */ /* 0x010fe20000410000 */
[----:B------:R-:W-:Y:S01]  /*dcd0*/  FSETP.GTU.FTZ.AND P4, PT, R17, 20, PT ;  /* 0x41a000001100780b */ /* 0x000fe20003f9c000 */
[----:B------:R-:W-:-:S04]  /*dce0*/  FADD.FTZ R9, R4, UR7 ;  /* 0x0000000704097e21 */ /* 0x000fc80008010000 */
[----:B------:R-:W-:Y:S01]  /*dcf0*/  @!P6 FMUL.FTZ R2, R8, -1.4426950216293334961 ;  /* 0xbfb8aa3b0802e820 */ /* 0x000fe20000410000 */
[----:B------:R-:W4:Y:S01]  /*dd00*/  @!P1 MUFU.RCP R16, R15 ;  /* 0x0000000f00109308 */ /* 0x000f220000001000 */
[----:B---3--:R-:W-:Y:S01]  /*dd10*/  @!P3 FMUL.FTZ R53, R53, R14 ;  /* 0x0000000e3535b220 */ /* 0x008fe20000410000 */
[----:B------:R-:W-:-:S04]  /*dd20*/  FSETP.GTU.FTZ.AND P3, PT, R9, 20, PT ;  /* 0x41a000000900780b */ /* 0x000fc80003f7c000 */
[----:B------:R-:W-:Y:S01]  /*dd30*/  F2FP.BF16.F32.PACK_AB R90, R50, R53 ;  /* 0x00000035325a723e */ /* 0x000fe200000010ff */
[----:B------:R-:W-:Y:S01]  /*dd40*/  @!P4 FMUL.FTZ R8, R17, -1.4426950216293334961 ;  /* 0xbfb8aa3b1108c820 */ /* 0x000fe20000410000 */
[----:B------:R-:W3:Y:S01]  /*dd50*/  @!P5 MUFU.RCP R3, R10 ;  /* 0x0000000a0003d308 */ /* 0x000ee20000001000 */
[----:B--2---:R-:W-:Y:S01]  /*dd60*/  @!P2 FMUL.FTZ R51, R51, R12 ;  /* 0x0000000c3333a220 */ /* 0x004fe20000410000 */
[----:B------:R-:W-:Y:S02]  /*dd70*/  FSETP.GTU.FTZ.AND P2, PT, R5, 20, PT ;  /* 0x41a000000500780b */ /* 0x000fe40003f5c000 */
[----:B------:R-:W-:-:S04]  /*dd80*/  F2FP.BF16.F32.PACK_AB R17, R21, R30 ;  /* 0x0000001e1511723e */ /* 0x000fc800000010ff */
[----:B------:R2:W5:Y:S01]  /*dd90*/  @!P6 MUFU.EX2 R4, R2 ;  /* 0x000000020004e308 */ /* 0x0005620000000800 */
[----:B----4-:R-:W-:Y:S01]  /*dda0*/  @!P1 FMUL.FTZ R47, R47, R16 ;  /* 0x000000102f2f9220 */ /* 0x010fe20000410000 */
[----:B------:R-:W-:Y:S02]  /*ddb0*/  F2FP.BF16.F32.PACK_AB R16, R22, R29 ;  /* 0x0000001d1610723e */ /* 0x000fe400000010ff */
[----:B------:R-:W-:-:S03]  /*ddc0*/  FSETP.GTU.FTZ.AND P1, PT, R7, 20, PT ;  /* 0x41a000000700780b */ /* 0x000fc60003f3c000 */
[----:B------:R-:W-:Y:S01]  /*ddd0*/  STS.128 [R119+0x10], R16 ;  /* 0x0000101077007388 */ /* 0x000fe20000000c00 */
[----:B------:R-:W-:Y:S01]  /*dde0*/  NOP ;  /* 0x0000000000007918 */ /* 0x000fe20000000000 */
[----:B---3--:R-:W-:Y:S01]  /*ddf0*/  @!P5 FMUL.FTZ R48, R48, R3 ;  /* 0x000000033030d220 */ /* 0x008fe20000410000 */
[----:B------:R-:W-:Y:S01]  /*de00*/  FSETP.GTU.FTZ.AND P5, PT, R6, 20, PT ;  /* 0x41a000000600780b */ /* 0x000fe20003fbc000 */
[----:B------:R-:W3:Y:S01]  /*de10*/  LDS.128 R20, [R120] ;  /* 0x0000000078147984 */ /* 0x000ee20000000c00 */
[----:B--2---:R-:W-:Y:S01]  /*de20*/  @!P3 FMUL.FTZ R2, R9, -1.4426950216293334961 ;  /* 0xbfb8aa3b0902b820 */ /* 0x004fe20000410000 */
[----:B------:R-:W-:Y:S01]  /*de30*/  @!P2 FMUL.FTZ R3, R5, -1.4426950216293334961 ;  /* 0xbfb8aa3b0503a820 */ /* 0x000fe20000410000 */
[----:B------:R-:W2:Y:S01]  /*de40*/  @!P4 MUFU.EX2 R8, R8 ;  /* 0x000000080008c308 */ /* 0x000ea20000000800 */
[----:B------:R-:W4:Y:S01]  /*de50*/  LDS.128 R16, [R120+0x200] ;  /* 0x0002000078107984 */ /* 0x000f220000000c00 */
[----:B-----5:R-:W-:Y:S01]  /*de60*/  @!P6 FADD.FTZ R4, R4, 1 ;  /* 0x3f8000000404e421 */ /* 0x020fe20000010000 */
[----:B------:R-:W-:-:S05]  /*de70*/  F2FP.BF16.F32.PACK_AB R91, R48, R51 ;  /* 0x00000033305b723e */ /* 0x000fca00000010ff */
[----:B------:R-:W5:Y:S01]  /*de80*/  @!P3 MUFU.EX2 R2, R2 ;  /* 0x000000020002b308 */ /* 0x000f620000000800 */
[----:B------:R-:W-:Y:S01]  /*de90*/  @!P5 FMUL.FTZ R5, R6, -1.4426950216293334961 ;  /* 0xbfb8aa3b0605d820 */ /* 0x000fe20000410000 */
[----:B------:R-:W-:-:S06]  /*dea0*/  @!P1 FMUL.FTZ R6, R7, -1.4426950216293334961 ;  /* 0xbfb8aa3b07069820 */ /* 0x000fcc0000410000 */
[----:B------:R-:W0:Y:S01]  /*deb0*/  @!P2 MUFU.EX2 R3, R3 ;  /* 0x000000030003a308 */ /* 0x000e220000000800 */
[----:B--2---:R-:W-:-:S07]  /*dec0*/  @!P4 FADD.FTZ R8, R8, 1 ;  /* 0x3f8000000808c421 */ /* 0x004fce0000010000 */
[----:B------:R-:W2:Y:S01]  /*ded0*/  @!P1 MUFU.EX2 R6, R6 ;  /* 0x0000000600069308 */ /* 0x000ea20000000800 */
[----:B-----5:R-:W-:-:S07]  /*dee0*/  @!P3 FADD.FTZ R2, R2, 1 ;  /* 0x3f8000000202b421 */ /* 0x020fce0000010000 */
[----:B------:R-:W5:Y:S01]  /*def0*/  @!P5 MUFU.EX2 R5, R5 ;  /* 0x000000050005d308 */ /* 0x000f620000000800 */
[----:B0-----:R-:W-:-:S07]  /*df00*/  @!P2 FADD.FTZ R3, R3, 1 ;  /* 0x3f8000000303a421 */ /* 0x001fce0000010000 */
[----:B------:R0:W1:Y:S01]  /*df10*/  @!P3 MUFU.RCP R7, R2 ;  /* 0x000000020007b308 */ /* 0x0000620000001000 */
[----:B--2---:R-:W-:-:S07]  /*df20*/  @!P1 FADD.FTZ R6, R6, 1 ;  /* 0x3f80000006069421 */ /* 0x004fce0000010000 */
[----:B------:R2:W3:Y:S01]  /*df30*/  @!P2 MUFU.RCP R9, R3 ;  /* 0x000000030009a308 */ /* 0x0004e20000001000 */
[----:B0-----:R-:W-:Y:S01]  /*df40*/  MOV R2, UR13 ;  /* 0x0000000d00027c02 */ /* 0x001fe20008000f00 */
[----:B-----5:R-:W-:-:S06]  /*df50*/  @!P5 FADD.FTZ R5, R5, 1 ;  /* 0x3f8000000505d421 */ /* 0x020fcc0000010000 */
[----:B------:R-:W0:Y:S01]  /*df60*/  @!P0 MUFU.RCP R10, R11 ;  /* 0x0000000b000a8308 */ /* 0x000e220000001000 */
[----:B--2---:R-:W-:Y:S01]  /*df70*/  MOV R3, UR12 ;  /* 0x0000000c00037c02 */ /* 0x004fe20008000f00 */
[----:B-1----:R-:W-:Y:S01]  /*df80*/  @!P3 FMUL.FTZ R46, R46, R7 ;  /* 0x000000072e2eb220 */ /* 0x002fe20000410000 */
[----:B------:R-:W1:Y:S01]  /*df90*/  LDCU.64 UR12, c[0x0][0x518] ;  /* 0x0000a300ff0c77ac */ /* 0x000e620008000a00 */
[----:B------:R-:W-:-:S04]  /*dfa0*/  IMAD.WIDE.U32 R2, R0, 0x10, R2 ;  /* 0x0000001000027825 */ /* 0x000fc800078e0002 */
[----:B------:R-:W2:Y:S01]  /*dfb0*/  @!P6 MUFU.RCP R15, R4 ;  /* 0x00000004000fe308 */ /* 0x000ea20000001000 */
[----:B---3--:R-:W-:Y:S01]  /*dfc0*/  @!P2 FMUL.FTZ R44, R44, R9 ;  /* 0x000000092c2ca220 */ /* 0x008fe20000410000 */
[----:B------:R-:W-:Y:S04]  /*dfd0*/  STG.E.128 desc[UR30][R2.64], R20 ;  /* 0x0000001402007986 */ /* 0x000fe8000c101d1e */
[----:B----4-:R3:W-:Y:S02]  /*dfe0*/  STG.E.128 desc[UR30][R2.64+0x200], R16 ;  /* 0x0002001002007986 */ /* 0x0107e4000c101d1e */
[----:B------:R4:W5:Y:S01]  /*dff0*/  @!P4 MUFU.RCP R11, R8 ;  /* 0x00000008000bc308 */ /* 0x0009620000001000 */
[----:B0-----:R-:W-:Y:S01]  /*e000*/  @!P0 FMUL.FTZ R45, R45, R10 ;  /* 0x0000000a2d2d8220 */ /* 0x001fe20000410000 */
[----:B-1----:R-:W-:-:S04]  /*e010*/  UIMAD.WIDE.U32 UR8, UR37, UR12, UR8 ;  /* 0x0000000c250872a5 */ /* 0x002fc8000f8e0008 */
[----:B------:R-:W-:Y:S02]  /*e020*/  F2FP.BF16.F32.PACK_AB R9, R44, R45 ;  /* 0x0000002d2c09723e */ /* 0x000fe400000010ff */
[----:B------:R0:W1:Y:S01]  /*e030*/  @!P5 MUFU.RCP R4, R5 ;  /* 0x000000050004d308 */ /* 0x0000620000001000 */
[----:B--2---:R-:W-:Y:S01]  /*e040*/  @!P6 FMUL.FTZ R42, R42, R15 ;  /* 0x0000000f2a2ae220 */ /* 0x004fe20000410000 */
[----:B----4-:R-:W-:Y:S01]  /*e050*/  F2FP.BF16.F32.PACK_AB R8, R46, R47 ;  /* 0x0000002f2e08723e */ /* 0x010fe200000010ff */
[----:B------:R-:W-:-:S04]  /*e060*/  UIMAD UR9, UR37, UR13, UR9 ;  /* 0x0000000d250972a4 */ /* 0x000fc8000f8e0209 */
[----:B------:R-:W-:Y:S01]  /*e070*/  UIMAD.WIDE.U32 UR8, UR10, UR14, UR8 ;  /* 0x0000000e0a0872a5 */ /* 0x000fe2000f8e0008 */
[----:B------:R-:W2:Y:S01]  /*e080*/  @!P1 MUFU.RCP R6, R6 ;  /* 0x0000000600069308 */ /* 0x000ea20000001000 */
[----:B0-----:R-:W-:Y:S01]  /*e090*/  FADD.FTZ R5, R89, R126 ;  /* 0x0000007e59057221 */ /* 0x001fe20000010000 */
[----:B-----5:R-:W-:Y:S01]  /*e0a0*/  @!P4 FMUL.FTZ R40, R40, R11 ;  /* 0x0000000b2828c220 */ /* 0x020fe20000410000 */
[----:B------:R-:W-:Y:S02]  /*e0b0*/  UIMAD UR12, UR10, UR15, UR9 ;  /* 0x0000000f0a0c72a4 */ /* 0x000fe4000f8e0209 */
[----:B------:R-:W-:Y:S01]  /*e0c0*/  ULEA UR9, UP0, UR8, UR32, 0x1 ;  /* 0x0000002008097291 */ /* 0x000fe2000f8008ff */
[----:B-1----:R-:W-:Y:S01]  /*e0d0*/  @!P5 FMUL.FTZ R41, R41, R4 ;  /* 0x000000042929d220 */ /* 0x002fe20000410000 */
[----:B------:R-:W-:Y:S01]  /*e0e0*/  FADD.FTZ R4, R5, R88 ;  /* 0x0000005805047221 */ /* 0x000fe20000010000 */
[----:B------:R-:W-:Y:S01]  /*e0f0*/  F2FP.BF16.F32.PACK_AB R88, R88, R89 ;  /* 0x000000595858723e */ /* 0x000fe200000010ff */
[----:B------:R-:W-:Y:S01]  /*e100*/  ULEA.HI.X UR8, UR8, UR33, UR12, 0x1, UP0 ;  /* 0x0000002108087291 */ /* 0x000fe200080f0c0c */
[----:B------:R-:W-:Y:S01]  /*e110*/  F2FP.BF16.F32.PACK_AB R89, R52, R55 ;  /* 0x000000373459723e */ /* 0x000fe200000010ff */
[----:B------:R-:W-:Y:S01]  /*e120*/  BAR.SYNC.DEFER_BLOCKING 0x0 ;  /* 0x0000000000007b1d */ /* 0x000fe20000010000 */
[----:B------:R-:W-:Y:S01]  /*e130*/  F2FP.BF16.F32.PACK_AB R10, R41, R42 ;  /* 0x0000002a290a723e */ /* 0x000fe200000010ff */
[----:B------:R-:W-:Y:S01]  /*e140*/  FADD.FTZ R55, R4, R55 ;  /* 0x0000003704377221 */ /* 0x000fe20000010000 */
[----:B--2---:R-:W-:Y:S01]  /*e150*/  @!P1 FMUL.FTZ R39, R39, R6 ;  /* 0x0000000627279220 */ /* 0x004fe20000410000 */
[----:B---3--:R-:W-:Y:S01]  /*e160*/  MOV R2, UR9 ;  /* 0x0000000900027c02 */ /* 0x008fe20008000f00 */
[----:B------:R-:W-:Y:S01]  /*e170*/  UIADD3 UR26, UP0, UPT, UR26, -0x1000, URZ ;  /* 0xfffff0001a1a7890 */ /* 0x000fe2000ff1e0ff */
[----:B------:R-:W-:Y:S01]  /*e180*/  FADD.FTZ R52, R55, R52 ;  /* 0x0000003437347221 */ /* 0x000fe20000010000 */
[----:B------:R-:W-:-:S02]  /*e190*/  MOV R3, UR8 ;  /* 0x0000000800037c02 */ /* 0x000fc40008000f00 */
[----:B------:R-:W-:Y:S01]  /*e1a0*/  F2FP.BF16.F32.PACK_AB R11, R39, R40 ;  /* 0x00000028270b723e */ /* 0x000fe200000010ff */
[----:B------:R-:W-:Y:S01]  /*e1b0*/  FADD.FTZ R53, R52, R53 ;  /* 0x0000003534357221 */ /* 0x000fe20000010000 */
[----:B------:R-:W-:Y:S01]  /*e1c0*/  UIADD3.X UR27, UPT, UPT, UR27, -0x1, URZ, UP0, !UPT ;  /* 0xffffffff1b1b7890 */ /* 0x000fe200087fe4ff */
[----:B------:R-:W-:Y:S01]  /*e1d0*/  IMAD.WIDE.U32 R2, R0, 0x10, R2 ;  /* 0x0000001000027825 */ /* 0x000fe200078e0002 */
[----:B------:R-:W-:-:S03]  /*e1e0*/  UISETP.GT.AND UP0, UPT, UR21, 0x1, UPT ;  /* 0x000000011500788c */ /* 0x000fc6000bf04270 */
[----:B------:R-:W-:Y:S01]  /*e1f0*/  FADD.FTZ R50, R53, R50 ;  /* 0x0000003235327221 */ /* 0x000fe20000010000 */
[----:B------:R-:W-:-:S03]  /*e200*/  UMOV UR21, UR36 ;  /* 0x0000002400157c82 */ /* 0x000fc60008000000 */
[----:B------:R-:W-:-:S04]  /*e210*/  FADD.FTZ R51, R50, R51 ;  /* 0x0000003332337221 */ /* 0x000fc80000010000 */
        /* <DEDUP_REMOVED lines=17> */
.L_x_12192:
        /* <DEDUP_REMOVED lines=41> */
.L_x_12325:
[----:B------:R-:W-:Y:S05]  /*e5c0*/  BSYNC.RECONVERGENT B0 ;  /* 0x0000000000007941 */ /* 0x000fea0003800200 */
.L_x_12324:
        /* <DEDUP_REMOVED lines=39> */
.L_x_12327:
[----:B------:R-:W-:Y:S05]  /*e840*/  BSYNC.RECONVERGENT B0 ;  /* 0x0000000000007941 */ /* 0x000fea0003800200 */
.L_x_12326:
        /* <DEDUP_REMOVED lines=11> */
.L_x_12328:
        /* <DEDUP_REMOVED lines=19> */
.L_x_12231:
[----:B------:R-:W-:Y:S01]  /*ea30*/  HFMA2 R229, -RZ, RZ, 0, 5.9604644775390625e-08 ;  /* 0x00000001ffe57431 */ /* 0x000fe200000001ff */
[----:B------:R-:W-:Y:S02]  /*ea40*/  MOV R227, R65 ;  /* 0x0000004100e37202 */ /* 0x000fe40000000f00 */
[----:B------:R-:W-:Y:S02]  /*ea50*/  MOV R240, RZ ;  /* 0x000000ff00f07202 */ /* 0x000fe40000000f00 */
[----:B------:R-:W-:-:S07]  /*ea60*/  MOV R66, 0xffffffff ;  /* 0xffffffff00427802 */ /* 0x000fce0000000f00 */
[----:B01---5:R-:W-:Y:S05]  /*ea70*/  WARPSYNC.COLLECTIVE R66, `(.L_x_12329) ;  /* 0x0000000042087348 */ /* 0x023fea0003c00000 */
[----:B------:R2:W3:Y:S02]  /*ea80*/  SHFL.UP P6, R234, R227, R229, R240 ;  /* 0x040000e5e3ea7389 */ /* 0x0004e400000c00f0 */
[----:B0123-5:R-:W-:Y:S05]  /*ea90*/  ENDCOLLECTIVE ;  /* 0x000000000000791b */ /* 0x02ffea0003800000 */
.L_x_12329:
[----:B------:R-:W-:Y:S02]  /*eaa0*/  MOV R227, R217 ;  /* 0x000000d900e37202 */ /* 0x000fe40000000f00 */
[----:B------:R-:W-:-:S07]  /*eab0*/  MOV R64, R234 ;  /* 0x000000ea00407202 */ /* 0x000fce0000000f00 */
[----:B------:R-:W-:Y:S05]  /*eac0*/  WARPSYNC.COLLECTIVE R66, `(.L_x_12330) ;  /* 0x0000000042087348 */ /* 0x000fea0003c00000 */
[----:B------:R0:W1:Y:S02]  /*ead0*/  SHFL.UP P6, R234, R227, R229, R240 ;  /* 0x040000e5e3ea7389 */ /* 0x00006400000c00f0 */
[----:B01----:R-:W-:Y:S05]  /*eae0*/  ENDCOLLECTIVE ;  /* 0x000000000000791b */ /* 0x003fea0003800000 */
.L_x_12330:
[----:B------:R-:W-:Y:S02]  /*eaf0*/  MOV R227, R223 ;  /* 0x000000df00e37202 */ /* 0x000fe40000000f00 */
[----:B------:R-:W-:-:S07]  /*eb00*/  MOV R230, R234 ;  /* 0x000000ea00e67202 */ /* 0x000fce0000000f00 */
[----:B------:R-:W-:Y:S05]  /*eb10*/  WARPSYNC.COLLECTIVE R66, `(.L_x_12331) ;  /* 0x0000000042087348 */ /* 0x000fea0003c00000 */
[----:B------:R0:W1:Y:S02]  /*eb20*/  SHFL.UP P6, R234, R227, R229, R240 ;  /* 0x040000e5e3ea7389 */ /* 0x00006400000c00f0 */
[----:B01----:R-:W-:Y:S05]  /*eb30*/  ENDCOLLECTIVE ;  /* 0x000000000000791b */ /* 0x003fea0003800000 */
.L_x_12331:
[----:B------:R-:W-:Y:S02]  /*eb40*/  MOV R227, R225 ;  /* 0x000000e100e37202 */ /* 0x000fe40000000f00 */
[----:B------:R-:W-:-:S07]  /*eb50*/  MOV R232, R234 ;  /* 0x000000ea00e87202 */ /* 0x000fce0000000f00 */
[----:B------:R-:W-:Y:S05]  /*eb60*/  WARPSYNC.COLLECTIVE R66, `(.L_x_12332) ;  /* 0x0000000042087348 */ /* 0x000fea0003c00000 */
[----:B------:R0:W1:Y:S02]  /*eb70*/  SHFL.UP P6, R234, R227, R229, R240 ;  /* 0x040000e5e3ea7389 */ /* 0x00006400000c00f0 */
[----:B01----:R-:W-:Y:S05]  /*eb80*/  ENDCOLLECTIVE ;  /* 0x000000000000791b */ /* 0x003fea0003800000 */
.L_x_12332:
        /* <DEDUP_REMOVED lines=15> */
.L_x_12333:
[----:B------:R-:W-:Y:S02]  /*ec80*/  MOV R227, R217 ;  /* 0x000000d900e37202 */ /* 0x000fe40000000f00 */
[----:B------:R-:W-:-:S07]  /*ec90*/  MOV R64, R234 ;  /* 0x000000ea00407202 */ /* 0x000fce0000000f00 */
[----:B------:R-:W-:Y:S05]  /*eca0*/  WARPSYNC.COLLECTIVE R66, `(.L_x_12334) ;  /* 0x0000000042087348 */ /* 0x000fea0003c00000 */
[----:B------:R0:W1:Y:S02]  /*ecb0*/  SHFL.UP P6, R234, R227, R229, R240 ;  /* 0x040000e5e3ea7389 */ /* 0x00006400000c00f0 */
[----:B01----:R-:W-:Y:S05]  /*ecc0*/  ENDCOLLECTIVE ;  /* 0x000000000000791b */ /* 0x003fea0003800000 */
.L_x_12334:
[----:B------:R-:W-:Y:S02]  /*ecd0*/  MOV R227, R223 ;  /* 0x000000df00e37202 */ /* 0x000fe40000000f00 */
[----:B------:R-:W-:-:S07]  /*ece0*/  MOV R230, R234 ;  /* 0x000000ea00e67202 */ /* 0x000fce0000000f00 */
[----:B------:R-:W-:Y:S05]  /*ecf0*/  WARPSYNC.COLLECTIVE R66, `(.L_x_12335) ;  /* 0x0000000042087348 */ /* 0x000fea0003c00000 */
[----:B------:R0:W1:Y:S02]  /*ed00*/  SHFL.UP P6, R234, R227, R229, R240 ;  /* 0x040000e5e3ea7389 */ /* 0x00006400000c00f0 */
[----:B01----:R-:W-:Y:S05]  /*ed10*/  ENDCOLLECTIVE ;  /* 0x000000000000791b */ /* 0x003fea0003800000 */
.L_x_12335:
[----:B------:R-:W-:Y:S02]  /*ed20*/  MOV R227, R225 ;  /* 0x000000e100e37202 */ /* 0x000fe40000000f00 */
[----:B------:R-:W-:-:S07]  /*ed30*/  MOV R232, R234 ;  /* 0x000000ea00e87202 */ /* 0x000fce0000000f00 */
[----:B------:R-:W-:Y:S05]  /*ed40*/  WARPSYNC.COLLECTIVE R66, `(.L_x_12336) ;  /* 0x0000000042087348 */ /* 0x000fea0003c00000 */
[----:B------:R0:W1:Y:S02]  /*ed50*/  SHFL.UP P6, R234, R227, R229, R240 ;  /* 0x040000e5e3ea7389 */ /* 0x00006400000c00f0 */
[----:B01----:R-:W-:Y:S05]  /*ed60*/  ENDCOLLECTIVE ;  /* 0x000000000000791b */ /* 0x003fea0003800000 */
.L_x_12336:
        /* <DEDUP_REMOVED lines=15> */
.L_x_12337:
[----:B------:R-:W-:Y:S02]  /*ee60*/  MOV R227, R217 ;  /* 0x000000d900e37202 */ /* 0x000fe40000000f00 */
[----:B------:R-:W-:-:S07]  /*ee70*/  MOV R64, R234 ;  /* 0x000000ea00407202 */ /* 0x000fce0000000f00 */
[----:B------:R-:W-:Y:S05]  /*ee80*/  WARPSYNC.COLLECTIVE R66, `(.L_x_12338) ;  /* 0x0000000042087348 */ /* 0x000fea0003c00000 */
[----:B------:R0:W1:Y:S02]  /*ee90*/  SHFL.UP P6, R234, R227, R229, R240 ;  /* 0x040000e5e3ea7389 */ /* 0x00006400000c00f0 */
[----:B01----:R-:W-:Y:S05]  /*eea0*/  ENDCOLLECTIVE ;  /* 0x000000000000791b */ /* 0x003fea0003800000 */
.L_x_12338:
[----:B------:R-:W-:Y:S02]  /*eeb0*/  MOV R227, R223 ;  /* 0x000000df00e37202 */ /* 0x000fe40000000f00 */
[----:B------:R-:W-:-:S07]  /*eec0*/  MOV R230, R234 ;  /* 0x000000ea00e67202 */ /* 0x000fce0000000f00 */
[----:B------:R-:W-:Y:S05]  /*eed0*/  WARPSYNC.COLLECTIVE R66, `(.L_x_12339) ;  /* 0x0000000042087348 */ /* 0x000fea0003c00000 */
[----:B------:R0:W1:Y:S02]  /*eee0*/  SHFL.UP P6, R234, R227, R229, R240 ;  /* 0x040000e5e3ea7389 */ /* 0x00006400000c00f0 */
[----:B01----:R-:W-:Y:S05]  /*eef0*/  ENDCOLLECTIVE ;  /* 0x000000000000791b */ /* 0x003fea0003800000 */
.L_x_12339:
[----:B------:R-:W-:Y:S02]  /*ef00*/  MOV R227, R225 ;  /* 0x000000e100e37202 */ /* 0x000fe40000000f00 */
[----:B------:R-:W-:-:S07]  /*ef10*/  MOV R232, R234 ;  /* 0x000000ea00e87202 */ /* 0x000fce0000000f00 */
[----:B------:R-:W-:Y:S05]  /*ef20*/  WARPSYNC.COLLECTIVE R66, `(.L_x_12340) ;  /* 0x0000000042087348 */ /* 0x000fea0003c00000 */
[----:B------:R0:W1:Y:S02]  /*ef30*/  SHFL.UP P6, R234, R227, R229, R240 ;  /* 0x040000e5e3ea7389 */ /* 0x00006400000c00f0 */
[----:B01----:R-:W-:Y:S05]  /*ef40*/  ENDCOLLECTIVE ;  /* 0x000000000000791b */ /* 0x003fea0003800000 */
.L_x_12340:
        /* <DEDUP_REMOVED lines=15> */
.L_x_12341:
[----:B------:R-:W-:Y:S02]  /*f040*/  MOV R227, R217 ;  /* 0x000000d900e37202 */ /* 0x000fe40000000f00 */
[----:B------:R-:W-:-:S07]  /*f050*/  MOV R64, R234 ;  /* 0x000000ea00407202 */ /* 0x000fce0000000f00 */
[----:B------:R-:W-:Y:S05]  /*f060*/  WARPSYNC.COLLECTIVE R66, `(.L_x_12342) ;  /* 0x0000000042087348 */ /* 0x000fea0003c00000 */
[----:B------:R0:W1:Y:S02]  /*f070*/  SHFL.UP P6, R234, R227, R229, R240 ;  /* 0x040000e5e3ea7389 */ /* 0x00006400000c00f0 */
[----:B01----:R-:W-:Y:S05]  /*f080*/  ENDCOLLECTIVE ;  /* 0x000000000000791b */ /* 0x003fea0003800000 */
.L_x_12342:
[----:B------:R-:W-:Y:S02]  /*f090*/  MOV R227, R223 ;  /* 0x000000df00e37202 */ /* 0x000fe40000000f00 */
[----:B------:R-:W-:-:S07]  /*f0a0*/  MOV R230, R234 ;  /* 0x000000ea00e67202 */ /* 0x000fce0000000f00 */
[----:B------:R-:W-:Y:S05]  /*f0b0*/  WARPSYNC.COLLECTIVE R66, `(.L_x_12343) ;  /* 0x0000000042087348 */ /* 0x000fea0003c00000 */
[----:B------:R0:W1:Y:S02]  /*f0c0*/  SHFL.UP P6, R234, R227, R229, R240 ;  /* 0x040000e5e3ea7389 */ /* 0x00006400000c00f0 */
[----:B01----:R-:W-:Y:S05]  /*f0d0*/  ENDCOLLECTIVE ;  /* 0x000000000000791b */ /* 0x003fea0003800000 */
.L_x_12343:
[----:B------:R-:W-:Y:S02]  /*f0e0*/  MOV R227, R225 ;  /* 0x000000e100e37202 */ /* 0x000fe40000000f00 */
[----:B------:R-:W-:-:S07]  /*f0f0*/  MOV R232, R234 ;  /* 0x000000ea00e87202 */ /* 0x000fce0000000f00 */
[----:B------:R-:W-:Y:S05]  /*f100*/  WARPSYNC.COLLECTIVE R66, `(.L_x_12344) ;  /* 0x0000000042087348 */ /* 0x000fea0003c00000 */
[----:B------:R0:W1:Y:S02]  /*f110*/  SHFL.UP P6, R234, R227, R229, R240 ;  /* 0x040000e5e3ea7389 */ /* 0x00006400000c00f0 */
[----:B01----:R-:W-:Y:S05]  /*f120*/  ENDCOLLECTIVE ;  /* 0x000000000000791b */ /* 0x003fea0003800000 */
.L_x_12344:
        /* <DEDUP_REMOVED lines=15> */
.L_x_12345:
[----:B------:R-:W-:Y:S02]  /*f220*/  MOV R227, R217 ;  /* 0x000000d900e37202 */ /* 0x000fe40000000f00 */
[----:B------:R-:W-:-:S07]  /*f230*/  MOV R64, R234 ;  /* 0x000000ea00407202 */ /* 0x000fce0000000f00 */
[----:B------:R-:W-:Y:S05]  /*f240*/  WARPSYNC.COLLECTIVE R66, `(.L_x_12346) ;  /* 0x0000000042087348 */ /* 0x000fea0003c00000 */
[----:B------:R0:W1:Y:S02]  /*f250*/  SHFL.UP P6, R234, R227, R229, R240 ;  /* 0x040000e5e3ea7389 */ /* 0x00006400000c00f0 */
[----:B01----:R-:W-:Y:S05]  /*f260*/  ENDCOLLECTIVE ;  /* 0x000000000000791b */ /* 0x003fea0003800000 */
.L_x_12346:
[----:B------:R-:W-:Y:S02]  /*f270*/  MOV R227, R223 ;  /* 0x000000df00e37202 */ /* 0x000fe40000000f00 */
[----:B------:R-:W-:-:S07]  /*f280*/  MOV R230, R234 ;  /* 0x000000ea00e67202 */ /* 0x000fce0000000f00 */
[----:B------:R-:W-:Y:S05]  /*f290*/  WARPSYNC.COLLECTIVE R66, `(.L_x_12347) ;  /* 0x0000000042087348 */ /* 0x000fea0003c00000 */
[----:B------:R0:W1:Y:S02]  /*f2a0*/  SHFL.UP P6, R234, R227, R229, R240 ;  /* 0x040000e5e3ea7389 */ /* 0x00006400000c00f0 */
[----:B01----:R-:W-:Y:S05]  /*f2b0*/  ENDCOLLECTIVE ;  /* 0x000000000000791b */ /* 0x003fea0003800000 */
.L_x_12347:
[----:B------:R-:W-:Y:S02]  /*f2c0*/  MOV R227, R225 ;  /* 0x000000e100e37202 */ /* 0x000fe40000000f00 */
[----:B------:R-:W-:-:S07]  /*f2d0*/  MOV R232, R234 ;  /* 0x000000ea00e87202 */ /* 0x000fce0000000f00 */
[----:B------:R-:W-:Y:S05]  /*f2e0*/  WARPSYNC.COLLECTIVE R66, `(.L_x_12348) ;  /* 0x0000000042087348 */ /* 0x000fea0003c00000 */
[----:B------:R0:W1:Y:S02]  /*f2f0*/  SHFL.UP P6, R234, R227, R229, R240 ;  /* 0x040000e5e3ea7389 */ /* 0x00006400000c00f0 */
[----:B01----:R-:W-:Y:S05]  /*f300*/  ENDCOLLECTIVE ;  /* 0x000000000000791b */ /* 0x003fea0003800000 */
.L_x_12348:
[----:B------:R-:W-:Y:S05]  /*f310*/  BRA `(.L_x_12349) ;  /* 0xffffff8000dc7947 */ /* 0x000fea000383ffff */
.L_x_12232:
        /* <DEDUP_REMOVED lines=8> */
.L_x_12351:
[----:B------:R-:W-:Y:S05]  /*f3a0*/  BSYNC B0 ;  /* 0x0000000000007941 */ /* 0x000fea0003800000 */
.L_x_12350:
[----:B------:R-:W-:Y:S05]  /*f3b0*/  BRA `(.L_x_12352) ;  /* 0xffffff8000e87947 */ /* 0x000fea000383ffff */
.L_x_12233:
        /* <DEDUP_REMOVED lines=8> */
.L_x_12354:
[----:B------:R-:W-:Y:S05]  /*f440*/  BSYNC B0 ;  /* 0x0000000000007941 */ /* 0x000fea0003800000 */
.L_x_12353:
[----:B------:R-:W-:Y:S05]  /*f450*/  BRA `(.L_x_12355) ;  /* 0xffffff8000c87947 */ /* 0x000fea000383ffff */
.L_x_12234:
        /* <DEDUP_REMOVED lines=8> */
.L_x_12357:
[----:B------:R-:W-:Y:S05]  /*f4e0*/  BSYNC B0 ;  /* 0x0000000000007941 */ /* 0x000fea0003800000 */
.L_x_12356:
[----:B------:R-:W-:Y:S05]  /*f4f0*/  BRA `(.L_x_12358) ;  /* 0xffffff8000a87947 */ /* 0x000fea000383ffff */
.L_x_12235:
        /* <DEDUP_REMOVED lines=8> */
.L_x_12360:
[----:B------:R-:W-:Y:S05]  /*f580*/  BSYNC B0 ;  /* 0x0000000000007941 */ /* 0x000fea0003800000 */
.L_x_12359:
[----:B------:R-:W-:Y:S05]  /*f590*/  BRA `(.L_x_12361) ;  /* 0xffffff8000887947 */ /* 0x000fea000383ffff */
.L_x_12236:
        /* <DEDUP_REMOVED lines=8> */
.L_x_12363:
[----:B------:R-:W-:Y:S05]  /*f620*/  BSYNC B0 ;  /* 0x0000000000007941 */ /* 0x000fea0003800000 */
.L_x_12362:
        /* <DEDUP_REMOVED lines=10> */
.L_x_12364:
[----:B------:R-:W-:Y:S02]  /*f6d0*/  MOV R238, 0x1f ;  /* 0x0000001f00ee7802 */ /* 0x000fe40000000f00 */
[----:B------:R-:W-:Y:S02]  /*f6e0*/  MOV R227, R223 ;  /* 0x000000df00e37202 */ /* 0x000fe40000000f00 */
[----:B------:R-:W-:-:S07]  /*f6f0*/  MOV R217, R234 ;  /* 0x000000ea00d97202 */ /* 0x000fce0000000f00 */
[----:B------:R-:W-:Y:S05]  /*f700*/  WARPSYNC.COLLECTIVE R66, `(.L_x_12365) ;  /* 0x0000000042087348 */ /* 0x000fea0003c00000 */
[----:B------:R0:W1:Y:S02]  /*f710*/  SHFL.UP P6, R234, R227, R229, R240 ;  /* 0x040000e5e3ea7389 */ /* 0x00006400000c00f0 */
[----:B01----:R-:W-:Y:S05]  /*f720*/  ENDCOLLECTIVE ;  /* 0x000000000000791b */ /* 0x003fea0003800000 */
.L_x_12365:
[----:B------:R-:W-:Y:S02]  /*f730*/  MOV R227, R225 ;  /* 0x000000e100e37202 */ /* 0x000fe40000000f00 */
[----:B------:R-:W-:-:S07]  /*f740*/  MOV R223, R234 ;  /* 0x000000ea00df7202 */ /* 0x000fce0000000f00 */
[----:B------:R-:W-:Y:S05]  /*f750*/  WARPSYNC.COLLECTIVE R66, `(.L_x_12366) ;  /* 0x0000000042087348 */ /* 0x000fea0003c00000 */
[----:B------:R0:W1:Y:S02]  /*f760*/  SHFL.UP P6, R234, R227, R229, R240 ;  /* 0x040000e5e3ea7389 */ /* 0x00006400000c00f0 */
[----:B01----:R-:W-:Y:S05]  /*f770*/  ENDCOLLECTIVE ;  /* 0x000000000000791b */ /* 0x003fea0003800000 */
.L_x_12366:
[----:B------:R-:W-:Y:S05]  /*f780*/  WARPSYNC.COLLECTIVE R66, `(.L_x_12367) ;  /* 0x0000000042087348 */ /* 0x000fea0003c00000 */
[----:B------:R0:W1:Y:S02]  /*f790*/  SHFL.IDX P2, R64, R67, R235, R238 ;  /* 0x000000eb43407389 */ /* 0x00006400000400ee */
[----:B01----:R-:W-:Y:S05]  /*f7a0*/  ENDCOLLECTIVE ;  /* 0x000000000000791b */ /* 0x003fea0003800000 */
.L_x_12367:
[----:B------:R-:W-:Y:S02]  /*f7b0*/  MOV R67, R61 ;  /* 0x0000003d00437202 */ /* 0x000fe40000000f00 */
[----:B------:R-:W-:Y:S02]  /*f7c0*/  MOV R225, R234 ;  /* 0x000000ea00e17202 */ /* 0x000fe40000000f00 */
[----:B------:R-:W-:-:S07]  /*f7d0*/  MOV R60, R64 ;  /* 0x00000040003c7202 */ /* 0x000fce0000000f00 */
[----:B------:R-:W-:Y:S05]  /*f7e0*/  WARPSYNC.COLLECTIVE R66, `(.L_x_12368) ;  /* 0x0000000042087348 */ /* 0x000fea0003c00000 */
[----:B------:R0:W1:Y:S02]  /*f7f0*/  SHFL.IDX P2, R64, R67, R235, R238 ;  /* 0x000000eb43407389 */ /* 0x00006400000400ee */
[----:B01----:R-:W-:Y:S05]  /*f800*/  ENDCOLLECTIVE ;  /* 0x000000000000791b */ /* 0x003fea0003800000 */
.L_x_12368:
[----:B------:R-:W-:Y:S02]  /*f810*/  MOV R67, R62 ;  /* 0x0000003e00437202 */ /* 0x000fe40000000f00 */
[----:B------:R-:W-:-:S07]  /*f820*/  MOV R230, R64 ;  /* 0x0000004000e67202 */ /* 0x000fce0000000f00 */
[----:B------:R-:W-:Y:S05]  /*f830*/  WARPSYNC.COLLECTIVE R66, `(.L_x_12369) ;  /* 0x0000000042087348 */ /* 0x000fea0003c00000 */
[----:B------:R0:W1:Y:S02]  /*f840*/  SHFL.IDX P2, R64, R67, R235, R238 ;  /* 0x000000eb43407389 */ /* 0x00006400000400ee */
[----:B01----:R-:W-:Y:S05]  /*f850*/  ENDCOLLECTIVE ;  /* 0x000000000000791b */ /* 0x003fea0003800000 */
.L_x_12369:
[----:B------:R-:W-:Y:S02]  /*f860*/  MOV R67, R63 ;  /* 0x0000003f00437202 */ /* 0x000fe40000000f00 */
[----:B------:R-:W-:-:S07]  /*f870*/  MOV R62, R64 ;  /* 0x00000040003e7202 */ /* 0x000fce0000000f00 */
[----:B------:R-:W-:Y:S05]  /*f880*/  WARPSYNC.COLLECTIVE R66, `(.L_x_12370) ;  /* 0x0000000042087348 */ /* 0x000fea0003c00000 */
[----:B------:R0:W1:Y:S02]  /*f890*/  SHFL.IDX P2, R64, R67, R235, R238 ;  /* 0x000000eb43407389 */ /* 0x00006400000400ee */
[----:B01----:R-:W-:Y:S05]  /*f8a0*/  ENDCOLLECTIVE ;  /* 0x000000000000791b */ /* 0x003fea0003800000 */
.L_x_12370:
[----:B------:R-:W-:Y:S01]  /*f8b0*/  MOV R63, R64 ;  /* 0x00000040003f7202 */ /* 0x000fe20000000f00 */
[----:B------:R-:W-:Y:S06]  /*f8c0*/  BRA `(.L_x_12371) ;  /* 0xffffff7c00e47947 */ /* 0x000fec000383ffff */
.L_x_12238:
[----:B------:R-:W-:Y:S01]  /*f8d0*/  HFMA2 R244, -RZ, RZ, 0, 5.9604644775390625e-08 ;  /* 0x00000001fff47431 */ /* 0x000fe200000001ff */
[----:B------:R-:W-:Y:S02]  /*f8e0*/  MOV R247, R71 ;  /* 0x0000004700f77202 */ /* 0x000fe40000000f00 */
[----:B------:R-:W-:Y:S02]  /*f8f0*/  MOV R245, 0x1f ;  /* 0x0000001f00f57802 */ /* 0x000fe40000000f00 */
[----:B------:R-:W-:-:S07]  /*f900*/  MOV R66, 0xffffffff ;  /* 0xffffffff00427802 */ /* 0x000fce0000000f00 */
[----:B0-----:R-:W-:Y:S05]  /*f910*/  WARPSYNC.COLLECTIVE R66, `(.L_x_12372) ;  /* 0x0000000042087348 */ /* 0x001fea0003c00000 */
[----:B------:R1:W2:Y:S02]  /*f920*/  SHFL.DOWN P0, R64, R247, R244, R245 ;  /* 0x080000f4f7407389 */ /* 0x0002a400000000f5 */
[----:B012---:R-:W-:Y:S05]  /*f930*/  ENDCOLLECTIVE ;  /* 0x000000000000791b */ /* 0x007fea0003800000 */
.L_x_12372:
[----:B------:R-:W-:Y:S02]  /*f940*/  MOV R247, R242 ;  /* 0x000000f200f77202 */ /* 0x000fe40000000f00 */
[----:B------:R-:W-:-:S07]  /*f950*/  MOV R67, R64 ;  /* 0x0000004000437202 */ /* 0x000fce0000000f00 */
[----:B------:R-:W-:Y:S05]  /*f960*/  WARPSYNC.COLLECTIVE R66, `(.L_x_12373) ;  /* 0x0000000042087348 */ /* 0x000fea0003c00000 */
[----:B------:R0:W1:Y:S02]  /*f970*/  SHFL.DOWN P0, R64, R247, R244, R245 ;  /* 0x080000f4f7407389 */ /* 0x00006400000000f5 */
[----:B01----:R-:W-:Y:S05]  /*f980*/  ENDCOLLECTIVE ;  /* 0x000000000000791b */ /* 0x003fea0003800000 */
.L_x_12373:
[----:B------:R-:W-:Y:S02]  /*f990*/  MOV R247, R243 ;  /* 0x000000f300f77202 */ /* 0x000fe40000000f00 */
[----:B------:R-:W-:-:S07]  /*f9a0*/  MOV R68, R64 ;  /* 0x0000004000447202 */ /* 0x000fce0000000f00 */
[----:B------:R-:W-:Y:S05]  /*f9b0*/  WARPSYNC.COLLECTIVE R66, `(.L_x_12374) ;  /* 0x0000000042087348 */ /* 0x000fea0003c00000 */
[----:B------:R0:W1:Y:S02]  /*f9c0*/  SHFL.DOWN P0, R64, R247, R244, R245 ;  /* 0x080000f4f7407389 */ /* 0x00006400000000f5 */
[----:B01----:R-:W-:Y:S05]  /*f9d0*/  ENDCOLLECTIVE ;  /* 0x000000000000791b */ /* 0x003fea0003800000 */
.L_x_12374:
[----:B------:R-:W-:Y:S02]  /*f9e0*/  MOV R247, R65 ;  /* 0x0000004100f77202 */ /* 0x000fe40000000f00 */
[----:B------:R-:W-:-:S07]  /*f9f0*/  MOV R69, R64 ;  /* 0x0000004000457202 */ /* 0x000fce0000000f00 */
[----:B------:R-:W-:Y:S05]  /*fa00*/  WARPSYNC.COLLECTIVE R66, `(.L_x_12375) ;  /* 0x0000000042087348 */ /* 0x000fea0003c00000 */
[----:B------:R0:W1:Y:S02]  /*fa10*/  SHFL.DOWN P0, R64, R247, R244, R245 ;  /* 0x080000f4f7407389 */ /* 0x00006400000000f5 */
[----:B01----:R-:W-:Y:S05]  /*fa20*/  ENDCOLLECTIVE ;  /* 0x000000000000791b */ /* 0x003fea0003800000 */
.L_x_12375:
[----:B------:R-:W-:Y:S05]  /*fa30*/  BRA `(.L_x_12376) ;  /* 0xffffff9000647947 */ /* 0x000fea000383ffff */
.L_x_12241:
        /* <DEDUP_REMOVED lines=8> */
.L_x_12378:
[----:B------:R-:W-:Y:S05]  /*fac0*/  BSYNC B0 ;  /* 0x0000000000007941 */ /* 0x000fea0003800000 */
.L_x_12377:
        /* <DEDUP_REMOVED lines=8> */
.L_x_12379:
[----:B------:R-:W-:Y:S02]  /*fb50*/  MOV R247, R243 ;  /* 0x000000f300f77202 */ /* 0x000fe40000000f00 */
[----:B------:R-:W-:-:S07]  /*fb60*/  MOV R68, R64 ;  /* 0x0000004000447202 */ /* 0x000fce0000000f00 */
[----:B------:R-:W-:Y:S05]  /*fb70*/  WARPSYNC.COLLECTIVE R66, `(.L_x_12380) ;  /* 0x0000000042087348 */ /* 0x000fea0003c00000 */
[----:B------:R0:W1:Y:S02]  /*fb80*/  SHFL.DOWN P0, R64, R247, R244, R245 ;  /* 0x080000f4f7407389 */ /* 0x00006400000000f5 */
[----:B01----:R-:W-:Y:S05]  /*fb90*/  ENDCOLLECTIVE ;  /* 0x000000000000791b */ /* 0x003fea0003800000 */
.L_x_12380:
[----:B------:R-:W-:Y:S02]  /*fba0*/  MOV R247, R65 ;  /* 0x0000004100f77202 */ /* 0x000fe40000000f00 */
[----:B------:R-:W-:-:S07]  /*fbb0*/  MOV R69, R64 ;  /* 0x0000004000457202 */ /* 0x000fce0000000f00 */
[----:B------:R-:W-:Y:S05]  /*fbc0*/  WARPSYNC.COLLECTIVE R66, `(.L_x_12381) ;  /* 0x0000000042087348 */ /* 0x000fea0003c00000 */
[----:B------:R0:W1:Y:S02]  /*fbd0*/  SHFL.DOWN P0, R64, R247, R244, R245 ;  /* 0x080000f4f7407389 */ /* 0x00006400000000f5 */
[----:B01----:R-:W-:Y:S05]  /*fbe0*/  ENDCOLLECTIVE ;  /* 0x000000000000791b */ /* 0x003fea0003800000 */
.L_x_12381:
[----:B------:R-:W-:Y:S05]  /*fbf0*/  BRA `(.L_x_12382) ;  /* 0xffffff9000447947 */ /* 0x000fea000383ffff */
.L_x_12244:
        /* <DEDUP_REMOVED lines=8> */
.L_x_12384:
[----:B------:R-:W-:Y:S05]  /*fc80*/  BSYNC B0 ;  /* 0x0000000000007941 */ /* 0x000fea0003800000 */
.L_x_12383:
        /* <DEDUP_REMOVED lines=8> */
.L_x_12385:
[----:B------:R-:W-:Y:S02]  /*fd10*/  MOV R247, R243 ;  /* 0x000000f300f77202 */ /* 0x000fe40000000f00 */
[----:B------:R-:W-:-:S07]  /*fd20*/  MOV R68, R64 ;  /* 0x0000004000447202 */ /* 0x000fce0000000f00 */
[----:B------:R-:W-:Y:S05]  /*fd30*/  WARPSYNC.COLLECTIVE R66, `(.L_x_12386) ;  /* 0x0000000042087348 */ /* 0x000fea0003c00000 */
[----:B------:R0:W1:Y:S02]  /*fd40*/  SHFL.DOWN P0, R64, R247, R244, R245 ;  /* 0x080000f4f7407389 */ /* 0x00006400000000f5 */
[----:B01----:R-:W-:Y:S05]  /*fd50*/  ENDCOLLECTIVE ;  /* 0x000000000000791b */ /* 0x003fea0003800000 */
.L_x_12386:
[----:B------:R-:W-:Y:S02]  /*fd60*/  MOV R247, R65 ;  /* 0x0000004100f77202 */ /* 0x000fe40000000f00 */
[----:B------:R-:W-:-:S07]  /*fd70*/  MOV R69, R64 ;  /* 0x0000004000457202 */ /* 0x000fce0000000f00 */
[----:B------:R-:W-:Y:S05]  /*fd80*/  WARPSYNC.COLLECTIVE R66, `(.L_x_12387) ;  /* 0x0000000042087348 */ /* 0x000fea0003c00000 */
[----:B------:R0:W1:Y:S02]  /*fd90*/  SHFL.DOWN P0, R64, R247, R244, R245 ;  /* 0x080000f4f7407389 */ /* 0x00006400000000f5 */
[----:B01----:R-:W-:Y:S05]  /*fda0*/  ENDCOLLECTIVE ;  /* 0x000000000000791b */ /* 0x003fea0003800000 */
.L_x_12387:
[----:B------:R-:W-:Y:S05]  /*fdb0*/  BRA `(.L_x_12388) ;  /* 0xffffff9000247947 */ /* 0x000fea000383ffff */
.L_x_12247:
        /* <DEDUP_REMOVED lines=8> */
.L_x_12390:
[----:B------:R-:W-:Y:S05]  /*fe40*/  BSYNC B0 ;  /* 0x0000000000007941 */ /* 0x000fea0003800000 */
.L_x_12389:
        /* <DEDUP_REMOVED lines=8> */
.L_x_12391:
[----:B------:R-:W-:Y:S02]  /*fed0*/  MOV R247, R243 ;  /* 0x000000f300f77202 */ /* 0x000fe40000000f00 */
[----:B------:R-:W-:-:S07]  /*fee0*/  MOV R68, R64 ;  /* 0x0000004000447202 */ /* 0x000fce0000000f00 */
[----:B------:R-:W-:Y:S05]  /*fef0*/  WARPSYNC.COLLECTIVE R66, `(.L_x_12392) ;  /* 0x0000000042087348 */ /* 0x000fea0003c00000 */
[----:B------:R0:W1:Y:S02]  /*ff00*/  SHFL.DOWN P0, R64, R247, R244, R245 ;  /* 0x080000f4f7407389 */ /* 0x00006400000000f5 */
[----:B01----:R-:W-:Y:S05]  /*ff10*/  ENDCOLLECTIVE ;  /* 0x000000000000791b */ /* 0x003fea0003800000 */
.L_x_12392:
[----:B------:R-:W-:Y:S02]  /*ff20*/  MOV R247, R65 ;  /* 0x0000004100f77202 */ /* 0x000fe40000000f00 */
[----:B------:R-:W-:-:S07]  /*ff30*/  MOV R69, R64 ;  /* 0x0000004000457202 */ /* 0x000fce0000000f00 */
[----:B------:R-:W-:Y:S05]  /*ff40*/  WARPSYNC.COLLECTIVE R66, `(.L_x_12393) ;  /* 0x0000000042087348 */ /* 0x000fea0003c00000 */
[----:B------:R0:W1:Y:S02]  /*ff50*/  SHFL.DOWN P0, R64, R247, R244, R245 ;  /* 0x080000f4f7407389 */ /* 0x00006400000000f5 */
[----:B01----:R-:W-:Y:S05]  /*ff60*/  ENDCOLLECTIVE ;  /* 0x000000000000791b */ /* 0x003fea0003800000 */
.L_x_12393:
[----:B------:R-:W-:Y:S05]  /*ff70*/  BRA `(.L_x_12394) ;  /* 0xffffff9000047947 */ /* 0x000fea000383ffff */
.L_x_12250:
        /* <DEDUP_REMOVED lines=8> */
.L_x_12396:
[----:B------:R-:W-:Y:S05]  /*10000*/  BSYNC B0 ;  /* 0x0000000000007941 */ /* 0x000fea0003800000 */
.L_x_12395:
        /* <DEDUP_REMOVED lines=8> */
.L_x_12397:
[----:B------:R-:W-:Y:S02]  /*10090*/  MOV R247, R243 ;  /* 0x000000f300f77202 */ /* 0x000fe40000000f00 */
[----:B------:R-:W-:-:S07]  /*100a0*/  MOV R68, R64 ;  /* 0x0000004000447202 */ /* 0x000fce0000000f00 */
[----:B------:R-:W-:Y:S05]  /*100b0*/  WARPSYNC.COLLECTIVE R66, `(.L_x_12398) ;  /* 0x0000000042087348 */ /* 0x000fea0003c00000 */
[----:B------:R0:W1:Y:S02]  /*100c0*/  SHFL.DOWN P0, R64, R247, R244, R245 ;  /* 0x080000f4f7407389 */ /* 0x00006400000000f5 */
[----:B01----:R-:W-:Y:S05]  /*100d0*/  ENDCOLLECTIVE ;  /* 0x000000000000791b */ /* 0x003fea0003800000 */
.L_x_12398:
[----:B------:R-:W-:Y:S02]  /*100e0*/  MOV R247, R65 ;  /* 0x0000004100f77202 */ /* 0x000fe40000000f00 */
[----:B------:R-:W-:-:S07]  /*100f0*/  MOV R69, R64 ;  /* 0x0000004000457202 */ /* 0x000fce0000000f00 */
[----:B------:R-:W-:Y:S05]  /*10100*/  WARPSYNC.COLLECTIVE R66, `(.L_x_12399) ;  /* 0x0000000042087348 */ /* 0x000fea0003c00000 */
[----:B------:R0:W1:Y:S02]  /*10110*/  SHFL.DOWN P0, R64, R247, R244, R245 ;  /* 0x080000f4f7407389 */ /* 0x00006400000000f5 */
[----:B01----:R-:W-:Y:S05]  /*10120*/  ENDCOLLECTIVE ;  /* 0x000000000000791b */ /* 0x003fea0003800000 */
.L_x_12399:
[----:B------:R-:W-:Y:S05]  /*10130*/  BRA `(.L_x_12400) ;  /* 0xffffff8c00e47947 */ /* 0x000fea000383ffff */
.L_x_12253:
        /* <DEDUP_REMOVED lines=8> */
.L_x_12402:
[----:B------:R-:W-:Y:S05]  /*101c0*/  BSYNC B0 ;  /* 0x0000000000007941 */ /* 0x000fea0003800000 */
.L_x_12401:
        /* <DEDUP_REMOVED lines=10> */
.L_x_12403:
[----:B------:R-:W-:Y:S02]  /*10270*/  MOV R67, R243 ;  /* 0x000000f300437202 */ /* 0x000fe40000000f00 */
[----:B------:R-:W-:-:S07]  /*10280*/  MOV R239, R64 ;  /* 0x0000004000ef7202 */ /* 0x000fce0000000f00 */
[----:B------:R-:W-:Y:S05]  /*10290*/  WARPSYNC.COLLECTIVE R66, `(.L_x_12404) ;  /* 0x0000000042087348 */ /* 0x000fea0003c00000 */
[----:B------:R0:W1:Y:S02]  /*102a0*/  SHFL.IDX P2, R64, R67, R235, R238 ;  /* 0x000000eb43407389 */ /* 0x00006400000400ee */
[----:B01----:R-:W-:Y:S05]  /*102b0*/  ENDCOLLECTIVE ;  /* 0x000000000000791b */ /* 0x003fea0003800000 */
.L_x_12404:
        /* <DEDUP_REMOVED lines=13> */
.L_x_12405:
[----:B------:R-:W-:Y:S02]  /*10390*/  MOV R67, R60 ;  /* 0x0000003c00437202 */ /* 0x000fe40000000f00 */
[----:B------:R-:W-:-:S05]  /*103a0*/  MOV R247, R64 ;  /* 0x0000004000f77202 */ /* 0x000fca0000000f00 */
[----:B------:R-:W-:Y:S01]  /*103b0*/  FADD.FTZ R241, R247, R68 ;  /* 0x00000044f7f17221 */ /* 0x000fe20000010000 */
[----:B------:R-:W-:-:S07]  /*103c0*/  MOV R247, R71 ;  /* 0x0000004700f77202 */ /* 0x000fce0000000f00 */
[----:B------:R-:W-:Y:S05]  /*103d0*/  WARPSYNC.COLLECTIVE R66, `(.L_x_12406) ;  /* 0x0000000042087348 */ /* 0x000fea0003c00000 */
[----:B------:R0:W1:Y:S02]  /*103e0*/  SHFL.DOWN P0, R64, R247, R244, R245 ;  /* 0x080000f4f7407389 */ /* 0x00006400000000f5 */
[----:B01----:R-:W-:Y:S05]  /*103f0*/  ENDCOLLECTIVE ;  /* 0x000000000000791b */ /* 0x003fea0003800000 */
.L_x_12406:
[----:B------:R-:W-:Y:S02]  /*10400*/  MOV R247, R242 ;  /* 0x000000f200f77202 */ /* 0x000fe40000000f00 */
[----:B------:R-:W-:-:S07]  /*10410*/  MOV R68, R64 ;  /* 0x0000004000447202 */ /* 0x000fce0000000f00 */
[----:B------:R-:W-:Y:S05]  /*10420*/  WARPSYNC.COLLECTIVE R66, `(.L_x_12407) ;  /* 0x0000000042087348 */ /* 0x000fea0003c00000 */
[----:B------:R0:W1:Y:S02]  /*10430*/  SHFL.DOWN P0, R64, R247, R244, R245 ;  /* 0x080000f4f7407389 */ /* 0x00006400000000f5 */
[----:B01----:R-:W-:Y:S05]  /*10440*/  ENDCOLLECTIVE ;  /* 0x000000000000791b */ /* 0x003fea0003800000 */
.L_x_12407:
[----:B------:R-:W-:Y:S02]  /*10450*/  MOV R247, R243 ;  /* 0x000000f300f77202 */ /* 0x000fe40000000f00 */
[----:B------:R-:W-:-:S07]  /*10460*/  MOV R69, R64 ;  /* 0x0000004000457202 */ /* 0x000fce0000000f00 */
[----:B------:R-:W-:Y:S05]  /*10470*/  WARPSYNC.COLLECTIVE R66, `(.L_x_12408) ;  /* 0x0000000042087348 */ /* 0x000fea0003c00000 */
[----:B------:R0:W1:Y:S02]  /*10480*/  SHFL.DOWN P0, R64, R247, R244, R245 ;  /* 0x080000f4f7407389 */ /* 0x00006400000000f5 */
[----:B01----:R-:W-:Y:S05]  /*10490*/  ENDCOLLECTIVE ;  /* 0x000000000000791b */ /* 0x003fea0003800000 */
.L_x_12408:
[----:B------:R-:W-:Y:S02]  /*104a0*/  MOV R247, R65 ;  /* 0x0000004100f77202 */ /* 0x000fe40000000f00 */
[----:B------:R-:W-:-:S07]  /*104b0*/  MOV R70, R64 ;  /* 0x0000004000467202 */ /* 0x000fce0000000f00 */
[----:B------:R-:W-:Y:S05]  /*104c0*/  WARPSYNC.COLLECTIVE R66, `(.L_x_12409) ;  /* 0x0000000042087348 */ /* 0x000fea0003c00000 */
[----:B------:R0:W1:Y:S02]  /*104d0*/  SHFL.DOWN P0, R64, R247, R244, R245 ;  /* 0x080000f4f7407389 */ /* 0x00006400000000f5 */
[----:B01----:R-:W-:Y:S05]  /*104e0*/  ENDCOLLECTIVE ;  /* 0x000000000000791b */ /* 0x003fea0003800000 */
.L_x_12409:
[----:B------:R-:W-:-:S07]  /*104f0*/  MOV R248, R64 ;  /* 0x0000004000f87202 */ /* 0x000fce0000000f00 */
[----:B------:R-:W-:Y:S05]  /*10500*/  WARPSYNC.COLLECTIVE R66, `(.L_x_12410) ;  /* 0x0000000042087348 */ /* 0x000fea0003c00000 */
[----:B------:R0:W1:Y:S02]  /*10510*/  SHFL.IDX P2, R64, R67, R235, R238 ;  /* 0x000000eb43407389 */ /* 0x00006400000400ee */
[----:B01----:R-:W-:Y:S05]  /*10520*/  ENDCOLLECTIVE ;  /* 0x000000000000791b */ /* 0x003fea0003800000 */
.L_x_12410:
[----:B------:R-:W-:Y:S02]  /*10530*/  MOV R67, R61 ;  /* 0x0000003d00437202 */ /* 0x000fe40000000f00 */
[----:B------:R-:W-:-:S07]  /*10540*/  MOV R246, R64 ;  /* 0x0000004000f67202 */ /* 0x000fce0000000f00 */
[----:B------:R-:W-:Y:S05]  /*10550*/  WARPSYNC.COLLECTIVE R66, `(.L_x_12411) ;  /* 0x0000000042087348 */ /* 0x000fea0003c00000 */
[----:B------:R0:W1:Y:S02]  /*10560*/  SHFL.IDX P2, R64, R67, R235, R238 ;  /* 0x000000eb43407389 */ /* 0x00006400000400ee */
[----:B01----:R-:W-:Y:S05]  /*10570*/  ENDCOLLECTIVE ;  /* 0x000000000000791b */ /* 0x003fea0003800000 */
.L_x_12411:
[----:B------:R-:W-:Y:S02]  /*10580*/  MOV R67, R62 ;  /* 0x0000003e00437202 */ /* 0x000fe40000000f00 */
[----:B------:R-:W-:-:S07]  /*10590*/  MOV R244, R64 ;  /* 0x0000004000f47202 */ /* 0x000fce0000000f00 */
[----:B------:R-:W-:Y:S05]  /*105a0*/  WARPSYNC.COLLECTIVE R66, `(.L_x_12412) ;  /* 0x0000000042087348 */ /* 0x000fea0003c00000 */
[----:B------:R0:W1:Y:S02]  /*105b0*/  SHFL.IDX P2, R64, R67, R235, R238 ;  /* 0x000000eb43407389 */ /* 0x00006400000400ee */
[----:B01----:R-:W-:Y:S05]  /*105c0*/  ENDCOLLECTIVE ;  /* 0x000000000000791b */ /* 0x003fea0003800000 */
.L_x_12412:
[----:B------:R-:W-:Y:S02]  /*105d0*/  MOV R65, R244 ;  /* 0x000000f400417202 */ /* 0x000fe40000000f00 */
[----:B------:R-:W-:Y:S02]  /*105e0*/  MOV R67, R63 ;  /* 0x0000003f00437202 */ /* 0x000fe40000000f00 */
[----:B------:R-:W-:-:S07]  /*105f0*/  MOV R245, R64 ;  /* 0x0000004000f57202 */ /* 0x000fce0000000f00 */
[----:B------:R-:W-:Y:S05]  /*10600*/  WARPSYNC.COLLECTIVE R66, `(.L_x_12413) ;  /* 0x0000000042087348 */ /* 0x000fea0003c00000 */
[----:B------:R0:W1:Y:S02]  /*10610*/  SHFL.IDX P2, R64, R67, R235, R238 ;  /* 0x000000eb43407389 */ /* 0x00006400000400ee */
[----:B01----:R-:W-:Y:S05]  /*10620*/  ENDCOLLECTIVE ;  /* 0x000000000000791b */ /* 0x003fea0003800000 */
.L_x_12413:
[----:B------:R-:W-:Y:S02]  /*10630*/  MOV R249, R64 ;  /* 0x0000004000f97202 */ /* 0x000fe40000000f00 */
[----:B------:R-:W-:Y:S01]  /*10640*/  MOV R64, R246 ;  /* 0x000000f600407202 */ /* 0x000fe20000000f00 */
[----:B------:R-:W-:Y:S06]  /*10650*/  BRA `(.L_x_12414) ;  /* 0xffffff8c003c7947 */ /* 0x000fec000383ffff */
.L_x_12415:
        /* <DEDUP_REMOVED lines=10> */
.L_x_18727:


//--------------------- .text._Z25selective_scan_bwd_kernelI32Selective_Scan_bwd_kernel_traitsILi32ELi16ELb0ELb0ELb0ELb0ELb0EN3c108BFloat16ENS1_7complexIfEEEEv12SSMParamsBwd --------------------------
	.section	.text._Z25selective_scan_bwd_kernelI32Selective_Scan_bwd_kernel_traitsILi32ELi16ELb0ELb0ELb0ELb0ELb0EN3c108BFloat16ENS1_7complexIfEEEEv12SSMParamsBwd,"ax",@progbits
	.align	128
        .global         _Z25selective_scan_bwd_kernelI32Selective_Scan_bwd_kernel_traitsILi32ELi16ELb0ELb0ELb0ELb0ELb0EN3c108BFloat16ENS1_7complexIfEEEEv12SSMParamsBwd
        .type           _Z25selective_scan_bwd_kernelI32Selective_Scan_bwd_kernel_traitsILi32ELi16ELb0ELb0ELb0ELb0ELb0EN3c108BFloat16ENS1_7complexIfEEEEv12SSMParamsBwd,@function
        .size           _Z25selective_scan_bwd_kernelI32Selective_Scan_bwd_kernel_traitsILi32ELi16ELb0ELb0ELb0ELb0ELb0EN3c108BFloat16ENS1_7complexIfEEEEv12SSMParamsBwd,(.L_x_18728 - _Z25selective_scan_bwd_kernelI32Selective_Scan_bwd_kernel_traitsILi32ELi16ELb0ELb0ELb0ELb0ELb0EN3c108BFloat16ENS1_7complexIfEEEEv12SSMParamsBwd)
        .other          _Z25selective_scan_bwd_kernelI32Selective_Scan_bwd_kernel_traitsILi32ELi16ELb0ELb0ELb0ELb0ELb0EN3c108BFloat16ENS1_7complexIfEEEEv12SSMParamsBwd,@"STO_CUDA_ENTRY STV_DEFAULT"
_Z25selective_scan_bwd_kernelI32Selective_Scan_bwd_kernel_traitsILi32ELi16ELb0ELb0ELb0ELb0ELb0EN3c108BFloat16ENS1_7complexIfEEEEv12SSMParamsBwd:
.text._Z25selective_scan_bwd_kernelI32Selective_Scan_bwd_kernel_traitsILi32ELi16ELb0ELb0ELb0ELb0ELb0EN3c108BFloat16ENS1_7complexIfEEEEv12SSMParamsBwd:
        /* <DEDUP_REMOVED lines=27> */
[----:B---3--:R3:W5:Y:S04]  /*01b0*/  @P1 LDG.E R17, desc[UR22][R4.64] ;  /* 0x0000001604111981 */ /* 0x008768000c1e1900 */
[----:B------:R3:W5:Y:S01]  /*01c0*/  @P0 LDG.E R16, desc[UR22][R2.64] ;  /* 0x0000001602100981 */ /* 0x000762000c1e1900 */
[----:B----4-:R-:W-:-:S04]  /*01d0*/  UIMAD.WIDE.U32 UR6, UR25, UR28, URZ ;  /* 0x0000001c190672a5 */ /* 0x010fc8000f8e00ff */
[----:B------:R-:W-:-:S04]  /*01e0*/  UIMAD UR7, UR25, UR29, UR7 ;  /* 0x0000001d190772a4 */ /* 0x000fc8000f8e0207 */
[----:B------:R-:W-:Y:S02]  /*01f0*/  UIMAD.WIDE.U32 UR6, UR8, UR30, UR6 ;  /* 0x0000001e080672a5 */ /* 0x000fe4000f8e0006 */
[----:B------:R-:W-:Y:S02]  /*0200*/  UIMAD.WIDE.U32 UR10, UR25, UR32, URZ ;  /* 0x00000020190a72a5 */ /* 0x000fe4000f8e00ff */
[----:B------:R-:W-:Y:S01]  /*0210*/  UIMAD UR29, UR8, UR31, UR7 ;  /* 0x0000001f081d72a4 */ /* 0x000fe2000f8e0207 */
[----:B------:R-:W4:Y:S01]  /*0220*/  LDCU.64 UR30, c[0x0][0x3d8] ;  /* 0x00007b00ff1e77ac */ /* 0x000f220008000a00 */
[----:B------:R-:W-:Y:S02]  /*0230*/  UIMAD UR11, UR25, UR33, UR11 ;  /* 0x00000021190b72a4 */ /* 0x000fe4000f8e020b */
[----:B0-----:R-:W-:Y:S02]  /*0240*/  ULEA UR9, UR36, 0xfffffe00, 0x9 ;  /* 0xfffffe0024097891 */ /* 0x001fe4000f8e48ff */
[----:B------:R-:W-:-:S02]  /*0250*/  UIMAD.WIDE.U32 UR18, UR8, UR34, UR10 ;  /* 0x00000022081272a5 */ /* 0x000fc4000f8e000a */
[----:B--2---:R-:W-:Y:S02]  /*0260*/  UISETP.NE.U32.AND UP0, UPT, UR16, URZ, UPT ;  /* 0x000000ff1000728c */ /* 0x004fe4000bf05070 */
[----:B------:R-:W-:Y:S02]  /*0270*/  UIMAD UR19, UR8, UR35, UR19 ;  /* 0x00000023081372a4 */ /* 0x000fe4000f8e0213 */
[----:B------:R-:W-:Y:S02]  /*0280*/  UIADD3 UR27, UP3, UPT, UR9, UR18, URZ ;  /* 0x00000012091b7290 */ /* 0x000fe4000ff7e0ff */
[----:B------:R-:W-:Y:S02]  /*0290*/  USHF.R.S32.HI UR24, URZ, 0x1f, UR9 ;  /* 0x0000001fff187899 */ /* 0x000fe40008011409 */
[----:B------:R-:W-:Y:S02]  /*02a0*/  UIADD3 UR7, UP1, UPT, UR9, UR6, URZ ;  /* 0x0000000609077290 */ /* 0x000fe4000ff3e0ff */
[----:B------:R-:W-:-:S02]  /*02b0*/  UISETP.NE.AND.EX UP0, UPT, UR17, URZ, UPT, UP0 ;  /* 0x000000ff1100728c */ /* 0x000fc4000bf05300 */
[----:B------:R-:W-:Y:S01]  /*02c0*/  UIADD3.X UR6, UPT, UPT, UR24, UR19, URZ, UP3, !UPT ;  /* 0x0000001318067290 */ /* 0x000fe20009ffe4ff */
[----:B------:R-:W0:Y:S01]  /*02d0*/  LDCU.64 UR16, c[0x0][0x3b8] ;  /* 0x00007700ff1077ac */ /* 0x000e220008000a00 */
[----:B----4-:R-:W-:Y:S02]  /*02e0*/  UIMAD.WIDE.U32 UR18, UR8, UR30, URZ ;  /* 0x0000001e081272a5 */ /* 0x010fe4000f8e00ff */
[----:B-1----:R-:W-:Y:S02]  /*02f0*/  ULEA UR28, UP2, UR7, UR12, 0x1 ;  /* 0x0000000c071c7291 */ /* 0x002fe4000f8408ff */
[----:B------:R-:W-:Y:S01]  /*0300*/  UIADD3.X UR29, UPT, UPT, UR24, UR29, URZ, UP1, !UPT ;  /* 0x0000001d181d7290 */ /* 0x000fe20008ffe4ff */
[----:B------:R-:W1:Y:S03]  /*0310*/  LDCU.64 UR10, c[0x0][0x4a0] ;  /* 0x00009400ff0a77ac */ /* 0x000e660008000a00 */
[----:B------:R-:W-:-:S02]  /*0320*/  ULEA.HI.X UR29, UR7, UR13, UR29, 0x1, UP2 ;  /* 0x0000000d071d7291 */ /* 0x000fc400090f0c1d */
[----:B------:R-:W-:Y:S01]  /*0330*/  UIMAD UR7, UR8, UR31, UR19 ;  /* 0x0000001f080772a4 */ /* 0x000fe2000f8e0213 */
[----:B------:R-:W2:Y:S01]  /*0340*/  @UP0 LDCU UR19, c[0x0][0x384] ;  /* 0x00007080ff1307ac */ /* 0x000ea20008000800 */
[----:B------:R-:W-:Y:S02]  /*0350*/  ULEA UR26, UP4, UR27, UR14, 0x1 ;  /* 0x0000000e1b1a7291 */ /* 0x000fe4000f8808ff */
[----:B------:R-:W-:Y:S02]  /*0360*/  UIMAD.WIDE.U32 UR20, UR25, UR38, URZ ;  /* 0x00000026191472a5 */ /* 0x000fe4000f8e00ff */
[----:B------:R-:W-:Y:S02]  /*0370*/  ULEA.HI.X UR27, UR27, UR15, UR6, 0x1, UP4 ;  /* 0x0000000f1b1b7291 */ /* 0x000fe4000a0f0c06 */
[----:B0-----:R-:W-:Y:S01]  /*0380*/  UIMAD.WIDE.U32 UR14, UR8, UR16, URZ ;  /* 0x00000010080e72a5 */ /* 0x001fe2000f8e00ff */
[----:B------:R-:W0:Y:S01]  /*0390*/  @UP0 LDCU UR16, c[0x0][0x38c] ;  /* 0x00007180ff1007ac */ /* 0x000e220008000800 */
[----:B------:R-:W4:Y:S01]  /*03a0*/  @UP0 LDCU.64 UR32, c[0x0][0x480] ;  /* 0x00009000ff2007ac */ /* 0x000f220008000a00 */
[----:B------:R-:W-:Y:S01]  /*03b0*/  UIMAD UR13, UR25, UR39, UR21 ;  /* 0x00000027190d72a4 */ /* 0x000fe2000f8e0215 */
[----:B------:R-:W-:Y:S01]  /*03c0*/  UMOV UR12, UR20 ;  /* 0x00000014000c7c82 */ /* 0x000fe20008000000 */
[----:B------:R-:W-:-:S02]  /*03d0*/  ULEA UR6, UP1, UR18, UR4, 0x3 ;  /* 0x0000000412067291 */ /* 0x000fc4000f8218ff */
[----:B-1----:R-:W-:Y:S02]  /*03e0*/  UIMAD.WIDE.U32 UR12, UR8, UR10, UR12 ;  /* 0x0000000a080c72a5 */ /* 0x002fe4000f8e000c */
[----:B--2---:R-:W-:Y:S02]  /*03f0*/  @UP0 UIMAD UR4, UR25, UR19, UR8 ;  /* 0x00000013190402a4 */ /* 0x004fe4000f8e0208 */
[----:B------:R-:W-:Y:S02]  /*0400*/  UIMAD UR11, UR8, UR11, UR13 ;  /* 0x0000000b080b72a4 */ /* 0x000fe4000f8e020d */
[----:B------:R-:W-:Y:S02]  /*0410*/  UIADD3 UR12, UP2, UPT, UR9, UR12, URZ ;  /* 0x0000000c090c7290 */ /* 0x000fe4000ff5e0ff */
[----:B------:R-:W-:Y:S01]  /*0420*/  @UP0 UIMAD UR4, UR4, UR36, URZ ;  /* 0x00000024040402a4 */ /* 0x000fe2000f8e02ff */
[----:B------:R-:W1:Y:S01]  /*0430*/  LDCU.64 UR30, c[0x0][0x448] ;  /* 0x00008900ff1e77ac */ /* 0x000e620008000a00 */
[----:B------:R-:W2:Y:S01]  /*0440*/  LDCU.64 UR34, c[0x0][0x528] ;  /* 0x0000a500ff2277ac */ /* 0x000ea20008000a00 */
[----:B------:R-:W-:-:S02]  /*0450*/  UIADD3.X UR24, UPT, UPT, UR24, UR11, URZ, UP2, !UPT ;  /* 0x0000000b18187290 */ /* 0x000fc400097fe4ff */
[----:B0-----:R-:W-:Y:S02]  /*0460*/  @UP0 UIMAD UR11, UR4, UR16, URZ ;  /* 0x00000010040b02a4 */ /* 0x001fe4000f8e02ff */
[----:B------:R-:W-:Y:S01]  /*0470*/  ULEA.HI.X UR7, UR18, UR5, UR7, 0x3, UP1 ;  /* 0x0000000512077291 */ /* 0x000fe200088f1c07 */
[----:B------:R-:W-:Y:S02]  /*0480*/  UMOV UR4, URZ ;  /* 0x000000ff00047c82 */ /* 0x000fe40008000000 */
[----:B------:R-:W-:Y:S01]  /*0490*/  UMOV UR5, URZ ;  /* 0x000000ff00057c82 */ /* 0x000fe20008000000 */
[----:B----4-:R-:W-:Y:S02]  /*04a0*/  @UP0 UIMAD.WIDE UR4, UR11, 0x10, UR32 ;  /* 0x000000100b0408a5 */ /* 0x010fe4000f8e0220 */
[----:B------:R-:W-:Y:S01]  /*04b0*/  UISETP.GE.AND UP0, UPT, UR36, 0x1, UPT ;  /* 0x000000012400788c */ /* 0x000fe2000bf06270 */
[----:B------:R-:W-:Y:S01]  /*04c0*/  CS2R R18, SRZ ;  /* 0x0000000000127805 */ /* 0x000fe2000001ff00 */
[----:B------:R-:W-:-:S02]  /*04d0*/  UIMAD UR10, UR8, UR17, UR15 ;  /* 0x00000011080a72a4 */ /* 0x000fc4000f8e020f */
[----:B-1----:R-:W-:Y:S02]  /*04e0*/  ULEA UR9, UP1, UR14, UR30, 0x3 ;  /* 0x0000001e0e097291 */ /* 0x002fe4000f8218ff */
[----:B--2---:R-:W-:Y:S02]  /*04f0*/  ULEA UR21, UP2, UR12, UR34, 0x1 ;  /* 0x000000220c157291 */ /* 0x004fe4000f8408ff */
[----:B------:R-:W-:Y:S02]  /*0500*/  ULEA.HI.X UR10, UR14, UR31, UR10, 0x3, UP1 ;  /* 0x0000001f0e0a7291 */ /* 0x000fe400088f1c0a */
[----:B------:R-:W-:Y:S01]  /*0510*/  ULEA.HI.X UR24, UR12, UR35, UR24, 0x1, UP2 ;  /* 0x000000230c187291 */ /* 0x000fe200090f0c18 */
[----:B---3--:R-:W-:Y:S11]  /*0520*/  BRA.U !UP0, `(.L_x_12416) ;  /* 0x0000007d08f47547 */ /* 0x008ff6000b800000 */
[----:B------:R-:W0:Y:S01]  /*0530*/  S2R R20, SR_TID.X ;  /* 0x0000000000147919 */ /* 0x000e220000002100 */
[----:B------:R-:W-:Y:S01]  /*0540*/  CS2R R18, SRZ ;  /* 0x0000000000127805 */ /* 0x000fe2000001ff00 */
[----:B------:R-:W1:Y:S01]  /*0550*/  LDCU UR11, c[0x0][0x394] ;  /* 0x00007280ff0b77ac */ /* 0x000e620008000800 */
[----:B------:R-:W-:Y:S01]  /*0560*/  UMOV UR12, UR28 ;  /* 0x0000001c000c7c82 */ /* 0x000fe20008000000 */
[----:B------:R-:W-:Y:S01]  /*0570*/  UMOV UR13, UR29 ;  /* 0x0000001d000d7c82 */ /* 0x000fe20008000000 */
[----:B------:R-:W-:Y:S01]  /*0580*/  UMOV UR14, UR26 ;  /* 0x0000001a000e7c82 */ /* 0x000fe20008000000 */
[----:B------:R-:W-:Y:S01]  /*0590*/  UMOV UR15, UR27 ;  /* 0x0000001b000f7c82 */ /* 0x000fe20008000000 */
[C---:B0-----:R-:W-:Y:S02]  /*05a0*/  SHF.L.U32 R0, R20.reuse, 0x4, RZ ;  /* 0x0000000414007819 */ /* 0x041fe400000006ff */
[----:B------:R-:W-:Y:S02]  /*05b0*/  LOP3.LUT R202, R20, 0x1f, RZ, 0xc0, !PT ;  /* 0x0000001f14ca7812 */ /* 0x000fe400078ec0ff */
[----:B------:R-:W-:-:S04]  /*05c0*/  LOP3.LUT R3, R0, 0x3e00, RZ, 0xc0, !PT ;  /* 0x00003e0000037812 */ /* 0x000fc800078ec0ff */
[----:B-1----:R-:W-:-:S07]  /*05d0*/  LOP3.LUT R7, R3, 0x1f, R20, 0xf8, !PT ;  /* 0x0000001f03077812 */ /* 0x002fce00078ef814 */
.L_x_12436:
[----:B0-----:R-:W0:Y:S01]  /*05e0*/  LDCU UR16, c[0x0][0x388] ;  /* 0x00007100ff1077ac */ /* 0x001e220008000800 */
[----:B------:R-:W-:Y:S02]  /*05f0*/  SHF.L.U32 R0, R20, 0x4, RZ ;  /* 0x0000000414007819 */ /* 0x000fe400000006ff */
[----:B------:R-:W-:Y:S01]  /*0600*/  MOV R2, UR12 ;  /* 0x0000000c00027c02 */ /* 0x000fe20008000f00 */
[----:B------:R-:W-:Y:S01]  /*0610*/  ULEA UR18, UR11, 0xfffffe00, 0x9 ;  /* 0xfffffe000b127891 */ /* 0x000fe2000f8e48ff */
[----:B------:R-:W-:Y:S02]  /*0620*/  LOP3.LUT R5, R0, 0x3e00, RZ, 0xc0, !PT ;  /* 0x00003e0000057812 */ /* 0x000fe400078ec0ff */
[----:B------:R-:W-:Y:S02]  /*0630*/  MOV R3, UR13 ;  /* 0x0000000d00037c02 */ /* 0x000fe40008000f00 */
[----:B------:R-:W-:Y:S02]  /*0640*/  LOP3.LUT R27, R5, 0x1f, R20, 0xf8, !PT ;  /* 0x0000001f051b7812 */ /* 0x000fe400078ef814 */
[----:B------:R-:W-:-:S02]  /*0650*/  PRMT R14, RZ, 0x7610, R14 ;  /* 0x00007610ff0e7816 */ /* 0x000fc4000000000e */
[----:B------:R-:W-:Y:S02]  /*0660*/  PRMT R9, RZ, 0x7610, R9 ;  /* 0x00007610ff097816 */ /* 0x000fe40000000009 */
[----:B------:R-:W-:Y:S02]  /*0670*/  PRMT R33, RZ, 0x7610, R33 ;  /* 0x00007610ff217816 */ /* 0x000fe40000000021 */
[----:B------:R-:W-:Y:S01]  /*0680*/  PRMT R15, RZ, 0x7610, R15 ;  /* 0x00007610ff0f7816 */ /* 0x000fe2000000000f */
[----:B0-----:R-:W-:Y:S01]  /*0690*/  UIADD3 UR32, UPT, UPT, -UR18, UR16, URZ ;  /* 0x0000001012207290 */ /* 0x001fe2000fffe1ff */
[C---:B------:R-:W-:Y:S02]  /*06a0*/  LOP3.LUT R12, R27.reuse, 0xe0, RZ, 0xfc, !PT ;  /* 0x000000e01b0c7812 */ /* 0x040fe400078efcff */
[C---:B------:R-:W-:Y:S02]  /*06b0*/  LOP3.LUT R39, R27.reuse, 0x100, RZ, 0xfc, !PT ;  /* 0x000001001b277812 */ /* 0x040fe400078efcff */
[----:B------:R-:W-:-:S02]  /*06c0*/  LOP3.LUT R51, R27, 0x20, RZ, 0xfc, !PT ;  /* 0x000000201b337812 */ /* 0x000fc400078efcff */
[C---:B------:R-:W-:Y:S01]  /*06d0*/  ISETP.GE.AND P0, PT, R7.reuse, UR32, PT ;  /* 0x0000002007007c0c */ /* 0x040fe2000bf06270 */
[----:B------:R-:W-:Y:S01]  /*06e0*/  IMAD.WIDE.U32 R6, R7, 0x2, R2 ;  /* 0x0000000207067825 */ /* 0x000fe200078e0002 */
[----:B------:R-:W-:Y:S02]  /*06f0*/  SHF.L.U32 R2, R27, 0x1, RZ ;  /* 0x000000011b027819 */ /* 0x000fe400000006ff */
[----:B------:R-:W-:Y:S02]  /*0700*/  P2R R50, PR, RZ, 0x1 ;  /* 0x00000001ff327803 */ /* 0x000fe40000000000 */
[C---:B------:R-:W-:Y:S02]  /*0710*/  IADD3 R4, P1, PT, R2.reuse, UR14, RZ ;  /* 0x0000000e02047c10 */ /* 0x040fe4000ff3e0ff */
[----:B------:R-:W-:Y:S02]  /*0720*/  IADD3 R2, P0, PT, R2, UR21, RZ ;  /* 0x0000001502027c10 */ /* 0x000fe4000ff1e0ff */
[----:B------:R-:W-:-:S02]  /*0730*/  IADD3.X R5, PT, PT, RZ, UR15, RZ, P1, !PT ;  /* 0x0000000fff057c10 */ /* 0x000fc40008ffe4ff */
[----:B------:R-:W-:Y:S02]  /*0740*/  IADD3.X R3, PT, PT, RZ, UR24, RZ, P0, !PT ;  /* 0x00000018ff037c10 */ /* 0x000fe400087fe4ff */
[----:B------:R-:W-:Y:S01]  /*0750*/  ISETP.GE.AND P0, PT, R12, UR32, PT ;  /* 0x000000200c007c0c */ /* 0x000fe2000bf06270 */
[----:B------:R-:W-:Y:S01]  /*0760*/  BAR.SYNC.DEFER_BLOCKING 0x0 ;  /* 0x0000000000007b1d */ /* 0x000fe20000010000 */
[----:B------:R-:W-:Y:S02]  /*0770*/  ISETP.NE.AND P1, PT, R50, RZ, PT ;  /* 0x000000ff3200720c */ /* 0x000fe40003f25270 */
[C---:B------:R-:W-:Y:S02]  /*0780*/  LOP3.LUT R56, R27.reuse, 0xc0, RZ, 0xfc, !PT ;  /* 0x000000c01b387812 */ /* 0x040fe400078efcff */
[C---:B------:R-:W-:Y:S02]  /*0790*/  LOP3.LUT R52, R27.reuse, 0x40, RZ, 0xfc, !PT ;  /* 0x000000401b347812 */ /* 0x040fe400078efcff */
[----:B------:R-:W-:-:S02]  /*07a0*/  LOP3.LUT R53, R27, 0x60, RZ, 0xfc, !PT ;  /* 0x000000601b357812 */ /* 0x000fc400078efcff */
[C---:B------:R-:W-:Y:S02]  /*07b0*/  LOP3.LUT R54, R27.reuse, 0x80, RZ, 0xfc, !PT ;  /* 0x000000801b367812 */ /* 0x040fe400078efcff */
[----:B------:R-:W-:Y:S02]  /*07c0*/  ISETP.GE.AND P2, PT, R56, UR32, PT ;  /* 0x0000002038007c0c */ /* 0x000fe4000bf46270 */
[----:B------:R-:W-:Y:S02]  /*07d0*/  LOP3.LUT R55, R27, 0xa0, RZ, 0xfc, !PT ;  /* 0x000000a01b377812 */ /* 0x000fe400078efcff */
[----:B------:R-:W-:Y:S02]  /*07e0*/  ISETP.GE.AND P6, PT, R52, UR32, PT ;  /* 0x0000002034007c0c */ /* 0x000fe4000bfc6270 */
[----:B------:R-:W-:Y:S02]  /*07f0*/  ISETP.GE.AND P5, PT, R53, UR32, PT ;  /* 0x0000002035007c0c */ /* 0x000fe4000bfa6270 */
[----:B------:R-:W-:-:S02]  /*0800*/  ISETP.GE.AND P4, PT, R54, UR32, PT ;  /* 0x0000002036007c0c */ /* 0x000fc4000bf86270 */
[----:B------:R-:W-:Y:S02]  /*0810*/  ISETP.GE.AND P3, PT, R55, UR32, PT ;  /* 0x0000002037007c0c */ /* 0x000fe4000bf66270 */
[----:B------:R-:W-:Y:S01]  /*0820*/  PRMT R0, RZ, 0x7610, R0 ;  /* 0x00007610ff007816 */ /* 0x000fe20000000000 */
[----:B------:R-:W2:Y:S01]  /*0830*/  @!P0 LDG.E.U16 R14, desc[UR22][R6.64+0x1c0] ;  /* 0x0001c016060e8981 */ /* 0x000ea2000c1e1500 */
[----:B------:R-:W-:Y:S02]  /*0840*/  ISETP.GE.AND P0, PT, R39, UR32, PT ;  /* 0x0000002027007c0c */ /* 0x000fe4000bf06270 */
[----:B------:R-:W-:Y:S01]  /*0850*/  PRMT R11, RZ, 0x7610, R11 ;  /* 0x00007610ff0b7816 */ /* 0x000fe2000000000b */
[----:B------:R-:W3:Y:S01]  /*0860*/  @!P1 LDG.E.U16 R9, desc[UR22][R6.64] ;  /* 0x0000001606099981 */ /* 0x000ee2000c1e1500 */
[----:B------:R-:W-:Y:S02]  /*0870*/  ISETP.GE.AND P1, PT, R51, UR32, PT ;  /* 0x0000002033007c0c */ /* 0x000fe4000bf26270 */
[C---:B------:R-:W-:Y:S01]  /*0880*/  LOP3.LUT R21, R27.reuse, 0x120, RZ, 0xfc, !PT ;  /* 0x000001201b157812 */ /* 0x040fe200078efcff */
[----:B------:R-:W4:Y:S01]  /*0890*/  @!P2 LDG.E.U16 R15, desc[UR22][R6.64+0x180] ;  /* 0x00018016060fa981 */ /* 0x000f22000c1e1500 */
[----:B------:R-:W-:-:S02]  /*08a0*/  LOP3.LUT R22, R27, 0x140, RZ, 0xfc, !PT ;  /* 0x000001401b167812 */ /* 0x000fc400078efcff */
[----:B------:R-:W-:Y:S01]  /*08b0*/  PRMT R8, RZ, 0x7610, R8 ;  /* 0x00007610ff087816 */ /* 0x000fe20000000008 */
[----:B------:R-:W2:Y:S01]  /*08c0*/  @!P6 LDG.E.U16 R11, desc[UR22][R6.64+0x80] ;  /* 0x00008016060be981 */ /* 0x000ea2000c1e1500 */
[----:B------:R-:W-:Y:S02]  /*08d0*/  LOP3.LUT R23, R27, 0x160, RZ, 0xfc, !PT ;  /* 0x000001601b177812 */ /* 0x000fe400078efcff */
[----:B------:R-:W-:Y:S01]  /*08e0*/  PRMT R13, RZ, 0x7610, R13 ;  /* 0x00007610ff0d7816 */ /* 0x000fe2000000000d */
[----:B------:R-:W4:Y:S01]  /*08f0*/  @!P0 LDG.E.U16 R33, desc[UR22][R6.64+0x200] ;  /* 0x0002001606218981 */ /* 0x000f22000c1e1500 */
[----:B------:R-:W-:Y:S02]  /*0900*/  PRMT R10, RZ, 0x7610, R10 ;  /* 0x00007610ff0a7816 */ /* 0x000fe4000000000a */
[----:B------:R-:W-:Y:S01]  /*0910*/  ISETP.GE.AND P0, PT, R21, UR32, PT ;  /* 0x0000002015007c0c */ /* 0x000fe2000bf06270 */
[----:B------:R-:W2:Y:S01]  /*0920*/  @!P1 LDG.E.U16 R0, desc[UR22][R6.64+0x40] ;  /* 0x0000401606009981 */ /* 0x000ea2000c1e1500 */
[----:B------:R-:W-:-:S02]  /*0930*/  ISETP.GE.AND P1, PT, R22, UR32, PT ;  /* 0x0000002016007c0c */ /* 0x000fc4000bf26270 */
[----:B------:R-:W-:Y:S01]  /*0940*/  ISETP.GE.AND P2, PT, R23, UR32, PT ;  /* 0x0000002017007c0c */ /* 0x000fe2000bf46270 */
[----:B------:R-:W4:Y:S01]  /*0950*/  @!P5 LDG.E.U16 R8, desc[UR22][R6.64+0xc0] ;  /* 0x0000c0160608d981 */ /* 0x000f22000c1e1500 */
[C---:B------:R-:W-:Y:S02]  /*0960*/  LOP3.LUT R24, R27.reuse, 0x180, RZ, 0xfc, !PT ;  /* 0x000001801b187812 */ /* 0x040fe400078efcff */
[C---:B------:R-:W-:Y:S01]  /*0970*/  LOP3.LUT R25, R27.reuse, 0x1a0, RZ, 0xfc, !PT ;  /* 0x000001a01b197812 */ /* 0x040fe200078efcff */
[----:B------:R-:W4:Y:S01]  /*0980*/  @!P4 LDG.E.U16 R13, desc[UR22][R6.64+0x100] ;  /* 0x00010016060dc981 */ /* 0x000f22000c1e1500 */
[C---:B------:R-:W-:Y:S02]  /*0990*/  LOP3.LUT R26, R27.reuse, 0x1c0, RZ, 0xfc, !PT ;  /* 0x000001c01b1a7812 */ /* 0x040fe400078efcff */
[----:B------:R-:W-:Y:S01]  /*09a0*/  LOP3.LUT R27, R27, 0x1e0, RZ, 0xfc, !PT ;  /* 0x000001e01b1b7812 */ /* 0x000fe200078efcff */
[----:B------:R-:W4:Y:S01]  /*09b0*/  @!P3 LDG.E.U16 R10, desc[UR22][R6.64+0x140] ;  /* 0x00014016060ab981 */ /* 0x000f22000c1e1500 */
[----:B------:R-:W-:-:S02]  /*09c0*/  PRMT R34, RZ, 0x7610, R34 ;  /* 0x00007610ff227816 */ /* 0x000fc40000000022 */
[----:B------:R-:W-:Y:S02]  /*09d0*/  ISETP.GE.AND P3, PT, R24, UR32, PT ;  /* 0x0000002018007c0c */ /* 0x000fe4000bf66270 */
[----:B------:R-:W-:Y:S02]  /*09e0*/  PRMT R35, RZ, 0x7610, R35 ;  /* 0x00007610ff237816 */ /* 0x000fe40000000023 */
[----:B------:R-:W-:Y:S01]  /*09f0*/  ISETP.GE.AND P4, PT, R25, UR32, PT ;  /* 0x0000002019007c0c */ /* 0x000fe2000bf86270 */
[----:B------:R-:W4:Y:S01]  /*0a00*/  @!P0 LDG.E.U16 R34, desc[UR22][R6.64+0x240] ;  /* 0x0002401606228981 */ /* 0x000f22000c1e1500 */
[----:B------:R-:W-:Y:S02]  /*0a10*/  PRMT R38, RZ, 0x7610, R38 ;  /* 0x00007610ff267816 */ /* 0x000fe40000000026 */
[----:B------:R-:W-:Y:S01]  /*0a20*/  ISETP.GE.AND P5, PT, R26, UR32, PT ;  /* 0x000000201a007c0c */ /* 0x000fe2000bfa6270 */
[----:B------:R-:W4:Y:S01]  /*0a30*/  @!P1 LDG.E.U16 R35, desc[UR22][R6.64+0x280] ;  /* 0x0002801606239981 */ /* 0x000f22000c1e1500 */
[----:B------:R-:W-:-:S02]  /*0a40*/  ISETP.GE.AND P6, PT, R27, UR32, PT ;  /* 0x000000201b007c0c */ /* 0x000fc4000bfc6270 */
[----:B------:R-:W-:Y:S01]  /*0a50*/  PRMT R41, RZ, 0x7610, R41 ;  /* 0x00007610ff297816 */ /* 0x000fe20000000029 */
[----:B------:R-:W4:Y:S01]  /*0a60*/  @!P2 LDG.E.U16 R38, desc[UR22][R6.64+0x2c0] ;  /* 0x0002c0160626a981 */ /* 0x000f22000c1e1500 */
[----:B------:R-:W-:Y:S02]  /*0a70*/  PRMT R40, RZ, 0x7610, R40 ;  /* 0x00007610ff287816 */ /* 0x000fe40000000028 */
[----:B------:R-:W-:Y:S02]  /*0a80*/  PRMT R43, RZ, 0x7610, R43 ;  /* 0x00007610ff2b7816 */ /* 0x000fe4000000002b */
[----:B------:R-:W-:Y:S01]  /*0a90*/  PRMT R42, RZ, 0x7610, R42 ;  /* 0x00007610ff2a7816 */ /* 0x000fe2000000002a */
[----:B------:R-:W4:Y:S04]  /*0aa0*/  @!P3 LDG.E.U16 R41, desc[UR22][R6.64+0x300] ;  /* 0x000300160629b981 */ /* 0x000f28000c1e1500 */
[----:B------:R-:W4:Y:S04]  /*0ab0*/  @!P4 LDG.E.U16 R40, desc[UR22][R6.64+0x340] ;  /* 0x000340160628c981 */ /* 0x000f28000c1e1500 */
[----:B------:R-:W4:Y:S04]  /*0ac0*/  @!P5 LDG.E.U16 R43, desc[UR22][R6.64+0x380] ;  /* 0x00038016062bd981 */ /* 0x000f28000c1e1500 */
[----:B------:R0:W4:Y:S01]  /*0ad0*/  @!P6 LDG.E.U16 R42, desc[UR22][R6.64+0x3c0] ;  /* 0x0003c016062ae981 */ /* 0x000122000c1e1500 */
[----:B------:R-:W0:Y:S01]  /*0ae0*/  S2R R21, SR_LANEID ;  /* 0x0000000000157919 */ /* 0x000e220000000000 */
[----:B------:R-:W1:Y:S01]  /*0af0*/  S2UR UR20, SR_CgaCtaId ;  /* 0x00000000001479c3 */ /* 0x000e620000008800 */
[----:B------:R-:W-:-:S02]  /*0b00*/  UMOV UR16, 0x400 ;  /* 0x0000040000107882 */ /* 0x000fc40000000000 */
[----:B-1----:R-:W-:Y:S01]  /*0b10*/  ULEA UR20, UR20, UR16, 0x18 ;  /* 0x0000001014147291 */ /* 0x002fe2000f8ec0ff */
[----:B------:R-:W-:Y:S01]  /*0b20*/  P2R R49, PR, RZ, 0x1 ;  /* 0x00000001ff317803 */ /* 0x000fe20000000000 */
[----:B------:R-:W1:Y:S01]  /*0b30*/  LDCU UR16, c[0x0][0x38c] ;  /* 0x00007180ff1077ac */ /* 0x000e620008000800 */
[C---:B0-----:R-:W-:Y:S02]  /*0b40*/  IADD3 R6, PT, PT, R21.reuse, 0x80, RZ ;  /* 0x0000008015067810 */ /* 0x041fe40007ffe0ff */
[C---:B------:R-:W-:Y:S02]  /*0b50*/  IADD3 R24, PT, PT, R21.reuse, 0x20, RZ ;  /* 0x0000002015187810 */ /* 0x040fe40007ffe0ff */
[C---:B------:R-:W-:Y:S02]  /*0b60*/  IADD3 R26, PT, PT, R21.reuse, 0x40, RZ ;  /* 0x00000040151a7810 */ /* 0x040fe40007ffe0ff */
[----:B------:R-:W-:Y:S02]  /*0b70*/  LEA.HI.SX32 R6, R6, R21, 0x1b ;  /* 0x0000001506067211 */ /* 0x000fe400078fdaff */
[----:B------:R-:W-:-:S02]  /*0b80*/  IADD3 R28, PT, PT, R21, 0x60, RZ ;  /* 0x00000060151c7810 */ /* 0x000fc40007ffe0ff */
[CC--:B------:R-:W-:Y:S02]  /*0b90*/  LEA.HI.SX32 R22, R21.reuse, R21.reuse, 0x1b ;  /* 0x0000001515167211 */ /* 0x0c0fe400078fdaff */
[----:B------:R-:W-:Y:S02]  /*0ba0*/  IADD3 R30, PT, PT, R21, 0xa0, RZ ;  /* 0x000000a0151e7810 */ /* 0x000fe40007ffe0ff */
[-C--:B------:R-:W-:Y:S02]  /*0bb0*/  LEA.HI.SX32 R23, R24, R21.reuse, 0x1b ;  /* 0x0000001518177211 */ /* 0x080fe400078fdaff */
[-C--:B------:R-:W-:Y:S02]  /*0bc0*/  LEA.HI.SX32 R24, R26, R21.reuse, 0x1b ;  /* 0x000000151a187211 */ /* 0x080fe400078fdaff */
[----:B------:R-:W-:Y:S02]  /*0bd0*/  LEA R26, R6, UR20, 0x1 ;  /* 0x00000014061a7c11 */ /* 0x000fe4000f8e08ff */
[----:B------:R-:W-:-:S02]  /*0be0*/  LEA.HI.SX32 R25, R28, R21, 0x1b ;  /* 0x000000151c197211 */ /* 0x000fc400078fdaff */
[C---:B------:R-:W-:Y:S02]  /*0bf0*/  IADD3 R6, PT, PT, R21.reuse, 0xc0, RZ ;  /* 0x000000c015067810 */ /* 0x040fe40007ffe0ff */
[----:B------:R-:W-:Y:S02]  /*0c00*/  LEA R22, R22, UR20, 0x1 ;  /* 0x0000001416167c11 */ /* 0x000fe4000f8e08ff */
[----:B------:R-:W-:Y:S02]  /*0c10*/  LEA.HI.SX32 R27, R30, R21, 0x1b ;  /* 0x000000151e1b7211 */ /* 0x000fe400078fdaff */
[----:B------:R-:W-:Y:S02]  /*0c20*/  IADD3 R28, PT, PT, R21, 0xe0, RZ ;  /* 0x000000e0151c7810 */ /* 0x000fe40007ffe0ff */
[----:B------:R-:W-:Y:S02]  /*0c30*/  LEA R23, R23, UR20, 0x1 ;  /* 0x0000001417177c11 */ /* 0x000fe4000f8e08ff */
[----:B------:R-:W-:-:S02]  /*0c40*/  IADD3 R30, PT, PT, R21, 0x100, RZ ;  /* 0x00000100151e7810 */ /* 0x000fc40007ffe0ff */
[----:B------:R-:W-:Y:S02]  /*0c50*/  LEA R24, R24, UR20, 0x1 ;  /* 0x0000001418187c11 */ /* 0x000fe4000f8e08ff */
[-C--:B------:R-:W-:Y:S02]  /*0c60*/  LEA.HI.SX32 R6, R6, R21.reuse, 0x1b ;  /* 0x0000001506067211 */ /* 0x080fe400078fdaff */
[----:B------:R-:W-:Y:S02]  /*0c70*/  LEA R25, R25, UR20, 0x1 ;  /* 0x0000001419197c11 */ /* 0x000fe4000f8e08ff */
[-C--:B------:R-:W-:Y:S02]  /*0c80*/  LEA.HI.SX32 R29, R28, R21.reuse, 0x1b ;  /* 0x000000151c1d7211 */ /* 0x080fe400078fdaff */
[----:B------:R-:W-:Y:S02]  /*0c90*/  IADD3 R32, PT, PT, R21, 0x120, RZ ;  /* 0x0000012015207810 */ /* 0x000fe40007ffe0ff */
[----:B------:R-:W-:-:S02]  /*0ca0*/  LEA.HI.SX32 R30, R30, R21, 0x1b ;  /* 0x000000151e1e7211 */ /* 0x000fc400078fdaff */
[----:B------:R-:W-:Y:S02]  /*0cb0*/  LEA R27, R27, UR20, 0x1 ;  /* 0x000000141b1b7c11 */ /* 0x000fe4000f8e08ff */
[----:B------:R-:W-:Y:S02]  /*0cc0*/  IADD3 R36, PT, PT, R21, 0x140, RZ ;  /* 0x0000014015247810 */ /* 0x000fe40007ffe0ff */
[----:B------:R-:W-:Y:S02]  /*0cd0*/  LEA R28, R6, UR20, 0x1 ;  /* 0x00000014061c7c11 */ /* 0x000fe4000f8e08ff */
[----:B------:R-:W-:Y:S02]  /*0ce0*/  LEA R29, R29, UR20, 0x1 ;  /* 0x000000141d1d7c11 */ /* 0x000fe4000f8e08ff */
[----:B------:R-:W-:Y:S02]  /*0cf0*/  LEA.HI.SX32 R31, R32, R21, 0x1b ;  /* 0x00000015201f7211 */ /* 0x000fe400078fdaff */
[----:B------:R-:W-:-:S02]  /*0d00*/  LEA R30, R30, UR20, 0x1 ;  /* 0x000000141e1e7c11 */ /* 0x000fc4000f8e08ff */
[-C--:B------:R-:W-:Y:S02]  /*0d10*/  LEA.HI.SX32 R32, R36, R21.reuse, 0x1b ;  /* 0x0000001524207211 */ /* 0x080fe400078fdaff */
[----:B------:R-:W-:Y:S02]  /*0d20*/  IADD3 R6, PT, PT, R21, 0x180, RZ ;  /* 0x0000018015067810 */ /* 0x000fe40007ffe0ff */
[----:B------:R-:W-:Y:S02]  /*0d30*/  LEA R31, R31, UR20, 0x1 ;  /* 0x000000141f1f7c11 */ /* 0x000fe4000f8e08ff */
[----:B------:R-:W-:Y:S02]  /*0d40*/  LEA R32, R32, UR20, 0x1 ;  /* 0x0000001420207c11 */ /* 0x000fe4000f8e08ff */
[----:B------:R-:W-:Y:S02]  /*0d50*/  IADD3 R36, PT, PT, R21, 0x1e0, RZ ;  /* 0x000001e015247810 */ /* 0x000fe40007ffe0ff */
[----:B------:R-:W-:-:S02]  /*0d60*/  LEA.HI.SX32 R6, R6, R21, 0x1b ;  /* 0x0000001506067211 */ /* 0x000fc400078fdaff */
[----:B------:R-:W-:-:S04]  /*0d70*/  LEA.HI.SX32 R37, R36, R21, 0x1b ;  /* 0x0000001524257211 */ /* 0x000fc800078fdaff */
[----:B------:R-:W-:Y:S02]  /*0d80*/  LEA R37, R37, UR20, 0x1 ;  /* 0x0000001425257c11 */ /* 0x000fe4000f8e08ff */
[----:B------:R-:W-:Y:S02]  /*0d90*/  ISETP.NE.AND P0, PT, R50, RZ, PT ;  /* 0x000000ff3200720c */ /* 0x000fe40003f05270 */
[----:B------:R-:W-:Y:S02]  /*0da0*/  PRMT R7, RZ, 0x7610, R7 ;  /* 0x00007610ff077816 */ /* 0x000fe40000000007 */
[----:B------:R-:W-:Y:S02]  /*0db0*/  P2R R48, PR, RZ, 0x2 ;  /* 0x00000002ff307803 */ /* 0x000fe40000000000 */
[----:B------:R-:W-:Y:S02]  /*0dc0*/  P2R R47, PR, RZ, 0x4 ;  /* 0x00000004ff2f7803 */ /* 0x000fe40000000000 */
[----:B------:R-:W-:-:S02]  /*0dd0*/  ISETP.GE.AND P1, PT, R53, UR32, PT ;  /* 0x0000002035007c0c */ /* 0x000fc4000bf26270 */
[----:B------:R-:W-:Y:S02]  /*0de0*/  P2R R46, PR, RZ, 0x8 ;  /* 0x00000008ff2e7803 */ /* 0x000fe40000000000 */
[----:B------:R-:W-:Y:S02]  /*0df0*/  ISETP.GE.AND P2, PT, R52, UR32, PT ;  /* 0x0000002034007c0c */ /* 0x000fe4000bf46270 */
[----:B------:R-:W-:Y:S02]  /*0e00*/  ISETP.GE.AND P3, PT, R51, UR32, PT ;  /* 0x0000002033007c0c */ /* 0x000fe4000bf66270 */
[----:B------:R-:W-:Y:S02]  /*0e10*/  PRMT R45, RZ, 0x7610, R45 ;  /* 0x00007610ff2d7816 */ /* 0x000fe4000000002d */
[----:B------:R-:W-:Y:S01]  /*0e20*/  PRMT R44, RZ, 0x7610, R44 ;  /* 0x00007610ff2c7816 */ /* 0x000fe2000000002c */
[----:B---3--:R-:W-:Y:S04]  /*0e30*/  STS.U16 [R22], R9 ;  /* 0x0000000916007388 */ /* 0x008fe80000000400 */
[----:B--2---:R0:W-:Y:S04]  /*0e40*/  STS.U16 [R23+0x40], R0 ;  /* 0x0000400017007388 */ /* 0x0041e80000000400 */
[----:B------:R-:W-:Y:S04]  /*0e50*/  STS.U16 [R24+0x80], R11 ;  /* 0x0000800b18007388 */ /* 0x000fe80000000400 */
[----:B----4-:R2:W-:Y:S01]  /*0e60*/  STS.U16 [R25+0xc0], R8 ;  /* 0x0000c00819007388 */ /* 0x0105e20000000400 */
[----:B0-----:R-:W-:-:S03]  /*0e70*/  IADD3 R0, PT, PT, R21, 0x160, RZ ;  /* 0x0000016015007810 */ /* 0x001fc60007ffe0ff */
[----:B------:R-:W-:Y:S01]  /*0e80*/  STS.U16 [R26+0x100], R13 ;  /* 0x0001000d1a007388 */ /* 0x000fe20000000400 */
[----:B------:R-:W-:-:S03]  /*0e90*/  LEA.HI.SX32 R0, R0, R21, 0x1b ;  /* 0x0000001500007211 */ /* 0x000fc600078fdaff */
[----:B------:R0:W-:Y:S01]  /*0ea0*/  STS.U16 [R27+0x140], R10 ;  /* 0x0001400a1b007388 */ /* 0x0001e20000000400 */
[----:B--2---:R-:W-:-:S03]  /*0eb0*/  IADD3 R8, PT, PT, R21, 0x1a0, RZ ;  /* 0x000001a015087810 */ /* 0x004fc60007ffe0ff */
[----:B------:R-:W-:Y:S04]  /*0ec0*/  STS.U16 [R28+0x180], R15 ;  /* 0x0001800f1c007388 */ /* 0x000fe80000000400 */
[----:B------:R-:W-:Y:S01]  /*0ed0*/  STS.U16 [R29+0x1c0], R14 ;  /* 0x0001c00e1d007388 */ /* 0x000fe20000000400 */
[----:B0-----:R-:W-:-:S03]  /*0ee0*/  IADD3 R10, PT, PT, R21, 0x1c0, RZ ;  /* 0x000001c0150a7810 */ /* 0x001fc60007ffe0ff */
[----:B------:R0:W-:Y:S01]  /*0ef0*/  STS.U16 [R30+0x200], R33 ;  /* 0x000200211e007388 */ /* 0x0001e20000000400 */
[-C--:B------:R-:W-:Y:S02]  /*0f00*/  LEA.HI.SX32 R8, R8, R21.reuse, 0x1b ;  /* 0x0000001508087211 */ /* 0x080fe400078fdaff */
[----:B------:R-:W-:Y:S01]  /*0f10*/  LEA.HI.SX32 R10, R10, R21, 0x1b ;  /* 0x000000150a0a7211 */ /* 0x000fe200078fdaff */
[----:B------:R2:W-:Y:S01]  /*0f20*/  STS.U16 [R31+0x240], R34 ;  /* 0x000240221f007388 */ /* 0x0005e20000000400 */
[----:B0-----:R-:W-:Y:S02]  /*0f30*/  LEA R33, R0, UR20, 0x1 ;  /* 0x0000001400217c11 */ /* 0x001fe4000f8e08ff */
[----:B------:R-:W-:Y:S01]  /*0f40*/  SHF.L.U32 R0, R21, 0x4, RZ ;  /* 0x0000000415007819 */ /* 0x000fe200000006ff */
[----:B------:R0:W-:Y:S01]  /*0f50*/  STS.U16 [R32+0x280], R35 ;  /* 0x0002802320007388 */ /* 0x0001e20000000400 */
[----:B--2---:R-:W-:-:S03]  /*0f60*/  LEA R34, R6, UR20, 0x1 ;  /* 0x0000001406227c11 */ /* 0x004fc6000f8e08ff */
[----:B------:R2:W-:Y:S01]  /*0f70*/  STS.U16 [R33+0x2c0], R38 ;  /* 0x0002c02621007388 */ /* 0x0005e20000000400 */
[----:B------:R-:W-:Y:S02]  /*0f80*/  LEA R36, R10, UR20, 0x1 ;  /* 0x000000140a247c11 */ /* 0x000fe4000f8e08ff */
[----:B0-----:R-:W-:Y:S02]  /*0f90*/  LEA R35, R8, UR20, 0x1 ;  /* 0x0000001408237c11 */ /* 0x001fe4000f8e08ff */
[----:B--2---:R-:W-:Y:S01]  /*0fa0*/  LEA.HI.SX32 R38, R0, R0, 0x1b ;  /* 0x0000000000267211 */ /* 0x004fe200078fdaff */
[----:B------:R-:W-:Y:S03]  /*0fb0*/  STS.U16 [R34+0x300], R41 ;  /* 0x0003002922007388 */ /* 0x000fe60000000400 */
[----:B------:R-:W-:Y:S01]  /*0fc0*/  LEA R38, R38, UR20, 0x1 ;  /* 0x0000001426267c11 */ /* 0x000fe2000f8e08ff */
[----:B------:R0:W-:Y:S04]  /*0fd0*/  STS.U16 [R35+0x340], R40 ;  /* 0x0003402823007388 */ /* 0x0001e80000000400 */
[----:B------:R-:W-:Y:S04]  /*0fe0*/  STS.U16 [R36+0x380], R43 ;  /* 0x0003802b24007388 */ /* 0x000fe80000000400 */
[----:B------:R2:W-:Y:S01]  /*0ff0*/  STS.U16 [R37+0x3c0], R42 ;  /* 0x0003c02a25007388 */ /* 0x0005e20000000400 */
[----:B------:R-:W-:-:S03]  /*1000*/  NOP ;  /* 0x0000000000007918 */ /* 0x000fc60000000000 */
[----:B------:R-:W3:Y:S04]  /*1010*/  LDS.U16 R59, [R38] ;  /* 0x00000000263b7984 */ /* 0x000ee80000000400 */
[----:B------:R-:W4:Y:S04]  /*1020*/  LDS.U16 R60, [R38+0x2] ;  /* 0x00000200263c7984 */ /* 0x000f280000000400 */
        /* <DEDUP_REMOVED lines=14> */
[----:B------:R-:W-:Y:S01]  /*1110*/  BAR.SYNC.DEFER_BLOCKING 0x0 ;  /* 0x0000000000007b1d */ /* 0x000fe20000010000 */
[----:B------:R-:W-:-:S02]  /*1120*/  PRMT R11, RZ, 0x7610, R11 ;  /* 0x00007610ff0b7816 */ /* 0x000fc4000000000b */
[----:B------:R-:W-:Y:S02]  /*1130*/  PRMT R8, RZ, 0x7610, R8 ;  /* 0x00007610ff087816 */ /* 0x000fe40000000008 */
[----:B------:R-:W-:Y:S02]  /*1140*/  PRMT R9, RZ, 0x7610, R9 ;  /* 0x00007610ff097816 */ /* 0x000fe40000000009 */
[----:B------:R-:W-:Y:S01]  /*1150*/  PRMT R6, RZ, 0x7610, R6 ;  /* 0x00007610ff067816 */ /* 0x000fe20000000006 */
[----:B------:R-:W3:Y:S01]  /*1160*/  @!P0 LDG.E.U16 R7, desc[UR22][R4.64] ;  /* 0x0000001604078981 */ /* 0x000ee2000c1e1500 */
        /* <DEDUP_REMOVED lines=10> */
[----:B------:R-:W-:Y:S02]  /*1210*/  PRMT R15, RZ, 0x7610, R15 ;  /* 0x00007610ff0f7816 */ /* 0x000fe4000000000f */
[----:B------:R-:W-:Y:S01]  /*1220*/  PRMT R14, RZ, 0x7610, R14 ;  /* 0x00007610ff0e7816 */ /* 0x000fe2000000000e */
[----:B------:R-:W4:Y:S01]  /*1230*/  @!P6 LDG.E.U16 R44, desc[UR22][R4.64+0x3c0] ;  /* 0x0003c016042ce981 */ /* 0x000f22000c1e1500 */
[----:B------:R-:W-:-:S02]  /*1240*/  PRMT R13, RZ, 0x7610, R13 ;  /* 0x00007610ff0d7816 */ /* 0x000fc4000000000d */
[----:B------:R-:W-:Y:S02]  /*1250*/  PRMT R10, RZ, 0x7610, R10 ;  /* 0x00007610ff0a7816 */ /* 0x000fe4000000000a */
        /* <DEDUP_REMOVED lines=8> */
[----:B0-----:R-:W-:Y:S02]  /*12e0*/  PRMT R40, RZ, 0x7610, R40 ;  /* 0x00007610ff287816 */ /* 0x001fe40000000028 */
[----:B------:R-:W-:Y:S02]  /*12f0*/  PRMT R41, RZ, 0x7610, R41 ;  /* 0x00007610ff297816 */ /* 0x000fe40000000029 */
[----:B--2---:R-:W-:Y:S02]  /*1300*/  PRMT R42, RZ, 0x7610, R42 ;  /* 0x00007610ff2a7816 */ /* 0x004fe4000000002a */
[----:B------:R-:W-:Y:S01]  /*1310*/  PRMT R43, RZ, 0x7610, R43 ;  /* 0x00007610ff2b7816 */ /* 0x000fe2000000002b */
[----:B------:R-:W2:Y:S01]  /*1320*/  @!P0 LDG.E.U16 R40, desc[UR22][R4.64+0x240] ;  /* 0x0002401604288981 */ /* 0x000ea2000c1e1500 */
[----:B------:R-:W-:-:S03]  /*1330*/  PRMT R0, RZ, 0x7610, R0 ;  /* 0x00007610ff007816 */ /* 0x000fc60000000000 */
[----:B------:R-:W2:Y:S04]  /*1340*/  @!P1 LDG.E.U16 R41, desc[UR22][R4.64+0x280] ;  /* 0x0002801604299981 */ /* 0x000ea8000c1e1500 */
[----:B------:R-:W2:Y:S04]  /*1350*/  @!P2 LDG.E.U16 R42, desc[UR22][R4.64+0x2c0] ;  /* 0x0002c016042aa981 */ /* 0x000ea8000c1e1500 */
[----:B------:R-:W2:Y:S04]  /*1360*/  @!P3 LDG.E.U16 R43, desc[UR22][R4.64+0x300] ;  /* 0x00030016042bb981 */ /* 0x000ea8000c1e1500 */
[----:B------:R-:W2:Y:S01]  /*1370*/  @!P4 LDG.E.U16 R0, desc[UR22][R4.64+0x340] ;  /* 0x000340160400c981 */ /* 0x000ea2000c1e1500 */
[----:B------:R-:W-:-:S02]  /*1380*/  P2R R48, PR, RZ, 0x1 ;  /* 0x00000001ff307803 */ /* 0x000fc40000000000 */
[----:B------:R-:W-:Y:S02]  /*1390*/  ISETP.NE.AND P0, PT, R50, RZ, PT ;  /* 0x000000ff3200720c */ /* 0x000fe40003f05270 */
[----:B------:R-:W-:Y:S02]  /*13a0*/  PRMT R47, RZ, 0x7610, R47 ;  /* 0x00007610ff2f7816 */ /* 0x000fe4000000002f */
[----:B------:R-:W-:Y:S02]  /*13b0*/  P2R R46, PR, RZ, 0x2 ;  /* 0x00000002ff2e7803 */ /* 0x000fe40000000000 */
[----:B------:R-:W-:Y:S02]  /*13c0*/  ISETP.GE.AND P1, PT, R51, UR32, PT ;  /* 0x0000002033007c0c */ /* 0x000fe4000bf26270 */
[----:B------:R-:W-:Y:S02]  /*13d0*/  PRMT R49, RZ, 0x7610, R49 ;  /* 0x00007610ff317816 */ /* 0x000fe40000000031 */
[----:B------:R-:W-:-:S02]  /*13e0*/  PRMT R51, RZ, 0x7610, R51 ;  /* 0x00007610ff337816 */ /* 0x000fc40000000033 */
[----:B------:R-:W-:Y:S01]  /*13f0*/  PRMT R50, RZ, 0x7610, R50 ;  /* 0x00007610ff327816 */ /* 0x000fe20000000032 */
[----:B---3--:R-:W-:Y:S04]  /*1400*/  STS.U16 [R22], R7 ;  /* 0x0000000716007388 */ /* 0x008fe80000000400 */
        /* <DEDUP_REMOVED lines=34> */
[----:B------:R-:W-:-:S03]  /*1630*/  PRMT R40, RZ, 0x7610, R40 ;  /* 0x00007610ff287816 */ /* 0x000fc60000000028 */
[----:B------:R-:W4:Y:S01]  /*1640*/  @!P0 LDG.E.U16 R47, desc[UR22][R2.64] ;  /* 0x00000016022f8981 */ /* 0x000f22000c1e1500 */
[----:B------:R-:W-:-:S03]  /*1650*/  ISETP.GE.AND P0, PT, R52, UR32, PT ;  /* 0x0000002034007c0c */ /* 0x000fc6000bf06270 */
[----:B------:R-:W4:Y:S01]  /*1660*/  @!P1 LDG.E.U16 R40, desc[UR22][R2.64+0x40] ;  /* 0x0000401602289981 */ /* 0x000f22000c1e1500 */
[----:B------:R-:W-:Y:S02]  /*1670*/  ISETP.GE.AND P1, PT, R53, UR32, PT ;  /* 0x0000002035007c0c */ /* 0x000fe4000bf26270 */
[----:B--2---:R-:W-:Y:S01]  /*1680*/  PRMT R43, RZ, 0x7610, R43 ;  /* 0x00007610ff2b7816 */ /* 0x004fe2000000002b */
[----:B------:R-:W2:Y:S01]  /*1690*/  @!P3 LDG.E.U16 R51, desc[UR22][R2.64+0x300] ;  /* 0x000300160233b981 */ /* 0x000ea2000c1e1500 */
[----:B------:R-:W-:Y:S02]  /*16a0*/  PRMT R42, RZ, 0x7610, R42 ;  /* 0x00007610ff2a7816 */ /* 0x000fe4000000002a */
[----:B---3--:R-:W-:Y:S01]  /*16b0*/  PRMT R45, RZ, 0x7610, R45 ;  /* 0x00007610ff2d7816 */ /* 0x008fe2000000002d */
[----:B------:R-:W3:Y:S04]  /*16c0*/  @!P4 LDG.E.U16 R50, desc[UR22][R2.64+0x340] ;  /* 0x000340160232c981 */ /* 0x000ee8000c1e1500 */
[----:B------:R-:W2:Y:S01]  /*16d0*/  @!P0 LDG.E.U16 R41, desc[UR22][R2.64+0x80] ;  /* 0x0000801602298981 */ /* 0x000ea2000c1e1500 */
[----:B------:R-:W-:-:S03]  /*16e0*/  ISETP.GE.AND P0, PT, R54, UR32, PT ;  /* 0x0000002036007c0c */ /* 0x000fc6000bf06270 */
[----:B------:R-:W3:Y:S01]  /*16f0*/  @!P1 LDG.E.U16 R42, desc[UR22][R2.64+0xc0] ;  /* 0x0000c016022a9981 */ /* 0x000ee2000c1e1500 */
[----:B------:R-:W-:-:S09]  /*1700*/  ISETP.GE.AND P1, PT, R55, UR32, PT ;  /* 0x0000002037007c0c */ /* 0x000fd2000bf26270 */
[----:B------:R-:W3:Y:S01]  /*1710*/  @!P0 LDG.E.U16 R43, desc[UR22][R2.64+0x100] ;  /* 0x00010016022b8981 */ /* 0x000ee2000c1e1500 */
[----:B------:R-:W-:Y:S02]  /*1720*/  ISETP.GE.AND P0, PT, R56, UR32, PT ;  /* 0x0000002038007c0c */ /* 0x000fe4000bf06270 */
[----:B----4-:R-:W-:-:S06]  /*1730*/  PRMT R44, RZ, 0x7610, R44 ;  /* 0x00007610ff2c7816 */ /* 0x010fcc000000002c */
[----:B------:R-:W4:Y:S01]  /*1740*/  @!P1 LDG.E.U16 R44, desc[UR22][R2.64+0x140] ;  /* 0x00014016022c9981 */ /* 0x000f22000c1e1500 */
[----:B------:R-:W-:-:S04]  /*1750*/  ISETP.GE.AND P1, PT, R12, UR32, PT ;  /* 0x000000200c007c0c */ /* 0x000fc8000bf26270 */
[----:B------:R-:W4:Y:S01]  /*1760*/  @!P0 LDG.E.U16 R45, desc[UR22][R2.64+0x180] ;  /* 0x00018016022d8981 */ /* 0x000f22000c1e1500 */
[----:B------:R-:W-:Y:S02]  /*1770*/  ISETP.GE.AND P0, PT, R39, UR32, PT ;  /* 0x0000002027007c0c */ /* 0x000fe4000bf06270 */
[----:B------:R-:W-:Y:S02]  /*1780*/  PRMT R39, RZ, 0x7610, R39 ;  /* 0x00007610ff277816 */ /* 0x000fe40000000027 */
[----:B------:R-:W-:-:S06]  /*1790*/  PRMT R12, RZ, 0x7610, R12 ;  /* 0x00007610ff0c7816 */ /* 0x000fcc000000000c */
[----:B------:R-:W4:Y:S01]  /*17a0*/  @!P1 LDG.E.U16 R12, desc[UR22][R2.64+0x1c0] ;  /* 0x0001c016020c9981 */ /* 0x000f22000c1e1500 */
[----:B------:R-:W-:-:S03]  /*17b0*/  ISETP.NE.AND P1, PT, R46, RZ, PT ;  /* 0x000000ff2e00720c */ /* 0x000fc60003f25270 */
[----:B------:R-:W4:Y:S01]  /*17c0*/  @!P0 LDG.E.U16 R39, desc[UR22][R2.64+0x200] ;  /* 0x0002001602278981 */ /* 0x000f22000c1e1500 */
[----:B------:R-:W-:Y:S02]  /*17d0*/  ISETP.NE.AND P0, PT, R48, RZ, PT ;  /* 0x000000ff3000720c */ /* 0x000fe40003f05270 */
[----:B------:R-:W-:Y:S02]  /*17e0*/  PRMT R46, RZ, 0x7610, R46 ;  /* 0x00007610ff2e7816 */ /* 0x000fe4000000002e */
[----:B------:R-:W-:Y:S02]  /*17f0*/  PRMT R48, RZ, 0x7610, R48 ;  /* 0x00007610ff307816 */ /* 0x000fe40000000030 */
[----:B------:R-:W-:Y:S02]  /*1800*/  PRMT R53, RZ, 0x7610, R53 ;  /* 0x00007610ff357816 */ /* 0x000fe40000000035 */
[----:B------:R-:W-:Y:S01]  /*1810*/  PRMT R0, RZ, 0x7610, R0 ;  /* 0x00007610ff007816 */ /* 0x000fe20000000000 */
[----:B------:R-:W4:Y:S04]  /*1820*/  @!P1 LDG.E.U16 R49, desc[UR22][R2.64+0x280] ;  /* 0x0002801602319981 */ /* 0x000f28000c1e1500 */
[----:B------:R-:W4:Y:S04]  /*1830*/  @!P0 LDG.E.U16 R46, desc[UR22][R2.64+0x240] ;  /* 0x00024016022e8981 */ /* 0x000f28000c1e1500 */
[----:B------:R-:W4:Y:S04]  /*1840*/  @!P2 LDG.E.U16 R48, desc[UR22][R2.64+0x2c0] ;  /* 0x0002c0160230a981 */ /* 0x000f28000c1e1500 */
[----:B------:R-:W4:Y:S04]  /*1850*/  @!P5 LDG.E.U16 R53, desc[UR22][R2.64+0x380] ;  /* 0x000380160235d981 */ /* 0x000f28000c1e1500 */
[----:B------:R-:W4:Y:S01]  /*1860*/  @!P6 LDG.E.U16 R0, desc[UR22][R2.64+0x3c0] ;  /* 0x0003c0160200e981 */ /* 0x000f22000c1e1500 */
[----:B------:R-:W-:-:S02]  /*1870*/  SHF.L.U32 R59, R59, 0x10, RZ ;  /* 0x000000103b3b7819 */ /* 0x000fc400000006ff */
[----:B------:R-:W-:Y:S02]  /*1880*/  SHF.L.U32 R60, R60, 0x10, RZ ;  /* 0x000000103c3c7819 */ /* 0x000fe400000006ff */
[----:B-1----:R-:W-:Y:S02]  /*1890*/  SHF.L.U32 R61, R61, 0x10, RZ ;  /* 0x000000103d3d7819 */ /* 0x002fe400000006ff */
        /* <DEDUP_REMOVED lines=16> */
[----:B------:R-:W-:Y:S01]  /*19a0*/  HFMA2 R111, -RZ, RZ, 0, 0 ;  /* 0x00000000ff6f7431 */ /* 0x000fe200000001ff */
[----:B------:R-:W-:-:S02]  /*19b0*/  CS2R R54, SRZ ;  /* 0x0000000000367805 */ /* 0x000fc4000001ff00 */
[----:B------:R-:W-:Y:S02]  /*19c0*/  MOV R117, RZ ;  /* 0x000000ff00757202 */ /* 0x000fe40000000f00 */
[----:B------:R-:W-:Y:S02]  /*19d0*/  CS2R R56, SRZ ;  /* 0x0000000000387805 */ /* 0x000fe4000001ff00 */
[----:B------:R-:W-:Y:S02]  /*19e0*/  MOV R114, RZ ;  /* 0x000000ff00727202 */ /* 0x000fe40000000f00 */
[----:B------:R-:W-:Y:S01]  /*19f0*/  MOV R58, RZ ;  /* 0x000000ff003a7202 */ /* 0x000fe20000000f00 */
[----:B------:R-:W-:Y:S04]  /*1a00*/  STS.U16 [R22], R47 ;  /* 0x0000002f16007388 */ /* 0x000fe80000000400 */
[----:B------:R-:W-:Y:S04]  /*1a10*/  STS.U16 [R23+0x40], R40 ;  /* 0x0000402817007388 */ /* 0x000fe80000000400 */
[----:B--2---:R-:W-:Y:S04]  /*1a20*/  STS.U16 [R24+0x80], R41 ;  /* 0x0000802918007388 */ /* 0x004fe80000000400 */
        /* <DEDUP_REMOVED lines=63> */
[----:B------:R-:W-:Y:S02]  /*1e20*/  CS2R R50, SRZ ;  /* 0x0000000000327805 */ /* 0x000fe4000001ff00 */
[----:B------:R-:W-:Y:S01]  /*1e30*/  MOV R46, RZ ;  /* 0x000000ff002e7202 */ /* 0x000fe20000000f00 */
[-C--:B-----5:R-:W-:Y:S01]  /*1e40*/  FMUL.FTZ R75, R85, R16.reuse ;  /* 0x00000010554b7220 */ /* 0x0a0fe20000410000 */
        /* <DEDUP_REMOVED lines=19> */
[----:B------:R-:W-:Y:S01]  /*1f80*/  SHF.L.U32 R104, R10, 0x10, RZ ;  /* 0x000000100a687819 */ /* 0x000fe200000006ff */
[----:B------:R-:W-:Y:S01]  /*1f90*/  UISETP.NE.AND UP0, UPT, UR11, 0x1, UPT ;  /* 0x000000010b00788c */ /* 0x000fe2000bf05270 */
[----:B------:R-:W-:Y:S01]  /*1fa0*/  SHF.L.U32 R106, R11, 0x10, RZ ;  /* 0x000000100b6a7819 */ /* 0x000fe200000006ff */
[----:B------:R-:W-:Y:S01]  /*1fb0*/  FADD.FTZ R0, R85, R85 ;  /* 0x0000005555007221 */ /* 0x000fe20000010000 */
        /* <DEDUP_REMOVED lines=26> */
[----:B------:R-:W-:Y:S01]  /*2160*/  FADD.FTZ R101, R106, R17 ;  /* 0x000000116a657221 */ /* 0x000fe20000010000 */
[----:B------:R-:W-:Y:S01]  /*2170*/  SHF.L.U32 R128, R83, 0x10, RZ ;  /* 0x0000001053807819 */ /* 0x000fe200000006ff */
[----:B------:R-:W-:Y:S01]  /*2180*/  FADD.FTZ R83, R89, R89 ;  /* 0x0000005959537221 */ /* 0x000fe20000010000 */
[----:B------:R-:W-:Y:S01]  /*2190*/  PLOP3.LUT P0, PT, PT, PT, UP0, 0x80, 0x8 ;  /* 0x000000000008781c */ /* 0x000fe20003f0f008 */
[----:B------:R-:W-:Y:S01]  /*21a0*/  FADD.FTZ R89, R95, R95 ;  /* 0x0000005f5f597221 */ /* 0x000fe20000010000 */
[----:B------:R-:W-:Y:S01]  /*21b0*/  FADD.FTZ R92, R94, R94 ;  /* 0x0000005e5e5c7221 */ /* 0x000fe20000010000 */
[--C-:B------:R-:W-:Y:S01]  /*21c0*/  FADD.FTZ R97, R100, R17.reuse ;  /* 0x0000001164617221 */ /* 0x100fe20000010000 */
[--C-:B------:R-:W-:Y:S01]  /*21d0*/  FADD.FTZ R104, R108, R17.reuse ;  /* 0x000000116c687221 */ /* 0x100fe20000010000 */
[----:B------:R-:W-:Y:S01]  /*21e0*/  FADD.FTZ R106, R110, R17 ;  /* 0x000000116e6a7221 */ /* 0x000fe20000010000 */
[----:B------:R-:W-:Y:S01]  /*21f0*/  FADD.FTZ R79, R3, R3 ;  /* 0x00000003034f7221 */ /* 0x000fe20000010000 */
[----:B------:R-:W-:Y:S01]  /*2200*/  FADD.FTZ R80, R12, R12 ;  /* 0x0000000c0c507221 */ /* 0x000fe20000010000 */
[----:B------:R-:W-:Y:S01]  /*2210*/  MOV R94, RZ ;  /* 0x000000ff005e7202 */ /* 0x000fe20000000f00 */
[--C-:B------:R-:W-:Y:S01]  /*2220*/  FADD.FTZ R96, R4, R17.reuse ;  /* 0x0000001104607221 */ /* 0x100fe20000010000 */
[----:B------:R-:W-:Y:S01]  /*2230*/  MOV R54, RZ ;  /* 0x000000ff00367202 */ /* 0x000fe20000000f00 */
        /* <DEDUP_REMOVED lines=14> */
[----:B------:R-:W0:Y:S03]  /*2320*/  LDCU.128 UR28, c[0x0][0x3a0] ;  /* 0x00007400ff1c77ac */ /* 0x000e260008000c00 */
.L_x_12435:
        /* <DEDUP_REMOVED lines=11> */
[----:B-1-3--:R-:W-:Y:S01]  /*23e0*/  IMAD.WIDE.U32 R4, R94, UR36, RZ ;  /* 0x000000245e047c25 */ /* 0x00afe2000f8e00ff */
        /* <DEDUP_REMOVED lines=17> */
[-C--:B-----5:R-:W-:Y:S01]  /*2500*/  FMUL.FTZ R14, R96, R9.reuse ;  /* 0x00000009600e7220 */ /* 0x0a0fe20000410000 */
[-C--:B0-----:R-:W-:Y:S01]  /*2510*/  FMUL.FTZ R7, R98, R9.reuse ;  /* 0x0000000962077220 */ /* 0x081fe20000410000 */
[-C--:B------:R-:W-:Y:S01]  /*2520*/  FMUL.FTZ R119, R95, R9.reuse ;  /* 0x000000095f777220 */ /* 0x080fe20000410000 */
[----:B----4-:R-:W-:Y:S01]  /*2530*/  FMUL.FTZ R12, R97, R9 ;  /* 0x00000009610c7220 */ /* 0x010fe20000410000 */
[----:B------:R-:W-:Y:S01]  /*2540*/  FMUL.RZ R120, R14, 0.15915493667125701904 ;  /* 0x3e22f9830e787820 */ /* 0x000fe2000040c000 */
[----:B------:R-:W-:Y:S01]  /*2550*/  FMUL.FTZ R14, R8, 1.4426950216293334961 ;  /* 0x3fb8aa3b080e7820 */ /* 0x000fe20000410000 */
[----:B------:R-:W-:Y:S01]  /*2560*/  FMUL.RZ R124, R7, 0.15915493667125701904 ;  /* 0x3e22f983077c7820 */ /* 0x000fe2000040c000 */
[----:B------:R-:W-:Y:S01]  /*2570*/  FMUL.RZ R123, R119, 0.15915493667125701904 ;  /* 0x3e22f983777b7820 */ /* 0x000fe2000040c000 */
[----:B------:R-:W-:Y:S01]  /*2580*/  MUFU.SIN R122, R120 ;  /* 0x00000078007a7308 */ /* 0x000fe20000000400 */
[-C--:B------:R-:W-:Y:S01]  /*2590*/  FMUL.FTZ R6, R95, R14.reuse ;  /* 0x0000000e5f067220 */ /* 0x080fe20000410000 */
[-C--:B------:R-:W-:Y:S01]  /*25a0*/  FMUL.FTZ R7, R98, R14.reuse ;  /* 0x0000000e62077220 */ /* 0x080fe20000410000 */
[----:B------:R-:W-:Y:S01]  /*25b0*/  FMUL.RZ R127, R12, 0.15915493667125701904 ;  /* 0x3e22f9830c7f7820 */ /* 0x000fe2000040c000 */
[-C--:B------:R-:W-:Y:S01]  /*25c0*/  FMUL.FTZ R12, R97, R14.reuse ;  /* 0x0000000e610c7220 */ /* 0x080fe20000410000 */
[----:B------:R-:W-:-:S03]  /*25d0*/  FMUL.FTZ R15, R96, R14 ;  /* 0x0000000e600f7220 */ /* 0x000fc60000410000 */
[----:B------:R-:W-:Y:S08]  /*25e0*/  MUFU.COS R128, R120 ;  /* 0x0000007800807308 */ /* 0x000ff00000000000 */
[----:B------:R0:W-:Y:S08]  /*25f0*/  MUFU.EX2 R126, R6 ;  /* 0x00000006007e7308 */ /* 0x0001f00000000800 */
        /* <DEDUP_REMOVED lines=10> */
[----:B0-----:R-:W-:-:S07]  /*26a0*/  FMUL.FTZ R6, R101, R9 ;  /* 0x0000000965067220 */ /* 0x001fce0000410000 */
[----:B------:R0:W-:Y:S01]  /*26b0*/  MUFU.COS R121, R124 ;  /* 0x0000007c00797308 */ /* 0x0001e20000000000 */
[----:B-1----:R-:W-:-:S04]  /*26c0*/  FMUL.FTZ R7, R104, R9 ;  /* 0x0000000968077220 */ /* 0x002fc80000410000 */
        /* <DEDUP_REMOVED lines=8> */
[----:B------:R-:W0:Y:S08]  /*2750*/  MUFU.COS R131, R123 ;  /* 0x0000007b00837308 */ /* 0x000e300000000000 */
[----:B------:R-:W-:Y:S08]  /*2760*/  MUFU.SIN R123, R127 ;  /* 0x0000007f007b7308 */ /* 0x000ff00000000400 */
[----:B------:R1:W-:Y:S01]  /*2770*/  MUFU.COS R133, R127 ;  /* 0x0000007f00857308 */ /* 0x0003e20000000000 */
[C---:B0-----:R-:W-:Y:S01]  /*2780*/  FMUL.FTZ R131, R126.reuse, R131 ;  /* 0x000000837e837220 */ /* 0x041fe20000410000 */
[----:B------:R-:W-:-:S06]  /*2790*/  FMUL.FTZ R126, R126, R119 ;  /* 0x000000777e7e7220 */ /* 0x000fcc0000410000 */
[----:B------:R0:W-:Y:S01]  /*27a0*/  MUFU.EX2 R164, R6 ;  /* 0x0000000600a47308 */ /* 0x0001e20000000800 */
[----:B-1----:R-:W-:Y:S01]  /*27b0*/  FMUL.RZ R127, R124, 0.15915493667125701904 ;  /* 0x3e22f9837c7f7820 */ /* 0x002fe2000040c000 */
[----:B------:R-:W-:-:S06]  /*27c0*/  FMUL.FTZ R124, R102, R14 ;  /* 0x0000000e667c7220 */ /* 0x000fcc0000410000 */
[----:B------:R1:W-:Y:S01]  /*27d0*/  MUFU.EX2 R169, R7 ;  /* 0x0000000700a97308 */ /* 0x0003e20000000800 */
[----:B0-----:R-:W-:-:S07]  /*27e0*/  FMUL.FTZ R6, R106, R9 ;  /* 0x000000096a067220 */ /* 0x001fce0000410000 */
[----:B------:R-:W-:Y:S01]  /*27f0*/  MUFU.SIN R136, R135 ;  /* 0x0000008700887308 */ /* 0x000fe20000000400 */
[----:B-1----:R-:W-:-:S04]  /*2800*/  FMUL.FTZ R7, R105, R9 ;  /* 0x0000000969077220 */ /* 0x002fc80000410000 */
[----:B------:R-:W-:Y:S01]  /*2810*/  FMUL.RZ R147, R7, 0.15915493667125701904 ;  /* 0x3e22f98307937820 */ /* 0x000fe2000040c000 */
[----:B------:R-:W-:Y:S02]  /*2820*/  FMUL.FTZ R7, R105, R14 ;  /* 0x0000000e69077220 */ /* 0x000fe40000410000 */
[----:B------:R-:W0:Y:S08]  /*2830*/  MUFU.COS R138, R135 ;  /* 0x00000087008a7308 */ /* 0x000e300000000000 */
[----:B------:R1:W-:Y:S08]  /*2840*/  MUFU.EX2 R163, R124 ;  /* 0x0000007c00a37308 */ /* 0x0003f00000000800 */
[----:B------:R-:W-:Y:S01]  /*2850*/  MUFU.SIN R135, R132 ;  /* 0x0000008400877308 */ /* 0x000fe20000000400 */
[----:B-1----:R-:W-:Y:S01]  /*2860*/  FMUL.FTZ R124, R103, R9 ;  /* 0x00000009677c7220 */ /* 0x002fe20000410000 */
[----:B0-----:R-:W-:-:S06]  /*2870*/  FMUL.FTZ R138, R129, R138 ;  /* 0x0000008a818a7220 */ /* 0x001fcc0000410000 */
[----:B------:R0:W1:Y:S08]  /*2880*/  MUFU.COS R137, R132 ;  /* 0x0000008400897308 */ /* 0x0000700000000000 */
[----:B------:R-:W4:Y:S01]  /*2890*/  MUFU.EX2 R12, R12 ;  /* 0x0000000c000c7308 */ /* 0x000f220000000800 */
[----:B0-----:R-:W-:Y:S01]  /*28a0*/  FMUL.RZ R132, R6, 0.15915493667125701904 ;  /* 0x3e22f98306847820 */ /* 0x001fe2000040c000 */
[----:B------:R-:W-:-:S06]  /*28b0*/  FMUL.FTZ R6, R106, R14 ;  /* 0x0000000e6a067220 */ /* 0x000fcc0000410000 */
[----:B------:R-:W-:Y:S01]  /*28c0*/  MUFU.SIN R140, R127 ;  /* 0x0000007f008c7308 */ /* 0x000fe20000000400 */
[C---:B-1----:R-:W-:Y:S01]  /*28d0*/  FMUL.FTZ R162, R164.reuse, R137 ;  /* 0x00000089a4a27220 */ /* 0x042fe20000410000 */
[----:B------:R-:W-:-:S06]  /*28e0*/  FMUL.FTZ R164, R164, R135 ;  /* 0x00000087a4a47220 */ /* 0x000fcc0000410000 */
[----:B------:R0:W1:Y:S01]  /*28f0*/  MUFU.COS R142, R127 ;  /* 0x0000007f008e7308 */ /* 0x0000620000000000 */
[----:B----4-:R-:W-:-:S07]  /*2900*/  FMUL.FTZ R133, R12, R133 ;  /* 0x000000850c857220 */ /* 0x010fce0000410000 */
[----:B------:R4:W-:Y:S01]  /*2910*/  MUFU.EX2 R173, R6 ;  /* 0x0000000600ad7308 */ /* 0x0009e20000000800 */
[----:B0-----:R-:W-:Y:S01]  /*2920*/  FMUL.RZ R127, R124, 0.15915493667125701904 ;  /* 0x3e22f9837c7f7820 */ /* 0x001fe2000040c000 */
[----:B------:R-:W-:-:S06]  /*2930*/  FMUL.FTZ R124, R103, R14 ;  /* 0x0000000e677c7220 */ /* 0x000fcc0000410000 */
[----:B------:R0:W-:Y:S01]  /*2940*/  MUFU.EX2 R177, R7 ;  /* 0x0000000700b17308 */ /* 0x0001e20000000800 */
[----:B----4-:R-:W-:Y:S01]  /*2950*/  FMUL.FTZ R6, R107, R9 ;  /* 0x000000096b067220 */ /* 0x010fe20000410000 */
[C---:B-1----:R-:W-:Y:S01]  /*2960*/  FMUL.FTZ R165, R163.reuse, R142 ;  /* 0x0000008ea3a57220 */ /* 0x042fe20000410000 */
[----:B------:R-:W-:Y:S02]  /*2970*/  FMUL.FTZ R163, R163, R140 ;  /* 0x0000008ca3a37220 */ /* 0x000fe40000410000 */
[----:B------:R-:W-:Y:S01]  /*2980*/  FMUL.RZ R151, R6, 0.15915493667125701904 ;  /* 0x3e22f98306977820 */ /* 0x000fe2000040c000 */
[-C--:B---3--:R-:W-:Y:S02]  /*2990*/  FMUL.FTZ R6, R2, R5.reuse ;  /* 0x0000000502067220 */ /* 0x088fe40000410000 */
[----:B------:R1:W-:Y:S01]  /*29a0*/  MUFU.EX2 R168, R124 ;  /* 0x0000007c00a87308 */ /* 0x0003e20000000800 */
[C---:B0-----:R-:W-:Y:S01]  /*29b0*/  FMUL.FTZ R7, R3.reuse, R5 ;  /* 0x0000000503077220 */ /* 0x041fe20000410000 */
[----:B------:R-:W-:Y:S01]  /*29c0*/  FMUL.FTZ R5, R110, R9 ;  /* 0x000000096e057220 */ /* 0x000fe20000410000 */
[----:B------:R-:W-:-:S02]  /*29d0*/  FFMA.FTZ R6, R3, R4, R6 ;  /* 0x0000000403067223 */ /* 0x000fc40000010006 */
[----:B------:R-:W-:Y:S01]  /*29e0*/  FFMA.FTZ R7, R2, R4, -R7 ;  /* 0x0000000402077223 */ /* 0x000fe20000010807 */
[-C--:B------:R-:W-:Y:S01]  /*29f0*/  FMUL.FTZ R2, R109, R9.reuse ;  /* 0x000000096d027220 */ /* 0x080fe20000410000 */
[----:B------:R-:W-:Y:S01]  /*2a00*/  FMUL.RZ R5, R5, 0.15915493667125701904 ;  /* 0x3e22f98305057820 */ /* 0x000fe2000040c000 */
[----:B------:R-:W-:Y:S01]  /*2a10*/  MUFU.EX2 R15, R15 ;  /* 0x0000000f000f7308 */ /* 0x000fe20000000800 */
[----:B-1----:R-:W-:Y:S01]  /*2a20*/  FMUL.FTZ R124, R108, R9 ;  /* 0x000000096c7c7220 */ /* 0x002fe20000410000 */
[----:B------:R-:W-:Y:S01]  /*2a30*/  FMUL.RZ R3, R2, 0.15915493667125701904 ;  /* 0x3e22f98302037820 */ /* 0x000fe2000040c000 */
[----:B------:R-:W-:Y:S01]  /*2a40*/  IADD3 R2, PT, PT, R94, UR16, RZ ;  /* 0x000000105e027c10 */ /* 0x000fe2000fffe0ff */
[-C--:B------:R-:W-:Y:S01]  /*2a50*/  FMUL.FTZ R119, R80, R7.reuse ;  /* 0x0000000750777220 */ /* 0x080fe20000410000 */
[----:B------:R-:W-:Y:S01]  /*2a60*/  FMUL.RZ R149, R124, 0.15915493667125701904 ;  /* 0x3e22f9837c957820 */ /* 0x000fe2000040c000 */
[----:B------:R-:W-:Y:S01]  /*2a70*/  FMUL.FTZ R124, R108, R14 ;  /* 0x0000000e6c7c7220 */ /* 0x000fe20000410000 */
[----:B------:R-:W-:Y:S01]  /*2a80*/  @P2 IADD3 R2, PT, PT, R20, 0x200, RZ ;  /* 0x0000020014022810 */ /* 0x000fe20007ffe0ff */
[----:B------:R-:W-:Y:S01]  /*2a90*/  MUFU.SIN R139, R127 ;  /* 0x0000007f008b7308 */ /* 0x000fe20000000400 */
[-C--:B------:R-:W-:Y:S01]  /*2aa0*/  FMUL.FTZ R135, R81, R7.reuse ;  /* 0x0000000751877220 */ /* 0x080fe20000410000 */
[-C--:B------:R-:W-:Y:S01]  /*2ab0*/  FMUL.FTZ R161, R83, R7.reuse ;  /* 0x0000000753a17220 */ /* 0x080fe20000410000 */
[----:B------:R-:W-:Y:S01]  /*2ac0*/  LEA R2, R2, UR20, 0x3 ;  /* 0x0000001402027c11 */ /* 0x000fe2000f8e18ff */
[-C--:B------:R-:W-:Y:S01]  /*2ad0*/  FMUL.FTZ R172, R84, R7.reuse ;  /* 0x0000000754ac7220 */ /* 0x080fe20000410000 */
[-C--:B------:R-:W-:Y:S01]  /*2ae0*/  FMUL.FTZ R184, R85, R7.reuse ;  /* 0x0000000755b87220 */ /* 0x080fe20000410000 */
[-C--:B------:R-:W-:Y:S01]  /*2af0*/  FMUL.FTZ R186, R86, R7.reuse ;  /* 0x0000000756ba7220 */ /* 0x080fe20000410000 */
[-C--:B------:R-:W-:Y:S01]  /*2b00*/  FMUL.FTZ R188, R87, R7.reuse ;  /* 0x0000000757bc7220 */ /* 0x080fe20000410000 */
[----:B------:R0:W1:Y:S01]  /*2b10*/  MUFU.COS R141, R127 ;  /* 0x0000007f008d7308 */ /* 0x0000620000000000 */
[-C--:B------:R-:W-:Y:S01]  /*2b20*/  FMUL.FTZ R190, R88, R7.reuse ;  /* 0x0000000758be7220 */ /* 0x080fe20000410000 */
[-C--:B------:R-:W-:Y:S01]  /*2b30*/  FMUL.FTZ R192, R89, R7.reuse ;  /* 0x0000000759c07220 */ /* 0x080fe20000410000 */
[----:B------:R-:W-:Y:S01]  /*2b40*/  FMUL.FTZ R159, R90, R7 ;  /* 0x000000075a9f7220 */ /* 0x000fe20000410000 */
[-C--:B------:R-:W-:Y:S01]  /*2b50*/  FMUL.FTZ R137, R82, -R6.reuse ;  /* 0x8000000652897220 */ /* 0x080fe20000410000 */
[-C--:B------:R-:W-:Y:S01]  /*2b60*/  FMUL.FTZ R160, R83, -R6.reuse ;  /* 0x8000000653a07220 */ /* 0x080fe20000410000 */
[-C--:B------:R-:W-:Y:S01]  /*2b70*/  FMUL.FTZ R176, R84, -R6.reuse ;  /* 0x8000000654b07220 */ /* 0x080fe20000410000 */
[----:B------:R-:W-:Y:S01]  /*2b80*/  FMUL.FTZ R185, R85, -R6 ;  /* 0x8000000655b97220 */ /* 0x000fe20000410000 */
[----:B------:R-:W-:Y:S01]  /*2b90*/  MUFU.SIN R148, R132 ;  /* 0x0000008400947308 */ /* 0x000fe20000000400 */
[----:B0-----:R-:W-:Y:S01]  /*2ba0*/  FMUL.FTZ R127, R107, R14 ;  /* 0x0000000e6b7f7220 */ /* 0x001fe20000410000 */
[-C--:B------:R-:W-:Y:S01]  /*2bb0*/  FMUL.FTZ R187, R86, -R6.reuse ;  /* 0x8000000656bb7220 */ /* 0x080fe20000410000 */
[-C--:B------:R-:W-:Y:S01]  /*2bc0*/  FMUL.FTZ R189, R87, -R6.reuse ;  /* 0x8000000657bd7220 */ /* 0x080fe20000410000 */
[-C--:B------:R-:W-:Y:S01]  /*2bd0*/  FMUL.FTZ R191, R88, -R6.reuse ;  /* 0x8000000658bf7220 */ /* 0x080fe20000410000 */
[-C--:B------:R-:W-:Y:S01]  /*2be0*/  FMUL.FTZ R193, R89, -R6.reuse ;  /* 0x8000000659c17220 */ /* 0x080fe20000410000 */
[-C--:B------:R-:W-:Y:S01]  /*2bf0*/  FMUL.FTZ R194, R90, -R6.reuse ;  /* 0x800000065ac27220 */ /* 0x080fe20000410000 */
[----:B------:R-:W-:Y:S01]  /*2c00*/  FMUL.FTZ R153, R92, -R6 ;  /* 0x800000065c997220 */ /* 0x000fe20000410000 */
[----:B------:R0:W3:Y:S01]  /*2c10*/  MUFU.COS R150, R132 ;  /* 0x0000008400967308 */ /* 0x0000e20000000000 */
[C---:B-1----:R-:W-:Y:S01]  /*2c20*/  FMUL.FTZ R166, R168.reuse, R141 ;  /* 0x0000008da8a67220 */ /* 0x042fe20000410000 */
[----:B------:R-:W-:-:S06]  /*2c30*/  FMUL.FTZ R168, R168, R139 ;  /* 0x0000008ba8a87220 */ /* 0x000fcc0000410000 */
[----:B------:R-:W1:Y:S01]  /*2c40*/  MUFU.COS R146, R143 ;  /* 0x0000008f00927308 */ /* 0x000e620000000000 */
[-C--:B0-----:R-:W-:Y:S01]  /*2c50*/  FMUL.FTZ R132, R110, R14.reuse ;  /* 0x0000000e6e847220 */ /* 0x081fe20000410000 */
[----:B------:R-:W-:-:S06]  /*2c60*/  FMUL.FTZ R14, R109, R14 ;  /* 0x0000000e6d0e7220 */ /* 0x000fcc0000410000 */
[----:B------:R-:W0:Y:S01]  /*2c70*/  MUFU.COS R174, R147 ;  /* 0x0000009300ae7308 */ /* 0x000e220000000000 */
[C---:B---3--:R-:W-:Y:S01]  /*2c80*/  FMUL.FTZ R171, R173.reuse, R150 ;  /* 0x00000096adab7220 */ /* 0x048fe20000410000 */
[----:B------:R-:W-:Y:S01]  /*2c90*/  FMUL.FTZ R173, R173, R148 ;  /* 0x00000094adad7220 */ /* 0x000fe20000410000 */
[----:B------:R-:W-:-:S05]  /*2ca0*/  FMUL.FTZ R148, R93, -R6 ;  /* 0x800000065d947220 */ /* 0x000fca0000410000 */
[----:B------:R3:W-:Y:S01]  /*2cb0*/  MUFU.EX2 R180, R124 ;  /* 0x0000007c00b47308 */ /* 0x0007e20000000800 */
[----:B-1----:R-:W-:Y:S01]  /*2cc0*/  FMUL.FTZ R167, R169, R146 ;  /* 0x00000092a9a77220 */ /* 0x002fe20000410000 */
[----:B------:R-:W-:-:S06]  /*2cd0*/  FMUL.FTZ R146, R92, R7 ;  /* 0x000000075c927220 */ /* 0x000fcc0000410000 */
[----:B------:R-:W-:Y:S01]  /*2ce0*/  MUFU.COS R156, R151 ;  /* 0x00000097009c7308 */ /* 0x000fe20000000000 */
[----:B---3--:R-:W-:Y:S01]  /*2cf0*/  FMUL.FTZ R124, R12, R123 ;  /* 0x0000007b0c7c7220 */ /* 0x008fe20000410000 */
[----:B0-----:R-:W-:Y:S01]  /*2d00*/  FMUL.FTZ R174, R177, R174 ;  /* 0x000000aeb1ae7220 */ /* 0x001fe20000410000 */
[----:B------:R-:W-:-:S05]  /*2d10*/  FMUL.FTZ R123, R79, R7 ;  /* 0x000000074f7b7220 */ /* 0x000fca0000410000 */
[----:B------:R0:W1:Y:S08]  /*2d20*/  MUFU.EX2 R181, R127 ;  /* 0x0000007f00b57308 */ /* 0x0000700000000800 */
[----:B------:R-:W3:Y:S01]  /*2d30*/  MUFU.SIN R144, R143 ;  /* 0x0000008f00907308 */ /* 0x000ee20000000400 */
[C---:B0-----:R-:W-:Y:S01]  /*2d40*/  FMUL.FTZ R127, R125.reuse, R134 ;  /* 0x000000867d7f7220 */ /* 0x041fe20000410000 */
[----:B------:R-:W-:Y:S01]  /*2d50*/  FMUL.FTZ R125, R125, R130 ;  /* 0x000000827d7d7220 */ /* 0x000fe20000410000 */
[----:B------:R-:W-:Y:S01]  /*2d60*/  FMUL.FTZ R130, R0, R7 ;  /* 0x0000000700827220 */ /* 0x000fe20000410000 */
[----:B------:R-:W-:-:S04]  /*2d70*/  FMUL.FTZ R134, R81, -R6 ;  /* 0x8000000651867220 */ /* 0x000fc80000410000 */
[----:B------:R-:W0:Y:S01]  /*2d80*/  MUFU.SIN R152, R147 ;  /* 0x0000009300987308 */ /* 0x000e220000000400 */
[----:B-1----:R-:W-:-:S07]  /*2d90*/  FMUL.FTZ R179, R181, R156 ;  /* 0x0000009cb5b37220 */ /* 0x002fce0000410000 */
[----:B------:R-:W1:Y:S01]  /*2da0*/  MUFU.COS R145, R149 ;  /* 0x0000009500917308 */ /* 0x000e620000000000 */
[----:B---3--:R-:W-:Y:S01]  /*2db0*/  FMUL.FTZ R169, R169, R144 ;  /* 0x00000090a9a97220 */ /* 0x008fe20000410000 */
[----:B------:R-:W-:-:S06]  /*2dc0*/  FMUL.FTZ R144, R93, R7 ;  /* 0x000000075d907220 */ /* 0x000fcc0000410000 */
[----:B------:R-:W3:Y:S01]  /*2dd0*/  MUFU.SIN R154, R151 ;  /* 0x00000097009a7308 */ /* 0x000ee20000000400 */
[----:B0-----:R-:W-:Y:S01]  /*2de0*/  FMUL.FTZ R177, R177, R152 ;  /* 0x00000098b1b17220 */ /* 0x001fe20000410000 */
[----:B------:R-:W-:-:S06]  /*2df0*/  FMUL.FTZ R152, R91, -R6 ;  /* 0x800000065b987220 */ /* 0x000fcc0000410000 */
[----:B------:R0:W-:Y:S01]  /*2e00*/  MUFU.EX2 R183, R132 ;  /* 0x0000008400b77308 */ /* 0x0001e20000000800 */
[----:B-1----:R-:W-:-:S07]  /*2e10*/  FMUL.FTZ R178, R180, R145 ;  /* 0x00000091b4b27220 */ /* 0x002fce0000410000 */
[----:B------:R1:W-:Y:S01]  /*2e20*/  MUFU.EX2 R175, R14 ;  /* 0x0000000e00af7308 */ /* 0x0003e20000000800 */
[C---:B0-----:R-:W-:Y:S01]  /*2e30*/  FMUL.FTZ R132, R120.reuse, R121 ;  /* 0x0000007978847220 */ /* 0x041fe20000410000 */
[----:B------:R-:W-:Y:S01]  /*2e40*/  FMUL.FTZ R121, R129, R136 ;  /* 0x0000008881797220 */ /* 0x000fe20000410000 */
[----:B---3--:R-:W-:Y:S01]  /*2e50*/  FMUL.FTZ R181, R181, R154 ;  /* 0x0000009ab5b57220 */ /* 0x008fe20000410000 */
[----:B------:R-:W-:Y:S01]  /*2e60*/  FMUL.FTZ R120, R120, R13 ;  /* 0x0000000d78787220 */ /* 0x000fe20000410000 */
[-C--:B------:R-:W-:Y:S01]  /*2e70*/  FMUL.FTZ R136, R82, R7.reuse ;  /* 0x0000000752887220 */ /* 0x080fe20000410000 */
[----:B------:R-:W-:Y:S01]  /*2e80*/  FMUL.FTZ R154, R91, R7 ;  /* 0x000000075b9a7220 */ /* 0x000fe20000410000 */
[----:B------:R-:W-:Y:S01]  /*2e90*/  FMUL.FTZ R129, R0, -R6 ;  /* 0x8000000600817220 */ /* 0x000fe20000410000 */
[----:B------:R-:W0:Y:S01]  /*2ea0*/  MUFU.COS R182, R5 ;  /* 0x0000000500b67308 */ /* 0x000e220000000000 */
[C---:B-1----:R-:W-:Y:S01]  /*2eb0*/  FMUL.FTZ R14, R15.reuse, R128 ;  /* 0x000000800f0e7220 */ /* 0x042fe20000410000 */
[----:B------:R-:W-:Y:S01]  /*2ec0*/  FMUL.FTZ R15, R15, R122 ;  /* 0x0000007a0f0f7220 */ /* 0x000fe20000410000 */
[-C--:B------:R-:W-:Y:S01]  /*2ed0*/  FMUL.FTZ R128, R79, -R6.reuse ;  /* 0x800000064f807220 */ /* 0x080fe20000410000 */
[----:B------:R-:W-:-:S03]  /*2ee0*/  FMUL.FTZ R122, R80, -R6 ;  /* 0x80000006507a7220 */ /* 0x000fc60000410000 */
[----:B------:R1:W-:Y:S01]  /*2ef0*/  STS.64 [R2+0x880], R14 ;  /* 0x0008800e02007388 */ /* 0x0003e20000000a00 */
[----:B------:R-:W3:Y:S08]  /*2f00*/  MUFU.COS R170, R3 ;  /* 0x0000000300aa7308 */ /* 0x000ef00000000000 */
[----:B------:R-:W4:Y:S01]  /*2f10*/  MUFU.SIN R143, R149 ;  /* 0x00000095008f7308 */ /* 0x000f220000000400 */
[----:B0-----:R-:W-:-:S07]  /*2f20*/  FMUL.FTZ R182, R183, R182 ;  /* 0x000000b6b7b67220 */ /* 0x001fce0000410000 */
[----:B------:R-:W0:Y:S01]  /*2f30*/  MUFU.SIN R4, R5 ;  /* 0x0000000500047308 */ /* 0x000e220000000400 */
[----:B---3--:R-:W-:-:S07]  /*2f40*/  FMUL.FTZ R170, R175, R170 ;  /* 0x000000aaafaa7220 */ /* 0x008fce0000410000 */
[----:B------:R-:W3:Y:S01]  /*2f50*/  MUFU.SIN R12, R3 ;  /* 0x00000003000c7308 */ /* 0x000ee20000000400 */
[----:B----4-:R-:W-:Y:S01]  /*2f60*/  FMUL.FTZ R180, R180, R143 ;  /* 0x0000008fb4b47220 */ /* 0x010fe20000410000 */
[----:B0-----:R-:W-:Y:S01]  /*2f70*/  FMUL.FTZ R183, R183, R4 ;  /* 0x00000004b7b77220 */ /* 0x001fe20000410000 */
        /* <DEDUP_REMOVED lines=12> */
.L_x_12419:
[----:B------:R-:W-:-:S06]  /*3040*/  LEA R12, R20, UR20, 0x3 ;  /* 0x00000014140c7c11 */ /* 0x000fcc000f8e18ff */
[----:B------:R-:W0:Y:S02]  /*3050*/  LDS.64 R12, [R12+0x1888] ;  /* 0x001888000c0c7984 */ /* 0x000e240000000a00 */
.L_x_12420:
[----:B--2---:R-:W-:Y:S05]  /*3060*/  BSYNC.RECONVERGENT B0 ;  /* 0x0000000000007941 */ /* 0x004fea0003800200 */
.L_x_12418:
[----:B------:R-:W-:Y:S01]  /*3070*/  FMUL.FTZ R155, R96, R59 ;  /* 0x0000003b609b7220 */ /* 0x000fe20000410000 */
[----:B------:R-:W-:Y:S01]  /*3080*/  FMUL.FTZ R4, RZ, R126 ;  /* 0x0000007eff047220 */ /* 0x000fe20000410000 */
[----:B------:R-:W2:Y:S01]  /*3090*/  @P0 LDC R143, c[0x0][0x38c] ;  /* 0x0000e300ff8f0b82 */ /* 0x000ea20000000800 */
[----:B------:R-:W-:Y:S01]  /*30a0*/  VOTEU.ANY UP0, P0 ;  /* 0x0000000000ff7886 */ /* 0x000fe20000000100 */
[-C--:B-1----:R-:W-:Y:S01]  /*30b0*/  FMUL.FTZ R2, R126, R155.reuse ;  /* 0x0000009b7e027220 */ /* 0x082fe20000410000 */
[----:B------:R-:W-:-:S03]  /*30c0*/  FFMA.FTZ R4, R131, R155, -R4 ;  /* 0x0000009b83047223 */ /* 0x000fc60000010804 */
[----:B------:R-:W-:Y:S01]  /*30d0*/  FFMA.FTZ R2, RZ, R131, R2 ;  /* 0x00000083ff027223 */ /* 0x000fe20000010002 */
[----:B------:R-:W-:Y:S01]  /*30e0*/  FFMA.FTZ R3, R95, R60, R4 ;  /* 0x0000003c5f037223 */ /* 0x000fe20000010004 */
[----:B------:R-:W-:Y:S02]  /*30f0*/  @UP0 UIADD3 UR16, UPT, UPT, UR11, -0x2, URZ ;  /* 0xfffffffe0b100890 */ /* 0x000fe4000fffe0ff */
        /* <DEDUP_REMOVED lines=21> */
[----:B------:R-:W-:Y:S02]  /*3250*/  FMUL.FTZ R3, R15, R126 ;  /* 0x0000007e0f037220 */ /* 0x000fe40000410000 */
[-C--:B------:R-:W-:Y:S01]  /*3260*/  FMUL.FTZ R7, R121, R4.reuse ;  /* 0x0000000479077220 */ /* 0x080fe20000410000 */
[----:B------:R-:W-:Y:S01]  /*3270*/  FFMA.FTZ R4, R138, R4, -R5 ;  /* 0x000000048a047223 */ /* 0x000fe20000010805 */
[-C--:B------:R-:W-:Y:S01]  /*3280*/  FFMA.FTZ R3, R14, R131.reuse, -R3 ;  /* 0x000000830e037223 */ /* 0x080fe20000010803 */
[----:B------:R-:W-:Y:S01]  /*3290*/  FFMA.FTZ R5, R15, R131, R2 ;  /* 0x000000830f057223 */ /* 0x000fe20000010002 */
[----:B------:R-:W-:Y:S01]  /*32a0*/  FFMA.FTZ R6, R138, R6, R7 ;  /* 0x000000068a067223 */ /* 0x000fe20000010007 */
[----:B------:R-:W-:Y:S01]  /*32b0*/  FFMA.FTZ R4, R99, R64, R4 ;  /* 0x0000004063047223 */ /* 0x000fe20000010004 */
[C---:B------:R-:W-:Y:S01]  /*32c0*/  FMUL.FTZ R2, R120.reuse, R3 ;  /* 0x0000000378027220 */ /* 0x040fe20000410000 */
[-C--:B------:R-:W-:Y:S01]  /*32d0*/  FMUL.FTZ R7, R120, R5.reuse ;  /* 0x0000000578077220 */ /* 0x080fe20000410000 */
[----:B------:R-:W-:Y:S01]  /*32e0*/  FADD.FTZ R6, RZ, R6 ;  /* 0x00000006ff067221 */ /* 0x000fe20000010000 */
[----:B------:R-:W-:Y:S01]  /*32f0*/  FMUL.FTZ R140, R163, R4 ;  /* 0x00000004a38c7220 */ /* 0x000fe20000410000 */
[----:B------:R-:W-:Y:S01]  /*3300*/  FFMA.FTZ R139, R132, R5, R2 ;  /* 0x00000005848b7223 */ /* 0x000fe20000010002 */
[----:B------:R-:W-:-:S02]  /*3310*/  HFMA2 R5, -RZ, RZ, 0, 9.5367431640625e-07 ;  /* 0x00000010ff057431 */ /* 0x000fc400000001ff */
[----:B------:R-:W-:Y:S01]  /*3320*/  FFMA.FTZ R7, R132, R3, -R7 ;  /* 0x0000000384077223 */ /* 0x000fe20000010807 */
[-C--:B------:R-:W-:Y:S01]  /*3330*/  FFMA.FTZ R140, R165, R6.reuse, R140 ;  /* 0x00000006a58c7223 */ /* 0x080fe2000001008c */
[----:B------:R-:W-:Y:S01]  /*3340*/  FMUL.FTZ R6, R163, R6 ;  /* 0x00000006a3067220 */ /* 0x000fe20000410000 */
[CC--:B0--3--:R-:W-:Y:S01]  /*3350*/  FMUL.FTZ R2, R170.reuse, R13.reuse ;  /* 0x0000000daa027220 */ /* 0x0c9fe20000410000 */
[----:B------:R-:W-:Y:S02]  /*3360*/  FMUL.FTZ R3, R175, R13 ;  /* 0x0000000daf037220 */ /* 0x000fe40000410000 */
[----:B------:R-:W-:Y:S01]  /*3370*/  FFMA.FTZ R141, R165, R4, -R6 ;  /* 0x00000004a58d7223 */ /* 0x000fe20000010806 */
[----:B--2---:R-:W-:Y:S02]  /*3380*/  @P0 IMAD R4, R143, UR16, R94 ;  /* 0x000000108f040c24 */ /* 0x004fe4000f8e025e */
[-C--:B------:R-:W-:Y:S01]  /*3390*/  FFMA.FTZ R147, -R175, R12.reuse, -R2 ;  /* 0x0000000caf937223 */ /* 0x080fe20000010902 */
[----:B------:R-:W-:Y:S01]  /*33a0*/  FFMA.FTZ R142, R170, R12, -R3 ;  /* 0x0000000caa8e7223 */ /* 0x000fe20000010803 */
[----:B------:R-:W-:Y:S01]  /*33b0*/  CS2R R2, SRZ ;  /* 0x0000000000027805 */ /* 0x000fe2000001ff00 */
[----:B------:R-:W-:-:S04]  /*33c0*/  @P0 IMAD.WIDE R4, R4, R5, UR4 ;  /* 0x0000000404040e25 */ /* 0x000fc8000f8e0205 */
[C---:B------:R-:W-:Y:S01]  /*33d0*/  FMUL.FTZ R143, R183.reuse, R147 ;  /* 0x00000093b78f7220 */ /* 0x040fe20000410000 */
[----:B------:R-:W-:Y:S01]  /*33e0*/  FFMA.FTZ R141, R102, R65, R141 ;  /* 0x00000041668d7223 */ /* 0x000fe2000001008d */
[----:B------:R-:W-:Y:S01]  /*33f0*/  FMUL.FTZ R150, R124, R7 ;  /* 0x000000077c967220 */ /* 0x000fe20000410000 */
[-C--:B------:R-:W-:Y:S01]  /*3400*/  FMUL.FTZ R149, R183, R142.reuse ;  /* 0x0000008eb7957220 */ /* 0x080fe20000410000 */
[----:B------:R0:W2:Y:S01]  /*3410*/  @P0 LDG.E.64 R2, desc[UR22][R4.64+0x8] ;  /* 0x0000081604020981 */ /* 0x0000a2000c1e1b00 */
[----:B------:R-:W-:Y:S01]  /*3420*/  FFMA.FTZ R6, R182, R142, R143 ;  /* 0x0000008eb6067223 */ /* 0x000fe2000001008f */
[----:B------:R-:W-:Y:S01]  /*3430*/  FADD.FTZ R143, RZ, R140 ;  /* 0x0000008cff8f7221 */ /* 0x000fe20000010000 */
[----:B------:R-:W-:-:S03]  /*3440*/  FMUL.FTZ R145, R164, R141 ;  /* 0x0000008da4917220 */ /* 0x000fc60000410000 */
[-C--:B------:R-:W-:Y:S01]  /*3450*/  FMUL.FTZ R156, R164, R143.reuse ;  /* 0x0000008fa49c7220 */ /* 0x080fe20000410000 */
[----:B------:R-:W-:Y:S01]  /*3460*/  FFMA.FTZ R145, R162, R143, R145 ;  /* 0x0000008fa2917223 */ /* 0x000fe20000010091 */
[-C--:B------:R-:W-:Y:S01]  /*3470*/  FMUL.FTZ R142, R124, R139.reuse ;  /* 0x0000008b7c8e7220 */ /* 0x080fe20000410000 */
[C---:B------:R-:W-:Y:S01]  /*3480*/  FFMA.FTZ R150, R133.reuse, R139, R150 ;  /* 0x0000008b85967223 */ /* 0x040fe20000010096 */
[----:B------:R-:W-:Y:S01]  /*3490*/  FFMA.FTZ R156, R162, R141, -R156 ;  /* 0x0000008da29c7223 */ /* 0x000fe2000001089c */
[----:B------:R-:W-:Y:S01]  /*34a0*/  FADD.FTZ R158, RZ, R145 ;  /* 0x00000091ff9e7221 */ /* 0x000fe20000010000 */
[----:B------:R-:W-:Y:S01]  /*34b0*/  FFMA.FTZ R142, R133, R7, -R142 ;  /* 0x00000007858e7223 */ /* 0x000fe2000001088e */
[----:B0-----:R-:W-:Y:S01]  /*34c0*/  FMUL.FTZ R4, R125, R150 ;  /* 0x000000967d047220 */ /* 0x001fe20000410000 */
[----:B------:R-:W-:Y:S01]  /*34d0*/  FFMA.FTZ R156, R101, R66, R156 ;  /* 0x00000042659c7223 */ /* 0x000fe2000001009c */
[----:B------:R-:W-:Y:S01]  /*34e0*/  FMUL.FTZ R196, R169, R158 ;  /* 0x0000009ea9c47220 */ /* 0x000fe20000410000 */
[-C--:B------:R-:W-:Y:S01]  /*34f0*/  FMUL.FTZ R5, R125, R142.reuse ;  /* 0x0000008e7d057220 */ /* 0x080fe20000410000 */
[----:B------:R-:W-:Y:S01]  /*3500*/  FFMA.FTZ R4, R127, R142, -R4 ;  /* 0x0000008e7f047223 */ /* 0x000fe20000010804 */
[-C--:B------:R-:W-:Y:S01]  /*3510*/  FMUL.FTZ R139, R169, R156.reuse ;  /* 0x0000009ca98b7220 */ /* 0x080fe20000410000 */
[----:B------:R-:W-:Y:S01]  /*3520*/  FFMA.FTZ R7, R167, R156, -R196 ;  /* 0x0000009ca7077223 */ /* 0x000fe200000108c4 */
[----:B------:R-:W-:-:S02]  /*3530*/  FFMA.FTZ R5, R127, R150, R5 ;  /* 0x000000967f057223 */ /* 0x000fc40000010005 */
[----:B------:R-:W-:Y:S01]  /*3540*/  FFMA.FTZ R158, R167, R158, R139 ;  /* 0x0000009ea79e7223 */ /* 0x000fe2000001008b */
[CC--:B------:R-:W-:Y:S01]  /*3550*/  FMUL.FTZ R139, R121.reuse, R4.reuse ;  /* 0x00000004798b7220 */ /* 0x0c0fe20000410000 */
[----:B------:R-:W-:Y:S01]  /*3560*/  FFMA.FTZ R141, R104, R67, R7 ;  /* 0x00000043688d7223 */ /* 0x000fe20000010007 */
[-C--:B------:R-:W-:Y:S01]  /*3570*/  FMUL.FTZ R7, R121, R5.reuse ;  /* 0x0000000579077220 */ /* 0x080fe20000410000 */
[----:B------:R-:W-:Y:S01]  /*3580*/  FADD.FTZ R143, RZ, R158 ;  /* 0x0000009eff8f7221 */ /* 0x000fe20000010000 */
[----:B------:R-:W-:Y:S01]  /*3590*/  FFMA.FTZ R142, R138, R5, R139 ;  /* 0x000000058a8e7223 */ /* 0x000fe2000001008b */
[----:B------:R-:W-:Y:S01]  /*35a0*/  FMUL.FTZ R5, R168, R141 ;  /* 0x0000008da8057220 */ /* 0x000fe20000410000 */
[----:B------:R-:W-:Y:S01]  /*35b0*/  FFMA.FTZ R4, R138, R4, -R7 ;  /* 0x000000048a047223 */ /* 0x000fe20000010807 */
[-C--:B------:R-:W-:Y:S01]  /*35c0*/  FMUL.FTZ R156, R168, R143.reuse ;  /* 0x0000008fa89c7220 */ /* 0x080fe20000410000 */
[C---:B------:R-:W-:Y:S01]  /*35d0*/  FMUL.FTZ R150, R163.reuse, R142 ;  /* 0x0000008ea3967220 */ /* 0x040fe20000410000 */
[C---:B------:R-:W-:Y:S01]  /*35e0*/  FFMA.FTZ R143, R166.reuse, R143, R5 ;  /* 0x0000008fa68f7223 */ /* 0x040fe20000010005 */
[-C--:B------:R-:W-:Y:S01]  /*35f0*/  FMUL.FTZ R7, R163, R4.reuse ;  /* 0x00000004a3077220 */ /* 0x080fe20000410000 */
[----:B------:R-:W-:Y:S01]  /*3600*/  FFMA.FTZ R156, R166, R141, -R156 ;  /* 0x0000008da69c7223 */ /* 0x000fe2000001089c */
[C---:B------:R-:W-:Y:S01]  /*3610*/  FFMA.FTZ R5, R165.reuse, R4, -R150 ;  /* 0x00000004a5057223 */ /* 0x040fe20000010896 */
[----:B------:R-:W-:Y:S01]  /*3620*/  FADD.FTZ R150, RZ, R143 ;  /* 0x0000008fff967221 */ /* 0x000fe20000010000 */
[----:B------:R-:W-:Y:S01]  /*3630*/  FFMA.FTZ R7, R165, R142, R7 ;  /* 0x0000008ea5077223 */ /* 0x000fe20000010007 */
[----:B------:R-:W-:Y:S01]  /*3640*/  FFMA.FTZ R156, R103, R68, R156 ;  /* 0x00000044679c7223 */ /* 0x000fe2000001009c */
[C---:B------:R-:W-:Y:S01]  /*3650*/  FMUL.FTZ R139, R164.reuse, R5 ;  /* 0x00000005a48b7220 */ /* 0x040fe20000410000 */
[C---:B------:R-:W-:Y:S01]  /*3660*/  FMUL.FTZ R158, R173.reuse, R150 ;  /* 0x00000096ad9e7220 */ /* 0x040fe20000410000 */
[-C--:B------:R-:W-:Y:S01]  /*3670*/  FMUL.FTZ R4, R164, R7.reuse ;  /* 0x00000007a4047220 */ /* 0x080fe20000410000 */
[-C--:B------:R-:W-:Y:S01]  /*3680*/  FMUL.FTZ R141, R173, R156.reuse ;  /* 0x0000009cad8d7220 */ /* 0x080fe20000410000 */
[C---:B------:R-:W-:Y:S01]  /*3690*/  FFMA.FTZ R142, R162.reuse, R7, R139 ;  /* 0x00000007a28e7223 */ /* 0x040fe2000001008b */
[C---:B------:R-:W-:Y:S01]  /*36a0*/  FFMA.FTZ R7, R171.reuse, R156, -R158 ;  /* 0x0000009cab077223 */ /* 0x040fe2000001089e */
[----:B------:R-:W-:Y:S01]  /*36b0*/  FFMA.FTZ R4, R162, R5, -R4 ;  /* 0x00000005a2047223 */ /* 0x000fe20000010804 */
[----:B------:R-:W-:-:S02]  /*36c0*/  FFMA.FTZ R141, R171, R150, R141 ;  /* 0x00000096ab8d7223 */ /* 0x000fc4000001008d */
[----:B------:R-:W-:Y:S01]  /*36d0*/  FFMA.FTZ R143, R106, R69, R7 ;  /* 0x000000456a8f7223 */ /* 0x000fe20000010007 */
[C---:B------:R-:W-:Y:S01]  /*36e0*/  FMUL.FTZ R150, R169.reuse, R142 ;  /* 0x0000008ea9967220 */ /* 0x040fe20000410000 */
[-C--:B------:R-:W-:Y:S01]  /*36f0*/  FMUL.FTZ R7, R169, R4.reuse ;  /* 0x00000004a9077220 */ /* 0x080fe20000410000 */
[----:B------:R-:W-:Y:S01]  /*3700*/  FADD.FTZ R141, RZ, R141 ;  /* 0x0000008dff8d7221 */ /* 0x000fe20000010000 */
[----:B------:R-:W-:Y:S01]  /*3710*/  FMUL.FTZ R145, R177, R143 ;  /* 0x0000008fb1917220 */ /* 0x000fe20000410000 */
[C---:B------:R-:W-:Y:S01]  /*3720*/  FFMA.FTZ R5, R167.reuse, R4, -R150 ;  /* 0x00000004a7057223 */ /* 0x040fe20000010896 */
[----:B------:R-:W-:Y:S01]  /*3730*/  FFMA.FTZ R7, R167, R142, R7 ;  /* 0x0000008ea7077223 */ /* 0x000fe20000010007 */
[-C--:B------:R-:W-:Y:S01]  /*3740*/  FMUL.FTZ R142, R177, R141.reuse ;  /* 0x0000008db18e7220 */ /* 0x080fe20000410000 */
[----:B------:R-:W-:Y:S01]  /*3750*/  FFMA.FTZ R145, R174, R141, R145 ;  /* 0x0000008dae917223 */ /* 0x000fe20000010091 */
[----:B------:R-:W-:Y:S02]  /*3760*/  FMUL.FTZ R139, R168, R5 ;  /* 0x00000005a88b7220 */ /* 0x000fe40000410000 */
[----:B------:R-:W-:Y:S01]  /*3770*/  FFMA.FTZ R150, R174, R143, -R142 ;  /* 0x0000008fae967223 */ /* 0x000fe2000001088e */
[----:B------:R-:W-:Y:S01]  /*3780*/  FADD.FTZ R145, RZ, R145 ;  /* 0x00000091ff917221 */ /* 0x000fe20000010000 */
[-C--:B------:R-:W-:Y:S01]  /*3790*/  FMUL.FTZ R4, R168, R7.reuse ;  /* 0x00000007a8047220 */ /* 0x080fe20000410000 */
[----:B------:R-:W-:Y:S01]  /*37a0*/  FFMA.FTZ R142, R166, R7, R139 ;  /* 0x00000007a68e7223 */ /* 0x000fe2000001008b */
[----:B------:R-:W-:Y:S01]  /*37b0*/  FFMA.FTZ R7, R105, R70, R150 ;  /* 0x0000004669077223 */ /* 0x000fe20000010096 */
[----:B------:R-:W-:Y:S01]  /*37c0*/  FMUL.FTZ R139, R180, R145 ;  /* 0x00000091b48b7220 */ /* 0x000fe20000410000 */
[----:B------:R-:W-:Y:S01]  /*37d0*/  FFMA.FTZ R4, R166, R5, -R4 ;  /* 0x00000005a6047223 */ /* 0x000fe20000010804 */
[C---:B------:R-:W-:Y:S01]  /*37e0*/  FMUL.FTZ R150, R173.reuse, R142 ;  /* 0x0000008ead967220 */ /* 0x040fe20000410000 */
[-C--:B------:R-:W-:Y:S01]  /*37f0*/  FMUL.FTZ R156, R180, R7.reuse ;  /* 0x00000007b49c7220 */ /* 0x080fe20000410000 */
[C---:B------:R-:W-:Y:S01]  /*3800*/  FFMA.FTZ R7, R178.reuse, R7, -R139 ;  /* 0x00000007b2077223 */ /* 0x040fe2000001088b */
[-C--:B------:R-:W-:Y:S01]  /*3810*/  FMUL.FTZ R5, R173, R4.reuse ;  /* 0x00000004ad057220 */ /* 0x080fe20000410000 */
[C---:B------:R-:W-:Y:S01]  /*3820*/  FFMA.FTZ R150, R171.reuse, R4, -R150 ;  /* 0x00000004ab967223 */ /* 0x040fe20000010896 */
[----:B------:R-:W-:Y:S01]  /*3830*/  FFMA.FTZ R156, R178, R145, R156 ;  /* 0x00000091b29c7223 */ /* 0x000fe2000001009c */
[----:B------:R-:W-:Y:S01]  /*3840*/  FFMA.FTZ R4, R108, R71, R7 ;  /* 0x000000476c047223 */ /* 0x000fe20000010007 */
[----:B------:R-:W-:Y:S01]  /*3850*/  FFMA.FTZ R5, R171, R142, R5 ;  /* 0x0000008eab057223 */ /* 0x000fe20000010005 */
[----:B------:R-:W-:Y:S01]  /*3860*/  FMUL.FTZ R139, R177, R150 ;  /* 0x00000096b18b7220 */ /* 0x000fe20000410000 */
[----:B------:R-:W-:Y:S01]  /*3870*/  FADD.FTZ R156, RZ, R156 ;  /* 0x0000009cff9c7221 */ /* 0x000fe20000010000 */
[----:B------:R-:W-:Y:S01]  /*3880*/  FMUL.FTZ R142, R181, R4 ;  /* 0x00000004b58e7220 */ /* 0x000fe20000410000 */
[-C--:B------:R-:W-:Y:S01]  /*3890*/  FMUL.FTZ R7, R177, R5.reuse ;  /* 0x00000005b1077220 */ /* 0x080fe20000410000 */
[C---:B------:R-:W-:Y:S01]  /*38a0*/  FFMA.FTZ R139, R174.reuse, R5, R139 ;  /* 0x00000005ae8b7223 */ /* 0x040fe2000001008b */
[-C--:B------:R-:W-:Y:S01]  /*38b0*/  FMUL.FTZ R141, R181, R156.reuse ;  /* 0x0000009cb58d7220 */ /* 0x080fe20000410000 */
[C---:B------:R-:W-:Y:S01]  /*38c0*/  FFMA.FTZ R156, R179.reuse, R156, R142 ;  /* 0x0000009cb39c7223 */ /* 0x040fe2000001008e */
[----:B------:R-:W-:Y:S01]  /*38d0*/  FFMA.FTZ R7, R174, R150, -R7 ;  /* 0x00000096ae077223 */ /* 0x000fe20000010807 */
[C---:B------:R-:W-:Y:S01]  /*38e0*/  FMUL.FTZ R5, R180.reuse, R139 ;  /* 0x0000008bb4057220 */ /* 0x040fe20000410000 */
[----:B------:R-:W-:Y:S01]  /*38f0*/  FFMA.FTZ R150, R179, R4, -R141 ;  /* 0x00000004b3967223 */ /* 0x000fe2000001088d */
[----:B------:R-:W-:Y:S01]  /*3900*/  FADD.FTZ R156, RZ, R156 ;  /* 0x0000009cff9c7221 */ /* 0x000fe20000010000 */
[-C--:B------:R-:W-:Y:S01]  /*3910*/  FMUL.FTZ R142, R180, R7.reuse ;  /* 0x00000007b48e7220 */ /* 0x080fe20000410000 */
[C---:B------:R-:W-:Y:S01]  /*3920*/  FFMA.FTZ R4, R178.reuse, R7, -R5 ;  /* 0x00000007b2047223 */ /* 0x040fe20000010805 */
[----:B------:R-:W-:Y:S01]  /*3930*/  FFMA.FTZ R150, R107, R72, R150 ;  /* 0x000000486b967223 */ /* 0x000fe20000010096 */
[----:B------:R-:W-:Y:S01]  /*3940*/  FMUL.FTZ R5, R183, R156 ;  /* 0x0000009cb7057220 */ /* 0x000fe20000410000 */
[----:B------:R-:W-:Y:S01]  /*3950*/  FFMA.FTZ R142, R178, R139, R142 ;  /* 0x0000008bb28e7223 */ /* 0x000fe2000001008e */
[C---:B------:R-:W-:Y:S01]  /*3960*/  FMUL.FTZ R141, R175.reuse, R144 ;  /* 0x00000090af8d7220 */ /* 0x040fe20000410000 */
[----:B------:R-:W-:Y:S01]  /*3970*/  FMUL.FTZ R139, R175, R148 ;  /* 0x00000094af8b7220 */ /* 0x000fe20000410000 */
[-C--:B------:R-:W-:Y:S01]  /*3980*/  FMUL.FTZ R7, R183, R150.reuse ;  /* 0x00000096b7077220 */ /* 0x080fe20000410000 */
[----:B------:R-:W-:Y:S01]  /*3990*/  FFMA.FTZ R5, R182, R150, -R5 ;  /* 0x00000096b6057223 */ /* 0x000fe20000010805 */
[C---:B------:R-:W-:Y:S01]  /*39a0*/  FFMA.FTZ R150, R170.reuse, R148, -R141 ;  /* 0x00000094aa967223 */ /* 0x040fe2000001088d */
[----:B------:R-:W-:Y:S01]  /*39b0*/  FFMA.FTZ R139, R170, R144, R139 ;  /* 0x00000090aa8b7223 */ /* 0x000fe2000001008b */
[----:B------:R-:W-:Y:S01]  /*39c0*/  FFMA.FTZ R7, R182, R156, R7 ;  /* 0x0000009cb6077223 */ /* 0x000fe20000010007 */
[----:B------:R-:W-:Y:S01]  /*39d0*/  FFMA.FTZ R5, R110, R73, R5 ;  /* 0x000000496e057223 */ /* 0x000fe20000010005 */
[----:B------:R-:W-:Y:S01]  /*39e0*/  FADD.FTZ R143, R153, R150 ;  /* 0x00000096998f7221 */ /* 0x000fe20000010000 */
[----:B------:R-:W-:Y:S01]  /*39f0*/  FADD.FTZ R141, R146, R139 ;  /* 0x0000008b928d7221 */ /* 0x000fe20000010000 */
[----:B------:R-:W-:Y:S01]  /*3a00*/  FMUL.FTZ R150, R181, R142 ;  /* 0x0000008eb5967220 */ /* 0x000fe20000410000 */
[----:B------:R-:W-:Y:S01]  /*3a10*/  FADD.FTZ R7, RZ, R7 ;  /* 0x00000007ff077221 */ /* 0x000fe20000010000 */
[----:B------:R-:W-:Y:S01]  /*3a20*/  FMUL.FTZ R139, R175, R5 ;  /* 0x00000005af8b7220 */ /* 0x000fe20000410000 */
[----:B------:R-:W-:Y:S01]  /*3a30*/  FMUL.FTZ R145, R183, R143 ;  /* 0x0000008fb7917220 */ /* 0x000fe20000410000 */
[-C--:B------:R-:W-:Y:S01]  /*3a40*/  FFMA.FTZ R150, R179, R4.reuse, -R150 ;  /* 0x00000004b3967223 */ /* 0x080fe20000010896 */
[----:B------:R-:W-:Y:S01]  /*3a50*/  FMUL.FTZ R4, R181, R4 ;  /* 0x00000004b5047220 */ /* 0x000fe20000410000 */
[-C--:B------:R-:W-:Y:S01]  /*3a60*/  FFMA.FTZ R139, R170, R7.reuse, R139 ;  /* 0x00000007aa8b7223 */ /* 0x080fe2000001008b */
[----:B------:R-:W-:Y:S01]  /*3a70*/  FMUL.FTZ R7, R175, R7 ;  /* 0x00000007af077220 */ /* 0x000fe20000410000 */
[C---:B------:R-:W-:Y:S01]  /*3a80*/  FFMA.FTZ R140, R182.reuse, R147, -R149 ;  /* 0x00000093b68c7223 */ /* 0x040fe20000010895 */
[-C--:B------:R-:W-:Y:S01]  /*3a90*/  FFMA.FTZ R149, R182, R141.reuse, R145 ;  /* 0x0000008db6957223 */ /* 0x080fe20000010091 */
[----:B------:R-:W-:Y:S01]  /*3aa0*/  FMUL.FTZ R141, R183, R141 ;  /* 0x0000008db78d7220 */ /* 0x000fe20000410000 */
[----:B------:R-:W-:Y:S01]  /*3ab0*/  FFMA.FTZ R4, R179, R142, R4 ;  /* 0x0000008eb3047223 */ /* 0x000fe20000010004 */
[----:B------:R-:W-:Y:S01]  /*3ac0*/  FADD.FTZ R139, RZ, R139 ;  /* 0x0000008bff8b7221 */ /* 0x000fe20000010000 */
[----:B------:R-:W-:Y:S01]  /*3ad0*/  FFMA.FTZ R142, R170, R5, -R7 ;  /* 0x00000005aa8e7223 */ /* 0x000fe20000010807 */
[----:B------:R-:W-:Y:S01]  /*3ae0*/  FFMA.FTZ R143, R182, R143, -R141 ;  /* 0x0000008fb68f7223 */ /* 0x000fe2000001088d */
[----:B------:R-:W-:-:S02]  /*3af0*/  FMUL.FTZ R5, R183, R4 ;  /* 0x00000004b7057220 */ /* 0x000fc40000410000 */
[----:B------:R-:W-:Y:S01]  /*3b00*/  FFMA.FTZ R141, R109, R74, R142 ;  /* 0x0000004a6d8d7223 */ /* 0x000fe2000001008e */
[----:B------:R-:W0:Y:S01]  /*3b10*/  SHFL.UP PT, R147, R139, 0x1, RZ ;  /* 0x042000008b937989 */ /* 0x000e2200000e00ff */
[-C--:B------:R-:W-:Y:S01]  /*3b20*/  FMUL.FTZ R7, R183, R150.reuse ;  /* 0x00000096b7077220 */ /* 0x080fe20000410000 */
[----:B------:R-:W-:Y:S01]  /*3b30*/  FFMA.FTZ R5, R182, R150, -R5 ;  /* 0x00000096b6057223 */ /* 0x000fe20000010805 */
[----:B------:R-:W-:Y:S01]  /*3b40*/  FMUL.FTZ R142, R181, R140 ;  /* 0x0000008cb58e7220 */ /* 0x000fe20000410000 */
[----:B------:R-:W1:Y:S01]  /*3b50*/  SHFL.UP PT, R145, R141, 0x1, RZ ;  /* 0x042000008d917989 */ /* 0x000e6200000e00ff */
[----:B------:R-:W-:Y:S01]  /*3b60*/  FADD.FTZ R150, R152, R143 ;  /* 0x0000008f98967221 */ /* 0x000fe20000010000 */
[----:B------:R-:W-:Y:S01]  /*3b70*/  FFMA.FTZ R7, R182, R4, R7 ;  /* 0x00000004b6077223 */ /* 0x000fe20000010007 */
[----:B------:R-:W-:Y:S01]  /*3b80*/  FMUL.FTZ R143, R175, R5 ;  /* 0x00000005af8f7220 */ /* 0x000fe20000410000 */
[-C--:B------:R-:W-:Y:S01]  /*3b90*/  FFMA.FTZ R151, R179, R6.reuse, R142 ;  /* 0x00000006b3977223 */ /* 0x080fe2000001008e */
[----:B------:R-:W-:-:S02]  /*3ba0*/  FMUL.FTZ R6, R181, R6 ;  /* 0x00000006b5067220 */ /* 0x000fc40000410000 */
[-C--:B------:R-:W-:Y:S01]  /*3bb0*/  FFMA.FTZ R142, R170, R7.reuse, R143 ;  /* 0x00000007aa8e7223 */ /* 0x080fe2000001008f */
[----:B------:R-:W-:Y:S01]  /*3bc0*/  FMUL.FTZ R7, R175, R7 ;  /* 0x00000007af077220 */ /* 0x000fe20000410000 */
[----:B------:R-:W-:Y:S01]  /*3bd0*/  FADD.FTZ R4, R154, R149 ;  /* 0x000000959a047221 */ /* 0x000fe20000010000 */
[----:B------:R-:W-:Y:S01]  /*3be0*/  FMUL.FTZ R149, R181, R150 ;  /* 0x00000096b5957220 */ /* 0x000fe20000410000 */
[C---:B------:R-:W-:Y:S01]  /*3bf0*/  FFMA.FTZ R143, R179.reuse, R140, -R6 ;  /* 0x0000008cb38f7223 */ /* 0x040fe20000010806 */
[----:B------:R-:W-:Y:S02]  /*3c00*/  FFMA.FTZ R140, R170, R5, -R7 ;  /* 0x00000005aa8c7223 */ /* 0x000fe40000010807 */
[-C--:B------:R-:W-:Y:S01]  /*3c10*/  FFMA.FTZ R156, R179, R4.reuse, R149 ;  /* 0x00000004b39c7223 */ /* 0x080fe20000010095 */
[----:B------:R-:W3:Y:S01]  /*3c20*/  SHFL.UP PT, R7, R142, 0x1, RZ ;  /* 0x042000008e077989 */ /* 0x000ee200000e00ff */
[C---:B------:R-:W-:Y:S01]  /*3c30*/  FMUL.FTZ R149, R180.reuse, R151 ;  /* 0x00000097b4957220 */ /* 0x040fe20000410000 */
[----:B------:R-:W-:Y:S01]  /*3c40*/  ISETP.GE.AND P1, PT, R21, 0x1, PT ;  /* 0x000000011500780c */ /* 0x000fe20003f26270 */
[----:B------:R-:W-:Y:S01]  /*3c50*/  FMUL.FTZ R157, R181, R4 ;  /* 0x00000004b59d7220 */ /* 0x000fe20000410000 */
[----:B------:R-:W4:Y:S01]  /*3c60*/  SHFL.UP PT, R5, R140, 0x1, RZ ;  /* 0x042000008c057989 */ /* 0x000f2200000e00ff */
[-C--:B------:R-:W-:Y:S01]  /*3c70*/  FMUL.FTZ R4, R180, R143.reuse ;  /* 0x0000008fb4047220 */ /* 0x080fe20000410000 */
[----:B------:R-:W-:Y:S01]  /*3c80*/  FFMA.FTZ R149, R178, R143, -R149 ;  /* 0x0000008fb2957223 */ /* 0x000fe20000010895 */
[-C--:B0-----:R-:W-:Y:S01]  /*3c90*/  FMUL.FTZ R143, R142, R147.reuse ;  /* 0x000000938e8f7220 */ /* 0x081fe20000410000 */
[----:B------:R-:W-:Y:S01]  /*3ca0*/  FMUL.FTZ R147, R140, R147 ;  /* 0x000000938c937220 */ /* 0x000fe20000410000 */
[----:B------:R-:W-:Y:S01]  /*3cb0*/  FFMA.FTZ R157, R179, R150, -R157 ;  /* 0x00000096b39d7223 */ /* 0x000fe2000001089d */
[----:B------:R-:W-:-:S02]  /*3cc0*/  FFMA.FTZ R151, R178, R151, R4 ;  /* 0x00000097b2977223 */ /* 0x000fc40000010004 */
[----:B-1----:R-:W-:Y:S01]  /*3cd0*/  FFMA.FTZ R6, R142, R145, R147 ;  /* 0x000000918e067223 */ /* 0x002fe20000010093 */
[----:B------:R-:W-:Y:S01]  /*3ce0*/  FMUL.FTZ R195, R177, R149 ;  /* 0x00000095b1c37220 */ /* 0x000fe20000410000 */
[----:B------:R-:W-:Y:S01]  /*3cf0*/  FADD.FTZ R157, R194, R157 ;  /* 0x0000009dc29d7221 */ /* 0x000fe20000010000 */
[----:B------:R-:W-:Y:S01]  /*3d00*/  FFMA.FTZ R4, R140, R145, -R143 ;  /* 0x000000918c047223 */ /* 0x000fe2000001088f */
[----:B------:R-:W-:Y:S01]  /*3d10*/  @P1 FADD.FTZ R139, R139, R6 ;  /* 0x000000068b8b1221 */ /* 0x000fe20000010000 */
[-C--:B------:R-:W-:Y:S01]  /*3d20*/  FFMA.FTZ R150, R174, R151.reuse, R195 ;  /* 0x00000097ae967223 */ /* 0x080fe200000100c3 */
[----:B------:R-:W-:Y:S01]  /*3d30*/  FMUL.FTZ R151, R177, R151 ;  /* 0x00000097b1977220 */ /* 0x000fe20000410000 */
[----:B------:R-:W-:Y:S01]  /*3d40*/  FADD.FTZ R143, R159, R156 ;  /* 0x0000009c9f8f7221 */ /* 0x000fe20000010000 */
[----:B------:R-:W-:Y:S01]  /*3d50*/  FMUL.FTZ R145, R180, R157 ;  /* 0x0000009db4917220 */ /* 0x000fe20000410000 */
[----:B------:R-:W-:Y:S01]  /*3d60*/  @P1 FADD.FTZ R141, R141, R4 ;  /* 0x000000048d8d1221 */ /* 0x000fe20000010000 */
[----:B------:R-:W0:Y:S01]  /*3d70*/  SHFL.UP PT, R147, R139, 0x2, RZ ;  /* 0x044000008b937989 */ /* 0x000e2200000e00ff */
[----:B------:R-:W-:Y:S01]  /*3d80*/  FFMA.FTZ R6, R174, R149, -R151 ;  /* 0x00000095ae067223 */ /* 0x000fe20000010897 */
[-C--:B------:R-:W-:Y:S01]  /*3d90*/  FFMA.FTZ R149, R178, R143.reuse, R145 ;  /* 0x0000008fb2957223 */ /* 0x080fe20000010091 */
[----:B------:R-:W-:Y:S01]  /*3da0*/  FMUL.FTZ R151, R180, R143 ;  /* 0x0000008fb4977220 */ /* 0x000fe20000410000 */
[-C--:B---3--:R-:W-:Y:S01]  /*3db0*/  FMUL.FTZ R143, R140, R7.reuse ;  /* 0x000000078c8f7220 */ /* 0x088fe20000410000 */
[----:B------:R-:W1:Y:S01]  /*3dc0*/  SHFL.UP PT, R145, R141, 0x2, RZ ;  /* 0x044000008d917989 */ /* 0x000e6200000e00ff */
[----:B------:R-:W-:-:S02]  /*3dd0*/  FMUL.FTZ R7, R142, R7 ;  /* 0x000000078e077220 */ /* 0x000fc40000410000 */
[----:B----4-:R-:W-:Y:S01]  /*3de0*/  @P1 FFMA.FTZ R142, R142, R5, R143 ;  /* 0x000000058e8e1223 */ /* 0x010fe2000001008f */
[----:B------:R-:W-:Y:S01]  /*3df0*/  FFMA.FTZ R4, R178, R157, -R151 ;  /* 0x0000009db2047223 */ /* 0x000fe20000010897 */
[----:B------:R-:W-:-:S03]  /*3e00*/  @P1 FFMA.FTZ R140, R140, R5, -R7 ;  /* 0x000000058c8c1223 */ /* 0x000fc60000010807 */
[----:B------:R-:W3:Y:S01]  /*3e10*/  SHFL.UP PT, R7, R142, 0x2, RZ ;  /* 0x044000008e077989 */ /* 0x000ee200000e00ff */
[----:B------:R-:W-:Y:S01]  /*3e20*/  FADD.FTZ R4, R193, R4 ;  /* 0x00000004c1047221 */ /* 0x000fe20000010000 */
[----:B------:R-:W-:Y:S02]  /*3e30*/  FADD.FTZ R149, R192, R149 ;  /* 0x00000095c0957221 */ /* 0x000fe40000010000 */
[----:B------:R-:W4:Y:S01]  /*3e40*/  SHFL.UP PT, R5, R140, 0x2, RZ ;  /* 0x044000008c057989 */ /* 0x000f2200000e00ff */
[----:B------:R-:W-:Y:S01]  /*3e50*/  FMUL.FTZ R156, R173, R6 ;  /* 0x00000006ad9c7220 */ /* 0x000fe20000410000 */
[----:B------:R-:W-:Y:S01]  /*3e60*/  FMUL.FTZ R143, R177, R4 ;  /* 0x00000004b18f7220 */ /* 0x000fe20000410000 */
[----:B------:R-:W-:Y:S01]  /*3e70*/  ISETP.GE.AND P1, PT, R21, 0x2, PT ;  /* 0x000000021500780c */ /* 0x000fe20003f26270 */
[-C--:B------:R-:W-:Y:S01]  /*3e80*/  FMUL.FTZ R151, R177, R149.reuse ;  /* 0x00000095b1977220 */ /* 0x080fe20000410000 */
[-C--:B------:R-:W-:Y:S01]  /*3e90*/  FFMA.FTZ R157, R171, R150.reuse, R156 ;  /* 0x00000096ab9d7223 */ /* 0x080fe2000001009c */
[----:B------:R-:W-:Y:S01]  /*3ea0*/  FFMA.FTZ R149, R174, R149, R143 ;  /* 0x00000095ae957223 */ /* 0x000fe2000001008f */
[----:B------:R-:W-:Y:S01]  /*3eb0*/  FMUL.FTZ R150, R173, R150 ;  /* 0x00000096ad967220 */ /* 0x000fe20000410000 */
[-C--:B0-----:R-:W-:Y:S01]  /*3ec0*/  FMUL.FTZ R143, R142, R147.reuse ;  /* 0x000000938e8f7220 */ /* 0x081fe20000410000 */
[----:B------:R-:W-:Y:S01]  /*3ed0*/  FMUL.FTZ R147, R140, R147 ;  /* 0x000000938c937220 */ /* 0x000fe20000410000 */
[----:B------:R-:W-:Y:S01]  /*3ee0*/  FFMA.FTZ R4, R174, R4, -R151 ;  /* 0x00000004ae047223 */ /* 0x000fe20000010897 */
[----:B------:R-:W-:-:S02]  /*3ef0*/  FFMA.FTZ R195, R171, R6, -R150 ;  /* 0x00000006abc37223 */ /* 0x000fc40000010896 */
[-C--:B-1----:R-:W-:Y:S01]  /*3f00*/  FFMA.FTZ R6, R142, R145.reuse, R147 ;  /* 0x000000918e067223 */ /* 0x082fe20000010093 */
[----:B------:R-:W-:Y:S01]  /*3f10*/  FADD.FTZ R156, R191, R4 ;  /* 0x00000004bf9c7221 */ /* 0x000fe20000010000 */
[C---:B------:R-:W-:Y:S02]  /*3f20*/  FFMA.FTZ R4, R140.reuse, R145, -R143 ;  /* 0x000000918c047223 */ /* 0x040fe4000001088f */
[----:B------:R-:W-:Y:S02]  /*3f30*/  @P1 FADD.FTZ R139, R139, R6 ;  /* 0x000000068b8b1221 */ /* 0x000fe40000010000 */
[----:B------:R-:W-:Y:S01]  /*3f40*/  @P1 FADD.FTZ R141, R141, R4 ;  /* 0x000000048d8d1221 */ /* 0x000fe20000010000 */
[-C--:B---3--:R-:W-:Y:S02]  /*3f50*/  FMUL.FTZ R143, R140, R7.reuse ;  /* 0x000000078c8f7220 */ /* 0x088fe40000410000 */
[----:B------:R-:W0:Y:S01]  /*3f60*/  SHFL.UP PT, R145, R139, 0x4, RZ ;  /* 0x048000008b917989 */ /* 0x000e2200000e00ff */
[----:B------:R-:W-:Y:S01]  /*3f70*/  FADD.FTZ R150, R190, R149 ;  /* 0x00000095be967221 */ /* 0x000fe20000010000 */
[----:B------:R-:W-:Y:S01]  /*3f80*/  FMUL.FTZ R158, R173, R156 ;  /* 0x0000009cad9e7220 */ /* 0x000fe20000410000 */
[C---:B------:R-:W-:Y:S01]  /*3f90*/  FMUL.FTZ R7, R142.reuse, R7 ;  /* 0x000000078e077220 */ /* 0x040fe20000410000 */
[----:B----4-:R-:W-:-:S02]  /*3fa0*/  @P1 FFMA.FTZ R142, R142, R5, R143 ;  /* 0x000000058e8e1223 */ /* 0x010fc4000001008f */
[----:B------:R-:W1:Y:S01]  /*3fb0*/  SHFL.UP PT, R143, R141, 0x4, RZ ;  /* 0x048000008d8f7989 */ /* 0x000e6200000e00ff */
[-C--:B------:R-:W-:Y:S01]  /*3fc0*/  FFMA.FTZ R147, R171, R150.reuse, R158 ;  /* 0x00000096ab937223 */ /* 0x080fe2000001009e */
[----:B------:R-:W-:Y:S01]  /*3fd0*/  FMUL.FTZ R150, R173, R150 ;  /* 0x00000096ad967220 */ /* 0x000fe20000410000 */
[----:B------:R-:W-:Y:S01]  /*3fe0*/  @P1 FFMA.FTZ R140, R140, R5, -R7 ;  /* 0x000000058c8c1223 */ /* 0x000fe20000010807 */
[----:B------:R-:W-:Y:S01]  /*3ff0*/  FMUL.FTZ R197, R168, R195 ;  /* 0x000000c3a8c57220 */ /* 0x000fe20000410000 */
[----:B------:R-:W3:Y:S01]  /*4000*/  SHFL.UP PT, R7, R142, 0x4, RZ ;  /* 0x048000008e077989 */ /* 0x000ee200000e00ff */
[----:B------:R-:W-:Y:S02]  /*4010*/  FFMA.FTZ R150, R171, R156, -R150 ;  /* 0x0000009cab967223 */ /* 0x000fe40000010896 */
[-C--:B------:R-:W-:Y:S01]  /*4020*/  FFMA.FTZ R196, R166, R157.reuse, R197 ;  /* 0x0000009da6c47223 */ /* 0x080fe200000100c5 */
[----:B------:R-:W-:Y:S01]  /*4030*/  FMUL.FTZ R157, R168, R157 ;  /* 0x0000009da89d7220 */ /* 0x000fe20000410000 */
[----:B------:R-:W4:Y:S01]  /*4040*/  SHFL.UP PT, R5, R140, 0x4, RZ ;  /* 0x048000008c057989 */ /* 0x000f2200000e00ff */
[----:B------:R-:W-:Y:S01]  /*4050*/  FADD.FTZ R149, R189, R150 ;  /* 0x00000096bd957221 */ /* 0x000fe20000010000 */
[----:B------:R-:W-:Y:S01]  /*4060*/  FMUL.FTZ R4, R169, R196 ;  /* 0x000000c4a9047220 */ /* 0x000fe20000410000 */
[----:B------:R-:W-:Y:S01]  /*4070*/  FFMA.FTZ R198, R166, R195, -R157 ;  /* 0x000000c3a6c67223 */ /* 0x000fe2000001089d */
[----:B------:R-:W-:Y:S01]  /*4080*/  FADD.FTZ R147, R188, R147 ;  /* 0x00000093bc937221 */ /* 0x000fe20000010000 */
[C---:B------:R-:W-:Y:S01]  /*4090*/  FMUL.FTZ R151, R168.reuse, R149 ;  /* 0x00000095a8977220 */ /* 0x040fe20000410000 */
[----:B------:R-:W-:Y:S01]  /*40a0*/  ISETP.GE.AND P1, PT, R21, 0x4, PT ;  /* 0x000000041500780c */ /* 0x000fe20003f26270 */
[----:B------:R-:W-:Y:S01]  /*40b0*/  FFMA.FTZ R195, R167, R198, -R4 ;  /* 0x000000c6a7c37223 */ /* 0x000fe20000010804 */
[-C--:B------:R-:W-:Y:S01]  /*40c0*/  FMUL.FTZ R4, R168, R147.reuse ;  /* 0x00000093a8047220 */ /* 0x080fe20000410000 */
[----:B------:R-:W-:Y:S01]  /*40d0*/  FFMA.FTZ R151, R166, R147, R151 ;  /* 0x00000093a6977223 */ /* 0x000fe20000010097 */
[-C--:B0-----:R-:W-:Y:S01]  /*40e0*/  FMUL.FTZ R147, R142, R145.reuse ;  /* 0x000000918e937220 */ /* 0x081fe20000410000 */
[----:B------:R-:W-:Y:S01]  /*40f0*/  FMUL.FTZ R145, R140, R145 ;  /* 0x000000918c917220 */ /* 0x000fe20000410000 */
[----:B------:R-:W-:-:S03]  /*4100*/  FFMA.FTZ R4, R166, R149, -R4 ;  /* 0x00000095a6047223 */ /* 0x000fc60000010804 */
[-C--:B-1----:R-:W-:Y:S01]  /*4110*/  FFMA.FTZ R6, R142, R143.reuse, R145 ;  /* 0x0000008f8e067223 */ /* 0x082fe20000010091 */
[----:B------:R-:W-:Y:S01]  /*4120*/  FADD.FTZ R156, R187, R4 ;  /* 0x00000004bb9c7221 */ /* 0x000fe20000010000 */
[----:B------:R-:W-:Y:S01]  /*4130*/  FFMA.FTZ R4, R140, R143, -R147 ;  /* 0x0000008f8c047223 */ /* 0x000fe20000010893 */
[-C--:B---3--:R-:W-:Y:S01]  /*4140*/  FMUL.FTZ R143, R142, R7.reuse ;  /* 0x000000078e8f7220 */ /* 0x088fe20000410000 */
[----:B------:R-:W-:Y:S01]  /*4150*/  FMUL.FTZ R7, R140, R7 ;  /* 0x000000078c077220 */ /* 0x000fe20000410000 */
[----:B------:R-:W-:Y:S01]  /*4160*/  @P1 FADD.FTZ R139, R139, R6 ;  /* 0x000000068b8b1221 */ /* 0x000fe20000010000 */
[C---:B------:R-:W-:Y:S01]  /*4170*/  FMUL.FTZ R198, R169.reuse, R198 ;  /* 0x000000c6a9c67220 */ /* 0x040fe20000410000 */
[----:B------:R-:W-:Y:S01]  /*4180*/  FADD.FTZ R150, R186, R151 ;  /* 0x00000097ba967221 */ /* 0x000fe20000010000 */
[----:B------:R-:W-:Y:S01]  /*4190*/  FMUL.FTZ R158, R169, R156 ;  /* 0x0000009ca99e7220 */ /* 0x000fe20000410000 */
[----:B----4-:R-:W-:Y:S01]  /*41a0*/  @P1 FFMA.FTZ R142, R142, R5, R7 ;  /* 0x000000058e8e1223 */ /* 0x010fe20000010007 */
[----:B------:R-:W-:Y:S01]  /*41b0*/  @P1 FADD.FTZ R141, R141, R4 ;  /* 0x000000048d8d1221 */ /* 0x000fe20000010000 */
[----:B------:R-:W0:Y:S01]  /*41c0*/  SHFL.UP PT, R145, R139, 0x8, RZ ;  /* 0x050000008b917989 */ /* 0x000e2200000e00ff */
[C---:B------:R-:W-:Y:S01]  /*41d0*/  FFMA.FTZ R157, R167.reuse, R196, R198 ;  /* 0x000000c4a79d7223 */ /* 0x040fe200000100c6 */
[----:B------:R-:W-:Y:S01]  /*41e0*/  FMUL.FTZ R197, R164, R195 ;  /* 0x000000c3a4c57220 */ /* 0x000fe20000410000 */
[-C--:B------:R-:W-:Y:S01]  /*41f0*/  FFMA.FTZ R147, R167, R150.reuse, R158 ;  /* 0x00000096a7937223 */ /* 0x080fe2000001009e */
[----:B------:R-:W-:Y:S01]  /*4200*/  FMUL.FTZ R150, R169, R150 ;  /* 0x00000096a9967220 */ /* 0x000fe20000410000 */
[----:B------:R-:W-:Y:S01]  /*4210*/  @P1 FFMA.FTZ R140, R140, R5, -R143 ;  /* 0x000000058c8c1223 */ /* 0x000fe2000001088f */
[----:B------:R-:W1:Y:S01]  /*4220*/  SHFL.UP PT, R7, R142, 0x8, RZ ;  /* 0x050000008e077989 */ /* 0x000e6200000e00ff */
[-C--:B------:R-:W-:Y:S01]  /*4230*/  FFMA.FTZ R196, R162, R157.reuse, R197 ;  /* 0x0000009da2c47223 */ /* 0x080fe200000100c5 */
[----:B------:R-:W-:-:S02]  /*4240*/  FMUL.FTZ R157, R164, R157 ;  /* 0x0000009da49d7220 */ /* 0x000fc40000410000 */
[----:B------:R-:W3:Y:S01]  /*4250*/  SHFL.UP PT, R143, R141, 0x8, RZ ;  /* 0x050000008d8f7989 */ /* 0x000ee200000e00ff */
[----:B------:R-:W-:Y:S01]  /*4260*/  FFMA.FTZ R150, R167, R156, -R150 ;  /* 0x0000009ca7967223 */ /* 0x000fe20000010896 */
[----:B------:R-:W-:Y:S01]  /*4270*/  FADD.FTZ R147, R184, R147 ;  /* 0x00000093b8937221 */ /* 0x000fe20000010000 */
[----:B------:R-:W-:Y:S01]  /*4280*/  FFMA.FTZ R198, R162, R195, -R157 ;  /* 0x000000c3a2c67223 */ /* 0x000fe2000001089d */
[----:B------:R-:W4:Y:S01]  /*4290*/  SHFL.UP PT, R5, R140, 0x8, RZ ;  /* 0x050000008c057989 */ /* 0x000f2200000e00ff */
[----:B------:R-:W-:Y:S01]  /*42a0*/  FADD.FTZ R149, R185, R150 ;  /* 0x00000096b9957221 */ /* 0x000fe20000010000 */
[C---:B------:R-:W-:Y:S01]  /*42b0*/  FMUL.FTZ R151, R164.reuse, R147 ;  /* 0x00000093a4977220 */ /* 0x040fe20000410000 */
[C---:B------:R-:W-:Y:S01]  /*42c0*/  FMUL.FTZ R6, R163.reuse, R198 ;  /* 0x000000c6a3067220 */ /* 0x040fe20000410000 */
[-C--:B------:R-:W-:Y:S01]  /*42d0*/  FMUL.FTZ R157, R163, R196.reuse ;  /* 0x000000c4a39d7220 */ /* 0x080fe20000410000 */
[-C--:B------:R-:W-:Y:S01]  /*42e0*/  FMUL.FTZ R4, R164, R149.reuse ;  /* 0x00000095a4047220 */ /* 0x080fe20000410000 */
[C---:B------:R-:W-:Y:S01]  /*42f0*/  FFMA.FTZ R151, R162.reuse, R149, -R151 ;  /* 0x00000095a2977223 */ /* 0x040fe20000010897 */
[C---:B------:R-:W-:Y:S01]  /*4300*/  FFMA.FTZ R196, R165.reuse, R196, R6 ;  /* 0x000000c4a5c47223 */ /* 0x040fe20000010006 */
[----:B------:R-:W-:Y:S01]  /*4310*/  FFMA.FTZ R157, R165, R198, -R157 ;  /* 0x000000c6a59d7223 */ /* 0x000fe2000001089d */
[----:B------:R-:W-:Y:S01]  /*4320*/  FFMA.FTZ R147, R162, R147, R4 ;  /* 0x00000093a2937223 */ /* 0x000fe20000010004 */
[----:B------:R-:W-:Y:S01]  /*4330*/  ISETP.GE.AND P1, PT, R21, 0x8, PT ;  /* 0x000000081500780c */ /* 0x000fe20003f26270 */
[----:B------:R-:W-:Y:S01]  /*4340*/  FADD.FTZ R6, R176, R151 ;  /* 0x00000097b0067221 */ /* 0x000fe20000010000 */
[C---:B------:R-:W-:Y:S01]  /*4350*/  FMUL.FTZ R149, R121.reuse, R157 ;  /* 0x0000009d79957220 */ /* 0x040fe20000410000 */
[----:B------:R-:W-:Y:S01]  /*4360*/  FMUL.FTZ R156, R121, R196 ;  /* 0x000000c4799c7220 */ /* 0x000fe20000410000 */
[----:B------:R-:W-:Y:S01]  /*4370*/  FADD.FTZ R4, R172, R147 ;  /* 0x00000093ac047221 */ /* 0x000fe20000010000 */
[C---:B------:R-:W-:Y:S01]  /*4380*/  FMUL.FTZ R150, R163.reuse, R6 ;  /* 0x00000006a3967220 */ /* 0x040fe20000410000 */
[----:B0-----:R-:W-:Y:S01]  /*4390*/  FMUL.FTZ R147, R140, R145 ;  /* 0x000000918c937220 */ /* 0x001fe20000410000 */
[C---:B------:R-:W-:Y:S01]  /*43a0*/  FFMA.FTZ R196, R138.reuse, R196, R149 ;  /* 0x000000c48ac47223 */ /* 0x040fe20000010095 */
[----:B------:R-:W-:Y:S01]  /*43b0*/  FFMA.FTZ R158, R138, R157, -R156 ;  /* 0x0000009d8a9e7223 */ /* 0x000fe2000001089c */
[-C--:B------:R-:W-:Y:S01]  /*43c0*/  FMUL.FTZ R149, R163, R4.reuse ;  /* 0x00000004a3957220 */ /* 0x080fe20000410000 */
[C---:B------:R-:W-:Y:S01]  /*43d0*/  FFMA.FTZ R156, R165.reuse, R4, R150 ;  /* 0x00000004a59c7223 */ /* 0x040fe20000010096 */
[C---:B------:R-:W-:Y:S01]  /*43e0*/  FMUL.FTZ R145, R142.reuse, R145 ;  /* 0x000000918e917220 */ /* 0x040fe20000410000 */
[C---:B-1----:R-:W-:Y:S01]  /*43f0*/  FMUL.FTZ R4, R142.reuse, R7 ;  /* 0x000000078e047220 */ /* 0x042fe20000410000 */
[----:B---3--:R-:W-:Y:S01]  /*4400*/  FFMA.FTZ R150, R142, R143, R147 ;  /* 0x0000008f8e967223 */ /* 0x008fe20000010093 */
[C---:B------:R-:W-:Y:S01]  /*4410*/  FMUL.FTZ R7, R140.reuse, R7 ;  /* 0x000000078c077220 */ /* 0x040fe20000410000 */
[----:B------:R-:W-:Y:S01]  /*4420*/  FFMA.FTZ R149, R165, R6, -R149 ;  /* 0x00000006a5957223 */ /* 0x000fe20000010895 */
[----:B------:R-:W-:Y:S01]  /*4430*/  FFMA.FTZ R6, R140, R143, -R145 ;  /* 0x0000008f8c067223 */ /* 0x000fe20000010891 */
[----:B------:R-:W-:Y:S01]  /*4440*/  @P1 FADD.FTZ R139, R139, R150 ;  /* 0x000000968b8b1221 */ /* 0x000fe20000010000 */
[-C--:B----4-:R-:W-:Y:S01]  /*4450*/  @P1 FFMA.FTZ R142, R142, R5.reuse, R7 ;  /* 0x000000058e8e1223 */ /* 0x090fe20000010007 */
[----:B------:R-:W-:Y:S01]  /*4460*/  @P1 FFMA.FTZ R140, R140, R5, -R4 ;  /* 0x000000058c8c1223 */ /* 0x000fe20000010804 */
[----:B------:R-:W-:-:S02]  /*4470*/  @P1 FADD.FTZ R141, R141, R6 ;  /* 0x000000068d8d1221 */ /* 0x000fc40000010000 */
[----:B------:R-:W0:Y:S01]  /*4480*/  SHFL.UP PT, R145, R139, 0x10, RZ ;  /* 0x060000008b917989 */ /* 0x000e2200000e00ff */
[----:B------:R-:W-:Y:S01]  /*4490*/  FADD.FTZ R156, R161, R156 ;  /* 0x0000009ca19c7221 */ /* 0x000fe20000010000 */
[----:B------:R-:W-:Y:S02]  /*44a0*/  FADD.FTZ R149, R160, R149 ;  /* 0x00000095a0957221 */ /* 0x000fe40000010000 */
[----:B------:R-:W1:Y:S01]  /*44b0*/  SHFL.UP PT, R7, R142, 0x10, RZ ;  /* 0x060000008e077989 */ /* 0x000e6200000e00ff */
[----:B------:R-:W-:Y:S01]  /*44c0*/  FMUL.FTZ R4, R125, R158 ;  /* 0x0000009e7d047220 */ /* 0x000fe20000410000 */
[C---:B------:R-:W-:Y:S02]  /*44d0*/  FMUL.FTZ R151, R121.reuse, R156 ;  /* 0x0000009c79977220 */ /* 0x040fe40000410000 */
[----:B------:R-:W3:Y:S01]  /*44e0*/  SHFL.UP PT, R143, R141, 0x10, RZ ;  /* 0x060000008d8f7989 */ /* 0x000ee200000e00ff */
[----:B------:R-:W-:-:S03]  /*44f0*/  FMUL.FTZ R147, R121, R149 ;  /* 0x0000009579937220 */ /* 0x000fc60000410000 */
[----:B------:R-:W4:Y:S01]  /*4500*/  SHFL.UP PT, R5, R140, 0x10, RZ ;  /* 0x060000008c057989 */ /* 0x000f2200000e00ff */
[-C--:B------:R-:W-:Y:S01]  /*4510*/  FMUL.FTZ R157, R125, R196.reuse ;  /* 0x000000c47d9d7220 */ /* 0x080fe20000410000 */
[C---:B------:R-:W-:Y:S01]  /*4520*/  FFMA.FTZ R196, R127.reuse, R196, R4 ;  /* 0x000000c47fc47223 */ /* 0x040fe20000010004 */
[C---:B------:R-:W-:Y:S01]  /*4530*/  FFMA.FTZ R4, R138.reuse, R149, -R151 ;  /* 0x000000958a047223 */ /* 0x040fe20000010897 */
[----:B------:R-:W-:Y:S01]  /*4540*/  FFMA.FTZ R147, R138, R156, R147 ;  /* 0x0000009c8a937223 */ /* 0x000fe20000010093 */
[----:B------:R-:W-:Y:S02]  /*4550*/  FFMA.FTZ R157, R127, R158, -R157 ;  /* 0x0000009e7f9d7223 */ /* 0x000fe4000001089d */
[----:B------:R-:W-:Y:S01]  /*4560*/  FADD.FTZ R6, R137, R4 ;  /* 0x0000000489067221 */ /* 0x000fe20000010000 */
[----:B------:R-:W-:Y:S01]  /*4570*/  FADD.FTZ R4, R136, R147 ;  /* 0x0000009388047221 */ /* 0x000fe20000010000 */
[----:B------:R-:W-:Y:S01]  /*4580*/  ISETP.GE.AND P3, PT, R21, 0x10, PT ;  /* 0x000000101500780c */ /* 0x000fe20003f66270 */
[----:B------:R-:W-:Y:S01]  /*4590*/  FMUL.FTZ R156, R124, R157 ;  /* 0x0000009d7c9c7220 */ /* 0x000fe20000410000 */
[C---:B------:R-:W-:Y:S01]  /*45a0*/  FMUL.FTZ R150, R125.reuse, R6 ;  /* 0x000000067d967220 */ /* 0x040fe20000410000 */
[----:B------:R-:W-:-:S02]  /*45b0*/  FMUL.FTZ R147, R125, R4 ;  /* 0x000000047d937220 */ /* 0x000fc40000410000 */
[----:B------:R-:W-:Y:S01]  /*45c0*/  FFMA.FTZ R151, R133, R196, R156 ;  /* 0x000000c485977223 */ /* 0x000fe2000001009c */
[C---:B------:R-:W-:Y:S01]  /*45d0*/  FFMA.FTZ R156, R127.reuse, R4, R150 ;  /* 0x000000047f9c7223 */ /* 0x040fe20000010096 */
[----:B------:R-:W-:Y:S01]  /*45e0*/  FFMA.FTZ R149, R127, R6, -R147 ;  /* 0x000000067f957223 */ /* 0x000fe20000010893 */
[C---:B0-----:R-:W-:Y:S01]  /*45f0*/  FMUL.FTZ R147, R142.reuse, R145 ;  /* 0x000000918e937220 */ /* 0x041fe20000410000 */
[----:B-1----:R-:W-:Y:S01]  /*4600*/  FMUL.FTZ R4, R142, R7 ;  /* 0x000000078e047220 */ /* 0x002fe20000410000 */
[C---:B------:R-:W-:Y:S01]  /*4610*/  FMUL.FTZ R145, R140.reuse, R145 ;  /* 0x000000918c917220 */ /* 0x040fe20000410000 */
[C---:B------:R-:W-:Y:S01]  /*4620*/  FMUL.FTZ R7, R140.reuse, R7 ;  /* 0x000000078c077220 */ /* 0x040fe20000410000 */
[C---:B---3--:R-:W-:Y:S01]  /*4630*/  FFMA.FTZ R6, R140.reuse, R143, -R147 ;  /* 0x0000008f8c067223 */ /* 0x048fe20000010893 */
[----:B----4-:R-:W-:Y:S01]  /*4640*/  @P3 FFMA.FTZ R140, R140, R5, -R4 ;  /* 0x000000058c8c3223 */ /* 0x010fe20000010804 */
[C---:B------:R-:W-:Y:S01]  /*4650*/  FFMA.FTZ R150, R142.reuse, R143, R145 ;  /* 0x0000008f8e967223 */ /* 0x040fe20000010091 */
[----:B------:R-:W-:Y:S01]  /*4660*/  @P3 FFMA.FTZ R142, R142, R5, R7 ;  /* 0x000000058e8e3223 */ /* 0x000fe20000010007 */
[----:B--2---:R-:W-:Y:S01]  /*4670*/  SHFL.IDX PT, R3, R3, RZ, 0x1f ;  /* 0x00001fff03037589 */ /* 0x004fe200000e0000 */
[----:B------:R-:W-:Y:S01]  /*4680*/  FADD.FTZ R149, R134, R149 ;  /* 0x0000009586957221 */ /* 0x000fe20000010000 */
[----:B------:R-:W-:-:S02]  /*4690*/  @P3 FADD.FTZ R139, R139, R150 ;  /* 0x000000968b8b3221 */ /* 0x000fc40000010000 */
[----:B------:R-:W0:Y:S01]  /*46a0*/  SHFL.UP PT, R140, R140, 0x1, RZ ;  /* 0x042000008c8c7989 */ /* 0x000e2200000e00ff */
[----:B------:R-:W-:Y:S01]  /*46b0*/  UISETP.GE.AND UP0, UPT, UR11, UR33, UPT ;  /* 0x000000210b00728c */ /* 0x000fe2000bf06270 */
[----:B------:R-:W-:Y:S01]  /*46c0*/  FADD.FTZ R156, R135, R156 ;  /* 0x0000009c879c7221 */ /* 0x000fe20000010000 */
[C---:B------:R-:W-:Y:S01]  /*46d0*/  FMUL.FTZ R150, R124.reuse, R149 ;  /* 0x000000957c967220 */ /* 0x040fe20000410000 */
[----:B------:R-:W1:Y:S01]  /*46e0*/  SHFL.UP PT, R142, R142, 0x1, RZ ;  /* 0x042000008e8e7989 */ /* 0x000e6200000e00ff */
[----:B------:R-:W-:-:S03]  /*46f0*/  FMUL.FTZ R158, R124, R196 ;  /* 0x000000c47c9e7220 */ /* 0x000fc60000410000 */
[----:B------:R2:W3:Y:S01]  /*4700*/  SHFL.IDX PT, R143, R2, RZ, 0x1f ;  /* 0x00001fff028f7589 */ /* 0x0004e200000e0000 */
[----:B------:R-:W-:Y:S01]  /*4710*/  @P3 FADD.FTZ R141, R141, R6 ;  /* 0x000000068d8d3221 */ /* 0x000fe20000010000 */
[CC--:B------:R-:W-:Y:S01]  /*4720*/  FFMA.FTZ R150, R133.reuse, R156.reuse, R150 ;  /* 0x0000009c85967223 */ /* 0x0c0fe20000010096 */
[----:B------:R-:W-:Y:S01]  /*4730*/  FMUL.FTZ R156, R124, R156 ;  /* 0x0000009c7c9c7220 */ /* 0x000fe20000410000 */
[----:B------:R-:W4:Y:S01]  /*4740*/  SHFL.UP PT, R139, R139, 0x1, RZ ;  /* 0x042000008b8b7989 */ /* 0x000f2200000e00ff */
[C---:B------:R-:W-:Y:S01]  /*4750*/  FFMA.FTZ R157, R133.reuse, R157, -R158 ;  /* 0x0000009d859d7223 */ /* 0x040fe2000001089e */
[----:B------:R-:W-:Y:S01]  /*4760*/  PLOP3.LUT P1, PT, PT, PT, UP0, 0x80, 0x8 ;  /* 0x000000000008781c */ /* 0x000fe20003f2f008 */
[----:B------:R-:W-:Y:S01]  /*4770*/  FMUL.FTZ R145, R120, R151 ;  /* 0x0000009778917220 */ /* 0x000fe20000410000 */
[----:B------:R-:W5:Y:S01]  /*4780*/  SHFL.UP PT, R141, R141, 0x1, RZ ;  /* 0x042000008d8d7989 */ /* 0x000f6200000e00ff */
[----:B------:R-:W-:Y:S01]  /*4790*/  FFMA.FTZ R149, R133, R149, -R156 ;  /* 0x0000009585957223 */ /* 0x000fe2000001089c */
[----:B------:R-:W-:Y:S01]  /*47a0*/  ISETP.NE.OR P1, PT, R20, RZ, P1 ;  /* 0x000000ff1400720c */ /* 0x000fe20000f25670 */
[----:B------:R-:W-:Y:S01]  /*47b0*/  FFMA.FTZ R195, R132, R157, -R145 ;  /* 0x0000009d84c37223 */ /* 0x000fe20000010891 */
[----:B------:R-:W-:Y:S01]  /*47c0*/  FADD.FTZ R145, R119, R150 ;  /* 0x0000009677917221 */ /* 0x000fe20000010000 */
[----:B------:R-:W-:-:S03]  /*47d0*/  FADD.FTZ R149, R122, R149 ;  /* 0x000000957a957221 */ /* 0x000fc60000010000 */
[C---:B------:R-:W-:Y:S01]  /*47e0*/  FMUL.FTZ R147, R120.reuse, R145 ;  /* 0x0000009178937220 */ /* 0x040fe20000410000 */
[-C--:B------:R-:W-:Y:S01]  /*47f0*/  FMUL.FTZ R150, R120, R149.reuse ;  /* 0x0000009578967220 */ /* 0x080fe20000410000 */
[----:B------:R-:W-:Y:S02]  /*4800*/  HFMA2 R5, -RZ, RZ, 0, 0 ;  /* 0x00000000ff057431 */ /* 0x000fe400000001ff */
[----:B------:R-:W-:Y:S01]  /*4810*/  FFMA.FTZ R149, R132, R149, -R147 ;  /* 0x0000009584957223 */ /* 0x000fe20000010893 */
[----:B0-----:R-:W-:Y:S01]  /*4820*/  FMUL.FTZ R147, R140, R3 ;  /* 0x000000038c937220 */ /* 0x001fe20000410000 */
[----:B------:R-:W-:Y:S01]  /*4830*/  FFMA.FTZ R150, R132, R145, R150 ;  /* 0x0000009184967223 */ /* 0x000fe20000010096 */
[----:B------:R-:W-:Y:S02]  /*4840*/  MOV R4, 0x3f800000 ;  /* 0x3f80000000047802 */ /* 0x000fe40000000f00 */
[----:B------:R-:W-:Y:S02]  /*4850*/  CS2R R6, SRZ ;  /* 0x0000000000067805 */ /* 0x000fe4000001ff00 */
[----:B--2---:R-:W-:Y:S01]  /*4860*/  @!P1 LEA R2, R94, UR20, 0x4 ;  /* 0x000000145e029c11 */ /* 0x004fe2000f8e20ff */
[C---:B-1----:R-:W-:Y:S01]  /*4870*/  FMUL.FTZ R145, R142.reuse, R3 ;  /* 0x000000038e917220 */ /* 0x042fe20000410000 */
[----:B---3--:R-:W-:Y:S01]  /*4880*/  FFMA.FTZ R142, R142, R143, R147 ;  /* 0x0000008f8e8e7223 */ /* 0x008fe20000010093 */
[----:B------:R-:W-:Y:S01]  /*4890*/  FMUL.FTZ R157, R120, R157 ;  /* 0x0000009d789d7220 */ /* 0x000fe20000410000 */
[----:B------:R-:W-:Y:S01]  /*48a0*/  FADD.FTZ R149, R128, R149 ;  /* 0x0000009580957221 */ /* 0x000fe20000010000 */
[----:B------:R-:W-:Y:S01]  /*48b0*/  FADD.FTZ R150, R123, R150 ;  /* 0x000000967b967221 */ /* 0x000fe20000010000 */
[----:B------:R0:W1:Y:S01]  /*48c0*/  @!P1 LDS.128 R4, [R2+0x1980] ;  /* 0x0019800002049984 */ /* 0x0000620000000c00 */
[----:B----4-:R-:W-:Y:S01]  /*48d0*/  @P2 FADD.FTZ R3, R139, R142 ;  /* 0x0000008e8b032221 */ /* 0x010fe20000010000 */
[----:B------:R-:W-:Y:S01]  /*48e0*/  FFMA.FTZ R157, R132, R151, R157 ;  /* 0x00000097849d7223 */ /* 0x000fe2000001009d */
[----:B------:R-:W-:Y:S01]  /*48f0*/  FFMA.FTZ R140, R140, R143, -R145 ;  /* 0x0000008f8c8c7223 */ /* 0x000fe20000010891 */
[-C--:B------:R-:W-:Y:S01]  /*4900*/  FMUL.FTZ R142, R126, R150.reuse ;  /* 0x000000967e8e7220 */ /* 0x080fe20000410000 */
[----:B------:R-:W-:Y:S01]  /*4910*/  ISETP.NE.AND P1, PT, R202, 0x1f, PT ;  /* 0x0000001fca00780c */ /* 0x000fe20003f25270 */
[C---:B0-----:R-:W-:Y:S01]  /*4920*/  FMUL.FTZ R2, R126.reuse, R149 ;  /* 0x000000957e027220 */ /* 0x041fe20000410000 */
[C---:B------:R-:W-:Y:S01]  /*4930*/  FMUL.FTZ R196, R126.reuse, R195 ;  /* 0x000000c37ec47220 */ /* 0x040fe20000410000 */
[----:B------:R-:W-:Y:S01]  /*4940*/  FMUL.FTZ R156, R126, R157 ;  /* 0x0000009d7e9c7220 */ /* 0x000fe20000410000 */
[----:B-----5:R-:W-:Y:S01]  /*4950*/  @P2 FADD.FTZ R143, R141, R140 ;  /* 0x0000008c8d8f2221 */ /* 0x020fe20000010000 */
        /* <DEDUP_REMOVED lines=9> */
[----:B------:R-:W-:Y:S01]  /*49f0*/  FFMA.FTZ R3, R14, R3, R140 ;  /* 0x000000030e037223 */ /* 0x000fe2000001008c */
[----:B------:R0:W2:Y:S01]  /*4a00*/  SHFL.DOWN PT, R150, R196, 0x1, 0x1f ;  /* 0x08201f00c4967f89 */ /* 0x0000a200000e0000 */
[----:B------:R-:W-:Y:S03]  /*4a10*/  BSSY.RECONVERGENT B0, `(.L_x_12421) ;  /* 0x000000f000007945 */ /* 0x000fe60003800200 */
[----:B------:R0:W3:Y:S04]  /*4a20*/  SHFL.DOWN PT, R14, R195, 0x1, 0x1f ;  /* 0x08201f00c30e7f89 */ /* 0x0000e800000e0000 */
[----:B------:R0:W4:Y:S04]  /*4a30*/  SHFL.DOWN PT, R141, R197, 0x1, 0x1f ;  /* 0x08201f00c58d7f89 */ /* 0x00012800000e0000 */
[----:B------:R0:W0:Y:S01]  /*4a40*/  SHFL.DOWN PT, R142, R198, 0x1, 0x1f ;  /* 0x08201f00c68e7f89 */ /* 0x00002200000e0000 */
        /* <DEDUP_REMOVED lines=11> */
.L_x_12422:
[----:B------:R-:W-:Y:S05]  /*4b00*/  BSYNC.RECONVERGENT B0 ;  /* 0x0000000000007941 */ /* 0x000fea0003800200 */
.L_x_12421:
[----:B------:R-:W-:Y:S01]  /*4b10*/  ISETP.GT.U32.AND P1, PT, R202, 0x1d, PT ;  /* 0x0000001dca00780c */ /* 0x000fe20003f24070 */
[----:B------:R-:W-:Y:S01]  /*4b20*/  FADD.FTZ R155, R155, R2 ;  /* 0x000000029b9b7221 */ /* 0x000fe20000010000 */
[----:B------:R-:W-:Y:S01]  /*4b30*/  FADD.FTZ R3, RZ, R3 ;  /* 0x00000003ff037221 */ /* 0x000fe20000010000 */
[----:B------:R0:W0:Y:S01]  /*4b40*/  SHFL.DOWN PT, R156, R196, 0x2, 0x1f ;  /* 0x08401f00c49c7f89 */ /* 0x00002200000e0000 */
[----:B------:R-:W-:Y:S01]  /*4b50*/  BSSY.RECONVERGENT B0, `(.L_x_12423) ;  /* 0x0000011000007945 */ /* 0x000fe20003800200 */
[C---:B---3--:R-:W-:Y:S01]  /*4b60*/  FMUL.FTZ R14, R126.reuse, R155 ;  /* 0x0000009b7e0e7220 */ /* 0x048fe20000410000 */
[----:B------:R-:W-:Y:S01]  /*4b70*/  FMUL.FTZ R2, R126, R3 ;  /* 0x000000037e027220 */ /* 0x000fe20000410000 */
[----:B------:R3:W0:Y:S04]  /*4b80*/  SHFL.DOWN PT, R140, R195, 0x2, 0x1f ;  /* 0x08401f00c38c7f89 */ /* 0x00062800000e0000 */
[----:B----4-:R3:W4:Y:S04]  /*4b90*/  SHFL.DOWN PT, R141, R197, 0x2, 0x1f ;  /* 0x08401f00c58d7f89 */ /* 0x01072800000e0000 */
[----:B--2---:R3:W2:Y:S01]  /*4ba0*/  SHFL.DOWN PT, R150, R198, 0x2, 0x1f ;  /* 0x08401f00c6967f89 */ /* 0x0046a200000e0000 */
[----:B------:R-:W-:Y:S05]  /*4bb0*/  @P1 BRA `(.L_x_12424) ;  /* 0x0000000000281947 */ /* 0x000fea0003800000 */
[CC--:B--2---:R-:W-:Y:S01]  /*4bc0*/  FMUL.FTZ R139, R195.reuse, R150.reuse ;  /* 0x00000096c38b7220 */ /* 0x0c4fe20000410000 */
[C---:B------:R-:W-:Y:S01]  /*4bd0*/  FMUL.FTZ R150, R196.reuse, R150 ;  /* 0x00000096c4967220 */ /* 0x040fe20000410000 */
[CC--:B0-----:R-:W-:Y:S01]  /*4be0*/  FMUL.FTZ R15, R195.reuse, R140.reuse ;  /* 0x0000008cc30f7220 */ /* 0x0c1fe20000410000 */
[C---:B------:R-:W-:Y:S01]  /*4bf0*/  FMUL.FTZ R140, R196.reuse, R140 ;  /* 0x0000008cc48c7220 */ /* 0x040fe20000410000 */
[CC--:B----4-:R-:W-:Y:S01]  /*4c00*/  FFMA.FTZ R142, R196.reuse, R141.reuse, -R139 ;  /* 0x0000008dc48e7223 */ /* 0x0d0fe2000001088b */
[C---:B------:R-:W-:Y:S01]  /*4c10*/  FFMA.FTZ R139, R195.reuse, R141, R150 ;  /* 0x0000008dc38b7223 */ /* 0x040fe20000010096 */
[-C--:B------:R-:W-:Y:S01]  /*4c20*/  FFMA.FTZ R196, R196, R156.reuse, -R15 ;  /* 0x0000009cc4c47223 */ /* 0x080fe2000001080f */
[----:B---3--:R-:W-:Y:S01]  /*4c30*/  FFMA.FTZ R195, R195, R156, R140 ;  /* 0x0000009cc3c37223 */ /* 0x008fe2000001008c */
[----:B------:R-:W-:Y:S01]  /*4c40*/  FADD.FTZ R197, R197, R142 ;  /* 0x0000008ec5c57221 */ /* 0x000fe20000010000 */
[----:B------:R-:W-:-:S07]  /*4c50*/  FADD.FTZ R198, R198, R139 ;  /* 0x0000008bc6c67221 */ /* 0x000fce0000010000 */
.L_x_12424:
[----:B------:R-:W-:Y:S05]  /*4c60*/  BSYNC.RECONVERGENT B0 ;  /* 0x0000000000007941 */ /* 0x000fea0003800200 */
.L_x_12423:
[----:B------:R-:W-:Y:S01]  /*4c70*/  ISETP.GT.U32.AND P1, PT, R202, 0x1b, PT ;  /* 0x0000001bca00780c */ /* 0x000fe20003f24070 */
[C---:B------:R-:W-:Y:S01]  /*4c80*/  FFMA.FTZ R14, R131.reuse, R3, R14 ;  /* 0x00000003830e7223 */ /* 0x040fe2000001000e */
[----:B------:R-:W-:Y:S01]  /*4c90*/  FFMA.FTZ R2, R131, R155, -R2 ;  /* 0x0000009b83027223 */ /* 0x000fe20000010802 */
[----:B0-----:R0:W0:Y:S01]  /*4ca0*/  SHFL.DOWN PT, R156, R196, 0x4, 0x1f ;  /* 0x08801f00c49c7f89 */ /* 0x00102200000e0000 */
[----:B------:R-:W-:Y:S01]  /*4cb0*/  BSSY.RECONVERGENT B0, `(.L_x_12425) ;  /* 0x0000013000007945 */ /* 0x000fe20003800200 */
[----:B------:R-:W-:Y:S01]  /*4cc0*/  FADD.FTZ R139, RZ, R14 ;  /* 0x0000000eff8b7221 */ /* 0x000fe20000010000 */
[----:B--2---:R-:W-:Y:S01]  /*4cd0*/  FFMA.FTZ R150, R95, R60, R2 ;  /* 0x0000003c5f967223 */ /* 0x004fe20000010002 */
[----:B------:R2:W0:Y:S02]  /*4ce0*/  SHFL.DOWN PT, R14, R195, 0x4, 0x1f ;  /* 0x08801f00c30e7f89 */ /* 0x00042400000e0000 */
[C---:B------:R-:W-:Y:S01]  /*4cf0*/  FMUL.FTZ R15, R120.reuse, R139 ;  /* 0x0000008b780f7220 */ /* 0x040fe20000410000 */
[----:B------:R-:W-:Y:S01]  /*4d00*/  FMUL.FTZ R2, R120, R150 ;  /* 0x0000009678027220 */ /* 0x000fe20000410000 */
[----:B------:R2:W0:Y:S04]  /*4d10*/  SHFL.DOWN PT, R145, R197, 0x4, 0x1f ;  /* 0x08801f00c5917f89 */ /* 0x00042800000e0000 */
[----:B------:R2:W0:Y:S01]  /*4d20*/  SHFL.DOWN PT, R142, R198, 0x4, 0x1f ;  /* 0x08801f00c68e7f89 */ /* 0x00042200000e0000 */
[----:B------:R-:W-:Y:S05]  /*4d30*/  @P1 BRA `(.L_x_12426) ;  /* 0x0000000000281947 */ /* 0x000fea0003800000 */
[CC--:B0-----:R-:W-:Y:S01]  /*4d40*/  FMUL.FTZ R143, R195.reuse, R142.reuse ;  /* 0x0000008ec38f7220 */ /* 0x0c1fe20000410000 */
[C---:B------:R-:W-:Y:S01]  /*4d50*/  FMUL.FTZ R142, R196.reuse, R142 ;  /* 0x0000008ec48e7220 */ /* 0x040fe20000410000 */
[CC--:B----4-:R-:W-:Y:S01]  /*4d60*/  FMUL.FTZ R141, R195.reuse, R14.reuse ;  /* 0x0000000ec38d7220 */ /* 0x0d0fe20000410000 */
[C---:B------:R-:W-:Y:S01]  /*4d70*/  FMUL.FTZ R14, R196.reuse, R14 ;  /* 0x0000000ec40e7220 */ /* 0x040fe20000410000 */
[CC--:B------:R-:W-:Y:S01]  /*4d80*/  FFMA.FTZ R140, R196.reuse, R145.reuse, -R143 ;  /* 0x00000091c48c7223 */ /* 0x0c0fe2000001088f */
[C---:B------:R-:W-:Y:S01]  /*4d90*/  FFMA.FTZ R143, R195.reuse, R145, R142 ;  /* 0x00000091c38f7223 */ /* 0x040fe2000001008e */
[-C--:B------:R-:W-:Y:S01]  /*4da0*/  FFMA.FTZ R196, R196, R156.reuse, -R141 ;  /* 0x0000009cc4c47223 */ /* 0x080fe2000001088d */
[----:B--23--:R-:W-:Y:S01]  /*4db0*/  FFMA.FTZ R195, R195, R156, R14 ;  /* 0x0000009cc3c37223 */ /* 0x00cfe2000001000e */
[----:B------:R-:W-:Y:S01]  /*4dc0*/  FADD.FTZ R197, R197, R140 ;  /* 0x0000008cc5c57221 */ /* 0x000fe20000010000 */
[----:B------:R-:W-:-:S07]  /*4dd0*/  FADD.FTZ R198, R198, R143 ;  /* 0x0000008fc6c67221 */ /* 0x000fce0000010000 */
.L_x_12426:
[----:B------:R-:W-:Y:S05]  /*4de0*/  BSYNC.RECONVERGENT B0 ;  /* 0x0000000000007941 */ /* 0x000fea0003800200 */
.L_x_12425:
[----:B------:R-:W-:Y:S01]  /*4df0*/  ISETP.GT.U32.AND P1, PT, R202, 0x17, PT ;  /* 0x00000017ca00780c */ /* 0x000fe20003f24070 */
[C---:B------:R-:W-:Y:S01]  /*4e00*/  FFMA.FTZ R15, R132.reuse, R150, -R15 ;  /* 0x00000096840f7223 */ /* 0x040fe2000001080f */
[----:B------:R-:W-:Y:S01]  /*4e10*/  FFMA.FTZ R2, R132, R139, R2 ;  /* 0x0000008b84027223 */ /* 0x000fe20000010002 */
[----:B------:R1:W1:Y:S01]  /*4e20*/  SHFL.DOWN PT, R158, R196, 0x8, 0x1f ;  /* 0x09001f00c49e7f89 */ /* 0x00026200000e0000 */
[----:B------:R-:W-:Y:S01]  /*4e30*/  BSSY.RECONVERGENT B0, `(.L_x_12427) ;  /* 0x0000014000007945 */ /* 0x000fe20003800200 */
[----:B------:R-:W-:Y:S01]  /*4e40*/  FFMA.FTZ R149, R98, R61, R15 ;  /* 0x0000003d62957223 */ /* 0x000fe2000001000f */
[----:B------:R-:W-:Y:S01]  /*4e50*/  FADD.FTZ R15, RZ, R2 ;  /* 0x00000002ff0f7221 */ /* 0x000fe20000010000 */
[----:B------:R1:W1:Y:S01]  /*4e60*/  SHFL.DOWN PT, R140, R195, 0x8, 0x1f ;  /* 0x09001f00c38c7f89 */ /* 0x00026200000e0000 */
[----:B------:R-:W-:Y:S01]  /*4e70*/  ISETP.GT.U32.AND P2, PT, R202, 0xf, PT ;  /* 0x0000000fca00780c */ /* 0x000fe20003f44070 */
[C---:B0-----:R-:W-:Y:S01]  /*4e80*/  FMUL.FTZ R14, R124.reuse, R149 ;  /* 0x000000957c0e7220 */ /* 0x041fe20000410000 */
[----:B------:R-:W-:Y:S01]  /*4e90*/  FMUL.FTZ R2, R124, R15 ;  /* 0x0000000f7c027220 */ /* 0x000fe20000410000 */
[----:B------:R0:W0:Y:S04]  /*4ea0*/  SHFL.DOWN PT, R145, R197, 0x8, 0x1f ;  /* 0x09001f00c5917f89 */ /* 0x00002800000e0000 */
[----:B------:R0:W0:Y:S01]  /*4eb0*/  SHFL.DOWN PT, R156, R198, 0x8, 0x1f ;  /* 0x09001f00c69c7f89 */ /* 0x00002200000e0000 */
[----:B------:R-:W-:Y:S05]  /*4ec0*/  @P1 BRA `(.L_x_12428) ;  /* 0x0000000000281947 */ /* 0x000fea0003800000 */
[CC--:B0-----:R-:W-:Y:S01]  /*4ed0*/  FMUL.FTZ R143, R195.reuse, R156.reuse ;  /* 0x0000009cc38f7220 */ /* 0x0c1fe20000410000 */
[C---:B------:R-:W-:Y:S01]  /*4ee0*/  FMUL.FTZ R156, R196.reuse, R156 ;  /* 0x0000009cc49c7220 */ /* 0x040fe20000410000 */
[CC--:B-1--4-:R-:W-:Y:S01]  /*4ef0*/  FMUL.FTZ R141, R195.reuse, R140.reuse ;  /* 0x0000008cc38d7220 */ /* 0x0d2fe20000410000 */
[C---:B------:R-:W-:Y:S01]  /*4f00*/  FMUL.FTZ R140, R196.reuse, R140 ;  /* 0x0000008cc48c7220 */ /* 0x040fe20000410000 */
[CC--:B------:R-:W-:Y:S01]  /*4f10*/  FFMA.FTZ R142, R196.reuse, R145.reuse, -R143 ;  /* 0x00000091c48e7223 */ /* 0x0c0fe2000001088f */
[C---:B------:R-:W-:Y:S01]  /*4f20*/  FFMA.FTZ R143, R195.reuse, R145, R156 ;  /* 0x00000091c38f7223 */ /* 0x040fe2000001009c */
[-C--:B------:R-:W-:Y:S01]  /*4f30*/  FFMA.FTZ R196, R196, R158.reuse, -R141 ;  /* 0x0000009ec4c47223 */ /* 0x080fe2000001088d */
[----:B--23--:R-:W-:Y:S01]  /*4f40*/  FFMA.FTZ R195, R195, R158, R140 ;  /* 0x0000009ec3c37223 */ /* 0x00cfe2000001008c */
[----:B------:R-:W-:Y:S01]  /*4f50*/  FADD.FTZ R197, R197, R142 ;  /* 0x0000008ec5c57221 */ /* 0x000fe20000010000 */
[----:B------:R-:W-:-:S07]  /*4f60*/  FADD.FTZ R198, R198, R143 ;  /* 0x0000008fc6c67221 */ /* 0x000fce0000010000 */
.L_x_12428:
[----:B------:R-:W-:Y:S05]  /*4f70*/  BSYNC.RECONVERGENT B0 ;  /* 0x0000000000007941 */ /* 0x000fea0003800200 */
.L_x_12427:
[----:B-1----:R1:W1:Y:S01]  /*4f80*/  SHFL.DOWN PT, R158, R196, 0x10, 0x1f ;  /* 0x0a001f00c49e7f89 */ /* 0x00226200000e0000 */
[----:B------:R-:W-:Y:S01]  /*4f90*/  BSSY.RECONVERGENT B0, `(.L_x_12429) ;  /* 0x0000011000007945 */ /* 0x000fe20003800200 */
[C---:B------:R-:W-:Y:S01]  /*4fa0*/  FFMA.FTZ R2, R133.reuse, R149, -R2 ;  /* 0x0000009585027223 */ /* 0x040fe20000010802 */
[----:B------:R-:W-:Y:S01]  /*4fb0*/  FFMA.FTZ R14, R133, R15, R14 ;  /* 0x0000000f850e7223 */ /* 0x000fe2000001000e */
[----:B------:R1:W1:Y:S04]  /*4fc0*/  SHFL.DOWN PT, R140, R195, 0x10, 0x1f ;  /* 0x0a001f00c38c7f89 */ /* 0x00026800000e0000 */
[----:B0-----:R0:W0:Y:S04]  /*4fd0*/  SHFL.DOWN PT, R145, R197, 0x10, 0x1f ;  /* 0x0a001f00c5917f89 */ /* 0x00102800000e0000 */
        /* <DEDUP_REMOVED lines=12> */
.L_x_12430:
[----:B------:R-:W-:Y:S05]  /*50a0*/  BSYNC.RECONVERGENT B0 ;  /* 0x0000000000007941 */ /* 0x000fea0003800200 */
.L_x_12429:
[----:B-1----:R-:W-:Y:S01]  /*50b0*/  FFMA.FTZ R140, R97, R62, R2 ;  /* 0x0000003e618c7223 */ /* 0x002fe20000010002 */
[----:B------:R-:W-:Y:S01]  /*50c0*/  FADD.FTZ R2, RZ, R14 ;  /* 0x0000000eff027221 */ /* 0x000fe20000010000 */
[----:B------:R-:W-:Y:S01]  /*50d0*/  SHFL.DOWN PT, R199, R195, 0x1, 0x1f ;  /* 0x08201f00c3c77f89 */ /* 0x000fe200000e0000 */
[----:B------:R-:W-:Y:S01]  /*50e0*/  ISETP.NE.AND P1, PT, R20, 0x1f, PT ;  /* 0x0000001f1400780c */ /* 0x000fe20003f25270 */
[C---:B----4-:R-:W-:Y:S01]  /*50f0*/  FMUL.FTZ R141, R125.reuse, R140 ;  /* 0x0000008c7d8d7220 */ /* 0x050fe20000410000 */
[-C--:B------:R-:W-:Y:S01]  /*5100*/  FMUL.FTZ R14, R125, R2.reuse ;  /* 0x000000027d0e7220 */ /* 0x080fe20000410000 */
[----:B------:R-:W1:Y:S01]  /*5110*/  SHFL.IDX PT, R157, R7, RZ, 0x1f ;  /* 0x00001fff079d7589 */ /* 0x000e6200000e0000 */
[----:B------:R-:W-:Y:S01]  /*5120*/  ISETP.GT.AND P2, PT, R21, 0x1e, PT ;  /* 0x0000001e1500780c */ /* 0x000fe20003f44270 */
[C---:B------:R-:W-:Y:S01]  /*5130*/  FFMA.FTZ R141, R127.reuse, R2, R141 ;  /* 0x000000027f8d7223 */ /* 0x040fe2000001008d */
[----:B0-----:R-:W-:Y:S01]  /*5140*/  FFMA.FTZ R145, R127, R140, -R14 ;  /* 0x0000008c7f917223 */ /* 0x001fe2000001080e */
[----:B------:R-:W0:Y:S01]  /*5150*/  SHFL.DOWN PT, R147, R196, 0x1, 0x1f ;  /* 0x08201f00c4937f89 */ /* 0x000e2200000e0000 */
[----:B------:R-:W-:Y:S01]  /*5160*/  ISETP.GT.AND P3, PT, R21, 0xf, PT ;  /* 0x0000000f1500780c */ /* 0x000fe20003f64270 */
[----:B------:R-:W-:Y:S01]  /*5170*/  FADD.FTZ R141, RZ, R141 ;  /* 0x0000008dff8d7221 */ /* 0x000fe20000010000 */
[----:B------:R-:W-:Y:S01]  /*5180*/  FFMA.FTZ R145, R100, R63, R145 ;  /* 0x0000003f64917223 */ /* 0x000fe20000010091 */
[----:B------:R-:W4:Y:S01]  /*5190*/  SHFL.IDX PT, R151, R6, RZ, 0x1f ;  /* 0x00001fff06977589 */ /* 0x000f2200000e0000 */
[----:B------:R-:W-:Y:S01]  /*51a0*/  BSSY.RECONVERGENT B0, `(.L_x_12431) ;  /* 0x0000217000007945 */ /* 0x000fe20003800200 */
[C---:B------:R-:W-:Y:S01]  /*51b0*/  FMUL.FTZ R14, R121.reuse, R141 ;  /* 0x0000008d790e7220 */ /* 0x040fe20000410000 */
[-C--:B------:R-:W-:Y:S01]  /*51c0*/  FMUL.FTZ R143, R121, R145.reuse ;  /* 0x00000091798f7220 */ /* 0x080fe20000410000 */
[----:B------:R-:W5:Y:S02]  /*51d0*/  SHFL.DOWN PT, R201, R197, 0x1, 0x1f ;  /* 0x08201f00c5c97f89 */ /* 0x000f6400000e0000 */
[C---:B------:R-:W-:Y:S01]  /*51e0*/  FFMA.FTZ R142, R138.reuse, R145, -R14 ;  /* 0x000000918a8e7223 */ /* 0x040fe2000001080e */
[----:B------:R-:W-:Y:S01]  /*51f0*/  FFMA.FTZ R143, R138, R141, R143 ;  /* 0x0000008d8a8f7223 */ /* 0x000fe2000001008f */
[----:B------:R-:W5:Y:S02]  /*5200*/  SHFL.DOWN PT, R203, R198, 0x1, 0x1f ;  /* 0x08201f00c6cb7f89 */ /* 0x000f6400000e0000 */
[----:B------:R-:W-:Y:S01]  /*5210*/  FFMA.FTZ R142, R99, R64, R142 ;  /* 0x00000040638e7223 */ /* 0x000fe2000001008e */
[----:B------:R-:W-:Y:S01]  /*5220*/  FADD.FTZ R14, RZ, R143 ;  /* 0x0000008fff0e7221 */ /* 0x000fe20000010000 */
[----:B--23--:R-:W2:Y:S02]  /*5230*/  SHFL.IDX PT, R195, R195, RZ, 0x1f ;  /* 0x00001fffc3c37589 */ /* 0x00cea400000e0000 */
[C---:B------:R-:W-:Y:S01]  /*5240*/  FMUL.FTZ R143, R163.reuse, R142 ;  /* 0x0000008ea38f7220 */ /* 0x040fe20000410000 */
[-C--:B------:R-:W-:Y:S01]  /*5250*/  FMUL.FTZ R156, R163, R14.reuse ;  /* 0x0000000ea39c7220 */ /* 0x080fe20000410000 */
[-C--:B-1----:R-:W-:Y:S01]  /*5260*/  @P1 FMUL.FTZ R158, R199, R157.reuse ;  /* 0x0000009dc79e1220 */ /* 0x082fe20000410000 */
[----:B------:R-:W1:Y:S01]  /*5270*/  SHFL.IDX PT, R196, R196, RZ, 0x1f ;  /* 0x00001fffc4c47589 */ /* 0x000e6200000e0000 */
[----:B------:R-:W-:Y:S01]  /*5280*/  FFMA.FTZ R143, R165, R14, R143 ;  /* 0x0000000ea58f7223 */ /* 0x000fe2000001008f */
[----:B0-----:R-:W-:-:S02]  /*5290*/  @P1 FMUL.FTZ R200, R147, R157 ;  /* 0x0000009d93c81220 */ /* 0x001fc40000410000 */
[----:B------:R-:W0:Y:S01]  /*52a0*/  SHFL.IDX PT, R197, R197, RZ, 0x1f ;  /* 0x00001fffc5c57589 */ /* 0x000e2200000e0000 */
[----:B------:R-:W-:Y:S01]  /*52b0*/  FADD.FTZ R143, RZ, R143 ;  /* 0x0000008fff8f7221 */ /* 0x000fe20000010000 */
[-C--:B----4-:R-:W-:Y:S01]  /*52c0*/  @P1 FFMA.FTZ R158, R147, R151.reuse, -R158 ;  /* 0x00000097939e1223 */ /* 0x090fe2000001089e */
[----:B------:R-:W-:Y:S01]  /*52d0*/  @P1 FFMA.FTZ R200, R199, R151, R200 ;  /* 0x00000097c7c81223 */ /* 0x000fe200000100c8 */
[----:B------:R-:W-:Y:S01]  /*52e0*/  FFMA.FTZ R147, R165, R142, -R156 ;  /* 0x0000008ea5937223 */ /* 0x000fe2000001089c */
[----:B------:R-:W-:Y:S01]  /*52f0*/  FMUL.FTZ R156, R164, R143 ;  /* 0x0000008fa49c7220 */ /* 0x000fe20000410000 */
[----:B-----5:R-:W-:Y:S01]  /*5300*/  @P1 FADD.FTZ R151, R201, R158 ;  /* 0x0000009ec9971221 */ /* 0x020fe20000010000 */
[----:B------:R-:W3:Y:S01]  /*5310*/  SHFL.IDX PT, R198, R198, RZ, 0x1f ;  /* 0x00001fffc6c67589 */ /* 0x000ee200000e0000 */
[----:B------:R-:W-:Y:S01]  /*5320*/  FFMA.FTZ R147, R102, R65, R147 ;  /* 0x0000004166937223 */ /* 0x000fe20000010093 */
[----:B------:R-:W-:Y:S01]  /*5330*/  @P1 FADD.FTZ R157, R203, R200 ;  /* 0x000000c8cb9d1221 */ /* 0x000fe20000010000 */
[----:B------:R-:W-:-:S02]  /*5340*/  FMUL.FTZ R200, R151, R13 ;  /* 0x0000000d97c87220 */ /* 0x000fc40000410000 */
[----:B------:R-:W-:Y:S01]  /*5350*/  FFMA.FTZ R156, R162, R147, -R156 ;  /* 0x00000093a29c7223 */ /* 0x000fe2000001089c */
[----:B------:R-:W-:Y:S01]  /*5360*/  ISETP.NE.AND P1, PT, R20, RZ, PT ;  /* 0x000000ff1400720c */ /* 0x000fe20003f25270 */
[C---:B------:R-:W-:Y:S01]  /*5370*/  FMUL.FTZ R158, R157.reuse, R13 ;  /* 0x0000000d9d9e7220 */ /* 0x040fe20000410000 */
[----:B------:R-:W-:Y:S01]  /*5380*/  FMUL.FTZ R13, R164, R147 ;  /* 0x00000093a40d7220 */ /* 0x000fe20000410000 */
[-C--:B------:R-:W-:Y:S02]  /*5390*/  FFMA.FTZ R199, R157, R12.reuse, -R200 ;  /* 0x0000000c9dc77223 */ /* 0x080fe400000108c8 */
[----:B------:R-:W-:Y:S01]  /*53a0*/  FFMA.FTZ R157, R151, R12, R158 ;  /* 0x0000000c979d7223 */ /* 0x000fe2000001009e */
[----:B------:R-:W-:Y:S01]  /*53b0*/  FFMA.FTZ R151, R162, R143, R13 ;  /* 0x0000008fa2977223 */ /* 0x000fe2000001000d */
[----:B------:R-:W-:Y:S01]  /*53c0*/  FADD.FTZ R12, R148, R199 ;  /* 0x000000c7940c7221 */ /* 0x000fe20000010000 */
[----:B------:R-:W-:Y:S01]  /*53d0*/  FFMA.FTZ R148, R101, R66, R156 ;  /* 0x0000004265947223 */ /* 0x000fe2000001009c */
[----:B------:R-:W-:Y:S01]  /*53e0*/  FADD.FTZ R13, R144, R157 ;  /* 0x0000009d900d7221 */ /* 0x000fe20000010000 */
[----:B------:R-:W-:Y:S01]  /*53f0*/  FADD.FTZ R144, RZ, R151 ;  /* 0x00000097ff907221 */ /* 0x000fe20000010000 */
[----:B------:R-:W-:Y:S01]  /*5400*/  FMUL.FTZ R157, R175, R12 ;  /* 0x0000000caf9d7220 */ /* 0x000fe20000410000 */
[----:B------:R-:W-:Y:S01]  /*5410*/  FMUL.FTZ R151, R169, R148 ;  /* 0x00000094a9977220 */ /* 0x000fe20000410000 */
[-C--:B------:R-:W-:Y:S01]  /*5420*/  FMUL.FTZ R201, R175, R13.reuse ;  /* 0x0000000dafc97220 */ /* 0x080fe20000410000 */
[-C--:B------:R-:W-:Y:S01]  /*5430*/  FMUL.FTZ R156, R169, R144.reuse ;  /* 0x00000090a99c7220 */ /* 0x080fe20000410000 */
[C---:B------:R-:W-:Y:S01]  /*5440*/  FFMA.FTZ R199, R170.reuse, R13, R157 ;  /* 0x0000000daac77223 */ /* 0x040fe2000001009d */
[C---:B------:R-:W-:Y:S01]  /*5450*/  FFMA.FTZ R151, R167.reuse, R144, R151 ;  /* 0x00000090a7977223 */ /* 0x040fe20000010097 */
[----:B------:R-:W-:Y:S01]  /*5460*/  FFMA.FTZ R158, R170, R12, -R201 ;  /* 0x0000000caa9e7223 */ /* 0x000fe200000108c9 */
[----:B------:R-:W-:Y:S01]  /*5470*/  FFMA.FTZ R157, R167, R148, -R156 ;  /* 0x00000094a79d7223 */ /* 0x000fe2000001089c */
[----:B------:R-:W-:Y:S01]  /*5480*/  FADD.FTZ R146, R146, R199 ;  /* 0x000000c792927221 */ /* 0x000fe20000010000 */
[----:B------:R-:W-:Y:S01]  /*5490*/  FADD.FTZ R151, RZ, R151 ;  /* 0x00000097ff977221 */ /* 0x000fe20000010000 */
[----:B------:R-:W-:Y:S01]  /*54a0*/  FADD.FTZ R153, R153, R158 ;  /* 0x0000009e99997221 */ /* 0x000fe20000010000 */
[----:B------:R-:W-:Y:S01]  /*54b0*/  FFMA.FTZ R157, R104, R67, R157 ;  /* 0x00000043689d7223 */ /* 0x000fe2000001009d */
[CC--:B------:R-:W-:Y:S01]  /*54c0*/  FMUL.FTZ R203, R183.reuse, R146.reuse ;  /* 0x00000092b7cb7220 */ /* 0x0c0fe20000410000 */
[C---:B------:R-:W-:Y:S01]  /*54d0*/  FMUL.FTZ R156, R168.reuse, R151 ;  /* 0x00000097a89c7220 */ /* 0x040fe20000410000 */
        /* <DEDUP_REMOVED lines=19> */
[----:B------:R-:W-:Y:S01]  /*5610*/  FADD.FTZ R199, RZ, R199 ;  /* 0x000000c7ffc77221 */ /* 0x000fe20000010000 */
[----:B------:R-:W-:Y:S01]  /*5620*/  FADD.FTZ R201, R194, R201 ;  /* 0x000000c9c2c97221 */ /* 0x000fe20000010000 */
[----:B------:R-:W-:Y:S01]  /*5630*/  FFMA.FTZ R203, R106, R69, R203 ;  /* 0x000000456acb7223 */ /* 0x000fe200000100cb */
[C---:B------:R-:W-:Y:S01]  /*5640*/  FMUL.FTZ R207, R180.reuse, R159 ;  /* 0x0000009fb4cf7220 */ /* 0x040fe20000410000 */
[C---:B------:R-:W-:Y:S01]  /*5650*/  FMUL.FTZ R194, R177.reuse, R199 ;  /* 0x000000c7b1c27220 */ /* 0x040fe20000410000 */
[----:B------:R-:W-:Y:S01]  /*5660*/  FMUL.FTZ R200, R180, R201 ;  /* 0x000000c9b4c87220 */ /* 0x000fe20000410000 */
[----:B------:R-:W-:Y:S01]  /*5670*/  FMUL.FTZ R205, R177, R203 ;  /* 0x000000cbb1cd7220 */ /* 0x000fe20000410000 */
[----:B------:R-:W-:-:S02]  /*5680*/  FFMA.FTZ R204, R178, R201, -R207 ;  /* 0x000000c9b2cc7223 */ /* 0x000fc400000108cf */
[----:B------:R-:W-:Y:S01]  /*5690*/  FFMA.FTZ R207, R178, R159, R200 ;  /* 0x0000009fb2cf7223 */ /* 0x000fe200000100c8 */
[C---:B------:R-:W-:Y:S01]  /*56a0*/  FFMA.FTZ R205, R174.reuse, R199, R205 ;  /* 0x000000c7aecd7223 */ /* 0x040fe200000100cd */
[----:B------:R-:W-:Y:S01]  /*56b0*/  FFMA.FTZ R200, R174, R203, -R194 ;  /* 0x000000cbaec87223 */ /* 0x000fe200000108c2 */
[----:B------:R-:W-:Y:S01]  /*56c0*/  FADD.FTZ R194, R193, R204 ;  /* 0x000000ccc1c27221 */ /* 0x000fe20000010000 */
[----:B------:R-:W-:Y:S01]  /*56d0*/  FADD.FTZ R192, R192, R207 ;  /* 0x000000cfc0c07221 */ /* 0x000fe20000010000 */
[----:B------:R-:W-:Y:S01]  /*56e0*/  FADD.FTZ R193, RZ, R205 ;  /* 0x000000cdffc17221 */ /* 0x000fe20000010000 */
[----:B------:R-:W-:Y:S01]  /*56f0*/  FFMA.FTZ R200, R105, R70, R200 ;  /* 0x0000004669c87223 */ /* 0x000fe200000100c8 */
[C---:B------:R-:W-:Y:S01]  /*5700*/  FMUL.FTZ R205, R177.reuse, R194 ;  /* 0x000000c2b1cd7220 */ /* 0x040fe20000410000 */
[----:B------:R-:W-:Y:S01]  /*5710*/  FMUL.FTZ R207, R177, R192 ;  /* 0x000000c0b1cf7220 */ /* 0x000fe20000410000 */
[CC--:B------:R-:W-:Y:S01]  /*5720*/  FMUL.FTZ R177, R180.reuse, R193.reuse ;  /* 0x000000c1b4b17220 */ /* 0x0c0fe20000410000 */
[----:B------:R-:W-:Y:S01]  /*5730*/  FMUL.FTZ R180, R180, R200 ;  /* 0x000000c8b4b47220 */ /* 0x000fe20000410000 */
[C---:B------:R-:W-:Y:S01]  /*5740*/  FFMA.FTZ R205, R174.reuse, R192, R205 ;  /* 0x000000c0aecd7223 */ /* 0x040fe200000100cd */
        /* <DEDUP_REMOVED lines=8> */
[----:B------:R-:W-:-:S02]  /*57d0*/  FMUL.FTZ R178, R173, R204 ;  /* 0x000000ccadb27220 */ /* 0x000fc40000410000 */
[----:B------:R-:W-:Y:S01]  /*57e0*/  FMUL.FTZ R174, R181, R180 ;  /* 0x000000b4b5ae7220 */ /* 0x000fe20000410000 */
[C---:B------:R-:W-:Y:S01]  /*57f0*/  FFMA.FTZ R206, R171.reuse, R204, -R191 ;  /* 0x000000ccabce7223 */ /* 0x040fe200000108bf */
[----:B------:R-:W-:Y:S01]  /*5800*/  FFMA.FTZ R173, R171, R190, R178 ;  /* 0x000000beabad7223 */ /* 0x000fe200000100b2 */
[-C--:B------:R-:W-:Y:S01]  /*5810*/  FMUL.FTZ R181, R181, R177.reuse ;  /* 0x000000b1b5b57220 */ /* 0x080fe20000410000 */
[----:B------:R-:W-:Y:S01]  /*5820*/  FFMA.FTZ R178, R179, R177, -R174 ;  /* 0x000000b1b3b27223 */ /* 0x000fe200000108ae */
[----:B------:R-:W-:Y:S01]  /*5830*/  FADD.FTZ R189, R189, R206 ;  /* 0x000000cebdbd7221 */ /* 0x000fe20000010000 */
[----:B------:R-:W-:Y:S01]  /*5840*/  FADD.FTZ R171, R188, R173 ;  /* 0x000000adbcab7221 */ /* 0x000fe20000010000 */
[----:B------:R-:W-:Y:S01]  /*5850*/  FFMA.FTZ R174, R179, R180, R181 ;  /* 0x000000b4b3ae7223 */ /* 0x000fe200000100b5 */
[----:B------:R-:W-:Y:S01]  /*5860*/  FFMA.FTZ R178, R107, R72, R178 ;  /* 0x000000486bb27223 */ /* 0x000fe200000100b2 */
[C---:B------:R-:W-:Y:S01]  /*5870*/  FMUL.FTZ R179, R168.reuse, R189 ;  /* 0x000000bda8b37220 */ /* 0x040fe20000410000 */
[----:B------:R-:W-:Y:S01]  /*5880*/  FMUL.FTZ R168, R168, R171 ;  /* 0x000000aba8a87220 */ /* 0x000fe20000410000 */
[----:B------:R-:W-:-:S02]  /*5890*/  FADD.FTZ R174, RZ, R174 ;  /* 0x000000aeffae7221 */ /* 0x000fc40000010000 */
[C---:B------:R-:W-:Y:S01]  /*58a0*/  FFMA.FTZ R181, R166.reuse, R171, R179 ;  /* 0x000000aba6b57223 */ /* 0x040fe200000100b3 */
[----:B------:R-:W-:Y:S01]  /*58b0*/  FFMA.FTZ R166, R166, R189, -R168 ;  /* 0x000000bda6a67223 */ /* 0x000fe200000108a8 */
[----:B--2---:R-:W-:Y:S01]  /*58c0*/  FMUL.FTZ R179, R195, R7 ;  /* 0x00000007c3b37220 */ /* 0x004fe20000410000 */
[----:B------:R-:W-:Y:S01]  /*58d0*/  FMUL.FTZ R173, R183, R174 ;  /* 0x000000aeb7ad7220 */ /* 0x000fe20000410000 */
[----:B------:R-:W-:Y:S01]  /*58e0*/  FADD.FTZ R186, R186, R181 ;  /* 0x000000b5baba7221 */ /* 0x000fe20000010000 */
[----:B------:R-:W-:Y:S01]  /*58f0*/  FADD.FTZ R166, R187, R166 ;  /* 0x000000a6bba67221 */ /* 0x000fe20000010000 */
[----:B-1----:R-:W-:Y:S01]  /*5900*/  FFMA.FTZ R168, R196, R6, -R179 ;  /* 0x00000006c4a87223 */ /* 0x002fe200000108b3 */
[----:B------:R-:W-:Y:S01]  /*5910*/  FMUL.FTZ R183, R183, R178 ;  /* 0x000000b2b7b77220 */ /* 0x000fe20000410000 */
[C---:B------:R-:W-:Y:S01]  /*5920*/  FMUL.FTZ R181, R169.reuse, R186 ;  /* 0x000000baa9b57220 */ /* 0x040fe20000410000 */
[----:B------:R-:W-:Y:S01]  /*5930*/  FMUL.FTZ R188, R169, R166 ;  /* 0x000000a6a9bc7220 */ /* 0x000fe20000410000 */
        /* <DEDUP_REMOVED lines=8> */
[----:B------:R-:W-:Y:S01]  /*59c0*/  FFMA.FTZ R4, R196, R4, -R169 ;  /* 0x00000004c4047223 */ /* 0x000fe200000108a9 */
[----:B------:R-:W-:Y:S01]  /*59d0*/  FADD.FTZ R185, R185, R188 ;  /* 0x000000bcb9b97221 */ /* 0x000fe20000010000 */
[----:B------:R-:W-:Y:S01]  /*59e0*/  FADD.FTZ R169, RZ, R183 ;  /* 0x000000b7ffa97221 */ /* 0x000fe20000010000 */
[----:B------:R-:W-:Y:S01]  /*59f0*/  FMUL.FTZ R181, R164, R167 ;  /* 0x000000a7a4b57220 */ /* 0x000fe20000410000 */
[----:B------:R-:W-:Y:S01]  /*5a00*/  FFMA.FTZ R173, R110, R73, R173 ;  /* 0x000000496ead7223 */ /* 0x000fe200000100ad */
[----:B------:R-:W-:Y:S01]  /*5a10*/  FMUL.FTZ R164, R164, R185 ;  /* 0x000000b9a4a47220 */ /* 0x000fe20000410000 */
[----:B------:R-:W-:Y:S01]  /*5a20*/  FFMA.FTZ R7, R196, R7, R182 ;  /* 0x00000007c4077223 */ /* 0x000fe200000100b6 */
[C---:B------:R-:W-:Y:S01]  /*5a30*/  FMUL.FTZ R179, R175.reuse, R169 ;  /* 0x000000a9afb37220 */ /* 0x040fe20000410000 */
[----:B------:R-:W-:Y:S01]  /*5a40*/  FFMA.FTZ R181, R162, R185, -R181 ;  /* 0x000000b9a2b57223 */ /* 0x000fe200000108b5 */
[----:B------:R-:W-:Y:S01]  /*5a50*/  FMUL.FTZ R182, R175, R173 ;  /* 0x000000adafb67220 */ /* 0x000fe20000410000 */
[----:B------:R-:W-:Y:S01]  /*5a60*/  FFMA.FTZ R5, R196, R5, R6 ;  /* 0x00000005c4057223 */ /* 0x000fe20000010006 */
[----:B0-----:R-:W-:Y:S01]  /*5a70*/  FADD.FTZ R6, R197, R168 ;  /* 0x000000a8c5067221 */ /* 0x001fe20000010000 */
[----:B------:R-:W-:Y:S01]  /*5a80*/  FFMA.FTZ R175, R162, R167, R164 ;  /* 0x000000a7a2af7223 */ /* 0x000fe200000100a4 */
[----:B------:R-:W-:Y:S01]  /*5a90*/  FFMA.FTZ R168, R170, R173, -R179 ;  /* 0x000000adaaa87223 */ /* 0x000fe200000108b3 */
[----:B------:R-:W-:Y:S01]  /*5aa0*/  FADD.FTZ R176, R176, R181 ;  /* 0x000000b5b0b07221 */ /* 0x000fe20000010000 */
[----:B------:R-:W-:Y:S01]  /*5ab0*/  FFMA.FTZ R170, R170, R169, R182 ;  /* 0x000000a9aaaa7223 */ /* 0x000fe200000100b6 */
[C---:B------:R-:W-:Y:S01]  /*5ac0*/  FFMA.FTZ R164, R0.reuse, R155, RZ ;  /* 0x0000009b00a47223 */ /* 0x040fe200000100ff */
[----:B------:R-:W-:Y:S01]  /*5ad0*/  FFMA.FTZ R182, R0, -R3, RZ ;  /* 0x8000000300b67223 */ /* 0x000fe200000100ff */
[----:B---3--:R-:W-:Y:S01]  /*5ae0*/  FADD.FTZ R7, R198, R7 ;  /* 0x00000007c6077221 */ /* 0x008fe20000010000 */
[----:B------:R-:W-:Y:S01]  /*5af0*/  @!P1 LEA R183, R94, UR20, 0x4 ;  /* 0x000000145eb79c11 */ /* 0x000fe2000f8e20ff */
[----:B------:R-:W-:Y:S01]  /*5b00*/  FADD.FTZ R172, R172, R175 ;  /* 0x000000afacac7221 */ /* 0x000fe20000010000 */
[----:B------:R-:W-:Y:S01]  /*5b10*/  FMUL.FTZ R162, R163, R176 ;  /* 0x000000b0a3a27220 */ /* 0x000fe20000410000 */
[C---:B------:R-:W-:Y:S01]  /*5b20*/  FFMA.FTZ R175, R79.reuse, R150, R164 ;  /* 0x000000964faf7223 */ /* 0x040fe200000100a4 */
[----:B------:R-:W-:Y:S01]  /*5b30*/  FFMA.FTZ R182, R79, -R139, R182 ;  /* 0x8000008b4fb67223 */ /* 0x000fe200000100b6 */
[-C--:B------:R-:W-:Y:S01]  /*5b40*/  FMUL.FTZ R163, R163, R172.reuse ;  /* 0x000000aca3a37220 */ /* 0x080fe20000410000 */
[----:B------:R0:W-:Y:S01]  /*5b50*/  @!P1 STS.128 [R183+0x1980], R4 ;  /* 0x00198004b7009388 */ /* 0x0001e20000000c00 */
[C---:B------:R-:W-:Y:S01]  /*5b60*/  FFMA.FTZ R162, R165.reuse, R172, R162 ;  /* 0x000000aca5a27223 */ /* 0x040fe200000100a2 */
[----:B------:R-:W-:Y:S01]  /*5b70*/  FFMA.FTZ R155, -R96, R59, R155 ;  /* 0x0000003b609b7223 */ /* 0x000fe2000001019b */
[----:B------:R-:W-:Y:S01]  /*5b80*/  FFMA.FTZ R163, R165, R176, -R163 ;  /* 0x000000b0a5a37223 */ /* 0x000fe200000108a3 */
[----:B------:R-:W-:Y:S01]  /*5b90*/  FFMA.FTZ R179, -R103, R68, R158 ;  /* 0x0000004467b37223 */ /* 0x000fe2000001019e */
[----:B------:R-:W-:Y:S01]  /*5ba0*/  FADD.FTZ R161, R161, R162 ;  /* 0x000000a2a1a17221 */ /* 0x000fe20000010000 */
[----:B------:R-:W-:Y:S01]  /*5bb0*/  FMUL.FTZ R181, R9, R171 ;  /* 0x000000ab09b57220 */ /* 0x000fe20000410000 */
[----:B------:R-:W-:Y:S01]  /*5bc0*/  FADD.FTZ R160, R160, R163 ;  /* 0x000000a3a0a07221 */ /* 0x000fe20000010000 */
[----:B------:R-:W-:Y:S01]  /*5bd0*/  FFMA.FTZ R168, R109, R74, R168 ;  /* 0x0000004a6da87223 */ /* 0x000fe200000100a8 */
[----:B------:R-:W-:Y:S01]  /*5be0*/  FADD.FTZ R170, RZ, R170 ;  /* 0x000000aaffaa7221 */ /* 0x000fe20000010000 */
[----:B------:R-:W-:Y:S01]  /*5bf0*/  FFMA.FTZ R181, R8, R189, -R181 ;  /* 0x000000bd08b57223 */ /* 0x000fe200000108b5 */
[C---:B0-----:R-:W-:Y:S01]  /*5c00*/  FFMA.FTZ R4, R80.reuse, R149, R175 ;  /* 0x0000009550047223 */ /* 0x041fe200000100af */
[----:B------:R-:W-:Y:S01]  /*5c10*/  FFMA.FTZ R5, R80, -R15, R182 ;  /* 0x8000000f50057223 */ /* 0x000fe200000100b6 */
[----:B------:R-:W-:Y:S01]  /*5c20*/  FFMA.FTZ R149, -R98, R61, R149 ;  /* 0x0000003d62957223 */ /* 0x000fe20000010195 */
[----:B------:R-:W-:Y:S01]  /*5c30*/  FMUL.FTZ R175, R103, R171 ;  /* 0x000000ab67af7220 */ /* 0x000fe20000410000 */
[C---:B------:R-:W-:Y:S01]  /*5c40*/  FFMA.FTZ R7, R81.reuse, R140, R4 ;  /* 0x0000008c51077223 */ /* 0x040fe20000010004 */
[----:B------:R-:W-:Y:S01]  /*5c50*/  FFMA.FTZ R4, R81, -R2, R5 ;  /* 0x8000000251047223 */ /* 0x000fe20000010005 */
[----:B------:R-:W-:Y:S01]  /*5c60*/  FMUL.FTZ R5, R121, R161 ;  /* 0x000000a179057220 */ /* 0x000fe20000410000 */
[----:B------:R-:W-:Y:S01]  /*5c70*/  FADD.FTZ R48, R175, R48 ;  /* 0x00000030af307221 */ /* 0x000fe20000010000 */
[C---:B------:R-:W-:Y:S01]  /*5c80*/  FFMA.FTZ R162, R82.reuse, R145, R7 ;  /* 0x0000009152a27223 */ /* 0x040fe20000010007 */
[----:B------:R-:W-:Y:S01]  /*5c90*/  FFMA.FTZ R7, R82, -R141, R4 ;  /* 0x8000008d52077223 */ /* 0x000fe20000010004 */
[-C--:B------:R-:W-:Y:S01]  /*5ca0*/  FMUL.FTZ R4, R121, R160.reuse ;  /* 0x000000a079047220 */ /* 0x080fe20000410000 */
[C---:B------:R-:W-:Y:S01]  /*5cb0*/  FFMA.FTZ R6, R138.reuse, R160, -R5 ;  /* 0x000000a08a067223 */ /* 0x040fe20000010805 */
[C---:B------:R-:W-:Y:S01]  /*5cc0*/  FFMA.FTZ R121, R83.reuse, R142, R162 ;  /* 0x0000008e53797223 */ /* 0x040fe200000100a2 */
[----:B------:R-:W-:Y:S01]  /*5cd0*/  FFMA.FTZ R162, R83, -R14, R7 ;  /* 0x8000000e53a27223 */ /* 0x000fe20000010007 */
[----:B------:R-:W-:Y:S01]  /*5ce0*/  FFMA.FTZ R5, R138, R161, R4 ;  /* 0x000000a18a057223 */ /* 0x000fe20000010004 */
[----:B------:R-:W-:Y:S01]  /*5cf0*/  FADD.FTZ R138, R137, R6 ;  /* 0x00000006898a7221 */ /* 0x000fe20000010000 */
[C---:B------:R-:W-:Y:S01]  /*5d00*/  FFMA.FTZ R6, R84.reuse, R147, R121 ;  /* 0x0000009354067223 */ /* 0x040fe20000010079 */
[----:B------:R-:W-:Y:S01]  /*5d10*/  FFMA.FTZ R7, R84, -R143, R162 ;  /* 0x8000008f54077223 */ /* 0x000fe200000100a2 */
[----:B------:R-:W-:Y:S01]  /*5d20*/  FADD.FTZ R136, R136, R5 ;  /* 0x0000000588887221 */ /* 0x000fe20000010000 */
[----:B------:R-:W-:Y:S01]  /*5d30*/  FMUL.FTZ R4, R125, R138 ;  /* 0x0000008a7d047220 */ /* 0x000fe20000410000 */
[C---:B------:R-:W-:Y:S01]  /*5d40*/  FFMA.FTZ R5, R85.reuse, R148, R6 ;  /* 0x0000009455057223 */ /* 0x040fe20000010006 */
[----:B------:R-:W-:Y:S01]  /*5d50*/  FFMA.FTZ R6, R85, -R144, R7 ;  /* 0x8000009055067223 */ /* 0x000fe20000010007 */
[-C--:B------:R-:W-:Y:S01]  /*5d60*/  FMUL.FTZ R125, R125, R136.reuse ;  /* 0x000000887d7d7220 */ /* 0x080fe20000410000 */
[C---:B------:R-:W-:Y:S01]  /*5d70*/  FFMA.FTZ R4, R127.reuse, R136, R4 ;  /* 0x000000887f047223 */ /* 0x040fe20000010004 */
[C---:B------:R-:W-:Y:S01]  /*5d80*/  FFMA.FTZ R162, R86.reuse, R157, R5 ;  /* 0x0000009d56a27223 */ /* 0x040fe20000010005 */
[----:B------:R-:W-:Y:S01]  /*5d90*/  FFMA.FTZ R5, R86, -R151, R6 ;  /* 0x8000009756057223 */ /* 0x000fe20000010006 */
[----:B------:R-:W-:Y:S01]  /*5da0*/  FFMA.FTZ R125, R127, R138, -R125 ;  /* 0x0000008a7f7d7223 */ /* 0x000fe2000001087d */
[----:B------:R-:W-:Y:S01]  /*5db0*/  FADD.FTZ R135, R135, R4 ;  /* 0x0000000487877221 */ /* 0x000fe20000010000 */
[C---:B------:R-:W-:Y:S01]  /*5dc0*/  FFMA.FTZ R7, R87.reuse, R158, R162 ;  /* 0x0000009e57077223 */ /* 0x040fe200000100a2 */
[----:B------:R-:W-:Y:S01]  /*5dd0*/  FFMA.FTZ R4, R87, -R156, R5 ;  /* 0x8000009c57047223 */ /* 0x000fe20000010005 */
[C---:B------:R-:W-:Y:S01]  /*5de0*/  FMUL.FTZ R5, R9.reuse, R192 ;  /* 0x000000c009057220 */ /* 0x040fe20000410000 */
[----:B------:R-:W-:Y:S01]  /*5df0*/  FADD.FTZ R134, R134, R125 ;  /* 0x0000007d86867221 */ /* 0x000fe20000010000 */
[----:B------:R-:W-:Y:S01]  /*5e00*/  FFMA.FTZ R6, R88, R203, R7 ;  /* 0x000000cb58067223 */ /* 0x000fe20000010007 */
[-C--:B------:R-:W-:Y:S01]  /*5e10*/  FMUL.FTZ R7, R9, R194.reuse ;  /* 0x000000c209077220 */ /* 0x080fe20000410000 */
[-C--:B------:R-:W-:Y:S01]  /*5e20*/  FFMA.FTZ R164, R8, R194.reuse, -R5 ;  /* 0x000000c208a47223 */ /* 0x080fe20000010805 */
[----:B------:R-:W-:Y:S01]  /*5e30*/  FMUL.FTZ R194, R105, R194 ;  /* 0x000000c269c27220 */ /* 0x000fe20000410000 */
[----:B------:R-:W-:Y:S01]  /*5e40*/  FFMA.FTZ R4, R88, -R199, R4 ;  /* 0x800000c758047223 */ /* 0x000fe20000010004 */
[----:B------:R-:W-:Y:S01]  /*5e50*/  FFMA.FTZ R127, R89, R200, R6 ;  /* 0x000000c8597f7223 */ /* 0x000fe20000010006 */
[C---:B------:R-:W-:Y:S01]  /*5e60*/  FFMA.FTZ R5, -R105.reuse, R70, R200 ;  /* 0x0000004669057223 */ /* 0x040fe200000101c8 */
[----:B------:R-:W-:Y:S01]  /*5e70*/  FMUL.FTZ R6, R105, R192 ;  /* 0x000000c069067220 */ /* 0x000fe20000410000 */
[----:B------:R-:W-:Y:S01]  /*5e80*/  FMUL.FTZ R182, R193, R194 ;  /* 0x000000c2c1b67220 */ /* 0x000fe20000410000 */
[----:B------:R-:W-:Y:S01]  /*5e90*/  FFMA.FTZ R162, R8, R192, R7 ;  /* 0x000000c008a27223 */ /* 0x000fe20000010007 */
[----:B------:R-:W-:Y:S01]  /*5ea0*/  FFMA.FTZ R163, R89, -R193, R4 ;  /* 0x800000c159a37223 */ /* 0x000fe20000010004 */
[----:B------:R-:W-:Y:S01]  /*5eb0*/  FADD.FTZ R52, R6, R52 ;  /* 0x0000003406347221 */ /* 0x000fe20000010000 */
[-C--:B------:R-:W-:Y:S01]  /*5ec0*/  FFMA.FTZ R4, R5, R6.reuse, R182 ;  /* 0x0000000605047223 */ /* 0x080fe200000100b6 */
[----:B------:R-:W-:Y:S01]  /*5ed0*/  FMUL.FTZ R182, R193, R6 ;  /* 0x00000006c1b67220 */ /* 0x000fe20000410000 */
[CC--:B------:R-:W-:Y:S01]  /*5ee0*/  FMUL.FTZ R7, R124.reuse, R135.reuse ;  /* 0x000000877c077220 */ /* 0x0c0fe20000410000 */
[----:B------:R-:W-:Y:S01]  /*5ef0*/  FMUL.FTZ R6, R124, R134 ;  /* 0x000000867c067220 */ /* 0x000fe20000410000 */
[----:B------:R-:W-:Y:S01]  /*5f00*/  FMUL.FTZ R162, R5, R162 ;  /* 0x000000a205a27220 */ /* 0x000fe20000410000 */
[----:B------:R-:W-:Y:S01]  /*5f10*/  FMUL.FTZ R121, R9, R190 ;  /* 0x000000be09797220 */ /* 0x000fe20000410000 */
[----:B------:R-:W-:Y:S01]  /*5f20*/  FFMA.FTZ R7, R133, R134, -R7 ;  /* 0x0000008685077223 */ /* 0x000fe20000010807 */
[----:B------:R-:W-:Y:S01]  /*5f30*/  FFMA.FTZ R5, R5, R194, -R182 ;  /* 0x000000c205057223 */ /* 0x000fe200000108b6 */
[----:B------:R-:W-:Y:S01]  /*5f40*/  FFMA.FTZ R124, R133, R135, R6 ;  /* 0x00000087857c7223 */ /* 0x000fe20000010006 */
[----:B------:R-:W-:Y:S01]  /*5f50*/  FFMA.FTZ R193, R193, R164, R162 ;  /* 0x000000a4c1c17223 */ /* 0x000fe200000100a2 */
[-C--:B------:R-:W-:Y:S01]  /*5f60*/  FMUL.FTZ R182, R106, R204.reuse ;  /* 0x000000cc6ab67220 */ /* 0x080fe20000410000 */
[-C--:B------:R-:W-:Y:S01]  /*5f70*/  FFMA.FTZ R164, R8, R204.reuse, -R121 ;  /* 0x000000cc08a47223 */ /* 0x080fe20000010879 */
[----:B------:R-:W-:Y:S01]  /*5f80*/  FMUL.FTZ R125, R9, R204 ;  /* 0x000000cc097d7220 */ /* 0x000fe20000410000 */
[----:B------:R-:W-:Y:S01]  /*5f90*/  FADD.FTZ R121, R122, R7 ;  /* 0x000000077a797221 */ /* 0x000fe20000010000 */
[----:B------:R-:W-:Y:S01]  /*5fa0*/  FADD.FTZ R119, R119, R124 ;  /* 0x0000007c77777221 */ /* 0x000fe20000010000 */
[C---:B------:R-:W-:Y:S01]  /*5fb0*/  FFMA.FTZ R203, -R106.reuse, R69, R203 ;  /* 0x000000456acb7223 */ /* 0x040fe200000101cb */
[----:B------:R-:W-:Y:S01]  /*5fc0*/  FMUL.FTZ R162, R106, R190 ;  /* 0x000000be6aa27220 */ /* 0x000fe20000410000 */
[----:B------:R-:W-:Y:S01]  /*5fd0*/  FMUL.FTZ R6, R199, R182 ;  /* 0x000000b6c7067220 */ /* 0x000fe20000410000 */
[----:B------:R-:W-:Y:S01]  /*5fe0*/  FFMA.FTZ R124, R8, R190, R125 ;  /* 0x000000be087c7223 */ /* 0x000fe2000001007d */
[C---:B------:R-:W-:Y:S01]  /*5ff0*/  FMUL.FTZ R125, R120.reuse, R121 ;  /* 0x00000079787d7220 */ /* 0x040fe20000410000 */
[-C--:B------:R-:W-:Y:S01]  /*6000*/  FMUL.FTZ R122, R120, R119.reuse ;  /* 0x00000077787a7220 */ /* 0x080fe20000410000 */
[----:B------:R-:W-:Y:S01]  /*6010*/  FADD.FTZ R49, R162, R49 ;  /* 0x00000031a2317221 */ /* 0x000fe20000010000 */
[-C--:B------:R-:W-:Y:S01]  /*6020*/  FFMA.FTZ R6, R203, R162.reuse, R6 ;  /* 0x000000a2cb067223 */ /* 0x080fe20000010006 */
[----:B------:R-:W-:Y:S01]  /*6030*/  FMUL.FTZ R162, R199, R162 ;  /* 0x000000a2c7a27220 */ /* 0x000fe20000410000 */
[----:B------:R-:W-:Y:S01]  /*6040*/  FFMA.FTZ R120, R132, R119, R125 ;  /* 0x0000007784787223 */ /* 0x000fe2000001007d */
[----:B------:R-:W-:Y:S01]  /*6050*/  FMUL.FTZ R137, R108, R201 ;  /* 0x000000c96c897220 */ /* 0x000fe20000410000 */
[----:B------:R-:W-:Y:S01]  /*6060*/  FFMA.FTZ R125, R132, R121, -R122 ;  /* 0x00000079847d7223 */ /* 0x000fe2000001087a */
[----:B------:R-:W-:Y:S01]  /*6070*/  FMUL.FTZ R133, R9, R159 ;  /* 0x0000009f09857220 */ /* 0x000fe20000410000 */
[----:B------:R-:W-:Y:S01]  /*6080*/  FFMA.FTZ R7, R203, R182, -R162 ;  /* 0x000000b6cb077223 */ /* 0x000fe200000108a2 */
[----:B------:R-:W-:Y:S01]  /*6090*/  FFMA.FTZ R132, R90, R177, R127 ;  /* 0x000000b15a847223 */ /* 0x000fe2000001007f */
[C---:B------:R-:W-:Y:S01]  /*60a0*/  FMUL.FTZ R122, R108.reuse, R159 ;  /* 0x0000009f6c7a7220 */ /* 0x040fe20000410000 */
[----:B------:R-:W-:Y:S01]  /*60b0*/  FFMA.FTZ R177, -R108, R71, R177 ;  /* 0x000000476cb17223 */ /* 0x000fe200000101b1 */
[----:B------:R-:W-:Y:S01]  /*60c0*/  FMUL.FTZ R162, R180, R137 ;  /* 0x00000089b4a27220 */ /* 0x000fe20000410000 */
[-C--:B------:R-:W-:Y:S01]  /*60d0*/  FFMA.FTZ R165, R8, R201.reuse, -R133 ;  /* 0x000000c908a57223 */ /* 0x080fe20000010885 */
[----:B------:R-:W-:Y:S01]  /*60e0*/  FADD.FTZ R128, R128, R125 ;  /* 0x0000007d80807221 */ /* 0x000fe20000010000 */
[----:B------:R-:W-:Y:S01]  /*60f0*/  FMUL.FTZ R201, R9, R201 ;  /* 0x000000c909c97220 */ /* 0x000fe20000410000 */
[----:B------:R-:W-:Y:S01]  /*6100*/  FADD.FTZ R123, R123, R120 ;  /* 0x000000787b7b7221 */ /* 0x000fe20000010000 */
[CC--:B------:R-:W-:Y:S01]  /*6110*/  FFMA.FTZ R133, R177.reuse, R122.reuse, R162 ;  /* 0x0000007ab1857223 */ /* 0x0c0fe200000100a2 */
[----:B------:R-:W-:Y:S01]  /*6120*/  FADD.FTZ R47, R122, R47 ;  /* 0x0000002f7a2f7221 */ /* 0x000fe20000010000 */
[----:B------:R-:W-:Y:S01]  /*6130*/  FMUL.FTZ R162, R180, R122 ;  /* 0x0000007ab4a27220 */ /* 0x000fe20000410000 */
[----:B------:R-:W-:Y:S01]  /*6140*/  FMUL.FTZ R120, R126, R128 ;  /* 0x000000807e787220 */ /* 0x000fe20000410000 */
[----:B------:R-:W-:Y:S01]  /*6150*/  FFMA.FTZ R122, R8, R159, R201 ;  /* 0x0000009f087a7223 */ /* 0x000fe200000100c9 */
[----:B------:R-:W-:Y:S01]  /*6160*/  FMUL.FTZ R127, R126, R123 ;  /* 0x0000007b7e7f7220 */ /* 0x000fe20000410000 */
[----:B------:R-:W-:Y:S01]  /*6170*/  FFMA.FTZ R137, R177, R137, -R162 ;  /* 0x00000089b1897223 */ /* 0x000fe200000108a2 */
[----:B------:R-:W-:Y:S01]  /*6180*/  FFMA.FTZ R125, R131, R123, R120 ;  /* 0x0000007b837d7223 */ /* 0x000fe20000010078 */
[----:B------:R-:W-:Y:S01]  /*6190*/  FMUL.FTZ R177, R177, R122 ;  /* 0x0000007ab1b17220 */ /* 0x000fe20000410000 */
[----:B------:R-:W-:Y:S01]  /*61a0*/  FFMA.FTZ R120, R131, R128, -R127 ;  /* 0x0000008083787223 */ /* 0x000fe2000001087f */
[----:B------:R-:W-:Y:S01]  /*61b0*/  FMUL.FTZ R124, R203, R124 ;  /* 0x0000007ccb7c7220 */ /* 0x000fe20000410000 */
[----:B------:R-:W-:Y:S01]  /*61c0*/  FFMA.FTZ R162, R90, -R180, R163 ;  /* 0x800000b45aa27223 */ /* 0x000fe200000100a3 */
[----:B------:R-:W-:Y:S01]  /*61d0*/  FFMA.FTZ R194, R180, R165, R177 ;  /* 0x000000a5b4c27223 */ /* 0x000fe200000100b1 */
[----:B------:R-:W-:Y:S01]  /*61e0*/  FADD.FTZ R129, R129, R120 ;  /* 0x0000007881817221 */ /* 0x000fe20000010000 */
[----:B------:R-:W-:Y:S01]  /*61f0*/  FMUL.FTZ R180, R95, R128 ;  /* 0x000000805fb47220 */ /* 0x000fe20000410000 */
[----:B------:R-:W-:Y:S01]  /*6200*/  FADD.FTZ R130, R130, R125 ;  /* 0x0000007d82827221 */ /* 0x000fe20000010000 */
[----:B------:R-:W-:Y:S01]  /*6210*/  FFMA.FTZ R193, R70, R192, R193 ;  /* 0x000000c046c17223 */ /* 0x000fe200000100c1 */
[----:B------:R-:W-:Y:S01]  /*6220*/  FFMA.FTZ R192, R199, R164, R124 ;  /* 0x000000a4c7c07223 */ /* 0x000fe2000001007c */
[C---:B------:R-:W-:Y:S01]  /*6230*/  FMUL.FTZ R126, R96.reuse, R129 ;  /* 0x00000081607e7220 */ /* 0x040fe20000410000 */
[C---:B------:R-:W-:Y:S01]  /*6240*/  FFMA.FTZ R125, -R95.reuse, R60, R150 ;  /* 0x0000003c5f7d7223 */ /* 0x040fe20000010196 */
[----:B------:R-:W-:Y:S01]  /*6250*/  FMUL.FTZ R122, R95, R123 ;  /* 0x0000007b5f7a7220 */ /* 0x000fe20000410000 */
[----:B------:R-:W-:Y:S01]  /*6260*/  FMUL.FTZ R164, R139, R180 ;  /* 0x000000b48ba47220 */ /* 0x000fe20000410000 */
[----:B------:R-:W-:Y:S01]  /*6270*/  FMUL.FTZ R120, R96, R130 ;  /* 0x0000008260787220 */ /* 0x000fe20000410000 */
[----:B------:R-:W-:Y:S01]  /*6280*/  FMUL.FTZ R150, R3, R126 ;  /* 0x0000007e03967220 */ /* 0x000fe20000410000 */
[C---:B------:R-:W-:Y:S01]  /*6290*/  FMUL.FTZ R124, R98.reuse, R119 ;  /* 0x00000077627c7220 */ /* 0x040fe20000410000 */
[----:B------:R-:W-:Y:S01]  /*62a0*/  FFMA.FTZ R127, R125, R122, R164 ;  /* 0x0000007a7d7f7223 */ /* 0x000fe200000100a4 */
[-C--:B------:R-:W-:Y:S01]  /*62b0*/  FMUL.FTZ R164, R3, R120.reuse ;  /* 0x0000007803a47220 */ /* 0x080fe20000410000 */
[----:B------:R-:W-:Y:S01]  /*62c0*/  FFMA.FTZ R150, R155, R120, R150 ;  /* 0x000000789b967223 */ /* 0x000fe20000010096 */
[----:B------:R-:W-:Y:S01]  /*62d0*/  FMUL.FTZ R182, R139, R122 ;  /* 0x0000007a8bb67220 */ /* 0x000fe20000410000 */
[----:B------:R-:W-:Y:S01]  /*62e0*/  FMUL.FTZ R184, R98, R121 ;  /* 0x0000007962b87220 */ /* 0x000fe20000410000 */
[----:B------:R-:W-:Y:S01]  /*62f0*/  FFMA.FTZ R164, R155, R126, -R164 ;  /* 0x0000007e9ba47223 */ /* 0x000fe200000108a4 */
[----:B------:R-:W-:Y:S01]  /*6300*/  FADD.FTZ R150, RZ, R150 ;  /* 0x00000096ff967221 */ /* 0x000fe20000010000 */
[----:B------:R-:W-:Y:S01]  /*6310*/  FMUL.FTZ R188, R15, R124 ;  /* 0x0000007c0fbc7220 */ /* 0x000fe20000410000 */
[----:B------:R-:W-:Y:S01]  /*6320*/  FFMA.FTZ R131, R125, R180, -R182 ;  /* 0x000000b47d837223 */ /* 0x000fe200000108b6 */
[----:B------:R-:W-:Y:S01]  /*6330*/  FMUL.FTZ R126, R97, R135 ;  /* 0x00000087617e7220 */ /* 0x000fe20000410000 */
[----:B------:R-:W-:Y:S01]  /*6340*/  FADD.FTZ R164, RZ, R164 ;  /* 0x000000a4ffa47221 */ /* 0x000fe20000010000 */
[----:B------:R-:W-:Y:S01]  /*6350*/  FADD.FTZ R150, R150, R127 ;  /* 0x0000007f96967221 */ /* 0x000fe20000010000 */
[-C--:B------:R-:W-:Y:S01]  /*6360*/  FFMA.FTZ R188, R149, R184.reuse, -R188 ;  /* 0x000000b895bc7223 */ /* 0x080fe200000108bc */
[----:B------:R-:W-:Y:S01]  /*6370*/  FMUL.FTZ R184, R15, R184 ;  /* 0x000000b80fb87220 */ /* 0x000fe20000410000 */
[C---:B------:R-:W-:Y:S01]  /*6380*/  FFMA.FTZ R127, -R97.reuse, R62, R140 ;  /* 0x0000003e617f7223 */ /* 0x040fe2000001018c */
[----:B------:R-:W-:Y:S01]  /*6390*/  FMUL.FTZ R165, R97, R134 ;  /* 0x0000008661a57220 */ /* 0x000fe20000410000 */
[----:B------:R-:W-:Y:S01]  /*63a0*/  FMUL.FTZ R180, R2, R126 ;  /* 0x0000007e02b47220 */ /* 0x000fe20000410000 */
[----:B------:R-:W-:Y:S01]  /*63b0*/  FADD.FTZ R131, R164, R131 ;  /* 0x00000083a4837221 */ /* 0x000fe20000010000 */
[C---:B------:R-:W-:Y:S01]  /*63c0*/  FMUL.FTZ R140, R100.reuse, R136 ;  /* 0x00000088648c7220 */ /* 0x040fe20000410000 */
[----:B------:R-:W-:Y:S01]  /*63d0*/  FFMA.FTZ R163, R149, R124, R184 ;  /* 0x0000007c95a37223 */ /* 0x000fe200000100b8 */
[----:B------:R-:W-:Y:S01]  /*63e0*/  FFMA.FTZ R180, R127, R165, -R180 ;  /* 0x000000a57fb47223 */ /* 0x000fe200000108b4 */
[C---:B------:R-:W-:Y:S01]  /*63f0*/  FMUL.FTZ R182, R100.reuse, R138 ;  /* 0x0000008a64b67220 */ /* 0x040fe20000410000 */
[----:B------:R-:W-:Y:S01]  /*6400*/  FFMA.FTZ R145, -R100, R63, R145 ;  /* 0x0000003f64917223 */ /* 0x000fe20000010191 */
[----:B------:R-:W-:Y:S01]  /*6410*/  FMUL.FTZ R184, R141, R140 ;  /* 0x0000008c8db87220 */ /* 0x000fe20000410000 */
[----:B------:R-:W-:Y:S01]  /*6420*/  FADD.FTZ R131, R131, R188 ;  /* 0x000000bc83837221 */ /* 0x000fe20000010000 */
[----:B------:R-:W-:Y:S01]  /*6430*/  FMUL.FTZ R164, R2, R165 ;  /* 0x000000a502a47220 */ /* 0x000fe20000410000 */
[----:B------:R-:W-:Y:S01]  /*6440*/  FADD.FTZ R150, R150, R163 ;  /* 0x000000a396967221 */ /* 0x000fe20000010000 */
[----:B------:R-:W-:Y:S01]  /*6450*/  FFMA.FTZ R184, R145, R182, -R184 ;  /* 0x000000b691b87223 */ /* 0x000fe200000108b8 */
[----:B------:R-:W-:Y:S01]  /*6460*/  FADD.FTZ R131, R131, R180 ;  /* 0x000000b483837221 */ /* 0x000fe20000010000 */
[----:B------:R-:W-:Y:S01]  /*6470*/  FFMA.FTZ R163, R127, R126, R164 ;  /* 0x0000007e7fa37223 */ /* 0x000fe200000100a4 */
[----:B------:R-:W-:Y:S01]  /*6480*/  FMUL.FTZ R165, R141, R182 ;  /* 0x000000b68da57220 */ /* 0x000fe20000410000 */
[----:B------:R-:W-:Y:S01]  /*6490*/  FFMA.FTZ R187, R71, R159, R194 ;  /* 0x0000009f47bb7223 */ /* 0x000fe200000100c2 */
[----:B------:R-:W-:Y:S01]  /*64a0*/  FADD.FTZ R184, R131, R184 ;  /* 0x000000b883b87221 */ /* 0x000fe20000010000 */
[----:B------:R-:W-:Y:S01]  /*64b0*/  FMUL.FTZ R131, R99, R161 ;  /* 0x000000a163837220 */ /* 0x000fe20000410000 */
[----:B------:R-:W-:Y:S01]  /*64c0*/  FADD.FTZ R150, R150, R163 ;  /* 0x000000a396967221 */ /* 0x000fe20000010000 */
[----:B------:R-:W-:Y:S01]  /*64d0*/  FFMA.FTZ R165, R145, R140, R165 ;  /* 0x0000008c91a57223 */ /* 0x000fe200000100a5 */
[----:B------:R-:W-:Y:S01]  /*64e0*/  FFMA.FTZ R142, -R99, R64, R142 ;  /* 0x00000040638e7223 */ /* 0x000fe2000001018e */
[----:B------:R-:W-:Y:S01]  /*64f0*/  FMUL.FTZ R177, R103, R189 ;  /* 0x000000bd67b17220 */ /* 0x000fe20000410000 */
[----:B------:R-:W-:Y:S01]  /*6500*/  FMUL.FTZ R159, R99, R160 ;  /* 0x000000a0639f7220 */ /* 0x000fe20000410000 */
[----:B------:R-:W-:Y:S01]  /*6510*/  FMUL.FTZ R163, R14, R131 ;  /* 0x000000830ea37220 */ /* 0x000fe20000410000 */
[----:B------:R-:W-:Y:S01]  /*6520*/  FADD.FTZ R165, R150, R165 ;  /* 0x000000a596a57221 */ /* 0x000fe20000010000 */
[----:B------:R-:W-:Y:S01]  /*6530*/  FMUL.FTZ R150, R156, R177 ;  /* 0x000000b19c967220 */ /* 0x000fe20000410000 */
[----:B------:R-:W-:Y:S01]  /*6540*/  FMUL.FTZ R164, R102, R176 ;  /* 0x000000b066a47220 */ /* 0x000fe20000410000 */
[-C--:B------:R-:W-:Y:S01]  /*6550*/  FFMA.FTZ R163, R142, R159.reuse, -R163 ;  /* 0x0000009f8ea37223 */ /* 0x080fe200000108a3 */
[----:B------:R-:W-:Y:S01]  /*6560*/  FMUL.FTZ R159, R14, R159 ;  /* 0x0000009f0e9f7220 */ /* 0x000fe20000410000 */
[----:B------:R-:W-:Y:S01]  /*6570*/  FFMA.FTZ R183, R179, R175, R150 ;  /* 0x000000afb3b77223 */ /* 0x000fe20000010096 */
[C---:B------:R-:W-:Y:S01]  /*6580*/  FFMA.FTZ R147, -R102.reuse, R65, R147 ;  /* 0x0000004166937223 */ /* 0x040fe20000010193 */
[----:B------:R-:W-:Y:S01]  /*6590*/  FMUL.FTZ R150, R102, R172 ;  /* 0x000000ac66967220 */ /* 0x000fe20000410000 */
[----:B------:R-:W-:Y:S01]  /*65a0*/  FFMA.FTZ R158, R142, R131, R159 ;  /* 0x000000838e9e7223 */ /* 0x000fe2000001009f */
[C---:B------:R-:W-:Y:S01]  /*65b0*/  FMUL.FTZ R180, R143.reuse, R164 ;  /* 0x000000a48fb47220 */ /* 0x040fe20000410000 */
[----:B------:R-:W-:Y:S01]  /*65c0*/  FMUL.FTZ R182, R156, R175 ;  /* 0x000000af9cb67220 */ /* 0x000fe20000410000 */
[-C--:B------:R-:W-:Y:S01]  /*65d0*/  FMUL.FTZ R175, R143, R150.reuse ;  /* 0x000000968faf7220 */ /* 0x080fe20000410000 */
[----:B------:R-:W-:Y:S01]  /*65e0*/  FADD.FTZ R158, R165, R158 ;  /* 0x0000009ea59e7221 */ /* 0x000fe20000010000 */
[----:B------:R-:W-:Y:S01]  /*65f0*/  FFMA.FTZ R159, R147, R150, R180 ;  /* 0x00000096939f7223 */ /* 0x000fe200000100b4 */
[----:B------:R-:W-:Y:S01]  /*6600*/  FFMA.FTZ R192, R69, R190, R192 ;  /* 0x000000be45c07223 */ /* 0x000fe200000100c0 */
[----:B------:R-:W-:Y:S01]  /*6610*/  FFMA.FTZ R190, R179, R177, -R182 ;  /* 0x000000b1b3be7223 */ /* 0x000fe200000108b6 */
[----:B------:R-:W-:Y:S01]  /*6620*/  FFMA.FTZ R164, R147, R164, -R175 ;  /* 0x000000a493a47223 */ /* 0x000fe200000108af */
[----:B------:R-:W-:Y:S01]  /*6630*/  FADD.FTZ R165, R158, R159 ;  /* 0x0000009f9ea57221 */ /* 0x000fe20000010000 */
[C---:B------:R-:W-:Y:S01]  /*6640*/  FMUL.FTZ R159, R101.reuse, R167 ;  /* 0x000000a7659f7220 */ /* 0x040fe20000410000 */
[C---:B------:R-:W-:Y:S01]  /*6650*/  FFMA.FTZ R148, -R101.reuse, R66, R148 ;  /* 0x0000004265947223 */ /* 0x040fe20000010194 */
[----:B------:R-:W-:Y:S01]  /*6660*/  FMUL.FTZ R175, R101, R185 ;  /* 0x000000b965af7220 */ /* 0x000fe20000410000 */
[----:B------:R-:W-:Y:S01]  /*6670*/  FADD.FTZ R163, R184, R163 ;  /* 0x000000a3b8a37221 */ /* 0x000fe20000010000 */
[----:B------:R-:W-:Y:S01]  /*6680*/  FMUL.FTZ R177, R144, R159 ;  /* 0x0000009f90b17220 */ /* 0x000fe20000410000 */
[C---:B------:R-:W-:Y:S01]  /*6690*/  FMUL.FTZ R182, R104.reuse, R166 ;  /* 0x000000a668b67220 */ /* 0x040fe20000410000 */
[----:B------:R-:W-:Y:S01]  /*66a0*/  FMUL.FTZ R158, R104, R186 ;  /* 0x000000ba689e7220 */ /* 0x000fe20000410000 */
[----:B------:R-:W-:Y:S01]  /*66b0*/  FADD.FTZ R163, R163, R164 ;  /* 0x000000a4a3a37221 */ /* 0x000fe20000010000 */
[-C--:B------:R-:W-:Y:S01]  /*66c0*/  FFMA.FTZ R180, R148, R175.reuse, -R177 ;  /* 0x000000af94b47223 */ /* 0x080fe200000108b1 */
[----:B------:R-:W-:Y:S01]  /*66d0*/  FMUL.FTZ R175, R144, R175 ;  /* 0x000000af90af7220 */ /* 0x000fe20000410000 */
[----:B------:R-:W-:Y:S01]  /*66e0*/  FFMA.FTZ R157, -R104, R67, R157 ;  /* 0x00000043689d7223 */ /* 0x000fe2000001019d */
[----:B------:R-:W-:Y:S01]  /*66f0*/  FMUL.FTZ R184, R151, R182 ;  /* 0x000000b697b87220 */ /* 0x000fe20000410000 */
[----:B------:R-:W-:Y:S01]  /*6700*/  FMUL.FTZ R189, R9, R189 ;  /* 0x000000bd09bd7220 */ /* 0x000fe20000410000 */
[----:B------:R-:W-:Y:S01]  /*6710*/  FFMA.FTZ R164, R148, R159, R175 ;  /* 0x0000009f94a47223 */ /* 0x000fe200000100af */
[-C--:B------:R-:W-:Y:S01]  /*6720*/  FMUL.FTZ R175, R151, R158.reuse ;  /* 0x0000009e97af7220 */ /* 0x080fe20000410000 */
[----:B------:R-:W-:Y:S01]  /*6730*/  FADD.FTZ R163, R163, R180 ;  /* 0x000000b4a3a37221 */ /* 0x000fe20000010000 */
[----:B------:R-:W-:Y:S01]  /*6740*/  FFMA.FTZ R188, R8, R171, R189 ;  /* 0x000000ab08bc7223 */ /* 0x000fe200000100bd */
[----:B------:R-:W-:Y:S01]  /*6750*/  FADD.FTZ R164, R165, R164 ;  /* 0x000000a4a5a47221 */ /* 0x000fe20000010000 */
[C---:B------:R-:W-:Y:S01]  /*6760*/  FFMA.FTZ R165, R157.reuse, R158, R184 ;  /* 0x0000009e9da57223 */ /* 0x040fe200000100b8 */
[----:B------:R-:W-:Y:S01]  /*6770*/  FFMA.FTZ R182, R157, R182, -R175 ;  /* 0x000000b69db67223 */ /* 0x000fe200000108af */
[----:B------:R-:W-:Y:S01]  /*6780*/  FMUL.FTZ R189, R107, R152 ;  /* 0x000000986bbd7220 */ /* 0x000fe20000410000 */
[----:B------:R-:W-:Y:S01]  /*6790*/  FMUL.FTZ R177, R9, R154 ;  /* 0x0000009a09b17220 */ /* 0x000fe20000410000 */
[----:B------:R-:W-:Y:S01]  /*67a0*/  FADD.FTZ R164, R164, R165 ;  /* 0x000000a5a4a47221 */ /* 0x000fe20000010000 */
[----:B------:R-:W-:Y:S01]  /*67b0*/  FADD.FTZ R163, R163, R182 ;  /* 0x000000b6a3a37221 */ /* 0x000fe20000010000 */
[----:B------:R-:W-:Y:S01]  /*67c0*/  FFMA.FTZ R165, R91, R178, R132 ;  /* 0x000000b25ba57223 */ /* 0x000fe20000010084 */
[C---:B------:R-:W-:Y:S01]  /*67d0*/  FMUL.FTZ R175, R107.reuse, R154 ;  /* 0x0000009a6baf7220 */ /* 0x040fe20000410000 */
[----:B------:R-:W-:Y:S01]  /*67e0*/  FFMA.FTZ R178, -R107, R72, R178 ;  /* 0x000000486bb27223 */ /* 0x000fe200000101b2 */
[----:B------:R-:W-:Y:S01]  /*67f0*/  FMUL.FTZ R191, R174, R189 ;  /* 0x000000bdaebf7220 */ /* 0x000fe20000410000 */
[----:B------:R-:W-:Y:S01]  /*6800*/  FADD.FTZ R46, R187, R46 ;  /* 0x0000002ebb2e7221 */ /* 0x000fe20000010000 */
[----:B------:R-:W-:Y:S01]  /*6810*/  FADD.FTZ R183, R164, R183 ;  /* 0x000000b7a4b77221 */ /* 0x000fe20000010000 */
[-C--:B------:R-:W-:Y:S01]  /*6820*/  FFMA.FTZ R187, R8, R152.reuse, -R177 ;  /* 0x0000009808bb7223 */ /* 0x080fe200000108b1 */
[----:B------:R-:W-:Y:S01]  /*6830*/  FADD.FTZ R190, R163, R190 ;  /* 0x000000bea3be7221 */ /* 0x000fe20000010000 */
[----:B------:R-:W-:Y:S01]  /*6840*/  FMUL.FTZ R177, R9, R152 ;  /* 0x0000009809b17220 */ /* 0x000fe20000410000 */
[----:B------:R-:W-:Y:S01]  /*6850*/  FADD.FTZ R44, R175, R44 ;  /* 0x0000002caf2c7221 */ /* 0x000fe20000010000 */
[-C--:B------:R-:W-:Y:S01]  /*6860*/  FFMA.FTZ R191, R178, R175.reuse, R191 ;  /* 0x000000afb2bf7223 */ /* 0x080fe200000100bf */
[----:B------:R-:W-:Y:S01]  /*6870*/  FMUL.FTZ R175, R174, R175 ;  /* 0x000000afaeaf7220 */ /* 0x000fe20000410000 */
[----:B------:R-:W-:Y:S01]  /*6880*/  FMUL.FTZ R152, R110, R146 ;  /* 0x000000926e987220 */ /* 0x000fe20000410000 */
[----:B------:R-:W-:Y:S01]  /*6890*/  FADD.FTZ R183, R183, R6 ;  /* 0x00000006b7b77221 */ /* 0x000fe20000010000 */
[----:B------:R-:W-:Y:S01]  /*68a0*/  FADD.FTZ R190, R190, R7 ;  /* 0x00000007bebe7221 */ /* 0x000fe20000010000 */
[----:B------:R-:W-:Y:S01]  /*68b0*/  FFMA.FTZ R177, R8, R154, R177 ;  /* 0x0000009a08b17223 */ /* 0x000fe200000100b1 */
[----:B------:R-:W-:Y:S01]  /*68c0*/  FFMA.FTZ R132, R92, R173, R165 ;  /* 0x000000ad5c847223 */ /* 0x000fe200000100a5 */
[----:B------:R-:W-:Y:S01]  /*68d0*/  FFMA.FTZ R6, R178, R189, -R175 ;  /* 0x000000bdb2067223 */ /* 0x000fe200000108af */
[C---:B------:R-:W-:Y:S01]  /*68e0*/  FMUL.FTZ R164, R110.reuse, R153 ;  /* 0x000000996ea47220 */ /* 0x040fe20000410000 */
[----:B------:R-:W-:Y:S01]  /*68f0*/  FFMA.FTZ R173, -R110, R73, R173 ;  /* 0x000000496ead7223 */ /* 0x000fe200000101ad */
[----:B------:R-:W-:Y:S01]  /*6900*/  FMUL.FTZ R163, R169, R152 ;  /* 0x00000098a9a37220 */ /* 0x000fe20000410000 */
[----:B------:R-:W-:Y:S01]  /*6910*/  FMUL.FTZ R175, R109, R12 ;  /* 0x0000000c6daf7220 */ /* 0x000fe20000410000 */
[----:B------:R-:W-:Y:S01]  /*6920*/  FADD.FTZ R4, R183, R4 ;  /* 0x00000004b7047221 */ /* 0x000fe20000010000 */
[----:B------:R-:W-:Y:S01]  /*6930*/  FADD.FTZ R190, R190, R5 ;  /* 0x00000005bebe7221 */ /* 0x000fe20000010000 */
[----:B------:R-:W-:Y:S01]  /*6940*/  FMUL.FTZ R177, R178, R177 ;  /* 0x000000b1b2b17220 */ /* 0x000fe20000410000 */
[-C--:B------:R-:W-:Y:S01]  /*6950*/  FMUL.FTZ R178, R169, R164.reuse ;  /* 0x000000a4a9b27220 */ /* 0x080fe20000410000 */
[----:B------:R-:W-:Y:S01]  /*6960*/  FFMA.FTZ R163, R173, R164, -R163 ;  /* 0x000000a4ada37223 */ /* 0x000fe200000108a3 */
[C---:B------:R-:W-:Y:S01]  /*6970*/  FMUL.FTZ R165, R109.reuse, R13 ;  /* 0x0000000d6da57220 */ /* 0x040fe20000410000 */
[----:B------:R-:W-:Y:S01]  /*6980*/  FFMA.FTZ R164, -R109, R74, R168 ;  /* 0x0000004a6da47223 */ /* 0x000fe200000101a8 */
[----:B------:R-:W-:Y:S01]  /*6990*/  FMUL.FTZ R183, R170, R175 ;  /* 0x000000afaab77220 */ /* 0x000fe20000410000 */
[----:B------:R-:W-:Y:S01]  /*69a0*/  FADD.FTZ R4, R4, R133 ;  /* 0x0000008504047221 */ /* 0x000fe20000010000 */
[----:B------:R-:W-:Y:S01]  /*69b0*/  FADD.FTZ R137, R190, R137 ;  /* 0x00000089be897221 */ /* 0x000fe20000010000 */
[----:B------:R-:W-:Y:S01]  /*69c0*/  FADD.FTZ R42, R165, R42 ;  /* 0x0000002aa52a7221 */ /* 0x000fe20000010000 */
[-C--:B------:R-:W-:Y:S01]  /*69d0*/  FFMA.FTZ R183, R164, R165.reuse, R183 ;  /* 0x000000a5a4b77223 */ /* 0x080fe200000100b7 */
[----:B------:R-:W-:Y:S01]  /*69e0*/  FFMA.FTZ R7, R173, R152, R178 ;  /* 0x00000098ad077223 */ /* 0x000fe200000100b2 */
[----:B------:R-:W-:Y:S01]  /*69f0*/  FADD.FTZ R4, R4, R191 ;  /* 0x000000bf04047221 */ /* 0x000fe20000010000 */
[----:B------:R-:W-:Y:S01]  /*6a00*/  FFMA.FTZ R5, R91, -R174, R162 ;  /* 0x800000ae5b057223 */ /* 0x000fe200000100a2 */
[----:B------:R-:W-:Y:S01]  /*6a10*/  FMUL.FTZ R165, R170, R165 ;  /* 0x000000a5aaa57220 */ /* 0x000fe20000410000 */
[----:B------:R-:W-:Y:S01]  /*6a20*/  FADD.FTZ R6, R137, R6 ;  /* 0x0000000689067221 */ /* 0x000fe20000010000 */
[C---:B------:R-:W-:Y:S01]  /*6a30*/  FFMA.FTZ R133, R93.reuse, R168, R132 ;  /* 0x000000a85d857223 */ /* 0x040fe20000010084 */
[----:B------:R-:W-:Y:S01]  /*6a40*/  FFMA.FTZ R132, R92, -R169, R5 ;  /* 0x800000a95c847223 */ /* 0x000fe20000010005 */
[----:B------:R-:W-:Y:S01]  /*6a50*/  FADD.FTZ R4, R4, R7 ;  /* 0x0000000704047221 */ /* 0x000fe20000010000 */
[----:B------:R-:W-:Y:S01]  /*6a60*/  FFMA.FTZ R165, R164, R175, -R165 ;  /* 0x000000afa4a57223 */ /* 0x000fe200000108a5 */
[----:B------:R-:W-:Y:S01]  /*6a70*/  FADD.FTZ R6, R6, R163 ;  /* 0x000000a306067221 */ /* 0x000fe20000010000 */
[----:B------:R-:W-:Y:S01]  /*6a80*/  FFMA.FTZ R7, R93, -R170, R132 ;  /* 0x800000aa5d077223 */ /* 0x000fe20000010084 */
[----:B------:R-:W-:Y:S01]  /*6a90*/  FADD.FTZ R4, R4, R183 ;  /* 0x000000b704047221 */ /* 0x000fe20000010000 */
[----:B------:R0:W1:Y:S01]  /*6aa0*/  SHFL.DOWN PT, R163, R133, 0x1, 0x1f ;  /* 0x08201f0085a37f89 */ /* 0x00006200000e0000 */
[----:B------:R-:W-:Y:S01]  /*6ab0*/  FADD.FTZ R165, R6, R165 ;  /* 0x000000a506a57221 */ /* 0x000fe20000010000 */
[C---:B------:R-:W-:Y:S01]  /*6ac0*/  FMUL.FTZ R5, R9.reuse, R186 ;  /* 0x000000ba09057220 */ /* 0x040fe20000410000 */
[----:B------:R-:W-:Y:S01]  /*6ad0*/  FADD.FTZ R43, R152, R43 ;  /* 0x0000002b982b7221 */ /* 0x000fe20000010000 */
[----:B------:R-:W2:Y:S01]  /*6ae0*/  SHFL.DOWN PT, R168, R7, 0x1, 0x1f ;  /* 0x08201f0007a87f89 */ /* 0x000ea200000e0000 */
[C---:B------:R-:W-:Y:S01]  /*6af0*/  FMUL.FTZ R152, R9.reuse, R146 ;  /* 0x0000009209987220 */ /* 0x040fe20000410000 */
[-C--:B------:R-:W-:Y:S01]  /*6b00*/  FFMA.FTZ R132, R8, R166.reuse, -R5 ;  /* 0x000000a608847223 */ /* 0x080fe20000010805 */
[----:B------:R-:W-:Y:S01]  /*6b10*/  FMUL.FTZ R5, R9, R166 ;  /* 0x000000a609057220 */ /* 0x000fe20000410000 */
[----:B------:R-:W3:Y:S01]  /*6b20*/  SHFL.DOWN PT, R137, R4, 0x1, 0x1f ;  /* 0x08201f0004897f89 */ /* 0x000ee200000e0000 */
[----:B------:R-:W-:Y:S01]  /*6b30*/  FADD.FTZ R41, R158, R41 ;  /* 0x000000299e297221 */ /* 0x000fe20000010000 */
[C---:B------:R-:W-:Y:S01]  /*6b40*/  FFMA.FTZ R158, R8.reuse, R153, -R152 ;  /* 0x00000099089e7223 */ /* 0x040fe20000010898 */
[----:B------:R-:W-:Y:S01]  /*6b50*/  FFMA.FTZ R6, R8, R186, R5 ;  /* 0x000000ba08067223 */ /* 0x000fe20000010005 */
[----:B------:R-:W4:Y:S01]  /*6b60*/  SHFL.DOWN PT, R162, R165, 0x1, 0x1f ;  /* 0x08201f00a5a27f89 */ /* 0x000f2200000e0000 */
[----:B------:R-:W-:Y:S01]  /*6b70*/  FFMA.FTZ R177, R174, R187, R177 ;  /* 0x000000bbaeb17223 */ /* 0x000fe200000100b1 */
[----:B------:R-:W-:Y:S01]  /*6b80*/  MOV R5, R165 ;  /* 0x000000a500057202 */ /* 0x000fe20000000f00 */
[----:B------:R-:W-:Y:S01]  /*6b90*/  FMUL.FTZ R152, R157, R6 ;  /* 0x000000069d987220 */ /* 0x000fe20000410000 */
[----:B------:R-:W-:Y:S01]  /*6ba0*/  MOV R6, R133 ;  /* 0x0000008500067202 */ /* 0x000fe20000000f00 */
[----:B------:R-:W-:Y:S01]  /*6bb0*/  FMUL.FTZ R179, R179, R188 ;  /* 0x000000bcb3b37220 */ /* 0x000fe20000410000 */
[C---:B------:R-:W-:Y:S01]  /*6bc0*/  FMUL.FTZ R153, R9.reuse, R153 ;  /* 0x0000009909997220 */ /* 0x040fe20000410000 */
[----:B------:R-:W-:Y:S01]  /*6bd0*/  FFMA.FTZ R154, R72, R154, R177 ;  /* 0x0000009a489a7223 */ /* 0x000fe200000100b1 */
[----:B0-----:R-:W-:Y:S01]  /*6be0*/  FMUL.FTZ R133, R9, R13 ;  /* 0x0000000d09857220 */ /* 0x001fe20000410000 */
[----:B------:R-:W-:Y:S01]  /*6bf0*/  FFMA.FTZ R179, R156, R181, R179 ;  /* 0x000000b59cb37223 */ /* 0x000fe200000100b3 */
[----:B------:R-:W-:Y:S01]  /*6c00*/  FFMA.FTZ R156, R8, R146, R153 ;  /* 0x00000092089c7223 */ /* 0x000fe20000010099 */
[----:B------:R-:W-:Y:S01]  /*6c10*/  FADD.FTZ R39, R154, R39 ;  /* 0x000000279a277221 */ /* 0x000fe20000010000 */
[----:B-1----:R-:W-:Y:S01]  /*6c20*/  @!P2 FADD.FTZ R6, R6, R163 ;  /* 0x000000a30606a221 */ /* 0x002fe20000010000 */
[----:B------:R-:W-:Y:S01]  /*6c30*/  FFMA.FTZ R152, R151, R132, R152 ;  /* 0x0000008497987223 */ /* 0x000fe20000010098 */
[----:B------:R-:W-:Y:S01]  /*6c40*/  FMUL.FTZ R132, R9, R167 ;  /* 0x000000a709847220 */ /* 0x000fe20000410000 */
[CC--:B------:R-:W-:Y:S01]  /*6c50*/  FFMA.FTZ R151, R8.reuse, R12.reuse, -R133 ;  /* 0x0000000c08977223 */ /* 0x0c0fe20000010885 */
[----:B--2---:R-:W-:Y:S01]  /*6c60*/  @!P2 FADD.FTZ R7, R7, R168 ;  /* 0x000000a80707a221 */ /* 0x004fe20000010000 */
[----:B------:R-:W0:Y:S01]  /*6c70*/  SHFL.DOWN PT, R157, R6, 0x2, 0x1f ;  /* 0x08401f00069d7f89 */ /* 0x000e2200000e0000 */
[----:B------:R-:W-:Y:S01]  /*6c80*/  FMUL.FTZ R12, R9, R12 ;  /* 0x0000000c090c7220 */ /* 0x000fe20000410000 */
[CC--:B------:R-:W-:Y:S01]  /*6c90*/  FFMA.FTZ R133, R8.reuse, R185.reuse, -R132 ;  /* 0x000000b908857223 */ /* 0x0c0fe20000010884 */
[----:B---3--:R-:W-:Y:S01]  /*6ca0*/  @!P2 FADD.FTZ R4, R137, R4 ;  /* 0x000000048904a221 */ /* 0x008fe20000010000 */
[----:B------:R-:W-:Y:S01]  /*6cb0*/  FMUL.FTZ R185, R9, R185 ;  /* 0x000000b909b97220 */ /* 0x000fe20000410000 */
[----:B------:R-:W-:Y:S01]  /*6cc0*/  FMUL.FTZ R156, R173, R156 ;  /* 0x0000009cad9c7220 */ /* 0x000fe20000410000 */
[C---:B------:R-:W-:Y:S01]  /*6cd0*/  FFMA.FTZ R137, R8.reuse, R13, R12 ;  /* 0x0000000d08897223 */ /* 0x040fe2000001000c */
[----:B----4-:R-:W-:Y:S01]  /*6ce0*/  @!P2 FADD.FTZ R5, R5, R162 ;  /* 0x000000a20505a221 */ /* 0x010fe20000010000 */
[----:B------:R-:W1:Y:S01]  /*6cf0*/  SHFL.DOWN PT, R153, R4, 0x2, 0x1f ;  /* 0x08401f0004997f89 */ /* 0x000e6200000e0000 */
[----:B------:R-:W-:Y:S01]  /*6d00*/  ISETP.GT.AND P2, PT, R21, 0x1d, PT ;  /* 0x0000001d1500780c */ /* 0x000fe20003f44270 */
[----:B------:R-:W-:Y:S01]  /*6d10*/  FFMA.FTZ R185, R8, R167, R185 ;  /* 0x000000a708b97223 */ /* 0x000fe200000100b9 */
[----:B------:R-:W-:Y:S01]  /*6d20*/  FFMA.FTZ R156, R169, R158, R156 ;  /* 0x0000009ea99c7223 */ /* 0x000fe2000001009c */
[----:B------:R-:W2:Y:S01]  /*6d30*/  SHFL.DOWN PT, R162, R7, 0x2, 0x1f ;  /* 0x08401f0007a27f89 */ /* 0x000ea200000e0000 */
[----:B------:R-:W-:Y:S01]  /*6d40*/  FMUL.FTZ R137, R164, R137 ;  /* 0x00000089a4897220 */ /* 0x000fe20000410000 */
[----:B------:R-:W-:Y:S01]  /*6d50*/  FMUL.FTZ R185, R148, R185 ;  /* 0x000000b994b97220 */ /* 0x000fe20000410000 */
[----:B------:R-:W-:Y:S01]  /*6d60*/  FFMA.FTZ R156, R73, R146, R156 ;  /* 0x00000092499c7223 */ /* 0x000fe2000001009c */
[----:B------:R-:W3:Y:S01]  /*6d70*/  SHFL.DOWN PT, R154, R5, 0x2, 0x1f ;  /* 0x08401f00059a7f89 */ /* 0x000ee200000e0000 */
[----:B------:R-:W-:Y:S01]  /*6d80*/  FFMA.FTZ R137, R170, R151, R137 ;  /* 0x00000097aa897223 */ /* 0x000fe20000010089 */
[----:B------:R-:W-:Y:S01]  /*6d90*/  FFMA.FTZ R185, R144, R133, R185 ;  /* 0x0000008590b97223 */ /* 0x000fe200000100b9 */
[C---:B------:R-:W-:Y:S01]  /*6da0*/  FMUL.FTZ R133, R9.reuse, R172 ;  /* 0x000000ac09857220 */ /* 0x040fe20000410000 */
[----:B------:R-:W-:Y:S01]  /*6db0*/  FADD.FTZ R113, R140, R113 ;  /* 0x000000718c717221 */ /* 0x000fe20000010000 */
[----:B------:R-:W-:Y:S01]  /*6dc0*/  FFMA.FTZ R137, R74, R13, R137 ;  /* 0x0000000d4a897223 */ /* 0x000fe20000010089 */
[C---:B------:R-:W-:Y:S01]  /*6dd0*/  FMUL.FTZ R13, R9.reuse, R160 ;  /* 0x000000a0090d7220 */ /* 0x040fe20000410000 */
[-C--:B------:R-:W-:Y:S01]  /*6de0*/  FFMA.FTZ R132, R8, R176.reuse, -R133 ;  /* 0x000000b008847223 */ /* 0x080fe20000010885 */
[----:B0-----:R-:W-:Y:S01]  /*6df0*/  @!P2 FADD.FTZ R6, R6, R157 ;  /* 0x0000009d0606a221 */ /* 0x001fe20000010000 */
[----:B------:R-:W-:Y:S01]  /*6e00*/  FMUL.FTZ R133, R9, R176 ;  /* 0x000000b009857220 */ /* 0x000fe20000410000 */
[CC--:B------:R-:W-:Y:S01]  /*6e10*/  FFMA.FTZ R13, R8.reuse, R161.reuse, R13 ;  /* 0x000000a1080d7223 */ /* 0x0c0fe2000001000d */
[----:B------:R-:W-:Y:S01]  /*6e20*/  FADD.FTZ R54, R137, R54 ;  /* 0x0000003689367221 */ /* 0x000fe20000010000 */
[----:B------:R-:W-:Y:S01]  /*6e30*/  FADD.FTZ R116, R131, R116 ;  /* 0x0000007483747221 */ /* 0x000fe20000010000 */
[----:B------:R-:W-:Y:S01]  /*6e40*/  FFMA.FTZ R12, R8, R172, R133 ;  /* 0x000000ac080c7223 */ /* 0x000fe20000010085 */
[----:B------:R-:W-:Y:S01]  /*6e50*/  FMUL.FTZ R133, R9, R161 ;  /* 0x000000a109857220 */ /* 0x000fe20000410000 */
[----:B------:R-:W-:Y:S01]  /*6e60*/  FMUL.FTZ R137, R142, R13 ;  /* 0x0000000d8e897220 */ /* 0x000fe20000410000 */
[----:B-1----:R-:W-:Y:S01]  /*6e70*/  @!P2 FADD.FTZ R4, R4, R153 ;  /* 0x000000990404a221 */ /* 0x002fe20000010000 */
[----:B------:R-:W-:Y:S01]  /*6e80*/  FMUL.FTZ R12, R147, R12 ;  /* 0x0000000c930c7220 */ /* 0x000fe20000410000 */
[----:B------:R-:W0:Y:S01]  /*6e90*/  SHFL.DOWN PT, R153, R6, 0x4, 0x1f ;  /* 0x08801f0006997f89 */ /* 0x000e2200000e0000 */
[----:B------:R-:W-:Y:S01]  /*6ea0*/  FFMA.FTZ R133, R8, R160, -R133 ;  /* 0x000000a008857223 */ /* 0x000fe20000010885 */
[----:B--2---:R-:W-:Y:S01]  /*6eb0*/  @!P2 FADD.FTZ R7, R7, R162 ;  /* 0x000000a20707a221 */ /* 0x004fe20000010000 */
[----:B------:R-:W-:Y:S01]  /*6ec0*/  FFMA.FTZ R12, R143, R132, R12 ;  /* 0x000000848f0c7223 */ /* 0x000fe2000001000c */
[----:B------:R-:W1:Y:S01]  /*6ed0*/  SHFL.DOWN PT, R151, R4, 0x4, 0x1f ;  /* 0x08801f0004977f89 */ /* 0x000e6200000e0000 */
[----:B------:R-:W-:Y:S01]  /*6ee0*/  FMUL.FTZ R13, R9, R136 ;  /* 0x00000088090d7220 */ /* 0x000fe20000410000 */
[----:B---3--:R-:W-:Y:S01]  /*6ef0*/  @!P2 FADD.FTZ R5, R5, R154 ;  /* 0x0000009a0505a221 */ /* 0x008fe20000010000 */
[----:B------:R-:W-:Y:S01]  /*6f00*/  ISETP.GT.AND P2, PT, R21, 0x1b, PT ;  /* 0x0000001b1500780c */ /* 0x000fe20003f44270 */
[----:B------:R-:W2:Y:S01]  /*6f10*/  SHFL.DOWN PT, R148, R7, 0x4, 0x1f ;  /* 0x08801f0007947f89 */ /* 0x000ea200000e0000 */
[----:B------:R-:W-:Y:S01]  /*6f20*/  FFMA.FTZ R143, R65, R172, R12 ;  /* 0x000000ac418f7223 */ /* 0x000fe2000001000c */
[----:B------:R-:W-:Y:S01]  /*6f30*/  FFMA.FTZ R133, R14, R133, R137 ;  /* 0x000000850e857223 */ /* 0x000fe20000010089 */
[-C--:B------:R-:W-:Y:S01]  /*6f40*/  FFMA.FTZ R14, R8, R138.reuse, -R13 ;  /* 0x0000008a080e7223 */ /* 0x080fe2000001080d */
[----:B------:R-:W3:Y:S01]  /*6f50*/  SHFL.DOWN PT, R146, R5, 0x4, 0x1f ;  /* 0x08801f0005927f89 */ /* 0x000ee200000e0000 */
[----:B------:R-:W-:Y:S01]  /*6f60*/  FMUL.FTZ R13, R9, R138 ;  /* 0x0000008a090d7220 */ /* 0x000fe20000410000 */
[----:B------:R-:W-:Y:S01]  /*6f70*/  FADD.FTZ R78, R143, R78 ;  /* 0x0000004e8f4e7221 */ /* 0x000fe20000010000 */
[C---:B------:R-:W-:Y:S01]  /*6f80*/  FMUL.FTZ R131, R9.reuse, R135 ;  /* 0x0000008709837220 */ /* 0x040fe20000410000 */
[----:B------:R-:W-:Y:S01]  /*6f90*/  FADD.FTZ R53, R126, R53 ;  /* 0x000000357e357221 */ /* 0x000fe20000010000 */
[C---:B------:R-:W-:Y:S01]  /*6fa0*/  FFMA.FTZ R12, R8.reuse, R136, R13 ;  /* 0x00000088080c7223 */ /* 0x040fe2000001000d */
[-C--:B------:R-:W-:Y:S01]  /*6fb0*/  FMUL.FTZ R13, R9, R134.reuse ;  /* 0x00000086090d7220 */ /* 0x080fe20000410000 */
[----:B------:R-:W-:Y:S01]  /*6fc0*/  FFMA.FTZ R131, R8, R134, -R131 ;  /* 0x0000008608837223 */ /* 0x000fe20000010883 */
[----:B------:R-:W-:Y:S01]  /*6fd0*/  FADD.FTZ R112, R124, R112 ;  /* 0x000000707c707221 */ /* 0x000fe20000010000 */
[----:B------:R-:W-:Y:S01]  /*6fe0*/  FMUL.FTZ R12, R145, R12 ;  /* 0x0000000c910c7220 */ /* 0x000fe20000410000 */
[----:B------:R-:W-:Y:S01]  /*6ff0*/  FFMA.FTZ R179, R68, R171, R179 ;  /* 0x000000ab44b37223 */ /* 0x000fe200000100b3 */
        /* <DEDUP_REMOVED lines=19> */
[----:B------:R-:W-:Y:S01]  /*7130*/  FFMA.FTZ R14, R63, R136, R14 ;  /* 0x000000883f0e7223 */ /* 0x000fe2000001000e */
[----:B------:R-:W-:Y:S01]  /*7140*/  FFMA.FTZ R126, R8, R121, -R13 ;  /* 0x00000079087e7223 */ /* 0x000fe2000001080d */
[----:B------:R-:W-:Y:S01]  /*7150*/  FFMA.FTZ R132, R62, R135, R127 ;  /* 0x000000873e847223 */ /* 0x000fe2000001007f */
[----:B------:R-:W-:Y:S01]  /*7160*/  FMUL.FTZ R124, R149, R2 ;  /* 0x00000002957c7220 */ /* 0x000fe20000410000 */
        /* <DEDUP_REMOVED lines=21> */
[----:B0-2---:R-:W-:Y:S01]  /*72c0*/  FADD.FTZ R4, R4, R13 ;  /* 0x0000000d04047221 */ /* 0x005fe20000010000 */
[----:B----4-:R-:W-:Y:S01]  /*72d0*/  FADD.FTZ R5, R5, R2 ;  /* 0x0000000205057221 */ /* 0x010fe20000010000 */
[----:B-1----:R-:W-:Y:S01]  /*72e0*/  FADD.FTZ R6, R6, R127 ;  /* 0x0000007f06067221 */ /* 0x002fe20000010000 */
[----:B---3--:R-:W-:-:S09]  /*72f0*/  FADD.FTZ R7, R7, R12 ;  /* 0x0000000c07077221 */ /* 0x008fd20000010000 */
[----:B------:R0:W-:Y:S02]  /*7300*/  @!P2 STS.128 [UR20+0x440], R4 ;  /* 0x00044004ff00a988 */ /* 0x0001e40008000c14 */
.L_x_12432:
[----:B------:R-:W-:Y:S05]  /*7310*/  BSYNC.RECONVERGENT B0 ;  /* 0x0000000000007941 */ /* 0x000fea0003800200 */
.L_x_12431:
[C---:B--2---:R-:W-:Y:S01]  /*7320*/  FMUL.FTZ R13, R9.reuse, R129 ;  /* 0x00000081090d7220 */ /* 0x044fe20000410000 */
[CC--:B-1----:R-:W-:Y:S01]  /*7330*/  FMUL.FTZ R127, R9.reuse, R123.reuse ;  /* 0x0000007b097f7220 */ /* 0x0c2fe20000410000 */
[C---:B------:R-:W-:Y:S01]  /*7340*/  FFMA.FTZ R14, R8.reuse, R123, R121 ;  /* 0x0000007b080e7223 */ /* 0x040fe20000010079 */
[-C--:B---3--:R-:W-:Y:S01]  /*7350*/  FMUL.FTZ R12, R9, R130.reuse ;  /* 0x00000082090c7220 */ /* 0x088fe20000410000 */
[C---:B----4-:R-:W-:Y:S01]  /*7360*/  FFMA.FTZ R2, R8.reuse, R130, R13 ;  /* 0x0000008208027223 */ /* 0x050fe2000001000d */
        /* <DEDUP_REMOVED lines=20> */
[----:B------:R-:W-:-:S05]  /*74b0*/  LEA R12, R94, UR20, 0x3 ;  /* 0x000000145e0c7c11 */ /* 0x000fca000f8e18ff */
[----:B------:R-:W-:-:S13]  /*74c0*/  PLOP3.LUT P1, PT, PT, PT, UP0, 0x80, 0x8 ;  /* 0x000000000008781c */ /* 0x000fda0003f2f008 */
[----:B------:R-:W0:Y:S04]  /*74d0*/  @P1 LDS.64 R2, [R12+0x3180] ;  /* 0x003180000c021984 */ /* 0x000e280000000a00 */
[----:B------:R-:W1:Y:S01]  /*74e0*/  @P1 LDS.64 R8, [R12+0x2980] ;  /* 0x002980000c081984 */ /* 0x000e620000000a00 */
[----:B0-----:R-:W-:Y:S01]  /*74f0*/  @P1 FADD.FTZ R6, R6, R2 ;  /* 0x0000000206061221 */ /* 0x001fe20000010000 */
[----:B------:R-:W-:Y:S01]  /*7500*/  @P1 FADD.FTZ R7, R7, R3 ;  /* 0x0000000307071221 */ /* 0x000fe20000010000 */
[----:B-1----:R-:W-:Y:S01]  /*7510*/  @P1 FADD.FTZ R4, R4, R8 ;  /* 0x0000000804041221 */ /* 0x002fe20000010000 */
[----:B------:R-:W-:-:S03]  /*7520*/  @P1 FADD.FTZ R5, R5, R9 ;  /* 0x0000000905051221 */ /* 0x000fc60000010000 */
[----:B------:R1:W-:Y:S04]  /*7530*/  STS.64 [R12+0x3180], R6 ;  /* 0x003180060c007388 */ /* 0x0003e80000000a00 */
[----:B------:R1:W-:Y:S02]  /*7540*/  STS.64 [R12+0x2980], R4 ;  /* 0x002980040c007388 */ /* 0x0003e40000000a00 */
.L_x_12434:
[----:B------:R-:W-:Y:S05]  /*7550*/  BSYNC.RECONVERGENT B0 ;  /* 0x0000000000007941 */ /* 0x000fea0003800200 */
.L_x_12433:
[----:B------:R-:W-:-:S04]  /*7560*/  IADD3 R94, PT, PT, R94, 0x1, RZ ;  /* 0x000000015e5e7810 */ /* 0x000fc80007ffe0ff */
[----:B------:R-:W-:-:S13]  /*7570*/  ISETP.GE.AND P1, PT, R94, UR38, PT ;  /* 0x000000265e007c0c */ /* 0x000fda000bf26270 */
[----:B------:R-:W-:Y:S05]  /*7580*/  @!P1 BRA `(.L_x_12435) ;  /* 0xffffffac00689947 */ /* 0x000fea000383ffff */
.L_x_12417:
[----:B------:R-:W-:Y:S01]  /*7590*/  BAR.SYNC.DEFER_BLOCKING 0x0 ;  /* 0x0000000000007b1d */ /* 0x000fe20000010000 */
[----:B------:R-:W-:Y:S01]  /*75a0*/  F2FP.BF16.F32.PACK_AB R75, R76, R75 ;  /* 0x0000004b4c4b723e */ /* 0x000fe200000010ff */
[----:B------:R-:W-:Y:S01]  /*75b0*/  USHF.R.S32.HI UR19, URZ, 0x1f, UR18 ;  /* 0x0000001fff137899 */ /* 0x000fe20008011412 */
[----:B------:R-:W-:Y:S01]  /*75c0*/  F2FP.BF16.F32.PACK_AB R53, R53, R112 ;  /* 0x000000703535723e */ /* 0x000fe200000010ff */
[----:B------:R-:W-:Y:S01]  /*75d0*/  UIADD3 UR12, UP0, UPT, UR12, -0x400, URZ ;  /* 0xfffffc000c0c7890 */ /* 0x000fe2000ff1e0ff */
[----:B------:R-:W-:Y:S01]  /*75e0*/  F2FP.BF16.F32.PACK_AB R113, R116, R113 ;  /* 0x000000717471723e */ /* 0x000fe200000010ff */
[----:B------:R-:W2:Y:S01]  /*75f0*/  LDCU.64 UR26, c[0x0][0x4f8] ;  /* 0x00009f00ff1a77ac */ /* 0x000ea20008000a00 */
[----:B------:R-:W-:Y:S02]  /*7600*/  PRMT R0, R75, 0x7632, R0 ;  /* 0x000076324b007816 */ /* 0x000fe40000000000 */
[----:B------:R-:W-:Y:S01]  /*7610*/  PRMT R2, R53, 0x7632, R2 ;  /* 0x0000763235027816 */ /* 0x000fe20000000002 */
[----:B------:R-:W3:Y:S01]  /*7620*/  LDCU.64 UR28, c[0x0][0x500] ;  /* 0x0000a000ff1c77ac */ /* 0x000ee20008000a00 */
[----:B------:R-:W-:-:S02]  /*7630*/  ISETP.NE.AND P0, PT, R20, RZ, PT ;  /* 0x000000ff1400720c */ /* 0x000fc40003f05270 */
[----:B------:R-:W-:Y:S01]  /*7640*/  F2FP.BF16.F32.PACK_AB R115, R118, R115 ;  /* 0x000000737673723e */ /* 0x000fe200000010ff */
[----:B------:R-:W-:Y:S01]  /*7650*/  UIADD3.X UR13, UPT, UPT, UR13, -0x1, URZ, UP0, !UPT ;  /* 0xffffffff0d0d7890 */ /* 0x000fe200087fe4ff */
[----:B------:R-:W-:Y:S01]  /*7660*/  F2FP.BF16.F32.PACK_AB R41, R48, R41 ;  /* 0x000000293029723e */ /* 0x000fe200000010ff */
[----:B------:R-:W-:Y:S01]  /*7670*/  UISETP.GT.AND UP0, UPT, UR11, 0x1, UPT ;  /* 0x000000010b00788c */ /* 0x000fe2000bf04270 */
[----:B------:R-:W-:Y:S01]  /*7680*/  F2FP.BF16.F32.PACK_AB R49, R52, R49 ;  /* 0x000000313431723e */ /* 0x000fe200000010ff */
[----:B------:R-:W-:Y:S01]  /*7690*/  UIADD3 UR14, UP1, UPT, UR14, -0x400, URZ ;  /* 0xfffffc000e0e7890 */ /* 0x000fe2000ff3e0ff */
[----:B------:R-:W-:Y:S01]  /*76a0*/  F2FP.BF16.F32.PACK_AB R44, R44, R47 ;  /* 0x0000002f2c2c723e */ /* 0x000fe200000010ff */
[----:B------:R-:W-:Y:S01]  /*76b0*/  UIADD3 UR21, UP2, UPT, UR21, -0x400, URZ ;  /* 0xfffffc0015157890 */ /* 0x000fe2000ff5e0ff */
[----:B------:R-:W-:Y:S01]  /*76c0*/  F2FP.BF16.F32.PACK_AB R42, R42, R43 ;  /* 0x0000002b2a2a723e */ /* 0x000fe200000010ff */
[----:B------:R-:W-:Y:S01]  /*76d0*/  UIADD3.X UR15, UPT, UPT, UR15, -0x1, URZ, UP1, !UPT ;  /* 0xffffffff0f0f7890 */ /* 0x000fe20008ffe4ff */
[----:B------:R-:W-:Y:S01]  /*76e0*/  PRMT R3, R113, 0x7632, R3 ;  /* 0x0000763271037816 */ /* 0x000fe20000000003 */
[----:B------:R4:W-:Y:S01]  /*76f0*/  STS.U16 [R38+0x2], R0 ;  /* 0x0000020026007388 */ /* 0x0009e20000000400 */
[----:B01----:R-:W-:Y:S01]  /*7700*/  PRMT R4, R41, 0x7632, R4 ;  /* 0x0000763229047816 */ /* 0x003fe20000000004 */
[----:B--2---:R-:W-:Y:S01]  /*7710*/  UIMAD.WIDE.U32 UR16, UR25, UR26, UR18 ;  /* 0x0000001a191072a5 */ /* 0x004fe2000f8e0012 */
[----:B------:R-:W-:Y:S01]  /*7720*/  PRMT R6, R44, 0x7632, R6 ;  /* 0x000076322c067816 */ /* 0x000fe20000000006 */
[----:B------:R0:W-:Y:S01]  /*7730*/  STS.U16 [R38+0x6], R2 ;  /* 0x0000060226007388 */ /* 0x0001e20000000400 */
[----:B------:R-:W-:Y:S01]  /*7740*/  PRMT R7, R42, 0x7632, R7 ;  /* 0x000076322a077816 */ /* 0x000fe20000000007 */
[----:B------:R-:W-:-:S02]  /*7750*/  UIMAD UR17, UR25, UR27, UR17 ;  /* 0x0000001b191172a4 */ /* 0x000fc4000f8e0211 */
[----:B------:R1:W-:Y:S01]  /*7760*/  STS.U16 [R38+0xa], R3 ;  /* 0x00000a0326007388 */ /* 0x0003e20000000400 */
[----:B------:R-:W2:Y:S01]  /*7770*/  LDCU.64 UR26, c[0x0][0x550] ;  /* 0x0000aa00ff1a77ac */ /* 0x000ea20008000a00 */
[----:B----4-:R-:W-:Y:S02]  /*7780*/  PRMT R0, R115, 0x7632, R0 ;  /* 0x0000763273007816 */ /* 0x010fe40000000000 */
[----:B------:R-:W-:Y:S01]  /*7790*/  STS.U16 [R38], R75 ;  /* 0x0000004b26007388 */ /* 0x000fe20000000400 */
[----:B---3--:R-:W-:Y:S01]  /*77a0*/  UIMAD.WIDE.U32 UR16, UR8, UR28, UR16 ;  /* 0x0000001c081072a5 */ /* 0x008fe2000f8e0010 */
[----:B0-----:R-:W-:Y:S01]  /*77b0*/  PRMT R2, R49, 0x7632, R2 ;  /* 0x0000763231027816 */ /* 0x001fe20000000002 */
[----:B------:R-:W-:Y:S01]  /*77c0*/  UIADD3.X UR24, UPT, UPT, UR24, -0x1, URZ, UP2, !UPT ;  /* 0xffffffff18187890 */ /* 0x000fe200097fe4ff */
[----:B------:R-:W-:Y:S01]  /*77d0*/  STS.U16 [R38+0x4], R53 ;  /* 0x0000043526007388 */ /* 0x000fe20000000400 */
[----:B------:R-:W-:Y:S01]  /*77e0*/  UIMAD UR17, UR8, UR29, UR17 ;  /* 0x0000001d081172a4 */ /* 0x000fe2000f8e0211 */
[----:B-1----:R-:W-:Y:S01]  /*77f0*/  MOV R3, UR32 ;  /* 0x0000002000037c02 */ /* 0x002fe20008000f00 */
[----:B------:R-:W0:Y:S01]  /*7800*/  LDCU.64 UR28, c[0x0][0x560] ;  /* 0x0000ac00ff1c77ac */ /* 0x000e220008000a00 */
        /* <DEDUP_REMOVED lines=10> */
[----:B------:R-:W-:Y:S04]  /*78b0*/  STS.U16 [R38+0x1c], R42 ;  /* 0x00001c2a26007388 */ /* 0x000fe80000000400 */
[----:B------:R1:W-:Y:S01]  /*78c0*/  STS.U16 [R38+0x1e], R7 ;  /* 0x00001e0726007388 */ /* 0x0003e20000000400 */
[----:B------:R-:W-:-:S03]  /*78d0*/  NOP ;  /* 0x0000000000007918 */ /* 0x000fc60000000000 */
[----:B------:R-:W-:Y:S01]  /*78e0*/  LDS.U16 R5, [R22] ;  /* 0x0000000016057984 */ /* 0x000fe20000000400 */
[----:B-1----:R-:W-:-:S03]  /*78f0*/  LOP3.LUT R7, R2, 0x3e00, RZ, 0xc0, !PT ;  /* 0x00003e0002077812 */ /* 0x002fc600078ec0ff */
[----:B------:R-:W-:Y:S01]  /*7900*/  LDS.U16 R9, [R23+0x40] ;  /* 0x0000400017097984 */ /* 0x000fe20000000400 */
[----:B------:R-:W-:-:S03]  /*7910*/  LOP3.LUT R7, R7, 0x1f, R20, 0xf8, !PT ;  /* 0x0000001f07077812 */ /* 0x000fc600078ef814 */
[----:B------:R-:W-:Y:S01]  /*7920*/  LDS.U16 R11, [R24+0x80] ;  /* 0x00008000180b7984 */ /* 0x000fe20000000400 */
[----:B------:R-:W-:-:S03]  /*7930*/  LOP3.LUT R69, R7, 0x20, RZ, 0xfc, !PT ;  /* 0x0000002007457812 */ /* 0x000fc600078efcff */
[----:B------:R-:W-:Y:S01]  /*7940*/  LDS.U16 R13, [R25+0xc0] ;  /* 0x0000c000190d7984 */ /* 0x000fe20000000400 */
[C---:B------:R-:W-:Y:S02]  /*7950*/  LOP3.LUT R71, R7.reuse, 0x40, RZ, 0xfc, !PT ;  /* 0x0000004007477812 */ /* 0x040fe400078efcff */
        /* <DEDUP_REMOVED lines=27> */
[----:B-1----:R-:W-:-:S04]  /*7b10*/  IADD3 R3, P1, PT, R7, UR16, RZ ;  /* 0x0000001007037c10 */ /* 0x002fc8000ff3e0ff */
[----:B------:R-:W-:Y:S01]  /*7b20*/  IADD3.X R4, PT, PT, RZ, UR17, RZ, P1, !PT ;  /* 0x00000011ff047c10 */ /* 0x000fe20008ffe4ff */
[----:B------:R-:W1:Y:S01]  /*7b30*/  LDCU.64 UR16, c[0x0][0x518] ;  /* 0x0000a300ff1077ac */ /* 0x000e620008000a00 */
[----:B--2---:R-:W-:-:S04]  /*7b40*/  LEA R2, P1, R3, UR26, 0x1 ;  /* 0x0000001a03027c11 */ /* 0x004fc8000f8208ff */
[----:B------:R-:W-:Y:S01]  /*7b50*/  LEA.HI.X R3, R3, UR27, R4, 0x1, P1 ;  /* 0x0000001b03037c11 */ /* 0x000fe200088f0c04 */
[----:B------:R-:W2:Y:S01]  /*7b60*/  LDCU.64 UR26, c[0x0][0x520] ;  /* 0x0000a400ff1a77ac */ /* 0x000ea20008000a00 */
[----:B------:R-:W3:Y:S01]  /*7b70*/  LDS R0, [UR20+0x420] ;  /* 0x00042014ff007984 */ /* 0x000ee20008000800 */
[----:B-1----:R-:W-:-:S04]  /*7b80*/  UIMAD.WIDE.U32 UR18, UR25, UR16, UR18 ;  /* 0x00000010191272a5 */ /* 0x002fc8000f8e0012 */
[----:B------:R-:W-:-:S03]  /*7b90*/  UIMAD UR17, UR25, UR17, UR19 ;  /* 0x00000011191172a4 */ /* 0x000fc6000f8e0213 */
[----:B------:R-:W-:Y:S02]  /*7ba0*/  UMOV UR16, UR18 ;  /* 0x0000001200107c82 */ /* 0x000fe40008000000 */
[----:B--2---:R-:W-:-:S04]  /*7bb0*/  UIMAD.WIDE.U32 UR16, UR8, UR26, UR16 ;  /* 0x0000001a081072a5 */ /* 0x004fc8000f8e0010 */
[----:B------:R-:W-:Y:S01]  /*7bc0*/  UIMAD UR17, UR8, UR27, UR17 ;  /* 0x0000001b081172a4 */ /* 0x000fe2000f8e0211 */
[-C--:B---3--:R-:W-:Y:S02]  /*7bd0*/  ISETP.GE.AND P2, PT, R7, R0.reuse, PT ;  /* 0x000000000700720c */ /* 0x088fe40003f46270 */
        /* <DEDUP_REMOVED lines=34> */
[C---:B--2---:R-:W-:Y:S01]  /*7e00*/  PRMT R9, R0.reuse, 0x7610, R9 ;  /* 0x0000761000097816 */ /* 0x044fe20000000009 */
[----:B------:R-:W-:Y:S01]  /*7e10*/  @!P3 STG.E.U16 desc[UR22][R2.64+0x340], R63 ;  /* 0x0003403f0200b986 */ /* 0x000fe2000c101516 */
[----:B------:R-:W-:-:S02]  /*7e20*/  PRMT R10, R0, 0x7632, R10 ;  /* 0x00007632000a7816 */ /* 0x000fc4000000000a */
        /* <DEDUP_REMOVED lines=17> */
[----:B------:R-:W-:Y:S02]  /*7f40*/  FADD.FTZ R78, R111, R78 ;  /* 0x0000004e6f4e7221 */ /* 0x000fe40000010000 */
[----:B------:R2:W-:Y:S02]  /*7f50*/  STS.U16 [R38+0x2], R5 ;  /* 0x0000020526007388 */ /* 0x0005e40000000400 */
[----:B------:R-:W-:-:S02]  /*7f60*/  FADD.FTZ R78, R78, R117 ;  /* 0x000000754e4e7221 */ /* 0x000fc40000010000 */
[----:B------:R3:W-:Y:S02]  /*7f70*/  STS.U16 [R38+0x4], R6 ;  /* 0x0000040626007388 */ /* 0x0007e40000000400 */
[----:B------:R-:W-:Y:S01]  /*7f80*/  FADD.FTZ R77, R78, R77 ;  /* 0x0000004d4e4d7221 */ /* 0x000fe20000010000 */
[C---:B-1----:R-:W-:Y:S01]  /*7f90*/  PRMT R4, R0.reuse, 0x7610, R4 ;  /* 0x0000761000047816 */ /* 0x042fe20000000004 */
[----:B------:R1:W-:Y:S02]  /*7fa0*/  STS.U16 [R38+0x6], R8 ;  /* 0x0000060826007388 */ /* 0x0003e40000000400 */
[----:B------:R-:W-:Y:S01]  /*7fb0*/  FADD.FTZ R40, R77, R40 ;  /* 0x000000284d287221 */ /* 0x000fe20000010000 */
[----:B--2---:R-:W-:Y:S02]  /*7fc0*/  PRMT R5, R0, 0x7632, R5 ;  /* 0x0000763200057816 */ /* 0x004fe40000000005 */
[----:B------:R-:W-:Y:S01]  /*7fd0*/  F2FP.BF16.F32.PACK_AB R0, R39, R46 ;  /* 0x0000002e2700723e */ /* 0x000fe200000010ff */
[----:B------:R2:W-:Y:S01]  /*7fe0*/  STS.U16 [R38+0xa], R10 ;  /* 0x00000a0a26007388 */ /* 0x0005e20000000400 */
[----:B---3--:R-:W-:Y:S01]  /*7ff0*/  PRMT R6, R3, 0x7632, R6 ;  /* 0x0000763203067816 */ /* 0x008fe20000000006 */
[----:B------:R-:W-:-:S02]  /*8000*/  FADD.FTZ R45, R40, R45 ;  /* 0x0000002d282d7221 */ /* 0x000fc40000010000 */
[----:B------:R3:W-:Y:S01]  /*8010*/  STS.U16 [R38+0xc], R4 ;  /* 0x00000c0426007388 */ /* 0x0007e20000000400 */
[----:B-1----:R-:W-:Y:S01]  /*8020*/  PRMT R8, R0, 0x7632, R8 ;  /* 0x0000763200087816 */ /* 0x002fe20000000008 */
[----:B------:R-:W-:Y:S02]  /*8030*/  FADD.FTZ R45, R45, R50 ;  /* 0x000000322d2d7221 */ /* 0x000fe40000010000 */
[----:B------:R-:W-:Y:S01]  /*8040*/  STS.U16 [R38+0x8], R9 ;  /* 0x0000080926007388 */ /* 0x000fe20000000400 */
[C---:B--2---:R-:W-:Y:S01]  /*8050*/  PRMT R10, R2.reuse, 0x7632, R10 ;  /* 0x00007632020a7816 */ /* 0x044fe2000000000a */
[----:B------:R-:W-:Y:S02]  /*8060*/  FADD.FTZ R46, R45, R46 ;  /* 0x0000002e2d2e7221 */ /* 0x000fe40000010000 */
[----:B------:R-:W-:Y:S01]  /*8070*/  STS.U16 [R38+0xe], R5 ;  /* 0x00000e0526007388 */ /* 0x000fe20000000400 */
[----:B---3--:R-:W-:Y:S01]  /*8080*/  PRMT R4, R2, 0x7610, R4 ;  /* 0x0000761002047816 */ /* 0x008fe20000000004 */
[----:B------:R-:W-:Y:S01]  /*8090*/  FADD.FTZ R46, R46, R39 ;  /* 0x000000272e2e7221 */ /* 0x000fe20000010000 */
[----:B------:R-:W-:Y:S01]  /*80a0*/  MOV R2, UR32 ;  /* 0x0000002000027c02 */ /* 0x000fe20008000f00 */
[----:B------:R-:W-:Y:S02]  /*80b0*/  STS.U16 [R38+0x10], R11 ;  /* 0x0000100b26007388 */ /* 0x000fe40000000400 */
[----:B------:R-:W-:-:S02]  /*80c0*/  FADD.FTZ R19, R46, R51 ;  /* 0x000000332e137221 */ /* 0x000fc40000010000 */
        /* <DEDUP_REMOVED lines=67> */
.L_x_12416:
        /* <DEDUP_REMOVED lines=15> */
[----:B-1----:R-:W-:Y:S01]  /*85f0*/  @P0 FADD R0, R3, R0 ;  /* 0x0000000003000221 */ /* 0x002fe20000000000 */
[----:B------:R-:W-:-:S04]  /*8600*/  @!P1 MOV R3, 0x400 ;  /* 0x0000040000039802 */ /* 0x000fc80000000f00 */
[----:B------:R-:W1:Y:S01]  /*8610*/  SHFL.DOWN P0, R5, R0, 0x4, 0x1f ;  /* 0x08801f0000057f89 */ /* 0x000e620000000000 */
[----:B--2---:R-:W-:Y:S01]  /*8620*/  @!P1 LEA R4, R4, R3, 0x18 ;  /* 0x0000000304049211 */ /* 0x004fe200078ec0ff */
[----:B-1----:R-:W-:-:S05]  /*8630*/  @P0 FADD R5, R0, R5 ;  /* 0x0000000500050221 */ /* 0x002fca0000000000 */
[----:B------:R-:W1:Y:S02]  /*8640*/  SHFL.DOWN P0, R2, R5, 0x8, 0x1f ;  /* 0x09001f0005027f89 */ /* 0x000e640000000000 */
[----:B-1----:R-:W-:-:S05]  /*8650*/  @P0 FADD R2, R5, R2 ;  /* 0x0000000205020221 */ /* 0x002fca0000000000 */
[----:B------:R-:W1:Y:S02]  /*8660*/  SHFL.DOWN P0, R7, R2, 0x10, 0x1f ;  /* 0x0a001f0002077f89 */ /* 0x000e640000000000 */
[----:B-1----:R-:W-:Y:S01]  /*8670*/  @P0 FADD R7, R2, R7 ;  /* 0x0000000702070221 */ /* 0x002fe20000000000 */
[----:B---3--:R-:W-:-:S04]  /*8680*/  ISETP.NE.AND P0, PT, R6, RZ, PT ;  /* 0x000000ff0600720c */ /* 0x008fc80003f05270 */
[----:B------:R1:W-:Y:S01]  /*8690*/  @!P1 STS [R4+0x434], R7 ;  /* 0x0004340704009388 */ /* 0x0003e20000000800 */
[----:B------:R-:W-:Y:S08]  /*86a0*/  BAR.SYNC.DEFER_BLOCKING 0x0 ;  /* 0x0000000000007b1d */ /* 0x000ff00000010000 */
[----:B------:R-:W-:Y:S05]  /*86b0*/  @P0 BRA `(.L_x_12438) ;  /* 0x0000000000140947 */ /* 0x000fea0003800000 */
[----:B------:R-:W-:-:S04]  /*86c0*/  ULEA UR4, UP0, UR8, UR12, 0x2 ;  /* 0x0000000c08047291 */ /* 0x000fc8000f8010ff */
[----:B------:R-:W-:Y:S02]  /*86d0*/  ULEA.HI.X UR5, UR8, UR13, URZ, 0x2, UP0 ;  /* 0x0000000d08057291 */ /* 0x000fe400080f14ff */
[----:B------:R-:W-:-:S04]  /*86e0*/  MOV R2, UR4 ;  /* 0x0000000400027c02 */ /* 0x000fc80008000f00 */
[----:B------:R-:W-:-:S05]  /*86f0*/  MOV R3, UR5 ;  /* 0x0000000500037c02 */ /* 0x000fca0008000f00 */
[----:B------:R2:W-:Y:S02]  /*8700*/  REDG.E.ADD.F32.FTZ.RN.STRONG.GPU desc[UR22][R2.64], R7 ;  /* 0x00000007020079a6 */ /* 0x0005e4000c12f316 */
.L_x_12438:
[----:B------:R-:W-:Y:S05]  /*8710*/  BSYNC.RECONVERGENT B0 ;  /* 0x0000000000007941 */ /* 0x000fea0003800200 */
.L_x_12437:
        /* <DEDUP_REMOVED lines=13> */
[----:B0-----:R-:W-:Y:S01]  /*87f0*/  @P1 FADD R3, R0, R3 ;  /* 0x0000000300031221 */ /* 0x001fe20000000000 */
[----:B------:R-:W-:-:S04]  /*8800*/  @!P2 MOV R0, 0x400 ;  /* 0x000004000000a802 */ /* 0x000fc80000000f00 */
[----:B------:R-:W0:Y:S01]  /*8810*/  SHFL.DOWN P1, R2, R3, 0x4, 0x1f ;  /* 0x08801f0003027f89 */ /* 0x000e220000020000 */
[----:B-1----:R-:W-:Y:S01]  /*8820*/  @!P2 LEA R7, R7, R0, 0x18 ;  /* 0x000000000707a211 */ /* 0x002fe200078ec0ff */
[----:B0-----:R-:W-:-:S05]  /*8830*/  @P1 FADD R2, R3, R2 ;  /* 0x0000000203021221 */ /* 0x001fca0000000000 */
[----:B------:R-:W0:Y:S02]  /*8840*/  SHFL.DOWN P1, R5, R2, 0x8, 0x1f ;  /* 0x09001f0002057f89 */ /* 0x000e240000020000 */
[----:B0-----:R-:W-:-:S05]  /*8850*/  @P1 FADD R5, R2, R5 ;  /* 0x0000000502051221 */ /* 0x001fca0000000000 */
[----:B------:R-:W0:Y:S02]  /*8860*/  SHFL.DOWN P1, R4, R5, 0x10, 0x1f ;  /* 0x0a001f0005047f89 */ /* 0x000e240000020000 */
[----:B0-----:R-:W-:Y:S01]  /*8870*/  @P1 FADD R4, R5, R4 ;  /* 0x0000000405041221 */ /* 0x001fe20000000000 */
        /* <DEDUP_REMOVED lines=9> */
.L_x_12440:
[----:B------:R-:W-:Y:S05]  /*8910*/  BSYNC.RECONVERGENT B0 ;  /* 0x0000000000007941 */ /* 0x000fea0003800200 */
.L_x_12439:
        /* <DEDUP_REMOVED lines=22> */
.L_x_12442:
        /* <DEDUP_REMOVED lines=22> */
[----:B-----5:R4:W0:Y:S01]  /*8be0*/  LDG.E.64 R16, desc[UR22][R8.64] ;  /* 0x0000001608107981 */ /* 0x020822000c1e1b00 */
        /* <DEDUP_REMOVED lines=43> */
.L_x_12441:
[----:B------:R-:W-:Y:S05]  /*8ea0*/  EXIT ;  /* 0x000000000000794d */ /* 0x000fea0003800000 */
.L_x_12443:
        /* <DEDUP_REMOVED lines=13> */
.L_x_18728:


//--------------------- .text._Z25selective_scan_bwd_kernelI32Selective_Scan_bwd_kernel_traitsILi32ELi16ELb0ELb0ELb0ELb0ELb1EN3c108BFloat16ENS1_7complexIfEEEEv12SSMParamsBwd --------------------------
	.section	.text._Z25selective_scan_bwd_kernelI32Selective_Scan_bwd_kernel_traitsILi32ELi16ELb0ELb0ELb0ELb0ELb1EN3c108BFloat16ENS1_7complexIfEEEEv12SSMParamsBwd,"ax",@progbits
	.align	128
        .global         _Z25selective_scan_bwd_kernelI32Selective_Scan_bwd_kernel_traitsILi32ELi16ELb0ELb0ELb0ELb0ELb1EN3c108BFloat16ENS1_7complexIfEEEEv12SSMParamsBwd
        .type           _Z25selective_scan_bwd_kernelI32Selective_Scan_bwd_kernel_traitsILi32ELi16ELb0ELb0ELb0ELb0ELb1EN3c108BFloat16ENS1_7complexIfEEEEv12SSMParamsBwd,@function
        .size           _Z25selective_scan_bwd_kernelI32Selective_Scan_bwd_kernel_traitsILi32ELi16ELb0ELb0ELb0ELb0ELb1EN3c108BFloat16ENS1_7complexIfEEEEv12SSMParamsBwd,(.L_x_18729 - _Z25selective_scan_bwd_kernelI32Selective_Scan_bwd_kernel_traitsILi32ELi16ELb0ELb0ELb0ELb0ELb1EN3c108BFloat16ENS1_7complexIfEEEEv12SSMParamsBwd)
        .other          _Z25selective_scan_bwd_kernelI32Selective_Scan_bwd_kernel_traitsILi32ELi16ELb0ELb0ELb0ELb0ELb1EN3c108BFloat16ENS1_7complexIfEEEEv12SSMParamsBwd,@"STO_CUDA_ENTRY STV_DEFAULT"
_Z25selective_scan_bwd_kernelI32Selective_Scan_bwd_kernel_traitsILi32ELi16ELb0ELb0ELb0ELb0ELb1EN3c108BFloat16ENS1_7complexIfEEEEv12SSMParamsBwd:
.text._Z25selective_scan_bwd_kernelI32Selective_Scan_bwd_kernel_traitsILi32ELi16ELb0ELb0ELb0ELb0ELb1EN3c108BFloat16ENS1_7complexIfEEEEv12SSMParamsBwd:
        /* <DEDUP_REMOVED lines=27> */
[----:B---3--:R3:W5:Y:S01]  /*01b0*/  @P1 LDG.E R17, desc[UR28][R4.64] ;  /* 0x0000001c04111981 */ /* 0x008762000c1e1900 */
[----:B------:R-:W3:Y:S03]  /*01c0*/  LDCU.64 UR38, c[0x0][0x528] ;  /* 0x0000a500ff2677ac */ /* 0x000ee60008000a00 */
[----:B------:R0:W5:Y:S01]  /*01d0*/  @P0 LDG.E R16, desc[UR28][R2.64] ;  /* 0x0000001c02100981 */ /* 0x000162000c1e1900 */
[----:B----4-:R-:W-:Y:S02]  /*01e0*/  UIMAD.WIDE.U32 UR10, UR32, UR24, URZ ;  /* 0x00000018200a72a5 */ /* 0x010fe4000f8e00ff */
[----:B------:R-:W-:Y:S02]  /*01f0*/  UIMAD.WIDE.U32 UR6, UR32, UR20, URZ ;  /* 0x00000014200672a5 */ /* 0x000fe4000f8e00ff */
[----:B------:R-:W-:Y:S02]  /*0200*/  UIMAD UR11, UR32, UR25, UR11 ;  /* 0x00000019200b72a4 */ /* 0x000fe4000f8e020b */
[----:B------:R-:W-:-:S02]  /*0210*/  UIMAD UR7, UR32, UR21, UR7 ;  /* 0x00000015200772a4 */ /* 0x000fc4000f8e0207 */
[----:B------:R-:W-:Y:S02]  /*0220*/  UIMAD.WIDE.U32 UR18, UR8, UR26, UR10 ;  /* 0x0000001a081272a5 */ /* 0x000fe4000f8e000a */
[----:B------:R-:W-:Y:S02]  /*0230*/  UIMAD.WIDE.U32 UR16, UR8, UR22, UR6 ;  /* 0x00000016081072a5 */ /* 0x000fe4000f8e0006 */
[----:B------:R-:W-:Y:S02]  /*0240*/  UIMAD UR9, UR8, UR27, UR19 ;  /* 0x0000001b080972a4 */ /* 0x000fe4000f8e0213 */
[----:B--2---:R-:W-:Y:S02]  /*0250*/  UISETP.NE.U32.AND UP0, UPT, UR36, URZ, UPT ;  /* 0x000000ff2400728c */ /* 0x004fe4000bf05070 */
[----:B0-----:R-:W-:Y:S02]  /*0260*/  ULEA UR19, UR30, 0xfffffe00, 0x9 ;  /* 0xfffffe001e137891 */ /* 0x001fe4000f8e48ff */
[----:B------:R-:W-:-:S02]  /*0270*/  UIMAD UR17, UR8, UR23, UR17 ;  /* 0x00000017081172a4 */ /* 0x000fc4000f8e0211 */
[----:B------:R-:W-:Y:S02]  /*0280*/  UISETP.NE.AND.EX UP0, UPT, UR37, URZ, UPT, UP0 ;  /* 0x000000ff2500728c */ /* 0x000fe4000bf05300 */
[----:B-1----:R-:W-:Y:S02]  /*0290*/  UIMAD.WIDE.U32 UR20, UR32, UR34, URZ ;  /* 0x00000022201472a5 */ /* 0x002fe4000f8e00ff */
[----:B------:R-:W-:Y:S02]  /*02a0*/  UIADD3 UR26, UP1, UPT, UR19, UR16, URZ ;  /* 0x00000010131a7290 */ /* 0x000fe4000ff3e0ff */
[----:B------:R-:W-:Y:S02]  /*02b0*/  UIADD3 UR23, UP3, UPT, UR19, UR18, URZ ;  /* 0x0000001213177290 */ /* 0x000fe4000ff7e0ff */
[----:B------:R-:W-:Y:S02]  /*02c0*/  USHF.R.S32.HI UR18, URZ, 0x1f, UR19 ;  /* 0x0000001fff127899 */ /* 0x000fe40008011413 */
[----:B------:R-:W-:-:S02]  /*02d0*/  ULEA UR27, UP2, UR26, UR12, 0x1 ;  /* 0x0000000c1a1b7291 */ /* 0x000fc4000f8408ff */
[----:B------:R-:W-:Y:S01]  /*02e0*/  UIADD3.X UR12, UPT, UPT, UR18, UR17, URZ, UP1, !UPT ;  /* 0x00000011120c7290 */ /* 0x000fe20008ffe4ff */
[----:B------:R-:W0:Y:S03]  /*02f0*/  LDCU.64 UR24, c[0x0][0x3d8] ;  /* 0x00007b00ff1877ac */ /* 0x000e260008000a00 */
[----:B------:R-:W-:Y:S02]  /*0300*/  ULEA.HI.X UR26, UR26, UR13, UR12, 0x1, UP2 ;  /* 0x0000000d1a1a7291 */ /* 0x000fe400090f0c0c */
[----:B------:R-:W-:Y:S01]  /*0310*/  UIMAD UR13, UR32, UR35, UR21 ;  /* 0x00000023200d72a4 */ /* 0x000fe2000f8e0215 */
[----:B------:R-:W1:Y:S01]  /*0320*/  @UP0 LDCU UR21, c[0x0][0x384] ;  /* 0x00007080ff1507ac */ /* 0x000e620008000800 */
[----:B------:R-:W2:Y:S01]  /*0330*/  LDCU.64 UR6, c[0x0][0x4a0] ;  /* 0x00009400ff0677ac */ /* 0x000ea20008000a00 */
[----:B------:R-:W4:Y:S01]  /*0340*/  @UP0 LDCU UR31, c[0x0][0x38c] ;  /* 0x00007180ff1f07ac */ /* 0x000f220008000800 */
[----:B------:R-:W3:Y:S01]  /*0350*/  LDCU.64 UR10, c[0x0][0x3b8] ;  /* 0x00007700ff0a77ac */ /* 0x000ee20008000a00 */
[----:B------:R-:W-:-:S02]  /*0360*/  ULEA UR22, UP4, UR23, UR14, 0x1 ;  /* 0x0000000e17167291 */ /* 0x000fc4000f8808ff */
[----:B------:R-:W-:Y:S01]  /*0370*/  UIADD3.X UR9, UPT, UPT, UR18, UR9, URZ, UP3, !UPT ;  /* 0x0000000912097290 */ /* 0x000fe20009ffe4ff */
[----:B------:R-:W3:Y:S01]  /*0380*/  @UP0 LDCU.64 UR36, c[0x0][0x480] ;  /* 0x00009000ff2407ac */ /* 0x000ee20008000a00 */
[----:B0-----:R-:W-:Y:S02]  /*0390*/  UIMAD.WIDE.U32 UR16, UR8, UR24, URZ ;  /* 0x00000018081072a5 */ /* 0x001fe4000f8e00ff */
[----:B------:R-:W-:Y:S02]  /*03a0*/  ULEA.HI.X UR23, UR23, UR15, UR9, 0x1, UP4 ;  /* 0x0000000f17177291 */ /* 0x000fe4000a0f0c09 */
[----:B------:R-:W-:Y:S02]  /*03b0*/  ULEA UR9, UP1, UR16, UR4, 0x3 ;  /* 0x0000000410097291 */ /* 0x000fe4000f8218ff */
[----:B-1----:R-:W-:Y:S01]  /*03c0*/  @UP0 UIMAD UR4, UR32, UR21, UR8 ;  /* 0x00000015200402a4 */ /* 0x002fe2000f8e0208 */
[----:B------:R-:W0:Y:S03]  /*03d0*/  LDCU.64 UR34, c[0x0][0x448] ;  /* 0x00008900ff2277ac */ /* 0x000e260008000a00 */
[----:B------:R-:W-:Y:S01]  /*03e0*/  @UP0 UIMAD UR4, UR4, UR30, URZ ;  /* 0x0000001e040402a4 */ /* 0x000fe2000f8e02ff */
[----:B------:R-:W-:Y:S01]  /*03f0*/  UMOV UR12, UR20 ;  /* 0x00000014000c7c82 */ /* 0x000fe20008000000 */
[----:B------:R-:W-:-:S02]  /*0400*/  UIMAD UR17, UR8, UR25, UR17 ;  /* 0x00000019081172a4 */ /* 0x000fc4000f8e0211 */
[----:B--2---:R-:W-:Y:S02]  /*0410*/  UIMAD.WIDE.U32 UR12, UR8, UR6, UR12 ;  /* 0x00000006080c72a5 */ /* 0x004fe4000f8e000c */
[----:B----4-:R-:W-:Y:S02]  /*0420*/  @UP0 UIMAD UR6, UR4, UR31, URZ ;  /* 0x0000001f040602a4 */ /* 0x010fe4000f8e02ff */
[----:B---3--:R-:W-:Y:S02]  /*0430*/  UIMAD.WIDE.U32 UR14, UR8, UR10, URZ ;  /* 0x0000000a080e72a5 */ /* 0x008fe4000f8e00ff */
[----:B------:R-:W-:Y:S01]  /*0440*/  ULEA.HI.X UR10, UR16, UR5, UR17, 0x3, UP1 ;  /* 0x00000005100a7291 */ /* 0x000fe200088f1c11 */
[----:B------:R-:W-:Y:S02]  /*0450*/  UMOV UR4, URZ ;  /* 0x000000ff00047c82 */ /* 0x000fe40008000000 */
[----:B------:R-:W-:Y:S01]  /*0460*/  UMOV UR5, URZ ;  /* 0x000000ff00057c82 */ /* 0x000fe20008000000 */
[----:B------:R-:W-:-:S02]  /*0470*/  @UP0 UIMAD.WIDE UR4, UR6, 0x10, UR36 ;  /* 0x00000010060408a5 */ /* 0x000fc4000f8e0224 */
[----:B------:R-:W-:Y:S02]  /*0480*/  UISETP.GE.AND UP0, UPT, UR30, 0x1, UPT ;  /* 0x000000011e00788c */ /* 0x000fe4000bf06270 */
[----:B------:R-:W-:Y:S02]  /*0490*/  UIMAD UR7, UR8, UR7, UR13 ;  /* 0x00000007080772a4 */ /* 0x000fe4000f8e020d */
[----:B------:R-:W-:Y:S02]  /*04a0*/  UIADD3 UR12, UP2, UPT, UR19, UR12, URZ ;  /* 0x0000000c130c7290 */ /* 0x000fe4000ff5e0ff */
[----:B------:R-:W-:Y:S02]  /*04b0*/  UIMAD UR20, UR8, UR11, UR15 ;  /* 0x0000000b081472a4 */ /* 0x000fe4000f8e020f */
[----:B------:R-:W-:Y:S01]  /*04c0*/  UIADD3.X UR25, UPT, UPT, UR18, UR7, URZ, UP2, !UPT ;  /* 0x0000000712197290 */ /* 0x000fe200097fe4ff */
[----:B------:R-:W-:Y:S01]  /*04d0*/  CS2R R18, SRZ ;  /* 0x0000000000127805 */ /* 0x000fe2000001ff00 */
[----:B0-----:R-:W-:-:S02]  /*04e0*/  ULEA UR11, UP1, UR14, UR34, 0x3 ;  /* 0x000000220e0b7291 */ /* 0x001fc4000f8218ff */
[----:B------:R-:W-:Y:S02]  /*04f0*/  ULEA UR24, UP2, UR12, UR38, 0x1 ;  /* 0x000000260c187291 */ /* 0x000fe4000f8408ff */
[----:B------:R-:W-:Y:S02]  /*0500*/  ULEA.HI.X UR20, UR14, UR35, UR20, 0x3, UP1 ;  /* 0x000000230e147291 */ /* 0x000fe400088f1c14 */
[----:B------:R-:W-:Y:S01]  /*0510*/  ULEA.HI.X UR25, UR12, UR39, UR25, 0x1, UP2 ;  /* 0x000000270c197291 */ /* 0x000fe200090f0c19 */
[----:B------:R-:W-:Y:S11]  /*0520*/  BRA.U !UP0, `(.L_x_12444) ;  /* 0x000000a508547547 */ /* 0x000ff6000b800000 */
[----:B------:R-:W0:Y:S01]  /*0530*/  S2R R20, SR_TID.X ;  /* 0x0000000000147919 */ /* 0x000e220000002100 */
[----:B------:R-:W-:Y:S01]  /*0540*/  CS2R R18, SRZ ;  /* 0x0000000000127805 */ /* 0x000fe2000001ff00 */
[----:B------:R-:W1:Y:S01]  /*0550*/  LDCU UR21, c[0x0][0x394] ;  /* 0x00007280ff1577ac */ /* 0x000e620008000800 */
[C---:B0-----:R-:W-:Y:S02]  /*0560*/  SHF.L.U32 R0, R20.reuse, 0x4, RZ ;  /* 0x0000000414007819 */ /* 0x041fe400000006ff */
[----:B------:R-:W-:Y:S02]  /*0570*/  LOP3.LUT R160, R20, 0x1f, RZ, 0xc0, !PT ;  /* 0x0000001f14a07812 */ /* 0x000fe400078ec0ff */
[----:B------:R-:W-:-:S04]  /*0580*/  LOP3.LUT R3, R0, 0x3e00, RZ, 0xc0, !PT ;  /* 0x00003e0000037812 */ /* 0x000fc800078ec0ff */
[----:B-1----:R-:W-:-:S07]  /*0590*/  LOP3.LUT R5, R3, 0x1f, R20, 0xf8, !PT ;  /* 0x0000001f03057812 */ /* 0x002fce00078ef814 */
.L_x_12465:
        /* <DEDUP_REMOVED lines=35> */
[----:B------:R-:W-:Y:S01]  /*07d0*/  PRMT R38, RZ, 0x7610, R38 ;  /* 0x00007610ff267816 */ /* 0x000fe20000000026 */
[----:B------:R-:W-:Y:S01]  /*07e0*/  UIMAD UR19, UR8, UR19, UR15 ;  /* 0x00000013081372a4 */ /* 0x000fe2000f8e020f */
[----:B------:R-:W-:Y:S02]  /*07f0*/  IADD3.X R10, PT, PT, RZ, UR13, RZ, P0, !PT ;  /* 0x0000000dff0a7c10 */ /* 0x000fe400087fe4ff */
[----:B------:R-:W-:Y:S02]  /*0800*/  PRMT R49, RZ, 0x7610, R49 ;  /* 0x00007610ff317816 */ /* 0x000fe40000000031 */
[----:B------:R-:W-:Y:S02]  /*0810*/  PRMT R48, RZ, 0x7610, R48 ;  /* 0x00007610ff307816 */ /* 0x000fe40000000030 */
[----:B------:R-:W-:Y:S02]  /*0820*/  PRMT R51, RZ, 0x7610, R51 ;  /* 0x00007610ff337816 */ /* 0x000fe40000000033 */
[----:B------:R-:W-:Y:S01]  /*0830*/  PRMT R50, RZ, 0x7610, R50 ;  /* 0x00007610ff327816 */ /* 0x000fe20000000032 */
[----:B------:R-:W-:Y:S01]  /*0840*/  BAR.SYNC.DEFER_BLOCKING 0x0 ;  /* 0x0000000000007b1d */ /* 0x000fe20000010000 */
[----:B------:R-:W-:-:S02]  /*0850*/  IADD3 R3, P1, PT, R0, UR14, RZ ;  /* 0x0000000e00037c10 */ /* 0x000fc4000ff3e0ff */
[----:B---3--:R-:W-:Y:S02]  /*0860*/  LEA R4, P0, R9, UR36, 0x1 ;  /* 0x0000002409047c11 */ /* 0x008fe4000f8008ff */
[----:B------:R-:W-:Y:S01]  /*0870*/  IADD3.X R8, PT, PT, RZ, UR19, RZ, P1, !PT ;  /* 0x00000013ff087c10 */ /* 0x000fe20008ffe4ff */
[----:B------:R-:W1:Y:S01]  /*0880*/  LDCU.64 UR30, c[0x0][0x490] ;  /* 0x00009200ff1e77ac */ /* 0x000e620008000a00 */
[----:B0-----:R-:W-:Y:S02]  /*0890*/  LEA R2, P1, R3, UR38, 0x1 ;  /* 0x0000002603027c11 */ /* 0x001fe4000f8208ff */
        /* <DEDUP_REMOVED lines=9> */
[----:B------:R-:W-:-:S02]  /*0930*/  LEA.HI.X R5, R9, UR37, R10, 0x1, P0 ;  /* 0x0000002509057c11 */ /* 0x000fc400080f0c0a */
[C---:B------:R-:W-:Y:S02]  /*0940*/  LOP3.LUT R40, R0.reuse, 0x120, RZ, 0xfc, !PT ;  /* 0x0000012000287812 */ /* 0x040fe400078efcff */
[C---:B------:R-:W-:Y:S02]  /*0950*/  LOP3.LUT R41, R0.reuse, 0x140, RZ, 0xfc, !PT ;  /* 0x0000014000297812 */ /* 0x040fe400078efcff */
[C---:B------:R-:W-:Y:S02]  /*0960*/  LOP3.LUT R42, R0.reuse, 0x160, RZ, 0xfc, !PT ;  /* 0x00000160002a7812 */ /* 0x040fe400078efcff */
[C---:B------:R-:W-:Y:S02]  /*0970*/  LOP3.LUT R43, R0.reuse, 0x180, RZ, 0xfc, !PT ;  /* 0x00000180002b7812 */ /* 0x040fe400078efcff */
[C---:B------:R-:W-:Y:S02]  /*0980*/  LOP3.LUT R44, R0.reuse, 0x1a0, RZ, 0xfc, !PT ;  /* 0x000001a0002c7812 */ /* 0x040fe400078efcff */
[----:B------:R-:W-:-:S02]  /*0990*/  LOP3.LUT R45, R0, 0x1c0, RZ, 0xfc, !PT ;  /* 0x000001c0002d7812 */ /* 0x000fc400078efcff */
[----:B------:R-:W-:Y:S01]  /*09a0*/  LOP3.LUT R46, R0, 0x1e0, RZ, 0xfc, !PT ;  /* 0x000001e0002e7812 */ /* 0x000fe200078efcff */
[----:B------:R-:W0:Y:S01]  /*09b0*/  S2R R21, SR_LANEID ;  /* 0x0000000000157919 */ /* 0x000e220000000000 */
[----:B------:R-:W-:Y:S01]  /*09c0*/  LEA.HI.X R3, R3, UR39, R8, 0x1, P1 ;  /* 0x0000002703037c11 */ /* 0x000fe200088f0c08 */
[----:B------:R-:W3:Y:S01]  /*09d0*/  S2UR UR12, SR_CgaCtaId ;  /* 0x00000000000c79c3 */ /* 0x000ee20000008800 */
[----:B------:R-:W-:Y:S01]  /*09e0*/  IADD3 R8, P0, PT, R6, UR22, RZ ;  /* 0x0000001606087c10 */ /* 0x000fe2000ff1e0ff */
[----:B------:R-:W-:Y:S01]  /*09f0*/  UMOV UR17, 0x400 ;  /* 0x0000040000117882 */ /* 0x000fe20000000000 */
[----:B------:R-:W-:Y:S01]  /*0a00*/  P2R R109, PR, RZ, 0x4 ;  /* 0x00000004ff6d7803 */ /* 0x000fe20000000000 */
[----:B------:R-:W4:Y:S01]  /*0a10*/  LDCU.64 UR14, c[0x0][0x508] ;  /* 0x0000a100ff0e77ac */ /* 0x000f220008000a00 */
[----:B------:R-:W-:Y:S02]  /*0a20*/  IADD3.X R9, PT, PT, RZ, UR23, RZ, P0, !PT ;  /* 0x00000017ff097c10 */ /* 0x000fe400087fe4ff */
[----:B------:R-:W-:Y:S01]  /*0a30*/  ISETP.GE.AND P0, PT, R47, UR16, PT ;  /* 0x000000102f007c0c */ /* 0x000fe2000bf06270 */
[----:B------:R-:W1:Y:S01]  /*0a40*/  LDCU.64 UR18, c[0x0][0x510] ;  /* 0x0000a200ff1277ac */ /* 0x000e620008000a00 */
[----:B------:R-:W-:-:S02]  /*0a50*/  PRMT R53, RZ, 0x7610, R53 ;  /* 0x00007610ff357816 */ /* 0x000fc40000000035 */
[----:B------:R-:W-:Y:S01]  /*0a60*/  PRMT R73, RZ, 0x7610, R73 ;  /* 0x00007610ff497816 */ /* 0x000fe20000000049 */
[----:B------:R-:W0:Y:S08]  /*0a70*/  LDCU UR33, c[0x0][0x38c] ;  /* 0x00007180ff2177ac */ /* 0x000e300008000800 */
[----:B------:R-:W4:Y:S01]  /*0a80*/  @!P0 LDG.E.U16 R28, desc[UR28][R24.64+0x40] ;  /* 0x0000401c181c8981 */ /* 0x000f22000c1e1500 */
[----:B------:R-:W-:-:S02]  /*0a90*/  ISETP.GE.AND P0, PT, R15, UR16, PT ;  /* 0x000000100f007c0c */ /* 0x000fc4000bf06270 */
[----:B------:R-:W-:Y:S02]  /*0aa0*/  LOP3.LUT R10, R0, 0x40, RZ, 0xfc, !PT ;  /* 0x00000040000a7812 */ /* 0x000fe400078efcff */
[----:B------:R-:W-:Y:S02]  /*0ab0*/  ISETP.GE.AND P2, PT, R14, UR16, PT ;  /* 0x000000100e007c0c */ /* 0x000fe4000bf46270 */
[----:B------:R-:W-:-:S07]  /*0ac0*/  ISETP.GE.AND P6, PT, R10, UR16, PT ;  /* 0x000000100a007c0c */ /* 0x000fce000bfc6270 */
[----:B------:R-:W4:Y:S01]  /*0ad0*/  @!P0 LDG.E.U16 R34, desc[UR28][R24.64+0x1c0] ;  /* 0x0001c01c18228981 */ /* 0x000f22000c1e1500 */
[----:B------:R-:W-:Y:S02]  /*0ae0*/  ISETP.GE.AND P0, PT, R39, UR16, PT ;  /* 0x0000001027007c0c */ /* 0x000fe4000bf06270 */
[----:B------:R-:W-:Y:S01]  /*0af0*/  ISETP.GE.AND P5, PT, R11, UR16, PT ;  /* 0x000000100b007c0c */ /* 0x000fe2000bfa6270 */
[----:B------:R-:W4:Y:S01]  /*0b00*/  @!P2 LDG.E.U16 R33, desc[UR28][R24.64+0x180] ;  /* 0x0001801c1821a981 */ /* 0x000f22000c1e1500 */
[----:B------:R-:W-:Y:S02]  /*0b10*/  ISETP.GE.AND P4, PT, R12, UR16, PT ;  /* 0x000000100c007c0c */ /* 0x000fe4000bf86270 */
[----:B------:R-:W-:Y:S01]  /*0b20*/  ISETP.GE.AND P3, PT, R13, UR16, PT ;  /* 0x000000100d007c0c */ /* 0x000fe2000bf66270 */
[----:B------:R-:W4:Y:S01]  /*0b30*/  @!P6 LDG.E.U16 R29, desc[UR28][R24.64+0x80] ;  /* 0x0000801c181de981 */ /* 0x000f22000c1e1500 */
[----:B------:R-:W-:Y:S02]  /*0b40*/  IADD3 R6, P1, PT, R6, UR24, RZ ;  /* 0x0000001806067c10 */ /* 0x000fe4000ff3e0ff */
[----:B------:R-:W-:-:S02]  /*0b50*/  ISETP.GE.AND P2, PT, R42, UR16, PT ;  /* 0x000000102a007c0c */ /* 0x000fc4000bf46270 */
[----:B------:R-:W-:Y:S01]  /*0b60*/  IADD3.X R7, PT, PT, RZ, UR25, RZ, P1, !PT ;  /* 0x00000019ff077c10 */ /* 0x000fe20008ffe4ff */
[----:B------:R-:W4:Y:S01]  /*0b70*/  @!P0 LDG.E.U16 R35, desc[UR28][R24.64+0x200] ;  /* 0x0002001c18238981 */ /* 0x000f22000c1e1500 */
[----:B------:R-:W-:Y:S02]  /*0b80*/  ISETP.GE.AND P0, PT, R40, UR16, PT ;  /* 0x0000001028007c0c */ /* 0x000fe4000bf06270 */
[----:B------:R-:W-:Y:S01]  /*0b90*/  ISETP.GE.AND P1, PT, R41, UR16, PT ;  /* 0x0000001029007c0c */ /* 0x000fe2000bf26270 */
[----:B------:R-:W4:Y:S04]  /*0ba0*/  @!P5 LDG.E.U16 R30, desc[UR28][R24.64+0xc0] ;  /* 0x0000c01c181ed981 */ /* 0x000f28000c1e1500 */
[----:B------:R-:W4:Y:S04]  /*0bb0*/  @!P4 LDG.E.U16 R31, desc[UR28][R24.64+0x100] ;  /* 0x0001001c181fc981 */ /* 0x000f28000c1e1500 */
        /* <DEDUP_REMOVED lines=11> */
[----:B------:R1:W4:Y:S01]  /*0c70*/  @!P6 LDG.E.U16 R50, desc[UR28][R24.64+0x3c0] ;  /* 0x0003c01c1832e981 */ /* 0x000322000c1e1500 */
[----:B---3--:R-:W-:Y:S01]  /*0c80*/  ULEA UR17, UR12, UR17, 0x18 ;  /* 0x000000110c117291 */ /* 0x008fe2000f8ec0ff */
[----:B0-----:R-:W-:-:S02]  /*0c90*/  LEA.HI.SX32 R22, R21, R21, 0x1b ;  /* 0x0000001515167211 */ /* 0x001fc400078fdaff */
[C---:B------:R-:W-:Y:S02]  /*0ca0*/  IADD3 R26, PT, PT, R21.reuse, 0x20, RZ ;  /* 0x00000020151a7810 */ /* 0x040fe40007ffe0ff */
[C---:B------:R-:W-:Y:S02]  /*0cb0*/  IADD3 R52, PT, PT, R21.reuse, 0x40, RZ ;  /* 0x0000004015347810 */ /* 0x040fe40007ffe0ff */
[----:B------:R-:W-:Y:S02]  /*0cc0*/  LEA R22, R22, UR17, 0x1 ;  /* 0x0000001116167c11 */ /* 0x000fe4000f8e08ff */
[----:B------:R-:W-:Y:S02]  /*0cd0*/  IADD3 R56, PT, PT, R21, 0x80, RZ ;  /* 0x0000008015387810 */ /* 0x000fe40007ffe0ff */
[-C--:B------:R-:W-:Y:S02]  /*0ce0*/  LEA.HI.SX32 R26, R26, R21.reuse, 0x1b ;  /* 0x000000151a1a7211 */ /* 0x080fe400078fdaff */
[----:B-1----:R-:W-:-:S02]  /*0cf0*/  LEA.HI.SX32 R24, R52, R21, 0x1b ;  /* 0x0000001534187211 */ /* 0x002fc400078fdaff */
[C---:B------:R-:W-:Y:S02]  /*0d00*/  IADD3 R54, PT, PT, R21.reuse, 0x60, RZ ;  /* 0x0000006015367810 */ /* 0x040fe40007ffe0ff */
[C---:B------:R-:W-:Y:S02]  /*0d10*/  IADD3 R52, PT, PT, R21.reuse, 0xc0, RZ ;  /* 0x000000c015347810 */ /* 0x040fe40007ffe0ff */
[-C--:B------:R-:W-:Y:S02]  /*0d20*/  LEA.HI.SX32 R56, R56, R21.reuse, 0x1b ;  /* 0x0000001538387211 */ /* 0x080fe400078fdaff */
[----:B------:R-:W-:Y:S02]  /*0d30*/  IADD3 R58, PT, PT, R21, 0xa0, RZ ;  /* 0x000000a0153a7810 */ /* 0x000fe40007ffe0ff */
[-C--:B------:R-:W-:Y:S02]  /*0d40*/  LEA.HI.SX32 R25, R54, R21.reuse, 0x1b ;  /* 0x0000001536197211 */ /* 0x080fe400078fdaff */
[----:B------:R-:W-:-:S02]  /*0d50*/  LEA.HI.SX32 R52, R52, R21, 0x1b ;  /* 0x0000001534347211 */ /* 0x000fc400078fdaff */
[C---:B------:R-:W-:Y:S02]  /*0d60*/  IADD3 R54, PT, PT, R21.reuse, 0xe0, RZ ;  /* 0x000000e015367810 */ /* 0x040fe40007ffe0ff */
[----:B------:R-:W-:Y:S02]  /*0d70*/  LEA.HI.SX32 R27, R58, R21, 0x1b ;  /* 0x000000153a1b7211 */ /* 0x000fe400078fdaff */
[----:B------:R-:W-:Y:S02]  /*0d80*/  LEA R24, R24, UR17, 0x1 ;  /* 0x0000001118187c11 */ /* 0x000fe4000f8e08ff */
[----:B------:R-:W-:Y:S02]  /*0d90*/  IADD3 R58, PT, PT, R21, 0x120, RZ ;  /* 0x00000120153a7810 */ /* 0x000fe40007ffe0ff */
[----:B------:R-:W-:Y:S02]  /*0da0*/  LEA R25, R25, UR17, 0x1 ;  /* 0x0000001119197c11 */ /* 0x000fe4000f8e08ff */
[----:B------:R-:W-:-:S02]  /*0db0*/  IADD3 R60, PT, PT, R21, 0x140, RZ ;  /* 0x00000140153c7810 */ /* 0x000fc40007ffe0ff */
[-C--:B------:R-:W-:Y:S02]  /*0dc0*/  LEA.HI.SX32 R54, R54, R21.reuse, 0x1b ;  /* 0x0000001536367211 */ /* 0x080fe400078fdaff */
[----:B------:R-:W-:Y:S02]  /*0dd0*/  LEA R27, R27, UR17, 0x1 ;  /* 0x000000111b1b7c11 */ /* 0x000fe4000f8e08ff */
[-C--:B------:R-:W-:Y:S02]  /*0de0*/  LEA.HI.SX32 R58, R58, R21.reuse, 0x1b ;  /* 0x000000153a3a7211 */ /* 0x080fe400078fdaff */
[----:B------:R-:W-:Y:S02]  /*0df0*/  LEA.HI.SX32 R60, R60, R21, 0x1b ;  /* 0x000000153c3c7211 */ /* 0x000fe400078fdaff */
        /* <DEDUP_REMOVED lines=16> */
[----:B--2---:R0:W-:Y:S02]  /*0f00*/  STS.U16 [R22], R23 ;  /* 0x0000001716007388 */ /* 0x0041e40000000400 */
[----:B0-----:R-:W-:Y:S02]  /*0f10*/  LEA R23, R26, UR17, 0x1 ;  /* 0x000000111a177c11 */ /* 0x001fe4000f8e08ff */
[----:B------:R-:W-:Y:S02]  /*0f20*/  LEA R26, R56, UR17, 0x1 ;  /* 0x00000011381a7c11 */ /* 0x000fe4000f8e08ff */
[----:B------:R-:W-:-:S04]  /*0f30*/  IADD3 R56, PT, PT, R21, 0x100, RZ ;  /* 0x0000010015387810 */ /* 0x000fc80007ffe0ff */
[----:B------:R-:W-:Y:S01]  /*0f40*/  LEA.HI.SX32 R56, R56, R21, 0x1b ;  /* 0x0000001538387211 */ /* 0x000fe200078fdaff */
[----:B----4-:R0:W-:Y:S02]  /*0f50*/  STS.U16 [R23+0x40], R28 ;  /* 0x0000401c17007388 */ /* 0x0101e40000000400 */
[----:B0-----:R-:W-:Y:S02]  /*0f60*/  LEA R28, R52, UR17, 0x1 ;  /* 0x00000011341c7c11 */ /* 0x001fe4000f8e08ff */
[----:B------:R-:W-:-:S04]  /*0f70*/  IADD3 R52, PT, PT, R21, 0x160, RZ ;  /* 0x0000016015347810 */ /* 0x000fc80007ffe0ff */
[----:B------:R-:W-:Y:S01]  /*0f80*/  LEA.HI.SX32 R52, R52, R21, 0x1b ;  /* 0x0000001534347211 */ /* 0x000fe200078fdaff */
[----:B------:R0:W-:Y:S04]  /*0f90*/  STS.U16 [R24+0x80], R29 ;  /* 0x0000801d18007388 */ /* 0x0001e80000000400 */
[----:B------:R1:W-:Y:S01]  /*0fa0*/  STS.U16 [R25+0xc0], R30 ;  /* 0x0000c01e19007388 */ /* 0x0003e20000000400 */
[----:B0-----:R-:W-:-:S03]  /*0fb0*/  LEA R29, R54, UR17, 0x1 ;  /* 0x00000011361d7c11 */ /* 0x001fc6000f8e08ff */
[----:B------:R0:W-:Y:S01]  /*0fc0*/  STS.U16 [R26+0x100], R31 ;  /* 0x0001001f1a007388 */ /* 0x0001e20000000400 */
[----:B------:R-:W-:-:S03]  /*0fd0*/  IADD3 R54, PT, PT, R21, 0x180, RZ ;  /* 0x0000018015367810 */ /* 0x000fc60007ffe0ff */
[----:B------:R2:W-:Y:S01]  /*0fe0*/  STS.U16 [R27+0x140], R32 ;  /* 0x000140201b007388 */ /* 0x0005e20000000400 */
[----:B-1----:R-:W-:-:S03]  /*0ff0*/  LEA R30, R56, UR17, 0x1 ;  /* 0x00000011381e7c11 */ /* 0x002fc6000f8e08ff */
[----:B------:R1:W-:Y:S01]  /*1000*/  STS.U16 [R28+0x180], R33 ;  /* 0x000180211c007388 */ /* 0x0003e20000000400 */
[----:B0-----:R-:W-:-:S03]  /*1010*/  LEA R31, R58, UR17, 0x1 ;  /* 0x000000113a1f7c11 */ /* 0x001fc6000f8e08ff */
[----:B------:R0:W-:Y:S01]  /*1020*/  STS.U16 [R29+0x1c0], R34 ;  /* 0x0001c0221d007388 */ /* 0x0001e20000000400 */
[----:B--2---:R-:W-:-:S03]  /*1030*/  LEA R32, R60, UR17, 0x1 ;  /* 0x000000113c207c11 */ /* 0x004fc6000f8e08ff */
[----:B------:R-:W-:Y:S01]  /*1040*/  STS.U16 [R30+0x200], R35 ;  /* 0x000200231e007388 */ /* 0x000fe20000000400 */
[----:B-1----:R-:W-:Y:S02]  /*1050*/  LEA R33, R52, UR17, 0x1 ;  /* 0x0000001134217c11 */ /* 0x002fe4000f8e08ff */
[C---:B------:R-:W-:Y:S01]  /*1060*/  IADD3 R56, PT, PT, R21.reuse, 0x1a0, RZ ;  /* 0x000001a015387810 */ /* 0x040fe20007ffe0ff */
[----:B------:R-:W-:Y:S01]  /*1070*/  STS.U16 [R31+0x240], R36 ;  /* 0x000240241f007388 */ /* 0x000fe20000000400 */
[C---:B------:R-:W-:Y:S02]  /*1080*/  IADD3 R58, PT, PT, R21.reuse, 0x1c0, RZ ;  /* 0x000001c0153a7810 */ /* 0x040fe40007ffe0ff */
[----:B------:R-:W-:Y:S01]  /*1090*/  IADD3 R60, PT, PT, R21, 0x1e0, RZ ;  /* 0x000001e0153c7810 */ /* 0x000fe20007ffe0ff */
[----:B------:R-:W-:Y:S01]  /*10a0*/  STS.U16 [R32+0x280], R37 ;  /* 0x0002802520007388 */ /* 0x000fe20000000400 */
[-C--:B------:R-:W-:Y:S02]  /*10b0*/  LEA.HI.SX32 R54, R54, R21.reuse, 0x1b ;  /* 0x0000001536367211 */ /* 0x080fe400078fdaff */
[-C--:B------:R-:W-:Y:S01]  /*10c0*/  LEA.HI.SX32 R56, R56, R21.reuse, 0x1b ;  /* 0x0000001538387211 */ /* 0x080fe200078fdaff */
[----:B------:R1:W-:Y:S01]  /*10d0*/  STS.U16 [R33+0x2c0], R38 ;  /* 0x0002c02621007388 */ /* 0x0003e20000000400 */
[----:B------:R-:W-:-:S02]  /*10e0*/  LEA.HI.SX32 R58, R58, R21, 0x1b ;  /* 0x000000153a3a7211 */ /* 0x000fc400078fdaff */
[----:B------:R-:W-:Y:S02]  /*10f0*/  LEA.HI.SX32 R60, R60, R21, 0x1b ;  /* 0x000000153c3c7211 */ /* 0x000fe400078fdaff */
[----:B0-----:R-:W-:Y:S02]  /*1100*/  LEA R34, R54, UR17, 0x1 ;  /* 0x0000001136227c11 */ /* 0x001fe4000f8e08ff */
[----:B-1----:R-:W-:Y:S02]  /*1110*/  SHF.L.U32 R38, R21, 0x4, RZ ;  /* 0x0000000415267819 */ /* 0x002fe400000006ff */
[----:B------:R-:W-:Y:S02]  /*1120*/  LEA R35, R56, UR17, 0x1 ;  /* 0x0000001138237c11 */ /* 0x000fe4000f8e08ff */
[----:B------:R-:W-:Y:S02]  /*1130*/  LEA.HI.SX32 R38, R38, R38, 0x1b ;  /* 0x0000002626267211 */ /* 0x000fe400078fdaff */
[----:B------:R-:W-:-:S02]  /*1140*/  LEA R36, R58, UR17, 0x1 ;  /* 0x000000113a247c11 */ /* 0x000fc4000f8e08ff */
[----:B------:R-:W-:Y:S01]  /*1150*/  LEA R37, R60, UR17, 0x1 ;  /* 0x000000113c257c11 */ /* 0x000fe2000f8e08ff */
[----:B------:R0:W-:Y:S01]  /*1160*/  STS.U16 [R34+0x300], R49 ;  /* 0x0003003122007388 */ /* 0x0001e20000000400 */
[----:B------:R-:W-:-:S03]  /*1170*/  LEA R38, R38, UR17, 0x1 ;  /* 0x0000001126267c11 */ /* 0x000fc6000f8e08ff */
        /* <DEDUP_REMOVED lines=22> */
[----:B------:R-:W-:-:S03]  /*12e0*/  PRMT R52, RZ, 0x7610, R52 ;  /* 0x00007610ff347816 */ /* 0x000fc60000000034 */
        /* <DEDUP_REMOVED lines=11> */
[----:B0-----:R-:W-:Y:S02]  /*13a0*/  PRMT R49, RZ, 0x7610, R49 ;  /* 0x00007610ff317816 */ /* 0x001fe40000000031 */
[----:B------:R-:W-:Y:S01]  /*13b0*/  ISETP.NE.AND P1, PT, R82, RZ, PT ;  /* 0x000000ff5200720c */ /* 0x000fe20003f25270 */
[----:B------:R-:W4:Y:S01]  /*13c0*/  @!P2 LDG.E.U16 R75, desc[UR28][R8.64+0x180] ;  /* 0x0001801c084ba981 */ /* 0x000f22000c1e1500 */
[----:B------:R-:W-:-:S02]  /*13d0*/  ISETP.NE.AND P2, PT, R81, RZ, PT ;  /* 0x000000ff5100720c */ /* 0x000fc40003f45270 */
[----:B-1----:R-:W-:Y:S01]  /*13e0*/  PRMT R48, RZ, 0x7610, R48 ;  /* 0x00007610ff307816 */ /* 0x002fe20000000030 */
[----:B------:R-:W4:Y:S04]  /*13f0*/  @!P4 LDG.E.U16 R76, desc[UR28][R8.64+0x340] ;  /* 0x0003401c084cc981 */ /* 0x000f28000c1e1500 */
[----:B------:R-:W4:Y:S01]  /*1400*/  @!P0 LDG.E.U16 R49, desc[UR28][R8.64+0x200] ;  /* 0x0002001c08318981 */ /* 0x000f22000c1e1500 */
[----:B------:R-:W-:-:S03]  /*1410*/  ISETP.NE.AND P0, PT, R83, RZ, PT ;  /* 0x000000ff5300720c */ /* 0x000fc60003f05270 */
[----:B------:R-:W4:Y:S01]  /*1420*/  @!P3 LDG.E.U16 R72, desc[UR28][R8.64+0x140] ;  /* 0x0001401c0848b981 */ /* 0x000f22000c1e1500 */
[----:B------:R-:W-:Y:S02]  /*1430*/  ISETP.NE.AND P3, PT, R80, RZ, PT ;  /* 0x000000ff5000720c */ /* 0x000fe40003f65270 */
[----:B--2---:R-:W-:Y:S01]  /*1440*/  PRMT R51, RZ, 0x7610, R51 ;  /* 0x00007610ff337816 */ /* 0x004fe20000000033 */
[----:B------:R-:W2:Y:S01]  /*1450*/  @!P5 LDG.E.U16 R79, desc[UR28][R8.64+0x380] ;  /* 0x0003801c084fd981 */ /* 0x000ea2000c1e1500 */
[----:B---3--:R-:W-:-:S03]  /*1460*/  PRMT R50, RZ, 0x7610, R50 ;  /* 0x00007610ff327816 */ /* 0x008fc60000000032 */
[----:B------:R-:W3:Y:S04]  /*1470*/  @!P6 LDG.E.U16 R78, desc[UR28][R8.64+0x3c0] ;  /* 0x0003c01c084ee981 */ /* 0x000ee8000c1e1500 */
[----:B------:R-:W2:Y:S04]  /*1480*/  @!P0 LDG.E.U16 R48, desc[UR28][R8.64+0x240] ;  /* 0x0002401c08308981 */ /* 0x000ea8000c1e1500 */
        /* <DEDUP_REMOVED lines=20> */
[----:B----4-:R0:W-:Y:S04]  /*15d0*/  STS.U16 [R22], R53 ;  /* 0x0000003516007388 */ /* 0x0101e80000000400 */
        /* <DEDUP_REMOVED lines=8> */
[----:B--2---:R-:W-:Y:S04]  /*1660*/  STS.U16 [R31+0x240], R48 ;  /* 0x000240301f007388 */ /* 0x004fe80000000400 */
[----:B---3--:R-:W-:Y:S04]  /*1670*/  STS.U16 [R32+0x280], R51 ;  /* 0x0002803320007388 */ /* 0x008fe80000000400 */
        /* <DEDUP_REMOVED lines=41> */
[----:B------:R-:W-:-:S03]  /*1910*/  PRMT R48, RZ, 0x7610, R48 ;  /* 0x00007610ff307816 */ /* 0x000fc60000000030 */
[----:B------:R-:W2:Y:S01]  /*1920*/  @!P1 LDG.E.U16 R50, desc[UR28][R6.64+0x1c0] ;  /* 0x0001c01c06329981 */ /* 0x000ea2000c1e1500 */
[----:B------:R-:W-:-:S03]  /*1930*/  ISETP.NE.AND P1, PT, R96, RZ, PT ;  /* 0x000000ff6000720c */ /* 0x000fc60003f25270 */
[----:B------:R-:W2:Y:S01]  /*1940*/  @!P0 LDG.E.U16 R87, desc[UR28][R6.64+0x200] ;  /* 0x0002001c06578981 */ /* 0x000ea2000c1e1500 */
[----:B------:R-:W-:-:S03]  /*1950*/  ISETP.NE.AND P0, PT, R97, RZ, PT ;  /* 0x000000ff6100720c */ /* 0x000fc60003f05270 */
[----:B------:R-:W2:Y:S01]  /*1960*/  @!P2 LDG.E.U16 R51, desc[UR28][R6.64+0x180] ;  /* 0x0001801c0633a981 */ /* 0x000ea2000c1e1500 */
[----:B------:R-:W-:-:S03]  /*1970*/  ISETP.NE.AND P2, PT, R95, RZ, PT ;  /* 0x000000ff5f00720c */ /* 0x000fc60003f45270 */
        /* <DEDUP_REMOVED lines=22> */
[----:B---3--:R0:W-:Y:S04]  /*1ae0*/  STS.U16 [R22], R53 ;  /* 0x0000003516007388 */ /* 0x0081e80000000400 */
[----:B----4-:R-:W-:Y:S04]  /*1af0*/  STS.U16 [R23+0x40], R52 ;  /* 0x0000403417007388 */ /* 0x010fe80000000400 */
[----:B------:R-:W-:Y:S04]  /*1b00*/  STS.U16 [R24+0x80], R85 ;  /* 0x0000805518007388 */ /* 0x000fe80000000400 */
[----:B------:R-:W-:Y:S04]  /*1b10*/  STS.U16 [R25+0xc0], R54 ;  /* 0x0000c03619007388 */ /* 0x000fe80000000400 */
[----:B------:R-:W-:Y:S04]  /*1b20*/  STS.U16 [R26+0x100], R49 ;  /* 0x000100311a007388 */ /* 0x000fe80000000400 */
[----:B--2---:R-:W-:Y:S04]  /*1b30*/  STS.U16 [R27+0x140], R48 ;  /* 0x000140301b007388 */ /* 0x004fe80000000400 */
        /* <DEDUP_REMOVED lines=58> */
[----:B----4-:R-:W-:-:S04]  /*1ee0*/  PRMT R92, RZ, 0x7610, R92 ;  /* 0x00007610ff5c7816 */ /* 0x010fc8000000005c */
[----:B------:R-:W4:Y:S04]  /*1ef0*/  @!P1 LDG.E.U16 R93, desc[UR28][R4.64+0x280] ;  /* 0x0002801c045d9981 */ /* 0x000f28000c1e1500 */
[----:B------:R-:W4:Y:S04]  /*1f00*/  @!P2 LDG.E.U16 R92, desc[UR28][R4.64+0x2c0] ;  /* 0x0002c01c045ca981 */ /* 0x000f28000c1e1500 */
[----:B------:R-:W4:Y:S01]  /*1f10*/  @!P3 LDG.E.U16 R95, desc[UR28][R4.64+0x300] ;  /* 0x0003001c045fb981 */ /* 0x000f22000c1e1500 */
[----:B------:R-:W-:Y:S02]  /*1f20*/  P2R R111, PR, RZ, 0x1 ;  /* 0x00000001ff6f7803 */ /* 0x000fe40000000000 */
[----:B------:R-:W-:-:S02]  /*1f30*/  ISETP.NE.AND P0, PT, R109, RZ, PT ;  /* 0x000000ff6d00720c */ /* 0x000fc40003f05270 */
[----:B------:R-:W-:Y:S02]  /*1f40*/  P2R R109, PR, RZ, 0x2 ;  /* 0x00000002ff6d7803 */ /* 0x000fe40000000000 */
        /* <DEDUP_REMOVED lines=33> */
[----:B------:R-:W1:Y:S04]  /*2160*/  LDS.U16 R85, [R38+0x6] ;  /* 0x0000060026557984 */ /* 0x000e680000000400 */
[----:B------:R-:W-:Y:S04]  /*2170*/  LDS.U16 R86, [R38+0x8] ;  /* 0x0000080026567984 */ /* 0x000fe80000000400 */
        /* <DEDUP_REMOVED lines=17> */
[----:B------:R-:W-:Y:S01]  /*2290*/  PRMT R102, RZ, 0x7610, R102 ;  /* 0x00007610ff667816 */ /* 0x000fe20000000066 */
        /* <DEDUP_REMOVED lines=11> */
[----:B------:R-:W-:-:S03]  /*2350*/  ISETP.GE.AND P1, PT, R15, UR16, PT ;  /* 0x000000100f007c0c */ /* 0x000fc6000bf26270 */
[----:B------:R-:W4:Y:S06]  /*2360*/  @!P6 LDG.E.U16 R102, desc[UR28][R2.64+0x3c0] ;  /* 0x0003c01c0266e981 */ /* 0x000f2c000c1e1500 */
[----:B------:R-:W4:Y:S01]  /*2370*/  @!P0 LDG.E.U16 R107, desc[UR28][R2.64+0x180] ;  /* 0x0001801c026b8981 */ /* 0x000f22000c1e1500 */
[----:B------:R-:W-:-:S03]  /*2380*/  ISETP.GE.AND P0, PT, R39, UR16, PT ;  /* 0x0000001027007c0c */ /* 0x000fc6000bf06270 */
[----:B------:R-:W4:Y:S01]  /*2390*/  @!P1 LDG.E.U16 R114, desc[UR28][R2.64+0x1c0] ;  /* 0x0001c01c02729981 */ /* 0x000f22000c1e1500 */
[----:B------:R-:W-:Y:S02]  /*23a0*/  ISETP.NE.AND P1, PT, R109, RZ, PT ;  /* 0x000000ff6d00720c */ /* 0x000fe40003f25270 */
[----:B------:R-:W-:-:S07]  /*23b0*/  PRMT R109, RZ, 0x7610, R109 ;  /* 0x00007610ff6d7816 */ /* 0x000fce000000006d */
[----:B------:R-:W4:Y:S01]  /*23c0*/  @!P0 LDG.E.U16 R109, desc[UR28][R2.64+0x200] ;  /* 0x0002001c026d8981 */ /* 0x000f22000c1e1500 */
[----:B------:R-:W-:Y:S02]  /*23d0*/  ISETP.NE.AND P0, PT, R111, RZ, PT ;  /* 0x000000ff6f00720c */ /* 0x000fe40003f05270 */
[----:B------:R-:W-:-:S06]  /*23e0*/  PRMT R111, RZ, 0x7610, R111 ;  /* 0x00007610ff6f7816 */ /* 0x000fcc000000006f */
[----:B------:R-:W4:Y:S05]  /*23f0*/  @!P1 LDG.E.U16 R111, desc[UR28][R2.64+0x280] ;  /* 0x0002801c026f9981 */ /* 0x000f2a000c1e1500 */
[----:B------:R0:W4:Y:S01]  /*2400*/  @!P0 LDG.E.U16 R116, desc[UR28][R2.64+0x240] ;  /* 0x0002401c02748981 */ /* 0x000122000c1e1500 */
[----:B-1----:R-:W-:Y:S02]  /*2410*/  SHF.L.U32 R85, R85, 0x10, RZ ;  /* 0x0000001055557819 */ /* 0x002fe400000006ff */
[----:B--2---:R-:W-:Y:S02]  /*2420*/  SHF.L.U32 R89, R89, 0x10, RZ ;  /* 0x0000001059597819 */ /* 0x004fe400000006ff */
[----:B------:R-:W-:Y:S01]  /*2430*/  SHF.L.U32 R4, R4, 0x10, RZ ;  /* 0x0000001004047819 */ /* 0x000fe200000006ff */
[----:B0-----:R-:W-:Y:S01]  /*2440*/  FMUL.FTZ R2, R85, -1.4426950216293334961 ;  /* 0xbfb8aa3b55027820 */ /* 0x001fe20000410000 */
[----:B---3--:R-:W-:-:S03]  /*2450*/  SHF.L.U32 R94, R94, 0x10, RZ ;  /* 0x000000105e5e7819 */ /* 0x008fc600000006ff */
[----:B------:R0:W-:Y:S01]  /*2460*/  MUFU.EX2 R3, R2 ;  /* 0x0000000200037308 */ /* 0x0001e20000000800 */
[----:B------:R-:W-:Y:S01]  /*2470*/  SHF.L.U32 R5, R5, 0x10, RZ ;  /* 0x0000001005057819 */ /* 0x000fe200000006ff */
[----:B------:R-:W-:Y:S01]  /*2480*/  FMUL.FTZ R119, R4, -1.4426950216293334961 ;  /* 0xbfb8aa3b04777820 */ /* 0x000fe20000410000 */
[----:B----4-:R-:W-:Y:S01]  /*2490*/  SHF.L.U32 R98, R98, 0x10, RZ ;  /* 0x0000001062627819 */ /* 0x010fe200000006ff */
[----:B0-----:R-:W-:Y:S02]  /*24a0*/  FMUL.FTZ R2, R89, -1.4426950216293334961 ;  /* 0xbfb8aa3b59027820 */ /* 0x001fe40000410000 */
[----:B------:R-:W-:Y:S02]  /*24b0*/  FMUL.FTZ R117, R5, -1.4426950216293334961 ;  /* 0xbfb8aa3b05757820 */ /* 0x000fe40000410000 */
[----:B------:R0:W-:Y:S02]  /*24c0*/  MUFU.EX2 R128, R2 ;  /* 0x0000000200807308 */ /* 0x0001e40000000800 */
[----:B0-----:R-:W-:-:S06]  /*24d0*/  FMUL.FTZ R2, R94, -1.4426950216293334961 ;  /* 0xbfb8aa3b5e027820 */ /* 0x001fcc0000410000 */
[----:B------:R-:W-:Y:S08]  /*24e0*/  MUFU.EX2 R119, R119 ;  /* 0x0000007700777308 */ /* 0x000ff00000000800 */
[----:B------:R0:W-:Y:S02]  /*24f0*/  MUFU.EX2 R132, R2 ;  /* 0x0000000200847308 */ /* 0x0001e40000000800 */
[----:B0-----:R-:W-:-:S06]  /*2500*/  FMUL.FTZ R2, R98, -1.4426950216293334961 ;  /* 0xbfb8aa3b62027820 */ /* 0x001fcc0000410000 */
[----:B------:R-:W0:Y:S08]  /*2510*/  MUFU.EX2 R117, R117 ;  /* 0x0000007500757308 */ /* 0x000e300000000800 */
[----:B------:R1:W-:Y:S01]  /*2520*/  MUFU.EX2 R148, R2 ;  /* 0x0000000200947308 */ /* 0x0003e20000000800 */
[----:B------:R-:W-:-:S05]  /*2530*/  SHF.L.U32 R53, R53, 0x10, RZ ;  /* 0x0000001035357819 */ /* 0x000fca00000006ff */
[----:B------:R-:W-:Y:S01]  /*2540*/  FMUL.FTZ R121, R53, -1.4426950216293334961 ;  /* 0xbfb8aa3b35797820 */ /* 0x000fe20000410000 */
[----:B0-----:R-:W-:Y:S01]  /*2550*/  FADD.FTZ R117, R117, 1 ;  /* 0x3f80000075757421 */ /* 0x001fe20000010000 */
[----:B------:R-:W-:-:S04]  /*2560*/  SHF.L.U32 R86, R86, 0x10, RZ ;  /* 0x0000001056567819 */ /* 0x000fc800000006ff */
[----:B------:R-:W-:Y:S01]  /*2570*/  MUFU.EX2 R121, R121 ;  /* 0x0000007900797308 */ /* 0x000fe20000000800 */
[----:B------:R-:W-:Y:S01]  /*2580*/  SHF.L.U32 R87, R87, 0x10, RZ ;  /* 0x0000001057577819 */ /* 0x000fe200000006ff */
[----:B------:R-:W-:Y:S01]  /*2590*/  FADD.FTZ R3, R3, 1 ;  /* 0x3f80000003037421 */ /* 0x000fe20000010000 */
[----:B------:R-:W-:Y:S01]  /*25a0*/  FMUL.FTZ R123, R86, -1.4426950216293334961 ;  /* 0xbfb8aa3b567b7820 */ /* 0x000fe20000410000 */
[----:B------:R-:W-:Y:S02]  /*25b0*/  SHF.L.U32 R88, R88, 0x10, RZ ;  /* 0x0000001058587819 */ /* 0x000fe400000006ff */
[----:B------:R-:W-:Y:S01]  /*25c0*/  FMUL.FTZ R125, R87, -1.4426950216293334961 ;  /* 0xbfb8aa3b577d7820 */ /* 0x000fe20000410000 */
[----:B------:R-:W-:Y:S02]  /*25d0*/  SHF.L.U32 R106, R106, 0x10, RZ ;  /* 0x000000106a6a7819 */ /* 0x000fe400000006ff */
[----:B------:R-:W-:Y:S01]  /*25e0*/  MUFU.EX2 R123, R123 ;  /* 0x0000007b007b7308 */ /* 0x000fe20000000800 */
[----:B------:R-:W-:-:S07]  /*25f0*/  FMUL.FTZ R127, R88, -1.4426950216293334961 ;  /* 0xbfb8aa3b587f7820 */ /* 0x000fce0000410000 */
[----:B------:R-:W-:Y:S01]  /*2600*/  MUFU.EX2 R125, R125 ;  /* 0x0000007d007d7308 */ /* 0x000fe20000000800 */
[----:B------:R-:W-:-:S07]  /*2610*/  SHF.L.U32 R92, R92, 0x10, RZ ;  /* 0x000000105c5c7819 */ /* 0x000fce00000006ff */
[----:B------:R-:W-:Y:S01]  /*2620*/  MUFU.EX2 R127, R127 ;  /* 0x0000007f007f7308 */ /* 0x000fe20000000800 */
[----:B------:R-:W-:Y:S01]  /*2630*/  FMUL.FTZ R130, R92, -1.4426950216293334961 ;  /* 0xbfb8aa3b5c827820 */ /* 0x000fe20000410000 */
[----:B------:R-:W-:Y:S02]  /*2640*/  SHF.L.U32 R91, R91, 0x10, RZ ;  /* 0x000000105b5b7819 */ /* 0x000fe400000006ff */
[----:B------:R-:W-:Y:S02]  /*2650*/  SHF.L.U32 R108, R108, 0x10, RZ ;  /* 0x000000106c6c7819 */ /* 0x000fe400000006ff */
[----:B------:R-:W-:Y:S01]  /*2660*/  SHF.L.U32 R105, R105, 0x10, RZ ;  /* 0x0000001069697819 */ /* 0x000fe200000006ff */
[----:B------:R-:W-:Y:S01]  /*2670*/  FMUL.FTZ R129, R91, -1.4426950216293334961 ;  /* 0xbfb8aa3b5b817820 */ /* 0x000fe20000410000 */
[----:B------:R-:W-:Y:S01]  /*2680*/  MUFU.EX2 R130, R130 ;  /* 0x0000008200827308 */ /* 0x000fe20000000800 */
[----:B------:R-:W-:Y:S02]  /*2690*/  SHF.L.U32 R95, R95, 0x10, RZ ;  /* 0x000000105f5f7819 */ /* 0x000fe400000006ff */
[----:B------:R-:W-:-:S03]  /*26a0*/  SHF.L.U32 R118, R118, 0x10, RZ ;  /* 0x0000001076767819 */ /* 0x000fc600000006ff */
[----:B------:R-:W-:Y:S02]  /*26b0*/  FMUL.FTZ R133, R95, -1.4426950216293334961 ;  /* 0xbfb8aa3b5f857820 */ /* 0x000fe40000410000 */
[----:B------:R-:W-:Y:S01]  /*26c0*/  MUFU.EX2 R129, R129 ;  /* 0x0000008100817308 */ /* 0x000fe20000000800 */
[----:B------:R-:W-:Y:S02]  /*26d0*/  SHF.L.U32 R93, R93, 0x10, RZ ;  /* 0x000000105d5d7819 */ /* 0x000fe400000006ff */
[----:B------:R-:W-:Y:S02]  /*26e0*/  SHF.L.U32 R120, R120, 0x10, RZ ;  /* 0x0000001078787819 */ /* 0x000fe400000006ff */
[----:B------:R-:W-:Y:S01]  /*26f0*/  SHF.L.U32 R122, R122, 0x10, RZ ;  /* 0x000000107a7a7819 */ /* 0x000fe200000006ff */
[----:B------:R-:W-:Y:S02]  /*2700*/  FMUL.FTZ R131, R93, -1.4426950216293334961 ;  /* 0xbfb8aa3b5d837820 */ /* 0x000fe40000410000 */
[----:B------:R-:W-:Y:S01]  /*2710*/  MUFU.EX2 R133, R133 ;  /* 0x0000008500857308 */ /* 0x000fe20000000800 */
[----:B------:R-:W-:Y:S01]  /*2720*/  SHF.L.U32 R96, R96, 0x10, RZ ;  /* 0x0000001060607819 */ /* 0x000fe200000006ff */
[----:B------:R-:W-:Y:S04]  /*2730*/  STS.U16 [R22], R99 ;  /* 0x0000006316007388 */ /* 0x000fe80000000400 */
        /* <DEDUP_REMOVED lines=16> */
[----:B------:R-:W4:Y:S04]  /*2840*/  LDS.U16 R99, [R38] ;  /* 0x0000000026637984 */ /* 0x000f280000000400 */
[----:B-1----:R-:W1:Y:S01]  /*2850*/  LDS.U16 R2, [R38+0x4] ;  /* 0x0000040026027984 */ /* 0x002e620000000400 */
[----:B0-----:R-:W-:Y:S01]  /*2860*/  FADD.FTZ R103, R119, 1 ;  /* 0x3f80000077677421 */ /* 0x001fe20000010000 */
[----:B------:R-:W3:Y:S02]  /*2870*/  MUFU.RCP R104, R117 ;  /* 0x0000007500687308 */ /* 0x000ee40000001000 */
[----:B------:R-:W0:Y:S04]  /*2880*/  LDS.U16 R101, [R38+0x2] ;  /* 0x0000020026657984 */ /* 0x000e280000000400 */
[----:B------:R-:W0:Y:S02]  /*2890*/  LDS.U16 R111, [R38+0x6] ;  /* 0x00000600266f7984 */ /* 0x000e240000000400 */
[----:B------:R-:W3:Y:S02]  /*28a0*/  MUFU.RCP R103, R103 ;  /* 0x0000006700677308 */ /* 0x000ee40000001000 */
[----:B------:R-:W0:Y:S04]  /*28b0*/  LDS.U16 R113, [R38+0x8] ;  /* 0x0000080026717984 */ /* 0x000e280000000400 */
[----:B------:R-:W0:Y:S02]  /*28c0*/  LDS.U16 R115, [R38+0xa] ;  /* 0x00000a0026737984 */ /* 0x000e240000000400 */
[----:B--2---:R2:W-:Y:S01]  /*28d0*/  MUFU.RCP R112, R3 ;  /* 0x0000000300707308 */ /* 0x0045e20000001000 */
[----:B---3--:R-:W-:Y:S01]  /*28e0*/  FADD.FTZ R102, -R104, 1 ;  /* 0x3f80000068667421 */ /* 0x008fe20000010100 */
[----:B------:R-:W-:Y:S01]  /*28f0*/  FADD.FTZ R110, R121, 1 ;  /* 0x3f800000796e7421 */ /* 0x000fe20000010000 */
[----:B------:R-:W-:Y:S01]  /*2900*/  FADD.FTZ R107, R123, 1 ;  /* 0x3f8000007b6b7421 */ /* 0x000fe20000010000 */
[----:B------:R-:W-:Y:S01]  /*2910*/  FADD.FTZ R114, R125, 1 ;  /* 0x3f8000007d727421 */ /* 0x000fe20000010000 */
[----:B------:R-:W-:Y:S01]  /*2920*/  FADD.FTZ R109, R127, 1 ;  /* 0x3f8000007f6d7421 */ /* 0x000fe20000010000 */
[----:B------:R-:W-:Y:S01]  /*2930*/  FADD.FTZ R116, R128, 1 ;  /* 0x3f80000080747421 */ /* 0x000fe20000010000 */
[----:B------:R-:W-:Y:S01]  /*2940*/  SHF.L.U32 R97, R97, 0x10, RZ ;  /* 0x0000001061617819 */ /* 0x000fe200000006ff */
[----:B------:R-:W-:Y:S01]  /*2950*/  FMUL.FTZ R134, R96, -1.4426950216293334961 ;  /* 0xbfb8aa3b60867820 */ /* 0x000fe20000410000 */
[----:B--2---:R-:W-:Y:S01]  /*2960*/  FADD.FTZ R3, -R103, 1 ;  /* 0x3f80000067037421 */ /* 0x004fe20000010100 */
[----:B------:R-:W-:Y:S01]  /*2970*/  FFMA.FTZ R124, R5, R102, 1 ;  /* 0x3f800000057c7423 */ /* 0x000fe20000010066 */
[----:B------:R-:W-:Y:S01]  /*2980*/  MUFU.EX2 R131, R131 ;  /* 0x0000008300837308 */ /* 0x000fe20000000800 */
[----:B------:R-:W-:Y:S01]  /*2990*/  LDS.U16 R127, [R38+0x10] ;  /* 0x00001000267f7984 */ /* 0x000fe20000000400 */
[----:B------:R-:W-:Y:S01]  /*29a0*/  FFMA.FTZ R117, R4, R3, 1 ;  /* 0x3f80000004757423 */ /* 0x000fe20000010003 */
[----:B------:R-:W-:-:S02]  /*29b0*/  FADD.FTZ R129, R129, 1 ;  /* 0x3f80000081817421 */ /* 0x000fc40000010000 */
[----:B------:R-:W-:Y:S01]  /*29c0*/  LDS.U16 R136, [R38+0x18] ;  /* 0x0000180026887984 */ /* 0x000fe20000000400 */
[----:B----4-:R-:W-:-:S03]  /*29d0*/  SHF.L.U32 R99, R99, 0x10, RZ ;  /* 0x0000001063637819 */ /* 0x010fc600000006ff */
[----:B------:R-:W-:Y:S01]  /*29e0*/  LDS.U16 R139, [R38+0x1e] ;  /* 0x00001e00268b7984 */ /* 0x000fe20000000400 */
[----:B-1----:R-:W-:Y:S01]  /*29f0*/  SHF.L.U32 R102, R2, 0x10, RZ ;  /* 0x0000001002667819 */ /* 0x002fe200000006ff */
[----:B------:R-:W-:Y:S02]  /*2a00*/  FMUL.FTZ R3, R106, R99 ;  /* 0x000000636a037220 */ /* 0x000fe40000410000 */
[----:B------:R-:W1:Y:S01]  /*2a10*/  LDS.U16 R2, [R38+0xc] ;  /* 0x00000c0026027984 */ /* 0x000e620000000400 */
[----:B------:R-:W2:Y:S01]  /*2a20*/  MUFU.RCP R110, R110 ;  /* 0x0000006e006e7308 */ /* 0x000ea20000001000 */
[----:B------:R-:W-:-:S04]  /*2a30*/  FMUL.FTZ R3, R104, R3 ;  /* 0x0000000368037220 */ /* 0x000fc80000410000 */
[----:B------:R-:W-:Y:S02]  /*2a40*/  FMUL.FTZ R137, R3, R124 ;  /* 0x0000007c03897220 */ /* 0x000fe40000410000 */
[----:B------:R-:W3:Y:S01]  /*2a50*/  LDS.U16 R3, [R38+0xe] ;  /* 0x00000e0026037984 */ /* 0x000ee20000000400 */
[----:B------:R-:W4:Y:S01]  /*2a60*/  MUFU.RCP R107, R107 ;  /* 0x0000006b006b7308 */ /* 0x000f220000001000 */
[----:B0-----:R-:W-:Y:S01]  /*2a70*/  SHF.L.U32 R101, R101, 0x10, RZ ;  /* 0x0000001065657819 */ /* 0x001fe200000006ff */
[----:B------:R-:W-:-:S04]  /*2a80*/  FMUL.FTZ R119, R105, R102 ;  /* 0x0000006669777220 */ /* 0x000fc80000410000 */
[----:B------:R-:W-:Y:S02]  /*2a90*/  FMUL.FTZ R126, R108, R101 ;  /* 0x000000656c7e7220 */ /* 0x000fe40000410000 */
[----:B------:R-:W0:Y:S01]  /*2aa0*/  MUFU.RCP R114, R114 ;  /* 0x0000007200727308 */ /* 0x000e220000001000 */
[C---:B--2---:R-:W-:Y:S01]  /*2ab0*/  FADD.FTZ R128, -R110.reuse, 1 ;  /* 0x3f8000006e807421 */ /* 0x044fe20000010100 */
[----:B------:R-:W-:Y:S01]  /*2ac0*/  FMUL.FTZ R126, R103, R126 ;  /* 0x0000007e677e7220 */ /* 0x000fe20000410000 */
[----:B------:R-:W-:Y:S01]  /*2ad0*/  FMUL.FTZ R119, R110, R119 ;  /* 0x000000776e777220 */ /* 0x000fe20000410000 */
[----:B------:R-:W-:Y:S01]  /*2ae0*/  SHF.L.U32 R111, R111, 0x10, RZ ;  /* 0x000000106f6f7819 */ /* 0x000fe200000006ff */
[----:B------:R-:W-:-:S03]  /*2af0*/  FFMA.FTZ R128, R53, R128, 1 ;  /* 0x3f80000035807423 */ /* 0x000fc60000010080 */
[----:B------:R-:W2:Y:S01]  /*2b00*/  MUFU.RCP R109, R109 ;  /* 0x0000006d006d7308 */ /* 0x000ea20000001000 */
[----:B------:R-:W-:Y:S01]  /*2b10*/  SHF.L.U32 R113, R113, 0x10, RZ ;  /* 0x0000001071717819 */ /* 0x000fe200000006ff */
[----:B------:R-:W-:Y:S01]  /*2b20*/  FMUL.FTZ R140, R126, R117 ;  /* 0x000000757e8c7220 */ /* 0x000fe20000410000 */
[----:B------:R-:W-:Y:S01]  /*2b30*/  FMUL.FTZ R141, R119, R128 ;  /* 0x00000080778d7220 */ /* 0x000fe20000410000 */
[----:B------:R-:W-:Y:S01]  /*2b40*/  FADD.FTZ R126, -R112, 1 ;  /* 0x3f800000707e7421 */ /* 0x000fe20000010100 */
[----:B------:R-:W-:Y:S01]  /*2b50*/  FMUL.FTZ R119, R118, R111 ;  /* 0x0000006f76777220 */ /* 0x000fe20000410000 */
[----:B------:R-:W-:Y:S01]  /*2b60*/  SHF.L.U32 R115, R115, 0x10, RZ ;  /* 0x0000001073737819 */ /* 0x000fe200000006ff */
[----:B----4-:R-:W-:Y:S01]  /*2b70*/  FADD.FTZ R121, -R107, 1 ;  /* 0x3f8000006b797421 */ /* 0x010fe20000010100 */
[----:B------:R-:W-:Y:S01]  /*2b80*/  FMUL.FTZ R128, R120, R113 ;  /* 0x0000007178807220 */ /* 0x000fe20000410000 */
[----:B------:R-:W-:Y:S01]  /*2b90*/  FFMA.FTZ R126, R85, R126, 1 ;  /* 0x3f800000557e7423 */ /* 0x000fe2000001007e */
[----:B------:R-:W-:Y:S01]  /*2ba0*/  FMUL.FTZ R119, R112, R119 ;  /* 0x0000007770777220 */ /* 0x000fe20000410000 */
[----:B------:R-:W-:Y:S01]  /*2bb0*/  FADD.FTZ R117, R130, 1 ;  /* 0x3f80000082757421 */ /* 0x000fe20000010000 */
[----:B------:R-:W4:Y:S01]  /*2bc0*/  MUFU.RCP R116, R116 ;  /* 0x0000007400747308 */ /* 0x000f220000001000 */
[----:B0-----:R-:W-:Y:S01]  /*2bd0*/  FADD.FTZ R130, -R114, 1 ;  /* 0x3f80000072827421 */ /* 0x001fe20000010100 */
[----:B------:R-:W-:Y:S01]  /*2be0*/  FFMA.FTZ R121, R86, R121, 1 ;  /* 0x3f80000056797423 */ /* 0x000fe20000010079 */
[----:B------:R-:W-:Y:S01]  /*2bf0*/  FMUL.FTZ R123, R122, R115 ;  /* 0x000000737a7b7220 */ /* 0x000fe20000410000 */
[----:B------:R-:W-:Y:S01]  /*2c00*/  FMUL.FTZ R128, R107, R128 ;  /* 0x000000806b807220 */ /* 0x000fe20000410000 */
[----:B------:R-:W-:Y:S01]  /*2c10*/  FMUL.FTZ R142, R119, R126 ;  /* 0x0000007e778e7220 */ /* 0x000fe20000410000 */
[----:B------:R-:W-:Y:S01]  /*2c20*/  SHF.L.U32 R119, R100, 0x10, RZ ;  /* 0x0000001064777819 */ /* 0x000fe200000006ff */
[----:B------:R-:W-:Y:S01]  /*2c30*/  FMUL.FTZ R135, R97, -1.4426950216293334961 ;  /* 0xbfb8aa3b61877820 */ /* 0x000fe20000410000 */
[----:B-1----:R-:W-:Y:S01]  /*2c40*/  SHF.L.U32 R100, R2, 0x10, RZ ;  /* 0x0000001002647819 */ /* 0x002fe200000006ff */
[----:B------:R-:W-:Y:S01]  /*2c50*/  FFMA.FTZ R130, R87, R130, 1 ;  /* 0x3f80000057827423 */ /* 0x000fe20000010082 */
[----:B------:R-:W-:Y:S01]  /*2c60*/  FMUL.FTZ R123, R114, R123 ;  /* 0x0000007b727b7220 */ /* 0x000fe20000410000 */
[----:B------:R-:W-:Y:S01]  /*2c70*/  FMUL.FTZ R143, R128, R121 ;  /* 0x00000079808f7220 */ /* 0x000fe20000410000 */
[----:B--2---:R-:W-:Y:S01]  /*2c80*/  FADD.FTZ R121, -R109, 1 ;  /* 0x3f8000006d797421 */ /* 0x004fe20000010100 */
[----:B------:R-:W0:Y:S01]  /*2c90*/  MUFU.EX2 R134, R134 ;  /* 0x0000008600867308 */ /* 0x000e220000000800 */
[----:B------:R-:W-:Y:S01]  /*2ca0*/  FMUL.FTZ R144, R123, R130 ;  /* 0x000000827b907220 */ /* 0x000fe20000410000 */
[----:B------:R-:W-:Y:S01]  /*2cb0*/  FMUL.FTZ R128, R119, R100 ;  /* 0x0000006477807220 */ /* 0x000fe20000410000 */
[----:B------:R-:W-:Y:S01]  /*2cc0*/  FFMA.FTZ R130, R88, R121, 1 ;  /* 0x3f80000058827423 */ /* 0x000fe20000010079 */
[----:B------:R-:W-:Y:S01]  /*2cd0*/  SHF.L.U32 R121, R90, 0x10, RZ ;  /* 0x000000105a797819 */ /* 0x000fe200000006ff */
[----:B------:R-:W-:Y:S03]  /*2ce0*/  LDS.U16 R2, [R38+0x12] ;  /* 0x0000120026027984 */ /* 0x000fe60000000400 */
[----:B------:R1:W2:Y:S01]  /*2cf0*/  MUFU.EX2 R138, R135 ;  /* 0x00000087008a7308 */ /* 0x0002a20000000800 */
[----:B---3--:R-:W-:Y:S01]  /*2d00*/  SHF.L.U32 R90, R3, 0x10, RZ ;  /* 0x00000010035a7819 */ /* 0x008fe200000006ff */
[----:B------:R-:W-:-:S06]  /*2d10*/  FMUL.FTZ R123, R109, R128 ;  /* 0x000000806d7b7220 */ /* 0x000fcc0000410000 */
[----:B------:R3:W2:Y:S01]  /*2d20*/  MUFU.RCP R124, R129 ;  /* 0x00000081007c7308 */ /* 0x0006a20000001000 */
[----:B-1----:R-:W1:Y:S01]  /*2d30*/  LDS.U16 R135, [R38+0x16] ;  /* 0x0000160026877984 */ /* 0x002e620000000400 */
[----:B------:R-:W-:Y:S01]  /*2d40*/  FMUL.FTZ R145, R123, R130 ;  /* 0x000000827b917220 */ /* 0x000fe20000410000 */
[----:B------:R-:W-:Y:S01]  /*2d50*/  FMUL.FTZ R3, R121, R90 ;  /* 0x0000005a79037220 */ /* 0x000fe20000410000 */
[----:B---3--:R-:W-:Y:S02]  /*2d60*/  FADD.FTZ R129, R133, 1 ;  /* 0x3f80000085817421 */ /* 0x008fe40000010000 */
[----:B------:R-:W3:Y:S01]  /*2d70*/  LDS.U16 R133, [R38+0x14] ;  /* 0x0000140026857984 */ /* 0x000ee20000000400 */
[C---:B----4-:R-:W-:Y:S01]  /*2d80*/  FADD.FTZ R130, -R116.reuse, 1 ;  /* 0x3f80000074827421 */ /* 0x050fe20000010100 */
[----:B------:R-:W-:Y:S01]  /*2d90*/  FADD.FTZ R131, R131, 1 ;  /* 0x3f80000083837421 */ /* 0x000fe20000010000 */
[----:B------:R-:W-:Y:S02]  /*2da0*/  FMUL.FTZ R3, R116, R3 ;  /* 0x0000000374037220 */ /* 0x000fe40000410000 */
[----:B------:R-:W-:Y:S01]  /*2db0*/  FFMA.FTZ R130, R89, R130, 1 ;  /* 0x3f80000059827423 */ /* 0x000fe20000010082 */
[----:B------:R0:W-:Y:S01]  /*2dc0*/  MUFU.RCP R126, R131 ;  /* 0x00000083007e7308 */ /* 0x0001e20000001000 */
[----:B------:R-:W-:-:S02]  /*2dd0*/  FADD.FTZ R125, R132, 1 ;  /* 0x3f800000847d7421 */ /* 0x000fc40000010000 */
[----:B------:R-:W-:Y:S02]  /*2de0*/  FMUL.FTZ R146, R3, R130 ;  /* 0x0000008203927220 */ /* 0x000fe40000410000 */
[----:B------:R-:W4:Y:S01]  /*2df0*/  LDS.U16 R3, [R38+0x1a] ;  /* 0x00001a0026037984 */ /* 0x000f220000000400 */
[----:B0-----:R-:W-:Y:S01]  /*2e00*/  FADD.FTZ R131, R134, 1 ;  /* 0x3f80000086837421 */ /* 0x001fe20000010000 */
[----:B--2---:R-:W-:Y:S02]  /*2e10*/  FADD.FTZ R134, R138, 1 ;  /* 0x3f8000008a867421 */ /* 0x004fe40000010000 */
[----:B------:R-:W0:Y:S01]  /*2e20*/  LDS.U16 R138, [R38+0x1c] ;  /* 0x00001c00268a7984 */ /* 0x000e220000000400 */
[----:B------:R-:W2:Y:S01]  /*2e30*/  MUFU.RCP R125, R125 ;  /* 0x0000007d007d7308 */ /* 0x000ea20000001000 */
[----:B------:R-:W-:Y:S02]  /*2e40*/  SHF.L.U32 R123, R54, 0x10, RZ ;  /* 0x00000010367b7819 */ /* 0x000fe400000006ff */
[----:B------:R-:W-:Y:S01]  /*2e50*/  SHF.L.U32 R54, R127, 0x10, RZ ;  /* 0x000000107f367819 */ /* 0x000fe200000006ff */
[----:B------:R-:W-:-:S04]  /*2e60*/  FADD.FTZ R132, -R124, 1 ;  /* 0x3f8000007c847421 */ /* 0x000fc80000010100 */
[----:B------:R-:W3:Y:S01]  /*2e70*/  MUFU.RCP R117, R117 ;  /* 0x0000007500757308 */ /* 0x000ee20000001000 */
[----:B------:R-:W-:-:S07]  /*2e80*/  FFMA.FTZ R132, R91, R132, 1 ;  /* 0x3f8000005b847423 */ /* 0x000fce0000010084 */
[----:B------:R1:W4:Y:S02]  /*2e90*/  MUFU.RCP R128, R129 ;  /* 0x0000008100807308 */ /* 0x0003240000001000 */
[----:B-1----:R-:W-:-:S04]  /*2ea0*/  FMUL.FTZ R129, R123, R54 ;  /* 0x000000367b817220 */ /* 0x002fc80000410000 */
[----:B------:R-:W-:Y:S01]  /*2eb0*/  FMUL.FTZ R129, R124, R129 ;  /* 0x000000817c817220 */ /* 0x000fe20000410000 */
[----:B------:R-:W-:Y:S01]  /*2ec0*/  SHF.L.U32 R130, R52, 0x10, RZ ;  /* 0x0000001034827819 */ /* 0x000fe200000006ff */
[----:B------:R-:W-:Y:S02]  /*2ed0*/  FADD.FTZ R52, R148, 1 ;  /* 0x3f80000094347421 */ /* 0x000fe40000010000 */
[----:B------:R-:W-:Y:S01]  /*2ee0*/  FMUL.FTZ R147, R129, R132 ;  /* 0x0000008481937220 */ /* 0x000fe20000410000 */
[----:B------:R-:W-:Y:S01]  /*2ef0*/  SHF.L.U32 R129, R51, 0x10, RZ ;  /* 0x0000001033817819 */ /* 0x000fe200000006ff */
[----:B--2---:R-:W-:Y:S01]  /*2f00*/  FADD.FTZ R51, -R125, 1 ;  /* 0x3f8000007d337421 */ /* 0x004fe20000010100 */
[----:B------:R-:W-:Y:S01]  /*2f10*/  SHF.L.U32 R132, R50, 0x10, RZ ;  /* 0x0000001032847819 */ /* 0x000fe200000006ff */
[----:B------:R-:W-:Y:S01]  /*2f20*/  FADD.FTZ R50, -R126, 1 ;  /* 0x3f8000007e327421 */ /* 0x000fe20000010100 */
[----:B------:R1:W2:Y:S01]  /*2f30*/  MUFU.RCP R127, R131 ;  /* 0x00000083007f7308 */ /* 0x0002a20000001000 */
[----:B------:R-:W-:Y:S01]  /*2f40*/  FFMA.FTZ R151, R94, R51, 1 ;  /* 0x3f8000005e977423 */ /* 0x000fe20000010033 */
[----:B------:R-:W-:Y:S01]  /*2f50*/  SHF.L.U32 R51, R135, 0x10, RZ ;  /* 0x0000001087337819 */ /* 0x000fe200000006ff */
[----:B------:R-:W-:Y:S01]  /*2f60*/  FFMA.FTZ R148, R93, R50, 1 ;  /* 0x3f8000005d947423 */ /* 0x000fe20000010032 */
[----:B---3--:R-:W-:-:S04]  /*2f70*/  SHF.L.U32 R50, R133, 0x10, RZ ;  /* 0x0000001085327819 */ /* 0x008fc800000006ff */
[----:B------:R3:W-:Y:S01]  /*2f80*/  MUFU.RCP R153, R52 ;  /* 0x0000003400997308 */ /* 0x0007e20000001000 */
[----:B-1----:R-:W-:Y:S01]  /*2f90*/  SHF.L.U32 R131, R49, 0x10, RZ ;  /* 0x0000001031837819 */ /* 0x002fe200000006ff */
[----:B------:R-:W-:Y:S01]  /*2fa0*/  FADD.FTZ R49, -R117, 1 ;  /* 0x3f80000075317421 */ /* 0x000fe20000010100 */
[----:B----4-:R-:W-:Y:S01]  /*2fb0*/  FADD.FTZ R150, -R128, 1 ;  /* 0x3f80000080967421 */ /* 0x010fe20000010100 */
[----:B---3--:R-:W-:-:S04]  /*2fc0*/  SHF.L.U32 R52, R136, 0x10, RZ ;  /* 0x0000001088347819 */ /* 0x008fc800000006ff */
[----:B------:R-:W1:Y:S01]  /*2fd0*/  MUFU.RCP R134, R134 ;  /* 0x0000008600867308 */ /* 0x000e620000001000 */
[----:B------:R-:W-:Y:S01]  /*2fe0*/  FFMA.FTZ R149, R92, R49, 1 ;  /* 0x3f8000005c957423 */ /* 0x000fe20000010031 */
[----:B------:R-:W-:Y:S01]  /*2ff0*/  FMUL.FTZ R136, R132, R51 ;  /* 0x0000003384887220 */ /* 0x000fe20000410000 */
        /* <DEDUP_REMOVED lines=18> */
[----:B0-----:R-:W-:Y:S02]  /*3120*/  SHF.L.U32 R48, R138, 0x10, RZ ;  /* 0x000000108a307819 */ /* 0x001fe400000006ff */
[----:B------:R-:W-:Y:S01]  /*3130*/  SHF.L.U32 R133, R139, 0x10, RZ ;  /* 0x000000108b857819 */ /* 0x000fe200000006ff */
[----:B------:R-:W-:Y:S01]  /*3140*/  FMUL.FTZ R2, R2, R149 ;  /* 0x0000009502027220 */ /* 0x000fe20000410000 */
[----:B--2---:R-:W-:Y:S01]  /*3150*/  FADD.FTZ R7, -R127, 1 ;  /* 0x3f8000007f077421 */ /* 0x004fe20000010100 */
[----:B-1----:R-:W-:Y:S01]  /*3160*/  FADD.FTZ R140, -R134, 1 ;  /* 0x3f800000868c7421 */ /* 0x002fe20000010100 */
        /* <DEDUP_REMOVED lines=16> */
[----:B------:R-:W-:Y:S02]  /*3270*/  ISETP.NE.AND P1, PT, R20, RZ, PT ;  /* 0x000000ff1400720c */ /* 0x000fe40003f25270 */
        /* <DEDUP_REMOVED lines=149> */
[----:B------:R1:W-:Y:S01]  /*3bd0*/  STS.U16 [R38], R4 ;  /* 0x0000000426007388 */ /* 0x0003e20000000400 */
[----:B------:R-:W-:Y:S02]  /*3be0*/  F2FP.BF16.F32.PACK_AB R49, R49, R54 ;  /* 0x000000363131723e */ /* 0x000fe400000010ff */
[----:B------:R-:W-:Y:S01]  /*3bf0*/  F2FP.BF16.F32.PACK_AB R50, R51, R50 ;  /* 0x000000323332723e */ /* 0x000fe200000010ff */
[----:B------:R2:W-:Y:S01]  /*3c00*/  STS.U16 [R38+0x2], R6 ;  /* 0x0000020626007388 */ /* 0x0005e20000000400 */
[----:B------:R-:W-:Y:S02]  /*3c10*/  F2FP.BF16.F32.PACK_AB R3, R3, R52 ;  /* 0x000000340303723e */ /* 0x000fe400000010ff */
[----:B------:R-:W-:Y:S01]  /*3c20*/  F2FP.BF16.F32.PACK_AB R48, R133, R48 ;  /* 0x000000308530723e */ /* 0x000fe200000010ff */
[----:B------:R3:W-:Y:S01]  /*3c30*/  STS.U16 [R38+0x8], R86 ;  /* 0x0000085626007388 */ /* 0x0007e20000000400 */
[----:B------:R-:W-:-:S02]  /*3c40*/  PRMT R85, R86, 0x7632, R85 ;  /* 0x0000763256557816 */ /* 0x000fc40000000055 */
        /* <DEDUP_REMOVED lines=8> */
[----:B------:R-:W-:Y:S01]  /*3cd0*/  PRMT R54, R3, 0x7632, R54 ;  /* 0x0000763203367816 */ /* 0x000fe20000000036 */
[----:B------:R-:W-:Y:S01]  /*3ce0*/  STS.U16 [R38+0xa], R85 ;  /* 0x00000a5526007388 */ /* 0x000fe20000000400 */
[----:B---3--:R-:W-:Y:S01]  /*3cf0*/  PRMT R86, R48, 0x7632, R86 ;  /* 0x0000763230567816 */ /* 0x008fe20000000056 */
[----:B------:R-:W-:Y:S01]  /*3d00*/  UMOV UR12, UR18 ;  /* 0x00000012000c7c82 */ /* 0x000fe20008000000 */
[----:B----4-:R-:W-:Y:S01]  /*3d10*/  MOV R2, UR16 ;  /* 0x0000001000027c02 */ /* 0x010fe20008000f00 */
        /* <DEDUP_REMOVED lines=68> */
.L_x_12445:
[----:B------:R-:W-:Y:S01]  /*4160*/  SHF.L.U32 R55, R55, 0x10, RZ ;  /* 0x0000001037377819 */ /* 0x000fe200000006ff */
[----:B------:R-:W-:Y:S01]  /*4170*/  BAR.SYNC.DEFER_BLOCKING 0x0 ;  /* 0x0000000000007b1d */ /* 0x000fe20000010000 */
[----:B------:R-:W-:Y:S01]  /*4180*/  SHF.L.U32 R56, R56, 0x10, RZ ;  /* 0x0000001038387819 */ /* 0x000fe200000006ff */
[----:B------:R-:W-:Y:S01]  /*4190*/  UISETP.GE.AND UP0, UPT, UR33, 0x1, UPT ;  /* 0x000000012100788c */ /* 0x000fe2000bf06270 */
[----:B------:R-:W-:Y:S01]  /*41a0*/  SHF.L.U32 R57, R57, 0x10, RZ ;  /* 0x0000001039397819 */ /* 0x000fe200000006ff */
[----:B------:R-:W-:Y:S01]  /*41b0*/  FFMA.FTZ R18, R103, R55, R18 ;  /* 0x0000003767127223 */ /* 0x000fe20000010012 */
[----:B------:R-:W-:Y:S01]  /*41c0*/  SHF.L.U32 R58, R58, 0x10, RZ ;  /* 0x000000103a3a7819 */ /* 0x000fe200000006ff */
[----:B------:R-:W-:Y:S01]  /*41d0*/  HFMA2 R54, -RZ, RZ, 0, 0 ;  /* 0x00000000ff367431 */ /* 0x000fe200000001ff */
        /* <DEDUP_REMOVED lines=10> */
[----:B------:R-:W-:Y:S01]  /*4280*/  SHF.L.U32 R10, R77, 0x10, RZ ;  /* 0x000000104d0a7819 */ /* 0x000fe200000006ff */
[----:B-----5:R-:W-:Y:S01]  /*4290*/  FADD.FTZ R77, R0, R17 ;  /* 0x00000011004d7221 */ /* 0x020fe20000010000 */
        /* <DEDUP_REMOVED lines=44> */
[----:B------:R-:W-:-:S02]  /*4560*/  CS2R R40, SRZ ;  /* 0x0000000000287805 */ /* 0x000fc4000001ff00 */
        /* <DEDUP_REMOVED lines=54> */
.L_x_12464:
        /* <DEDUP_REMOVED lines=42> */
[----:B------:R0:W-:Y:S08]  /*4b70*/  MUFU.EX2 R126, R6 ;  /* 0x00000006007e7308 */ /* 0x0001f00000000800 */
[----:B------:R-:W-:Y:S01]  /*4b80*/  MUFU.COS R128, R120 ;  /* 0x0000007800807308 */ /* 0x000fe20000000000 */
[----:B0-----:R-:W-:-:S04]  /*4b90*/  FMUL.FTZ R6, R80, R9 ;  /* 0x0000000950067220 */ /* 0x001fc80000410000 */
[----:B------:R-:W-:Y:S01]  /*4ba0*/  FMUL.RZ R132, R6, 0.15915493667125701904 ;  /* 0x3e22f98306847820 */ /* 0x000fe2000040c000 */
[----:B------:R-:W-:Y:S02]  /*4bb0*/  FMUL.FTZ R6, R80, R14 ;  /* 0x0000000e50067220 */ /* 0x000fe40000410000 */
[----:B------:R0:W-:Y:S08]  /*4bc0*/  MUFU.EX2 R120, R7 ;  /* 0x0000000700787308 */ /* 0x0001f00000000800 */
[----:B------:R4:W-:Y:S01]  /*4bd0*/  MUFU.EX2 R125, R6 ;  /* 0x00000006007d7308 */ /* 0x0009e20000000800 */
[----:B0-----:R-:W-:-:S04]  /*4be0*/  FMUL.FTZ R7, R81, R9 ;  /* 0x0000000951077220 */ /* 0x001fc80000410000 */
[----:B------:R-:W-:Y:S01]  /*4bf0*/  FMUL.RZ R135, R7, 0.15915493667125701904 ;  /* 0x3e22f98307877820 */ /* 0x000fe2000040c000 */
[----:B------:R-:W-:Y:S02]  /*4c00*/  FMUL.FTZ R7, R81, R14 ;  /* 0x0000000e51077220 */ /* 0x000fe40000410000 */
[----:B------:R-:W-:Y:S01]  /*4c10*/  MUFU.SIN R130, R132 ;  /* 0x0000008400827308 */ /* 0x000fe20000000400 */
[----:B----4-:R-:W-:-:S07]  /*4c20*/  FMUL.FTZ R6, R83, R9 ;  /* 0x0000000953067220 */ /* 0x010fce0000410000 */
[----:B------:R0:W-:Y:S08]  /*4c30*/  MUFU.EX2 R129, R7 ;  /* 0x0000000700817308 */ /* 0x0001f00000000800 */
[----:B------:R4:W-:Y:S01]  /*4c40*/  MUFU.COS R134, R132 ;  /* 0x0000008400867308 */ /* 0x0009e20000000000 */
[----:B0-----:R-:W-:-:S04]  /*4c50*/  FMUL.FTZ R7, R84, R9 ;  /* 0x0000000954077220 */ /* 0x001fc80000410000 */
[----:B------:R-:W-:Y:S01]  /*4c60*/  FMUL.RZ R143, R7, 0.15915493667125701904 ;  /* 0x3e22f983078f7820 */ /* 0x000fe2000040c000 */
[-C--:B------:R-:W-:Y:S02]  /*4c70*/  FMUL.FTZ R7, R84, R14.reuse ;  /* 0x0000000e54077220 */ /* 0x080fe40000410000 */
[----:B------:R-:W-:Y:S01]  /*4c80*/  MUFU.SIN R13, R124 ;  /* 0x0000007c000d7308 */ /* 0x000fe20000000400 */
[----:B----4-:R-:W-:Y:S01]  /*4c90*/  FMUL.RZ R132, R6, 0.15915493667125701904 ;  /* 0x3e22f98306847820 */ /* 0x010fe2000040c000 */
[----:B------:R-:W-:-:S06]  /*4ca0*/  FMUL.FTZ R6, R83, R14 ;  /* 0x0000000e53067220 */ /* 0x000fcc0000410000 */
[----:B------:R0:W-:Y:S08]  /*4cb0*/  MUFU.COS R121, R124 ;  /* 0x0000007c00797308 */ /* 0x0001f00000000000 */
[----:B------:R-:W-:Y:S01]  /*4cc0*/  MUFU.SIN R119, R123 ;  /* 0x0000007b00777308 */ /* 0x000fe20000000400 */
[----:B0-----:R-:W-:-:S07]  /*4cd0*/  FMUL.FTZ R124, R82, R9 ;  /* 0x00000009527c7220 */ /* 0x001fce0000410000 */
[----:B------:R-:W0:Y:S08]  /*4ce0*/  MUFU.COS R131, R123 ;  /* 0x0000007b00837308 */ /* 0x000e300000000000 */
[----:B------:R-:W-:Y:S08]  /*4cf0*/  MUFU.SIN R123, R127 ;  /* 0x0000007f007b7308 */ /* 0x000ff00000000400 */
[----:B------:R4:W-:Y:S01]  /*4d00*/  MUFU.COS R133, R127 ;  /* 0x0000007f00857308 */ /* 0x0009e20000000000 */
[C---:B0-----:R-:W-:Y:S01]  /*4d10*/  FMUL.FTZ R131, R126.reuse, R131 ;  /* 0x000000837e837220 */ /* 0x041fe20000410000 */
[----:B------:R-:W-:-:S06]  /*4d20*/  FMUL.FTZ R126, R126, R119 ;  /* 0x000000777e7e7220 */ /* 0x000fcc0000410000 */
[----:B------:R0:W-:Y:S01]  /*4d30*/  MUFU.EX2 R166, R6 ;  /* 0x0000000600a67308 */ /* 0x0001e20000000800 */
[----:B----4-:R-:W-:Y:S01]  /*4d40*/  FMUL.RZ R127, R124, 0.15915493667125701904 ;  /* 0x3e22f9837c7f7820 */ /* 0x010fe2000040c000 */
[----:B------:R-:W-:-:S06]  /*4d50*/  FMUL.FTZ R124, R82, R14 ;  /* 0x0000000e527c7220 */ /* 0x000fcc0000410000 */
[----:B------:R4:W-:Y:S01]  /*4d60*/  MUFU.EX2 R169, R7 ;  /* 0x0000000700a97308 */ /* 0x0009e20000000800 */
[----:B0-----:R-:W-:-:S07]  /*4d70*/  FMUL.FTZ R6, R86, R9 ;  /* 0x0000000956067220 */ /* 0x001fce0000410000 */
[----:B------:R-:W-:Y:S01]  /*4d80*/  MUFU.SIN R136, R135 ;  /* 0x0000008700887308 */ /* 0x000fe20000000400 */
[----:B----4-:R-:W-:-:S04]  /*4d90*/  FMUL.FTZ R7, R87, R9 ;  /* 0x0000000957077220 */ /* 0x010fc80000410000 */
[----:B------:R-:W-:Y:S01]  /*4da0*/  FMUL.RZ R149, R7, 0.15915493667125701904 ;  /* 0x3e22f98307957820 */ /* 0x000fe2000040c000 */
[----:B------:R-:W-:Y:S02]  /*4db0*/  FMUL.FTZ R7, R87, R14 ;  /* 0x0000000e57077220 */ /* 0x000fe40000410000 */
[----:B------:R-:W0:Y:S08]  /*4dc0*/  MUFU.COS R138, R135 ;  /* 0x00000087008a7308 */ /* 0x000e300000000000 */
[----:B------:R-:W-:Y:S08]  /*4dd0*/  MUFU.SIN R135, R132 ;  /* 0x0000008400877308 */ /* 0x000ff00000000400 */
[----:B------:R4:W5:Y:S01]  /*4de0*/  MUFU.COS R137, R132 ;  /* 0x0000008400897308 */ /* 0x0009620000000000 */
[----:B0-----:R-:W-:-:S07]  /*4df0*/  FMUL.FTZ R138, R129, R138 ;  /* 0x0000008a818a7220 */ /* 0x001fce0000410000 */
[----:B------:R0:W-:Y:S01]  /*4e00*/  MUFU.EX2 R163, R124 ;  /* 0x0000007c00a37308 */ /* 0x0001e20000000800 */
[----:B----4-:R-:W-:Y:S01]  /*4e10*/  FMUL.RZ R132, R6, 0.15915493667125701904 ;  /* 0x3e22f98306847820 */ /* 0x010fe2000040c000 */
[----:B------:R-:W-:-:S06]  /*4e20*/  FMUL.FTZ R6, R86, R14 ;  /* 0x0000000e56067220 */ /* 0x000fcc0000410000 */
[----:B------:R-:W-:Y:S01]  /*4e30*/  MUFU.SIN R140, R127 ;  /* 0x0000007f008c7308 */ /* 0x000fe20000000400 */
[----:B0-----:R-:W-:Y:S01]  /*4e40*/  FMUL.FTZ R124, R85, R9 ;  /* 0x00000009557c7220 */ /* 0x001fe20000410000 */
[C---:B-----5:R-:W-:Y:S01]  /*4e50*/  FMUL.FTZ R164, R166.reuse, R137 ;  /* 0x00000089a6a47220 */ /* 0x060fe20000410000 */
[----:B------:R-:W-:-:S05]  /*4e60*/  FMUL.FTZ R166, R166, R135 ;  /* 0x00000087a6a67220 */ /* 0x000fca0000410000 */
[----:B------:R0:W4:Y:S08]  /*4e70*/  MUFU.COS R142, R127 ;  /* 0x0000007f008e7308 */ /* 0x0001300000000000 */
[----:B------:R5:W-:Y:S01]  /*4e80*/  MUFU.EX2 R173, R6 ;  /* 0x0000000600ad7308 */ /* 0x000be20000000800 */
[----:B0-----:R-:W-:Y:S01]  /*4e90*/  FMUL.RZ R127, R124, 0.15915493667125701904 ;  /* 0x3e22f9837c7f7820 */ /* 0x001fe2000040c000 */
[----:B------:R-:W-:-:S06]  /*4ea0*/  FMUL.FTZ R124, R85, R14 ;  /* 0x0000000e557c7220 */ /* 0x000fcc0000410000 */
[----:B------:R0:W-:Y:S01]  /*4eb0*/  MUFU.EX2 R178, R7 ;  /* 0x0000000700b27308 */ /* 0x0001e20000000800 */
[----:B-----5:R-:W-:Y:S01]  /*4ec0*/  FMUL.FTZ R6, R89, R9 ;  /* 0x0000000959067220 */ /* 0x020fe20000410000 */
[C---:B----4-:R-:W-:Y:S01]  /*4ed0*/  FMUL.FTZ R165, R163.reuse, R142 ;  /* 0x0000008ea3a57220 */ /* 0x050fe20000410000 */
        /* <DEDUP_REMOVED lines=11> */
[----:B---3--:R-:W-:Y:S01]  /*4f90*/  FMUL.FTZ R124, R88, R9 ;  /* 0x00000009587c7220 */ /* 0x008fe20000410000 */
[----:B------:R-:W-:Y:S01]  /*4fa0*/  FMUL.RZ R4, R2, 0.15915493667125701904 ;  /* 0x3e22f98302047820 */ /* 0x000fe2000040c000 */
[----:B------:R-:W-:Y:S01]  /*4fb0*/  IADD3 R2, PT, PT, R118, UR17, RZ ;  /* 0x0000001176027c10 */ /* 0x000fe2000fffe0ff */
[----:B-1----:R-:W-:Y:S01]  /*4fc0*/  ULEA UR17, UR19, UR18, 0x18 ;  /* 0x0000001213117291 */ /* 0x002fe2000f8ec0ff */
        /* <DEDUP_REMOVED lines=14> */
[-C--:B------:R-:W-:Y:S01]  /*50b0*/  FMUL.FTZ R193, R113, R7.reuse ;  /* 0x0000000771c17220 */ /* 0x080fe20000410000 */
[----:B------:R-:W-:Y:S01]  /*50c0*/  FMUL.FTZ R159, R114, R7 ;  /* 0x00000007729f7220 */ /* 0x000fe20000410000 */
        /* <DEDUP_REMOVED lines=13> */
[----:B------:R-:W-:Y:S01]  /*51a0*/  FMUL.FTZ R173, R173, R148 ;  /* 0x00000094adad7220 */ /* 0x000fe20000410000 */
[----:B------:R-:W-:-:S05]  /*51b0*/  FMUL.FTZ R157, R117, -R6 ;  /* 0x80000006759d7220 */ /* 0x000fca0000410000 */
[----:B------:R1:W-:Y:S01]  /*51c0*/  MUFU.EX2 R184, R132 ;  /* 0x0000008400b87308 */ /* 0x0003e20000000800 */
[-C--:B0-----:R-:W-:Y:S01]  /*51d0*/  FMUL.FTZ R127, R89, R14.reuse ;  /* 0x0000000e597f7220 */ /* 0x081fe20000410000 */
[----:B------:R-:W-:-:S06]  /*51e0*/  FMUL.FTZ R14, R91, R14 ;  /* 0x0000000e5b0e7220 */ /* 0x000fcc0000410000 */
[----:B------:R-:W-:Y:S01]  /*51f0*/  MUFU.COS R154, R153 ;  /* 0x00000099009a7308 */ /* 0x000fe20000000000 */
[C---:B-1----:R-:W-:Y:S01]  /*5200*/  FMUL.FTZ R132, R120.reuse, R121 ;  /* 0x0000007978847220 */ /* 0x042fe20000410000 */
[----:B------:R-:W-:Y:S01]  /*5210*/  FMUL.FTZ R120, R120, R13 ;  /* 0x0000000d78787220 */ /* 0x000fe20000410000 */
[----:B------:R-:W-:Y:S01]  /*5220*/  FMUL.FTZ R121, R129, R136 ;  /* 0x0000008881797220 */ /* 0x000fe20000410000 */
[C---:B---3--:R-:W-:Y:S01]  /*5230*/  FMUL.FTZ R168, R170.reuse, R141 ;  /* 0x0000008daaa87220 */ /* 0x048fe20000410000 */
[----:B------:R-:W-:Y:S01]  /*5240*/  FMUL.FTZ R170, R170, R139 ;  /* 0x0000008baaaa7220 */ /* 0x000fe20000410000 */
[-C--:B------:R-:W-:Y:S01]  /*5250*/  FMUL.FTZ R136, R106, R7.reuse ;  /* 0x000000076a887220 */ /* 0x080fe20000410000 */
[C---:B------:R-:W-:Y:S01]  /*5260*/  FMUL.FTZ R129, R0.reuse, -R6 ;  /* 0x8000000600817220 */ /* 0x040fe20000410000 */
[----:B------:R0:W1:Y:S08]  /*5270*/  MUFU.EX2 R181, R127 ;  /* 0x0000007f00b57308 */ /* 0x0000700000000800 */
[----:B------:R-:W3:Y:S01]  /*5280*/  MUFU.EX2 R12, R12 ;  /* 0x0000000c000c7308 */ /* 0x000ee20000000800 */
[C---:B0-----:R-:W-:Y:S01]  /*5290*/  FMUL.FTZ R127, R125.reuse, R134 ;  /* 0x000000867d7f7220 */ /* 0x041fe20000410000 */
[----:B------:R-:W-:Y:S01]  /*52a0*/  FMUL.FTZ R125, R125, R130 ;  /* 0x000000827d7d7220 */ /* 0x000fe20000410000 */
[----:B------:R-:W-:Y:S01]  /*52b0*/  FMUL.FTZ R130, R0, R7 ;  /* 0x0000000700827220 */ /* 0x000fe20000410000 */
[----:B------:R-:W-:-:S04]  /*52c0*/  FMUL.FTZ R134, R105, -R6 ;  /* 0x8000000669867220 */ /* 0x000fc80000410000 */
[----:B------:R-:W-:Y:S01]  /*52d0*/  MUFU.SIN R144, R143 ;  /* 0x0000008f00907308 */ /* 0x000fe20000000400 */
[----:B-1----:R-:W-:Y:S01]  /*52e0*/  FMUL.FTZ R179, R181, R154 ;  /* 0x0000009ab5b37220 */ /* 0x002fe20000410000 */
[----:B------:R-:W-:-:S06]  /*52f0*/  FMUL.FTZ R154, R115, R7 ;  /* 0x00000007739a7220 */ /* 0x000fcc0000410000 */
[----:B------:R-:W0:Y:S01]  /*5300*/  MUFU.COS R146, R143 ;  /* 0x0000008f00927308 */ /* 0x000e220000000000 */
[----:B---3--:R-:W-:-:S07]  /*5310*/  FMUL.FTZ R133, R12, R133 ;  /* 0x000000850c857220 */ /* 0x008fce0000410000 */
[----:B------:R-:W1:Y:S08]  /*5320*/  MUFU.COS R175, R149 ;  /* 0x0000009500af7308 */ /* 0x000e700000000000 */
[----:B------:R-:W-:Y:S01]  /*5330*/  MUFU.COS R147, R151 ;  /* 0x0000009700937308 */ /* 0x000fe20000000000 */
[C---:B0-----:R-:W-:Y:S01]  /*5340*/  FMUL.FTZ R167, R169.reuse, R146 ;  /* 0x00000092a9a77220 */ /* 0x041fe20000410000 */
[----:B------:R-:W-:Y:S01]  /*5350*/  FMUL.FTZ R169, R169, R144 ;  /* 0x00000090a9a97220 */ /* 0x000fe20000410000 */
[----:B------:R-:W-:-:S05]  /*5360*/  FMUL.FTZ R146, R116, R7 ;  /* 0x0000000774927220 */ /* 0x000fca0000410000 */
[----:B------:R0:W3:Y:S01]  /*5370*/  MUFU.EX2 R182, R124 ;  /* 0x0000007c00b67308 */ /* 0x0000e20000000800 */
[----:B-1----:R-:W-:-:S07]  /*5380*/  FMUL.FTZ R175, R178, R175 ;  /* 0x000000afb2af7220 */ /* 0x002fce0000410000 */
[----:B------:R1:W4:Y:S01]  /*5390*/  MUFU.SIN R152, R153 ;  /* 0x0000009900987308 */ /* 0x0003220000000400 */
[----:B0-----:R-:W-:Y:S01]  /*53a0*/  FMUL.FTZ R124, R12, R123 ;  /* 0x0000007b0c7c7220 */ /* 0x001fe20000410000 */
[----:B------:R-:W-:-:S06]  /*53b0*/  FMUL.FTZ R123, R103, R7 ;  /* 0x00000007677b7220 */ /* 0x000fcc0000410000 */
[----:B------:R0:W-:Y:S01]  /*53c0*/  MUFU.EX2 R176, R14 ;  /* 0x0000000e00b07308 */ /* 0x0001e20000000800 */
[----:B---3--:R-:W-:Y:S01]  /*53d0*/  FMUL.FTZ R180, R182, R147 ;  /* 0x00000093b6b47220 */ /* 0x008fe20000410000 */
[----:B-1----:R-:W-:-:S06]  /*53e0*/  FMUL.FTZ R153, R116, -R6 ;  /* 0x8000000674997220 */ /* 0x002fcc0000410000 */
[----:B------:R-:W-:Y:S01]  /*53f0*/  MUFU.SIN R3, R5 ;  /* 0x0000000500037308 */ /* 0x000fe20000000400 */
[C---:B0-----:R-:W-:Y:S01]  /*5400*/  FMUL.FTZ R14, R15.reuse, R128 ;  /* 0x000000800f0e7220 */ /* 0x041fe20000410000 */
[----:B------:R-:W-:Y:S01]  /*5410*/  FMUL.FTZ R15, R15, R122 ;  /* 0x0000007a0f0f7220 */ /* 0x000fe20000410000 */
[----:B----4-:R-:W-:Y:S01]  /*5420*/  FMUL.FTZ R181, R181, R152 ;  /* 0x00000098b5b57220 */ /* 0x010fe20000410000 */
[-C--:B------:R-:W-:Y:S01]  /*5430*/  FMUL.FTZ R128, R103, -R6.reuse ;  /* 0x8000000667807220 */ /* 0x080fe20000410000 */
[-C--:B------:R-:W-:Y:S01]  /*5440*/  FMUL.FTZ R122, R104, -R6.reuse ;  /* 0x80000006687a7220 */ /* 0x080fe20000410000 */
[----:B------:R-:W-:Y:S01]  /*5450*/  FMUL.FTZ R152, R115, -R6 ;  /* 0x8000000673987220 */ /* 0x000fe20000410000 */
[----:B------:R0:W-:Y:S01]  /*5460*/  STS.64 [R2+0x880], R14 ;  /* 0x0008800e02007388 */ /* 0x0001e20000000a00 */
[----:B------:R-:W1:Y:S08]  /*5470*/  MUFU.COS R183, R5 ;  /* 0x0000000500b77308 */ /* 0x000e700000000000 */
[----:B------:R-:W3:Y:S08]  /*5480*/  MUFU.COS R13, R4 ;  /* 0x00000004000d7308 */ /* 0x000ef00000000000 */
[----:B------:R-:W4:Y:S01]  /*5490*/  MUFU.SIN R143, R149 ;  /* 0x00000095008f7308 */ /* 0x000f220000000400 */
[C---:B-1----:R-:W-:Y:S01]  /*54a0*/  FMUL.FTZ R183, R184.reuse, R183 ;  /* 0x000000b7b8b77220 */ /* 0x042fe20000410000 */
[----:B------:R-:W-:-:S06]  /*54b0*/  FMUL.FTZ R184, R184, R3 ;  /* 0x00000003b8b87220 */ /* 0x000fcc0000410000 */
[----:B------:R1:W5:Y:S01]  /*54c0*/  MUFU.SIN R145, R151 ;  /* 0x0000009700917308 */ /* 0x0003620000000400 */
[----:B---3--:R-:W-:-:S07]  /*54d0*/  FMUL.FTZ R172, R176, R13 ;  /* 0x0000000db0ac7220 */ /* 0x008fce0000410000 */
[----:B------:R-:W3:Y:S01]  /*54e0*/  MUFU.SIN R5, R4 ;  /* 0x0000000400057308 */ /* 0x000ee20000000400 */
[----:B----4-:R-:W-:Y:S01]  /*54f0*/  FMUL.FTZ R178, R178, R143 ;  /* 0x0000008fb2b27220 */ /* 0x010fe20000410000 */
[----:B-1----:R-:W-:Y:S01]  /*5500*/  FMUL.FTZ R151, R117, R7 ;  /* 0x0000000775977220 */ /* 0x002fe20000410000 */
[----:B-----5:R-:W-:Y:S01]  /*5510*/  FMUL.FTZ R182, R182, R145 ;  /* 0x00000091b6b67220 */ /* 0x020fe20000410000 */
        /* <DEDUP_REMOVED lines=12> */
.L_x_12448:
[----:B------:R-:W-:-:S06]  /*55e0*/  LEA R12, R20, UR17, 0x3 ;  /* 0x00000011140c7c11 */ /* 0x000fcc000f8e18ff */
[----:B------:R-:W0:Y:S02]  /*55f0*/  LDS.64 R12, [R12+0x1888] ;  /* 0x001888000c0c7984 */ /* 0x000e240000000a00 */
.L_x_12449:
[----:B--2---:R-:W-:Y:S05]  /*5600*/  BSYNC.RECONVERGENT B0 ;  /* 0x0000000000007941 */ /* 0x004fea0003800200 */
.L_x_12447:
        /* <DEDUP_REMOVED lines=27> */
[-C--:B------:R-:W-:Y:S02]  /*57c0*/  FMUL.FTZ R2, R14, R126.reuse ;  /* 0x0000007e0e027220 */ /* 0x080fe40000410000 */
[----:B------:R-:W-:Y:S01]  /*57d0*/  FFMA.FTZ R4, R80, R59, R3 ;  /* 0x0000003b50047223 */ /* 0x000fe20000010003 */
[----:B------:R-:W-:Y:S01]  /*57e0*/  FMUL.FTZ R3, R15, R126 ;  /* 0x0000007e0f037220 */ /* 0x000fe20000410000 */
[C---:B------:R-:W-:Y:S02]  /*57f0*/  FMUL.FTZ R5, R121.reuse, R6 ;  /* 0x0000000679057220 */ /* 0x040fe40000410000 */
[-C--:B------:R-:W-:Y:S01]  /*5800*/  FMUL.FTZ R7, R121, R4.reuse ;  /* 0x0000000479077220 */ /* 0x080fe20000410000 */
[-C--:B------:R-:W-:Y:S01]  /*5810*/  FFMA.FTZ R3, R14, R131.reuse, -R3 ;  /* 0x000000830e037223 */ /* 0x080fe20000010803 */
[C---:B------:R-:W-:Y:S01]  /*5820*/  FFMA.FTZ R4, R138.reuse, R4, -R5 ;  /* 0x000000048a047223 */ /* 0x040fe20000010805 */
[----:B------:R-:W-:Y:S01]  /*5830*/  FFMA.FTZ R5, R15, R131, R2 ;  /* 0x000000830f057223 */ /* 0x000fe20000010002 */
[----:B------:R-:W-:Y:S01]  /*5840*/  FFMA.FTZ R6, R138, R6, R7 ;  /* 0x000000068a067223 */ /* 0x000fe20000010007 */
[C---:B------:R-:W-:Y:S01]  /*5850*/  FMUL.FTZ R2, R120.reuse, R3 ;  /* 0x0000000378027220 */ /* 0x040fe20000410000 */
[----:B------:R-:W-:Y:S01]  /*5860*/  FFMA.FTZ R4, R81, R60, R4 ;  /* 0x0000003c51047223 */ /* 0x000fe20000010004 */
[-C--:B------:R-:W-:Y:S01]  /*5870*/  FMUL.FTZ R7, R120, R5.reuse ;  /* 0x0000000578077220 */ /* 0x080fe20000410000 */
[----:B------:R-:W-:Y:S01]  /*5880*/  FADD.FTZ R6, RZ, R6 ;  /* 0x00000006ff067221 */ /* 0x000fe20000010000 */
[----:B------:R-:W-:Y:S01]  /*5890*/  FFMA.FTZ R139, R132, R5, R2 ;  /* 0x00000005848b7223 */ /* 0x000fe20000010002 */
[----:B0--3--:R-:W-:Y:S01]  /*58a0*/  FMUL.FTZ R5, R172, R13 ;  /* 0x0000000dac057220 */ /* 0x009fe20000410000 */
[----:B------:R-:W-:Y:S01]  /*58b0*/  FMUL.FTZ R140, R163, R4 ;  /* 0x00000004a38c7220 */ /* 0x000fe20000410000 */
[----:B------:R-:W-:Y:S01]  /*58c0*/  FFMA.FTZ R7, R132, R3, -R7 ;  /* 0x0000000384077223 */ /* 0x000fe20000010807 */
[C---:B------:R-:W-:Y:S01]  /*58d0*/  FMUL.FTZ R3, R176.reuse, R13 ;  /* 0x0000000db0037220 */ /* 0x040fe20000410000 */
[----:B------:R-:W-:Y:S01]  /*58e0*/  FFMA.FTZ R144, -R176, R12, -R5 ;  /* 0x0000000cb0907223 */ /* 0x000fe20000010905 */
[----:B------:R-:W-:Y:S01]  /*58f0*/  FFMA.FTZ R140, R165, R6, R140 ;  /* 0x00000006a58c7223 */ /* 0x000fe2000001008c */
[----:B------:R-:W-:-:S02]  /*5900*/  HFMA2 R5, -RZ, RZ, 0, 9.5367431640625e-07 ;  /* 0x00000010ff057431 */ /* 0x000fc400000001ff */
[----:B------:R-:W-:Y:S01]  /*5910*/  FMUL.FTZ R6, R163, R6 ;  /* 0x00000006a3067220 */ /* 0x000fe20000410000 */
[----:B------:R-:W-:Y:S01]  /*5920*/  FFMA.FTZ R142, R172, R12, -R3 ;  /* 0x0000000cac8e7223 */ /* 0x000fe20000010803 */
[----:B------:R-:W-:Y:S02]  /*5930*/  CS2R R2, SRZ ;  /* 0x0000000000027805 */ /* 0x000fe4000001ff00 */
[----:B------:R-:W-:Y:S01]  /*5940*/  FFMA.FTZ R141, R165, R4, -R6 ;  /* 0x00000004a58d7223 */ /* 0x000fe20000010806 */
[----:B--2---:R-:W-:Y:S02]  /*5950*/  @P0 IMAD R4, R143, UR18, R118 ;  /* 0x000000128f040c24 */ /* 0x004fe4000f8e0276 */
[----:B------:R-:W-:Y:S01]  /*5960*/  FMUL.FTZ R6, R184, R144 ;  /* 0x00000090b8067220 */ /* 0x000fe20000410000 */
[----:B------:R-:W-:Y:S01]  /*5970*/  FADD.FTZ R143, RZ, R140 ;  /* 0x0000008cff8f7221 */ /* 0x000fe20000010000 */
[----:B------:R-:W-:Y:S01]  /*5980*/  FFMA.FTZ R141, R82, R61, R141 ;  /* 0x0000003d528d7223 */ /* 0x000fe2000001008d */
[----:B------:R-:W-:-:S04]  /*5990*/  @P0 IMAD.WIDE R4, R4, R5, UR4 ;  /* 0x0000000404040e25 */ /* 0x000fc8000f8e0205 */
[CC--:B------:R-:W-:Y:S01]  /*59a0*/  FFMA.FTZ R6, R183.reuse, R142.reuse, R6 ;  /* 0x0000008eb7067223 */ /* 0x0c0fe20000010006 */
[----:B------:R-:W-:Y:S01]  /*59b0*/  FMUL.FTZ R142, R184, R142 ;  /* 0x0000008eb88e7220 */ /* 0x000fe20000410000 */
[----:B------:R0:W2:Y:S01]  /*59c0*/  @P0 LDG.E.64 R2, desc[UR28][R4.64+0x8] ;  /* 0x0000081c04020981 */ /* 0x0000a2000c1e1b00 */
[C---:B------:R-:W-:Y:S02]  /*59d0*/  FMUL.FTZ R145, R166.reuse, R141 ;  /* 0x0000008da6917220 */ /* 0x040fe40000410000 */
[----:B------:R-:W-:Y:S01]  /*59e0*/  FFMA.FTZ R140, R183, R144, -R142 ;  /* 0x00000090b78c7223 */ /* 0x000fe2000001088e */
[----:B------:R-:W-:Y:S01]  /*59f0*/  FMUL.FTZ R148, R166, R143 ;  /* 0x0000008fa6947220 */ /* 0x000fe20000410000 */
[----:B------:R-:W-:Y:S01]  /*5a00*/  FMUL.FTZ R144, R124, R7 ;  /* 0x000000077c907220 */ /* 0x000fe20000410000 */
[----:B------:R-:W-:Y:S01]  /*5a10*/  FFMA.FTZ R145, R164, R143, R145 ;  /* 0x0000008fa4917223 */ /* 0x000fe20000010091 */
[----:B------:R-:W-:Y:S01]  /*5a20*/  FMUL.FTZ R142, R124, R139 ;  /* 0x0000008b7c8e7220 */ /* 0x000fe20000410000 */
[----:B------:R-:W-:Y:S01]  /*5a30*/  FFMA.FTZ R148, R164, R141, -R148 ;  /* 0x0000008da4947223 */ /* 0x000fe20000010894 */
[C---:B------:R-:W-:Y:S01]  /*5a40*/  FFMA.FTZ R144, R133.reuse, R139, R144 ;  /* 0x0000008b85907223 */ /* 0x040fe20000010090 */
[----:B------:R-:W-:Y:S01]  /*5a50*/  FADD.FTZ R150, RZ, R145 ;  /* 0x00000091ff967221 */ /* 0x000fe20000010000 */
[----:B------:R-:W-:Y:S01]  /*5a60*/  FFMA.FTZ R142, R133, R7, -R142 ;  /* 0x00000007858e7223 */ /* 0x000fe2000001088e */
[----:B------:R-:W-:Y:S01]  /*5a70*/  FFMA.FTZ R148, R83, R62, R148 ;  /* 0x0000003e53947223 */ /* 0x000fe20000010094 */
[----:B0-----:R-:W-:Y:S01]  /*5a80*/  FMUL.FTZ R4, R125, R144 ;  /* 0x000000907d047220 */ /* 0x001fe20000410000 */
[----:B------:R-:W-:Y:S01]  /*5a90*/  FMUL.FTZ R156, R169, R150 ;  /* 0x00000096a99c7220 */ /* 0x000fe20000410000 */
[----:B------:R-:W-:Y:S01]  /*5aa0*/  FMUL.FTZ R5, R125, R142 ;  /* 0x0000008e7d057220 */ /* 0x000fe20000410000 */
[----:B------:R-:W-:Y:S01]  /*5ab0*/  FMUL.FTZ R139, R169, R148 ;  /* 0x00000094a98b7220 */ /* 0x000fe20000410000 */
[----:B------:R-:W-:Y:S01]  /*5ac0*/  FFMA.FTZ R4, R127, R142, -R4 ;  /* 0x0000008e7f047223 */ /* 0x000fe20000010804 */
[----:B------:R-:W-:Y:S01]  /*5ad0*/  FFMA.FTZ R7, R167, R148, -R156 ;  /* 0x00000094a7077223 */ /* 0x000fe2000001089c */
[----:B------:R-:W-:Y:S01]  /*5ae0*/  FFMA.FTZ R5, R127, R144, R5 ;  /* 0x000000907f057223 */ /* 0x000fe20000010005 */
        /* <DEDUP_REMOVED lines=24> */
[----:B------:R-:W-:Y:S01]  /*5c70*/  FFMA.FTZ R141, R171, R144, R141 ;  /* 0x00000090ab8d7223 */ /* 0x000fe2000001008d */
[C---:B------:R-:W-:Y:S01]  /*5c80*/  FMUL.FTZ R144, R169.reuse, R142 ;  /* 0x0000008ea9907220 */ /* 0x040fe20000410000 */
[----:B------:R-:W-:Y:S01]  /*5c90*/  FFMA.FTZ R143, R86, R65, R7 ;  /* 0x00000041568f7223 */ /* 0x000fe20000010007 */
[-C--:B------:R-:W-:Y:S01]  /*5ca0*/  FMUL.FTZ R7, R169, R4.reuse ;  /* 0x00000004a9077220 */ /* 0x080fe20000410000 */
[----:B------:R-:W-:Y:S01]  /*5cb0*/  FADD.FTZ R141, RZ, R141 ;  /* 0x0000008dff8d7221 */ /* 0x000fe20000010000 */
        /* <DEDUP_REMOVED lines=9> */
[----:B------:R-:W-:Y:S01]  /*5d50*/  FADD.FTZ R141, RZ, R141 ;  /* 0x0000008dff8d7221 */ /* 0x000fe20000010000 */
[----:B------:R-:W-:Y:S01]  /*5d60*/  FFMA.FTZ R4, R168, R5, -R4 ;  /* 0x00000005a8047223 */ /* 0x000fe20000010804 */
[----:B------:R-:W-:Y:S01]  /*5d70*/  FFMA.FTZ R7, R87, R66, R144 ;  /* 0x0000004257077223 */ /* 0x000fe20000010090 */
[C---:B------:R-:W-:Y:S01]  /*5d80*/  FMUL.FTZ R144, R173.reuse, R142 ;  /* 0x0000008ead907220 */ /* 0x040fe20000410000 */
[C---:B------:R-:W-:Y:S01]  /*5d90*/  FMUL.FTZ R139, R182.reuse, R141 ;  /* 0x0000008db68b7220 */ /* 0x040fe20000410000 */
[-C--:B------:R-:W-:Y:S01]  /*5da0*/  FMUL.FTZ R5, R173, R4.reuse ;  /* 0x00000004ad057220 */ /* 0x080fe20000410000 */
[-C--:B------:R-:W-:Y:S01]  /*5db0*/  FMUL.FTZ R148, R182, R7.reuse ;  /* 0x00000007b6947220 */ /* 0x080fe20000410000 */
[C---:B------:R-:W-:Y:S01]  /*5dc0*/  FFMA.FTZ R144, R171.reuse, R4, -R144 ;  /* 0x00000004ab907223 */ /* 0x040fe20000010890 */
[C---:B------:R-:W-:Y:S01]  /*5dd0*/  FFMA.FTZ R139, R180.reuse, R7, -R139 ;  /* 0x00000007b48b7223 */ /* 0x040fe2000001088b */
[----:B------:R-:W-:Y:S01]  /*5de0*/  FFMA.FTZ R5, R171, R142, R5 ;  /* 0x0000008eab057223 */ /* 0x000fe20000010005 */
[----:B------:R-:W-:Y:S01]  /*5df0*/  FFMA.FTZ R148, R180, R141, R148 ;  /* 0x0000008db4947223 */ /* 0x000fe20000010094 */
[----:B------:R-:W-:Y:S01]  /*5e00*/  FMUL.FTZ R4, R178, R144 ;  /* 0x00000090b2047220 */ /* 0x000fe20000410000 */
        /* <DEDUP_REMOVED lines=20> */
[C---:B------:R-:W-:Y:S01]  /*5f50*/  FFMA.FTZ R5, R183.reuse, R150, -R144 ;  /* 0x00000096b7057223 */ /* 0x040fe20000010890 */
[----:B------:R-:W-:Y:S01]  /*5f60*/  FFMA.FTZ R156, R172, R157, -R156 ;  /* 0x0000009dac9c7223 */ /* 0x000fe2000001089c */
[----:B------:R-:W-:Y:S01]  /*5f70*/  FADD.FTZ R141, R146, R139 ;  /* 0x0000008b928d7221 */ /* 0x000fe20000010000 */
[----:B------:R-:W-:Y:S01]  /*5f80*/  FFMA.FTZ R7, R183, R148, R7 ;  /* 0x00000094b7077223 */ /* 0x000fe20000010007 */
[----:B------:R-:W-:Y:S01]  /*5f90*/  FFMA.FTZ R5, R90, R69, R5 ;  /* 0x000000455a057223 */ /* 0x000fe20000010005 */
[----:B------:R-:W-:Y:S01]  /*5fa0*/  FMUL.FTZ R144, R181, R142 ;  /* 0x0000008eb5907220 */ /* 0x000fe20000410000 */
[----:B------:R-:W-:Y:S01]  /*5fb0*/  FADD.FTZ R156, R153, R156 ;  /* 0x0000009c999c7221 */ /* 0x000fe20000010000 */
[----:B------:R-:W-:Y:S01]  /*5fc0*/  FADD.FTZ R7, RZ, R7 ;  /* 0x00000007ff077221 */ /* 0x000fe20000010000 */
[----:B------:R-:W-:Y:S01]  /*5fd0*/  FMUL.FTZ R139, R176, R5 ;  /* 0x00000005b08b7220 */ /* 0x000fe20000410000 */
[----:B------:R-:W-:Y:S01]  /*5fe0*/  FFMA.FTZ R144, R179, R4, -R144 ;  /* 0x00000004b3907223 */ /* 0x000fe20000010890 */
[----:B------:R-:W-:Y:S01]  /*5ff0*/  FMUL.FTZ R148, R184, R156 ;  /* 0x0000009cb8947220 */ /* 0x000fe20000410000 */
[----:B------:R-:W-:Y:S01]  /*6000*/  FMUL.FTZ R4, R181, R4 ;  /* 0x00000004b5047220 */ /* 0x000fe20000410000 */
[-C--:B------:R-:W-:Y:S01]  /*6010*/  FFMA.FTZ R139, R172, R7.reuse, R139 ;  /* 0x00000007ac8b7223 */ /* 0x080fe2000001008b */
[----:B------:R-:W-:Y:S01]  /*6020*/  FMUL.FTZ R7, R176, R7 ;  /* 0x00000007b0077220 */ /* 0x000fe20000410000 */
[----:B------:R-:W-:Y:S01]  /*6030*/  FFMA.FTZ R149, R183, R141, R148 ;  /* 0x0000008db7957223 */ /* 0x000fe20000010094 */
[----:B------:R-:W-:Y:S01]  /*6040*/  FFMA.FTZ R4, R179, R142, R4 ;  /* 0x0000008eb3047223 */ /* 0x000fe20000010004 */
[----:B------:R-:W-:Y:S01]  /*6050*/  FADD.FTZ R139, RZ, R139 ;  /* 0x0000008bff8b7221 */ /* 0x000fe20000010000 */
[----:B------:R-:W-:Y:S01]  /*6060*/  FFMA.FTZ R148, R172, R5, -R7 ;  /* 0x00000005ac947223 */ /* 0x000fe20000010807 */
[C---:B------:R-:W-:Y:S01]  /*6070*/  FMUL.FTZ R150, R184.reuse, R141 ;  /* 0x0000008db8967220 */ /* 0x040fe20000410000 */
[C---:B------:R-:W-:Y:S01]  /*6080*/  FMUL.FTZ R142, R184.reuse, R4 ;  /* 0x00000004b88e7220 */ /* 0x040fe20000410000 */
[----:B------:R-:W-:Y:S01]  /*6090*/  FMUL.FTZ R7, R184, R144 ;  /* 0x00000090b8077220 */ /* 0x000fe20000410000 */
[----:B------:R-:W-:Y:S01]  /*60a0*/  FFMA.FTZ R141, R91, R70, R148 ;  /* 0x000000465b8d7223 */ /* 0x000fe20000010094 */
[----:B------:R-:W0:Y:S01]  /*60b0*/  SHFL.UP PT, R147, R139, 0x1, RZ ;  /* 0x042000008b937989 */ /* 0x000e2200000e00ff */
[C---:B------:R-:W-:Y:S01]  /*60c0*/  FFMA.FTZ R143, R183.reuse, R156, -R150 ;  /* 0x0000009cb78f7223 */ /* 0x040fe20000010896 */
[----:B------:R-:W-:Y:S01]  /*60d0*/  FFMA.FTZ R5, R183, R144, -R142 ;  /* 0x00000090b7057223 */ /* 0x000fe2000001088e */
[----:B------:R-:W-:Y:S01]  /*60e0*/  FMUL.FTZ R142, R181, R140 ;  /* 0x0000008cb58e7220 */ /* 0x000fe20000410000 */
[----:B------:R-:W1:Y:S01]  /*60f0*/  SHFL.UP PT, R145, R141, 0x1, RZ ;  /* 0x042000008d917989 */ /* 0x000e6200000e00ff */
[----:B------:R-:W-:Y:S01]  /*6100*/  FADD.FTZ R144, R152, R143 ;  /* 0x0000008f98907221 */ /* 0x000fe20000010000 */
[----:B------:R-:W-:Y:S01]  /*6110*/  FFMA.FTZ R7, R183, R4, R7 ;  /* 0x00000004b7077223 */ /* 0x000fe20000010007 */
[----:B------:R-:W-:Y:S01]  /*6120*/  FMUL.FTZ R143, R176, R5 ;  /* 0x00000005b08f7220 */ /* 0x000fe20000410000 */
[-C--:B------:R-:W-:Y:S01]  /*6130*/  FFMA.FTZ R197, R179, R6.reuse, R142 ;  /* 0x00000006b3c57223 */ /* 0x080fe2000001008e */
[C---:B------:R-:W-:Y:S01]  /*6140*/  FMUL.FTZ R6, R181.reuse, R6 ;  /* 0x00000006b5067220 */ /* 0x040fe20000410000 */
[----:B------:R-:W-:Y:S01]  /*6150*/  FADD.FTZ R4, R154, R149 ;  /* 0x000000959a047221 */ /* 0x000fe20000010000 */
[-C--:B------:R-:W-:Y:S01]  /*6160*/  FFMA.FTZ R142, R172, R7.reuse, R143 ;  /* 0x00000007ac8e7223 */ /* 0x080fe2000001008f */
[----:B------:R-:W-:Y:S01]  /*6170*/  FMUL.FTZ R7, R176, R7 ;  /* 0x00000007b0077220 */ /* 0x000fe20000410000 */
[----:B------:R-:W-:Y:S01]  /*6180*/  FMUL.FTZ R149, R181, R144 ;  /* 0x00000090b5957220 */ /* 0x000fe20000410000 */
[----:B------:R-:W-:Y:S01]  /*6190*/  FFMA.FTZ R143, R179, R140, -R6 ;  /* 0x0000008cb38f7223 */ /* 0x000fe20000010806 */
[----:B------:R-:W-:Y:S01]  /*61a0*/  ISETP.GE.AND P1, PT, R21, 0x1, PT ;  /* 0x000000011500780c */ /* 0x000fe20003f26270 */
[----:B------:R-:W-:Y:S01]  /*61b0*/  FFMA.FTZ R140, R172, R5, -R7 ;  /* 0x00000005ac8c7223 */ /* 0x000fe20000010807 */
[-C--:B------:R-:W-:Y:S01]  /*61c0*/  FFMA.FTZ R148, R179, R4.reuse, R149 ;  /* 0x00000004b3947223 */ /* 0x080fe20000010095 */
[----:B------:R-:W3:Y:S01]  /*61d0*/  SHFL.UP PT, R7, R142, 0x1, RZ ;  /* 0x042000008e077989 */ /* 0x000ee200000e00ff */
[C---:B------:R-:W-:Y:S01]  /*61e0*/  FMUL.FTZ R149, R182.reuse, R197 ;  /* 0x000000c5b6957220 */ /* 0x040fe20000410000 */
[----:B------:R-:W-:Y:S01]  /*61f0*/  FMUL.FTZ R199, R181, R4 ;  /* 0x00000004b5c77220 */ /* 0x000fe20000410000 */
[-C--:B------:R-:W-:Y:S01]  /*6200*/  FMUL.FTZ R4, R182, R143.reuse ;  /* 0x0000008fb6047220 */ /* 0x080fe20000410000 */
[----:B------:R-:W4:Y:S01]  /*6210*/  SHFL.UP PT, R5, R140, 0x1, RZ ;  /* 0x042000008c057989 */ /* 0x000f2200000e00ff */
[----:B------:R-:W-:Y:S01]  /*6220*/  FFMA.FTZ R150, R180, R143, -R149 ;  /* 0x0000008fb4967223 */ /* 0x000fe20000010895 */
[-C--:B0-----:R-:W-:Y:S01]  /*6230*/  FMUL.FTZ R143, R142, R147.reuse ;  /* 0x000000938e8f7220 */ /* 0x081fe20000410000 */
[----:B------:R-:W-:Y:S01]  /*6240*/  FMUL.FTZ R147, R140, R147 ;  /* 0x000000938c937220 */ /* 0x000fe20000410000 */
[----:B------:R-:W-:Y:S01]  /*6250*/  FFMA.FTZ R144, R179, R144, -R199 ;  /* 0x00000090b3907223 */ /* 0x000fe200000108c7 */
[----:B------:R-:W-:Y:S01]  /*6260*/  FFMA.FTZ R197, R180, R197, R4 ;  /* 0x000000c5b4c57223 */ /* 0x000fe20000010004 */
[-C--:B-1----:R-:W-:Y:S01]  /*6270*/  FFMA.FTZ R4, R140, R145.reuse, -R143 ;  /* 0x000000918c047223 */ /* 0x082fe2000001088f */
[----:B------:R-:W-:Y:S01]  /*6280*/  FFMA.FTZ R6, R142, R145, R147 ;  /* 0x000000918e067223 */ /* 0x000fe20000010093 */
[----:B------:R-:W-:Y:S01]  /*6290*/  FADD.FTZ R149, R195, R144 ;  /* 0x00000090c3957221 */ /* 0x000fe20000010000 */
[CC--:B------:R-:W-:Y:S01]  /*62a0*/  FMUL.FTZ R156, R178.reuse, R150.reuse ;  /* 0x00000096b29c7220 */ /* 0x0c0fe20000410000 */
[----:B------:R-:W-:Y:S01]  /*62b0*/  FMUL.FTZ R144, R178, R197 ;  /* 0x000000c5b2907220 */ /* 0x000fe20000410000 */
[----:B------:R-:W-:Y:S01]  /*62c0*/  @P1 FADD.FTZ R139, R139, R6 ;  /* 0x000000068b8b1221 */ /* 0x000fe20000010000 */
[----:B------:R-:W-:Y:S01]  /*62d0*/  FADD.FTZ R143, R159, R148 ;  /* 0x000000949f8f7221 */ /* 0x000fe20000010000 */
[----:B------:R-:W-:Y:S01]  /*62e0*/  FMUL.FTZ R145, R182, R149 ;  /* 0x00000095b6917220 */ /* 0x000fe20000410000 */
[----:B------:R-:W-:Y:S01]  /*62f0*/  @P1 FADD.FTZ R141, R141, R4 ;  /* 0x000000048d8d1221 */ /* 0x000fe20000010000 */
[C---:B------:R-:W-:Y:S01]  /*6300*/  FFMA.FTZ R156, R175.reuse, R197, R156 ;  /* 0x000000c5af9c7223 */ /* 0x040fe2000001009c */
[----:B------:R-:W0:Y:S01]  /*6310*/  SHFL.UP PT, R147, R139, 0x2, RZ ;  /* 0x044000008b937989 */ /* 0x000e2200000e00ff */
[----:B------:R-:W-:Y:S01]  /*6320*/  FFMA.FTZ R144, R175, R150, -R144 ;  /* 0x00000096af907223 */ /* 0x000fe20000010890 */
[-C--:B------:R-:W-:Y:S01]  /*6330*/  FFMA.FTZ R4, R180, R143.reuse, R145 ;  /* 0x0000008fb4047223 */ /* 0x080fe20000010091 */
[----:B------:R-:W-:Y:S01]  /*6340*/  FMUL.FTZ R197, R182, R143 ;  /* 0x0000008fb6c57220 */ /* 0x000fe20000410000 */
[-C--:B---3--:R-:W-:Y:S01]  /*6350*/  FMUL.FTZ R143, R140, R7.reuse ;  /* 0x000000078c8f7220 */ /* 0x088fe20000410000 */
[----:B------:R-:W1:Y:S01]  /*6360*/  SHFL.UP PT, R145, R141, 0x2, RZ ;  /* 0x044000008d917989 */ /* 0x000e6200000e00ff */
[----:B------:R-:W-:Y:S01]  /*6370*/  FMUL.FTZ R6, R173, R144 ;  /* 0x00000090ad067220 */ /* 0x000fe20000410000 */
[C---:B------:R-:W-:Y:S01]  /*6380*/  FMUL.FTZ R7, R142.reuse, R7 ;  /* 0x000000078e077220 */ /* 0x040fe20000410000 */
[----:B----4-:R-:W-:Y:S01]  /*6390*/  @P1 FFMA.FTZ R142, R142, R5, R143 ;  /* 0x000000058e8e1223 */ /* 0x010fe2000001008f */
[----:B------:R-:W-:Y:S01]  /*63a0*/  FFMA.FTZ R197, R180, R149, -R197 ;  /* 0x00000095b4c57223 */ /* 0x000fe200000108c5 */
[-C--:B------:R-:W-:Y:S01]  /*63b0*/  FFMA.FTZ R149, R171, R156.reuse, R6 ;  /* 0x0000009cab957223 */ /* 0x080fe20000010006 */
[----:B------:R-:W-:Y:S01]  /*63c0*/  FMUL.FTZ R156, R173, R156 ;  /* 0x0000009cad9c7220 */ /* 0x000fe20000410000 */
[----:B------:R-:W-:Y:S01]  /*63d0*/  @P1 FFMA.FTZ R140, R140, R5, -R7 ;  /* 0x000000058c8c1223 */ /* 0x000fe20000010807 */
[----:B------:R-:W-:Y:S01]  /*63e0*/  FADD.FTZ R197, R194, R197 ;  /* 0x000000c5c2c57221 */ /* 0x000fe20000010000 */
[----:B------:R-:W3:Y:S01]  /*63f0*/  SHFL.UP PT, R7, R142, 0x2, RZ ;  /* 0x044000008e077989 */ /* 0x000ee200000e00ff */
[----:B------:R-:W-:Y:S01]  /*6400*/  FFMA.FTZ R199, R171, R144, -R156 ;  /* 0x00000090abc77223 */ /* 0x000fe2000001089c */
[----:B------:R-:W-:Y:S01]  /*6410*/  ISETP.GE.AND P1, PT, R21, 0x2, PT ;  /* 0x000000021500780c */ /* 0x000fe20003f26270 */
[----:B------:R-:W-:Y:S01]  /*6420*/  FADD.FTZ R4, R193, R4 ;  /* 0x00000004c1047221 */ /* 0x000fe20000010000 */
[----:B------:R-:W4:Y:S01]  /*6430*/  SHFL.UP PT, R5, R140, 0x2, RZ ;  /* 0x044000008c057989 */ /* 0x000f2200000e00ff */
[----:B------:R-:W-:Y:S01]  /*6440*/  FMUL.FTZ R143, R170, R199 ;  /* 0x000000c7aa8f7220 */ /* 0x000fe20000410000 */
[C---:B------:R-:W-:Y:S01]  /*6450*/  FMUL.FTZ R6, R178.reuse, R197 ;  /* 0x000000c5b2067220 */ /* 0x040fe20000410000 */
[-C--:B------:R-:W-:Y:S01]  /*6460*/  FMUL.FTZ R148, R178, R4.reuse ;  /* 0x00000004b2947220 */ /* 0x080fe20000410000 */
[----:B------:R-:W-:Y:S01]  /*6470*/  ISETP.GE.AND P3, PT, R21, 0x10, PT ;  /* 0x000000101500780c */ /* 0x000fe20003f66270 */
[----:B------:R-:W-:Y:S01]  /*6480*/  FFMA.FTZ R156, R168, R149, R143 ;  /* 0x00000095a89c7223 */ /* 0x000fe2000001008f */
[-C--:B0-----:R-:W-:Y:S01]  /*6490*/  FMUL.FTZ R143, R142, R147.reuse ;  /* 0x000000938e8f7220 */ /* 0x081fe20000410000 */
[----:B------:R-:W-:Y:S01]  /*64a0*/  FMUL.FTZ R147, R140, R147 ;  /* 0x000000938c937220 */ /* 0x000fe20000410000 */
[C---:B------:R-:W-:Y:S01]  /*64b0*/  FFMA.FTZ R144, R175.reuse, R4, R6 ;  /* 0x00000004af907223 */ /* 0x040fe20000010006 */
[----:B------:R-:W-:Y:S01]  /*64c0*/  FFMA.FTZ R197, R175, R197, -R148 ;  /* 0x000000c5afc57223 */ /* 0x000fe20000010894 */
[----:B------:R-:W-:Y:S01]  /*64d0*/  FMUL.FTZ R149, R170, R149 ;  /* 0x00000095aa957220 */ /* 0x000fe20000410000 */
[-C--:B-1----:R-:W-:Y:S01]  /*64e0*/  FFMA.FTZ R6, R142, R145.reuse, R147 ;  /* 0x000000918e067223 */ /* 0x082fe20000010093 */
[----:B------:R-:W-:Y:S01]  /*64f0*/  FFMA.FTZ R4, R140, R145, -R143 ;  /* 0x000000918c047223 */ /* 0x000fe2000001088f */
[----:B------:R-:W-:Y:S01]  /*6500*/  FADD.FTZ R148, R192, R197 ;  /* 0x000000c5c0947221 */ /* 0x000fe20000010000 */
[----:B------:R-:W-:Y:S01]  /*6510*/  FADD.FTZ R144, R191, R144 ;  /* 0x00000090bf907221 */ /* 0x000fe20000010000 */
[----:B------:R-:W-:Y:S01]  /*6520*/  @P1 FADD.FTZ R139, R139, R6 ;  /* 0x000000068b8b1221 */ /* 0x000fe20000010000 */
[----:B------:R-:W-:Y:S01]  /*6530*/  @P1 FADD.FTZ R141, R141, R4 ;  /* 0x000000048d8d1221 */ /* 0x000fe20000010000 */
[----:B------:R-:W-:Y:S01]  /*6540*/  FMUL.FTZ R150, R173, R148 ;  /* 0x00000094ad967220 */ /* 0x000fe20000410000 */
[----:B------:R-:W-:Y:S01]  /*6550*/  FFMA.FTZ R158, R168, R199, -R149 ;  /* 0x000000c7a89e7223 */ /* 0x000fe20000010895 */
[----:B------:R-:W-:Y:S01]  /*6560*/  FMUL.FTZ R4, R169, R156 ;  /* 0x0000009ca9047220 */ /* 0x000fe20000410000 */
[-C--:B---3--:R-:W-:Y:S01]  /*6570*/  FMUL.FTZ R143, R140, R7.reuse ;  /* 0x000000078c8f7220 */ /* 0x088fe20000410000 */
[----:B------:R-:W0:Y:S01]  /*6580*/  SHFL.UP PT, R145, R139, 0x4, RZ ;  /* 0x048000008b917989 */ /* 0x000e2200000e00ff */
[C---:B------:R-:W-:Y:S01]  /*6590*/  FMUL.FTZ R7, R142.reuse, R7 ;  /* 0x000000078e077220 */ /* 0x040fe20000410000 */
[-C--:B------:R-:W-:Y:S01]  /*65a0*/  FFMA.FTZ R150, R171, R144.reuse, R150 ;  /* 0x00000090ab967223 */ /* 0x080fe20000010096 */
[-C--:B----4-:R-:W-:Y:S01]  /*65b0*/  @P1 FFMA.FTZ R142, R142, R5.reuse, R143 ;  /* 0x000000058e8e1223 */ /* 0x090fe2000001008f */
[----:B------:R-:W-:Y:S01]  /*65c0*/  FMUL.FTZ R144, R173, R144 ;  /* 0x00000090ad907220 */ /* 0x000fe20000410000 */
[----:B------:R-:W1:Y:S01]  /*65d0*/  SHFL.UP PT, R143, R141, 0x4, RZ ;  /* 0x048000008d8f7989 */ /* 0x000e6200000e00ff */
[----:B------:R-:W-:Y:S01]  /*65e0*/  @P1 FFMA.FTZ R140, R140, R5, -R7 ;  /* 0x000000058c8c1223 */ /* 0x000fe20000010807 */
[----:B------:R-:W-:Y:S01]  /*65f0*/  ISETP.GE.AND P1, PT, R21, 0x4, PT ;  /* 0x000000041500780c */ /* 0x000fe20003f26270 */
[----:B------:R-:W-:Y:S01]  /*6600*/  FFMA.FTZ R147, R171, R148, -R144 ;  /* 0x00000094ab937223 */ /* 0x000fe20000010890 */
[----:B------:R-:W3:Y:S01]  /*6610*/  SHFL.UP PT, R7, R142, 0x4, RZ ;  /* 0x048000008e077989 */ /* 0x000ee200000e00ff */
[-C--:B------:R-:W-:Y:S01]  /*6620*/  FFMA.FTZ R201, R167, R158.reuse, -R4 ;  /* 0x0000009ea7c97223 */ /* 0x080fe20000010804 */
[----:B------:R-:W-:Y:S01]  /*6630*/  FMUL.FTZ R158, R169, R158 ;  /* 0x0000009ea99e7220 */ /* 0x000fe20000410000 */
[----:B------:R-:W-:Y:S01]  /*6640*/  FADD.FTZ R149, R190, R147 ;  /* 0x00000093be957221 */ /* 0x000fe20000010000 */
[----:B------:R-:W4:Y:S01]  /*6650*/  SHFL.UP PT, R5, R140, 0x4, RZ ;  /* 0x048000008c057989 */ /* 0x000f2200000e00ff */
[----:B------:R-:W-:Y:S01]  /*6660*/  FADD.FTZ R147, R189, R150 ;  /* 0x00000096bd937221 */ /* 0x000fe20000010000 */
[----:B------:R-:W-:Y:S01]  /*6670*/  FFMA.FTZ R199, R167, R156, R158 ;  /* 0x0000009ca7c77223 */ /* 0x000fe2000001009e */
[----:B------:R-:W-:Y:S01]  /*6680*/  FMUL.FTZ R197, R170, R149 ;  /* 0x00000095aac57220 */ /* 0x000fe20000410000 */
[----:B------:R-:W-:Y:S01]  /*6690*/  FMUL.FTZ R203, R166, R201 ;  /* 0x000000c9a6cb7220 */ /* 0x000fe20000410000 */
[-C--:B------:R-:W-:Y:S01]  /*66a0*/  FMUL.FTZ R6, R170, R147.reuse ;  /* 0x00000093aa067220 */ /* 0x080fe20000410000 */
[----:B------:R-:W-:Y:S01]  /*66b0*/  UISETP.GE.AND UP0, UPT, UR21, UR36, UPT ;  /* 0x000000241500728c */ /* 0x000fe2000bf06270 */
[----:B------:R-:W-:Y:S01]  /*66c0*/  FFMA.FTZ R4, R168, R147, R197 ;  /* 0x00000093a8047223 */ /* 0x000fe200000100c5 */
[----:B------:R-:W-:Y:S01]  /*66d0*/  FFMA.FTZ R156, R164, R199, R203 ;  /* 0x000000c7a49c7223 */ /* 0x000fe200000100cb */
[----:B------:R-:W-:Y:S01]  /*66e0*/  FFMA.FTZ R149, R168, R149, -R6 ;  /* 0x00000095a8957223 */ /* 0x000fe20000010806 */
[----:B------:R-:W-:Y:S01]  /*66f0*/  FMUL.FTZ R199, R166, R199 ;  /* 0x000000c7a6c77220 */ /* 0x000fe20000410000 */
[-C--:B0-----:R-:W-:Y:S01]  /*6700*/  FMUL.FTZ R147, R142, R145.reuse ;  /* 0x000000918e937220 */ /* 0x081fe20000410000 */
[----:B------:R-:W-:Y:S01]  /*6710*/  FMUL.FTZ R145, R140, R145 ;  /* 0x000000918c917220 */ /* 0x000fe20000410000 */
[----:B------:R-:W-:Y:S01]  /*6720*/  FADD.FTZ R144, R187, R4 ;  /* 0x00000004bb907221 */ /* 0x000fe20000010000 */
[----:B------:R-:W-:Y:S01]  /*6730*/  FADD.FTZ R148, R188, R149 ;  /* 0x00000095bc947221 */ /* 0x000fe20000010000 */
[----:B------:R-:W-:Y:S01]  /*6740*/  FFMA.FTZ R158, R164, R201, -R199 ;  /* 0x000000c9a49e7223 */ /* 0x000fe200000108c7 */
[-C--:B-1----:R-:W-:Y:S01]  /*6750*/  FFMA.FTZ R6, R142, R143.reuse, R145 ;  /* 0x0000008f8e067223 */ /* 0x082fe20000010091 */
[----:B------:R-:W-:Y:S01]  /*6760*/  FFMA.FTZ R4, R140, R143, -R147 ;  /* 0x0000008f8c047223 */ /* 0x000fe20000010893 */
[----:B------:R-:W-:Y:S01]  /*6770*/  FMUL.FTZ R150, R169, R148 ;  /* 0x00000094a9967220 */ /* 0x000fe20000410000 */
[----:B------:R-:W-:Y:S01]  /*6780*/  FMUL.FTZ R199, R163, R156 ;  /* 0x0000009ca3c77220 */ /* 0x000fe20000410000 */
[-C--:B---3--:R-:W-:Y:S01]  /*6790*/  FMUL.FTZ R143, R142, R7.reuse ;  /* 0x000000078e8f7220 */ /* 0x088fe20000410000 */
[----:B------:R-:W-:Y:S01]  /*67a0*/  FMUL.FTZ R7, R140, R7 ;  /* 0x000000078c077220 */ /* 0x000fe20000410000 */
[----:B------:R-:W-:Y:S01]  /*67b0*/  @P1 FADD.FTZ R139, R139, R6 ;  /* 0x000000068b8b1221 */ /* 0x000fe20000010000 */
[----:B------:R-:W-:Y:S01]  /*67c0*/  @P1 FADD.FTZ R141, R141, R4 ;  /* 0x000000048d8d1221 */ /* 0x000fe20000010000 */
[-C--:B------:R-:W-:Y:S01]  /*67d0*/  FFMA.FTZ R150, R167, R144.reuse, R150 ;  /* 0x00000090a7967223 */ /* 0x080fe20000010096 */
[-C--:B----4-:R-:W-:Y:S01]  /*67e0*/  @P1 FFMA.FTZ R142, R142, R5.reuse, R7 ;  /* 0x000000058e8e1223 */ /* 0x090fe20000010007 */
[----:B------:R-:W-:Y:S01]  /*67f0*/  FMUL.FTZ R144, R169, R144 ;  /* 0x00000090a9907220 */ /* 0x000fe20000410000 */
[----:B------:R-:W0:Y:S01]  /*6800*/  SHFL.UP PT, R145, R139, 0x8, RZ ;  /* 0x050000008b917989 */ /* 0x000e2200000e00ff */
[----:B------:R-:W-:Y:S01]  /*6810*/  @P1 FFMA.FTZ R140, R140, R5, -R143 ;  /* 0x000000058c8c1223 */ /* 0x000fe2000001088f */
[----:B------:R-:W-:Y:S01]  /*6820*/  FADD.FTZ R149, R185, R150 ;  /* 0x00000096b9957221 */ /* 0x000fe20000010000 */
[----:B------:R-:W-:Y:S01]  /*6830*/  FFMA.FTZ R147, R167, R148, -R144 ;  /* 0x00000094a7937223 */ /* 0x000fe20000010890 */
[----:B------:R-:W1:Y:S01]  /*6840*/  SHFL.UP PT, R7, R142, 0x8, RZ ;  /* 0x050000008e077989 */ /* 0x000e6200000e00ff */
[----:B------:R-:W-:Y:S01]  /*6850*/  FMUL.FTZ R6, R163, R158 ;  /* 0x0000009ea3067220 */ /* 0x000fe20000410000 */
[----:B------:R-:W-:Y:S01]  /*6860*/  FMUL.FTZ R197, R166, R149 ;  /* 0x00000095a6c57220 */ /* 0x000fe20000410000 */
[----:B------:R-:W-:Y:S01]  /*6870*/  FADD.FTZ R147, R186, R147 ;  /* 0x00000093ba937221 */ /* 0x000fe20000010000 */
[----:B------:R-:W3:Y:S01]  /*6880*/  SHFL.UP PT, R143, R141, 0x8, RZ ;  /* 0x050000008d8f7989 */ /* 0x000ee200000e00ff */
[C---:B------:R-:W-:Y:S01]  /*6890*/  FFMA.FTZ R156, R165.reuse, R156, R6 ;  /* 0x0000009ca59c7223 */ /* 0x040fe20000010006 */
[----:B------:R-:W-:Y:S01]  /*68a0*/  FFMA.FTZ R199, R165, R158, -R199 ;  /* 0x0000009ea5c77223 */ /* 0x000fe200000108c7 */
[-C--:B------:R-:W-:Y:S01]  /*68b0*/  FMUL.FTZ R4, R166, R147.reuse ;  /* 0x00000093a6047220 */ /* 0x080fe20000410000 */
[----:B------:R-:W4:Y:S01]  /*68c0*/  SHFL.UP PT, R5, R140, 0x8, RZ ;  /* 0x050000008c057989 */ /* 0x000f2200000e00ff */
[C---:B------:R-:W-:Y:S01]  /*68d0*/  FFMA.FTZ R6, R164.reuse, R147, -R197 ;  /* 0x00000093a4067223 */ /* 0x040fe200000108c5 */
[----:B------:R-:W-:Y:S01]  /*68e0*/  ISETP.GE.AND P1, PT, R21, 0x8, PT ;  /* 0x000000081500780c */ /* 0x000fe20003f26270 */
[----:B------:R-:W-:Y:S01]  /*68f0*/  FFMA.FTZ R149, R164, R149, R4 ;  /* 0x00000095a4957223 */ /* 0x000fe20000010004 */
[-C--:B------:R-:W-:Y:S01]  /*6900*/  FMUL.FTZ R147, R121, R199.reuse ;  /* 0x000000c779937220 */ /* 0x080fe20000410000 */
[----:B------:R-:W-:Y:S01]  /*6910*/  FADD.FTZ R6, R177, R6 ;  /* 0x00000006b1067221 */ /* 0x000fe20000010000 */
[-C--:B------:R-:W-:Y:S01]  /*6920*/  FMUL.FTZ R148, R121, R156.reuse ;  /* 0x0000009c79947220 */ /* 0x080fe20000410000 */
[----:B------:R-:W-:Y:S01]  /*6930*/  FADD.FTZ R4, R174, R149 ;  /* 0x00000095ae047221 */ /* 0x000fe20000010000 */
[C---:B------:R-:W-:Y:S01]  /*6940*/  FFMA.FTZ R156, R138.reuse, R156, R147 ;  /* 0x0000009c8a9c7223 */ /* 0x040fe20000010093 */
[C---:B------:R-:W-:Y:S01]  /*6950*/  FMUL.FTZ R144, R163.reuse, R6 ;  /* 0x00000006a3907220 */ /* 0x040fe20000410000 */
[----:B------:R-:W-:Y:S01]  /*6960*/  FFMA.FTZ R150, R138, R199, -R148 ;  /* 0x000000c78a967223 */ /* 0x000fe20000010894 */
[-C--:B------:R-:W-:Y:S01]  /*6970*/  FMUL.FTZ R197, R163, R4.reuse ;  /* 0x00000004a3c57220 */ /* 0x080fe20000410000 */
[-C--:B0-----:R-:W-:Y:S01]  /*6980*/  FMUL.FTZ R147, R140, R145.reuse ;  /* 0x000000918c937220 */ /* 0x081fe20000410000 */
[C---:B------:R-:W-:Y:S01]  /*6990*/  FFMA.FTZ R149, R165.reuse, R4, R144 ;  /* 0x00000004a5957223 */ /* 0x040fe20000010090 */
[C---:B------:R-:W-:Y:S01]  /*69a0*/  FMUL.FTZ R145, R142.reuse, R145 ;  /* 0x000000918e917220 */ /* 0x040fe20000410000 */
[----:B------:R-:W-:Y:S01]  /*69b0*/  FFMA.FTZ R148, R165, R6, -R197 ;  /* 0x00000006a5947223 */ /* 0x000fe200000108c5 */
[-C--:B-1----:R-:W-:Y:S01]  /*69c0*/  FMUL.FTZ R4, R142, R7.reuse ;  /* 0x000000078e047220 */ /* 0x082fe20000410000 */
[----:B------:R-:W-:Y:S01]  /*69d0*/  FMUL.FTZ R7, R140, R7 ;  /* 0x000000078c077220 */ /* 0x000fe20000410000 */
[----:B------:R-:W-:Y:S01]  /*69e0*/  FADD.FTZ R149, R162, R149 ;  /* 0x00000095a2957221 */ /* 0x000fe20000010000 */
[----:B------:R-:W-:Y:S01]  /*69f0*/  FADD.FTZ R148, R161, R148 ;  /* 0x00000094a1947221 */ /* 0x000fe20000010000 */
[-C--:B---3--:R-:W-:Y:S01]  /*6a00*/  FFMA.FTZ R144, R142, R143.reuse, R147 ;  /* 0x0000008f8e907223 */ /* 0x088fe20000010093 */
[----:B------:R-:W-:Y:S01]  /*6a10*/  FFMA.FTZ R6, R140, R143, -R145 ;  /* 0x0000008f8c067223 */ /* 0x000fe20000010891 */
[----:B------:R-:W-:Y:S01]  /*6a20*/  FMUL.FTZ R147, R121, R149 ;  /* 0x0000009579937220 */ /* 0x000fe20000410000 */
[----:B------:R-:W-:Y:S01]  /*6a30*/  FMUL.FTZ R197, R125, R156 ;  /* 0x0000009c7dc57220 */ /* 0x000fe20000410000 */
[----:B------:R-:W-:Y:S01]  /*6a40*/  @P1 FADD.FTZ R139, R139, R144 ;  /* 0x000000908b8b1221 */ /* 0x000fe20000010000 */
[-C--:B----4-:R-:W-:Y:S01]  /*6a50*/  @P1 FFMA.FTZ R142, R142, R5.reuse, R7 ;  /* 0x000000058e8e1223 */ /* 0x090fe20000010007 */
[----:B------:R-:W-:Y:S01]  /*6a60*/  @P1 FADD.FTZ R141, R141, R6 ;  /* 0x000000068d8d1221 */ /* 0x000fe20000010000 */
[----:B------:R-:W-:Y:S01]  /*6a70*/  @P1 FFMA.FTZ R140, R140, R5, -R4 ;  /* 0x000000058c8c1223 */ /* 0x000fe20000010804 */
[-C--:B------:R-:W-:Y:S01]  /*6a80*/  FMUL.FTZ R4, R121, R148.reuse ;  /* 0x0000009479047220 */ /* 0x080fe20000410000 */
[----:B------:R-:W0:Y:S01]  /*6a90*/  SHFL.UP PT, R145, R139, 0x10, RZ ;  /* 0x060000008b917989 */ /* 0x000e2200000e00ff */
[C---:B------:R-:W-:Y:S01]  /*6aa0*/  FFMA.FTZ R148, R138.reuse, R148, -R147 ;  /* 0x000000948a947223 */ /* 0x040fe20000010893 */
[-C--:B------:R-:W-:Y:S01]  /*6ab0*/  FMUL.FTZ R6, R125, R150.reuse ;  /* 0x000000967d067220 */ /* 0x080fe20000410000 */
[----:B------:R-:W-:Y:S01]  /*6ac0*/  FFMA.FTZ R149, R138, R149, R4 ;  /* 0x000000958a957223 */ /* 0x000fe20000010004 */
[----:B------:R-:W1:Y:S01]  /*6ad0*/  SHFL.UP PT, R7, R142, 0x10, RZ ;  /* 0x060000008e077989 */ /* 0x000e6200000e00ff */
[----:B------:R-:W-:Y:S01]  /*6ae0*/  FFMA.FTZ R197, R127, R150, -R197 ;  /* 0x000000967fc57223 */ /* 0x000fe200000108c5 */
[----:B------:R-:W-:Y:S01]  /*6af0*/  FADD.FTZ R148, R137, R148 ;  /* 0x0000009489947221 */ /* 0x000fe20000010000 */
[----:B------:R-:W-:Y:S01]  /*6b00*/  FADD.FTZ R4, R136, R149 ;  /* 0x0000009588047221 */ /* 0x000fe20000010000 */
[----:B------:R-:W3:Y:S01]  /*6b10*/  SHFL.UP PT, R143, R141, 0x10, RZ ;  /* 0x060000008d8f7989 */ /* 0x000ee200000e00ff */
[----:B------:R-:W-:Y:S01]  /*6b20*/  FFMA.FTZ R6, R127, R156, R6 ;  /* 0x0000009c7f067223 */ /* 0x000fe20000010006 */
[CC--:B------:R-:W-:Y:S01]  /*6b30*/  FMUL.FTZ R150, R124.reuse, R197.reuse ;  /* 0x000000c57c967220 */ /* 0x0c0fe20000410000 */
[C---:B------:R-:W-:Y:S01]  /*6b40*/  FMUL.FTZ R147, R125.reuse, R4 ;  /* 0x000000047d937220 */ /* 0x040fe20000410000 */
[----:B------:R-:W4:Y:S01]  /*6b50*/  SHFL.UP PT, R5, R140, 0x10, RZ ;  /* 0x060000008c057989 */ /* 0x000f2200000e00ff */
[----:B------:R-:W-:Y:S01]  /*6b60*/  FMUL.FTZ R144, R125, R148 ;  /* 0x000000947d907220 */ /* 0x000fe20000410000 */
[----:B------:R-:W-:Y:S01]  /*6b70*/  FFMA.FTZ R199, R133, R6, R150 ;  /* 0x0000000685c77223 */ /* 0x000fe20000010096 */
[C---:B------:R-:W-:Y:S01]  /*6b80*/  FFMA.FTZ R149, R127.reuse, R148, -R147 ;  /* 0x000000947f957223 */ /* 0x040fe20000010893 */
[----:B------:R-:W-:Y:S01]  /*6b90*/  FMUL.FTZ R156, R124, R6 ;  /* 0x000000067c9c7220 */ /* 0x000fe20000410000 */
[----:B------:R-:W-:Y:S01]  /*6ba0*/  FFMA.FTZ R150, R127, R4, R144 ;  /* 0x000000047f967223 */ /* 0x000fe20000010090 */
[----:B------:R-:W-:Y:S01]  /*6bb0*/  PLOP3.LUT P1, PT, PT, PT, UP0, 0x80, 0x8 ;  /* 0x000000000008781c */ /* 0x000fe20003f2f008 */
[----:B------:R-:W-:Y:S01]  /*6bc0*/  FADD.FTZ R149, R134, R149 ;  /* 0x0000009586957221 */ /* 0x000fe20000010000 */
[----:B------:R-:W-:Y:S01]  /*6bd0*/  FFMA.FTZ R197, R133, R197, -R156 ;  /* 0x000000c585c57223 */ /* 0x000fe2000001089c */
[----:B------:R-:W-:Y:S01]  /*6be0*/  FADD.FTZ R150, R135, R150 ;  /* 0x0000009687967221 */ /* 0x000fe20000010000 */
[----:B------:R-:W-:Y:S01]  /*6bf0*/  ISETP.NE.OR P1, PT, R20, RZ, P1 ;  /* 0x000000ff1400720c */ /* 0x000fe20000f25670 */
[----:B------:R-:W-:Y:S01]  /*6c00*/  BSSY.RECONVERGENT B0, `(.L_x_12450) ;  /* 0x000004a000007945 */ /* 0x000fe20003800200 */
[-C--:B0-----:R-:W-:Y:S01]  /*6c10*/  FMUL.FTZ R147, R142, R145.reuse ;  /* 0x000000918e937220 */ /* 0x081fe20000410000 */
[----:B------:R-:W-:Y:S01]  /*6c20*/  FMUL.FTZ R145, R140, R145 ;  /* 0x000000918c917220 */ /* 0x000fe20000410000 */
[-C--:B-1----:R-:W-:Y:S01]  /*6c30*/  FMUL.FTZ R4, R142, R7.reuse ;  /* 0x000000078e047220 */ /* 0x082fe20000410000 */
[C---:B------:R-:W-:Y:S01]  /*6c40*/  FMUL.FTZ R7, R140.reuse, R7 ;  /* 0x000000078c077220 */ /* 0x040fe20000410000 */
[----:B--2---:R-:W-:Y:S01]  /*6c50*/  SHFL.IDX PT, R3, R3, RZ, 0x1f ;  /* 0x00001fff03037589 */ /* 0x004fe200000e0000 */
[-C--:B---3--:R-:W-:Y:S01]  /*6c60*/  FFMA.FTZ R6, R140, R143.reuse, -R147 ;  /* 0x0000008f8c067223 */ /* 0x088fe20000010893 */
[----:B------:R-:W-:Y:S01]  /*6c70*/  FFMA.FTZ R144, R142, R143, R145 ;  /* 0x0000008f8e907223 */ /* 0x000fe20000010091 */
[----:B------:R-:W-:Y:S01]  /*6c80*/  FMUL.FTZ R145, R120, R199 ;  /* 0x000000c778917220 */ /* 0x000fe20000410000 */
[----:B------:R0:W-:Y:S01]  /*6c90*/  SHFL.IDX PT, R143, R2, RZ, 0x1f ;  /* 0x00001fff028f7589 */ /* 0x0001e200000e0000 */
[-C--:B----4-:R-:W-:Y:S01]  /*6ca0*/  @P3 FFMA.FTZ R140, R140, R5.reuse, -R4 ;  /* 0x000000058c8c3223 */ /* 0x090fe20000010804 */
[----:B------:R-:W-:Y:S01]  /*6cb0*/  @P3 FFMA.FTZ R142, R142, R5, R7 ;  /* 0x000000058e8e3223 */ /* 0x000fe20000010007 */
[----:B------:R-:W-:Y:S01]  /*6cc0*/  @P3 FADD.FTZ R139, R139, R144 ;  /* 0x000000908b8b3221 */ /* 0x000fe20000010000 */
[----:B------:R-:W-:Y:S01]  /*6cd0*/  FMUL.FTZ R144, R124, R149 ;  /* 0x000000957c907220 */ /* 0x000fe20000410000 */
[----:B------:R-:W-:Y:S01]  /*6ce0*/  @P3 FADD.FTZ R141, R141, R6 ;  /* 0x000000068d8d3221 */ /* 0x000fe20000010000 */
[-C--:B------:R-:W-:Y:S01]  /*6cf0*/  FFMA.FTZ R196, R132, R197.reuse, -R145 ;  /* 0x000000c584c47223 */ /* 0x080fe20000010891 */
[----:B------:R-:W1:Y:S01]  /*6d00*/  SHFL.UP PT, R140, R140, 0x1, RZ ;  /* 0x042000008c8c7989 */ /* 0x000e6200000e00ff */
[-C--:B------:R-:W-:Y:S01]  /*6d10*/  FFMA.FTZ R144, R133, R150.reuse, R144 ;  /* 0x0000009685907223 */ /* 0x080fe20000010090 */
[----:B------:R-:W-:Y:S01]  /*6d20*/  FMUL.FTZ R150, R124, R150 ;  /* 0x000000967c967220 */ /* 0x000fe20000410000 */
[----:B------:R-:W-:Y:S01]  /*6d30*/  FMUL.FTZ R197, R120, R197 ;  /* 0x000000c578c57220 */ /* 0x000fe20000410000 */
[----:B------:R-:W2:Y:S01]  /*6d40*/  SHFL.UP PT, R142, R142, 0x1, RZ ;  /* 0x042000008e8e7989 */ /* 0x000ea200000e00ff */
[----:B------:R-:W-:Y:S01]  /*6d50*/  FADD.FTZ R145, R119, R144 ;  /* 0x0000009077917221 */ /* 0x000fe20000010000 */
[----:B------:R-:W-:Y:S01]  /*6d60*/  FFMA.FTZ R149, R133, R149, -R150 ;  /* 0x0000009585957223 */ /* 0x000fe20000010896 */
[----:B------:R-:W-:Y:S01]  /*6d70*/  FFMA.FTZ R197, R132, R199, R197 ;  /* 0x000000c784c57223 */ /* 0x000fe200000100c5 */
[----:B------:R-:W3:Y:S01]  /*6d80*/  SHFL.UP PT, R139, R139, 0x1, RZ ;  /* 0x042000008b8b7989 */ /* 0x000ee200000e00ff */
[----:B------:R-:W-:Y:S01]  /*6d90*/  FMUL.FTZ R144, R126, R196 ;  /* 0x000000c47e907220 */ /* 0x000fe20000410000 */
[----:B------:R-:W-:Y:S01]  /*6da0*/  FADD.FTZ R149, R122, R149 ;  /* 0x000000957a957221 */ /* 0x000fe20000010000 */
[----:B------:R-:W-:Y:S01]  /*6db0*/  FMUL.FTZ R147, R120, R145 ;  /* 0x0000009178937220 */ /* 0x000fe20000410000 */
[----:B------:R-:W4:Y:S01]  /*6dc0*/  SHFL.UP PT, R141, R141, 0x1, RZ ;  /* 0x042000008d8d7989 */ /* 0x000f2200000e00ff */
[-C--:B------:R-:W-:Y:S01]  /*6dd0*/  FMUL.FTZ R199, R126, R197.reuse ;  /* 0x000000c57ec77220 */ /* 0x080fe20000410000 */
[----:B------:R-:W-:Y:S01]  /*6de0*/  FFMA.FTZ R197, R131, R197, R144 ;  /* 0x000000c583c57223 */ /* 0x000fe20000010090 */
[----:B------:R-:W-:Y:S01]  /*6df0*/  FMUL.FTZ R144, R120, R149 ;  /* 0x0000009578907220 */ /* 0x000fe20000410000 */
[----:B------:R-:W-:-:S02]  /*6e00*/  HFMA2 R5, -RZ, RZ, 0, 0 ;  /* 0x00000000ff057431 */ /* 0x000fc400000001ff */
[C---:B------:R-:W-:Y:S01]  /*6e10*/  FFMA.FTZ R149, R132.reuse, R149, -R147 ;  /* 0x0000009584957223 */ /* 0x040fe20000010893 */
[----:B------:R-:W-:Y:S01]  /*6e20*/  MOV R4, 0x3f800000 ;  /* 0x3f80000000047802 */ /* 0x000fe20000000f00 */
[----:B------:R-:W-:Y:S01]  /*6e30*/  FFMA.FTZ R144, R132, R145, R144 ;  /* 0x0000009184907223 */ /* 0x000fe20000010090 */
[----:B------:R-:W-:Y:S02]  /*6e40*/  CS2R R6, SRZ ;  /* 0x0000000000067805 */ /* 0x000fe4000001ff00 */
[----:B0-----:R-:W-:Y:S01]  /*6e50*/  @!P1 LEA R2, R118, UR17, 0x4 ;  /* 0x0000001176029c11 */ /* 0x001fe2000f8e20ff */
[----:B------:R-:W-:Y:S01]  /*6e60*/  FADD.FTZ R149, R128, R149 ;  /* 0x0000009580957221 */ /* 0x000fe20000010000 */
[----:B------:R-:W-:Y:S01]  /*6e70*/  FADD.FTZ R144, R123, R144 ;  /* 0x000000907b907221 */ /* 0x000fe20000010000 */
[-C--:B-1----:R-:W-:Y:S01]  /*6e80*/  FMUL.FTZ R147, R140, R3.reuse ;  /* 0x000000038c937220 */ /* 0x082fe20000410000 */
[----:B------:R-:W-:Y:S01]  /*6e90*/  FFMA.FTZ R196, R131, R196, -R199 ;  /* 0x000000c483c47223 */ /* 0x000fe200000108c7 */
[----:B------:R0:W1:Y:S01]  /*6ea0*/  @!P1 LDS.128 R4, [R2+0x1980] ;  /* 0x0019800002049984 */ /* 0x0000620000000c00 */
[----:B------:R-:W-:Y:S01]  /*6eb0*/  ISETP.NE.AND P1, PT, R160, 0x1f, PT ;  /* 0x0000001fa000780c */ /* 0x000fe20003f25270 */
[C---:B--2---:R-:W-:Y:S01]  /*6ec0*/  FMUL.FTZ R145, R142.reuse, R3 ;  /* 0x000000038e917220 */ /* 0x044fe20000410000 */
[----:B------:R-:W-:-:S03]  /*6ed0*/  FFMA.FTZ R142, R142, R143, R147 ;  /* 0x0000008f8e8e7223 */ /* 0x000fc60000010093 */
[----:B------:R-:W-:Y:S01]  /*6ee0*/  FFMA.FTZ R140, R140, R143, -R145 ;  /* 0x0000008f8c8c7223 */ /* 0x000fe20000010891 */
[----:B---3--:R-:W-:Y:S01]  /*6ef0*/  @P2 FADD.FTZ R3, R139, R142 ;  /* 0x0000008e8b032221 */ /* 0x008fe20000010000 */
[C---:B0-----:R-:W-:Y:S01]  /*6f00*/  FMUL.FTZ R2, R126.reuse, R149 ;  /* 0x000000957e027220 */ /* 0x041fe20000410000 */
[-C--:B------:R-:W-:Y:S01]  /*6f10*/  FMUL.FTZ R142, R126, R144.reuse ;  /* 0x000000907e8e7220 */ /* 0x080fe20000410000 */
[----:B----4-:R-:W-:Y:S01]  /*6f20*/  @P2 FADD.FTZ R143, R141, R140 ;  /* 0x0000008c8d8f2221 */ /* 0x010fe20000010000 */
[----:B------:R-:W-:Y:S01]  /*6f30*/  FMUL.FTZ R139, R15, R3 ;  /* 0x000000030f8b7220 */ /* 0x000fe20000410000 */
[C---:B------:R-:W-:Y:S01]  /*6f40*/  FFMA.FTZ R145, R131.reuse, R144, R2 ;  /* 0x0000009083917223 */ /* 0x040fe20000010002 */
[----:B------:R-:W-:Y:S01]  /*6f50*/  FFMA.FTZ R142, R131, R149, -R142 ;  /* 0x00000095838e7223 */ /* 0x000fe2000001088e */
[-C--:B------:R-:W-:Y:S01]  /*6f60*/  FMUL.FTZ R140, R15, R143.reuse ;  /* 0x0000008f0f8c7220 */ /* 0x080fe20000410000 */
[----:B------:R-:W-:Y:S01]  /*6f70*/  FFMA.FTZ R2, R14, R143, -R139 ;  /* 0x0000008f0e027223 */ /* 0x000fe2000001088b */
[----:B------:R-:W-:Y:S01]  /*6f80*/  FADD.FTZ R198, R130, R145 ;  /* 0x0000009182c67221 */ /* 0x000fe20000010000 */
[----:B------:R-:W-:Y:S01]  /*6f90*/  FADD.FTZ R199, R129, R142 ;  /* 0x0000008e81c77221 */ /* 0x000fe20000010000 */
[----:B------:R0:W2:Y:S01]  /*6fa0*/  SHFL.DOWN PT, R143, R197, 0x1, 0x1f ;  /* 0x08201f00c58f7f89 */ /* 0x0000a200000e0000 */
[----:B------:R-:W-:-:S03]  /*6fb0*/  FFMA.FTZ R3, R14, R3, R140 ;  /* 0x000000030e037223 */ /* 0x000fc6000001008c */
        /* <DEDUP_REMOVED lines=14> */
.L_x_12451:
[----:B------:R-:W-:Y:S05]  /*70a0*/  BSYNC.RECONVERGENT B0 ;  /* 0x0000000000007941 */ /* 0x000fea0003800200 */
.L_x_12450:
[----:B------:R-:W-:Y:S01]  /*70b0*/  ISETP.GT.U32.AND P1, PT, R160, 0x1d, PT ;  /* 0x0000001da000780c */ /* 0x000fe20003f24070 */
[----:B------:R-:W-:Y:S01]  /*70c0*/  FADD.FTZ R155, R155, R2 ;  /* 0x000000029b9b7221 */ /* 0x000fe20000010000 */
[----:B------:R-:W-:Y:S01]  /*70d0*/  FADD.FTZ R3, RZ, R3 ;  /* 0x00000003ff037221 */ /* 0x000fe20000010000 */
[----:B--2---:R2:W1:Y:S01]  /*70e0*/  SHFL.DOWN PT, R143, R197, 0x2, 0x1f ;  /* 0x08401f00c58f7f89 */ /* 0x00446200000e0000 */
[----:B------:R-:W-:Y:S01]  /*70f0*/  BSSY.RECONVERGENT B0, `(.L_x_12452) ;  /* 0x0000011000007945 */ /* 0x000fe20003800200 */
[C---:B------:R-:W-:Y:S01]  /*7100*/  FMUL.FTZ R14, R126.reuse, R155 ;  /* 0x0000009b7e0e7220 */ /* 0x040fe20000410000 */
[----:B------:R-:W-:Y:S01]  /*7110*/  FMUL.FTZ R2, R126, R3 ;  /* 0x000000037e027220 */ /* 0x000fe20000410000 */
[----:B---3--:R2:W3:Y:S04]  /*7120*/  SHFL.DOWN PT, R15, R196, 0x2, 0x1f ;  /* 0x08401f00c40f7f89 */ /* 0x0084e800000e0000 */
[----:B------:R2:W1:Y:S04]  /*7130*/  SHFL.DOWN PT, R144, R198, 0x2, 0x1f ;  /* 0x08401f00c6907f89 */ /* 0x00046800000e0000 */
[----:B0-----:R2:W0:Y:S01]  /*7140*/  SHFL.DOWN PT, R141, R199, 0x2, 0x1f ;  /* 0x08401f00c78d7f89 */ /* 0x00142200000e0000 */
[----:B------:R-:W-:Y:S05]  /*7150*/  @P1 BRA `(.L_x_12453) ;  /* 0x0000000000281947 */ /* 0x000fea0003800000 */
[CC--:B0---4-:R-:W-:Y:S01]  /*7160*/  FMUL.FTZ R142, R196.reuse, R141.reuse ;  /* 0x0000008dc48e7220 */ /* 0x0d1fe20000410000 */
[C---:B------:R-:W-:Y:S01]  /*7170*/  FMUL.FTZ R141, R197.reuse, R141 ;  /* 0x0000008dc58d7220 */ /* 0x040fe20000410000 */
[CC--:B---3--:R-:W-:Y:S01]  /*7180*/  FMUL.FTZ R140, R196.reuse, R15.reuse ;  /* 0x0000000fc48c7220 */ /* 0x0c8fe20000410000 */
[C---:B------:R-:W-:Y:S01]  /*7190*/  FMUL.FTZ R15, R197.reuse, R15 ;  /* 0x0000000fc50f7220 */ /* 0x040fe20000410000 */
[CC--:B-1----:R-:W-:Y:S01]  /*71a0*/  FFMA.FTZ R139, R197.reuse, R144.reuse, -R142 ;  /* 0x00000090c58b7223 */ /* 0x0c2fe2000001088e */
[C---:B------:R-:W-:Y:S01]  /*71b0*/  FFMA.FTZ R142, R196.reuse, R144, R141 ;  /* 0x00000090c48e7223 */ /* 0x040fe2000001008d */
[-C--:B--2---:R-:W-:Y:S01]  /*71c0*/  FFMA.FTZ R197, R197, R143.reuse, -R140 ;  /* 0x0000008fc5c57223 */ /* 0x084fe2000001088c */
[----:B------:R-:W-:Y:S01]  /*71d0*/  FFMA.FTZ R196, R196, R143, R15 ;  /* 0x0000008fc4c47223 */ /* 0x000fe2000001000f */
[----:B------:R-:W-:Y:S01]  /*71e0*/  FADD.FTZ R198, R198, R139 ;  /* 0x0000008bc6c67221 */ /* 0x000fe20000010000 */
[----:B------:R-:W-:-:S07]  /*71f0*/  FADD.FTZ R199, R199, R142 ;  /* 0x0000008ec7c77221 */ /* 0x000fce0000010000 */
.L_x_12453:
[----:B------:R-:W-:Y:S05]  /*7200*/  BSYNC.RECONVERGENT B0 ;  /* 0x0000000000007941 */ /* 0x000fea0003800200 */
.L_x_12452:
[----:B------:R-:W-:Y:S01]  /*7210*/  ISETP.GT.U32.AND P1, PT, R160, 0x1b, PT ;  /* 0x0000001ba000780c */ /* 0x000fe20003f24070 */
[C---:B------:R-:W-:Y:S01]  /*7220*/  FFMA.FTZ R14, R131.reuse, R3, R14 ;  /* 0x00000003830e7223 */ /* 0x040fe2000001000e */
[----:B------:R-:W-:Y:S01]  /*7230*/  FFMA.FTZ R2, R131, R155, -R2 ;  /* 0x0000009b83027223 */ /* 0x000fe20000010802 */
[----:B------:R1:W1:Y:S01]  /*7240*/  SHFL.DOWN PT, R147, R197, 0x4, 0x1f ;  /* 0x08801f00c5937f89 */ /* 0x00026200000e0000 */
[----:B------:R-:W-:Y:S01]  /*7250*/  BSSY.RECONVERGENT B0, `(.L_x_12454) ;  /* 0x0000013000007945 */ /* 0x000fe20003800200 */
[----:B------:R-:W-:Y:S01]  /*7260*/  FADD.FTZ R139, RZ, R14 ;  /* 0x0000000eff8b7221 */ /* 0x000fe20000010000 */
[----:B------:R-:W-:Y:S01]  /*7270*/  FFMA.FTZ R150, R77, R56, R2 ;  /* 0x000000384d967223 */ /* 0x000fe20000010002 */
[----:B0-----:R0:W0:Y:S02]  /*7280*/  SHFL.DOWN PT, R141, R196, 0x4, 0x1f ;  /* 0x08801f00c48d7f89 */ /* 0x00102400000e0000 */
[C---:B---3--:R-:W-:Y:S01]  /*7290*/  FMUL.FTZ R15, R120.reuse, R139 ;  /* 0x0000008b780f7220 */ /* 0x048fe20000410000 */
[----:B------:R-:W-:Y:S01]  /*72a0*/  FMUL.FTZ R2, R120, R150 ;  /* 0x0000009678027220 */ /* 0x000fe20000410000 */
[----:B----4-:R3:W4:Y:S04]  /*72b0*/  SHFL.DOWN PT, R142, R198, 0x4, 0x1f ;  /* 0x08801f00c68e7f89 */ /* 0x01072800000e0000 */
[----:B------:R3:W0:Y:S01]  /*72c0*/  SHFL.DOWN PT, R145, R199, 0x4, 0x1f ;  /* 0x08801f00c7917f89 */ /* 0x00062200000e0000 */
[----:B------:R-:W-:Y:S05]  /*72d0*/  @P1 BRA `(.L_x_12455) ;  /* 0x0000000000281947 */ /* 0x000fea0003800000 */
[CC--:B0-----:R-:W-:Y:S01]  /*72e0*/  FMUL.FTZ R140, R196.reuse, R145.reuse ;  /* 0x00000091c48c7220 */ /* 0x0c1fe20000410000 */
[C---:B------:R-:W-:Y:S01]  /*72f0*/  FMUL.FTZ R145, R197.reuse, R145 ;  /* 0x00000091c5917220 */ /* 0x040fe20000410000 */
[CC--:B------:R-:W-:Y:S01]  /*7300*/  FMUL.FTZ R14, R196.reuse, R141.reuse ;  /* 0x0000008dc40e7220 */ /* 0x0c0fe20000410000 */
[C---:B------:R-:W-:Y:S01]  /*7310*/  FMUL.FTZ R141, R197.reuse, R141 ;  /* 0x0000008dc58d7220 */ /* 0x040fe20000410000 */
[CC--:B-1--4-:R-:W-:Y:S01]  /*7320*/  FFMA.FTZ R143, R197.reuse, R142.reuse, -R140 ;  /* 0x0000008ec58f7223 */ /* 0x0d2fe2000001088c */
[C---:B------:R-:W-:Y:S01]  /*7330*/  FFMA.FTZ R140, R196.reuse, R142, R145 ;  /* 0x0000008ec48c7223 */ /* 0x040fe20000010091 */
[-C--:B--2---:R-:W-:Y:S01]  /*7340*/  FFMA.FTZ R197, R197, R147.reuse, -R14 ;  /* 0x00000093c5c57223 */ /* 0x084fe2000001080e */
[----:B------:R-:W-:Y:S01]  /*7350*/  FFMA.FTZ R196, R196, R147, R141 ;  /* 0x00000093c4c47223 */ /* 0x000fe2000001008d */
[----:B---3--:R-:W-:Y:S01]  /*7360*/  FADD.FTZ R198, R198, R143 ;  /* 0x0000008fc6c67221 */ /* 0x008fe20000010000 */
[----:B------:R-:W-:-:S07]  /*7370*/  FADD.FTZ R199, R199, R140 ;  /* 0x0000008cc7c77221 */ /* 0x000fce0000010000 */
.L_x_12455:
[----:B------:R-:W-:Y:S05]  /*7380*/  BSYNC.RECONVERGENT B0 ;  /* 0x0000000000007941 */ /* 0x000fea0003800200 */
.L_x_12454:
[----:B------:R-:W-:Y:S01]  /*7390*/  ISETP.GT.U32.AND P1, PT, R160, 0x17, PT ;  /* 0x00000017a000780c */ /* 0x000fe20003f24070 */
[C---:B------:R-:W-:Y:S01]  /*73a0*/  FFMA.FTZ R15, R132.reuse, R150, -R15 ;  /* 0x00000096840f7223 */ /* 0x040fe2000001080f */
[----:B------:R-:W-:Y:S01]  /*73b0*/  FFMA.FTZ R2, R132, R139, R2 ;  /* 0x0000008b84027223 */ /* 0x000fe20000010002 */
[----:B-1----:R1:W1:Y:S01]  /*73c0*/  SHFL.DOWN PT, R147, R197, 0x8, 0x1f ;  /* 0x09001f00c5937f89 */ /* 0x00226200000e0000 */
[----:B------:R-:W-:Y:S01]  /*73d0*/  BSSY.RECONVERGENT B0, `(.L_x_12456) ;  /* 0x0000014000007945 */ /* 0x000fe20003800200 */
[----:B------:R-:W-:Y:S01]  /*73e0*/  FFMA.FTZ R149, R78, R57, R15 ;  /* 0x000000394e957223 */ /* 0x000fe2000001000f */
[----:B------:R-:W-:Y:S01]  /*73f0*/  FADD.FTZ R15, RZ, R2 ;  /* 0x00000002ff0f7221 */ /* 0x000fe20000010000 */
[----:B0-----:R0:W0:Y:S01]  /*7400*/  SHFL.DOWN PT, R141, R196, 0x8, 0x1f ;  /* 0x09001f00c48d7f89 */ /* 0x00102200000e0000 */
[----:B------:R-:W-:Y:S01]  /*7410*/  ISETP.GT.U32.AND P2, PT, R160, 0xf, PT ;  /* 0x0000000fa000780c */ /* 0x000fe20003f44070 */
[C---:B------:R-:W-:Y:S01]  /*7420*/  FMUL.FTZ R14, R124.reuse, R149 ;  /* 0x000000957c0e7220 */ /* 0x040fe20000410000 */
[----:B------:R-:W-:Y:S01]  /*7430*/  FMUL.FTZ R2, R124, R15 ;  /* 0x0000000f7c027220 */ /* 0x000fe20000410000 */
[----:B------:R0:W0:Y:S04]  /*7440*/  SHFL.DOWN PT, R144, R198, 0x8, 0x1f ;  /* 0x09001f00c6907f89 */ /* 0x00002800000e0000 */
[----:B------:R0:W0:Y:S01]  /*7450*/  SHFL.DOWN PT, R145, R199, 0x8, 0x1f ;  /* 0x09001f00c7917f89 */ /* 0x00002200000e0000 */
[----:B------:R-:W-:Y:S05]  /*7460*/  @P1 BRA `(.L_x_12457) ;  /* 0x0000000000281947 */ /* 0x000fea0003800000 */
[CC--:B0---4-:R-:W-:Y:S01]  /*7470*/  FMUL.FTZ R142, R196.reuse, R145.reuse ;  /* 0x00000091c48e7220 */ /* 0x0d1fe20000410000 */
[C---:B------:R-:W-:Y:S01]  /*7480*/  FMUL.FTZ R145, R197.reuse, R145 ;  /* 0x00000091c5917220 */ /* 0x040fe20000410000 */
[CC--:B------:R-:W-:Y:S01]  /*7490*/  FMUL.FTZ R140, R196.reuse, R141.reuse ;  /* 0x0000008dc48c7220 */ /* 0x0c0fe20000410000 */
[C---:B------:R-:W-:Y:S01]  /*74a0*/  FMUL.FTZ R141, R197.reuse, R141 ;  /* 0x0000008dc58d7220 */ /* 0x040fe20000410000 */
[CC--:B------:R-:W-:Y:S01]  /*74b0*/  FFMA.FTZ R143, R197.reuse, R144.reuse, -R142 ;  /* 0x00000090c58f7223 */ /* 0x0c0fe2000001088e */
[C---:B------:R-:W-:Y:S01]  /*74c0*/  FFMA.FTZ R142, R196.reuse, R144, R145 ;  /* 0x00000090c48e7223 */ /* 0x040fe20000010091 */
[-C--:B-12---:R-:W-:Y:S01]  /*74d0*/  FFMA.FTZ R197, R197, R147.reuse, -R140 ;  /* 0x00000093c5c57223 */ /* 0x086fe2000001088c */
[----:B------:R-:W-:Y:S01]  /*74e0*/  FFMA.FTZ R196, R196, R147, R141 ;  /* 0x00000093c4c47223 */ /* 0x000fe2000001008d */
[----:B---3--:R-:W-:Y:S01]  /*74f0*/  FADD.FTZ R198, R198, R143 ;  /* 0x0000008fc6c67221 */ /* 0x008fe20000010000 */
[----:B------:R-:W-:-:S07]  /*7500*/  FADD.FTZ R199, R199, R142 ;  /* 0x0000008ec7c77221 */ /* 0x000fce0000010000 */
.L_x_12457:
[----:B------:R-:W-:Y:S05]  /*7510*/  BSYNC.RECONVERGENT B0 ;  /* 0x0000000000007941 */ /* 0x000fea0003800200 */
.L_x_12456:
[----:B-1----:R1:W1:Y:S01]  /*7520*/  SHFL.DOWN PT, R147, R197, 0x10, 0x1f ;  /* 0x0a001f00c5937f89 */ /* 0x00226200000e0000 */
[----:B------:R-:W-:Y:S01]  /*7530*/  BSSY.RECONVERGENT B0, `(.L_x_12458) ;  /* 0x0000011000007945 */ /* 0x000fe20003800200 */
[C---:B------:R-:W-:Y:S01]  /*7540*/  FFMA.FTZ R2, R133.reuse, R149, -R2 ;  /* 0x0000009585027223 */ /* 0x040fe20000010802 */
[----:B------:R-:W-:Y:S01]  /*7550*/  FFMA.FTZ R14, R133, R15, R14 ;  /* 0x0000000f850e7223 */ /* 0x000fe2000001000e */
[----:B0-----:R0:W0:Y:S04]  /*7560*/  SHFL.DOWN PT, R141, R196, 0x10, 0x1f ;  /* 0x0a001f00c48d7f89 */ /* 0x00102800000e0000 */
        /* <DEDUP_REMOVED lines=13> */
.L_x_12459:
[----:B------:R-:W-:Y:S05]  /*7640*/  BSYNC.RECONVERGENT B0 ;  /* 0x0000000000007941 */ /* 0x000fea0003800200 */
.L_x_12458:
[----:B------:R-:W-:Y:S01]  /*7650*/  FFMA.FTZ R140, R79, R58, R2 ;  /* 0x0000003a4f8c7223 */ /* 0x000fe20000010002 */
[----:B------:R-:W-:Y:S01]  /*7660*/  FADD.FTZ R2, RZ, R14 ;  /* 0x0000000eff027221 */ /* 0x000fe20000010000 */
[----:B------:R-:W-:Y:S01]  /*7670*/  SHFL.IDX PT, R156, R7, RZ, 0x1f ;  /* 0x00001fff079c7589 */ /* 0x000fe200000e0000 */
[----:B------:R-:W-:Y:S01]  /*7680*/  ISETP.NE.AND P1, PT, R20, 0x1f, PT ;  /* 0x0000001f1400780c */ /* 0x000fe20003f25270 */
[C---:B0-----:R-:W-:Y:S01]  /*7690*/  FMUL.FTZ R141, R125.reuse, R140 ;  /* 0x0000008c7d8d7220 */ /* 0x041fe20000410000 */
[-C--:B------:R-:W-:Y:S01]  /*76a0*/  FMUL.FTZ R14, R125, R2.reuse ;  /* 0x000000027d0e7220 */ /* 0x080fe20000410000 */
[----:B------:R-:W0:Y:S01]  /*76b0*/  SHFL.DOWN PT, R158, R197, 0x1, 0x1f ;  /* 0x08201f00c59e7f89 */ /* 0x000e2200000e0000 */
[----:B------:R-:W-:Y:S01]  /*76c0*/  ISETP.GT.AND P2, PT, R21, 0x1e, PT ;  /* 0x0000001e1500780c */ /* 0x000fe20003f44270 */
[C---:B------:R-:W-:Y:S01]  /*76d0*/  FFMA.FTZ R141, R127.reuse, R2, R141 ;  /* 0x000000027f8d7223 */ /* 0x040fe2000001008d */
[----:B------:R-:W-:Y:S01]  /*76e0*/  FFMA.FTZ R145, R127, R140, -R14 ;  /* 0x0000008c7f917223 */ /* 0x000fe2000001080e */
[----:B------:R-:W5:Y:S01]  /*76f0*/  SHFL.DOWN PT, R200, R196, 0x1, 0x1f ;  /* 0x08201f00c4c87f89 */ /* 0x000f6200000e0000 */
[----:B------:R-:W-:Y:S01]  /*7700*/  ISETP.GT.AND P3, PT, R21, 0xf, PT ;  /* 0x0000000f1500780c */ /* 0x000fe20003f64270 */
[----:B------:R-:W-:Y:S01]  /*7710*/  FADD.FTZ R141, RZ, R141 ;  /* 0x0000008dff8d7221 */ /* 0x000fe20000010000 */
[----:B------:R-:W-:Y:S01]  /*7720*/  FFMA.FTZ R145, R80, R59, R145 ;  /* 0x0000003b50917223 */ /* 0x000fe20000010091 */
[----:B------:R-:W3:Y:S01]  /*7730*/  SHFL.IDX PT, R148, R6, RZ, 0x1f ;  /* 0x00001fff06947589 */ /* 0x000ee200000e0000 */
[----:B------:R-:W-:Y:S01]  /*7740*/  BSSY.RECONVERGENT B0, `(.L_x_12460) ;  /* 0x0000217000007945 */ /* 0x000fe20003800200 */
[C---:B------:R-:W-:Y:S01]  /*7750*/  FMUL.FTZ R14, R121.reuse, R141 ;  /* 0x0000008d790e7220 */ /* 0x040fe20000410000 */
[-C--:B------:R-:W-:Y:S01]  /*7760*/  FMUL.FTZ R143, R121, R145.reuse ;  /* 0x00000091798f7220 */ /* 0x080fe20000410000 */
[----:B------:R-:W3:Y:S02]  /*7770*/  SHFL.DOWN PT, R202, R199, 0x1, 0x1f ;  /* 0x08201f00c7ca7f89 */ /* 0x000ee400000e0000 */
[C---:B----4-:R-:W-:Y:S01]  /*7780*/  FFMA.FTZ R142, R138.reuse, R145, -R14 ;  /* 0x000000918a8e7223 */ /* 0x050fe2000001080e */
[----:B------:R-:W-:Y:S01]  /*7790*/  FFMA.FTZ R143, R138, R141, R143 ;  /* 0x0000008d8a8f7223 */ /* 0x000fe2000001008f */
[----:B------:R-:W4:Y:S02]  /*77a0*/  SHFL.DOWN PT, R203, R198, 0x1, 0x1f ;  /* 0x08201f00c6cb7f89 */ /* 0x000f2400000e0000 */
[----:B------:R-:W-:Y:S01]  /*77b0*/  FFMA.FTZ R142, R81, R60, R142 ;  /* 0x0000003c518e7223 */ /* 0x000fe2000001008e */
[----:B------:R-:W-:Y:S01]  /*77c0*/  FADD.FTZ R14, RZ, R143 ;  /* 0x0000008fff0e7221 */ /* 0x000fe20000010000 */
[----:B--2---:R-:W2:Y:S02]  /*77d0*/  SHFL.IDX PT, R196, R196, RZ, 0x1f ;  /* 0x00001fffc4c47589 */ /* 0x004ea400000e0000 */
[C---:B------:R-:W-:Y:S01]  /*77e0*/  FMUL.FTZ R143, R163.reuse, R142 ;  /* 0x0000008ea38f7220 */ /* 0x040fe20000410000 */
[----:B------:R-:W-:Y:S01]  /*77f0*/  FMUL.FTZ R144, R163, R14 ;  /* 0x0000000ea3907220 */ /* 0x000fe20000410000 */
[----:B0-----:R-:W-:Y:S01]  /*7800*/  @P1 FMUL.FTZ R201, R158, R156 ;  /* 0x0000009c9ec91220 */ /* 0x001fe20000410000 */
[----:B-1----:R-:W0:Y:S01]  /*7810*/  SHFL.IDX PT, R197, R197, RZ, 0x1f ;  /* 0x00001fffc5c57589 */ /* 0x002e2200000e0000 */
[----:B------:R-:W-:Y:S01]  /*7820*/  FFMA.FTZ R143, R165, R14, R143 ;  /* 0x0000000ea58f7223 */ /* 0x000fe2000001008f */
[----:B-----5:R-:W-:-:S02]  /*7830*/  @P1 FMUL.FTZ R147, R200, R156 ;  /* 0x0000009cc8931220 */ /* 0x020fc40000410000 */
[----:B---3--:R-:W1:Y:S01]  /*7840*/  SHFL.IDX PT, R198, R198, RZ, 0x1f ;  /* 0x00001fffc6c67589 */ /* 0x008e6200000e0000 */
[----:B------:R-:W-:Y:S01]  /*7850*/  FADD.FTZ R143, RZ, R143 ;  /* 0x0000008fff8f7221 */ /* 0x000fe20000010000 */
[-C--:B------:R-:W-:Y:S01]  /*7860*/  @P1 FFMA.FTZ R201, R200, R148.reuse, R201 ;  /* 0x00000094c8c91223 */ /* 0x080fe200000100c9 */
[----:B------:R-:W-:Y:S01]  /*7870*/  @P1 FFMA.FTZ R158, R158, R148, -R147 ;  /* 0x000000949e9e1223 */ /* 0x000fe20000010893 */
[----:B------:R-:W-:Y:S01]  /*7880*/  FFMA.FTZ R147, R165, R142, -R144 ;  /* 0x0000008ea5937223 */ /* 0x000fe20000010890 */
[----:B------:R-:W-:Y:S01]  /*7890*/  FMUL.FTZ R144, R166, R143 ;  /* 0x0000008fa6907220 */ /* 0x000fe20000410000 */
[----:B------:R-:W-:Y:S01]  /*78a0*/  @P1 FADD.FTZ R156, R202, R201 ;  /* 0x000000c9ca9c1221 */ /* 0x000fe20000010000 */
[----:B------:R-:W3:Y:S01]  /*78b0*/  SHFL.IDX PT, R199, R199, RZ, 0x1f ;  /* 0x00001fffc7c77589 */ /* 0x000ee200000e0000 */
[----:B------:R-:W-:Y:S01]  /*78c0*/  FFMA.FTZ R147, R82, R61, R147 ;  /* 0x0000003d52937223 */ /* 0x000fe20000010093 */
[----:B----4-:R-:W-:Y:S01]  /*78d0*/  @P1 FADD.FTZ R148, R203, R158 ;  /* 0x0000009ecb941221 */ /* 0x010fe20000010000 */
[----:B------:R-:W-:Y:S01]  /*78e0*/  FMUL.FTZ R201, R156, R13 ;  /* 0x0000000d9cc97220 */ /* 0x000fe20000410000 */
[----:B------:R-:W-:-:S02]  /*78f0*/  ISETP.NE.AND P1, PT, R20, RZ, PT ;  /* 0x000000ff1400720c */ /* 0x000fc40003f25270 */
[----:B------:R-:W-:Y:S01]  /*7900*/  FMUL.FTZ R203, R148, R13 ;  /* 0x0000000d94cb7220 */ /* 0x000fe20000410000 */
[-C--:B------:R-:W-:Y:S01]  /*7910*/  FMUL.FTZ R13, R166, R147.reuse ;  /* 0x00000093a60d7220 */ /* 0x080fe20000410000 */
[-C--:B------:R-:W-:Y:S01]  /*7920*/  FFMA.FTZ R158, R148, R12.reuse, R201 ;  /* 0x0000000c949e7223 */ /* 0x080fe200000100c9 */
[----:B------:R-:W-:Y:S01]  /*7930*/  FFMA.FTZ R148, R164, R147, -R144 ;  /* 0x00000093a4947223 */ /* 0x000fe20000010890 */
[----:B------:R-:W-:Y:S01]  /*7940*/  FFMA.FTZ R200, R156, R12, -R203 ;  /* 0x0000000c9cc87223 */ /* 0x000fe200000108cb */
[----:B------:R-:W-:Y:S01]  /*7950*/  FFMA.FTZ R156, R164, R143, R13 ;  /* 0x0000008fa49c7223 */ /* 0x000fe2000001000d */
[----:B------:R-:W-:Y:S01]  /*7960*/  FADD.FTZ R13, R151, R158 ;  /* 0x0000009e970d7221 */ /* 0x000fe20000010000 */
[----:B------:R-:W-:Y:S01]  /*7970*/  FFMA.FTZ R148, R83, R62, R148 ;  /* 0x0000003e53947223 */ /* 0x000fe20000010094 */
[----:B------:R-:W-:Y:S01]  /*7980*/  FADD.FTZ R12, R157, R200 ;  /* 0x000000c89d0c7221 */ /* 0x000fe20000010000 */
[----:B------:R-:W-:Y:S01]  /*7990*/  FADD.FTZ R144, RZ, R156 ;  /* 0x0000009cff907221 */ /* 0x000fe20000010000 */
[CC--:B------:R-:W-:Y:S01]  /*79a0*/  FMUL.FTZ R203, R176.reuse, R13.reuse ;  /* 0x0000000db0cb7220 */ /* 0x0c0fe20000410000 */
[C---:B------:R-:W-:Y:S01]  /*79b0*/  FMUL.FTZ R151, R169.reuse, R148 ;  /* 0x00000094a9977220 */ /* 0x040fe20000410000 */
[----:B------:R-:W-:Y:S01]  /*79c0*/  FMUL.FTZ R157, R176, R12 ;  /* 0x0000000cb09d7220 */ /* 0x000fe20000410000 */
[----:B------:R-:W-:Y:S01]  /*79d0*/  FMUL.FTZ R156, R169, R144 ;  /* 0x00000090a99c7220 */ /* 0x000fe20000410000 */
[C---:B------:R-:W-:Y:S01]  /*79e0*/  FFMA.FTZ R158, R172.reuse, R12, -R203 ;  /* 0x0000000cac9e7223 */ /* 0x040fe200000108cb */
[C---:B------:R-:W-:Y:S01]  /*79f0*/  FFMA.FTZ R151, R167.reuse, R144, R151 ;  /* 0x00000090a7977223 */ /* 0x040fe20000010097 */
[----:B------:R-:W-:Y:S01]  /*7a00*/  FFMA.FTZ R201, R172, R13, R157 ;  /* 0x0000000dacc97223 */ /* 0x000fe2000001009d */
[----:B------:R-:W-:Y:S01]  /*7a10*/  FFMA.FTZ R157, R167, R148, -R156 ;  /* 0x00000094a79d7223 */ /* 0x000fe2000001089c */
[----:B------:R-:W-:Y:S01]  /*7a20*/  FADD.FTZ R153, R153, R158 ;  /* 0x0000009e99997221 */ /* 0x000fe20000010000 */
[----:B------:R-:W-:Y:S01]  /*7a30*/  FADD.FTZ R151, RZ, R151 ;  /* 0x00000097ff977221 */ /* 0x000fe20000010000 */
[----:B------:R-:W-:Y:S01]  /*7a40*/  FADD.FTZ R146, R146, R201 ;  /* 0x000000c992927221 */ /* 0x000fe20000010000 */
[----:B------:R-:W-:Y:S01]  /*7a50*/  FFMA.FTZ R157, R84, R63, R157 ;  /* 0x0000003f549d7223 */ /* 0x000fe2000001009d */
[----:B------:R-:W-:Y:S01]  /*7a60*/  FMUL.FTZ R203, R184, R153 ;  /* 0x00000099b8cb7220 */ /* 0x000fe20000410000 */
[----:B------:R-:W-:Y:S01]  /*7a70*/  FMUL.FTZ R156, R170, R151 ;  /* 0x00000097aa9c7220 */ /* 0x000fe20000410000 */
[-C--:B------:R-:W-:Y:S01]  /*7a80*/  FMUL.FTZ R158, R184, R146.reuse ;  /* 0x00000092b89e7220 */ /* 0x080fe20000410000 */
[----:B------:R-:W-:Y:S01]  /*7a90*/  FMUL.FTZ R201, R170, R157 ;  /* 0x0000009daac97220 */ /* 0x000fe20000410000 */
[----:B------:R-:W-:-:S02]  /*7aa0*/  FFMA.FTZ R203, R183, R146, R203 ;  /* 0x00000092b7cb7223 */ /* 0x000fc400000100cb */
[----:B------:R-:W-:Y:S01]  /*7ab0*/  FFMA.FTZ R205, R183, R153, -R158 ;  /* 0x00000099b7cd7223 */ /* 0x000fe2000001089e */
        /* <DEDUP_REMOVED lines=45> */
[----:B------:R-:W-:Y:S01]  /*7d90*/  FFMA.FTZ R204, R171, R178, R182 ;  /* 0x000000b2abcc7223 */ /* 0x000fe200000100b6 */
[-C--:B------:R-:W-:Y:S01]  /*7da0*/  FMUL.FTZ R181, R181, R175.reuse ;  /* 0x000000afb5b57220 */ /* 0x080fe20000410000 */
[----:B------:R-:W-:Y:S01]  /*7db0*/  FFMA.FTZ R171, R171, R202, -R173 ;  /* 0x000000caabab7223 */ /* 0x000fe200000108ad */
[----:B------:R-:W-:Y:S01]  /*7dc0*/  FFMA.FTZ R182, R179, R175, -R180 ;  /* 0x000000afb3b67223 */ /* 0x000fe200000108b4 */
[----:B------:R-:W-:Y:S01]  /*7dd0*/  FADD.FTZ R189, R189, R204 ;  /* 0x000000ccbdbd7221 */ /* 0x000fe20000010000 */
[----:B------:R-:W-:Y:S01]  /*7de0*/  FFMA.FTZ R180, R179, R192, R181 ;  /* 0x000000c0b3b47223 */ /* 0x000fe200000100b5 */
[----:B------:R-:W-:Y:S01]  /*7df0*/  FADD.FTZ R171, R190, R171 ;  /* 0x000000abbeab7221 */ /* 0x000fe20000010000 */
[----:B------:R-:W-:Y:S01]  /*7e00*/  FFMA.FTZ R182, R89, R68, R182 ;  /* 0x0000004459b67223 */ /* 0x000fe200000100b6 */
[C---:B------:R-:W-:Y:S01]  /*7e10*/  FMUL.FTZ R190, R170.reuse, R189 ;  /* 0x000000bdaabe7220 */ /* 0x040fe20000410000 */
[----:B------:R-:W-:Y:S01]  /*7e20*/  FADD.FTZ R180, RZ, R180 ;  /* 0x000000b4ffb47221 */ /* 0x000fe20000010000 */
[-C--:B------:R-:W-:Y:S01]  /*7e30*/  FMUL.FTZ R173, R170, R171.reuse ;  /* 0x000000abaaad7220 */ /* 0x080fe20000410000 */
[----:B------:R-:W-:Y:S01]  /*7e40*/  FMUL.FTZ R179, R184, R182 ;  /* 0x000000b6b8b37220 */ /* 0x000fe20000410000 */
[----:B------:R-:W-:Y:S01]  /*7e50*/  FFMA.FTZ R181, R168, R171, -R190 ;  /* 0x000000aba8b57223 */ /* 0x000fe200000108be */
[-C--:B------:R-:W-:Y:S01]  /*7e60*/  FMUL.FTZ R170, R184, R180.reuse ;  /* 0x000000b4b8aa7220 */ /* 0x080fe20000410000 */
[----:B------:R-:W-:Y:S01]  /*7e70*/  FFMA.FTZ R184, R168, R189, R173 ;  /* 0x000000bda8b87223 */ /* 0x000fe200000100ad */
[C---:B------:R-:W-:Y:S01]  /*7e80*/  FFMA.FTZ R179, R183.reuse, R180, R179 ;  /* 0x000000b4b7b37223 */ /* 0x040fe200000100b3 */
[----:B------:R-:W-:Y:S01]  /*7e90*/  FADD.FTZ R188, R188, R181 ;  /* 0x000000b5bcbc7221 */ /* 0x000fe20000010000 */
[----:B------:R-:W-:Y:S01]  /*7ea0*/  FFMA.FTZ R173, R183, R182, -R170 ;  /* 0x000000b6b7ad7223 */ /* 0x000fe200000108aa */
[----:B------:R-:W-:Y:S01]  /*7eb0*/  FADD.FTZ R168, R187, R184 ;  /* 0x000000b8bba87221 */ /* 0x000fe20000010000 */
[----:B--2---:R-:W-:Y:S01]  /*7ec0*/  FMUL.FTZ R170, R196, R7 ;  /* 0x00000007c4aa7220 */ /* 0x004fe20000410000 */
[C---:B------:R-:W-:Y:S01]  /*7ed0*/  FMUL.FTZ R184, R169.reuse, R188 ;  /* 0x000000bca9b87220 */ /* 0x040fe20000410000 */
[----:B------:R-:W-:Y:S01]  /*7ee0*/  FFMA.FTZ R173, R90, R69, R173 ;  /* 0x000000455aad7223 */ /* 0x000fe200000100ad */
[----:B------:R-:W-:Y:S01]  /*7ef0*/  FMUL.FTZ R169, R169, R168 ;  /* 0x000000a8a9a97220 */ /* 0x000fe20000410000 */
[----:B0-----:R-:W-:Y:S01]  /*7f00*/  FFMA.FTZ R181, R197, R6, -R170 ;  /* 0x00000006c5b57223 */ /* 0x001fe200000108aa */
[C---:B------:R-:W-:Y:S01]  /*7f10*/  FFMA.FTZ R184, R167.reuse, R168, R184 ;  /* 0x000000a8a7b87223 */ /* 0x040fe200000100b8 */
[C---:B------:R-:W-:Y:S01]  /*7f20*/  FMUL.FTZ R170, R196.reuse, R6 ;  /* 0x00000006c4aa7220 */ /* 0x040fe20000410000 */
[C---:B------:R-:W-:Y:S01]  /*7f30*/  FMUL.FTZ R6, R196.reuse, R5 ;  /* 0x00000005c4067220 */ /* 0x040fe20000410000 */
[----:B------:R-:W-:Y:S01]  /*7f40*/  FFMA.FTZ R167, R167, R188, -R169 ;  /* 0x000000bca7a77223 */ /* 0x000fe200000108a9 */
[----:B------:R-:W-:Y:S01]  /*7f50*/  FADD.FTZ R185, R185, R184 ;  /* 0x000000b8b9b97221 */ /* 0x000fe20000010000 */
[-C--:B------:R-:W-:Y:S01]  /*7f60*/  FMUL.FTZ R196, R196, R4.reuse ;  /* 0x00000004c4c47220 */ /* 0x080fe20000410000 */
[C---:B------:R-:W-:Y:S01]  /*7f70*/  FFMA.FTZ R4, R197.reuse, R4, -R6 ;  /* 0x00000004c5047223 */ /* 0x040fe20000010806 */
[----:B------:R-:W-:Y:S01]  /*7f80*/  FADD.FTZ R169, RZ, R179 ;  /* 0x000000b3ffa97221 */ /* 0x000fe20000010000 */
[----:B------:R-:W-:Y:S01]  /*7f90*/  FADD.FTZ R167, R186, R167 ;  /* 0x000000a7baa77221 */ /* 0x000fe20000010000 */
[----:B-1----:R-:W-:Y:S01]  /*7fa0*/  FADD.FTZ R6, R198, R181 ;  /* 0x000000b5c6067221 */ /* 0x002fe20000010000 */
[----:B------:R-:W-:Y:S01]  /*7fb0*/  FMUL.FTZ R181, R166, R185 ;  /* 0x000000b9a6b57220 */ /* 0x000fe20000410000 */
[----:B------:R-:W-:Y:S01]  /*7fc0*/  FFMA.FTZ R170, R197, R7, R170 ;  /* 0x00000007c5aa7223 */ /* 0x000fe200000100aa */
[----:B------:R-:W-:Y:S01]  /*7fd0*/  FMUL.FTZ R179, R176, R169 ;  /* 0x000000a9b0b37220 */ /* 0x000fe20000410000 */
[----:B------:R-:W-:Y:S01]  /*7fe0*/  FMUL.FTZ R166, R166, R167 ;  /* 0x000000a7a6a67220 */ /* 0x000fe20000410000 */
[----:B------:R-:W-:Y:S01]  /*7ff0*/  FMUL.FTZ R176, R176, R173 ;  /* 0x000000adb0b07220 */ /* 0x000fe20000410000 */
[----:B------:R-:W-:Y:S01]  /*8000*/  FFMA.FTZ R184, R164, R167, -R181 ;  /* 0x000000a7a4b87223 */ /* 0x000fe200000108b5 */
[----:B---3--:R-:W-:Y:S01]  /*8010*/  FADD.FTZ R7, R199, R170 ;  /* 0x000000aac7077221 */ /* 0x008fe20000010000 */
[----:B------:R-:W-:Y:S01]  /*8020*/  FFMA.FTZ R170, R172, R173, -R179 ;  /* 0x000000adacaa7223 */ /* 0x000fe200000108b3 */
[----:B------:R-:W-:Y:S01]  /*8030*/  FFMA.FTZ R179, R164, R185, R166 ;  /* 0x000000b9a4b37223 */ /* 0x000fe200000100a6 */
[----:B------:R-:W-:Y:S01]  /*8040*/  FFMA.FTZ R172, R172, R169, R176 ;  /* 0x000000a9acac7223 */ /* 0x000fe200000100b0 */
[----:B------:R-:W-:Y:S01]  /*8050*/  FADD.FTZ R164, R177, R184 ;  /* 0x000000b8b1a47221 */ /* 0x000fe20000010000 */
[C---:B------:R-:W-:Y:S01]  /*8060*/  FFMA.FTZ R176, R0.reuse, R155, RZ ;  /* 0x0000009b00b07223 */ /* 0x040fe200000100ff */
[----:B------:R-:W-:Y:S01]  /*8070*/  FFMA.FTZ R184, R0, -R3, RZ ;  /* 0x8000000300b87223 */ /* 0x000fe200000100ff */
[----:B------:R-:W-:Y:S01]  /*8080*/  FFMA.FTZ R5, R197, R5, R196 ;  /* 0x00000005c5057223 */ /* 0x000fe200000100c4 */
        /* <DEDUP_REMOVED lines=12> */
[----:B------:R-:W-:Y:S01]  /*8150*/  FFMA.FTZ R170, R91, R70, R170 ;  /* 0x000000465baa7223 */ /* 0x000fe200000100aa */
[----:B------:R-:W-:Y:S01]  /*8160*/  FADD.FTZ R166, R161, R166 ;  /* 0x000000a6a1a67221 */ /* 0x000fe20000010000 */
[----:B------:R-:W-:Y:S01]  /*8170*/  FADD.FTZ R172, RZ, R172 ;  /* 0x000000acffac7221 */ /* 0x000fe20000010000 */
[C---:B0-----:R-:W-:Y:S01]  /*8180*/  FFMA.FTZ R4, R104.reuse, R149, R179 ;  /* 0x0000009568047223 */ /* 0x041fe200000100b3 */
[----:B------:R-:W-:Y:S01]  /*8190*/  FFMA.FTZ R5, R104, -R15, R184 ;  /* 0x8000000f68057223 */ /* 0x000fe200000100b8 */
[----:B------:R-:W-:Y:S01]  /*81a0*/  FFMA.FTZ R149, -R78, R57, R149 ;  /* 0x000000394e957223 */ /* 0x000fe20000010195 */
[----:B------:R-:W-:Y:S01]  /*81b0*/  FMUL.FTZ R179, R9, R189 ;  /* 0x000000bd09b37220 */ /* 0x000fe20000410000 */
[C---:B------:R-:W-:Y:S01]  /*81c0*/  FFMA.FTZ R7, R105.reuse, R140, R4 ;  /* 0x0000008c69077223 */ /* 0x040fe20000010004 */
[----:B------:R-:W-:Y:S01]  /*81d0*/  FFMA.FTZ R4, R105, -R2, R5 ;  /* 0x8000000269047223 */ /* 0x000fe20000010005 */
[C---:B------:R-:W-:Y:S01]  /*81e0*/  FMUL.FTZ R5, R121.reuse, R162 ;  /* 0x000000a279057220 */ /* 0x040fe20000410000 */
[-C--:B------:R-:W-:Y:S01]  /*81f0*/  FMUL.FTZ R121, R121, R166.reuse ;  /* 0x000000a679797220 */ /* 0x080fe20000410000 */
[C---:B------:R-:W-:Y:S01]  /*8200*/  FFMA.FTZ R6, R106.reuse, R145, R7 ;  /* 0x000000916a067223 */ /* 0x040fe20000010007 */
[----:B------:R-:W-:Y:S01]  /*8210*/  FFMA.FTZ R7, R106, -R141, R4 ;  /* 0x8000008d6a077223 */ /* 0x000fe20000010004 */
[C---:B------:R-:W-:Y:S01]  /*8220*/  FFMA.FTZ R4, R138.reuse, R166, -R5 ;  /* 0x000000a68a047223 */ /* 0x040fe20000010805 */
[----:B------:R-:W-:Y:S01]  /*8230*/  FFMA.FTZ R121, R138, R162, R121 ;  /* 0x000000a28a797223 */ /* 0x000fe20000010079 */
[C---:B------:R-:W-:Y:S01]  /*8240*/  FFMA.FTZ R5, R107.reuse, R142, R6 ;  /* 0x0000008e6b057223 */ /* 0x040fe20000010006 */
[----:B------:R-:W-:Y:S01]  /*8250*/  FFMA.FTZ R6, R107, -R14, R7 ;  /* 0x8000000e6b067223 */ /* 0x000fe20000010007 */
[----:B------:R-:W-:Y:S01]  /*8260*/  FADD.FTZ R138, R137, R4 ;  /* 0x00000004898a7221 */ /* 0x000fe20000010000 */
[----:B------:R-:W-:Y:S01]  /*8270*/  FADD.FTZ R136, R136, R121 ;  /* 0x0000007988887221 */ /* 0x000fe20000010000 */
[C---:B------:R-:W-:Y:S01]  /*8280*/  FFMA.FTZ R176, R108.reuse, R147, R5 ;  /* 0x000000936cb07223 */ /* 0x040fe20000010005 */
[----:B------:R-:W-:Y:S01]  /*8290*/  FFMA.FTZ R5, R108, -R143, R6 ;  /* 0x8000008f6c057223 */ /* 0x000fe20000010006 */
[C---:B------:R-:W-:Y:S01]  /*82a0*/  FMUL.FTZ R4, R125.reuse, R138 ;  /* 0x0000008a7d047220 */ /* 0x040fe20000410000 */
[----:B------:R-:W-:Y:S01]  /*82b0*/  FMUL.FTZ R125, R125, R136 ;  /* 0x000000887d7d7220 */ /* 0x000fe20000410000 */
[C---:B------:R-:W-:Y:S01]  /*82c0*/  FFMA.FTZ R7, R109.reuse, R148, R176 ;  /* 0x000000946d077223 */ /* 0x040fe200000100b0 */
[----:B------:R-:W-:Y:S01]  /*82d0*/  FFMA.FTZ R6, R109, -R144, R5 ;  /* 0x800000906d067223 */ /* 0x000fe20000010005 */
[C---:B------:R-:W-:Y:S01]  /*82e0*/  FFMA.FTZ R4, R127.reuse, R136, R4 ;  /* 0x000000887f047223 */ /* 0x040fe20000010004 */
[----:B------:R-:W-:Y:S01]  /*82f0*/  FFMA.FTZ R125, R127, R138, -R125 ;  /* 0x0000008a7f7d7223 */ /* 0x000fe2000001087d */
[C---:B------:R-:W-:Y:S01]  /*8300*/  FFMA.FTZ R176, R110.reuse, R157, R7 ;  /* 0x0000009d6eb07223 */ /* 0x040fe20000010007 */
[----:B------:R-:W-:Y:S01]  /*8310*/  FFMA.FTZ R5, R110, -R151, R6 ;  /* 0x800000976e057223 */ /* 0x000fe20000010006 */
[----:B------:R-:W-:Y:S01]  /*8320*/  FADD.FTZ R135, R135, R4 ;  /* 0x0000000487877221 */ /* 0x000fe20000010000 */
[----:B------:R-:W-:Y:S01]  /*8330*/  FADD.FTZ R134, R134, R125 ;  /* 0x0000007d86867221 */ /* 0x000fe20000010000 */
[C---:B------:R-:W-:Y:S01]  /*8340*/  FFMA.FTZ R7, R111.reuse, R158, R176 ;  /* 0x0000009e6f077223 */ /* 0x040fe200000100b0 */
[----:B------:R-:W-:Y:S01]  /*8350*/  FFMA.FTZ R4, R111, -R156, R5 ;  /* 0x8000009c6f047223 */ /* 0x000fe20000010005 */
[C---:B------:R-:W-:Y:S01]  /*8360*/  FMUL.FTZ R5, R9.reuse, R193 ;  /* 0x000000c109057220 */ /* 0x040fe20000410000 */
[C---:B------:R-:W-:Y:S01]  /*8370*/  FMUL.FTZ R121, R9.reuse, R178 ;  /* 0x000000b209797220 */ /* 0x040fe20000410000 */
[----:B------:R-:W-:Y:S01]  /*8380*/  FFMA.FTZ R6, R112, R203, R7 ;  /* 0x000000cb70067223 */ /* 0x000fe20000010007 */
[-C--:B------:R-:W-:Y:S01]  /*8390*/  FMUL.FTZ R7, R9, R194.reuse ;  /* 0x000000c209077220 */ /* 0x080fe20000410000 */
[-C--:B------:R-:W-:Y:S01]  /*83a0*/  FFMA.FTZ R184, R8, R194.reuse, -R5 ;  /* 0x000000c208b87223 */ /* 0x080fe20000010805 */
[----:B------:R-:W-:Y:S01]  /*83b0*/  FMUL.FTZ R194, R87, R194 ;  /* 0x000000c257c27220 */ /* 0x000fe20000410000 */
[----:B------:R-:W-:Y:S01]  /*83c0*/  FFMA.FTZ R4, R112, -R195, R4 ;  /* 0x800000c370047223 */ /* 0x000fe20000010004 */
[----:B------:R-:W-:Y:S01]  /*83d0*/  FFMA.FTZ R127, R113, R200, R6 ;  /* 0x000000c8717f7223 */ /* 0x000fe20000010006 */
[C---:B------:R-:W-:Y:S01]  /*83e0*/  FFMA.FTZ R5, -R87.reuse, R66, R200 ;  /* 0x0000004257057223 */ /* 0x040fe200000101c8 */
[-C--:B------:R-:W-:Y:S01]  /*83f0*/  FMUL.FTZ R6, R87, R193.reuse ;  /* 0x000000c157067220 */ /* 0x080fe20000410000 */
        /* <DEDUP_REMOVED lines=10> */
[C---:B------:R-:W-:Y:S01]  /*84a0*/  FFMA.FTZ R7, R133.reuse, R134, -R7 ;  /* 0x0000008685077223 */ /* 0x040fe20000010807 */
[----:B------:R-:W-:Y:S01]  /*84b0*/  FFMA.FTZ R124, R133, R135, R6 ;  /* 0x00000087857c7223 */ /* 0x000fe20000010006 */
[----:B------:R-:W-:Y:S01]  /*84c0*/  FFMA.FTZ R205, R205, R184, R176 ;  /* 0x000000b8cdcd7223 */ /* 0x000fe200000100b0 */
[----:B------:R-:W-:Y:S01]  /*84d0*/  FFMA.FTZ R184, R8, R202, -R121 ;  /* 0x000000ca08b87223 */ /* 0x000fe20000010879 */
[----:B------:R-:W-:Y:S01]  /*84e0*/  FADD.FTZ R121, R122, R7 ;  /* 0x000000077a797221 */ /* 0x000fe20000010000 */
[----:B------:R-:W-:Y:S01]  /*84f0*/  FADD.FTZ R119, R119, R124 ;  /* 0x0000007c77777221 */ /* 0x000fe20000010000 */
[----:B------:R-:W-:Y:S01]  /*8500*/  FFMA.FTZ R124, R8, R178, R125 ;  /* 0x000000b2087c7223 */ /* 0x000fe2000001007d */
[----:B------:R-:W-:Y:S01]  /*8510*/  FFMA.FTZ R5, R5, R194, -R186 ;  /* 0x000000c205057223 */ /* 0x000fe200000108ba */
[C---:B------:R-:W-:Y:S01]  /*8520*/  FMUL.FTZ R125, R120.reuse, R121 ;  /* 0x00000079787d7220 */ /* 0x040fe20000410000 */
[----:B------:R-:W-:Y:S01]  /*8530*/  FMUL.FTZ R122, R120, R119 ;  /* 0x00000077787a7220 */ /* 0x000fe20000410000 */
[C---:B------:R-:W-:Y:S01]  /*8540*/  FMUL.FTZ R186, R86.reuse, R202 ;  /* 0x000000ca56ba7220 */ /* 0x040fe20000410000 */
[----:B------:R-:W-:Y:S01]  /*8550*/  FFMA.FTZ R203, -R86, R65, R203 ;  /* 0x0000004156cb7223 */ /* 0x000fe200000101cb */
[C---:B------:R-:W-:Y:S01]  /*8560*/  FFMA.FTZ R120, R132.reuse, R119, R125 ;  /* 0x0000007784787223 */ /* 0x040fe2000001007d */
[----:B------:R-:W-:Y:S01]  /*8570*/  FFMA.FTZ R125, R132, R121, -R122 ;  /* 0x00000079847d7223 */ /* 0x000fe2000001087a */
[----:B------:R-:W-:Y:S01]  /*8580*/  FMUL.FTZ R176, R86, R178 ;  /* 0x000000b256b07220 */ /* 0x000fe20000410000 */
[----:B------:R-:W-:Y:S01]  /*8590*/  FMUL.FTZ R6, R195, R186 ;  /* 0x000000bac3067220 */ /* 0x000fe20000410000 */
[----:B------:R-:W-:Y:S01]  /*85a0*/  FADD.FTZ R123, R123, R120 ;  /* 0x000000787b7b7221 */ /* 0x000fe20000010000 */
[----:B------:R-:W-:Y:S01]  /*85b0*/  FADD.FTZ R128, R128, R125 ;  /* 0x0000007d80807221 */ /* 0x000fe20000010000 */
[----:B------:R-:W-:Y:S01]  /*85c0*/  FADD.FTZ R94, R176, R94 ;  /* 0x0000005eb05e7221 */ /* 0x000fe20000010000 */
[-C--:B------:R-:W-:Y:S01]  /*85d0*/  FFMA.FTZ R6, R203, R176.reuse, R6 ;  /* 0x000000b0cb067223 */ /* 0x080fe20000010006 */
[----:B------:R-:W-:Y:S01]  /*85e0*/  FMUL.FTZ R176, R195, R176 ;  /* 0x000000b0c3b07220 */ /* 0x000fe20000410000 */
[----:B------:R-:W-:Y:S01]  /*85f0*/  FMUL.FTZ R137, R88, R201 ;  /* 0x000000c958897220 */ /* 0x000fe20000410000 */
[----:B------:R-:W-:Y:S01]  /*8600*/  FMUL.FTZ R133, R9, R159 ;  /* 0x0000009f09857220 */ /* 0x000fe20000410000 */
[----:B------:R-:W-:Y:S01]  /*8610*/  FFMA.FTZ R132, R114, R175, R127 ;  /* 0x000000af72847223 */ /* 0x000fe2000001007f */
[C---:B------:R-:W-:Y:S01]  /*8620*/  FMUL.FTZ R120, R126.reuse, R128 ;  /* 0x000000807e787220 */ /* 0x040fe20000410000 */
[----:B------:R-:W-:Y:S01]  /*8630*/  FMUL.FTZ R127, R126, R123 ;  /* 0x0000007b7e7f7220 */ /* 0x000fe20000410000 */
[----:B------:R-:W-:Y:S01]  /*8640*/  FFMA.FTZ R7, R203, R186, -R176 ;  /* 0x000000bacb077223 */ /* 0x000fe200000108b0 */
[C---:B------:R-:W-:Y:S01]  /*8650*/  FMUL.FTZ R122, R88.reuse, R159 ;  /* 0x0000009f587a7220 */ /* 0x040fe20000410000 */
[----:B------:R-:W-:Y:S01]  /*8660*/  FFMA.FTZ R175, -R88, R67, R175 ;  /* 0x0000004358af7223 */ /* 0x000fe200000101af */
[----:B------:R-:W-:Y:S01]  /*8670*/  FMUL.FTZ R176, R192, R137 ;  /* 0x00000089c0b07220 */ /* 0x000fe20000410000 */
[----:B------:R-:W-:Y:S01]  /*8680*/  FFMA.FTZ R163, R8, R201, -R133 ;  /* 0x000000c908a37223 */ /* 0x000fe20000010885 */
[----:B------:R-:W-:Y:S01]  /*8690*/  FFMA.FTZ R125, R131, R123, R120 ;  /* 0x0000007b837d7223 */ /* 0x000fe20000010078 */
[----:B------:R-:W-:Y:S01]  /*86a0*/  FMUL.FTZ R201, R9, R201 ;  /* 0x000000c909c97220 */ /* 0x000fe20000410000 */
[----:B------:R-:W-:Y:S01]  /*86b0*/  FFMA.FTZ R120, R131, R128, -R127 ;  /* 0x0000008083787223 */ /* 0x000fe2000001087f */
[-C--:B------:R-:W-:Y:S01]  /*86c0*/  FFMA.FTZ R133, R175, R122.reuse, R176 ;  /* 0x0000007aaf857223 */ /* 0x080fe200000100b0 */
[----:B------:R-:W-:Y:S01]  /*86d0*/  FADD.FTZ R95, R122, R95 ;  /* 0x0000005f7a5f7221 */ /* 0x000fe20000010000 */
[----:B------:R-:W-:Y:S01]  /*86e0*/  FMUL.FTZ R176, R192, R122 ;  /* 0x0000007ac0b07220 */ /* 0x000fe20000410000 */
[----:B------:R-:W-:Y:S01]  /*86f0*/  FMUL.FTZ R124, R203, R124 ;  /* 0x0000007ccb7c7220 */ /* 0x000fe20000410000 */
[----:B------:R-:W-:Y:S01]  /*8700*/  FFMA.FTZ R122, R8, R159, R201 ;  /* 0x0000009f087a7223 */ /* 0x000fe200000100c9 */
[----:B------:R-:W-:Y:S01]  /*8710*/  FADD.FTZ R129, R129, R120 ;  /* 0x0000007881817221 */ /* 0x000fe20000010000 */
[----:B------:R-:W-:Y:S01]  /*8720*/  FMUL.FTZ R186, R77, R128 ;  /* 0x000000804dba7220 */ /* 0x000fe20000410000 */
[----:B------:R-:W-:Y:S01]  /*8730*/  FADD.FTZ R130, R130, R125 ;  /* 0x0000007d82827221 */ /* 0x000fe20000010000 */
[C---:B------:R-:W-:Y:S01]  /*8740*/  FFMA.FTZ R137, R175.reuse, R137, -R176 ;  /* 0x00000089af897223 */ /* 0x040fe200000108b0 */
[----:B------:R-:W-:Y:S01]  /*8750*/  FMUL.FTZ R175, R175, R122 ;  /* 0x0000007aafaf7220 */ /* 0x000fe20000410000 */
[----:B------:R-:W-:Y:S01]  /*8760*/  FFMA.FTZ R196, R195, R184, R124 ;  /* 0x000000b8c3c47223 */ /* 0x000fe2000001007c */
[C---:B------:R-:W-:Y:S01]  /*8770*/  FMUL.FTZ R126, R76.reuse, R129 ;  /* 0x000000814c7e7220 */ /* 0x040fe20000410000 */
[C---:B------:R-:W-:Y:S01]  /*8780*/  FFMA.FTZ R125, -R77.reuse, R56, R150 ;  /* 0x000000384d7d7223 */ /* 0x040fe20000010196 */
[----:B------:R-:W-:Y:S01]  /*8790*/  FMUL.FTZ R122, R77, R123 ;  /* 0x0000007b4d7a7220 */ /* 0x000fe20000410000 */
[----:B------:R-:W-:Y:S01]  /*87a0*/  FMUL.FTZ R184, R139, R186 ;  /* 0x000000ba8bb87220 */ /* 0x000fe20000410000 */
[----:B------:R-:W-:Y:S01]  /*87b0*/  FMUL.FTZ R120, R76, R130 ;  /* 0x000000824c787220 */ /* 0x000fe20000410000 */
[----:B------:R-:W-:Y:S01]  /*87c0*/  FMUL.FTZ R150, R3, R126 ;  /* 0x0000007e03967220 */ /* 0x000fe20000410000 */
[----:B------:R-:W-:Y:S01]  /*87d0*/  FMUL.FTZ R124, R78, R119 ;  /* 0x000000774e7c7220 */ /* 0x000fe20000410000 */
[----:B------:R-:W-:Y:S01]  /*87e0*/  FFMA.FTZ R127, R125, R122, R184 ;  /* 0x0000007a7d7f7223 */ /* 0x000fe200000100b8 */
[-C--:B------:R-:W-:Y:S01]  /*87f0*/  FMUL.FTZ R184, R3, R120.reuse ;  /* 0x0000007803b87220 */ /* 0x080fe20000410000 */
[----:B------:R-:W-:Y:S01]  /*8800*/  FFMA.FTZ R150, R155, R120, R150 ;  /* 0x000000789b967223 */ /* 0x000fe20000010096 */
[----:B------:R-:W-:Y:S01]  /*8810*/  FMUL.FTZ R190, R139, R122 ;  /* 0x0000007a8bbe7220 */ /* 0x000fe20000410000 */
[----:B------:R-:W-:Y:S01]  /*8820*/  FFMA.FTZ R176, R114, -R192, R161 ;  /* 0x800000c072b07223 */ /* 0x000fe200000100a1 */
[----:B------:R-:W-:Y:S01]  /*8830*/  FFMA.FTZ R184, R155, R126, -R184 ;  /* 0x0000007e9bb87223 */ /* 0x000fe200000108b8 */
[----:B------:R-:W-:Y:S01]  /*8840*/  FFMA.FTZ R200, R192, R163, R175 ;  /* 0x000000a3c0c87223 */ /* 0x000fe200000100af */
[----:B------:R-:W-:Y:S01]  /*8850*/  FMUL.FTZ R192, R78, R121 ;  /* 0x000000794ec07220 */ /* 0x000fe20000410000 */
        /* <DEDUP_REMOVED lines=35> */
[----:B------:R-:W-:Y:S01]  /*8a90*/  FFMA.FTZ R198, R65, R178, R196 ;  /* 0x000000b241c67223 */ /* 0x000fe200000100c4 */
[----:B------:R-:W-:Y:S01]  /*8aa0*/  FMUL.FTZ R186, R85, R189 ;  /* 0x000000bd55ba7220 */ /* 0x000fe20000410000 */
[----:B------:R-:W-:Y:S01]  /*8ab0*/  FMUL.FTZ R150, R156, R175 ;  /* 0x000000af9c967220 */ /* 0x000fe20000410000 */
[-C--:B------:R-:W-:Y:S01]  /*8ac0*/  FFMA.FTZ R161, R142, R159.reuse, -R161 ;  /* 0x0000009f8ea17223 */ /* 0x080fe200000108a1 */
[----:B------:R-:W-:Y:S01]  /*8ad0*/  FMUL.FTZ R159, R14, R159 ;  /* 0x0000009f0e9f7220 */ /* 0x000fe20000410000 */
[C---:B------:R-:W-:Y:S01]  /*8ae0*/  FMUL.FTZ R178, R82.reuse, R164 ;  /* 0x000000a452b27220 */ /* 0x040fe20000410000 */
[----:B------:R-:W-:Y:S01]  /*8af0*/  FFMA.FTZ R194, R177, R186, R150 ;  /* 0x000000bab1c27223 */ /* 0x000fe20000010096 */
[C---:B------:R-:W-:Y:S01]  /*8b00*/  FFMA.FTZ R147, -R82.reuse, R61, R147 ;  /* 0x0000003d52937223 */ /* 0x040fe20000010193 */
[----:B------:R-:W-:Y:S01]  /*8b10*/  FMUL.FTZ R150, R82, R174 ;  /* 0x000000ae52967220 */ /* 0x000fe20000410000 */
[----:B------:R-:W-:Y:S01]  /*8b20*/  FFMA.FTZ R158, R142, R131, R159 ;  /* 0x000000838e9e7223 */ /* 0x000fe2000001009f */
[----:B------:R-:W-:Y:S01]  /*8b30*/  FMUL.FTZ R184, R143, R178 ;  /* 0x000000b28fb87220 */ /* 0x000fe20000410000 */
[----:B------:R-:W-:Y:S01]  /*8b40*/  FADD.FTZ R97, R186, R97 ;  /* 0x00000061ba617221 */ /* 0x000fe20000010000 */
[----:B------:R-:W-:Y:S01]  /*8b50*/  FMUL.FTZ R186, R156, R186 ;  /* 0x000000ba9cba7220 */ /* 0x000fe20000410000 */
[----:B------:R-:W-:Y:S01]  /*8b60*/  FADD.FTZ R158, R163, R158 ;  /* 0x0000009ea39e7221 */ /* 0x000fe20000010000 */
[-C--:B------:R-:W-:Y:S01]  /*8b70*/  FFMA.FTZ R159, R147, R150.reuse, R184 ;  /* 0x00000096939f7223 */ /* 0x080fe200000100b8 */
[----:B------:R-:W-:Y:S01]  /*8b80*/  FMUL.FTZ R165, R143, R150 ;  /* 0x000000968fa57220 */ /* 0x000fe20000410000 */
[----:B------:R-:W-:Y:S01]  /*8b90*/  FFMA.FTZ R196, R177, R175, -R186 ;  /* 0x000000afb1c47223 */ /* 0x000fe200000108ba */
[C---:B------:R-:W-:Y:S01]  /*8ba0*/  FFMA.FTZ R148, -R83.reuse, R62, R148 ;  /* 0x0000003e53947223 */ /* 0x040fe20000010194 */
[----:B------:R-:W-:Y:S01]  /*8bb0*/  FADD.FTZ R163, R158, R159 ;  /* 0x0000009f9ea37221 */ /* 0x000fe20000010000 */
[----:B------:R-:W-:Y:S01]  /*8bc0*/  FMUL.FTZ R159, R83, R185 ;  /* 0x000000b9539f7220 */ /* 0x000fe20000410000 */
[----:B------:R-:W-:Y:S01]  /*8bd0*/  FFMA.FTZ R178, R147, R178, -R165 ;  /* 0x000000b293b27223 */ /* 0x000fe200000108a5 */
        /* <DEDUP_REMOVED lines=9> */
[C---:B------:R-:W-:Y:S01]  /*8c70*/  FMUL.FTZ R190, R151.reuse, R186 ;  /* 0x000000ba97be7220 */ /* 0x040fe20000410000 */
[----:B------:R-:W-:Y:S01]  /*8c80*/  FFMA.FTZ R179, R8, R171, -R179 ;  /* 0x000000ab08b37223 */ /* 0x000fe200000108b3 */
[----:B------:R-:W-:Y:S01]  /*8c90*/  FFMA.FTZ R178, R148, R159, R165 ;  /* 0x0000009f94b27223 */ /* 0x000fe200000100a5 */
[-C--:B------:R-:W-:Y:S01]  /*8ca0*/  FMUL.FTZ R165, R151, R158.reuse ;  /* 0x0000009e97a57220 */ /* 0x080fe20000410000 */
[----:B------:R-:W-:Y:S01]  /*8cb0*/  FFMA.FTZ R190, R157, R158, R190 ;  /* 0x0000009e9dbe7223 */ /* 0x000fe200000100be */
[----:B------:R-:W-:Y:S01]  /*8cc0*/  FMUL.FTZ R171, R9, R171 ;  /* 0x000000ab09ab7220 */ /* 0x000fe20000410000 */
[----:B------:R-:W-:Y:S01]  /*8cd0*/  FADD.FTZ R163, R163, R178 ;  /* 0x000000b2a3a37221 */ /* 0x000fe20000010000 */
[----:B------:R-:W-:Y:S01]  /*8ce0*/  FFMA.FTZ R186, R157, R186, -R165 ;  /* 0x000000ba9dba7223 */ /* 0x000fe200000108a5 */
[----:B------:R-:W-:Y:S01]  /*8cf0*/  FADD.FTZ R161, R161, R184 ;  /* 0x000000b8a1a17221 */ /* 0x000fe20000010000 */
[----:B------:R-:W-:Y:S01]  /*8d00*/  FMUL.FTZ R175, R9, R154 ;  /* 0x0000009a09af7220 */ /* 0x000fe20000410000 */
[----:B------:R-:W-:Y:S01]  /*8d10*/  FMUL.FTZ R183, R89, R152 ;  /* 0x0000009859b77220 */ /* 0x000fe20000410000 */
[----:B------:R-:W-:Y:S01]  /*8d20*/  FADD.FTZ R163, R163, R190 ;  /* 0x000000bea3a37221 */ /* 0x000fe20000010000 */
[----:B------:R-:W-:Y:S01]  /*8d30*/  FFMA.FTZ R192, R8, R189, R171 ;  /* 0x000000bd08c07223 */ /* 0x000fe200000100ab */
[----:B------:R-:W-:Y:S01]  /*8d40*/  FFMA.FTZ R165, R115, R182, R132 ;  /* 0x000000b673a57223 */ /* 0x000fe20000010084 */
[----:B------:R-:W-:Y:S01]  /*8d50*/  FADD.FTZ R161, R161, R186 ;  /* 0x000000baa1a17221 */ /* 0x000fe20000010000 */
[C---:B------:R-:W-:Y:S01]  /*8d60*/  FMUL.FTZ R171, R89.reuse, R154 ;  /* 0x0000009a59ab7220 */ /* 0x040fe20000410000 */
[----:B------:R-:W-:Y:S01]  /*8d70*/  FFMA.FTZ R182, -R89, R68, R182 ;  /* 0x0000004459b67223 */ /* 0x000fe200000101b6 */
[----:B------:R-:W-:Y:S01]  /*8d80*/  FMUL.FTZ R187, R180, R183 ;  /* 0x000000b7b4bb7220 */ /* 0x000fe20000410000 */
[-C--:B------:R-:W-:Y:S01]  /*8d90*/  FFMA.FTZ R181, R8, R152.reuse, -R175 ;  /* 0x0000009808b57223 */ /* 0x080fe200000108af */
[----:B------:R-:W-:Y:S01]  /*8da0*/  FADD.FTZ R163, R163, R194 ;  /* 0x000000c2a3a37221 */ /* 0x000fe20000010000 */
[----:B------:R-:W-:Y:S01]  /*8db0*/  FMUL.FTZ R175, R9, R152 ;  /* 0x0000009809af7220 */ /* 0x000fe20000410000 */
[----:B------:R-:W-:Y:S01]  /*8dc0*/  FADD.FTZ R100, R171, R100 ;  /* 0x00000064ab647221 */ /* 0x000fe20000010000 */
[-C--:B------:R-:W-:Y:S01]  /*8dd0*/  FFMA.FTZ R187, R182, R171.reuse, R187 ;  /* 0x000000abb6bb7223 */ /* 0x080fe200000100bb */
[----:B------:R-:W-:Y:S01]  /*8de0*/  FADD.FTZ R196, R161, R196 ;  /* 0x000000c4a1c47221 */ /* 0x000fe20000010000 */
[----:B------:R-:W-:Y:S01]  /*8df0*/  FMUL.FTZ R171, R180, R171 ;  /* 0x000000abb4ab7220 */ /* 0x000fe20000410000 */
[----:B------:R-:W-:Y:S01]  /*8e00*/  FFMA.FTZ R175, R8, R154, R175 ;  /* 0x0000009a08af7223 */ /* 0x000fe200000100af */
[----:B------:R-:W-:Y:S01]  /*8e10*/  FADD.FTZ R163, R163, R6 ;  /* 0x00000006a3a37221 */ /* 0x000fe20000010000 */
[----:B------:R-:W-:Y:S01]  /*8e20*/  FMUL.FTZ R178, R90, R153 ;  /* 0x000000995ab27220 */ /* 0x000fe20000410000 */
[----:B------:R-:W-:Y:S01]  /*8e30*/  FADD.FTZ R196, R196, R7 ;  /* 0x00000007c4c47221 */ /* 0x000fe20000010000 */
[C---:B------:R-:W-:Y:S01]  /*8e40*/  FFMA.FTZ R6, R182.reuse, R183, -R171 ;  /* 0x000000b7b6067223 */ /* 0x040fe200000108ab */
[----:B------:R-:W-:Y:S01]  /*8e50*/  FMUL.FTZ R175, R182, R175 ;  /* 0x000000afb6af7220 */ /* 0x000fe20000410000 */
[----:B------:R-:W-:Y:S01]  /*8e60*/  FADD.FTZ R4, R163, R4 ;  /* 0x00000004a3047221 */ /* 0x000fe20000010000 */
[----:B------:R-:W-:Y:S01]  /*8e70*/  FFMA.FTZ R132, R116, R173, R165 ;  /* 0x000000ad74847223 */ /* 0x000fe200000100a5 */
[C---:B------:R-:W-:Y:S01]  /*8e80*/  FMUL.FTZ R152, R90.reuse, R146 ;  /* 0x000000925a987220 */ /* 0x040fe20000410000 */
[----:B------:R-:W-:Y:S01]  /*8e90*/  FFMA.FTZ R173, -R90, R69, R173 ;  /* 0x000000455aad7223 */ /* 0x000fe200000101ad */
[----:B------:R-:W-:Y:S01]  /*8ea0*/  FMUL.FTZ R182, R169, R178 ;  /* 0x000000b2a9b67220 */ /* 0x000fe20000410000 */
[----:B------:R-:W-:Y:S01]  /*8eb0*/  FMUL.FTZ R165, R91, R12 ;  /* 0x0000000c5ba57220 */ /* 0x000fe20000410000 */
[----:B------:R-:W-:Y:S01]  /*8ec0*/  FADD.FTZ R196, R196, R5 ;  /* 0x00000005c4c47221 */ /* 0x000fe20000010000 */
[----:B------:R-:W-:Y:S01]  /*8ed0*/  FADD.FTZ R4, R4, R133 ;  /* 0x0000008504047221 */ /* 0x000fe20000010000 */
[-C--:B------:R-:W-:Y:S01]  /*8ee0*/  FMUL.FTZ R161, R169, R152.reuse ;  /* 0x00000098a9a17220 */ /* 0x080fe20000410000 */
[----:B------:R-:W-:Y:S01]  /*8ef0*/  FADD.FTZ R72, R152, R72 ;  /* 0x0000004898487221 */ /* 0x000fe20000010000 */
[----:B------:R-:W-:Y:S01]  /*8f00*/  FFMA.FTZ R7, R173, R152, R182 ;  /* 0x00000098ad077223 */ /* 0x000fe200000100b6 */
[----:B------:R-:W-:Y:S01]  /*8f10*/  FFMA.FTZ R133, R117, R170, R132 ;  /* 0x000000aa75857223 */ /* 0x000fe20000010084 */
[C---:B------:R-:W-:Y:S01]  /*8f20*/  FMUL.FTZ R152, R91.reuse, R13 ;  /* 0x0000000d5b987220 */ /* 0x040fe20000410000 */
[----:B------:R-:W-:Y:S01]  /*8f30*/  FFMA.FTZ R163, -R91, R70, R170 ;  /* 0x000000465ba37223 */ /* 0x000fe200000101aa */
[----:B------:R-:W-:Y:S01]  /*8f40*/  FMUL.FTZ R132, R172, R165 ;  /* 0x000000a5ac847220 */ /* 0x000fe20000410000 */
[----:B------:R-:W-:Y:S01]  /*8f50*/  FADD.FTZ R137, R196, R137 ;  /* 0x00000089c4897221 */ /* 0x000fe20000010000 */
[----:B------:R-:W-:Y:S01]  /*8f60*/  FADD.FTZ R73, R152, R73 ;  /* 0x0000004998497221 */ /* 0x000fe20000010000 */
[----:B------:R-:W-:Y:S01]  /*8f70*/  FFMA.FTZ R161, R173, R178, -R161 ;  /* 0x000000b2ada17223 */ /* 0x000fe200000108a1 */
[----:B------:R-:W-:Y:S01]  /*8f80*/  FFMA.FTZ R171, R163, R152, R132 ;  /* 0x00000098a3ab7223 */ /* 0x000fe20000010084 */
[----:B------:R-:W-:Y:S01]  /*8f90*/  FADD.FTZ R4, R4, R187 ;  /* 0x000000bb04047221 */ /* 0x000fe20000010000 */
[----:B------:R-:W-:Y:S01]  /*8fa0*/  FFMA.FTZ R5, R115, -R180, R176 ;  /* 0x800000b473057223 */ /* 0x000fe200000100b0 */
[----:B------:R-:W-:Y:S01]  /*8fb0*/  FMUL.FTZ R152, R172, R152 ;  /* 0x00000098ac987220 */ /* 0x000fe20000410000 */
[----:B------:R-:W-:Y:S01]  /*8fc0*/  FADD.FTZ R6, R137, R6 ;  /* 0x0000000689067221 */ /* 0x000fe20000010000 */
[----:B------:R-:W-:Y:S01]  /*8fd0*/  FADD.FTZ R4, R4, R7 ;  /* 0x0000000704047221 */ /* 0x000fe20000010000 */
[----:B------:R-:W-:Y:S01]  /*8fe0*/  FFMA.FTZ R132, R116, -R169, R5 ;  /* 0x800000a974847223 */ /* 0x000fe20000010005 */
[----:B------:R-:W-:Y:S01]  /*8ff0*/  FFMA.FTZ R165, R163, R165, -R152 ;  /* 0x000000a5a3a57223 */ /* 0x000fe20000010898 */
[----:B------:R-:W-:Y:S01]  /*9000*/  FADD.FTZ R6, R6, R161 ;  /* 0x000000a106067221 */ /* 0x000fe20000010000 */
[----:B------:R-:W-:Y:S01]  /*9010*/  FADD.FTZ R4, R4, R171 ;  /* 0x000000ab04047221 */ /* 0x000fe20000010000 */
[----:B------:R-:W-:Y:S01]  /*9020*/  FFMA.FTZ R7, R117, -R172, R132 ;  /* 0x800000ac75077223 */ /* 0x000fe20000010084 */
[----:B------:R0:W1:Y:S01]  /*9030*/  SHFL.DOWN PT, R161, R133, 0x1, 0x1f ;  /* 0x08201f0085a17f89 */ /* 0x00006200000e0000 */
[----:B------:R-:W-:Y:S01]  /*9040*/  FADD.FTZ R165, R6, R165 ;  /* 0x000000a506a57221 */ /* 0x000fe20000010000 */
[----:B------:R-:W-:Y:S01]  /*9050*/  FMUL.FTZ R5, R9, R168 ;  /* 0x000000a809057220 */ /* 0x000fe20000410000 */
[----:B------:R-:W-:Y:S01]  /*9060*/  FMUL.FTZ R177, R177, R192 ;  /* 0x000000c0b1b17220 */ /* 0x000fe20000410000 */
[----:B------:R-:W2:Y:S01]  /*9070*/  SHFL.DOWN PT, R176, R7, 0x1, 0x1f ;  /* 0x08201f0007b07f89 */ /* 0x000ea200000e0000 */
[C---:B------:R-:W-:Y:S01]  /*9080*/  FMUL.FTZ R152, R9.reuse, R146 ;  /* 0x0000009209987220 */ /* 0x040fe20000410000 */
[-C--:B------:R-:W-:Y:S01]  /*9090*/  FFMA.FTZ R132, R8, R188.reuse, -R5 ;  /* 0x000000bc08847223 */ /* 0x080fe20000010805 */
[----:B------:R-:W-:Y:S01]  /*90a0*/  FMUL.FTZ R5, R9, R188 ;  /* 0x000000bc09057220 */ /* 0x000fe20000410000 */
[----:B------:R-:W3:Y:S01]  /*90b0*/  SHFL.DOWN PT, R137, R4, 0x1, 0x1f ;  /* 0x08201f0004897f89 */ /* 0x000ee200000e0000 */
[----:B------:R-:W-:Y:S01]  /*90c0*/  FFMA.FTZ R177, R156, R179, R177 ;  /* 0x000000b39cb17223 */ /* 0x000fe200000100b1 */
[C---:B------:R-:W-:Y:S01]  /*90d0*/  FFMA.FTZ R156, R8.reuse, R153, -R152 ;  /* 0x00000099089c7223 */ /* 0x040fe20000010898 */
[----:B------:R-:W-:Y:S01]  /*90e0*/  FFMA.FTZ R6, R8, R168, R5 ;  /* 0x000000a808067223 */ /* 0x000fe20000010005 */
[----:B------:R-:W4:Y:S01]  /*90f0*/  SHFL.DOWN PT, R170, R165, 0x1, 0x1f ;  /* 0x08201f00a5aa7f89 */ /* 0x000f2200000e0000 */
[----:B------:R-:W-:Y:S01]  /*9100*/  MOV R5, R165 ;  /* 0x000000a500057202 */ /* 0x000fe20000000f00 */
[----:B------:R-:W-:Y:S01]  /*9110*/  FFMA.FTZ R175, R180, R181, R175 ;  /* 0x000000b5b4af7223 */ /* 0x000fe200000100af */
[----:B------:R-:W-:Y:S01]  /*9120*/  FMUL.FTZ R152, R157, R6 ;  /* 0x000000069d987220 */ /* 0x000fe20000410000 */
[----:B------:R-:W-:Y:S01]  /*9130*/  MOV R6, R133 ;  /* 0x0000008500067202 */ /* 0x000fe20000000f00 */
[----:B------:R-:W-:Y:S01]  /*9140*/  FMUL.FTZ R153, R9, R153 ;  /* 0x0000009909997220 */ /* 0x000fe20000410000 */
[----:B------:R-:W-:Y:S01]  /*9150*/  FFMA.FTZ R175, R68, R154, R175 ;  /* 0x0000009a44af7223 */ /* 0x000fe200000100af */
[----:B------:R-:W-:Y:S01]  /*9160*/  FADD.FTZ R74, R158, R74 ;  /* 0x0000004a9e4a7221 */ /* 0x000fe20000010000 */
[----:B------:R-:W-:Y:S01]  /*9170*/  FFMA.FTZ R152, R151, R132, R152 ;  /* 0x0000008497987223 */ /* 0x000fe20000010098 */
[----:B------:R-:W-:Y:S01]  /*9180*/  FFMA.FTZ R154, R8, R146, R153 ;  /* 0x00000092089a7223 */ /* 0x000fe20000010099 */
[C---:B0-----:R-:W-:Y:S01]  /*9190*/  FMUL.FTZ R133, R9.reuse, R13 ;  /* 0x0000000d09857220 */ /* 0x041fe20000410000 */
[----:B------:R-:W-:Y:S01]  /*91a0*/  FMUL.FTZ R132, R9, R185 ;  /* 0x000000b909847220 */ /* 0x000fe20000410000 */
[----:B-1----:R-:W-:Y:S01]  /*91b0*/  @!P2 FADD.FTZ R6, R6, R161 ;  /* 0x000000a10606a221 */ /* 0x002fe20000010000 */
[----:B------:R-:W-:Y:S01]  /*91c0*/  FMUL.FTZ R154, R173, R154 ;  /* 0x0000009aad9a7220 */ /* 0x000fe20000410000 */
[----:B------:R-:W-:Y:S01]  /*91d0*/  FADD.FTZ R101, R131, R101 ;  /* 0x0000006583657221 */ /* 0x000fe20000010000 */
[----:B------:R-:W-:Y:S01]  /*91e0*/  FMUL.FTZ R131, R9, R135 ;  /* 0x0000008709837220 */ /* 0x000fe20000410000 */
[----:B--2---:R-:W-:Y:S01]  /*91f0*/  @!P2 FADD.FTZ R7, R7, R176 ;  /* 0x000000b00707a221 */ /* 0x004fe20000010000 */
[----:B------:R-:W0:Y:S01]  /*9200*/  SHFL.DOWN PT, R153, R6, 0x2, 0x1f ;  /* 0x08401f0006997f89 */ /* 0x000e2200000e0000 */
[----:B------:R-:W-:Y:S01]  /*9210*/  FFMA.FTZ R154, R169, R156, R154 ;  /* 0x0000009ca99a7223 */ /* 0x000fe2000001009a */
[C---:B------:R-:W-:Y:S01]  /*9220*/  FFMA.FTZ R131, R8.reuse, R134, -R131 ;  /* 0x0000008608837223 */ /* 0x040fe20000010883 */
[----:B---3--:R-:W-:Y:S01]  /*9230*/  @!P2 FADD.FTZ R4, R137, R4 ;  /* 0x000000048904a221 */ /* 0x008fe20000010000 */
[CC--:B------:R-:W-:Y:S01]  /*9240*/  FFMA.FTZ R137, R8.reuse, R12.reuse, -R133 ;  /* 0x0000000c08897223 */ /* 0x0c0fe20000010885 */
[CC--:B------:R-:W-:Y:S01]  /*9250*/  FFMA.FTZ R133, R8.reuse, R167.reuse, -R132 ;  /* 0x000000a708857223 */ /* 0x0c0fe20000010884 */
[----:B------:R-:W-:Y:S01]  /*9260*/  FMUL.FTZ R167, R9, R167 ;  /* 0x000000a709a77220 */ /* 0x000fe20000410000 */
[----:B----4-:R-:W-:Y:S01]  /*9270*/  @!P2 FADD.FTZ R5, R5, R170 ;  /* 0x000000aa0505a221 */ /* 0x010fe20000010000 */
[----:B------:R-:W1:Y:S01]  /*9280*/  SHFL.DOWN PT, R151, R4, 0x2, 0x1f ;  /* 0x08401f0004977f89 */ /* 0x000e6200000e0000 */
[----:B------:R-:W-:Y:S01]  /*9290*/  ISETP.GT.AND P2, PT, R21, 0x1d, PT ;  /* 0x0000001d1500780c */ /* 0x000fe20003f44270 */
[----:B------:R-:W-:Y:S01]  /*92a0*/  FFMA.FTZ R167, R8, R185, R167 ;  /* 0x000000b908a77223 */ /* 0x000fe200000100a7 */
[----:B------:R-:W-:Y:S01]  /*92b0*/  FMUL.FTZ R12, R9, R12 ;  /* 0x0000000c090c7220 */ /* 0x000fe20000410000 */
[----:B------:R-:W2:Y:S01]  /*92c0*/  SHFL.DOWN PT, R170, R7, 0x2, 0x1f ;  /* 0x08401f0007aa7f89 */ /* 0x000ea200000e0000 */
[----:B------:R-:W-:Y:S01]  /*92d0*/  FFMA.FTZ R154, R69, R146, R154 ;  /* 0x00000092459a7223 */ /* 0x000fe2000001009a */
[----:B------:R-:W-:Y:S01]  /*92e0*/  FMUL.FTZ R167, R148, R167 ;  /* 0x000000a794a77220 */ /* 0x000fe20000410000 */
[----:B------:R-:W-:Y:S01]  /*92f0*/  FFMA.FTZ R12, R8, R13, R12 ;  /* 0x0000000d080c7223 */ /* 0x000fe2000001000c */
[----:B------:R-:W3:Y:S01]  /*9300*/  SHFL.DOWN PT, R158, R5, 0x2, 0x1f ;  /* 0x08401f00059e7f89 */ /* 0x000ee200000e0000 */
[----:B------:R-:W-:Y:S01]  /*9310*/  FADD.FTZ R75, R126, R75 ;  /* 0x0000004b7e4b7221 */ /* 0x000fe20000010000 */
[----:B------:R-:W-:Y:S01]  /*9320*/  FFMA.FTZ R167, R144, R133, R167 ;  /* 0x0000008590a77223 */ /* 0x000fe200000100a7 */
[----:B------:R-:W-:Y:S01]  /*9330*/  FMUL.FTZ R163, R163, R12 ;  /* 0x0000000ca3a37220 */ /* 0x000fe20000410000 */
[C---:B------:R-:W-:Y:S01]  /*9340*/  FMUL.FTZ R133, R9.reuse, R174 ;  /* 0x000000ae09857220 */ /* 0x040fe20000410000 */
[----:B------:R-:W-:Y:S01]  /*9350*/  FADD.FTZ R96, R124, R96 ;  /* 0x000000607c607221 */ /* 0x000fe20000010000 */
[----:B------:R-:W-:Y:S01]  /*9360*/  FFMA.FTZ R205, R66, R193, R205 ;  /* 0x000000c142cd7223 */ /* 0x000fe200000100cd */
[----:B------:R-:W-:Y:S01]  /*9370*/  FFMA.FTZ R137, R172, R137, R163 ;  /* 0x00000089ac897223 */ /* 0x000fe200000100a3 */
[----:B0-----:R-:W-:Y:S01]  /*9380*/  @!P2 FADD.FTZ R6, R6, R153 ;  /* 0x000000990606a221 */ /* 0x001fe20000010000 */
[-C--:B------:R-:W-:Y:S01]  /*9390*/  FFMA.FTZ R132, R8, R164.reuse, -R133 ;  /* 0x000000a408847223 */ /* 0x080fe20000010885 */
[C---:B------:R-:W-:Y:S01]  /*93a0*/  FMUL.FTZ R133, R9.reuse, R164 ;  /* 0x000000a409857220 */ /* 0x040fe20000410000 */
[----:B------:R-:W-:Y:S01]  /*93b0*/  FFMA.FTZ R137, R70, R13, R137 ;  /* 0x0000000d46897223 */ /* 0x000fe20000010089 */
[C---:B------:R-:W-:Y:S01]  /*93c0*/  FMUL.FTZ R13, R9.reuse, R166 ;  /* 0x000000a6090d7220 */ /* 0x040fe20000410000 */
[----:B------:R-:W0:Y:S01]  /*93d0*/  SHFL.DOWN PT, R153, R6, 0x4, 0x1f ;  /* 0x08801f0006997f89 */ /* 0x000e2200000e0000 */
[----:B------:R-:W-:Y:S01]  /*93e0*/  FFMA.FTZ R12, R8, R174, R133 ;  /* 0x000000ae080c7223 */ /* 0x000fe20000010085 */
[-C--:B------:R-:W-:Y:S01]  /*93f0*/  FMUL.FTZ R133, R9, R162.reuse ;  /* 0x000000a209857220 */ /* 0x080fe20000410000 */
[----:B-1----:R-:W-:Y:S01]  /*9400*/  @!P2 FADD.FTZ R4, R4, R151 ;  /* 0x000000970404a221 */ /* 0x002fe20000010000 */
[C---:B------:R-:W-:Y:S01]  /*9410*/  FFMA.FTZ R13, R8.reuse, R162, R13 ;  /* 0x000000a2080d7223 */ /* 0x040fe2000001000d */
[----:B------:R-:W-:Y:S01]  /*9420*/  FMUL.FTZ R12, R147, R12 ;  /* 0x0000000c930c7220 */ /* 0x000fe20000410000 */
[----:B------:R-:W-:Y:S01]  /*9430*/  FADD.FTZ R54, R137, R54 ;  /* 0x0000003689367221 */ /* 0x000fe20000010000 */
[----:B--2---:R-:W-:Y:S01]  /*9440*/  @!P2 FADD.FTZ R7, R7, R170 ;  /* 0x000000aa0707a221 */ /* 0x004fe20000010000 */
[----:B------:R-:W1:Y:S01]  /*9450*/  SHFL.DOWN PT, R151, R4, 0x4, 0x1f ;  /* 0x08801f0004977f89 */ /* 0x000e6200000e0000 */
[----:B------:R-:W-:Y:S01]  /*9460*/  FFMA.FTZ R133, R8, R166, -R133 ;  /* 0x000000a608857223 */ /* 0x000fe20000010885 */
[----:B------:R-:W-:Y:S01]  /*9470*/  FMUL.FTZ R137, R142, R13 ;  /* 0x0000000d8e897220 */ /* 0x000fe20000410000 */
[----:B---3--:R-:W-:Y:S01]  /*9480*/  @!P2 FADD.FTZ R5, R5, R158 ;  /* 0x0000009e0505a221 */ /* 0x008fe20000010000 */
[----:B------:R-:W2:Y:S01]  /*9490*/  SHFL.DOWN PT, R146, R7, 0x4, 0x1f ;  /* 0x08801f0007927f89 */ /* 0x000ea200000e0000 */
[----:B------:R-:W-:Y:S01]  /*94a0*/  ISETP.GT.AND P2, PT, R21, 0x1b, PT ;  /* 0x0000001b1500780c */ /* 0x000fe20003f44270 */
[----:B------:R-:W-:Y:S01]  /*94b0*/  FFMA.FTZ R12, R143, R132, R12 ;  /* 0x000000848f0c7223 */ /* 0x000fe2000001000c */
[----:B------:R-:W-:Y:S01]  /*94c0*/  FMUL.FTZ R13, R9, R136 ;  /* 0x00000088090d7220 */ /* 0x000fe20000410000 */
[----:B------:R-:W3:Y:S01]  /*94d0*/  SHFL.DOWN PT, R144, R5, 0x4, 0x1f ;  /* 0x08801f0005907f89 */ /* 0x000ee200000e0000 */
[----:B------:R-:W-:Y:S01]  /*94e0*/  FFMA.FTZ R133, R14, R133, R137 ;  /* 0x000000850e857223 */ /* 0x000fe20000010089 */
[----:B------:R-:W-:Y:S01]  /*94f0*/  FFMA.FTZ R12, R61, R174, R12 ;  /* 0x000000ae3d0c7223 */ /* 0x000fe2000001000c */
[-C--:B------:R-:W-:Y:S01]  /*9500*/  FFMA.FTZ R14, R8, R138.reuse, -R13 ;  /* 0x0000008a080e7223 */ /* 0x080fe2000001080d */
[----:B------:R-:W-:Y:S01]  /*9510*/  FMUL.FTZ R13, R9, R138 ;  /* 0x0000008a090d7220 */ /* 0x000fe20000410000 */
        /* <DEDUP_REMOVED lines=8> */
[----:B------:R-:W-:Y:S01]  /*95a0*/  FFMA.FTZ R133, R60, R162, R133 ;  /* 0x000000a23c857223 */ /* 0x000fe20000010085 */
[----:B------:R-:W-:Y:S01]  /*95b0*/  FADD.FTZ R50, R205, R50 ;  /* 0x00000032cd327221 */ /* 0x000fe20000010000 */
[----:B------:R-:W0:Y:S01]  /*95c0*/  SHFL.DOWN PT, R143, R6, 0x8, 0x1f ;  /* 0x09001f00068f7f89 */ /* 0x000e2200000e0000 */
[----:B-1----:R-:W-:Y:S01]  /*95d0*/  @!P2 FADD.FTZ R4, R4, R151 ;  /* 0x000000970404a221 */ /* 0x002fe20000010000 */
[----:B------:R-:W-:Y:S01]  /*95e0*/  FFMA.FTZ R14, R141, R14, R12 ;  /* 0x0000000e8d0e7223 */ /* 0x000fe2000001000c */
[----:B------:R-:W-:Y:S01]  /*95f0*/  FFMA.FTZ R12, R8, R135, R13 ;  /* 0x00000087080c7223 */ /* 0x000fe2000001000d */
[----:B------:R-:W-:Y:S01]  /*9600*/  FMUL.FTZ R13, R9, R119 ;  /* 0x00000077090d7220 */ /* 0x000fe20000410000 */
[----:B--2---:R-:W-:Y:S01]  /*9610*/  @!P2 FADD.FTZ R7, R7, R146 ;  /* 0x000000920707a221 */ /* 0x004fe20000010000 */
[----:B------:R-:W1:Y:S01]  /*9620*/  SHFL.DOWN PT, R137, R4, 0x8, 0x1f ;  /* 0x09001f0004897f89 */ /* 0x000e6200000e0000 */
[----:B------:R-:W-:Y:S01]  /*9630*/  FMUL.FTZ R127, R127, R12 ;  /* 0x0000000c7f7f7220 */ /* 0x000fe20000410000 */
[----:B------:R-:W-:Y:S01]  /*9640*/  FFMA.FTZ R14, R59, R136, R14 ;  /* 0x000000883b0e7223 */ /* 0x000fe2000001000e */
[----:B---3--:R-:W-:Y:S01]  /*9650*/  @!P2 FADD.FTZ R5, R5, R144 ;  /* 0x000000900505a221 */ /* 0x008fe20000010000 */
[----:B------:R-:W2:Y:S01]  /*9660*/  SHFL.DOWN PT, R138, R7, 0x8, 0x1f ;  /* 0x09001f00078a7f89 */ /* 0x000ea200000e0000 */
[----:B------:R-:W-:Y:S01]  /*9670*/  ISETP.GT.AND P2, PT, R21, 0x17, PT ;  /* 0x000000171500780c */ /* 0x000fe20003f44270 */
[----:B------:R-:W-:Y:S01]  /*9680*/  FFMA.FTZ R127, R2, R131, R127 ;  /* 0x00000083027f7223 */ /* 0x000fe2000001007f */
[-C--:B------:R-:W-:Y:S01]  /*9690*/  FMUL.FTZ R2, R9, R121.reuse ;  /* 0x0000007909027220 */ /* 0x080fe20000410000 */
[----:B------:R-:W3:Y:S01]  /*96a0*/  SHFL.DOWN PT, R132, R5, 0x8, 0x1f ;  /* 0x09001f0005847f89 */ /* 0x000ee200000e0000 */
[----:B------:R-:W-:Y:S01]  /*96b0*/  FFMA.FTZ R126, R8, R121, -R13 ;  /* 0x00000079087e7223 */ /* 0x000fe2000001080d */
[----:B------:R-:W-:Y:S01]  /*96c0*/  FFMA.FTZ R135, R58, R135, R127 ;  /* 0x000000873a877223 */ /* 0x000fe2000001007f */
[----:B------:R-:W-:Y:S01]  /*96d0*/  FFMA.FTZ R2, R8, R119, R2 ;  /* 0x0000007708027223 */ /* 0x000fe20000010002 */
[----:B------:R-:W-:Y:S01]  /*96e0*/  FADD.FTZ R49, R198, R49 ;  /* 0x00000031c6317221 */ /* 0x000fe20000010000 */
[----:B------:R-:W-:Y:S01]  /*96f0*/  FADD.FTZ R51, R200, R51 ;  /* 0x00000033c8337221 */ /* 0x000fe20000010000 */
[----:B------:R-:W-:Y:S01]  /*9700*/  FADD.FTZ R48, R177, R48 ;  /* 0x00000030b1307221 */ /* 0x000fe20000010000 */
[----:B------:R-:W-:Y:S01]  /*9710*/  FMUL.FTZ R124, R149, R2 ;  /* 0x00000002957c7220 */ /* 0x000fe20000410000 */
[----:B------:R-:W-:Y:S01]  /*9720*/  FADD.FTZ R52, R175, R52 ;  /* 0x00000034af347221 */ /* 0x000fe20000010000 */
[----:B------:R-:W-:Y:S01]  /*9730*/  FADD.FTZ R102, R159, R102 ;  /* 0x000000669f667221 */ /* 0x000fe20000010000 */
[----:B0-----:R-:W-:Y:S01]  /*9740*/  @!P2 FADD.FTZ R6, R6, R143 ;  /* 0x0000008f0606a221 */ /* 0x001fe20000010000 */
[----:B------:R-:W-:Y:S01]  /*9750*/  FADD.FTZ R47, R152, R47 ;  /* 0x0000002f982f7221 */ /* 0x000fe20000010000 */
[----:B------:R-:W-:Y:S01]  /*9760*/  FADD.FTZ R53, R154, R53 ;  /* 0x000000359a357221 */ /* 0x000fe20000010000 */
[----:B------:R-:W-:Y:S01]  /*9770*/  FADD.FTZ R99, R150, R99 ;  /* 0x0000006396637221 */ /* 0x000fe20000010000 */
[----:B------:R-:W-:Y:S01]  /*9780*/  FADD.FTZ R46, R167, R46 ;  /* 0x0000002ea72e7221 */ /* 0x000fe20000010000 */
[----:B------:R0:W4:Y:S01]  /*9790*/  SHFL.DOWN PT, R127, R6, 0x10, 0x1f ;  /* 0x0a001f00067f7f89 */ /* 0x00012200000e0000 */
[----:B-1----:R-:W-:Y:S01]  /*97a0*/  @!P2 FADD.FTZ R4, R4, R137 ;  /* 0x000000890404a221 */ /* 0x002fe20000010000 */
[----:B------:R-:W-:Y:S01]  /*97b0*/  FADD.FTZ R98, R140, R98 ;  /* 0x000000628c627221 */ /* 0x000fe20000010000 */
[----:B------:R-:W-:Y:S01]  /*97c0*/  FADD.FTZ R44, R133, R44 ;  /* 0x0000002c852c7221 */ /* 0x000fe20000010000 */
[----:B------:R-:W-:Y:S01]  /*97d0*/  FADD.FTZ R43, R14, R43 ;  /* 0x0000002b0e2b7221 */ /* 0x000fe20000010000 */
[----:B--2---:R-:W-:Y:S01]  /*97e0*/  @!P2 FADD.FTZ R7, R7, R138 ;  /* 0x0000008a0707a221 */ /* 0x004fe20000010000 */
[----:B------:R0:W1:Y:S01]  /*97f0*/  SHFL.DOWN PT, R13, R4, 0x10, 0x1f ;  /* 0x0a001f00040d7f89 */ /* 0x00006200000e0000 */
[----:B------:R-:W-:Y:S01]  /*9800*/  FMUL.FTZ R121, R9, R128 ;  /* 0x0000008009797220 */ /* 0x000fe20000410000 */
[----:B---3--:R-:W-:-:S02]  /*9810*/  @!P2 FADD.FTZ R5, R5, R132 ;  /* 0x000000840505a221 */ /* 0x008fc40000010000 */
[----:B------:R0:W2:Y:S04]  /*9820*/  SHFL.DOWN PT, R12, R7, 0x10, 0x1f ;  /* 0x0a001f00070c7f89 */ /* 0x0000a800000e0000 */
[----:B------:R0:W3:Y:S01]  /*9830*/  SHFL.DOWN PT, R2, R5, 0x10, 0x1f ;  /* 0x0a001f0005027f89 */ /* 0x0000e200000e0000 */
[----:B------:R-:W-:Y:S05]  /*9840*/  @P3 BRA `(.L_x_12461) ;  /* 0x0000000000183947 */ /* 0x000fea0003800000 */
[----:B------:R-:W-:Y:S01]  /*9850*/  ISETP.NE.AND P2, PT, R21, RZ, PT ;  /* 0x000000ff1500720c */ /* 0x000fe20003f45270 */
[----:B01----:R-:W-:Y:S01]  /*9860*/  FADD.FTZ R4, R4, R13 ;  /* 0x0000000d04047221 */ /* 0x003fe20000010000 */
[----:B---3--:R-:W-:Y:S01]  /*9870*/  FADD.FTZ R5, R5, R2 ;  /* 0x0000000205057221 */ /* 0x008fe20000010000 */
[----:B----4-:R-:W-:Y:S01]  /*9880*/  FADD.FTZ R6, R6, R127 ;  /* 0x0000007f06067221 */ /* 0x010fe20000010000 */
[----:B--2---:R-:W-:-:S09]  /*9890*/  FADD.FTZ R7, R7, R12 ;  /* 0x0000000c07077221 */ /* 0x004fd20000010000 */
[----:B------:R0:W-:Y:S02]  /*98a0*/  @!P2 STS.128 [UR17+0x440], R4 ;  /* 0x00044004ff00a988 */ /* 0x0001e40008000c11 */
.L_x_12461:
[----:B------:R-:W-:Y:S05]  /*98b0*/  BSYNC.RECONVERGENT B0 ;  /* 0x0000000000007941 */ /* 0x000fea0003800200 */
.L_x_12460:
[C---:B-1----:R-:W-:Y:S01]  /*98c0*/  FMUL.FTZ R13, R9.reuse, R129 ;  /* 0x00000081090d7220 */ /* 0x042fe20000410000 */
[CC--:B----4-:R-:W-:Y:S01]  /*98d0*/  FMUL.FTZ R127, R9.reuse, R123.reuse ;  /* 0x0000007b097f7220 */ /* 0x0d0fe20000410000 */
[C---:B------:R-:W-:Y:S01]  /*98e0*/  FFMA.FTZ R14, R8.reuse, R123, R121 ;  /* 0x0000007b080e7223 */ /* 0x040fe20000010079 */
[-C--:B--2---:R-:W-:Y:S01]  /*98f0*/  FMUL.FTZ R12, R9, R130.reuse ;  /* 0x00000082090c7220 */ /* 0x084fe20000410000 */
[C---:B---3--:R-:W-:Y:S01]  /*9900*/  FFMA.FTZ R2, R8.reuse, R130, R13 ;  /* 0x0000008208027223 */ /* 0x048fe2000001000d */
        /* <DEDUP_REMOVED lines=30> */
.L_x_12463:
[----:B------:R-:W-:Y:S05]  /*9af0*/  BSYNC.RECONVERGENT B0 ;  /* 0x0000000000007941 */ /* 0x000fea0003800200 */
.L_x_12462:
[----:B------:R-:W-:-:S04]  /*9b00*/  IADD3 R118, PT, PT, R118, 0x1, RZ ;  /* 0x0000000176767810 */ /* 0x000fc80007ffe0ff */
[----:B------:R-:W-:-:S13]  /*9b10*/  ISETP.GE.AND P2, PT, R118, UR37, PT ;  /* 0x0000002576007c0c */ /* 0x000fda000bf46270 */
[----:B------:R-:W-:Y:S05]  /*9b20*/  @!P2 BRA `(.L_x_12464) ;  /* 0xffffffac0068a947 */ /* 0x000fea000383ffff */
.L_x_12446:
[----:B------:R-:W-:Y:S01]  /*9b30*/  BAR.SYNC.DEFER_BLOCKING 0x0 ;  /* 0x0000000000007b1d */ /* 0x000fe20000010000 */
[----:B------:R-:W-:Y:S01]  /*9b40*/  F2FP.BF16.F32.PACK_AB R92, R93, R92 ;  /* 0x0000005c5d5c723e */ /* 0x000fe200000010ff */
[----:B------:R-:W-:Y:S01]  /*9b50*/  UIADD3 UR27, UP0, UPT, UR27, -0x400, URZ ;  /* 0xfffffc001b1b7890 */ /* 0x000fe2000ff1e0ff */
[----:B------:R-:W-:Y:S01]  /*9b60*/  F2FP.BF16.F32.PACK_AB R75, R75, R96 ;  /* 0x000000604b4b723e */ /* 0x000fe200000010ff */
[----:B------:R-:W-:Y:S01]  /*9b70*/  UIADD3 UR22, UP1, UPT, UR22, -0x400, URZ ;  /* 0xfffffc0016167890 */ /* 0x000fe2000ff3e0ff */
[----:B------:R-:W-:Y:S01]  /*9b80*/  F2FP.BF16.F32.PACK_AB R98, R101, R98 ;  /* 0x000000626562723e */ /* 0x000fe200000010ff */
[----:B------:R-:W2:Y:S01]  /*9b90*/  LDCU.64 UR14, c[0x0][0x4f8] ;  /* 0x00009f00ff0e77ac */ /* 0x000ea20008000a00 */
[----:B------:R-:W-:Y:S02]  /*9ba0*/  PRMT R0, R92, 0x7632, R0 ;  /* 0x000076325c007816 */ /* 0x000fe40000000000 */
[----:B------:R-:W-:Y:S01]  /*9bb0*/  PRMT R2, R75, 0x7632, R2 ;  /* 0x000076324b027816 */ /* 0x000fe20000000002 */
[----:B------:R-:W3:Y:S01]  /*9bc0*/  LDCU.64 UR18, c[0x0][0x500] ;  /* 0x0000a000ff1277ac */ /* 0x000ee20008000a00 */
[----:B------:R-:W-:-:S02]  /*9bd0*/  F2FP.BF16.F32.PACK_AB R99, R102, R99 ;  /* 0x000000636663723e */ /* 0x000fc400000010ff */
[----:B------:R-:W-:Y:S01]  /*9be0*/  F2FP.BF16.F32.PACK_AB R74, R97, R74 ;  /* 0x0000004a614a723e */ /* 0x000fe200000010ff */
[----:B------:R-:W-:Y:S01]  /*9bf0*/  UMOV UR7, URZ ;  /* 0x000000ff00077c82 */ /* 0x000fe20008000000 */
[----:B------:R-:W-:Y:S01]  /*9c00*/  F2FP.BF16.F32.PACK_AB R71, R71, R94 ;  /* 0x0000005e4747723e */ /* 0x000fe200000010ff */
[----:B------:R-:W-:Y:S01]  /*9c10*/  UIADD3.X UR26, UPT, UPT, UR26, -0x1, URZ, UP0, !UPT ;  /* 0xffffffff1a1a7890 */ /* 0x000fe200087fe4ff */
[----:B------:R-:W-:Y:S01]  /*9c20*/  F2FP.BF16.F32.PACK_AB R95, R100, R95 ;  /* 0x0000005f645f723e */ /* 0x000fe200000010ff */
[----:B------:R-:W-:Y:S01]  /*9c30*/  UISETP.GT.AND UP0, UPT, UR21, 0x1, UPT ;  /* 0x000000011500788c */ /* 0x000fe2000bf04270 */
[----:B------:R-:W-:Y:S01]  /*9c40*/  F2FP.BF16.F32.PACK_AB R72, R73, R72 ;  /* 0x000000484948723e */ /* 0x000fe200000010ff */
[----:B------:R-:W-:Y:S01]  /*9c50*/  UIADD3 UR24, UP2, UPT, UR24, -0x400, URZ ;  /* 0xfffffc0018187890 */ /* 0x000fe2000ff5e0ff */
[----:B------:R-:W-:Y:S01]  /*9c60*/  PRMT R3, R98, 0x7632, R3 ;  /* 0x0000763262037816 */ /* 0x000fe20000000003 */
[----:B------:R-:W-:Y:S01]  /*9c70*/  UIADD3.X UR23, UPT, UPT, UR23, -0x1, URZ, UP1, !UPT ;  /* 0xffffffff17177890 */ /* 0x000fe20008ffe4ff */
[----:B01----:R-:W-:Y:S01]  /*9c80*/  PRMT R4, R74, 0x7632, R4 ;  /* 0x000076324a047816 */ /* 0x003fe20000000004 */
[----:B------:R0:W-:Y:S01]  /*9c90*/  STS.U16 [R38+0x2], R0 ;  /* 0x0000020026007388 */ /* 0x0001e20000000400 */
[----:B------:R-:W-:Y:S01]  /*9ca0*/  PRMT R5, R95, 0x7632, R5 ;  /* 0x000076325f057816 */ /* 0x000fe20000000005 */
[----:B--2---:R-:W-:Y:S01]  /*9cb0*/  UIMAD.WIDE.U32 UR12, UR32, UR14, UR6 ;  /* 0x0000000e200c72a5 */ /* 0x004fe2000f8e0006 */
[----:B------:R-:W-:Y:S01]  /*9cc0*/  PRMT R6, R72, 0x7632, R6 ;  /* 0x0000763248067816 */ /* 0x000fe20000000006 */
[----:B------:R1:W-:Y:S01]  /*9cd0*/  STS.U16 [R38+0x6], R2 ;  /* 0x0000060226007388 */ /* 0x0003e20000000400 */
[----:B------:R-:W-:-:S02]  /*9ce0*/  UIADD3.X UR25, UPT, UPT, UR25, -0x1, URZ, UP2, !UPT ;  /* 0xffffffff19197890 */ /* 0x000fc400097fe4ff */
[----:B------:R-:W-:Y:S01]  /*9cf0*/  UIMAD UR13, UR32, UR15, UR13 ;  /* 0x0000000f200d72a4 */ /* 0x000fe2000f8e020d */
[----:B------:R2:W-:Y:S01]  /*9d00*/  STS.U16 [R38+0xa], R3 ;  /* 0x00000a0326007388 */ /* 0x0005e20000000400 */
[----:B------:R-:W4:Y:S01]  /*9d10*/  LDCU.64 UR14, c[0x0][0x550] ;  /* 0x0000aa00ff0e77ac */ /* 0x000f220008000a00 */
[----:B0-----:R-:W-:Y:S02]  /*9d20*/  PRMT R0, R99, 0x7632, R0 ;  /* 0x0000763263007816 */ /* 0x001fe40000000000 */
[----:B------:R-:W-:Y:S01]  /*9d30*/  STS.U16 [R38], R92 ;  /* 0x0000005c26007388 */ /* 0x000fe20000000400 */
[----:B---3--:R-:W-:Y:S01]  /*9d40*/  UIMAD.WIDE.U32 UR12, UR8, UR18, UR12 ;  /* 0x00000012080c72a5 */ /* 0x008fe2000f8e000c */
[----:B-1----:R-:W-:Y:S02]  /*9d50*/  PRMT R2, R71, 0x7632, R2 ;  /* 0x0000763247027816 */ /* 0x002fe40000000002 */
[----:B------:R-:W-:Y:S01]  /*9d60*/  STS.U16 [R38+0x4], R75 ;  /* 0x0000044b26007388 */ /* 0x000fe20000000400 */
[----:B------:R-:W-:Y:S01]  /*9d70*/  UIMAD UR13, UR8, UR19, UR13 ;  /* 0x00000013080d72a4 */ /* 0x000fe2000f8e020d */
[----:B--2---:R-:W-:-:S02]  /*9d80*/  MOV R3, UR16 ;  /* 0x0000001000037c02 */ /* 0x004fc40008000f00 */
        /* <DEDUP_REMOVED lines=9> */
[----:B0-----:R-:W-:-:S03]  /*9e20*/  SHF.L.U32 R2, R20, 0x4, RZ ;  /* 0x0000000414027819 */ /* 0x001fc600000006ff */
[----:B------:R-:W-:Y:S04]  /*9e30*/  STS.U16 [R38+0x1c], R72 ;  /* 0x00001c4826007388 */ /* 0x000fe80000000400 */
[----:B------:R-:W-:Y:S01]  /*9e40*/  STS.U16 [R38+0x1e], R6 ;  /* 0x00001e0626007388 */ /* 0x000fe20000000400 */
[----:B------:R-:W-:-:S03]  /*9e50*/  NOP ;  /* 0x0000000000007918 */ /* 0x000fc60000000000 */
[----:B------:R-:W-:Y:S01]  /*9e60*/  LDS.U16 R7, [R22] ;  /* 0x0000000016077984 */ /* 0x000fe20000000400 */
[----:B-1----:R-:W-:-:S03]  /*9e70*/  LOP3.LUT R5, R2, 0x3e00, RZ, 0xc0, !PT ;  /* 0x00003e0002057812 */ /* 0x002fc600078ec0ff */
[----:B------:R-:W-:Y:S01]  /*9e80*/  LDS.U16 R9, [R23+0x40] ;  /* 0x0000400017097984 */ /* 0x000fe20000000400 */
[----:B------:R-:W-:-:S03]  /*9e90*/  LOP3.LUT R5, R5, 0x1f, R20, 0xf8, !PT ;  /* 0x0000001f05057812 */ /* 0x000fc600078ef814 */
        /* <DEDUP_REMOVED lines=31> */
[----:B0-----:R-:W-:-:S04]  /*a090*/  IADD3 R3, P0, PT, R5, UR12, RZ ;  /* 0x0000000c05037c10 */ /* 0x001fc8000ff1e0ff */
[----:B------:R-:W-:Y:S01]  /*a0a0*/  IADD3.X R4, PT, PT, RZ, UR13, RZ, P0, !PT ;  /* 0x0000000dff047c10 */ /* 0x000fe200087fe4ff */
[----:B------:R-:W0:Y:S01]  /*a0b0*/  LDCU.64 UR12, c[0x0][0x518] ;  /* 0x0000a300ff0c77ac */ /* 0x000e220008000a00 */
[----:B----4-:R-:W-:-:S04]  /*a0c0*/  LEA R2, P0, R3, UR14, 0x1 ;  /* 0x0000000e03027c11 */ /* 0x010fc8000f8008ff */
[----:B------:R-:W-:Y:S01]  /*a0d0*/  LEA.HI.X R3, R3, UR15, R4, 0x1, P0 ;  /* 0x0000000f03037c11 */ /* 0x000fe200080f0c04 */
[----:B------:R-:W1:Y:S01]  /*a0e0*/  LDCU.64 UR14, c[0x0][0x520] ;  /* 0x0000a400ff0e77ac */ /* 0x000e620008000a00 */
[----:B------:R-:W2:Y:S01]  /*a0f0*/  LDS R0, [UR17+0x420] ;  /* 0x00042011ff007984 */ /* 0x000ea20008000800 */
[----:B0-----:R-:W-:-:S04]  /*a100*/  UIMAD.WIDE.U32 UR6, UR32, UR12, UR6 ;  /* 0x0000000c200672a5 */ /* 0x001fc8000f8e0006 */
[----:B------:R-:W-:Y:S01]  /*a110*/  UIMAD UR7, UR32, UR13, UR7 ;  /* 0x0000000d200772a4 */ /* 0x000fe2000f8e0207 */
[----:B------:R-:W0:Y:S03]  /*a120*/  LDCU.64 UR12, c[0x0][0x560] ;  /* 0x0000ac00ff0c77ac */ /* 0x000e260008000a00 */
[----:B-1----:R-:W-:-:S04]  /*a130*/  UIMAD.WIDE.U32 UR6, UR8, UR14, UR6 ;  /* 0x0000000e080672a5 */ /* 0x002fc8000f8e0006 */
[----:B------:R-:W-:Y:S01]  /*a140*/  UIMAD UR7, UR8, UR15, UR7 ;  /* 0x0000000f080772a4 */ /* 0x000fe2000f8e0207 */
[-C--:B--2---:R-:W-:Y:S02]  /*a150*/  ISETP.GE.AND P2, PT, R5, R0.reuse, PT ;  /* 0x000000000500720c */ /* 0x084fe40003f46270 */
        /* <DEDUP_REMOVED lines=34> */
[C---:B-1----:R-:W-:Y:S01]  /*a380*/  PRMT R9, R0.reuse, 0x7610, R9 ;  /* 0x0000761000097816 */ /* 0x042fe20000000009 */
        /* <DEDUP_REMOVED lines=33> */
[----:B------:R-:W-:Y:S01]  /*a5a0*/  STS.U16 [R38+0x4], R7 ;  /* 0x0000040726007388 */ /* 0x000fe20000000400 */
[----:B-1----:R-:W-:Y:S01]  /*a5b0*/  PRMT R10, R0, 0x7632, R10 ;  /* 0x00007632000a7816 */ /* 0x002fe2000000000a */
[----:B------:R-:W-:Y:S02]  /*a5c0*/  FADD.FTZ R50, R49, R50 ;  /* 0x0000003231327221 */ /* 0x000fe40000010000 */
[----:B------:R-:W-:Y:S01]  /*a5d0*/  STS.U16 [R38+0x8], R9 ;  /* 0x0000080926007388 */ /* 0x000fe20000000400 */
[----:B--2---:R-:W-:Y:S01]  /*a5e0*/  PRMT R4, R2, 0x7610, R4 ;  /* 0x0000761002047816 */ /* 0x004fe20000000004 */
[----:B------:R-:W-:Y:S01]  /*a5f0*/  FADD.FTZ R51, R50, R51 ;  /* 0x0000003332337221 */ /* 0x000fe20000010000 */
[----:B------:R-:W-:Y:S01]  /*a600*/  MOV R2, UR16 ;  /* 0x0000001000027c02 */ /* 0x000fe20008000f00 */
        /* <DEDUP_REMOVED lines=8> */
[----:B------:R-:W-:Y:S01]  /*a690*/  STS.U16 [R38+0x18], R0 ;  /* 0x0000180026007388 */ /* 0x000fe20000000400 */
[----:B-1----:R-:W-:Y:S01]  /*a6a0*/  IADD3 R3, P0, PT, R5, UR6, RZ ;  /* 0x0000000605037c10 */ /* 0x002fe2000ff1e0ff */
[----:B------:R-:W-:-:S02]  /*a6b0*/  UIADD3 UR6, UPT, UPT, UR21, -0x1, URZ ;  /* 0xffffffff15067890 */ /* 0x000fc4000fffe0ff */
[----:B------:R-:W-:Y:S04]  /*a6c0*/  STS.U16 [R38+0x1a], R10 ;  /* 0x00001a0a26007388 */ /* 0x000fe80000000400 */
[----:B------:R1:W-:Y:S01]  /*a6d0*/  STS.U16 [R38+0x1c], R4 ;  /* 0x00001c0426007388 */ /* 0x0003e20000000400 */
[----:B------:R-:W-:-:S03]  /*a6e0*/  UMOV UR21, UR6 ;  /* 0x0000000600157c82 */ /* 0x000fc60008000000 */
        /* <DEDUP_REMOVED lines=57> */
.L_x_12444:
        /* <DEDUP_REMOVED lines=33> */
.L_x_12467:
[----:B------:R-:W-:Y:S05]  /*ac90*/  BSYNC.RECONVERGENT B0 ;  /* 0x0000000000007941 */ /* 0x000fea0003800200 */
.L_x_12466:
        /* <DEDUP_REMOVED lines=31> */
.L_x_12469:
[----:B------:R-:W-:Y:S05]  /*ae90*/  BSYNC.RECONVERGENT B0 ;  /* 0x0000000000007941 */ /* 0x000fea0003800200 */
.L_x_12468:
        /* <DEDUP_REMOVED lines=22> */
.L_x_12471:
        /* <DEDUP_REMOVED lines=22> */
[----:B-----5:R2:W1:Y:S01]  /*b160*/  LDG.E.64 R16, desc[UR28][R8.64] ;  /* 0x0000001c08107981 */ /* 0x020462000c1e1b00 */
        /* <DEDUP_REMOVED lines=43> */
.L_x_12470:
[----:B------:R-:W-:Y:S05]  /*b420*/  EXIT ;  /* 0x000000000000794d */ /* 0x000fea0003800000 */
.L_x_12472:
        /* <DEDUP_REMOVED lines=13> */
.L_x_18729:


//--------------------- .text._Z25selective_scan_bwd_kernelI32Selective_Scan_bwd_kernel_traitsILi32ELi16ELb0ELb0ELb0ELb1ELb0EN3c108BFloat16ENS1_7complexIfEEEEv12SSMParamsBwd --------------------------
	.section	.text._Z25selective_scan_bwd_kernelI32Selective_Scan_bwd_kernel_traitsILi32ELi16ELb0ELb0ELb0ELb1ELb0EN3c108BFloat16ENS1_7complexIfEEEEv12SSMParamsBwd,"ax",@progbits
	.align	128
        .global         _Z25selective_scan_bwd_kernelI32Selective_Scan_bwd_kernel_traitsILi32ELi16ELb0ELb0ELb0ELb1ELb0EN3c108BFloat16ENS1_7complexIfEEEEv12SSMParamsBwd
        .type           _Z25selective_scan_bwd_kernelI32Selective_Scan_bwd_kernel_traitsILi32ELi16ELb0ELb0ELb0ELb1ELb0EN3c108BFloat16ENS1_7complexIfEEEEv12SSMParamsBwd,@function
        .size           _Z25selective_scan_bwd_kernelI32Selective_Scan_bwd_kernel_traitsILi32ELi16ELb0ELb0ELb0ELb1ELb0EN3c108BFloat16ENS1_7complexIfEEEEv12SSMParamsBwd,(.L_x_18730 - _Z25selective_scan_bwd_kernelI32Selective_Scan_bwd_kernel_traitsILi32ELi16ELb0ELb0ELb0ELb1ELb0EN3c108BFloat16ENS1_7complexIfEEEEv12SSMParamsBwd)
        .other          _Z25selective_scan_bwd_kernelI32Selective_Scan_bwd_kernel_traitsILi32ELi16ELb0ELb0ELb0ELb1ELb0EN3c108BFloat16ENS1_7complexIfEEEEv12SSMParamsBwd,@"STO_CUDA_ENTRY STV_DEFAULT"
_Z25selective_scan_bwd_kernelI32Selective_Scan_bwd_kernel_traitsILi32ELi16ELb0ELb0ELb0ELb1ELb0EN3c108BFloat16ENS1_7complexIfEEEEv12SSMParamsBwd:
.text._Z25selective_scan_bwd_kernelI32Selective_Scan_bwd_kernel_traitsILi32ELi16ELb0ELb0ELb0ELb1ELb0EN3c108BFloat16ENS1_7complexIfEEEEv12SSMParamsBwd:
        /* <DEDUP_REMOVED lines=40> */
[----:B------:R-:W-:Y:S02]  /*0280*/  USHF.R.S32.HI UR25, URZ, 0x1f, UR24 ;  /* 0x0000001fff197899 */ /* 0x000fe40008011418 */
[----:B------:R-:W-:Y:S02]  /*0290*/  UIMAD UR29, UR8, UR27, UR7 ;  /* 0x0000001b081d72a4 */ /* 0x000fe4000f8e0207 */
[----:B------:R-:W-:Y:S02]  /*02a0*/  UIADD3 UR27, UP3, UPT, UR24, UR18, URZ ;  /* 0x00000012181b7290 */ /* 0x000fe4000ff7e0ff */
[----:B--2---:R-:W-:Y:S02]  /*02b0*/  UISETP.NE.U32.AND UP0, UPT, UR16, URZ, UPT ;  /* 0x000000ff1000728c */ /* 0x004fe4000bf05070 */
[----:B------:R-:W-:Y:S02]  /*02c0*/  UIADD3 UR7, UP1, UPT, UR24, UR6, URZ ;  /* 0x0000000618077290 */ /* 0x000fe4000ff3e0ff */
[----:B------:R-:W-:-:S02]  /*02d0*/  UIADD3.X UR6, UPT, UPT, UR25, UR19, URZ, UP3, !UPT ;  /* 0x0000001319067290 */ /* 0x000fc40009ffe4ff */
[----:B------:R-:W-:Y:S02]  /*02e0*/  UISETP.NE.AND.EX UP0, UPT, UR17, URZ, UPT, UP0 ;  /* 0x000000ff1100728c */ /* 0x000fe4000bf05300 */
[----:B----4-:R-:W-:Y:S02]  /*02f0*/  UIMAD.WIDE.U32 UR18, UR8, UR30, URZ ;  /* 0x0000001e081272a5 */ /* 0x010fe4000f8e00ff */
[----:B-1----:R-:W-:Y:S02]  /*0300*/  ULEA UR28, UP2, UR7, UR12, 0x1 ;  /* 0x0000000c071c7291 */ /* 0x002fe4000f8408ff */
[----:B------:R-:W-:Y:S02]  /*0310*/  UIADD3.X UR29, UPT, UPT, UR25, UR29, URZ, UP1, !UPT ;  /* 0x0000001d191d7290 */ /* 0x000fe40008ffe4ff */
[----:B------:R-:W-:Y:S02]  /*0320*/  UIMAD.WIDE.U32 UR20, UR9, UR34, URZ ;  /* 0x00000022091472a5 */ /* 0x000fe4000f8e00ff */
[----:B------:R-:W-:Y:S01]  /*0330*/  ULEA.HI.X UR29, UR7, UR13, UR29, 0x1, UP2 ;  /* 0x0000000d071d7291 */ /* 0x000fe200090f0c1d */
[----:B------:R-:W0:Y:S01]  /*0340*/  LDCU.64 UR10, c[0x0][0x4a0] ;  /* 0x00009400ff0a77ac */ /* 0x000e220008000a00 */
[----:B------:R-:W-:Y:S01]  /*0350*/  UIMAD UR7, UR8, UR31, UR19 ;  /* 0x0000001f080772a4 */ /* 0x000fe2000f8e0213 */
[----:B------:R-:W1:Y:S01]  /*0360*/  @UP0 LDCU UR19, c[0x0][0x384] ;  /* 0x00007080ff1307ac */ /* 0x000e620008000800 */
[----:B------:R-:W2:Y:S01]  /*0370*/  LDCU.64 UR16, c[0x0][0x3b8] ;  /* 0x00007700ff1077ac */ /* 0x000ea20008000a00 */
[----:B------:R-:W-:-:S04]  /*0380*/  UIMAD UR13, UR9, UR35, UR21 ;  /* 0x00000023090d72a4 */ /* 0x000fc8000f8e0215 */
[----:B------:R-:W4:Y:S01]  /*0390*/  @UP0 LDCU UR21, c[0x0][0x38c] ;  /* 0x00007180ff1507ac */ /* 0x000f220008000800 */
[----:B------:R-:W-:Y:S01]  /*03a0*/  ULEA UR26, UP4, UR27, UR14, 0x1 ;  /* 0x0000000e1b1a7291 */ /* 0x000fe2000f8808ff */
[----:B------:R-:W3:Y:S01]  /*03b0*/  @UP0 LDCU.64 UR34, c[0x0][0x480] ;  /* 0x00009000ff2207ac */ /* 0x000ee20008000a00 */
[----:B------:R-:W-:Y:S02]  /*03c0*/  UMOV UR12, UR20 ;  /* 0x00000014000c7c82 */ /* 0x000fe40008000000 */
[----:B------:R-:W-:Y:S02]  /*03d0*/  ULEA.HI.X UR27, UR27, UR15, UR6, 0x1, UP4 ;  /* 0x0000000f1b1b7291 */ /* 0x000fe4000a0f0c06 */
[----:B------:R-:W-:Y:S02]  /*03e0*/  ULEA UR6, UP1, UR18, UR4, 0x3 ;  /* 0x0000000412067291 */ /* 0x000fe4000f8218ff */
[----:B0-----:R-:W-:Y:S02]  /*03f0*/  UIMAD.WIDE.U32 UR12, UR8, UR10, UR12 ;  /* 0x0000000a080c72a5 */ /* 0x001fe4000f8e000c */
[----:B-1----:R-:W-:-:S02]  /*0400*/  @UP0 UIMAD UR4, UR9, UR19, UR8 ;  /* 0x00000013090402a4 */ /* 0x002fc4000f8e0208 */
[----:B--2---:R-:W-:Y:S02]  /*0410*/  UIMAD.WIDE.U32 UR14, UR8, UR16, URZ ;  /* 0x00000010080e72a5 */ /* 0x004fe4000f8e00ff */
[----:B------:R-:W-:Y:S02]  /*0420*/  UIMAD UR11, UR8, UR11, UR13 ;  /* 0x0000000b080b72a4 */ /* 0x000fe4000f8e020d */
[----:B------:R-:W-:Y:S02]  /*0430*/  UIADD3 UR12, UP2, UPT, UR24, UR12, URZ ;  /* 0x0000000c180c7290 */ /* 0x000fe4000ff5e0ff */
[----:B------:R-:W-:Y:S01]  /*0440*/  @UP0 UIMAD UR4, UR4, UR32, URZ ;  /* 0x00000020040402a4 */ /* 0x000fe2000f8e02ff */
[----:B------:R-:W0:Y:S01]  /*0450*/  LDCU.64 UR30, c[0x0][0x448] ;  /* 0x00008900ff1e77ac */ /* 0x000e220008000a00 */
[----:B------:R-:W-:Y:S02]  /*0460*/  UIMAD UR10, UR8, UR17, UR15 ;  /* 0x00000011080a72a4 */ /* 0x000fe4000f8e020f */
[----:B------:R-:W-:-:S02]  /*0470*/  UIADD3.X UR17, UPT, UPT, UR25, UR11, URZ, UP2, !UPT ;  /* 0x0000000b19117290 */ /* 0x000fc400097fe4ff */
[----:B----4-:R-:W-:Y:S02]  /*0480*/  @UP0 UIMAD UR11, UR4, UR21, URZ ;  /* 0x00000015040b02a4 */ /* 0x010fe4000f8e02ff */
[----:B------:R-:W-:Y:S01]  /*0490*/  ULEA.HI.X UR7, UR18, UR5, UR7, 0x3, UP1 ;  /* 0x0000000512077291 */ /* 0x000fe200088f1c07 */
[----:B------:R-:W-:Y:S02]  /*04a0*/  UMOV UR4, URZ ;  /* 0x000000ff00047c82 */ /* 0x000fe40008000000 */
[----:B------:R-:W-:Y:S01]  /*04b0*/  UMOV UR5, URZ ;  /* 0x000000ff00057c82 */ /* 0x000fe20008000000 */
[----:B---3--:R-:W-:Y:S02]  /*04c0*/  @UP0 UIMAD.WIDE UR4, UR11, 0x10, UR34 ;  /* 0x000000100b0408a5 */ /* 0x008fe4000f8e0222 */
[----:B------:R-:W-:Y:S01]  /*04d0*/  UISETP.GE.AND UP0, UPT, UR32, 0x1, UPT ;  /* 0x000000012000788c */ /* 0x000fe2000bf06270 */
[----:B------:R-:W-:Y:S01]  /*04e0*/  HFMA2 R37, -RZ, RZ, 0, 0 ;  /* 0x00000000ff257431 */ /* 0x000fe200000001ff */
[----:B0-----:R-:W-:-:S02]  /*04f0*/  ULEA UR9, UP1, UR14, UR30, 0x3 ;  /* 0x0000001e0e097291 */ /* 0x001fc4000f8218ff */
[----:B------:R-:W-:Y:S02]  /*0500*/  ULEA UR16, UP2, UR12, UR36, 0x1 ;  /* 0x000000240c107291 */ /* 0x000fe4000f8408ff */
[----:B------:R-:W-:Y:S02]  /*0510*/  ULEA.HI.X UR10, UR14, UR31, UR10, 0x3, UP1 ;  /* 0x0000001f0e0a7291 */ /* 0x000fe400088f1c0a */
[----:B------:R-:W-:Y:S01]  /*0520*/  ULEA.HI.X UR17, UR12, UR37, UR17, 0x1, UP2 ;  /* 0x000000250c117291 */ /* 0x000fe200090f0c11 */
[----:B------:R-:W-:Y:S11]  /*0530*/  BRA.U !UP0, `(.L_x_12473) ;  /* 0x000000b108447547 */ /* 0x000ff6000b800000 */
[----:B------:R-:W0:Y:S01]  /*0540*/  S2R R36, SR_TID.X ;  /* 0x0000000000247919 */ /* 0x000e220000002100 */
[----:B------:R-:W-:Y:S01]  /*0550*/  MOV R37, RZ ;  /* 0x000000ff00257202 */ /* 0x000fe20000000f00 */
[----:B------:R-:W1:Y:S01]  /*0560*/  LDCU UR11, c[0x0][0x394] ;  /* 0x00007280ff0b77ac */ /* 0x000e620008000800 */
[----:B------:R-:W-:Y:S01]  /*0570*/  MOV R38, RZ ;  /* 0x000000ff00267202 */ /* 0x000fe20000000f00 */
[----:B------:R-:W-:Y:S01]  /*0580*/  UMOV UR12, UR28 ;  /* 0x0000001c000c7c82 */ /* 0x000fe20008000000 */
[----:B------:R-:W-:Y:S01]  /*0590*/  UMOV UR13, UR29 ;  /* 0x0000001d000d7c82 */ /* 0x000fe20008000000 */
[----:B------:R-:W-:Y:S01]  /*05a0*/  UMOV UR14, UR26 ;  /* 0x0000001a000e7c82 */ /* 0x000fe20008000000 */
[----:B------:R-:W-:Y:S01]  /*05b0*/  UMOV UR15, UR27 ;  /* 0x0000001b000f7c82 */ /* 0x000fe20008000000 */
[C---:B0-----:R-:W-:Y:S02]  /*05c0*/  SHF.L.U32 R0, R36.reuse, 0x4, RZ ;  /* 0x0000000424007819 */ /* 0x041fe400000006ff */
[----:B------:R-:W-:-:S02]  /*05d0*/  LOP3.LUT R197, R36, 0x1f, RZ, 0xc0, !PT ;  /* 0x0000001f24c57812 */ /* 0x000fc400078ec0ff */
[----:B------:R-:W-:-:S04]  /*05e0*/  LOP3.LUT R3, R0, 0x3e00, RZ, 0xc0, !PT ;  /* 0x00003e0000037812 */ /* 0x000fc800078ec0ff */
[----:B-1----:R-:W-:-:S07]  /*05f0*/  LOP3.LUT R0, R3, 0x1f, R36, 0xf8, !PT ;  /* 0x0000001f03007812 */ /* 0x002fce00078ef824 */
.L_x_12525:
        /* <DEDUP_REMOVED lines=14> */
[----:B------:R-:W-:Y:S02]  /*06e0*/  PRMT R7, RZ, 0x7610, R7 ;  /* 0x00007610ff077816 */ /* 0x000fe40000000007 */
[----:B------:R-:W-:Y:S02]  /*06f0*/  LOP3.LUT R6, R26, 0x80, RZ, 0xfc, !PT ;  /* 0x000000801a067812 */ /* 0x000fe400078efcff */
[----:B------:R-:W-:-:S02]  /*0700*/  ISETP.GE.AND P1, PT, R0, UR18, PT ;  /* 0x0000001200007c0c */ /* 0x000fc4000bf26270 */
[----:B------:R-:W-:Y:S02]  /*0710*/  ISETP.GE.AND P0, PT, R24, UR18, PT ;  /* 0x0000001218007c0c */ /* 0x000fe4000bf06270 */
[----:B------:R-:W-:Y:S02]  /*0720*/  P2R R71, PR, RZ, 0x2 ;  /* 0x00000002ff477803 */ /* 0x000fe40000000000 */
[----:B------:R-:W-:Y:S02]  /*0730*/  P2R R72, PR, RZ, 0x1 ;  /* 0x00000001ff487803 */ /* 0x000fe40000000000 */
[C---:B------:R-:W-:Y:S02]  /*0740*/  IADD3 R12, P1, PT, R2.reuse, UR14, RZ ;  /* 0x0000000e020c7c10 */ /* 0x040fe4000ff3e0ff */
[----:B------:R-:W-:Y:S02]  /*0750*/  IADD3 R2, P0, PT, R2, UR16, RZ ;  /* 0x0000001002027c10 */ /* 0x000fe4000ff1e0ff */
[----:B------:R-:W-:-:S02]  /*0760*/  ISETP.GE.AND P5, PT, R3, UR18, PT ;  /* 0x0000001203007c0c */ /* 0x000fc4000bfa6270 */
[----:B------:R-:W-:Y:S02]  /*0770*/  IADD3.X R3, PT, PT, RZ, UR17, RZ, P0, !PT ;  /* 0x00000011ff037c10 */ /* 0x000fe400087fe4ff */
[----:B------:R-:W-:Y:S02]  /*0780*/  IADD3.X R13, PT, PT, RZ, UR15, RZ, P1, !PT ;  /* 0x0000000fff0d7c10 */ /* 0x000fe40008ffe4ff */
[----:B------:R-:W-:Y:S01]  /*0790*/  ISETP.GE.AND P0, PT, R10, UR18, PT ;  /* 0x000000120a007c0c */ /* 0x000fe2000bf06270 */
[----:B------:R-:W-:Y:S01]  /*07a0*/  BAR.SYNC.DEFER_BLOCKING 0x0 ;  /* 0x0000000000007b1d */ /* 0x000fe20000010000 */
[----:B------:R-:W-:Y:S02]  /*07b0*/  ISETP.NE.AND P1, PT, R71, RZ, PT ;  /* 0x000000ff4700720c */ /* 0x000fe40003f25270 */
[C---:B------:R-:W-:Y:S02]  /*07c0*/  LOP3.LUT R16, R26.reuse, 0x100, RZ, 0xfc, !PT ;  /* 0x000001001a107812 */ /* 0x040fe400078efcff */
[----:B------:R-:W-:-:S02]  /*07d0*/  LOP3.LUT R0, R26, 0x40, RZ, 0xfc, !PT ;  /* 0x000000401a007812 */ /* 0x000fc400078efcff */
[----:B------:R-:W-:Y:S02]  /*07e0*/  P2R R68, PR, RZ, 0x1 ;  /* 0x00000001ff447803 */ /* 0x000fe40000000000 */
[----:B------:R-:W-:Y:S02]  /*07f0*/  ISETP.GE.AND P4, PT, R6, UR18, PT ;  /* 0x0000001206007c0c */ /* 0x000fe4000bf86270 */
[----:B------:R-:W-:Y:S02]  /*0800*/  ISETP.GE.AND P6, PT, R0, UR18, PT ;  /* 0x0000001200007c0c */ /* 0x000fe4000bfc6270 */
[C---:B------:R-:W-:Y:S02]  /*0810*/  LOP3.LUT R6, R26.reuse, 0xc0, RZ, 0xfc, !PT ;  /* 0x000000c01a067812 */ /* 0x040fe400078efcff */
[----:B------:R-:W-:Y:S02]  /*0820*/  LOP3.LUT R0, R26, 0xa0, RZ, 0xfc, !PT ;  /* 0x000000a01a007812 */ /* 0x000fe400078efcff */
[----:B------:R-:W-:-:S02]  /*0830*/  ISETP.GE.AND P2, PT, R6, UR18, PT ;  /* 0x0000001206007c0c */ /* 0x000fc4000bf46270 */
[----:B------:R-:W-:Y:S02]  /*0840*/  ISETP.GE.AND P3, PT, R0, UR18, PT ;  /* 0x0000001200007c0c */ /* 0x000fe4000bf66270 */
[----:B------:R-:W-:Y:S02]  /*0850*/  PRMT R17, RZ, 0x7610, R17 ;  /* 0x00007610ff117816 */ /* 0x000fe40000000011 */
[----:B------:R-:W-:Y:S01]  /*0860*/  PRMT R0, RZ, 0x7610, R0 ;  /* 0x00007610ff007816 */ /* 0x000fe20000000000 */
[----:B------:R-:W2:Y:S01]  /*0870*/  @!P0 LDG.E.U16 R14, desc[UR22][R4.64+0x1c0] ;  /* 0x0001c016040e8981 */ /* 0x000ea2000c1e1500 */
[----:B------:R-:W-:Y:S02]  /*0880*/  ISETP.GE.AND P0, PT, R16, UR18, PT ;  /* 0x0000001210007c0c */ /* 0x000fe4000bf06270 */
[----:B------:R-:W-:Y:S01]  /*0890*/  LOP3.LUT R18, R26, 0x120, RZ, 0xfc, !PT ;  /* 0x000001201a127812 */ /* 0x000fe200078efcff */
[----:B------:R-:W3:Y:S01]  /*08a0*/  @!P1 LDG.E.U16 R7, desc[UR22][R4.64] ;  /* 0x0000001604079981 */ /* 0x000ee2000c1e1500 */
[----:B------:R-:W-:-:S02]  /*08b0*/  ISETP.GE.AND P1, PT, R24, UR18, PT ;  /* 0x0000001218007c0c */ /* 0x000fc4000bf26270 */
[----:B------:R-:W-:Y:S02]  /*08c0*/  LOP3.LUT R19, R26, 0x140, RZ, 0xfc, !PT ;  /* 0x000001401a137812 */ /* 0x000fe400078efcff */
[----:B------:R-:W-:Y:S02]  /*08d0*/  PRMT R9, RZ, 0x7610, R9 ;  /* 0x00007610ff097816 */ /* 0x000fe40000000009 */
[----:B------:R-:W-:Y:S02]  /*08e0*/  PRMT R15, RZ, 0x7610, R15 ;  /* 0x00007610ff0f7816 */ /* 0x000fe4000000000f */
[----:B------:R-:W-:Y:S01]  /*08f0*/  PRMT R6, RZ, 0x7610, R6 ;  /* 0x00007610ff067816 */ /* 0x000fe20000000006 */
[----:B------:R-:W4:Y:S01]  /*0900*/  @!P0 LDG.E.U16 R17, desc[UR22][R4.64+0x200] ;  /* 0x0002001604118981 */ /* 0x000f22000c1e1500 */
[----:B------:R-:W-:Y:S02]  /*0910*/  PRMT R8, RZ, 0x7610, R8 ;  /* 0x00007610ff087816 */ /* 0x000fe40000000008 */
[----:B------:R-:W-:Y:S01]  /*0920*/  P2R R69, PR, RZ, 0x1 ;  /* 0x00000001ff457803 */ /* 0x000fe20000000000 */
[----:B------:R-:W2:Y:S01]  /*0930*/  @!P1 LDG.E.U16 R0, desc[UR22][R4.64+0x40] ;  /* 0x0000401604009981 */ /* 0x000ea2000c1e1500 */
[----:B------:R-:W-:-:S02]  /*0940*/  PRMT R11, RZ, 0x7610, R11 ;  /* 0x00007610ff0b7816 */ /* 0x000fc4000000000b */
[----:B------:R-:W-:Y:S01]  /*0950*/  ISETP.GE.AND P0, PT, R18, UR18, PT ;  /* 0x0000001212007c0c */ /* 0x000fe2000bf06270 */
[----:B------:R-:W4:Y:S01]  /*0960*/  @!P6 LDG.E.U16 R9, desc[UR22][R4.64+0x80] ;  /* 0x000080160409e981 */ /* 0x000f22000c1e1500 */
[C---:B------:R-:W-:Y:S02]  /*0970*/  LOP3.LUT R22, R26.reuse, 0x160, RZ, 0xfc, !PT ;  /* 0x000001601a167812 */ /* 0x040fe400078efcff */
[----:B------:R-:W-:Y:S01]  /*0980*/  ISETP.GE.AND P1, PT, R19, UR18, PT ;  /* 0x0000001213007c0c */ /* 0x000fe2000bf26270 */
[----:B------:R-:W4:Y:S01]  /*0990*/  @!P2 LDG.E.U16 R15, desc[UR22][R4.64+0x180] ;  /* 0x00018016040fa981 */ /* 0x000f22000c1e1500 */
[C---:B------:R-:W-:Y:S02]  /*09a0*/  LOP3.LUT R23, R26.reuse, 0x180, RZ, 0xfc, !PT ;  /* 0x000001801a177812 */ /* 0x040fe400078efcff */
[----:B------:R-:W-:Y:S01]  /*09b0*/  LOP3.LUT R24, R26, 0x1a0, RZ, 0xfc, !PT ;  /* 0x000001a01a187812 */ /* 0x000fe200078efcff */
[----:B------:R-:W4:Y:S01]  /*09c0*/  @!P5 LDG.E.U16 R6, desc[UR22][R4.64+0xc0] ;  /* 0x0000c0160406d981 */ /* 0x000f22000c1e1500 */
[----:B------:R-:W-:-:S02]  /*09d0*/  P2R R67, PR, RZ, 0x4 ;  /* 0x00000004ff437803 */ /* 0x000fc40000000000 */
[C---:B------:R-:W-:Y:S01]  /*09e0*/  LOP3.LUT R25, R26.reuse, 0x1c0, RZ, 0xfc, !PT ;  /* 0x000001c01a197812 */ /* 0x040fe200078efcff */
[----:B------:R-:W4:Y:S01]  /*09f0*/  @!P3 LDG.E.U16 R8, desc[UR22][R4.64+0x140] ;  /* 0x000140160408b981 */ /* 0x000f22000c1e1500 */
[----:B------:R-:W-:Y:S02]  /*0a00*/  P2R R66, PR, RZ, 0x8 ;  /* 0x00000008ff427803 */ /* 0x000fe40000000000 */
[----:B------:R-:W-:Y:S01]  /*0a10*/  LOP3.LUT R26, R26, 0x1e0, RZ, 0xfc, !PT ;  /* 0x000001e01a1a7812 */ /* 0x000fe200078efcff */
[----:B------:R-:W4:Y:S01]  /*0a20*/  @!P4 LDG.E.U16 R11, desc[UR22][R4.64+0x100] ;  /* 0x00010016040bc981 */ /* 0x000f22000c1e1500 */
[----:B------:R-:W-:Y:S02]  /*0a30*/  ISETP.GE.AND P2, PT, R22, UR18, PT ;  /* 0x0000001216007c0c */ /* 0x000fe4000bf46270 */
[----:B------:R-:W-:Y:S02]  /*0a40*/  P2R R65, PR, RZ, 0x10 ;  /* 0x00000010ff417803 */ /* 0x000fe40000000000 */
[----:B------:R-:W-:-:S02]  /*0a50*/  ISETP.GE.AND P3, PT, R23, UR18, PT ;  /* 0x0000001217007c0c */ /* 0x000fc4000bf66270 */
[----:B------:R-:W-:Y:S02]  /*0a60*/  P2R R74, PR, RZ, 0x20 ;  /* 0x00000020ff4a7803 */ /* 0x000fe40000000000 */
[----:B------:R-:W-:Y:S02]  /*0a70*/  PRMT R20, RZ, 0x7610, R20 ;  /* 0x00007610ff147816 */ /* 0x000fe40000000014 */
[----:B------:R-:W-:Y:S02]  /*0a80*/  ISETP.GE.AND P4, PT, R24, UR18, PT ;  /* 0x0000001218007c0c */ /* 0x000fe4000bf86270 */
[----:B------:R-:W-:Y:S02]  /*0a90*/  P2R R73, PR, RZ, 0x40 ;  /* 0x00000040ff497803 */ /* 0x000fe40000000000 */
[----:B------:R-:W-:Y:S01]  /*0aa0*/  PRMT R21, RZ, 0x7610, R21 ;  /* 0x00007610ff157816 */ /* 0x000fe20000000015 */
[----:B------:R-:W4:Y:S01]  /*0ab0*/  @!P0 LDG.E.U16 R20, desc[UR22][R4.64+0x240] ;  /* 0x0002401604148981 */ /* 0x000f22000c1e1500 */
[----:B------:R-:W-:-:S02]  /*0ac0*/  ISETP.GE.AND P5, PT, R25, UR18, PT ;  /* 0x0000001219007c0c */ /* 0x000fc4000bfa6270 */
[----:B------:R-:W-:Y:S02]  /*0ad0*/  ISETP.GE.AND P6, PT, R26, UR18, PT ;  /* 0x000000121a007c0c */ /* 0x000fe4000bfc6270 */
[----:B------:R-:W-:Y:S01]  /*0ae0*/  PRMT R42, RZ, 0x7610, R42 ;  /* 0x00007610ff2a7816 */ /* 0x000fe2000000002a */
[----:B------:R-:W4:Y:S01]  /*0af0*/  @!P1 LDG.E.U16 R21, desc[UR22][R4.64+0x280] ;  /* 0x0002801604159981 */ /* 0x000f22000c1e1500 */
        /* <DEDUP_REMOVED lines=15> */
[----:B------:R-:W-:Y:S01]  /*0bf0*/  ISETP.NE.AND P0, PT, R68, RZ, PT ;  /* 0x000000ff4400720c */ /* 0x000fe20003f05270 */
[----:B0-----:R-:W-:Y:S01]  /*0c00*/  ULEA UR24, UR24, UR18, 0x18 ;  /* 0x0000001218187291 */ /* 0x001fe2000f8ec0ff */
[C---:B-1----:R-:W-:Y:S02]  /*0c10*/  IADD3 R10, PT, PT, R35.reuse, 0x20, RZ ;  /* 0x00000020230a7810 */ /* 0x042fe40007ffe0ff */
[C---:B------:R-:W-:Y:S02]  /*0c20*/  IADD3 R4, PT, PT, R35.reuse, 0x80, RZ ;  /* 0x0000008023047810 */ /* 0x040fe40007ffe0ff */
[C---:B------:R-:W-:Y:S02]  /*0c30*/  IADD3 R16, PT, PT, R35.reuse, 0x40, RZ ;  /* 0x0000004023107810 */ /* 0x040fe40007ffe0ff */
[----:B------:R-:W-:-:S02]  /*0c40*/  LEA.HI.SX32 R34, R35, R35, 0x1b ;  /* 0x0000002323227211 */ /* 0x000fc400078fdaff */
[C---:B------:R-:W-:Y:S02]  /*0c50*/  IADD3 R18, PT, PT, R35.reuse, 0x60, RZ ;  /* 0x0000006023127810 */ /* 0x040fe40007ffe0ff */
[----:B------:R-:W-:Y:S02]  /*0c60*/  IADD3 R22, PT, PT, R35, 0xa0, RZ ;  /* 0x000000a023167810 */ /* 0x000fe40007ffe0ff */
[-C--:B------:R-:W-:Y:S02]  /*0c70*/  LEA.HI.SX32 R10, R10, R35.reuse, 0x1b ;  /* 0x000000230a0a7211 */ /* 0x080fe400078fdaff */
[-C--:B------:R-:W-:Y:S02]  /*0c80*/  LEA.HI.SX32 R4, R4, R35.reuse, 0x1b ;  /* 0x0000002304047211 */ /* 0x080fe400078fdaff */
[----:B------:R-:W-:Y:S02]  /*0c90*/  LEA.HI.SX32 R16, R16, R35, 0x1b ;  /* 0x0000002310107211 */ /* 0x000fe400078fdaff */
[----:B------:R-:W-:-:S02]  /*0ca0*/  LEA R34, R34, UR24, 0x1 ;  /* 0x0000001822227c11 */ /* 0x000fc4000f8e08ff */
[-C--:B------:R-:W-:Y:S02]  /*0cb0*/  LEA.HI.SX32 R18, R18, R35.reuse, 0x1b ;  /* 0x0000002312127211 */ /* 0x080fe400078fdaff */
[----:B------:R-:W-:Y:S02]  /*0cc0*/  LEA.HI.SX32 R22, R22, R35, 0x1b ;  /* 0x0000002316167211 */ /* 0x000fe400078fdaff */
[----:B------:R-:W-:Y:S02]  /*0cd0*/  LEA R33, R10, UR24, 0x1 ;  /* 0x000000180a217c11 */ /* 0x000fe4000f8e08ff */
[----:B------:R-:W-:Y:S02]  /*0ce0*/  LEA R30, R4, UR24, 0x1 ;  /* 0x00000018041e7c11 */ /* 0x000fe4000f8e08ff */
[----:B------:R-:W-:Y:S02]  /*0cf0*/  IADD3 R4, PT, PT, R35, 0xc0, RZ ;  /* 0x000000c023047810 */ /* 0x000fe40007ffe0ff */
[----:B------:R-:W-:-:S02]  /*0d00*/  LEA R32, R16, UR24, 0x1 ;  /* 0x0000001810207c11 */ /* 0x000fc4000f8e08ff */
[C---:B------:R-:W-:Y:S02]  /*0d10*/  IADD3 R10, PT, PT, R35.reuse, 0xe0, RZ ;  /* 0x000000e0230a7810 */ /* 0x040fe40007ffe0ff */
[----:B------:R-:W-:Y:S02]  /*0d20*/  LEA R31, R18, UR24, 0x1 ;  /* 0x00000018121f7c11 */ /* 0x000fe4000f8e08ff */
[C---:B------:R-:W-:Y:S02]  /*0d30*/  IADD3 R16, PT, PT, R35.reuse, 0x100, RZ ;  /* 0x0000010023107810 */ /* 0x040fe40007ffe0ff */
[----:B------:R-:W-:Y:S02]  /*0d40*/  LEA R29, R22, UR24, 0x1 ;  /* 0x00000018161d7c11 */ /* 0x000fe4000f8e08ff */
[C---:B------:R-:W-:Y:S02]  /*0d50*/  IADD3 R18, PT, PT, R35.reuse, 0x120, RZ ;  /* 0x0000012023127810 */ /* 0x040fe40007ffe0ff */
[----:B------:R-:W-:-:S02]  /*0d60*/  IADD3 R22, PT, PT, R35, 0x140, RZ ;  /* 0x0000014023167810 */ /* 0x000fc40007ffe0ff */
[-C--:B------:R-:W-:Y:S02]  /*0d70*/  LEA.HI.SX32 R4, R4, R35.reuse, 0x1b ;  /* 0x0000002304047211 */ /* 0x080fe400078fdaff */
[-C--:B------:R-:W-:Y:S02]  /*0d80*/  LEA.HI.SX32 R10, R10, R35.reuse, 0x1b ;  /* 0x000000230a0a7211 */ /* 0x080fe400078fdaff */
[-C--:B------:R-:W-:Y:S02]  /*0d90*/  LEA.HI.SX32 R16, R16, R35.reuse, 0x1b ;  /* 0x0000002310107211 */ /* 0x080fe400078fdaff */
[-C--:B------:R-:W-:Y:S02]  /*0da0*/  LEA.HI.SX32 R18, R18, R35.reuse, 0x1b ;  /* 0x0000002312127211 */ /* 0x080fe400078fdaff */
[----:B------:R-:W-:Y:S02]  /*0db0*/  P2R R62, PR, RZ, 0x1 ;  /* 0x00000001ff3e7803 */ /* 0x000fe40000000000 */
[----:B------:R-:W-:-:S02]  /*0dc0*/  LEA.HI.SX32 R22, R22, R35, 0x1b ;  /* 0x0000002316167211 */ /* 0x000fc400078fdaff */
[----:B------:R-:W-:Y:S02]  /*0dd0*/  LEA R28, R4, UR24, 0x1 ;  /* 0x00000018041c7c11 */ /* 0x000fe4000f8e08ff */
[----:B------:R-:W-:Y:S02]  /*0de0*/  ISETP.NE.AND P0, PT, R67, RZ, PT ;  /* 0x000000ff4300720c */ /* 0x000fe40003f05270 */
[----:B------:R-:W-:Y:S02]  /*0df0*/  LEA R27, R10, UR24, 0x1 ;  /* 0x000000180a1b7c11 */ /* 0x000fe4000f8e08ff */
[----:B------:R-:W-:Y:S02]  /*0e00*/  IADD3 R4, PT, PT, R35, 0x180, RZ ;  /* 0x0000018023047810 */ /* 0x000fe40007ffe0ff */
[----:B------:R-:W-:Y:S02]  /*0e10*/  LEA R26, R16, UR24, 0x1 ;  /* 0x00000018101a7c11 */ /* 0x000fe4000f8e08ff */
[----:B------:R-:W-:-:S02]  /*0e20*/  LEA R25, R18, UR24, 0x1 ;  /* 0x0000001812197c11 */ /* 0x000fc4000f8e08ff */
[----:B------:R-:W-:Y:S02]  /*0e30*/  LEA R24, R22, UR24, 0x1 ;  /* 0x0000001816187c11 */ /* 0x000fe4000f8e08ff */
[----:B------:R-:W-:Y:S02]  /*0e40*/  IADD3 R10, PT, PT, R35, 0x1e0, RZ ;  /* 0x000001e0230a7810 */ /* 0x000fe40007ffe0ff */
[----:B------:R-:W-:Y:S02]  /*0e50*/  P2R R61, PR, RZ, 0x1 ;  /* 0x00000001ff3d7803 */ /* 0x000fe40000000000 */
[-C--:B------:R-:W-:Y:S02]  /*0e60*/  LEA.HI.SX32 R4, R4, R35.reuse, 0x1b ;  /* 0x0000002304047211 */ /* 0x080fe400078fdaff */
[----:B------:R-:W-:Y:S02]  /*0e70*/  ISETP.NE.AND P0, PT, R66, RZ, PT ;  /* 0x000000ff4200720c */ /* 0x000fe40003f05270 */
[----:B------:R-:W-:-:S02]  /*0e80*/  LEA.HI.SX32 R10, R10, R35, 0x1b ;  /* 0x000000230a0a7211 */ /* 0x000fc400078fdaff */
[----:B------:R-:W-:Y:S02]  /*0e90*/  LEA R22, R4, UR24, 0x1 ;  /* 0x0000001804167c11 */ /* 0x000fe4000f8e08ff */
[----:B------:R-:W-:Y:S02]  /*0ea0*/  P2R R60, PR, RZ, 0x1 ;  /* 0x00000001ff3c7803 */ /* 0x000fe40000000000 */
[----:B------:R-:W-:Y:S02]  /*0eb0*/  ISETP.NE.AND P0, PT, R65, RZ, PT ;  /* 0x000000ff4100720c */ /* 0x000fe40003f05270 */
        /* <DEDUP_REMOVED lines=12> */
[----:B--2---:R0:W-:Y:S04]  /*0f80*/  STS.U16 [R33+0x40], R0 ;  /* 0x0000400021007388 */ /* 0x0041e80000000400 */
[----:B----4-:R-:W-:Y:S01]  /*0f90*/  STS.U16 [R32+0x80], R9 ;  /* 0x0000800920007388 */ /* 0x010fe20000000400 */
[----:B0-----:R-:W-:-:S03]  /*0fa0*/  IADD3 R0, PT, PT, R35, 0x160, RZ ;  /* 0x0000016023007810 */ /* 0x001fc60007ffe0ff */
[----:B------:R0:W-:Y:S01]  /*0fb0*/  STS.U16 [R31+0xc0], R6 ;  /* 0x0000c0061f007388 */ /* 0x0001e20000000400 */
[----:B------:R-:W-:-:S03]  /*0fc0*/  LEA.HI.SX32 R0, R0, R35, 0x1b ;  /* 0x0000002300007211 */ /* 0x000fc600078fdaff */
[----:B------:R-:W-:Y:S01]  /*0fd0*/  STS.U16 [R30+0x100], R11 ;  /* 0x0001000b1e007388 */ /* 0x000fe20000000400 */
[----:B0-----:R-:W-:-:S03]  /*0fe0*/  IADD3 R6, PT, PT, R35, 0x1a0, RZ ;  /* 0x000001a023067810 */ /* 0x001fc60007ffe0ff */
[----:B------:R0:W-:Y:S01]  /*0ff0*/  STS.U16 [R29+0x140], R8 ;  /* 0x000140081d007388 */ /* 0x0001e20000000400 */
[----:B------:R-:W-:Y:S02]  /*1000*/  LEA R23, R0, UR24, 0x1 ;  /* 0x0000001800177c11 */ /* 0x000fe4000f8e08ff */
[-C--:B------:R-:W-:Y:S01]  /*1010*/  LEA.HI.SX32 R6, R6, R35.reuse, 0x1b ;  /* 0x0000002306067211 */ /* 0x080fe200078fdaff */
[----:B------:R-:W-:Y:S01]  /*1020*/  STS.U16 [R28+0x180], R15 ;  /* 0x0001800f1c007388 */ /* 0x000fe20000000400 */
[C---:B------:R-:W-:Y:S02]  /*1030*/  SHF.L.U32 R0, R35.reuse, 0x4, RZ ;  /* 0x0000000423007819 */ /* 0x040fe400000006ff */
[----:B0-----:R-:W-:Y:S01]  /*1040*/  IADD3 R8, PT, PT, R35, 0x1c0, RZ ;  /* 0x000001c023087810 */ /* 0x001fe20007ffe0ff */
[----:B------:R-:W-:Y:S03]  /*1050*/  STS.U16 [R27+0x1c0], R14 ;  /* 0x0001c00e1b007388 */ /* 0x000fe60000000400 */
[----:B------:R-:W-:Y:S01]  /*1060*/  LEA.HI.SX32 R8, R8, R35, 0x1b ;  /* 0x0000002308087211 */ /* 0x000fe200078fdaff */
[----:B------:R-:W-:Y:S01]  /*1070*/  STS.U16 [R26+0x200], R17 ;  /* 0x000200111a007388 */ /* 0x000fe20000000400 */
[----:B------:R-:W-:-:S03]  /*1080*/  LEA.HI.SX32 R18, R0, R0, 0x1b ;  /* 0x0000000000127211 */ /* 0x000fc600078fdaff */
[----:B------:R0:W-:Y:S04]  /*1090*/  STS.U16 [R25+0x240], R20 ;  /* 0x0002401419007388 */ /* 0x0001e80000000400 */
[----:B------:R1:W-:Y:S01]  /*10a0*/  STS.U16 [R24+0x280], R21 ;  /* 0x0002801518007388 */ /* 0x0003e20000000400 */
[----:B------:R-:W-:-:S03]  /*10b0*/  LEA R18, R18, UR24, 0x1 ;  /* 0x0000001812127c11 */ /* 0x000fc6000f8e08ff */
[----:B------:R2:W-:Y:S01]  /*10c0*/  STS.U16 [R23+0x2c0], R42 ;  /* 0x0002c02a17007388 */ /* 0x0005e20000000400 */
[----:B0-----:R-:W-:Y:S02]  /*10d0*/  LEA R20, R8, UR24, 0x1 ;  /* 0x0000001808147c11 */ /* 0x001fe4000f8e08ff */
[----:B-1----:R-:W-:Y:S01]  /*10e0*/  LEA R21, R6, UR24, 0x1 ;  /* 0x0000001806157c11 */ /* 0x002fe2000f8e08ff */
        /* <DEDUP_REMOVED lines=23> */
[----:B------:R-:W3:Y:S01]  /*1260*/  @!P0 LDG.E.U16 R5, desc[UR22][R12.64] ;  /* 0x000000160c058981 */ /* 0x000ee2000c1e1500 */
        /* <DEDUP_REMOVED lines=31> */
[----:B--2---:R-:W-:-:S03]  /*1460*/  PRMT R42, RZ, 0x7610, R42 ;  /* 0x00007610ff2a7816 */ /* 0x004fc6000000002a */
        /* <DEDUP_REMOVED lines=23> */
[----:B---3--:R-:W-:Y:S04]  /*15e0*/  STS.U16 [R34], R5 ;  /* 0x0000000522007388 */ /* 0x008fe80000000400 */
[----:B----4-:R-:W-:Y:S04]  /*15f0*/  STS.U16 [R33+0x40], R4 ;  /* 0x0000400421007388 */ /* 0x010fe80000000400 */
        /* <DEDUP_REMOVED lines=10> */
[----:B------:R-:W-:Y:S04]  /*16a0*/  STS.U16 [R22+0x300], R45 ;  /* 0x0003002d16007388 */ /* 0x000fe80000000400 */
[----:B------:R-:W-:Y:S04]  /*16b0*/  STS.U16 [R21+0x340], R0 ;  /* 0x0003400015007388 */ /* 0x000fe80000000400 */
[----:B------:R-:W-:Y:S04]  /*16c0*/  STS.U16 [R20+0x380], R51 ;  /* 0x0003803314007388 */ /* 0x000fe80000000400 */
[----:B------:R-:W-:Y:S01]  /*16d0*/  STS.U16 [R19+0x3c0], R42 ;  /* 0x0003c02a13007388 */ /* 0x000fe20000000400 */
[----:B------:R-:W-:-:S03]  /*16e0*/  NOP ;  /* 0x0000000000007918 */ /* 0x000fc60000000000 */
[----:B------:R-:W2:Y:S04]  /*16f0*/  LDS.U16 R56, [R18] ;  /* 0x0000000012387984 */ /* 0x000ea80000000400 */
[----:B------:R-:W-:Y:S04]  /*1700*/  LDS.U16 R57, [R18+0x2] ;  /* 0x0000020012397984 */ /* 0x000fe80000000400 */
[----:B------:R-:W2:Y:S04]  /*1710*/  LDS.U16 R58, [R18+0x4] ;  /* 0x00000400123a7984 */ /* 0x000ea80000000400 */
[----:B------:R-:W-:Y:S04]  /*1720*/  LDS.U16 R59, [R18+0x6] ;  /* 0x00000600123b7984 */ /* 0x000fe80000000400 */
[----:B------:R-:W2:Y:S04]  /*1730*/  LDS.U16 R60, [R18+0x8] ;  /* 0x00000800123c7984 */ /* 0x000ea80000000400 */
[----:B------:R-:W-:Y:S04]  /*1740*/  LDS.U16 R45, [R18+0xa] ;  /* 0x00000a00122d7984 */ /* 0x000fe80000000400 */
        /* <DEDUP_REMOVED lines=52> */
[----:B------:R-:W-:-:S05]  /*1a90*/  SHF.L.U32 R56, R56, 0x10, RZ ;  /* 0x0000001038387819 */ /* 0x000fca00000006ff */
[----:B-----5:R-:W-:-:S05]  /*1aa0*/  FADD.FTZ R70, R56, R39 ;  /* 0x0000002738467221 */ /* 0x020fca0000010000 */
[----:B------:R-:W-:Y:S02]  /*1ab0*/  FSETP.GTU.FTZ.AND P0, PT, R70, 20, PT ;  /* 0x41a000004600780b */ /* 0x000fe40003f1c000 */
[----:B------:R-:W-:Y:S02]  /*1ac0*/  SHF.L.U32 R58, R58, 0x10, RZ ;  /* 0x000000103a3a7819 */ /* 0x000fe400000006ff */
[----:B------:R-:W-:Y:S02]  /*1ad0*/  SHF.L.U32 R60, R60, 0x10, RZ ;  /* 0x000000103c3c7819 */ /* 0x000fe400000006ff */
[----:B------:R-:W-:Y:S01]  /*1ae0*/  SHF.L.U32 R56, R61, 0x10, RZ ;  /* 0x000000103d387819 */ /* 0x000fe200000006ff */
[----:B------:R-:W-:Y:S01]  /*1af0*/  FADD.FTZ R68, R58, R39 ;  /* 0x000000273a447221 */ /* 0x000fe20000010000 */
[----:B------:R-:W-:Y:S01]  /*1b00*/  BSSY.RECONVERGENT B0, `(.L_x_12474) ;  /* 0x0000057000007945 */ /* 0x000fe20003800200 */
[----:B------:R-:W-:Y:S02]  /*1b10*/  PRMT R80, RZ, 0x7610, R80 ;  /* 0x00007610ff507816 */ /* 0x000fe40000000050 */
[----:B------:R-:W-:-:S02]  /*1b20*/  CS2R R78, SRZ ;  /* 0x00000000004e7805 */ /* 0x000fc4000001ff00 */
[----:B------:R-:W-:Y:S02]  /*1b30*/  CS2R R76, SRZ ;  /* 0x00000000004c7805 */ /* 0x000fe4000001ff00 */
[----:B------:R-:W-:Y:S02]  /*1b40*/  CS2R R74, SRZ ;  /* 0x00000000004a7805 */ /* 0x000fe4000001ff00 */
[----:B------:R-:W-:Y:S02]  /*1b50*/  CS2R R72, SRZ ;  /* 0x0000000000487805 */ /* 0x000fe4000001ff00 */
[----:B------:R-:W-:Y:S01]  /*1b60*/  MOV R71, RZ ;  /* 0x000000ff00477202 */ /* 0x000fe20000000f00 */
[----:B------:R-:W-:Y:S01]  /*1b70*/  FADD.FTZ R61, R56, R39 ;  /* 0x00000027383d7221 */ /* 0x000fe20000010000 */
[----:B------:R-:W-:Y:S01]  /*1b80*/  FSETP.GTU.FTZ.AND P2, PT, R68, 20, PT ;  /* 0x41a000004400780b */ /* 0x000fe20003f5c000 */
[----:B------:R-:W-:Y:S04]  /*1b90*/  STS.U16 [R34], R7 ;  /* 0x0000000722007388 */ /* 0x000fe80000000400 */
[----:B---3--:R-:W-:Y:S04]  /*1ba0*/  STS.U16 [R33+0x40], R6 ;  /* 0x0000400621007388 */ /* 0x008fe80000000400 */
[----:B----4-:R-:W-:Y:S04]  /*1bb0*/  STS.U16 [R32+0x80], R9 ;  /* 0x0000800920007388 */ /* 0x010fe80000000400 */
[----:B------:R-:W-:Y:S04]  /*1bc0*/  STS.U16 [R31+0xc0], R8 ;  /* 0x0000c0081f007388 */ /* 0x000fe80000000400 */
[----:B------:R-:W-:Y:S04]  /*1bd0*/  STS.U16 [R30+0x100], R11 ;  /* 0x0001000b1e007388 */ /* 0x000fe80000000400 */
[----:B------:R-:W-:Y:S04]  /*1be0*/  STS.U16 [R29+0x140], R10 ;  /* 0x0001400a1d007388 */ /* 0x000fe80000000400 */
[----:B--2---:R-:W-:Y:S04]  /*1bf0*/  STS.U16 [R28+0x180], R15 ;  /* 0x0001800f1c007388 */ /* 0x004fe80000000400 */
        /* <DEDUP_REMOVED lines=8> */
[----:B------:R2:W-:Y:S01]  /*1c80*/  STS.U16 [R19+0x3c0], R66 ;  /* 0x0003c04213007388 */ /* 0x0005e20000000400 */
[----:B------:R-:W-:-:S03]  /*1c90*/  NOP ;  /* 0x0000000000007918 */ /* 0x000fc60000000000 */
[----:B------:R3:W4:Y:S04]  /*1ca0*/  LDS.U16 R105, [R18] ;  /* 0x0000000012697984 */ /* 0x0007280000000400 */
[----:B------:R3:W0:Y:S04]  /*1cb0*/  LDS.U16 R107, [R18+0x2] ;  /* 0x00000200126b7984 */ /* 0x0006280000000400 */
[----:B------:R3:W0:Y:S04]  /*1cc0*/  LDS.U16 R88, [R18+0x4] ;  /* 0x0000040012587984 */ /* 0x0006280000000400 */
[----:B------:R3:W0:Y:S04]  /*1cd0*/  LDS.U16 R85, [R18+0x6] ;  /* 0x0000060012557984 */ /* 0x0006280000000400 */
[----:B------:R3:W0:Y:S04]  /*1ce0*/  LDS.U16 R17, [R18+0x8] ;  /* 0x0000080012117984 */ /* 0x0006280000000400 */
[----:B------:R3:W0:Y:S04]  /*1cf0*/  LDS.U16 R16, [R18+0xa] ;  /* 0x00000a0012107984 */ /* 0x0006280000000400 */
[----:B------:R3:W2:Y:S04]  /*1d00*/  LDS.U16 R15, [R18+0xc] ;  /* 0x00000c00120f7984 */ /* 0x0006a80000000400 */
[----:B------:R3:W3:Y:S04]  /*1d10*/  LDS.U16 R14, [R18+0xe] ;  /* 0x00000e00120e7984 */ /* 0x0006e80000000400 */
[----:B------:R0:W3:Y:S04]  /*1d20*/  LDS.U16 R11, [R18+0x10] ;  /* 0x00001000120b7984 */ /* 0x0000e80000000400 */
[----:B------:R0:W3:Y:S04]  /*1d30*/  LDS.U16 R10, [R18+0x12] ;  /* 0x00001200120a7984 */ /* 0x0000e80000000400 */
[----:B------:R0:W3:Y:S04]  /*1d40*/  LDS.U16 R9, [R18+0x14] ;  /* 0x0000140012097984 */ /* 0x0000e80000000400 */
[----:B------:R0:W3:Y:S04]  /*1d50*/  LDS.U16 R8, [R18+0x16] ;  /* 0x0000160012087984 */ /* 0x0000e80000000400 */
[----:B------:R0:W3:Y:S04]  /*1d60*/  LDS.U16 R7, [R18+0x18] ;  /* 0x0000180012077984 */ /* 0x0000e80000000400 */
[----:B------:R0:W3:Y:S04]  /*1d70*/  LDS.U16 R6, [R18+0x1a] ;  /* 0x00001a0012067984 */ /* 0x0000e80000000400 */
[----:B------:R2:W3:Y:S04]  /*1d80*/  LDS.U16 R3, [R18+0x1c] ;  /* 0x00001c0012037984 */ /* 0x0004e80000000400 */
[----:B------:R3:W3:Y:S01]  /*1d90*/  LDS.U16 R2, [R18+0x1e] ;  /* 0x00001e0012027984 */ /* 0x0006e20000000400 */
[----:B0-----:R-:W-:-:S02]  /*1da0*/  SHF.L.U32 R62, R57, 0x10, RZ ;  /* 0x00000010393e7819 */ /* 0x001fc400000006ff */
[----:B-1----:R-:W-:Y:S02]  /*1db0*/  SHF.L.U32 R64, R59, 0x10, RZ ;  /* 0x000000103b407819 */ /* 0x002fe400000006ff */
[----:B--2---:R-:W-:Y:S01]  /*1dc0*/  SHF.L.U32 R66, R45, 0x10, RZ ;  /* 0x000000102d427819 */ /* 0x004fe200000006ff */
[--C-:B------:R-:W-:Y:S01]  /*1dd0*/  FADD.FTZ R69, R62, R39.reuse ;  /* 0x000000273e457221 */ /* 0x100fe20000010000 */
[--C-:B------:R-:W-:Y:S01]  /*1de0*/  FADD.FTZ R65, R60, R39.reuse ;  /* 0x000000273c417221 */ /* 0x100fe20000010000 */
[--C-:B------:R-:W-:Y:S02]  /*1df0*/  FADD.FTZ R67, R64, R39.reuse ;  /* 0x0000002740437221 */ /* 0x100fe40000010000 */
[----:B------:R-:W-:Y:S01]  /*1e00*/  FADD.FTZ R66, R66, R39 ;  /* 0x0000002742427221 */ /* 0x000fe20000010000 */
[----:B------:R-:W-:Y:S01]  /*1e10*/  HFMA2 R64, -RZ, RZ, 0, 0 ;  /* 0x00000000ff407431 */ /* 0x000fe200000001ff */
[----:B------:R-:W-:Y:S02]  /*1e20*/  FSETP.GTU.FTZ.AND P1, PT, R69, 20, PT ;  /* 0x41a000004500780b */ /* 0x000fe40003f3c000 */
[----:B------:R-:W-:-:S02]  /*1e30*/  CS2R R62, SRZ ;  /* 0x00000000003e7805 */ /* 0x000fc4000001ff00 */
[----:B------:R-:W-:Y:S02]  /*1e40*/  FSETP.GTU.FTZ.AND P3, PT, R67, 20, PT ;  /* 0x41a000004300780b */ /* 0x000fe40003f7c000 */
[----:B------:R-:W-:Y:S02]  /*1e50*/  FSETP.GTU.FTZ.AND P4, PT, R65, 20, PT ;  /* 0x41a000004100780b */ /* 0x000fe40003f9c000 */
[----:B------:R-:W-:Y:S02]  /*1e60*/  FSETP.GTU.FTZ.AND P5, PT, R66, 20, PT ;  /* 0x41a000004200780b */ /* 0x000fe40003fbc000 */
[----:B------:R-:W-:Y:S01]  /*1e70*/  MOV R60, RZ ;  /* 0x000000ff003c7202 */ /* 0x000fe20000000f00 */
[----:B----4-:R-:W-:Y:S10]  /*1e80*/  @P0 BRA `(.L_x_12475) ;  /* 0x0000000000780947 */ /* 0x010ff40003800000 */
        /* <DEDUP_REMOVED lines=30> */
.L_x_12475:
[----:B------:R-:W-:Y:S05]  /*2070*/  BSYNC.RECONVERGENT B0 ;  /* 0x0000000000007941 */ /* 0x000fea0003800200 */
.L_x_12474:
[----:B------:R-:W-:Y:S01]  /*2080*/  SHF.L.U32 R56, R51, 0x10, RZ ;  /* 0x0000001033387819 */ /* 0x000fe200000006ff */
[----:B------:R-:W-:Y:S01]  /*2090*/  BSSY.RECONVERGENT B0, `(.L_x_12476) ;  /* 0x0000025000007945 */ /* 0x000fe20003800200 */
[----:B------:R-:W-:Y:S01]  /*20a0*/  HFMA2 R57, -RZ, RZ, 0, 0 ;  /* 0x00000000ff397431 */ /* 0x000fe200000001ff */
[----:B------:R-:W-:Y:S02]  /*20b0*/  FSETP.GTU.FTZ.AND P0, PT, R61, 20, PT ;  /* 0x41a000003d00780b */ /* 0x000fe40003f1c000 */
[----:B------:R-:W-:Y:S02]  /*20c0*/  CS2R R58, SRZ ;  /* 0x00000000003a7805 */ /* 0x000fe4000001ff00 */
[----:B------:R-:W-:Y:S01]  /*20d0*/  SHF.L.U32 R55, R55, 0x10, RZ ;  /* 0x0000001037377819 */ /* 0x000fe200000006ff */
[----:B------:R-:W-:Y:S01]  /*20e0*/  FADD.FTZ R56, R56, R39 ;  /* 0x0000002738387221 */ /* 0x000fe20000010000 */
        /* <DEDUP_REMOVED lines=31> */
.L_x_12477:
[----:B------:R-:W-:Y:S05]  /*22e0*/  BSYNC.RECONVERGENT B0 ;  /* 0x0000000000007941 */ /* 0x000fea0003800200 */
.L_x_12476:
        /* <DEDUP_REMOVED lines=39> */
.L_x_12479:
[----:B------:R-:W-:Y:S05]  /*2560*/  BSYNC.RECONVERGENT B0 ;  /* 0x0000000000007941 */ /* 0x000fea0003800200 */
.L_x_12478:
        /* <DEDUP_REMOVED lines=39> */
.L_x_12481:
[----:B------:R-:W-:Y:S05]  /*27e0*/  BSYNC.RECONVERGENT B0 ;  /* 0x0000000000007941 */ /* 0x000fea0003800200 */
.L_x_12480:
        /* <DEDUP_REMOVED lines=39> */
.L_x_12483:
[----:B------:R-:W-:Y:S05]  /*2a60*/  BSYNC.RECONVERGENT B0 ;  /* 0x0000000000007941 */ /* 0x000fea0003800200 */
.L_x_12482:
        /* <DEDUP_REMOVED lines=39> */
.L_x_12485:
[----:B------:R-:W-:Y:S05]  /*2ce0*/  BSYNC.RECONVERGENT B0 ;  /* 0x0000000000007941 */ /* 0x000fea0003800200 */
.L_x_12484:
[----:B------:R-:W-:Y:S01]  /*2cf0*/  SHF.L.U32 R107, R107, 0x10, RZ ;  /* 0x000000106b6b7819 */ /* 0x000fe200000006ff */
[----:B------:R-:W-:Y:S01]  /*2d00*/  FFMA.FTZ R38, R105, R55, R38 ;  /* 0x0000003769267223 */ /* 0x000fe20000010026 */
[----:B------:R-:W-:Y:S01]  /*2d10*/  BSSY.RECONVERGENT B0, `(.L_x_12486) ;  /* 0x0000025000007945 */ /* 0x000fe20003800200 */
[----:B------:R-:W-:Y:S01]  /*2d20*/  SHF.L.U32 R90, R5, 0x10, RZ ;  /* 0x00000010055a7819 */ /* 0x000fe200000006ff */
[----:B------:R-:W-:Y:S01]  /*2d30*/  FADD.FTZ R86, R94, R39 ;  /* 0x000000275e567221 */ /* 0x000fe20000010000 */
        /* <DEDUP_REMOVED lines=34> */
.L_x_12487:
[----:B------:R-:W-:Y:S05]  /*2f60*/  BSYNC.RECONVERGENT B0 ;  /* 0x0000000000007941 */ /* 0x000fea0003800200 */
.L_x_12486:
[----:B------:R-:W-:Y:S01]  /*2f70*/  SHF.L.U32 R109, R85, 0x10, RZ ;  /* 0x00000010556d7819 */ /* 0x000fe200000006ff */
[----:B------:R-:W-:Y:S01]  /*2f80*/  FFMA.FTZ R38, R5, R53, R92 ;  /* 0x0000003505267223 */ /* 0x000fe2000001005c */
[----:B------:R-:W-:Y:S01]  /*2f90*/  BSSY.RECONVERGENT B0, `(.L_x_12488) ;  /* 0x0000025000007945 */ /* 0x000fe20003800200 */
[----:B------:R-:W-:Y:S01]  /*2fa0*/  FADD.FTZ R85, R90, R39 ;  /* 0x000000275a557221 */ /* 0x000fe20000010000 */
        /* <DEDUP_REMOVED lines=35> */
.L_x_12489:
[----:B------:R-:W-:Y:S05]  /*31e0*/  BSYNC.RECONVERGENT B0 ;  /* 0x0000000000007941 */ /* 0x000fea0003800200 */
.L_x_12488:
        /* <DEDUP_REMOVED lines=39> */
.L_x_12491:
[----:B------:R-:W-:Y:S05]  /*3460*/  BSYNC.RECONVERGENT B0 ;  /* 0x0000000000007941 */ /* 0x000fea0003800200 */
.L_x_12490:
[----:B---3--:R-:W-:Y:S01]  /*3470*/  SHF.L.U32 R14, R14, 0x10, RZ ;  /* 0x000000100e0e7819 */ /* 0x008fe200000006ff */
        /* <DEDUP_REMOVED lines=38> */
.L_x_12493:
[----:B------:R-:W-:Y:S05]  /*36e0*/  BSYNC.RECONVERGENT B0 ;  /* 0x0000000000007941 */ /* 0x000fea0003800200 */
.L_x_12492:
        /* <DEDUP_REMOVED lines=44> */
.L_x_12495:
[----:B------:R-:W-:Y:S05]  /*39b0*/  BSYNC.RECONVERGENT B0 ;  /* 0x0000000000007941 */ /* 0x000fea0003800200 */
.L_x_12494:
        /* <DEDUP_REMOVED lines=32> */
.L_x_12497:
[----:B------:R-:W-:Y:S05]  /*3bc0*/  BSYNC.RECONVERGENT B0 ;  /* 0x0000000000007941 */ /* 0x000fea0003800200 */
.L_x_12496:
        /* <DEDUP_REMOVED lines=32> */
.L_x_12499:
[----:B------:R-:W-:Y:S05]  /*3dd0*/  BSYNC.RECONVERGENT B0 ;  /* 0x0000000000007941 */ /* 0x000fea0003800200 */
.L_x_12498:
        /* <DEDUP_REMOVED lines=32> */
.L_x_12501:
[----:B------:R-:W-:Y:S05]  /*3fe0*/  BSYNC.RECONVERGENT B0 ;  /* 0x0000000000007941 */ /* 0x000fea0003800200 */
.L_x_12500:
        /* <DEDUP_REMOVED lines=32> */
.L_x_12503:
[----:B------:R-:W-:Y:S05]  /*41f0*/  BSYNC.RECONVERGENT B0 ;  /* 0x0000000000007941 */ /* 0x000fea0003800200 */
.L_x_12502:
        /* <DEDUP_REMOVED lines=32> */
.L_x_12505:
[----:B------:R-:W-:Y:S05]  /*4400*/  BSYNC.RECONVERGENT B0 ;  /* 0x0000000000007941 */ /* 0x000fea0003800200 */
.L_x_12504:
[----:B------:R-:W0:Y:S01]  /*4410*/  LDCU UR18, c[0x0][0x38c] ;  /* 0x00007180ff1277ac */ /* 0x000e220008000800 */
        /* <DEDUP_REMOVED lines=49> */
[----:B------:R-:W0:Y:S04]  /*4730*/  LDCU.128 UR28, c[0x0][0x3a0] ;  /* 0x00007400ff1c77ac */ /* 0x000e280008000c00 */
.L_x_12524:
        /* <DEDUP_REMOVED lines=11> */
[----:B--23--:R-:W-:Y:S01]  /*47f0*/  IMAD.WIDE.U32 R4, R121, UR32, RZ ;  /* 0x0000002079047c25 */ /* 0x00cfe2000f8e00ff */
        /* <DEDUP_REMOVED lines=8> */
[----:B-1----:R-:W1:Y:S01]  /*4880*/  S2UR UR19, SR_CgaCtaId ;  /* 0x00000000001379c3 */ /* 0x002e620000008800 */
        /* <DEDUP_REMOVED lines=9> */
[C---:B0-----:R-:W-:Y:S01]  /*4920*/  FMUL.FTZ R7, R9.reuse, R68 ;  /* 0x0000004409077220 */ /* 0x041fe20000410000 */
[C---:B------:R-:W-:Y:S01]  /*4930*/  FMUL.FTZ R16, R9.reuse, R70 ;  /* 0x0000004609107220 */ /* 0x040fe20000410000 */
[-C--:B------:R-:W-:Y:S01]  /*4940*/  FMUL.FTZ R123, R9, R69.reuse ;  /* 0x00000045097b7220 */ /* 0x080fe20000410000 */
[----:B------:R-:W-:Y:S01]  /*4950*/  FMUL.FTZ R6, R17, R69 ;  /* 0x0000004511067220 */ /* 0x000fe20000410000 */
[----:B------:R-:W-:Y:S01]  /*4960*/  FMUL.RZ R128, R7, 0.15915493667125701904 ;  /* 0x3e22f98307807820 */ /* 0x000fe2000040c000 */
[C---:B------:R-:W-:Y:S01]  /*4970*/  FMUL.FTZ R7, R17.reuse, R68 ;  /* 0x0000004411077220 */ /* 0x040fe20000410000 */
[----:B------:R-:W-:Y:S01]  /*4980*/  FMUL.RZ R124, R16, 0.15915493667125701904 ;  /* 0x3e22f983107c7820 */ /* 0x000fe2000040c000 */
[----:B------:R0:W-:Y:S01]  /*4990*/  MUFU.EX2 R130, R6 ;  /* 0x0000000600827308 */ /* 0x0001e20000000800 */
[----:B------:R-:W-:Y:S01]  /*49a0*/  FMUL.FTZ R16, R17, R70 ;  /* 0x0000004611107220 */ /* 0x000fe20000410000 */
[----:B------:R-:W-:-:S06]  /*49b0*/  FMUL.RZ R126, R123, 0.15915493667125701904 ;  /* 0x3e22f9837b7e7820 */ /* 0x000fcc000040c000 */
[----:B----4-:R1:W-:Y:S01]  /*49c0*/  MUFU.EX2 R14, R7 ;  /* 0x00000007000e7308 */ /* 0x0103e20000000800 */
[----:B0-----:R-:W-:-:S04]  /*49d0*/  FMUL.FTZ R6, R9, R65 ;  /* 0x0000004109067220 */ /* 0x001fc80000410000 */
[----:B------:R-:W-:Y:S01]  /*49e0*/  FMUL.RZ R134, R6, 0.15915493667125701904 ;  /* 0x3e22f98306867820 */ /* 0x000fe2000040c000 */
[----:B------:R-:W-:Y:S02]  /*49f0*/  FMUL.FTZ R6, R17, R65 ;  /* 0x0000004111067220 */ /* 0x000fe40000410000 */
[----:B------:R-:W-:Y:S01]  /*4a00*/  MUFU.SIN R125, R124 ;  /* 0x0000007c007d7308 */ /* 0x000fe20000000400 */
[----:B-1----:R-:W-:-:S04]  /*4a10*/  FMUL.FTZ R7, R9, R66 ;  /* 0x0000004209077220 */ /* 0x002fc80000410000 */
[----:B------:R-:W-:Y:S01]  /*4a20*/  FMUL.RZ R138, R7, 0.15915493667125701904 ;  /* 0x3e22f983078a7820 */ /* 0x000fe2000040c000 */
[----:B------:R-:W-:Y:S02]  /*4a30*/  FMUL.FTZ R7, R17, R66 ;  /* 0x0000004211077220 */ /* 0x000fe40000410000 */
[----:B------:R-:W-:Y:S08]  /*4a40*/  MUFU.COS R127, R124 ;  /* 0x0000007c007f7308 */ /* 0x000ff00000000000 */
[----:B------:R0:W-:Y:S08]  /*4a50*/  MUFU.EX2 R122, R16 ;  /* 0x00000010007a7308 */ /* 0x0001f00000000800 */
[----:B------:R1:W-:Y:S01]  /*4a60*/  MUFU.EX2 R124, R6 ;  /* 0x00000006007c7308 */ /* 0x0003e20000000800 */
[----:B0-----:R-:W-:-:S04]  /*4a70*/  FMUL.FTZ R16, R9, R67 ;  /* 0x0000004309107220 */ /* 0x001fc80000410000 */
[----:B------:R-:W-:Y:S01]  /*4a80*/  FMUL.RZ R132, R16, 0.15915493667125701904 ;  /* 0x3e22f98310847820 */ /* 0x000fe2000040c000 */
[----:B------:R-:W-:Y:S02]  /*4a90*/  FMUL.FTZ R16, R17, R67 ;  /* 0x0000004311107220 */ /* 0x000fe40000410000 */
[----:B------:R-:W-:Y:S01]  /*4aa0*/  MUFU.SIN R123, R126 ;  /* 0x0000007e007b7308 */ /* 0x000fe20000000400 */
[----:B-1----:R-:W-:-:S07]  /*4ab0*/  FMUL.FTZ R6, R9, R56 ;  /* 0x0000003809067220 */ /* 0x002fce0000410000 */
[----:B------:R-:W-:Y:S08]  /*4ac0*/  MUFU.COS R15, R126 ;  /* 0x0000007e000f7308 */ /* 0x000ff00000000000 */
[----:B------:R0:W-:Y:S08]  /*4ad0*/  MUFU.EX2 R126, R7 ;  /* 0x00000007007e7308 */ /* 0x0001f00000000800 */
[----:B------:R-:W-:Y:S01]  /*4ae0*/  MUFU.SIN R135, R134 ;  /* 0x0000008600877308 */ /* 0x000fe20000000400 */
[----:B0-----:R-:W-:-:S07]  /*4af0*/  FMUL.FTZ R7, R9, R51 ;  /* 0x0000003309077220 */ /* 0x001fce0000410000 */
[----:B------:R0:W-:Y:S08]  /*4b00*/  MUFU.COS R137, R134 ;  /* 0x0000008600897308 */ /* 0x0001f00000000000 */
[----:B------:R-:W-:Y:S01]  /*4b10*/  MUFU.SIN R129, R128 ;  /* 0x0000008000817308 */ /* 0x000fe20000000400 */
[----:B0-----:R-:W-:Y:S01]  /*4b20*/  FMUL.RZ R134, R6, 0.15915493667125701904 ;  /* 0x3e22f98306867820 */ /* 0x001fe2000040c000 */
[----:B------:R-:W-:-:S06]  /*4b30*/  FMUL.FTZ R6, R17, R56 ;  /* 0x0000003811067220 */ /* 0x000fcc0000410000 */
[----:B------:R0:W1:Y:S08]  /*4b40*/  MUFU.COS R139, R128 ;  /* 0x00000080008b7308 */ /* 0x0000700000000000 */
[----:B------:R-:W-:Y:S01]  /*4b50*/  MUFU.SIN R141, R138 ;  /* 0x0000008a008d7308 */ /* 0x000fe20000000400 */
[----:B0-----:R-:W-:-:S07]  /*4b60*/  FMUL.FTZ R128, R9, R61 ;  /* 0x0000003d09807220 */ /* 0x001fce0000410000 */
[----:B------:R0:W-:Y:S01]  /*4b70*/  MUFU.COS R143, R138 ;  /* 0x0000008a008f7308 */ /* 0x0001e20000000000 */
[----:B-1----:R-:W-:-:S07]  /*4b80*/  FMUL.FTZ R139, R14, R139 ;  /* 0x0000008b0e8b7220 */ /* 0x002fce0000410000 */
[----:B------:R-:W-:Y:S01]  /*4b90*/  MUFU.SIN R131, R132 ;  /* 0x0000008400837308 */ /* 0x000fe20000000400 */
[----:B0-----:R-:W-:Y:S01]  /*4ba0*/  FMUL.RZ R138, R7, 0.15915493667125701904 ;  /* 0x3e22f983078a7820 */ /* 0x001fe2000040c000 */
[----:B------:R-:W-:-:S06]  /*4bb0*/  FMUL.FTZ R7, R17, R51 ;  /* 0x0000003311077220 */ /* 0x000fcc0000410000 */
[----:B------:R0:W-:Y:S08]  /*4bc0*/  MUFU.COS R133, R132 ;  /* 0x0000008400857308 */ /* 0x0001f00000000000 */
[----:B------:R1:W-:Y:S01]  /*4bd0*/  MUFU.EX2 R173, R6 ;  /* 0x0000000600ad7308 */ /* 0x0003e20000000800 */
[----:B0-----:R-:W-:Y:S01]  /*4be0*/  FMUL.RZ R132, R128, 0.15915493667125701904 ;  /* 0x3e22f98380847820 */ /* 0x001fe2000040c000 */
[----:B------:R-:W-:-:S06]  /*4bf0*/  FMUL.FTZ R128, R17, R61 ;  /* 0x0000003d11807220 */ /* 0x000fcc0000410000 */
[----:B------:R0:W-:Y:S01]  /*4c00*/  MUFU.EX2 R176, R7 ;  /* 0x0000000700b07308 */ /* 0x0001e20000000800 */
[----:B-1----:R-:W-:-:S07]  /*4c10*/  FMUL.FTZ R6, R9, R42 ;  /* 0x0000002a09067220 */ /* 0x002fce0000410000 */
[----:B------:R-:W-:Y:S01]  /*4c20*/  MUFU.SIN R142, R134 ;  /* 0x00000086008e7308 */ /* 0x000fe20000000400 */
[----:B0-----:R-:W-:-:S07]  /*4c30*/  FMUL.FTZ R7, R9, R84 ;  /* 0x0000005409077220 */ /* 0x001fce0000410000 */
[----:B------:R0:W1:Y:S08]  /*4c40*/  MUFU.COS R170, R134 ;  /* 0x0000008600aa7308 */ /* 0x0000700000000000 */
[----:B------:R4:W-:Y:S01]  /*4c50*/  MUFU.EX2 R136, R128 ;  /* 0x0000008000887308 */ /* 0x0009e20000000800 */
[----:B0-----:R-:W-:Y:S01]  /*4c60*/  FMUL.RZ R134, R6, 0.15915493667125701904 ;  /* 0x3e22f98306867820 */ /* 0x001fe2000040c000 */
[----:B------:R-:W-:-:S06]  /*4c70*/  FMUL.FTZ R6, R17, R42 ;  /* 0x0000002a11067220 */ /* 0x000fcc0000410000 */
[----:B------:R-:W-:Y:S01]  /*4c80*/  MUFU.SIN R149, R138 ;  /* 0x0000008a00957308 */ /* 0x000fe20000000400 */
[----:B----4-:R-:W-:Y:S01]  /*4c90*/  FMUL.FTZ R128, R9, R45 ;  /* 0x0000002d09807220 */ /* 0x010fe20000410000 */
[C---:B-1----:R-:W-:Y:S01]  /*4ca0*/  FMUL.FTZ R170, R173.reuse, R170 ;  /* 0x000000aaadaa7220 */ /* 0x042fe20000410000 */
[----:B------:R-:W-:-:S05]  /*4cb0*/  FMUL.FTZ R173, R173, R142 ;  /* 0x0000008eadad7220 */ /* 0x000fca0000410000 */
[----:B------:R0:W1:Y:S08]  /*4cc0*/  MUFU.COS R175, R138 ;  /* 0x0000008a00af7308 */ /* 0x0000700000000000 */
[----:B------:R-:W-:Y:S01]  /*4cd0*/  MUFU.SIN R145, R132 ;  /* 0x0000008400917308 */ /* 0x000fe20000000400 */
[----:B0-----:R-:W-:Y:S01]  /*4ce0*/  FMUL.RZ R138, R7, 0.15915493667125701904 ;  /* 0x3e22f983078a7820 */ /* 0x001fe2000040c000 */
[----:B------:R-:W-:-:S06]  /*4cf0*/  FMUL.FTZ R7, R17, R84 ;  /* 0x0000005411077220 */ /* 0x000fcc0000410000 */
[----:B------:R0:W-:Y:S01]  /*4d00*/  MUFU.COS R147, R132 ;  /* 0x0000008400937308 */ /* 0x0001e20000000000 */
[C---:B-1----:R-:W-:Y:S01]  /*4d10*/  FMUL.FTZ R175, R176.reuse, R175 ;  /* 0x000000afb0af7220 */ /* 0x042fe20000410000 */
[----:B------:R-:W-:-:S06]  /*4d20*/  FMUL.FTZ R176, R176, R149 ;  /* 0x00000095b0b07220 */ /* 0x000fcc0000410000 */
[----:B------:R1:W-:Y:S01]  /*4d30*/  MUFU.EX2 R184, R6 ;  /* 0x0000000600b87308 */ /* 0x0003e20000000800 */
[----:B0-----:R-:W-:Y:S01]  /*4d40*/  FMUL.RZ R132, R128, 0.15915493667125701904 ;  /* 0x3e22f98380847820 */ /* 0x001fe2000040c000 */
[----:B------:R-:W-:-:S06]  /*4d50*/  FMUL.FTZ R128, R17, R45 ;  /* 0x0000002d11807220 */ /* 0x000fcc0000410000 */
[----:B------:R0:W-:Y:S01]  /*4d60*/  MUFU.EX2 R169, R7 ;  /* 0x0000000700a97308 */ /* 0x0001e20000000800 */
[----:B-1----:R-:W-:-:S04]  /*4d70*/  FMUL.FTZ R6, R9, R85 ;  /* 0x0000005509067220 */ /* 0x002fc80000410000 */
[----:B------:R-:W-:Y:S01]  /*4d80*/  FMUL.RZ R154, R6, 0.15915493667125701904 ;  /* 0x3e22f983069a7820 */ /* 0x000fe2000040c000 */
[CC--:B---3--:R-:W-:Y:S02]  /*4d90*/  FMUL.FTZ R6, R2.reuse, R5.reuse ;  /* 0x0000000502067220 */ /* 0x0c8fe40000410000 */
[----:B------:R1:W-:Y:S01]  /*4da0*/  MUFU.EX2 R180, R128 ;  /* 0x0000008000b47308 */ /* 0x0003e20000000800 */
[----:B0-----:R-:W-:Y:S01]  /*4db0*/  FMUL.FTZ R7, R3, R5 ;  /* 0x0000000503077220 */ /* 0x001fe20000410000 */
[----:B------:R-:W-:Y:S01]  /*4dc0*/  FMUL.FTZ R5, R9, R88 ;  /* 0x0000005809057220 */ /* 0x000fe20000410000 */
[-C--:B------:R-:W-:Y:S02]  /*4dd0*/  FFMA.FTZ R6, R3, R4.reuse, R6 ;  /* 0x0000000403067223 */ /* 0x080fe40000010006 */
[----:B------:R-:W-:Y:S01]  /*4de0*/  FFMA.FTZ R7, R2, R4, -R7 ;  /* 0x0000000402077223 */ /* 0x000fe20000010807 */
[----:B------:R-:W-:Y:S01]  /*4df0*/  FMUL.FTZ R2, R9, R90 ;  /* 0x0000005a09027220 */ /* 0x000fe20000410000 */
[----:B------:R-:W-:Y:S01]  /*4e00*/  FMUL.RZ R5, R5, 0.15915493667125701904 ;  /* 0x3e22f98305057820 */ /* 0x000fe2000040c000 */
[----:B------:R-:W-:Y:S01]  /*4e10*/  MUFU.EX2 R16, R16 ;  /* 0x0000001000107308 */ /* 0x000fe20000000800 */
[-C--:B-1----:R-:W-:Y:S01]  /*4e20*/  FMUL.FTZ R128, R9, R86.reuse ;  /* 0x0000005609807220 */ /* 0x082fe20000410000 */
        /* <DEDUP_REMOVED lines=15> */
[----:B------:R-:W-:Y:S01]  /*4f20*/  FMUL.FTZ R164, R118, R7 ;  /* 0x0000000776a47220 */ /* 0x000fe20000410000 */
[-C--:B------:R-:W-:Y:S01]  /*4f30*/  FMUL.FTZ R171, R111, -R6.reuse ;  /* 0x800000066fab7220 */ /* 0x080fe20000410000 */
[-C--:B------:R-:W-:Y:S01]  /*4f40*/  FMUL.FTZ R188, R112, -R6.reuse ;  /* 0x8000000670bc7220 */ /* 0x080fe20000410000 */
[-C--:B------:R-:W-:Y:S01]  /*4f50*/  FMUL.FTZ R190, R113, -R6.reuse ;  /* 0x8000000671be7220 */ /* 0x080fe20000410000 */
[-C--:B------:R-:W-:Y:S01]  /*4f60*/  FMUL.FTZ R192, R114, -R6.reuse ;  /* 0x8000000672c07220 */ /* 0x080fe20000410000 */
[-C--:B------:R-:W-:Y:S01]  /*4f70*/  FMUL.FTZ R194, R115, -R6.reuse ;  /* 0x8000000673c27220 */ /* 0x080fe20000410000 */
[-C--:B------:R-:W-:Y:S01]  /*4f80*/  FMUL.FTZ R196, R116, -R6.reuse ;  /* 0x8000000674c47220 */ /* 0x080fe20000410000 */
[----:B------:R-:W-:Y:S01]  /*4f90*/  MUFU.SIN R155, R134 ;  /* 0x00000086009b7308 */ /* 0x000fe20000000400 */
[----:B0-----:R-:W-:Y:S01]  /*4fa0*/  FMUL.FTZ R132, R17, R85 ;  /* 0x0000005511847220 */ /* 0x001fe20000410000 */
[-C--:B------:R-:W-:Y:S01]  /*4fb0*/  FMUL.FTZ R198, R117, -R6.reuse ;  /* 0x8000000675c67220 */ /* 0x080fe20000410000 */
[-C--:B------:R-:W-:Y:S01]  /*4fc0*/  FMUL.FTZ R162, R118, -R6.reuse ;  /* 0x8000000676a27220 */ /* 0x080fe20000410000 */
[-C--:B------:R-:W-:Y:S01]  /*4fd0*/  FMUL.FTZ R161, R119, -R6.reuse ;  /* 0x8000000677a17220 */ /* 0x080fe20000410000 */
[----:B------:R-:W-:-:S03]  /*4fe0*/  FMUL.FTZ R163, R120, -R6 ;  /* 0x8000000678a37220 */ /* 0x000fc60000410000 */
[----:B------:R0:W3:Y:S01]  /*4ff0*/  MUFU.COS R157, R134 ;  /* 0x00000086009d7308 */ /* 0x0000e20000000000 */
[C---:B-1----:R-:W-:Y:S01]  /*5000*/  FMUL.FTZ R178, R180.reuse, R153 ;  /* 0x00000099b4b27220 */ /* 0x042fe20000410000 */
[----:B------:R-:W-:-:S06]  /*5010*/  FMUL.FTZ R180, R180, R151 ;  /* 0x00000097b4b47220 */ /* 0x000fcc0000410000 */
[----:B------:R-:W-:Y:S01]  /*5020*/  MUFU.SIN R144, R138 ;  /* 0x0000008a00907308 */ /* 0x000fe20000000400 */
[C---:B0-----:R-:W-:Y:S01]  /*5030*/  FMUL.FTZ R134, R17.reuse, R88 ;  /* 0x0000005811867220 */ /* 0x041fe20000410000 */
[----:B------:R-:W-:-:S06]  /*5040*/  FMUL.FTZ R17, R17, R90 ;  /* 0x0000005a11117220 */ /* 0x000fcc0000410000 */
[----:B------:R0:W1:Y:S01]  /*5050*/  MUFU.COS R168, R138 ;  /* 0x0000008a00a87308 */ /* 0x0000620000000000 */
[C---:B---3--:R-:W-:Y:S01]  /*5060*/  FMUL.FTZ R182, R184.reuse, R157 ;  /* 0x0000009db8b67220 */ /* 0x048fe20000410000 */
[----:B------:R-:W-:Y:S01]  /*5070*/  FMUL.FTZ R184, R184, R155 ;  /* 0x0000009bb8b87220 */ /* 0x000fe20000410000 */
[----:B------:R-:W-:-:S05]  /*5080*/  FMUL.FTZ R157, R120, R7 ;  /* 0x00000007789d7220 */ /* 0x000fca0000410000 */
[----:B------:R-:W-:Y:S01]  /*5090*/  MUFU.COS R148, R140 ;  /* 0x0000008c00947308 */ /* 0x000fe20000000000 */
[C---:B0-----:R-:W-:Y:S01]  /*50a0*/  FMUL.FTZ R138, R130.reuse, R15 ;  /* 0x0000000f828a7220 */ /* 0x041fe20000410000 */
[----:B------:R-:W-:Y:S01]  /*50b0*/  FMUL.FTZ R130, R130, R123 ;  /* 0x0000007b82827220 */ /* 0x000fe20000410000 */
[----:B------:R-:W-:Y:S01]  /*50c0*/  FMUL.FTZ R123, R14, R129 ;  /* 0x000000810e7b7220 */ /* 0x000fe20000410000 */
[----:B------:R-:W-:Y:S01]  /*50d0*/  FMUL.FTZ R129, R136, R145 ;  /* 0x0000009188817220 */ /* 0x000fe20000410000 */
[----:B------:R-:W-:-:S03]  /*50e0*/  FMUL.FTZ R145, R110, -R6 ;  /* 0x800000066e917220 */ /* 0x000fc60000410000 */
[----:B------:R0:W3:Y:S01]  /*50f0*/  MUFU.EX2 R183, R128 ;  /* 0x0000008000b77308 */ /* 0x0000e20000000800 */
[C---:B-1----:R-:W-:Y:S01]  /*5100*/  FMUL.FTZ R168, R169.reuse, R168 ;  /* 0x000000a8a9a87220 */ /* 0x042fe20000410000 */
[----:B------:R-:W-:Y:S01]  /*5110*/  FMUL.FTZ R169, R169, R144 ;  /* 0x00000090a9a97220 */ /* 0x000fe20000410000 */
[----:B------:R-:W-:-:S05]  /*5120*/  FMUL.FTZ R144, R109, -R6 ;  /* 0x800000066d907220 */ /* 0x000fca0000410000 */
[----:B------:R1:W4:Y:S01]  /*5130*/  MUFU.SIN R146, R140 ;  /* 0x0000008c00927308 */ /* 0x0003220000000400 */
[----:B0-----:R-:W-:Y:S01]  /*5140*/  FMUL.FTZ R128, R16, R131 ;  /* 0x0000008310807220 */ /* 0x001fe20000410000 */
[----:B------:R-:W-:Y:S01]  /*5150*/  FMUL.FTZ R131, R124, R135 ;  /* 0x000000877c837220 */ /* 0x000fe20000410000 */
[----:B------:R-:W-:-:S05]  /*5160*/  FMUL.FTZ R135, R105, -R6 ;  /* 0x8000000669877220 */ /* 0x000fca0000410000 */
[----:B------:R-:W-:Y:S01]  /*5170*/  MUFU.COS R152, R154 ;  /* 0x0000009a00987308 */ /* 0x000fe20000000000 */
[----:B-1----:R-:W-:Y:S01]  /*5180*/  FMUL.FTZ R140, R16, R133 ;  /* 0x00000085108c7220 */ /* 0x002fe20000410000 */
[----:B------:R-:W-:Y:S01]  /*5190*/  FMUL.FTZ R16, R122, R127 ;  /* 0x0000007f7a107220 */ /* 0x000fe20000410000 */
[----:B---3--:R-:W-:Y:S01]  /*51a0*/  FMUL.FTZ R179, R183, R148 ;  /* 0x00000094b7b37220 */ /* 0x008fe20000410000 */
[----:B------:R-:W-:Y:S01]  /*51b0*/  FMUL.FTZ R133, R126, R143 ;  /* 0x0000008f7e857220 */ /* 0x000fe20000410000 */
[-C--:B------:R-:W-:Y:S01]  /*51c0*/  FMUL.FTZ R127, R105, R7.reuse ;  /* 0x00000007697f7220 */ /* 0x080fe20000410000 */
[-C--:B------:R-:W-:Y:S02]  /*51d0*/  FMUL.FTZ R143, R109, R7.reuse ;  /* 0x000000076d8f7220 */ /* 0x080fe40000410000 */
[----:B------:R0:W1:Y:S01]  /*51e0*/  MUFU.EX2 R181, R132 ;  /* 0x0000008400b57308 */ /* 0x0000620000000800 */
[----:B----4-:R-:W-:Y:S01]  /*51f0*/  FMUL.FTZ R183, R183, R146 ;  /* 0x00000092b7b77220 */ /* 0x010fe20000410000 */
[----:B------:R-:W-:-:S06]  /*5200*/  FMUL.FTZ R146, R110, R7 ;  /* 0x000000076e927220 */ /* 0x000fcc0000410000 */
[----:B------:R3:W-:Y:S01]  /*5210*/  MUFU.EX2 R186, R134 ;  /* 0x0000008600ba7308 */ /* 0x0007e20000000800 */
[----:B0-----:R-:W-:Y:S01]  /*5220*/  FMUL.FTZ R132, R124, R137 ;  /* 0x000000897c847220 */ /* 0x001fe20000410000 */
[----:B------:R-:W-:Y:S01]  /*5230*/  FMUL.FTZ R124, R126, R141 ;  /* 0x0000008d7e7c7220 */ /* 0x000fe20000410000 */
[-C--:B------:R-:W-:Y:S01]  /*5240*/  FMUL.FTZ R137, R0, R7.reuse ;  /* 0x0000000700897220 */ /* 0x080fe20000410000 */
[----:B------:R-:W-:Y:S01]  /*5250*/  FMUL.FTZ R126, R111, R7 ;  /* 0x000000076f7e7220 */ /* 0x000fe20000410000 */
[----:B------:R-:W-:-:S03]  /*5260*/  FMUL.FTZ R141, R108, -R6 ;  /* 0x800000066c8d7220 */ /* 0x000fc60000410000 */
[----:B------:R0:W-:Y:S01]  /*5270*/  MUFU.EX2 R174, R17 ;  /* 0x0000001100ae7308 */ /* 0x0001e20000000800 */
[----:B---3--:R-:W-:Y:S01]  /*5280*/  FMUL.FTZ R134, R136, R147 ;  /* 0x0000009388867220 */ /* 0x008fe20000410000 */
[----:B-1----:R-:W-:Y:S01]  /*5290*/  FMUL.FTZ R177, R181, R152 ;  /* 0x00000098b5b17220 */ /* 0x002fe20000410000 */
[----:B------:R-:W-:Y:S01]  /*52a0*/  FMUL.FTZ R152, R119, R7 ;  /* 0x0000000777987220 */ /* 0x000fe20000410000 */
[----:B------:R-:W-:-:S04]  /*52b0*/  FMUL.FTZ R136, R0, -R6 ;  /* 0x8000000600887220 */ /* 0x000fc80000410000 */
[----:B------:R-:W-:Y:S01]  /*52c0*/  MUFU.SIN R3, R5 ;  /* 0x0000000500037308 */ /* 0x000fe20000000400 */
[----:B0-----:R-:W-:Y:S01]  /*52d0*/  FMUL.FTZ R17, R122, R125 ;  /* 0x0000007d7a117220 */ /* 0x001fe20000410000 */
[C---:B------:R-:W-:Y:S01]  /*52e0*/  FMUL.FTZ R122, R107.reuse, R7 ;  /* 0x000000076b7a7220 */ /* 0x040fe20000410000 */
[----:B------:R-:W-:-:S03]  /*52f0*/  FMUL.FTZ R125, R107, -R6 ;  /* 0x800000066b7d7220 */ /* 0x000fc60000410000 */
[----:B------:R0:W-:Y:S02]  /*5300*/  STS.64 [R2+0x880], R16 ;  /* 0x0008801002007388 */ /* 0x0001e40000000a00 */
[----:B------:R-:W1:Y:S08]  /*5310*/  MUFU.COS R185, R5 ;  /* 0x0000000500b97308 */ /* 0x000e700000000000 */
[----:B------:R-:W3:Y:S08]  /*5320*/  MUFU.COS R15, R4 ;  /* 0x00000004000f7308 */ /* 0x000ef00000000000 */
[----:B------:R-:W4:Y:S01]  /*5330*/  MUFU.SIN R150, R154 ;  /* 0x0000009a00967308 */ /* 0x000f220000000400 */
[C---:B-1----:R-:W-:Y:S01]  /*5340*/  FMUL.FTZ R185, R186.reuse, R185 ;  /* 0x000000b9bab97220 */ /* 0x042fe20000410000 */
[----:B------:R-:W-:-:S06]  /*5350*/  FMUL.FTZ R186, R186, R3 ;  /* 0x00000003baba7220 */ /* 0x000fcc0000410000 */
[----:B------:R-:W1:Y:S01]  /*5360*/  MUFU.SIN R5, R4 ;  /* 0x0000000400057308 */ /* 0x000e620000000400 */
[C---:B---3--:R-:W-:Y:S01]  /*5370*/  FMUL.FTZ R172, R174.reuse, R15 ;  /* 0x0000000faeac7220 */ /* 0x048fe20000410000 */
[----:B----4-:R-:W-:Y:S01]  /*5380*/  FMUL.FTZ R181, R181, R150 ;  /* 0x00000096b5b57220 */ /* 0x010fe20000410000 */
[----:B-1----:R-:W-:Y:S01]  /*5390*/  FMUL.FTZ R174, R174, R5 ;  /* 0x00000005aeae7220 */ /* 0x002fe20000410000 */
        /* <DEDUP_REMOVED lines=11> */
.L_x_12508:
[----:B------:R-:W-:-:S06]  /*5450*/  LEA R14, R36, UR24, 0x3 ;  /* 0x00000018240e7c11 */ /* 0x000fcc000f8e18ff */
[----:B------:R-:W0:Y:S02]  /*5460*/  LDS.64 R14, [R14+0x1888] ;  /* 0x001888000e0e7984 */ /* 0x000e240000000a00 */
.L_x_12509:
[----:B--2---:R-:W-:Y:S05]  /*5470*/  BSYNC.RECONVERGENT B0 ;  /* 0x0000000000007941 */ /* 0x004fea0003800200 */
.L_x_12507:
[----:B------:R-:W-:Y:S01]  /*5480*/  FMUL.FTZ R159, R55, R70 ;  /* 0x00000046379f7220 */ /* 0x000fe20000410000 */
[----:B------:R-:W-:Y:S01]  /*5490*/  FMUL.FTZ R3, RZ, R130 ;  /* 0x00000082ff037220 */ /* 0x000fe20000410000 */
[----:B------:R-:W2:Y:S01]  /*54a0*/  @P0 LDC R156, c[0x0][0x38c] ;  /* 0x0000e300ff9c0b82 */ /* 0x000ea20000000800 */
[----:B------:R-:W-:Y:S01]  /*54b0*/  VOTEU.ANY UP0, P0 ;  /* 0x0000000000ff7886 */ /* 0x000fe20000000100 */
[-C--:B-1----:R-:W-:Y:S01]  /*54c0*/  FMUL.FTZ R2, R130, R159.reuse ;  /* 0x0000009f82027220 */ /* 0x082fe20000410000 */
[----:B------:R-:W-:Y:S01]  /*54d0*/  FFMA.FTZ R3, R138, R159, -R3 ;  /* 0x0000009f8a037223 */ /* 0x000fe20000010803 */
[-C--:B0--3--:R-:W-:Y:S01]  /*54e0*/  FMUL.FTZ R153, R172, R15.reuse ;  /* 0x0000000fac997220 */ /* 0x089fe20000410000 */
[----:B------:R-:W-:Y:S01]  /*54f0*/  FMUL.FTZ R151, R174, R15 ;  /* 0x0000000fae977220 */ /* 0x000fe20000410000 */
[----:B------:R-:W-:Y:S01]  /*5500*/  FFMA.FTZ R2, RZ, R138, R2 ;  /* 0x0000008aff027223 */ /* 0x000fe20000010002 */
[----:B------:R-:W-:Y:S01]  /*5510*/  FFMA.FTZ R4, R54, R69, R3 ;  /* 0x0000004536047223 */ /* 0x000fe20000010003 */
[----:B------:R-:W-:Y:S01]  /*5520*/  @UP0 UIADD3 UR18, UPT, UPT, UR11, -0x2, URZ ;  /* 0xfffffffe0b120890 */ /* 0x000fe2000fffe0ff */
[----:B------:R-:W-:Y:S01]  /*5530*/  FFMA.FTZ R154, -R174, R14, -R153 ;  /* 0x0000000eae9a7223 */ /* 0x000fe20000010999 */
        /* <DEDUP_REMOVED lines=15> */
[----:B------:R-:W-:Y:S01]  /*5630*/  FFMA.FTZ R3, R132, R2, R3 ;  /* 0x0000000284037223 */ /* 0x000fe20000010003 */
[-C--:B------:R-:W-:Y:S02]  /*5640*/  FMUL.FTZ R2, R16, R130.reuse ;  /* 0x0000008210027220 */ /* 0x080fe40000410000 */
[----:B------:R-:W-:Y:S01]  /*5650*/  FFMA.FTZ R7, R132, R7, -R4 ;  /* 0x0000000784077223 */ /* 0x000fe20000010804 */
[----:B------:R-:W-:Y:S01]  /*5660*/  FADD.FTZ R5, RZ, R3 ;  /* 0x00000003ff057221 */ /* 0x000fe20000010000 */
[----:B------:R-:W-:Y:S02]  /*5670*/  FMUL.FTZ R3, R17, R130 ;  /* 0x0000008211037220 */ /* 0x000fe40000410000 */
[----:B------:R-:W-:Y:S01]  /*5680*/  FFMA.FTZ R7, R50, R65, R7 ;  /* 0x0000004132077223 */ /* 0x000fe20000010007 */
[----:B------:R-:W-:-:S03]  /*5690*/  FMUL.FTZ R4, R124, R5 ;  /* 0x000000057c047220 */ /* 0x000fc60000410000 */
[-C--:B------:R-:W-:Y:S01]  /*56a0*/  FMUL.FTZ R148, R124, R7.reuse ;  /* 0x000000077c947220 */ /* 0x080fe20000410000 */
[----:B------:R-:W-:Y:S01]  /*56b0*/  FFMA.FTZ R6, R133, R7, -R4 ;  /* 0x0000000785067223 */ /* 0x000fe20000010804 */
[-C--:B------:R-:W-:Y:S01]  /*56c0*/  FFMA.FTZ R4, R17, R138.reuse, R2 ;  /* 0x0000008a11047223 */ /* 0x080fe20000010002 */
[----:B------:R-:W-:Y:S01]  /*56d0*/  FFMA.FTZ R2, R16, R138, -R3 ;  /* 0x0000008a10027223 */ /* 0x000fe20000010803 */
[----:B------:R-:W-:Y:S01]  /*56e0*/  FFMA.FTZ R148, R133, R5, R148 ;  /* 0x0000000585947223 */ /* 0x000fe20000010094 */
        /* <DEDUP_REMOVED lines=9> */
[----:B--2---:R-:W-:-:S02]  /*5780*/  @P0 IMAD R4, R156, UR18, R121 ;  /* 0x000000129c040c24 */ /* 0x004fc4000f8e0279 */
[----:B------:R-:W-:Y:S01]  /*5790*/  FFMA.FTZ R148, R172, R14, -R151 ;  /* 0x0000000eac947223 */ /* 0x000fe20000010897 */
[----:B------:R-:W-:Y:S01]  /*57a0*/  FFMA.FTZ R149, R134, R5, -R3 ;  /* 0x0000000586957223 */ /* 0x000fe20000010803 */
[----:B------:R-:W-:Y:S01]  /*57b0*/  HFMA2 R5, -RZ, RZ, 0, 9.5367431640625e-07 ;  /* 0x00000010ff057431 */ /* 0x000fe200000001ff */
[----:B------:R-:W-:Y:S01]  /*57c0*/  CS2R R2, SRZ ;  /* 0x0000000000027805 */ /* 0x000fe2000001ff00 */
[----:B------:R-:W-:Y:S01]  /*57d0*/  FMUL.FTZ R6, R186, R154 ;  /* 0x0000009aba067220 */ /* 0x000fe20000410000 */
[----:B------:R-:W-:Y:S01]  /*57e0*/  FFMA.FTZ R151, R48, R61, R149 ;  /* 0x0000003d30977223 */ /* 0x000fe20000010095 */
[----:B------:R-:W-:Y:S02]  /*57f0*/  FADD.FTZ R150, RZ, R150 ;  /* 0x00000096ff967221 */ /* 0x000fe40000010000 */
[-C--:B------:R-:W-:Y:S01]  /*5800*/  FFMA.FTZ R6, R185, R148.reuse, R6 ;  /* 0x00000094b9067223 */ /* 0x080fe20000010006 */
[----:B------:R-:W-:Y:S01]  /*5810*/  FMUL.FTZ R148, R186, R148 ;  /* 0x00000094ba947220 */ /* 0x000fe20000410000 */
[----:B------:R-:W-:-:S05]  /*5820*/  @P0 IMAD.WIDE R4, R4, R5, UR4 ;  /* 0x0000000404040e25 */ /* 0x000fca000f8e0205 */
[----:B------:R0:W2:Y:S01]  /*5830*/  @P0 LDG.E.64 R2, desc[UR22][R4.64+0x8] ;  /* 0x0000081604020981 */ /* 0x0000a2000c1e1b00 */
[----:B------:R-:W-:Y:S01]  /*5840*/  FMUL.FTZ R153, R173, R151 ;  /* 0x00000097ad997220 */ /* 0x000fe20000410000 */
[----:B------:R-:W-:Y:S01]  /*5850*/  FFMA.FTZ R148, R185, R154, -R148 ;  /* 0x0000009ab9947223 */ /* 0x000fe20000010894 */
[-C--:B------:R-:W-:Y:S01]  /*5860*/  FMUL.FTZ R154, R173, R150.reuse ;  /* 0x00000096ad9a7220 */ /* 0x080fe20000410000 */
        /* <DEDUP_REMOVED lines=8> */
[C---:B0-----:R-:W-:Y:S01]  /*58f0*/  FMUL.FTZ R5, R131.reuse, R149 ;  /* 0x0000009583057220 */ /* 0x041fe20000410000 */
[C---:B------:R-:W-:Y:S01]  /*5900*/  FMUL.FTZ R156, R176.reuse, R153 ;  /* 0x00000099b09c7220 */ /* 0x040fe20000410000 */
[----:B------:R-:W-:Y:S01]  /*5910*/  FMUL.FTZ R4, R131, R150 ;  /* 0x0000009683047220 */ /* 0x000fe20000410000 */
[----:B------:R-:W-:Y:S01]  /*5920*/  FMUL.FTZ R158, R176, R154 ;  /* 0x0000009ab09e7220 */ /* 0x000fe20000410000 */
        /* <DEDUP_REMOVED lines=8> */
[C---:B------:R-:W-:Y:S01]  /*59b0*/  FFMA.FTZ R154, R133.reuse, R4, R154 ;  /* 0x00000004859a7223 */ /* 0x040fe2000001009a */
[C---:B------:R-:W-:Y:S01]  /*59c0*/  FMUL.FTZ R149, R180.reuse, R147 ;  /* 0x00000093b4957220 */ /* 0x040fe20000410000 */
        /* <DEDUP_REMOVED lines=12> */
[----:B------:R-:W-:Y:S01]  /*5a90*/  FMUL.FTZ R4, R173, R7 ;  /* 0x00000007ad047220 */ /* 0x000fe20000410000 */
[----:B------:R-:W-:Y:S01]  /*5aa0*/  FMUL.FTZ R150, R184, R149 ;  /* 0x00000095b8967220 */ /* 0x000fe20000410000 */
[----:B------:R-:W-:Y:S01]  /*5ab0*/  FFMA.FTZ R147, R170, R7, R147 ;  /* 0x00000007aa937223 */ /* 0x000fe20000010093 */
[----:B------:R-:W-:Y:S01]  /*5ac0*/  FFMA.FTZ R154, R182, R149, -R153 ;  /* 0x00000095b69a7223 */ /* 0x000fe20000010899 */
[----:B------:R-:W-:Y:S01]  /*5ad0*/  FFMA.FTZ R4, R170, R5, -R4 ;  /* 0x00000005aa047223 */ /* 0x000fe20000010804 */
[----:B------:R-:W-:Y:S01]  /*5ae0*/  FFMA.FTZ R151, R182, R151, R150 ;  /* 0x00000097b6977223 */ /* 0x000fe20000010096 */
[C---:B------:R-:W-:Y:S01]  /*5af0*/  FMUL.FTZ R150, R176.reuse, R147 ;  /* 0x00000093b0967220 */ /* 0x040fe20000410000 */
[----:B------:R-:W-:Y:S01]  /*5b00*/  FFMA.FTZ R149, R43, R42, R154 ;  /* 0x0000002a2b957223 */ /* 0x000fe2000001009a */
[-C--:B------:R-:W-:Y:S01]  /*5b10*/  FMUL.FTZ R154, R176, R4.reuse ;  /* 0x00000004b09a7220 */ /* 0x080fe20000410000 */
[----:B------:R-:W-:Y:S01]  /*5b20*/  FADD.FTZ R151, RZ, R151 ;  /* 0x00000097ff977221 */ /* 0x000fe20000010000 */
[----:B------:R-:W-:Y:S01]  /*5b30*/  FFMA.FTZ R5, R175, R4, -R150 ;  /* 0x00000004af057223 */ /* 0x000fe20000010896 */
[----:B------:R-:W-:Y:S01]  /*5b40*/  FMUL.FTZ R153, R169, R149 ;  /* 0x00000095a9997220 */ /* 0x000fe20000410000 */
[----:B------:R-:W-:Y:S01]  /*5b50*/  FFMA.FTZ R147, R175, R147, R154 ;  /* 0x00000093af937223 */ /* 0x000fe2000001009a */
        /* <DEDUP_REMOVED lines=17> */
[-C--:B------:R-:W-:Y:S01]  /*5c70*/  FMUL.FTZ R5, R169, R147.reuse ;  /* 0x00000093a9057220 */ /* 0x080fe20000410000 */
[----:B------:R-:W-:Y:S01]  /*5c80*/  FFMA.FTZ R156, R81, R86, R156 ;  /* 0x00000056519c7223 */ /* 0x000fe2000001009c */
[-C--:B------:R-:W-:Y:S01]  /*5c90*/  FMUL.FTZ R150, R169, R4.reuse ;  /* 0x00000004a9967220 */ /* 0x080fe20000410000 */
[----:B------:R-:W-:Y:S01]  /*5ca0*/  FADD.FTZ R158, RZ, R149 ;  /* 0x00000095ff9e7221 */ /* 0x000fe20000010000 */
[C---:B------:R-:W-:Y:S01]  /*5cb0*/  FFMA.FTZ R4, R168.reuse, R4, R5 ;  /* 0x00000004a8047223 */ /* 0x040fe20000010005 */
[C---:B------:R-:W-:Y:S01]  /*5cc0*/  FMUL.FTZ R160, R181.reuse, R156 ;  /* 0x0000009cb5a07220 */ /* 0x040fe20000410000 */
[----:B------:R-:W-:Y:S01]  /*5cd0*/  FFMA.FTZ R150, R168, R147, -R150 ;  /* 0x00000093a8967223 */ /* 0x000fe20000010896 */
[----:B------:R-:W-:Y:S01]  /*5ce0*/  FMUL.FTZ R7, R181, R158 ;  /* 0x0000009eb5077220 */ /* 0x000fe20000410000 */
[----:B------:R-:W-:Y:S01]  /*5cf0*/  FMUL.FTZ R154, R183, R4 ;  /* 0x00000004b79a7220 */ /* 0x000fe20000410000 */
[----:B------:R-:W-:Y:S01]  /*5d00*/  FFMA.FTZ R160, R177, R158, R160 ;  /* 0x0000009eb1a07223 */ /* 0x000fe200000100a0 */
[----:B------:R-:W-:Y:S01]  /*5d10*/  FMUL.FTZ R5, R183, R150 ;  /* 0x00000096b7057220 */ /* 0x000fe20000410000 */
[----:B------:R-:W-:Y:S01]  /*5d20*/  FFMA.FTZ R7, R177, R156, -R7 ;  /* 0x0000009cb1077223 */ /* 0x000fe20000010807 */
[C---:B------:R-:W-:Y:S01]  /*5d30*/  FFMA.FTZ R154, R179.reuse, R150, -R154 ;  /* 0x00000096b39a7223 */ /* 0x040fe2000001089a */
[----:B------:R-:W-:Y:S01]  /*5d40*/  FADD.FTZ R160, RZ, R160 ;  /* 0x000000a0ffa07221 */ /* 0x000fe20000010000 */
[----:B------:R-:W-:Y:S01]  /*5d50*/  FFMA.FTZ R4, R179, R4, R5 ;  /* 0x00000004b3047223 */ /* 0x000fe20000010005 */
[----:B------:R-:W-:Y:S01]  /*5d60*/  FFMA.FTZ R7, R82, R85, R7 ;  /* 0x0000005552077223 */ /* 0x000fe20000010007 */
[----:B------:R-:W-:Y:S01]  /*5d70*/  FMUL.FTZ R147, R174, R163 ;  /* 0x000000a3ae937220 */ /* 0x000fe20000410000 */
[-C--:B------:R-:W-:Y:S01]  /*5d80*/  FMUL.FTZ R150, R186, R160.reuse ;  /* 0x000000a0ba967220 */ /* 0x080fe20000410000 */
[----:B------:R-:W-:Y:S01]  /*5d90*/  FMUL.FTZ R156, R174, R157 ;  /* 0x0000009dae9c7220 */ /* 0x000fe20000410000 */
[----:B------:R-:W-:Y:S01]  /*5da0*/  FMUL.FTZ R5, R186, R7 ;  /* 0x00000007ba057220 */ /* 0x000fe20000410000 */
[C---:B------:R-:W-:Y:S01]  /*5db0*/  FFMA.FTZ R147, R172.reuse, R157, R147 ;  /* 0x0000009dac937223 */ /* 0x040fe20000010093 */
[C---:B------:R-:W-:Y:S01]  /*5dc0*/  FFMA.FTZ R150, R185.reuse, R7, -R150 ;  /* 0x00000007b9967223 */ /* 0x040fe20000010896 */
[----:B------:R-:W-:Y:S01]  /*5dd0*/  FFMA.FTZ R156, R172, R163, -R156 ;  /* 0x000000a3ac9c7223 */ /* 0x000fe2000001089c */
[----:B------:R-:W-:Y:S01]  /*5de0*/  FFMA.FTZ R5, R185, R160, R5 ;  /* 0x000000a0b9057223 */ /* 0x000fe20000010005 */
[----:B------:R-:W-:Y:S01]  /*5df0*/  FADD.FTZ R149, R152, R147 ;  /* 0x0000009398957221 */ /* 0x000fe20000010000 */
[----:B------:R-:W-:Y:S01]  /*5e00*/  FFMA.FTZ R7, R83, R88, R150 ;  /* 0x0000005853077223 */ /* 0x000fe20000010096 */
[----:B------:R-:W-:Y:S01]  /*5e10*/  FMUL.FTZ R150, R181, R4 ;  /* 0x00000004b5967220 */ /* 0x000fe20000410000 */
[----:B------:R-:W-:Y:S01]  /*5e20*/  FADD.FTZ R151, R161, R156 ;  /* 0x0000009ca1977221 */ /* 0x000fe20000010000 */
[----:B------:R-:W-:Y:S01]  /*5e30*/  FADD.FTZ R5, RZ, R5 ;  /* 0x00000005ff057221 */ /* 0x000fe20000010000 */
        /* <DEDUP_REMOVED lines=16> */
[C---:B------:R-:W-:Y:S01]  /*5f40*/  FFMA.FTZ R5, R185.reuse, R150, -R4 ;  /* 0x00000096b9057223 */ /* 0x040fe20000010804 */
[----:B------:R-:W-:Y:S01]  /*5f50*/  FFMA.FTZ R7, R185, R154, R7 ;  /* 0x0000009ab9077223 */ /* 0x000fe20000010007 */
[----:B------:R-:W1:Y:S01]  /*5f60*/  SHFL.UP PT, R153, R149, 0x1, RZ ;  /* 0x0420000095997989 */ /* 0x000e6200000e00ff */
[----:B------:R-:W-:Y:S01]  /*5f70*/  FADD.FTZ R154, R162, R151 ;  /* 0x00000097a29a7221 */ /* 0x000fe20000010000 */
[----:B------:R-:W-:Y:S01]  /*5f80*/  FMUL.FTZ R4, R181, R148 ;  /* 0x00000094b5047220 */ /* 0x000fe20000410000 */
[----:B------:R-:W-:Y:S01]  /*5f90*/  FMUL.FTZ R151, R174, R5 ;  /* 0x00000005ae977220 */ /* 0x000fe20000410000 */
[----:B------:R-:W-:Y:S01]  /*5fa0*/  ISETP.GE.AND P1, PT, R35, 0x1, PT ;  /* 0x000000012300780c */ /* 0x000fe20003f26270 */
[----:B------:R-:W-:Y:S01]  /*5fb0*/  UISETP.GE.AND UP0, UPT, UR11, UR25, UPT ;  /* 0x000000190b00728c */ /* 0x000fe2000bf06270 */
[-C--:B------:R-:W-:Y:S01]  /*5fc0*/  FFMA.FTZ R156, R177, R6.reuse, R4 ;  /* 0x00000006b19c7223 */ /* 0x080fe20000010004 */
[-C--:B------:R-:W-:Y:S01]  /*5fd0*/  FFMA.FTZ R150, R172, R7.reuse, R151 ;  /* 0x00000007ac967223 */ /* 0x080fe20000010097 */
[C---:B------:R-:W-:Y:S01]  /*5fe0*/  FMUL.FTZ R6, R181.reuse, R6 ;  /* 0x00000006b5067220 */ /* 0x040fe20000410000 */
[----:B------:R-:W-:Y:S01]  /*5ff0*/  FMUL.FTZ R7, R174, R7 ;  /* 0x00000007ae077220 */ /* 0x000fe20000410000 */
[----:B------:R-:W-:Y:S01]  /*6000*/  FADD.FTZ R4, R164, R165 ;  /* 0x000000a5a4047221 */ /* 0x000fe20000010000 */
[----:B------:R-:W-:Y:S01]  /*6010*/  FMUL.FTZ R165, R181, R154 ;  /* 0x0000009ab5a57220 */ /* 0x000fe20000410000 */
[----:B------:R-:W-:Y:S01]  /*6020*/  FFMA.FTZ R6, R177, R148, -R6 ;  /* 0x00000094b1067223 */ /* 0x000fe20000010806 */
[----:B------:R-:W-:Y:S01]  /*6030*/  FFMA.FTZ R148, R172, R5, -R7 ;  /* 0x00000005ac947223 */ /* 0x000fe20000010807 */
[-C--:B------:R-:W-:Y:S01]  /*6040*/  FMUL.FTZ R151, R181, R4.reuse ;  /* 0x00000004b5977220 */ /* 0x080fe20000410000 */
[----:B------:R-:W3:Y:S01]  /*6050*/  SHFL.UP PT, R7, R150, 0x1, RZ ;  /* 0x0420000096077989 */ /* 0x000ee200000e00ff */
[----:B------:R-:W-:Y:S01]  /*6060*/  FFMA.FTZ R165, R177, R4, R165 ;  /* 0x00000004b1a57223 */ /* 0x000fe200000100a5 */
[----:B------:R-:W-:Y:S01]  /*6070*/  FMUL.FTZ R4, R183, R156 ;  /* 0x0000009cb7047220 */ /* 0x000fe20000410000 */
[----:B------:R-:W-:Y:S01]  /*6080*/  FFMA.FTZ R167, R177, R154, -R151 ;  /* 0x0000009ab1a77223 */ /* 0x000fe20000010897 */
[----:B------:R-:W4:Y:S01]  /*6090*/  SHFL.UP PT, R5, R148, 0x1, RZ ;  /* 0x0420000094057989 */ /* 0x000f2200000e00ff */
[-C--:B0-----:R-:W-:Y:S01]  /*60a0*/  FMUL.FTZ R151, R150, R155.reuse ;  /* 0x0000009b96977220 */ /* 0x081fe20000410000 */
[C---:B------:R-:W-:Y:S01]  /*60b0*/  FMUL.FTZ R155, R148.reuse, R155 ;  /* 0x0000009b949b7220 */ /* 0x040fe20000410000 */
[-C--:B------:R-:W-:Y:S01]  /*60c0*/  FMUL.FTZ R199, R183, R6.reuse ;  /* 0x00000006b7c77220 */ /* 0x080fe20000410000 */
[C---:B------:R-:W-:Y:S01]  /*60d0*/  FFMA.FTZ R158, R179.reuse, R6, -R4 ;  /* 0x00000006b39e7223 */ /* 0x040fe20000010804 */
[-C--:B-1----:R-:W-:Y:S01]  /*60e0*/  FFMA.FTZ R4, R148, R153.reuse, -R151 ;  /* 0x0000009994047223 */ /* 0x082fe20000010897 */
[----:B------:R-:W-:Y:S01]  /*60f0*/  FFMA.FTZ R6, R150, R153, R155 ;  /* 0x0000009996067223 */ /* 0x000fe2000001009b */
[----:B------:R-:W-:Y:S01]  /*6100*/  FADD.FTZ R154, R198, R167 ;  /* 0x000000a7c69a7221 */ /* 0x000fe20000010000 */
[----:B------:R-:W-:Y:S01]  /*6110*/  FFMA.FTZ R199, R179, R156, R199 ;  /* 0x0000009cb3c77223 */ /* 0x000fe200000100c7 */
[----:B------:R-:W-:Y:S01]  /*6120*/  FMUL.FTZ R201, R169, R158 ;  /* 0x0000009ea9c97220 */ /* 0x000fe20000410000 */
[----:B------:R-:W-:Y:S01]  /*6130*/  @P1 FADD.FTZ R147, R147, R6 ;  /* 0x0000000693931221 */ /* 0x000fe20000010000 */
[----:B------:R-:W-:Y:S01]  /*6140*/  @P1 FADD.FTZ R149, R149, R4 ;  /* 0x0000000495951221 */ /* 0x000fe20000010000 */
[----:B------:R-:W-:Y:S01]  /*6150*/  FADD.FTZ R6, R166, R165 ;  /* 0x000000a5a6067221 */ /* 0x000fe20000010000 */
[----:B------:R-:W-:Y:S01]  /*6160*/  FMUL.FTZ R156, R183, R154 ;  /* 0x0000009ab79c7220 */ /* 0x000fe20000410000 */
[-C--:B------:R-:W-:Y:S01]  /*6170*/  FFMA.FTZ R201, R168, R199.reuse, R201 ;  /* 0x000000c7a8c97223 */ /* 0x080fe200000100c9 */
[----:B------:R-:W0:Y:S01]  /*6180*/  SHFL.UP PT, R155, R147, 0x2, RZ ;  /* 0x04400000939b7989 */ /* 0x000e2200000e00ff */
[----:B------:R-:W-:Y:S01]  /*6190*/  FMUL.FTZ R199, R169, R199 ;  /* 0x000000c7a9c77220 */ /* 0x000fe20000410000 */
[-C--:B------:R-:W-:Y:S01]  /*61a0*/  FFMA.FTZ R156, R179, R6.reuse, R156 ;  /* 0x00000006b39c7223 */ /* 0x080fe2000001009c */
[----:B------:R-:W-:Y:S01]  /*61b0*/  FMUL.FTZ R6, R183, R6 ;  /* 0x00000006b7067220 */ /* 0x000fe20000410000 */
[----:B------:R-:W1:Y:S01]  /*61c0*/  SHFL.UP PT, R153, R149, 0x2, RZ ;  /* 0x0440000095997989 */ /* 0x000e6200000e00ff */
[-C--:B---3--:R-:W-:Y:S01]  /*61d0*/  FMUL.FTZ R151, R148, R7.reuse ;  /* 0x0000000794977220 */ /* 0x088fe20000410000 */
[----:B------:R-:W-:Y:S01]  /*61e0*/  FMUL.FTZ R7, R150, R7 ;  /* 0x0000000796077220 */ /* 0x000fe20000410000 */
[----:B------:R-:W-:Y:S01]  /*61f0*/  FFMA.FTZ R199, R168, R158, -R199 ;  /* 0x0000009ea8c77223 */ /* 0x000fe200000108c7 */
[----:B------:R-:W-:Y:S01]  /*6200*/  FADD.FTZ R156, R195, R156 ;  /* 0x0000009cc39c7221 */ /* 0x000fe20000010000 */
[-C--:B----4-:R-:W-:Y:S01]  /*6210*/  @P1 FFMA.FTZ R150, R150, R5.reuse, R151 ;  /* 0x0000000596961223 */ /* 0x090fe20000010097 */
[----:B------:R-:W-:Y:S01]  /*6220*/  FFMA.FTZ R151, R179, R154, -R6 ;  /* 0x0000009ab3977223 */ /* 0x000fe20000010806 */
[----:B------:R-:W-:Y:S01]  /*6230*/  @P1 FFMA.FTZ R148, R148, R5, -R7 ;  /* 0x0000000594941223 */ /* 0x000fe20000010807 */
[----:B------:R-:W-:Y:S01]  /*6240*/  FMUL.FTZ R165, R184, R199 ;  /* 0x000000c7b8a57220 */ /* 0x000fe20000410000 */
[-C--:B------:R-:W-:Y:S01]  /*6250*/  FMUL.FTZ R4, R169, R156.reuse ;  /* 0x0000009ca9047220 */ /* 0x080fe20000410000 */
[----:B------:R-:W3:Y:S01]  /*6260*/  SHFL.UP PT, R7, R150, 0x2, RZ ;  /* 0x0440000096077989 */ /* 0x000ee200000e00ff */
[----:B------:R-:W-:Y:S01]  /*6270*/  FADD.FTZ R151, R196, R151 ;  /* 0x00000097c4977221 */ /* 0x000fe20000010000 */
[----:B------:R-:W-:Y:S01]  /*6280*/  FFMA.FTZ R167, R182, R201, R165 ;  /* 0x000000c9b6a77223 */ /* 0x000fe200000100a5 */
[----:B------:R-:W-:Y:S01]  /*6290*/  ISETP.GE.AND P1, PT, R35, 0x2, PT ;  /* 0x000000022300780c */ /* 0x000fe20003f26270 */
[----:B------:R-:W4:Y:S01]  /*62a0*/  SHFL.UP PT, R5, R148, 0x2, RZ ;  /* 0x0440000094057989 */ /* 0x000f2200000e00ff */
[----:B------:R-:W-:Y:S01]  /*62b0*/  FMUL.FTZ R165, R169, R151 ;  /* 0x00000097a9a57220 */ /* 0x000fe20000410000 */
[----:B------:R-:W-:Y:S01]  /*62c0*/  FMUL.FTZ R201, R184, R201 ;  /* 0x000000c9b8c97220 */ /* 0x000fe20000410000 */
[----:B------:R-:W-:Y:S01]  /*62d0*/  ISETP.GE.AND P3, PT, R35, 0x10, PT ;  /* 0x000000102300780c */ /* 0x000fe20003f66270 */
[----:B------:R-:W-:Y:S01]  /*62e0*/  BSSY.RECONVERGENT B0, `(.L_x_12510) ;  /* 0x00000c3000007945 */ /* 0x000fe20003800200 */
[C---:B------:R-:W-:Y:S01]  /*62f0*/  FFMA.FTZ R156, R168.reuse, R156, R165 ;  /* 0x0000009ca89c7223 */ /* 0x040fe200000100a5 */
[----:B------:R-:W-:Y:S01]  /*6300*/  FFMA.FTZ R165, R168, R151, -R4 ;  /* 0x00000097a8a57223 */ /* 0x000fe20000010804 */
[-C--:B0-----:R-:W-:Y:S01]  /*6310*/  FMUL.FTZ R151, R150, R155.reuse ;  /* 0x0000009b96977220 */ /* 0x081fe20000410000 */
[----:B------:R-:W-:Y:S01]  /*6320*/  FMUL.FTZ R155, R148, R155 ;  /* 0x0000009b949b7220 */ /* 0x000fe20000410000 */
[----:B------:R-:W-:Y:S01]  /*6330*/  FFMA.FTZ R201, R182, R199, -R201 ;  /* 0x000000c7b6c97223 */ /* 0x000fe200000108c9 */
[----:B------:R-:W-:Y:S01]  /*6340*/  FADD.FTZ R165, R194, R165 ;  /* 0x000000a5c2a57221 */ /* 0x000fe20000010000 */
[-C--:B-1----:R-:W-:Y:S01]  /*6350*/  FFMA.FTZ R4, R148, R153.reuse, -R151 ;  /* 0x0000009994047223 */ /* 0x082fe20000010897 */
[----:B------:R-:W-:Y:S01]  /*6360*/  FFMA.FTZ R6, R150, R153, R155 ;  /* 0x0000009996067223 */ /* 0x000fe2000001009b */
[----:B------:R-:W-:Y:S01]  /*6370*/  FADD.FTZ R153, R193, R156 ;  /* 0x0000009cc1997221 */ /* 0x000fe20000010000 */
[C---:B------:R-:W-:Y:S01]  /*6380*/  FMUL.FTZ R151, R184.reuse, R165 ;  /* 0x000000a5b8977220 */ /* 0x040fe20000410000 */
[----:B------:R-:W-:Y:S01]  /*6390*/  @P1 FADD.FTZ R149, R149, R4 ;  /* 0x0000000495951221 */ /* 0x000fe20000010000 */
[----:B------:R-:W-:Y:S01]  /*63a0*/  @P1 FADD.FTZ R147, R147, R6 ;  /* 0x0000000693931221 */ /* 0x000fe20000010000 */
[-C--:B------:R-:W-:Y:S01]  /*63b0*/  FMUL.FTZ R155, R184, R153.reuse ;  /* 0x00000099b89b7220 */ /* 0x080fe20000410000 */
[----:B------:R-:W-:Y:S01]  /*63c0*/  FFMA.FTZ R4, R182, R153, R151 ;  /* 0x00000099b6047223 */ /* 0x000fe20000010097 */
[----:B------:R-:W-:Y:S01]  /*63d0*/  FMUL.FTZ R199, R180, R201 ;  /* 0x000000c9b4c77220 */ /* 0x000fe20000410000 */
[-C--:B---3--:R-:W-:Y:S01]  /*63e0*/  FMUL.FTZ R151, R148, R7.reuse ;  /* 0x0000000794977220 */ /* 0x088fe20000410000 */
[----:B------:R-:W0:Y:S01]  /*63f0*/  SHFL.UP PT, R153, R147, 0x4, RZ ;  /* 0x0480000093997989 */ /* 0x000e2200000e00ff */
[----:B------:R-:W-:Y:S01]  /*6400*/  FMUL.FTZ R7, R150, R7 ;  /* 0x0000000796077220 */ /* 0x000fe20000410000 */
[----:B------:R-:W-:Y:S01]  /*6410*/  FFMA.FTZ R199, R178, R167, R199 ;  /* 0x000000a7b2c77223 */ /* 0x000fe200000100c7 */
[----:B----4-:R-:W-:Y:S01]  /*6420*/  @P1 FFMA.FTZ R150, R150, R5, R151 ;  /* 0x0000000596961223 */ /* 0x010fe20000010097 */
[----:B------:R-:W-:Y:S01]  /*6430*/  FMUL.FTZ R167, R180, R167 ;  /* 0x000000a7b4a77220 */ /* 0x000fe20000410000 */
[----:B------:R-:W1:Y:S01]  /*6440*/  SHFL.UP PT, R151, R149, 0x4, RZ ;  /* 0x0480000095977989 */ /* 0x000e6200000e00ff */
[----:B------:R-:W-:Y:S01]  /*6450*/  @P1 FFMA.FTZ R148, R148, R5, -R7 ;  /* 0x0000000594941223 */ /* 0x000fe20000010807 */
[----:B------:R-:W-:Y:S01]  /*6460*/  FFMA.FTZ R155, R182, R165, -R155 ;  /* 0x000000a5b69b7223 */ /* 0x000fe2000001089b */
[----:B------:R-:W-:Y:S01]  /*6470*/  FFMA.FTZ R167, R178, R201, -R167 ;  /* 0x000000c9b2a77223 */ /* 0x000fe200000108a7 */
[----:B------:R-:W3:Y:S01]  /*6480*/  SHFL.UP PT, R7, R150, 0x4, RZ ;  /* 0x0480000096077989 */ /* 0x000ee200000e00ff */
[----:B------:R-:W-:Y:S01]  /*6490*/  FMUL.FTZ R6, R176, R199 ;  /* 0x000000c7b0067220 */ /* 0x000fe20000410000 */
[----:B------:R-:W-:Y:S01]  /*64a0*/  FADD.FTZ R165, R192, R155 ;  /* 0x0000009bc0a57221 */ /* 0x000fe20000010000 */
[----:B------:R-:W-:Y:S01]  /*64b0*/  FADD.FTZ R155, R191, R4 ;  /* 0x00000004bf9b7221 */ /* 0x000fe20000010000 */
[----:B------:R-:W4:Y:S01]  /*64c0*/  SHFL.UP PT, R5, R148, 0x4, RZ ;  /* 0x0480000094057989 */ /* 0x000f2200000e00ff */
[-C--:B------:R-:W-:Y:S01]  /*64d0*/  FFMA.FTZ R156, R175, R167.reuse, -R6 ;  /* 0x000000a7af9c7223 */ /* 0x080fe20000010806 */
[----:B------:R-:W-:Y:S01]  /*64e0*/  FMUL.FTZ R4, R176, R167 ;  /* 0x000000a7b0047220 */ /* 0x000fe20000410000 */
[C---:B------:R-:W-:Y:S01]  /*64f0*/  FMUL.FTZ R167, R180.reuse, R165 ;  /* 0x000000a5b4a77220 */ /* 0x040fe20000410000 */
[----:B------:R-:W-:Y:S01]  /*6500*/  FMUL.FTZ R6, R180, R155 ;  /* 0x0000009bb4067220 */ /* 0x000fe20000410000 */
[----:B------:R-:W-:Y:S01]  /*6510*/  ISETP.GE.AND P1, PT, R35, 0x4, PT ;  /* 0x000000042300780c */ /* 0x000fe20003f26270 */
[----:B------:R-:W-:Y:S01]  /*6520*/  FFMA.FTZ R199, R175, R199, R4 ;  /* 0x000000c7afc77223 */ /* 0x000fe20000010004 */
[C---:B------:R-:W-:Y:S01]  /*6530*/  FFMA.FTZ R4, R178.reuse, R155, R167 ;  /* 0x0000009bb2047223 */ /* 0x040fe200000100a7 */
[----:B------:R-:W-:Y:S01]  /*6540*/  FFMA.FTZ R165, R178, R165, -R6 ;  /* 0x000000a5b2a57223 */ /* 0x000fe20000010806 */
[----:B------:R-:W-:Y:S01]  /*6550*/  FMUL.FTZ R201, R173, R156 ;  /* 0x0000009cadc97220 */ /* 0x000fe20000410000 */
[-C--:B0-----:R-:W-:Y:S01]  /*6560*/  FMUL.FTZ R155, R150, R153.reuse ;  /* 0x00000099969b7220 */ /* 0x081fe20000410000 */
[----:B------:R-:W-:Y:S01]  /*6570*/  FMUL.FTZ R153, R148, R153 ;  /* 0x0000009994997220 */ /* 0x000fe20000410000 */
[----:B------:R-:W-:Y:S01]  /*6580*/  FADD.FTZ R165, R190, R165 ;  /* 0x000000a5bea57221 */ /* 0x000fe20000010000 */
[----:B------:R-:W-:Y:S01]  /*6590*/  FADD.FTZ R154, R189, R4 ;  /* 0x00000004bd9a7221 */ /* 0x000fe20000010000 */
[----:B------:R-:W-:Y:S01]  /*65a0*/  FFMA.FTZ R201, R170, R199, R201 ;  /* 0x000000c7aac97223 */ /* 0x000fe200000100c9 */
[-C--:B-1----:R-:W-:Y:S01]  /*65b0*/  FFMA.FTZ R6, R150, R151.reuse, R153 ;  /* 0x0000009796067223 */ /* 0x082fe20000010099 */
[----:B------:R-:W-:Y:S01]  /*65c0*/  FFMA.FTZ R4, R148, R151, -R155 ;  /* 0x0000009794047223 */ /* 0x000fe2000001089b */
[----:B------:R-:W-:Y:S01]  /*65d0*/  FMUL.FTZ R158, R176, R165 ;  /* 0x000000a5b09e7220 */ /* 0x000fe20000410000 */
[----:B------:R-:W-:Y:S01]  /*65e0*/  FMUL.FTZ R199, R173, R199 ;  /* 0x000000c7adc77220 */ /* 0x000fe20000410000 */
[-C--:B---3--:R-:W-:Y:S01]  /*65f0*/  FMUL.FTZ R151, R150, R7.reuse ;  /* 0x0000000796977220 */ /* 0x088fe20000410000 */
[----:B------:R-:W-:Y:S01]  /*6600*/  FMUL.FTZ R7, R148, R7 ;  /* 0x0000000794077220 */ /* 0x000fe20000410000 */
[----:B------:R-:W-:Y:S01]  /*6610*/  @P1 FADD.FTZ R147, R147, R6 ;  /* 0x0000000693931221 */ /* 0x000fe20000010000 */
[-C--:B------:R-:W-:Y:S01]  /*6620*/  FFMA.FTZ R158, R175, R154.reuse, R158 ;  /* 0x0000009aaf9e7223 */ /* 0x080fe2000001009e */
[----:B------:R-:W-:Y:S01]  /*6630*/  FMUL.FTZ R154, R176, R154 ;  /* 0x0000009ab09a7220 */ /* 0x000fe20000410000 */
[----:B----4-:R-:W-:Y:S01]  /*6640*/  @P1 FFMA.FTZ R150, R150, R5, R7 ;  /* 0x0000000596961223 */ /* 0x010fe20000010007 */
[----:B------:R-:W-:Y:S01]  /*6650*/  @P1 FADD.FTZ R149, R149, R4 ;  /* 0x0000000495951221 */ /* 0x000fe20000010000 */
[----:B------:R-:W0:Y:S01]  /*6660*/  SHFL.UP PT, R153, R147, 0x8, RZ ;  /* 0x0500000093997989 */ /* 0x000e2200000e00ff */
[----:B------:R-:W-:Y:S01]  /*6670*/  FFMA.FTZ R165, R175, R165, -R154 ;  /* 0x000000a5afa57223 */ /* 0x000fe2000001089a */
[----:B------:R-:W-:Y:S01]  /*6680*/  @P1 FFMA.FTZ R148, R148, R5, -R151 ;  /* 0x0000000594941223 */ /* 0x000fe20000010897 */
[----:B------:R-:W-:Y:S01]  /*6690*/  FADD.FTZ R158, R187, R158 ;  /* 0x0000009ebb9e7221 */ /* 0x000fe20000010000 */
[----:B------:R-:W1:Y:S01]  /*66a0*/  SHFL.UP PT, R7, R150, 0x8, RZ ;  /* 0x0500000096077989 */ /* 0x000e6200000e00ff */
[----:B------:R-:W-:Y:S01]  /*66b0*/  FADD.FTZ R165, R188, R165 ;  /* 0x000000a5bca57221 */ /* 0x000fe20000010000 */
[C---:B------:R-:W-:Y:S01]  /*66c0*/  FFMA.FTZ R199, R170.reuse, R156, -R199 ;  /* 0x0000009caac77223 */ /* 0x040fe200000108c7 */
[CC--:B------:R-:W-:Y:S01]  /*66d0*/  FMUL.FTZ R167, R173.reuse, R158.reuse ;  /* 0x0000009eada77220 */ /* 0x0c0fe20000410000 */
[----:B------:R-:W3:Y:S01]  /*66e0*/  SHFL.UP PT, R151, R149, 0x8, RZ ;  /* 0x0500000095977989 */ /* 0x000ee200000e00ff */
[----:B------:R-:W-:Y:S01]  /*66f0*/  FMUL.FTZ R155, R173, R165 ;  /* 0x000000a5ad9b7220 */ /* 0x000fe20000410000 */
[C---:B------:R-:W-:Y:S01]  /*6700*/  FMUL.FTZ R6, R129.reuse, R201 ;  /* 0x000000c981067220 */ /* 0x040fe20000410000 */
[C---:B------:R-:W-:Y:S01]  /*6710*/  FFMA.FTZ R4, R170.reuse, R165, -R167 ;  /* 0x000000a5aa047223 */ /* 0x040fe200000108a7 */
[----:B------:R-:W4:Y:S01]  /*6720*/  SHFL.UP PT, R5, R148, 0x8, RZ ;  /* 0x0500000094057989 */ /* 0x000f2200000e00ff */
[----:B------:R-:W-:Y:S01]  /*6730*/  FFMA.FTZ R155, R170, R158, R155 ;  /* 0x0000009eaa9b7223 */ /* 0x000fe2000001009b */
[-C--:B------:R-:W-:Y:S01]  /*6740*/  FMUL.FTZ R203, R129, R199.reuse ;  /* 0x000000c781cb7220 */ /* 0x080fe20000410000 */
[----:B------:R-:W-:Y:S01]  /*6750*/  FADD.FTZ R4, R171, R4 ;  /* 0x00000004ab047221 */ /* 0x000fe20000010000 */
[----:B------:R-:W-:Y:S01]  /*6760*/  FFMA.FTZ R6, R134, R199, -R6 ;  /* 0x000000c786067223 */ /* 0x000fe20000010806 */
[----:B------:R-:W-:Y:S01]  /*6770*/  ISETP.GE.AND P1, PT, R35, 0x8, PT ;  /* 0x000000082300780c */ /* 0x000fe20003f26270 */
[----:B------:R-:W-:Y:S01]  /*6780*/  FADD.FTZ R155, R126, R155 ;  /* 0x0000009b7e9b7221 */ /* 0x000fe20000010000 */
[C---:B------:R-:W-:Y:S01]  /*6790*/  FMUL.FTZ R165, R129.reuse, R4 ;  /* 0x0000000481a57220 */ /* 0x040fe20000410000 */
[----:B------:R-:W-:Y:S01]  /*67a0*/  FFMA.FTZ R203, R134, R201, R203 ;  /* 0x000000c986cb7223 */ /* 0x000fe200000100cb */
[----:B------:R-:W-:Y:S01]  /*67b0*/  FMUL.FTZ R154, R124, R6 ;  /* 0x000000067c9a7220 */ /* 0x000fe20000410000 */
[-C--:B------:R-:W-:Y:S01]  /*67c0*/  FMUL.FTZ R167, R129, R155.reuse ;  /* 0x0000009b81a77220 */ /* 0x080fe20000410000 */
[----:B------:R-:W-:Y:S01]  /*67d0*/  FFMA.FTZ R165, R134, R155, R165 ;  /* 0x0000009b86a57223 */ /* 0x000fe200000100a5 */
[----:B0-----:R-:W-:Y:S01]  /*67e0*/  FMUL.FTZ R155, R148, R153 ;  /* 0x00000099949b7220 */ /* 0x001fe20000410000 */
[-C--:B------:R-:W-:Y:S01]  /*67f0*/  FMUL.FTZ R199, R124, R203.reuse ;  /* 0x000000cb7cc77220 */ /* 0x080fe20000410000 */
[C---:B------:R-:W-:Y:S01]  /*6800*/  FFMA.FTZ R203, R133.reuse, R203, R154 ;  /* 0x000000cb85cb7223 */ /* 0x040fe2000001009a */
[----:B------:R-:W-:Y:S01]  /*6810*/  FFMA.FTZ R156, R134, R4, -R167 ;  /* 0x00000004869c7223 */ /* 0x000fe200000108a7 */
[C---:B------:R-:W-:Y:S01]  /*6820*/  FMUL.FTZ R153, R150.reuse, R153 ;  /* 0x0000009996997220 */ /* 0x040fe20000410000 */
[-C--:B-1----:R-:W-:Y:S01]  /*6830*/  FMUL.FTZ R4, R150, R7.reuse ;  /* 0x0000000796047220 */ /* 0x082fe20000410000 */
[----:B------:R-:W-:Y:S01]  /*6840*/  FMUL.FTZ R7, R148, R7 ;  /* 0x0000000794077220 */ /* 0x000fe20000410000 */
[----:B------:R-:W-:Y:S01]  /*6850*/  FFMA.FTZ R199, R133, R6, -R199 ;  /* 0x0000000685c77223 */ /* 0x000fe200000108c7 */
[-C--:B---3--:R-:W-:Y:S01]  /*6860*/  FFMA.FTZ R154, R150, R151.reuse, R155 ;  /* 0x00000097969a7223 */ /* 0x088fe2000001009b */
[----:B------:R-:W-:Y:S01]  /*6870*/  FFMA.FTZ R6, R148, R151, -R153 ;  /* 0x0000009794067223 */ /* 0x000fe20000010899 */
[----:B------:R-:W-:Y:S01]  /*6880*/  FADD.FTZ R156, R145, R156 ;  /* 0x0000009c919c7221 */ /* 0x000fe20000010000 */
[----:B------:R-:W-:Y:S01]  /*6890*/  FADD.FTZ R165, R146, R165 ;  /* 0x000000a592a57221 */ /* 0x000fe20000010000 */
[----:B------:R-:W-:Y:S01]  /*68a0*/  @P1 FADD.FTZ R147, R147, R154 ;  /* 0x0000009a93931221 */ /* 0x000fe20000010000 */
[-C--:B----4-:R-:W-:Y:S01]  /*68b0*/  @P1 FFMA.FTZ R150, R150, R5.reuse, R7 ;  /* 0x0000000596961223 */ /* 0x090fe20000010007 */
[----:B------:R-:W-:Y:S01]  /*68c0*/  @P1 FADD.FTZ R149, R149, R6 ;  /* 0x0000000695951221 */ /* 0x000fe20000010000 */
[----:B------:R-:W-:Y:S01]  /*68d0*/  @P1 FFMA.FTZ R148, R148, R5, -R4 ;  /* 0x0000000594941223 */ /* 0x000fe20000010804 */
[C---:B------:R-:W-:Y:S01]  /*68e0*/  FMUL.FTZ R155, R131.reuse, R199 ;  /* 0x000000c7839b7220 */ /* 0x040fe20000410000 */
[----:B------:R-:W0:Y:S01]  /*68f0*/  SHFL.UP PT, R153, R147, 0x10, RZ ;  /* 0x0600000093997989 */ /* 0x000e2200000e00ff */
[CC--:B------:R-:W-:Y:S01]  /*6900*/  FMUL.FTZ R4, R124.reuse, R156.reuse ;  /* 0x0000009c7c047220 */ /* 0x0c0fe20000410000 */
[----:B------:R-:W-:Y:S01]  /*6910*/  FMUL.FTZ R6, R124, R165 ;  /* 0x000000a57c067220 */ /* 0x000fe20000410000 */
[-C--:B------:R-:W-:Y:S01]  /*6920*/  FMUL.FTZ R154, R131, R203.reuse ;  /* 0x000000cb839a7220 */ /* 0x080fe20000410000 */
[----:B------:R-:W1:Y:S01]  /*6930*/  SHFL.UP PT, R7, R150, 0x10, RZ ;  /* 0x0600000096077989 */ /* 0x000e6200000e00ff */
[C---:B------:R-:W-:Y:S01]  /*6940*/  FFMA.FTZ R203, R132.reuse, R203, R155 ;  /* 0x000000cb84cb7223 */ /* 0x040fe2000001009b */
[C---:B------:R-:W-:Y:S01]  /*6950*/  FFMA.FTZ R4, R133.reuse, R165, R4 ;  /* 0x000000a585047223 */ /* 0x040fe20000010004 */
[----:B------:R-:W-:Y:S01]  /*6960*/  FFMA.FTZ R155, R133, R156, -R6 ;  /* 0x0000009c859b7223 */ /* 0x000fe20000010806 */
[----:B------:R-:W3:Y:S01]  /*6970*/  SHFL.UP PT, R151, R149, 0x10, RZ ;  /* 0x0600000095977989 */ /* 0x000ee200000e00ff */
[----:B------:R-:W-:Y:S01]  /*6980*/  FFMA.FTZ R199, R132, R199, -R154 ;  /* 0x000000c784c77223 */ /* 0x000fe2000001089a */
[----:B------:R-:W-:Y:S01]  /*6990*/  FADD.FTZ R4, R143, R4 ;  /* 0x000000048f047221 */ /* 0x000fe20000010000 */
[----:B------:R-:W-:Y:S01]  /*69a0*/  FADD.FTZ R155, R144, R155 ;  /* 0x0000009b909b7221 */ /* 0x000fe20000010000 */
[----:B------:R-:W4:Y:S01]  /*69b0*/  SHFL.UP PT, R5, R148, 0x10, RZ ;  /* 0x0600000094057989 */ /* 0x000f2200000e00ff */
[C---:B------:R-:W-:Y:S01]  /*69c0*/  FMUL.FTZ R154, R128.reuse, R203 ;  /* 0x000000cb809a7220 */ /* 0x040fe20000410000 */
[CC--:B------:R-:W-:Y:S01]  /*69d0*/  FMUL.FTZ R6, R131.reuse, R4.reuse ;  /* 0x0000000483067220 */ /* 0x0c0fe20000410000 */
[----:B------:R-:W-:Y:S01]  /*69e0*/  FMUL.FTZ R165, R131, R155 ;  /* 0x0000009b83a57220 */ /* 0x000fe20000410000 */
[-C--:B------:R-:W-:Y:S01]  /*69f0*/  FMUL.FTZ R167, R128, R199.reuse ;  /* 0x000000c780a77220 */ /* 0x080fe20000410000 */
[----:B------:R-:W-:Y:S01]  /*6a00*/  FFMA.FTZ R160, R140, R199, -R154 ;  /* 0x000000c78ca07223 */ /* 0x000fe2000001089a */
[C---:B------:R-:W-:Y:S01]  /*6a10*/  FFMA.FTZ R156, R132.reuse, R155, -R6 ;  /* 0x0000009b849c7223 */ /* 0x040fe20000010806 */
[----:B------:R-:W-:Y:S01]  /*6a20*/  FFMA.FTZ R165, R132, R4, R165 ;  /* 0x0000000484a57223 */ /* 0x000fe200000100a5 */
[----:B------:R-:W-:Y:S01]  /*6a30*/  FFMA.FTZ R158, R140, R203, R167 ;  /* 0x000000cb8c9e7223 */ /* 0x000fe200000100a7 */
[----:B------:R-:W-:-:S02]  /*6a40*/  PLOP3.LUT P1, PT, PT, PT, UP0, 0x80, 0x8 ;  /* 0x000000000008781c */ /* 0x000fc40003f2f008 */
[----:B------:R-:W-:Y:S01]  /*6a50*/  FADD.FTZ R165, R142, R165 ;  /* 0x000000a58ea57221 */ /* 0x000fe20000010000 */
[-C--:B0-----:R-:W-:Y:S01]  /*6a60*/  FMUL.FTZ R155, R150, R153.reuse ;  /* 0x00000099969b7220 */ /* 0x081fe20000410000 */
[----:B------:R-:W-:Y:S01]  /*6a70*/  FMUL.FTZ R153, R148, R153 ;  /* 0x0000009994997220 */ /* 0x000fe20000410000 */
[----:B------:R-:W-:Y:S01]  /*6a80*/  ISETP.NE.OR P1, PT, R36, RZ, P1 ;  /* 0x000000ff2400720c */ /* 0x000fe20000f25670 */
[-C--:B-1----:R-:W-:Y:S01]  /*6a90*/  FMUL.FTZ R4, R150, R7.reuse ;  /* 0x0000000796047220 */ /* 0x082fe20000410000 */
[C---:B------:R-:W-:Y:S01]  /*6aa0*/  FMUL.FTZ R7, R148.reuse, R7 ;  /* 0x0000000794077220 */ /* 0x040fe20000410000 */
[----:B--2---:R-:W-:Y:S01]  /*6ab0*/  SHFL.IDX PT, R3, R3, RZ, 0x1f ;  /* 0x00001fff03037589 */ /* 0x004fe200000e0000 */
[-C--:B---3--:R-:W-:Y:S01]  /*6ac0*/  FFMA.FTZ R6, R148, R151.reuse, -R155 ;  /* 0x0000009794067223 */ /* 0x088fe2000001089b */
[----:B------:R-:W-:Y:S01]  /*6ad0*/  FFMA.FTZ R154, R150, R151, R153 ;  /* 0x00000097969a7223 */ /* 0x000fe20000010099 */
[----:B------:R-:W-:Y:S01]  /*6ae0*/  FADD.FTZ R153, R141, R156 ;  /* 0x0000009c8d997221 */ /* 0x000fe20000010000 */
[----:B------:R0:W-:Y:S01]  /*6af0*/  SHFL.IDX PT, R151, R2, RZ, 0x1f ;  /* 0x00001fff02977589 */ /* 0x0001e200000e0000 */
[-C--:B----4-:R-:W-:Y:S01]  /*6b00*/  @P3 FFMA.FTZ R148, R148, R5.reuse, -R4 ;  /* 0x0000000594943223 */ /* 0x090fe20000010804 */
[----:B------:R-:W-:Y:S01]  /*6b10*/  @P3 FFMA.FTZ R150, R150, R5, R7 ;  /* 0x0000000596963223 */ /* 0x000fe20000010007 */
[----:B------:R-:W-:Y:S01]  /*6b20*/  FMUL.FTZ R155, R128, R153 ;  /* 0x00000099809b7220 */ /* 0x000fe20000410000 */
[----:B------:R-:W-:Y:S01]  /*6b30*/  @P3 FADD.FTZ R147, R147, R154 ;  /* 0x0000009a93933221 */ /* 0x000fe20000010000 */
[----:B------:R-:W-:Y:S01]  /*6b40*/  @P3 FADD.FTZ R149, R149, R6 ;  /* 0x0000000695953221 */ /* 0x000fe20000010000 */
[----:B------:R-:W-:Y:S01]  /*6b50*/  FMUL.FTZ R154, R123, R158 ;  /* 0x0000009e7b9a7220 */ /* 0x000fe20000410000 */
[----:B------:R-:W1:Y:S01]  /*6b60*/  SHFL.UP PT, R148, R148, 0x1, RZ ;  /* 0x0420000094947989 */ /* 0x000e6200000e00ff */
[-C--:B------:R-:W-:Y:S01]  /*6b70*/  FFMA.FTZ R155, R140, R165.reuse, R155 ;  /* 0x000000a58c9b7223 */ /* 0x080fe2000001009b */
[----:B------:R-:W-:Y:S01]  /*6b80*/  FMUL.FTZ R165, R128, R165 ;  /* 0x000000a580a57220 */ /* 0x000fe20000410000 */
[-C--:B------:R-:W-:Y:S01]  /*6b90*/  FFMA.FTZ R199, R139, R160.reuse, -R154 ;  /* 0x000000a08bc77223 */ /* 0x080fe2000001089a */
[----:B------:R-:W2:Y:S01]  /*6ba0*/  SHFL.UP PT, R150, R150, 0x1, RZ ;  /* 0x0420000096967989 */ /* 0x000ea200000e00ff */
[----:B------:R-:W-:Y:S01]  /*6bb0*/  FMUL.FTZ R160, R123, R160 ;  /* 0x000000a07ba07220 */ /* 0x000fe20000410000 */
[----:B------:R-:W-:Y:S01]  /*6bc0*/  FFMA.FTZ R154, R140, R153, -R165 ;  /* 0x000000998c9a7223 */ /* 0x000fe200000108a5 */
[----:B------:R-:W-:Y:S01]  /*6bd0*/  FADD.FTZ R156, R122, R155 ;  /* 0x0000009b7a9c7221 */ /* 0x000fe20000010000 */
[----:B------:R-:W3:Y:S01]  /*6be0*/  SHFL.UP PT, R147, R147, 0x1, RZ ;  /* 0x0420000093937989 */ /* 0x000ee200000e00ff */
[----:B------:R-:W-:Y:S01]  /*6bf0*/  FFMA.FTZ R153, R139, R158, R160 ;  /* 0x0000009e8b997223 */ /* 0x000fe200000100a0 */
[C---:B------:R-:W-:Y:S01]  /*6c00*/  FMUL.FTZ R155, R130.reuse, R199 ;  /* 0x000000c7829b7220 */ /* 0x040fe20000410000 */
[----:B------:R-:W-:Y:S01]  /*6c10*/  FADD.FTZ R154, R125, R154 ;  /* 0x0000009a7d9a7221 */ /* 0x000fe20000010000 */
[----:B------:R-:W4:Y:S01]  /*6c20*/  SHFL.UP PT, R149, R149, 0x1, RZ ;  /* 0x0420000095957989 */ /* 0x000f2200000e00ff */
[-C--:B------:R-:W-:Y:S01]  /*6c30*/  FMUL.FTZ R160, R130, R153.reuse ;  /* 0x0000009982a07220 */ /* 0x080fe20000410000 */
[----:B------:R-:W-:Y:S01]  /*6c40*/  FFMA.FTZ R200, R138, R153, R155 ;  /* 0x000000998ac87223 */ /* 0x000fe2000001009b */
[C---:B------:R-:W-:Y:S01]  /*6c50*/  FMUL.FTZ R158, R123.reuse, R156 ;  /* 0x0000009c7b9e7220 */ /* 0x040fe20000410000 */
[-C--:B------:R-:W-:Y:S01]  /*6c60*/  FMUL.FTZ R153, R123, R154.reuse ;  /* 0x0000009a7b997220 */ /* 0x080fe20000410000 */
[----:B------:R-:W-:Y:S01]  /*6c70*/  HFMA2 R5, -RZ, RZ, 0, 0 ;  /* 0x00000000ff057431 */ /* 0x000fe200000001ff */
[----:B------:R-:W-:Y:S01]  /*6c80*/  MOV R4, 0x3f800000 ;  /* 0x3f80000000047802 */ /* 0x000fe20000000f00 */
[C---:B------:R-:W-:Y:S01]  /*6c90*/  FFMA.FTZ R158, R139.reuse, R154, -R158 ;  /* 0x0000009a8b9e7223 */ /* 0x040fe2000001089e */
[----:B------:R-:W-:Y:S01]  /*6ca0*/  FFMA.FTZ R156, R139, R156, R153 ;  /* 0x0000009c8b9c7223 */ /* 0x000fe20000010099 */
[----:B------:R-:W-:-:S02]  /*6cb0*/  CS2R R6, SRZ ;  /* 0x0000000000067805 */ /* 0x000fc4000001ff00 */
[----:B0-----:R-:W-:Y:S01]  /*6cc0*/  @!P1 LEA R2, R121, UR24, 0x4 ;  /* 0x0000001879029c11 */ /* 0x001fe2000f8e20ff */
[----:B------:R-:W-:Y:S01]  /*6cd0*/  FADD.FTZ R165, R135, R158 ;  /* 0x0000009e87a57221 */ /* 0x000fe20000010000 */
[----:B-1----:R-:W-:Y:S01]  /*6ce0*/  FMUL.FTZ R155, R148, R3 ;  /* 0x00000003949b7220 */ /* 0x002fe20000410000 */
[----:B------:R-:W-:Y:S01]  /*6cf0*/  FFMA.FTZ R199, R138, R199, -R160 ;  /* 0x000000c78ac77223 */ /* 0x000fe200000108a0 */
[----:B------:R-:W0:Y:S01]  /*6d00*/  SHFL.DOWN PT, R154, R200, 0x1, 0x1f ;  /* 0x08201f00c89a7f89 */ /* 0x000e2200000e0000 */
[----:B------:R-:W-:Y:S01]  /*6d10*/  FMUL.FTZ R167, R130, R165 ;  /* 0x000000a582a77220 */ /* 0x000fe20000410000 */
[C---:B--2---:R-:W-:Y:S01]  /*6d20*/  FMUL.FTZ R153, R150.reuse, R3 ;  /* 0x0000000396997220 */ /* 0x044fe20000410000 */
[-C--:B------:R-:W-:Y:S01]  /*6d30*/  FFMA.FTZ R150, R150, R151.reuse, R155 ;  /* 0x0000009796967223 */ /* 0x080fe2000001009b */
[----:B------:R-:W-:Y:S01]  /*6d40*/  FADD.FTZ R155, R127, R156 ;  /* 0x0000009c7f9b7221 */ /* 0x000fe20000010000 */
[----:B------:R1:W2:Y:S01]  /*6d50*/  @!P1 LDS.128 R4, [R2+0x1980] ;  /* 0x0019800002049984 */ /* 0x0002a20000000c00 */
[----:B------:R-:W-:Y:S01]  /*6d60*/  FFMA.FTZ R148, R148, R151, -R153 ;  /* 0x0000009794947223 */ /* 0x000fe20000010899 */
[----:B------:R-:W-:Y:S01]  /*6d70*/  ISETP.NE.AND P1, PT, R197, 0x1f, PT ;  /* 0x0000001fc500780c */ /* 0x000fe20003f25270 */
[----:B---3--:R-:W-:Y:S01]  /*6d80*/  @P2 FADD.FTZ R3, R147, R150 ;  /* 0x0000009693032221 */ /* 0x008fe20000010000 */
[----:B------:R-:W-:Y:S01]  /*6d90*/  FFMA.FTZ R150, R138, R155, R167 ;  /* 0x0000009b8a967223 */ /* 0x000fe200000100a7 */
[----:B----4-:R-:W-:-:S02]  /*6da0*/  @P2 FADD.FTZ R151, R149, R148 ;  /* 0x0000009495972221 */ /* 0x010fc40000010000 */
[C---:B------:R-:W-:Y:S01]  /*6db0*/  FMUL.FTZ R147, R17.reuse, R3 ;  /* 0x0000000311937220 */ /* 0x040fe20000410000 */
[----:B-1----:R-:W-:Y:S01]  /*6dc0*/  FMUL.FTZ R2, R130, R155 ;  /* 0x0000009b82027220 */ /* 0x002fe20000410000 */
[----:B------:R-:W-:Y:S01]  /*6dd0*/  FMUL.FTZ R148, R17, R151 ;  /* 0x0000009711947220 */ /* 0x000fe20000410000 */
[----:B------:R-:W-:Y:S02]  /*6de0*/  FADD.FTZ R201, R137, R150 ;  /* 0x0000009689c97221 */ /* 0x000fe40000010000 */
[----:B------:R-:W-:Y:S01]  /*6df0*/  FFMA.FTZ R165, R138, R165, -R2 ;  /* 0x000000a58aa57223 */ /* 0x000fe20000010802 */
[C---:B------:R-:W-:Y:S01]  /*6e00*/  FFMA.FTZ R2, R16.reuse, R151, -R147 ;  /* 0x0000009710027223 */ /* 0x040fe20000010893 */
[----:B------:R-:W-:Y:S01]  /*6e10*/  FFMA.FTZ R3, R16, R3, R148 ;  /* 0x0000000310037223 */ /* 0x000fe20000010094 */
[----:B------:R1:W3:Y:S01]  /*6e20*/  SHFL.DOWN PT, R149, R201, 0x1, 0x1f ;  /* 0x08201f00c9957f89 */ /* 0x0002e200000e0000 */
[----:B------:R-:W-:-:S03]  /*6e30*/  FADD.FTZ R202, R136, R165 ;  /* 0x000000a588ca7221 */ /* 0x000fc60000010000 */
[----:B------:R1:W4:Y:S04]  /*6e40*/  SHFL.DOWN PT, R16, R199, 0x1, 0x1f ;  /* 0x08201f00c7107f89 */ /* 0x00032800000e0000 */
[----:B------:R1:W0:Y:S01]  /*6e50*/  SHFL.DOWN PT, R150, R202, 0x1, 0x1f ;  /* 0x08201f00ca967f89 */ /* 0x00022200000e0000 */
[----:B------:R-:W-:Y:S05]  /*6e60*/  @!P1 BRA `(.L_x_12511) ;  /* 0x0000000000289947 */ /* 0x000fea0003800000 */
[CC--:B0-----:R-:W-:Y:S01]  /*6e70*/  FMUL.FTZ R147, R199.reuse, R150.reuse ;  /* 0x00000096c7937220 */ /* 0x0c1fe20000410000 */
[C---:B------:R-:W-:Y:S01]  /*6e80*/  FMUL.FTZ R150, R200.reuse, R150 ;  /* 0x00000096c8967220 */ /* 0x040fe20000410000 */
[CC--:B----4-:R-:W-:Y:S01]  /*6e90*/  FMUL.FTZ R17, R199.reuse, R16.reuse ;  /* 0x00000010c7117220 */ /* 0x0d0fe20000410000 */
[C---:B------:R-:W-:Y:S01]  /*6ea0*/  FMUL.FTZ R16, R200.reuse, R16 ;  /* 0x00000010c8107220 */ /* 0x040fe20000410000 */
[-C--:B---3--:R-:W-:Y:S01]  /*6eb0*/  FFMA.FTZ R148, R200, R149.reuse, -R147 ;  /* 0x00000095c8947223 */ /* 0x088fe20000010893 */
[----:B------:R-:W-:Y:S01]  /*6ec0*/  FFMA.FTZ R147, R199, R149, R150 ;  /* 0x00000095c7937223 */ /* 0x000fe20000010096 */
[C---:B------:R-:W-:Y:S01]  /*6ed0*/  FFMA.FTZ R200, R154.reuse, R200, -R17 ;  /* 0x000000c89ac87223 */ /* 0x040fe20000010811 */
[----:B-1----:R-:W-:Y:S01]  /*6ee0*/  FFMA.FTZ R199, R154, R199, R16 ;  /* 0x000000c79ac77223 */ /* 0x002fe20000010010 */
[----:B------:R-:W-:Y:S01]  /*6ef0*/  FADD.FTZ R201, R201, R148 ;  /* 0x00000094c9c97221 */ /* 0x000fe20000010000 */
[----:B------:R-:W-:-:S07]  /*6f00*/  FADD.FTZ R202, R202, R147 ;  /* 0x00000093caca7221 */ /* 0x000fce0000010000 */
.L_x_12511:
[----:B------:R-:W-:Y:S05]  /*6f10*/  BSYNC.RECONVERGENT B0 ;  /* 0x0000000000007941 */ /* 0x000fea0003800200 */
.L_x_12510:
[----:B------:R-:W-:Y:S01]  /*6f20*/  ISETP.GT.U32.AND P1, PT, R197, 0x1d, PT ;  /* 0x0000001dc500780c */ /* 0x000fe20003f24070 */
[----:B------:R-:W-:Y:S01]  /*6f30*/  FADD.FTZ R159, R159, R2 ;  /* 0x000000029f9f7221 */ /* 0x000fe20000010000 */
[----:B------:R-:W-:Y:S01]  /*6f40*/  FADD.FTZ R3, RZ, R3 ;  /* 0x00000003ff037221 */ /* 0x000fe20000010000 */
[----:B0-----:R0:W0:Y:S01]  /*6f50*/  SHFL.DOWN PT, R154, R200, 0x2, 0x1f ;  /* 0x08401f00c89a7f89 */ /* 0x00102200000e0000 */
[----:B------:R-:W-:Y:S01]  /*6f60*/  BSSY.RECONVERGENT B0, `(.L_x_12512) ;  /* 0x0000011000007945 */ /* 0x000fe20003800200 */
[C---:B------:R-:W-:Y:S01]  /*6f70*/  FMUL.FTZ R17, R130.reuse, R159 ;  /* 0x0000009f82117220 */ /* 0x040fe20000410000 */
[----:B------:R-:W-:Y:S01]  /*6f80*/  FMUL.FTZ R2, R130, R3 ;  /* 0x0000000382027220 */ /* 0x000fe20000410000 */
[----:B----4-:R4:W0:Y:S04]  /*6f90*/  SHFL.DOWN PT, R16, R199, 0x2, 0x1f ;  /* 0x08401f00c7107f89 */ /* 0x01082800000e0000 */
[----:B------:R4:W0:Y:S04]  /*6fa0*/  SHFL.DOWN PT, R151, R201, 0x2, 0x1f ;  /* 0x08401f00c9977f89 */ /* 0x00082800000e0000 */
[----:B------:R4:W0:Y:S01]  /*6fb0*/  SHFL.DOWN PT, R150, R202, 0x2, 0x1f ;  /* 0x08401f00ca967f89 */ /* 0x00082200000e0000 */
[----:B------:R-:W-:Y:S05]  /*6fc0*/  @P1 BRA `(.L_x_12513) ;  /* 0x0000000000281947 */ /* 0x000fea0003800000 */
[CC--:B0--3--:R-:W-:Y:S01]  /*6fd0*/  FMUL.FTZ R149, R199.reuse, R150.reuse ;  /* 0x00000096c7957220 */ /* 0x0c9fe20000410000 */
[C---:B------:R-:W-:Y:S01]  /*6fe0*/  FMUL.FTZ R150, R200.reuse, R150 ;  /* 0x00000096c8967220 */ /* 0x040fe20000410000 */
[CC--:B------:R-:W-:Y:S01]  /*6ff0*/  FMUL.FTZ R147, R199.reuse, R16.reuse ;  /* 0x00000010c7937220 */ /* 0x0c0fe20000410000 */
[C---:B------:R-:W-:Y:S01]  /*7000*/  FMUL.FTZ R16, R200.reuse, R16 ;  /* 0x00000010c8107220 */ /* 0x040fe20000410000 */
[CC--:B------:R-:W-:Y:S01]  /*7010*/  FFMA.FTZ R148, R200.reuse, R151.reuse, -R149 ;  /* 0x00000097c8947223 */ /* 0x0c0fe20000010895 */
[C---:B------:R-:W-:Y:S01]  /*7020*/  FFMA.FTZ R149, R199.reuse, R151, R150 ;  /* 0x00000097c7957223 */ /* 0x040fe20000010096 */
[-C--:B------:R-:W-:Y:S01]  /*7030*/  FFMA.FTZ R200, R200, R154.reuse, -R147 ;  /* 0x0000009ac8c87223 */ /* 0x080fe20000010893 */
[----:B-1--4-:R-:W-:Y:S01]  /*7040*/  FFMA.FTZ R199, R199, R154, R16 ;  /* 0x0000009ac7c77223 */ /* 0x012fe20000010010 */
[----:B------:R-:W-:Y:S01]  /*7050*/  FADD.FTZ R201, R201, R148 ;  /* 0x00000094c9c97221 */ /* 0x000fe20000010000 */
[----:B------:R-:W-:-:S07]  /*7060*/  FADD.FTZ R202, R202, R149 ;  /* 0x00000095caca7221 */ /* 0x000fce0000010000 */
.L_x_12513:
[----:B------:R-:W-:Y:S05]  /*7070*/  BSYNC.RECONVERGENT B0 ;  /* 0x0000000000007941 */ /* 0x000fea0003800200 */
.L_x_12512:
[----:B------:R-:W-:Y:S01]  /*7080*/  ISETP.GT.U32.AND P1, PT, R197, 0x1b, PT ;  /* 0x0000001bc500780c */ /* 0x000fe20003f24070 */
[C---:B0-----:R-:W-:Y:S01]  /*7090*/  FFMA.FTZ R16, R138.reuse, R3, R17 ;  /* 0x000000038a107223 */ /* 0x041fe20000010011 */
[----:B------:R-:W-:Y:S01]  /*70a0*/  FFMA.FTZ R17, R138, R159, -R2 ;  /* 0x0000009f8a117223 */ /* 0x000fe20000010802 */
[----:B------:R0:W0:Y:S01]  /*70b0*/  SHFL.DOWN PT, R158, R200, 0x4, 0x1f ;  /* 0x08801f00c89e7f89 */ /* 0x00002200000e0000 */
[----:B------:R-:W-:Y:S01]  /*70c0*/  BSSY.RECONVERGENT B0, `(.L_x_12514) ;  /* 0x0000013000007945 */ /* 0x000fe20003800200 */
[----:B------:R-:W-:Y:S01]  /*70d0*/  FADD.FTZ R2, RZ, R16 ;  /* 0x00000010ff027221 */ /* 0x000fe20000010000 */
[----:B------:R-:W-:Y:S01]  /*70e0*/  FFMA.FTZ R156, R54, R69, R17 ;  /* 0x00000045369c7223 */ /* 0x000fe20000010011 */
[----:B------:R0:W0:Y:S02]  /*70f0*/  SHFL.DOWN PT, R148, R199, 0x4, 0x1f ;  /* 0x08801f00c7947f89 */ /* 0x00002400000e0000 */
[C---:B------:R-:W-:Y:S01]  /*7100*/  FMUL.FTZ R16, R123.reuse, R2 ;  /* 0x000000027b107220 */ /* 0x040fe20000410000 */
[----:B------:R-:W-:Y:S01]  /*7110*/  FMUL.FTZ R17, R123, R156 ;  /* 0x0000009c7b117220 */ /* 0x000fe20000410000 */
        /* <DEDUP_REMOVED lines=13> */
.L_x_12515:
[----:B------:R-:W-:Y:S05]  /*71f0*/  BSYNC.RECONVERGENT B0 ;  /* 0x0000000000007941 */ /* 0x000fea0003800200 */
.L_x_12514:
[----:B------:R-:W-:Y:S01]  /*7200*/  ISETP.GT.U32.AND P1, PT, R197, 0x17, PT ;  /* 0x00000017c500780c */ /* 0x000fe20003f24070 */
[C---:B------:R-:W-:Y:S01]  /*7210*/  FFMA.FTZ R16, R139.reuse, R156, -R16 ;  /* 0x0000009c8b107223 */ /* 0x040fe20000010810 */
[----:B------:R-:W-:Y:S01]  /*7220*/  FFMA.FTZ R17, R139, R2, R17 ;  /* 0x000000028b117223 */ /* 0x000fe20000010011 */
[----:B------:R1:W1:Y:S01]  /*7230*/  SHFL.DOWN PT, R160, R200, 0x8, 0x1f ;  /* 0x09001f00c8a07f89 */ /* 0x00026200000e0000 */
[----:B------:R-:W-:Y:S01]  /*7240*/  BSSY.RECONVERGENT B0, `(.L_x_12516) ;  /* 0x0000014000007945 */ /* 0x000fe20003800200 */
[----:B0-----:R-:W-:Y:S01]  /*7250*/  FFMA.FTZ R154, R53, R68, R16 ;  /* 0x00000044359a7223 */ /* 0x001fe20000010010 */
[----:B------:R-:W-:Y:S01]  /*7260*/  FADD.FTZ R17, RZ, R17 ;  /* 0x00000011ff117221 */ /* 0x000fe20000010000 */
[----:B------:R0:W0:Y:S01]  /*7270*/  SHFL.DOWN PT, R148, R199, 0x8, 0x1f ;  /* 0x09001f00c7947f89 */ /* 0x00002200000e0000 */
[----:B------:R-:W-:Y:S01]  /*7280*/  ISETP.GT.U32.AND P2, PT, R197, 0xf, PT ;  /* 0x0000000fc500780c */ /* 0x000fe20003f44070 */
[C---:B------:R-:W-:Y:S01]  /*7290*/  FMUL.FTZ R16, R128.reuse, R154 ;  /* 0x0000009a80107220 */ /* 0x040fe20000410000 */
[----:B------:R-:W-:Y:S01]  /*72a0*/  FMUL.FTZ R147, R128, R17 ;  /* 0x0000001180937220 */ /* 0x000fe20000410000 */
[----:B------:R0:W0:Y:S04]  /*72b0*/  SHFL.DOWN PT, R153, R201, 0x8, 0x1f ;  /* 0x09001f00c9997f89 */ /* 0x00002800000e0000 */
[----:B------:R0:W0:Y:S01]  /*72c0*/  SHFL.DOWN PT, R158, R202, 0x8, 0x1f ;  /* 0x09001f00ca9e7f89 */ /* 0x00002200000e0000 */
[----:B------:R-:W-:Y:S05]  /*72d0*/  @P1 BRA `(.L_x_12517) ;  /* 0x0000000000281947 */ /* 0x000fea0003800000 */
[CC--:B0-----:R-:W-:Y:S01]  /*72e0*/  FMUL.FTZ R151, R199.reuse, R158.reuse ;  /* 0x0000009ec7977220 */ /* 0x0c1fe20000410000 */
[C---:B------:R-:W-:Y:S01]  /*72f0*/  FMUL.FTZ R158, R200.reuse, R158 ;  /* 0x0000009ec89e7220 */ /* 0x040fe20000410000 */
[CC--:B---3--:R-:W-:Y:S01]  /*7300*/  FMUL.FTZ R149, R199.reuse, R148.reuse ;  /* 0x00000094c7957220 */ /* 0x0c8fe20000410000 */
[C---:B------:R-:W-:Y:S01]  /*7310*/  FMUL.FTZ R148, R200.reuse, R148 ;  /* 0x00000094c8947220 */ /* 0x040fe20000410000 */
[CC--:B------:R-:W-:Y:S01]  /*7320*/  FFMA.FTZ R150, R200.reuse, R153.reuse, -R151 ;  /* 0x00000099c8967223 */ /* 0x0c0fe20000010897 */
[C---:B------:R-:W-:Y:S01]  /*7330*/  FFMA.FTZ R151, R199.reuse, R153, R158 ;  /* 0x00000099c7977223 */ /* 0x040fe2000001009e */
[-C--:B-1----:R-:W-:Y:S01]  /*7340*/  FFMA.FTZ R200, R200, R160.reuse, -R149 ;  /* 0x000000a0c8c87223 */ /* 0x082fe20000010895 */
[----:B----4-:R-:W-:Y:S01]  /*7350*/  FFMA.FTZ R199, R199, R160, R148 ;  /* 0x000000a0c7c77223 */ /* 0x010fe20000010094 */
[----:B------:R-:W-:Y:S01]  /*7360*/  FADD.FTZ R201, R201, R150 ;  /* 0x00000096c9c97221 */ /* 0x000fe20000010000 */
[----:B------:R-:W-:-:S07]  /*7370*/  FADD.FTZ R202, R202, R151 ;  /* 0x00000097caca7221 */ /* 0x000fce0000010000 */
.L_x_12517:
[----:B------:R-:W-:Y:S05]  /*7380*/  BSYNC.RECONVERGENT B0 ;  /* 0x0000000000007941 */ /* 0x000fea0003800200 */
.L_x_12516:
        /* <DEDUP_REMOVED lines=18> */
.L_x_12519:
[----:B------:R-:W-:Y:S05]  /*74b0*/  BSYNC.RECONVERGENT B0 ;  /* 0x0000000000007941 */ /* 0x000fea0003800200 */
.L_x_12518:
[----:B------:R-:W-:Y:S01]  /*74c0*/  FFMA.FTZ R151, R52, R67, R147 ;  /* 0x0000004334977223 */ /* 0x000fe20000010093 */
[----:B------:R-:W-:Y:S01]  /*74d0*/  FADD.FTZ R147, RZ, R16 ;  /* 0x00000010ff937221 */ /* 0x000fe20000010000 */
[----:B------:R-:W-:Y:S01]  /*74e0*/  SHFL.DOWN PT, R204, R199, 0x1, 0x1f ;  /* 0x08201f00c7cc7f89 */ /* 0x000fe200000e0000 */
[----:B------:R-:W-:Y:S01]  /*74f0*/  ISETP.NE.AND P1, PT, R36, 0x1f, PT ;  /* 0x0000001f2400780c */ /* 0x000fe20003f25270 */
[C---:B------:R-:W-:Y:S01]  /*7500*/  FMUL.FTZ R16, R131.reuse, R151 ;  /* 0x0000009783107220 */ /* 0x040fe20000410000 */
[-C--:B---3--:R-:W-:Y:S01]  /*7510*/  FMUL.FTZ R149, R131, R147.reuse ;  /* 0x0000009383957220 */ /* 0x088fe20000410000 */
[----:B--2---:R-:W2:Y:S01]  /*7520*/  SHFL.IDX PT, R165, R7, RZ, 0x1f ;  /* 0x00001fff07a57589 */ /* 0x004ea200000e0000 */
[C---:B------:R-:W-:Y:S01]  /*7530*/  ISETP.GT.AND P2, PT, R35.reuse, 0x1e, PT ;  /* 0x0000001e2300780c */ /* 0x040fe20003f44270 */
[C---:B------:R-:W-:Y:S01]  /*7540*/  FFMA.FTZ R16, R132.reuse, R147, R16 ;  /* 0x0000009384107223 */ /* 0x040fe20000010010 */
[----:B------:R-:W-:Y:S01]  /*7550*/  FFMA.FTZ R149, R132, R151, -R149 ;  /* 0x0000009784957223 */ /* 0x000fe20000010895 */
[----:B0-----:R-:W0:Y:S01]  /*7560*/  SHFL.DOWN PT, R158, R200, 0x1, 0x1f ;  /* 0x08201f00c89e7f89 */ /* 0x001e2200000e0000 */
[----:B------:R-:W-:Y:S01]  /*7570*/  ISETP.GT.AND P3, PT, R35, 0xf, PT ;  /* 0x0000000f2300780c */ /* 0x000fe20003f64270 */
[----:B------:R-:W-:Y:S01]  /*7580*/  FADD.FTZ R16, RZ, R16 ;  /* 0x00000010ff107221 */ /* 0x000fe20000010000 */
[----:B------:R-:W-:Y:S01]  /*7590*/  FFMA.FTZ R153, R50, R65, R149 ;  /* 0x0000004132997223 */ /* 0x000fe20000010095 */
[----:B-1----:R-:W1:Y:S01]  /*75a0*/  SHFL.IDX PT, R160, R6, RZ, 0x1f ;  /* 0x00001fff06a07589 */ /* 0x002e6200000e0000 */
[----:B------:R-:W-:Y:S01]  /*75b0*/  BSSY.RECONVERGENT B0, `(.L_x_12520) ;  /* 0x0000218000007945 */ /* 0x000fe20003800200 */
[CC--:B------:R-:W-:Y:S01]  /*75c0*/  FMUL.FTZ R148, R124.reuse, R16.reuse ;  /* 0x000000107c947220 */ /* 0x0c0fe20000410000 */
[-C--:B------:R-:W-:Y:S01]  /*75d0*/  FMUL.FTZ R150, R124, R153.reuse ;  /* 0x000000997c967220 */ /* 0x080fe20000410000 */
[----:B------:R-:W3:Y:S02]  /*75e0*/  SHFL.DOWN PT, R206, R201, 0x1, 0x1f ;  /* 0x08201f00c9ce7f89 */ /* 0x000ee400000e0000 */
[C---:B------:R-:W-:Y:S01]  /*75f0*/  FFMA.FTZ R148, R133.reuse, R153, -R148 ;  /* 0x0000009985947223 */ /* 0x040fe20000010894 */
[----:B------:R-:W-:Y:S01]  /*7600*/  FFMA.FTZ R149, R133, R16, R150 ;  /* 0x0000001085957223 */ /* 0x000fe20000010096 */
[----:B------:R-:W5:Y:S02]  /*7610*/  SHFL.DOWN PT, R208, R202, 0x1, 0x1f ;  /* 0x08201f00cad07f89 */ /* 0x000f6400000e0000 */
[----:B------:R-:W-:Y:S01]  /*7620*/  FFMA.FTZ R150, R49, R66, R148 ;  /* 0x0000004231967223 */ /* 0x000fe20000010094 */
[----:B------:R-:W-:Y:S01]  /*7630*/  FADD.FTZ R149, RZ, R149 ;  /* 0x00000095ff957221 */ /* 0x000fe20000010000 */
[----:B----4-:R-:W4:Y:S02]  /*7640*/  SHFL.IDX PT, R199, R199, RZ, 0x1f ;  /* 0x00001fffc7c77589 */ /* 0x010f2400000e0000 */
[CC--:B------:R-:W-:Y:S01]  /*7650*/  FMUL.FTZ R148, R129.reuse, R150.reuse ;  /* 0x0000009681947220 */ /* 0x0c0fe20000410000 */
[----:B------:R-:W-:Y:S01]  /*7660*/  FMUL.FTZ R155, R129, R149 ;  /* 0x00000095819b7220 */ /* 0x000fe20000410000 */
[----:B--2---:R-:W-:Y:S01]  /*7670*/  @P1 FMUL.FTZ R167, R204, R165 ;  /* 0x000000a5cca71220 */ /* 0x004fe20000410000 */
[----:B------:R-:W2:Y:S01]  /*7680*/  SHFL.IDX PT, R200, R200, RZ, 0x1f ;  /* 0x00001fffc8c87589 */ /* 0x000ea200000e0000 */
[C---:B------:R-:W-:Y:S01]  /*7690*/  FFMA.FTZ R148, R134.reuse, R149, R148 ;  /* 0x0000009586947223 */ /* 0x040fe20000010094 */
[----:B------:R-:W-:Y:S01]  /*76a0*/  FFMA.FTZ R155, R134, R150, -R155 ;  /* 0x00000096869b7223 */ /* 0x000fe2000001089b */
[----:B0-----:R-:W-:Y:S01]  /*76b0*/  @P1 FMUL.FTZ R203, R158, R165 ;  /* 0x000000a59ecb1220 */ /* 0x001fe20000410000 */
[----:B------:R-:W0:Y:S01]  /*76c0*/  SHFL.IDX PT, R201, R201, RZ, 0x1f ;  /* 0x00001fffc9c97589 */ /* 0x000e2200000e0000 */
[----:B------:R-:W-:Y:S01]  /*76d0*/  FADD.FTZ R148, RZ, R148 ;  /* 0x00000094ff947221 */ /* 0x000fe20000010000 */
[----:B------:R-:W-:Y:S01]  /*76e0*/  FFMA.FTZ R155, R48, R61, R155 ;  /* 0x0000003d309b7223 */ /* 0x000fe2000001009b */
[-C--:B-1----:R-:W-:Y:S01]  /*76f0*/  @P1 FFMA.FTZ R167, R158, R160.reuse, -R167 ;  /* 0x000000a09ea71223 */ /* 0x082fe200000108a7 */
[----:B------:R-:W-:Y:S01]  /*7700*/  @P1 FFMA.FTZ R203, R204, R160, R203 ;  /* 0x000000a0cccb1223 */ /* 0x000fe200000100cb */
[----:B------:R-:W-:Y:S01]  /*7710*/  FMUL.FTZ R158, R173, R148 ;  /* 0x00000094ad9e7220 */ /* 0x000fe20000410000 */
[----:B------:R-:W1:Y:S01]  /*7720*/  SHFL.IDX PT, R202, R202, RZ, 0x1f ;  /* 0x00001fffcaca7589 */ /* 0x000e6200000e0000 */
[----:B---3--:R-:W-:-:S02]  /*7730*/  @P1 FADD.FTZ R160, R206, R167 ;  /* 0x000000a7cea01221 */ /* 0x008fc40000010000 */
[----:B------:R-:W-:Y:S01]  /*7740*/  FFMA.FTZ R158, R170, R155, -R158 ;  /* 0x0000009baa9e7223 */ /* 0x000fe2000001089e */
[----:B-----5:R-:W-:Y:S01]  /*7750*/  @P1 FADD.FTZ R165, R208, R203 ;  /* 0x000000cbd0a51221 */ /* 0x020fe20000010000 */
[-C--:B------:R-:W-:Y:S01]  /*7760*/  FMUL.FTZ R204, R160, R15.reuse ;  /* 0x0000000fa0cc7220 */ /* 0x080fe20000410000 */
[----:B------:R-:W-:Y:S02]  /*7770*/  ISETP.NE.AND P1, PT, R36, RZ, PT ;  /* 0x000000ff2400720c */ /* 0x000fe40003f25270 */
[----:B------:R-:W-:Y:S01]  /*7780*/  FMUL.FTZ R167, R165, R15 ;  /* 0x0000000fa5a77220 */ /* 0x000fe20000410000 */
[----:B------:R-:W-:Y:S01]  /*7790*/  FMUL.FTZ R15, R173, R155 ;  /* 0x0000009bad0f7220 */ /* 0x000fe20000410000 */
[-C--:B------:R-:W-:Y:S02]  /*77a0*/  FFMA.FTZ R204, R165, R14.reuse, -R204 ;  /* 0x0000000ea5cc7223 */ /* 0x080fe400000108cc */
[----:B------:R-:W-:Y:S01]  /*77b0*/  FFMA.FTZ R14, R160, R14, R167 ;  /* 0x0000000ea00e7223 */ /* 0x000fe200000100a7 */
[----:B------:R-:W-:Y:S01]  /*77c0*/  FFMA.FTZ R160, R170, R148, R15 ;  /* 0x00000094aaa07223 */ /* 0x000fe2000001000f */
[----:B------:R-:W-:-:S02]  /*77d0*/  FADD.FTZ R15, R163, R204 ;  /* 0x000000cca30f7221 */ /* 0x000fc40000010000 */
[----:B------:R-:W-:Y:S01]  /*77e0*/  FADD.FTZ R14, R157, R14 ;  /* 0x0000000e9d0e7221 */ /* 0x000fe20000010000 */
        /* <DEDUP_REMOVED lines=80> */
[----:B----4-:R-:W-:Y:S01]  /*7cf0*/  FMUL.FTZ R191, R199, R7 ;  /* 0x00000007c7bf7220 */ /* 0x010fe20000410000 */
[----:B------:R-:W-:Y:S01]  /*7d00*/  FFMA.FTZ R180, R185, R181, -R180 ;  /* 0x000000b5b9b47223 */ /* 0x000fe200000108b4 */
[----:B------:R-:W-:Y:S01]  /*7d10*/  FADD.FTZ R189, R189, R182 ;  /* 0x000000b6bdbd7221 */ /* 0x000fe20000010000 */
[----:B------:R-:W-:Y:S01]  /*7d20*/  FADD.FTZ R190, R190, R193 ;  /* 0x000000c1bebe7221 */ /* 0x000fe20000010000 */
[----:B------:R-:W-:Y:S01]  /*7d30*/  FFMA.FTZ R185, R185, R179, R186 ;  /* 0x000000b3b9b97223 */ /* 0x000fe200000100ba */
[----:B--2---:R-:W-:Y:S01]  /*7d40*/  FFMA.FTZ R178, R200, R6, -R191 ;  /* 0x00000006c8b27223 */ /* 0x004fe200000108bf */
[C---:B------:R-:W-:Y:S01]  /*7d50*/  FMUL.FTZ R193, R176.reuse, R189 ;  /* 0x000000bdb0c17220 */ /* 0x040fe20000410000 */
[----:B------:R-:W-:Y:S01]  /*7d60*/  FMUL.FTZ R184, R176, R190 ;  /* 0x000000beb0b87220 */ /* 0x000fe20000410000 */
[C---:B------:R-:W-:Y:S01]  /*7d70*/  FMUL.FTZ R182, R199.reuse, R6 ;  /* 0x00000006c7b67220 */ /* 0x040fe20000410000 */
[C---:B------:R-:W-:Y:S01]  /*7d80*/  FMUL.FTZ R191, R199.reuse, R5 ;  /* 0x00000005c7bf7220 */ /* 0x040fe20000410000 */
[----:B------:R-:W-:Y:S01]  /*7d90*/  FMUL.FTZ R6, R199, R4 ;  /* 0x00000004c7067220 */ /* 0x000fe20000410000 */
[C---:B------:R-:W-:Y:S01]  /*7da0*/  FFMA.FTZ R184, R175.reuse, R189, R184 ;  /* 0x000000bdafb87223 */ /* 0x040fe200000100b8 */
[----:B------:R-:W-:Y:S01]  /*7db0*/  FFMA.FTZ R175, R175, R190, -R193 ;  /* 0x000000beafaf7223 */ /* 0x000fe200000108c1 */
[----:B------:R-:W-:Y:S01]  /*7dc0*/  FADD.FTZ R185, RZ, R185 ;  /* 0x000000b9ffb97221 */ /* 0x000fe20000010000 */
[----:B------:R-:W-:Y:S01]  /*7dd0*/  FFMA.FTZ R176, R83, R88, R180 ;  /* 0x0000005853b07223 */ /* 0x000fe200000100b4 */
[----:B------:R-:W-:Y:S01]  /*7de0*/  FADD.FTZ R187, R187, R184 ;  /* 0x000000b8bbbb7221 */ /* 0x000fe20000010000 */
[----:B------:R-:W-:Y:S01]  /*7df0*/  FADD.FTZ R175, R188, R175 ;  /* 0x000000afbcaf7221 */ /* 0x000fe20000010000 */
[C---:B------:R-:W-:Y:S01]  /*7e00*/  FFMA.FTZ R4, R200.reuse, R4, -R191 ;  /* 0x00000004c8047223 */ /* 0x040fe200000108bf */
[C---:B------:R-:W-:Y:S01]  /*7e10*/  FFMA.FTZ R5, R200.reuse, R5, R6 ;  /* 0x00000005c8057223 */ /* 0x040fe20000010006 */
[----:B------:R-:W-:Y:S01]  /*7e20*/  FMUL.FTZ R193, R173, R187 ;  /* 0x000000bbadc17220 */ /* 0x000fe20000410000 */
[----:B------:R-:W-:Y:S01]  /*7e30*/  FFMA.FTZ R7, R200, R7, R182 ;  /* 0x00000007c8077223 */ /* 0x000fe200000100b6 */
[----:B0-----:R-:W-:Y:S01]  /*7e40*/  FADD.FTZ R6, R201, R178 ;  /* 0x000000b2c9067221 */ /* 0x001fe20000010000 */
[C---:B------:R-:W-:Y:S01]  /*7e50*/  FMUL.FTZ R191, R174.reuse, R185 ;  /* 0x000000b9aebf7220 */ /* 0x040fe20000410000 */
[-C--:B------:R-:W-:Y:S01]  /*7e60*/  FMUL.FTZ R180, R173, R175.reuse ;  /* 0x000000afadb47220 */ /* 0x080fe20000410000 */
[-C--:B------:R-:W-:Y:S01]  /*7e70*/  FMUL.FTZ R178, R174, R176.reuse ;  /* 0x000000b0aeb27220 */ /* 0x080fe20000410000 */
[----:B------:R-:W-:Y:S01]  /*7e80*/  FFMA.FTZ R182, R170, R175, -R193 ;  /* 0x000000afaab67223 */ /* 0x000fe200000108c1 */
[----:B------:R-:W-:Y:S01]  /*7e90*/  FFMA.FTZ R174, R172, R176, -R191 ;  /* 0x000000b0acae7223 */ /* 0x000fe200000108bf */
[----:B------:R-:W-:Y:S01]  /*7ea0*/  FFMA.FTZ R173, R170, R187, R180 ;  /* 0x000000bbaaad7223 */ /* 0x000fe200000100b4 */
[----:B------:R-:W-:Y:S01]  /*7eb0*/  FFMA.FTZ R172, R172, R185, R178 ;  /* 0x000000b9acac7223 */ /* 0x000fe200000100b2 */
[----:B------:R-:W-:Y:S01]  /*7ec0*/  FADD.FTZ R170, R171, R182 ;  /* 0x000000b6abaa7221 */ /* 0x000fe20000010000 */
[----:B------:R-:W-:Y:S01]  /*7ed0*/  FFMA.FTZ R178, R0, R159, RZ ;  /* 0x0000009f00b27223 */ /* 0x000fe200000100ff */
[----:B-1----:R-:W-:Y:S01]  /*7ee0*/  FADD.FTZ R7, R202, R7 ;  /* 0x00000007ca077221 */ /* 0x002fe20000010000 */
[----:B------:R-:W-:Y:S01]  /*7ef0*/  @!P1 LEA R184, R121, UR24, 0x4 ;  /* 0x0000001879b89c11 */ /* 0x000fe2000f8e20ff */
[----:B------:R-:W-:Y:S01]  /*7f00*/  FFMA.FTZ R191, R0, -R3, RZ ;  /* 0x8000000300bf7223 */ /* 0x000fe200000100ff */
[----:B------:R-:W-:Y:S01]  /*7f10*/  FADD.FTZ R126, R126, R173 ;  /* 0x000000ad7e7e7221 */ /* 0x000fe20000010000 */
[----:B------:R-:W-:Y:S01]  /*7f20*/  FMUL.FTZ R171, R129, R170 ;  /* 0x000000aa81ab7220 */ /* 0x000fe20000410000 */
[C---:B------:R-:W-:Y:S01]  /*7f30*/  FFMA.FTZ R178, R105.reuse, R156, R178 ;  /* 0x0000009c69b27223 */ /* 0x040fe200000100b2 */
[----:B------:R-:W-:Y:S01]  /*7f40*/  FFMA.FTZ R180, R105, -R2, R191 ;  /* 0x8000000269b47223 */ /* 0x000fe200000100bf */
[----:B------:R0:W-:Y:S01]  /*7f50*/  @!P1 STS.128 [R184+0x1980], R4 ;  /* 0x00198004b8009388 */ /* 0x0001e20000000c00 */
[-C--:B------:R-:W-:Y:S01]  /*7f60*/  FMUL.FTZ R129, R129, R126.reuse ;  /* 0x0000007e81817220 */ /* 0x080fe20000410000 */
[----:B------:R-:W-:Y:S01]  /*7f70*/  FFMA.FTZ R171, R134, R126, R171 ;  /* 0x0000007e86ab7223 */ /* 0x000fe200000100ab */
[----:B------:R-:W-:Y:S01]  /*7f80*/  FFMA.FTZ R180, R107, -R17, R180 ;  /* 0x800000116bb47223 */ /* 0x000fe200000100b4 */
[----:B------:R-:W-:Y:S01]  /*7f90*/  FFMA.FTZ R156, R54, -R69, R156 ;  /* 0x80000045369c7223 */ /* 0x000fe2000001009c */
[----:B------:R-:W-:Y:S01]  /*7fa0*/  FFMA.FTZ R134, R134, R170, -R129 ;  /* 0x000000aa86867223 */ /* 0x000fe20000010881 */
[----:B------:R-:W-:Y:S01]  /*7fb0*/  FADD.FTZ R146, R146, R171 ;  /* 0x000000ab92927221 */ /* 0x000fe20000010000 */
[----:B------:R-:W-:-:S02]  /*7fc0*/  FFMA.FTZ R174, R87, R90, R174 ;  /* 0x0000005a57ae7223 */ /* 0x000fc400000100ae */
[----:B------:R-:W-:Y:S01]  /*7fd0*/  FADD.FTZ R145, R145, R134 ;  /* 0x0000008691917221 */ /* 0x000fe20000010000 */
[----:B0-----:R-:W-:Y:S01]  /*7fe0*/  FFMA.FTZ R5, R107, R154, R178 ;  /* 0x0000009a6b057223 */ /* 0x001fe200000100b2 */
[----:B------:R-:W-:Y:S01]  /*7ff0*/  FMUL.FTZ R4, R124, R146 ;  /* 0x000000927c047220 */ /* 0x000fe20000410000 */
[----:B------:R-:W-:Y:S01]  /*8000*/  FFMA.FTZ R154, R53, -R68, R154 ;  /* 0x80000044359a7223 */ /* 0x000fe2000001009a */
[----:B------:R-:W-:Y:S01]  /*8010*/  FMUL.FTZ R184, R162, R85 ;  /* 0x00000055a2b87220 */ /* 0x000fe20000410000 */
[C---:B------:R-:W-:Y:S01]  /*8020*/  FFMA.FTZ R6, R108.reuse, R151, R5 ;  /* 0x000000976c067223 */ /* 0x040fe20000010005 */
[----:B------:R-:W-:Y:S01]  /*8030*/  FFMA.FTZ R5, R108, -R147, R180 ;  /* 0x800000936c057223 */ /* 0x000fe200000100b4 */
[----:B------:R-:W-:Y:S01]  /*8040*/  FFMA.FTZ R7, R133, R145, -R4 ;  /* 0x0000009185077223 */ /* 0x000fe20000010804 */
[----:B------:R-:W-:Y:S01]  /*8050*/  FFMA.FTZ R151, R52, -R67, R151 ;  /* 0x8000004334977223 */ /* 0x000fe20000010097 */
[C---:B------:R-:W-:Y:S01]  /*8060*/  FFMA.FTZ R129, R109.reuse, R153, R6 ;  /* 0x000000996d817223 */ /* 0x040fe20000010006 */
[----:B------:R-:W-:Y:S01]  /*8070*/  FFMA.FTZ R6, R109, -R16, R5 ;  /* 0x800000106d067223 */ /* 0x000fe20000010005 */
[----:B------:R-:W-:Y:S01]  /*8080*/  FMUL.FTZ R5, R124, R145 ;  /* 0x000000917c057220 */ /* 0x000fe20000410000 */
[----:B------:R-:W-:Y:S01]  /*8090*/  FADD.FTZ R144, R144, R7 ;  /* 0x0000000790907221 */ /* 0x000fe20000010000 */
[C---:B------:R-:W-:Y:S01]  /*80a0*/  FFMA.FTZ R124, R110.reuse, R150, R129 ;  /* 0x000000966e7c7223 */ /* 0x040fe20000010081 */
[----:B------:R-:W-:Y:S01]  /*80b0*/  FFMA.FTZ R129, R110, -R149, R6 ;  /* 0x800000956e817223 */ /* 0x000fe20000010006 */
[----:B------:R-:W-:Y:S01]  /*80c0*/  FFMA.FTZ R4, R133, R146, R5 ;  /* 0x0000009285047223 */ /* 0x000fe20000010005 */
[----:B------:R-:W-:Y:S01]  /*80d0*/  FMUL.FTZ R5, R131, R144 ;  /* 0x0000009083057220 */ /* 0x000fe20000410000 */
[C---:B------:R-:W-:Y:S01]  /*80e0*/  FFMA.FTZ R7, R111.reuse, R155, R124 ;  /* 0x0000009b6f077223 */ /* 0x040fe2000001007c */
[----:B------:R-:W-:Y:S01]  /*80f0*/  FFMA.FTZ R6, R111, -R148, R129 ;  /* 0x800000946f067223 */ /* 0x000fe20000010081 */
[----:B------:R-:W-:Y:S01]  /*8100*/  FADD.FTZ R143, R143, R4 ;  /* 0x000000048f8f7221 */ /* 0x000fe20000010000 */
[----:B------:R-:W-:Y:S01]  /*8110*/  FFMA.FTZ R153, R50, -R65, R153 ;  /* 0x8000004132997223 */ /* 0x000fe20000010099 */
        /* <DEDUP_REMOVED lines=9> */
[C---:B------:R-:W-:Y:S01]  /*81b0*/  FMUL.FTZ R133, R9.reuse, R195 ;  /* 0x000000c309857220 */ /* 0x040fe20000410000 */
[----:B------:R-:W-:Y:S01]  /*81c0*/  FFMA.FTZ R5, R114, -R165, R4 ;  /* 0x800000a572057223 */ /* 0x000fe20000010004 */
[-C--:B------:R-:W-:Y:S01]  /*81d0*/  FMUL.FTZ R131, R9, R203.reuse ;  /* 0x000000cb09837220 */ /* 0x080fe20000410000 */
[----:B------:R-:W-:Y:S01]  /*81e0*/  FFMA.FTZ R7, R115, R206, R6 ;  /* 0x000000ce73077223 */ /* 0x000fe20000010006 */
[----:B------:R-:W-:Y:S01]  /*81f0*/  FFMA.FTZ R133, R8, R203, -R133 ;  /* 0x000000cb08857223 */ /* 0x000fe20000010885 */
[----:B------:R-:W-:Y:S01]  /*8200*/  FMUL.FTZ R203, R203, R84 ;  /* 0x00000054cbcb7220 */ /* 0x000fe20000410000 */
[----:B------:R-:W-:Y:S01]  /*8210*/  FADD.FTZ R141, R141, R132 ;  /* 0x000000848d8d7221 */ /* 0x000fe20000010000 */
[----:B------:R-:W-:Y:S01]  /*8220*/  FFMA.FTZ R5, R115, -R198, R5 ;  /* 0x800000c673057223 */ /* 0x000fe20000010005 */
[----:B------:R-:W-:Y:S01]  /*8230*/  FFMA.FTZ R132, R116, R208, R7 ;  /* 0x000000d074847223 */ /* 0x000fe20000010007 */
[-C--:B------:R-:W-:Y:S01]  /*8240*/  FFMA.FTZ R208, R41, -R84.reuse, R208 ;  /* 0x8000005429d07223 */ /* 0x080fe200000100d0 */
[----:B------:R-:W-:Y:S01]  /*8250*/  FMUL.FTZ R7, R195, R84 ;  /* 0x00000054c3077220 */ /* 0x000fe20000410000 */
[----:B------:R-:W-:Y:S01]  /*8260*/  FMUL.FTZ R171, R196, R203 ;  /* 0x000000cbc4ab7220 */ /* 0x000fe20000410000 */
[----:B------:R-:W-:Y:S01]  /*8270*/  FFMA.FTZ R131, R8, R195, R131 ;  /* 0x000000c308837223 */ /* 0x000fe20000010083 */
[----:B------:R-:W-:Y:S01]  /*8280*/  FFMA.FTZ R142, R116, -R196, R5 ;  /* 0x800000c4748e7223 */ /* 0x000fe20000010005 */
[----:B------:R-:W-:Y:S01]  /*8290*/  FADD.FTZ R98, R7, R98 ;  /* 0x0000006207627221 */ /* 0x000fe20000010000 */
[-C--:B------:R-:W-:Y:S01]  /*82a0*/  FFMA.FTZ R4, R208, R7.reuse, R171 ;  /* 0x00000007d0047223 */ /* 0x080fe200000100ab */
[----:B------:R-:W-:Y:S01]  /*82b0*/  FMUL.FTZ R5, R196, R7 ;  /* 0x00000007c4057220 */ /* 0x000fe20000410000 */
[----:B------:R-:W-:Y:S01]  /*82c0*/  FMUL.FTZ R7, R128, R141 ;  /* 0x0000008d80077220 */ /* 0x000fe20000410000 */
[----:B------:R-:W-:Y:S01]  /*82d0*/  FMUL.FTZ R131, R208, R131 ;  /* 0x00000083d0837220 */ /* 0x000fe20000410000 */
[-C--:B------:R-:W-:Y:S01]  /*82e0*/  FMUL.FTZ R128, R128, R129.reuse ;  /* 0x0000008180807220 */ /* 0x080fe20000410000 */
[-C--:B------:R-:W-:Y:S01]  /*82f0*/  FMUL.FTZ R171, R183, R42.reuse ;  /* 0x0000002ab7ab7220 */ /* 0x080fe20000410000 */
[----:B------:R-:W-:Y:S01]  /*8300*/  FFMA.FTZ R7, R140, R129, R7 ;  /* 0x000000818c077223 */ /* 0x000fe20000010007 */
[----:B------:R-:W-:Y:S01]  /*8310*/  FFMA.FTZ R196, R196, R133, R131 ;  /* 0x00000085c4c47223 */ /* 0x000fe20000010083 */
[----:B------:R-:W-:Y:S01]  /*8320*/  FFMA.FTZ R124, R140, R141, -R128 ;  /* 0x0000008d8c7c7223 */ /* 0x000fe20000010880 */
[-C--:B------:R-:W-:Y:S01]  /*8330*/  FFMA.FTZ R206, R43, -R42.reuse, R206 ;  /* 0x8000002a2bce7223 */ /* 0x080fe200000100ce */
[----:B------:R-:W-:Y:S01]  /*8340*/  FMUL.FTZ R131, R168, R42 ;  /* 0x0000002aa8837220 */ /* 0x000fe20000410000 */
[----:B------:R-:W-:Y:S01]  /*8350*/  FMUL.FTZ R173, R198, R171 ;  /* 0x000000abc6ad7220 */ /* 0x000fe20000410000 */
[----:B------:R-:W-:Y:S01]  /*8360*/  FADD.FTZ R124, R125, R124 ;  /* 0x0000007c7d7c7221 */ /* 0x000fe20000010000 */
[----:B------:R-:W-:Y:S01]  /*8370*/  FADD.FTZ R122, R122, R7 ;  /* 0x000000077a7a7221 */ /* 0x000fe20000010000 */
[----:B------:R-:W-:Y:S01]  /*8380*/  FADD.FTZ R97, R131, R97 ;  /* 0x0000006183617221 */ /* 0x000fe20000010000 */
[-C--:B------:R-:W-:Y:S01]  /*8390*/  FFMA.FTZ R6, R206, R131.reuse, R173 ;  /* 0x00000083ce067223 */ /* 0x080fe200000100ad */
[----:B------:R-:W-:Y:S01]  /*83a0*/  FMUL.FTZ R131, R198, R131 ;  /* 0x00000083c6837220 */ /* 0x000fe20000410000 */
[C---:B------:R-:W-:Y:S01]  /*83b0*/  FMUL.FTZ R128, R123.reuse, R124 ;  /* 0x0000007c7b807220 */ /* 0x040fe20000410000 */
[----:B------:R-:W-:Y:S01]  /*83c0*/  FMUL.FTZ R123, R123, R122 ;  /* 0x0000007a7b7b7220 */ /* 0x000fe20000410000 */
[----:B------:R-:W-:Y:S01]  /*83d0*/  FMUL.FTZ R133, R9, R168 ;  /* 0x000000a809857220 */ /* 0x000fe20000410000 */
[----:B------:R-:W-:Y:S01]  /*83e0*/  FFMA.FTZ R7, R206, R171, -R131 ;  /* 0x000000abce077223 */ /* 0x000fe20000010883 */
[----:B------:R-:W-:Y:S01]  /*83f0*/  FMUL.FTZ R131, R204, R86 ;  /* 0x00000056cc837220 */ /* 0x000fe20000410000 */
[C---:B------:R-:W-:Y:S01]  /*8400*/  FFMA.FTZ R128, R139.reuse, R122, R128 ;  /* 0x0000007a8b807223 */ /* 0x040fe20000010080 */
[----:B------:R-:W-:Y:S01]  /*8410*/  FFMA.FTZ R134, R139, R124, -R123 ;  /* 0x0000007c8b867223 */ /* 0x000fe2000001087b */
[----:B------:R-:W-:Y:S01]  /*8420*/  FFMA.FTZ R139, R117, R210, R132 ;  /* 0x000000d2758b7223 */ /* 0x000fe20000010084 */
[-C--:B------:R-:W-:Y:S01]  /*8430*/  FMUL.FTZ R123, R166, R86.reuse ;  /* 0x00000056a67b7220 */ /* 0x080fe20000410000 */
[----:B------:R-:W-:Y:S01]  /*8440*/  FFMA.FTZ R210, R81, -R86, R210 ;  /* 0x8000005651d27223 */ /* 0x000fe200000100d2 */
[----:B------:R-:W-:Y:S01]  /*8450*/  FMUL.FTZ R171, R194, R131 ;  /* 0x00000083c2ab7220 */ /* 0x000fe20000410000 */
[----:B------:R-:W-:Y:S01]  /*8460*/  FADD.FTZ R135, R135, R134 ;  /* 0x0000008687877221 */ /* 0x000fe20000010000 */
[----:B------:R-:W-:Y:S01]  /*8470*/  FADD.FTZ R95, R123, R95 ;  /* 0x0000005f7b5f7221 */ /* 0x000fe20000010000 */
[----:B------:R-:W-:Y:S01]  /*8480*/  FADD.FTZ R127, R127, R128 ;  /* 0x000000807f7f7221 */ /* 0x000fe20000010000 */
[-C--:B------:R-:W-:Y:S01]  /*8490*/  FFMA.FTZ R132, R210, R123.reuse, R171 ;  /* 0x0000007bd2847223 */ /* 0x080fe200000100ab */
[----:B------:R-:W-:Y:S01]  /*84a0*/  FMUL.FTZ R123, R194, R123 ;  /* 0x0000007bc27b7220 */ /* 0x000fe20000410000 */
[-C--:B------:R-:W-:Y:S01]  /*84b0*/  FFMA.FTZ R133, R8, R183.reuse, -R133 ;  /* 0x000000b708857223 */ /* 0x080fe20000010885 */
[C---:B------:R-:W-:Y:S01]  /*84c0*/  FMUL.FTZ R125, R9.reuse, R166 ;  /* 0x000000a6097d7220 */ /* 0x040fe20000410000 */
[C---:B------:R-:W-:Y:S01]  /*84d0*/  FMUL.FTZ R183, R9.reuse, R183 ;  /* 0x000000b709b77220 */ /* 0x040fe20000410000 */
[----:B------:R-:W-:Y:S01]  /*84e0*/  FFMA.FTZ R134, R210, R131, -R123 ;  /* 0x00000083d2867223 */ /* 0x000fe2000001087b */
[C---:B------:R-:W-:Y:S01]  /*84f0*/  FMUL.FTZ R123, R130.reuse, R135 ;  /* 0x00000087827b7220 */ /* 0x040fe20000410000 */
[----:B------:R-:W-:Y:S01]  /*8500*/  FMUL.FTZ R130, R130, R127 ;  /* 0x0000007f82827220 */ /* 0x000fe20000410000 */
[C---:B------:R-:W-:Y:S01]  /*8510*/  FFMA.FTZ R173, R8.reuse, R204, -R125 ;  /* 0x000000cc08ad7223 */ /* 0x040fe2000001087d */
[----:B------:R-:W-:Y:S01]  /*8520*/  FFMA.FTZ R183, R8, R168, R183 ;  /* 0x000000a808b77223 */ /* 0x000fe200000100b7 */
        /* <DEDUP_REMOVED lines=9> */
[-C--:B------:R-:W-:Y:S01]  /*85c0*/  FMUL.FTZ R130, R131, R70.reuse ;  /* 0x0000004683827220 */ /* 0x080fe20000410000 */
[-C--:B------:R-:W-:Y:S01]  /*85d0*/  FFMA.FTZ R128, R55, -R70.reuse, R159 ;  /* 0x8000004637807223 */ /* 0x080fe2000001009f */
[----:B------:R-:W-:Y:S01]  /*85e0*/  FMUL.FTZ R183, R135, R69 ;  /* 0x0000004587b77220 */ /* 0x000fe20000410000 */
[----:B------:R-:W-:Y:S01]  /*85f0*/  FMUL.FTZ R123, R137, R70 ;  /* 0x00000046897b7220 */ /* 0x000fe20000410000 */
[----:B------:R-:W-:Y:S01]  /*8600*/  FMUL.FTZ R159, R3, R130 ;  /* 0x00000082039f7220 */ /* 0x000fe20000410000 */
[----:B------:R-:W-:Y:S01]  /*8610*/  FFMA.FTZ R171, R117, -R194, R142 ;  /* 0x800000c275ab7223 */ /* 0x000fe2000001008e */
[----:B------:R-:W-:Y:S01]  /*8620*/  FFMA.FTZ R194, R194, R173, R125 ;  /* 0x000000adc2c27223 */ /* 0x000fe2000001007d */
[----:B------:R-:W-:Y:S01]  /*8630*/  FMUL.FTZ R125, R127, R69 ;  /* 0x000000457f7d7220 */ /* 0x000fe20000410000 */
[----:B------:R-:W-:Y:S01]  /*8640*/  FMUL.FTZ R173, R2, R183 ;  /* 0x000000b702ad7220 */ /* 0x000fe20000410000 */
[----:B------:R-:W-:Y:S01]  /*8650*/  FFMA.FTZ R159, R128, R123, R159 ;  /* 0x0000007b809f7223 */ /* 0x000fe2000001009f */
[-C--:B------:R-:W-:Y:S01]  /*8660*/  FMUL.FTZ R140, R124, R68.reuse ;  /* 0x000000447c8c7220 */ /* 0x080fe20000410000 */
[----:B------:R-:W-:Y:S01]  /*8670*/  FMUL.FTZ R133, R122, R68 ;  /* 0x000000447a857220 */ /* 0x000fe20000410000 */
[----:B------:R-:W-:Y:S01]  /*8680*/  FFMA.FTZ R136, R156, R125, R173 ;  /* 0x0000007d9c887223 */ /* 0x000fe200000100ad */
[----:B------:R-:W-:Y:S01]  /*8690*/  FADD.FTZ R159, RZ, R159 ;  /* 0x0000009fff9f7221 */ /* 0x000fe20000010000 */
[----:B------:R-:W-:Y:S01]  /*86a0*/  FMUL.FTZ R173, R3, R123 ;  /* 0x0000007b03ad7220 */ /* 0x000fe20000410000 */
[----:B------:R-:W-:Y:S01]  /*86b0*/  FMUL.FTZ R191, R2, R125 ;  /* 0x0000007d02bf7220 */ /* 0x000fe20000410000 */
[----:B------:R-:W-:Y:S01]  /*86c0*/  FMUL.FTZ R193, R17, R133 ;  /* 0x0000008511c17220 */ /* 0x000fe20000410000 */
[----:B------:R-:W-:Y:S01]  /*86d0*/  FADD.FTZ R136, R159, R136 ;  /* 0x000000889f887221 */ /* 0x000fe20000010000 */
[----:B------:R-:W-:Y:S01]  /*86e0*/  FMUL.FTZ R159, R17, R140 ;  /* 0x0000008c119f7220 */ /* 0x000fe20000410000 */
[----:B------:R-:W-:Y:S01]  /*86f0*/  FFMA.FTZ R173, R128, R130, -R173 ;  /* 0x0000008280ad7223 */ /* 0x000fe200000108ad */
[----:B------:R-:W-:Y:S01]  /*8700*/  FMUL.FTZ R130, R129, R67 ;  /* 0x0000004381827220 */ /* 0x000fe20000410000 */
[----:B------:R-:W-:Y:S01]  /*8710*/  FFMA.FTZ R138, R156, R183, -R191 ;  /* 0x000000b79c8a7223 */ /* 0x000fe200000108bf */
[C---:B------:R-:W-:Y:S01]  /*8720*/  FFMA.FTZ R159, R154.reuse, R133, R159 ;  /* 0x000000859a9f7223 */ /* 0x040fe2000001009f */
[----:B------:R-:W-:Y:S01]  /*8730*/  FADD.FTZ R173, RZ, R173 ;  /* 0x000000adffad7221 */ /* 0x000fe20000010000 */
[----:B------:R-:W-:Y:S01]  /*8740*/  FFMA.FTZ R193, R154, R140, -R193 ;  /* 0x0000008c9ac17223 */ /* 0x000fe200000108c1 */
[----:B------:R-:W-:Y:S01]  /*8750*/  FMUL.FTZ R140, R141, R67 ;  /* 0x000000438d8c7220 */ /* 0x000fe20000410000 */
[----:B------:R-:W-:Y:S01]  /*8760*/  FMUL.FTZ R142, R147, R130 ;  /* 0x00000082938e7220 */ /* 0x000fe20000410000 */
[----:B------:R-:W-:Y:S01]  /*8770*/  FADD.FTZ R159, R136, R159 ;  /* 0x0000009f889f7221 */ /* 0x000fe20000010000 */
[----:B------:R-:W-:Y:S01]  /*8780*/  FADD.FTZ R138, R173, R138 ;  /* 0x0000008aad8a7221 */ /* 0x000fe20000010000 */
[-C--:B------:R-:W-:Y:S01]  /*8790*/  FMUL.FTZ R136, R143, R65.reuse ;  /* 0x000000418f887220 */ /* 0x080fe20000410000 */
[----:B------:R-:W-:Y:S01]  /*87a0*/  FFMA.FTZ R173, R151, R140, -R142 ;  /* 0x0000008c97ad7223 */ /* 0x000fe2000001088e */
[----:B------:R-:W-:Y:S01]  /*87b0*/  FMUL.FTZ R142, R144, R65 ;  /* 0x00000041908e7220 */ /* 0x000fe20000410000 */
[----:B------:R-:W-:Y:S01]  /*87c0*/  FADD.FTZ R138, R138, R193 ;  /* 0x000000c18a8a7221 */ /* 0x000fe20000010000 */
[C---:B------:R-:W-:Y:S01]  /*87d0*/  FMUL.FTZ R178, R16.reuse, R136 ;  /* 0x0000008810b27220 */ /* 0x040fe20000410000 */
[----:B------:R-:W-:Y:S01]  /*87e0*/  FMUL.FTZ R140, R147, R140 ;  /* 0x0000008c938c7220 */ /* 0x000fe20000410000 */
[-C--:B------:R-:W-:Y:S01]  /*87f0*/  FMUL.FTZ R183, R16, R142.reuse ;  /* 0x0000008e10b77220 */ /* 0x080fe20000410000 */
[----:B------:R-:W-:Y:S01]  /*8800*/  FADD.FTZ R138, R138, R173 ;  /* 0x000000ad8a8a7221 */ /* 0x000fe20000010000 */
[----:B------:R-:W-:Y:S01]  /*8810*/  FFMA.FTZ R191, R153, R142, -R178 ;  /* 0x0000008e99bf7223 */ /* 0x000fe200000108b2 */
[----:B------:R-:W-:Y:S01]  /*8820*/  FFMA.FTZ R140, R151, R130, R140 ;  /* 0x00000082978c7223 */ /* 0x000fe2000001008c */
[----:B------:R-:W-:Y:S01]  /*8830*/  FFMA.FTZ R183, R153, R136, R183 ;  /* 0x0000008899b77223 */ /* 0x000fe200000100b7 */
[----:B------:R-:W-:Y:S01]  /*8840*/  FFMA.FTZ R201, R43, R168, R198 ;  /* 0x000000a82bc97223 */ /* 0x000fe200000100c6 */
[----:B------:R-:W-:Y:S01]  /*8850*/  FADD.FTZ R191, R138, R191 ;  /* 0x000000bf8abf7221 */ /* 0x000fe20000010000 */
[-C--:B------:R-:W-:Y:S01]  /*8860*/  FMUL.FTZ R138, R146, R66.reuse ;  /* 0x00000042928a7220 */ /* 0x080fe20000410000 */
[----:B------:R-:W-:Y:S01]  /*8870*/  FADD.FTZ R140, R159, R140 ;  /* 0x0000008c9f8c7221 */ /* 0x000fe20000010000 */
[-C--:B------:R-:W-:Y:S01]  /*8880*/  FFMA.FTZ R159, R49, -R66.reuse, R150 ;  /* 0x80000042319f7223 */ /* 0x080fe20000010096 */
[----:B------:R-:W-:Y:S01]  /*8890*/  FMUL.FTZ R142, R145, R66 ;  /* 0x00000042918e7220 */ /* 0x000fe20000410000 */
[----:B------:R-:W-:Y:S01]  /*88a0*/  FMUL.FTZ R150, R149, R138 ;  /* 0x0000008a95967220 */ /* 0x000fe20000410000 */
[----:B------:R-:W-:Y:S01]  /*88b0*/  FMUL.FTZ R168, R177, R45 ;  /* 0x0000002db1a87220 */ /* 0x000fe20000410000 */
[----:B------:R-:W-:Y:S01]  /*88c0*/  FFMA.FTZ R5, R208, R203, -R5 ;  /* 0x000000cbd0057223 */ /* 0x000fe20000010805 */
[----:B------:R-:W-:Y:S01]  /*88d0*/  FADD.FTZ R140, R140, R183 ;  /* 0x000000b78c8c7221 */ /* 0x000fe20000010000 */
[-C--:B------:R-:W-:Y:S01]  /*88e0*/  FFMA.FTZ R180, R44, -R45.reuse, R167 ;  /* 0x8000002d2cb47223 */ /* 0x080fe200000100a7 */
[----:B------:R-:W-:Y:S01]  /*88f0*/  FFMA.FTZ R150, R159, R142, -R150 ;  /* 0x0000008e9f967223 */ /* 0x000fe20000010896 */
        /* <DEDUP_REMOVED lines=8> */
[-C--:B------:R-:W-:Y:S01]  /*8980*/  FFMA.FTZ R155, R48, -R61.reuse, R155 ;  /* 0x8000003d309b7223 */ /* 0x080fe2000001009b */
[----:B------:R-:W-:Y:S01]  /*8990*/  FMUL.FTZ R167, R126, R61 ;  /* 0x0000003d7ea77220 */ /* 0x000fe20000410000 */
[----:B------:R-:W-:Y:S01]  /*89a0*/  FMUL.FTZ R142, R148, R166 ;  /* 0x000000a6948e7220 */ /* 0x000fe20000410000 */
[----:B------:R-:W-:Y:S01]  /*89b0*/  FADD.FTZ R140, R140, R173 ;  /* 0x000000ad8c8c7221 */ /* 0x000fe20000010000 */
[----:B------:R-:W-:Y:S01]  /*89c0*/  FADD.FTZ R96, R183, R96 ;  /* 0x00000060b7607221 */ /* 0x000fe20000010000 */
[----:B------:R-:W-:Y:S01]  /*89d0*/  FMUL.FTZ R193, R165, R183 ;  /* 0x000000b7a5c17220 */ /* 0x000fe20000410000 */
[-C--:B------:R-:W-:Y:S01]  /*89e0*/  FFMA.FTZ R173, R155, R167.reuse, R142 ;  /* 0x000000a79bad7223 */ /* 0x080fe2000001008e */
[----:B------:R-:W-:Y:S01]  /*89f0*/  FMUL.FTZ R183, R148, R167 ;  /* 0x000000a794b77220 */ /* 0x000fe20000410000 */
[----:B------:R-:W-:Y:S01]  /*8a00*/  FADD.FTZ R150, R191, R150 ;  /* 0x00000096bf967221 */ /* 0x000fe20000010000 */
[----:B------:R-:W-:Y:S01]  /*8a10*/  FFMA.FTZ R199, R180, R168, -R193 ;  /* 0x000000a8b4c77223 */ /* 0x000fe200000108c1 */
[----:B------:R-:W-:Y:S01]  /*8a20*/  FADD.FTZ R173, R140, R173 ;  /* 0x000000ad8cad7221 */ /* 0x000fe20000010000 */
[----:B------:R-:W-:Y:S01]  /*8a30*/  FMUL.FTZ R140, R187, R56 ;  /* 0x00000038bb8c7220 */ /* 0x000fe20000410000 */
[----:B------:R-:W-:Y:S01]  /*8a40*/  FFMA.FTZ R183, R155, R166, -R183 ;  /* 0x000000a69bb77223 */ /* 0x000fe200000108b7 */
[----:B------:R-:W-:Y:S01]  /*8a50*/  FMUL.FTZ R193, R9, R169 ;  /* 0x000000a909c17220 */ /* 0x000fe20000410000 */
[-C--:B------:R-:W-:Y:S01]  /*8a60*/  FMUL.FTZ R142, R175, R56.reuse ;  /* 0x00000038af8e7220 */ /* 0x080fe20000410000 */
[----:B------:R-:W-:Y:S01]  /*8a70*/  FFMA.FTZ R160, R47, -R56, R160 ;  /* 0x800000382fa07223 */ /* 0x000fe200000100a0 */
[C---:B------:R-:W-:Y:S01]  /*8a80*/  FMUL.FTZ R191, R157.reuse, R140 ;  /* 0x0000008c9dbf7220 */ /* 0x040fe20000410000 */
[----:B------:R-:W-:Y:S01]  /*8a90*/  FADD.FTZ R150, R150, R183 ;  /* 0x000000b796967221 */ /* 0x000fe20000010000 */
[----:B------:R-:W-:Y:S01]  /*8aa0*/  FFMA.FTZ R182, R8, R177, -R193 ;  /* 0x000000b108b67223 */ /* 0x000fe200000108c1 */
[-C--:B------:R-:W-:Y:S01]  /*8ab0*/  FMUL.FTZ R183, R157, R142.reuse ;  /* 0x0000008e9db77220 */ /* 0x080fe20000410000 */
[----:B------:R-:W-:Y:S01]  /*8ac0*/  FFMA.FTZ R191, R160, R142, -R191 ;  /* 0x0000008ea0bf7223 */ /* 0x000fe200000108bf */
[----:B------:R-:W-:Y:S01]  /*8ad0*/  FMUL.FTZ R168, R190, R51 ;  /* 0x00000033bea87220 */ /* 0x000fe20000410000 */
[----:B------:R-:W-:Y:S01]  /*8ae0*/  FMUL.FTZ R177, R9, R177 ;  /* 0x000000b109b17220 */ /* 0x000fe20000410000 */
[-C--:B------:R-:W-:Y:S01]  /*8af0*/  FMUL.FTZ R142, R189, R51.reuse ;  /* 0x00000033bd8e7220 */ /* 0x080fe20000410000 */
[----:B------:R-:W-:Y:S01]  /*8b00*/  FFMA.FTZ R166, R160, R140, R183 ;  /* 0x0000008ca0a67223 */ /* 0x000fe200000100b7 */
[----:B------:R-:W-:Y:S01]  /*8b10*/  FFMA.FTZ R163, R46, -R51, R163 ;  /* 0x800000332ea37223 */ /* 0x000fe200000100a3 */
[----:B------:R-:W-:Y:S01]  /*8b20*/  FMUL.FTZ R178, R158, R168 ;  /* 0x000000a89eb27220 */ /* 0x000fe20000410000 */
[----:B------:R-:W-:Y:S01]  /*8b30*/  FFMA.FTZ R183, R8, R169, R177 ;  /* 0x000000a908b77223 */ /* 0x000fe200000100b1 */
[-C--:B------:R-:W-:Y:S01]  /*8b40*/  FMUL.FTZ R177, R158, R142.reuse ;  /* 0x0000008e9eb17220 */ /* 0x080fe20000410000 */
[----:B------:R-:W-:Y:S01]  /*8b50*/  FADD.FTZ R166, R173, R166 ;  /* 0x000000a6ada67221 */ /* 0x000fe20000010000 */
[C---:B------:R-:W-:Y:S01]  /*8b60*/  FFMA.FTZ R173, R163.reuse, R142, R178 ;  /* 0x0000008ea3ad7223 */ /* 0x040fe200000100b2 */
[----:B------:R-:W-:Y:S01]  /*8b70*/  FADD.FTZ R150, R150, R191 ;  /* 0x000000bf96967221 */ /* 0x000fe20000010000 */
[----:B------:R-:W-:Y:S01]  /*8b80*/  FFMA.FTZ R177, R163, R168, -R177 ;  /* 0x000000a8a3b17223 */ /* 0x000fe200000108b1 */
[----:B------:R-:W-:Y:S01]  /*8b90*/  FMUL.FTZ R168, R164, R85 ;  /* 0x00000055a4a87220 */ /* 0x000fe20000410000 */
[----:B------:R-:W-:Y:S01]  /*8ba0*/  FADD.FTZ R166, R166, R173 ;  /* 0x000000ada6a67221 */ /* 0x000fe20000010000 */
[----:B------:R-:W-:Y:S01]  /*8bb0*/  FMUL.FTZ R173, R9, R164 ;  /* 0x000000a409ad7220 */ /* 0x000fe20000410000 */
[----:B------:R-:W-:Y:S01]  /*8bc0*/  FADD.FTZ R150, R150, R177 ;  /* 0x000000b196967221 */ /* 0x000fe20000010000 */
[----:B------:R-:W-:Y:S01]  /*8bd0*/  FMUL.FTZ R186, R179, R184 ;  /* 0x000000b8b3ba7220 */ /* 0x000fe20000410000 */
[----:B------:R-:W-:Y:S01]  /*8be0*/  FADD.FTZ R195, R166, R195 ;  /* 0x000000c3a6c37221 */ /* 0x000fe20000010000 */
[----:B------:R-:W-:Y:S01]  /*8bf0*/  FFMA.FTZ R166, R118, R181, R139 ;  /* 0x000000b576a67223 */ /* 0x000fe2000001008b */
[----:B------:R-:W-:Y:S01]  /*8c00*/  FADD.FTZ R150, R150, R199 ;  /* 0x000000c796967221 */ /* 0x000fe20000010000 */
[----:B------:R-:W-:Y:S01]  /*8c10*/  FFMA.FTZ R181, R82, -R85, R181 ;  /* 0x8000005552b57223 */ /* 0x000fe200000100b5 */
[----:B------:R-:W-:Y:S01]  /*8c20*/  FMUL.FTZ R139, R9, R162 ;  /* 0x000000a2098b7220 */ /* 0x000fe20000410000 */
[----:B------:R-:W-:Y:S01]  /*8c30*/  FADD.FTZ R195, R195, R6 ;  /* 0x00000006c3c37221 */ /* 0x000fe20000010000 */
[----:B------:R-:W-:Y:S01]  /*8c40*/  FADD.FTZ R150, R150, R7 ;  /* 0x0000000796967221 */ /* 0x000fe20000010000 */
[----:B------:R-:W-:Y:S01]  /*8c50*/  FMUL.FTZ R6, R161, R88 ;  /* 0x00000058a1067220 */ /* 0x000fe20000410000 */
[----:B------:R-:W-:Y:S01]  /*8c60*/  FFMA.FTZ R178, R8, R162, -R173 ;  /* 0x000000a208b27223 */ /* 0x000fe200000108ad */
[----:B------:R-:W-:Y:S01]  /*8c70*/  FADD.FTZ R94, R168, R94 ;  /* 0x0000005ea85e7221 */ /* 0x000fe20000010000 */
[-C--:B------:R-:W-:Y:S01]  /*8c80*/  FFMA.FTZ R173, R181, R168.reuse, R186 ;  /* 0x000000a8b5ad7223 */ /* 0x080fe200000100ba */
[----:B------:R-:W-:Y:S01]  /*8c90*/  FMUL.FTZ R168, R179, R168 ;  /* 0x000000a8b3a87220 */ /* 0x000fe20000410000 */
[----:B------:R-:W-:Y:S01]  /*8ca0*/  FFMA.FTZ R162, R8, R164, R139 ;  /* 0x000000a408a27223 */ /* 0x000fe2000001008b */
[----:B------:R-:W-:Y:S01]  /*8cb0*/  FADD.FTZ R195, R195, R4 ;  /* 0x00000004c3c37221 */ /* 0x000fe20000010000 */
[----:B------:R-:W-:Y:S01]  /*8cc0*/  FFMA.FTZ R7, R119, R176, R166 ;  /* 0x000000b077077223 */ /* 0x000fe200000100a6 */
[-C--:B------:R-:W-:Y:S01]  /*8cd0*/  FMUL.FTZ R4, R152, R88.reuse ;  /* 0x0000005898047220 */ /* 0x080fe20000410000 */
[----:B------:R-:W-:Y:S01]  /*8ce0*/  FFMA.FTZ R176, R83, -R88, R176 ;  /* 0x8000005853b07223 */ /* 0x000fe200000100b0 */
[----:B------:R-:W-:Y:S01]  /*8cf0*/  FMUL.FTZ R139, R185, R6 ;  /* 0x00000006b98b7220 */ /* 0x000fe20000410000 */
[----:B------:R-:W-:Y:S01]  /*8d00*/  FADD.FTZ R5, R150, R5 ;  /* 0x0000000596057221 */ /* 0x000fe20000010000 */
[C---:B------:R-:W-:Y:S01]  /*8d10*/  FFMA.FTZ R168, R181.reuse, R184, -R168 ;  /* 0x000000b8b5a87223 */ /* 0x040fe200000108a8 */
[----:B------:R-:W-:Y:S01]  /*8d20*/  FMUL.FTZ R162, R181, R162 ;  /* 0x000000a2b5a27220 */ /* 0x000fe20000410000 */
[-C--:B------:R-:W-:Y:S01]  /*8d30*/  FMUL.FTZ R181, R185, R4.reuse ;  /* 0x00000004b9b57220 */ /* 0x080fe20000410000 */
[C---:B------:R-:W-:Y:S01]  /*8d40*/  FFMA.FTZ R177, R176.reuse, R4, R139 ;  /* 0x00000004b0b17223 */ /* 0x040fe2000001008b */
[----:B------:R-:W-:Y:S01]  /*8d50*/  FADD.FTZ R5, R5, R134 ;  /* 0x0000008605057221 */ /* 0x000fe20000010000 */
[----:B------:R-:W-:Y:S01]  /*8d60*/  FMUL.FTZ R134, R15, R90 ;  /* 0x0000005a0f867220 */ /* 0x000fe20000410000 */
[----:B------:R-:W-:Y:S01]  /*8d70*/  FADD.FTZ R139, RZ, R172 ;  /* 0x000000acff8b7221 */ /* 0x000fe20000010000 */
[----:B------:R-:W-:Y:S01]  /*8d80*/  FFMA.FTZ R6, R176, R6, -R181 ;  /* 0x00000006b0067223 */ /* 0x000fe200000108b5 */
[----:B------:R-:W-:Y:S01]  /*8d90*/  FFMA.FTZ R150, R120, R174, R7 ;  /* 0x000000ae78967223 */ /* 0x000fe20000010007 */
[-C--:B------:R-:W-:Y:S01]  /*8da0*/  FMUL.FTZ R181, R14, R90.reuse ;  /* 0x0000005a0eb57220 */ /* 0x080fe20000410000 */
[----:B------:R-:W-:Y:S01]  /*8db0*/  FFMA.FTZ R172, R87, -R90, R174 ;  /* 0x8000005a57ac7223 */ /* 0x000fe200000100ae */
[-C--:B------:R-:W-:Y:S01]  /*8dc0*/  FMUL.FTZ R7, R139, R134.reuse ;  /* 0x000000868b077220 */ /* 0x080fe20000410000 */
[----:B------:R-:W-:Y:S01]  /*8dd0*/  FADD.FTZ R132, R195, R132 ;  /* 0x00000084c3847221 */ /* 0x000fe20000010000 */
[----:B------:R-:W-:Y:S01]  /*8de0*/  FADD.FTZ R93, R4, R93 ;  /* 0x0000005d045d7221 */ /* 0x000fe20000010000 */
[----:B------:R-:W-:Y:S01]  /*8df0*/  FFMA.FTZ R4, R118, -R179, R171 ;  /* 0x800000b376047223 */ /* 0x000fe200000100ab */
[----:B------:R-:W-:Y:S01]  /*8e00*/  FADD.FTZ R92, R181, R92 ;  /* 0x0000005cb55c7221 */ /* 0x000fe20000010000 */
[-C--:B------:R-:W-:Y:S01]  /*8e10*/  FFMA.FTZ R171, R172, R181.reuse, R7 ;  /* 0x000000b5acab7223 */ /* 0x080fe20000010007 */
[----:B------:R-:W-:Y:S01]  /*8e20*/  FADD.FTZ R132, R132, R173 ;  /* 0x000000ad84847221 */ /* 0x000fe20000010000 */
[----:B------:R-:W-:Y:S01]  /*8e30*/  FMUL.FTZ R181, R139, R181 ;  /* 0x000000b58bb57220 */ /* 0x000fe20000410000 */
[----:B------:R-:W-:Y:S01]  /*8e40*/  FADD.FTZ R5, R5, R168 ;  /* 0x000000a805057221 */ /* 0x000fe20000010000 */
[----:B------:R-:W-:Y:S01]  /*8e50*/  FFMA.FTZ R7, R119, -R185, R4 ;  /* 0x800000b977077223 */ /* 0x000fe20000010004 */
[----:B------:R-:W-:Y:S01]  /*8e60*/  FADD.FTZ R132, R132, R177 ;  /* 0x000000b184847221 */ /* 0x000fe20000010000 */
[----:B------:R-:W-:Y:S01]  /*8e70*/  FFMA.FTZ R134, R172, R134, -R181 ;  /* 0x00000086ac867223 */ /* 0x000fe200000108b5 */
[----:B------:R-:W-:Y:S01]  /*8e80*/  FADD.FTZ R5, R5, R6 ;  /* 0x0000000605057221 */ /* 0x000fe20000010000 */
[----:B------:R-:W-:Y:S01]  /*8e90*/  FMUL.FTZ R180, R180, R183 ;  /* 0x000000b7b4b47220 */ /* 0x000fe20000410000 */
[----:B------:R-:W-:Y:S01]  /*8ea0*/  FFMA.FTZ R166, R120, -R139, R7 ;  /* 0x8000008b78a67223 */ /* 0x000fe20000010007 */
[----:B------:R-:W-:Y:S01]  /*8eb0*/  FADD.FTZ R4, R132, R171 ;  /* 0x000000ab84047221 */ /* 0x000fe20000010000 */
[----:B------:R-:W-:Y:S01]  /*8ec0*/  FADD.FTZ R168, R5, R134 ;  /* 0x0000008605a87221 */ /* 0x000fe20000010000 */
[----:B------:R-:W-:Y:S01]  /*8ed0*/  FFMA.FTZ R7, R165, R182, R180 ;  /* 0x000000b6a5077223 */ /* 0x000fe200000100b4 */
[----:B------:R-:W0:Y:S01]  /*8ee0*/  SHFL.DOWN PT, R173, R150, 0x1, 0x1f ;  /* 0x08201f0096ad7f89 */ /* 0x000e2200000e0000 */
[C---:B------:R-:W-:Y:S01]  /*8ef0*/  FMUL.FTZ R5, R9.reuse, R189 ;  /* 0x000000bd09057220 */ /* 0x040fe20000410000 */
[C---:B------:R-:W-:Y:S01]  /*8f00*/  FMUL.FTZ R134, R9.reuse, R152 ;  /* 0x0000009809867220 */ /* 0x040fe20000410000 */
[----:B------:R-:W-:Y:S01]  /*8f10*/  FFMA.FTZ R132, R44, R169, R7 ;  /* 0x000000a92c847223 */ /* 0x000fe20000010007 */
[----:B------:R-:W1:Y:S01]  /*8f20*/  SHFL.DOWN PT, R180, R166, 0x1, 0x1f ;  /* 0x08201f00a6b47f89 */ /* 0x000e6200000e0000 */
[CC--:B------:R-:W-:Y:S01]  /*8f30*/  FFMA.FTZ R165, R8.reuse, R190.reuse, -R5 ;  /* 0x000000be08a57223 */ /* 0x0c0fe20000010805 */
[C---:B------:R-:W-:Y:S01]  /*8f40*/  FMUL.FTZ R5, R9.reuse, R190 ;  /* 0x000000be09057220 */ /* 0x040fe20000410000 */
[----:B------:R-:W-:Y:S01]  /*8f50*/  MOV R7, R166 ;  /* 0x000000a600077202 */ /* 0x000fe20000000f00 */
[----:B------:R-:W2:Y:S01]  /*8f60*/  SHFL.DOWN PT, R171, R4, 0x1, 0x1f ;  /* 0x08201f0004ab7f89 */ /* 0x000ea200000e0000 */
[C---:B------:R-:W-:Y:S01]  /*8f70*/  FFMA.FTZ R134, R8.reuse, R161, -R134 ;  /* 0x000000a108867223 */ /* 0x040fe20000010886 */
[----:B------:R-:W-:Y:S01]  /*8f80*/  FFMA.FTZ R6, R8, R189, R5 ;  /* 0x000000bd08067223 */ /* 0x000fe20000010005 */
[----:B------:R-:W-:Y:S01]  /*8f90*/  MOV R5, R168 ;  /* 0x000000a800057202 */ /* 0x000fe20000000f00 */
[----:B------:R-:W3:Y:S01]  /*8fa0*/  SHFL.DOWN PT, R174, R168, 0x1, 0x1f ;  /* 0x08201f00a8ae7f89 */ /* 0x000ee200000e0000 */
[----:B------:R-:W-:Y:S01]  /*8fb0*/  FMUL.FTZ R161, R9, R161 ;  /* 0x000000a109a17220 */ /* 0x000fe20000410000 */
[----:B------:R-:W-:Y:S01]  /*8fc0*/  FMUL.FTZ R163, R163, R6 ;  /* 0x00000006a3a37220 */ /* 0x000fe20000410000 */
[----:B------:R-:W-:Y:S01]  /*8fd0*/  MOV R6, R150 ;  /* 0x0000009600067202 */ /* 0x000fe20000000f00 */
[----:B------:R-:W-:Y:S01]  /*8fe0*/  FADD.FTZ R73, R132, R73 ;  /* 0x0000004984497221 */ /* 0x000fe20000010000 */
[----:B------:R-:W-:Y:S01]  /*8ff0*/  FFMA.FTZ R161, R8, R152, R161 ;  /* 0x0000009808a17223 */ /* 0x000fe200000100a1 */
[----:B------:R-:W-:Y:S01]  /*9000*/  FFMA.FTZ R163, R158, R165, R163 ;  /* 0x000000a59ea37223 */ /* 0x000fe200000100a3 */
[C---:B------:R-:W-:Y:S01]  /*9010*/  FMUL.FTZ R132, R9.reuse, R187 ;  /* 0x000000bb09847220 */ /* 0x040fe20000410000 */
[----:B------:R-:W-:Y:S01]  /*9020*/  FADD.FTZ R91, R142, R91 ;  /* 0x0000005b8e5b7221 */ /* 0x000fe20000010000 */
[----:B------:R-:W-:Y:S01]  /*9030*/  FMUL.FTZ R176, R176, R161 ;  /* 0x000000a1b0b07220 */ /* 0x000fe20000410000 */
[CC--:B------:R-:W-:Y:S01]  /*9040*/  FMUL.FTZ R161, R9.reuse, R14.reuse ;  /* 0x0000000e09a17220 */ /* 0x0c0fe20000410000 */
[-C--:B------:R-:W-:Y:S01]  /*9050*/  FFMA.FTZ R132, R8, R175.reuse, -R132 ;  /* 0x000000af08847223 */ /* 0x080fe20000010884 */
[----:B0-----:R-:W-:Y:S01]  /*9060*/  @!P2 FADD.FTZ R6, R6, R173 ;  /* 0x000000ad0606a221 */ /* 0x001fe20000010000 */
[C---:B------:R-:W-:Y:S01]  /*9070*/  FMUL.FTZ R175, R9.reuse, R175 ;  /* 0x000000af09af7220 */ /* 0x040fe20000410000 */
[CC--:B------:R-:W-:Y:S01]  /*9080*/  FFMA.FTZ R142, R8.reuse, R15.reuse, -R161 ;  /* 0x0000000f088e7223 */ /* 0x0c0fe200000108a1 */
[----:B------:R-:W-:Y:S01]  /*9090*/  FMUL.FTZ R15, R9, R15 ;  /* 0x0000000f090f7220 */ /* 0x000fe20000410000 */
[----:B-1----:R-:W-:Y:S01]  /*90a0*/  @!P2 FADD.FTZ R7, R7, R180 ;  /* 0x000000b40707a221 */ /* 0x002fe20000010000 */
[----:B------:R-:W0:Y:S01]  /*90b0*/  SHFL.DOWN PT, R169, R6, 0x2, 0x1f ;  /* 0x08401f0006a97f89 */ /* 0x000e2200000e0000 */
[C---:B------:R-:W-:Y:S01]  /*90c0*/  FFMA.FTZ R175, R8.reuse, R187, R175 ;  /* 0x000000bb08af7223 */ /* 0x040fe200000100af */
[----:B------:R-:W-:Y:S01]  /*90d0*/  FFMA.FTZ R161, R8, R14, R15 ;  /* 0x0000000e08a17223 */ /* 0x000fe2000001000f */
[----:B--2---:R-:W-:Y:S01]  /*90e0*/  @!P2 FADD.FTZ R4, R171, R4 ;  /* 0x00000004ab04a221 */ /* 0x004fe20000010000 */
[----:B------:R-:W1:Y:S01]  /*90f0*/  SHFL.DOWN PT, R158, R7, 0x2, 0x1f ;  /* 0x08401f00079e7f89 */ /* 0x000e6200000e0000 */
[----:B------:R-:W-:Y:S01]  /*9100*/  FMUL.FTZ R160, R160, R175 ;  /* 0x000000afa0a07220 */ /* 0x000fe20000410000 */
[----:B------:R-:W-:Y:S01]  /*9110*/  FFMA.FTZ R134, R185, R134, R176 ;  /* 0x00000086b9867223 */ /* 0x000fe200000100b0 */
        /* <DEDUP_REMOVED lines=8> */
[----:B------:R-:W-:Y:S01]  /*91a0*/  FFMA.FTZ R142, R139, R142, R172 ;  /* 0x0000008e8b8e7223 */ /* 0x000fe200000100ac */
[----:B------:R-:W-:Y:S01]  /*91b0*/  FADD.FTZ R103, R136, R103 ;  /* 0x0000006788677221 */ /* 0x000fe20000010000 */
[----:B------:R-:W-:Y:S01]  /*91c0*/  FFMA.FTZ R134, R47, R187, R132 ;  /* 0x000000bb2f867223 */ /* 0x000fe20000010084 */
[----:B------:R-:W-:Y:S01]  /*91d0*/  FADD.FTZ R78, R15, R78 ;  /* 0x0000004e0f4e7221 */ /* 0x000fe20000010000 */
[----:B------:R-:W-:Y:S01]  /*91e0*/  FMUL.FTZ R15, R9, R126 ;  /* 0x0000007e090f7220 */ /* 0x000fe20000410000 */
[----:B------:R-:W-:Y:S01]  /*91f0*/  FFMA.FTZ R142, R87, R14, R142 ;  /* 0x0000000e578e7223 */ /* 0x000fe2000001008e */
[----:B------:R-:W-:Y:S01]  /*9200*/  FADD.FTZ R71, R134, R71 ;  /* 0x0000004786477221 */ /* 0x000fe20000010000 */
[----:B------:R-:W-:Y:S01]  /*9210*/  FFMA.FTZ R179, R179, R178, R162 ;  /* 0x000000b2b3b37223 */ /* 0x000fe200000100a2 */
[-C--:B------:R-:W-:Y:S01]  /*9220*/  FFMA.FTZ R139, R8, R170.reuse, -R15 ;  /* 0x000000aa088b7223 */ /* 0x080fe2000001080f */
[----:B0-----:R-:W-:Y:S01]  /*9230*/  @!P2 FADD.FTZ R6, R6, R169 ;  /* 0x000000a90606a221 */ /* 0x001fe20000010000 */
[----:B------:R-:W-:Y:S01]  /*9240*/  FMUL.FTZ R15, R9, R170 ;  /* 0x000000aa090f7220 */ /* 0x000fe20000410000 */
[----:B------:R-:W-:Y:S01]  /*9250*/  FFMA.FTZ R164, R82, R164, R179 ;  /* 0x000000a452a47223 */ /* 0x000fe200000100b3 */
[----:B------:R-:W-:Y:S01]  /*9260*/  FFMA.FTZ R163, R46, R189, R163 ;  /* 0x000000bd2ea37223 */ /* 0x000fe200000100a3 */
[----:B-1----:R-:W-:Y:S01]  /*9270*/  @!P2 FADD.FTZ R7, R7, R158 ;  /* 0x0000009e0707a221 */ /* 0x002fe20000010000 */
[----:B------:R-:W0:Y:S01]  /*9280*/  SHFL.DOWN PT, R161, R6, 0x4, 0x1f ;  /* 0x08801f0006a17f89 */ /* 0x000e2200000e0000 */
[----:B------:R-:W-:Y:S01]  /*9290*/  FFMA.FTZ R132, R8, R126, R15 ;  /* 0x0000007e08847223 */ /* 0x000fe2000001000f */
[-C--:B------:R-:W-:Y:S01]  /*92a0*/  FMUL.FTZ R15, R9, R145.reuse ;  /* 0x00000091090f7220 */ /* 0x080fe20000410000 */
[----:B--2---:R-:W-:Y:S01]  /*92b0*/  @!P2 FADD.FTZ R4, R4, R165 ;  /* 0x000000a50404a221 */ /* 0x004fe20000010000 */
[----:B------:R-:W-:Y:S01]  /*92c0*/  FADD.FTZ R102, R133, R102 ;  /* 0x0000006685667221 */ /* 0x000fe20000010000 */
[----:B------:R-:W-:Y:S01]  /*92d0*/  FMUL.FTZ R155, R155, R132 ;  /* 0x000000849b9b7220 */ /* 0x000fe20000410000 */
[-C--:B------:R-:W-:Y:S01]  /*92e0*/  FMUL.FTZ R132, R9, R146.reuse ;  /* 0x0000009209847220 */ /* 0x080fe20000410000 */
[----:B---3--:R-:W-:Y:S01]  /*92f0*/  @!P2 FADD.FTZ R5, R5, R150 ;  /* 0x000000960505a221 */ /* 0x008fe20000010000 */
[----:B------:R-:W1:Y:S01]  /*9300*/  SHFL.DOWN PT, R157, R4, 0x4, 0x1f ;  /* 0x08801f00049d7f89 */ /* 0x000e6200000e0000 */
[----:B------:R-:W-:Y:S01]  /*9310*/  ISETP.GT.AND P2, PT, R35, 0x1b, PT ;  /* 0x0000001b2300780c */ /* 0x000fe20003f44270 */
[C---:B------:R-:W-:Y:S01]  /*9320*/  FFMA.FTZ R14, R8.reuse, R146, R15 ;  /* 0x00000092080e7223 */ /* 0x040fe2000001000f */
[----:B------:R-:W-:Y:S01]  /*9330*/  FFMA.FTZ R132, R8, R145, -R132 ;  /* 0x0000009108847223 */ /* 0x000fe20000010884 */
[----:B------:R-:W2:Y:S01]  /*9340*/  SHFL.DOWN PT, R150, R7, 0x4, 0x1f ;  /* 0x08801f0007967f89 */ /* 0x000ea200000e0000 */
[----:B------:R-:W-:Y:S01]  /*9350*/  FFMA.FTZ R139, R148, R139, R155 ;  /* 0x0000008b948b7223 */ /* 0x000fe2000001009b */
[----:B------:R-:W-:Y:S01]  /*9360*/  FMUL.FTZ R14, R159, R14 ;  /* 0x0000000e9f0e7220 */ /* 0x000fe20000410000 */
[----:B------:R-:W-:Y:S01]  /*9370*/  FMUL.FTZ R15, R9, R143 ;  /* 0x0000008f090f7220 */ /* 0x000fe20000410000 */
[----:B------:R-:W3:Y:S01]  /*9380*/  SHFL.DOWN PT, R140, R5, 0x4, 0x1f ;  /* 0x08801f00058c7f89 */ /* 0x000ee200000e0000 */
[----:B------:R-:W-:Y:S01]  /*9390*/  FFMA.FTZ R139, R48, R126, R139 ;  /* 0x0000007e308b7223 */ /* 0x000fe2000001008b */
[----:B------:R-:W-:Y:S01]  /*93a0*/  FFMA.FTZ R132, R149, R132, R14 ;  /* 0x0000008495847223 */ /* 0x000fe2000001000e */
[----:B------:R-:W-:Y:S01]  /*93b0*/  FMUL.FTZ R126, R9, R129 ;  /* 0x00000081097e7220 */ /* 0x000fe20000410000 */
[----:B------:R-:W-:Y:S01]  /*93c0*/  FADD.FTZ R75, R196, R75 ;  /* 0x0000004bc44b7221 */ /* 0x000fe20000010000 */
[----:B------:R-:W-:Y:S01]  /*93d0*/  FADD.FTZ R64, R139, R64 ;  /* 0x000000408b407221 */ /* 0x000fe20000010000 */
[-C--:B------:R-:W-:Y:S01]  /*93e0*/  FFMA.FTZ R139, R8, R144.reuse, -R15 ;  /* 0x00000090088b7223 */ /* 0x080fe2000001080f */
[----:B------:R-:W-:Y:S01]  /*93f0*/  FMUL.FTZ R15, R9, R144 ;  /* 0x00000090090f7220 */ /* 0x000fe20000410000 */
[----:B0-----:R-:W-:Y:S01]  /*9400*/  @!P2 FADD.FTZ R6, R6, R161 ;  /* 0x000000a10606a221 */ /* 0x001fe20000010000 */
[C---:B------:R-:W-:Y:S01]  /*9410*/  FFMA.FTZ R126, R8.reuse, R141, -R126 ;  /* 0x0000008d087e7223 */ /* 0x040fe2000001087e */
[----:B------:R-:W-:Y:S01]  /*9420*/  FFMA.FTZ R132, R49, R146, R132 ;  /* 0x0000009231847223 */ /* 0x000fe20000010084 */
[----:B------:R-:W-:Y:S01]  /*9430*/  FFMA.FTZ R14, R8, R143, R15 ;  /* 0x0000008f080e7223 */ /* 0x000fe2000001000f */
[----:B------:R-:W-:Y:S01]  /*9440*/  FMUL.FTZ R15, R9, R141 ;  /* 0x0000008d090f7220 */ /* 0x000fe20000410000 */
[----:B------:R-:W0:Y:S01]  /*9450*/  SHFL.DOWN PT, R149, R6, 0x8, 0x1f ;  /* 0x09001f0006957f89 */ /* 0x000e2200000e0000 */
[----:B------:R-:W-:Y:S01]  /*9460*/  FADD.FTZ R74, R201, R74 ;  /* 0x0000004ac94a7221 */ /* 0x000fe20000010000 */
[----:B------:R-:W-:Y:S01]  /*9470*/  FMUL.FTZ R153, R153, R14 ;  /* 0x0000000e99997220 */ /* 0x000fe20000410000 */
[----:B-1----:R-:W-:Y:S01]  /*9480*/  @!P2 FADD.FTZ R4, R4, R157 ;  /* 0x0000009d0404a221 */ /* 0x002fe20000010000 */
[----:B------:R-:W-:Y:S01]  /*9490*/  FFMA.FTZ R14, R8, R129, R15 ;  /* 0x00000081080e7223 */ /* 0x000fe2000001000f */
[----:B------:R-:W-:Y:S01]  /*94a0*/  FMUL.FTZ R15, R9, R124 ;  /* 0x0000007c090f7220 */ /* 0x000fe20000410000 */
        /* <DEDUP_REMOVED lines=9> */
[-C--:B------:R-:W-:Y:S01]  /*9540*/  FFMA.FTZ R15, R8, R122.reuse, R15 ;  /* 0x0000007a080f7223 */ /* 0x080fe2000001000f */
[----:B------:R-:W3:Y:S01]  /*9550*/  SHFL.DOWN PT, R134, R5, 0x8, 0x1f ;  /* 0x09001f0005867f89 */ /* 0x000ee200000e0000 */
[----:B------:R-:W-:Y:S01]  /*9560*/  FMUL.FTZ R139, R9, R122 ;  /* 0x0000007a098b7220 */ /* 0x000fe20000410000 */
        /* <DEDUP_REMOVED lines=12> */
[----:B------:R-:W-:Y:S01]  /*9630*/  FFMA.FTZ R126, R8, R124, -R139 ;  /* 0x0000007c087e7223 */ /* 0x000fe2000001088b */
[----:B------:R0:W4:Y:S01]  /*9640*/  SHFL.DOWN PT, R133, R6, 0x10, 0x1f ;  /* 0x0a001f0006857f89 */ /* 0x00012200000e0000 */
[----:B-1----:R-:W-:Y:S01]  /*9650*/  @!P2 FADD.FTZ R4, R4, R145 ;  /* 0x000000910404a221 */ /* 0x002fe20000010000 */
[----:B------:R-:W-:Y:S01]  /*9660*/  FMUL.FTZ R15, R9, R135 ;  /* 0x00000087090f7220 */ /* 0x000fe20000410000 */
[----:B--2---:R-:W-:-:S03]  /*9670*/  @!P2 FADD.FTZ R7, R7, R136 ;  /* 0x000000880707a221 */ /* 0x004fc60000010000 */
[----:B------:R0:W1:Y:S01]  /*9680*/  SHFL.DOWN PT, R129, R4, 0x10, 0x1f ;  /* 0x0a001f0004817f89 */ /* 0x00006200000e0000 */
[----:B---3--:R-:W-:-:S03]  /*9690*/  @!P2 FADD.FTZ R5, R5, R134 ;  /* 0x000000860505a221 */ /* 0x008fc60000010000 */
        /* <DEDUP_REMOVED lines=9> */
.L_x_12521:
[----:B------:R-:W-:Y:S05]  /*9730*/  BSYNC.RECONVERGENT B0 ;  /* 0x0000000000007941 */ /* 0x000fea0003800200 */
.L_x_12520:
[C---:B---3--:R-:W-:Y:S01]  /*9740*/  FMUL.FTZ R14, R9.reuse, R131 ;  /* 0x00000083090e7220 */ /* 0x048fe20000410000 */
[C---:B------:R-:W-:Y:S01]  /*9750*/  FMUL.FTZ R124, R9.reuse, R127 ;  /* 0x0000007f097c7220 */ /* 0x040fe20000410000 */
[----:B--2---:R-:W-:Y:S01]  /*9760*/  FMUL.FTZ R16, R9, R137 ;  /* 0x0000008909107220 */ /* 0x004fe20000410000 */
[C---:B------:R-:W-:Y:S01]  /*9770*/  FFMA.FTZ R15, R8.reuse, R127, R15 ;  /* 0x0000007f080f7223 */ /* 0x040fe2000001000f */
[C---:B------:R-:W-:Y:S01]  /*9780*/  FFMA.FTZ R9, R8.reuse, R137, R14 ;  /* 0x0000008908097223 */ /* 0x040fe2000001000e */
[C---:B------:R-:W-:Y:S01]  /*9790*/  FFMA.FTZ R135, R8.reuse, R135, -R124 ;  /* 0x0000008708877223 */ /* 0x040fe2000001087c */
[----:B------:R-:W-:Y:S01]  /*97a0*/  FFMA.FTZ R16, R8, R131, -R16 ;  /* 0x0000008308107223 */ /* 0x000fe20000010810 */
[----:B------:R-:W-:Y:S01]  /*97b0*/  FMUL.FTZ R15, R156, R15 ;  /* 0x0000000f9c0f7220 */ /* 0x000fe20000410000 */
[----:B------:R-:W-:Y:S01]  /*97c0*/  FMUL.FTZ R128, R128, R9 ;  /* 0x0000000980807220 */ /* 0x000fe20000410000 */
[----:B------:R-:W-:Y:S01]  /*97d0*/  FFMA.FTZ R126, R17, R126, R154 ;  /* 0x0000007e117e7223 */ /* 0x000fe2000001009a */
[----:B------:R-:W-:Y:S01]  /*97e0*/  BAR.SYNC.DEFER_BLOCKING 0x0 ;  /* 0x0000000000007b1d */ /* 0x000fe20000010000 */
[----:B------:R-:W-:Y:S01]  /*97f0*/  FFMA.FTZ R15, R2, R135, R15 ;  /* 0x00000087020f7223 */ /* 0x000fe2000001000f */
[----:B------:R-:W-:Y:S01]  /*9800*/  FFMA.FTZ R16, R3, R16, R128 ;  /* 0x0000001003107223 */ /* 0x000fe20000010080 */
[----:B------:R-:W-:Y:S01]  /*9810*/  FFMA.FTZ R126, R53, R122, R126 ;  /* 0x0000007a357e7223 */ /* 0x000fe2000001007e */
[----:B------:R-:W-:Y:S01]  /*9820*/  FADD.FTZ R60, R147, R60 ;  /* 0x0000003c933c7221 */ /* 0x000fe20000010000 */
[----:B------:R-:W-:Y:S01]  /*9830*/  FFMA.FTZ R2, R54, R127, R15 ;  /* 0x0000007f36027223 */ /* 0x000fe2000001000f */
        /* <DEDUP_REMOVED lines=12> */
[----:B------:R-:W2:Y:S01]  /*9900*/  @P1 LDS.64 R8, [R14+0x2980] ;  /* 0x002980000e081984 */ /* 0x000ea20000000a00 */
[----:B0-----:R-:W-:Y:S01]  /*9910*/  @P1 FADD.FTZ R6, R6, R2 ;  /* 0x0000000206061221 */ /* 0x001fe20000010000 */
[----:B------:R-:W-:Y:S01]  /*9920*/  @P1 FADD.FTZ R7, R7, R3 ;  /* 0x0000000307071221 */ /* 0x000fe20000010000 */
[----:B--2---:R-:W-:Y:S01]  /*9930*/  @P1 FADD.FTZ R4, R4, R8 ;  /* 0x0000000804041221 */ /* 0x004fe20000010000 */
[----:B------:R-:W-:-:S03]  /*9940*/  @P1 FADD.FTZ R5, R5, R9 ;  /* 0x0000000905051221 */ /* 0x000fc60000010000 */
[----:B------:R2:W-:Y:S04]  /*9950*/  STS.64 [R14+0x3180], R6 ;  /* 0x003180060e007388 */ /* 0x0005e80000000a00 */
[----:B------:R2:W-:Y:S02]  /*9960*/  STS.64 [R14+0x2980], R4 ;  /* 0x002980040e007388 */ /* 0x0005e40000000a00 */
.L_x_12523:
[----:B------:R-:W-:Y:S05]  /*9970*/  BSYNC.RECONVERGENT B0 ;  /* 0x0000000000007941 */ /* 0x000fea0003800200 */
.L_x_12522:
[----:B------:R-:W-:-:S04]  /*9980*/  IADD3 R121, PT, PT, R121, 0x1, RZ ;  /* 0x0000000179797810 */ /* 0x000fc80007ffe0ff */
[----:B------:R-:W-:-:S13]  /*9990*/  ISETP.GE.AND P1, PT, R121, UR34, PT ;  /* 0x0000002279007c0c */ /* 0x000fda000bf26270 */
[----:B------:R-:W-:Y:S05]  /*99a0*/  @!P1 BRA `(.L_x_12524) ;  /* 0xffffffac00649947 */ /* 0x000fea000383ffff */
.L_x_12506:
[----:B------:R-:W3:Y:S01]  /*99b0*/  LDCU UR18, c[0x0][0x388] ;  /* 0x00007100ff1277ac */ /* 0x000ee20008000800 */
[----:B------:R-:W-:Y:S02]  /*99c0*/  SHF.L.U32 R0, R36, 0x4, RZ ;  /* 0x0000000424007819 */ /* 0x000fe400000006ff */
[----:B------:R-:W-:Y:S01]  /*99d0*/  PRMT R41, RZ, 0x7610, R41 ;  /* 0x00007610ff297816 */ /* 0x000fe20000000029 */
[----:B------:R-:W-:Y:S01]  /*99e0*/  ULEA UR20, UR11, 0xfffffe00, 0x9 ;  /* 0xfffffe000b147891 */ /* 0x000fe2000f8e48ff */
[----:B------:R-:W-:Y:S02]  /*99f0*/  LOP3.LUT R3, R0, 0x3e00, RZ, 0xc0, !PT ;  /* 0x00003e0000037812 */ /* 0x000fe400078ec0ff */
[----:B------:R-:W-:Y:S02]  /*9a00*/  PRMT R42, RZ, 0x7610, R42 ;  /* 0x00007610ff2a7816 */ /* 0x000fe4000000002a */
[----:B------:R-:W-:Y:S02]  /*9a10*/  PRMT R43, RZ, 0x7610, R43 ;  /* 0x00007610ff2b7816 */ /* 0x000fe4000000002b */
[----:B------:R-:W-:-:S02]  /*9a20*/  PRMT R44, RZ, 0x7610, R44 ;  /* 0x00007610ff2c7816 */ /* 0x000fc4000000002c */
[----:B------:R-:W-:Y:S02]  /*9a30*/  PRMT R45, RZ, 0x7610, R45 ;  /* 0x00007610ff2d7816 */ /* 0x000fe4000000002d */
[----:B------:R-:W-:Y:S02]  /*9a40*/  PRMT R46, RZ, 0x7610, R46 ;  /* 0x00007610ff2e7816 */ /* 0x000fe4000000002e */
[----:B------:R-:W-:Y:S01]  /*9a50*/  PRMT R47, RZ, 0x7610, R47 ;  /* 0x00007610ff2f7816 */ /* 0x000fe2000000002f */
[----:B---3--:R-:W-:Y:S01]  /*9a60*/  UIADD3 UR18, UPT, UPT, -UR20, UR18, URZ ;  /* 0x0000001214127290 */ /* 0x008fe2000fffe1ff */
        /* <DEDUP_REMOVED lines=10> */
[----:B------:R-:W-:-:S02]  /*9b10*/  LOP3.LUT R35, R0, 0x20, RZ, 0xfc, !PT ;  /* 0x0000002000237812 */ /* 0x000fc400078efcff */
        /* <DEDUP_REMOVED lines=10> */
[----:B------:R-:W3:Y:S01]  /*9bc0*/  S2UR UR30, SR_CTAID.X ;  /* 0x00000000001e79c3 */ /* 0x000ee20000002500 */
[C---:B------:R-:W-:Y:S01]  /*9bd0*/  LOP3.LUT R17, R0.reuse, 0x40, RZ, 0xfc, !PT ;  /* 0x0000004000117812 */ /* 0x040fe200078efcff */
[----:B------:R-:W5:Y:S01]  /*9be0*/  @!P2 LDG.E.U16 R41, desc[UR22][R12.64] ;  /* 0x000000160c29a981 */ /* 0x000f62000c1e1500 */
[C---:B------:R-:W-:Y:S01]  /*9bf0*/  LOP3.LUT R15, R0.reuse, 0x60, RZ, 0xfc, !PT ;  /* 0x00000060000f7812 */ /* 0x040fe200078efcff */
[----:B------:R-:W3:Y:S01]  /*9c00*/  LDCU.64 UR26, c[0x0][0x4f8] ;  /* 0x00009f00ff1a77ac */ /* 0x000ee20008000a00 */
[C---:B------:R-:W-:Y:S01]  /*9c10*/  LOP3.LUT R16, R0.reuse, 0x80, RZ, 0xfc, !PT ;  /* 0x0000008000107812 */ /* 0x040fe200078efcff */
[----:B------:R-:W4:Y:S01]  /*9c20*/  @!P1 LDG.E.U16 R42, desc[UR22][R12.64+0x40] ;  /* 0x000040160c2a9981 */ /* 0x000f22000c1e1500 */
[C---:B------:R-:W-:Y:S01]  /*9c30*/  LOP3.LUT R2, R0.reuse, 0xa0, RZ, 0xfc, !PT ;  /* 0x000000a000027812 */ /* 0x040fe200078efcff */
[----:B------:R-:W1:Y:S01]  /*9c40*/  LDCU.64 UR28, c[0x0][0x500] ;  /* 0x0000a000ff1c77ac */ /* 0x000e620008000a00 */
[----:B--2---:R-:W-:-:S02]  /*9c50*/  LOP3.LUT R14, R0, 0xc0, RZ, 0xfc, !PT ;  /* 0x000000c0000e7812 */ /* 0x004fc400078efcff */
[----:B------:R-:W-:Y:S02]  /*9c60*/  ISETP.GE.AND P0, PT, R17, UR18, PT ;  /* 0x0000001211007c0c */ /* 0x000fe4000bf06270 */
[C---:B------:R-:W-:Y:S02]  /*9c70*/  LOP3.LUT R11, R0.reuse, 0xe0, RZ, 0xfc, !PT ;  /* 0x000000e0000b7812 */ /* 0x040fe400078efcff */
[----:B------:R-:W-:Y:S02]  /*9c80*/  ISETP.GE.AND P4, PT, R15, UR18, PT ;  /* 0x000000120f007c0c */ /* 0x000fe4000bf86270 */
[----:B------:R-:W-:Y:S02]  /*9c90*/  LOP3.LUT R10, R0, 0x100, RZ, 0xfc, !PT ;  /* 0x00000100000a7812 */ /* 0x000fe400078efcff */
[----:B------:R-:W-:Y:S02]  /*9ca0*/  ISETP.GE.AND P6, PT, R16, UR18, PT ;  /* 0x0000001210007c0c */ /* 0x000fe4000bfc6270 */
[----:B------:R-:W-:-:S02]  /*9cb0*/  ISETP.GE.AND P5, PT, R2, UR18, PT ;  /* 0x0000001202007c0c */ /* 0x000fc4000bfa6270 */
[----:B------:R-:W-:Y:S01]  /*9cc0*/  ISETP.GE.AND P3, PT, R14, UR18, PT ;  /* 0x000000120e007c0c */ /* 0x000fe2000bf66270 */
[----:B------:R-:W2:Y:S01]  /*9cd0*/  @!P0 LDG.E.U16 R43, desc[UR22][R12.64+0x80] ;  /* 0x000080160c2b8981 */ /* 0x000ea2000c1e1500 */
[----:B------:R-:W-:Y:S02]  /*9ce0*/  ISETP.GE.AND P2, PT, R11, UR18, PT ;  /* 0x000000120b007c0c */ /* 0x000fe4000bf46270 */
[----:B------:R-:W-:Y:S01]  /*9cf0*/  ISETP.GE.AND P1, PT, R10, UR18, PT ;  /* 0x000000120a007c0c */ /* 0x000fe2000bf26270 */
[----:B------:R-:W3:Y:S01]  /*9d00*/  @!P4 LDG.E.U16 R44, desc[UR22][R12.64+0xc0] ;  /* 0x0000c0160c2cc981 */ /* 0x000ee2000c1e1500 */
[C---:B------:R-:W-:Y:S02]  /*9d10*/  LOP3.LUT R9, R0.reuse, 0x120, RZ, 0xfc, !PT ;  /* 0x0000012000097812 */ /* 0x040fe400078efcff */
[C---:B------:R-:W-:Y:S01]  /*9d20*/  LOP3.LUT R8, R0.reuse, 0x140, RZ, 0xfc, !PT ;  /* 0x0000014000087812 */ /* 0x040fe200078efcff */
[----:B------:R-:W3:Y:S01]  /*9d30*/  @!P6 LDG.E.U16 R45, desc[UR22][R12.64+0x100] ;  /* 0x000100160c2de981 */ /* 0x000ee2000c1e1500 */
[----:B0-----:R-:W-:-:S02]  /*9d40*/  LOP3.LUT R7, R0, 0x160, RZ, 0xfc, !PT ;  /* 0x0000016000077812 */ /* 0x001fc400078efcff */
        /* <DEDUP_REMOVED lines=8> */
[----:B------:R-:W-:-:S02]  /*9dd0*/  LOP3.LUT R3, R0, 0x1e0, RZ, 0xfc, !PT ;  /* 0x000001e000037812 */ /* 0x000fc400078efcff */
[----:B------:R-:W-:Y:S01]  /*9de0*/  ISETP.GE.AND P6, PT, R7, UR18, PT ;  /* 0x0000001207007c0c */ /* 0x000fe2000bfc6270 */
[----:B------:R-:W3:Y:S01]  /*9df0*/  @!P1 LDG.E.U16 R49, desc[UR22][R12.64+0x200] ;  /* 0x000200160c319981 */ /* 0x000ee2000c1e1500 */
[----:B------:R-:W-:Y:S02]  /*9e00*/  ISETP.GE.AND P5, PT, R6, UR18, PT ;  /* 0x0000001206007c0c */ /* 0x000fe4000bfa6270 */
        /* <DEDUP_REMOVED lines=10> */
[----:B-----5:R-:W-:Y:S04]  /*9eb0*/  STS.U16 [R34], R41 ;  /* 0x0000002922007388 */ /* 0x020fe80000000400 */
[----:B----4-:R-:W-:Y:S04]  /*9ec0*/  STS.U16 [R33+0x40], R42 ;  /* 0x0000402a21007388 */ /* 0x010fe80000000400 */
        /* <DEDUP_REMOVED lines=15> */
[----:B------:R-:W0:Y:S04]  /*9fc0*/  LDS.U16 R13, [R18+0x2] ;  /* 0x00000200120d7984 */ /* 0x000e280000000400 */
[----:B------:R-:W2:Y:S04]  /*9fd0*/  LDS.U16 R41, [R18+0x4] ;  /* 0x0000040012297984 */ /* 0x000ea80000000400 */
[----:B------:R-:W3:Y:S04]  /*9fe0*/  LDS.U16 R12, [R18] ;  /* 0x00000000120c7984 */ /* 0x000ee80000000400 */
[----:B------:R-:W4:Y:S04]  /*9ff0*/  LDS.U16 R42, [R18+0x6] ;  /* 0x00000600122a7984 */ /* 0x000f280000000400 */
[----:B------:R-:W-:Y:S01]  /*a000*/  LDS.U16 R43, [R18+0x10] ;  /* 0x00001000122b7984 */ /* 0x000fe20000000400 */
[----:B0-----:R-:W-:-:S03]  /*a010*/  SHF.L.U32 R44, R13, 0x10, RZ ;  /* 0x000000100d2c7819 */ /* 0x001fc600000006ff */
[----:B------:R-:W-:Y:S02]  /*a020*/  LDS.U16 R13, [R18+0xa] ;  /* 0x00000a00120d7984 */ /* 0x000fe40000000400 */
[--C-:B------:R-:W-:Y:S01]  /*a030*/  FADD.FTZ R46, R44, R39.reuse ;  /* 0x000000272c2e7221 */ /* 0x100fe20000010000 */
[----:B--2---:R-:W-:Y:S02]  /*a040*/  SHF.L.U32 R44, R41, 0x10, RZ ;  /* 0x00000010292c7819 */ /* 0x004fe400000006ff */
[----:B---3--:R-:W-:Y:S01]  /*a050*/  SHF.L.U32 R12, R12, 0x10, RZ ;  /* 0x000000100c0c7819 */ /* 0x008fe200000006ff */
[----:B------:R-:W-:Y:S02]  /*a060*/  LDS.U16 R41, [R18+0xc] ;  /* 0x00000c0012297984 */ /* 0x000fe40000000400 */
[--C-:B------:R-:W-:Y:S02]  /*a070*/  FADD.FTZ R44, R44, R39.reuse ;  /* 0x000000272c2c7221 */ /* 0x100fe40000010000 */
[----:B------:R-:W-:-:S02]  /*a080*/  FADD.FTZ R45, R12, R39 ;  /* 0x000000270c2d7221 */ /* 0x000fc40000010000 */
[----:B------:R-:W0:Y:S01]  /*a090*/  LDS.U16 R12, [R18+0x8] ;  /* 0x00000800120c7984 */ /* 0x000e220000000400 */
[----:B------:R-:W-:Y:S02]  /*a0a0*/  FSETP.GTU.FTZ.AND P5, PT, R44, 20, PT ;  /* 0x41a000002c00780b */ /* 0x000fe40003fbc000 */
[----:B------:R-:W-:Y:S02]  /*a0b0*/  FSETP.GTU.FTZ.AND P1, PT, R45, 20, PT ;  /* 0x41a000002d00780b */ /* 0x000fe40003f3c000 */
[----:B------:R-:W-:Y:S02]  /*a0c0*/  FSETP.GTU.FTZ.AND P6, PT, R46, 20, PT ;  /* 0x41a000002e00780b */ /* 0x000fe40003fdc000 */
[----:B----4-:R-:W-:-:S05]  /*a0d0*/  SHF.L.U32 R42, R42, 0x10, RZ ;  /* 0x000000102a2a7819 */ /* 0x010fca00000006ff */
[----:B------:R-:W-:Y:S02]  /*a0e0*/  FADD.FTZ R48, R42, R39 ;  /* 0x000000272a307221 */ /* 0x000fe40000010000 */
[----:B------:R-:W-:Y:S01]  /*a0f0*/  @!P5 FMUL.FTZ R47, R44, -1.4426950216293334961 ;  /* 0xbfb8aa3b2c2fd820 */ /* 0x000fe20000410000 */
[----:B------:R-:W2:Y:S01]  /*a100*/  LDS.U16 R42, [R18+0xe] ;  /* 0x00000e00122a7984 */ /* 0x000ea20000000400 */
[----:B------:R-:W-:-:S03]  /*a110*/  @!P1 FMUL.FTZ R45, R45, -1.4426950216293334961 ;  /* 0xbfb8aa3b2d2d9820 */ /* 0x000fc60000410000 */
[----:B------:R-:W3:Y:S01]  /*a120*/  LDS.U16 R44, [R18+0x12] ;  /* 0x00001200122c7984 */ /* 0x000ee20000000400 */
[----:B------:R-:W-:Y:S02]  /*a130*/  @!P6 FMUL.FTZ R46, R46, -1.4426950216293334961 ;  /* 0xbfb8aa3b2e2ee820 */ /* 0x000fe40000410000 */
[----:B------:R-:W4:Y:S08]  /*a140*/  @!P1 MUFU.EX2 R45, R45 ;  /* 0x0000002d002d9308 */ /* 0x000f300000000800 */
[----:B------:R-:W5:Y:S08]  /*a150*/  @!P6 MUFU.EX2 R46, R46 ;  /* 0x0000002e002ee308 */ /* 0x000f700000000800 */
[----:B------:R-:W1:Y:S01]  /*a160*/  @!P5 MUFU.EX2 R47, R47 ;  /* 0x0000002f002fd308 */ /* 0x000e620000000800 */
[----:B----4-:R-:W-:Y:S01]  /*a170*/  @!P1 FADD.FTZ R45, R45, 1 ;  /* 0x3f8000002d2d9421 */ /* 0x010fe20000010000 */
[----:B0-----:R-:W-:Y:S01]  /*a180*/  SHF.L.U32 R12, R12, 0x10, RZ ;  /* 0x000000100c0c7819 */ /* 0x001fe200000006ff */
[----:B-----5:R-:W-:-:S04]  /*a190*/  @!P6 FADD.FTZ R46, R46, 1 ;  /* 0x3f8000002e2ee421 */ /* 0x020fc80000010000 */
[----:B------:R-:W-:Y:S01]  /*a1a0*/  FADD.FTZ R49, R12, R39 ;  /* 0x000000270c317221 */ /* 0x000fe20000010000 */
[----:B------:R-:W0:Y:S01]  /*a1b0*/  @!P1 MUFU.RCP R45, R45 ;  /* 0x0000002d002d9308 */ /* 0x000e220000001000 */
[----:B------:R-:W-:Y:S01]  /*a1c0*/  SHF.L.U32 R12, R13, 0x10, RZ ;  /* 0x000000100d0c7819 */ /* 0x000fe200000006ff */
[----:B-1----:R-:W-:-:S06]  /*a1d0*/  @!P5 FADD.FTZ R47, R47, 1 ;  /* 0x3f8000002f2fd421 */ /* 0x002fcc0000010000 */
[----:B------:R1:W4:Y:S01]  /*a1e0*/  @!P6 MUFU.RCP R50, R46 ;  /* 0x0000002e0032e308 */ /* 0x0003220000001000 */
[----:B------:R-:W-:Y:S01]  /*a1f0*/  FADD.FTZ R13, R12, R39 ;  /* 0x000000270c0d7221 */ /* 0x000fe20000010000 */
[----:B------:R-:W-:-:S06]  /*a200*/  SHF.L.U32 R12, R41, 0x10, RZ ;  /* 0x00000010290c7819 */ /* 0x000fcc00000006ff */
[----:B------:R-:W5:Y:S01]  /*a210*/  @!P5 MUFU.RCP R52, R47 ;  /* 0x0000002f0034d308 */ /* 0x000f620000001000 */
[----:B--2---:R-:W-:Y:S02]  /*a220*/  SHF.L.U32 R42, R42, 0x10, RZ ;  /* 0x000000102a2a7819 */ /* 0x004fe400000006ff */
[----:B-1----:R-:W-:Y:S02]  /*a230*/  SHF.L.U32 R46, R43, 0x10, RZ ;  /* 0x000000102b2e7819 */ /* 0x002fe400000006ff */
[----:B---3--:R-:W-:Y:S01]  /*a240*/  SHF.L.U32 R44, R44, 0x10, RZ ;  /* 0x000000102c2c7819 */ /* 0x008fe200000006ff */
[--C-:B------:R-:W-:Y:S01]  /*a250*/  FADD.FTZ R41, R12, R39.reuse ;  /* 0x000000270c297221 */ /* 0x100fe20000010000 */
[--C-:B------:R-:W-:Y:S01]  /*a260*/  FADD.FTZ R42, R42, R39.reuse ;  /* 0x000000272a2a7221 */ /* 0x100fe20000010000 */
[--C-:B------:R-:W-:Y:S02]  /*a270*/  FADD.FTZ R46, R46, R39.reuse ;  /* 0x000000272e2e7221 */ /* 0x100fe40000010000 */
[----:B------:R-:W-:Y:S01]  /*a280*/  FADD.FTZ R44, R44, R39 ;  /* 0x000000272c2c7221 */ /* 0x000fe20000010000 */
[----:B------:R-:W-:Y:S01]  /*a290*/  FSETP.GTU.FTZ.AND P2, PT, R41, 20, PT ;  /* 0x41a000002900780b */ /* 0x000fe20003f5c000 */
[----:B0-----:R-:W-:Y:S01]  /*a2a0*/  @!P1 FMUL.FTZ R58, R58, R45 ;  /* 0x0000002d3a3a9220 */ /* 0x001fe20000410000 */
[----:B------:R-:W-:Y:S01]  /*a2b0*/  FSETP.GTU.FTZ.AND P4, PT, R49, 20, PT ;  /* 0x41a000003100780b */ /* 0x000fe20003f9c000 */
[----:B----4-:R-:W-:Y:S01]  /*a2c0*/  @!P6 FMUL.FTZ R57, R57, R50 ;  /* 0x000000323939e220 */ /* 0x010fe20000410000 */
[----:B------:R-:W-:Y:S01]  /*a2d0*/  FSETP.GTU.FTZ.AND P1, PT, R42, 20, PT ;  /* 0x41a000002a00780b */ /* 0x000fe20003f3c000 */
[----:B-----5:R-:W-:Y:S01]  /*a2e0*/  @!P5 FMUL.FTZ R59, R59, R52 ;  /* 0x000000343b3bd220 */ /* 0x020fe20000410000 */
[----:B------:R-:W-:-:S02]  /*a2f0*/  FSETP.GTU.FTZ.AND P6, PT, R46, 20, PT ;  /* 0x41a000002e00780b */ /* 0x000fc40003fdc000 */
[----:B------:R-:W-:Y:S02]  /*a300*/  FSETP.GTU.FTZ.AND P5, PT, R44, 20, PT ;  /* 0x41a000002c00780b */ /* 0x000fe40003fbc000 */
[----:B------:R-:W-:-:S03]  /*a310*/  FSETP.GTU.FTZ.AND P3, PT, R13, 20, PT ;  /* 0x41a000000d00780b */ /* 0x000fc60003f7c000 */
[----:B------:R-:W-:Y:S02]  /*a320*/  @!P2 FMUL.FTZ R41, R41, -1.4426950216293334961 ;  /* 0xbfb8aa3b2929a820 */ /* 0x000fe40000410000 */
[----:B------:R-:W-:Y:S02]  /*a330*/  @!P4 FMUL.FTZ R12, R49, -1.4426950216293334961 ;  /* 0xbfb8aa3b310cc820 */ /* 0x000fe40000410000 */
[----:B------:R-:W-:Y:S02]  /*a340*/  @!P1 FMUL.FTZ R42, R42, -1.4426950216293334961 ;  /* 0xbfb8aa3b2a2a9820 */ /* 0x000fe40000410000 */
[----:B------:R-:W-:Y:S02]  /*a350*/  @!P6 FMUL.FTZ R43, R46, -1.4426950216293334961 ;  /* 0xbfb8aa3b2e2be820 */ /* 0x000fe40000410000 */
[----:B------:R-:W-:Y:S01]  /*a360*/  @!P5 FMUL.FTZ R44, R44, -1.4426950216293334961 ;  /* 0xbfb8aa3b2c2cd820 */ /* 0x000fe20000410000 */
[----:B------:R-:W0:Y:S01]  /*a370*/  @!P2 MUFU.EX2 R41, R41 ;  /* 0x000000290029a308 */ /* 0x000e220000000800 */
[----:B------:R-:W-:Y:S01]  /*a380*/  FSETP.GTU.FTZ.AND P0, PT, R48, 20, PT ;  /* 0x41a000003000780b */ /* 0x000fe20003f1c000 */
[----:B------:R-:W-:-:S06]  /*a390*/  @!P3 FMUL.FTZ R13, R13, -1.4426950216293334961 ;  /* 0xbfb8aa3b0d0db820 */ /* 0x000fcc0000410000 */
[----:B------:R-:W1:Y:S08]  /*a3a0*/  @!P4 MUFU.EX2 R12, R12 ;  /* 0x0000000c000cc308 */ /* 0x000e700000000800 */
[----:B------:R-:W2:Y:S08]  /*a3b0*/  @!P1 MUFU.EX2 R42, R42 ;  /* 0x0000002a002a9308 */ /* 0x000eb00000000800 */
[----:B------:R-:W3:Y:S08]  /*a3c0*/  @!P6 MUFU.EX2 R43, R43 ;  /* 0x0000002b002be308 */ /* 0x000ef00000000800 */
[----:B------:R-:W4:Y:S01]  /*a3d0*/  @!P5 MUFU.EX2 R44, R44 ;  /* 0x0000002c002cd308 */ /* 0x000f220000000800 */
[----:B0-----:R-:W-:Y:S01]  /*a3e0*/  @!P2 FADD.FTZ R41, R41, 1 ;  /* 0x3f8000002929a421 */ /* 0x001fe20000010000 */
[----:B------:R-:W-:-:S06]  /*a3f0*/  @!P0 FMUL.FTZ R48, R48, -1.4426950216293334961 ;  /* 0xbfb8aa3b30308820 */ /* 0x000fcc0000410000 */
[----:B------:R-:W0:Y:S01]  /*a400*/  @!P3 MUFU.EX2 R13, R13 ;  /* 0x0000000d000db308 */ /* 0x000e220000000800 */
[----:B-1----:R-:W-:Y:S01]  /*a410*/  @!P4 FADD.FTZ R12, R12, 1 ;  /* 0x3f8000000c0cc421 */ /* 0x002fe20000010000 */
[----:B--2---:R-:W-:Y:S01]  /*a420*/  @!P1 FADD.FTZ R42, R42, 1 ;  /* 0x3f8000002a2a9421 */ /* 0x004fe20000010000 */
[----:B---3--:R-:W-:Y:S01]  /*a430*/  @!P6 FADD.FTZ R43, R43, 1 ;  /* 0x3f8000002b2be421 */ /* 0x008fe20000010000 */
[----:B----4-:R-:W-:-:S04]  /*a440*/  @!P5 FADD.FTZ R44, R44, 1 ;  /* 0x3f8000002c2cd421 */ /* 0x010fc80000010000 */
[----:B------:R1:W-:Y:S08]  /*a450*/  @!P4 MUFU.RCP R47, R12 ;  /* 0x0000000c002fc308 */ /* 0x0003f00000001000 */
[----:B------:R-:W2:Y:S01]  /*a460*/  @!P2 MUFU.RCP R41, R41 ;  /* 0x000000290029a308 */ /* 0x000ea20000001000 */
[----:B-1----:R-:W1:Y:S01]  /*a470*/  LDS.U16 R12, [R18+0x14] ;  /* 0x00001400120c7984 */ /* 0x002e620000000400 */
[----:B0-----:R-:W-:-:S06]  /*a480*/  @!P3 FADD.FTZ R13, R13, 1 ;  /* 0x3f8000000d0db421 */ /* 0x001fcc0000010000 */
[----:B------:R-:W0:Y:S08]  /*a490*/  @!P0 MUFU.EX2 R48, R48 ;  /* 0x0000003000308308 */ /* 0x000e300000000800 */
[----:B------:R-:W3:Y:S08]  /*a4a0*/  @!P1 MUFU.RCP R42, R42 ;  /* 0x0000002a002a9308 */ /* 0x000ef00000001000 */
[----:B------:R-:W4:Y:S08]  /*a4b0*/  @!P6 MUFU.RCP R43, R43 ;  /* 0x0000002b002be308 */ /* 0x000f300000001000 */
[----:B------:R-:W5:Y:S01]  /*a4c0*/  @!P5 MUFU.RCP R44, R44 ;  /* 0x0000002c002cd308 */ /* 0x000f620000001000 */
[----:B--2---:R-:W-:-:S07]  /*a4d0*/  @!P2 FMUL.FTZ R64, R64, R41 ;  /* 0x000000294040a220 */ /* 0x004fce0000410000 */
[----:B------:R2:W-:Y:S01]  /*a4e0*/  @!P3 MUFU.RCP R46, R13 ;  /* 0x0000000d002eb308 */ /* 0x0005e20000001000 */
[----:B0-----:R-:W-:Y:S01]  /*a4f0*/  @!P0 FADD.FTZ R48, R48, 1 ;  /* 0x3f80000030308421 */ /* 0x001fe20000010000 */
[----:B------:R-:W-:Y:S04]  /*a500*/  LDS.U16 R41, [R18+0x18] ;  /* 0x0000180012297984 */ /* 0x000fe80000000400 */
[----:B--2---:R-:W0:Y:S01]  /*a510*/  LDS.U16 R13, [R18+0x16] ;  /* 0x00001600120d7984 */ /* 0x004e220000000400 */
[----:B---3--:R-:W-:Y:S01]  /*a520*/  @!P1 FMUL.FTZ R71, R71, R42 ;  /* 0x0000002a47479220 */ /* 0x008fe20000410000 */
[----:B----4-:R-:W-:Y:S01]  /*a530*/  @!P6 FMUL.FTZ R72, R72, R43 ;  /* 0x0000002b4848e220 */ /* 0x010fe20000410000 */
[----:B-----5:R-:W-:Y:S01]  /*a540*/  @!P5 FMUL.FTZ R73, R73, R44 ;  /* 0x0000002c4949d220 */ /* 0x020fe20000410000 */
[----:B------:R-:W2:Y:S01]  /*a550*/  LDS.U16 R42, [R18+0x1a] ;  /* 0x00001a00122a7984 */ /* 0x000ea20000000400 */
[----:B------:R-:W3:Y:S03]  /*a560*/  @!P0 MUFU.RCP R45, R48 ;  /* 0x00000030002d8308 */ /* 0x000ee60000001000 */
[----:B------:R-:W4:Y:S04]  /*a570*/  LDS.U16 R43, [R18+0x1c] ;  /* 0x00001c00122b7984 */ /* 0x000f280000000400 */
[----:B------:R-:W5:Y:S01]  /*a580*/  LDS.U16 R44, [R18+0x1e] ;  /* 0x00001e00122c7984 */ /* 0x000f620000000400 */
[----:B------:R-:W-:Y:S01]  /*a590*/  BAR.SYNC.DEFER_BLOCKING 0x0 ;  /* 0x0000000000007b1d */ /* 0x000fe20000010000 */
[----:B-1----:R-:W-:Y:S01]  /*a5a0*/  SHF.L.U32 R12, R12, 0x10, RZ ;  /* 0x000000100c0c7819 */ /* 0x002fe200000006ff */
[----:B---3--:R-:W-:Y:S01]  /*a5b0*/  @!P0 FMUL.FTZ R60, R60, R45 ;  /* 0x0000002d3c3c8220 */ /* 0x008fe20000410000 */
[----:B------:R-:W-:-:S05]  /*a5c0*/  PRMT R45, R100, 0x7632, R45 ;  /* 0x00007632642d7816 */ /* 0x000fca000000002d */
[----:B------:R1:W-:Y:S02]  /*a5d0*/  STS.U16 [R18+0x2], R45 ;  /* 0x0000022d12007388 */ /* 0x0003e40000000400 */
[----:B-1----:R-:W-:Y:S01]  /*a5e0*/  FADD.FTZ R45, R12, R39 ;  /* 0x000000270c2d7221 */ /* 0x002fe20000010000 */
[----:B0-----:R-:W-:-:S04]  /*a5f0*/  SHF.L.U32 R12, R13, 0x10, RZ ;  /* 0x000000100d0c7819 */ /* 0x001fc800000006ff */
[----:B------:R-:W-:Y:S01]  /*a600*/  FSETP.GTU.FTZ.AND P6, PT, R45, 20, PT ;  /* 0x41a000002d00780b */ /* 0x000fe20003fdc000 */
[--C-:B------:R-:W-:Y:S01]  /*a610*/  FADD.FTZ R13, R12, R39.reuse ;  /* 0x000000270c0d7221 */ /* 0x100fe20000010000 */
[----:B------:R-:W-:Y:S02]  /*a620*/  SHF.L.U32 R12, R41, 0x10, RZ ;  /* 0x00000010290c7819 */ /* 0x000fe400000006ff */
[----:B--2---:R-:W-:Y:S01]  /*a630*/  SHF.L.U32 R42, R42, 0x10, RZ ;  /* 0x000000102a2a7819 */ /* 0x004fe200000006ff */
[----:B------:R-:W-:Y:S02]  /*a640*/  @!P3 FMUL.FTZ R63, R63, R46 ;  /* 0x0000002e3f3fb220 */ /* 0x000fe40000410000 */
[----:B------:R-:W-:Y:S01]  /*a650*/  FADD.FTZ R41, R12, R39 ;  /* 0x000000270c297221 */ /* 0x000fe20000010000 */
[----:B------:R-:W-:-:S05]  /*a660*/  PRMT R46, R99, 0x7632, R46 ;  /* 0x00007632632e7816 */ /* 0x000fca000000002e */
[----:B------:R-:W-:Y:S01]  /*a670*/  @!P6 FMUL.FTZ R12, R45, -1.4426950216293334961 ;  /* 0xbfb8aa3b2d0ce820 */ /* 0x000fe20000410000 */
[----:B------:R-:W-:Y:S01]  /*a680*/  FADD.FTZ R45, R42, R39 ;  /* 0x000000272a2d7221 */ /* 0x000fe20000010000 */
[----:B------:R-:W-:Y:S01]  /*a690*/  @!P4 FMUL.FTZ R62, R62, R47 ;  /* 0x0000002f3e3ec220 */ /* 0x000fe20000410000 */
[----:B------:R0:W-:Y:S01]  /*a6a0*/  STS.U16 [R18+0x6], R46 ;  /* 0x0000062e12007388 */ /* 0x0001e20000000400 */
[----:B------:R-:W-:Y:S02]  /*a6b0*/  PRMT R47, R103, 0x7632, R47 ;  /* 0x00007632672f7816 */ /* 0x000fe4000000002f */
[----:B------:R-:W-:Y:S02]  /*a6c0*/  FSETP.GTU.FTZ.AND P5, PT, R45, 20, PT ;  /* 0x41a000002d00780b */ /* 0x000fe40003fbc000 */
[----:B------:R-:W-:Y:S02]  /*a6d0*/  ISETP.NE.AND P0, PT, R36, RZ, PT ;  /* 0x000000ff2400720c */ /* 0x000fe40003f05270 */
[----:B0-----:R-:W-:Y:S01]  /*a6e0*/  PRMT R46, R97, 0x7632, R46 ;  /* 0x00007632612e7816 */ /* 0x001fe2000000002e */
[----:B------:R0:W-:Y:S01]  /*a6f0*/  STS.U16 [R18+0xa], R47 ;  /* 0x00000a2f12007388 */ /* 0x0001e20000000400 */
[----:B------:R-:W-:-:S02]  /*a700*/  PRMT R48, R89, 0x7632, R48 ;  /* 0x0000763259307816 */ /* 0x000fc40000000030 */
[----:B------:R-:W-:Y:S01]  /*a710*/  PRMT R49, R91, 0x7632, R49 ;  /* 0x000076325b317816 */ /* 0x000fe20000000031 */
[----:B------:R1:W-:Y:S01]  /*a720*/  STS.U16 [R18+0x16], R46 ;  /* 0x0000162e12007388 */ /* 0x0003e20000000400 */
[----:B----4-:R-:W-:Y:S02]  /*a730*/  SHF.L.U32 R42, R43, 0x10, RZ ;  /* 0x000000102b2a7819 */ /* 0x010fe400000006ff */
[----:B------:R-:W-:Y:S02]  /*a740*/  MOV R50, UR18 ;  /* 0x0000001200327c02 */ /* 0x000fe40008000f00 */
[----:B0-----:R-:W-:Y:S02]  /*a750*/  PRMT R47, R94, 0x7632, R47 ;  /* 0x000076325e2f7816 */ /* 0x001fe4000000002f */
[----:B-1----:R-:W-:Y:S01]  /*a760*/  PRMT R46, R92, 0x7632, R46 ;  /* 0x000076325c2e7816 */ /* 0x002fe2000000002e */
[----:B------:R-:W-:Y:S01]  /*a770*/  STS.U16 [R18], R100 ;  /* 0x0000006412007388 */ /* 0x000fe20000000400 */
[----:B------:R-:W-:Y:S01]  /*a780*/  FADD.FTZ R43, R42, R39 ;  /* 0x000000272a2b7221 */ /* 0x000fe20000010000 */
[----:B------:R-:W-:-:S02]  /*a790*/  @!P5 FMUL.FTZ R42, R45, -1.4426950216293334961 ;  /* 0xbfb8aa3b2d2ad820 */ /* 0x000fc40000410000 */
        /* <DEDUP_REMOVED lines=33> */
[----:B-----5:R-:W-:Y:S01]  /*a9b0*/  SHF.L.U32 R44, R44, 0x10, RZ ;  /* 0x000000102c2c7819 */ /* 0x020fe200000006ff */
[----:B------:R-:W-:Y:S01]  /*a9c0*/  @!P3 FMUL.FTZ R13, R13, -1.4426950216293334961 ;  /* 0xbfb8aa3b0d0db820 */ /* 0x000fe20000410000 */
[----:B------:R-:W1:Y:S03]  /*a9d0*/  @!P6 MUFU.EX2 R12, R12 ;  /* 0x0000000c000ce308 */ /* 0x000e660000000800 */
[----:B------:R-:W-:-:S04]  /*a9e0*/  FADD.FTZ R44, R44, R39 ;  /* 0x000000272c2c7221 */ /* 0x000fc80000010000 */
[----:B------:R-:W-:Y:S01]  /*a9f0*/  @!P2 FMUL.FTZ R41, R41, -1.4426950216293334961 ;  /* 0xbfb8aa3b2929a820 */ /* 0x000fe20000410000 */
[C---:B------:R-:W-:Y:S01]  /*aa00*/  FSETP.GTU.FTZ.AND P4, PT, R44.reuse, 20, PT ;  /* 0x41a000002c00780b */ /* 0x040fe20003f9c000 */
[----:B------:R-:W-:Y:S01]  /*aa10*/  @!P1 FMUL.FTZ R43, R43, -1.4426950216293334961 ;  /* 0xbfb8aa3b2b2b9820 */ /* 0x000fe20000410000 */
[----:B------:R-:W2:Y:S01]  /*aa20*/  @!P3 MUFU.EX2 R13, R13 ;  /* 0x0000000d000db308 */ /* 0x000ea20000000800 */
[----:B------:R-:W3:Y:S07]  /*aa30*/  LDS R46, [UR24+0x420] ;  /* 0x00042018ff2e7984 */ /* 0x000eee0008000800 */
[----:B------:R-:W4:Y:S08]  /*aa40*/  @!P2 MUFU.EX2 R41, R41 ;  /* 0x000000290029a308 */ /* 0x000f300000000800 */
[----:B------:R-:W5:Y:S01]  /*aa50*/  @!P1 MUFU.EX2 R43, R43 ;  /* 0x0000002b002b9308 */ /* 0x000f620000000800 */
[----:B------:R-:W-:Y:S01]  /*aa60*/  @!P4 FMUL.FTZ R44, R44, -1.4426950216293334961 ;  /* 0xbfb8aa3b2c2cc820 */ /* 0x000fe20000410000 */
[----:B-1----:R-:W-:Y:S01]  /*aa70*/  @!P6 FADD.FTZ R12, R12, 1 ;  /* 0x3f8000000c0ce421 */ /* 0x002fe20000010000 */
[----:B------:R-:W-:Y:S01]  /*aa80*/  USHF.R.S32.HI UR21, URZ, 0x1f, UR20 ;  /* 0x0000001fff157899 */ /* 0x000fe20008011414 */
[----:B--2---:R-:W-:-:S03]  /*aa90*/  @!P3 FADD.FTZ R13, R13, 1 ;  /* 0x3f8000000d0db421 */ /* 0x004fc60000010000 */
[----:B------:R-:W-:Y:S01]  /*aaa0*/  UIMAD.WIDE.U32 UR18, UR30, UR26, UR20 ;  /* 0x0000001a1e1272a5 */ /* 0x000fe2000f8e0014 */
[----:B------:R-:W1:Y:S01]  /*aab0*/  @!P6 MUFU.RCP R93, R12 ;  /* 0x0000000c005de308 */ /* 0x000e620000001000 */
[----:B----4-:R-:W-:Y:S02]  /*aac0*/  @!P2 FADD.FTZ R41, R41, 1 ;  /* 0x3f8000002929a421 */ /* 0x010fe40000010000 */
[----:B------:R-:W-:Y:S01]  /*aad0*/  UIMAD UR19, UR30, UR27, UR19 ;  /* 0x0000001b1e1372a4 */ /* 0x000fe2000f8e0213 */
[----:B------:R-:W2:Y:S04]  /*aae0*/  LDCU.64 UR26, c[0x0][0x550] ;  /* 0x0000aa00ff1a77ac */ /* 0x000ea80008000a00 */
[----:B------:R-:W4:Y:S01]  /*aaf0*/  @!P5 MUFU.EX2 R42, R42 ;  /* 0x0000002a002ad308 */ /* 0x000f220000000800 */
[----:B-----5:R-:W-:-:S07]  /*ab00*/  @!P1 FADD.FTZ R43, R43, 1 ;  /* 0x3f8000002b2b9421 */ /* 0x020fce0000010000 */
[----:B------:R-:W5:Y:S08]  /*ab10*/  @!P4 MUFU.EX2 R44, R44 ;  /* 0x0000002c002cc308 */ /* 0x000f700000000800 */
[----:B0-----:R0:W3:Y:S01]  /*ab20*/  @!P3 MUFU.RCP R48, R13 ;  /* 0x0000000d0030b308 */ /* 0x0010e20000001000 */
[----:B------:R-:W-:-:S07]  /*ab30*/  UIMAD.WIDE.U32 UR18, UR8, UR28, UR18 ;  /* 0x0000001c081272a5 */ /* 0x000fce000f8e0012 */
[----:B------:R-:W2:Y:S01]  /*ab40*/  @!P2 MUFU.RCP R41, R41 ;  /* 0x000000290029a308 */ /* 0x000ea20000001000 */
[----:B------:R-:W-:-:S07]  /*ab50*/  UIMAD UR19, UR8, UR29, UR19 ;  /* 0x0000001d081372a4 */ /* 0x000fce000f8e0213 */
[----:B------:R-:W2:Y:S01]  /*ab60*/  @!P1 MUFU.RCP R43, R43 ;  /* 0x0000002b002b9308 */ /* 0x000ea20000001000 */
[----:B-1----:R-:W-:Y:S01]  /*ab70*/  @!P6 FMUL.FTZ R74, R74, R93 ;  /* 0x0000005d4a4ae220 */ /* 0x002fe20000410000 */
[----:B----4-:R-:W-:Y:S01]  /*ab80*/  @!P5 FADD.FTZ R42, R42, 1 ;  /* 0x3f8000002a2ad421 */ /* 0x010fe20000010000 */
[----:B-----5:R-:W-:Y:S01]  /*ab90*/  @!P4 FADD.FTZ R44, R44, 1 ;  /* 0x3f8000002c2cc421 */ /* 0x020fe20000010000 */
[----:B0-----:R-:W-:Y:S01]  /*aba0*/  IADD3 R13, P6, PT, R0, UR18, RZ ;  /* 0x00000012000d7c10 */ /* 0x001fe2000ffde0ff */
[----:B---3--:R-:W-:-:S03]  /*abb0*/  @!P3 FMUL.FTZ R75, R75, R48 ;  /* 0x000000304b4bb220 */ /* 0x008fc60000410000 */
[----:B------:R-:W-:Y:S01]  /*abc0*/  IADD3.X R48, PT, PT, RZ, UR19, RZ, P6, !PT ;  /* 0x00000013ff307c10 */ /* 0x000fe2000b7fe4ff */
[----:B------:R-:W0:Y:S01]  /*abd0*/  @!P5 MUFU.RCP R42, R42 ;  /* 0x0000002a002ad308 */ /* 0x000e220000001000 */
[C---:B--2---:R-:W-:Y:S01]  /*abe0*/  LEA R12, P6, R13.reuse, UR26, 0x1 ;  /* 0x0000001a0d0c7c11 */ /* 0x044fe2000f8c08ff */
[----:B------:R-:W-:Y:S01]  /*abf0*/  @!P2 FMUL.FTZ R76, R76, R41 ;  /* 0x000000294c4ca220 */ /* 0x000fe20000410000 */
[----:B------:R-:W-:Y:S01]  /*ac00*/  ISETP.GE.AND P2, PT, R0, R46, PT ;  /* 0x0000002e0000720c */ /* 0x000fe20003f46270 */
[----:B------:R-:W1:Y:S01]  /*ac10*/  LDCU.64 UR18, c[0x0][0x518] ;  /* 0x0000a300ff1277ac */ /* 0x000e620008000a00 */
[----:B------:R-:W-:-:S03]  /*ac20*/  LEA.HI.X R13, R13, UR27, R48, 0x1, P6 ;  /* 0x0000001b0d0d7c11 */ /* 0x000fc6000b0f0c30 */
[----:B------:R-:W2:Y:S01]  /*ac30*/  @!P4 MUFU.RCP R44, R44 ;  /* 0x0000002c002cc308 */ /* 0x000ea20000001000 */
[----:B------:R-:W-:Y:S01]  /*ac40*/  @!P1 FMUL.FTZ R78, R78, R43 ;  /* 0x0000002b4e4e9220 */ /* 0x000fe20000410000 */
[-C--:B------:R-:W-:Y:S01]  /*ac50*/  ISETP.GE.AND P3, PT, R35, R46.reuse, PT ;  /* 0x0000002e2300720c */ /* 0x080fe20003f66270 */
[----:B------:R-:W3:Y:S01]  /*ac60*/  LDCU.64 UR26, c[0x0][0x560] ;  /* 0x0000ac00ff1a77ac */ /* 0x000ee20008000a00 */
[-C--:B------:R-:W-:Y:S02]  /*ac70*/  ISETP.GE.AND P6, PT, R17, R46.reuse, PT ;  /* 0x0000002e1100720c */ /* 0x080fe40003fc6270 */
[----:B------:R-:W-:Y:S02]  /*ac80*/  ISETP.GE.AND P1, PT, R15, R46, PT ;  /* 0x0000002e0f00720c */ /* 0x000fe40003f26270 */
[----:B------:R-:W-:Y:S01]  /*ac90*/  @!P2 STG.E.U16 desc[UR22][R12.64], R45 ;  /* 0x0000002d0c00a986 */ /* 0x000fe2000c101516 */
[----:B0-----:R-:W-:Y:S01]  /*aca0*/  @!P5 FMUL.FTZ R77, R77, R42 ;  /* 0x0000002a4d4dd220 */ /* 0x001fe20000410000 */
[----:B------:R-:W-:-:S02]  /*acb0*/  ISETP.GE.AND P2, PT, R16, R46, PT ;  /* 0x0000002e1000720c */ /* 0x000fc40003f46270 */
[----:B------:R-:W-:-:S03]  /*acc0*/  ISETP.GE.AND P5, PT, R11, R46, PT ;  /* 0x0000002e0b00720c */ /* 0x000fc60003fa6270 */
[----:B------:R-:W-:Y:S01]  /*acd0*/  @!P3 STG.E.U16 desc[UR22][R12.64+0x40], R47 ;  /* 0x0000402f0c00b986 */ /* 0x000fe2000c101516 */
[----:B------:R-:W-:Y:S01]  /*ace0*/  ISETP.GE.AND P3, PT, R2, R46, PT ;  /* 0x0000002e0200720c */ /* 0x000fe20003f66270 */
[----:B--2---:R-:W-:Y:S01]  /*acf0*/  @!P4 FMUL.FTZ R79, R79, R44 ;  /* 0x0000002c4f4fc220 */ /* 0x004fe20000410000 */
        /* <DEDUP_REMOVED lines=42> */
[----:B--2---:R-:W-:Y:S02]  /*afa0*/  PRMT R43, R12, 0x7632, R43 ;  /* 0x000076320c2b7816 */ /* 0x004fe4000000002b */
[----:B------:R-:W-:Y:S01]  /*afb0*/  F2FP.BF16.F32.PACK_AB R12, R77, R76 ;  /* 0x0000004c4d0c723e */ /* 0x000fe200000010ff */
[----:B------:R0:W-:Y:S04]  /*afc0*/  STS.U16 [R18+0x4], R44 ;  /* 0x0000042c12007388 */ /* 0x0001e80000000400 */
[----:B------:R2:W-:Y:S04]  /*afd0*/  STS.U16 [R18+0x8], R46 ;  /* 0x0000082e12007388 */ /* 0x0005e80000000400 */
[----:B------:R4:W-:Y:S01]  /*afe0*/  STS.U16 [R18+0xc], R42 ;  /* 0x00000c2a12007388 */ /* 0x0009e20000000400 */
[----:B0-----:R-:W-:-:S02]  /*aff0*/  PRMT R44, R41, 0x7632, R44 ;  /* 0x00007632292c7816 */ /* 0x001fc4000000002c */
[----:B--2---:R-:W-:Y:S02]  /*b000*/  PRMT R46, R12, 0x7632, R46 ;  /* 0x000076320c2e7816 */ /* 0x004fe4000000002e */
        /* <DEDUP_REMOVED lines=27> */
[----:B------:R2:W-:Y:S04]  /*b1c0*/  LDS.U16 R55, [R20+0x380] ;  /* 0x0003800014377984 */ /* 0x0005e80000000400 */
[----:B------:R-:W-:Y:S04]  /*b1d0*/  LDS.U16 R19, [R19+0x3c0] ;  /* 0x0003c00013137984 */ /* 0x000fe80000000400 */
[----:B------:R-:W-:Y:S01]  /*b1e0*/  @!P0 STS [UR24+0x420], R50 ;  /* 0x00042032ff008988 */ /* 0x000fe20008000818 */
[----:B------:R-:W-:Y:S06]  /*b1f0*/  BAR.SYNC.DEFER_BLOCKING 0x0 ;  /* 0x0000000000007b1d */ /* 0x000fec0000010000 */
[----:B------:R-:W4:Y:S01]  /*b200*/  LDS R18, [UR24+0x420] ;  /* 0x00042018ff127984 */ /* 0x000f220008000800 */
[----:B------:R-:W5:Y:S01]  /*b210*/  LDCU.64 UR24, c[0x0][0x520] ;  /* 0x0000a400ff1877ac */ /* 0x000f620008000a00 */
[----:B-1----:R-:W-:-:S04]  /*b220*/  UIMAD.WIDE.U32 UR20, UR30, UR18, UR20 ;  /* 0x000000121e1472a5 */ /* 0x002fc8000f8e0014 */
[----:B------:R-:W-:-:S03]  /*b230*/  UIMAD UR19, UR30, UR19, UR21 ;  /* 0x000000131e1372a4 */ /* 0x000fc6000f8e0215 */
[----:B------:R-:W-:Y:S02]  /*b240*/  UMOV UR18, UR20 ;  /* 0x0000001400127c82 */ /* 0x000fe40008000000 */
[----:B-----5:R-:W-:Y:S01]  /*b250*/  UIMAD.WIDE.U32 UR18, UR8, UR24, UR18 ;  /* 0x00000018081272a5 */ /* 0x020fe2000f8e0012 */
[----:B------:R-:W-:-:S03]  /*b260*/  FADD.FTZ R58, R58, R37 ;  /* 0x000000253a3a7221 */ /* 0x000fc60000010000 */
[----:B------:R-:W-:Y:S02]  /*b270*/  UIMAD UR19, UR8, UR25, UR19 ;  /* 0x00000019081372a4 */ /* 0x000fe4000f8e0213 */
[----:B0-----:R-:W-:Y:S01]  /*b280*/  IADD3 R13, P0, PT, R0, UR18, RZ ;  /* 0x00000012000d7c10 */ /* 0x001fe2000ff1e0ff */
[----:B------:R-:W-:-:S03]  /*b290*/  FADD.FTZ R58, R58, R57 ;  /* 0x000000393a3a7221 */ /* 0x000fc60000010000 */
[----:B--2---:R-:W-:Y:S02]  /*b2a0*/  IADD3.X R20, PT, PT, RZ, UR19, RZ, P0, !PT ;  /* 0x00000013ff147c10 */ /* 0x004fe400087fe4ff */
[----:B---3--:R-:W-:Y:S02]  /*b2b0*/  LEA R12, P3, R13, UR26, 0x1 ;  /* 0x0000001a0d0c7c11 */ /* 0x008fe4000f8608ff */
[-C--:B----4-:R-:W-:Y:S02]  /*b2c0*/  ISETP.GE.AND P2, PT, R0, R18.reuse, PT ;  /* 0x000000120000720c */ /* 0x090fe40003f46270 */
[-C--:B------:R-:W-:Y:S01]  /*b2d0*/  ISETP.GE.AND P1, PT, R35, R18.reuse, PT ;  /* 0x000000122300720c */ /* 0x080fe20003f26270 */
[----:B------:R-:W-:Y:S01]  /*b2e0*/  FADD.FTZ R59, R58, R59 ;  /* 0x0000003b3a3b7221 */ /* 0x000fe20000010000 */
[----:B------:R-:W-:Y:S02]  /*b2f0*/  LEA.HI.X R13, R13, UR27, R20, 0x1, P3 ;  /* 0x0000001b0d0d7c11 */ /* 0x000fe400098f0c14 */
[-C--:B------:R-:W-:Y:S01]  /*b300*/  ISETP.GE.AND P0, PT, R17, R18.reuse, PT ;  /* 0x000000121100720c */ /* 0x080fe20003f06270 */
[----:B------:R-:W-:Y:S01]  /*b310*/  FADD.FTZ R59, R59, R60 ;  /* 0x0000003c3b3b7221 */ /* 0x000fe20000010000 */
[----:B------:R-:W-:-:S02]  /*b320*/  ISETP.GE.AND P4, PT, R15, R18, PT ;  /* 0x000000120f00720c */ /* 0x000fc40003f86270 */
        /* <DEDUP_REMOVED lines=50> */
.L_x_12473:
        /* <DEDUP_REMOVED lines=15> */
[----:B0-----:R-:W-:Y:S01]  /*b740*/  @P0 FADD R0, R3, R0 ;  /* 0x0000000003000221 */ /* 0x001fe20000000000 */
[----:B------:R-:W-:-:S04]  /*b750*/  @!P1 MOV R3, 0x400 ;  /* 0x0000040000039802 */ /* 0x000fc80000000f00 */
[----:B------:R-:W0:Y:S01]  /*b760*/  SHFL.DOWN P0, R5, R0, 0x4, 0x1f ;  /* 0x08801f0000057f89 */ /* 0x000e220000000000 */
[----:B--2---:R-:W-:Y:S01]  /*b770*/  @!P1 LEA R4, R4, R3, 0x18 ;  /* 0x0000000304049211 */ /* 0x004fe200078ec0ff */
        /* <DEDUP_REMOVED lines=14> */
.L_x_12527:
[----:B------:R-:W-:Y:S05]  /*b860*/  BSYNC.RECONVERGENT B0 ;  /* 0x0000000000007941 */ /* 0x000fea0003800200 */
.L_x_12526:
        /* <DEDUP_REMOVED lines=13> */
[----:B-1----:R-:W-:Y:S01]  /*b940*/  @P1 FADD R3, R0, R3 ;  /* 0x0000000300031221 */ /* 0x002fe20000000000 */
[----:B------:R-:W-:-:S04]  /*b950*/  @!P2 MOV R0, 0x400 ;  /* 0x000004000000a802 */ /* 0x000fc80000000f00 */
[----:B------:R-:W1:Y:S01]  /*b960*/  SHFL.DOWN P1, R2, R3, 0x4, 0x1f ;  /* 0x08801f0003027f89 */ /* 0x000e620000020000 */
[----:B0-----:R-:W-:Y:S01]  /*b970*/  @!P2 LEA R7, R7, R0, 0x18 ;  /* 0x000000000707a211 */ /* 0x001fe200078ec0ff */
[----:B-1----:R-:W-:-:S05]  /*b980*/  @P1 FADD R2, R3, R2 ;  /* 0x0000000203021221 */ /* 0x002fca0000000000 */
        /* <DEDUP_REMOVED lines=13> */
.L_x_12529:
[----:B------:R-:W-:Y:S05]  /*ba60*/  BSYNC.RECONVERGENT B0 ;  /* 0x0000000000007941 */ /* 0x000fea0003800200 */
.L_x_12528:
        /* <DEDUP_REMOVED lines=22> */
.L_x_12531:
        /* <DEDUP_REMOVED lines=66> */
.L_x_12530:
[----:B------:R-:W-:Y:S05]  /*bff0*/  EXIT ;  /* 0x000000000000794d */ /* 0x000fea0003800000 */
.L_x_12532:
        /* <DEDUP_REMOVED lines=16> */
.L_x_18730:


//--------------------- .text._Z25selective_scan_bwd_kernelI32Selective_Scan_bwd_kernel_traitsILi32ELi16ELb0ELb0ELb0ELb1ELb1EN3c108BFloat16ENS1_7complexIfEEEEv12SSMParamsBwd --------------------------
	.section	.text._Z25selective_scan_bwd_kernelI32Selective_Scan_bwd_kernel_traitsILi32ELi16ELb0ELb0ELb0ELb1ELb1EN3c108BFloat16ENS1_7complexIfEEEEv12SSMParamsBwd,"ax",@progbits
	.align	128
        .global         _Z25selective_scan_bwd_kernelI32Selective_Scan_bwd_kernel_traitsILi32ELi16ELb0ELb0ELb0ELb1ELb1EN3c108BFloat16ENS1_7complexIfEEEEv12SSMParamsBwd
        .type           _Z25selective_scan_bwd_kernelI32Selective_Scan_bwd_kernel_traitsILi32ELi16ELb0ELb0ELb0ELb1ELb1EN3c108BFloat16ENS1_7complexIfEEEEv12SSMParamsBwd,@function
        .size           _Z25selective_scan_bwd_kernelI32Selective_Scan_bwd_kernel_traitsILi32ELi16ELb0ELb0ELb0ELb1ELb1EN3c108BFloat16ENS1_7complexIfEEEEv12SSMParamsBwd,(.L_x_18731 - _Z25selective_scan_bwd_kernelI32Selective_Scan_bwd_kernel_traitsILi32ELi16ELb0ELb0ELb0ELb1ELb1EN3c108BFloat16ENS1_7complexIfEEEEv12SSMParamsBwd)
        .other          _Z25selective_scan_bwd_kernelI32Selective_Scan_bwd_kernel_traitsILi32ELi16ELb0ELb0ELb0ELb1ELb1EN3c108BFloat16ENS1_7complexIfEEEEv12SSMParamsBwd,@"STO_CUDA_ENTRY STV_DEFAULT"
_Z25selective_scan_bwd_kernelI32Selective_Scan_bwd_kernel_traitsILi32ELi16ELb0ELb0ELb0ELb1ELb1EN3c108BFloat16ENS1_7complexIfEEEEv12SSMParamsBwd:
.text._Z25selective_scan_bwd_kernelI32Selective_Scan_bwd_kernel_traitsILi32ELi16ELb0ELb0ELb0ELb1ELb1EN3c108BFloat16ENS1_7complexIfEEEEv12SSMParamsBwd:
[----:B------:R-:W-:Y:S01]  /*0000*/  LDC R1, c[0x0][0x37c] ;  /* 0x0000df00ff017b82 */ /* 0x000fe20000000800 */
[----:B------:R-:W0:Y:S07]  /*0010*/  LDCU.64 UR4, c[0x0][0x458] ;  /* 0x00008b00ff0477ac */ /* 0x000e2e0008000a00 */
[----:B------:R-:W1:Y:S01]  /*0020*/  S2UR UR12, SR_CTAID.Y ;  /* 0x00000000000c79c3 */ /* 0x000e620000002600 */
[----:B------:R-:W-:Y:S01]  /*0030*/  CS2R R20, SRZ ;  /* 0x0000000000147805 */ /* 0x000fe2000001ff00 */
[----:B------:R-:W2:Y:S01]  /*0040*/  LDCU.64 UR6, c[0x0][0x470] ;  /* 0x00008e00ff0677ac */ /* 0x000ea20008000a00 */
        /* <DEDUP_REMOVED lines=21> */
[----:B---3--:R3:W5:Y:S01]  /*01a0*/  @P0 LDG.E R20, desc[UR24][R2.64] ;  /* 0x0000001802140981 */ /* 0x008762000c1e1900 */
[----:B----4-:R-:W-:Y:S01]  /*01b0*/  UIMAD.WIDE.U32 UR4, UR23, UR8, URZ ;  /* 0x00000008170472a5 */ /* 0x010fe2000f8e00ff */
[----:B------:R-:W4:Y:S02]  /*01c0*/  LDCU.64 UR6, c[0x0][0x498] ;  /* 0x00009300ff0677ac */ /* 0x000f240008000a00 */
[----:B------:R3:W5:Y:S01]  /*01d0*/  @P1 LDG.E R21, desc[UR24][R4.64] ;  /* 0x0000001804151981 */ /* 0x000762000c1e1900 */
[----:B------:R-:W-:Y:S01]  /*01e0*/  CS2R R22, SRZ ;  /* 0x0000000000167805 */ /* 0x000fe2000001ff00 */
[----:B------:R-:W-:Y:S01]  /*01f0*/  UIMAD UR5, UR23, UR9, UR5 ;  /* 0x00000009170572a4 */ /* 0x000fe2000f8e0205 */
[----:B------:R-:W0:Y:S03]  /*0200*/  LDCU.64 UR8, c[0x0][0x480] ;  /* 0x00009000ff0877ac */ /* 0x000e260008000a00 */
[----:B------:R-:W-:-:S02]  /*0210*/  UIMAD.WIDE.U32 UR16, UR12, UR10, UR4 ;  /* 0x0000000a0c1072a5 */ /* 0x000fc4000f8e0004 */
[----:B------:R-:W-:Y:S02]  /*0220*/  UIMAD.WIDE.U32 UR4, UR23, UR32, URZ ;  /* 0x00000020170472a5 */ /* 0x000fe4000f8e00ff */
[----:B------:R-:W-:Y:S02]  /*0230*/  UIMAD UR28, UR12, UR11, UR17 ;  /* 0x0000000b0c1c72a4 */ /* 0x000fe4000f8e0211 */
[----:B------:R-:W-:Y:S02]  /*0240*/  UIMAD UR5, UR23, UR33, UR5 ;  /* 0x00000021170572a4 */ /* 0x000fe4000f8e0205 */
[----:B----4-:R-:W-:Y:S02]  /*0250*/  UIMAD.WIDE.U32 UR20, UR23, UR6, URZ ;  /* 0x00000006171472a5 */ /* 0x010fe4000f8e00ff */
[----:B------:R-:W-:Y:S02]  /*0260*/  UIMAD.WIDE.U32 UR18, UR12, UR34, UR4 ;  /* 0x000000220c1272a5 */ /* 0x000fe4000f8e0004 */
[----:B------:R-:W-:-:S02]  /*0270*/  UIMAD UR17, UR23, UR7, UR21 ;  /* 0x00000007171172a4 */ /* 0x000fc4000f8e0215 */
[----:B0-----:R-:W-:Y:S02]  /*0280*/  UISETP.NE.U32.AND UP0, UPT, UR8, URZ, UPT ;  /* 0x000000ff0800728c */ /* 0x001fe4000bf05070 */
[----:B------:R-:W-:Y:S02]  /*0290*/  ULEA UR13, UR38, 0xfffffe00, 0x9 ;  /* 0xfffffe00260d7891 */ /* 0x000fe4000f8e48ff */
[----:B------:R-:W-:Y:S01]  /*02a0*/  UISETP.NE.AND.EX UP0, UPT, UR9, URZ, UPT, UP0 ;  /* 0x000000ff0900728c */ /* 0x000fe2000bf05300 */
[----:B------:R-:W0:Y:S01]  /*02b0*/  LDCU.128 UR4, c[0x0][0x460] ;  /* 0x00008c00ff0477ac */ /* 0x000e220008000c00 */
[----:B------:R-:W4:Y:S01]  /*02c0*/  LDCU.64 UR10, c[0x0][0x448] ;  /* 0x00008900ff0a77ac */ /* 0x000f220008000a00 */
[----:B------:R-:W-:-:S08]  /*02d0*/  UIMAD UR27, UR12, UR35, UR19 ;  /* 0x000000230c1b72a4 */ /* 0x000fd0000f8e0213 */
[----:B------:R-:W3:Y:S01]  /*02e0*/  @UP0 LDCU UR29, c[0x0][0x384] ;  /* 0x00007080ff1d07ac */ /* 0x000ee20008000800 */
[----:B------:R-:W4:Y:S01]  /*02f0*/  @UP0 LDCU UR34, c[0x0][0x38c] ;  /* 0x00007180ff2207ac */ /* 0x000f220008000800 */
[----:B------:R-:W-:Y:S02]  /*0300*/  UIADD3 UR26, UP1, UPT, UR13, UR16, URZ ;  /* 0x000000100d1a7290 */ /* 0x000fe4000ff3e0ff */
[----:B------:R-:W-:Y:S02]  /*0310*/  USHF.R.S32.HI UR19, URZ, 0x1f, UR13 ;  /* 0x0000001fff137899 */ /* 0x000fe4000801140d */
[----:B------:R-:W-:Y:S01]  /*0320*/  UIADD3 UR18, UP3, UPT, UR13, UR18, URZ ;  /* 0x000000120d127290 */ /* 0x000fe2000ff7e0ff */
[----:B------:R-:W4:Y:S01]  /*0330*/  @UP0 LDCU.64 UR32, c[0x0][0x480] ;  /* 0x00009000ff2007ac */ /* 0x000f220008000a00 */
[----:B0-----:R-:W-:Y:S02]  /*0340*/  ULEA UR21, UP2, UR26, UR4, 0x1 ;  /* 0x000000041a157291 */ /* 0x001fe4000f8408ff */
[----:B------:R-:W-:-:S02]  /*0350*/  ULEA UR22, UP4, UR18, UR6, 0x1 ;  /* 0x0000000612167291 */ /* 0x000fc4000f8808ff */
[----:B------:R-:W-:Y:S01]  /*0360*/  UIADD3.X UR4, UPT, UPT, UR19, UR27, URZ, UP3, !UPT ;  /* 0x0000001b13047290 */ /* 0x000fe20009ffe4ff */
[----:B------:R-:W-:Y:S01]  /*0370*/  UMOV UR16, UR20 ;  /* 0x0000001400107c82 */ /* 0x000fe20008000000 */
[----:B------:R-:W-:Y:S02]  /*0380*/  UIADD3.X UR6, UPT, UPT, UR19, UR28, URZ, UP1, !UPT ;  /* 0x0000001c13067290 */ /* 0x000fe40008ffe4ff */
[----:B--2---:R-:W-:Y:S02]  /*0390*/  UIMAD.WIDE.U32 UR16, UR12, UR30, UR16 ;  /* 0x0000001e0c1072a5 */ /* 0x004fe4000f8e0010 */
[----:B------:R-:W-:Y:S02]  /*03a0*/  ULEA.HI.X UR7, UR18, UR7, UR4, 0x1, UP4 ;  /* 0x0000000712077291 */ /* 0x000fe4000a0f0c04 */
[----:B-1----:R-:W-:Y:S02]  /*03b0*/  UIMAD.WIDE.U32 UR14, UR12, UR36, URZ ;  /* 0x000000240c0e72a5 */ /* 0x002fe4000f8e00ff */
[----:B---3--:R-:W-:-:S02]  /*03c0*/  @UP0 UIMAD UR4, UR23, UR29, UR12 ;  /* 0x0000001d170402a4 */ /* 0x008fc4000f8e020c */
[----:B------:R-:W-:Y:S02]  /*03d0*/  ULEA.HI.X UR20, UR26, UR5, UR6, 0x1, UP2 ;  /* 0x000000051a147291 */ /* 0x000fe400090f0c06 */
[----:B------:R-:W-:Y:S02]  /*03e0*/  UIMAD UR6, UR12, UR31, UR17 ;  /* 0x0000001f0c0672a4 */ /* 0x000fe4000f8e0211 */
[----:B------:R-:W-:Y:S02]  /*03f0*/  UIADD3 UR17, UP2, UPT, UR13, UR16, URZ ;  /* 0x000000100d117290 */ /* 0x000fe4000ff5e0ff */
[----:B------:R-:W-:Y:S02]  /*0400*/  UIMAD UR5, UR12, UR37, UR15 ;  /* 0x000000250c0572a4 */ /* 0x000fe4000f8e020f */
[----:B------:R-:W-:Y:S01]  /*0410*/  @UP0 UIMAD UR4, UR4, UR38, URZ ;  /* 0x00000026040402a4 */ /* 0x000fe2000f8e02ff */
[----:B------:R-:W0:Y:S01]  /*0420*/  LDCU.64 UR8, c[0x0][0x528] ;  /* 0x0000a500ff0877ac */ /* 0x000e220008000a00 */
[----:B----4-:R-:W-:-:S02]  /*0430*/  ULEA UR13, UP1, UR14, UR10, 0x3 ;  /* 0x0000000a0e0d7291 */ /* 0x010fc4000f8218ff */
[----:B------:R-:W-:Y:S02]  /*0440*/  UIADD3.X UR19, UPT, UPT, UR19, UR6, URZ, UP2, !UPT ;  /* 0x0000000613137290 */ /* 0x000fe400097fe4ff */
[----:B------:R-:W-:Y:S02]  /*0450*/  @UP0 UIMAD UR6, UR4, UR34, URZ ;  /* 0x00000022040602a4 */ /* 0x000fe4000f8e02ff */
[----:B------:R-:W-:Y:S01]  /*0460*/  ULEA.HI.X UR14, UR14, UR11, UR5, 0x3, UP1 ;  /* 0x0000000b0e0e7291 */ /* 0x000fe200088f1c05 */
[----:B------:R-:W-:Y:S02]  /*0470*/  UMOV UR4, URZ ;  /* 0x000000ff00047c82 */ /* 0x000fe40008000000 */
[----:B------:R-:W-:Y:S01]  /*0480*/  UMOV UR5, URZ ;  /* 0x000000ff00057c82 */ /* 0x000fe20008000000 */
[----:B------:R-:W-:Y:S02]  /*0490*/  @UP0 UIMAD.WIDE UR4, UR6, 0x10, UR32 ;  /* 0x00000010060408a5 */ /* 0x000fe4000f8e0220 */
[----:B------:R-:W-:-:S02]  /*04a0*/  UISETP.GE.AND UP0, UPT, UR38, 0x1, UPT ;  /* 0x000000012600788c */ /* 0x000fc4000bf06270 */
[----:B0-----:R-:W-:-:S04]  /*04b0*/  ULEA UR16, UP2, UR17, UR8, 0x1 ;  /* 0x0000000811107291 */ /* 0x001fc8000f8408ff */
[----:B------:R-:W-:-:S03]  /*04c0*/  ULEA.HI.X UR17, UR17, UR9, UR19, 0x1, UP2 ;  /* 0x0000000911117291 */ /* 0x000fc600090f0c13 */
[----:B------:R-:W-:Y:S09]  /*04d0*/  BRA.U !UP0, `(.L_x_12533) ;  /* 0x000000d908407547 */ /* 0x000ff2000b800000 */
[----:B------:R-:W0:Y:S01]  /*04e0*/  S2R R24, SR_TID.X ;  /* 0x0000000000187919 */ /* 0x000e220000002100 */
[----:B------:R-:W-:Y:S01]  /*04f0*/  CS2R R22, SRZ ;  /* 0x0000000000167805 */ /* 0x000fe2000001ff00 */
[----:B------:R-:W-:Y:S01]  /*0500*/  UMOV UR18, UR20 ;  /* 0x0000001400127c82 */ /* 0x000fe20008000000 */
[----:B------:R-:W1:Y:S01]  /*0510*/  LDCU UR19, c[0x0][0x394] ;  /* 0x00007280ff1377ac */ /* 0x000e620008000800 */
[----:B------:R-:W-:Y:S01]  /*0520*/  UMOV UR20, UR22 ;  /* 0x0000001600147c82 */ /* 0x000fe20008000000 */
[----:B------:R-:W-:Y:S01]  /*0530*/  UMOV UR15, UR7 ;  /* 0x00000007000f7c82 */ /* 0x000fe20008000000 */
[C---:B0-----:R-:W-:Y:S02]  /*0540*/  SHF.L.U32 R0, R24.reuse, 0x4, RZ ;  /* 0x0000000418007819 */ /* 0x041fe400000006ff */
[----:B------:R-:W-:Y:S02]  /*0550*/  LOP3.LUT R179, R24, 0x1f, RZ, 0xc0, !PT ;  /* 0x0000001f18b37812 */ /* 0x000fe400078ec0ff */
[----:B------:R-:W-:-:S04]  /*0560*/  LOP3.LUT R3, R0, 0x3e00, RZ, 0xc0, !PT ;  /* 0x00003e0000037812 */ /* 0x000fc800078ec0ff */
[----:B-1----:R-:W-:-:S07]  /*0570*/  LOP3.LUT R0, R3, 0x1f, R24, 0xf8, !PT ;  /* 0x0000001f03007812 */ /* 0x002fce00078ef818 */
.L_x_12586:
        /* <DEDUP_REMOVED lines=41> */
[----:B------:R-:W-:-:S02]  /*0810*/  ISETP.GE.AND P6, PT, R0, UR28, PT ;  /* 0x0000001c00007c0c */ /* 0x000fc4000bfc6270 */
[----:B------:R-:W-:Y:S02]  /*0820*/  IADD3.X R9, PT, PT, RZ, UR15, RZ, P1, !PT ;  /* 0x0000000fff097c10 */ /* 0x000fe40008ffe4ff */
[----:B------:R-:W-:Y:S01]  /*0830*/  ISETP.GE.AND P5, PT, R4, UR28, PT ;  /* 0x0000001c04007c0c */ /* 0x000fe2000bfa6270 */
[----:B------:R-:W3:Y:S01]  /*0840*/  @!P0 LDG.E.U16 R38, desc[UR24][R28.64+0x1c0] ;  /* 0x0001c0181c268981 */ /* 0x000ee2000c1e1500 */
[----:B------:R-:W-:Y:S02]  /*0850*/  ISETP.NE.AND P1, PT, R90, RZ, PT ;  /* 0x000000ff5a00720c */ /* 0x000fe40003f25270 */
[----:B------:R-:W-:Y:S02]  /*0860*/  P2R R98, PR, RZ, 0x1 ;  /* 0x00000001ff627803 */ /* 0x000fe40000000000 */
[----:B------:R-:W-:Y:S02]  /*0870*/  ISETP.GE.AND P0, PT, R11, UR28, PT ;  /* 0x0000001c0b007c0c */ /* 0x000fe4000bf06270 */
[C---:B------:R-:W-:Y:S01]  /*0880*/  LOP3.LUT R5, R19.reuse, 0x80, RZ, 0xfc, !PT ;  /* 0x0000008013057812 */ /* 0x040fe200078efcff */
[----:B------:R-:W4:Y:S01]  /*0890*/  @!P6 LDG.E.U16 R33, desc[UR24][R28.64+0x80] ;  /* 0x000080181c21e981 */ /* 0x000f22000c1e1500 */
[----:B------:R-:W-:-:S02]  /*08a0*/  LOP3.LUT R6, R19, 0xa0, RZ, 0xfc, !PT ;  /* 0x000000a013067812 */ /* 0x000fc400078efcff */
[----:B------:R-:W-:Y:S01]  /*08b0*/  LOP3.LUT R7, R19, 0xc0, RZ, 0xfc, !PT ;  /* 0x000000c013077812 */ /* 0x000fe200078efcff */
[----:B------:R-:W3:Y:S01]  /*08c0*/  @!P5 LDG.E.U16 R34, desc[UR24][R28.64+0xc0] ;  /* 0x0000c0181c22d981 */ /* 0x000ee2000c1e1500 */
[----:B------:R-:W-:Y:S02]  /*08d0*/  ISETP.GE.AND P4, PT, R5, UR28, PT ;  /* 0x0000001c05007c0c */ /* 0x000fe4000bf86270 */
[----:B------:R-:W-:Y:S01]  /*08e0*/  ISETP.GE.AND P3, PT, R6, UR28, PT ;  /* 0x0000001c06007c0c */ /* 0x000fe2000bf66270 */
[----:B------:R-:W4:Y:S01]  /*08f0*/  @!P1 LDG.E.U16 R32, desc[UR24][R28.64+0x40] ;  /* 0x000040181c209981 */ /* 0x000f22000c1e1500 */
[----:B------:R-:W-:Y:S02]  /*0900*/  ISETP.GE.AND P2, PT, R7, UR28, PT ;  /* 0x0000001c07007c0c */ /* 0x000fe4000bf46270 */
[C---:B------:R-:W-:Y:S01]  /*0910*/  LOP3.LUT R12, R19.reuse, 0x120, RZ, 0xfc, !PT ;  /* 0x00000120130c7812 */ /* 0x040fe200078efcff */
[----:B------:R-:W3:Y:S01]  /*0920*/  @!P0 LDG.E.U16 R39, desc[UR24][R28.64+0x200] ;  /* 0x000200181c278981 */ /* 0x000ee2000c1e1500 */
[----:B------:R-:W-:-:S02]  /*0930*/  LOP3.LUT R13, R19, 0x140, RZ, 0xfc, !PT ;  /* 0x00000140130d7812 */ /* 0x000fc400078efcff */
[----:B------:R-:W-:Y:S02]  /*0940*/  LOP3.LUT R14, R19, 0x160, RZ, 0xfc, !PT ;  /* 0x00000160130e7812 */ /* 0x000fe400078efcff */
[----:B------:R-:W-:Y:S01]  /*0950*/  P2R R86, PR, RZ, 0x40 ;  /* 0x00000040ff567803 */ /* 0x000fe20000000000 */
[----:B------:R-:W3:Y:S01]  /*0960*/  @!P4 LDG.E.U16 R35, desc[UR24][R28.64+0x100] ;  /* 0x000100181c23c981 */ /* 0x000ee2000c1e1500 */
[----:B------:R-:W-:Y:S02]  /*0970*/  P2R R84, PR, RZ, 0x20 ;  /* 0x00000020ff547803 */ /* 0x000fe40000000000 */
[----:B------:R-:W-:Y:S01]  /*0980*/  ISETP.GE.AND P6, PT, R12, UR28, PT ;  /* 0x0000001c0c007c0c */ /* 0x000fe2000bfc6270 */
[----:B------:R-:W3:Y:S01]  /*0990*/  @!P3 LDG.E.U16 R36, desc[UR24][R28.64+0x140] ;  /* 0x000140181c24b981 */ /* 0x000ee2000c1e1500 */
[----:B------:R-:W-:Y:S02]  /*09a0*/  P2R R100, PR, RZ, 0x1 ;  /* 0x00000001ff647803 */ /* 0x000fe40000000000 */
[----:B------:R-:W-:Y:S01]  /*09b0*/  ISETP.GE.AND P5, PT, R13, UR28, PT ;  /* 0x0000001c0d007c0c */ /* 0x000fe2000bfa6270 */
[----:B------:R-:W3:Y:S01]  /*09c0*/  @!P2 LDG.E.U16 R37, desc[UR24][R28.64+0x180] ;  /* 0x000180181c25a981 */ /* 0x000ee2000c1e1500 */
[----:B------:R-:W-:-:S02]  /*09d0*/  ISETP.GE.AND P0, PT, R14, UR28, PT ;  /* 0x0000001c0e007c0c */ /* 0x000fc4000bf06270 */
[C---:B------:R-:W-:Y:S02]  /*09e0*/  LOP3.LUT R15, R19.reuse, 0x180, RZ, 0xfc, !PT ;  /* 0x00000180130f7812 */ /* 0x040fe400078efcff */
[C---:B------:R-:W-:Y:S02]  /*09f0*/  LOP3.LUT R16, R19.reuse, 0x1a0, RZ, 0xfc, !PT ;  /* 0x000001a013107812 */ /* 0x040fe400078efcff */
[C---:B------:R-:W-:Y:S01]  /*0a00*/  LOP3.LUT R17, R19.reuse, 0x1c0, RZ, 0xfc, !PT ;  /* 0x000001c013117812 */ /* 0x040fe200078efcff */
[----:B------:R-:W3:Y:S01]  /*0a10*/  @!P6 LDG.E.U16 R40, desc[UR24][R28.64+0x240] ;  /* 0x000240181c28e981 */ /* 0x000ee2000c1e1500 */
[----:B------:R-:W-:Y:S02]  /*0a20*/  LOP3.LUT R18, R19, 0x1e0, RZ, 0xfc, !PT ;  /* 0x000001e013127812 */ /* 0x000fe400078efcff */
[----:B------:R-:W-:Y:S01]  /*0a30*/  P2R R96, PR, RZ, 0x4 ;  /* 0x00000004ff607803 */ /* 0x000fe20000000000 */
[----:B------:R-:W3:Y:S01]  /*0a40*/  @!P5 LDG.E.U16 R41, desc[UR24][R28.64+0x280] ;  /* 0x000280181c29d981 */ /* 0x000ee2000c1e1500 */
[----:B------:R-:W-:-:S02]  /*0a50*/  ISETP.GE.AND P1, PT, R15, UR28, PT ;  /* 0x0000001c0f007c0c */ /* 0x000fc4000bf26270 */
[----:B------:R-:W-:Y:S01]  /*0a60*/  P2R R94, PR, RZ, 0x8 ;  /* 0x00000008ff5e7803 */ /* 0x000fe20000000000 */
[----:B------:R-:W3:Y:S01]  /*0a70*/  @!P0 LDG.E.U16 R42, desc[UR24][R28.64+0x2c0] ;  /* 0x0002c0181c2a8981 */ /* 0x000ee2000c1e1500 */
[----:B------:R-:W-:Y:S02]  /*0a80*/  ISETP.GE.AND P2, PT, R16, UR28, PT ;  /* 0x0000001c10007c0c */ /* 0x000fe4000bf46270 */
[----:B------:R-:W-:Y:S02]  /*0a90*/  P2R R82, PR, RZ, 0x10 ;  /* 0x00000010ff527803 */ /* 0x000fe40000000000 */
[----:B------:R-:W-:Y:S02]  /*0aa0*/  ISETP.GE.AND P3, PT, R17, UR28, PT ;  /* 0x0000001c11007c0c */ /* 0x000fe4000bf66270 */
        /* <DEDUP_REMOVED lines=10> */
[----:B------:R-:W-:Y:S01]  /*0b50*/  ISETP.NE.AND P6, PT, R100, RZ, PT ;  /* 0x000000ff6400720c */ /* 0x000fe20003fc5270 */
[----:B0-----:R-:W-:Y:S01]  /*0b60*/  ULEA UR22, UR7, UR22, 0x18 ;  /* 0x0000001607167291 */ /* 0x001fe2000f8ec0ff */
[C---:B-1----:R-:W-:Y:S02]  /*0b70*/  LEA.HI.SX32 R26, R25.reuse, R25, 0x1b ;  /* 0x00000019191a7211 */ /* 0x042fe400078fdaff */
[C---:B------:R-:W-:Y:S02]  /*0b80*/  IADD3 R30, PT, PT, R25.reuse, 0x20, RZ ;  /* 0x00000020191e7810 */ /* 0x040fe40007ffe0ff */
[----:B------:R-:W-:Y:S02]  /*0b90*/  IADD3 R48, PT, PT, R25, 0x40, RZ ;  /* 0x0000004019307810 */ /* 0x000fe40007ffe0ff */
[----:B------:R-:W-:-:S02]  /*0ba0*/  LEA R26, R26, UR22, 0x1 ;  /* 0x000000161a1a7c11 */ /* 0x000fc4000f8e08ff */
[C---:B------:R-:W-:Y:S02]  /*0bb0*/  IADD3 R52, PT, PT, R25.reuse, 0x80, RZ ;  /* 0x0000008019347810 */ /* 0x040fe40007ffe0ff */
[-C--:B------:R-:W-:Y:S02]  /*0bc0*/  LEA.HI.SX32 R30, R30, R25.reuse, 0x1b ;  /* 0x000000191e1e7211 */ /* 0x080fe400078fdaff */
[-C--:B------:R-:W-:Y:S02]  /*0bd0*/  LEA.HI.SX32 R28, R48, R25.reuse, 0x1b ;  /* 0x00000019301c7211 */ /* 0x080fe400078fdaff */
[C---:B------:R-:W-:Y:S02]  /*0be0*/  IADD3 R50, PT, PT, R25.reuse, 0x60, RZ ;  /* 0x0000006019327810 */ /* 0x040fe40007ffe0ff */
[----:B------:R-:W-:Y:S02]  /*0bf0*/  IADD3 R48, PT, PT, R25, 0xc0, RZ ;  /* 0x000000c019307810 */ /* 0x000fe40007ffe0ff */
[----:B------:R-:W-:-:S02]  /*0c00*/  LEA.HI.SX32 R52, R52, R25, 0x1b ;  /* 0x0000001934347211 */ /* 0x000fc400078fdaff */
[C---:B------:R-:W-:Y:S02]  /*0c10*/  IADD3 R54, PT, PT, R25.reuse, 0xa0, RZ ;  /* 0x000000a019367810 */ /* 0x040fe40007ffe0ff */
[-C--:B------:R-:W-:Y:S02]  /*0c20*/  LEA.HI.SX32 R29, R50, R25.reuse, 0x1b ;  /* 0x00000019321d7211 */ /* 0x080fe400078fdaff */
[-C--:B------:R-:W-:Y:S02]  /*0c30*/  LEA.HI.SX32 R48, R48, R25.reuse, 0x1b ;  /* 0x0000001930307211 */ /* 0x080fe400078fdaff */
[----:B------:R-:W-:Y:S02]  /*0c40*/  IADD3 R50, PT, PT, R25, 0xe0, RZ ;  /* 0x000000e019327810 */ /* 0x000fe40007ffe0ff */
[----:B------:R-:W-:Y:S02]  /*0c50*/  LEA.HI.SX32 R31, R54, R25, 0x1b ;  /* 0x00000019361f7211 */ /* 0x000fe400078fdaff */
[----:B------:R-:W-:-:S02]  /*0c60*/  LEA R28, R28, UR22, 0x1 ;  /* 0x000000161c1c7c11 */ /* 0x000fc4000f8e08ff */
[----:B------:R-:W-:Y:S02]  /*0c70*/  IADD3 R54, PT, PT, R25, 0x120, RZ ;  /* 0x0000012019367810 */ /* 0x000fe40007ffe0ff */
[----:B------:R-:W-:Y:S02]  /*0c80*/  LEA R29, R29, UR22, 0x1 ;  /* 0x000000161d1d7c11 */ /* 0x000fe4000f8e08ff */
[----:B------:R-:W-:Y:S02]  /*0c90*/  IADD3 R56, PT, PT, R25, 0x140, RZ ;  /* 0x0000014019387810 */ /* 0x000fe40007ffe0ff */
[-C--:B------:R-:W-:Y:S02]  /*0ca0*/  LEA.HI.SX32 R50, R50, R25.reuse, 0x1b ;  /* 0x0000001932327211 */ /* 0x080fe400078fdaff */
[----:B------:R-:W-:Y:S02]  /*0cb0*/  LEA R31, R31, UR22, 0x1 ;  /* 0x000000161f1f7c11 */ /* 0x000fe4000f8e08ff */
[----:B------:R-:W-:-:S02]  /*0cc0*/  LEA.HI.SX32 R54, R54, R25, 0x1b ;  /* 0x0000001936367211 */ /* 0x000fc400078fdaff */
[----:B------:R-:W-:Y:S02]  /*0cd0*/  P2R R74, PR, RZ, 0x40 ;  /* 0x00000040ff4a7803 */ /* 0x000fe40000000000 */
[----:B------:R-:W-:Y:S02]  /*0ce0*/  LEA.HI.SX32 R56, R56, R25, 0x1b ;  /* 0x0000001938387211 */ /* 0x000fe400078fdaff */
        /* <DEDUP_REMOVED lines=16> */
[----:B--2---:R0:W-:Y:S02]  /*0df0*/  STS.U16 [R26], R27 ;  /* 0x0000001b1a007388 */ /* 0x0041e40000000400 */
[----:B0-----:R-:W-:Y:S02]  /*0e00*/  LEA R27, R30, UR22, 0x1 ;  /* 0x000000161e1b7c11 */ /* 0x001fe4000f8e08ff */
[----:B------:R-:W-:Y:S02]  /*0e10*/  LEA R30, R52, UR22, 0x1 ;  /* 0x00000016341e7c11 */ /* 0x000fe4000f8e08ff */
[----:B------:R-:W-:-:S04]  /*0e20*/  IADD3 R52, PT, PT, R25, 0x100, RZ ;  /* 0x0000010019347810 */ /* 0x000fc80007ffe0ff */
[----:B------:R-:W-:Y:S01]  /*0e30*/  LEA.HI.SX32 R52, R52, R25, 0x1b ;  /* 0x0000001934347211 */ /* 0x000fe200078fdaff */
[----:B----4-:R0:W-:Y:S04]  /*0e40*/  STS.U16 [R27+0x40], R32 ;  /* 0x000040201b007388 */ /* 0x0101e80000000400 */
[----:B------:R1:W-:Y:S01]  /*0e50*/  STS.U16 [R28+0x80], R33 ;  /* 0x000080211c007388 */ /* 0x0003e20000000400 */
[----:B0-----:R-:W-:Y:S02]  /*0e60*/  LEA R32, R48, UR22, 0x1 ;  /* 0x0000001630207c11 */ /* 0x001fe4000f8e08ff */
[----:B------:R-:W-:Y:S01]  /*0e70*/  IADD3 R48, PT, PT, R25, 0x160, RZ ;  /* 0x0000016019307810 */ /* 0x000fe20007ffe0ff */
[----:B---3--:R0:W-:Y:S01]  /*0e80*/  STS.U16 [R29+0xc0], R34 ;  /* 0x0000c0221d007388 */ /* 0x0081e20000000400 */
[----:B-1----:R-:W-:-:S02]  /*0e90*/  LEA R33, R50, UR22, 0x1 ;  /* 0x0000001632217c11 */ /* 0x002fc4000f8e08ff */
[----:B------:R-:W-:Y:S01]  /*0ea0*/  LEA.HI.SX32 R48, R48, R25, 0x1b ;  /* 0x0000001930307211 */ /* 0x000fe200078fdaff */
[----:B------:R1:W-:Y:S01]  /*0eb0*/  STS.U16 [R30+0x100], R35 ;  /* 0x000100231e007388 */ /* 0x0003e20000000400 */
[----:B------:R-:W-:-:S03]  /*0ec0*/  IADD3 R50, PT, PT, R25, 0x180, RZ ;  /* 0x0000018019327810 */ /* 0x000fc60007ffe0ff */
[----:B------:R2:W-:Y:S01]  /*0ed0*/  STS.U16 [R31+0x140], R36 ;  /* 0x000140241f007388 */ /* 0x0005e20000000400 */
[----:B0-----:R-:W-:-:S03]  /*0ee0*/  LEA R34, R52, UR22, 0x1 ;  /* 0x0000001634227c11 */ /* 0x001fc6000f8e08ff */
[----:B------:R0:W-:Y:S01]  /*0ef0*/  STS.U16 [R32+0x180], R37 ;  /* 0x0001802520007388 */ /* 0x0001e20000000400 */
[----:B-1----:R-:W-:-:S03]  /*0f00*/  LEA R35, R54, UR22, 0x1 ;  /* 0x0000001636237c11 */ /* 0x002fc6000f8e08ff */
[----:B------:R1:W-:Y:S01]  /*0f10*/  STS.U16 [R33+0x1c0], R38 ;  /* 0x0001c02621007388 */ /* 0x0003e20000000400 */
[----:B--2---:R-:W-:-:S03]  /*0f20*/  LEA R36, R56, UR22, 0x1 ;  /* 0x0000001638247c11 */ /* 0x004fc6000f8e08ff */
[----:B------:R-:W-:Y:S01]  /*0f30*/  STS.U16 [R34+0x200], R39 ;  /* 0x0002002722007388 */ /* 0x000fe20000000400 */
[----:B0-----:R-:W-:Y:S02]  /*0f40*/  LEA R37, R48, UR22, 0x1 ;  /* 0x0000001630257c11 */ /* 0x001fe4000f8e08ff */
        /* <DEDUP_REMOVED lines=10> */
[----:B-1----:R-:W-:Y:S02]  /*0ff0*/  LEA R38, R50, UR22, 0x1 ;  /* 0x0000001632267c11 */ /* 0x002fe4000f8e08ff */
[----:B0-----:R-:W-:Y:S02]  /*1000*/  SHF.L.U32 R42, R25, 0x4, RZ ;  /* 0x00000004192a7819 */ /* 0x001fe400000006ff */
[----:B------:R-:W-:Y:S02]  /*1010*/  LEA R39, R52, UR22, 0x1 ;  /* 0x0000001634277c11 */ /* 0x000fe4000f8e08ff */
[----:B------:R-:W-:Y:S02]  /*1020*/  LEA.HI.SX32 R42, R42, R42, 0x1b ;  /* 0x0000002a2a2a7211 */ /* 0x000fe400078fdaff */
[----:B------:R-:W-:-:S02]  /*1030*/  LEA R40, R54, UR22, 0x1 ;  /* 0x0000001636287c11 */ /* 0x000fc4000f8e08ff */
[----:B------:R-:W-:Y:S01]  /*1040*/  LEA R41, R56, UR22, 0x1 ;  /* 0x0000001638297c11 */ /* 0x000fe2000f8e08ff */
[----:B------:R-:W-:Y:S01]  /*1050*/  STS.U16 [R38+0x300], R43 ;  /* 0x0003002b26007388 */ /* 0x000fe20000000400 */
[----:B------:R-:W-:-:S03]  /*1060*/  LEA R42, R42, UR22, 0x1 ;  /* 0x000000162a2a7c11 */ /* 0x000fc6000f8e08ff */
        /* <DEDUP_REMOVED lines=45> */
[----:B0-----:R-:W-:Y:S02]  /*1340*/  PRMT R44, RZ, 0x7610, R44 ;  /* 0x00007610ff2c7816 */ /* 0x001fe4000000002c */
[----:B------:R-:W-:Y:S02]  /*1350*/  PRMT R67, RZ, 0x7610, R67 ;  /* 0x00007610ff437816 */ /* 0x000fe40000000043 */
[----:B-1----:R-:W-:Y:S02]  /*1360*/  PRMT R46, RZ, 0x7610, R46 ;  /* 0x00007610ff2e7816 */ /* 0x002fe4000000002e */
        /* <DEDUP_REMOVED lines=53> */
[----:B------:R-:W3:Y:S04]  /*16c0*/  LDS.U16 R44, [R42] ;  /* 0x000000002a2c7984 */ /* 0x000ee80000000400 */
[----:B------:R-:W4:Y:S04]  /*16d0*/  LDS.U16 R46, [R42+0x2] ;  /* 0x000002002a2e7984 */ /* 0x000f280000000400 */
[----:B------:R-:W4:Y:S04]  /*16e0*/  LDS.U16 R48, [R42+0x4] ;  /* 0x000004002a307984 */ /* 0x000f280000000400 */
[----:B------:R-:W4:Y:S04]  /*16f0*/  LDS.U16 R49, [R42+0x6] ;  /* 0x000006002a317984 */ /* 0x000f280000000400 */
[----:B------:R-:W-:Y:S04]  /*1700*/  LDS.U16 R50, [R42+0x8] ;  /* 0x000008002a327984 */ /* 0x000fe80000000400 */
[----:B------:R-:W-:Y:S04]  /*1710*/  LDS.U16 R51, [R42+0xa] ;  /* 0x00000a002a337984 */ /* 0x000fe80000000400 */
[----:B------:R-:W-:Y:S04]  /*1720*/  LDS.U16 R52, [R42+0xc] ;  /* 0x00000c002a347984 */ /* 0x000fe80000000400 */
[----:B------:R-:W-:Y:S04]  /*1730*/  LDS.U16 R54, [R42+0xe] ;  /* 0x00000e002a367984 */ /* 0x000fe80000000400 */
[----:B------:R-:W-:Y:S04]  /*1740*/  LDS.U16 R55, [R42+0x10] ;  /* 0x000010002a377984 */ /* 0x000fe80000000400 */
[----:B------:R-:W-:Y:S04]  /*1750*/  LDS.U16 R56, [R42+0x12] ;  /* 0x000012002a387984 */ /* 0x000fe80000000400 */
[----:B------:R-:W-:Y:S04]  /*1760*/  LDS.U16 R58, [R42+0x14] ;  /* 0x000014002a3a7984 */ /* 0x000fe80000000400 */
[----:B------:R-:W4:Y:S04]  /*1770*/  LDS.U16 R59, [R42+0x16] ;  /* 0x000016002a3b7984 */ /* 0x000f280000000400 */
[----:B------:R-:W-:Y:S04]  /*1780*/  LDS.U16 R60, [R42+0x18] ;  /* 0x000018002a3c7984 */ /* 0x000fe80000000400 */
        /* <DEDUP_REMOVED lines=24> */
[----:B------:R-:W-:Y:S02]  /*1910*/  PRMT R74, RZ, 0x7610, R74 ;  /* 0x00007610ff4a7816 */ /* 0x000fe4000000004a */
[----:B--2---:R-:W-:Y:S02]  /*1920*/  PRMT R89, RZ, 0x7610, R89 ;  /* 0x00007610ff597816 */ /* 0x004fe40000000059 */
        /* <DEDUP_REMOVED lines=14> */
[----:B---3--:R-:W-:-:S05]  /*1a10*/  SHF.L.U32 R44, R44, 0x10, RZ ;  /* 0x000000102c2c7819 */ /* 0x008fca00000006ff */
[----:B-----5:R-:W-:Y:S01]  /*1a20*/  FADD.FTZ R44, R44, R21 ;  /* 0x000000152c2c7221 */ /* 0x020fe20000010000 */
[----:B------:R-:W-:-:S04]  /*1a30*/  P2R R88, PR, RZ, 0x20 ;  /* 0x00000020ff587803 */ /* 0x000fc80000000000 */
[----:B------:R-:W-:Y:S02]  /*1a40*/  FSETP.GTU.FTZ.AND P5, PT, R44, 20, PT ;  /* 0x41a000002c00780b */ /* 0x000fe40003fbc000 */
[----:B----4-:R-:W-:Y:S02]  /*1a50*/  SHF.L.U32 R46, R46, 0x10, RZ ;  /* 0x000000102e2e7819 */ /* 0x010fe400000006ff */
[----:B------:R-:W-:Y:S02]  /*1a60*/  SHF.L.U32 R48, R48, 0x10, RZ ;  /* 0x0000001030307819 */ /* 0x000fe400000006ff */
[----:B0-----:R-:W-:Y:S02]  /*1a70*/  SHF.L.U32 R2, R49, 0x10, RZ ;  /* 0x0000001031027819 */ /* 0x001fe400000006ff */
[----:B------:R-:W-:Y:S02]  /*1a80*/  SHF.L.U32 R104, R59, 0x10, RZ ;  /* 0x000000103b687819 */ /* 0x000fe400000006ff */
[----:B------:R-:W-:-:S02]  /*1a90*/  SHF.L.U32 R106, R62, 0x10, RZ ;  /* 0x000000103e6a7819 */ /* 0x000fc400000006ff */
[----:B------:R-:W-:Y:S02]  /*1aa0*/  SHF.L.U32 R108, R63, 0x10, RZ ;  /* 0x000000103f6c7819 */ /* 0x000fe400000006ff */
[----:B------:R-:W-:Y:S01]  /*1ab0*/  SHF.L.U32 R110, R64, 0x10, RZ ;  /* 0x00000010406e7819 */ /* 0x000fe200000006ff */
[----:B------:R-:W-:Y:S01]  /*1ac0*/  BSSY.RECONVERGENT B0, `(.L_x_12534) ;  /* 0x0000048000007945 */ /* 0x000fe20003800200 */
[--C-:B------:R-:W-:Y:S01]  /*1ad0*/  FADD.FTZ R46, R46, R21.reuse ;  /* 0x000000152e2e7221 */ /* 0x100fe20000010000 */
[----:B------:R-:W-:Y:S01]  /*1ae0*/  FADD.FTZ R48, R48, R21 ;  /* 0x0000001530307221 */ /* 0x000fe20000010000 */
[----:B------:R-:W-:Y:S04]  /*1af0*/  STS.U16 [R26], R91 ;  /* 0x0000005b1a007388 */ /* 0x000fe80000000400 */
[----:B------:R0:W-:Y:S04]  /*1b00*/  STS.U16 [R27+0x40], R66 ;  /* 0x000040421b007388 */ /* 0x0001e80000000400 */
        /* <DEDUP_REMOVED lines=10> */
[--C-:B------:R-:W-:Y:S01]  /*1bb0*/  FADD.FTZ R50, R2, R21.reuse ;  /* 0x0000001502327221 */ /* 0x100fe20000010000 */
[--C-:B------:R-:W-:Y:S01]  /*1bc0*/  FADD.FTZ R66, R104, R21.reuse ;  /* 0x0000001568427221 */ /* 0x100fe20000010000 */
[----:B--2---:R-:W-:Y:S01]  /*1bd0*/  STS.U16 [R34+0x200], R71 ;  /* 0x0002004722007388 */ /* 0x004fe20000000400 */
[----:B0-----:R-:W-:Y:S01]  /*1be0*/  SHF.L.U32 R72, R54, 0x10, RZ ;  /* 0x0000001036487819 */ /* 0x001fe200000006ff */
[----:B------:R-:W-:Y:S02]  /*1bf0*/  FADD.FTZ R54, R68, R21 ;  /* 0x0000001544367221 */ /* 0x000fe40000010000 */
[----:B------:R0:W-:Y:S04]  /*1c00*/  STS.U16 [R35+0x240], R74 ;  /* 0x0002404a23007388 */ /* 0x0001e80000000400 */
[----:B------:R-:W-:Y:S04]  /*1c10*/  STS.U16 [R36+0x280], R89 ;  /* 0x0002805924007388 */ /* 0x000fe80000000400 */
[----:B------:R1:W-:Y:S04]  /*1c20*/  STS.U16 [R37+0x2c0], R76 ;  /* 0x0002c04c25007388 */ /* 0x0003e80000000400 */
[----:B------:R-:W-:Y:S01]  /*1c30*/  STS.U16 [R38+0x300], R97 ;  /* 0x0003006126007388 */ /* 0x000fe20000000400 */
[----:B0-----:R-:W-:-:S03]  /*1c40*/  SHF.L.U32 R74, R55, 0x10, RZ ;  /* 0x00000010374a7819 */ /* 0x001fc600000006ff */
[----:B------:R0:W-:Y:S01]  /*1c50*/  STS.U16 [R39+0x340], R78 ;  /* 0x0003404e27007388 */ /* 0x0001e20000000400 */
[----:B-1----:R-:W-:-:S03]  /*1c60*/  SHF.L.U32 R76, R56, 0x10, RZ ;  /* 0x00000010384c7819 */ /* 0x002fc600000006ff */
[----:B------:R-:W-:Y:S04]  /*1c70*/  STS.U16 [R40+0x380], R101 ;  /* 0x0003806528007388 */ /* 0x000fe80000000400 */
[----:B------:R1:W-:Y:S01]  /*1c80*/  STS.U16 [R41+0x3c0], R80 ;  /* 0x0003c05029007388 */ /* 0x0003e20000000400 */
[----:B0-----:R-:W-:Y:S01]  /*1c90*/  SHF.L.U32 R78, R58, 0x10, RZ ;  /* 0x000000103a4e7819 */ /* 0x001fe200000006ff */
[--C-:B------:R-:W-:Y:S01]  /*1ca0*/  FADD.FTZ R56, R70, R21.reuse ;  /* 0x0000001546387221 */ /* 0x100fe20000010000 */
[--C-:B------:R-:W-:Y:S01]  /*1cb0*/  FADD.FTZ R58, R72, R21.reuse ;  /* 0x00000015483a7221 */ /* 0x100fe20000010000 */
[--C-:B------:R-:W-:Y:S01]  /*1cc0*/  FADD.FTZ R62, R76, R21.reuse ;  /* 0x000000154c3e7221 */ /* 0x100fe20000010000 */
[----:B-1----:R-:W-:Y:S01]  /*1cd0*/  SHF.L.U32 R80, R60, 0x10, RZ ;  /* 0x000000103c507819 */ /* 0x002fe200000006ff */
[--C-:B------:R-:W-:Y:S01]  /*1ce0*/  FADD.FTZ R60, R74, R21.reuse ;  /* 0x000000154a3c7221 */ /* 0x100fe20000010000 */
[--C-:B------:R-:W-:Y:S01]  /*1cf0*/  FADD.FTZ R64, R78, R21.reuse ;  /* 0x000000154e407221 */ /* 0x100fe20000010000 */
[--C-:B------:R-:W-:Y:S01]  /*1d00*/  FADD.FTZ R70, R106, R21.reuse ;  /* 0x000000156a467221 */ /* 0x100fe20000010000 */
[--C-:B------:R-:W-:Y:S01]  /*1d10*/  FADD.FTZ R72, R108, R21.reuse ;  /* 0x000000156c487221 */ /* 0x100fe20000010000 */
[--C-:B------:R-:W-:Y:S01]  /*1d20*/  FADD.FTZ R68, R80, R21.reuse ;  /* 0x0000001550447221 */ /* 0x100fe20000010000 */
[----:B------:R-:W-:Y:S01]  /*1d30*/  FADD.FTZ R74, R110, R21 ;  /* 0x000000156e4a7221 */ /* 0x000fe20000010000 */
        /* <DEDUP_REMOVED lines=32> */
.L_x_12535:
[----:B------:R-:W-:Y:S05]  /*1f40*/  BSYNC.RECONVERGENT B0 ;  /* 0x0000000000007941 */ /* 0x000fea0003800200 */
.L_x_12534:
        /* <DEDUP_REMOVED lines=33> */
.L_x_12537:
[----:B------:R-:W-:Y:S05]  /*2160*/  BSYNC.RECONVERGENT B0 ;  /* 0x0000000000007941 */ /* 0x000fea0003800200 */
.L_x_12536:
        /* <DEDUP_REMOVED lines=33> */
.L_x_12539:
[----:B------:R-:W-:Y:S05]  /*2380*/  BSYNC.RECONVERGENT B0 ;  /* 0x0000000000007941 */ /* 0x000fea0003800200 */
.L_x_12538:
        /* <DEDUP_REMOVED lines=33> */
.L_x_12541:
[----:B------:R-:W-:Y:S05]  /*25a0*/  BSYNC.RECONVERGENT B0 ;  /* 0x0000000000007941 */ /* 0x000fea0003800200 */
.L_x_12540:
        /* <DEDUP_REMOVED lines=33> */
.L_x_12543:
[----:B------:R-:W-:Y:S05]  /*27c0*/  BSYNC.RECONVERGENT B0 ;  /* 0x0000000000007941 */ /* 0x000fea0003800200 */
.L_x_12542:
        /* <DEDUP_REMOVED lines=33> */
.L_x_12545:
[----:B------:R-:W-:Y:S05]  /*29e0*/  BSYNC.RECONVERGENT B0 ;  /* 0x0000000000007941 */ /* 0x000fea0003800200 */
.L_x_12544:
        /* <DEDUP_REMOVED lines=33> */
.L_x_12547:
[----:B------:R-:W-:Y:S05]  /*2c00*/  BSYNC.RECONVERGENT B0 ;  /* 0x0000000000007941 */ /* 0x000fea0003800200 */
.L_x_12546:
        /* <DEDUP_REMOVED lines=33> */
.L_x_12549:
[----:B------:R-:W-:Y:S05]  /*2e20*/  BSYNC.RECONVERGENT B0 ;  /* 0x0000000000007941 */ /* 0x000fea0003800200 */
.L_x_12548:
        /* <DEDUP_REMOVED lines=33> */
.L_x_12551:
[----:B------:R-:W-:Y:S05]  /*3040*/  BSYNC.RECONVERGENT B0 ;  /* 0x0000000000007941 */ /* 0x000fea0003800200 */
.L_x_12550:
        /* <DEDUP_REMOVED lines=33> */
.L_x_12553:
[----:B------:R-:W-:Y:S05]  /*3260*/  BSYNC.RECONVERGENT B0 ;  /* 0x0000000000007941 */ /* 0x000fea0003800200 */
.L_x_12552:
        /* <DEDUP_REMOVED lines=33> */
.L_x_12555:
[----:B------:R-:W-:Y:S05]  /*3480*/  BSYNC.RECONVERGENT B0 ;  /* 0x0000000000007941 */ /* 0x000fea0003800200 */
.L_x_12554:
        /* <DEDUP_REMOVED lines=33> */
.L_x_12557:
[----:B------:R-:W-:Y:S05]  /*36a0*/  BSYNC.RECONVERGENT B0 ;  /* 0x0000000000007941 */ /* 0x000fea0003800200 */
.L_x_12556:
        /* <DEDUP_REMOVED lines=33> */
.L_x_12559:
[----:B------:R-:W-:Y:S05]  /*38c0*/  BSYNC.RECONVERGENT B0 ;  /* 0x0000000000007941 */ /* 0x000fea0003800200 */
.L_x_12558:
        /* <DEDUP_REMOVED lines=33> */
.L_x_12561:
[----:B------:R-:W-:Y:S05]  /*3ae0*/  BSYNC.RECONVERGENT B0 ;  /* 0x0000000000007941 */ /* 0x000fea0003800200 */
.L_x_12560:
        /* <DEDUP_REMOVED lines=33> */
.L_x_12563:
[----:B------:R-:W-:Y:S05]  /*3d00*/  BSYNC.RECONVERGENT B0 ;  /* 0x0000000000007941 */ /* 0x000fea0003800200 */
.L_x_12562:
        /* <DEDUP_REMOVED lines=33> */
.L_x_12565:
[----:B------:R-:W-:Y:S05]  /*3f20*/  BSYNC.RECONVERGENT B0 ;  /* 0x0000000000007941 */ /* 0x000fea0003800200 */
.L_x_12564:
[----:B------:R-:W0:Y:S01]  /*3f30*/  LDCU.128 UR8, c[0x0][0x410] ;  /* 0x00008200ff0877ac */ /* 0x000e220008000c00 */
[----:B------:R-:W-:Y:S01]  /*3f40*/  ISETP.NE.AND P6, PT, R88, RZ, PT ;  /* 0x000000ff5800720c */ /* 0x000fe20003fc5270 */
[----:B------:R-:W-:Y:S01]  /*3f50*/  LDS.U16 R107, [R42] ;  /* 0x000000002a6b7984 */ /* 0x000fe20000000400 */
[----:B------:R-:W-:Y:S01]  /*3f60*/  P2R R120, PR, RZ, 0x1 ;  /* 0x00000001ff787803 */ /* 0x000fe20000000000 */
[----:B------:R-:W-:Y:S01]  /*3f70*/  UMOV UR7, URZ ;  /* 0x000000ff00077c82 */ /* 0x000fe20008000000 */
[----:B------:R-:W-:Y:S01]  /*3f80*/  ISETP.NE.AND P0, PT, R82, RZ, PT ;  /* 0x000000ff5200720c */ /* 0x000fe20003f05270 */
[----:B------:R-:W-:Y:S01]  /*3f90*/  LDS.U16 R106, [R42+0x2] ;  /* 0x000002002a6a7984 */ /* 0x000fe20000000400 */
[----:B------:R-:W-:Y:S02]  /*3fa0*/  PRMT R91, RZ, 0x7610, R91 ;  /* 0x00007610ff5b7816 */ /* 0x000fe4000000005b */
[----:B------:R-:W-:Y:S01]  /*3fb0*/  P2R R119, PR, RZ, 0x1 ;  /* 0x00000001ff777803 */ /* 0x000fe20000000000 */
[----:B------:R-:W-:Y:S01]  /*3fc0*/  LDS.U16 R111, [R42+0x4] ;  /* 0x000004002a6f7984 */ /* 0x000fe20000000400 */
[----:B------:R-:W-:-:S02]  /*3fd0*/  ISETP.NE.AND P0, PT, R84, RZ, PT ;  /* 0x000000ff5400720c */ /* 0x000fc40003f05270 */
[----:B------:R-:W-:Y:S01]  /*3fe0*/  PRMT R80, RZ, 0x7610, R80 ;  /* 0x00007610ff507816 */ /* 0x000fe20000000050 */
[----:B------:R-:W-:Y:S01]  /*3ff0*/  LDS.U16 R121, [R42+0x6] ;  /* 0x000006002a797984 */ /* 0x000fe20000000400 */
[----:B------:R-:W-:Y:S02]  /*4000*/  P2R R118, PR, RZ, 0x1 ;  /* 0x00000001ff767803 */ /* 0x000fe40000000000 */
[----:B------:R-:W-:Y:S01]  /*4010*/  ISETP.NE.AND P0, PT, R86, RZ, PT ;  /* 0x000000ff5600720c */ /* 0x000fe20003f05270 */
[----:B0-----:R-:W-:Y:S01]  /*4020*/  UIMAD.WIDE.U32 UR26, UR23, UR8, UR6 ;  /* 0x00000008171a72a5 */ /* 0x001fe2000f8e0006 */
[----:B------:R-:W-:Y:S01]  /*4030*/  LDS.U16 R123, [R42+0x8] ;  /* 0x000008002a7b7984 */ /* 0x000fe20000000400 */
[----:B------:R-:W-:Y:S02]  /*4040*/  PRMT R95, RZ, 0x7610, R95 ;  /* 0x00007610ff5f7816 */ /* 0x000fe4000000005f */
[----:B------:R-:W-:Y:S01]  /*4050*/  UIMAD UR9, UR23, UR9, UR27 ;  /* 0x00000009170972a4 */ /* 0x000fe2000f8e021b */
[----:B------:R-:W-:Y:S01]  /*4060*/  LDS.U16 R125, [R42+0xa] ;  /* 0x00000a002a7d7984 */ /* 0x000fe20000000400 */
[----:B------:R-:W-:Y:S01]  /*4070*/  P2R R117, PR, RZ, 0x1 ;  /* 0x00000001ff757803 */ /* 0x000fe20000000000 */
[----:B------:R-:W-:Y:S01]  /*4080*/  UMOV UR8, UR26 ;  /* 0x0000001a00087c82 */ /* 0x000fe20008000000 */
[----:B------:R-:W-:Y:S01]  /*4090*/  ISETP.NE.AND P0, PT, R90, RZ, PT ;  /* 0x000000ff5a00720c */ /* 0x000fe20003f05270 */
[----:B------:R-:W-:Y:S01]  /*40a0*/  UIMAD.WIDE.U32 UR8, UR12, UR10, UR8 ;  /* 0x0000000a0c0872a5 */ /* 0x000fe2000f8e0008 */
[----:B------:R-:W-:Y:S01]  /*40b0*/  LDS.U16 R93, [R42+0xc] ;  /* 0x00000c002a5d7984 */ /* 0x000fe20000000400 */
[----:B------:R-:W-:-:S02]  /*40c0*/  P2R R122, PR, RZ, 0x2 ;  /* 0x00000002ff7a7803 */ /* 0x000fc40000000000 */
[----:B------:R-:W-:Y:S01]  /*40d0*/  UIMAD UR11, UR12, UR11, UR9 ;  /* 0x0000000b0c0b72a4 */ /* 0x000fe2000f8e0209 */
[----:B------:R-:W-:Y:S01]  /*40e0*/  LDS.U16 R78, [R42+0xe] ;  /* 0x00000e002a4e7984 */ /* 0x000fe20000000400 */
[----:B------:R-:W-:Y:S02]  /*40f0*/  IADD3 R2, P5, PT, R19, UR8, RZ ;  /* 0x0000000813027c10 */ /* 0x000fe4000ffbe0ff */
[----:B------:R-:W-:Y:S01]  /*4100*/  P2R R115, PR, RZ, 0x1 ;  /* 0x00000001ff737803 */ /* 0x000fe20000000000 */
[----:B------:R-:W-:Y:S01]  /*4110*/  LDS.U16 R71, [R42+0x12] ;  /* 0x000012002a477984 */ /* 0x000fe20000000400 */
[----:B------:R-:W-:Y:S02]  /*4120*/  IADD3.X R49, PT, PT, RZ, UR11, RZ, P5, !PT ;  /* 0x0000000bff317c10 */ /* 0x000fe4000affe4ff */
[----:B------:R-:W-:Y:S01]  /*4130*/  ISETP.NE.AND P0, PT, R92, RZ, PT ;  /* 0x000000ff5c00720c */ /* 0x000fe20003f05270 */
        /* <DEDUP_REMOVED lines=9> */
[----:B------:R-:W-:Y:S01]  /*41d0*/  P2R R127, PR, RZ, 0x10 ;  /* 0x00000010ff7f7803 */ /* 0x000fe20000000000 */
[----:B------:R-:W-:Y:S01]  /*41e0*/  LDS.U16 R55, [R42+0x1a] ;  /* 0x00001a002a377984 */ /* 0x000fe20000000400 */
[----:B------:R-:W-:Y:S02]  /*41f0*/  ISETP.NE.AND P4, PT, R100, RZ, PT ;  /* 0x000000ff6400720c */ /* 0x000fe40003f85270 */
[----:B------:R-:W-:Y:S01]  /*4200*/  PRMT R97, RZ, 0x7610, R97 ;  /* 0x00007610ff617816 */ /* 0x000fe20000000061 */
[----:B------:R-:W-:Y:S01]  /*4210*/  LDS.U16 R51, [R42+0x1c] ;  /* 0x00001c002a337984 */ /* 0x000fe20000000400 */
        /* <DEDUP_REMOVED lines=17> */
[----:B------:R-:W1:Y:S01]  /*4330*/  LDCU.64 UR8, c[0x0][0x488] ;  /* 0x00009100ff0877ac */ /* 0x000e620008000a00 */
[----:B------:R-:W-:Y:S02]  /*4340*/  IADD3.X R76, PT, PT, RZ, UR11, RZ, P5, !PT ;  /* 0x0000000bff4c7c10 */ /* 0x000fe4000affe4ff */
[----:B------:R-:W-:Y:S02]  /*4350*/  PRMT R116, RZ, 0x7610, R116 ;  /* 0x00007610ff747816 */ /* 0x000fe40000000074 */
[----:B------:R-:W-:Y:S01]  /*4360*/  PRMT R129, RZ, 0x7610, R129 ;  /* 0x00007610ff817816 */ /* 0x000fe20000000081 */
[----:B------:R-:W2:Y:S01]  /*4370*/  LDCU.64 UR10, c[0x0][0x508] ;  /* 0x0000a100ff0a77ac */ /* 0x000ea20008000a00 */
[----:B-1----:R-:W-:-:S04]  /*4380*/  LEA R88, P5, R2, UR8, 0x1 ;  /* 0x0000000802587c11 */ /* 0x002fc8000f8a08ff */
[----:B------:R-:W-:Y:S01]  /*4390*/  LEA.HI.X R89, R2, UR9, R49, 0x1, P5 ;  /* 0x0000000902597c11 */ /* 0x000fe2000a8f0c31 */
[----:B------:R-:W1:Y:S01]  /*43a0*/  LDCU.64 UR8, c[0x0][0x478] ;  /* 0x00008f00ff0877ac */ /* 0x000e620008000a00 */
[----:B------:R-:W-:Y:S01]  /*43b0*/  LDS.U16 R49, [R42+0x1e] ;  /* 0x00001e002a317984 */ /* 0x000fe20000000400 */
[----:B-1----:R-:W-:-:S04]  /*43c0*/  LEA R2, P5, R3, UR8, 0x1 ;  /* 0x0000000803027c11 */ /* 0x002fc8000f8a08ff */
[----:B------:R-:W-:Y:S02]  /*43d0*/  LEA.HI.X R3, R3, UR9, R76, 0x1, P5 ;  /* 0x0000000903037c11 */ /* 0x000fe4000a8f0c4c */
[----:B------:R-:W-:Y:S01]  /*43e0*/  LDS.U16 R76, [R42+0x10] ;  /* 0x000010002a4c7984 */ /* 0x000fe20000000400 */
[----:B------:R-:W-:Y:S02]  /*43f0*/  ISETP.NE.AND P5, PT, R102, RZ, PT ;  /* 0x000000ff6600720c */ /* 0x000fe40003fa5270 */
[----:B------:R-:W-:Y:S01]  /*4400*/  PRMT R102, RZ, 0x7610, R102 ;  /* 0x00007610ff667816 */ /* 0x000fe20000000066 */
        /* <DEDUP_REMOVED lines=47> */
[----:B-----5:R-:W-:Y:S04]  /*4700*/  STS.U16 [R28+0x80], R95 ;  /* 0x0000805f1c007388 */ /* 0x020fe80000000400 */
[----:B--2---:R1:W-:Y:S04]  /*4710*/  STS.U16 [R29+0xc0], R102 ;  /* 0x0000c0661d007388 */ /* 0x0043e80000000400 */
        /* <DEDUP_REMOVED lines=13> */
[----:B------:R-:W0:Y:S04]  /*47f0*/  LDS.U16 R82, [R42] ;  /* 0x000000002a527984 */ /* 0x000e280000000400 */
[----:B------:R-:W-:Y:S04]  /*4800*/  LDS.U16 R80, [R42+0x2] ;  /* 0x000002002a507984 */ /* 0x000fe80000000400 */
[----:B------:R-:W-:Y:S04]  /*4810*/  LDS.U16 R84, [R42+0x4] ;  /* 0x000004002a547984 */ /* 0x000fe80000000400 */
[----:B------:R-:W-:Y:S04]  /*4820*/  LDS.U16 R86, [R42+0x6] ;  /* 0x000006002a567984 */ /* 0x000fe80000000400 */
[----:B------:R-:W0:Y:S04]  /*4830*/  LDS.U16 R88, [R42+0x8] ;  /* 0x000008002a587984 */ /* 0x000e280000000400 */
[----:B------:R-:W0:Y:S04]  /*4840*/  LDS.U16 R89, [R42+0xa] ;  /* 0x00000a002a597984 */ /* 0x000e280000000400 */
[----:B------:R-:W0:Y:S04]  /*4850*/  LDS.U16 R90, [R42+0xc] ;  /* 0x00000c002a5a7984 */ /* 0x000e280000000400 */
[----:B------:R-:W-:Y:S04]  /*4860*/  LDS.U16 R91, [R42+0xe] ;  /* 0x00000e002a5b7984 */ /* 0x000fe80000000400 */
[----:B------:R-:W-:Y:S04]  /*4870*/  LDS.U16 R92, [R42+0x10] ;  /* 0x000010002a5c7984 */ /* 0x000fe80000000400 */
[----:B------:R-:W0:Y:S04]  /*4880*/  LDS.U16 R94, [R42+0x12] ;  /* 0x000012002a5e7984 */ /* 0x000e280000000400 */
[----:B------:R-:W-:Y:S04]  /*4890*/  LDS.U16 R95, [R42+0x14] ;  /* 0x000014002a5f7984 */ /* 0x000fe80000000400 */
[----:B------:R-:W0:Y:S04]  /*48a0*/  LDS.U16 R96, [R42+0x16] ;  /* 0x000016002a607984 */ /* 0x000e280000000400 */
[----:B------:R-:W-:Y:S04]  /*48b0*/  LDS.U16 R97, [R42+0x18] ;  /* 0x000018002a617984 */ /* 0x000fe80000000400 */
[----:B------:R-:W-:Y:S04]  /*48c0*/  LDS.U16 R98, [R42+0x1a] ;  /* 0x00001a002a627984 */ /* 0x000fe80000000400 */
[----:B------:R-:W-:Y:S04]  /*48d0*/  LDS.U16 R100, [R42+0x1c] ;  /* 0x00001c002a647984 */ /* 0x000fe80000000400 */
[----:B------:R-:W0:Y:S01]  /*48e0*/  LDS.U16 R101, [R42+0x1e] ;  /* 0x00001e002a657984 */ /* 0x000e220000000400 */
[----:B------:R-:W-:Y:S01]  /*48f0*/  BAR.SYNC.DEFER_BLOCKING 0x0 ;  /* 0x0000000000007b1d */ /* 0x000fe20000010000 */
[----:B-1----:R-:W-:-:S05]  /*4900*/  PRMT R102, RZ, 0x7610, R102 ;  /* 0x00007610ff667816 */ /* 0x002fca0000000066 */
[----:B------:R-:W5:Y:S01]  /*4910*/  @!P5 LDG.E.U16 R115, desc[UR24][R2.64] ;  /* 0x000000180273d981 */ /* 0x000f62000c1e1500 */
[----:B------:R-:W-:Y:S02]  /*4920*/  ISETP.NE.AND P5, PT, R117, RZ, PT ;  /* 0x000000ff7500720c */ /* 0x000fe40003fa5270 */
[----:B--2---:R-:W-:Y:S01]  /*4930*/  PRMT R103, RZ, 0x7610, R103 ;  /* 0x00007610ff677816 */ /* 0x004fe20000000067 */
[----:B------:R-:W2:Y:S10]  /*4940*/  @!P3 LDG.E.U16 R129, desc[UR24][R2.64+0x380] ;  /* 0x000380180281b981 */ /* 0x000eb4000c1e1500 */
[----:B------:R-:W2:Y:S01]  /*4950*/  @!P5 LDG.E.U16 R102, desc[UR24][R2.64+0x40] ;  /* 0x000040180266d981 */ /* 0x000ea2000c1e1500 */
[----:B------:R-:W-:-:S02]  /*4960*/  ISETP.NE.AND P5, PT, R118, RZ, PT ;  /* 0x000000ff7600720c */ /* 0x000fc40003fa5270 */
        /* <DEDUP_REMOVED lines=22> */
[----:B-----5:R-:W-:Y:S01]  /*4ad0*/  PRMT R116, RZ, 0x7610, R116 ;  /* 0x00007610ff747816 */ /* 0x020fe20000000074 */
[----:B------:R-:W5:Y:S04]  /*4ae0*/  @!P6 LDG.E.U16 R119, desc[UR24][R2.64+0x280] ;  /* 0x000280180277e981 */ /* 0x000f68000c1e1500 */
[----:B------:R-:W5:Y:S01]  /*4af0*/  @!P5 LDG.E.U16 R117, desc[UR24][R2.64+0x200] ;  /* 0x000200180275d981 */ /* 0x000f62000c1e1500 */
[----:B------:R-:W-:-:S02]  /*4b00*/  ISETP.NE.AND P5, PT, R128, RZ, PT ;  /* 0x000000ff8000720c */ /* 0x000fc40003fa5270 */
[----:B------:R-:W-:Y:S01]  /*4b10*/  PRMT R118, RZ, 0x7610, R118 ;  /* 0x00007610ff767816 */ /* 0x000fe20000000076 */
[----:B------:R-:W5:Y:S04]  /*4b20*/  @!P0 LDG.E.U16 R114, desc[UR24][R2.64+0x2c0] ;  /* 0x0002c01802728981 */ /* 0x000f68000c1e1500 */
[----:B------:R-:W5:Y:S04]  /*4b30*/  @!P1 LDG.E.U16 R127, desc[UR24][R2.64+0x300] ;  /* 0x00030018027f9981 */ /* 0x000f68000c1e1500 */
[----:B------:R-:W5:Y:S04]  /*4b40*/  @!P2 LDG.E.U16 R116, desc[UR24][R2.64+0x340] ;  /* 0x000340180274a981 */ /* 0x000f68000c1e1500 */
[----:B------:R-:W5:Y:S04]  /*4b50*/  @!P5 LDG.E.U16 R112, desc[UR24][R2.64+0x240] ;  /* 0x000240180270d981 */ /* 0x000f68000c1e1500 */
[----:B------:R1:W5:Y:S01]  /*4b60*/  @!P4 LDG.E.U16 R118, desc[UR24][R2.64+0x3c0] ;  /* 0x0003c0180276c981 */ /* 0x000362000c1e1500 */
[----:B0-----:R-:W-:-:S05]  /*4b70*/  SHF.L.U32 R82, R82, 0x10, RZ ;  /* 0x0000001052527819 */ /* 0x001fca00000006ff */
[----:B------:R-:W-:-:S06]  /*4b80*/  FMUL.FTZ R105, R82, -1.4426950216293334961 ;  /* 0xbfb8aa3b52697820 */ /* 0x000fcc0000410000 */
[----:B------:R-:W0:Y:S01]  /*4b90*/  MUFU.EX2 R105, R105 ;  /* 0x0000006900697308 */ /* 0x000e220000000800 */
[----:B------:R-:W-:Y:S02]  /*4ba0*/  SHF.L.U32 R88, R88, 0x10, RZ ;  /* 0x0000001058587819 */ /* 0x000fe400000006ff */
[----:B------:R-:W-:Y:S02]  /*4bb0*/  SHF.L.U32 R86, R86, 0x10, RZ ;  /* 0x0000001056567819 */ /* 0x000fe400000006ff */
[----:B------:R-:W-:Y:S01]  /*4bc0*/  SHF.L.U32 R84, R84, 0x10, RZ ;  /* 0x0000001054547819 */ /* 0x000fe200000006ff */
[----:B-1----:R-:W-:Y:S02]  /*4bd0*/  FMUL.FTZ R3, R88, -1.4426950216293334961 ;  /* 0xbfb8aa3b58037820 */ /* 0x002fe40000410000 */
[----:B------:R-:W-:Y:S02]  /*4be0*/  FMUL.FTZ R2, R86, -1.4426950216293334961 ;  /* 0xbfb8aa3b56027820 */ /* 0x000fe40000410000 */
[----:B------:R-:W-:Y:S01]  /*4bf0*/  FMUL.FTZ R122, R84, -1.4426950216293334961 ;  /* 0xbfb8aa3b547a7820 */ /* 0x000fe20000410000 */
[----:B------:R-:W-:Y:S01]  /*4c00*/  SHF.L.U32 R80, R80, 0x10, RZ ;  /* 0x0000001050507819 */ /* 0x000fe200000006ff */
[----:B------:R-:W1:Y:S01]  /*4c10*/  MUFU.EX2 R3, R3 ;  /* 0x0000000300037308 */ /* 0x000e620000000800 */
[----:B0-----:R-:W-:-:S07]  /*4c20*/  FADD.FTZ R105, R105, 1 ;  /* 0x3f80000069697421 */ /* 0x001fce0000010000 */
[----:B------:R-:W0:Y:S01]  /*4c30*/  MUFU.EX2 R2, R2 ;  /* 0x0000000200027308 */ /* 0x000e220000000800 */
[----:B------:R-:W-:Y:S01]  /*4c40*/  FMUL.FTZ R120, R80, -1.4426950216293334961 ;  /* 0xbfb8aa3b50787820 */ /* 0x000fe20000410000 */
[----:B------:R-:W-:-:S06]  /*4c50*/  SHF.L.U32 R89, R89, 0x10, RZ ;  /* 0x0000001059597819 */ /* 0x000fcc00000006ff */
[----:B------:R-:W5:Y:S08]  /*4c60*/  MUFU.EX2 R122, R122 ;  /* 0x0000007a007a7308 */ /* 0x000f700000000800 */
[----:B------:R-:W-:Y:S01]  /*4c70*/  MUFU.RCP R105, R105 ;  /* 0x0000006900697308 */ /* 0x000fe20000001000 */
[----:B------:R-:W-:Y:S01]  /*4c80*/  FMUL.FTZ R124, R89, -1.4426950216293334961 ;  /* 0xbfb8aa3b597c7820 */ /* 0x000fe20000410000 */
[----:B------:R-:W-:-:S06]  /*4c90*/  SHF.L.U32 R90, R90, 0x10, RZ ;  /* 0x000000105a5a7819 */ /* 0x000fcc00000006ff */
[----:B------:R-:W5:Y:S01]  /*4ca0*/  MUFU.EX2 R120, R120 ;  /* 0x0000007800787308 */ /* 0x000f620000000800 */
[----:B-1----:R-:W-:Y:S01]  /*4cb0*/  FADD.FTZ R3, R3, 1 ;  /* 0x3f80000003037421 */ /* 0x002fe20000010000 */
[----:B0-----:R-:W-:Y:S01]  /*4cc0*/  FADD.FTZ R2, R2, 1 ;  /* 0x3f80000002027421 */ /* 0x001fe20000010000 */
[----:B------:R-:W-:Y:S01]  /*4cd0*/  SHF.L.U32 R107, R107, 0x10, RZ ;  /* 0x000000106b6b7819 */ /* 0x000fe200000006ff */
[----:B------:R-:W-:-:S04]  /*4ce0*/  FMUL.FTZ R126, R90, -1.4426950216293334961 ;  /* 0xbfb8aa3b5a7e7820 */ /* 0x000fc80000410000 */
[----:B------:R-:W0:Y:S01]  /*4cf0*/  MUFU.EX2 R124, R124 ;  /* 0x0000007c007c7308 */ /* 0x000e220000000800 */
[----:B------:R-:W-:Y:S02]  /*4d00*/  SHF.L.U32 R94, R94, 0x10, RZ ;  /* 0x000000105e5e7819 */ /* 0x000fe400000006ff */
[----:B------:R-:W-:-:S05]  /*4d10*/  SHF.L.U32 R91, R91, 0x10, RZ ;  /* 0x000000105b5b7819 */ /* 0x000fca00000006ff */
[----:B------:R-:W1:Y:S01]  /*4d20*/  MUFU.EX2 R126, R126 ;  /* 0x0000007e007e7308 */ /* 0x000e620000000800 */
[----:B------:R-:W-:Y:S01]  /*4d30*/  FMUL.FTZ R131, R94, -1.4426950216293334961 ;  /* 0xbfb8aa3b5e837820 */ /* 0x000fe20000410000 */
[----:B------:R-:W-:Y:S01]  /*4d40*/  FMUL.FTZ R128, R91, -1.4426950216293334961 ;  /* 0xbfb8aa3b5b807820 */ /* 0x000fe20000410000 */
[----:B------:R-:W-:-:S05]  /*4d50*/  SHF.L.U32 R111, R111, 0x10, RZ ;  /* 0x000000106f6f7819 */ /* 0x000fca00000006ff */
[----:B------:R-:W-:Y:S01]  /*4d60*/  MUFU.EX2 R131, R131 ;  /* 0x0000008300837308 */ /* 0x000fe20000000800 */
[----:B------:R-:W-:-:S07]  /*4d70*/  SHF.L.U32 R96, R96, 0x10, RZ ;  /* 0x0000001060607819 */ /* 0x000fce00000006ff */
[----:B------:R-:W1:Y:S01]  /*4d80*/  MUFU.EX2 R128, R128 ;  /* 0x0000008000807308 */ /* 0x000e620000000800 */
[----:B------:R-:W-:Y:S04]  /*4d90*/  STS.U16 [R26], R115 ;  /* 0x000000731a007388 */ /* 0x000fe80000000400 */
[----:B--2---:R-:W-:Y:S04]  /*4da0*/  STS.U16 [R27+0x40], R102 ;  /* 0x000040661b007388 */ /* 0x004fe80000000400 */
[----:B------:R-:W-:Y:S04]  /*4db0*/  STS.U16 [R28+0x80], R103 ;  /* 0x000080671c007388 */ /* 0x000fe80000000400 */
[----:B---3--:R-:W-:Y:S04]  /*4dc0*/  STS.U16 [R29+0xc0], R104 ;  /* 0x0000c0681d007388 */ /* 0x008fe80000000400 */
[----:B------:R-:W-:Y:S04]  /*4dd0*/  STS.U16 [R30+0x100], R109 ;  /* 0x0001006d1e007388 */ /* 0x000fe80000000400 */
[----:B----4-:R-:W-:Y:S04]  /*4de0*/  STS.U16 [R31+0x140], R108 ;  /* 0x0001406c1f007388 */ /* 0x010fe80000000400 */
[----:B------:R2:W-:Y:S04]  /*4df0*/  STS.U16 [R32+0x180], R113 ;  /* 0x0001807120007388 */ /* 0x0005e80000000400 */
[----:B------:R-:W-:Y:S04]  /*4e00*/  STS.U16 [R33+0x1c0], R110 ;  /* 0x0001c06e21007388 */ /* 0x000fe80000000400 */
[----:B-----5:R3:W-:Y:S04]  /*4e10*/  STS.U16 [R34+0x200], R117 ;  /* 0x0002007522007388 */ /* 0x0207e80000000400 */
        /* <DEDUP_REMOVED lines=9> */
[----:B------:R-:W5:Y:S04]  /*4eb0*/  LDS.U16 R104, [R42+0x4] ;  /* 0x000004002a687984 */ /* 0x000f680000000400 */
[----:B------:R-:W5:Y:S04]  /*4ec0*/  LDS.U16 R103, [R42+0x2] ;  /* 0x000002002a677984 */ /* 0x000f680000000400 */
[----:B------:R-:W5:Y:S04]  /*4ed0*/  LDS.U16 R110, [R42+0x6] ;  /* 0x000006002a6e7984 */ /* 0x000f680000000400 */
[----:B------:R-:W5:Y:S04]  /*4ee0*/  LDS.U16 R112, [R42+0x8] ;  /* 0x000008002a707984 */ /* 0x000f680000000400 */
[----:B------:R-:W5:Y:S01]  /*4ef0*/  LDS.U16 R116, [R42+0xa] ;  /* 0x00000a002a747984 */ /* 0x000f620000000400 */
[----:B--2---:R-:W-:Y:S01]  /*4f00*/  FADD.FTZ R113, R122, 1 ;  /* 0x3f8000007a717421 */ /* 0x004fe20000010000 */
[----:B---3--:R2:W-:Y:S01]  /*4f10*/  MUFU.RCP R117, R3 ;  /* 0x0000000300757308 */ /* 0x0085e20000001000 */
[----:B------:R-:W-:-:S07]  /*4f20*/  FADD.FTZ R109, R120, 1 ;  /* 0x3f800000786d7421 */ /* 0x000fce0000010000 */
[----:B------:R3:W-:Y:S01]  /*4f30*/  MUFU.RCP R115, R2 ;  /* 0x0000000200737308 */ /* 0x0007e20000001000 */
[----:B--2---:R-:W-:Y:S01]  /*4f40*/  FADD.FTZ R3, -R105, 1 ;  /* 0x3f80000069037421 */ /* 0x004fe20000010100 */
[----:B0-----:R-:W-:Y:S01]  /*4f50*/  FADD.FTZ R108, R124, 1 ;  /* 0x3f8000007c6c7421 */ /* 0x001fe20000010000 */
[----:B-1----:R-:W-:Y:S01]  /*4f60*/  FADD.FTZ R119, R126, 1 ;  /* 0x3f8000007e777421 */ /* 0x002fe20000010000 */
[----:B------:R-:W-:Y:S01]  /*4f70*/  SHF.L.U32 R106, R106, 0x10, RZ ;  /* 0x000000106a6a7819 */ /* 0x000fe200000006ff */
[----:B------:R-:W-:Y:S01]  /*4f80*/  FMUL.FTZ R133, R96, -1.4426950216293334961 ;  /* 0xbfb8aa3b60857820 */ /* 0x000fe20000410000 */
[----:B------:R-:W-:Y:S02]  /*4f90*/  SHF.L.U32 R121, R121, 0x10, RZ ;  /* 0x0000001079797819 */ /* 0x000fe400000006ff */
[----:B------:R-:W-:Y:S01]  /*4fa0*/  SHF.L.U32 R101, R101, 0x10, RZ ;  /* 0x0000001065657819 */ /* 0x000fe200000006ff */
[----:B---3--:R-:W0:Y:S01]  /*4fb0*/  LDS.U16 R2, [R42+0xc] ;  /* 0x00000c002a027984 */ /* 0x008e220000000400 */
[----:B----4-:R-:W-:Y:S01]  /*4fc0*/  SHF.L.U32 R102, R102, 0x10, RZ ;  /* 0x0000001066667819 */ /* 0x010fe200000006ff */
[----:B------:R-:W-:Y:S01]  /*4fd0*/  FFMA.FTZ R3, R82, R3, 1 ;  /* 0x3f80000052037423 */ /* 0x000fe20000010003 */
[----:B------:R-:W1:Y:S01]  /*4fe0*/  MUFU.RCP R113, R113 ;  /* 0x0000007100717308 */ /* 0x000e620000001000 */
[----:B------:R-:W-:Y:S01]  /*4ff0*/  SHF.L.U32 R97, R97, 0x10, RZ ;  /* 0x0000001061617819 */ /* 0x000fe200000006ff */
[----:B------:R-:W-:Y:S01]  /*5000*/  FADD.FTZ R114, R128, 1 ;  /* 0x3f80000080727421 */ /* 0x000fe20000010000 */
[----:B------:R-:W-:Y:S01]  /*5010*/  FMUL.FTZ R118, R107, R102 ;  /* 0x000000666b767220 */ /* 0x000fe20000410000 */
[----:B-----5:R-:W-:Y:S01]  /*5020*/  SHF.L.U32 R104, R104, 0x10, RZ ;  /* 0x0000001068687819 */ /* 0x020fe200000006ff */
[----:B------:R-:W-:Y:S02]  /*5030*/  LDS.U16 R124, [R42+0x10] ;  /* 0x000010002a7c7984 */ /* 0x000fe40000000400 */
[----:B------:R-:W-:Y:S01]  /*5040*/  FMUL.FTZ R118, R105, R118 ;  /* 0x0000007669767220 */ /* 0x000fe20000410000 */
[----:B------:R-:W2:Y:S01]  /*5050*/  MUFU.RCP R109, R109 ;  /* 0x0000006d006d7308 */ /* 0x000ea20000001000 */
[----:B------:R-:W-:Y:S01]  /*5060*/  SHF.L.U32 R123, R123, 0x10, RZ ;  /* 0x000000107b7b7819 */ /* 0x000fe200000006ff */
[----:B------:R-:W-:Y:S01]  /*5070*/  LDS.U16 R142, [R42+0x1e] ;  /* 0x00001e002a8e7984 */ /* 0x000fe20000000400 */
[----:B------:R-:W-:-:S03]  /*5080*/  FMUL.FTZ R140, R118, R3 ;  /* 0x00000003768c7220 */ /* 0x000fc60000410000 */
[----:B------:R-:W3:Y:S02]  /*5090*/  LDS.U16 R3, [R42+0xe] ;  /* 0x00000e002a037984 */ /* 0x000ee40000000400 */
[----:B------:R-:W4:Y:S01]  /*50a0*/  MUFU.RCP R108, R108 ;  /* 0x0000006c006c7308 */ /* 0x000f220000001000 */
[----:B-1----:R-:W-:Y:S01]  /*50b0*/  FADD.FTZ R129, -R113, 1 ;  /* 0x3f80000071817421 */ /* 0x002fe20000010100 */
[----:B------:R-:W-:Y:S01]  /*50c0*/  FMUL.FTZ R122, R111, R104 ;  /* 0x000000686f7a7220 */ /* 0x000fe20000410000 */
[----:B------:R-:W-:Y:S02]  /*50d0*/  SHF.L.U32 R103, R103, 0x10, RZ ;  /* 0x0000001067677819 */ /* 0x000fe400000006ff */
[----:B------:R-:W-:Y:S01]  /*50e0*/  FFMA.FTZ R129, R84, R129, 1 ;  /* 0x3f80000054817423 */ /* 0x000fe20000010081 */
[----:B------:R-:W-:Y:S01]  /*50f0*/  FMUL.FTZ R122, R113, R122 ;  /* 0x0000007a717a7220 */ /* 0x000fe20000410000 */
[----:B------:R-:W-:Y:S01]  /*5100*/  SHF.L.U32 R110, R110, 0x10, RZ ;  /* 0x000000106e6e7819 */ /* 0x000fe200000006ff */
[----:B------:R-:W1:Y:S01]  /*5110*/  MUFU.RCP R119, R119 ;  /* 0x0000007700777308 */ /* 0x000e620000001000 */
[----:B--2---:R-:W-:Y:S01]  /*5120*/  FADD.FTZ R127, -R109, 1 ;  /* 0x3f8000006d7f7421 */ /* 0x004fe20000010100 */
[----:B------:R-:W-:Y:S01]  /*5130*/  FMUL.FTZ R120, R106, R103 ;  /* 0x000000676a787220 */ /* 0x000fe20000410000 */
[----:B------:R-:W-:Y:S01]  /*5140*/  FMUL.FTZ R144, R122, R129 ;  /* 0x000000817a907220 */ /* 0x000fe20000410000 */
[----:B------:R-:W-:Y:S01]  /*5150*/  FADD.FTZ R129, R131, 1 ;  /* 0x3f80000083817421 */ /* 0x000fe20000010000 */
[----:B------:R-:W-:Y:S01]  /*5160*/  FADD.FTZ R131, -R115, 1 ;  /* 0x3f80000073837421 */ /* 0x000fe20000010100 */
[----:B------:R-:W-:-:S02]  /*5170*/  FMUL.FTZ R118, R121, R110 ;  /* 0x0000006e79767220 */ /* 0x000fc40000410000 */
[----:B------:R2:W5:Y:S01]  /*5180*/  MUFU.EX2 R134, R133 ;  /* 0x0000008500867308 */ /* 0x0005620000000800 */
[----:B------:R-:W-:Y:S01]  /*5190*/  FFMA.FTZ R127, R80, R127, 1 ;  /* 0x3f800000507f7423 */ /* 0x000fe2000001007f */
[----:B------:R-:W-:Y:S01]  /*51a0*/  FMUL.FTZ R120, R109, R120 ;  /* 0x000000786d787220 */ /* 0x000fe20000410000 */
[----:B------:R-:W-:Y:S01]  /*51b0*/  SHF.L.U32 R112, R112, 0x10, RZ ;  /* 0x0000001070707819 */ /* 0x000fe200000006ff */
[----:B------:R-:W-:Y:S01]  /*51c0*/  FMUL.FTZ R135, R97, -1.4426950216293334961 ;  /* 0xbfb8aa3b61877820 */ /* 0x000fe20000410000 */
[----:B------:R-:W-:Y:S02]  /*51d0*/  SHF.L.U32 R125, R125, 0x10, RZ ;  /* 0x000000107d7d7819 */ /* 0x000fe400000006ff */
[----:B------:R-:W-:Y:S01]  /*51e0*/  SHF.L.U32 R116, R116, 0x10, RZ ;  /* 0x0000001074747819 */ /* 0x000fe200000006ff */
[----:B--2---:R-:W-:Y:S01]  /*51f0*/  FMUL.FTZ R133, R101, -1.4426950216293334961 ;  /* 0xbfb8aa3b65857820 */ /* 0x004fe20000410000 */
[----:B------:R-:W-:Y:S01]  /*5200*/  FFMA.FTZ R131, R86, R131, 1 ;  /* 0x3f80000056837423 */ /* 0x000fe20000010083 */
[----:B------:R-:W-:Y:S01]  /*5210*/  FMUL.FTZ R118, R115, R118 ;  /* 0x0000007673767220 */ /* 0x000fe20000410000 */
[----:B------:R-:W-:Y:S01]  /*5220*/  FMUL.FTZ R143, R120, R127 ;  /* 0x0000007f788f7220 */ /* 0x000fe20000410000 */
[----:B------:R2:W-:Y:S01]  /*5230*/  MUFU.EX2 R152, R133 ;  /* 0x0000008500987308 */ /* 0x0005e20000000800 */
[----:B----4-:R-:W-:Y:S01]  /*5240*/  FADD.FTZ R122, -R108, 1 ;  /* 0x3f8000006c7a7421 */ /* 0x010fe20000010100 */
[----:B------:R-:W-:Y:S01]  /*5250*/  SHF.L.U32 R92, R92, 0x10, RZ ;  /* 0x000000105c5c7819 */ /* 0x000fe200000006ff */
[----:B------:R-:W-:Y:S01]  /*5260*/  FMUL.FTZ R120, R123, R112 ;  /* 0x000000707b787220 */ /* 0x000fe20000410000 */
[----:B------:R-:W-:Y:S01]  /*5270*/  SHF.L.U32 R100, R100, 0x10, RZ ;  /* 0x0000001064647819 */ /* 0x000fe200000006ff */
[----:B------:R-:W-:-:S03]  /*5280*/  FMUL.FTZ R145, R118, R131 ;  /* 0x0000008376917220 */ /* 0x000fc60000410000 */
[----:B------:R4:W3:Y:S01]  /*5290*/  MUFU.EX2 R136, R135 ;  /* 0x0000008700887308 */ /* 0x0008e20000000800 */
[----:B--2---:R-:W-:Y:S01]  /*52a0*/  FADD.FTZ R133, -R117, 1 ;  /* 0x3f80000075857421 */ /* 0x004fe20000010100 */
[----:B------:R-:W-:Y:S01]  /*52b0*/  FFMA.FTZ R126, R89, R122, 1 ;  /* 0x3f800000597e7423 */ /* 0x000fe2000001007a */
[----:B------:R-:W-:Y:S01]  /*52c0*/  SHF.L.U32 R118, R93, 0x10, RZ ;  /* 0x000000105d767819 */ /* 0x000fe200000006ff */
[----:B------:R-:W-:Y:S01]  /*52d0*/  FMUL.FTZ R122, R117, R120 ;  /* 0x00000078757a7220 */ /* 0x000fe20000410000 */
[----:B------:R-:W-:-:S03]  /*52e0*/  FFMA.FTZ R133, R88, R133, 1 ;  /* 0x3f80000058857423 */ /* 0x000fc60000010085 */
[----:B------:R-:W2:Y:S01]  /*52f0*/  MUFU.RCP R114, R114 ;  /* 0x0000007200727308 */ /* 0x000ea20000001000 */
[----:B----4-:R-:W-:Y:S01]  /*5300*/  FMUL.FTZ R135, R125, R116 ;  /* 0x000000747d877220 */ /* 0x010fe20000410000 */
[----:B0-----:R-:W-:Y:S01]  /*5310*/  SHF.L.U32 R93, R2, 0x10, RZ ;  /* 0x00000010025d7819 */ /* 0x001fe200000006ff */
[----:B------:R-:W-:Y:S01]  /*5320*/  FMUL.FTZ R130, R92, -1.4426950216293334961 ;  /* 0xbfb8aa3b5c827820 */ /* 0x000fe20000410000 */
[----:B------:R-:W-:Y:S01]  /*5330*/  FMUL.FTZ R138, R100, -1.4426950216293334961 ;  /* 0xbfb8aa3b648a7820 */ /* 0x000fe20000410000 */
[----:B------:R-:W-:Y:S01]  /*5340*/  FMUL.FTZ R135, R108, R135 ;  /* 0x000000876c877220 */ /* 0x000fe20000410000 */
[----:B-1----:R-:W-:Y:S01]  /*5350*/  FADD.FTZ R131, -R119, 1 ;  /* 0x3f80000077837421 */ /* 0x002fe20000010100 */
[----:B------:R-:W-:Y:S01]  /*5360*/  SHF.L.U32 R95, R95, 0x10, RZ ;  /* 0x000000105f5f7819 */ /* 0x000fe200000006ff */
[----:B------:R-:W-:Y:S01]  /*5370*/  FMUL.FTZ R146, R122, R133 ;  /* 0x000000857a927220 */ /* 0x000fe20000410000 */
[----:B------:R0:W1:Y:S01]  /*5380*/  MUFU.EX2 R141, R138 ;  /* 0x0000008a008d7308 */ /* 0x0000620000000800 */
[----:B------:R-:W-:Y:S01]  /*5390*/  FMUL.FTZ R147, R135, R126 ;  /* 0x0000007e87937220 */ /* 0x000fe20000410000 */
[----:B------:R-:W-:Y:S01]  /*53a0*/  FMUL.FTZ R122, R118, R93 ;  /* 0x0000005d767a7220 */ /* 0x000fe20000410000 */
[----:B-----5:R-:W-:Y:S01]  /*53b0*/  FADD.FTZ R135, R134, 1 ;  /* 0x3f80000086877421 */ /* 0x020fe20000010000 */
[----:B------:R-:W-:Y:S01]  /*53c0*/  FFMA.FTZ R133, R90, R131, 1 ;  /* 0x3f8000005a857423 */ /* 0x000fe20000010083 */
[----:B------:R-:W4:Y:S01]  /*53d0*/  LDS.U16 R134, [R42+0x14] ;  /* 0x000014002a867984 */ /* 0x000f220000000400 */
[----:B------:R-:W-:Y:S01]  /*53e0*/  SHF.L.U32 R131, R78, 0x10, RZ ;  /* 0x000000104e837819 */ /* 0x000fe200000006ff */
[----:B------:R-:W-:Y:S01]  /*53f0*/  FMUL.FTZ R132, R95, -1.4426950216293334961 ;  /* 0xbfb8aa3b5f847820 */ /* 0x000fe20000410000 */
[----:B------:R-:W5:Y:S01]  /*5400*/  MUFU.EX2 R130, R130 ;  /* 0x0000008200827308 */ /* 0x000f620000000800 */
[----:B---3--:R-:W-:Y:S01]  /*5410*/  SHF.L.U32 R78, R3, 0x10, RZ ;  /* 0x00000010034e7819 */ /* 0x008fe200000006ff */
[----:B------:R-:W-:Y:S01]  /*5420*/  FMUL.FTZ R126, R119, R122 ;  /* 0x0000007a777e7220 */ /* 0x000fe20000410000 */
[----:B------:R-:W-:Y:S01]  /*5430*/  FADD.FTZ R128, R136, 1 ;  /* 0x3f80000088807421 */ /* 0x000fe20000010000 */
[----:B------:R-:W3:Y:S02]  /*5440*/  LDS.U16 R2, [R42+0x12] ;  /* 0x000012002a027984 */ /* 0x000ee40000000400 */
[----:B------:R-:W-:Y:S01]  /*5450*/  FMUL.FTZ R148, R126, R133 ;  /* 0x000000857e947220 */ /* 0x000fe20000410000 */
[----:B------:R-:W-:Y:S01]  /*5460*/  FMUL.FTZ R3, R131, R78 ;  /* 0x0000004e83037220 */ /* 0x000fe20000410000 */
[----:B------:R-:W5:Y:S01]  /*5470*/  MUFU.EX2 R132, R132 ;  /* 0x0000008400847308 */ /* 0x000f620000000800 */
[----:B------:R-:W3:Y:S01]  /*5480*/  LDS.U16 R136, [R42+0x16] ;  /* 0x000016002a887984 */ /* 0x000ee20000000400 */
[----:B--2---:R-:W-:Y:S01]  /*5490*/  FADD.FTZ R126, -R114, 1 ;  /* 0x3f800000727e7421 */ /* 0x004fe20000010100 */
[----:B------:R-:W-:Y:S01]  /*54a0*/  SHF.L.U32 R98, R98, 0x10, RZ ;  /* 0x0000001062627819 */ /* 0x000fe200000006ff */
[----:B------:R-:W-:Y:S01]  /*54b0*/  FMUL.FTZ R3, R114, R3 ;  /* 0x0000000372037220 */ /* 0x000fe20000410000 */
[----:B0-----:R-:W0:Y:S01]  /*54c0*/  LDS.U16 R138, [R42+0x18] ;  /* 0x000018002a8a7984 */ /* 0x001e220000000400 */
[----:B------:R-:W-:Y:S01]  /*54d0*/  FFMA.FTZ R126, R91, R126, 1 ;  /* 0x3f8000005b7e7423 */ /* 0x000fe2000001007e */
[----:B-1----:R-:W-:Y:S01]  /*54e0*/  FADD.FTZ R150, R141, 1 ;  /* 0x3f8000008d967421 */ /* 0x002fe20000010000 */
[----:B------:R-:W-:Y:S01]  /*54f0*/  FMUL.FTZ R137, R98, -1.4426950216293334961 ;  /* 0xbfb8aa3b62897820 */ /* 0x000fe20000410000 */
[----:B------:R-:W-:Y:S01]  /*5500*/  LDS.U16 R141, [R42+0x1c] ;  /* 0x00001c002a8d7984 */ /* 0x000fe20000000400 */
[----:B------:R-:W-:Y:S01]  /*5510*/  FMUL.FTZ R149, R3, R126 ;  /* 0x0000007e03957220 */ /* 0x000fe20000410000 */
[----:B-----5:R-:W-:-:S02]  /*5520*/  FADD.FTZ R130, R130, 1 ;  /* 0x3f80000082827421 */ /* 0x020fc40000010000 */
[----:B------:R-:W1:Y:S01]  /*5530*/  LDS.U16 R3, [R42+0x1a] ;  /* 0x00001a002a037984 */ /* 0x000e620000000400 */
[----:B------:R-:W-:Y:S01]  /*5540*/  MUFU.RCP R135, R135 ;  /* 0x0000008700877308 */ /* 0x000fe20000001000 */
[----:B------:R-:W-:-:S07]  /*5550*/  FADD.FTZ R132, R132, 1 ;  /* 0x3f80000084847421 */ /* 0x000fce0000010000 */
[----:B------:R-:W2:Y:S08]  /*5560*/  MUFU.EX2 R137, R137 ;  /* 0x0000008900897308 */ /* 0x000eb00000000800 */
[----:B------:R-:W5:Y:S01]  /*5570*/  MUFU.RCP R127, R130 ;  /* 0x00000082007f7308 */ /* 0x000f620000001000 */
[----:B------:R-:W-:-:S07]  /*5580*/  SHF.L.U32 R133, R76, 0x10, RZ ;  /* 0x000000104c857819 */ /* 0x000fce00000006ff */
[----:B------:R-:W3:Y:S01]  /*5590*/  MUFU.RCP R129, R129 ;  /* 0x0000008100817308 */ /* 0x000ee20000001000 */
[----:B------:R-:W-:-:S07]  /*55a0*/  SHF.L.U32 R76, R124, 0x10, RZ ;  /* 0x000000107c4c7819 */ /* 0x000fce00000006ff */
[----:B------:R4:W0:Y:S01]  /*55b0*/  MUFU.RCP R120, R132 ;  /* 0x0000008400787308 */ /* 0x0008220000001000 */
[----:B--2---:R-:W-:Y:S01]  /*55c0*/  FADD.FTZ R137, R137, 1 ;  /* 0x3f80000089897421 */ /* 0x004fe20000010000 */
[----:B-----5:R-:W-:Y:S01]  /*55d0*/  FADD.FTZ R139, -R127, 1 ;  /* 0x3f8000007f8b7421 */ /* 0x020fe20000010100 */
[----:B------:R-:W-:-:S05]  /*55e0*/  FMUL.FTZ R124, R133, R76 ;  /* 0x0000004c857c7220 */ /* 0x000fca0000410000 */
[----:B------:R2:W5:Y:S01]  /*55f0*/  MUFU.RCP R122, R128 ;  /* 0x00000080007a7308 */ /* 0x0005620000001000 */
[----:B----4-:R-:W-:Y:S01]  /*5600*/  FADD.FTZ R132, R152, 1 ;  /* 0x3f80000098847421 */ /* 0x010fe20000010000 */
[----:B------:R-:W-:Y:S02]  /*5610*/  SHF.L.U32 R126, R67, 0x10, RZ ;  /* 0x00000010437e7819 */ /* 0x000fe400000006ff */
[----:B--2---:R-:W-:Y:S01]  /*5620*/  SHF.L.U32 R128, R63, 0x10, RZ ;  /* 0x000000103f807819 */ /* 0x004fe200000006ff */
[----:B------:R-:W-:Y:S01]  /*5630*/  FADD.FTZ R63, -R135, 1 ;  /* 0x3f800000873f7421 */ /* 0x000fe20000010100 */
[----:B------:R-:W-:-:S03]  /*5640*/  SHF.L.U32 R130, R59, 0x10, RZ ;  /* 0x000000103b827819 */ /* 0x000fc600000006ff */
[----:B------:R-:W-:Y:S01]  /*5650*/  FFMA.FTZ R157, R96, R63, 1 ;  /* 0x3f800000609d7423 */ /* 0x000fe2000001003f */
[----:B------:R-:W-:Y:S01]  /*5660*/  SHF.L.U32 R63, R134, 0x10, RZ ;  /* 0x00000010863f7819 */ /* 0x000fe200000006ff */
[----:B------:R-:W-:Y:S01]  /*5670*/  FFMA.FTZ R151, R92, R139, 1 ;  /* 0x3f8000005c977423 */ /* 0x000fe2000001008b */
[----:B------:R-:W-:Y:S01]  /*5680*/  FMUL.FTZ R124, R127, R124 ;  /* 0x0000007c7f7c7220 */ /* 0x000fe20000410000 */
[----:B---3--:R-:W-:Y:S01]  /*5690*/  FADD.FTZ R59, -R129, 1 ;  /* 0x3f800000813b7421 */ /* 0x008fe20000010100 */
[----:B------:R-:W2:Y:S01]  /*56a0*/  MUFU.RCP R137, R137 ;  /* 0x0000008900897308 */ /* 0x000ea20000001000 */
[----:B------:R-:W-:Y:S01]  /*56b0*/  FMUL.FTZ R155, R126, R63 ;  /* 0x0000003f7e9b7220 */ /* 0x000fe20000410000 */
[----:B------:R-:W-:Y:S01]  /*56c0*/  FMUL.FTZ R151, R124, R151 ;  /* 0x000000977c977220 */ /* 0x000fe20000410000 */
[----:B------:R-:W-:Y:S01]  /*56d0*/  FFMA.FTZ R153, R94, R59, 1 ;  /* 0x3f8000005e997423 */ /* 0x000fe2000001003b */
[----:B------:R-:W-:-:S04]  /*56e0*/  SHF.L.U32 R124, R71, 0x10, RZ ;  /* 0x00000010477c7819 */ /* 0x000fc800000006ff */
[----:B------:R0:W3:Y:S01]  /*56f0*/  MUFU.RCP R139, R150 ;  /* 0x00000096008b7308 */ /* 0x0000e20000001000 */
[----:B------:R-:W-:Y:S02]  /*5700*/  SHF.L.U32 R59, R2, 0x10, RZ ;  /* 0x00000010023b7819 */ /* 0x000fe400000006ff */
[----:B------:R-:W-:-:S05]  /*5710*/  SHF.L.U32 R67, R136, 0x10, RZ ;  /* 0x0000001088437819 */ /* 0x000fca00000006ff */
[----:B------:R-:W4:Y:S01]  /*5720*/  MUFU.RCP R132, R132 ;  /* 0x0000008400847308 */ /* 0x000f220000001000 */
[C---:B0-----:R-:W-:Y:S01]  /*5730*/  FADD.FTZ R150, -R120.reuse, 1 ;  /* 0x3f80000078967421 */ /* 0x041fe20000010100 */
[----:B------:R-:W-:-:S03]  /*5740*/  FMUL.FTZ R155, R120, R155 ;  /* 0x0000009b789b7220 */ /* 0x000fc60000410000 */
[----:B------:R-:W-:Y:S01]  /*5750*/  FFMA.FTZ R150, R95, R150, 1 ;  /* 0x3f8000005f967423 */ /* 0x000fe20000010096 */
[----:B------:R-:W-:Y:S01]  /*5760*/  FMUL.FTZ R2, R124, R59 ;  /* 0x0000003b7c027220 */ /* 0x000fe20000410000 */
[----:B------:R-:W-:Y:S01]  /*5770*/  FMUL.FTZ R134, R128, R67 ;  /* 0x0000004380867220 */ /* 0x000fe20000410000 */
[----:B------:R-:W-:Y:S01]  /*5780*/  SHF.L.U32 R71, R138, 0x10, RZ ;  /* 0x000000108a477819 */ /* 0x000fe200000006ff */
[----:B------:R-:W-:Y:S01]  /*5790*/  FMUL.FTZ R150, R155, R150 ;  /* 0x000000969b967220 */ /* 0x000fe20000410000 */
[----:B------:R-:W-:Y:S01]  /*57a0*/  F2FP.BF16.F32.PACK_AB R155, R143, R140 ;  /* 0x0000008c8f9b723e */ /* 0x000fe200000010ff */
[----:B------:R-:W-:Y:S01]  /*57b0*/  BAR.SYNC.DEFER_BLOCKING 0x0 ;  /* 0x0000000000007b1d */ /* 0x000fe20000010000 */
[----:B------:R-:W-:Y:S01]  /*57c0*/  SHF.L.U32 R136, R55, 0x10, RZ ;  /* 0x0000001037887819 */ /* 0x000fe200000006ff */
[----:B------:R-:W-:Y:S01]  /*57d0*/  FMUL.FTZ R2, R129, R2 ;  /* 0x0000000281027220 */ /* 0x000fe20000410000 */
[----:B------:R-:W-:Y:S01]  /*57e0*/  SHF.L.U32 R138, R51, 0x10, RZ ;  /* 0x00000010338a7819 */ /* 0x000fe200000006ff */
[----:B------:R-:W-:Y:S01]  /*57f0*/  FMUL.FTZ R134, R135, R134 ;  /* 0x0000008687867220 */ /* 0x000fe20000410000 */
[----:B------:R-:W-:-:S02]  /*5800*/  SHF.L.U32 R140, R49, 0x10, RZ ;  /* 0x00000010318c7819 */ /* 0x000fc400000006ff */
[----:B-1----:R-:W-:Y:S02]  /*5810*/  SHF.L.U32 R49, R3, 0x10, RZ ;  /* 0x0000001003317819 */ /* 0x002fe400000006ff */
[----:B------:R-:W-:Y:S02]  /*5820*/  SHF.L.U32 R51, R141, 0x10, RZ ;  /* 0x000000108d337819 */ /* 0x000fe400000006ff */
[----:B------:R-:W-:Y:S01]  /*5830*/  SHF.L.U32 R55, R142, 0x10, RZ ;  /* 0x000000108e377819 */ /* 0x000fe200000006ff */
[----:B------:R-:W-:Y:S01]  /*5840*/  FMUL.FTZ R2, R2, R153 ;  /* 0x0000009902027220 */ /* 0x000fe20000410000 */
[----:B------:R-:W-:Y:S01]  /*5850*/  FMUL.FTZ R157, R134, R157 ;  /* 0x0000009d869d7220 */ /* 0x000fe20000410000 */
[----:B-----5:R-:W-:Y:S01]  /*5860*/  FADD.FTZ R152, -R122, 1 ;  /* 0x3f8000007a987421 */ /* 0x020fe20000010100 */
[----:B------:R-:W-:Y:S01]  /*5870*/  FMUL.FTZ R159, R130, R71 ;  /* 0x00000047829f7220 */ /* 0x000fe20000410000 */
[----:B--2---:R-:W-:Y:S01]  /*5880*/  FADD.FTZ R143, -R137, 1 ;  /* 0x3f800000898f7421 */ /* 0x004fe20000010100 */
[----:B---3--:R-:W-:Y:S01]  /*5890*/  FADD.FTZ R153, -R139, 1 ;  /* 0x3f8000008b997421 */ /* 0x008fe20000010100 */
[----:B----4-:R-:W-:Y:S01]  /*58a0*/  FADD.FTZ R154, -R132, 1 ;  /* 0x3f800000849a7421 */ /* 0x010fe20000010100 */
        /* <DEDUP_REMOVED lines=15> */
[----:B------:R-:W-:-:S02]  /*59a0*/  PRMT R134, R155, 0x7632, R134 ;  /* 0x000076329b867816 */ /* 0x000fc40000000086 */
[----:B------:R-:W-:Y:S02]  /*59b0*/  F2FP.BF16.F32.PACK_AB R146, R147, R146 ;  /* 0x000000929392723e */ /* 0x000fe400000010ff */
        /* <DEDUP_REMOVED lines=17> */
[----:B-1----:R-:W-:Y:S02]  /*5ad0*/  PRMT R146, R143, 0x7610, R146 ;  /* 0x000076108f927816 */ /* 0x002fe40000000092 */
[----:B--2---:R-:W-:Y:S01]  /*5ae0*/  PRMT R148, R3, 0x7632, R148 ;  /* 0x0000763203947816 */ /* 0x004fe20000000094 */
[----:B------:R-:W-:Y:S01]  /*5af0*/  STS.U16 [R42], R155 ;  /* 0x0000009b2a007388 */ /* 0x000fe20000000400 */
[----:B0-----:R-:W-:-:S03]  /*5b00*/  MOV R144, UR28 ;  /* 0x0000001c00907c02 */ /* 0x001fc60008000f00 */
[----:B------:R-:W-:Y:S01]  /*5b10*/  STS.U16 [R42+0x6], R141 ;  /* 0x0000068d2a007388 */ /* 0x000fe20000000400 */
[----:B------:R-:W-:Y:S01]  /*5b20*/  UIMAD.WIDE.U32 UR8, UR23, UR10, UR6 ;  /* 0x0000000a170872a5 */ /* 0x000fe2000f8e0006 */
[----:B------:R-:W0:Y:S02]  /*5b30*/  LDCU.64 UR28, c[0x0][0x490] ;  /* 0x00009200ff1c77ac */ /* 0x000e240008000a00 */
        /* <DEDUP_REMOVED lines=30> */
[----:B------:R-:W-:Y:S01]  /*5d20*/  UIMAD UR9, UR23, UR11, UR9 ;  /* 0x0000000b170972a4 */ /* 0x000fe2000f8e0209 */
[----:B------:R-:W3:Y:S03]  /*5d30*/  LDCU.64 UR10, c[0x0][0x558] ;  /* 0x0000ab00ff0a77ac */ /* 0x000ee60008000a00 */
[----:B------:R-:W-:-:S04]  /*5d40*/  UIMAD.WIDE.U32 UR8, UR12, UR26, UR8 ;  /* 0x0000001a0c0872a5 */ /* 0x000fc8000f8e0008 */
[----:B------:R-:W-:Y:S02]  /*5d50*/  UIMAD UR9, UR12, UR27, UR9 ;  /* 0x0000001b0c0972a4 */ /* 0x000fe4000f8e0209 */
[----:B-1----:R-:W-:-:S04]  /*5d60*/  IADD3 R3, P0, PT, R19, UR8, RZ ;  /* 0x0000000813037c10 */ /* 0x002fc8000ff1e0ff */
[----:B------:R-:W-:Y:S02]  /*5d70*/  IADD3.X R142, PT, PT, RZ, UR9, RZ, P0, !PT ;  /* 0x00000009ff8e7c10 */ /* 0x000fe400087fe4ff */
        /* <DEDUP_REMOVED lines=91> */
[----:B------:R-:W-:Y:S02]  /*6330*/  F2FP.BF16.F32.PACK_AB R88, R89, R88 ;  /* 0x000000585958723e */ /* 0x000fe400000010ff */
        /* <DEDUP_REMOVED lines=11> */
[----:B-1----:R-:W-:Y:S01]  /*63f0*/  PRMT R49, R90, 0x7632, R49 ;  /* 0x000076325a317816 */ /* 0x002fe20000000031 */
[----:B0-----:R-:W-:Y:S01]  /*6400*/  UIMAD.WIDE.U32 UR26, UR23, UR8, UR6 ;  /* 0x00000008171a72a5 */ /* 0x001fe2000f8e0006 */
[----:B------:R-:W-:Y:S01]  /*6410*/  PRMT R76, R59, 0x7632, R76 ;  /* 0x000076323b4c7816 */ /* 0x000fe2000000004c */
[----:B------:R-:W-:Y:S01]  /*6420*/  STS.U16 [R42+0x6], R55 ;  /* 0x000006372a007388 */ /* 0x000fe20000000400 */
[----:B--2---:R-:W-:Y:S01]  /*6430*/  PRMT R3, R63, 0x7632, R3 ;  /* 0x000076323f037816 */ /* 0x004fe20000000003 */
[----:B------:R-:W-:Y:S01]  /*6440*/  UIMAD UR9, UR23, UR9, UR27 ;  /* 0x00000009170972a4 */ /* 0x000fe2000f8e021b */
[----:B------:R-:W-:Y:S01]  /*6450*/  PRMT R78, R71, 0x7632, R78 ;  /* 0x00007632474e7816 */ /* 0x000fe2000000004e */
[----:B------:R-:W-:Y:S01]  /*6460*/  STS.U16 [R42+0xa], R67 ;  /* 0x00000a432a007388 */ /* 0x000fe20000000400 */
[----:B------:R-:W-:Y:S01]  /*6470*/  PRMT R80, R2, 0x7632, R80 ;  /* 0x0000763202507816 */ /* 0x000fe20000000050 */
[----:B------:R-:W-:-:S02]  /*6480*/  UMOV UR8, UR26 ;  /* 0x0000001a00087c82 */ /* 0x000fc40008000000 */
[----:B------:R-:W-:Y:S01]  /*6490*/  STS.U16 [R42+0xc], R90 ;  /* 0x00000c5a2a007388 */ /* 0x000fe20000000400 */
[----:B------:R-:W-:-:S03]  /*64a0*/  UIMAD.WIDE.U32 UR8, UR12, UR10, UR8 ;  /* 0x0000000a0c0872a5 */ /* 0x000fc6000f8e0008 */
        /* <DEDUP_REMOVED lines=8> */
[----:B0-----:R-:W-:-:S03]  /*6530*/  IADD3 R3, P0, PT, R19, UR8, RZ ;  /* 0x0000000813037c10 */ /* 0x001fc6000ff1e0ff */
[----:B------:R0:W-:Y:S04]  /*6540*/  STS.U16 [R42+0x1c], R2 ;  /* 0x00001c022a007388 */ /* 0x0001e80000000400 */
[----:B------:R-:W-:Y:S01]  /*6550*/  STS.U16 [R42+0x1e], R80 ;  /* 0x00001e502a007388 */ /* 0x000fe20000000400 */
[----:B------:R-:W-:-:S03]  /*6560*/  NOP ;  /* 0x0000000000007918 */ /* 0x000fc60000000000 */
[----:B------:R-:W-:Y:S01]  /*6570*/  LDS.U16 R49, [R26] ;  /* 0x000000001a317984 */ /* 0x000fe20000000400 */
[----:B-1----:R-:W-:Y:S02]  /*6580*/  IADD3.X R78, PT, PT, RZ, UR11, RZ, P0, !PT ;  /* 0x0000000bff4e7c10 */ /* 0x002fe400087fe4ff */
[C---:B0-----:R-:W-:Y:S01]  /*6590*/  LEA R2, P0, R3.reuse, UR28, 0x1 ;  /* 0x0000001c03027c11 */ /* 0x041fe2000f8008ff */
        /* <DEDUP_REMOVED lines=51> */
.L_x_12566:
[----:B------:R-:W-:Y:S01]  /*68d0*/  SHF.L.U32 R47, R47, 0x10, RZ ;  /* 0x000000102f2f7819 */ /* 0x000fe200000006ff */
[----:B0-----:R-:W-:Y:S01]  /*68e0*/  FFMA.FTZ R3, R127, R43, R22 ;  /* 0x0000002b7f037223 */ /* 0x001fe20000010016 */
        /* <DEDUP_REMOVED lines=21> */
[----:B0-----:R-:W-:Y:S01]  /*6a40*/  UISETP.GE.AND UP0, UPT, UR7, 0x1, UPT ;  /* 0x000000010700788c */ /* 0x001fe2000bf06270 */
[----:B------:R-:W-:Y:S01]  /*6a50*/  SHF.L.U32 R85, R85, 0x10, RZ ;  /* 0x0000001055557819 */ /* 0x000fe200000006ff */
[----:B------:R-:W-:Y:S01]  /*6a60*/  FFMA.FTZ R0, R106, R69, R3 ;  /* 0x000000456a007223 */ /* 0x000fe20000010003 */
[----:B------:R-:W-:Y:S01]  /*6a70*/  SHF.L.U32 R87, R87, 0x10, RZ ;  /* 0x0000001057577819 */ /* 0x000fe200000006ff */
[----:B------:R-:W-:Y:S01]  /*6a80*/  HFMA2 R59, -RZ, RZ, 0, 0 ;  /* 0x00000000ff3b7431 */ /* 0x000fe200000001ff */
[----:B------:R-:W-:Y:S01]  /*6a90*/  SHF.L.U32 R99, R99, 0x10, RZ ;  /* 0x0000001063637819 */ /* 0x000fe200000006ff */
[----:B------:R-:W-:Y:S01]  /*6aa0*/  FFMA.FTZ R3, R107, R73, R0 ;  /* 0x000000496b037223 */ /* 0x000fe20000010000 */
[----:B------:R-:W-:Y:S01]  /*6ab0*/  HFMA2 R63, -RZ, RZ, 0, 0 ;  /* 0x00000000ff3f7431 */ /* 0x000fe200000001ff */
[----:B------:R-:W-:Y:S01]  /*6ac0*/  PRMT R76, RZ, 0x7610, R76 ;  /* 0x00007610ff4c7816 */ /* 0x000fe2000000004c */
[----:B------:R-:W-:-:S02]  /*6ad0*/  HFMA2 R67, -RZ, RZ, 0, 0 ;  /* 0x00000000ff437431 */ /* 0x000fc400000001ff */
[----:B------:R-:W-:Y:S01]  /*6ae0*/  FFMA.FTZ R0, R108, R75, R3 ;  /* 0x0000004b6c007223 */ /* 0x000fe20000010003 */
[----:B------:R-:W-:Y:S01]  /*6af0*/  HFMA2 R71, -RZ, RZ, 0, 0 ;  /* 0x00000000ff477431 */ /* 0x000fe200000001ff */
[----:B------:R-:W-:Y:S01]  /*6b00*/  MOV R78, RZ ;  /* 0x000000ff004e7202 */ /* 0x000fe20000000f00 */
[-C--:B------:R-:W-:Y:S01]  /*6b10*/  FMUL.FTZ R98, R127, R20.reuse ;  /* 0x000000147f627220 */ /* 0x080fe20000410000 */
[----:B------:R-:W-:Y:S01]  /*6b20*/  FFMA.FTZ R0, R109, R77, R0 ;  /* 0x0000004d6d007223 */ /* 0x000fe20000010000 */
[----:B------:R-:W-:Y:S01]  /*6b30*/  MOV R80, RZ ;  /* 0x000000ff00507202 */ /* 0x000fe20000000f00 */
[-C--:B------:R-:W-:Y:S01]  /*6b40*/  FMUL.FTZ R101, R100, R20.reuse ;  /* 0x0000001464657220 */ /* 0x080fe20000410000 */
[----:B------:R-:W-:Y:S01]  /*6b50*/  MOV R82, RZ ;  /* 0x000000ff00527202 */ /* 0x000fe20000000f00 */
        /* <DEDUP_REMOVED lines=49> */
[----:B------:R-:W-:Y:S01]  /*6e70*/  MOV R116, RZ ;  /* 0x000000ff00747202 */ /* 0x000fe20000000f00 */
[----:B------:R-:W3:Y:S01]  /*6e80*/  LDCU UR32, c[0x0][0x394] ;  /* 0x00007280ff2077ac */ /* 0x000ee20008000800 */
[----:B------:R-:W-:Y:S01]  /*6e90*/  MOV R45, RZ ;  /* 0x000000ff002d7202 */ /* 0x000fe20000000f00 */
[----:B------:R-:W4:Y:S01]  /*6ea0*/  LDCU UR33, c[0x0][0x38c] ;  /* 0x00007180ff2177ac */ /* 0x000f220008000800 */
[----:B------:R-:W0:Y:S01]  /*6eb0*/  LDCU.64 UR30, c[0x0][0x3e0] ;  /* 0x00007c00ff1e77ac */ /* 0x000e220008000a00 */
[----:B------:R-:W0:Y:S01]  /*6ec0*/  LDCU.64 UR28, c[0x0][0x3c0] ;  /* 0x00007800ff1c77ac */ /* 0x000e220008000a00 */
[----:B------:R-:W0:Y:S04]  /*6ed0*/  LDCU.128 UR8, c[0x0][0x3a0] ;  /* 0x00007400ff0877ac */ /* 0x000e280008000c00 */
.L_x_12585:
[----:B0-----:R-:W-:-:S04]  /*6ee0*/  UIMAD.WIDE.U32 UR26, UR12, UR8, URZ ;  /* 0x000000080c1a72a5 */ /* 0x001fc8000f8e00ff */
[----:B------:R-:W-:Y:S02]  /*6ef0*/  UIMAD UR7, UR12, UR9, UR27 ;  /* 0x000000090c0772a4 */ /* 0x000fe4000f8e021b */
[----:B------:R-:W-:Y:S02]  /*6f00*/  MOV R3, UR27 ;  /* 0x0000001b00037c02 */ /* 0x000fe40008000f00 */
[----:B------:R-:W-:Y:S02]  /*6f10*/  MOV R2, UR26 ;  /* 0x0000001a00027c02 */ /* 0x000fe40008000f00 */
[----:B------:R-:W-:-:S03]  /*6f20*/  MOV R3, UR7 ;  /* 0x0000000700037c02 */ /* 0x000fc60008000f00 */
[----:B------:R-:W-:-:S04]  /*6f30*/  IMAD.WIDE.U32 R2, R116, UR10, R2 ;  /* 0x0000000a74027c25 */ /* 0x000fc8000f8e0002 */
[----:B------:R-:W-:Y:S01]  /*6f40*/  IMAD R3, R116, UR11, R3 ;  /* 0x0000000b74037c24 */ /* 0x000fe2000f8e0203 */
[----:B--2---:R-:W-:-:S04]  /*6f50*/  LEA R10, P1, R2, R12, 0x3 ;  /* 0x0000000c020a7211 */ /* 0x004fc800078218ff */
[----:B------:R-:W-:-:S06]  /*6f60*/  LEA.HI.X R11, R2, R13, R3, 0x3, P1 ;  /* 0x0000000d020b7211 */ /* 0x000fcc00008f1c03 */
[----:B------:R-:W2:Y:S01]  /*6f70*/  LDG.E.64 R10, desc[UR24][R10.64] ;  /* 0x000000180a0a7981 */ /* 0x000ea2000c1e1b00 */
[----:B-1----:R-:W-:-:S04]  /*6f80*/  IMAD.WIDE.U32 R6, R128, UR12, RZ ;  /* 0x0000000c80067c25 */ /* 0x002fc8000f8e00ff */
[----:B------:R-:W-:Y:S01]  /*6f90*/  IMAD R19, R129, UR12, R7 ;  /* 0x0000000c81137c24 */ /* 0x000fe2000f8e0207 */
[----:B------:R-:W-:Y:S01]  /*6fa0*/  LEA R17, P1, R6, R14, 0x3 ;  /* 0x0000000e06117211 */ /* 0x000fe200078218ff */
        /* <DEDUP_REMOVED lines=8> */
[----:B------:R-:W-:-:S03]  /*7030*/  LEA.HI.X R7, R2, UR14, R3, 0x3, P1 ;  /* 0x0000000e02077c11 */ /* 0x000fc600088f1c03 */
[----:B------:R-:W5:Y:S04]  /*7040*/  LDG.E.64 R4, desc[UR24][R16.64] ;  /* 0x0000001810047981 */ /* 0x000f68000c1e1b00 */
[----:B------:R0:W5:Y:S01]  /*7050*/  LDG.E.64 R2, desc[UR24][R6.64] ;  /* 0x0000001806027981 */ /* 0x000162000c1e1b00 */
        /* <DEDUP_REMOVED lines=9> */
[----:B--2---:R-:W-:Y:S01]  /*70f0*/  FMUL.FTZ R19, R10, 1.4426950216293334961 ;  /* 0x3fb8aa3b0a137820 */ /* 0x004fe20000410000 */
[----:B0-----:R-:W-:-:S03]  /*7100*/  FMUL.FTZ R7, R11, R48 ;  /* 0x000000300b077220 */ /* 0x001fc60000410000 */
[----:B------:R-:W-:Y:S01]  /*7110*/  FMUL.FTZ R6, R19, R46 ;  /* 0x0000002e13067220 */ /* 0x000fe20000410000 */
[----:B------:R-:W-:Y:S01]  /*7120*/  FMUL.RZ R131, R7, 0.15915493667125701904 ;  /* 0x3e22f98307837820 */ /* 0x000fe2000040c000 */
[----:B------:R-:W-:Y:S01]  /*7130*/  FMUL.FTZ R7, R19, R48 ;  /* 0x0000003013077220 */ /* 0x000fe20000410000 */
[C---:B------:R-:W-:Y:S01]  /*7140*/  FMUL.FTZ R18, R11.reuse, R44 ;  /* 0x0000002c0b127220 */ /* 0x040fe20000410000 */
[----:B------:R0:W-:Y:S01]  /*7150*/  MUFU.EX2 R136, R6 ;  /* 0x0000000600887308 */ /* 0x0001e20000000800 */
[----:B------:R-:W-:Y:S02]  /*7160*/  FMUL.FTZ R123, R11, R46 ;  /* 0x0000002e0b7b7220 */ /* 0x000fe40000410000 */
[----:B------:R-:W-:-:S05]  /*7170*/  FMUL.RZ R125, R18, 0.15915493667125701904 ;  /* 0x3e22f983127d7820 */ /* 0x000fca000040c000 */
[----:B------:R1:W-:Y:S01]  /*7180*/  MUFU.EX2 R16, R7 ;  /* 0x0000000700107308 */ /* 0x0003e20000000800 */
[----:B0-----:R-:W-:Y:S01]  /*7190*/  FMUL.FTZ R6, R11, R52 ;  /* 0x000000340b067220 */ /* 0x001fe20000410000 */
[----:B------:R-:W-:Y:S01]  /*71a0*/  FMUL.RZ R127, R123, 0.15915493667125701904 ;  /* 0x3e22f9837b7f7820 */ /* 0x000fe2000040c000 */
[----:B------:R-:W-:Y:S02]  /*71b0*/  FMUL.FTZ R18, R19, R44 ;  /* 0x0000002c13127220 */ /* 0x000fe40000410000 */
[----:B------:R-:W-:Y:S01]  /*71c0*/  FMUL.RZ R139, R6, 0.15915493667125701904 ;  /* 0x3e22f983068b7820 */ /* 0x000fe2000040c000 */
[----:B-1----:R-:W-:Y:S01]  /*71d0*/  FMUL.FTZ R7, R11, R54 ;  /* 0x000000360b077220 */ /* 0x002fe20000410000 */
[----:B------:R-:W-:-:S03]  /*71e0*/  FMUL.FTZ R6, R19, R52 ;  /* 0x0000003413067220 */ /* 0x000fc60000410000 */
[----:B------:R-:W-:Y:S01]  /*71f0*/  FMUL.RZ R141, R7, 0.15915493667125701904 ;  /* 0x3e22f983078d7820 */ /* 0x000fe2000040c000 */
[----:B------:R-:W-:Y:S01]  /*7200*/  FMUL.FTZ R7, R19, R54 ;  /* 0x0000003613077220 */ /* 0x000fe20000410000 */
[----:B------:R0:W-:Y:S08]  /*7210*/  MUFU.EX2 R121, R18 ;  /* 0x0000001200797308 */ /* 0x0001f00000000800 */
[----:B------:R-:W-:Y:S01]  /*7220*/  MUFU.SIN R123, R127 ;  /* 0x0000007f007b7308 */ /* 0x000fe20000000400 */
[----:B0-----:R-:W-:-:S07]  /*7230*/  FMUL.FTZ R18, R11, R50 ;  /* 0x000000320b127220 */ /* 0x001fce0000410000 */
[----:B------:R-:W0:Y:S01]  /*7240*/  MUFU.COS R145, R127 ;  /* 0x0000007f00917308 */ /* 0x000e220000000000 */
[----:B------:R-:W-:-:S07]  /*7250*/  FMUL.RZ R135, R18, 0.15915493667125701904 ;  /* 0x3e22f98312877820 */ /* 0x000fce000040c000 */
[----:B------:R1:W-:Y:S08]  /*7260*/  MUFU.EX2 R137, R6 ;  /* 0x0000000600897308 */ /* 0x0003f00000000800 */
[----:B------:R2:W-:Y:S01]  /*7270*/  MUFU.EX2 R127, R7 ;  /* 0x00000007007f7308 */ /* 0x0005e20000000800 */
[C---:B-1----:R-:W-:Y:S01]  /*7280*/  FMUL.FTZ R6, R11.reuse, R58 ;  /* 0x0000003a0b067220 */ /* 0x042fe20000410000 */
[----:B--2---:R-:W-:-:S06]  /*7290*/  FMUL.FTZ R7, R11, R60 ;  /* 0x0000003c0b077220 */ /* 0x004fcc0000410000 */
[----:B------:R-:W-:Y:S01]  /*72a0*/  MUFU.SIN R130, R125 ;  /* 0x0000007d00827308 */ /* 0x000fe20000000400 */
[----:B------:R-:W-:Y:S01]  /*72b0*/  FMUL.RZ R146, R7, 0.15915493667125701904 ;  /* 0x3e22f98307927820 */ /* 0x000fe2000040c000 */
[----:B------:R-:W-:-:S06]  /*72c0*/  FMUL.FTZ R7, R19, R60 ;  /* 0x0000003c13077220 */ /* 0x000fcc0000410000 */
[----:B------:R-:W-:Y:S08]  /*72d0*/  MUFU.COS R132, R125 ;  /* 0x0000007d00847308 */ /* 0x000ff00000000000 */
[----:B------:R-:W-:Y:S08]  /*72e0*/  MUFU.SIN R134, R139 ;  /* 0x0000008b00867308 */ /* 0x000ff00000000400 */
[----:B------:R1:W-:Y:S08]  /*72f0*/  MUFU.COS R138, R139 ;  /* 0x0000008b008a7308 */ /* 0x0003f00000000000 */
[----:B------:R-:W2:Y:S01]  /*7300*/  MUFU.SIN R17, R131 ;  /* 0x0000008300117308 */ /* 0x000ea20000000400 */
[----:B-1----:R-:W-:Y:S01]  /*7310*/  FMUL.RZ R139, R6, 0.15915493667125701904 ;  /* 0x3e22f983068b7820 */ /* 0x002fe2000040c000 */
[----:B------:R-:W-:-:S06]  /*7320*/  FMUL.FTZ R6, R19, R58 ;  /* 0x0000003a13067220 */ /* 0x000fcc0000410000 */
[----:B------:R1:W3:Y:S02]  /*7330*/  MUFU.COS R125, R131 ;  /* 0x00000083007d7308 */ /* 0x0002e40000000000 */
[----:B-1----:R-:W-:-:S06]  /*7340*/  FMUL.FTZ R131, R11, R56 ;  /* 0x000000380b837220 */ /* 0x002fcc0000410000 */
[----:B------:R-:W-:Y:S08]  /*7350*/  MUFU.SIN R133, R135 ;  /* 0x0000008700857308 */ /* 0x000ff00000000400 */
[----:B------:R1:W-:Y:S08]  /*7360*/  MUFU.COS R147, R135 ;  /* 0x0000008700937308 */ /* 0x0003f00000000000 */
[----:B------:R-:W-:Y:S01]  /*7370*/  MUFU.SIN R140, R141 ;  /* 0x0000008d008c7308 */ /* 0x000fe20000000400 */
[----:B-1----:R-:W-:-:S07]  /*7380*/  FMUL.RZ R135, R131, 0.15915493667125701904 ;  /* 0x3e22f98383877820 */ /* 0x002fce000040c000 */
[----:B------:R-:W-:Y:S08]  /*7390*/  MUFU.COS R142, R141 ;  /* 0x0000008d008e7308 */ /* 0x000ff00000000000 */
[----:B------:R1:W-:Y:S08]  /*73a0*/  MUFU.EX2 R141, R6 ;  /* 0x00000006008d7308 */ /* 0x0003f00000000800 */
[----:B------:R4:W-:Y:S01]  /*73b0*/  MUFU.EX2 R183, R7 ;  /* 0x0000000700b77308 */ /* 0x0009e20000000800 */
[C---:B-1----:R-:W-:Y:S01]  /*73c0*/  FMUL.FTZ R6, R11.reuse, R64 ;  /* 0x000000400b067220 */ /* 0x042fe20000410000 */
[----:B----4-:R-:W-:-:S06]  /*73d0*/  FMUL.FTZ R7, R11, R66 ;  /* 0x000000420b077220 */ /* 0x010fcc0000410000 */
[----:B------:R-:W-:Y:S01]  /*73e0*/  MUFU.SIN R144, R135 ;  /* 0x0000008700907308 */ /* 0x000fe20000000400 */
[----:B------:R-:W-:-:S07]  /*73f0*/  FMUL.FTZ R18, R19, R50 ;  /* 0x0000003213127220 */ /* 0x000fce0000410000 */
[----:B------:R1:W-:Y:S08]  /*7400*/  MUFU.COS R148, R135 ;  /* 0x0000008700947308 */ /* 0x0003f00000000000 */
[----:B------:R-:W-:Y:S01]  /*7410*/  MUFU.SIN R150, R139 ;  /* 0x0000008b00967308 */ /* 0x000fe20000000400 */
[----:B-1----:R-:W-:-:S07]  /*7420*/  FMUL.FTZ R135, R11, R62 ;  /* 0x0000003e0b877220 */ /* 0x002fce0000410000 */
[----:B------:R1:W-:Y:S01]  /*7430*/  MUFU.COS R154, R139 ;  /* 0x0000008b009a7308 */ /* 0x0003e20000000000 */
[----:B------:R-:W-:Y:S01]  /*7440*/  FMUL.RZ R151, R135, 0.15915493667125701904 ;  /* 0x3e22f98387977820 */ /* 0x000fe2000040c000 */
[----:B------:R-:W-:-:S06]  /*7450*/  FMUL.FTZ R135, R19, R62 ;  /* 0x0000003e13877220 */ /* 0x000fcc0000410000 */
[----:B------:R-:W-:Y:S01]  /*7460*/  MUFU.SIN R152, R146 ;  /* 0x0000009200987308 */ /* 0x000fe20000000400 */
[----:B-1----:R-:W-:Y:S01]  /*7470*/  FMUL.RZ R139, R6, 0.15915493667125701904 ;  /* 0x3e22f983068b7820 */ /* 0x002fe2000040c000 */
[----:B------:R-:W-:-:S06]  /*7480*/  FMUL.FTZ R6, R19, R64 ;  /* 0x0000004013067220 */ /* 0x000fcc0000410000 */
[----:B------:R1:W-:Y:S02]  /*7490*/  MUFU.COS R156, R146 ;  /* 0x00000092009c7308 */ /* 0x0003e40000000000 */
[----:B-1----:R-:W-:Y:S01]  /*74a0*/  FMUL.RZ R146, R7, 0.15915493667125701904 ;  /* 0x3e22f98307927820 */ /* 0x002fe2000040c000 */
[----:B------:R-:W-:-:S05]  /*74b0*/  FMUL.FTZ R7, R19, R66 ;  /* 0x0000004213077220 */ /* 0x000fca0000410000 */
[----:B------:R1:W-:Y:S01]  /*74c0*/  MUFU.EX2 R175, R6 ;  /* 0x0000000600af7308 */ /* 0x0003e20000000800 */
[----:B0-----:R-:W-:-:S07]  /*74d0*/  FMUL.FTZ R145, R136, R145 ;  /* 0x0000009188917220 */ /* 0x001fce0000410000 */
[----:B------:R5:W-:Y:S01]  /*74e0*/  MUFU.EX2 R177, R7 ;  /* 0x0000000700b17308 */ /* 0x000be20000000800 */
[----:B-1----:R-:W-:-:S04]  /*74f0*/  FMUL.FTZ R6, R11, R70 ;  /* 0x000000460b067220 */ /* 0x002fc80000410000 */
[----:B------:R-:W-:Y:S01]  /*7500*/  FMUL.RZ R161, R6, 0.15915493667125701904 ;  /* 0x3e22f98306a17820 */ /* 0x000fe2000040c000 */
[-C--:B-----5:R-:W-:Y:S02]  /*7510*/  FMUL.FTZ R7, R3, R5.reuse ;  /* 0x0000000503077220 */ /* 0x0a0fe40000410000 */
[----:B------:R0:W-:Y:S01]  /*7520*/  MUFU.EX2 R190, R135 ;  /* 0x0000008700be7308 */ /* 0x0001e20000000800 */
[C---:B------:R-:W-:Y:S01]  /*7530*/  FMUL.FTZ R6, R2.reuse, R5 ;  /* 0x0000000502067220 */ /* 0x040fe20000410000 */
[C---:B------:R-:W-:Y:S01]  /*7540*/  FMUL.FTZ R5, R11.reuse, R72 ;  /* 0x000000480b057220 */ /* 0x040fe20000410000 */
[----:B------:R-:W-:Y:S01]  /*7550*/  FFMA.FTZ R7, R2, R4, -R7 ;  /* 0x0000000402077223 */ /* 0x000fe20000010807 */
[----:B------:R-:W-:Y:S01]  /*7560*/  FMUL.FTZ R2, R11, R74 ;  /* 0x0000004a0b027220 */ /* 0x000fe20000410000 */
[----:B------:R-:W-:-:S03]  /*7570*/  FMUL.FTZ R131, R19, R56 ;  /* 0x0000003813837220 */ /* 0x000fc60000410000 */
[----:B------:R-:W1:Y:S01]  /*7580*/  MUFU.EX2 R18, R18 ;  /* 0x0000001200127308 */ /* 0x000e620000000800 */
[-C--:B0-----:R-:W-:Y:S01]  /*7590*/  FMUL.FTZ R135, R11, R68.reuse ;  /* 0x000000440b877220 */ /* 0x081fe20000410000 */
[----:B------:R-:W-:Y:S01]  /*75a0*/  FMUL.FTZ R136, R136, R123 ;  /* 0x0000007b88887220 */ /* 0x000fe20000410000 */
[----:B--2---:R-:W-:Y:S02]  /*75b0*/  FMUL.FTZ R123, R16, R17 ;  /* 0x00000011107b7220 */ /* 0x004fe40000410000 */
[----:B------:R-:W-:Y:S01]  /*75c0*/  FMUL.RZ R159, R135, 0.15915493667125701904 ;  /* 0x3e22f983879f7820 */ /* 0x000fe2000040c000 */
[----:B------:R-:W-:Y:S02]  /*75d0*/  FMUL.FTZ R135, R19, R68 ;  /* 0x0000004413877220 */ /* 0x000fe40000410000 */
[----:B------:R-:W-:Y:S01]  /*75e0*/  MUFU.SIN R158, R139 ;  /* 0x0000008b009e7308 */ /* 0x000fe20000000400 */
[----:B------:R-:W-:Y:S01]  /*75f0*/  FMUL.RZ R5, R5, 0.15915493667125701904 ;  /* 0x3e22f98305057820 */ /* 0x000fe2000040c000 */
[----:B------:R-:W-:Y:S01]  /*7600*/  FMUL.RZ R17, R2, 0.15915493667125701904 ;  /* 0x3e22f98302117820 */ /* 0x000fe2000040c000 */
[----:B------:R-:W-:-:S05]  /*7610*/  FMUL.FTZ R138, R137, R138 ;  /* 0x0000008a898a7220 */ /* 0x000fca0000410000 */
[----:B------:R0:W-:Y:S01]  /*7620*/  MUFU.COS R160, R139 ;  /* 0x0000008b00a07308 */ /* 0x0001e20000000000 */
[----:B------:R-:W-:Y:S01]  /*7630*/  FFMA.FTZ R3, R3, R4, R6 ;  /* 0x0000000403037223 */ /* 0x000fe20000010006 */
[----:B------:R-:W-:-:S06]  /*7640*/  FMUL.FTZ R137, R137, R134 ;  /* 0x0000008689897220 */ /* 0x000fcc0000410000 */
[----:B------:R-:W-:Y:S01]  /*7650*/  MUFU.SIN R162, R146 ;  /* 0x0000009200a27308 */ /* 0x000fe20000000400 */
[----:B0-----:R-:W-:-:S07]  /*7660*/  FMUL.FTZ R139, R19, R70 ;  /* 0x00000046138b7220 */ /* 0x001fce0000410000 */
[----:B------:R0:W-:Y:S02]  /*7670*/  MUFU.COS R164, R146 ;  /* 0x0000009200a47308 */ /* 0x0001e40000000000 */
[C---:B0-----:R-:W-:Y:S01]  /*7680*/  FMUL.FTZ R146, R19.reuse, R72 ;  /* 0x0000004813927220 */ /* 0x041fe20000410000 */
[----:B------:R-:W-:-:S05]  /*7690*/  FMUL.FTZ R19, R19, R74 ;  /* 0x0000004a13137220 */ /* 0x000fca0000410000 */
[----:B------:R-:W-:Y:S01]  /*76a0*/  MUFU.SIN R143, R151 ;  /* 0x00000097008f7308 */ /* 0x000fe20000000400 */
[----:B------:R-:W-:-:S07]  /*76b0*/  IADD3 R2, PT, PT, R116, UR7, RZ ;  /* 0x0000000774027c10 */ /* 0x000fce000fffe0ff */
[----:B------:R-:W-:Y:S01]  /*76c0*/  MUFU.COS R149, R151 ;  /* 0x0000009700957308 */ /* 0x000fe20000000000 */
[----:B------:R-:W-:-:S07]  /*76d0*/  @P2 IADD3 R2, PT, PT, R24, 0x200, RZ ;  /* 0x0000020018022810 */ /* 0x000fce0007ffe0ff */
[----:B------:R-:W-:Y:S08]  /*76e0*/  MUFU.COS R157, R161 ;  /* 0x000000a1009d7308 */ /* 0x000ff00000000000 */
[----:B------:R-:W0:Y:S08]  /*76f0*/  MUFU.EX2 R192, R139 ;  /* 0x0000008b00c07308 */ /* 0x000e300000000800 */
[----:B------:R3:W-:Y:S08]  /*7700*/  MUFU.EX2 R187, R146 ;  /* 0x0000009200bb7308 */ /* 0x0007f00000000800 */
[----:B------:R-:W-:Y:S01]  /*7710*/  MUFU.SIN R151, R159 ;  /* 0x0000009f00977308 */ /* 0x000fe20000000400 */
[----:B---3--:R-:W-:-:S07]  /*7720*/  FMUL.FTZ R146, R16, R125 ;  /* 0x0000007d10927220 */ /* 0x008fce0000410000 */
[----:B------:R-:W-:Y:S08]  /*7730*/  MUFU.COS R153, R159 ;  /* 0x0000009f00997308 */ /* 0x000ff00000000000 */
[----:B------:R-:W2:Y:S08]  /*7740*/  MUFU.EX2 R194, R135 ;  /* 0x0000008700c27308 */ /* 0x000eb00000000800 */
[----:B------:R-:W3:Y:S08]  /*7750*/  MUFU.SIN R155, R161 ;  /* 0x000000a1009b7308 */ /* 0x000ef00000000400 */
[----:B------:R-:W4:Y:S08]  /*7760*/  MUFU.EX2 R131, R131 ;  /* 0x0000008300837308 */ /* 0x000f300000000800 */
[----:B------:R5:W-:Y:S08]  /*7770*/  MUFU.EX2 R159, R19 ;  /* 0x00000013009f7308 */ /* 0x000bf00000000800 */
[----:B------:R-:W4:Y:S08]  /*7780*/  MUFU.COS R6, R5 ;  /* 0x0000000500067308 */ /* 0x000f300000000000 */
[----:B------:R-:W4:Y:S08]  /*7790*/  MUFU.COS R134, R17 ;  /* 0x0000001100867308 */ /* 0x000f300000000000 */
[----:B------:R-:W4:Y:S01]  /*77a0*/  MUFU.SIN R16, R17 ;  /* 0x0000001100107308 */ /* 0x000f220000000400 */
[----:B-1----:R-:W-:-:S07]  /*77b0*/  FMUL.FTZ R147, R18, R147 ;  /* 0x0000009312937220 */ /* 0x002fce0000410000 */
[----:B------:R-:W1:Y:S01]  /*77c0*/  MUFU.SIN R4, R5 ;  /* 0x0000000500047308 */ /* 0x000e620000000400 */
[----:B------:R-:W-:Y:S01]  /*77d0*/  FMUL.FTZ R133, R18, R133 ;  /* 0x0000008512857220 */ /* 0x000fe20000410000 */
[C---:B------:R-:W-:Y:S01]  /*77e0*/  FMUL.FTZ R18, R121.reuse, R132 ;  /* 0x0000008479127220 */ /* 0x040fe20000410000 */
[----:B-----5:R-:W-:Y:S01]  /*77f0*/  FMUL.FTZ R19, R121, R130 ;  /* 0x0000008279137220 */ /* 0x020fe20000410000 */
[----:B------:R-:W-:Y:S01]  /*7800*/  LEA R2, R2, UR22, 0x3 ;  /* 0x0000001602027c11 */ /* 0x000fe2000f8e18ff */
[C---:B------:R-:W-:Y:S01]  /*7810*/  FMUL.FTZ R139, R127.reuse, R142 ;  /* 0x0000008e7f8b7220 */ /* 0x040fe20000410000 */
[----:B0-----:R-:W-:Y:S01]  /*7820*/  FMUL.FTZ R184, R192, R157 ;  /* 0x0000009dc0b87220 */ /* 0x001fe20000410000 */
[----:B------:R-:W-:Y:S02]  /*7830*/  FMUL.FTZ R127, R127, R140 ;  /* 0x0000008c7f7f7220 */ /* 0x000fe40000410000 */
[----:B------:R0:W-:Y:S01]  /*7840*/  STS.64 [R2+0x880], R18 ;  /* 0x0008801202007388 */ /* 0x0001e20000000a00 */
[----:B------:R-:W-:Y:S01]  /*7850*/  FMUL.FTZ R154, R141, R154 ;  /* 0x0000009a8d9a7220 */ /* 0x000fe20000410000 */
[----:B------:R-:W-:Y:S01]  /*7860*/  FMUL.FTZ R181, R183, R156 ;  /* 0x0000009cb7b57220 */ /* 0x000fe20000410000 */
[----:B------:R-:W-:Y:S01]  /*7870*/  FMUL.FTZ R188, R190, R149 ;  /* 0x00000095bebc7220 */ /* 0x000fe20000410000 */
[----:B--2---:R-:W-:Y:S01]  /*7880*/  FMUL.FTZ R186, R194, R153 ;  /* 0x00000099c2ba7220 */ /* 0x004fe20000410000 */
[----:B---3--:R-:W-:Y:S01]  /*7890*/  FMUL.FTZ R192, R192, R155 ;  /* 0x0000009bc0c07220 */ /* 0x008fe20000410000 */
[C---:B----4-:R-:W-:Y:S01]  /*78a0*/  FMUL.FTZ R140, R131.reuse, R148 ;  /* 0x00000094838c7220 */ /* 0x050fe20000410000 */
        /* <DEDUP_REMOVED lines=8> */
[C---:B------:R-:W-:Y:S01]  /*7930*/  FMUL.FTZ R134, R159.reuse, R134 ;  /* 0x000000869f867220 */ /* 0x040fe20000410000 */
[----:B------:R-:W-:Y:S01]  /*7940*/  FMUL.FTZ R155, R159, R16 ;  /* 0x000000109f9b7220 */ /* 0x000fe20000410000 */
[----:B------:R-:W-:Y:S01]  /*7950*/  FMUL.FTZ R175, R175, R158 ;  /* 0x0000009eafaf7220 */ /* 0x000fe20000410000 */
[----:B------:R-:W-:Y:S01]  /*7960*/  FMUL.FTZ R177, R177, R162 ;  /* 0x000000a2b1b17220 */ /* 0x000fe20000410000 */
[----:B-1----:R-:W-:Y:S01]  /*7970*/  FMUL.FTZ R187, R187, R4 ;  /* 0x00000004bbbb7220 */ /* 0x002fe20000410000 */
        /* <DEDUP_REMOVED lines=43> */
.L_x_12569:
[----:B------:R-:W-:-:S06]  /*7c30*/  LEA R16, R24, UR22, 0x3 ;  /* 0x0000001618107c11 */ /* 0x000fcc000f8e18ff */
[----:B------:R-:W0:Y:S02]  /*7c40*/  LDS.64 R16, [R16+0x1888] ;  /* 0x0018880010107984 */ /* 0x000e240000000a00 */
.L_x_12570:
[----:B------:R-:W-:Y:S05]  /*7c50*/  BSYNC.RECONVERGENT B0 ;  /* 0x0000000000007941 */ /* 0x000fea0003800200 */
.L_x_12568:
[----:B------:R-:W-:Y:S01]  /*7c60*/  FMUL.FTZ R160, R43, R44 ;  /* 0x0000002c2ba07220 */ /* 0x000fe20000410000 */
[----:B------:R-:W-:Y:S01]  /*7c70*/  FMUL.FTZ R4, RZ, R136 ;  /* 0x00000088ff047220 */ /* 0x000fe20000410000 */
[----:B------:R-:W3:Y:S01]  /*7c80*/  @P0 LDC R205, c[0x0][0x38c] ;  /* 0x0000e300ffcd0b82 */ /* 0x000ee20000000800 */
        /* <DEDUP_REMOVED lines=20> */
[----:B------:R-:W-:Y:S01]  /*7dd0*/  FMUL.FTZ R7, R137, R6 ;  /* 0x0000000689077220 */ /* 0x000fe20000410000 */
[----:B------:R-:W-:Y:S02]  /*7de0*/  FFMA.FTZ R2, R19, R145, R2 ;  /* 0x0000009113027223 */ /* 0x000fe40000010002 */
[-C--:B------:R-:W-:Y:S01]  /*7df0*/  FMUL.FTZ R5, R137, R3.reuse ;  /* 0x0000000389057220 */ /* 0x080fe20000410000 */
[----:B------:R-:W-:Y:S01]  /*7e00*/  FFMA.FTZ R7, R138, R3, R7 ;  /* 0x000000038a077223 */ /* 0x000fe20000010007 */
[----:B------:R-:W-:-:S02]  /*7e10*/  FMUL.FTZ R3, R19, R136 ;  /* 0x0000008813037220 */ /* 0x000fc40000410000 */
[----:B------:R-:W-:Y:S01]  /*7e20*/  FFMA.FTZ R6, R138, R6, -R5 ;  /* 0x000000068a067223 */ /* 0x000fe20000010805 */
[----:B------:R-:W-:Y:S01]  /*7e30*/  FADD.FTZ R4, RZ, R7 ;  /* 0x00000007ff047221 */ /* 0x000fe20000010000 */
[----:B------:R-:W-:Y:S02]  /*7e40*/  FFMA.FTZ R3, R18, R145, -R3 ;  /* 0x0000009112037223 */ /* 0x000fe40000010803 */
[----:B------:R-:W-:Y:S01]  /*7e50*/  FFMA.FTZ R6, R61, R52, R6 ;  /* 0x000000343d067223 */ /* 0x000fe20000010006 */
[----:B------:R-:W-:Y:S01]  /*7e60*/  FMUL.FTZ R156, R127, R4 ;  /* 0x000000047f9c7220 */ /* 0x000fe20000410000 */
[----:B------:R-:W-:Y:S02]  /*7e70*/  FMUL.FTZ R7, R123, R3 ;  /* 0x000000037b077220 */ /* 0x000fe40000410000 */
[-C--:B------:R-:W-:Y:S01]  /*7e80*/  FMUL.FTZ R5, R127, R6.reuse ;  /* 0x000000067f057220 */ /* 0x080fe20000410000 */
[----:B------:R-:W-:-:S03]  /*7e90*/  FFMA.FTZ R156, R139, R6, -R156 ;  /* 0x000000068b9c7223 */ /* 0x000fc6000001089c */
[----:B------:R-:W-:Y:S01]  /*7ea0*/  FFMA.FTZ R4, R139, R4, R5 ;  /* 0x000000048b047223 */ /* 0x000fe20000010005 */
[----:B------:R-:W-:Y:S01]  /*7eb0*/  FFMA.FTZ R157, R65, R54, R156 ;  /* 0x00000036419d7223 */ /* 0x000fe2000001009c */
[-C--:B------:R-:W-:Y:S01]  /*7ec0*/  FMUL.FTZ R5, R123, R2.reuse ;  /* 0x000000027b057220 */ /* 0x080fe20000410000 */
[C---:B------:R-:W-:Y:S01]  /*7ed0*/  FFMA.FTZ R156, R146.reuse, R2, R7 ;  /* 0x00000002929c7223 */ /* 0x040fe20000010007 */
[----:B------:R-:W-:Y:S01]  /*7ee0*/  FADD.FTZ R4, RZ, R4 ;  /* 0x00000004ff047221 */ /* 0x000fe20000010000 */
[----:B------:R-:W-:Y:S02]  /*7ef0*/  HFMA2 R7, -RZ, RZ, 0, 9.5367431640625e-07 ;  /* 0x00000010ff077431 */ /* 0x000fe400000001ff */
[C---:B------:R-:W-:Y:S01]  /*7f00*/  FMUL.FTZ R203, R135.reuse, R157 ;  /* 0x0000009d87cb7220 */ /* 0x040fe20000410000 */
[----:B------:R-:W-:Y:S01]  /*7f10*/  FFMA.FTZ R6, R146, R3, -R5 ;  /* 0x0000000392067223 */ /* 0x000fe20000010805 */
[-C--:B------:R-:W-:Y:S01]  /*7f20*/  FMUL.FTZ R3, R135, R4.reuse ;  /* 0x0000000487037220 */ /* 0x080fe20000410000 */
[-C--:B0-2---:R-:W-:Y:S01]  /*7f30*/  FMUL.FTZ R2, R134, R17.reuse ;  /* 0x0000001186027220 */ /* 0x085fe20000410000 */
[----:B------:R-:W-:Y:S01]  /*7f40*/  FFMA.FTZ R203, R140, R4, R203 ;  /* 0x000000048ccb7223 */ /* 0x000fe200000100cb */
[----:B------:R-:W-:Y:S01]  /*7f50*/  FMUL.FTZ R5, R155, R17 ;  /* 0x000000119b057220 */ /* 0x000fe20000410000 */
[----:B---3--:R-:W-:-:S02]  /*7f60*/  @P0 IMAD R4, R205, UR7, R116 ;  /* 0x00000007cd040c24 */ /* 0x008fc4000f8e0274 */
[----:B------:R-:W-:Y:S01]  /*7f70*/  FFMA.FTZ R158, R140, R157, -R3 ;  /* 0x0000009d8c9e7223 */ /* 0x000fe20000010803 */
[-C--:B------:R-:W-:Y:S01]  /*7f80*/  FFMA.FTZ R166, -R155, R16.reuse, -R2 ;  /* 0x000000109ba67223 */ /* 0x080fe20000010902 */
[----:B------:R-:W-:Y:S01]  /*7f90*/  FFMA.FTZ R164, R134, R16, -R5 ;  /* 0x0000001086a47223 */ /* 0x000fe20000010805 */
[----:B------:R-:W-:Y:S01]  /*7fa0*/  CS2R R2, SRZ ;  /* 0x0000000000027805 */ /* 0x000fe2000001ff00 */
[----:B------:R-:W-:-:S04]  /*7fb0*/  @P0 IMAD.WIDE R4, R4, R7, UR4 ;  /* 0x0000000404040e25 */ /* 0x000fc8000f8e0207 */
[----:B------:R-:W-:Y:S01]  /*7fc0*/  FMUL.FTZ R162, R187, R166 ;  /* 0x000000a6bba27220 */ /* 0x000fe20000410000 */
[----:B------:R-:W-:Y:S01]  /*7fd0*/  FADD.FTZ R203, RZ, R203 ;  /* 0x000000cbffcb7221 */ /* 0x000fe20000010000 */
[----:B------:R0:W2:Y:S02]  /*7fe0*/  @P0 LDG.E.64 R2, desc[UR24][R4.64+0x8] ;  /* 0x0000081804020981 */ /* 0x0000a4000c1e1b00 */
[----:B------:R-:W-:Y:S01]  /*7ff0*/  FFMA.FTZ R7, R185, R164, R162 ;  /* 0x000000a4b9077223 */ /* 0x000fe200000100a2 */
[----:B------:R-:W-:Y:S01]  /*8000*/  FFMA.FTZ R162, R69, R56, R158 ;  /* 0x0000003845a27223 */ /* 0x000fe2000001009e */
[----:B------:R-:W-:Y:S01]  /*8010*/  FMUL.FTZ R205, R141, R203 ;  /* 0x000000cb8dcd7220 */ /* 0x000fe20000410000 */
[----:B------:R-:W-:Y:S02]  /*8020*/  FMUL.FTZ R164, R187, R164 ;  /* 0x000000a4bba47220 */ /* 0x000fe40000410000 */
[----:B------:R-:W-:Y:S01]  /*8030*/  FMUL.FTZ R207, R141, R162 ;  /* 0x000000a28dcf7220 */ /* 0x000fe20000410000 */
[----:B------:R-:W-:-:S03]  /*8040*/  FMUL.FTZ R158, R133, R6 ;  /* 0x00000006859e7220 */ /* 0x000fc60000410000 */
[C---:B------:R-:W-:Y:S01]  /*8050*/  FFMA.FTZ R207, R154.reuse, R203, R207 ;  /* 0x000000cb9acf7223 */ /* 0x040fe200000100cf */
        /* <DEDUP_REMOVED lines=22> */
[CC--:B------:R-:W-:Y:S01]  /*81c0*/  FMUL.FTZ R203, R135.reuse, R6.reuse ;  /* 0x0000000687cb7220 */ /* 0x0c0fe20000410000 */
[C---:B------:R-:W-:Y:S01]  /*81d0*/  FFMA.FTZ R207, R188.reuse, R207, R205 ;  /* 0x000000cfbccf7223 */ /* 0x040fe200000100cd */
[----:B------:R-:W-:Y:S01]  /*81e0*/  FMUL.FTZ R205, R135, R5 ;  /* 0x0000000587cd7220 */ /* 0x000fe20000410000 */
[----:B------:R-:W-:Y:S01]  /*81f0*/  FFMA.FTZ R4, R188, R209, -R4 ;  /* 0x000000d1bc047223 */ /* 0x000fe20000010804 */
[C---:B------:R-:W-:Y:S01]  /*8200*/  FFMA.FTZ R203, R140.reuse, R5, -R203 ;  /* 0x000000058ccb7223 */ /* 0x040fe200000108cb */
[----:B------:R-:W-:Y:S01]  /*8210*/  FADD.FTZ R158, RZ, R207 ;  /* 0x000000cfff9e7221 */ /* 0x000fe20000010000 */
[----:B------:R-:W-:Y:S01]  /*8220*/  FFMA.FTZ R205, R140, R6, R205 ;  /* 0x000000068ccd7223 */ /* 0x000fe200000100cd */
[----:B------:R-:W-:Y:S01]  /*8230*/  FFMA.FTZ R156, R77, R62, R4 ;  /* 0x0000003e4d9c7223 */ /* 0x000fe20000010004 */
[----:B------:R-:W-:Y:S01]  /*8240*/  FMUL.FTZ R5, R141, R203 ;  /* 0x000000cb8d057220 */ /* 0x000fe20000410000 */
[----:B------:R-:W-:Y:S01]  /*8250*/  FMUL.FTZ R162, R175, R158 ;  /* 0x0000009eafa27220 */ /* 0x000fe20000410000 */
[-C--:B------:R-:W-:Y:S01]  /*8260*/  FMUL.FTZ R4, R141, R205.reuse ;  /* 0x000000cd8d047220 */ /* 0x080fe20000410000 */
[-C--:B------:R-:W-:Y:S01]  /*8270*/  FMUL.FTZ R207, R175, R156.reuse ;  /* 0x0000009cafcf7220 */ /* 0x080fe20000410000 */
[C---:B------:R-:W-:Y:S01]  /*8280*/  FFMA.FTZ R6, R154.reuse, R205, R5 ;  /* 0x000000cd9a067223 */ /* 0x040fe20000010005 */
[C---:B------:R-:W-:Y:S01]  /*8290*/  FFMA.FTZ R162, R173.reuse, R156, -R162 ;  /* 0x0000009cada27223 */ /* 0x040fe200000108a2 */
[----:B------:R-:W-:Y:S01]  /*82a0*/  FFMA.FTZ R4, R154, R203, -R4 ;  /* 0x000000cb9a047223 */ /* 0x000fe20000010804 */
[----:B------:R-:W-:Y:S01]  /*82b0*/  FFMA.FTZ R207, R173, R158, R207 ;  /* 0x0000009eadcf7223 */ /* 0x000fe200000100cf */
[----:B------:R-:W-:Y:S01]  /*82c0*/  FMUL.FTZ R156, R183, R6 ;  /* 0x00000006b79c7220 */ /* 0x000fe20000410000 */
[----:B------:R-:W-:Y:S01]  /*82d0*/  FFMA.FTZ R162, R79, R64, R162 ;  /* 0x000000404fa27223 */ /* 0x000fe200000100a2 */
[-C--:B------:R-:W-:Y:S01]  /*82e0*/  FMUL.FTZ R203, R183, R4.reuse ;  /* 0x00000004b7cb7220 */ /* 0x080fe20000410000 */
[----:B------:R-:W-:Y:S01]  /*82f0*/  FADD.FTZ R158, RZ, R207 ;  /* 0x000000cfff9e7221 */ /* 0x000fe20000010000 */
[----:B------:R-:W-:Y:S01]  /*8300*/  FFMA.FTZ R5, R181, R4, -R156 ;  /* 0x00000004b5057223 */ /* 0x000fe2000001089c */
        /* <DEDUP_REMOVED lines=8> */
[----:B------:R-:W-:Y:S01]  /*8390*/  FADD.FTZ R205, RZ, R158 ;  /* 0x0000009effcd7221 */ /* 0x000fe20000010000 */
[----:B------:R-:W-:Y:S01]  /*83a0*/  FFMA.FTZ R4, R188, R5, -R4 ;  /* 0x00000005bc047223 */ /* 0x000fe20000010804 */
[----:B------:R-:W-:-:S02]  /*83b0*/  FFMA.FTZ R203, R81, R66, R162 ;  /* 0x0000004251cb7223 */ /* 0x000fc400000100a2 */
        /* <DEDUP_REMOVED lines=8> */
[----:B------:R-:W-:Y:S01]  /*8440*/  FFMA.FTZ R207, R83, R68, R158 ;  /* 0x0000004453cf7223 */ /* 0x000fe2000001009e */
[C---:B------:R-:W-:Y:S01]  /*8450*/  FMUL.FTZ R4, R177.reuse, R156 ;  /* 0x0000009cb1047220 */ /* 0x040fe20000410000 */
[-C--:B------:R-:W-:Y:S01]  /*8460*/  FMUL.FTZ R5, R177, R6.reuse ;  /* 0x00000006b1057220 */ /* 0x080fe20000410000 */
[----:B------:R-:W-:Y:S01]  /*8470*/  FADD.FTZ R209, RZ, R162 ;  /* 0x000000a2ffd17221 */ /* 0x000fe20000010000 */
[C---:B------:R-:W-:Y:S01]  /*8480*/  FMUL.FTZ R211, R192.reuse, R207 ;  /* 0x000000cfc0d37220 */ /* 0x040fe20000410000 */
[C---:B------:R-:W-:Y:S01]  /*8490*/  FFMA.FTZ R203, R171.reuse, R6, R4 ;  /* 0x00000006abcb7223 */ /* 0x040fe20000010004 */
[----:B------:R-:W-:Y:S01]  /*84a0*/  FFMA.FTZ R5, R171, R156, -R5 ;  /* 0x0000009cab057223 */ /* 0x000fe20000010805 */
[-C--:B------:R-:W-:Y:S01]  /*84b0*/  FMUL.FTZ R6, R192, R209.reuse ;  /* 0x000000d1c0067220 */ /* 0x080fe20000410000 */
[----:B------:R-:W-:-:S02]  /*84c0*/  FFMA.FTZ R211, R184, R209, R211 ;  /* 0x000000d1b8d37223 */ /* 0x000fc400000100d3 */
[----:B------:R-:W-:Y:S01]  /*84d0*/  FMUL.FTZ R4, R194, R5 ;  /* 0x00000005c2047220 */ /* 0x000fe20000410000 */
[----:B------:R-:W-:Y:S01]  /*84e0*/  FFMA.FTZ R6, R184, R207, -R6 ;  /* 0x000000cfb8067223 */ /* 0x000fe20000010806 */
[----:B------:R-:W-:Y:S01]  /*84f0*/  FADD.FTZ R156, RZ, R211 ;  /* 0x000000d3ff9c7221 */ /* 0x000fe20000010000 */
[-C--:B------:R-:W-:Y:S01]  /*8500*/  FMUL.FTZ R205, R194, R203.reuse ;  /* 0x000000cbc2cd7220 */ /* 0x080fe20000410000 */
[C---:B------:R-:W-:Y:S01]  /*8510*/  FFMA.FTZ R203, R186.reuse, R203, R4 ;  /* 0x000000cbbacb7223 */ /* 0x040fe20000010004 */
[----:B------:R-:W-:Y:S01]  /*8520*/  FFMA.FTZ R6, R85, R70, R6 ;  /* 0x0000004655067223 */ /* 0x000fe20000010006 */
[----:B------:R-:W-:Y:S01]  /*8530*/  FMUL.FTZ R4, R187, R156 ;  /* 0x0000009cbb047220 */ /* 0x000fe20000410000 */
[C---:B------:R-:W-:Y:S01]  /*8540*/  FMUL.FTZ R207, R155.reuse, R174 ;  /* 0x000000ae9bcf7220 */ /* 0x040fe20000410000 */
[----:B------:R-:W-:Y:S01]  /*8550*/  FMUL.FTZ R209, R155, R161 ;  /* 0x000000a19bd17220 */ /* 0x000fe20000410000 */
[----:B------:R-:W-:Y:S01]  /*8560*/  FFMA.FTZ R205, R186, R5, -R205 ;  /* 0x00000005bacd7223 */ /* 0x000fe200000108cd */
[-C--:B------:R-:W-:Y:S01]  /*8570*/  FMUL.FTZ R5, R187, R6.reuse ;  /* 0x00000006bb057220 */ /* 0x080fe20000410000 */
[C---:B------:R-:W-:Y:S01]  /*8580*/  FFMA.FTZ R4, R185.reuse, R6, -R4 ;  /* 0x00000006b9047223 */ /* 0x040fe20000010804 */
[C---:B------:R-:W-:Y:S01]  /*8590*/  FFMA.FTZ R158, R134.reuse, R161, R207 ;  /* 0x000000a1869e7223 */ /* 0x040fe200000100cf */
[----:B------:R-:W-:Y:S01]  /*85a0*/  FFMA.FTZ R6, R134, R174, -R209 ;  /* 0x000000ae86067223 */ /* 0x000fe200000108d1 */
[C---:B------:R-:W-:Y:S01]  /*85b0*/  FFMA.FTZ R157, R185.reuse, R166, -R164 ;  /* 0x000000a6b99d7223 */ /* 0x040fe200000108a4 */
[----:B------:R-:W-:Y:S01]  /*85c0*/  FFMA.FTZ R156, R185, R156, R5 ;  /* 0x0000009cb99c7223 */ /* 0x000fe20000010005 */
[----:B------:R-:W-:Y:S01]  /*85d0*/  FADD.FTZ R162, R159, R158 ;  /* 0x0000009e9fa27221 */ /* 0x000fe20000010000 */
[----:B------:R-:W-:Y:S01]  /*85e0*/  FADD.FTZ R164, R163, R6 ;  /* 0x00000006a3a47221 */ /* 0x000fe20000010000 */
[----:B------:R-:W-:Y:S01]  /*85f0*/  FFMA.FTZ R158, R87, R72, R4 ;  /* 0x00000048579e7223 */ /* 0x000fe20000010004 */
[----:B------:R-:W-:Y:S01]  /*8600*/  FMUL.FTZ R5, R192, R203 ;  /* 0x000000cbc0057220 */ /* 0x000fe20000410000 */
[----:B------:R-:W-:Y:S01]  /*8610*/  FADD.FTZ R156, RZ, R156 ;  /* 0x0000009cff9c7221 */ /* 0x000fe20000010000 */
[----:B------:R-:W-:Y:S01]  /*8620*/  FMUL.FTZ R6, R187, R164 ;  /* 0x000000a4bb067220 */ /* 0x000fe20000410000 */
[----:B------:R-:W-:Y:S01]  /*8630*/  FMUL.FTZ R207, R155, R158 ;  /* 0x0000009e9bcf7220 */ /* 0x000fe20000410000 */
[-C--:B------:R-:W-:Y:S01]  /*8640*/  FFMA.FTZ R4, R184, R205.reuse, -R5 ;  /* 0x000000cdb8047223 */ /* 0x080fe20000010805 */
[----:B------:R-:W-:Y:S01]  /*8650*/  FMUL.FTZ R205, R192, R205 ;  /* 0x000000cdc0cd7220 */ /* 0x000fe20000410000 */
[----:B------:R-:W-:Y:S01]  /*8660*/  FFMA.FTZ R166, R185, R162, R6 ;  /* 0x000000a2b9a67223 */ /* 0x000fe20000010006 */
[-C--:B------:R-:W-:Y:S01]  /*8670*/  FFMA.FTZ R207, R134, R156.reuse, R207 ;  /* 0x0000009c86cf7223 */ /* 0x080fe200000100cf */
[----:B------:R-:W-:Y:S01]  /*8680*/  FMUL.FTZ R5, R155, R156 ;  /* 0x0000009c9b057220 */ /* 0x000fe20000410000 */
[----:B------:R-:W-:Y:S01]  /*8690*/  FMUL.FTZ R162, R187, R162 ;  /* 0x000000a2bba27220 */ /* 0x000fe20000410000 */
[----:B------:R-:W-:Y:S01]  /*86a0*/  FFMA.FTZ R6, R184, R203, R205 ;  /* 0x000000cbb8067223 */ /* 0x000fe200000100cd */
[----:B------:R-:W-:Y:S01]  /*86b0*/  FADD.FTZ R156, RZ, R207 ;  /* 0x000000cfff9c7221 */ /* 0x000fe20000010000 */
[----:B------:R-:W-:Y:S01]  /*86c0*/  FFMA.FTZ R158, R134, R158, -R5 ;  /* 0x0000009e869e7223 */ /* 0x000fe20000010805 */
[----:B------:R-:W-:Y:S01]  /*86d0*/  FFMA.FTZ R168, R185, R164, -R162 ;  /* 0x000000a4b9a87223 */ /* 0x000fe200000108a2 */
[C---:B------:R-:W-:Y:S01]  /*86e0*/  FMUL.FTZ R162, R187.reuse, R6 ;  /* 0x00000006bba27220 */ /* 0x040fe20000410000 */
[----:B------:R-:W-:Y:S01]  /*86f0*/  FMUL.FTZ R5, R187, R4 ;  /* 0x00000004bb057220 */ /* 0x000fe20000410000 */
[----:B------:R-:W-:Y:S01]  /*8700*/  FFMA.FTZ R158, R99, R74, R158 ;  /* 0x0000004a639e7223 */ /* 0x000fe2000001009e */
[----:B------:R-:W-:Y:S01]  /*8710*/  FMUL.FTZ R203, R192, R157 ;  /* 0x0000009dc0cb7220 */ /* 0x000fe20000410000 */
[----:B------:R-:W0:Y:S01]  /*8720*/  SHFL.UP PT, R164, R156, 0x1, RZ ;  /* 0x042000009ca47989 */ /* 0x000e2200000e00ff */
[C---:B------:R-:W-:Y:S01]  /*8730*/  FFMA.FTZ R4, R185.reuse, R4, -R162 ;  /* 0x00000004b9047223 */ /* 0x040fe200000108a2 */
[----:B------:R-:W-:Y:S01]  /*8740*/  FFMA.FTZ R5, R185, R6, R5 ;  /* 0x00000006b9057223 */ /* 0x000fe20000010005 */
[-C--:B------:R-:W-:Y:S01]  /*8750*/  FFMA.FTZ R207, R184, R7.reuse, R203 ;  /* 0x00000007b8cf7223 */ /* 0x080fe200000100cb */
[----:B------:R-:W1:Y:S01]  /*8760*/  SHFL.UP PT, R6, R158, 0x1, RZ ;  /* 0x042000009e067989 */ /* 0x000e6200000e00ff */
[----:B------:R-:W-:Y:S01]  /*8770*/  FMUL.FTZ R203, R155, R4 ;  /* 0x000000049bcb7220 */ /* 0x000fe20000410000 */
[----:B------:R-:W-:-:S03]  /*8780*/  FMUL.FTZ R209, R192, R7 ;  /* 0x00000007c0d17220 */ /* 0x000fc60000410000 */
[-C--:B------:R-:W-:Y:S01]  /*8790*/  FFMA.FTZ R162, R134, R5.reuse, R203 ;  /* 0x0000000586a27223 */ /* 0x080fe200000100cb */
[----:B------:R-:W-:Y:S01]  /*87a0*/  FMUL.FTZ R5, R155, R5 ;  /* 0x000000059b057220 */ /* 0x000fe20000410000 */
[----:B------:R-:W-:Y:S01]  /*87b0*/  FADD.FTZ R205, R165, R168 ;  /* 0x000000a8a5cd7221 */ /* 0x000fe20000010000 */
[----:B------:R-:W-:Y:S02]  /*87c0*/  FFMA.FTZ R209, R184, R157, -R209 ;  /* 0x0000009db8d17223 */ /* 0x000fe400000108d1 */
[----:B------:R-:W-:Y:S01]  /*87d0*/  FFMA.FTZ R157, R134, R4, -R5 ;  /* 0x00000004869d7223 */ /* 0x000fe20000010805 */
[----:B------:R-:W-:Y:S01]  /*87e0*/  FADD.FTZ R7, R167, R166 ;  /* 0x000000a6a7077221 */ /* 0x000fe20000010000 */
[----:B------:R-:W3:Y:S01]  /*87f0*/  SHFL.UP PT, R5, R162, 0x1, RZ ;  /* 0x04200000a2057989 */ /* 0x000ee200000e00ff */
[C---:B------:R-:W-:Y:S01]  /*8800*/  FMUL.FTZ R166, R192.reuse, R205 ;  /* 0x000000cdc0a67220 */ /* 0x040fe20000410000 */
[----:B------:R-:W-:Y:S02]  /*8810*/  ISETP.GE.AND P1, PT, R25, 0x1, PT ;  /* 0x000000011900780c */ /* 0x000fe40003f26270 */
[----:B------:R-:W4:Y:S01]  /*8820*/  SHFL.UP PT, R4, R157, 0x1, RZ ;  /* 0x042000009d047989 */ /* 0x000f2200000e00ff */
[-C--:B------:R-:W-:Y:S01]  /*8830*/  FMUL.FTZ R170, R192, R7.reuse ;  /* 0x00000007c0aa7220 */ /* 0x080fe20000410000 */
[----:B------:R-:W-:Y:S01]  /*8840*/  FFMA.FTZ R168, R184, R7, R166 ;  /* 0x00000007b8a87223 */ /* 0x000fe200000100a6 */
[----:B------:R-:W-:Y:S01]  /*8850*/  FMUL.FTZ R7, R194, R207 ;  /* 0x000000cfc2077220 */ /* 0x000fe20000410000 */
[-C--:B0-----:R-:W-:Y:S01]  /*8860*/  FMUL.FTZ R203, R157, R164.reuse ;  /* 0x000000a49dcb7220 */ /* 0x081fe20000410000 */
[----:B------:R-:W-:Y:S01]  /*8870*/  FFMA.FTZ R205, R184, R205, -R170 ;  /* 0x000000cdb8cd7223 */ /* 0x000fe200000108aa */
[-C--:B------:R-:W-:Y:S01]  /*8880*/  FMUL.FTZ R170, R194, R209.reuse ;  /* 0x000000d1c2aa7220 */ /* 0x080fe20000410000 */
[----:B------:R-:W-:Y:S01]  /*8890*/  FFMA.FTZ R172, R186, R209, -R7 ;  /* 0x000000d1baac7223 */ /* 0x000fe20000010807 */
[C---:B------:R-:W-:Y:S01]  /*88a0*/  FMUL.FTZ R166, R162.reuse, R164 ;  /* 0x000000a4a2a67220 */ /* 0x040fe20000410000 */
[----:B-1----:R-:W-:Y:S01]  /*88b0*/  FFMA.FTZ R203, R162, R6, R203 ;  /* 0x00000006a2cb7223 */ /* 0x002fe200000100cb */
[----:B------:R-:W-:Y:S01]  /*88c0*/  FFMA.FTZ R170, R186, R207, R170 ;  /* 0x000000cfbaaa7223 */ /* 0x000fe200000100aa */
[----:B------:R-:W-:Y:S01]  /*88d0*/  FMUL.FTZ R164, R177, R172 ;  /* 0x000000acb1a47220 */ /* 0x000fe20000410000 */
[----:B------:R-:W-:Y:S01]  /*88e0*/  FFMA.FTZ R7, R157, R6, -R166 ;  /* 0x000000069d077223 */ /* 0x000fe200000108a6 */
[----:B------:R-:W-:Y:S01]  /*88f0*/  @P1 FADD.FTZ R156, R156, R203 ;  /* 0x000000cb9c9c1221 */ /* 0x000fe20000010000 */
[----:B------:R-:W-:Y:S01]  /*8900*/  FADD.FTZ R205, R202, R205 ;  /* 0x000000cdcacd7221 */ /* 0x000fe20000010000 */
[-C--:B------:R-:W-:Y:S01]  /*8910*/  FFMA.FTZ R176, R171, R170.reuse, R164 ;  /* 0x000000aaabb07223 */ /* 0x080fe200000100a4 */
[----:B------:R-:W-:Y:S01]  /*8920*/  FMUL.FTZ R170, R177, R170 ;  /* 0x000000aab1aa7220 */ /* 0x000fe20000410000 */
[----:B------:R-:W-:Y:S01]  /*8930*/  @P1 FADD.FTZ R158, R158, R7 ;  /* 0x000000079e9e1221 */ /* 0x000fe20000010000 */
[----:B------:R-:W0:Y:S01]  /*8940*/  SHFL.UP PT, R166, R156, 0x2, RZ ;  /* 0x044000009ca67989 */ /* 0x000e2200000e00ff */
[----:B------:R-:W-:Y:S01]  /*8950*/  FADD.FTZ R203, R169, R168 ;  /* 0x000000a8a9cb7221 */ /* 0x000fe20000010000 */
[----:B------:R-:W-:Y:S01]  /*8960*/  FMUL.FTZ R207, R194, R205 ;  /* 0x000000cdc2cf7220 */ /* 0x000fe20000410000 */
[----:B------:R-:W-:Y:S01]  /*8970*/  FFMA.FTZ R170, R171, R172, -R170 ;  /* 0x000000acabaa7223 */ /* 0x000fe200000108aa */
[----:B---3--:R-:W-:Y:S01]  /*8980*/  FMUL.FTZ R7, R157, R5 ;  /* 0x000000059d077220 */ /* 0x008fe20000410000 */
[----:B------:R-:W1:Y:S01]  /*8990*/  SHFL.UP PT, R164, R158, 0x2, RZ ;  /* 0x044000009ea47989 */ /* 0x000e6200000e00ff */
[----:B------:R-:W-:Y:S01]  /*89a0*/  FFMA.FTZ R207, R186, R203, R207 ;  /* 0x000000cbbacf7223 */ /* 0x000fe200000100cf */
[----:B------:R-:W-:Y:S01]  /*89b0*/  FMUL.FTZ R6, R162, R5 ;  /* 0x00000005a2067220 */ /* 0x000fe20000410000 */
[----:B------:R-:W-:Y:S01]  /*89c0*/  FMUL.FTZ R203, R194, R203 ;  /* 0x000000cbc2cb7220 */ /* 0x000fe20000410000 */
[----:B------:R-:W-:Y:S01]  /*89d0*/  FMUL.FTZ R172, R175, R170 ;  /* 0x000000aaafac7220 */ /* 0x000fe20000410000 */
[-C--:B----4-:R-:W-:Y:S01]  /*89e0*/  @P1 FFMA.FTZ R162, R162, R4.reuse, R7 ;  /* 0x00000004a2a21223 */ /* 0x090fe20000010007 */
[----:B------:R-:W-:Y:S01]  /*89f0*/  @P1 FFMA.FTZ R157, R157, R4, -R6 ;  /* 0x000000049d9d1223 */ /* 0x000fe20000010806 */
[----:B------:R-:W-:Y:S01]  /*8a00*/  FFMA.FTZ R168, R186, R205, -R203 ;  /* 0x000000cdbaa87223 */ /* 0x000fe200000108cb */
[-C--:B------:R-:W-:Y:S01]  /*8a10*/  FFMA.FTZ R209, R173, R176.reuse, R172 ;  /* 0x000000b0add17223 */ /* 0x080fe200000100ac */
[----:B------:R-:W-:Y:S01]  /*8a20*/  FMUL.FTZ R176, R175, R176 ;  /* 0x000000b0afb07220 */ /* 0x000fe20000410000 */
[----:B------:R-:W3:Y:S01]  /*8a30*/  SHFL.UP PT, R5, R162, 0x2, RZ ;  /* 0x04400000a2057989 */ /* 0x000ee200000e00ff */
[----:B------:R-:W-:Y:S01]  /*8a40*/  FADD.FTZ R168, R201, R168 ;  /* 0x000000a8c9a87221 */ /* 0x000fe20000010000 */
[----:B------:R-:W-:Y:S01]  /*8a50*/  FADD.FTZ R6, R200, R207 ;  /* 0x000000cfc8067221 */ /* 0x000fe20000010000 */
[----:B------:R-:W-:Y:S01]  /*8a60*/  FFMA.FTZ R207, R173, R170, -R176 ;  /* 0x000000aaadcf7223 */ /* 0x000fe200000108b0 */
[----:B------:R-:W4:Y:S01]  /*8a70*/  SHFL.UP PT, R4, R157, 0x2, RZ ;  /* 0x044000009d047989 */ /* 0x000f2200000e00ff */
[C---:B------:R-:W-:Y:S01]  /*8a80*/  FMUL.FTZ R170, R177.reuse, R168 ;  /* 0x000000a8b1aa7220 */ /* 0x040fe20000410000 */
[-C--:B------:R-:W-:Y:S01]  /*8a90*/  FMUL.FTZ R7, R177, R6.reuse ;  /* 0x00000006b1077220 */ /* 0x080fe20000410000 */
[----:B------:R-:W-:Y:S01]  /*8aa0*/  FMUL.FTZ R203, R190, R207 ;  /* 0x000000cfbecb7220 */ /* 0x000fe20000410000 */
[----:B------:R-:W-:Y:S01]  /*8ab0*/  ISETP.GE.AND P1, PT, R25, 0x2, PT ;  /* 0x000000021900780c */ /* 0x000fe20003f26270 */
[C---:B------:R-:W-:Y:S01]  /*8ac0*/  FFMA.FTZ R205, R171.reuse, R6, R170 ;  /* 0x00000006abcd7223 */ /* 0x040fe200000100aa */
[----:B------:R-:W-:Y:S01]  /*8ad0*/  FFMA.FTZ R168, R171, R168, -R7 ;  /* 0x000000a8aba87223 */ /* 0x000fe20000010807 */
[----:B------:R-:W-:Y:S01]  /*8ae0*/  FFMA.FTZ R170, R188, R209, R203 ;  /* 0x000000d1bcaa7223 */ /* 0x000fe200000100cb */
[-C--:B0-----:R-:W-:Y:S01]  /*8af0*/  FMUL.FTZ R203, R157, R166.reuse ;  /* 0x000000a69dcb7220 */ /* 0x081fe20000410000 */
[----:B------:R-:W-:Y:S01]  /*8b00*/  FMUL.FTZ R6, R162, R166 ;  /* 0x000000a6a2067220 */ /* 0x000fe20000410000 */
[----:B------:R-:W-:-:S02]  /*8b10*/  FADD.FTZ R168, R199, R168 ;  /* 0x000000a8c7a87221 */ /* 0x000fc40000010000 */
[-C--:B-1----:R-:W-:Y:S01]  /*8b20*/  FFMA.FTZ R203, R162, R164.reuse, R203 ;  /* 0x000000a4a2cb7223 */ /* 0x082fe200000100cb */
[----:B------:R-:W-:Y:S01]  /*8b30*/  FFMA.FTZ R7, R157, R164, -R6 ;  /* 0x000000a49d077223 */ /* 0x000fe20000010806 */
[----:B------:R-:W-:Y:S01]  /*8b40*/  FMUL.FTZ R164, R175, R168 ;  /* 0x000000a8afa47220 */ /* 0x000fe20000410000 */
[----:B------:R-:W-:Y:S02]  /*8b50*/  FADD.FTZ R6, R198, R205 ;  /* 0x000000cdc6067221 */ /* 0x000fe40000010000 */
[----:B------:R-:W-:Y:S01]  /*8b60*/  @P1 FADD.FTZ R156, R156, R203 ;  /* 0x000000cb9c9c1221 */ /* 0x000fe20000010000 */
[----:B------:R-:W-:Y:S01]  /*8b70*/  @P1 FADD.FTZ R158, R158, R7 ;  /* 0x000000079e9e1221 */ /* 0x000fe20000010000 */
[-C--:B------:R-:W-:Y:S01]  /*8b80*/  FFMA.FTZ R203, R173, R6.reuse, R164 ;  /* 0x00000006adcb7223 */ /* 0x080fe200000100a4 */
[-C--:B---3--:R-:W-:Y:S01]  /*8b90*/  FMUL.FTZ R7, R157, R5.reuse ;  /* 0x000000059d077220 */ /* 0x088fe20000410000 */
[----:B------:R-:W-:Y:S01]  /*8ba0*/  FMUL.FTZ R166, R175, R6 ;  /* 0x00000006afa67220 */ /* 0x000fe20000410000 */
[----:B------:R-:W0:Y:S01]  /*8bb0*/  SHFL.UP PT, R164, R156, 0x4, RZ ;  /* 0x048000009ca47989 */ /* 0x000e2200000e00ff */
[C---:B------:R-:W-:Y:S01]  /*8bc0*/  FMUL.FTZ R6, R162.reuse, R5 ;  /* 0x00000005a2067220 */ /* 0x040fe20000410000 */
[----:B----4-:R-:W-:-:S02]  /*8bd0*/  @P1 FFMA.FTZ R162, R162, R4, R7 ;  /* 0x00000004a2a21223 */ /* 0x010fc40000010007 */
[----:B------:R-:W1:Y:S01]  /*8be0*/  SHFL.UP PT, R7, R158, 0x4, RZ ;  /* 0x048000009e077989 */ /* 0x000e6200000e00ff */
[----:B------:R-:W-:Y:S01]  /*8bf0*/  @P1 FFMA.FTZ R157, R157, R4, -R6 ;  /* 0x000000049d9d1223 */ /* 0x000fe20000010806 */
[----:B------:R-:W-:Y:S02]  /*8c00*/  FMUL.FTZ R209, R190, R209 ;  /* 0x000000d1bed17220 */ /* 0x000fe40000410000 */
[----:B------:R-:W3:Y:S01]  /*8c10*/  SHFL.UP PT, R5, R162, 0x4, RZ ;  /* 0x04800000a2057989 */ /* 0x000ee200000e00ff */
[----:B------:R-:W-:Y:S01]  /*8c20*/  FFMA.FTZ R166, R173, R168, -R166 ;  /* 0x000000a8ada67223 */ /* 0x000fe200000108a6 */
[----:B------:R-:W-:Y:S01]  /*8c30*/  FFMA.FTZ R172, R188, R207, -R209 ;  /* 0x000000cfbcac7223 */ /* 0x000fe200000108d1 */
[----:B------:R-:W-:Y:S01]  /*8c40*/  FMUL.FTZ R176, R183, R170 ;  /* 0x000000aab7b07220 */ /* 0x000fe20000410000 */
[----:B------:R-:W-:Y:S01]  /*8c50*/  FADD.FTZ R203, R196, R203 ;  /* 0x000000cbc4cb7221 */ /* 0x000fe20000010000 */
[----:B------:R-:W4:Y:S01]  /*8c60*/  SHFL.UP PT, R4, R157, 0x4, RZ ;  /* 0x048000009d047989 */ /* 0x000f2200000e00ff */
[----:B------:R-:W-:Y:S01]  /*8c70*/  FADD.FTZ R205, R197, R166 ;  /* 0x000000a6c5cd7221 */ /* 0x000fe20000010000 */
[-C--:B------:R-:W-:Y:S01]  /*8c80*/  FFMA.FTZ R176, R181, R172.reuse, -R176 ;  /* 0x000000acb5b07223 */ /* 0x080fe200000108b0 */
[C---:B------:R-:W-:Y:S01]  /*8c90*/  FMUL.FTZ R166, R190.reuse, R203 ;  /* 0x000000cbbea67220 */ /* 0x040fe20000410000 */
[----:B------:R-:W-:Y:S01]  /*8ca0*/  FMUL.FTZ R172, R183, R172 ;  /* 0x000000acb7ac7220 */ /* 0x000fe20000410000 */
[-C--:B------:R-:W-:Y:S01]  /*8cb0*/  FMUL.FTZ R207, R190, R205.reuse ;  /* 0x000000cdbecf7220 */ /* 0x080fe20000410000 */
[----:B------:R-:W-:Y:S01]  /*8cc0*/  ISETP.GE.AND P1, PT, R25, 0x4, PT ;  /* 0x000000041900780c */ /* 0x000fe20003f26270 */
[C---:B------:R-:W-:Y:S01]  /*8cd0*/  FFMA.FTZ R166, R188.reuse, R205, -R166 ;  /* 0x000000cdbca67223 */ /* 0x040fe200000108a6 */
[----:B------:R-:W-:Y:S01]  /*8ce0*/  FFMA.FTZ R172, R181, R170, R172 ;  /* 0x000000aab5ac7223 */ /* 0x000fe200000100ac */
[----:B------:R-:W-:-:S02]  /*8cf0*/  FFMA.FTZ R6, R188, R203, R207 ;  /* 0x000000cbbc067223 */ /* 0x000fc400000100cf */
[----:B------:R-:W-:Y:S01]  /*8d00*/  FADD.FTZ R168, R195, R166 ;  /* 0x000000a6c3a87221 */ /* 0x000fe20000010000 */
[----:B0-----:R-:W-:Y:S01]  /*8d10*/  FMUL.FTZ R205, R157, R164 ;  /* 0x000000a49dcd7220 */ /* 0x001fe20000410000 */
[----:B------:R-:W-:Y:S01]  /*8d20*/  FMUL.FTZ R203, R141, R172 ;  /* 0x000000ac8dcb7220 */ /* 0x000fe20000410000 */
[----:B------:R-:W-:Y:S01]  /*8d30*/  FADD.FTZ R166, R193, R6 ;  /* 0x00000006c1a67221 */ /* 0x000fe20000010000 */
[C---:B------:R-:W-:Y:S01]  /*8d40*/  FMUL.FTZ R6, R162.reuse, R164 ;  /* 0x000000a4a2067220 */ /* 0x040fe20000410000 */
[-C--:B------:R-:W-:Y:S01]  /*8d50*/  FMUL.FTZ R209, R141, R176.reuse ;  /* 0x000000b08dd17220 */ /* 0x080fe20000410000 */
[-C--:B-1----:R-:W-:Y:S01]  /*8d60*/  FFMA.FTZ R205, R162, R7.reuse, R205 ;  /* 0x00000007a2cd7223 */ /* 0x082fe200000100cd */
[----:B------:R-:W-:Y:S01]  /*8d70*/  FFMA.FTZ R176, R154, R176, -R203 ;  /* 0x000000b09ab07223 */ /* 0x000fe200000108cb */
[----:B------:R-:W-:Y:S01]  /*8d80*/  FMUL.FTZ R164, R183, R168 ;  /* 0x000000a8b7a47220 */ /* 0x000fe20000410000 */
[C---:B------:R-:W-:Y:S01]  /*8d90*/  FFMA.FTZ R203, R157.reuse, R7, -R6 ;  /* 0x000000079dcb7223 */ /* 0x040fe20000010806 */
        /* <DEDUP_REMOVED lines=12> */
[----:B------:R-:W-:Y:S01]  /*8e60*/  FFMA.FTZ R209, R154, R172, R209 ;  /* 0x000000ac9ad17223 */ /* 0x000fe200000100d1 */
[----:B------:R-:W-:-:S02]  /*8e70*/  FADD.FTZ R166, R191, R166 ;  /* 0x000000a6bfa67221 */ /* 0x000fc40000010000 */
[----:B------:R-:W3:Y:S01]  /*8e80*/  SHFL.UP PT, R6, R158, 0x8, RZ ;  /* 0x050000009e067989 */ /* 0x000ee200000e00ff */
[----:B------:R-:W-:Y:S01]  /*8e90*/  FMUL.FTZ R205, R141, R164 ;  /* 0x000000a48dcd7220 */ /* 0x000fe20000410000 */
[-C--:B------:R-:W-:Y:S01]  /*8ea0*/  FMUL.FTZ R211, R135, R209.reuse ;  /* 0x000000d187d37220 */ /* 0x080fe20000410000 */
[-C--:B------:R-:W-:Y:S01]  /*8eb0*/  FMUL.FTZ R203, R141, R166.reuse ;  /* 0x000000a68dcb7220 */ /* 0x080fe20000410000 */
[----:B------:R-:W4:Y:S01]  /*8ec0*/  SHFL.UP PT, R4, R157, 0x8, RZ ;  /* 0x050000009d047989 */ /* 0x000f2200000e00ff */
[----:B------:R-:W-:Y:S01]  /*8ed0*/  FFMA.FTZ R166, R154, R166, -R205 ;  /* 0x000000a69aa67223 */ /* 0x000fe200000108cd */
[-C--:B------:R-:W-:Y:S01]  /*8ee0*/  FMUL.FTZ R207, R135, R176.reuse ;  /* 0x000000b087cf7220 */ /* 0x080fe20000410000 */
[----:B------:R-:W-:Y:S01]  /*8ef0*/  FFMA.FTZ R176, R140, R176, -R211 ;  /* 0x000000b08cb07223 */ /* 0x000fe200000108d3 */
[----:B------:R-:W-:Y:S01]  /*8f00*/  FFMA.FTZ R164, R154, R164, R203 ;  /* 0x000000a49aa47223 */ /* 0x000fe200000100cb */
[----:B------:R-:W-:Y:S01]  /*8f10*/  FADD.FTZ R166, R153, R166 ;  /* 0x000000a699a67221 */ /* 0x000fe20000010000 */
[C---:B------:R-:W-:Y:S01]  /*8f20*/  FFMA.FTZ R168, R140.reuse, R209, R207 ;  /* 0x000000d18ca87223 */ /* 0x040fe200000100cf */
[----:B------:R-:W-:Y:S01]  /*8f30*/  FMUL.FTZ R170, R127, R176 ;  /* 0x000000b07faa7220 */ /* 0x000fe20000410000 */
[----:B------:R-:W-:Y:S01]  /*8f40*/  ISETP.GE.AND P1, PT, R25, 0x8, PT ;  /* 0x000000081900780c */ /* 0x000fe20003f26270 */
[----:B------:R-:W-:Y:S01]  /*8f50*/  FADD.FTZ R164, R131, R164 ;  /* 0x000000a483a47221 */ /* 0x000fe20000010000 */
[----:B------:R-:W-:Y:S01]  /*8f60*/  FMUL.FTZ R203, R135, R166 ;  /* 0x000000a687cb7220 */ /* 0x000fe20000410000 */
[-C--:B------:R-:W-:Y:S01]  /*8f70*/  FMUL.FTZ R207, R127, R168.reuse ;  /* 0x000000a87fcf7220 */ /* 0x080fe20000410000 */
[----:B------:R-:W-:Y:S01]  /*8f80*/  FFMA.FTZ R170, R139, R168, R170 ;  /* 0x000000a88baa7223 */ /* 0x000fe200000100aa */
[-C--:B------:R-:W-:Y:S01]  /*8f90*/  FMUL.FTZ R205, R135, R164.reuse ;  /* 0x000000a487cd7220 */ /* 0x080fe20000410000 */
[C---:B------:R-:W-:Y:S01]  /*8fa0*/  FFMA.FTZ R168, R140.reuse, R164, R203 ;  /* 0x000000a48ca87223 */ /* 0x040fe200000100cb */
[-C--:B0-----:R-:W-:Y:S01]  /*8fb0*/  FMUL.FTZ R203, R157, R7.reuse ;  /* 0x000000079dcb7220 */ /* 0x081fe20000410000 */
[----:B------:R-:W-:Y:S01]  /*8fc0*/  FFMA.FTZ R176, R139, R176, -R207 ;  /* 0x000000b08bb07223 */ /* 0x000fe200000108cf */
[----:B------:R-:W-:Y:S01]  /*8fd0*/  FFMA.FTZ R207, R140, R166, -R205 ;  /* 0x000000a68ccf7223 */ /* 0x000fe200000108cd */
[C---:B------:R-:W-:Y:S01]  /*8fe0*/  FMUL.FTZ R164, R162.reuse, R7 ;  /* 0x00000007a2a47220 */ /* 0x040fe20000410000 */
[CC--:B-1----:R-:W-:Y:S01]  /*8ff0*/  FMUL.FTZ R7, R162.reuse, R5.reuse ;  /* 0x00000005a2077220 */ /* 0x0c2fe20000410000 */
[-C--:B---3--:R-:W-:Y:S01]  /*9000*/  FFMA.FTZ R205, R162, R6.reuse, R203 ;  /* 0x00000006a2cd7223 */ /* 0x088fe200000100cb */
[C---:B------:R-:W-:Y:S01]  /*9010*/  FMUL.FTZ R5, R157.reuse, R5 ;  /* 0x000000059d057220 */ /* 0x040fe20000410000 */
[----:B------:R-:W-:-:S02]  /*9020*/  FFMA.FTZ R203, R157, R6, -R164 ;  /* 0x000000069dcb7223 */ /* 0x000fc400000108a4 */
[----:B------:R-:W-:Y:S01]  /*9030*/  @P1 FADD.FTZ R156, R156, R205 ;  /* 0x000000cd9c9c1221 */ /* 0x000fe20000010000 */
[-C--:B----4-:R-:W-:Y:S01]  /*9040*/  @P1 FFMA.FTZ R162, R162, R4.reuse, R5 ;  /* 0x00000004a2a21223 */ /* 0x090fe20000010005 */
[----:B------:R-:W-:Y:S01]  /*9050*/  @P1 FFMA.FTZ R157, R157, R4, -R7 ;  /* 0x000000049d9d1223 */ /* 0x000fe20000010807 */
[----:B------:R-:W-:Y:S02]  /*9060*/  @P1 FADD.FTZ R158, R158, R203 ;  /* 0x000000cb9e9e1221 */ /* 0x000fe40000010000 */
[----:B------:R-:W0:Y:S01]  /*9070*/  SHFL.UP PT, R7, R156, 0x10, RZ ;  /* 0x060000009c077989 */ /* 0x000e2200000e00ff */
[----:B------:R-:W-:-:S03]  /*9080*/  FADD.FTZ R168, R125, R168 ;  /* 0x000000a87da87221 */ /* 0x000fc60000010000 */
[----:B------:R-:W1:Y:S01]  /*9090*/  SHFL.UP PT, R5, R162, 0x10, RZ ;  /* 0x06000000a2057989 */ /* 0x000e6200000e00ff */
[----:B------:R-:W-:-:S03]  /*90a0*/  FADD.FTZ R164, R152, R207 ;  /* 0x000000cf98a47221 */ /* 0x000fc60000010000 */
[----:B------:R-:W3:Y:S01]  /*90b0*/  SHFL.UP PT, R6, R158, 0x10, RZ ;  /* 0x060000009e067989 */ /* 0x000ee200000e00ff */
[----:B------:R-:W-:-:S03]  /*90c0*/  FMUL.FTZ R166, R127, R168 ;  /* 0x000000a87fa67220 */ /* 0x000fc60000410000 */
[----:B------:R-:W4:Y:S01]  /*90d0*/  SHFL.UP PT, R4, R157, 0x10, RZ ;  /* 0x060000009d047989 */ /* 0x000f2200000e00ff */
[----:B------:R-:W-:Y:S01]  /*90e0*/  FMUL.FTZ R207, R137, R170 ;  /* 0x000000aa89cf7220 */ /* 0x000fe20000410000 */
[-C--:B------:R-:W-:Y:S01]  /*90f0*/  FMUL.FTZ R203, R127, R164.reuse ;  /* 0x000000a47fcb7220 */ /* 0x080fe20000410000 */
[----:B------:R-:W-:Y:S01]  /*9100*/  FFMA.FTZ R166, R139, R164, -R166 ;  /* 0x000000a48ba67223 */ /* 0x000fe200000108a6 */
[-C--:B------:R-:W-:Y:S01]  /*9110*/  FMUL.FTZ R205, R137, R176.reuse ;  /* 0x000000b089cd7220 */ /* 0x080fe20000410000 */
[C---:B------:R-:W-:Y:S01]  /*9120*/  FFMA.FTZ R176, R138.reuse, R176, -R207 ;  /* 0x000000b08ab07223 */ /* 0x040fe200000108cf */
[----:B------:R-:W-:Y:S01]  /*9130*/  FFMA.FTZ R203, R139, R168, R203 ;  /* 0x000000a88bcb7223 */ /* 0x000fe200000100cb */
[----:B------:R-:W-:Y:S01]  /*9140*/  FADD.FTZ R166, R151, R166 ;  /* 0x000000a697a67221 */ /* 0x000fe20000010000 */
[----:B------:R-:W-:Y:S01]  /*9150*/  ISETP.GE.AND P3, PT, R25, 0x10, PT ;  /* 0x000000101900780c */ /* 0x000fe20003f66270 */
[----:B------:R-:W-:Y:S01]  /*9160*/  FFMA.FTZ R170, R138, R170, R205 ;  /* 0x000000aa8aaa7223 */ /* 0x000fe200000100cd */
[----:B------:R-:W-:Y:S01]  /*9170*/  FADD.FTZ R203, R150, R203 ;  /* 0x000000cb96cb7221 */ /* 0x000fe20000010000 */
[----:B------:R-:W-:Y:S01]  /*9180*/  FMUL.FTZ R164, R133, R176 ;  /* 0x000000b085a47220 */ /* 0x000fe20000410000 */
[----:B------:R-:W-:Y:S01]  /*9190*/  FMUL.FTZ R205, R137, R166 ;  /* 0x000000a689cd7220 */ /* 0x000fe20000410000 */
[----:B------:R-:W-:-:S02]  /*91a0*/  FMUL.FTZ R209, R133, R170 ;  /* 0x000000aa85d17220 */ /* 0x000fc40000410000 */
[----:B------:R-:W-:Y:S01]  /*91b0*/  FFMA.FTZ R170, R147, R170, R164 ;  /* 0x000000aa93aa7223 */ /* 0x000fe200000100a4 */
[----:B------:R-:W-:Y:S01]  /*91c0*/  FFMA.FTZ R168, R138, R203, R205 ;  /* 0x000000cb8aa87223 */ /* 0x000fe200000100cd */
[CC--:B0-----:R-:W-:Y:S01]  /*91d0*/  FMUL.FTZ R164, R162.reuse, R7.reuse ;  /* 0x00000007a2a47220 */ /* 0x0c1fe20000410000 */
[----:B------:R-:W-:Y:S01]  /*91e0*/  FMUL.FTZ R205, R157, R7 ;  /* 0x000000079dcd7220 */ /* 0x000fe20000410000 */
[----:B-1----:R-:W-:Y:S01]  /*91f0*/  FMUL.FTZ R7, R162, R5 ;  /* 0x00000005a2077220 */ /* 0x002fe20000410000 */
[----:B------:R-:W-:Y:S01]  /*9200*/  FMUL.FTZ R207, R137, R203 ;  /* 0x000000cb89cf7220 */ /* 0x000fe20000410000 */
[C---:B------:R-:W-:Y:S01]  /*9210*/  FMUL.FTZ R5, R157.reuse, R5 ;  /* 0x000000059d057220 */ /* 0x040fe20000410000 */
[C---:B---3--:R-:W-:Y:S01]  /*9220*/  FFMA.FTZ R203, R157.reuse, R6, -R164 ;  /* 0x000000069dcb7223 */ /* 0x048fe200000108a4 */
[----:B----4-:R-:W-:Y:S01]  /*9230*/  @P3 FFMA.FTZ R157, R157, R4, -R7 ;  /* 0x000000049d9d3223 */ /* 0x010fe20000010807 */
[----:B------:R-:W-:Y:S01]  /*9240*/  FFMA.FTZ R207, R138, R166, -R207 ;  /* 0x000000a68acf7223 */ /* 0x000fe200000108cf */
[C---:B------:R-:W-:Y:S01]  /*9250*/  FFMA.FTZ R205, R162.reuse, R6, R205 ;  /* 0x00000006a2cd7223 */ /* 0x040fe200000100cd */
[----:B------:R-:W-:Y:S01]  /*9260*/  @P3 FFMA.FTZ R162, R162, R4, R5 ;  /* 0x00000004a2a23223 */ /* 0x000fe20000010005 */
[----:B------:R-:W-:Y:S01]  /*9270*/  UISETP.GE.AND UP0, UPT, UR19, UR32, UPT ;  /* 0x000000201300728c */ /* 0x000fe2000bf06270 */
[----:B--2---:R-:W-:Y:S01]  /*9280*/  SHFL.IDX PT, R3, R3, RZ, 0x1f ;  /* 0x00001fff03037589 */ /* 0x004fe200000e0000 */
[----:B------:R-:W-:Y:S01]  /*9290*/  FADD.FTZ R166, R148, R207 ;  /* 0x000000cf94a67221 */ /* 0x000fe20000010000 */
[----:B------:R-:W-:-:S02]  /*92a0*/  @P3 FADD.FTZ R156, R156, R205 ;  /* 0x000000cd9c9c3221 */ /* 0x000fc40000010000 */
[----:B------:R-:W0:Y:S01]  /*92b0*/  SHFL.UP PT, R157, R157, 0x1, RZ ;  /* 0x042000009d9d7989 */ /* 0x000e2200000e00ff */
[----:B------:R-:W-:Y:S01]  /*92c0*/  FADD.FTZ R168, R149, R168 ;  /* 0x000000a895a87221 */ /* 0x000fe20000010000 */
[----:B------:R-:W-:Y:S01]  /*92d0*/  FMUL.FTZ R172, R133, R166 ;  /* 0x000000a685ac7220 */ /* 0x000fe20000410000 */
[----:B------:R-:W-:Y:S01]  /*92e0*/  PLOP3.LUT P1, PT, PT, PT, UP0, 0x80, 0x8 ;  /* 0x000000000008781c */ /* 0x000fe20003f2f008 */
[----:B------:R-:W-:Y:S01]  /*92f0*/  SHFL.IDX PT, R2, R2, RZ, 0x1f ;  /* 0x00001fff02027589 */ /* 0x000fe200000e0000 */
[----:B------:R-:W-:-:S03]  /*9300*/  @P3 FADD.FTZ R158, R158, R203 ;  /* 0x000000cb9e9e3221 */ /* 0x000fc60000010000 */
[----:B------:R-:W1:Y:S01]  /*9310*/  SHFL.UP PT, R162, R162, 0x1, RZ ;  /* 0x04200000a2a27989 */ /* 0x000e6200000e00ff */
[----:B------:R-:W-:Y:S01]  /*9320*/  FFMA.FTZ R209, R147, R176, -R209 ;  /* 0x000000b093d17223 */ /* 0x000fe200000108d1 */
[----:B------:R-:W-:Y:S01]  /*9330*/  FMUL.FTZ R203, R123, R170 ;  /* 0x000000aa7bcb7220 */ /* 0x000fe20000410000 */
[-C--:B------:R-:W-:Y:S01]  /*9340*/  FFMA.FTZ R172, R147, R168.reuse, R172 ;  /* 0x000000a893ac7223 */ /* 0x080fe200000100ac */
[----:B------:R-:W2:Y:S01]  /*9350*/  SHFL.UP PT, R156, R156, 0x1, RZ ;  /* 0x042000009c9c7989 */ /* 0x000ea200000e00ff */
[----:B------:R-:W-:Y:S01]  /*9360*/  ISETP.NE.OR P1, PT, R24, RZ, P1 ;  /* 0x000000ff1800720c */ /* 0x000fe20000f25670 */
[----:B------:R-:W-:Y:S01]  /*9370*/  FMUL.FTZ R168, R133, R168 ;  /* 0x000000a885a87220 */ /* 0x000fe20000410000 */
[-C--:B------:R-:W-:Y:S01]  /*9380*/  FFMA.FTZ R176, R146, R209.reuse, -R203 ;  /* 0x000000d192b07223 */ /* 0x080fe200000108cb */
[----:B------:R-:W3:Y:S01]  /*9390*/  SHFL.UP PT, R158, R158, 0x1, RZ ;  /* 0x042000009e9e7989 */ /* 0x000ee200000e00ff */
[----:B------:R-:W-:Y:S01]  /*93a0*/  FMUL.FTZ R209, R123, R209 ;  /* 0x000000d17bd17220 */ /* 0x000fe20000410000 */
[----:B------:R-:W-:Y:S01]  /*93b0*/  FFMA.FTZ R203, R147, R166, -R168 ;  /* 0x000000a693cb7223 */ /* 0x000fe200000108a8 */
[----:B------:R-:W-:Y:S01]  /*93c0*/  FADD.FTZ R172, R121, R172 ;  /* 0x000000ac79ac7221 */ /* 0x000fe20000010000 */
[----:B------:R-:W-:-:S02]  /*93d0*/  HFMA2 R5, -RZ, RZ, 0, 0 ;  /* 0x00000000ff057431 */ /* 0x000fc400000001ff */
[----:B------:R-:W-:Y:S01]  /*93e0*/  FFMA.FTZ R209, R146, R170, R209 ;  /* 0x000000aa92d17223 */ /* 0x000fe200000100d1 */
[----:B------:R-:W-:Y:S01]  /*93f0*/  FADD.FTZ R203, R130, R203 ;  /* 0x000000cb82cb7221 */ /* 0x000fe20000010000 */
[----:B------:R-:W-:Y:S01]  /*9400*/  FMUL.FTZ R204, R136, R176 ;  /* 0x000000b088cc7220 */ /* 0x000fe20000410000 */
[CC--:B------:R-:W-:Y:S01]  /*9410*/  FMUL.FTZ R205, R123.reuse, R172.reuse ;  /* 0x000000ac7bcd7220 */ /* 0x0c0fe20000410000 */
[----:B------:R-:W-:Y:S02]  /*9420*/  MOV R4, 0x3f800000 ;  /* 0x3f80000000047802 */ /* 0x000fe40000000f00 */
[----:B------:R-:W-:Y:S01]  /*9430*/  CS2R R6, SRZ ;  /* 0x0000000000067805 */ /* 0x000fe2000001ff00 */
[----:B------:R-:W-:Y:S01]  /*9440*/  FMUL.FTZ R207, R123, R203 ;  /* 0x000000cb7bcf7220 */ /* 0x000fe20000410000 */
[----:B------:R-:W-:Y:S01]  /*9450*/  @!P1 LEA R164, R116, UR22, 0x4 ;  /* 0x0000001674a49c11 */ /* 0x000fe2000f8e20ff */
[-C--:B------:R-:W-:Y:S01]  /*9460*/  FMUL.FTZ R211, R136, R209.reuse ;  /* 0x000000d188d37220 */ /* 0x080fe20000410000 */
[----:B------:R-:W-:Y:S01]  /*9470*/  FFMA.FTZ R204, R145, R209, R204 ;  /* 0x000000d191cc7223 */ /* 0x000fe200000100cc */
[C---:B------:R-:W-:Y:S01]  /*9480*/  FFMA.FTZ R209, R146.reuse, R203, -R205 ;  /* 0x000000cb92d17223 */ /* 0x040fe200000108cd */
[-C--:B0-----:R-:W-:Y:S01]  /*9490*/  FMUL.FTZ R205, R157, R3.reuse ;  /* 0x000000039dcd7220 */ /* 0x081fe20000410000 */
[----:B------:R-:W-:Y:S01]  /*94a0*/  FFMA.FTZ R207, R146, R172, R207 ;  /* 0x000000ac92cf7223 */ /* 0x000fe200000100cf */
[----:B------:R0:W4:Y:S01]  /*94b0*/  @!P1 LDS.128 R4, [R164+0x1980] ;  /* 0x00198000a4049984 */ /* 0x0001220000000c00 */
[----:B------:R-:W-:Y:S01]  /*94c0*/  FADD.FTZ R209, R142, R209 ;  /* 0x000000d18ed17221 */ /* 0x000fe20000010000 */
[----:B-1----:R-:W-:Y:S01]  /*94d0*/  FFMA.FTZ R205, R162, R2, R205 ;  /* 0x00000002a2cd7223 */ /* 0x002fe200000100cd */
[----:B------:R-:W-:Y:S01]  /*94e0*/  FADD.FTZ R207, R132, R207 ;  /* 0x000000cf84cf7221 */ /* 0x000fe20000010000 */
[----:B0-----:R-:W-:-:S02]  /*94f0*/  FMUL.FTZ R164, R162, R3 ;  /* 0x00000003a2a47220 */ /* 0x001fc40000410000 */
[----:B--2---:R-:W-:Y:S01]  /*9500*/  @P2 FADD.FTZ R3, R156, R205 ;  /* 0x000000cd9c032221 */ /* 0x004fe20000010000 */
[C---:B------:R-:W-:Y:S01]  /*9510*/  FMUL.FTZ R162, R136.reuse, R209 ;  /* 0x000000d188a27220 */ /* 0x040fe20000410000 */
[-C--:B------:R-:W-:Y:S01]  /*9520*/  FMUL.FTZ R156, R136, R207.reuse ;  /* 0x000000cf889c7220 */ /* 0x080fe20000410000 */
[----:B------:R-:W-:Y:S01]  /*9530*/  FFMA.FTZ R157, R157, R2, -R164 ;  /* 0x000000029d9d7223 */ /* 0x000fe200000108a4 */
[----:B------:R-:W-:Y:S01]  /*9540*/  ISETP.NE.AND P1, PT, R179, 0x1f, PT ;  /* 0x0000001fb300780c */ /* 0x000fe20003f25270 */
[C---:B------:R-:W-:Y:S01]  /*9550*/  FFMA.FTZ R205, R145.reuse, R207, R162 ;  /* 0x000000cf91cd7223 */ /* 0x040fe200000100a2 */
[C---:B------:R-:W-:Y:S01]  /*9560*/  FFMA.FTZ R206, R145.reuse, R209, -R156 ;  /* 0x000000d191ce7223 */ /* 0x040fe2000001089c */
[----:B---3--:R-:W-:Y:S01]  /*9570*/  @P2 FADD.FTZ R2, R158, R157 ;  /* 0x0000009d9e022221 */ /* 0x008fe20000010000 */
[----:B------:R-:W-:Y:S01]  /*9580*/  FFMA.FTZ R203, R145, R176, -R211 ;  /* 0x000000b091cb7223 */ /* 0x000fe200000108d3 */
[CC--:B------:R-:W-:Y:S01]  /*9590*/  FMUL.FTZ R157, R19.reuse, R3.reuse ;  /* 0x00000003139d7220 */ /* 0x0c0fe20000410000 */
[----:B------:R-:W-:Y:S01]  /*95a0*/  FADD.FTZ R205, R144, R205 ;  /* 0x000000cd90cd7221 */ /* 0x000fe20000010000 */
[-C--:B------:R-:W-:Y:S01]  /*95b0*/  FMUL.FTZ R156, R19, R2.reuse ;  /* 0x00000002139c7220 */ /* 0x080fe20000410000 */
[----:B------:R-:W-:Y:S01]  /*95c0*/  FADD.FTZ R206, R143, R206 ;  /* 0x000000ce8fce7221 */ /* 0x000fe20000010000 */
[C---:B------:R-:W-:Y:S01]  /*95d0*/  FFMA.FTZ R157, R18.reuse, R2, -R157 ;  /* 0x00000002129d7223 */ /* 0x040fe2000001089d */
[----:B------:R0:W1:Y:S01]  /*95e0*/  SHFL.DOWN PT, R158, R204, 0x1, 0x1f ;  /* 0x08201f00cc9e7f89 */ /* 0x00006200000e0000 */
[----:B------:R-:W-:Y:S01]  /*95f0*/  FFMA.FTZ R3, R18, R3, R156 ;  /* 0x0000000312037223 */ /* 0x000fe2000001009c */
[----:B------:R-:W-:Y:S02]  /*9600*/  BSSY.RECONVERGENT B0, `(.L_x_12571) ;  /* 0x000000f000007945 */ /* 0x000fe40003800200 */
[----:B------:R0:W2:Y:S04]  /*9610*/  SHFL.DOWN PT, R2, R203, 0x1, 0x1f ;  /* 0x08201f00cb027f89 */ /* 0x0000a800000e0000 */
[----:B------:R0:W3:Y:S04]  /*9620*/  SHFL.DOWN PT, R162, R205, 0x1, 0x1f ;  /* 0x08201f00cda27f89 */ /* 0x0000e800000e0000 */
[----:B------:R0:W0:Y:S01]  /*9630*/  SHFL.DOWN PT, R156, R206, 0x1, 0x1f ;  /* 0x08201f00ce9c7f89 */ /* 0x00002200000e0000 */
[----:B------:R-:W-:Y:S05]  /*9640*/  @!P1 BRA `(.L_x_12572) ;  /* 0x0000000000289947 */ /* 0x000fea0003800000 */
[CC--:B0-----:R-:W-:Y:S01]  /*9650*/  FMUL.FTZ R207, R203.reuse, R156.reuse ;  /* 0x0000009ccbcf7220 */ /* 0x0c1fe20000410000 */
[C---:B------:R-:W-:Y:S01]  /*9660*/  FMUL.FTZ R156, R204.reuse, R156 ;  /* 0x0000009ccc9c7220 */ /* 0x040fe20000410000 */
[CC--:B--2---:R-:W-:Y:S01]  /*9670*/  FMUL.FTZ R19, R203.reuse, R2.reuse ;  /* 0x00000002cb137220 */ /* 0x0c4fe20000410000 */
[C---:B------:R-:W-:Y:S01]  /*9680*/  FMUL.FTZ R2, R204.reuse, R2 ;  /* 0x00000002cc027220 */ /* 0x040fe20000410000 */
[-C--:B---3--:R-:W-:Y:S01]  /*9690*/  FFMA.FTZ R18, R204, R162.reuse, -R207 ;  /* 0x000000a2cc127223 */ /* 0x088fe200000108cf */
[----:B------:R-:W-:Y:S01]  /*96a0*/  FFMA.FTZ R207, R203, R162, R156 ;  /* 0x000000a2cbcf7223 */ /* 0x000fe2000001009c */
[C---:B-1----:R-:W-:Y:S01]  /*96b0*/  FFMA.FTZ R204, R158.reuse, R204, -R19 ;  /* 0x000000cc9ecc7223 */ /* 0x042fe20000010813 */
[----:B------:R-:W-:Y:S01]  /*96c0*/  FFMA.FTZ R203, R158, R203, R2 ;  /* 0x000000cb9ecb7223 */ /* 0x000fe20000010002 */
[----:B------:R-:W-:Y:S01]  /*96d0*/  FADD.FTZ R205, R205, R18 ;  /* 0x00000012cdcd7221 */ /* 0x000fe20000010000 */
[----:B------:R-:W-:-:S07]  /*96e0*/  FADD.FTZ R206, R206, R207 ;  /* 0x000000cfcece7221 */ /* 0x000fce0000010000 */
.L_x_12572:
[----:B------:R-:W-:Y:S05]  /*96f0*/  BSYNC.RECONVERGENT B0 ;  /* 0x0000000000007941 */ /* 0x000fea0003800200 */
.L_x_12571:
[----:B------:R-:W-:Y:S01]  /*9700*/  ISETP.GT.U32.AND P1, PT, R179, 0x1d, PT ;  /* 0x0000001db300780c */ /* 0x000fe20003f24070 */
[----:B------:R-:W-:Y:S01]  /*9710*/  FADD.FTZ R160, R160, R157 ;  /* 0x0000009da0a07221 */ /* 0x000fe20000010000 */
[----:B------:R-:W-:Y:S01]  /*9720*/  FADD.FTZ R3, RZ, R3 ;  /* 0x00000003ff037221 */ /* 0x000fe20000010000 */
[----:B---3--:R3:W0:Y:S01]  /*9730*/  SHFL.DOWN PT, R162, R204, 0x2, 0x1f ;  /* 0x08401f00cca27f89 */ /* 0x00862200000e0000 */
[----:B------:R-:W-:Y:S01]  /*9740*/  BSSY.RECONVERGENT B0, `(.L_x_12573) ;  /* 0x0000011000007945 */ /* 0x000fe20003800200 */
[C---:B--2---:R-:W-:Y:S01]  /*9750*/  FMUL.FTZ R2, R136.reuse, R160 ;  /* 0x000000a088027220 */ /* 0x044fe20000410000 */
[----:B------:R-:W-:Y:S01]  /*9760*/  FMUL.FTZ R19, R136, R3 ;  /* 0x0000000388137220 */ /* 0x000fe20000410000 */
[----:B------:R3:W2:Y:S04]  /*9770*/  SHFL.DOWN PT, R18, R203, 0x2, 0x1f ;  /* 0x08401f00cb127f89 */ /* 0x0006a800000e0000 */
[----:B------:R3:W0:Y:S04]  /*9780*/  SHFL.DOWN PT, R164, R205, 0x2, 0x1f ;  /* 0x08401f00cda47f89 */ /* 0x00062800000e0000 */
[----:B-1----:R3:W1:Y:S01]  /*9790*/  SHFL.DOWN PT, R158, R206, 0x2, 0x1f ;  /* 0x08401f00ce9e7f89 */ /* 0x00266200000e0000 */
[----:B------:R-:W-:Y:S05]  /*97a0*/  @P1 BRA `(.L_x_12574) ;  /* 0x0000000000281947 */ /* 0x000fea0003800000 */
[CC--:B-1----:R-:W-:Y:S01]  /*97b0*/  FMUL.FTZ R207, R203.reuse, R158.reuse ;  /* 0x0000009ecbcf7220 */ /* 0x0c2fe20000410000 */
[C---:B------:R-:W-:Y:S01]  /*97c0*/  FMUL.FTZ R158, R204.reuse, R158 ;  /* 0x0000009ecc9e7220 */ /* 0x040fe20000410000 */
[CC--:B--2---:R-:W-:Y:S01]  /*97d0*/  FMUL.FTZ R157, R203.reuse, R18.reuse ;  /* 0x00000012cb9d7220 */ /* 0x0c4fe20000410000 */
[C---:B------:R-:W-:Y:S01]  /*97e0*/  FMUL.FTZ R18, R204.reuse, R18 ;  /* 0x00000012cc127220 */ /* 0x040fe20000410000 */
[CC--:B0-----:R-:W-:Y:S01]  /*97f0*/  FFMA.FTZ R156, R204.reuse, R164.reuse, -R207 ;  /* 0x000000a4cc9c7223 */ /* 0x0c1fe200000108cf */
[C---:B------:R-:W-:Y:S01]  /*9800*/  FFMA.FTZ R207, R203.reuse, R164, R158 ;  /* 0x000000a4cbcf7223 */ /* 0x040fe2000001009e */
[-C--:B---3--:R-:W-:Y:S01]  /*9810*/  FFMA.FTZ R204, R204, R162.reuse, -R157 ;  /* 0x000000a2cccc7223 */ /* 0x088fe2000001089d */
[----:B------:R-:W-:Y:S01]  /*9820*/  FFMA.FTZ R203, R203, R162, R18 ;  /* 0x000000a2cbcb7223 */ /* 0x000fe20000010012 */
[----:B------:R-:W-:Y:S01]  /*9830*/  FADD.FTZ R205, R205, R156 ;  /* 0x0000009ccdcd7221 */ /* 0x000fe20000010000 */
[----:B------:R-:W-:-:S07]  /*9840*/  FADD.FTZ R206, R206, R207 ;  /* 0x000000cfcece7221 */ /* 0x000fce0000010000 */
.L_x_12574:
[----:B------:R-:W-:Y:S05]  /*9850*/  BSYNC.RECONVERGENT B0 ;  /* 0x0000000000007941 */ /* 0x000fea0003800200 */
.L_x_12573:
[----:B------:R-:W-:Y:S01]  /*9860*/  ISETP.GT.U32.AND P1, PT, R179, 0x1b, PT ;  /* 0x0000001bb300780c */ /* 0x000fe20003f24070 */
[C---:B------:R-:W-:Y:S01]  /*9870*/  FFMA.FTZ R2, R145.reuse, R3, R2 ;  /* 0x0000000391027223 */ /* 0x040fe20000010002 */
[----:B0-----:R-:W-:Y:S01]  /*9880*/  FFMA.FTZ R162, R145, R160, -R19 ;  /* 0x000000a091a27223 */ /* 0x001fe20000010813 */
[----:B------:R0:W0:Y:S01]  /*9890*/  SHFL.DOWN PT, R164, R204, 0x4, 0x1f ;  /* 0x08801f00cca47f89 */ /* 0x00002200000e0000 */
[----:B------:R-:W-:Y:S01]  /*98a0*/  BSSY.RECONVERGENT B0, `(.L_x_12575) ;  /* 0x0000013000007945 */ /* 0x000fe20003800200 */
[----:B------:R-:W-:Y:S01]  /*98b0*/  FADD.FTZ R19, RZ, R2 ;  /* 0x00000002ff137221 */ /* 0x000fe20000010000 */
[----:B------:R-:W-:Y:S01]  /*98c0*/  FFMA.FTZ R162, R47, R46, R162 ;  /* 0x0000002e2fa27223 */ /* 0x000fe200000100a2 */
[----:B--2---:R2:W0:Y:S02]  /*98d0*/  SHFL.DOWN PT, R18, R203, 0x4, 0x1f ;  /* 0x08801f00cb127f89 */ /* 0x00442400000e0000 */
[C---:B------:R-:W-:Y:S01]  /*98e0*/  FMUL.FTZ R157, R123.reuse, R19 ;  /* 0x000000137b9d7220 */ /* 0x040fe20000410000 */
[----:B------:R-:W-:Y:S01]  /*98f0*/  FMUL.FTZ R2, R123, R162 ;  /* 0x000000a27b027220 */ /* 0x000fe20000410000 */
[----:B------:R2:W0:Y:S04]  /*9900*/  SHFL.DOWN PT, R166, R205, 0x4, 0x1f ;  /* 0x08801f00cda67f89 */ /* 0x00042800000e0000 */
[----:B-1----:R2:W1:Y:S01]  /*9910*/  SHFL.DOWN PT, R158, R206, 0x4, 0x1f ;  /* 0x08801f00ce9e7f89 */ /* 0x00246200000e0000 */
[----:B------:R-:W-:Y:S05]  /*9920*/  @P1 BRA `(.L_x_12576) ;  /* 0x0000000000281947 */ /* 0x000fea0003800000 */
[CC--:B-1----:R-:W-:Y:S01]  /*9930*/  FMUL.FTZ R209, R203.reuse, R158.reuse ;  /* 0x0000009ecbd17220 */ /* 0x0c2fe20000410000 */
[C---:B------:R-:W-:Y:S01]  /*9940*/  FMUL.FTZ R158, R204.reuse, R158 ;  /* 0x0000009ecc9e7220 */ /* 0x040fe20000410000 */
[CC--:B0-----:R-:W-:Y:S01]  /*9950*/  FMUL.FTZ R207, R203.reuse, R18.reuse ;  /* 0x00000012cbcf7220 */ /* 0x0c1fe20000410000 */
[C---:B------:R-:W-:Y:S01]  /*9960*/  FMUL.FTZ R18, R204.reuse, R18 ;  /* 0x00000012cc127220 */ /* 0x040fe20000410000 */
[CC--:B------:R-:W-:Y:S01]  /*9970*/  FFMA.FTZ R156, R204.reuse, R166.reuse, -R209 ;  /* 0x000000a6cc9c7223 */ /* 0x0c0fe200000108d1 */
[C---:B------:R-:W-:Y:S01]  /*9980*/  FFMA.FTZ R209, R203.reuse, R166, R158 ;  /* 0x000000a6cbd17223 */ /* 0x040fe2000001009e */
[-C--:B---3--:R-:W-:Y:S01]  /*9990*/  FFMA.FTZ R204, R204, R164.reuse, -R207 ;  /* 0x000000a4cccc7223 */ /* 0x088fe200000108cf */
[----:B--2---:R-:W-:Y:S01]  /*99a0*/  FFMA.FTZ R203, R203, R164, R18 ;  /* 0x000000a4cbcb7223 */ /* 0x004fe20000010012 */
[----:B------:R-:W-:Y:S01]  /*99b0*/  FADD.FTZ R205, R205, R156 ;  /* 0x0000009ccdcd7221 */ /* 0x000fe20000010000 */
[----:B------:R-:W-:-:S07]  /*99c0*/  FADD.FTZ R206, R206, R209 ;  /* 0x000000d1cece7221 */ /* 0x000fce0000010000 */
.L_x_12576:
[----:B------:R-:W-:Y:S05]  /*99d0*/  BSYNC.RECONVERGENT B0 ;  /* 0x0000000000007941 */ /* 0x000fea0003800200 */
.L_x_12575:
[----:B------:R-:W-:Y:S01]  /*99e0*/  ISETP.GT.U32.AND P1, PT, R179, 0x17, PT ;  /* 0x00000017b300780c */ /* 0x000fe20003f24070 */
[C---:B0-----:R-:W-:Y:S01]  /*99f0*/  FFMA.FTZ R164, R146.reuse, R162, -R157 ;  /* 0x000000a292a47223 */ /* 0x041fe2000001089d */
[----:B------:R-:W-:Y:S01]  /*9a00*/  FFMA.FTZ R2, R146, R19, R2 ;  /* 0x0000001392027223 */ /* 0x000fe20000010002 */
[----:B------:R0:W0:Y:S01]  /*9a10*/  SHFL.DOWN PT, R168, R204, 0x8, 0x1f ;  /* 0x09001f00cca87f89 */ /* 0x00002200000e0000 */
[----:B------:R-:W-:Y:S01]  /*9a20*/  BSSY.RECONVERGENT B0, `(.L_x_12577) ;  /* 0x0000014000007945 */ /* 0x000fe20003800200 */
[----:B------:R-:W-:Y:S01]  /*9a30*/  FFMA.FTZ R164, R53, R48, R164 ;  /* 0x0000003035a47223 */ /* 0x000fe200000100a4 */
        /* <DEDUP_REMOVED lines=10> */
[CC--:B------:R-:W-:Y:S01]  /*9ae0*/  FMUL.FTZ R207, R203.reuse, R156.reuse ;  /* 0x0000009ccbcf7220 */ /* 0x0c0fe20000410000 */
[C---:B------:R-:W-:Y:S01]  /*9af0*/  FMUL.FTZ R156, R204.reuse, R156 ;  /* 0x0000009ccc9c7220 */ /* 0x040fe20000410000 */
[CC--:B-1----:R-:W-:Y:S01]  /*9b00*/  FFMA.FTZ R158, R204.reuse, R170.reuse, -R209 ;  /* 0x000000aacc9e7223 */ /* 0x0c2fe200000108d1 */
[C---:B------:R-:W-:Y:S01]  /*9b10*/  FFMA.FTZ R209, R203.reuse, R170, R166 ;  /* 0x000000aacbd17223 */ /* 0x040fe200000100a6 */
[-C--:B---3--:R-:W-:Y:S01]  /*9b20*/  FFMA.FTZ R204, R204, R168.reuse, -R207 ;  /* 0x000000a8cccc7223 */ /* 0x088fe200000108cf */
[----:B--2---:R-:W-:Y:S01]  /*9b30*/  FFMA.FTZ R203, R203, R168, R156 ;  /* 0x000000a8cbcb7223 */ /* 0x004fe2000001009c */
[----:B------:R-:W-:Y:S01]  /*9b40*/  FADD.FTZ R205, R205, R158 ;  /* 0x0000009ecdcd7221 */ /* 0x000fe20000010000 */
[----:B------:R-:W-:-:S07]  /*9b50*/  FADD.FTZ R206, R206, R209 ;  /* 0x000000d1cece7221 */ /* 0x000fce0000010000 */
.L_x_12578:
[----:B------:R-:W-:Y:S05]  /*9b60*/  BSYNC.RECONVERGENT B0 ;  /* 0x0000000000007941 */ /* 0x000fea0003800200 */
.L_x_12577:
[----:B0-----:R0:W0:Y:S01]  /*9b70*/  SHFL.DOWN PT, R170, R204, 0x10, 0x1f ;  /* 0x0a001f00ccaa7f89 */ /* 0x00102200000e0000 */
[----:B------:R-:W-:Y:S01]  /*9b80*/  BSSY.RECONVERGENT B0, `(.L_x_12579) ;  /* 0x0000011000007945 */ /* 0x000fe20003800200 */
[C---:B------:R-:W-:Y:S01]  /*9b90*/  FFMA.FTZ R18, R147.reuse, R164, -R18 ;  /* 0x000000a493127223 */ /* 0x040fe20000010812 */
[----:B------:R-:W-:Y:S01]  /*9ba0*/  FFMA.FTZ R156, R147, R2, R157 ;  /* 0x00000002939c7223 */ /* 0x000fe2000001009d */
[----:B-1----:R1:W0:Y:S04]  /*9bb0*/  SHFL.DOWN PT, R158, R203, 0x10, 0x1f ;  /* 0x0a001f00cb9e7f89 */ /* 0x00222800000e0000 */
[----:B------:R1:W0:Y:S04]  /*9bc0*/  SHFL.DOWN PT, R172, R205, 0x10, 0x1f ;  /* 0x0a001f00cdac7f89 */ /* 0x00022800000e0000 */
[----:B------:R1:W0:Y:S01]  /*9bd0*/  SHFL.DOWN PT, R168, R206, 0x10, 0x1f ;  /* 0x0a001f00cea87f89 */ /* 0x00022200000e0000 */
[----:B------:R-:W-:Y:S05]  /*9be0*/  @P2 BRA `(.L_x_12580) ;  /* 0x0000000000282947 */ /* 0x000fea0003800000 */
[CC--:B0-----:R-:W-:Y:S01]  /*9bf0*/  FMUL.FTZ R207, R203.reuse, R168.reuse ;  /* 0x000000a8cbcf7220 */ /* 0x0c1fe20000410000 */
[C---:B------:R-:W-:Y:S01]  /*9c00*/  FMUL.FTZ R168, R204.reuse, R168 ;  /* 0x000000a8cca87220 */ /* 0x040fe20000410000 */
[CC--:B------:R-:W-:Y:S01]  /*9c10*/  FMUL.FTZ R157, R203.reuse, R158.reuse ;  /* 0x0000009ecb9d7220 */ /* 0x0c0fe20000410000 */
[C---:B------:R-:W-:Y:S01]  /*9c20*/  FMUL.FTZ R158, R204.reuse, R158 ;  /* 0x0000009ecc9e7220 */ /* 0x040fe20000410000 */
[CC--:B------:R-:W-:Y:S01]  /*9c30*/  FFMA.FTZ R166, R204.reuse, R172.reuse, -R207 ;  /* 0x000000accca67223 */ /* 0x0c0fe200000108cf */
[C---:B------:R-:W-:Y:S01]  /*9c40*/  FFMA.FTZ R207, R203.reuse, R172, R168 ;  /* 0x000000accbcf7223 */ /* 0x040fe200000100a8 */
[-C--:B---3--:R-:W-:Y:S01]  /*9c50*/  FFMA.FTZ R204, R204, R170.reuse, -R157 ;  /* 0x000000aacccc7223 */ /* 0x088fe2000001089d */
[----:B-12---:R-:W-:Y:S01]  /*9c60*/  FFMA.FTZ R203, R203, R170, R158 ;  /* 0x000000aacbcb7223 */ /* 0x006fe2000001009e */
[----:B------:R-:W-:Y:S01]  /*9c70*/  FADD.FTZ R205, R205, R166 ;  /* 0x000000a6cdcd7221 */ /* 0x000fe20000010000 */
[----:B------:R-:W-:-:S07]  /*9c80*/  FADD.FTZ R206, R206, R207 ;  /* 0x000000cfcece7221 */ /* 0x000fce0000010000 */
.L_x_12580:
[----:B------:R-:W-:Y:S05]  /*9c90*/  BSYNC.RECONVERGENT B0 ;  /* 0x0000000000007941 */ /* 0x000fea0003800200 */
.L_x_12579:
[----:B------:R-:W-:Y:S01]  /*9ca0*/  FADD.FTZ R156, RZ, R156 ;  /* 0x0000009cff9c7221 */ /* 0x000fe20000010000 */
[----:B0-----:R-:W-:Y:S01]  /*9cb0*/  FFMA.FTZ R168, R57, R50, R18 ;  /* 0x0000003239a87223 */ /* 0x001fe20000010012 */
[----:B------:R-:W-:Y:S01]  /*9cc0*/  SHFL.DOWN PT, R180, R203, 0x1, 0x1f ;  /* 0x08201f00cbb47f89 */ /* 0x000fe200000e0000 */
[----:B------:R-:W-:Y:S01]  /*9cd0*/  ISETP.NE.AND P1, PT, R24, 0x1f, PT ;  /* 0x0000001f1800780c */ /* 0x000fe20003f25270 */
[C---:B------:R-:W-:Y:S01]  /*9ce0*/  FMUL.FTZ R157, R137.reuse, R156 ;  /* 0x0000009c899d7220 */ /* 0x040fe20000410000 */
[-C--:B------:R-:W-:Y:S01]  /*9cf0*/  FMUL.FTZ R207, R137, R168.reuse ;  /* 0x000000a889cf7220 */ /* 0x080fe20000410000 */
[----:B----4-:R-:W0:Y:S01]  /*9d00*/  SHFL.IDX PT, R178, R7, RZ, 0x1f ;  /* 0x00001fff07b27589 */ /* 0x010e2200000e0000 */
[C---:B------:R-:W-:Y:S01]  /*9d10*/  ISETP.GT.AND P2, PT, R25.reuse, 0x1e, PT ;  /* 0x0000001e1900780c */ /* 0x040fe20003f44270 */
[C---:B------:R-:W-:Y:S01]  /*9d20*/  FFMA.FTZ R166, R138.reuse, R168, -R157 ;  /* 0x000000a88aa67223 */ /* 0x040fe2000001089d */
[----:B------:R-:W-:Y:S01]  /*9d30*/  FFMA.FTZ R18, R138, R156, R207 ;  /* 0x0000009c8a127223 */ /* 0x000fe200000100cf */
[----:B------:R-:W4:Y:S01]  /*9d40*/  SHFL.DOWN PT, R172, R204, 0x1, 0x1f ;  /* 0x08201f00ccac7f89 */ /* 0x000f2200000e0000 */
[----:B------:R-:W-:Y:S01]  /*9d50*/  ISETP.GT.AND P3, PT, R25, 0xf, PT ;  /* 0x0000000f1900780c */ /* 0x000fe20003f64270 */
[----:B------:R-:W-:Y:S01]  /*9d60*/  FFMA.FTZ R166, R61, R52, R166 ;  /* 0x000000343da67223 */ /* 0x000fe200000100a6 */
[----:B------:R-:W-:Y:S01]  /*9d70*/  FADD.FTZ R18, RZ, R18 ;  /* 0x00000012ff127221 */ /* 0x000fe20000010000 */
[----:B------:R-:W5:Y:S01]  /*9d80*/  SHFL.IDX PT, R176, R6, RZ, 0x1f ;  /* 0x00001fff06b07589 */ /* 0x000f6200000e0000 */
[----:B------:R-:W-:Y:S01]  /*9d90*/  BSSY.RECONVERGENT B0, `(.L_x_12581) ;  /* 0x0000217000007945 */ /* 0x000fe20003800200 */
[C---:B------:R-:W-:Y:S01]  /*9da0*/  FMUL.FTZ R158, R127.reuse, R166 ;  /* 0x000000a67f9e7220 */ /* 0x040fe20000410000 */
[-C--:B------:R-:W-:Y:S01]  /*9db0*/  FMUL.FTZ R157, R127, R18.reuse ;  /* 0x000000127f9d7220 */ /* 0x080fe20000410000 */
[----:B------:R-:W5:Y:S02]  /*9dc0*/  SHFL.DOWN PT, R182, R205, 0x1, 0x1f ;  /* 0x08201f00cdb67f89 */ /* 0x000f6400000e0000 */
[C---:B------:R-:W-:Y:S01]  /*9dd0*/  FFMA.FTZ R158, R139.reuse, R18, R158 ;  /* 0x000000128b9e7223 */ /* 0x040fe2000001009e */
[----:B------:R-:W-:Y:S01]  /*9de0*/  FFMA.FTZ R170, R139, R166, -R157 ;  /* 0x000000a68baa7223 */ /* 0x000fe2000001089d */
[----:B------:R-:W5:Y:S02]  /*9df0*/  SHFL.DOWN PT, R208, R206, 0x1, 0x1f ;  /* 0x08201f00ced07f89 */ /* 0x000f6400000e0000 */
[----:B------:R-:W-:Y:S01]  /*9e00*/  FADD.FTZ R158, RZ, R158 ;  /* 0x0000009eff9e7221 */ /* 0x000fe20000010000 */
[----:B------:R-:W-:Y:S01]  /*9e10*/  FFMA.FTZ R170, R65, R54, R170 ;  /* 0x0000003641aa7223 */ /* 0x000fe200000100aa */
[----:B-123--:R-:W1:Y:S02]  /*9e20*/  SHFL.IDX PT, R203, R203, RZ, 0x1f ;  /* 0x00001fffcbcb7589 */ /* 0x00ee6400000e0000 */
[C---:B------:R-:W-:Y:S01]  /*9e30*/  FMUL.FTZ R157, R135.reuse, R158 ;  /* 0x0000009e879d7220 */ /* 0x040fe20000410000 */
[----:B------:R-:W-:Y:S01]  /*9e40*/  FMUL.FTZ R207, R135, R170 ;  /* 0x000000aa87cf7220 */ /* 0x000fe20000410000 */
[-C--:B0-----:R-:W-:Y:S01]  /*9e50*/  @P1 FMUL.FTZ R209, R180, R178.reuse ;  /* 0x000000b2b4d11220 */ /* 0x081fe20000410000 */
[----:B------:R-:W0:Y:S01]  /*9e60*/  SHFL.IDX PT, R204, R204, RZ, 0x1f ;  /* 0x00001fffcccc7589 */ /* 0x000e2200000e0000 */
[----:B----4-:R-:W-:-:S03]  /*9e70*/  @P1 FMUL.FTZ R211, R172, R178 ;  /* 0x000000b2acd31220 */ /* 0x010fc60000410000 */
[----:B------:R-:W2:Y:S01]  /*9e80*/  SHFL.IDX PT, R205, R205, RZ, 0x1f ;  /* 0x00001fffcdcd7589 */ /* 0x000ea200000e0000 */
[-C--:B-----5:R-:W-:Y:S01]  /*9e90*/  @P1 FFMA.FTZ R209, R172, R176.reuse, -R209 ;  /* 0x000000b0acd11223 */ /* 0x0a0fe200000108d1 */
[----:B------:R-:W-:Y:S01]  /*9ea0*/  @P1 FFMA.FTZ R211, R180, R176, R211 ;  /* 0x000000b0b4d31223 */ /* 0x000fe200000100d3 */
[C---:B------:R-:W-:Y:S01]  /*9eb0*/  FFMA.FTZ R172, R140.reuse, R170, -R157 ;  /* 0x000000aa8cac7223 */ /* 0x040fe2000001089d */
[----:B------:R-:W-:Y:S01]  /*9ec0*/  FFMA.FTZ R157, R140, R158, R207 ;  /* 0x0000009e8c9d7223 */ /* 0x000fe200000100cf */
[----:B------:R-:W-:Y:S01]  /*9ed0*/  @P1 FADD.FTZ R176, R182, R209 ;  /* 0x000000d1b6b01221 */ /* 0x000fe20000010000 */
[----:B------:R-:W3:Y:S01]  /*9ee0*/  SHFL.IDX PT, R206, R206, RZ, 0x1f ;  /* 0x00001fffcece7589 */ /* 0x000ee200000e0000 */
[----:B------:R-:W-:Y:S01]  /*9ef0*/  FFMA.FTZ R172, R69, R56, R172 ;  /* 0x0000003845ac7223 */ /* 0x000fe200000100ac */
[----:B------:R-:W-:Y:S01]  /*9f00*/  FADD.FTZ R157, RZ, R157 ;  /* 0x0000009dff9d7221 */ /* 0x000fe20000010000 */
[----:B------:R-:W-:Y:S01]  /*9f10*/  @P1 FADD.FTZ R178, R208, R211 ;  /* 0x000000d3d0b21221 */ /* 0x000fe20000010000 */
[-C--:B------:R-:W-:Y:S01]  /*9f20*/  FMUL.FTZ R211, R176, R17.reuse ;  /* 0x00000011b0d37220 */ /* 0x080fe20000410000 */
[C---:B------:R-:W-:Y:S01]  /*9f30*/  FMUL.FTZ R207, R141.reuse, R172 ;  /* 0x000000ac8dcf7220 */ /* 0x040fe20000410000 */
[----:B------:R-:W-:Y:S01]  /*9f40*/  ISETP.NE.AND P1, PT, R24, RZ, PT ;  /* 0x000000ff1800720c */ /* 0x000fe20003f25270 */
[C---:B------:R-:W-:Y:S01]  /*9f50*/  FMUL.FTZ R209, R178.reuse, R17 ;  /* 0x00000011b2d17220 */ /* 0x040fe20000410000 */
[-C--:B------:R-:W-:Y:S01]  /*9f60*/  FMUL.FTZ R17, R141, R157.reuse ;  /* 0x0000009d8d117220 */ /* 0x080fe20000410000 */
[-C--:B------:R-:W-:Y:S01]  /*9f70*/  FFMA.FTZ R211, R178, R16.reuse, -R211 ;  /* 0x00000010b2d37223 */ /* 0x080fe200000108d3 */
[----:B------:R-:W-:Y:S01]  /*9f80*/  FFMA.FTZ R207, R154, R157, R207 ;  /* 0x0000009d9acf7223 */ /* 0x000fe200000100cf */
[----:B------:R-:W-:Y:S01]  /*9f90*/  FFMA.FTZ R16, R176, R16, R209 ;  /* 0x00000010b0107223 */ /* 0x000fe200000100d1 */
[----:B------:R-:W-:Y:S01]  /*9fa0*/  FFMA.FTZ R176, R154, R172, -R17 ;  /* 0x000000ac9ab07223 */ /* 0x000fe20000010811 */
[----:B------:R-:W-:Y:S01]  /*9fb0*/  FADD.FTZ R17, R174, R211 ;  /* 0x000000d3ae117221 */ /* 0x000fe20000010000 */
[----:B------:R-:W-:Y:S01]  /*9fc0*/  FADD.FTZ R174, RZ, R207 ;  /* 0x000000cfffae7221 */ /* 0x000fe20000010000 */
[----:B------:R-:W-:Y:S01]  /*9fd0*/  FADD.FTZ R16, R161, R16 ;  /* 0x00000010a1107221 */ /* 0x000fe20000010000 */
[----:B------:R-:W-:Y:S01]  /*9fe0*/  FFMA.FTZ R176, R73, R58, R176 ;  /* 0x0000003a49b07223 */ /* 0x000fe200000100b0 */
[-C--:B------:R-:W-:Y:S01]  /*9ff0*/  FMUL.FTZ R207, R155, R17.reuse ;  /* 0x000000119bcf7220 */ /* 0x080fe20000410000 */
[----:B------:R-:W-:Y:S01]  /*a000*/  FMUL.FTZ R178, R183, R174 ;  /* 0x000000aeb7b27220 */ /* 0x000fe20000410000 */
        /* <DEDUP_REMOVED lines=8> */
[----:B------:R-:W-:Y:S01]  /*a090*/  FADD.FTZ R163, R163, R182 ;  /* 0x000000b6a3a37221 */ /* 0x000fe20000010000 */
[----:B------:R-:W-:Y:S01]  /*a0a0*/  FADD.FTZ R161, RZ, R161 ;  /* 0x000000a1ffa17221 */ /* 0x000fe20000010000 */
        /* <DEDUP_REMOVED lines=59> */
[C---:B------:R-:W-:Y:S01]  /*a460*/  FMUL.FTZ R177, R190.reuse, R175 ;  /* 0x000000afbeb17220 */ /* 0x040fe20000410000 */
[----:B------:R-:W-:Y:S01]  /*a470*/  FADD.FTZ R184, RZ, R184 ;  /* 0x000000b8ffb87221 */ /* 0x000fe20000010000 */
[----:B------:R-:W-:-:S02]  /*a480*/  FMUL.FTZ R196, R190, R173 ;  /* 0x000000adbec47220 */ /* 0x000fc40000410000 */
[C---:B------:R-:W-:Y:S01]  /*a490*/  FFMA.FTZ R192, R188.reuse, R173, R177 ;  /* 0x000000adbcc07223 */ /* 0x040fe200000100b1 */
[C---:B------:R-:W-:Y:S01]  /*a4a0*/  FMUL.FTZ R190, R187.reuse, R184 ;  /* 0x000000b8bbbe7220 */ /* 0x040fe20000410000 */
[----:B------:R-:W-:Y:S01]  /*a4b0*/  FFMA.FTZ R188, R188, R175, -R196 ;  /* 0x000000afbcbc7223 */ /* 0x000fe200000108c4 */
[-C--:B------:R-:W-:Y:S01]  /*a4c0*/  FMUL.FTZ R187, R187, R186.reuse ;  /* 0x000000babbbb7220 */ /* 0x080fe20000410000 */
[----:B------:R-:W-:Y:S01]  /*a4d0*/  FADD.FTZ R177, R193, R192 ;  /* 0x000000c0c1b17221 */ /* 0x000fe20000010000 */
[----:B------:R-:W-:Y:S01]  /*a4e0*/  FFMA.FTZ R190, R185, R186, -R190 ;  /* 0x000000bab9be7223 */ /* 0x000fe200000108be */
[----:B------:R-:W-:Y:S01]  /*a4f0*/  FADD.FTZ R188, R195, R188 ;  /* 0x000000bcc3bc7221 */ /* 0x000fe20000010000 */
[----:B------:R-:W-:Y:S01]  /*a500*/  FFMA.FTZ R187, R185, R184, R187 ;  /* 0x000000b8b9bb7223 */ /* 0x000fe200000100bb */
[C---:B-1----:R-:W-:Y:S01]  /*a510*/  FMUL.FTZ R185, R203.reuse, R7 ;  /* 0x00000007cbb97220 */ /* 0x042fe20000410000 */
[----:B------:R-:W-:Y:S01]  /*a520*/  FMUL.FTZ R196, R203, R6 ;  /* 0x00000006cbc47220 */ /* 0x000fe20000410000 */
[----:B------:R-:W-:Y:S01]  /*a530*/  FMUL.FTZ R198, R183, R188 ;  /* 0x000000bcb7c67220 */ /* 0x000fe20000410000 */
[----:B------:R-:W-:Y:S01]  /*a540*/  FFMA.FTZ R190, R87, R72, R190 ;  /* 0x0000004857be7223 */ /* 0x000fe200000100be */
[C---:B0-----:R-:W-:Y:S01]  /*a550*/  FFMA.FTZ R192, R204.reuse, R6, -R185 ;  /* 0x00000006ccc07223 */ /* 0x041fe200000108b9 */
[-C--:B------:R-:W-:Y:S01]  /*a560*/  FMUL.FTZ R185, R183, R177.reuse ;  /* 0x000000b1b7b97220 */ /* 0x080fe20000410000 */
[----:B------:R-:W-:Y:S01]  /*a570*/  FFMA.FTZ R198, R181, R177, R198 ;  /* 0x000000b1b5c67223 */ /* 0x000fe200000100c6 */
[CC--:B------:R-:W-:Y:S01]  /*a580*/  FMUL.FTZ R183, R203.reuse, R5.reuse ;  /* 0x00000005cbb77220 */ /* 0x0c0fe20000410000 */
[----:B------:R-:W-:Y:S01]  /*a590*/  FMUL.FTZ R6, R203, R4 ;  /* 0x00000004cb067220 */ /* 0x000fe20000410000 */
[----:B------:R-:W-:Y:S01]  /*a5a0*/  FFMA.FTZ R214, R181, R188, -R185 ;  /* 0x000000bcb5d67223 */ /* 0x000fe200000108b9 */
[----:B------:R-:W-:Y:S01]  /*a5b0*/  FADD.FTZ R189, R189, R198 ;  /* 0x000000c6bdbd7221 */ /* 0x000fe20000010000 */
[C---:B------:R-:W-:Y:S01]  /*a5c0*/  FFMA.FTZ R4, R204.reuse, R4, -R183 ;  /* 0x00000004cc047223 */ /* 0x040fe200000108b7 */
[C---:B------:R-:W-:Y:S01]  /*a5d0*/  FFMA.FTZ R5, R204.reuse, R5, R6 ;  /* 0x00000005cc057223 */ /* 0x040fe20000010006 */
[----:B------:R-:W-:Y:S01]  /*a5e0*/  FADD.FTZ R191, R191, R214 ;  /* 0x000000d6bfbf7221 */ /* 0x000fe20000010000 */
[C---:B------:R-:W-:Y:S01]  /*a5f0*/  FMUL.FTZ R185, R141.reuse, R189 ;  /* 0x000000bd8db97220 */ /* 0x040fe20000410000 */
[----:B------:R-:W-:Y:S01]  /*a600*/  FFMA.FTZ R7, R204, R7, R196 ;  /* 0x00000007cc077223 */ /* 0x000fe200000100c4 */
[----:B------:R-:W-:Y:S01]  /*a610*/  FADD.FTZ R181, RZ, R187 ;  /* 0x000000bbffb57221 */ /* 0x000fe20000010000 */
[-C--:B------:R-:W-:Y:S01]  /*a620*/  FMUL.FTZ R198, R141, R191.reuse ;  /* 0x000000bf8dc67220 */ /* 0x080fe20000410000 */
[C---:B------:R-:W-:Y:S01]  /*a630*/  FFMA.FTZ R204, R154.reuse, R191, -R185 ;  /* 0x000000bf9acc7223 */ /* 0x040fe200000108b9 */
[C---:B------:R-:W-:Y:S01]  /*a640*/  FMUL.FTZ R196, R155.reuse, R190 ;  /* 0x000000be9bc47220 */ /* 0x040fe20000410000 */
[----:B------:R-:W-:Y:S01]  /*a650*/  FMUL.FTZ R183, R155, R181 ;  /* 0x000000b59bb77220 */ /* 0x000fe20000410000 */
[----:B------:R-:W-:Y:S01]  /*a660*/  FFMA.FTZ R198, R154, R189, R198 ;  /* 0x000000bd9ac67223 */ /* 0x000fe200000100c6 */
[----:B------:R-:W-:Y:S01]  /*a670*/  FADD.FTZ R153, R153, R204 ;  /* 0x000000cc99997221 */ /* 0x000fe20000010000 */
[C---:B------:R-:W-:Y:S01]  /*a680*/  FFMA.FTZ R155, R0.reuse, R160, RZ ;  /* 0x000000a0009b7223 */ /* 0x040fe200000100ff */
[----:B------:R-:W-:Y:S01]  /*a690*/  FFMA.FTZ R154, R0, -R3, RZ ;  /* 0x80000003009a7223 */ /* 0x000fe200000100ff */
[----:B--2---:R-:W-:Y:S01]  /*a6a0*/  FADD.FTZ R6, R205, R192 ;  /* 0x000000c0cd067221 */ /* 0x004fe20000010000 */
[----:B---3--:R-:W-:Y:S01]  /*a6b0*/  FADD.FTZ R7, R206, R7 ;  /* 0x00000007ce077221 */ /* 0x008fe20000010000 */
[----:B------:R-:W-:Y:S01]  /*a6c0*/  @!P1 LEA R187, R116, UR22, 0x4 ;  /* 0x0000001674bb9c11 */ /* 0x000fe2000f8e20ff */
[----:B------:R-:W-:Y:S01]  /*a6d0*/  FADD.FTZ R131, R131, R198 ;  /* 0x000000c683837221 */ /* 0x000fe20000010000 */
[----:B------:R-:W-:Y:S01]  /*a6e0*/  FFMA.FTZ R192, R134, R190, -R183 ;  /* 0x000000be86c07223 */ /* 0x000fe200000108b7 */
[C---:B------:R-:W-:Y:S01]  /*a6f0*/  FMUL.FTZ R141, R135.reuse, R153 ;  /* 0x00000099878d7220 */ /* 0x040fe20000410000 */
[C---:B------:R-:W-:Y:S01]  /*a700*/  FFMA.FTZ R155, R100.reuse, R162, R155 ;  /* 0x000000a2649b7223 */ /* 0x040fe2000001009b */
[----:B------:R-:W-:Y:S01]  /*a710*/  FFMA.FTZ R183, R100, -R19, R154 ;  /* 0x8000001364b77223 */ /* 0x000fe2000001009a */
[----:B------:R-:W-:Y:S01]  /*a720*/  FFMA.FTZ R134, R134, R181, R196 ;  /* 0x000000b586867223 */ /* 0x000fe200000100c4 */
[----:B------:R0:W-:Y:S01]  /*a730*/  @!P1 STS.128 [R187+0x1980], R4 ;  /* 0x00198004bb009388 */ /* 0x0001e20000000c00 */
[-C--:B------:R-:W-:Y:S01]  /*a740*/  FMUL.FTZ R196, R135, R131.reuse ;  /* 0x0000008387c47220 */ /* 0x080fe20000410000 */
[----:B------:R-:W-:Y:S01]  /*a750*/  FFMA.FTZ R154, R140, R131, R141 ;  /* 0x000000838c9a7223 */ /* 0x000fe2000001008d */
[----:B------:R-:W-:Y:S01]  /*a760*/  FFMA.FTZ R183, R102, -R2, R183 ;  /* 0x8000000266b77223 */ /* 0x000fe200000100b7 */
[----:B------:R-:W-:Y:S01]  /*a770*/  FFMA.FTZ R160, R43, -R44, R160 ;  /* 0x8000002c2ba07223 */ /* 0x000fe200000100a0 */
[----:B------:R-:W-:Y:S01]  /*a780*/  FMUL.FTZ R185, R175, R62 ;  /* 0x0000003eafb97220 */ /* 0x000fe20000410000 */
[----:B------:R-:W-:Y:S01]  /*a790*/  FMUL.FTZ R193, R11, R175 ;  /* 0x000000af0bc17220 */ /* 0x000fe20000410000 */
[----:B------:R-:W-:Y:S01]  /*a7a0*/  FFMA.FTZ R183, R103, -R156, R183 ;  /* 0x8000009c67b77223 */ /* 0x000fe200000100b7 */
[----:B------:R-:W-:Y:S01]  /*a7b0*/  FFMA.FTZ R192, R99, R74, R192 ;  /* 0x0000004a63c07223 */ /* 0x000fe200000100c0 */
[----:B------:R-:W-:-:S02]  /*a7c0*/  FADD.FTZ R134, RZ, R134 ;  /* 0x00000086ff867221 */ /* 0x000fc40000010000 */
[----:B------:R-:W-:Y:S01]  /*a7d0*/  FFMA.FTZ R183, R104, -R18, R183 ;  /* 0x8000001268b77223 */ /* 0x000fe200000100b7 */
[----:B0-----:R-:W-:Y:S01]  /*a7e0*/  FFMA.FTZ R4, R102, R164, R155 ;  /* 0x000000a466047223 */ /* 0x001fe2000001009b */
[----:B------:R-:W-:Y:S01]  /*a7f0*/  FFMA.FTZ R5, R140, R153, -R196 ;  /* 0x000000998c057223 */ /* 0x000fe200000108c4 */
        /* <DEDUP_REMOVED lines=21> */
[----:B------:R-:W-:Y:S01]  /*a950*/  FFMA.FTZ R4, R138, R150, R5 ;  /* 0x000000968a047223 */ /* 0x000fe20000010005 */
[C---:B------:R-:W-:Y:S01]  /*a960*/  FFMA.FTZ R196, R108.reuse, R178, R125 ;  /* 0x000000b26cc47223 */ /* 0x040fe2000001007d */
[----:B------:R-:W-:Y:S01]  /*a970*/  FFMA.FTZ R7, R108, -R161, R154 ;  /* 0x800000a16c077223 */ /* 0x000fe2000001009a */
[----:B------:R-:W-:Y:S01]  /*a980*/  FFMA.FTZ R5, R138, R151, -R6 ;  /* 0x000000978a057223 */ /* 0x000fe20000010806 */
[----:B------:R-:W-:Y:S01]  /*a990*/  FADD.FTZ R138, R149, R4 ;  /* 0x00000004958a7221 */ /* 0x000fe20000010000 */
[C---:B------:R-:W-:Y:S01]  /*a9a0*/  FFMA.FTZ R125, R109.reuse, R182, R196 ;  /* 0x000000b66d7d7223 */ /* 0x040fe200000100c4 */
[----:B------:R-:W-:Y:S01]  /*a9b0*/  FFMA.FTZ R7, R109, -R180, R7 ;  /* 0x800000b46d077223 */ /* 0x000fe20000010007 */
[----:B------:R-:W-:Y:S01]  /*a9c0*/  FADD.FTZ R148, R148, R5 ;  /* 0x0000000594947221 */ /* 0x000fe20000010000 */
[C---:B------:R-:W-:Y:S01]  /*a9d0*/  FMUL.FTZ R5, R11.reuse, R200 ;  /* 0x000000c80b057220 */ /* 0x040fe20000410000 */
[C---:B------:R-:W-:Y:S01]  /*a9e0*/  FFMA.FTZ R4, R110.reuse, R208, R125 ;  /* 0x000000d06e047223 */ /* 0x040fe2000001007d */
[----:B------:R-:W-:Y:S01]  /*a9f0*/  FFMA.FTZ R6, R110, -R202, R7 ;  /* 0x800000ca6e067223 */ /* 0x000fe20000010007 */
[-C--:B------:R-:W-:Y:S01]  /*aa00*/  FMUL.FTZ R7, R11, R210.reuse ;  /* 0x000000d20b077220 */ /* 0x080fe20000410000 */
[----:B------:R-:W-:Y:S01]  /*aa10*/  FFMA.FTZ R196, R10, R210, -R5 ;  /* 0x000000d20ac47223 */ /* 0x000fe20000010805 */
[----:B------:R-:W-:Y:S01]  /*aa20*/  FFMA.FTZ R139, R111, R212, R4 ;  /* 0x000000d46f8b7223 */ /* 0x000fe20000010004 */
[-C--:B------:R-:W-:Y:S01]  /*aa30*/  FMUL.FTZ R210, R210, R66.reuse ;  /* 0x00000042d2d27220 */ /* 0x080fe20000410000 */
[----:B------:R-:W-:Y:S01]  /*aa40*/  FFMA.FTZ R5, R81, -R66, R212 ;  /* 0x8000004251057223 */ /* 0x000fe200000100d4 */
[----:B------:R-:W-:Y:S01]  /*aa50*/  FFMA.FTZ R4, R10, R200, R7 ;  /* 0x000000c80a047223 */ /* 0x000fe20000010007 */
[----:B------:R-:W-:Y:S01]  /*aa60*/  FFMA.FTZ R149, R111, -R201, R6 ;  /* 0x800000c96f957223 */ /* 0x000fe20000010006 */
[----:B------:R-:W-:Y:S01]  /*aa70*/  FMUL.FTZ R154, R200, R66 ;  /* 0x00000042c89a7220 */ /* 0x000fe20000410000 */
[----:B------:R-:W-:Y:S01]  /*aa80*/  FMUL.FTZ R198, R201, R210 ;  /* 0x000000d2c9c67220 */ /* 0x000fe20000410000 */
[C---:B------:R-:W-:Y:S01]  /*aa90*/  FMUL.FTZ R6, R5.reuse, R4 ;  /* 0x0000000405067220 */ /* 0x040fe20000410000 */
[----:B------:R-:W-:Y:S01]  /*aaa0*/  FMUL.FTZ R137, R194, R64 ;  /* 0x00000040c2897220 */ /* 0x000fe20000410000 */
[----:B------:R-:W-:Y:S01]  /*aab0*/  FADD.FTZ R94, R154, R94 ;  /* 0x0000005e9a5e7221 */ /* 0x000fe20000010000 */
[----:B------:R-:W-:Y:S01]  /*aac0*/  FFMA.FTZ R4, R5, R154, R198 ;  /* 0x0000009a05047223 */ /* 0x000fe200000100c6 */
[C---:B------:R-:W-:Y:S01]  /*aad0*/  FFMA.FTZ R196, R201.reuse, R196, R6 ;  /* 0x000000c4c9c47223 */ /* 0x040fe20000010006 */
[----:B------:R-:W-:Y:S01]  /*aae0*/  FMUL.FTZ R154, R201, R154 ;  /* 0x0000009ac99a7220 */ /* 0x000fe20000410000 */
[C---:B------:R-:W-:Y:S01]  /*aaf0*/  FMUL.FTZ R6, R133.reuse, R148 ;  /* 0x0000009485067220 */ /* 0x040fe20000410000 */
[----:B------:R-:W-:Y:S01]  /*ab00*/  FMUL.FTZ R133, R133, R138 ;  /* 0x0000008a85857220 */ /* 0x000fe20000410000 */
[----:B------:R-:W-:Y:S01]  /*ab10*/  FMUL.FTZ R127, R11, R171 ;  /* 0x000000ab0b7f7220 */ /* 0x000fe20000410000 */
[----:B------:R-:W-:Y:S01]  /*ab20*/  FFMA.FTZ R5, R5, R210, -R154 ;  /* 0x000000d205057223 */ /* 0x000fe2000001089a */
[C---:B------:R-:W-:Y:S01]  /*ab30*/  FFMA.FTZ R154, R147.reuse, R138, R6 ;  /* 0x0000008a939a7223 */ /* 0x040fe20000010006 */
[----:B------:R-:W-:Y:S01]  /*ab40*/  FFMA.FTZ R125, R147, R148, -R133 ;  /* 0x00000094937d7223 */ /* 0x000fe20000010885 */
[-C--:B------:R-:W-:Y:S01]  /*ab50*/  FFMA.FTZ R208, R79, -R64.reuse, R208 ;  /* 0x800000404fd07223 */ /* 0x080fe200000100d0 */
[----:B------:R-:W-:Y:S01]  /*ab60*/  FMUL.FTZ R7, R171, R64 ;  /* 0x00000040ab077220 */ /* 0x000fe20000410000 */
[----:B------:R-:W-:Y:S01]  /*ab70*/  FMUL.FTZ R133, R202, R137 ;  /* 0x00000089ca857220 */ /* 0x000fe20000410000 */
[-C--:B------:R-:W-:Y:S01]  /*ab80*/  FFMA.FTZ R135, R10, R194.reuse, -R127 ;  /* 0x000000c20a877223 */ /* 0x080fe2000001087f */
[----:B------:R-:W-:Y:S01]  /*ab90*/  FMUL.FTZ R127, R11, R194 ;  /* 0x000000c20b7f7220 */ /* 0x000fe20000410000 */
[----:B------:R-:W-:Y:S01]  /*aba0*/  FADD.FTZ R125, R130, R125 ;  /* 0x0000007d827d7221 */ /* 0x000fe20000010000 */
[----:B------:R-:W-:Y:S01]  /*abb0*/  FADD.FTZ R121, R121, R154 ;  /* 0x0000009a79797221 */ /* 0x000fe20000010000 */
[----:B------:R-:W-:Y:S01]  /*abc0*/  FFMA.FTZ R6, R208, R7, R133 ;  /* 0x00000007d0067223 */ /* 0x000fe20000010085 */
[----:B------:R-:W-:Y:S01]  /*abd0*/  FADD.FTZ R91, R7, R91 ;  /* 0x0000005b075b7221 */ /* 0x000fe20000010000 */
[----:B------:R-:W-:Y:S01]  /*abe0*/  FFMA.FTZ R133, R10, R171, R127 ;  /* 0x000000ab0a857223 */ /* 0x000fe2000001007f */
[----:B------:R-:W-:Y:S01]  /*abf0*/  FMUL.FTZ R7, R202, R7 ;  /* 0x00000007ca077220 */ /* 0x000fe20000410000 */
[C---:B------:R-:W-:Y:S01]  /*ac00*/  FMUL.FTZ R127, R123.reuse, R125 ;  /* 0x0000007d7b7f7220 */ /* 0x040fe20000410000 */
[----:B------:R-:W-:Y:S01]  /*ac10*/  FMUL.FTZ R130, R123, R121 ;  /* 0x000000797b827220 */ /* 0x000fe20000410000 */
[----:B------:R-:W-:Y:S01]  /*ac20*/  FFMA.FTZ R196, R81, R200, R196 ;  /* 0x000000c851c47223 */ /* 0x000fe200000100c4 */
[-C--:B------:R-:W-:Y:S01]  /*ac30*/  FMUL.FTZ R194, R207, R68.reuse ;  /* 0x00000044cfc27220 */ /* 0x080fe20000410000 */
[----:B------:R-:W-:Y:S01]  /*ac40*/  FFMA.FTZ R7, R208, R137, -R7 ;  /* 0x00000089d0077223 */ /* 0x000fe20000010807 */
[C---:B------:R-:W-:Y:S01]  /*ac50*/  FFMA.FTZ R127, R146.reuse, R121, R127 ;  /* 0x00000079927f7223 */ /* 0x040fe2000001007f */
[----:B------:R-:W-:Y:S01]  /*ac60*/  FFMA.FTZ R123, R146, R125, -R130 ;  /* 0x0000007d927b7223 */ /* 0x000fe20000010882 */
[----:B------:R-:W-:Y:S01]  /*ac70*/  FADD.FTZ R51, R196, R51 ;  /* 0x00000033c4337221 */ /* 0x000fe20000010000 */
[----:B------:R-:W-:Y:S01]  /*ac80*/  FMUL.FTZ R137, R11, R169 ;  /* 0x000000a90b897220 */ /* 0x000fe20000410000 */
[----:B------:R-:W-:Y:S01]  /*ac90*/  FFMA.FTZ R146, R112, R209, R139 ;  /* 0x000000d170927223 */ /* 0x000fe2000001008b */
[-C--:B------:R-:W-:Y:S01]  /*aca0*/  FMUL.FTZ R130, R169, R68.reuse ;  /* 0x00000044a9827220 */ /* 0x080fe20000410000 */
[----:B------:R-:W-:Y:S01]  /*acb0*/  FFMA.FTZ R209, R83, -R68, R209 ;  /* 0x8000004453d17223 */ /* 0x000fe200000100d1 */
[----:B------:R-:W-:Y:S01]  /*acc0*/  FMUL.FTZ R196, R199, R194 ;  /* 0x000000c2c7c47220 */ /* 0x000fe20000410000 */
[-C--:B------:R-:W-:Y:S01]  /*acd0*/  FFMA.FTZ R154, R10, R207.reuse, -R137 ;  /* 0x000000cf0a9a7223 */ /* 0x080fe20000010889 */
[----:B------:R-:W-:Y:S01]  /*ace0*/  FADD.FTZ R89, R130, R89 ;  /* 0x0000005982597221 */ /* 0x000fe20000010000 */
[----:B------:R-:W-:Y:S01]  /*acf0*/  FADD.FTZ R123, R142, R123 ;  /* 0x0000007b8e7b7221 */ /* 0x000fe20000010000 */
[-C--:B------:R-:W-:Y:S01]  /*ad00*/  FFMA.FTZ R137, R209, R130.reuse, R196 ;  /* 0x00000082d1897223 */ /* 0x080fe200000100c4 */
[----:B------:R-:W-:Y:S01]  /*ad10*/  FMUL.FTZ R130, R199, R130 ;  /* 0x00000082c7827220 */ /* 0x000fe20000410000 */
[----:B------:R-:W-:Y:S01]  /*ad20*/  FADD.FTZ R132, R132, R127 ;  /* 0x0000007f84847221 */ /* 0x000fe20000010000 */
[----:B------:R-:W-:Y:S01]  /*ad30*/  FMUL.FTZ R207, R11, R207 ;  /* 0x000000cf0bcf7220 */ /* 0x000fe20000410000 */
[----:B------:R-:W-:Y:S01]  /*ad40*/  FMUL.FTZ R133, R208, R133 ;  /* 0x00000085d0857220 */ /* 0x000fe20000410000 */
[----:B------:R-:W-:Y:S01]  /*ad50*/  FFMA.FTZ R141, R209, R194, -R130 ;  /* 0x000000c2d18d7223 */ /* 0x000fe20000010882 */
[C---:B------:R-:W-:Y:S01]  /*ad60*/  FMUL.FTZ R130, R136.reuse, R123 ;  /* 0x0000007b88827220 */ /* 0x040fe20000410000 */
[-C--:B------:R-:W-:Y:S01]  /*ad70*/  FMUL.FTZ R136, R136, R132.reuse ;  /* 0x0000008488887220 */ /* 0x080fe20000410000 */
[----:B------:R-:W-:Y:S01]  /*ad80*/  FFMA.FTZ R142, R10, R169, R207 ;  /* 0x000000a90a8e7223 */ /* 0x000fe200000100cf */
[----:B------:R-:W-:Y:S01]  /*ad90*/  FFMA.FTZ R202, R202, R135, R133 ;  /* 0x00000087caca7223 */ /* 0x000fe20000010085 */
[C---:B------:R-:W-:Y:S01]  /*ada0*/  FFMA.FTZ R127, R145.reuse, R132, R130 ;  /* 0x00000084917f7223 */ /* 0x040fe20000010082 */
[----:B------:R-:W-:Y:S01]  /*adb0*/  FFMA.FTZ R136, R145, R123, -R136 ;  /* 0x0000007b91887223 */ /* 0x000fe20000010888 */
[----:B------:R-:W-:Y:S01]  /*adc0*/  FMUL.FTZ R194, R209, R142 ;  /* 0x0000008ed1c27220 */ /* 0x000fe20000410000 */
[----:B------:R-:W-:Y:S01]  /*add0*/  FFMA.FTZ R133, R47, -R46, R162 ;  /* 0x8000002e2f857223 */ /* 0x000fe200000100a2 */
[----:B------:R-:W-:Y:S01]  /*ade0*/  FADD.FTZ R144, R144, R127 ;  /* 0x0000007f90907221 */ /* 0x000fe20000010000 */
[----:B------:R-:W-:Y:S01]  /*adf0*/  FADD.FTZ R143, R143, R136 ;  /* 0x000000888f8f7221 */ /* 0x000fe20000010000 */
[----:B------:R-:W-:Y:S01]  /*ae00*/  FFMA.FTZ R196, R199, R154, R194 ;  /* 0x0000009ac7c47223 */ /* 0x000fe200000100c2 */
[----:B------:R-:W-:Y:S01]  /*ae10*/  FMUL.FTZ R154, R123, R46 ;  /* 0x0000002e7b9a7220 */ /* 0x000fe20000410000 */
[-C--:B------:R-:W-:Y:S01]  /*ae20*/  FMUL.FTZ R127, R144, R44.reuse ;  /* 0x0000002c907f7220 */ /* 0x080fe20000410000 */
[----:B------:R-:W-:Y:S01]  /*ae30*/  FMUL.FTZ R136, R143, R44 ;  /* 0x0000002c8f887220 */ /* 0x000fe20000410000 */
[----:B------:R-:W-:Y:S01]  /*ae40*/  FMUL.FTZ R130, R132, R46 ;  /* 0x0000002e84827220 */ /* 0x000fe20000410000 */
[----:B------:R-:W-:Y:S01]  /*ae50*/  FMUL.FTZ R162, R19, R154 ;  /* 0x0000009a13a27220 */ /* 0x000fe20000410000 */
[----:B------:R-:W-:Y:S01]  /*ae60*/  FMUL.FTZ R135, R121, R48 ;  /* 0x0000003079877220 */ /* 0x000fe20000410000 */
[C---:B------:R-:W-:Y:S01]  /*ae70*/  FMUL.FTZ R139, R3.reuse, R136 ;  /* 0x00000088038b7220 */ /* 0x040fe20000410000 */
[----:B------:R-:W-:Y:S01]  /*ae80*/  FMUL.FTZ R145, R3, R127 ;  /* 0x0000007f03917220 */ /* 0x000fe20000410000 */
[----:B------:R-:W-:Y:S01]  /*ae90*/  FFMA.FTZ R142, R112, -R199, R149 ;  /* 0x800000c7708e7223 */ /* 0x000fe20000010095 */
[----:B------:R-:W-:Y:S01]  /*aea0*/  FFMA.FTZ R162, R133, R130, R162 ;  /* 0x0000008285a27223 */ /* 0x000fe200000100a2 */
[----:B------:R-:W-:Y:S01]  /*aeb0*/  FFMA.FTZ R139, R160, R127, R139 ;  /* 0x0000007fa08b7223 */ /* 0x000fe2000001008b */
[----:B------:R-:W-:Y:S01]  /*aec0*/  FMUL.FTZ R147, R125, R48 ;  /* 0x000000307d937220 */ /* 0x000fe20000410000 */
[----:B------:R-:W-:Y:S01]  /*aed0*/  FMUL.FTZ R194, R19, R130 ;  /* 0x0000008213c27220 */ /* 0x000fe20000410000 */
[----:B------:R-:W-:Y:S01]  /*aee0*/  FMUL.FTZ R149, R2, R135 ;  /* 0x0000008702957220 */ /* 0x000fe20000410000 */
[----:B------:R-:W-:Y:S01]  /*aef0*/  FADD.FTZ R139, RZ, R139 ;  /* 0x0000008bff8b7221 */ /* 0x000fe20000010000 */
[----:B------:R-:W-:Y:S01]  /*af00*/  FFMA.FTZ R145, R160, R136, -R145 ;  /* 0x00000088a0917223 */ /* 0x000fe20000010891 */
[----:B------:R-:W-:Y:S01]  /*af10*/  FMUL.FTZ R136, R138, R50 ;  /* 0x000000328a887220 */ /* 0x000fe20000410000 */
[----:B------:R-:W-:Y:S01]  /*af20*/  FFMA.FTZ R194, R133, R154, -R194 ;  /* 0x0000009a85c27223 */ /* 0x000fe200000108c2 */
[----:B------:R-:W-:Y:S01]  /*af30*/  FADD.FTZ R162, R139, R162 ;  /* 0x000000a28ba27221 */ /* 0x000fe20000010000 */
[-C--:B------:R-:W-:Y:S01]  /*af40*/  FFMA.FTZ R149, R164, R147.reuse, -R149 ;  /* 0x00000093a4957223 */ /* 0x080fe20000010895 */
[-C--:B------:R-:W-:Y:S01]  /*af50*/  FFMA.FTZ R139, R57, -R50.reuse, R168 ;  /* 0x80000032398b7223 */ /* 0x080fe200000100a8 */
[----:B------:R-:W-:Y:S01]  /*af60*/  FMUL.FTZ R147, R2, R147 ;  /* 0x0000009302937220 */ /* 0x000fe20000410000 */
[----:B------:R-:W-:Y:S01]  /*af70*/  FMUL.FTZ R154, R148, R50 ;  /* 0x00000032949a7220 */ /* 0x000fe20000410000 */
[----:B------:R-:W-:Y:S01]  /*af80*/  FMUL.FTZ R168, R156, R136 ;  /* 0x000000889ca87220 */ /* 0x000fe20000410000 */
[----:B------:R-:W-:Y:S01]  /*af90*/  FADD.FTZ R145, RZ, R145 ;  /* 0x00000091ff917221 */ /* 0x000fe20000010000 */
[----:B------:R-:W-:Y:S01]  /*afa0*/  FFMA.FTZ R147, R164, R135, R147 ;  /* 0x00000087a4937223 */ /* 0x000fe20000010093 */
[----:B------:R-:W-:Y:S01]  /*afb0*/  FMUL.FTZ R155, R151, R52 ;  /* 0x00000034979b7220 */ /* 0x000fe20000410000 */
        /* <DEDUP_REMOVED lines=10> */
[C---:B------:R-:W-:Y:S01]  /*b060*/  FFMA.FTZ R162, R166.reuse, R145, R162 ;  /* 0x00000091a6a27223 */ /* 0x040fe200000100a2 */
[----:B------:R-:W-:Y:S01]  /*b070*/  FFMA.FTZ R199, R83, R169, R196 ;  /* 0x000000a953c77223 */ /* 0x000fe200000100c4 */
[----:B------:R-:W-:Y:S01]  /*b080*/  FFMA.FTZ R194, R166, R155, -R183 ;  /* 0x0000009ba6c27223 */ /* 0x000fe200000108b7 */
[-C--:B------:R-:W-:Y:S01]  /*b090*/  FFMA.FTZ R170, R65, -R54.reuse, R170 ;  /* 0x8000003641aa7223 */ /* 0x080fe200000100aa */
[----:B------:R-:W-:Y:S01]  /*b0a0*/  FADD.FTZ R162, R147, R162 ;  /* 0x000000a293a27221 */ /* 0x000fe20000010000 */
[-C--:B------:R-:W-:Y:S01]  /*b0b0*/  FMUL.FTZ R147, R140, R54.reuse ;  /* 0x000000368c937220 */ /* 0x080fe20000410000 */
[----:B------:R-:W-:Y:S01]  /*b0c0*/  FMUL.FTZ R155, R152, R54 ;  /* 0x00000036989b7220 */ /* 0x000fe20000410000 */
[----:B------:R-:W-:Y:S01]  /*b0d0*/  FADD.FTZ R149, R149, R168 ;  /* 0x000000a895957221 */ /* 0x000fe20000010000 */
[----:B------:R-:W-:Y:S01]  /*b0e0*/  FMUL.FTZ R183, R173, R62 ;  /* 0x0000003eadb77220 */ /* 0x000fe20000410000 */
[----:B------:R-:W-:Y:S01]  /*b0f0*/  FMUL.FTZ R169, R158, R147 ;  /* 0x000000939ea97220 */ /* 0x000fe20000410000 */
[----:B------:R-:W-:Y:S01]  /*b100*/  FMUL.FTZ R154, R180, R185 ;  /* 0x000000b9b49a7220 */ /* 0x000fe20000410000 */
[----:B------:R-:W-:Y:S01]  /*b110*/  FADD.FTZ R149, R149, R194 ;  /* 0x000000c295957221 */ /* 0x000fe20000010000 */
[----:B------:R-:W-:Y:S01]  /*b120*/  FFMA.FTZ R197, R79, R171, R202 ;  /* 0x000000ab4fc57223 */ /* 0x000fe200000100ca */
[-C--:B------:R-:W-:Y:S01]  /*b130*/  FFMA.FTZ R168, R170, R155.reuse, -R169 ;  /* 0x0000009baaa87223 */ /* 0x080fe200000108a9 */
[----:B------:R-:W-:Y:S01]  /*b140*/  FMUL.FTZ R155, R158, R155 ;  /* 0x0000009b9e9b7220 */ /* 0x000fe20000410000 */
[-C--:B------:R-:W-:Y:S01]  /*b150*/  FMUL.FTZ R169, R153, R56.reuse ;  /* 0x0000003899a97220 */ /* 0x080fe20000410000 */
[----:B------:R-:W-:Y:S01]  /*b160*/  FFMA.FTZ R198, R187, R183, R154 ;  /* 0x000000b7bbc67223 */ /* 0x000fe2000001009a */
[-C--:B------:R-:W-:Y:S01]  /*b170*/  FMUL.FTZ R154, R131, R56.reuse ;  /* 0x00000038839a7220 */ /* 0x080fe20000410000 */
[----:B------:R-:W-:Y:S01]  /*b180*/  FFMA.FTZ R155, R170, R147, R155 ;  /* 0x00000093aa9b7223 */ /* 0x000fe2000001009b */
[----:B------:R-:W-:Y:S01]  /*b190*/  FFMA.FTZ R172, R69, -R56, R172 ;  /* 0x8000003845ac7223 */ /* 0x000fe200000100ac */
[----:B------:R-:W-:Y:S01]  /*b1a0*/  FMUL.FTZ R171, R157, R169 ;  /* 0x000000a99dab7220 */ /* 0x000fe20000410000 */
[----:B------:R-:W-:Y:S01]  /*b1b0*/  FMUL.FTZ R194, R180, R183 ;  /* 0x000000b7b4c27220 */ /* 0x000fe20000410000 */
[----:B------:R-:W-:Y:S01]  /*b1c0*/  FADD.FTZ R168, R149, R168 ;  /* 0x000000a895a87221 */ /* 0x000fe20000010000 */
[----:B------:R-:W-:Y:S01]  /*b1d0*/  FMUL.FTZ R149, R189, R58 ;  /* 0x0000003abd957220 */ /* 0x000fe20000410000 */
[-C--:B------:R-:W-:Y:S01]  /*b1e0*/  FMUL.FTZ R182, R157, R154.reuse ;  /* 0x0000009a9db67220 */ /* 0x080fe20000410000 */
[----:B------:R-:W-:Y:S01]  /*b1f0*/  FADD.FTZ R155, R162, R155 ;  /* 0x0000009ba29b7221 */ /* 0x000fe20000010000 */
[----:B------:R-:W-:Y:S01]  /*b200*/  FADD.FTZ R118, R183, R118 ;  /* 0x00000076b7767221 */ /* 0x000fe20000010000 */
[----:B------:R-:W-:Y:S01]  /*b210*/  FFMA.FTZ R162, R172, R154, R171 ;  /* 0x0000009aaca27223 */ /* 0x000fe200000100ab */
[----:B------:R-:W-:Y:S01]  /*b220*/  FFMA.FTZ R195, R187, R185, -R194 ;  /* 0x000000b9bbc37223 */ /* 0x000fe200000108c2 */
[-C--:B------:R-:W-:Y:S01]  /*b230*/  FFMA.FTZ R176, R73, -R58.reuse, R176 ;  /* 0x8000003a49b07223 */ /* 0x080fe200000100b0 */
[----:B------:R-:W-:Y:S01]  /*b240*/  FMUL.FTZ R183, R191, R58 ;  /* 0x0000003abfb77220 */ /* 0x000fe20000410000 */
[----:B------:R-:W-:Y:S01]  /*b250*/  FMUL.FTZ R185, R174, R149 ;  /* 0x00000095aeb97220 */ /* 0x000fe20000410000 */
[----:B------:R-:W-:Y:S01]  /*b260*/  FFMA.FTZ R169, R172, R169, -R182 ;  /* 0x000000a9aca97223 */ /* 0x000fe200000108b6 */
[----:B------:R-:W-:Y:S01]  /*b270*/  FADD.FTZ R171, R155, R162 ;  /* 0x000000a29bab7221 */ /* 0x000fe20000010000 */
[-C--:B------:R-:W-:Y:S01]  /*b280*/  FMUL.FTZ R162, R177, R60.reuse ;  /* 0x0000003cb1a27220 */ /* 0x080fe20000410000 */
[----:B------:R-:W-:Y:S01]  /*b290*/  FFMA.FTZ R185, R176, R183, -R185 ;  /* 0x000000b7b0b97223 */ /* 0x000fe200000108b9 */
[----:B------:R-:W-:Y:S01]  /*b2a0*/  FMUL.FTZ R155, R11, R173 ;  /* 0x000000ad0b9b7220 */ /* 0x000fe20000410000 */
[----:B------:R-:W-:Y:S01]  /*b2b0*/  FADD.FTZ R168, R168, R169 ;  /* 0x000000a9a8a87221 */ /* 0x000fe20000010000 */
[----:B------:R-:W-:Y:S01]  /*b2c0*/  FMUL.FTZ R183, R174, R183 ;  /* 0x000000b7aeb77220 */ /* 0x000fe20000410000 */
[-C--:B------:R-:W-:Y:S01]  /*b2d0*/  FMUL.FTZ R169, R188, R60.reuse ;  /* 0x0000003cbca97220 */ /* 0x080fe20000410000 */
[----:B------:R-:W-:Y:S01]  /*b2e0*/  FFMA.FTZ R178, R75, -R60, R178 ;  /* 0x8000003c4bb27223 */ /* 0x000fe200000100b2 */
[CC--:B------:R-:W-:Y:S01]  /*b2f0*/  FMUL.FTZ R194, R161.reuse, R162.reuse ;  /* 0x000000a2a1c27220 */ /* 0x0c0fe20000410000 */
[----:B------:R-:W-:Y:S01]  /*b300*/  FFMA.FTZ R155, R10, R175, -R155 ;  /* 0x000000af0a9b7223 */ /* 0x000fe2000001089b */
[----:B------:R-:W-:Y:S01]  /*b310*/  FFMA.FTZ R182, R176, R149, R183 ;  /* 0x00000095b0b67223 */ /* 0x000fe200000100b7 */
[-C--:B------:R-:W-:Y:S01]  /*b320*/  FMUL.FTZ R175, R161, R169.reuse ;  /* 0x000000a9a1af7220 */ /* 0x080fe20000410000 */
[----:B------:R-:W-:Y:S01]  /*b330*/  FFMA.FTZ R169, R178, R169, -R194 ;  /* 0x000000a9b2a97223 */ /* 0x000fe200000108c2 */
[----:B------:R-:W-:Y:S01]  /*b340*/  FADD.FTZ R168, R168, R185 ;  /* 0x000000b9a8a87221 */ /* 0x000fe20000010000 */
[----:B------:R-:W-:Y:S01]  /*b350*/  FADD.FTZ R171, R171, R182 ;  /* 0x000000b6abab7221 */ /* 0x000fe20000010000 */
[----:B------:R-:W-:Y:S01]  /*b360*/  FFMA.FTZ R182, R178, R162, R175 ;  /* 0x000000a2b2b67223 */ /* 0x000fe200000100af */
[----:B------:R-:W-:Y:S01]  /*b370*/  FMUL.FTZ R185, R165, R70 ;  /* 0x00000046a5b97220 */ /* 0x000fe20000410000 */
[----:B------:R-:W-:Y:S01]  /*b380*/  FADD.FTZ R168, R168, R169 ;  /* 0x000000a9a8a87221 */ /* 0x000fe20000010000 */
[----:B------:R-:W-:Y:S01]  /*b390*/  FFMA.FTZ R196, R10, R173, R193 ;  /* 0x000000ad0ac47223 */ /* 0x000fe200000100c1 */
[----:B------:R-:W-:Y:S01]  /*b3a0*/  FADD.FTZ R171, R171, R182 ;  /* 0x000000b6abab7221 */ /* 0x000fe20000010000 */
[----:B------:R-:W-:Y:S01]  /*b3b0*/  FFMA.FTZ R169, R113, R186, R146 ;  /* 0x000000ba71a97223 */ /* 0x000fe20000010092 */
[-C--:B------:R-:W-:Y:S01]  /*b3c0*/  FMUL.FTZ R175, R167, R70.reuse ;  /* 0x00000046a7af7220 */ /* 0x080fe20000410000 */
[----:B------:R-:W-:Y:S01]  /*b3d0*/  FFMA.FTZ R186, R85, -R70, R186 ;  /* 0x8000004655ba7223 */ /* 0x000fe200000100ba */
[----:B------:R-:W-:Y:S01]  /*b3e0*/  FMUL.FTZ R193, R184, R185 ;  /* 0x000000b9b8c17220 */ /* 0x000fe20000410000 */
[----:B------:R-:W-:Y:S01]  /*b3f0*/  FMUL.FTZ R183, R11, R167 ;  /* 0x000000a70bb77220 */ /* 0x000fe20000410000 */
[----:B------:R-:W-:Y:S01]  /*b400*/  FADD.FTZ R168, R168, R195 ;  /* 0x000000c3a8a87221 */ /* 0x000fe20000010000 */
[----:B------:R-:W-:Y:S01]  /*b410*/  FADD.FTZ R171, R171, R198 ;  /* 0x000000c6abab7221 */ /* 0x000fe20000010000 */
[----:B------:R-:W-:Y:S01]  /*b420*/  FADD.FTZ R124, R175, R124 ;  /* 0x0000007caf7c7221 */ /* 0x000fe20000010000 */
[----:B------:R-:W-:Y:S01]  /*b430*/  FFMA.FTZ R193, R186, R175, R193 ;  /* 0x000000afbac17223 */ /* 0x000fe200000100c1 */
[----:B------:R-:W-:Y:S01]  /*b440*/  FFMA.FTZ R183, R10, R165, -R183 ;  /* 0x000000a50ab77223 */ /* 0x000fe200000108b7 */
        /* <DEDUP_REMOVED lines=8> */
[----:B------:R-:W-:Y:S01]  /*b4d0*/  FADD.FTZ R4, R171, R4 ;  /* 0x00000004ab047221 */ /* 0x000fe20000010000 */
[-C--:B------:R-:W-:Y:S01]  /*b4e0*/  FMUL.FTZ R7, R163, R72.reuse ;  /* 0x00000048a3077220 */ /* 0x080fe20000410000 */
[----:B------:R-:W-:Y:S01]  /*b4f0*/  FMUL.FTZ R182, R159, R72 ;  /* 0x000000489fb67220 */ /* 0x000fe20000410000 */
[----:B------:R-:W-:Y:S01]  /*b500*/  FADD.FTZ R141, R168, R141 ;  /* 0x0000008da88d7221 */ /* 0x000fe20000010000 */
[----:B------:R-:W-:Y:S01]  /*b510*/  FMUL.FTZ R165, R186, R165 ;  /* 0x000000a5baa57220 */ /* 0x000fe20000410000 */
[----:B------:R-:W-:Y:S01]  /*b520*/  FFMA.FTZ R146, R114, R190, R169 ;  /* 0x000000be72927223 */ /* 0x000fe200000100a9 */
[-C--:B------:R-:W-:Y:S01]  /*b530*/  FMUL.FTZ R171, R16, R74.reuse ;  /* 0x0000004a10ab7220 */ /* 0x080fe20000410000 */
[----:B------:R-:W-:Y:S01]  /*b540*/  FFMA.FTZ R168, R99, -R74, R192 ;  /* 0x8000004a63a87223 */ /* 0x000fe200000100c0 */
[----:B------:R-:W-:Y:S01]  /*b550*/  FMUL.FTZ R185, R134, R175 ;  /* 0x000000af86b97220 */ /* 0x000fe20000410000 */
[----:B------:R-:W-:Y:S01]  /*b560*/  FFMA.FTZ R190, R87, -R72, R190 ;  /* 0x8000004857be7223 */ /* 0x000fe200000100be */
[C---:B------:R-:W-:Y:S01]  /*b570*/  FMUL.FTZ R169, R181.reuse, R7 ;  /* 0x00000007b5a97220 */ /* 0x040fe20000410000 */
[-C--:B------:R-:W-:Y:S01]  /*b580*/  FMUL.FTZ R186, R181, R182.reuse ;  /* 0x000000b6b5ba7220 */ /* 0x080fe20000410000 */
[----:B------:R-:W-:Y:S01]  /*b590*/  FADD.FTZ R4, R4, R137 ;  /* 0x0000008904047221 */ /* 0x000fe20000010000 */
[----:B------:R-:W-:Y:S01]  /*b5a0*/  FADD.FTZ R96, R171, R96 ;  /* 0x00000060ab607221 */ /* 0x000fe20000010000 */
[----:B------:R-:W-:Y:S01]  /*b5b0*/  FFMA.FTZ R185, R168, R171, R185 ;  /* 0x000000aba8b97223 */ /* 0x000fe200000100b9 */
[C---:B------:R-:W-:Y:S01]  /*b5c0*/  FFMA.FTZ R169, R190.reuse, R182, R169 ;  /* 0x000000b6bea97223 */ /* 0x040fe200000100a9 */
[----:B------:R-:W-:Y:S01]  /*b5d0*/  FFMA.FTZ R7, R190, R7, -R186 ;  /* 0x00000007be077223 */ /* 0x000fe200000108ba */
        /* <DEDUP_REMOVED lines=8> */
[----:B------:R-:W-:Y:S01]  /*b660*/  FMUL.FTZ R187, R187, R196 ;  /* 0x000000c4bbbb7220 */ /* 0x000fe20000410000 */
[C---:B------:R-:W-:Y:S01]  /*b670*/  FFMA.FTZ R137, R115.reuse, R192, R146 ;  /* 0x000000c073897223 */ /* 0x040fe20000010092 */
[----:B------:R-:W-:Y:S01]  /*b680*/  FFMA.FTZ R7, R115, -R134, R142 ;  /* 0x8000008673077223 */ /* 0x000fe2000001008e */
[----:B------:R-:W-:Y:S01]  /*b690*/  FADD.FTZ R4, R4, R185 ;  /* 0x000000b904047221 */ /* 0x000fe20000010000 */
[----:B------:R-:W-:Y:S01]  /*b6a0*/  FADD.FTZ R171, R6, R171 ;  /* 0x000000ab06ab7221 */ /* 0x000fe20000010000 */
[----:B------:R-:W-:Y:S01]  /*b6b0*/  FADD.FTZ R93, R182, R93 ;  /* 0x0000005db65d7221 */ /* 0x000fe20000010000 */
[----:B------:R-:W-:Y:S01]  /*b6c0*/  FFMA.FTZ R180, R180, R155, R187 ;  /* 0x0000009bb4b47223 */ /* 0x000fe200000100bb */
[----:B------:R-:W0:Y:S01]  /*b6d0*/  SHFL.DOWN PT, R186, R7, 0x1, 0x1f ;  /* 0x08201f0007ba7f89 */ /* 0x000e2200000e0000 */
[C---:B------:R-:W-:Y:S01]  /*b6e0*/  FMUL.FTZ R5, R11.reuse, R177 ;  /* 0x000000b10b057220 */ /* 0x040fe20000410000 */
[----:B------:R-:W-:Y:S01]  /*b6f0*/  FMUL.FTZ R6, R11, R159 ;  /* 0x0000009f0b067220 */ /* 0x000fe20000410000 */
[----:B------:R-:W-:Y:S01]  /*b700*/  FFMA.FTZ R180, R77, R173, R180 ;  /* 0x000000ad4db47223 */ /* 0x000fe200000100b4 */
[----:B------:R1:W2:Y:S01]  /*b710*/  SHFL.DOWN PT, R155, R137, 0x1, 0x1f ;  /* 0x08201f00899b7f89 */ /* 0x0002a200000e0000 */
[CC--:B------:R-:W-:Y:S01]  /*b720*/  FFMA.FTZ R142, R10.reuse, R188.reuse, -R5 ;  /* 0x000000bc0a8e7223 */ /* 0x0c0fe20000010805 */
[C---:B------:R-:W-:Y:S01]  /*b730*/  FMUL.FTZ R5, R11.reuse, R188 ;  /* 0x000000bc0b057220 */ /* 0x040fe20000410000 */
[C---:B------:R-:W-:Y:S01]  /*b740*/  FFMA.FTZ R146, R10.reuse, R163, -R6 ;  /* 0x000000a30a927223 */ /* 0x040fe20000010806 */
[----:B------:R-:W3:Y:S01]  /*b750*/  SHFL.DOWN PT, R141, R4, 0x1, 0x1f ;  /* 0x08201f00048d7f89 */ /* 0x000ee200000e0000 */
[----:B------:R-:W-:Y:S01]  /*b760*/  MOV R6, R137 ;  /* 0x0000008900067202 */ /* 0x000fe20000000f00 */
[----:B------:R-:W-:Y:S01]  /*b770*/  FFMA.FTZ R5, R10, R177, R5 ;  /* 0x000000b10a057223 */ /* 0x000fe20000010005 */
[----:B------:R-:W-:Y:S01]  /*b780*/  FADD.FTZ R95, R162, R95 ;  /* 0x0000005fa25f7221 */ /* 0x000fe20000010000 */
[----:B------:R-:W4:Y:S01]  /*b790*/  SHFL.DOWN PT, R182, R171, 0x1, 0x1f ;  /* 0x08201f00abb67f89 */ /* 0x000f2200000e0000 */
[----:B------:R-:W-:Y:S01]  /*b7a0*/  FADD.FTZ R55, R180, R55 ;  /* 0x00000037b4377221 */ /* 0x000fe20000010000 */
[----:B------:R-:W-:Y:S01]  /*b7b0*/  FMUL.FTZ R178, R178, R5 ;  /* 0x00000005b2b27220 */ /* 0x000fe20000410000 */
[----:B------:R-:W-:Y:S01]  /*b7c0*/  MOV R5, R171 ;  /* 0x000000ab00057202 */ /* 0x000fe20000000f00 */
[C---:B------:R-:W-:Y:S01]  /*b7d0*/  FMUL.FTZ R163, R11.reuse, R163 ;  /* 0x000000a30ba37220 */ /* 0x040fe20000410000 */
[----:B-1----:R-:W-:Y:S01]  /*b7e0*/  FMUL.FTZ R137, R11, R16 ;  /* 0x000000100b897220 */ /* 0x002fe20000410000 */
[----:B------:R-:W-:Y:S01]  /*b7f0*/  FFMA.FTZ R178, R161, R142, R178 ;  /* 0x0000008ea1b27223 */ /* 0x000fe200000100b2 */
[----:B------:R-:W-:Y:S01]  /*b800*/  FMUL.FTZ R142, R11, R189 ;  /* 0x000000bd0b8e7220 */ /* 0x000fe20000410000 */
[----:B------:R-:W-:Y:S01]  /*b810*/  FFMA.FTZ R163, R10, R159, R163 ;  /* 0x0000009f0aa37223 */ /* 0x000fe200000100a3 */
[----:B------:R-:W-:Y:S01]  /*b820*/  FADD.FTZ R126, R149, R126 ;  /* 0x0000007e957e7221 */ /* 0x000fe20000010000 */
[----:B------:R-:W-:Y:S01]  /*b830*/  FADD.FTZ R117, R145, R117 ;  /* 0x0000007591757221 */ /* 0x000fe20000010000 */
[----:B------:R-:W-:Y:S01]  /*b840*/  FFMA.FTZ R184, R184, R183, R165 ;  /* 0x000000b7b8b87223 */ /* 0x000fe200000100a5 */
[----:B0-----:R-:W-:Y:S01]  /*b850*/  @!P2 FADD.FTZ R7, R7, R186 ;  /* 0x000000ba0707a221 */ /* 0x001fe20000010000 */
[----:B------:R-:W-:Y:S01]  /*b860*/  FMUL.FTZ R190, R190, R163 ;  /* 0x000000a3bebe7220 */ /* 0x000fe20000410000 */
[----:B------:R-:W-:Y:S01]  /*b870*/  FADD.FTZ R120, R135, R120 ;  /* 0x0000007887787221 */ /* 0x000fe20000010000 */
[----:B------:R-:W-:Y:S01]  /*b880*/  FFMA.FTZ R184, R85, R167, R184 ;  /* 0x000000a755b87223 */ /* 0x000fe200000100b8 */
[----:B--2---:R-:W-:Y:S01]  /*b890*/  @!P2 FADD.FTZ R6, R6, R155 ;  /* 0x0000009b0606a221 */ /* 0x004fe20000010000 */
[----:B------:R-:W0:Y:S01]  /*b8a0*/  SHFL.DOWN PT, R180, R7, 0x2, 0x1f ;  /* 0x08401f0007b47f89 */ /* 0x000e2200000e0000 */
[----:B------:R-:W-:Y:S01]  /*b8b0*/  FFMA.FTZ R146, R181, R146, R190 ;  /* 0x00000092b5927223 */ /* 0x000fe200000100be */
[----:B------:R-:W-:Y:S01]  /*b8c0*/  FFMA.FTZ R177, R75, R177, R178 ;  /* 0x000000b14bb17223 */ /* 0x000fe200000100b2 */
[----:B---3--:R-:W-:Y:S01]  /*b8d0*/  @!P2 FADD.FTZ R4, R141, R4 ;  /* 0x000000048d04a221 */ /* 0x008fe20000010000 */
[----:B------:R-:W1:Y:S01]  /*b8e0*/  SHFL.DOWN PT, R161, R6, 0x2, 0x1f ;  /* 0x08401f0006a17f89 */ /* 0x000e6200000e0000 */
[CC--:B------:R-:W-:Y:S01]  /*b8f0*/  FFMA.FTZ R141, R10.reuse, R17.reuse, -R137 ;  /* 0x000000110a8d7223 */ /* 0x0c0fe20000010889 */
[----:B------:R-:W-:Y:S01]  /*b900*/  FMUL.FTZ R17, R11, R17 ;  /* 0x000000110b117220 */ /* 0x000fe20000410000 */
[----:B----4-:R-:W-:Y:S01]  /*b910*/  @!P2 FADD.FTZ R5, R5, R182 ;  /* 0x000000b60505a221 */ /* 0x010fe20000010000 */
[----:B------:R-:W2:Y:S01]  /*b920*/  SHFL.DOWN PT, R155, R4, 0x2, 0x1f ;  /* 0x08401f00049b7f89 */ /* 0x000ea200000e0000 */
[----:B------:R-:W-:Y:S01]  /*b930*/  ISETP.GT.AND P2, PT, R25, 0x1d, PT ;  /* 0x0000001d1900780c */ /* 0x000fe20003f44270 */
[CC--:B------:R-:W-:Y:S01]  /*b940*/  FFMA.FTZ R17, R10.reuse, R16.reuse, R17 ;  /* 0x000000100a117223 */ /* 0x0c0fe20000010011 */
[----:B------:R-:W-:Y:S01]  /*b950*/  FFMA.FTZ R159, R87, R159, R146 ;  /* 0x0000009f579f7223 */ /* 0x000fe20000010092 */
[----:B------:R-:W3:Y:S01]  /*b960*/  SHFL.DOWN PT, R162, R5, 0x2, 0x1f ;  /* 0x08401f0005a27f89 */ /* 0x000ee200000e0000 */
[----:B------:R-:W-:Y:S01]  /*b970*/  FFMA.FTZ R137, R10, R191, -R142 ;  /* 0x000000bf0a897223 */ /* 0x000fe2000001088e */
[----:B------:R-:W-:Y:S01]  /*b980*/  FMUL.FTZ R17, R168, R17 ;  /* 0x00000011a8117220 */ /* 0x000fe20000410000 */
[----:B------:R-:W-:Y:S01]  /*b990*/  FMUL.FTZ R191, R11, R191 ;  /* 0x000000bf0bbf7220 */ /* 0x000fe20000410000 */
[----:B------:R-:W-:Y:S01]  /*b9a0*/  FADD.FTZ R82, R197, R82 ;  /* 0x00000052c5527221 */ /* 0x000fe20000010000 */
[----:B------:R-:W-:Y:S01]  /*b9b0*/  FADD.FTZ R80, R199, R80 ;  /* 0x00000050c7507221 */ /* 0x000fe20000010000 */
[----:B------:R-:W-:Y:S01]  /*b9c0*/  FFMA.FTZ R142, R134, R141, R17 ;  /* 0x0000008d868e7223 */ /* 0x000fe20000010011 */
[----:B------:R-:W-:Y:S01]  /*b9d0*/  FMUL.FTZ R17, R11, R131 ;  /* 0x000000830b117220 */ /* 0x000fe20000410000 */
[----:B------:R-:W-:Y:S01]  /*b9e0*/  FFMA.FTZ R191, R10, R189, R191 ;  /* 0x000000bd0abf7223 */ /* 0x000fe200000100bf */
[----:B------:R-:W-:Y:S01]  /*b9f0*/  FADD.FTZ R49, R184, R49 ;  /* 0x00000031b8317221 */ /* 0x000fe20000010000 */
[----:B------:R-:W-:Y:S01]  /*ba00*/  FFMA.FTZ R142, R99, R16, R142 ;  /* 0x00000010638e7223 */ /* 0x000fe2000001008e */
[-C--:B------:R-:W-:Y:S01]  /*ba10*/  FFMA.FTZ R134, R10, R153.reuse, -R17 ;  /* 0x000000990a867223 */ /* 0x080fe20000010811 */
[----:B0-----:R-:W-:Y:S01]  /*ba20*/  @!P2 FADD.FTZ R7, R7, R180 ;  /* 0x000000b40707a221 */ /* 0x001fe20000010000 */
[C---:B------:R-:W-:Y:S01]  /*ba30*/  FMUL.FTZ R153, R11.reuse, R153 ;  /* 0x000000990b997220 */ /* 0x040fe20000410000 */
[----:B------:R-:W-:Y:S01]  /*ba40*/  FMUL.FTZ R191, R176, R191 ;  /* 0x000000bfb0bf7220 */ /* 0x000fe20000410000 */
[C---:B------:R-:W-:Y:S01]  /*ba50*/  FMUL.FTZ R17, R11.reuse, R152 ;  /* 0x000000980b117220 */ /* 0x040fe20000410000 */
[----:B-1----:R-:W-:Y:S01]  /*ba60*/  @!P2 FADD.FTZ R6, R6, R161 ;  /* 0x000000a10606a221 */ /* 0x002fe20000010000 */
[----:B------:R-:W-:Y:S01]  /*ba70*/  FFMA.FTZ R153, R10, R131, R153 ;  /* 0x000000830a997223 */ /* 0x000fe20000010099 */
[----:B------:R-:W-:Y:S01]  /*ba80*/  FFMA.FTZ R174, R174, R137, R191 ;  /* 0x00000089aeae7223 */ /* 0x000fe200000100bf */
[-C--:B------:R-:W-:Y:S01]  /*ba90*/  FMUL.FTZ R137, R11, R140.reuse ;  /* 0x0000008c0b897220 */ /* 0x080fe20000410000 */
[----:B--2---:R-:W-:Y:S01]  /*baa0*/  @!P2 FADD.FTZ R4, R4, R155 ;  /* 0x0000009b0404a221 */ /* 0x004fe20000010000 */
[----:B------:R-:W-:Y:S01]  /*bab0*/  FMUL.FTZ R172, R172, R153 ;  /* 0x00000099acac7220 */ /* 0x000fe20000410000 */
[----:B------:R-:W0:Y:S01]  /*bac0*/  SHFL.DOWN PT, R155, R6, 0x4, 0x1f ;  /* 0x08801f00069b7f89 */ /* 0x000e2200000e0000 */
[----:B------:R-:W-:Y:S01]  /*bad0*/  FFMA.FTZ R17, R10, R140, R17 ;  /* 0x0000008c0a117223 */ /* 0x000fe20000010011 */
[----:B---3--:R-:W-:Y:S01]  /*bae0*/  @!P2 FADD.FTZ R5, R5, R162 ;  /* 0x000000a20505a221 */ /* 0x008fe20000010000 */
[----:B------:R-:W-:Y:S01]  /*baf0*/  ISETP.GT.AND P2, PT, R25, 0x1b, PT ;  /* 0x0000001b1900780c */ /* 0x000fe20003f44270 */
[----:B------:R-:W1:Y:S01]  /*bb00*/  SHFL.DOWN PT, R162, R7, 0x4, 0x1f ;  /* 0x08801f0007a27f89 */ /* 0x000e6200000e0000 */
[----:B------:R-:W-:Y:S01]  /*bb10*/  FFMA.FTZ R134, R157, R134, R172 ;  /* 0x000000869d867223 */ /* 0x000fe200000100ac */
[----:B------:R-:W-:Y:S01]  /*bb20*/  FADD.FTZ R45, R142, R45 ;  /* 0x0000002d8e2d7221 */ /* 0x000fe20000010000 */
[----:B------:R-:W-:Y:S01]  /*bb30*/  FFMA.FTZ R137, R10, R152, -R137 ;  /* 0x000000980a897223 */ /* 0x000fe20000010889 */
[----:B------:R-:W2:Y:S01]  /*bb40*/  SHFL.DOWN PT, R149, R4, 0x4, 0x1f ;  /* 0x08801f0004957f89 */ /* 0x000ea200000e0000 */
[----:B------:R-:W-:Y:S01]  /*bb50*/  FFMA.FTZ R141, R69, R131, R134 ;  /* 0x00000083458d7223 */ /* 0x000fe20000010086 */
[----:B------:R-:W-:Y:S01]  /*bb60*/  FMUL.FTZ R131, R170, R17 ;  /* 0x00000011aa837220 */ /* 0x000fe20000410000 */
[----:B------:R-:W-:Y:S01]  /*bb70*/  FMUL.FTZ R17, R11, R150 ;  /* 0x000000960b117220 */ /* 0x000fe20000410000 */
[----:B------:R-:W3:Y:S01]  /*bb80*/  SHFL.DOWN PT, R146, R5, 0x4, 0x1f ;  /* 0x08801f0005927f89 */ /* 0x000ee200000e0000 */
[----:B------:R-:W-:Y:S01]  /*bb90*/  FADD.FTZ R86, R141, R86 ;  /* 0x000000568d567221 */ /* 0x000fe20000010000 */
[----:B------:R-:W-:Y:S01]  /*bba0*/  FFMA.FTZ R158, R158, R137, R131 ;  /* 0x000000899e9e7223 */ /* 0x000fe20000010083 */
[CC--:B------:R-:W-:Y:S01]  /*bbb0*/  FFMA.FTZ R137, R10.reuse, R151.reuse, -R17 ;  /* 0x000000970a897223 */ /* 0x0c0fe20000010811 */
        /* <DEDUP_REMOVED lines=17> */
[----:B------:R-:W1:Y:S01]  /*bcd0*/  SHFL.DOWN PT, R142, R7, 0x8, 0x1f ;  /* 0x09001f00078e7f89 */ /* 0x000e6200000e0000 */
[C---:B------:R-:W-:Y:S01]  /*bce0*/  FFMA.FTZ R131, R10.reuse, R125, -R17 ;  /* 0x0000007d0a837223 */ /* 0x040fe20000010811 */
[----:B------:R-:W-:Y:S01]  /*bcf0*/  FFMA.FTZ R137, R61, R150, R18 ;  /* 0x000000963d897223 */ /* 0x000fe20000010012 */
[----:B---3--:R-:W-:Y:S01]  /*bd00*/  @!P2 FADD.FTZ R5, R5, R146 ;  /* 0x000000920505a221 */ /* 0x008fe20000010000 */
[----:B------:R-:W2:Y:S01]  /*bd10*/  SHFL.DOWN PT, R141, R4, 0x8, 0x1f ;  /* 0x09001f00048d7f89 */ /* 0x000ea200000e0000 */
[----:B------:R-:W-:Y:S01]  /*bd20*/  ISETP.GT.AND P2, PT, R25, 0x17, PT ;  /* 0x000000171900780c */ /* 0x000fe20003f44270 */
[----:B------:R-:W-:Y:S01]  /*bd30*/  FFMA.FTZ R17, R10, R121, R16 ;  /* 0x000000790a117223 */ /* 0x000fe20000010010 */
[----:B------:R-:W-:Y:S01]  /*bd40*/  FFMA.FTZ R158, R65, R140, R158 ;  /* 0x0000008c419e7223 */ /* 0x000fe2000001009e */
[----:B------:R-:W3:Y:S01]  /*bd50*/  SHFL.DOWN PT, R134, R5, 0x8, 0x1f ;  /* 0x09001f0005867f89 */ /* 0x000ee200000e0000 */
[----:B------:R-:W-:Y:S01]  /*bd60*/  FADD.FTZ R88, R137, R88 ;  /* 0x0000005889587221 */ /* 0x000fe20000010000 */
        /* <DEDUP_REMOVED lines=9> */
[----:B------:R-:W-:Y:S01]  /*be00*/  FMUL.FTZ R125, R11, R123 ;  /* 0x0000007b0b7d7220 */ /* 0x000fe20000410000 */
[----:B0-----:R-:W-:Y:S01]  /*be10*/  @!P2 FADD.FTZ R6, R6, R145 ;  /* 0x000000910606a221 */ /* 0x001fe20000010000 */
[----:B-1----:R-:W-:-:S04]  /*be20*/  @!P2 FADD.FTZ R7, R7, R142 ;  /* 0x0000008e0707a221 */ /* 0x002fc80000010000 */
[----:B------:R0:W1:Y:S01]  /*be30*/  SHFL.DOWN PT, R137, R6, 0x10, 0x1f ;  /* 0x0a001f0006897f89 */ /* 0x00006200000e0000 */
[----:B--2---:R-:W-:-:S03]  /*be40*/  @!P2 FADD.FTZ R4, R4, R141 ;  /* 0x0000008d0404a221 */ /* 0x004fc60000010000 */
        /* <DEDUP_REMOVED lines=8> */
[----:B-1----:R-:W-:Y:S01]  /*bed0*/  FADD.FTZ R6, R6, R137 ;  /* 0x0000008906067221 */ /* 0x002fe20000010000 */
[----:B--2---:R-:W-:-:S09]  /*bee0*/  FADD.FTZ R7, R7, R18 ;  /* 0x0000001207077221 */ /* 0x004fd20000010000 */
[----:B------:R0:W-:Y:S02]  /*bef0*/  @!P2 STS.128 [UR22+0x440], R4 ;  /* 0x00044004ff00a988 */ /* 0x0001e40008000c16 */
.L_x_12582:
[----:B------:R-:W-:Y:S05]  /*bf00*/  BSYNC.RECONVERGENT B0 ;  /* 0x0000000000007941 */ /* 0x000fea0003800200 */
.L_x_12581:
[C---:B---3--:R-:W-:Y:S01]  /*bf10*/  FMUL.FTZ R17, R11.reuse, R143 ;  /* 0x0000008f0b117220 */ /* 0x048fe20000410000 */
[CC--:B------:R-:W-:Y:S01]  /*bf20*/  FMUL.FTZ R134, R11.reuse, R132.reuse ;  /* 0x000000840b867220 */ /* 0x0c0fe20000410000 */
[C---:B--2---:R-:W-:Y:S01]  /*bf30*/  FFMA.FTZ R18, R10.reuse, R132, R125 ;  /* 0x000000840a127223 */ /* 0x044fe2000001007d */
        /* <DEDUP_REMOVED lines=32> */
.L_x_12584:
[----:B------:R-:W-:Y:S05]  /*c140*/  BSYNC.RECONVERGENT B0 ;  /* 0x0000000000007941 */ /* 0x000fea0003800200 */
.L_x_12583:
[----:B------:R-:W-:-:S04]  /*c150*/  IADD3 R116, PT, PT, R116, 0x1, RZ ;  /* 0x0000000174747810 */ /* 0x000fc80007ffe0ff */
[----:B------:R-:W-:-:S13]  /*c160*/  ISETP.GE.AND P2, PT, R116, UR33, PT ;  /* 0x0000002174007c0c */ /* 0x000fda000bf46270 */
[----:B------:R-:W-:Y:S05]  /*c170*/  @!P2 BRA `(.L_x_12585) ;  /* 0xffffffac0058a947 */ /* 0x000fea000383ffff */
.L_x_12567:
[----:B------:R-:W3:Y:S01]  /*c180*/  LDCU UR7, c[0x0][0x388] ;  /* 0x00007100ff0777ac */ /* 0x000ee20008000800 */
[----:B------:R-:W-:Y:S02]  /*c190*/  SHF.L.U32 R0, R24, 0x4, RZ ;  /* 0x0000000418007819 */ /* 0x000fe400000006ff */
[----:B------:R-:W-:Y:S01]  /*c1a0*/  PRMT R19, RZ, 0x7610, R19 ;  /* 0x00007610ff137816 */ /* 0x000fe20000000013 */
[----:B------:R-:W4:Y:S01]  /*c1b0*/  LDCU.64 UR10, c[0x0][0x4f8] ;  /* 0x00009f00ff0a77ac */ /* 0x000f220008000a00 */
[----:B------:R-:W-:Y:S02]  /*c1c0*/  LOP3.LUT R3, R0, 0x3e00, RZ, 0xc0, !PT ;  /* 0x00003e0000037812 */ /* 0x000fe400078ec0ff */
[----:B------:R-:W-:Y:S01]  /*c1d0*/  PRMT R44, RZ, 0x7610, R44 ;  /* 0x00007610ff2c7816 */ /* 0x000fe2000000002c */
[----:B------:R-:W5:Y:S01]  /*c1e0*/  LDCU.64 UR26, c[0x0][0x500] ;  /* 0x0000a000ff1a77ac */ /* 0x000f620008000a00 */
[----:B------:R-:W-:Y:S02]  /*c1f0*/  LOP3.LUT R0, R3, 0x1f, R24, 0xf8, !PT ;  /* 0x0000001f03007812 */ /* 0x000fe400078ef818 */
[----:B------:R-:W-:-:S02]  /*c200*/  PRMT R25, RZ, 0x7610, R25 ;  /* 0x00007610ff197816 */ /* 0x000fc40000000019 */
[C---:B------:R-:W-:Y:S02]  /*c210*/  LOP3.LUT R18, R0.reuse, 0x20, RZ, 0xfc, !PT ;  /* 0x0000002000127812 */ /* 0x040fe400078efcff */
[C---:B------:R-:W-:Y:S02]  /*c220*/  LOP3.LUT R17, R0.reuse, 0x40, RZ, 0xfc, !PT ;  /* 0x0000004000117812 */ /* 0x040fe400078efcff */
[C---:B------:R-:W-:Y:S01]  /*c230*/  LOP3.LUT R15, R0.reuse, 0x60, RZ, 0xfc, !PT ;  /* 0x00000060000f7812 */ /* 0x040fe200078efcff */
[----:B---3--:R-:W-:Y:S01]  /*c240*/  UIADD3 UR7, UPT, UPT, -UR6, UR7, URZ ;  /* 0x0000000706077290 */ /* 0x008fe2000fffe1ff */
[C---:B--2---:R-:W-:Y:S02]  /*c250*/  LOP3.LUT R16, R0.reuse, 0x80, RZ, 0xfc, !PT ;  /* 0x0000008000107812 */ /* 0x044fe400078efcff */
        /* <DEDUP_REMOVED lines=8> */
[----:B------:R-:W-:-:S02]  /*c2e0*/  LOP3.LUT R13, R0, 0xe0, RZ, 0xfc, !PT ;  /* 0x000000e0000d7812 */ /* 0x000fc400078efcff */
        /* <DEDUP_REMOVED lines=10> */
[----:B------:R-:W3:Y:S01]  /*c390*/  @!P3 LDG.E.U16 R44, desc[UR24][R8.64+0x40] ;  /* 0x00004018082cb981 */ /* 0x000ee2000c1e1500 */
[----:B------:R-:W-:Y:S02]  /*c3a0*/  ISETP.GE.AND P3, PT, R13, UR7, PT ;  /* 0x000000070d007c0c */ /* 0x000fe4000bf66270 */
[----:B------:R-:W-:Y:S01]  /*c3b0*/  LOP3.LUT R10, R0, 0x140, RZ, 0xfc, !PT ;  /* 0x00000140000a7812 */ /* 0x000fe200078efcff */
[----:B------:R-:W4:Y:S01]  /*c3c0*/  @!P4 LDG.E.U16 R25, desc[UR24][R8.64+0x80] ;  /* 0x000080180819c981 */ /* 0x000f22000c1e1500 */
[----:B------:R-:W-:-:S02]  /*c3d0*/  ISETP.GE.AND P4, PT, R12, UR7, PT ;  /* 0x000000070c007c0c */ /* 0x000fc4000bf86270 */
[----:B------:R-:W-:Y:S01]  /*c3e0*/  PRMT R53, RZ, 0x7610, R53 ;  /* 0x00007610ff357816 */ /* 0x000fe20000000035 */
[----:B------:R-:W5:Y:S01]  /*c3f0*/  @!P5 LDG.E.U16 R46, desc[UR24][R8.64+0xc0] ;  /* 0x0000c018082ed981 */ /* 0x000f62000c1e1500 */
[----:B------:R-:W-:Y:S02]  /*c400*/  ISETP.GE.AND P5, PT, R11, UR7, PT ;  /* 0x000000070b007c0c */ /* 0x000fe4000bfa6270 */
[C---:B0-----:R-:W-:Y:S01]  /*c410*/  LOP3.LUT R7, R0.reuse, 0x160, RZ, 0xfc, !PT ;  /* 0x0000016000077812 */ /* 0x041fe200078efcff */
[----:B------:R-:W5:Y:S01]  /*c420*/  @!P6 LDG.E.U16 R43, desc[UR24][R8.64+0x100] ;  /* 0x00010018082be981 */ /* 0x000f62000c1e1500 */
[----:B------:R-:W-:Y:S02]  /*c430*/  PRMT R52, RZ, 0x7610, R52 ;  /* 0x00007610ff347816 */ /* 0x000fe40000000034 */
[C---:B------:R-:W-:Y:S01]  /*c440*/  LOP3.LUT R6, R0.reuse, 0x180, RZ, 0xfc, !PT ;  /* 0x0000018000067812 */ /* 0x040fe200078efcff */
[----:B------:R-:W5:Y:S01]  /*c450*/  @!P0 LDG.E.U16 R48, desc[UR24][R8.64+0x140] ;  /* 0x0001401808308981 */ /* 0x000f62000c1e1500 */
[----:B------:R-:W-:-:S02]  /*c460*/  LOP3.LUT R5, R0, 0x1a0, RZ, 0xfc, !PT ;  /* 0x000001a000057812 */ /* 0x000fc400078efcff */
[----:B------:R-:W-:Y:S01]  /*c470*/  LOP3.LUT R4, R0, 0x1c0, RZ, 0xfc, !PT ;  /* 0x000001c000047812 */ /* 0x000fe200078efcff */
[----:B------:R-:W5:Y:S01]  /*c480*/  @!P2 LDG.E.U16 R47, desc[UR24][R8.64+0x180] ;  /* 0x00018018082fa981 */ /* 0x000f62000c1e1500 */
[----:B------:R-:W-:Y:S02]  /*c490*/  ISETP.GE.AND P6, PT, R10, UR7, PT ;  /* 0x000000070a007c0c */ /* 0x000fe4000bfc6270 */
[----:B------:R-:W-:Y:S01]  /*c4a0*/  LOP3.LUT R3, R0, 0x1e0, RZ, 0xfc, !PT ;  /* 0x000001e000037812 */ /* 0x000fe200078efcff */
[----:B------:R-:W5:Y:S01]  /*c4b0*/  @!P3 LDG.E.U16 R50, desc[UR24][R8.64+0x1c0] ;  /* 0x0001c0180832b981 */ /* 0x000f62000c1e1500 */
[----:B------:R-:W-:Y:S02]  /*c4c0*/  ISETP.GE.AND P0, PT, R7, UR7, PT ;  /* 0x0000000707007c0c */ /* 0x000fe4000bf06270 */
[----:B------:R-:W-:Y:S01]  /*c4d0*/  ISETP.GE.AND P2, PT, R6, UR7, PT ;  /* 0x0000000706007c0c */ /* 0x000fe2000bf46270 */
[----:B------:R-:W5:Y:S01]  /*c4e0*/  @!P4 LDG.E.U16 R53, desc[UR24][R8.64+0x200] ;  /* 0x000200180835c981 */ /* 0x000f62000c1e1500 */
[----:B------:R-:W-:-:S02]  /*c4f0*/  ISETP.GE.AND P3, PT, R5, UR7, PT ;  /* 0x0000000705007c0c */ /* 0x000fc4000bf66270 */
[----:B------:R-:W-:Y:S01]  /*c500*/  ISETP.GE.AND P4, PT, R4, UR7, PT ;  /* 0x0000000704007c0c */ /* 0x000fe2000bf86270 */
[----:B------:R-:W5:Y:S01]  /*c510*/  @!P5 LDG.E.U16 R52, desc[UR24][R8.64+0x240] ;  /* 0x000240180834d981 */ /* 0x000f62000c1e1500 */
        /* <DEDUP_REMOVED lines=12> */
[----:B------:R-:W-:-:S02]  /*c5e0*/  F2FP.BF16.F32.PACK_AB R97, R97, R120 ;  /* 0x000000786161723e */ /* 0x000fc400000010ff */
[----:B------:R-:W-:Y:S01]  /*c5f0*/  F2FP.BF16.F32.PACK_AB R98, R101, R98 ;  /* 0x000000626562723e */ /* 0x000fe200000010ff */
        /* <DEDUP_REMOVED lines=21> */
[----:B0-----:R-:W-:-:S02]  /*c750*/  SHF.L.U32 R8, R8, 0x10, RZ ;  /* 0x0000001008087819 */ /* 0x001fc400000006ff */
[----:B--2---:R-:W-:-:S03]  /*c760*/  SHF.L.U32 R44, R19, 0x10, RZ ;  /* 0x00000010132c7819 */ /* 0x004fc600000006ff */
[--C-:B------:R-:W-:Y:S01]  /*c770*/  FADD.FTZ R43, R8, R21.reuse ;  /* 0x00000015082b7221 */ /* 0x100fe20000010000 */
[----:B------:R-:W-:Y:S01]  /*c780*/  LDS.U16 R19, [R42+0xc] ;  /* 0x00000c002a137984 */ /* 0x000fe20000000400 */
[----:B---3--:R-:W-:Y:S01]  /*c790*/  SHF.L.U32 R8, R9, 0x10, RZ ;  /* 0x0000001009087819 */ /* 0x008fe200000006ff */
[--C-:B------:R-:W-:Y:S02]  /*c7a0*/  FADD.FTZ R48, R44, R21.reuse ;  /* 0x000000152c307221 */ /* 0x100fe40000010000 */
[----:B------:R-:W-:Y:S01]  /*c7b0*/  FSETP.GTU.FTZ.AND P5, PT, R43, 20, PT ;  /* 0x41a000002b00780b */ /* 0x000fe20003fbc000 */
[----:B------:R-:W-:Y:S01]  /*c7c0*/  LDS.U16 R9, [R42+0xa] ;  /* 0x00000a002a097984 */ /* 0x000fe20000000400 */
[----:B----4-:R-:W-:Y:S01]  /*c7d0*/  SHF.L.U32 R44, R25, 0x10, RZ ;  /* 0x00000010192c7819 */ /* 0x010fe200000006ff */
[--C-:B------:R-:W-:Y:S02]  /*c7e0*/  FADD.FTZ R47, R8, R21.reuse ;  /* 0x00000015082f7221 */ /* 0x100fe40000010000 */
[----:B------:R-:W0:Y:S02]  /*c7f0*/  LDS.U16 R8, [R42+0x8] ;  /* 0x000008002a087984 */ /* 0x000e240000000400 */
[----:B------:R-:W-:Y:S01]  /*c800*/  FADD.FTZ R50, R44, R21 ;  /* 0x000000152c327221 */ /* 0x000fe20000010000 */
[----:B------:R-:W-:Y:S01]  /*c810*/  FSETP.GTU.FTZ.AND P0, PT, R48, 20, PT ;  /* 0x41a000003000780b */ /* 0x000fe20003f1c000 */
[----:B------:R-:W-:Y:S03]  /*c820*/  LDS.U16 R25, [R42+0xe] ;  /* 0x00000e002a197984 */ /* 0x000fe60000000400 */
[----:B------:R-:W-:Y:S01]  /*c830*/  FSETP.GTU.FTZ.AND P2, PT, R50, 20, PT ;  /* 0x41a000003200780b */ /* 0x000fe20003f5c000 */
[----:B------:R-:W-:-:S02]  /*c840*/  @!P5 FMUL.FTZ R44, R43, -1.4426950216293334961 ;  /* 0xbfb8aa3b2b2cd820 */ /* 0x000fc40000410000 */
[----:B------:R-:W2:Y:S02]  /*c850*/  LDS.U16 R43, [R42+0x10] ;  /* 0x000010002a2b7984 */ /* 0x000ea40000000400 */
[----:B------:R3:W4:Y:S04]  /*c860*/  @!P5 MUFU.EX2 R46, R44 ;  /* 0x0000002c002ed308 */ /* 0x0007280000000800 */
[----:B------:R-:W-:Y:S01]  /*c870*/  @!P0 FMUL.FTZ R48, R48, -1.4426950216293334961 ;  /* 0xbfb8aa3b30308820 */ /* 0x000fe20000410000 */
[----:B---3--:R-:W3:Y:S03]  /*c880*/  LDS.U16 R44, [R42+0x12] ;  /* 0x000012002a2c7984 */ /* 0x008ee60000000400 */
[----:B------:R-:W-:Y:S01]  /*c890*/  @!P2 FMUL.FTZ R50, R50, -1.4426950216293334961 ;  /* 0xbfb8aa3b3232a820 */ /* 0x000fe20000410000 */
[----:B------:R-:W-:Y:S01]  /*c8a0*/  FSETP.GTU.FTZ.AND P6, PT, R47, 20, PT ;  /* 0x41a000002f00780b */ /* 0x000fe20003fdc000 */
[----:B------:R-:W5:Y:S08]  /*c8b0*/  @!P0 MUFU.EX2 R48, R48 ;  /* 0x0000003000308308 */ /* 0x000f700000000800 */
[----:B------:R-:W1:Y:S01]  /*c8c0*/  @!P2 MUFU.EX2 R50, R50 ;  /* 0x000000320032a308 */ /* 0x000e620000000800 */
[----:B----4-:R-:W-:-:S03]  /*c8d0*/  @!P5 FADD.FTZ R46, R46, 1 ;  /* 0x3f8000002e2ed421 */ /* 0x010fc60000010000 */
[----:B------:R-:W-:Y:S01]  /*c8e0*/  @!P6 FMUL.FTZ R47, R47, -1.4426950216293334961 ;  /* 0xbfb8aa3b2f2fe820 */ /* 0x000fe20000410000 */
[----:B0-----:R-:W-:Y:S01]  /*c8f0*/  SHF.L.U32 R8, R8, 0x10, RZ ;  /* 0x0000001008087819 */ /* 0x001fe200000006ff */
[----:B-----5:R-:W-:-:S04]  /*c900*/  @!P0 FADD.FTZ R48, R48, 1 ;  /* 0x3f80000030308421 */ /* 0x020fc80000010000 */
[----:B------:R-:W0:Y:S01]  /*c910*/  @!P6 MUFU.EX2 R47, R47 ;  /* 0x0000002f002fe308 */ /* 0x000e220000000800 */
[----:B-1----:R-:W-:-:S07]  /*c920*/  @!P2 FADD.FTZ R50, R50, 1 ;  /* 0x3f8000003232a421 */ /* 0x002fce0000010000 */
[----:B------:R-:W1:Y:S01]  /*c930*/  @!P5 MUFU.RCP R53, R46 ;  /* 0x0000002e0035d308 */ /* 0x000e620000001000 */
[----:B------:R-:W-:Y:S01]  /*c940*/  FADD.FTZ R54, R8, R21 ;  /* 0x0000001508367221 */ /* 0x000fe20000010000 */
[----:B------:R-:W-:-:S06]  /*c950*/  SHF.L.U32 R8, R9, 0x10, RZ ;  /* 0x0000001009087819 */ /* 0x000fcc00000006ff */
[----:B------:R2:W4:Y:S01]  /*c960*/  @!P0 MUFU.RCP R57, R48 ;  /* 0x0000003000398308 */ /* 0x0005220000001000 */
[----:B------:R-:W-:Y:S01]  /*c970*/  FADD.FTZ R9, R8, R21 ;  /* 0x0000001508097221 */ /* 0x000fe20000010000 */
[----:B------:R-:W-:-:S06]  /*c980*/  SHF.L.U32 R8, R19, 0x10, RZ ;  /* 0x0000001013087819 */ /* 0x000fcc00000006ff */
[----:B------:R-:W5:Y:S01]  /*c990*/  @!P2 MUFU.RCP R50, R50 ;  /* 0x000000320032a308 */ /* 0x000f620000001000 */
[----:B--2---:R-:W-:Y:S02]  /*c9a0*/  SHF.L.U32 R48, R43, 0x10, RZ ;  /* 0x000000102b307819 */ /* 0x004fe400000006ff */
[----:B---3--:R-:W-:Y:S01]  /*c9b0*/  SHF.L.U32 R44, R44, 0x10, RZ ;  /* 0x000000102c2c7819 */ /* 0x008fe200000006ff */
[--C-:B------:R-:W-:Y:S01]  /*c9c0*/  FADD.FTZ R19, R8, R21.reuse ;  /* 0x0000001508137221 */ /* 0x100fe20000010000 */
[----:B0-----:R-:W-:Y:S01]  /*c9d0*/  @!P6 FADD.FTZ R47, R47, 1 ;  /* 0x3f8000002f2fe421 */ /* 0x001fe20000010000 */
[--C-:B------:R-:W-:Y:S02]  /*c9e0*/  FADD.FTZ R48, R48, R21.reuse ;  /* 0x0000001530307221 */ /* 0x100fe40000010000 */
[----:B------:R-:W-:Y:S01]  /*c9f0*/  FADD.FTZ R44, R44, R21 ;  /* 0x000000152c2c7221 */ /* 0x000fe20000010000 */
[----:B-1----:R-:W-:Y:S01]  /*ca00*/  @!P5 FMUL.FTZ R92, R92, R53 ;  /* 0x000000355c5cd220 */ /* 0x002fe20000410000 */
[----:B------:R-:W-:Y:S01]  /*ca10*/  FSETP.GTU.FTZ.AND P5, PT, R19, 20, PT ;  /* 0x41a000001300780b */ /* 0x000fe20003fbc000 */
[----:B----4-:R-:W-:Y:S01]  /*ca20*/  @!P0 FMUL.FTZ R90, R90, R57 ;  /* 0x000000395a5a8220 */ /* 0x010fe20000410000 */
[----:B------:R-:W-:Y:S01]  /*ca30*/  FSETP.GTU.FTZ.AND P3, PT, R54, 20, PT ;  /* 0x41a000003600780b */ /* 0x000fe20003f7c000 */
[----:B------:R-:W0:Y:S01]  /*ca40*/  @!P6 MUFU.RCP R52, R47 ;  /* 0x0000002f0034e308 */ /* 0x000e220000001000 */
[----:B------:R-:W-:Y:S01]  /*ca50*/  FSETP.GTU.FTZ.AND P0, PT, R48, 20, PT ;  /* 0x41a000003000780b */ /* 0x000fe20003f1c000 */
[----:B-----5:R-:W-:Y:S01]  /*ca60*/  @!P2 FMUL.FTZ R67, R67, R50 ;  /* 0x000000324343a220 */ /* 0x020fe20000410000 */
[----:B------:R-:W-:-:S02]  /*ca70*/  FSETP.GTU.FTZ.AND P2, PT, R44, 20, PT ;  /* 0x41a000002c00780b */ /* 0x000fc40003f5c000 */
[----:B------:R-:W-:Y:S02]  /*ca80*/  SHF.L.U32 R46, R25, 0x10, RZ ;  /* 0x00000010192e7819 */ /* 0x000fe400000006ff */
[----:B------:R-:W-:-:S03]  /*ca90*/  FSETP.GTU.FTZ.AND P4, PT, R9, 20, PT ;  /* 0x41a000000900780b */ /* 0x000fc60003f9c000 */
[----:B------:R-:W-:Y:S02]  /*caa0*/  @!P5 FMUL.FTZ R19, R19, -1.4426950216293334961 ;  /* 0xbfb8aa3b1313d820 */ /* 0x000fe40000410000 */
[----:B------:R-:W-:Y:S01]  /*cab0*/  @!P3 FMUL.FTZ R8, R54, -1.4426950216293334961 ;  /* 0xbfb8aa3b3608b820 */ /* 0x000fe20000410000 */
[----:B------:R-:W-:Y:S01]  /*cac0*/  FADD.FTZ R46, R46, R21 ;  /* 0x000000152e2e7221 */ /* 0x000fe20000010000 */
[----:B------:R-:W-:Y:S02]  /*cad0*/  @!P0 FMUL.FTZ R43, R48, -1.4426950216293334961 ;  /* 0xbfb8aa3b302b8820 */ /* 0x000fe40000410000 */
[----:B------:R-:W-:Y:S01]  /*cae0*/  @!P2 FMUL.FTZ R44, R44, -1.4426950216293334961 ;  /* 0xbfb8aa3b2c2ca820 */ /* 0x000fe20000410000 */
[----:B0-----:R-:W-:Y:S01]  /*caf0*/  @!P6 FMUL.FTZ R71, R71, R52 ;  /* 0x000000344747e220 */ /* 0x001fe20000410000 */
[----:B------:R-:W0:Y:S01]  /*cb00*/  @!P5 MUFU.EX2 R19, R19 ;  /* 0x000000130013d308 */ /* 0x000e220000000800 */
[----:B------:R-:W-:Y:S01]  /*cb10*/  FSETP.GTU.FTZ.AND P6, PT, R46, 20, PT ;  /* 0x41a000002e00780b */ /* 0x000fe20003fdc000 */
[----:B------:R-:W-:-:S06]  /*cb20*/  @!P4 FMUL.FTZ R9, R9, -1.4426950216293334961 ;  /* 0xbfb8aa3b0909c820 */ /* 0x000fcc0000410000 */
[----:B------:R-:W1:Y:S08]  /*cb30*/  @!P3 MUFU.EX2 R8, R8 ;  /* 0x000000080008b308 */ /* 0x000e700000000800 */
[----:B------:R-:W2:Y:S08]  /*cb40*/  @!P0 MUFU.EX2 R43, R43 ;  /* 0x0000002b002b8308 */ /* 0x000eb00000000800 */
[----:B------:R-:W3:Y:S01]  /*cb50*/  @!P2 MUFU.EX2 R44, R44 ;  /* 0x0000002c002ca308 */ /* 0x000ee20000000800 */
[----:B------:R-:W-:Y:S01]  /*cb60*/  @!P6 FMUL.FTZ R25, R46, -1.4426950216293334961 ;  /* 0xbfb8aa3b2e19e820 */ /* 0x000fe20000410000 */
[----:B0-----:R-:W-:-:S06]  /*cb70*/  @!P5 FADD.FTZ R19, R19, 1 ;  /* 0x3f8000001313d421 */ /* 0x001fcc0000010000 */
[----:B------:R-:W0:Y:S01]  /*cb80*/  @!P4 MUFU.EX2 R9, R9 ;  /* 0x000000090009c308 */ /* 0x000e220000000800 */
[----:B-1----:R-:W-:Y:S01]  /*cb90*/  @!P3 FADD.FTZ R8, R8, 1 ;  /* 0x3f8000000808b421 */ /* 0x002fe20000010000 */
[----:B--2---:R-:W-:-:S06]  /*cba0*/  @!P0 FADD.FTZ R43, R43, 1 ;  /* 0x3f8000002b2b8421 */ /* 0x004fcc0000010000 */
[----:B------:R-:W1:Y:S01]  /*cbb0*/  @!P6 MUFU.EX2 R25, R25 ;  /* 0x000000190019e308 */ /* 0x000e620000000800 */
[----:B---3--:R-:W-:-:S07]  /*cbc0*/  @!P2 FADD.FTZ R44, R44, 1 ;  /* 0x3f8000002c2ca421 */ /* 0x008fce0000010000 */
[----:B------:R2:W-:Y:S01]  /*cbd0*/  @!P3 MUFU.RCP R47, R8 ;  /* 0x00000008002fb308 */ /* 0x0005e20000001000 */
[----:B0-----:R-:W-:-:S07]  /*cbe0*/  @!P4 FADD.FTZ R9, R9, 1 ;  /* 0x3f8000000909c421 */ /* 0x001fce0000010000 */
[----:B------:R-:W0:Y:S01]  /*cbf0*/  @!P5 MUFU.RCP R19, R19 ;  /* 0x000000130013d308 */ /* 0x000e220000001000 */
[----:B--2---:R-:W2:Y:S07]  /*cc00*/  LDS.U16 R8, [R42+0x14] ;  /* 0x000014002a087984 */ /* 0x004eae0000000400 */
[----:B------:R-:W3:Y:S08]  /*cc10*/  @!P0 MUFU.RCP R43, R43 ;  /* 0x0000002b002b8308 */ /* 0x000ef00000001000 */
[----:B------:R-:W4:Y:S01]  /*cc20*/  @!P2 MUFU.RCP R44, R44 ;  /* 0x0000002c002ca308 */ /* 0x000f220000001000 */
[----:B-1----:R-:W-:Y:S01]  /*cc30*/  @!P6 FADD.FTZ R25, R25, 1 ;  /* 0x3f8000001919e421 */ /* 0x002fe20000010000 */
[----:B0-----:R-:W-:-:S02]  /*cc40*/  @!P5 FMUL.FTZ R86, R86, R19 ;  /* 0x000000135656d220 */ /* 0x001fc40000410000 */
[----:B------:R-:W-:Y:S04]  /*cc50*/  LDS.U16 R19, [R42+0x18] ;  /* 0x000018002a137984 */ /* 0x000fe80000000400 */
[----:B------:R0:W-:Y:S01]  /*cc60*/  @!P4 MUFU.RCP R46, R9 ;  /* 0x00000009002ec308 */ /* 0x0001e20000001000 */
[----:B---3--:R-:W-:Y:S02]  /*cc70*/  @!P0 FMUL.FTZ R84, R84, R43 ;  /* 0x0000002b54548220 */ /* 0x008fe40000410000 */
[----:B------:R-:W-:Y:S04]  /*cc80*/  LDS.U16 R43, [R42+0x1c] ;  /* 0x00001c002a2b7984 */ /* 0x000fe80000000400 */
[----:B0-----:R-:W0:Y:S01]  /*cc90*/  LDS.U16 R9, [R42+0x16] ;  /* 0x000016002a097984 */ /* 0x001e220000000400 */
[----:B------:R1:W3:Y:S01]  /*cca0*/  @!P6 MUFU.RCP R48, R25 ;  /* 0x000000190030e308 */ /* 0x0002e20000001000 */
[----:B----4-:R-:W-:-:S02]  /*ccb0*/  @!P2 FMUL.FTZ R55, R55, R44 ;  /* 0x0000002c3737a220 */ /* 0x010fc40000410000 */
[----:B------:R-:W-:Y:S04]  /*ccc0*/  LDS.U16 R44, [R42+0x1e] ;  /* 0x00001e002a2c7984 */ /* 0x000fe80000000400 */
[----:B-1----:R-:W1:Y:S01]  /*ccd0*/  LDS.U16 R25, [R42+0x1a] ;  /* 0x00001a002a197984 */ /* 0x002e620000000400 */
[----:B------:R-:W-:Y:S01]  /*cce0*/  BAR.SYNC.DEFER_BLOCKING 0x0 ;  /* 0x0000000000007b1d */ /* 0x000fe20000010000 */
[----:B------:R-:W-:Y:S01]  /*ccf0*/  @!P3 FMUL.FTZ R88, R88, R47 ;  /* 0x0000002f5858b220 */ /* 0x000fe20000410000 */
[----:B------:R-:W-:Y:S02]  /*cd00*/  PRMT R47, R97, 0x7632, R47 ;  /* 0x00007632612f7816 */ /* 0x000fe4000000002f */
[----:B--2---:R-:W-:Y:S01]  /*cd10*/  SHF.L.U32 R8, R8, 0x10, RZ ;  /* 0x0000001008087819 */ /* 0x004fe200000006ff */
[----:B---3--:R-:W-:Y:S01]  /*cd20*/  @!P6 FMUL.FTZ R59, R59, R48 ;  /* 0x000000303b3be220 */ /* 0x008fe20000410000 */
[----:B------:R-:W-:Y:S01]  /*cd30*/  @!P4 FMUL.FTZ R63, R63, R46 ;  /* 0x0000002e3f3fc220 */ /* 0x000fe20000410000 */
[----:B------:R-:W-:-:S02]  /*cd40*/  F2FP.BF16.F32.PACK_AB R117, R122, R117 ;  /* 0x000000757a75723e */ /* 0x000fc400000010ff */
[----:B------:R-:W-:Y:S02]  /*cd50*/  PRMT R46, R98, 0x7632, R46 ;  /* 0x00007632622e7816 */ /* 0x000fe4000000002e */
[----:B------:R-:W-:Y:S01]  /*cd60*/  F2FP.BF16.F32.PACK_AB R119, R126, R119 ;  /* 0x000000777e77723e */ /* 0x000fe200000010ff */
[----:B------:R2:W-:Y:S02]  /*cd70*/  STS.U16 [R42+0x6], R47 ;  /* 0x0000062f2a007388 */ /* 0x0005e40000000400 */
[----:B--2---:R-:W-:Y:S01]  /*cd80*/  FADD.FTZ R47, R8, R21 ;  /* 0x00000015082f7221 */ /* 0x004fe20000010000 */
[----:B0-----:R-:W-:-:S04]  /*cd90*/  SHF.L.U32 R8, R9, 0x10, RZ ;  /* 0x0000001009087819 */ /* 0x001fc800000006ff */
[----:B------:R-:W-:Y:S01]  /*cda0*/  FSETP.GTU.FTZ.AND P6, PT, R47, 20, PT ;  /* 0x41a000002f00780b */ /* 0x000fe20003fdc000 */
[----:B------:R-:W-:Y:S01]  /*cdb0*/  FADD.FTZ R9, R8, R21 ;  /* 0x0000001508097221 */ /* 0x000fe20000010000 */
[----:B------:R-:W-:Y:S02]  /*cdc0*/  SHF.L.U32 R8, R19, 0x10, RZ ;  /* 0x0000001013087819 */ /* 0x000fe400000006ff */
[----:B------:R-:W-:Y:S01]  /*cdd0*/  PRMT R48, R117, 0x7632, R48 ;  /* 0x0000763275307816 */ /* 0x000fe20000000030 */
[----:B------:R1:W-:Y:S01]  /*cde0*/  STS.U16 [R42+0x2], R46 ;  /* 0x0000022e2a007388 */ /* 0x0003e20000000400 */
[----:B------:R-:W-:Y:S02]  /*cdf0*/  F2FP.BF16.F32.PACK_AB R95, R118, R95 ;  /* 0x0000005f765f723e */ /* 0x000fe400000010ff */
[----:B------:R-:W-:Y:S02]  /*ce00*/  F2FP.BF16.F32.PACK_AB R91, R94, R91 ;  /* 0x0000005b5e5b723e */ /* 0x000fe400000010ff */
[----:B------:R-:W-:-:S02]  /*ce10*/  F2FP.BF16.F32.PACK_AB R89, R124, R89 ;  /* 0x000000597c59723e */ /* 0x000fc400000010ff */
[----:B------:R-:W-:Y:S01]  /*ce20*/  F2FP.BF16.F32.PACK_AB R93, R96, R93 ;  /* 0x0000005d605d723e */ /* 0x000fe200000010ff */
[----:B------:R-:W-:Y:S01]  /*ce30*/  FADD.FTZ R19, R8, R21 ;  /* 0x0000001508137221 */ /* 0x000fe20000010000 */
[----:B------:R-:W-:Y:S02]  /*ce40*/  PRMT R50, R119, 0x7632, R50 ;  /* 0x0000763277327816 */ /* 0x000fe40000000032 */
[----:B-1----:R-:W-:Y:S01]  /*ce50*/  SHF.L.U32 R46, R25, 0x10, RZ ;  /* 0x00000010192e7819 */ /* 0x002fe200000006ff */
[----:B------:R0:W-:Y:S01]  /*ce60*/  STS.U16 [R42+0xa], R48 ;  /* 0x00000a302a007388 */ /* 0x0001e20000000400 */
[----:B------:R-:W-:Y:S01]  /*ce70*/  @!P6 FMUL.FTZ R8, R47, -1.4426950216293334961 ;  /* 0xbfb8aa3b2f08e820 */ /* 0x000fe20000410000 */
[----:B------:R-:W-:Y:S02]  /*ce80*/  PRMT R52, R95, 0x7632, R52 ;  /* 0x000076325f347816 */ /* 0x000fe40000000034 */
[----:B------:R-:W-:Y:S02]  /*ce90*/  PRMT R53, R91, 0x7632, R53 ;  /* 0x000076325b357816 */ /* 0x000fe40000000035 */
[----:B------:R-:W-:Y:S01]  /*cea0*/  PRMT R47, R93, 0x7632, R47 ;  /* 0x000076325d2f7816 */ /* 0x000fe2000000002f */
[----:B------:R1:W-:Y:S01]  /*ceb0*/  STS.U16 [R42+0xe], R50 ;  /* 0x00000e322a007388 */ /* 0x0003e20000000400 */
[----:B------:R-:W-:Y:S01]  /*cec0*/  FADD.FTZ R25, R46, R21 ;  /* 0x000000152e197221 */ /* 0x000fe20000010000 */
[----:B0-----:R-:W-:-:S02]  /*ced0*/  PRMT R48, R89, 0x7632, R48 ;  /* 0x0000763259307816 */ /* 0x001fc40000000030 */
[----:B------:R-:W-:Y:S01]  /*cee0*/  SHF.L.U32 R46, R43, 0x10, RZ ;  /* 0x000000102b2e7819 */ /* 0x000fe200000006ff */
[----:B------:R-:W-:Y:S01]  /*cef0*/  STS.U16 [R42], R98 ;  /* 0x000000622a007388 */ /* 0x000fe20000000400 */
[----:B-1----:R-:W-:-:S03]  /*cf00*/  MOV R50, UR7 ;  /* 0x0000000700327c02 */ /* 0x002fc60008000f00 */
[----:B------:R-:W-:Y:S01]  /*cf10*/  STS.U16 [R42+0x4], R97 ;  /* 0x000004612a007388 */ /* 0x000fe20000000400 */
[----:B------:R-:W-:-:S03]  /*cf20*/  FADD.FTZ R46, R46, R21 ;  /* 0x000000152e2e7221 */ /* 0x000fc60000010000 */
        /* <DEDUP_REMOVED lines=32> */
[----:B------:R-:W-:Y:S01]  /*d130*/  SHF.L.U32 R44, R44, 0x10, RZ ;  /* 0x000000102c2c7819 */ /* 0x000fe200000006ff */
[----:B------:R-:W-:Y:S01]  /*d140*/  @!P3 FMUL.FTZ R9, R9, -1.4426950216293334961 ;  /* 0xbfb8aa3b0909b820 */ /* 0x000fe20000410000 */
[----:B------:R-:W2:Y:S03]  /*d150*/  @!P6 MUFU.EX2 R8, R8 ;  /* 0x000000080008e308 */ /* 0x000ea60000000800 */
[----:B------:R-:W-:Y:S01]  /*d160*/  FADD.FTZ R44, R44, R21 ;  /* 0x000000152c2c7221 */ /* 0x000fe20000010000 */
[----:B------:R-:W-:-:S03]  /*d170*/  FSETP.GTU.FTZ.AND P5, PT, R25, 20, PT ;  /* 0x41a000001900780b */ /* 0x000fc60003fbc000 */
[----:B------:R-:W-:Y:S01]  /*d180*/  @!P2 FMUL.FTZ R19, R19, -1.4426950216293334961 ;  /* 0xbfb8aa3b1313a820 */ /* 0x000fe20000410000 */
[----:B------:R-:W-:Y:S01]  /*d190*/  FSETP.GTU.FTZ.AND P4, PT, R44, 20, PT ;  /* 0x41a000002c00780b */ /* 0x000fe20003f9c000 */
[----:B------:R-:W-:Y:S01]  /*d1a0*/  @!P0 FMUL.FTZ R43, R46, -1.4426950216293334961 ;  /* 0xbfb8aa3b2e2b8820 */ /* 0x000fe20000410000 */
[----:B------:R-:W3:Y:S01]  /*d1b0*/  @!P3 MUFU.EX2 R9, R9 ;  /* 0x000000090009b308 */ /* 0x000ee20000000800 */
[----:B------:R-:W4:Y:S07]  /*d1c0*/  LDS R93, [UR22+0x420] ;  /* 0x00042016ff5d7984 */ /* 0x000f2e0008000800 */
[----:B------:R-:W5:Y:S08]  /*d1d0*/  @!P2 MUFU.EX2 R19, R19 ;  /* 0x000000130013a308 */ /* 0x000f700000000800 */
[----:B------:R-:W1:Y:S01]  /*d1e0*/  @!P0 MUFU.EX2 R43, R43 ;  /* 0x0000002b002b8308 */ /* 0x000e620000000800 */
[----:B------:R-:W-:Y:S01]  /*d1f0*/  @!P4 FMUL.FTZ R44, R44, -1.4426950216293334961 ;  /* 0xbfb8aa3b2c2cc820 */ /* 0x000fe20000410000 */
[----:B--2---:R-:W-:Y:S01]  /*d200*/  @!P6 FADD.FTZ R8, R8, 1 ;  /* 0x3f8000000808e421 */ /* 0x004fe20000010000 */
[----:B------:R-:W-:Y:S01]  /*d210*/  @!P5 FMUL.FTZ R25, R25, -1.4426950216293334961 ;  /* 0xbfb8aa3b1919d820 */ /* 0x000fe20000410000 */
[----:B------:R-:W-:Y:S01]  /*d220*/  UMOV UR7, URZ ;  /* 0x000000ff00077c82 */ /* 0x000fe20008000000 */
[----:B---3--:R-:W-:Y:S01]  /*d230*/  @!P3 FADD.FTZ R9, R9, 1 ;  /* 0x3f8000000909b421 */ /* 0x008fe20000010000 */
[----:B------:R-:W-:-:S02]  /*d240*/  UIMAD.WIDE.U32 UR8, UR23, UR10, UR6 ;  /* 0x0000000a170872a5 */ /* 0x000fc4000f8e0006 */
[----:B0-----:R-:W0:Y:S01]  /*d250*/  @!P6 MUFU.RCP R95, R8 ;  /* 0x00000008005fe308 */ /* 0x001e220000001000 */
[----:B-----5:R-:W-:Y:S01]  /*d260*/  @!P2 FADD.FTZ R19, R19, 1 ;  /* 0x3f8000001313a421 */ /* 0x020fe20000010000 */
[----:B------:R-:W-:Y:S01]  /*d270*/  UIMAD UR9, UR23, UR11, UR9 ;  /* 0x0000000b170972a4 */ /* 0x000fe2000f8e0209 */
[----:B------:R-:W2:Y:S05]  /*d280*/  LDCU.64 UR10, c[0x0][0x550] ;  /* 0x0000aa00ff0a77ac */ /* 0x000eaa0008000a00 */
[----:B------:R-:W3:Y:S01]  /*d290*/  @!P4 MUFU.EX2 R44, R44 ;  /* 0x0000002c002cc308 */ /* 0x000ee20000000800 */
[----:B-1----:R-:W-:-:S07]  /*d2a0*/  @!P0 FADD.FTZ R43, R43, 1 ;  /* 0x3f8000002b2b8421 */ /* 0x002fce0000010000 */
[----:B------:R-:W1:Y:S08]  /*d2b0*/  @!P5 MUFU.EX2 R25, R25 ;  /* 0x000000190019d308 */ /* 0x000e700000000800 */
[----:B------:R5:W4:Y:S01]  /*d2c0*/  @!P3 MUFU.RCP R46, R9 ;  /* 0x00000009002eb308 */ /* 0x000b220000001000 */
[----:B------:R-:W-:-:S07]  /*d2d0*/  UIMAD.WIDE.U32 UR8, UR12, UR26, UR8 ;  /* 0x0000001a0c0872a5 */ /* 0x000fce000f8e0008 */
[----:B------:R-:W2:Y:S01]  /*d2e0*/  @!P2 MUFU.RCP R19, R19 ;  /* 0x000000130013a308 */ /* 0x000ea20000001000 */
[----:B------:R-:W-:-:S07]  /*d2f0*/  UIMAD UR9, UR12, UR27, UR9 ;  /* 0x0000001b0c0972a4 */ /* 0x000fce000f8e0209 */
[----:B------:R-:W2:Y:S01]  /*d300*/  @!P0 MUFU.RCP R43, R43 ;  /* 0x0000002b002b8308 */ /* 0x000ea20000001000 */
[----:B0-----:R-:W-:Y:S01]  /*d310*/  @!P6 FMUL.FTZ R82, R82, R95 ;  /* 0x0000005f5252e220 */ /* 0x001fe20000410000 */
[----:B---3--:R-:W-:Y:S01]  /*d320*/  @!P4 FADD.FTZ R44, R44, 1 ;  /* 0x3f8000002c2cc421 */ /* 0x008fe20000010000 */
[----:B-----5:R-:W-:Y:S01]  /*d330*/  IADD3 R9, P6, PT, R0, UR8, RZ ;  /* 0x0000000800097c10 */ /* 0x020fe2000ffde0ff */
[----:B-1----:R-:W-:Y:S01]  /*d340*/  @!P5 FADD.FTZ R25, R25, 1 ;  /* 0x3f8000001919d421 */ /* 0x002fe20000010000 */
[----:B----4-:R-:W-:Y:S02]  /*d350*/  @!P3 FMUL.FTZ R51, R51, R46 ;  /* 0x0000002e3333b220 */ /* 0x010fe40000410000 */
        /* <DEDUP_REMOVED lines=103> */
[----:B------:R-:W2:Y:S03]  /*d9d0*/  LDCU.64 UR8, c[0x0][0x560] ;  /* 0x0000ac00ff0877ac */ /* 0x000ea60008000a00 */
[----:B---3--:R-:W-:Y:S01]  /*d9e0*/  UIMAD.WIDE.U32 UR6, UR12, UR10, UR6 ;  /* 0x0000000a0c0672a5 */ /* 0x008fe2000f8e0006 */
[----:B------:R-:W-:-:S03]  /*d9f0*/  FADD.FTZ R92, R92, R23 ;  /* 0x000000175c5c7221 */ /* 0x000fc60000010000 */
[----:B------:R-:W-:Y:S02]  /*da00*/  UIMAD UR7, UR12, UR11, UR7 ;  /* 0x0000000b0c0772a4 */ /* 0x000fe4000f8e0207 */
[----:B0-----:R-:W-:Y:S01]  /*da10*/  IADD3 R9, P0, PT, R0, UR6, RZ ;  /* 0x0000000600097c10 */ /* 0x001fe2000ff1e0ff */
[----:B------:R-:W-:-:S03]  /*da20*/  FADD.FTZ R71, R92, R71 ;  /* 0x000000475c477221 */ /* 0x000fc60000010000 */
[----:B--2---:R-:W-:Y:S01]  /*da30*/  LEA R8, P3, R9, UR8, 0x1 ;  /* 0x0000000809087c11 */ /* 0x004fe2000f8608ff */
[----:B------:R-:W-:-:S04]  /*da40*/  FADD.FTZ R90, R71, R90 ;  /* 0x0000005a475a7221 */ /* 0x000fc80000010000 */
[----:B------:R-:W-:Y:S01]  /*da50*/  FADD.FTZ R67, R90, R67 ;  /* 0x000000435a437221 */ /* 0x000fe20000010000 */
[-C--:B-1----:R-:W-:Y:S02]  /*da60*/  ISETP.GE.AND P2, PT, R0, R69.reuse, PT ;  /* 0x000000450000720c */ /* 0x082fe40003f46270 */
[----:B------:R-:W-:Y:S02]  /*da70*/  ISETP.GE.AND P1, PT, R18, R69, PT ;  /* 0x000000451200720c */ /* 0x000fe40003f26270 */
[----:B------:R-:W-:-:S04]  /*da80*/  IADD3.X R18, PT, PT, RZ, UR7, RZ, P0, !PT ;  /* 0x00000007ff127c10 */ /* 0x000fc800087fe4ff */
        /* <DEDUP_REMOVED lines=53> */
.L_x_12533:
        /* <DEDUP_REMOVED lines=33> */
.L_x_12588:
[----:B------:R-:W-:Y:S05]  /*dff0*/  BSYNC.RECONVERGENT B0 ;  /* 0x0000000000007941 */ /* 0x000fea0003800200 */
.L_x_12587:
        /* <DEDUP_REMOVED lines=31> */
.L_x_12590:
[----:B------:R-:W-:Y:S05]  /*e1f0*/  BSYNC.RECONVERGENT B0 ;  /* 0x0000000000007941 */ /* 0x000fea0003800200 */
.L_x_12589:
        /* <DEDUP_REMOVED lines=29> */
.L_x_12592:
        /* <DEDUP_REMOVED lines=26> */
[----:B-----5:R-:W-:Y:S01]  /*e570*/  IMAD R20, R10, UR44, RZ ;  /* 0x0000002c0a147c24 */ /* 0x020fe2000f8e02ff */
        /* <DEDUP_REMOVED lines=39> */
.L_x_12591:
[----:B------:R-:W-:Y:S05]  /*e7f0*/  EXIT ;  /* 0x000000000000794d */ /* 0x000fea0003800000 */
.L_x_12593:
        /* <DEDUP_REMOVED lines=16> */
.L_x_18731:


//--------------------- .text._Z25selective_scan_bwd_kernelI32Selective_Scan_bwd_kernel_traitsILi32ELi16ELb0ELb0ELb1ELb0ELb0EN3c108BFloat16ENS1_7complexIfEEEEv12SSMParamsBwd --------------------------
	.section	.text._Z25selective_scan_bwd_kernelI32Selective_Scan_bwd_kernel_traitsILi32ELi16ELb0ELb0ELb1ELb0ELb0EN3c108BFloat16ENS1_7complexIfEEEEv12SSMParamsBwd,"ax",@progbits
	.align	128
        .global         _Z25selective_scan_bwd_kernelI32Selective_Scan_bwd_kernel_traitsILi32ELi16ELb0ELb0ELb1ELb0ELb0EN3c108BFloat16ENS1_7complexIfEEEEv12SSMParamsBwd
        .type           _Z25selective_scan_bwd_kernelI32Selective_Scan_bwd_kernel_traitsILi32ELi16ELb0ELb0ELb1ELb0ELb0EN3c108BFloat16ENS1_7complexIfEEEEv12SSMParamsBwd,@function
        .size           _Z25selective_scan_bwd_kernelI32Selective_Scan_bwd_kernel_traitsILi32ELi16ELb0ELb0ELb1ELb0ELb0EN3c108BFloat16ENS1_7complexIfEEEEv12SSMParamsBwd,(.L_x_18732 - _Z25selective_scan_bwd_kernelI32Selective_Scan_bwd_kernel_traitsILi32ELi16ELb0ELb0ELb1ELb0ELb0EN3c108BFloat16ENS1_7complexIfEEEEv12SSMParamsBwd)
        .other          _Z25selective_scan_bwd_kernelI32Selective_Scan_bwd_kernel_traitsILi32ELi16ELb0ELb0ELb1ELb0ELb0EN3c108BFloat16ENS1_7complexIfEEEEv12SSMParamsBwd,@"STO_CUDA_ENTRY STV_DEFAULT"
_Z25selective_scan_bwd_kernelI32Selective_Scan_bwd_kernel_traitsILi32ELi16ELb0ELb0ELb1ELb0ELb0EN3c108BFloat16ENS1_7complexIfEEEEv12SSMParamsBwd:
.text._Z25selective_scan_bwd_kernelI32Selective_Scan_bwd_kernel_traitsILi32ELi16ELb0ELb0ELb1ELb0ELb0EN3c108BFloat16ENS1_7complexIfEEEEv12SSMParamsBwd:
        /* <DEDUP_REMOVED lines=32> */
[----:B------:R-:W-:-:S02]  /*0200*/  CS2R R8, SRZ ;  /* 0x0000000000087805 */ /* 0x000fc4000001ff00 */
[----:B------:R-:W-:Y:S01]  /*0210*/  IABS R0, R0 ;  /* 0x0000000000007213 */ /* 0x000fe20000000000 */
[----:B------:R-:W2:Y:S03]  /*0220*/  LDCU.64 UR34, c[0x0][0x528] ;  /* 0x0000a500ff2277ac */ /* 0x000ea60008000a00 */
[----:B------:R-:W-:Y:S01]  /*0230*/  R2UR UR29, R0 ;  /* 0x00000000001d72ca */ /* 0x000fe200000e0000 */
[----:B------:R-:W-:-:S12]  /*0240*/  USHF.R.S32.HI UR25, URZ, 0x1f, UR24 ;  /* 0x0000001fff197899 */ /* 0x000fd80008011418 */
        /* <DEDUP_REMOVED lines=26> */
[----:B0-----:R-:W-:Y:S01]  /*03f0*/  R2UR UR5, R2 ;  /* 0x00000000020572ca */ /* 0x001fe200000e0000 */
[----:B-1----:R-:W-:Y:S02]  /*0400*/  USHF.R.U64 UR10, UR20, 0x1, UR21 ;  /* 0x00000001140a7899 */ /* 0x002fe40008001215 */
[----:B------:R-:W-:-:S10]  /*0410*/  UIMAD UR13, UR6, UR11, UR13 ;  /* 0x0000000b060d72a4 */ /* 0x000fd4000f8e020d */
[----:B------:R-:W-:-:S04]  /*0420*/  UIADD3 UR18, UPT, UPT, URZ, -UR5, URZ ;  /* 0x80000005ff127290 */ /* 0x000fc8000fffe0ff */
[----:B------:R-:W-:-:S04]  /*0430*/  UIMAD UR18, UR18, UR29, URZ ;  /* 0x0000001d121272a4 */ /* 0x000fc8000f8e02ff */
[----:B------:R-:W-:Y:S02]  /*0440*/  UIMAD.WIDE.U32 UR4, UR5, UR18, UR4 ;  /* 0x00000012050472a5 */ /* 0x000fe4000f8e0004 */
[----:B------:R-:W-:Y:S02]  /*0450*/  ULEA UR18, UP3, UR19, UR14, 0x1 ;  /* 0x0000000e13127291 */ /* 0x000fe4000f8608ff */
[----:B------:R-:W-:Y:S02]  /*0460*/  UIMAD.WIDE.U32 UR4, UR5, UR27, URZ ;  /* 0x0000001b050472a5 */ /* 0x000fe4000f8e00ff */
[----:B------:R-:W-:Y:S02]  /*0470*/  ULEA.HI.X UR19, UR19, UR15, UR7, 0x1, UP3 ;  /* 0x0000000f13137291 */ /* 0x000fe400098f0c07 */
[----:B------:R-:W-:-:S03]  /*0480*/  USHF.R.U32.HI UR14, URZ, 0x1, UR21 ;  /* 0x00000001ff0e7899 */ /* 0x000fc60008011615 */
        /* <DEDUP_REMOVED lines=15> */
[----:B------:R-:W-:Y:S02]  /*0580*/  UIADD3 UR4, UP3, UPT, UR24, UR4, URZ ;  /* 0x0000000418047290 */ /* 0x000fe4000ff7e0ff */
[----:B------:R-:W-:Y:S02]  /*0590*/  UIMAD UR14, UR14, UR6, URZ ;  /* 0x000000060e0e72a4 */ /* 0x000fe4000f8e02ff */
[----:B------:R-:W-:Y:S01]  /*05a0*/  UIADD3.X UR21, UPT, UPT, UR25, UR21, URZ, UP3, !UPT ;  /* 0x0000001519157290 */ /* 0x000fe20009ffe4ff */
[----:B------:R-:W3:Y:S02]  /*05b0*/  LDCU.64 UR24, c[0x0][0x540] ;  /* 0x0000a800ff1877ac */ /* 0x000ee40008000a00 */
[----:B------:R-:W-:-:S02]  /*05c0*/  @UP0 UIADD3 UR7, UPT, UPT, UR7, 0x1, URZ ;  /* 0x0000000107070890 */ /* 0x000fc4000fffe0ff */
[----:B------:R-:W-:Y:S02]  /*05d0*/  UISETP.NE.U32.AND UP0, UPT, UR36, URZ, UPT ;  /* 0x000000ff2400728c */ /* 0x000fe4000bf05070 */
[----:B------:R-:W-:Y:S02]  /*05e0*/  @!UP2 UIADD3 UR7, UPT, UPT, -UR7, URZ, URZ ;  /* 0x000000ff0707a290 */ /* 0x000fe4000fffe1ff */
[----:B------:R-:W-:Y:S02]  /*05f0*/  UISETP.NE.AND.EX UP0, UPT, UR37, URZ, UPT, UP0 ;  /* 0x000000ff2500728c */ /* 0x000fe4000bf05300 */
[----:B--2---:R-:W-:Y:S02]  /*0600*/  ULEA UR20, UP2, UR4, UR34, 0x1 ;  /* 0x0000002204147291 */ /* 0x004fe4000f8408ff */
[----:B------:R-:W-:Y:S02]  /*0610*/  @!UP1 ULOP3.LUT UR7, URZ, UR28, URZ, 0x33, !UPT ;  /* 0x0000001cff079292 */ /* 0x000fe4000f8e33ff */
[----:B------:R-:W-:-:S02]  /*0620*/  ULEA.HI.X UR21, UR4, UR35, UR21, 0x1, UP2 ;  /* 0x0000002304157291 */ /* 0x000fc400090f0c15 */
[----:B------:R-:W-:Y:S02]  /*0630*/  USHF.R.S32.HI UR4, URZ, 0x1f, UR7 ;  /* 0x0000001fff047899 */ /* 0x000fe40008011407 */
[----:B0-----:R-:W-:Y:S01]  /*0640*/  UIMAD.WIDE.U32 UR12, UR7, UR22, UR12 ;  /* 0x00000016070c72a5 */ /* 0x001fe2000f8e000c */
[----:B------:R-:W0:Y:S01]  /*0650*/  @UP0 LDCU UR15, c[0x0][0x384] ;  /* 0x00007080ff0f07ac */ /* 0x000e220008000800 */
[----:B------:R-:W-:Y:S02]  /*0660*/  UIMAD UR5, UR4, UR22, URZ ;  /* 0x00000016040572a4 */ /* 0x000fe4000f8e02ff */
[----:B-1----:R-:W-:Y:S02]  /*0670*/  UIMAD UR11, UR4, UR32, URZ ;  /* 0x00000020040b72a4 */ /* 0x002fe4000f8e02ff */
[----:B------:R-:W-:Y:S02]  /*0680*/  UIMAD UR9, UR7, UR23, UR5 ;  /* 0x00000017070972a4 */ /* 0x000fe4000f8e0205 */
[----:B------:R-:W-:-:S02]  /*0690*/  UIMAD.WIDE.U32 UR4, UR7, UR32, URZ ;  /* 0x00000020070472a5 */ /* 0x000fc4000f8e00ff */
[----:B------:R-:W-:Y:S02]  /*06a0*/  UIMAD UR11, UR7, UR33, UR11 ;  /* 0x00000021070b72a4 */ /* 0x000fe4000f8e020b */
[----:B------:R-:W-:Y:S01]  /*06b0*/  ULEA UR7, UR26, 0xfffffc00, 0xa ;  /* 0xfffffc001a077891 */ /* 0x000fe2000f8e50ff */
[----:B------:R-:W1:Y:S01]  /*06c0*/  @UP0 LDCU UR27, c[0x0][0x38c] ;  /* 0x00007180ff1b07ac */ /* 0x000e620008000800 */
[----:B------:R-:W2:Y:S02]  /*06d0*/  LDCU.64 UR28, c[0x0][0x450] ;  /* 0x00008a00ff1c77ac */ /* 0x000ea40008000a00 */
        /* <DEDUP_REMOVED lines=9> */
[----:B---3--:R-:W-:-:S02]  /*0770*/  ULEA UR9, UP1, UR10, UR24, 0x3 ;  /* 0x000000180a097291 */ /* 0x008fc4000f8218ff */
[----:B-1----:R-:W-:Y:S02]  /*0780*/  @UP0 UIMAD UR11, UR4, UR27, URZ ;  /* 0x0000001b040b02a4 */ /* 0x002fe4000f8e02ff */
[----:B--2---:R-:W-:Y:S02]  /*0790*/  ULEA UR22, UP2, UR23, UR28, 0x1 ;  /* 0x0000001c17167291 */ /* 0x004fe4000f8408ff */
        /* <DEDUP_REMOVED lines=12> */
[----:B------:R-:W-:Y:S01]  /*0860*/  CS2R R8, SRZ ;  /* 0x0000000000087805 */ /* 0x000fe2000001ff00 */
[----:B------:R-:W1:Y:S01]  /*0870*/  LDCU UR11, c[0x0][0x394] ;  /* 0x00007280ff0b77ac */ /* 0x000e620008000800 */
[C---:B0-----:R-:W-:Y:S02]  /*0880*/  SHF.L.U32 R0, R5.reuse, 0x4, RZ ;  /* 0x0000000405007819 */ /* 0x041fe400000006ff */
[----:B------:R-:W-:-:S04]  /*0890*/  LOP3.LUT R5, R5, 0x1f, RZ, 0xc0, !PT ;  /* 0x0000001f05057812 */ /* 0x000fc800078ec0ff */
[----:B-1----:R-:W-:-:S07]  /*08a0*/  LOP3.LUT R7, R5, 0x3e00, R0, 0xf8, !PT ;  /* 0x00003e0005077812 */ /* 0x002fce00078ef800 */
.L_x_12678:
[----:B0-----:R-:W0:Y:S01]  /*08b0*/  S2R R116, SR_TID.X ;  /* 0x0000000000747919 */ /* 0x001e220000002100 */
[----:B------:R-:W1:Y:S01]  /*08c0*/  LDCU UR32, c[0x0][0x388] ;  /* 0x00007100ff2077ac */ /* 0x000e620008000800 */
[----:B------:R-:W-:Y:S02]  /*08d0*/  MOV R2, UR16 ;  /* 0x0000001000027c02 */ /* 0x000fe40008000f00 */
[----:B------:R-:W-:Y:S01]  /*08e0*/  MOV R3, UR17 ;  /* 0x0000001100037c02 */ /* 0x000fe20008000f00 */
[----:B------:R-:W-:Y:S01]  /*08f0*/  ULEA UR8, UR11, 0xfffffe00, 0x9 ;  /* 0xfffffe000b087891 */ /* 0x000fe2000f8e48ff */
[----:B------:R-:W-:Y:S02]  /*0900*/  PRMT R23, RZ, 0x7610, R23 ;  /* 0x00007610ff177816 */ /* 0x000fe40000000017 */
[----:B------:R-:W-:Y:S02]  /*0910*/  PRMT R24, RZ, 0x7610, R24 ;  /* 0x00007610ff187816 */ /* 0x000fe40000000018 */
        /* <DEDUP_REMOVED lines=9> */
[C---:B------:R-:W-:Y:S01]  /*09b0*/  ISETP.GE.AND P1, PT, R7.reuse, UR8, PT ;  /* 0x0000000807007c0c */ /* 0x040fe2000bf26270 */
[----:B------:R-:W-:Y:S01]  /*09c0*/  IMAD.WIDE.U32 R6, R7, 0x2, R2 ;  /* 0x0000000207067825 */ /* 0x000fe200078e0002 */
[----:B------:R-:W-:Y:S02]  /*09d0*/  PRMT R27, RZ, 0x7610, R27 ;  /* 0x00007610ff1b7816 */ /* 0x000fe4000000001b */
[----:B------:R-:W-:Y:S02]  /*09e0*/  P2R R66, PR, RZ, 0x2 ;  /* 0x00000002ff427803 */ /* 0x000fe40000000000 */
[----:B0-----:R-:W-:Y:S02]  /*09f0*/  SHF.L.U32 R0, R116, 0x4, RZ ;  /* 0x0000000474007819 */ /* 0x001fe400000006ff */
[----:B------:R-:W-:-:S02]  /*0a00*/  PRMT R28, RZ, 0x7610, R28 ;  /* 0x00007610ff1c7816 */ /* 0x000fc4000000001c */
[----:B------:R-:W-:Y:S02]  /*0a10*/  LOP3.LUT R31, R5, 0x3e00, R0, 0xf8, !PT ;  /* 0x00003e00051f7812 */ /* 0x000fe400078ef800 */
[----:B------:R-:W-:Y:S02]  /*0a20*/  PRMT R29, RZ, 0x7610, R29 ;  /* 0x00007610ff1d7816 */ /* 0x000fe4000000001d */
[C---:B------:R-:W-:Y:S02]  /*0a30*/  LOP3.LUT R16, R31.reuse, 0x20, RZ, 0xfc, !PT ;  /* 0x000000201f107812 */ /* 0x040fe400078efcff */
[C---:B------:R-:W-:Y:S02]  /*0a40*/  LOP3.LUT R4, R31.reuse, 0x80, RZ, 0xfc, !PT ;  /* 0x000000801f047812 */ /* 0x040fe400078efcff */
[----:B------:R-:W-:Y:S02]  /*0a50*/  ISETP.GE.AND P0, PT, R16, UR8, PT ;  /* 0x0000000810007c0c */ /* 0x000fe4000bf06270 */
[----:B------:R-:W-:-:S02]  /*0a60*/  SHF.L.U32 R2, R31, 0x1, RZ ;  /* 0x000000011f027819 */ /* 0x000fc400000006ff */
[C---:B------:R-:W-:Y:S02]  /*0a70*/  LOP3.LUT R10, R31.reuse, 0xc0, RZ, 0xfc, !PT ;  /* 0x000000c01f0a7812 */ /* 0x040fe400078efcff */
[----:B------:R-:W-:Y:S01]  /*0a80*/  ISETP.GE.AND P4, PT, R4, UR8, PT ;  /* 0x0000000804007c0c */ /* 0x000fe2000bf86270 */
[----:B------:R-:W-:Y:S01]  /*0a90*/  BAR.SYNC.DEFER_BLOCKING 0x0 ;  /* 0x0000000000007b1d */ /* 0x000fe20000010000 */
[----:B------:R-:W-:Y:S02]  /*0aa0*/  LOP3.LUT R3, R31, 0x60, RZ, 0xfc, !PT ;  /* 0x000000601f037812 */ /* 0x000fe400078efcff */
[----:B------:R-:W-:Y:S02]  /*0ab0*/  P2R R67, PR, RZ, 0x1 ;  /* 0x00000001ff437803 */ /* 0x000fe40000000000 */
[C---:B------:R-:W-:Y:S02]  /*0ac0*/  IADD3 R4, P1, PT, R2.reuse, UR18, RZ ;  /* 0x0000001202047c10 */ /* 0x040fe4000ff3e0ff */
[----:B------:R-:W-:-:S02]  /*0ad0*/  IADD3 R2, P0, PT, R2, UR20, RZ ;  /* 0x0000001402027c10 */ /* 0x000fc4000ff1e0ff */
[----:B------:R-:W-:Y:S02]  /*0ae0*/  ISETP.GE.AND P2, PT, R10, UR8, PT ;  /* 0x000000080a007c0c */ /* 0x000fe4000bf46270 */
[C---:B------:R-:W-:Y:S02]  /*0af0*/  LOP3.LUT R10, R31.reuse, 0xe0, RZ, 0xfc, !PT ;  /* 0x000000e01f0a7812 */ /* 0x040fe400078efcff */
[----:B------:R-:W-:Y:S02]  /*0b00*/  LOP3.LUT R0, R31, 0x40, RZ, 0xfc, !PT ;  /* 0x000000401f007812 */ /* 0x000fe400078efcff */
[----:B------:R-:W-:Y:S02]  /*0b10*/  ISETP.GE.AND P5, PT, R3, UR8, PT ;  /* 0x0000000803007c0c */ /* 0x000fe4000bfa6270 */
[----:B------:R-:W-:Y:S02]  /*0b20*/  IADD3.X R3, PT, PT, RZ, UR21, RZ, P0, !PT ;  /* 0x00000015ff037c10 */ /* 0x000fe400087fe4ff */
[----:B------:R-:W-:-:S02]  /*0b30*/  IADD3.X R5, PT, PT, RZ, UR19, RZ, P1, !PT ;  /* 0x00000013ff057c10 */ /* 0x000fc40008ffe4ff */
[----:B------:R-:W-:Y:S02]  /*0b40*/  ISETP.GE.AND P0, PT, R10, UR8, PT ;  /* 0x000000080a007c0c */ /* 0x000fe4000bf06270 */
[----:B------:R-:W-:Y:S01]  /*0b50*/  ISETP.NE.AND P1, PT, R66, RZ, PT ;  /* 0x000000ff4200720c */ /* 0x000fe20003f25270 */
[----:B------:R-:W2:Y:S01]  /*0b60*/  @!P2 LDG.E.U16 R22, desc[UR30][R6.64+0x180] ;  /* 0x0001801e0616a981 */ /* 0x000ea2000c1e1500 */
[----:B------:R-:W-:Y:S02]  /*0b70*/  ISETP.GE.AND P6, PT, R0, UR8, PT ;  /* 0x0000000800007c0c */ /* 0x000fe4000bfc6270 */
[C---:B------:R-:W-:Y:S01]  /*0b80*/  LOP3.LUT R0, R31.reuse, 0xa0, RZ, 0xfc, !PT ;  /* 0x000000a01f007812 */ /* 0x040fe200078efcff */
[----:B------:R-:W3:Y:S01]  /*0b90*/  @!P5 LDG.E.U16 R19, desc[UR30][R6.64+0xc0] ;  /* 0x0000c01e0613d981 */ /* 0x000ee2000c1e1500 */
[----:B------:R-:W-:Y:S02]  /*0ba0*/  LOP3.LUT R11, R31, 0x100, RZ, 0xfc, !PT ;  /* 0x000001001f0b7812 */ /* 0x000fe400078efcff */
[----:B------:R-:W-:Y:S01]  /*0bb0*/  ISETP.GE.AND P3, PT, R0, UR8, PT ;  /* 0x0000000800007c0c */ /* 0x000fe2000bf66270 */
[----:B------:R-:W4:Y:S01]  /*0bc0*/  @!P4 LDG.E.U16 R20, desc[UR30][R6.64+0x100] ;  /* 0x0001001e0614c981 */ /* 0x000f22000c1e1500 */
[----:B------:R-:W-:-:S02]  /*0bd0*/  PRMT R0, RZ, 0x7610, R0 ;  /* 0x00007610ff007816 */ /* 0x000fc40000000000 */
[----:B------:R-:W-:Y:S01]  /*0be0*/  P2R R73, PR, RZ, 0x1 ;  /* 0x00000001ff497803 */ /* 0x000fe20000000000 */
[----:B------:R-:W5:Y:S01]  /*0bf0*/  @!P0 LDG.E.U16 R23, desc[UR30][R6.64+0x1c0] ;  /* 0x0001c01e06178981 */ /* 0x000f62000c1e1500 */
[----:B------:R-:W-:Y:S02]  /*0c00*/  ISETP.GE.AND P0, PT, R11, UR8, PT ;  /* 0x000000080b007c0c */ /* 0x000fe4000bf06270 */
[C---:B------:R-:W-:Y:S01]  /*0c10*/  LOP3.LUT R12, R31.reuse, 0x120, RZ, 0xfc, !PT ;  /* 0x000001201f0c7812 */ /* 0x040fe200078efcff */
[----:B------:R-:W2:Y:S01]  /*0c20*/  @!P1 LDG.E.U16 R0, desc[UR30][R6.64] ;  /* 0x0000001e06009981 */ /* 0x000ea2000c1e1500 */
[----:B------:R-:W-:Y:S02]  /*0c30*/  ISETP.GE.AND P1, PT, R16, UR8, PT ;  /* 0x0000000810007c0c */ /* 0x000fe4000bf26270 */
[C---:B------:R-:W-:Y:S01]  /*0c40*/  LOP3.LUT R13, R31.reuse, 0x140, RZ, 0xfc, !PT ;  /* 0x000001401f0d7812 */ /* 0x040fe200078efcff */
[----:B------:R-:W3:Y:S01]  /*0c50*/  @!P6 LDG.E.U16 R18, desc[UR30][R6.64+0x80] ;  /* 0x0000801e0612e981 */ /* 0x000ee2000c1e1500 */
[----:B------:R-:W-:-:S02]  /*0c60*/  LOP3.LUT R14, R31, 0x160, RZ, 0xfc, !PT ;  /* 0x000001601f0e7812 */ /* 0x000fc400078efcff */
[----:B------:R-:W-:Y:S01]  /*0c70*/  P2R R74, PR, RZ, 0x1 ;  /* 0x00000001ff4a7803 */ /* 0x000fe20000000000 */
[----:B------:R-:W5:Y:S01]  /*0c80*/  @!P3 LDG.E.U16 R21, desc[UR30][R6.64+0x140] ;  /* 0x0001401e0615b981 */ /* 0x000f62000c1e1500 */
[----:B------:R-:W-:Y:S02]  /*0c90*/  P2R R72, PR, RZ, 0x4 ;  /* 0x00000004ff487803 */ /* 0x000fe40000000000 */
[C---:B------:R-:W-:Y:S01]  /*0ca0*/  LOP3.LUT R15, R31.reuse, 0x180, RZ, 0xfc, !PT ;  /* 0x000001801f0f7812 */ /* 0x040fe200078efcff */
[----:B------:R-:W5:Y:S01]  /*0cb0*/  @!P0 LDG.E.U16 R24, desc[UR30][R6.64+0x200] ;  /* 0x0002001e06188981 */ /* 0x000f62000c1e1500 */
[----:B------:R-:W-:Y:S02]  /*0cc0*/  ISETP.GE.AND P0, PT, R12, UR8, PT ;  /* 0x000000080c007c0c */ /* 0x000fe4000bf06270 */
[----:B------:R-:W-:Y:S01]  /*0cd0*/  LOP3.LUT R30, R31, 0x1c0, RZ, 0xfc, !PT ;  /* 0x000001c01f1e7812 */ /* 0x000fe200078efcff */
[----:B------:R-:W4:Y:S01]  /*0ce0*/  @!P1 LDG.E.U16 R17, desc[UR30][R6.64+0x40] ;  /* 0x0000401e06119981 */ /* 0x000f22000c1e1500 */
[----:B------:R-:W-:-:S02]  /*0cf0*/  ISETP.GE.AND P1, PT, R13, UR8, PT ;  /* 0x000000080d007c0c */ /* 0x000fc4000bf26270 */
[----:B------:R-:W-:Y:S02]  /*0d00*/  ISETP.GE.AND P2, PT, R14, UR8, PT ;  /* 0x000000080e007c0c */ /* 0x000fe4000bf46270 */
[C---:B------:R-:W-:Y:S02]  /*0d10*/  LOP3.LUT R16, R31.reuse, 0x1a0, RZ, 0xfc, !PT ;  /* 0x000001a01f107812 */ /* 0x040fe400078efcff */
[----:B------:R-:W-:Y:S02]  /*0d20*/  P2R R71, PR, RZ, 0x8 ;  /* 0x00000008ff477803 */ /* 0x000fe40000000000 */
[----:B------:R-:W-:Y:S01]  /*0d30*/  LOP3.LUT R31, R31, 0x1e0, RZ, 0xfc, !PT ;  /* 0x000001e01f1f7812 */ /* 0x000fe200078efcff */
[----:B------:R-:W5:Y:S01]  /*0d40*/  @!P0 LDG.E.U16 R25, desc[UR30][R6.64+0x240] ;  /* 0x0002401e06198981 */ /* 0x000f62000c1e1500 */
[----:B------:R-:W-:Y:S02]  /*0d50*/  P2R R70, PR, RZ, 0x10 ;  /* 0x00000010ff467803 */ /* 0x000fe40000000000 */
[----:B------:R-:W-:Y:S01]  /*0d60*/  ISETP.GE.AND P3, PT, R15, UR8, PT ;  /* 0x000000080f007c0c */ /* 0x000fe2000bf66270 */
[----:B------:R-:W5:Y:S01]  /*0d70*/  @!P1 LDG.E.U16 R26, desc[UR30][R6.64+0x280] ;  /* 0x0002801e061a9981 */ /* 0x000f62000c1e1500 */
[----:B------:R-:W-:-:S02]  /*0d80*/  P2R R69, PR, RZ, 0x20 ;  /* 0x00000020ff457803 */ /* 0x000fc40000000000 */
[----:B------:R-:W-:Y:S01]  /*0d90*/  ISETP.GE.AND P4, PT, R16, UR8, PT ;  /* 0x0000000810007c0c */ /* 0x000fe2000bf86270 */
[----:B------:R-:W5:Y:S01]  /*0da0*/  @!P2 LDG.E.U16 R27, desc[UR30][R6.64+0x2c0] ;  /* 0x0002c01e061ba981 */ /* 0x000f62000c1e1500 */
[----:B------:R-:W-:Y:S02]  /*0db0*/  P2R R68, PR, RZ, 0x40 ;  /* 0x00000040ff447803 */ /* 0x000fe40000000000 */
[----:B------:R-:W-:Y:S02]  /*0dc0*/  ISETP.GE.AND P5, PT, R30, UR8, PT ;  /* 0x000000081e007c0c */ /* 0x000fe4000bfa6270 */
[----:B------:R-:W-:Y:S02]  /*0dd0*/  ISETP.GE.AND P6, PT, R31, UR8, PT ;  /* 0x000000081f007c0c */ /* 0x000fe4000bfc6270 */
[----:B------:R-:W-:Y:S01]  /*0de0*/  PRMT R32, RZ, 0x7610, R32 ;  /* 0x00007610ff207816 */ /* 0x000fe20000000020 */
[----:B------:R-:W5:Y:S01]  /*0df0*/  @!P3 LDG.E.U16 R28, desc[UR30][R6.64+0x300] ;  /* 0x0003001e061cb981 */ /* 0x000f62000c1e1500 */
[----:B------:R-:W-:-:S03]  /*0e00*/  PRMT R33, RZ, 0x7610, R33 ;  /* 0x00007610ff217816 */ /* 0x000fc60000000021 */
[----:B------:R-:W5:Y:S04]  /*0e10*/  @!P4 LDG.E.U16 R29, desc[UR30][R6.64+0x340] ;  /* 0x0003401e061dc981 */ /* 0x000f68000c1e1500 */
[----:B------:R-:W5:Y:S04]  /*0e20*/  @!P5 LDG.E.U16 R32, desc[UR30][R6.64+0x380] ;  /* 0x0003801e0620d981 */ /* 0x000f68000c1e1500 */
[----:B------:R0:W5:Y:S01]  /*0e30*/  @!P6 LDG.E.U16 R33, desc[UR30][R6.64+0x3c0] ;  /* 0x0003c01e0621e981 */ /* 0x000162000c1e1500 */
[----:B------:R-:W0:Y:S01]  /*0e40*/  S2R R10, SR_LANEID ;  /* 0x00000000000a7919 */ /* 0x000e220000000000 */
[----:B------:R-:W1:Y:S01]  /*0e50*/  S2UR UR8, SR_CgaCtaId ;  /* 0x00000000000879c3 */ /* 0x000e620000008800 */
[----:B------:R-:W-:Y:S01]  /*0e60*/  UMOV UR28, 0x400 ;  /* 0x00000400001c7882 */ /* 0x000fe20000000000 */
[----:B------:R-:W-:-:S02]  /*0e70*/  P2R R65, PR, RZ, 0x1 ;  /* 0x00000001ff417803 */ /* 0x000fc40000000000 */
[----:B------:R-:W-:-:S04]  /*0e80*/  ISETP.NE.AND P0, PT, R74, RZ, PT ;  /* 0x000000ff4a00720c */ /* 0x000fc80003f05270 */
[----:B------:R-:W-:Y:S01]  /*0e90*/  P2R R64, PR, RZ, 0x1 ;  /* 0x00000001ff407803 */ /* 0x000fe20000000000 */
[----:B-1----:R-:W-:Y:S01]  /*0ea0*/  ULEA UR28, UR8, UR28, 0x18 ;  /* 0x0000001c081c7291 */ /* 0x002fe2000f8ec0ff */
[C---:B0-----:R-:W-:Y:S01]  /*0eb0*/  IADD3 R7, PT, PT, R10.reuse, 0x80, RZ ;  /* 0x000000800a077810 */ /* 0x041fe20007ffe0ff */
[----:B------:R-:W0:Y:S01]  /*0ec0*/  LDCU UR8, c[0x0][0x38c] ;  /* 0x00007180ff0877ac */ /* 0x000e220008000800 */
[C---:B------:R-:W-:Y:S02]  /*0ed0*/  IADD3 R13, PT, PT, R10.reuse, 0x20, RZ ;  /* 0x000000200a0d7810 */ /* 0x040fe40007ffe0ff */
[C---:B------:R-:W-:Y:S02]  /*0ee0*/  IADD3 R15, PT, PT, R10.reuse, 0x40, RZ ;  /* 0x000000400a0f7810 */ /* 0x040fe40007ffe0ff */
[-C--:B------:R-:W-:Y:S02]  /*0ef0*/  LEA.HI.SX32 R7, R7, R10.reuse, 0x1b ;  /* 0x0000000a07077211 */ /* 0x080fe400078fdaff */
[----:B------:R-:W-:-:S02]  /*0f00*/  LEA.HI.SX32 R11, R10, R10, 0x1b ;  /* 0x0000000a0a0b7211 */ /* 0x000fc400078fdaff */
[-C--:B------:R-:W-:Y:S02]  /*0f10*/  LEA.HI.SX32 R12, R13, R10.reuse, 0x1b ;  /* 0x0000000a0d0c7211 */ /* 0x080fe400078fdaff */
[----:B------:R-:W-:Y:S02]  /*0f20*/  LEA.HI.SX32 R13, R15, R10, 0x1b ;  /* 0x0000000a0f0d7211 */ /* 0x000fe400078fdaff */
[----:B------:R-:W-:Y:S02]  /*0f30*/  LEA R15, R7, UR28, 0x1 ;  /* 0x0000001c070f7c11 */ /* 0x000fe4000f8e08ff */
[C---:B------:R-:W-:Y:S02]  /*0f40*/  IADD3 R31, PT, PT, R10.reuse, 0x60, RZ ;  /* 0x000000600a1f7810 */ /* 0x040fe40007ffe0ff */
[----:B------:R-:W-:Y:S02]  /*0f50*/  IADD3 R7, PT, PT, R10, 0xc0, RZ ;  /* 0x000000c00a077810 */ /* 0x000fe40007ffe0ff */
[----:B------:R-:W-:-:S02]  /*0f60*/  LEA R11, R11, UR28, 0x1 ;  /* 0x0000001c0b0b7c11 */ /* 0x000fc4000f8e08ff */
[----:B------:R-:W-:Y:S02]  /*0f70*/  IADD3 R35, PT, PT, R10, 0xa0, RZ ;  /* 0x000000a00a237810 */ /* 0x000fe40007ffe0ff */
[----:B------:R-:W-:Y:S02]  /*0f80*/  LEA R12, R12, UR28, 0x1 ;  /* 0x0000001c0c0c7c11 */ /* 0x000fe4000f8e08ff */
[-C--:B------:R-:W-:Y:S02]  /*0f90*/  LEA.HI.SX32 R14, R31, R10.reuse, 0x1b ;  /* 0x0000000a1f0e7211 */ /* 0x080fe400078fdaff */
[-C--:B------:R-:W-:Y:S02]  /*0fa0*/  LEA.HI.SX32 R7, R7, R10.reuse, 0x1b ;  /* 0x0000000a07077211 */ /* 0x080fe400078fdaff */
[----:B------:R-:W-:Y:S02]  /*0fb0*/  LEA.HI.SX32 R16, R35, R10, 0x1b ;  /* 0x0000000a23107211 */ /* 0x000fe400078fdaff */
[----:B------:R-:W-:-:S02]  /*0fc0*/  IADD3 R31, PT, PT, R10, 0xe0, RZ ;  /* 0x000000e00a1f7810 */ /* 0x000fc40007ffe0ff */
[C---:B------:R-:W-:Y:S02]  /*0fd0*/  IADD3 R35, PT, PT, R10.reuse, 0x100, RZ ;  /* 0x000001000a237810 */ /* 0x040fe40007ffe0ff */
[----:B------:R-:W-:Y:S02]  /*0fe0*/  LEA R13, R13, UR28, 0x1 ;  /* 0x0000001c0d0d7c11 */ /* 0x000fe4000f8e08ff */
[----:B------:R-:W-:Y:S02]  /*0ff0*/  IADD3 R37, PT, PT, R10, 0x120, RZ ;  /* 0x000001200a257810 */ /* 0x000fe40007ffe0ff */
[----:B------:R-:W-:Y:S02]  /*1000*/  LEA R14, R14, UR28, 0x1 ;  /* 0x0000001c0e0e7c11 */ /* 0x000fe4000f8e08ff */
[----:B------:R-:W-:Y:S02]  /*1010*/  IADD3 R39, PT, PT, R10, 0x140, RZ ;  /* 0x000001400a277810 */ /* 0x000fe40007ffe0ff */
[----:B------:R-:W-:-:S02]  /*1020*/  ISETP.NE.AND P0, PT, R73, RZ, PT ;  /* 0x000000ff4900720c */ /* 0x000fc40003f05270 */
[-C--:B------:R-:W-:Y:S02]  /*1030*/  LEA.HI.SX32 R31, R31, R10.reuse, 0x1b ;  /* 0x0000000a1f1f7211 */ /* 0x080fe400078fdaff */
[----:B------:R-:W-:Y:S02]  /*1040*/  LEA R16, R16, UR28, 0x1 ;  /* 0x0000001c10107c11 */ /* 0x000fe4000f8e08ff */
[-C--:B------:R-:W-:Y:S02]  /*1050*/  LEA.HI.SX32 R35, R35, R10.reuse, 0x1b ;  /* 0x0000000a23237211 */ /* 0x080fe400078fdaff */
[-C--:B------:R-:W-:Y:S02]  /*1060*/  LEA.HI.SX32 R37, R37, R10.reuse, 0x1b ;  /* 0x0000000a25257211 */ /* 0x080fe400078fdaff */
[----:B------:R-:W-:Y:S02]  /*1070*/  LEA.HI.SX32 R39, R39, R10, 0x1b ;  /* 0x0000000a27277211 */ /* 0x000fe400078fdaff */
        /* <DEDUP_REMOVED lines=18> */
[----:B----4-:R1:W-:Y:S04]  /*11a0*/  STS.U16 [R12+0x40], R17 ;  /* 0x000040110c007388 */ /* 0x0103e80000000400 */
[----:B---3--:R2:W-:Y:S01]  /*11b0*/  STS.U16 [R13+0x80], R18 ;  /* 0x000080120d007388 */ /* 0x0085e20000000400 */
[----:B-1----:R-:W-:-:S02]  /*11c0*/  LEA R17, R7, UR28, 0x1 ;  /* 0x0000001c07117c11 */ /* 0x002fc4000f8e08ff */
[C---:B------:R-:W-:Y:S01]  /*11d0*/  IADD3 R7, PT, PT, R10.reuse, 0x160, RZ ;  /* 0x000001600a077810 */ /* 0x040fe20007ffe0ff */
[----:B------:R1:W-:Y:S01]  /*11e0*/  STS.U16 [R14+0xc0], R19 ;  /* 0x0000c0130e007388 */ /* 0x0003e20000000400 */
[----:B--2---:R-:W-:Y:S02]  /*11f0*/  LEA R18, R31, UR28, 0x1 ;  /* 0x0000001c1f127c11 */ /* 0x004fe4000f8e08ff */
[----:B------:R-:W-:Y:S01]  /*1200*/  LEA.HI.SX32 R7, R7, R10, 0x1b ;  /* 0x0000000a07077211 */ /* 0x000fe200078fdaff */
[----:B------:R2:W-:Y:S01]  /*1210*/  STS.U16 [R15+0x100], R20 ;  /* 0x000100140f007388 */ /* 0x0005e20000000400 */
[----:B------:R-:W-:-:S03]  /*1220*/  IADD3 R31, PT, PT, R10, 0x180, RZ ;  /* 0x000001800a1f7810 */ /* 0x000fc60007ffe0ff */
[----:B-----5:R3:W-:Y:S01]  /*1230*/  STS.U16 [R16+0x140], R21 ;  /* 0x0001401510007388 */ /* 0x0207e20000000400 */
[----:B-1----:R-:W-:Y:S02]  /*1240*/  LEA R19, R35, UR28, 0x1 ;  /* 0x0000001c23137c11 */ /* 0x002fe4000f8e08ff */
[C---:B------:R-:W-:Y:S01]  /*1250*/  IADD3 R35, PT, PT, R10.reuse, 0x1a0, RZ ;  /* 0x000001a00a237810 */ /* 0x040fe20007ffe0ff */
[----:B------:R1:W-:Y:S01]  /*1260*/  STS.U16 [R17+0x180], R22 ;  /* 0x0001801611007388 */ /* 0x0003e20000000400 */
[----:B--2---:R-:W-:Y:S02]  /*1270*/  LEA R20, R37, UR28, 0x1 ;  /* 0x0000001c25147c11 */ /* 0x004fe4000f8e08ff */
[C---:B------:R-:W-:Y:S02]  /*1280*/  IADD3 R37, PT, PT, R10.reuse, 0x1c0, RZ ;  /* 0x000001c00a257810 */ /* 0x040fe40007ffe0ff */
[----:B---3--:R-:W-:Y:S01]  /*1290*/  LEA R21, R39, UR28, 0x1 ;  /* 0x0000001c27157c11 */ /* 0x008fe2000f8e08ff */
[----:B------:R2:W-:Y:S01]  /*12a0*/  STS.U16 [R18+0x1c0], R23 ;  /* 0x0001c01712007388 */ /* 0x0005e20000000400 */
[----:B------:R-:W-:-:S02]  /*12b0*/  IADD3 R39, PT, PT, R10, 0x1e0, RZ ;  /* 0x000001e00a277810 */ /* 0x000fc40007ffe0ff */
[-C--:B------:R-:W-:Y:S02]  /*12c0*/  LEA.HI.SX32 R31, R31, R10.reuse, 0x1b ;  /* 0x0000000a1f1f7211 */ /* 0x080fe400078fdaff */
[----:B-1----:R-:W-:Y:S01]  /*12d0*/  LEA R22, R7, UR28, 0x1 ;  /* 0x0000001c07167c11 */ /* 0x002fe2000f8e08ff */
[----:B------:R1:W-:Y:S01]  /*12e0*/  STS.U16 [R19+0x200], R24 ;  /* 0x0002001813007388 */ /* 0x0003e20000000400 */
[-C--:B------:R-:W-:Y:S02]  /*12f0*/  LEA.HI.SX32 R35, R35, R10.reuse, 0x1b ;  /* 0x0000000a23237211 */ /* 0x080fe400078fdaff */
[----:B------:R-:W-:Y:S01]  /*1300*/  SHF.L.U32 R0, R10, 0x4, RZ ;  /* 0x000000040a007819 */ /* 0x000fe200000006ff */
[----:B------:R3:W-:Y:S01]  /*1310*/  STS.U16 [R20+0x240], R25 ;  /* 0x0002401914007388 */ /* 0x0007e20000000400 */
[-C--:B------:R-:W-:Y:S02]  /*1320*/  LEA.HI.SX32 R37, R37, R10.reuse, 0x1b ;  /* 0x0000000a25257211 */ /* 0x080fe400078fdaff */
[----:B------:R-:W-:Y:S01]  /*1330*/  LEA.HI.SX32 R39, R39, R10, 0x1b ;  /* 0x0000000a27277211 */ /* 0x000fe200078fdaff */
[----:B------:R4:W-:Y:S01]  /*1340*/  STS.U16 [R21+0x280], R26 ;  /* 0x0002801a15007388 */ /* 0x0009e20000000400 */
[----:B--2---:R-:W-:-:S02]  /*1350*/  LEA R23, R31, UR28, 0x1 ;  /* 0x0000001c1f177c11 */ /* 0x004fc4000f8e08ff */
[----:B-1----:R-:W-:Y:S01]  /*1360*/  LEA R24, R35, UR28, 0x1 ;  /* 0x0000001c23187c11 */ /* 0x002fe2000f8e08ff */
[----:B------:R1:W-:Y:S01]  /*1370*/  STS.U16 [R22+0x2c0], R27 ;  /* 0x0002c01b16007388 */ /* 0x0003e20000000400 */
[----:B---3--:R-:W-:-:S03]  /*1380*/  LEA R25, R37, UR28, 0x1 ;  /* 0x0000001c25197c11 */ /* 0x008fc6000f8e08ff */
[----:B------:R2:W-:Y:S01]  /*1390*/  STS.U16 [R23+0x300], R28 ;  /* 0x0003001c17007388 */ /* 0x0005e20000000400 */
[----:B----4-:R-:W-:Y:S02]  /*13a0*/  LEA R26, R39, UR28, 0x1 ;  /* 0x0000001c271a7c11 */ /* 0x010fe4000f8e08ff */
[----:B-1----:R-:W-:Y:S01]  /*13b0*/  LEA.HI.SX32 R27, R0, R0, 0x1b ;  /* 0x00000000001b7211 */ /* 0x002fe200078fdaff */
[----:B------:R1:W-:Y:S03]  /*13c0*/  STS.U16 [R24+0x340], R29 ;  /* 0x0003401d18007388 */ /* 0x0003e60000000400 */
[----:B------:R-:W-:Y:S01]  /*13d0*/  LEA R27, R27, UR28, 0x1 ;  /* 0x0000001c1b1b7c11 */ /* 0x000fe2000f8e08ff */
[----:B------:R3:W-:Y:S04]  /*13e0*/  STS.U16 [R25+0x380], R32 ;  /* 0x0003802019007388 */ /* 0x0007e80000000400 */
[----:B------:R4:W-:Y:S01]  /*13f0*/  STS.U16 [R26+0x3c0], R33 ;  /* 0x0003c0211a007388 */ /* 0x0009e20000000400 */
[----:B------:R-:W-:-:S03]  /*1400*/  NOP ;  /* 0x0000000000007918 */ /* 0x000fc60000000000 */
[----:B------:R-:W5:Y:S04]  /*1410*/  LDS.U16 R45, [R27] ;  /* 0x000000001b2d7984 */ /* 0x000f680000000400 */
        /* <DEDUP_REMOVED lines=18> */
[----:B------:R-:W-:-:S13]  /*1540*/  ISETP.NE.AND P0, PT, R40, RZ, PT ;  /* 0x000000ff2800720c */ /* 0x000fda0003f05270 */
        /* <DEDUP_REMOVED lines=19> */
[----:B-1----:R-:W-:Y:S02]  /*1680*/  PRMT R29, RZ, 0x7610, R29 ;  /* 0x00007610ff1d7816 */ /* 0x002fe4000000001d */
[----:B---3--:R-:W-:Y:S02]  /*1690*/  PRMT R32, RZ, 0x7610, R32 ;  /* 0x00007610ff207816 */ /* 0x008fe40000000020 */
        /* <DEDUP_REMOVED lines=32> */
[----:B-----5:R-:W-:Y:S04]  /*18a0*/  STS.U16 [R11], R6 ;  /* 0x000000060b007388 */ /* 0x020fe80000000400 */
[----:B------:R-:W-:Y:S04]  /*18b0*/  STS.U16 [R12+0x40], R7 ;  /* 0x000040070c007388 */ /* 0x000fe80000000400 */
[----:B------:R1:W-:Y:S04]  /*18c0*/  STS.U16 [R13+0x80], R30 ;  /* 0x0000801e0d007388 */ /* 0x0003e80000000400 */
[----:B------:R-:W-:Y:S04]  /*18d0*/  STS.U16 [R14+0xc0], R31 ;  /* 0x0000c01f0e007388 */ /* 0x000fe80000000400 */
[----:B------:R-:W-:Y:S04]  /*18e0*/  STS.U16 [R15+0x100], R34 ;  /* 0x000100220f007388 */ /* 0x000fe80000000400 */
[----:B------:R-:W-:Y:S04]  /*18f0*/  STS.U16 [R16+0x140], R35 ;  /* 0x0001402310007388 */ /* 0x000fe80000000400 */
[----:B------:R-:W-:Y:S04]  /*1900*/  STS.U16 [R17+0x180], R36 ;  /* 0x0001802411007388 */ /* 0x000fe80000000400 */
[----:B--2---:R-:W-:Y:S04]  /*1910*/  STS.U16 [R18+0x1c0], R37 ;  /* 0x0001c02512007388 */ /* 0x004fe80000000400 */
[----:B----4-:R-:W-:Y:S04]  /*1920*/  STS.U16 [R19+0x200], R28 ;  /* 0x0002001c13007388 */ /* 0x010fe80000000400 */
[----:B---3--:R2:W-:Y:S04]  /*1930*/  STS.U16 [R20+0x240], R29 ;  /* 0x0002401d14007388 */ /* 0x0085e80000000400 */
[----:B------:R3:W-:Y:S04]  /*1940*/  STS.U16 [R21+0x280], R32 ;  /* 0x0002802015007388 */ /* 0x0007e80000000400 */
        /* <DEDUP_REMOVED lines=22> */
[----:B-1----:R-:W-:Y:S01]  /*1ab0*/  PRMT R30, RZ, 0x7610, R30 ;  /* 0x00007610ff1e7816 */ /* 0x002fe2000000001e */
[----:B------:R-:W-:Y:S01]  /*1ac0*/  BAR.SYNC.DEFER_BLOCKING 0x0 ;  /* 0x0000000000007b1d */ /* 0x000fe20000010000 */
[----:B--2---:R-:W-:-:S05]  /*1ad0*/  PRMT R29, RZ, 0x7610, R29 ;  /* 0x00007610ff1d7816 */ /* 0x004fca000000001d */
        /* <DEDUP_REMOVED lines=24> */
[----:B-----5:R-:W-:Y:S02]  /*1c60*/  PRMT R38, RZ, 0x7610, R38 ;  /* 0x00007610ff267816 */ /* 0x020fe40000000026 */
[----:B0-----:R-:W-:Y:S02]  /*1c70*/  PRMT R39, RZ, 0x7610, R39 ;  /* 0x00007610ff277816 */ /* 0x001fe40000000027 */
        /* <DEDUP_REMOVED lines=30> */
[----:B--2---:R-:W-:Y:S04]  /*1e60*/  STS.U16 [R11], R30 ;  /* 0x0000001e0b007388 */ /* 0x004fe80000000400 */
[----:B------:R-:W-:Y:S04]  /*1e70*/  STS.U16 [R12+0x40], R29 ;  /* 0x0000401d0c007388 */ /* 0x000fe80000000400 */
[----:B------:R-:W-:Y:S04]  /*1e80*/  STS.U16 [R13+0x80], R28 ;  /* 0x0000801c0d007388 */ /* 0x000fe80000000400 */
[----:B---3--:R-:W-:Y:S04]  /*1e90*/  STS.U16 [R14+0xc0], R31 ;  /* 0x0000c01f0e007388 */ /* 0x008fe80000000400 */
[----:B----4-:R-:W-:Y:S04]  /*1ea0*/  STS.U16 [R15+0x100], R32 ;  /* 0x000100200f007388 */ /* 0x010fe80000000400 */
[----:B------:R-:W-:Y:S04]  /*1eb0*/  STS.U16 [R16+0x140], R33 ;  /* 0x0001402110007388 */ /* 0x000fe80000000400 */
        /* <DEDUP_REMOVED lines=50> */
[----:B-1----:R-:W-:Y:S02]  /*21e0*/  SHF.L.U32 R105, R70, 0x10, RZ ;  /* 0x0000001046697819 */ /* 0x002fe400000006ff */
[----:B--2---:R-:W-:Y:S01]  /*21f0*/  SHF.L.U32 R112, R2, 0x10, RZ ;  /* 0x0000001002707819 */ /* 0x004fe200000006ff */
        /* <DEDUP_REMOVED lines=33> */
[----:B------:R-:W0:Y:S01]  /*2410*/  S2UR UR40, SR_CTAID.Y ;  /* 0x00000000002879c3 */ /* 0x000e220000002600 */
[----:B------:R-:W0:Y:S01]  /*2420*/  LDCU.64 UR28, c[0x0][0x3a0] ;  /* 0x00007400ff1c77ac */ /* 0x000e220008000a00 */
[----:B------:R-:W-:Y:S01]  /*2430*/  SHF.L.U32 R101, R79, 0x10, RZ ;  /* 0x000000104f657819 */ /* 0x000fe200000006ff */
[----:B------:R-:W-:Y:S01]  /*2440*/  FADD.FTZ R79, R91, R91 ;  /* 0x0000005b5b4f7221 */ /* 0x000fe20000010000 */
[----:B------:R-:W-:Y:S01]  /*2450*/  SHF.L.U32 R91, R116, 0x5, RZ ;  /* 0x00000005745b7819 */ /* 0x000fe200000006ff */
[----:B------:R-:W1:Y:S01]  /*2460*/  LDCU.64 UR24, c[0x0][0x3b8] ;  /* 0x00007700ff1877ac */ /* 0x000e620008000a00 */
[----:B------:R-:W-:Y:S01]  /*2470*/  SHF.L.U32 R106, R83, 0x10, RZ ;  /* 0x00000010536a7819 */ /* 0x000fe200000006ff */
[----:B------:R-:W-:Y:S01]  /*2480*/  HFMA2 R28, -RZ, RZ, 0, 0 ;  /* 0x00000000ff1c7431 */ /* 0x000fe200000001ff */
[----:B------:R-:W-:Y:S01]  /*2490*/  SHF.L.U32 R107, R84, 0x10, RZ ;  /* 0x00000010546b7819 */ /* 0x000fe200000006ff */
[----:B------:R-:W-:Y:S01]  /*24a0*/  USHF.L.U32 UR8, UR11, 0xa, URZ ;  /* 0x0000000a0b087899 */ /* 0x000fe200080006ff */
[----:B------:R-:W-:Y:S01]  /*24b0*/  SHF.L.U32 R111, R86, 0x10, RZ ;  /* 0x00000010566f7819 */ /* 0x000fe200000006ff */
[----:B------:R-:W-:Y:S01]  /*24c0*/  UISETP.NE.AND UP0, UPT, UR11, 0x1, UPT ;  /* 0x000000010b00788c */ /* 0x000fe2000bf05270 */
[----:B------:R-:W-:Y:S01]  /*24d0*/  SHF.L.U32 R4, R4, 0x10, RZ ;  /* 0x0000001004047819 */ /* 0x000fe200000006ff */
[----:B------:R-:W-:Y:S01]  /*24e0*/  ULEA UR8, UR32, -UR8, 0x1 ;  /* 0x8000000820087291 */ /* 0x000fe2000f8e08ff */
[----:B------:R-:W-:Y:S01]  /*24f0*/  SHF.L.U32 R5, R5, 0x10, RZ ;  /* 0x0000001005057819 */ /* 0x000fe200000006ff */
[----:B------:R-:W-:Y:S01]  /*2500*/  FADD.FTZ R86, R100, R100 ;  /* 0x0000006464567221 */ /* 0x000fe20000010000 */
        /* <DEDUP_REMOVED lines=8> */
[----:B------:R-:W-:Y:S01]  /*2590*/  SHF.L.U32 R99, R78, 0x10, RZ ;  /* 0x000000104e637819 */ /* 0x000fe200000006ff */
[----:B0-----:R-:W-:Y:S01]  /*25a0*/  UIMAD.WIDE.U32 UR12, UR40, UR28, URZ ;  /* 0x0000001c280c72a5 */ /* 0x001fe2000f8e00ff */
[----:B------:R-:W-:Y:S01]  /*25b0*/  SHF.L.U32 R98, R0, 0x10, RZ ;  /* 0x0000001000627819 */ /* 0x000fe200000006ff */
[----:B------:R-:W-:Y:S01]  /*25c0*/  FADD.FTZ R0, R87, R87 ;  /* 0x0000005757007221 */ /* 0x000fe20000010000 */
[----:B------:R-:W-:Y:S01]  /*25d0*/  SHF.L.U32 R102, R80, 0x10, RZ ;  /* 0x0000001050667819 */ /* 0x000fe200000006ff */
[----:B------:R-:W-:Y:S01]  /*25e0*/  FADD.FTZ R87, R105, R105 ;  /* 0x0000006969577221 */ /* 0x000fe20000010000 */
[----:B------:R-:W-:Y:S01]  /*25f0*/  SHF.L.U32 R2, R81, 0x10, RZ ;  /* 0x0000001051027819 */ /* 0x000fe200000006ff */
[----:B-1----:R-:W-:Y:S01]  /*2600*/  UIMAD.WIDE.U32 UR14, UR40, UR24, URZ ;  /* 0x00000018280e72a5 */ /* 0x002fe2000f8e00ff */
[----:B------:R-:W-:Y:S01]  /*2610*/  SHF.L.U32 R104, R82, 0x10, RZ ;  /* 0x0000001052687819 */ /* 0x000fe200000006ff */
[----:B------:R-:W-:Y:S01]  /*2620*/  FADD.FTZ R78, R88, R88 ;  /* 0x00000058584e7221 */ /* 0x000fe20000010000 */
[----:B------:R-:W-:Y:S01]  /*2630*/  SHF.L.U32 R110, R85, 0x10, RZ ;  /* 0x00000010556e7819 */ /* 0x000fe200000006ff */
[----:B------:R-:W-:Y:S01]  /*2640*/  FADD.FTZ R105, R106, UR6 ;  /* 0x000000066a697e21 */ /* 0x000fe20008010000 */
[----:B------:R-:W-:Y:S01]  /*2650*/  PLOP3.LUT P1, PT, PT, PT, UP0, 0x80, 0x8 ;  /* 0x000000000008781c */ /* 0x000fe20003f2f008 */
[----:B------:R-:W-:Y:S01]  /*2660*/  FADD.FTZ R80, R90, R90 ;  /* 0x0000005a5a507221 */ /* 0x000fe20000010000 */
[----:B------:R-:W-:Y:S01]  /*2670*/  LOP3.LUT R100, R91, 0x7c1f, R116, 0xc8, !PT ;  /* 0x00007c1f5b647812 */ /* 0x000fe200078ec874 */
[----:B------:R-:W-:Y:S01]  /*2680*/  FADD.FTZ R81, R93, R93 ;  /* 0x0000005d5d517221 */ /* 0x000fe20000010000 */
[----:B------:R-:W-:Y:S01]  /*2690*/  FADD.FTZ R82, R92, R92 ;  /* 0x0000005c5c527221 */ /* 0x000fe20000010000 */
[----:B------:R-:W-:Y:S01]  /*26a0*/  FADD.FTZ R85, R103, R103 ;  /* 0x0000006767557221 */ /* 0x000fe20000010000 */
[----:B------:R-:W-:Y:S01]  /*26b0*/  FADD.FTZ R88, R108, R108 ;  /* 0x0000006c6c587221 */ /* 0x000fe20000010000 */
[----:B------:R-:W-:Y:S01]  /*26c0*/  FADD.FTZ R106, R107, UR6 ;  /* 0x000000066b6a7e21 */ /* 0x000fe20008010000 */
        /* <DEDUP_REMOVED lines=14> */
[----:B------:R-:W-:Y:S01]  /*27b0*/  ISETP.EQ.AND P1, PT, R116, RZ, P1 ;  /* 0x000000ff7400720c */ /* 0x000fe20000f22270 */
[----:B------:R-:W-:Y:S01]  /*27c0*/  FADD.FTZ R103, R2, UR6 ;  /* 0x0000000602677e21 */ /* 0x000fe20008010000 */
[----:B------:R-:W-:Y:S01]  /*27d0*/  ISETP.GE.AND P0, PT, R100, UR41, PT ;  /* 0x0000002964007c0c */ /* 0x000fe2000bf06270 */
[----:B------:R-:W-:Y:S01]  /*27e0*/  FADD.FTZ R104, R104, UR6 ;  /* 0x0000000668687e21 */ /* 0x000fe20008010000 */
[----:B------:R-:W-:Y:S01]  /*27f0*/  FADD.FTZ R107, R110, UR6 ;  /* 0x000000066e6b7e21 */ /* 0x000fe20008010000 */
[----:B------:R-:W-:Y:S01]  /*2800*/  FADD.FTZ R108, R111, UR6 ;  /* 0x000000066f6c7e21 */ /* 0x000fe20008010000 */
[----:B------:R-:W-:-:S02]  /*2810*/  UIMAD UR29, UR40, UR29, UR13 ;  /* 0x0000001d281d72a4 */ /* 0x000fc4000f8e020d */
[----:B------:R-:W-:Y:S01]  /*2820*/  UIMAD UR40, UR40, UR25, UR15 ;  /* 0x00000019282872a4 */ /* 0x000fe2000f8e020f */
[----:B------:R-:W0:Y:S01]  /*2830*/  LDCU UR48, c[0x0][0x394] ;  /* 0x00007280ff3077ac */ /* 0x000e220008000800 */
[----:B------:R-:W1:Y:S01]  /*2840*/  LDCU UR49, c[0x0][0x38c] ;  /* 0x00007180ff3177ac */ /* 0x000e620008000800 */
[----:B------:R-:W2:Y:S01]  /*2850*/  LDCU UR42, c[0x0][0x388] ;  /* 0x00007100ff2a77ac */ /* 0x000ea20008000800 */
[----:B------:R-:W3:Y:S01]  /*2860*/  LDCU.64 UR34, c[0x0][0x3a8] ;  /* 0x00007500ff2277ac */ /* 0x000ee20008000a00 */
[----:B------:R-:W4:Y:S01]  /*2870*/  LDCU.64 UR36, c[0x0][0x3c0] ;  /* 0x00007800ff2477ac */ /* 0x000f220008000a00 */
[----:B------:R-:W0:Y:S01]  /*2880*/  LDCU.64 UR38, c[0x0][0x4f0] ;  /* 0x00009e00ff2677ac */ /* 0x000e220008000a00 */
[----:B------:R-:W0:Y:S01]  /*2890*/  LDCU.128 UR24, c[0x0][0x440] ;  /* 0x00008800ff1877ac */ /* 0x000e220008000c00 */
[----:B------:R-:W-:-:S05]  /*28a0*/  UMOV UR8, URZ ;  /* 0x000000ff00087c82 */ /* 0x000fca0008000000 */
.L_x_12677:
[----:B------:R-:W-:Y:S01]  /*28b0*/  LOP3.LUT R145, R144, 0x7c00, R91, 0xf8, !PT ;  /* 0x00007c0090917812 */ /* 0x000fe200078ef85b */
[----:B0-----:R-:W5:Y:S01]  /*28c0*/  @!P0 LDC.64 R6, c[0x0][0x3e0] ;  /* 0x0000f800ff068b82 */ /* 0x001f620000000a00 */
[----:B------:R-:W-:Y:S02]  /*28d0*/  @!P0 MOV R4, R100 ;  /* 0x0000006400048202 */ /* 0x000fe40000000f00 */
[C---:B------:R-:W-:Y:S02]  /*28e0*/  LOP3.LUT R112, R145.reuse, 0x20, RZ, 0xfc, !PT ;  /* 0x0000002091707812 */ /* 0x040fe400078efcff */
[----:B------:R-:W-:Y:S02]  /*28f0*/  LOP3.LUT R114, R145, 0x40, RZ, 0xfc, !PT ;  /* 0x0000004091727812 */ /* 0x000fe400078efcff */
[----:B------:R-:W-:Y:S02]  /*2900*/  ISETP.GE.AND P4, PT, R112, UR41, PT ;  /* 0x0000002970007c0c */ /* 0x000fe4000bf86270 */
[----:B------:R-:W-:-:S02]  /*2910*/  ISETP.GE.AND P5, PT, R114, UR41, PT ;  /* 0x0000002972007c0c */ /* 0x000fc4000bfa6270 */
[----:B------:R-:W-:Y:S02]  /*2920*/  LOP3.LUT R2, R145, 0x60, RZ, 0xfc, !PT ;  /* 0x0000006091027812 */ /* 0x000fe400078efcff */
[----:B------:R-:W-:Y:S02]  /*2930*/  @!P0 MOV R5, RZ ;  /* 0x000000ff00058202 */ /* 0x000fe40000000f00 */
[----:B------:R-:W-:Y:S02]  /*2940*/  ISETP.GE.AND P3, PT, R2, UR41, PT ;  /* 0x0000002902007c0c */ /* 0x000fe4000bf66270 */
[----:B----4-:R-:W-:-:S03]  /*2950*/  PRMT R109, RZ, 0x7610, R109 ;  /* 0x00007610ff6d7816 */ /* 0x010fc6000000006d */
[----:B-1----:R-:W1:Y:S01]  /*2960*/  @!P4 LDC.64 R118, c[0x0][0x3e0] ;  /* 0x0000f800ff76cb82 */ /* 0x002e620000000a00 */
[----:B------:R-:W-:Y:S02]  /*2970*/  @!P4 MOV R113, RZ ;  /* 0x000000ff0071c202 */ /* 0x000fe40000000f00 */
[----:B------:R-:W-:Y:S01]  /*2980*/  @!P5 MOV R115, RZ ;  /* 0x000000ff0073d202 */ /* 0x000fe20000000f00 */
[----:B-----5:R-:W-:Y:S01]  /*2990*/  @!P0 IMAD.WIDE.U32 R110, R6, UR8, R4 ;  /* 0x00000008066e8c25 */ /* 0x020fe2000f8e0004 */
[----:B------:R-:W-:-:S03]  /*29a0*/  LOP3.LUT R6, R145, 0x80, RZ, 0xfc, !PT ;  /* 0x0000008091067812 */ /* 0x000fc600078efcff */
[----:B------:R-:W5:Y:S01]  /*29b0*/  @!P5 LDC.64 R120, c[0x0][0x3e0] ;  /* 0x0000f800ff78db82 */ /* 0x000f620000000a00 */
[----:B--2---:R-:W-:Y:S01]  /*29c0*/  @!P0 IMAD R3, R7, UR8, R111 ;  /* 0x0000000807038c24 */ /* 0x004fe2000f8e026f */
[----:B------:R-:W-:-:S04]  /*29d0*/  @!P0 LEA R4, P2, R110, UR22, 0x1 ;  /* 0x000000166e048c11 */ /* 0x000fc8000f8408ff */
[----:B------:R-:W-:Y:S02]  /*29e0*/  @!P0 LEA.HI.X R5, R110, UR23, R3, 0x1, P2 ;  /* 0x000000176e058c11 */ /* 0x000fe400090f0c03 */
[----:B------:R-:W2:Y:S01]  /*29f0*/  @!P3 LDC.64 R124, c[0x0][0x3e0] ;  /* 0x0000f800ff7cbb82 */ /* 0x000ea20000000a00 */
[----:B------:R-:W-:Y:S01]  /*2a00*/  ISETP.GE.AND P2, PT, R6, UR41, PT ;  /* 0x0000002906007c0c */ /* 0x000fe2000bf46270 */
[----:B-1----:R-:W-:-:S04]  /*2a10*/  @!P4 IMAD.WIDE.U32 R112, R118, UR8, R112 ;  /* 0x000000087670cc25 */ /* 0x002fc8000f8e0070 */
[----:B------:R-:W-:Y:S01]  /*2a20*/  @!P4 IMAD R3, R119, UR8, R113 ;  /* 0x000000087703cc24 */ /* 0x000fe2000f8e0271 */
[----:B------:R-:W-:-:S07]  /*2a30*/  @!P4 LEA R110, P6, R112, UR22, 0x1 ;  /* 0x00000016706ecc11 */ /* 0x000fce000f8c08ff */
[----:B------:R-:W1:Y:S01]  /*2a40*/  @!P2 LDC.64 R118, c[0x0][0x3e0] ;  /* 0x0000f800ff76ab82 */ /* 0x000e620000000a00 */
[----:B-----5:R-:W-:Y:S01]  /*2a50*/  @!P5 IMAD.WIDE.U32 R114, R120, UR8, R114 ;  /* 0x000000087872dc25 */ /* 0x020fe2000f8e0072 */
[----:B------:R-:W-:Y:S02]  /*2a60*/  @!P4 LEA.HI.X R111, R112, UR23, R3, 0x1, P6 ;  /* 0x00000017706fcc11 */ /* 0x000fe4000b0f0c03 */
[----:B------:R-:W-:Y:S01]  /*2a70*/  LOP3.LUT R112, R145, 0xa0, RZ, 0xfc, !PT ;  /* 0x000000a091707812 */ /* 0x000fe200078efcff */
[----:B------:R-:W-:Y:S01]  /*2a80*/  @!P5 IMAD R3, R121, UR8, R115 ;  /* 0x000000087903dc24 */ /* 0x000fe2000f8e0273 */
[----:B------:R-:W-:Y:S01]  /*2a90*/  @!P5 LEA R120, P6, R114, UR22, 0x1 ;  /* 0x000000167278dc11 */ /* 0x000fe2000f8c08ff */
[----:B------:R5:W4:Y:S01]  /*2aa0*/  @!P4 LDG.E.U16 R109, desc[UR30][R110.64] ;  /* 0x0000001e6e6dc981 */ /* 0x000b22000c1e1500 */
[----:B------:R-:W-:Y:S02]  /*2ab0*/  ISETP.GE.AND P4, PT, R112, UR41, PT ;  /* 0x0000002970007c0c */ /* 0x000fe4000bf86270 */
[----:B------:R-:W-:-:S02]  /*2ac0*/  @!P5 LEA.HI.X R121, R114, UR23, R3, 0x1, P6 ;  /* 0x000000177279dc11 */ /* 0x000fc4000b0f0c03 */
[----:B------:R-:W-:Y:S02]  /*2ad0*/  @!P3 MOV R3, RZ ;  /* 0x000000ff0003b202 */ /* 0x000fe40000000f00 */
[----:B------:R-:W-:Y:S01]  /*2ae0*/  PRMT R132, RZ, 0x7610, R132 ;  /* 0x00007610ff847816 */ /* 0x000fe20000000084 */
[----:B--2---:R-:W-:Y:S01]  /*2af0*/  @!P3 IMAD.WIDE.U32 R122, R124, UR8, R2 ;  /* 0x000000087c7abc25 */ /* 0x004fe2000f8e0002 */
[----:B------:R-:W-:-:S04]  /*2b00*/  LOP3.LUT R2, R145, 0xc0, RZ, 0xfc, !PT ;  /* 0x000000c091027812 */ /* 0x000fc800078efcff */
[----:B------:R2:W4:Y:S01]  /*2b10*/  @!P5 LDG.E.U16 R132, desc[UR30][R120.64] ;  /* 0x0000001e7884d981 */ /* 0x000522000c1e1500 */
[----:B------:R-:W2:Y:S01]  /*2b20*/  @!P4 LDC.64 R114, c[0x0][0x3e0] ;  /* 0x0000f800ff72cb82 */ /* 0x000ea20000000a00 */
[----:B------:R-:W-:Y:S01]  /*2b30*/  ISETP.GE.AND P5, PT, R2, UR41, PT ;  /* 0x0000002902007c0c */ /* 0x000fe2000bfa6270 */
[----:B------:R-:W-:Y:S01]  /*2b40*/  @!P3 IMAD R3, R125, UR8, R123 ;  /* 0x000000087d03bc24 */ /* 0x000fe2000f8e027b */
[C---:B------:R-:W-:Y:S02]  /*2b50*/  @!P3 LEA R124, P6, R122.reuse, UR22, 0x1 ;  /* 0x000000167a7cbc11 */ /* 0x040fe4000f8c08ff */
[----:B------:R-:W-:Y:S02]  /*2b60*/  @!P2 MOV R7, RZ ;  /* 0x000000ff0007a202 */ /* 0x000fe40000000f00 */
[----:B------:R-:W-:Y:S02]  /*2b70*/  PRMT R117, RZ, 0x7610, R117 ;  /* 0x00007610ff757816 */ /* 0x000fe40000000075 */
[----:B------:R-:W-:Y:S01]  /*2b80*/  @!P3 LEA.HI.X R125, R122, UR23, R3, 0x1, P6 ;  /* 0x000000177a7dbc11 */ /* 0x000fe2000b0f0c03 */
[----:B-1----:R-:W-:Y:S01]  /*2b90*/  @!P2 IMAD.WIDE.U32 R122, R118, UR8, R6 ;  /* 0x00000008767aac25 */ /* 0x002fe2000f8e0006 */
[----:B------:R-:W-:-:S03]  /*2ba0*/  LOP3.LUT R6, R145, 0xe0, RZ, 0xfc, !PT ;  /* 0x000000e091067812 */ /* 0x000fc600078efcff */
[----:B-----5:R-:W1:Y:S01]  /*2bb0*/  @!P5 LDC.64 R110, c[0x0][0x3e0] ;  /* 0x0000f800ff6edb82 */ /* 0x020e620000000a00 */
[----:B------:R-:W5:Y:S01]  /*2bc0*/  @!P3 LDG.E.U16 R117, desc[UR30][R124.64] ;  /* 0x0000001e7c75b981 */ /* 0x000f62000c1e1500 */
[----:B------:R-:W-:Y:S01]  /*2bd0*/  @!P2 IMAD R119, R119, UR8, R123 ;  /* 0x000000087777ac24 */ /* 0x000fe2000f8e027b */
[----:B------:R-:W-:Y:S02]  /*2be0*/  ISETP.GE.AND P3, PT, R6, UR41, PT ;  /* 0x0000002906007c0c */ /* 0x000fe4000bf66270 */
[C---:B------:R-:W-:Y:S02]  /*2bf0*/  @!P2 LEA R118, P6, R122.reuse, UR22, 0x1 ;  /* 0x000000167a76ac11 */ /* 0x040fe4000f8c08ff */
[----:B------:R-:W-:Y:S02]  /*2c00*/  @!P4 MOV R113, RZ ;  /* 0x000000ff0071c202 */ /* 0x000fe40000000f00 */
[----:B------:R-:W-:Y:S02]  /*2c10*/  PRMT R134, RZ, 0x7610, R134 ;  /* 0x00007610ff867816 */ /* 0x000fe40000000086 */
[----:B------:R-:W-:Y:S01]  /*2c20*/  @!P2 LEA.HI.X R119, R122, UR23, R119, 0x1, P6 ;  /* 0x000000177a77ac11 */ /* 0x000fe2000b0f0c77 */
[----:B--2---:R-:W-:Y:S01]  /*2c30*/  @!P4 IMAD.WIDE.U32 R120, R114, UR8, R112 ;  /* 0x000000087278cc25 */ /* 0x004fe2000f8e0070 */
[----:B------:R-:W-:-:S03]  /*2c40*/  LOP3.LUT R114, R145, 0x100, RZ, 0xfc, !PT ;  /* 0x0000010091727812 */ /* 0x000fc600078efcff */
[----:B------:R2:W5:Y:S01]  /*2c50*/  @!P2 LDG.E.U16 R134, desc[UR30][R118.64] ;  /* 0x0000001e7686a981 */ /* 0x000562000c1e1500 */
[----:B------:R-:W-:Y:S01]  /*2c60*/  ISETP.GE.AND P2, PT, R114, UR41, PT ;  /* 0x0000002972007c0c */ /* 0x000fe2000bf46270 */
[----:B------:R-:W-:Y:S01]  /*2c70*/  @!P4 IMAD R115, R115, UR8, R121 ;  /* 0x000000087373cc24 */ /* 0x000fe2000f8e0279 */
[----:B---3--:R-:W3:Y:S01]  /*2c80*/  @!P3 LDC.64 R112, c[0x0][0x3e0] ;  /* 0x0000f800ff70bb82 */ /* 0x008ee20000000a00 */
[C---:B------:R-:W-:Y:S02]  /*2c90*/  @!P4 LEA R122, P6, R120.reuse, UR22, 0x1 ;  /* 0x00000016787acc11 */ /* 0x040fe4000f8c08ff */
[----:B------:R-:W-:Y:S02]  /*2ca0*/  @!P5 MOV R3, RZ ;  /* 0x000000ff0003d202 */ /* 0x000fe40000000f00 */
[----:B------:R-:W-:Y:S02]  /*2cb0*/  PRMT R133, RZ, 0x7610, R133 ;  /* 0x00007610ff857816 */ /* 0x000fe40000000085 */
[----:B------:R-:W-:Y:S01]  /*2cc0*/  @!P4 LEA.HI.X R123, R120, UR23, R115, 0x1, P6 ;  /* 0x00000017787bcc11 */ /* 0x000fe2000b0f0c73 */
[----:B-1----:R-:W-:Y:S01]  /*2cd0*/  @!P5 IMAD.WIDE.U32 R2, R110, UR8, R2 ;  /* 0x000000086e02dc25 */ /* 0x002fe2000f8e0002 */
[----:B------:R-:W-:-:S02]  /*2ce0*/  LOP3.LUT R110, R145, 0x120, RZ, 0xfc, !PT ;  /* 0x00000120916e7812 */ /* 0x000fc400078efcff */
[----:B--2---:R-:W1:Y:S01]  /*2cf0*/  @!P2 LDC.64 R118, c[0x0][0x3e0] ;  /* 0x0000f800ff76ab82 */ /* 0x004e620000000a00 */
[----:B------:R2:W5:Y:S01]  /*2d00*/  @!P4 LDG.E.U16 R133, desc[UR30][R122.64] ;  /* 0x0000001e7a85c981 */ /* 0x000562000c1e1500 */
[----:B------:R-:W-:Y:S01]  /*2d10*/  @!P5 IMAD R111, R111, UR8, R3 ;  /* 0x000000086f6fdc24 */ /* 0x000fe2000f8e0203 */
[----:B------:R-:W-:Y:S02]  /*2d20*/  @!P5 LEA R124, P4, R2, UR22, 0x1 ;  /* 0x00000016027cdc11 */ /* 0x000fe4000f8808ff */
[----:B------:R-:W-:Y:S02]  /*2d30*/  ISETP.GE.AND P6, PT, R110, UR41, PT ;  /* 0x000000296e007c0c */ /* 0x000fe4000bfc6270 */
[----:B------:R-:W-:Y:S02]  /*2d40*/  @!P5 LEA.HI.X R125, R2, UR23, R111, 0x1, P4 ;  /* 0x00000017027ddc11 */ /* 0x000fe4000a0f0c6f */
[----:B------:R-:W-:Y:S02]  /*2d50*/  LOP3.LUT R2, R145, 0x140, RZ, 0xfc, !PT ;  /* 0x0000014091027812 */ /* 0x000fe400078efcff */
[----:B------:R-:W-:-:S02]  /*2d60*/  @!P3 MOV R7, RZ ;  /* 0x000000ff0007b202 */ /* 0x000fc40000000f00 */
[----:B------:R-:W-:Y:S02]  /*2d70*/  ISETP.GE.AND P4, PT, R2, UR41, PT ;  /* 0x0000002902007c0c */ /* 0x000fe4000bf86270 */
[----:B------:R-:W-:Y:S01]  /*2d80*/  PRMT R136, RZ, 0x7610, R136 ;  /* 0x00007610ff887816 */ /* 0x000fe20000000088 */
[----:B---3--:R-:W-:Y:S02]  /*2d90*/  @!P3 IMAD.WIDE.U32 R6, R112, UR8, R6 ;  /* 0x000000087006bc25 */ /* 0x008fe4000f8e0006 */
[----:B--2---:R-:W2:Y:S01]  /*2da0*/  @!P6 LDC.64 R122, c[0x0][0x3e0] ;  /* 0x0000f800ff7aeb82 */ /* 0x004ea20000000a00 */
[----:B------:R-:W-:Y:S01]  /*2db0*/  @!P2 MOV R115, RZ ;  /* 0x000000ff0073a202 */ /* 0x000fe20000000f00 */
[----:B------:R-:W-:Y:S01]  /*2dc0*/  @!P3 IMAD R113, R113, UR8, R7 ;  /* 0x000000087171bc24 */ /* 0x000fe2000f8e0207 */
[----:B------:R3:W5:Y:S01]  /*2dd0*/  @!P5 LDG.E.U16 R136, desc[UR30][R124.64] ;  /* 0x0000001e7c88d981 */ /* 0x000762000c1e1500 */
[----:B------:R-:W-:Y:S02]  /*2de0*/  @!P3 LEA R126, P5, R6, UR22, 0x1 ;  /* 0x00000016067ebc11 */ /* 0x000fe4000f8a08ff */
[----:B------:R-:W-:Y:S01]  /*2df0*/  LOP3.LUT R112, R145, 0x160, RZ, 0xfc, !PT ;  /* 0x0000016091707812 */ /* 0x000fe200078efcff */
[----:B-1----:R-:W-:Y:S01]  /*2e00*/  @!P2 IMAD.WIDE.U32 R114, R118, UR8, R114 ;  /* 0x000000087672ac25 */ /* 0x002fe2000f8e0072 */
[----:B------:R-:W-:Y:S01]  /*2e10*/  PRMT R135, RZ, 0x7610, R135 ;  /* 0x00007610ff877816 */ /* 0x000fe20000000087 */
[----:B------:R-:W1:Y:S01]  /*2e20*/  @!P4 LDC.64 R120, c[0x0][0x3e0] ;  /* 0x0000f800ff78cb82 */ /* 0x000e620000000a00 */
[----:B------:R-:W-:-:S02]  /*2e30*/  @!P3 LEA.HI.X R127, R6, UR23, R113, 0x1, P5 ;  /* 0x00000017067fbc11 */ /* 0x000fc4000a8f0c71 */
[----:B------:R-:W-:Y:S01]  /*2e40*/  ISETP.GE.AND P5, PT, R112, UR41, PT ;  /* 0x0000002970007c0c */ /* 0x000fe2000bfa6270 */
[----:B------:R-:W-:Y:S02]  /*2e50*/  @!P2 IMAD R119, R119, UR8, R115 ;  /* 0x000000087777ac24 */ /* 0x000fe4000f8e0273 */
[----:B------:R0:W5:Y:S01]  /*2e60*/  @!P3 LDG.E.U16 R135, desc[UR30][R126.64] ;  /* 0x0000001e7e87b981 */ /* 0x000162000c1e1500 */
[C---:B---3--:R-:W-:Y:S02]  /*2e70*/  @!P2 LEA R124, P3, R114.reuse, UR22, 0x1 ;  /* 0x00000016727cac11 */ /* 0x048fe4000f8608ff */
[----:B------:R-:W-:Y:S02]  /*2e80*/  LOP3.LUT R6, R145, 0x180, RZ, 0xfc, !PT ;  /* 0x0000018091067812 */ /* 0x000fe400078efcff */
[----:B------:R-:W-:Y:S02]  /*2e90*/  @!P2 LEA.HI.X R125, R114, UR23, R119, 0x1, P3 ;  /* 0x00000017727dac11 */ /* 0x000fe400098f0c77 */
[----:B------:R-:W-:-:S02]  /*2ea0*/  ISETP.GE.AND P3, PT, R6, UR41, PT ;  /* 0x0000002906007c0c */ /* 0x000fc4000bf66270 */
[----:B------:R-:W-:Y:S01]  /*2eb0*/  @!P6 MOV R111, RZ ;  /* 0x000000ff006fe202 */ /* 0x000fe20000000f00 */
[----:B------:R-:W3:Y:S01]  /*2ec0*/  @!P5 LDC.64 R114, c[0x0][0x3e0] ;  /* 0x0000f800ff72db82 */ /* 0x000ee20000000a00 */
[----:B------:R-:W-:Y:S02]  /*2ed0*/  @!P4 MOV R3, RZ ;  /* 0x000000ff0003c202 */ /* 0x000fe40000000f00 */
[----:B------:R-:W-:Y:S01]  /*2ee0*/  PRMT R138, RZ, 0x7610, R138 ;  /* 0x00007610ff8a7816 */ /* 0x000fe2000000008a */
[----:B--2---:R-:W-:-:S04]  /*2ef0*/  @!P6 IMAD.WIDE.U32 R110, R122, UR8, R110 ;  /* 0x000000087a6eec25 */ /* 0x004fc8000f8e006e */
[----:B------:R-:W-:Y:S01]  /*2f00*/  @!P6 IMAD R7, R123, UR8, R111 ;  /* 0x000000087b07ec24 */ /* 0x000fe2000f8e026f */
[----:B------:R2:W5:Y:S01]  /*2f10*/  @!P2 LDG.E.U16 R138, desc[UR30][R124.64] ;  /* 0x0000001e7c8aa981 */ /* 0x000562000c1e1500 */
[----:B-1----:R-:W-:Y:S01]  /*2f20*/  @!P4 IMAD.WIDE.U32 R122, R120, UR8, R2 ;  /* 0x00000008787acc25 */ /* 0x002fe2000f8e0002 */
[C---:B------:R-:W-:Y:S01]  /*2f30*/  @!P6 LEA R118, P2, R110.reuse, UR22, 0x1 ;  /* 0x000000166e76ec11 */ /* 0x040fe2000f8408ff */
[----:B------:R-:W1:Y:S01]  /*2f40*/  @!P3 LDC.64 R2, c[0x0][0x3e0] ;  /* 0x0000f800ff02bb82 */ /* 0x000e620000000a00 */
[----:B------:R-:W-:Y:S01]  /*2f50*/  @!P5 MOV R113, RZ ;  /* 0x000000ff0071d202 */ /* 0x000fe20000000f00 */
[----:B------:R-:W-:Y:S01]  /*2f60*/  @!P4 IMAD R121, R121, UR8, R123 ;  /* 0x000000087979cc24 */ /* 0x000fe2000f8e027b */
[----:B------:R-:W-:Y:S02]  /*2f70*/  @!P6 LEA.HI.X R119, R110, UR23, R7, 0x1, P2 ;  /* 0x000000176e77ec11 */ /* 0x000fe400090f0c07 */
[C---:B0-----:R-:W-:Y:S01]  /*2f80*/  @!P4 LEA R126, P2, R122.reuse, UR22, 0x1 ;  /* 0x000000167a7ecc11 */ /* 0x041fe2000f8408ff */
[----:B------:R-:W-:Y:S01]  /*2f90*/  UMOV UR28, UR12 ;  /* 0x0000000c001c7c82 */ /* 0x000fe20008000000 */
[----:B------:R-:W-:Y:S01]  /*2fa0*/  PRMT R140, RZ, 0x7610, R140 ;  /* 0x00007610ff8c7816 */ /* 0x000fe2000000008c */
[----:B------:R-:W-:Y:S01]  /*2fb0*/  UIMAD.WIDE.U32 UR32, UR8, UR34, UR28 ;  /* 0x00000022082072a5 */ /* 0x000fe2000f8e001c */
[----:B------:R-:W-:-:S02]  /*2fc0*/  @!P4 LEA.HI.X R127, R122, UR23, R121, 0x1, P2 ;  /* 0x000000177a7fcc11 */ /* 0x000fc400090f0c79 */
[----:B------:R-:W-:Y:S01]  /*2fd0*/  PRMT R137, RZ, 0x7610, R137 ;  /* 0x00007610ff897816 */ /* 0x000fe20000000089 */
[----:B---3--:R-:W-:Y:S01]  /*2fe0*/  @!P5 IMAD.WIDE.U32 R112, R114, UR8, R112 ;  /* 0x000000087270dc25 */ /* 0x008fe2000f8e0070 */
[----:B------:R-:W-:Y:S01]  /*2ff0*/  UIMAD UR28, UR8, UR35, UR33 ;  /* 0x00000023081c72a4 */ /* 0x000fe2000f8e0221 */
[----:B------:R-:W3:Y:S01]  /*3000*/  @!P4 LDG.E.U16 R140, desc[UR30][R126.64] ;  /* 0x0000001e7e8cc981 */ /* 0x000ee2000c1e1500 */
[----:B------:R-:W-:Y:S01]  /*3010*/  ULEA UR33, UP0, UR32, UR24, 0x3 ;  /* 0x0000001820217291 */ /* 0x000fe2000f8018ff */
[----:B------:R-:W-:Y:S01]  /*3020*/  @!P5 IMAD R115, R115, UR8, R113 ;  /* 0x000000087373dc24 */ /* 0x000fe2000f8e0271 */
[C---:B--2---:R-:W-:Y:S01]  /*3030*/  @!P5 LEA R124, P4, R112.reuse, UR22, 0x1 ;  /* 0x00000016707cdc11 */ /* 0x044fe2000f8808ff */
[----:B------:R0:W2:Y:S01]  /*3040*/  @!P6 LDG.E.U16 R137, desc[UR30][R118.64] ;  /* 0x0000001e7689e981 */ /* 0x0000a2000c1e1500 */
[----:B------:R-:W-:Y:S01]  /*3050*/  @!P3 MOV R7, RZ ;  /* 0x000000ff0007b202 */ /* 0x000fe20000000f00 */
[----:B------:R-:W-:Y:S01]  /*3060*/  ULEA.HI.X UR32, UR32, UR25, UR28, 0x3, UP0 ;  /* 0x0000001920207291 */ /* 0x000fe200080f1c1c */
[----:B------:R-:W-:-:S02]  /*3070*/  @!P5 LEA.HI.X R125, R112, UR23, R115, 0x1, P4 ;  /* 0x00000017707ddc11 */ /* 0x000fc4000a0f0c73 */
[----:B------:R-:W-:Y:S01]  /*3080*/  LOP3.LUT R110, R145, 0x1a0, RZ, 0xfc, !PT ;  /* 0x000001a0916e7812 */ /* 0x000fe200078efcff */
[----:B-1----:R-:W-:Y:S01]  /*3090*/  @!P3 IMAD.WIDE.U32 R112, R2, UR8, R6 ;  /* 0x000000080270bc25 */ /* 0x002fe2000f8e0006 */
[----:B------:R-:W-:-:S03]  /*30a0*/  MOV R2, UR33 ;  /* 0x0000002100027c02 */ /* 0x000fc60008000f00 */
[----:B------:R-:W-:Y:S01]  /*30b0*/  @!P3 IMAD R111, R3, UR8, R113 ;  /* 0x00000008036fbc24 */ /* 0x000fe2000f8e0271 */
[----:B------:R-:W-:-:S06]  /*30c0*/  MOV R3, UR32 ;  /* 0x0000002000037c02 */ /* 0x000fcc0008000f00 */
[----:B------:R-:W4:Y:S01]  /*30d0*/  LDG.E.64 R2, desc[UR30][R2.64] ;  /* 0x0000001e02027981 */ /* 0x000f22000c1e1b00 */
[----:B------:R-:W-:Y:S02]  /*30e0*/  ISETP.GE.AND P2, PT, R110, UR41, PT ;  /* 0x000000296e007c0c */ /* 0x000fe4000bf46270 */
[----:B------:R-:W-:-:S04]  /*30f0*/  LOP3.LUT R120, R145, 0x1c0, RZ, 0xfc, !PT ;  /* 0x000001c091787812 */ /* 0x000fc800078efcff */
[----:B------:R-:W-:-:S07]  /*3100*/  ISETP.GE.AND P4, PT, R120, UR41, PT ;  /* 0x0000002978007c0c */ /* 0x000fce000bf86270 */
[----:B0-----:R-:W0:Y:S01]  /*3110*/  @!P2 LDC.64 R118, c[0x0][0x3e0] ;  /* 0x0000f800ff76ab82 */ /* 0x001e220000000a00 */
[----:B------:R-:W-:Y:S02]  /*3120*/  PRMT R139, RZ, 0x7610, R139 ;  /* 0x00007610ff8b7816 */ /* 0x000fe4000000008b */
[----:B------:R-:W-:Y:S02]  /*3130*/  LOP3.LUT R114, R145, 0x1e0, RZ, 0xfc, !PT ;  /* 0x000001e091727812 */ /* 0x000fe400078efcff */
[----:B------:R-:W-:Y:S02]  /*3140*/  @!P3 LEA R122, P6, R112, UR22, 0x1 ;  /* 0x00000016707abc11 */ /* 0x000fe4000f8c08ff */
[----:B------:R1:W3:Y:S01]  /*3150*/  @!P5 LDG.E.U16 R139, desc[UR30][R124.64] ;  /* 0x0000001e7c8bd981 */ /* 0x0002e2000c1e1500 */
[----:B------:R-:W-:Y:S01]  /*3160*/  ISETP.GE.AND P5, PT, R114, UR41, PT ;  /* 0x0000002972007c0c */ /* 0x000fe2000bfa6270 */
[----:B------:R-:W1:Y:S01]  /*3170*/  @!P4 LDC.64 R6, c[0x0][0x3e0] ;  /* 0x0000f800ff06cb82 */ /* 0x000e620000000a00 */
[----:B------:R-:W-:-:S02]  /*3180*/  @!P3 LEA.HI.X R123, R112, UR23, R111, 0x1, P6 ;  /* 0x00000017707bbc11 */ /* 0x000fc4000b0f0c6f */
[----:B------:R-:W-:Y:S02]  /*3190*/  @!P2 MOV R111, RZ ;  /* 0x000000ff006fa202 */ /* 0x000fe40000000f00 */
[----:B------:R-:W-:Y:S02]  /*31a0*/  PRMT R142, RZ, 0x7610, R142 ;  /* 0x00007610ff8e7816 */ /* 0x000fe4000000008e */
[----:B------:R-:W-:-:S04]  /*31b0*/  @!P4 MOV R121, RZ ;  /* 0x000000ff0079c202 */ /* 0x000fc80000000f00 */
[----:B------:R1:W3:Y:S01]  /*31c0*/  @!P3 LDG.E.U16 R142, desc[UR30][R122.64] ;  /* 0x0000001e7a8eb981 */ /* 0x0002e2000c1e1500 */
[----:B------:R-:W1:Y:S01]  /*31d0*/  @!P5 LDC.64 R112, c[0x0][0x3e0] ;  /* 0x0000f800ff70db82 */ /* 0x000e620000000a00 */
[----:B0-----:R-:W-:Y:S01]  /*31e0*/  @!P2 IMAD.WIDE.U32 R110, R118, UR8, R110 ;  /* 0x00000008766eac25 */ /* 0x001fe2000f8e006e */
[----:B------:R-:W-:-:S04]  /*31f0*/  LOP3.LUT R118, R145, 0x200, RZ, 0xfc, !PT ;  /* 0x0000020091767812 */ /* 0x000fc800078efcff */
[----:B------:R-:W-:Y:S01]  /*3200*/  ISETP.GE.AND P3, PT, R118, UR41, PT ;  /* 0x0000002976007c0c */ /* 0x000fe2000bf66270 */
[----:B------:R-:W-:Y:S01]  /*3210*/  @!P2 IMAD R119, R119, UR8, R111 ;  /* 0x000000087777ac24 */ /* 0x000fe2000f8e026f */
[----:B-1----:R-:W-:Y:S02]  /*3220*/  @!P2 LEA R124, P6, R110, UR22, 0x1 ;  /* 0x000000166e7cac11 */ /* 0x002fe4000f8c08ff */
[----:B------:R-:W-:Y:S01]  /*3230*/  PRMT R141, RZ, 0x7610, R141 ;  /* 0x00007610ff8d7816 */ /* 0x000fe2000000008d */
[----:B------:R-:W-:Y:S01]  /*3240*/  @!P4 IMAD.WIDE.U32 R120, R6, UR8, R120 ;  /* 0x000000080678cc25 */ /* 0x000fe2000f8e0078 */
[----:B------:R-:W-:Y:S02]  /*3250*/  @!P2 LEA.HI.X R125, R110, UR23, R119, 0x1, P6 ;  /* 0x000000176e7dac11 */ /* 0x000fe4000b0f0c77 */
[----:B------:R-:W-:-:S03]  /*3260*/  LOP3.LUT R6, R145, 0x220, RZ, 0xfc, !PT ;  /* 0x0000022091067812 */ /* 0x000fc600078efcff */
[----:B------:R0:W3:Y:S01]  /*3270*/  @!P2 LDG.E.U16 R141, desc[UR30][R124.64] ;  /* 0x0000001e7c8da981 */ /* 0x0000e2000c1e1500 */
[----:B------:R-:W-:Y:S01]  /*3280*/  ISETP.GE.AND P2, PT, R6, UR41, PT ;  /* 0x0000002906007c0c */ /* 0x000fe2000bf46270 */
[----:B------:R-:W1:Y:S01]  /*3290*/  @!P3 LDC.64 R110, c[0x0][0x3e0] ;  /* 0x0000f800ff6ebb82 */ /* 0x000e620000000a00 */
[----:B------:R-:W-:Y:S01]  /*32a0*/  @!P4 IMAD R7, R7, UR8, R121 ;  /* 0x000000080707cc24 */ /* 0x000fe2000f8e0279 */
[C---:B------:R-:W-:Y:S02]  /*32b0*/  @!P4 LEA R122, P6, R120.reuse, UR22, 0x1 ;  /* 0x00000016787acc11 */ /* 0x040fe4000f8c08ff */
[----:B------:R-:W-:Y:S02]  /*32c0*/  @!P5 MOV R115, RZ ;  /* 0x000000ff0073d202 */ /* 0x000fe40000000f00 */
[----:B------:R-:W-:Y:S02]  /*32d0*/  PRMT R146, RZ, 0x7610, R146 ;  /* 0x00007610ff927816 */ /* 0x000fe40000000092 */
[----:B------:R-:W-:Y:S01]  /*32e0*/  @!P4 LEA.HI.X R123, R120, UR23, R7, 0x1, P6 ;  /* 0x00000017787bcc11 */ /* 0x000fe2000b0f0c07 */
[----:B------:R-:W-:Y:S01]  /*32f0*/  @!P5 IMAD.WIDE.U32 R120, R112, UR8, R114 ;  /* 0x000000087078dc25 */ /* 0x000fe2000f8e0072 */
[----:B------:R-:W-:-:S02]  /*3300*/  LOP3.LUT R112, R145, 0x240, RZ, 0xfc, !PT ;  /* 0x0000024091707812 */ /* 0x000fc400078efcff */
[----:B------:R-:W1:Y:S01]  /*3310*/  @!P2 LDC.64 R114, c[0x0][0x3e0] ;  /* 0x0000f800ff72ab82 */ /* 0x000e620000000a00 */
[----:B------:R1:W3:Y:S01]  /*3320*/  @!P4 LDG.E.U16 R146, desc[UR30][R122.64] ;  /* 0x0000001e7a92c981 */ /* 0x0002e2000c1e1500 */
[----:B------:R-:W-:Y:S01]  /*3330*/  ISETP.GE.AND P4, PT, R112, UR41, PT ;  /* 0x0000002970007c0c */ /* 0x000fe2000bf86270 */
[----:B------:R-:W-:Y:S01]  /*3340*/  @!P5 IMAD R113, R113, UR8, R121 ;  /* 0x000000087171dc24 */ /* 0x000fe2000f8e0279 */
[C---:B0-----:R-:W-:Y:S02]  /*3350*/  @!P5 LEA R124, P6, R120.reuse, UR22, 0x1 ;  /* 0x00000016787cdc11 */ /* 0x041fe4000f8c08ff */
[----:B------:R-:W-:Y:S02]  /*3360*/  @!P3 MOV R119, RZ ;  /* 0x000000ff0077b202 */ /* 0x000fe40000000f00 */
[----:B------:R-:W-:Y:S02]  /*3370*/  PRMT R143, RZ, 0x7610, R143 ;  /* 0x00007610ff8f7816 */ /* 0x000fe4000000008f */
[----:B------:R-:W-:Y:S01]  /*3380*/  @!P5 LEA.HI.X R125, R120, UR23, R113, 0x1, P6 ;  /* 0x00000017787ddc11 */ /* 0x000fe2000b0f0c71 */
[----:B-1----:R-:W-:Y:S01]  /*3390*/  @!P3 IMAD.WIDE.U32 R120, R110, UR8, R118 ;  /* 0x000000086e78bc25 */ /* 0x002fe2000f8e0076 */
[----:B------:R-:W-:-:S03]  /*33a0*/  LOP3.LUT R110, R145, 0x260, RZ, 0xfc, !PT ;  /* 0x00000260916e7812 */ /* 0x000fc600078efcff */
[----:B------:R-:W0:Y:S01]  /*33b0*/  @!P4 LDC.64 R118, c[0x0][0x3e0] ;  /* 0x0000f800ff76cb82 */ /* 0x000e220000000a00 */
[----:B------:R1:W3:Y:S01]  /*33c0*/  @!P5 LDG.E.U16 R143, desc[UR30][R124.64] ;  /* 0x0000001e7c8fd981 */ /* 0x0002e2000c1e1500 */
[----:B------:R-:W-:Y:S01]  /*33d0*/  ISETP.GE.AND P5, PT, R110, UR41, PT ;  /* 0x000000296e007c0c */ /* 0x000fe2000bfa6270 */
[----:B------:R-:W-:Y:S01]  /*33e0*/  @!P3 IMAD R111, R111, UR8, R121 ;  /* 0x000000086f6fbc24 */ /* 0x000fe2000f8e0279 */
[C---:B------:R-:W-:Y:S02]  /*33f0*/  @!P3 LEA R122, P6, R120.reuse, UR22, 0x1 ;  /* 0x00000016787abc11 */ /* 0x040fe4000f8c08ff */
[----:B------:R-:W-:Y:S02]  /*3400*/  @!P2 MOV R7, RZ ;  /* 0x000000ff0007a202 */ /* 0x000fe40000000f00 */
[----:B------:R-:W-:Y:S02]  /*3410*/  PRMT R147, RZ, 0x7610, R147 ;  /* 0x00007610ff937816 */ /* 0x000fe40000000093 */
[----:B------:R-:W-:Y:S01]  /*3420*/  @!P3 LEA.HI.X R123, R120, UR23, R111, 0x1, P6 ;  /* 0x00000017787bbc11 */ /* 0x000fe2000b0f0c6f */
[----:B------:R-:W-:Y:S01]  /*3430*/  @!P2 IMAD.WIDE.U32 R126, R114, UR8, R6 ;  /* 0x00000008727eac25 */ /* 0x000fe2000f8e0006 */
[----:B------:R-:W-:-:S03]  /*3440*/  LOP3.LUT R6, R145, 0x280, RZ, 0xfc, !PT ;  /* 0x0000028091067812 */ /* 0x000fc600078efcff */
[----:B------:R1:W3:Y:S01]  /*3450*/  @!P3 LDG.E.U16 R147, desc[UR30][R122.64] ;  /* 0x0000001e7a93b981 */ /* 0x0002e2000c1e1500 */
[----:B------:R-:W1:Y:S01]  /*3460*/  @!P5 LDC.64 R120, c[0x0][0x3e0] ;  /* 0x0000f800ff78db82 */ /* 0x000e620000000a00 */
[----:B------:R-:W-:Y:S01]  /*3470*/  ISETP.GE.AND P3, PT, R6, UR41, PT ;  /* 0x0000002906007c0c */ /* 0x000fe2000bf66270 */
[----:B------:R-:W-:Y:S01]  /*3480*/  @!P2 IMAD R115, R115, UR8, R127 ;  /* 0x000000087373ac24 */ /* 0x000fe2000f8e027f */
[C---:B------:R-:W-:Y:S02]  /*3490*/  @!P2 LEA R128, P6, R126.reuse, UR22, 0x1 ;  /* 0x000000167e80ac11 */ /* 0x040fe4000f8c08ff */
[----:B------:R-:W-:Y:S02]  /*34a0*/  @!P4 MOV R113, RZ ;  /* 0x000000ff0071c202 */ /* 0x000fe40000000f00 */
[----:B------:R-:W-:Y:S01]  /*34b0*/  @!P2 LEA.HI.X R129, R126, UR23, R115, 0x1, P6 ;  /* 0x000000177e81ac11 */ /* 0x000fe2000b0f0c73 */
[----:B0-----:R-:W-:Y:S01]  /*34c0*/  @!P4 IMAD.WIDE.U32 R114, R118, UR8, R112 ;  /* 0x000000087672cc25 */ /* 0x001fe2000f8e0070 */
[----:B------:R-:W-:-:S03]  /*34d0*/  PRMT R148, RZ, 0x7610, R148 ;  /* 0x00007610ff947816 */ /* 0x000fc60000000094 */
[----:B------:R-:W-:Y:S02]  /*34e0*/  @!P4 IMAD R7, R119, UR8, R115 ;  /* 0x000000087707cc24 */ /* 0x000fe4000f8e0273 */
[----:B------:R-:W0:Y:S01]  /*34f0*/  @!P3 LDC.64 R118, c[0x0][0x3e0] ;  /* 0x0000f800ff76bb82 */ /* 0x000e220000000a00 */
[----:B------:R-:W-:Y:S01]  /*3500*/  LOP3.LUT R112, R145, 0x2a0, RZ, 0xfc, !PT ;  /* 0x000002a091707812 */ /* 0x000fe200078efcff */
[----:B------:R1:W3:Y:S01]  /*3510*/  @!P2 LDG.E.U16 R148, desc[UR30][R128.64] ;  /* 0x0000001e8094a981 */ /* 0x0002e2000c1e1500 */
[----:B------:R-:W-:Y:S02]  /*3520*/  @!P4 LEA R130, P6, R114, UR22, 0x1 ;  /* 0x000000167282cc11 */ /* 0x000fe4000f8c08ff */
[----:B------:R-:W-:Y:S02]  /*3530*/  ISETP.GE.AND P2, PT, R112, UR41, PT ;  /* 0x0000002970007c0c */ /* 0x000fe4000bf46270 */
[----:B------:R-:W-:Y:S02]  /*3540*/  @!P4 LEA.HI.X R131, R114, UR23, R7, 0x1, P6 ;  /* 0x000000177283cc11 */ /* 0x000fe4000b0f0c07 */
[----:B------:R-:W-:-:S02]  /*3550*/  @!P5 MOV R111, RZ ;  /* 0x000000ff006fd202 */ /* 0x000fc40000000f00 */
[----:B------:R-:W-:Y:S02]  /*3560*/  LOP3.LUT R114, R145, 0x2c0, RZ, 0xfc, !PT ;  /* 0x000002c091727812 */ /* 0x000fe400078efcff */
[----:B------:R-:W-:Y:S01]  /*3570*/  PRMT R149, RZ, 0x7610, R149 ;  /* 0x00007610ff957816 */ /* 0x000fe20000000095 */
[----:B-1----:R-:W-:Y:S01]  /*3580*/  @!P5 IMAD.WIDE.U32 R124, R120, UR8, R110 ;  /* 0x00000008787cdc25 */ /* 0x002fe2000f8e006e */
[----:B------:R-:W-:-:S03]  /*3590*/  ISETP.GE.AND P6, PT, R114, UR41, PT ;  /* 0x0000002972007c0c */ /* 0x000fc6000bfc6270 */
[----:B------:R-:W-:Y:S01]  /*35a0*/  @!P5 IMAD R121, R121, UR8, R125 ;  /* 0x000000087979dc24 */ /* 0x000fe2000f8e027d */
[----:B------:R1:W3:Y:S01]  /*35b0*/  @!P4 LDG.E.U16 R149, desc[UR30][R130.64] ;  /* 0x0000001e8295c981 */ /* 0x0002e2000c1e1500 */
[C---:B------:R-:W-:Y:S01]  /*35c0*/  @!P5 LEA R126, P4, R124.reuse, UR22, 0x1 ;  /* 0x000000167c7edc11 */ /* 0x040fe2000f8808ff */
[----:B------:R-:W1:Y:S01]  /*35d0*/  @!P2 LDC.64 R122, c[0x0][0x3e0] ;  /* 0x0000f800ff7aab82 */ /* 0x000e620000000a00 */
[----:B------:R-:W-:Y:S02]  /*35e0*/  LOP3.LUT R110, R145, 0x2e0, RZ, 0xfc, !PT ;  /* 0x000002e0916e7812 */ /* 0x000fe400078efcff */
[----:B------:R-:W-:Y:S02]  /*35f0*/  @!P3 MOV R7, RZ ;  /* 0x000000ff0007b202 */ /* 0x000fe40000000f00 */
[----:B------:R-:W-:Y:S02]  /*3600*/  @!P5 LEA.HI.X R127, R124, UR23, R121, 0x1, P4 ;  /* 0x000000177c7fdc11 */ /* 0x000fe4000a0f0c79 */
[----:B------:R-:W-:Y:S01]  /*3610*/  ISETP.GE.AND P4, PT, R110, UR41, PT ;  /* 0x000000296e007c0c */ /* 0x000fe2000bf86270 */
[----:B------:R-:W5:Y:S01]  /*3620*/  @!P6 LDC.64 R120, c[0x0][0x3e0] ;  /* 0x0000f800ff78eb82 */ /* 0x000f620000000a00 */
[----:B------:R-:W-:Y:S01]  /*3630*/  PRMT R128, RZ, 0x7610, R128 ;  /* 0x00007610ff807816 */ /* 0x000fe20000000080 */
[----:B0-----:R-:W-:-:S04]  /*3640*/  @!P3 IMAD.WIDE.U32 R6, R118, UR8, R6 ;  /* 0x000000087606bc25 */ /* 0x001fc8000f8e0006 */
[----:B------:R-:W-:Y:S01]  /*3650*/  @!P3 IMAD R119, R119, UR8, R7 ;  /* 0x000000087777bc24 */ /* 0x000fe2000f8e0207 */
[----:B------:R0:W3:Y:S01]  /*3660*/  @!P5 LDG.E.U16 R128, desc[UR30][R126.64] ;  /* 0x0000001e7e80d981 */ /* 0x0000e2000c1e1500 */
[----:B------:R-:W-:-:S04]  /*3670*/  @!P3 LEA R124, P5, R6, UR22, 0x1 ;  /* 0x00000016067cbc11 */ /* 0x000fc8000f8a08ff */
[----:B------:R-:W-:Y:S02]  /*3680*/  @!P3 LEA.HI.X R125, R6, UR23, R119, 0x1, P5 ;  /* 0x00000017067dbc11 */ /* 0x000fe4000a8f0c77 */
[----:B------:R-:W2:Y:S01]  /*3690*/  @!P4 LDC.64 R118, c[0x0][0x3e0] ;  /* 0x0000f800ff76cb82 */ /* 0x000ea20000000a00 */
[----:B------:R-:W-:Y:S02]  /*36a0*/  @!P2 MOV R113, RZ ;  /* 0x000000ff0071a202 */ /* 0x000fe40000000f00 */
[----:B------:R-:W-:Y:S02]  /*36b0*/  PRMT R129, RZ, 0x7610, R129 ;  /* 0x00007610ff817816 */ /* 0x000fe40000000081 */
[----:B------:R-:W-:Y:S01]  /*36c0*/  @!P6 MOV R115, RZ ;  /* 0x000000ff0073e202 */ /* 0x000fe20000000f00 */
[----:B-1----:R-:W-:Y:S01]  /*36d0*/  @!P2 IMAD.WIDE.U32 R112, R122, UR8, R112 ;  /* 0x000000087a70ac25 */ /* 0x002fe2000f8e0070 */
[----:B------:R-:W-:Y:S02]  /*36e0*/  LOP3.LUT R6, R145, 0x300, RZ, 0xfc, !PT ;  /* 0x0000030091067812 */ /* 0x000fe400078efcff */
[----:B------:R-:W3:Y:S01]  /*36f0*/  @!P3 LDG.E.U16 R129, desc[UR30][R124.64] ;  /* 0x0000001e7c81b981 */ /* 0x000ee2000c1e1500 */
[----:B------:R-:W-:Y:S01]  /*3700*/  @!P2 IMAD R123, R123, UR8, R113 ;  /* 0x000000087b7bac24 */ /* 0x000fe2000f8e0271 */
[----:B------:R-:W-:Y:S01]  /*3710*/  @!P2 LEA R122, P5, R112, UR22, 0x1 ;  /* 0x00000016707aac11 */ /* 0x000fe2000f8a08ff */
[----:B-----5:R-:W-:Y:S01]  /*3720*/  @!P6 IMAD.WIDE.U32 R114, R120, UR8, R114 ;  /* 0x000000087872ec25 */ /* 0x020fe2000f8e0072 */
[----:B------:R-:W-:-:S02]  /*3730*/  ISETP.GE.AND P3, PT, R6, UR41, PT ;  /* 0x0000002906007c0c */ /* 0x000fc4000bf66270 */
[----:B------:R-:W-:Y:S01]  /*3740*/  PRMT R130, RZ, 0x7610, R130 ;  /* 0x00007610ff827816 */ /* 0x000fe20000000082 */
[----:B------:R-:W-:Y:S01]  /*3750*/  @!P6 IMAD R121, R121, UR8, R115 ;  /* 0x000000087979ec24 */ /* 0x000fe2000f8e0273 */
[----:B------:R-:W-:Y:S02]  /*3760*/  PRMT R131, RZ, 0x7610, R131 ;  /* 0x00007610ff837816 */ /* 0x000fe40000000083 */
[----:B------:R-:W-:Y:S02]  /*3770*/  @!P2 LEA.HI.X R123, R112, UR23, R123, 0x1, P5 ;  /* 0x00000017707bac11 */ /* 0x000fe4000a8f0c7b */
[----:B0-----:R-:W-:Y:S01]  /*3780*/  @!P6 LEA R126, P5, R114, UR22, 0x1 ;  /* 0x00000016727eec11 */ /* 0x001fe2000f8a08ff */
[----:B------:R2:W5:Y:S01]  /*3790*/  @!P0 LDG.E.U16 R130, desc[UR30][R4.64] ;  /* 0x0000001e04828981 */ /* 0x000562000c1e1500 */
[----:B------:R-:W-:Y:S02]  /*37a0*/  @!P4 MOV R111, RZ ;  /* 0x000000ff006fc202 */ /* 0x000fe40000000f00 */
[----:B------:R-:W-:Y:S01]  /*37b0*/  LOP3.LUT R112, R145, 0x320, RZ, 0xfc, !PT ;  /* 0x0000032091707812 */ /* 0x000fe200078efcff */
[----:B------:R0:W3:Y:S01]  /*37c0*/  @!P2 LDG.E.U16 R131, desc[UR30][R122.64] ;  /* 0x0000001e7a83a981 */ /* 0x0000e2000c1e1500 */
[----:B------:R-:W-:-:S02]  /*37d0*/  PRMT R150, RZ, 0x7610, R150 ;  /* 0x00007610ff967816 */ /* 0x000fc40000000096 */
[----:B------:R-:W-:Y:S02]  /*37e0*/  @!P6 LEA.HI.X R127, R114, UR23, R121, 0x1, P5 ;  /* 0x00000017727fec11 */ /* 0x000fe4000a8f0c79 */
[----:B------:R-:W-:Y:S01]  /*37f0*/  ISETP.GE.AND P2, PT, R112, UR41, PT ;  /* 0x0000002970007c0c */ /* 0x000fe2000bf46270 */
[----:B--2---:R-:W-:Y:S01]  /*3800*/  @!P4 IMAD.WIDE.U32 R4, R118, UR8, R110 ;  /* 0x000000087604cc25 */ /* 0x004fe2000f8e006e */
[----:B------:R-:W-:Y:S01]  /*3810*/  LOP3.LUT R110, R145, 0x340, RZ, 0xfc, !PT ;  /* 0x00000340916e7812 */ /* 0x000fe200078efcff */
[----:B------:R-:W2:Y:S01]  /*3820*/  @!P6 LDG.E.U16 R150, desc[UR30][R126.64] ;  /* 0x0000001e7e96e981 */ /* 0x000ea2000c1e1500 */
[----:B------:R-:W1:Y:S01]  /*3830*/  @!P3 LDC.64 R120, c[0x0][0x3e0] ;  /* 0x0000f800ff78bb82 */ /* 0x000e620000000a00 */
[----:B------:R-:W-:Y:S01]  /*3840*/  @!P4 IMAD R119, R119, UR8, R5 ;  /* 0x000000087777cc24 */ /* 0x000fe2000f8e0205 */
[----:B------:R-:W-:Y:S02]  /*3850*/  @!P4 LEA R124, P5, R4, UR22, 0x1 ;  /* 0x00000016047ccc11 */ /* 0x000fe4000f8a08ff */
[----:B------:R-:W-:-:S02]  /*3860*/  ISETP.GE.AND P6, PT, R110, UR41, PT ;  /* 0x000000296e007c0c */ /* 0x000fc4000bfc6270 */
[----:B------:R-:W-:Y:S02]  /*3870*/  LOP3.LUT R114, R145, 0x360, RZ, 0xfc, !PT ;  /* 0x0000036091727812 */ /* 0x000fe400078efcff */
[----:B------:R-:W-:Y:S01]  /*3880*/  @!P4 LEA.HI.X R125, R4, UR23, R119, 0x1, P5 ;  /* 0x00000017047dcc11 */ /* 0x000fe2000a8f0c77 */
[----:B0-----:R-:W0:Y:S01]  /*3890*/  @!P2 LDC.64 R122, c[0x0][0x3e0] ;  /* 0x0000f800ff7aab82 */ /* 0x001e220000000a00 */
[----:B------:R-:W-:-:S07]  /*38a0*/  ISETP.GE.AND P5, PT, R114, UR41, PT ;  /* 0x0000002972007c0c */ /* 0x000fce000bfa6270 */
[----:B------:R-:W4:Y:S01]  /*38b0*/  @!P6 LDC.64 R118, c[0x0][0x3e0] ;  /* 0x0000f800ff76eb82 */ /* 0x000f220000000a00 */
[----:B------:R-:W-:Y:S02]  /*38c0*/  @!P3 MOV R7, RZ ;  /* 0x000000ff0007b202 */ /* 0x000fe40000000f00 */
[----:B------:R-:W-:-:S05]  /*38d0*/  PRMT R151, RZ, 0x7610, R151 ;  /* 0x00007610ff977816 */ /* 0x000fca0000000097 */
[----:B------:R-:W4:Y:S01]  /*38e0*/  @!P5 LDC.64 R4, c[0x0][0x3e0] ;  /* 0x0000f800ff04db82 */ /* 0x000f220000000a00 */
[----:B-1----:R-:W-:Y:S01]  /*38f0*/  @!P3 IMAD.WIDE.U32 R6, R120, UR8, R6 ;  /* 0x000000087806bc25 */ /* 0x002fe2000f8e0006 */
[----:B------:R-:W-:Y:S01]  /*3900*/  @!P2 MOV R113, RZ ;  /* 0x000000ff0071a202 */ /* 0x000fe20000000f00 */
[----:B------:R1:W2:Y:S02]  /*3910*/  @!P4 LDG.E.U16 R151, desc[UR30][R124.64] ;  /* 0x0000001e7c97c981 */ /* 0x0002a4000c1e1500 */
[----:B------:R-:W-:Y:S01]  /*3920*/  @!P3 IMAD R121, R121, UR8, R7 ;  /* 0x000000087979bc24 */ /* 0x000fe2000f8e0207 */
[----:B------:R-:W-:Y:S01]  /*3930*/  @!P3 LEA R120, P4, R6, UR22, 0x1 ;  /* 0x000000160678bc11 */ /* 0x000fe2000f8808ff */
[----:B0-----:R-:W-:Y:S01]  /*3940*/  @!P2 IMAD.WIDE.U32 R112, R122, UR8, R112 ;  /* 0x000000087a70ac25 */ /* 0x001fe2000f8e0070 */
[----:B------:R-:W-:Y:S02]  /*3950*/  PRMT R152, RZ, 0x7610, R152 ;  /* 0x00007610ff987816 */ /* 0x000fe40000000098 */
[----:B------:R-:W-:-:S02]  /*3960*/  @!P6 MOV R111, RZ ;  /* 0x000000ff006fe202 */ /* 0x000fc40000000f00 */
[----:B------:R-:W-:Y:S01]  /*3970*/  @!P3 LEA.HI.X R121, R6, UR23, R121, 0x1, P4 ;  /* 0x000000170679bc11 */ /* 0x000fe2000a0f0c79 */
[----:B------:R-:W-:Y:S01]  /*3980*/  @!P2 IMAD R123, R123, UR8, R113 ;  /* 0x000000087b7bac24 */ /* 0x000fe2000f8e0271 */
[----:B------:R-:W-:Y:S01]  /*3990*/  LOP3.LUT R6, R145, 0x380, RZ, 0xfc, !PT ;  /* 0x0000038091067812 */ /* 0x000fe200078efcff */
[----:B----4-:R-:W-:Y:S01]  /*39a0*/  @!P6 IMAD.WIDE.U32 R110, R118, UR8, R110 ;  /* 0x00000008766eec25 */ /* 0x010fe2000f8e006e */
[----:B------:R-:W-:Y:S01]  /*39b0*/  @!P2 LEA R122, P4, R112, UR22, 0x1 ;  /* 0x00000016707aac11 */ /* 0x000fe2000f8808ff */
[----:B------:R0:W4:Y:S01]  /*39c0*/  @!P3 LDG.E.U16 R152, desc[UR30][R120.64] ;  /* 0x0000001e7898b981 */ /* 0x000122000c1e1500 */
[----:B------:R-:W-:Y:S02]  /*39d0*/  @!P5 MOV R115, RZ ;  /* 0x000000ff0073d202 */ /* 0x000fe40000000f00 */
[----:B------:R-:W-:Y:S01]  /*39e0*/  ISETP.GE.AND P3, PT, R6, UR41, PT ;  /* 0x0000002906007c0c */ /* 0x000fe2000bf66270 */
[----:B------:R-:W-:Y:S01]  /*39f0*/  @!P6 IMAD R119, R119, UR8, R111 ;  /* 0x000000087777ec24 */ /* 0x000fe2000f8e026f */
[----:B------:R-:W-:Y:S01]  /*3a00*/  @!P2 LEA.HI.X R123, R112, UR23, R123, 0x1, P4 ;  /* 0x00000017707bac11 */ /* 0x000fe2000a0f0c7b */
[----:B------:R-:W-:Y:S01]  /*3a10*/  @!P5 IMAD.WIDE.U32 R114, R4, UR8, R114 ;  /* 0x000000080472dc25 */ /* 0x000fe2000f8e0072 */
[----:B------:R-:W-:-:S02]  /*3a20*/  PRMT R153, RZ, 0x7610, R153 ;  /* 0x00007610ff997816 */ /* 0x000fc40000000099 */
[C---:B-1----:R-:W-:Y:S01]  /*3a30*/  @!P6 LEA R124, P4, R110.reuse, UR22, 0x1 ;  /* 0x000000166e7cec11 */ /* 0x042fe2000f8808ff */
[----:B------:R-:W-:Y:S01]  /*3a40*/  @!P5 IMAD R5, R5, UR8, R115 ;  /* 0x000000080505dc24 */ /* 0x000fe2000f8e0273 */
[----:B------:R-:W-:Y:S02]  /*3a50*/  LOP3.LUT R4, R145, 0x3a0, RZ, 0xfc, !PT ;  /* 0x000003a091047812 */ /* 0x000fe400078efcff */
[----:B------:R-:W-:Y:S01]  /*3a60*/  @!P6 LEA.HI.X R125, R110, UR23, R119, 0x1, P4 ;  /* 0x000000176e7dec11 */ /* 0x000fe2000a0f0c77 */
[----:B------:R1:W4:Y:S01]  /*3a70*/  @!P2 LDG.E.U16 R153, desc[UR30][R122.64] ;  /* 0x0000001e7a99a981 */ /* 0x000322000c1e1500 */
[----:B0-----:R-:W-:Y:S01]  /*3a80*/  @!P5 LEA R120, P4, R114, UR22, 0x1 ;  /* 0x000000167278dc11 */ /* 0x001fe2000f8808ff */
[----:B------:R-:W0:Y:S01]  /*3a90*/  @!P3 LDC.64 R110, c[0x0][0x3e0] ;  /* 0x0000f800ff6ebb82 */ /* 0x000e220000000a00 */
[----:B------:R-:W-:Y:S02]  /*3aa0*/  LOP3.LUT R112, R91, 0x3e0, R144, 0xfe, !PT ;  /* 0x000003e05b707812 */ /* 0x000fe400078efe90 */
[----:B------:R-:W-:-:S02]  /*3ab0*/  ISETP.GE.AND P2, PT, R4, UR41, PT ;  /* 0x0000002904007c0c */ /* 0x000fc4000bf46270 */
[----:B------:R-:W-:Y:S02]  /*3ac0*/  PRMT R154, RZ, 0x7610, R154 ;  /* 0x00007610ff9a7816 */ /* 0x000fe4000000009a */
[----:B------:R-:W-:Y:S02]  /*3ad0*/  @!P5 LEA.HI.X R121, R114, UR23, R5, 0x1, P4 ;  /* 0x000000177279dc11 */ /* 0x000fe4000a0f0c05 */
[----:B------:R-:W-:Y:S02]  /*3ae0*/  ISETP.GE.AND P4, PT, R112, UR41, PT ;  /* 0x0000002970007c0c */ /* 0x000fe4000bf86270 */
[----:B------:R-:W-:Y:S01]  /*3af0*/  LOP3.LUT R118, R145, 0x3c0, RZ, 0xfc, !PT ;  /* 0x000003c091767812 */ /* 0x000fe200078efcff */
[----:B------:R-:W4:Y:S03]  /*3b00*/  @!P6 LDG.E.U16 R154, desc[UR30][R124.64] ;  /* 0x0000001e7c9ae981 */ /* 0x000f26000c1e1500 */
[----:B------:R-:W-:Y:S01]  /*3b10*/  ISETP.GE.AND P6, PT, R118, UR41, PT ;  /* 0x0000002976007c0c */ /* 0x000fe2000bfc6270 */
[----:B------:R-:W1:Y:S01]  /*3b20*/  @!P2 LDC.64 R114, c[0x0][0x3e0] ;  /* 0x0000f800ff72ab82 */ /* 0x000e620000000a00 */
[----:B------:R-:W-:-:S07]  /*3b30*/  @!P3 MOV R7, RZ ;  /* 0x000000ff0007b202 */ /* 0x000fce0000000f00 */
[----:B------:R-:W1:Y:S01]  /*3b40*/  @!P4 LDC.64 R126, c[0x0][0x3e0] ;  /* 0x0000f800ff7ecb82 */ /* 0x000e620000000a00 */
[----:B------:R-:W-:Y:S01]  /*3b50*/  PRMT R145, RZ, 0x7610, R145 ;  /* 0x00007610ff917816 */ /* 0x000fe20000000091 */
[----:B0-----:R-:W-:-:S06]  /*3b60*/  @!P3 IMAD.WIDE.U32 R6, R110, UR8, R6 ;  /* 0x000000086e06bc25 */ /* 0x001fcc000f8e0006 */
[----:B-1----:R-:W0:Y:S01]  /*3b70*/  @!P6 LDC.64 R122, c[0x0][0x3e0] ;  /* 0x0000f800ff7aeb82 */ /* 0x002e220000000a00 */
[----:B------:R-:W4:Y:S01]  /*3b80*/  @!P5 LDG.E.U16 R145, desc[UR30][R120.64] ;  /* 0x0000001e7891d981 */ /* 0x000f22000c1e1500 */
[----:B------:R-:W-:Y:S01]  /*3b90*/  @!P3 IMAD R111, R111, UR8, R7 ;  /* 0x000000086f6fbc24 */ /* 0x000fe2000f8e0207 */
[----:B------:R-:W-:Y:S02]  /*3ba0*/  @!P3 LEA R110, P5, R6, UR22, 0x1 ;  /* 0x00000016066ebc11 */ /* 0x000fe4000f8a08ff */
[----:B------:R-:W-:Y:S02]  /*3bb0*/  @!P2 MOV R5, RZ ;  /* 0x000000ff0005a202 */ /* 0x000fe40000000f00 */
[----:B------:R-:W-:Y:S02]  /*3bc0*/  PRMT R144, RZ, 0x7610, R144 ;  /* 0x00007610ff907816 */ /* 0x000fe40000000090 */
[----:B------:R-:W-:Y:S01]  /*3bd0*/  @!P4 MOV R113, RZ ;  /* 0x000000ff0071c202 */ /* 0x000fe20000000f00 */
[----:B------:R-:W-:Y:S01]  /*3be0*/  @!P2 IMAD.WIDE.U32 R4, R114, UR8, R4 ;  /* 0x000000087204ac25 */ /* 0x000fe2000f8e0004 */
[----:B------:R-:W-:-:S02]  /*3bf0*/  @!P3 LEA.HI.X R111, R6, UR23, R111, 0x1, P5 ;  /* 0x00000017066fbc11 */ /* 0x000fc4000a8f0c6f */
[----:B------:R-:W-:Y:S01]  /*3c00*/  @!P6 MOV R119, RZ ;  /* 0x000000ff0077e202 */ /* 0x000fe20000000f00 */
[----:B------:R-:W-:Y:S02]  /*3c10*/  @!P2 IMAD R115, R115, UR8, R5 ;  /* 0x000000087373ac24 */ /* 0x000fe4000f8e0205 */
[----:B------:R-:W-:Y:S01]  /*3c20*/  @!P4 IMAD.WIDE.U32 R112, R126, UR8, R112 ;  /* 0x000000087e70cc25 */ /* 0x000fe2000f8e0070 */
[----:B------:R1:W4:Y:S01]  /*3c30*/  @!P3 LDG.E.U16 R144, desc[UR30][R110.64] ;  /* 0x0000001e6e90b981 */ /* 0x000322000c1e1500 */
[C---:B------:R-:W-:Y:S02]  /*3c40*/  @!P2 LEA R6, P3, R4.reuse, UR22, 0x1 ;  /* 0x000000160406ac11 */ /* 0x040fe4000f8608ff */
[--C-:B------:R-:W-:Y:S01]  /*3c50*/  @!P4 IMAD R127, R127, UR8, R113.reuse ;  /* 0x000000087f7fcc24 */ /* 0x100fe2000f8e0271 */
[----:B------:R-:W-:Y:S02]  /*3c60*/  PRMT R113, RZ, 0x7610, R113 ;  /* 0x00007610ff717816 */ /* 0x000fe40000000071 */
[----:B------:R-:W-:Y:S01]  /*3c70*/  @!P2 LEA.HI.X R7, R4, UR23, R115, 0x1, P3 ;  /* 0x000000170407ac11 */ /* 0x000fe200098f0c73 */
[----:B0-----:R-:W-:Y:S01]  /*3c80*/  @!P6 IMAD.WIDE.U32 R118, R122, UR8, R118 ;  /* 0x000000087a76ec25 */ /* 0x001fe2000f8e0076 */
[----:B-1----:R-:W-:-:S03]  /*3c90*/  @!P4 LEA R110, P5, R112, UR22, 0x1 ;  /* 0x00000016706ecc11 */ /* 0x002fc6000f8a08ff */
[----:B------:R-:W-:Y:S01]  /*3ca0*/  @!P6 IMAD R123, R123, UR8, R119 ;  /* 0x000000087b7bec24 */ /* 0x000fe2000f8e0277 */
[----:B------:R-:W-:Y:S01]  /*3cb0*/  @!P6 LEA R4, P3, R118, UR22, 0x1 ;  /* 0x000000167604ec11 */ /* 0x000fe2000f8608ff */
[----:B------:R-:W4:Y:S01]  /*3cc0*/  @!P2 LDG.E.U16 R113, desc[UR30][R6.64] ;  /* 0x0000001e0671a981 */ /* 0x000f22000c1e1500 */
[----:B------:R-:W-:Y:S02]  /*3cd0*/  @!P4 LEA.HI.X R111, R112, UR23, R127, 0x1, P5 ;  /* 0x00000017706fcc11 */ /* 0x000fe4000a8f0c7f */
[----:B------:R-:W-:Y:S02]  /*3ce0*/  PRMT R112, RZ, 0x7610, R112 ;  /* 0x00007610ff707816 */ /* 0x000fe40000000070 */
[----:B------:R-:W-:Y:S02]  /*3cf0*/  @!P6 LEA.HI.X R5, R118, UR23, R123, 0x1, P3 ;  /* 0x000000177605ec11 */ /* 0x000fe400098f0c7b */
[----:B------:R-:W-:-:S03]  /*3d00*/  PRMT R114, RZ, 0x7610, R114 ;  /* 0x00007610ff727816 */ /* 0x000fc60000000072 */
[----:B------:R0:W4:Y:S04]  /*3d10*/  @!P6 LDG.E.U16 R112, desc[UR30][R4.64] ;  /* 0x0000001e0470e981 */ /* 0x000128000c1e1500 */
[----:B------:R1:W4:Y:S01]  /*3d20*/  @!P4 LDG.E.U16 R114, desc[UR30][R110.64] ;  /* 0x0000001e6e72c981 */ /* 0x000322000c1e1500 */
[----:B------:R-:W-:Y:S01]  /*3d30*/  R2UR UR45, R3 ;  /* 0x00000000032d72ca */ /* 0x000fe200000e0000 */
[----:B------:R-:W-:Y:S01]  /*3d40*/  UMOV UR32, UR14 ;  /* 0x0000000e00207c82 */ /* 0x000fe20008000000 */
[----:B------:R-:W-:Y:S02]  /*3d50*/  UMOV UR33, UR40 ;  /* 0x0000002800217c82 */ /* 0x000fe40008000000 */
[----:B------:R-:W-:-:S04]  /*3d60*/  UIMAD.WIDE.U32 UR32, UR8, UR36, UR32 ;  /* 0x00000024082072a5 */ /* 0x000fc8000f8e0020 */
[----:B------:R-:W-:Y:S02]  /*3d70*/  UIMAD UR28, UR8, UR37, UR33 ;  /* 0x00000025081c72a4 */ /* 0x000fe4000f8e0221 */
[----:B------:R-:W-:-:S03]  /*3d80*/  ULEA UR33, UP0, UR32, UR26, 0x3 ;  /* 0x0000001a20217291 */ /* 0x000fc6000f8018ff */
[----:B0-----:R-:W-:Y:S01]  /*3d90*/  FMUL.FTZ R4, R95, UR45 ;  /* 0x0000002d5f047c20 */ /* 0x001fe20008410000 */
[----:B------:R-:W-:-:S03]  /*3da0*/  ULEA.HI.X UR32, UR32, UR27, UR28, 0x3, UP0 ;  /* 0x0000001b20207291 */ /* 0x000fc600080f1c1c */
[----:B------:R-:W-:Y:S01]  /*3db0*/  FMUL.RZ R7, R4, 0.15915493667125701904 ;  /* 0x3e22f98304077820 */ /* 0x000fe2000040c000 */
[----:B------:R-:W-:Y:S02]  /*3dc0*/  MOV R4, UR33 ;  /* 0x0000002100047c02 */ /* 0x000fe40008000f00 */
[----:B------:R-:W-:-:S06]  /*3dd0*/  MOV R5, UR32 ;  /* 0x0000002000057c02 */ /* 0x000fcc0008000f00 */
[----:B------:R-:W4:Y:S01]  /*3de0*/  LDG.E.64 R4, desc[UR30][R4.64] ;  /* 0x0000001e04047981 */ /* 0x000f22000c1e1b00 */
[----:B------:R-:W0:Y:S01]  /*3df0*/  S2UR UR32, SR_CgaCtaId ;  /* 0x00000000002079c3 */ /* 0x000e220000008800 */
[----:B------:R-:W-:Y:S01]  /*3e00*/  R2UR UR44, R2 ;  /* 0x00000000022c72ca */ /* 0x000fe200000e0000 */
[----:B------:R-:W-:Y:S01]  /*3e10*/  FMUL.FTZ R6, R94, UR45 ;  /* 0x0000002d5e067c20 */ /* 0x000fe20008410000 */
[----:B------:R-:W-:-:S03]  /*3e20*/  UMOV UR28, 0x400 ;  /* 0x00000400001c7882 */ /* 0x000fc60000000000 */
[----:B-1----:R-:W-:Y:S01]  /*3e30*/  FMUL.RZ R110, R6, 0.15915493667125701904 ;  /* 0x3e22f983066e7820 */ /* 0x002fe2000040c000 */
[----:B------:R-:W-:-:S04]  /*3e40*/  FMUL.FTZ R6, R97, UR45 ;  /* 0x0000002d61067c20 */ /* 0x000fc80008410000 */
[----:B------:R-:W-:Y:S01]  /*3e50*/  FMUL.RZ R126, R6, 0.15915493667125701904 ;  /* 0x3e22f983067e7820 */ /* 0x000fe2000040c000 */
[----:B------:R-:W-:-:S04]  /*3e60*/  FMUL.FTZ R6, R96, UR45 ;  /* 0x0000002d60067c20 */ /* 0x000fc80008410000 */
[----:B------:R-:W-:Y:S01]  /*3e70*/  FMUL.RZ R159, R6, 0.15915493667125701904 ;  /* 0x3e22f983069f7820 */ /* 0x000fe2000040c000 */
[----:B------:R-:W-:Y:S01]  /*3e80*/  FMUL.FTZ R6, R99, UR45 ;  /* 0x0000002d63067c20 */ /* 0x000fe20008410000 */
[----:B0-----:R-:W-:-:S03]  /*3e90*/  ULEA UR28, UR32, UR28, 0x18 ;  /* 0x0000001c201c7291 */ /* 0x001fc6000f8ec0ff */
[----:B------:R-:W-:Y:S01]  /*3ea0*/  FMUL.RZ R160, R6, 0.15915493667125701904 ;  /* 0x3e22f98306a07820 */ /* 0x000fe2000040c000 */
[----:B------:R-:W-:Y:S01]  /*3eb0*/  FMUL.FTZ R6, R98, UR45 ;  /* 0x0000002d62067c20 */ /* 0x000fe20008410000 */
[----:B------:R-:W-:Y:S03]  /*3ec0*/  MUFU.SIN R156, R159 ;  /* 0x0000009f009c7308 */ /* 0x000fe60000000400 */
[----:B------:R-:W-:Y:S01]  /*3ed0*/  FMUL.RZ R161, R6, 0.15915493667125701904 ;  /* 0x3e22f98306a17820 */ /* 0x000fe2000040c000 */
[----:B------:R-:W-:Y:S01]  /*3ee0*/  FMUL.FTZ R6, R101, UR45 ;  /* 0x0000002d65067c20 */ /* 0x000fe20008410000 */
[----:B------:R-:W-:-:S03]  /*3ef0*/  FMUL.FTZ R3, R92, UR45 ;  /* 0x0000002d5c037c20 */ /* 0x000fc60008410000 */
[----:B------:R0:W-:Y:S01]  /*3f00*/  MUFU.COS R158, R159 ;  /* 0x0000009f009e7308 */ /* 0x0001e20000000000 */
[----:B------:R-:W-:Y:S01]  /*3f10*/  FMUL.RZ R162, R6, 0.15915493667125701904 ;  /* 0x3e22f98306a27820 */ /* 0x000fe2000040c000 */
[----:B------:R-:W-:Y:S01]  /*3f20*/  FMUL.FTZ R115, R93, UR45 ;  /* 0x0000002d5d737c20 */ /* 0x000fe20008410000 */
[----:B------:R-:W-:Y:S01]  /*3f30*/  FMUL.FTZ R6, R102, UR45 ;  /* 0x0000002d66067c20 */ /* 0x000fe20008410000 */
[----:B0-----:R-:W-:-:S04]  /*3f40*/  FMUL.FTZ R159, R103, UR45 ;  /* 0x0000002d679f7c20 */ /* 0x001fc80008410000 */
[----:B------:R-:W-:Y:S01]  /*3f50*/  MUFU.SIN R127, R160 ;  /* 0x000000a0007f7308 */ /* 0x000fe20000000400 */
[----:B------:R-:W-:Y:S01]  /*3f60*/  FMUL.RZ R118, R3, 0.15915493667125701904 ;  /* 0x3e22f98303767820 */ /* 0x000fe2000040c000 */
[----:B------:R-:W-:Y:S01]  /*3f70*/  FMUL.RZ R115, R115, 0.15915493667125701904 ;  /* 0x3e22f98373737820 */ /* 0x000fe2000040c000 */
[----:B------:R-:W-:-:S05]  /*3f80*/  FMUL.RZ R163, R6, 0.15915493667125701904 ;  /* 0x3e22f98306a37820 */ /* 0x000fca000040c000 */
        /* <DEDUP_REMOVED lines=8> */
[----:B------:R-:W-:Y:S01]  /*4010*/  MUFU.COS R120, R110 ;  /* 0x0000006e00787308 */ /* 0x000fe20000000000 */
[----:B-----5:R0:W-:Y:S04]  /*4020*/  STS.U16 [R11], R130 ;  /* 0x000000820b007388 */ /* 0x0201e80000000400 */
[----:B------:R1:W-:Y:S04]  /*4030*/  STS.U16 [R12+0x40], R109 ;  /* 0x0000406d0c007388 */ /* 0x0003e80000000400 */
[----:B------:R-:W-:Y:S01]  /*4040*/  STS.U16 [R13+0x80], R132 ;  /* 0x000080840d007388 */ /* 0x000fe20000000400 */
[----:B0-----:R-:W-:-:S03]  /*4050*/  MOV R130, UR44 ;  /* 0x0000002c00827c02 */ /* 0x001fc60008000f00 */
[----:B------:R0:W-:Y:S01]  /*4060*/  STS.U16 [R14+0xc0], R117 ;  /* 0x0000c0750e007388 */ /* 0x0001e20000000400 */
[----:B-1----:R-:W-:-:S03]  /*4070*/  IADD3 R109, PT, PT, R10, 0x200, RZ ;  /* 0x000002000a6d7810 */ /* 0x002fc60007ffe0ff */
[----:B------:R-:W-:Y:S01]  /*4080*/  STS.U16 [R15+0x100], R134 ;  /* 0x000100860f007388 */ /* 0x000fe20000000400 */
[----:B------:R-:W-:-:S03]  /*4090*/  FMUL.FTZ R130, R130, 1.4426950216293334961 ;  /* 0x3fb8aa3b82827820 */ /* 0x000fc60000410000 */
[----:B------:R1:W-:Y:S01]  /*40a0*/  STS.U16 [R16+0x140], R133 ;  /* 0x0001408510007388 */ /* 0x0003e20000000400 */
[----:B0-----:R-:W-:-:S03]  /*40b0*/  IADD3 R117, PT, PT, R10, 0x220, RZ ;  /* 0x000002200a757810 */ /* 0x001fc60007ffe0ff */
[----:B------:R-:W-:Y:S01]  /*40c0*/  STS.U16 [R17+0x180], R136 ;  /* 0x0001808811007388 */ /* 0x000fe20000000400 */
[----:B------:R-:W-:-:S03]  /*40d0*/  LEA.HI.SX32 R109, R109, R10, 0x1b ;  /* 0x0000000a6d6d7211 */ /* 0x000fc600078fdaff */
[----:B------:R0:W-:Y:S01]  /*40e0*/  STS.U16 [R18+0x1c0], R135 ;  /* 0x0001c08712007388 */ /* 0x0001e20000000400 */
[----:B-1----:R-:W-:-:S03]  /*40f0*/  IADD3 R133, PT, PT, R10, 0x240, RZ ;  /* 0x000002400a857810 */ /* 0x002fc60007ffe0ff */
[----:B------:R-:W-:Y:S01]  /*4100*/  STS.U16 [R19+0x200], R138 ;  /* 0x0002008a13007388 */ /* 0x000fe20000000400 */
[-C--:B------:R-:W-:Y:S02]  /*4110*/  LEA.HI.SX32 R117, R117, R10.reuse, 0x1b ;  /* 0x0000000a75757211 */ /* 0x080fe400078fdaff */
[-C--:B------:R-:W-:Y:S02]  /*4120*/  LEA.HI.SX32 R133, R133, R10.reuse, 0x1b ;  /* 0x0000000a85857211 */ /* 0x080fe400078fdaff */
[----:B0-----:R-:W-:Y:S01]  /*4130*/  IADD3 R135, PT, PT, R10, 0x260, RZ ;  /* 0x000002600a877810 */ /* 0x001fe20007ffe0ff */
[----:B------:R0:W-:Y:S01]  /*4140*/  STS.U16 [R20+0x240], R137 ;  /* 0x0002408914007388 */ /* 0x0001e20000000400 */
[----:B------:R-:W-:Y:S02]  /*4150*/  LEA R132, R109, UR28, 0x1 ;  /* 0x0000001c6d847c11 */ /* 0x000fe4000f8e08ff */
[----:B------:R-:W-:Y:S01]  /*4160*/  LEA.HI.SX32 R135, R135, R10, 0x1b ;  /* 0x0000000a87877211 */ /* 0x000fe200078fdaff */
[----:B---3--:R-:W-:Y:S01]  /*4170*/  STS.U16 [R21+0x280], R140 ;  /* 0x0002808c15007388 */ /* 0x008fe20000000400 */
[----:B------:R-:W-:-:S02]  /*4180*/  LEA R117, R117, UR28, 0x1 ;  /* 0x0000001c75757c11 */ /* 0x000fc4000f8e08ff */
[C---:B------:R-:W-:Y:S01]  /*4190*/  IADD3 R109, PT, PT, R10.reuse, 0x280, RZ ;  /* 0x000002800a6d7810 */ /* 0x040fe20007ffe0ff */
[----:B------:R1:W-:Y:S01]  /*41a0*/  STS.U16 [R22+0x2c0], R139 ;  /* 0x0002c08b16007388 */ /* 0x0003e20000000400 */
[----:B0-----:R-:W-:Y:S01]  /*41b0*/  FMUL.FTZ R137, R95, R130 ;  /* 0x000000825f897220 */ /* 0x001fe20000410000 */
[----:B------:R-:W-:Y:S02]  /*41c0*/  LEA R134, R133, UR28, 0x1 ;  /* 0x0000001c85867c11 */ /* 0x000fe4000f8e08ff */
[----:B------:R-:W-:Y:S01]  /*41d0*/  STS.U16 [R23+0x300], R142 ;  /* 0x0003008e17007388 */ /* 0x000fe20000000400 */
[----:B------:R-:W-:Y:S01]  /*41e0*/  LEA R135, R135, UR28, 0x1 ;  /* 0x0000001c87877c11 */ /* 0x000fe2000f8e08ff */
[----:B------:R0:W-:Y:S01]  /*41f0*/  MUFU.EX2 R138, R137 ;  /* 0x00000089008a7308 */ /* 0x0001e20000000800 */
[----:B------:R-:W-:Y:S01]  /*4200*/  IADD3 R133, PT, PT, R10, 0x2a0, RZ ;  /* 0x000002a00a857810 */ /* 0x000fe20007ffe0ff */
[----:B------:R-:W-:Y:S01]  /*4210*/  STS.U16 [R24+0x340], R141 ;  /* 0x0003408d18007388 */ /* 0x000fe20000000400 */
[----:B------:R-:W-:-:S03]  /*4220*/  LEA.HI.SX32 R109, R109, R10, 0x1b ;  /* 0x0000000a6d6d7211 */ /* 0x000fc600078fdaff */
[----:B------:R-:W-:Y:S01]  /*4230*/  STS.U16 [R25+0x380], R146 ;  /* 0x0003809219007388 */ /* 0x000fe20000000400 */
[C---:B-1----:R-:W-:Y:S02]  /*4240*/  IADD3 R139, PT, PT, R10.reuse, 0x2e0, RZ ;  /* 0x000002e00a8b7810 */ /* 0x042fe40007ffe0ff */
[----:B0-----:R-:W-:Y:S01]  /*4250*/  IADD3 R137, PT, PT, R10, 0x2c0, RZ ;  /* 0x000002c00a897810 */ /* 0x001fe20007ffe0ff */
[----:B------:R-:W-:Y:S01]  /*4260*/  STS.U16 [R26+0x3c0], R143 ;  /* 0x0003c08f1a007388 */ /* 0x000fe20000000400 */
[----:B------:R-:W-:-:S03]  /*4270*/  LEA.HI.SX32 R133, R133, R10, 0x1b ;  /* 0x0000000a85857211 */ /* 0x000fc600078fdaff */
[----:B------:R0:W-:Y:S01]  /*4280*/  STS.U16 [R132+0x400], R147 ;  /* 0x0004009384007388 */ /* 0x0001e20000000400 */
[----:B------:R-:W-:-:S03]  /*4290*/  LEA.HI.SX32 R137, R137, R10, 0x1b ;  /* 0x0000000a89897211 */ /* 0x000fc600078fdaff */
[----:B------:R-:W-:Y:S01]  /*42a0*/  STS.U16 [R117+0x440], R148 ;  /* 0x0004409475007388 */ /* 0x000fe20000000400 */
[----:B------:R-:W-:-:S03]  /*42b0*/  LEA.HI.SX32 R139, R139, R10, 0x1b ;  /* 0x0000000a8b8b7211 */ /* 0x000fc600078fdaff */
[----:B------:R1:W-:Y:S04]  /*42c0*/  STS.U16 [R134+0x480], R149 ;  /* 0x0004809586007388 */ /* 0x0003e80000000400 */
[----:B------:R3:W-:Y:S01]  /*42d0*/  STS.U16 [R135+0x4c0], R128 ;  /* 0x0004c08087007388 */ /* 0x0007e20000000400 */
[----:B0-----:R-:W-:Y:S02]  /*42e0*/  LEA R132, R133, UR28, 0x1 ;  /* 0x0000001c85847c11 */ /* 0x001fe4000f8e08ff */
[----:B------:R-:W-:Y:S01]  /*42f0*/  LEA R137, R137, UR28, 0x1 ;  /* 0x0000001c89897c11 */ /* 0x000fe2000f8e08ff */
[-C--:B------:R-:W-:Y:S01]  /*4300*/  FMUL.FTZ R142, R96, R130.reuse ;  /* 0x00000082608e7220 */ /* 0x080fe20000410000 */
[----:B-1----:R-:W-:Y:S02]  /*4310*/  LEA R134, R139, UR28, 0x1 ;  /* 0x0000001c8b867c11 */ /* 0x002fe4000f8e08ff */
[----:B---3--:R-:W-:Y:S01]  /*4320*/  LEA R128, R109, UR28, 0x1 ;  /* 0x0000001c6d807c11 */ /* 0x008fe2000f8e08ff */
[----:B------:R0:W-:Y:S04]  /*4330*/  MUFU.EX2 R139, R142 ;  /* 0x0000008e008b7308 */ /* 0x0001e80000000800 */
[----:B------:R1:W-:Y:S01]  /*4340*/  STS.U16 [R128+0x500], R129 ;  /* 0x0005008180007388 */ /* 0x0003e20000000400 */
[----:B------:R-:W-:-:S03]  /*4350*/  FMUL.FTZ R140, R94, R130 ;  /* 0x000000825e8c7220 */ /* 0x000fc60000410000 */
[----:B------:R-:W-:Y:S01]  /*4360*/  STS.U16 [R132+0x540], R131 ;  /* 0x0005408384007388 */ /* 0x000fe20000000400 */
[----:B------:R-:W-:Y:S01]  /*4370*/  IADD3 R109, PT, PT, R10, 0x300, RZ ;  /* 0x000003000a6d7810 */ /* 0x000fe20007ffe0ff */
[-C--:B0-----:R-:W-:Y:S02]  /*4380*/  FMUL.FTZ R142, R102, R130.reuse ;  /* 0x00000082668e7220 */ /* 0x081fe40000410000 */
[----:B--2---:R0:W-:Y:S01]  /*4390*/  STS.U16 [R137+0x580], R150 ;  /* 0x0005809689007388 */ /* 0x0041e20000000400 */
[----:B-1----:R-:W-:-:S03]  /*43a0*/  FMUL.FTZ R129, R98, R130 ;  /* 0x0000008262817220 */ /* 0x002fc60000410000 */
[----:B------:R1:W-:Y:S01]  /*43b0*/  STS.U16 [R134+0x5c0], R151 ;  /* 0x0005c09786007388 */ /* 0x0003e20000000400 */
[C---:B------:R-:W-:Y:S02]  /*43c0*/  IADD3 R117, PT, PT, R10.reuse, 0x320, RZ ;  /* 0x000003200a757810 */ /* 0x040fe40007ffe0ff */
[C---:B------:R-:W-:Y:S01]  /*43d0*/  IADD3 R133, PT, PT, R10.reuse, 0x340, RZ ;  /* 0x000003400a857810 */ /* 0x040fe20007ffe0ff */
[----:B0-----:R-:W-:Y:S01]  /*43e0*/  FMUL.FTZ R137, R101, R130 ;  /* 0x0000008265897220 */ /* 0x001fe20000410000 */
[----:B------:R-:W-:Y:S01]  /*43f0*/  IADD3 R135, PT, PT, R10, 0x360, RZ ;  /* 0x000003600a877810 */ /* 0x000fe20007ffe0ff */
[----:B-1----:R-:W0:Y:S01]  /*4400*/  MUFU.EX2 R134, R129 ;  /* 0x0000008100867308 */ /* 0x002e220000000800 */
[-C--:B------:R-:W-:Y:S02]  /*4410*/  LEA.HI.SX32 R109, R109, R10.reuse, 0x1b ;  /* 0x0000000a6d6d7211 */ /* 0x080fe400078fdaff */
[-C--:B------:R-:W-:Y:S02]  /*4420*/  LEA.HI.SX32 R117, R117, R10.reuse, 0x1b ;  /* 0x0000000a75757211 */ /* 0x080fe400078fdaff */
[----:B------:R-:W-:-:S03]  /*4430*/  LEA.HI.SX32 R133, R133, R10, 0x1b ;  /* 0x0000000a85857211 */ /* 0x000fc600078fdaff */
[----:B------:R-:W-:Y:S01]  /*4440*/  MUFU.COS R110, R163 ;  /* 0x000000a3006e7308 */ /* 0x000fe20000000000 */
[----:B------:R-:W-:Y:S02]  /*4450*/  LEA.HI.SX32 R135, R135, R10, 0x1b ;  /* 0x0000000a87877211 */ /* 0x000fe400078fdaff */
[----:B------:R-:W-:-:S05]  /*4460*/  LEA R109, R109, UR28, 0x1 ;  /* 0x0000001c6d6d7c11 */ /* 0x000fca000f8e08ff */
[----:B------:R-:W1:Y:S01]  /*4470*/  MUFU.EX2 R149, R142 ;  /* 0x0000008e00957308 */ /* 0x000e620000000800 */
[----:B------:R-:W-:Y:S02]  /*4480*/  LEA R128, R117, UR28, 0x1 ;  /* 0x0000001c75807c11 */ /* 0x000fe4000f8e08ff */
[----:B------:R-:W-:-:S05]  /*4490*/  LEA R133, R133, UR28, 0x1 ;  /* 0x0000001c85857c11 */ /* 0x000fca000f8e08ff */
[----:B------:R-:W-:Y:S01]  /*44a0*/  MUFU.SIN R3, R118 ;  /* 0x0000007600037308 */ /* 0x000fe20000000400 */
[----:B------:R-:W-:-:S07]  /*44b0*/  LEA R132, R135, UR28, 0x1 ;  /* 0x0000001c87847c11 */ /* 0x000fce000f8e08ff */
[----:B------:R-:W-:Y:S08]  /*44c0*/  MUFU.COS R124, R118 ;  /* 0x00000076007c7308 */ /* 0x000ff00000000000 */
[----:B------:R-:W-:Y:S08]  /*44d0*/  MUFU.SIN R123, R115 ;  /* 0x00000073007b7308 */ /* 0x000ff00000000400 */
[----:B------:R-:W-:Y:S01]  /*44e0*/  MUFU.COS R125, R115 ;  /* 0x00000073007d7308 */ /* 0x000fe20000000000 */
[----:B----4-:R-:W-:Y:S07]  /*44f0*/  STS.U16 [R109+0x600], R152 ;  /* 0x000600986d007388 */ /* 0x010fee0000000400 */
[----:B------:R-:W-:Y:S08]  /*4500*/  MUFU.SIN R121, R7 ;  /* 0x0000000700797308 */ /* 0x000ff00000000400 */
[----:B------:R-:W-:Y:S08]  /*4510*/  MUFU.COS R122, R7 ;  /* 0x00000007007a7308 */ /* 0x000ff00000000000 */
[----:B------:R-:W-:Y:S08]  /*4520*/  MUFU.SIN R115, R126 ;  /* 0x0000007e00737308 */ /* 0x000ff00000000400 */
[----:B------:R-:W-:Y:S08]  /*4530*/  MUFU.COS R118, R126 ;  /* 0x0000007e00767308 */ /* 0x000ff00000000000 */
[----:B------:R-:W2:Y:S01]  /*4540*/  MUFU.EX2 R140, R140 ;  /* 0x0000008c008c7308 */ /* 0x000ea20000000800 */
[----:B------:R-:W-:Y:S07]  /*4550*/  STS.U16 [R128+0x640], R153 ;  /* 0x0006409980007388 */ /* 0x000fee0000000400 */
[----:B------:R-:W-:Y:S08]  /*4560*/  MUFU.SIN R7, R162 ;  /* 0x000000a200077308 */ /* 0x000ff00000000400 */
[----:B------:R3:W-:Y:S08]  /*4570*/  MUFU.COS R126, R162 ;  /* 0x000000a2007e7308 */ /* 0x0007f00000000000 */
[----:B------:R-:W4:Y:S01]  /*4580*/  MUFU.EX2 R137, R137 ;  /* 0x0000008900897308 */ /* 0x000f220000000800 */
[----:B---3--:R-:W-:Y:S01]  /*4590*/  FMUL.RZ R162, R159, 0.15915493667125701904 ;  /* 0x3e22f9839fa27820 */ /* 0x008fe2000040c000 */
[----:B------:R-:W-:Y:S01]  /*45a0*/  FMUL.FTZ R159, R106, UR45 ;  /* 0x0000002d6a9f7c20 */ /* 0x000fe20008410000 */
[----:B------:R-:W-:Y:S05]  /*45b0*/  STS.U16 [R133+0x680], R154 ;  /* 0x0006809a85007388 */ /* 0x000fea0000000400 */
[----:B------:R3:W5:Y:S01]  /*45c0*/  MUFU.SIN R6, R163 ;  /* 0x000000a300067308 */ /* 0x0007620000000400 */
[----:B------:R0:W-:Y:S01]  /*45d0*/  STS.U16 [R132+0x6c0], R145 ;  /* 0x0006c09184007388 */ /* 0x0001e20000000400 */
[----:B------:R-:W-:Y:S01]  /*45e0*/  IADD3 R117, PT, PT, R10, 0x380, RZ ;  /* 0x000003800a757810 */ /* 0x000fe20007ffe0ff */
[----:B---3--:R-:W-:Y:S01]  /*45f0*/  FMUL.RZ R163, R159, 0.15915493667125701904 ;  /* 0x3e22f9839fa37820 */ /* 0x008fe2000040c000 */
[C---:B------:R-:W-:Y:S01]  /*4600*/  FMUL.FTZ R159, R107.reuse, UR45 ;  /* 0x0000002d6b9f7c20 */ /* 0x040fe20008410000 */
[----:B0-----:R-:W-:Y:S01]  /*4610*/  FMUL.FTZ R145, R134, R111 ;  /* 0x0000006f86917220 */ /* 0x001fe20000410000 */
[----:B------:R-:W-:-:S02]  /*4620*/  FMUL.FTZ R111, R107, R130 ;  /* 0x000000826b6f7220 */ /* 0x000fc40000410000 */
[----:B------:R-:W-:Y:S01]  /*4630*/  FMUL.RZ R159, R159, 0.15915493667125701904 ;  /* 0x3e22f9839f9f7820 */ /* 0x000fe2000040c000 */
[-C--:B------:R-:W-:Y:S01]  /*4640*/  FMUL.FTZ R141, R97, R130.reuse ;  /* 0x00000082618d7220 */ /* 0x080fe20000410000 */
[----:B------:R-:W-:Y:S01]  /*4650*/  IADD3 R129, PT, PT, R10, 0x3a0, RZ ;  /* 0x000003a00a817810 */ /* 0x000fe20007ffe0ff */
[----:B------:R-:W-:Y:S01]  /*4660*/  FMUL.FTZ R109, R103, R130 ;  /* 0x00000082676d7220 */ /* 0x000fe20000410000 */
[----:B-1----:R-:W-:Y:S01]  /*4670*/  FMUL.FTZ R151, R149, R110 ;  /* 0x0000006e95977220 */ /* 0x002fe20000410000 */
[----:B------:R-:W-:Y:S01]  /*4680*/  MUFU.SIN R195, R159 ;  /* 0x0000009f00c37308 */ /* 0x000fe20000000400 */
[----:B------:R-:W-:Y:S01]  /*4690*/  LEA.HI.SX32 R117, R117, R10, 0x1b ;  /* 0x0000000a75757211 */ /* 0x000fe200078fdaff */
[C---:B--2---:R-:W-:Y:S01]  /*46a0*/  FMUL.FTZ R120, R140.reuse, R120 ;  /* 0x000000788c787220 */ /* 0x044fe20000410000 */
[----:B------:R-:W-:Y:S01]  /*46b0*/  FMUL.FTZ R119, R140, R119 ;  /* 0x000000778c777220 */ /* 0x000fe20000410000 */
[----:B------:R-:W-:Y:S01]  /*46c0*/  LEA.HI.SX32 R129, R129, R10, 0x1b ;  /* 0x0000000a81817211 */ /* 0x000fe200078fdaff */
[----:B----4-:R-:W-:-:S03]  /*46d0*/  FMUL.FTZ R140, R137, R7 ;  /* 0x00000007898c7220 */ /* 0x010fc60000410000 */
[----:B------:R-:W-:Y:S01]  /*46e0*/  MUFU.COS R193, R159 ;  /* 0x0000009f00c17308 */ /* 0x000fe20000000000 */
[----:B------:R-:W-:Y:S01]  /*46f0*/  USHF.L.U32 UR33, UR11, 0x8, URZ ;  /* 0x000000080b217899 */ /* 0x000fe200080006ff */
[-C--:B------:R-:W-:Y:S01]  /*4700*/  FMUL.FTZ R7, R92, R130.reuse ;  /* 0x000000825c077220 */ /* 0x080fe20000410000 */
[----:B------:R-:W-:-:S05]  /*4710*/  FMUL.FTZ R143, R99, R130 ;  /* 0x00000082638f7220 */ /* 0x000fca0000410000 */
[----:B------:R-:W0:Y:S01]  /*4720*/  MUFU.EX2 R110, R111 ;  /* 0x0000006f006e7308 */ /* 0x000e220000000800 */
[----:B------:R-:W-:Y:S01]  /*4730*/  LEA R117, R117, UR28, 0x1 ;  /* 0x0000001c75757c11 */ /* 0x000fe2000f8e08ff */
[----:B------:R-:W-:Y:S01]  /*4740*/  UIADD3 UR32, UPT, UPT, UR33, -0x100, URZ ;  /* 0xffffff0021207890 */ /* 0x000fe2000fffe0ff */
[----:B------:R-:W-:Y:S02]  /*4750*/  LEA R128, R129, UR28, 0x1 ;  /* 0x0000001c81807c11 */ /* 0x000fe4000f8e08ff */
[----:B------:R-:W-:-:S03]  /*4760*/  IADD3 R131, PT, PT, R10, 0x3c0, RZ ;  /* 0x000003c00a837810 */ /* 0x000fc60007ffe0ff */
[----:B------:R-:W-:Y:S01]  /*4770*/  MUFU.SIN R170, R160 ;  /* 0x000000a000aa7308 */ /* 0x000fe20000000400 */
[----:B------:R-:W-:Y:S01]  /*4780*/  IADD3 R135, PT, PT, R10, 0x3e0, RZ ;  /* 0x000003e00a877810 */ /* 0x000fe20007ffe0ff */
[----:B-----5:R-:W-:-:S06]  /*4790*/  FMUL.FTZ R149, R149, R6 ;  /* 0x0000000695957220 */ /* 0x020fcc0000410000 */
[----:B------:R-:W-:Y:S01]  /*47a0*/  MUFU.COS R172, R160 ;  /* 0x000000a000ac7308 */ /* 0x000fe20000000000 */
[----:B------:R-:W-:Y:S01]  /*47b0*/  STS.U16 [R117+0x700], R144 ;  /* 0x0007009075007388 */ /* 0x000fe20000000400 */
[----:B------:R-:W-:-:S06]  /*47c0*/  SHF.L.U32 R6, R10, 0x5, RZ ;  /* 0x000000050a067819 */ /* 0x000fcc00000006ff */
[----:B------:R-:W1:Y:S01]  /*47d0*/  MUFU.EX2 R141, R141 ;  /* 0x0000008d008d7308 */ /* 0x000e620000000800 */
[----:B------:R-:W-:-:S07]  /*47e0*/  LEA.HI.SX32 R131, R131, R10, 0x1b ;  /* 0x0000000a83837211 */ /* 0x000fce00078fdaff */
[----:B------:R-:W2:Y:S01]  /*47f0*/  MUFU.EX2 R109, R109 ;  /* 0x0000006d006d7308 */ /* 0x000ea20000000800 */
[----:B------:R3:W-:Y:S01]  /*4800*/  STS.U16 [R128+0x740], R113 ;  /* 0x0007407180007388 */ /* 0x0007e20000000400 */
[----:B------:R-:W-:Y:S01]  /*4810*/  ULOP3.LUT UR32, UR32, 0x100, URZ, 0xc0, !UPT ;  /* 0x0000010020207892 */ /* 0x000fe2000f8ec0ff */
[----:B------:R-:W-:Y:S01]  /*4820*/  FMUL.FTZ R136, R93, R130 ;  /* 0x000000825d887220 */ /* 0x000fe20000410000 */
[----:B------:R-:W-:Y:S01]  /*4830*/  LEA.HI.SX32 R135, R135, R10, 0x1b ;  /* 0x0000000a87877211 */ /* 0x000fe200078fdaff */
[----:B------:R-:W-:-:S03]  /*4840*/  FMUL.FTZ R133, R105, R130 ;  /* 0x0000008269857220 */ /* 0x000fc60000410000 */
[----:B------:R-:W4:Y:S01]  /*4850*/  MUFU.EX2 R146, R143 ;  /* 0x0000008f00927308 */ /* 0x000f220000000800 */
[-C--:B------:R-:W-:Y:S01]  /*4860*/  FMUL.FTZ R129, R104, R130.reuse ;  /* 0x0000008268817220 */ /* 0x080fe20000410000 */
[----:B---3--:R-:W-:-:S06]  /*4870*/  FMUL.FTZ R128, R106, R130 ;  /* 0x000000826a807220 */ /* 0x008fcc0000410000 */
[----:B------:R-:W3:Y:S01]  /*4880*/  MUFU.EX2 R7, R7 ;  /* 0x0000000700077308 */ /* 0x000ee20000000800 */
[----:B------:R-:W-:Y:S01]  /*4890*/  LEA.HI.SX32 R6, R6, R6, 0x1b ;  /* 0x0000000606067211 */ /* 0x000fe200078fdaff */
[----:B------:R-:W-:Y:S01]  /*48a0*/  UIADD3 UR32, UPT, UPT, UR32, UR8, URZ ;  /* 0x0000000820207290 */ /* 0x000fe2000fffe0ff */
[----:B------:R-:W-:Y:S01]  /*48b0*/  LEA R131, R131, UR28, 0x1 ;  /* 0x0000001c83837c11 */ /* 0x000fe2000f8e08ff */
[C---:B0-----:R-:W-:Y:S01]  /*48c0*/  FMUL.FTZ R193, R110.reuse, R193 ;  /* 0x000000c16ec17220 */ /* 0x041fe20000410000 */
[----:B------:R-:W-:Y:S01]  /*48d0*/  LEA R135, R135, UR28, 0x1 ;  /* 0x0000001c87877c11 */ /* 0x000fe2000f8e08ff */
[----:B------:R-:W-:Y:S01]  /*48e0*/  FMUL.FTZ R195, R110, R195 ;  /* 0x000000c36ec37220 */ /* 0x000fe20000410000 */
[----:B------:R-:W-:Y:S01]  /*48f0*/  LEA R110, R6, UR28, 0x1 ;  /* 0x0000001c066e7c11 */ /* 0x000fe2000f8e08ff */
[----:B------:R-:W-:Y:S01]  /*4900*/  MUFU.SIN R173, R161 ;  /* 0x000000a100ad7308 */ /* 0x000fe20000000400 */
[----:B------:R-:W-:Y:S01]  /*4910*/  STS.U16 [R131+0x780], R112 ;  /* 0x0007807083007388 */ /* 0x000fe20000000400 */
[----:B------:R-:W-:Y:S01]  /*4920*/  FMUL.FTZ R142, R137, R126 ;  /* 0x0000007e898e7220 */ /* 0x000fe20000410000 */
[----:B-1----:R-:W-:Y:S01]  /*4930*/  FMUL.FTZ R117, R141, R115 ;  /* 0x000000738d757220 */ /* 0x002fe20000410000 */
[C---:B--2---:R-:W-:Y:S01]  /*4940*/  FMUL.FTZ R172, R109.reuse, R172 ;  /* 0x000000ac6dac7220 */ /* 0x044fe20000410000 */
[----:B------:R0:W-:Y:S03]  /*4950*/  STS.U16 [R135+0x7c0], R114 ;  /* 0x0007c07287007388 */ /* 0x0001e60000000400 */
[----:B------:R-:W-:Y:S01]  /*4960*/  MUFU.COS R175, R161 ;  /* 0x000000a100af7308 */ /* 0x000fe20000000000 */
[----:B------:R-:W-:Y:S01]  /*4970*/  FMUL.FTZ R170, R109, R170 ;  /* 0x000000aa6daa7220 */ /* 0x000fe20000410000 */
[----:B------:R-:W-:Y:S01]  /*4980*/  MOV R126, UR32 ;  /* 0x00000020007e7c02 */ /* 0x000fe20008000f00 */
[----:B------:R-:W-:Y:S01]  /*4990*/  FMUL.FTZ R115, R139, R158 ;  /* 0x0000009e8b737220 */ /* 0x000fe20000410000 */
[----:B------:R-:W-:Y:S01]  /*49a0*/  ISETP.NE.AND P2, PT, R116, RZ, PT ;  /* 0x000000ff7400720c */ /* 0x000fe20003f45270 */
[----:B------:R-:W-:-:S03]  /*49b0*/  NOP ;  /* 0x0000000000007918 */ /* 0x000fc60000000000 */
[----:B------:R-:W-:Y:S01]  /*49c0*/  MUFU.SIN R180, R162 ;  /* 0x000000a200b47308 */ /* 0x000fe20000000400 */
[----:B0-----:R-:W-:Y:S01]  /*49d0*/  FMUL.FTZ R114, R139, R156 ;  /* 0x0000009c8b727220 */ /* 0x001fe20000410000 */
[----:B------:R-:W-:Y:S01]  /*49e0*/  IADD3 R109, PT, PT, R116, 0x200, RZ ;  /* 0x00000200746d7810 */ /* 0x000fe20007ffe0ff */
[----:B------:R-:W0:Y:S05]  /*49f0*/  LDS.U16 R167, [R110+0x22] ;  /* 0x000022006ea77984 */ /* 0x000e2a0000000400 */
[----:B------:R-:W-:Y:S01]  /*4a00*/  MUFU.COS R178, R162 ;  /* 0x000000a200b27308 */ /* 0x000fe20000000000 */
[----:B------:R-:W1:Y:S07]  /*4a10*/  LDS.U16 R144, [R110+0x26] ;  /* 0x000026006e907984 */ /* 0x000e6e0000000400 */
[----:B------:R-:W-:Y:S01]  /*4a20*/  MUFU.SIN R183, R163 ;  /* 0x000000a300b77308 */ /* 0x000fe20000000400 */
[----:B------:R-:W2:Y:S07]  /*4a30*/  LDS.U16 R169, [R110+0x2a] ;  /* 0x00002a006ea97984 */ /* 0x000eae0000000400 */
[----:B------:R-:W-:Y:S01]  /*4a40*/  MUFU.COS R181, R163 ;  /* 0x000000a300b57308 */ /* 0x000fe20000000000 */
[----:B------:R-:W5:Y:S07]  /*4a50*/  LDS.U16 R166, [R110+0x2e] ;  /* 0x00002e006ea67984 */ /* 0x000f6e0000000400 */
[----:B------:R-:W0:Y:S01]  /*4a60*/  MUFU.EX2 R136, R136 ;  /* 0x0000008800887308 */ /* 0x000e220000000800 */
[----:B------:R-:W5:Y:S07]  /*4a70*/  LDS.U16 R211, [R110+0x32] ;  /* 0x000032006ed37984 */ /* 0x000f6e0000000400 */
[----:B------:R0:W1:Y:S01]  /*4a80*/  MUFU.EX2 R132, R129 ;  /* 0x0000008100847308 */ /* 0x0000620000000800 */
[----:B------:R-:W5:Y:S07]  /*4a90*/  LDS.U16 R139, [R110+0x36] ;  /* 0x000036006e8b7984 */ /* 0x000f6e0000000400 */
[----:B------:R-:W2:Y:S01]  /*4aa0*/  MUFU.EX2 R133, R133 ;  /* 0x0000008500857308 */ /* 0x000ea20000000800 */
[----:B------:R-:W5:Y:S07]  /*4ab0*/  LDS.U16 R208, [R110+0x3a] ;  /* 0x00003a006ed07984 */ /* 0x000f6e0000000400 */
[----:B------:R-:W2:Y:S01]  /*4ac0*/  MUFU.EX2 R128, R128 ;  /* 0x0000008000807308 */ /* 0x000ea20000000800 */
[----:B------:R-:W5:Y:S01]  /*4ad0*/  LDS.U16 R201, [R110+0x3e] ;  /* 0x00003e006ec97984 */ /* 0x000f620000000400 */
[----:B----4-:R-:W-:Y:S01]  /*4ae0*/  FMUL.FTZ R112, R146, R127 ;  /* 0x0000007f92707220 */ /* 0x010fe20000410000 */
[----:B------:R-:W-:Y:S01]  /*4af0*/  SEL R111, R126, R109, !P2 ;  /* 0x0000006d7e6f7207 */ /* 0x000fe20005000000 */
[----:B---3--:R-:W-:Y:S01]  /*4b00*/  FMUL.FTZ R6, R7, R124 ;  /* 0x0000007c07067220 */ /* 0x008fe20000410000 */
[----:B0-----:R-:W0:Y:S01]  /*4b10*/  LDS.U16 R129, [R110+0x20] ;  /* 0x000020006e817984 */ /* 0x001e220000000400 */
[----:B------:R-:W-:-:S03]  /*4b20*/  FMUL.FTZ R130, R108, R130 ;  /* 0x000000826c827220 */ /* 0x000fc60000410000 */
[----:B------:R-:W3:Y:S04]  /*4b30*/  LDS.U16 R126, [R110+0x24] ;  /* 0x000024006e7e7984 */ /* 0x000ee80000000400 */
[----:B------:R-:W4:Y:S04]  /*4b40*/  LDS.U16 R127, [R110+0x28] ;  /* 0x000028006e7f7984 */ /* 0x000f280000000400 */
[----:B------:R-:W4:Y:S04]  /*4b50*/  LDS.U16 R124, [R110+0x2c] ;  /* 0x00002c006e7c7984 */ /* 0x000f280000000400 */
[----:B------:R-:W4:Y:S04]  /*4b60*/  LDS.U16 R209, [R110+0x30] ;  /* 0x000030006ed17984 */ /* 0x000f280000000400 */
[----:B------:R-:W4:Y:S04]  /*4b70*/  LDS.U16 R207, [R110+0x34] ;  /* 0x000034006ecf7984 */ /* 0x000f280000000400 */
[----:B------:R-:W4:Y:S04]  /*4b80*/  LDS.U16 R206, [R110+0x38] ;  /* 0x000038006ece7984 */ /* 0x000f280000000400 */
[----:B------:R-:W4:Y:S01]  /*4b90*/  LDS.U16 R199, [R110+0x3c] ;  /* 0x00003c006ec77984 */ /* 0x000f220000000400 */
[----:B------:R-:W-:Y:S01]  /*4ba0*/  FMUL.FTZ R118, R141, R118 ;  /* 0x000000768d767220 */ /* 0x000fe20000410000 */
[C---:B------:R-:W-:Y:S01]  /*4bb0*/  FMUL.FTZ R125, R136.reuse, R125 ;  /* 0x0000007d887d7220 */ /* 0x040fe20000410000 */
[----:B------:R-:W-:Y:S01]  /*4bc0*/  FMUL.FTZ R123, R136, R123 ;  /* 0x0000007b887b7220 */ /* 0x000fe20000410000 */
[----:B------:R-:W-:Y:S01]  /*4bd0*/  FMUL.FTZ R147, R134, R155 ;  /* 0x0000009b86937220 */ /* 0x000fe20000410000 */
[C---:B-1----:R-:W-:Y:S01]  /*4be0*/  FMUL.FTZ R175, R132.reuse, R175 ;  /* 0x000000af84af7220 */ /* 0x042fe20000410000 */
[----:B------:R-:W-:Y:S01]  /*4bf0*/  FMUL.FTZ R173, R132, R173 ;  /* 0x000000ad84ad7220 */ /* 0x000fe20000410000 */
[C---:B--2---:R-:W-:Y:S01]  /*4c00*/  FMUL.FTZ R178, R133.reuse, R178 ;  /* 0x000000b285b27220 */ /* 0x044fe20000410000 */
[----:B------:R-:W-:Y:S01]  /*4c10*/  FMUL.FTZ R180, R133, R180 ;  /* 0x000000b485b47220 */ /* 0x000fe20000410000 */
[C---:B------:R-:W-:Y:S01]  /*4c20*/  FMUL.FTZ R181, R128.reuse, R181 ;  /* 0x000000b580b57220 */ /* 0x040fe20000410000 */
[----:B------:R-:W-:Y:S01]  /*4c30*/  FMUL.FTZ R183, R128, R183 ;  /* 0x000000b780b77220 */ /* 0x000fe20000410000 */
[----:B------:R1:W-:Y:S01]  /*4c40*/  MUFU.EX2 R141, R130 ;  /* 0x00000082008d7308 */ /* 0x0003e20000000800 */
[----:B------:R-:W2:Y:S04]  /*4c50*/  LDS.U16 R159, [R110] ;  /* 0x000000006e9f7984 */ /* 0x000ea80000000400 */
        /* <DEDUP_REMOVED lines=14> */
[----:B-1----:R1:W2:Y:S01]  /*4d40*/  LDS.U16 R130, [R110+0x1e] ;  /* 0x00001e006e827984 */ /* 0x0022a20000000400 */
[----:B------:R-:W-:-:S04]  /*4d50*/  FMUL.FTZ R2, R108, UR45 ;  /* 0x0000002d6c027c20 */ /* 0x000fc80008410000 */
[----:B------:R-:W-:-:S04]  /*4d60*/  FMUL.RZ R2, R2, 0.15915493667125701904 ;  /* 0x3e22f98302027820 */ /* 0x000fc8000040c000 */
[----:B------:R-:W-:Y:S01]  /*4d70*/  MUFU.SIN R204, R2 ;  /* 0x0000000200cc7308 */ /* 0x000fe20000000400 */
[----:B------:R-:W-:-:S07]  /*4d80*/  R2UR UR46, R4 ;  /* 0x00000000042e72ca */ /* 0x000fce00000e0000 */
[----:B------:R-:W0:Y:S01]  /*4d90*/  MUFU.COS R202, R2 ;  /* 0x0000000200ca7308 */ /* 0x000e220000000000 */
[----:B------:R-:W-:Y:S02]  /*4da0*/  R2UR UR47, R5 ;  /* 0x00000000052f72ca */ /* 0x000fe400000e0000 */
[----:B------:R-:W-:Y:S02]  /*4db0*/  ISETP.NE.AND P3, PT, R116, 0x1f, PT ;  /* 0x0000001f7400780c */ /* 0x000fe40003f65270 */
[----:B------:R-:W-:Y:S02]  /*4dc0*/  SHF.L.U32 R167, R167, 0x10, RZ ;  /* 0x00000010a7a77819 */ /* 0x000fe400000006ff */
[----:B------:R-:W-:Y:S02]  /*4dd0*/  SHF.L.U32 R144, R144, 0x10, RZ ;  /* 0x0000001090907819 */ /* 0x000fe400000006ff */
[----:B------:R-:W-:Y:S02]  /*4de0*/  SHF.L.U32 R169, R169, 0x10, RZ ;  /* 0x00000010a9a97819 */ /* 0x000fe400000006ff */
[----:B-----5:R-:W-:-:S02]  /*4df0*/  SHF.L.U32 R166, R166, 0x10, RZ ;  /* 0x00000010a6a67819 */ /* 0x020fc400000006ff */
[----:B------:R-:W-:Y:S02]  /*4e00*/  SHF.L.U32 R211, R211, 0x10, RZ ;  /* 0x00000010d3d37819 */ /* 0x000fe400000006ff */
[----:B------:R-:W-:Y:S02]  /*4e10*/  SHF.L.U32 R139, R139, 0x10, RZ ;  /* 0x000000108b8b7819 */ /* 0x000fe400000006ff */
[----:B------:R-:W-:Y:S02]  /*4e20*/  SHF.L.U32 R208, R208, 0x10, RZ ;  /* 0x00000010d0d07819 */ /* 0x000fe400000006ff */
[----:B------:R-:W-:Y:S01]  /*4e30*/  SHF.L.U32 R201, R201, 0x10, RZ ;  /* 0x00000010c9c97819 */ /* 0x000fe200000006ff */
[----:B------:R-:W-:Y:S01]  /*4e40*/  FMUL.FTZ R7, R7, R3 ;  /* 0x0000000307077220 */ /* 0x000fe20000410000 */
[----:B------:R-:W-:Y:S01]  /*4e50*/  LEA R111, R111, UR28, 0x3 ;  /* 0x0000001c6f6f7c11 */ /* 0x000fe2000f8e18ff */
[C---:B------:R-:W-:Y:S01]  /*4e60*/  FMUL.FTZ R122, R138.reuse, R122 ;  /* 0x0000007a8a7a7220 */ /* 0x040fe20000410000 */
[----:B------:R-:W-:Y:S01]  /*4e70*/  FMUL.FTZ R121, R138, R121 ;  /* 0x000000798a797220 */ /* 0x000fe20000410000 */
[----:B------:R-:W-:Y:S01]  /*4e80*/  FMUL.FTZ R113, R146, R157 ;  /* 0x0000009d92717220 */ /* 0x000fe20000410000 */
[C---:B0-----:R-:W-:Y:S01]  /*4e90*/  FMUL.FTZ R202, R141.reuse, R202 ;  /* 0x000000ca8dca7220 */ /* 0x041fe20000410000 */
[----:B------:R-:W-:Y:S01]  /*4ea0*/  FMUL.FTZ R204, R141, R204 ;  /* 0x000000cc8dcc7220 */ /* 0x000fe20000410000 */
[----:B------:R-:W-:Y:S01]  /*4eb0*/  SHF.L.U32 R129, R129, 0x10, RZ ;  /* 0x0000001081817819 */ /* 0x000fe200000006ff */
[----:B------:R-:W-:Y:S01]  /*4ec0*/  FMUL.FTZ R2, R167, UR46 ;  /* 0x0000002ea7027c20 */ /* 0x000fe20008410000 */
[----:B---3--:R-:W-:Y:S01]  /*4ed0*/  SHF.L.U32 R126, R126, 0x10, RZ ;  /* 0x000000107e7e7819 */ /* 0x008fe200000006ff */
[----:B------:R-:W-:Y:S01]  /*4ee0*/  FMUL.FTZ R3, R144, UR46 ;  /* 0x0000002e90037c20 */ /* 0x000fe20008410000 */
[----:B----4-:R-:W-:Y:S01]  /*4ef0*/  SHF.L.U32 R127, R127, 0x10, RZ ;  /* 0x000000107f7f7819 */ /* 0x010fe200000006ff */
[----:B------:R-:W-:Y:S01]  /*4f00*/  FMUL.FTZ R4, R169, UR46 ;  /* 0x0000002ea9047c20 */ /* 0x000fe20008410000 */
[----:B------:R-:W-:Y:S01]  /*4f10*/  SHF.L.U32 R124, R124, 0x10, RZ ;  /* 0x000000107c7c7819 */ /* 0x000fe200000006ff */
[----:B------:R-:W-:Y:S01]  /*4f20*/  FMUL.FTZ R5, R166, UR46 ;  /* 0x0000002ea6057c20 */ /* 0x000fe20008410000 */
[----:B------:R-:W-:Y:S01]  /*4f30*/  SHF.L.U32 R209, R209, 0x10, RZ ;  /* 0x00000010d1d17819 */ /* 0x000fe200000006ff */
[----:B-1----:R-:W-:Y:S01]  /*4f40*/  FMUL.FTZ R110, R211, UR46 ;  /* 0x0000002ed36e7c20 */ /* 0x002fe20008410000 */
[----:B------:R-:W-:Y:S01]  /*4f50*/  SHF.L.U32 R207, R207, 0x10, RZ ;  /* 0x00000010cfcf7819 */ /* 0x000fe200000006ff */
[----:B------:R-:W-:Y:S01]  /*4f60*/  FMUL.FTZ R138, R139, UR46 ;  /* 0x0000002e8b8a7c20 */ /* 0x000fe20008410000 */
[----:B------:R-:W-:Y:S01]  /*4f70*/  SHF.L.U32 R206, R206, 0x10, RZ ;  /* 0x00000010cece7819 */ /* 0x000fe200000006ff */
[----:B------:R-:W-:Y:S01]  /*4f80*/  FMUL.FTZ R141, R208, UR46 ;  /* 0x0000002ed08d7c20 */ /* 0x000fe20008410000 */
[----:B------:R-:W-:Y:S01]  /*4f90*/  SHF.L.U32 R199, R199, 0x10, RZ ;  /* 0x00000010c7c77819 */ /* 0x000fe200000006ff */
[----:B------:R-:W-:Y:S01]  /*4fa0*/  FMUL.FTZ R146, R201, UR46 ;  /* 0x0000002ec9927c20 */ /* 0x000fe20008410000 */
        /* <DEDUP_REMOVED lines=9> */
[----:B0-----:R-:W-:Y:S01]  /*5040*/  FFMA.FTZ R111, R207, UR47, R138 ;  /* 0x0000002fcf6f7c23 */ /* 0x001fe2000801008a */
[----:B--2---:R-:W-:Y:S01]  /*5050*/  SHF.L.U32 R159, R159, 0x10, RZ ;  /* 0x000000109f9f7819 */ /* 0x004fe200000006ff */
        /* <DEDUP_REMOVED lines=34> */
.L_x_12597:
[----:B------:R-:W-:-:S06]  /*5280*/  LEA R110, R116, UR28, 0x3 ;  /* 0x0000001c746e7c11 */ /* 0x000fcc000f8e18ff */
[----:B------:R-:W0:Y:S02]  /*5290*/  LDS.64 R110, [R110+0x2d18] ;  /* 0x002d18006e6e7984 */ /* 0x000e240000000a00 */
.L_x_12598:
[----:B------:R-:W-:Y:S05]  /*52a0*/  BSYNC.RECONVERGENT B0 ;  /* 0x0000000000007941 */ /* 0x000fea0003800200 */
.L_x_12596:
[----:B------:R-:W-:Y:S01]  /*52b0*/  FMUL.FTZ R2, R6, R123 ;  /* 0x0000007b06027220 */ /* 0x000fe20000410000 */
[----:B------:R-:W-:Y:S01]  /*52c0*/  FMUL.FTZ R150, R92, R45 ;  /* 0x0000002d5c967220 */ /* 0x000fe20000410000 */
[CC--:B------:R-:W-:Y:S01]  /*52d0*/  FMUL.FTZ R3, R7.reuse, R123.reuse ;  /* 0x0000007b07037220 */ /* 0x0c0fe20000410000 */
[----:B------:R-:W-:Y:S01]  /*52e0*/  FMUL.FTZ R116, RZ, R123 ;  /* 0x0000007bff747220 */ /* 0x000fe20000410000 */
[-C--:B------:R-:W-:Y:S01]  /*52f0*/  FFMA.FTZ R4, R7, R125.reuse, R2 ;  /* 0x0000007d07047223 */ /* 0x080fe20000010002 */
[-C--:B------:R-:W-:Y:S01]  /*5300*/  FMUL.FTZ R2, R123, R150.reuse ;  /* 0x000000967b027220 */ /* 0x080fe20000410000 */
[-C--:B------:R-:W-:Y:S01]  /*5310*/  FFMA.FTZ R3, R6, R125.reuse, -R3 ;  /* 0x0000007d06037223 */ /* 0x080fe20000010803 */
[----:B------:R-:W-:Y:S01]  /*5320*/  FFMA.FTZ R116, R125, R150, -R116 ;  /* 0x000000967d747223 */ /* 0x000fe20000010874 */
[----:B------:R-:W-:Y:S01]  /*5330*/  FMUL.FTZ R5, R121, R4 ;  /* 0x0000000479057220 */ /* 0x000fe20000410000 */
[----:B------:R-:W-:Y:S01]  /*5340*/  FFMA.FTZ R2, RZ, R125, R2 ;  /* 0x0000007dff027223 */ /* 0x000fe20000010002 */
[-C--:B01----:R-:W-:Y:S01]  /*5350*/  FMUL.FTZ R143, R202, R111.reuse ;  /* 0x0000006fca8f7220 */ /* 0x083fe20000410000 */
[----:B------:R-:W-:Y:S01]  /*5360*/  FMUL.FTZ R141, R204, R111 ;  /* 0x0000006fcc8d7220 */ /* 0x000fe20000410000 */
[-C--:B------:R-:W-:Y:S01]  /*5370*/  FFMA.FTZ R5, R122, R3.reuse, -R5 ;  /* 0x000000037a057223 */ /* 0x080fe20000010805 */
[----:B------:R-:W-:Y:S01]  /*5380*/  FFMA.FTZ R116, R93, R44, R116 ;  /* 0x0000002c5d747223 */ /* 0x000fe20000010074 */
[----:B------:R-:W-:Y:S01]  /*5390*/  FADD.FTZ R2, RZ, R2 ;  /* 0x00000002ff027221 */ /* 0x000fe20000010000 */
[-C--:B------:R-:W-:Y:S01]  /*53a0*/  FFMA.FTZ R146, -R204, R110.reuse, -R143 ;  /* 0x0000006ecc927223 */ /* 0x080fe2000001098f */
[C---:B------:R-:W-:Y:S01]  /*53b0*/  FMUL.FTZ R3, R121.reuse, R3 ;  /* 0x0000000379037220 */ /* 0x040fe20000410000 */
[----:B------:R-:W-:Y:S01]  /*53c0*/  FFMA.FTZ R138, R202, R110, -R141 ;  /* 0x0000006eca8a7223 */ /* 0x000fe2000001088d */
[C---:B------:R-:W-:Y:S01]  /*53d0*/  FMUL.FTZ R143, R121.reuse, R116 ;  /* 0x00000074798f7220 */ /* 0x040fe20000410000 */
[----:B------:R-:W-:Y:S01]  /*53e0*/  FMUL.FTZ R141, R121, R2 ;  /* 0x00000002798d7220 */ /* 0x000fe20000410000 */
[----:B------:R-:W-:Y:S01]  /*53f0*/  FMUL.FTZ R148, R195, R146 ;  /* 0x00000092c3947220 */ /* 0x000fe20000410000 */
[C---:B------:R-:W-:Y:S01]  /*5400*/  FFMA.FTZ R3, R122.reuse, R4, R3 ;  /* 0x000000047a037223 */ /* 0x040fe20000010003 */
[----:B------:R-:W-:Y:S01]  /*5410*/  FMUL.FTZ R4, R201, UR47 ;  /* 0x0000002fc9047c20 */ /* 0x000fe20008410000 */
[C---:B------:R-:W-:Y:S01]  /*5420*/  FFMA.FTZ R143, R122.reuse, R2, R143 ;  /* 0x000000027a8f7223 */ /* 0x040fe2000001008f */
[----:B------:R-:W-:Y:S01]  /*5430*/  FFMA.FTZ R116, R122, R116, -R141 ;  /* 0x000000747a747223 */ /* 0x000fe2000001088d */
[-C--:B------:R-:W-:Y:S01]  /*5440*/  FFMA.FTZ R148, R193, R138.reuse, R148 ;  /* 0x0000008ac1947223 */ /* 0x080fe20000010094 */
[C---:B------:R-:W-:Y:S01]  /*5450*/  FMUL.FTZ R141, R119.reuse, R3 ;  /* 0x00000003778d7220 */ /* 0x040fe20000410000 */
[-C--:B------:R-:W-:Y:S01]  /*5460*/  FMUL.FTZ R2, R119, R5.reuse ;  /* 0x0000000577027220 */ /* 0x080fe20000410000 */
[----:B------:R-:W-:Y:S01]  /*5470*/  FMUL.FTZ R138, R195, R138 ;  /* 0x0000008ac38a7220 */ /* 0x000fe20000410000 */
[----:B------:R-:W-:Y:S01]  /*5480*/  FFMA.FTZ R205, R199, UR46, -R4 ;  /* 0x0000002ec7cd7c23 */ /* 0x000fe20008010804 */
[C---:B------:R-:W-:Y:S01]  /*5490*/  FFMA.FTZ R141, R120.reuse, R5, -R141 ;  /* 0x00000005788d7223 */ /* 0x040fe2000001088d */
[----:B------:R-:W-:Y:S01]  /*54a0*/  FFMA.FTZ R2, R120, R3, R2 ;  /* 0x0000000378027223 */ /* 0x000fe20000010002 */
[----:B------:R-:W-:Y:S01]  /*54b0*/  FFMA.FTZ R138, R193, R146, -R138 ;  /* 0x00000092c18a7223 */ /* 0x000fe2000001088a */
[----:B------:R-:W-:Y:S01]  /*54c0*/  FMUL.FTZ R155, R204, R203 ;  /* 0x000000cbcc9b7220 */ /* 0x000fe20000410000 */
[----:B------:R-:W-:Y:S01]  /*54d0*/  FMUL.FTZ R153, R90, R205 ;  /* 0x000000cd5a997220 */ /* 0x000fe20000410000 */
[----:B------:R-:W-:Y:S01]  /*54e0*/  FMUL.FTZ R3, R208, UR47 ;  /* 0x0000002fd0037c20 */ /* 0x000fe20008410000 */
[C---:B------:R-:W-:Y:S01]  /*54f0*/  FMUL.FTZ R5, R183.reuse, R148 ;  /* 0x00000094b7057220 */ /* 0x040fe20000410000 */
[-C--:B------:R-:W-:Y:S01]  /*5500*/  FMUL.FTZ R146, R183, R138.reuse ;  /* 0x0000008ab7927220 */ /* 0x080fe20000410000 */
[-C--:B------:R-:W-:Y:S01]  /*5510*/  FFMA.FTZ R4, R202, R153.reuse, R155 ;  /* 0x00000099ca047223 */ /* 0x080fe2000001009b */
[----:B------:R-:W-:Y:S01]  /*5520*/  FFMA.FTZ R200, R206, UR46, -R3 ;  /* 0x0000002ecec87c23 */ /* 0x000fe20008010803 */
[----:B------:R-:W-:Y:S01]  /*5530*/  FFMA.FTZ R177, R181, R138, -R5 ;  /* 0x0000008ab5b17223 */ /* 0x000fe20000010805 */
[----:B------:R-:W-:Y:S01]  /*5540*/  FMUL.FTZ R5, R117, R2 ;  /* 0x0000000275057220 */ /* 0x000fe20000410000 */
[----:B------:R-:W-:Y:S01]  /*5550*/  FFMA.FTZ R116, R95, R46, R116 ;  /* 0x0000002e5f747223 */ /* 0x000fe20000010074 */
[----:B------:R-:W-:Y:S01]  /*5560*/  FMUL.FTZ R153, R204, R153 ;  /* 0x00000099cc997220 */ /* 0x000fe20000410000 */
[----:B------:R-:W-:Y:S01]  /*5570*/  FFMA.FTZ R138, R89, R200, R4 ;  /* 0x000000c8598a7223 */ /* 0x000fe20000010004 */
[----:B------:R-:W-:Y:S01]  /*5580*/  FADD.FTZ R143, RZ, R143 ;  /* 0x0000008fff8f7221 */ /* 0x000fe20000010000 */
[-C--:B------:R-:W-:Y:S01]  /*5590*/  FFMA.FTZ R4, R118, R141.reuse, -R5 ;  /* 0x0000008d76047223 */ /* 0x080fe20000010805 */
[----:B------:R-:W-:Y:S01]  /*55a0*/  FMUL.FTZ R141, R117, R141 ;  /* 0x0000008d758d7220 */ /* 0x000fe20000410000 */
[C---:B------:R-:W-:Y:S01]  /*55b0*/  FMUL.FTZ R5, R119.reuse, R116 ;  /* 0x0000007477057220 */ /* 0x040fe20000410000 */
[----:B------:R-:W-:Y:S01]  /*55c0*/  FFMA.FTZ R153, R202, R203, -R153 ;  /* 0x000000cbca997223 */ /* 0x000fe20000010899 */
[-C--:B------:R-:W-:Y:S01]  /*55d0*/  FMUL.FTZ R3, R119, R143.reuse ;  /* 0x0000008f77037220 */ /* 0x080fe20000410000 */
[----:B------:R-:W-:Y:S01]  /*55e0*/  FFMA.FTZ R141, R118, R2, R141 ;  /* 0x00000002768d7223 */ /* 0x000fe2000001008d */
[----:B------:R-:W-:Y:S01]  /*55f0*/  FFMA.FTZ R171, R181, R148, R146 ;  /* 0x00000094b5ab7223 */ /* 0x000fe20000010092 */
[----:B------:R-:W-:Y:S01]  /*5600*/  FFMA.FTZ R5, R120, R143, R5 ;  /* 0x0000008f78057223 */ /* 0x000fe20000010005 */
[----:B------:R-:W-:Y:S01]  /*5610*/  FADD.FTZ R146, R198, R153 ;  /* 0x00000099c6927221 */ /* 0x000fe20000010000 */
[----:B------:R-:W-:Y:S01]  /*5620*/  FMUL.FTZ R148, R195, R138 ;  /* 0x0000008ac3947220 */ /* 0x000fe20000410000 */
[----:B------:R-:W-:Y:S01]  /*5630*/  FFMA.FTZ R3, R120, R116, -R3 ;  /* 0x0000007478037223 */ /* 0x000fe20000010803 */
[----:B------:R-:W-:Y:S01]  /*5640*/  FMUL.FTZ R2, R114, R141 ;  /* 0x0000008d72027220 */ /* 0x000fe20000410000 */
[----:B------:R-:W-:Y:S01]  /*5650*/  FADD.FTZ R5, RZ, R5 ;  /* 0x00000005ff057221 */ /* 0x000fe20000010000 */
[-C--:B------:R-:W-:Y:S01]  /*5660*/  FFMA.FTZ R157, R193, R146.reuse, -R148 ;  /* 0x00000092c19d7223 */ /* 0x080fe20000010894 */
[----:B------:R-:W-:Y:S01]  /*5670*/  FFMA.FTZ R3, R94, R47, R3 ;  /* 0x0000002f5e037223 */ /* 0x000fe20000010003 */
[----:B------:R-:W-:Y:S01]  /*5680*/  FMUL.FTZ R146, R195, R146 ;  /* 0x00000092c3927220 */ /* 0x000fe20000410000 */
[----:B------:R-:W0:Y:S01]  /*5690*/  @P1 LDC R179, c[0x0][0x38c] ;  /* 0x0000e300ffb31b82 */ /* 0x000e220000000800 */
[----:B------:R-:W-:Y:S01]  /*56a0*/  FFMA.FTZ R116, R115, R4, -R2 ;  /* 0x0000000473747223 */ /* 0x000fe20000010802 */
[C---:B------:R-:W-:Y:S01]  /*56b0*/  FMUL.FTZ R2, R117.reuse, R5 ;  /* 0x0000000575027220 */ /* 0x040fe20000410000 */
[----:B------:R-:W-:Y:S01]  /*56c0*/  FMUL.FTZ R143, R117, R3 ;  /* 0x00000003758f7220 */ /* 0x000fe20000410000 */
[----:B------:R-:W-:Y:S01]  /*56d0*/  FMUL.FTZ R153, R180, R177 ;  /* 0x000000b1b4997220 */ /* 0x000fe20000410000 */
[----:B------:R-:W-:Y:S01]  /*56e0*/  FFMA.FTZ R155, R193, R138, R146 ;  /* 0x0000008ac19b7223 */ /* 0x000fe20000010092 */
[----:B------:R-:W-:Y:S01]  /*56f0*/  FMUL.FTZ R138, R114, R4 ;  /* 0x00000004728a7220 */ /* 0x000fe20000410000 */
[C---:B------:R-:W-:Y:S01]  /*5700*/  FFMA.FTZ R4, R118.reuse, R3, -R2 ;  /* 0x0000000376047223 */ /* 0x040fe20000010802 */
[----:B------:R-:W-:Y:S01]  /*5710*/  FFMA.FTZ R143, R118, R5, R143 ;  /* 0x00000005768f7223 */ /* 0x000fe2000001008f */
[-C--:B------:R-:W-:Y:S01]  /*5720*/  FFMA.FTZ R152, R178, R171.reuse, R153 ;  /* 0x000000abb2987223 */ /* 0x080fe20000010099 */
[----:B------:R-:W-:Y:S01]  /*5730*/  FMUL.FTZ R171, R180, R171 ;  /* 0x000000abb4ab7220 */ /* 0x000fe20000410000 */
[----:B------:R-:W-:Y:S01]  /*5740*/  MOV R146, UR11 ;  /* 0x0000000b00927c02 */ /* 0x000fe20008000f00 */
[----:B------:R-:W-:Y:S01]  /*5750*/  FFMA.FTZ R4, R97, R48, R4 ;  /* 0x0000003061047223 */ /* 0x000fe20000010004 */
[----:B------:R-:W-:Y:S01]  /*5760*/  FADD.FTZ R3, RZ, R143 ;  /* 0x0000008fff037221 */ /* 0x000fe20000010000 */
[----:B------:R-:W-:Y:S01]  /*5770*/  FFMA.FTZ R156, R178, R177, -R171 ;  /* 0x000000b1b29c7223 */ /* 0x000fe200000108ab */
[----:B------:R-:W-:Y:S01]  /*5780*/  @P1 IADD3 R2, PT, PT, R146, -0x2, RZ ;  /* 0xfffffffe92021810 */ /* 0x000fe20007ffe0ff */
[C---:B------:R-:W-:Y:S01]  /*5790*/  FMUL.FTZ R148, R114.reuse, R4 ;  /* 0x0000000472947220 */ /* 0x040fe20000410000 */
[----:B------:R-:W-:Y:S01]  /*57a0*/  FMUL.FTZ R146, R114, R3 ;  /* 0x0000000372927220 */ /* 0x000fe20000410000 */
[----:B------:R-:W-:Y:S01]  /*57b0*/  FMUL.FTZ R162, R173, R156 ;  /* 0x0000009cada27220 */ /* 0x000fe20000410000 */
[----:B------:R-:W-:-:S02]  /*57c0*/  HFMA2 R171, -RZ, RZ, 0, 9.5367431640625e-07 ;  /* 0x00000010ffab7431 */ /* 0x000fc400000001ff */
[C---:B------:R-:W-:Y:S01]  /*57d0*/  FFMA.FTZ R148, R115.reuse, R3, R148 ;  /* 0x0000000373947223 */ /* 0x040fe20000010094 */
[C---:B------:R-:W-:Y:S01]  /*57e0*/  FFMA.FTZ R5, R115.reuse, R4, -R146 ;  /* 0x0000000473057223 */ /* 0x040fe20000010892 */
[----:B------:R-:W-:Y:S01]  /*57f0*/  FFMA.FTZ R138, R115, R141, R138 ;  /* 0x0000008d738a7223 */ /* 0x000fe2000001008a */
[-C--:B------:R-:W-:Y:S01]  /*5800*/  FMUL.FTZ R141, R173, R152.reuse ;  /* 0x00000098ad8d7220 */ /* 0x080fe20000410000 */
[----:B------:R-:W-:Y:S01]  /*5810*/  FFMA.FTZ R143, R175, R152, R162 ;  /* 0x00000098af8f7223 */ /* 0x000fe200000100a2 */
[----:B------:R-:W-:Y:S01]  /*5820*/  FMUL.FTZ R152, R139, UR47 ;  /* 0x0000002f8b987c20 */ /* 0x000fe20008410000 */
[----:B------:R-:W-:Y:S01]  /*5830*/  FADD.FTZ R148, RZ, R148 ;  /* 0x00000094ff947221 */ /* 0x000fe20000010000 */
[----:B------:R-:W-:Y:S01]  /*5840*/  FFMA.FTZ R146, R96, R49, R5 ;  /* 0x0000003160927223 */ /* 0x000fe20000010005 */
[----:B0-----:R-:W-:Y:S02]  /*5850*/  @P1 IMAD R4, R2, R179, UR8 ;  /* 0x0000000802041e24 */ /* 0x001fe4000f8e02b3 */
[----:B------:R-:W-:Y:S01]  /*5860*/  FFMA.FTZ R197, R207, UR46, -R152 ;  /* 0x0000002ecfc57c23 */ /* 0x000fe20008010898 */
[C---:B------:R-:W-:Y:S01]  /*5870*/  FMUL.FTZ R153, R112.reuse, R148 ;  /* 0x0000009470997220 */ /* 0x040fe20000410000 */
[----:B------:R-:W-:Y:S01]  /*5880*/  CS2R R2, SRZ ;  /* 0x0000000000027805 */ /* 0x000fe2000001ff00 */
[----:B------:R-:W-:Y:S01]  /*5890*/  FMUL.FTZ R152, R112, R146 ;  /* 0x0000009270987220 */ /* 0x000fe20000410000 */
[----:B------:R-:W-:-:S04]  /*58a0*/  @P1 IMAD.WIDE R4, R4, R171, UR4 ;  /* 0x0000000404041e25 */ /* 0x000fc8000f8e02ab */
[----:B------:R-:W-:Y:S01]  /*58b0*/  FADD.FTZ R162, R196, R157 ;  /* 0x0000009dc4a27221 */ /* 0x000fe20000010000 */
[C---:B------:R-:W-:Y:S01]  /*58c0*/  FFMA.FTZ R146, R113.reuse, R146, -R153 ;  /* 0x0000009271927223 */ /* 0x040fe20000010899 */
[----:B------:R-:W-:Y:S01]  /*58d0*/  FFMA.FTZ R152, R113, R148, R152 ;  /* 0x0000009471987223 */ /* 0x000fe20000010098 */
[----:B------:R-:W-:Y:S01]  /*58e0*/  FFMA.FTZ R141, R175, R156, -R141 ;  /* 0x0000009caf8d7223 */ /* 0x000fe2000001088d */
[----:B------:R0:W2:Y:S01]  /*58f0*/  @P1 LDG.E.64 R2, desc[UR30][R4.64+0x8] ;  /* 0x0000081e04021981 */ /* 0x0000a2000c1e1b00 */
[----:B------:R-:W-:Y:S01]  /*5900*/  FFMA.FTZ R156, R88, R197, R155 ;  /* 0x000000c5589c7223 */ /* 0x000fe2000001009b */
[----:B------:R-:W-:Y:S01]  /*5910*/  FMUL.FTZ R164, R183, R162 ;  /* 0x000000a2b7a47220 */ /* 0x000fe20000410000 */
[----:B------:R-:W-:Y:S01]  /*5920*/  FFMA.FTZ R148, R99, R50, R146 ;  /* 0x0000003263947223 */ /* 0x000fe20000010092 */
[----:B------:R-:W-:Y:S01]  /*5930*/  FADD.FTZ R152, RZ, R152 ;  /* 0x00000098ff987221 */ /* 0x000fe20000010000 */
[-C--:B------:R-:W-:Y:S01]  /*5940*/  FMUL.FTZ R168, R183, R156.reuse ;  /* 0x0000009cb7a87220 */ /* 0x080fe20000410000 */
[----:B------:R-:W-:Y:S01]  /*5950*/  FFMA.FTZ R164, R181, R156, R164 ;  /* 0x0000009cb5a47223 */ /* 0x000fe200000100a4 */
[C---:B------:R-:W-:Y:S01]  /*5960*/  FMUL.FTZ R155, R145.reuse, R148 ;  /* 0x00000094919b7220 */ /* 0x040fe20000410000 */
[----:B------:R-:W-:Y:S01]  /*5970*/  FMUL.FTZ R156, R145, R152 ;  /* 0x00000098919c7220 */ /* 0x000fe20000410000 */
[----:B------:R-:W-:-:S02]  /*5980*/  FMUL.FTZ R146, R112, R138 ;  /* 0x0000008a70927220 */ /* 0x000fc40000410000 */
[C---:B------:R-:W-:Y:S01]  /*5990*/  FFMA.FTZ R155, R147.reuse, R152, R155 ;  /* 0x00000098939b7223 */ /* 0x040fe2000001009b */
[----:B------:R-:W-:Y:S01]  /*59a0*/  FFMA.FTZ R153, R147, R148, -R156 ;  /* 0x0000009493997223 */ /* 0x000fe2000001089c */
[-C--:B------:R-:W-:Y:S01]  /*59b0*/  FFMA.FTZ R146, R113, R116.reuse, -R146 ;  /* 0x0000007471927223 */ /* 0x080fe20000010892 */
[----:B------:R-:W-:Y:S01]  /*59c0*/  FMUL.FTZ R116, R112, R116 ;  /* 0x0000007470747220 */ /* 0x000fe20000410000 */
[----:B------:R-:W-:Y:S01]  /*59d0*/  FADD.FTZ R155, RZ, R155 ;  /* 0x0000009bff9b7221 */ /* 0x000fe20000010000 */
[----:B------:R-:W-:Y:S01]  /*59e0*/  FFMA.FTZ R153, R98, R51, R153 ;  /* 0x0000003362997223 */ /* 0x000fe20000010099 */
[----:B------:R-:W-:Y:S01]  /*59f0*/  FMUL.FTZ R194, R211, UR47 ;  /* 0x0000002fd3c27c20 */ /* 0x000fe20008410000 */
[----:B------:R-:W-:Y:S01]  /*5a00*/  FFMA.FTZ R116, R113, R138, R116 ;  /* 0x0000008a71747223 */ /* 0x000fe20000010074 */
[C---:B------:R-:W-:Y:S01]  /*5a10*/  FMUL.FTZ R138, R140.reuse, R155 ;  /* 0x0000009b8c8a7220 */ /* 0x040fe20000410000 */
[-C--:B0-----:R-:W-:Y:S01]  /*5a20*/  FMUL.FTZ R5, R140, R153.reuse ;  /* 0x000000998c057220 */ /* 0x081fe20000410000 */
[----:B------:R-:W-:Y:S01]  /*5a30*/  FFMA.FTZ R194, R209, UR46, -R194 ;  /* 0x0000002ed1c27c23 */ /* 0x000fe200080108c2 */
[----:B------:R-:W-:Y:S01]  /*5a40*/  FMUL.FTZ R4, R145, R116 ;  /* 0x0000007491047220 */ /* 0x000fe20000410000 */
[C---:B------:R-:W-:Y:S01]  /*5a50*/  FFMA.FTZ R138, R142.reuse, R153, -R138 ;  /* 0x000000998e8a7223 */ /* 0x040fe2000001088a */
[----:B------:R-:W-:Y:S01]  /*5a60*/  FFMA.FTZ R157, R181, R162, -R168 ;  /* 0x000000a2b59d7223 */ /* 0x000fe200000108a8 */
[----:B------:R-:W-:Y:S01]  /*5a70*/  FFMA.FTZ R155, R142, R155, R5 ;  /* 0x0000009b8e9b7223 */ /* 0x000fe20000010005 */
[----:B------:R-:W-:Y:S01]  /*5a80*/  FFMA.FTZ R171, R87, R194, R164 ;  /* 0x000000c257ab7223 */ /* 0x000fe200000100a4 */
[-C--:B------:R-:W-:Y:S01]  /*5a90*/  FFMA.FTZ R5, R147, R146.reuse, -R4 ;  /* 0x0000009293057223 */ /* 0x080fe20000010804 */
[----:B------:R-:W-:Y:S01]  /*5aa0*/  FMUL.FTZ R146, R145, R146 ;  /* 0x0000009291927220 */ /* 0x000fe20000410000 */
[----:B------:R-:W-:Y:S01]  /*5ab0*/  FFMA.FTZ R138, R101, R52, R138 ;  /* 0x00000034658a7223 */ /* 0x000fe2000001008a */
[----:B------:R-:W-:Y:S01]  /*5ac0*/  FADD.FTZ R157, R190, R157 ;  /* 0x0000009dbe9d7221 */ /* 0x000fe20000010000 */
[----:B------:R-:W-:Y:S01]  /*5ad0*/  FMUL.FTZ R177, R180, R171 ;  /* 0x000000abb4b17220 */ /* 0x000fe20000410000 */
[----:B------:R-:W-:Y:S01]  /*5ae0*/  FFMA.FTZ R153, R147, R116, R146 ;  /* 0x0000007493997223 */ /* 0x000fe20000010092 */
[----:B------:R-:W-:Y:S01]  /*5af0*/  FADD.FTZ R4, RZ, R155 ;  /* 0x0000009bff047221 */ /* 0x000fe20000010000 */
[C---:B------:R-:W-:Y:S01]  /*5b00*/  FMUL.FTZ R116, R149.reuse, R138 ;  /* 0x0000008a95747220 */ /* 0x040fe20000410000 */
[-C--:B------:R-:W-:Y:S01]  /*5b10*/  FFMA.FTZ R179, R178, R157.reuse, -R177 ;  /* 0x0000009db2b37223 */ /* 0x080fe200000108b1 */
[----:B------:R-:W-:Y:S01]  /*5b20*/  FMUL.FTZ R177, R180, R157 ;  /* 0x0000009db4b17220 */ /* 0x000fe20000410000 */
[-C--:B------:R-:W-:Y:S01]  /*5b30*/  FMUL.FTZ R157, R149, R4.reuse ;  /* 0x00000004959d7220 */ /* 0x080fe20000410000 */
[----:B------:R-:W-:Y:S01]  /*5b40*/  FMUL.FTZ R155, R140, R153 ;  /* 0x000000998c9b7220 */ /* 0x000fe20000410000 */
[----:B------:R-:W-:-:S02]  /*5b50*/  FFMA.FTZ R116, R151, R4, R116 ;  /* 0x0000000497747223 */ /* 0x000fc40000010074 */
[----:B------:R-:W-:Y:S01]  /*5b60*/  FFMA.FTZ R157, R151, R138, -R157 ;  /* 0x0000008a979d7223 */ /* 0x000fe2000001089d */
[----:B------:R-:W-:Y:S01]  /*5b70*/  FFMA.FTZ R4, R142, R5, -R155 ;  /* 0x000000058e047223 */ /* 0x000fe2000001089b */
[----:B------:R-:W-:Y:S01]  /*5b80*/  FADD.FTZ R155, RZ, R116 ;  /* 0x00000074ff9b7221 */ /* 0x000fe20000010000 */
[----:B------:R-:W-:Y:S01]  /*5b90*/  FMUL.FTZ R191, R166, UR47 ;  /* 0x0000002fa6bf7c20 */ /* 0x000fe20008410000 */
[----:B------:R-:W-:Y:S01]  /*5ba0*/  FFMA.FTZ R177, R178, R171, R177 ;  /* 0x000000abb2b17223 */ /* 0x000fe200000100b1 */
[----:B------:R-:W-:Y:S01]  /*5bb0*/  FFMA.FTZ R157, R102, R53, R157 ;  /* 0x00000035669d7223 */ /* 0x000fe2000001009d */
[----:B------:R-:W-:Y:S01]  /*5bc0*/  FMUL.FTZ R171, R170, R155 ;  /* 0x0000009baaab7220 */ /* 0x000fe20000410000 */
[----:B------:R-:W-:Y:S02]  /*5bd0*/  FFMA.FTZ R191, R124, UR46, -R191 ;  /* 0x0000002e7cbf7c23 */ /* 0x000fe400080108bf */
[-C--:B------:R-:W-:Y:S01]  /*5be0*/  FMUL.FTZ R138, R170, R157.reuse ;  /* 0x0000009daa8a7220 */ /* 0x080fe20000410000 */
[----:B------:R-:W-:Y:S01]  /*5bf0*/  FFMA.FTZ R116, R172, R157, -R171 ;  /* 0x0000009dac747223 */ /* 0x000fe200000108ab */
[----:B------:R-:W-:Y:S01]  /*5c00*/  FMUL.FTZ R5, R140, R5 ;  /* 0x000000058c057220 */ /* 0x000fe20000410000 */
[----:B------:R-:W-:Y:S01]  /*5c10*/  FFMA.FTZ R156, R86, R191, R177 ;  /* 0x000000bf569c7223 */ /* 0x000fe200000100b1 */
[----:B------:R-:W-:Y:S01]  /*5c20*/  FADD.FTZ R162, R188, R179 ;  /* 0x000000b3bca27221 */ /* 0x000fe20000010000 */
[----:B------:R-:W-:Y:S01]  /*5c30*/  FFMA.FTZ R138, R172, R155, R138 ;  /* 0x0000009bac8a7223 */ /* 0x000fe2000001008a */
[----:B------:R-:W-:Y:S01]  /*5c40*/  FFMA.FTZ R152, R103, R54, R116 ;  /* 0x0000003667987223 */ /* 0x000fe20000010074 */
[----:B------:R-:W-:Y:S01]  /*5c50*/  FFMA.FTZ R146, R142, R153, R5 ;  /* 0x000000998e927223 */ /* 0x000fe20000010005 */
[C---:B------:R-:W-:Y:S01]  /*5c60*/  FMUL.FTZ R153, R173.reuse, R156 ;  /* 0x0000009cad997220 */ /* 0x040fe20000410000 */
[C---:B------:R-:W-:Y:S01]  /*5c70*/  FMUL.FTZ R116, R173.reuse, R162 ;  /* 0x000000a2ad747220 */ /* 0x040fe20000410000 */
[----:B------:R-:W-:Y:S01]  /*5c80*/  FADD.FTZ R148, RZ, R138 ;  /* 0x0000008aff947221 */ /* 0x000fe20000010000 */
[----:B------:R-:W-:Y:S01]  /*5c90*/  FMUL.FTZ R5, R173, R152 ;  /* 0x00000098ad057220 */ /* 0x000fe20000410000 */
[C---:B------:R-:W-:Y:S01]  /*5ca0*/  FFMA.FTZ R138, R175.reuse, R162, -R153 ;  /* 0x000000a2af8a7223 */ /* 0x040fe20000010899 */
[----:B------:R-:W-:Y:S01]  /*5cb0*/  FFMA.FTZ R116, R175, R156, R116 ;  /* 0x0000009caf747223 */ /* 0x000fe20000010074 */
[-C--:B------:R-:W-:Y:S01]  /*5cc0*/  FMUL.FTZ R153, R173, R148.reuse ;  /* 0x00000094ad997220 */ /* 0x080fe20000410000 */
[----:B------:R-:W-:Y:S01]  /*5cd0*/  FFMA.FTZ R156, R175, R148, R5 ;  /* 0x00000094af9c7223 */ /* 0x000fe20000010005 */
[----:B------:R-:W-:-:S02]  /*5ce0*/  FMUL.FTZ R148, R149, R4 ;  /* 0x0000000495947220 */ /* 0x000fc40000410000 */
[----:B------:R-:W-:Y:S01]  /*5cf0*/  FFMA.FTZ R155, R175, R152, -R153 ;  /* 0x00000098af9b7223 */ /* 0x000fe20000010899 */
[----:B------:R-:W-:Y:S01]  /*5d00*/  FADD.FTZ R171, RZ, R156 ;  /* 0x0000009cffab7221 */ /* 0x000fe20000010000 */
[-C--:B------:R-:W-:Y:S01]  /*5d10*/  FMUL.FTZ R5, R149, R146.reuse ;  /* 0x0000009295057220 */ /* 0x080fe20000410000 */
[C---:B------:R-:W-:Y:S01]  /*5d20*/  FFMA.FTZ R153, R151.reuse, R146, R148 ;  /* 0x0000009297997223 */ /* 0x040fe20000010094 */
        /* <DEDUP_REMOVED lines=33> */
[----:B------:R-:W-:Y:S01]  /*5f40*/  FFMA.FTZ R157, R107, R58, R156 ;  /* 0x0000003a6b9d7223 */ /* 0x000fe2000001009c */
[----:B------:R-:W-:Y:S01]  /*5f50*/  FFMA.FTZ R4, R181, R4, -R5 ;  /* 0x00000004b5047223 */ /* 0x000fe20000010805 */
[C---:B------:R-:W-:Y:S01]  /*5f60*/  FMUL.FTZ R146, R195.reuse, R148 ;  /* 0x00000094c3927220 */ /* 0x040fe20000410000 */
[----:B------:R-:W-:Y:S01]  /*5f70*/  FADD.FTZ R171, RZ, R153 ;  /* 0x00000099ffab7221 */ /* 0x000fe20000010000 */
[C---:B------:R-:W-:Y:S01]  /*5f80*/  FMUL.FTZ R177, R204.reuse, R157 ;  /* 0x0000009dccb17220 */ /* 0x040fe20000410000 */
[-C--:B------:R-:W-:Y:S01]  /*5f90*/  FMUL.FTZ R5, R195, R4.reuse ;  /* 0x00000004c3057220 */ /* 0x080fe20000410000 */
[C---:B------:R-:W-:Y:S01]  /*5fa0*/  FFMA.FTZ R153, R193.reuse, R4, -R146 ;  /* 0x00000004c1997223 */ /* 0x040fe20000010892 */
[-C--:B------:R-:W-:Y:S01]  /*5fb0*/  FMUL.FTZ R4, R204, R171.reuse ;  /* 0x000000abcc047220 */ /* 0x080fe20000410000 */
[----:B------:R-:W-:Y:S01]  /*5fc0*/  FFMA.FTZ R177, R202, R171, R177 ;  /* 0x000000abcab17223 */ /* 0x000fe200000100b1 */
[----:B------:R-:W-:Y:S01]  /*5fd0*/  FFMA.FTZ R155, R193, R148, R5 ;  /* 0x00000094c19b7223 */ /* 0x000fe20000010005 */
[----:B------:R-:W-:Y:S01]  /*5fe0*/  FMUL.FTZ R171, R170, R141 ;  /* 0x0000008daaab7220 */ /* 0x000fe20000410000 */
[----:B------:R-:W-:Y:S01]  /*5ff0*/  FFMA.FTZ R5, R202, R157, -R4 ;  /* 0x0000009dca057223 */ /* 0x000fe20000010804 */
[----:B------:R-:W-:Y:S01]  /*6000*/  FADD.FTZ R4, RZ, R177 ;  /* 0x000000b1ff047221 */ /* 0x000fe20000010000 */
[----:B------:R-:W-:Y:S01]  /*6010*/  FMUL.FTZ R192, R169, UR47 ;  /* 0x0000002fa9c07c20 */ /* 0x000fe20008410000 */
[----:B------:R-:W-:Y:S01]  /*6020*/  FFMA.FTZ R146, R172, R143, R171 ;  /* 0x0000008fac927223 */ /* 0x000fe200000100ab */
[----:B------:R-:W-:Y:S01]  /*6030*/  FFMA.FTZ R5, R108, R59, R5 ;  /* 0x0000003b6c057223 */ /* 0x000fe20000010005 */
[----:B------:R-:W-:Y:S01]  /*6040*/  FMUL.FTZ R187, R170, R143 ;  /* 0x0000008faabb7220 */ /* 0x000fe20000410000 */
[----:B------:R-:W-:Y:S01]  /*6050*/  FFMA.FTZ R192, R127, UR46, -R192 ;  /* 0x0000002e7fc07c23 */ /* 0x000fe200080108c0 */
[----:B------:R-:W0:Y:S01]  /*6060*/  SHFL.UP PT, R171, R4, 0x1, RZ ;  /* 0x0420000004ab7989 */ /* 0x000e2200000e00ff */
[----:B------:R-:W-:-:S02]  /*6070*/  FMUL.FTZ R143, R204, R153 ;  /* 0x00000099cc8f7220 */ /* 0x000fc40000410000 */
[----:B------:R-:W-:Y:S01]  /*6080*/  FFMA.FTZ R177, R85, R192, R116 ;  /* 0x000000c055b17223 */ /* 0x000fe20000010074 */
[----:B------:R-:W1:Y:S01]  /*6090*/  SHFL.UP PT, R157, R5, 0x1, RZ ;  /* 0x04200000059d7989 */ /* 0x000e6200000e00ff */
[-C--:B------:R-:W-:Y:S01]  /*60a0*/  FFMA.FTZ R116, R202, R155.reuse, R143 ;  /* 0x0000009bca747223 */ /* 0x080fe2000001008f */
[----:B------:R-:W-:Y:S01]  /*60b0*/  FMUL.FTZ R155, R204, R155 ;  /* 0x0000009bcc9b7220 */ /* 0x000fe20000410000 */
[----:B------:R-:W-:Y:S01]  /*60c0*/  FFMA.FTZ R148, R172, R141, -R187 ;  /* 0x0000008dac947223 */ /* 0x000fe200000108bb */
[----:B------:R-:W-:Y:S01]  /*60d0*/  FADD.FTZ R179, R185, R138 ;  /* 0x0000008ab9b37221 */ /* 0x000fe20000010000 */
[----:B------:R-:W-:Y:S01]  /*60e0*/  FMUL.FTZ R141, R170, R177 ;  /* 0x000000b1aa8d7220 */ /* 0x000fe20000410000 */
[----:B------:R-:W-:Y:S01]  /*60f0*/  FFMA.FTZ R138, R202, R153, -R155 ;  /* 0x00000099ca8a7223 */ /* 0x000fe2000001089b */
[----:B------:R-:W3:Y:S01]  /*6100*/  SHFL.UP PT, R143, R116, 0x1, RZ ;  /* 0x04200000748f7989 */ /* 0x000ee200000e00ff */
[-C--:B------:R-:W-:Y:S01]  /*6110*/  FMUL.FTZ R152, R170, R179.reuse ;  /* 0x000000b3aa987220 */ /* 0x080fe20000410000 */
[----:B------:R-:W-:-:S02]  /*6120*/  FFMA.FTZ R179, R172, R179, -R141 ;  /* 0x000000b3acb37223 */ /* 0x000fc4000001088d */
[----:B------:R-:W4:Y:S01]  /*6130*/  SHFL.UP PT, R141, R138, 0x1, RZ ;  /* 0x042000008a8d7989 */ /* 0x000f2200000e00ff */
[----:B------:R-:W-:Y:S01]  /*6140*/  FMUL.FTZ R187, R144, UR47 ;  /* 0x0000002f90bb7c20 */ /* 0x000fe20008410000 */
[----:B------:R-:W-:Y:S01]  /*6150*/  FMUL.FTZ R153, R149, R146 ;  /* 0x0000009295997220 */ /* 0x000fe20000410000 */
[----:B------:R-:W-:Y:S01]  /*6160*/  ISETP.GE.AND P3, PT, R10, 0x1, PT ;  /* 0x000000010a00780c */ /* 0x000fe20003f66270 */
[----:B------:R-:W-:Y:S01]  /*6170*/  FFMA.FTZ R177, R172, R177, R152 ;  /* 0x000000b1acb17223 */ /* 0x000fe20000010098 */
[----:B------:R-:W-:Y:S01]  /*6180*/  FFMA.FTZ R187, R126, UR46, -R187 ;  /* 0x0000002e7ebb7c23 */ /* 0x000fe200080108bb */
[-C--:B------:R-:W-:Y:S01]  /*6190*/  FFMA.FTZ R213, R151, R148.reuse, -R153 ;  /* 0x0000009497d57223 */ /* 0x080fe20000010899 */
[----:B------:R-:W-:Y:S01]  /*61a0*/  FMUL.FTZ R152, R149, R148 ;  /* 0x0000009495987220 */ /* 0x000fe20000410000 */
[----:B0-----:R-:W-:Y:S01]  /*61b0*/  FMUL.FTZ R153, R138, R171 ;  /* 0x000000ab8a997220 */ /* 0x001fe20000410000 */
[----:B------:R-:W-:Y:S01]  /*61c0*/  FFMA.FTZ R148, R84, R187, R177 ;  /* 0x000000bb54947223 */ /* 0x000fe200000100b1 */
[----:B------:R-:W-:-:S02]  /*61d0*/  FMUL.FTZ R171, R116, R171 ;  /* 0x000000ab74ab7220 */ /* 0x000fc40000410000 */
[-C--:B-1----:R-:W-:Y:S01]  /*61e0*/  FFMA.FTZ R153, R116, R157.reuse, R153 ;  /* 0x0000009d74997223 */ /* 0x082fe20000010099 */
[----:B------:R-:W-:Y:S01]  /*61f0*/  FFMA.FTZ R189, R151, R146, R152 ;  /* 0x0000009297bd7223 */ /* 0x000fe20000010098 */
[----:B------:R-:W-:Y:S01]  /*6200*/  FMUL.FTZ R155, R149, R148 ;  /* 0x00000094959b7220 */ /* 0x000fe20000410000 */
[----:B------:R-:W-:Y:S01]  /*6210*/  FADD.FTZ R152, R184, R179 ;  /* 0x000000b3b8987221 */ /* 0x000fe20000010000 */
[----:B------:R-:W-:Y:S01]  /*6220*/  @P3 FADD.FTZ R4, R4, R153 ;  /* 0x0000009904043221 */ /* 0x000fe20000010000 */
[----:B------:R-:W-:Y:S01]  /*6230*/  FFMA.FTZ R146, R138, R157, -R171 ;  /* 0x0000009d8a927223 */ /* 0x000fe200000108ab */
[-C--:B---3--:R-:W-:Y:S01]  /*6240*/  FMUL.FTZ R153, R116, R143.reuse ;  /* 0x0000008f74997220 */ /* 0x088fe20000410000 */
[----:B------:R-:W-:Y:S01]  /*6250*/  FMUL.FTZ R143, R138, R143 ;  /* 0x0000008f8a8f7220 */ /* 0x000fe20000410000 */
[-C--:B------:R-:W-:Y:S01]  /*6260*/  FFMA.FTZ R157, R151, R152.reuse, -R155 ;  /* 0x00000098979d7223 */ /* 0x080fe2000001089b */
[----:B------:R-:W-:Y:S01]  /*6270*/  @P3 FADD.FTZ R5, R5, R146 ;  /* 0x0000009205053221 */ /* 0x000fe20000010000 */
[----:B------:R-:W0:Y:S01]  /*6280*/  SHFL.UP PT, R155, R4, 0x2, RZ ;  /* 0x04400000049b7989 */ /* 0x000e2200000e00ff */
[----:B------:R-:W-:Y:S01]  /*6290*/  FMUL.FTZ R156, R149, R152 ;  /* 0x00000098959c7220 */ /* 0x000fe20000410000 */
[----:B------:R-:W-:Y:S01]  /*62a0*/  FMUL.FTZ R186, R167, UR47 ;  /* 0x0000002fa7ba7c20 */ /* 0x000fe20008410000 */
[-C--:B----4-:R-:W-:Y:S01]  /*62b0*/  @P3 FFMA.FTZ R116, R116, R141.reuse, R143 ;  /* 0x0000008d74743223 */ /* 0x090fe2000001008f */
[----:B------:R-:W-:Y:S01]  /*62c0*/  @P3 FFMA.FTZ R138, R138, R141, -R153 ;  /* 0x0000008d8a8a3223 */ /* 0x000fe20000010899 */
[----:B------:R-:W-:Y:S01]  /*62d0*/  FMUL.FTZ R141, R130, UR46 ;  /* 0x0000002e828d7c20 */ /* 0x000fe20008410000 */
[----:B------:R-:W1:Y:S01]  /*62e0*/  SHFL.UP PT, R153, R5, 0x2, RZ ;  /* 0x0440000005997989 */ /* 0x000e6200000e00ff */
[----:B------:R-:W-:Y:S01]  /*62f0*/  FFMA.FTZ R156, R151, R148, R156 ;  /* 0x00000094979c7223 */ /* 0x000fe2000001009c */
[----:B------:R-:W-:-:S02]  /*6300*/  FFMA.FTZ R186, R129, UR46, -R186 ;  /* 0x0000002e81ba7c23 */ /* 0x000fc400080108ba */
[----:B------:R-:W3:Y:S01]  /*6310*/  SHFL.UP PT, R143, R116, 0x2, RZ ;  /* 0x04400000748f7989 */ /* 0x000ee200000e00ff */
[----:B------:R-:W-:Y:S01]  /*6320*/  FFMA.FTZ R179, R128, UR47, R141 ;  /* 0x0000002f80b37c23 */ /* 0x000fe2000801008d */
[----:B------:R-:W-:Y:S02]  /*6330*/  FFMA.FTZ R171, R83, R186, R156 ;  /* 0x000000ba53ab7223 */ /* 0x000fe4000001009c */
[----:B------:R-:W4:Y:S01]  /*6340*/  SHFL.UP PT, R141, R138, 0x2, RZ ;  /* 0x044000008a8d7989 */ /* 0x000f2200000e00ff */
[----:B------:R-:W-:Y:S01]  /*6350*/  FADD.FTZ R157, R176, R157 ;  /* 0x0000009db09d7221 */ /* 0x000fe20000010000 */
[----:B------:R-:W-:Y:S01]  /*6360*/  FMUL.FTZ R177, R140, R171 ;  /* 0x000000ab8cb17220 */ /* 0x000fe20000410000 */
[----:B------:R-:W-:Y:S02]  /*6370*/  ISETP.GE.AND P3, PT, R10, 0x2, PT ;  /* 0x000000020a00780c */ /* 0x000fe40003f66270 */
[-C--:B------:R-:W-:Y:S01]  /*6380*/  FMUL.FTZ R146, R140, R157.reuse ;  /* 0x0000009d8c927220 */ /* 0x080fe20000410000 */
[----:B------:R-:W-:Y:S01]  /*6390*/  FFMA.FTZ R177, R142, R157, -R177 ;  /* 0x0000009d8eb17223 */ /* 0x000fe200000108b1 */
[----:B------:R-:W-:-:S04]  /*63a0*/  FMUL.FTZ R157, R140, R213 ;  /* 0x000000d58c9d7220 */ /* 0x000fc80000410000 */
[----:B------:R-:W-:Y:S01]  /*63b0*/  FFMA.FTZ R148, R142, R189, R157 ;  /* 0x000000bd8e947223 */ /* 0x000fe2000001009d */
[-C--:B0-----:R-:W-:Y:S01]  /*63c0*/  FMUL.FTZ R157, R116, R155.reuse ;  /* 0x0000009b749d7220 */ /* 0x081fe20000410000 */
[----:B------:R-:W-:Y:S01]  /*63d0*/  FMUL.FTZ R155, R138, R155 ;  /* 0x0000009b8a9b7220 */ /* 0x000fe20000410000 */
[----:B------:R-:W-:Y:S01]  /*63e0*/  FMUL.FTZ R162, R82, -R179 ;  /* 0x800000b352a27220 */ /* 0x000fe20000410000 */
[----:B------:R-:W-:Y:S01]  /*63f0*/  FFMA.FTZ R171, R142, R171, R146 ;  /* 0x000000ab8eab7223 */ /* 0x000fe20000010092 */
[----:B------:R-:W-:Y:S01]  /*6400*/  FMUL.FTZ R179, R130, UR47 ;  /* 0x0000002f82b37c20 */ /* 0x000fe20008410000 */
[-C--:B-1----:R-:W-:Y:S01]  /*6410*/  FFMA.FTZ R155, R116, R153.reuse, R155 ;  /* 0x00000099749b7223 */ /* 0x082fe2000001009b */
[C---:B------:R-:W-:Y:S01]  /*6420*/  FFMA.FTZ R146, R138.reuse, R153, -R157 ;  /* 0x000000998a927223 */ /* 0x040fe2000001089d */
[-C--:B---3--:R-:W-:Y:S02]  /*6430*/  FMUL.FTZ R153, R138, R143.reuse ;  /* 0x0000008f8a997220 */ /* 0x088fe40000410000 */
[----:B------:R-:W-:Y:S01]  /*6440*/  @P3 FADD.FTZ R4, R4, R155 ;  /* 0x0000009b04043221 */ /* 0x000fe20000010000 */
[----:B------:R-:W-:Y:S01]  /*6450*/  FADD.FTZ R162, R162, R177 ;  /* 0x000000b1a2a27221 */ /* 0x000fe20000010000 */
[----:B------:R-:W-:Y:S01]  /*6460*/  FFMA.FTZ R179, R128, UR46, -R179 ;  /* 0x0000002e80b37c23 */ /* 0x000fe200080108b3 */
[C---:B------:R-:W-:Y:S01]  /*6470*/  FMUL.FTZ R143, R116.reuse, R143 ;  /* 0x0000008f748f7220 */ /* 0x040fe20000410000 */
[----:B----4-:R-:W-:Y:S01]  /*6480*/  @P3 FFMA.FTZ R116, R116, R141, R153 ;  /* 0x0000008d74743223 */ /* 0x010fe20000010099 */
[----:B------:R-:W-:Y:S01]  /*6490*/  @P3 FADD.FTZ R5, R5, R146 ;  /* 0x0000009205053221 */ /* 0x000fe20000010000 */
[----:B------:R-:W-:Y:S01]  /*64a0*/  FFMA.FTZ R156, R82, R179, R171 ;  /* 0x000000b3529c7223 */ /* 0x000fe200000100ab */
[----:B------:R-:W-:Y:S01]  /*64b0*/  FMUL.FTZ R164, R145, R162 ;  /* 0x000000a291a47220 */ /* 0x000fe20000410000 */
[----:B------:R-:W0:Y:S01]  /*64c0*/  SHFL.UP PT, R155, R4, 0x4, RZ ;  /* 0x04800000049b7989 */ /* 0x000e2200000e00ff */
[----:B------:R-:W-:Y:S01]  /*64d0*/  @P3 FFMA.FTZ R138, R138, R141, -R143 ;  /* 0x0000008d8a8a3223 */ /* 0x000fe2000001088f */
[----:B------:R-:W-:-:S02]  /*64e0*/  FMUL.FTZ R189, R140, R189 ;  /* 0x000000bd8cbd7220 */ /* 0x000fc40000410000 */
[----:B------:R-:W1:Y:S01]  /*64f0*/  SHFL.UP PT, R143, R116, 0x4, RZ ;  /* 0x04800000748f7989 */ /* 0x000e6200000e00ff */
[-C--:B------:R-:W-:Y:S01]  /*6500*/  FFMA.FTZ R164, R147, R156.reuse, R164 ;  /* 0x0000009c93a47223 */ /* 0x080fe200000100a4 */
[----:B------:R-:W-:Y:S02]  /*6510*/  FMUL.FTZ R156, R145, R156 ;  /* 0x0000009c919c7220 */ /* 0x000fe40000410000 */
[----:B------:R-:W3:Y:S01]  /*6520*/  SHFL.UP PT, R153, R5, 0x4, RZ ;  /* 0x0480000005997989 */ /* 0x000ee200000e00ff */
[----:B------:R-:W-:Y:S01]  /*6530*/  FMUL.FTZ R146, R165, UR46 ;  /* 0x0000002ea5927c20 */ /* 0x000fe20008410000 */
[----:B------:R-:W-:Y:S02]  /*6540*/  FFMA.FTZ R152, R142, R213, -R189 ;  /* 0x000000d58e987223 */ /* 0x000fe400000108bd */
[----:B------:R-:W4:Y:S01]  /*6550*/  SHFL.UP PT, R141, R138, 0x4, RZ ;  /* 0x048000008a8d7989 */ /* 0x000f2200000e00ff */
[----:B------:R-:W-:Y:S01]  /*6560*/  FFMA.FTZ R156, R147, R162, -R156 ;  /* 0x000000a2939c7223 */ /* 0x000fe2000001089c */
[----:B------:R-:W-:Y:S01]  /*6570*/  FFMA.FTZ R162, R131, UR47, R146 ;  /* 0x0000002f83a27c23 */ /* 0x000fe20008010092 */
[C---:B------:R-:W-:Y:S01]  /*6580*/  FMUL.FTZ R146, R145.reuse, R152 ;  /* 0x0000009891927220 */ /* 0x040fe20000410000 */
[----:B------:R-:W-:-:S03]  /*6590*/  FMUL.FTZ R157, R145, R148 ;  /* 0x00000094919d7220 */ /* 0x000fc60000410000 */
[C---:B------:R-:W-:Y:S01]  /*65a0*/  FFMA.FTZ R146, R147.reuse, R148, R146 ;  /* 0x0000009493927223 */ /* 0x040fe20000010092 */
[----:B------:R-:W-:Y:S01]  /*65b0*/  FFMA.FTZ R157, R147, R152, -R157 ;  /* 0x00000098939d7223 */ /* 0x000fe2000001089d */
[----:B------:R-:W-:Y:S01]  /*65c0*/  FMUL.FTZ R171, R81, -R162 ;  /* 0x800000a251ab7220 */ /* 0x000fe20000410000 */
[----:B------:R-:W-:Y:S01]  /*65d0*/  ISETP.GE.AND P3, PT, R10, 0x4, PT ;  /* 0x000000040a00780c */ /* 0x000fe20003f66270 */
[C---:B------:R-:W-:Y:S01]  /*65e0*/  FMUL.FTZ R162, R112.reuse, R146 ;  /* 0x0000009270a27220 */ /* 0x040fe20000410000 */
[----:B------:R-:W-:-:S03]  /*65f0*/  FMUL.FTZ R148, R112, R157 ;  /* 0x0000009d70947220 */ /* 0x000fc60000410000 */
[C---:B------:R-:W-:Y:S01]  /*6600*/  FFMA.FTZ R162, R113.reuse, R157, -R162 ;  /* 0x0000009d71a27223 */ /* 0x040fe200000108a2 */
[-C--:B0-----:R-:W-:Y:S01]  /*6610*/  FMUL.FTZ R157, R138, R155.reuse ;  /* 0x0000009b8a9d7220 */ /* 0x081fe20000410000 */
[----:B------:R-:W-:Y:S01]  /*6620*/  FFMA.FTZ R152, R113, R146, R148 ;  /* 0x0000009271987223 */ /* 0x000fe20000010094 */
[C---:B------:R-:W-:Y:S01]  /*6630*/  FMUL.FTZ R155, R116.reuse, R155 ;  /* 0x0000009b749b7220 */ /* 0x040fe20000410000 */
[-C--:B-1----:R-:W-:Y:S01]  /*6640*/  FMUL.FTZ R146, R116, R143.reuse ;  /* 0x0000008f74927220 */ /* 0x082fe20000410000 */
[----:B------:R-:W-:Y:S01]  /*6650*/  FMUL.FTZ R143, R138, R143 ;  /* 0x0000008f8a8f7220 */ /* 0x000fe20000410000 */
[-C--:B---3--:R-:W-:Y:S01]  /*6660*/  FFMA.FTZ R157, R116, R153.reuse, R157 ;  /* 0x00000099749d7223 */ /* 0x088fe2000001009d */
[----:B------:R-:W-:Y:S01]  /*6670*/  FMUL.FTZ R168, R165, UR47 ;  /* 0x0000002fa5a87c20 */ /* 0x000fe20008410000 */
[C---:B------:R-:W-:Y:S01]  /*6680*/  FFMA.FTZ R148, R138.reuse, R153, -R155 ;  /* 0x000000998a947223 */ /* 0x040fe2000001089b */
[-C--:B----4-:R-:W-:Y:S01]  /*6690*/  @P3 FFMA.FTZ R138, R138, R141.reuse, -R146 ;  /* 0x0000008d8a8a3223 */ /* 0x090fe20000010892 */
[----:B------:R-:W-:Y:S01]  /*66a0*/  @P3 FFMA.FTZ R116, R116, R141, R143 ;  /* 0x0000008d74743223 */ /* 0x000fe2000001008f */
[----:B------:R-:W-:Y:S01]  /*66b0*/  @P3 FADD.FTZ R4, R4, R157 ;  /* 0x0000009d04043221 */ /* 0x000fe20000010000 */
[----:B------:R-:W-:Y:S01]  /*66c0*/  FMUL.FTZ R141, R160, UR46 ;  /* 0x0000002ea08d7c20 */ /* 0x000fe20008410000 */
[----:B------:R-:W-:Y:S01]  /*66d0*/  FFMA.FTZ R168, R131, UR46, -R168 ;  /* 0x0000002e83a87c23 */ /* 0x000fe200080108a8 */
[----:B------:R-:W-:Y:S01]  /*66e0*/  FADD.FTZ R156, R171, R156 ;  /* 0x0000009cab9c7221 */ /* 0x000fe20000010000 */
[----:B------:R-:W-:Y:S01]  /*66f0*/  @P3 FADD.FTZ R5, R5, R148 ;  /* 0x0000009405053221 */ /* 0x000fe20000010000 */
[----:B------:R-:W-:Y:S01]  /*6700*/  FFMA.FTZ R141, R132, UR47, R141 ;  /* 0x0000002f848d7c23 */ /* 0x000fe2000801008d */
[----:B------:R-:W0:Y:S01]  /*6710*/  SHFL.UP PT, R157, R4, 0x8, RZ ;  /* 0x05000000049d7989 */ /* 0x000e2200000e00ff */
[----:B------:R-:W-:Y:S01]  /*6720*/  FFMA.FTZ R164, R81, R168, R164 ;  /* 0x000000a851a47223 */ /* 0x000fe200000100a4 */
[----:B------:R-:W-:Y:S01]  /*6730*/  FMUL.FTZ R171, R112, R156 ;  /* 0x0000009c70ab7220 */ /* 0x000fe20000410000 */
[----:B------:R-:W-:Y:S01]  /*6740*/  FMUL.FTZ R153, R160, UR47 ;  /* 0x0000002fa0997c20 */ /* 0x000fe20008410000 */
[----:B------:R-:W1:Y:S01]  /*6750*/  SHFL.UP PT, R143, R116, 0x8, RZ ;  /* 0x05000000748f7989 */ /* 0x000e6200000e00ff */
[----:B------:R-:W-:Y:S01]  /*6760*/  FMUL.FTZ R148, R80, -R141 ;  /* 0x8000008d50947220 */ /* 0x000fe20000410000 */
[----:B------:R-:W-:-:S02]  /*6770*/  FMUL.FTZ R177, R112, R164 ;  /* 0x000000a470b17220 */ /* 0x000fc40000410000 */
[----:B------:R-:W3:Y:S01]  /*6780*/  SHFL.UP PT, R155, R5, 0x8, RZ ;  /* 0x05000000059b7989 */ /* 0x000ee200000e00ff */
[C---:B------:R-:W-:Y:S01]  /*6790*/  FFMA.FTZ R171, R113.reuse, R164, R171 ;  /* 0x000000a471ab7223 */ /* 0x040fe200000100ab */
[----:B------:R-:W-:Y:S02]  /*67a0*/  FFMA.FTZ R153, R132, UR46, -R153 ;  /* 0x0000002e84997c23 */ /* 0x000fe40008010899 */
[----:B------:R-:W4:Y:S01]  /*67b0*/  SHFL.UP PT, R141, R138, 0x8, RZ ;  /* 0x050000008a8d7989 */ /* 0x000f2200000e00ff */
[----:B------:R-:W-:Y:S01]  /*67c0*/  FMUL.FTZ R146, R114, R162 ;  /* 0x000000a272927220 */ /* 0x000fe20000410000 */
[----:B------:R-:W-:Y:S01]  /*67d0*/  FFMA.FTZ R177, R113, R156, -R177 ;  /* 0x0000009c71b17223 */ /* 0x000fe200000108b1 */
[----:B------:R-:W-:Y:S02]  /*67e0*/  FFMA.FTZ R171, R80, R153, R171 ;  /* 0x0000009950ab7223 */ /* 0x000fe400000100ab */
[-C--:B------:R-:W-:Y:S01]  /*67f0*/  FFMA.FTZ R146, R115, R152.reuse, R146 ;  /* 0x0000009873927223 */ /* 0x080fe20000010092 */
[----:B------:R-:W-:Y:S01]  /*6800*/  FMUL.FTZ R152, R114, R152 ;  /* 0x0000009872987220 */ /* 0x000fe20000410000 */
[----:B------:R-:W-:Y:S01]  /*6810*/  FMUL.FTZ R156, R163, UR46 ;  /* 0x0000002ea39c7c20 */ /* 0x000fe20008410000 */
[----:B------:R-:W-:Y:S01]  /*6820*/  FADD.FTZ R177, R148, R177 ;  /* 0x000000b194b17221 */ /* 0x000fe20000010000 */
[----:B------:R-:W-:Y:S01]  /*6830*/  FMUL.FTZ R148, R114, R171 ;  /* 0x000000ab72947220 */ /* 0x000fe20000410000 */
[----:B------:R-:W-:Y:S01]  /*6840*/  FFMA.FTZ R152, R115, R162, -R152 ;  /* 0x000000a273987223 */ /* 0x000fe20000010898 */
[----:B------:R-:W-:Y:S01]  /*6850*/  ISETP.GE.AND P3, PT, R10, 0x8, PT ;  /* 0x000000080a00780c */ /* 0x000fe20003f66270 */
[----:B------:R-:W-:Y:S01]  /*6860*/  FFMA.FTZ R162, R133, UR47, R156 ;  /* 0x0000002f85a27c23 */ /* 0x000fe2000801009c */
[----:B------:R-:W-:Y:S01]  /*6870*/  FMUL.FTZ R213, R117, R146 ;  /* 0x0000009275d57220 */ /* 0x000fe20000410000 */
[-C--:B------:R-:W-:Y:S01]  /*6880*/  FFMA.FTZ R156, R115, R177.reuse, -R148 ;  /* 0x000000b1739c7223 */ /* 0x080fe20000010894 */
[----:B------:R-:W-:Y:S01]  /*6890*/  FMUL.FTZ R148, R114, R177 ;  /* 0x000000b172947220 */ /* 0x000fe20000410000 */
[----:B------:R-:W-:Y:S01]  /*68a0*/  FMUL.FTZ R189, R117, R152 ;  /* 0x0000009875bd7220 */ /* 0x000fe20000410000 */
[----:B------:R-:W-:Y:S01]  /*68b0*/  FMUL.FTZ R177, R79, -R162 ;  /* 0x800000a24fb17220 */ /* 0x000fe20000410000 */
[C---:B------:R-:W-:Y:S01]  /*68c0*/  FFMA.FTZ R213, R118.reuse, R152, -R213 ;  /* 0x0000009876d57223 */ /* 0x040fe200000108d5 */
[----:B------:R-:W-:Y:S01]  /*68d0*/  FFMA.FTZ R152, R115, R171, R148 ;  /* 0x000000ab73987223 */ /* 0x000fe20000010094 */
[----:B------:R-:W-:Y:S01]  /*68e0*/  FFMA.FTZ R189, R118, R146, R189 ;  /* 0x0000009276bd7223 */ /* 0x000fe200000100bd */
[C---:B0-----:R-:W-:Y:S01]  /*68f0*/  FMUL.FTZ R171, R116.reuse, R157 ;  /* 0x0000009d74ab7220 */ /* 0x041fe20000410000 */
[----:B------:R-:W-:Y:S01]  /*6900*/  FADD.FTZ R162, R177, R156 ;  /* 0x0000009cb1a27221 */ /* 0x000fe20000010000 */
[----:B-1----:R-:W-:Y:S01]  /*6910*/  FMUL.FTZ R146, R116, R143 ;  /* 0x0000008f74927220 */ /* 0x002fe20000410000 */
[----:B------:R-:W-:Y:S01]  /*6920*/  FMUL.FTZ R156, R163, UR47 ;  /* 0x0000002fa39c7c20 */ /* 0x000fe20008410000 */
[C---:B------:R-:W-:Y:S01]  /*6930*/  FMUL.FTZ R157, R138.reuse, R157 ;  /* 0x0000009d8a9d7220 */ /* 0x040fe20000410000 */
[C---:B------:R-:W-:Y:S01]  /*6940*/  FMUL.FTZ R143, R138.reuse, R143 ;  /* 0x0000008f8a8f7220 */ /* 0x040fe20000410000 */
[C---:B---3--:R-:W-:Y:S01]  /*6950*/  FFMA.FTZ R148, R138.reuse, R155, -R171 ;  /* 0x0000009b8a947223 */ /* 0x048fe200000108ab */
[----:B----4-:R-:W-:Y:S01]  /*6960*/  @P3 FFMA.FTZ R138, R138, R141, -R146 ;  /* 0x0000008d8a8a3223 */ /* 0x010fe20000010892 */
[C---:B------:R-:W-:Y:S01]  /*6970*/  FFMA.FTZ R157, R116.reuse, R155, R157 ;  /* 0x0000009b749d7223 */ /* 0x040fe2000001009d */
[----:B------:R-:W-:Y:S01]  /*6980*/  FFMA.FTZ R146, R133, UR46, -R156 ;  /* 0x0000002e85927c23 */ /* 0x000fe2000801089c */
[----:B------:R-:W-:Y:S01]  /*6990*/  @P3 FFMA.FTZ R116, R116, R141, R143 ;  /* 0x0000008d74743223 */ /* 0x000fe2000001008f */
[----:B------:R-:W-:Y:S01]  /*69a0*/  FMUL.FTZ R141, R158, UR46 ;  /* 0x0000002e9e8d7c20 */ /* 0x000fe20008410000 */
[----:B------:R-:W-:Y:S01]  /*69b0*/  @P3 FADD.FTZ R4, R4, R157 ;  /* 0x0000009d04043221 */ /* 0x000fe20000010000 */
[----:B------:R-:W-:Y:S01]  /*69c0*/  FFMA.FTZ R152, R79, R146, R152 ;  /* 0x000000924f987223 */ /* 0x000fe20000010098 */
[----:B------:R-:W-:Y:S01]  /*69d0*/  @P3 FADD.FTZ R5, R5, R148 ;  /* 0x0000009405053221 */ /* 0x000fe20000010000 */
[----:B------:R-:W-:-:S02]  /*69e0*/  FFMA.FTZ R217, R134, UR47, R141 ;  /* 0x0000002f86d97c23 */ /* 0x000fc4000801008d */
[----:B------:R-:W-:Y:S01]  /*69f0*/  FMUL.FTZ R141, R117, R152 ;  /* 0x00000098758d7220 */ /* 0x000fe20000410000 */
[----:B------:R-:W0:Y:S04]  /*6a00*/  SHFL.UP PT, R171, R4, 0x10, RZ ;  /* 0x0600000004ab7989 */ /* 0x000e2800000e00ff */
[----:B------:R-:W1:Y:S01]  /*6a10*/  SHFL.UP PT, R155, R116, 0x10, RZ ;  /* 0x06000000749b7989 */ /* 0x000e6200000e00ff */
[-C--:B------:R-:W-:Y:S01]  /*6a20*/  FFMA.FTZ R148, R118, R162.reuse, -R141 ;  /* 0x000000a276947223 */ /* 0x080fe2000001088d */
[----:B------:R-:W-:Y:S02]  /*6a30*/  FMUL.FTZ R177, R119, R213 ;  /* 0x000000d577b17220 */ /* 0x000fe40000410000 */
[----:B------:R-:W3:Y:S01]  /*6a40*/  SHFL.UP PT, R157, R5, 0x10, RZ ;  /* 0x06000000059d7989 */ /* 0x000ee200000e00ff */
[----:B------:R-:W-:-:S03]  /*6a50*/  FMUL.FTZ R143, R117, R162 ;  /* 0x000000a2758f7220 */ /* 0x000fc60000410000 */
[----:B------:R-:W4:Y:S01]  /*6a60*/  SHFL.UP PT, R141, R138, 0x10, RZ ;  /* 0x060000008a8d7989 */ /* 0x000f2200000e00ff */
[----:B------:R-:W-:Y:S01]  /*6a70*/  FMUL.FTZ R215, R158, UR47 ;  /* 0x0000002f9ed77c20 */ /* 0x000fe20008410000 */
[-C--:B------:R-:W-:Y:S01]  /*6a80*/  FFMA.FTZ R156, R120, R189.reuse, R177 ;  /* 0x000000bd789c7223 */ /* 0x080fe200000100b1 */
[----:B------:R-:W-:Y:S01]  /*6a90*/  FMUL.FTZ R189, R119, R189 ;  /* 0x000000bd77bd7220 */ /* 0x000fe20000410000 */
[----:B------:R-:W-:Y:S01]  /*6aa0*/  FMUL.FTZ R217, R78, -R217 ;  /* 0x800000d94ed97220 */ /* 0x000fe20000410000 */
[----:B------:R-:W-:Y:S01]  /*6ab0*/  FFMA.FTZ R177, R118, R152, R143 ;  /* 0x0000009876b17223 */ /* 0x000fe2000001008f */
[----:B------:R-:W-:Y:S01]  /*6ac0*/  FFMA.FTZ R143, R134, UR46, -R215 ;  /* 0x0000002e868f7c23 */ /* 0x000fe200080108d7 */
[----:B------:R-:W-:Y:S01]  /*6ad0*/  FFMA.FTZ R189, R120, R213, -R189 ;  /* 0x000000d578bd7223 */ /* 0x000fe200000108bd */
[----:B------:R-:W-:Y:S01]  /*6ae0*/  FADD.FTZ R148, R217, R148 ;  /* 0x00000094d9947221 */ /* 0x000fe20000010000 */
[----:B------:R-:W-:Y:S01]  /*6af0*/  ISETP.GE.AND P3, PT, R10, 0x10, PT ;  /* 0x000000100a00780c */ /* 0x000fe20003f66270 */
[----:B------:R-:W-:Y:S01]  /*6b00*/  FFMA.FTZ R177, R78, R143, R177 ;  /* 0x0000008f4eb17223 */ /* 0x000fe200000100b1 */
[----:B------:R-:W-:Y:S01]  /*6b10*/  FMUL.FTZ R217, R121, R189 ;  /* 0x000000bd79d97220 */ /* 0x000fe20000410000 */
[----:B------:R-:W-:-:S02]  /*6b20*/  FMUL.FTZ R213, R119, R148 ;  /* 0x0000009477d57220 */ /* 0x000fc40000410000 */
[-C--:B------:R-:W-:Y:S01]  /*6b30*/  FMUL.FTZ R215, R119, R177.reuse ;  /* 0x000000b177d77220 */ /* 0x080fe20000410000 */
[-C--:B------:R-:W-:Y:S01]  /*6b40*/  FMUL.FTZ R152, R121, R156.reuse ;  /* 0x0000009c79987220 */ /* 0x080fe20000410000 */
[----:B------:R-:W-:Y:S01]  /*6b50*/  FFMA.FTZ R162, R122, R156, R217 ;  /* 0x0000009c7aa27223 */ /* 0x000fe200000100d9 */
[C---:B------:R-:W-:Y:S01]  /*6b60*/  FFMA.FTZ R156, R120.reuse, R177, R213 ;  /* 0x000000b1789c7223 */ /* 0x040fe200000100d5 */
[----:B------:R-:W-:Y:S01]  /*6b70*/  FFMA.FTZ R215, R120, R148, -R215 ;  /* 0x0000009478d77223 */ /* 0x000fe200000108d7 */
[C---:B0-----:R-:W-:Y:S01]  /*6b80*/  FMUL.FTZ R177, R116.reuse, R171 ;  /* 0x000000ab74b17220 */ /* 0x041fe20000410000 */
[----:B-1----:R-:W-:Y:S01]  /*6b90*/  FMUL.FTZ R148, R116, R155 ;  /* 0x0000009b74947220 */ /* 0x002fe20000410000 */
[----:B------:R-:W-:Y:S01]  /*6ba0*/  FFMA.FTZ R164, R122, R189, -R152 ;  /* 0x000000bd7aa47223 */ /* 0x000fe20000010898 */
[C---:B------:R-:W-:Y:S01]  /*6bb0*/  FMUL.FTZ R171, R138.reuse, R171 ;  /* 0x000000ab8aab7220 */ /* 0x040fe20000410000 */
[C---:B------:R-:W-:Y:S01]  /*6bc0*/  FMUL.FTZ R155, R138.reuse, R155 ;  /* 0x0000009b8a9b7220 */ /* 0x040fe20000410000 */
[C---:B---3--:R-:W-:Y:S01]  /*6bd0*/  FFMA.FTZ R152, R138.reuse, R157, -R177 ;  /* 0x0000009d8a987223 */ /* 0x048fe200000108b1 */
[----:B----4-:R-:W-:Y:S01]  /*6be0*/  @P3 FFMA.FTZ R138, R138, R141, -R148 ;  /* 0x0000008d8a8a3223 */ /* 0x010fe20000010894 */
[C---:B------:R-:W-:Y:S01]  /*6bf0*/  FFMA.FTZ R171, R116.reuse, R157, R171 ;  /* 0x0000009d74ab7223 */ /* 0x040fe200000100ab */
[----:B------:R-:W-:Y:S01]  /*6c00*/  @P3 FFMA.FTZ R116, R116, R141, R155 ;  /* 0x0000008d74743223 */ /* 0x000fe2000001009b */
[----:B--2---:R-:W-:Y:S01]  /*6c10*/  SHFL.IDX PT, R157, R3, RZ, 0x1f ;  /* 0x00001fff039d7589 */ /* 0x004fe200000e0000 */
[----:B------:R-:W-:Y:S01]  /*6c20*/  @P3 FADD.FTZ R5, R5, R152 ;  /* 0x0000009805053221 */ /* 0x000fe20000010000 */
[----:B------:R-:W-:-:S02]  /*6c30*/  FMUL.FTZ R152, R161, UR46 ;  /* 0x0000002ea1987c20 */ /* 0x000fc40008410000 */
[----:B------:R-:W0:Y:S01]  /*6c40*/  SHFL.UP PT, R138, R138, 0x1, RZ ;  /* 0x042000008a8a7989 */ /* 0x000e2200000e00ff */
[----:B------:R-:W-:-:S03]  /*6c50*/  @P3 FADD.FTZ R4, R4, R171 ;  /* 0x000000ab04043221 */ /* 0x000fc60000010000 */
[----:B------:R-:W1:Y:S01]  /*6c60*/  SHFL.UP PT, R116, R116, 0x1, RZ ;  /* 0x0420000074747989 */ /* 0x000e6200000e00ff */
[----:B------:R-:W-:-:S03]  /*6c70*/  FFMA.FTZ R174, R135, UR47, R152 ;  /* 0x0000002f87ae7c23 */ /* 0x000fc60008010098 */
[----:B------:R-:W2:Y:S01]  /*6c80*/  SHFL.IDX PT, R155, R2, RZ, 0x1f ;  /* 0x00001fff029b7589 */ /* 0x000ea200000e0000 */
[----:B------:R-:W-:Y:S01]  /*6c90*/  FMUL.FTZ R148, R161, UR47 ;  /* 0x0000002fa1947c20 */ /* 0x000fe20008410000 */
[----:B------:R-:W-:Y:S02]  /*6ca0*/  FMUL.FTZ R174, R77, -R174 ;  /* 0x800000ae4dae7220 */ /* 0x000fe40000410000 */
[----:B------:R-:W3:Y:S01]  /*6cb0*/  SHFL.UP PT, R4, R4, 0x1, RZ ;  /* 0x0420000004047989 */ /* 0x000ee200000e00ff */
[----:B------:R-:W-:-:S03]  /*6cc0*/  FFMA.FTZ R148, R135, UR46, -R148 ;  /* 0x0000002e87947c23 */ /* 0x000fc60008010894 */
[----:B------:R-:W4:Y:S01]  /*6cd0*/  SHFL.UP PT, R5, R5, 0x1, RZ ;  /* 0x0420000005057989 */ /* 0x000f2200000e00ff */
[----:B------:R-:W-:Y:S01]  /*6ce0*/  FADD.FTZ R215, R174, R215 ;  /* 0x000000d7aed77221 */ /* 0x000fe20000010000 */
[----:B------:R-:W-:Y:S01]  /*6cf0*/  FMUL.FTZ R177, R154, UR46 ;  /* 0x0000002e9ab17c20 */ /* 0x000fe20008410000 */
[----:B------:R-:W-:Y:S02]  /*6d00*/  FFMA.FTZ R156, R77, R148, R156 ;  /* 0x000000944d9c7223 */ /* 0x000fe4000001009c */
[C---:B------:R-:W-:Y:S01]  /*6d10*/  FMUL.FTZ R141, R121.reuse, R215 ;  /* 0x000000d7798d7220 */ /* 0x040fe20000410000 */
[----:B------:R-:W-:Y:S01]  /*6d20*/  FFMA.FTZ R213, R136, UR47, R177 ;  /* 0x0000002f88d57c23 */ /* 0x000fe200080100b1 */
[----:B------:R-:W-:Y:S01]  /*6d30*/  FMUL.FTZ R177, R154, UR47 ;  /* 0x0000002f9ab17c20 */ /* 0x000fe20008410000 */
[-C--:B------:R-:W-:Y:S01]  /*6d40*/  FMUL.FTZ R171, R121, R156.reuse ;  /* 0x0000009c79ab7220 */ /* 0x080fe20000410000 */
[----:B------:R-:W-:Y:S02]  /*6d50*/  FFMA.FTZ R189, R122, R156, R141 ;  /* 0x0000009c7abd7223 */ /* 0x000fe4000001008d */
[----:B------:R-:W-:Y:S01]  /*6d60*/  FFMA.FTZ R141, R136, UR46, -R177 ;  /* 0x0000002e888d7c23 */ /* 0x000fe200080108b1 */
[----:B0-----:R-:W-:Y:S01]  /*6d70*/  FMUL.FTZ R177, R138, R157 ;  /* 0x0000009d8ab17220 */ /* 0x001fe20000410000 */
[----:B------:R-:W-:Y:S01]  /*6d80*/  FFMA.FTZ R215, R122, R215, -R171 ;  /* 0x000000d77ad77223 */ /* 0x000fe200000108ab */
[----:B-1----:R-:W-:-:S02]  /*6d90*/  FMUL.FTZ R171, R116, R157 ;  /* 0x0000009d74ab7220 */ /* 0x002fc40000410000 */
[-C--:B--2---:R-:W-:Y:S01]  /*6da0*/  FFMA.FTZ R177, R116, R155.reuse, R177 ;  /* 0x0000009b74b17223 */ /* 0x084fe200000100b1 */
[----:B------:R-:W-:Y:S01]  /*6db0*/  FMUL.FTZ R152, R123, R164 ;  /* 0x000000a47b987220 */ /* 0x000fe20000410000 */
[----:B------:R-:W-:Y:S02]  /*6dc0*/  FFMA.FTZ R138, R138, R155, -R171 ;  /* 0x0000009b8a8a7223 */ /* 0x000fe400000108ab */
[----:B---3--:R-:W-:Y:S01]  /*6dd0*/  @P2 FADD.FTZ R157, R4, R177 ;  /* 0x000000b1049d2221 */ /* 0x008fe20000010000 */
[-C--:B------:R-:W-:Y:S01]  /*6de0*/  FFMA.FTZ R3, R125, R162.reuse, R152 ;  /* 0x000000a27d037223 */ /* 0x080fe20000010098 */
[----:B------:R-:W-:Y:S01]  /*6df0*/  FMUL.FTZ R162, R123, R162 ;  /* 0x000000a27ba27220 */ /* 0x000fe20000410000 */
[----:B----4-:R-:W-:Y:S01]  /*6e00*/  @P2 FADD.FTZ R155, R5, R138 ;  /* 0x0000008a059b2221 */ /* 0x010fe20000010000 */
[----:B------:R-:W-:Y:S02]  /*6e10*/  FMUL.FTZ R5, R7, R157 ;  /* 0x0000009d07057220 */ /* 0x000fe40000410000 */
[----:B------:R-:W-:Y:S01]  /*6e20*/  FFMA.FTZ R2, R125, R164, -R162 ;  /* 0x000000a47d027223 */ /* 0x000fe200000108a2 */
[-C--:B------:R-:W-:Y:S01]  /*6e30*/  FMUL.FTZ R4, R7, R155.reuse ;  /* 0x0000009b07047220 */ /* 0x080fe20000410000 */
[----:B------:R-:W-:Y:S01]  /*6e40*/  FFMA.FTZ R5, R6, R155, -R5 ;  /* 0x0000009b06057223 */ /* 0x000fe20000010805 */
[C---:B------:R-:W-:Y:S01]  /*6e50*/  FMUL.FTZ R156, R76.reuse, -R213 ;  /* 0x800000d54c9c7220 */ /* 0x040fe20000410000 */
[----:B------:R-:W-:Y:S01]  /*6e60*/  FFMA.FTZ R152, R76, R141, R189 ;  /* 0x0000008d4c987223 */ /* 0x000fe200000100bd */
[----:B------:R-:W-:Y:S01]  /*6e70*/  FMUL.FTZ R162, R137, UR46 ;  /* 0x0000002e89a27c20 */ /* 0x000fe20008410000 */
[----:B------:R-:W-:Y:S01]  /*6e80*/  FFMA.FTZ R4, R6, R157, R4 ;  /* 0x0000009d06047223 */ /* 0x000fe20000010004 */
[----:B------:R-:W-:Y:S01]  /*6e90*/  FADD.FTZ R150, R150, R5 ;  /* 0x0000000596967221 */ /* 0x000fe20000010000 */
[----:B------:R-:W-:Y:S01]  /*6ea0*/  FADD.FTZ R156, R156, R215 ;  /* 0x000000d79c9c7221 */ /* 0x000fe20000010000 */
[----:B------:R-:W-:Y:S01]  /*6eb0*/  FMUL.FTZ R116, R123, R152 ;  /* 0x000000987b747220 */ /* 0x000fe20000410000 */
[----:B------:R-:W-:Y:S01]  /*6ec0*/  FFMA.FTZ R171, R159, UR47, R162 ;  /* 0x0000002f9fab7c23 */ /* 0x000fe200080100a2 */
[----:B------:R-:W-:Y:S01]  /*6ed0*/  FADD.FTZ R138, RZ, R4 ;  /* 0x00000004ff8a7221 */ /* 0x000fe20000010000 */
[----:B------:R-:W-:Y:S01]  /*6ee0*/  FMUL.FTZ R4, R123, R150 ;  /* 0x000000967b047220 */ /* 0x000fe20000410000 */
[-C--:B------:R-:W-:Y:S01]  /*6ef0*/  FFMA.FTZ R116, R125, R156.reuse, -R116 ;  /* 0x0000009c7d747223 */ /* 0x080fe20000010874 */
[----:B------:R-:W-:Y:S01]  /*6f00*/  FMUL.FTZ R171, R0, -R171 ;  /* 0x800000ab00ab7220 */ /* 0x000fe20000410000 */
[----:B------:R-:W-:Y:S01]  /*6f10*/  FMUL.FTZ R6, R137, UR47 ;  /* 0x0000002f89067c20 */ /* 0x000fe20008410000 */
[C---:B------:R-:W-:Y:S01]  /*6f20*/  FMUL.FTZ R156, R123.reuse, R156 ;  /* 0x0000009c7b9c7220 */ /* 0x040fe20000410000 */
[-C--:B------:R-:W-:Y:S01]  /*6f30*/  FMUL.FTZ R5, R123, R138.reuse ;  /* 0x0000008a7b057220 */ /* 0x080fe20000410000 */
[----:B------:R-:W-:Y:S01]  /*6f40*/  FFMA.FTZ R4, R125, R138, R4 ;  /* 0x0000008a7d047223 */ /* 0x000fe20000010004 */
[----:B------:R-:W-:Y:S01]  /*6f50*/  FADD.FTZ R212, R171, R116 ;  /* 0x00000074abd47221 */ /* 0x000fe20000010000 */
[----:B------:R-:W-:Y:S01]  /*6f60*/  FFMA.FTZ R155, R159, UR46, -R6 ;  /* 0x0000002e9f9b7c23 */ /* 0x000fe20008010806 */
[----:B------:R-:W-:Y:S01]  /*6f70*/  FFMA.FTZ R213, R125, R152, R156 ;  /* 0x000000987dd57223 */ /* 0x000fe2000001009c */
[C---:B------:R-:W-:Y:S01]  /*6f80*/  FMUL.FTZ R116, R137.reuse, UR46 ;  /* 0x0000002e89747c20 */ /* 0x040fe20008410000 */
[C---:B------:R-:W-:Y:S01]  /*6f90*/  FMUL.FTZ R6, R137.reuse, R138 ;  /* 0x0000008a89067220 */ /* 0x040fe20000410000 */
[-C--:B------:R-:W-:Y:S01]  /*6fa0*/  FMUL.FTZ R7, R137, R150.reuse ;  /* 0x0000009689077220 */ /* 0x080fe20000410000 */
[----:B------:R-:W-:Y:S01]  /*6fb0*/  FFMA.FTZ R152, R125, R150, -R5 ;  /* 0x000000967d987223 */ /* 0x000fe20000010805 */
[----:B------:R-:W-:Y:S01]  /*6fc0*/  FADD.FTZ R137, RZ, R4 ;  /* 0x00000004ff897221 */ /* 0x000fe20000010000 */
[C---:B------:R-:W-:Y:S01]  /*6fd0*/  FMUL.FTZ R177, R154.reuse, UR46 ;  /* 0x0000002e9ab17c20 */ /* 0x040fe20008410000 */
[----:B------:R-:W-:Y:S01]  /*6fe0*/  FFMA.FTZ R171, R159, R138, R7 ;  /* 0x0000008a9fab7223 */ /* 0x000fe20000010007 */
[----:B------:R-:W-:Y:S01]  /*6ff0*/  FFMA.FTZ R152, R93, R44, R152 ;  /* 0x0000002c5d987223 */ /* 0x000fe20000010098 */
[----:B------:R-:W-:Y:S01]  /*7000*/  FMUL.FTZ R7, R154, R137 ;  /* 0x000000899a077220 */ /* 0x000fe20000410000 */
[C---:B------:R-:W-:Y:S01]  /*7010*/  FFMA.FTZ R5, R159.reuse, R150, -R6 ;  /* 0x000000969f057223 */ /* 0x040fe20000010806 */
[----:B------:R-:W-:Y:S01]  /*7020*/  FFMA.FTZ R157, R159, UR47, R116 ;  /* 0x0000002f9f9d7c23 */ /* 0x000fe20008010074 */
[C---:B------:R-:W-:Y:S01]  /*7030*/  FFMA.FTZ R159, R136.reuse, UR47, R177 ;  /* 0x0000002f889f7c23 */ /* 0x040fe200080100b1 */
[-C--:B------:R-:W-:Y:S01]  /*7040*/  FFMA.FTZ R4, R136, R152.reuse, -R7 ;  /* 0x0000009888047223 */ /* 0x080fe20000010807 */
[----:B------:R-:W-:Y:S01]  /*7050*/  FFMA.FTZ R177, R0, R5, RZ ;  /* 0x0000000500b17223 */ /* 0x000fe200000100ff */
[-C--:B------:R-:W-:Y:S01]  /*7060*/  FMUL.FTZ R154, R154, R152.reuse ;  /* 0x000000989a9a7220 */ /* 0x080fe20000410000 */
[C---:B------:R-:W-:Y:S01]  /*7070*/  FMUL.FTZ R7, R121.reuse, R152 ;  /* 0x0000009879077220 */ /* 0x040fe20000410000 */
[----:B------:R-:W-:-:S02]  /*7080*/  FMUL.FTZ R5, R121, R137 ;  /* 0x0000008979057220 */ /* 0x000fc40000410000 */
[-C--:B------:R-:W-:Y:S01]  /*7090*/  FFMA.FTZ R6, R136, R137.reuse, R154 ;  /* 0x0000008988067223 */ /* 0x080fe2000001009a */
[C---:B------:R-:W-:Y:S01]  /*70a0*/  FFMA.FTZ R7, R122.reuse, R137, R7 ;  /* 0x000000897a077223 */ /* 0x040fe20000010007 */
[----:B------:R-:W-:-:S03]  /*70b0*/  FFMA.FTZ R154, R122, R152, -R5 ;  /* 0x000000987a9a7223 */ /* 0x000fc60000010805 */
[----:B------:R-:W-:Y:S01]  /*70c0*/  FADD.FTZ R136, RZ, R7 ;  /* 0x00000007ff887221 */ /* 0x000fe20000010000 */
[----:B------:R-:W-:Y:S01]  /*70d0*/  FFMA.FTZ R154, R95, R46, R154 ;  /* 0x0000002e5f9a7223 */ /* 0x000fe2000001009a */
[----:B------:R-:W-:Y:S02]  /*70e0*/  FMUL.FTZ R156, R161, UR46 ;  /* 0x0000002ea19c7c20 */ /* 0x000fe40008410000 */
[C---:B------:R-:W-:Y:S01]  /*70f0*/  FMUL.FTZ R5, R119.reuse, R136 ;  /* 0x0000008877057220 */ /* 0x040fe20000410000 */
[----:B------:R-:W-:Y:S01]  /*7100*/  FMUL.FTZ R7, R119, R154 ;  /* 0x0000009a77077220 */ /* 0x000fe20000410000 */
[C---:B------:R-:W-:Y:S01]  /*7110*/  FMUL.FTZ R116, R161.reuse, R136 ;  /* 0x00000088a1747220 */ /* 0x040fe20000410000 */
[-C--:B------:R-:W-:Y:S01]  /*7120*/  FMUL.FTZ R161, R161, R154.reuse ;  /* 0x0000009aa1a17220 */ /* 0x080fe20000410000 */
[C---:B------:R-:W-:Y:S01]  /*7130*/  FFMA.FTZ R5, R120.reuse, R154, -R5 ;  /* 0x0000009a78057223 */ /* 0x040fe20000010805 */
[----:B------:R-:W-:Y:S01]  /*7140*/  FFMA.FTZ R7, R120, R136, R7 ;  /* 0x0000008878077223 */ /* 0x000fe20000010007 */
[----:B------:R-:W-:Y:S01]  /*7150*/  FFMA.FTZ R4, R76, R4, R177 ;  /* 0x000000044c047223 */ /* 0x000fe200000100b1 */
[C---:B------:R-:W-:Y:S01]  /*7160*/  FFMA.FTZ R162, R135.reuse, R136, R161 ;  /* 0x0000008887a27223 */ /* 0x040fe200000100a1 */
[C---:B------:R-:W-:Y:S01]  /*7170*/  FFMA.FTZ R156, R135.reuse, UR47, R156 ;  /* 0x0000002f879c7c23 */ /* 0x040fe2000801009c */
[----:B------:R-:W-:Y:S01]  /*7180*/  FFMA.FTZ R116, R135, R154, -R116 ;  /* 0x0000009a87747223 */ /* 0x000fe20000010874 */
[----:B------:R-:W-:Y:S01]  /*7190*/  FFMA.FTZ R161, R94, R47, R5 ;  /* 0x0000002f5ea17223 */ /* 0x000fe20000010005 */
[----:B------:R-:W-:Y:S01]  /*71a0*/  FFMA.FTZ R171, -R0, R171, RZ ;  /* 0x000000ab00ab7223 */ /* 0x000fe200000101ff */
[----:B------:R-:W-:Y:S01]  /*71b0*/  FADD.FTZ R135, RZ, R7 ;  /* 0x00000007ff877221 */ /* 0x000fe20000010000 */
[----:B------:R-:W-:Y:S01]  /*71c0*/  FFMA.FTZ R177, R77, R116, R4 ;  /* 0x000000744db17223 */ /* 0x000fe20000010004 */
[C---:B------:R-:W-:Y:S01]  /*71d0*/  FMUL.FTZ R5, R117.reuse, R161 ;  /* 0x000000a175057220 */ /* 0x040fe20000410000 */
[----:B------:R-:W-:Y:S01]  /*71e0*/  FFMA.FTZ R6, -R76, R6, R171 ;  /* 0x000000064c067223 */ /* 0x000fe200000101ab */
[-C--:B------:R-:W-:Y:S01]  /*71f0*/  FMUL.FTZ R4, R117, R135.reuse ;  /* 0x0000008775047220 */ /* 0x080fe20000410000 */
[C---:B------:R-:W-:Y:S01]  /*7200*/  FMUL.FTZ R171, R158.reuse, UR46 ;  /* 0x0000002e9eab7c20 */ /* 0x040fe20008410000 */
[C---:B------:R-:W-:Y:S01]  /*7210*/  FMUL.FTZ R189, R158.reuse, R135 ;  /* 0x000000879ebd7220 */ /* 0x040fe20000410000 */
[----:B------:R-:W-:Y:S01]  /*7220*/  FMUL.FTZ R158, R158, R161 ;  /* 0x000000a19e9e7220 */ /* 0x000fe20000410000 */
[C---:B------:R-:W-:Y:S01]  /*7230*/  FFMA.FTZ R5, R118.reuse, R135, R5 ;  /* 0x0000008776057223 */ /* 0x040fe20000010005 */
[-C--:B------:R-:W-:Y:S01]  /*7240*/  FFMA.FTZ R4, R118, R161.reuse, -R4 ;  /* 0x000000a176047223 */ /* 0x080fe20000010804 */
[----:B------:R-:W-:Y:S01]  /*7250*/  FFMA.FTZ R7, -R77, R162, R6 ;  /* 0x000000a24d077223 */ /* 0x000fe20000010106 */
[C---:B------:R-:W-:Y:S01]  /*7260*/  FFMA.FTZ R171, R134.reuse, UR47, R171 ;  /* 0x0000002f86ab7c23 */ /* 0x040fe200080100ab */
[C---:B------:R-:W-:Y:S01]  /*7270*/  FFMA.FTZ R189, R134.reuse, R161, -R189 ;  /* 0x000000a186bd7223 */ /* 0x040fe200000108bd */
[----:B------:R-:W-:Y:S01]  /*7280*/  FFMA.FTZ R6, R134, R135, R158 ;  /* 0x0000008786067223 */ /* 0x000fe2000001009e */
[----:B------:R-:W-:Y:S01]  /*7290*/  FADD.FTZ R134, RZ, R5 ;  /* 0x00000005ff867221 */ /* 0x000fe20000010000 */
[----:B------:R-:W-:Y:S01]  /*72a0*/  FFMA.FTZ R158, R97, R48, R4 ;  /* 0x00000030619e7223 */ /* 0x000fe20000010004 */
[----:B------:R-:W-:-:S02]  /*72b0*/  FMUL.FTZ R174, R163, UR46 ;  /* 0x0000002ea3ae7c20 */ /* 0x000fc40008410000 */
[C---:B------:R-:W-:Y:S01]  /*72c0*/  FMUL.FTZ R164, R163.reuse, R134 ;  /* 0x00000086a3a47220 */ /* 0x040fe20000410000 */
[----:B------:R-:W-:Y:S01]  /*72d0*/  FMUL.FTZ R163, R163, R158 ;  /* 0x0000009ea3a37220 */ /* 0x000fe20000410000 */
[----:B------:R-:W-:Y:S01]  /*72e0*/  FMUL.FTZ R4, R114, R134 ;  /* 0x0000008672047220 */ /* 0x000fe20000410000 */
[----:B------:R-:W-:Y:S01]  /*72f0*/  FFMA.FTZ R162, -R78, R6, R7 ;  /* 0x000000064ea27223 */ /* 0x000fe20000010107 */
[----:B------:R-:W-:Y:S01]  /*7300*/  FMUL.FTZ R6, R114, R158 ;  /* 0x0000009e72067220 */ /* 0x000fe20000410000 */
[----:B------:R-:W-:Y:S01]  /*7310*/  FFMA.FTZ R5, R133, R134, R163 ;  /* 0x0000008685057223 */ /* 0x000fe200000100a3 */
[C---:B------:R-:W-:Y:S02]  /*7320*/  FFMA.FTZ R163, R115.reuse, R158, -R4 ;  /* 0x0000009e73a37223 */ /* 0x040fe40000010804 */
[----:B------:R-:W-:Y:S01]  /*7330*/  FFMA.FTZ R6, R115, R134, R6 ;  /* 0x0000008673067223 */ /* 0x000fe20000010006 */
[C---:B------:R-:W-:Y:S01]  /*7340*/  FFMA.FTZ R174, R133.reuse, UR47, R174 ;  /* 0x0000002f85ae7c23 */ /* 0x040fe200080100ae */
[----:B------:R-:W-:Y:S01]  /*7350*/  FFMA.FTZ R163, R96, R49, R163 ;  /* 0x0000003160a37223 */ /* 0x000fe200000100a3 */
[----:B------:R-:W-:Y:S01]  /*7360*/  FFMA.FTZ R164, R133, R158, -R164 ;  /* 0x0000009e85a47223 */ /* 0x000fe200000108a4 */
[----:B------:R-:W-:Y:S01]  /*7370*/  FADD.FTZ R133, RZ, R6 ;  /* 0x00000006ff857221 */ /* 0x000fe20000010000 */
[----:B------:R-:W-:Y:S01]  /*7380*/  FFMA.FTZ R116, R78, R189, R177 ;  /* 0x000000bd4e747223 */ /* 0x000fe200000100b1 */
[----:B------:R-:W-:Y:S01]  /*7390*/  FMUL.FTZ R6, R112, R163 ;  /* 0x000000a370067220 */ /* 0x000fe20000410000 */
[C---:B------:R-:W-:Y:S01]  /*73a0*/  FMUL.FTZ R177, R160.reuse, UR46 ;  /* 0x0000002ea0b17c20 */ /* 0x040fe20008410000 */
[C---:B------:R-:W-:Y:S01]  /*73b0*/  FMUL.FTZ R189, R160.reuse, R133 ;  /* 0x00000085a0bd7220 */ /* 0x040fe20000410000 */
[----:B------:R-:W-:Y:S01]  /*73c0*/  FMUL.FTZ R160, R160, R163 ;  /* 0x000000a3a0a07220 */ /* 0x000fe20000410000 */
[-C--:B------:R-:W-:Y:S01]  /*73d0*/  FMUL.FTZ R4, R112, R133.reuse ;  /* 0x0000008570047220 */ /* 0x080fe20000410000 */
[----:B------:R-:W-:Y:S01]  /*73e0*/  FFMA.FTZ R6, R113, R133, R6 ;  /* 0x0000008571067223 */ /* 0x000fe20000010006 */
[C---:B------:R-:W-:Y:S01]  /*73f0*/  FFMA.FTZ R7, R79.reuse, R164, R116 ;  /* 0x000000a44f077223 */ /* 0x040fe20000010074 */
[----:B------:R-:W-:Y:S01]  /*7400*/  FFMA.FTZ R5, -R79, R5, R162 ;  /* 0x000000054f057223 */ /* 0x000fe200000101a2 */
[C---:B------:R-:W-:Y:S01]  /*7410*/  FFMA.FTZ R177, R132.reuse, UR47, R177 ;  /* 0x0000002f84b17c23 */ /* 0x040fe200080100b1 */
[C---:B------:R-:W-:Y:S01]  /*7420*/  FFMA.FTZ R189, R132.reuse, R163, -R189 ;  /* 0x000000a384bd7223 */ /* 0x040fe200000108bd */
[----:B------:R-:W-:Y:S01]  /*7430*/  FFMA.FTZ R116, R132, R133, R160 ;  /* 0x0000008584747223 */ /* 0x000fe200000100a0 */
[----:B------:R-:W-:Y:S01]  /*7440*/  FFMA.FTZ R4, R113, R163, -R4 ;  /* 0x000000a371047223 */ /* 0x000fe20000010804 */
[----:B------:R-:W-:-:S02]  /*7450*/  FADD.FTZ R132, RZ, R6 ;  /* 0x00000006ff847221 */ /* 0x000fc40000010000 */
[----:B------:R-:W-:Y:S01]  /*7460*/  FFMA.FTZ R116, -R80, R116, R5 ;  /* 0x0000007450747223 */ /* 0x000fe20000010105 */
[----:B------:R-:W-:Y:S01]  /*7470*/  FFMA.FTZ R160, R99, R50, R4 ;  /* 0x0000003263a07223 */ /* 0x000fe20000010004 */
[C---:B------:R-:W-:Y:S01]  /*7480*/  FMUL.FTZ R5, R165.reuse, R132 ;  /* 0x00000084a5057220 */ /* 0x040fe20000410000 */
[C---:B------:R-:W-:Y:S02]  /*7490*/  FMUL.FTZ R182, R165.reuse, UR46 ;  /* 0x0000002ea5b67c20 */ /* 0x040fe40008410000 */
[-C--:B------:R-:W-:Y:S01]  /*74a0*/  FMUL.FTZ R165, R165, R160.reuse ;  /* 0x000000a0a5a57220 */ /* 0x080fe20000410000 */
[----:B------:R-:W-:Y:S01]  /*74b0*/  FFMA.FTZ R6, R131, R160, -R5 ;  /* 0x000000a083067223 */ /* 0x000fe20000010805 */
[C---:B------:R-:W-:Y:S01]  /*74c0*/  FMUL.FTZ R5, R145.reuse, R132 ;  /* 0x0000008491057220 */ /* 0x040fe20000410000 */
[----:B------:R-:W-:Y:S01]  /*74d0*/  FMUL.FTZ R4, R145, R160 ;  /* 0x000000a091047220 */ /* 0x000fe20000410000 */
[----:B------:R-:W-:Y:S02]  /*74e0*/  FFMA.FTZ R165, R131, R132, R165 ;  /* 0x0000008483a57223 */ /* 0x000fe400000100a5 */
[C---:B------:R-:W-:Y:S01]  /*74f0*/  FFMA.FTZ R5, R147.reuse, R160, -R5 ;  /* 0x000000a093057223 */ /* 0x040fe20000010805 */
[----:B------:R-:W-:Y:S01]  /*7500*/  FFMA.FTZ R4, R147, R132, R4 ;  /* 0x0000008493047223 */ /* 0x000fe20000010004 */
[----:B------:R-:W-:Y:S01]  /*7510*/  FFMA.FTZ R215, -R81, R165, R116 ;  /* 0x000000a551d77223 */ /* 0x000fe20000010174 */
[----:B------:R-:W-:Y:S01]  /*7520*/  FFMA.FTZ R182, R131, UR47, R182 ;  /* 0x0000002f83b67c23 */ /* 0x000fe200080100b6 */
[----:B------:R-:W-:Y:S01]  /*7530*/  FFMA.FTZ R165, R98, R51, R5 ;  /* 0x0000003362a57223 */ /* 0x000fe20000010005 */
[----:B------:R-:W-:Y:S01]  /*7540*/  FADD.FTZ R131, RZ, R4 ;  /* 0x00000004ff837221 */ /* 0x000fe20000010000 */
[----:B------:R-:W-:-:S02]  /*7550*/  FFMA.FTZ R162, R80, R189, R7 ;  /* 0x000000bd50a27223 */ /* 0x000fc40000010007 */
[C---:B------:R-:W-:Y:S01]  /*7560*/  FMUL.FTZ R4, R140.reuse, R165 ;  /* 0x000000a58c047220 */ /* 0x040fe20000410000 */
[-C--:B------:R-:W-:Y:S01]  /*7570*/  FMUL.FTZ R5, R140, R131.reuse ;  /* 0x000000838c057220 */ /* 0x080fe20000410000 */
[C---:B------:R-:W-:Y:S01]  /*7580*/  FMUL.FTZ R189, R130.reuse, UR46 ;  /* 0x0000002e82bd7c20 */ /* 0x040fe20008410000 */
[C---:B------:R-:W-:Y:S01]  /*7590*/  FMUL.FTZ R217, R130.reuse, R131 ;  /* 0x0000008382d97220 */ /* 0x040fe20000410000 */
[----:B------:R-:W-:Y:S01]  /*75a0*/  FMUL.FTZ R130, R130, R165 ;  /* 0x000000a582827220 */ /* 0x000fe20000410000 */
[----:B------:R-:W-:Y:S01]  /*75b0*/  FFMA.FTZ R7, R81, R6, R162 ;  /* 0x0000000651077223 */ /* 0x000fe200000100a2 */
[C---:B------:R-:W-:Y:S01]  /*75c0*/  FFMA.FTZ R4, R142.reuse, R131, R4 ;  /* 0x000000838e047223 */ /* 0x040fe20000010004 */
[-C--:B------:R-:W-:Y:S01]  /*75d0*/  FFMA.FTZ R162, R142, R165.reuse, -R5 ;  /* 0x000000a58ea27223 */ /* 0x080fe20000010805 */
[C---:B------:R-:W-:Y:S01]  /*75e0*/  FFMA.FTZ R189, R128.reuse, UR47, R189 ;  /* 0x0000002f80bd7c23 */ /* 0x040fe200080100bd */
[C---:B------:R-:W-:Y:S01]  /*75f0*/  FFMA.FTZ R217, R128.reuse, R165, -R217 ;  /* 0x000000a580d97223 */ /* 0x040fe200000108d9 */
[----:B------:R-:W-:Y:S01]  /*7600*/  FFMA.FTZ R128, R128, R131, R130 ;  /* 0x0000008380807223 */ /* 0x000fe20000010082 */
[----:B------:R-:W-:Y:S01]  /*7610*/  FADD.FTZ R130, RZ, R4 ;  /* 0x00000004ff827221 */ /* 0x000fe20000010000 */
[----:B------:R-:W-:-:S03]  /*7620*/  FFMA.FTZ R162, R101, R52, R162 ;  /* 0x0000003465a27223 */ /* 0x000fc600000100a2 */
[C---:B------:R-:W-:Y:S01]  /*7630*/  FMUL.FTZ R5, R149.reuse, R130 ;  /* 0x0000008295057220 */ /* 0x040fe20000410000 */
[----:B------:R-:W-:Y:S01]  /*7640*/  FMUL.FTZ R4, R149, R162 ;  /* 0x000000a295047220 */ /* 0x000fe20000410000 */
[C---:B------:R-:W-:Y:S01]  /*7650*/  FMUL.FTZ R164, R167.reuse, R130 ;  /* 0x00000082a7a47220 */ /* 0x040fe20000410000 */
[-C--:B------:R-:W-:Y:S01]  /*7660*/  FMUL.FTZ R167, R167, R162.reuse ;  /* 0x000000a2a7a77220 */ /* 0x080fe20000410000 */
[C---:B------:R-:W-:Y:S01]  /*7670*/  FFMA.FTZ R5, R151.reuse, R162, -R5 ;  /* 0x000000a297057223 */ /* 0x040fe20000010805 */
[----:B------:R-:W0:Y:S01]  /*7680*/  S2R R116, SR_TID.X ;  /* 0x0000000000747919 */ /* 0x000e220000002100 */
[-C--:B------:R-:W-:Y:S01]  /*7690*/  FFMA.FTZ R4, R151, R130.reuse, R4 ;  /* 0x0000008297047223 */ /* 0x080fe20000010004 */
[----:B------:R-:W-:Y:S01]  /*76a0*/  FFMA.FTZ R6, R82, R217, R7 ;  /* 0x000000d952067223 */ /* 0x000fe20000010007 */
[C---:B------:R-:W-:Y:S01]  /*76b0*/  FFMA.FTZ R7, R129.reuse, R130, R167 ;  /* 0x0000008281077223 */ /* 0x040fe200000100a7 */
[----:B------:R-:W-:Y:S01]  /*76c0*/  FFMA.FTZ R164, R129, R162, -R164 ;  /* 0x000000a281a47223 */ /* 0x000fe200000108a4 */
[----:B------:R-:W-:Y:S01]  /*76d0*/  FFMA.FTZ R167, R102, R53, R5 ;  /* 0x0000003566a77223 */ /* 0x000fe20000010005 */
[----:B------:R-:W-:-:S03]  /*76e0*/  FADD.FTZ R129, RZ, R4 ;  /* 0x00000004ff817221 */ /* 0x000fc60000010000 */
[C---:B------:R-:W-:Y:S01]  /*76f0*/  FMUL.FTZ R5, R170.reuse, R167 ;  /* 0x000000a7aa057220 */ /* 0x040fe20000410000 */
[-C--:B------:R-:W-:Y:S01]  /*7700*/  FMUL.FTZ R4, R170, R129.reuse ;  /* 0x00000081aa047220 */ /* 0x080fe20000410000 */
[----:B------:R-:W-:Y:S01]  /*7710*/  FFMA.FTZ R128, -R82, R128, R215 ;  /* 0x0000008052807223 */ /* 0x000fe200000101d7 */
[-C--:B------:R-:W-:Y:S01]  /*7720*/  FMUL.FTZ R217, R144, R129.reuse ;  /* 0x0000008190d97220 */ /* 0x080fe20000410000 */
[C---:B------:R-:W-:Y:S01]  /*7730*/  FFMA.FTZ R5, R172.reuse, R129, R5 ;  /* 0x00000081ac057223 */ /* 0x040fe20000010005 */
[-C--:B------:R-:W-:Y:S01]  /*7740*/  FFMA.FTZ R4, R172, R167.reuse, -R4 ;  /* 0x000000a7ac047223 */ /* 0x080fe20000010804 */
[----:B------:R-:W-:Y:S01]  /*7750*/  FMUL.FTZ R144, R144, R167 ;  /* 0x000000a790907220 */ /* 0x000fe20000410000 */
[C---:B------:R-:W-:Y:S01]  /*7760*/  FFMA.FTZ R7, -R83.reuse, R7, R128 ;  /* 0x0000000753077223 */ /* 0x040fe20000010180 */
[----:B------:R-:W-:Y:S01]  /*7770*/  FFMA.FTZ R215, R83, R164, R6 ;  /* 0x000000a453d77223 */ /* 0x000fe20000010006 */
[----:B------:R-:W-:Y:S01]  /*7780*/  FADD.FTZ R128, RZ, R5 ;  /* 0x00000005ff807221 */ /* 0x000fe20000010000 */
[----:B------:R-:W-:Y:S01]  /*7790*/  FFMA.FTZ R164, R103, R54, R4 ;  /* 0x0000003667a47223 */ /* 0x000fe20000010004 */
[----:B------:R-:W-:-:S02]  /*77a0*/  FFMA.FTZ R144, R126, R129, R144 ;  /* 0x000000817e907223 */ /* 0x000fc40000010090 */
[C---:B------:R-:W-:Y:S01]  /*77b0*/  FMUL.FTZ R4, R173.reuse, R128 ;  /* 0x00000080ad047220 */ /* 0x040fe20000410000 */
[----:B------:R-:W-:Y:S01]  /*77c0*/  FMUL.FTZ R5, R173, R164 ;  /* 0x000000a4ad057220 */ /* 0x000fe20000410000 */
[----:B------:R-:W-:Y:S01]  /*77d0*/  FFMA.FTZ R217, R126, R167, -R217 ;  /* 0x000000a77ed97223 */ /* 0x000fe200000108d9 */
[----:B------:R-:W-:Y:S01]  /*77e0*/  FFMA.FTZ R144, -R84, R144, R7 ;  /* 0x0000009054907223 */ /* 0x000fe20000010107 */
[----:B------:R-:W-:Y:S01]  /*77f0*/  UISETP.GE.AND UP0, UPT, UR11, UR48, UPT ;  /* 0x000000300b00728c */ /* 0x000fe2000bf06270 */
[C---:B------:R-:W-:Y:S01]  /*7800*/  FMUL.FTZ R126, R169.reuse, R128 ;  /* 0x00000080a97e7220 */ /* 0x040fe20000410000 */
[-C--:B------:R-:W-:Y:S01]  /*7810*/  FMUL.FTZ R7, R169, R164.reuse ;  /* 0x000000a4a9077220 */ /* 0x080fe20000410000 */
[C---:B------:R-:W-:Y:S01]  /*7820*/  FFMA.FTZ R169, R175.reuse, R164, -R4 ;  /* 0x000000a4afa97223 */ /* 0x040fe20000010804 */
[----:B------:R-:W-:Y:S01]  /*7830*/  FFMA.FTZ R5, R175, R128, R5 ;  /* 0x00000080af057223 */ /* 0x000fe20000010005 */
[C---:B------:R-:W-:Y:S01]  /*7840*/  FFMA.FTZ R126, R127.reuse, R164, -R126 ;  /* 0x000000a47f7e7223 */ /* 0x040fe2000001087e */
[----:B------:R-:W-:Y:S01]  /*7850*/  FFMA.FTZ R7, R127, R128, R7 ;  /* 0x000000807f077223 */ /* 0x000fe20000010007 */
[----:B------:R-:W-:Y:S01]  /*7860*/  FFMA.FTZ R169, R104, R55, R169 ;  /* 0x0000003768a97223 */ /* 0x000fe200000100a9 */
[----:B------:R-:W-:Y:S01]  /*7870*/  PLOP3.LUT P2, PT, PT, PT, UP0, 0x80, 0x8 ;  /* 0x000000000008781c */ /* 0x000fe20003f4f008 */
[----:B------:R-:W-:-:S02]  /*7880*/  FADD.FTZ R127, RZ, R5 ;  /* 0x00000005ff7f7221 */ /* 0x000fc40000010000 */
[----:B------:R-:W-:Y:S01]  /*7890*/  FMUL.FTZ R5, R180, R169 ;  /* 0x000000a9b4057220 */ /* 0x000fe20000410000 */
[----:B0-----:R-:W-:Y:S01]  /*78a0*/  ISETP.NE.OR P2, PT, R116, RZ, P2 ;  /* 0x000000ff7400720c */ /* 0x001fe20001745670 */
[----:B------:R-:W-:Y:S01]  /*78b0*/  FMUL.FTZ R4, R180, R127 ;  /* 0x0000007fb4047220 */ /* 0x000fe20000410000 */
[----:B------:R-:W-:Y:S01]  /*78c0*/  FFMA.FTZ R6, R84, R217, R215 ;  /* 0x000000d954067223 */ /* 0x000fe200000100d7 */
[C---:B------:R-:W-:Y:S02]  /*78d0*/  FFMA.FTZ R5, R178.reuse, R127, R5 ;  /* 0x0000007fb2057223 */ /* 0x040fe40000010005 */
[----:B------:R-:W-:Y:S01]  /*78e0*/  FFMA.FTZ R4, R178, R169, -R4 ;  /* 0x000000a9b2047223 */ /* 0x000fe20000010804 */
[----:B------:R-:W-:Y:S01]  /*78f0*/  FFMA.FTZ R215, R85, R126, R6 ;  /* 0x0000007e55d77223 */ /* 0x000fe20000010006 */
[C---:B------:R-:W-:Y:S01]  /*7900*/  FMUL.FTZ R217, R166.reuse, R127 ;  /* 0x0000007fa6d97220 */ /* 0x040fe20000410000 */
[----:B------:R-:W-:Y:S01]  /*7910*/  FMUL.FTZ R6, R166, R169 ;  /* 0x000000a9a6067220 */ /* 0x000fe20000410000 */
[----:B------:R-:W-:Y:S01]  /*7920*/  FADD.FTZ R126, RZ, R5 ;  /* 0x00000005ff7e7221 */ /* 0x000fe20000010000 */
[----:B------:R-:W-:Y:S01]  /*7930*/  FFMA.FTZ R166, R105, R56, R4 ;  /* 0x0000003869a67223 */ /* 0x000fe20000010004 */
[----:B------:R-:W-:Y:S01]  /*7940*/  FFMA.FTZ R7, -R85, R7, R144 ;  /* 0x0000000755077223 */ /* 0x000fe20000010190 */
[----:B------:R-:W-:Y:S01]  /*7950*/  LOP3.LUT R144, R116, 0x1f, RZ, 0xc0, !PT ;  /* 0x0000001f74907812 */ /* 0x000fe200078ec0ff */
[C---:B------:R-:W-:Y:S01]  /*7960*/  FMUL.FTZ R4, R211.reuse, R126 ;  /* 0x0000007ed3047220 */ /* 0x040fe20000410000 */
[-C--:B------:R-:W-:Y:S01]  /*7970*/  FMUL.FTZ R5, R211, R166.reuse ;  /* 0x000000a6d3057220 */ /* 0x080fe20000410000 */
[----:B------:R-:W-:Y:S01]  /*7980*/  VOTEU.ALL UP0, P2 ;  /* 0x0000000000ff7886 */ /* 0x000fe20001000000 */
[----:B------:R-:W-:Y:S01]  /*7990*/  ISETP.NE.AND P6, PT, R144, 0x1f, PT ;  /* 0x0000001f9000780c */ /* 0x000fe20003fc5270 */
[C---:B------:R-:W-:Y:S01]  /*79a0*/  FFMA.FTZ R211, R209.reuse, R166, -R4 ;  /* 0x000000a6d1d37223 */ /* 0x040fe20000010804 */
[----:B------:R-:W-:Y:S01]  /*79b0*/  FFMA.FTZ R6, R124, R127, R6 ;  /* 0x0000007f7c067223 */ /* 0x000fe20000010006 */
[----:B------:R-:W-:Y:S01]  /*79c0*/  FFMA.FTZ R209, R209, R126, R5 ;  /* 0x0000007ed1d17223 */ /* 0x000fe20000010005 */
[----:B------:R-:W-:Y:S01]  /*79d0*/  HFMA2 R5, -RZ, RZ, 0, 0 ;  /* 0x00000000ff057431 */ /* 0x000fe200000001ff */
[----:B------:R-:W-:Y:S01]  /*79e0*/  @!UP0 ULEA UR32, UR8, UR28, 0x4 ;  /* 0x0000001c08208291 */ /* 0x000fe2000f8e20ff */
[----:B------:R-:W-:Y:S01]  /*79f0*/  FFMA.FTZ R210, -R86, R6, R7 ;  /* 0x0000000656d27223 */ /* 0x000fe20000010107 */
[----:B------:R-:W-:Y:S01]  /*7a00*/  FFMA.FTZ R217, R124, R169, -R217 ;  /* 0x000000a97cd97223 */ /* 0x000fe200000108d9 */
[----:B------:R-:W-:-:S02]  /*7a10*/  MOV R4, 0x3f800000 ;  /* 0x3f80000000047802 */ /* 0x000fc40000000f00 */
[----:B------:R-:W-:Y:S01]  /*7a20*/  CS2R R6, SRZ ;  /* 0x0000000000067805 */ /* 0x000fe2000001ff00 */
[----:B------:R-:W-:Y:S01]  /*7a30*/  FFMA.FTZ R213, R0, R155, R213 ;  /* 0x0000009b00d57223 */ /* 0x000fe200000100d5 */
[----:B------:R-:W-:Y:S01]  /*7a40*/  FFMA.FTZ R124, R86, R217, R215 ;  /* 0x000000d9567c7223 */ /* 0x000fe200000100d7 */
[----:B------:R0:W1:Y:S01]  /*7a50*/  SHFL.DOWN PT, R219, R3, 0x1, 0x1f ;  /* 0x08201f0003db7f89 */ /* 0x00006200000e0000 */
[----:B------:R-:W-:Y:S03]  /*7a60*/  BSSY.RECONVERGENT B0, `(.L_x_12599) ;  /* 0x0000016000007945 */ /* 0x000fe60003800200 */
[----:B------:R-:W2:Y:S01]  /*7a70*/  @!P2 LDS.128 R4, [UR32+0x2e10] ;  /* 0x002e1020ff04a984 */ /* 0x000ea20008000c00 */
[----:B------:R-:W-:-:S03]  /*7a80*/  ISETP.GT.U32.AND P5, PT, R144, 0x1d, PT ;  /* 0x0000001d9000780c */ /* 0x000fc60003fa4070 */
[----:B------:R0:W3:Y:S01]  /*7a90*/  SHFL.DOWN PT, R215, R2, 0x1, 0x1f ;  /* 0x08201f0002d77f89 */ /* 0x0000e200000e0000 */
[----:B------:R-:W-:-:S03]  /*7aa0*/  ISETP.GT.U32.AND P4, PT, R144, 0x1b, PT ;  /* 0x0000001b9000780c */ /* 0x000fc60003f84070 */
[----:B------:R0:W4:Y:S01]  /*7ab0*/  SHFL.DOWN PT, R214, R213, 0x1, 0x1f ;  /* 0x08201f00d5d67f89 */ /* 0x00012200000e0000 */
[----:B------:R-:W-:-:S03]  /*7ac0*/  ISETP.GT.U32.AND P3, PT, R144, 0x17, PT ;  /* 0x000000179000780c */ /* 0x000fc60003f64070 */
[----:B------:R0:W0:Y:S01]  /*7ad0*/  SHFL.DOWN PT, R217, R212, 0x1, 0x1f ;  /* 0x08201f00d4d97f89 */ /* 0x00002200000e0000 */
[----:B------:R-:W-:Y:S01]  /*7ae0*/  ISETP.GT.U32.AND P2, PT, R144, 0xf, PT ;  /* 0x0000000f9000780c */ /* 0x000fe20003f44070 */
[C---:B------:R-:W-:Y:S01]  /*7af0*/  FFMA.FTZ R211, R87.reuse, R211, R124 ;  /* 0x000000d357d37223 */ /* 0x040fe2000001007c */
[----:B------:R-:W-:Y:S01]  /*7b00*/  FFMA.FTZ R209, -R87, R209, R210 ;  /* 0x000000d157d17223 */ /* 0x000fe200000101d2 */
[----:B------:R-:W-:Y:S10]  /*7b10*/  @!P6 BRA `(.L_x_12600) ;  /* 0x000000000028e947 */ /* 0x000ff40003800000 */
[CC--:B0-----:R-:W-:Y:S01]  /*7b20*/  FMUL.FTZ R210, R2.reuse, R217.reuse ;  /* 0x000000d902d27220 */ /* 0x0c1fe20000410000 */
[C---:B------:R-:W-:Y:S01]  /*7b30*/  FMUL.FTZ R217, R3.reuse, R217 ;  /* 0x000000d903d97220 */ /* 0x040fe20000410000 */
[CC--:B---3--:R-:W-:Y:S01]  /*7b40*/  FMUL.FTZ R124, R2.reuse, R215.reuse ;  /* 0x000000d7027c7220 */ /* 0x0c8fe20000410000 */
[C---:B------:R-:W-:Y:S01]  /*7b50*/  FMUL.FTZ R215, R3.reuse, R215 ;  /* 0x000000d703d77220 */ /* 0x040fe20000410000 */
[-C--:B----4-:R-:W-:Y:S01]  /*7b60*/  FFMA.FTZ R210, R3, R214.reuse, -R210 ;  /* 0x000000d603d27223 */ /* 0x090fe200000108d2 */
[----:B------:R-:W-:Y:S01]  /*7b70*/  FFMA.FTZ R217, R2, R214, R217 ;  /* 0x000000d602d97223 */ /* 0x000fe200000100d9 */
[C---:B-1----:R-:W-:Y:S01]  /*7b80*/  FFMA.FTZ R3, R219.reuse, R3, -R124 ;  /* 0x00000003db037223 */ /* 0x042fe2000001087c */
[----:B------:R-:W-:Y:S01]  /*7b90*/  FFMA.FTZ R2, R219, R2, R215 ;  /* 0x00000002db027223 */ /* 0x000fe200000100d7 */
[----:B------:R-:W-:Y:S01]  /*7ba0*/  FADD.FTZ R213, R213, R210 ;  /* 0x000000d2d5d57221 */ /* 0x000fe20000010000 */
[----:B------:R-:W-:-:S07]  /*7bb0*/  FADD.FTZ R212, R212, R217 ;  /* 0x000000d9d4d47221 */ /* 0x000fce0000010000 */
.L_x_12600:
[----:B------:R-:W-:Y:S05]  /*7bc0*/  BSYNC.RECONVERGENT B0 ;  /* 0x0000000000007941 */ /* 0x000fea0003800200 */
.L_x_12599:
[----:B-1----:R1:W1:Y:S01]  /*7bd0*/  SHFL.DOWN PT, R219, R3, 0x2, 0x1f ;  /* 0x08401f0003db7f89 */ /* 0x00226200000e0000 */
[----:B------:R-:W-:Y:S03]  /*7be0*/  BSSY.RECONVERGENT B0, `(.L_x_12601) ;  /* 0x000000f000007945 */ /* 0x000fe60003800200 */
[----:B---3--:R3:W1:Y:S04]  /*7bf0*/  SHFL.DOWN PT, R215, R2, 0x2, 0x1f ;  /* 0x08401f0002d77f89 */ /* 0x00866800000e0000 */
[----:B----4-:R3:W4:Y:S04]  /*7c00*/  SHFL.DOWN PT, R214, R213, 0x2, 0x1f ;  /* 0x08401f00d5d67f89 */ /* 0x01072800000e0000 */
[----:B0-----:R3:W0:Y:S01]  /*7c10*/  SHFL.DOWN PT, R217, R212, 0x2, 0x1f ;  /* 0x08401f00d4d97f89 */ /* 0x00162200000e0000 */
[----:B------:R-:W-:Y:S05]  /*7c20*/  @P5 BRA `(.L_x_12602) ;  /* 0x0000000000285947 */ /* 0x000fea0003800000 */
[CC--:B0-----:R-:W-:Y:S01]  /*7c30*/  FMUL.FTZ R210, R2.reuse, R217.reuse ;  /* 0x000000d902d27220 */ /* 0x0c1fe20000410000 */
[C---:B------:R-:W-:Y:S01]  /*7c40*/  FMUL.FTZ R217, R3.reuse, R217 ;  /* 0x000000d903d97220 */ /* 0x040fe20000410000 */
[CC--:B-1----:R-:W-:Y:S01]  /*7c50*/  FMUL.FTZ R124, R2.reuse, R215.reuse ;  /* 0x000000d7027c7220 */ /* 0x0c2fe20000410000 */
[C---:B------:R-:W-:Y:S01]  /*7c60*/  FMUL.FTZ R215, R3.reuse, R215 ;  /* 0x000000d703d77220 */ /* 0x040fe20000410000 */
[CC--:B----4-:R-:W-:Y:S01]  /*7c70*/  FFMA.FTZ R210, R3.reuse, R214.reuse, -R210 ;  /* 0x000000d603d27223 */ /* 0x0d0fe200000108d2 */
[C---:B------:R-:W-:Y:S01]  /*7c80*/  FFMA.FTZ R217, R2.reuse, R214, R217 ;  /* 0x000000d602d97223 */ /* 0x040fe200000100d9 */
[-C--:B------:R-:W-:Y:S01]  /*7c90*/  FFMA.FTZ R3, R3, R219.reuse, -R124 ;  /* 0x000000db03037223 */ /* 0x080fe2000001087c */
[----:B---3--:R-:W-:Y:S01]  /*7ca0*/  FFMA.FTZ R2, R2, R219, R215 ;  /* 0x000000db02027223 */ /* 0x008fe200000100d7 */
[----:B------:R-:W-:Y:S01]  /*7cb0*/  FADD.FTZ R213, R213, R210 ;  /* 0x000000d2d5d57221 */ /* 0x000fe20000010000 */
[----:B------:R-:W-:-:S07]  /*7cc0*/  FADD.FTZ R212, R212, R217 ;  /* 0x000000d9d4d47221 */ /* 0x000fce0000010000 */
.L_x_12602:
[----:B------:R-:W-:Y:S05]  /*7cd0*/  BSYNC.RECONVERGENT B0 ;  /* 0x0000000000007941 */ /* 0x000fea0003800200 */
.L_x_12601:
[----:B-1----:R1:W1:Y:S01]  /*7ce0*/  SHFL.DOWN PT, R219, R3, 0x4, 0x1f ;  /* 0x08801f0003db7f89 */ /* 0x00226200000e0000 */
[----:B------:R-:W-:Y:S03]  /*7cf0*/  BSSY.RECONVERGENT B0, `(.L_x_12603) ;  /* 0x000000f000007945 */ /* 0x000fe60003800200 */
[----:B------:R0:W1:Y:S04]  /*7d00*/  SHFL.DOWN PT, R215, R2, 0x4, 0x1f ;  /* 0x08801f0002d77f89 */ /* 0x00006800000e0000 */
[----:B----4-:R4:W1:Y:S04]  /*7d10*/  SHFL.DOWN PT, R214, R213, 0x4, 0x1f ;  /* 0x08801f00d5d67f89 */ /* 0x01086800000e0000 */
[----:B0-----:R4:W0:Y:S01]  /*7d20*/  SHFL.DOWN PT, R217, R212, 0x4, 0x1f ;  /* 0x08801f00d4d97f89 */ /* 0x00182200000e0000 */
        /* <DEDUP_REMOVED lines=8> */
[----:B---3--:R-:W-:Y:S01]  /*7db0*/  FFMA.FTZ R2, R2, R219, R215 ;  /* 0x000000db02027223 */ /* 0x008fe200000100d7 */
[----:B----4-:R-:W-:Y:S01]  /*7dc0*/  FADD.FTZ R213, R213, R210 ;  /* 0x000000d2d5d57221 */ /* 0x010fe20000010000 */
[----:B------:R-:W-:-:S07]  /*7dd0*/  FADD.FTZ R212, R212, R217 ;  /* 0x000000d9d4d47221 */ /* 0x000fce0000010000 */
.L_x_12604:
[----:B------:R-:W-:Y:S05]  /*7de0*/  BSYNC.RECONVERGENT B0 ;  /* 0x0000000000007941 */ /* 0x000fea0003800200 */
.L_x_12603:
[----:B-1----:R1:W1:Y:S01]  /*7df0*/  SHFL.DOWN PT, R219, R3, 0x8, 0x1f ;  /* 0x09001f0003db7f89 */ /* 0x00226200000e0000 */
[----:B------:R-:W-:Y:S03]  /*7e00*/  BSSY.RECONVERGENT B0, `(.L_x_12605) ;  /* 0x000000f000007945 */ /* 0x000fe60003800200 */
[----:B------:R0:W1:Y:S04]  /*7e10*/  SHFL.DOWN PT, R215, R2, 0x8, 0x1f ;  /* 0x09001f0002d77f89 */ /* 0x00006800000e0000 */
[----:B------:R1:W1:Y:S04]  /*7e20*/  SHFL.DOWN PT, R214, R213, 0x8, 0x1f ;  /* 0x09001f00d5d67f89 */ /* 0x00026800000e0000 */
        /* <DEDUP_REMOVED lines=12> */
.L_x_12606:
[----:B------:R-:W-:Y:S05]  /*7ef0*/  BSYNC.RECONVERGENT B0 ;  /* 0x0000000000007941 */ /* 0x000fea0003800200 */
.L_x_12605:
        /* <DEDUP_REMOVED lines=16> */
.L_x_12608:
[----:B------:R-:W-:Y:S05]  /*8000*/  BSYNC.RECONVERGENT B0 ;  /* 0x0000000000007941 */ /* 0x000fea0003800200 */
.L_x_12607:
[----:B------:R-:W-:Y:S01]  /*8010*/  SHFL.DOWN PT, R224, R2, 0x1, 0x1f ;  /* 0x08201f0002e07f89 */ /* 0x000fe200000e0000 */
[C---:B------:R-:W-:Y:S01]  /*8020*/  FMUL.FTZ R124, R183.reuse, R126 ;  /* 0x0000007eb77c7220 */ /* 0x040fe20000410000 */
[-C--:B-1----:R-:W-:Y:S01]  /*8030*/  FMUL.FTZ R219, R183, R166.reuse ;  /* 0x000000a6b7db7220 */ /* 0x082fe20000410000 */
[C---:B------:R-:W-:Y:S01]  /*8040*/  ISETP.NE.AND P2, PT, R116.reuse, 0x1f, PT ;  /* 0x0000001f7400780c */ /* 0x040fe20003f45270 */
[----:B--2---:R-:W1:Y:S01]  /*8050*/  SHFL.IDX PT, R215, R7, RZ, 0x1f ;  /* 0x00001fff07d77589 */ /* 0x004e6200000e0000 */
[C---:B0-----:R-:W-:Y:S01]  /*8060*/  FFMA.FTZ R217, R181.reuse, R166, -R124 ;  /* 0x000000a6b5d97223 */ /* 0x041fe2000001087c */
[----:B------:R-:W-:Y:S01]  /*8070*/  FFMA.FTZ R124, R181, R126, R219 ;  /* 0x0000007eb57c7223 */ /* 0x000fe200000100db */
[----:B------:R-:W-:Y:S01]  /*8080*/  ISETP.NE.AND P3, PT, R116, RZ, PT ;  /* 0x000000ff7400720c */ /* 0x000fe20003f65270 */
[----:B------:R-:W0:Y:S01]  /*8090*/  SHFL.DOWN PT, R222, R3, 0x1, 0x1f ;  /* 0x08201f0003de7f89 */ /* 0x000e2200000e0000 */
[----:B------:R-:W-:Y:S01]  /*80a0*/  FFMA.FTZ R210, R106, R57, R217 ;  /* 0x000000396ad27223 */ /* 0x000fe200000100d9 */
[----:B------:R-:W-:Y:S01]  /*80b0*/  FADD.FTZ R124, RZ, R124 ;  /* 0x0000007cff7c7221 */ /* 0x000fe20000010000 */
[----:B------:R-:W-:Y:S01]  /*80c0*/  ULEA UR33, UR11, 0xfffffc00, 0xa ;  /* 0xfffffc000b217891 */ /* 0x000fe2000f8e50ff */
[----:B------:R-:W2:Y:S01]  /*80d0*/  SHFL.IDX PT, R216, R6, RZ, 0x1f ;  /* 0x00001fff06d87589 */ /* 0x000ea200000e0000 */
[C---:B------:R-:W-:Y:S01]  /*80e0*/  FMUL.FTZ R218, R195.reuse, R210 ;  /* 0x000000d2c3da7220 */ /* 0x040fe20000410000 */
[-C--:B------:R-:W-:Y:S01]  /*80f0*/  FMUL.FTZ R217, R195, R124.reuse ;  /* 0x0000007cc3d97220 */ /* 0x080fe20000410000 */
[----:B------:R-:W-:Y:S01]  /*8100*/  FMUL.FTZ R220, R139, R124 ;  /* 0x0000007c8bdc7220 */ /* 0x000fe20000410000 */
[----:B------:R-:W5:Y:S01]  /*8110*/  SHFL.DOWN PT, R226, R213, 0x1, 0x1f ;  /* 0x08201f00d5e27f89 */ /* 0x000f6200000e0000 */
[----:B------:R-:W-:Y:S01]  /*8120*/  USHF.R.S32.HI UR43, URZ, 0x1f, UR33 ;  /* 0x0000001fff2b7899 */ /* 0x000fe20008011421 */
[----:B------:R-:W-:Y:S01]  /*8130*/  FMUL.FTZ R189, R82, -R189 ;  /* 0x800000bd52bd7220 */ /* 0x000fe20000410000 */
[----:B------:R-:W-:Y:S01]  /*8140*/  FFMA.FTZ R220, R207, R210, -R220 ;  /* 0x000000d2cfdc7223 */ /* 0x000fe200000108dc */
[----:B------:R-:W-:Y:S01]  /*8150*/  SHFL.IDX PT, R219, R2, RZ, 0x1f ;  /* 0x00001fff02db7589 */ /* 0x000fe200000e0000 */
[----:B------:R-:W-:Y:S01]  /*8160*/  VOTEU.ALL UP0, P3 ;  /* 0x0000000000ff7886 */ /* 0x000fe20001800000 */
[----:B------:R-:W-:Y:S01]  /*8170*/  FMUL.FTZ R182, R81, -R182 ;  /* 0x800000b651b67220 */ /* 0x000fe20000410000 */
[----:B------:R-:W-:Y:S01]  /*8180*/  FFMA.FTZ R220, R88, R220, R211 ;  /* 0x000000dc58dc7223 */ /* 0x000fe200000100d3 */
[----:B------:R-:W5:Y:S01]  /*8190*/  SHFL.DOWN PT, R221, R212, 0x1, 0x1f ;  /* 0x08201f00d4dd7f89 */ /* 0x000f6200000e0000 */
[----:B------:R-:W-:Y:S01]  /*81a0*/  BSSY.RECONVERGENT B0, `(.L_x_12609) ;  /* 0x00001f6000007945 */ /* 0x000fe20003800200 */
[----:B------:R-:W-:-:S02]  /*81b0*/  @!UP0 ULEA UR32, UR8, UR28, 0x4 ;  /* 0x0000001c08208291 */ /* 0x000fc4000f8e20ff */
[----:B------:R1:W5:Y:S04]  /*81c0*/  SHFL.IDX PT, R214, R3, RZ, 0x1f ;  /* 0x00001fff03d67589 */ /* 0x00036800000e0000 */
[----:B---34-:R-:W3:Y:S01]  /*81d0*/  SHFL.IDX PT, R213, R213, RZ, 0x1f ;  /* 0x00001fffd5d57589 */ /* 0x018ee200000e0000 */
[----:B-1----:R-:W-:Y:S01]  /*81e0*/  FMUL.FTZ R3, R139, R210 ;  /* 0x000000d28b037220 */ /* 0x002fe20000410000 */
[C---:B------:R-:W-:Y:S01]  /*81f0*/  FFMA.FTZ R139, R193.reuse, R124, R218 ;  /* 0x0000007cc18b7223 */ /* 0x040fe200000100da */
[----:B------:R-:W-:Y:S01]  /*8200*/  FFMA.FTZ R218, R193, R210, -R217 ;  /* 0x000000d2c1da7223 */ /* 0x000fe200000108d9 */
[----:B------:R-:W1:Y:S01]  /*8210*/  SHFL.IDX PT, R212, R212, RZ, 0x1f ;  /* 0x00001fffd4d47589 */ /* 0x000e6200000e0000 */
[----:B------:R-:W-:Y:S01]  /*8220*/  FFMA.FTZ R2, R207, R124, R3 ;  /* 0x0000007ccf027223 */ /* 0x000fe20000010003 */
[----:B------:R-:W-:Y:S01]  /*8230*/  FADD.FTZ R139, RZ, R139 ;  /* 0x0000008bff8b7221 */ /* 0x000fe20000010000 */
[----:B------:R-:W-:Y:S01]  /*8240*/  FFMA.FTZ R207, R107, R58, R218 ;  /* 0x0000003a6bcf7223 */ /* 0x000fe200000100da */
[-C--:B------:R-:W-:Y:S01]  /*8250*/  @P2 FMUL.FTZ R3, R224, R215.reuse ;  /* 0x000000d7e0032220 */ /* 0x080fe20000410000 */
[----:B------:R-:W-:Y:S01]  /*8260*/  FFMA.FTZ R218, -R88, R2, R209 ;  /* 0x0000000258da7223 */ /* 0x000fe200000101d1 */
[----:B0-----:R-:W-:Y:S01]  /*8270*/  @P2 FMUL.FTZ R209, R222, R215 ;  /* 0x000000d7ded12220 */ /* 0x001fe20000410000 */
[C---:B------:R-:W-:Y:S01]  /*8280*/  FMUL.FTZ R211, R208.reuse, R139 ;  /* 0x0000008bd0d37220 */ /* 0x040fe20000410000 */
[-C--:B------:R-:W-:Y:S01]  /*8290*/  FMUL.FTZ R208, R208, R207.reuse ;  /* 0x000000cfd0d07220 */ /* 0x080fe20000410000 */
[-C--:B--2---:R-:W-:Y:S01]  /*82a0*/  @P2 FFMA.FTZ R3, R222, R216.reuse, -R3 ;  /* 0x000000d8de032223 */ /* 0x084fe20000010803 */
[----:B------:R-:W-:Y:S01]  /*82b0*/  @P2 FFMA.FTZ R2, R224, R216, R209 ;  /* 0x000000d8e0022223 */ /* 0x000fe200000100d1 */
[C---:B------:R-:W-:Y:S01]  /*82c0*/  FFMA.FTZ R211, R206.reuse, R207, -R211 ;  /* 0x000000cfced37223 */ /* 0x040fe200000108d3 */
[----:B------:R-:W-:Y:S01]  /*82d0*/  FFMA.FTZ R217, R206, R139, R208 ;  /* 0x0000008bced97223 */ /* 0x000fe200000100d0 */
[----:B-----5:R-:W-:Y:S01]  /*82e0*/  @P2 FADD.FTZ R216, R226, R3 ;  /* 0x00000003e2d82221 */ /* 0x020fe20000010000 */
[----:B------:R-:W-:Y:S01]  /*82f0*/  @P2 FADD.FTZ R215, R221, R2 ;  /* 0x00000002ddd72221 */ /* 0x000fe20000010000 */
[----:B------:R-:W-:Y:S01]  /*8300*/  FMUL.FTZ R3, R219, R7 ;  /* 0x00000007db037220 */ /* 0x000fe20000410000 */
[----:B------:R-:W-:Y:S01]  /*8310*/  FFMA.FTZ R209, -R89, R217, R218 ;  /* 0x000000d959d17223 */ /* 0x000fe200000101da */
[----:B------:R-:W-:Y:S01]  /*8320*/  P2R R2, PR, RZ, 0x8 ;  /* 0x00000008ff027803 */ /* 0x000fe20000000000 */
[-C--:B------:R-:W-:Y:S01]  /*8330*/  FMUL.FTZ R217, R215, R111.reuse ;  /* 0x0000006fd7d97220 */ /* 0x080fe20000410000 */
[----:B------:R-:W-:Y:S01]  /*8340*/  FFMA.FTZ R206, R214, R6, -R3 ;  /* 0x00000006d6ce7223 */ /* 0x000fe20000010803 */
[C---:B------:R-:W-:Y:S01]  /*8350*/  FMUL.FTZ R208, R216.reuse, R111 ;  /* 0x0000006fd8d07220 */ /* 0x040fe20000410000 */
[CC--:B------:R-:W-:Y:S01]  /*8360*/  FMUL.FTZ R3, R219.reuse, R5.reuse ;  /* 0x00000005db037220 */ /* 0x0c0fe20000410000 */
[----:B------:R-:W-:Y:S01]  /*8370*/  FMUL.FTZ R2, R219, R4 ;  /* 0x00000004db027220 */ /* 0x000fe20000410000 */
[-C--:B------:R-:W-:Y:S01]  /*8380*/  FFMA.FTZ R217, R216, R110.reuse, R217 ;  /* 0x0000006ed8d97223 */ /* 0x080fe200000100d9 */
[----:B------:R-:W-:Y:S01]  /*8390*/  FFMA.FTZ R208, R215, R110, -R208 ;  /* 0x0000006ed7d07223 */ /* 0x000fe200000108d0 */
[C---:B------:R-:W-:Y:S01]  /*83a0*/  FFMA.FTZ R4, R214.reuse, R4, -R3 ;  /* 0x00000004d6047223 */ /* 0x040fe20000010803 */
[----:B------:R-:W-:Y:S01]  /*83b0*/  FFMA.FTZ R5, R214, R5, R2 ;  /* 0x00000005d6057223 */ /* 0x000fe20000010002 */
[C---:B------:R-:W-:Y:S01]  /*83c0*/  FMUL.FTZ R3, R204.reuse, R207 ;  /* 0x000000cfcc037220 */ /* 0x040fe20000410000 */
[----:B------:R-:W-:Y:S01]  /*83d0*/  FMUL.FTZ R2, R204, R139 ;  /* 0x0000008bcc027220 */ /* 0x000fe20000410000 */
[----:B------:R-:W-:Y:S01]  /*83e0*/  FMUL.FTZ R6, R219, R6 ;  /* 0x00000006db067220 */ /* 0x000fe20000410000 */
[----:B------:R-:W-:Y:S01]  /*83f0*/  FFMA.FTZ R205, R90, R205, R217 ;  /* 0x000000cd5acd7223 */ /* 0x000fe200000100d9 */
[----:B------:R-:W-:Y:S01]  /*8400*/  FADD.FTZ R203, R203, R208 ;  /* 0x000000d0cbcb7221 */ /* 0x000fe20000010000 */
[C---:B------:R-:W-:Y:S01]  /*8410*/  FFMA.FTZ R110, R202.reuse, R139, R3 ;  /* 0x0000008bca6e7223 */ /* 0x040fe20000010003 */
[----:B------:R-:W-:Y:S01]  /*8420*/  FFMA.FTZ R3, R202, R207, -R2 ;  /* 0x000000cfca037223 */ /* 0x000fe20000010802 */
[----:B------:R-:W-:Y:S01]  /*8430*/  FFMA.FTZ R7, R214, R7, R6 ;  /* 0x00000007d6077223 */ /* 0x000fe20000010006 */
[C---:B------:R-:W-:Y:S01]  /*8440*/  FMUL.FTZ R208, R204.reuse, R205 ;  /* 0x000000cdccd07220 */ /* 0x040fe20000410000 */
[----:B------:R-:W-:Y:S01]  /*8450*/  FMUL.FTZ R6, R204, R203 ;  /* 0x000000cbcc067220 */ /* 0x000fe20000410000 */
[----:B------:R-:W-:Y:S01]  /*8460*/  FFMA.FTZ R204, R108, R59, R3 ;  /* 0x0000003b6ccc7223 */ /* 0x000fe20000010003 */
[----:B------:R-:W-:Y:S01]  /*8470*/  FADD.FTZ R110, RZ, R110 ;  /* 0x0000006eff6e7221 */ /* 0x000fe20000010000 */
[C---:B------:R-:W-:Y:S01]  /*8480*/  FFMA.FTZ R3, R202.reuse, R203, -R208 ;  /* 0x000000cbca037223 */ /* 0x040fe200000108d0 */
[----:B------:R-:W-:Y:S01]  /*8490*/  FFMA.FTZ R2, R202, R205, R6 ;  /* 0x000000cdca027223 */ /* 0x000fe20000010006 */
[----:B---3--:R-:W-:Y:S01]  /*84a0*/  FADD.FTZ R6, R213, R206 ;  /* 0x000000ced5067221 */ /* 0x008fe20000010000 */
[----:B-1----:R-:W-:Y:S01]  /*84b0*/  FADD.FTZ R7, R212, R7 ;  /* 0x00000007d4077221 */ /* 0x002fe20000010000 */
[----:B------:R-:W-:Y:S01]  /*84c0*/  FADD.FTZ R198, R198, R3 ;  /* 0x00000003c6c67221 */ /* 0x000fe20000010000 */
[----:B------:R-:W-:Y:S01]  /*84d0*/  FFMA.FTZ R200, R89, R200, R2 ;  /* 0x000000c859c87223 */ /* 0x000fe20000010002 */
[C---:B------:R-:W-:Y:S01]  /*84e0*/  FMUL.FTZ R202, R201.reuse, R110 ;  /* 0x0000006ec9ca7220 */ /* 0x040fe20000410000 */
[----:B------:R-:W-:Y:S01]  /*84f0*/  FMUL.FTZ R201, R201, R204 ;  /* 0x000000ccc9c97220 */ /* 0x000fe20000410000 */
[C---:B------:R-:W-:Y:S01]  /*8500*/  FMUL.FTZ R2, R195.reuse, R198 ;  /* 0x000000c6c3027220 */ /* 0x040fe20000410000 */
[----:B------:R-:W-:Y:S01]  /*8510*/  FMUL.FTZ R3, R195, R200 ;  /* 0x000000c8c3037220 */ /* 0x000fe20000410000 */
[----:B------:R-:W-:Y:S01]  /*8520*/  FFMA.FTZ R111, R199, R204, -R202 ;  /* 0x000000ccc76f7223 */ /* 0x000fe200000108ca */
[----:B------:R0:W-:Y:S01]  /*8530*/  @!P3 STS.128 [UR32+0x2e10], R4 ;  /* 0x002e1004ff00b988 */ /* 0x0001e20008000c20 */
[C---:B------:R-:W-:Y:S01]  /*8540*/  FFMA.FTZ R195, R193.reuse, R200, R2 ;  /* 0x000000c8c1c37223 */ /* 0x040fe20000010002 */
[----:B------:R-:W-:Y:S01]  /*8550*/  FFMA.FTZ R193, R193, R198, -R3 ;  /* 0x000000c6c1c17223 */ /* 0x000fe20000010803 */
[----:B------:R-:W-:Y:S01]  /*8560*/  FFMA.FTZ R202, R199, R110, R201 ;  /* 0x0000006ec7ca7223 */ /* 0x000fe200000100c9 */
[----:B------:R-:W-:Y:S01]  /*8570*/  UMOV UR32, UR42 ;  /* 0x0000002a00207c82 */ /* 0x000fe20008000000 */
[----:B------:R-:W-:Y:S01]  /*8580*/  LOP3.LUT R2, R116, UR33, RZ, 0xfc, !PT ;  /* 0x0000002174027c12 */ /* 0x000fe2000f8efcff */
[----:B------:R-:W-:Y:S01]  /*8590*/  FADD.FTZ R196, R196, R193 ;  /* 0x000000c1c4c47221 */ /* 0x000fe20000010000 */
[----:B------:R-:W-:Y:S01]  /*85a0*/  MOV R3, UR43 ;  /* 0x0000002b00037c02 */ /* 0x000fe20008000f00 */
[----:B------:R-:W-:Y:S01]  /*85b0*/  FFMA.FTZ R206, R88, R197, R195 ;  /* 0x000000c558ce7223 */ /* 0x000fe200000100c3 */
[----:B------:R-:W-:Y:S01]  /*85c0*/  MOV R201, UR38 ;  /* 0x0000002600c97c02 */ /* 0x000fe20008000f00 */
[----:B------:R-:W-:Y:S01]  /*85d0*/  FMUL.FTZ R193, R137, UR47 ;  /* 0x0000002f89c17c20 */ /* 0x000fe20008410000 */
[----:B------:R-:W-:Y:S01]  /*85e0*/  MOV R199, UR32 ;  /* 0x0000002000c77c02 */ /* 0x000fe20008000f00 */
[----:B------:R-:W-:-:S02]  /*85f0*/  HFMA2 R195, -RZ, RZ, 0, 7.8678131103515625e-06 ;  /* 0x00000084ffc37431 */ /* 0x000fc400000001ff */
[----:B------:R-:W-:Y:S01]  /*8600*/  FMUL.FTZ R197, R136, UR47 ;  /* 0x0000002f88c57c20 */ /* 0x000fe20008410000 */
[----:B0-----:R-:W-:Y:S01]  /*8610*/  IMAD.WIDE.U32 R4, R201, UR8, R2 ;  /* 0x00000008c9047c25 */ /* 0x001fe2000f8e0002 */
[----:B------:R-:W-:-:S03]  /*8620*/  LEA R6, R199, -R2, 0x1 ;  /* 0x80000002c7067211 */ /* 0x000fc600078e08ff */
[C---:B------:R-:W-:Y:S01]  /*8630*/  FMUL.FTZ R2, R183.reuse, R196 ;  /* 0x000000c4b7027220 */ /* 0x040fe20000410000 */
[-C--:B------:R-:W-:Y:S01]  /*8640*/  FMUL.FTZ R183, R183, R206.reuse ;  /* 0x000000ceb7b77220 */ /* 0x080fe20000410000 */
[C---:B------:R-:W-:Y:S01]  /*8650*/  FMUL.FTZ R7, R138.reuse, UR46 ;  /* 0x0000002e8a077c20 */ /* 0x040fe20008410000 */
[----:B------:R-:W-:Y:S01]  /*8660*/  FMUL.FTZ R3, R138, UR47 ;  /* 0x0000002f8a037c20 */ /* 0x000fe20008410000 */
[C---:B------:R-:W-:Y:S01]  /*8670*/  FFMA.FTZ R2, R181.reuse, R206, R2 ;  /* 0x000000ceb5027223 */ /* 0x040fe20000010002 */
[----:B------:R-:W-:Y:S01]  /*8680*/  FFMA.FTZ R183, R181, R196, -R183 ;  /* 0x000000c4b5b77223 */ /* 0x000fe200000108b7 */
[C---:B------:R-:W-:Y:S01]  /*8690*/  FFMA.FTZ R181, R150.reuse, UR47, R7 ;  /* 0x0000002f96b57c23 */ /* 0x040fe20008010007 */
[----:B------:R-:W-:Y:S01]  /*86a0*/  FFMA.FTZ R3, R150, UR46, -R3 ;  /* 0x0000002e96037c23 */ /* 0x000fe20008010803 */
[----:B------:R-:W-:Y:S01]  /*86b0*/  FFMA.FTZ R193, R152, UR46, -R193 ;  /* 0x0000002e98c17c23 */ /* 0x000fe200080108c1 */
[----:B------:R-:W-:Y:S01]  /*86c0*/  FADD.FTZ R183, R190, R183 ;  /* 0x000000b7beb77221 */ /* 0x000fe20000010000 */
[C---:B------:R-:W-:Y:S01]  /*86d0*/  FMUL.FTZ R212, R0.reuse, -R181 ;  /* 0x800000b500d47220 */ /* 0x040fe20000410000 */
[----:B------:R-:W-:Y:S01]  /*86e0*/  FFMA.FTZ R181, R87, R194, R2 ;  /* 0x000000c257b57223 */ /* 0x000fe20000010002 */
[----:B------:R-:W-:Y:S01]  /*86f0*/  FMUL.FTZ R208, R0, R3 ;  /* 0x0000000300d07220 */ /* 0x000fe20000410000 */
[----:B------:R-:W-:Y:S01]  /*8700*/  FMUL.FTZ R3, R180, R183 ;  /* 0x000000b7b4037220 */ /* 0x000fe20000410000 */
[----:B------:R-:W-:Y:S01]  /*8710*/  FMUL.FTZ R2, R76, R193 ;  /* 0x000000c14c027220 */ /* 0x000fe20000410000 */
[----:B------:R-:W-:Y:S01]  /*8720*/  FMUL.FTZ R180, R180, R181 ;  /* 0x000000b5b4b47220 */ /* 0x000fe20000410000 */
[----:B------:R-:W-:-:S02]  /*8730*/  IMAD R7, R116, R195, UR28 ;  /* 0x0000001c74077e24 */ /* 0x000fc4000f8e02c3 */
[C---:B------:R-:W-:Y:S01]  /*8740*/  FFMA.FTZ R3, R178.reuse, R181, R3 ;  /* 0x000000b5b2037223 */ /* 0x040fe20000010003 */
[----:B------:R-:W-:Y:S01]  /*8750*/  FMUL.FTZ R195, R137, UR46 ;  /* 0x0000002e89c37c20 */ /* 0x000fe20008410000 */
[----:B------:R-:W-:Y:S01]  /*8760*/  FFMA.FTZ R193, R178, R183, -R180 ;  /* 0x000000b7b2c17223 */ /* 0x000fe200000108b4 */
[----:B------:R-:W-:Y:S01]  /*8770*/  FFMA.FTZ R180, R154, UR46, -R197 ;  /* 0x0000002e9ab47c23 */ /* 0x000fe200080108c5 */
[----:B------:R-:W-:Y:S01]  /*8780*/  FFMA.FTZ R178, R86, R191, R3 ;  /* 0x000000bf56b27223 */ /* 0x000fe20000010003 */
[----:B------:R0:W-:Y:S01]  /*8790*/  STS [R7+0x848], R2 ;  /* 0x0008480207007388 */ /* 0x0001e20000000800 */
[----:B------:R-:W-:Y:S01]  /*87a0*/  FADD.FTZ R188, R188, R193 ;  /* 0x000000c1bcbc7221 */ /* 0x000fe20000010000 */
[----:B------:R-:W-:Y:S01]  /*87b0*/  FFMA.FTZ R195, R152, UR47, R195 ;  /* 0x0000002f98c37c23 */ /* 0x000fe200080100c3 */
[----:B------:R-:W-:Y:S01]  /*87c0*/  FFMA.FTZ R150, -R92, R45, R150 ;  /* 0x0000002d5c967223 */ /* 0x000fe20000010196 */
[----:B------:R1:W-:Y:S01]  /*87d0*/  STS [R7+0x840], R208 ;  /* 0x000840d007007388 */ /* 0x0003e20000000800 */
[----:B------:R-:W-:Y:S01]  /*87e0*/  FMUL.FTZ R199, R136, UR46 ;  /* 0x0000002e88c77c20 */ /* 0x000fe20008410000 */
[----:B------:R-:W-:Y:S01]  /*87f0*/  FMUL.FTZ R190, R76, -R195 ;  /* 0x800000c34cbe7220 */ /* 0x000fe20000410000 */
[----:B------:R-:W-:Y:S01]  /*8800*/  FMUL.FTZ R195, R134, UR47 ;  /* 0x0000002f86c37c20 */ /* 0x000fe20008410000 */
[----:B------:R-:W-:Y:S01]  /*8810*/  STS [R7+0x844], R212 ;  /* 0x000844d407007388 */ /* 0x000fe20000000800 */
[----:B------:R-:W-:Y:S01]  /*8820*/  FFMA.FTZ R194, R154, UR47, R199 ;  /* 0x0000002f9ac27c23 */ /* 0x000fe200080100c7 */
[C---:B0-----:R-:W-:Y:S01]  /*8830*/  FMUL.FTZ R2, R173.reuse, R188 ;  /* 0x000000bcad027220 */ /* 0x041fe20000410000 */
[----:B------:R-:W-:Y:S01]  /*8840*/  FMUL.FTZ R173, R173, R178 ;  /* 0x000000b2adad7220 */ /* 0x000fe20000410000 */
[----:B------:R0:W-:Y:S01]  /*8850*/  STS [R7+0x84c], R190 ;  /* 0x00084cbe07007388 */ /* 0x0001e20000000800 */
[----:B------:R-:W-:Y:S01]  /*8860*/  FFMA.FTZ R154, -R95, R46, R154 ;  /* 0x0000002e5f9a7223 */ /* 0x000fe2000001019a */
[----:B-1----:R-:W-:Y:S01]  /*8870*/  FMUL.FTZ R208, R77, R180 ;  /* 0x000000b44dd07220 */ /* 0x002fe20000410000 */
[C---:B------:R-:W-:Y:S01]  /*8880*/  FFMA.FTZ R2, R175.reuse, R178, R2 ;  /* 0x000000b2af027223 */ /* 0x040fe20000010002 */
[----:B------:R-:W-:Y:S01]  /*8890*/  FFMA.FTZ R180, R175, R188, -R173 ;  /* 0x000000bcafb47223 */ /* 0x000fe200000108ad */
[----:B------:R-:W-:Y:S01]  /*88a0*/  FMUL.FTZ R194, R77, -R194 ;  /* 0x800000c24dc27220 */ /* 0x000fe20000410000 */
[----:B------:R-:W-:Y:S01]  /*88b0*/  FFMA.FTZ R211, R89, R211, R220 ;  /* 0x000000d359d37223 */ /* 0x000fe200000100dc */
[----:B------:R-:W-:Y:S01]  /*88c0*/  FFMA.FTZ R173, R85, R192, R2 ;  /* 0x000000c055ad7223 */ /* 0x000fe20000010002 */
[----:B------:R-:W-:Y:S01]  /*88d0*/  FADD.FTZ R185, R185, R180 ;  /* 0x000000b4b9b97221 */ /* 0x000fe20000010000 */
[C---:B------:R-:W-:Y:S01]  /*88e0*/  FMUL.FTZ R2, R135.reuse, UR47 ;  /* 0x0000002f87027c20 */ /* 0x040fe20008410000 */
[----:B------:R-:W-:Y:S01]  /*88f0*/  FMUL.FTZ R192, R135, UR46 ;  /* 0x0000002e87c07c20 */ /* 0x000fe20008410000 */
[C---:B------:R-:W-:Y:S01]  /*8900*/  FMUL.FTZ R3, R170.reuse, R173 ;  /* 0x000000adaa037220 */ /* 0x040fe20000410000 */
[-C--:B------:R-:W-:Y:S01]  /*8910*/  FMUL.FTZ R170, R170, R185.reuse ;  /* 0x000000b9aaaa7220 */ /* 0x080fe20000410000 */
[C---:B------:R-:W-:Y:S01]  /*8920*/  FFMA.FTZ R191, R161.reuse, UR46, -R2 ;  /* 0x0000002ea1bf7c23 */ /* 0x040fe20008010802 */
[----:B------:R-:W-:Y:S01]  /*8930*/  FFMA.FTZ R2, R158, UR46, -R195 ;  /* 0x0000002e9e027c23 */ /* 0x000fe200080108c3 */
        /* <DEDUP_REMOVED lines=8> */
[C---:B------:R-:W-:Y:S01]  /*89c0*/  FMUL.FTZ R2, R149.reuse, R184 ;  /* 0x000000b895027220 */ /* 0x040fe20000410000 */
[-C--:B------:R-:W-:Y:S01]  /*89d0*/  FMUL.FTZ R149, R149, R170.reuse ;  /* 0x000000aa95957220 */ /* 0x080fe20000410000 */
[----:B0-----:R-:W-:Y:S01]  /*89e0*/  FFMA.FTZ R190, R158, UR47, R3 ;  /* 0x0000002f9ebe7c23 */ /* 0x001fe20008010003 */
[----:B------:R-:W-:Y:S01]  /*89f0*/  FMUL.FTZ R180, R78, R191 ;  /* 0x000000bf4eb47220 */ /* 0x000fe20000410000 */
[C---:B------:R-:W-:Y:S01]  /*8a00*/  FFMA.FTZ R2, R151.reuse, R170, R2 ;  /* 0x000000aa97027223 */ /* 0x040fe20000010002 */
[----:B------:R-:W-:Y:S01]  /*8a10*/  FFMA.FTZ R151, R151, R184, -R149 ;  /* 0x000000b897977223 */ /* 0x000fe20000010895 */
[----:B------:R0:W-:Y:S01]  /*8a20*/  STS [R7+0x85c], R172 ;  /* 0x00085cac07007388 */ /* 0x0001e20000000800 */
[----:B------:R-:W-:Y:S01]  /*8a30*/  FFMA.FTZ R161, -R94, R47, R161 ;  /* 0x0000002f5ea17223 */ /* 0x000fe200000101a1 */
[----:B------:R-:W-:Y:S01]  /*8a40*/  FFMA.FTZ R149, R83, R186, R2 ;  /* 0x000000ba53957223 */ /* 0x000fe20000010002 */
[----:B------:R-:W-:Y:S01]  /*8a50*/  FADD.FTZ R151, R176, R151 ;  /* 0x00000097b0977221 */ /* 0x000fe20000010000 */
[----:B------:R-:W-:Y:S01]  /*8a60*/  FMUL.FTZ R2, R133, UR47 ;  /* 0x0000002f85027c20 */ /* 0x000fe20008410000 */
[----:B------:R1:W-:Y:S01]  /*8a70*/  STS [R7+0x858], R180 ;  /* 0x000858b407007388 */ /* 0x0003e20000000800 */
[----:B------:R-:W-:Y:S01]  /*8a80*/  FFMA.FTZ R158, -R97, R48, R158 ;  /* 0x00000030619e7223 */ /* 0x000fe2000001019e */
[C---:B------:R-:W-:Y:S01]  /*8a90*/  FMUL.FTZ R3, R140.reuse, R151 ;  /* 0x000000978c037220 */ /* 0x040fe20000410000 */
[-C--:B------:R-:W-:Y:S01]  /*8aa0*/  FMUL.FTZ R140, R140, R149.reuse ;  /* 0x000000958c8c7220 */ /* 0x080fe20000410000 */
[----:B------:R-:W-:Y:S01]  /*8ab0*/  FFMA.FTZ R175, R163, UR46, -R2 ;  /* 0x0000002ea3af7c23 */ /* 0x000fe20008010802 */
[----:B0-----:R-:W-:Y:S01]  /*8ac0*/  FMUL.FTZ R172, R133, UR46 ;  /* 0x0000002e85ac7c20 */ /* 0x001fe20008410000 */
[C---:B------:R-:W-:Y:S01]  /*8ad0*/  FFMA.FTZ R3, R142.reuse, R149, R3 ;  /* 0x000000958e037223 */ /* 0x040fe20000010003 */
[----:B------:R-:W-:Y:S01]  /*8ae0*/  FFMA.FTZ R142, R142, R151, -R140 ;  /* 0x000000978e8e7223 */ /* 0x000fe2000001088c */
[----:B------:R-:W-:Y:S01]  /*8af0*/  FMUL.FTZ R176, R80, R175 ;  /* 0x000000af50b07220 */ /* 0x000fe20000410000 */
[----:B------:R-:W-:Y:S01]  /*8b00*/  FFMA.FTZ R187, R163, UR47, R172 ;  /* 0x0000002fa3bb7c23 */ /* 0x000fe200080100ac */
[----:B------:R-:W-:Y:S01]  /*8b10*/  FFMA.FTZ R140, R82, R179, R3 ;  /* 0x000000b3528c7223 */ /* 0x000fe20000010003 */
[----:B------:R-:W-:Y:S01]  /*8b20*/  FADD.FTZ R142, R189, R142 ;  /* 0x0000008ebd8e7221 */ /* 0x000fe20000010000 */
[----:B------:R-:W-:Y:S01]  /*8b30*/  MOV R179, UR39 ;  /* 0x0000002700b37c02 */ /* 0x000fe20008000f00 */
[----:B------:R-:W-:Y:S01]  /*8b40*/  FMUL.FTZ R3, R132, UR47 ;  /* 0x0000002f84037c20 */ /* 0x000fe20008410000 */
[----:B------:R0:W-:Y:S01]  /*8b50*/  STS [R7+0x868], R176 ;  /* 0x000868b007007388 */ /* 0x0001e20000000800 */
[C---:B------:R-:W-:Y:S01]  /*8b60*/  FMUL.FTZ R2, R145.reuse, R142 ;  /* 0x0000008e91027220 */ /* 0x040fe20000410000 */
[----:B------:R-:W-:Y:S01]  /*8b70*/  FMUL.FTZ R145, R145, R140 ;  /* 0x0000008c91917220 */ /* 0x000fe20000410000 */
[----:B------:R-:W-:-:S02]  /*8b80*/  IMAD R5, R179, UR8, R5 ;  /* 0x00000008b3057c24 */ /* 0x000fc4000f8e0205 */
[----:B-1----:R-:W-:Y:S01]  /*8b90*/  FMUL.FTZ R180, R80, -R187 ;  /* 0x800000bb50b47220 */ /* 0x002fe20000410000 */
[C---:B------:R-:W-:Y:S01]  /*8ba0*/  FFMA.FTZ R172, R147.reuse, R140, R2 ;  /* 0x0000008c93ac7223 */ /* 0x040fe20000010002 */
[----:B------:R-:W-:Y:S01]  /*8bb0*/  LEA R2, P2, R4, UR9, 0x2 ;  /* 0x0000000904027c11 */ /* 0x000fe2000f8410ff */
[----:B------:R-:W-:Y:S01]  /*8bc0*/  FFMA.FTZ R145, R147, R142, -R145 ;  /* 0x0000008e93917223 */ /* 0x000fe20000010891 */
[----:B------:R-:W-:Y:S01]  /*8bd0*/  FMUL.FTZ R175, R132, UR46 ;  /* 0x0000002e84af7c20 */ /* 0x000fe20008410000 */
[----:B------:R-:W-:Y:S01]  /*8be0*/  FFMA.FTZ R168, R81, R168, R172 ;  /* 0x000000a851a87223 */ /* 0x000fe200000100ac */
[----:B0-----:R-:W-:Y:S01]  /*8bf0*/  FFMA.FTZ R176, R160, UR46, -R3 ;  /* 0x0000002ea0b07c23 */ /* 0x001fe20008010803 */
[----:B------:R-:W-:Y:S01]  /*8c00*/  LEA.HI.X R3, R4, UR10, R5, 0x2, P2 ;  /* 0x0000000a04037c11 */ /* 0x000fe200090f1405 */
[----:B------:R-:W-:Y:S01]  /*8c10*/  FADD.FTZ R4, R182, R145 ;  /* 0x00000091b6047221 */ /* 0x000fe20000010000 */
[----:B------:R0:W-:Y:S01]  /*8c20*/  STS [R7+0x86c], R180 ;  /* 0x00086cb407007388 */ /* 0x0001e20000000800 */
[----:B------:R-:W-:Y:S01]  /*8c30*/  FMUL.FTZ R145, R112, R168 ;  /* 0x000000a870917220 */ /* 0x000fe20000410000 */
[----:B------:R-:W-:Y:S01]  /*8c40*/  FFMA.FTZ R186, R160, UR47, R175 ;  /* 0x0000002fa0ba7c23 */ /* 0x000fe200080100af */
[-C--:B------:R-:W-:Y:S01]  /*8c50*/  FMUL.FTZ R172, R112, R4.reuse ;  /* 0x0000000470ac7220 */ /* 0x080fe20000410000 */
[----:B------:R-:W-:Y:S01]  /*8c60*/  FMUL.FTZ R112, R131, UR47 ;  /* 0x0000002f83707c20 */ /* 0x000fe20008410000 */
[----:B------:R-:W-:Y:S01]  /*8c70*/  FMUL.FTZ R175, R130, UR47 ;  /* 0x0000002f82af7c20 */ /* 0x000fe20008410000 */
[C---:B------:R-:W-:Y:S01]  /*8c80*/  FFMA.FTZ R145, R113.reuse, R4, -R145 ;  /* 0x0000000471917223 */ /* 0x040fe20000010891 */
[----:B------:R-:W-:Y:S01]  /*8c90*/  FFMA.FTZ R5, R113, R168, R172 ;  /* 0x000000a871057223 */ /* 0x000fe200000100ac */
[----:B------:R-:W-:Y:S01]  /*8ca0*/  FFMA.FTZ R113, R165, UR46, -R112 ;  /* 0x0000002ea5717c23 */ /* 0x000fe20008010870 */
[----:B------:R-:W-:Y:S01]  /*8cb0*/  FFMA.FTZ R112, R162, UR46, -R175 ;  /* 0x0000002ea2707c23 */ /* 0x000fe200080108af */
[----:B0-----:R-:W-:Y:S01]  /*8cc0*/  FMUL.FTZ R180, R131, UR46 ;  /* 0x0000002e83b47c20 */ /* 0x001fe20008410000 */
[----:B------:R-:W-:Y:S01]  /*8cd0*/  FFMA.FTZ R153, R80, R153, R5 ;  /* 0x0000009950997223 */ /* 0x000fe20000010005 */
[----:B------:R-:W-:Y:S01]  /*8ce0*/  FMUL.FTZ R172, R82, R113 ;  /* 0x0000007152ac7220 */ /* 0x000fe20000410000 */
[----:B------:R-:W-:Y:S01]  /*8cf0*/  FMUL.FTZ R113, R130, UR46 ;  /* 0x0000002e82717c20 */ /* 0x000fe20008410000 */
[----:B------:R-:W-:Y:S01]  /*8d00*/  FFMA.FTZ R147, R165, UR47, R180 ;  /* 0x0000002fa5937c23 */ /* 0x000fe200080100b4 */
[----:B------:R-:W-:Y:S01]  /*8d10*/  FMUL.FTZ R180, R80, -R177 ;  /* 0x800000b150b47220 */ /* 0x000fe20000410000 */
[----:B------:R-:W-:Y:S01]  /*8d20*/  FMUL.FTZ R176, R81, R176 ;  /* 0x000000b051b07220 */ /* 0x000fe20000410000 */
[----:B------:R0:W-:Y:S01]  /*8d30*/  STS [R7+0x878], R172 ;  /* 0x000878ac07007388 */ /* 0x0001e20000000800 */
[----:B------:R-:W-:Y:S01]  /*8d40*/  FFMA.FTZ R163, -R96, R49, R163 ;  /* 0x0000003160a37223 */ /* 0x000fe200000101a3 */
[----:B------:R-:W-:Y:S01]  /*8d50*/  FADD.FTZ R5, R180, R145 ;  /* 0x00000091b4057221 */ /* 0x000fe20000010000 */
[----:B------:R-:W-:Y:S01]  /*8d60*/  FMUL.FTZ R180, R83, R112 ;  /* 0x0000007053b47220 */ /* 0x000fe20000410000 */
[----:B------:R-:W-:Y:S01]  /*8d70*/  STS [R7+0x870], R176 ;  /* 0x000870b007007388 */ /* 0x000fe20000000800 */
[----:B------:R-:W-:Y:S01]  /*8d80*/  FFMA.FTZ R160, -R99, R50, R160 ;  /* 0x0000003263a07223 */ /* 0x000fe200000101a0 */
[C---:B------:R-:W-:Y:S01]  /*8d90*/  FMUL.FTZ R112, R114.reuse, R5 ;  /* 0x0000000572707220 */ /* 0x040fe20000410000 */
[-C--:B------:R-:W-:Y:S01]  /*8da0*/  FMUL.FTZ R114, R114, R153.reuse ;  /* 0x0000009972727220 */ /* 0x080fe20000410000 */
[----:B------:R1:W-:Y:S01]  /*8db0*/  STS [R7+0x880], R180 ;  /* 0x000880b407007388 */ /* 0x0003e20000000800 */
[----:B------:R-:W-:Y:S01]  /*8dc0*/  FMUL.FTZ R186, R81, -R186 ;  /* 0x800000ba51ba7220 */ /* 0x000fe20000410000 */
[C---:B------:R-:W-:Y:S01]  /*8dd0*/  FFMA.FTZ R112, R115.reuse, R153, R112 ;  /* 0x0000009973707223 */ /* 0x040fe20000010070 */
[----:B------:R-:W-:Y:S01]  /*8de0*/  FFMA.FTZ R114, R115, R5, -R114 ;  /* 0x0000000573727223 */ /* 0x000fe20000010872 */
[----:B------:R-:W-:Y:S01]  /*8df0*/  FMUL.FTZ R115, R79, -R174 ;  /* 0x800000ae4f737220 */ /* 0x000fe20000410000 */
[----:B0-----:R-:W-:Y:S01]  /*8e00*/  FMUL.FTZ R172, R129, UR47 ;  /* 0x0000002f81ac7c20 */ /* 0x001fe20008410000 */
[----:B------:R-:W-:Y:S01]  /*8e10*/  FFMA.FTZ R146, R79, R146, R112 ;  /* 0x000000924f927223 */ /* 0x000fe20000010070 */
[----:B------:R-:W-:Y:S01]  /*8e20*/  FFMA.FTZ R174, R162, UR47, R113 ;  /* 0x0000002fa2ae7c23 */ /* 0x000fe20008010071 */
[----:B------:R-:W-:Y:S01]  /*8e30*/  FADD.FTZ R112, R115, R114 ;  /* 0x0000007273707221 */ /* 0x000fe20000010000 */
[----:B------:R-:W-:Y:S01]  /*8e40*/  FFMA.FTZ R115, R167, UR46, -R172 ;  /* 0x0000002ea7737c23 */ /* 0x000fe200080108ac */
[----:B------:R-:W-:Y:S01]  /*8e50*/  FMUL.FTZ R114, R129, UR46 ;  /* 0x0000002e81727c20 */ /* 0x000fe20008410000 */
[----:B------:R-:W-:Y:S01]  /*8e60*/  FMUL.FTZ R174, R83, -R174 ;  /* 0x800000ae53ae7220 */ /* 0x000fe20000410000 */
[C---:B------:R-:W-:Y:S01]  /*8e70*/  FMUL.FTZ R113, R117.reuse, R112 ;  /* 0x0000007075717220 */ /* 0x040fe20000410000 */
[-C--:B------:R-:W-:Y:S01]  /*8e80*/  FMUL.FTZ R117, R117, R146.reuse ;  /* 0x0000009275757220 */ /* 0x080fe20000410000 */
[----:B------:R-:W-:Y:S01]  /*8e90*/  FMUL.FTZ R172, R84, R115 ;  /* 0x0000007354ac7220 */ /* 0x000fe20000410000 */
[----:B------:R-:W-:Y:S01]  /*8ea0*/  FFMA.FTZ R145, R167, UR47, R114 ;  /* 0x0000002fa7917c23 */ /* 0x000fe20008010072 */
[C---:B------:R-:W-:Y:S01]  /*8eb0*/  FFMA.FTZ R115, R118.reuse, R146, R113 ;  /* 0x0000009276737223 */ /* 0x040fe20000010071 */
[----:B------:R-:W-:Y:S01]  /*8ec0*/  FFMA.FTZ R113, R118, R112, -R117 ;  /* 0x0000007076717223 */ /* 0x000fe20000010875 */
[C---:B------:R-:W-:Y:S01]  /*8ed0*/  FMUL.FTZ R114, R78.reuse, -R171 ;  /* 0x800000ab4e727220 */ /* 0x040fe20000410000 */
[----:B------:R0:W-:Y:S01]  /*8ee0*/  STS [R7+0x888], R172 ;  /* 0x000888ac07007388 */ /* 0x0001e20000000800 */
[----:B------:R-:W-:Y:S01]  /*8ef0*/  FFMA.FTZ R143, R78, R143, R115 ;  /* 0x0000008f4e8f7223 */ /* 0x000fe20000010073 */
[----:B------:R-:W-:Y:S01]  /*8f00*/  FMUL.FTZ R117, R128, UR47 ;  /* 0x0000002f80757c20 */ /* 0x000fe20008410000 */
[----:B------:R-:W-:Y:S01]  /*8f10*/  FADD.FTZ R113, R114, R113 ;  /* 0x0000007172717221 */ /* 0x000fe20000010000 */
[----:B------:R2:W-:Y:S01]  /*8f20*/  STS [R7+0x884], R174 ;  /* 0x000884ae07007388 */ /* 0x0005e20000000800 */
[C---:B------:R-:W-:Y:S01]  /*8f30*/  FMUL.FTZ R118, R119.reuse, R143 ;  /* 0x0000008f77767220 */ /* 0x040fe20000410000 */
[----:B-1----:R-:W-:Y:S01]  /*8f40*/  FFMA.FTZ R180, R164, UR46, -R117 ;  /* 0x0000002ea4b47c23 */ /* 0x002fe20008010875 */
[-C--:B------:R-:W-:Y:S01]  /*8f50*/  FMUL.FTZ R115, R119, R113.reuse ;  /* 0x0000007177737220 */ /* 0x080fe20000410000 */
[----:B------:R-:W-:Y:S01]  /*8f60*/  FMUL.FTZ R117, R77, -R156 ;  /* 0x8000009c4d757220 */ /* 0x000fe20000410000 */
[C---:B------:R-:W-:Y:S01]  /*8f70*/  FFMA.FTZ R118, R120.reuse, R113, -R118 ;  /* 0x0000007178767223 */ /* 0x040fe20000010876 */
[----:B0-----:R-:W-:Y:S01]  /*8f80*/  FMUL.FTZ R172, R127, UR47 ;  /* 0x0000002f7fac7c20 */ /* 0x001fe20008410000 */
[----:B------:R-:W-:Y:S01]  /*8f90*/  FFMA.FTZ R114, R120, R143, R115 ;  /* 0x0000008f78727223 */ /* 0x000fe20000010073 */
[----:B------:R-:W-:Y:S01]  /*8fa0*/  FMUL.FTZ R119, R128, UR46 ;  /* 0x0000002e80777c20 */ /* 0x000fe20008410000 */
[----:B------:R-:W-:Y:S01]  /*8fb0*/  FADD.FTZ R118, R117, R118 ;  /* 0x0000007675767221 */ /* 0x000fe20000010000 */
[----:B------:R-:W-:Y:S01]  /*8fc0*/  FFMA.FTZ R115, R169, UR46, -R172 ;  /* 0x0000002ea9737c23 */ /* 0x000fe200080108ac */
[----:B------:R-:W-:Y:S01]  /*8fd0*/  FFMA.FTZ R148, R77, R148, R114 ;  /* 0x000000944d947223 */ /* 0x000fe20000010072 */
[----:B------:R-:W-:Y:S01]  /*8fe0*/  FFMA.FTZ R120, R164, UR47, R119 ;  /* 0x0000002fa4787c23 */ /* 0x000fe20008010077 */
[----:B------:R-:W-:Y:S01]  /*8ff0*/  FMUL.FTZ R114, R76, -R159 ;  /* 0x8000009f4c727220 */ /* 0x000fe20000410000 */
[----:B------:R-:W-:Y:S01]  /*9000*/  FMUL.FTZ R172, R86, R115 ;  /* 0x0000007356ac7220 */ /* 0x000fe20000410000 */
[C---:B------:R-:W-:Y:S01]  /*9010*/  FMUL.FTZ R115, R121.reuse, R148 ;  /* 0x0000009479737220 */ /* 0x040fe20000410000 */
[----:B------:R-:W-:Y:S01]  /*9020*/  FMUL.FTZ R121, R121, R118 ;  /* 0x0000007679797220 */ /* 0x000fe20000410000 */
[----:B------:R-:W-:Y:S01]  /*9030*/  FMUL.FTZ R120, R85, -R120 ;  /* 0x8000007855787220 */ /* 0x000fe20000410000 */
[----:B------:R-:W-:Y:S01]  /*9040*/  FMUL.FTZ R156, R127, UR46 ;  /* 0x0000002e7f9c7c20 */ /* 0x000fe20008410000 */
[C---:B------:R-:W-:Y:S01]  /*9050*/  FFMA.FTZ R115, R122.reuse, R118, -R115 ;  /* 0x000000767a737223 */ /* 0x040fe20000010873 */
[----:B------:R-:W-:Y:S01]  /*9060*/  FFMA.FTZ R121, R122, R148, R121 ;  /* 0x000000947a797223 */ /* 0x000fe20000010079 */
[----:B------:R-:W-:Y:S01]  /*9070*/  FMUL.FTZ R117, R126, UR47 ;  /* 0x0000002f7e757c20 */ /* 0x000fe20008410000 */
[----:B------:R0:W-:Y:S01]  /*9080*/  STS [R7+0x894], R120 ;  /* 0x0008947807007388 */ /* 0x0001e20000000800 */
[----:B------:R-:W-:Y:S01]  /*9090*/  FADD.FTZ R122, R114, R115 ;  /* 0x00000073727a7221 */ /* 0x000fe20000010000 */
[----:B------:R-:W-:Y:S01]  /*90a0*/  FFMA.FTZ R115, R169, UR47, R156 ;  /* 0x0000002fa9737c23 */ /* 0x000fe2000801009c */
[----:B------:R-:W-:Y:S01]  /*90b0*/  FFMA.FTZ R114, R76, R141, R121 ;  /* 0x0000008d4c727223 */ /* 0x000fe20000010079 */
[----:B------:R-:W-:Y:S01]  /*90c0*/  FFMA.FTZ R156, R166, UR46, -R117 ;  /* 0x0000002ea69c7c23 */ /* 0x000fe20008010875 */
[----:B------:R1:W-:Y:S01]  /*90d0*/  STS [R7+0x898], R172 ;  /* 0x000898ac07007388 */ /* 0x0003e20000000800 */
[----:B--2---:R-:W-:Y:S01]  /*90e0*/  FMUL.FTZ R174, R86, -R115 ;  /* 0x8000007356ae7220 */ /* 0x004fe20000410000 */
[----:B------:R-:W-:Y:S01]  /*90f0*/  FMUL.FTZ R176, R82, -R147 ;  /* 0x8000009352b07220 */ /* 0x000fe20000410000 */
[C---:B------:R-:W-:Y:S01]  /*9100*/  FFMA.FTZ R117, -R93.reuse, R44, R152 ;  /* 0x0000002c5d757223 */ /* 0x040fe20000010198 */
[-C--:B------:R-:W-:Y:S01]  /*9110*/  FMUL.FTZ R152, R93, R122.reuse ;  /* 0x0000007a5d987220 */ /* 0x080fe20000410000 */
[C---:B0-----:R-:W-:Y:S01]  /*9120*/  FMUL.FTZ R120, R123.reuse, R122 ;  /* 0x0000007a7b787220 */ /* 0x041fe20000410000 */
[-C--:B------:R-:W-:Y:S01]  /*9130*/  FMUL.FTZ R123, R123, R114.reuse ;  /* 0x000000727b7b7220 */ /* 0x080fe20000410000 */
[----:B------:R-:W-:Y:S01]  /*9140*/  FMUL.FTZ R141, R126, UR46 ;  /* 0x0000002e7e8d7c20 */ /* 0x000fe20008410000 */
[----:B------:R0:W-:Y:S01]  /*9150*/  STS [R7+0x87c], R176 ;  /* 0x00087cb007007388 */ /* 0x0001e20000000800 */
[C---:B------:R-:W-:Y:S01]  /*9160*/  FFMA.FTZ R115, R125.reuse, R114, R120 ;  /* 0x000000727d737223 */ /* 0x040fe20000010078 */
[----:B------:R-:W-:Y:S01]  /*9170*/  FFMA.FTZ R121, R125, R122, -R123 ;  /* 0x0000007a7d797223 */ /* 0x000fe2000001087b */
[C---:B------:R-:W-:Y:S01]  /*9180*/  FMUL.FTZ R120, R0.reuse, -R157 ;  /* 0x8000009d00787220 */ /* 0x040fe20000410000 */
[----:B-1----:R-:W-:Y:S01]  /*9190*/  FMUL.FTZ R172, R87, R156 ;  /* 0x0000009c57ac7220 */ /* 0x002fe20000410000 */
[----:B------:R-:W-:Y:S01]  /*91a0*/  FFMA.FTZ R155, R0, R155, R115 ;  /* 0x0000009b009b7223 */ /* 0x000fe20000010073 */
[----:B------:R-:W-:Y:S01]  /*91b0*/  FMUL.FTZ R180, R85, R180 ;  /* 0x000000b455b47220 */ /* 0x000fe20000410000 */
[----:B------:R-:W-:Y:S01]  /*91c0*/  FADD.FTZ R121, R120, R121 ;  /* 0x0000007978797221 */ /* 0x000fe20000010000 */
[----:B------:R-:W-:Y:S01]  /*91d0*/  FMUL.FTZ R120, R93, R114 ;  /* 0x000000725d787220 */ /* 0x000fe20000410000 */
[C---:B------:R-:W-:Y:S01]  /*91e0*/  FMUL.FTZ R115, R92.reuse, R155 ;  /* 0x0000009b5c737220 */ /* 0x040fe20000410000 */
[----:B------:R1:W-:Y:S01]  /*91f0*/  STS [R7+0x8a0], R172 ;  /* 0x0008a0ac07007388 */ /* 0x0003e20000000800 */
[----:B------:R-:W-:Y:S01]  /*9200*/  FMUL.FTZ R119, R92, R121 ;  /* 0x000000795c777220 */ /* 0x000fe20000410000 */
[----:B------:R-:W-:Y:S01]  /*9210*/  FMUL.FTZ R156, R137, R120 ;  /* 0x00000078899c7220 */ /* 0x000fe20000410000 */
[----:B------:R-:W-:Y:S01]  /*9220*/  FMUL.FTZ R123, R138, R115 ;  /* 0x000000738a7b7220 */ /* 0x000fe20000410000 */
[----:B0-----:R-:W-:Y:S01]  /*9230*/  FMUL.FTZ R176, R84, -R145 ;  /* 0x8000009154b07220 */ /* 0x001fe20000410000 */
[----:B------:R0:W-:Y:S01]  /*9240*/  STS [R7+0x89c], R174 ;  /* 0x00089cae07007388 */ /* 0x0001e20000000800 */
[-C--:B------:R-:W-:Y:S01]  /*9250*/  FFMA.FTZ R156, R117, R152.reuse, -R156 ;  /* 0x00000098759c7223 */ /* 0x080fe2000001089c */
[-C--:B------:R-:W-:Y:S01]  /*9260*/  FFMA.FTZ R125, R150, R119.reuse, -R123 ;  /* 0x00000077967d7223 */ /* 0x080fe2000001087b */
[----:B------:R-:W-:Y:S01]  /*9270*/  FMUL.FTZ R119, R138, R119 ;  /* 0x000000778a777220 */ /* 0x000fe20000410000 */
[----:B------:R-:W-:Y:S01]  /*9280*/  FMUL.FTZ R152, R137, R152 ;  /* 0x0000009889987220 */ /* 0x000fe20000410000 */
[----:B-1----:R-:W-:Y:S01]  /*9290*/  FFMA.FTZ R172, R166, UR47, R141 ;  /* 0x0000002fa6ac7c23 */ /* 0x002fe2000801008d */
[C---:B------:R-:W-:Y:S01]  /*92a0*/  FMUL.FTZ R141, R95.reuse, R118 ;  /* 0x000000765f8d7220 */ /* 0x040fe20000410000 */
[----:B------:R-:W-:Y:S01]  /*92b0*/  FFMA.FTZ R123, R150, R115, R119 ;  /* 0x00000073967b7223 */ /* 0x000fe20000010077 */
[----:B------:R-:W-:Y:S01]  /*92c0*/  FMUL.FTZ R119, R95, R148 ;  /* 0x000000945f777220 */ /* 0x000fe20000410000 */
[----:B------:R1:W-:Y:S01]  /*92d0*/  STS [R7+0x88c], R176 ;  /* 0x00088cb007007388 */ /* 0x0003e20000000800 */
[----:B------:R-:W-:Y:S01]  /*92e0*/  FFMA.FTZ R152, R117, R120, R152 ;  /* 0x0000007875987223 */ /* 0x000fe20000010098 */
[----:B------:R-:W-:Y:S01]  /*92f0*/  FADD.FTZ R123, RZ, R123 ;  /* 0x0000007bff7b7221 */ /* 0x000fe20000010000 */
[----:B------:R-:W-:Y:S01]  /*9300*/  FMUL.FTZ R145, R136, R119 ;  /* 0x0000007788917220 */ /* 0x000fe20000410000 */
[----:B------:R2:W-:Y:S01]  /*9310*/  STS [R7+0x890], R180 ;  /* 0x000890b407007388 */ /* 0x0005e20000000800 */
[----:B------:R-:W-:Y:S01]  /*9320*/  FMUL.FTZ R182, R87, -R172 ;  /* 0x800000ac57b67220 */ /* 0x000fe20000410000 */
[----:B------:R-:W-:Y:S01]  /*9330*/  FADD.FTZ R123, R123, R152 ;  /* 0x000000987b7b7221 */ /* 0x000fe20000010000 */
[-C--:B0-----:R-:W-:Y:S01]  /*9340*/  FFMA.FTZ R174, R154, R141.reuse, -R145 ;  /* 0x0000008d9aae7223 */ /* 0x081fe20000010891 */
[----:B------:R-:W-:Y:S01]  /*9350*/  FMUL.FTZ R141, R136, R141 ;  /* 0x0000008d888d7220 */ /* 0x000fe20000410000 */
[C---:B------:R-:W-:Y:S01]  /*9360*/  FMUL.FTZ R152, R94.reuse, R143 ;  /* 0x0000008f5e987220 */ /* 0x040fe20000410000 */
[----:B-1----:R-:W-:Y:S01]  /*9370*/  FMUL.FTZ R176, R94, R113 ;  /* 0x000000715eb07220 */ /* 0x002fe20000410000 */
[----:B------:R-:W-:Y:S01]  /*9380*/  FADD.FTZ R125, RZ, R125 ;  /* 0x0000007dff7d7221 */ /* 0x000fe20000010000 */
[----:B------:R-:W-:Y:S01]  /*9390*/  FFMA.FTZ R172, R154, R119, R141 ;  /* 0x000000779aac7223 */ /* 0x000fe2000001008d */
[C---:B------:R-:W-:Y:S01]  /*93a0*/  FMUL.FTZ R141, R135.reuse, R152 ;  /* 0x00000098878d7220 */ /* 0x040fe20000410000 */
[-C--:B--2---:R-:W-:Y:S01]  /*93b0*/  FMUL.FTZ R180, R135, R176.reuse ;  /* 0x000000b087b47220 */ /* 0x084fe20000410000 */
[----:B------:R-:W-:Y:S01]  /*93c0*/  FADD.FTZ R125, R125, R156 ;  /* 0x0000009c7d7d7221 */ /* 0x000fe20000010000 */
[----:B------:R-:W-:Y:S01]  /*93d0*/  FADD.FTZ R123, R123, R172 ;  /* 0x000000ac7b7b7221 */ /* 0x000fe20000010000 */
[C---:B------:R-:W-:Y:S01]  /*93e0*/  FFMA.FTZ R176, R161.reuse, R176, -R141 ;  /* 0x000000b0a1b07223 */ /* 0x040fe2000001088d */
[----:B------:R-:W-:Y:S01]  /*93f0*/  FFMA.FTZ R180, R161, R152, R180 ;  /* 0x00000098a1b47223 */ /* 0x000fe200000100b4 */
[----:B------:R-:W-:Y:S01]  /*9400*/  FADD.FTZ R125, R125, R174 ;  /* 0x000000ae7d7d7221 */ /* 0x000fe20000010000 */
[----:B------:R-:W-:Y:S01]  /*9410*/  FMUL.FTZ R141, R97, R112 ;  /* 0x00000070618d7220 */ /* 0x000fe20000410000 */
[----:B------:R-:W-:Y:S01]  /*9420*/  FMUL.FTZ R156, R96, R153 ;  /* 0x00000099609c7220 */ /* 0x000fe20000410000 */
[----:B------:R-:W-:Y:S01]  /*9430*/  FADD.FTZ R180, R123, R180 ;  /* 0x000000b47bb47221 */ /* 0x000fe20000010000 */
[----:B------:R-:W-:Y:S01]  /*9440*/  FMUL.FTZ R123, R97, R146 ;  /* 0x00000092617b7220 */ /* 0x000fe20000410000 */
[----:B------:R-:W-:Y:S01]  /*9450*/  FADD.FTZ R125, R125, R176 ;  /* 0x000000b07d7d7221 */ /* 0x000fe20000010000 */
[----:B------:R0:W-:Y:S01]  /*9460*/  STS [R7+0x8a4], R182 ;  /* 0x0008a4b607007388 */ /* 0x0001e20000000800 */
[C---:B------:R-:W-:Y:S01]  /*9470*/  FMUL.FTZ R145, R134.reuse, R141 ;  /* 0x0000008d86917220 */ /* 0x040fe20000410000 */
[----:B------:R-:W-:Y:S01]  /*9480*/  FMUL.FTZ R172, R134, R123 ;  /* 0x0000007b86ac7220 */ /* 0x000fe20000410000 */
[----:B------:R-:W-:Y:S01]  /*9490*/  FMUL.FTZ R174, R96, R5 ;  /* 0x0000000560ae7220 */ /* 0x000fe20000410000 */
[----:B------:R-:W-:Y:S01]  /*94a0*/  FMUL.FTZ R147, R99, R4 ;  /* 0x0000000463937220 */ /* 0x000fe20000410000 */
[C---:B------:R-:W-:Y:S01]  /*94b0*/  FFMA.FTZ R145, R158.reuse, R123, R145 ;  /* 0x0000007b9e917223 */ /* 0x040fe20000010091 */
[----:B------:R-:W-:Y:S01]  /*94c0*/  FFMA.FTZ R172, R158, R141, -R172 ;  /* 0x0000008d9eac7223 */ /* 0x000fe200000108ac */
[----:B------:R-:W-:Y:S01]  /*94d0*/  FMUL.FTZ R159, R124, UR47 ;  /* 0x0000002f7c9f7c20 */ /* 0x000fe20008410000 */
[----:B------:R-:W-:Y:S01]  /*94e0*/  FMUL.FTZ R190, R79, -R190 ;  /* 0x800000be4fbe7220 */ /* 0x000fe20000410000 */
[----:B------:R-:W-:Y:S01]  /*94f0*/  FADD.FTZ R145, R180, R145 ;  /* 0x00000091b4917221 */ /* 0x000fe20000010000 */
[----:B0-----:R-:W-:Y:S01]  /*9500*/  FMUL.FTZ R182, R133, R156 ;  /* 0x0000009c85b67220 */ /* 0x001fe20000410000 */
        /* <DEDUP_REMOVED lines=9> */
[-C--:B------:R-:W-:Y:S01]  /*95a0*/  FFMA.FTZ R176, R160, R147.reuse, -R157 ;  /* 0x00000093a0b07223 */ /* 0x080fe2000001089d */
[----:B------:R-:W-:Y:S01]  /*95b0*/  FMUL.FTZ R147, R132, R147 ;  /* 0x0000009384937220 */ /* 0x000fe20000410000 */
[C---:B------:R-:W-:Y:S01]  /*95c0*/  FFMA.FTZ R165, -R98.reuse, R51, R165 ;  /* 0x0000003362a57223 */ /* 0x040fe200000101a5 */
[----:B------:R-:W-:Y:S01]  /*95d0*/  FADD.FTZ R145, R145, R174 ;  /* 0x000000ae91917221 */ /* 0x000fe20000010000 */
[----:B------:R-:W-:Y:S01]  /*95e0*/  FMUL.FTZ R172, R98, R140 ;  /* 0x0000008c62ac7220 */ /* 0x000fe20000410000 */
[----:B------:R-:W-:Y:S01]  /*95f0*/  FFMA.FTZ R174, R160, R125, R147 ;  /* 0x0000007da0ae7223 */ /* 0x000fe20000010093 */
[----:B------:R-:W-:Y:S01]  /*9600*/  FFMA.FTZ R159, R210, UR46, -R159 ;  /* 0x0000002ed29f7c23 */ /* 0x000fe2000801089f */
[----:B0-----:R-:W-:Y:S01]  /*9610*/  FMUL.FTZ R186, R131, R180 ;  /* 0x000000b483ba7220 */ /* 0x001fe20000410000 */
[----:B------:R-:W-:Y:S01]  /*9620*/  FADD.FTZ R176, R141, R176 ;  /* 0x000000b08db07221 */ /* 0x000fe20000010000 */
[----:B------:R-:W-:Y:S01]  /*9630*/  FMUL.FTZ R141, R101, R149 ;  /* 0x00000095658d7220 */ /* 0x000fe20000410000 */
[----:B------:R0:W-:Y:S01]  /*9640*/  STS [R7+0x864], R190 ;  /* 0x000864be07007388 */ /* 0x0001e20000000800 */
[-C--:B------:R-:W-:Y:S01]  /*9650*/  FMUL.FTZ R147, R131, R172.reuse ;  /* 0x000000ac83937220 */ /* 0x080fe20000410000 */
[----:B------:R-:W-:Y:S01]  /*9660*/  FADD.FTZ R145, R145, R174 ;  /* 0x000000ae91917221 */ /* 0x000fe20000010000 */
[----:B------:R-:W-:Y:S01]  /*9670*/  FFMA.FTZ R186, R165, R172, R186 ;  /* 0x000000aca5ba7223 */ /* 0x000fe200000100ba */
[C---:B------:R-:W-:Y:S01]  /*9680*/  FMUL.FTZ R174, R102.reuse, R170 ;  /* 0x000000aa66ae7220 */ /* 0x040fe20000410000 */
[C---:B------:R-:W-:Y:S01]  /*9690*/  FFMA.FTZ R162, -R101.reuse, R52, R162 ;  /* 0x0000003465a27223 */ /* 0x040fe200000101a2 */
[----:B------:R-:W-:Y:S01]  /*96a0*/  FMUL.FTZ R157, R101, R151 ;  /* 0x00000097659d7220 */ /* 0x000fe20000410000 */
[----:B------:R-:W-:Y:S01]  /*96b0*/  FFMA.FTZ R147, R165, R180, -R147 ;  /* 0x000000b4a5937223 */ /* 0x000fe20000010893 */
[----:B------:R-:W-:Y:S01]  /*96c0*/  FADD.FTZ R145, R145, R186 ;  /* 0x000000ba91917221 */ /* 0x000fe20000010000 */
[----:B------:R-:W-:Y:S01]  /*96d0*/  FFMA.FTZ R167, -R102, R53, R167 ;  /* 0x0000003566a77223 */ /* 0x000fe200000101a7 */
[----:B0-----:R-:W-:Y:S01]  /*96e0*/  FMUL.FTZ R190, R88, R159 ;  /* 0x0000009f58be7220 */ /* 0x001fe20000410000 */
[----:B------:R-:W-:Y:S01]  /*96f0*/  FMUL.FTZ R159, R130, R141 ;  /* 0x0000008d829f7220 */ /* 0x000fe20000410000 */
[----:B------:R-:W-:Y:S01]  /*9700*/  FMUL.FTZ R180, R102, R184 ;  /* 0x000000b866b47220 */ /* 0x000fe20000410000 */
[----:B------:R-:W-:Y:S01]  /*9710*/  FMUL.FTZ R186, R129, R174 ;  /* 0x000000ae81ba7220 */ /* 0x000fe20000410000 */
[----:B------:R0:W-:Y:S01]  /*9720*/  STS [R7+0x860], R192 ;  /* 0x000860c007007388 */ /* 0x0001e20000000800 */
[-C--:B------:R-:W-:Y:S01]  /*9730*/  FFMA.FTZ R182, R162, R157.reuse, -R159 ;  /* 0x0000009da2b67223 */ /* 0x080fe2000001089f */
[----:B------:R-:W-:Y:S01]  /*9740*/  FMUL.FTZ R157, R130, R157 ;  /* 0x0000009d829d7220 */ /* 0x000fe20000410000 */
[----:B------:R-:W-:Y:S01]  /*9750*/  FMUL.FTZ R171, R124, UR46 ;  /* 0x0000002e7cab7c20 */ /* 0x000fe20008410000 */
[----:B------:R1:W-:Y:S01]  /*9760*/  STS [R7+0x8a8], R190 ;  /* 0x0008a8be07007388 */ /* 0x0003e20000000800 */
[----:B------:R-:W-:Y:S01]  /*9770*/  FADD.FTZ R147, R176, R147 ;  /* 0x00000093b0937221 */ /* 0x000fe20000010000 */
[----:B------:R-:W-:Y:S01]  /*9780*/  FFMA.FTZ R164, -R103, R54, R164 ;  /* 0x0000003667a47223 */ /* 0x000fe200000101a4 */
[----:B------:R-:W-:Y:S01]  /*9790*/  FFMA.FTZ R171, R210, UR47, R171 ;  /* 0x0000002fd2ab7c23 */ /* 0x000fe200080100ab */
[----:B------:R2:W-:Y:S01]  /*97a0*/  STS [R7+0x854], R194 ;  /* 0x000854c207007388 */ /* 0x0005e20000000800 */
[C---:B------:R-:W-:Y:S01]  /*97b0*/  FMUL.FTZ R176, R104.reuse, R178 ;  /* 0x000000b268b07220 */ /* 0x040fe20000410000 */
[----:B0-----:R-:W-:Y:S01]  /*97c0*/  FMUL.FTZ R192, R139, UR47 ;  /* 0x0000002f8bc07c20 */ /* 0x001fe20008410000 */
[----:B------:R-:W-:Y:S01]  /*97d0*/  FADD.FTZ R147, R147, R182 ;  /* 0x000000b693937221 */ /* 0x000fe20000010000 */
[C---:B------:R-:W-:Y:S01]  /*97e0*/  FMUL.FTZ R182, R104.reuse, R188 ;  /* 0x000000bc68b67220 */ /* 0x040fe20000410000 */
[----:B------:R-:W-:Y:S01]  /*97f0*/  FFMA.FTZ R169, -R104, R55, R169 ;  /* 0x0000003768a97223 */ /* 0x000fe200000101a9 */
[-C--:B-1----:R-:W-:Y:S01]  /*9800*/  FFMA.FTZ R190, R167, R180.reuse, -R186 ;  /* 0x000000b4a7be7223 */ /* 0x082fe200000108ba */
[----:B------:R-:W-:Y:S01]  /*9810*/  FMUL.FTZ R186, R129, R180 ;  /* 0x000000b481ba7220 */ /* 0x000fe20000410000 */
[----:B------:R-:W-:Y:S01]  /*9820*/  FFMA.FTZ R180, R162, R141, R157 ;  /* 0x0000008da2b47223 */ /* 0x000fe2000001009d */
[----:B------:R-:W-:Y:S01]  /*9830*/  FMUL.FTZ R157, R103, R185 ;  /* 0x000000b9679d7220 */ /* 0x000fe20000410000 */
[----:B--2---:R-:W-:Y:S01]  /*9840*/  FFMA.FTZ R194, R207, UR46, -R192 ;  /* 0x0000002ecfc27c23 */ /* 0x004fe200080108c0 */
[----:B------:R-:W-:Y:S01]  /*9850*/  FFMA.FTZ R186, R167, R174, R186 ;  /* 0x000000aea7ba7223 */ /* 0x000fe200000100ba */
[----:B------:R-:W-:Y:S01]  /*9860*/  FADD.FTZ R145, R145, R180 ;  /* 0x000000b491917221 */ /* 0x000fe20000010000 */
[----:B------:R-:W-:Y:S01]  /*9870*/  FMUL.FTZ R192, R88, -R171 ;  /* 0x800000ab58c07220 */ /* 0x000fe20000410000 */
[----:B------:R-:W-:Y:S01]  /*9880*/  FMUL.FTZ R194, R89, R194 ;  /* 0x000000c259c27220 */ /* 0x000fe20000410000 */
[----:B------:R-:W-:Y:S01]  /*9890*/  FMUL.FTZ R180, R139, UR46 ;  /* 0x0000002e8bb47c20 */ /* 0x000fe20008410000 */
[----:B------:R-:W-:Y:S01]  /*98a0*/  FADD.FTZ R186, R145, R186 ;  /* 0x000000ba91ba7221 */ /* 0x000fe20000010000 */
[----:B------:R-:W-:Y:S01]  /*98b0*/  FMUL.FTZ R145, R103, R173 ;  /* 0x000000ad67917220 */ /* 0x000fe20000410000 */
[----:B------:R0:W-:Y:S01]  /*98c0*/  STS [R7+0x8ac], R192 ;  /* 0x0008acc007007388 */ /* 0x0001e20000000800 */
[----:B------:R-:W-:Y:S01]  /*98d0*/  FMUL.FTZ R171, R110, UR47 ;  /* 0x0000002f6eab7c20 */ /* 0x000fe20008410000 */
[----:B------:R-:W-:Y:S01]  /*98e0*/  FADD.FTZ R147, R147, R190 ;  /* 0x000000be93937221 */ /* 0x000fe20000010000 */
[----:B------:R-:W-:Y:S01]  /*98f0*/  FMUL.FTZ R159, R128, R145 ;  /* 0x00000091809f7220 */ /* 0x000fe20000410000 */
[----:B------:R1:W-:Y:S01]  /*9900*/  STS [R7+0x8b0], R194 ;  /* 0x0008b0c207007388 */ /* 0x0003e20000000800 */
[----:B------:R-:W-:Y:S01]  /*9910*/  FMUL.FTZ R189, R110, UR46 ;  /* 0x0000002e6ebd7c20 */ /* 0x000fe20008410000 */
[C---:B------:R-:W-:Y:S01]  /*9920*/  FFMA.FTZ R171, R204.reuse, UR46, -R171 ;  /* 0x0000002eccab7c23 */ /* 0x040fe200080108ab */
[----:B------:R-:W-:Y:S01]  /*9930*/  FFMA.FTZ R166, -R105, R56, R166 ;  /* 0x0000003869a67223 */ /* 0x000fe200000101a6 */
[----:B------:R2:W-:Y:S01]  /*9940*/  STS [R7+0x850], R208 ;  /* 0x000850d007007388 */ /* 0x0005e20000000800 */
[----:B------:R-:W-:Y:S01]  /*9950*/  FFMA.FTZ R189, R204, UR47, R189 ;  /* 0x0000002fccbd7c23 */ /* 0x000fe200080100bd */
[----:B0-----:R-:W-:Y:S01]  /*9960*/  FMUL.FTZ R192, R127, R176 ;  /* 0x000000b07fc07220 */ /* 0x001fe20000410000 */
[C---:B------:R-:W-:Y:S01]  /*9970*/  FMUL.FTZ R177, R106.reuse, R196 ;  /* 0x000000c46ab17220 */ /* 0x040fe20000410000 */
[----:B------:R-:W-:Y:S01]  /*9980*/  FFMA.FTZ R210, -R106, R57, R210 ;  /* 0x000000396ad27223 */ /* 0x000fe200000101d2 */
[----:B------:R-:W-:Y:S01]  /*9990*/  FMUL.FTZ R187, R107, R198 ;  /* 0x000000c66bbb7220 */ /* 0x000fe20000410000 */
[----:B-1----:R-:W-:Y:S01]  /*99a0*/  FFMA.FTZ R194, R207, UR47, R180 ;  /* 0x0000002fcfc27c23 */ /* 0x002fe200080100b4 */
[-C--:B------:R-:W-:Y:S01]  /*99b0*/  FFMA.FTZ R180, R164, R157.reuse, -R159 ;  /* 0x0000009da4b47223 */ /* 0x080fe2000001089f */
[----:B------:R-:W-:Y:S01]  /*99c0*/  FMUL.FTZ R157, R128, R157 ;  /* 0x0000009d809d7220 */ /* 0x000fe20000410000 */
[-C--:B------:R-:W-:Y:S01]  /*99d0*/  FFMA.FTZ R159, R169, R182.reuse, -R192 ;  /* 0x000000b6a99f7223 */ /* 0x080fe200000108c0 */
[----:B------:R-:W-:Y:S01]  /*99e0*/  FMUL.FTZ R182, R127, R182 ;  /* 0x000000b67fb67220 */ /* 0x000fe20000410000 */
[----:B------:R-:W-:Y:S01]  /*99f0*/  FADD.FTZ R180, R147, R180 ;  /* 0x000000b493b47221 */ /* 0x000fe20000010000 */
[----:B------:R-:W-:Y:S01]  /*9a00*/  FFMA.FTZ R157, R164, R145, R157 ;  /* 0x00000091a49d7223 */ /* 0x000fe2000001009d */
[----:B------:R-:W-:Y:S01]  /*9a10*/  FMUL.FTZ R147, R105, R181 ;  /* 0x000000b569937220 */ /* 0x000fe20000410000 */
[----:B------:R-:W-:Y:S01]  /*9a20*/  FFMA.FTZ R182, R169, R176, R182 ;  /* 0x000000b0a9b67223 */ /* 0x000fe200000100b6 */
[----:B------:R-:W-:Y:S01]  /*9a30*/  FMUL.FTZ R194, R89, -R194 ;  /* 0x800000c259c27220 */ /* 0x000fe20000410000 */
[----:B------:R-:W-:Y:S01]  /*9a40*/  FADD.FTZ R157, R186, R157 ;  /* 0x0000009dba9d7221 */ /* 0x000fe20000010000 */
[C---:B------:R-:W-:Y:S01]  /*9a50*/  FMUL.FTZ R192, R90.reuse, R171 ;  /* 0x000000ab5ac07220 */ /* 0x040fe20000410000 */
[----:B--2---:R-:W-:Y:S01]  /*9a60*/  FMUL.FTZ R208, R90, -R189 ;  /* 0x800000bd5ad07220 */ /* 0x004fe20000410000 */
[----:B------:R-:W-:Y:S01]  /*9a70*/  FMUL.FTZ R171, R105, R183 ;  /* 0x000000b769ab7220 */ /* 0x000fe20000410000 */
[----:B------:R-:W-:Y:S01]  /*9a80*/  FADD.FTZ R182, R157, R182 ;  /* 0x000000b69db67221 */ /* 0x000fe20000010000 */
[----:B------:R-:W-:Y:S01]  /*9a90*/  FMUL.FTZ R175, R126, R147 ;  /* 0x000000937eaf7220 */ /* 0x000fe20000410000 */
[----:B------:R-:W-:Y:S01]  /*9aa0*/  FMUL.FTZ R157, R106, R206 ;  /* 0x000000ce6a9d7220 */ /* 0x000fe20000410000 */
[----:B------:R-:W-:Y:S01]  /*9ab0*/  STS [R7+0x8b4], R194 ;  /* 0x0008b4c207007388 */ /* 0x000fe20000000800 */
[----:B------:R-:W-:Y:S01]  /*9ac0*/  FADD.FTZ R159, R180, R159 ;  /* 0x0000009fb49f7221 */ /* 0x000fe20000010000 */
[----:B------:R-:W-:Y:S01]  /*9ad0*/  FFMA.FTZ R186, R166, R171, -R175 ;  /* 0x000000aba6ba7223 */ /* 0x000fe200000108af */
[----:B------:R-:W-:Y:S01]  /*9ae0*/  FMUL.FTZ R179, R124, R157 ;  /* 0x0000009d7cb37220 */ /* 0x000fe20000410000 */
[----:B------:R0:W-:Y:S01]  /*9af0*/  STS [R7+0x8b8], R192 ;  /* 0x0008b8c007007388 */ /* 0x0001e20000000800 */
[----:B------:R-:W-:Y:S01]  /*9b00*/  FMUL.FTZ R171, R126, R171 ;  /* 0x000000ab7eab7220 */ /* 0x000fe20000410000 */
[C---:B------:R-:W-:Y:S01]  /*9b10*/  FMUL.FTZ R175, R107.reuse, R200 ;  /* 0x000000c86baf7220 */ /* 0x040fe20000410000 */
[----:B------:R-:W-:Y:S01]  /*9b20*/  FFMA.FTZ R190, R210, R177, -R179 ;  /* 0x000000b1d2be7223 */ /* 0x000fe200000108b3 */
[----:B------:R1:W-:Y:S01]  /*9b30*/  STS [R7+0x8bc], R208 ;  /* 0x0008bcd007007388 */ /* 0x0003e20000000800 */
[----:B------:R-:W-:Y:S01]  /*9b40*/  FFMA.FTZ R171, R166, R147, R171 ;  /* 0x00000093a6ab7223 */ /* 0x000fe200000100ab */
[----:B------:R-:W-:Y:S01]  /*9b50*/  FFMA.FTZ R180, -R107, R58, R207 ;  /* 0x0000003a6bb47223 */ /* 0x000fe200000101cf */
[----:B------:R-:W-:Y:S01]  /*9b60*/  FMUL.FTZ R179, R139, R175 ;  /* 0x000000af8bb37220 */ /* 0x000fe20000410000 */
[----:B------:R-:W-:Y:S01]  /*9b70*/  FMUL.FTZ R177, R124, R177 ;  /* 0x000000b17cb17220 */ /* 0x000fe20000410000 */
[----:B------:R-:W-:Y:S01]  /*9b80*/  FADD.FTZ R171, R182, R171 ;  /* 0x000000abb6ab7221 */ /* 0x000fe20000010000 */
[----:B------:R-:W-:Y:S01]  /*9b90*/  FADD.FTZ R159, R159, R186 ;  /* 0x000000ba9f9f7221 */ /* 0x000fe20000010000 */
[----:B0-----:R-:W-:Y:S01]  /*9ba0*/  FFMA.FTZ R192, R180, R187, -R179 ;  /* 0x000000bbb4c07223 */ /* 0x001fe200000108b3 */
[----:B------:R-:W-:Y:S01]  /*9bb0*/  FFMA.FTZ R182, R210, R157, R177 ;  /* 0x0000009dd2b67223 */ /* 0x000fe200000100b1 */
[----:B------:R-:W-:Y:S01]  /*9bc0*/  FMUL.FTZ R187, R139, R187 ;  /* 0x000000bb8bbb7220 */ /* 0x000fe20000410000 */
[----:B------:R-:W-:Y:S01]  /*9bd0*/  IADD3 R177, PT, PT, R116, 0x20, RZ ;  /* 0x0000002074b17810 */ /* 0x000fe20007ffe0ff */
[----:B------:R-:W-:Y:S01]  /*9be0*/  FADD.FTZ R159, R159, R190 ;  /* 0x000000be9f9f7221 */ /* 0x000fe20000010000 */
[----:B------:R-:W-:Y:S01]  /*9bf0*/  FADD.FTZ R171, R171, R182 ;  /* 0x000000b6abab7221 */ /* 0x000fe20000010000 */
[----:B------:R-:W-:Y:S01]  /*9c00*/  FFMA.FTZ R194, R180, R175, R187 ;  /* 0x000000afb4c27223 */ /* 0x000fe200000100bb */
[----:B------:R-:W-:Y:S01]  /*9c10*/  LEA.HI R177, R177, R116, RZ, 0x1b ;  /* 0x00000074b1b17211 */ /* 0x000fe200078fd8ff */
[----:B------:R-:W-:Y:S01]  /*9c20*/  FMUL.FTZ R182, R203, UR45 ;  /* 0x0000002dcbb67c20 */ /* 0x000fe20008410000 */
[----:B------:R-:W-:Y:S01]  /*9c30*/  FMUL.FTZ R190, R205, UR45 ;  /* 0x0000002dcdbe7c20 */ /* 0x000fe20008410000 */
[----:B------:R-:W-:Y:S01]  /*9c40*/  FADD.FTZ R194, R171, R194 ;  /* 0x000000c2abc27221 */ /* 0x000fe20000010000 */
[----:B------:R-:W-:Y:S01]  /*9c50*/  LEA R219, R177, UR28, 0x2 ;  /* 0x0000001cb1db7c11 */ /* 0x000fe2000f8e10ff */
[----:B------:R-:W-:Y:S01]  /*9c60*/  BAR.SYNC.DEFER_BLOCKING 0x0 ;  /* 0x0000000000007b1d */ /* 0x000fe20000010000 */
[----:B------:R-:W-:Y:S01]  /*9c70*/  FMUL.FTZ R171, R200, UR45 ;  /* 0x0000002dc8ab7c20 */ /* 0x000fe20008410000 */
[----:B------:R-:W-:Y:S01]  /*9c80*/  FADD.FTZ R186, R159, R192 ;  /* 0x000000c09fba7221 */ /* 0x000fe20000010000 */
[----:B------:R-:W-:Y:S01]  /*9c90*/  FFMA.FTZ R159, R205, UR44, R182 ;  /* 0x0000002ccd9f7c23 */ /* 0x000fe200080100b6 */
[----:B------:R-:W-:Y:S01]  /*9ca0*/  FMUL.FTZ R189, R196, UR45 ;  /* 0x0000002dc4bd7c20 */ /* 0x000fe20008410000 */
[----:B------:R-:W-:Y:S01]  /*9cb0*/  FFMA.FTZ R182, R198, UR44, -R171 ;  /* 0x0000002cc6b67c23 */ /* 0x000fe200080108ab */
[----:B------:R-:W-:Y:S01]  /*9cc0*/  FFMA.FTZ R171, R203, UR44, -R190 ;  /* 0x0000002ccbab7c23 */ /* 0x000fe200080108be */
[----:B------:R-:W-:Y:S01]  /*9cd0*/  FMUL.FTZ R190, R181, UR45 ;  /* 0x0000002db5be7c20 */ /* 0x000fe20008410000 */
[----:B------:R-:W-:Y:S01]  /*9ce0*/  FMUL.FTZ R192, R173, UR45 ;  /* 0x0000002dadc07c20 */ /* 0x000fe20008410000 */
[----:B-1----:R-:W-:Y:S01]  /*9cf0*/  FMUL.FTZ R7, R178, UR45 ;  /* 0x0000002db2077c20 */ /* 0x002fe20008410000 */
[----:B------:R-:W-:Y:S01]  /*9d00*/  FMUL.FTZ R191, R188, UR45 ;  /* 0x0000002dbcbf7c20 */ /* 0x000fe20008410000 */
[C---:B------:R-:W-:Y:S01]  /*9d10*/  FFMA.FTZ R187, R183.reuse, UR44, -R190 ;  /* 0x0000002cb7bb7c23 */ /* 0x040fe200080108be */
[----:B------:R-:W-:Y:S01]  /*9d20*/  FMUL.FTZ R190, R183, UR45 ;  /* 0x0000002db7be7c20 */ /* 0x000fe20008410000 */
[----:B------:R-:W-:Y:S01]  /*9d30*/  FFMA.FTZ R183, R206, UR44, R189 ;  /* 0x0000002cceb77c23 */ /* 0x000fe200080100bd */
[C---:B------:R-:W-:Y:S01]  /*9d40*/  FFMA.FTZ R195, R185.reuse, UR44, -R192 ;  /* 0x0000002cb9c37c23 */ /* 0x040fe200080108c0 */
[----:B------:R-:W-:Y:S01]  /*9d50*/  FMUL.FTZ R192, R185, UR45 ;  /* 0x0000002db9c07c20 */ /* 0x000fe20008410000 */
[----:B------:R-:W-:Y:S01]  /*9d60*/  FFMA.FTZ R189, R181, UR44, R190 ;  /* 0x0000002cb5bd7c23 */ /* 0x000fe200080100be */
[----:B------:R-:W-:Y:S01]  /*9d70*/  FFMA.FTZ R190, R188, UR44, -R7 ;  /* 0x0000002cbcbe7c23 */ /* 0x000fe20008010807 */
[----:B------:R-:W-:Y:S01]  /*9d80*/  FMUL.FTZ R7, R170, UR45 ;  /* 0x0000002daa077c20 */ /* 0x000fe20008410000 */
[----:B------:R-:W-:Y:S01]  /*9d90*/  FFMA.FTZ R217, R173, UR44, R192 ;  /* 0x0000002cadd97c23 */ /* 0x000fe200080100c0 */
[C---:B------:R-:W-:Y:S01]  /*9da0*/  FMUL.FTZ R185, R184.reuse, UR45 ;  /* 0x0000002db8b97c20 */ /* 0x040fe20008410000 */
[----:B------:R-:W-:Y:S01]  /*9db0*/  FMUL.FTZ R188, R149, UR45 ;  /* 0x0000002d95bc7c20 */ /* 0x000fe20008410000 */
[----:B------:R-:W-:Y:S01]  /*9dc0*/  FFMA.FTZ R192, R184, UR44, -R7 ;  /* 0x0000002cb8c07c23 */ /* 0x000fe20008010807 */
[----:B------:R-:W-:Y:S01]  /*9dd0*/  FMUL.FTZ R7, R140, UR45 ;  /* 0x0000002d8c077c20 */ /* 0x000fe20008410000 */
[----:B------:R-:W0:Y:S01]  /*9de0*/  LDS R219, [R219+0x8c0] ;  /* 0x0008c000dbdb7984 */ /* 0x000e220000000800 */
[----:B------:R-:W-:Y:S01]  /*9df0*/  ISETP.GE.AND P2, PT, R6, 0x1, PT ;  /* 0x000000010600780c */ /* 0x000fe20003f46270 */
[----:B------:R-:W-:Y:S01]  /*9e00*/  FFMA.FTZ R212, R178, UR44, R191 ;  /* 0x0000002cb2d47c23 */ /* 0x000fe200080100bf */
[C---:B------:R-:W-:Y:S01]  /*9e10*/  FFMA.FTZ R184, R142.reuse, UR44, -R7 ;  /* 0x0000002c8eb87c23 */ /* 0x040fe20008010807 */
[----:B------:R-:W-:Y:S01]  /*9e20*/  FMUL.FTZ R7, R142, UR45 ;  /* 0x0000002d8e077c20 */ /* 0x000fe20008410000 */
[----:B------:R-:W-:Y:S01]  /*9e30*/  FMUL.FTZ R191, R168, UR45 ;  /* 0x0000002da8bf7c20 */ /* 0x000fe20008410000 */
[----:B------:R-:W-:Y:S01]  /*9e40*/  FMUL.FTZ R142, R153, UR45 ;  /* 0x0000002d998e7c20 */ /* 0x000fe20008410000 */
[C---:B------:R-:W-:Y:S01]  /*9e50*/  FFMA.FTZ R193, R151.reuse, UR44, -R188 ;  /* 0x0000002c97c17c23 */ /* 0x040fe200080108bc */
[----:B------:R-:W-:Y:S01]  /*9e60*/  FMUL.FTZ R177, R198, UR45 ;  /* 0x0000002dc6b17c20 */ /* 0x000fe20008410000 */
[----:B------:R-:W-:Y:S01]  /*9e70*/  FMUL.FTZ R179, R206, UR45 ;  /* 0x0000002dceb37c20 */ /* 0x000fe20008410000 */
[----:B------:R-:W-:Y:S01]  /*9e80*/  FMUL.FTZ R188, R151, UR45 ;  /* 0x0000002d97bc7c20 */ /* 0x000fe20008410000 */
[----:B------:R-:W-:Y:S01]  /*9e90*/  FFMA.FTZ R208, R170, UR44, R185 ;  /* 0x0000002caad07c23 */ /* 0x000fe200080100b9 */
[----:B------:R-:W-:Y:S01]  /*9ea0*/  FFMA.FTZ R191, R4, UR44, -R191 ;  /* 0x0000002c04bf7c23 */ /* 0x000fe200080108bf */
[----:B------:R-:W-:Y:S01]  /*9eb0*/  FMUL.FTZ R185, R146, UR45 ;  /* 0x0000002d92b97c20 */ /* 0x000fe20008410000 */
[----:B------:R-:W-:Y:S01]  /*9ec0*/  FMUL.FTZ R213, R4, UR45 ;  /* 0x0000002d04d57c20 */ /* 0x000fe20008410000 */
[C---:B------:R-:W-:Y:S01]  /*9ed0*/  FFMA.FTZ R142, R5.reuse, UR44, -R142 ;  /* 0x0000002c058e7c23 */ /* 0x040fe2000801088e */
[----:B------:R-:W-:Y:S01]  /*9ee0*/  FMUL.FTZ R198, R5, UR45 ;  /* 0x0000002d05c67c20 */ /* 0x000fe20008410000 */
[----:B------:R-:W-:Y:S01]  /*9ef0*/  FMUL.FTZ R5, R114, UR45 ;  /* 0x0000002d72057c20 */ /* 0x000fe20008410000 */
[----:B------:R-:W-:Y:S01]  /*9f00*/  FMUL.FTZ R4, R155, UR45 ;  /* 0x0000002d9b047c20 */ /* 0x000fe20008410000 */
[----:B------:R-:W-:Y:S01]  /*9f10*/  FFMA.FTZ R179, R196, UR44, -R179 ;  /* 0x0000002cc4b37c23 */ /* 0x000fe200080108b3 */
[----:B------:R-:W-:Y:S01]  /*9f20*/  FFMA.FTZ R201, R149, UR44, R188 ;  /* 0x0000002c95c97c23 */ /* 0x000fe200080100bc */
[----:B------:R-:W-:Y:S01]  /*9f30*/  FFMA.FTZ R196, R140, UR44, R7 ;  /* 0x0000002c8cc47c23 */ /* 0x000fe20008010007 */
[C---:B------:R-:W-:Y:S01]  /*9f40*/  FFMA.FTZ R185, R112.reuse, UR44, -R185 ;  /* 0x0000002c70b97c23 */ /* 0x040fe200080108b9 */
[----:B------:R-:W-:Y:S01]  /*9f50*/  FMUL.FTZ R207, R112, UR45 ;  /* 0x0000002d70cf7c20 */ /* 0x000fe20008410000 */
[----:B------:R-:W-:Y:S01]  /*9f60*/  FMUL.FTZ R188, R143, UR45 ;  /* 0x0000002d8fbc7c20 */ /* 0x000fe20008410000 */
[----:B------:R-:W-:Y:S01]  /*9f70*/  FMUL.FTZ R7, R148, UR45 ;  /* 0x0000002d94077c20 */ /* 0x000fe20008410000 */
[----:B------:R-:W-:Y:S01]  /*9f80*/  FFMA.FTZ R112, R122, UR44, -R5 ;  /* 0x0000002c7a707c23 */ /* 0x000fe20008010805 */
[----:B------:R-:W-:Y:S01]  /*9f90*/  FFMA.FTZ R151, R121, UR44, -R4 ;  /* 0x0000002c79977c23 */ /* 0x000fe20008010804 */
[----:B------:R-:W-:Y:S01]  /*9fa0*/  FMUL.FTZ R214, R113, UR45 ;  /* 0x0000002d71d67c20 */ /* 0x000fe20008410000 */
[----:B------:R-:W-:Y:S01]  /*9fb0*/  FMUL.FTZ R215, R118, UR45 ;  /* 0x0000002d76d77c20 */ /* 0x000fe20008410000 */
[----:B------:R-:W-:Y:S01]  /*9fc0*/  FMUL.FTZ R5, R122, UR45 ;  /* 0x0000002d7a057c20 */ /* 0x000fe20008410000 */
[----:B------:R-:W-:Y:S01]  /*9fd0*/  FMUL.FTZ R4, R121, UR45 ;  /* 0x0000002d79047c20 */ /* 0x000fe20008410000 */
[----:B------:R-:W-:Y:S01]  /*9fe0*/  FFMA.FTZ R188, R113, UR44, -R188 ;  /* 0x0000002c71bc7c23 */ /* 0x000fe200080108bc */
[----:B------:R-:W-:Y:S01]  /*9ff0*/  FFMA.FTZ R113, R118, UR44, -R7 ;  /* 0x0000002c76717c23 */ /* 0x000fe20008010807 */
        /* <DEDUP_REMOVED lines=16> */
.L_x_12610:
[----:B------:R-:W-:Y:S05]  /*a100*/  BSYNC.RECONVERGENT B0 ;  /* 0x0000000000007941 */ /* 0x000fea0003800200 */
.L_x_12609:
[----:B------:R-:W-:Y:S04]  /*a110*/  BSSY.RECONVERGENT B0, `(.L_x_12611) ;  /* 0x0000003000007945 */ /* 0x000fe80003800200 */
[----:B------:R-:W-:Y:S05]  /*a120*/  @!P3 BRA `(.L_x_12612) ;  /* 0x000000000004b947 */ /* 0x000fea0003800000 */
[----:B------:R1:W-:Y:S02]  /*a130*/  REDG.E.ADD.F32.FTZ.RN.STRONG.GPU desc[UR30][R2.64+0x80], R219 ;  /* 0x000080db020079a6 */ /* 0x0003e4000c12f31e */
.L_x_12612:
[----:B------:R-:W-:Y:S05]  /*a140*/  BSYNC.RECONVERGENT B0 ;  /* 0x0000000000007941 */ /* 0x000fea0003800200 */
.L_x_12611:
        /* <DEDUP_REMOVED lines=16> */
.L_x_12614:
[----:B------:R-:W-:Y:S05]  /*a250*/  BSYNC.RECONVERGENT B0 ;  /* 0x0000000000007941 */ /* 0x000fea0003800200 */
.L_x_12613:
[----:B0-2---:R0:W2:Y:S01]  /*a260*/  LDS R5, [R199+0x9c0] ;  /* 0x0009c000c7057984 */ /* 0x0050a20000000800 */
[----:B------:R-:W-:Y:S01]  /*a270*/  BSSY.RECONVERGENT B0, `(.L_x_12615) ;  /* 0x0000006000007945 */ /* 0x000fe20003800200 */
[----:B------:R-:W-:Y:S02]  /*a280*/  IADD3 R197, PT, PT, R116, 0xc0, RZ ;  /* 0x000000c074c57810 */ /* 0x000fe40007ffe0ff */
[----:B------:R-:W-:Y:S02]  /*a290*/  LEA.HI R7, R7, R116, RZ, 0x1b ;  /* 0x0000007407077211 */ /* 0x000fe400078fd8ff */
[----:B------:R-:W-:Y:S01]  /*a2a0*/  LEA R4, R4, UR28, 0x2 ;  /* 0x0000001c04047c11 */ /* 0x000fe2000f8e10ff */
[----:B------:R-:W-:Y:S06]  /*a2b0*/  @!P2 BRA `(.L_x_12616) ;  /* 0x000000000004a947 */ /* 0x000fec0003800000 */
[----:B--2---:R3:W-:Y:S02]  /*a2c0*/  REDG.E.ADD.F32.FTZ.RN.STRONG.GPU desc[UR30][R2.64+0x180], R5 ;  /* 0x00018005020079a6 */ /* 0x0047e4000c12f31e */
.L_x_12616:
[----:B------:R-:W-:Y:S05]  /*a2d0*/  BSYNC.RECONVERGENT B0 ;  /* 0x0000000000007941 */ /* 0x000fea0003800200 */
.L_x_12615:
[----:B--23--:R2:W3:Y:S01]  /*a2e0*/  LDS R5, [R4+0xa40] ;  /* 0x000a400004057984 */ /* 0x00c4e20000000800 */
[----:B------:R-:W-:Y:S01]  /*a2f0*/  BSSY.RECONVERGENT B0, `(.L_x_12617) ;  /* 0x0000005000007945 */ /* 0x000fe20003800200 */
[----:B------:R-:W-:Y:S02]  /*a300*/  LEA.HI R197, R197, R116, RZ, 0x1b ;  /* 0x00000074c5c57211 */ /* 0x000fe400078fd8ff */
[----:B------:R-:W-:Y:S01]  /*a310*/  LEA R7, R7, UR28, 0x2 ;  /* 0x0000001c07077c11 */ /* 0x000fe2000f8e10ff */
[----:B------:R-:W-:Y:S06]  /*a320*/  @!P3 BRA `(.L_x_12618) ;  /* 0x000000000004b947 */ /* 0x000fec0003800000 */
[----:B---3--:R4:W-:Y:S02]  /*a330*/  REDG.E.ADD.F32.FTZ.RN.STRONG.GPU desc[UR30][R2.64+0x200], R5 ;  /* 0x00020005020079a6 */ /* 0x0089e4000c12f31e */
.L_x_12618:
[----:B------:R-:W-:Y:S05]  /*a340*/  BSYNC.RECONVERGENT B0 ;  /* 0x0000000000007941 */ /* 0x000fea0003800200 */
.L_x_12617:
[----:B---34-:R3:W4:Y:S01]  /*a350*/  LDS R5, [R7+0xac0] ;  /* 0x000ac00007057984 */ /* 0x0187220000000800 */
[----:B------:R-:W-:Y:S01]  /*a360*/  BSSY.RECONVERGENT B0, `(.L_x_12619) ;  /* 0x0000004000007945 */ /* 0x000fe20003800200 */
[----:B--2---:R-:W-:-:S03]  /*a370*/  LEA R4, R197, UR28, 0x2 ;  /* 0x0000001cc5047c11 */ /* 0x004fc6000f8e10ff */
[----:B------:R-:W-:Y:S05]  /*a380*/  @!P4 BRA `(.L_x_12620) ;  /* 0x000000000004c947 */ /* 0x000fea0003800000 */
[----:B----4-:R2:W-:Y:S02]  /*a390*/  REDG.E.ADD.F32.FTZ.RN.STRONG.GPU desc[UR30][R2.64+0x280], R5 ;  /* 0x00028005020079a6 */ /* 0x0105e4000c12f31e */
.L_x_12620:
[----:B------:R-:W-:Y:S05]  /*a3a0*/  BSYNC.RECONVERGENT B0 ;  /* 0x0000000000007941 */ /* 0x000fea0003800200 */
.L_x_12619:
[----:B--2-4-:R2:W4:Y:S01]  /*a3b0*/  LDS R5, [R4+0xb40] ;  /* 0x000b400004057984 */ /* 0x0145220000000800 */
[----:B------:R-:W-:Y:S01]  /*a3c0*/  BSSY.RECONVERGENT B0, `(.L_x_12621) ;  /* 0x0000005000007945 */ /* 0x000fe20003800200 */
[C---:B---3--:R-:W-:Y:S02]  /*a3d0*/  IADD3 R7, PT, PT, R116.reuse, 0xe0, RZ ;  /* 0x000000e074077810 */ /* 0x048fe40007ffe0ff */
[----:B------:R-:W-:Y:S01]  /*a3e0*/  IADD3 R197, PT, PT, R116, 0x100, RZ ;  /* 0x0000010074c57810 */ /* 0x000fe20007ffe0ff */
[----:B------:R-:W-:Y:S06]  /*a3f0*/  @!P5 BRA `(.L_x_12622) ;  /* 0x000000000004d947 */ /* 0x000fec0003800000 */
[----:B----4-:R3:W-:Y:S02]  /*a400*/  REDG.E.ADD.F32.FTZ.RN.STRONG.GPU desc[UR30][R2.64+0x300], R5 ;  /* 0x00030005020079a6 */ /* 0x0107e4000c12f31e */
.L_x_12622:
[----:B------:R-:W-:Y:S05]  /*a410*/  BSYNC.RECONVERGENT B0 ;  /* 0x0000000000007941 */ /* 0x000fea0003800200 */
.L_x_12621:
        /* <DEDUP_REMOVED lines=13> */
[----:B------:R-:W-:Y:S01]  /*a4f0*/  ISETP.GE.AND P5, PT, R6, 0x161, PT ;  /* 0x000001610600780c */ /* 0x000fe20003fa6270 */
[----:B------:R-:W-:-:S12]  /*a500*/  @!P6 BRA `(.L_x_12624) ;  /* 0x000000000004e947 */ /* 0x000fd80003800000 */
[----:B--2---:R0:W-:Y:S02]  /*a510*/  REDG.E.ADD.F32.FTZ.RN.STRONG.GPU desc[UR30][R2.64+0x380], R5 ;  /* 0x00038005020079a6 */ /* 0x0041e4000c12f31e */
.L_x_12624:
[----:B------:R-:W-:Y:S05]  /*a520*/  BSYNC.RECONVERGENT B0 ;  /* 0x0000000000007941 */ /* 0x000fea0003800200 */
.L_x_12623:
[----:B0-2---:R0:W2:Y:S01]  /*a530*/  LDS R5, [R197+0xc40] ;  /* 0x000c4000c5057984 */ /* 0x0050a20000000800 */
[----:B------:R-:W-:Y:S01]  /*a540*/  BSSY.RECONVERGENT B0, `(.L_x_12625) ;  /* 0x0000006000007945 */ /* 0x000fe20003800200 */
[----:B------:R-:W-:Y:S02]  /*a550*/  IADD3 R7, PT, PT, R116, 0x160, RZ ;  /* 0x0000016074077810 */ /* 0x000fe40007ffe0ff */
[----:B------:R-:W-:Y:S02]  /*a560*/  LEA.HI R199, R199, R116, RZ, 0x1b ;  /* 0x00000074c7c77211 */ /* 0x000fe400078fd8ff */
[----:B------:R-:W-:Y:S01]  /*a570*/  LEA R4, R4, UR28, 0x2 ;  /* 0x0000001c04047c11 */ /* 0x000fe2000f8e10ff */
[----:B------:R-:W-:Y:S06]  /*a580*/  @!P2 BRA `(.L_x_12626) ;  /* 0x000000000004a947 */ /* 0x000fec0003800000 */
[----:B--2---:R3:W-:Y:S02]  /*a590*/  REDG.E.ADD.F32.FTZ.RN.STRONG.GPU desc[UR30][R2.64+0x400], R5 ;  /* 0x00040005020079a6 */ /* 0x0047e4000c12f31e */
.L_x_12626:
[----:B------:R-:W-:Y:S05]  /*a5a0*/  BSYNC.RECONVERGENT B0 ;  /* 0x0000000000007941 */ /* 0x000fea0003800200 */
.L_x_12625:
[----:B--23--:R2:W3:Y:S01]  /*a5b0*/  LDS R5, [R4+0xcc0] ;  /* 0x000cc00004057984 */ /* 0x00c4e20000000800 */
[----:B------:R-:W-:Y:S01]  /*a5c0*/  BSSY.RECONVERGENT B0, `(.L_x_12627) ;  /* 0x0000005000007945 */ /* 0x000fe20003800200 */
[----:B------:R-:W-:Y:S02]  /*a5d0*/  LEA.HI R7, R7, R116, RZ, 0x1b ;  /* 0x0000007407077211 */ /* 0x000fe400078fd8ff */
[----:B------:R-:W-:Y:S01]  /*a5e0*/  LEA R199, R199, UR28, 0x2 ;  /* 0x0000001cc7c77c11 */ /* 0x000fe2000f8e10ff */
[----:B------:R-:W-:Y:S06]  /*a5f0*/  @!P3 BRA `(.L_x_12628) ;  /* 0x000000000004b947 */ /* 0x000fec0003800000 */
[----:B---3--:R4:W-:Y:S02]  /*a600*/  REDG.E.ADD.F32.FTZ.RN.STRONG.GPU desc[UR30][R2.64+0x480], R5 ;  /* 0x00048005020079a6 */ /* 0x0089e4000c12f31e */
.L_x_12628:
[----:B------:R-:W-:Y:S05]  /*a610*/  BSYNC.RECONVERGENT B0 ;  /* 0x0000000000007941 */ /* 0x000fea0003800200 */
.L_x_12627:
[----:B---34-:R3:W4:Y:S01]  /*a620*/  LDS R5, [R199+0xd40] ;  /* 0x000d4000c7057984 */ /* 0x0187220000000800 */
[----:B------:R-:W-:Y:S01]  /*a630*/  BSSY.RECONVERGENT B0, `(.L_x_12629) ;  /* 0x0000004000007945 */ /* 0x000fe20003800200 */
[----:B--2---:R-:W-:-:S03]  /*a640*/  LEA R4, R7, UR28, 0x2 ;  /* 0x0000001c07047c11 */ /* 0x004fc6000f8e10ff */
[----:B------:R-:W-:Y:S05]  /*a650*/  @!P4 BRA `(.L_x_12630) ;  /* 0x000000000004c947 */ /* 0x000fea0003800000 */
[----:B----4-:R2:W-:Y:S02]  /*a660*/  REDG.E.ADD.F32.FTZ.RN.STRONG.GPU desc[UR30][R2.64+0x500], R5 ;  /* 0x00050005020079a6 */ /* 0x0105e4000c12f31e */
.L_x_12630:
[----:B------:R-:W-:Y:S05]  /*a670*/  BSYNC.RECONVERGENT B0 ;  /* 0x0000000000007941 */ /* 0x000fea0003800200 */
.L_x_12629:
[----:B--2-4-:R2:W4:Y:S01]  /*a680*/  LDS R5, [R4+0xdc0] ;  /* 0x000dc00004057984 */ /* 0x0145220000000800 */
[----:B------:R-:W-:Y:S01]  /*a690*/  BSSY.RECONVERGENT B0, `(.L_x_12631) ;  /* 0x0000005000007945 */ /* 0x000fe20003800200 */
[C---:B------:R-:W-:Y:S02]  /*a6a0*/  IADD3 R7, PT, PT, R116.reuse, 0x180, RZ ;  /* 0x0000018074077810 */ /* 0x040fe40007ffe0ff */
[----:B0-----:R-:W-:Y:S01]  /*a6b0*/  IADD3 R197, PT, PT, R116, 0x1a0, RZ ;  /* 0x000001a074c57810 */ /* 0x001fe20007ffe0ff */
[----:B------:R-:W-:Y:S06]  /*a6c0*/  @!P5 BRA `(.L_x_12632) ;  /* 0x000000000004d947 */ /* 0x000fec0003800000 */
[----:B----4-:R0:W-:Y:S02]  /*a6d0*/  REDG.E.ADD.F32.FTZ.RN.STRONG.GPU desc[UR30][R2.64+0x580], R5 ;  /* 0x00058005020079a6 */ /* 0x0101e4000c12f31e */
.L_x_12632:
[----:B------:R-:W-:Y:S05]  /*a6e0*/  BSYNC.RECONVERGENT B0 ;  /* 0x0000000000007941 */ /* 0x000fea0003800200 */
.L_x_12631:
[----:B0---4-:R-:W-:Y:S01]  /*a6f0*/  IADD3 R5, PT, PT, R116, 0x1c0, RZ ;  /* 0x000001c074057810 */ /* 0x011fe20007ffe0ff */
[----:B------:R-:W-:Y:S01]  /*a700*/  BSSY.RECONVERGENT B0, `(.L_x_12633) ;  /* 0x000000f000007945 */ /* 0x000fe20003800200 */
[-C--:B------:R-:W-:Y:S02]  /*a710*/  LEA.HI R7, R7, R116.reuse, RZ, 0x1b ;  /* 0x0000007407077211 */ /* 0x080fe400078fd8ff */
[-C--:B--2---:R-:W-:Y:S02]  /*a720*/  LEA.HI R4, R5, R116.reuse, RZ, 0x1b ;  /* 0x0000007405047211 */ /* 0x084fe400078fd8ff */
        /* <DEDUP_REMOVED lines=12> */
.L_x_12634:
[----:B------:R-:W-:Y:S05]  /*a7f0*/  BSYNC.RECONVERGENT B0 ;  /* 0x0000000000007941 */ /* 0x000fea0003800200 */
.L_x_12633:
[----:B0-2---:R0:W2:Y:S01]  /*a800*/  LDS R5, [R197+0xec0] ;  /* 0x000ec000c5057984 */ /* 0x0050a20000000800 */
[----:B------:R-:W-:Y:S01]  /*a810*/  BSSY.RECONVERGENT B0, `(.L_x_12635) ;  /* 0x0000005000007945 */ /* 0x000fe20003800200 */
[----:B------:R-:W-:Y:S02]  /*a820*/  LEA.HI R199, R199, R116, RZ, 0x1b ;  /* 0x00000074c7c77211 */ /* 0x000fe400078fd8ff */
[----:B------:R-:W-:Y:S01]  /*a830*/  LEA R4, R4, UR28, 0x2 ;  /* 0x0000001c04047c11 */ /* 0x000fe2000f8e10ff */
[----:B------:R-:W-:Y:S06]  /*a840*/  @!P2 BRA `(.L_x_12636) ;  /* 0x000000000004a947 */ /* 0x000fec0003800000 */
[----:B--2---:R3:W-:Y:S02]  /*a850*/  REDG.E.ADD.F32.FTZ.RN.STRONG.GPU desc[UR30][R2.64+0x680], R5 ;  /* 0x00068005020079a6 */ /* 0x0047e4000c12f31e */
.L_x_12636:
[----:B------:R-:W-:Y:S05]  /*a860*/  BSYNC.RECONVERGENT B0 ;  /* 0x0000000000007941 */ /* 0x000fea0003800200 */
.L_x_12635:
[----:B--23--:R2:W3:Y:S01]  /*a870*/  LDS R5, [R4+0xf40] ;  /* 0x000f400004057984 */ /* 0x00c4e20000000800 */
[----:B------:R-:W-:Y:S01]  /*a880*/  BSSY.RECONVERGENT B0, `(.L_x_12637) ;  /* 0x0000005000007945 */ /* 0x000fe20003800200 */
[----:B------:R-:W-:Y:S02]  /*a890*/  LEA.HI R109, R109, R116, RZ, 0x1b ;  /* 0x000000746d6d7211 */ /* 0x000fe400078fd8ff */
[----:B------:R-:W-:Y:S01]  /*a8a0*/  LEA R199, R199, UR28, 0x2 ;  /* 0x0000001cc7c77c11 */ /* 0x000fe2000f8e10ff */
[----:B------:R-:W-:Y:S06]  /*a8b0*/  @!P3 BRA `(.L_x_12638) ;  /* 0x000000000004b947 */ /* 0x000fec0003800000 */
[----:B---3--:R4:W-:Y:S02]  /*a8c0*/  REDG.E.ADD.F32.FTZ.RN.STRONG.GPU desc[UR30][R2.64+0x700], R5 ;  /* 0x00070005020079a6 */ /* 0x0089e4000c12f31e */
.L_x_12638:
[----:B------:R-:W-:Y:S05]  /*a8d0*/  BSYNC.RECONVERGENT B0 ;  /* 0x0000000000007941 */ /* 0x000fea0003800200 */
.L_x_12637:
[----:B---34-:R3:W4:Y:S01]  /*a8e0*/  LDS R5, [R199+0xfc0] ;  /* 0x000fc000c7057984 */ /* 0x0187220000000800 */
[----:B------:R-:W-:Y:S01]  /*a8f0*/  BSSY.RECONVERGENT B0, `(.L_x_12639) ;  /* 0x0000004000007945 */ /* 0x000fe20003800200 */
[----:B--2---:R-:W-:-:S03]  /*a900*/  LEA R4, R109, UR28, 0x2 ;  /* 0x0000001c6d047c11 */ /* 0x004fc6000f8e10ff */
[----:B------:R-:W-:Y:S05]  /*a910*/  @!P4 BRA `(.L_x_12640) ;  /* 0x000000000004c947 */ /* 0x000fea0003800000 */
[----:B----4-:R2:W-:Y:S02]  /*a920*/  REDG.E.ADD.F32.FTZ.RN.STRONG.GPU desc[UR30][R2.64+0x780], R5 ;  /* 0x00078005020079a6 */ /* 0x0105e4000c12f31e */
.L_x_12640:
[----:B------:R-:W-:Y:S05]  /*a930*/  BSYNC.RECONVERGENT B0 ;  /* 0x0000000000007941 */ /* 0x000fea0003800200 */
.L_x_12639:
[----:B--2-4-:R2:W4:Y:S01]  /*a940*/  LDS R5, [R4+0x1040] ;  /* 0x0010400004057984 */ /* 0x0145220000000800 */
[----:B------:R-:W-:Y:S01]  /*a950*/  BSSY.RECONVERGENT B0, `(.L_x_12641) ;  /* 0x0000005000007945 */ /* 0x000fe20003800200 */
[C---:B------:R-:W-:Y:S02]  /*a960*/  IADD3 R7, PT, PT, R116.reuse, 0x220, RZ ;  /* 0x0000022074077810 */ /* 0x040fe40007ffe0ff */
[----:B------:R-:W-:Y:S01]  /*a970*/  IADD3 R109, PT, PT, R116, 0x240, RZ ;  /* 0x00000240746d7810 */ /* 0x000fe20007ffe0ff */
[----:B------:R-:W-:Y:S06]  /*a980*/  @!P5 BRA `(.L_x_12642) ;  /* 0x000000000004d947 */ /* 0x000fec0003800000 */
[----:B----4-:R4:W-:Y:S02]  /*a990*/  REDG.E.ADD.F32.FTZ.RN.STRONG.GPU desc[UR30][R2.64+0x800], R5 ;  /* 0x00080005020079a6 */ /* 0x0109e4000c12f31e */
.L_x_12642:
[----:B------:R-:W-:Y:S05]  /*a9a0*/  BSYNC.RECONVERGENT B0 ;  /* 0x0000000000007941 */ /* 0x000fea0003800200 */
.L_x_12641:
[----:B----4-:R-:W-:Y:S01]  /*a9b0*/  IADD3 R5, PT, PT, R116, 0x260, RZ ;  /* 0x0000026074057810 */ /* 0x010fe20007ffe0ff */
        /* <DEDUP_REMOVED lines=15> */
.L_x_12644:
[----:B------:R-:W-:Y:S05]  /*aab0*/  BSYNC.RECONVERGENT B0 ;  /* 0x0000000000007941 */ /* 0x000fea0003800200 */
.L_x_12643:
[----:B0-2---:R0:W2:Y:S01]  /*aac0*/  LDS R5, [R109+0x1140] ;  /* 0x001140006d057984 */ /* 0x0050a20000000800 */
[----:B------:R-:W-:Y:S01]  /*aad0*/  BSSY.RECONVERGENT B0, `(.L_x_12645) ;  /* 0x0000006000007945 */ /* 0x000fe20003800200 */
[----:B------:R-:W-:Y:S02]  /*aae0*/  IADD3 R7, PT, PT, R116, 0x2a0, RZ ;  /* 0x000002a074077810 */ /* 0x000fe40007ffe0ff */
[----:B------:R-:W-:Y:S02]  /*aaf0*/  LEA.HI R197, R197, R116, RZ, 0x1b ;  /* 0x00000074c5c57211 */ /* 0x000fe400078fd8ff */
[----:B------:R-:W-:Y:S01]  /*ab00*/  LEA R4, R4, UR28, 0x2 ;  /* 0x0000001c04047c11 */ /* 0x000fe2000f8e10ff */
[----:B------:R-:W-:Y:S06]  /*ab10*/  @!P2 BRA `(.L_x_12646) ;  /* 0x000000000004a947 */ /* 0x000fec0003800000 */
[----:B--2---:R4:W-:Y:S02]  /*ab20*/  REDG.E.ADD.F32.FTZ.RN.STRONG.GPU desc[UR30][R2.64+0x900], R5 ;  /* 0x00090005020079a6 */ /* 0x0049e4000c12f31e */
.L_x_12646:
[----:B------:R-:W-:Y:S05]  /*ab30*/  BSYNC.RECONVERGENT B0 ;  /* 0x0000000000007941 */ /* 0x000fea0003800200 */
.L_x_12645:
[----:B--2-4-:R2:W4:Y:S01]  /*ab40*/  LDS R5, [R4+0x11c0] ;  /* 0x0011c00004057984 */ /* 0x0145220000000800 */
[----:B------:R-:W-:Y:S01]  /*ab50*/  BSSY.RECONVERGENT B0, `(.L_x_12647) ;  /* 0x0000005000007945 */ /* 0x000fe20003800200 */
[----:B------:R-:W-:Y:S02]  /*ab60*/  LEA.HI R7, R7, R116, RZ, 0x1b ;  /* 0x0000007407077211 */ /* 0x000fe400078fd8ff */
[----:B------:R-:W-:Y:S01]  /*ab70*/  LEA R197, R197, UR28, 0x2 ;  /* 0x0000001cc5c57c11 */ /* 0x000fe2000f8e10ff */
[----:B------:R-:W-:Y:S06]  /*ab80*/  @!P3 BRA `(.L_x_12648) ;  /* 0x000000000004b947 */ /* 0x000fec0003800000 */
[----:B----4-:R4:W-:Y:S02]  /*ab90*/  REDG.E.ADD.F32.FTZ.RN.STRONG.GPU desc[UR30][R2.64+0x980], R5 ;  /* 0x00098005020079a6 */ /* 0x0109e4000c12f31e */
.L_x_12648:
[----:B------:R-:W-:Y:S05]  /*aba0*/  BSYNC.RECONVERGENT B0 ;  /* 0x0000000000007941 */ /* 0x000fea0003800200 */
.L_x_12647:
[----:B----4-:R4:W0:Y:S01]  /*abb0*/  LDS R5, [R197+0x1240] ;  /* 0x00124000c5057984 */ /* 0x0108220000000800 */
[----:B------:R-:W-:Y:S01]  /*abc0*/  BSSY.RECONVERGENT B0, `(.L_x_12649) ;  /* 0x0000004000007945 */ /* 0x000fe20003800200 */
[----:B--2---:R-:W-:-:S03]  /*abd0*/  LEA R4, R7, UR28, 0x2 ;  /* 0x0000001c07047c11 */ /* 0x004fc6000f8e10ff */
[----:B------:R-:W-:Y:S05]  /*abe0*/  @!P4 BRA `(.L_x_12650) ;  /* 0x000000000004c947 */ /* 0x000fea0003800000 */
[----:B0-----:R2:W-:Y:S02]  /*abf0*/  REDG.E.ADD.F32.FTZ.RN.STRONG.GPU desc[UR30][R2.64+0xa00], R5 ;  /* 0x000a0005020079a6 */ /* 0x0015e4000c12f31e */
.L_x_12650:
[----:B------:R-:W-:Y:S05]  /*ac00*/  BSYNC.RECONVERGENT B0 ;  /* 0x0000000000007941 */ /* 0x000fea0003800200 */
.L_x_12649:
[----:B0-2---:R0:W2:Y:S01]  /*ac10*/  LDS R5, [R4+0x12c0] ;  /* 0x0012c00004057984 */ /* 0x0050a20000000800 */
[----:B------:R-:W-:Y:S01]  /*ac20*/  BSSY.RECONVERGENT B0, `(.L_x_12651) ;  /* 0x0000005000007945 */ /* 0x000fe20003800200 */
[C---:B------:R-:W-:Y:S02]  /*ac30*/  IADD3 R7, PT, PT, R116.reuse, 0x2c0, RZ ;  /* 0x000002c074077810 */ /* 0x040fe40007ffe0ff */
[----:B------:R-:W-:Y:S01]  /*ac40*/  IADD3 R109, PT, PT, R116, 0x2e0, RZ ;  /* 0x000002e0746d7810 */ /* 0x000fe20007ffe0ff */
[----:B------:R-:W-:Y:S06]  /*ac50*/  @!P5 BRA `(.L_x_12652) ;  /* 0x000000000004d947 */ /* 0x000fec0003800000 */
[----:B--2---:R2:W-:Y:S02]  /*ac60*/  REDG.E.ADD.F32.FTZ.RN.STRONG.GPU desc[UR30][R2.64+0xa80], R5 ;  /* 0x000a8005020079a6 */ /* 0x0045e4000c12f31e */
.L_x_12652:
[----:B------:R-:W-:Y:S05]  /*ac70*/  BSYNC.RECONVERGENT B0 ;  /* 0x0000000000007941 */ /* 0x000fea0003800200 */
.L_x_12651:
        /* <DEDUP_REMOVED lines=13> */
[----:B------:R-:W-:Y:S01]  /*ad50*/  ISETP.GE.AND P5, PT, R6, 0x341, PT ;  /* 0x000003410600780c */ /* 0x000fe20003fa6270 */
[----:B------:R-:W-:-:S12]  /*ad60*/  @!P6 BRA `(.L_x_12654) ;  /* 0x000000000004e947 */ /* 0x000fd80003800000 */
[----:B0-----:R2:W-:Y:S02]  /*ad70*/  REDG.E.ADD.F32.FTZ.RN.STRONG.GPU desc[UR30][R2.64+0xb00], R5 ;  /* 0x000b0005020079a6 */ /* 0x0015e4000c12f31e */
.L_x_12654:
[----:B------:R-:W-:Y:S05]  /*ad80*/  BSYNC.RECONVERGENT B0 ;  /* 0x0000000000007941 */ /* 0x000fea0003800200 */
.L_x_12653:
[----:B0-2---:R0:W2:Y:S01]  /*ad90*/  LDS R5, [R109+0x13c0] ;  /* 0x0013c0006d057984 */ /* 0x0050a20000000800 */
[----:B------:R-:W-:Y:S01]  /*ada0*/  BSSY.RECONVERGENT B0, `(.L_x_12655) ;  /* 0x0000006000007945 */ /* 0x000fe20003800200 */
[----:B------:R-:W-:Y:S02]  /*adb0*/  IADD3 R7, PT, PT, R116, 0x340, RZ ;  /* 0x0000034074077810 */ /* 0x000fe40007ffe0ff */
[----:B------:R-:W-:Y:S02]  /*adc0*/  LEA.HI R197, R197, R116, RZ, 0x1b ;  /* 0x00000074c5c57211 */ /* 0x000fe400078fd8ff */
[----:B------:R-:W-:Y:S01]  /*add0*/  LEA R4, R4, UR28, 0x2 ;  /* 0x0000001c04047c11 */ /* 0x000fe2000f8e10ff */
[----:B------:R-:W-:Y:S06]  /*ade0*/  @!P2 BRA `(.L_x_12656) ;  /* 0x000000000004a947 */ /* 0x000fec0003800000 */
[----:B--2---:R4:W-:Y:S02]  /*adf0*/  REDG.E.ADD.F32.FTZ.RN.STRONG.GPU desc[UR30][R2.64+0xb80], R5 ;  /* 0x000b8005020079a6 */ /* 0x0049e4000c12f31e */
.L_x_12656:
[----:B------:R-:W-:Y:S05]  /*ae00*/  BSYNC.RECONVERGENT B0 ;  /* 0x0000000000007941 */ /* 0x000fea0003800200 */
.L_x_12655:
[----:B--2-4-:R2:W4:Y:S01]  /*ae10*/  LDS R5, [R4+0x1440] ;  /* 0x0014400004057984 */ /* 0x0145220000000800 */
[----:B------:R-:W-:Y:S01]  /*ae20*/  BSSY.RECONVERGENT B0, `(.L_x_12657) ;  /* 0x0000005000007945 */ /* 0x000fe20003800200 */
[----:B------:R-:W-:Y:S02]  /*ae30*/  LEA.HI R7, R7, R116, RZ, 0x1b ;  /* 0x0000007407077211 */ /* 0x000fe400078fd8ff */
[----:B---3--:R-:W-:Y:S01]  /*ae40*/  LEA R199, R197, UR28, 0x2 ;  /* 0x0000001cc5c77c11 */ /* 0x008fe2000f8e10ff */
[----:B------:R-:W-:Y:S06]  /*ae50*/  @!P3 BRA `(.L_x_12658) ;  /* 0x000000000004b947 */ /* 0x000fec0003800000 */
[----:B----4-:R3:W-:Y:S02]  /*ae60*/  REDG.E.ADD.F32.FTZ.RN.STRONG.GPU desc[UR30][R2.64+0xc00], R5 ;  /* 0x000c0005020079a6 */ /* 0x0107e4000c12f31e */
.L_x_12658:
[----:B------:R-:W-:Y:S05]  /*ae70*/  BSYNC.RECONVERGENT B0 ;  /* 0x0000000000007941 */ /* 0x000fea0003800200 */
.L_x_12657:
[----:B---34-:R3:W4:Y:S01]  /*ae80*/  LDS R5, [R199+0x14c0] ;  /* 0x0014c000c7057984 */ /* 0x0187220000000800 */
[----:B------:R-:W-:Y:S01]  /*ae90*/  BSSY.RECONVERGENT B0, `(.L_x_12659) ;  /* 0x0000006000007945 */ /* 0x000fe20003800200 */
[C---:B0-----:R-:W-:Y:S02]  /*aea0*/  IADD3 R109, PT, PT, R116.reuse, 0x360, RZ ;  /* 0x00000360746d7810 */ /* 0x041fe40007ffe0ff */
[----:B------:R-:W-:Y:S02]  /*aeb0*/  IADD3 R197, PT, PT, R116, 0x380, RZ ;  /* 0x0000038074c57810 */ /* 0x000fe40007ffe0ff */
[----:B------:R-:W-:Y:S01]  /*aec0*/  LEA R7, R7, UR28, 0x2 ;  /* 0x0000001c07077c11 */ /* 0x000fe2000f8e10ff */
[----:B------:R-:W-:Y:S06]  /*aed0*/  @!P4 BRA `(.L_x_12660) ;  /* 0x000000000004c947 */ /* 0x000fec0003800000 */
[----:B----4-:R0:W-:Y:S02]  /*aee0*/  REDG.E.ADD.F32.FTZ.RN.STRONG.GPU desc[UR30][R2.64+0xc80], R5 ;  /* 0x000c8005020079a6 */ /* 0x0101e4000c12f31e */
.L_x_12660:
[----:B------:R-:W-:Y:S05]  /*aef0*/  BSYNC.RECONVERGENT B0 ;  /* 0x0000000000007941 */ /* 0x000fea0003800200 */
.L_x_12659:
[----:B0---4-:R0:W4:Y:S01]  /*af00*/  LDS R5, [R7+0x1540] ;  /* 0x0015400007057984 */ /* 0x0111220000000800 */
[----:B------:R-:W-:Y:S01]  /*af10*/  BSSY.RECONVERGENT B0, `(.L_x_12661) ;  /* 0x0000005000007945 */ /* 0x000fe20003800200 */
[-C--:B------:R-:W-:Y:S02]  /*af20*/  LEA.HI R109, R109, R116.reuse, RZ, 0x1b ;  /* 0x000000746d6d7211 */ /* 0x080fe400078fd8ff */
[----:B------:R-:W-:Y:S01]  /*af30*/  LEA.HI R197, R197, R116, RZ, 0x1b ;  /* 0x00000074c5c57211 */ /* 0x000fe200078fd8ff */
[----:B------:R-:W-:Y:S06]  /*af40*/  @!P5 BRA `(.L_x_12662) ;  /* 0x000000000004d947 */ /* 0x000fec0003800000 */
[----:B----4-:R4:W-:Y:S02]  /*af50*/  REDG.E.ADD.F32.FTZ.RN.STRONG.GPU desc[UR30][R2.64+0xd00], R5 ;  /* 0x000d0005020079a6 */ /* 0x0109e4000c12f31e */
.L_x_12662:
[----:B------:R-:W-:Y:S05]  /*af60*/  BSYNC.RECONVERGENT B0 ;  /* 0x0000000000007941 */ /* 0x000fea0003800200 */
.L_x_12661:
[----:B----4-:R-:W-:Y:S01]  /*af70*/  LEA R5, R109, UR28, 0x2 ;  /* 0x0000001c6d057c11 */ /* 0x010fe2000f8e10ff */
[----:B------:R-:W-:Y:S01]  /*af80*/  BSSY.RECONVERGENT B0, `(.L_x_12663) ;  /* 0x000000a000007945 */ /* 0x000fe20003800200 */
[C---:B------:R-:W-:Y:S02]  /*af90*/  ISETP.GE.AND P6, PT, R6.reuse, 0x361, PT ;  /* 0x000003610600780c */ /* 0x040fe40003fc6270 */
[----:B------:R-:W-:Y:S02]  /*afa0*/  LEA R197, R197, UR28, 0x2 ;  /* 0x0000001cc5c57c11 */ /* 0x000fe4000f8e10ff */
[----:B------:R-:W4:Y:S01]  /*afb0*/  LDS R5, [R5+0x15c0] ;  /* 0x0015c00005057984 */ /* 0x000f220000000800 */
[C---:B------:R-:W-:Y:S02]  /*afc0*/  ISETP.GE.AND P2, PT, R6.reuse, 0x381, PT ;  /* 0x000003810600780c */ /* 0x040fe40003f46270 */
[C---:B------:R-:W-:Y:S02]  /*afd0*/  ISETP.GE.AND P3, PT, R6.reuse, 0x3a1, PT ;  /* 0x000003a10600780c */ /* 0x040fe40003f66270 */
[----:B------:R-:W-:-:S02]  /*afe0*/  ISETP.GE.AND P4, PT, R6, 0x3c1, PT ;  /* 0x000003c10600780c */ /* 0x000fc40003f86270 */
[----:B------:R-:W-:Y:S02]  /*aff0*/  ISETP.GE.AND P5, PT, R6, 0x3e1, PT ;  /* 0x000003e10600780c */ /* 0x000fe40003fa6270 */
[----:B------:R-:W-:Y:S11]  /*b000*/  @!P6 BRA `(.L_x_12664) ;  /* 0x000000000004e947 */ /* 0x000ff60003800000 */
[----:B----4-:R4:W-:Y:S02]  /*b010*/  REDG.E.ADD.F32.FTZ.RN.STRONG.GPU desc[UR30][R2.64+0xd80], R5 ;  /* 0x000d8005020079a6 */ /* 0x0109e4000c12f31e */
.L_x_12664:
[----:B------:R-:W-:Y:S05]  /*b020*/  BSYNC.RECONVERGENT B0 ;  /* 0x0000000000007941 */ /* 0x000fea0003800200 */
.L_x_12663:
[----:B----4-:R4:W1:Y:S01]  /*b030*/  LDS R5, [R197+0x1640] ;  /* 0x00164000c5057984 */ /* 0x0108620000000800 */
[----:B------:R-:W-:Y:S01]  /*b040*/  BSSY.RECONVERGENT B0, `(.L_x_12665) ;  /* 0x0000004000007945 */ /* 0x000fe20003800200 */
[----:B0-----:R-:W-:-:S03]  /*b050*/  IADD3 R7, PT, PT, R116, 0x3a0, RZ ;  /* 0x000003a074077810 */ /* 0x001fc60007ffe0ff */
[----:B------:R-:W-:Y:S05]  /*b060*/  @!P2 BRA `(.L_x_12666) ;  /* 0x000000000004a947 */ /* 0x000fea0003800000 */
[----:B-1----:R0:W-:Y:S02]  /*b070*/  REDG.E.ADD.F32.FTZ.RN.STRONG.GPU desc[UR30][R2.64+0xe00], R5 ;  /* 0x000e0005020079a6 */ /* 0x0021e4000c12f31e */
.L_x_12666:
[----:B------:R-:W-:Y:S05]  /*b080*/  BSYNC.RECONVERGENT B0 ;  /* 0x0000000000007941 */ /* 0x000fea0003800200 */
.L_x_12665:
[-C--:B------:R-:W-:Y:S01]  /*b090*/  LEA.HI R7, R7, R116.reuse, RZ, 0x1b ;  /* 0x0000007407077211 */ /* 0x080fe200078fd8ff */
[----:B------:R-:W-:Y:S01]  /*b0a0*/  FMUL.FTZ R109, R108, R205 ;  /* 0x000000cd6c6d7220 */ /* 0x000fe20000410000 */
[----:B01----:R-:W-:Y:S01]  /*b0b0*/  IADD3 R5, PT, PT, R116, 0x3c0, RZ ;  /* 0x000003c074057810 */ /* 0x003fe20007ffe0ff */
[C---:B------:R-:W-:Y:S01]  /*b0c0*/  FMUL.FTZ R203, R108.reuse, R203 ;  /* 0x000000cb6ccb7220 */ /* 0x040fe20000410000 */
[----:B------:R-:W-:Y:S01]  /*b0d0*/  LEA R7, R7, UR28, 0x2 ;  /* 0x0000001c07077c11 */ /* 0x000fe2000f8e10ff */
[----:B------:R-:W-:Y:S01]  /*b0e0*/  FFMA.FTZ R204, -R108, R59, R204 ;  /* 0x0000003b6ccc7223 */ /* 0x000fe200000101cc */
[-C--:B--2---:R-:W-:Y:S01]  /*b0f0*/  LEA.HI R4, R5, R116.reuse, RZ, 0x1b ;  /* 0x0000007405047211 */ /* 0x084fe200078fd8ff */
[----:B------:R-:W-:Y:S01]  /*b100*/  FMUL.FTZ R5, R110, R109 ;  /* 0x0000006d6e057220 */ /* 0x000fe20000410000 */
[----:B----4-:R-:W-:Y:S01]  /*b110*/  IADD3 R197, PT, PT, R116, 0x3e0, RZ ;  /* 0x000003e074c57810 */ /* 0x010fe20007ffe0ff */
[----:B------:R-:W-:Y:S01]  /*b120*/  BSSY.RECONVERGENT B0, `(.L_x_12667) ;  /* 0x0000008000007945 */ /* 0x000fe20003800200 */
[----:B------:R-:W0:Y:S01]  /*b130*/  LDS R7, [R7+0x16c0] ;  /* 0x0016c00007077984 */ /* 0x000e220000000800 */
[-C--:B------:R-:W-:Y:S01]  /*b140*/  FFMA.FTZ R5, R204, R203.reuse, -R5 ;  /* 0x000000cbcc057223 */ /* 0x080fe20000010805 */
[----:B------:R-:W-:Y:S01]  /*b150*/  LEA.HI R197, R197, R116, RZ, 0x1b ;  /* 0x00000074c5c57211 */ /* 0x000fe200078fd8ff */
[----:B------:R-:W-:Y:S01]  /*b160*/  FMUL.FTZ R203, R110, R203 ;  /* 0x000000cb6ecb7220 */ /* 0x000fe20000410000 */
[----:B------:R-:W-:Y:S01]  /*b170*/  LEA R4, R4, UR28, 0x2 ;  /* 0x0000001c04047c11 */ /* 0x000fe2000f8e10ff */
[----:B------:R-:W-:Y:S06]  /*b180*/  @!P3 BRA `(.L_x_12668) ;  /* 0x000000000004b947 */ /* 0x000fec0003800000 */
[----:B0-----:R1:W-:Y:S02]  /*b190*/  REDG.E.ADD.F32.FTZ.RN.STRONG.GPU desc[UR30][R2.64+0xe80], R7 ;  /* 0x000e8007020079a6 */ /* 0x0013e4000c12f31e */
.L_x_12668:
[----:B------:R-:W-:Y:S05]  /*b1a0*/  BSYNC.RECONVERGENT B0 ;  /* 0x0000000000007941 */ /* 0x000fea0003800200 */
.L_x_12667:
[----:B01----:R0:W1:Y:S01]  /*b1b0*/  LDS R7, [R4+0x1740] ;  /* 0x0017400004077984 */ /* 0x0030620000000800 */
[----:B------:R-:W-:Y:S01]  /*b1c0*/  BSSY.RECONVERGENT B0, `(.L_x_12669) ;  /* 0x0000005000007945 */ /* 0x000fe20003800200 */
[----:B------:R-:W-:Y:S01]  /*b1d0*/  LEA R197, R197, UR28, 0x2 ;  /* 0x0000001cc5c57c11 */ /* 0x000fe2000f8e10ff */
[----:B------:R-:W-:Y:S02]  /*b1e0*/  FFMA.FTZ R203, R204, R109, R203 ;  /* 0x0000006dcccb7223 */ /* 0x000fe400000100cb */
[----:B------:R-:W-:Y:S05]  /*b1f0*/  @!P4 BRA `(.L_x_12670) ;  /* 0x000000000004c947 */ /* 0x000fea0003800000 */
[----:B-1----:R2:W-:Y:S02]  /*b200*/  REDG.E.ADD.F32.FTZ.RN.STRONG.GPU desc[UR30][R2.64+0xf00], R7 ;  /* 0x000f0007020079a6 */ /* 0x0025e4000c12f31e */
.L_x_12670:
[----:B------:R-:W-:Y:S05]  /*b210*/  BSYNC.RECONVERGENT B0 ;  /* 0x0000000000007941 */ /* 0x000fea0003800200 */
.L_x_12669:
[----:B-12---:R1:W2:Y:S01]  /*b220*/  LDS R7, [R197+0x17c0] ;  /* 0x0017c000c5077984 */ /* 0x0062a20000000800 */
[----:B------:R-:W-:Y:S01]  /*b230*/  BSSY.RECONVERGENT B0, `(.L_x_12671) ;  /* 0x0000004000007945 */ /* 0x000fe20003800200 */
[----:B0-----:R-:W-:-:S03]  /*b240*/  FADD.FTZ R4, R194, R203 ;  /* 0x000000cbc2047221 */ /* 0x001fc60000010000 */
[----:B------:R-:W-:Y:S05]  /*b250*/  @!P5 BRA `(.L_x_12672) ;  /* 0x000000000004d947 */ /* 0x000fea0003800000 */
[----:B--2---:R0:W-:Y:S02]  /*b260*/  REDG.E.ADD.F32.FTZ.RN.STRONG.GPU desc[UR30][R2.64+0xf80], R7 ;  /* 0x000f8007020079a6 */ /* 0x0041e4000c12f31e */
.L_x_12672:
[----:B------:R-:W-:Y:S05]  /*b270*/  BSYNC.RECONVERGENT B0 ;  /* 0x0000000000007941 */ /* 0x000fea0003800200 */
.L_x_12671:
[----:B------:R-:W-:Y:S01]  /*b280*/  FADD.FTZ R5, R186, R5 ;  /* 0x00000005ba057221 */ /* 0x000fe20000010000 */
[C---:B------:R-:W-:Y:S01]  /*b290*/  FFMA.FTZ R6, R90.reuse, R111, R211 ;  /* 0x0000006f5a067223 */ /* 0x040fe200000100d3 */
[----:B0-2---:R-:W-:Y:S01]  /*b2a0*/  FFMA.FTZ R7, -R90, R202, R209 ;  /* 0x000000ca5a077223 */ /* 0x005fe200000101d1 */
[----:B------:R-:W0:Y:S01]  /*b2b0*/  SHFL.DOWN PT, R3, R4, 0x1, 0x1f ;  /* 0x08201f0004037f89 */ /* 0x000e2200000e0000 */
[----:B------:R-:W-:Y:S01]  /*b2c0*/  ISETP.GT.AND P2, PT, R10, 0x1e, PT ;  /* 0x0000001e0a00780c */ /* 0x000fe20003f44270 */
[----:B------:R-:W-:Y:S01]  /*b2d0*/  FADD.FTZ R75, R109, R75 ;  /* 0x0000004b6d4b7221 */ /* 0x000fe20000010000 */
[----:B------:R-:W-:Y:S01]  /*b2e0*/  FMUL.FTZ R189, R166, R189 ;  /* 0x000000bda6bd7220 */ /* 0x000fe20000410000 */
[----:B------:R-:W2:Y:S01]  /*b2f0*/  SHFL.DOWN PT, R2, R5, 0x1, 0x1f ;  /* 0x08201f0005027f89 */ /* 0x000ea200000e0000 */
[----:B------:R-:W-:Y:S01]  /*b300*/  FMUL.FTZ R212, R169, R212 ;  /* 0x000000d4a9d47220 */ /* 0x000fe20000410000 */
[----:B------:R-:W-:Y:S01]  /*b310*/  FMUL.FTZ R217, R164, R217 ;  /* 0x000000d9a4d97220 */ /* 0x000fe20000410000 */
[----:B------:R-:W-:Y:S01]  /*b320*/  FFMA.FTZ R187, R126, R187, R189 ;  /* 0x000000bb7ebb7223 */ /* 0x000fe200000100bd */
[----:B------:R-:W4:Y:S01]  /*b330*/  SHFL.DOWN PT, R111, R6, 0x1, 0x1f ;  /* 0x08201f00066f7f89 */ /* 0x000f2200000e0000 */
[----:B------:R-:W-:Y:S01]  /*b340*/  FFMA.FTZ R190, R127, R190, R212 ;  /* 0x000000be7fbe7223 */ /* 0x000fe200000100d4 */
[----:B------:R-:W-:Y:S01]  /*b350*/  FFMA.FTZ R195, R128, R195, R217 ;  /* 0x000000c380c37223 */ /* 0x000fe200000100d9 */
[----:B------:R-:W-:Y:S01]  /*b360*/  FFMA.FTZ R126, R56, R181, R187 ;  /* 0x000000b5387e7223 */ /* 0x000fe200000100bb */
[----:B------:R-:W5:Y:S01]  /*b370*/  SHFL.DOWN PT, R186, R7, 0x1, 0x1f ;  /* 0x08201f0007ba7f89 */ /* 0x000f6200000e0000 */
[----:B------:R-:W-:Y:S01]  /*b380*/  FMUL.FTZ R183, R210, R183 ;  /* 0x000000b7d2b77220 */ /* 0x000fe20000410000 */
[----:B------:R-:W-:Y:S01]  /*b390*/  FMUL.FTZ R201, R162, R201 ;  /* 0x000000c9a2c97220 */ /* 0x000fe20000410000 */
[----:B------:R-:W-:Y:S01]  /*b3a0*/  FADD.FTZ R31, R126, R31 ;  /* 0x0000001f7e1f7221 */ /* 0x000fe20000010000 */
[----:B------:R-:W-:Y:S01]  /*b3b0*/  FMUL.FTZ R159, R204, R159 ;  /* 0x0000009fcc9f7220 */ /* 0x000fe20000410000 */
[----:B------:R-:W-:Y:S01]  /*b3c0*/  FFMA.FTZ R124, R124, R179, R183 ;  /* 0x000000b37c7c7223 */ /* 0x000fe200000100b7 */
[----:B------:R-:W-:Y:S01]  /*b3d0*/  FFMA.FTZ R193, R130, R193, R201 ;  /* 0x000000c182c17223 */ /* 0x000fe200000100c9 */
[----:B------:R-:W-:Y:S01]  /*b3e0*/  FMUL.FTZ R208, R167, R208 ;  /* 0x000000d0a7d07220 */ /* 0x000fe20000410000 */
[----:B------:R-:W-:Y:S01]  /*b3f0*/  FFMA.FTZ R110, R110, R171, R159 ;  /* 0x000000ab6e6e7223 */ /* 0x000fe2000001009f */
[----:B------:R-:W-:Y:S01]  /*b400*/  FMUL.FTZ R196, R165, R196 ;  /* 0x000000c4a5c47220 */ /* 0x000fe20000410000 */
[----:B------:R-:W-:Y:S01]  /*b410*/  ISETP.GT.AND P3, PT, R10, 0xf, PT ;  /* 0x0000000f0a00780c */ /* 0x000fe20003f64270 */
        /* <DEDUP_REMOVED lines=8> */
[----:B------:R-:W-:Y:S01]  /*b4a0*/  FADD.FTZ R32, R3, R32 ;  /* 0x0000002003207221 */ /* 0x000fe20000010000 */
[----:B----4-:R-:W-:Y:S01]  /*b4b0*/  @!P2 FADD.FTZ R6, R6, R111 ;  /* 0x0000006f0606a221 */ /* 0x010fe20000010000 */
[----:B------:R-:W-:Y:S01]  /*b4c0*/  FFMA.FTZ R3, R53, R170, R192 ;  /* 0x000000aa35037223 */ /* 0x000fe200000100c0 */
[----:B------:R-:W-:Y:S01]  /*b4d0*/  FADD.FTZ R33, R2, R33 ;  /* 0x0000002102217221 */ /* 0x000fe20000010000 */
[----:B------:R-:W-:Y:S01]  /*b4e0*/  FFMA.FTZ R2, R52, R149, R193 ;  /* 0x0000009534027223 */ /* 0x000fe200000100c1 */
[----:B-----5:R-:W-:Y:S01]  /*b4f0*/  @!P2 FADD.FTZ R7, R7, R186 ;  /* 0x000000ba0707a221 */ /* 0x020fe20000010000 */
[----:B------:R-:W2:Y:S01]  /*b500*/  SHFL.DOWN PT, R111, R6, 0x2, 0x1f ;  /* 0x08401f00066f7f89 */ /* 0x000ea200000e0000 */
[----:B------:R-:W-:Y:S01]  /*b510*/  ISETP.GT.AND P2, PT, R10, 0x1d, PT ;  /* 0x0000001d0a00780c */ /* 0x000fe20003f44270 */
[----:B------:R-:W-:Y:S01]  /*b520*/  FADD.FTZ R35, R2, R35 ;  /* 0x0000002302237221 */ /* 0x000fe20000010000 */
[----:B------:R-:W-:Y:S01]  /*b530*/  FMUL.FTZ R180, R180, R177 ;  /* 0x000000b1b4b47220 */ /* 0x000fe20000410000 */
[----:B------:R-:W4:Y:S01]  /*b540*/  SHFL.DOWN PT, R186, R5, 0x2, 0x1f ;  /* 0x08401f0005ba7f89 */ /* 0x000f2200000e0000 */
[----:B------:R-:W-:Y:S01]  /*b550*/  FMUL.FTZ R213, R160, R213 ;  /* 0x000000d5a0d57220 */ /* 0x000fe20000410000 */
[----:B------:R-:W-:Y:S01]  /*b560*/  FMUL.FTZ R198, R163, R198 ;  /* 0x000000c6a3c67220 */ /* 0x000fe20000410000 */
[----:B------:R-:W-:Y:S01]  /*b570*/  FMUL.FTZ R207, R158, R207 ;  /* 0x000000cf9ecf7220 */ /* 0x000fe20000410000 */
        /* <DEDUP_REMOVED lines=11> */
[----:B------:R-:W-:Y:S01]  /*b630*/  FFMA.FTZ R168, R50, R168, R191 ;  /* 0x000000a832a87223 */ /* 0x000fe200000100bf */
[----:B------:R-:W-:Y:S01]  /*b640*/  FFMA.FTZ R153, R49, R153, R142 ;  /* 0x0000009931997223 */ /* 0x000fe2000001008e */
[----:B------:R-:W-:Y:S01]  /*b650*/  FADD.FTZ R30, R109, R30 ;  /* 0x0000001e6d1e7221 */ /* 0x000fe20000010000 */
[----:B------:R-:W-:Y:S01]  /*b660*/  FFMA.FTZ R146, R48, R146, R185 ;  /* 0x0000009230927223 */ /* 0x000fe200000100b9 */
[----:B------:R-:W-:Y:S01]  /*b670*/  FMUL.FTZ R122, R161, R122 ;  /* 0x0000007aa17a7220 */ /* 0x000fe20000410000 */
[----:B--2---:R-:W-:Y:S01]  /*b680*/  @!P2 FADD.FTZ R6, R6, R111 ;  /* 0x0000006f0606a221 */ /* 0x004fe20000010000 */
[----:B------:R-:W-:Y:S01]  /*b690*/  BSSY.RECONVERGENT B0, `(.L_x_12673) ;  /* 0x0000032000007945 */ /* 0x000fe20003800200 */
        /* <DEDUP_REMOVED lines=48> */
[----:B------:R0:W-:Y:S02]  /*b9a0*/  @!P2 STS.128 [UR28+0x18d0], R4 ;  /* 0x0018d004ff00a988 */ /* 0x0001e40008000c1c */
.L_x_12674:
[----:B------:R-:W-:Y:S05]  /*b9b0*/  BSYNC.RECONVERGENT B0 ;  /* 0x0000000000007941 */ /* 0x000fea0003800200 */
.L_x_12673:
        /* <DEDUP_REMOVED lines=21> */
[----:B------:R-:W-:Y:S02]  /*bb10*/  UISETP.NE.AND UP0, UPT, UR11, UR48, UPT ;  /* 0x000000300b00728c */ /* 0x000fe4000bf05270 */
[----:B------:R-:W-:-:S04]  /*bb20*/  ULEA UR33, UR8, UR28, 0x3 ;  /* 0x0000001c08217291 */ /* 0x000fc8000f8e18ff */
[----:B------:R-:W-:-:S13]  /*bb30*/  PLOP3.LUT P2, PT, PT, PT, UP0, 0x80, 0x8 ;  /* 0x000000000008781c */ /* 0x000fda0003f4f008 */
[----:B0-2---:R-:W0:Y:S04]  /*bb40*/  @P2 LDS.64 R2, [UR33+0x4610] ;  /* 0x00461021ff022984 */ /* 0x005e280008000a00 */
[----:B------:R-:W2:Y:S01]  /*bb50*/  @P2 LDS.64 R110, [UR33+0x3e10] ;  /* 0x003e1021ff6e2984 */ /* 0x000ea20008000a00 */
[----:B0-----:R-:W-:Y:S01]  /*bb60*/  @P2 FADD.FTZ R6, R6, R2 ;  /* 0x0000000206062221 */ /* 0x001fe20000010000 */
[----:B------:R-:W-:Y:S01]  /*bb70*/  @P2 FADD.FTZ R7, R7, R3 ;  /* 0x0000000307072221 */ /* 0x000fe20000010000 */
[----:B--2---:R-:W-:Y:S01]  /*bb80*/  @P2 FADD.FTZ R4, R4, R110 ;  /* 0x0000006e04042221 */ /* 0x004fe20000010000 */
[----:B------:R-:W-:-:S03]  /*bb90*/  @P2 FADD.FTZ R5, R5, R111 ;  /* 0x0000006f05052221 */ /* 0x000fc60000010000 */
[----:B------:R0:W-:Y:S04]  /*bba0*/  STS.64 [UR33+0x4610], R6 ;  /* 0x00461006ff007988 */ /* 0x0001e80008000a21 */
[----:B------:R0:W-:Y:S02]  /*bbb0*/  STS.64 [UR33+0x3e10], R4 ;  /* 0x003e1004ff007988 */ /* 0x0001e40008000a21 */
.L_x_12676:
[----:B------:R-:W-:Y:S05]  /*bbc0*/  BSYNC.RECONVERGENT B0 ;  /* 0x0000000000007941 */ /* 0x000fea0003800200 */
.L_x_12675:
[----:B------:R-:W-:-:S04]  /*bbd0*/  UIADD3 UR8, UPT, UPT, UR8, 0x1, URZ ;  /* 0x0000000108087890 */ /* 0x000fc8000fffe0ff */
[----:B------:R-:W-:-:S09]  /*bbe0*/  UISETP.GE.AND UP0, UPT, UR8, UR49, UPT ;  /* 0x000000310800728c */ /* 0x000fd2000bf06270 */
[----:B------:R-:W-:Y:S05]  /*bbf0*/  BRA.U !UP0, `(.L_x_12677) ;  /* 0xffffff6d082c7547 */ /* 0x000fea000b83ffff */
.L_x_12595:
[----:B------:R-:W-:Y:S01]  /*bc00*/  BAR.SYNC.DEFER_BLOCKING 0x0 ;  /* 0x0000000000007b1d */ /* 0x000fe20000010000 */
[----:B------:R-:W-:Y:S01]  /*bc10*/  F2FP.BF16.F32.PACK_AB R60, R61, R60 ;  /* 0x0000003c3d3c723e */ /* 0x000fe200000010ff */
[----:B------:R-:W-:Y:S01]  /*bc20*/  ULEA UR14, UR11, 0xfffffe00, 0x9 ;  /* 0xfffffe000b0e7891 */ /* 0x000fe2000f8e48ff */
[----:B------:R-:W-:Y:S01]  /*bc30*/  F2FP.BF16.F32.PACK_AB R62, R63, R62 ;  /* 0x0000003e3f3e723e */ /* 0x000fe200000010ff */
[----:B------:R-:W-:Y:S01]  /*bc40*/  FADD.FTZ R9, R43, R9 ;  /* 0x000000092b097221 */ /* 0x000fe20000010000 */
[----:B------:R-:W-:Y:S01]  /*bc50*/  PRMT R0, R60, 0x7632, R0 ;  /* 0x000076323c007816 */ /* 0x000fe20000000000 */
[----:B------:R-:W-:Y:S01]  /*bc60*/  UIADD3 UR32, UPT, UPT, -UR14, UR32, URZ ;  /* 0x000000200e207290 */ /* 0x000fe2000fffe1ff */
[----:B------:R-:W-:Y:S01]  /*bc70*/  F2FP.BF16.F32.PACK_AB R64, R65, R64 ;  /* 0x000000404140723e */ /* 0x000fe200000010ff */
[----:B------:R-:W5:Y:S01]  /*bc80*/  S2UR UR29, SR_CTAID.X ;  /* 0x00000000001d79c3 */ /* 0x000f620000002500 */
[----:B------:R-:W-:Y:S01]  /*bc90*/  F2FP.BF16.F32.PACK_AB R66, R67, R66 ;  /* 0x000000424342723e */ /* 0x000fe200000010ff */
[----:B------:R-:W5:Y:S01]  /*bca0*/  LDCU.64 UR24, c[0x0][0x4f8] ;  /* 0x00009f00ff1877ac */ /* 0x000f620008000a00 */
[----:B0-----:R-:W-:-:S02]  /*bcb0*/  PRMT R2, R62, 0x7632, R2 ;  /* 0x000076323e027816 */ /* 0x001fc40000000002 */
[----:B--2---:R-:W-:Y:S01]  /*bcc0*/  PRMT R3, R64, 0x7632, R3 ;  /* 0x0000763240037816 */ /* 0x004fe20000000003 */
[----:B------:R-:W0:Y:S01]  /*bcd0*/  LDCU.64 UR26, c[0x0][0x500] ;  /* 0x0000a000ff1a77ac */ /* 0x000e220008000a00 */
[----:B------:R-:W-:Y:S01]  /*bce0*/  ISETP.NE.AND P0, PT, R116, RZ, PT ;  /* 0x000000ff7400720c */ /* 0x000fe20003f05270 */
[----:B------:R-:W0:Y:S01]  /*bcf0*/  S2UR UR8, SR_CTAID.Y ;  /* 0x00000000000879c3 */ /* 0x000e220000002600 */
[----:B------:R-:W-:Y:S01]  /*bd00*/  F2FP.BF16.F32.PACK_AB R68, R69, R68 ;  /* 0x000000444544723e */ /* 0x000fe200000010ff */
[----:B------:R-:W-:Y:S01]  /*bd10*/  USHF.R.S32.HI UR15, URZ, 0x1f, UR14 ;  /* 0x0000001fff0f7899 */ /* 0x000fe2000801140e */
[----:B------:R-:W-:Y:S01]  /*bd20*/  F2FP.BF16.F32.PACK_AB R70, R71, R70 ;  /* 0x000000464746723e */ /* 0x000fe200000010ff */
[----:B------:R-:W-:Y:S01]  /*bd30*/  UIADD3 UR22, UP0, UPT, UR22, -0x800, URZ ;  /* 0xfffff80016167890 */ /* 0x000fe2000ff1e0ff */
[----:B------:R-:W-:Y:S01]  /*bd40*/  F2FP.BF16.F32.PACK_AB R72, R73, R72 ;  /* 0x000000484948723e */ /* 0x000fe200000010ff */
[----:B------:R-:W-:Y:S01]  /*bd50*/  UIADD3 UR16, UP1, UPT, UR16, -0x400, URZ ;  /* 0xfffffc0010107890 */ /* 0x000fe2000ff3e0ff */
[----:B------:R-:W-:Y:S01]  /*bd60*/  F2FP.BF16.F32.PACK_AB R74, R75, R74 ;  /* 0x0000004a4b4a723e */ /* 0x000fe200000010ff */
[----:B------:R2:W-:Y:S01]  /*bd70*/  STS.U16 [R27+0x2], R0 ;  /* 0x000002001b007388 */ /* 0x0005e20000000400 */
[----:B------:R-:W-:Y:S01]  /*bd80*/  PRMT R4, R68, 0x7632, R4 ;  /* 0x0000763244047816 */ /* 0x000fe20000000004 */
[----:B------:R-:W-:Y:S01]  /*bd90*/  UIADD3.X UR23, UPT, UPT, UR23, -0x1, URZ, UP0, !UPT ;  /* 0xffffffff17177890 */ /* 0x000fe200087fe4ff */
[----:B------:R-:W-:Y:S01]  /*bda0*/  MOV R6, UR32 ;  /* 0x0000002000067c02 */ /* 0x000fe20008000f00 */
[----:B------:R1:W-:Y:S01]  /*bdb0*/  STS.U16 [R27+0x6], R2 ;  /* 0x000006021b007388 */ /* 0x0003e20000000400 */
[----:B------:R-:W3:Y:S01]  /*bdc0*/  LDCU.64 UR32, c[0x0][0x550] ;  /* 0x0000aa00ff2077ac */ /* 0x000ee20008000a00 */
[----:B------:R-:W-:-:S02]  /*bdd0*/  LOP3.LUT R5, R116, 0x1f, RZ, 0xc0, !PT ;  /* 0x0000001f74057812 */ /* 0x000fc400078ec0ff */
[----:B------:R4:W-:Y:S01]  /*bde0*/  STS.U16 [R27+0xa], R3 ;  /* 0x00000a031b007388 */ /* 0x0009e20000000400 */
[----:B-----5:R-:W-:Y:S01]  /*bdf0*/  UIMAD.WIDE.U32 UR12, UR29, UR24, UR14 ;  /* 0x000000181d0c72a5 */ /* 0x020fe2000f8e000e */
[----:B--2---:R-:W-:Y:S01]  /*be00*/  PRMT R0, R66, 0x7632, R0 ;  /* 0x0000763242007816 */ /* 0x004fe20000000000 */
[----:B------:R-:W-:Y:S01]  /*be10*/  UISETP.GT.AND UP0, UPT, UR11, 0x1, UPT ;  /* 0x000000010b00788c */ /* 0x000fe2000bf04270 */
[----:B------:R-:W-:Y:S01]  /*be20*/  STS.U16 [R27], R60 ;  /* 0x0000003c1b007388 */ /* 0x000fe20000000400 */
[----:B------:R-:W-:Y:S01]  /*be30*/  UIMAD UR13, UR29, UR25, UR13 ;  /* 0x000000191d0d72a4 */ /* 0x000fe2000f8e020d */
[----:B-1----:R-:W-:Y:S01]  /*be40*/  PRMT R2, R70, 0x7632, R2 ;  /* 0x0000763246027816 */ /* 0x002fe20000000002 */
[----:B------:R-:W-:Y:S01]  /*be50*/  UIADD3 UR18, UP2, UPT, UR18, -0x400, URZ ;  /* 0xfffffc0012127890 */ /* 0x000fe2000ff5e0ff */
[----:B------:R1:W-:Y:S01]  /*be60*/  STS.U16 [R27+0xe], R0 ;  /* 0x00000e001b007388 */ /* 0x0003e20000000400 */
[----:B------:R-:W-:Y:S01]  /*be70*/  SHF.L.U32 R116, R116, 0x4, RZ ;  /* 0x0000000474747819 */ /* 0x000fe200000006ff */
[----:B0-----:R-:W-:Y:S01]  /*be80*/  UIMAD UR24, UR8, UR27, URZ ;  /* 0x0000001b081872a4 */ /* 0x001fe2000f8e02ff */
[----:B----4-:R-:W-:Y:S01]  /*be90*/  PRMT R3, R72, 0x7632, R3 ;  /* 0x0000763248037816 */ /* 0x010fe20000000003 */
[----:B------:R-:W-:Y:S01]  /*bea0*/  STS.U16 [R27+0x4], R62 ;  /* 0x0000043e1b007388 */ /* 0x000fe20000000400 */
[----:B------:R-:W-:Y:S01]  /*beb0*/  UIMAD.WIDE.U32 UR12, UR8, UR26, UR12 ;  /* 0x0000001a080c72a5 */ /* 0x000fe2000f8e000c */
[----:B------:R-:W-:Y:S01]  /*bec0*/  LOP3.LUT R7, R5, 0x3e00, R116, 0xf8, !PT ;  /* 0x00003e0005077812 */ /* 0x000fe200078ef874 */
[----:B------:R-:W0:Y:S01]  /*bed0*/  LDCU.64 UR26, c[0x0][0x560] ;  /* 0x0000ac00ff1a77ac */ /* 0x000e220008000a00 */
[----:B------:R-:W-:Y:S01]  /*bee0*/  STS.U16 [R27+0x8], R64 ;  /* 0x000008401b007388 */ /* 0x000fe20000000400 */
[----:B-1----:R-:W-:Y:S01]  /*bef0*/  PRMT R0, R74, 0x7632, R0 ;  /* 0x000076324a007816 */ /* 0x002fe20000000000 */
[----:B------:R-:W-:-:S02]  /*bf00*/  UIADD3 UR20, UP3, UPT, UR20, -0x400, URZ ;  /* 0xfffffc0014147890 */ /* 0x000fc4000ff7e0ff */
[----:B------:R-:W-:Y:S01]  /*bf10*/  STS.U16 [R27+0xc], R66 ;  /* 0x00000c421b007388 */ /* 0x000fe20000000400 */
[C---:B------:R-:W-:Y:S01]  /*bf20*/  LOP3.LUT R77, R7.reuse, 0x20, RZ, 0xfc, !PT ;  /* 0x00000020074d7812 */ /* 0x040fe200078efcff */
[----:B------:R-:W-:Y:S01]  /*bf30*/  UIADD3.X UR17, UPT, UPT, UR17, -0x1, URZ, UP1, !UPT ;  /* 0xffffffff11117890 */ /* 0x000fe20008ffe4ff */
[C---:B------:R-:W-:Y:S01]  /*bf40*/  LOP3.LUT R79, R7.reuse, 0x40, RZ, 0xfc, !PT ;  /* 0x00000040074f7812 */ /* 0x040fe200078efcff */
[----:B------:R-:W-:Y:S01]  /*bf50*/  STS.U16 [R27+0x10], R68 ;  /* 0x000010441b007388 */ /* 0x000fe20000000400 */
[C---:B------:R-:W-:Y:S01]  /*bf60*/  LOP3.LUT R81, R7.reuse, 0x60, RZ, 0xfc, !PT ;  /* 0x0000006007517812 */ /* 0x040fe200078efcff */
[----:B------:R-:W-:Y:S01]  /*bf70*/  UIADD3.X UR19, UPT, UPT, UR19, -0x1, URZ, UP2, !UPT ;  /* 0xffffffff13137890 */ /* 0x000fe200097fe4ff */
[C---:B------:R-:W-:Y:S01]  /*bf80*/  LOP3.LUT R83, R7.reuse, 0x80, RZ, 0xfc, !PT ;  /* 0x0000008007537812 */ /* 0x040fe200078efcff */
[----:B------:R1:W-:Y:S01]  /*bf90*/  STS.U16 [R27+0x12], R4 ;  /* 0x000012041b007388 */ /* 0x0003e20000000400 */
[C---:B------:R-:W-:Y:S01]  /*bfa0*/  LOP3.LUT R85, R7.reuse, 0xa0, RZ, 0xfc, !PT ;  /* 0x000000a007557812 */ /* 0x040fe200078efcff */
[----:B------:R-:W-:Y:S01]  /*bfb0*/  UIADD3.X UR21, UPT, UPT, UR21, -0x1, URZ, UP3, !UPT ;  /* 0xffffffff15157890 */ /* 0x000fe20009ffe4ff */
[C---:B------:R-:W-:Y:S01]  /*bfc0*/  LOP3.LUT R87, R7.reuse, 0xc0, RZ, 0xfc, !PT ;  /* 0x000000c007577812 */ /* 0x040fe200078efcff */
[----:B------:R-:W-:Y:S01]  /*bfd0*/  STS.U16 [R27+0x14], R70 ;  /* 0x000014461b007388 */ /* 0x000fe20000000400 */
[----:B------:R-:W-:-:S02]  /*bfe0*/  LOP3.LUT R89, R7, 0xe0, RZ, 0xfc, !PT ;  /* 0x000000e007597812 */ /* 0x000fc400078efcff */
[C---:B------:R-:W-:Y:S01]  /*bff0*/  LOP3.LUT R91, R7.reuse, 0x100, RZ, 0xfc, !PT ;  /* 0x00000100075b7812 */ /* 0x040fe200078efcff */
[----:B------:R-:W-:Y:S01]  /*c000*/  STS.U16 [R27+0x16], R2 ;  /* 0x000016021b007388 */ /* 0x000fe20000000400 */
[C---:B------:R-:W-:Y:S02]  /*c010*/  LOP3.LUT R93, R7.reuse, 0x120, RZ, 0xfc, !PT ;  /* 0x00000120075d7812 */ /* 0x040fe400078efcff */
[----:B-1----:R-:W-:Y:S01]  /*c020*/  MOV R4, UR24 ;  /* 0x0000001800047c02 */ /* 0x002fe20008000f00 */
[----:B------:R-:W-:Y:S01]  /*c030*/  STS.U16 [R27+0x18], R72 ;  /* 0x000018481b007388 */ /* 0x000fe20000000400 */
[C---:B------:R-:W-:Y:S01]  /*c040*/  LOP3.LUT R95, R7.reuse, 0x140, RZ, 0xfc, !PT ;  /* 0x00000140075f7812 */ /* 0x040fe200078efcff */
[----:B------:R-:W1:Y:S01]  /*c050*/  LDCU.64 UR24, c[0x0][0x520] ;  /* 0x0000a400ff1877ac */ /* 0x000e620008000a00 */
[C---:B------:R-:W-:Y:S01]  /*c060*/  LOP3.LUT R97, R7.reuse, 0x160, RZ, 0xfc, !PT ;  /* 0x0000016007617812 */ /* 0x040fe200078efcff */
[----:B------:R2:W-:Y:S01]  /*c070*/  STS.U16 [R27+0x1a], R3 ;  /* 0x00001a031b007388 */ /* 0x0005e20000000400 */
[----:B------:R-:W-:-:S02]  /*c080*/  LOP3.LUT R99, R7, 0x180, RZ, 0xfc, !PT ;  /* 0x0000018007637812 */ /* 0x000fc400078efcff */
[C---:B------:R-:W-:Y:S01]  /*c090*/  LOP3.LUT R101, R7.reuse, 0x1a0, RZ, 0xfc, !PT ;  /* 0x000001a007657812 */ /* 0x040fe200078efcff */
[----:B------:R-:W-:Y:S01]  /*c0a0*/  STS.U16 [R27+0x1c], R74 ;  /* 0x00001c4a1b007388 */ /* 0x000fe20000000400 */
[C---:B------:R-:W-:Y:S02]  /*c0b0*/  LOP3.LUT R103, R7.reuse, 0x1c0, RZ, 0xfc, !PT ;  /* 0x000001c007677812 */ /* 0x040fe400078efcff */
[----:B------:R-:W-:Y:S01]  /*c0c0*/  LOP3.LUT R105, R7, 0x1e0, RZ, 0xfc, !PT ;  /* 0x000001e007697812 */ /* 0x000fe200078efcff */
[----:B------:R-:W-:Y:S01]  /*c0d0*/  STS.U16 [R27+0x1e], R0 ;  /* 0x00001e001b007388 */ /* 0x000fe20000000400 */
[----:B------:R-:W-:-:S03]  /*c0e0*/  NOP ;  /* 0x0000000000007918 */ /* 0x000fc60000000000 */
[----:B------:R-:W-:Y:S01]  /*c0f0*/  LDS.U16 R45, [R11] ;  /* 0x000000000b2d7984 */ /* 0x000fe20000000400 */
[----:B--2---:R-:W-:-:S03]  /*c100*/  IADD3 R3, P1, PT, R7, UR12, RZ ;  /* 0x0000000c07037c10 */ /* 0x004fc6000ff3e0ff */
[----:B------:R-:W-:Y:S01]  /*c110*/  LDS.U16 R47, [R12+0x40] ;  /* 0x000040000c2f7984 */ /* 0x000fe20000000400 */
[----:B------:R-:W-:Y:S01]  /*c120*/  IADD3.X R4, PT, PT, R4, UR13, RZ, P1, !PT ;  /* 0x0000000d04047c10 */ /* 0x000fe20008ffe4ff */
[----:B------:R-:W2:Y:S01]  /*c130*/  LDCU.64 UR12, c[0x0][0x518] ;  /* 0x0000a300ff0c77ac */ /* 0x000ea20008000a00 */
[C---:B---3--:R-:W-:Y:S01]  /*c140*/  LEA R2, P1, R3.reuse, UR32, 0x1 ;  /* 0x0000002003027c11 */ /* 0x048fe2000f8208ff */
[----:B------:R-:W-:Y:S03]  /*c150*/  LDS.U16 R49, [R13+0x80] ;  /* 0x000080000d317984 */ /* 0x000fe60000000400 */
[----:B------:R-:W-:Y:S01]  /*c160*/  LEA.HI.X R3, R3, UR33, R4, 0x1, P1 ;  /* 0x0000002103037c11 */ /* 0x000fe200088f0c04 */
[----:B------:R-:W-:Y:S04]  /*c170*/  LDS.U16 R51, [R14+0xc0] ;  /* 0x0000c0000e337984 */ /* 0x000fe80000000400 */
[----:B------:R-:W-:Y:S04]  /*c180*/  LDS.U16 R53, [R15+0x100] ;  /* 0x000100000f357984 */ /* 0x000fe80000000400 */
[----:B------:R-:W-:Y:S04]  /*c190*/  LDS.U16 R55, [R16+0x140] ;  /* 0x0001400010377984 */ /* 0x000fe80000000400 */
[----:B------:R-:W-:Y:S01]  /*c1a0*/  LDS.U16 R57, [R17+0x180] ;  /* 0x0001800011397984 */ /* 0x000fe20000000400 */
[----:B--2---:R-:W-:-:S03]  /*c1b0*/  UIMAD.WIDE.U32 UR14, UR29, UR12, UR14 ;  /* 0x0000000c1d0e72a5 */ /* 0x004fc6000f8e000e */
[----:B------:R-:W-:Y:S01]  /*c1c0*/  LDS.U16 R59, [R18+0x1c0] ;  /* 0x0001c000123b7984 */ /* 0x000fe20000000400 */
[----:B------:R-:W-:-:S03]  /*c1d0*/  UIMAD UR13, UR29, UR13, UR15 ;  /* 0x0000000d1d0d72a4 */ /* 0x000fc6000f8e020f */
[----:B------:R-:W-:Y:S01]  /*c1e0*/  LDS.U16 R61, [R19+0x200] ;  /* 0x00020000133d7984 */ /* 0x000fe20000000400 */
[----:B------:R-:W-:Y:S02]  /*c1f0*/  UMOV UR12, UR14 ;  /* 0x0000000e000c7c82 */ /* 0x000fe40008000000 */
[----:B-1----:R-:W-:Y:S01]  /*c200*/  UIMAD.WIDE.U32 UR12, UR8, UR24, UR12 ;  /* 0x00000018080c72a5 */ /* 0x002fe2000f8e000c */
[----:B------:R-:W-:Y:S03]  /*c210*/  LDS.U16 R63, [R20+0x240] ;  /* 0x00024000143f7984 */ /* 0x000fe60000000400 */
[----:B------:R-:W-:Y:S01]  /*c220*/  UIMAD UR13, UR8, UR25, UR13 ;  /* 0x00000019080d72a4 */ /* 0x000fe2000f8e020d */
        /* <DEDUP_REMOVED lines=40> */
[----:B------:R-:W-:Y:S02]  /*c4b0*/  PRMT R10, R0, 0x7632, R10 ;  /* 0x00007632000a7816 */ /* 0x000fe4000000000a */
        /* <DEDUP_REMOVED lines=112> */
.L_x_12594:
        /* <DEDUP_REMOVED lines=33> */
.L_x_12680:
[----:B------:R-:W-:Y:S05]  /*cdd0*/  BSYNC.RECONVERGENT B0 ;  /* 0x0000000000007941 */ /* 0x000fea0003800200 */
.L_x_12679:
        /* <DEDUP_REMOVED lines=31> */
.L_x_12682:
[----:B------:R-:W-:Y:S05]  /*cfd0*/  BSYNC.RECONVERGENT B0 ;  /* 0x0000000000007941 */ /* 0x000fea0003800200 */
.L_x_12681:
        /* <DEDUP_REMOVED lines=15> */
.L_x_12684:
        /* <DEDUP_REMOVED lines=32> */
.L_x_12683:
[----:B------:R-:W-:Y:S05]  /*d2d0*/  EXIT ;  /* 0x000000000000794d */ /* 0x000fea0003800000 */
.L_x_12685:
        /* <DEDUP_REMOVED lines=10> */
.L_x_18732:


//--------------------- .text._Z25selective_scan_bwd_kernelI32Selective_Scan_bwd_kernel_traitsILi32ELi16ELb0ELb0ELb1ELb0ELb1EN3c108BFloat16ENS1_7complexIfEEEEv12SSMParamsBwd --------------------------
	.section	.text._Z25selective_scan_bwd_kernelI32Selective_Scan_bwd_kernel_traitsILi32ELi16ELb0ELb0ELb1ELb0ELb1EN3c108BFloat16ENS1_7complexIfEEEEv12SSMParamsBwd,"ax",@progbits
	.align	128
        .global         _Z25selective_scan_bwd_kernelI32Selective_Scan_bwd_kernel_traitsILi32ELi16ELb0ELb0ELb1ELb0ELb1EN3c108BFloat16ENS1_7complexIfEEEEv12SSMParamsBwd
        .type           _Z25selective_scan_bwd_kernelI32Selective_Scan_bwd_kernel_traitsILi32ELi16ELb0ELb0ELb1ELb0ELb1EN3c108BFloat16ENS1_7complexIfEEEEv12SSMParamsBwd,@function
        .size           _Z25selective_scan_bwd_kernelI32Selective_Scan_bwd_kernel_traitsILi32ELi16ELb0ELb0ELb1ELb0ELb1EN3c108BFloat16ENS1_7complexIfEEEEv12SSMParamsBwd,(.L_x_18733 - _Z25selective_scan_bwd_kernelI32Selective_Scan_bwd_kernel_traitsILi32ELi16ELb0ELb0ELb1ELb0ELb1EN3c108BFloat16ENS1_7complexIfEEEEv12SSMParamsBwd)
        .other          _Z25selective_scan_bwd_kernelI32Selective_Scan_bwd_kernel_traitsILi32ELi16ELb0ELb0ELb1ELb0ELb1EN3c108BFloat16ENS1_7complexIfEEEEv12SSMParamsBwd,@"STO_CUDA_ENTRY STV_DEFAULT"
_Z25selective_scan_bwd_kernelI32Selective_Scan_bwd_kernel_traitsILi32ELi16ELb0ELb0ELb1ELb0ELb1EN3c108BFloat16ENS1_7complexIfEEEEv12SSMParamsBwd:
.text._Z25selective_scan_bwd_kernelI32Selective_Scan_bwd_kernel_traitsILi32ELi16ELb0ELb0ELb1ELb0ELb1EN3c108BFloat16ENS1_7complexIfEEEEv12SSMParamsBwd:
[----:B------:R-:W-:Y:S08]  /*0000*/  LDC R1, c[0x0][0x37c] ;  /* 0x0000df00ff017b82 */ /* 0x000ff00000000800 */
[----:B------:R-:W0:Y:S01]  /*0010*/  LDC.64 R2, c[0x0][0x458] ;  /* 0x00011600ff027b82 */ /* 0x000e220000000a00 */
[----:B------:R-:W1:Y:S01]  /*0020*/  LDCU.64 UR30, c[0x0][0x358] ;  /* 0x00006b00ff1e77ac */ /* 0x000e620008000a00 */
[----:B------:R-:W2:Y:S06]  /*0030*/  LDCU UR26, c[0x0][0x398] ;  /* 0x00007300ff1a77ac */ /* 0x000eac0008000800 */
[----:B------:R-:W3:Y:S01]  /*0040*/  LDC.64 R4, c[0x0][0x470] ;  /* 0x00011c00ff047b82 */ /* 0x000ee20000000a00 */
[----:B------:R-:W4:Y:S01]  /*0050*/  LDCU.128 UR12, c[0x0][0x3f0] ;  /* 0x00007e00ff0c77ac */ /* 0x000f220008000c00 */
[----:B------:R-:W5:Y:S06]  /*0060*/  LDCU.128 UR16, c[0x0][0x400] ;  /* 0x00008000ff1077ac */ /* 0x000f6c0008000c00 */
[----:B------:R-:W1:Y:S01]  /*0070*/  S2UR UR29, SR_CTAID.Y ;  /* 0x00000000001d79c3 */ /* 0x000e620000002600 */
[----:B------:R-:W5:Y:S01]  /*0080*/  LDCU UR32, c[0x0][0x394] ;  /* 0x00007280ff2077ac */ /* 0x000f620008000800 */
[----:B------:R-:W5:Y:S01]  /*0090*/  LDCU.64 UR34, c[0x0][0x4e0] ;  /* 0x00009c00ff2277ac */ /* 0x000f620008000a00 */
[----:B0-----:R-:W-:-:S05]  /*00a0*/  ISETP.NE.U32.AND P0, PT, R2, RZ, PT ;  /* 0x000000ff0200720c */ /* 0x001fca0003f05070 */
[----:B------:R-:W4:Y:S01]  /*00b0*/  S2UR UR8, SR_CTAID.X ;  /* 0x00000000000879c3 */ /* 0x000f220000002500 */
[----:B------:R-:W0:Y:S01]  /*00c0*/  LDCU.64 UR36, c[0x0][0x450] ;  /* 0x00008a00ff2477ac */ /* 0x000e220008000a00 */
[----:B------:R-:W-:Y:S02]  /*00d0*/  ISETP.NE.AND.EX P0, PT, R3, RZ, PT, P0 ;  /* 0x000000ff0300720c */ /* 0x000fe40003f05300 */
[----:B---3--:R-:W-:-:S04]  /*00e0*/  ISETP.NE.U32.AND P1, PT, R4, RZ, PT ;  /* 0x000000ff0400720c */ /* 0x008fc80003f25070 */
[----:B------:R-:W-:Y:S02]  /*00f0*/  ISETP.NE.AND.EX P1, PT, R5, RZ, PT, P1 ;  /* 0x000000ff0500720c */ /* 0x000fe40003f25310 */
[----:B-1----:R-:W-:-:S05]  /*0100*/  MOV R0, UR29 ;  /* 0x0000001d00007c02 */ /* 0x002fca0008000f00 */
[----:B------:R-:W-:-:S04]  /*0110*/  @P0 LEA R2, P2, R0, R2, 0x2 ;  /* 0x0000000200020211 */ /* 0x000fc800078410ff */
[C---:B------:R-:W-:Y:S02]  /*0120*/  @P0 LEA.HI.X R3, R0.reuse, R3, RZ, 0x2, P2 ;  /* 0x0000000300030211 */ /* 0x040fe400010f14ff */
[----:B------:R-:W-:-:S03]  /*0130*/  @P1 LEA R4, P3, R0, R4, 0x2 ;  /* 0x0000000400041211 */ /* 0x000fc600078610ff */
[----:B------:R1:W3:Y:S01]  /*0140*/  @P0 LDG.E R8, desc[UR30][R2.64] ;  /* 0x0000001e02080981 */ /* 0x0002e2000c1e1900 */
[----:B------:R-:W-:-:S05]  /*0150*/  @P1 LEA.HI.X R5, R0, R5, RZ, 0x2, P3 ;  /* 0x0000000500051211 */ /* 0x000fca00018f14ff */
[----:B------:R-:W3:Y:S01]  /*0160*/  @P1 LDG.E R4, desc[UR30][R4.64] ;  /* 0x0000001e04041981 */ /* 0x000ee2000c1e1900 */
[----:B--2---:R-:W-:-:S04]  /*0170*/  MOV R0, UR26 ;  /* 0x0000001a00007c02 */ /* 0x004fc80008000f00 */
[----:B------:R-:W-:-:S04]  /*0180*/  IABS R9, R0 ;  /* 0x0000000000097213 */ /* 0x000fc80000000000 */
[----:B------:R-:W2:Y:S08]  /*0190*/  I2F.RP R0, R9 ;  /* 0x0000000900007306 */ /* 0x000eb00000209400 */
[----:B--2---:R-:W2:Y:S02]  /*01a0*/  MUFU.RCP R0, R0 ;  /* 0x0000000000007308 */ /* 0x004ea40000001000 */
[----:B--2---:R-:W-:-:S06]  /*01b0*/  IADD3 R6, PT, PT, R0, 0xffffffe, RZ ;  /* 0x0ffffffe00067810 */ /* 0x004fcc0007ffe0ff */
[----:B------:R2:W5:Y:S02]  /*01c0*/  F2I.FTZ.U32.TRUNC.NTZ R7, R6 ;  /* 0x0000000600077305 */ /* 0x000564000021f000 */
[----:B--2---:R-:W-:Y:S01]  /*01d0*/  HFMA2 R6, -RZ, RZ, 0, 0 ;  /* 0x00000000ff067431 */ /* 0x004fe200000001ff */
[----:B-----5:R-:W-:-:S04]  /*01e0*/  R2UR UR5, R7 ;  /* 0x00000000070572ca */ /* 0x020fc800000e0000 */
[----:B------:R-:W-:Y:S02]  /*01f0*/  R2UR UR4, R6 ;  /* 0x00000000060472ca */ /* 0x000fe400000e0000 */
[----:B------:R-:W-:Y:S02]  /*0200*/  IADD3 R10, PT, PT, RZ, -R7, RZ ;  /* 0x80000007ff0a7210 */ /* 0x000fe40007ffe0ff */
[----:B-1----:R-:W-:-:S03]  /*0210*/  MOV R2, UR29 ;  /* 0x0000001d00027c02 */ /* 0x002fc60008000f00 */
[----:B------:R-:W-:Y:S01]  /*0220*/  IMAD R3, R10, R9, RZ ;  /* 0x000000090a037224 */ /* 0x000fe200078e02ff */
[----:B------:R-:W-:-:S05]  /*0230*/  IABS R0, R2 ;  /* 0x0000000200007213 */ /* 0x000fca0000000000 */
[----:B------:R-:W-:Y:S01]  /*0240*/  IMAD.HI.U32 R3, R7, R3, UR4 ;  /* 0x0000000407037e27 */ /* 0x000fe2000f8e0003 */
[----:B------:R-:W-:Y:S01]  /*0250*/  R2UR UR6, R0 ;  /* 0x00000000000672ca */ /* 0x000fe200000e0000 */
[----:B----4-:R-:W-:Y:S01]  /*0260*/  UIMAD.WIDE.U32 UR10, UR8, UR12, URZ ;  /* 0x0000000c080a72a5 */ /* 0x010fe2000f8e00ff */
[----:B------:R-:W1:Y:S02]  /*0270*/  LDC.64 R6, c[0x0][0x4a0] ;  /* 0x00012800ff067b82 */ /* 0x000e640000000a00 */
[----:B------:R-:W-:-:S13]  /*0280*/  R2UR UR4, R3 ;  /* 0x00000000030472ca */ /* 0x000fda00000e0000 */
[----:B------:R-:W-:-:S07]  /*0290*/  UIMAD.WIDE.U32 UR4, UR4, UR6, URZ ;  /* 0x00000006040472a5 */ /* 0x000fce000f8e00ff */
[----:B------:R-:W-:Y:S02]  /*02a0*/  UMOV UR25, UR5 ;  /* 0x0000000500197c82 */ /* 0x000fe40008000000 */
[----:B------:R-:W-:-:S05]  /*02b0*/  IADD3 R0, PT, PT, RZ, -UR25, RZ ;  /* 0x80000019ff007c10 */ /* 0x000fca000fffe0ff */
[C---:B------:R-:W-:Y:S01]  /*02c0*/  IMAD R0, R9.reuse, R0, UR6 ;  /* 0x0000000609007e24 */ /* 0x040fe2000f8e0200 */
[----:B------:R-:W-:Y:S01]  /*02d0*/  UIMAD.WIDE.U32 UR20, UR8, UR16, URZ ;  /* 0x00000010081472a5 */ /* 0x000fe2000f8e00ff */
[----:B------:R-:W2:Y:S03]  /*02e0*/  LDCU.128 UR4, c[0x0][0x460] ;  /* 0x00008c00ff0477ac */ /* 0x000ea60008000c00 */
[----:B------:R-:W-:Y:S01]  /*02f0*/  ISETP.GT.U32.AND P2, PT, R9, R0, PT ;  /* 0x000000000900720c */ /* 0x000fe20003f44070 */
[----:B------:R-:W-:Y:S02]  /*0300*/  UIMAD UR11, UR8, UR13, UR11 ;  /* 0x0000000d080b72a4 */ /* 0x000fe4000f8e020b */
[----:B------:R-:W-:Y:S01]  /*0310*/  UIMAD UR13, UR8, UR17, UR21 ;  /* 0x00000011080d72a4 */ /* 0x000fe2000f8e0215 */
[----:B------:R-:W-:Y:S01]  /*0320*/  UMOV UR12, UR20 ;  /* 0x00000014000c7c82 */ /* 0x000fe20008000000 */
[----:B------:R-:W4:Y:S08]  /*0330*/  LDCU.64 UR16, c[0x0][0x4d8] ;  /* 0x00009b00ff1077ac */ /* 0x000f300008000a00 */
[----:B------:R-:W-:Y:S01]  /*0340*/  VOTEU.ANY UP0, P2 ;  /* 0x0000000000ff7886 */ /* 0x000fe20001000100 */
[----:B------:R-:W-:Y:S01]  /*0350*/  PLOP3.LUT P2, PT, PT, PT, UP0, 0x80, 0x8 ;  /* 0x000000000008781c */ /* 0x000fe20003f4f008 */
[----:B------:R-:W-:-:S02]  /*0360*/  UIMAD.WIDE.U32 UR12, UR29, UR18, UR12 ;  /* 0x000000121d0c72a5 */ /* 0x000fc4000f8e000c */
[----:B------:R-:W-:Y:S02]  /*0370*/  ULEA UR9, UR32, 0xfffffe00, 0x9 ;  /* 0xfffffe0020097891 */ /* 0x000fe4000f8e48ff */
[----:B------:R-:W-:Y:S02]  /*0380*/  UIMAD UR19, UR29, UR19, UR13 ;  /* 0x000000131d1372a4 */ /* 0x000fe4000f8e020d */
[----:B------:R-:W-:Y:S02]  /*0390*/  UIMAD.WIDE.U32 UR10, UR29, UR14, UR10 ;  /* 0x0000000e1d0a72a5 */ /* 0x000fe4000f8e000a */
[----:B------:R-:W-:Y:S02]  /*03a0*/  UIADD3 UR13, UP3, UPT, UR9, UR12, URZ ;  /* 0x0000000c090d7290 */ /* 0x000fe4000ff7e0ff */
[----:B------:R-:W-:Y:S02]  /*03b0*/  USHF.R.S32.HI UR12, URZ, 0x1f, UR9 ;  /* 0x0000001fff0c7899 */ /* 0x000fe40008011409 */
[----:B------:R-:W-:Y:S01]  /*03c0*/  @!P2 IADD3 R0, PT, PT, R0, -R9, RZ ;  /* 0x800000090000a210 */ /* 0x000fe20007ffe0ff */
[----:B------:R-:W-:-:S02]  /*03d0*/  UIADD3 UR10, UP1, UPT, UR9, UR10, URZ ;  /* 0x0000000a090a7290 */ /* 0x000fc4000ff3e0ff */
[----:B--2---:R-:W-:Y:S02]  /*03e0*/  ULEA UR23, UP4, UR13, UR6, 0x1 ;  /* 0x000000060d177291 */ /* 0x004fe4000f8808ff */
[----:B------:R-:W-:Y:S01]  /*03f0*/  UIADD3.X UR24, UPT, UPT, UR12, UR19, URZ, UP3, !UPT ;  /* 0x000000130c187290 */ /* 0x000fe20009ffe4ff */
[----:B------:R-:W-:Y:S01]  /*0400*/  ISETP.GE.U32.AND P2, PT, R0, R9, PT ;  /* 0x000000090000720c */ /* 0x000fe20003f46070 */
[----:B------:R-:W-:Y:S02]  /*0410*/  UIMAD UR15, UR29, UR15, UR11 ;  /* 0x0000000f1d0f72a4 */ /* 0x000fe4000f8e020b */
[----:B------:R-:W-:Y:S02]  /*0420*/  ULEA.HI.X UR24, UR13, UR7, UR24, 0x1, UP4 ;  /* 0x000000070d187291 */ /* 0x000fe4000a0f0c18 */
[----:B------:R-:W-:Y:S02]  /*0430*/  ULEA UR21, UP2, UR10, UR4, 0x1 ;  /* 0x000000040a157291 */ /* 0x000fe4000f8408ff */
[----:B------:R-:W-:Y:S01]  /*0440*/  UIADD3.X UR22, UPT, UPT, UR12, UR15, URZ, UP1, !UPT ;  /* 0x0000000f0c167290 */ /* 0x000fe20008ffe4ff */
[----:B------:R-:W2:Y:S01]  /*0450*/  LDCU.64 UR6, c[0x0][0x3d0] ;  /* 0x00007a00ff0677ac */ /* 0x000ea20008000a00 */
[----:B----4-:R-:W-:-:S02]  /*0460*/  USHF.R.U64 UR18, UR16, 0x1, UR17 ;  /* 0x0000000110127899 */ /* 0x010fc40008001211 */
[----:B------:R-:W-:Y:S02]  /*0470*/  USHF.R.U32.HI UR19, URZ, 0x1, UR17 ;  /* 0x00000001ff137899 */ /* 0x000fe40008011611 */
[----:B------:R-:W-:Y:S01]  /*0480*/  ULEA.HI.X UR22, UR10, UR5, UR22, 0x1, UP2 ;  /* 0x000000050a167291 */ /* 0x000fe200090f0c16 */
[----:B------:R-:W4:Y:S01]  /*0490*/  LDCU.64 UR16, c[0x0][0x480] ;  /* 0x00009000ff1077ac */ /* 0x000f220008000a00 */
[----:B------:R-:W-:Y:S01]  /*04a0*/  ULOP3.LUT UR4, UR29, UR26, URZ, 0x3c, !UPT ;  /* 0x0000001a1d047292 */ /* 0x000fe2000f8e3cff */
[----:B------:R-:W5:Y:S01]  /*04b0*/  LDCU.64 UR10, c[0x0][0x498] ;  /* 0x00009300ff0a77ac */ /* 0x000f620008000a00 */
[----:B------:R-:W-:Y:S02]  /*04c0*/  @!UP0 UIADD3 UR25, UPT, UPT, UR25, 0x1, URZ ;  /* 0x0000000119198890 */ /* 0x000fe4000fffe0ff */
[----:B------:R-:W-:Y:S01]  /*04d0*/  UISETP.GE.AND UP2, UPT, UR4, URZ, UPT ;  /* 0x000000ff0400728c */ /* 0x000fe2000bf46270 */
[----:B------:R-:W0:Y:S01]  /*04e0*/  LDCU.64 UR14, c[0x0][0x3e8] ;  /* 0x00007d00ff0e77ac */ /* 0x000e220008000a00 */
[----:B------:R-:W-:Y:S01]  /*04f0*/  UISETP.NE.AND UP0, UPT, UR26, URZ, UPT ;  /* 0x000000ff1a00728c */ /* 0x000fe2000bf05270 */
[----:B------:R-:W-:Y:S01]  /*0500*/  VOTEU.ANY UP1, P2 ;  /* 0x0000000000ff7886 */ /* 0x000fe20001020100 */
[----:B--2---:R-:W-:-:S04]  /*0510*/  UIMAD.WIDE.U32 UR4, UR8, UR6, URZ ;  /* 0x00000006080472a5 */ /* 0x004fc8000f8e00ff */
[----:B------:R-:W-:-:S04]  /*0520*/  @UP1 UIADD3 UR25, UPT, UPT, UR25, 0x1, URZ ;  /* 0x0000000119191890 */ /* 0x000fc8000fffe0ff */
[----:B------:R-:W-:Y:S02]  /*0530*/  @!UP2 UIADD3 UR25, UPT, UPT, -UR25, URZ, URZ ;  /* 0x000000ff1919a290 */ /* 0x000fe4000fffe1ff */
[----:B------:R-:W-:Y:S02]  /*0540*/  @!UP0 ULOP3.LUT UR25, URZ, UR26, URZ, 0x33, !UPT ;  /* 0x0000001aff198292 */ /* 0x000fe4000f8e33ff */
[----:B------:R-:W-:Y:S02]  /*0550*/  UIMAD UR5, UR8, UR7, UR5 ;  /* 0x00000007080572a4 */ /* 0x000fe4000f8e0205 */
[----:B----4-:R-:W-:Y:S02]  /*0560*/  UISETP.NE.U32.AND UP0, UPT, UR16, URZ, UPT ;  /* 0x000000ff1000728c */ /* 0x010fe4000bf05070 */
[----:B-----5:R-:W-:Y:S02]  /*0570*/  UIMAD.WIDE.U32 UR6, UR8, UR10, URZ ;  /* 0x0000000a080672a5 */ /* 0x020fe4000f8e00ff */
[----:B------:R-:W-:-:S02]  /*0580*/  USHF.R.S32.HI UR10, URZ, 0x1f, UR25 ;  /* 0x0000001fff0a7899 */ /* 0x000fc40008011419 */
[----:B------:R-:W-:Y:S02]  /*0590*/  UISETP.NE.AND.EX UP0, UPT, UR17, URZ, UPT, UP0 ;  /* 0x000000ff1100728c */ /* 0x000fe4000bf05300 */
[----:B0-----:R-:W-:Y:S02]  /*05a0*/  UIMAD.WIDE.U32 UR16, UR25, UR14, UR4 ;  /* 0x0000000e191072a5 */ /* 0x001fe4000f8e0004 */
[----:B------:R-:W-:Y:S01]  /*05b0*/  UIMAD UR4, UR10, UR14, URZ ;  /* 0x0000000e0a0472a4 */ /* 0x000fe2000f8e02ff */
[----:B-1----:R-:W-:Y:S01]  /*05c0*/  R2UR UR26, R6 ;  /* 0x00000000061a72ca */ /* 0x002fe200000e0000 */
[----:B------:R-:W-:Y:S02]  /*05d0*/  UIMAD UR10, UR10, UR34, URZ ;  /* 0x000000220a0a72a4 */ /* 0x000fe4000f8e02ff */
[----:B------:R-:W-:Y:S02]  /*05e0*/  UIMAD UR20, UR25, UR15, UR4 ;  /* 0x0000000f191472a4 */ /* 0x000fe4000f8e0204 */
[----:B------:R-:W-:-:S02]  /*05f0*/  UIMAD.WIDE.U32 UR14, UR25, UR34, URZ ;  /* 0x00000022190e72a5 */ /* 0x000fc4000f8e00ff */
[----:B------:R-:W-:Y:S02]  /*0600*/  UIMAD UR7, UR8, UR11, UR7 ;  /* 0x0000000b080772a4 */ /* 0x000fe4000f8e0207 */
[----:B------:R-:W-:Y:S01]  /*0610*/  UIMAD UR25, UR25, UR35, UR10 ;  /* 0x00000023191972a4 */ /* 0x000fe2000f8e020a */
[----:B------:R-:W0:Y:S02]  /*0620*/  @UP0 LDCU UR33, c[0x0][0x384] ;  /* 0x00007080ff2107ac */ /* 0x000e240008000800 */
[----:B------:R-:W1:Y:S01]  /*0630*/  LDCU.64 UR10, c[0x0][0x540] ;  /* 0x0000a800ff0a77ac */ /* 0x000e620008000a00 */
[----:B------:R-:W-:Y:S02]  /*0640*/  UIMAD.WIDE.U32 UR6, UR29, UR26, UR6 ;  /* 0x0000001a1d0672a5 */ /* 0x000fe4000f8e0006 */
[----:B------:R-:W-:Y:S02]  /*0650*/  ULEA UR13, UR32, 0xfffffc00, 0xa ;  /* 0xfffffc00200d7891 */ /* 0x000fe4000f8e50ff */
[----:B------:R-:W-:-:S02]  /*0660*/  UIADD3 UR15, UPT, UPT, UR15, UR25, URZ ;  /* 0x000000190f0f7290 */ /* 0x000fc4000fffe0ff */
[----:B------:R-:W-:Y:S01]  /*0670*/  MOV R3, UR7 ;  /* 0x0000000700037c02 */ /* 0x000fe20008000f00 */
[----:B------:R-:W-:Y:S01]  /*0680*/  UIADD3 UR28, UP1, UPT, UR13, UR16, URZ ;  /* 0x000000100d1c7290 */ /* 0x000fe2000ff3e0ff */
[----:B------:R-:W-:Y:S01]  /*0690*/  MOV R2, UR6 ;  /* 0x0000000600027c02 */ /* 0x000fe20008000f00 */
[----:B------:R-:W-:Y:S01]  /*06a0*/  UIADD3 UR20, UPT, UPT, UR17, UR20, URZ ;  /* 0x0000001411147290 */ /* 0x000fe2000fffe0ff */
[----:B------:R-:W2:Y:S01]  /*06b0*/  LDCU.64 UR4, c[0x0][0x528] ;  /* 0x0000a500ff0477ac */ /* 0x000ea20008000a00 */
[----:B------:R-:W-:Y:S01]  /*06c0*/  IMAD R2, R7, UR29, R3 ;  /* 0x0000001d07027c24 */ /* 0x000fe2000f8e0203 */
[----:B------:R-:W-:Y:S02]  /*06d0*/  UIMAD UR19, UR19, UR8, URZ ;  /* 0x00000008131372a4 */ /* 0x000fe4000f8e02ff */
[----:B------:R-:W-:Y:S01]  /*06e0*/  UIMAD.WIDE.U32 UR14, UR8, UR18, UR14 ;  /* 0x00000012080e72a5 */ /* 0x000fe2000f8e000e */
[----:B------:R-:W4:Y:S01]  /*06f0*/  @UP0 LDCU UR34, c[0x0][0x38c] ;  /* 0x00007180ff2207ac */ /* 0x000f220008000800 */
[----:B------:R-:W-:Y:S01]  /*0700*/  R2UR UR26, R2 ;  /* 0x00000000021a72ca */ /* 0x000fe200000e0000 */
[----:B------:R-:W-:-:S02]  /*0710*/  ULEA.HI.X.SX32 UR13, UR13, UR20, 0x1, UP1 ;  /* 0x000000140d0d7291 */ /* 0x000fc400088f0eff */
[----:B------:R-:W-:Y:S02]  /*0720*/  UIADD3 UR7, UPT, UPT, UR15, UR19, URZ ;  /* 0x000000130f077290 */ /* 0x000fe4000fffe0ff */
[----:B-1----:R-:W-:Y:S01]  /*0730*/  ULEA UR10, UP1, UR14, UR10, 0x3 ;  /* 0x0000000a0e0a7291 */ /* 0x002fe2000f8218ff */
[----:B------:R-:W1:Y:S01]  /*0740*/  @UP0 LDCU.64 UR16, c[0x0][0x480] ;  /* 0x00009000ff1007ac */ /* 0x000e620008000a00 */
[----:B------:R-:W-:Y:S02]  /*0750*/  MOV R0, UR32 ;  /* 0x0000002000007c02 */ /* 0x000fe40008000f00 */
[----:B------:R-:W-:Y:S02]  /*0760*/  ULEA.HI.X UR11, UR14, UR11, UR7, 0x3, UP1 ;  /* 0x0000000b0e0b7291 */ /* 0x000fe400088f1c07 */
[----:B------:R-:W-:-:S03]  /*0770*/  UIADD3 UR9, UP1, UPT, UR9, UR6, URZ ;  /* 0x0000000609097290 */ /* 0x000fc6000ff3e0ff */
[----:B------:R-:W-:Y:S01]  /*0780*/  UMOV UR6, URZ ;  /* 0x000000ff00067c82 */ /* 0x000fe20008000000 */
[----:B0-----:R-:W-:Y:S02]  /*0790*/  @UP0 UIMAD UR8, UR8, UR33, UR29 ;  /* 0x00000021080802a4 */ /* 0x001fe4000f8e021d */
[----:B------:R-:W-:Y:S02]  /*07a0*/  ULEA UR27, UP2, UR28, UR36, 0x1 ;  /* 0x000000241c1b7291 */ /* 0x000fe4000f8408ff */
[----:B------:R-:W-:Y:S02]  /*07b0*/  @UP0 UIMAD UR8, UR8, UR32, URZ ;  /* 0x00000020080802a4 */ /* 0x000fe4000f8e02ff */
[----:B------:R-:W-:Y:S02]  /*07c0*/  ULEA.HI.X UR28, UR28, UR37, UR13, 0x1, UP2 ;  /* 0x000000251c1c7291 */ /* 0x000fe400090f0c0d */
[----:B--2---:R-:W-:Y:S02]  /*07d0*/  ULEA UR25, UP2, UR9, UR4, 0x1 ;  /* 0x0000000409197291 */ /* 0x004fe4000f8408ff */
[----:B------:R-:W-:-:S02]  /*07e0*/  UIADD3.X UR26, UPT, UPT, UR12, UR26, URZ, UP1, !UPT ;  /* 0x0000001a0c1a7290 */ /* 0x000fc40008ffe4ff */
[----:B----4-:R-:W-:Y:S01]  /*07f0*/  @UP0 UIMAD UR8, UR8, UR34, URZ ;  /* 0x00000022080802a4 */ /* 0x010fe2000f8e02ff */
[----:B---3--:R-:W-:Y:S02]  /*0800*/  @P0 R2UR UR6, R8 ;  /* 0x00000000080602ca */ /* 0x008fe400000e0000 */
[----:B------:R-:W-:Y:S01]  /*0810*/  ISETP.GE.AND P0, PT, R0, 0x1, PT ;  /* 0x000000010000780c */ /* 0x000fe20003f06270 */
[----:B------:R-:W-:Y:S01]  /*0820*/  ULEA.HI.X UR26, UR9, UR5, UR26, 0x1, UP2 ;  /* 0x00000005091a7291 */ /* 0x000fe200090f0c1a */
[----:B------:R-:W-:Y:S01]  /*0830*/  UMOV UR7, URZ ;  /* 0x000000ff00077c82 */ /* 0x000fe20008000000 */
[----:B------:R-:W-:Y:S01]  /*0840*/  UMOV UR4, URZ ;  /* 0x000000ff00047c82 */ /* 0x000fe20008000000 */
[----:B------:R-:W-:Y:S01]  /*0850*/  UMOV UR5, URZ ;  /* 0x000000ff00057c82 */ /* 0x000fe20008000000 */
[----:B------:R-:W-:Y:S01]  /*0860*/  @P1 R2UR UR7, R4 ;  /* 0x00000000040712ca */ /* 0x000fe200000e0000 */
[----:B-1----:R-:W-:Y:S01]  /*0870*/  @UP0 UIMAD.WIDE UR4, UR8, 0x10, UR16 ;  /* 0x00000010080408a5 */ /* 0x002fe2000f8e0210 */
[----:B------:R-:W-:-:S06]  /*0880*/  CS2R R16, SRZ ;  /* 0x0000000000107805 */ /* 0x000fcc000001ff00 */
[----:B------:R-:W-:Y:S07]  /*0890*/  @!P0 BRA `(.L_x_12686) ;  /* 0x000000e800ec8947 */ /* 0x000fee0003800000 */
[----:B------:R-:W0:Y:S01]  /*08a0*/  S2R R7, SR_TID.X ;  /* 0x0000000000077919 */ /* 0x000e220000002100 */
[----:B------:R-:W-:Y:S01]  /*08b0*/  CS2R R16, SRZ ;  /* 0x0000000000107805 */ /* 0x000fe2000001ff00 */
[----:B------:R-:W1:Y:S01]  /*08c0*/  LDCU UR20, c[0x0][0x394] ;  /* 0x00007280ff1477ac */ /* 0x000e620008000800 */
[C---:B0-----:R-:W-:Y:S02]  /*08d0*/  SHF.L.U32 R0, R7.reuse, 0x4, RZ ;  /* 0x0000000407007819 */ /* 0x041fe400000006ff */
[----:B------:R-:W-:-:S04]  /*08e0*/  LOP3.LUT R7, R7, 0x1f, RZ, 0xc0, !PT ;  /* 0x0000001f07077812 */ /* 0x000fc800078ec0ff */
[----:B-1----:R-:W-:-:S07]  /*08f0*/  LOP3.LUT R9, R7, 0x3e00, R0, 0xf8, !PT ;  /* 0x00003e0007097812 */ /* 0x002fce00078ef800 */
.L_x_12771:
[----:B0-----:R-:W0:Y:S01]  /*0900*/  S2R R121, SR_TID.X ;  /* 0x0000000000797919 */ /* 0x001e220000002100 */
[----:B------:R-:W1:Y:S01]  /*0910*/  S2UR UR34, SR_CTAID.X ;  /* 0x00000000002279c3 */ /* 0x000e620000002500 */
[----:B------:R-:W1:Y:S01]  /*0920*/  LDCU.128 UR12, c[0x0][0x410] ;  /* 0x00008200ff0c77ac */ /* 0x000e620008000c00 */
[----:B------:R-:W-:Y:S02]  /*0930*/  MOV R6, UR21 ;  /* 0x0000001500067c02 */ /* 0x000fe40008000f00 */
[----:B------:R-:W-:Y:S01]  /*0940*/  PRMT R25, RZ, 0x7610, R25 ;  /* 0x00007610ff197816 */ /* 0x000fe20000000019 */
[----:B------:R-:W-:Y:S01]  /*0950*/  USHF.L.U32 UR8, UR20, 0x9, URZ ;  /* 0x0000000914087899 */ /* 0x000fe200080006ff */
[----:B------:R-:W-:Y:S01]  /*0960*/  PRMT R31, RZ, 0x7610, R31 ;  /* 0x00007610ff1f7816 */ /* 0x000fe2000000001f */
[----:B------:R-:W-:Y:S01]  /*0970*/  UMOV UR9, URZ ;  /* 0x000000ff00097c82 */ /* 0x000fe20008000000 */
[----:B------:R-:W2:Y:S01]  /*0980*/  S2UR UR32, SR_CTAID.Y ;  /* 0x00000000002079c3 */ /* 0x000ea20000002600 */
[----:B------:R-:W-:Y:S01]  /*0990*/  UIADD3 UR8, UPT, UPT, UR8, -0x200, URZ ;  /* 0xfffffe0008087890 */ /* 0x000fe2000fffe0ff */
[----:B------:R-:W-:Y:S01]  /*09a0*/  PRMT R22, RZ, 0x7610, R22 ;  /* 0x00007610ff167816 */ /* 0x000fe20000000016 */
[----:B------:R-:W3:Y:S01]  /*09b0*/  LDCU.128 UR16, c[0x0][0x420] ;  /* 0x00008400ff1077ac */ /* 0x000ee20008000c00 */
[----:B------:R-:W-:-:S02]  /*09c0*/  PRMT R32, RZ, 0x7610, R32 ;  /* 0x00007610ff207816 */ /* 0x000fc40000000020 */
[----:B------:R-:W-:Y:S01]  /*09d0*/  PRMT R30, RZ, 0x7610, R30 ;  /* 0x00007610ff1e7816 */ /* 0x000fe2000000001e */
[----:B----4-:R-:W4:Y:S01]  /*09e0*/  LDCU.64 UR40, c[0x0][0x488] ;  /* 0x00009100ff2877ac */ /* 0x010f220008000a00 */
[----:B------:R-:W-:Y:S02]  /*09f0*/  PRMT R26, RZ, 0x7610, R26 ;  /* 0x00007610ff1a7816 */ /* 0x000fe4000000001a */
[----:B------:R-:W-:Y:S01]  /*0a00*/  PRMT R27, RZ, 0x7610, R27 ;  /* 0x00007610ff1b7816 */ /* 0x000fe2000000001b */
[----:B------:R-:W5:Y:S01]  /*0a10*/  LDCU UR29, c[0x0][0x388] ;  /* 0x00007100ff1d77ac */ /* 0x000f620008000800 */
[----:B------:R-:W-:Y:S02]  /*0a20*/  PRMT R28, RZ, 0x7610, R28 ;  /* 0x00007610ff1c7816 */ /* 0x000fe4000000001c */
[----:B------:R-:W-:Y:S01]  /*0a30*/  PRMT R29, RZ, 0x7610, R29 ;  /* 0x00007610ff1d7816 */ /* 0x000fe2000000001d */
[----:B------:R-:W4:Y:S01]  /*0a40*/  LDCU.64 UR42, c[0x0][0x478] ;  /* 0x00008f00ff2a77ac */ /* 0x000f220008000a00 */
[----:B------:R-:W-:-:S02]  /*0a50*/  PRMT R33, RZ, 0x7610, R33 ;  /* 0x00007610ff217816 */ /* 0x000fc40000000021 */
[----:B------:R-:W-:Y:S01]  /*0a60*/  PRMT R34, RZ, 0x7610, R34 ;  /* 0x00007610ff227816 */ /* 0x000fe20000000022 */
[----:B-1----:R-:W-:Y:S01]  /*0a70*/  UIMAD.WIDE.U32 UR36, UR34, UR12, UR8 ;  /* 0x0000000c222472a5 */ /* 0x002fe2000f8e0008 */
[----:B------:R-:W-:Y:S01]  /*0a80*/  PRMT R35, RZ, 0x7610, R35 ;  /* 0x00007610ff237816 */ /* 0x000fe20000000023 */
[----:B---3--:R-:W-:Y:S01]  /*0a90*/  UIMAD.WIDE.U32 UR38, UR34, UR16, UR8 ;  /* 0x00000010222672a5 */ /* 0x008fe2000f8e0008 */
[----:B------:R-:W-:Y:S01]  /*0aa0*/  PRMT R46, RZ, 0x7610, R46 ;  /* 0x00007610ff2e7816 */ /* 0x000fe2000000002e */
[----:B------:R-:W-:Y:S01]  /*0ab0*/  UIMAD UR13, UR34, UR13, UR37 ;  /* 0x0000000d220d72a4 */ /* 0x000fe2000f8e0225 */
[----:B0-----:R-:W-:Y:S01]  /*0ac0*/  SHF.L.U32 R0, R121, 0x4, RZ ;  /* 0x0000000479007819 */ /* 0x001fe200000006ff */
[----:B------:R-:W-:Y:S01]  /*0ad0*/  UIMAD UR17, UR34, UR17, UR39 ;  /* 0x00000011221172a4 */ /* 0x000fe2000f8e0227 */
[----:B------:R-:W-:Y:S01]  /*0ae0*/  PRMT R43, RZ, 0x7610, R43 ;  /* 0x00007610ff2b7816 */ /* 0x000fe2000000002b */
[----:B------:R-:W-:Y:S01]  /*0af0*/  UMOV UR12, UR36 ;  /* 0x00000024000c7c82 */ /* 0x000fe20008000000 */
[----:B------:R-:W-:Y:S01]  /*0b00*/  LOP3.LUT R0, R7, 0x3e00, R0, 0xf8, !PT ;  /* 0x00003e0007007812 */ /* 0x000fe200078ef800 */
[----:B--2---:R-:W-:Y:S01]  /*0b10*/  UIMAD.WIDE.U32 UR12, UR32, UR14, UR12 ;  /* 0x0000000e200c72a5 */ /* 0x004fe2000f8e000c */
[----:B------:R-:W-:Y:S01]  /*0b20*/  MOV R7, UR22 ;  /* 0x0000001600077c02 */ /* 0x000fe20008000f00 */
[----:B------:R-:W-:Y:S01]  /*0b30*/  UMOV UR16, UR38 ;  /* 0x0000002600107c82 */ /* 0x000fe20008000000 */
[C---:B------:R-:W-:Y:S01]  /*0b40*/  LOP3.LUT R42, R0.reuse, 0x20, RZ, 0xfc, !PT ;  /* 0x00000020002a7812 */ /* 0x040fe200078efcff */
[----:B------:R-:W-:Y:S01]  /*0b50*/  UIMAD UR15, UR32, UR15, UR13 ;  /* 0x0000000f200f72a4 */ /* 0x000fe2000f8e020d */
[C---:B------:R-:W-:Y:S01]  /*0b60*/  LOP3.LUT R13, R0.reuse, 0xe0, RZ, 0xfc, !PT ;  /* 0x000000e0000d7812 */ /* 0x040fe200078efcff */
[----:B------:R-:W-:Y:S01]  /*0b70*/  IMAD.WIDE.U32 R20, R9, 0x2, R6 ;  /* 0x0000000209147825 */ /* 0x000fe200078e0006 */
[C---:B------:R-:W-:Y:S01]  /*0b80*/  IADD3 R5, P0, PT, R0.reuse, UR12, RZ ;  /* 0x0000000c00057c10 */ /* 0x040fe2000ff1e0ff */
[----:B-----5:R-:W-:Y:S01]  /*0b90*/  UIADD3 UR12, UPT, UPT, -UR8, UR29, URZ ;  /* 0x0000001d080c7290 */ /* 0x020fe2000fffe1ff */
[----:B------:R-:W-:Y:S01]  /*0ba0*/  SHF.L.U32 R6, R0, 0x1, RZ ;  /* 0x0000000100067819 */ /* 0x000fe200000006ff */
[----:B------:R-:W-:Y:S01]  /*0bb0*/  UIMAD.WIDE.U32 UR16, UR32, UR18, UR16 ;  /* 0x00000012201072a5 */ /* 0x000fe2000f8e0010 */
[----:B------:R-:W-:-:S02]  /*0bc0*/  IADD3.X R10, PT, PT, RZ, UR15, RZ, P0, !PT ;  /* 0x0000000fff0a7c10 */ /* 0x000fc400087fe4ff */
[----:B------:R-:W-:Y:S01]  /*0bd0*/  PRMT R48, RZ, 0x7610, R48 ;  /* 0x00007610ff307816 */ /* 0x000fe20000000030 */
[----:B------:R-:W-:Y:S01]  /*0be0*/  UIMAD UR19, UR32, UR19, UR17 ;  /* 0x00000013201372a4 */ /* 0x000fe2000f8e0211 */
[C---:B----4-:R-:W-:Y:S02]  /*0bf0*/  LEA R4, P0, R5.reuse, UR40, 0x1 ;  /* 0x0000002805047c11 */ /* 0x050fe4000f8008ff */
[----:B------:R-:W-:Y:S01]  /*0c00*/  PRMT R47, RZ, 0x7610, R47 ;  /* 0x00007610ff2f7816 */ /* 0x000fe2000000002f */
[----:B------:R-:W-:Y:S01]  /*0c10*/  BAR.SYNC.DEFER_BLOCKING 0x0 ;  /* 0x0000000000007b1d */ /* 0x000fe20000010000 */
[----:B------:R-:W-:Y:S02]  /*0c20*/  LEA.HI.X R5, R5, UR41, R10, 0x1, P0 ;  /* 0x0000002905057c11 */ /* 0x000fe400080f0c0a */
[----:B------:R-:W-:Y:S02]  /*0c30*/  IADD3 R44, P0, PT, R6, UR23, RZ ;  /* 0x00000017062c7c10 */ /* 0x000fe4000ff1e0ff */
[----:B------:R-:W-:Y:S01]  /*0c40*/  IADD3 R3, P1, PT, R0, UR16, RZ ;  /* 0x0000001000037c10 */ /* 0x000fe2000ff3e0ff */
[----:B------:R-:W0:Y:S01]  /*0c50*/  S2R R18, SR_LANEID ;  /* 0x0000000000127919 */ /* 0x000e220000000000 */
[----:B------:R-:W-:Y:S01]  /*0c60*/  IADD3.X R45, PT, PT, RZ, UR24, RZ, P0, !PT ;  /* 0x00000018ff2d7c10 */ /* 0x000fe200087fe4ff */
[----:B------:R-:W-:Y:S01]  /*0c70*/  UMOV UR33, 0x400 ;  /* 0x0000040000217882 */ /* 0x000fe20000000000 */
[----:B------:R-:W-:Y:S01]  /*0c80*/  ISETP.GE.AND P0, PT, R42, UR12, PT ;  /* 0x0000000c2a007c0c */ /* 0x000fe2000bf06270 */
[----:B------:R-:W1:Y:S01]  /*0c90*/  LDCU.64 UR14, c[0x0][0x508] ;  /* 0x0000a100ff0e77ac */ /* 0x000e620008000a00 */
[----:B------:R-:W-:-:S02]  /*0ca0*/  IADD3.X R8, PT, PT, RZ, UR19, RZ, P1, !PT ;  /* 0x00000013ff087c10 */ /* 0x000fc40008ffe4ff */
[----:B------:R-:W-:Y:S01]  /*0cb0*/  LEA R2, P1, R3, UR42, 0x1 ;  /* 0x0000002a03027c11 */ /* 0x000fe2000f8208ff */
[----:B------:R-:W2:Y:S01]  /*0cc0*/  LDCU.64 UR16, c[0x0][0x510] ;  /* 0x0000a200ff1077ac */ /* 0x000ea20008000a00 */
[----:B------:R-:W-:Y:S02]  /*0cd0*/  ISETP.GE.AND P2, PT, R9, UR12, PT ;  /* 0x0000000c09007c0c */ /* 0x000fe4000bf46270 */
[----:B------:R-:W-:Y:S01]  /*0ce0*/  LEA.HI.X R3, R3, UR43, R8, 0x1, P1 ;  /* 0x0000002b03037c11 */ /* 0x000fe200088f0c08 */
[----:B------:R-:W3:Y:S01]  /*0cf0*/  LDCU UR18, c[0x0][0x38c] ;  /* 0x00007180ff1277ac */ /* 0x000ee20008000800 */
[----:B------:R-:W-:Y:S02]  /*0d00*/  ISETP.GE.AND P1, PT, R42, UR12, PT ;  /* 0x0000000c2a007c0c */ /* 0x000fe4000bf26270 */
[----:B------:R-:W-:Y:S01]  /*0d10*/  P2R R117, PR, RZ, 0x4 ;  /* 0x00000004ff757803 */ /* 0x000fe20000000000 */
[----:B------:R-:W4:Y:S01]  /*0d20*/  @!P0 LDG.E.U16 R25, desc[UR30][R20.64+0x40] ;  /* 0x0000401e14198981 */ /* 0x000f22000c1e1500 */
[----:B------:R-:W-:-:S02]  /*0d30*/  ISETP.GE.AND P0, PT, R13, UR12, PT ;  /* 0x0000000c0d007c0c */ /* 0x000fc4000bf06270 */
[----:B------:R-:W-:Y:S02]  /*0d40*/  P2R R118, PR, RZ, 0x2 ;  /* 0x00000002ff767803 */ /* 0x000fe40000000000 */
[----:B------:R-:W-:Y:S02]  /*0d50*/  IADD3 R6, P1, PT, R6, UR25, RZ ;  /* 0x0000001906067c10 */ /* 0x000fe4000ff3e0ff */
[C---:B------:R-:W-:Y:S02]  /*0d60*/  LOP3.LUT R14, R0.reuse, 0x100, RZ, 0xfc, !PT ;  /* 0x00000100000e7812 */ /* 0x040fe400078efcff */
[----:B------:R-:W-:Y:S02]  /*0d70*/  IADD3.X R7, PT, PT, RZ, UR26, RZ, P1, !PT ;  /* 0x0000001aff077c10 */ /* 0x000fe40008ffe4ff */
[----:B------:R-:W-:Y:S02]  /*0d80*/  ISETP.NE.AND P1, PT, R117, RZ, PT ;  /* 0x000000ff7500720c */ /* 0x000fe40003f25270 */
[----:B------:R-:W-:Y:S01]  /*0d90*/  LOP3.LUT R12, R0, 0xc0, RZ, 0xfc, !PT ;  /* 0x000000c0000c7812 */ /* 0x000fe200078efcff */
[----:B------:R-:W5:Y:S01]  /*0da0*/  @!P0 LDG.E.U16 R31, desc[UR30][R20.64+0x1c0] ;  /* 0x0001c01e141f8981 */ /* 0x000f62000c1e1500 */
[----:B------:R-:W-:-:S02]  /*0db0*/  P2R R111, PR, RZ, 0x1 ;  /* 0x00000001ff6f7803 */ /* 0x000fc40000000000 */
[----:B------:R-:W-:Y:S02]  /*0dc0*/  ISETP.GE.AND P0, PT, R14, UR12, PT ;  /* 0x0000000c0e007c0c */ /* 0x000fe4000bf06270 */
[----:B------:R-:W-:Y:S02]  /*0dd0*/  LOP3.LUT R8, R0, 0x40, RZ, 0xfc, !PT ;  /* 0x0000004000087812 */ /* 0x000fe400078efcff */
[----:B------:R-:W-:Y:S02]  /*0de0*/  ISETP.GE.AND P2, PT, R12, UR12, PT ;  /* 0x0000000c0c007c0c */ /* 0x000fe4000bf46270 */
[C---:B------:R-:W-:Y:S01]  /*0df0*/  LOP3.LUT R9, R0.reuse, 0x60, RZ, 0xfc, !PT ;  /* 0x0000006000097812 */ /* 0x040fe200078efcff */
[----:B------:R-:W2:Y:S01]  /*0e00*/  @!P1 LDG.E.U16 R22, desc[UR30][R20.64] ;  /* 0x0000001e14169981 */ /* 0x000ea2000c1e1500 */
[C---:B------:R-:W-:Y:S02]  /*0e10*/  LOP3.LUT R10, R0.reuse, 0x80, RZ, 0xfc, !PT ;  /* 0x00000080000a7812 */ /* 0x040fe400078efcff */
[----:B------:R-:W-:-:S02]  /*0e20*/  LOP3.LUT R11, R0, 0xa0, RZ, 0xfc, !PT ;  /* 0x000000a0000b7812 */ /* 0x000fc400078efcff */
[----:B------:R-:W-:Y:S01]  /*0e30*/  ISETP.GE.AND P6, PT, R8, UR12, PT ;  /* 0x0000000c08007c0c */ /* 0x000fe2000bfc6270 */
[----:B------:R-:W3:Y:S01]  /*0e40*/  @!P0 LDG.E.U16 R32, desc[UR30][R20.64+0x200] ;  /* 0x0002001e14208981 */ /* 0x000ee2000c1e1500 */
[----:B------:R-:W-:Y:S02]  /*0e50*/  ISETP.GE.AND P5, PT, R9, UR12, PT ;  /* 0x0000000c09007c0c */ /* 0x000fe4000bfa6270 */
[----:B------:R-:W-:Y:S01]  /*0e60*/  ISETP.GE.AND P4, PT, R10, UR12, PT ;  /* 0x0000000c0a007c0c */ /* 0x000fe2000bf86270 */
[----:B------:R-:W5:Y:S01]  /*0e70*/  @!P2 LDG.E.U16 R30, desc[UR30][R20.64+0x180] ;  /* 0x0001801e141ea981 */ /* 0x000f62000c1e1500 */
[----:B------:R-:W-:Y:S02]  /*0e80*/  ISETP.GE.AND P3, PT, R11, UR12, PT ;  /* 0x0000000c0b007c0c */ /* 0x000fe4000bf66270 */
[C---:B------:R-:W-:Y:S02]  /*0e90*/  LOP3.LUT R15, R0.reuse, 0x120, RZ, 0xfc, !PT ;  /* 0x00000120000f7812 */ /* 0x040fe400078efcff */
[----:B------:R-:W-:-:S02]  /*0ea0*/  LOP3.LUT R36, R0, 0x140, RZ, 0xfc, !PT ;  /* 0x0000014000247812 */ /* 0x000fc400078efcff */
[----:B------:R-:W-:Y:S01]  /*0eb0*/  LOP3.LUT R37, R0, 0x160, RZ, 0xfc, !PT ;  /* 0x0000016000257812 */ /* 0x000fe200078efcff */
[----:B------:R-:W3:Y:S01]  /*0ec0*/  @!P6 LDG.E.U16 R26, desc[UR30][R20.64+0x80] ;  /* 0x0000801e141ae981 */ /* 0x000ee2000c1e1500 */
[----:B------:R-:W-:Y:S02]  /*0ed0*/  P2R R112, PR, RZ, 0x1 ;  /* 0x00000001ff707803 */ /* 0x000fe40000000000 */
[----:B------:R-:W-:Y:S01]  /*0ee0*/  ISETP.GE.AND P0, PT, R15, UR12, PT ;  /* 0x0000000c0f007c0c */ /* 0x000fe2000bf06270 */
[----:B------:R-:W5:Y:S01]  /*0ef0*/  @!P5 LDG.E.U16 R27, desc[UR30][R20.64+0xc0] ;  /* 0x0000c01e141bd981 */ /* 0x000f62000c1e1500 */
[----:B------:R-:W-:Y:S02]  /*0f00*/  P2R R124, PR, RZ, 0x4 ;  /* 0x00000004ff7c7803 */ /* 0x000fe40000000000 */
[----:B------:R-:W-:Y:S01]  /*0f10*/  ISETP.GE.AND P1, PT, R36, UR12, PT ;  /* 0x0000000c24007c0c */ /* 0x000fe2000bf26270 */
[----:B------:R-:W5:Y:S01]  /*0f20*/  @!P4 LDG.E.U16 R28, desc[UR30][R20.64+0x100] ;  /* 0x0001001e141cc981 */ /* 0x000f62000c1e1500 */
[----:B------:R-:W-:-:S02]  /*0f30*/  ISETP.GE.AND P2, PT, R37, UR12, PT ;  /* 0x0000000c25007c0c */ /* 0x000fc4000bf46270 */
[C---:B------:R-:W-:Y:S01]  /*0f40*/  LOP3.LUT R38, R0.reuse, 0x180, RZ, 0xfc, !PT ;  /* 0x0000018000267812 */ /* 0x040fe200078efcff */
[----:B------:R-:W5:Y:S01]  /*0f50*/  @!P3 LDG.E.U16 R29, desc[UR30][R20.64+0x140] ;  /* 0x0001401e141db981 */ /* 0x000f62000c1e1500 */
[C---:B------:R-:W-:Y:S02]  /*0f60*/  LOP3.LUT R39, R0.reuse, 0x1a0, RZ, 0xfc, !PT ;  /* 0x000001a000277812 */ /* 0x040fe400078efcff */
[C---:B------:R-:W-:Y:S01]  /*0f70*/  LOP3.LUT R40, R0.reuse, 0x1c0, RZ, 0xfc, !PT ;  /* 0x000001c000287812 */ /* 0x040fe200078efcff */
[----:B------:R-:W5:Y:S01]  /*0f80*/  @!P0 LDG.E.U16 R33, desc[UR30][R20.64+0x240] ;  /* 0x0002401e14218981 */ /* 0x000f62000c1e1500 */
[----:B------:R-:W-:Y:S02]  /*0f90*/  P2R R123, PR, RZ, 0x8 ;  /* 0x00000008ff7b7803 */ /* 0x000fe40000000000 */
[----:B------:R-:W-:Y:S01]  /*0fa0*/  LOP3.LUT R41, R0, 0x1e0, RZ, 0xfc, !PT ;  /* 0x000001e000297812 */ /* 0x000fe200078efcff */
[----:B------:R-:W5:Y:S01]  /*0fb0*/  @!P1 LDG.E.U16 R34, desc[UR30][R20.64+0x280] ;  /* 0x0002801e14229981 */ /* 0x000f62000c1e1500 */
[----:B------:R-:W-:-:S02]  /*0fc0*/  P2R R122, PR, RZ, 0x10 ;  /* 0x00000010ff7a7803 */ /* 0x000fc40000000000 */
[----:B------:R-:W-:Y:S01]  /*0fd0*/  ISETP.GE.AND P3, PT, R38, UR12, PT ;  /* 0x0000000c26007c0c */ /* 0x000fe2000bf66270 */
[----:B------:R-:W5:Y:S01]  /*0fe0*/  @!P2 LDG.E.U16 R35, desc[UR30][R20.64+0x2c0] ;  /* 0x0002c01e1423a981 */ /* 0x000f62000c1e1500 */
[----:B------:R-:W-:Y:S02]  /*0ff0*/  P2R R120, PR, RZ, 0x20 ;  /* 0x00000020ff787803 */ /* 0x000fe40000000000 */
[----:B------:R-:W-:Y:S02]  /*1000*/  ISETP.GE.AND P4, PT, R39, UR12, PT ;  /* 0x0000000c27007c0c */ /* 0x000fe4000bf86270 */
[----:B------:R-:W-:Y:S02]  /*1010*/  P2R R119, PR, RZ, 0x40 ;  /* 0x00000040ff777803 */ /* 0x000fe40000000000 */
[----:B------:R-:W-:Y:S02]  /*1020*/  ISETP.GE.AND P5, PT, R40, UR12, PT ;  /* 0x0000000c28007c0c */ /* 0x000fe4000bfa6270 */
[----:B------:R-:W-:-:S03]  /*1030*/  ISETP.GE.AND P6, PT, R41, UR12, PT ;  /* 0x0000000c29007c0c */ /* 0x000fc6000bfc6270 */
[----:B------:R-:W5:Y:S04]  /*1040*/  @!P3 LDG.E.U16 R46, desc[UR30][R20.64+0x300] ;  /* 0x0003001e142eb981 */ /* 0x000f68000c1e1500 */
[----:B------:R-:W5:Y:S04]  /*1050*/  @!P4 LDG.E.U16 R43, desc[UR30][R20.64+0x340] ;  /* 0x0003401e142bc981 */ /* 0x000f68000c1e1500 */
[----:B------:R-:W5:Y:S04]  /*1060*/  @!P5 LDG.E.U16 R48, desc[UR30][R20.64+0x380] ;  /* 0x0003801e1430d981 */ /* 0x000f68000c1e1500 */
[----:B------:R1:W5:Y:S01]  /*1070*/  @!P6 LDG.E.U16 R47, desc[UR30][R20.64+0x3c0] ;  /* 0x0003c01e142fe981 */ /* 0x000362000c1e1500 */
[----:B------:R-:W1:Y:S01]  /*1080*/  S2UR UR12, SR_CgaCtaId ;  /* 0x00000000000c79c3 */ /* 0x000e620000008800 */
[----:B0-----:R-:W-:-:S02]  /*1090*/  LEA.HI.SX32 R19, R18, R18, 0x1b ;  /* 0x0000001212137211 */ /* 0x001fc400078fdaff */
[C---:B------:R-:W-:Y:S02]  /*10a0*/  IADD3 R23, PT, PT, R18.reuse, 0x20, RZ ;  /* 0x0000002012177810 */ /* 0x040fe40007ffe0ff */
[C---:B------:R-:W-:Y:S02]  /*10b0*/  IADD3 R49, PT, PT, R18.reuse, 0x40, RZ ;  /* 0x0000004012317810 */ /* 0x040fe40007ffe0ff */
[----:B------:R-:W-:Y:S02]  /*10c0*/  IADD3 R51, PT, PT, R18, 0x60, RZ ;  /* 0x0000006012337810 */ /* 0x000fe40007ffe0ff */
[-C--:B-1----:R-:W-:Y:S02]  /*10d0*/  LEA.HI.SX32 R20, R23, R18.reuse, 0x1b ;  /* 0x0000001217147211 */ /* 0x082fe400078fdaff */
[-C--:B------:R-:W-:Y:S02]  /*10e0*/  LEA.HI.SX32 R21, R49, R18.reuse, 0x1b ;  /* 0x0000001231157211 */ /* 0x080fe400078fdaff */
[----:B------:R-:W-:-:S02]  /*10f0*/  LEA.HI.SX32 R51, R51, R18, 0x1b ;  /* 0x0000001233337211 */ /* 0x000fc400078fdaff */
[C---:B------:R-:W-:Y:S01]  /*1100*/  IADD3 R49, PT, PT, R18.reuse, 0xc0, RZ ;  /* 0x000000c012317810 */ /* 0x040fe20007ffe0ff */
[----:B------:R-:W-:Y:S01]  /*1110*/  ULEA UR33, UR12, UR33, 0x18 ;  /* 0x000000210c217291 */ /* 0x000fe2000f8ec0ff */
[----:B------:R-:W-:-:S05]  /*1120*/  IADD3 R53, PT, PT, R18, 0x80, RZ ;  /* 0x0000008012357810 */ /* 0x000fca0007ffe0ff */
[----:B------:R-:W-:Y:S02]  /*1130*/  LEA R19, R19, UR33, 0x1 ;  /* 0x0000002113137c11 */ /* 0x000fe4000f8e08ff */
[----:B------:R-:W-:Y:S02]  /*1140*/  IADD3 R55, PT, PT, R18, 0xa0, RZ ;  /* 0x000000a012377810 */ /* 0x000fe40007ffe0ff */
[----:B------:R-:W-:Y:S02]  /*1150*/  LEA R20, R20, UR33, 0x1 ;  /* 0x0000002114147c11 */ /* 0x000fe4000f8e08ff */
[-C--:B------:R-:W-:Y:S02]  /*1160*/  LEA.HI.SX32 R49, R49, R18.reuse, 0x1b ;  /* 0x0000001231317211 */ /* 0x080fe400078fdaff */
[-C--:B------:R-:W-:Y:S02]  /*1170*/  LEA.HI.SX32 R23, R53, R18.reuse, 0x1b ;  /* 0x0000001235177211 */ /* 0x080fe400078fdaff */
[----:B------:R-:W-:-:S02]  /*1180*/  LEA.HI.SX32 R24, R55, R18, 0x1b ;  /* 0x0000001237187211 */ /* 0x000fc400078fdaff */
[C---:B------:R-:W-:Y:S02]  /*1190*/  IADD3 R53, PT, PT, R18.reuse, 0x100, RZ ;  /* 0x0000010012357810 */ /* 0x040fe40007ffe0ff */
[----:B------:R-:W-:Y:S02]  /*11a0*/  P2R R85, PR, RZ, 0x1 ;  /* 0x00000001ff557803 */ /* 0x000fe40000000000 */
[----:B------:R-:W-:Y:S02]  /*11b0*/  LEA R21, R21, UR33, 0x1 ;  /* 0x0000002115157c11 */ /* 0x000fe4000f8e08ff */
[----:B------:R-:W-:Y:S02]  /*11c0*/  IADD3 R55, PT, PT, R18, 0x120, RZ ;  /* 0x0000012012377810 */ /* 0x000fe40007ffe0ff */
[----:B------:R-:W-:Y:S02]  /*11d0*/  ISETP.NE.AND P0, PT, R112, RZ, PT ;  /* 0x000000ff7000720c */ /* 0x000fe40003f05270 */
[----:B------:R-:W-:-:S02]  /*11e0*/  IADD3 R57, PT, PT, R18, 0x140, RZ ;  /* 0x0000014012397810 */ /* 0x000fc40007ffe0ff */
[----:B------:R-:W-:Y:S02]  /*11f0*/  LEA R23, R23, UR33, 0x1 ;  /* 0x0000002117177c11 */ /* 0x000fe4000f8e08ff */
[----:B------:R-:W-:Y:S02]  /*1200*/  LEA R24, R24, UR33, 0x1 ;  /* 0x0000002118187c11 */ /* 0x000fe4000f8e08ff */
[-C--:B------:R-:W-:Y:S02]  /*1210*/  LEA.HI.SX32 R53, R53, R18.reuse, 0x1b ;  /* 0x0000001235357211 */ /* 0x080fe400078fdaff */
[-C--:B------:R-:W-:Y:S02]  /*1220*/  LEA.HI.SX32 R55, R55, R18.reuse, 0x1b ;  /* 0x0000001237377211 */ /* 0x080fe400078fdaff */
[----:B------:R-:W-:Y:S02]  /*1230*/  P2R R84, PR, RZ, 0x1 ;  /* 0x00000001ff547803 */ /* 0x000fe40000000000 */
[----:B------:R-:W-:-:S02]  /*1240*/  LEA.HI.SX32 R57, R57, R18, 0x1b ;  /* 0x0000001239397211 */ /* 0x000fc400078fdaff */
        /* <DEDUP_REMOVED lines=18> */
[----:B--2---:R0:W-:Y:S04]  /*1370*/  STS.U16 [R19], R22 ;  /* 0x0000001613007388 */ /* 0x0041e80000000400 */
[----:B----4-:R1:W-:Y:S01]  /*1380*/  STS.U16 [R20+0x40], R25 ;  /* 0x0000401914007388 */ /* 0x0103e20000000400 */
[----:B0-----:R-:W-:-:S02]  /*1390*/  LEA R22, R51, UR33, 0x1 ;  /* 0x0000002133167c11 */ /* 0x001fc4000f8e08ff */
[C---:B------:R-:W-:Y:S02]  /*13a0*/  IADD3 R51, PT, PT, R18.reuse, 0xe0, RZ ;  /* 0x000000e012337810 */ /* 0x040fe40007ffe0ff */
[----:B-1----:R-:W-:Y:S02]  /*13b0*/  LEA R25, R49, UR33, 0x1 ;  /* 0x0000002131197c11 */ /* 0x002fe4000f8e08ff */
[-C--:B------:R-:W-:Y:S02]  /*13c0*/  LEA.HI.SX32 R51, R51, R18.reuse, 0x1b ;  /* 0x0000001233337211 */ /* 0x080fe400078fdaff */
[----:B------:R-:W-:Y:S01]  /*13d0*/  IADD3 R49, PT, PT, R18, 0x160, RZ ;  /* 0x0000016012317810 */ /* 0x000fe20007ffe0ff */
[----:B---3--:R0:W-:Y:S03]  /*13e0*/  STS.U16 [R21+0x80], R26 ;  /* 0x0000801a15007388 */ /* 0x0081e60000000400 */
[----:B------:R-:W-:Y:S01]  /*13f0*/  LEA.HI.SX32 R49, R49, R18, 0x1b ;  /* 0x0000001231317211 */ /* 0x000fe200078fdaff */
[----:B-----5:R1:W-:Y:S04]  /*1400*/  STS.U16 [R22+0xc0], R27 ;  /* 0x0000c01b16007388 */ /* 0x0203e80000000400 */
[----:B------:R2:W-:Y:S01]  /*1410*/  STS.U16 [R23+0x100], R28 ;  /* 0x0001001c17007388 */ /* 0x0005e20000000400 */
[----:B0-----:R-:W-:-:S03]  /*1420*/  LEA R26, R51, UR33, 0x1 ;  /* 0x00000021331a7c11 */ /* 0x001fc6000f8e08ff */
[----:B------:R0:W-:Y:S01]  /*1430*/  STS.U16 [R24+0x140], R29 ;  /* 0x0001401d18007388 */ /* 0x0001e20000000400 */
[----:B-1----:R-:W-:-:S03]  /*1440*/  LEA R27, R53, UR33, 0x1 ;  /* 0x00000021351b7c11 */ /* 0x002fc6000f8e08ff */
[----:B------:R1:W-:Y:S01]  /*1450*/  STS.U16 [R25+0x180], R30 ;  /* 0x0001801e19007388 */ /* 0x0003e20000000400 */
[----:B--2---:R-:W-:-:S03]  /*1460*/  LEA R28, R55, UR33, 0x1 ;  /* 0x00000021371c7c11 */ /* 0x004fc6000f8e08ff */
[----:B------:R2:W-:Y:S01]  /*1470*/  STS.U16 [R26+0x1c0], R31 ;  /* 0x0001c01f1a007388 */ /* 0x0005e20000000400 */
[----:B0-----:R-:W-:Y:S02]  /*1480*/  LEA R29, R57, UR33, 0x1 ;  /* 0x00000021391d7c11 */ /* 0x001fe4000f8e08ff */
[C---:B------:R-:W-:Y:S02]  /*1490*/  IADD3 R51, PT, PT, R18.reuse, 0x180, RZ ;  /* 0x0000018012337810 */ /* 0x040fe40007ffe0ff */
[----:B-1----:R-:W-:Y:S01]  /*14a0*/  LEA R30, R49, UR33, 0x1 ;  /* 0x00000021311e7c11 */ /* 0x002fe2000f8e08ff */
[----:B------:R-:W-:Y:S01]  /*14b0*/  STS.U16 [R27+0x200], R32 ;  /* 0x000200201b007388 */ /* 0x000fe20000000400 */
[C---:B------:R-:W-:Y:S02]  /*14c0*/  IADD3 R53, PT, PT, R18.reuse, 0x1a0, RZ ;  /* 0x000001a012357810 */ /* 0x040fe40007ffe0ff */
[C---:B------:R-:W-:Y:S01]  /*14d0*/  IADD3 R55, PT, PT, R18.reuse, 0x1c0, RZ ;  /* 0x000001c012377810 */ /* 0x040fe20007ffe0ff */
[----:B------:R-:W-:Y:S01]  /*14e0*/  STS.U16 [R28+0x240], R33 ;  /* 0x000240211c007388 */ /* 0x000fe20000000400 */
[----:B------:R-:W-:-:S02]  /*14f0*/  IADD3 R57, PT, PT, R18, 0x1e0, RZ ;  /* 0x000001e012397810 */ /* 0x000fc40007ffe0ff */
[-C--:B------:R-:W-:Y:S01]  /*1500*/  LEA.HI.SX32 R51, R51, R18.reuse, 0x1b ;  /* 0x0000001233337211 */ /* 0x080fe200078fdaff */
[----:B------:R-:W-:Y:S01]  /*1510*/  STS.U16 [R29+0x280], R34 ;  /* 0x000280221d007388 */ /* 0x000fe20000000400 */
[----:B------:R-:W-:-:S03]  /*1520*/  LEA.HI.SX32 R53, R53, R18, 0x1b ;  /* 0x0000001235357211 */ /* 0x000fc600078fdaff */
[----:B------:R0:W-:Y:S01]  /*1530*/  STS.U16 [R30+0x2c0], R35 ;  /* 0x0002c0231e007388 */ /* 0x0001e20000000400 */
[-C--:B------:R-:W-:Y:S02]  /*1540*/  LEA.HI.SX32 R55, R55, R18.reuse, 0x1b ;  /* 0x0000001237377211 */ /* 0x080fe400078fdaff */
[----:B------:R-:W-:Y:S02]  /*1550*/  LEA.HI.SX32 R57, R57, R18, 0x1b ;  /* 0x0000001239397211 */ /* 0x000fe400078fdaff */
[----:B--2---:R-:W-:Y:S02]  /*1560*/  LEA R31, R51, UR33, 0x1 ;  /* 0x00000021331f7c11 */ /* 0x004fe4000f8e08ff */
[----:B0-----:R-:W-:Y:S02]  /*1570*/  SHF.L.U32 R35, R18, 0x4, RZ ;  /* 0x0000000412237819 */ /* 0x001fe400000006ff */
[----:B------:R-:W-:Y:S02]  /*1580*/  LEA R32, R53, UR33, 0x1 ;  /* 0x0000002135207c11 */ /* 0x000fe4000f8e08ff */
[----:B------:R-:W-:-:S02]  /*1590*/  LEA.HI.SX32 R35, R35, R35, 0x1b ;  /* 0x0000002323237211 */ /* 0x000fc400078fdaff */
[----:B------:R-:W-:Y:S02]  /*15a0*/  LEA R33, R55, UR33, 0x1 ;  /* 0x0000002137217c11 */ /* 0x000fe4000f8e08ff */
        /* <DEDUP_REMOVED lines=46> */
[----:B-1----:R-:W-:Y:S02]  /*1890*/  PRMT R43, RZ, 0x7610, R43 ;  /* 0x00007610ff2b7816 */ /* 0x002fe4000000002b */
[----:B--2---:R-:W-:Y:S02]  /*18a0*/  PRMT R48, RZ, 0x7610, R48 ;  /* 0x00007610ff307816 */ /* 0x004fe40000000030 */
[----:B---3--:R-:W-:Y:S02]  /*18b0*/  PRMT R47, RZ, 0x7610, R47 ;  /* 0x00007610ff2f7816 */ /* 0x008fe4000000002f */
[----:B------:R-:W-:Y:S02]  /*18c0*/  PRMT R74, RZ, 0x7610, R74 ;  /* 0x00007610ff4a7816 */ /* 0x000fe4000000004a */
[----:B------:R-:W-:Y:S01]  /*18d0*/  PRMT R73, RZ, 0x7610, R73 ;  /* 0x00007610ff497816 */ /* 0x000fe20000000049 */
[----:B------:R-:W2:Y:S04]  /*18e0*/  @!P1 LDG.E.U16 R48, desc[UR30][R44.64+0x280] ;  /* 0x0002801e2c309981 */ /* 0x000ea8000c1e1500 */
[----:B------:R-:W3:Y:S01]  /*18f0*/  @!P0 LDG.E.U16 R46, desc[UR30][R44.64+0x200] ;  /* 0x0002001e2c2e8981 */ /* 0x000ee2000c1e1500 */
        /* <DEDUP_REMOVED lines=27> */
[----:B0-----:R-:W-:Y:S02]  /*1ab0*/  PRMT R44, RZ, 0x7610, R44 ;  /* 0x00007610ff2c7816 */ /* 0x001fe4000000002c */
[----:B------:R-:W-:Y:S01]  /*1ac0*/  PRMT R45, RZ, 0x7610, R45 ;  /* 0x00007610ff2d7816 */ /* 0x000fe2000000002d */
[----:B----4-:R0:W-:Y:S04]  /*1ad0*/  STS.U16 [R19], R50 ;  /* 0x0000003213007388 */ /* 0x0101e80000000400 */
[----:B-----5:R1:W-:Y:S04]  /*1ae0*/  STS.U16 [R20+0x40], R49 ;  /* 0x0000403114007388 */ /* 0x0203e80000000400 */
[----:B------:R-:W-:Y:S04]  /*1af0*/  STS.U16 [R21+0x80], R68 ;  /* 0x0000804415007388 */ /* 0x000fe80000000400 */
[----:B------:R-:W-:Y:S04]  /*1b00*/  STS.U16 [R22+0xc0], R51 ;  /* 0x0000c03316007388 */ /* 0x000fe80000000400 */
[----:B------:R-:W-:Y:S04]  /*1b10*/  STS.U16 [R23+0x100], R70 ;  /* 0x0001004617007388 */ /* 0x000fe80000000400 */
[----:B------:R-:W-:Y:S04]  /*1b20*/  STS.U16 [R24+0x140], R69 ;  /* 0x0001404518007388 */ /* 0x000fe80000000400 */
[----:B------:R-:W-:Y:S04]  /*1b30*/  STS.U16 [R25+0x180], R72 ;  /* 0x0001804819007388 */ /* 0x000fe80000000400 */
[----:B------:R-:W-:Y:S04]  /*1b40*/  STS.U16 [R26+0x1c0], R71 ;  /* 0x0001c0471a007388 */ /* 0x000fe80000000400 */
[----:B---3--:R3:W-:Y:S04]  /*1b50*/  STS.U16 [R27+0x200], R46 ;  /* 0x0002002e1b007388 */ /* 0x0087e80000000400 */
        /* <DEDUP_REMOVED lines=33> */
[----:B---3--:R-:W-:-:S11]  /*1d70*/  PRMT R46, RZ, 0x7610, R46 ;  /* 0x00007610ff2e7816 */ /* 0x008fd6000000002e */
[----:B------:R-:W3:Y:S01]  /*1d80*/  @!P0 LDG.E.U16 R49, desc[UR30][R6.64+0xc0] ;  /* 0x0000c01e06318981 */ /* 0x000ee2000c1e1500 */
[----:B------:R-:W-:Y:S02]  /*1d90*/  ISETP.NE.AND P0, PT, R94, RZ, PT ;  /* 0x000000ff5e00720c */ /* 0x000fe40003f05270 */
[----:B--2---:R-:W-:-:S11]  /*1da0*/  PRMT R43, RZ, 0x7610, R43 ;  /* 0x00007610ff2b7816 */ /* 0x004fd6000000002b */
[----:B------:R-:W2:Y:S01]  /*1db0*/  @!P0 LDG.E.U16 R46, desc[UR30][R6.64+0x100] ;  /* 0x0001001e062e8981 */ /* 0x000ea2000c1e1500 */
        /* <DEDUP_REMOVED lines=47> */
[----:B------:R-:W-:Y:S04]  /*20b0*/  STS.U16 [R20+0x40], R45 ;  /* 0x0000402d14007388 */ /* 0x000fe80000000400 */
[----:B------:R-:W-:Y:S04]  /*20c0*/  STS.U16 [R21+0x80], R50 ;  /* 0x0000803215007388 */ /* 0x000fe80000000400 */
[----:B---3--:R0:W-:Y:S04]  /*20d0*/  STS.U16 [R22+0xc0], R49 ;  /* 0x0000c03116007388 */ /* 0x0081e80000000400 */
[----:B--2---:R-:W-:Y:S04]  /*20e0*/  STS.U16 [R23+0x100], R46 ;  /* 0x0001002e17007388 */ /* 0x004fe80000000400 */
[----:B----4-:R-:W-:Y:S04]  /*20f0*/  STS.U16 [R24+0x140], R43 ;  /* 0x0001402b18007388 */ /* 0x010fe80000000400 */
[----:B-----5:R1:W-:Y:S04]  /*2100*/  STS.U16 [R25+0x180], R48 ;  /* 0x0001803019007388 */ /* 0x0203e80000000400 */
        /* <DEDUP_REMOVED lines=32> */
[----:B------:R-:W-:-:S13]  /*2310*/  ISETP.NE.AND P0, PT, R99, RZ, PT ;  /* 0x000000ff6300720c */ /* 0x000fda0003f05270 */
        /* <DEDUP_REMOVED lines=73> */
[----:B------:R-:W-:Y:S04]  /*27b0*/  LDS.U16 R48, [R35+0x4] ;  /* 0x0000040023307984 */ /* 0x000fe80000000400 */
[----:B------:R-:W2:Y:S04]  /*27c0*/  LDS.U16 R49, [R35+0x6] ;  /* 0x0000060023317984 */ /* 0x000ea80000000400 */
        /* <DEDUP_REMOVED lines=53> */
[----:B------:R-:W-:Y:S02]  /*2b20*/  FMUL.FTZ R101, R4, -1.4426950216293334961 ;  /* 0xbfb8aa3b04657820 */ /* 0x000fe40000410000 */
[----:B0-----:R-:W-:-:S04]  /*2b30*/  FMUL.FTZ R2, R49, -1.4426950216293334961 ;  /* 0xbfb8aa3b31027820 */ /* 0x001fc80000410000 */
[----:B------:R-:W0:Y:S01]  /*2b40*/  MUFU.EX2 R101, R101 ;  /* 0x0000006500657308 */ /* 0x000e220000000800 */
[----:B---3--:R-:W-:Y:S02]  /*2b50*/  SHF.L.U32 R51, R51, 0x10, RZ ;  /* 0x0000001033337819 */ /* 0x008fe400000006ff */
[----:B------:R-:W-:-:S05]  /*2b60*/  SHF.L.U32 R48, R48, 0x10, RZ ;  /* 0x0000001030307819 */ /* 0x000fca00000006ff */
[----:B------:R-:W-:Y:S01]  /*2b70*/  MUFU.EX2 R2, R2 ;  /* 0x0000000200027308 */ /* 0x000fe20000000800 */
[----:B------:R-:W-:Y:S01]  /*2b80*/  FMUL.FTZ R3, R51, -1.4426950216293334961 ;  /* 0xbfb8aa3b33037820 */ /* 0x000fe20000410000 */
[----:B------:R-:W-:Y:S01]  /*2b90*/  FMUL.FTZ R119, R48, -1.4426950216293334961 ;  /* 0xbfb8aa3b30777820 */ /* 0x000fe20000410000 */
[----:B------:R-:W-:Y:S02]  /*2ba0*/  ISETP.NE.AND P1, PT, R121, RZ, PT ;  /* 0x000000ff7900720c */ /* 0x000fe40003f25270 */
[----:B------:R-:W-:-:S03]  /*2bb0*/  SHF.L.U32 R5, R5, 0x10, RZ ;  /* 0x0000001005057819 */ /* 0x000fc600000006ff */
[----:B------:R-:W1:Y:S01]  /*2bc0*/  MUFU.EX2 R3, R3 ;  /* 0x0000000300037308 */ /* 0x000e620000000800 */
[----:B0-----:R-:W-:Y:S01]  /*2bd0*/  FADD.FTZ R101, R101, 1 ;  /* 0x3f80000065657421 */ /* 0x001fe20000010000 */
[----:B------:R-:W-:-:S06]  /*2be0*/  FMUL.FTZ R96, R5, -1.4426950216293334961 ;  /* 0xbfb8aa3b05607820 */ /* 0x000fcc0000410000 */
[----:B------:R-:W0:Y:S01]  /*2bf0*/  MUFU.EX2 R119, R119 ;  /* 0x0000007700777308 */ /* 0x000e220000000800 */
[----:B----4-:R-:W-:-:S07]  /*2c00*/  SHF.L.U32 R85, R85, 0x10, RZ ;  /* 0x0000001055557819 */ /* 0x010fce00000006ff */
[----:B------:R-:W-:Y:S01]  /*2c10*/  MUFU.RCP R101, R101 ;  /* 0x0000006500657308 */ /* 0x000fe20000001000 */
[----:B------:R-:W-:Y:S01]  /*2c20*/  FMUL.FTZ R124, R85, -1.4426950216293334961 ;  /* 0xbfb8aa3b557c7820 */ /* 0x000fe20000410000 */
[----:B-1----:R-:W-:-:S06]  /*2c30*/  FADD.FTZ R3, R3, 1 ;  /* 0x3f80000003037421 */ /* 0x002fcc0000010000 */
[----:B------:R-:W1:Y:S01]  /*2c40*/  MUFU.EX2 R96, R96 ;  /* 0x0000006000607308 */ /* 0x000e620000000800 */
[----:B------:R-:W-:Y:S02]  /*2c50*/  SHF.L.U32 R84, R84, 0x10, RZ ;  /* 0x0000001054547819 */ /* 0x000fe400000006ff */
[----:B-----5:R-:W-:Y:S02]  /*2c60*/  SHF.L.U32 R86, R86, 0x10, RZ ;  /* 0x0000001056567819 */ /* 0x020fe400000006ff */
[----:B------:R-:W-:Y:S01]  /*2c70*/  SHF.L.U32 R87, R87, 0x10, RZ ;  /* 0x0000001057577819 */ /* 0x000fe200000006ff */
[----:B0-----:R-:W-:Y:S01]  /*2c80*/  FADD.FTZ R119, R119, 1 ;  /* 0x3f80000077777421 */ /* 0x001fe20000010000 */
[----:B------:R-:W-:Y:S01]  /*2c90*/  FMUL.FTZ R123, R84, -1.4426950216293334961 ;  /* 0xbfb8aa3b547b7820 */ /* 0x000fe20000410000 */
[----:B------:R-:W0:Y:S01]  /*2ca0*/  MUFU.EX2 R124, R124 ;  /* 0x0000007c007c7308 */ /* 0x000e220000000800 */
[----:B------:R-:W-:Y:S01]  /*2cb0*/  FMUL.FTZ R125, R86, -1.4426950216293334961 ;  /* 0xbfb8aa3b567d7820 */ /* 0x000fe20000410000 */
[----:B------:R-:W-:-:S06]  /*2cc0*/  FMUL.FTZ R126, R87, -1.4426950216293334961 ;  /* 0xbfb8aa3b577e7820 */ /* 0x000fcc0000410000 */
[----:B------:R-:W2:Y:S01]  /*2cd0*/  MUFU.EX2 R123, R123 ;  /* 0x0000007b007b7308 */ /* 0x000ea20000000800 */
[----:B-1----:R-:W-:-:S07]  /*2ce0*/  FADD.FTZ R96, R96, 1 ;  /* 0x3f80000060607421 */ /* 0x002fce0000010000 */
[----:B------:R-:W1:Y:S08]  /*2cf0*/  MUFU.EX2 R125, R125 ;  /* 0x0000007d007d7308 */ /* 0x000e700000000800 */
[----:B------:R-:W3:Y:S01]  /*2d00*/  MUFU.EX2 R126, R126 ;  /* 0x0000007e007e7308 */ /* 0x000ee20000000800 */
[----:B------:R-:W-:-:S07]  /*2d10*/  SHF.L.U32 R88, R88, 0x10, RZ ;  /* 0x0000001058587819 */ /* 0x000fce00000006ff */
[----:B------:R-:W-:Y:S01]  /*2d20*/  MUFU.RCP R96, R96 ;  /* 0x0000006000607308 */ /* 0x000fe20000001000 */
[----:B------:R-:W-:Y:S02]  /*2d30*/  SHF.L.U32 R90, R90, 0x10, RZ ;  /* 0x000000105a5a7819 */ /* 0x000fe400000006ff */
[----:B------:R-:W-:Y:S01]  /*2d40*/  SHF.L.U32 R91, R91, 0x10, RZ ;  /* 0x000000105b5b7819 */ /* 0x000fe200000006ff */
[----:B------:R-:W-:Y:S01]  /*2d50*/  FMUL.FTZ R127, R88, -1.4426950216293334961 ;  /* 0xbfb8aa3b587f7820 */ /* 0x000fe20000410000 */
[----:B------:R-:W-:Y:S01]  /*2d60*/  SHF.L.U32 R103, R103, 0x10, RZ ;  /* 0x0000001067677819 */ /* 0x000fe200000006ff */
[----:B------:R-:W-:Y:S04]  /*2d70*/  STS.U16 [R19], R98 ;  /* 0x0000006213007388 */ /* 0x000fe80000000400 */
[----:B------:R-:W-:Y:S04]  /*2d80*/  STS.U16 [R20+0x40], R97 ;  /* 0x0000406114007388 */ /* 0x000fe80000000400 */
[----:B------:R4:W-:Y:S04]  /*2d90*/  STS.U16 [R21+0x80], R106 ;  /* 0x0000806a15007388 */ /* 0x0009e80000000400 */
[----:B------:R-:W-:Y:S04]  /*2da0*/  STS.U16 [R22+0xc0], R99 ;  /* 0x0000c06316007388 */ /* 0x000fe80000000400 */
[----:B------:R-:W-:Y:S04]  /*2db0*/  STS.U16 [R23+0x100], R108 ;  /* 0x0001006c17007388 */ /* 0x000fe80000000400 */
[----:B------:R-:W-:Y:S01]  /*2dc0*/  STS.U16 [R24+0x140], R105 ;  /* 0x0001406918007388 */ /* 0x000fe20000000400 */
[----:B----4-:R-:W-:-:S03]  /*2dd0*/  FADD.FTZ R106, R2, 1 ;  /* 0x3f800000026a7421 */ /* 0x010fc60000010000 */
[----:B------:R-:W-:Y:S01]  /*2de0*/  STS.U16 [R25+0x180], R110 ;  /* 0x0001806e19007388 */ /* 0x000fe20000000400 */
[----:B------:R-:W-:-:S03]  /*2df0*/  MOV R2, UR29 ;  /* 0x0000001d00027c02 */ /* 0x000fc60008000f00 */
        /* <DEDUP_REMOVED lines=10> */
[----:B------:R-:W5:Y:S01]  /*2ea0*/  LDS.U16 R98, [R35+0x2] ;  /* 0x0000020023627984 */ /* 0x000f620000000400 */
[----:B----4-:R-:W-:-:S03]  /*2eb0*/  MOV R109, UR20 ;  /* 0x00000014006d7c02 */ /* 0x010fc60008000f00 */
[----:B------:R-:W4:Y:S04]  /*2ec0*/  LDS.U16 R99, [R35+0x4] ;  /* 0x0000040023637984 */ /* 0x000f280000000400 */
[----:B------:R-:W3:Y:S01]  /*2ed0*/  LDS.U16 R97, [R35] ;  /* 0x0000000023617984 */ /* 0x000ee20000000400 */
[----:B------:R-:W-:-:S03]  /*2ee0*/  @!P1 IMAD R2, R109, -0x200, R2 ;  /* 0xfffffe006d029824 */ /* 0x000fc600078e0202 */
[----:B------:R-:W3:Y:S04]  /*2ef0*/  LDS.U16 R109, [R35+0x6] ;  /* 0x00000600236d7984 */ /* 0x000ee80000000400 */
[----:B------:R-:W3:Y:S01]  /*2f00*/  LDS.U16 R112, [R35+0x8] ;  /* 0x0000080023707984 */ /* 0x000ee20000000400 */
[----:B------:R0:W-:Y:S03]  /*2f10*/  MUFU.RCP R108, R3 ;  /* 0x00000003006c7308 */ /* 0x0001e60000001000 */
[----:B------:R-:W3:Y:S05]  /*2f20*/  LDS.U16 R113, [R35+0xa] ;  /* 0x00000a0023717984 */ /* 0x000eea0000000400 */
[----:B------:R2:W3:Y:S01]  /*2f30*/  MUFU.RCP R105, R119 ;  /* 0x0000007700697308 */ /* 0x0004e20000001000 */
[----:B0-----:R-:W-:Y:S01]  /*2f40*/  FADD.FTZ R3, -R101, 1 ;  /* 0x3f80000065037421 */ /* 0x001fe20000010100 */
[----:B------:R-:W-:Y:S01]  /*2f50*/  FADD.FTZ R110, R124, 1 ;  /* 0x3f8000007c6e7421 */ /* 0x000fe20000010000 */
[----:B------:R-:W-:Y:S01]  /*2f60*/  SHF.L.U32 R104, R104, 0x10, RZ ;  /* 0x0000001068687819 */ /* 0x000fe200000006ff */
[----:B------:R-:W-:Y:S04]  /*2f70*/  LDS.U16 R124, [R35+0xe] ;  /* 0x00000e00237c7984 */ /* 0x000fe80000000400 */
[----:B------:R-:W0:Y:S01]  /*2f80*/  MUFU.RCP R106, R106 ;  /* 0x0000006a006a7308 */ /* 0x000e220000001000 */
[----:B--2---:R-:W-:Y:S01]  /*2f90*/  FFMA.FTZ R119, R4, R3, 1 ;  /* 0x3f80000004777423 */ /* 0x004fe20000010003 */
[----:B------:R-:W-:Y:S01]  /*2fa0*/  FMUL.FTZ R128, R90, -1.4426950216293334961 ;  /* 0xbfb8aa3b5a807820 */ /* 0x000fe20000410000 */
[----:B------:R-:W2:Y:S01]  /*2fb0*/  LDS.U16 R3, [R35+0xc] ;  /* 0x00000c0023037984 */ /* 0x000ea20000000400 */
[----:B------:R-:W-:Y:S01]  /*2fc0*/  FADD.FTZ R107, R123, 1 ;  /* 0x3f8000007b6b7421 */ /* 0x000fe20000010000 */
[----:B-----5:R-:W-:Y:S01]  /*2fd0*/  SHF.L.U32 R98, R98, 0x10, RZ ;  /* 0x0000001062627819 */ /* 0x020fe200000006ff */
[----:B------:R-:W-:Y:S01]  /*2fe0*/  FMUL.FTZ R129, R91, -1.4426950216293334961 ;  /* 0xbfb8aa3b5b817820 */ /* 0x000fe20000410000 */
[----:B------:R-:W-:Y:S01]  /*2ff0*/  SHF.L.U32 R102, R102, 0x10, RZ ;  /* 0x0000001066667819 */ /* 0x000fe200000006ff */
[----:B-1----:R-:W-:Y:S01]  /*3000*/  FADD.FTZ R111, R125, 1 ;  /* 0x3f8000007d6f7421 */ /* 0x002fe20000010000 */
[----:B----4-:R-:W-:Y:S01]  /*3010*/  SHF.L.U32 R99, R99, 0x10, RZ ;  /* 0x0000001063637819 */ /* 0x010fe200000006ff */
[----:B---3--:R-:W-:Y:S01]  /*3020*/  FADD.FTZ R125, R126, 1 ;  /* 0x3f8000007e7d7421 */ /* 0x008fe20000010000 */
[----:B------:R-:W-:Y:S01]  /*3030*/  FADD.FTZ R123, -R105, 1 ;  /* 0x3f800000697b7421 */ /* 0x000fe20000010100 */
[----:B------:R-:W-:Y:S01]  /*3040*/  SHF.L.U32 R95, R95, 0x10, RZ ;  /* 0x000000105f5f7819 */ /* 0x000fe200000006ff */
[----:B------:R-:W1:Y:S01]  /*3050*/  MUFU.EX2 R127, R127 ;  /* 0x0000007f007f7308 */ /* 0x000e620000000800 */
[----:B------:R-:W-:Y:S01]  /*3060*/  SHF.L.U32 R97, R97, 0x10, RZ ;  /* 0x0000001061617819 */ /* 0x000fe200000006ff */
[----:B------:R-:W-:Y:S01]  /*3070*/  FMUL.FTZ R120, R103, R98 ;  /* 0x0000006267787220 */ /* 0x000fe20000410000 */
[----:B------:R-:W-:Y:S01]  /*3080*/  FMUL.FTZ R122, R104, R99 ;  /* 0x00000063687a7220 */ /* 0x000fe20000410000 */
[----:B------:R-:W3:Y:S01]  /*3090*/  LDS.U16 R126, [R35+0x10] ;  /* 0x00001000237e7984 */ /* 0x000ee20000000400 */
[----:B------:R-:W-:Y:S01]  /*30a0*/  FADD.FTZ R118, -R96, 1 ;  /* 0x3f80000060767421 */ /* 0x000fe20000010100 */
[----:B------:R-:W-:-:S02]  /*30b0*/  FMUL.FTZ R117, R102, R97 ;  /* 0x0000006166757220 */ /* 0x000fc40000410000 */
[----:B------:R-:W4:Y:S01]  /*30c0*/  MUFU.EX2 R128, R128 ;  /* 0x0000008000807308 */ /* 0x000f220000000800 */
[----:B------:R-:W-:Y:S01]  /*30d0*/  FMUL.FTZ R120, R101, R120 ;  /* 0x0000007865787220 */ /* 0x000fe20000410000 */
[----:B------:R-:W-:Y:S01]  /*30e0*/  FFMA.FTZ R123, R48, R123, 1 ;  /* 0x3f800000307b7423 */ /* 0x000fe2000001007b */
[----:B------:R-:W-:Y:S01]  /*30f0*/  FMUL.FTZ R122, R105, R122 ;  /* 0x0000007a697a7220 */ /* 0x000fe20000410000 */
[----:B------:R-:W-:Y:S01]  /*3100*/  SHF.L.U32 R114, R114, 0x10, RZ ;  /* 0x0000001072727819 */ /* 0x000fe200000006ff */
[----:B------:R-:W-:Y:S01]  /*3110*/  LDS.U16 R138, [R35+0x1c] ;  /* 0x00001c00238a7984 */ /* 0x000fe20000000400 */
[----:B------:R-:W-:Y:S02]  /*3120*/  SHF.L.U32 R109, R109, 0x10, RZ ;  /* 0x000000106d6d7819 */ /* 0x000fe400000006ff */
[----:B------:R-:W5:Y:S01]  /*3130*/  MUFU.EX2 R130, R129 ;  /* 0x0000008100827308 */ /* 0x000f620000000800 */
[----:B------:R-:W-:Y:S01]  /*3140*/  SHF.L.U32 R115, R115, 0x10, RZ ;  /* 0x0000001073737819 */ /* 0x000fe200000006ff */
[----:B------:R-:W-:Y:S01]  /*3150*/  FMUL.FTZ R135, R95, -1.4426950216293334961 ;  /* 0xbfb8aa3b5f877820 */ /* 0x000fe20000410000 */
[----:B------:R-:W-:Y:S01]  /*3160*/  SHF.L.U32 R112, R112, 0x10, RZ ;  /* 0x0000001070707819 */ /* 0x000fe200000006ff */
[----:B------:R-:W-:Y:S01]  /*3170*/  FFMA.FTZ R118, R5, R118, 1 ;  /* 0x3f80000005767423 */ /* 0x000fe20000010076 */
[----:B------:R-:W-:Y:S01]  /*3180*/  SHF.L.U32 R93, R93, 0x10, RZ ;  /* 0x000000105d5d7819 */ /* 0x000fe200000006ff */
[----:B------:R-:W-:Y:S02]  /*3190*/  LDS.U16 R139, [R35+0x1e] ;  /* 0x00001e00238b7984 */ /* 0x000fe40000000400 */
[----:B------:R-:W3:Y:S01]  /*31a0*/  MUFU.RCP R107, R107 ;  /* 0x0000006b006b7308 */ /* 0x000ee20000001000 */
[----:B------:R-:W-:Y:S01]  /*31b0*/  SHF.L.U32 R94, R94, 0x10, RZ ;  /* 0x000000105e5e7819 */ /* 0x000fe200000006ff */
[----:B------:R-:W-:Y:S01]  /*31c0*/  FMUL.FTZ R117, R96, R117 ;  /* 0x0000007560757220 */ /* 0x000fe20000410000 */
[----:B------:R-:W-:Y:S01]  /*31d0*/  FMUL.FTZ R140, R120, R119 ;  /* 0x00000077788c7220 */ /* 0x000fe20000410000 */
[----:B------:R-:W-:Y:S01]  /*31e0*/  FMUL.FTZ R141, R122, R123 ;  /* 0x0000007b7a8d7220 */ /* 0x000fe20000410000 */
[----:B0-----:R-:W-:Y:S01]  /*31f0*/  FADD.FTZ R120, -R106, 1 ;  /* 0x3f8000006a787421 */ /* 0x001fe20000010100 */
[----:B------:R-:W-:Y:S01]  /*3200*/  FADD.FTZ R122, -R108, 1 ;  /* 0x3f8000006c7a7421 */ /* 0x000fe20000010100 */
[----:B------:R-:W-:Y:S01]  /*3210*/  FMUL.FTZ R119, R114, R109 ;  /* 0x0000006d72777220 */ /* 0x000fe20000410000 */
[----:B------:R-:W0:Y:S01]  /*3220*/  MUFU.RCP R110, R110 ;  /* 0x0000006e006e7308 */ /* 0x000e220000001000 */
[----:B------:R-:W-:Y:S01]  /*3230*/  FMUL.FTZ R123, R115, R112 ;  /* 0x00000070737b7220 */ /* 0x000fe20000410000 */
[----:B------:R-:W-:Y:S01]  /*3240*/  FMUL.FTZ R132, R93, -1.4426950216293334961 ;  /* 0xbfb8aa3b5d847820 */ /* 0x000fe20000410000 */
[----:B------:R-:W-:Y:S01]  /*3250*/  FMUL.FTZ R134, R94, -1.4426950216293334961 ;  /* 0xbfb8aa3b5e867820 */ /* 0x000fe20000410000 */
[----:B------:R-:W-:Y:S01]  /*3260*/  SHF.L.U32 R92, R92, 0x10, RZ ;  /* 0x000000105c5c7819 */ /* 0x000fe200000006ff */
[----:B------:R-:W-:-:S03]  /*3270*/  FFMA.FTZ R120, R49, R120, 1 ;  /* 0x3f80000031787423 */ /* 0x000fc60000010078 */
[----:B------:R1:W-:Y:S01]  /*3280*/  MUFU.EX2 R137, R135 ;  /* 0x0000008700897308 */ /* 0x0003e20000000800 */
[----:B------:R-:W-:Y:S01]  /*3290*/  FMUL.FTZ R119, R106, R119 ;  /* 0x000000776a777220 */ /* 0x000fe20000410000 */
[----:B------:R-:W-:Y:S02]  /*32a0*/  SHF.L.U32 R116, R116, 0x10, RZ ;  /* 0x0000001074747819 */ /* 0x000fe400000006ff */
[----:B------:R-:W-:Y:S01]  /*32b0*/  SHF.L.U32 R113, R113, 0x10, RZ ;  /* 0x0000001071717819 */ /* 0x000fe200000006ff */
[----:B-1----:R-:W-:-:S03]  /*32c0*/  FMUL.FTZ R135, R117, R118 ;  /* 0x0000007675877220 */ /* 0x002fc60000410000 */
[----:B------:R1:W-:Y:S01]  /*32d0*/  MUFU.RCP R118, R125 ;  /* 0x0000007d00767308 */ /* 0x0003e20000001000 */
[----:B------:R-:W-:Y:S01]  /*32e0*/  FMUL.FTZ R142, R119, R120 ;  /* 0x00000078778e7220 */ /* 0x000fe20000410000 */
[----:B------:R-:W-:Y:S01]  /*32f0*/  FMUL.FTZ R131, R92, -1.4426950216293334961 ;  /* 0xbfb8aa3b5c837820 */ /* 0x000fe20000410000 */
[----:B------:R-:W-:Y:S01]  /*3300*/  SHF.L.U32 R119, R100, 0x10, RZ ;  /* 0x0000001064777819 */ /* 0x000fe200000006ff */
[----:B-1----:R-:W-:Y:S01]  /*3310*/  FFMA.FTZ R125, R51, R122, 1 ;  /* 0x3f800000337d7423 */ /* 0x002fe2000001007a */
[----:B------:R-:W-:-:S03]  /*3320*/  FMUL.FTZ R122, R108, R123 ;  /* 0x0000007b6c7a7220 */ /* 0x000fc60000410000 */
[----:B------:R-:W1:Y:S01]  /*3330*/  MUFU.EX2 R133, R132 ;  /* 0x0000008400857308 */ /* 0x000e620000000800 */
[----:B------:R-:W-:Y:S01]  /*3340*/  FADD.FTZ R117, R127, 1 ;  /* 0x3f8000007f757421 */ /* 0x000fe20000010000 */
[----:B----4-:R-:W-:Y:S01]  /*3350*/  FADD.FTZ R129, R128, 1 ;  /* 0x3f80000080817421 */ /* 0x010fe20000010000 */
[----:B------:R-:W-:Y:S01]  /*3360*/  FMUL.FTZ R143, R122, R125 ;  /* 0x0000007d7a8f7220 */ /* 0x000fe20000410000 */
[----:B-----5:R-:W-:Y:S01]  /*3370*/  FADD.FTZ R122, R130, 1 ;  /* 0x3f800000827a7421 */ /* 0x020fe20000010000 */
[----:B--2---:R-:W-:-:S03]  /*3380*/  SHF.L.U32 R100, R3, 0x10, RZ ;  /* 0x0000001003647819 */ /* 0x004fc600000006ff */
[----:B------:R2:W4:Y:S01]  /*3390*/  MUFU.EX2 R136, R134 ;  /* 0x0000008600887308 */ /* 0x0005220000000800 */
[C---:B---3--:R-:W-:Y:S01]  /*33a0*/  FADD.FTZ R127, -R107.reuse, 1 ;  /* 0x3f8000006b7f7421 */ /* 0x048fe20000010100 */
[----:B------:R-:W-:Y:S01]  /*33b0*/  FMUL.FTZ R128, R116, R113 ;  /* 0x0000007174807220 */ /* 0x000fe20000410000 */
[----:B------:R-:W-:Y:S04]  /*33c0*/  LDS.U16 R3, [R35+0x12] ;  /* 0x0000120023037984 */ /* 0x000fe80000000400 */
[----:B------:R-:W-:Y:S04]  /*33d0*/  LDS.U16 R130, [R35+0x14] ;  /* 0x0000140023827984 */ /* 0x000fe80000000400 */
[----:B--2---:R-:W2:Y:S01]  /*33e0*/  LDS.U16 R134, [R35+0x18] ;  /* 0x0000180023867984 */ /* 0x004ea20000000400 */
[----:B------:R-:W3:Y:S01]  /*33f0*/  MUFU.EX2 R131, R131 ;  /* 0x0000008300837308 */ /* 0x000ee20000000800 */
[----:B------:R-:W-:Y:S01]  /*3400*/  FFMA.FTZ R127, R84, R127, 1 ;  /* 0x3f800000547f7423 */ /* 0x000fe2000001007f */
[----:B------:R-:W-:Y:S01]  /*3410*/  FMUL.FTZ R128, R107, R128 ;  /* 0x000000806b807220 */ /* 0x000fe20000410000 */
[----:B------:R-:W5:Y:S01]  /*3420*/  LDS.U16 R132, [R35+0x16] ;  /* 0x0000160023847984 */ /* 0x000f620000000400 */
[----:B0-----:R-:W-:-:S02]  /*3430*/  FADD.FTZ R120, -R110, 1 ;  /* 0x3f8000006e787421 */ /* 0x001fc40000010100 */
[----:B------:R-:W-:Y:S02]  /*3440*/  FMUL.FTZ R144, R128, R127 ;  /* 0x0000007f80907220 */ /* 0x000fe40000410000 */
[----:B------:R-:W0:Y:S01]  /*3450*/  MUFU.RCP R111, R111 ;  /* 0x0000006f006f7308 */ /* 0x000e220000001000 */
[----:B------:R-:W-:Y:S01]  /*3460*/  FFMA.FTZ R128, R85, R120, 1 ;  /* 0x3f80000055807423 */ /* 0x000fe20000010078 */
[----:B------:R-:W-:Y:S01]  /*3470*/  FMUL.FTZ R125, R119, R100 ;  /* 0x00000064777d7220 */ /* 0x000fe20000410000 */
[----:B------:R-:W-:Y:S02]  /*3480*/  SHF.L.U32 R120, R89, 0x10, RZ ;  /* 0x0000001059787819 */ /* 0x000fe400000006ff */
[----:B------:R-:W-:Y:S01]  /*3490*/  SHF.L.U32 R89, R124, 0x10, RZ ;  /* 0x000000107c597819 */ /* 0x000fe200000006ff */
[----:B-1----:R-:W-:Y:S01]  /*34a0*/  FADD.FTZ R124, R133, 1 ;  /* 0x3f800000857c7421 */ /* 0x002fe20000010000 */
[----:B----4-:R-:W-:Y:S01]  /*34b0*/  FADD.FTZ R133, R136, 1 ;  /* 0x3f80000088857421 */ /* 0x010fe20000010000 */
[----:B------:R-:W-:Y:S01]  /*34c0*/  FMUL.FTZ R125, R110, R125 ;  /* 0x0000007d6e7d7220 */ /* 0x000fe20000410000 */
[----:B------:R-:W1:Y:S01]  /*34d0*/  LDS.U16 R136, [R35+0x1a] ;  /* 0x00001a0023887984 */ /* 0x000e620000000400 */
[----:B------:R0:W4:Y:S02]  /*34e0*/  MUFU.RCP R123, R129 ;  /* 0x00000081007b7308 */ /* 0x0001240000001000 */
[----:B------:R-:W-:Y:S01]  /*34f0*/  FMUL.FTZ R145, R125, R128 ;  /* 0x000000807d917220 */ /* 0x000fe20000410000 */
[----:B------:R-:W-:Y:S01]  /*3500*/  SHF.L.U32 R125, R50, 0x10, RZ ;  /* 0x00000010327d7819 */ /* 0x000fe200000006ff */
[----:B---3--:R-:W-:Y:S01]  /*3510*/  FADD.FTZ R127, R131, 1 ;  /* 0x3f800000837f7421 */ /* 0x008fe20000010000 */
[----:B------:R-:W-:-:S03]  /*3520*/  SHF.L.U32 R50, R126, 0x10, RZ ;  /* 0x000000107e327819 */ /* 0x000fc600000006ff */
[----:B------:R-:W3:Y:S01]  /*3530*/  MUFU.RCP R117, R117 ;  /* 0x0000007500757308 */ /* 0x000ee20000001000 */
[----:B0-----:R-:W-:Y:S01]  /*3540*/  FADD.FTZ R129, -R111, 1 ;  /* 0x3f8000006f817421 */ /* 0x001fe20000010100 */
[----:B------:R-:W-:-:S06]  /*3550*/  FMUL.FTZ R128, R120, R89 ;  /* 0x0000005978807220 */ /* 0x000fcc0000410000 */
[----:B------:R-:W0:Y:S01]  /*3560*/  MUFU.RCP R122, R122 ;  /* 0x0000007a007a7308 */ /* 0x000e220000001000 */
[----:B------:R-:W-:Y:S01]  /*3570*/  FADD.FTZ R126, -R118, 1 ;  /* 0x3f800000767e7421 */ /* 0x000fe20000010100 */
[----:B------:R-:W-:Y:S01]  /*3580*/  FMUL.FTZ R131, R125, R50 ;  /* 0x000000327d837220 */ /* 0x000fe20000410000 */
[----:B------:R-:W-:Y:S01]  /*3590*/  FFMA.FTZ R129, R86, R129, 1 ;  /* 0x3f80000056817423 */ /* 0x000fe20000010081 */
[----:B------:R-:W-:Y:S01]  /*35a0*/  FMUL.FTZ R128, R111, R128 ;  /* 0x000000806f807220 */ /* 0x000fe20000410000 */
[----:B------:R-:W-:Y:S01]  /*35b0*/  FFMA.FTZ R126, R87, R126, 1 ;  /* 0x3f800000577e7423 */ /* 0x000fe2000001007e */
[----:B------:R-:W-:Y:S02]  /*35c0*/  FMUL.FTZ R131, R118, R131 ;  /* 0x0000008376837220 */ /* 0x000fe40000410000 */
[----:B------:R-:W5:Y:S01]  /*35d0*/  MUFU.RCP R127, R127 ;  /* 0x0000007f007f7308 */ /* 0x000f620000001000 */
[----:B------:R-:W-:Y:S01]  /*35e0*/  FMUL.FTZ R146, R128, R129 ;  /* 0x0000008180927220 */ /* 0x000fe20000410000 */
[----:B------:R-:W-:Y:S01]  /*35f0*/  FMUL.FTZ R147, R131, R126 ;  /* 0x0000007e83937220 */ /* 0x000fe20000410000 */
[----:B------:R-:W-:Y:S01]  /*3600*/  SHF.L.U32 R129, R47, 0x10, RZ ;  /* 0x000000102f817819 */ /* 0x000fe200000006ff */
[----:B----4-:R-:W-:Y:S01]  /*3610*/  FADD.FTZ R47, -R123, 1 ;  /* 0x3f8000007b2f7421 */ /* 0x010fe20000010100 */
[----:B------:R-:W-:Y:S01]  /*3620*/  SHF.L.U32 R131, R45, 0x10, RZ ;  /* 0x000000102d837819 */ /* 0x000fe200000006ff */
[----:B---3--:R-:W-:Y:S01]  /*3630*/  FADD.FTZ R45, -R117, 1 ;  /* 0x3f800000752d7421 */ /* 0x008fe20000010100 */
[----:B------:R-:W-:Y:S01]  /*3640*/  SHF.L.U32 R128, R44, 0x10, RZ ;  /* 0x000000102c807819 */ /* 0x000fe200000006ff */
[----:B0-----:R-:W-:Y:S01]  /*3650*/  FADD.FTZ R44, -R122, 1 ;  /* 0x3f8000007a2c7421 */ /* 0x001fe20000010100 */
[----:B------:R-:W-:Y:S01]  /*3660*/  FADD.FTZ R148, R137, 1 ;  /* 0x3f80000089947421 */ /* 0x000fe20000010000 */
[----:B------:R-:W-:Y:S01]  /*3670*/  FFMA.FTZ R149, R90, R47, 1 ;  /* 0x3f8000005a957423 */ /* 0x000fe2000001002f */
[----:B------:R-:W-:Y:S01]  /*3680*/  FFMA.FTZ R137, R88, R45, 1 ;  /* 0x3f80000058897423 */ /* 0x000fe2000001002d */
[----:B------:R-:W-:Y:S01]  /*3690*/  FFMA.FTZ R150, R91, R44, 1 ;  /* 0x3f8000005b967423 */ /* 0x000fe2000001002c */
[----:B--2---:R-:W-:-:S02]  /*36a0*/  SHF.L.U32 R47, R134, 0x10, RZ ;  /* 0x00000010862f7819 */ /* 0x004fc400000006ff */
[----:B------:R-:W-:Y:S02]  /*36b0*/  SHF.L.U32 R126, R46, 0x10, RZ ;  /* 0x000000102e7e7819 */ /* 0x000fe400000006ff */
[----:B------:R-:W-:Y:S02]  /*36c0*/  SHF.L.U32 R44, R3, 0x10, RZ ;  /* 0x00000010032c7819 */ /* 0x000fe400000006ff */
[----:B------:R-:W-:Y:S01]  /*36d0*/  SHF.L.U32 R45, R130, 0x10, RZ ;  /* 0x00000010822d7819 */ /* 0x000fe200000006ff */
[----:B------:R-:W0:Y:S01]  /*36e0*/  MUFU.RCP R124, R124 ;  /* 0x0000007c007c7308 */ /* 0x000e220000001000 */
[----:B-----5:R-:W-:Y:S01]  /*36f0*/  FADD.FTZ R151, -R127, 1 ;  /* 0x3f8000007f977421 */ /* 0x020fe20000010100 */
[----:B------:R-:W-:Y:S01]  /*3700*/  SHF.L.U32 R46, R132, 0x10, RZ ;  /* 0x00000010842e7819 */ /* 0x000fe200000006ff */
[----:B------:R-:W-:Y:S01]  /*3710*/  FMUL.FTZ R134, R128, R47 ;  /* 0x0000002f80867220 */ /* 0x000fe20000410000 */
[----:B------:R-:W-:Y:S01]  /*3720*/  FMUL.FTZ R130, R129, R44 ;  /* 0x0000002c81827220 */ /* 0x000fe20000410000 */
[----:B------:R-:W-:-:S03]  /*3730*/  FMUL.FTZ R132, R126, R45 ;  /* 0x0000002d7e847220 */ /* 0x000fc60000410000 */
[----:B------:R-:W2:Y:S01]  /*3740*/  MUFU.RCP R133, R133 ;  /* 0x0000008500857308 */ /* 0x000ea20000001000 */
[----:B------:R-:W-:Y:S01]  /*3750*/  FFMA.FTZ R151, R92, R151, 1 ;  /* 0x3f8000005c977423 */ /* 0x000fe20000010097 */
[----:B------:R-:W-:-:S06]  /*3760*/  FMUL.FTZ R134, R127, R134 ;  /* 0x000000867f867220 */ /* 0x000fcc0000410000 */
[----:B------:R3:W4:Y:S01]  /*3770*/  MUFU.RCP R152, R148 ;  /* 0x0000009400987308 */ /* 0x0007220000001000 */
[----:B------:R-:W-:Y:S01]  /*3780*/  FMUL.FTZ R130, R117, R130 ;  /* 0x0000008275827220 */ /* 0x000fe20000410000 */
[----:B------:R-:W-:Y:S01]  /*3790*/  FMUL.FTZ R132, R123, R132 ;  /* 0x000000847b847220 */ /* 0x000fe20000410000 */
[----:B------:R-:W-:Y:S01]  /*37a0*/  FMUL.FTZ R3, R131, R46 ;  /* 0x0000002e83037220 */ /* 0x000fe20000410000 */
[----:B------:R-:W-:Y:S01]  /*37b0*/  FMUL.FTZ R151, R134, R151 ;  /* 0x0000009786977220 */ /* 0x000fe20000410000 */
[----:B------:R-:W-:Y:S01]  /*37c0*/  F2FP.BF16.F32.PACK_AB R140, R140, R135 ;  /* 0x000000878c8c723e */ /* 0x000fe200000010ff */
[----:B------:R-:W-:Y:S01]  /*37d0*/  BAR.SYNC.DEFER_BLOCKING 0x0 ;  /* 0x0000000000007b1d */ /* 0x000fe20000010000 */
[----:B------:R-:W-:Y:S01]  /*37e0*/  FMUL.FTZ R149, R132, R149 ;  /* 0x0000009584957220 */ /* 0x000fe20000410000 */
[----:B------:R-:W-:Y:S01]  /*37f0*/  SHF.L.U32 R134, R43, 0x10, RZ ;  /* 0x000000102b867819 */ /* 0x000fe200000006ff */
[----:B---3--:R-:W-:Y:S01]  /*3800*/  FMUL.FTZ R148, R130, R137 ;  /* 0x0000008982947220 */ /* 0x008fe20000410000 */
[----:B------:R-:W-:Y:S01]  /*3810*/  FMUL.FTZ R3, R122, R3 ;  /* 0x000000037a037220 */ /* 0x000fe20000410000 */
[----:B------:R-:W-:-:S02]  /*3820*/  SHF.L.U32 R135, R7, 0x10, RZ ;  /* 0x0000001007877819 */ /* 0x000fc400000006ff */
[----:B------:R-:W-:Y:S02]  /*3830*/  SHF.L.U32 R137, R6, 0x10, RZ ;  /* 0x0000001006897819 */ /* 0x000fe400000006ff */
[----:B-1----:R-:W-:Y:S02]  /*3840*/  SHF.L.U32 R43, R136, 0x10, RZ ;  /* 0x00000010882b7819 */ /* 0x002fe400000006ff */
[----:B------:R-:W-:Y:S02]  /*3850*/  SHF.L.U32 R130, R138, 0x10, RZ ;  /* 0x000000108a827819 */ /* 0x000fe400000006ff */
[----:B------:R-:W-:Y:S01]  /*3860*/  SHF.L.U32 R132, R139, 0x10, RZ ;  /* 0x000000108b847819 */ /* 0x000fe200000006ff */
[----:B------:R-:W-:Y:S01]  /*3870*/  FMUL.FTZ R150, R3, R150 ;  /* 0x0000009603967220 */ /* 0x000fe20000410000 */
[----:B0-----:R-:W-:Y:S01]  /*3880*/  FADD.FTZ R6, -R124, 1 ;  /* 0x3f8000007c067421 */ /* 0x001fe20000010100 */
        /* <DEDUP_REMOVED lines=18> */
[----:B------:R-:W-:Y:S02]  /*39b0*/  F2FP.BF16.F32.PACK_AB R145, R146, R145 ;  /* 0x000000919291723e */ /* 0x000fe400000010ff */
[----:B------:R-:W-:Y:S02]  /*39c0*/  F2FP.BF16.F32.PACK_AB R147, R148, R147 ;  /* 0x000000939493723e */ /* 0x000fe400000010ff */
[----:B------:R-:W-:Y:S02]  /*39d0*/  F2FP.BF16.F32.PACK_AB R149, R150, R149 ;  /* 0x000000959695723e */ /* 0x000fe400000010ff */
[----:B------:R-:W-:-:S02]  /*39e0*/  F2FP.BF16.F32.PACK_AB R6, R6, R151 ;  /* 0x000000970606723e */ /* 0x000fc400000010ff */
[----:B------:R-:W-:Y:S01]  /*39f0*/  F2FP.BF16.F32.PACK_AB R7, R138, R7 ;  /* 0x000000078a07723e */ /* 0x000fe200000010ff */
[----:B------:R0:W-:Y:S01]  /*3a00*/  STS.U16 [R35], R140 ;  /* 0x0000008c23007388 */ /* 0x0001e20000000400 */
[----:B------:R-:W-:Y:S02]  /*3a10*/  PRMT R139, R143, 0x7632, R139 ;  /* 0x000076328f8b7816 */ /* 0x000fe4000000008b */
[----:B------:R-:W-:Y:S01]  /*3a20*/  PRMT R138, R6, 0x7632, R138 ;  /* 0x00007632068a7816 */ /* 0x000fe2000000008a */
[----:B------:R1:W-:Y:S01]  /*3a30*/  STS.U16 [R35+0x2], R3 ;  /* 0x0000020323007388 */ /* 0x0003e20000000400 */
[C---:B------:R-:W-:Y:S02]  /*3a40*/  PRMT R142, R7.reuse, 0x7610, R142 ;  /* 0x00007610078e7816 */ /* 0x040fe4000000008e */
[----:B------:R-:W-:Y:S01]  /*3a50*/  PRMT R144, R7, 0x7632, R144 ;  /* 0x0000763207907816 */ /* 0x000fe20000000090 */
[----:B------:R2:W-:Y:S01]  /*3a60*/  STS.U16 [R35+0x6], R136 ;  /* 0x0000068823007388 */ /* 0x0005e20000000400 */
[----:B0-----:R-:W-:-:S02]  /*3a70*/  PRMT R140, R147, 0x7632, R140 ;  /* 0x00007632938c7816 */ /* 0x001fc4000000008c */
[----:B-1----:R-:W-:Y:S02]  /*3a80*/  PRMT R3, R145, 0x7632, R3 ;  /* 0x0000763291037816 */ /* 0x002fe40000000003 */
[----:B--2---:R-:W-:Y:S02]  /*3a90*/  PRMT R136, R149, 0x7632, R136 ;  /* 0x0000763295887816 */ /* 0x004fe40000000088 */
[----:B------:R-:W-:Y:S01]  /*3aa0*/  @!P1 IADD3 R2, PT, PT, R2, 0x200, RZ ;  /* 0x0000020002029810 */ /* 0x000fe20007ffe0ff */
        /* <DEDUP_REMOVED lines=119> */
[----:B------:R-:W-:Y:S01]  /*4220*/  FMUL.FTZ R48, R48, R99 ;  /* 0x0000006330307220 */ /* 0x000fe20000410000 */
[----:B------:R-:W-:Y:S01]  /*4230*/  MOV R89, UR20 ;  /* 0x0000001400597c02 */ /* 0x000fe20008000f00 */
        /* <DEDUP_REMOVED lines=10> */
[--C-:B------:R-:W-:Y:S01]  /*42e0*/  @!P1 IMAD R43, R89, -0x200, R44.reuse ;  /* 0xfffffe00592b9824 */ /* 0x100fe200078e022c */
[----:B------:R-:W-:Y:S01]  /*42f0*/  F2FP.BF16.F32.PACK_AB R48, R49, R48 ;  /* 0x000000303130723e */ /* 0x000fe200000010ff */
[----:B------:R-:W0:Y:S01]  /*4300*/  LDCU.128 UR12, c[0x0][0x430] ;  /* 0x00008600ff0c77ac */ /* 0x000e220008000c00 */
[----:B------:R-:W-:Y:S01]  /*4310*/  PRMT R44, R3, 0x7632, R44 ;  /* 0x00007632032c7816 */ /* 0x000fe2000000002c */
[----:B------:R1:W-:Y:S01]  /*4320*/  STS.U16 [R35], R3 ;  /* 0x0000000323007388 */ /* 0x0003e20000000400 */
        /* <DEDUP_REMOVED lines=9> */
[----:B------:R-:W-:-:S02]  /*43c0*/  PRMT R49, R48, 0x7632, R49 ;  /* 0x0000763230317816 */ /* 0x000fc40000000031 */
[----:B-1----:R-:W-:Y:S01]  /*43d0*/  PRMT R3, R85, 0x7632, R3 ;  /* 0x0000763255037816 */ /* 0x002fe20000000003 */
[----:B------:R-:W-:Y:S01]  /*43e0*/  STS.U16 [R35+0x8], R51 ;  /* 0x0000083323007388 */ /* 0x000fe20000000400 */
[----:B--2---:R-:W-:Y:S01]  /*43f0*/  PRMT R44, R50, 0x7632, R44 ;  /* 0x00007632322c7816 */ /* 0x004fe2000000002c */
[----:B0-----:R-:W-:Y:S01]  /*4400*/  UIMAD.WIDE.U32 UR8, UR34, UR12, UR8 ;  /* 0x0000000c220872a5 */ /* 0x001fe2000f8e0008 */
[----:B------:R-:W-:Y:S01]  /*4410*/  PRMT R46, R45, 0x7632, R46 ;  /* 0x000076322d2e7816 */ /* 0x000fe2000000002e */
[----:B------:R-:W-:Y:S01]  /*4420*/  STS.U16 [R35+0x6], R49 ;  /* 0x0000063123007388 */ /* 0x000fe20000000400 */
[C---:B---3--:R-:W-:Y:S01]  /*4430*/  PRMT R48, R2.reuse, 0x7610, R48 ;  /* 0x0000761002307816 */ /* 0x048fe20000000030 */
[----:B------:R-:W-:Y:S01]  /*4440*/  UIMAD UR9, UR34, UR13, UR9 ;  /* 0x0000000d220972a4 */ /* 0x000fe2000f8e0209 */
[----:B----4-:R-:W-:Y:S01]  /*4450*/  PRMT R84, R2, 0x7632, R84 ;  /* 0x0000763202547816 */ /* 0x010fe20000000054 */
[----:B------:R-:W-:Y:S01]  /*4460*/  STS.U16 [R35+0xc], R85 ;  /* 0x00000c5523007388 */ /* 0x000fe20000000400 */
[----:B------:R-:W-:Y:S01]  /*4470*/  PRMT R86, R94, 0x7632, R86 ;  /* 0x000076325e567816 */ /* 0x000fe20000000056 */
[----:B------:R-:W-:Y:S01]  /*4480*/  UIMAD.WIDE.U32 UR8, UR32, UR14, UR8 ;  /* 0x0000000e200872a5 */ /* 0x000fe2000f8e0008 */
[----:B------:R-:W-:Y:S01]  /*4490*/  @!P1 IADD3 R2, PT, PT, R43, 0x200, RZ ;  /* 0x000002002b029810 */ /* 0x000fe20007ffe0ff */
[----:B------:R0:W-:Y:S02]  /*44a0*/  STS.U16 [R35+0xe], R3 ;  /* 0x00000e0323007388 */ /* 0x0001e40000000400 */
[----:B------:R-:W-:-:S02]  /*44b0*/  UIMAD UR15, UR32, UR15, UR9 ;  /* 0x0000000f200f72a4 */ /* 0x000fc4000f8e0209 */
        /* <DEDUP_REMOVED lines=64> */
.L_x_12687:
        /* <DEDUP_REMOVED lines=19> */
[----:B------:R-:W-:Y:S01]  /*49f0*/  FADD.FTZ R75, R77, UR7 ;  /* 0x000000074d4b7e21 */ /* 0x000fe20008010000 */
[----:B------:R-:W-:Y:S01]  /*4a00*/  SHF.L.U32 R79, R79, 0x10, RZ ;  /* 0x000000104f4f7819 */ /* 0x000fe200000006ff */
[----:B------:R-:W-:Y:S01]  /*4a10*/  FFMA.FTZ R13, R115, R56, R14 ;  /* 0x00000038730d7223 */ /* 0x000fe2000001000e */
[----:B0-----:R-:W-:Y:S01]  /*4a20*/  SHF.L.U32 R3, R73, 0x10, RZ ;  /* 0x0000001049037819 */ /* 0x001fe200000006ff */
[----:B------:R-:W-:Y:S01]  /*4a30*/  FADD.FTZ R77, R0, UR7 ;  /* 0x00000007004d7e21 */ /* 0x000fe20008010000 */
[----:B------:R-:W-:Y:S01]  /*4a40*/  SHF.L.U32 R60, R60, 0x10, RZ ;  /* 0x000000103c3c7819 */ /* 0x000fe200000006ff */
[----:B------:R-:W-:Y:S01]  /*4a50*/  FFMA.FTZ R14, R116, R57, R13 ;  /* 0x00000039740e7223 */ /* 0x000fe2000001000d */
[----:B------:R-:W-:Y:S01]  /*4a60*/  FADD.FTZ R73, R79, UR7 ;  /* 0x000000074f497e21 */ /* 0x000fe20008010000 */
[----:B------:R-:W-:Y:S01]  /*4a70*/  SHF.L.U32 R61, R61, 0x10, RZ ;  /* 0x000000103d3d7819 */ /* 0x000fe200000006ff */
[----:B------:R-:W-:Y:S01]  /*4a80*/  FADD.FTZ R79, R3, UR7 ;  /* 0x00000007034f7e21 */ /* 0x000fe20008010000 */
        /* <DEDUP_REMOVED lines=22> */
[----:B------:R-:W-:Y:S01]  /*4bf0*/  FMUL.FTZ R84, R7, UR6 ;  /* 0x0000000607547c20 */ /* 0x000fe20008410000 */
        /* <DEDUP_REMOVED lines=39> */
[----:B------:R-:W0:Y:S01]  /*4e70*/  LDCU.64 UR8, c[0x0][0x3a0] ;  /* 0x00007400ff0877ac */ /* 0x000e220008000a00 */
[----:B------:R-:W-:Y:S01]  /*4e80*/  SHF.L.U32 R100, R121, 0x5, RZ ;  /* 0x0000000579647819 */ /* 0x000fe200000006ff */
[----:B------:R-:W-:Y:S01]  /*4e90*/  FADD.FTZ R102, R103, R103 ;  /* 0x0000006767667221 */ /* 0x000fe20000010000 */
[----:B------:R-:W-:Y:S01]  /*4ea0*/  HFMA2 R36, -RZ, RZ, 0, 0 ;  /* 0x00000000ff247431 */ /* 0x000fe200000001ff */
[----:B------:R-:W1:Y:S01]  /*4eb0*/  LDCU.64 UR34, c[0x0][0x3b8] ;  /* 0x00007700ff2277ac */ /* 0x000e620008000a00 */
        /* <DEDUP_REMOVED lines=13> */
[----:B0-----:R-:W-:Y:S01]  /*4f90*/  UIMAD.WIDE.U32 UR14, UR32, UR8, URZ ;  /* 0x00000008200e72a5 */ /* 0x001fe2000f8e00ff */
[----:B------:R-:W-:Y:S01]  /*4fa0*/  ISETP.EQ.AND P1, PT, R121, RZ, P1 ;  /* 0x000000ff7900720c */ /* 0x000fe20000f22270 */
[----:B------:R-:W-:Y:S01]  /*4fb0*/  USHF.L.U32 UR8, UR20, 0xa, URZ ;  /* 0x0000000a14087899 */ /* 0x000fe200080006ff */
[----:B------:R-:W-:Y:S01]  /*4fc0*/  FADD.FTZ R112, R117, R117 ;  /* 0x0000007575707221 */ /* 0x000fe20000010000 */
[----:B-1----:R-:W-:Y:S01]  /*4fd0*/  UIMAD.WIDE.U32 UR12, UR32, UR34, URZ ;  /* 0x00000022200c72a5 */ /* 0x002fe2000f8e00ff */
[----:B------:R-:W-:Y:S01]  /*4fe0*/  FADD.FTZ R113, R122, R122 ;  /* 0x0000007a7a717221 */ /* 0x000fe20000010000 */
[----:B------:R-:W-:Y:S01]  /*4ff0*/  ULEA UR8, UR29, -UR8, 0x1 ;  /* 0x800000081d087291 */ /* 0x000fe2000f8e08ff */
[----:B------:R-:W-:Y:S01]  /*5000*/  P2R R133, PR, RZ, 0x2 ;  /* 0x00000002ff857803 */ /* 0x000fe20000000000 */
[----:B------:R-:W-:Y:S01]  /*5010*/  UIMAD UR9, UR32, UR9, UR15 ;  /* 0x00000009200972a4 */ /* 0x000fe2000f8e020f */
[----:B------:R-:W-:Y:S01]  /*5020*/  FADD.FTZ R114, R5, R5 ;  /* 0x0000000505727221 */ /* 0x000fe20000010000 */
[----:B------:R-:W-:Y:S01]  /*5030*/  UIMAD UR35, UR32, UR35, UR13 ;  /* 0x00000023202372a4 */ /* 0x000fe2000f8e020d */
[----:B------:R-:W-:Y:S01]  /*5040*/  FADD.FTZ R115, R4, R4 ;  /* 0x0000000404737221 */ /* 0x000fe20000010000 */
[----:B------:R-:W-:Y:S01]  /*5050*/  UIADD3 UR32, UPT, UPT, UR8, 0x400, URZ ;  /* 0x0000040008207890 */ /* 0x000fe2000fffe0ff */
[----:B------:R-:W-:Y:S01]  /*5060*/  LOP3.LUT R139, R121, 0x1f, RZ, 0xc0, !PT ;  /* 0x0000001f798b7812 */ /* 0x000fe200078ec0ff */
[----:B------:R-:W0:Y:S04]  /*5070*/  LDCU UR44, c[0x0][0x394] ;  /* 0x00007280ff2c77ac */ /* 0x000e280008000800 */
[----:B------:R-:W-:Y:S01]  /*5080*/  ISETP.GE.AND P0, PT, R0, UR32, PT ;  /* 0x0000002000007c0c */ /* 0x000fe2000bf06270 */
[----:B------:R-:W-:Y:S01]  /*5090*/  FADD.FTZ R0, R7, R7 ;  /* 0x0000000707007221 */ /* 0x000fe20000010000 */
[----:B------:R-:W1:Y:S01]  /*50a0*/  LDCU UR45, c[0x0][0x38c] ;  /* 0x00007180ff2d77ac */ /* 0x000e620008000800 */
[----:B------:R-:W2:Y:S01]  /*50b0*/  LDCU UR29, c[0x0][0x388] ;  /* 0x00007100ff1d77ac */ /* 0x000ea20008000800 */
[----:B------:R-:W3:Y:S01]  /*50c0*/  LDCU.64 UR38, c[0x0][0x3a8] ;  /* 0x00007500ff2677ac */ /* 0x000ee20008000a00 */
[----:B------:R-:W4:Y:S01]  /*50d0*/  LDCU.64 UR40, c[0x0][0x3c0] ;  /* 0x00007800ff2877ac */ /* 0x000f220008000a00 */
[----:B------:R-:W0:Y:S01]  /*50e0*/  LDCU.64 UR42, c[0x0][0x4f0] ;  /* 0x00009e00ff2a77ac */ /* 0x000e220008000a00 */
[----:B------:R-:W0:Y:S01]  /*50f0*/  LDCU.128 UR16, c[0x0][0x440] ;  /* 0x00008800ff1077ac */ /* 0x000e220008000c00 */
[----:B------:R-:W-:-:S05]  /*5100*/  UMOV UR8, URZ ;  /* 0x000000ff00087c82 */ /* 0x000fca0008000000 */
.L_x_12770:
[----:B------:R-:W-:Y:S01]  /*5110*/  LOP3.LUT R12, R100, 0x3e0, R139, 0xfe, !PT ;  /* 0x000003e0640c7812 */ /* 0x000fe200078efe8b */
[----:B0-2---:R-:W5:Y:S01]  /*5120*/  @!P0 LDC.64 R6, c[0x0][0x3e0] ;  /* 0x0000f800ff068b82 */ /* 0x005f620000000a00 */
[----:B------:R-:W-:Y:S02]  /*5130*/  LOP3.LUT R2, R139, 0x7c00, R100, 0xf8, !PT ;  /* 0x00007c008b027812 */ /* 0x000fe400078ef864 */
[----:B------:R-:W-:Y:S02]  /*5140*/  ISETP.GE.AND P1, PT, R12, UR32, PT ;  /* 0x000000200c007c0c */ /* 0x000fe4000bf26270 */
[C---:B------:R-:W-:Y:S02]  /*5150*/  LOP3.LUT R10, R2.reuse, 0x20, RZ, 0xfc, !PT ;  /* 0x00000020020a7812 */ /* 0x040fe400078efcff */
[----:B------:R-:W-:Y:S02]  /*5160*/  LOP3.LUT R14, R2, 0x40, RZ, 0xfc, !PT ;  /* 0x00000040020e7812 */ /* 0x000fe400078efcff */
[----:B------:R-:W-:-:S02]  /*5170*/  ISETP.GE.AND P2, PT, R10, UR32, PT ;  /* 0x000000200a007c0c */ /* 0x000fc4000bf46270 */
[----:B------:R-:W-:Y:S02]  /*5180*/  ISETP.GE.AND P3, PT, R14, UR32, PT ;  /* 0x000000200e007c0c */ /* 0x000fe4000bf66270 */
[----:B------:R-:W-:Y:S02]  /*5190*/  @!P0 MOV R3, RZ ;  /* 0x000000ff00038202 */ /* 0x000fe40000000f00 */
[----:B------:R-:W-:Y:S01]  /*51a0*/  PRMT R139, RZ, 0x7610, R139 ;  /* 0x00007610ff8b7816 */ /* 0x000fe2000000008b */
[----:B-1----:R-:W1:Y:S01]  /*51b0*/  @!P1 LDC.64 R122, c[0x0][0x3e0] ;  /* 0x0000f800ff7a9b82 */ /* 0x002e620000000a00 */
[----:B------:R-:W-:-:S05]  /*51c0*/  @!P1 MOV R13, RZ ;  /* 0x000000ff000d9202 */ /* 0x000fca0000000f00 */
[----:B------:R-:W-:Y:S02]  /*51d0*/  @!P2 MOV R11, RZ ;  /* 0x000000ff000ba202 */ /* 0x000fe40000000f00 */
[----:B------:R-:W2:Y:S01]  /*51e0*/  @!P2 LDC.64 R116, c[0x0][0x3e0] ;  /* 0x0000f800ff74ab82 */ /* 0x000ea20000000a00 */
[----:B-----5:R-:W-:Y:S01]  /*51f0*/  @!P0 IMAD.WIDE.U32 R4, R6, UR8, R2 ;  /* 0x0000000806048c25 */ /* 0x020fe2000f8e0002 */
[----:B------:R-:W-:Y:S02]  /*5200*/  LOP3.LUT R6, R2, 0x60, RZ, 0xfc, !PT ;  /* 0x0000006002067812 */ /* 0x000fe400078efcff */
[----:B------:R-:W-:Y:S01]  /*5210*/  @!P3 MOV R15, RZ ;  /* 0x000000ff000fb202 */ /* 0x000fe20000000f00 */
[----:B------:R-:W-:Y:S01]  /*5220*/  @!P0 IMAD R3, R7, UR8, R5 ;  /* 0x0000000807038c24 */ /* 0x000fe2000f8e0205 */
[C---:B------:R-:W-:Y:S02]  /*5230*/  @!P0 LEA R8, P4, R4.reuse, UR27, 0x1 ;  /* 0x0000001b04088c11 */ /* 0x040fe4000f8808ff */
[----:B------:R-:W5:Y:S02]  /*5240*/  @!P3 LDC.64 R118, c[0x0][0x3e0] ;  /* 0x0000f800ff76bb82 */ /* 0x000f640000000a00 */
[----:B---3--:R-:W-:-:S02]  /*5250*/  @!P0 LEA.HI.X R9, R4, UR28, R3, 0x1, P4 ;  /* 0x0000001c04098c11 */ /* 0x008fc4000a0f0c03 */
[----:B------:R-:W-:Y:S01]  /*5260*/  ISETP.GE.AND P4, PT, R6, UR32, PT ;  /* 0x0000002006007c0c */ /* 0x000fe2000bf86270 */
[----:B-1----:R-:W-:-:S04]  /*5270*/  @!P1 IMAD.WIDE.U32 R12, R122, UR8, R12 ;  /* 0x000000087a0c9c25 */ /* 0x002fc8000f8e000c */
[----:B------:R-:W-:Y:S01]  /*5280*/  @!P1 IMAD R3, R123, UR8, R13 ;  /* 0x000000087b039c24 */ /* 0x000fe2000f8e020d */
[----:B------:R-:W-:Y:S01]  /*5290*/  @!P1 LEA R4, P5, R12, UR27, 0x1 ;  /* 0x0000001b0c049c11 */ /* 0x000fe2000f8a08ff */
[----:B--2---:R-:W-:-:S03]  /*52a0*/  @!P2 IMAD.WIDE.U32 R10, R116, UR8, R10 ;  /* 0x00000008740aac25 */ /* 0x004fc6000f8e000a */
[----:B------:R-:W-:-:S03]  /*52b0*/  @!P1 LEA.HI.X R5, R12, UR28, R3, 0x1, P5 ;  /* 0x0000001c0c059c11 */ /* 0x000fc6000a8f0c03 */
[----:B------:R-:W1:Y:S01]  /*52c0*/  @!P4 LDC.64 R122, c[0x0][0x3e0] ;  /* 0x0000f800ff7acb82 */ /* 0x000e620000000a00 */
[----:B------:R-:W-:Y:S01]  /*52d0*/  LOP3.LUT R12, R2, 0x80, RZ, 0xfc, !PT ;  /* 0x00000080020c7812 */ /* 0x000fe200078efcff */
[----:B------:R-:W-:Y:S01]  /*52e0*/  @!P2 IMAD R3, R117, UR8, R11 ;  /* 0x000000087503ac24 */ /* 0x000fe2000f8e020b */
[----:B------:R-:W-:-:S04]  /*52f0*/  @!P2 LEA R116, P5, R10, UR27, 0x1 ;  /* 0x0000001b0a74ac11 */ /* 0x000fc8000f8a08ff */
[----:B------:R-:W-:Y:S01]  /*5300*/  @!P2 LEA.HI.X R117, R10, UR28, R3, 0x1, P5 ;  /* 0x0000001c0a75ac11 */ /* 0x000fe2000a8f0c03 */
[----:B-----5:R-:W-:Y:S01]  /*5310*/  @!P3 IMAD.WIDE.U32 R10, R118, UR8, R14 ;  /* 0x00000008760abc25 */ /* 0x020fe2000f8e000e */
[----:B------:R-:W-:-:S03]  /*5320*/  ISETP.GE.AND P5, PT, R12, UR32, PT ;  /* 0x000000200c007c0c */ /* 0x000fc6000bfa6270 */
[----:B------:R2:W5:Y:S01]  /*5330*/  @!P2 LDG.E.U16 R139, desc[UR30][R116.64] ;  /* 0x0000001e748ba981 */ /* 0x000562000c1e1500 */
[----:B------:R-:W-:Y:S01]  /*5340*/  @!P3 IMAD R3, R119, UR8, R11 ;  /* 0x000000087703bc24 */ /* 0x000fe2000f8e020b */
[----:B------:R-:W-:Y:S02]  /*5350*/  @!P3 LEA R118, P2, R10, UR27, 0x1 ;  /* 0x0000001b0a76bc11 */ /* 0x000fe4000f8408ff */
[----:B------:R-:W-:Y:S02]  /*5360*/  LOP3.LUT R14, R2, 0xa0, RZ, 0xfc, !PT ;  /* 0x000000a0020e7812 */ /* 0x000fe400078efcff */
[----:B------:R-:W-:Y:S02]  /*5370*/  @!P3 LEA.HI.X R119, R10, UR28, R3, 0x1, P2 ;  /* 0x0000001c0a77bc11 */ /* 0x000fe400090f0c03 */
[----:B------:R-:W-:Y:S02]  /*5380*/  ISETP.GE.AND P2, PT, R14, UR32, PT ;  /* 0x000000200e007c0c */ /* 0x000fe4000bf46270 */
[----:B------:R-:W3:Y:S01]  /*5390*/  @!P5 LDC.64 R124, c[0x0][0x3e0] ;  /* 0x0000f800ff7cdb82 */ /* 0x000ee20000000a00 */
[----:B------:R-:W-:-:S02]  /*53a0*/  @!P4 MOV R7, RZ ;  /* 0x000000ff0007c202 */ /* 0x000fc40000000f00 */
[----:B------:R-:W-:Y:S01]  /*53b0*/  PRMT R120, RZ, 0x7610, R120 ;  /* 0x00007610ff787816 */ /* 0x000fe20000000078 */
[----:B-1----:R-:W-:Y:S01]  /*53c0*/  @!P4 IMAD.WIDE.U32 R6, R122, UR8, R6 ;  /* 0x000000087a06cc25 */ /* 0x002fe2000f8e0006 */
[----:B------:R-:W-:-:S04]  /*53d0*/  LOP3.LUT R10, R2, 0xc0, RZ, 0xfc, !PT ;  /* 0x000000c0020a7812 */ /* 0x000fc800078efcff */
[----:B------:R1:W5:Y:S01]  /*53e0*/  @!P3 LDG.E.U16 R120, desc[UR30][R118.64] ;  /* 0x0000001e7678b981 */ /* 0x000362000c1e1500 */
[----:B------:R-:W-:Y:S01]  /*53f0*/  @!P4 IMAD R3, R123, UR8, R7 ;  /* 0x000000087b03cc24 */ /* 0x000fe2000f8e0207 */
[C---:B--2---:R-:W-:Y:S01]  /*5400*/  @!P4 LEA R116, P3, R6.reuse, UR27, 0x1 ;  /* 0x0000001b0674cc11 */ /* 0x044fe2000f8608ff */
[----:B------:R-:W2:Y:S01]  /*5410*/  @!P2 LDC.64 R122, c[0x0][0x3e0] ;  /* 0x0000f800ff7aab82 */ /* 0x000ea20000000a00 */
[----:B------:R-:W-:Y:S02]  /*5420*/  @!P5 MOV R13, RZ ;  /* 0x000000ff000dd202 */ /* 0x000fe40000000f00 */
[----:B------:R-:W-:Y:S02]  /*5430*/  @!P4 LEA.HI.X R117, R6, UR28, R3, 0x1, P3 ;  /* 0x0000001c0675cc11 */ /* 0x000fe400098f0c03 */
[----:B------:R-:W-:Y:S02]  /*5440*/  ISETP.GE.AND P3, PT, R10, UR32, PT ;  /* 0x000000200a007c0c */ /* 0x000fe4000bf66270 */
[----:B------:R-:W-:Y:S01]  /*5450*/  PRMT R137, RZ, 0x7610, R137 ;  /* 0x00007610ff897816 */ /* 0x000fe20000000089 */
[----:B---3--:R-:W-:-:S05]  /*5460*/  @!P5 IMAD.WIDE.U32 R6, R124, UR8, R12 ;  /* 0x000000087c06dc25 */ /* 0x008fca000f8e000c */
[----:B------:R3:W5:Y:S01]  /*5470*/  @!P4 LDG.E.U16 R137, desc[UR30][R116.64] ;  /* 0x0000001e7489c981 */ /* 0x000762000c1e1500 */
[----:B------:R-:W-:Y:S01]  /*5480*/  LOP3.LUT R12, R2, 0xe0, RZ, 0xfc, !PT ;  /* 0x000000e0020c7812 */ /* 0x000fe200078efcff */
[----:B------:R-:W-:Y:S01]  /*5490*/  @!P5 IMAD R3, R125, UR8, R7 ;  /* 0x000000087d03dc24 */ /* 0x000fe2000f8e0207 */
[C---:B-1----:R-:W-:Y:S02]  /*54a0*/  @!P5 LEA R118, P4, R6.reuse, UR27, 0x1 ;  /* 0x0000001b0676dc11 */ /* 0x042fe4000f8808ff */
[----:B------:R-:W1:Y:S01]  /*54b0*/  @!P3 LDC.64 R126, c[0x0][0x3e0] ;  /* 0x0000f800ff7ebb82 */ /* 0x000e620000000a00 */
[----:B------:R-:W-:Y:S02]  /*54c0*/  @!P2 MOV R15, RZ ;  /* 0x000000ff000fa202 */ /* 0x000fe40000000f00 */
[----:B------:R-:W-:Y:S02]  /*54d0*/  @!P5 LEA.HI.X R119, R6, UR28, R3, 0x1, P4 ;  /* 0x0000001c0677dc11 */ /* 0x000fe4000a0f0c03 */
[----:B------:R-:W-:Y:S01]  /*54e0*/  ISETP.GE.AND P4, PT, R12, UR32, PT ;  /* 0x000000200c007c0c */ /* 0x000fe2000bf86270 */
[----:B--2---:R-:W-:Y:S01]  /*54f0*/  @!P2 IMAD.WIDE.U32 R14, R122, UR8, R14 ;  /* 0x000000087a0eac25 */ /* 0x004fe2000f8e000e */
[----:B------:R-:W-:-:S03]  /*5500*/  PRMT R130, RZ, 0x7610, R130 ;  /* 0x00007610ff827816 */ /* 0x000fc60000000082 */
[----:B------:R-:W-:Y:S01]  /*5510*/  @!P2 IMAD R3, R123, UR8, R15 ;  /* 0x000000087b03ac24 */ /* 0x000fe2000f8e020f */
[----:B------:R-:W-:Y:S02]  /*5520*/  LOP3.LUT R6, R2, 0x100, RZ, 0xfc, !PT ;  /* 0x0000010002067812 */ /* 0x000fe400078efcff */
[----:B------:R2:W5:Y:S01]  /*5530*/  @!P5 LDG.E.U16 R130, desc[UR30][R118.64] ;  /* 0x0000001e7682d981 */ /* 0x000562000c1e1500 */
[C---:B------:R-:W-:Y:S02]  /*5540*/  @!P2 LEA R122, P5, R14.reuse, UR27, 0x1 ;  /* 0x0000001b0e7aac11 */ /* 0x040fe4000f8a08ff */
[----:B------:R-:W-:Y:S02]  /*5550*/  @!P3 MOV R11, RZ ;  /* 0x000000ff000bb202 */ /* 0x000fe40000000f00 */
[----:B------:R-:W-:Y:S01]  /*5560*/  @!P2 LEA.HI.X R123, R14, UR28, R3, 0x1, P5 ;  /* 0x0000001c0e7bac11 */ /* 0x000fe2000a8f0c03 */
[----:B---3--:R-:W3:Y:S01]  /*5570*/  @!P4 LDC.64 R116, c[0x0][0x3e0] ;  /* 0x0000f800ff74cb82 */ /* 0x008ee20000000a00 */
[----:B------:R-:W-:-:S02]  /*5580*/  ISETP.GE.AND P5, PT, R6, UR32, PT ;  /* 0x0000002006007c0c */ /* 0x000fc4000bfa6270 */
[----:B------:R-:W-:Y:S01]  /*5590*/  PRMT R141, RZ, 0x7610, R141 ;  /* 0x00007610ff8d7816 */ /* 0x000fe2000000008d */
[----:B-1----:R-:W-:Y:S01]  /*55a0*/  @!P3 IMAD.WIDE.U32 R124, R126, UR8, R10 ;  /* 0x000000087e7cbc25 */ /* 0x002fe2000f8e000a */
[----:B------:R-:W-:-:S04]  /*55b0*/  LOP3.LUT R10, R2, 0x120, RZ, 0xfc, !PT ;  /* 0x00000120020a7812 */ /* 0x000fc800078efcff */
[----:B------:R1:W5:Y:S01]  /*55c0*/  @!P2 LDG.E.U16 R141, desc[UR30][R122.64] ;  /* 0x0000001e7a8da981 */ /* 0x000362000c1e1500 */
[----:B------:R-:W-:Y:S01]  /*55d0*/  @!P3 IMAD R3, R127, UR8, R125 ;  /* 0x000000087f03bc24 */ /* 0x000fe2000f8e027d */
[C---:B--2---:R-:W-:Y:S02]  /*55e0*/  @!P3 LEA R118, P2, R124.reuse, UR27, 0x1 ;  /* 0x0000001b7c76bc11 */ /* 0x044fe4000f8408ff */
[----:B------:R-:W-:Y:S01]  /*55f0*/  @!P4 MOV R13, RZ ;  /* 0x000000ff000dc202 */ /* 0x000fe20000000f00 */
[----:B------:R-:W2:Y:S01]  /*5600*/  @!P5 LDC.64 R14, c[0x0][0x3e0] ;  /* 0x0000f800ff0edb82 */ /* 0x000ea20000000a00 */
        /* <DEDUP_REMOVED lines=8> */
[----:B------:R-:W-:Y:S02]  /*5690*/  @!P5 MOV R7, RZ ;  /* 0x000000ff0007d202 */ /* 0x000fe40000000f00 */
[----:B------:R-:W-:Y:S02]  /*56a0*/  @!P4 LEA.HI.X R123, R124, UR28, R117, 0x1, P3 ;  /* 0x0000001c7c7bcc11 */ /* 0x000fe400098f0c75 */
[----:B------:R-:W1:Y:S01]  /*56b0*/  @!P2 LDC.64 R116, c[0x0][0x3e0] ;  /* 0x0000f800ff74ab82 */ /* 0x000e620000000a00 */
[----:B------:R-:W-:-:S02]  /*56c0*/  ISETP.GE.AND P3, PT, R12, UR32, PT ;  /* 0x000000200c007c0c */ /* 0x000fc4000bf66270 */
[----:B------:R-:W-:Y:S01]  /*56d0*/  PRMT R135, RZ, 0x7610, R135 ;  /* 0x00007610ff877816 */ /* 0x000fe20000000087 */
[----:B--2---:R-:W-:Y:S01]  /*56e0*/  @!P5 IMAD.WIDE.U32 R124, R14, UR8, R6 ;  /* 0x000000080e7cdc25 */ /* 0x004fe2000f8e0006 */
[----:B------:R-:W-:-:S03]  /*56f0*/  LOP3.LUT R6, R2, 0x160, RZ, 0xfc, !PT ;  /* 0x0000016002067812 */ /* 0x000fc600078efcff */
[----:B------:R-:W-:Y:S01]  /*5700*/  @!P5 IMAD R3, R15, UR8, R125 ;  /* 0x000000080f03dc24 */ /* 0x000fe2000f8e027d */
[----:B------:R2:W5:Y:S01]  /*5710*/  @!P4 LDG.E.U16 R135, desc[UR30][R122.64] ;  /* 0x0000001e7a87c981 */ /* 0x000562000c1e1500 */
[C---:B------:R-:W-:Y:S02]  /*5720*/  @!P5 LEA R126, P4, R124.reuse, UR27, 0x1 ;  /* 0x0000001b7c7edc11 */ /* 0x040fe4000f8808ff */
[----:B------:R-:W-:Y:S02]  /*5730*/  @!P2 MOV R11, RZ ;  /* 0x000000ff000ba202 */ /* 0x000fe40000000f00 */
[----:B------:R-:W-:Y:S01]  /*5740*/  @!P5 LEA.HI.X R127, R124, UR28, R3, 0x1, P4 ;  /* 0x0000001c7c7fdc11 */ /* 0x000fe2000a0f0c03 */
[----:B----4-:R-:W4:Y:S01]  /*5750*/  @!P3 LDC.64 R14, c[0x0][0x3e0] ;  /* 0x0000f800ff0ebb82 */ /* 0x010f220000000a00 */
[----:B------:R-:W-:Y:S02]  /*5760*/  ISETP.GE.AND P4, PT, R6, UR32, PT ;  /* 0x0000002006007c0c */ /* 0x000fe4000bf86270 */
[----:B------:R-:W-:Y:S01]  /*5770*/  PRMT R132, RZ, 0x7610, R132 ;  /* 0x00007610ff847816 */ /* 0x000fe20000000084 */
[----:B-1----:R-:W-:-:S05]  /*5780*/  @!P2 IMAD.WIDE.U32 R124, R116, UR8, R10 ;  /* 0x00000008747cac25 */ /* 0x002fca000f8e000a */
[----:B------:R1:W5:Y:S01]  /*5790*/  @!P5 LDG.E.U16 R132, desc[UR30][R126.64] ;  /* 0x0000001e7e84d981 */ /* 0x000362000c1e1500 */
[----:B------:R-:W-:Y:S01]  /*57a0*/  LOP3.LUT R10, R2, 0x180, RZ, 0xfc, !PT ;  /* 0x00000180020a7812 */ /* 0x000fe200078efcff */
[----:B------:R-:W-:-:S03]  /*57b0*/  @!P2 IMAD R117, R117, UR8, R125 ;  /* 0x000000087575ac24 */ /* 0x000fc6000f8e027d */
[----:B---3--:R-:W2:Y:S01]  /*57c0*/  @!P4 LDC.64 R118, c[0x0][0x3e0] ;  /* 0x0000f800ff76cb82 */ /* 0x008ea20000000a00 */
[C---:B------:R-:W-:Y:S02]  /*57d0*/  @!P2 LEA R128, P5, R124.reuse, UR27, 0x1 ;  /* 0x0000001b7c80ac11 */ /* 0x040fe4000f8a08ff */
[----:B------:R-:W-:Y:S02]  /*57e0*/  @!P3 MOV R13, RZ ;  /* 0x000000ff000db202 */ /* 0x000fe40000000f00 */
[----:B------:R-:W-:Y:S02]  /*57f0*/  @!P2 LEA.HI.X R129, R124, UR28, R117, 0x1, P5 ;  /* 0x0000001c7c81ac11 */ /* 0x000fe4000a8f0c75 */
[----:B------:R-:W-:Y:S02]  /*5800*/  ISETP.GE.AND P5, PT, R10, UR32, PT ;  /* 0x000000200a007c0c */ /* 0x000fe4000bfa6270 */
[----:B------:R-:W-:Y:S01]  /*5810*/  PRMT R131, RZ, 0x7610, R131 ;  /* 0x00007610ff837816 */ /* 0x000fe20000000083 */
[----:B----4-:R-:W-:Y:S01]  /*5820*/  @!P3 IMAD.WIDE.U32 R12, R14, UR8, R12 ;  /* 0x000000080e0cbc25 */ /* 0x010fe2000f8e000c */
[----:B------:R-:W-:-:S03]  /*5830*/  @!P4 MOV R7, RZ ;  /* 0x000000ff0007c202 */ /* 0x000fc60000000f00 */
[----:B------:R-:W-:Y:S01]  /*5840*/  @!P3 IMAD R15, R15, UR8, R13 ;  /* 0x000000080f0fbc24 */ /* 0x000fe2000f8e020d */
[----:B------:R-:W3:Y:S01]  /*5850*/  @!P2 LDG.E.U16 R131, desc[UR30][R128.64] ;  /* 0x0000001e8083a981 */ /* 0x000ee2000c1e1500 */
[----:B------:R-:W-:Y:S02]  /*5860*/  @!P3 LEA R124, P2, R12, UR27, 0x1 ;  /* 0x0000001b0c7cbc11 */ /* 0x000fe4000f8408ff */
[----:B------:R-:W-:Y:S02]  /*5870*/  LOP3.LUT R116, R2, 0x1a0, RZ, 0xfc, !PT ;  /* 0x000001a002747812 */ /* 0x000fe400078efcff */
[----:B------:R-:W-:Y:S02]  /*5880*/  @!P3 LEA.HI.X R125, R12, UR28, R15, 0x1, P2 ;  /* 0x0000001c0c7dbc11 */ /* 0x000fe400090f0c0f */
[----:B------:R-:W4:Y:S01]  /*5890*/  @!P5 LDC.64 R14, c[0x0][0x3e0] ;  /* 0x0000f800ff0edb82 */ /* 0x000f220000000a00 */
[----:B------:R-:W-:Y:S01]  /*58a0*/  PRMT R136, RZ, 0x7610, R136 ;  /* 0x00007610ff887816 */ /* 0x000fe20000000088 */
[----:B--2---:R-:W-:Y:S01]  /*58b0*/  @!P4 IMAD.WIDE.U32 R122, R118, UR8, R6 ;  /* 0x00000008767acc25 */ /* 0x004fe2000f8e0006 */
[----:B------:R-:W-:-:S03]  /*58c0*/  ISETP.GE.AND P2, PT, R116, UR32, PT ;  /* 0x0000002074007c0c */ /* 0x000fc6000bf46270 */
[----:B------:R-:W-:Y:S01]  /*58d0*/  @!P4 IMAD R119, R119, UR8, R123 ;  /* 0x000000087777cc24 */ /* 0x000fe2000f8e027b */
[----:B------:R2:W3:Y:S01]  /*58e0*/  @!P3 LDG.E.U16 R136, desc[UR30][R124.64] ;  /* 0x0000001e7c88b981 */ /* 0x0004e2000c1e1500 */
[----:B-1----:R-:W-:Y:S02]  /*58f0*/  @!P4 LEA R126, P3, R122, UR27, 0x1 ;  /* 0x0000001b7a7ecc11 */ /* 0x002fe4000f8608ff */
[----:B------:R-:W-:Y:S02]  /*5900*/  LOP3.LUT R6, R2, 0x1c0, RZ, 0xfc, !PT ;  /* 0x000001c002067812 */ /* 0x000fe400078efcff */
[----:B------:R-:W-:Y:S02]  /*5910*/  @!P4 LEA.HI.X R127, R122, UR28, R119, 0x1, P3 ;  /* 0x0000001c7a7fcc11 */ /* 0x000fe400098f0c77 */
[----:B------:R-:W-:Y:S02]  /*5920*/  ISETP.GE.AND P3, PT, R6, UR32, PT ;  /* 0x0000002006007c0c */ /* 0x000fe4000bf66270 */
[----:B------:R-:W1:Y:S01]  /*5930*/  @!P2 LDC.64 R12, c[0x0][0x3e0] ;  /* 0x0000f800ff0cab82 */ /* 0x000e620000000a00 */
[----:B------:R-:W-:-:S02]  /*5940*/  @!P5 MOV R11, RZ ;  /* 0x000000ff000bd202 */ /* 0x000fc40000000f00 */
[----:B------:R-:W-:Y:S01]  /*5950*/  PRMT R143, RZ, 0x7610, R143 ;  /* 0x00007610ff8f7816 */ /* 0x000fe2000000008f */
[----:B----4-:R-:W-:-:S05]  /*5960*/  @!P5 IMAD.WIDE.U32 R118, R14, UR8, R10 ;  /* 0x000000080e76dc25 */ /* 0x010fca000f8e000a */
[----:B------:R-:W4:Y:S01]  /*5970*/  @!P4 LDG.E.U16 R143, desc[UR30][R126.64] ;  /* 0x0000001e7e8fc981 */ /* 0x000f22000c1e1500 */
[----:B------:R-:W-:Y:S01]  /*5980*/  @!P2 MOV R117, RZ ;  /* 0x000000ff0075a202 */ /* 0x000fe20000000f00 */
[----:B------:R-:W0:Y:S01]  /*5990*/  @!P3 LDC.64 R10, c[0x0][0x3e0] ;  /* 0x0000f800ff0abb82 */ /* 0x000e220000000a00 */
[----:B------:R-:W-:Y:S01]  /*59a0*/  @!P5 IMAD R15, R15, UR8, R119 ;  /* 0x000000080f0fdc24 */ /* 0x000fe2000f8e0277 */
[C---:B------:R-:W-:Y:S01]  /*59b0*/  @!P5 LEA R122, P4, R118.reuse, UR27, 0x1 ;  /* 0x0000001b767adc11 */ /* 0x040fe2000f8808ff */
[----:B------:R-:W-:Y:S01]  /*59c0*/  UMOV UR36, UR14 ;  /* 0x0000000e00247c82 */ /* 0x000fe20008000000 */
[----:B------:R-:W-:Y:S01]  /*59d0*/  PRMT R138, RZ, 0x7610, R138 ;  /* 0x00007610ff8a7816 */ /* 0x000fe2000000008a */
[----:B------:R-:W-:Y:S01]  /*59e0*/  UMOV UR37, UR9 ;  /* 0x0000000900257c82 */ /* 0x000fe20008000000 */
[----:B------:R-:W-:Y:S01]  /*59f0*/  @!P5 LEA.HI.X R123, R118, UR28, R15, 0x1, P4 ;  /* 0x0000001c767bdc11 */ /* 0x000fe2000a0f0c0f */
[----:B------:R-:W-:Y:S01]  /*5a00*/  UIMAD.WIDE.U32 UR36, UR8, UR38, UR36 ;  /* 0x00000026082472a5 */ /* 0x000fe2000f8e0024 */
[----:B------:R-:W-:-:S02]  /*5a10*/  @!P3 MOV R7, RZ ;  /* 0x000000ff0007b202 */ /* 0x000fc40000000f00 */
[----:B------:R-:W-:Y:S01]  /*5a20*/  PRMT R145, RZ, 0x7610, R145 ;  /* 0x00007610ff917816 */ /* 0x000fe20000000091 */
[----:B------:R0:W4:Y:S01]  /*5a30*/  @!P5 LDG.E.U16 R138, desc[UR30][R122.64] ;  /* 0x0000001e7a8ad981 */ /* 0x000122000c1e1500 */
[----:B--2---:R-:W-:Y:S01]  /*5a40*/  LOP3.LUT R124, R2, 0x1e0, RZ, 0xfc, !PT ;  /* 0x000001e0027c7812 */ /* 0x004fe200078efcff */
[----:B-1----:R-:W-:Y:S01]  /*5a50*/  @!P2 IMAD.WIDE.U32 R116, R12, UR8, R116 ;  /* 0x000000080c74ac25 */ /* 0x002fe2000f8e0074 */
[----:B------:R-:W-:Y:S02]  /*5a60*/  UIMAD UR33, UR8, UR39, UR37 ;  /* 0x00000027082172a4 */ /* 0x000fe4000f8e0225 */
[----:B0-----:R-:W-:Y:S01]  /*5a70*/  ULEA UR34, UP0, UR36, UR16, 0x3 ;  /* 0x0000001024227291 */ /* 0x001fe2000f8018ff */
[----:B------:R-:W-:Y:S01]  /*5a80*/  @!P2 IMAD R3, R13, UR8, R117 ;  /* 0x000000080d03ac24 */ /* 0x000fe2000f8e0275 */
[----:B------:R-:W-:Y:S02]  /*5a90*/  @!P2 LEA R118, P5, R116, UR27, 0x1 ;  /* 0x0000001b7476ac11 */ /* 0x000fe4000f8a08ff */
[----:B------:R-:W-:Y:S01]  /*5aa0*/  ULEA.HI.X UR36, UR36, UR17, UR33, 0x3, UP0 ;  /* 0x0000001124247291 */ /* 0x000fe200080f1c21 */
[----:B------:R-:W-:-:S02]  /*5ab0*/  ISETP.GE.AND P4, PT, R124, UR32, PT ;  /* 0x000000207c007c0c */ /* 0x000fc4000bf86270 */
[----:B------:R-:W-:Y:S01]  /*5ac0*/  @!P2 LEA.HI.X R119, R116, UR28, R3, 0x1, P5 ;  /* 0x0000001c7477ac11 */ /* 0x000fe2000a8f0c03 */
[----:B------:R-:W-:Y:S01]  /*5ad0*/  @!P3 IMAD.WIDE.U32 R6, R10, UR8, R6 ;  /* 0x000000080a06bc25 */ /* 0x000fe2000f8e0006 */
[----:B------:R-:W-:Y:S02]  /*5ae0*/  MOV R128, UR34 ;  /* 0x0000002200807c02 */ /* 0x000fe40008000f00 */
[----:B------:R-:W-:Y:S01]  /*5af0*/  MOV R129, UR36 ;  /* 0x0000002400817c02 */ /* 0x000fe20008000f00 */
[----:B------:R0:W2:Y:S01]  /*5b00*/  @!P2 LDG.E.U16 R145, desc[UR30][R118.64] ;  /* 0x0000001e7691a981 */ /* 0x0000a2000c1e1500 */
[----:B------:R-:W-:Y:S01]  /*5b10*/  @!P3 IMAD R11, R11, UR8, R7 ;  /* 0x000000080b0bbc24 */ /* 0x000fe2000f8e0207 */
[----:B------:R-:W-:-:S04]  /*5b20*/  @!P3 LEA R122, P2, R6, UR27, 0x1 ;  /* 0x0000001b067abc11 */ /* 0x000fc8000f8408ff */
[----:B------:R-:W-:Y:S01]  /*5b30*/  @!P3 LEA.HI.X R123, R6, UR28, R11, 0x1, P2 ;  /* 0x0000001c067bbc11 */ /* 0x000fe200090f0c0b */
[----:B------:R-:W1:Y:S01]  /*5b40*/  @!P4 LDC.64 R12, c[0x0][0x3e0] ;  /* 0x0000f800ff0ccb82 */ /* 0x000e620000000a00 */
[----:B------:R0:W5:Y:S01]  /*5b50*/  LDG.E.64 R6, desc[UR30][R128.64] ;  /* 0x0000001e80067981 */ /* 0x000162000c1e1b00 */
[----:B------:R-:W-:-:S04]  /*5b60*/  LOP3.LUT R14, R2, 0x200, RZ, 0xfc, !PT ;  /* 0x00000200020e7812 */ /* 0x000fc800078efcff */
[----:B------:R-:W-:Y:S02]  /*5b70*/  ISETP.GE.AND P5, PT, R14, UR32, PT ;  /* 0x000000200e007c0c */ /* 0x000fe4000bfa6270 */
[----:B------:R-:W-:Y:S02]  /*5b80*/  LOP3.LUT R10, R2, 0x220, RZ, 0xfc, !PT ;  /* 0x00000220020a7812 */ /* 0x000fe400078efcff */
[----:B------:R-:W-:Y:S02]  /*5b90*/  @!P4 MOV R125, RZ ;  /* 0x000000ff007dc202 */ /* 0x000fe40000000f00 */
[----:B------:R-:W-:Y:S02]  /*5ba0*/  ISETP.GE.AND P2, PT, R10, UR32, PT ;  /* 0x000000200a007c0c */ /* 0x000fe4000bf46270 */
[----:B------:R-:W-:-:S05]  /*5bb0*/  PRMT R140, RZ, 0x7610, R140 ;  /* 0x00007610ff8c7816 */ /* 0x000fca000000008c */
[----:B------:R-:W0:Y:S01]  /*5bc0*/  @!P5 LDC.64 R116, c[0x0][0x3e0] ;  /* 0x0000f800ff74db82 */ /* 0x000e220000000a00 */
[----:B------:R0:W2:Y:S01]  /*5bd0*/  @!P3 LDG.E.U16 R140, desc[UR30][R122.64] ;  /* 0x0000001e7a8cb981 */ /* 0x0000a2000c1e1500 */
[----:B-1----:R-:W-:Y:S01]  /*5be0*/  @!P4 IMAD.WIDE.U32 R124, R12, UR8, R124 ;  /* 0x000000080c7ccc25 */ /* 0x002fe2000f8e007c */
[----:B------:R-:W-:-:S05]  /*5bf0*/  LOP3.LUT R12, R2, 0x240, RZ, 0xfc, !PT ;  /* 0x00000240020c7812 */ /* 0x000fca00078efcff */
[----:B0-----:R-:W0:Y:S01]  /*5c00*/  @!P2 LDC.64 R118, c[0x0][0x3e0] ;  /* 0x0000f800ff76ab82 */ /* 0x001e220000000a00 */
[----:B------:R-:W-:Y:S01]  /*5c10*/  @!P4 IMAD R13, R13, UR8, R125 ;  /* 0x000000080d0dcc24 */ /* 0x000fe2000f8e027d */
[----:B------:R-:W-:-:S04]  /*5c20*/  @!P4 LEA R126, P3, R124, UR27, 0x1 ;  /* 0x0000001b7c7ecc11 */ /* 0x000fc8000f8608ff */
[----:B------:R-:W-:Y:S02]  /*5c30*/  @!P4 LEA.HI.X R127, R124, UR28, R13, 0x1, P3 ;  /* 0x0000001c7c7fcc11 */ /* 0x000fe400098f0c0d */
[----:B------:R-:W-:Y:S02]  /*5c40*/  ISETP.GE.AND P3, PT, R12, UR32, PT ;  /* 0x000000200c007c0c */ /* 0x000fe4000bf66270 */
[----:B------:R-:W-:Y:S02]  /*5c50*/  @!P5 MOV R15, RZ ;  /* 0x000000ff000fd202 */ /* 0x000fe40000000f00 */
[----:B------:R-:W-:Y:S01]  /*5c60*/  PRMT R147, RZ, 0x7610, R147 ;  /* 0x00007610ff937816 */ /* 0x000fe20000000093 */
[----:B------:R-:W-:-:S05]  /*5c70*/  @!P5 IMAD.WIDE.U32 R124, R116, UR8, R14 ;  /* 0x00000008747cdc25 */ /* 0x000fca000f8e000e */
[----:B------:R1:W2:Y:S01]  /*5c80*/  @!P4 LDG.E.U16 R147, desc[UR30][R126.64] ;  /* 0x0000001e7e93c981 */ /* 0x0002a2000c1e1500 */
[----:B------:R-:W-:Y:S01]  /*5c90*/  @!P5 IMAD R3, R117, UR8, R125 ;  /* 0x000000087503dc24 */ /* 0x000fe2000f8e027d */
[----:B------:R-:W-:Y:S01]  /*5ca0*/  @!P5 LEA R128, P4, R124, UR27, 0x1 ;  /* 0x0000001b7c80dc11 */ /* 0x000fe2000f8808ff */
[----:B------:R-:W1:Y:S01]  /*5cb0*/  @!P3 LDC.64 R116, c[0x0][0x3e0] ;  /* 0x0000f800ff74bb82 */ /* 0x000e620000000a00 */
[----:B------:R-:W-:Y:S02]  /*5cc0*/  LOP3.LUT R14, R2, 0x260, RZ, 0xfc, !PT ;  /* 0x00000260020e7812 */ /* 0x000fe400078efcff */
[----:B------:R-:W-:Y:S02]  /*5cd0*/  @!P2 MOV R11, RZ ;  /* 0x000000ff000ba202 */ /* 0x000fe40000000f00 */
[----:B------:R-:W-:Y:S02]  /*5ce0*/  @!P5 LEA.HI.X R129, R124, UR28, R3, 0x1, P4 ;  /* 0x0000001c7c81dc11 */ /* 0x000fe4000a0f0c03 */
[----:B------:R-:W-:-:S02]  /*5cf0*/  ISETP.GE.AND P4, PT, R14, UR32, PT ;  /* 0x000000200e007c0c */ /* 0x000fc4000bf86270 */
[----:B------:R-:W-:Y:S01]  /*5d00*/  PRMT R142, RZ, 0x7610, R142 ;  /* 0x00007610ff8e7816 */ /* 0x000fe2000000008e */
[----:B0-----:R-:W-:-:S04]  /*5d10*/  @!P2 IMAD.WIDE.U32 R122, R118, UR8, R10 ;  /* 0x00000008767aac25 */ /* 0x001fc8000f8e000a */
[----:B------:R-:W-:Y:S01]  /*5d20*/  @!P2 IMAD R119, R119, UR8, R123 ;  /* 0x000000087777ac24 */ /* 0x000fe2000f8e027b */
[----:B------:R-:W2:Y:S01]  /*5d30*/  @!P5 LDG.E.U16 R142, desc[UR30][R128.64] ;  /* 0x0000001e808ed981 */ /* 0x000ea2000c1e1500 */
[----:B------:R-:W-:Y:S02]  /*5d40*/  @!P2 LEA R124, P5, R122, UR27, 0x1 ;  /* 0x0000001b7a7cac11 */ /* 0x000fe4000f8a08ff */
[----:B------:R-:W-:Y:S02]  /*5d50*/  LOP3.LUT R10, R2, 0x280, RZ, 0xfc, !PT ;  /* 0x00000280020a7812 */ /* 0x000fe400078efcff */
[----:B------:R-:W-:Y:S02]  /*5d60*/  @!P2 LEA.HI.X R125, R122, UR28, R119, 0x1, P5 ;  /* 0x0000001c7a7dac11 */ /* 0x000fe4000a8f0c77 */
[----:B------:R-:W0:Y:S01]  /*5d70*/  @!P4 LDC.64 R118, c[0x0][0x3e0] ;  /* 0x0000f800ff76cb82 */ /* 0x000e220000000a00 */
[----:B------:R-:W-:Y:S02]  /*5d80*/  @!P3 MOV R13, RZ ;  /* 0x000000ff000db202 */ /* 0x000fe40000000f00 */
[----:B------:R-:W-:-:S02]  /*5d90*/  ISETP.GE.AND P5, PT, R10, UR32, PT ;  /* 0x000000200a007c0c */ /* 0x000fc4000bfa6270 */
[----:B------:R-:W-:Y:S01]  /*5da0*/  PRMT R144, RZ, 0x7610, R144 ;  /* 0x00007610ff907816 */ /* 0x000fe20000000090 */
[----:B-1----:R-:W-:Y:S01]  /*5db0*/  @!P3 IMAD.WIDE.U32 R122, R116, UR8, R12 ;  /* 0x00000008747abc25 */ /* 0x002fe2000f8e000c */
[----:B------:R-:W-:-:S03]  /*5dc0*/  LOP3.LUT R12, R2, 0x2a0, RZ, 0xfc, !PT ;  /* 0x000002a0020c7812 */ /* 0x000fc600078efcff */
[----:B------:R-:W-:Y:S01]  /*5dd0*/  @!P3 IMAD R3, R117, UR8, R123 ;  /* 0x000000087503bc24 */ /* 0x000fe2000f8e027b */
[----:B------:R1:W2:Y:S01]  /*5de0*/  @!P2 LDG.E.U16 R144, desc[UR30][R124.64] ;  /* 0x0000001e7c90a981 */ /* 0x0002a2000c1e1500 */
[----:B------:R-:W-:-:S04]  /*5df0*/  @!P3 LEA R126, P2, R122, UR27, 0x1 ;  /* 0x0000001b7a7ebc11 */ /* 0x000fc8000f8408ff */
[----:B------:R-:W1:Y:S01]  /*5e00*/  @!P5 LDC.64 R116, c[0x0][0x3e0] ;  /* 0x0000f800ff74db82 */ /* 0x000e620000000a00 */
[----:B------:R-:W-:Y:S02]  /*5e10*/  @!P3 LEA.HI.X R127, R122, UR28, R3, 0x1, P2 ;  /* 0x0000001c7a7fbc11 */ /* 0x000fe400090f0c03 */
[----:B------:R-:W-:Y:S02]  /*5e20*/  ISETP.GE.AND P2, PT, R12, UR32, PT ;  /* 0x000000200c007c0c */ /* 0x000fe4000bf46270 */
[----:B------:R-:W-:Y:S02]  /*5e30*/  @!P4 MOV R15, RZ ;  /* 0x000000ff000fc202 */ /* 0x000fe40000000f00 */
[----:B------:R-:W-:Y:S01]  /*5e40*/  PRMT R146, RZ, 0x7610, R146 ;  /* 0x00007610ff927816 */ /* 0x000fe20000000092 */
[----:B0-----:R-:W-:Y:S01]  /*5e50*/  @!P4 IMAD.WIDE.U32 R122, R118, UR8, R14 ;  /* 0x00000008767acc25 */ /* 0x001fe2000f8e000e */
[----:B------:R-:W-:-:S04]  /*5e60*/  @!P5 MOV R11, RZ ;  /* 0x000000ff000bd202 */ /* 0x000fc80000000f00 */
[----:B------:R0:W2:Y:S01]  /*5e70*/  @!P3 LDG.E.U16 R146, desc[UR30][R126.64] ;  /* 0x0000001e7e92b981 */ /* 0x0000a2000c1e1500 */
[----:B------:R-:W-:Y:S02]  /*5e80*/  @!P4 IMAD R3, R119, UR8, R123 ;  /* 0x000000087703cc24 */ /* 0x000fe4000f8e027b */
[----:B------:R-:W3:Y:S01]  /*5e90*/  @!P2 LDC.64 R118, c[0x0][0x3e0] ;  /* 0x0000f800ff76ab82 */ /* 0x000ee20000000a00 */
[----:B-1----:R-:W-:Y:S02]  /*5ea0*/  @!P4 LEA R124, P3, R122, UR27, 0x1 ;  /* 0x0000001b7a7ccc11 */ /* 0x002fe4000f8608ff */
[----:B------:R-:W-:Y:S02]  /*5eb0*/  LOP3.LUT R14, R2, 0x2c0, RZ, 0xfc, !PT ;  /* 0x000002c0020e7812 */ /* 0x000fe400078efcff */
[----:B------:R-:W-:Y:S02]  /*5ec0*/  @!P4 LEA.HI.X R125, R122, UR28, R3, 0x1, P3 ;  /* 0x0000001c7a7dcc11 */ /* 0x000fe400098f0c03 */
[----:B------:R-:W-:Y:S01]  /*5ed0*/  PRMT R148, RZ, 0x7610, R148 ;  /* 0x00007610ff947816 */ /* 0x000fe20000000094 */
[----:B------:R-:W-:Y:S01]  /*5ee0*/  @!P5 IMAD.WIDE.U32 R122, R116, UR8, R10 ;  /* 0x00000008747adc25 */ /* 0x000fe2000f8e000a */
[----:B------:R-:W-:-:S03]  /*5ef0*/  ISETP.GE.AND P3, PT, R14, UR32, PT ;  /* 0x000000200e007c0c */ /* 0x000fc6000bf66270 */
[----:B------:R-:W-:Y:S01]  /*5f00*/  @!P5 IMAD R117, R117, UR8, R123 ;  /* 0x000000087575dc24 */ /* 0x000fe2000f8e027b */
[----:B------:R1:W2:Y:S01]  /*5f10*/  @!P4 LDG.E.U16 R148, desc[UR30][R124.64] ;  /* 0x0000001e7c94c981 */ /* 0x0002a2000c1e1500 */
[----:B0-----:R-:W-:Y:S02]  /*5f20*/  @!P5 LEA R126, P4, R122, UR27, 0x1 ;  /* 0x0000001b7a7edc11 */ /* 0x001fe4000f8808ff */
[----:B------:R-:W-:Y:S02]  /*5f30*/  LOP3.LUT R10, R2, 0x2e0, RZ, 0xfc, !PT ;  /* 0x000002e0020a7812 */ /* 0x000fe400078efcff */
[----:B------:R-:W-:Y:S02]  /*5f40*/  @!P5 LEA.HI.X R127, R122, UR28, R117, 0x1, P4 ;  /* 0x0000001c7a7fdc11 */ /* 0x000fe4000a0f0c75 */
[----:B------:R-:W-:Y:S02]  /*5f50*/  @!P2 MOV R13, RZ ;  /* 0x000000ff000da202 */ /* 0x000fe40000000f00 */
[----:B------:R-:W-:Y:S01]  /*5f60*/  ISETP.GE.AND P4, PT, R10, UR32, PT ;  /* 0x000000200a007c0c */ /* 0x000fe2000bf86270 */
[----:B------:R-:W0:Y:S01]  /*5f70*/  @!P3 LDC.64 R116, c[0x0][0x3e0] ;  /* 0x0000f800ff74bb82 */ /* 0x000e220000000a00 */
[----:B------:R-:W-:Y:S01]  /*5f80*/  PRMT R149, RZ, 0x7610, R149 ;  /* 0x00007610ff957816 */ /* 0x000fe20000000095 */
[----:B---3--:R-:W-:Y:S01]  /*5f90*/  @!P2 IMAD.WIDE.U32 R122, R118, UR8, R12 ;  /* 0x00000008767aac25 */ /* 0x008fe2000f8e000c */
[----:B------:R-:W-:-:S03]  /*5fa0*/  LOP3.LUT R12, R2, 0x300, RZ, 0xfc, !PT ;  /* 0x00000300020c7812 */ /* 0x000fc600078efcff */
[----:B------:R-:W-:Y:S01]  /*5fb0*/  @!P2 IMAD R3, R119, UR8, R123 ;  /* 0x000000087703ac24 */ /* 0x000fe2000f8e027b */
[----:B------:R3:W2:Y:S01]  /*5fc0*/  @!P5 LDG.E.U16 R149, desc[UR30][R126.64] ;  /* 0x0000001e7e95d981 */ /* 0x0006a2000c1e1500 */
[----:B-1----:R-:W-:-:S04]  /*5fd0*/  @!P2 LEA R124, P5, R122, UR27, 0x1 ;  /* 0x0000001b7a7cac11 */ /* 0x002fc8000f8a08ff */
[----:B------:R-:W1:Y:S01]  /*5fe0*/  @!P4 LDC.64 R118, c[0x0][0x3e0] ;  /* 0x0000f800ff76cb82 */ /* 0x000e620000000a00 */
[----:B------:R-:W-:Y:S02]  /*5ff0*/  @!P2 LEA.HI.X R125, R122, UR28, R3, 0x1, P5 ;  /* 0x0000001c7a7dac11 */ /* 0x000fe4000a8f0c03 */
[----:B------:R-:W-:Y:S02]  /*6000*/  ISETP.GE.AND P5, PT, R12, UR32, PT ;  /* 0x000000200c007c0c */ /* 0x000fe4000bfa6270 */
[----:B------:R-:W-:Y:S02]  /*6010*/  @!P3 MOV R15, RZ ;  /* 0x000000ff000fb202 */ /* 0x000fe40000000f00 */
[----:B------:R-:W-:Y:S01]  /*6020*/  PRMT R150, RZ, 0x7610, R150 ;  /* 0x00007610ff967816 */ /* 0x000fe20000000096 */
[----:B0-----:R-:W-:-:S05]  /*6030*/  @!P3 IMAD.WIDE.U32 R122, R116, UR8, R14 ;  /* 0x00000008747abc25 */ /* 0x001fca000f8e000e */
[----:B------:R0:W2:Y:S03]  /*6040*/  @!P2 LDG.E.U16 R150, desc[UR30][R124.64] ;  /* 0x0000001e7c96a981 */ /* 0x0000a6000c1e1500 */
[----:B------:R-:W4:Y:S01]  /*6050*/  @!P5 LDC.64 R14, c[0x0][0x3e0] ;  /* 0x0000f800ff0edb82 */ /* 0x000f220000000a00 */
[----:B------:R-:W-:Y:S01]  /*6060*/  @!P3 IMAD R117, R117, UR8, R123 ;  /* 0x000000087575bc24 */ /* 0x000fe2000f8e027b */
[C---:B---3--:R-:W-:Y:S02]  /*6070*/  @!P3 LEA R126, P2, R122.reuse, UR27, 0x1 ;  /* 0x0000001b7a7ebc11 */ /* 0x048fe4000f8408ff */
[----:B------:R-:W-:Y:S02]  /*6080*/  @!P4 MOV R11, RZ ;  /* 0x000000ff000bc202 */ /* 0x000fe40000000f00 */
[----:B------:R-:W-:Y:S02]  /*6090*/  PRMT R151, RZ, 0x7610, R151 ;  /* 0x00007610ff977816 */ /* 0x000fe40000000097 */
[----:B------:R-:W-:Y:S01]  /*60a0*/  @!P3 LEA.HI.X R127, R122, UR28, R117, 0x1, P2 ;  /* 0x0000001c7a7fbc11 */ /* 0x000fe200090f0c75 */
[----:B-1----:R-:W-:Y:S01]  /*60b0*/  @!P4 IMAD.WIDE.U32 R116, R118, UR8, R10 ;  /* 0x000000087674cc25 */ /* 0x002fe2000f8e000a */
[----:B------:R-:W-:-:S03]  /*60c0*/  LOP3.LUT R10, R2, 0x320, RZ, 0xfc, !PT ;  /* 0x00000320020a7812 */ /* 0x000fc600078efcff */
[----:B------:R-:W3:Y:S01]  /*60d0*/  @!P3 LDG.E.U16 R151, desc[UR30][R126.64] ;  /* 0x0000001e7e97b981 */ /* 0x000ee2000c1e1500 */
[----:B------:R-:W-:Y:S01]  /*60e0*/  @!P4 IMAD R119, R119, UR8, R117 ;  /* 0x000000087777cc24 */ /* 0x000fe2000f8e0275 */
[----:B------:R-:W-:Y:S02]  /*60f0*/  ISETP.GE.AND P2, PT, R10, UR32, PT ;  /* 0x000000200a007c0c */ /* 0x000fe4000bf46270 */
[C---:B0-----:R-:W-:Y:S02]  /*6100*/  @!P4 LEA R124, P3, R116.reuse, UR27, 0x1 ;  /* 0x0000001b747ccc11 */ /* 0x041fe4000f8608ff */
[----:B------:R-:W-:Y:S02]  /*6110*/  PRMT R152, RZ, 0x7610, R152 ;  /* 0x00007610ff987816 */ /* 0x000fe40000000098 */
[----:B------:R-:W-:Y:S02]  /*6120*/  @!P4 LEA.HI.X R125, R116, UR28, R119, 0x1, P3 ;  /* 0x0000001c747dcc11 */ /* 0x000fe400098f0c77 */
[----:B------:R-:W-:-:S02]  /*6130*/  @!P5 MOV R13, RZ ;  /* 0x000000ff000dd202 */ /* 0x000fc40000000f00 */
[----:B------:R-:W-:Y:S01]  /*6140*/  LOP3.LUT R116, R2, 0x340, RZ, 0xfc, !PT ;  /* 0x0000034002747812 */ /* 0x000fe200078efcff */
[----:B------:R-:W3:Y:S01]  /*6150*/  @!P4 LDG.E.U16 R152, desc[UR30][R124.64] ;  /* 0x0000001e7c98c981 */ /* 0x000ee2000c1e1500 */
[----:B----4-:R-:W-:Y:S02]  /*6160*/  @!P5 IMAD.WIDE.U32 R128, R14, UR8, R12 ;  /* 0x000000080e80dc25 */ /* 0x010fe4000f8e000c */
[----:B------:R-:W-:Y:S01]  /*6170*/  ISETP.GE.AND P4, PT, R116, UR32, PT ;  /* 0x0000002074007c0c */ /* 0x000fe2000bf86270 */
[----:B------:R-:W0:Y:S01]  /*6180*/  @!P2 LDC.64 R118, c[0x0][0x3e0] ;  /* 0x0000f800ff76ab82 */ /* 0x000e220000000a00 */
[----:B------:R-:W-:Y:S01]  /*6190*/  @!P5 IMAD R15, R15, UR8, R129 ;  /* 0x000000080f0fdc24 */ /* 0x000fe2000f8e0281 */
[----:B------:R-:W-:Y:S02]  /*61a0*/  @!P5 LEA R122, P3, R128, UR27, 0x1 ;  /* 0x0000001b807adc11 */ /* 0x000fe4000f8608ff */
[----:B------:R-:W-:Y:S02]  /*61b0*/  LOP3.LUT R12, R2, 0x360, RZ, 0xfc, !PT ;  /* 0x00000360020c7812 */ /* 0x000fe400078efcff */
[----:B------:R-:W-:-:S02]  /*61c0*/  PRMT R158, RZ, 0x7610, R158 ;  /* 0x00007610ff9e7816 */ /* 0x000fc4000000009e */
[----:B------:R-:W-:Y:S02]  /*61d0*/  @!P5 LEA.HI.X R123, R128, UR28, R15, 0x1, P3 ;  /* 0x0000001c807bdc11 */ /* 0x000fe400098f0c0f */
[----:B------:R-:W-:Y:S02]  /*61e0*/  ISETP.GE.AND P3, PT, R12, UR32, PT ;  /* 0x000000200c007c0c */ /* 0x000fe4000bf66270 */
[----:B------:R1:W4:Y:S01]  /*61f0*/  @!P0 LDG.E.U16 R158, desc[UR30][R8.64] ;  /* 0x0000001e089e8981 */ /* 0x000322000c1e1500 */
[----:B------:R-:W-:Y:S01]  /*6200*/  @!P2 MOV R11, RZ ;  /* 0x000000ff000ba202 */ /* 0x000fe20000000f00 */
[----:B-1----:R-:W1:Y:S01]  /*6210*/  @!P4 LDC.64 R8, c[0x0][0x3e0] ;  /* 0x0000f800ff08cb82 */ /* 0x002e620000000a00 */
[----:B------:R-:W-:Y:S01]  /*6220*/  PRMT R126, RZ, 0x7610, R126 ;  /* 0x00007610ff7e7816 */ /* 0x000fe2000000007e */
[----:B0-----:R-:W-:-:S07]  /*6230*/  @!P2 IMAD.WIDE.U32 R10, R118, UR8, R10 ;  /* 0x00000008760aac25 */ /* 0x001fce000f8e000a */
[----:B------:R-:W0:Y:S01]  /*6240*/  @!P3 LDC.64 R14, c[0x0][0x3e0] ;  /* 0x0000f800ff0ebb82 */ /* 0x000e220000000a00 */
[----:B------:R5:W3:Y:S01]  /*6250*/  @!P5 LDG.E.U16 R126, desc[UR30][R122.64] ;  /* 0x0000001e7a7ed981 */ /* 0x000ae2000c1e1500 */
[----:B------:R-:W-:Y:S01]  /*6260*/  @!P2 IMAD R119, R119, UR8, R11 ;  /* 0x000000087777ac24 */ /* 0x000fe2000f8e020b */
[C---:B------:R-:W-:Y:S02]  /*6270*/  @!P2 LEA R118, P5, R10.reuse, UR27, 0x1 ;  /* 0x0000001b0a76ac11 */ /* 0x040fe4000f8a08ff */
[----:B------:R-:W-:Y:S02]  /*6280*/  @!P4 MOV R117, RZ ;  /* 0x000000ff0075c202 */ /* 0x000fe40000000f00 */
[----:B------:R-:W-:Y:S02]  /*6290*/  PRMT R127, RZ, 0x7610, R127 ;  /* 0x00007610ff7f7816 */ /* 0x000fe4000000007f */
[----:B------:R-:W-:Y:S02]  /*62a0*/  @!P2 LEA.HI.X R119, R10, UR28, R119, 0x1, P5 ;  /* 0x0000001c0a77ac11 */ /* 0x000fe4000a8f0c77 */
[----:B------:R-:W-:-:S03]  /*62b0*/  @!P3 MOV R13, RZ ;  /* 0x000000ff000db202 */ /* 0x000fc60000000f00 */
[----:B------:R0:W3:Y:S01]  /*62c0*/  @!P2 LDG.E.U16 R127, desc[UR30][R118.64] ;  /* 0x0000001e767fa981 */ /* 0x0000e2000c1e1500 */
[----:B-1----:R-:W-:Y:S01]  /*62d0*/  @!P4 IMAD.WIDE.U32 R116, R8, UR8, R116 ;  /* 0x000000080874cc25 */ /* 0x002fe2000f8e0074 */
[----:B------:R-:W-:-:S04]  /*62e0*/  LOP3.LUT R8, R2, 0x380, RZ, 0xfc, !PT ;  /* 0x0000038002087812 */ /* 0x000fc800078efcff */
[----:B------:R-:W-:Y:S01]  /*62f0*/  ISETP.GE.AND P2, PT, R8, UR32, PT ;  /* 0x0000002008007c0c */ /* 0x000fe2000bf46270 */
[----:B------:R-:W-:Y:S01]  /*6300*/  @!P4 IMAD R9, R9, UR8, R117 ;  /* 0x000000080909cc24 */ /* 0x000fe2000f8e0275 */
[----:B-----5:R-:W-:Y:S01]  /*6310*/  @!P4 LEA R122, P5, R116, UR27, 0x1 ;  /* 0x0000001b747acc11 */ /* 0x020fe2000f8a08ff */
[----:B0-----:R-:W-:Y:S01]  /*6320*/  @!P3 IMAD.WIDE.U32 R124, R14, UR8, R12 ;  /* 0x000000080e7cbc25 */ /* 0x001fe2000f8e000c */
[----:B------:R-:W-:Y:S02]  /*6330*/  PRMT R128, RZ, 0x7610, R128 ;  /* 0x00007610ff807816 */ /* 0x000fe40000000080 */
[----:B------:R-:W-:Y:S01]  /*6340*/  @!P4 LEA.HI.X R123, R116, UR28, R9, 0x1, P5 ;  /* 0x0000001c747bcc11 */ /* 0x000fe2000a8f0c09 */
[----:B------:R-:W-:Y:S01]  /*6350*/  @!P3 IMAD R15, R15, UR8, R125 ;  /* 0x000000080f0fbc24 */ /* 0x000fe2000f8e027d */
[----:B------:R-:W-:Y:S02]  /*6360*/  @!P3 LEA R12, P5, R124, UR27, 0x1 ;  /* 0x0000001b7c0cbc11 */ /* 0x000fe4000f8a08ff */
[C---:B------:R-:W-:Y:S01]  /*6370*/  LOP3.LUT R10, R2.reuse, 0x3a0, RZ, 0xfc, !PT ;  /* 0x000003a0020a7812 */ /* 0x040fe200078efcff */
[----:B------:R-:W5:Y:S01]  /*6380*/  @!P4 LDG.E.U16 R128, desc[UR30][R122.64] ;  /* 0x0000001e7a80c981 */ /* 0x000f62000c1e1500 */
[----:B------:R-:W-:Y:S01]  /*6390*/  LOP3.LUT R2, R2, 0x3c0, RZ, 0xfc, !PT ;  /* 0x000003c002027812 */ /* 0x000fe200078efcff */
[----:B------:R-:W0:Y:S01]  /*63a0*/  @!P2 LDC.64 R118, c[0x0][0x3e0] ;  /* 0x0000f800ff76ab82 */ /* 0x000e220000000a00 */
[----:B------:R-:W-:-:S02]  /*63b0*/  @!P3 LEA.HI.X R13, R124, UR28, R15, 0x1, P5 ;  /* 0x0000001c7c0dbc11 */ /* 0x000fc4000a8f0c0f */
[----:B------:R-:W-:Y:S02]  /*63c0*/  ISETP.GE.AND P5, PT, R10, UR32, PT ;  /* 0x000000200a007c0c */ /* 0x000fe4000bfa6270 */
[----:B------:R-:W-:Y:S02]  /*63d0*/  ISETP.GE.AND P4, PT, R2, UR32, PT ;  /* 0x0000002002007c0c */ /* 0x000fe4000bf86270 */
[----:B------:R-:W-:-:S09]  /*63e0*/  @!P2 MOV R9, RZ ;  /* 0x000000ff0009a202 */ /* 0x000fd20000000f00 */
[----:B------:R-:W1:Y:S01]  /*63f0*/  @!P5 LDC.64 R116, c[0x0][0x3e0] ;  /* 0x0000f800ff74db82 */ /* 0x000e620000000a00 */
[----:B------:R-:W-:Y:S02]  /*6400*/  PRMT R129, RZ, 0x7610, R129 ;  /* 0x00007610ff817816 */ /* 0x000fe40000000081 */
[----:B------:R-:W-:-:S04]  /*6410*/  PRMT R125, RZ, 0x7610, R125 ;  /* 0x00007610ff7d7816 */ /* 0x000fc8000000007d */
[----:B------:R1:W5:Y:S01]  /*6420*/  @!P3 LDG.E.U16 R129, desc[UR30][R12.64] ;  /* 0x0000001e0c81b981 */ /* 0x000362000c1e1500 */
[----:B------:R-:W1:Y:S01]  /*6430*/  @!P4 LDC.64 R14, c[0x0][0x3e0] ;  /* 0x0000f800ff0ecb82 */ /* 0x000e620000000a00 */
[----:B0-----:R-:W-:-:S04]  /*6440*/  @!P2 IMAD.WIDE.U32 R8, R118, UR8, R8 ;  /* 0x000000087608ac25 */ /* 0x001fc8000f8e0008 */
[----:B------:R-:W-:Y:S01]  /*6450*/  @!P2 IMAD R119, R119, UR8, R9 ;  /* 0x000000087777ac24 */ /* 0x000fe2000f8e0209 */
[C---:B------:R-:W-:Y:S02]  /*6460*/  @!P2 LEA R118, P3, R8.reuse, UR27, 0x1 ;  /* 0x0000001b0876ac11 */ /* 0x040fe4000f8608ff */
[----:B------:R-:W-:Y:S02]  /*6470*/  @!P5 MOV R11, RZ ;  /* 0x000000ff000bd202 */ /* 0x000fe40000000f00 */
[----:B------:R-:W-:Y:S02]  /*6480*/  @!P2 LEA.HI.X R119, R8, UR28, R119, 0x1, P3 ;  /* 0x0000001c0877ac11 */ /* 0x000fe400098f0c77 */
[----:B------:R-:W-:-:S03]  /*6490*/  @!P4 MOV R3, RZ ;  /* 0x000000ff0003c202 */ /* 0x000fc60000000f00 */
[----:B------:R-:W5:Y:S01]  /*64a0*/  @!P2 LDG.E.U16 R125, desc[UR30][R118.64] ;  /* 0x0000001e767da981 */ /* 0x000f62000c1e1500 */
[----:B-1----:R-:W-:-:S04]  /*64b0*/  @!P5 IMAD.WIDE.U32 R10, R116, UR8, R10 ;  /* 0x00000008740adc25 */ /* 0x002fc8000f8e000a */
[----:B------:R-:W-:Y:S01]  /*64c0*/  @!P5 IMAD R117, R117, UR8, R11 ;  /* 0x000000087575dc24 */ /* 0x000fe2000f8e020b */
[----:B------:R-:W-:Y:S01]  /*64d0*/  @!P5 LEA R8, P2, R10, UR27, 0x1 ;  /* 0x0000001b0a08dc11 */ /* 0x000fe2000f8408ff */
[----:B------:R-:W-:-:S03]  /*64e0*/  @!P4 IMAD.WIDE.U32 R2, R14, UR8, R2 ;  /* 0x000000080e02cc25 */ /* 0x000fc6000f8e0002 */
[----:B------:R-:W-:Y:S01]  /*64f0*/  @!P5 LEA.HI.X R9, R10, UR28, R117, 0x1, P2 ;  /* 0x0000001c0a09dc11 */ /* 0x000fe200090f0c75 */
[----:B------:R-:W-:Y:S01]  /*6500*/  @!P4 IMAD R15, R15, UR8, R3 ;  /* 0x000000080f0fcc24 */ /* 0x000fe2000f8e0203 */
[C---:B------:R-:W-:Y:S02]  /*6510*/  @!P4 LEA R12, P3, R2.reuse, UR27, 0x1 ;  /* 0x0000001b020ccc11 */ /* 0x040fe4000f8608ff */
[----:B------:R-:W-:Y:S02]  /*6520*/  PRMT R10, RZ, 0x7610, R10 ;  /* 0x00007610ff0a7816 */ /* 0x000fe4000000000a */
[----:B------:R-:W-:Y:S02]  /*6530*/  PRMT R11, RZ, 0x7610, R11 ;  /* 0x00007610ff0b7816 */ /* 0x000fe4000000000b */
[----:B------:R-:W-:Y:S02]  /*6540*/  @!P4 LEA.HI.X R13, R2, UR28, R15, 0x1, P3 ;  /* 0x0000001c020dcc11 */ /* 0x000fe400098f0c0f */
[----:B------:R-:W-:Y:S01]  /*6550*/  PRMT R14, RZ, 0x7610, R14 ;  /* 0x00007610ff0e7816 */ /* 0x000fe2000000000e */
[----:B------:R-:W5:Y:S01]  /*6560*/  @!P5 LDG.E.U16 R10, desc[UR30][R8.64] ;  /* 0x0000001e080ad981 */ /* 0x000f62000c1e1500 */
[----:B------:R-:W-:-:S03]  /*6570*/  R2UR UR47, R7 ;  /* 0x00000000072f72ca */ /* 0x000fc600000e0000 */
[----:B------:R-:W5:Y:S04]  /*6580*/  @!P4 LDG.E.U16 R11, desc[UR30][R12.64] ;  /* 0x0000001e0c0bc981 */ /* 0x000f68000c1e1500 */
[----:B------:R0:W5:Y:S01]  /*6590*/  @!P1 LDG.E.U16 R14, desc[UR30][R4.64] ;  /* 0x0000001e040e9981 */ /* 0x000162000c1e1500 */
[----:B------:R-:W-:Y:S02]  /*65a0*/  UMOV UR34, UR12 ;  /* 0x0000000c00227c82 */ /* 0x000fe40008000000 */
[----:B------:R-:W-:-:S03]  /*65b0*/  UIMAD.WIDE.U32 UR36, UR8, UR40, UR34 ;  /* 0x00000028082472a5 */ /* 0x000fc6000f8e0022 */
[----:B------:R-:W-:Y:S01]  /*65c0*/  FMUL.FTZ R2, R68, UR47 ;  /* 0x0000002f44027c20 */ /* 0x000fe20008410000 */
[----:B------:R-:W-:Y:S02]  /*65d0*/  UIMAD UR33, UR8, UR41, UR37 ;  /* 0x00000029082172a4 */ /* 0x000fe4000f8e0225 */
[----:B------:R-:W-:Y:S01]  /*65e0*/  ULEA UR34, UP0, UR36, UR18, 0x3 ;  /* 0x0000001224227291 */ /* 0x000fe2000f8018ff */
[----:B------:R-:W-:Y:S01]  /*65f0*/  FMUL.RZ R3, R2, 0.15915493667125701904 ;  /* 0x3e22f98302037820 */ /* 0x000fe2000040c000 */
[----:B------:R-:W-:Y:S02]  /*6600*/  FMUL.FTZ R2, R69, UR47 ;  /* 0x0000002f45027c20 */ /* 0x000fe40008410000 */
[----:B------:R-:W-:Y:S02]  /*6610*/  ULEA.HI.X UR36, UR36, UR19, UR33, 0x3, UP0 ;  /* 0x0000001324247291 */ /* 0x000fe400080f1c21 */
[----:B------:R-:W-:Y:S01]  /*6620*/  FMUL.RZ R15, R2, 0.15915493667125701904 ;  /* 0x3e22f983020f7820 */ /* 0x000fe2000040c000 */
[----:B------:R-:W-:Y:S01]  /*6630*/  FMUL.FTZ R2, R71, UR47 ;  /* 0x0000002f47027c20 */ /* 0x000fe20008410000 */
[----:B------:R-:W-:Y:S03]  /*6640*/  MUFU.SIN R7, R3 ;  /* 0x0000000300077308 */ /* 0x000fe60000000400 */
[----:B0-----:R-:W-:Y:S01]  /*6650*/  FMUL.RZ R5, R2, 0.15915493667125701904 ;  /* 0x3e22f98302057820 */ /* 0x001fe2000040c000 */
[----:B------:R-:W-:-:S04]  /*6660*/  MOV R2, UR34 ;  /* 0x0000002200027c02 */ /* 0x000fc80008000f00 */
[----:B------:R0:W-:Y:S02]  /*6670*/  MUFU.COS R124, R3 ;  /* 0x00000003007c7308 */ /* 0x0001e40000000000 */
[----:B0-----:R-:W-:-:S06]  /*6680*/  MOV R3, UR36 ;  /* 0x0000002400037c02 */ /* 0x001fcc0008000f00 */
[----:B------:R-:W5:Y:S01]  /*6690*/  LDG.E.64 R2, desc[UR30][R2.64] ;  /* 0x0000001e02027981 */ /* 0x000f62000c1e1b00 */
[----:B------:R-:W0:Y:S01]  /*66a0*/  S2UR UR34, SR_CgaCtaId ;  /* 0x00000000002279c3 */ /* 0x000e220000008800 */
[----:B------:R-:W-:Y:S01]  /*66b0*/  R2UR UR46, R6 ;  /* 0x00000000062e72ca */ /* 0x000fe200000e0000 */
[----:B------:R-:W-:-:S04]  /*66c0*/  FMUL.FTZ R4, R70, UR47 ;  /* 0x0000002f46047c20 */ /* 0x000fc80008410000 */
[----:B------:R-:W-:Y:S01]  /*66d0*/  FMUL.RZ R8, R4, 0.15915493667125701904 ;  /* 0x3e22f98304087820 */ /* 0x000fe2000040c000 */
[----:B------:R-:W-:Y:S01]  /*66e0*/  FMUL.FTZ R4, R73, UR47 ;  /* 0x0000002f49047c20 */ /* 0x000fe20008410000 */
[----:B------:R-:W-:-:S03]  /*66f0*/  UMOV UR33, 0x400 ;  /* 0x0000040000217882 */ /* 0x000fc60000000000 */
        /* <DEDUP_REMOVED lines=9> */
[----:B------:R-:W-:-:S04]  /*6790*/  FMUL.FTZ R4, R77, UR47 ;  /* 0x0000002f4d047c20 */ /* 0x000fc80008410000 */
[----:B------:R0:W-:Y:S01]  /*67a0*/  MUFU.COS R156, R159 ;  /* 0x0000009f009c7308 */ /* 0x0001e20000000000 */
[----:B------:R-:W-:Y:S01]  /*67b0*/  FMUL.RZ R162, R4, 0.15915493667125701904 ;  /* 0x3e22f98304a27820 */ /* 0x000fe2000040c000 */
[----:B------:R-:W-:Y:S01]  /*67c0*/  FMUL.FTZ R4, R76, UR47 ;  /* 0x0000002f4c047c20 */ /* 0x000fe20008410000 */
[----:B0-----:R-:W-:-:S05]  /*67d0*/  FMUL.FTZ R159, R79, UR47 ;  /* 0x0000002f4f9f7c20 */ /* 0x001fca0008410000 */
[----:B------:R-:W-:Y:S01]  /*67e0*/  MUFU.SIN R154, R160 ;  /* 0x000000a0009a7308 */ /* 0x000fe20000000400 */
[----:B------:R-:W-:-:S07]  /*67f0*/  FMUL.RZ R163, R4, 0.15915493667125701904 ;  /* 0x3e22f98304a37820 */ /* 0x000fce000040c000 */
[----:B------:R0:W-:Y:S08]  /*6800*/  MUFU.COS R12, R160 ;  /* 0x000000a0000c7308 */ /* 0x0001f00000000000 */
[----:B------:R-:W-:Y:S01]  /*6810*/  MUFU.COS R155, R161 ;  /* 0x000000a1009b7308 */ /* 0x000fe20000000000 */
[----:B0-----:R-:W-:Y:S01]  /*6820*/  FMUL.RZ R160, R159, 0.15915493667125701904 ;  /* 0x3e22f9839fa07820 */ /* 0x001fe2000040c000 */
[----:B------:R-:W-:-:S06]  /*6830*/  FMUL.FTZ R159, R78, UR47 ;  /* 0x0000002f4e9f7c20 */ /* 0x000fcc0008410000 */
[----:B------:R0:W-:Y:S08]  /*6840*/  MUFU.SIN R9, R161 ;  /* 0x000000a100097308 */ /* 0x0001f00000000400 */
[----:B------:R-:W-:Y:S01]  /*6850*/  MUFU.SIN R117, R8 ;  /* 0x0000000800757308 */ /* 0x000fe20000000400 */
[----:B0-----:R-:W-:Y:S01]  /*6860*/  FMUL.RZ R161, R159, 0.15915493667125701904 ;  /* 0x3e22f9839fa17820 */ /* 0x001fe2000040c000 */
[----:B------:R-:W-:-:S06]  /*6870*/  FMUL.FTZ R159, R81, UR47 ;  /* 0x0000002f519f7c20 */ /* 0x000fcc0008410000 */
[----:B------:R-:W-:Y:S08]  /*6880*/  MUFU.COS R118, R8 ;  /* 0x0000000800767308 */ /* 0x000ff00000000000 */
[----:B------:R-:W-:Y:S01]  /*6890*/  MUFU.COS R8, R163 ;  /* 0x000000a300087308 */ /* 0x000fe20000000000 */
[----:B----4-:R-:W-:Y:S04]  /*68a0*/  STS.U16 [R19], R158 ;  /* 0x0000009e13007388 */ /* 0x010fe80000000400 */
[----:B------:R-:W-:Y:S04]  /*68b0*/  STS.U16 [R20+0x40], R139 ;  /* 0x0000408b14007388 */ /* 0x000fe80000000400 */
[----:B------:R-:W-:Y:S04]  /*68c0*/  STS.U16 [R21+0x80], R120 ;  /* 0x0000807815007388 */ /* 0x000fe80000000400 */
[----:B------:R-:W-:Y:S04]  /*68d0*/  STS.U16 [R22+0xc0], R137 ;  /* 0x0000c08916007388 */ /* 0x000fe80000000400 */
[----:B------:R0:W-:Y:S04]  /*68e0*/  STS.U16 [R23+0x100], R130 ;  /* 0x0001008217007388 */ /* 0x0001e80000000400 */
[----:B------:R-:W-:Y:S01]  /*68f0*/  STS.U16 [R24+0x140], R141 ;  /* 0x0001408d18007388 */ /* 0x000fe20000000400 */
[----:B0-----:R-:W-:-:S03]  /*6900*/  MOV R130, UR46 ;  /* 0x0000002e00827c02 */ /* 0x001fc60008000f00 */
[----:B------:R-:W-:Y:S04]  /*6910*/  STS.U16 [R25+0x180], R134 ;  /* 0x0001808619007388 */ /* 0x000fe80000000400 */
[----:B------:R0:W-:Y:S01]  /*6920*/  STS.U16 [R26+0x1c0], R135 ;  /* 0x0001c0871a007388 */ /* 0x0001e20000000400 */
[----:B------:R-:W-:-:S03]  /*6930*/  FMUL.FTZ R130, R130, 1.4426950216293334961 ;  /* 0x3fb8aa3b82827820 */ /* 0x000fc60000410000 */
[----:B------:R-:W-:Y:S01]  /*6940*/  STS.U16 [R27+0x200], R132 ;  /* 0x000200841b007388 */ /* 0x000fe20000000400 */
[----:B------:R-:W-:-:S03]  /*6950*/  FMUL.FTZ R120, R69, R130 ;  /* 0x0000008245787220 */ /* 0x000fc60000410000 */
[----:B------:R1:W-:Y:S01]  /*6960*/  STS.U16 [R28+0x240], R131 ;  /* 0x000240831c007388 */ /* 0x0003e20000000400 */
[C---:B------:R-:W-:Y:S02]  /*6970*/  IADD3 R137, PT, PT, R18.reuse, 0x240, RZ ;  /* 0x0000024012897810 */ /* 0x040fe40007ffe0ff */
[C---:B0-----:R-:W-:Y:S01]  /*6980*/  IADD3 R135, PT, PT, R18.reuse, 0x220, RZ ;  /* 0x0000022012877810 */ /* 0x041fe20007ffe0ff */
[----:B------:R-:W-:Y:S01]  /*6990*/  STS.U16 [R29+0x280], R136 ;  /* 0x000280881d007388 */ /* 0x000fe20000000400 */
[----:B------:R-:W-:-:S03]  /*69a0*/  IADD3 R139, PT, PT, R18, 0x260, RZ ;  /* 0x00000260128b7810 */ /* 0x000fc60007ffe0ff */
[----:B------:R0:W-:Y:S01]  /*69b0*/  STS.U16 [R30+0x2c0], R143 ;  /* 0x0002c08f1e007388 */ /* 0x0001e20000000400 */
[----:B-1----:R-:W-:-:S03]  /*69c0*/  IADD3 R131, PT, PT, R18, 0x200, RZ ;  /* 0x0000020012837810 */ /* 0x002fc60007ffe0ff */
[----:B------:R-:W-:Y:S01]  /*69d0*/  STS.U16 [R31+0x300], R138 ;  /* 0x0003008a1f007388 */ /* 0x000fe20000000400 */
[C---:B------:R-:W-:Y:S02]  /*69e0*/  IADD3 R141, PT, PT, R18.reuse, 0x280, RZ ;  /* 0x00000280128d7810 */ /* 0x040fe40007ffe0ff */
[-C--:B------:R-:W-:Y:S01]  /*69f0*/  LEA.HI.SX32 R131, R131, R18.reuse, 0x1b ;  /* 0x0000001283837211 */ /* 0x080fe200078fdaff */
[----:B--2---:R1:W-:Y:S01]  /*6a00*/  STS.U16 [R32+0x340], R145 ;  /* 0x0003409120007388 */ /* 0x0043e20000000400 */
[-C--:B------:R-:W-:Y:S01]  /*6a10*/  LEA.HI.SX32 R135, R135, R18.reuse, 0x1b ;  /* 0x0000001287877211 */ /* 0x080fe200078fdaff */
[----:B------:R2:W-:Y:S01]  /*6a20*/  MUFU.EX2 R134, R120 ;  /* 0x0000007800867308 */ /* 0x0005e20000000800 */
[C---:B0-----:R-:W-:Y:S01]  /*6a30*/  IADD3 R143, PT, PT, R18.reuse, 0x2a0, RZ ;  /* 0x000002a0128f7810 */ /* 0x041fe20007ffe0ff */
[----:B------:R-:W-:Y:S01]  /*6a40*/  STS.U16 [R33+0x380], R140 ;  /* 0x0003808c21007388 */ /* 0x000fe20000000400 */
[-C--:B------:R-:W-:Y:S02]  /*6a50*/  LEA.HI.SX32 R137, R137, R18.reuse, 0x1b ;  /* 0x0000001289897211 */ /* 0x080fe400078fdaff */
[----:B------:R-:W-:Y:S01]  /*6a60*/  LEA.HI.SX32 R139, R139, R18, 0x1b ;  /* 0x000000128b8b7211 */ /* 0x000fe200078fdaff */
[----:B------:R0:W-:Y:S01]  /*6a70*/  STS.U16 [R34+0x3c0], R147 ;  /* 0x0003c09322007388 */ /* 0x0001e20000000400 */
[----:B-1----:R-:W-:Y:S01]  /*6a80*/  IADD3 R145, PT, PT, R18, 0x2c0, RZ ;  /* 0x000002c012917810 */ /* 0x002fe20007ffe0ff */
[-C--:B--2---:R-:W-:Y:S01]  /*6a90*/  FMUL.FTZ R120, R70, R130.reuse ;  /* 0x0000008246787220 */ /* 0x084fe20000410000 */
[----:B------:R-:W-:Y:S01]  /*6aa0*/  LEA R131, R131, UR33, 0x1 ;  /* 0x0000002183837c11 */ /* 0x000fe2000f8e08ff */
[----:B------:R-:W-:Y:S01]  /*6ab0*/  FMUL.FTZ R132, R71, R130 ;  /* 0x0000008247847220 */ /* 0x000fe20000410000 */
[----:B------:R-:W-:-:S02]  /*6ac0*/  LEA.HI.SX32 R141, R141, R18, 0x1b ;  /* 0x000000128d8d7211 */ /* 0x000fc400078fdaff */
[----:B------:R-:W-:Y:S02]  /*6ad0*/  LEA R135, R135, UR33, 0x1 ;  /* 0x0000002187877c11 */ /* 0x000fe4000f8e08ff */
[----:B0-----:R-:W-:Y:S02]  /*6ae0*/  IADD3 R147, PT, PT, R18, 0x2e0, RZ ;  /* 0x000002e012937810 */ /* 0x001fe40007ffe0ff */
[-C--:B------:R-:W-:Y:S01]  /*6af0*/  LEA.HI.SX32 R143, R143, R18.reuse, 0x1b ;  /* 0x000000128f8f7211 */ /* 0x080fe200078fdaff */
[----:B------:R0:W-:Y:S01]  /*6b00*/  MUFU.EX2 R138, R120 ;  /* 0x00000078008a7308 */ /* 0x0001e20000000800 */
[----:B------:R-:W-:Y:S02]  /*6b10*/  LEA R137, R137, UR33, 0x1 ;  /* 0x0000002189897c11 */ /* 0x000fe4000f8e08ff */
[----:B------:R-:W-:Y:S02]  /*6b20*/  LEA.HI.SX32 R145, R145, R18, 0x1b ;  /* 0x0000001291917211 */ /* 0x000fe400078fdaff */
[----:B------:R-:W-:-:S02]  /*6b30*/  LEA R139, R139, UR33, 0x1 ;  /* 0x000000218b8b7c11 */ /* 0x000fc4000f8e08ff */
[----:B------:R-:W-:Y:S01]  /*6b40*/  LEA.HI.SX32 R147, R147, R18, 0x1b ;  /* 0x0000001293937211 */ /* 0x000fe200078fdaff */
[----:B------:R1:W-:Y:S01]  /*6b50*/  MUFU.EX2 R136, R132 ;  /* 0x0000008400887308 */ /* 0x0003e20000000800 */
[----:B0-----:R-:W-:Y:S01]  /*6b60*/  LEA R120, R141, UR33, 0x1 ;  /* 0x000000218d787c11 */ /* 0x001fe2000f8e08ff */
[----:B------:R0:W-:Y:S01]  /*6b70*/  STS.U16 [R131+0x400], R142 ;  /* 0x0004008e83007388 */ /* 0x0001e20000000400 */
[-C--:B------:R-:W-:Y:S01]  /*6b80*/  FMUL.FTZ R141, R72, R130.reuse ;  /* 0x00000082488d7220 */ /* 0x080fe20000410000 */
[----:B------:R-:W-:Y:S02]  /*6b90*/  LEA R143, R143, UR33, 0x1 ;  /* 0x000000218f8f7c11 */ /* 0x000fe4000f8e08ff */
[----:B------:R2:W-:Y:S01]  /*6ba0*/  STS.U16 [R135+0x440], R144 ;  /* 0x0004409087007388 */ /* 0x0005e20000000400 */
[----:B------:R-:W-:Y:S02]  /*6bb0*/  LEA R147, R147, UR33, 0x1 ;  /* 0x0000002193937c11 */ /* 0x000fe4000f8e08ff */
[----:B-1----:R-:W-:Y:S01]  /*6bc0*/  LEA R132, R145, UR33, 0x1 ;  /* 0x0000002191847c11 */ /* 0x002fe2000f8e08ff */
[----:B------:R1:W-:Y:S01]  /*6bd0*/  STS.U16 [R137+0x480], R146 ;  /* 0x0004809289007388 */ /* 0x0003e20000000400 */
[----:B0-----:R0:W-:Y:S03]  /*6be0*/  MUFU.EX2 R142, R141 ;  /* 0x0000008d008e7308 */ /* 0x0011e60000000800 */
[----:B------:R-:W-:Y:S04]  /*6bf0*/  STS.U16 [R139+0x4c0], R148 ;  /* 0x0004c0948b007388 */ /* 0x000fe80000000400 */
[----:B------:R-:W-:Y:S01]  /*6c00*/  STS.U16 [R120+0x500], R149 ;  /* 0x0005009578007388 */ /* 0x000fe20000000400 */
[-C--:B--2---:R-:W-:Y:S01]  /*6c10*/  FMUL.FTZ R144, R75, R130.reuse ;  /* 0x000000824b907220 */ /* 0x084fe20000410000 */
[----:B0-----:R-:W-:-:S02]  /*6c20*/  FMUL.FTZ R141, R74, R130 ;  /* 0x000000824a8d7220 */ /* 0x001fc40000410000 */
[----:B------:R-:W-:Y:S04]  /*6c30*/  STS.U16 [R143+0x540], R150 ;  /* 0x000540968f007388 */ /* 0x000fe80000000400 */
[----:B---3--:R-:W-:Y:S01]  /*6c40*/  STS.U16 [R132+0x580], R151 ;  /* 0x0005809784007388 */ /* 0x008fe20000000400 */
[----:B-1----:R-:W0:Y:S03]  /*6c50*/  MUFU.EX2 R146, R141 ;  /* 0x0000008d00927308 */ /* 0x002e260000000800 */
[----:B------:R1:W-:Y:S01]  /*6c60*/  STS.U16 [R147+0x5c0], R152 ;  /* 0x0005c09893007388 */ /* 0x0003e20000000400 */
[----:B------:R-:W-:-:S04]  /*6c70*/  IADD3 R135, PT, PT, R18, 0x320, RZ ;  /* 0x0000032012877810 */ /* 0x000fc80007ffe0ff */
[----:B------:R2:W-:Y:S01]  /*6c80*/  MUFU.EX2 R145, R144 ;  /* 0x0000009000917308 */ /* 0x0005e20000000800 */
[-C--:B-1----:R-:W-:Y:S01]  /*6c90*/  FMUL.FTZ R147, R76, R130.reuse ;  /* 0x000000824c937220 */ /* 0x082fe20000410000 */
[----:B--2---:R-:W-:-:S06]  /*6ca0*/  FMUL.FTZ R144, R77, R130 ;  /* 0x000000824d907220 */ /* 0x004fcc0000410000 */
[----:B------:R-:W-:Y:S01]  /*6cb0*/  MUFU.SIN R122, R15 ;  /* 0x0000000f007a7308 */ /* 0x000fe20000000400 */
[----:B------:R-:W-:Y:S02]  /*6cc0*/  IADD3 R131, PT, PT, R18, 0x300, RZ ;  /* 0x0000030012837810 */ /* 0x000fe40007ffe0ff */
[----:B------:R-:W-:-:S05]  /*6cd0*/  LEA.HI.SX32 R135, R135, R18, 0x1b ;  /* 0x0000001287877211 */ /* 0x000fca00078fdaff */
[----:B------:R-:W1:Y:S01]  /*6ce0*/  MUFU.EX2 R147, R147 ;  /* 0x0000009300937308 */ /* 0x000e620000000800 */
[----:B------:R-:W-:Y:S02]  /*6cf0*/  IADD3 R137, PT, PT, R18, 0x340, RZ ;  /* 0x0000034012897810 */ /* 0x000fe40007ffe0ff */
[----:B------:R-:W-:-:S05]  /*6d00*/  LEA.HI.SX32 R131, R131, R18, 0x1b ;  /* 0x0000001283837211 */ /* 0x000fca00078fdaff */
[----:B------:R-:W-:Y:S01]  /*6d10*/  MUFU.COS R123, R15 ;  /* 0x0000000f007b7308 */ /* 0x000fe20000000000 */
[----:B------:R-:W-:Y:S02]  /*6d20*/  IADD3 R139, PT, PT, R18, 0x360, RZ ;  /* 0x00000360128b7810 */ /* 0x000fe40007ffe0ff */
[----:B------:R-:W-:-:S05]  /*6d30*/  LEA R120, R135, UR33, 0x1 ;  /* 0x0000002187787c11 */ /* 0x000fca000f8e08ff */
[----:B------:R-:W-:Y:S01]  /*6d40*/  MUFU.SIN R119, R5 ;  /* 0x0000000500777308 */ /* 0x000fe20000000400 */
[----:B------:R-:W-:-:S07]  /*6d50*/  IADD3 R135, PT, PT, R18, 0x380, RZ ;  /* 0x0000038012877810 */ /* 0x000fce0007ffe0ff */
[----:B------:R-:W-:Y:S08]  /*6d60*/  MUFU.COS R116, R5 ;  /* 0x0000000500747308 */ /* 0x000ff00000000000 */
[----:B------:R-:W-:Y:S08]  /*6d70*/  MUFU.SIN R15, R153 ;  /* 0x00000099000f7308 */ /* 0x000ff00000000400 */
[----:B------:R-:W-:Y:S01]  /*6d80*/  MUFU.COS R157, R153 ;  /* 0x00000099009d7308 */ /* 0x000fe20000000000 */
[----:B------:R-:W-:-:S07]  /*6d90*/  LEA.HI.SX32 R137, R137, R18, 0x1b ;  /* 0x0000001289897211 */ /* 0x000fce00078fdaff */
[----:B------:R-:W-:Y:S01]  /*6da0*/  MUFU.SIN R5, R162 ;  /* 0x000000a200057308 */ /* 0x000fe20000000400 */
[----:B------:R-:W-:-:S07]  /*6db0*/  LEA R131, R131, UR33, 0x1 ;  /* 0x0000002183837c11 */ /* 0x000fce000f8e08ff */
[----:B------:R2:W-:Y:S01]  /*6dc0*/  MUFU.COS R153, R162 ;  /* 0x000000a200997308 */ /* 0x0005e20000000000 */
[----:B------:R-:W-:-:S07]  /*6dd0*/  LEA.HI.SX32 R139, R139, R18, 0x1b ;  /* 0x000000128b8b7211 */ /* 0x000fce00078fdaff */
[----:B------:R-:W3:Y:S01]  /*6de0*/  MUFU.EX2 R144, R144 ;  /* 0x0000009000907308 */ /* 0x000ee20000000800 */
[----:B--2---:R-:W-:Y:S01]  /*6df0*/  FMUL.RZ R162, R159, 0.15915493667125701904 ;  /* 0x3e22f9839fa27820 */ /* 0x004fe2000040c000 */
[----:B------:R-:W-:Y:S01]  /*6e00*/  FMUL.FTZ R159, R80, UR47 ;  /* 0x0000002f509f7c20 */ /* 0x000fe20008410000 */
[----:B------:R-:W-:Y:S01]  /*6e10*/  IADD3 R141, PT, PT, R18, 0x3c0, RZ ;  /* 0x000003c0128d7810 */ /* 0x000fe20007ffe0ff */
[----:B0-----:R-:W-:-:S04]  /*6e20*/  FMUL.FTZ R148, R146, R155 ;  /* 0x0000009b92947220 */ /* 0x001fc80000410000 */
[----:B------:R0:W2:Y:S01]  /*6e30*/  MUFU.SIN R4, R163 ;  /* 0x000000a300047308 */ /* 0x0000a20000000400 */
[----:B------:R-:W-:Y:S01]  /*6e40*/  LEA.HI.SX32 R135, R135, R18, 0x1b ;  /* 0x0000001287877211 */ /* 0x000fe200078fdaff */
[----:B------:R-:W-:Y:S01]  /*6e50*/  FMUL.FTZ R146, R146, R9 ;  /* 0x0000000992927220 */ /* 0x000fe20000410000 */
[----:B------:R-:W-:Y:S01]  /*6e60*/  LEA R137, R137, UR33, 0x1 ;  /* 0x0000002189897c11 */ /* 0x000fe2000f8e08ff */
[----:B------:R-:W-:Y:S01]  /*6e70*/  FMUL.FTZ R9, R83, R130 ;  /* 0x0000008253097220 */ /* 0x000fe20000410000 */
[----:B0-----:R-:W-:Y:S01]  /*6e80*/  FMUL.RZ R163, R159, 0.15915493667125701904 ;  /* 0x3e22f9839fa37820 */ /* 0x001fe2000040c000 */
[----:B------:R-:W-:Y:S01]  /*6e90*/  FMUL.FTZ R159, R83, UR47 ;  /* 0x0000002f539f7c20 */ /* 0x000fe20008410000 */
[----:B------:R-:W-:Y:S01]  /*6ea0*/  LEA R132, R139, UR33, 0x1 ;  /* 0x000000218b847c11 */ /* 0x000fe2000f8e08ff */
[----:B------:R0:W-:Y:S02]  /*6eb0*/  STS.U16 [R131+0x600], R126 ;  /* 0x0006007e83007388 */ /* 0x0001e40000000400 */
[----:B------:R-:W-:Y:S01]  /*6ec0*/  FMUL.RZ R159, R159, 0.15915493667125701904 ;  /* 0x3e22f9839f9f7820 */ /* 0x000fe2000040c000 */
[----:B------:R-:W-:Y:S01]  /*6ed0*/  LEA.HI.SX32 R141, R141, R18, 0x1b ;  /* 0x000000128d8d7211 */ /* 0x000fe200078fdaff */
[----:B-1----:R-:W-:Y:S01]  /*6ee0*/  FMUL.FTZ R152, R147, R8 ;  /* 0x0000000893987220 */ /* 0x002fe20000410000 */
[----:B------:R-:W-:Y:S01]  /*6ef0*/  FMUL.FTZ R140, R73, R130 ;  /* 0x00000082498c7220 */ /* 0x000fe20000410000 */
[----:B------:R-:W-:Y:S01]  /*6f00*/  MUFU.SIN R195, R159 ;  /* 0x0000009f00c37308 */ /* 0x000fe20000000400 */
[----:B------:R-:W-:Y:S01]  /*6f10*/  STS.U16 [R120+0x640], R127 ;  /* 0x0006407f78007388 */ /* 0x000fe20000000400 */
[----:B0-----:R-:W-:-:S03]  /*6f20*/  LEA R126, R135, UR33, 0x1 ;  /* 0x00000021877e7c11 */ /* 0x001fc6000f8e08ff */
[----:B-----5:R0:W-:Y:S03]  /*6f30*/  STS.U16 [R137+0x680], R128 ;  /* 0x0006808089007388 */ /* 0x0201e60000000400 */
[----:B------:R-:W-:Y:S01]  /*6f40*/  MUFU.COS R193, R159 ;  /* 0x0000009f00c17308 */ /* 0x000fe20000000000 */
[----:B------:R-:W-:Y:S01]  /*6f50*/  STS.U16 [R132+0x6c0], R129 ;  /* 0x0006c08184007388 */ /* 0x000fe20000000400 */
[----:B------:R-:W-:-:S03]  /*6f60*/  IADD3 R139, PT, PT, R18, 0x3a0, RZ ;  /* 0x000003a0128b7810 */ /* 0x000fc60007ffe0ff */
[----:B------:R1:W-:Y:S03]  /*6f70*/  STS.U16 [R126+0x700], R125 ;  /* 0x0007007d7e007388 */ /* 0x0003e60000000400 */
[----:B------:R-:W4:Y:S01]  /*6f80*/  MUFU.EX2 R8, R9 ;  /* 0x0000000900087308 */ /* 0x000f220000000800 */
[----:B0-----:R-:W-:Y:S01]  /*6f90*/  LEA R128, R141, UR33, 0x1 ;  /* 0x000000218d807c11 */ /* 0x001fe2000f8e08ff */
[----:B---3--:R-:W-:Y:S01]  /*6fa0*/  FMUL.FTZ R141, R144, R5 ;  /* 0x00000005908d7220 */ /* 0x008fe20000410000 */
[-C--:B------:R-:W-:Y:S01]  /*6fb0*/  FMUL.FTZ R5, R68, R130.reuse ;  /* 0x0000008244057220 */ /* 0x080fe20000410000 */
[-C--:B------:R-:W-:Y:S01]  /*6fc0*/  FMUL.FTZ R120, R79, R130.reuse ;  /* 0x000000824f787220 */ /* 0x080fe20000410000 */
[----:B-1----:R-:W-:-:S03]  /*6fd0*/  FMUL.FTZ R125, R80, R130 ;  /* 0x00000082507d7220 */ /* 0x002fc60000410000 */
[----:B------:R-:W0:Y:S01]  /*6fe0*/  MUFU.EX2 R140, R140 ;  /* 0x0000008c008c7308 */ /* 0x000e220000000800 */
[C---:B------:R-:W-:Y:S01]  /*6ff0*/  IADD3 R143, PT, PT, R18.reuse, 0x3e0, RZ ;  /* 0x000003e0128f7810 */ /* 0x040fe20007ffe0ff */
[----:B--2---:R-:W-:Y:S01]  /*7000*/  FMUL.FTZ R150, R147, R4 ;  /* 0x0000000493967220 */ /* 0x004fe20000410000 */
[----:B------:R-:W-:Y:S02]  /*7010*/  LEA.HI.SX32 R139, R139, R18, 0x1b ;  /* 0x000000128b8b7211 */ /* 0x000fe400078fdaff */
[----:B------:R-:W-:-:S03]  /*7020*/  SHF.L.U32 R4, R18, 0x5, RZ ;  /* 0x0000000512047819 */ /* 0x000fc600000006ff */
[----:B------:R-:W-:Y:S01]  /*7030*/  MUFU.SIN R170, R160 ;  /* 0x000000a000aa7308 */ /* 0x000fe20000000400 */
[----:B------:R-:W-:Y:S01]  /*7040*/  LEA.HI.SX32 R143, R143, R18, 0x1b ;  /* 0x000000128f8f7211 */ /* 0x000fe200078fdaff */
[----:B------:R-:W-:Y:S01]  /*7050*/  FMUL.FTZ R129, R78, R130 ;  /* 0x000000824e817220 */ /* 0x000fe20000410000 */
[----:B------:R-:W-:-:S05]  /*7060*/  LEA R139, R139, UR33, 0x1 ;  /* 0x000000218b8b7c11 */ /* 0x000fca000f8e08ff */
[----:B------:R-:W-:Y:S01]  /*7070*/  MUFU.COS R171, R160 ;  /* 0x000000a000ab7308 */ /* 0x000fe20000000000 */
[----:B------:R-:W-:-:S07]  /*7080*/  LEA.HI.SX32 R4, R4, R4, 0x1b ;  /* 0x0000000404047211 */ /* 0x000fce00078fdaff */
[----:B------:R-:W-:Y:S01]  /*7090*/  MUFU.SIN R182, R163 ;  /* 0x000000a300b67308 */ /* 0x000fe20000000400 */
[----:B------:R-:W-:-:S07]  /*70a0*/  LEA R143, R143, UR33, 0x1 ;  /* 0x000000218f8f7c11 */ /* 0x000fce000f8e08ff */
[----:B------:R-:W-:Y:S01]  /*70b0*/  MUFU.COS R181, R163 ;  /* 0x000000a300b57308 */ /* 0x000fe20000000000 */
[----:B----4-:R-:W-:-:S07]  /*70c0*/  FMUL.FTZ R193, R8, R193 ;  /* 0x000000c108c17220 */ /* 0x010fce0000410000 */
[----:B------:R1:W2:Y:S01]  /*70d0*/  MUFU.EX2 R127, R120 ;  /* 0x00000078007f7308 */ /* 0x0002a20000000800 */
[----:B------:R-:W-:-:S07]  /*70e0*/  FMUL.FTZ R195, R8, R195 ;  /* 0x000000c308c37220 */ /* 0x000fce0000410000 */
[----:B------:R-:W3:Y:S08]  /*70f0*/  MUFU.EX2 R125, R125 ;  /* 0x0000007d007d7308 */ /* 0x000ef00000000800 */
[----:B------:R-:W4:Y:S01]  /*7100*/  MUFU.EX2 R5, R5 ;  /* 0x0000000500057308 */ /* 0x000f220000000800 */
[----:B------:R-:W-:Y:S01]  /*7110*/  LEA R8, R4, UR33, 0x1 ;  /* 0x0000002104087c11 */ /* 0x000fe2000f8e08ff */
[----:B------:R5:W-:Y:S01]  /*7120*/  STS.U16 [R139+0x740], R10 ;  /* 0x0007400a8b007388 */ /* 0x000be20000000400 */
[----:B-1----:R-:W-:-:S03]  /*7130*/  FMUL.FTZ R120, R136, R116 ;  /* 0x0000007488787220 */ /* 0x002fc60000410000 */
[----:B------:R-:W-:Y:S02]  /*7140*/  STS.U16 [R128+0x780], R11 ;  /* 0x0007800b80007388 */ /* 0x000fe40000000400 */
[----:B------:R-:W-:Y:S02]  /*7150*/  MUFU.SIN R174, R161 ;  /* 0x000000a100ae7308 */ /* 0x000fe40000000400 */
[----:B------:R-:W-:Y:S01]  /*7160*/  STS.U16 [R143+0x7c0], R14 ;  /* 0x0007c00e8f007388 */ /* 0x000fe20000000400 */
[----:B------:R-:W-:-:S05]  /*7170*/  NOP ;  /* 0x0000000000007918 */ /* 0x000fca0000000000 */
[----:B------:R-:W-:Y:S01]  /*7180*/  MUFU.COS R175, R161 ;  /* 0x000000a100af7308 */ /* 0x000fe20000000000 */
[C---:B0-----:R-:W-:Y:S01]  /*7190*/  FMUL.FTZ R116, R140.reuse, R157 ;  /* 0x0000009d8c747220 */ /* 0x041fe20000410000 */
[----:B------:R-:W-:Y:S01]  /*71a0*/  FMUL.FTZ R15, R140, R15 ;  /* 0x0000000f8c0f7220 */ /* 0x000fe20000410000 */
[----:B------:R-:W0:Y:S05]  /*71b0*/  LDS.U16 R166, [R8+0x26] ;  /* 0x0000260008a67984 */ /* 0x000e2a0000000400 */
[----:B------:R-:W1:Y:S01]  /*71c0*/  MUFU.EX2 R129, R129 ;  /* 0x0000008100817308 */ /* 0x000e620000000800 */
[----:B------:R-:W0:Y:S01]  /*71d0*/  LDS.U16 R140, [R8+0x22] ;  /* 0x00002200088c7984 */ /* 0x000e220000000400 */
[----:B--2---:R-:W-:-:S03]  /*71e0*/  FMUL.FTZ R171, R127, R171 ;  /* 0x000000ab7fab7220 */ /* 0x004fc60000410000 */
[----:B------:R-:W2:Y:S01]  /*71f0*/  LDS.U16 R167, [R8+0x2a] ;  /* 0x00002a0008a77984 */ /* 0x000ea20000000400 */
[----:B------:R-:W-:-:S03]  /*7200*/  FMUL.FTZ R170, R127, R170 ;  /* 0x000000aa7faa7220 */ /* 0x000fc60000410000 */
[----:B------:R-:W2:Y:S01]  /*7210*/  LDS.U16 R168, [R8+0x2e] ;  /* 0x00002e0008a87984 */ /* 0x000ea20000000400 */
[----:B---3--:R-:W-:-:S03]  /*7220*/  FMUL.FTZ R181, R125, R181 ;  /* 0x000000b57db57220 */ /* 0x008fc60000410000 */
[----:B------:R-:W3:Y:S01]  /*7230*/  LDS.U16 R208, [R8+0x32] ;  /* 0x0000320008d07984 */ /* 0x000ee20000000400 */
[----:B------:R-:W-:-:S03]  /*7240*/  FMUL.FTZ R182, R125, R182 ;  /* 0x000000b67db67220 */ /* 0x000fc60000410000 */
[----:B------:R-:W3:Y:S01]  /*7250*/  LDS.U16 R209, [R8+0x36] ;  /* 0x0000360008d17984 */ /* 0x000ee20000000400 */
[----:B----4-:R-:W-:-:S03]  /*7260*/  FMUL.FTZ R4, R5, R124 ;  /* 0x0000007c05047220 */ /* 0x010fc60000410000 */
[----:B------:R-:W4:Y:S04]  /*7270*/  LDS.U16 R207, [R8+0x3a] ;  /* 0x00003a0008cf7984 */ /* 0x000f280000000400 */
[----:B------:R-:W4:Y:S01]  /*7280*/  LDS.U16 R202, [R8+0x3e] ;  /* 0x00003e0008ca7984 */ /* 0x000f220000000400 */
[----:B------:R-:W-:-:S03]  /*7290*/  FMUL.FTZ R131, R81, R130 ;  /* 0x0000008251837220 */ /* 0x000fc60000410000 */
[----:B------:R-:W4:Y:S01]  /*72a0*/  LDS.U16 R126, [R8+0x24] ;  /* 0x00002400087e7984 */ /* 0x000f220000000400 */
[----:B------:R-:W-:-:S03]  /*72b0*/  FMUL.FTZ R130, R82, R130 ;  /* 0x0000008252827220 */ /* 0x000fc60000410000 */
[----:B------:R-:W4:Y:S04]  /*72c0*/  LDS.U16 R127, [R8+0x20] ;  /* 0x00002000087f7984 */ /* 0x000f280000000400 */
[----:B------:R-:W4:Y:S04]  /*72d0*/  LDS.U16 R125, [R8+0x28] ;  /* 0x00002800087d7984 */ /* 0x000f280000000400 */
[----:B------:R-:W4:Y:S04]  /*72e0*/  LDS.U16 R124, [R8+0x2c] ;  /* 0x00002c00087c7984 */ /* 0x000f280000000400 */
[----:B------:R-:W4:Y:S04]  /*72f0*/  LDS.U16 R139, [R8+0x30] ;  /* 0x00003000088b7984 */ /* 0x000f280000000400 */
[----:B------:R-:W4:Y:S04]  /*7300*/  LDS.U16 R211, [R8+0x34] ;  /* 0x0000340008d37984 */ /* 0x000f280000000400 */
[----:B------:R-:W4:Y:S04]  /*7310*/  LDS.U16 R205, [R8+0x38] ;  /* 0x0000380008cd7984 */ /* 0x000f280000000400 */
[----:B------:R-:W4:Y:S01]  /*7320*/  LDS.U16 R200, [R8+0x3c] ;  /* 0x00003c0008c87984 */ /* 0x000f220000000400 */
[C---:B------:R-:W-:Y:S01]  /*7330*/  FMUL.FTZ R118, R138.reuse, R118 ;  /* 0x000000768a767220 */ /* 0x040fe20000410000 */
[----:B------:R-:W-:Y:S01]  /*7340*/  FMUL.FTZ R117, R138, R117 ;  /* 0x000000758a757220 */ /* 0x000fe20000410000 */
[C---:B------:R-:W-:Y:S01]  /*7350*/  FMUL.FTZ R123, R134.reuse, R123 ;  /* 0x0000007b867b7220 */ /* 0x040fe20000410000 */
[----:B------:R-:W-:Y:S01]  /*7360*/  FMUL.FTZ R122, R134, R122 ;  /* 0x0000007a867a7220 */ /* 0x000fe20000410000 */
[----:B------:R-:W-:Y:S01]  /*7370*/  FMUL.FTZ R119, R136, R119 ;  /* 0x0000007788777220 */ /* 0x000fe20000410000 */
[----:B-----5:R5:W-:Y:S01]  /*7380*/  MUFU.EX2 R10, R131 ;  /* 0x00000083000a7308 */ /* 0x020be20000000800 */
[C---:B-1----:R-:W-:Y:S01]  /*7390*/  FMUL.FTZ R175, R129.reuse, R175 ;  /* 0x000000af81af7220 */ /* 0x042fe20000410000 */
[----:B------:R-:W-:Y:S01]  /*73a0*/  FMUL.FTZ R174, R129, R174 ;  /* 0x000000ae81ae7220 */ /* 0x000fe20000410000 */
[----:B------:R-:W-:Y:S01]  /*73b0*/  USHF.L.U32 UR36, UR20, 0x8, URZ ;  /* 0x0000000814247899 */ /* 0x000fe200080006ff */
[----:B------:R-:W1:Y:S04]  /*73c0*/  LDS.U16 R136, [R8] ;  /* 0x0000000008887984 */ /* 0x000e680000000400 */
[----:B------:R0:W-:Y:S01]  /*73d0*/  MUFU.EX2 R138, R130 ;  /* 0x00000082008a7308 */ /* 0x0001e20000000800 */
[----:B------:R-:W1:Y:S04]  /*73e0*/  LDS.U16 R137, [R8+0x2] ;  /* 0x0000020008897984 */ /* 0x000e680000000400 */
[----:B------:R-:W1:Y:S03]  /*73f0*/  LDS.U16 R155, [R8+0x4] ;  /* 0x00000400089b7984 */ /* 0x000e660000000400 */
[----:B------:R-:W-:Y:S01]  /*7400*/  MUFU.SIN R179, R162 ;  /* 0x000000a200b37308 */ /* 0x000fe20000000400 */
[----:B------:R-:W1:Y:S04]  /*7410*/  LDS.U16 R160, [R8+0x6] ;  /* 0x0000060008a07984 */ /* 0x000e680000000400 */
[----:B------:R-:W1:Y:S03]  /*7420*/  LDS.U16 R135, [R8+0x8] ;  /* 0x0000080008877984 */ /* 0x000e660000000400 */
[----:B------:R-:W2:Y:S01]  /*7430*/  MUFU.COS R177, R162 ;  /* 0x000000a200b17308 */ /* 0x000ea20000000000 */
[----:B------:R-:W1:Y:S04]  /*7440*/  LDS.U16 R157, [R8+0xa] ;  /* 0x00000a00089d7984 */ /* 0x000e680000000400 */
[----:B------:R-:W1:Y:S04]  /*7450*/  LDS.U16 R132, [R8+0xc] ;  /* 0x00000c0008847984 */ /* 0x000e680000000400 */
[----:B------:R-:W1:Y:S04]  /*7460*/  LDS.U16 R134, [R8+0xe] ;  /* 0x00000e0008867984 */ /* 0x000e680000000400 */
[----:B------:R-:W1:Y:S04]  /*7470*/  LDS.U16 R159, [R8+0x10] ;  /* 0x00001000089f7984 */ /* 0x000e680000000400 */
[----:B------:R-:W1:Y:S04]  /*7480*/  LDS.U16 R163, [R8+0x12] ;  /* 0x0000120008a37984 */ /* 0x000e680000000400 */
[----:B-----5:R-:W5:Y:S04]  /*7490*/  LDS.U16 R131, [R8+0x14] ;  /* 0x0000140008837984 */ /* 0x020f680000000400 */
[----:B------:R-:W5:Y:S04]  /*74a0*/  LDS.U16 R161, [R8+0x16] ;  /* 0x0000160008a17984 */ /* 0x000f680000000400 */
[----:B0-----:R-:W0:Y:S04]  /*74b0*/  LDS.U16 R130, [R8+0x18] ;  /* 0x0000180008827984 */ /* 0x001e280000000400 */
[----:B------:R-:W0:Y:S04]  /*74c0*/  LDS.U16 R164, [R8+0x1a] ;  /* 0x00001a0008a47984 */ /* 0x000e280000000400 */
[----:B------:R-:W0:Y:S04]  /*74d0*/  LDS.U16 R128, [R8+0x1c] ;  /* 0x00001c0008807984 */ /* 0x000e280000000400 */
[----:B------:R1:W0:Y:S01]  /*74e0*/  LDS.U16 R129, [R8+0x1e] ;  /* 0x00001e0008817984 */ /* 0x0002220000000400 */
[----:B------:R-:W-:Y:S01]  /*74f0*/  UIADD3 UR34, UPT, UPT, UR36, -0x100, URZ ;  /* 0xffffff0024227890 */ /* 0x000fe2000fffe0ff */
[----:B------:R-:W-:-:S03]  /*7500*/  FMUL.FTZ R6, R82, UR47 ;  /* 0x0000002f52067c20 */ /* 0x000fc60008410000 */
[----:B------:R-:W-:Y:S01]  /*7510*/  ULOP3.LUT UR34, UR34, 0x100, URZ, 0xc0, !UPT ;  /* 0x0000010022227892 */ /* 0x000fe2000f8ec0ff */
[----:B------:R-:W-:-:S03]  /*7520*/  FMUL.RZ R6, R6, 0.15915493667125701904 ;  /* 0x3e22f98306067820 */ /* 0x000fc6000040c000 */
[----:B------:R-:W-:Y:S01]  /*7530*/  UIADD3 UR34, UPT, UPT, UR34, UR8, URZ ;  /* 0x0000000822227290 */ /* 0x000fe2000fffe0ff */
[----:B------:R-:W-:Y:S01]  /*7540*/  MUFU.SIN R203, R6 ;  /* 0x0000000600cb7308 */ /* 0x000fe20000000400 */
[C---:B--2---:R-:W-:Y:S01]  /*7550*/  FMUL.FTZ R177, R10.reuse, R177 ;  /* 0x000000b10ab17220 */ /* 0x044fe20000410000 */
[----:B------:R-:W-:Y:S01]  /*7560*/  FMUL.FTZ R179, R10, R179 ;  /* 0x000000b30ab37220 */ /* 0x000fe20000410000 */
[----:B------:R-:W-:-:S05]  /*7570*/  ISETP.NE.AND P1, PT, R121, RZ, PT ;  /* 0x000000ff7900720c */ /* 0x000fca0003f25270 */
[----:B------:R-:W2:Y:S01]  /*7580*/  MUFU.COS R201, R6 ;  /* 0x0000000600c97308 */ /* 0x000ea20000000000 */
[----:B------:R-:W-:Y:S02]  /*7590*/  IADD3 R10, PT, PT, R121, 0x200, RZ ;  /* 0x00000200790a7810 */ /* 0x000fe40007ffe0ff */
[----:B------:R-:W-:Y:S02]  /*75a0*/  MOV R9, UR34 ;  /* 0x0000002200097c02 */ /* 0x000fe40008000f00 */
[----:B------:R-:W-:Y:S02]  /*75b0*/  R2UR UR48, R2 ;  /* 0x00000000023072ca */ /* 0x000fe400000e0000 */
[----:B------:R-:W-:Y:S02]  /*75c0*/  SEL R9, R9, R10, !P1 ;  /* 0x0000000a09097207 */ /* 0x000fe40004800000 */
[----:B------:R-:W-:Y:S01]  /*75d0*/  R2UR UR49, R3 ;  /* 0x00000000033172ca */ /* 0x000fe200000e0000 */
[----:B------:R-:W-:Y:S01]  /*75e0*/  FMUL.FTZ R5, R5, R7 ;  /* 0x0000000705057220 */ /* 0x000fe20000410000 */
[----:B------:R-:W-:-:S02]  /*75f0*/  ISETP.NE.AND P2, PT, R121, 0x1f, PT ;  /* 0x0000001f7900780c */ /* 0x000fc40003f45270 */
[----:B------:R-:W-:Y:S02]  /*7600*/  LEA R9, R9, UR33, 0x3 ;  /* 0x0000002109097c11 */ /* 0x000fe4000f8e18ff */
[----:B------:R-:W-:Y:S02]  /*7610*/  SHF.L.U32 R166, R166, 0x10, RZ ;  /* 0x00000010a6a67819 */ /* 0x000fe400000006ff */
[----:B------:R-:W-:Y:S02]  /*7620*/  SHF.L.U32 R140, R140, 0x10, RZ ;  /* 0x000000108c8c7819 */ /* 0x000fe400000006ff */
[----:B------:R-:W-:Y:S02]  /*7630*/  SHF.L.U32 R167, R167, 0x10, RZ ;  /* 0x00000010a7a77819 */ /* 0x000fe400000006ff */
[----:B------:R-:W-:Y:S02]  /*7640*/  SHF.L.U32 R168, R168, 0x10, RZ ;  /* 0x00000010a8a87819 */ /* 0x000fe400000006ff */
[----:B---3--:R-:W-:-:S02]  /*7650*/  SHF.L.U32 R208, R208, 0x10, RZ ;  /* 0x00000010d0d07819 */ /* 0x008fc400000006ff */
[----:B------:R-:W-:Y:S02]  /*7660*/  SHF.L.U32 R209, R209, 0x10, RZ ;  /* 0x00000010d1d17819 */ /* 0x000fe400000006ff */
[----:B----4-:R-:W-:Y:S02]  /*7670*/  SHF.L.U32 R207, R207, 0x10, RZ ;  /* 0x00000010cfcf7819 */ /* 0x010fe400000006ff */
[----:B------:R-:W-:Y:S01]  /*7680*/  SHF.L.U32 R202, R202, 0x10, RZ ;  /* 0x00000010caca7819 */ /* 0x000fe200000006ff */
[----:B------:R-:W-:Y:S01]  /*7690*/  FMUL.FTZ R14, R142, R156 ;  /* 0x0000009c8e0e7220 */ /* 0x000fe20000410000 */
[----:B------:R-:W-:Y:S01]  /*76a0*/  SHF.L.U32 R126, R126, 0x10, RZ ;  /* 0x000000107e7e7819 */ /* 0x000fe200000006ff */
[----:B------:R-:W-:Y:S01]  /*76b0*/  FMUL.FTZ R13, R142, R13 ;  /* 0x0000000d8e0d7220 */ /* 0x000fe20000410000 */
[C---:B------:R-:W-:Y:S01]  /*76c0*/  FMUL.FTZ R12, R145.reuse, R12 ;  /* 0x0000000c910c7220 */ /* 0x040fe20000410000 */
[----:B------:R-:W-:Y:S01]  /*76d0*/  FMUL.FTZ R11, R145, R154 ;  /* 0x0000009a910b7220 */ /* 0x000fe20000410000 */
[C---:B--2---:R-:W-:Y:S01]  /*76e0*/  FMUL.FTZ R201, R138.reuse, R201 ;  /* 0x000000c98ac97220 */ /* 0x044fe20000410000 */
        /* <DEDUP_REMOVED lines=13> */
[----:B--2---:R-:W-:Y:S01]  /*77c0*/  FMUL.FTZ R9, R168, UR48 ;  /* 0x00000030a8097c20 */ /* 0x004fe20008410000 */
[----:B------:R-:W-:Y:S01]  /*77d0*/  SHF.L.U32 R200, R200, 0x10, RZ ;  /* 0x00000010c8c87819 */ /* 0x000fe200000006ff */
        /* <DEDUP_REMOVED lines=30> */
[----:B-----5:R-:W-:Y:S02]  /*79c0*/  SHF.L.U32 R131, R131, 0x10, RZ ;  /* 0x0000001083837819 */ /* 0x020fe400000006ff */
[----:B------:R-:W-:Y:S02]  /*79d0*/  SHF.L.U32 R161, R161, 0x10, RZ ;  /* 0x00000010a1a17819 */ /* 0x000fe400000006ff */
[----:B0-----:R-:W-:Y:S02]  /*79e0*/  SHF.L.U32 R130, R130, 0x10, RZ ;  /* 0x0000001082827819 */ /* 0x001fe400000006ff */
        /* <DEDUP_REMOVED lines=14> */
.L_x_12690:
[----:B------:R-:W-:-:S06]  /*7ad0*/  LEA R8, R121, UR33, 0x3 ;  /* 0x0000002179087c11 */ /* 0x000fcc000f8e18ff */
[----:B------:R-:W0:Y:S02]  /*7ae0*/  LDS.64 R8, [R8+0x2d18] ;  /* 0x002d180008087984 */ /* 0x000e240000000a00 */
.L_x_12691:
[----:B------:R-:W-:Y:S05]  /*7af0*/  BSYNC.RECONVERGENT B0 ;  /* 0x0000000000007941 */ /* 0x000fea0003800200 */
.L_x_12689:
[CC--:B------:R-:W-:Y:S01]  /*7b00*/  FMUL.FTZ R3, R5.reuse, R122.reuse ;  /* 0x0000007a05037220 */ /* 0x0c0fe20000410000 */
[-C--:B------:R-:W-:Y:S01]  /*7b10*/  FMUL.FTZ R2, R4, R122.reuse ;  /* 0x0000007a04027220 */ /* 0x080fe20000410000 */
[----:B------:R-:W-:Y:S01]  /*7b20*/  FMUL.FTZ R149, R68, R53 ;  /* 0x0000003544957220 */ /* 0x000fe20000410000 */
[----:B------:R-:W-:Y:S01]  /*7b30*/  FMUL.FTZ R6, RZ, R122 ;  /* 0x0000007aff067220 */ /* 0x000fe20000410000 */
[-C--:B------:R-:W-:Y:S01]  /*7b40*/  FFMA.FTZ R3, R4, R123.reuse, -R3 ;  /* 0x0000007b04037223 */ /* 0x080fe20000010803 */
[----:B------:R-:W-:Y:S01]  /*7b50*/  FFMA.FTZ R2, R5, R123, R2 ;  /* 0x0000007b05027223 */ /* 0x000fe20000010002 */
[-C--:B01----:R-:W-:Y:S01]  /*7b60*/  FMUL.FTZ R138, R203, R9.reuse ;  /* 0x00000009cb8a7220 */ /* 0x083fe20000410000 */
[----:B------:R-:W-:Y:S01]  /*7b70*/  FMUL.FTZ R142, R201, R9 ;  /* 0x00000009c98e7220 */ /* 0x000fe20000410000 */
[C---:B------:R-:W-:Y:S01]  /*7b80*/  FMUL.FTZ R121, R119.reuse, R3 ;  /* 0x0000000377797220 */ /* 0x040fe20000410000 */
[----:B------:R-:W-:Y:S01]  /*7b90*/  FMUL.FTZ R7, R119, R2 ;  /* 0x0000000277077220 */ /* 0x000fe20000410000 */
[-C--:B------:R-:W-:Y:S01]  /*7ba0*/  FFMA.FTZ R6, R123, R149.reuse, -R6 ;  /* 0x000000957b067223 */ /* 0x080fe20000010806 */
[----:B------:R-:W-:Y:S01]  /*7bb0*/  FFMA.FTZ R138, R201, R8, -R138 ;  /* 0x00000008c98a7223 */ /* 0x000fe2000001088a */
[----:B------:R-:W-:Y:S01]  /*7bc0*/  FFMA.FTZ R121, R120, R2, R121 ;  /* 0x0000000278797223 */ /* 0x000fe20000010079 */
[----:B------:R-:W-:Y:S01]  /*7bd0*/  FMUL.FTZ R2, R122, R149 ;  /* 0x000000957a027220 */ /* 0x000fe20000410000 */
[----:B------:R-:W-:Y:S01]  /*7be0*/  FFMA.FTZ R142, -R203, R8, -R142 ;  /* 0x00000008cb8e7223 */ /* 0x000fe2000001098e */
[----:B------:R-:W-:Y:S01]  /*7bf0*/  FFMA.FTZ R6, R69, R52, R6 ;  /* 0x0000003445067223 */ /* 0x000fe20000010006 */
[----:B------:R-:W-:Y:S01]  /*7c00*/  FMUL.FTZ R151, R202, UR49 ;  /* 0x00000031ca977c20 */ /* 0x000fe20008410000 */
[----:B------:R-:W-:Y:S01]  /*7c10*/  FFMA.FTZ R2, RZ, R123, R2 ;  /* 0x0000007bff027223 */ /* 0x000fe20000010002 */
[----:B------:R-:W-:Y:S01]  /*7c20*/  FFMA.FTZ R7, R120, R3, -R7 ;  /* 0x0000000378077223 */ /* 0x000fe20000010807 */
[----:B------:R-:W-:Y:S01]  /*7c30*/  FMUL.FTZ R147, R117, R121 ;  /* 0x0000007975937220 */ /* 0x000fe20000410000 */
[C---:B------:R-:W-:Y:S01]  /*7c40*/  FMUL.FTZ R3, R195.reuse, R138 ;  /* 0x0000008ac3037220 */ /* 0x040fe20000410000 */
[----:B------:R-:W-:Y:S01]  /*7c50*/  FMUL.FTZ R144, R195, R142 ;  /* 0x0000008ec3907220 */ /* 0x000fe20000410000 */
[----:B------:R-:W-:Y:S01]  /*7c60*/  FADD.FTZ R2, RZ, R2 ;  /* 0x00000002ff027221 */ /* 0x000fe20000010000 */
[----:B------:R-:W-:Y:S01]  /*7c70*/  FMUL.FTZ R145, R119, R6 ;  /* 0x0000000677917220 */ /* 0x000fe20000410000 */
[----:B------:R-:W-:Y:S01]  /*7c80*/  FFMA.FTZ R206, R200, UR48, -R151 ;  /* 0x00000030c8ce7c23 */ /* 0x000fe20008010897 */
[-C--:B------:R-:W-:Y:S01]  /*7c90*/  FFMA.FTZ R147, R118, R7.reuse, -R147 ;  /* 0x0000000776937223 */ /* 0x080fe20000010893 */
[----:B------:R-:W-:Y:S01]  /*7ca0*/  FFMA.FTZ R153, R193, R142, -R3 ;  /* 0x0000008ec1997223 */ /* 0x000fe20000010803 */
[----:B------:R-:W-:Y:S01]  /*7cb0*/  FMUL.FTZ R7, R117, R7 ;  /* 0x0000000775077220 */ /* 0x000fe20000410000 */
[----:B------:R-:W-:Y:S01]  /*7cc0*/  FFMA.FTZ R144, R193, R138, R144 ;  /* 0x0000008ac1907223 */ /* 0x000fe20000010090 */
[-C--:B------:R-:W-:Y:S01]  /*7cd0*/  FMUL.FTZ R3, R119, R2.reuse ;  /* 0x0000000277037220 */ /* 0x080fe20000410000 */
[----:B------:R-:W-:Y:S01]  /*7ce0*/  FFMA.FTZ R145, R120, R2, R145 ;  /* 0x0000000278917223 */ /* 0x000fe20000010091 */
[----:B------:R-:W-:Y:S01]  /*7cf0*/  FMUL.FTZ R138, R203, R204 ;  /* 0x000000cccb8a7220 */ /* 0x000fe20000410000 */
[----:B------:R-:W-:Y:S01]  /*7d00*/  FMUL.FTZ R2, R115, R206 ;  /* 0x000000ce73027220 */ /* 0x000fe20000410000 */
[----:B------:R-:W-:Y:S01]  /*7d10*/  FFMA.FTZ R7, R118, R121, R7 ;  /* 0x0000007976077223 */ /* 0x000fe20000010007 */
[----:B------:R-:W-:Y:S01]  /*7d20*/  FFMA.FTZ R6, R120, R6, -R3 ;  /* 0x0000000678067223 */ /* 0x000fe20000010803 */
[----:B------:R-:W-:Y:S01]  /*7d30*/  ISETP.NE.AND P2, PT, R133, RZ, PT ;  /* 0x000000ff8500720c */ /* 0x000fe20003f45270 */
[-C--:B------:R-:W-:Y:S01]  /*7d40*/  FFMA.FTZ R121, R201, R2.reuse, R138 ;  /* 0x00000002c9797223 */ /* 0x080fe2000001008a */
[----:B------:R-:W-:Y:S01]  /*7d50*/  FMUL.FTZ R2, R203, R2 ;  /* 0x00000002cb027220 */ /* 0x000fe20000410000 */
[----:B------:R-:W-:Y:S01]  /*7d60*/  FMUL.FTZ R3, R15, R7 ;  /* 0x000000070f037220 */ /* 0x000fe20000410000 */
[----:B------:R-:W-:Y:S01]  /*7d70*/  FADD.FTZ R145, RZ, R145 ;  /* 0x00000091ff917221 */ /* 0x000fe20000010000 */
[----:B------:R-:W-:Y:S01]  /*7d80*/  FMUL.FTZ R154, R182, R153 ;  /* 0x00000099b69a7220 */ /* 0x000fe20000410000 */
[----:B------:R-:W-:Y:S01]  /*7d90*/  FFMA.FTZ R151, R201, R204, -R2 ;  /* 0x000000ccc9977223 */ /* 0x000fe20000010802 */
[CC--:B------:R-:W-:Y:S01]  /*7da0*/  FFMA.FTZ R2, R116.reuse, R147.reuse, -R3 ;  /* 0x0000009374027223 */ /* 0x0c0fe20000010803 */
[----:B------:R-:W-:Y:S01]  /*7db0*/  FMUL.FTZ R147, R15, R147 ;  /* 0x000000930f937220 */ /* 0x000fe20000410000 */
[----:B------:R-:W-:Y:S01]  /*7dc0*/  FFMA.FTZ R6, R71, R54, R6 ;  /* 0x0000003647067223 */ /* 0x000fe20000010006 */
[----:B------:R-:W-:Y:S01]  /*7dd0*/  FMUL.FTZ R142, R207, UR49 ;  /* 0x00000031cf8e7c20 */ /* 0x000fe20008410000 */
[----:B------:R-:W-:Y:S01]  /*7de0*/  FMUL.FTZ R3, R117, R145 ;  /* 0x0000009175037220 */ /* 0x000fe20000410000 */
[----:B------:R-:W-:Y:S01]  /*7df0*/  FFMA.FTZ R147, R116, R7, R147 ;  /* 0x0000000774937223 */ /* 0x000fe20000010093 */
[----:B------:R-:W-:Y:S01]  /*7e00*/  FFMA.FTZ R154, R181, R144, R154 ;  /* 0x00000090b59a7223 */ /* 0x000fe2000001009a */
[----:B------:R-:W-:Y:S01]  /*7e10*/  FMUL.FTZ R7, R117, R6 ;  /* 0x0000000675077220 */ /* 0x000fe20000410000 */
[----:B------:R-:W-:Y:S01]  /*7e20*/  FMUL.FTZ R144, R182, R144 ;  /* 0x00000090b6907220 */ /* 0x000fe20000410000 */
[----:B------:R-:W-:Y:S01]  /*7e30*/  FFMA.FTZ R199, R205, UR48, -R142 ;  /* 0x00000030cdc77c23 */ /* 0x000fe2000801088e */
[C---:B------:R-:W-:Y:S01]  /*7e40*/  FFMA.FTZ R3, R118.reuse, R6, -R3 ;  /* 0x0000000676037223 */ /* 0x040fe20000010803 */
[----:B------:R-:W-:Y:S01]  /*7e50*/  FFMA.FTZ R7, R118, R145, R7 ;  /* 0x0000009176077223 */ /* 0x000fe20000010007 */
[----:B------:R-:W-:Y:S01]  /*7e60*/  FFMA.FTZ R156, R181, R153, -R144 ;  /* 0x00000099b59c7223 */ /* 0x000fe20000010890 */
[----:B------:R-:W-:Y:S01]  /*7e70*/  FFMA.FTZ R138, R114, R199, R121 ;  /* 0x000000c7728a7223 */ /* 0x000fe20000010079 */
[C---:B------:R-:W-:Y:S01]  /*7e80*/  FMUL.FTZ R121, R179.reuse, R154 ;  /* 0x0000009ab3797220 */ /* 0x040fe20000410000 */
[----:B------:R-:W-:Y:S01]  /*7e90*/  VOTEU.ANY UP0, P2 ;  /* 0x0000000000ff7886 */ /* 0x000fe20001000100 */
[----:B------:R-:W-:Y:S01]  /*7ea0*/  FFMA.FTZ R3, R70, R55, R3 ;  /* 0x0000003746037223 */ /* 0x000fe20000010003 */
[----:B------:R-:W-:Y:S01]  /*7eb0*/  FADD.FTZ R7, RZ, R7 ;  /* 0x00000007ff077221 */ /* 0x000fe20000010000 */
[-C--:B------:R-:W-:Y:S01]  /*7ec0*/  FMUL.FTZ R158, R179, R156.reuse ;  /* 0x0000009cb39e7220 */ /* 0x080fe20000410000 */
[----:B------:R-:W-:Y:S01]  /*7ed0*/  FFMA.FTZ R156, R177, R156, -R121 ;  /* 0x0000009cb19c7223 */ /* 0x000fe20000010879 */
[----:B------:R-:W0:Y:S01]  /*7ee0*/  @UP0 LDCU UR36, c[0x0][0x38c] ;  /* 0x00007180ff2407ac */ /* 0x000e220008000800 */
[C---:B------:R-:W-:Y:S01]  /*7ef0*/  FMUL.FTZ R121, R15.reuse, R3 ;  /* 0x000000030f797220 */ /* 0x040fe20000410000 */
[----:B------:R-:W-:Y:S01]  /*7f00*/  FMUL.FTZ R6, R15, R7 ;  /* 0x000000070f067220 */ /* 0x000fe20000410000 */
[C---:B------:R-:W-:Y:S01]  /*7f10*/  FMUL.FTZ R145, R13.reuse, R147 ;  /* 0x000000930d917220 */ /* 0x040fe20000410000 */
[----:B------:R-:W-:Y:S01]  /*7f20*/  FADD.FTZ R142, R198, R151 ;  /* 0x00000097c68e7221 */ /* 0x000fe20000010000 */
[C---:B------:R-:W-:Y:S01]  /*7f30*/  FFMA.FTZ R121, R116.reuse, R7, R121 ;  /* 0x0000000774797223 */ /* 0x040fe20000010079 */
[----:B------:R-:W-:Y:S01]  /*7f40*/  FFMA.FTZ R6, R116, R3, -R6 ;  /* 0x0000000374067223 */ /* 0x000fe20000010806 */
[CC--:B------:R-:W-:Y:S01]  /*7f50*/  FFMA.FTZ R145, R14.reuse, R2.reuse, -R145 ;  /* 0x000000020e917223 */ /* 0x0c0fe20000010891 */
[----:B------:R-:W-:Y:S01]  /*7f60*/  FMUL.FTZ R151, R13, R2 ;  /* 0x000000020d977220 */ /* 0x000fe20000410000 */
[----:B------:R-:W-:Y:S01]  /*7f70*/  FADD.FTZ R2, RZ, R121 ;  /* 0x00000079ff027221 */ /* 0x000fe20000010000 */
[----:B------:R-:W-:Y:S01]  /*7f80*/  FFMA.FTZ R6, R73, R56, R6 ;  /* 0x0000003849067223 */ /* 0x000fe20000010006 */
[----:B------:R-:W-:Y:S01]  /*7f90*/  FMUL.FTZ R144, R195, R138 ;  /* 0x0000008ac3907220 */ /* 0x000fe20000410000 */
[C---:B------:R-:W-:Y:S01]  /*7fa0*/  FFMA.FTZ R151, R14.reuse, R147, R151 ;  /* 0x000000930e977223 */ /* 0x040fe20000010097 */
[C---:B------:R-:W-:Y:S01]  /*7fb0*/  FMUL.FTZ R3, R13.reuse, R2 ;  /* 0x000000020d037220 */ /* 0x040fe20000410000 */
[----:B------:R-:W-:Y:S01]  /*7fc0*/  FMUL.FTZ R147, R13, R6 ;  /* 0x000000060d937220 */ /* 0x000fe20000410000 */
[-C--:B------:R-:W-:Y:S01]  /*7fd0*/  FFMA.FTZ R169, R193, R142.reuse, -R144 ;  /* 0x0000008ec1a97223 */ /* 0x080fe20000010890 */
[----:B------:R-:W-:Y:S01]  /*7fe0*/  @UP0 UIADD3 UR34, UPT, UPT, UR20, -0x2, URZ ;  /* 0xfffffffe14220890 */ /* 0x000fe2000fffe0ff */
[----:B------:R-:W-:Y:S01]  /*7ff0*/  FMUL.FTZ R142, R195, R142 ;  /* 0x0000008ec38e7220 */ /* 0x000fe20000410000 */
[C---:B------:R-:W-:Y:S01]  /*8000*/  FFMA.FTZ R7, R14.reuse, R6, -R3 ;  /* 0x000000060e077223 */ /* 0x040fe20000010803 */
[----:B------:R-:W-:Y:S01]  /*8010*/  FFMA.FTZ R147, R14, R2, R147 ;  /* 0x000000020e937223 */ /* 0x000fe20000010093 */
[----:B0-----:R-:W-:Y:S01]  /*8020*/  @UP0 UIMAD UR34, UR34, UR36, UR8 ;  /* 0x00000024222202a4 */ /* 0x001fe2000f8e0208 */
[----:B------:R-:W-:Y:S01]  /*8030*/  FFMA.FTZ R144, R193, R138, R142 ;  /* 0x0000008ac1907223 */ /* 0x000fe2000001008e */
[----:B------:R-:W-:Y:S01]  /*8040*/  FFMA.FTZ R142, R72, R57, R7 ;  /* 0x00000039488e7223 */ /* 0x000fe20000010007 */
[----:B------:R-:W-:Y:S01]  /*8050*/  FADD.FTZ R147, RZ, R147 ;  /* 0x00000093ff937221 */ /* 0x000fe20000010000 */
[----:B------:R-:W-:Y:S01]  /*8060*/  @UP0 UIMAD.WIDE UR36, UR34, 0x10, UR4 ;  /* 0x00000010222408a5 */ /* 0x000fe2000f8e0204 */
[----:B------:R-:W-:Y:S01]  /*8070*/  CS2R R2, SRZ ;  /* 0x0000000000027805 */ /* 0x000fe2000001ff00 */
[C---:B------:R-:W-:Y:S01]  /*8080*/  FMUL.FTZ R165, R11.reuse, R142 ;  /* 0x0000008e0ba57220 */ /* 0x040fe20000410000 */
[-C--:B------:R-:W-:Y:S01]  /*8090*/  FMUL.FTZ R153, R11, R147.reuse ;  /* 0x000000930b997220 */ /* 0x080fe20000410000 */
[----:B------:R-:W-:Y:S01]  /*80a0*/  FFMA.FTZ R158, R177, R154, R158 ;  /* 0x0000009ab19e7223 */ /* 0x000fe2000001009e */
[----:B------:R-:W-:Y:S01]  /*80b0*/  FMUL.FTZ R138, R174, R156 ;  /* 0x0000009cae8a7220 */ /* 0x000fe20000410000 */
[----:B------:R-:W-:Y:S01]  /*80c0*/  MOV R6, UR36 ;  /* 0x0000002400067c02 */ /* 0x000fe20008000f00 */
[C---:B------:R-:W-:Y:S01]  /*80d0*/  FFMA.FTZ R165, R12.reuse, R147, R165 ;  /* 0x000000930ca57223 */ /* 0x040fe200000100a5 */
[----:B------:R-:W-:Y:S01]  /*80e0*/  MOV R7, UR37 ;  /* 0x0000002500077c02 */ /* 0x000fe20008000f00 */
[----:B------:R-:W-:Y:S01]  /*80f0*/  FFMA.FTZ R142, R12, R142, -R153 ;  /* 0x0000008e0c8e7223 */ /* 0x000fe20000010899 */
[----:B------:R-:W-:Y:S01]  /*8100*/  FMUL.FTZ R196, R209, UR49 ;  /* 0x00000031d1c47c20 */ /* 0x000fe20008410000 */
[-C--:B------:R-:W-:Y:S01]  /*8110*/  FFMA.FTZ R138, R175, R158.reuse, R138 ;  /* 0x0000009eaf8a7223 */ /* 0x080fe2000001008a */
[----:B------:R-:W-:Y:S01]  /*8120*/  FADD.FTZ R165, RZ, R165 ;  /* 0x000000a5ffa57221 */ /* 0x000fe20000010000 */
[----:B------:R-:W-:Y:S01]  /*8130*/  FMUL.FTZ R158, R174, R158 ;  /* 0x0000009eae9e7220 */ /* 0x000fe20000410000 */
[----:B------:R0:W2:Y:S01]  /*8140*/  @P2 LDG.E.64 R2, desc[UR30][R6.64+0x8] ;  /* 0x0000081e06022981 */ /* 0x0000a2000c1e1b00 */
[----:B------:R-:W-:Y:S01]  /*8150*/  FFMA.FTZ R153, R75, R58, R142 ;  /* 0x0000003a4b997223 */ /* 0x000fe2000001008e */
[----:B------:R-:W-:Y:S01]  /*8160*/  FFMA.FTZ R196, R211, UR48, -R196 ;  /* 0x00000030d3c47c23 */ /* 0x000fe200080108c4 */
[----:B------:R-:W-:Y:S01]  /*8170*/  FADD.FTZ R154, R194, R169 ;  /* 0x000000a9c29a7221 */ /* 0x000fe20000010000 */
[C---:B------:R-:W-:Y:S01]  /*8180*/  FMUL.FTZ R169, R146.reuse, R165 ;  /* 0x000000a592a97220 */ /* 0x040fe20000410000 */
[----:B------:R-:W-:Y:S01]  /*8190*/  FFMA.FTZ R121, R175, R156, -R158 ;  /* 0x0000009caf797223 */ /* 0x000fe2000001089e */
[----:B------:R-:W-:Y:S01]  /*81a0*/  FMUL.FTZ R142, R146, R153 ;  /* 0x00000099928e7220 */ /* 0x000fe20000410000 */
[----:B------:R-:W-:Y:S01]  /*81b0*/  FMUL.FTZ R147, R11, R151 ;  /* 0x000000970b937220 */ /* 0x000fe20000410000 */
[----:B------:R-:W-:Y:S01]  /*81c0*/  FFMA.FTZ R144, R113, R196, R144 ;  /* 0x000000c471907223 */ /* 0x000fe20000010090 */
[----:B------:R-:W-:Y:S01]  /*81d0*/  FMUL.FTZ R156, R182, R154 ;  /* 0x0000009ab69c7220 */ /* 0x000fe20000410000 */
[C---:B------:R-:W-:Y:S01]  /*81e0*/  FFMA.FTZ R169, R148.reuse, R153, -R169 ;  /* 0x0000009994a97223 */ /* 0x040fe200000108a9 */
[----:B------:R-:W-:Y:S01]  /*81f0*/  FFMA.FTZ R142, R148, R165, R142 ;  /* 0x000000a5948e7223 */ /* 0x000fe2000001008e */
[-C--:B------:R-:W-:Y:S01]  /*8200*/  FFMA.FTZ R147, R12, R145.reuse, -R147 ;  /* 0x000000910c937223 */ /* 0x080fe20000010893 */
[-C--:B------:R-:W-:Y:S01]  /*8210*/  FFMA.FTZ R173, R181, R144.reuse, R156 ;  /* 0x00000090b5ad7223 */ /* 0x080fe2000001009c */
[----:B------:R-:W-:Y:S01]  /*8220*/  FMUL.FTZ R145, R11, R145 ;  /* 0x000000910b917220 */ /* 0x000fe20000410000 */
[----:B------:R-:W-:Y:S01]  /*8230*/  FMUL.FTZ R144, R182, R144 ;  /* 0x00000090b6907220 */ /* 0x000fe20000410000 */
[----:B0-----:R-:W-:Y:S01]  /*8240*/  FFMA.FTZ R6, R74, R59, R169 ;  /* 0x0000003b4a067223 */ /* 0x001fe200000100a9 */
[----:B------:R-:W-:Y:S01]  /*8250*/  FADD.FTZ R142, RZ, R142 ;  /* 0x0000008eff8e7221 */ /* 0x000fe20000010000 */
[----:B------:R-:W-:Y:S01]  /*8260*/  FMUL.FTZ R156, R208, UR49 ;  /* 0x00000031d09c7c20 */ /* 0x000fe20008410000 */
[----:B------:R-:W-:Y:S01]  /*8270*/  FFMA.FTZ R145, R12, R151, R145 ;  /* 0x000000970c917223 */ /* 0x000fe20000010091 */
[----:B------:R-:W-:Y:S01]  /*8280*/  FFMA.FTZ R154, R181, R154, -R144 ;  /* 0x0000009ab59a7223 */ /* 0x000fe20000010890 */
[C---:B------:R-:W-:Y:S01]  /*8290*/  FMUL.FTZ R144, R141.reuse, R6 ;  /* 0x000000068d907220 */ /* 0x040fe20000410000 */
[-C--:B------:R-:W-:Y:S01]  /*82a0*/  FMUL.FTZ R151, R141, R142.reuse ;  /* 0x0000008e8d977220 */ /* 0x080fe20000410000 */
[----:B------:R-:W-:Y:S01]  /*82b0*/  FFMA.FTZ R197, R139, UR48, -R156 ;  /* 0x000000308bc57c23 */ /* 0x000fe2000801089c */
[----:B------:R-:W-:Y:S01]  /*82c0*/  FMUL.FTZ R7, R146, R145 ;  /* 0x0000009192077220 */ /* 0x000fe20000410000 */
[C---:B------:R-:W-:Y:S01]  /*82d0*/  FFMA.FTZ R144, R143.reuse, R142, R144 ;  /* 0x0000008e8f907223 */ /* 0x040fe20000010090 */
[----:B------:R-:W-:Y:S01]  /*82e0*/  FFMA.FTZ R142, R143, R6, -R151 ;  /* 0x000000068f8e7223 */ /* 0x000fe20000010897 */
[----:B------:R-:W-:Y:S01]  /*82f0*/  FFMA.FTZ R156, R112, R197, R173 ;  /* 0x000000c5709c7223 */ /* 0x000fe200000100ad */
[-C--:B------:R-:W-:Y:S01]  /*8300*/  FFMA.FTZ R6, R148, R147.reuse, -R7 ;  /* 0x0000009394067223 */ /* 0x080fe20000010807 */
[----:B------:R-:W-:Y:S01]  /*8310*/  FMUL.FTZ R147, R146, R147 ;  /* 0x0000009392937220 */ /* 0x000fe20000410000 */
[----:B------:R-:W-:Y:S01]  /*8320*/  FADD.FTZ R154, R189, R154 ;  /* 0x0000009abd9a7221 */ /* 0x000fe20000010000 */
[----:B------:R-:W-:Y:S01]  /*8330*/  FMUL.FTZ R158, R179, R156 ;  /* 0x0000009cb39e7220 */ /* 0x000fe20000410000 */
[----:B------:R-:W-:Y:S01]  /*8340*/  FFMA.FTZ R7, R77, R60, R142 ;  /* 0x0000003c4d077223 */ /* 0x000fe2000001008e */
[----:B------:R-:W-:Y:S01]  /*8350*/  FFMA.FTZ R142, R148, R145, R147 ;  /* 0x00000091948e7223 */ /* 0x000fe20000010093 */
[----:B------:R-:W-:Y:S01]  /*8360*/  FADD.FTZ R145, RZ, R144 ;  /* 0x00000090ff917221 */ /* 0x000fe20000010000 */
[-C--:B------:R-:W-:Y:S01]  /*8370*/  FFMA.FTZ R153, R177, R154.reuse, -R158 ;  /* 0x0000009ab1997223 */ /* 0x080fe2000001089e */
[C---:B------:R-:W-:Y:S01]  /*8380*/  FMUL.FTZ R147, R150.reuse, R7 ;  /* 0x0000000796937220 */ /* 0x040fe20000410000 */
        /* <DEDUP_REMOVED lines=8> */
[----:B------:R-:W-:Y:S02]  /*8410*/  FFMA.FTZ R145, R76, R61, R145 ;  /* 0x0000003d4c917223 */ /* 0x000fe40000010091 */
[----:B------:R-:W-:Y:S01]  /*8420*/  FMUL.FTZ R154, R170, R144 ;  /* 0x00000090aa9a7220 */ /* 0x000fe20000410000 */
[----:B------:R-:W-:Y:S01]  /*8430*/  FFMA.FTZ R158, R177, R156, R158 ;  /* 0x0000009cb19e7223 */ /* 0x000fe2000001009e */
[----:B------:R-:W-:Y:S01]  /*8440*/  FFMA.FTZ R192, R124, UR48, -R151 ;  /* 0x000000307cc07c23 */ /* 0x000fe20008010897 */
[-C--:B------:R-:W-:Y:S01]  /*8450*/  FMUL.FTZ R151, R170, R145.reuse ;  /* 0x00000091aa977220 */ /* 0x080fe20000410000 */
[----:B------:R-:W-:Y:S01]  /*8460*/  FFMA.FTZ R154, R171, R145, -R154 ;  /* 0x00000091ab9a7223 */ /* 0x000fe2000001089a */
[----:B------:R-:W-:Y:S01]  /*8470*/  FMUL.FTZ R6, R141, R6 ;  /* 0x000000068d067220 */ /* 0x000fe20000410000 */
[----:B------:R-:W-:Y:S01]  /*8480*/  FADD.FTZ R153, R188, R153 ;  /* 0x00000099bc997221 */ /* 0x000fe20000010000 */
[----:B------:R-:W-:Y:S01]  /*8490*/  FFMA.FTZ R158, R111, R192, R158 ;  /* 0x000000c06f9e7223 */ /* 0x000fe2000001009e */
[----:B------:R-:W-:Y:S01]  /*84a0*/  FFMA.FTZ R151, R171, R144, R151 ;  /* 0x00000090ab977223 */ /* 0x000fe20000010097 */
[----:B------:R-:W-:Y:S01]  /*84b0*/  FFMA.FTZ R154, R79, R62, R154 ;  /* 0x0000003e4f9a7223 */ /* 0x000fe2000001009a */
[----:B------:R-:W-:Y:S01]  /*84c0*/  FFMA.FTZ R147, R143, R142, R6 ;  /* 0x0000008e8f937223 */ /* 0x000fe20000010006 */
[CC--:B------:R-:W-:Y:S01]  /*84d0*/  FMUL.FTZ R142, R174.reuse, R153.reuse ;  /* 0x00000099ae8e7220 */ /* 0x0c0fe20000410000 */
[C---:B------:R-:W-:Y:S01]  /*84e0*/  FMUL.FTZ R144, R174.reuse, R158 ;  /* 0x0000009eae907220 */ /* 0x040fe20000410000 */
[----:B------:R-:W-:Y:S01]  /*84f0*/  FADD.FTZ R151, RZ, R151 ;  /* 0x00000097ff977221 */ /* 0x000fe20000010000 */
[C---:B------:R-:W-:Y:S01]  /*8500*/  FMUL.FTZ R6, R174.reuse, R154 ;  /* 0x0000009aae067220 */ /* 0x040fe20000410000 */
[C---:B------:R-:W-:Y:S01]  /*8510*/  FFMA.FTZ R145, R175.reuse, R158, R142 ;  /* 0x0000009eaf917223 */ /* 0x040fe2000001008e */
[C---:B------:R-:W-:Y:S01]  /*8520*/  FFMA.FTZ R142, R175.reuse, R153, -R144 ;  /* 0x00000099af8e7223 */ /* 0x040fe20000010890 */
[-C--:B------:R-:W-:Y:S01]  /*8530*/  FMUL.FTZ R153, R174, R151.reuse ;  /* 0x00000097ae997220 */ /* 0x080fe20000410000 */
[C---:B------:R-:W-:Y:S01]  /*8540*/  FFMA.FTZ R144, R175.reuse, R151, R6 ;  /* 0x00000097af907223 */ /* 0x040fe20000010006 */
[C---:B------:R-:W-:Y:S01]  /*8550*/  FMUL.FTZ R151, R150.reuse, R7 ;  /* 0x0000000796977220 */ /* 0x040fe20000410000 */
[-C--:B------:R-:W-:Y:S01]  /*8560*/  FMUL.FTZ R6, R150, R147.reuse ;  /* 0x0000009396067220 */ /* 0x080fe20000410000 */
[----:B------:R-:W-:Y:S01]  /*8570*/  FFMA.FTZ R153, R175, R154, -R153 ;  /* 0x0000009aaf997223 */ /* 0x000fe20000010899 */
[----:B------:R-:W-:Y:S01]  /*8580*/  FADD.FTZ R158, RZ, R144 ;  /* 0x00000090ff9e7221 */ /* 0x000fe20000010000 */
[C---:B------:R-:W-:Y:S01]  /*8590*/  FFMA.FTZ R151, R152.reuse, R147, R151 ;  /* 0x0000009398977223 */ /* 0x040fe20000010097 */
[----:B------:R-:W-:Y:S01]  /*85a0*/  FFMA.FTZ R6, R152, R7, -R6 ;  /* 0x0000000798067223 */ /* 0x000fe20000010806 */
[----:B------:R-:W-:Y:S01]  /*85b0*/  FFMA.FTZ R156, R78, R63, R153 ;  /* 0x0000003f4e9c7223 */ /* 0x000fe20000010099 */
        /* <DEDUP_REMOVED lines=8> */
[----:B------:R-:W-:Y:S01]  /*8640*/  FFMA.FTZ R162, R81, R64, R162 ;  /* 0x0000004051a27223 */ /* 0x000fe200000100a2 */
[C---:B------:R-:W-:Y:S01]  /*8650*/  FMUL.FTZ R6, R174.reuse, R144 ;  /* 0x00000090ae067220 */ /* 0x040fe20000410000 */
[----:B------:R-:W-:Y:S01]  /*8660*/  FMUL.FTZ R7, R174, R154 ;  /* 0x0000009aae077220 */ /* 0x000fe20000410000 */
[----:B------:R-:W-:Y:S01]  /*8670*/  FADD.FTZ R158, RZ, R158 ;  /* 0x0000009eff9e7221 */ /* 0x000fe20000010000 */
[C---:B------:R-:W-:Y:S01]  /*8680*/  FMUL.FTZ R156, R182.reuse, R162 ;  /* 0x000000a2b69c7220 */ /* 0x040fe20000410000 */
[C---:B------:R-:W-:Y:S01]  /*8690*/  FFMA.FTZ R6, R175.reuse, R154, R6 ;  /* 0x0000009aaf067223 */ /* 0x040fe20000010006 */
[----:B------:R-:W-:Y:S01]  /*86a0*/  FFMA.FTZ R144, R175, R144, -R7 ;  /* 0x00000090af907223 */ /* 0x000fe20000010807 */
[-C--:B------:R-:W-:Y:S01]  /*86b0*/  FMUL.FTZ R147, R182, R158.reuse ;  /* 0x0000009eb6937220 */ /* 0x080fe20000410000 */
[----:B------:R-:W-:Y:S01]  /*86c0*/  FFMA.FTZ R156, R181, R158, R156 ;  /* 0x0000009eb59c7223 */ /* 0x000fe2000001009c */
[C---:B------:R-:W-:Y:S01]  /*86d0*/  FMUL.FTZ R154, R179.reuse, R6 ;  /* 0x00000006b39a7220 */ /* 0x040fe20000410000 */
[----:B------:R-:W-:Y:S01]  /*86e0*/  FMUL.FTZ R7, R179, R144 ;  /* 0x00000090b3077220 */ /* 0x000fe20000410000 */
[----:B------:R-:W-:Y:S01]  /*86f0*/  FFMA.FTZ R147, R181, R162, -R147 ;  /* 0x000000a2b5937223 */ /* 0x000fe20000010893 */
        /* <DEDUP_REMOVED lines=9> */
[C---:B------:R-:W-:Y:S01]  /*8790*/  FFMA.FTZ R6, R181.reuse, R7, R6 ;  /* 0x00000007b5067223 */ /* 0x040fe20000010006 */
[----:B------:R-:W-:Y:S01]  /*87a0*/  FFMA.FTZ R154, R181, R154, -R147 ;  /* 0x0000009ab59a7223 */ /* 0x000fe20000010893 */
[----:B------:R-:W-:Y:S01]  /*87b0*/  FFMA.FTZ R151, R193, R156, R151 ;  /* 0x0000009cc1977223 */ /* 0x000fe20000010097 */
[----:B------:R-:W-:Y:S01]  /*87c0*/  FFMA.FTZ R158, R83, R66, R158 ;  /* 0x00000042539e7223 */ /* 0x000fe2000001009e */
[C---:B------:R-:W-:Y:S01]  /*87d0*/  FMUL.FTZ R144, R195.reuse, R6 ;  /* 0x00000006c3907220 */ /* 0x040fe20000410000 */
[----:B------:R-:W-:Y:S01]  /*87e0*/  FMUL.FTZ R7, R195, R154 ;  /* 0x0000009ac3077220 */ /* 0x000fe20000410000 */
[----:B------:R-:W-:Y:S01]  /*87f0*/  FADD.FTZ R156, RZ, R151 ;  /* 0x00000097ff9c7221 */ /* 0x000fe20000010000 */
[----:B------:R-:W-:Y:S01]  /*8800*/  FMUL.FTZ R162, R203, R158 ;  /* 0x0000009ecba27220 */ /* 0x000fe20000410000 */
[C---:B------:R-:W-:Y:S01]  /*8810*/  FFMA.FTZ R144, R193.reuse, R154, -R144 ;  /* 0x0000009ac1907223 */ /* 0x040fe20000010890 */
[----:B------:R-:W-:Y:S01]  /*8820*/  FFMA.FTZ R154, R193, R6, R7 ;  /* 0x00000006c19a7223 */ /* 0x000fe20000010007 */
[-C--:B------:R-:W-:Y:S01]  /*8830*/  FMUL.FTZ R7, R203, R156.reuse ;  /* 0x0000009ccb077220 */ /* 0x080fe20000410000 */
[----:B------:R-:W-:Y:S01]  /*8840*/  FFMA.FTZ R162, R201, R156, R162 ;  /* 0x0000009cc9a27223 */ /* 0x000fe200000100a2 */
[----:B------:R-:W-:-:S02]  /*8850*/  FMUL.FTZ R156, R167, UR49 ;  /* 0x00000031a79c7c20 */ /* 0x000fc40008410000 */
[----:B------:R-:W-:Y:S01]  /*8860*/  FFMA.FTZ R7, R201, R158, -R7 ;  /* 0x0000009ec9077223 */ /* 0x000fe20000010807 */
[----:B------:R-:W-:Y:S01]  /*8870*/  FADD.FTZ R6, RZ, R162 ;  /* 0x000000a2ff067221 */ /* 0x000fe20000010000 */
[----:B------:R-:W-:Y:S01]  /*8880*/  FMUL.FTZ R172, R170, R121 ;  /* 0x00000079aaac7220 */ /* 0x000fe20000410000 */
[----:B------:R-:W-:Y:S01]  /*8890*/  FFMA.FTZ R191, R125, UR48, -R156 ;  /* 0x000000307dbf7c23 */ /* 0x000fe2000801089c */
[----:B------:R-:W-:Y:S01]  /*88a0*/  FFMA.FTZ R7, R82, R67, R7 ;  /* 0x0000004352077223 */ /* 0x000fe20000010007 */
[-C--:B------:R-:W-:Y:S01]  /*88b0*/  FMUL.FTZ R156, R170, R138.reuse ;  /* 0x0000008aaa9c7220 */ /* 0x080fe20000410000 */
[----:B------:R-:W0:Y:S01]  /*88c0*/  SHFL.UP PT, R147, R6, 0x1, RZ ;  /* 0x0420000006937989 */ /* 0x000e2200000e00ff */
[----:B------:R-:W-:Y:S01]  /*88d0*/  FFMA.FTZ R153, R171, R138, R172 ;  /* 0x0000008aab997223 */ /* 0x000fe200000100ac */
[----:B------:R-:W-:Y:S01]  /*88e0*/  FMUL.FTZ R138, R203, R144 ;  /* 0x00000090cb8a7220 */ /* 0x000fe20000410000 */
[----:B------:R-:W-:Y:S02]  /*88f0*/  FFMA.FTZ R151, R110, R191, R145 ;  /* 0x000000bf6e977223 */ /* 0x000fe40000010091 */
[----:B------:R-:W1:Y:S01]  /*8900*/  SHFL.UP PT, R145, R7, 0x1, RZ ;  /* 0x0420000007917989 */ /* 0x000e6200000e00ff */
[-C--:B------:R-:W-:Y:S01]  /*8910*/  FFMA.FTZ R138, R201, R154.reuse, R138 ;  /* 0x0000009ac98a7223 */ /* 0x080fe2000001008a */
[----:B------:R-:W-:Y:S01]  /*8920*/  FMUL.FTZ R154, R203, R154 ;  /* 0x0000009acb9a7220 */ /* 0x000fe20000410000 */
[----:B------:R-:W-:Y:S01]  /*8930*/  FADD.FTZ R142, R185, R142 ;  /* 0x0000008eb98e7221 */ /* 0x000fe20000010000 */
[----:B------:R-:W-:Y:S01]  /*8940*/  FFMA.FTZ R165, R171, R121, -R156 ;  /* 0x00000079aba57223 */ /* 0x000fe2000001089c */
[----:B------:R-:W-:Y:S01]  /*8950*/  FMUL.FTZ R158, R170, R151 ;  /* 0x00000097aa9e7220 */ /* 0x000fe20000410000 */
[----:B------:R-:W-:-:S02]  /*8960*/  FFMA.FTZ R121, R201, R144, -R154 ;  /* 0x00000090c9797223 */ /* 0x000fc4000001089a */
[----:B------:R-:W3:Y:S01]  /*8970*/  SHFL.UP PT, R144, R138, 0x1, RZ ;  /* 0x042000008a907989 */ /* 0x000ee200000e00ff */
[-C--:B------:R-:W-:Y:S01]  /*8980*/  FMUL.FTZ R156, R170, R142.reuse ;  /* 0x0000008eaa9c7220 */ /* 0x080fe20000410000 */
[C---:B------:R-:W-:Y:S02]  /*8990*/  FFMA.FTZ R169, R171.reuse, R142, -R158 ;  /* 0x0000008eaba97223 */ /* 0x040fe4000001089e */
[----:B------:R-:W4:Y:S01]  /*89a0*/  SHFL.UP PT, R142, R121, 0x1, RZ ;  /* 0x04200000798e7989 */ /* 0x000f2200000e00ff */
[----:B------:R-:W-:Y:S01]  /*89b0*/  FFMA.FTZ R156, R171, R151, R156 ;  /* 0x00000097ab9c7223 */ /* 0x000fe2000001009c */
[----:B------:R-:W-:Y:S01]  /*89c0*/  FMUL.FTZ R151, R166, UR49 ;  /* 0x00000031a6977c20 */ /* 0x000fe20008410000 */
[----:B------:R-:W-:Y:S01]  /*89d0*/  ISETP.GE.AND P2, PT, R18, 0x1, PT ;  /* 0x000000011200780c */ /* 0x000fe20003f46270 */
[C---:B------:R-:W-:Y:S01]  /*89e0*/  FMUL.FTZ R173, R150.reuse, R165 ;  /* 0x000000a596ad7220 */ /* 0x040fe20000410000 */
[----:B------:R-:W-:Y:S01]  /*89f0*/  FMUL.FTZ R154, R150, R153 ;  /* 0x00000099969a7220 */ /* 0x000fe20000410000 */
[----:B------:R-:W-:Y:S01]  /*8a00*/  FFMA.FTZ R186, R126, UR48, -R151 ;  /* 0x000000307eba7c23 */ /* 0x000fe20008010897 */
[----:B0-----:R-:W-:Y:S01]  /*8a10*/  FMUL.FTZ R151, R121, R147 ;  /* 0x0000009379977220 */ /* 0x001fe20000410000 */
[----:B------:R-:W-:Y:S01]  /*8a20*/  FADD.FTZ R169, R184, R169 ;  /* 0x000000a9b8a97221 */ /* 0x000fe20000010000 */
[C---:B------:R-:W-:Y:S01]  /*8a30*/  FFMA.FTZ R158, R152.reuse, R153, R173 ;  /* 0x00000099989e7223 */ /* 0x040fe200000100ad */
[----:B------:R-:W-:Y:S01]  /*8a40*/  FFMA.FTZ R162, R152, R165, -R154 ;  /* 0x000000a598a27223 */ /* 0x000fe2000001089a */
[----:B------:R-:W-:Y:S01]  /*8a50*/  FFMA.FTZ R153, R109, R186, R156 ;  /* 0x000000ba6d997223 */ /* 0x000fe2000001009c */
[C---:B-1----:R-:W-:Y:S01]  /*8a60*/  FFMA.FTZ R151, R138.reuse, R145, R151 ;  /* 0x000000918a977223 */ /* 0x042fe20000010097 */
[----:B------:R-:W-:Y:S01]  /*8a70*/  FMUL.FTZ R154, R138, R147 ;  /* 0x000000938a9a7220 */ /* 0x000fe20000410000 */
[C---:B------:R-:W-:Y:S01]  /*8a80*/  FMUL.FTZ R147, R150.reuse, R169 ;  /* 0x000000a996937220 */ /* 0x040fe20000410000 */
[----:B------:R-:W-:Y:S01]  /*8a90*/  FMUL.FTZ R156, R150, R153 ;  /* 0x00000099969c7220 */ /* 0x000fe20000410000 */
[----:B------:R-:W-:Y:S01]  /*8aa0*/  @P2 FADD.FTZ R6, R6, R151 ;  /* 0x0000009706062221 */ /* 0x000fe20000010000 */
[C---:B------:R-:W-:Y:S01]  /*8ab0*/  FFMA.FTZ R154, R121.reuse, R145, -R154 ;  /* 0x00000091799a7223 */ /* 0x040fe2000001089a */
[C---:B------:R-:W-:Y:S01]  /*8ac0*/  FFMA.FTZ R153, R152.reuse, R153, R147 ;  /* 0x0000009998997223 */ /* 0x040fe20000010093 */
[----:B------:R-:W-:Y:S01]  /*8ad0*/  FFMA.FTZ R169, R152, R169, -R156 ;  /* 0x000000a998a97223 */ /* 0x000fe2000001089c */
[-C--:B---3--:R-:W-:Y:S01]  /*8ae0*/  FMUL.FTZ R145, R121, R144.reuse ;  /* 0x0000009079917220 */ /* 0x088fe20000410000 */
[----:B------:R-:W-:Y:S01]  /*8af0*/  @P2 FADD.FTZ R7, R7, R154 ;  /* 0x0000009a07072221 */ /* 0x000fe20000010000 */
[----:B------:R-:W0:Y:S01]  /*8b00*/  SHFL.UP PT, R147, R6, 0x2, RZ ;  /* 0x0440000006937989 */ /* 0x000e2200000e00ff */
[----:B------:R-:W-:Y:S01]  /*8b10*/  FMUL.FTZ R156, R140, UR49 ;  /* 0x000000318c9c7c20 */ /* 0x000fe20008410000 */
[C---:B------:R-:W-:Y:S01]  /*8b20*/  FMUL.FTZ R154, R138.reuse, R144 ;  /* 0x000000908a9a7220 */ /* 0x040fe20000410000 */
[----:B----4-:R-:W-:-:S02]  /*8b30*/  @P2 FFMA.FTZ R138, R138, R142, R145 ;  /* 0x0000008e8a8a2223 */ /* 0x010fc40000010091 */
[----:B------:R-:W-:Y:S01]  /*8b40*/  FFMA.FTZ R187, R127, UR48, -R156 ;  /* 0x000000307fbb7c23 */ /* 0x000fe2000801089c */
[----:B------:R-:W1:Y:S01]  /*8b50*/  SHFL.UP PT, R145, R7, 0x2, RZ ;  /* 0x0440000007917989 */ /* 0x000e6200000e00ff */
[----:B------:R-:W-:Y:S01]  /*8b60*/  @P2 FFMA.FTZ R121, R121, R142, -R154 ;  /* 0x0000008e79792223 */ /* 0x000fe2000001089a */
[----:B------:R-:W-:Y:S01]  /*8b70*/  FMUL.FTZ R151, R129, UR48 ;  /* 0x0000003081977c20 */ /* 0x000fe20008410000 */
[----:B------:R-:W-:Y:S01]  /*8b80*/  FFMA.FTZ R154, R108, R187, R153 ;  /* 0x000000bb6c9a7223 */ /* 0x000fe20000010099 */
[----:B------:R-:W-:Y:S01]  /*8b90*/  FADD.FTZ R156, R176, R169 ;  /* 0x000000a9b09c7221 */ /* 0x000fe20000010000 */
[----:B------:R-:W3:Y:S01]  /*8ba0*/  SHFL.UP PT, R144, R138, 0x2, RZ ;  /* 0x044000008a907989 */ /* 0x000ee200000e00ff */
[----:B------:R-:W-:Y:S01]  /*8bb0*/  FFMA.FTZ R178, R128, UR49, R151 ;  /* 0x0000003180b27c23 */ /* 0x000fe20008010097 */
[C---:B------:R-:W-:Y:S01]  /*8bc0*/  FMUL.FTZ R172, R141.reuse, R154 ;  /* 0x0000009a8dac7220 */ /* 0x040fe20000410000 */
[-C--:B------:R-:W-:Y:S01]  /*8bd0*/  FMUL.FTZ R151, R141, R156.reuse ;  /* 0x0000009c8d977220 */ /* 0x080fe20000410000 */
[----:B------:R-:W4:Y:S02]  /*8be0*/  SHFL.UP PT, R142, R121, 0x2, RZ ;  /* 0x04400000798e7989 */ /* 0x000f2400000e00ff */
[C---:B------:R-:W-:Y:S01]  /*8bf0*/  FFMA.FTZ R172, R143.reuse, R156, -R172 ;  /* 0x0000009c8fac7223 */ /* 0x040fe200000108ac */
[----:B------:R-:W-:Y:S01]  /*8c00*/  FFMA.FTZ R156, R143, R154, R151 ;  /* 0x0000009a8f9c7223 */ /* 0x000fe20000010097 */
[----:B------:R-:W-:Y:S01]  /*8c10*/  FMUL.FTZ R154, R141, R162 ;  /* 0x000000a28d9a7220 */ /* 0x000fe20000410000 */
[----:B------:R-:W-:-:S03]  /*8c20*/  ISETP.GE.AND P2, PT, R18, 0x2, PT ;  /* 0x000000021200780c */ /* 0x000fc60003f46270 */
[----:B------:R-:W-:Y:S01]  /*8c30*/  FFMA.FTZ R151, R143, R158, R154 ;  /* 0x0000009e8f977223 */ /* 0x000fe2000001009a */
[CC--:B0-----:R-:W-:Y:S01]  /*8c40*/  FMUL.FTZ R154, R138.reuse, R147.reuse ;  /* 0x000000938a9a7220 */ /* 0x0c1fe20000410000 */
[----:B------:R-:W-:Y:S01]  /*8c50*/  FMUL.FTZ R147, R121, R147 ;  /* 0x0000009379937220 */ /* 0x000fe20000410000 */
[----:B------:R-:W-:Y:S01]  /*8c60*/  FMUL.FTZ R169, R107, -R178 ;  /* 0x800000b26ba97220 */ /* 0x000fe20000410000 */
[----:B------:R-:W-:Y:S02]  /*8c70*/  FMUL.FTZ R153, R129, UR49 ;  /* 0x0000003181997c20 */ /* 0x000fe40008410000 */
[-C--:B-1----:R-:W-:Y:S01]  /*8c80*/  FFMA.FTZ R147, R138, R145.reuse, R147 ;  /* 0x000000918a937223 */ /* 0x082fe20000010093 */
[----:B------:R-:W-:Y:S01]  /*8c90*/  FADD.FTZ R169, R169, R172 ;  /* 0x000000aca9a97221 */ /* 0x000fe20000010000 */
[----:B------:R-:W-:Y:S01]  /*8ca0*/  FFMA.FTZ R180, R128, UR48, -R153 ;  /* 0x0000003080b47c23 */ /* 0x000fe20008010899 */
[----:B------:R-:W-:Y:S01]  /*8cb0*/  FFMA.FTZ R154, R121, R145, -R154 ;  /* 0x00000091799a7223 */ /* 0x000fe2000001089a */
[----:B------:R-:W-:Y:S01]  /*8cc0*/  @P2 FADD.FTZ R6, R6, R147 ;  /* 0x0000009306062221 */ /* 0x000fe20000010000 */
[----:B------:R-:W-:Y:S01]  /*8cd0*/  FMUL.FTZ R173, R146, R169 ;  /* 0x000000a992ad7220 */ /* 0x000fe20000410000 */
[----:B------:R-:W-:Y:S01]  /*8ce0*/  FFMA.FTZ R165, R107, R180, R156 ;  /* 0x000000b46ba57223 */ /* 0x000fe2000001009c */
[-C--:B---3--:R-:W-:Y:S01]  /*8cf0*/  FMUL.FTZ R145, R121, R144.reuse ;  /* 0x0000009079917220 */ /* 0x088fe20000410000 */
[----:B------:R-:W-:Y:S01]  /*8d00*/  @P2 FADD.FTZ R7, R7, R154 ;  /* 0x0000009a07072221 */ /* 0x000fe20000010000 */
[----:B------:R-:W0:Y:S01]  /*8d10*/  SHFL.UP PT, R147, R6, 0x4, RZ ;  /* 0x0480000006937989 */ /* 0x000e2200000e00ff */
[-C--:B------:R-:W-:Y:S01]  /*8d20*/  FFMA.FTZ R173, R148, R165.reuse, R173 ;  /* 0x000000a594ad7223 */ /* 0x080fe200000100ad */
[----:B------:R-:W-:Y:S01]  /*8d30*/  FMUL.FTZ R165, R146, R165 ;  /* 0x000000a592a57220 */ /* 0x000fe20000410000 */
[C---:B------:R-:W-:Y:S01]  /*8d40*/  FMUL.FTZ R144, R138.reuse, R144 ;  /* 0x000000908a907220 */ /* 0x040fe20000410000 */
[----:B----4-:R-:W-:Y:S01]  /*8d50*/  @P2 FFMA.FTZ R138, R138, R142, R145 ;  /* 0x0000008e8a8a2223 */ /* 0x010fe20000010091 */
[----:B------:R-:W-:Y:S01]  /*8d60*/  FMUL.FTZ R158, R141, R158 ;  /* 0x0000009e8d9e7220 */ /* 0x000fe20000410000 */
[----:B------:R-:W1:Y:S01]  /*8d70*/  SHFL.UP PT, R145, R7, 0x4, RZ ;  /* 0x0480000007917989 */ /* 0x000e6200000e00ff */
[----:B------:R-:W-:Y:S01]  /*8d80*/  FFMA.FTZ R156, R148, R169, -R165 ;  /* 0x000000a9949c7223 */ /* 0x000fe200000108a5 */
[----:B------:R-:W-:Y:S01]  /*8d90*/  @P2 FFMA.FTZ R121, R121, R142, -R144 ;  /* 0x0000008e79792223 */ /* 0x000fe20000010890 */
[----:B------:R-:W-:Y:S01]  /*8da0*/  FMUL.FTZ R165, R164, UR48 ;  /* 0x00000030a4a57c20 */ /* 0x000fe20008410000 */
[----:B------:R-:W-:Y:S01]  /*8db0*/  FFMA.FTZ R153, R143, R162, -R158 ;  /* 0x000000a28f997223 */ /* 0x000fe2000001089e */
[----:B------:R-:W3:Y:S02]  /*8dc0*/  SHFL.UP PT, R144, R138, 0x4, RZ ;  /* 0x048000008a907989 */ /* 0x000ee400000e00ff */
[----:B------:R-:W-:Y:S01]  /*8dd0*/  FFMA.FTZ R183, R130, UR49, R165 ;  /* 0x0000003182b77c23 */ /* 0x000fe200080100a5 */
[C---:B------:R-:W-:Y:S01]  /*8de0*/  FMUL.FTZ R165, R146.reuse, R153 ;  /* 0x0000009992a57220 */ /* 0x040fe20000410000 */
[----:B------:R-:W4:Y:S01]  /*8df0*/  SHFL.UP PT, R142, R121, 0x4, RZ ;  /* 0x04800000798e7989 */ /* 0x000f2200000e00ff */
[----:B------:R-:W-:-:S02]  /*8e00*/  FMUL.FTZ R154, R146, R151 ;  /* 0x00000097929a7220 */ /* 0x000fc40000410000 */
[----:B------:R-:W-:Y:S01]  /*8e10*/  FFMA.FTZ R165, R148, R151, R165 ;  /* 0x0000009794a57223 */ /* 0x000fe200000100a5 */
[----:B------:R-:W-:Y:S01]  /*8e20*/  ISETP.GE.AND P2, PT, R18, 0x4, PT ;  /* 0x000000041200780c */ /* 0x000fe20003f46270 */
[----:B------:R-:W-:Y:S02]  /*8e30*/  FFMA.FTZ R154, R148, R153, -R154 ;  /* 0x00000099949a7223 */ /* 0x000fe4000001089a */
[----:B------:R-:W-:Y:S01]  /*8e40*/  FMUL.FTZ R153, R11, R165 ;  /* 0x000000a50b997220 */ /* 0x000fe20000410000 */
[----:B------:R-:W-:-:S03]  /*8e50*/  FMUL.FTZ R169, R164, UR49 ;  /* 0x00000031a4a97c20 */ /* 0x000fc60008410000 */
[-C--:B------:R-:W-:Y:S01]  /*8e60*/  FFMA.FTZ R158, R12, R154.reuse, -R153 ;  /* 0x0000009a0c9e7223 */ /* 0x080fe20000010899 */
[-C--:B0-----:R-:W-:Y:S01]  /*8e70*/  FMUL.FTZ R153, R121, R147.reuse ;  /* 0x0000009379997220 */ /* 0x081fe20000410000 */
[----:B------:R-:W-:Y:S01]  /*8e80*/  FMUL.FTZ R151, R11, R154 ;  /* 0x0000009a0b977220 */ /* 0x000fe20000410000 */
[----:B------:R-:W-:Y:S01]  /*8e90*/  FFMA.FTZ R169, R130, UR48, -R169 ;  /* 0x0000003082a97c23 */ /* 0x000fe200080108a9 */
[C---:B------:R-:W-:Y:S01]  /*8ea0*/  FMUL.FTZ R154, R138.reuse, R147 ;  /* 0x000000938a9a7220 */ /* 0x040fe20000410000 */
[----:B-1----:R-:W-:Y:S01]  /*8eb0*/  FFMA.FTZ R153, R138, R145, R153 ;  /* 0x000000918a997223 */ /* 0x002fe20000010099 */
[C---:B------:R-:W-:Y:S01]  /*8ec0*/  FMUL.FTZ R183, R106.reuse, -R183 ;  /* 0x800000b76ab77220 */ /* 0x040fe20000410000 */
[----:B------:R-:W-:Y:S01]  /*8ed0*/  FFMA.FTZ R173, R106, R169, R173 ;  /* 0x000000a96aad7223 */ /* 0x000fe200000100ad */
[----:B------:R-:W-:Y:S01]  /*8ee0*/  FFMA.FTZ R165, R12, R165, R151 ;  /* 0x000000a50ca57223 */ /* 0x000fe20000010097 */
[-C--:B---3--:R-:W-:Y:S01]  /*8ef0*/  FMUL.FTZ R147, R138, R144.reuse ;  /* 0x000000908a937220 */ /* 0x088fe20000410000 */
[C---:B------:R-:W-:Y:S01]  /*8f00*/  FFMA.FTZ R154, R121.reuse, R145, -R154 ;  /* 0x00000091799a7223 */ /* 0x040fe2000001089a */
[----:B------:R-:W-:Y:S01]  /*8f10*/  @P2 FADD.FTZ R6, R6, R153 ;  /* 0x0000009906062221 */ /* 0x000fe20000010000 */
[----:B------:R-:W-:Y:S01]  /*8f20*/  FMUL.FTZ R151, R121, R144 ;  /* 0x0000009079977220 */ /* 0x000fe20000410000 */
[----:B------:R-:W-:Y:S01]  /*8f30*/  FADD.FTZ R156, R183, R156 ;  /* 0x0000009cb79c7221 */ /* 0x000fe20000010000 */
[----:B------:R-:W-:Y:S01]  /*8f40*/  FMUL.FTZ R145, R13, R158 ;  /* 0x0000009e0d917220 */ /* 0x000fe20000410000 */
[----:B------:R-:W-:Y:S01]  /*8f50*/  FMUL.FTZ R183, R11, R173 ;  /* 0x000000ad0bb77220 */ /* 0x000fe20000410000 */
[-C--:B----4-:R-:W-:Y:S01]  /*8f60*/  @P2 FFMA.FTZ R121, R121, R142.reuse, -R147 ;  /* 0x0000008e79792223 */ /* 0x090fe20000010893 */
[----:B------:R-:W-:Y:S01]  /*8f70*/  FMUL.FTZ R144, R161, UR48 ;  /* 0x00000030a1907c20 */ /* 0x000fe20008410000 */
[----:B------:R-:W-:Y:S01]  /*8f80*/  @P2 FADD.FTZ R7, R7, R154 ;  /* 0x0000009a07072221 */ /* 0x000fe20000010000 */
[----:B------:R-:W-:Y:S01]  /*8f90*/  @P2 FFMA.FTZ R138, R138, R142, R151 ;  /* 0x0000008e8a8a2223 */ /* 0x000fe20000010097 */
[----:B------:R-:W0:Y:S01]  /*8fa0*/  SHFL.UP PT, R147, R6, 0x8, RZ ;  /* 0x0500000006937989 */ /* 0x000e2200000e00ff */
[-C--:B------:R-:W-:Y:S01]  /*8fb0*/  FMUL.FTZ R162, R11, R156.reuse ;  /* 0x0000009c0ba27220 */ /* 0x080fe20000410000 */
[----:B------:R-:W-:Y:S01]  /*8fc0*/  FMUL.FTZ R142, R161, UR49 ;  /* 0x00000031a18e7c20 */ /* 0x000fe20008410000 */
[----:B------:R-:W-:Y:S01]  /*8fd0*/  FFMA.FTZ R183, R12, R156, -R183 ;  /* 0x0000009c0cb77223 */ /* 0x000fe200000108b7 */
[----:B------:R-:W-:Y:S01]  /*8fe0*/  FFMA.FTZ R151, R14, R165, R145 ;  /* 0x000000a50e977223 */ /* 0x000fe20000010091 */
[C---:B------:R-:W-:Y:S01]  /*8ff0*/  FFMA.FTZ R156, R131.reuse, UR49, R144 ;  /* 0x00000031839c7c23 */ /* 0x040fe20008010090 */
[----:B------:R-:W-:Y:S01]  /*9000*/  SHFL.UP PT, R145, R7, 0x8, RZ ;  /* 0x0500000007917989 */ /* 0x000fe200000e00ff */
[----:B------:R-:W-:Y:S01]  /*9010*/  FFMA.FTZ R162, R12, R173, R162 ;  /* 0x000000ad0ca27223 */ /* 0x000fe200000100a2 */
[----:B------:R-:W-:-:S02]  /*9020*/  FFMA.FTZ R154, R131, UR48, -R142 ;  /* 0x00000030839a7c23 */ /* 0x000fc4000801088e */
[----:B------:R-:W1:Y:S01]  /*9030*/  SHFL.UP PT, R144, R138, 0x8, RZ ;  /* 0x050000008a907989 */ /* 0x000e6200000e00ff */
[C---:B------:R-:W-:Y:S01]  /*9040*/  FMUL.FTZ R172, R105.reuse, -R156 ;  /* 0x8000009c69ac7220 */ /* 0x040fe20000410000 */
[----:B------:R-:W-:Y:S02]  /*9050*/  FFMA.FTZ R162, R105, R154, R162 ;  /* 0x0000009a69a27223 */ /* 0x000fe400000100a2 */
[----:B------:R-:W3:Y:S01]  /*9060*/  SHFL.UP PT, R142, R121, 0x8, RZ ;  /* 0x05000000798e7989 */ /* 0x000ee200000e00ff */
[----:B------:R-:W-:Y:S01]  /*9070*/  FMUL.FTZ R156, R163, UR48 ;  /* 0x00000030a39c7c20 */ /* 0x000fe20008410000 */
[----:B------:R-:W-:Y:S01]  /*9080*/  FADD.FTZ R183, R172, R183 ;  /* 0x000000b7acb77221 */ /* 0x000fe20000010000 */
[C---:B------:R-:W-:Y:S01]  /*9090*/  FMUL.FTZ R153, R13.reuse, R162 ;  /* 0x000000a20d997220 */ /* 0x040fe20000410000 */
[----:B------:R-:W-:Y:S01]  /*90a0*/  FMUL.FTZ R165, R13, R165 ;  /* 0x000000a50da57220 */ /* 0x000fe20000410000 */
[----:B------:R-:W-:Y:S02]  /*90b0*/  FFMA.FTZ R213, R159, UR49, R156 ;  /* 0x000000319fd57c23 */ /* 0x000fe4000801009c */
[CC--:B------:R-:W-:Y:S01]  /*90c0*/  FFMA.FTZ R153, R14.reuse, R183.reuse, -R153 ;  /* 0x000000b70e997223 */ /* 0x0c0fe20000010899 */
[----:B------:R-:W-:Y:S01]  /*90d0*/  FFMA.FTZ R165, R14, R158, -R165 ;  /* 0x0000009e0ea57223 */ /* 0x000fe200000108a5 */
[----:B------:R-:W-:Y:S01]  /*90e0*/  FMUL.FTZ R183, R13, R183 ;  /* 0x000000b70db77220 */ /* 0x000fe20000410000 */
[C---:B------:R-:W-:Y:S01]  /*90f0*/  FMUL.FTZ R156, R15.reuse, R151 ;  /* 0x000000970f9c7220 */ /* 0x040fe20000410000 */
[----:B------:R-:W-:Y:S01]  /*9100*/  FMUL.FTZ R158, R104, -R213 ;  /* 0x800000d5689e7220 */ /* 0x000fe20000410000 */
[----:B------:R-:W-:Y:S01]  /*9110*/  ISETP.GE.AND P2, PT, R18, 0x8, PT ;  /* 0x000000081200780c */ /* 0x000fe20003f46270 */
[-C--:B------:R-:W-:Y:S01]  /*9120*/  FMUL.FTZ R173, R15, R165.reuse ;  /* 0x000000a50fad7220 */ /* 0x080fe20000410000 */
[----:B------:R-:W-:Y:S01]  /*9130*/  FFMA.FTZ R183, R14, R162, R183 ;  /* 0x000000a20eb77223 */ /* 0x000fe200000100b7 */
[----:B------:R-:W-:Y:S01]  /*9140*/  FFMA.FTZ R165, R116, R165, -R156 ;  /* 0x000000a574a57223 */ /* 0x000fe2000001089c */
[----:B------:R-:W-:Y:S01]  /*9150*/  FADD.FTZ R162, R158, R153 ;  /* 0x000000999ea27221 */ /* 0x000fe20000010000 */
[CC--:B0-----:R-:W-:Y:S01]  /*9160*/  FMUL.FTZ R156, R138.reuse, R147.reuse ;  /* 0x000000938a9c7220 */ /* 0x0c1fe20000410000 */
[----:B------:R-:W-:Y:S01]  /*9170*/  FMUL.FTZ R153, R121, R147 ;  /* 0x0000009379997220 */ /* 0x000fe20000410000 */
[----:B------:R-:W-:Y:S01]  /*9180*/  FMUL.FTZ R158, R163, UR49 ;  /* 0x00000031a39e7c20 */ /* 0x000fe20008410000 */
[CC--:B-1----:R-:W-:Y:S01]  /*9190*/  FMUL.FTZ R147, R138.reuse, R144.reuse ;  /* 0x000000908a937220 */ /* 0x0c2fe20000410000 */
[-C--:B------:R-:W-:Y:S01]  /*91a0*/  FFMA.FTZ R156, R121, R145.reuse, -R156 ;  /* 0x00000091799c7223 */ /* 0x080fe2000001089c */
[----:B------:R-:W-:Y:S01]  /*91b0*/  FFMA.FTZ R153, R138, R145, R153 ;  /* 0x000000918a997223 */ /* 0x000fe20000010099 */
[----:B------:R-:W-:Y:S01]  /*91c0*/  FFMA.FTZ R145, R159, UR48, -R158 ;  /* 0x000000309f917c23 */ /* 0x000fe2000801089e */
[----:B------:R-:W-:Y:S01]  /*91d0*/  FFMA.FTZ R173, R116, R151, R173 ;  /* 0x0000009774ad7223 */ /* 0x000fe200000100ad */
[C---:B------:R-:W-:Y:S01]  /*91e0*/  FMUL.FTZ R151, R121.reuse, R144 ;  /* 0x0000009079977220 */ /* 0x040fe20000410000 */
[-C--:B---3--:R-:W-:Y:S01]  /*91f0*/  @P2 FFMA.FTZ R121, R121, R142.reuse, -R147 ;  /* 0x0000008e79792223 */ /* 0x088fe20000010893 */
[----:B------:R-:W-:Y:S01]  /*9200*/  FFMA.FTZ R183, R104, R145, R183 ;  /* 0x0000009168b77223 */ /* 0x000fe200000100b7 */
[----:B------:R-:W-:Y:S01]  /*9210*/  @P2 FADD.FTZ R6, R6, R153 ;  /* 0x0000009906062221 */ /* 0x000fe20000010000 */
[----:B------:R-:W-:Y:S01]  /*9220*/  FMUL.FTZ R147, R134, UR48 ;  /* 0x0000003086937c20 */ /* 0x000fe20008410000 */
[----:B------:R-:W-:Y:S01]  /*9230*/  @P2 FFMA.FTZ R138, R138, R142, R151 ;  /* 0x0000008e8a8a2223 */ /* 0x000fe20000010097 */
[----:B------:R-:W-:Y:S01]  /*9240*/  FMUL.FTZ R151, R15, R183 ;  /* 0x000000b70f977220 */ /* 0x000fe20000410000 */
[----:B------:R-:W-:Y:S01]  /*9250*/  @P2 FADD.FTZ R7, R7, R156 ;  /* 0x0000009c07072221 */ /* 0x000fe20000010000 */
[----:B------:R-:W-:Y:S01]  /*9260*/  FFMA.FTZ R144, R132, UR49, R147 ;  /* 0x0000003184907c23 */ /* 0x000fe20008010093 */
[----:B------:R-:W0:Y:S01]  /*9270*/  SHFL.UP PT, R153, R6, 0x10, RZ ;  /* 0x0600000006997989 */ /* 0x000e2200000e00ff */
[----:B------:R-:W-:-:S03]  /*9280*/  FFMA.FTZ R158, R116, R162, -R151 ;  /* 0x000000a2749e7223 */ /* 0x000fc60000010897 */
[----:B------:R-:W1:Y:S04]  /*9290*/  SHFL.UP PT, R147, R138, 0x10, RZ ;  /* 0x060000008a937989 */ /* 0x000e6800000e00ff */
[----:B------:R-:W3:Y:S04]  /*92a0*/  SHFL.UP PT, R151, R7, 0x10, RZ ;  /* 0x0600000007977989 */ /* 0x000ee800000e00ff */
[----:B------:R-:W4:Y:S01]  /*92b0*/  SHFL.UP PT, R142, R121, 0x10, RZ ;  /* 0x06000000798e7989 */ /* 0x000f2200000e00ff */
[----:B------:R-:W-:Y:S01]  /*92c0*/  FMUL.FTZ R217, R117, R165 ;  /* 0x000000a575d97220 */ /* 0x000fe20000410000 */
[----:B------:R-:W-:Y:S01]  /*92d0*/  FMUL.FTZ R215, R134, UR49 ;  /* 0x0000003186d77c20 */ /* 0x000fe20008410000 */
[----:B------:R-:W-:Y:S01]  /*92e0*/  FMUL.FTZ R213, R15, R162 ;  /* 0x000000a20fd57220 */ /* 0x000fe20000410000 */
[----:B------:R-:W-:Y:S01]  /*92f0*/  FMUL.FTZ R219, R103, -R144 ;  /* 0x8000009067db7220 */ /* 0x000fe20000410000 */
[-C--:B------:R-:W-:Y:S01]  /*9300*/  FFMA.FTZ R217, R118, R173.reuse, R217 ;  /* 0x000000ad76d97223 */ /* 0x080fe200000100d9 */
[----:B------:R-:W-:Y:S01]  /*9310*/  FMUL.FTZ R173, R117, R173 ;  /* 0x000000ad75ad7220 */ /* 0x000fe20000410000 */
[----:B------:R-:W-:Y:S01]  /*9320*/  FFMA.FTZ R156, R116, R183, R213 ;  /* 0x000000b7749c7223 */ /* 0x000fe200000100d5 */
[----:B------:R-:W-:Y:S01]  /*9330*/  FFMA.FTZ R144, R132, UR48, -R215 ;  /* 0x0000003084907c23 */ /* 0x000fe200080108d7 */
[----:B------:R-:W-:Y:S01]  /*9340*/  FADD.FTZ R158, R219, R158 ;  /* 0x0000009edb9e7221 */ /* 0x000fe20000010000 */
[----:B------:R-:W-:Y:S01]  /*9350*/  ISETP.GE.AND P2, PT, R18, 0x10, PT ;  /* 0x000000101200780c */ /* 0x000fe20003f46270 */
        /* <DEDUP_REMOVED lines=8> */
[CC--:B0-----:R-:W-:Y:S01]  /*93e0*/  FMUL.FTZ R156, R138.reuse, R153.reuse ;  /* 0x000000998a9c7220 */ /* 0x0c1fe20000410000 */
[C---:B------:R-:W-:Y:S01]  /*93f0*/  FMUL.FTZ R165, R121.reuse, R153 ;  /* 0x0000009979a57220 */ /* 0x040fe20000410000 */
[-C--:B-1----:R-:W-:Y:S01]  /*9400*/  FMUL.FTZ R153, R138, R147.reuse ;  /* 0x000000938a997220 */ /* 0x082fe20000410000 */
[C---:B------:R-:W-:Y:S01]  /*9410*/  FMUL.FTZ R147, R121.reuse, R147 ;  /* 0x0000009379937220 */ /* 0x040fe20000410000 */
[----:B---3--:R-:W-:-:S02]  /*9420*/  FFMA.FTZ R156, R121, R151, -R156 ;  /* 0x00000097799c7223 */ /* 0x008fc4000001089c */
[-C--:B----4-:R-:W-:Y:S01]  /*9430*/  @P2 FFMA.FTZ R121, R121, R142.reuse, -R153 ;  /* 0x0000008e79792223 */ /* 0x090fe20000010899 */
[C---:B------:R-:W-:Y:S01]  /*9440*/  FFMA.FTZ R165, R138.reuse, R151, R165 ;  /* 0x000000978aa57223 */ /* 0x040fe200000100a5 */
[----:B------:R-:W-:Y:S01]  /*9450*/  @P2 FFMA.FTZ R138, R138, R142, R147 ;  /* 0x0000008e8a8a2223 */ /* 0x000fe20000010093 */
[----:B--2---:R0:W-:Y:S01]  /*9460*/  SHFL.IDX PT, R153, R3, RZ, 0x1f ;  /* 0x00001fff03997589 */ /* 0x0041e200000e0000 */
[----:B------:R-:W-:Y:S01]  /*9470*/  @P2 FADD.FTZ R7, R7, R156 ;  /* 0x0000009c07072221 */ /* 0x000fe20000010000 */
[----:B------:R-:W-:Y:S02]  /*9480*/  @P2 FADD.FTZ R6, R6, R165 ;  /* 0x000000a506062221 */ /* 0x000fe40000010000 */
[----:B------:R-:W1:Y:S01]  /*9490*/  SHFL.UP PT, R121, R121, 0x1, RZ ;  /* 0x0420000079797989 */ /* 0x000e6200000e00ff */
[----:B------:R-:W-:-:S03]  /*94a0*/  FMUL.FTZ R156, R157, UR48 ;  /* 0x000000309d9c7c20 */ /* 0x000fc60008410000 */
[----:B------:R-:W2:Y:S01]  /*94b0*/  SHFL.UP PT, R138, R138, 0x1, RZ ;  /* 0x042000008a8a7989 */ /* 0x000ea200000e00ff */
[----:B------:R-:W-:-:S03]  /*94c0*/  FMUL.FTZ R142, R157, UR49 ;  /* 0x000000319d8e7c20 */ /* 0x000fc60008410000 */
[----:B------:R3:W4:Y:S01]  /*94d0*/  SHFL.IDX PT, R151, R2, RZ, 0x1f ;  /* 0x00001fff02977589 */ /* 0x00072200000e0000 */
[C---:B------:R-:W-:Y:S01]  /*94e0*/  FFMA.FTZ R165, R135.reuse, UR49, R156 ;  /* 0x0000003187a57c23 */ /* 0x040fe2000801009c */
[----:B------:R-:W-:Y:S02]  /*94f0*/  FFMA.FTZ R147, R135, UR48, -R142 ;  /* 0x0000003087937c23 */ /* 0x000fe4000801088e */
[----:B------:R-:W5:Y:S01]  /*9500*/  SHFL.UP PT, R6, R6, 0x1, RZ ;  /* 0x0420000006067989 */ /* 0x000f6200000e00ff */
[----:B------:R-:W-:Y:S01]  /*9510*/  FFMA.FTZ R213, R120, R217, R213 ;  /* 0x000000d978d57223 */ /* 0x000fe200000100d5 */
[----:B------:R-:W-:Y:S01]  /*9520*/  FMUL.FTZ R142, R122, R162 ;  /* 0x000000a27a8e7220 */ /* 0x000fe20000410000 */
[----:B------:R-:W-:Y:S01]  /*9530*/  FFMA.FTZ R183, R118, R158, -R183 ;  /* 0x0000009e76b77223 */ /* 0x000fe200000108b7 */
[----:B------:R-:W5:Y:S01]  /*9540*/  SHFL.UP PT, R7, R7, 0x1, RZ ;  /* 0x0420000007077989 */ /* 0x000f6200000e00ff */
[C---:B------:R-:W-:Y:S01]  /*9550*/  FMUL.FTZ R156, R102.reuse, -R165 ;  /* 0x800000a5669c7220 */ /* 0x040fe20000410000 */
[----:B0-----:R-:W-:Y:S01]  /*9560*/  FFMA.FTZ R3, R123, R213, R142 ;  /* 0x000000d57b037223 */ /* 0x001fe2000001008e */
[----:B------:R-:W-:Y:S01]  /*9570*/  FFMA.FTZ R173, R102, R147, R173 ;  /* 0x0000009366ad7223 */ /* 0x000fe200000100ad */
[----:B------:R-:W-:Y:S01]  /*9580*/  FMUL.FTZ R142, R122, R213 ;  /* 0x000000d57a8e7220 */ /* 0x000fe20000410000 */
[----:B------:R-:W-:Y:S01]  /*9590*/  FADD.FTZ R183, R156, R183 ;  /* 0x000000b79cb77221 */ /* 0x000fe20000010000 */
[C---:B------:R-:W-:Y:S01]  /*95a0*/  FMUL.FTZ R156, R160.reuse, UR48 ;  /* 0x00000030a09c7c20 */ /* 0x040fe20008410000 */
[----:B------:R-:W-:Y:S01]  /*95b0*/  FMUL.FTZ R165, R119, R173 ;  /* 0x000000ad77a57220 */ /* 0x000fe20000410000 */
[----:B---3--:R-:W-:Y:S01]  /*95c0*/  FFMA.FTZ R2, R123, R162, -R142 ;  /* 0x000000a27b027223 */ /* 0x008fe2000001088e */
[-C--:B------:R-:W-:Y:S01]  /*95d0*/  FMUL.FTZ R142, R119, R183.reuse ;  /* 0x000000b7778e7220 */ /* 0x080fe20000410000 */
[----:B------:R-:W-:Y:S01]  /*95e0*/  FFMA.FTZ R162, R155, UR49, R156 ;  /* 0x000000319ba27c23 */ /* 0x000fe2000801009c */
[----:B------:R-:W-:Y:S01]  /*95f0*/  FMUL.FTZ R156, R160, UR49 ;  /* 0x00000031a09c7c20 */ /* 0x000fe20008410000 */
[C---:B------:R-:W-:Y:S01]  /*9600*/  FFMA.FTZ R183, R120.reuse, R183, -R165 ;  /* 0x000000b778b77223 */ /* 0x040fe200000108a5 */
[----:B-1----:R-:W-:Y:S01]  /*9610*/  FMUL.FTZ R165, R121, R153 ;  /* 0x0000009979a57220 */ /* 0x002fe20000410000 */
[----:B------:R-:W-:Y:S01]  /*9620*/  FFMA.FTZ R158, R120, R173, R142 ;  /* 0x000000ad789e7223 */ /* 0x000fe2000001008e */
[----:B------:R-:W-:Y:S01]  /*9630*/  FFMA.FTZ R142, R155, UR48, -R156 ;  /* 0x000000309b8e7c23 */ /* 0x000fe2000801089c */
[C---:B--2---:R-:W-:Y:S01]  /*9640*/  FMUL.FTZ R156, R138.reuse, R153 ;  /* 0x000000998a9c7220 */ /* 0x044fe20000410000 */
[-C--:B----4-:R-:W-:Y:S01]  /*9650*/  FFMA.FTZ R165, R138, R151.reuse, R165 ;  /* 0x000000978aa57223 */ /* 0x090fe200000100a5 */
[C---:B------:R-:W-:Y:S01]  /*9660*/  FMUL.FTZ R162, R101.reuse, -R162 ;  /* 0x800000a265a27220 */ /* 0x040fe20000410000 */
[----:B------:R-:W-:Y:S01]  /*9670*/  FFMA.FTZ R158, R101, R142, R158 ;  /* 0x0000008e659e7223 */ /* 0x000fe2000001009e */
[----:B------:R-:W-:Y:S01]  /*9680*/  FFMA.FTZ R156, R121, R151, -R156 ;  /* 0x00000097799c7223 */ /* 0x000fe2000001089c */
[----:B-----5:R-:W-:Y:S01]  /*9690*/  @P1 FADD.FTZ R153, R6, R165 ;  /* 0x000000a506991221 */ /* 0x020fe20000010000 */
[----:B------:R-:W-:Y:S01]  /*96a0*/  FADD.FTZ R183, R162, R183 ;  /* 0x000000b7a2b77221 */ /* 0x000fe20000010000 */
[----:B------:R-:W-:Y:S01]  /*96b0*/  FMUL.FTZ R138, R122, R158 ;  /* 0x0000009e7a8a7220 */ /* 0x000fe20000410000 */
[----:B------:R-:W-:Y:S01]  /*96c0*/  @P1 FADD.FTZ R151, R7, R156 ;  /* 0x0000009c07971221 */ /* 0x000fe20000010000 */
[----:B------:R-:W-:-:S02]  /*96d0*/  FMUL.FTZ R7, R5, R153 ;  /* 0x0000009905077220 */ /* 0x000fc40000410000 */
[----:B------:R-:W-:Y:S01]  /*96e0*/  FFMA.FTZ R213, R123, R183, -R138 ;  /* 0x000000b77bd57223 */ /* 0x000fe2000001088a */
[-C--:B------:R-:W-:Y:S01]  /*96f0*/  FMUL.FTZ R138, R5, R151.reuse ;  /* 0x00000097058a7220 */ /* 0x080fe20000410000 */
[----:B------:R-:W-:-:S03]  /*9700*/  FFMA.FTZ R6, R4, R151, -R7 ;  /* 0x0000009704067223 */ /* 0x000fc60000010807 */
[----:B------:R-:W-:Y:S01]  /*9710*/  FFMA.FTZ R138, R4, R153, R138 ;  /* 0x00000099048a7223 */ /* 0x000fe2000001008a */
[----:B------:R-:W-:Y:S01]  /*9720*/  FADD.FTZ R149, R149, R6 ;  /* 0x0000000695957221 */ /* 0x000fe20000010000 */
[----:B------:R-:W-:Y:S02]  /*9730*/  FMUL.FTZ R121, R137, UR48 ;  /* 0x0000003089797c20 */ /* 0x000fe40008410000 */
[----:B------:R-:W-:Y:S01]  /*9740*/  FADD.FTZ R138, RZ, R138 ;  /* 0x0000008aff8a7221 */ /* 0x000fe20000010000 */
[----:B------:R-:W-:Y:S01]  /*9750*/  FMUL.FTZ R6, R122, R149 ;  /* 0x000000957a067220 */ /* 0x000fe20000410000 */
[----:B------:R-:W-:Y:S02]  /*9760*/  FFMA.FTZ R121, R136, UR49, R121 ;  /* 0x0000003188797c23 */ /* 0x000fe40008010079 */
[CC--:B------:R-:W-:Y:S01]  /*9770*/  FMUL.FTZ R4, R122.reuse, R138.reuse ;  /* 0x0000008a7a047220 */ /* 0x0c0fe20000410000 */
[-C--:B------:R-:W-:Y:S01]  /*9780*/  FFMA.FTZ R6, R123, R138.reuse, R6 ;  /* 0x0000008a7b067223 */ /* 0x080fe20000010006 */
[----:B------:R-:W-:Y:S01]  /*9790*/  FMUL.FTZ R156, R122, R183 ;  /* 0x000000b77a9c7220 */ /* 0x000fe20000410000 */
[C---:B------:R-:W-:Y:S01]  /*97a0*/  FMUL.FTZ R151, R137.reuse, UR49 ;  /* 0x0000003189977c20 */ /* 0x040fe20008410000 */
[C---:B------:R-:W-:Y:S01]  /*97b0*/  FMUL.FTZ R153, R137.reuse, UR48 ;  /* 0x0000003089997c20 */ /* 0x040fe20008410000 */
[C---:B------:R-:W-:Y:S01]  /*97c0*/  FMUL.FTZ R5, R137.reuse, R138 ;  /* 0x0000008a89057220 */ /* 0x040fe20000410000 */
[-C--:B------:R-:W-:Y:S01]  /*97d0*/  FMUL.FTZ R7, R137, R149.reuse ;  /* 0x0000009589077220 */ /* 0x080fe20000410000 */
[C---:B------:R-:W-:Y:S01]  /*97e0*/  FFMA.FTZ R4, R123.reuse, R149, -R4 ;  /* 0x000000957b047223 */ /* 0x040fe20000010804 */
[----:B------:R-:W-:Y:S01]  /*97f0*/  FADD.FTZ R137, RZ, R6 ;  /* 0x00000006ff897221 */ /* 0x000fe20000010000 */
[----:B------:R-:W-:Y:S01]  /*9800*/  FMUL.FTZ R162, R0, -R121 ;  /* 0x8000007900a27220 */ /* 0x000fe20000410000 */
[----:B------:R-:W-:Y:S01]  /*9810*/  FFMA.FTZ R215, R123, R158, R156 ;  /* 0x0000009e7bd77223 */ /* 0x000fe2000001009c */
[----:B------:R-:W-:Y:S01]  /*9820*/  FFMA.FTZ R121, R136, R138, R7 ;  /* 0x0000008a88797223 */ /* 0x000fe20000010007 */
[----:B------:R-:W-:Y:S01]  /*9830*/  FFMA.FTZ R156, R69, R52, R4 ;  /* 0x00000034459c7223 */ /* 0x000fe20000010004 */
[----:B------:R-:W-:Y:S01]  /*9840*/  FMUL.FTZ R7, R160, R137 ;  /* 0x00000089a0077220 */ /* 0x000fe20000410000 */
[----:B------:R-:W-:Y:S01]  /*9850*/  FFMA.FTZ R5, R136, R149, -R5 ;  /* 0x0000009588057223 */ /* 0x000fe20000010805 */
[C---:B------:R-:W-:Y:S01]  /*9860*/  FMUL.FTZ R158, R160.reuse, UR48 ;  /* 0x00000030a09e7c20 */ /* 0x040fe20008410000 */
[-C--:B------:R-:W-:Y:S01]  /*9870*/  FMUL.FTZ R160, R160, R156.reuse ;  /* 0x0000009ca0a07220 */ /* 0x080fe20000410000 */
[-C--:B------:R-:W-:Y:S01]  /*9880*/  FFMA.FTZ R6, R155, R156.reuse, -R7 ;  /* 0x0000009c9b067223 */ /* 0x080fe20000010807 */
[----:B------:R-:W-:Y:S01]  /*9890*/  FFMA.FTZ R4, R0, R5, RZ ;  /* 0x0000000500047223 */ /* 0x000fe200000100ff */
[CC--:B------:R-:W-:Y:S01]  /*98a0*/  FMUL.FTZ R7, R119.reuse, R156.reuse ;  /* 0x0000009c77077220 */ /* 0x0c0fe20000410000 */
[-C--:B------:R-:W-:Y:S01]  /*98b0*/  FMUL.FTZ R5, R119, R137.reuse ;  /* 0x0000008977057220 */ /* 0x080fe20000410000 */
[C---:B------:R-:W-:Y:S01]  /*98c0*/  FFMA.FTZ R158, R155.reuse, UR49, R158 ;  /* 0x000000319b9e7c23 */ /* 0x040fe2000801009e */
[-C--:B------:R-:W-:Y:S01]  /*98d0*/  FFMA.FTZ R155, R155, R137.reuse, R160 ;  /* 0x000000899b9b7223 */ /* 0x080fe200000100a0 */
[C---:B------:R-:W-:Y:S01]  /*98e0*/  FFMA.FTZ R7, R120.reuse, R137, R7 ;  /* 0x0000008978077223 */ /* 0x040fe20000010007 */
[----:B------:R-:W-:Y:S01]  /*98f0*/  FFMA.FTZ R160, R120, R156, -R5 ;  /* 0x0000009c78a07223 */ /* 0x000fe20000010805 */
[C---:B------:R-:W-:Y:S01]  /*9900*/  FFMA.FTZ R151, R136.reuse, UR48, -R151 ;  /* 0x0000003088977c23 */ /* 0x040fe20008010897 */
[----:B------:R-:W-:Y:S01]  /*9910*/  FFMA.FTZ R153, R136, UR49, R153 ;  /* 0x0000003188997c23 */ /* 0x000fe20008010099 */
[----:B------:R-:W-:Y:S01]  /*9920*/  FFMA.FTZ R165, R101, R6, R4 ;  /* 0x0000000665a57223 */ /* 0x000fe20000010004 */
[----:B------:R-:W-:Y:S01]  /*9930*/  FADD.FTZ R136, RZ, R7 ;  /* 0x00000007ff887221 */ /* 0x000fe20000010000 */
[----:B------:R-:W-:Y:S01]  /*9940*/  FFMA.FTZ R4, -R0, R121, RZ ;  /* 0x0000007900047223 */ /* 0x000fe200000101ff */
[----:B------:R-:W-:-:S02]  /*9950*/  FFMA.FTZ R160, R71, R54, R160 ;  /* 0x0000003647a07223 */ /* 0x000fc400000100a0 */
[----:B------:R-:W-:Y:S01]  /*9960*/  FMUL.FTZ R5, R117, R136 ;  /* 0x0000008875057220 */ /* 0x000fe20000410000 */
[----:B------:R-:W-:Y:S01]  /*9970*/  FFMA.FTZ R121, -R101, R155, R4 ;  /* 0x0000009b65797223 */ /* 0x000fe20000010104 */
[----:B------:R-:W-:Y:S01]  /*9980*/  FMUL.FTZ R7, R117, R160 ;  /* 0x000000a075077220 */ /* 0x000fe20000410000 */
[C---:B------:R-:W-:Y:S01]  /*9990*/  FMUL.FTZ R6, R157.reuse, UR48 ;  /* 0x000000309d067c20 */ /* 0x040fe20008410000 */
[C---:B------:R-:W-:Y:S01]  /*99a0*/  FMUL.FTZ R4, R157.reuse, R136 ;  /* 0x000000889d047220 */ /* 0x040fe20000410000 */
[-C--:B------:R-:W-:Y:S01]  /*99b0*/  FMUL.FTZ R157, R157, R160.reuse ;  /* 0x000000a09d9d7220 */ /* 0x080fe20000410000 */
[C---:B------:R-:W-:Y:S01]  /*99c0*/  FFMA.FTZ R5, R118.reuse, R160, -R5 ;  /* 0x000000a076057223 */ /* 0x040fe20000010805 */
[-C--:B------:R-:W-:Y:S01]  /*99d0*/  FFMA.FTZ R7, R118, R136.reuse, R7 ;  /* 0x0000008876077223 */ /* 0x080fe20000010007 */
[C---:B------:R-:W-:Y:S01]  /*99e0*/  FFMA.FTZ R155, R135.reuse, UR49, R6 ;  /* 0x00000031879b7c23 */ /* 0x040fe20008010006 */
[C---:B------:R-:W-:Y:S01]  /*99f0*/  FFMA.FTZ R6, R135.reuse, R136, R157 ;  /* 0x0000008887067223 */ /* 0x040fe2000001009d */
[----:B------:R-:W-:Y:S01]  /*9a00*/  FFMA.FTZ R4, R135, R160, -R4 ;  /* 0x000000a087047223 */ /* 0x000fe20000010804 */
[----:B------:R-:W-:Y:S01]  /*9a10*/  FFMA.FTZ R157, R70, R55, R5 ;  /* 0x00000037469d7223 */ /* 0x000fe20000010005 */
[----:B------:R-:W-:Y:S01]  /*9a20*/  FADD.FTZ R135, RZ, R7 ;  /* 0x00000007ff877221 */ /* 0x000fe20000010000 */
[----:B------:R-:W-:Y:S01]  /*9a30*/  FADD.FTZ R213, R162, R213 ;  /* 0x000000d5a2d57221 */ /* 0x000fe20000010000 */
[----:B------:R-:W-:Y:S01]  /*9a40*/  FFMA.FTZ R162, R102, R4, R165 ;  /* 0x0000000466a27223 */ /* 0x000fe200000100a5 */
[C---:B------:R-:W-:Y:S01]  /*9a50*/  FMUL.FTZ R5, R15.reuse, R157 ;  /* 0x0000009d0f057220 */ /* 0x040fe20000410000 */
[CC--:B------:R-:W-:Y:S01]  /*9a60*/  FMUL.FTZ R7, R134.reuse, R135.reuse ;  /* 0x0000008786077220 */ /* 0x0c0fe20000410000 */
[C---:B------:R-:W-:Y:S01]  /*9a70*/  FMUL.FTZ R165, R134.reuse, UR48 ;  /* 0x0000003086a57c20 */ /* 0x040fe20008410000 */
[----:B------:R-:W-:Y:S01]  /*9a80*/  FMUL.FTZ R4, R15, R135 ;  /* 0x000000870f047220 */ /* 0x000fe20000410000 */
[----:B------:R-:W-:Y:S01]  /*9a90*/  FMUL.FTZ R134, R134, R157 ;  /* 0x0000009d86867220 */ /* 0x000fe20000410000 */
[----:B------:R-:W-:Y:S01]  /*9aa0*/  FFMA.FTZ R5, R116, R135, R5 ;  /* 0x0000008774057223 */ /* 0x000fe20000010005 */
[CC--:B------:R-:W-:Y:S01]  /*9ab0*/  FFMA.FTZ R7, R132.reuse, R157.reuse, -R7 ;  /* 0x0000009d84077223 */ /* 0x0c0fe20000010807 */
[----:B------:R-:W-:Y:S01]  /*9ac0*/  FFMA.FTZ R172, R132, UR49, R165 ;  /* 0x0000003184ac7c23 */ /* 0x000fe200080100a5 */
[----:B------:R-:W-:Y:S01]  /*9ad0*/  FFMA.FTZ R4, R116, R157, -R4 ;  /* 0x0000009d74047223 */ /* 0x000fe20000010804 */
[----:B------:R-:W-:Y:S01]  /*9ae0*/  FFMA.FTZ R132, R132, R135, R134 ;  /* 0x0000008784847223 */ /* 0x000fe20000010086 */
[----:B------:R-:W-:Y:S01]  /*9af0*/  FFMA.FTZ R6, -R102, R6, R121 ;  /* 0x0000000666067223 */ /* 0x000fe20000010179 */
[----:B------:R-:W-:Y:S01]  /*9b00*/  FADD.FTZ R134, RZ, R5 ;  /* 0x00000005ff867221 */ /* 0x000fe20000010000 */
[----:B------:R-:W-:Y:S01]  /*9b10*/  FFMA.FTZ R121, R103, R7, R162 ;  /* 0x0000000767797223 */ /* 0x000fe200000100a2 */
[----:B------:R-:W-:-:S02]  /*9b20*/  FFMA.FTZ R162, R73, R56, R4 ;  /* 0x0000003849a27223 */ /* 0x000fc40000010004 */
[-C--:B------:R-:W-:Y:S01]  /*9b30*/  FMUL.FTZ R5, R13, R134.reuse ;  /* 0x000000860d057220 */ /* 0x080fe20000410000 */
[C---:B------:R-:W-:Y:S01]  /*9b40*/  FMUL.FTZ R178, R163.reuse, UR48 ;  /* 0x00000030a3b27c20 */ /* 0x040fe20008410000 */
[----:B------:R-:W-:Y:S01]  /*9b50*/  FMUL.FTZ R4, R163, R134 ;  /* 0x00000086a3047220 */ /* 0x000fe20000410000 */
[-C--:B------:R-:W-:Y:S01]  /*9b60*/  FMUL.FTZ R7, R13, R162.reuse ;  /* 0x000000a20d077220 */ /* 0x080fe20000410000 */
[-C--:B------:R-:W-:Y:S01]  /*9b70*/  FMUL.FTZ R163, R163, R162.reuse ;  /* 0x000000a2a3a37220 */ /* 0x080fe20000410000 */
[C---:B------:R-:W-:Y:S01]  /*9b80*/  FFMA.FTZ R5, R14.reuse, R162, -R5 ;  /* 0x000000a20e057223 */ /* 0x040fe20000010805 */
[C---:B------:R-:W-:Y:S01]  /*9b90*/  FFMA.FTZ R173, R159.reuse, UR49, R178 ;  /* 0x000000319fad7c23 */ /* 0x040fe200080100b2 */
[----:B------:R-:W-:Y:S01]  /*9ba0*/  FFMA.FTZ R7, R14, R134, R7 ;  /* 0x000000860e077223 */ /* 0x000fe20000010007 */
[C---:B------:R-:W-:Y:S01]  /*9bb0*/  FFMA.FTZ R4, R159.reuse, R162, -R4 ;  /* 0x000000a29f047223 */ /* 0x040fe20000010804 */
[----:B------:R-:W-:Y:S01]  /*9bc0*/  FFMA.FTZ R163, R159, R134, R163 ;  /* 0x000000869fa37223 */ /* 0x000fe200000100a3 */
[----:B------:R-:W-:Y:S01]  /*9bd0*/  FFMA.FTZ R159, R72, R57, R5 ;  /* 0x00000039489f7223 */ /* 0x000fe20000010005 */
[----:B------:R-:W-:Y:S01]  /*9be0*/  FFMA.FTZ R165, -R103, R132, R6 ;  /* 0x0000008467a57223 */ /* 0x000fe20000010106 */
[----:B------:R-:W-:-:S02]  /*9bf0*/  FADD.FTZ R132, RZ, R7 ;  /* 0x00000007ff847221 */ /* 0x000fc40000010000 */
[-C--:B------:R-:W-:Y:S01]  /*9c00*/  FMUL.FTZ R5, R11, R159.reuse ;  /* 0x0000009f0b057220 */ /* 0x080fe20000410000 */
[----:B------:R-:W-:Y:S01]  /*9c10*/  FFMA.FTZ R6, R104, R4, R121 ;  /* 0x0000000468067223 */ /* 0x000fe20000010079 */
[C---:B------:R-:W-:Y:S01]  /*9c20*/  FMUL.FTZ R178, R161.reuse, UR48 ;  /* 0x00000030a1b27c20 */ /* 0x040fe20008410000 */
[CC--:B------:R-:W-:Y:S01]  /*9c30*/  FMUL.FTZ R210, R161.reuse, R132.reuse ;  /* 0x00000084a1d27220 */ /* 0x0c0fe20000410000 */
[-C--:B------:R-:W-:Y:S01]  /*9c40*/  FMUL.FTZ R161, R161, R159.reuse ;  /* 0x0000009fa1a17220 */ /* 0x080fe20000410000 */
[-C--:B------:R-:W-:Y:S01]  /*9c50*/  FMUL.FTZ R4, R11, R132.reuse ;  /* 0x000000840b047220 */ /* 0x080fe20000410000 */
[CC--:B------:R-:W-:Y:S01]  /*9c60*/  FFMA.FTZ R5, R12.reuse, R132.reuse, R5 ;  /* 0x000000840c057223 */ /* 0x0c0fe20000010005 */
[C---:B------:R-:W-:Y:S01]  /*9c70*/  FFMA.FTZ R178, R131.reuse, UR49, R178 ;  /* 0x0000003183b27c23 */ /* 0x040fe200080100b2 */
[CC--:B------:R-:W-:Y:S01]  /*9c80*/  FFMA.FTZ R210, R131.reuse, R159.reuse, -R210 ;  /* 0x0000009f83d27223 */ /* 0x0c0fe200000108d2 */
[----:B------:R-:W-:Y:S01]  /*9c90*/  FFMA.FTZ R7, R131, R132, R161 ;  /* 0x0000008483077223 */ /* 0x000fe200000100a1 */
[----:B------:R-:W-:Y:S01]  /*9ca0*/  FFMA.FTZ R4, R12, R159, -R4 ;  /* 0x0000009f0c047223 */ /* 0x000fe20000010804 */
[----:B------:R-:W-:-:S03]  /*9cb0*/  FADD.FTZ R131, RZ, R5 ;  /* 0x00000005ff837221 */ /* 0x000fc60000010000 */
[----:B------:R-:W-:Y:S01]  /*9cc0*/  FFMA.FTZ R161, R75, R58, R4 ;  /* 0x0000003a4ba17223 */ /* 0x000fe20000010004 */
[----:B------:R-:W-:Y:S01]  /*9cd0*/  FMUL.FTZ R4, R164, R131 ;  /* 0x00000083a4047220 */ /* 0x000fe20000410000 */
[----:B------:R-:W-:-:S03]  /*9ce0*/  FFMA.FTZ R121, R105, R210, R6 ;  /* 0x000000d269797223 */ /* 0x000fc60000010006 */
[----:B------:R-:W-:Y:S01]  /*9cf0*/  FFMA.FTZ R6, R130, R161, -R4 ;  /* 0x000000a182067223 */ /* 0x000fe20000010804 */
[C---:B------:R-:W-:Y:S01]  /*9d00*/  FMUL.FTZ R4, R146.reuse, R131 ;  /* 0x0000008392047220 */ /* 0x040fe20000410000 */
[----:B------:R-:W-:Y:S01]  /*9d10*/  FMUL.FTZ R5, R146, R161 ;  /* 0x000000a192057220 */ /* 0x000fe20000410000 */
[----:B------:R-:W-:Y:S01]  /*9d20*/  FFMA.FTZ R190, -R104, R163, R165 ;  /* 0x000000a368be7223 */ /* 0x000fe200000101a5 */
[C---:B------:R-:W-:Y:S01]  /*9d30*/  FMUL.FTZ R183, R164.reuse, UR48 ;  /* 0x00000030a4b77c20 */ /* 0x040fe20008410000 */
[-C--:B------:R-:W-:Y:S01]  /*9d40*/  FMUL.FTZ R164, R164, R161.reuse ;  /* 0x000000a1a4a47220 */ /* 0x080fe20000410000 */
[C---:B------:R-:W-:Y:S01]  /*9d50*/  FFMA.FTZ R163, R148.reuse, R161, -R4 ;  /* 0x000000a194a37223 */ /* 0x040fe20000010804 */
[-C--:B------:R-:W-:Y:S01]  /*9d60*/  FFMA.FTZ R5, R148, R131.reuse, R5 ;  /* 0x0000008394057223 */ /* 0x080fe20000010005 */
[C---:B------:R-:W-:Y:S01]  /*9d70*/  FFMA.FTZ R183, R130.reuse, UR49, R183 ;  /* 0x0000003182b77c23 */ /* 0x040fe200080100b7 */
[----:B------:R-:W-:Y:S01]  /*9d80*/  FFMA.FTZ R164, R130, R131, R164 ;  /* 0x0000008382a47223 */ /* 0x000fe200000100a4 */
[----:B------:R-:W-:Y:S01]  /*9d90*/  FFMA.FTZ R163, R74, R59, R163 ;  /* 0x0000003b4aa37223 */ /* 0x000fe200000100a3 */
[----:B------:R-:W-:Y:S01]  /*9da0*/  FFMA.FTZ R7, -R105, R7, R190 ;  /* 0x0000000769077223 */ /* 0x000fe200000101be */
[----:B------:R-:W-:Y:S01]  /*9db0*/  FADD.FTZ R130, RZ, R5 ;  /* 0x00000005ff827221 */ /* 0x000fe20000010000 */
[C---:B------:R-:W-:Y:S01]  /*9dc0*/  FFMA.FTZ R6, R106.reuse, R6, R121 ;  /* 0x000000066a067223 */ /* 0x040fe20000010079 */
[CC--:B------:R-:W-:Y:S01]  /*9dd0*/  FMUL.FTZ R5, R141.reuse, R163.reuse ;  /* 0x000000a38d057220 */ /* 0x0c0fe20000410000 */
[----:B------:R-:W-:Y:S01]  /*9de0*/  FFMA.FTZ R210, -R106, R164, R7 ;  /* 0x000000a46ad27223 */ /* 0x000fe20000010107 */
[-C--:B------:R-:W-:Y:S01]  /*9df0*/  FMUL.FTZ R4, R141, R130.reuse ;  /* 0x000000828d047220 */ /* 0x080fe20000410000 */
[C---:B------:R-:W-:Y:S01]  /*9e00*/  FMUL.FTZ R121, R129.reuse, UR48 ;  /* 0x0000003081797c20 */ /* 0x040fe20008410000 */
[CC--:B------:R-:W-:Y:S01]  /*9e10*/  FMUL.FTZ R7, R129.reuse, R130.reuse ;  /* 0x0000008281077220 */ /* 0x0c0fe20000410000 */
[-C--:B------:R-:W-:Y:S01]  /*9e20*/  FMUL.FTZ R129, R129, R163.reuse ;  /* 0x000000a381817220 */ /* 0x080fe20000410000 */
[CC--:B------:R-:W-:Y:S01]  /*9e30*/  FFMA.FTZ R5, R143.reuse, R130.reuse, R5 ;  /* 0x000000828f057223 */ /* 0x0c0fe20000010005 */
[-C--:B------:R-:W-:Y:S01]  /*9e40*/  FFMA.FTZ R4, R143, R163.reuse, -R4 ;  /* 0x000000a38f047223 */ /* 0x080fe20000010804 */
[C---:B------:R-:W-:Y:S01]  /*9e50*/  FFMA.FTZ R190, R128.reuse, UR49, R121 ;  /* 0x0000003180be7c23 */ /* 0x040fe20008010079 */
[C---:B------:R-:W-:Y:S01]  /*9e60*/  FFMA.FTZ R121, R128.reuse, R130, R129 ;  /* 0x0000008280797223 */ /* 0x040fe20000010081 */
[----:B------:R-:W-:Y:S01]  /*9e70*/  FFMA.FTZ R7, R128, R163, -R7 ;  /* 0x000000a380077223 */ /* 0x000fe20000010807 */
[----:B------:R-:W-:Y:S01]  /*9e80*/  FADD.FTZ R129, RZ, R5 ;  /* 0x00000005ff817221 */ /* 0x000fe20000010000 */
[----:B------:R-:W-:-:S02]  /*9e90*/  FFMA.FTZ R164, R77, R60, R4 ;  /* 0x0000003c4da47223 */ /* 0x000fc40000010004 */
[----:B------:R-:W-:Y:S01]  /*9ea0*/  FFMA.FTZ R217, R107, R7, R6 ;  /* 0x000000076bd97223 */ /* 0x000fe20000010006 */
[CC--:B------:R-:W-:Y:S01]  /*9eb0*/  FMUL.FTZ R5, R150.reuse, R129.reuse ;  /* 0x0000008196057220 */ /* 0x0c0fe20000410000 */
[-C--:B------:R-:W-:Y:S01]  /*9ec0*/  FMUL.FTZ R7, R150, R164.reuse ;  /* 0x000000a496077220 */ /* 0x080fe20000410000 */
[-C--:B------:R-:W-:Y:S02]  /*9ed0*/  FMUL.FTZ R4, R140, R129.reuse ;  /* 0x000000818c047220 */ /* 0x080fe40000410000 */
[CC--:B------:R-:W-:Y:S01]  /*9ee0*/  FFMA.FTZ R5, R152.reuse, R164.reuse, -R5 ;  /* 0x000000a498057223 */ /* 0x0c0fe20000010805 */
[----:B------:R-:W-:Y:S01]  /*9ef0*/  FFMA.FTZ R7, R152, R129, R7 ;  /* 0x0000008198077223 */ /* 0x000fe20000010007 */
[----:B------:R-:W-:Y:S02]  /*9f00*/  FFMA.FTZ R4, R127, R164, -R4 ;  /* 0x000000a47f047223 */ /* 0x000fe40000010804 */
[----:B------:R-:W-:Y:S01]  /*9f10*/  FFMA.FTZ R165, R76, R61, R5 ;  /* 0x0000003d4ca57223 */ /* 0x000fe20000010005 */
[----:B------:R-:W-:Y:S01]  /*9f20*/  FADD.FTZ R128, RZ, R7 ;  /* 0x00000007ff807221 */ /* 0x000fe20000010000 */
[----:B------:R-:W-:Y:S01]  /*9f30*/  FFMA.FTZ R219, -R107, R121, R210 ;  /* 0x000000796bdb7223 */ /* 0x000fe200000101d2 */
[----:B------:R-:W-:Y:S01]  /*9f40*/  FFMA.FTZ R210, R108, R4, R217 ;  /* 0x000000046cd27223 */ /* 0x000fe200000100d9 */
[----:B------:R-:W0:Y:S01]  /*9f50*/  S2R R121, SR_TID.X ;  /* 0x0000000000797919 */ /* 0x000e220000002100 */
[C---:B------:R-:W-:Y:S01]  /*9f60*/  FMUL.FTZ R6, R170.reuse, R165 ;  /* 0x000000a5aa067220 */ /* 0x040fe20000410000 */
[----:B------:R-:W-:Y:S01]  /*9f70*/  FMUL.FTZ R4, R170, R128 ;  /* 0x00000080aa047220 */ /* 0x000fe20000410000 */
[----:B------:R-:W-:-:S02]  /*9f80*/  FMUL.FTZ R140, R140, R164 ;  /* 0x000000a48c8c7220 */ /* 0x000fc40000410000 */
[CC--:B------:R-:W-:Y:S01]  /*9f90*/  FFMA.FTZ R6, R171.reuse, R128.reuse, R6 ;  /* 0x00000080ab067223 */ /* 0x0c0fe20000010006 */
[----:B------:R-:W-:Y:S01]  /*9fa0*/  FFMA.FTZ R4, R171, R165, -R4 ;  /* 0x000000a5ab047223 */ /* 0x000fe20000010804 */
[----:B------:R-:W-:Y:S01]  /*9fb0*/  FFMA.FTZ R140, R127, R129, R140 ;  /* 0x000000817f8c7223 */ /* 0x000fe2000001008c */
[C---:B------:R-:W-:Y:S01]  /*9fc0*/  FMUL.FTZ R7, R166.reuse, R165 ;  /* 0x000000a5a6077220 */ /* 0x040fe20000410000 */
[----:B------:R-:W-:Y:S01]  /*9fd0*/  FMUL.FTZ R5, R166, R128 ;  /* 0x00000080a6057220 */ /* 0x000fe20000410000 */
[----:B------:R-:W-:Y:S01]  /*9fe0*/  FADD.FTZ R127, RZ, R6 ;  /* 0x00000006ff7f7221 */ /* 0x000fe20000010000 */
[----:B------:R-:W-:Y:S01]  /*9ff0*/  FFMA.FTZ R166, R79, R62, R4 ;  /* 0x0000003e4fa67223 */ /* 0x000fe20000010004 */
[----:B------:R-:W-:Y:S01]  /*a000*/  FFMA.FTZ R140, -R108, R140, R219 ;  /* 0x0000008c6c8c7223 */ /* 0x000fe200000101db */
[----:B------:R-:W-:Y:S01]  /*a010*/  FFMA.FTZ R7, R126, R128, R7 ;  /* 0x000000807e077223 */ /* 0x000fe20000010007 */
[C---:B------:R-:W-:Y:S01]  /*a020*/  FMUL.FTZ R4, R174.reuse, R127 ;  /* 0x0000007fae047220 */ /* 0x040fe20000410000 */
[-C--:B------:R-:W-:Y:S01]  /*a030*/  FMUL.FTZ R6, R174, R166.reuse ;  /* 0x000000a6ae067220 */ /* 0x080fe20000410000 */
[----:B------:R-:W-:Y:S01]  /*a040*/  FFMA.FTZ R5, R126, R165, -R5 ;  /* 0x000000a57e057223 */ /* 0x000fe20000010805 */
[----:B------:R-:W-:Y:S01]  /*a050*/  FFMA.FTZ R7, -R109, R7, R140 ;  /* 0x000000076d077223 */ /* 0x000fe2000001018c */
[CC--:B------:R-:W-:Y:S01]  /*a060*/  FMUL.FTZ R126, R167.reuse, R127.reuse ;  /* 0x0000007fa77e7220 */ /* 0x0c0fe20000410000 */
[-C--:B------:R-:W-:Y:S01]  /*a070*/  FMUL.FTZ R140, R167, R166.reuse ;  /* 0x000000a6a78c7220 */ /* 0x080fe20000410000 */
[CC--:B------:R-:W-:Y:S01]  /*a080*/  FFMA.FTZ R167, R175.reuse, R166.reuse, -R4 ;  /* 0x000000a6afa77223 */ /* 0x0c0fe20000010804 */
[----:B------:R-:W-:Y:S01]  /*a090*/  FFMA.FTZ R6, R175, R127, R6 ;  /* 0x0000007faf067223 */ /* 0x000fe20000010006 */
[----:B------:R-:W-:Y:S01]  /*a0a0*/  FFMA.FTZ R5, R109, R5, R210 ;  /* 0x000000056d057223 */ /* 0x000fe200000100d2 */
[----:B------:R-:W-:Y:S01]  /*a0b0*/  FFMA.FTZ R4, R125, R166, -R126 ;  /* 0x000000a67d047223 */ /* 0x000fe2000001087e */
[----:B------:R-:W-:Y:S01]  /*a0c0*/  FFMA.FTZ R167, R78, R63, R167 ;  /* 0x0000003f4ea77223 */ /* 0x000fe200000100a7 */
[----:B------:R-:W-:Y:S01]  /*a0d0*/  UISETP.GE.AND UP0, UPT, UR20, UR44, UPT ;  /* 0x0000002c1400728c */ /* 0x000fe2000bf06270 */
[----:B------:R-:W-:Y:S01]  /*a0e0*/  FADD.FTZ R126, RZ, R6 ;  /* 0x00000006ff7e7221 */ /* 0x000fe20000010000 */
[----:B------:R-:W-:Y:S01]  /*a0f0*/  FFMA.FTZ R210, R110, R4, R5 ;  /* 0x000000046ed27223 */ /* 0x000fe20000010005 */
[----:B------:R-:W-:-:S02]  /*a100*/  FMUL.FTZ R6, R179, R167 ;  /* 0x000000a7b3067220 */ /* 0x000fc40000410000 */
[-C--:B------:R-:W-:Y:S01]  /*a110*/  FMUL.FTZ R4, R179, R126.reuse ;  /* 0x0000007eb3047220 */ /* 0x080fe20000410000 */
[----:B------:R-:W-:Y:S01]  /*a120*/  FFMA.FTZ R140, R125, R127, R140 ;  /* 0x0000007f7d8c7223 */ /* 0x000fe2000001008c */
[----:B------:R-:W-:Y:S01]  /*a130*/  PLOP3.LUT P1, PT, PT, PT, UP0, 0x80, 0x8 ;  /* 0x000000000008781c */ /* 0x000fe20003f2f008 */
[C---:B------:R-:W-:Y:S01]  /*a140*/  FFMA.FTZ R6, R177.reuse, R126, R6 ;  /* 0x0000007eb1067223 */ /* 0x040fe20000010006 */
[-C--:B------:R-:W-:Y:S01]  /*a150*/  FFMA.FTZ R4, R177, R167.reuse, -R4 ;  /* 0x000000a7b1047223 */ /* 0x080fe20000010804 */
[----:B------:R-:W-:Y:S01]  /*a160*/  FFMA.FTZ R140, -R110, R140, R7 ;  /* 0x0000008c6e8c7223 */ /* 0x000fe20000010107 */
[----:B0-----:R-:W-:Y:S01]  /*a170*/  ISETP.NE.OR P1, PT, R121, RZ, P1 ;  /* 0x000000ff7900720c */ /* 0x001fe20000f25670 */
[C---:B------:R-:W-:Y:S01]  /*a180*/  FMUL.FTZ R5, R168.reuse, R126 ;  /* 0x0000007ea8057220 */ /* 0x040fe20000410000 */
[----:B------:R-:W-:Y:S01]  /*a190*/  FMUL.FTZ R7, R168, R167 ;  /* 0x000000a7a8077220 */ /* 0x000fe20000410000 */
[----:B------:R-:W-:Y:S01]  /*a1a0*/  FADD.FTZ R125, RZ, R6 ;  /* 0x00000006ff7d7221 */ /* 0x000fe20000010000 */
[----:B------:R-:W-:-:S03]  /*a1b0*/  FFMA.FTZ R168, R81, R64, R4 ;  /* 0x0000004051a87223 */ /* 0x000fc60000010004 */
[C---:B------:R-:W-:Y:S01]  /*a1c0*/  FMUL.FTZ R4, R208.reuse, R125 ;  /* 0x0000007dd0047220 */ /* 0x040fe20000410000 */
[----:B------:R-:W-:-:S03]  /*a1d0*/  FMUL.FTZ R208, R208, R168 ;  /* 0x000000a8d0d07220 */ /* 0x000fc60000410000 */
[C---:B------:R-:W-:Y:S01]  /*a1e0*/  FFMA.FTZ R214, R139.reuse, R168, -R4 ;  /* 0x000000a88bd67223 */ /* 0x040fe20000010804 */
[----:B------:R-:W-:Y:S01]  /*a1f0*/  FFMA.FTZ R208, R139, R125, R208 ;  /* 0x0000007d8bd07223 */ /* 0x000fe200000100d0 */
[----:B------:R-:W-:Y:S01]  /*a200*/  LOP3.LUT R139, R121, 0x1f, RZ, 0xc0, !PT ;  /* 0x0000001f798b7812 */ /* 0x000fe200078ec0ff */
[----:B------:R-:W-:Y:S01]  /*a210*/  VOTEU.ALL UP0, P1 ;  /* 0x0000000000ff7886 */ /* 0x000fe20000800000 */
[C---:B------:R-:W-:Y:S01]  /*a220*/  FFMA.FTZ R5, R124.reuse, R167, -R5 ;  /* 0x000000a77c057223 */ /* 0x040fe20000010805 */
[----:B------:R-:W-:Y:S01]  /*a230*/  FFMA.FTZ R7, R124, R126, R7 ;  /* 0x0000007e7c077223 */ /* 0x000fe20000010007 */
[----:B------:R-:W-:Y:S01]  /*a240*/  ISETP.NE.AND P5, PT, R139, 0x1f, PT ;  /* 0x0000001f8b00780c */ /* 0x000fe20003fa5270 */
[----:B------:R-:W-:Y:S01]  /*a250*/  HFMA2 R4, -RZ, RZ, 1.875, 0 ;  /* 0x3f800000ff047431 */ /* 0x000fe200000001ff */
[----:B------:R-:W-:Y:S01]  /*a260*/  @!UP0 ULEA UR34, UR8, UR33, 0x4 ;  /* 0x0000002108228291 */ /* 0x000fe2000f8e20ff */
[C---:B------:R-:W-:Y:S01]  /*a270*/  FFMA.FTZ R217, R111.reuse, R5, R210 ;  /* 0x000000056fd97223 */ /* 0x040fe200000100d2 */
[----:B------:R-:W-:Y:S01]  /*a280*/  FFMA.FTZ R219, -R111, R7, R140 ;  /* 0x000000076fdb7223 */ /* 0x000fe2000001018c */
[----:B------:R-:W-:-:S02]  /*a290*/  CS2R R6, SRZ ;  /* 0x0000000000067805 */ /* 0x000fc4000001ff00 */
[----:B------:R-:W-:Y:S01]  /*a2a0*/  MOV R5, RZ ;  /* 0x000000ff00057202 */ /* 0x000fe20000000f00 */
[----:B------:R-:W-:Y:S01]  /*a2b0*/  FFMA.FTZ R215, R0, R151, R215 ;  /* 0x0000009700d77223 */ /* 0x000fe200000100d7 */
[C---:B------:R-:W-:Y:S01]  /*a2c0*/  FFMA.FTZ R214, R112.reuse, R214, R217 ;  /* 0x000000d670d67223 */ /* 0x040fe200000100d9 */
[----:B------:R-:W-:Y:S01]  /*a2d0*/  FFMA.FTZ R212, -R112, R208, R219 ;  /* 0x000000d070d47223 */ /* 0x000fe200000101db */
        /* <DEDUP_REMOVED lines=10> */
[----:B------:R-:W-:-:S12]  /*a380*/  @!P5 BRA `(.L_x_12693) ;  /* 0x000000000028d947 */ /* 0x000fd80003800000 */
        /* <DEDUP_REMOVED lines=10> */
.L_x_12693:
[----:B------:R-:W-:Y:S05]  /*a430*/  BSYNC.RECONVERGENT B0 ;  /* 0x0000000000007941 */ /* 0x000fea0003800200 */
.L_x_12692:
        /* <DEDUP_REMOVED lines=16> */
.L_x_12695:
[----:B------:R-:W-:Y:S05]  /*a540*/  BSYNC.RECONVERGENT B0 ;  /* 0x0000000000007941 */ /* 0x000fea0003800200 */
.L_x_12694:
        /* <DEDUP_REMOVED lines=16> */
.L_x_12697:
[----:B------:R-:W-:Y:S05]  /*a650*/  BSYNC.RECONVERGENT B0 ;  /* 0x0000000000007941 */ /* 0x000fea0003800200 */
.L_x_12696:
        /* <DEDUP_REMOVED lines=16> */
.L_x_12699:
[----:B------:R-:W-:Y:S05]  /*a760*/  BSYNC.RECONVERGENT B0 ;  /* 0x0000000000007941 */ /* 0x000fea0003800200 */
.L_x_12698:
        /* <DEDUP_REMOVED lines=16> */
.L_x_12701:
[----:B------:R-:W-:Y:S05]  /*a870*/  BSYNC.RECONVERGENT B0 ;  /* 0x0000000000007941 */ /* 0x000fea0003800200 */
.L_x_12700:
[----:B------:R-:W-:Y:S01]  /*a880*/  SHFL.DOWN PT, R226, R2, 0x1, 0x1f ;  /* 0x08201f0002e27f89 */ /* 0x000fe200000e0000 */
[CC--:B------:R-:W-:Y:S01]  /*a890*/  FMUL.FTZ R124, R182.reuse, R125.reuse ;  /* 0x0000007db67c7220 */ /* 0x0c0fe20000410000 */
[-C--:B------:R-:W-:Y:S01]  /*a8a0*/  FMUL.FTZ R140, R182, R168.reuse ;  /* 0x000000a8b68c7220 */ /* 0x080fe20000410000 */
[----:B------:R-:W-:Y:S01]  /*a8b0*/  ISETP.NE.AND P1, PT, R121, 0x1f, PT ;  /* 0x0000001f7900780c */ /* 0x000fe20003f25270 */
[----:B-12---:R-:W-:Y:S01]  /*a8c0*/  SHFL.IDX PT, R217, R7, RZ, 0x1f ;  /* 0x00001fff07d97589 */ /* 0x006fe200000e0000 */
[C---:B0-----:R-:W-:Y:S01]  /*a8d0*/  FFMA.FTZ R219, R181.reuse, R168, -R124 ;  /* 0x000000a8b5db7223 */ /* 0x041fe2000001087c */
[----:B------:R-:W-:Y:S01]  /*a8e0*/  FFMA.FTZ R124, R181, R125, R140 ;  /* 0x0000007db57c7223 */ /* 0x000fe2000001008c */
[----:B------:R-:W-:Y:S01]  /*a8f0*/  ULEA UR34, UR20, 0xfffffc00, 0xa ;  /* 0xfffffc0014227891 */ /* 0x000fe2000f8e50ff */
[----:B------:R-:W0:Y:S01]  /*a900*/  SHFL.DOWN PT, R224, R3, 0x1, 0x1f ;  /* 0x08201f0003e07f89 */ /* 0x000e2200000e0000 */
[----:B------:R-:W-:Y:S01]  /*a910*/  FFMA.FTZ R208, R80, R65, R219 ;  /* 0x0000004150d07223 */ /* 0x000fe200000100db */
[----:B------:R-:W-:Y:S01]  /*a920*/  FADD.FTZ R124, RZ, R124 ;  /* 0x0000007cff7c7221 */ /* 0x000fe20000010000 */
[----:B------:R-:W-:Y:S01]  /*a930*/  FMUL.FTZ R190, R107, -R190 ;  /* 0x800000be6bbe7220 */ /* 0x000fe20000410000 */
[----:B------:R-:W1:Y:S01]  /*a940*/  SHFL.IDX PT, R218, R6, RZ, 0x1f ;  /* 0x00001fff06da7589 */ /* 0x000e6200000e0000 */
[C---:B------:R-:W-:Y:S01]  /*a950*/  FMUL.FTZ R140, R195.reuse, R208 ;  /* 0x000000d0c38c7220 */ /* 0x040fe20000410000 */
[-C--:B------:R-:W-:Y:S01]  /*a960*/  FMUL.FTZ R219, R195, R124.reuse ;  /* 0x0000007cc3db7220 */ /* 0x080fe20000410000 */
[-C--:B------:R-:W-:Y:S01]  /*a970*/  FMUL.FTZ R222, R209, R124.reuse ;  /* 0x0000007cd1de7220 */ /* 0x080fe20000410000 */
[----:B------:R-:W2:Y:S01]  /*a980*/  SHFL.DOWN PT, R228, R215, 0x1, 0x1f ;  /* 0x08201f00d7e47f89 */ /* 0x000ea200000e0000 */
[C---:B------:R-:W-:Y:S01]  /*a990*/  FFMA.FTZ R140, R193.reuse, R124, R140 ;  /* 0x0000007cc18c7223 */ /* 0x040fe2000001008c */
[-C--:B------:R-:W-:Y:S01]  /*a9a0*/  FFMA.FTZ R210, R193, R208.reuse, -R219 ;  /* 0x000000d0c1d27223 */ /* 0x080fe200000108db */
[----:B------:R-:W-:Y:S01]  /*a9b0*/  FMUL.FTZ R209, R209, R208 ;  /* 0x000000d0d1d17220 */ /* 0x000fe20000410000 */
[----:B------:R3:W5:Y:S01]  /*a9c0*/  SHFL.IDX PT, R220, R2, RZ, 0x1f ;  /* 0x00001fff02dc7589 */ /* 0x00076200000e0000 */
[----:B------:R-:W-:Y:S01]  /*a9d0*/  FADD.FTZ R140, RZ, R140 ;  /* 0x0000008cff8c7221 */ /* 0x000fe20000010000 */
[----:B------:R-:W-:Y:S01]  /*a9e0*/  FFMA.FTZ R210, R83, R66, R210 ;  /* 0x0000004253d27223 */ /* 0x000fe200000100d2 */
[C---:B------:R-:W-:Y:S01]  /*a9f0*/  FFMA.FTZ R222, R211.reuse, R208, -R222 ;  /* 0x000000d0d3de7223 */ /* 0x040fe200000108de */
[----:B------:R-:W5:Y:S01]  /*aa00*/  SHFL.DOWN PT, R230, R213, 0x1, 0x1f ;  /* 0x08201f00d5e67f89 */ /* 0x000f6200000e0000 */
[----:B------:R-:W-:Y:S01]  /*aa10*/  FFMA.FTZ R209, R211, R124, R209 ;  /* 0x0000007cd3d17223 */ /* 0x000fe200000100d1 */
[----:B------:R-:W-:Y:S01]  /*aa20*/  FMUL.FTZ R219, R207, R210 ;  /* 0x000000d2cfdb7220 */ /* 0x000fe20000410000 */
[----:B------:R-:W-:Y:S01]  /*aa30*/  FFMA.FTZ R211, R113, R222, R214 ;  /* 0x000000de71d37223 */ /* 0x000fe200000100d6 */
[----:B------:R1:W5:Y:S01]  /*aa40*/  SHFL.IDX PT, R216, R3, RZ, 0x1f ;  /* 0x00001fff03d87589 */ /* 0x00036200000e0000 */
[-C--:B---3--:R-:W-:Y:S01]  /*aa50*/  FMUL.FTZ R2, R207, R140.reuse ;  /* 0x0000008ccf027220 */ /* 0x088fe20000410000 */
[----:B------:R-:W-:Y:S01]  /*aa60*/  FFMA.FTZ R209, -R113, R209, R212 ;  /* 0x000000d171d17223 */ /* 0x000fe200000101d4 */
[C---:B------:R-:W-:Y:S01]  /*aa70*/  FFMA.FTZ R212, R205.reuse, R140, R219 ;  /* 0x0000008ccdd47223 */ /* 0x040fe200000100db */
[----:B0-----:R-:W-:Y:S01]  /*aa80*/  @P1 FMUL.FTZ R207, R224, R217 ;  /* 0x000000d9e0cf1220 */ /* 0x001fe20000410000 */
[----:B------:R-:W-:Y:S01]  /*aa90*/  FFMA.FTZ R2, R205, R210, -R2 ;  /* 0x000000d2cd027223 */ /* 0x000fe20000010802 */
[----:B----4-:R-:W0:Y:S01]  /*aaa0*/  SHFL.IDX PT, R215, R215, RZ, 0x1f ;  /* 0x00001fffd7d77589 */ /* 0x010e2200000e0000 */
[----:B------:R-:W-:Y:S01]  /*aab0*/  FMUL.FTZ R183, R106, -R183 ;  /* 0x800000b76ab77220 */ /* 0x000fe20000410000 */
[C---:B-1----:R-:W-:Y:S01]  /*aac0*/  @P1 FMUL.FTZ R3, R226.reuse, R217 ;  /* 0x000000d9e2031220 */ /* 0x042fe20000410000 */
[----:B------:R-:W-:Y:S01]  /*aad0*/  @P1 FFMA.FTZ R207, R226, R218, R207 ;  /* 0x000000dae2cf1223 */ /* 0x000fe200000100cf */
[----:B------:R-:W1:Y:S01]  /*aae0*/  SHFL.IDX PT, R213, R213, RZ, 0x1f ;  /* 0x00001fffd5d57589 */ /* 0x000e6200000e0000 */
[----:B------:R-:W-:Y:S01]  /*aaf0*/  FFMA.FTZ R214, R114, R2, R211 ;  /* 0x0000000272d67223 */ /* 0x000fe200000100d3 */
[----:B------:R-:W-:Y:S01]  /*ab00*/  @P1 FFMA.FTZ R3, R224, R218, -R3 ;  /* 0x000000dae0031223 */ /* 0x000fe20000010803 */
[----:B------:R-:W-:Y:S01]  /*ab10*/  FMUL.FTZ R178, R105, -R178 ;  /* 0x800000b269b27220 */ /* 0x000fe20000410000 */
[----:B------:R-:W-:Y:S01]  /*ab20*/  FMUL.FTZ R173, R104, -R173 ;  /* 0x800000ad68ad7220 */ /* 0x000fe20000410000 */
[----:B------:R-:W-:Y:S01]  /*ab30*/  FMUL.FTZ R172, R103, -R172 ;  /* 0x800000ac67ac7220 */ /* 0x000fe20000410000 */
[----:B--2---:R-:W-:Y:S01]  /*ab40*/  @P1 FADD.FTZ R218, R228, R3 ;  /* 0x00000003e4da1221 */ /* 0x004fe20000010000 */
[----:B-----5:R-:W-:Y:S01]  /*ab50*/  FMUL.FTZ R3, R220, R7 ;  /* 0x00000007dc037220 */ /* 0x020fe20000410000 */
[----:B------:R-:W-:Y:S01]  /*ab60*/  FMUL.FTZ R155, R102, -R155 ;  /* 0x8000009b669b7220 */ /* 0x000fe20000410000 */
[----:B------:R-:W-:Y:S01]  /*ab70*/  FMUL.FTZ R158, R101, -R158 ;  /* 0x8000009e659e7220 */ /* 0x000fe20000410000 */
[----:B------:R-:W-:Y:S01]  /*ab80*/  @P1 FADD.FTZ R217, R230, R207 ;  /* 0x000000cfe6d91221 */ /* 0x000fe20000010000 */
[----:B------:R-:W-:Y:S01]  /*ab90*/  ISETP.NE.AND P1, PT, R121, RZ, PT ;  /* 0x000000ff7900720c */ /* 0x000fe20003f25270 */
[-C--:B------:R-:W-:Y:S01]  /*aba0*/  FMUL.FTZ R2, R218, R9.reuse ;  /* 0x00000009da027220 */ /* 0x080fe20000410000 */
[----:B------:R-:W-:Y:S01]  /*abb0*/  FFMA.FTZ R212, -R114, R212, R209 ;  /* 0x000000d472d47223 */ /* 0x000fe200000101d1 */
[-C--:B------:R-:W-:Y:S01]  /*abc0*/  FFMA.FTZ R222, R216, R6.reuse, -R3 ;  /* 0x00000006d8de7223 */ /* 0x080fe20000010803 */
[C---:B------:R-:W-:Y:S01]  /*abd0*/  FMUL.FTZ R205, R217.reuse, R9 ;  /* 0x00000009d9cd7220 */ /* 0x040fe20000410000 */
[CC--:B------:R-:W-:Y:S01]  /*abe0*/  FMUL.FTZ R3, R220.reuse, R5.reuse ;  /* 0x00000005dc037220 */ /* 0x0c0fe20000410000 */
[C---:B------:R-:W-:Y:S01]  /*abf0*/  FMUL.FTZ R6, R220.reuse, R6 ;  /* 0x00000006dc067220 */ /* 0x040fe20000410000 */
[----:B------:R-:W-:Y:S01]  /*ac00*/  FMUL.FTZ R220, R220, R4 ;  /* 0x00000004dcdc7220 */ /* 0x000fe20000410000 */
[-C--:B------:R-:W-:Y:S01]  /*ac10*/  FFMA.FTZ R217, R217, R8.reuse, -R2 ;  /* 0x00000008d9d97223 */ /* 0x080fe20000010802 */
[----:B------:R-:W-:Y:S01]  /*ac20*/  FFMA.FTZ R218, R218, R8, R205 ;  /* 0x00000008dada7223 */ /* 0x000fe200000100cd */
[----:B------:R-:W-:Y:S01]  /*ac30*/  FFMA.FTZ R4, R216, R4, -R3 ;  /* 0x00000004d8047223 */ /* 0x000fe20000010803 */
[C---:B------:R-:W-:Y:S01]  /*ac40*/  FMUL.FTZ R2, R203.reuse, R210 ;  /* 0x000000d2cb027220 */ /* 0x040fe20000410000 */
[----:B------:R-:W-:Y:S01]  /*ac50*/  FMUL.FTZ R3, R203, R140 ;  /* 0x0000008ccb037220 */ /* 0x000fe20000410000 */
[----:B------:R-:W-:Y:S01]  /*ac60*/  FFMA.FTZ R206, R115, R206, R218 ;  /* 0x000000ce73ce7223 */ /* 0x000fe200000100da */
[----:B------:R-:W-:Y:S01]  /*ac70*/  FADD.FTZ R204, R204, R217 ;  /* 0x000000d9cccc7221 */ /* 0x000fe20000010000 */
[C---:B------:R-:W-:Y:S01]  /*ac80*/  FFMA.FTZ R2, R201.reuse, R140, R2 ;  /* 0x0000008cc9027223 */ /* 0x040fe20000010002 */
[----:B------:R-:W-:Y:S01]  /*ac90*/  FFMA.FTZ R3, R201, R210, -R3 ;  /* 0x000000d2c9037223 */ /* 0x000fe20000010803 */
[C---:B------:R-:W-:Y:S01]  /*aca0*/  FFMA.FTZ R5, R216.reuse, R5, R220 ;  /* 0x00000005d8057223 */ /* 0x040fe200000100dc */
[----:B------:R-:W-:Y:S01]  /*acb0*/  FFMA.FTZ R216, R216, R7, R6 ;  /* 0x00000007d8d87223 */ /* 0x000fe20000010006 */
[----:B------:R-:W-:Y:S01]  /*acc0*/  VOTEU.ALL UP0, P1 ;  /* 0x0000000000ff7886 */ /* 0x000fe20000800000 */
[C---:B------:R-:W-:Y:S01]  /*acd0*/  FMUL.FTZ R7, R203.reuse, R204 ;  /* 0x000000cccb077220 */ /* 0x040fe20000410000 */
[----:B------:R-:W-:Y:S01]  /*ace0*/  FMUL.FTZ R207, R203, R206 ;  /* 0x000000cecbcf7220 */ /* 0x000fe20000410000 */
[----:B------:R-:W-:Y:S01]  /*acf0*/  FADD.FTZ R9, RZ, R2 ;  /* 0x00000002ff097221 */ /* 0x000fe20000010000 */
[----:B------:R-:W-:Y:S01]  /*ad00*/  FFMA.FTZ R203, R82, R67, R3 ;  /* 0x0000004352cb7223 */ /* 0x000fe20000010003 */
[----:B------:R-:W-:Y:S01]  /*ad10*/  @!UP0 ULEA UR36, UR8, UR33, 0x4 ;  /* 0x0000002108248291 */ /* 0x000fe2000f8e20ff */
[C---:B------:R-:W-:Y:S01]  /*ad20*/  FFMA.FTZ R207, R201.reuse, R204, -R207 ;  /* 0x000000ccc9cf7223 */ /* 0x040fe200000108cf */
[C---:B------:R-:W-:Y:S01]  /*ad30*/  FMUL.FTZ R3, R202.reuse, R9 ;  /* 0x00000009ca037220 */ /* 0x040fe20000410000 */
[-C--:B------:R-:W-:Y:S01]  /*ad40*/  FMUL.FTZ R202, R202, R203.reuse ;  /* 0x000000cbcaca7220 */ /* 0x080fe20000410000 */
[----:B------:R-:W-:Y:S01]  /*ad50*/  FFMA.FTZ R205, R201, R206, R7 ;  /* 0x000000cec9cd7223 */ /* 0x000fe20000010007 */
[----:B0-----:R-:W-:Y:S01]  /*ad60*/  FADD.FTZ R6, R215, R222 ;  /* 0x000000ded7067221 */ /* 0x001fe20000010000 */
[----:B-1----:R-:W-:Y:S01]  /*ad70*/  FADD.FTZ R7, R213, R216 ;  /* 0x000000d8d5077221 */ /* 0x002fe20000010000 */
[C---:B------:R-:W-:Y:S01]  /*ad80*/  FFMA.FTZ R8, R200.reuse, R203, -R3 ;  /* 0x000000cbc8087223 */ /* 0x040fe20000010803 */
[----:B------:R-:W-:Y:S01]  /*ad90*/  FFMA.FTZ R201, R200, R9, R202 ;  /* 0x00000009c8c97223 */ /* 0x000fe200000100ca */
[----:B------:R-:W-:Y:S01]  /*ada0*/  FADD.FTZ R200, R198, R207 ;  /* 0x000000cfc6c87221 */ /* 0x000fe20000010000 */
[----:B------:R-:W-:Y:S01]  /*adb0*/  FFMA.FTZ R198, R114, R199, R205 ;  /* 0x000000c772c67223 */ /* 0x000fe200000100cd */
[----:B------:R0:W-:Y:S01]  /*adc0*/  @!P1 STS.128 [UR36+0x2e10], R4 ;  /* 0x002e1004ff009988 */ /* 0x0001e20008000c24 */
[----:B------:R-:W-:Y:S01]  /*add0*/  USHF.R.S32.HI UR36, URZ, 0x1f, UR34 ;  /* 0x0000001fff247899 */ /* 0x000fe20008011422 */
[C---:B------:R-:W-:Y:S01]  /*ade0*/  FMUL.FTZ R2, R195.reuse, R200 ;  /* 0x000000c8c3027220 */ /* 0x040fe20000410000 */
[----:B------:R-:W-:Y:S01]  /*adf0*/  FMUL.FTZ R195, R195, R198 ;  /* 0x000000c6c3c37220 */ /* 0x000fe20000410000 */
[----:B------:R-:W-:Y:S01]  /*ae00*/  MOV R199, UR42 ;  /* 0x0000002a00c77c02 */ /* 0x000fe20008000f00 */
[----:B------:R-:W-:-:S02]  /*ae10*/  HFMA2 R218, -RZ, RZ, 0, 7.8678131103515625e-06 ;  /* 0x00000084ffda7431 */ /* 0x000fc400000001ff */
[C---:B------:R-:W-:Y:S01]  /*ae20*/  FFMA.FTZ R202, R193.reuse, R198, R2 ;  /* 0x000000c6c1ca7223 */ /* 0x040fe20000010002 */
[----:B------:R-:W-:Y:S01]  /*ae30*/  FFMA.FTZ R195, R193, R200, -R195 ;  /* 0x000000c8c1c37223 */ /* 0x000fe200000108c3 */
[----:B------:R-:W-:Y:S01]  /*ae40*/  LOP3.LUT R2, R121, UR34, RZ, 0xfc, !PT ;  /* 0x0000002279027c12 */ /* 0x000fe2000f8efcff */
[C---:B------:R-:W-:Y:S01]  /*ae50*/  FMUL.FTZ R216, R138.reuse, UR48 ;  /* 0x000000308ad87c20 */ /* 0x040fe20008410000 */
[----:B------:R-:W-:Y:S01]  /*ae60*/  MOV R3, UR36 ;  /* 0x0000002400037c02 */ /* 0x000fe20008000f00 */
[----:B------:R-:W-:Y:S01]  /*ae70*/  FFMA.FTZ R196, R113, R196, R202 ;  /* 0x000000c471c47223 */ /* 0x000fe200000100ca */
[----:B------:R-:W-:Y:S01]  /*ae80*/  MOV R193, UR29 ;  /* 0x0000001d00c17c02 */ /* 0x000fe20008000f00 */
[----:B------:R-:W-:Y:S01]  /*ae90*/  FMUL.FTZ R202, R138, UR49 ;  /* 0x000000318aca7c20 */ /* 0x000fe20008410000 */
[----:B0-----:R-:W-:Y:S01]  /*aea0*/  FADD.FTZ R7, R194, R195 ;  /* 0x000000c3c2077221 */ /* 0x001fe20000010000 */
[----:B------:R-:W-:Y:S01]  /*aeb0*/  IMAD.WIDE.U32 R4, R199, UR8, R2 ;  /* 0x00000008c7047c25 */ /* 0x000fe2000f8e0002 */
[----:B------:R-:W-:-:S03]  /*aec0*/  LEA R6, R193, -R2, 0x1 ;  /* 0x80000002c1067211 */ /* 0x000fc600078e08ff */
[----:B------:R-:W-:Y:S01]  /*aed0*/  FMUL.FTZ R199, R137, UR49 ;  /* 0x0000003189c77c20 */ /* 0x000fe20008410000 */
[CC--:B------:R-:W-:Y:S01]  /*aee0*/  FMUL.FTZ R2, R182.reuse, R7.reuse ;  /* 0x00000007b6027220 */ /* 0x0c0fe20000410000 */
[-C--:B------:R-:W-:Y:S01]  /*aef0*/  FMUL.FTZ R182, R182, R196.reuse ;  /* 0x000000c4b6b67220 */ /* 0x080fe20000410000 */
[C---:B------:R-:W-:Y:S01]  /*af00*/  FFMA.FTZ R193, R149.reuse, UR48, -R202 ;  /* 0x0000003095c17c23 */ /* 0x040fe200080108ca */
[----:B------:R-:W-:Y:S01]  /*af10*/  FFMA.FTZ R195, R149, UR49, R216 ;  /* 0x0000003195c37c23 */ /* 0x000fe200080100d8 */
[C---:B------:R-:W-:Y:S01]  /*af20*/  FFMA.FTZ R3, R181.reuse, R196, R2 ;  /* 0x000000c4b5037223 */ /* 0x040fe20000010002 */
[----:B------:R-:W-:Y:S01]  /*af30*/  FFMA.FTZ R194, R181, R7, -R182 ;  /* 0x00000007b5c27223 */ /* 0x000fe200000108b6 */
[----:B------:R-:W-:Y:S01]  /*af40*/  FFMA.FTZ R2, R156, UR48, -R199 ;  /* 0x000000309c027c23 */ /* 0x000fe200080108c7 */
[----:B------:R-:W-:Y:S02]  /*af50*/  IMAD R181, R121, R218, UR33 ;  /* 0x0000002179b57e24 */ /* 0x000fe4000f8e02da */
[----:B------:R-:W-:Y:S01]  /*af60*/  FFMA.FTZ R182, R112, R197, R3 ;  /* 0x000000c570b67223 */ /* 0x000fe20000010003 */
[----:B------:R-:W-:Y:S01]  /*af70*/  FADD.FTZ R194, R189, R194 ;  /* 0x000000c2bdc27221 */ /* 0x000fe20000010000 */
[----:B------:R-:W-:Y:S01]  /*af80*/  FMUL.FTZ R220, R101, R2 ;  /* 0x0000000265dc7220 */ /* 0x000fe20000410000 */
[----:B------:R-:W-:Y:S01]  /*af90*/  FMUL.FTZ R3, R137, UR48 ;  /* 0x0000003089037c20 */ /* 0x000fe20008410000 */
[----:B------:R-:W-:Y:S01]  /*afa0*/  FMUL.FTZ R202, R0, R193 ;  /* 0x000000c100ca7220 */ /* 0x000fe20000410000 */
[C---:B------:R-:W-:Y:S01]  /*afb0*/  FMUL.FTZ R2, R179.reuse, R194 ;  /* 0x000000c2b3027220 */ /* 0x040fe20000410000 */
[-C--:B------:R-:W-:Y:S01]  /*afc0*/  FMUL.FTZ R179, R179, R182.reuse ;  /* 0x000000b6b3b37220 */ /* 0x080fe20000410000 */
[----:B------:R-:W-:Y:S01]  /*afd0*/  FFMA.FTZ R218, R156, UR49, R3 ;  /* 0x000000319cda7c23 */ /* 0x000fe20008010003 */
[----:B------:R-:W-:Y:S01]  /*afe0*/  FMUL.FTZ R3, R136, UR48 ;  /* 0x0000003088037c20 */ /* 0x000fe20008410000 */
[C---:B------:R-:W-:Y:S01]  /*aff0*/  FFMA.FTZ R2, R177.reuse, R182, R2 ;  /* 0x000000b6b1027223 */ /* 0x040fe20000010002 */
[----:B------:R-:W-:Y:S01]  /*b000*/  FFMA.FTZ R177, R177, R194, -R179 ;  /* 0x000000c2b1b17223 */ /* 0x000fe200000108b3 */
[----:B------:R0:W-:Y:S01]  /*b010*/  STS [R181+0x840], R202 ;  /* 0x000840cab5007388 */ /* 0x0001e20000000800 */
[----:B------:R-:W-:Y:S01]  /*b020*/  FFMA.FTZ R3, R160, UR49, R3 ;  /* 0x00000031a0037c23 */ /* 0x000fe20008010003 */
[----:B------:R-:W-:Y:S01]  /*b030*/  FFMA.FTZ R192, R111, R192, R2 ;  /* 0x000000c06fc07223 */ /* 0x000fe20000010002 */
[----:B------:R-:W-:Y:S01]  /*b040*/  FADD.FTZ R177, R188, R177 ;  /* 0x000000b1bcb17221 */ /* 0x000fe20000010000 */
[----:B------:R-:W-:Y:S01]  /*b050*/  FMUL.FTZ R179, R136, UR49 ;  /* 0x0000003188b37c20 */ /* 0x000fe20008410000 */
[----:B------:R-:W-:Y:S01]  /*b060*/  FMUL.FTZ R216, R0, -R195 ;  /* 0x800000c300d87220 */ /* 0x000fe20000410000 */
[----:B------:R1:W-:Y:S01]  /*b070*/  STS [R181+0x848], R220 ;  /* 0x000848dcb5007388 */ /* 0x0003e20000000800 */
[C---:B------:R-:W-:Y:S01]  /*b080*/  FMUL.FTZ R2, R174.reuse, R177 ;  /* 0x000000b1ae027220 */ /* 0x040fe20000410000 */
[-C--:B------:R-:W-:Y:S01]  /*b090*/  FMUL.FTZ R174, R174, R192.reuse ;  /* 0x000000c0aeae7220 */ /* 0x080fe20000410000 */
[----:B------:R-:W-:Y:S01]  /*b0a0*/  FFMA.FTZ R179, R160, UR48, -R179 ;  /* 0x00000030a0b37c23 */ /* 0x000fe200080108b3 */
[C---:B0-----:R-:W-:Y:S01]  /*b0b0*/  FMUL.FTZ R202, R102.reuse, -R3 ;  /* 0x8000000366ca7220 */ /* 0x041fe20000410000 */
[C---:B------:R-:W-:Y:S01]  /*b0c0*/  FFMA.FTZ R3, R175.reuse, R192, R2 ;  /* 0x000000c0af037223 */ /* 0x040fe20000010002 */
[----:B------:R-:W-:Y:S01]  /*b0d0*/  FFMA.FTZ R174, R175, R177, -R174 ;  /* 0x000000b1afae7223 */ /* 0x000fe200000108ae */
[----:B------:R-:W-:Y:S01]  /*b0e0*/  FMUL.FTZ R188, R102, R179 ;  /* 0x000000b366bc7220 */ /* 0x000fe20000410000 */
[----:B------:R-:W-:Y:S01]  /*b0f0*/  FFMA.FTZ R160, -R71, R54, R160 ;  /* 0x0000003647a07223 */ /* 0x000fe200000101a0 */
[----:B------:R-:W-:Y:S01]  /*b100*/  FFMA.FTZ R191, R110, R191, R3 ;  /* 0x000000bf6ebf7223 */ /* 0x000fe20000010003 */
[----:B------:R-:W-:Y:S01]  /*b110*/  FADD.FTZ R174, R185, R174 ;  /* 0x000000aeb9ae7221 */ /* 0x000fe20000010000 */
[C---:B------:R-:W-:Y:S01]  /*b120*/  FMUL.FTZ R3, R134.reuse, UR49 ;  /* 0x0000003186037c20 */ /* 0x040fe20008410000 */
[----:B------:R-:W-:Y:S01]  /*b130*/  FMUL.FTZ R185, R134, UR48 ;  /* 0x0000003086b97c20 */ /* 0x000fe20008410000 */
[CC--:B------:R-:W-:Y:S01]  /*b140*/  FMUL.FTZ R2, R170.reuse, R191.reuse ;  /* 0x000000bfaa027220 */ /* 0x0c0fe20000410000 */
[-C--:B------:R-:W-:Y:S01]  /*b150*/  FMUL.FTZ R170, R170, R174.reuse ;  /* 0x000000aeaaaa7220 */ /* 0x080fe20000410000 */
[C---:B------:R-:W-:Y:S01]  /*b160*/  FFMA.FTZ R3, R162.reuse, UR48, -R3 ;  /* 0x00000030a2037c23 */ /* 0x040fe20008010803 */
[----:B------:R-:W-:Y:S01]  /*b170*/  FFMA.FTZ R185, R162, UR49, R185 ;  /* 0x00000031a2b97c23 */ /* 0x000fe200080100b9 */
[C---:B------:R-:W-:Y:S01]  /*b180*/  FFMA.FTZ R175, R171.reuse, R174, -R2 ;  /* 0x000000aeabaf7223 */ /* 0x040fe20000010802 */
[----:B------:R-:W-:Y:S01]  /*b190*/  FFMA.FTZ R170, R171, R191, R170 ;  /* 0x000000bfabaa7223 */ /* 0x000fe200000100aa */
[----:B------:R-:W-:Y:S01]  /*b1a0*/  FMUL.FTZ R2, R132, UR49 ;  /* 0x0000003184027c20 */ /* 0x000fe20008410000 */
[----:B------:R0:W-:Y:S01]  /*b1b0*/  STS [R181+0x844], R216 ;  /* 0x000844d8b5007388 */ /* 0x0001e20000000800 */
[----:B------:R-:W-:Y:S01]  /*b1c0*/  FADD.FTZ R175, R184, R175 ;  /* 0x000000afb8af7221 */ /* 0x000fe20000010000 */
[----:B------:R-:W-:Y:S01]  /*b1d0*/  FFMA.FTZ R171, R109, R186, R170 ;  /* 0x000000ba6dab7223 */ /* 0x000fe200000100aa */
[----:B------:R-:W-:Y:S01]  /*b1e0*/  FMUL.FTZ R170, R104, R3 ;  /* 0x0000000368aa7220 */ /* 0x000fe20000410000 */
[----:B------:R-:W-:Y:S01]  /*b1f0*/  FFMA.FTZ R184, R159, UR48, -R2 ;  /* 0x000000309fb87c23 */ /* 0x000fe20008010802 */
[C---:B------:R-:W-:Y:S01]  /*b200*/  FMUL.FTZ R3, R150.reuse, R175 ;  /* 0x000000af96037220 */ /* 0x040fe20000410000 */
[-C--:B------:R-:W-:Y:S01]  /*b210*/  FMUL.FTZ R150, R150, R171.reuse ;  /* 0x000000ab96967220 */ /* 0x080fe20000410000 */
[C---:B-1----:R-:W-:Y:S01]  /*b220*/  FMUL.FTZ R220, R135.reuse, UR48 ;  /* 0x0000003087dc7c20 */ /* 0x042fe20008410000 */
[----:B------:R1:W-:Y:S01]  /*b230*/  STS [R181+0x860], R170 ;  /* 0x000860aab5007388 */ /* 0x0003e20000000800 */
[C---:B------:R-:W-:Y:S01]  /*b240*/  FFMA.FTZ R3, R152.reuse, R171, R3 ;  /* 0x000000ab98037223 */ /* 0x040fe20000010003 */
[----:B------:R-:W-:Y:S01]  /*b250*/  FFMA.FTZ R179, R152, R175, -R150 ;  /* 0x000000af98b37223 */ /* 0x000fe20000010896 */
[----:B------:R-:W-:Y:S01]  /*b260*/  FMUL.FTZ R152, R104, -R185 ;  /* 0x800000b968987220 */ /* 0x000fe20000410000 */
[----:B------:R-:W-:Y:S01]  /*b270*/  MOV R185, UR43 ;  /* 0x0000002b00b97c02 */ /* 0x000fe20008000f00 */
[----:B------:R-:W-:Y:S01]  /*b280*/  FFMA.FTZ R150, R108, R187, R3 ;  /* 0x000000bb6c967223 */ /* 0x000fe20000010003 */
[----:B------:R-:W-:Y:S01]  /*b290*/  FADD.FTZ R176, R176, R179 ;  /* 0x000000b3b0b07221 */ /* 0x000fe20000010000 */
[----:B0-----:R-:W-:Y:S01]  /*b2a0*/  FMUL.FTZ R216, R135, UR49 ;  /* 0x0000003187d87c20 */ /* 0x001fe20008410000 */
[----:B------:R0:W-:Y:S01]  /*b2b0*/  STS [R181+0x864], R152 ;  /* 0x00086498b5007388 */ /* 0x0001e20000000800 */
[----:B------:R-:W-:-:S02]  /*b2c0*/  IMAD R185, R185, UR8, R5 ;  /* 0x00000008b9b97c24 */ /* 0x000fc4000f8e0205 */
[C---:B------:R-:W-:Y:S01]  /*b2d0*/  FMUL.FTZ R2, R141.reuse, R176 ;  /* 0x000000b08d027220 */ /* 0x040fe20000410000 */
[-C--:B------:R-:W-:Y:S01]  /*b2e0*/  FMUL.FTZ R141, R141, R150.reuse ;  /* 0x000000968d8d7220 */ /* 0x080fe20000410000 */
[----:B-1----:R-:W-:Y:S01]  /*b2f0*/  FMUL.FTZ R170, R131, UR48 ;  /* 0x0000003083aa7c20 */ /* 0x002fe20008410000 */
[----:B------:R-:W-:Y:S01]  /*b300*/  FFMA.FTZ R216, R157, UR48, -R216 ;  /* 0x000000309dd87c23 */ /* 0x000fe200080108d8 */
[C---:B------:R-:W-:Y:S01]  /*b310*/  FFMA.FTZ R2, R143.reuse, R150, R2 ;  /* 0x000000968f027223 */ /* 0x040fe20000010002 */
[----:B------:R-:W-:Y:S01]  /*b320*/  FFMA.FTZ R143, R143, R176, -R141 ;  /* 0x000000b08f8f7223 */ /* 0x000fe2000001088d */
[----:B------:R-:W-:Y:S01]  /*b330*/  FFMA.FTZ R5, R161, UR49, R170 ;  /* 0x00000031a1057c23 */ /* 0x000fe200080100aa */
[----:B------:R-:W-:Y:S01]  /*b340*/  FMUL.FTZ R170, R130, UR49 ;  /* 0x0000003182aa7c20 */ /* 0x000fe20008410000 */
[----:B------:R-:W-:Y:S01]  /*b350*/  FFMA.FTZ R141, R107, R180, R2 ;  /* 0x000000b46b8d7223 */ /* 0x000fe20000010002 */
[----:B------:R-:W-:Y:S01]  /*b360*/  FADD.FTZ R143, R190, R143 ;  /* 0x0000008fbe8f7221 */ /* 0x000fe20000010000 */
[----:B------:R-:W-:Y:S01]  /*b370*/  FMUL.FTZ R2, R131, UR49 ;  /* 0x0000003183027c20 */ /* 0x000fe20008410000 */
[----:B0-----:R-:W-:Y:S01]  /*b380*/  FMUL.FTZ R152, R106, -R5 ;  /* 0x800000056a987220 */ /* 0x001fe20000410000 */
[----:B------:R-:W-:Y:S01]  /*b390*/  FFMA.FTZ R170, R163, UR48, -R170 ;  /* 0x00000030a3aa7c23 */ /* 0x000fe200080108aa */
[C---:B------:R-:W-:Y:S01]  /*b3a0*/  FMUL.FTZ R3, R146.reuse, R143 ;  /* 0x0000008f92037220 */ /* 0x040fe20000410000 */
[-C--:B------:R-:W-:Y:S01]  /*b3b0*/  FMUL.FTZ R146, R146, R141.reuse ;  /* 0x0000008d92927220 */ /* 0x080fe20000410000 */
[----:B------:R-:W-:Y:S01]  /*b3c0*/  FFMA.FTZ R220, R157, UR49, R220 ;  /* 0x000000319ddc7c23 */ /* 0x000fe200080100dc */
[----:B------:R0:W-:Y:S01]  /*b3d0*/  STS [R181+0x874], R152 ;  /* 0x00087498b5007388 */ /* 0x0001e20000000800 */
[----:B------:R-:W-:Y:S01]  /*b3e0*/  FFMA.FTZ R179, R148, R141, R3 ;  /* 0x0000008d94b37223 */ /* 0x000fe20000010003 */
[----:B------:R-:W-:Y:S01]  /*b3f0*/  FFMA.FTZ R3, R161, UR48, -R2 ;  /* 0x00000030a1037c23 */ /* 0x000fe20008010802 */
[----:B------:R-:W-:Y:S01]  /*b400*/  LEA R2, P2, R4, UR10, 0x2 ;  /* 0x0000000a04027c11 */ /* 0x000fe2000f8410ff */
[----:B------:R-:W-:Y:S01]  /*b410*/  FFMA.FTZ R146, R148, R143, -R146 ;  /* 0x0000008f94927223 */ /* 0x000fe20000010892 */
[C---:B------:R-:W-:Y:S01]  /*b420*/  FFMA.FTZ R169, R106.reuse, R169, R179 ;  /* 0x000000a96aa97223 */ /* 0x040fe200000100b3 */
[----:B------:R-:W-:Y:S01]  /*b430*/  FMUL.FTZ R148, R106, R3 ;  /* 0x000000036a947220 */ /* 0x000fe20000410000 */
[----:B------:R-:W-:Y:S01]  /*b440*/  LEA.HI.X R3, R4, UR11, R185, 0x2, P2 ;  /* 0x0000000b04037c11 */ /* 0x000fe200090f14b9 */
[----:B------:R-:W-:Y:S01]  /*b450*/  FADD.FTZ R4, R183, R146 ;  /* 0x00000092b7047221 */ /* 0x000fe20000010000 */
[----:B------:R-:W-:Y:S01]  /*b460*/  FFMA.FTZ R157, -R70, R55, R157 ;  /* 0x00000037469d7223 */ /* 0x000fe2000001019d */
[----:B0-----:R-:W-:Y:S01]  /*b470*/  FMUL.FTZ R152, R128, UR48 ;  /* 0x0000003080987c20 */ /* 0x001fe20008410000 */
[----:B------:R0:W-:Y:S01]  /*b480*/  STS [R181+0x870], R148 ;  /* 0x00087094b5007388 */ /* 0x0001e20000000800 */
[C---:B------:R-:W-:Y:S01]  /*b490*/  FMUL.FTZ R5, R11.reuse, R4 ;  /* 0x000000040b057220 */ /* 0x040fe20000410000 */
[-C--:B------:R-:W-:Y:S01]  /*b4a0*/  FMUL.FTZ R11, R11, R169.reuse ;  /* 0x000000a90b0b7220 */ /* 0x080fe20000410000 */
[----:B------:R-:W-:Y:S01]  /*b4b0*/  FFMA.FTZ R152, R165, UR49, R152 ;  /* 0x00000031a5987c23 */ /* 0x000fe20008010098 */
[----:B------:R-:W-:Y:S01]  /*b4c0*/  FMUL.FTZ R170, R107, R170 ;  /* 0x000000aa6baa7220 */ /* 0x000fe20000410000 */
[C---:B------:R-:W-:Y:S01]  /*b4d0*/  FFMA.FTZ R146, R12.reuse, R169, R5 ;  /* 0x000000a90c927223 */ /* 0x040fe20000010005 */
[----:B------:R-:W-:Y:S01]  /*b4e0*/  FFMA.FTZ R5, R12, R4, -R11 ;  /* 0x000000040c057223 */ /* 0x000fe2000001080b */
[----:B------:R-:W-:Y:S01]  /*b4f0*/  FMUL.FTZ R11, R129, UR49 ;  /* 0x00000031810b7c20 */ /* 0x000fe20008410000 */
[----:B------:R-:W-:Y:S01]  /*b500*/  FMUL.FTZ R152, R109, -R152 ;  /* 0x800000986d987220 */ /* 0x000fe20000410000 */
[----:B------:R-:W-:Y:S01]  /*b510*/  FFMA.FTZ R154, R105, R154, R146 ;  /* 0x0000009a699a7223 */ /* 0x000fe20000010092 */
[----:B------:R-:W-:Y:S01]  /*b520*/  FADD.FTZ R5, R178, R5 ;  /* 0x00000005b2057221 */ /* 0x000fe20000010000 */
[----:B------:R-:W-:Y:S01]  /*b530*/  FFMA.FTZ R11, R164, UR48, -R11 ;  /* 0x00000030a40b7c23 */ /* 0x000fe2000801080b */
[----:B------:R-:W-:Y:S01]  /*b540*/  STS [R181+0x878], R170 ;  /* 0x000878aab5007388 */ /* 0x000fe20000000800 */
[CC--:B------:R-:W-:Y:S01]  /*b550*/  FMUL.FTZ R12, R13.reuse, R154.reuse ;  /* 0x0000009a0d0c7220 */ /* 0x0c0fe20000410000 */
[----:B------:R-:W-:Y:S01]  /*b560*/  FMUL.FTZ R186, R132, UR48 ;  /* 0x0000003084ba7c20 */ /* 0x000fe20008410000 */
[----:B------:R-:W-:Y:S01]  /*b570*/  FMUL.FTZ R146, R108, R11 ;  /* 0x0000000b6c927220 */ /* 0x000fe20000410000 */
[-C--:B------:R-:W-:Y:S01]  /*b580*/  FMUL.FTZ R11, R13, R5.reuse ;  /* 0x000000050d0b7220 */ /* 0x080fe20000410000 */
[C---:B------:R-:W-:Y:S01]  /*b590*/  FFMA.FTZ R12, R14.reuse, R5, -R12 ;  /* 0x000000050e0c7223 */ /* 0x040fe2000001080c */
[----:B------:R-:W-:Y:S01]  /*b5a0*/  FMUL.FTZ R13, R129, UR48 ;  /* 0x00000030810d7c20 */ /* 0x000fe20008410000 */
[----:B------:R-:W-:Y:S01]  /*b5b0*/  STS [R181+0x88c], R152 ;  /* 0x00088c98b5007388 */ /* 0x000fe20000000800 */
[----:B------:R-:W-:Y:S01]  /*b5c0*/  FFMA.FTZ R11, R14, R154, R11 ;  /* 0x0000009a0e0b7223 */ /* 0x000fe2000001000b */
[----:B------:R-:W-:Y:S01]  /*b5d0*/  FMUL.FTZ R14, R128, UR49 ;  /* 0x00000031800e7c20 */ /* 0x000fe20008410000 */
[----:B------:R-:W-:Y:S01]  /*b5e0*/  FADD.FTZ R12, R173, R12 ;  /* 0x0000000cad0c7221 */ /* 0x000fe20000010000 */
[----:B------:R1:W-:Y:S01]  /*b5f0*/  STS [R181+0x880], R146 ;  /* 0x00088092b5007388 */ /* 0x0003e20000000800 */
[----:B------:R-:W-:Y:S01]  /*b600*/  FFMA.FTZ R145, R104, R145, R11 ;  /* 0x0000009168917223 */ /* 0x000fe2000001000b */
[----:B------:R-:W-:Y:S01]  /*b610*/  FFMA.FTZ R14, R165, UR48, -R14 ;  /* 0x00000030a50e7c23 */ /* 0x000fe2000801080e */
[C---:B------:R-:W-:Y:S01]  /*b620*/  FMUL.FTZ R11, R15.reuse, R12 ;  /* 0x0000000c0f0b7220 */ /* 0x040fe20000410000 */
[----:B------:R-:W-:Y:S01]  /*b630*/  FFMA.FTZ R13, R164, UR49, R13 ;  /* 0x00000031a40d7c23 */ /* 0x000fe2000801000d */
[----:B------:R-:W-:Y:S01]  /*b640*/  FMUL.FTZ R15, R15, R145 ;  /* 0x000000910f0f7220 */ /* 0x000fe20000410000 */
[----:B------:R-:W-:Y:S01]  /*b650*/  FFMA.FTZ R162, -R73, R56, R162 ;  /* 0x0000003849a27223 */ /* 0x000fe200000101a2 */
[----:B------:R-:W-:Y:S01]  /*b660*/  FFMA.FTZ R186, R159, UR49, R186 ;  /* 0x000000319fba7c23 */ /* 0x000fe200080100ba */
[----:B0-----:R-:W-:Y:S01]  /*b670*/  FMUL.FTZ R148, R108, -R13 ;  /* 0x8000000d6c947220 */ /* 0x001fe20000410000 */
[----:B------:R-:W-:Y:S01]  /*b680*/  FFMA.FTZ R159, -R72, R57, R159 ;  /* 0x00000039489f7223 */ /* 0x000fe2000001019f */
[----:B-1----:R-:W-:Y:S01]  /*b690*/  FMUL.FTZ R146, R109, R14 ;  /* 0x0000000e6d927220 */ /* 0x002fe20000410000 */
[C---:B------:R-:W-:Y:S01]  /*b6a0*/  FFMA.FTZ R14, R116.reuse, R145, R11 ;  /* 0x00000091740e7223 */ /* 0x040fe2000001000b */
[----:B------:R-:W-:Y:S01]  /*b6b0*/  FFMA.FTZ R11, R116, R12, -R15 ;  /* 0x0000000c740b7223 */ /* 0x000fe2000001080f */
[----:B------:R-:W-:Y:S01]  /*b6c0*/  FMUL.FTZ R116, R126, UR49 ;  /* 0x000000317e747c20 */ /* 0x000fe20008410000 */
[----:B------:R-:W-:Y:S01]  /*b6d0*/  FMUL.FTZ R15, R127, UR49 ;  /* 0x000000317f0f7c20 */ /* 0x000fe20008410000 */
[----:B------:R-:W-:Y:S01]  /*b6e0*/  FFMA.FTZ R144, R103, R144, R14 ;  /* 0x0000009067907223 */ /* 0x000fe2000001000e */
[----:B------:R-:W-:Y:S01]  /*b6f0*/  FADD.FTZ R11, R172, R11 ;  /* 0x0000000bac0b7221 */ /* 0x000fe20000010000 */
[----:B------:R-:W-:Y:S01]  /*b700*/  FFMA.FTZ R116, R167, UR48, -R116 ;  /* 0x00000030a7747c23 */ /* 0x000fe20008010874 */
[----:B------:R-:W-:Y:S01]  /*b710*/  FFMA.FTZ R15, R166, UR48, -R15 ;  /* 0x00000030a60f7c23 */ /* 0x000fe2000801080f */
[C---:B------:R-:W-:Y:S01]  /*b720*/  FMUL.FTZ R14, R117.reuse, R144 ;  /* 0x00000090750e7220 */ /* 0x040fe20000410000 */
[-C--:B------:R-:W-:Y:S01]  /*b730*/  FMUL.FTZ R13, R117, R11.reuse ;  /* 0x0000000b750d7220 */ /* 0x080fe20000410000 */
[----:B------:R-:W-:Y:S01]  /*b740*/  FMUL.FTZ R152, R111, R116 ;  /* 0x000000746f987220 */ /* 0x000fe20000410000 */
[----:B------:R-:W-:Y:S01]  /*b750*/  FMUL.FTZ R117, R127, UR48 ;  /* 0x000000307f757c20 */ /* 0x000fe20008410000 */
[C---:B------:R-:W-:Y:S01]  /*b760*/  FFMA.FTZ R14, R118.reuse, R11, -R14 ;  /* 0x0000000b760e7223 */ /* 0x040fe2000001080e */
[----:B------:R-:W-:Y:S01]  /*b770*/  FFMA.FTZ R13, R118, R144, R13 ;  /* 0x00000090760d7223 */ /* 0x000fe2000001000d */
[----:B------:R0:W-:Y:S01]  /*b780*/  STS [R181+0x888], R146 ;  /* 0x00088892b5007388 */ /* 0x0001e20000000800 */
[----:B------:R-:W-:Y:S01]  /*b790*/  FFMA.FTZ R117, R166, UR49, R117 ;  /* 0x00000031a6757c23 */ /* 0x000fe20008010075 */
[----:B------:R-:W-:Y:S01]  /*b7a0*/  FADD.FTZ R14, R155, R14 ;  /* 0x0000000e9b0e7221 */ /* 0x000fe20000010000 */
[----:B------:R-:W-:Y:S01]  /*b7b0*/  FFMA.FTZ R147, R102, R147, R13 ;  /* 0x0000009366937223 */ /* 0x000fe2000001000d */
[----:B------:R-:W-:Y:S01]  /*b7c0*/  FMUL.FTZ R118, R110, R15 ;  /* 0x0000000f6e767220 */ /* 0x000fe20000410000 */
[----:B------:R1:W-:Y:S01]  /*b7d0*/  STS [R181+0x884], R148 ;  /* 0x00088494b5007388 */ /* 0x0003e20000000800 */
[C---:B------:R-:W-:Y:S01]  /*b7e0*/  FMUL.FTZ R116, R119.reuse, R14 ;  /* 0x0000000e77747220 */ /* 0x040fe20000410000 */
[-C--:B------:R-:W-:Y:S01]  /*b7f0*/  FMUL.FTZ R13, R119, R147.reuse ;  /* 0x00000093770d7220 */ /* 0x080fe20000410000 */
[----:B------:R-:W-:Y:S01]  /*b800*/  FFMA.FTZ R161, -R75, R58, R161 ;  /* 0x0000003a4ba17223 */ /* 0x000fe200000101a1 */
[----:B------:R2:W-:Y:S01]  /*b810*/  STS [R181+0x898], R152 ;  /* 0x00089898b5007388 */ /* 0x0005e20000000800 */
[C---:B------:R-:W-:Y:S01]  /*b820*/  FFMA.FTZ R116, R120.reuse, R147, R116 ;  /* 0x0000009378747223 */ /* 0x040fe20000010074 */
[----:B------:R-:W-:Y:S01]  /*b830*/  FFMA.FTZ R13, R120, R14, -R13 ;  /* 0x0000000e780d7223 */ /* 0x000fe2000001080d */
[----:B0-----:R-:W-:Y:S01]  /*b840*/  FMUL.FTZ R146, R110, -R117 ;  /* 0x800000756e927220 */ /* 0x001fe20000410000 */
[----:B------:R0:W-:Y:S01]  /*b850*/  STS [R181+0x890], R118 ;  /* 0x00089076b5007388 */ /* 0x0001e20000000800 */
[----:B------:R-:W-:Y:S01]  /*b860*/  FFMA.FTZ R142, R101, R142, R116 ;  /* 0x0000008e658e7223 */ /* 0x000fe20000010074 */
[----:B------:R-:W-:Y:S01]  /*b870*/  FADD.FTZ R120, R158, R13 ;  /* 0x0000000d9e787221 */ /* 0x000fe20000010000 */
[----:B------:R-:W-:Y:S01]  /*b880*/  FMUL.FTZ R13, R125, UR49 ;  /* 0x000000317d0d7c20 */ /* 0x000fe20008410000 */
[----:B-1----:R-:W-:Y:S01]  /*b890*/  FMUL.FTZ R148, R126, UR48 ;  /* 0x000000307e947c20 */ /* 0x002fe20008410000 */
[C---:B------:R-:W-:Y:S01]  /*b8a0*/  FMUL.FTZ R15, R122.reuse, R142 ;  /* 0x0000008e7a0f7220 */ /* 0x040fe20000410000 */
[-C--:B------:R-:W-:Y:S01]  /*b8b0*/  FMUL.FTZ R116, R122, R120.reuse ;  /* 0x000000787a747220 */ /* 0x080fe20000410000 */
[----:B------:R-:W-:Y:S01]  /*b8c0*/  FFMA.FTZ R117, R168, UR48, -R13 ;  /* 0x00000030a8757c23 */ /* 0x000fe2000801080d */
[----:B------:R-:W-:Y:S01]  /*b8d0*/  FFMA.FTZ R148, R167, UR49, R148 ;  /* 0x00000031a7947c23 */ /* 0x000fe20008010094 */
[C---:B------:R-:W-:Y:S01]  /*b8e0*/  FFMA.FTZ R15, R123.reuse, R120, -R15 ;  /* 0x000000787b0f7223 */ /* 0x040fe2000001080f */
[-C--:B------:R-:W-:Y:S01]  /*b8f0*/  FFMA.FTZ R13, R123, R142.reuse, R116 ;  /* 0x0000008e7b0d7223 */ /* 0x080fe20000010074 */
[----:B------:R-:W-:Y:S01]  /*b900*/  FMUL.FTZ R116, R0, -R153 ;  /* 0x8000009900747220 */ /* 0x000fe20000410000 */
[----:B--2---:R-:W-:Y:S01]  /*b910*/  FMUL.FTZ R152, R112, R117 ;  /* 0x0000007570987220 */ /* 0x004fe20000410000 */
[----:B0-----:R-:W-:Y:S01]  /*b920*/  FFMA.FTZ R118, -R68, R53, R149 ;  /* 0x0000003544767223 */ /* 0x001fe20000010195 */
[----:B------:R-:W-:Y:S01]  /*b930*/  FFMA.FTZ R151, R0, R151, R13 ;  /* 0x0000009700977223 */ /* 0x000fe2000001000d */
[----:B------:R-:W-:Y:S01]  /*b940*/  FADD.FTZ R119, R116, R15 ;  /* 0x0000000f74777221 */ /* 0x000fe20000010000 */
[----:B------:R-:W-:Y:S01]  /*b950*/  FMUL.FTZ R116, R69, R142 ;  /* 0x0000008e45747220 */ /* 0x000fe20000410000 */
[----:B------:R-:W-:Y:S01]  /*b960*/  FMUL.FTZ R148, R111, -R148 ;  /* 0x800000946f947220 */ /* 0x000fe20000410000 */
[C---:B------:R-:W-:Y:S01]  /*b970*/  FMUL.FTZ R13, R68.reuse, R151 ;  /* 0x00000097440d7220 */ /* 0x040fe20000410000 */
[----:B------:R-:W-:Y:S01]  /*b980*/  FMUL.FTZ R117, R68, R119 ;  /* 0x0000007744757220 */ /* 0x000fe20000410000 */
[----:B------:R0:W-:Y:S01]  /*b990*/  STS [R181+0x894], R146 ;  /* 0x00089492b5007388 */ /* 0x0001e20000000800 */
[C---:B------:R-:W-:Y:S01]  /*b9a0*/  FFMA.FTZ R15, -R69.reuse, R52, R156 ;  /* 0x00000034450f7223 */ /* 0x040fe2000001019c */
[----:B------:R-:W-:Y:S01]  /*b9b0*/  FMUL.FTZ R123, R138, R13 ;  /* 0x0000000d8a7b7220 */ /* 0x000fe20000410000 */
[----:B------:R-:W-:Y:S01]  /*b9c0*/  FMUL.FTZ R122, R69, R120 ;  /* 0x00000078457a7220 */ /* 0x000fe20000410000 */
[----:B------:R1:W-:Y:S01]  /*b9d0*/  STS [R181+0x89c], R148 ;  /* 0x00089c94b5007388 */ /* 0x0003e20000000800 */
[----:B------:R-:W-:Y:S01]  /*b9e0*/  FMUL.FTZ R153, R125, UR48 ;  /* 0x000000307d997c20 */ /* 0x000fe20008410000 */
[-C--:B------:R-:W-:Y:S01]  /*b9f0*/  FFMA.FTZ R123, R118, R117.reuse, -R123 ;  /* 0x00000075767b7223 */ /* 0x080fe2000001087b */
[----:B------:R-:W-:Y:S01]  /*ba00*/  FMUL.FTZ R117, R138, R117 ;  /* 0x000000758a757220 */ /* 0x000fe20000410000 */
[----:B------:R2:W-:Y:S01]  /*ba10*/  STS [R181+0x8a0], R152 ;  /* 0x0008a098b5007388 */ /* 0x0005e20000000800 */
[----:B------:R-:W-:Y:S01]  /*ba20*/  FFMA.FTZ R173, R168, UR49, R153 ;  /* 0x00000031a8ad7c23 */ /* 0x000fe20008010099 */
[----:B0-----:R-:W-:Y:S01]  /*ba30*/  FMUL.FTZ R146, R137, R116 ;  /* 0x0000007489927220 */ /* 0x001fe20000410000 */
[----:B------:R-:W-:Y:S01]  /*ba40*/  FMUL.FTZ R153, R71, R14 ;  /* 0x0000000e47997220 */ /* 0x000fe20000410000 */
[----:B------:R-:W-:Y:S01]  /*ba50*/  FMUL.FTZ R156, R70, R11 ;  /* 0x0000000b469c7220 */ /* 0x000fe20000410000 */
[----:B------:R-:W-:Y:S01]  /*ba60*/  FADD.FTZ R123, RZ, R123 ;  /* 0x0000007bff7b7221 */ /* 0x000fe20000010000 */
[-C--:B-1----:R-:W-:Y:S01]  /*ba70*/  FFMA.FTZ R148, R15, R122.reuse, -R146 ;  /* 0x0000007a0f947223 */ /* 0x082fe20000010892 */
[----:B------:R-:W-:Y:S01]  /*ba80*/  FMUL.FTZ R146, R137, R122 ;  /* 0x0000007a89927220 */ /* 0x000fe20000410000 */
[----:B------:R-:W-:Y:S01]  /*ba90*/  FFMA.FTZ R122, R118, R13, R117 ;  /* 0x0000000d767a7223 */ /* 0x000fe20000010075 */
[----:B------:R-:W-:Y:S01]  /*baa0*/  FMUL.FTZ R117, R71, R147 ;  /* 0x0000009347757220 */ /* 0x000fe20000410000 */
[----:B------:R-:W-:Y:S01]  /*bab0*/  FMUL.FTZ R158, R135, R156 ;  /* 0x0000009c879e7220 */ /* 0x000fe20000410000 */
[----:B------:R-:W-:Y:S01]  /*bac0*/  FFMA.FTZ R149, R15, R116, R146 ;  /* 0x000000740f957223 */ /* 0x000fe20000010092 */
[----:B------:R-:W-:Y:S01]  /*bad0*/  FADD.FTZ R122, RZ, R122 ;  /* 0x0000007aff7a7221 */ /* 0x000fe20000010000 */
[----:B------:R-:W-:Y:S01]  /*bae0*/  FMUL.FTZ R155, R136, R117 ;  /* 0x00000075889b7220 */ /* 0x000fe20000410000 */
[----:B------:R-:W-:Y:S01]  /*baf0*/  FADD.FTZ R123, R123, R148 ;  /* 0x000000947b7b7221 */ /* 0x000fe20000010000 */
[----:B------:R-:W-:Y:S01]  /*bb00*/  FMUL.FTZ R170, R112, -R173 ;  /* 0x800000ad70aa7220 */ /* 0x000fe20000410000 */
[----:B------:R-:W-:Y:S01]  /*bb10*/  FADD.FTZ R149, R122, R149 ;  /* 0x000000957a957221 */ /* 0x000fe20000010000 */
[-C--:B--2---:R-:W-:Y:S01]  /*bb20*/  FFMA.FTZ R152, R160, R153.reuse, -R155 ;  /* 0x00000099a0987223 */ /* 0x084fe2000001089b */
[----:B------:R-:W-:Y:S01]  /*bb30*/  FMUL.FTZ R153, R136, R153 ;  /* 0x0000009988997220 */ /* 0x000fe20000410000 */
[----:B------:R-:W-:Y:S01]  /*bb40*/  FMUL.FTZ R122, R70, R144 ;  /* 0x00000090467a7220 */ /* 0x000fe20000410000 */
[----:B------:R-:W-:Y:S01]  /*bb50*/  FMUL.FTZ R155, R73, R12 ;  /* 0x0000000c499b7220 */ /* 0x000fe20000410000 */
[----:B------:R-:W-:Y:S01]  /*bb60*/  FADD.FTZ R152, R123, R152 ;  /* 0x000000987b987221 */ /* 0x000fe20000010000 */
[----:B------:R-:W-:Y:S01]  /*bb70*/  FFMA.FTZ R146, R160, R117, R153 ;  /* 0x00000075a0927223 */ /* 0x000fe20000010099 */
[-C--:B------:R-:W-:Y:S01]  /*bb80*/  FMUL.FTZ R153, R135, R122.reuse ;  /* 0x0000007a87997220 */ /* 0x080fe20000410000 */
[----:B------:R-:W-:Y:S01]  /*bb90*/  FMUL.FTZ R123, R73, R145 ;  /* 0x00000091497b7220 */ /* 0x000fe20000410000 */
[----:B------:R-:W-:Y:S01]  /*bba0*/  FMUL.FTZ R173, R134, R155 ;  /* 0x0000009b86ad7220 */ /* 0x000fe20000410000 */
[----:B------:R-:W-:Y:S01]  /*bbb0*/  FADD.FTZ R146, R149, R146 ;  /* 0x0000009295927221 */ /* 0x000fe20000010000 */
[C---:B------:R-:W-:Y:S01]  /*bbc0*/  FFMA.FTZ R149, R157.reuse, R122, R158 ;  /* 0x0000007a9d957223 */ /* 0x040fe2000001009e */
[----:B------:R0:W-:Y:S01]  /*bbd0*/  STS [R181+0x8a4], R170 ;  /* 0x0008a4aab5007388 */ /* 0x0001e20000000800 */
[----:B------:R-:W-:Y:S01]  /*bbe0*/  FFMA.FTZ R153, R157, R156, -R153 ;  /* 0x0000009c9d997223 */ /* 0x000fe20000010899 */
[----:B------:R-:W-:Y:S01]  /*bbf0*/  FMUL.FTZ R158, R72, R5 ;  /* 0x00000005489e7220 */ /* 0x000fe20000410000 */
[----:B------:R-:W-:Y:S01]  /*bc00*/  FADD.FTZ R149, R146, R149 ;  /* 0x0000009592957221 */ /* 0x000fe20000010000 */
[----:B------:R-:W-:Y:S01]  /*bc10*/  FMUL.FTZ R146, R72, R154 ;  /* 0x0000009a48927220 */ /* 0x000fe20000410000 */
[-C--:B------:R-:W-:Y:S01]  /*bc20*/  FMUL.FTZ R156, R134, R123.reuse ;  /* 0x0000007b869c7220 */ /* 0x080fe20000410000 */
[----:B------:R-:W-:Y:S01]  /*bc30*/  FFMA.FTZ R148, R162, R123, R173 ;  /* 0x0000007ba2947223 */ /* 0x000fe200000100ad */
[----:B------:R-:W-:Y:S01]  /*bc40*/  FADD.FTZ R152, R152, R153 ;  /* 0x0000009998987221 */ /* 0x000fe20000010000 */
[----:B------:R-:W-:Y:S01]  /*bc50*/  FMUL.FTZ R153, R124, UR49 ;  /* 0x000000317c997c20 */ /* 0x000fe20008410000 */
[----:B------:R-:W-:Y:S01]  /*bc60*/  FFMA.FTZ R155, R162, R155, -R156 ;  /* 0x0000009ba29b7223 */ /* 0x000fe2000001089c */
[----:B0-----:R-:W-:Y:S01]  /*bc70*/  FMUL.FTZ R170, R132, R146 ;  /* 0x0000009284aa7220 */ /* 0x001fe20000410000 */
[----:B------:R-:W-:Y:S01]  /*bc80*/  FADD.FTZ R149, R149, R148 ;  /* 0x0000009495957221 */ /* 0x000fe20000010000 */
[----:B------:R-:W-:Y:S01]  /*bc90*/  FMUL.FTZ R148, R75, R169 ;  /* 0x000000a94b947220 */ /* 0x000fe20000410000 */
[----:B------:R-:W-:Y:S01]  /*bca0*/  FADD.FTZ R155, R152, R155 ;  /* 0x0000009b989b7221 */ /* 0x000fe20000010000 */
[-C--:B------:R-:W-:Y:S01]  /*bcb0*/  FFMA.FTZ R170, R159, R158.reuse, -R170 ;  /* 0x0000009e9faa7223 */ /* 0x080fe200000108aa */
[----:B------:R-:W-:Y:S01]  /*bcc0*/  FMUL.FTZ R158, R132, R158 ;  /* 0x0000009e849e7220 */ /* 0x000fe20000410000 */
[----:B------:R-:W-:Y:S01]  /*bcd0*/  FMUL.FTZ R152, R75, R4 ;  /* 0x000000044b987220 */ /* 0x000fe20000410000 */
[----:B------:R-:W-:Y:S01]  /*bce0*/  FMUL.FTZ R156, R131, R148 ;  /* 0x00000094839c7220 */ /* 0x000fe20000410000 */
[----:B------:R-:W-:Y:S01]  /*bcf0*/  FMUL.FTZ R180, R130, UR48 ;  /* 0x0000003082b47c20 */ /* 0x000fe20008410000 */
[----:B------:R-:W-:Y:S01]  /*bd00*/  FFMA.FTZ R158, R159, R146, R158 ;  /* 0x000000929f9e7223 */ /* 0x000fe2000001009e */
[----:B------:R-:W-:Y:S01]  /*bd10*/  FFMA.FTZ R172, R208, UR48, -R153 ;  /* 0x00000030d0ac7c23 */ /* 0x000fe20008010899 */
[C---:B------:R-:W-:Y:S01]  /*bd20*/  FMUL.FTZ R153, R74.reuse, R143 ;  /* 0x0000008f4a997220 */ /* 0x040fe20000410000 */
[----:B------:R-:W-:Y:S01]  /*bd30*/  FFMA.FTZ R180, R163, UR49, R180 ;  /* 0x00000031a3b47c23 */ /* 0x000fe200080100b4 */
[----:B------:R-:W-:Y:S01]  /*bd40*/  FADD.FTZ R149, R149, R158 ;  /* 0x0000009e95957221 */ /* 0x000fe20000010000 */
[-C--:B------:R-:W-:Y:S01]  /*bd50*/  FFMA.FTZ R158, R161, R152.reuse, -R156 ;  /* 0x00000098a19e7223 */ /* 0x080fe2000001089c */
[----:B------:R-:W-:Y:S01]  /*bd60*/  FMUL.FTZ R156, R131, R152 ;  /* 0x00000098839c7220 */ /* 0x000fe20000410000 */
[----:B------:R-:W-:Y:S01]  /*bd70*/  FMUL.FTZ R178, R113, R172 ;  /* 0x000000ac71b27220 */ /* 0x000fe20000410000 */
[C---:B------:R-:W-:Y:S01]  /*bd80*/  FFMA.FTZ R163, -R74.reuse, R59, R163 ;  /* 0x0000003b4aa37223 */ /* 0x040fe200000101a3 */
[----:B------:R-:W-:Y:S01]  /*bd90*/  FMUL.FTZ R152, R74, R141 ;  /* 0x0000008d4a987220 */ /* 0x000fe20000410000 */
[----:B------:R-:W-:Y:S01]  /*bda0*/  FFMA.FTZ R156, R161, R148, R156 ;  /* 0x00000094a19c7223 */ /* 0x000fe2000001009c */
[CC--:B------:R-:W-:Y:S01]  /*bdb0*/  FMUL.FTZ R172, R130.reuse, R153.reuse ;  /* 0x0000009982ac7220 */ /* 0x0c0fe20000410000 */
[----:B------:R-:W-:Y:S01]  /*bdc0*/  FADD.FTZ R155, R155, R170 ;  /* 0x000000aa9b9b7221 */ /* 0x000fe20000010000 */
[-C--:B------:R-:W-:Y:S01]  /*bdd0*/  FMUL.FTZ R170, R130, R152.reuse ;  /* 0x0000009882aa7220 */ /* 0x080fe20000410000 */
[----:B------:R-:W-:Y:S01]  /*bde0*/  FADD.FTZ R149, R149, R156 ;  /* 0x0000009c95957221 */ /* 0x000fe20000010000 */
[----:B------:R-:W-:Y:S01]  /*bdf0*/  FFMA.FTZ R172, R163, R152, R172 ;  /* 0x00000098a3ac7223 */ /* 0x000fe200000100ac */
[----:B------:R-:W-:Y:S01]  /*be00*/  FADD.FTZ R155, R155, R158 ;  /* 0x0000009e9b9b7221 */ /* 0x000fe20000010000 */
[----:B------:R-:W-:Y:S01]  /*be10*/  FFMA.FTZ R170, R163, R153, -R170 ;  /* 0x00000099a3aa7223 */ /* 0x000fe200000108aa */
[C---:B------:R-:W-:Y:S01]  /*be20*/  FFMA.FTZ R156, -R76.reuse, R61, R165 ;  /* 0x0000003d4c9c7223 */ /* 0x040fe200000101a5 */
[----:B------:R-:W-:Y:S01]  /*be30*/  FADD.FTZ R172, R149, R172 ;  /* 0x000000ac95ac7221 */ /* 0x000fe20000010000 */
[C---:B------:R-:W-:Y:S01]  /*be40*/  FMUL.FTZ R149, R77.reuse, R150 ;  /* 0x000000964d957220 */ /* 0x040fe20000410000 */
[C---:B------:R-:W-:Y:S01]  /*be50*/  FFMA.FTZ R164, -R77.reuse, R60, R164 ;  /* 0x0000003c4da47223 */ /* 0x040fe200000101a4 */
[C---:B------:R-:W-:Y:S01]  /*be60*/  FMUL.FTZ R153, R76.reuse, R171 ;  /* 0x000000ab4c997220 */ /* 0x040fe20000410000 */
[----:B------:R-:W-:Y:S01]  /*be70*/  FMUL.FTZ R158, R77, R176 ;  /* 0x000000b04d9e7220 */ /* 0x000fe20000410000 */
[----:B------:R-:W-:Y:S01]  /*be80*/  FMUL.FTZ R165, R129, R149 ;  /* 0x0000009581a57220 */ /* 0x000fe20000410000 */
[----:B------:R0:W-:Y:S01]  /*be90*/  STS [R181+0x8a8], R178 ;  /* 0x0008a8b2b5007388 */ /* 0x0001e20000000800 */
[----:B------:R-:W-:Y:S01]  /*bea0*/  FMUL.FTZ R173, R76, R175 ;  /* 0x000000af4cad7220 */ /* 0x000fe20000410000 */
[----:B------:R-:W-:Y:S01]  /*beb0*/  FMUL.FTZ R179, R128, R153 ;  /* 0x0000009980b37220 */ /* 0x000fe20000410000 */
[----:B------:R-:W-:Y:S01]  /*bec0*/  FMUL.FTZ R180, R107, -R180 ;  /* 0x800000b46bb47220 */ /* 0x000fe20000410000 */
[----:B------:R-:W-:Y:S01]  /*bed0*/  FMUL.FTZ R183, R124, UR48 ;  /* 0x000000307cb77c20 */ /* 0x000fe20008410000 */
[----:B------:R-:W-:Y:S01]  /*bee0*/  FADD.FTZ R155, R155, R170 ;  /* 0x000000aa9b9b7221 */ /* 0x000fe20000010000 */
[-C--:B------:R-:W-:Y:S01]  /*bef0*/  FFMA.FTZ R179, R156, R173.reuse, -R179 ;  /* 0x000000ad9cb37223 */ /* 0x080fe200000108b3 */
[----:B------:R-:W-:Y:S01]  /*bf00*/  FMUL.FTZ R173, R128, R173 ;  /* 0x000000ad80ad7220 */ /* 0x000fe20000410000 */
[----:B------:R1:W-:Y:S01]  /*bf10*/  STS [R181+0x87c], R180 ;  /* 0x00087cb4b5007388 */ /* 0x0003e20000000800 */
[----:B------:R-:W-:Y:S01]  /*bf20*/  FMUL.FTZ R184, R105, R184 ;  /* 0x000000b869b87220 */ /* 0x000fe20000410000 */
[-C--:B0-----:R-:W-:Y:S01]  /*bf30*/  FFMA.FTZ R178, R164, R158.reuse, -R165 ;  /* 0x0000009ea4b27223 */ /* 0x081fe200000108a5 */
[----:B------:R-:W-:Y:S01]  /*bf40*/  FMUL.FTZ R165, R129, R158 ;  /* 0x0000009e81a57220 */ /* 0x000fe20000410000 */
[----:B------:R-:W-:Y:S01]  /*bf50*/  FFMA.FTZ R158, R156, R153, R173 ;  /* 0x000000999c9e7223 */ /* 0x000fe200000100ad */
[----:B------:R-:W-:Y:S01]  /*bf60*/  FFMA.FTZ R166, -R79, R62, R166 ;  /* 0x0000003e4fa67223 */ /* 0x000fe200000101a6 */
[----:B------:R-:W-:Y:S01]  /*bf70*/  FADD.FTZ R178, R155, R178 ;  /* 0x000000b29bb27221 */ /* 0x000fe20000010000 */
[----:B------:R-:W-:Y:S01]  /*bf80*/  FFMA.FTZ R165, R164, R149, R165 ;  /* 0x00000095a4a57223 */ /* 0x000fe200000100a5 */
[----:B------:R0:W-:Y:S01]  /*bf90*/  STS [R181+0x868], R184 ;  /* 0x000868b8b5007388 */ /* 0x0001e20000000800 */
[----:B------:R-:W-:Y:S01]  /*bfa0*/  FMUL.FTZ R155, R78, R192 ;  /* 0x000000c04e9b7220 */ /* 0x000fe20000410000 */
[----:B-1----:R-:W-:Y:S01]  /*bfb0*/  FFMA.FTZ R180, R208, UR49, R183 ;  /* 0x00000031d0b47c23 */ /* 0x002fe200080100b7 */
[----:B------:R-:W-:Y:S01]  /*bfc0*/  FADD.FTZ R165, R172, R165 ;  /* 0x000000a5aca57221 */ /* 0x000fe20000010000 */
[----:B------:R-:W-:Y:S01]  /*bfd0*/  FMUL.FTZ R183, R140, UR49 ;  /* 0x000000318cb77c20 */ /* 0x000fe20008410000 */
[----:B------:R-:W-:Y:S01]  /*bfe0*/  FMUL.FTZ R172, R9, UR49 ;  /* 0x0000003109ac7c20 */ /* 0x000fe20008410000 */
[----:B------:R-:W-:Y:S01]  /*bff0*/  FMUL.FTZ R185, R126, R155 ;  /* 0x0000009b7eb97220 */ /* 0x000fe20000410000 */
[----:B------:R-:W-:Y:S01]  /*c000*/  FADD.FTZ R170, R165, R158 ;  /* 0x0000009ea5aa7221 */ /* 0x000fe20000010000 */
[C---:B------:R-:W-:Y:S01]  /*c010*/  FMUL.FTZ R165, R79.reuse, R191 ;  /* 0x000000bf4fa57220 */ /* 0x040fe20000410000 */
[----:B------:R-:W-:Y:S01]  /*c020*/  FFMA.FTZ R183, R210, UR48, -R183 ;  /* 0x00000030d2b77c23 */ /* 0x000fe200080108b7 */
[----:B------:R-:W-:Y:S01]  /*c030*/  FFMA.FTZ R158, -R78, R63, R167 ;  /* 0x0000003f4e9e7223 */ /* 0x000fe200000101a7 */
[----:B------:R-:W-:Y:S01]  /*c040*/  FMUL.FTZ R167, R79, R174 ;  /* 0x000000ae4fa77220 */ /* 0x000fe20000410000 */
[C---:B------:R-:W-:Y:S01]  /*c050*/  FMUL.FTZ R173, R127.reuse, R165 ;  /* 0x000000a57fad7220 */ /* 0x040fe20000410000 */
[----:B0-----:R-:W-:Y:S01]  /*c060*/  FMUL.FTZ R184, R114, R183 ;  /* 0x000000b772b87220 */ /* 0x001fe20000410000 */
[----:B------:R-:W-:Y:S01]  /*c070*/  FMUL.FTZ R183, R78, R177 ;  /* 0x000000b14eb77220 */ /* 0x000fe20000410000 */
[----:B------:R-:W-:Y:S01]  /*c080*/  FMUL.FTZ R187, R140, UR48 ;  /* 0x000000308cbb7c20 */ /* 0x000fe20008410000 */
[-C--:B------:R-:W-:Y:S01]  /*c090*/  FFMA.FTZ R173, R166, R167.reuse, -R173 ;  /* 0x000000a7a6ad7223 */ /* 0x080fe200000108ad */
[----:B------:R-:W-:Y:S01]  /*c0a0*/  FMUL.FTZ R167, R127, R167 ;  /* 0x000000a77fa77220 */ /* 0x000fe20000410000 */
[----:B------:R0:W-:Y:S01]  /*c0b0*/  STS [R181+0x8b0], R184 ;  /* 0x0008b0b8b5007388 */ /* 0x0001e20000000800 */
[----:B------:R-:W-:Y:S01]  /*c0c0*/  FMUL.FTZ R180, R113, -R180 ;  /* 0x800000b471b47220 */ /* 0x000fe20000410000 */
[----:B------:R-:W-:Y:S01]  /*c0d0*/  FFMA.FTZ R187, R210, UR49, R187 ;  /* 0x00000031d2bb7c23 */ /* 0x000fe200080100bb */
[----:B------:R-:W-:Y:S01]  /*c0e0*/  FFMA.FTZ R167, R166, R165, R167 ;  /* 0x000000a5a6a77223 */ /* 0x000fe200000100a7 */
[----:B------:R-:W-:Y:S01]  /*c0f0*/  FADD.FTZ R178, R178, R179 ;  /* 0x000000b3b2b27221 */ /* 0x000fe20000010000 */
[C---:B------:R-:W-:Y:S01]  /*c100*/  FFMA.FTZ R168, -R81.reuse, R64, R168 ;  /* 0x0000004051a87223 */ /* 0x040fe200000101a8 */
[----:B------:R1:W-:Y:S01]  /*c110*/  STS [R181+0x8ac], R180 ;  /* 0x0008acb4b5007388 */ /* 0x0003e20000000800 */
[----:B------:R-:W-:Y:S01]  /*c120*/  FADD.FTZ R170, R170, R167 ;  /* 0x000000a7aaaa7221 */ /* 0x000fe20000010000 */
[----:B------:R-:W-:Y:S01]  /*c130*/  FADD.FTZ R173, R178, R173 ;  /* 0x000000adb2ad7221 */ /* 0x000fe20000010000 */
[----:B------:R-:W-:Y:S01]  /*c140*/  FMUL.FTZ R167, R81, R182 ;  /* 0x000000b651a77220 */ /* 0x000fe20000410000 */
[----:B0-----:R-:W-:Y:S01]  /*c150*/  FFMA.FTZ R184, R203, UR48, -R172 ;  /* 0x00000030cbb87c23 */ /* 0x001fe200080108ac */
[-C--:B------:R-:W-:Y:S01]  /*c160*/  FFMA.FTZ R172, R158, R183.reuse, -R185 ;  /* 0x000000b79eac7223 */ /* 0x080fe200000108b9 */
[----:B------:R-:W-:Y:S01]  /*c170*/  FMUL.FTZ R183, R126, R183 ;  /* 0x000000b77eb77220 */ /* 0x000fe20000410000 */
[----:B------:R-:W-:Y:S01]  /*c180*/  FMUL.FTZ R178, R81, R194 ;  /* 0x000000c251b27220 */ /* 0x000fe20000410000 */
[----:B------:R-:W-:Y:S01]  /*c190*/  FMUL.FTZ R184, R115, R184 ;  /* 0x000000b873b87220 */ /* 0x000fe20000410000 */
[----:B------:R-:W-:Y:S01]  /*c1a0*/  FMUL.FTZ R179, R125, R167 ;  /* 0x000000a77db37220 */ /* 0x000fe20000410000 */
[----:B------:R-:W-:Y:S01]  /*c1b0*/  FFMA.FTZ R183, R158, R155, R183 ;  /* 0x0000009b9eb77223 */ /* 0x000fe200000100b7 */
[----:B-1----:R-:W-:Y:S01]  /*c1c0*/  FMUL.FTZ R180, R114, -R187 ;  /* 0x800000bb72b47220 */ /* 0x002fe20000410000 */
[----:B------:R-:W-:Y:S01]  /*c1d0*/  FADD.FTZ R172, R173, R172 ;  /* 0x000000acadac7221 */ /* 0x000fe20000010000 */
[----:B------:R0:W-:Y:S01]  /*c1e0*/  STS [R181+0x8b8], R184 ;  /* 0x0008b8b8b5007388 */ /* 0x0001e20000000800 */
[----:B------:R-:W-:Y:S01]  /*c1f0*/  FADD.FTZ R183, R170, R183 ;  /* 0x000000b7aab77221 */ /* 0x000fe20000010000 */
[C---:B------:R-:W-:Y:S01]  /*c200*/  FMUL.FTZ R170, R80.reuse, R196 ;  /* 0x000000c450aa7220 */ /* 0x040fe20000410000 */
[-C--:B------:R-:W-:Y:S01]  /*c210*/  FMUL.FTZ R185, R125, R178.reuse ;  /* 0x000000b27db97220 */ /* 0x080fe20000410000 */
[----:B------:R1:W-:Y:S01]  /*c220*/  STS [R181+0x8b4], R180 ;  /* 0x0008b4b4b5007388 */ /* 0x0003e20000000800 */
[----:B------:R-:W-:Y:S01]  /*c230*/  FFMA.FTZ R173, -R80, R65, R208 ;  /* 0x0000004150ad7223 */ /* 0x000fe200000101d0 */
[C---:B------:R-:W-:Y:S01]  /*c240*/  FFMA.FTZ R187, R168.reuse, R178, -R179 ;  /* 0x000000b2a8bb7223 */ /* 0x040fe200000108b3 */
[----:B------:R-:W-:Y:S01]  /*c250*/  FFMA.FTZ R178, R168, R167, R185 ;  /* 0x000000a7a8b27223 */ /* 0x000fe200000100b9 */
[----:B------:R-:W-:Y:S01]  /*c260*/  FMUL.FTZ R218, R101, -R218 ;  /* 0x800000da65da7220 */ /* 0x000fe20000410000 */
[C---:B------:R-:W-:Y:S01]  /*c270*/  FMUL.FTZ R216, R103.reuse, R216 ;  /* 0x000000d867d87220 */ /* 0x040fe20000410000 */
[----:B0-----:R-:W-:Y:S01]  /*c280*/  FMUL.FTZ R184, R124, R170 ;  /* 0x000000aa7cb87220 */ /* 0x001fe20000410000 */
[----:B------:R-:W-:Y:S01]  /*c290*/  FMUL.FTZ R220, R103, -R220 ;  /* 0x800000dc67dc7220 */ /* 0x000fe20000410000 */
[----:B------:R-:W-:Y:S01]  /*c2a0*/  FMUL.FTZ R186, R105, -R186 ;  /* 0x800000ba69ba7220 */ /* 0x000fe20000410000 */
[----:B------:R-:W-:Y:S01]  /*c2b0*/  STS [R181+0x84c], R218 ;  /* 0x00084cdab5007388 */ /* 0x000fe20000000800 */
[----:B-1----:R-:W-:Y:S01]  /*c2c0*/  FMUL.FTZ R180, R80, R7 ;  /* 0x0000000750b47220 */ /* 0x002fe20000410000 */
[----:B------:R-:W-:Y:S01]  /*c2d0*/  FADD.FTZ R178, R183, R178 ;  /* 0x000000b2b7b27221 */ /* 0x000fe20000010000 */
[----:B------:R-:W-:Y:S01]  /*c2e0*/  FMUL.FTZ R179, R83, R198 ;  /* 0x000000c653b37220 */ /* 0x000fe20000410000 */
[----:B------:R-:W-:Y:S01]  /*c2f0*/  STS [R181+0x850], R188 ;  /* 0x000850bcb5007388 */ /* 0x000fe20000000800 */
[-C--:B------:R-:W-:Y:S01]  /*c300*/  FFMA.FTZ R185, R173, R180.reuse, -R184 ;  /* 0x000000b4adb97223 */ /* 0x080fe200000108b8 */
[----:B------:R-:W-:Y:S01]  /*c310*/  FMUL.FTZ R184, R9, UR48 ;  /* 0x0000003009b87c20 */ /* 0x000fe20008410000 */
[----:B------:R-:W-:Y:S01]  /*c320*/  FMUL.FTZ R180, R124, R180 ;  /* 0x000000b47cb47220 */ /* 0x000fe20000410000 */
[----:B------:R-:W-:Y:S01]  /*c330*/  STS [R181+0x854], R202 ;  /* 0x000854cab5007388 */ /* 0x000fe20000000800 */
[----:B------:R-:W-:Y:S01]  /*c340*/  FMUL.FTZ R189, R83, R200 ;  /* 0x000000c853bd7220 */ /* 0x000fe20000410000 */
[----:B------:R-:W-:Y:S01]  /*c350*/  FFMA.FTZ R184, R203, UR49, R184 ;  /* 0x00000031cbb87c23 */ /* 0x000fe200080100b8 */
[----:B------:R-:W-:Y:S01]  /*c360*/  FFMA.FTZ R183, R173, R170, R180 ;  /* 0x000000aaadb77223 */ /* 0x000fe200000100b4 */
[----:B------:R-:W-:Y:S01]  /*c370*/  STS [R181+0x858], R216 ;  /* 0x000858d8b5007388 */ /* 0x000fe20000000800 */
[----:B------:R-:W-:Y:S01]  /*c380*/  IADD3 R180, PT, PT, R121, 0x20, RZ ;  /* 0x0000002079b47810 */ /* 0x000fe20007ffe0ff */
[----:B------:R-:W-:Y:S01]  /*c390*/  FMUL.FTZ R184, R115, -R184 ;  /* 0x800000b873b87220 */ /* 0x000fe20000410000 */
[----:B------:R-:W-:Y:S01]  /*c3a0*/  FFMA.FTZ R210, -R83, R66, R210 ;  /* 0x0000004253d27223 */ /* 0x000fe200000101d2 */
[----:B------:R-:W-:Y:S01]  /*c3b0*/  STS [R181+0x85c], R220 ;  /* 0x00085cdcb5007388 */ /* 0x000fe20000000800 */
[----:B------:R-:W-:Y:S01]  /*c3c0*/  LEA.HI R180, R180, R121, RZ, 0x1b ;  /* 0x00000079b4b47211 */ /* 0x000fe200078fd8ff */
[----:B------:R-:W-:Y:S01]  /*c3d0*/  FMUL.FTZ R193, R140, R179 ;  /* 0x000000b38cc17220 */ /* 0x000fe20000410000 */
[----:B------:R-:W-:Y:S01]  /*c3e0*/  FADD.FTZ R172, R172, R187 ;  /* 0x000000bbacac7221 */ /* 0x000fe20000010000 */
[----:B------:R0:W-:Y:S01]  /*c3f0*/  STS [R181+0x86c], R186 ;  /* 0x00086cbab5007388 */ /* 0x0001e20000000800 */
[----:B------:R-:W-:Y:S01]  /*c400*/  LEA R215, R180, UR33, 0x2 ;  /* 0x00000021b4d77c11 */ /* 0x000fe2000f8e10ff */
[-C--:B------:R-:W-:Y:S01]  /*c410*/  FFMA.FTZ R193, R210, R189.reuse, -R193 ;  /* 0x000000bdd2c17223 */ /* 0x080fe200000108c1 */
[----:B------:R-:W-:Y:S01]  /*c420*/  FADD.FTZ R172, R172, R185 ;  /* 0x000000b9acac7221 */ /* 0x000fe20000010000 */
[----:B------:R1:W-:Y:S01]  /*c430*/  STS [R181+0x8bc], R184 ;  /* 0x0008bcb8b5007388 */ /* 0x0003e20000000800 */
[----:B------:R-:W-:Y:S01]  /*c440*/  FMUL.FTZ R185, R204, UR47 ;  /* 0x0000002fccb97c20 */ /* 0x000fe20008410000 */
[----:B------:R-:W-:Y:S01]  /*c450*/  FMUL.FTZ R180, R196, UR47 ;  /* 0x0000002fc4b47c20 */ /* 0x000fe20008410000 */
[----:B------:R-:W-:Y:S01]  /*c460*/  FMUL.FTZ R189, R140, R189 ;  /* 0x000000bd8cbd7220 */ /* 0x000fe20000410000 */
[----:B------:R-:W-:Y:S01]  /*c470*/  BAR.SYNC.DEFER_BLOCKING 0x0 ;  /* 0x0000000000007b1d */ /* 0x000fe20000010000 */
[----:B------:R-:W-:Y:S01]  /*c480*/  FADD.FTZ R178, R178, R183 ;  /* 0x000000b7b2b27221 */ /* 0x000fe20000010000 */
[----:B0-----:R-:W-:Y:S01]  /*c490*/  FADD.FTZ R186, R172, R193 ;  /* 0x000000c1acba7221 */ /* 0x001fe20000010000 */
[----:B------:R-:W-:Y:S01]  /*c4a0*/  FFMA.FTZ R172, R206, UR46, R185 ;  /* 0x0000002eceac7c23 */ /* 0x000fe200080100b9 */
[C---:B------:R-:W-:Y:S01]  /*c4b0*/  FFMA.FTZ R185, R7.reuse, UR46, -R180 ;  /* 0x0000002e07b97c23 */ /* 0x040fe200080108b4 */
[----:B------:R-:W-:Y:S01]  /*c4c0*/  FMUL.FTZ R7, R7, UR47 ;  /* 0x0000002f07077c20 */ /* 0x000fe20008410000 */
[----:B------:R-:W-:Y:S01]  /*c4d0*/  FFMA.FTZ R189, R210, R179, R189 ;  /* 0x000000b3d2bd7223 */ /* 0x000fe200000100bd */
[----:B------:R-:W-:Y:S01]  /*c4e0*/  FMUL.FTZ R188, R192, UR47 ;  /* 0x0000002fc0bc7c20 */ /* 0x000fe20008410000 */
[----:B------:R-:W-:Y:S01]  /*c4f0*/  FMUL.FTZ R183, R198, UR47 ;  /* 0x0000002fc6b77c20 */ /* 0x000fe20008410000 */
[----:B------:R-:W-:Y:S01]  /*c500*/  FFMA.FTZ R180, R196, UR46, R7 ;  /* 0x0000002ec4b47c23 */ /* 0x000fe20008010007 */
[----:B------:R-:W-:Y:S01]  /*c510*/  FMUL.FTZ R7, R191, UR47 ;  /* 0x0000002fbf077c20 */ /* 0x000fe20008410000 */
[----:B------:R-:W-:Y:S01]  /*c520*/  FADD.FTZ R197, R178, R189 ;  /* 0x000000bdb2c57221 */ /* 0x000fe20000010000 */
[----:B------:R-:W-:Y:S01]  /*c530*/  FFMA.FTZ R189, R177, UR46, -R188 ;  /* 0x0000002eb1bd7c23 */ /* 0x000fe200080108bc */
[C---:B------:R-:W-:Y:S01]  /*c540*/  FMUL.FTZ R188, R174.reuse, UR47 ;  /* 0x0000002faebc7c20 */ /* 0x040fe20008410000 */
[----:B------:R-:W-:Y:S01]  /*c550*/  FFMA.FTZ R190, R174, UR46, -R7 ;  /* 0x0000002eaebe7c23 */ /* 0x000fe20008010807 */
[----:B------:R-:W-:Y:S01]  /*c560*/  FMUL.FTZ R7, R150, UR47 ;  /* 0x0000002f96077c20 */ /* 0x000fe20008410000 */
[----:B------:R-:W-:Y:S01]  /*c570*/  FMUL.FTZ R174, R171, UR47 ;  /* 0x0000002fabae7c20 */ /* 0x000fe20008410000 */
[----:B------:R-:W-:Y:S01]  /*c580*/  FFMA.FTZ R211, R191, UR46, R188 ;  /* 0x0000002ebfd37c23 */ /* 0x000fe200080100bc */
[C---:B------:R-:W-:Y:S01]  /*c590*/  FMUL.FTZ R199, R176.reuse, UR47 ;  /* 0x0000002fb0c77c20 */ /* 0x040fe20008410000 */
[----:B------:R-:W-:Y:S01]  /*c5a0*/  FFMA.FTZ R188, R176, UR46, -R7 ;  /* 0x0000002eb0bc7c23 */ /* 0x000fe20008010807 */
[----:B------:R-:W-:Y:S01]  /*c5b0*/  FMUL.FTZ R176, R154, UR47 ;  /* 0x0000002f9ab07c20 */ /* 0x000fe20008410000 */
[----:B------:R-:W-:Y:S01]  /*c5c0*/  FMUL.FTZ R187, R206, UR47 ;  /* 0x0000002fcebb7c20 */ /* 0x000fe20008410000 */
[C---:B-1----:R-:W-:Y:S01]  /*c5d0*/  FFMA.FTZ R181, R200.reuse, UR46, -R183 ;  /* 0x0000002ec8b57c23 */ /* 0x042fe200080108b7 */
[----:B------:R-:W-:Y:S01]  /*c5e0*/  FFMA.FTZ R195, R175, UR46, -R174 ;  /* 0x0000002eafc37c23 */ /* 0x000fe200080108ae */
[----:B------:R-:W0:Y:S01]  /*c5f0*/  LDS R215, [R215+0x8c0] ;  /* 0x0008c000d7d77984 */ /* 0x000e220000000800 */
[----:B------:R-:W-:Y:S01]  /*c600*/  FMUL.FTZ R183, R200, UR47 ;  /* 0x0000002fc8b77c20 */ /* 0x000fe20008410000 */
[----:B------:R-:W-:Y:S01]  /*c610*/  FMUL.FTZ R213, R177, UR47 ;  /* 0x0000002fb1d57c20 */ /* 0x000fe20008410000 */
[----:B------:R-:W-:Y:S01]  /*c620*/  FMUL.FTZ R174, R141, UR47 ;  /* 0x0000002f8dae7c20 */ /* 0x000fe20008410000 */
[----:B------:R-:W-:Y:S01]  /*c630*/  ISETP.GE.AND P2, PT, R6, 0x1, PT ;  /* 0x000000010600780c */ /* 0x000fe20003f46270 */
[----:B------:R-:W-:Y:S01]  /*c640*/  FMUL.FTZ R200, R175, UR47 ;  /* 0x0000002fafc87c20 */ /* 0x000fe20008410000 */
[----:B------:R-:W-:Y:S01]  /*c650*/  FMUL.FTZ R7, R169, UR47 ;  /* 0x0000002fa9077c20 */ /* 0x000fe20008410000 */
[----:B------:R-:W-:Y:S01]  /*c660*/  FMUL.FTZ R177, R145, UR47 ;  /* 0x0000002f91b17c20 */ /* 0x000fe20008410000 */
[C---:B------:R-:W-:Y:S01]  /*c670*/  FFMA.FTZ R193, R5.reuse, UR46, -R176 ;  /* 0x0000002e05c17c23 */ /* 0x040fe200080108b0 */
[----:B------:R-:W-:Y:S01]  /*c680*/  FMUL.FTZ R5, R5, UR47 ;  /* 0x0000002f05057c20 */ /* 0x000fe20008410000 */
[----:B------:R-:W-:Y:S01]  /*c690*/  FFMA.FTZ R178, R204, UR46, -R187 ;  /* 0x0000002eccb27c23 */ /* 0x000fe200080108bb */
[----:B------:R-:W-:Y:S01]  /*c6a0*/  FMUL.FTZ R187, R182, UR47 ;  /* 0x0000002fb6bb7c20 */ /* 0x000fe20008410000 */
[----:B------:R-:W-:Y:S01]  /*c6b0*/  FFMA.FTZ R175, R143, UR46, -R174 ;  /* 0x0000002e8faf7c23 */ /* 0x000fe200080108ae */
[----:B------:R-:W-:Y:S01]  /*c6c0*/  FFMA.FTZ R209, R171, UR46, R200 ;  /* 0x0000002eabd17c23 */ /* 0x000fe200080100c8 */
[----:B------:R-:W-:Y:S01]  /*c6d0*/  FFMA.FTZ R174, R4, UR46, -R7 ;  /* 0x0000002e04ae7c23 */ /* 0x000fe20008010807 */
[----:B------:R-:W-:Y:S01]  /*c6e0*/  FFMA.FTZ R177, R12, UR46, -R177 ;  /* 0x0000002e0cb17c23 */ /* 0x000fe200080108b1 */
[----:B------:R-:W-:Y:S01]  /*c6f0*/  FMUL.FTZ R176, R144, UR47 ;  /* 0x0000002f90b07c20 */ /* 0x000fe20008410000 */
[----:B------:R-:W-:Y:S01]  /*c700*/  FMUL.FTZ R216, R4, UR47 ;  /* 0x0000002f04d87c20 */ /* 0x000fe20008410000 */
[----:B------:R-:W-:Y:S01]  /*c710*/  FMUL.FTZ R12, R12, UR47 ;  /* 0x0000002f0c0c7c20 */ /* 0x000fe20008410000 */
[----:B------:R-:W-:Y:S01]  /*c720*/  FFMA.FTZ R200, R154, UR46, R5 ;  /* 0x0000002e9ac87c23 */ /* 0x000fe20008010005 */
[----:B------:R-:W-:Y:S01]  /*c730*/  FMUL.FTZ R7, R147, UR47 ;  /* 0x0000002f93077c20 */ /* 0x000fe20008410000 */
        /* <DEDUP_REMOVED lines=8> */
[C---:B------:R-:W-:Y:S01]  /*c7c0*/  FFMA.FTZ R11, R14.reuse, UR46, -R7 ;  /* 0x0000002e0e0b7c23 */ /* 0x040fe20008010807 */
[----:B------:R-:W-:Y:S01]  /*c7d0*/  FMUL.FTZ R14, R14, UR47 ;  /* 0x0000002f0e0e7c20 */ /* 0x000fe20008410000 */
[C---:B------:R-:W-:Y:S01]  /*c7e0*/  FFMA.FTZ R12, R120.reuse, UR46, -R5 ;  /* 0x0000002e780c7c23 */ /* 0x040fe20008010805 */
[C---:B------:R-:W-:Y:S01]  /*c7f0*/  FFMA.FTZ R143, R119.reuse, UR46, -R4 ;  /* 0x0000002e778f7c23 */ /* 0x040fe20008010804 */
[----:B------:R-:W-:Y:S01]  /*c800*/  FMUL.FTZ R5, R120, UR47 ;  /* 0x0000002f78057c20 */ /* 0x000fe20008410000 */
[----:B------:R-:W-:Y:S01]  /*c810*/  FMUL.FTZ R4, R119, UR47 ;  /* 0x0000002f77047c20 */ /* 0x000fe20008410000 */
[----:B------:R-:W-:Y:S01]  /*c820*/  BSSY.RECONVERGENT B0, `(.L_x_12702) ;  /* 0x0000013000007945 */ /* 0x000fe20003800200 */
[----:B------:R-:W-:Y:S01]  /*c830*/  FFMA.FTZ R120, R144, UR46, R207 ;  /* 0x0000002e90787c23 */ /* 0x000fe200080100cf */
[----:B------:R-:W-:Y:S01]  /*c840*/  FFMA.FTZ R207, R147, UR46, R14 ;  /* 0x0000002e93cf7c23 */ /* 0x000fe2000801000e */
        /* <DEDUP_REMOVED lines=16> */
.L_x_12703:
[----:B------:R-:W-:Y:S05]  /*c950*/  BSYNC.RECONVERGENT B0 ;  /* 0x0000000000007941 */ /* 0x000fea0003800200 */
.L_x_12702:
[----:B------:R-:W-:Y:S04]  /*c960*/  BSSY.RECONVERGENT B0, `(.L_x_12704) ;  /* 0x0000003000007945 */ /* 0x000fe80003800200 */
[----:B------:R-:W-:Y:S05]  /*c970*/  @!P3 BRA `(.L_x_12705) ;  /* 0x000000000004b947 */ /* 0x000fea0003800000 */
[----:B------:R1:W-:Y:S02]  /*c980*/  REDG.E.ADD.F32.FTZ.RN.STRONG.GPU desc[UR30][R2.64+0x80], R215 ;  /* 0x000080d7020079a6 */ /* 0x0003e4000c12f31e */
.L_x_12705:
[----:B------:R-:W-:Y:S05]  /*c990*/  BSYNC.RECONVERGENT B0 ;  /* 0x0000000000007941 */ /* 0x000fea0003800200 */
.L_x_12704:
        /* <DEDUP_REMOVED lines=16> */
.L_x_12707:
[----:B------:R-:W-:Y:S05]  /*caa0*/  BSYNC.RECONVERGENT B0 ;  /* 0x0000000000007941 */ /* 0x000fea0003800200 */
.L_x_12706:
[----:B0-2---:R0:W2:Y:S01]  /*cab0*/  LDS R5, [R208+0x9c0] ;  /* 0x0009c000d0057984 */ /* 0x0050a20000000800 */
[----:B------:R-:W-:Y:S01]  /*cac0*/  BSSY.RECONVERGENT B0, `(.L_x_12708) ;  /* 0x0000006000007945 */ /* 0x000fe20003800200 */
[----:B------:R-:W-:Y:S02]  /*cad0*/  IADD3 R202, PT, PT, R121, 0xc0, RZ ;  /* 0x000000c079ca7810 */ /* 0x000fe40007ffe0ff */
[----:B------:R-:W-:Y:S02]  /*cae0*/  LEA.HI R218, R218, R121, RZ, 0x1b ;  /* 0x00000079dada7211 */ /* 0x000fe400078fd8ff */
[----:B------:R-:W-:Y:S01]  /*caf0*/  LEA R4, R4, UR33, 0x2 ;  /* 0x0000002104047c11 */ /* 0x000fe2000f8e10ff */
[----:B------:R-:W-:Y:S06]  /*cb00*/  @!P2 BRA `(.L_x_12709) ;  /* 0x000000000004a947 */ /* 0x000fec0003800000 */
[----:B--2---:R3:W-:Y:S02]  /*cb10*/  REDG.E.ADD.F32.FTZ.RN.STRONG.GPU desc[UR30][R2.64+0x180], R5 ;  /* 0x00018005020079a6 */ /* 0x0047e4000c12f31e */
.L_x_12709:
[----:B------:R-:W-:Y:S05]  /*cb20*/  BSYNC.RECONVERGENT B0 ;  /* 0x0000000000007941 */ /* 0x000fea0003800200 */
.L_x_12708:
[----:B--23--:R2:W3:Y:S01]  /*cb30*/  LDS R5, [R4+0xa40] ;  /* 0x000a400004057984 */ /* 0x00c4e20000000800 */
[----:B------:R-:W-:Y:S01]  /*cb40*/  BSSY.RECONVERGENT B0, `(.L_x_12710) ;  /* 0x0000005000007945 */ /* 0x000fe20003800200 */
[----:B------:R-:W-:Y:S02]  /*cb50*/  LEA.HI R202, R202, R121, RZ, 0x1b ;  /* 0x00000079caca7211 */ /* 0x000fe400078fd8ff */
[----:B------:R-:W-:Y:S01]  /*cb60*/  LEA R218, R218, UR33, 0x2 ;  /* 0x00000021dada7c11 */ /* 0x000fe2000f8e10ff */
[----:B------:R-:W-:Y:S06]  /*cb70*/  @!P3 BRA `(.L_x_12711) ;  /* 0x000000000004b947 */ /* 0x000fec0003800000 */
[----:B---3--:R4:W-:Y:S02]  /*cb80*/  REDG.E.ADD.F32.FTZ.RN.STRONG.GPU desc[UR30][R2.64+0x200], R5 ;  /* 0x00020005020079a6 */ /* 0x0089e4000c12f31e */
.L_x_12711:
[----:B------:R-:W-:Y:S05]  /*cb90*/  BSYNC.RECONVERGENT B0 ;  /* 0x0000000000007941 */ /* 0x000fea0003800200 */
.L_x_12710:
[----:B---34-:R3:W4:Y:S01]  /*cba0*/  LDS R5, [R218+0xac0] ;  /* 0x000ac000da057984 */ /* 0x0187220000000800 */
[----:B------:R-:W-:Y:S01]  /*cbb0*/  BSSY.RECONVERGENT B0, `(.L_x_12712) ;  /* 0x0000004000007945 */ /* 0x000fe20003800200 */
[----:B------:R-:W-:-:S03]  /*cbc0*/  LEA R7, R202, UR33, 0x2 ;  /* 0x00000021ca077c11 */ /* 0x000fc6000f8e10ff */
[----:B------:R-:W-:Y:S05]  /*cbd0*/  @!P4 BRA `(.L_x_12713) ;  /* 0x000000000004c947 */ /* 0x000fea0003800000 */
[----:B----4-:R4:W-:Y:S02]  /*cbe0*/  REDG.E.ADD.F32.FTZ.RN.STRONG.GPU desc[UR30][R2.64+0x280], R5 ;  /* 0x00028005020079a6 */ /* 0x0109e4000c12f31e */
.L_x_12713:
[----:B------:R-:W-:Y:S05]  /*cbf0*/  BSYNC.RECONVERGENT B0 ;  /* 0x0000000000007941 */ /* 0x000fea0003800200 */
.L_x_12712:
[----:B----4-:R4:W0:Y:S01]  /*cc00*/  LDS R5, [R7+0xb40] ;  /* 0x000b400007057984 */ /* 0x0108220000000800 */
[----:B------:R-:W-:Y:S01]  /*cc10*/  BSSY.RECONVERGENT B0, `(.L_x_12714) ;  /* 0x0000005000007945 */ /* 0x000fe20003800200 */
[C---:B--2---:R-:W-:Y:S02]  /*cc20*/  IADD3 R4, PT, PT, R121.reuse, 0xe0, RZ ;  /* 0x000000e079047810 */ /* 0x044fe40007ffe0ff */
[----:B------:R-:W-:Y:S01]  /*cc30*/  IADD3 R202, PT, PT, R121, 0x100, RZ ;  /* 0x0000010079ca7810 */ /* 0x000fe20007ffe0ff */
[----:B------:R-:W-:Y:S06]  /*cc40*/  @!P5 BRA `(.L_x_12715) ;  /* 0x000000000004d947 */ /* 0x000fec0003800000 */
[----:B0-----:R2:W-:Y:S02]  /*cc50*/  REDG.E.ADD.F32.FTZ.RN.STRONG.GPU desc[UR30][R2.64+0x300], R5 ;  /* 0x00030005020079a6 */ /* 0x0015e4000c12f31e */
.L_x_12715:
[----:B------:R-:W-:Y:S05]  /*cc60*/  BSYNC.RECONVERGENT B0 ;  /* 0x0000000000007941 */ /* 0x000fea0003800200 */
.L_x_12714:
[-C--:B------:R-:W-:Y:S01]  /*cc70*/  LEA.HI R4, R4, R121.reuse, RZ, 0x1b ;  /* 0x0000007904047211 */ /* 0x080fe200078fd8ff */
[----:B------:R-:W-:Y:S01]  /*cc80*/  BSSY.RECONVERGENT B0, `(.L_x_12716) ;  /* 0x000000f000007945 */ /* 0x000fe20003800200 */
[----:B------:R-:W-:Y:S02]  /*cc90*/  ISETP.GE.AND P6, PT, R6, 0xe1, PT ;  /* 0x000000e10600780c */ /* 0x000fe40003fc6270 */
[----:B------:R-:W-:Y:S02]  /*cca0*/  LEA R4, R4, UR33, 0x2 ;  /* 0x0000002104047c11 */ /* 0x000fe4000f8e10ff */
[C---:B0-----:R-:W-:Y:S02]  /*ccb0*/  IADD3 R208, PT, PT, R121.reuse, 0x120, RZ ;  /* 0x0000012079d07810 */ /* 0x041fe40007ffe0ff */
[----:B------:R-:W-:Y:S01]  /*ccc0*/  LEA.HI R202, R202, R121, RZ, 0x1b ;  /* 0x00000079caca7211 */ /* 0x000fe200078fd8ff */
[----:B--2---:R0:W2:Y:S01]  /*ccd0*/  LDS R5, [R4+0xbc0] ;  /* 0x000bc00004057984 */ /* 0x0040a20000000800 */
        /* <DEDUP_REMOVED lines=8> */
[----:B--2---:R3:W-:Y:S02]  /*cd60*/  REDG.E.ADD.F32.FTZ.RN.STRONG.GPU desc[UR30][R2.64+0x380], R5 ;  /* 0x00038005020079a6 */ /* 0x0047e4000c12f31e */
.L_x_12717:
[----:B------:R-:W-:Y:S05]  /*cd70*/  BSYNC.RECONVERGENT B0 ;  /* 0x0000000000007941 */ /* 0x000fea0003800200 */
.L_x_12716:
[----:B--23--:R2:W3:Y:S01]  /*cd80*/  LDS R5, [R202+0xc40] ;  /* 0x000c4000ca057984 */ /* 0x00c4e20000000800 */
[----:B------:R-:W-:Y:S01]  /*cd90*/  BSSY.RECONVERGENT B0, `(.L_x_12718) ;  /* 0x0000006000007945 */ /* 0x000fe20003800200 */
[----:B0-----:R-:W-:Y:S02]  /*cda0*/  IADD3 R4, PT, PT, R121, 0x160, RZ ;  /* 0x0000016079047810 */ /* 0x001fe40007ffe0ff */
[----:B------:R-:W-:Y:S02]  /*cdb0*/  LEA.HI R218, R218, R121, RZ, 0x1b ;  /* 0x00000079dada7211 */ /* 0x000fe400078fd8ff */
[----:B------:R-:W-:Y:S01]  /*cdc0*/  LEA R208, R208, UR33, 0x2 ;  /* 0x00000021d0d07c11 */ /* 0x000fe2000f8e10ff */
[----:B------:R-:W-:Y:S06]  /*cdd0*/  @!P2 BRA `(.L_x_12719) ;  /* 0x000000000004a947 */ /* 0x000fec0003800000 */
[----:B---3--:R0:W-:Y:S02]  /*cde0*/  REDG.E.ADD.F32.FTZ.RN.STRONG.GPU desc[UR30][R2.64+0x400], R5 ;  /* 0x00040005020079a6 */ /* 0x0081e4000c12f31e */
.L_x_12719:
[----:B------:R-:W-:Y:S05]  /*cdf0*/  BSYNC.RECONVERGENT B0 ;  /* 0x0000000000007941 */ /* 0x000fea0003800200 */
.L_x_12718:
[----:B0--3--:R0:W3:Y:S01]  /*ce00*/  LDS R5, [R208+0xcc0] ;  /* 0x000cc000d0057984 */ /* 0x0090e20000000800 */
[----:B------:R-:W-:Y:S01]  /*ce10*/  BSSY.RECONVERGENT B0, `(.L_x_12720) ;  /* 0x0000005000007945 */ /* 0x000fe20003800200 */
[----:B------:R-:W-:Y:S02]  /*ce20*/  LEA.HI R4, R4, R121, RZ, 0x1b ;  /* 0x0000007904047211 */ /* 0x000fe400078fd8ff */
[----:B------:R-:W-:Y:S01]  /*ce30*/  LEA R218, R218, UR33, 0x2 ;  /* 0x00000021dada7c11 */ /* 0x000fe2000f8e10ff */
[----:B------:R-:W-:Y:S06]  /*ce40*/  @!P3 BRA `(.L_x_12721) ;  /* 0x000000000004b947 */ /* 0x000fec0003800000 */
[----:B---3--:R3:W-:Y:S02]  /*ce50*/  REDG.E.ADD.F32.FTZ.RN.STRONG.GPU desc[UR30][R2.64+0x480], R5 ;  /* 0x00048005020079a6 */ /* 0x0087e4000c12f31e */
.L_x_12721:
[----:B------:R-:W-:Y:S05]  /*ce60*/  BSYNC.RECONVERGENT B0 ;  /* 0x0000000000007941 */ /* 0x000fea0003800200 */
.L_x_12720:
[----:B---3--:R3:W0:Y:S01]  /*ce70*/  LDS R5, [R218+0xd40] ;  /* 0x000d4000da057984 */ /* 0x0086220000000800 */
[----:B------:R-:W-:Y:S01]  /*ce80*/  BSSY.RECONVERGENT B0, `(.L_x_12722) ;  /* 0x0000004000007945 */ /* 0x000fe20003800200 */
[----:B----4-:R-:W-:-:S03]  /*ce90*/  LEA R7, R4, UR33, 0x2 ;  /* 0x0000002104077c11 */ /* 0x010fc6000f8e10ff */
[----:B------:R-:W-:Y:S05]  /*cea0*/  @!P4 BRA `(.L_x_12723) ;  /* 0x000000000004c947 */ /* 0x000fea0003800000 */
[----:B0-----:R4:W-:Y:S02]  /*ceb0*/  REDG.E.ADD.F32.FTZ.RN.STRONG.GPU desc[UR30][R2.64+0x500], R5 ;  /* 0x00050005020079a6 */ /* 0x0019e4000c12f31e */
.L_x_12723:
[----:B------:R-:W-:Y:S05]  /*cec0*/  BSYNC.RECONVERGENT B0 ;  /* 0x0000000000007941 */ /* 0x000fea0003800200 */
.L_x_12722:
[----:B0---4-:R0:W4:Y:S01]  /*ced0*/  LDS R5, [R7+0xdc0] ;  /* 0x000dc00007057984 */ /* 0x0111220000000800 */
[----:B------:R-:W-:Y:S01]  /*cee0*/  BSSY.RECONVERGENT B0, `(.L_x_12724) ;  /* 0x0000005000007945 */ /* 0x000fe20003800200 */
[C---:B------:R-:W-:Y:S02]  /*cef0*/  IADD3 R4, PT, PT, R121.reuse, 0x180, RZ ;  /* 0x0000018079047810 */ /* 0x040fe40007ffe0ff */
[----:B--2---:R-:W-:Y:S01]  /*cf00*/  IADD3 R202, PT, PT, R121, 0x1a0, RZ ;  /* 0x000001a079ca7810 */ /* 0x004fe20007ffe0ff */
[----:B------:R-:W-:Y:S06]  /*cf10*/  @!P5 BRA `(.L_x_12725) ;  /* 0x000000000004d947 */ /* 0x000fec0003800000 */
[----:B----4-:R2:W-:Y:S02]  /*cf20*/  REDG.E.ADD.F32.FTZ.RN.STRONG.GPU desc[UR30][R2.64+0x580], R5 ;  /* 0x00058005020079a6 */ /* 0x0105e4000c12f31e */
.L_x_12725:
[----:B------:R-:W-:Y:S05]  /*cf30*/  BSYNC.RECONVERGENT B0 ;  /* 0x0000000000007941 */ /* 0x000fea0003800200 */
.L_x_12724:
[-C--:B------:R-:W-:Y:S01]  /*cf40*/  LEA.HI R4, R4, R121.reuse, RZ, 0x1b ;  /* 0x0000007904047211 */ /* 0x080fe200078fd8ff */
[----:B------:R-:W-:Y:S01]  /*cf50*/  BSSY.RECONVERGENT B0, `(.L_x_12726) ;  /* 0x000000f000007945 */ /* 0x000fe20003800200 */
[----:B------:R-:W-:Y:S02]  /*cf60*/  ISETP.GE.AND P6, PT, R6, 0x181, PT ;  /* 0x000001810600780c */ /* 0x000fe40003fc6270 */
[----:B------:R-:W-:Y:S02]  /*cf70*/  LEA R4, R4, UR33, 0x2 ;  /* 0x0000002104047c11 */ /* 0x000fe4000f8e10ff */
[C---:B------:R-:W-:Y:S02]  /*cf80*/  IADD3 R208, PT, PT, R121.reuse, 0x1c0, RZ ;  /* 0x000001c079d07810 */ /* 0x040fe40007ffe0ff */
[----:B------:R-:W-:Y:S01]  /*cf90*/  LEA.HI R202, R202, R121, RZ, 0x1b ;  /* 0x00000079caca7211 */ /* 0x000fe200078fd8ff */
[----:B--2-4-:R2:W4:Y:S01]  /*cfa0*/  LDS R5, [R4+0xe40] ;  /* 0x000e400004057984 */ /* 0x0145220000000800 */
[----:B---3--:R-:W-:-:S02]  /*cfb0*/  IADD3 R218, PT, PT, R121, 0x1e0, RZ ;  /* 0x000001e079da7810 */ /* 0x008fc40007ffe0ff */
[----:B------:R-:W-:Y:S02]  /*cfc0*/  LEA.HI R208, R208, R121, RZ, 0x1b ;  /* 0x00000079d0d07211 */ /* 0x000fe400078fd8ff */
[----:B------:R-:W-:Y:S02]  /*cfd0*/  LEA R202, R202, UR33, 0x2 ;  /* 0x00000021caca7c11 */ /* 0x000fe4000f8e10ff */
[C---:B------:R-:W-:Y:S02]  /*cfe0*/  ISETP.GE.AND P2, PT, R6.reuse, 0x1a1, PT ;  /* 0x000001a10600780c */ /* 0x040fe40003f46270 */
[C---:B------:R-:W-:Y:S02]  /*cff0*/  ISETP.GE.AND P3, PT, R6.reuse, 0x1c1, PT ;  /* 0x000001c10600780c */ /* 0x040fe40003f66270 */
[C---:B------:R-:W-:Y:S02]  /*d000*/  ISETP.GE.AND P4, PT, R6.reuse, 0x1e1, PT ;  /* 0x000001e10600780c */ /* 0x040fe40003f86270 */
[----:B------:R-:W-:Y:S01]  /*d010*/  ISETP.GE.AND P5, PT, R6, 0x201, PT ;  /* 0x000002010600780c */ /* 0x000fe20003fa6270 */
[----:B--2---:R-:W-:-:S12]  /*d020*/  @!P6 BRA `(.L_x_12727) ;  /* 0x000000000004e947 */ /* 0x004fd80003800000 */
[----:B----4-:R2:W-:Y:S02]  /*d030*/  REDG.E.ADD.F32.FTZ.RN.STRONG.GPU desc[UR30][R2.64+0x600], R5 ;  /* 0x00060005020079a6 */ /* 0x0105e4000c12f31e */
.L_x_12727:
[----:B------:R-:W-:Y:S05]  /*d040*/  BSYNC.RECONVERGENT B0 ;  /* 0x0000000000007941 */ /* 0x000fea0003800200 */
.L_x_12726:
[----:B--2-4-:R2:W3:Y:S01]  /*d050*/  LDS R5, [R202+0xec0] ;  /* 0x000ec000ca057984 */ /* 0x0144e20000000800 */
[----:B------:R-:W-:Y:S01]  /*d060*/  BSSY.RECONVERGENT B0, `(.L_x_12728) ;  /* 0x0000005000007945 */ /* 0x000fe20003800200 */
[----:B------:R-:W-:Y:S02]  /*d070*/  LEA.HI R218, R218, R121, RZ, 0x1b ;  /* 0x00000079dada7211 */ /* 0x000fe400078fd8ff */
[----:B------:R-:W-:Y:S01]  /*d080*/  LEA R208, R208, UR33, 0x2 ;  /* 0x00000021d0d07c11 */ /* 0x000fe2000f8e10ff */
[----:B------:R-:W-:Y:S06]  /*d090*/  @!P2 BRA `(.L_x_12729) ;  /* 0x000000000004a947 */ /* 0x000fec0003800000 */
[----:B---3--:R4:W-:Y:S02]  /*d0a0*/  REDG.E.ADD.F32.FTZ.RN.STRONG.GPU desc[UR30][R2.64+0x680], R5 ;  /* 0x00068005020079a6 */ /* 0x0089e4000c12f31e */
.L_x_12729:
[----:B------:R-:W-:Y:S05]  /*d0b0*/  BSYNC.RECONVERGENT B0 ;  /* 0x0000000000007941 */ /* 0x000fea0003800200 */
.L_x_12728:
[----:B---34-:R3:W4:Y:S01]  /*d0c0*/  LDS R5, [R208+0xf40] ;  /* 0x000f4000d0057984 */ /* 0x0187220000000800 */
[----:B------:R-:W-:Y:S01]  /*d0d0*/  BSSY.RECONVERGENT B0, `(.L_x_12730) ;  /* 0x0000005000007945 */ /* 0x000fe20003800200 */
[----:B------:R-:W-:Y:S02]  /*d0e0*/  LEA.HI R10, R10, R121, RZ, 0x1b ;  /* 0x000000790a0a7211 */ /* 0x000fe400078fd8ff */
[----:B------:R-:W-:Y:S01]  /*d0f0*/  LEA R218, R218, UR33, 0x2 ;  /* 0x00000021dada7c11 */ /* 0x000fe2000f8e10ff */
[----:B------:R-:W-:Y:S06]  /*d100*/  @!P3 BRA `(.L_x_12731) ;  /* 0x000000000004b947 */ /* 0x000fec0003800000 */
[----:B----4-:R4:W-:Y:S02]  /*d110*/  REDG.E.ADD.F32.FTZ.RN.STRONG.GPU desc[UR30][R2.64+0x700], R5 ;  /* 0x00070005020079a6 */ /* 0x0109e4000c12f31e */
.L_x_12731:
[----:B------:R-:W-:Y:S05]  /*d120*/  BSYNC.RECONVERGENT B0 ;  /* 0x0000000000007941 */ /* 0x000fea0003800200 */
.L_x_12730:
[----:B----4-:R4:W1:Y:S01]  /*d130*/  LDS R5, [R218+0xfc0] ;  /* 0x000fc000da057984 */ /* 0x0108620000000800 */
[----:B------:R-:W-:Y:S01]  /*d140*/  BSSY.RECONVERGENT B0, `(.L_x_12732) ;  /* 0x0000004000007945 */ /* 0x000fe20003800200 */
[----:B0-----:R-:W-:-:S03]  /*d150*/  LEA R7, R10, UR33, 0x2 ;  /* 0x000000210a077c11 */ /* 0x001fc6000f8e10ff */
[----:B------:R-:W-:Y:S05]  /*d160*/  @!P4 BRA `(.L_x_12733) ;  /* 0x000000000004c947 */ /* 0x000fea0003800000 */
[----:B-1----:R0:W-:Y:S02]  /*d170*/  REDG.E.ADD.F32.FTZ.RN.STRONG.GPU desc[UR30][R2.64+0x780], R5 ;  /* 0x00078005020079a6 */ /* 0x0021e4000c12f31e */
.L_x_12733:
[----:B------:R-:W-:Y:S05]  /*d180*/  BSYNC.RECONVERGENT B0 ;  /* 0x0000000000007941 */ /* 0x000fea0003800200 */
.L_x_12732:
[----:B01----:R0:W1:Y:S01]  /*d190*/  LDS R5, [R7+0x1040] ;  /* 0x0010400007057984 */ /* 0x0030620000000800 */
[----:B------:R-:W-:Y:S01]  /*d1a0*/  BSSY.RECONVERGENT B0, `(.L_x_12734) ;  /* 0x0000005000007945 */ /* 0x000fe20003800200 */
[C---:B------:R-:W-:Y:S02]  /*d1b0*/  IADD3 R4, PT, PT, R121.reuse, 0x220, RZ ;  /* 0x0000022079047810 */ /* 0x040fe40007ffe0ff */
[----:B------:R-:W-:Y:S01]  /*d1c0*/  IADD3 R10, PT, PT, R121, 0x240, RZ ;  /* 0x00000240790a7810 */ /* 0x000fe20007ffe0ff */
[----:B------:R-:W-:Y:S06]  /*d1d0*/  @!P5 BRA `(.L_x_12735) ;  /* 0x000000000004d947 */ /* 0x000fec0003800000 */
[----:B-1----:R1:W-:Y:S02]  /*d1e0*/  REDG.E.ADD.F32.FTZ.RN.STRONG.GPU desc[UR30][R2.64+0x800], R5 ;  /* 0x00080005020079a6 */ /* 0x0023e4000c12f31e */
.L_x_12735:
[----:B------:R-:W-:Y:S05]  /*d1f0*/  BSYNC.RECONVERGENT B0 ;  /* 0x0000000000007941 */ /* 0x000fea0003800200 */
.L_x_12734:
[-C--:B------:R-:W-:Y:S01]  /*d200*/  LEA.HI R4, R4, R121.reuse, RZ, 0x1b ;  /* 0x0000007904047211 */ /* 0x080fe200078fd8ff */
[----:B------:R-:W-:Y:S01]  /*d210*/  BSSY.RECONVERGENT B0, `(.L_x_12736) ;  /* 0x000000f000007945 */ /* 0x000fe20003800200 */
[----:B------:R-:W-:Y:S02]  /*d220*/  ISETP.GE.AND P6, PT, R6, 0x221, PT ;  /* 0x000002210600780c */ /* 0x000fe40003fc6270 */
[----:B------:R-:W-:Y:S02]  /*d230*/  LEA R4, R4, UR33, 0x2 ;  /* 0x0000002104047c11 */ /* 0x000fe4000f8e10ff */
[C---:B--2---:R-:W-:Y:S02]  /*d240*/  IADD3 R202, PT, PT, R121.reuse, 0x260, RZ ;  /* 0x0000026079ca7810 */ /* 0x044fe40007ffe0ff */
[----:B------:R-:W-:Y:S01]  /*d250*/  LEA.HI R10, R10, R121, RZ, 0x1b ;  /* 0x000000790a0a7211 */ /* 0x000fe200078fd8ff */
[----:B-1----:R1:W2:Y:S01]  /*d260*/  LDS R5, [R4+0x10c0] ;  /* 0x0010c00004057984 */ /* 0x0022a20000000800 */
        /* <DEDUP_REMOVED lines=9> */
.L_x_12737:
[----:B------:R-:W-:Y:S05]  /*d300*/  BSYNC.RECONVERGENT B0 ;  /* 0x0000000000007941 */ /* 0x000fea0003800200 */
.L_x_12736:
[----:B--23--:R2:W3:Y:S01]  /*d310*/  LDS R5, [R10+0x1140] ;  /* 0x001140000a057984 */ /* 0x00c4e20000000800 */
[----:B------:R-:W-:Y:S01]  /*d320*/  BSSY.RECONVERGENT B0, `(.L_x_12738) ;  /* 0x0000006000007945 */ /* 0x000fe20003800200 */
[----:B-1----:R-:W-:Y:S02]  /*d330*/  IADD3 R4, PT, PT, R121, 0x2a0, RZ ;  /* 0x000002a079047810 */ /* 0x002fe40007ffe0ff */
[----:B------:R-:W-:Y:S02]  /*d340*/  LEA.HI R208, R208, R121, RZ, 0x1b ;  /* 0x00000079d0d07211 */ /* 0x000fe400078fd8ff */
[----:B------:R-:W-:Y:S01]  /*d350*/  LEA R202, R202, UR33, 0x2 ;  /* 0x00000021caca7c11 */ /* 0x000fe2000f8e10ff */
[----:B------:R-:W-:Y:S06]  /*d360*/  @!P2 BRA `(.L_x_12739) ;  /* 0x000000000004a947 */ /* 0x000fec0003800000 */
[----:B---3--:R1:W-:Y:S02]  /*d370*/  REDG.E.ADD.F32.FTZ.RN.STRONG.GPU desc[UR30][R2.64+0x900], R5 ;  /* 0x00090005020079a6 */ /* 0x0083e4000c12f31e */
.L_x_12739:
[----:B------:R-:W-:Y:S05]  /*d380*/  BSYNC.RECONVERGENT B0 ;  /* 0x0000000000007941 */ /* 0x000fea0003800200 */
.L_x_12738:
[----:B-1-3--:R1:W3:Y:S01]  /*d390*/  LDS R5, [R202+0x11c0] ;  /* 0x0011c000ca057984 */ /* 0x00a2e20000000800 */
[----:B------:R-:W-:Y:S01]  /*d3a0*/  BSSY.RECONVERGENT B0, `(.L_x_12740) ;  /* 0x0000005000007945 */ /* 0x000fe20003800200 */
[----:B------:R-:W-:Y:S02]  /*d3b0*/  LEA.HI R4, R4, R121, RZ, 0x1b ;  /* 0x0000007904047211 */ /* 0x000fe400078fd8ff */
[----:B------:R-:W-:Y:S01]  /*d3c0*/  LEA R208, R208, UR33, 0x2 ;  /* 0x00000021d0d07c11 */ /* 0x000fe2000f8e10ff */
[----:B------:R-:W-:Y:S06]  /*d3d0*/  @!P3 BRA `(.L_x_12741) ;  /* 0x000000000004b947 */ /* 0x000fec0003800000 */
[----:B---3--:R3:W-:Y:S02]  /*d3e0*/  REDG.E.ADD.F32.FTZ.RN.STRONG.GPU desc[UR30][R2.64+0x980], R5 ;  /* 0x00098005020079a6 */ /* 0x0087e4000c12f31e */
.L_x_12741:
[----:B------:R-:W-:Y:S05]  /*d3f0*/  BSYNC.RECONVERGENT B0 ;  /* 0x0000000000007941 */ /* 0x000fea0003800200 */
.L_x_12740:
[----:B---3--:R3:W1:Y:S01]  /*d400*/  LDS R5, [R208+0x1240] ;  /* 0x00124000d0057984 */ /* 0x0086620000000800 */
[----:B------:R-:W-:Y:S01]  /*d410*/  BSSY.RECONVERGENT B0, `(.L_x_12742) ;  /* 0x0000004000007945 */ /* 0x000fe20003800200 */
[----:B0-----:R-:W-:-:S03]  /*d420*/  LEA R7, R4, UR33, 0x2 ;  /* 0x0000002104077c11 */ /* 0x001fc6000f8e10ff */
[----:B------:R-:W-:Y:S05]  /*d430*/  @!P4 BRA `(.L_x_12743) ;  /* 0x000000000004c947 */ /* 0x000fea0003800000 */
[----:B-1----:R0:W-:Y:S02]  /*d440*/  REDG.E.ADD.F32.FTZ.RN.STRONG.GPU desc[UR30][R2.64+0xa00], R5 ;  /* 0x000a0005020079a6 */ /* 0x0021e4000c12f31e */
.L_x_12743:
[----:B------:R-:W-:Y:S05]  /*d450*/  BSYNC.RECONVERGENT B0 ;  /* 0x0000000000007941 */ /* 0x000fea0003800200 */
.L_x_12742:
[----:B01----:R0:W1:Y:S01]  /*d460*/  LDS R5, [R7+0x12c0] ;  /* 0x0012c00007057984 */ /* 0x0030620000000800 */
[----:B------:R-:W-:Y:S01]  /*d470*/  BSSY.RECONVERGENT B0, `(.L_x_12744) ;  /* 0x0000005000007945 */ /* 0x000fe20003800200 */
[C---:B------:R-:W-:Y:S02]  /*d480*/  IADD3 R4, PT, PT, R121.reuse, 0x2c0, RZ ;  /* 0x000002c079047810 */ /* 0x040fe40007ffe0ff */
[----:B--2---:R-:W-:Y:S01]  /*d490*/  IADD3 R10, PT, PT, R121, 0x2e0, RZ ;  /* 0x000002e0790a7810 */ /* 0x004fe20007ffe0ff */
[----:B------:R-:W-:Y:S06]  /*d4a0*/  @!P5 BRA `(.L_x_12745) ;  /* 0x000000000004d947 */ /* 0x000fec0003800000 */
[----:B-1----:R2:W-:Y:S02]  /*d4b0*/  REDG.E.ADD.F32.FTZ.RN.STRONG.GPU desc[UR30][R2.64+0xa80], R5 ;  /* 0x000a8005020079a6 */ /* 0x0025e4000c12f31e */
.L_x_12745:
[----:B------:R-:W-:Y:S05]  /*d4c0*/  BSYNC.RECONVERGENT B0 ;  /* 0x0000000000007941 */ /* 0x000fea0003800200 */
.L_x_12744:
[-C--:B------:R-:W-:Y:S01]  /*d4d0*/  LEA.HI R4, R4, R121.reuse, RZ, 0x1b ;  /* 0x0000007904047211 */ /* 0x080fe200078fd8ff */
[----:B------:R-:W-:Y:S01]  /*d4e0*/  BSSY.RECONVERGENT B0, `(.L_x_12746) ;  /* 0x000000f000007945 */ /* 0x000fe20003800200 */
[----:B------:R-:W-:Y:S02]  /*d4f0*/  ISETP.GE.AND P6, PT, R6, 0x2c1, PT ;  /* 0x000002c10600780c */ /* 0x000fe40003fc6270 */
[----:B------:R-:W-:Y:S02]  /*d500*/  LEA R4, R4, UR33, 0x2 ;  /* 0x0000002104047c11 */ /* 0x000fe4000f8e10ff */
[C---:B------:R-:W-:Y:S02]  /*d510*/  IADD3 R202, PT, PT, R121.reuse, 0x300, RZ ;  /* 0x0000030079ca7810 */ /* 0x040fe40007ffe0ff */
[----:B------:R-:W-:Y:S01]  /*d520*/  LEA.HI R10, R10, R121, RZ, 0x1b ;  /* 0x000000790a0a7211 */ /* 0x000fe200078fd8ff */
[----:B-12---:R1:W2:Y:S01]  /*d530*/  LDS R5, [R4+0x1340] ;  /* 0x0013400004057984 */ /* 0x0062a20000000800 */
        /* <DEDUP_REMOVED lines=9> */
.L_x_12747:
[----:B------:R-:W-:Y:S05]  /*d5d0*/  BSYNC.RECONVERGENT B0 ;  /* 0x0000000000007941 */ /* 0x000fea0003800200 */
.L_x_12746:
[----:B--23--:R2:W3:Y:S01]  /*d5e0*/  LDS R5, [R10+0x13c0] ;  /* 0x0013c0000a057984 */ /* 0x00c4e20000000800 */
[----:B------:R-:W-:Y:S01]  /*d5f0*/  BSSY.RECONVERGENT B0, `(.L_x_12748) ;  /* 0x0000006000007945 */ /* 0x000fe20003800200 */
[----:B-1----:R-:W-:Y:S02]  /*d600*/  IADD3 R4, PT, PT, R121, 0x340, RZ ;  /* 0x0000034079047810 */ /* 0x002fe40007ffe0ff */
[----:B------:R-:W-:Y:S02]  /*d610*/  LEA.HI R208, R208, R121, RZ, 0x1b ;  /* 0x00000079d0d07211 */ /* 0x000fe400078fd8ff */
[----:B------:R-:W-:Y:S01]  /*d620*/  LEA R202, R202, UR33, 0x2 ;  /* 0x00000021caca7c11 */ /* 0x000fe2000f8e10ff */
[----:B------:R-:W-:Y:S06]  /*d630*/  @!P2 BRA `(.L_x_12749) ;  /* 0x000000000004a947 */ /* 0x000fec0003800000 */
[----:B---3--:R1:W-:Y:S02]  /*d640*/  REDG.E.ADD.F32.FTZ.RN.STRONG.GPU desc[UR30][R2.64+0xb80], R5 ;  /* 0x000b8005020079a6 */ /* 0x0083e4000c12f31e */
.L_x_12749:
[----:B------:R-:W-:Y:S05]  /*d650*/  BSYNC.RECONVERGENT B0 ;  /* 0x0000000000007941 */ /* 0x000fea0003800200 */
.L_x_12748:
[----:B-1-3--:R1:W3:Y:S01]  /*d660*/  LDS R5, [R202+0x1440] ;  /* 0x00144000ca057984 */ /* 0x00a2e20000000800 */
[----:B------:R-:W-:Y:S01]  /*d670*/  BSSY.RECONVERGENT B0, `(.L_x_12750) ;  /* 0x0000005000007945 */ /* 0x000fe20003800200 */
[----:B------:R-:W-:Y:S02]  /*d680*/  LEA.HI R4, R4, R121, RZ, 0x1b ;  /* 0x0000007904047211 */ /* 0x000fe400078fd8ff */
[----:B------:R-:W-:Y:S01]  /*d690*/  LEA R208, R208, UR33, 0x2 ;  /* 0x00000021d0d07c11 */ /* 0x000fe2000f8e10ff */
[----:B------:R-:W-:Y:S06]  /*d6a0*/  @!P3 BRA `(.L_x_12751) ;  /* 0x000000000004b947 */ /* 0x000fec0003800000 */
[----:B---3--:R3:W-:Y:S02]  /*d6b0*/  REDG.E.ADD.F32.FTZ.RN.STRONG.GPU desc[UR30][R2.64+0xc00], R5 ;  /* 0x000c0005020079a6 */ /* 0x0087e4000c12f31e */
.L_x_12751:
[----:B------:R-:W-:Y:S05]  /*d6c0*/  BSYNC.RECONVERGENT B0 ;  /* 0x0000000000007941 */ /* 0x000fea0003800200 */
.L_x_12750:
[----:B---3--:R3:W0:Y:S01]  /*d6d0*/  LDS R5, [R208+0x14c0] ;  /* 0x0014c000d0057984 */ /* 0x0086220000000800 */
[----:B------:R-:W-:Y:S01]  /*d6e0*/  BSSY.RECONVERGENT B0, `(.L_x_12752) ;  /* 0x0000006000007945 */ /* 0x000fe20003800200 */
[C---:B--2---:R-:W-:Y:S02]  /*d6f0*/  IADD3 R10, PT, PT, R121.reuse, 0x360, RZ ;  /* 0x00000360790a7810 */ /* 0x044fe40007ffe0ff */
[----:B-1----:R-:W-:Y:S02]  /*d700*/  IADD3 R202, PT, PT, R121, 0x380, RZ ;  /* 0x0000038079ca7810 */ /* 0x002fe40007ffe0ff */
[----:B------:R-:W-:Y:S01]  /*d710*/  LEA R4, R4, UR33, 0x2 ;  /* 0x0000002104047c11 */ /* 0x000fe2000f8e10ff */
[----:B------:R-:W-:Y:S06]  /*d720*/  @!P4 BRA `(.L_x_12753) ;  /* 0x000000000004c947 */ /* 0x000fec0003800000 */
[----:B0-----:R1:W-:Y:S02]  /*d730*/  REDG.E.ADD.F32.FTZ.RN.STRONG.GPU desc[UR30][R2.64+0xc80], R5 ;  /* 0x000c8005020079a6 */ /* 0x0013e4000c12f31e */
.L_x_12753:
[----:B------:R-:W-:Y:S05]  /*d740*/  BSYNC.RECONVERGENT B0 ;  /* 0x0000000000007941 */ /* 0x000fea0003800200 */
.L_x_12752:
[----:B01----:R0:W1:Y:S01]  /*d750*/  LDS R5, [R4+0x1540] ;  /* 0x0015400004057984 */ /* 0x0030620000000800 */
[----:B------:R-:W-:Y:S01]  /*d760*/  BSSY.RECONVERGENT B0, `(.L_x_12754) ;  /* 0x0000005000007945 */ /* 0x000fe20003800200 */
[-C--:B------:R-:W-:Y:S02]  /*d770*/  LEA.HI R10, R10, R121.reuse, RZ, 0x1b ;  /* 0x000000790a0a7211 */ /* 0x080fe400078fd8ff */
[----:B------:R-:W-:Y:S01]  /*d780*/  LEA.HI R202, R202, R121, RZ, 0x1b ;  /* 0x00000079caca7211 */ /* 0x000fe200078fd8ff */
[----:B------:R-:W-:Y:S06]  /*d790*/  @!P5 BRA `(.L_x_12755) ;  /* 0x000000000004d947 */ /* 0x000fec0003800000 */
[----:B-1----:R2:W-:Y:S02]  /*d7a0*/  REDG.E.ADD.F32.FTZ.RN.STRONG.GPU desc[UR30][R2.64+0xd00], R5 ;  /* 0x000d0005020079a6 */ /* 0x0025e4000c12f31e */
.L_x_12755:
[----:B------:R-:W-:Y:S05]  /*d7b0*/  BSYNC.RECONVERGENT B0 ;  /* 0x0000000000007941 */ /* 0x000fea0003800200 */
.L_x_12754:
[----:B-12---:R-:W-:Y:S01]  /*d7c0*/  LEA R5, R10, UR33, 0x2 ;  /* 0x000000210a057c11 */ /* 0x006fe2000f8e10ff */
        /* <DEDUP_REMOVED lines=10> */
.L_x_12757:
[----:B------:R-:W-:Y:S05]  /*d870*/  BSYNC.RECONVERGENT B0 ;  /* 0x0000000000007941 */ /* 0x000fea0003800200 */
.L_x_12756:
[----:B-12---:R1:W2:Y:S01]  /*d880*/  LDS R5, [R202+0x1640] ;  /* 0x00164000ca057984 */ /* 0x0062a20000000800 */
[----:B------:R-:W-:Y:S01]  /*d890*/  BSSY.RECONVERGENT B0, `(.L_x_12758) ;  /* 0x0000004000007945 */ /* 0x000fe20003800200 */
[----:B0-----:R-:W-:-:S03]  /*d8a0*/  IADD3 R4, PT, PT, R121, 0x3a0, RZ ;  /* 0x000003a079047810 */ /* 0x001fc60007ffe0ff */
[----:B------:R-:W-:Y:S05]  /*d8b0*/  @!P2 BRA `(.L_x_12759) ;  /* 0x000000000004a947 */ /* 0x000fea0003800000 */
[----:B--2---:R0:W-:Y:S02]  /*d8c0*/  REDG.E.ADD.F32.FTZ.RN.STRONG.GPU desc[UR30][R2.64+0xe00], R5 ;  /* 0x000e0005020079a6 */ /* 0x0041e4000c12f31e */
.L_x_12759:
[----:B------:R-:W-:Y:S05]  /*d8d0*/  BSYNC.RECONVERGENT B0 ;  /* 0x0000000000007941 */ /* 0x000fea0003800200 */
.L_x_12758:
[----:B0-2---:R-:W-:Y:S01]  /*d8e0*/  LEA.HI R5, R4, R121, RZ, 0x1b ;  /* 0x0000007904057211 */ /* 0x005fe200078fd8ff */
[C---:B------:R-:W-:Y:S01]  /*d8f0*/  FMUL.FTZ R10, R82.reuse, R206 ;  /* 0x000000ce520a7220 */ /* 0x040fe20000410000 */
[----:B------:R-:W-:Y:S01]  /*d900*/  IADD3 R6, PT, PT, R121, 0x3c0, RZ ;  /* 0x000003c079067810 */ /* 0x000fe20007ffe0ff */
[C---:B------:R-:W-:Y:S01]  /*d910*/  FMUL.FTZ R204, R82.reuse, R204 ;  /* 0x000000cc52cc7220 */ /* 0x040fe20000410000 */
[----:B------:R-:W-:Y:S01]  /*d920*/  LEA R7, R5, UR33, 0x2 ;  /* 0x0000002105077c11 */ /* 0x000fe2000f8e10ff */
[----:B------:R-:W-:Y:S01]  /*d930*/  FFMA.FTZ R203, -R82, R67, R203 ;  /* 0x0000004352cb7223 */ /* 0x000fe200000101cb */
[----:B------:R-:W-:Y:S01]  /*d940*/  FMUL.FTZ R4, R9, R10 ;  /* 0x0000000a09047220 */ /* 0x000fe20000410000 */
[----:B-1----:R-:W-:Y:S01]  /*d950*/  IADD3 R202, PT, PT, R121, 0x3e0, RZ ;  /* 0x000003e079ca7810 */ /* 0x002fe20007ffe0ff */
[----:B------:R-:W-:Y:S01]  /*d960*/  BSSY.RECONVERGENT B0, `(.L_x_12760) ;  /* 0x0000009000007945 */ /* 0x000fe20003800200 */
[-C--:B------:R-:W-:Y:S01]  /*d970*/  LEA.HI R6, R6, R121.reuse, RZ, 0x1b ;  /* 0x0000007906067211 */ /* 0x080fe200078fd8ff */
[----:B------:R-:W0:Y:S01]  /*d980*/  LDS R7, [R7+0x16c0] ;  /* 0x0016c00007077984 */ /* 0x000e220000000800 */
[-C--:B------:R-:W-:Y:S01]  /*d990*/  FFMA.FTZ R5, R203, R204.reuse, -R4 ;  /* 0x000000cccb057223 */ /* 0x080fe20000010804 */
[----:B------:R-:W-:Y:S01]  /*d9a0*/  LEA.HI R202, R202, R121, RZ, 0x1b ;  /* 0x00000079caca7211 */ /* 0x000fe200078fd8ff */
[----:B------:R-:W-:Y:S01]  /*d9b0*/  FMUL.FTZ R204, R9, R204 ;  /* 0x000000cc09cc7220 */ /* 0x000fe20000410000 */
[----:B------:R-:W-:Y:S01]  /*d9c0*/  LEA R6, R6, UR33, 0x2 ;  /* 0x0000002106067c11 */ /* 0x000fe2000f8e10ff */
[----:B------:R-:W-:Y:S06]  /*d9d0*/  @!P3 BRA `(.L_x_12761) ;  /* 0x000000000004b947 */ /* 0x000fec0003800000 */
[----:B0-----:R1:W-:Y:S02]  /*d9e0*/  REDG.E.ADD.F32.FTZ.RN.STRONG.GPU desc[UR30][R2.64+0xe80], R7 ;  /* 0x000e8007020079a6 */ /* 0x0013e4000c12f31e */
.L_x_12761:
[----:B------:R-:W-:Y:S05]  /*d9f0*/  BSYNC.RECONVERGENT B0 ;  /* 0x0000000000007941 */ /* 0x000fea0003800200 */
.L_x_12760:
[----:B01----:R0:W1:Y:S01]  /*da00*/  LDS R7, [R6+0x1740] ;  /* 0x0017400006077984 */ /* 0x0030620000000800 */
[----:B------:R-:W-:Y:S01]  /*da10*/  BSSY.RECONVERGENT B0, `(.L_x_12762) ;  /* 0x0000005000007945 */ /* 0x000fe20003800200 */
[----:B------:R-:W-:Y:S01]  /*da20*/  LEA R202, R202, UR33, 0x2 ;  /* 0x00000021caca7c11 */ /* 0x000fe2000f8e10ff */
[----:B------:R-:W-:Y:S02]  /*da30*/  FFMA.FTZ R204, R203, R10, R204 ;  /* 0x0000000acbcc7223 */ /* 0x000fe400000100cc */
[----:B------:R-:W-:Y:S05]  /*da40*/  @!P4 BRA `(.L_x_12763) ;  /* 0x000000000004c947 */ /* 0x000fea0003800000 */
[----:B-1----:R2:W-:Y:S02]  /*da50*/  REDG.E.ADD.F32.FTZ.RN.STRONG.GPU desc[UR30][R2.64+0xf00], R7 ;  /* 0x000f0007020079a6 */ /* 0x0025e4000c12f31e */
.L_x_12763:
[----:B------:R-:W-:Y:S05]  /*da60*/  BSYNC.RECONVERGENT B0 ;  /* 0x0000000000007941 */ /* 0x000fea0003800200 */
.L_x_12762:
[----:B-12---:R1:W2:Y:S01]  /*da70*/  LDS R7, [R202+0x17c0] ;  /* 0x0017c000ca077984 */ /* 0x0062a20000000800 */
[----:B------:R-:W-:Y:S01]  /*da80*/  BSSY.RECONVERGENT B0, `(.L_x_12764) ;  /* 0x0000004000007945 */ /* 0x000fe20003800200 */
[----:B------:R-:W-:-:S03]  /*da90*/  FADD.FTZ R4, R197, R204 ;  /* 0x000000ccc5047221 */ /* 0x000fc60000010000 */
[----:B------:R-:W-:Y:S05]  /*daa0*/  @!P5 BRA `(.L_x_12765) ;  /* 0x000000000004d947 */ /* 0x000fea0003800000 */
[----:B--2---:R2:W-:Y:S02]  /*dab0*/  REDG.E.ADD.F32.FTZ.RN.STRONG.GPU desc[UR30][R2.64+0xf80], R7 ;  /* 0x000f8007020079a6 */ /* 0x0045e4000c12f31e */
.L_x_12765:
[----:B------:R-:W-:Y:S05]  /*dac0*/  BSYNC.RECONVERGENT B0 ;  /* 0x0000000000007941 */ /* 0x000fea0003800200 */
.L_x_12764:
[----:B------:R-:W-:Y:S01]  /*dad0*/  FADD.FTZ R5, R186, R5 ;  /* 0x00000005ba057221 */ /* 0x000fe20000010000 */
[C---:B0-----:R-:W-:Y:S01]  /*dae0*/  FFMA.FTZ R6, R115.reuse, R8, R214 ;  /* 0x0000000873067223 */ /* 0x041fe200000100d6 */
[----:B--2---:R-:W-:Y:S01]  /*daf0*/  FFMA.FTZ R7, -R115, R201, R212 ;  /* 0x000000c973077223 */ /* 0x004fe200000101d4 */
[----:B------:R-:W0:Y:S01]  /*db00*/  SHFL.DOWN PT, R3, R4, 0x1, 0x1f ;  /* 0x08201f0004037f89 */ /* 0x000e2200000e0000 */
[----:B------:R-:W-:Y:S01]  /*db10*/  ISETP.GT.AND P2, PT, R18, 0x1e, PT ;  /* 0x0000001e1200780c */ /* 0x000fe20003f44270 */
[----:B------:R-:W-:Y:S01]  /*db20*/  FADD.FTZ R99, R10, R99 ;  /* 0x000000630a637221 */ /* 0x000fe20000010000 */
        /* <DEDUP_REMOVED lines=9> */
[----:B------:R-:W3:Y:S01]  /*dbc0*/  SHFL.DOWN PT, R8, R7, 0x1, 0x1f ;  /* 0x08201f0007087f89 */ /* 0x000ee200000e0000 */
        /* <DEDUP_REMOVED lines=11> */
[----:B0-----:R-:W-:Y:S01]  /*dc80*/  @!P2 FADD.FTZ R4, R4, R3 ;  /* 0x000000030404a221 */ /* 0x001fe20000010000 */
[----:B------:R-:W-:Y:S01]  /*dc90*/  FFMA.FTZ R3, R63, R192, R126 ;  /* 0x000000c03f037223 */ /* 0x000fe2000001007e */
[----:B------:R-:W-:Y:S01]  /*dca0*/  FFMA.FTZ R177, R134, R177, R205 ;  /* 0x000000b186b17223 */ /* 0x000fe200000100cd */
[----:B------:R-:W-:Y:S01]  /*dcb0*/  FMUL.FTZ R209, R156, R209 ;  /* 0x000000d19cd17220 */ /* 0x000fe20000410000 */
[----:B--2---:R-:W-:Y:S01]  /*dcc0*/  @!P2 FADD.FTZ R5, R5, R2 ;  /* 0x000000020505a221 */ /* 0x004fe20000010000 */
[----:B------:R-:W0:Y:S01]  /*dcd0*/  SHFL.DOWN PT, R179, R4, 0x2, 0x1f ;  /* 0x08401f0004b37f89 */ /* 0x000e2200000e0000 */
[----:B------:R-:W-:Y:S01]  /*dce0*/  FFMA.FTZ R2, R62, R191, R127 ;  /* 0x000000bf3e027223 */ /* 0x000fe2000001007f */
[----:B------:R-:W-:Y:S01]  /*dcf0*/  FADD.FTZ R40, R3, R40 ;  /* 0x0000002803287221 */ /* 0x000fe20000010000 */
[----:B-----5:R-:W-:Y:S01]  /*dd00*/  @!P2 FADD.FTZ R6, R6, R197 ;  /* 0x000000c50606a221 */ /* 0x020fe20000010000 */
[----:B------:R-:W-:Y:S01]  /*dd10*/  FFMA.FTZ R3, R65, R196, R124 ;  /* 0x000000c441037223 */ /* 0x000fe2000001007c */
[----:B------:R-:W-:Y:S01]  /*dd20*/  FADD.FTZ R41, R2, R41 ;  /* 0x0000002902297221 */ /* 0x000fe20000010000 */
[----:B------:R-:W-:Y:S01]  /*dd30*/  FMUL.FTZ R164, R164, R199 ;  /* 0x000000c7a4a47220 */ /* 0x000fe20000410000 */
[----:B---3--:R-:W-:Y:S01]  /*dd40*/  @!P2 FADD.FTZ R7, R7, R8 ;  /* 0x000000080707a221 */ /* 0x008fe20000010000 */
[----:B------:R-:W2:Y:S01]  /*dd50*/  SHFL.DOWN PT, R197, R6, 0x2, 0x1f ;  /* 0x08401f0006c57f89 */ /* 0x000ea200000e0000 */
[----:B------:R-:W-:Y:S01]  /*dd60*/  ISETP.GT.AND P2, PT, R18, 0x1d, PT ;  /* 0x0000001d1200780c */ /* 0x000fe20003f44270 */
[----:B------:R-:W-:Y:S01]  /*dd70*/  FADD.FTZ R38, R3, R38 ;  /* 0x0000002603267221 */ /* 0x000fe20000010000 */
[----:B------:R-:W-:Y:S01]  /*dd80*/  FFMA.FTZ R3, R67, R206, R172 ;  /* 0x000000ce43037223 */ /* 0x000fe200000100ac */
[----:B------:R-:W3:Y:S01]  /*dd90*/  SHFL.DOWN PT, R8, R5, 0x2, 0x1f ;  /* 0x08401f0005087f89 */ /* 0x000ee200000e0000 */
[----:B------:R-:W-:Y:S01]  /*dda0*/  FMUL.FTZ R183, R210, R183 ;  /* 0x000000b7d2b77220 */ /* 0x000fe20000410000 */
[----:B------:R-:W-:Y:S01]  /*ddb0*/  FMUL.FTZ R163, R163, R194 ;  /* 0x000000c2a3a37220 */ /* 0x000fe20000410000 */
[----:B------:R-:W-:Y:S01]  /*ddc0*/  FADD.FTZ R36, R3, R36 ;  /* 0x0000002403247221 */ /* 0x000fe20000010000 */
        /* <DEDUP_REMOVED lines=11> */
[----:B------:R-:W-:Y:S01]  /*de80*/  FADD.FTZ R46, R3, R46 ;  /* 0x0000002e032e7221 */ /* 0x000fe20000010000 */
[----:B------:R-:W-:Y:S01]  /*de90*/  FMUL.FTZ R120, R157, R120 ;  /* 0x000000789d787220 */ /* 0x000fe20000410000 */
[----:B------:R-:W0:Y:S01]  /*dea0*/  SHFL.DOWN PT, R125, R4, 0x4, 0x1f ;  /* 0x08801f00047d7f89 */ /* 0x000e2200000e0000 */
[----:B------:R-:W-:Y:S01]  /*deb0*/  BSSY.RECONVERGENT B0, `(.L_x_12766) ;  /* 0x0000035000007945 */ /* 0x000fe20003800200 */
[----:B------:R-:W-:Y:S01]  /*dec0*/  FADD.FTZ R97, R170, R97 ;  /* 0x00000061aa617221 */ /* 0x000fe20000010000 */
[----:B--2---:R-:W-:Y:S01]  /*ded0*/  @!P2 FADD.FTZ R6, R6, R197 ;  /* 0x000000c50606a221 */ /* 0x004fe20000010000 */
[----:B------:R-:W-:Y:S01]  /*dee0*/  FADD.FTZ R96, R167, R96 ;  /* 0x00000060a7607221 */ /* 0x000fe20000010000 */
        /* <DEDUP_REMOVED lines=21> */
[----:B0-----:R-:W-:-:S05]  /*e040*/  @!P2 FADD.FTZ R4, R4, R125 ;  /* 0x0000007d0404a221 */ /* 0x001fca0000010000 */
[----:B------:R-:W0:Y:S01]  /*e050*/  SHFL.DOWN PT, R9, R4, 0x8, 0x1f ;  /* 0x09001f0004097f89 */ /* 0x000e2200000e0000 */
[----:B--2---:R-:W-:Y:S01]  /*e060*/  @!P2 FADD.FTZ R6, R6, R127 ;  /* 0x0000007f0606a221 */ /* 0x004fe20000010000 */
[----:B---3--:R-:W-:-:S04]  /*e070*/  @!P2 FADD.FTZ R5, R5, R2 ;  /* 0x000000020505a221 */ /* 0x008fc80000010000 */
[----:B------:R-:W2:Y:S01]  /*e080*/  SHFL.DOWN PT, R125, R6, 0x8, 0x1f ;  /* 0x09001f00067d7f89 */ /* 0x000ea200000e0000 */
[----:B------:R-:W-:Y:S01]  /*e090*/  FFMA.FTZ R2, R58, R169, R131 ;  /* 0x000000a93a027223 */ /* 0x000fe20000010083 */
[----:B-----5:R-:W-:Y:S01]  /*e0a0*/  @!P2 FADD.FTZ R7, R7, R8 ;  /* 0x000000080707a221 */ /* 0x020fe20000010000 */
[----:B------:R-:W-:Y:S01]  /*e0b0*/  ISETP.GT.AND P2, PT, R18, 0x17, PT ;  /* 0x000000171200780c */ /* 0x000fe20003f44270 */
[----:B------:R-:W3:Y:S01]  /*e0c0*/  SHFL.DOWN PT, R8, R5, 0x8, 0x1f ;  /* 0x09001f0005087f89 */ /* 0x000ee200000e0000 */
[----:B------:R-:W-:Y:S01]  /*e0d0*/  FADD.FTZ R45, R2, R45 ;  /* 0x0000002d022d7221 */ /* 0x000fe20000010000 */
[----:B------:R-:W-:Y:S02]  /*e0e0*/  FFMA.FTZ R2, R56, R145, R177 ;  /* 0x0000009138027223 */ /* 0x000fe400000100b1 */
[----:B------:R-:W5:Y:S02]  /*e0f0*/  SHFL.DOWN PT, R10, R7, 0x8, 0x1f ;  /* 0x09001f00070a7f89 */ /* 0x000f6400000e0000 */
[----:B------:R-:W-:-:S06]  /*e100*/  FADD.FTZ R47, R2, R47 ;  /* 0x0000002f022f7221 */ /* 0x000fcc0000010000 */
[----:B0-----:R-:W-:-:S05]  /*e110*/  @!P2 FADD.FTZ R4, R4, R9 ;  /* 0x000000090404a221 */ /* 0x001fca0000010000 */
[----:B------:R0:W0:Y:S01]  /*e120*/  SHFL.DOWN PT, R3, R4, 0x10, 0x1f ;  /* 0x0a001f0004037f89 */ /* 0x00002200000e0000 */
[----:B--2---:R-:W-:Y:S01]  /*e130*/  @!P2 FADD.FTZ R6, R6, R125 ;  /* 0x0000007d0606a221 */ /* 0x004fe20000010000 */
        /* <DEDUP_REMOVED lines=8> */
[----:B--2---:R-:W-:Y:S01]  /*e1c0*/  FADD.FTZ R5, R5, R2 ;  /* 0x0000000205057221 */ /* 0x004fe20000010000 */
[----:B---3--:R-:W-:Y:S01]  /*e1d0*/  FADD.FTZ R6, R6, R9 ;  /* 0x0000000906067221 */ /* 0x008fe20000010000 */
[----:B------:R-:W-:-:S09]  /*e1e0*/  FADD.FTZ R7, R7, R8 ;  /* 0x0000000807077221 */ /* 0x000fd20000010000 */
[----:B------:R0:W-:Y:S02]  /*e1f0*/  @!P2 STS.128 [UR33+0x18d0], R4 ;  /* 0x0018d004ff00a988 */ /* 0x0001e40008000c21 */
.L_x_12767:
[----:B------:R-:W-:Y:S05]  /*e200*/  BSYNC.RECONVERGENT B0 ;  /* 0x0000000000007941 */ /* 0x000fea0003800200 */
.L_x_12766:
        /* <DEDUP_REMOVED lines=23> */
[----:B------:R-:W2:Y:S04]  /*e380*/  @P2 LDS.64 R2, [UR34+0x4610] ;  /* 0x00461022ff022984 */ /* 0x000ea80008000a00 */
[----:B---3--:R-:W0:Y:S01]  /*e390*/  @P2 LDS.64 R8, [UR34+0x3e10] ;  /* 0x003e1022ff082984 */ /* 0x008e220008000a00 */
[----:B--2---:R-:W-:Y:S01]  /*e3a0*/  @P2 FADD.FTZ R6, R6, R2 ;  /* 0x0000000206062221 */ /* 0x004fe20000010000 */
[----:B------:R-:W-:Y:S01]  /*e3b0*/  @P2 FADD.FTZ R7, R7, R3 ;  /* 0x0000000307072221 */ /* 0x000fe20000010000 */
[----:B0-----:R-:W-:Y:S01]  /*e3c0*/  @P2 FADD.FTZ R4, R4, R8 ;  /* 0x0000000804042221 */ /* 0x001fe20000010000 */
[----:B------:R-:W-:-:S03]  /*e3d0*/  @P2 FADD.FTZ R5, R5, R9 ;  /* 0x0000000905052221 */ /* 0x000fc60000010000 */
[----:B------:R0:W-:Y:S04]  /*e3e0*/  STS.64 [UR34+0x4610], R6 ;  /* 0x00461006ff007988 */ /* 0x0001e80008000a22 */
[----:B------:R0:W-:Y:S02]  /*e3f0*/  STS.64 [UR34+0x3e10], R4 ;  /* 0x003e1004ff007988 */ /* 0x0001e40008000a22 */
.L_x_12769:
[----:B------:R-:W-:Y:S05]  /*e400*/  BSYNC.RECONVERGENT B0 ;  /* 0x0000000000007941 */ /* 0x000fea0003800200 */
.L_x_12768:
[----:B------:R-:W-:-:S04]  /*e410*/  UIADD3 UR8, UPT, UPT, UR8, 0x1, URZ ;  /* 0x0000000108087890 */ /* 0x000fc8000fffe0ff */
[----:B------:R-:W-:-:S09]  /*e420*/  UISETP.GE.AND UP0, UPT, UR8, UR45, UPT ;  /* 0x0000002d0800728c */ /* 0x000fd2000bf06270 */
[----:B------:R-:W-:Y:S05]  /*e430*/  BRA.U !UP0, `(.L_x_12770) ;  /* 0xffffff6d08347547 */ /* 0x000fea000b83ffff */
.L_x_12688:
[----:B------:R-:W-:Y:S01]  /*e440*/  BAR.SYNC.DEFER_BLOCKING 0x0 ;  /* 0x0000000000007b1d */ /* 0x000fe20000010000 */
[----:B------:R-:W-:Y:S01]  /*e450*/  F2FP.BF16.F32.PACK_AB R84, R85, R84 ;  /* 0x000000545554723e */ /* 0x000fe200000010ff */
[----:B------:R-:W-:Y:S01]  /*e460*/  UIMAD UR29, UR20, -0x200, UR29 ;  /* 0xfffffe00141d78a4 */ /* 0x000fe2000f8e021d */
[----:B------:R-:W-:Y:S01]  /*e470*/  F2FP.BF16.F32.PACK_AB R86, R87, R86 ;  /* 0x000000565756723e */ /* 0x000fe200000010ff */
[----:B------:R-:W-:Y:S01]  /*e480*/  USHF.L.U32 UR8, UR20, 0x9, URZ ;  /* 0x0000000914087899 */ /* 0x000fe200080006ff */
[----:B------:R-:W-:Y:S01]  /*e490*/  PRMT R0, R84, 0x7632, R0 ;  /* 0x0000763254007816 */ /* 0x000fe20000000000 */
[----:B------:R-:W-:Y:S01]  /*e4a0*/  UIADD3 UR29, UPT, UPT, UR29, 0x200, URZ ;  /* 0x000002001d1d7890 */ /* 0x000fe2000fffe0ff */
[----:B------:R-:W-:Y:S01]  /*e4b0*/  F2FP.BF16.F32.PACK_AB R90, R91, R90 ;  /* 0x0000005a5b5a723e */ /* 0x000fe200000010ff */
[----:B------:R-:W5:Y:S01]  /*e4c0*/  S2UR UR14, SR_CTAID.X ;  /* 0x00000000000e79c3 */ /* 0x000f620000002500 */
[----:B------:R-:W-:Y:S01]  /*e4d0*/  PRMT R2, R86, 0x7632, R2 ;  /* 0x0000763256027816 */ /* 0x000fe20000000002 */
[----:B------:R-:W3:Y:S01]  /*e4e0*/  LDCU.64 UR12, c[0x0][0x500] ;  /* 0x0000a000ff0c77ac */ /* 0x000ee20008000a00 */
[----:B------:R-:W-:Y:S01]  /*e4f0*/  F2FP.BF16.F32.PACK_AB R88, R89, R88 ;  /* 0x000000585958723e */ /* 0x000fe200000010ff */
[----:B------:R-:W-:Y:S01]  /*e500*/  FADD.FTZ R17, R51, R17 ;  /* 0x0000001133117221 */ /* 0x000fe20000010000 */
[----:B------:R-:W-:Y:S01]  /*e510*/  F2FP.BF16.F32.PACK_AB R92, R93, R92 ;  /* 0x0000005c5d5c723e */ /* 0x000fe200000010ff */
[----:B------:R-:W-:Y:S01]  /*e520*/  UIADD3 UR8, UPT, UPT, UR8, -0x200, URZ ;  /* 0xfffffe0008087890 */ /* 0x000fe2000fffe0ff */
[----:B------:R-:W-:Y:S01]  /*e530*/  F2FP.BF16.F32.PACK_AB R94, R95, R94 ;  /* 0x0000005e5f5e723e */ /* 0x000fe200000010ff */
[----:B0-2---:R-:W5:Y:S01]  /*e540*/  LDC.64 R6, c[0x0][0x4f8] ;  /* 0x00013e00ff067b82 */ /* 0x005f620000000a00 */
[----:B------:R-:W-:Y:S01]  /*e550*/  F2FP.BF16.F32.PACK_AB R96, R97, R96 ;  /* 0x000000606160723e */ /* 0x000fe200000010ff */
[----:B------:R-:W-:Y:S01]  /*e560*/  UIADD3 UR27, UP0, UPT, UR27, -0x800, URZ ;  /* 0xfffff8001b1b7890 */ /* 0x000fe2000ff1e0ff */
[----:B------:R-:W-:Y:S01]  /*e570*/  F2FP.BF16.F32.PACK_AB R98, R99, R98 ;  /* 0x000000626362723e */ /* 0x000fe200000010ff */
[----:B------:R-:W-:Y:S01]  /*e580*/  UIADD3 UR21, UP1, UPT, UR21, -0x400, URZ ;  /* 0xfffffc0015157890 */ /* 0x000fe2000ff3e0ff */
[----:B------:R-:W-:Y:S01]  /*e590*/  PRMT R3, R88, 0x7632, R3 ;  /* 0x0000763258037816 */ /* 0x000fe20000000003 */
[----:B------:R-:W-:Y:S01]  /*e5a0*/  UIADD3.X UR28, UPT, UPT, UR28, -0x1, URZ, UP0, !UPT ;  /* 0xffffffff1c1c7890 */ /* 0x000fe200087fe4ff */
[----:B------:R-:W-:Y:S01]  /*e5b0*/  PRMT R4, R92, 0x7632, R4 ;  /* 0x000076325c047816 */ /* 0x000fe20000000004 */
[----:B------:R0:W-:Y:S01]  /*e5c0*/  STS.U16 [R35+0x2], R0 ;  /* 0x0000020023007388 */ /* 0x0001e20000000400 */
[----:B------:R-:W-:Y:S01]  /*e5d0*/  PRMT R5, R96, 0x7632, R5 ;  /* 0x0000763260057816 */ /* 0x000fe20000000005 */
[----:B------:R-:W-:Y:S01]  /*e5e0*/  UISETP.GT.AND UP0, UPT, UR20, 0x1, UPT ;  /* 0x000000011400788c */ /* 0x000fe2000bf04270 */
[----:B------:R-:W-:Y:S01]  /*e5f0*/  MOV R8, UR29 ;  /* 0x0000001d00087c02 */ /* 0x000fe20008000f00 */
[----:B------:R2:W-:Y:S01]  /*e600*/  STS.U16 [R35+0x6], R2 ;  /* 0x0000060223007388 */ /* 0x0005e20000000400 */
[----:B---3--:R-:W-:Y:S01]  /*e610*/  MOV R9, UR12 ;  /* 0x0000000c00097c02 */ /* 0x008fe20008000f00 */
[----:B------:R-:W-:Y:S01]  /*e620*/  UIADD3 UR23, UP2, UPT, UR23, -0x400, URZ ;  /* 0xfffffc0017177890 */ /* 0x000fe2000ff5e0ff */
[----:B------:R-:W-:Y:S01]  /*e630*/  MOV R79, UR13 ;  /* 0x0000000d004f7c02 */ /* 0x000fe20008000f00 */
[----:B------:R-:W-:Y:S01]  /*e640*/  STS.U16 [R35], R84 ;  /* 0x0000005423007388 */ /* 0x000fe20000000400 */
[----:B------:R-:W3:Y:S01]  /*e650*/  LDCU.64 UR12, c[0x0][0x560] ;  /* 0x0000ac00ff0c77ac */ /* 0x000ee20008000a00 */
[----:B0-----:R-:W-:-:S02]  /*e660*/  PRMT R0, R90, 0x7632, R0 ;  /* 0x000076325a007816 */ /* 0x001fc40000000000 */
[----:B------:R-:W-:Y:S01]  /*e670*/  STS.U16 [R35+0x4], R86 ;  /* 0x0000045623007388 */ /* 0x000fe20000000400 */
[----:B------:R-:W-:Y:S01]  /*e680*/  UIADD3 UR25, UP3, UPT, UR25, -0x400, URZ ;  /* 0xfffffc0019197890 */ /* 0x000fe2000ff7e0ff */
[----:B--2---:R-:W-:Y:S01]  /*e690*/  PRMT R2, R94, 0x7632, R2 ;  /* 0x000076325e027816 */ /* 0x004fe20000000002 */
[----:B------:R-:W-:Y:S01]  /*e6a0*/  UIADD3.X UR22, UPT, UPT, UR22, -0x1, URZ, UP1, !UPT ;  /* 0xffffffff16167890 */ /* 0x000fe20008ffe4ff */
[----:B------:R0:W-:Y:S01]  /*e6b0*/  STS.U16 [R35+0xe], R0 ;  /* 0x00000e0023007388 */ /* 0x0001e20000000400 */
[----:B------:R-:W-:Y:S02]  /*e6c0*/  UIADD3.X UR24, UPT, UPT, UR24, -0x1, URZ, UP2, !UPT ;  /* 0xffffffff18187890 */ /* 0x000fe400097fe4ff */
[----:B------:R-:W-:Y:S01]  /*e6d0*/  UIADD3.X UR26, UPT, UPT, UR26, -0x1, URZ, UP3, !UPT ;  /* 0xffffffff1a1a7890 */ /* 0x000fe20009ffe4ff */
[----:B------:R-:W-:Y:S04]  /*e6e0*/  STS.U16 [R35+0x8], R88 ;  /* 0x0000085823007388 */ /* 0x000fe80000000400 */
[----:B------:R-:W-:Y:S01]  /*e6f0*/  STS.U16 [R35+0xa], R3 ;  /* 0x00000a0323007388 */ /* 0x000fe20000000400 */
[----:B0-----:R-:W-:-:S03]  /*e700*/  PRMT R0, R98, 0x7632, R0 ;  /* 0x0000763262007816 */ /* 0x001fc60000000000 */
[----:B------:R-:W-:Y:S04]  /*e710*/  STS.U16 [R35+0xc], R90 ;  /* 0x00000c5a23007388 */ /* 0x000fe80000000400 */
[----:B------:R-:W-:Y:S04]  /*e720*/  STS.U16 [R35+0x10], R92 ;  /* 0x0000105c23007388 */ /* 0x000fe80000000400 */
[----:B------:R-:W-:Y:S04]  /*e730*/  STS.U16 [R35+0x12], R4 ;  /* 0x0000120423007388 */ /* 0x000fe80000000400 */
[----:B------:R-:W-:Y:S04]  /*e740*/  STS.U16 [R35+0x14], R94 ;  /* 0x0000145e23007388 */ /* 0x000fe80000000400 */
[----:B------:R0:W-:Y:S04]  /*e750*/  STS.U16 [R35+0x16], R2 ;  /* 0x0000160223007388 */ /* 0x0001e80000000400 */
[----:B------:R-:W-:Y:S04]  /*e760*/  STS.U16 [R35+0x18], R96 ;  /* 0x0000186023007388 */ /* 0x000fe80000000400 */
[----:B------:R5:W-:Y:S01]  /*e770*/  STS.U16 [R35+0x1a], R5 ;  /* 0x00001a0523007388 */ /* 0x000be20000000400 */
[----:B0-----:R-:W-:Y:S01]  /*e780*/  MOV R2, UR8 ;  /* 0x0000000800027c02 */ /* 0x001fe20008000f00 */
[----:B------:R-:W0:Y:S02]  /*e790*/  LDCU.64 UR8, c[0x0][0x550] ;  /* 0x0000aa00ff0877ac */ /* 0x000e240008000a00 */
        /* <DEDUP_REMOVED lines=21> */
[----:B------:R-:W2:Y:S01]  /*e8f0*/  S2R R3, SR_CTAID.Y ;  /* 0x0000000000037919 */ /* 0x000ea20000002600 */
[----:B------:R-:W1:Y:S01]  /*e900*/  LDS R0, [UR33+0x420] ;  /* 0x00042021ff007984 */ /* 0x000e620008000800 */
[----:B--2---:R-:W-:-:S02]  /*e910*/  R2UR UR29, R3 ;  /* 0x00000000031d72ca */ /* 0x004fc400000e0000 */
[----:B------:R-:W-:-:S03]  /*e920*/  MOV R3, RZ ;  /* 0x000000ff00037202 */ /* 0x000fc60000000f00 */
[----:B-----5:R-:W-:Y:S01]  /*e930*/  IMAD.WIDE.U32 R4, R6, UR14, R2 ;  /* 0x0000000e06047c25 */ /* 0x020fe2000f8e0002 */
[----:B------:R-:W-:-:S03]  /*e940*/  SHF.L.U32 R6, R121, 0x4, RZ ;  /* 0x0000000479067819 */ /* 0x000fc600000006ff */
[----:B------:R-:W-:Y:S01]  /*e950*/  IMAD R5, R7, UR14, R5 ;  /* 0x0000000e07057c24 */ /* 0x000fe2000f8e0205 */
[----:B------:R-:W-:-:S03]  /*e960*/  LOP3.LUT R7, R121, 0x1f, RZ, 0xc0, !PT ;  /* 0x0000001f79077812 */ /* 0x000fc600078ec0ff */
[----:B------:R-:W-:Y:S02]  /*e970*/  IMAD R79, R79, UR29, RZ ;  /* 0x0000001d4f4f7c24 */ /* 0x000fe4000f8e02ff */
[----:B------:R-:W-:Y:S01]  /*e980*/  IMAD.WIDE.U32 R4, R9, UR29, R4 ;  /* 0x0000001d09047c25 */ /* 0x000fe2000f8e0004 */
[----:B------:R-:W-:-:S04]  /*e990*/  LOP3.LUT R9, R7, 0x3e00, R6, 0xf8, !PT ;  /* 0x00003e0007097812 */ /* 0x000fc800078ef806 */
[C---:B------:R-:W-:Y:S02]  /*e9a0*/  IADD3 R6, P0, PT, R9.reuse, R4, RZ ;  /* 0x0000000409067210 */ /* 0x040fe40007f1e0ff */
[C---:B------:R-:W-:Y:S02]  /*e9b0*/  LOP3.LUT R81, R9.reuse, 0x20, RZ, 0xfc, !PT ;  /* 0x0000002009517812 */ /* 0x040fe400078efcff */
[----:B-1----:R-:W-:Y:S02]  /*e9c0*/  ISETP.GE.AND P2, PT, R9, R0, PT ;  /* 0x000000000900720c */ /* 0x002fe40003f46270 */
[----:B------:R-:W-:Y:S02]  /*e9d0*/  IADD3.X R5, PT, PT, R5, R79, RZ, P0, !PT ;  /* 0x0000004f05057210 */ /* 0x000fe400007fe4ff */
[----:B0-----:R-:W-:Y:S02]  /*e9e0*/  LEA R4, P0, R6, UR8, 0x1 ;  /* 0x0000000806047c11 */ /* 0x001fe4000f8008ff */
[----:B------:R-:W-:-:S02]  /*e9f0*/  LOP3.LUT R79, R9, 0x40, RZ, 0xfc, !PT ;  /* 0x00000040094f7812 */ /* 0x000fc400078efcff */
[----:B------:R-:W-:Y:S01]  /*ea00*/  LEA.HI.X R5, R6, UR9, R5, 0x1, P0 ;  /* 0x0000000906057c11 */ /* 0x000fe200080f0c05 */
[----:B------:R-:W0:Y:S01]  /*ea10*/  LDCU.64 UR8, c[0x0][0x520] ;  /* 0x0000a400ff0877ac */ /* 0x000e220008000a00 */
[----:B------:R-:W-:Y:S02]  /*ea20*/  LOP3.LUT R83, R9, 0x60, RZ, 0xfc, !PT ;  /* 0x0000006009537812 */ /* 0x000fe400078efcff */
[-C--:B------:R-:W-:Y:S01]  /*ea30*/  ISETP.GE.AND P3, PT, R81, R0.reuse, PT ;  /* 0x000000005100720c */ /* 0x080fe20003f66270 */
[----:B------:R-:W-:Y:S01]  /*ea40*/  @!P2 STG.E.U16 desc[UR30][R4.64], R11 ;  /* 0x0000000b0400a986 */ /* 0x000fe2000c10151e */
[-C--:B------:R-:W-:Y:S02]  /*ea50*/  ISETP.GE.AND P0, PT, R79, R0.reuse, PT ;  /* 0x000000004f00720c */ /* 0x080fe40003f06270 */
[----:B------:R-:W-:Y:S02]  /*ea60*/  ISETP.GE.AND P2, PT, R83, R0, PT ;  /* 0x000000005300720c */ /* 0x000fe40003f46270 */
[----:B------:R-:W-:-:S02]  /*ea70*/  LOP3.LUT R85, R9, 0x80, RZ, 0xfc, !PT ;  /* 0x0000008009557812 */ /* 0x000fc400078efcff */
[C---:B------:R-:W-:Y:S02]  /*ea80*/  LOP3.LUT R87, R9.reuse, 0xa0, RZ, 0xfc, !PT ;  /* 0x000000a009577812 */ /* 0x040fe400078efcff */
[C---:B------:R-:W-:Y:S02]  /*ea90*/  LOP3.LUT R89, R9.reuse, 0xc0, RZ, 0xfc, !PT ;  /* 0x000000c009597812 */ /* 0x040fe400078efcff */
[C---:B------:R-:W-:Y:S01]  /*eaa0*/  LOP3.LUT R91, R9.reuse, 0xe0, RZ, 0xfc, !PT ;  /* 0x000000e0095b7812 */ /* 0x040fe200078efcff */
[----:B------:R-:W-:Y:S01]  /*eab0*/  @!P3 STG.E.U16 desc[UR30][R4.64+0x40], R13 ;  /* 0x0000400d0400b986 */ /* 0x000fe2000c10151e */
[C---:B------:R-:W-:Y:S02]  /*eac0*/  LOP3.LUT R93, R9.reuse, 0x100, RZ, 0xfc, !PT ;  /* 0x00000100095d7812 */ /* 0x040fe400078efcff */
[----:B------:R-:W-:Y:S01]  /*ead0*/  LOP3.LUT R95, R9, 0x120, RZ, 0xfc, !PT ;  /* 0x00000120095f7812 */ /* 0x000fe200078efcff */
[----:B------:R-:W-:Y:S01]  /*eae0*/  @!P0 STG.E.U16 desc[UR30][R4.64+0x80], R15 ;  /* 0x0000800f04008986 */ /* 0x000fe2000c10151e */
[----:B------:R-:W-:-:S02]  /*eaf0*/  ISETP.GE.AND P3, PT, R85, R0, PT ;  /* 0x000000005500720c */ /* 0x000fc40003f66270 */
[-C--:B------:R-:W-:Y:S01]  /*eb00*/  ISETP.GE.AND P4, PT, R87, R0.reuse, PT ;  /* 0x000000005700720c */ /* 0x080fe20003f86270 */
[----:B------:R-:W-:Y:S01]  /*eb10*/  @!P2 STG.E.U16 desc[UR30][R4.64+0xc0], R53 ;  /* 0x0000c0350400a986 */ /* 0x000fe2000c10151e */
[-C--:B------:R-:W-:Y:S02]  /*eb20*/  ISETP.GE.AND P5, PT, R89, R0.reuse, PT ;  /* 0x000000005900720c */ /* 0x080fe40003fa6270 */
[-C--:B------:R-:W-:Y:S02]  /*eb30*/  ISETP.GE.AND P6, PT, R91, R0.reuse, PT ;  /* 0x000000005b00720c */ /* 0x080fe40003fc6270 */
[-C--:B------:R-:W-:Y:S02]  /*eb40*/  ISETP.GE.AND P0, PT, R93, R0.reuse, PT ;  /* 0x000000005d00720c */ /* 0x080fe40003f06270 */
[----:B------:R-:W-:Y:S02]  /*eb50*/  ISETP.GE.AND P2, PT, R95, R0, PT ;  /* 0x000000005f00720c */ /* 0x000fe40003f46270 */
[C---:B------:R-:W-:Y:S01]  /*eb60*/  LOP3.LUT R97, R9.reuse, 0x140, RZ, 0xfc, !PT ;  /* 0x0000014009617812 */ /* 0x040fe200078efcff */
[----:B------:R-:W-:Y:S01]  /*eb70*/  @!P3 STG.E.U16 desc[UR30][R4.64+0x100], R55 ;  /* 0x000100370400b986 */ /* 0x000fe2000c10151e */
[----:B------:R-:W-:-:S02]  /*eb80*/  LOP3.LUT R99, R9, 0x160, RZ, 0xfc, !PT ;  /* 0x0000016009637812 */ /* 0x000fc400078efcff */
[C---:B------:R-:W-:Y:S01]  /*eb90*/  LOP3.LUT R101, R9.reuse, 0x180, RZ, 0xfc, !PT ;  /* 0x0000018009657812 */ /* 0x040fe200078efcff */
[----:B------:R-:W-:Y:S01]  /*eba0*/  @!P4 STG.E.U16 desc[UR30][R4.64+0x140], R57 ;  /* 0x000140390400c986 */ /* 0x000fe2000c10151e */
[C---:B------:R-:W-:Y:S02]  /*ebb0*/  LOP3.LUT R103, R9.reuse, 0x1a0, RZ, 0xfc, !PT ;  /* 0x000001a009677812 */ /* 0x040fe400078efcff */
[C---:B------:R-:W-:Y:S01]  /*ebc0*/  LOP3.LUT R105, R9.reuse, 0x1c0, RZ, 0xfc, !PT ;  /* 0x000001c009697812 */ /* 0x040fe200078efcff */
[----:B------:R1:W-:Y:S01]  /*ebd0*/  @!P5 STG.E.U16 desc[UR30][R4.64+0x180], R59 ;  /* 0x0001803b0400d986 */ /* 0x0003e2000c10151e */
[----:B------:R-:W-:Y:S02]  /*ebe0*/  LOP3.LUT R107, R9, 0x1e0, RZ, 0xfc, !PT ;  /* 0x000001e0096b7812 */ /* 0x000fe400078efcff */
[-C--:B------:R-:W-:Y:S01]  /*ebf0*/  ISETP.GE.AND P5, PT, R99, R0.reuse, PT ;  /* 0x000000006300720c */ /* 0x080fe20003fa6270 */
[----:B------:R-:W-:Y:S01]  /*ec00*/  @!P6 STG.E.U16 desc[UR30][R4.64+0x1c0], R61 ;  /* 0x0001c03d0400e986 */ /* 0x000fe2000c10151e */
[----:B------:R-:W-:-:S02]  /*ec10*/  ISETP.GE.AND P6, PT, R97, R0, PT ;  /* 0x000000006100720c */ /* 0x000fc40003fc6270 */
[-C--:B------:R-:W-:Y:S01]  /*ec20*/  ISETP.GE.AND P4, PT, R101, R0.reuse, PT ;  /* 0x000000006500720c */ /* 0x080fe20003f86270 */
[----:B------:R-:W-:Y:S01]  /*ec30*/  @!P0 STG.E.U16 desc[UR30][R4.64+0x200], R63 ;  /* 0x0002003f04008986 */ /* 0x000fe2000c10151e */
[-C--:B------:R-:W-:Y:S02]  /*ec40*/  ISETP.GE.AND P3, PT, R103, R0.reuse, PT ;  /* 0x000000006700720c */ /* 0x080fe40003f66270 */
[-C--:B------:R-:W-:Y:S01]  /*ec50*/  ISETP.GE.AND P0, PT, R105, R0.reuse, PT ;  /* 0x000000006900720c */ /* 0x080fe20003f06270 */
[----:B------:R-:W-:Y:S01]  /*ec60*/  @!P2 STG.E.U16 desc[UR30][R4.64+0x240], R65 ;  /* 0x000240410400a986 */ /* 0x000fe2000c10151e */
[----:B------:R-:W-:Y:S01]  /*ec70*/  ISETP.GE.AND P2, PT, R107, R0, PT ;  /* 0x000000006b00720c */ /* 0x000fe20003f46270 */
[----:B-1----:R-:W1:Y:S01]  /*ec80*/  LDC.64 R58, c[0x0][0x518] ;  /* 0x00014600ff3a7b82 */ /* 0x002e620000000a00 */
[----:B------:R-:W-:Y:S01]  /*ec90*/  F2FP.BF16.F32.PACK_AB R0, R50, R51 ;  /* 0x000000333200723e */ /* 0x000fe200000010ff */
[----:B------:R-:W-:Y:S01]  /*eca0*/  @!P5 STG.E.U16 desc[UR30][R4.64+0x2c0], R69 ;  /* 0x0002c0450400d986 */ /* 0x000fe2000c10151e */
[----:B------:R-:W-:Y:S01]  /*ecb0*/  FADD.FTZ R50, R17, R50 ;  /* 0x0000003211327221 */ /* 0x000fe20000010000 */
[----:B0-----:R-:W-:Y:S01]  /*ecc0*/  MOV R17, UR8 ;  /* 0x0000000800117c02 */ /* 0x001fe20008000f00 */
[----:B------:R-:W-:Y:S01]  /*ecd0*/  UIADD3 UR8, UPT, UPT, UR20, -0x1, URZ ;  /* 0xffffffff14087890 */ /* 0x000fe2000fffe0ff */
[----:B------:R-:W-:Y:S01]  /*ece0*/  @!P6 STG.E.U16 desc[UR30][R4.64+0x280], R67 ;  /* 0x000280430400e986 */ /* 0x000fe2000c10151e */
[----:B------:R-:W-:-:S02]  /*ecf0*/  PRMT R6, R0, 0x7610, R6 ;  /* 0x0000761000067816 */ /* 0x000fc40000000006 */
[----:B------:R-:W-:Y:S01]  /*ed00*/  PRMT R10, R0, 0x7632, R10 ;  /* 0x00007632000a7816 */ /* 0x000fe2000000000a */
[----:B------:R-:W-:Y:S01]  /*ed10*/  @!P4 STG.E.U16 desc[UR30][R4.64+0x300], R71 ;  /* 0x000300470400c986 */ /* 0x000fe2000c10151e */
[----:B------:R-:W-:Y:S01]  /*ed20*/  F2FP.BF16.F32.PACK_AB R0, R46, R47 ;  /* 0x0000002f2e00723e */ /* 0x000fe200000010ff */
[----:B------:R-:W-:Y:S02]  /*ed30*/  UMOV UR20, UR8 ;  /* 0x0000000800147c82 */ /* 0x000fe40008000000 */
[----:B------:R-:W-:Y:S01]  /*ed40*/  @!P3 STG.E.U16 desc[UR30][R4.64+0x340], R73 ;  /* 0x000340490400b986 */ /* 0x000fe2000c10151e */
[C---:B------:R-:W-:Y:S02]  /*ed50*/  PRMT R13, R0.reuse, 0x7610, R13 ;  /* 0x00007610000d7816 */ /* 0x040fe4000000000d */
[----:B------:R-:W-:Y:S01]  /*ed60*/  PRMT R14, R0, 0x7632, R14 ;  /* 0x00007632000e7816 */ /* 0x000fe2000000000e */
[----:B------:R-:W-:Y:S01]  /*ed70*/  @!P0 STG.E.U16 desc[UR30][R4.64+0x380], R75 ;  /* 0x0003804b04008986 */ /* 0x000fe2000c10151e */
[----:B------:R-:W-:-:S03]  /*ed80*/  F2FP.BF16.F32.PACK_AB R0, R44, R45 ;  /* 0x0000002d2c00723e */ /* 0x000fc600000010ff */
[----:B------:R0:W-:Y:S01]  /*ed90*/  @!P2 STG.E.U16 desc[UR30][R4.64+0x3c0], R77 ;  /* 0x0003c04d0400a986 */ /* 0x0001e2000c10151e */
[----:B-1----:R-:W-:Y:S01]  /*eda0*/  IMAD.WIDE.U32 R2, R58, UR14, R2 ;  /* 0x0000000e3a027c25 */ /* 0x002fe2000f8e0002 */
[----:B------:R-:W-:Y:S03]  /*edb0*/  BAR.SYNC.DEFER_BLOCKING 0x0 ;  /* 0x0000000000007b1d */ /* 0x000fe60000010000 */
[----:B------:R-:W-:Y:S02]  /*edc0*/  IMAD R3, R59, UR14, R3 ;  /* 0x0000000e3b037c24 */ /* 0x000fe4000f8e0203 */
[----:B------:R-:W-:Y:S01]  /*edd0*/  IMAD.WIDE.U32 R2, R17, UR29, R2 ;  /* 0x0000001d11027c25 */ /* 0x000fe2000f8e0002 */
[----:B0-----:R-:W-:-:S03]  /*ede0*/  F2FP.BF16.F32.PACK_AB R5, R48, R49 ;  /* 0x000000313005723e */ /* 0x001fc600000010ff */
[----:B------:R-:W-:Y:S01]  /*edf0*/  FADD.FTZ R49, R50, R49 ;  /* 0x0000003132317221 */ /* 0x000fe20000010000 */
[----:B------:R-:W-:Y:S02]  /*ee00*/  F2FP.BF16.F32.PACK_AB R4, R42, R43 ;  /* 0x0000002b2a04723e */ /* 0x000fe400000010ff */
        /* <DEDUP_REMOVED lines=9> */
[----:B------:R0:W-:Y:S01]  /*eea0*/  STS.U16 [R35], R6 ;  /* 0x0000000623007388 */ /* 0x0001e20000000400 */
[----:B------:R-:W-:Y:S01]  /*eeb0*/  MOV R47, UR9 ;  /* 0x00000009002f7c02 */ /* 0x000fe20008000f00 */
[----:B------:R-:W-:-:S02]  /*eec0*/  FADD.FTZ R45, R46, R45 ;  /* 0x0000002d2e2d7221 */ /* 0x000fc40000010000 */
[----:B------:R1:W-:Y:S02]  /*eed0*/  STS.U16 [R35+0x2], R10 ;  /* 0x0000020a23007388 */ /* 0x0003e40000000400 */
[----:B------:R-:W-:Y:S02]  /*eee0*/  FADD.FTZ R44, R45, R44 ;  /* 0x0000002c2d2c7221 */ /* 0x000fe40000010000 */
[----:B------:R2:W-:Y:S01]  /*eef0*/  STS.U16 [R35+0x6], R12 ;  /* 0x0000060c23007388 */ /* 0x0005e20000000400 */
[----:B0-----:R-:W-:Y:S01]  /*ef00*/  PRMT R6, R0, 0x7610, R6 ;  /* 0x0000761000067816 */ /* 0x001fe20000000006 */
[----:B------:R-:W-:Y:S02]  /*ef10*/  FADD.FTZ R43, R44, R43 ;  /* 0x0000002b2c2b7221 */ /* 0x000fe40000010000 */
[----:B------:R0:W-:Y:S01]  /*ef20*/  STS.U16 [R35+0xa], R14 ;  /* 0x00000a0e23007388 */ /* 0x0001e20000000400 */
[----:B-1----:R-:W-:Y:S01]  /*ef30*/  PRMT R10, R0, 0x7632, R10 ;  /* 0x00007632000a7816 */ /* 0x002fe2000000000a */
[----:B------:R-:W-:Y:S01]  /*ef40*/  FADD.FTZ R42, R43, R42 ;  /* 0x0000002a2b2a7221 */ /* 0x000fe20000010000 */
[----:B------:R-:W-:Y:S01]  /*ef50*/  F2FP.BF16.F32.PACK_AB R0, R38, R39 ;  /* 0x000000272600723e */ /* 0x000fe200000010ff */
[----:B------:R1:W-:Y:S01]  /*ef60*/  STS.U16 [R35+0xc], R6 ;  /* 0x00000c0623007388 */ /* 0x0003e20000000400 */
[----:B--2---:R-:W-:Y:S01]  /*ef70*/  PRMT R12, R5, 0x7632, R12 ;  /* 0x00007632050c7816 */ /* 0x004fe2000000000c */
[----:B------:R-:W-:-:S02]  /*ef80*/  FADD.FTZ R41, R42, R41 ;  /* 0x000000292a297221 */ /* 0x000fc40000010000 */
[----:B------:R-:W-:Y:S01]  /*ef90*/  STS.U16 [R35+0x4], R11 ;  /* 0x0000040b23007388 */ /* 0x000fe20000000400 */
[----:B0-----:R-:W-:Y:S01]  /*efa0*/  PRMT R14, R0, 0x7632, R14 ;  /* 0x00007632000e7816 */ /* 0x001fe2000000000e */
[----:B------:R-:W-:Y:S02]  /*efb0*/  FADD.FTZ R40, R41, R40 ;  /* 0x0000002829287221 */ /* 0x000fe40000010000 */
[----:B------:R-:W-:Y:S01]  /*efc0*/  STS.U16 [R35+0x8], R13 ;  /* 0x0000080d23007388 */ /* 0x000fe20000000400 */
[----:B-1----:R-:W-:Y:S01]  /*efd0*/  PRMT R6, R4, 0x7632, R6 ;  /* 0x0000763204067816 */ /* 0x002fe20000000006 */
[----:B------:R-:W-:Y:S02]  /*efe0*/  FADD.FTZ R39, R40, R39 ;  /* 0x0000002728277221 */ /* 0x000fe40000010000 */
[----:B------:R-:W-:Y:S02]  /*eff0*/  STS.U16 [R35+0xe], R10 ;  /* 0x00000e0a23007388 */ /* 0x000fe40000000400 */
[----:B------:R-:W-:-:S02]  /*f000*/  FADD.FTZ R38, R39, R38 ;  /* 0x0000002627267221 */ /* 0x000fc40000010000 */
[----:B------:R-:W-:Y:S02]  /*f010*/  STS.U16 [R35+0x10], R15 ;  /* 0x0000100f23007388 */ /* 0x000fe40000000400 */
[----:B------:R-:W-:Y:S02]  /*f020*/  FADD.FTZ R17, R38, R37 ;  /* 0x0000002526117221 */ /* 0x000fe40000010000 */
        /* <DEDUP_REMOVED lines=10> */
[----:B0-----:R-:W-:Y:S01]  /*f0d0*/  IMAD R4, R47, UR29, R3 ;  /* 0x0000001d2f047c24 */ /* 0x001fe2000f8e0203 */
[----:B------:R-:W-:Y:S02]  /*f0e0*/  IADD3 R3, P0, PT, R9, R2, RZ ;  /* 0x0000000209037210 */ /* 0x000fe40007f1e0ff */
[----:B------:R-:W-:Y:S02]  /*f0f0*/  LDS.U16 R5, [R20+0x40] ;  /* 0x0000400014057984 */ /* 0x000fe40000000400 */
[----:B------:R-:W-:Y:S02]  /*f100*/  IADD3.X R4, PT, PT, RZ, R4, RZ, P0, !PT ;  /* 0x00000004ff047210 */ /* 0x000fe400007fe4ff */
[----:B------:R-:W-:Y:S01]  /*f110*/  LDS.U16 R21, [R21+0x80] ;  /* 0x0000800015157984 */ /* 0x000fe20000000400 */
[----:B---3--:R-:W-:-:S03]  /*f120*/  LEA R2, P3, R3, UR12, 0x1 ;  /* 0x0000000c03027c11 */ /* 0x008fc6000f8608ff */
        /* <DEDUP_REMOVED lines=50> */
.L_x_12686:
        /* <DEDUP_REMOVED lines=33> */
.L_x_12773:
[----:B------:R-:W-:Y:S05]  /*f660*/  BSYNC.RECONVERGENT B0 ;  /* 0x0000000000007941 */ /* 0x000fea0003800200 */
.L_x_12772:
        /* <DEDUP_REMOVED lines=31> */
.L_x_12775:
[----:B------:R-:W-:Y:S05]  /*f860*/  BSYNC.RECONVERGENT B0 ;  /* 0x0000000000007941 */ /* 0x000fea0003800200 */
.L_x_12774:
[----:B------:R-:W-:Y:S05]  /*f870*/  @P0 EXIT ;  /* 0x000000000000094d */ /* 0x000fea0003800000 */
[----:B------:R-:W3:Y:S01]  /*f880*/  LDCU.64 UR8, c[0x0][0x4a8] ;  /* 0x00009500ff0877ac */ /* 0x000ee20008000a00 */
[----:B------:R-:W5:Y:S01]  /*f890*/  S2UR UR5, SR_CgaCtaId ;  /* 0x00000000000579c3 */ /* 0x000f620000008800 */
[----:B------:R-:W-:Y:S01]  /*f8a0*/  BSSY.RECONVERGENT B0, `(.L_x_12776) ;  /* 0x000002b000007945 */ /* 0x000fe20003800200 */
[----:B------:R-:W0:Y:S01]  /*f8b0*/  LDCU.64 UR10, c[0x0][0x4c8] ;  /* 0x00009900ff0a77ac */ /* 0x000e220008000a00 */
[----:B------:R-:W-:Y:S01]  /*f8c0*/  UMOV UR4, 0x400 ;  /* 0x0000040000047882 */ /* 0x000fe20000000000 */
[----:B------:R-:W1:Y:S01]  /*f8d0*/  LDCU UR6, c[0x0][0x360] ;  /* 0x00006c00ff0677ac */ /* 0x000e620008000800 */
[----:B------:R-:W4:Y:S01]  /*f8e0*/  LDCU.64 UR12, c[0x0][0x4b0] ;  /* 0x00009600ff0c77ac */ /* 0x000f220008000a00 */
[----:B------:R-:W4:Y:S01]  /*f8f0*/  LDCU.64 UR14, c[0x0][0x4d0] ;  /* 0x00009a00ff0e77ac */ /* 0x000f220008000a00 */
[----:B---3--:R-:W-:Y:S02]  /*f900*/  MOV R6, UR8 ;  /* 0x0000000800067c02 */ /* 0x008fe40008000f00 */
[----:B------:R-:W-:Y:S01]  /*f910*/  MOV R23, UR9 ;  /* 0x0000000900177c02 */ /* 0x000fe20008000f00 */
[----:B------:R-:W3:Y:S01]  /*f920*/  LDCU.128 UR16, c[0x0][0x530] ;  /* 0x0000a600ff1077ac */ /* 0x000ee20008000c00 */
[----:B0-----:R-:W-:Y:S01]  /*f930*/  MOV R8, UR10 ;  /* 0x0000000a00087c02 */ /* 0x001fe20008000f00 */
[----:B-12---:R-:W-:Y:S01]  /*f940*/  IMAD.WIDE.U32 R6, R6, UR29, RZ ;  /* 0x0000001d06067c25 */ /* 0x006fe2000f8e00ff */
[----:B------:R-:W-:Y:S01]  /*f950*/  MOV R21, UR11 ;  /* 0x0000000b00157c02 */ /* 0x000fe20008000f00 */
[----:B-----5:R-:W-:-:S02]  /*f960*/  ULEA UR4, UR5, UR4, 0x18 ;  /* 0x0000000405047291 */ /* 0x020fc4000f8ec0ff */
[----:B------:R-:W-:-:S04]  /*f970*/  IMAD.WIDE.U32 R8, R8, UR29, RZ ;  /* 0x0000001d08087c25 */ /* 0x000fc8000f8e00ff */
[----:B------:R-:W-:Y:S02]  /*f980*/  IMAD R23, R23, UR29, R7 ;  /* 0x0000001d17177c24 */ /* 0x000fe4000f8e0207 */
[----:B----4-:R-:W-:-:S07]  /*f990*/  IMAD R21, R21, UR29, R9 ;  /* 0x0000001d15157c24 */ /* 0x010fce000f8e0209 */
.L_x_12777:
[C---:B------:R-:W-:Y:S02]  /*f9a0*/  LEA R0, R15.reuse, UR4, 0x3 ;  /* 0x000000040f007c11 */ /* 0x040fe4000f8e18ff */
[----:B------:R-:W-:Y:S02]  /*f9b0*/  SHF.R.S32.HI R10, RZ, 0x1f, R15 ;  /* 0x0000001fff0a7819 */ /* 0x000fe4000001140f */
[----:B0-----:R-:W-:Y:S01]  /*f9c0*/  MOV R2, R6 ;  /* 0x0000000600027202 */ /* 0x001fe20000000f00 */
[----:B------:R-:W0:Y:S01]  /*f9d0*/  LDS.64 R16, [R0+0x3e10] ;  /* 0x003e100000107984 */ /* 0x000e220000000a00 */
[----:B------:R-:W-:Y:S01]  /*f9e0*/  MOV R3, R23 ;  /* 0x0000001700037202 */ /* 0x000fe20000000f00 */
[C---:B------:R-:W-:Y:S01]  /*f9f0*/  IMAD R14, R10.reuse, UR12, RZ ;  /* 0x0000000c0a0e7c24 */ /* 0x040fe2000f8e02ff */
[----:B------:R-:W-:Y:S01]  /*fa00*/  MOV R4, R8 ;  /* 0x0000000800047202 */ /* 0x000fe20000000f00 */
[----:B------:R-:W1:Y:S01]  /*fa10*/  LDS.64 R18, [R0+0x4610] ;  /* 0x0046100000127984 */ /* 0x000e620000000a00 */
[----:B------:R-:W-:Y:S01]  /*fa20*/  IMAD R20, R10, UR14, RZ ;  /* 0x0000000e0a147c24 */ /* 0x000fe2000f8e02ff */
[----:B------:R-:W-:Y:S01]  /*fa30*/  MOV R5, R21 ;  /* 0x0000001500057202 */ /* 0x000fe20000000f00 */
[----:B------:R-:W-:-:S04]  /*fa40*/  IMAD.WIDE.U32 R10, R15, UR12, R2 ;  /* 0x0000000c0f0a7c25 */ /* 0x000fc8000f8e0002 */
[C---:B------:R-:W-:Y:S01]  /*fa50*/  IMAD R3, R15.reuse, UR13, R14 ;  /* 0x0000000d0f037c24 */ /* 0x040fe2000f8e020e */
[----:B---3--:R-:W-:Y:S01]  /*fa60*/  LEA R2, P0, R10, UR16, 0x3 ;  /* 0x000000100a027c11 */ /* 0x008fe2000f8018ff */
[----:B------:R-:W-:-:S03]  /*fa70*/  IMAD.WIDE.U32 R12, R15, UR14, R4 ;  /* 0x0000000e0f0c7c25 */ /* 0x000fc6000f8e0004 */
[----:B------:R-:W-:Y:S01]  /*fa80*/  IADD3 R3, PT, PT, R11, R3, RZ ;  /* 0x000000030b037210 */ /* 0x000fe20007ffe0ff */
[C---:B------:R-:W-:Y:S01]  /*fa90*/  IMAD R5, R15.reuse, UR15, R20 ;  /* 0x0000000f0f057c24 */ /* 0x040fe2000f8e0214 */
[----:B------:R-:W-:Y:S02]  /*faa0*/  IADD3 R15, PT, PT, R15, UR6, RZ ;  /* 0x000000060f0f7c10 */ /* 0x000fe4000fffe0ff */
[----:B------:R-:W-:Y:S02]  /*fab0*/  LEA.HI.X R3, R10, UR17, R3, 0x3, P0 ;  /* 0x000000110a037c11 */ /* 0x000fe400080f1c03 */
[----:B------:R-:W-:Y:S02]  /*fac0*/  ISETP.GE.AND P0, PT, R15, UR20, PT ;  /* 0x000000140f007c0c */ /* 0x000fe4000bf06270 */
[----:B------:R-:W-:Y:S02]  /*fad0*/  LEA R4, P1, R12, UR18, 0x3 ;  /* 0x000000120c047c11 */ /* 0x000fe4000f8218ff */
[----:B------:R-:W-:-:S04]  /*fae0*/  IADD3 R5, PT, PT, R13, R5, RZ ;  /* 0x000000050d057210 */ /* 0x000fc80007ffe0ff */
[----:B------:R-:W-:Y:S01]  /*faf0*/  LEA.HI.X R5, R12, UR19, R5, 0x3, P1 ;  /* 0x000000130c057c11 */ /* 0x000fe200088f1c05 */
[----:B0-----:R0:W-:Y:S04]  /*fb00*/  REDG.E.ADD.F32.FTZ.RN.STRONG.GPU desc[UR30][R2.64], R16 ;  /* 0x00000010020079a6 */ /* 0x0011e8000c12f31e */
[----:B------:R0:W-:Y:S04]  /*fb10*/  REDG.E.ADD.F32.FTZ.RN.STRONG.GPU desc[UR30][R2.64+0x4], R17 ;  /* 0x00000411020079a6 */ /* 0x0001e8000c12f31e */
[----:B-1----:R0:W-:Y:S04]  /*fb20*/  REDG.E.ADD.F32.FTZ.RN.STRONG.GPU desc[UR30][R4.64], R18 ;  /* 0x00000012040079a6 */ /* 0x0021e8000c12f31e */
[----:B------:R0:W-:Y:S01]  /*fb30*/  REDG.E.ADD.F32.FTZ.RN.STRONG.GPU desc[UR30][R4.64+0x4], R19 ;  /* 0x00000413040079a6 */ /* 0x0001e2000c12f31e */
[----:B------:R-:W-:Y:S05]  /*fb40*/  @!P0 BRA `(.L_x_12777) ;  /* 0xfffffffc00948947 */ /* 0x000fea000383ffff */
[----:B------:R-:W-:Y:S05]  /*fb50*/  BSYNC.RECONVERGENT B0 ;  /* 0x0000000000007941 */ /* 0x000fea0003800200 */
.L_x_12776:
[----:B------:R-:W-:Y:S05]  /*fb60*/  EXIT ;  /* 0x000000000000794d */ /* 0x000fea0003800000 */
.L_x_12778:
        /* <DEDUP_REMOVED lines=9> */
.L_x_18733:


//--------------------- .text._Z25selective_scan_bwd_kernelI32Selective_Scan_bwd_kernel_traitsILi32ELi16ELb0ELb0ELb1ELb1ELb0EN3c108BFloat16ENS1_7complexIfEEEEv12SSMParamsBwd --------------------------
	.section	.text._Z25selective_scan_bwd_kernelI32Selective_Scan_bwd_kernel_traitsILi32ELi16ELb0ELb0ELb1ELb1ELb0EN3c108BFloat16ENS1_7complexIfEEEEv12SSMParamsBwd,"ax",@progbits
	.align	128
        .global         _Z25selective_scan_bwd_kernelI32Selective_Scan_bwd_kernel_traitsILi32ELi16ELb0ELb0ELb1ELb1ELb0EN3c108BFloat16ENS1_7complexIfEEEEv12SSMParamsBwd
        .type           _Z25selective_scan_bwd_kernelI32Selective_Scan_bwd_kernel_traitsILi32ELi16ELb0ELb0ELb1ELb1ELb0EN3c108BFloat16ENS1_7complexIfEEEEv12SSMParamsBwd,@function
        .size           _Z25selective_scan_bwd_kernelI32Selective_Scan_bwd_kernel_traitsILi32ELi16ELb0ELb0ELb1ELb1ELb0EN3c108BFloat16ENS1_7complexIfEEEEv12SSMParamsBwd,(.L_x_18734 - _Z25selective_scan_bwd_kernelI32Selective_Scan_bwd_kernel_traitsILi32ELi16ELb0ELb0ELb1ELb1ELb0EN3c108BFloat16ENS1_7complexIfEEEEv12SSMParamsBwd)
        .other          _Z25selective_scan_bwd_kernelI32Selective_Scan_bwd_kernel_traitsILi32ELi16ELb0ELb0ELb1ELb1ELb0EN3c108BFloat16ENS1_7complexIfEEEEv12SSMParamsBwd,@"STO_CUDA_ENTRY STV_DEFAULT"
_Z25selective_scan_bwd_kernelI32Selective_Scan_bwd_kernel_traitsILi32ELi16ELb0ELb0ELb1ELb1ELb0EN3c108BFloat16ENS1_7complexIfEEEEv12SSMParamsBwd:
.text._Z25selective_scan_bwd_kernelI32Selective_Scan_bwd_kernel_traitsILi32ELi16ELb0ELb0ELb1ELb1ELb0EN3c108BFloat16ENS1_7complexIfEEEEv12SSMParamsBwd:
        /* <DEDUP_REMOVED lines=139> */
.L_x_12895:
[----:B------:R-:W0:Y:S01]  /*08b0*/  S2R R117, SR_TID.X ;  /* 0x0000000000757919 */ /* 0x000e220000002100 */
[----:B------:R-:W1:Y:S01]  /*08c0*/  LDCU UR32, c[0x0][0x388] ;  /* 0x00007100ff2077ac */ /* 0x000e620008000800 */
[----:B------:R-:W-:Y:S02]  /*08d0*/  PRMT R15, RZ, 0x7610, R15 ;  /* 0x00007610ff0f7816 */ /* 0x000fe4000000000f */
[----:B------:R-:W-:Y:S01]  /*08e0*/  PRMT R30, RZ, 0x7610, R30 ;  /* 0x00007610ff1e7816 */ /* 0x000fe2000000001e */
        /* <DEDUP_REMOVED lines=11> */
[----:B------:R-:W-:Y:S01]  /*09a0*/  PRMT R37, RZ, 0x7610, R37 ;  /* 0x00007610ff257816 */ /* 0x000fe20000000025 */
[----:B------:R-:W-:Y:S01]  /*09b0*/  BAR.SYNC.DEFER_BLOCKING 0x0 ;  /* 0x0000000000007b1d */ /* 0x000fe20000010000 */
[----:B------:R-:W-:Y:S02]  /*09c0*/  ISETP.GE.AND P1, PT, R0, UR8, PT ;  /* 0x0000000800007c0c */ /* 0x000fe4000bf26270 */
[----:B------:R-:W-:Y:S02]  /*09d0*/  PRMT R38, RZ, 0x7610, R38 ;  /* 0x00007610ff267816 */ /* 0x000fe40000000026 */
[----:B------:R-:W-:Y:S02]  /*09e0*/  P2R R50, PR, RZ, 0x2 ;  /* 0x00000002ff327803 */ /* 0x000fe40000000000 */
[----:B0-----:R-:W-:Y:S02]  /*09f0*/  SHF.L.U32 R3, R117, 0x4, RZ ;  /* 0x0000000475037819 */ /* 0x001fe400000006ff */
[----:B------:R-:W-:-:S02]  /*0a00*/  PRMT R39, RZ, 0x7610, R39 ;  /* 0x00007610ff277816 */ /* 0x000fc40000000027 */
[----:B------:R-:W-:Y:S02]  /*0a10*/  LOP3.LUT R25, R2, 0x3e00, R3, 0xf8, !PT ;  /* 0x00003e0002197812 */ /* 0x000fe400078ef803 */
[----:B------:R-:W-:Y:S02]  /*0a20*/  MOV R2, UR16 ;  /* 0x0000001000027c02 */ /* 0x000fe40008000f00 */
[----:B------:R-:W-:Y:S02]  /*0a30*/  MOV R3, UR17 ;  /* 0x0000001100037c02 */ /* 0x000fe40008000f00 */
[C---:B------:R-:W-:Y:S02]  /*0a40*/  LOP3.LUT R23, R25.reuse, 0x20, RZ, 0xfc, !PT ;  /* 0x0000002019177812 */ /* 0x040fe400078efcff */
[----:B------:R-:W-:Y:S01]  /*0a50*/  LOP3.LUT R4, R25, 0x80, RZ, 0xfc, !PT ;  /* 0x0000008019047812 */ /* 0x000fe200078efcff */
[----:B------:R-:W-:Y:S01]  /*0a60*/  IMAD.WIDE.U32 R6, R0, 0x2, R2 ;  /* 0x0000000200067825 */ /* 0x000fe200078e0002 */
[----:B------:R-:W-:-:S02]  /*0a70*/  ISETP.GE.AND P0, PT, R23, UR8, PT ;  /* 0x0000000817007c0c */ /* 0x000fc4000bf06270 */
[C---:B------:R-:W-:Y:S02]  /*0a80*/  SHF.L.U32 R2, R25.reuse, 0x1, RZ ;  /* 0x0000000119027819 */ /* 0x040fe400000006ff */
[----:B------:R-:W-:Y:S02]  /*0a90*/  ISETP.GE.AND P4, PT, R4, UR8, PT ;  /* 0x0000000804007c0c */ /* 0x000fe4000bf86270 */
[----:B------:R-:W-:Y:S02]  /*0aa0*/  LOP3.LUT R3, R25, 0x60, RZ, 0xfc, !PT ;  /* 0x0000006019037812 */ /* 0x000fe400078efcff */
[----:B------:R-:W-:Y:S02]  /*0ab0*/  P2R R51, PR, RZ, 0x1 ;  /* 0x00000001ff337803 */ /* 0x000fe40000000000 */
[C---:B------:R-:W-:Y:S02]  /*0ac0*/  IADD3 R4, P1, PT, R2.reuse, UR18, RZ ;  /* 0x0000001202047c10 */ /* 0x040fe4000ff3e0ff */
[----:B------:R-:W-:-:S02]  /*0ad0*/  IADD3 R2, P0, PT, R2, UR20, RZ ;  /* 0x0000001402027c10 */ /* 0x000fc4000ff1e0ff */
[C---:B------:R-:W-:Y:S02]  /*0ae0*/  LOP3.LUT R14, R25.reuse, 0xe0, RZ, 0xfc, !PT ;  /* 0x000000e0190e7812 */ /* 0x040fe400078efcff */
[----:B------:R-:W-:Y:S01]  /*0af0*/  LOP3.LUT R0, R25, 0x40, RZ, 0xfc, !PT ;  /* 0x0000004019007812 */ /* 0x000fe200078efcff */
[----:B------:R-:W2:Y:S01]  /*0b00*/  @!P4 LDG.E.U16 R10, desc[UR30][R6.64+0x100] ;  /* 0x0001001e060ac981 */ /* 0x000ea2000c1e1500 */
[----:B------:R-:W-:Y:S02]  /*0b10*/  ISETP.GE.AND P5, PT, R3, UR8, PT ;  /* 0x0000000803007c0c */ /* 0x000fe4000bfa6270 */
[----:B------:R-:W-:Y:S02]  /*0b20*/  IADD3.X R3, PT, PT, RZ, UR21, RZ, P0, !PT ;  /* 0x00000015ff037c10 */ /* 0x000fe400087fe4ff */
[----:B------:R-:W-:Y:S02]  /*0b30*/  IADD3.X R5, PT, PT, RZ, UR19, RZ, P1, !PT ;  /* 0x00000013ff057c10 */ /* 0x000fe40008ffe4ff */
[----:B------:R-:W-:-:S02]  /*0b40*/  ISETP.GE.AND P0, PT, R14, UR8, PT ;  /* 0x000000080e007c0c */ /* 0x000fc4000bf06270 */
[----:B------:R-:W-:Y:S02]  /*0b50*/  ISETP.NE.AND P1, PT, R50, RZ, PT ;  /* 0x000000ff3200720c */ /* 0x000fe40003f25270 */
[----:B------:R-:W-:Y:S02]  /*0b60*/  ISETP.GE.AND P6, PT, R0, UR8, PT ;  /* 0x0000000800007c0c */ /* 0x000fe4000bfc6270 */
[C---:B------:R-:W-:Y:S01]  /*0b70*/  LOP3.LUT R0, R25.reuse, 0xa0, RZ, 0xfc, !PT ;  /* 0x000000a019007812 */ /* 0x040fe200078efcff */
[----:B------:R-:W3:Y:S01]  /*0b80*/  @!P5 LDG.E.U16 R11, desc[UR30][R6.64+0xc0] ;  /* 0x0000c01e060bd981 */ /* 0x000ee2000c1e1500 */
[C---:B------:R-:W-:Y:S02]  /*0b90*/  LOP3.LUT R18, R25.reuse, 0x100, RZ, 0xfc, !PT ;  /* 0x0000010019127812 */ /* 0x040fe400078efcff */
[----:B------:R-:W-:Y:S02]  /*0ba0*/  ISETP.GE.AND P3, PT, R0, UR8, PT ;  /* 0x0000000800007c0c */ /* 0x000fe4000bf66270 */
[----:B------:R-:W-:Y:S01]  /*0bb0*/  PRMT R0, RZ, 0x7610, R0 ;  /* 0x00007610ff007816 */ /* 0x000fe20000000000 */
[----:B------:R-:W4:Y:S01]  /*0bc0*/  @!P0 LDG.E.U16 R15, desc[UR30][R6.64+0x1c0] ;  /* 0x0001c01e060f8981 */ /* 0x000f22000c1e1500 */
[----:B------:R-:W-:-:S02]  /*0bd0*/  LOP3.LUT R8, R25, 0xc0, RZ, 0xfc, !PT ;  /* 0x000000c019087812 */ /* 0x000fc400078efcff */
[----:B------:R-:W-:Y:S02]  /*0be0*/  P2R R54, PR, RZ, 0x1 ;  /* 0x00000001ff367803 */ /* 0x000fe40000000000 */
[----:B------:R-:W5:Y:S01]  /*0bf0*/  @!P1 LDG.E.U16 R0, desc[UR30][R6.64] ;  /* 0x0000001e06009981 */ /* 0x000f62000c1e1500 */
[----:B------:R-:W-:Y:S02]  /*0c00*/  ISETP.GE.AND P0, PT, R18, UR8, PT ;  /* 0x0000000812007c0c */ /* 0x000fe4000bf06270 */
[----:B------:R-:W-:Y:S02]  /*0c10*/  ISETP.GE.AND P1, PT, R23, UR8, PT ;  /* 0x0000000817007c0c */ /* 0x000fe4000bf26270 */
[----:B------:R-:W-:Y:S01]  /*0c20*/  ISETP.GE.AND P2, PT, R8, UR8, PT ;  /* 0x0000000808007c0c */ /* 0x000fe2000bf46270 */
[----:B------:R-:W4:Y:S01]  /*0c30*/  @!P3 LDG.E.U16 R13, desc[UR30][R6.64+0x140] ;  /* 0x0001401e060db981 */ /* 0x000f22000c1e1500 */
[----:B------:R-:W-:Y:S02]  /*0c40*/  LOP3.LUT R19, R25, 0x120, RZ, 0xfc, !PT ;  /* 0x0000012019137812 */ /* 0x000fe400078efcff */
[----:B------:R-:W-:-:S02]  /*0c50*/  PRMT R8, RZ, 0x7610, R8 ;  /* 0x00007610ff087816 */ /* 0x000fc40000000008 */
[C---:B------:R-:W-:Y:S02]  /*0c60*/  LOP3.LUT R20, R25.reuse, 0x140, RZ, 0xfc, !PT ;  /* 0x0000014019147812 */ /* 0x040fe400078efcff */
[----:B------:R-:W-:Y:S01]  /*0c70*/  LOP3.LUT R21, R25, 0x160, RZ, 0xfc, !PT ;  /* 0x0000016019157812 */ /* 0x000fe200078efcff */
[----:B------:R-:W4:Y:S01]  /*0c80*/  @!P0 LDG.E.U16 R30, desc[UR30][R6.64+0x200] ;  /* 0x0002001e061e8981 */ /* 0x000f22000c1e1500 */
[----:B------:R-:W-:Y:S02]  /*0c90*/  P2R R55, PR, RZ, 0x1 ;  /* 0x00000001ff377803 */ /* 0x000fe40000000000 */
[----:B------:R-:W-:Y:S01]  /*0ca0*/  ISETP.GE.AND P0, PT, R19, UR8, PT ;  /* 0x0000000813007c0c */ /* 0x000fe2000bf06270 */
[----:B------:R-:W2:Y:S01]  /*0cb0*/  @!P1 LDG.E.U16 R9, desc[UR30][R6.64+0x40] ;  /* 0x0000401e06099981 */ /* 0x000ea2000c1e1500 */
[----:B------:R-:W-:Y:S02]  /*0cc0*/  P2R R53, PR, RZ, 0x4 ;  /* 0x00000004ff357803 */ /* 0x000fe40000000000 */
[----:B------:R-:W-:Y:S01]  /*0cd0*/  ISETP.GE.AND P1, PT, R20, UR8, PT ;  /* 0x0000000814007c0c */ /* 0x000fe2000bf26270 */
[----:B------:R-:W4:Y:S01]  /*0ce0*/  @!P2 LDG.E.U16 R12, desc[UR30][R6.64+0x180] ;  /* 0x0001801e060ca981 */ /* 0x000f22000c1e1500 */
[----:B------:R-:W-:-:S02]  /*0cf0*/  ISETP.GE.AND P2, PT, R21, UR8, PT ;  /* 0x0000000815007c0c */ /* 0x000fc4000bf46270 */
[C---:B------:R-:W-:Y:S01]  /*0d00*/  LOP3.LUT R22, R25.reuse, 0x180, RZ, 0xfc, !PT ;  /* 0x0000018019167812 */ /* 0x040fe200078efcff */
[----:B------:R-:W3:Y:S01]  /*0d10*/  @!P6 LDG.E.U16 R8, desc[UR30][R6.64+0x80] ;  /* 0x0000801e0608e981 */ /* 0x000ee2000c1e1500 */
[C---:B------:R-:W-:Y:S02]  /*0d20*/  LOP3.LUT R23, R25.reuse, 0x1a0, RZ, 0xfc, !PT ;  /* 0x000001a019177812 */ /* 0x040fe400078efcff */
[C---:B------:R-:W-:Y:S01]  /*0d30*/  LOP3.LUT R24, R25.reuse, 0x1c0, RZ, 0xfc, !PT ;  /* 0x000001c019187812 */ /* 0x040fe200078efcff */
[----:B------:R-:W4:Y:S01]  /*0d40*/  @!P0 LDG.E.U16 R31, desc[UR30][R6.64+0x240] ;  /* 0x0002401e061f8981 */ /* 0x000f22000c1e1500 */
[----:B------:R-:W-:Y:S02]  /*0d50*/  P2R R59, PR, RZ, 0x8 ;  /* 0x00000008ff3b7803 */ /* 0x000fe40000000000 */
[----:B------:R-:W-:Y:S01]  /*0d60*/  LOP3.LUT R25, R25, 0x1e0, RZ, 0xfc, !PT ;  /* 0x000001e019197812 */ /* 0x000fe200078efcff */
[----:B------:R-:W4:Y:S01]  /*0d70*/  @!P1 LDG.E.U16 R32, desc[UR30][R6.64+0x280] ;  /* 0x0002801e06209981 */ /* 0x000f22000c1e1500 */
[----:B------:R-:W-:-:S02]  /*0d80*/  P2R R58, PR, RZ, 0x10 ;  /* 0x00000010ff3a7803 */ /* 0x000fc40000000000 */
[----:B------:R-:W-:Y:S01]  /*0d90*/  ISETP.GE.AND P3, PT, R22, UR8, PT ;  /* 0x0000000816007c0c */ /* 0x000fe2000bf66270 */
[----:B------:R-:W4:Y:S01]  /*0da0*/  @!P2 LDG.E.U16 R35, desc[UR30][R6.64+0x2c0] ;  /* 0x0002c01e0623a981 */ /* 0x000f22000c1e1500 */
[----:B------:R-:W-:Y:S02]  /*0db0*/  P2R R57, PR, RZ, 0x20 ;  /* 0x00000020ff397803 */ /* 0x000fe40000000000 */
[----:B------:R-:W-:Y:S02]  /*0dc0*/  ISETP.GE.AND P4, PT, R23, UR8, PT ;  /* 0x0000000817007c0c */ /* 0x000fe4000bf86270 */
[----:B------:R-:W-:Y:S02]  /*0dd0*/  P2R R52, PR, RZ, 0x40 ;  /* 0x00000040ff347803 */ /* 0x000fe40000000000 */
[----:B------:R-:W-:Y:S02]  /*0de0*/  ISETP.GE.AND P5, PT, R24, UR8, PT ;  /* 0x0000000818007c0c */ /* 0x000fe4000bfa6270 */
[----:B------:R-:W-:-:S03]  /*0df0*/  ISETP.GE.AND P6, PT, R25, UR8, PT ;  /* 0x0000000819007c0c */ /* 0x000fc6000bfc6270 */
[----:B------:R-:W4:Y:S04]  /*0e00*/  @!P3 LDG.E.U16 R36, desc[UR30][R6.64+0x300] ;  /* 0x0003001e0624b981 */ /* 0x000f28000c1e1500 */
[----:B------:R-:W4:Y:S04]  /*0e10*/  @!P4 LDG.E.U16 R37, desc[UR30][R6.64+0x340] ;  /* 0x0003401e0625c981 */ /* 0x000f28000c1e1500 */
[----:B------:R-:W4:Y:S04]  /*0e20*/  @!P5 LDG.E.U16 R38, desc[UR30][R6.64+0x380] ;  /* 0x0003801e0626d981 */ /* 0x000f28000c1e1500 */
[----:B------:R0:W4:Y:S01]  /*0e30*/  @!P6 LDG.E.U16 R39, desc[UR30][R6.64+0x3c0] ;  /* 0x0003c01e0627e981 */ /* 0x000122000c1e1500 */
[----:B------:R-:W0:Y:S01]  /*0e40*/  S2R R18, SR_LANEID ;  /* 0x0000000000127919 */ /* 0x000e220000000000 */
[----:B------:R-:W1:Y:S01]  /*0e50*/  S2UR UR8, SR_CgaCtaId ;  /* 0x00000000000879c3 */ /* 0x000e620000008800 */
[----:B------:R-:W-:Y:S01]  /*0e60*/  UMOV UR28, 0x400 ;  /* 0x00000400001c7882 */ /* 0x000fe20000000000 */
[----:B------:R-:W-:-:S02]  /*0e70*/  P2R R49, PR, RZ, 0x1 ;  /* 0x00000001ff317803 */ /* 0x000fc40000000000 */
[----:B------:R-:W-:-:S04]  /*0e80*/  ISETP.NE.AND P0, PT, R55, RZ, PT ;  /* 0x000000ff3700720c */ /* 0x000fc80003f05270 */
[----:B------:R-:W-:Y:S01]  /*0e90*/  P2R R48, PR, RZ, 0x1 ;  /* 0x00000001ff307803 */ /* 0x000fe20000000000 */
[----:B-1----:R-:W-:Y:S01]  /*0ea0*/  ULEA UR28, UR8, UR28, 0x18 ;  /* 0x0000001c081c7291 */ /* 0x002fe2000f8ec0ff */
[C---:B0-----:R-:W-:Y:S02]  /*0eb0*/  IADD3 R7, PT, PT, R18.reuse, 0x80, RZ ;  /* 0x0000008012077810 */ /* 0x041fe40007ffe0ff */
[C---:B------:R-:W-:Y:S02]  /*0ec0*/  IADD3 R21, PT, PT, R18.reuse, 0x20, RZ ;  /* 0x0000002012157810 */ /* 0x040fe40007ffe0ff */
[C---:B------:R-:W-:Y:S02]  /*0ed0*/  IADD3 R23, PT, PT, R18.reuse, 0x40, RZ ;  /* 0x0000004012177810 */ /* 0x040fe40007ffe0ff */
[----:B------:R-:W-:Y:S02]  /*0ee0*/  LEA.HI.SX32 R7, R7, R18, 0x1b ;  /* 0x0000001207077211 */ /* 0x000fe400078fdaff */
[----:B------:R-:W-:-:S02]  /*0ef0*/  IADD3 R25, PT, PT, R18, 0x60, RZ ;  /* 0x0000006012197810 */ /* 0x000fc40007ffe0ff */
[-C--:B------:R-:W-:Y:S02]  /*0f00*/  LEA.HI.SX32 R20, R21, R18.reuse, 0x1b ;  /* 0x0000001215147211 */ /* 0x080fe400078fdaff */
[C---:B------:R-:W-:Y:S02]  /*0f10*/  IADD3 R27, PT, PT, R18.reuse, 0xa0, RZ ;  /* 0x000000a0121b7810 */ /* 0x040fe40007ffe0ff */
[-C--:B------:R-:W-:Y:S02]  /*0f20*/  LEA.HI.SX32 R21, R23, R18.reuse, 0x1b ;  /* 0x0000001217157211 */ /* 0x080fe400078fdaff */
[C---:B------:R-:W-:Y:S02]  /*0f30*/  LEA.HI.SX32 R19, R18.reuse, R18, 0x1b ;  /* 0x0000001212137211 */ /* 0x040fe400078fdaff */
[----:B------:R-:W-:Y:S02]  /*0f40*/  LEA R23, R7, UR28, 0x1 ;  /* 0x0000001c07177c11 */ /* 0x000fe4000f8e08ff */
[----:B------:R-:W-:-:S02]  /*0f50*/  IADD3 R7, PT, PT, R18, 0xc0, RZ ;  /* 0x000000c012077810 */ /* 0x000fc40007ffe0ff */
[-C--:B------:R-:W-:Y:S02]  /*0f60*/  LEA.HI.SX32 R22, R25, R18.reuse, 0x1b ;  /* 0x0000001219167211 */ /* 0x080fe400078fdaff */
[----:B------:R-:W-:Y:S02]  /*0f70*/  LEA.HI.SX32 R24, R27, R18, 0x1b ;  /* 0x000000121b187211 */ /* 0x000fe400078fdaff */
[C---:B------:R-:W-:Y:S02]  /*0f80*/  IADD3 R25, PT, PT, R18.reuse, 0xe0, RZ ;  /* 0x000000e012197810 */ /* 0x040fe40007ffe0ff */
[----:B------:R-:W-:Y:S02]  /*0f90*/  LEA R19, R19, UR28, 0x1 ;  /* 0x0000001c13137c11 */ /* 0x000fe4000f8e08ff */
[----:B------:R-:W-:Y:S02]  /*0fa0*/  IADD3 R27, PT, PT, R18, 0x100, RZ ;  /* 0x00000100121b7810 */ /* 0x000fe40007ffe0ff */
[----:B------:R-:W-:-:S02]  /*0fb0*/  LEA R20, R20, UR28, 0x1 ;  /* 0x0000001c14147c11 */ /* 0x000fc4000f8e08ff */
[-C--:B------:R-:W-:Y:S02]  /*0fc0*/  LEA.HI.SX32 R7, R7, R18.reuse, 0x1b ;  /* 0x0000001207077211 */ /* 0x080fe400078fdaff */
[----:B------:R-:W-:Y:S02]  /*0fd0*/  LEA R21, R21, UR28, 0x1 ;  /* 0x0000001c15157c11 */ /* 0x000fe4000f8e08ff */
[----:B------:R-:W-:Y:S02]  /*0fe0*/  LEA R22, R22, UR28, 0x1 ;  /* 0x0000001c16167c11 */ /* 0x000fe4000f8e08ff */
[-C--:B------:R-:W-:Y:S02]  /*0ff0*/  LEA.HI.SX32 R26, R25, R18.reuse, 0x1b ;  /* 0x00000012191a7211 */ /* 0x080fe400078fdaff */
[----:B------:R-:W-:Y:S02]  /*1000*/  IADD3 R29, PT, PT, R18, 0x120, RZ ;  /* 0x00000120121d7810 */ /* 0x000fe40007ffe0ff */
[----:B------:R-:W-:-:S02]  /*1010*/  LEA.HI.SX32 R27, R27, R18, 0x1b ;  /* 0x000000121b1b7211 */ /* 0x000fc400078fdaff */
[----:B------:R-:W-:Y:S02]  /*1020*/  LEA R24, R24, UR28, 0x1 ;  /* 0x0000001c18187c11 */ /* 0x000fe4000f8e08ff */
[----:B------:R-:W-:Y:S02]  /*1030*/  IADD3 R33, PT, PT, R18, 0x140, RZ ;  /* 0x0000014012217810 */ /* 0x000fe40007ffe0ff */
[----:B------:R-:W-:Y:S02]  /*1040*/  LEA R25, R7, UR28, 0x1 ;  /* 0x0000001c07197c11 */ /* 0x000fe4000f8e08ff */
[----:B------:R-:W-:Y:S02]  /*1050*/  ISETP.NE.AND P0, PT, R54, RZ, PT ;  /* 0x000000ff3600720c */ /* 0x000fe40003f05270 */
[----:B------:R-:W-:Y:S02]  /*1060*/  IADD3 R7, PT, PT, R18, 0x160, RZ ;  /* 0x0000016012077810 */ /* 0x000fe40007ffe0ff */
[----:B------:R-:W-:-:S02]  /*1070*/  LEA R26, R26, UR28, 0x1 ;  /* 0x0000001c1a1a7c11 */ /* 0x000fc4000f8e08ff */
[-C--:B------:R-:W-:Y:S02]  /*1080*/  LEA.HI.SX32 R28, R29, R18.reuse, 0x1b ;  /* 0x000000121d1c7211 */ /* 0x080fe400078fdaff */
[----:B------:R-:W-:Y:S02]  /*1090*/  LEA R27, R27, UR28, 0x1 ;  /* 0x0000001c1b1b7c11 */ /* 0x000fe4000f8e08ff */
[-C--:B------:R-:W-:Y:S02]  /*10a0*/  LEA.HI.SX32 R29, R33, R18.reuse, 0x1b ;  /* 0x00000012211d7211 */ /* 0x080fe400078fdaff */
[----:B------:R-:W-:Y:S02]  /*10b0*/  P2R R47, PR, RZ, 0x1 ;  /* 0x00000001ff2f7803 */ /* 0x000fe40000000000 */
[----:B------:R-:W-:Y:S02]  /*10c0*/  LEA.HI.SX32 R7, R7, R18, 0x1b ;  /* 0x0000001207077211 */ /* 0x000fe400078fdaff */
[----:B------:R-:W-:-:S02]  /*10d0*/  ISETP.NE.AND P0, PT, R53, RZ, PT ;  /* 0x000000ff3500720c */ /* 0x000fc40003f05270 */
[----:B------:R-:W-:Y:S02]  /*10e0*/  LEA R28, R28, UR28, 0x1 ;  /* 0x0000001c1c1c7c11 */ /* 0x000fe4000f8e08ff */
[----:B------:R-:W-:Y:S02]  /*10f0*/  LEA R29, R29, UR28, 0x1 ;  /* 0x0000001c1d1d7c11 */ /* 0x000fe4000f8e08ff */
[----:B------:R-:W-:Y:S02]  /*1100*/  IADD3 R33, PT, PT, R18, 0x1e0, RZ ;  /* 0x000001e012217810 */ /* 0x000fe40007ffe0ff */
[----:B------:R-:W-:Y:S02]  /*1110*/  P2R R46, PR, RZ, 0x1 ;  /* 0x00000001ff2e7803 */ /* 0x000fe40000000000 */
[----:B------:R-:W-:Y:S02]  /*1120*/  ISETP.NE.AND P0, PT, R59, RZ, PT ;  /* 0x000000ff3b00720c */ /* 0x000fe40003f05270 */
[----:B------:R-:W-:-:S02]  /*1130*/  LEA.HI.SX32 R34, R33, R18, 0x1b ;  /* 0x0000001221227211 */ /* 0x000fc400078fdaff */
        /* <DEDUP_REMOVED lines=13> */
[----:B--2---:R0:W-:Y:S04]  /*1210*/  STS.U16 [R20+0x40], R9 ;  /* 0x0000400914007388 */ /* 0x0041e80000000400 */
[----:B---3--:R-:W-:Y:S04]  /*1220*/  STS.U16 [R21+0x80], R8 ;  /* 0x0000800815007388 */ /* 0x008fe80000000400 */
[----:B------:R1:W-:Y:S01]  /*1230*/  STS.U16 [R22+0xc0], R11 ;  /* 0x0000c00b16007388 */ /* 0x0003e20000000400 */
[----:B0-----:R-:W-:-:S03]  /*1240*/  IADD3 R9, PT, PT, R18, 0x180, RZ ;  /* 0x0000018012097810 */ /* 0x001fc60007ffe0ff */
[----:B------:R-:W-:Y:S04]  /*1250*/  STS.U16 [R23+0x100], R10 ;  /* 0x0001000a17007388 */ /* 0x000fe80000000400 */
[----:B----4-:R0:W-:Y:S01]  /*1260*/  STS.U16 [R24+0x140], R13 ;  /* 0x0001400d18007388 */ /* 0x0101e20000000400 */
[----:B-1----:R-:W-:-:S03]  /*1270*/  IADD3 R11, PT, PT, R18, 0x1a0, RZ ;  /* 0x000001a0120b7810 */ /* 0x002fc60007ffe0ff */
[----:B------:R-:W-:Y:S01]  /*1280*/  STS.U16 [R25+0x180], R12 ;  /* 0x0001800c19007388 */ /* 0x000fe20000000400 */
[----:B------:R-:W-:-:S03]  /*1290*/  LEA.HI.SX32 R9, R9, R18, 0x1b ;  /* 0x0000001209097211 */ /* 0x000fc600078fdaff */
[----:B------:R-:W-:Y:S01]  /*12a0*/  STS.U16 [R26+0x1c0], R15 ;  /* 0x0001c00f1a007388 */ /* 0x000fe20000000400 */
[----:B0-----:R-:W-:-:S03]  /*12b0*/  IADD3 R13, PT, PT, R18, 0x1c0, RZ ;  /* 0x000001c0120d7810 */ /* 0x001fc60007ffe0ff */
[----:B------:R0:W-:Y:S01]  /*12c0*/  STS.U16 [R27+0x200], R30 ;  /* 0x0002001e1b007388 */ /* 0x0001e20000000400 */
[-C--:B------:R-:W-:Y:S02]  /*12d0*/  LEA.HI.SX32 R11, R11, R18.reuse, 0x1b ;  /* 0x000000120b0b7211 */ /* 0x080fe400078fdaff */
[----:B------:R-:W-:Y:S01]  /*12e0*/  SHF.L.U32 R0, R18, 0x4, RZ ;  /* 0x0000000412007819 */ /* 0x000fe200000006ff */
[----:B------:R1:W-:Y:S01]  /*12f0*/  STS.U16 [R28+0x240], R31 ;  /* 0x0002401f1c007388 */ /* 0x0003e20000000400 */
[----:B------:R-:W-:Y:S02]  /*1300*/  LEA.HI.SX32 R13, R13, R18, 0x1b ;  /* 0x000000120d0d7211 */ /* 0x000fe400078fdaff */
[----:B0-----:R-:W-:Y:S01]  /*1310*/  LEA R30, R7, UR28, 0x1 ;  /* 0x0000001c071e7c11 */ /* 0x001fe2000f8e08ff */
[----:B------:R0:W-:Y:S01]  /*1320*/  STS.U16 [R29+0x280], R32 ;  /* 0x000280201d007388 */ /* 0x0001e20000000400 */
[----:B------:R-:W-:Y:S02]  /*1330*/  LEA R33, R13, UR28, 0x1 ;  /* 0x0000001c0d217c11 */ /* 0x000fe4000f8e08ff */
[----:B-1----:R-:W-:Y:S01]  /*1340*/  LEA R31, R9, UR28, 0x1 ;  /* 0x0000001c091f7c11 */ /* 0x002fe2000f8e08ff */
[----:B------:R1:W-:Y:S01]  /*1350*/  STS.U16 [R30+0x2c0], R35 ;  /* 0x0002c0231e007388 */ /* 0x0003e20000000400 */
[----:B0-----:R-:W-:-:S02]  /*1360*/  LEA R32, R11, UR28, 0x1 ;  /* 0x0000001c0b207c11 */ /* 0x001fc4000f8e08ff */
[----:B-1----:R-:W-:Y:S01]  /*1370*/  LEA.HI.SX32 R35, R0, R0, 0x1b ;  /* 0x0000000000237211 */ /* 0x002fe200078fdaff */
[----:B------:R0:W-:Y:S03]  /*1380*/  STS.U16 [R31+0x300], R36 ;  /* 0x000300241f007388 */ /* 0x0001e60000000400 */
[----:B------:R-:W-:Y:S01]  /*1390*/  LEA R35, R35, UR28, 0x1 ;  /* 0x0000001c23237c11 */ /* 0x000fe2000f8e08ff */
        /* <DEDUP_REMOVED lines=48> */
[----:B--2---:R-:W-:Y:S02]  /*16a0*/  PRMT R38, RZ, 0x7610, R38 ;  /* 0x00007610ff267816 */ /* 0x004fe40000000026 */
[----:B---3--:R-:W-:Y:S01]  /*16b0*/  PRMT R39, RZ, 0x7610, R39 ;  /* 0x00007610ff277816 */ /* 0x008fe20000000027 */
        /* <DEDUP_REMOVED lines=29> */
[----:B----4-:R0:W-:Y:S04]  /*1890*/  STS.U16 [R19], R6 ;  /* 0x0000000613007388 */ /* 0x0101e80000000400 */
[----:B-----5:R1:W-:Y:S04]  /*18a0*/  STS.U16 [R20+0x40], R7 ;  /* 0x0000400714007388 */ /* 0x0203e80000000400 */
[----:B------:R4:W-:Y:S04]  /*18b0*/  STS.U16 [R21+0x80], R8 ;  /* 0x0000800815007388 */ /* 0x0009e80000000400 */
[----:B------:R5:W-:Y:S04]  /*18c0*/  STS.U16 [R22+0xc0], R9 ;  /* 0x0000c00916007388 */ /* 0x000be80000000400 */
[----:B------:R5:W-:Y:S04]  /*18d0*/  STS.U16 [R23+0x100], R10 ;  /* 0x0001000a17007388 */ /* 0x000be80000000400 */
[----:B------:R5:W-:Y:S04]  /*18e0*/  STS.U16 [R24+0x140], R11 ;  /* 0x0001400b18007388 */ /* 0x000be80000000400 */
[----:B------:R5:W-:Y:S04]  /*18f0*/  STS.U16 [R25+0x180], R12 ;  /* 0x0001800c19007388 */ /* 0x000be80000000400 */
[----:B------:R5:W-:Y:S04]  /*1900*/  STS.U16 [R26+0x1c0], R13 ;  /* 0x0001c00d1a007388 */ /* 0x000be80000000400 */
[----:B---3--:R3:W-:Y:S04]  /*1910*/  STS.U16 [R27+0x200], R14 ;  /* 0x0002000e1b007388 */ /* 0x0087e80000000400 */
[----:B--2---:R2:W-:Y:S04]  /*1920*/  STS.U16 [R28+0x240], R15 ;  /* 0x0002400f1c007388 */ /* 0x0045e80000000400 */
[----:B------:R2:W-:Y:S04]  /*1930*/  STS.U16 [R29+0x280], R36 ;  /* 0x000280241d007388 */ /* 0x0005e80000000400 */
[----:B------:R-:W-:Y:S04]  /*1940*/  STS.U16 [R30+0x2c0], R37 ;  /* 0x0002c0251e007388 */ /* 0x000fe80000000400 */
[----:B------:R-:W-:Y:S04]  /*1950*/  STS.U16 [R31+0x300], R38 ;  /* 0x000300261f007388 */ /* 0x000fe80000000400 */
[----:B------:R2:W-:Y:S04]  /*1960*/  STS.U16 [R32+0x340], R39 ;  /* 0x0003402720007388 */ /* 0x0005e80000000400 */
[----:B------:R-:W-:Y:S04]  /*1970*/  STS.U16 [R33+0x380], R0 ;  /* 0x0003800021007388 */ /* 0x000fe80000000400 */
[----:B------:R2:W-:Y:S01]  /*1980*/  STS.U16 [R34+0x3c0], R41 ;  /* 0x0003c02922007388 */ /* 0x0005e20000000400 */
[----:B------:R-:W-:-:S03]  /*1990*/  NOP ;  /* 0x0000000000007918 */ /* 0x000fc60000000000 */
        /* <DEDUP_REMOVED lines=39> */
[----:B---3--:R-:W-:-:S11]  /*1c10*/  PRMT R14, RZ, 0x7610, R14 ;  /* 0x00007610ff0e7816 */ /* 0x008fd6000000000e */
[----:B------:R-:W3:Y:S01]  /*1c20*/  @!P0 LDG.E.U16 R13, desc[UR30][R2.64+0x1c0] ;  /* 0x0001c01e020d8981 */ /* 0x000ee2000c1e1500 */
[----:B------:R-:W-:Y:S02]  /*1c30*/  ISETP.NE.AND P0, PT, R55, RZ, PT ;  /* 0x000000ff3700720c */ /* 0x000fe40003f05270 */
[----:B--2---:R-:W-:Y:S02]  /*1c40*/  PRMT R15, RZ, 0x7610, R15 ;  /* 0x00007610ff0f7816 */ /* 0x004fe4000000000f */
        /* <DEDUP_REMOVED lines=30> */
[----:B------:R-:W-:-:S02]  /*1e30*/  PRMT R37, RZ, 0x7610, R37 ;  /* 0x00007610ff257816 */ /* 0x000fc40000000025 */
[----:B------:R-:W-:Y:S02]  /*1e40*/  CS2R R44, SRZ ;  /* 0x00000000002c7805 */ /* 0x000fe4000001ff00 */
[----:B------:R-:W-:Y:S02]  /*1e50*/  FSETP.GTU.FTZ.AND P1, PT, R47, 20, PT ;  /* 0x41a000002f00780b */ /* 0x000fe40003f3c000 */
[----:B------:R-:W-:Y:S02]  /*1e60*/  CS2R R52, SRZ ;  /* 0x0000000000347805 */ /* 0x000fe4000001ff00 */
[----:B------:R-:W-:Y:S02]  /*1e70*/  FSETP.GTU.FTZ.AND P2, PT, R48, 20, PT ;  /* 0x41a000003000780b */ /* 0x000fe40003f5c000 */
[----:B------:R-:W-:Y:S02]  /*1e80*/  CS2R R54, SRZ ;  /* 0x0000000000367805 */ /* 0x000fe4000001ff00 */
[----:B------:R-:W-:Y:S01]  /*1e90*/  FSETP.GTU.FTZ.AND P3, PT, R49, 20, PT ;  /* 0x41a000003100780b */ /* 0x000fe20003f7c000 */
[----:B------:R-:W-:Y:S01]  /*1ea0*/  FADD.FTZ R56, R56, UR7 ;  /* 0x0000000738387e21 */ /* 0x000fe20008010000 */
[----:B------:R-:W-:-:S02]  /*1eb0*/  FSETP.GTU.FTZ.AND P4, PT, R50, 20, PT ;  /* 0x41a000003200780b */ /* 0x000fc40003f9c000 */
[----:B------:R-:W-:Y:S01]  /*1ec0*/  FSETP.GTU.FTZ.AND P5, PT, R51, 20, PT ;  /* 0x41a000003300780b */ /* 0x000fe20003fbc000 */
[----:B------:R-:W-:Y:S04]  /*1ed0*/  STS.U16 [R19], R6 ;  /* 0x0000000613007388 */ /* 0x000fe80000000400 */
[----:B----4-:R-:W-:Y:S04]  /*1ee0*/  STS.U16 [R20+0x40], R7 ;  /* 0x0000400714007388 */ /* 0x010fe80000000400 */
[----:B-----5:R-:W-:Y:S04]  /*1ef0*/  STS.U16 [R21+0x80], R8 ;  /* 0x0000800815007388 */ /* 0x020fe80000000400 */
[----:B------:R-:W-:Y:S04]  /*1f00*/  STS.U16 [R22+0xc0], R9 ;  /* 0x0000c00916007388 */ /* 0x000fe80000000400 */
[----:B------:R-:W-:Y:S04]  /*1f10*/  STS.U16 [R23+0x100], R10 ;  /* 0x0001000a17007388 */ /* 0x000fe80000000400 */
[----:B------:R-:W-:Y:S04]  /*1f20*/  STS.U16 [R24+0x140], R11 ;  /* 0x0001400b18007388 */ /* 0x000fe80000000400 */
[----:B------:R-:W-:Y:S04]  /*1f30*/  STS.U16 [R25+0x180], R12 ;  /* 0x0001800c19007388 */ /* 0x000fe80000000400 */
[----:B---3--:R-:W-:Y:S04]  /*1f40*/  STS.U16 [R26+0x1c0], R13 ;  /* 0x0001c00d1a007388 */ /* 0x008fe80000000400 */
[----:B--2---:R-:W-:Y:S04]  /*1f50*/  STS.U16 [R27+0x200], R14 ;  /* 0x0002000e1b007388 */ /* 0x004fe80000000400 */
        /* <DEDUP_REMOVED lines=8> */
[----:B------:R4:W0:Y:S04]  /*1fe0*/  LDS.U16 R103, [R35] ;  /* 0x0000000023677984 */ /* 0x0008280000000400 */
[----:B------:R4:W0:Y:S04]  /*1ff0*/  LDS.U16 R105, [R35+0x2] ;  /* 0x0000020023697984 */ /* 0x0008280000000400 */
[----:B------:R4:W0:Y:S04]  /*2000*/  LDS.U16 R104, [R35+0x4] ;  /* 0x0000040023687984 */ /* 0x0008280000000400 */
[----:B------:R4:W0:Y:S04]  /*2010*/  LDS.U16 R80, [R35+0x6] ;  /* 0x0000060023507984 */ /* 0x0008280000000400 */
[----:B------:R4:W0:Y:S04]  /*2020*/  LDS.U16 R15, [R35+0x8] ;  /* 0x00000800230f7984 */ /* 0x0008280000000400 */
[----:B------:R4:W0:Y:S04]  /*2030*/  LDS.U16 R14, [R35+0xa] ;  /* 0x00000a00230e7984 */ /* 0x0008280000000400 */
[----:B------:R4:W2:Y:S04]  /*2040*/  LDS.U16 R13, [R35+0xc] ;  /* 0x00000c00230d7984 */ /* 0x0008a80000000400 */
[----:B------:R4:W4:Y:S04]  /*2050*/  LDS.U16 R12, [R35+0xe] ;  /* 0x00000e00230c7984 */ /* 0x0009280000000400 */
[----:B------:R0:W4:Y:S04]  /*2060*/  LDS.U16 R11, [R35+0x10] ;  /* 0x00001000230b7984 */ /* 0x0001280000000400 */
[----:B------:R0:W4:Y:S04]  /*2070*/  LDS.U16 R10, [R35+0x12] ;  /* 0x00001200230a7984 */ /* 0x0001280000000400 */
[----:B------:R0:W4:Y:S04]  /*2080*/  LDS.U16 R9, [R35+0x14] ;  /* 0x0000140023097984 */ /* 0x0001280000000400 */
[----:B------:R0:W4:Y:S04]  /*2090*/  LDS.U16 R8, [R35+0x16] ;  /* 0x0000160023087984 */ /* 0x0001280000000400 */
[----:B------:R0:W4:Y:S04]  /*20a0*/  LDS.U16 R7, [R35+0x18] ;  /* 0x0000180023077984 */ /* 0x0001280000000400 */
[----:B------:R0:W4:Y:S04]  /*20b0*/  LDS.U16 R6, [R35+0x1a] ;  /* 0x00001a0023067984 */ /* 0x0001280000000400 */
[----:B------:R2:W4:Y:S04]  /*20c0*/  LDS.U16 R3, [R35+0x1c] ;  /* 0x00001c0023037984 */ /* 0x0005280000000400 */
[----:B------:R4:W4:Y:S01]  /*20d0*/  LDS.U16 R2, [R35+0x1e] ;  /* 0x00001e0023027984 */ /* 0x0009220000000400 */
[----:B0-----:R-:W-:Y:S01]  /*20e0*/  HFMA2 R36, -RZ, RZ, 0, 0 ;  /* 0x00000000ff247431 */ /* 0x001fe200000001ff */
[----:B-1----:R-:W-:-:S02]  /*20f0*/  CS2R R38, SRZ ;  /* 0x0000000000267805 */ /* 0x002fc4000001ff00 */
[----:B--2---:R-:W-:Y:S02]  /*2100*/  CS2R R40, SRZ ;  /* 0x0000000000287805 */ /* 0x004fe4000001ff00 */
[----:B---3--:R-:W-:Y:S01]  /*2110*/  CS2R R42, SRZ ;  /* 0x00000000002a7805 */ /* 0x008fe2000001ff00 */
        /* <DEDUP_REMOVED lines=31> */
.L_x_12781:
[----:B------:R-:W-:Y:S05]  /*2310*/  BSYNC.RECONVERGENT B0 ;  /* 0x0000000000007941 */ /* 0x000fea0003800200 */
.L_x_12780:
        /* <DEDUP_REMOVED lines=38> */
.L_x_12783:
[----:B------:R-:W-:Y:S05]  /*2580*/  BSYNC.RECONVERGENT B0 ;  /* 0x0000000000007941 */ /* 0x000fea0003800200 */
.L_x_12782:
        /* <DEDUP_REMOVED lines=39> */
.L_x_12785:
[----:B------:R-:W-:Y:S05]  /*2800*/  BSYNC.RECONVERGENT B0 ;  /* 0x0000000000007941 */ /* 0x000fea0003800200 */
.L_x_12784:
        /* <DEDUP_REMOVED lines=39> */
.L_x_12787:
[----:B------:R-:W-:Y:S05]  /*2a80*/  BSYNC.RECONVERGENT B0 ;  /* 0x0000000000007941 */ /* 0x000fea0003800200 */
.L_x_12786:
        /* <DEDUP_REMOVED lines=39> */
.L_x_12789:
[----:B------:R-:W-:Y:S05]  /*2d00*/  BSYNC.RECONVERGENT B0 ;  /* 0x0000000000007941 */ /* 0x000fea0003800200 */
.L_x_12788:
        /* <DEDUP_REMOVED lines=39> */
.L_x_12791:
[----:B------:R-:W-:Y:S05]  /*2f80*/  BSYNC.RECONVERGENT B0 ;  /* 0x0000000000007941 */ /* 0x000fea0003800200 */
.L_x_12790:
        /* <DEDUP_REMOVED lines=39> */
.L_x_12793:
[----:B------:R-:W-:Y:S05]  /*3200*/  BSYNC.RECONVERGENT B0 ;  /* 0x0000000000007941 */ /* 0x000fea0003800200 */
.L_x_12792:
        /* <DEDUP_REMOVED lines=39> */
.L_x_12795:
[----:B------:R-:W-:Y:S05]  /*3480*/  BSYNC.RECONVERGENT B0 ;  /* 0x0000000000007941 */ /* 0x000fea0003800200 */
.L_x_12794:
[----:B------:R-:W-:Y:S01]  /*3490*/  SHF.L.U32 R15, R14, 0x10, RZ ;  /* 0x000000100e0f7819 */ /* 0x000fe200000006ff */
[----:B------:R-:W-:Y:S01]  /*34a0*/  FFMA.FTZ R16, R4, R65, R87 ;  /* 0x0000004104107223 */ /* 0x000fe20000010057 */
[----:B------:R-:W-:Y:S01]  /*34b0*/  BSSY.RECONVERGENT B0, `(.L_x_12796) ;  /* 0x0000025000007945 */ /* 0x000fe20003800200 */
        /* <DEDUP_REMOVED lines=36> */
.L_x_12797:
[----:B------:R-:W-:Y:S05]  /*3700*/  BSYNC.RECONVERGENT B0 ;  /* 0x0000000000007941 */ /* 0x000fea0003800200 */
.L_x_12796:
[----:B----4-:R-:W-:Y:S01]  /*3710*/  SHF.L.U32 R12, R12, 0x10, RZ ;  /* 0x000000100c0c7819 */ /* 0x010fe200000006ff */
        /* <DEDUP_REMOVED lines=38> */
.L_x_12799:
[----:B------:R-:W-:Y:S05]  /*3980*/  BSYNC.RECONVERGENT B0 ;  /* 0x0000000000007941 */ /* 0x000fea0003800200 */
.L_x_12798:
[----:B------:R-:W-:Y:S01]  /*3990*/  SHF.L.U32 R10, R10, 0x10, RZ ;  /* 0x000000100a0a7819 */ /* 0x000fe200000006ff */
[----:B------:R-:W-:Y:S01]  /*39a0*/  FFMA.FTZ R87, R110, R71, R87 ;  /* 0x000000476e577223 */ /* 0x000fe20000010057 */
[----:B------:R-:W-:Y:S01]  /*39b0*/  SHF.L.U32 R9, R9, 0x10, RZ ;  /* 0x0000001009097819 */ /* 0x000fe200000006ff */
[----:B------:R-:W-:Y:S01]  /*39c0*/  BSSY.RECONVERGENT B0, `(.L_x_12800) ;  /* 0x0000029000007945 */ /* 0x000fe20003800200 */
[----:B------:R-:W-:Y:S01]  /*39d0*/  FSETP.GTU.FTZ.AND P3, PT, R85, 20, PT ;  /* 0x41a000005500780b */ /* 0x000fe20003f7c000 */
[----:B------:R-:W-:Y:S01]  /*39e0*/  FFMA.FTZ R0, R10, R73, R87 ;  /* 0x000000490a007223 */ /* 0x000fe20000010057 */
[----:B------:R-:W-:Y:S01]  /*39f0*/  SHF.L.U32 R11, R8, 0x10, RZ ;  /* 0x00000010080b7819 */ /* 0x000fe200000006ff */
        /* <DEDUP_REMOVED lines=37> */
.L_x_12801:
[----:B------:R-:W-:Y:S05]  /*3c50*/  BSYNC.RECONVERGENT B0 ;  /* 0x0000000000007941 */ /* 0x000fea0003800200 */
.L_x_12800:
        /* <DEDUP_REMOVED lines=32> */
.L_x_12803:
[----:B------:R-:W-:Y:S05]  /*3e60*/  BSYNC.RECONVERGENT B0 ;  /* 0x0000000000007941 */ /* 0x000fea0003800200 */
.L_x_12802:
        /* <DEDUP_REMOVED lines=32> */
.L_x_12805:
[----:B------:R-:W-:Y:S05]  /*4070*/  BSYNC.RECONVERGENT B0 ;  /* 0x0000000000007941 */ /* 0x000fea0003800200 */
.L_x_12804:
        /* <DEDUP_REMOVED lines=32> */
.L_x_12807:
[----:B------:R-:W-:Y:S05]  /*4280*/  BSYNC.RECONVERGENT B0 ;  /* 0x0000000000007941 */ /* 0x000fea0003800200 */
.L_x_12806:
        /* <DEDUP_REMOVED lines=32> */
.L_x_12809:
[----:B------:R-:W-:Y:S05]  /*4490*/  BSYNC.RECONVERGENT B0 ;  /* 0x0000000000007941 */ /* 0x000fea0003800200 */
.L_x_12808:
        /* <DEDUP_REMOVED lines=32> */
.L_x_12811:
[----:B------:R-:W-:Y:S05]  /*46a0*/  BSYNC.RECONVERGENT B0 ;  /* 0x0000000000007941 */ /* 0x000fea0003800200 */
.L_x_12810:
        /* <DEDUP_REMOVED lines=27> */
[----:B------:R-:W-:Y:S02]  /*4860*/  HFMA2 R36, -RZ, RZ, 0, 0 ;  /* 0x00000000ff247431 */ /* 0x000fe400000001ff */
[----:B------:R-:W-:Y:S01]  /*4870*/  FADD.FTZ R102, R105, R105 ;  /* 0x0000006969667221 */ /* 0x000fe20000010000 */
[----:B------:R-:W1:Y:S01]  /*4880*/  LDCU.64 UR24, c[0x0][0x3b8] ;  /* 0x00007700ff1877ac */ /* 0x000e620008000a00 */
[----:B------:R-:W-:Y:S01]  /*4890*/  LOP3.LUT R0, R100, 0x7c1f, R117, 0xc8, !PT ;  /* 0x00007c1f64007812 */ /* 0x000fe200078ec875 */
[----:B------:R-:W-:Y:S01]  /*48a0*/  FADD.FTZ R109, R110, R110 ;  /* 0x0000006e6e6d7221 */ /* 0x000fe20000010000 */
[----:B------:R-:W-:Y:S01]  /*48b0*/  FADD.FTZ R105, R4, R4 ;  /* 0x0000000404697221 */ /* 0x000fe20000010000 */
[----:B------:R-:W-:Y:S01]  /*48c0*/  USHF.L.U32 UR8, UR11, 0xa, URZ ;  /* 0x0000000a0b087899 */ /* 0x000fe200080006ff */
[----:B------:R-:W-:Y:S01]  /*48d0*/  FADD.FTZ R106, R15, R15 ;  /* 0x0000000f0f6a7221 */ /* 0x000fe20000010000 */
[----:B------:R-:W-:Y:S01]  /*48e0*/  UISETP.NE.AND UP0, UPT, UR11, 0x1, UPT ;  /* 0x000000010b00788c */ /* 0x000fe2000bf05270 */
[----:B------:R-:W-:Y:S01]  /*48f0*/  FADD.FTZ R107, R14, R14 ;  /* 0x0000000e0e6b7221 */ /* 0x000fe20000010000 */
[----:B------:R-:W-:Y:S01]  /*4900*/  ULEA UR8, UR32, -UR8, 0x1 ;  /* 0x8000000820087291 */ /* 0x000fe2000f8e08ff */
[----:B------:R-:W-:Y:S01]  /*4910*/  FADD.FTZ R108, R12, R12 ;  /* 0x0000000c0c6c7221 */ /* 0x000fe20000010000 */
[----:B------:R-:W-:Y:S01]  /*4920*/  FADD.FTZ R110, R10, R10 ;  /* 0x0000000a0a6e7221 */ /* 0x000fe20000010000 */
[----:B------:R-:W-:Y:S01]  /*4930*/  FADD.FTZ R111, R9, R9 ;  /* 0x00000009096f7221 */ /* 0x000fe20000010000 */
[----:B------:R-:W-:Y:S01]  /*4940*/  UIADD3 UR41, UPT, UPT, UR8, 0x400, URZ ;  /* 0x0000040008297890 */ /* 0x000fe2000fffe0ff */
[----:B------:R-:W-:Y:S01]  /*4950*/  PLOP3.LUT P0, PT, PT, PT, UP0, 0x80, 0x8 ;  /* 0x000000000008781c */ /* 0x000fe20003f0f008 */
[----:B------:R-:W-:Y:S01]  /*4960*/  FADD.FTZ R112, R11, R11 ;  /* 0x0000000b0b707221 */ /* 0x000fe20000010000 */
[----:B------:R-:W-:Y:S01]  /*4970*/  FADD.FTZ R113, R7, R7 ;  /* 0x0000000707717221 */ /* 0x000fe20000010000 */
[----:B------:R-:W-:Y:S01]  /*4980*/  FADD.FTZ R114, R6, R6 ;  /* 0x0000000606727221 */ /* 0x000fe20000010000 */
[----:B------:R-:W-:Y:S01]  /*4990*/  ISETP.EQ.AND P0, PT, R117, RZ, P0 ;  /* 0x000000ff7500720c */ /* 0x000fe20000702270 */
[----:B------:R-:W-:Y:S01]  /*49a0*/  FADD.FTZ R115, R3, R3 ;  /* 0x0000000303737221 */ /* 0x000fe20000010000 */
[----:B0-----:R-:W-:Y:S01]  /*49b0*/  UIMAD.WIDE.U32 UR14, UR40, UR28, URZ ;  /* 0x0000001c280e72a5 */ /* 0x001fe2000f8e00ff */
[----:B------:R-:W-:Y:S01]  /*49c0*/  ISETP.GE.AND P1, PT, R0, UR41, PT ;  /* 0x0000002900007c0c */ /* 0x000fe2000bf26270 */
[----:B-1----:R-:W-:Y:S01]  /*49d0*/  UIMAD.WIDE.U32 UR12, UR40, UR24, URZ ;  /* 0x00000018280c72a5 */ /* 0x002fe2000f8e00ff */
[----:B------:R-:W-:Y:S01]  /*49e0*/  FADD.FTZ R0, R103, R103 ;  /* 0x0000006767007221 */ /* 0x000fe20000010000 */
[----:B------:R-:W-:Y:S01]  /*49f0*/  FADD.FTZ R103, R104, R104 ;  /* 0x0000006868677221 */ /* 0x000fe20000010000 */
[----:B------:R-:W-:Y:S01]  /*4a00*/  FADD.FTZ R104, R5, R5 ;  /* 0x0000000505687221 */ /* 0x000fe20000010000 */
[----:B------:R-:W-:Y:S01]  /*4a10*/  FADD.FTZ R116, R13, R13 ;  /* 0x0000000d0d747221 */ /* 0x000fe20000010000 */
[----:B------:R-:W-:Y:S01]  /*4a20*/  LOP3.LUT R139, R117, 0x1f, RZ, 0xc0, !PT ;  /* 0x0000001f758b7812 */ /* 0x000fe200078ec0ff */
        /* <DEDUP_REMOVED lines=10> */
.L_x_12894:
[----:B------:R-:W-:Y:S01]  /*4ad0*/  LOP3.LUT R10, R100, 0x3e0, R139, 0xfe, !PT ;  /* 0x000003e0640a7812 */ /* 0x000fe200078efe8b */
[----:B01----:R-:W5:Y:S01]  /*4ae0*/  @!P1 LDC.64 R6, c[0x0][0x3e0] ;  /* 0x0000f800ff069b82 */ /* 0x003f620000000a00 */
        /* <DEDUP_REMOVED lines=8> */
[----:B------:R-:W1:Y:S01]  /*4b70*/  @!P2 LDC.64 R122, c[0x0][0x3e0] ;  /* 0x0000f800ff7aab82 */ /* 0x000e620000000a00 */
[----:B------:R-:W-:-:S05]  /*4b80*/  @!P2 MOV R11, RZ ;  /* 0x000000ff000ba202 */ /* 0x000fca0000000f00 */
[----:B------:R-:W-:Y:S02]  /*4b90*/  @!P3 MOV R13, RZ ;  /* 0x000000ff000db202 */ /* 0x000fe40000000f00 */
[----:B--2---:R-:W2:Y:S01]  /*4ba0*/  @!P3 LDC.64 R118, c[0x0][0x3e0] ;  /* 0x0000f800ff76bb82 */ /* 0x004ea20000000a00 */
        /* <DEDUP_REMOVED lines=29> */
[----:B-1----:R-:W-:-:S05]  /*4d80*/  @!P5 IMAD.WIDE.U32 R12, R122, UR8, R6 ;  /* 0x000000087a0cdc25 */ /* 0x002fca000f8e0006 */
[----:B------:R1:W5:Y:S01]  /*4d90*/  @!P4 LDG.E.U16 R132, desc[UR30][R120.64] ;  /* 0x0000001e7884c981 */ /* 0x000362000c1e1500 */
[----:B------:R-:W-:Y:S01]  /*4da0*/  @!P5 IMAD R3, R123, UR8, R13 ;  /* 0x000000087b03dc24 */ /* 0x000fe2000f8e020d */
[----:B--2---:R-:W-:Y:S01]  /*4db0*/  @!P5 LEA R118, P4, R12, UR22, 0x1 ;  /* 0x000000160c76dc11 */ /* 0x004fe2000f8808ff */
[----:B------:R-:W2:Y:S01]  /*4dc0*/  @!P3 LDC.64 R122, c[0x0][0x3e0] ;  /* 0x0000f800ff7abb82 */ /* 0x000ea20000000a00 */
[----:B------:R-:W-:Y:S02]  /*4dd0*/  LOP3.LUT R6, R2, 0xc0, RZ, 0xfc, !PT ;  /* 0x000000c002067812 */ /* 0x000fe400078efcff */
[----:B------:R-:W-:Y:S02]  /*4de0*/  @!P6 MOV R11, RZ ;  /* 0x000000ff000be202 */ /* 0x000fe40000000f00 */
[----:B------:R-:W-:Y:S02]  /*4df0*/  @!P5 LEA.HI.X R119, R12, UR23, R3, 0x1, P4 ;  /* 0x000000170c77dc11 */ /* 0x000fe4000a0f0c03 */
[----:B------:R-:W-:-:S02]  /*4e00*/  ISETP.GE.AND P4, PT, R6, UR41, PT ;  /* 0x0000002906007c0c */ /* 0x000fc4000bf86270 */
[----:B------:R-:W-:Y:S01]  /*4e10*/  PRMT R133, RZ, 0x7610, R133 ;  /* 0x00007610ff857816 */ /* 0x000fe20000000085 */
[----:B---3--:R-:W-:Y:S01]  /*4e20*/  @!P6 IMAD.WIDE.U32 R10, R124, UR8, R10 ;  /* 0x000000087c0aec25 */ /* 0x008fe2000f8e000a */
[----:B------:R-:W-:-:S04]  /*4e30*/  LOP3.LUT R12, R2, 0xe0, RZ, 0xfc, !PT ;  /* 0x000000e0020c7812 */ /* 0x000fc800078efcff */
[----:B------:R3:W5:Y:S01]  /*4e40*/  @!P5 LDG.E.U16 R133, desc[UR30][R118.64] ;  /* 0x0000001e7685d981 */ /* 0x000762000c1e1500 */
[----:B------:R-:W-:Y:S01]  /*4e50*/  @!P6 IMAD R3, R125, UR8, R11 ;  /* 0x000000087d03ec24 */ /* 0x000fe2000f8e020b */
[C---:B-1----:R-:W-:Y:S02]  /*4e60*/  @!P6 LEA R120, P5, R10.reuse, UR22, 0x1 ;  /* 0x000000160a78ec11 */ /* 0x042fe4000f8a08ff */
[----:B------:R-:W-:Y:S01]  /*4e70*/  @!P3 MOV R15, RZ ;  /* 0x000000ff000fb202 */ /* 0x000fe20000000f00 */
[----:B------:R-:W1:Y:S01]  /*4e80*/  @!P4 LDC.64 R126, c[0x0][0x3e0] ;  /* 0x0000f800ff7ecb82 */ /* 0x000e620000000a00 */
        /* <DEDUP_REMOVED lines=13> */
[----:B-1----:R-:W-:-:S05]  /*4f60*/  @!P4 IMAD.WIDE.U32 R124, R126, UR8, R6 ;  /* 0x000000087e7ccc25 */ /* 0x002fca000f8e0006 */
[----:B------:R1:W5:Y:S01]  /*4f70*/  @!P3 LDG.E.U16 R131, desc[UR30][R122.64] ;  /* 0x0000001e7a83b981 */ /* 0x000362000c1e1500 */
[----:B------:R-:W-:Y:S01]  /*4f80*/  LOP3.LUT R6, R2, 0x120, RZ, 0xfc, !PT ;  /* 0x0000012002067812 */ /* 0x000fe200078efcff */
[----:B------:R-:W-:Y:S01]  /*4f90*/  @!P4 IMAD R3, R127, UR8, R125 ;  /* 0x000000087f03cc24 */ /* 0x000fe2000f8e027d */
[C---:B--2---:R-:W-:Y:S02]  /*4fa0*/  @!P4 LEA R120, P3, R124.reuse, UR22, 0x1 ;  /* 0x000000167c78cc11 */ /* 0x044fe4000f8608ff */
[----:B------:R-:W2:Y:S01]  /*4fb0*/  @!P6 LDC.64 R14, c[0x0][0x3e0] ;  /* 0x0000f800ff0eeb82 */ /* 0x000ea20000000a00 */
        /* <DEDUP_REMOVED lines=9> */
[----:B------:R-:W-:Y:S02]  /*5050*/  @!P6 MOV R11, RZ ;  /* 0x000000ff000be202 */ /* 0x000fe40000000f00 */
[----:B------:R-:W-:Y:S02]  /*5060*/  @!P5 LEA.HI.X R123, R124, UR23, R119, 0x1, P4 ;  /* 0x000000177c7bdc11 */ /* 0x000fe4000a0f0c77 */
[----:B------:R-:W1:Y:S01]  /*5070*/  @!P3 LDC.64 R118, c[0x0][0x3e0] ;  /* 0x0000f800ff76bb82 */ /* 0x000e620000000a00 */
[----:B------:R-:W-:Y:S02]  /*5080*/  ISETP.GE.AND P4, PT, R12, UR41, PT ;  /* 0x000000290c007c0c */ /* 0x000fe4000bf86270 */
[----:B------:R-:W-:Y:S01]  /*5090*/  PRMT R137, RZ, 0x7610, R137 ;  /* 0x00007610ff897816 */ /* 0x000fe20000000089 */
[----:B--2---:R-:W-:Y:S01]  /*50a0*/  @!P6 IMAD.WIDE.U32 R10, R14, UR8, R10 ;  /* 0x000000080e0aec25 */ /* 0x004fe2000f8e000a */
[----:B---3--:R-:W-:-:S03]  /*50b0*/  LOP3.LUT R120, R2, 0x160, RZ, 0xfc, !PT ;  /* 0x0000016002787812 */ /* 0x008fc600078efcff */
[----:B------:R-:W-:Y:S01]  /*50c0*/  @!P6 IMAD R3, R15, UR8, R11 ;  /* 0x000000080f03ec24 */ /* 0x000fe2000f8e020b */
[----:B------:R2:W3:Y:S01]  /*50d0*/  @!P5 LDG.E.U16 R137, desc[UR30][R122.64] ;  /* 0x0000001e7a89d981 */ /* 0x0004e2000c1e1500 */
[C---:B------:R-:W-:Y:S02]  /*50e0*/  @!P6 LEA R124, P5, R10.reuse, UR22, 0x1 ;  /* 0x000000160a7cec11 */ /* 0x040fe4000f8a08ff */
[----:B------:R-:W-:Y:S02]  /*50f0*/  @!P3 MOV R7, RZ ;  /* 0x000000ff0007b202 */ /* 0x000fe40000000f00 */
[----:B------:R-:W-:Y:S01]  /*5100*/  @!P6 LEA.HI.X R125, R10, UR23, R3, 0x1, P5 ;  /* 0x000000170a7dec11 */ /* 0x000fe2000a8f0c03 */
[----:B----4-:R-:W4:Y:S01]  /*5110*/  @!P4 LDC.64 R14, c[0x0][0x3e0] ;  /* 0x0000f800ff0ecb82 */ /* 0x010f220000000a00 */
[----:B------:R-:W-:Y:S02]  /*5120*/  ISETP.GE.AND P5, PT, R120, UR41, PT ;  /* 0x0000002978007c0c */ /* 0x000fe4000bfa6270 */
[----:B------:R-:W-:Y:S01]  /*5130*/  PRMT R130, RZ, 0x7610, R130 ;  /* 0x00007610ff827816 */ /* 0x000fe20000000082 */
[----:B-1----:R-:W-:-:S05]  /*5140*/  @!P3 IMAD.WIDE.U32 R126, R118, UR8, R6 ;  /* 0x00000008767ebc25 */ /* 0x002fca000f8e0006 */
[----:B------:R1:W3:Y:S01]  /*5150*/  @!P6 LDG.E.U16 R130, desc[UR30][R124.64] ;  /* 0x0000001e7c82e981 */ /* 0x0002e2000c1e1500 */
[----:B------:R-:W-:Y:S01]  /*5160*/  LOP3.LUT R10, R2, 0x180, RZ, 0xfc, !PT ;  /* 0x00000180020a7812 */ /* 0x000fe200078efcff */
[----:B------:R-:W-:-:S03]  /*5170*/  @!P3 IMAD R119, R119, UR8, R127 ;  /* 0x000000087777bc24 */ /* 0x000fc6000f8e027f */
[----:B------:R-:W0:Y:S01]  /*5180*/  @!P5 LDC.64 R6, c[0x0][0x3e0] ;  /* 0x0000f800ff06db82 */ /* 0x000e220000000a00 */
[C---:B--2---:R-:W-:Y:S02]  /*5190*/  @!P3 LEA R122, P6, R126.reuse, UR22, 0x1 ;  /* 0x000000167e7abc11 */ /* 0x044fe4000f8c08ff */
[----:B------:R-:W-:Y:S02]  /*51a0*/  @!P4 MOV R13, RZ ;  /* 0x000000ff000dc202 */ /* 0x000fe40000000f00 */
[----:B------:R-:W-:Y:S02]  /*51b0*/  @!P3 LEA.HI.X R123, R126, UR23, R119, 0x1, P6 ;  /* 0x000000177e7bbc11 */ /* 0x000fe4000b0f0c77 */
[----:B------:R-:W-:Y:S02]  /*51c0*/  ISETP.GE.AND P6, PT, R10, UR41, PT ;  /* 0x000000290a007c0c */ /* 0x000fe4000bfc6270 */
[----:B------:R-:W-:Y:S01]  /*51d0*/  PRMT R135, RZ, 0x7610, R135 ;  /* 0x00007610ff877816 */ /* 0x000fe20000000087 */
[----:B----4-:R-:W-:Y:S01]  /*51e0*/  @!P4 IMAD.WIDE.U32 R12, R14, UR8, R12 ;  /* 0x000000080e0ccc25 */ /* 0x010fe2000f8e000c */
[----:B------:R-:W-:-:S03]  /*51f0*/  @!P5 MOV R121, RZ ;  /* 0x000000ff0079d202 */ /* 0x000fc60000000f00 */
[----:B------:R-:W-:Y:S01]  /*5200*/  @!P4 IMAD R15, R15, UR8, R13 ;  /* 0x000000080f0fcc24 */ /* 0x000fe2000f8e020d */
[----:B------:R2:W4:Y:S01]  /*5210*/  @!P3 LDG.E.U16 R135, desc[UR30][R122.64] ;  /* 0x0000001e7a87b981 */ /* 0x000522000c1e1500 */
[----:B-1----:R-:W-:Y:S02]  /*5220*/  @!P4 LEA R124, P3, R12, UR22, 0x1 ;  /* 0x000000160c7ccc11 */ /* 0x002fe4000f8608ff */
[----:B------:R-:W-:Y:S02]  /*5230*/  LOP3.LUT R118, R2, 0x1a0, RZ, 0xfc, !PT ;  /* 0x000001a002767812 */ /* 0x000fe400078efcff */
[----:B------:R-:W-:Y:S02]  /*5240*/  @!P4 LEA.HI.X R125, R12, UR23, R15, 0x1, P3 ;  /* 0x000000170c7dcc11 */ /* 0x000fe400098f0c0f */
[----:B------:R-:W1:Y:S01]  /*5250*/  @!P6 LDC.64 R14, c[0x0][0x3e0] ;  /* 0x0000f800ff0eeb82 */ /* 0x000e620000000a00 */
[----:B------:R-:W-:Y:S01]  /*5260*/  PRMT R136, RZ, 0x7610, R136 ;  /* 0x00007610ff887816 */ /* 0x000fe20000000088 */
[----:B0-----:R-:W-:Y:S01]  /*5270*/  @!P5 IMAD.WIDE.U32 R120, R6, UR8, R120 ;  /* 0x000000080678dc25 */ /* 0x001fe2000f8e0078 */
[----:B------:R-:W-:-:S03]  /*5280*/  ISETP.GE.AND P3, PT, R118, UR41, PT ;  /* 0x0000002976007c0c */ /* 0x000fc6000bf66270 */
[----:B------:R-:W-:Y:S01]  /*5290*/  @!P5 IMAD R7, R7, UR8, R121 ;  /* 0x000000080707dc24 */ /* 0x000fe2000f8e0279 */
[----:B------:R0:W4:Y:S01]  /*52a0*/  @!P4 LDG.E.U16 R136, desc[UR30][R124.64] ;  /* 0x0000001e7c88c981 */ /* 0x000122000c1e1500 */
[----:B------:R-:W-:Y:S02]  /*52b0*/  @!P5 LEA R126, P4, R120, UR22, 0x1 ;  /* 0x00000016787edc11 */ /* 0x000fe4000f8808ff */
[----:B------:R-:W-:Y:S02]  /*52c0*/  LOP3.LUT R6, R2, 0x1c0, RZ, 0xfc, !PT ;  /* 0x000001c002067812 */ /* 0x000fe400078efcff */
[----:B------:R-:W-:Y:S02]  /*52d0*/  @!P5 LEA.HI.X R127, R120, UR23, R7, 0x1, P4 ;  /* 0x00000017787fdc11 */ /* 0x000fe4000a0f0c07 */
[----:B------:R-:W-:Y:S02]  /*52e0*/  ISETP.GE.AND P4, PT, R6, UR41, PT ;  /* 0x0000002906007c0c */ /* 0x000fe4000bf86270 */
[----:B------:R-:W0:Y:S01]  /*52f0*/  @!P3 LDC.64 R12, c[0x0][0x3e0] ;  /* 0x0000f800ff0cbb82 */ /* 0x000e220000000a00 */
[----:B------:R-:W-:-:S02]  /*5300*/  @!P6 MOV R11, RZ ;  /* 0x000000ff000be202 */ /* 0x000fc40000000f00 */
[----:B------:R-:W-:Y:S01]  /*5310*/  PRMT R141, RZ, 0x7610, R141 ;  /* 0x00007610ff8d7816 */ /* 0x000fe2000000008d */
[----:B-1----:R-:W-:-:S05]  /*5320*/  @!P6 IMAD.WIDE.U32 R120, R14, UR8, R10 ;  /* 0x000000080e78ec25 */ /* 0x002fca000f8e000a */
[----:B------:R-:W4:Y:S01]  /*5330*/  @!P5 LDG.E.U16 R141, desc[UR30][R126.64] ;  /* 0x0000001e7e8dd981 */ /* 0x000f22000c1e1500 */
[----:B------:R-:W-:Y:S01]  /*5340*/  @!P3 MOV R119, RZ ;  /* 0x000000ff0077b202 */ /* 0x000fe20000000f00 */
[----:B------:R-:W1:Y:S01]  /*5350*/  @!P4 LDC.64 R10, c[0x0][0x3e0] ;  /* 0x0000f800ff0acb82 */ /* 0x000e620000000a00 */
[----:B------:R-:W-:Y:S01]  /*5360*/  @!P6 IMAD R15, R15, UR8, R121 ;  /* 0x000000080f0fec24 */ /* 0x000fe2000f8e0279 */
[----:B--2---:R-:W-:Y:S01]  /*5370*/  @!P6 LEA R122, P5, R120, UR22, 0x1 ;  /* 0x00000016787aec11 */ /* 0x004fe2000f8a08ff */
[----:B------:R-:W-:Y:S01]  /*5380*/  UMOV UR28, UR14 ;  /* 0x0000000e001c7c82 */ /* 0x000fe20008000000 */
[----:B------:R-:W-:Y:S01]  /*5390*/  PRMT R140, RZ, 0x7610, R140 ;  /* 0x00007610ff8c7816 */ /* 0x000fe2000000008c */
[----:B------:R-:W-:Y:S01]  /*53a0*/  UIMAD.WIDE.U32 UR32, UR8, UR34, UR28 ;  /* 0x00000022082072a5 */ /* 0x000fe2000f8e001c */
[----:B0-----:R-:W-:Y:S02]  /*53b0*/  LOP3.LUT R124, R2, 0x1e0, RZ, 0xfc, !PT ;  /* 0x000001e0027c7812 */ /* 0x001fe400078efcff */
[----:B------:R-:W-:Y:S01]  /*53c0*/  @!P6 LEA.HI.X R123, R120, UR23, R15, 0x1, P5 ;  /* 0x00000017787bec11 */ /* 0x000fe2000a8f0c0f */
[----:B------:R-:W-:Y:S01]  /*53d0*/  UIMAD UR28, UR8, UR35, UR33 ;  /* 0x00000023081c72a4 */ /* 0x000fe2000f8e0221 */
[----:B------:R-:W-:Y:S01]  /*53e0*/  ISETP.GE.AND P5, PT, R124, UR41, PT ;  /* 0x000000297c007c0c */ /* 0x000fe2000bfa6270 */
[----:B------:R-:W-:-:S02]  /*53f0*/  @!P3 IMAD.WIDE.U32 R118, R12, UR8, R118 ;  /* 0x000000080c76bc25 */ /* 0x000fc4000f8e0076 */
[----:B------:R0:W2:Y:S01]  /*5400*/  @!P6 LDG.E.U16 R140, desc[UR30][R122.64] ;  /* 0x0000001e7a8ce981 */ /* 0x0000a2000c1e1500 */
[----:B------:R-:W-:Y:S01]  /*5410*/  ULEA UR33, UP0, UR32, UR24, 0x3 ;  /* 0x0000001820217291 */ /* 0x000fe2000f8018ff */
[----:B------:R-:W-:Y:S01]  /*5420*/  @!P4 MOV R7, RZ ;  /* 0x000000ff0007c202 */ /* 0x000fe20000000f00 */
[----:B------:R-:W-:Y:S01]  /*5430*/  @!P3 IMAD R3, R13, UR8, R119 ;  /* 0x000000080d03bc24 */ /* 0x000fe2000f8e0277 */
[C---:B------:R-:W-:Y:S01]  /*5440*/  @!P3 LEA R120, P6, R118.reuse, UR22, 0x1 ;  /* 0x000000167678bc11 */ /* 0x040fe2000f8c08ff */
[----:B------:R-:W-:Y:S01]  /*5450*/  ULEA.HI.X UR32, UR32, UR25, UR28, 0x3, UP0 ;  /* 0x0000001920207291 */ /* 0x000fe200080f1c1c */
[----:B------:R-:W-:Y:S02]  /*5460*/  PRMT R143, RZ, 0x7610, R143 ;  /* 0x00007610ff8f7816 */ /* 0x000fe4000000008f */
[----:B------:R-:W-:Y:S02]  /*5470*/  @!P3 LEA.HI.X R121, R118, UR23, R3, 0x1, P6 ;  /* 0x000000177679bc11 */ /* 0x000fe4000b0f0c03 */
[----:B------:R-:W0:Y:S01]  /*5480*/  @!P5 LDC.64 R12, c[0x0][0x3e0] ;  /* 0x0000f800ff0cdb82 */ /* 0x000e220000000a00 */
[----:B-1----:R-:W-:Y:S01]  /*5490*/  @!P4 IMAD.WIDE.U32 R6, R10, UR8, R6 ;  /* 0x000000080a06cc25 */ /* 0x002fe2000f8e0006 */
[----:B------:R-:W-:Y:S01]  /*54a0*/  MOV R128, UR33 ;  /* 0x0000002100807c02 */ /* 0x000fe20008000f00 */
[----:B------:R1:W2:Y:S02]  /*54b0*/  @!P3 LDG.E.U16 R143, desc[UR30][R120.64] ;  /* 0x0000001e788fb981 */ /* 0x0002a4000c1e1500 */
[----:B------:R-:W-:Y:S01]  /*54c0*/  @!P4 IMAD R11, R11, UR8, R7 ;  /* 0x000000080b0bcc24 */ /* 0x000fe2000f8e0207 */
[----:B0-----:R-:W-:-:S02]  /*54d0*/  @!P4 LEA R122, P3, R6, UR22, 0x1 ;  /* 0x00000016067acc11 */ /* 0x001fc4000f8608ff */
[----:B------:R-:W-:Y:S02]  /*54e0*/  MOV R129, UR32 ;  /* 0x0000002000817c02 */ /* 0x000fe40008000f00 */
[----:B------:R-:W-:Y:S02]  /*54f0*/  LOP3.LUT R14, R2, 0x200, RZ, 0xfc, !PT ;  /* 0x00000200020e7812 */ /* 0x000fe400078efcff */
[----:B------:R-:W-:Y:S02]  /*5500*/  @!P4 LEA.HI.X R123, R6, UR23, R11, 0x1, P3 ;  /* 0x00000017067bcc11 */ /* 0x000fe400098f0c0b */
[----:B------:R0:W5:Y:S01]  /*5510*/  LDG.E.64 R6, desc[UR30][R128.64] ;  /* 0x0000001e80067981 */ /* 0x000162000c1e1b00 */
[----:B------:R-:W-:Y:S02]  /*5520*/  ISETP.GE.AND P6, PT, R14, UR41, PT ;  /* 0x000000290e007c0c */ /* 0x000fe4000bfc6270 */
[----:B------:R-:W-:Y:S02]  /*5530*/  LOP3.LUT R10, R2, 0x220, RZ, 0xfc, !PT ;  /* 0x00000220020a7812 */ /* 0x000fe400078efcff */
[----:B------:R-:W-:-:S02]  /*5540*/  @!P5 MOV R125, RZ ;  /* 0x000000ff007dd202 */ /* 0x000fc40000000f00 */
[----:B------:R-:W-:Y:S02]  /*5550*/  ISETP.GE.AND P3, PT, R10, UR41, PT ;  /* 0x000000290a007c0c */ /* 0x000fe4000bf66270 */
[----:B------:R-:W-:-:S05]  /*5560*/  PRMT R142, RZ, 0x7610, R142 ;  /* 0x00007610ff8e7816 */ /* 0x000fca000000008e */
[----:B------:R-:W0:Y:S01]  /*5570*/  @!P6 LDC.64 R118, c[0x0][0x3e0] ;  /* 0x0000f800ff76eb82 */ /* 0x000e220000000a00 */
[----:B------:R-:W-:Y:S01]  /*5580*/  @!P5 IMAD.WIDE.U32 R124, R12, UR8, R124 ;  /* 0x000000080c7cdc25 */ /* 0x000fe2000f8e007c */
[----:B------:R0:W2:Y:S01]  /*5590*/  @!P4 LDG.E.U16 R142, desc[UR30][R122.64] ;  /* 0x0000001e7a8ec981 */ /* 0x0000a2000c1e1500 */
[----:B------:R-:W-:Y:S02]  /*55a0*/  LOP3.LUT R12, R2, 0x240, RZ, 0xfc, !PT ;  /* 0x00000240020c7812 */ /* 0x000fe400078efcff */
[----:B------:R-:W-:Y:S01]  /*55b0*/  @!P5 IMAD R13, R13, UR8, R125 ;  /* 0x000000080d0ddc24 */ /* 0x000fe2000f8e027d */
[C---:B------:R-:W-:Y:S02]  /*55c0*/  @!P5 LEA R126, P4, R124.reuse, UR22, 0x1 ;  /* 0x000000167c7edc11 */ /* 0x040fe4000f8808ff */
[----:B-1----:R-:W1:Y:S02]  /*55d0*/  @!P3 LDC.64 R120, c[0x0][0x3e0] ;  /* 0x0000f800ff78bb82 */ /* 0x002e640000000a00 */
[----:B------:R-:W-:-:S02]  /*55e0*/  @!P5 LEA.HI.X R127, R124, UR23, R13, 0x1, P4 ;  /* 0x000000177c7fdc11 */ /* 0x000fc4000a0f0c0d */
[----:B------:R-:W-:Y:S02]  /*55f0*/  ISETP.GE.AND P4, PT, R12, UR41, PT ;  /* 0x000000290c007c0c */ /* 0x000fe4000bf86270 */
[----:B------:R-:W-:Y:S02]  /*5600*/  @!P6 MOV R15, RZ ;  /* 0x000000ff000fe202 */ /* 0x000fe40000000f00 */
[----:B------:R-:W-:Y:S02]  /*5610*/  PRMT R145, RZ, 0x7610, R145 ;  /* 0x00007610ff917816 */ /* 0x000fe40000000091 */
[----:B------:R-:W-:-:S04]  /*5620*/  @!P3 MOV R11, RZ ;  /* 0x000000ff000bb202 */ /* 0x000fc80000000f00 */
[----:B------:R1:W2:Y:S01]  /*5630*/  @!P5 LDG.E.U16 R145, desc[UR30][R126.64] ;  /* 0x0000001e7e91d981 */ /* 0x0002a2000c1e1500 */
[----:B0-----:R-:W-:Y:S01]  /*5640*/  @!P6 IMAD.WIDE.U32 R124, R118, UR8, R14 ;  /* 0x00000008767cec25 */ /* 0x001fe2000f8e000e */
[----:B------:R-:W-:-:S03]  /*5650*/  LOP3.LUT R14, R2, 0x260, RZ, 0xfc, !PT ;  /* 0x00000260020e7812 */ /* 0x000fc600078efcff */
[----:B------:R-:W-:Y:S01]  /*5660*/  @!P6 IMAD R3, R119, UR8, R125 ;  /* 0x000000087703ec24 */ /* 0x000fe2000f8e027d */
[C---:B------:R-:W-:Y:S01]  /*5670*/  @!P6 LEA R128, P5, R124.reuse, UR22, 0x1 ;  /* 0x000000167c80ec11 */ /* 0x040fe2000f8a08ff */
[----:B------:R-:W0:Y:S01]  /*5680*/  @!P4 LDC.64 R118, c[0x0][0x3e0] ;  /* 0x0000f800ff76cb82 */ /* 0x000e220000000a00 */
[----:B------:R-:W-:Y:S02]  /*5690*/  PRMT R144, RZ, 0x7610, R144 ;  /* 0x00007610ff907816 */ /* 0x000fe40000000090 */
[----:B------:R-:W-:Y:S02]  /*56a0*/  @!P6 LEA.HI.X R129, R124, UR23, R3, 0x1, P5 ;  /* 0x000000177c81ec11 */ /* 0x000fe4000a8f0c03 */
[----:B------:R-:W-:Y:S01]  /*56b0*/  ISETP.GE.AND P5, PT, R14, UR41, PT ;  /* 0x000000290e007c0c */ /* 0x000fe2000bfa6270 */
[----:B-1----:R-:W-:Y:S02]  /*56c0*/  @!P3 IMAD.WIDE.U32 R122, R120, UR8, R10 ;  /* 0x00000008787abc25 */ /* 0x002fe4000f8e000a */
[----:B------:R-:W2:Y:S02]  /*56d0*/  @!P6 LDG.E.U16 R144, desc[UR30][R128.64] ;  /* 0x0000001e8090e981 */ /* 0x000ea4000c1e1500 */
[----:B------:R-:W-:Y:S01]  /*56e0*/  @!P3 IMAD R121, R121, UR8, R123 ;  /* 0x000000087979bc24 */ /* 0x000fe2000f8e027b */
[----:B------:R-:W-:-:S02]  /*56f0*/  @!P3 LEA R124, P6, R122, UR22, 0x1 ;  /* 0x000000167a7cbc11 */ /* 0x000fc4000f8c08ff */
[----:B------:R-:W-:Y:S02]  /*5700*/  LOP3.LUT R10, R2, 0x280, RZ, 0xfc, !PT ;  /* 0x00000280020a7812 */ /* 0x000fe400078efcff */
[----:B------:R-:W-:Y:S02]  /*5710*/  @!P3 LEA.HI.X R125, R122, UR23, R121, 0x1, P6 ;  /* 0x000000177a7dbc11 */ /* 0x000fe4000b0f0c79 */
[----:B------:R-:W-:Y:S01]  /*5720*/  @!P4 MOV R13, RZ ;  /* 0x000000ff000dc202 */ /* 0x000fe20000000f00 */
[----:B------:R-:W1:Y:S01]  /*5730*/  @!P5 LDC.64 R120, c[0x0][0x3e0] ;  /* 0x0000f800ff78db82 */ /* 0x000e620000000a00 */
[----:B------:R-:W-:Y:S02]  /*5740*/  ISETP.GE.AND P6, PT, R10, UR41, PT ;  /* 0x000000290a007c0c */ /* 0x000fe4000bfc6270 */
[----:B------:R-:W-:Y:S01]  /*5750*/  PRMT R146, RZ, 0x7610, R146 ;  /* 0x00007610ff927816 */ /* 0x000fe20000000092 */
[----:B0-----:R-:W-:Y:S01]  /*5760*/  @!P4 IMAD.WIDE.U32 R122, R118, UR8, R12 ;  /* 0x00000008767acc25 */ /* 0x001fe2000f8e000c */
[----:B------:R-:W-:-:S04]  /*5770*/  LOP3.LUT R12, R2, 0x2a0, RZ, 0xfc, !PT ;  /* 0x000002a0020c7812 */ /* 0x000fc800078efcff */
[----:B------:R0:W2:Y:S01]  /*5780*/  @!P3 LDG.E.U16 R146, desc[UR30][R124.64] ;  /* 0x0000001e7c92b981 */ /* 0x0000a2000c1e1500 */
[----:B------:R-:W-:Y:S01]  /*5790*/  @!P4 IMAD R3, R119, UR8, R123 ;  /* 0x000000087703cc24 */ /* 0x000fe2000f8e027b */
[----:B------:R-:W-:-:S03]  /*57a0*/  @!P4 LEA R126, P3, R122, UR22, 0x1 ;  /* 0x000000167a7ecc11 */ /* 0x000fc6000f8608ff */
[----:B------:R-:W3:Y:S01]  /*57b0*/  @!P6 LDC.64 R118, c[0x0][0x3e0] ;  /* 0x0000f800ff76eb82 */ /* 0x000ee20000000a00 */
[----:B------:R-:W-:Y:S02]  /*57c0*/  @!P4 LEA.HI.X R127, R122, UR23, R3, 0x1, P3 ;  /* 0x000000177a7fcc11 */ /* 0x000fe400098f0c03 */
[----:B------:R-:W-:Y:S02]  /*57d0*/  ISETP.GE.AND P3, PT, R12, UR41, PT ;  /* 0x000000290c007c0c */ /* 0x000fe4000bf66270 */
[----:B------:R-:W-:Y:S02]  /*57e0*/  @!P5 MOV R15, RZ ;  /* 0x000000ff000fd202 */ /* 0x000fe40000000f00 */
[----:B------:R-:W-:Y:S01]  /*57f0*/  PRMT R147, RZ, 0x7610, R147 ;  /* 0x00007610ff937816 */ /* 0x000fe20000000093 */
[----:B-1----:R-:W-:-:S05]  /*5800*/  @!P5 IMAD.WIDE.U32 R122, R120, UR8, R14 ;  /* 0x00000008787adc25 */ /* 0x002fca000f8e000e */
[----:B------:R1:W2:Y:S01]  /*5810*/  @!P4 LDG.E.U16 R147, desc[UR30][R126.64] ;  /* 0x0000001e7e93c981 */ /* 0x0002a2000c1e1500 */
[----:B------:R-:W-:Y:S02]  /*5820*/  @!P5 IMAD R3, R121, UR8, R123 ;  /* 0x000000087903dc24 */ /* 0x000fe4000f8e027b */
[----:B------:R-:W1:Y:S01]  /*5830*/  @!P3 LDC.64 R120, c[0x0][0x3e0] ;  /* 0x0000f800ff78bb82 */ /* 0x000e620000000a00 */
[----:B0-----:R-:W-:Y:S02]  /*5840*/  @!P5 LEA R124, P4, R122, UR22, 0x1 ;  /* 0x000000167a7cdc11 */ /* 0x001fe4000f8808ff */
[----:B------:R-:W-:Y:S02]  /*5850*/  LOP3.LUT R14, R2, 0x2c0, RZ, 0xfc, !PT ;  /* 0x000002c0020e7812 */ /* 0x000fe400078efcff */
[----:B------:R-:W-:Y:S02]  /*5860*/  @!P6 MOV R11, RZ ;  /* 0x000000ff000be202 */ /* 0x000fe40000000f00 */
[----:B------:R-:W-:-:S02]  /*5870*/  @!P5 LEA.HI.X R125, R122, UR23, R3, 0x1, P4 ;  /* 0x000000177a7ddc11 */ /* 0x000fc4000a0f0c03 */
[----:B------:R-:W-:Y:S02]  /*5880*/  ISETP.GE.AND P4, PT, R14, UR41, PT ;  /* 0x000000290e007c0c */ /* 0x000fe4000bf86270 */
[----:B------:R-:W-:Y:S01]  /*5890*/  PRMT R148, RZ, 0x7610, R148 ;  /* 0x00007610ff947816 */ /* 0x000fe20000000094 */
[----:B---3--:R-:W-:Y:S01]  /*58a0*/  @!P6 IMAD.WIDE.U32 R122, R118, UR8, R10 ;  /* 0x00000008767aec25 */ /* 0x008fe2000f8e000a */
[----:B------:R-:W-:-:S03]  /*58b0*/  @!P3 MOV R13, RZ ;  /* 0x000000ff000db202 */ /* 0x000fc60000000f00 */
[----:B------:R-:W-:Y:S01]  /*58c0*/  @!P6 IMAD R119, R119, UR8, R123 ;  /* 0x000000087777ec24 */ /* 0x000fe2000f8e027b */
[----:B------:R0:W3:Y:S01]  /*58d0*/  @!P5 LDG.E.U16 R148, desc[UR30][R124.64] ;  /* 0x0000001e7c94d981 */ /* 0x0000e2000c1e1500 */
[----:B-1----:R-:W-:Y:S02]  /*58e0*/  @!P6 LEA R126, P5, R122, UR22, 0x1 ;  /* 0x000000167a7eec11 */ /* 0x002fe4000f8a08ff */
[----:B------:R-:W-:Y:S02]  /*58f0*/  LOP3.LUT R10, R2, 0x2e0, RZ, 0xfc, !PT ;  /* 0x000002e0020a7812 */ /* 0x000fe400078efcff */
[----:B------:R-:W-:Y:S02]  /*5900*/  @!P6 LEA.HI.X R127, R122, UR23, R119, 0x1, P5 ;  /* 0x000000177a7fec11 */ /* 0x000fe4000a8f0c77 */
[----:B------:R-:W1:Y:S01]  /*5910*/  @!P4 LDC.64 R118, c[0x0][0x3e0] ;  /* 0x0000f800ff76cb82 */ /* 0x000e620000000a00 */
[----:B------:R-:W-:Y:S01]  /*5920*/  PRMT R149, RZ, 0x7610, R149 ;  /* 0x00007610ff957816 */ /* 0x000fe20000000095 */
[----:B------:R-:W-:Y:S01]  /*5930*/  @!P3 IMAD.WIDE.U32 R122, R120, UR8, R12 ;  /* 0x00000008787abc25 */ /* 0x000fe2000f8e000c */
[----:B------:R-:W-:-:S03]  /*5940*/  ISETP.GE.AND P5, PT, R10, UR41, PT ;  /* 0x000000290a007c0c */ /* 0x000fc6000bfa6270 */
[----:B------:R-:W-:Y:S01]  /*5950*/  @!P3 IMAD R3, R121, UR8, R123 ;  /* 0x000000087903bc24 */ /* 0x000fe2000f8e027b */
[----:B------:R1:W3:Y:S01]  /*5960*/  @!P6 LDG.E.U16 R149, desc[UR30][R126.64] ;  /* 0x0000001e7e95e981 */ /* 0x0002e2000c1e1500 */
[----:B0-----:R-:W-:Y:S02]  /*5970*/  @!P3 LEA R124, P6, R122, UR22, 0x1 ;  /* 0x000000167a7cbc11 */ /* 0x001fe4000f8c08ff */
[----:B------:R-:W-:Y:S02]  /*5980*/  LOP3.LUT R12, R2, 0x300, RZ, 0xfc, !PT ;  /* 0x00000300020c7812 */ /* 0x000fe400078efcff */
[----:B------:R-:W-:Y:S02]  /*5990*/  @!P3 LEA.HI.X R125, R122, UR23, R3, 0x1, P6 ;  /* 0x000000177a7dbc11 */ /* 0x000fe4000b0f0c03 */
[----:B------:R-:W-:Y:S02]  /*59a0*/  ISETP.GE.AND P6, PT, R12, UR41, PT ;  /* 0x000000290c007c0c */ /* 0x000fe4000bfc6270 */
[----:B------:R-:W0:Y:S01]  /*59b0*/  @!P5 LDC.64 R120, c[0x0][0x3e0] ;  /* 0x0000f800ff78db82 */ /* 0x000e220000000a00 */
[----:B------:R-:W-:-:S02]  /*59c0*/  @!P4 MOV R15, RZ ;  /* 0x000000ff000fc202 */ /* 0x000fc40000000f00 */
[----:B------:R-:W-:Y:S01]  /*59d0*/  PRMT R150, RZ, 0x7610, R150 ;  /* 0x00007610ff967816 */ /* 0x000fe20000000096 */
[----:B-1----:R-:W-:-:S05]  /*59e0*/  @!P4 IMAD.WIDE.U32 R122, R118, UR8, R14 ;  /* 0x00000008767acc25 */ /* 0x002fca000f8e000e */
[----:B------:R1:W3:Y:S02]  /*59f0*/  @!P3 LDG.E.U16 R150, desc[UR30][R124.64] ;  /* 0x0000001e7c96b981 */ /* 0x0002e4000c1e1500 */
[----:B------:R-:W4:Y:S01]  /*5a00*/  @!P6 LDC.64 R14, c[0x0][0x3e0] ;  /* 0x0000f800ff0eeb82 */ /* 0x000f220000000a00 */
[----:B------:R-:W-:Y:S01]  /*5a10*/  @!P4 IMAD R119, R119, UR8, R123 ;  /* 0x000000087777cc24 */ /* 0x000fe2000f8e027b */
[C---:B------:R-:W-:Y:S02]  /*5a20*/  @!P4 LEA R126, P3, R122.reuse, UR22, 0x1 ;  /* 0x000000167a7ecc11 */ /* 0x040fe4000f8608ff */
[----:B------:R-:W-:Y:S02]  /*5a30*/  @!P5 MOV R11, RZ ;  /* 0x000000ff000bd202 */ /* 0x000fe40000000f00 */
[----:B------:R-:W-:Y:S02]  /*5a40*/  PRMT R151, RZ, 0x7610, R151 ;  /* 0x00007610ff977816 */ /* 0x000fe40000000097 */
[----:B------:R-:W-:Y:S01]  /*5a50*/  @!P4 LEA.HI.X R127, R122, UR23, R119, 0x1, P3 ;  /* 0x000000177a7fcc11 */ /* 0x000fe200098f0c77 */
[----:B0-----:R-:W-:Y:S01]  /*5a60*/  @!P5 IMAD.WIDE.U32 R118, R120, UR8, R10 ;  /* 0x000000087876dc25 */ /* 0x001fe2000f8e000a */
[----:B------:R-:W-:-:S03]  /*5a70*/  LOP3.LUT R10, R2, 0x320, RZ, 0xfc, !PT ;  /* 0x00000320020a7812 */ /* 0x000fc600078efcff */
[----:B------:R-:W3:Y:S01]  /*5a80*/  @!P4 LDG.E.U16 R151, desc[UR30][R126.64] ;  /* 0x0000001e7e97c981 */ /* 0x000ee2000c1e1500 */
[----:B------:R-:W-:Y:S01]  /*5a90*/  @!P6 MOV R13, RZ ;  /* 0x000000ff000de202 */ /* 0x000fe20000000f00 */
[----:B------:R-:W-:Y:S01]  /*5aa0*/  @!P5 IMAD R121, R121, UR8, R119 ;  /* 0x000000087979dc24 */ /* 0x000fe2000f8e0277 */
[----:B------:R-:W-:Y:S02]  /*5ab0*/  ISETP.GE.AND P3, PT, R10, UR41, PT ;  /* 0x000000290a007c0c */ /* 0x000fe4000bf66270 */
[C---:B-1----:R-:W-:Y:S02]  /*5ac0*/  @!P5 LEA R124, P4, R118.reuse, UR22, 0x1 ;  /* 0x00000016767cdc11 */ /* 0x042fe4000f8808ff */
[----:B------:R-:W-:Y:S02]  /*5ad0*/  PRMT R152, RZ, 0x7610, R152 ;  /* 0x00007610ff987816 */ /* 0x000fe40000000098 */
[----:B------:R-:W-:Y:S01]  /*5ae0*/  @!P5 LEA.HI.X R125, R118, UR23, R121, 0x1, P4 ;  /* 0x00000017767ddc11 */ /* 0x000fe2000a0f0c79 */
[----:B----4-:R-:W-:Y:S01]  /*5af0*/  @!P6 IMAD.WIDE.U32 R128, R14, UR8, R12 ;  /* 0x000000080e80ec25 */ /* 0x010fe2000f8e000c */
[----:B------:R-:W-:-:S03]  /*5b00*/  LOP3.LUT R118, R2, 0x340, RZ, 0xfc, !PT ;  /* 0x0000034002767812 */ /* 0x000fc600078efcff */
[----:B------:R-:W4:Y:S01]  /*5b10*/  @!P5 LDG.E.U16 R152, desc[UR30][R124.64] ;  /* 0x0000001e7c98d981 */ /* 0x000f22000c1e1500 */
[----:B------:R-:W-:Y:S01]  /*5b20*/  @!P6 IMAD R15, R15, UR8, R129 ;  /* 0x000000080f0fec24 */ /* 0x000fe2000f8e0281 */
[----:B------:R-:W-:Y:S01]  /*5b30*/  ISETP.GE.AND P5, PT, R118, UR41, PT ;  /* 0x0000002976007c0c */ /* 0x000fe2000bfa6270 */
[----:B------:R-:W0:Y:S01]  /*5b40*/  @!P3 LDC.64 R120, c[0x0][0x3e0] ;  /* 0x0000f800ff78bb82 */ /* 0x000e220000000a00 */
[----:B------:R-:W-:Y:S02]  /*5b50*/  @!P6 LEA R122, P4, R128, UR22, 0x1 ;  /* 0x00000016807aec11 */ /* 0x000fe4000f8808ff */
[----:B------:R-:W-:Y:S02]  /*5b60*/  LOP3.LUT R12, R2, 0x360, RZ, 0xfc, !PT ;  /* 0x00000360020c7812 */ /* 0x000fe400078efcff */
[----:B------:R-:W-:Y:S02]  /*5b70*/  @!P6 LEA.HI.X R123, R128, UR23, R15, 0x1, P4 ;  /* 0x00000017807bec11 */ /* 0x000fe4000a0f0c0f */
[----:B------:R-:W-:-:S02]  /*5b80*/  ISETP.GE.AND P4, PT, R12, UR41, PT ;  /* 0x000000290c007c0c */ /* 0x000fc4000bf86270 */
[----:B------:R-:W-:-:S06]  /*5b90*/  PRMT R158, RZ, 0x7610, R158 ;  /* 0x00007610ff9e7816 */ /* 0x000fcc000000009e */
[----:B------:R1:W2:Y:S01]  /*5ba0*/  @!P1 LDG.E.U16 R158, desc[UR30][R8.64] ;  /* 0x0000001e089e9981 */ /* 0x0002a2000c1e1500 */
[----:B------:R-:W-:-:S04]  /*5bb0*/  @!P3 MOV R11, RZ ;  /* 0x000000ff000bb202 */ /* 0x000fc80000000f00 */
[----:B------:R-:W5:Y:S08]  /*5bc0*/  @!P4 LDC.64 R14, c[0x0][0x3e0] ;  /* 0x0000f800ff0ecb82 */ /* 0x000f700000000a00 */
[----:B-1----:R-:W1:Y:S01]  /*5bd0*/  @!P5 LDC.64 R8, c[0x0][0x3e0] ;  /* 0x0000f800ff08db82 */ /* 0x002e620000000a00 */
[----:B------:R-:W-:Y:S01]  /*5be0*/  PRMT R126, RZ, 0x7610, R126 ;  /* 0x00007610ff7e7816 */ /* 0x000fe2000000007e */
[----:B0-----:R-:W-:Y:S01]  /*5bf0*/  @!P3 IMAD.WIDE.U32 R10, R120, UR8, R10 ;  /* 0x00000008780abc25 */ /* 0x001fe2000f8e000a */
[----:B------:R-:W-:-:S03]  /*5c00*/  @!P5 MOV R119, RZ ;  /* 0x000000ff0077d202 */ /* 0x000fc60000000f00 */
[----:B------:R-:W-:Y:S01]  /*5c10*/  @!P3 IMAD R121, R121, UR8, R11 ;  /* 0x000000087979bc24 */ /* 0x000fe2000f8e020b */
[----:B------:R0:W4:Y:S01]  /*5c20*/  @!P6 LDG.E.U16 R126, desc[UR30][R122.64] ;  /* 0x0000001e7a7ee981 */ /* 0x000122000c1e1500 */
[C---:B------:R-:W-:Y:S02]  /*5c30*/  @!P3 LEA R120, P6, R10.reuse, UR22, 0x1 ;  /* 0x000000160a78bc11 */ /* 0x040fe4000f8c08ff */
[----:B------:R-:W-:Y:S02]  /*5c40*/  PRMT R127, RZ, 0x7610, R127 ;  /* 0x00007610ff7f7816 */ /* 0x000fe4000000007f */
[----:B------:R-:W-:Y:S02]  /*5c50*/  @!P3 LEA.HI.X R121, R10, UR23, R121, 0x1, P6 ;  /* 0x000000170a79bc11 */ /* 0x000fe4000b0f0c79 */
[----:B------:R-:W-:-:S03]  /*5c60*/  @!P4 MOV R13, RZ ;  /* 0x000000ff000dc202 */ /* 0x000fc60000000f00 */
[----:B------:R0:W4:Y:S01]  /*5c70*/  @!P3 LDG.E.U16 R127, desc[UR30][R120.64] ;  /* 0x0000001e787fb981 */ /* 0x000122000c1e1500 */
[----:B-----5:R-:W-:-:S04]  /*5c80*/  @!P4 IMAD.WIDE.U32 R124, R14, UR8, R12 ;  /* 0x000000080e7ccc25 */ /* 0x020fc8000f8e000c */
[----:B-1----:R-:W-:Y:S01]  /*5c90*/  @!P5 IMAD.WIDE.U32 R118, R8, UR8, R118 ;  /* 0x000000080876dc25 */ /* 0x002fe2000f8e0076 */
[----:B------:R-:W-:-:S03]  /*5ca0*/  LOP3.LUT R8, R2, 0x380, RZ, 0xfc, !PT ;  /* 0x0000038002087812 */ /* 0x000fc600078efcff */
[----:B------:R-:W-:Y:S01]  /*5cb0*/  @!P5 IMAD R9, R9, UR8, R119 ;  /* 0x000000080909dc24 */ /* 0x000fe2000f8e0277 */
[----:B------:R-:W-:Y:S02]  /*5cc0*/  ISETP.GE.AND P3, PT, R8, UR41, PT ;  /* 0x0000002908007c0c */ /* 0x000fe4000bf66270 */
[C---:B0-----:R-:W-:Y:S01]  /*5cd0*/  @!P5 LEA R122, P6, R118.reuse, UR22, 0x1 ;  /* 0x00000016767adc11 */ /* 0x041fe2000f8c08ff */
[----:B------:R-:W-:Y:S01]  /*5ce0*/  @!P4 IMAD R15, R15, UR8, R125 ;  /* 0x000000080f0fcc24 */ /* 0x000fe2000f8e027d */
[----:B------:R-:W-:Y:S02]  /*5cf0*/  PRMT R128, RZ, 0x7610, R128 ;  /* 0x00007610ff807816 */ /* 0x000fe40000000080 */
[----:B------:R-:W-:Y:S02]  /*5d00*/  @!P5 LEA.HI.X R123, R118, UR23, R9, 0x1, P6 ;  /* 0x00000017767bdc11 */ /* 0x000fe4000b0f0c09 */
        /* <DEDUP_REMOVED lines=9> */
[----:B------:R-:W1:Y:S08]  /*5da0*/  @!P6 LDC.64 R118, c[0x0][0x3e0] ;  /* 0x0000f800ff76eb82 */ /* 0x000e700000000a00 */
[----:B------:R-:W1:Y:S01]  /*5db0*/  @!P5 LDC.64 R14, c[0x0][0x3e0] ;  /* 0x0000f800ff0edb82 */ /* 0x000e620000000a00 */
[----:B------:R-:W-:Y:S01]  /*5dc0*/  PRMT R125, RZ, 0x7610, R125 ;  /* 0x00007610ff7d7816 */ /* 0x000fe2000000007d */
[----:B0-----:R-:W-:Y:S01]  /*5dd0*/  @!P3 IMAD.WIDE.U32 R8, R120, UR8, R8 ;  /* 0x000000087808bc25 */ /* 0x001fe2000f8e0008 */
[----:B------:R-:W-:-:S03]  /*5de0*/  @!P6 MOV R11, RZ ;  /* 0x000000ff000be202 */ /* 0x000fc60000000f00 */
[----:B------:R-:W-:Y:S01]  /*5df0*/  @!P3 IMAD R121, R121, UR8, R9 ;  /* 0x000000087979bc24 */ /* 0x000fe2000f8e0209 */
[----:B------:R0:W5:Y:S01]  /*5e00*/  @!P4 LDG.E.U16 R125, desc[UR30][R12.64] ;  /* 0x0000001e0c7dc981 */ /* 0x000162000c1e1500 */
[C---:B------:R-:W-:Y:S02]  /*5e10*/  @!P3 LEA R120, P4, R8.reuse, UR22, 0x1 ;  /* 0x000000160878bc11 */ /* 0x040fe4000f8808ff */
[----:B------:R-:W-:Y:S02]  /*5e20*/  PRMT R129, RZ, 0x7610, R129 ;  /* 0x00007610ff817816 */ /* 0x000fe40000000081 */
[----:B------:R-:W-:Y:S02]  /*5e30*/  @!P5 MOV R3, RZ ;  /* 0x000000ff0003d202 */ /* 0x000fe40000000f00 */
[----:B------:R-:W-:Y:S01]  /*5e40*/  @!P3 LEA.HI.X R121, R8, UR23, R121, 0x1, P4 ;  /* 0x000000170879bc11 */ /* 0x000fe2000a0f0c79 */
[----:B-1----:R-:W-:-:S04]  /*5e50*/  @!P6 IMAD.WIDE.U32 R10, R118, UR8, R10 ;  /* 0x00000008760aec25 */ /* 0x002fc8000f8e000a */
[----:B------:R-:W5:Y:S01]  /*5e60*/  @!P3 LDG.E.U16 R129, desc[UR30][R120.64] ;  /* 0x0000001e7881b981 */ /* 0x000f62000c1e1500 */
[----:B------:R-:W-:Y:S01]  /*5e70*/  @!P6 IMAD R119, R119, UR8, R11 ;  /* 0x000000087777ec24 */ /* 0x000fe2000f8e020b */
[----:B------:R-:W-:Y:S01]  /*5e80*/  @!P6 LEA R8, P3, R10, UR22, 0x1 ;  /* 0x000000160a08ec11 */ /* 0x000fe2000f8608ff */
[----:B------:R-:W-:-:S03]  /*5e90*/  @!P5 IMAD.WIDE.U32 R2, R14, UR8, R2 ;  /* 0x000000080e02dc25 */ /* 0x000fc6000f8e0002 */
[----:B------:R-:W-:Y:S01]  /*5ea0*/  @!P6 LEA.HI.X R9, R10, UR23, R119, 0x1, P3 ;  /* 0x000000170a09ec11 */ /* 0x000fe200098f0c77 */
[----:B------:R-:W-:Y:S01]  /*5eb0*/  @!P5 IMAD R15, R15, UR8, R3 ;  /* 0x000000080f0fdc24 */ /* 0x000fe2000f8e0203 */
[C---:B0-----:R-:W-:Y:S02]  /*5ec0*/  @!P5 LEA R12, P4, R2.reuse, UR22, 0x1 ;  /* 0x00000016020cdc11 */ /* 0x041fe4000f8808ff */
[----:B------:R-:W-:Y:S02]  /*5ed0*/  PRMT R10, RZ, 0x7610, R10 ;  /* 0x00007610ff0a7816 */ /* 0x000fe4000000000a */
[----:B------:R-:W-:Y:S02]  /*5ee0*/  PRMT R11, RZ, 0x7610, R11 ;  /* 0x00007610ff0b7816 */ /* 0x000fe4000000000b */
[----:B------:R-:W-:Y:S02]  /*5ef0*/  @!P5 LEA.HI.X R13, R2, UR23, R15, 0x1, P4 ;  /* 0x00000017020ddc11 */ /* 0x000fe4000a0f0c0f */
[----:B------:R-:W5:Y:S04]  /*5f00*/  @!P6 LDG.E.U16 R10, desc[UR30][R8.64] ;  /* 0x0000001e080ae981 */ /* 0x000f68000c1e1500 */
[----:B------:R-:W5:Y:S01]  /*5f10*/  @!P5 LDG.E.U16 R11, desc[UR30][R12.64] ;  /* 0x0000001e0c0bd981 */ /* 0x000f62000c1e1500 */
[----:B------:R-:W-:-:S02]  /*5f20*/  PRMT R14, RZ, 0x7610, R14 ;  /* 0x00007610ff0e7816 */ /* 0x000fc4000000000e */
[----:B------:R-:W-:-:S04]  /*5f30*/  R2UR UR45, R7 ;  /* 0x00000000072d72ca */ /* 0x000fc800000e0000 */
[----:B------:R0:W5:Y:S01]  /*5f40*/  @!P2 LDG.E.U16 R14, desc[UR30][R4.64] ;  /* 0x0000001e040ea981 */ /* 0x000162000c1e1500 */
[----:B------:R-:W-:Y:S01]  /*5f50*/  UMOV UR32, UR12 ;  /* 0x0000000c00207c82 */ /* 0x000fe20008000000 */
[----:B------:R-:W-:Y:S02]  /*5f60*/  UMOV UR33, UR40 ;  /* 0x0000002800217c82 */ /* 0x000fe40008000000 */
[----:B------:R-:W-:-:S05]  /*5f70*/  UIMAD.WIDE.U32 UR32, UR8, UR36, UR32 ;  /* 0x00000024082072a5 */ /* 0x000fca000f8e0020 */
        /* <DEDUP_REMOVED lines=45> */
[----:B--2---:R-:W-:Y:S04]  /*6250*/  STS.U16 [R19], R158 ;  /* 0x0000009e13007388 */ /* 0x004fe80000000400 */
[----:B------:R-:W-:Y:S04]  /*6260*/  STS.U16 [R20+0x40], R139 ;  /* 0x0000408b14007388 */ /* 0x000fe80000000400 */
[----:B------:R-:W-:Y:S04]  /*6270*/  STS.U16 [R21+0x80], R132 ;  /* 0x0000808415007388 */ /* 0x000fe80000000400 */
[----:B------:R-:W-:Y:S04]  /*6280*/  STS.U16 [R22+0xc0], R133 ;  /* 0x0000c08516007388 */ /* 0x000fe80000000400 */
[----:B------:R-:W-:Y:S04]  /*6290*/  STS.U16 [R23+0x100], R138 ;  /* 0x0001008a17007388 */ /* 0x000fe80000000400 */
[----:B------:R0:W-:Y:S04]  /*62a0*/  STS.U16 [R24+0x140], R131 ;  /* 0x0001408318007388 */ /* 0x0001e80000000400 */
[----:B------:R-:W-:Y:S01]  /*62b0*/  STS.U16 [R25+0x180], R134 ;  /* 0x0001808619007388 */ /* 0x000fe20000000400 */
[----:B0-----:R-:W-:-:S03]  /*62c0*/  MOV R131, UR44 ;  /* 0x0000002c00837c02 */ /* 0x001fc60008000f00 */
[----:B------:R0:W-:Y:S01]  /*62d0*/  STS.U16 [R26+0x1c0], R137 ;  /* 0x0001c0891a007388 */ /* 0x0001e20000000400 */
[----:B------:R-:W-:-:S03]  /*62e0*/  IADD3 R133, PT, PT, R18, 0x220, RZ ;  /* 0x0000022012857810 */ /* 0x000fc60007ffe0ff */
[----:B------:R1:W-:Y:S04]  /*62f0*/  STS.U16 [R27+0x200], R130 ;  /* 0x000200821b007388 */ /* 0x0003e80000000400 */
[----:B------:R2:W-:Y:S01]  /*6300*/  STS.U16 [R28+0x240], R135 ;  /* 0x000240871c007388 */ /* 0x0005e20000000400 */
[C---:B0-----:R-:W-:Y:S01]  /*6310*/  IADD3 R137, PT, PT, R18.reuse, 0x260, RZ ;  /* 0x0000026012897810 */ /* 0x041fe20007ffe0ff */
[----:B-1----:R-:W-:Y:S01]  /*6320*/  FMUL.FTZ R130, R131, 1.4426950216293334961 ;  /* 0x3fb8aa3b83827820 */ /* 0x002fe20000410000 */
[C---:B------:R-:W-:Y:S02]  /*6330*/  IADD3 R131, PT, PT, R18.reuse, 0x200, RZ ;  /* 0x0000020012837810 */ /* 0x040fe40007ffe0ff */
[----:B--2---:R-:W-:Y:S02]  /*6340*/  IADD3 R135, PT, PT, R18, 0x240, RZ ;  /* 0x0000024012877810 */ /* 0x004fe40007ffe0ff */
[----:B------:R-:W-:-:S02]  /*6350*/  LEA.HI.SX32 R131, R131, R18, 0x1b ;  /* 0x0000001283837211 */ /* 0x000fc400078fdaff */
[-C--:B------:R-:W-:Y:S02]  /*6360*/  LEA.HI.SX32 R135, R135, R18.reuse, 0x1b ;  /* 0x0000001287877211 */ /* 0x080fe400078fdaff */
[-C--:B------:R-:W-:Y:S01]  /*6370*/  LEA.HI.SX32 R133, R133, R18.reuse, 0x1b ;  /* 0x0000001285857211 */ /* 0x080fe200078fdaff */
[----:B------:R-:W-:Y:S01]  /*6380*/  STS.U16 [R29+0x280], R136 ;  /* 0x000280881d007388 */ /* 0x000fe20000000400 */
[----:B------:R-:W-:Y:S01]  /*6390*/  LEA.HI.SX32 R137, R137, R18, 0x1b ;  /* 0x0000001289897211 */ /* 0x000fe200078fdaff */
[----:B------:R-:W-:Y:S01]  /*63a0*/  FMUL.FTZ R134, R130, R47 ;  /* 0x0000002f82867220 */ /* 0x000fe20000410000 */
[----:B------:R-:W-:Y:S01]  /*63b0*/  LEA R131, R131, UR28, 0x1 ;  /* 0x0000001c83837c11 */ /* 0x000fe2000f8e08ff */
[----:B------:R0:W-:Y:S01]  /*63c0*/  STS.U16 [R30+0x2c0], R141 ;  /* 0x0002c08d1e007388 */ /* 0x0001e20000000400 */
[----:B------:R-:W-:Y:S02]  /*63d0*/  LEA R132, R135, UR28, 0x1 ;  /* 0x0000001c87847c11 */ /* 0x000fe4000f8e08ff */
[----:B------:R-:W-:Y:S01]  /*63e0*/  LEA R133, R133, UR28, 0x1 ;  /* 0x0000001c85857c11 */ /* 0x000fe2000f8e08ff */
[----:B------:R-:W-:Y:S01]  /*63f0*/  STS.U16 [R31+0x300], R140 ;  /* 0x0003008c1f007388 */ /* 0x000fe20000000400 */
[----:B------:R-:W-:-:S02]  /*6400*/  IADD3 R135, PT, PT, R18, 0x280, RZ ;  /* 0x0000028012877810 */ /* 0x000fc40007ffe0ff */
[C---:B------:R-:W-:Y:S01]  /*6410*/  IADD3 R139, PT, PT, R18.reuse, 0x2a0, RZ ;  /* 0x000002a0128b7810 */ /* 0x040fe20007ffe0ff */
[----:B------:R1:W-:Y:S01]  /*6420*/  STS.U16 [R32+0x340], R143 ;  /* 0x0003408f20007388 */ /* 0x0003e20000000400 */
[----:B------:R-:W-:Y:S02]  /*6430*/  LEA R137, R137, UR28, 0x1 ;  /* 0x0000001c89897c11 */ /* 0x000fe4000f8e08ff */
[----:B0-----:R-:W-:Y:S01]  /*6440*/  IADD3 R141, PT, PT, R18, 0x2c0, RZ ;  /* 0x000002c0128d7810 */ /* 0x001fe20007ffe0ff */
[----:B------:R-:W-:Y:S01]  /*6450*/  STS.U16 [R33+0x380], R142 ;  /* 0x0003808e21007388 */ /* 0x000fe20000000400 */
[----:B------:R0:W-:Y:S01]  /*6460*/  MUFU.EX2 R136, R134 ;  /* 0x0000008600887308 */ /* 0x0001e20000000800 */
[-C--:B------:R-:W-:Y:S02]  /*6470*/  LEA.HI.SX32 R135, R135, R18.reuse, 0x1b ;  /* 0x0000001287877211 */ /* 0x080fe400078fdaff */
[----:B------:R-:W-:Y:S01]  /*6480*/  STS.U16 [R34+0x3c0], R145 ;  /* 0x0003c09122007388 */ /* 0x000fe20000000400 */
[----:B------:R-:W-:-:S03]  /*6490*/  LEA.HI.SX32 R139, R139, R18, 0x1b ;  /* 0x000000128b8b7211 */ /* 0x000fc600078fdaff */
[----:B------:R-:W-:Y:S01]  /*64a0*/  STS.U16 [R131+0x400], R144 ;  /* 0x0004009083007388 */ /* 0x000fe20000000400 */
[----:B------:R-:W-:Y:S01]  /*64b0*/  LEA.HI.SX32 R141, R141, R18, 0x1b ;  /* 0x000000128d8d7211 */ /* 0x000fe200078fdaff */
[----:B0-----:R-:W-:Y:S02]  /*64c0*/  FMUL.FTZ R134, R130, R49 ;  /* 0x0000003182867220 */ /* 0x001fe40000410000 */
[----:B------:R0:W-:Y:S01]  /*64d0*/  STS.U16 [R133+0x440], R146 ;  /* 0x0004409285007388 */ /* 0x0001e20000000400 */
[----:B-1----:R-:W-:-:S03]  /*64e0*/  IADD3 R143, PT, PT, R18, 0x2e0, RZ ;  /* 0x000002e0128f7810 */ /* 0x002fc60007ffe0ff */
[----:B------:R1:W-:Y:S01]  /*64f0*/  STS.U16 [R132+0x480], R147 ;  /* 0x0004809384007388 */ /* 0x0003e20000000400 */
[----:B------:R2:W-:Y:S01]  /*6500*/  MUFU.EX2 R140, R134 ;  /* 0x00000086008c7308 */ /* 0x0005e20000000800 */
[----:B------:R-:W-:Y:S02]  /*6510*/  LEA R139, R139, UR28, 0x1 ;  /* 0x0000001c8b8b7c11 */ /* 0x000fe4000f8e08ff */
[----:B---3--:R3:W-:Y:S01]  /*6520*/  STS.U16 [R137+0x4c0], R148 ;  /* 0x0004c09489007388 */ /* 0x0087e20000000400 */
[----:B0-----:R-:W-:Y:S01]  /*6530*/  IADD3 R133, PT, PT, R18, 0x320, RZ ;  /* 0x0000032012857810 */ /* 0x001fe20007ffe0ff */
[----:B------:R-:W-:Y:S01]  /*6540*/  FMUL.FTZ R146, R130, R60 ;  /* 0x0000003c82927220 */ /* 0x000fe20000410000 */
[----:B------:R-:W-:Y:S02]  /*6550*/  IADD3 R131, PT, PT, R18, 0x300, RZ ;  /* 0x0000030012837810 */ /* 0x000fe40007ffe0ff */
[----:B-1----:R-:W-:Y:S02]  /*6560*/  LEA R132, R135, UR28, 0x1 ;  /* 0x0000001c87847c11 */ /* 0x002fe4000f8e08ff */
[----:B--2---:R-:W-:-:S02]  /*6570*/  LEA R134, R141, UR28, 0x1 ;  /* 0x0000001c8d867c11 */ /* 0x004fc4000f8e08ff */
[----:B---3--:R-:W-:Y:S01]  /*6580*/  IADD3 R137, PT, PT, R18, 0x360, RZ ;  /* 0x0000036012897810 */ /* 0x008fe20007ffe0ff */
[----:B------:R-:W-:Y:S01]  /*6590*/  FMUL.FTZ R141, R130, R56 ;  /* 0x00000038828d7220 */ /* 0x000fe20000410000 */
[-C--:B------:R-:W-:Y:S02]  /*65a0*/  LEA.HI.SX32 R143, R143, R18.reuse, 0x1b ;  /* 0x000000128f8f7211 */ /* 0x080fe400078fdaff */
[-C--:B------:R-:W-:Y:S01]  /*65b0*/  LEA.HI.SX32 R133, R133, R18.reuse, 0x1b ;  /* 0x0000001285857211 */ /* 0x080fe200078fdaff */
[----:B------:R0:W-:Y:S01]  /*65c0*/  STS.U16 [R132+0x500], R149 ;  /* 0x0005009584007388 */ /* 0x0001e20000000400 */
[----:B------:R-:W-:Y:S02]  /*65d0*/  IADD3 R135, PT, PT, R18, 0x340, RZ ;  /* 0x0000034012877810 */ /* 0x000fe40007ffe0ff */
[-C--:B------:R-:W-:Y:S01]  /*65e0*/  LEA.HI.SX32 R137, R137, R18.reuse, 0x1b ;  /* 0x0000001289897211 */ /* 0x080fe200078fdaff */
[----:B------:R-:W-:Y:S01]  /*65f0*/  STS.U16 [R139+0x540], R150 ;  /* 0x000540968b007388 */ /* 0x000fe20000000400 */
[-C--:B------:R-:W-:Y:S01]  /*6600*/  LEA.HI.SX32 R131, R131, R18.reuse, 0x1b ;  /* 0x0000001283837211 */ /* 0x080fe200078fdaff */
[----:B------:R-:W1:Y:S01]  /*6610*/  MUFU.EX2 R145, R141 ;  /* 0x0000008d00917308 */ /* 0x000e620000000800 */
[----:B------:R-:W-:Y:S01]  /*6620*/  LEA R143, R143, UR28, 0x1 ;  /* 0x0000001c8f8f7c11 */ /* 0x000fe2000f8e08ff */
[----:B------:R2:W-:Y:S01]  /*6630*/  STS.U16 [R134+0x580], R151 ;  /* 0x0005809786007388 */ /* 0x0005e20000000400 */
[----:B------:R-:W-:Y:S01]  /*6640*/  LEA.HI.SX32 R135, R135, R18, 0x1b ;  /* 0x0000001287877211 */ /* 0x000fe200078fdaff */
[----:B------:R-:W-:Y:S01]  /*6650*/  FMUL.FTZ R147, R130, R70 ;  /* 0x0000004682937220 */ /* 0x000fe20000410000 */
[----:B0-----:R-:W-:-:S02]  /*6660*/  LEA R132, R133, UR28, 0x1 ;  /* 0x0000001c85847c11 */ /* 0x001fc4000f8e08ff */
[----:B------:R-:W-:Y:S01]  /*6670*/  IADD3 R133, PT, PT, R18, 0x380, RZ ;  /* 0x0000038012857810 */ /* 0x000fe20007ffe0ff */
[----:B------:R-:W0:Y:S01]  /*6680*/  MUFU.EX2 R146, R146 ;  /* 0x0000009200927308 */ /* 0x000e220000000800 */
[----:B------:R-:W-:Y:S01]  /*6690*/  FMUL.FTZ R142, R130, R50 ;  /* 0x00000032828e7220 */ /* 0x000fe20000410000 */
[----:B------:R-:W-:Y:S02]  /*66a0*/  LEA R131, R131, UR28, 0x1 ;  /* 0x0000001c83837c11 */ /* 0x000fe4000f8e08ff */
[----:B--2---:R-:W-:Y:S02]  /*66b0*/  LEA R134, R137, UR28, 0x1 ;  /* 0x0000001c89867c11 */ /* 0x004fe4000f8e08ff */
[C---:B------:R-:W-:Y:S02]  /*66c0*/  IADD3 R137, PT, PT, R18.reuse, 0x3a0, RZ ;  /* 0x000003a012897810 */ /* 0x040fe40007ffe0ff */
[----:B------:R-:W-:Y:S01]  /*66d0*/  IADD3 R139, PT, PT, R18, 0x3c0, RZ ;  /* 0x000003c0128b7810 */ /* 0x000fe20007ffe0ff */
[----:B------:R-:W-:Y:S01]  /*66e0*/  MUFU.COS R8, R163 ;  /* 0x000000a300087308 */ /* 0x000fe20000000000 */
[----:B----4-:R2:W-:Y:S01]  /*66f0*/  STS.U16 [R143+0x5c0], R152 ;  /* 0x0005c0988f007388 */ /* 0x0105e20000000400 */
[----:B------:R-:W-:-:S02]  /*6700*/  LEA R135, R135, UR28, 0x1 ;  /* 0x0000001c87877c11 */ /* 0x000fc4000f8e08ff */
[-C--:B------:R-:W-:Y:S02]  /*6710*/  LEA.HI.SX32 R133, R133, R18.reuse, 0x1b ;  /* 0x0000001285857211 */ /* 0x080fe400078fdaff */
[-C--:B------:R-:W-:Y:S02]  /*6720*/  LEA.HI.SX32 R137, R137, R18.reuse, 0x1b ;  /* 0x0000001289897211 */ /* 0x080fe400078fdaff */
[----:B------:R-:W3:Y:S01]  /*6730*/  MUFU.EX2 R149, R147 ;  /* 0x0000009300957308 */ /* 0x000ee20000000800 */
[----:B------:R-:W-:Y:S01]  /*6740*/  LEA.HI.SX32 R139, R139, R18, 0x1b ;  /* 0x000000128b8b7211 */ /* 0x000fe200078fdaff */
[----:B--2---:R-:W-:Y:S01]  /*6750*/  FMUL.FTZ R143, R130, R66 ;  /* 0x00000042828f7220 */ /* 0x004fe20000410000 */
[----:B------:R2:W-:Y:S05]  /*6760*/  STS.U16 [R131+0x600], R126 ;  /* 0x0006007e83007388 */ /* 0x0005ea0000000400 */
[----:B------:R-:W-:Y:S01]  /*6770*/  MUFU.SIN R123, R15 ;  /* 0x0000000f007b7308 */ /* 0x000fe20000000400 */
[----:B------:R-:W-:Y:S01]  /*6780*/  STS.U16 [R132+0x640], R127 ;  /* 0x0006407f84007388 */ /* 0x000fe20000000400 */
[----:B------:R-:W-:-:S06]  /*6790*/  LEA R137, R137, UR28, 0x1 ;  /* 0x0000001c89897c11 */ /* 0x000fcc000f8e08ff */
[----:B------:R-:W-:Y:S01]  /*67a0*/  MUFU.COS R157, R15 ;  /* 0x0000000f009d7308 */ /* 0x000fe20000000000 */
[----:B--2---:R-:W-:Y:S01]  /*67b0*/  LEA R126, R133, UR28, 0x1 ;  /* 0x0000001c857e7c11 */ /* 0x004fe2000f8e08ff */
[----:B-----5:R2:W-:Y:S06]  /*67c0*/  STS.U16 [R135+0x680], R128 ;  /* 0x0006808087007388 */ /* 0x0205ec0000000400 */
[----:B------:R-:W-:Y:S01]  /*67d0*/  MUFU.SIN R121, R5 ;  /* 0x0000000500797308 */ /* 0x000fe20000000400 */
[----:B------:R-:W-:Y:S01]  /*67e0*/  STS.U16 [R134+0x6c0], R125 ;  /* 0x0006c07d86007388 */ /* 0x000fe20000000400 */
[----:B--2---:R-:W-:-:S06]  /*67f0*/  LEA R128, R139, UR28, 0x1 ;  /* 0x0000001c8b807c11 */ /* 0x004fcc000f8e08ff */
[----:B------:R-:W-:Y:S01]  /*6800*/  MUFU.COS R122, R5 ;  /* 0x00000005007a7308 */ /* 0x000fe20000000000 */
[----:B------:R-:W-:Y:S07]  /*6810*/  STS.U16 [R126+0x700], R129 ;  /* 0x000700817e007388 */ /* 0x000fee0000000400 */
[----:B------:R-:W-:Y:S08]  /*6820*/  MUFU.SIN R15, R153 ;  /* 0x00000099000f7308 */ /* 0x000ff00000000400 */
[----:B------:R-:W-:Y:S01]  /*6830*/  MUFU.COS R118, R153 ;  /* 0x0000009900767308 */ /* 0x000fe20000000000 */
[----:B------:R-:W-:Y:S07]  /*6840*/  STS.U16 [R137+0x740], R10 ;  /* 0x0007400a89007388 */ /* 0x000fee0000000400 */
[----:B------:R-:W-:Y:S08]  /*6850*/  MUFU.SIN R5, R162 ;  /* 0x000000a200057308 */ /* 0x000ff00000000400 */
[----:B------:R2:W-:Y:S01]  /*6860*/  MUFU.COS R153, R162 ;  /* 0x000000a200997308 */ /* 0x0005e20000000000 */
[----:B------:R4:W-:Y:S07]  /*6870*/  STS.U16 [R128+0x780], R11 ;  /* 0x0007800b80007388 */ /* 0x0009ee0000000400 */
[----:B------:R-:W5:Y:S01]  /*6880*/  MUFU.EX2 R142, R142 ;  /* 0x0000008e008e7308 */ /* 0x000f620000000800 */
[----:B--2---:R-:W-:Y:S01]  /*6890*/  FMUL.RZ R162, R159, 0.15915493667125701904 ;  /* 0x3e22f9839fa27820 */ /* 0x004fe2000040c000 */
[----:B------:R-:W-:-:S06]  /*68a0*/  FMUL.FTZ R159, R80, UR45 ;  /* 0x0000002d509f7c20 */ /* 0x000fcc0008410000 */
[----:B------:R-:W2:Y:S01]  /*68b0*/  MUFU.EX2 R148, R143 ;  /* 0x0000008f00947308 */ /* 0x000ea20000000800 */
[C---:B-1----:R-:W-:Y:S01]  /*68c0*/  FMUL.FTZ R12, R145.reuse, R12 ;  /* 0x0000000c910c7220 */ /* 0x042fe20000410000 */
[----:B----4-:R-:W-:Y:S01]  /*68d0*/  FMUL.FTZ R11, R145, R154 ;  /* 0x0000009a910b7220 */ /* 0x010fe20000410000 */
[----:B0-----:R-:W-:-:S05]  /*68e0*/  FMUL.FTZ R145, R146, R9 ;  /* 0x0000000992917220 */ /* 0x001fca0000410000 */
[----:B------:R0:W1:Y:S01]  /*68f0*/  MUFU.SIN R4, R163 ;  /* 0x000000a300047308 */ /* 0x0000620000000400 */
[----:B------:R-:W-:Y:S01]  /*6900*/  FMUL.FTZ R9, R130, R83 ;  /* 0x0000005382097220 */ /* 0x000fe20000410000 */
[----:B0-----:R-:W-:Y:S01]  /*6910*/  FMUL.RZ R163, R159, 0.15915493667125701904 ;  /* 0x3e22f9839fa37820 */ /* 0x001fe2000040c000 */
[----:B------:R-:W-:Y:S01]  /*6920*/  FMUL.FTZ R159, R83, UR45 ;  /* 0x0000002d539f7c20 */ /* 0x000fe20008410000 */
[----:B---3--:R-:W-:-:S03]  /*6930*/  FMUL.FTZ R151, R149, R8 ;  /* 0x0000000895977220 */ /* 0x008fc60000410000 */
[----:B------:R-:W-:Y:S01]  /*6940*/  FMUL.RZ R159, R159, 0.15915493667125701904 ;  /* 0x3e22f9839f9f7820 */ /* 0x000fe2000040c000 */
[----:B------:R-:W-:Y:S01]  /*6950*/  MUFU.EX2 R8, R9 ;  /* 0x0000000900087308 */ /* 0x000fe20000000800 */
[----:B------:R-:W-:Y:S01]  /*6960*/  FMUL.FTZ R127, R130, R75 ;  /* 0x0000004b827f7220 */ /* 0x000fe20000410000 */
[C---:B-----5:R-:W-:Y:S01]  /*6970*/  FMUL.FTZ R118, R142.reuse, R118 ;  /* 0x000000768e767220 */ /* 0x060fe20000410000 */
[----:B------:R-:W-:Y:S01]  /*6980*/  FMUL.FTZ R15, R142, R15 ;  /* 0x0000000f8e0f7220 */ /* 0x000fe20000410000 */
[----:B--2---:R-:W-:-:S04]  /*6990*/  FMUL.FTZ R142, R148, R5 ;  /* 0x00000005948e7220 */ /* 0x004fc80000410000 */
[----:B------:R-:W-:Y:S01]  /*69a0*/  MUFU.SIN R195, R159 ;  /* 0x0000009f00c37308 */ /* 0x000fe20000000400 */
[----:B------:R-:W-:-:S07]  /*69b0*/  FMUL.FTZ R5, R130, R46 ;  /* 0x0000002e82057220 */ /* 0x000fce0000410000 */
[----:B------:R-:W0:Y:S01]  /*69c0*/  MUFU.COS R193, R159 ;  /* 0x0000009f00c17308 */ /* 0x000e220000000000 */
[----:B------:R-:W-:Y:S01]  /*69d0*/  FMUL.FTZ R132, R130, R81 ;  /* 0x0000005182847220 */ /* 0x000fe20000410000 */
[C---:B------:R-:W-:Y:S01]  /*69e0*/  IADD3 R141, PT, PT, R18.reuse, 0x3e0, RZ ;  /* 0x000003e0128d7810 */ /* 0x040fe20007ffe0ff */
[----:B-1----:R-:W-:Y:S01]  /*69f0*/  FMUL.FTZ R149, R149, R4 ;  /* 0x0000000495957220 */ /* 0x002fe20000410000 */
[----:B------:R-:W-:-:S04]  /*6a00*/  SHF.L.U32 R4, R18, 0x5, RZ ;  /* 0x0000000512047819 */ /* 0x000fc800000006ff */
[----:B------:R-:W-:Y:S01]  /*6a10*/  MUFU.SIN R168, R160 ;  /* 0x000000a000a87308 */ /* 0x000fe20000000400 */
[----:B------:R-:W-:Y:S01]  /*6a20*/  LEA.HI.SX32 R141, R141, R18, 0x1b ;  /* 0x000000128d8d7211 */ /* 0x000fe200078fdaff */
[C---:B------:R-:W-:Y:S01]  /*6a30*/  FMUL.FTZ R138, R130.reuse, R48 ;  /* 0x00000030828a7220 */ /* 0x040fe20000410000 */
[----:B------:R-:W-:-:S05]  /*6a40*/  FMUL.FTZ R144, R130, R51 ;  /* 0x0000003382907220 */ /* 0x000fca0000410000 */
[----:B------:R-:W-:Y:S01]  /*6a50*/  MUFU.COS R170, R160 ;  /* 0x000000a000aa7308 */ /* 0x000fe20000000000 */
[----:B------:R-:W-:Y:S01]  /*6a60*/  FMUL.FTZ R131, R130, R79 ;  /* 0x0000004f82837220 */ /* 0x000fe20000410000 */
[----:B------:R-:W-:-:S06]  /*6a70*/  LEA.HI.SX32 R4, R4, R4, 0x1b ;  /* 0x0000000404047211 */ /* 0x000fcc00078fdaff */
[----:B------:R-:W1:Y:S01]  /*6a80*/  MUFU.EX2 R127, R127 ;  /* 0x0000007f007f7308 */ /* 0x000e620000000800 */
[----:B------:R-:W-:Y:S01]  /*6a90*/  LEA R141, R141, UR28, 0x1 ;  /* 0x0000001c8d8d7c11 */ /* 0x000fe2000f8e08ff */
[----:B0-----:R-:W-:-:S06]  /*6aa0*/  FMUL.FTZ R193, R8, R193 ;  /* 0x000000c108c17220 */ /* 0x001fcc0000410000 */
[----:B------:R-:W-:Y:S01]  /*6ab0*/  MUFU.SIN R180, R162 ;  /* 0x000000a200b47308 */ /* 0x000fe20000000400 */
[----:B------:R-:W-:-:S07]  /*6ac0*/  FMUL.FTZ R195, R8, R195 ;  /* 0x000000c308c37220 */ /* 0x000fce0000410000 */
[----:B------:R-:W-:Y:S01]  /*6ad0*/  MUFU.COS R178, R162 ;  /* 0x000000a200b27308 */ /* 0x000fe20000000000 */
[----:B------:R-:W-:-:S07]  /*6ae0*/  LEA R8, R4, UR28, 0x1 ;  /* 0x0000001c04087c11 */ /* 0x000fce000f8e08ff */
[----:B------:R-:W0:Y:S08]  /*6af0*/  MUFU.EX2 R129, R132 ;  /* 0x0000008400817308 */ /* 0x000e300000000800 */
[----:B------:R-:W2:Y:S01]  /*6b00*/  MUFU.EX2 R5, R5 ;  /* 0x0000000500057308 */ /* 0x000ea20000000800 */
[----:B------:R3:W-:Y:S01]  /*6b10*/  STS.U16 [R141+0x7c0], R14 ;  /* 0x0007c00e8d007388 */ /* 0x0007e20000000400 */
[C---:B------:R-:W-:Y:S01]  /*6b20*/  FMUL.FTZ R120, R140.reuse, R120 ;  /* 0x000000788c787220 */ /* 0x040fe20000410000 */
[----:B------:R-:W-:Y:S01]  /*6b30*/  FMUL.FTZ R119, R140, R119 ;  /* 0x000000778c777220 */ /* 0x000fe20000410000 */
[----:B------:R-:W-:-:S04]  /*6b40*/  NOP ;  /* 0x0000000000007918 */ /* 0x000fc80000000000 */
[----:B------:R-:W4:Y:S01]  /*6b50*/  MUFU.EX2 R138, R138 ;  /* 0x0000008a008a7308 */ /* 0x000f220000000800 */
[----:B------:R-:W5:Y:S01]  /*6b60*/  LDS.U16 R140, [R8+0x26] ;  /* 0x00002600088c7984 */ /* 0x000f620000000400 */
[----:B-1----:R-:W-:-:S06]  /*6b70*/  FMUL.FTZ R170, R127, R170 ;  /* 0x000000aa7faa7220 */ /* 0x002fcc0000410000 */
[----:B------:R-:W-:Y:S01]  /*6b80*/  MUFU.SIN R174, R161 ;  /* 0x000000a100ae7308 */ /* 0x000fe20000000400 */
[----:B------:R-:W1:Y:S01]  /*6b90*/  LDS.U16 R169, [R8+0x2a] ;  /* 0x00002a0008a97984 */ /* 0x000e620000000400 */
[----:B------:R-:W-:-:S03]  /*6ba0*/  FMUL.FTZ R168, R127, R168 ;  /* 0x000000a87fa87220 */ /* 0x000fc60000410000 */
[----:B------:R-:W1:Y:S03]  /*6bb0*/  LDS.U16 R167, [R8+0x22] ;  /* 0x0000220008a77984 */ /* 0x000e660000000400 */
[----:B------:R-:W-:Y:S01]  /*6bc0*/  MUFU.COS R175, R161 ;  /* 0x000000a100af7308 */ /* 0x000fe20000000000 */
[----:B------:R-:W1:Y:S07]  /*6bd0*/  LDS.U16 R206, [R8+0x2e] ;  /* 0x00002e0008ce7984 */ /* 0x000e6e0000000400 */
[----:B------:R-:W3:Y:S01]  /*6be0*/  MUFU.EX2 R144, R144 ;  /* 0x0000009000907308 */ /* 0x000ee20000000800 */
[----:B------:R-:W1:Y:S07]  /*6bf0*/  LDS.U16 R208, [R8+0x32] ;  /* 0x0000320008d07984 */ /* 0x000e6e0000000400 */
[----:B------:R-:W5:Y:S01]  /*6c00*/  MUFU.EX2 R131, R131 ;  /* 0x0000008300837308 */ /* 0x000f620000000800 */
[----:B------:R-:W1:Y:S01]  /*6c10*/  LDS.U16 R211, [R8+0x36] ;  /* 0x0000360008d37984 */ /* 0x000e620000000400 */
[----:B0-----:R-:W-:-:S03]  /*6c20*/  FMUL.FTZ R178, R129, R178 ;  /* 0x000000b281b27220 */ /* 0x001fc60000410000 */
[----:B------:R-:W0:Y:S01]  /*6c30*/  LDS.U16 R209, [R8+0x3a] ;  /* 0x00003a0008d17984 */ /* 0x000e220000000400 */
[----:B------:R-:W-:-:S03]  /*6c40*/  FMUL.FTZ R180, R129, R180 ;  /* 0x000000b481b47220 */ /* 0x000fc60000410000 */
[----:B------:R-:W0:Y:S01]  /*6c50*/  LDS.U16 R202, [R8+0x3e] ;  /* 0x00003e0008ca7984 */ /* 0x000e220000000400 */
[----:B--2---:R-:W-:-:S03]  /*6c60*/  FMUL.FTZ R4, R5, R124 ;  /* 0x0000007c05047220 */ /* 0x004fc60000410000 */
[----:B------:R-:W2:Y:S01]  /*6c70*/  LDS.U16 R127, [R8+0x24] ;  /* 0x00002400087f7984 */ /* 0x000ea20000000400 */
[----:B------:R-:W-:-:S03]  /*6c80*/  FMUL.FTZ R10, R130, R80 ;  /* 0x00000050820a7220 */ /* 0x000fc60000410000 */
[----:B------:R-:W2:Y:S01]  /*6c90*/  LDS.U16 R126, [R8+0x28] ;  /* 0x00002800087e7984 */ /* 0x000ea20000000400 */
[----:B------:R-:W-:-:S03]  /*6ca0*/  FMUL.FTZ R130, R130, R85 ;  /* 0x0000005582827220 */ /* 0x000fc60000410000 */
[----:B------:R-:W2:Y:S04]  /*6cb0*/  LDS.U16 R129, [R8+0x20] ;  /* 0x0000200008817984 */ /* 0x000ea80000000400 */
[----:B------:R-:W2:Y:S04]  /*6cc0*/  LDS.U16 R124, [R8+0x2c] ;  /* 0x00002c00087c7984 */ /* 0x000ea80000000400 */
[----:B------:R-:W2:Y:S04]  /*6cd0*/  LDS.U16 R139, [R8+0x30] ;  /* 0x00003000088b7984 */ /* 0x000ea80000000400 */
[----:B------:R-:W2:Y:S04]  /*6ce0*/  LDS.U16 R213, [R8+0x34] ;  /* 0x0000340008d57984 */ /* 0x000ea80000000400 */
[----:B------:R-:W2:Y:S04]  /*6cf0*/  LDS.U16 R207, [R8+0x38] ;  /* 0x0000380008cf7984 */ /* 0x000ea80000000400 */
[----:B------:R-:W2:Y:S01]  /*6d00*/  LDS.U16 R201, [R8+0x3c] ;  /* 0x00003c0008c97984 */ /* 0x000ea20000000400 */
[C---:B----4-:R-:W-:Y:S01]  /*6d10*/  FMUL.FTZ R122, R138.reuse, R122 ;  /* 0x0000007a8a7a7220 */ /* 0x050fe20000410000 */
[----:B------:R-:W-:Y:S01]  /*6d20*/  FMUL.FTZ R121, R138, R121 ;  /* 0x000000798a797220 */ /* 0x000fe20000410000 */
[----:B------:R-:W-:Y:S01]  /*6d30*/  MUFU.SIN R183, R163 ;  /* 0x000000a300b77308 */ /* 0x000fe20000000400 */
[C---:B------:R-:W-:Y:S01]  /*6d40*/  FMUL.FTZ R125, R136.reuse, R157 ;  /* 0x0000009d887d7220 */ /* 0x040fe20000410000 */
[----:B------:R-:W-:Y:S01]  /*6d50*/  FMUL.FTZ R123, R136, R123 ;  /* 0x0000007b887b7220 */ /* 0x000fe20000410000 */
[----:B---3--:R-:W-:Y:S01]  /*6d60*/  FMUL.FTZ R14, R144, R156 ;  /* 0x0000009c900e7220 */ /* 0x008fe20000410000 */
[C---:B-----5:R-:W-:Y:S01]  /*6d70*/  FMUL.FTZ R175, R131.reuse, R175 ;  /* 0x000000af83af7220 */ /* 0x060fe20000410000 */
[----:B------:R-:W-:Y:S01]  /*6d80*/  FMUL.FTZ R174, R131, R174 ;  /* 0x000000ae83ae7220 */ /* 0x000fe20000410000 */
[----:B------:R-:W-:Y:S01]  /*6d90*/  USHF.L.U32 UR33, UR11, 0x8, URZ ;  /* 0x000000080b217899 */ /* 0x000fe200080006ff */
[----:B------:R-:W3:Y:S01]  /*6da0*/  LDS.U16 R159, [R8] ;  /* 0x00000000089f7984 */ /* 0x000ee20000000400 */
[----:B------:R4:W-:Y:S03]  /*6db0*/  MUFU.COS R181, R163 ;  /* 0x000000a300b57308 */ /* 0x0009e60000000000 */
[----:B------:R-:W5:Y:S04]  /*6dc0*/  LDS.U16 R137, [R8+0x2] ;  /* 0x0000020008897984 */ /* 0x000f680000000400 */
[----:B------:R-:W5:Y:S01]  /*6dd0*/  LDS.U16 R136, [R8+0x4] ;  /* 0x0000040008887984 */ /* 0x000f620000000400 */
[----:B------:R1:W-:Y:S03]  /*6de0*/  MUFU.EX2 R138, R130 ;  /* 0x00000082008a7308 */ /* 0x0003e60000000800 */
[----:B------:R-:W5:Y:S04]  /*6df0*/  LDS.U16 R152, [R8+0x6] ;  /* 0x0000060008987984 */ /* 0x000f680000000400 */
[----:B------:R-:W5:Y:S01]  /*6e00*/  LDS.U16 R135, [R8+0x8] ;  /* 0x0000080008877984 */ /* 0x000f620000000400 */
[----:B------:R-:W0:Y:S03]  /*6e10*/  MUFU.EX2 R10, R10 ;  /* 0x0000000a000a7308 */ /* 0x000e260000000800 */
[----:B----4-:R-:W4:Y:S04]  /*6e20*/  LDS.U16 R163, [R8+0xa] ;  /* 0x00000a0008a37984 */ /* 0x010f280000000400 */
        /* <DEDUP_REMOVED lines=9> */
[----:B-1----:R1:W4:Y:S01]  /*6ec0*/  LDS.U16 R130, [R8+0x1e] ;  /* 0x00001e0008827984 */ /* 0x0023220000000400 */
[----:B------:R-:W-:Y:S01]  /*6ed0*/  UIADD3 UR32, UPT, UPT, UR33, -0x100, URZ ;  /* 0xffffff0021207890 */ /* 0x000fe2000fffe0ff */
[----:B------:R-:W-:-:S03]  /*6ee0*/  FMUL.FTZ R6, R85, UR45 ;  /* 0x0000002d55067c20 */ /* 0x000fc60008410000 */
[----:B------:R-:W-:Y:S01]  /*6ef0*/  ULOP3.LUT UR32, UR32, 0x100, URZ, 0xc0, !UPT ;  /* 0x0000010020207892 */ /* 0x000fe2000f8ec0ff */
[----:B------:R-:W-:-:S03]  /*6f00*/  FMUL.RZ R6, R6, 0.15915493667125701904 ;  /* 0x3e22f98306067820 */ /* 0x000fc6000040c000 */
[----:B------:R-:W-:Y:S01]  /*6f10*/  UIADD3 UR32, UPT, UPT, UR32, UR8, URZ ;  /* 0x0000000820207290 */ /* 0x000fe2000fffe0ff */
[----:B------:R-:W-:Y:S01]  /*6f20*/  MUFU.SIN R203, R6 ;  /* 0x0000000600cb7308 */ /* 0x000fe20000000400 */
[C---:B0-----:R-:W-:Y:S01]  /*6f30*/  FMUL.FTZ R181, R10.reuse, R181 ;  /* 0x000000b50ab57220 */ /* 0x041fe20000410000 */
[----:B------:R-:W-:Y:S01]  /*6f40*/  FMUL.FTZ R183, R10, R183 ;  /* 0x000000b70ab77220 */ /* 0x000fe20000410000 */
[----:B------:R-:W-:-:S05]  /*6f50*/  R2UR UR46, R2 ;  /* 0x00000000022e72ca */ /* 0x000fca00000e0000 */
[----:B------:R0:W3:Y:S01]  /*6f60*/  MUFU.COS R199, R6 ;  /* 0x0000000600c77308 */ /* 0x0000e20000000000 */
[C---:B------:R-:W-:Y:S02]  /*6f70*/  ISETP.NE.AND P2, PT, R117.reuse, RZ, PT ;  /* 0x000000ff7500720c */ /* 0x040fe40003f45270 */
[----:B------:R-:W-:Y:S02]  /*6f80*/  IADD3 R10, PT, PT, R117, 0x200, RZ ;  /* 0x00000200750a7810 */ /* 0x000fe40007ffe0ff */
[----:B------:R-:W-:Y:S02]  /*6f90*/  MOV R9, UR32 ;  /* 0x0000002000097c02 */ /* 0x000fe40008000f00 */
[----:B------:R-:W-:Y:S02]  /*6fa0*/  R2UR UR47, R3 ;  /* 0x00000000032f72ca */ /* 0x000fe400000e0000 */
[----:B------:R-:W-:Y:S01]  /*6fb0*/  SEL R9, R9, R10, !P2 ;  /* 0x0000000a09097207 */ /* 0x000fe20005000000 */
[----:B------:R-:W-:Y:S01]  /*6fc0*/  FMUL.FTZ R5, R5, R7 ;  /* 0x0000000705057220 */ /* 0x000fe20000410000 */
[----:B------:R-:W-:-:S02]  /*6fd0*/  ISETP.NE.AND P3, PT, R117, 0x1f, PT ;  /* 0x0000001f7500780c */ /* 0x000fc40003f65270 */
[----:B------:R-:W-:Y:S02]  /*6fe0*/  SHF.L.U32 R140, R140, 0x10, RZ ;  /* 0x000000108c8c7819 */ /* 0x000fe400000006ff */
[----:B------:R-:W-:Y:S02]  /*6ff0*/  LEA R9, R9, UR28, 0x3 ;  /* 0x0000001c09097c11 */ /* 0x000fe4000f8e18ff */
        /* <DEDUP_REMOVED lines=8> */
[----:B--2---:R-:W-:Y:S01]  /*7080*/  SHF.L.U32 R127, R127, 0x10, RZ ;  /* 0x000000107f7f7819 */ /* 0x004fe200000006ff */
[----:B0-----:R-:W-:Y:S01]  /*7090*/  FMUL.FTZ R6, R140, UR46 ;  /* 0x0000002e8c067c20 */ /* 0x001fe20008410000 */
[----:B------:R-:W-:Y:S01]  /*70a0*/  SHF.L.U32 R126, R126, 0x10, RZ ;  /* 0x000000107e7e7819 */ /* 0x000fe200000006ff */
[----:B------:R-:W-:Y:S01]  /*70b0*/  FMUL.FTZ R147, R146, R155 ;  /* 0x0000009b92937220 */ /* 0x000fe20000410000 */
[----:B------:R-:W-:Y:S01]  /*70c0*/  FMUL.FTZ R144, R148, R153 ;  /* 0x0000009994907220 */ /* 0x000fe20000410000 */
[C---:B---3--:R-:W-:Y:S01]  /*70d0*/  FMUL.FTZ R199, R138.reuse, R199 ;  /* 0x000000c78ac77220 */ /* 0x048fe20000410000 */
[----:B------:R-:W-:Y:S01]  /*70e0*/  FMUL.FTZ R203, R138, R203 ;  /* 0x000000cb8acb7220 */ /* 0x000fe20000410000 */
[----:B------:R0:W-:Y:S01]  /*70f0*/  STS.64 [R9+0x1d10], R4 ;  /* 0x001d100409007388 */ /* 0x0001e20000000a00 */
        /* <DEDUP_REMOVED lines=11> */
[----:B0-----:R-:W-:Y:S01]  /*71b0*/  FMUL.FTZ R9, R206, UR46 ;  /* 0x0000002ece097c20 */ /* 0x001fe20008410000 */
        /* <DEDUP_REMOVED lines=10> */
[----:B------:R-:W-:Y:S01]  /*7260*/  SHF.L.U32 R159, R159, 0x10, RZ ;  /* 0x000000109f9f7819 */ /* 0x000fe200000006ff */
[----:B------:R-:W-:Y:S01]  /*7270*/  FMUL.FTZ R176, R109, -R2 ;  /* 0x800000026db07220 */ /* 0x000fe20000410000 */
[----:B-----5:R-:W-:Y:S01]  /*7280*/  SHF.L.U32 R137, R137, 0x10, RZ ;  /* 0x0000001089897819 */ /* 0x020fe200000006ff */
[----:B------:R-:W-:Y:S01]  /*7290*/  FMUL.FTZ R184, R110, -R3 ;  /* 0x800000036eb87220 */ /* 0x000fe20000410000 */
[----:B------:R-:W-:Y:S01]  /*72a0*/  SHF.L.U32 R136, R136, 0x10, RZ ;  /* 0x0000001088887819 */ /* 0x000fe200000006ff */
[----:B------:R-:W-:Y:S01]  /*72b0*/  FMUL.FTZ R185, R111, -R6 ;  /* 0x800000066fb97220 */ /* 0x000fe20000410000 */
[----:B------:R-:W-:Y:S01]  /*72c0*/  SHF.L.U32 R152, R152, 0x10, RZ ;  /* 0x0000001098987819 */ /* 0x000fe200000006ff */
[----:B------:R-:W-:Y:S01]  /*72d0*/  FMUL.FTZ R188, R112, -R9 ;  /* 0x8000000970bc7220 */ /* 0x000fe20000410000 */
[----:B------:R-:W-:Y:S01]  /*72e0*/  SHF.L.U32 R135, R135, 0x10, RZ ;  /* 0x0000001087877819 */ /* 0x000fe200000006ff */
[----:B------:R-:W-:Y:S01]  /*72f0*/  FMUL.FTZ R190, R113, -R8 ;  /* 0x8000000871be7220 */ /* 0x000fe20000410000 */
[----:B----4-:R-:W-:Y:S01]  /*7300*/  SHF.L.U32 R163, R163, 0x10, RZ ;  /* 0x00000010a3a37819 */ /* 0x010fe200000006ff */
        /* <DEDUP_REMOVED lines=24> */
.L_x_12814:
[----:B------:R-:W-:-:S06]  /*7490*/  LEA R8, R117, UR28, 0x3 ;  /* 0x0000001c75087c11 */ /* 0x000fcc000f8e18ff */
[----:B------:R-:W0:Y:S02]  /*74a0*/  LDS.64 R8, [R8+0x2d18] ;  /* 0x002d180008087984 */ /* 0x000e240000000a00 */
.L_x_12815:
[----:B------:R-:W-:Y:S05]  /*74b0*/  BSYNC.RECONVERGENT B0 ;  /* 0x0000000000007941 */ /* 0x000fea0003800200 */
.L_x_12813:
[CC--:B------:R-:W-:Y:S01]  /*74c0*/  FMUL.FTZ R2, R4.reuse, R123.reuse ;  /* 0x0000007b04027220 */ /* 0x0c0fe20000410000 */
[----:B------:R-:W-:Y:S01]  /*74d0*/  FMUL.FTZ R150, R61, R46 ;  /* 0x0000002e3d967220 */ /* 0x000fe20000410000 */
[-C--:B------:R-:W-:Y:S01]  /*74e0*/  FMUL.FTZ R138, RZ, R123.reuse ;  /* 0x0000007bff8a7220 */ /* 0x080fe20000410000 */
[C---:B------:R-:W-:Y:S01]  /*74f0*/  FMUL.FTZ R3, R5.reuse, R123 ;  /* 0x0000007b05037220 */ /* 0x040fe20000410000 */
[----:B------:R-:W-:Y:S01]  /*7500*/  FFMA.FTZ R6, R5, R125, R2 ;  /* 0x0000007d05067223 */ /* 0x000fe20000010002 */
[-C--:B01----:R-:W-:Y:S01]  /*7510*/  FMUL.FTZ R2, R199, R9.reuse ;  /* 0x00000009c7027220 */ /* 0x083fe20000410000 */
[----:B------:R-:W-:Y:S01]  /*7520*/  FFMA.FTZ R7, R125, R150, -R138 ;  /* 0x000000967d077223 */ /* 0x000fe2000001088a */
[C---:B------:R-:W-:Y:S01]  /*7530*/  FMUL.FTZ R146, R203.reuse, R9 ;  /* 0x00000009cb927220 */ /* 0x040fe20000410000 */
[-C--:B------:R-:W-:Y:S01]  /*7540*/  FFMA.FTZ R3, R4, R125.reuse, -R3 ;  /* 0x0000007d04037223 */ /* 0x080fe20000010803 */
[----:B------:R-:W-:Y:S01]  /*7550*/  FFMA.FTZ R138, -R203, R8, -R2 ;  /* 0x00000008cb8a7223 */ /* 0x000fe20000010902 */
[----:B------:R-:W-:Y:S01]  /*7560*/  FMUL.FTZ R2, R123, R150 ;  /* 0x000000967b027220 */ /* 0x000fe20000410000 */
[----:B------:R-:W-:Y:S01]  /*7570*/  FMUL.FTZ R117, R121, R6 ;  /* 0x0000000679757220 */ /* 0x000fe20000410000 */
[----:B------:R-:W-:Y:S01]  /*7580*/  FFMA.FTZ R146, R199, R8, -R146 ;  /* 0x00000008c7927223 */ /* 0x000fe20000010892 */
[----:B------:R-:W-:Y:S01]  /*7590*/  FMUL.FTZ R148, R195, R138 ;  /* 0x0000008ac3947220 */ /* 0x000fe20000410000 */
[----:B------:R-:W-:Y:S01]  /*75a0*/  FFMA.FTZ R2, RZ, R125, R2 ;  /* 0x0000007dff027223 */ /* 0x000fe20000010002 */
[-C--:B------:R-:W-:Y:S01]  /*75b0*/  FFMA.FTZ R117, R122, R3.reuse, -R117 ;  /* 0x000000037a757223 */ /* 0x080fe20000010875 */
[----:B------:R-:W-:Y:S01]  /*75c0*/  FMUL.FTZ R3, R121, R3 ;  /* 0x0000000379037220 */ /* 0x000fe20000410000 */
[-C--:B------:R-:W-:Y:S01]  /*75d0*/  FFMA.FTZ R148, R193, R146.reuse, R148 ;  /* 0x00000092c1947223 */ /* 0x080fe20000010094 */
[----:B------:R-:W-:Y:S01]  /*75e0*/  FADD.FTZ R2, RZ, R2 ;  /* 0x00000002ff027221 */ /* 0x000fe20000010000 */
[----:B------:R-:W-:Y:S01]  /*75f0*/  FMUL.FTZ R154, R195, R146 ;  /* 0x00000092c39a7220 */ /* 0x000fe20000410000 */
[----:B------:R-:W-:Y:S01]  /*7600*/  FFMA.FTZ R7, R62, R47, R7 ;  /* 0x0000002f3e077223 */ /* 0x000fe20000010007 */
[----:B------:R-:W-:Y:S01]  /*7610*/  FMUL.FTZ R146, R202, UR47 ;  /* 0x0000002fca927c20 */ /* 0x000fe20008410000 */
[C---:B------:R-:W-:Y:S01]  /*7620*/  FFMA.FTZ R3, R122.reuse, R6, R3 ;  /* 0x000000067a037223 */ /* 0x040fe20000010003 */
[C---:B------:R-:W-:Y:S01]  /*7630*/  FMUL.FTZ R6, R121.reuse, R2 ;  /* 0x0000000279067220 */ /* 0x040fe20000410000 */
[-C--:B------:R-:W-:Y:S01]  /*7640*/  FMUL.FTZ R141, R121, R7.reuse ;  /* 0x00000007798d7220 */ /* 0x080fe20000410000 */
[----:B------:R-:W-:Y:S01]  /*7650*/  FFMA.FTZ R205, R201, UR46, -R146 ;  /* 0x0000002ec9cd7c23 */ /* 0x000fe20008010892 */
[----:B------:R-:W-:Y:S01]  /*7660*/  FFMA.FTZ R154, R193, R138, -R154 ;  /* 0x0000008ac19a7223 */ /* 0x000fe2000001089a */
[C---:B------:R-:W-:Y:S01]  /*7670*/  FFMA.FTZ R6, R122.reuse, R7, -R6 ;  /* 0x000000077a067223 */ /* 0x040fe20000010806 */
[----:B------:R-:W-:Y:S01]  /*7680*/  FMUL.FTZ R7, R119, R3 ;  /* 0x0000000377077220 */ /* 0x000fe20000410000 */
[----:B------:R-:W-:Y:S01]  /*7690*/  FFMA.FTZ R141, R122, R2, R141 ;  /* 0x000000027a8d7223 */ /* 0x000fe2000001008d */
[----:B------:R-:W-:Y:S01]  /*76a0*/  FMUL.FTZ R146, R203, R204 ;  /* 0x000000cccb927220 */ /* 0x000fe20000410000 */
[----:B------:R-:W-:Y:S01]  /*76b0*/  FMUL.FTZ R138, R116, R205 ;  /* 0x000000cd748a7220 */ /* 0x000fe20000410000 */
[-C--:B------:R-:W-:Y:S01]  /*76c0*/  FMUL.FTZ R2, R119, R117.reuse ;  /* 0x0000007577027220 */ /* 0x080fe20000410000 */
[C---:B------:R-:W-:Y:S01]  /*76d0*/  FFMA.FTZ R7, R120.reuse, R117, -R7 ;  /* 0x0000007578077223 */ /* 0x040fe20000010807 */
[----:B------:R-:W-:Y:S01]  /*76e0*/  FMUL.FTZ R200, R209, UR47 ;  /* 0x0000002fd1c87c20 */ /* 0x000fe20008410000 */
[----:B------:R-:W-:Y:S01]  /*76f0*/  FFMA.FTZ R146, R199, R138, R146 ;  /* 0x0000008ac7927223 */ /* 0x000fe20000010092 */
[----:B------:R-:W-:Y:S01]  /*7700*/  FMUL.FTZ R117, R183, R148 ;  /* 0x00000094b7757220 */ /* 0x000fe20000410000 */
[----:B------:R-:W-:Y:S01]  /*7710*/  FFMA.FTZ R2, R120, R3, R2 ;  /* 0x0000000378027223 */ /* 0x000fe20000010002 */
[----:B------:R-:W-:Y:S01]  /*7720*/  FMUL.FTZ R138, R203, R138 ;  /* 0x0000008acb8a7220 */ /* 0x000fe20000410000 */
[----:B------:R-:W-:Y:S01]  /*7730*/  FFMA.FTZ R200, R207, UR46, -R200 ;  /* 0x0000002ecfc87c23 */ /* 0x000fe200080108c8 */
[----:B------:R-:W-:Y:S01]  /*7740*/  FFMA.FTZ R155, R181, R154, -R117 ;  /* 0x0000009ab59b7223 */ /* 0x000fe20000010875 */
[----:B------:R-:W-:Y:S01]  /*7750*/  FMUL.FTZ R117, R15, R2 ;  /* 0x000000020f757220 */ /* 0x000fe20000410000 */
[----:B------:R-:W-:Y:S01]  /*7760*/  FFMA.FTZ R3, R199, R204, -R138 ;  /* 0x000000ccc7037223 */ /* 0x000fe2000001088a */
[----:B------:R-:W-:Y:S01]  /*7770*/  FMUL.FTZ R160, R183, R154 ;  /* 0x0000009ab7a07220 */ /* 0x000fe20000410000 */
[----:B------:R-:W-:Y:S01]  /*7780*/  FADD.FTZ R141, RZ, R141 ;  /* 0x0000008dff8d7221 */ /* 0x000fe20000010000 */
[----:B------:R-:W-:Y:S01]  /*7790*/  FFMA.FTZ R6, R63, R48, R6 ;  /* 0x000000303f067223 */ /* 0x000fe20000010006 */
[----:B------:R-:W-:Y:S01]  /*77a0*/  FFMA.FTZ R146, R115, R200, R146 ;  /* 0x000000c873927223 */ /* 0x000fe20000010092 */
[----:B------:R-:W-:Y:S01]  /*77b0*/  FADD.FTZ R138, R198, R3 ;  /* 0x00000003c68a7221 */ /* 0x000fe20000010000 */
[CC--:B------:R-:W-:Y:S01]  /*77c0*/  FFMA.FTZ R117, R118.reuse, R7.reuse, -R117 ;  /* 0x0000000776757223 */ /* 0x0c0fe20000010875 */
[----:B------:R-:W-:Y:S01]  /*77d0*/  FMUL.FTZ R143, R15, R7 ;  /* 0x000000070f8f7220 */ /* 0x000fe20000410000 */
[----:B------:R-:W-:Y:S01]  /*77e0*/  FFMA.FTZ R153, R181, R148, R160 ;  /* 0x00000094b5997223 */ /* 0x000fe200000100a0 */
[CC--:B------:R-:W-:Y:S01]  /*77f0*/  FMUL.FTZ R3, R119.reuse, R141.reuse ;  /* 0x0000008d77037220 */ /* 0x0c0fe20000410000 */
[----:B------:R-:W-:Y:S01]  /*7800*/  FMUL.FTZ R7, R119, R6 ;  /* 0x0000000677077220 */ /* 0x000fe20000410000 */
[----:B------:R-:W-:Y:S01]  /*7810*/  FMUL.FTZ R148, R195, R146 ;  /* 0x00000092c3947220 */ /* 0x000fe20000410000 */
[----:B------:R-:W-:Y:S01]  /*7820*/  FFMA.FTZ R143, R118, R2, R143 ;  /* 0x00000002768f7223 */ /* 0x000fe2000001008f */
[C---:B------:R-:W-:Y:S01]  /*7830*/  FFMA.FTZ R3, R120.reuse, R6, -R3 ;  /* 0x0000000678037223 */ /* 0x040fe20000010803 */
[----:B------:R-:W-:Y:S01]  /*7840*/  FFMA.FTZ R7, R120, R141, R7 ;  /* 0x0000008d78077223 */ /* 0x000fe20000010007 */
[-C--:B------:R-:W-:Y:S01]  /*7850*/  FFMA.FTZ R161, R193, R138.reuse, -R148 ;  /* 0x0000008ac1a17223 */ /* 0x080fe20000010894 */
[----:B------:R-:W-:Y:S01]  /*7860*/  FMUL.FTZ R138, R195, R138 ;  /* 0x0000008ac38a7220 */ /* 0x000fe20000410000 */
[----:B------:R-:W-:Y:S01]  /*7870*/  FMUL.FTZ R141, R13, R143 ;  /* 0x0000008f0d8d7220 */ /* 0x000fe20000410000 */
[----:B------:R-:W-:Y:S01]  /*7880*/  FMUL.FTZ R173, R180, R155 ;  /* 0x0000009bb4ad7220 */ /* 0x000fe20000410000 */
[----:B------:R-:W0:Y:S01]  /*7890*/  @P0 LDC R177, c[0x0][0x38c] ;  /* 0x0000e300ffb10b82 */ /* 0x000e220000000800 */
[----:B------:R-:W-:Y:S01]  /*78a0*/  FFMA.FTZ R3, R64, R49, R3 ;  /* 0x0000003140037223 */ /* 0x000fe20000010003 */
[----:B------:R-:W-:Y:S01]  /*78b0*/  FADD.FTZ R7, RZ, R7 ;  /* 0x00000007ff077221 */ /* 0x000fe20000010000 */
[----:B------:R-:W-:Y:S01]  /*78c0*/  FFMA.FTZ R157, R193, R146, R138 ;  /* 0x00000092c19d7223 */ /* 0x000fe2000001008a */
[----:B------:R-:W-:Y:S01]  /*78d0*/  FFMA.FTZ R138, R14, R117, -R141 ;  /* 0x000000750e8a7223 */ /* 0x000fe2000001088d */
[----:B------:R-:W-:Y:S01]  /*78e0*/  FFMA.FTZ R173, R178, R153, R173 ;  /* 0x00000099b2ad7223 */ /* 0x000fe200000100ad */
[C---:B------:R-:W-:Y:S01]  /*78f0*/  FMUL.FTZ R141, R15.reuse, R3 ;  /* 0x000000030f8d7220 */ /* 0x040fe20000410000 */
[----:B------:R-:W-:Y:S01]  /*7900*/  FMUL.FTZ R2, R15, R7 ;  /* 0x000000070f027220 */ /* 0x000fe20000410000 */
[----:B------:R-:W-:Y:S01]  /*7910*/  FMUL.FTZ R153, R180, R153 ;  /* 0x00000099b4997220 */ /* 0x000fe20000410000 */
[----:B------:R-:W-:Y:S01]  /*7920*/  MOV R146, UR11 ;  /* 0x0000000b00927c02 */ /* 0x000fe20008000f00 */
[C---:B------:R-:W-:Y:S01]  /*7930*/  FFMA.FTZ R141, R118.reuse, R7, R141 ;  /* 0x00000007768d7223 */ /* 0x040fe2000001008d */
[----:B------:R-:W-:Y:S01]  /*7940*/  FFMA.FTZ R6, R118, R3, -R2 ;  /* 0x0000000376067223 */ /* 0x000fe20000010802 */
[----:B------:R-:W-:Y:S01]  /*7950*/  FFMA.FTZ R153, R178, R155, -R153 ;  /* 0x0000009bb2997223 */ /* 0x000fe20000010899 */
[----:B------:R-:W-:Y:S01]  /*7960*/  @P0 IADD3 R2, PT, PT, R146, -0x2, RZ ;  /* 0xfffffffe92020810 */ /* 0x000fe20007ffe0ff */
[----:B------:R-:W-:Y:S01]  /*7970*/  FADD.FTZ R3, RZ, R141 ;  /* 0x0000008dff037221 */ /* 0x000fe20000010000 */
[----:B------:R-:W-:Y:S01]  /*7980*/  FFMA.FTZ R6, R65, R50, R6 ;  /* 0x0000003241067223 */ /* 0x000fe20000010006 */
[C---:B------:R-:W-:Y:S01]  /*7990*/  FMUL.FTZ R148, R174.reuse, R153 ;  /* 0x00000099ae947220 */ /* 0x040fe20000410000 */
[----:B------:R-:W-:Y:S01]  /*79a0*/  FMUL.FTZ R154, R174, R173 ;  /* 0x000000adae9a7220 */ /* 0x000fe20000410000 */
[C---:B------:R-:W-:Y:S01]  /*79b0*/  FMUL.FTZ R7, R13.reuse, R3 ;  /* 0x000000030d077220 */ /* 0x040fe20000410000 */
[----:B------:R-:W-:Y:S01]  /*79c0*/  FMUL.FTZ R146, R13, R6 ;  /* 0x000000060d927220 */ /* 0x000fe20000410000 */
[----:B------:R-:W-:Y:S01]  /*79d0*/  FFMA.FTZ R141, R175, R173, R148 ;  /* 0x000000adaf8d7223 */ /* 0x000fe20000010094 */
[----:B------:R-:W-:-:S02]  /*79e0*/  HFMA2 R173, -RZ, RZ, 0, 9.5367431640625e-07 ;  /* 0x00000010ffad7431 */ /* 0x000fc400000001ff */
[C---:B------:R-:W-:Y:S01]  /*79f0*/  FFMA.FTZ R7, R14.reuse, R6, -R7 ;  /* 0x000000060e077223 */ /* 0x040fe20000010807 */
[----:B------:R-:W-:Y:S01]  /*7a00*/  FFMA.FTZ R146, R14, R3, R146 ;  /* 0x000000030e927223 */ /* 0x000fe20000010092 */
[----:B------:R-:W-:Y:S01]  /*7a10*/  FMUL.FTZ R117, R13, R117 ;  /* 0x000000750d757220 */ /* 0x000fe20000410000 */
[----:B0-----:R-:W-:Y:S02]  /*7a20*/  @P0 IMAD R6, R2, R177, UR8 ;  /* 0x0000000802060e24 */ /* 0x001fe4000f8e02b1 */
[----:B------:R-:W-:Y:S01]  /*7a30*/  FFMA.FTZ R148, R68, R51, R7 ;  /* 0x0000003344947223 */ /* 0x000fe20000010007 */
[----:B------:R-:W-:Y:S01]  /*7a40*/  FADD.FTZ R146, RZ, R146 ;  /* 0x00000092ff927221 */ /* 0x000fe20000010000 */
[----:B------:R-:W-:Y:S01]  /*7a50*/  FFMA.FTZ R143, R14, R143, R117 ;  /* 0x0000008f0e8f7223 */ /* 0x000fe20000010075 */
[----:B------:R-:W-:Y:S01]  /*7a60*/  FFMA.FTZ R117, R175, R153, -R154 ;  /* 0x00000099af757223 */ /* 0x000fe2000001089a */
[----:B------:R-:W-:Y:S01]  /*7a70*/  FMUL.FTZ R154, R211, UR47 ;  /* 0x0000002fd39a7c20 */ /* 0x000fe20008410000 */
[----:B------:R-:W-:Y:S01]  /*7a80*/  CS2R R2, SRZ ;  /* 0x0000000000027805 */ /* 0x000fe2000001ff00 */
[C---:B------:R-:W-:Y:S01]  /*7a90*/  FMUL.FTZ R155, R11.reuse, R148 ;  /* 0x000000940b9b7220 */ /* 0x040fe20000410000 */
[----:B------:R-:W-:Y:S01]  /*7aa0*/  FMUL.FTZ R153, R11, R146 ;  /* 0x000000920b997220 */ /* 0x000fe20000410000 */
[----:B------:R-:W-:-:S04]  /*7ab0*/  @P0 IMAD.WIDE R6, R6, R173, UR4 ;  /* 0x0000000406060e25 */ /* 0x000fc8000f8e02ad */
[----:B------:R-:W-:Y:S01]  /*7ac0*/  FFMA.FTZ R197, R213, UR46, -R154 ;  /* 0x0000002ed5c57c23 */ /* 0x000fe2000801089a */
[----:B------:R-:W-:Y:S01]  /*7ad0*/  FADD.FTZ R160, R196, R161 ;  /* 0x000000a1c4a07221 */ /* 0x000fe20000010000 */
[C---:B------:R-:W-:Y:S01]  /*7ae0*/  FFMA.FTZ R155, R12.reuse, R146, R155 ;  /* 0x000000920c9b7223 */ /* 0x040fe2000001009b */
[----:B------:R-:W-:Y:S01]  /*7af0*/  FFMA.FTZ R148, R12, R148, -R153 ;  /* 0x000000940c947223 */ /* 0x000fe20000010899 */
[----:B------:R0:W2:Y:S01]  /*7b00*/  @P0 LDG.E.64 R2, desc[UR30][R6.64+0x8] ;  /* 0x0000081e06020981 */ /* 0x0000a2000c1e1b00 */
[----:B------:R-:W-:Y:S01]  /*7b10*/  FFMA.FTZ R154, R114, R197, R157 ;  /* 0x000000c5729a7223 */ /* 0x000fe2000001009d */
[----:B------:R-:W-:Y:S01]  /*7b20*/  FMUL.FTZ R162, R183, R160 ;  /* 0x000000a0b7a27220 */ /* 0x000fe20000410000 */
[----:B------:R-:W-:Y:S01]  /*7b30*/  FADD.FTZ R146, RZ, R155 ;  /* 0x0000009bff927221 */ /* 0x000fe20000010000 */
[----:B------:R-:W-:Y:S01]  /*7b40*/  FFMA.FTZ R148, R67, R56, R148 ;  /* 0x0000003843947223 */ /* 0x000fe20000010094 */
[-C--:B------:R-:W-:Y:S01]  /*7b50*/  FMUL.FTZ R164, R183, R154.reuse ;  /* 0x0000009ab7a47220 */ /* 0x080fe20000410000 */
[----:B------:R-:W-:Y:S01]  /*7b60*/  FFMA.FTZ R162, R181, R154, R162 ;  /* 0x0000009ab5a27223 */ /* 0x000fe200000100a2 */
[C---:B------:R-:W-:Y:S01]  /*7b70*/  FMUL.FTZ R154, R145.reuse, R146 ;  /* 0x00000092919a7220 */ /* 0x040fe20000410000 */
[----:B------:R-:W-:Y:S01]  /*7b80*/  FMUL.FTZ R155, R145, R148 ;  /* 0x00000094919b7220 */ /* 0x000fe20000410000 */
[CC--:B------:R-:W-:Y:S01]  /*7b90*/  FMUL.FTZ R153, R11.reuse, R143.reuse ;  /* 0x0000008f0b997220 */ /* 0x0c0fe20000410000 */
[----:B0-----:R-:W-:Y:S01]  /*7ba0*/  FMUL.FTZ R7, R11, R138 ;  /* 0x0000008a0b077220 */ /* 0x001fe20000410000 */
[C---:B------:R-:W-:Y:S01]  /*7bb0*/  FFMA.FTZ R154, R147.reuse, R148, -R154 ;  /* 0x00000094939a7223 */ /* 0x040fe2000001089a */
[----:B------:R-:W-:Y:S01]  /*7bc0*/  FFMA.FTZ R155, R147, R146, R155 ;  /* 0x00000092939b7223 */ /* 0x000fe2000001009b */
[C---:B------:R-:W-:Y:S01]  /*7bd0*/  FFMA.FTZ R6, R12.reuse, R138, -R153 ;  /* 0x0000008a0c067223 */ /* 0x040fe20000010899 */
[----:B------:R-:W-:Y:S01]  /*7be0*/  FFMA.FTZ R138, R12, R143, R7 ;  /* 0x0000008f0c8a7223 */ /* 0x000fe20000010007 */
[----:B------:R-:W-:Y:S01]  /*7bf0*/  FFMA.FTZ R153, R69, R60, R154 ;  /* 0x0000003c45997223 */ /* 0x000fe2000001009a */
[----:B------:R-:W-:Y:S01]  /*7c00*/  FADD.FTZ R155, RZ, R155 ;  /* 0x0000009bff9b7221 */ /* 0x000fe20000010000 */
[----:B------:R-:W-:Y:S01]  /*7c10*/  FMUL.FTZ R194, R208, UR47 ;  /* 0x0000002fd0c27c20 */ /* 0x000fe20008410000 */
[----:B------:R-:W-:Y:S01]  /*7c20*/  FMUL.FTZ R146, R145, R138 ;  /* 0x0000008a91927220 */ /* 0x000fe20000410000 */
[C---:B------:R-:W-:Y:S01]  /*7c30*/  FMUL.FTZ R7, R142.reuse, R153 ;  /* 0x000000998e077220 */ /* 0x040fe20000410000 */
[----:B------:R-:W-:Y:S01]  /*7c40*/  FMUL.FTZ R148, R142, R155 ;  /* 0x0000009b8e947220 */ /* 0x000fe20000410000 */
[----:B------:R-:W-:-:S02]  /*7c50*/  FFMA.FTZ R194, R139, UR46, -R194 ;  /* 0x0000002e8bc27c23 */ /* 0x000fc400080108c2 */
[C---:B------:R-:W-:Y:S01]  /*7c60*/  FFMA.FTZ R155, R144.reuse, R155, R7 ;  /* 0x0000009b909b7223 */ /* 0x040fe20000010007 */
[----:B------:R-:W-:Y:S01]  /*7c70*/  FFMA.FTZ R148, R144, R153, -R148 ;  /* 0x0000009990947223 */ /* 0x000fe20000010894 */
[-C--:B------:R-:W-:Y:S01]  /*7c80*/  FFMA.FTZ R7, R147, R6.reuse, -R146 ;  /* 0x0000000693077223 */ /* 0x080fe20000010892 */
[----:B------:R-:W-:Y:S02]  /*7c90*/  FMUL.FTZ R6, R145, R6 ;  /* 0x0000000691067220 */ /* 0x000fe40000410000 */
[----:B------:R-:W-:Y:S01]  /*7ca0*/  FFMA.FTZ R148, R71, R66, R148 ;  /* 0x0000004247947223 */ /* 0x000fe20000010094 */
[----:B------:R-:W-:Y:S01]  /*7cb0*/  FFMA.FTZ R157, R181, R160, -R164 ;  /* 0x000000a0b59d7223 */ /* 0x000fe200000108a4 */
[----:B------:R-:W-:Y:S01]  /*7cc0*/  FFMA.FTZ R161, R113, R194, R162 ;  /* 0x000000c271a17223 */ /* 0x000fe200000100a2 */
[----:B------:R-:W-:Y:S01]  /*7cd0*/  FFMA.FTZ R143, R147, R138, R6 ;  /* 0x0000008a938f7223 */ /* 0x000fe20000010006 */
[----:B------:R-:W-:Y:S01]  /*7ce0*/  FADD.FTZ R6, RZ, R155 ;  /* 0x0000009bff067221 */ /* 0x000fe20000010000 */
[C---:B------:R-:W-:Y:S01]  /*7cf0*/  FMUL.FTZ R138, R149.reuse, R148 ;  /* 0x00000094958a7220 */ /* 0x040fe20000410000 */
[----:B------:R-:W-:Y:S01]  /*7d00*/  FADD.FTZ R157, R190, R157 ;  /* 0x0000009dbe9d7221 */ /* 0x000fe20000010000 */
[----:B------:R-:W-:Y:S01]  /*7d10*/  FMUL.FTZ R153, R180, R161 ;  /* 0x000000a1b4997220 */ /* 0x000fe20000410000 */
[-C--:B------:R-:W-:Y:S01]  /*7d20*/  FMUL.FTZ R155, R149, R6.reuse ;  /* 0x00000006959b7220 */ /* 0x080fe20000410000 */
[----:B------:R-:W-:-:S02]  /*7d30*/  FFMA.FTZ R138, R151, R6, R138 ;  /* 0x00000006978a7223 */ /* 0x000fc4000001008a */
[-C--:B------:R-:W-:Y:S01]  /*7d40*/  FFMA.FTZ R173, R178, R157.reuse, -R153 ;  /* 0x0000009db2ad7223 */ /* 0x080fe20000010899 */
[----:B------:R-:W-:Y:S01]  /*7d50*/  FMUL.FTZ R157, R180, R157 ;  /* 0x0000009db49d7220 */ /* 0x000fe20000410000 */
[----:B------:R-:W-:Y:S01]  /*7d60*/  FMUL.FTZ R153, R142, R143 ;  /* 0x0000008f8e997220 */ /* 0x000fe20000410000 */
[----:B------:R-:W-:Y:S01]  /*7d70*/  FFMA.FTZ R148, R151, R148, -R155 ;  /* 0x0000009497947223 */ /* 0x000fe2000001089b */
[----:B------:R-:W-:Y:S01]  /*7d80*/  FADD.FTZ R155, RZ, R138 ;  /* 0x0000008aff9b7221 */ /* 0x000fe20000010000 */
[----:B------:R-:W-:Y:S01]  /*7d90*/  FFMA.FTZ R161, R178, R161, R157 ;  /* 0x000000a1b2a17223 */ /* 0x000fe2000001009d */
[----:B------:R-:W-:Y:S01]  /*7da0*/  FFMA.FTZ R6, R144, R7, -R153 ;  /* 0x0000000790067223 */ /* 0x000fe20000010899 */
[----:B------:R-:W-:Y:S01]  /*7db0*/  FMUL.FTZ R191, R206, UR47 ;  /* 0x0000002fcebf7c20 */ /* 0x000fe20008410000 */
[----:B------:R-:W-:Y:S01]  /*7dc0*/  FFMA.FTZ R153, R73, R70, R148 ;  /* 0x0000004649997223 */ /* 0x000fe20000010094 */
[----:B------:R-:W-:Y:S02]  /*7dd0*/  FMUL.FTZ R157, R168, R155 ;  /* 0x0000009ba89d7220 */ /* 0x000fe40000410000 */
[----:B------:R-:W-:Y:S01]  /*7de0*/  FFMA.FTZ R191, R124, UR46, -R191 ;  /* 0x0000002e7cbf7c23 */ /* 0x000fe200080108bf */
[-C--:B------:R-:W-:Y:S01]  /*7df0*/  FMUL.FTZ R138, R168, R153.reuse ;  /* 0x00000099a88a7220 */ /* 0x080fe20000410000 */
[----:B------:R-:W-:Y:S01]  /*7e00*/  FFMA.FTZ R157, R170, R153, -R157 ;  /* 0x00000099aa9d7223 */ /* 0x000fe2000001089d */
[----:B------:R-:W-:Y:S01]  /*7e10*/  FADD.FTZ R173, R188, R173 ;  /* 0x000000adbcad7221 */ /* 0x000fe20000010000 */
[----:B------:R-:W-:Y:S01]  /*7e20*/  FMUL.FTZ R7, R142, R7 ;  /* 0x000000078e077220 */ /* 0x000fe20000410000 */
[----:B------:R-:W-:Y:S01]  /*7e30*/  FFMA.FTZ R161, R112, R191, R161 ;  /* 0x000000bf70a17223 */ /* 0x000fe200000100a1 */
[----:B------:R-:W-:Y:S01]  /*7e40*/  FFMA.FTZ R138, R170, R155, R138 ;  /* 0x0000009baa8a7223 */ /* 0x000fe2000001008a */
[----:B------:R-:W-:Y:S01]  /*7e50*/  FFMA.FTZ R157, R72, R75, R157 ;  /* 0x0000004b489d7223 */ /* 0x000fe2000001009d */
[----:B------:R-:W-:Y:S01]  /*7e60*/  FMUL.FTZ R146, R174, R173 ;  /* 0x000000adae927220 */ /* 0x000fe20000410000 */
[----:B------:R-:W-:Y:S01]  /*7e70*/  FFMA.FTZ R148, R144, R143, R7 ;  /* 0x0000008f90947223 */ /* 0x000fe20000010007 */
[C---:B------:R-:W-:Y:S01]  /*7e80*/  FMUL.FTZ R160, R174.reuse, R161 ;  /* 0x000000a1aea07220 */ /* 0x040fe20000410000 */
[----:B------:R-:W-:Y:S01]  /*7e90*/  FADD.FTZ R7, RZ, R138 ;  /* 0x0000008aff077221 */ /* 0x000fe20000010000 */
[C---:B------:R-:W-:Y:S01]  /*7ea0*/  FMUL.FTZ R154, R174.reuse, R157 ;  /* 0x0000009dae9a7220 */ /* 0x040fe20000410000 */
[C---:B------:R-:W-:Y:S01]  /*7eb0*/  FFMA.FTZ R138, R175.reuse, R161, R146 ;  /* 0x000000a1af8a7223 */ /* 0x040fe20000010092 */
[C---:B------:R-:W-:Y:S01]  /*7ec0*/  FFMA.FTZ R146, R175.reuse, R173, -R160 ;  /* 0x000000adaf927223 */ /* 0x040fe200000108a0 */
[-C--:B------:R-:W-:Y:S01]  /*7ed0*/  FMUL.FTZ R160, R174, R7.reuse ;  /* 0x00000007aea07220 */ /* 0x080fe20000410000 */
[----:B------:R-:W-:Y:S01]  /*7ee0*/  FFMA.FTZ R143, R175, R7, R154 ;  /* 0x00000007af8f7223 */ /* 0x000fe2000001009a */
[----:B------:R-:W-:-:S02]  /*7ef0*/  FMUL.FTZ R7, R149, R148 ;  /* 0x0000009495077220 */ /* 0x000fc40000410000 */
        /* <DEDUP_REMOVED lines=56> */
[----:B------:R-:W-:Y:S01]  /*8280*/  FMUL.FTZ R143, R168, R141 ;  /* 0x0000008da88f7220 */ /* 0x000fe20000410000 */
[----:B------:R-:W-:Y:S01]  /*8290*/  FADD.FTZ R155, R185, R146 ;  /* 0x00000092b99b7221 */ /* 0x000fe20000010000 */
[----:B------:R-:W-:Y:S01]  /*82a0*/  FFMA.FTZ R141, R111, R192, R138 ;  /* 0x000000c06f8d7223 */ /* 0x000fe2000001008a */
[----:B------:R-:W1:Y:S01]  /*82b0*/  SHFL.UP PT, R146, R7, 0x1, RZ ;  /* 0x0420000007927989 */ /* 0x000e6200000e00ff */
[-C--:B------:R-:W-:Y:S01]  /*82c0*/  FFMA.FTZ R138, R199, R154.reuse, R160 ;  /* 0x0000009ac78a7223 */ /* 0x080fe200000100a0 */
[----:B------:R-:W-:Y:S01]  /*82d0*/  FMUL.FTZ R154, R203, R154 ;  /* 0x0000009acb9a7220 */ /* 0x000fe20000410000 */
[----:B------:R-:W-:Y:S01]  /*82e0*/  FFMA.FTZ R160, R170, R117, -R143 ;  /* 0x00000075aaa07223 */ /* 0x000fe2000001088f */
[C---:B------:R-:W-:Y:S01]  /*82f0*/  FMUL.FTZ R157, R168.reuse, R141 ;  /* 0x0000008da89d7220 */ /* 0x040fe20000410000 */
[-C--:B------:R-:W-:Y:S01]  /*8300*/  FMUL.FTZ R164, R168, R155.reuse ;  /* 0x0000009ba8a47220 */ /* 0x080fe20000410000 */
[----:B------:R-:W-:Y:S01]  /*8310*/  FFMA.FTZ R117, R199, R148, -R154 ;  /* 0x00000094c7757223 */ /* 0x000fe2000001089a */
[----:B------:R-:W3:Y:S01]  /*8320*/  SHFL.UP PT, R143, R138, 0x1, RZ ;  /* 0x042000008a8f7989 */ /* 0x000ee200000e00ff */
[C---:B------:R-:W-:Y:S01]  /*8330*/  FFMA.FTZ R157, R170.reuse, R155, -R157 ;  /* 0x0000009baa9d7223 */ /* 0x040fe2000001089d */
[----:B------:R-:W-:Y:S01]  /*8340*/  FFMA.FTZ R155, R170, R141, R164 ;  /* 0x0000008daa9b7223 */ /* 0x000fe200000100a4 */
[----:B------:R-:W-:Y:S01]  /*8350*/  FMUL.FTZ R148, R140, UR47 ;  /* 0x0000002f8c947c20 */ /* 0x000fe20008410000 */
[----:B------:R-:W4:Y:S01]  /*8360*/  SHFL.UP PT, R141, R117, 0x1, RZ ;  /* 0x04200000758d7989 */ /* 0x000f2200000e00ff */
[----:B------:R-:W-:Y:S01]  /*8370*/  FMUL.FTZ R154, R149, R160 ;  /* 0x000000a0959a7220 */ /* 0x000fe20000410000 */
[----:B------:R-:W-:Y:S01]  /*8380*/  ISETP.GE.AND P3, PT, R18, 0x1, PT ;  /* 0x000000011200780c */ /* 0x000fe20003f66270 */
[----:B------:R-:W-:-:S02]  /*8390*/  FFMA.FTZ R187, R127, UR46, -R148 ;  /* 0x0000002e7fbb7c23 */ /* 0x000fc40008010894 */
[-C--:B------:R-:W-:Y:S02]  /*83a0*/  FFMA.FTZ R161, R151, R162.reuse, R154 ;  /* 0x000000a297a17223 */ /* 0x080fe4000001009a */
[----:B------:R-:W-:Y:S01]  /*83b0*/  FFMA.FTZ R154, R110, R187, R155 ;  /* 0x000000bb6e9a7223 */ /* 0x000fe2000001009b */
[-C--:B0-----:R-:W-:Y:S01]  /*83c0*/  FMUL.FTZ R155, R117, R153.reuse ;  /* 0x00000099759b7220 */ /* 0x081fe20000410000 */
[C---:B------:R-:W-:Y:S01]  /*83d0*/  FMUL.FTZ R148, R138.reuse, R153 ;  /* 0x000000998a947220 */ /* 0x040fe20000410000 */
[----:B------:R-:W-:Y:S02]  /*83e0*/  FMUL.FTZ R173, R149, R162 ;  /* 0x000000a295ad7220 */ /* 0x000fe40000410000 */
[-C--:B-1----:R-:W-:Y:S01]  /*83f0*/  FFMA.FTZ R155, R138, R146.reuse, R155 ;  /* 0x000000928a9b7223 */ /* 0x082fe2000001009b */
[----:B------:R-:W-:Y:S01]  /*8400*/  FFMA.FTZ R148, R117, R146, -R148 ;  /* 0x0000009275947223 */ /* 0x000fe20000010894 */
[----:B------:R-:W-:Y:S02]  /*8410*/  FFMA.FTZ R173, R151, R160, -R173 ;  /* 0x000000a097ad7223 */ /* 0x000fe400000108ad */
[----:B------:R-:W-:Y:S01]  /*8420*/  @P3 FADD.FTZ R6, R6, R155 ;  /* 0x0000009b06063221 */ /* 0x000fe20000010000 */
[----:B------:R-:W-:Y:S01]  /*8430*/  FADD.FTZ R160, R184, R157 ;  /* 0x0000009db8a07221 */ /* 0x000fe20000010000 */
[-C--:B---3--:R-:W-:Y:S01]  /*8440*/  FMUL.FTZ R146, R138, R143.reuse ;  /* 0x0000008f8a927220 */ /* 0x088fe20000410000 */
[----:B------:R-:W-:Y:S01]  /*8450*/  FMUL.FTZ R143, R117, R143 ;  /* 0x0000008f758f7220 */ /* 0x000fe20000410000 */
[----:B------:R-:W-:-:S02]  /*8460*/  @P3 FADD.FTZ R7, R7, R148 ;  /* 0x0000009407073221 */ /* 0x000fc40000010000 */
[----:B------:R-:W0:Y:S01]  /*8470*/  SHFL.UP PT, R148, R6, 0x2, RZ ;  /* 0x0440000006947989 */ /* 0x000e2200000e00ff */
[----:B------:R-:W-:Y:S01]  /*8480*/  FMUL.FTZ R162, R149, R160 ;  /* 0x000000a095a27220 */ /* 0x000fe20000410000 */
[----:B------:R-:W-:Y:S01]  /*8490*/  FMUL.FTZ R186, R167, UR47 ;  /* 0x0000002fa7ba7c20 */ /* 0x000fe20008410000 */
[-C--:B----4-:R-:W-:Y:S01]  /*84a0*/  @P3 FFMA.FTZ R138, R138, R141.reuse, R143 ;  /* 0x0000008d8a8a3223 */ /* 0x090fe2000001008f */
[----:B------:R-:W-:Y:S01]  /*84b0*/  @P3 FFMA.FTZ R117, R117, R141, -R146 ;  /* 0x0000008d75753223 */ /* 0x000fe20000010892 */
[----:B------:R-:W-:Y:S01]  /*84c0*/  FMUL.FTZ R141, R130, UR46 ;  /* 0x0000002e828d7c20 */ /* 0x000fe20008410000 */
[----:B------:R-:W1:Y:S01]  /*84d0*/  SHFL.UP PT, R146, R7, 0x2, RZ ;  /* 0x0440000007927989 */ /* 0x000e6200000e00ff */
[-C--:B------:R-:W-:Y:S01]  /*84e0*/  FMUL.FTZ R153, R149, R154.reuse ;  /* 0x0000009a95997220 */ /* 0x080fe20000410000 */
[----:B------:R-:W-:Y:S01]  /*84f0*/  FFMA.FTZ R162, R151, R154, R162 ;  /* 0x0000009a97a27223 */ /* 0x000fe200000100a2 */
[----:B------:R-:W-:Y:S01]  /*8500*/  FFMA.FTZ R186, R129, UR46, -R186 ;  /* 0x0000002e81ba7c23 */ /* 0x000fe200080108ba */
[----:B------:R-:W3:Y:S01]  /*8510*/  SHFL.UP PT, R143, R138, 0x2, RZ ;  /* 0x044000008a8f7989 */ /* 0x000ee200000e00ff */
[----:B------:R-:W-:Y:S01]  /*8520*/  FFMA.FTZ R153, R151, R160, -R153 ;  /* 0x000000a097997223 */ /* 0x000fe20000010899 */
[----:B------:R-:W-:Y:S01]  /*8530*/  FFMA.FTZ R177, R128, UR47, R141 ;  /* 0x0000002f80b17c23 */ /* 0x000fe2000801008d */
[----:B------:R-:W-:Y:S01]  /*8540*/  FFMA.FTZ R155, R109, R186, R162 ;  /* 0x000000ba6d9b7223 */ /* 0x000fe200000100a2 */
[----:B------:R-:W4:Y:S01]  /*8550*/  SHFL.UP PT, R141, R117, 0x2, RZ ;  /* 0x04400000758d7989 */ /* 0x000f2200000e00ff */
[----:B------:R-:W-:-:S02]  /*8560*/  FADD.FTZ R153, R176, R153 ;  /* 0x00000099b0997221 */ /* 0x000fc40000010000 */
[----:B------:R-:W-:Y:S01]  /*8570*/  FMUL.FTZ R157, R142, R155 ;  /* 0x0000009b8e9d7220 */ /* 0x000fe20000410000 */
[----:B------:R-:W-:Y:S01]  /*8580*/  FMUL.FTZ R179, R130, UR47 ;  /* 0x0000002f82b37c20 */ /* 0x000fe20008410000 */
[-C--:B------:R-:W-:Y:S01]  /*8590*/  FMUL.FTZ R154, R142, R153.reuse ;  /* 0x000000998e9a7220 */ /* 0x080fe20000410000 */
[----:B------:R-:W-:Y:S01]  /*85a0*/  ISETP.GE.AND P3, PT, R18, 0x2, PT ;  /* 0x000000021200780c */ /* 0x000fe20003f66270 */
[----:B------:R-:W-:Y:S01]  /*85b0*/  FFMA.FTZ R157, R144, R153, -R157 ;  /* 0x00000099909d7223 */ /* 0x000fe2000001089d */
[----:B------:R-:W-:Y:S01]  /*85c0*/  FMUL.FTZ R153, R142, R173 ;  /* 0x000000ad8e997220 */ /* 0x000fe20000410000 */
[----:B------:R-:W-:Y:S01]  /*85d0*/  FMUL.FTZ R166, R108, -R177 ;  /* 0x800000b16ca67220 */ /* 0x000fe20000410000 */
[----:B------:R-:W-:Y:S01]  /*85e0*/  FFMA.FTZ R155, R144, R155, R154 ;  /* 0x0000009b909b7223 */ /* 0x000fe2000001009a */
[----:B------:R-:W-:Y:S01]  /*85f0*/  FFMA.FTZ R179, R128, UR46, -R179 ;  /* 0x0000002e80b37c23 */ /* 0x000fe200080108b3 */
[----:B------:R-:W-:Y:S01]  /*8600*/  FFMA.FTZ R160, R144, R161, R153 ;  /* 0x000000a190a07223 */ /* 0x000fe20000010099 */
[-C--:B0-----:R-:W-:Y:S01]  /*8610*/  FMUL.FTZ R153, R117, R148.reuse ;  /* 0x0000009475997220 */ /* 0x081fe20000410000 */
[----:B------:R-:W-:Y:S01]  /*8620*/  FADD.FTZ R166, R166, R157 ;  /* 0x0000009da6a67221 */ /* 0x000fe20000010000 */
[----:B------:R-:W-:Y:S01]  /*8630*/  FFMA.FTZ R164, R108, R179, R155 ;  /* 0x000000b36ca47223 */ /* 0x000fe2000001009b */
[C---:B------:R-:W-:Y:S01]  /*8640*/  FMUL.FTZ R154, R138.reuse, R148 ;  /* 0x000000948a9a7220 */ /* 0x040fe20000410000 */
[----:B-1----:R-:W-:Y:S01]  /*8650*/  FFMA.FTZ R155, R138, R146, R153 ;  /* 0x000000928a9b7223 */ /* 0x002fe20000010099 */
[----:B------:R-:W-:Y:S01]  /*8660*/  FMUL.FTZ R148, R145, R166 ;  /* 0x000000a691947220 */ /* 0x000fe20000410000 */
[CC--:B---3--:R-:W-:Y:S01]  /*8670*/  FMUL.FTZ R153, R117.reuse, R143.reuse ;  /* 0x0000008f75997220 */ /* 0x0c8fe20000410000 */
[----:B------:R-:W-:Y:S01]  /*8680*/  FFMA.FTZ R154, R117, R146, -R154 ;  /* 0x00000092759a7223 */ /* 0x000fe2000001089a */
[----:B------:R-:W-:Y:S01]  /*8690*/  @P3 FADD.FTZ R6, R6, R155 ;  /* 0x0000009b06063221 */ /* 0x000fe20000010000 */
[C---:B------:R-:W-:Y:S01]  /*86a0*/  FMUL.FTZ R146, R138.reuse, R143 ;  /* 0x0000008f8a927220 */ /* 0x040fe20000410000 */
[----:B----4-:R-:W-:Y:S01]  /*86b0*/  @P3 FFMA.FTZ R138, R138, R141, R153 ;  /* 0x0000008d8a8a3223 */ /* 0x010fe20000010099 */
[----:B------:R-:W-:Y:S01]  /*86c0*/  FFMA.FTZ R172, R147, R164, R148 ;  /* 0x000000a493ac7223 */ /* 0x000fe20000010094 */
[----:B------:R-:W-:Y:S01]  /*86d0*/  @P3 FADD.FTZ R7, R7, R154 ;  /* 0x0000009a07073221 */ /* 0x000fe20000010000 */
[----:B------:R-:W0:Y:S01]  /*86e0*/  SHFL.UP PT, R148, R6, 0x4, RZ ;  /* 0x0480000006947989 */ /* 0x000e2200000e00ff */
[----:B------:R-:W-:Y:S01]  /*86f0*/  FMUL.FTZ R161, R142, R161 ;  /* 0x000000a18ea17220 */ /* 0x000fe20000410000 */
[----:B------:R-:W-:-:S02]  /*8700*/  @P3 FFMA.FTZ R117, R117, R141, -R146 ;  /* 0x0000008d75753223 */ /* 0x000fc40000010892 */
[----:B------:R-:W1:Y:S01]  /*8710*/  SHFL.UP PT, R143, R138, 0x4, RZ ;  /* 0x048000008a8f7989 */ /* 0x000e6200000e00ff */
[----:B------:R-:W-:-:S03]  /*8720*/  FMUL.FTZ R154, R171, UR46 ;  /* 0x0000002eab9a7c20 */ /* 0x000fc60008410000 */
[----:B------:R-:W3:Y:S01]  /*8730*/  SHFL.UP PT, R146, R7, 0x4, RZ ;  /* 0x0480000007927989 */ /* 0x000ee200000e00ff */
[----:B------:R-:W-:Y:S01]  /*8740*/  FFMA.FTZ R162, R144, R173, -R161 ;  /* 0x000000ad90a27223 */ /* 0x000fe200000108a1 */
[----:B------:R-:W-:Y:S02]  /*8750*/  FFMA.FTZ R182, R131, UR47, R154 ;  /* 0x0000002f83b67c23 */ /* 0x000fe4000801009a */
[----:B------:R-:W4:Y:S01]  /*8760*/  SHFL.UP PT, R141, R117, 0x4, RZ ;  /* 0x04800000758d7989 */ /* 0x000f2200000e00ff */
[C---:B------:R-:W-:Y:S01]  /*8770*/  FMUL.FTZ R154, R145.reuse, R162 ;  /* 0x000000a2919a7220 */ /* 0x040fe20000410000 */
[C---:B------:R-:W-:Y:S01]  /*8780*/  FMUL.FTZ R164, R145.reuse, R164 ;  /* 0x000000a491a47220 */ /* 0x040fe20000410000 */
[----:B------:R-:W-:Y:S01]  /*8790*/  FMUL.FTZ R153, R145, R160 ;  /* 0x000000a091997220 */ /* 0x000fe20000410000 */
[----:B------:R-:W-:Y:S01]  /*87a0*/  FMUL.FTZ R155, R107, -R182 ;  /* 0x800000b66b9b7220 */ /* 0x000fe20000410000 */
[C---:B------:R-:W-:Y:S01]  /*87b0*/  FFMA.FTZ R154, R147.reuse, R160, R154 ;  /* 0x000000a0939a7223 */ /* 0x040fe2000001009a */
[C---:B------:R-:W-:Y:S01]  /*87c0*/  FFMA.FTZ R164, R147.reuse, R166, -R164 ;  /* 0x000000a693a47223 */ /* 0x040fe200000108a4 */
[----:B------:R-:W-:Y:S01]  /*87d0*/  FFMA.FTZ R153, R147, R162, -R153 ;  /* 0x000000a293997223 */ /* 0x000fe20000010899 */
[----:B------:R-:W-:Y:S01]  /*87e0*/  ISETP.GE.AND P3, PT, R18, 0x4, PT ;  /* 0x000000041200780c */ /* 0x000fe20003f66270 */
[----:B------:R-:W-:Y:S01]  /*87f0*/  FMUL.FTZ R160, R11, R154 ;  /* 0x0000009a0ba07220 */ /* 0x000fe20000410000 */
[----:B------:R-:W-:Y:S01]  /*8800*/  FADD.FTZ R164, R155, R164 ;  /* 0x000000a49ba47221 */ /* 0x000fe20000010000 */
[----:B------:R-:W-:-:S02]  /*8810*/  FMUL.FTZ R155, R11, R153 ;  /* 0x000000990b9b7220 */ /* 0x000fc40000410000 */
[C---:B------:R-:W-:Y:S01]  /*8820*/  FFMA.FTZ R160, R12.reuse, R153, -R160 ;  /* 0x000000990ca07223 */ /* 0x040fe200000108a0 */
[C---:B0-----:R-:W-:Y:S01]  /*8830*/  FMUL.FTZ R153, R117.reuse, R148 ;  /* 0x0000009475997220 */ /* 0x041fe20000410000 */
[----:B------:R-:W-:Y:S01]  /*8840*/  FFMA.FTZ R155, R12, R154, R155 ;  /* 0x0000009a0c9b7223 */ /* 0x000fe2000001009b */
[C---:B------:R-:W-:Y:S01]  /*8850*/  FMUL.FTZ R154, R138.reuse, R148 ;  /* 0x000000948a9a7220 */ /* 0x040fe20000410000 */
[CC--:B-1----:R-:W-:Y:S01]  /*8860*/  FMUL.FTZ R148, R138.reuse, R143.reuse ;  /* 0x0000008f8a947220 */ /* 0x0c2fe20000410000 */
[----:B------:R-:W-:Y:S01]  /*8870*/  FMUL.FTZ R143, R117, R143 ;  /* 0x0000008f758f7220 */ /* 0x000fe20000410000 */
[CC--:B---3--:R-:W-:Y:S01]  /*8880*/  FFMA.FTZ R153, R138.reuse, R146.reuse, R153 ;  /* 0x000000928a997223 */ /* 0x0c8fe20000010099 */
[----:B------:R-:W-:Y:S01]  /*8890*/  FMUL.FTZ R166, R171, UR47 ;  /* 0x0000002faba67c20 */ /* 0x000fe20008410000 */
[----:B------:R-:W-:Y:S01]  /*88a0*/  FFMA.FTZ R154, R117, R146, -R154 ;  /* 0x00000092759a7223 */ /* 0x000fe2000001089a */
[-C--:B----4-:R-:W-:Y:S01]  /*88b0*/  @P3 FFMA.FTZ R138, R138, R141.reuse, R143 ;  /* 0x0000008d8a8a3223 */ /* 0x090fe2000001008f */
[----:B------:R-:W-:Y:S01]  /*88c0*/  @P3 FADD.FTZ R6, R6, R153 ;  /* 0x0000009906063221 */ /* 0x000fe20000010000 */
[----:B------:R-:W-:Y:S01]  /*88d0*/  FMUL.FTZ R143, R158, UR46 ;  /* 0x0000002e9e8f7c20 */ /* 0x000fe20008410000 */
[----:B------:R-:W-:Y:S01]  /*88e0*/  FFMA.FTZ R166, R131, UR46, -R166 ;  /* 0x0000002e83a67c23 */ /* 0x000fe200080108a6 */
[----:B------:R-:W-:Y:S01]  /*88f0*/  @P3 FFMA.FTZ R117, R117, R141, -R148 ;  /* 0x0000008d75753223 */ /* 0x000fe20000010894 */
[----:B------:R-:W-:Y:S01]  /*8900*/  @P3 FADD.FTZ R7, R7, R154 ;  /* 0x0000009a07073221 */ /* 0x000fe20000010000 */
[----:B------:R-:W0:Y:S01]  /*8910*/  SHFL.UP PT, R148, R6, 0x8, RZ ;  /* 0x0500000006947989 */ /* 0x000e2200000e00ff */
[----:B------:R-:W-:Y:S01]  /*8920*/  FMUL.FTZ R141, R13, R160 ;  /* 0x000000a00d8d7220 */ /* 0x000fe20000410000 */
[----:B------:R-:W-:Y:S01]  /*8930*/  FFMA.FTZ R173, R132, UR47, R143 ;  /* 0x0000002f84ad7c23 */ /* 0x000fe2000801008f */
[----:B------:R-:W-:Y:S01]  /*8940*/  FFMA.FTZ R172, R107, R166, R172 ;  /* 0x000000a66bac7223 */ /* 0x000fe200000100ac */
[----:B------:R-:W1:Y:S01]  /*8950*/  SHFL.UP PT, R143, R138, 0x8, RZ ;  /* 0x050000008a8f7989 */ /* 0x000e6200000e00ff */
[----:B------:R-:W-:Y:S01]  /*8960*/  FMUL.FTZ R157, R11, R164 ;  /* 0x000000a40b9d7220 */ /* 0x000fe20000410000 */
[----:B------:R-:W-:-:S02]  /*8970*/  FMUL.FTZ R153, R158, UR47 ;  /* 0x0000002f9e997c20 */ /* 0x000fc40008410000 */
[----:B------:R-:W3:Y:S01]  /*8980*/  SHFL.UP PT, R146, R7, 0x8, RZ ;  /* 0x0500000007927989 */ /* 0x000ee200000e00ff */
[-C--:B------:R-:W-:Y:S01]  /*8990*/  FFMA.FTZ R154, R14, R155.reuse, R141 ;  /* 0x0000009b0e9a7223 */ /* 0x080fe2000001008d */
[-C--:B------:R-:W-:Y:S01]  /*89a0*/  FMUL.FTZ R161, R11, R172.reuse ;  /* 0x000000ac0ba17220 */ /* 0x080fe20000410000 */
[----:B------:R-:W-:Y:S01]  /*89b0*/  FMUL.FTZ R155, R13, R155 ;  /* 0x0000009b0d9b7220 */ /* 0x000fe20000410000 */
[----:B------:R-:W4:Y:S01]  /*89c0*/  SHFL.UP PT, R141, R117, 0x8, RZ ;  /* 0x05000000758d7989 */ /* 0x000f2200000e00ff */
[----:B------:R-:W-:Y:S01]  /*89d0*/  FFMA.FTZ R157, R12, R172, R157 ;  /* 0x000000ac0c9d7223 */ /* 0x000fe2000001009d */
[----:B------:R-:W-:Y:S01]  /*89e0*/  FFMA.FTZ R153, R132, UR46, -R153 ;  /* 0x0000002e84997c23 */ /* 0x000fe20008010899 */
[----:B------:R-:W-:Y:S01]  /*89f0*/  FFMA.FTZ R161, R12, R164, -R161 ;  /* 0x000000a40ca17223 */ /* 0x000fe200000108a1 */
[----:B------:R-:W-:Y:S01]  /*8a00*/  FMUL.FTZ R162, R106, -R173 ;  /* 0x800000ad6aa27220 */ /* 0x000fe20000410000 */
[----:B------:R-:W-:Y:S01]  /*8a10*/  FFMA.FTZ R155, R14, R160, -R155 ;  /* 0x000000a00e9b7223 */ /* 0x000fe2000001089b */
[----:B------:R-:W-:Y:S01]  /*8a20*/  FFMA.FTZ R157, R106, R153, R157 ;  /* 0x000000996a9d7223 */ /* 0x000fe2000001009d */
[----:B------:R-:W-:Y:S01]  /*8a30*/  FMUL.FTZ R160, R165, UR46 ;  /* 0x0000002ea5a07c20 */ /* 0x000fe20008410000 */
[----:B------:R-:W-:-:S02]  /*8a40*/  FADD.FTZ R161, R162, R161 ;  /* 0x000000a1a2a17221 */ /* 0x000fc40000010000 */
[----:B------:R-:W-:Y:S01]  /*8a50*/  FMUL.FTZ R173, R13, R157 ;  /* 0x0000009d0dad7220 */ /* 0x000fe20000410000 */
[----:B------:R-:W-:Y:S01]  /*8a60*/  FFMA.FTZ R162, R133, UR47, R160 ;  /* 0x0000002f85a27c23 */ /* 0x000fe200080100a0 */
[----:B------:R-:W-:Y:S01]  /*8a70*/  ISETP.GE.AND P3, PT, R18, 0x8, PT ;  /* 0x000000081200780c */ /* 0x000fe20003f66270 */
[C---:B------:R-:W-:Y:S01]  /*8a80*/  FMUL.FTZ R177, R15.reuse, R155 ;  /* 0x0000009b0fb17220 */ /* 0x040fe20000410000 */
[----:B------:R-:W-:Y:S01]  /*8a90*/  FMUL.FTZ R160, R15, R154 ;  /* 0x0000009a0fa07220 */ /* 0x000fe20000410000 */
[----:B------:R-:W-:Y:S01]  /*8aa0*/  FFMA.FTZ R173, R14, R161, -R173 ;  /* 0x000000a10ead7223 */ /* 0x000fe200000108ad */
[----:B------:R-:W-:Y:S01]  /*8ab0*/  FMUL.FTZ R162, R105, -R162 ;  /* 0x800000a269a27220 */ /* 0x000fe20000410000 */
[C---:B------:R-:W-:Y:S01]  /*8ac0*/  FFMA.FTZ R177, R118.reuse, R154, R177 ;  /* 0x0000009a76b17223 */ /* 0x040fe200000100b1 */
[----:B------:R-:W-:Y:S01]  /*8ad0*/  FFMA.FTZ R164, R118, R155, -R160 ;  /* 0x0000009b76a47223 */ /* 0x000fe200000108a0 */
[-C--:B0-----:R-:W-:Y:S01]  /*8ae0*/  FMUL.FTZ R154, R138, R148.reuse ;  /* 0x000000948a9a7220 */ /* 0x081fe20000410000 */
[----:B------:R-:W-:Y:S01]  /*8af0*/  FADD.FTZ R173, R162, R173 ;  /* 0x000000ada2ad7221 */ /* 0x000fe20000010000 */
[----:B------:R-:W-:Y:S01]  /*8b00*/  FMUL.FTZ R155, R117, R148 ;  /* 0x00000094759b7220 */ /* 0x000fe20000410000 */
[----:B------:R-:W-:Y:S01]  /*8b10*/  FMUL.FTZ R161, R13, R161 ;  /* 0x000000a10da17220 */ /* 0x000fe20000410000 */
[----:B------:R-:W-:Y:S01]  /*8b20*/  FMUL.FTZ R162, R165, UR47 ;  /* 0x0000002fa5a27c20 */ /* 0x000fe20008410000 */
[CC--:B-1----:R-:W-:Y:S01]  /*8b30*/  FMUL.FTZ R148, R138.reuse, R143.reuse ;  /* 0x0000008f8a947220 */ /* 0x0c2fe20000410000 */
[C---:B------:R-:W-:Y:S01]  /*8b40*/  FMUL.FTZ R143, R117.reuse, R143 ;  /* 0x0000008f758f7220 */ /* 0x040fe20000410000 */
[-C--:B---3--:R-:W-:Y:S01]  /*8b50*/  FFMA.FTZ R154, R117, R146.reuse, -R154 ;  /* 0x00000092759a7223 */ /* 0x088fe2000001089a */
[----:B------:R-:W-:Y:S01]  /*8b60*/  FFMA.FTZ R155, R138, R146, R155 ;  /* 0x000000928a9b7223 */ /* 0x000fe2000001009b */
[----:B------:R-:W-:Y:S01]  /*8b70*/  FFMA.FTZ R160, R14, R157, R161 ;  /* 0x0000009d0ea07223 */ /* 0x000fe200000100a1 */
[----:B------:R-:W-:Y:S01]  /*8b80*/  FFMA.FTZ R146, R133, UR46, -R162 ;  /* 0x0000002e85927c23 */ /* 0x000fe200080108a2 */
[-C--:B----4-:R-:W-:Y:S01]  /*8b90*/  @P3 FFMA.FTZ R117, R117, R141.reuse, -R148 ;  /* 0x0000008d75753223 */ /* 0x090fe20000010894 */
        /* <DEDUP_REMOVED lines=9> */
[----:B------:R-:W-:Y:S01]  /*8c30*/  FFMA.FTZ R157, R118, R173, -R141 ;  /* 0x000000ad769d7223 */ /* 0x000fe2000001088d */
[----:B------:R-:W-:Y:S02]  /*8c40*/  FMUL.FTZ R161, R119, R164 ;  /* 0x000000a477a17220 */ /* 0x000fe40000410000 */
[----:B------:R-:W3:Y:S01]  /*8c50*/  SHFL.UP PT, R154, R7, 0x10, RZ ;  /* 0x06000000079a7989 */ /* 0x000ee200000e00ff */
[----:B------:R-:W-:-:S03]  /*8c60*/  FMUL.FTZ R143, R156, UR47 ;  /* 0x0000002f9c8f7c20 */ /* 0x000fc60008410000 */
[----:B------:R-:W4:Y:S01]  /*8c70*/  SHFL.UP PT, R141, R117, 0x10, RZ ;  /* 0x06000000758d7989 */ /* 0x000f2200000e00ff */
[----:B------:R-:W-:Y:S01]  /*8c80*/  FMUL.FTZ R173, R15, R173 ;  /* 0x000000ad0fad7220 */ /* 0x000fe20000410000 */
[-C--:B------:R-:W-:Y:S01]  /*8c90*/  FFMA.FTZ R161, R120, R177.reuse, R161 ;  /* 0x000000b178a17223 */ /* 0x080fe200000100a1 */
[----:B------:R-:W-:Y:S01]  /*8ca0*/  FMUL.FTZ R177, R119, R177 ;  /* 0x000000b177b17220 */ /* 0x000fe20000410000 */
[----:B------:R-:W-:Y:S01]  /*8cb0*/  FFMA.FTZ R143, R134, UR46, -R143 ;  /* 0x0000002e868f7c23 */ /* 0x000fe2000801088f */
[----:B------:R-:W-:Y:S01]  /*8cc0*/  FFMA.FTZ R173, R118, R160, R173 ;  /* 0x000000a076ad7223 */ /* 0x000fe200000100ad */
[----:B------:R-:W-:Y:S01]  /*8cd0*/  FMUL.FTZ R162, R104, -R189 ;  /* 0x800000bd68a27220 */ /* 0x000fe20000410000 */
[----:B------:R-:W-:Y:S01]  /*8ce0*/  FFMA.FTZ R177, R120, R164, -R177 ;  /* 0x000000a478b17223 */ /* 0x000fe200000108b1 */
[----:B------:R-:W-:Y:S01]  /*8cf0*/  ISETP.GE.AND P3, PT, R18, 0x10, PT ;  /* 0x000000101200780c */ /* 0x000fe20003f66270 */
[----:B------:R-:W-:Y:S01]  /*8d00*/  FFMA.FTZ R173, R104, R143, R173 ;  /* 0x0000008f68ad7223 */ /* 0x000fe200000100ad */
[----:B------:R-:W-:Y:S01]  /*8d10*/  FADD.FTZ R157, R162, R157 ;  /* 0x0000009da29d7221 */ /* 0x000fe20000010000 */
[C---:B------:R-:W-:Y:S01]  /*8d20*/  FMUL.FTZ R215, R121.reuse, R177 ;  /* 0x000000b179d77220 */ /* 0x040fe20000410000 */
[----:B------:R-:W-:Y:S01]  /*8d30*/  FMUL.FTZ R162, R121, R161 ;  /* 0x000000a179a27220 */ /* 0x000fe20000410000 */
[----:B------:R-:W-:-:S02]  /*8d40*/  FMUL.FTZ R160, R119, R173 ;  /* 0x000000ad77a07220 */ /* 0x000fc40000410000 */
[C---:B------:R-:W-:Y:S01]  /*8d50*/  FFMA.FTZ R172, R122.reuse, R161, R215 ;  /* 0x000000a17aac7223 */ /* 0x040fe200000100d7 */
[----:B------:R-:W-:Y:S01]  /*8d60*/  FFMA.FTZ R182, R122, R177, -R162 ;  /* 0x000000b17ab67223 */ /* 0x000fe200000108a2 */
[----:B------:R-:W-:Y:S01]  /*8d70*/  FFMA.FTZ R161, R120, R157, -R160 ;  /* 0x0000009d78a17223 */ /* 0x000fe200000108a0 */
[CC--:B0-----:R-:W-:Y:S01]  /*8d80*/  FMUL.FTZ R162, R138.reuse, R155.reuse ;  /* 0x0000009b8aa27220 */ /* 0x0c1fe20000410000 */
[CC--:B-1----:R-:W-:Y:S01]  /*8d90*/  FMUL.FTZ R160, R138.reuse, R148.reuse ;  /* 0x000000948aa07220 */ /* 0x0c2fe20000410000 */
[C---:B------:R-:W-:Y:S01]  /*8da0*/  FMUL.FTZ R155, R117.reuse, R155 ;  /* 0x0000009b759b7220 */ /* 0x040fe20000410000 */
[C---:B------:R-:W-:Y:S01]  /*8db0*/  FMUL.FTZ R148, R117.reuse, R148 ;  /* 0x0000009475947220 */ /* 0x040fe20000410000 */
[CC--:B---3--:R-:W-:Y:S01]  /*8dc0*/  FFMA.FTZ R162, R117.reuse, R154.reuse, -R162 ;  /* 0x0000009a75a27223 */ /* 0x0c8fe200000108a2 */
[-C--:B----4-:R-:W-:Y:S01]  /*8dd0*/  @P3 FFMA.FTZ R117, R117, R141.reuse, -R160 ;  /* 0x0000008d75753223 */ /* 0x090fe200000108a0 */
[C---:B------:R-:W-:Y:S01]  /*8de0*/  FFMA.FTZ R155, R138.reuse, R154, R155 ;  /* 0x0000009a8a9b7223 */ /* 0x040fe2000001009b */
[----:B------:R-:W-:Y:S01]  /*8df0*/  @P3 FFMA.FTZ R138, R138, R141, R148 ;  /* 0x0000008d8a8a3223 */ /* 0x000fe20000010094 */
[----:B------:R-:W-:Y:S01]  /*8e00*/  FMUL.FTZ R154, R163, UR46 ;  /* 0x0000002ea39a7c20 */ /* 0x000fe20008410000 */
[----:B------:R-:W-:-:S02]  /*8e10*/  FMUL.FTZ R189, R119, R157 ;  /* 0x0000009d77bd7220 */ /* 0x000fc40000410000 */
[----:B--2---:R-:W-:Y:S01]  /*8e20*/  SHFL.IDX PT, R157, R3, RZ, 0x1f ;  /* 0x00001fff039d7589 */ /* 0x004fe200000e0000 */
[----:B------:R-:W-:Y:S01]  /*8e30*/  @P3 FADD.FTZ R7, R7, R162 ;  /* 0x000000a207073221 */ /* 0x000fe20000010000 */
[----:B------:R-:W-:Y:S02]  /*8e40*/  @P3 FADD.FTZ R6, R6, R155 ;  /* 0x0000009b06063221 */ /* 0x000fe40000010000 */
[----:B------:R-:W0:Y:S01]  /*8e50*/  SHFL.UP PT, R117, R117, 0x1, RZ ;  /* 0x0420000075757989 */ /* 0x000e2200000e00ff */
[----:B------:R-:W-:-:S03]  /*8e60*/  FFMA.FTZ R162, R135, UR47, R154 ;  /* 0x0000002f87a27c23 */ /* 0x000fc6000801009a */
[----:B------:R-:W1:Y:S01]  /*8e70*/  SHFL.UP PT, R138, R138, 0x1, RZ ;  /* 0x042000008a8a7989 */ /* 0x000e6200000e00ff */
[----:B------:R-:W-:-:S03]  /*8e80*/  FMUL.FTZ R148, R163, UR47 ;  /* 0x0000002fa3947c20 */ /* 0x000fc60008410000 */
[----:B------:R-:W2:Y:S01]  /*8e90*/  SHFL.IDX PT, R154, R2, RZ, 0x1f ;  /* 0x00001fff029a7589 */ /* 0x000ea200000e0000 */
[----:B------:R-:W-:-:S03]  /*8ea0*/  FFMA.FTZ R164, R120, R173, R189 ;  /* 0x000000ad78a47223 */ /* 0x000fc600000100bd */
[----:B------:R-:W3:Y:S01]  /*8eb0*/  SHFL.UP PT, R6, R6, 0x1, RZ ;  /* 0x0420000006067989 */ /* 0x000ee200000e00ff */
[----:B------:R-:W-:-:S03]  /*8ec0*/  FFMA.FTZ R148, R135, UR46, -R148 ;  /* 0x0000002e87947c23 */ /* 0x000fc60008010894 */
[----:B------:R-:W4:Y:S01]  /*8ed0*/  SHFL.UP PT, R7, R7, 0x1, RZ ;  /* 0x0420000007077989 */ /* 0x000f2200000e00ff */
[C---:B------:R-:W-:Y:S01]  /*8ee0*/  FMUL.FTZ R162, R103.reuse, -R162 ;  /* 0x800000a267a27220 */ /* 0x040fe20000410000 */
[----:B------:R-:W-:Y:S01]  /*8ef0*/  FFMA.FTZ R164, R103, R148, R164 ;  /* 0x0000009467a47223 */ /* 0x000fe200000100a4 */
[----:B------:R-:W-:Y:S02]  /*8f00*/  FMUL.FTZ R173, R152, UR46 ;  /* 0x0000002e98ad7c20 */ /* 0x000fe40008410000 */
[----:B------:R-:W-:Y:S01]  /*8f10*/  FADD.FTZ R161, R162, R161 ;  /* 0x000000a1a2a17221 */ /* 0x000fe20000010000 */
[----:B------:R-:W-:Y:S01]  /*8f20*/  FMUL.FTZ R155, R121, R164 ;  /* 0x000000a4799b7220 */ /* 0x000fe20000410000 */
[----:B------:R-:W-:Y:S01]  /*8f30*/  FMUL.FTZ R160, R123, R182 ;  /* 0x000000b67ba07220 */ /* 0x000fe20000410000 */
[----:B------:R-:W-:Y:S02]  /*8f40*/  FFMA.FTZ R177, R136, UR47, R173 ;  /* 0x0000002f88b17c23 */ /* 0x000fe400080100ad */
[----:B------:R-:W-:Y:S01]  /*8f50*/  FFMA.FTZ R162, R122, R161, -R155 ;  /* 0x000000a17aa27223 */ /* 0x000fe2000001089b */
[----:B0-----:R-:W-:Y:S01]  /*8f60*/  FMUL.FTZ R155, R117, R157 ;  /* 0x0000009d759b7220 */ /* 0x001fe20000410000 */
[----:B------:R-:W-:Y:S01]  /*8f70*/  FMUL.FTZ R141, R121, R161 ;  /* 0x000000a1798d7220 */ /* 0x000fe20000410000 */
[----:B------:R-:W-:Y:S01]  /*8f80*/  FFMA.FTZ R3, R125, R172, R160 ;  /* 0x000000ac7d037223 */ /* 0x000fe200000100a0 */
[----:B------:R-:W-:Y:S01]  /*8f90*/  FMUL.FTZ R173, R152, UR47 ;  /* 0x0000002f98ad7c20 */ /* 0x000fe20008410000 */
[C---:B-1----:R-:W-:Y:S01]  /*8fa0*/  FMUL.FTZ R160, R138.reuse, R157 ;  /* 0x0000009d8aa07220 */ /* 0x042fe20000410000 */
[----:B--2---:R-:W-:Y:S01]  /*8fb0*/  FFMA.FTZ R155, R138, R154, R155 ;  /* 0x0000009a8a9b7223 */ /* 0x004fe2000001009b */
[----:B------:R-:W-:Y:S01]  /*8fc0*/  FMUL.FTZ R172, R123, R172 ;  /* 0x000000ac7bac7220 */ /* 0x000fe20000410000 */
[----:B------:R-:W-:Y:S01]  /*8fd0*/  FFMA.FTZ R161, R122, R164, R141 ;  /* 0x000000a47aa17223 */ /* 0x000fe2000001008d */
[----:B------:R-:W-:Y:S01]  /*8fe0*/  FMUL.FTZ R177, R102, -R177 ;  /* 0x800000b166b17220 */ /* 0x000fe20000410000 */
[----:B------:R-:W-:Y:S01]  /*8ff0*/  FFMA.FTZ R141, R136, UR46, -R173 ;  /* 0x0000002e888d7c23 */ /* 0x000fe200080108ad */
[----:B------:R-:W-:Y:S01]  /*9000*/  FFMA.FTZ R160, R117, R154, -R160 ;  /* 0x0000009a75a07223 */ /* 0x000fe200000108a0 */
[----:B---3--:R-:W-:Y:S01]  /*9010*/  @P2 FADD.FTZ R157, R6, R155 ;  /* 0x0000009b069d2221 */ /* 0x008fe20000010000 */
[----:B------:R-:W-:Y:S01]  /*9020*/  FFMA.FTZ R2, R125, R182, -R172 ;  /* 0x000000b67d027223 */ /* 0x000fe200000108ac */
[----:B------:R-:W-:Y:S01]  /*9030*/  FADD.FTZ R164, R177, R162 ;  /* 0x000000a2b1a47221 */ /* 0x000fe20000010000 */
[----:B------:R-:W-:Y:S01]  /*9040*/  FFMA.FTZ R162, R102, R141, R161 ;  /* 0x0000008d66a27223 */ /* 0x000fe200000100a1 */
[----:B------:R-:W-:Y:S01]  /*9050*/  FMUL.FTZ R172, R137, UR46 ;  /* 0x0000002e89ac7c20 */ /* 0x000fe20008410000 */
[----:B----4-:R-:W-:Y:S01]  /*9060*/  @P2 FADD.FTZ R154, R7, R160 ;  /* 0x000000a0079a2221 */ /* 0x010fe20000010000 */
[----:B------:R-:W-:Y:S01]  /*9070*/  FMUL.FTZ R7, R5, R157 ;  /* 0x0000009d05077220 */ /* 0x000fe20000410000 */
[----:B------:R-:W-:Y:S01]  /*9080*/  FMUL.FTZ R138, R123, R162 ;  /* 0x000000a27b8a7220 */ /* 0x000fe20000410000 */
[----:B------:R-:W-:Y:S01]  /*9090*/  FFMA.FTZ R117, R159, UR47, R172 ;  /* 0x0000002f9f757c23 */ /* 0x000fe200080100ac */
[-C--:B------:R-:W-:Y:S01]  /*90a0*/  FMUL.FTZ R6, R5, R154.reuse ;  /* 0x0000009a05067220 */ /* 0x080fe20000410000 */
[----:B------:R-:W-:Y:S01]  /*90b0*/  FFMA.FTZ R7, R4, R154, -R7 ;  /* 0x0000009a04077223 */ /* 0x000fe20000010807 */
[----:B------:R-:W-:Y:S01]  /*90c0*/  FFMA.FTZ R138, R125, R164, -R138 ;  /* 0x000000a47d8a7223 */ /* 0x000fe2000001088a */
[----:B------:R-:W-:Y:S01]  /*90d0*/  FMUL.FTZ R117, R0, -R117 ;  /* 0x8000007500757220 */ /* 0x000fe20000410000 */
[----:B------:R-:W-:Y:S01]  /*90e0*/  FFMA.FTZ R6, R4, R157, R6 ;  /* 0x0000009d04067223 */ /* 0x000fe20000010006 */
[----:B------:R-:W-:-:S02]  /*90f0*/  FADD.FTZ R150, R150, R7 ;  /* 0x0000000796967221 */ /* 0x000fc40000010000 */
[----:B------:R-:W-:Y:S01]  /*9100*/  FADD.FTZ R210, R117, R138 ;  /* 0x0000008a75d27221 */ /* 0x000fe20000010000 */
[----:B------:R-:W-:Y:S01]  /*9110*/  FADD.FTZ R138, RZ, R6 ;  /* 0x00000006ff8a7221 */ /* 0x000fe20000010000 */
[----:B------:R-:W-:-:S03]  /*9120*/  FMUL.FTZ R4, R123, R150 ;  /* 0x000000967b047220 */ /* 0x000fc60000410000 */
[-C--:B------:R-:W-:Y:S01]  /*9130*/  FMUL.FTZ R5, R123, R138.reuse ;  /* 0x0000008a7b057220 */ /* 0x080fe20000410000 */
[-C--:B------:R-:W-:Y:S01]  /*9140*/  FFMA.FTZ R4, R125, R138.reuse, R4 ;  /* 0x0000008a7d047223 */ /* 0x080fe20000010004 */
[C---:B------:R-:W-:Y:S01]  /*9150*/  FMUL.FTZ R154, R137.reuse, UR47 ;  /* 0x0000002f899a7c20 */ /* 0x040fe20008410000 */
[C---:B------:R-:W-:Y:S01]  /*9160*/  FMUL.FTZ R160, R137.reuse, UR46 ;  /* 0x0000002e89a07c20 */ /* 0x040fe20008410000 */
[C---:B------:R-:W-:Y:S01]  /*9170*/  FMUL.FTZ R6, R137.reuse, R138 ;  /* 0x0000008a89067220 */ /* 0x040fe20000410000 */
[-C--:B------:R-:W-:Y:S01]  /*9180*/  FMUL.FTZ R117, R137, R150.reuse ;  /* 0x0000009689757220 */ /* 0x080fe20000410000 */
[-C--:B------:R-:W-:Y:S01]  /*9190*/  FFMA.FTZ R5, R125, R150.reuse, -R5 ;  /* 0x000000967d057223 */ /* 0x080fe20000010805 */
[----:B------:R-:W-:Y:S01]  /*91a0*/  FADD.FTZ R137, RZ, R4 ;  /* 0x00000004ff897221 */ /* 0x000fe20000010000 */
[C---:B------:R-:W-:Y:S01]  /*91b0*/  FFMA.FTZ R155, R159.reuse, UR46, -R154 ;  /* 0x0000002e9f9b7c23 */ /* 0x040fe2000801089a */
[C---:B------:R-:W-:Y:S01]  /*91c0*/  FFMA.FTZ R157, R159.reuse, UR47, R160 ;  /* 0x0000002f9f9d7c23 */ /* 0x040fe200080100a0 */
[C---:B------:R-:W-:Y:S01]  /*91d0*/  FFMA.FTZ R7, R159.reuse, R150, -R6 ;  /* 0x000000969f077223 */ /* 0x040fe20000010806 */
[----:B------:R-:W-:Y:S01]  /*91e0*/  FFMA.FTZ R117, R159, R138, R117 ;  /* 0x0000008a9f757223 */ /* 0x000fe20000010075 */
[----:B------:R-:W-:Y:S01]  /*91f0*/  FFMA.FTZ R159, R62, R47, R5 ;  /* 0x0000002f3e9f7223 */ /* 0x000fe20000010005 */
[C---:B------:R-:W-:Y:S01]  /*9200*/  FMUL.FTZ R4, R152.reuse, R137 ;  /* 0x0000008998047220 */ /* 0x040fe20000410000 */
[----:B------:R-:W-:-:S02]  /*9210*/  FMUL.FTZ R161, R152, UR46 ;  /* 0x0000002e98a17c20 */ /* 0x000fc40008410000 */
[CC--:B------:R-:W-:Y:S01]  /*9220*/  FMUL.FTZ R5, R121.reuse, R159.reuse ;  /* 0x0000009f79057220 */ /* 0x0c0fe20000410000 */
[----:B------:R-:W-:Y:S01]  /*9230*/  FFMA.FTZ R6, R136, R159, -R4 ;  /* 0x0000009f88067223 */ /* 0x000fe20000010804 */
[----:B------:R-:W-:Y:S01]  /*9240*/  FMUL.FTZ R4, R121, R137 ;  /* 0x0000008979047220 */ /* 0x000fe20000410000 */
[----:B------:R-:W-:Y:S01]  /*9250*/  FMUL.FTZ R152, R152, R159 ;  /* 0x0000009f98987220 */ /* 0x000fe20000410000 */
[----:B------:R-:W-:Y:S01]  /*9260*/  FFMA.FTZ R5, R122, R137, R5 ;  /* 0x000000897a057223 */ /* 0x000fe20000010005 */
[----:B------:R-:W-:Y:S01]  /*9270*/  FFMA.FTZ R161, R136, UR47, R161 ;  /* 0x0000002f88a17c23 */ /* 0x000fe200080100a1 */
[----:B------:R-:W-:Y:S01]  /*9280*/  FFMA.FTZ R4, R122, R159, -R4 ;  /* 0x0000009f7a047223 */ /* 0x000fe20000010804 */
[----:B------:R-:W-:Y:S01]  /*9290*/  FFMA.FTZ R154, R136, R137, R152 ;  /* 0x00000089889a7223 */ /* 0x000fe20000010098 */
[C---:B------:R-:W-:Y:S01]  /*92a0*/  FFMA.FTZ R117, -R0.reuse, R117, RZ ;  /* 0x0000007500757223 */ /* 0x040fe200000101ff */
[----:B------:R-:W-:Y:S01]  /*92b0*/  FADD.FTZ R136, RZ, R5 ;  /* 0x00000005ff887221 */ /* 0x000fe20000010000 */
[----:B------:R-:W-:Y:S01]  /*92c0*/  FFMA.FTZ R7, R0, R7, RZ ;  /* 0x0000000700077223 */ /* 0x000fe200000100ff */
[----:B------:R-:W-:Y:S01]  /*92d0*/  FMUL.FTZ R160, R163, UR46 ;  /* 0x0000002ea3a07c20 */ /* 0x000fe20008410000 */
[----:B------:R-:W-:Y:S01]  /*92e0*/  FFMA.FTZ R152, R63, R48, R4 ;  /* 0x000000303f987223 */ /* 0x000fe20000010004 */
[C---:B------:R-:W-:Y:S01]  /*92f0*/  FFMA.FTZ R4, -R102.reuse, R154, R117 ;  /* 0x0000009a66047223 */ /* 0x040fe20000010175 */
[----:B------:R-:W-:Y:S01]  /*9300*/  FMUL.FTZ R5, R119, R136 ;  /* 0x0000008877057220 */ /* 0x000fe20000410000 */
[----:B------:R-:W-:Y:S01]  /*9310*/  FFMA.FTZ R6, R102, R6, R7 ;  /* 0x0000000666067223 */ /* 0x000fe20000010007 */
[----:B------:R-:W-:Y:S01]  /*9320*/  FFMA.FTZ R154, R135, UR47, R160 ;  /* 0x0000002f879a7c23 */ /* 0x000fe200080100a0 */
[----:B------:R-:W-:Y:S01]  /*9330*/  FMUL.FTZ R160, R163, R136 ;  /* 0x00000088a3a07220 */ /* 0x000fe20000410000 */
[-C--:B------:R-:W-:Y:S01]  /*9340*/  FMUL.FTZ R7, R119, R152.reuse ;  /* 0x0000009877077220 */ /* 0x080fe20000410000 */
[-C--:B------:R-:W-:Y:S01]  /*9350*/  FMUL.FTZ R163, R163, R152.reuse ;  /* 0x00000098a3a37220 */ /* 0x080fe20000410000 */
[----:B------:R-:W-:-:S02]  /*9360*/  FFMA.FTZ R5, R120, R152, -R5 ;  /* 0x0000009878057223 */ /* 0x000fc40000010805 */
[-C--:B------:R-:W-:Y:S01]  /*9370*/  FFMA.FTZ R7, R120, R136.reuse, R7 ;  /* 0x0000008878077223 */ /* 0x080fe20000010007 */
[C---:B------:R-:W-:Y:S01]  /*9380*/  FFMA.FTZ R117, R135.reuse, R136, R163 ;  /* 0x0000008887757223 */ /* 0x040fe200000100a3 */
[----:B------:R-:W-:Y:S01]  /*9390*/  FFMA.FTZ R163, R64, R49, R5 ;  /* 0x0000003140a37223 */ /* 0x000fe20000010005 */
[----:B------:R-:W-:Y:S01]  /*93a0*/  FFMA.FTZ R160, R135, R152, -R160 ;  /* 0x0000009887a07223 */ /* 0x000fe200000108a0 */
[----:B------:R-:W-:Y:S01]  /*93b0*/  FADD.FTZ R135, RZ, R7 ;  /* 0x00000007ff877221 */ /* 0x000fe20000010000 */
[----:B------:R-:W-:Y:S01]  /*93c0*/  FFMA.FTZ R117, -R103, R117, R4 ;  /* 0x0000007567757223 */ /* 0x000fe20000010104 */
[C---:B------:R-:W-:Y:S01]  /*93d0*/  FMUL.FTZ R5, R15.reuse, R163 ;  /* 0x000000a30f057220 */ /* 0x040fe20000410000 */
[C---:B------:R-:W-:Y:S01]  /*93e0*/  FMUL.FTZ R173, R156.reuse, UR46 ;  /* 0x0000002e9cad7c20 */ /* 0x040fe20008410000 */
[CC--:B------:R-:W-:Y:S01]  /*93f0*/  FMUL.FTZ R7, R156.reuse, R135.reuse ;  /* 0x000000879c077220 */ /* 0x0c0fe20000410000 */
[----:B------:R-:W-:Y:S01]  /*9400*/  FMUL.FTZ R4, R15, R135 ;  /* 0x000000870f047220 */ /* 0x000fe20000410000 */
[----:B------:R-:W-:Y:S01]  /*9410*/  FMUL.FTZ R156, R156, R163 ;  /* 0x000000a39c9c7220 */ /* 0x000fe20000410000 */
[C---:B------:R-:W-:Y:S01]  /*9420*/  FFMA.FTZ R5, R118.reuse, R135, R5 ;  /* 0x0000008776057223 */ /* 0x040fe20000010005 */
[----:B------:R-:W-:Y:S01]  /*9430*/  FFMA.FTZ R177, R103, R160, R6 ;  /* 0x000000a067b17223 */ /* 0x000fe20000010006 */
[-C--:B------:R-:W-:Y:S01]  /*9440*/  FFMA.FTZ R4, R118, R163.reuse, -R4 ;  /* 0x000000a376047223 */ /* 0x080fe20000010804 */
[C---:B------:R-:W-:Y:S01]  /*9450*/  FFMA.FTZ R173, R134.reuse, UR47, R173 ;  /* 0x0000002f86ad7c23 */ /* 0x040fe200080100ad */
[C---:B------:R-:W-:Y:S01]  /*9460*/  FFMA.FTZ R7, R134.reuse, R163, -R7 ;  /* 0x000000a386077223 */ /* 0x040fe20000010807 */
[----:B------:R-:W-:Y:S01]  /*9470*/  FFMA.FTZ R6, R134, R135, R156 ;  /* 0x0000008786067223 */ /* 0x000fe2000001009c */
        /* <DEDUP_REMOVED lines=8> */
[----:B------:R-:W-:Y:S01]  /*9500*/  FFMA.FTZ R5, R14, R156, -R5 ;  /* 0x0000009c0e057223 */ /* 0x000fe20000010805 */
[----:B------:R-:W-:Y:S01]  /*9510*/  FFMA.FTZ R6, -R104, R6, R117 ;  /* 0x0000000668067223 */ /* 0x000fe20000010175 */
[-C--:B------:R-:W-:Y:S01]  /*9520*/  FFMA.FTZ R7, R14, R134.reuse, R7 ;  /* 0x000000860e077223 */ /* 0x080fe20000010007 */
[C---:B------:R-:W-:Y:S01]  /*9530*/  FFMA.FTZ R117, R133.reuse, R134, R165 ;  /* 0x0000008685757223 */ /* 0x040fe200000100a5 */
[----:B------:R-:W-:Y:S01]  /*9540*/  FFMA.FTZ R165, R68, R51, R5 ;  /* 0x0000003344a57223 */ /* 0x000fe20000010005 */
[C---:B------:R-:W-:Y:S01]  /*9550*/  FFMA.FTZ R172, R133.reuse, UR47, R172 ;  /* 0x0000002f85ac7c23 */ /* 0x040fe200080100ac */
[----:B------:R-:W-:Y:S01]  /*9560*/  FFMA.FTZ R4, R133, R156, -R4 ;  /* 0x0000009c85047223 */ /* 0x000fe20000010804 */
[----:B------:R-:W-:Y:S01]  /*9570*/  FADD.FTZ R133, RZ, R7 ;  /* 0x00000007ff857221 */ /* 0x000fe20000010000 */
[----:B------:R-:W-:Y:S01]  /*9580*/  FMUL.FTZ R5, R11, R165 ;  /* 0x000000a50b057220 */ /* 0x000fe20000410000 */
[C---:B------:R-:W-:Y:S01]  /*9590*/  FMUL.FTZ R177, R158.reuse, UR46 ;  /* 0x0000002e9eb17c20 */ /* 0x040fe20008410000 */
[----:B------:R-:W-:Y:S01]  /*95a0*/  FFMA.FTZ R189, R105, R4, R160 ;  /* 0x0000000469bd7223 */ /* 0x000fe200000100a0 */
[C---:B------:R-:W-:Y:S01]  /*95b0*/  FMUL.FTZ R7, R158.reuse, R133 ;  /* 0x000000859e077220 */ /* 0x040fe20000410000 */
[----:B------:R-:W-:Y:S01]  /*95c0*/  FMUL.FTZ R158, R158, R165 ;  /* 0x000000a59e9e7220 */ /* 0x000fe20000410000 */
[-C--:B------:R-:W-:Y:S01]  /*95d0*/  FMUL.FTZ R4, R11, R133.reuse ;  /* 0x000000850b047220 */ /* 0x080fe20000410000 */
[----:B------:R-:W-:Y:S01]  /*95e0*/  FFMA.FTZ R5, R12, R133, R5 ;  /* 0x000000850c057223 */ /* 0x000fe20000010005 */
[----:B------:R-:W-:Y:S01]  /*95f0*/  FFMA.FTZ R117, -R105, R117, R6 ;  /* 0x0000007569757223 */ /* 0x000fe20000010106 */
[C---:B------:R-:W-:Y:S01]  /*9600*/  FFMA.FTZ R177, R132.reuse, UR47, R177 ;  /* 0x0000002f84b17c23 */ /* 0x040fe200080100b1 */
[C---:B------:R-:W-:Y:S01]  /*9610*/  FFMA.FTZ R7, R132.reuse, R165, -R7 ;  /* 0x000000a584077223 */ /* 0x040fe20000010807 */
[----:B------:R-:W-:Y:S01]  /*9620*/  FFMA.FTZ R6, R132, R133, R158 ;  /* 0x0000008584067223 */ /* 0x000fe2000001009e */
[----:B------:R-:W-:Y:S01]  /*9630*/  FFMA.FTZ R4, R12, R165, -R4 ;  /* 0x000000a50c047223 */ /* 0x000fe20000010804 */
[----:B------:R-:W-:-:S03]  /*9640*/  FADD.FTZ R132, RZ, R5 ;  /* 0x00000005ff847221 */ /* 0x000fc60000010000 */
[----:B------:R-:W-:Y:S01]  /*9650*/  FFMA.FTZ R158, R67, R56, R4 ;  /* 0x00000038439e7223 */ /* 0x000fe20000010004 */
[----:B------:R-:W-:Y:S01]  /*9660*/  FMUL.FTZ R5, R171, R132 ;  /* 0x00000084ab057220 */ /* 0x000fe20000410000 */
[C---:B------:R-:W-:Y:S02]  /*9670*/  FFMA.FTZ R160, R106.reuse, R7, R189 ;  /* 0x000000076aa07223 */ /* 0x040fe400000100bd */
[-C--:B------:R-:W-:Y:S01]  /*9680*/  FMUL.FTZ R4, R145, R158.reuse ;  /* 0x0000009e91047220 */ /* 0x080fe20000410000 */
[----:B------:R-:W-:Y:S01]  /*9690*/  FFMA.FTZ R7, R131, R158, -R5 ;  /* 0x0000009e83077223 */ /* 0x000fe20000010805 */
[----:B------:R-:W-:Y:S01]  /*96a0*/  FMUL.FTZ R5, R145, R132 ;  /* 0x0000008491057220 */ /* 0x000fe20000410000 */
[C---:B------:R-:W-:Y:S01]  /*96b0*/  FMUL.FTZ R182, R171.reuse, UR46 ;  /* 0x0000002eabb67c20 */ /* 0x040fe20008410000 */
[----:B------:R-:W-:Y:S01]  /*96c0*/  FMUL.FTZ R171, R171, R158 ;  /* 0x0000009eabab7220 */ /* 0x000fe20000410000 */
[----:B------:R-:W-:Y:S01]  /*96d0*/  FFMA.FTZ R7, R107, R7, R160 ;  /* 0x000000076b077223 */ /* 0x000fe200000100a0 */
[C---:B------:R-:W-:Y:S01]  /*96e0*/  FFMA.FTZ R4, R147.reuse, R132, R4 ;  /* 0x0000008493047223 */ /* 0x040fe20000010004 */
[----:B------:R-:W-:Y:S01]  /*96f0*/  FFMA.FTZ R160, R147, R158, -R5 ;  /* 0x0000009e93a07223 */ /* 0x000fe20000010805 */
[C---:B------:R-:W-:Y:S01]  /*9700*/  FFMA.FTZ R182, R131.reuse, UR47, R182 ;  /* 0x0000002f83b67c23 */ /* 0x040fe200080100b6 */
[----:B------:R-:W-:Y:S01]  /*9710*/  FFMA.FTZ R171, R131, R132, R171 ;  /* 0x0000008483ab7223 */ /* 0x000fe200000100ab */
[----:B------:R-:W-:Y:S01]  /*9720*/  FADD.FTZ R131, RZ, R4 ;  /* 0x00000004ff837221 */ /* 0x000fe20000010000 */
[----:B------:R-:W-:Y:S01]  /*9730*/  FFMA.FTZ R160, R69, R60, R160 ;  /* 0x0000003c45a07223 */ /* 0x000fe200000100a0 */
[----:B------:R-:W-:Y:S01]  /*9740*/  FMUL.FTZ R164, R123, R164 ;  /* 0x000000a47ba47220 */ /* 0x000fe20000410000 */
[----:B------:R-:W-:Y:S01]  /*9750*/  FFMA.FTZ R6, -R106, R6, R117 ;  /* 0x000000066a067223 */ /* 0x000fe20000010175 */
[CC--:B------:R-:W-:Y:S01]  /*9760*/  FMUL.FTZ R5, R142.reuse, R131.reuse ;  /* 0x000000838e057220 */ /* 0x0c0fe20000410000 */
[----:B------:R-:W-:Y:S01]  /*9770*/  FMUL.FTZ R4, R142, R160 ;  /* 0x000000a08e047220 */ /* 0x000fe20000410000 */
[C---:B------:R-:W-:Y:S01]  /*9780*/  FMUL.FTZ R189, R130.reuse, UR46 ;  /* 0x0000002e82bd7c20 */ /* 0x040fe20008410000 */
[CC--:B------:R-:W-:Y:S01]  /*9790*/  FMUL.FTZ R117, R130.reuse, R131.reuse ;  /* 0x0000008382757220 */ /* 0x0c0fe20000410000 */
[----:B------:R-:W-:Y:S01]  /*97a0*/  FFMA.FTZ R215, R125, R162, R164 ;  /* 0x000000a27dd77223 */ /* 0x000fe200000100a4 */
[-C--:B------:R-:W-:Y:S01]  /*97b0*/  FMUL.FTZ R130, R130, R160.reuse ;  /* 0x000000a082827220 */ /* 0x080fe20000410000 */
[CC--:B------:R-:W-:Y:S01]  /*97c0*/  FFMA.FTZ R162, R144.reuse, R160.reuse, -R5 ;  /* 0x000000a090a27223 */ /* 0x0c0fe20000010805 */
[-C--:B------:R-:W-:Y:S01]  /*97d0*/  FFMA.FTZ R4, R144, R131.reuse, R4 ;  /* 0x0000008390047223 */ /* 0x080fe20000010004 */
[C---:B------:R-:W-:Y:S01]  /*97e0*/  FFMA.FTZ R189, R128.reuse, UR47, R189 ;  /* 0x0000002f80bd7c23 */ /* 0x040fe200080100bd */
[C---:B------:R-:W-:Y:S01]  /*97f0*/  FFMA.FTZ R117, R128.reuse, R160, -R117 ;  /* 0x000000a080757223 */ /* 0x040fe20000010875 */
[----:B------:R-:W-:Y:S01]  /*9800*/  FFMA.FTZ R128, R128, R131, R130 ;  /* 0x0000008380807223 */ /* 0x000fe20000010082 */
[----:B------:R-:W-:Y:S01]  /*9810*/  FFMA.FTZ R162, R71, R66, R162 ;  /* 0x0000004247a27223 */ /* 0x000fe200000100a2 */
[----:B------:R-:W-:-:S03]  /*9820*/  FADD.FTZ R130, RZ, R4 ;  /* 0x00000004ff827221 */ /* 0x000fc60000010000 */
[C---:B------:R-:W-:Y:S01]  /*9830*/  FMUL.FTZ R4, R149.reuse, R162 ;  /* 0x000000a295047220 */ /* 0x040fe20000410000 */
[-C--:B------:R-:W-:Y:S01]  /*9840*/  FMUL.FTZ R5, R149, R130.reuse ;  /* 0x0000008295057220 */ /* 0x080fe20000410000 */
[C---:B------:R-:W-:Y:S01]  /*9850*/  FMUL.FTZ R212, R167.reuse, R130 ;  /* 0x00000082a7d47220 */ /* 0x040fe20000410000 */
[----:B------:R-:W-:Y:S01]  /*9860*/  FMUL.FTZ R167, R167, R162 ;  /* 0x000000a2a7a77220 */ /* 0x000fe20000410000 */
[C---:B------:R-:W-:Y:S01]  /*9870*/  FFMA.FTZ R4, R151.reuse, R130, R4 ;  /* 0x0000008297047223 */ /* 0x040fe20000010004 */
[-C--:B------:R-:W-:Y:S01]  /*9880*/  FFMA.FTZ R164, R151, R162.reuse, -R5 ;  /* 0x000000a297a47223 */ /* 0x080fe20000010805 */
[C---:B------:R-:W-:Y:S01]  /*9890*/  FFMA.FTZ R212, R129.reuse, R162, -R212 ;  /* 0x000000a281d47223 */ /* 0x040fe200000108d4 */
[----:B------:R-:W-:Y:S01]  /*98a0*/  FFMA.FTZ R167, R129, R130, R167 ;  /* 0x0000008281a77223 */ /* 0x000fe200000100a7 */
[----:B------:R-:W-:Y:S01]  /*98b0*/  FFMA.FTZ R171, -R107, R171, R6 ;  /* 0x000000ab6bab7223 */ /* 0x000fe20000010106 */
[----:B------:R-:W-:Y:S01]  /*98c0*/  FADD.FTZ R129, RZ, R4 ;  /* 0x00000004ff817221 */ /* 0x000fe20000010000 */
[----:B------:R-:W-:Y:S01]  /*98d0*/  FFMA.FTZ R164, R73, R70, R164 ;  /* 0x0000004649a47223 */ /* 0x000fe200000100a4 */
[----:B------:R-:W-:-:S02]  /*98e0*/  FFMA.FTZ R6, R108, R117, R7 ;  /* 0x000000756c067223 */ /* 0x000fc40000010007 */
[----:B------:R-:W0:Y:S01]  /*98f0*/  S2R R117, SR_TID.X ;  /* 0x0000000000757919 */ /* 0x000e220000002100 */
[C---:B------:R-:W-:Y:S01]  /*9900*/  FMUL.FTZ R7, R168.reuse, R164 ;  /* 0x000000a4a8077220 */ /* 0x040fe20000410000 */
[-C--:B------:R-:W-:Y:S01]  /*9910*/  FMUL.FTZ R5, R168, R129.reuse ;  /* 0x00000081a8057220 */ /* 0x080fe20000410000 */
[----:B------:R-:W-:Y:S01]  /*9920*/  FFMA.FTZ R128, -R108, R128, R171 ;  /* 0x000000806c807223 */ /* 0x000fe200000101ab */
[-C--:B------:R-:W-:Y:S01]  /*9930*/  FMUL.FTZ R4, R140, R129.reuse ;  /* 0x000000818c047220 */ /* 0x080fe20000410000 */
[C---:B------:R-:W-:Y:S01]  /*9940*/  FFMA.FTZ R7, R170.reuse, R129, R7 ;  /* 0x00000081aa077223 */ /* 0x040fe20000010007 */
[----:B------:R-:W-:Y:S01]  /*9950*/  FFMA.FTZ R5, R170, R164, -R5 ;  /* 0x000000a4aa057223 */ /* 0x000fe20000010805 */
[C---:B------:R-:W-:Y:S01]  /*9960*/  FFMA.FTZ R171, R109.reuse, R212, R6 ;  /* 0x000000d46dab7223 */ /* 0x040fe20000010006 */
[----:B------:R-:W-:Y:S01]  /*9970*/  FFMA.FTZ R217, -R109, R167, R128 ;  /* 0x000000a76dd97223 */ /* 0x000fe20000010180 */
[CC--:B------:R-:W-:Y:S01]  /*9980*/  FFMA.FTZ R4, R127.reuse, R164.reuse, -R4 ;  /* 0x000000a47f047223 */ /* 0x0c0fe20000010804 */
[----:B------:R-:W-:Y:S01]  /*9990*/  FADD.FTZ R128, RZ, R7 ;  /* 0x00000007ff807221 */ /* 0x000fe20000010000 */
[----:B------:R-:W-:Y:S01]  /*99a0*/  FFMA.FTZ R167, R72, R75, R5 ;  /* 0x0000004b48a77223 */ /* 0x000fe20000010005 */
[----:B------:R-:W-:Y:S01]  /*99b0*/  FMUL.FTZ R140, R140, R164 ;  /* 0x000000a48c8c7220 */ /* 0x000fe20000410000 */
[----:B------:R-:W-:Y:S01]  /*99c0*/  FFMA.FTZ R6, R110, R4, R171 ;  /* 0x000000046e067223 */ /* 0x000fe200000100ab */
[CC--:B------:R-:W-:Y:S01]  /*99d0*/  FMUL.FTZ R4, R174.reuse, R128.reuse ;  /* 0x00000080ae047220 */ /* 0x0c0fe20000410000 */
[----:B------:R-:W-:Y:S01]  /*99e0*/  FMUL.FTZ R5, R174, R167 ;  /* 0x000000a7ae057220 */ /* 0x000fe20000410000 */
[----:B------:R-:W-:Y:S01]  /*99f0*/  FFMA.FTZ R140, R127, R129, R140 ;  /* 0x000000817f8c7223 */ /* 0x000fe2000001008c */
[CC--:B------:R-:W-:Y:S01]  /*9a00*/  FMUL.FTZ R7, R169.reuse, R128.reuse ;  /* 0x00000080a9077220 */ /* 0x0c0fe20000410000 */
[-C--:B------:R-:W-:Y:S01]  /*9a10*/  FMUL.FTZ R127, R169, R167.reuse ;  /* 0x000000a7a97f7220 */ /* 0x080fe20000410000 */
[CC--:B------:R-:W-:Y:S01]  /*9a20*/  FFMA.FTZ R169, R175.reuse, R167.reuse, -R4 ;  /* 0x000000a7afa97223 */ /* 0x0c0fe20000010804 */
[-C--:B------:R-:W-:Y:S01]  /*9a30*/  FFMA.FTZ R5, R175, R128.reuse, R5 ;  /* 0x00000080af057223 */ /* 0x080fe20000010005 */
[C---:B------:R-:W-:Y:S01]  /*9a40*/  FFMA.FTZ R7, R126.reuse, R167, -R7 ;  /* 0x000000a77e077223 */ /* 0x040fe20000010807 */
[----:B------:R-:W-:Y:S01]  /*9a50*/  FFMA.FTZ R126, R126, R128, R127 ;  /* 0x000000807e7e7223 */ /* 0x000fe2000001007f */
[----:B------:R-:W-:Y:S01]  /*9a60*/  UISETP.GE.AND UP0, UPT, UR11, UR48, UPT ;  /* 0x000000300b00728c */ /* 0x000fe2000bf06270 */
[----:B------:R-:W-:Y:S01]  /*9a70*/  FFMA.FTZ R169, R74, R79, R169 ;  /* 0x0000004f4aa97223 */ /* 0x000fe200000100a9 */
[----:B------:R-:W-:-:S03]  /*9a80*/  FADD.FTZ R127, RZ, R5 ;  /* 0x00000005ff7f7221 */ /* 0x000fc60000010000 */
[C---:B------:R-:W-:Y:S01]  /*9a90*/  FMUL.FTZ R5, R180.reuse, R169 ;  /* 0x000000a9b4057220 */ /* 0x040fe20000410000 */
[-C--:B------:R-:W-:Y:S01]  /*9aa0*/  FMUL.FTZ R4, R180, R127.reuse ;  /* 0x0000007fb4047220 */ /* 0x080fe20000410000 */
[----:B------:R-:W-:Y:S01]  /*9ab0*/  PLOP3.LUT P2, PT, PT, PT, UP0, 0x80, 0x8 ;  /* 0x000000000008781c */ /* 0x000fe20003f4f008 */
[----:B------:R-:W-:Y:S01]  /*9ac0*/  FFMA.FTZ R140, -R110, R140, R217 ;  /* 0x0000008c6e8c7223 */ /* 0x000fe200000101d9 */
[C---:B------:R-:W-:Y:S01]  /*9ad0*/  FFMA.FTZ R5, R178.reuse, R127, R5 ;  /* 0x0000007fb2057223 */ /* 0x040fe20000010005 */
[----:B------:R-:W-:Y:S01]  /*9ae0*/  FFMA.FTZ R171, R178, R169, -R4 ;  /* 0x000000a9b2ab7223 */ /* 0x000fe20000010804 */
[----:B0-----:R-:W-:Y:S01]  /*9af0*/  ISETP.NE.OR P2, PT, R117, RZ, P2 ;  /* 0x000000ff7500720c */ /* 0x001fe20001745670 */
[C---:B------:R-:W-:Y:S01]  /*9b00*/  FMUL.FTZ R219, R206.reuse, R127 ;  /* 0x0000007fcedb7220 */ /* 0x040fe20000410000 */
[C---:B------:R-:W-:Y:S01]  /*9b10*/  FFMA.FTZ R217, -R111.reuse, R126, R140 ;  /* 0x0000007e6fd97223 */ /* 0x040fe2000001018c */
[----:B------:R-:W-:Y:S01]  /*9b20*/  FMUL.FTZ R206, R206, R169 ;  /* 0x000000a9cece7220 */ /* 0x000fe20000410000 */
[----:B------:R-:W-:Y:S01]  /*9b30*/  FADD.FTZ R126, RZ, R5 ;  /* 0x00000005ff7e7221 */ /* 0x000fe20000010000 */
[----:B------:R-:W-:Y:S01]  /*9b40*/  FFMA.FTZ R171, R76, R81, R171 ;  /* 0x000000514cab7223 */ /* 0x000fe200000100ab */
[----:B------:R-:W-:Y:S01]  /*9b50*/  FFMA.FTZ R7, R111, R7, R6 ;  /* 0x000000076f077223 */ /* 0x000fe20000010006 */
[C---:B------:R-:W-:Y:S01]  /*9b60*/  FFMA.FTZ R219, R124.reuse, R169, -R219 ;  /* 0x000000a97cdb7223 */ /* 0x040fe200000108db */
[----:B------:R-:W-:Y:S01]  /*9b70*/  FFMA.FTZ R206, R124, R127, R206 ;  /* 0x0000007f7cce7223 */ /* 0x000fe200000100ce */
[C---:B------:R-:W-:Y:S01]  /*9b80*/  FMUL.FTZ R4, R208.reuse, R126 ;  /* 0x0000007ed0047220 */ /* 0x040fe20000410000 */
[----:B------:R-:W-:Y:S01]  /*9b90*/  FMUL.FTZ R5, R208, R171 ;  /* 0x000000abd0057220 */ /* 0x000fe20000410000 */
[C---:B------:R-:W-:Y:S01]  /*9ba0*/  FFMA.FTZ R124, R112.reuse, R219, R7 ;  /* 0x000000db707c7223 */ /* 0x040fe20000010007 */
[----:B------:R-:W-:Y:S01]  /*9bb0*/  FFMA.FTZ R206, -R112, R206, R217 ;  /* 0x000000ce70ce7223 */ /* 0x000fe200000101d9 */
[C---:B------:R-:W-:Y:S01]  /*9bc0*/  FFMA.FTZ R219, R139.reuse, R171, -R4 ;  /* 0x000000ab8bdb7223 */ /* 0x040fe20000010804 */
[----:B------:R-:W-:Y:S01]  /*9bd0*/  FFMA.FTZ R217, R139, R126, R5 ;  /* 0x0000007e8bd97223 */ /* 0x000fe20000010005 */
[----:B------:R-:W-:Y:S01]  /*9be0*/  LOP3.LUT R139, R117, 0x1f, RZ, 0xc0, !PT ;  /* 0x0000001f758b7812 */ /* 0x000fe200078ec0ff */
[----:B------:R-:W-:Y:S01]  /*9bf0*/  VOTEU.ALL UP0, P2 ;  /* 0x0000000000ff7886 */ /* 0x000fe20001000000 */
[----:B------:R-:W-:-:S02]  /*9c00*/  HFMA2 R5, -RZ, RZ, 0, 0 ;  /* 0x00000000ff057431 */ /* 0x000fc400000001ff */
[----:B------:R-:W-:Y:S02]  /*9c10*/  ISETP.NE.AND P6, PT, R139, 0x1f, PT ;  /* 0x0000001f8b00780c */ /* 0x000fe40003fc5270 */
[----:B------:R-:W-:Y:S01]  /*9c20*/  @!UP0 ULEA UR32, UR8, UR28, 0x4 ;  /* 0x0000001c08208291 */ /* 0x000fe2000f8e20ff */
[----:B------:R-:W-:Y:S02]  /*9c30*/  MOV R4, 0x3f800000 ;  /* 0x3f80000000047802 */ /* 0x000fe40000000f00 */
[----:B------:R-:W-:Y:S01]  /*9c40*/  CS2R R6, SRZ ;  /* 0x0000000000067805 */ /* 0x000fe2000001ff00 */
[----:B------:R-:W-:Y:S01]  /*9c50*/  FFMA.FTZ R215, R0, R155, R215 ;  /* 0x0000009b00d77223 */ /* 0x000fe200000100d7 */
        /* <DEDUP_REMOVED lines=11> */
[----:B------:R-:W-:Y:S01]  /*9d10*/  FFMA.FTZ R219, R113, R219, R124 ;  /* 0x000000db71db7223 */ /* 0x000fe2000001007c */
[----:B------:R-:W-:Y:S11]  /*9d20*/  @!P6 BRA `(.L_x_12817) ;  /* 0x000000000028e947 */ /* 0x000ff60003800000 */
        /* <DEDUP_REMOVED lines=10> */
.L_x_12817:
[----:B------:R-:W-:Y:S05]  /*9dd0*/  BSYNC.RECONVERGENT B0 ;  /* 0x0000000000007941 */ /* 0x000fea0003800200 */
.L_x_12816:
        /* <DEDUP_REMOVED lines=16> */
.L_x_12819:
[----:B------:R-:W-:Y:S05]  /*9ee0*/  BSYNC.RECONVERGENT B0 ;  /* 0x0000000000007941 */ /* 0x000fea0003800200 */
.L_x_12818:
        /* <DEDUP_REMOVED lines=16> */
.L_x_12821:
[----:B------:R-:W-:Y:S05]  /*9ff0*/  BSYNC.RECONVERGENT B0 ;  /* 0x0000000000007941 */ /* 0x000fea0003800200 */
.L_x_12820:
        /* <DEDUP_REMOVED lines=16> */
.L_x_12823:
[----:B------:R-:W-:Y:S05]  /*a100*/  BSYNC.RECONVERGENT B0 ;  /* 0x0000000000007941 */ /* 0x000fea0003800200 */
.L_x_12822:
        /* <DEDUP_REMOVED lines=16> */
.L_x_12825:
[----:B------:R-:W-:Y:S05]  /*a210*/  BSYNC.RECONVERGENT B0 ;  /* 0x0000000000007941 */ /* 0x000fea0003800200 */
.L_x_12824:
[CC--:B------:R-:W-:Y:S01]  /*a220*/  FMUL.FTZ R124, R183.reuse, R126.reuse ;  /* 0x0000007eb77c7220 */ /* 0x0c0fe20000410000 */
[-C--:B-1----:R-:W-:Y:S01]  /*a230*/  FMUL.FTZ R221, R183, R171.reuse ;  /* 0x000000abb7dd7220 */ /* 0x082fe20000410000 */
[----:B--2---:R-:W-:Y:S01]  /*a240*/  SHFL.IDX PT, R214, R7, RZ, 0x1f ;  /* 0x00001fff07d67589 */ /* 0x004fe200000e0000 */
[----:B------:R-:W-:Y:S01]  /*a250*/  ISETP.NE.AND P2, PT, R117, 0x1f, PT ;  /* 0x0000001f7500780c */ /* 0x000fe20003f45270 */
[C---:B------:R-:W-:Y:S01]  /*a260*/  FFMA.FTZ R124, R181.reuse, R171, -R124 ;  /* 0x000000abb57c7223 */ /* 0x040fe2000001087c */
[----:B------:R-:W-:Y:S01]  /*a270*/  FFMA.FTZ R221, R181, R126, R221 ;  /* 0x0000007eb5dd7223 */ /* 0x000fe200000100dd */
[----:B------:R-:W1:Y:S01]  /*a280*/  SHFL.DOWN PT, R224, R3, 0x1, 0x1f ;  /* 0x08201f0003e07f89 */ /* 0x000e6200000e0000 */
[----:B------:R-:W-:Y:S01]  /*a290*/  ISETP.NE.AND P3, PT, R117, RZ, PT ;  /* 0x000000ff7500720c */ /* 0x000fe20003f65270 */
[----:B------:R-:W-:Y:S01]  /*a2a0*/  FFMA.FTZ R206, R77, R80, R124 ;  /* 0x000000504dce7223 */ /* 0x000fe2000001007c */
[----:B------:R-:W-:Y:S01]  /*a2b0*/  FADD.FTZ R124, RZ, R221 ;  /* 0x000000ddff7c7221 */ /* 0x000fe20000010000 */
[----:B------:R-:W2:Y:S01]  /*a2c0*/  SHFL.DOWN PT, R226, R2, 0x1, 0x1f ;  /* 0x08201f0002e27f89 */ /* 0x000ea200000e0000 */
[----:B------:R-:W-:Y:S01]  /*a2d0*/  ULEA UR33, UR11, 0xfffffc00, 0xa ;  /* 0xfffffc000b217891 */ /* 0x000fe2000f8e50ff */
[C---:B------:R-:W-:Y:S01]  /*a2e0*/  FMUL.FTZ R140, R195.reuse, R206 ;  /* 0x000000cec38c7220 */ /* 0x040fe20000410000 */
[-C--:B------:R-:W-:Y:S01]  /*a2f0*/  FMUL.FTZ R221, R195, R124.reuse ;  /* 0x0000007cc3dd7220 */ /* 0x080fe20000410000 */
[----:B------:R-:W5:Y:S01]  /*a300*/  SHFL.IDX PT, R216, R6, RZ, 0x1f ;  /* 0x00001fff06d87589 */ /* 0x000f6200000e0000 */
[-C--:B------:R-:W-:Y:S01]  /*a310*/  FMUL.FTZ R208, R211, R124.reuse ;  /* 0x0000007cd3d07220 */ /* 0x080fe20000410000 */
[C---:B------:R-:W-:Y:S01]  /*a320*/  FFMA.FTZ R140, R193.reuse, R124, R140 ;  /* 0x0000007cc18c7223 */ /* 0x040fe2000001008c */
[-C--:B------:R-:W-:Y:S01]  /*a330*/  FFMA.FTZ R221, R193, R206.reuse, -R221 ;  /* 0x000000cec1dd7223 */ /* 0x080fe200000108dd */
[----:B0-----:R-:W0:Y:S01]  /*a340*/  SHFL.DOWN PT, R223, R210, 0x1, 0x1f ;  /* 0x08201f00d2df7f89 */ /* 0x001e2200000e0000 */
[----:B------:R-:W-:Y:S01]  /*a350*/  FMUL.FTZ R211, R211, R206 ;  /* 0x000000ced3d37220 */ /* 0x000fe20000410000 */
[----:B------:R-:W-:Y:S01]  /*a360*/  FADD.FTZ R140, RZ, R140 ;  /* 0x0000008cff8c7221 */ /* 0x000fe20000010000 */
[----:B------:R-:W-:Y:S01]  /*a370*/  VOTEU.ALL UP0, P3 ;  /* 0x0000000000ff7886 */ /* 0x000fe20001800000 */
[----:B------:R-:W0:Y:S01]  /*a380*/  SHFL.DOWN PT, R228, R215, 0x1, 0x1f ;  /* 0x08201f00d7e47f89 */ /* 0x000e2200000e0000 */
[----:B------:R-:W-:Y:S01]  /*a390*/  FFMA.FTZ R220, R213, R124, R211 ;  /* 0x0000007cd5dc7223 */ /* 0x000fe200000100d3 */
[----:B------:R-:W-:Y:S01]  /*a3a0*/  USHF.R.S32.HI UR43, URZ, 0x1f, UR33 ;  /* 0x0000001fff2b7899 */ /* 0x000fe20008011421 */
[----:B------:R-:W-:Y:S01]  /*a3b0*/  FMUL.FTZ R189, R108, -R189 ;  /* 0x800000bd6cbd7220 */ /* 0x000fe20000410000 */
[----:B------:R3:W0:Y:S01]  /*a3c0*/  SHFL.IDX PT, R218, R2, RZ, 0x1f ;  /* 0x00001fff02da7589 */ /* 0x00062200000e0000 */
[----:B------:R-:W-:Y:S01]  /*a3d0*/  FFMA.FTZ R220, -R114, R220, R217 ;  /* 0x000000dc72dc7223 */ /* 0x000fe200000101d9 */
[----:B------:R-:W-:Y:S01]  /*a3e0*/  @!UP0 ULEA UR32, UR8, UR28, 0x4 ;  /* 0x0000001c08208291 */ /* 0x000fe2000f8e20ff */
[----:B------:R-:W-:Y:S01]  /*a3f0*/  FMUL.FTZ R182, R107, -R182 ;  /* 0x800000b66bb67220 */ /* 0x000fe20000410000 */
[----:B------:R2:W0:Y:S01]  /*a400*/  SHFL.IDX PT, R212, R3, RZ, 0x1f ;  /* 0x00001fff03d47589 */ /* 0x00042200000e0000 */
[----:B------:R-:W-:Y:S01]  /*a410*/  FMUL.FTZ R177, R106, -R177 ;  /* 0x800000b16ab17220 */ /* 0x000fe20000410000 */
[----:B------:R-:W-:Y:S01]  /*a420*/  FMUL.FTZ R172, R105, -R172 ;  /* 0x800000ac69ac7220 */ /* 0x000fe20000410000 */
[----:B------:R-:W-:Y:S01]  /*a430*/  FMUL.FTZ R173, R104, -R173 ;  /* 0x800000ad68ad7220 */ /* 0x000fe20000410000 */
[----:B---3--:R-:W-:Y:S01]  /*a440*/  FFMA.FTZ R2, R213, R206, -R208 ;  /* 0x000000ced5027223 */ /* 0x008fe200000108d0 */
[----:B------:R-:W-:Y:S01]  /*a450*/  FFMA.FTZ R208, R78, R83, R221 ;  /* 0x000000534ed07223 */ /* 0x000fe200000100dd */
[----:B----4-:R-:W3:Y:S01]  /*a460*/  SHFL.IDX PT, R215, R215, RZ, 0x1f ;  /* 0x00001fffd7d77589 */ /* 0x010ee200000e0000 */
[----:B------:R-:W-:Y:S01]  /*a470*/  FMUL.FTZ R154, R103, -R154 ;  /* 0x8000009a679a7220 */ /* 0x000fe20000410000 */
[----:B------:R-:W-:Y:S01]  /*a480*/  FFMA.FTZ R222, R114, R2, R219 ;  /* 0x0000000272de7223 */ /* 0x000fe200000100db */
[C---:B------:R-:W-:Y:S01]  /*a490*/  FMUL.FTZ R2, R209.reuse, R140 ;  /* 0x0000008cd1027220 */ /* 0x040fe20000410000 */
[----:B------:R-:W-:Y:S01]  /*a4a0*/  FMUL.FTZ R213, R209, R208 ;  /* 0x000000d0d1d57220 */ /* 0x000fe20000410000 */
[-C--:B-1----:R-:W-:Y:S01]  /*a4b0*/  @P2 FMUL.FTZ R209, R224, R214.reuse ;  /* 0x000000d6e0d12220 */ /* 0x082fe20000410000 */
[C---:B--2---:R-:W-:Y:S01]  /*a4c0*/  @P2 FMUL.FTZ R3, R226.reuse, R214 ;  /* 0x000000d6e2032220 */ /* 0x044fe20000410000 */
[----:B------:R-:W-:Y:S01]  /*a4d0*/  FFMA.FTZ R211, R207, R208, -R2 ;  /* 0x000000d0cfd37223 */ /* 0x000fe20000010802 */
[----:B------:R-:W1:Y:S01]  /*a4e0*/  SHFL.IDX PT, R210, R210, RZ, 0x1f ;  /* 0x00001fffd2d27589 */ /* 0x000e6200000e0000 */
[-C--:B-----5:R-:W-:Y:S01]  /*a4f0*/  @P2 FFMA.FTZ R2, R226, R216.reuse, R209 ;  /* 0x000000d8e2022223 */ /* 0x0a0fe200000100d1 */
[----:B------:R-:W-:Y:S01]  /*a500*/  @P2 FFMA.FTZ R3, R224, R216, -R3 ;  /* 0x000000d8e0032223 */ /* 0x000fe20000010803 */
[----:B------:R-:W-:Y:S01]  /*a510*/  FFMA.FTZ R209, R115, R211, R222 ;  /* 0x000000d373d17223 */ /* 0x000fe200000100de */
[----:B------:R-:W-:Y:S01]  /*a520*/  FFMA.FTZ R207, R207, R140, R213 ;  /* 0x0000008ccfcf7223 */ /* 0x000fe200000100d5 */
[----:B0-----:R-:W-:Y:S01]  /*a530*/  @P2 FADD.FTZ R214, R223, R2 ;  /* 0x00000002dfd62221 */ /* 0x001fe20000010000 */
[----:B------:R-:W-:Y:S01]  /*a540*/  @P2 FADD.FTZ R216, R228, R3 ;  /* 0x00000003e4d82221 */ /* 0x000fe20000010000 */
[----:B------:R-:W-:Y:S01]  /*a550*/  FMUL.FTZ R3, R218, R7 ;  /* 0x00000007da037220 */ /* 0x000fe20000410000 */
[----:B------:R-:W-:Y:S01]  /*a560*/  FFMA.FTZ R207, -R115, R207, R220 ;  /* 0x000000cf73cf7223 */ /* 0x000fe200000101dc */
[-C--:B------:R-:W-:Y:S01]  /*a570*/  FMUL.FTZ R211, R214, R9.reuse ;  /* 0x00000009d6d37220 */ /* 0x080fe20000410000 */
[----:B------:R-:W-:Y:S01]  /*a580*/  FMUL.FTZ R9, R216, R9 ;  /* 0x00000009d8097220 */ /* 0x000fe20000410000 */
[----:B------:R-:W-:Y:S01]  /*a590*/  FFMA.FTZ R220, R212, R6, -R3 ;  /* 0x00000006d4dc7223 */ /* 0x000fe20000010803 */
[----:B------:R-:W-:Y:S01]  /*a5a0*/  FMUL.FTZ R3, R218, R5 ;  /* 0x00000005da037220 */ /* 0x000fe20000410000 */
[-C--:B------:R-:W-:Y:S01]  /*a5b0*/  FFMA.FTZ R211, R216, R8.reuse, R211 ;  /* 0x00000008d8d37223 */ /* 0x080fe200000100d3 */
[----:B------:R-:W-:Y:S01]  /*a5c0*/  FFMA.FTZ R9, R214, R8, -R9 ;  /* 0x00000008d6097223 */ /* 0x000fe20000010809 */
[----:B------:R-:W-:Y:S01]  /*a5d0*/  P2R R2, PR, RZ, 0x8 ;  /* 0x00000008ff027803 */ /* 0x000fe20000000000 */
[----:B------:R-:W-:Y:S01]  /*a5e0*/  FMUL.FTZ R6, R218, R6 ;  /* 0x00000006da067220 */ /* 0x000fe20000410000 */
[----:B------:R-:W-:Y:S01]  /*a5f0*/  FFMA.FTZ R8, R116, R205, R211 ;  /* 0x000000cd74087223 */ /* 0x000fe200000100d3 */
[----:B------:R-:W-:Y:S01]  /*a600*/  FADD.FTZ R204, R204, R9 ;  /* 0x00000009cccc7221 */ /* 0x000fe20000010000 */
[C---:B------:R-:W-:Y:S01]  /*a610*/  FMUL.FTZ R2, R203.reuse, R208 ;  /* 0x000000d0cb027220 */ /* 0x040fe20000410000 */
[----:B------:R-:W-:Y:S01]  /*a620*/  FMUL.FTZ R218, R218, R4 ;  /* 0x00000004dada7220 */ /* 0x000fe20000410000 */
[C---:B------:R-:W-:Y:S01]  /*a630*/  FMUL.FTZ R205, R203.reuse, R8 ;  /* 0x00000008cbcd7220 */ /* 0x040fe20000410000 */
[C---:B------:R-:W-:Y:S01]  /*a640*/  FMUL.FTZ R9, R203.reuse, R204 ;  /* 0x000000cccb097220 */ /* 0x040fe20000410000 */
[C---:B------:R-:W-:Y:S01]  /*a650*/  FFMA.FTZ R4, R212.reuse, R4, -R3 ;  /* 0x00000004d4047223 */ /* 0x040fe20000010803 */
[----:B------:R-:W-:Y:S01]  /*a660*/  FFMA.FTZ R7, R212, R7, R6 ;  /* 0x00000007d4077223 */ /* 0x000fe20000010006 */
[-C--:B------:R-:W-:Y:S01]  /*a670*/  FMUL.FTZ R3, R203, R140.reuse ;  /* 0x0000008ccb037220 */ /* 0x080fe20000410000 */
[C---:B------:R-:W-:Y:S01]  /*a680*/  FFMA.FTZ R6, R199.reuse, R140, R2 ;  /* 0x0000008cc7067223 */ /* 0x040fe20000010002 */
[C---:B------:R-:W-:Y:S01]  /*a690*/  FFMA.FTZ R205, R199.reuse, R204, -R205 ;  /* 0x000000ccc7cd7223 */ /* 0x040fe200000108cd */
[C---:B------:R-:W-:Y:S01]  /*a6a0*/  FFMA.FTZ R2, R199.reuse, R8, R9 ;  /* 0x00000008c7027223 */ /* 0x040fe20000010009 */
[----:B------:R-:W-:Y:S01]  /*a6b0*/  FFMA.FTZ R3, R199, R208, -R3 ;  /* 0x000000d0c7037223 */ /* 0x000fe20000010803 */
[----:B------:R-:W-:Y:S01]  /*a6c0*/  FADD.FTZ R9, RZ, R6 ;  /* 0x00000006ff097221 */ /* 0x000fe20000010000 */
[----:B------:R-:W-:Y:S01]  /*a6d0*/  FADD.FTZ R198, R198, R205 ;  /* 0x000000cdc6c67221 */ /* 0x000fe20000010000 */
[----:B------:R-:W-:Y:S01]  /*a6e0*/  FFMA.FTZ R200, R115, R200, R2 ;  /* 0x000000c873c87223 */ /* 0x000fe20000010002 */
[----:B------:R-:W-:Y:S01]  /*a6f0*/  FFMA.FTZ R203, R82, R85, R3 ;  /* 0x0000005552cb7223 */ /* 0x000fe20000010003 */
[----:B------:R-:W-:Y:S01]  /*a700*/  FFMA.FTZ R5, R212, R5, R218 ;  /* 0x00000005d4057223 */ /* 0x000fe200000100da */
[----:B---3--:R-:W-:Y:S01]  /*a710*/  FADD.FTZ R6, R215, R220 ;  /* 0x000000dcd7067221 */ /* 0x008fe20000010000 */
[----:B-1----:R-:W-:Y:S01]  /*a720*/  FADD.FTZ R7, R210, R7 ;  /* 0x00000007d2077221 */ /* 0x002fe20000010000 */
[C---:B------:R-:W-:Y:S01]  /*a730*/  FMUL.FTZ R2, R195.reuse, R198 ;  /* 0x000000c6c3027220 */ /* 0x040fe20000410000 */
[-C--:B------:R-:W-:Y:S01]  /*a740*/  FMUL.FTZ R3, R195, R200.reuse ;  /* 0x000000c8c3037220 */ /* 0x080fe20000410000 */
[C---:B------:R-:W-:Y:S01]  /*a750*/  FMUL.FTZ R212, R202.reuse, R9 ;  /* 0x00000009cad47220 */ /* 0x040fe20000410000 */
[-C--:B------:R-:W-:Y:S01]  /*a760*/  FMUL.FTZ R202, R202, R203.reuse ;  /* 0x000000cbcaca7220 */ /* 0x080fe20000410000 */
[C---:B------:R-:W-:Y:S01]  /*a770*/  FFMA.FTZ R195, R193.reuse, R200, R2 ;  /* 0x000000c8c1c37223 */ /* 0x040fe20000010002 */
[----:B------:R0:W-:Y:S01]  /*a780*/  @!P3 STS.128 [UR32+0x2e10], R4 ;  /* 0x002e1004ff00b988 */ /* 0x0001e20008000c20 */
[----:B------:R-:W-:Y:S01]  /*a790*/  FFMA.FTZ R193, R193, R198, -R3 ;  /* 0x000000c6c1c17223 */ /* 0x000fe20000010803 */
[----:B------:R-:W-:Y:S01]  /*a7a0*/  UMOV UR32, UR42 ;  /* 0x0000002a00207c82 */ /* 0x000fe20008000000 */
[C---:B------:R-:W-:Y:S01]  /*a7b0*/  FFMA.FTZ R199, R201.reuse, R203, -R212 ;  /* 0x000000cbc9c77223 */ /* 0x040fe200000108d4 */
[----:B------:R-:W-:Y:S01]  /*a7c0*/  FFMA.FTZ R202, R201, R9, R202 ;  /* 0x00000009c9ca7223 */ /* 0x000fe200000100ca */
[----:B------:R-:W-:Y:S01]  /*a7d0*/  LOP3.LUT R2, R117, UR33, RZ, 0xfc, !PT ;  /* 0x0000002175027c12 */ /* 0x000fe2000f8efcff */
[----:B------:R-:W-:Y:S01]  /*a7e0*/  FADD.FTZ R196, R196, R193 ;  /* 0x000000c1c4c47221 */ /* 0x000fe20000010000 */
[----:B------:R-:W-:Y:S01]  /*a7f0*/  MOV R3, UR43 ;  /* 0x0000002b00037c02 */ /* 0x000fe20008000f00 */
[----:B------:R-:W-:Y:S01]  /*a800*/  FFMA.FTZ R210, R114, R197, R195 ;  /* 0x000000c572d27223 */ /* 0x000fe200000100c3 */
[----:B------:R-:W-:Y:S01]  /*a810*/  MOV R205, UR38 ;  /* 0x0000002600cd7c02 */ /* 0x000fe20008000f00 */
[----:B------:R-:W-:Y:S01]  /*a820*/  HFMA2 R212, -RZ, RZ, 0, 7.8678131103515625e-06 ;  /* 0x00000084ffd47431 */ /* 0x000fe200000001ff */
[----:B------:R-:W-:Y:S01]  /*a830*/  MOV R201, UR32 ;  /* 0x0000002000c97c02 */ /* 0x000fe20008000f00 */
[----:B------:R-:W-:Y:S01]  /*a840*/  FMUL.FTZ R214, R137, UR47 ;  /* 0x0000002f89d67c20 */ /* 0x000fe20008410000 */
[----:B------:R-:W-:Y:S01]  /*a850*/  FMUL.FTZ R197, R136, UR47 ;  /* 0x0000002f88c57c20 */ /* 0x000fe20008410000 */
[----:B0-----:R-:W-:Y:S01]  /*a860*/  IMAD.WIDE.U32 R4, R205, UR8, R2 ;  /* 0x00000008cd047c25 */ /* 0x001fe2000f8e0002 */
[----:B------:R-:W-:-:S03]  /*a870*/  LEA R6, R201, -R2, 0x1 ;  /* 0x80000002c9067211 */ /* 0x000fc600078e08ff */
[C---:B------:R-:W-:Y:S01]  /*a880*/  FMUL.FTZ R2, R183.reuse, R196 ;  /* 0x000000c4b7027220 */ /* 0x040fe20000410000 */
[C---:B------:R-:W-:Y:S01]  /*a890*/  FMUL.FTZ R3, R138.reuse, UR47 ;  /* 0x0000002f8a037c20 */ /* 0x040fe20008410000 */
[-C--:B------:R-:W-:Y:S01]  /*a8a0*/  FMUL.FTZ R183, R183, R210.reuse ;  /* 0x000000d2b7b77220 */ /* 0x080fe20000410000 */
[----:B------:R-:W-:Y:S01]  /*a8b0*/  FMUL.FTZ R7, R138, UR46 ;  /* 0x0000002e8a077c20 */ /* 0x000fe20008410000 */
[C---:B------:R-:W-:Y:S01]  /*a8c0*/  FFMA.FTZ R2, R181.reuse, R210, R2 ;  /* 0x000000d2b5027223 */ /* 0x040fe20000010002 */
[C---:B------:R-:W-:Y:S01]  /*a8d0*/  FFMA.FTZ R3, R150.reuse, UR46, -R3 ;  /* 0x0000002e96037c23 */ /* 0x040fe20008010803 */
[----:B------:R-:W-:Y:S01]  /*a8e0*/  FFMA.FTZ R183, R181, R196, -R183 ;  /* 0x000000c4b5b77223 */ /* 0x000fe200000108b7 */
[----:B------:R-:W-:Y:S01]  /*a8f0*/  FFMA.FTZ R181, R150, UR47, R7 ;  /* 0x0000002f96b57c23 */ /* 0x000fe20008010007 */
[----:B------:R-:W-:Y:S02]  /*a900*/  IMAD R7, R117, R212, UR28 ;  /* 0x0000001c75077e24 */ /* 0x000fe4000f8e02d4 */
[C---:B------:R-:W-:Y:S01]  /*a910*/  FMUL.FTZ R212, R0.reuse, R3 ;  /* 0x0000000300d47220 */ /* 0x040fe20000410000 */
[----:B------:R-:W-:Y:S01]  /*a920*/  FFMA.FTZ R3, R159, UR46, -R214 ;  /* 0x0000002e9f037c23 */ /* 0x000fe200080108d6 */
[----:B------:R-:W-:Y:S01]  /*a930*/  FMUL.FTZ R214, R0, -R181 ;  /* 0x800000b500d67220 */ /* 0x000fe20000410000 */
[----:B------:R-:W-:Y:S01]  /*a940*/  FADD.FTZ R183, R190, R183 ;  /* 0x000000b7beb77221 */ /* 0x000fe20000010000 */
[----:B------:R-:W-:Y:S01]  /*a950*/  FFMA.FTZ R181, R113, R194, R2 ;  /* 0x000000c271b57223 */ /* 0x000fe20000010002 */
[----:B------:R-:W-:Y:S01]  /*a960*/  FMUL.FTZ R190, R102, R3 ;  /* 0x0000000366be7220 */ /* 0x000fe20000410000 */
[----:B------:R-:W-:Y:S01]  /*a970*/  FMUL.FTZ R2, R137, UR46 ;  /* 0x0000002e89027c20 */ /* 0x000fe20008410000 */
[C---:B------:R-:W-:Y:S01]  /*a980*/  FMUL.FTZ R3, R180.reuse, R183 ;  /* 0x000000b7b4037220 */ /* 0x040fe20000410000 */
[-C--:B------:R-:W-:Y:S01]  /*a990*/  FMUL.FTZ R180, R180, R181.reuse ;  /* 0x000000b5b4b47220 */ /* 0x080fe20000410000 */
[----:B------:R-:W-:Y:S01]  /*a9a0*/  FMUL.FTZ R201, R136, UR46 ;  /* 0x0000002e88c97c20 */ /* 0x000fe20008410000 */
[----:B------:R-:W-:Y:S01]  /*a9b0*/  FFMA.FTZ R195, R159, UR47, R2 ;  /* 0x0000002f9fc37c23 */ /* 0x000fe20008010002 */
[C---:B------:R-:W-:Y:S01]  /*a9c0*/  FFMA.FTZ R3, R178.reuse, R181, R3 ;  /* 0x000000b5b2037223 */ /* 0x040fe20000010003 */
[----:B------:R-:W-:Y:S01]  /*a9d0*/  FFMA.FTZ R193, R178, R183, -R180 ;  /* 0x000000b7b2c17223 */ /* 0x000fe200000108b4 */
[----:B------:R-:W-:Y:S01]  /*a9e0*/  FFMA.FTZ R2, R152, UR46, -R197 ;  /* 0x0000002e98027c23 */ /* 0x000fe200080108c5 */
[----:B------:R0:W-:Y:S01]  /*a9f0*/  STS [R7+0x848], R190 ;  /* 0x000848be07007388 */ /* 0x0001e20000000800 */
[----:B------:R-:W-:Y:S01]  /*aa00*/  FFMA.FTZ R191, R112, R191, R3 ;  /* 0x000000bf70bf7223 */ /* 0x000fe20000010003 */
[----:B------:R-:W-:Y:S01]  /*aa10*/  FADD.FTZ R188, R188, R193 ;  /* 0x000000c1bcbc7221 */ /* 0x000fe20000010000 */
[----:B------:R-:W-:Y:S01]  /*aa20*/  FFMA.FTZ R180, R152, UR47, R201 ;  /* 0x0000002f98b47c23 */ /* 0x000fe200080100c9 */
[----:B------:R-:W-:Y:S01]  /*aa30*/  FMUL.FTZ R201, R134, UR47 ;  /* 0x0000002f86c97c20 */ /* 0x000fe20008410000 */
[----:B------:R-:W-:Y:S01]  /*aa40*/  FMUL.FTZ R3, R174, R191 ;  /* 0x000000bfae037220 */ /* 0x000fe20000410000 */
[----:B------:R-:W-:Y:S01]  /*aa50*/  FMUL.FTZ R178, R102, -R195 ;  /* 0x800000c366b27220 */ /* 0x000fe20000410000 */
[----:B------:R-:W-:Y:S01]  /*aa60*/  FMUL.FTZ R180, R103, -R180 ;  /* 0x800000b467b47220 */ /* 0x000fe20000410000 */
[----:B------:R-:W-:Y:S01]  /*aa70*/  FFMA.FTZ R150, R61, -R46, R150 ;  /* 0x8000002e3d967223 */ /* 0x000fe20000010096 */
[----:B------:R-:W-:Y:S01]  /*aa80*/  FFMA.FTZ R159, R62, -R47, R159 ;  /* 0x8000002f3e9f7223 */ /* 0x000fe2000001009f */
[----:B0-----:R-:W-:Y:S01]  /*aa90*/  FMUL.FTZ R190, R103, R2 ;  /* 0x0000000267be7220 */ /* 0x001fe20000410000 */
[-C--:B------:R-:W-:Y:S01]  /*aaa0*/  FMUL.FTZ R2, R174, R188.reuse ;  /* 0x000000bcae027220 */ /* 0x080fe20000410000 */
[----:B------:R-:W-:Y:S01]  /*aab0*/  FFMA.FTZ R174, R175, R188, -R3 ;  /* 0x000000bcafae7223 */ /* 0x000fe20000010803 */
[----:B------:R0:W-:Y:S01]  /*aac0*/  STS [R7+0x854], R180 ;  /* 0x000854b407007388 */ /* 0x0001e20000000800 */
[----:B------:R-:W-:Y:S01]  /*aad0*/  FFMA.FTZ R152, R63, -R48, R152 ;  /* 0x800000303f987223 */ /* 0x000fe20000010098 */
[----:B------:R-:W-:Y:S01]  /*aae0*/  FFMA.FTZ R2, R175, R191, R2 ;  /* 0x000000bfaf027223 */ /* 0x000fe20000010002 */
[----:B------:R-:W-:Y:S01]  /*aaf0*/  FADD.FTZ R185, R185, R174 ;  /* 0x000000aeb9b97221 */ /* 0x000fe20000010000 */
[----:B------:R1:W-:Y:S01]  /*ab00*/  STS [R7+0x84c], R178 ;  /* 0x00084cb207007388 */ /* 0x0003e20000000800 */
[----:B------:R-:W-:Y:S01]  /*ab10*/  BSSY.RECONVERGENT B0, `(.L_x_12826) ;  /* 0x0000180000007945 */ /* 0x000fe20003800200 */
[----:B------:R-:W-:Y:S01]  /*ab20*/  FFMA.FTZ R175, R111, R192, R2 ;  /* 0x000000c06faf7223 */ /* 0x000fe20000010002 */
[C---:B------:R-:W-:Y:S01]  /*ab30*/  FMUL.FTZ R2, R135.reuse, UR47 ;  /* 0x0000002f87027c20 */ /* 0x040fe20008410000 */
[----:B------:R-:W-:Y:S01]  /*ab40*/  FMUL.FTZ R192, R135, UR46 ;  /* 0x0000002e87c07c20 */ /* 0x000fe20008410000 */
[----:B------:R-:W-:Y:S01]  /*ab50*/  STS [R7+0x850], R190 ;  /* 0x000850be07007388 */ /* 0x000fe20000000800 */
[C---:B------:R-:W-:Y:S01]  /*ab60*/  FMUL.FTZ R3, R168.reuse, R175 ;  /* 0x000000afa8037220 */ /* 0x040fe20000410000 */
[-C--:B------:R-:W-:Y:S01]  /*ab70*/  FMUL.FTZ R168, R168, R185.reuse ;  /* 0x000000b9a8a87220 */ /* 0x080fe20000410000 */
[C---:B------:R-:W-:Y:S01]  /*ab80*/  FFMA.FTZ R195, R163.reuse, UR46, -R2 ;  /* 0x0000002ea3c37c23 */ /* 0x040fe20008010802 */
[----:B------:R-:W-:Y:S01]  /*ab90*/  FFMA.FTZ R2, R156, UR46, -R201 ;  /* 0x0000002e9c027c23 */ /* 0x000fe200080108c9 */
[C---:B------:R-:W-:Y:S01]  /*aba0*/  FFMA.FTZ R193, R170.reuse, R185, -R3 ;  /* 0x000000b9aac17223 */ /* 0x040fe20000010803 */
[----:B------:R-:W-:Y:S01]  /*abb0*/  FFMA.FTZ R3, R170, R175, R168 ;  /* 0x000000afaa037223 */ /* 0x000fe200000100a8 */
[----:B------:R-:W-:Y:S01]  /*abc0*/  FFMA.FTZ R197, R163, UR47, R192 ;  /* 0x0000002fa3c57c23 */ /* 0x000fe200080100c0 */
[----:B0-----:R-:W-:Y:S01]  /*abd0*/  FMUL.FTZ R180, R105, R2 ;  /* 0x0000000269b47220 */ /* 0x001fe20000410000 */
[----:B------:R-:W-:Y:S01]  /*abe0*/  FADD.FTZ R184, R184, R193 ;  /* 0x000000c1b8b87221 */ /* 0x000fe20000010000 */
[----:B------:R-:W-:Y:S01]  /*abf0*/  FFMA.FTZ R168, R110, R187, R3 ;  /* 0x000000bb6ea87223 */ /* 0x000fe20000010003 */
[----:B------:R-:W-:Y:S01]  /*ac00*/  FMUL.FTZ R3, R134, UR46 ;  /* 0x0000002e86037c20 */ /* 0x000fe20008410000 */
[----:B------:R-:W-:Y:S01]  /*ac10*/  FMUL.FTZ R174, R104, R195 ;  /* 0x000000c368ae7220 */ /* 0x000fe20000410000 */
[C---:B------:R-:W-:Y:S01]  /*ac20*/  FMUL.FTZ R2, R149.reuse, R184 ;  /* 0x000000b895027220 */ /* 0x040fe20000410000 */
[-C--:B------:R-:W-:Y:S01]  /*ac30*/  FMUL.FTZ R149, R149, R168.reuse ;  /* 0x000000a895957220 */ /* 0x080fe20000410000 */
[----:B-1----:R-:W-:Y:S01]  /*ac40*/  FFMA.FTZ R178, R156, UR47, R3 ;  /* 0x0000002f9cb27c23 */ /* 0x002fe20008010003 */
[----:B------:R-:W-:Y:S01]  /*ac50*/  FMUL.FTZ R170, R104, -R197 ;  /* 0x800000c568aa7220 */ /* 0x000fe20000410000 */
[C---:B------:R-:W-:Y:S01]  /*ac60*/  FFMA.FTZ R2, R151.reuse, R168, R2 ;  /* 0x000000a897027223 */ /* 0x040fe20000010002 */
[----:B------:R-:W-:Y:S01]  /*ac70*/  FFMA.FTZ R151, R151, R184, -R149 ;  /* 0x000000b897977223 */ /* 0x000fe20000010895 */
[----:B------:R0:W-:Y:S01]  /*ac80*/  STS [R7+0x858], R174 ;  /* 0x000858ae07007388 */ /* 0x0001e20000000800 */
[----:B------:R-:W-:Y:S01]  /*ac90*/  FMUL.FTZ R178, R105, -R178 ;  /* 0x800000b269b27220 */ /* 0x000fe20000410000 */
[----:B------:R-:W-:Y:S01]  /*aca0*/  FFMA.FTZ R149, R109, R186, R2 ;  /* 0x000000ba6d957223 */ /* 0x000fe20000010002 */
[----:B------:R-:W-:Y:S01]  /*acb0*/  FADD.FTZ R151, R176, R151 ;  /* 0x00000097b0977221 */ /* 0x000fe20000010000 */
[----:B------:R-:W-:Y:S01]  /*acc0*/  FMUL.FTZ R2, R133, UR47 ;  /* 0x0000002f85027c20 */ /* 0x000fe20008410000 */
[----:B------:R1:W-:Y:S01]  /*acd0*/  STS [R7+0x85c], R170 ;  /* 0x00085caa07007388 */ /* 0x0003e20000000800 */
[----:B------:R-:W-:Y:S01]  /*ace0*/  FFMA.FTZ R163, R64, -R49, R163 ;  /* 0x8000003140a37223 */ /* 0x000fe200000100a3 */
[C---:B------:R-:W-:Y:S01]  /*acf0*/  FMUL.FTZ R3, R142.reuse, R151 ;  /* 0x000000978e037220 */ /* 0x040fe20000410000 */
[-C--:B------:R-:W-:Y:S01]  /*ad00*/  FMUL.FTZ R142, R142, R149.reuse ;  /* 0x000000958e8e7220 */ /* 0x080fe20000410000 */
[----:B------:R-:W-:Y:S01]  /*ad10*/  FFMA.FTZ R187, R165, UR46, -R2 ;  /* 0x0000002ea5bb7c23 */ /* 0x000fe20008010802 */
[----:B------:R2:W-:Y:S01]  /*ad20*/  STS [R7+0x864], R178 ;  /* 0x000864b207007388 */ /* 0x0005e20000000800 */
[C---:B------:R-:W-:Y:S01]  /*ad30*/  FFMA.FTZ R3, R144.reuse, R149, R3 ;  /* 0x0000009590037223 */ /* 0x040fe20000010003 */
[----:B------:R-:W-:Y:S01]  /*ad40*/  FFMA.FTZ R144, R144, R151, -R142 ;  /* 0x0000009790907223 */ /* 0x000fe2000001088e */
[----:B0-----:R-:W-:Y:S01]  /*ad50*/  FMUL.FTZ R174, R106, R187 ;  /* 0x000000bb6aae7220 */ /* 0x001fe20000410000 */
[----:B------:R-:W-:Y:S01]  /*ad60*/  MOV R187, UR39 ;  /* 0x0000002700bb7c02 */ /* 0x000fe20008000f00 */
[----:B------:R-:W-:Y:S01]  /*ad70*/  FFMA.FTZ R142, R108, R179, R3 ;  /* 0x000000b36c8e7223 */ /* 0x000fe20000010003 */
[----:B------:R-:W-:Y:S01]  /*ad80*/  FADD.FTZ R144, R189, R144 ;  /* 0x00000090bd907221 */ /* 0x000fe20000010000 */
[----:B-1----:R-:W-:Y:S01]  /*ad90*/  FMUL.FTZ R170, R133, UR46 ;  /* 0x0000002e85aa7c20 */ /* 0x002fe20008410000 */
[----:B------:R-:W-:Y:S01]  /*ada0*/  FMUL.FTZ R3, R132, UR47 ;  /* 0x0000002f84037c20 */ /* 0x000fe20008410000 */
[----:B------:R-:W-:-:S02]  /*adb0*/  IMAD R5, R187, UR8, R5 ;  /* 0x00000008bb057c24 */ /* 0x000fc4000f8e0205 */
[C---:B------:R-:W-:Y:S01]  /*adc0*/  FMUL.FTZ R2, R145.reuse, R144 ;  /* 0x0000009091027220 */ /* 0x040fe20000410000 */
[-C--:B------:R-:W-:Y:S01]  /*add0*/  FMUL.FTZ R145, R145, R142.reuse ;  /* 0x0000008e91917220 */ /* 0x080fe20000410000 */
[----:B------:R-:W-:Y:S01]  /*ade0*/  FFMA.FTZ R193, R165, UR47, R170 ;  /* 0x0000002fa5c17c23 */ /* 0x000fe200080100aa */
[----:B------:R0:W-:Y:S01]  /*adf0*/  STS [R7+0x868], R174 ;  /* 0x000868ae07007388 */ /* 0x0001e20000000800 */
[C---:B------:R-:W-:Y:S01]  /*ae00*/  FFMA.FTZ R170, R147.reuse, R142, R2 ;  /* 0x0000008e93aa7223 */ /* 0x040fe20000010002 */
[----:B------:R-:W-:Y:S01]  /*ae10*/  LEA R2, P2, R4, UR9, 0x2 ;  /* 0x0000000904027c11 */ /* 0x000fe2000f8410ff */
[----:B------:R-:W-:Y:S01]  /*ae20*/  FFMA.FTZ R145, R147, R144, -R145 ;  /* 0x0000009093917223 */ /* 0x000fe20000010891 */
[----:B------:R-:W-:Y:S01]  /*ae30*/  FMUL.FTZ R179, R132, UR46 ;  /* 0x0000002e84b37c20 */ /* 0x000fe20008410000 */
[----:B------:R-:W-:Y:S01]  /*ae40*/  FFMA.FTZ R166, R107, R166, R170 ;  /* 0x000000a66ba67223 */ /* 0x000fe200000100aa */
[----:B------:R-:W-:Y:S01]  /*ae50*/  FMUL.FTZ R176, R106, -R193 ;  /* 0x800000c16ab07220 */ /* 0x000fe20000410000 */
[----:B------:R-:W-:Y:S01]  /*ae60*/  FMUL.FTZ R147, R131, UR46 ;  /* 0x0000002e83937c20 */ /* 0x000fe20008410000 */
[----:B--2---:R-:W-:Y:S01]  /*ae70*/  FFMA.FTZ R178, R158, UR47, R179 ;  /* 0x0000002f9eb27c23 */ /* 0x004fe200080100b3 */
[----:B------:R-:W-:Y:S01]  /*ae80*/  FMUL.FTZ R179, R130, UR47 ;  /* 0x0000002f82b37c20 */ /* 0x000fe20008410000 */
[----:B0-----:R-:W-:Y:S01]  /*ae90*/  FFMA.FTZ R174, R158, UR46, -R3 ;  /* 0x0000002e9eae7c23 */ /* 0x001fe20008010803 */
[----:B------:R-:W-:Y:S01]  /*aea0*/  LEA.HI.X R3, R4, UR10, R5, 0x2, P2 ;  /* 0x0000000a04037c11 */ /* 0x000fe200090f1405 */
[----:B------:R-:W-:Y:S01]  /*aeb0*/  FADD.FTZ R5, R182, R145 ;  /* 0x00000091b6057221 */ /* 0x000fe20000010000 */
[----:B------:R-:W-:Y:S01]  /*aec0*/  FMUL.FTZ R4, R11, R166 ;  /* 0x000000a60b047220 */ /* 0x000fe20000410000 */
[----:B------:R0:W-:Y:S01]  /*aed0*/  STS [R7+0x86c], R176 ;  /* 0x00086cb007007388 */ /* 0x0001e20000000800 */
[----:B------:R-:W-:Y:S01]  /*aee0*/  FMUL.FTZ R174, R107, R174 ;  /* 0x000000ae6bae7220 */ /* 0x000fe20000410000 */
[-C--:B------:R-:W-:Y:S01]  /*aef0*/  FMUL.FTZ R145, R11, R5.reuse ;  /* 0x000000050b917220 */ /* 0x080fe20000410000 */
[----:B------:R-:W-:Y:S01]  /*af00*/  FMUL.FTZ R11, R131, UR47 ;  /* 0x0000002f830b7c20 */ /* 0x000fe20008410000 */
[----:B------:R-:W-:Y:S01]  /*af10*/  FFMA.FTZ R4, R12, R5, -R4 ;  /* 0x000000050c047223 */ /* 0x000fe20000010804 */
[----:B------:R-:W-:Y:S01]  /*af20*/  FFMA.FTZ R147, R160, UR47, R147 ;  /* 0x0000002fa0937c23 */ /* 0x000fe20008010093 */
[----:B------:R-:W-:Y:S01]  /*af30*/  FFMA.FTZ R145, R12, R166, R145 ;  /* 0x000000a60c917223 */ /* 0x000fe20000010091 */
[----:B------:R-:W-:Y:S01]  /*af40*/  FFMA.FTZ R11, R160, UR46, -R11 ;  /* 0x0000002ea00b7c23 */ /* 0x000fe2000801080b */
[----:B------:R-:W-:Y:S01]  /*af50*/  FADD.FTZ R4, R177, R4 ;  /* 0x00000004b1047221 */ /* 0x000fe20000010000 */
[----:B------:R-:W-:Y:S01]  /*af60*/  FFMA.FTZ R12, R162, UR46, -R179 ;  /* 0x0000002ea20c7c23 */ /* 0x000fe200080108b3 */
[----:B------:R-:W-:Y:S01]  /*af70*/  FFMA.FTZ R153, R106, R153, R145 ;  /* 0x000000996a997223 */ /* 0x000fe20000010091 */
[----:B------:R-:W-:Y:S01]  /*af80*/  FMUL.FTZ R170, R108, R11 ;  /* 0x0000000b6caa7220 */ /* 0x000fe20000410000 */
[----:B------:R-:W-:Y:S01]  /*af90*/  FMUL.FTZ R11, R13, R4 ;  /* 0x000000040d0b7220 */ /* 0x000fe20000410000 */
[----:B0-----:R-:W-:Y:S01]  /*afa0*/  FMUL.FTZ R176, R109, R12 ;  /* 0x0000000c6db07220 */ /* 0x001fe20000410000 */
[-C--:B------:R-:W-:Y:S01]  /*afb0*/  FMUL.FTZ R13, R13, R153.reuse ;  /* 0x000000990d0d7220 */ /* 0x080fe20000410000 */
[----:B------:R-:W-:Y:S01]  /*afc0*/  FMUL.FTZ R145, R130, UR46 ;  /* 0x0000002e82917c20 */ /* 0x000fe20008410000 */
[C---:B------:R-:W-:Y:S01]  /*afd0*/  FFMA.FTZ R12, R14.reuse, R153, R11 ;  /* 0x000000990e0c7223 */ /* 0x040fe2000001000b */
[----:B------:R0:W-:Y:S01]  /*afe0*/  STS [R7+0x870], R174 ;  /* 0x000870ae07007388 */ /* 0x0001e20000000800 */
[----:B------:R-:W-:Y:S01]  /*aff0*/  FFMA.FTZ R11, R14, R4, -R13 ;  /* 0x000000040e0b7223 */ /* 0x000fe2000001080d */
[----:B------:R-:W-:Y:S01]  /*b000*/  FMUL.FTZ R13, R129, UR47 ;  /* 0x0000002f810d7c20 */ /* 0x000fe20008410000 */
[----:B------:R-:W-:Y:S01]  /*b010*/  FFMA.FTZ R146, R105, R146, R12 ;  /* 0x0000009269927223 */ /* 0x000fe2000001000c */
[----:B------:R-:W-:Y:S01]  /*b020*/  FFMA.FTZ R14, R162, UR47, R145 ;  /* 0x0000002fa20e7c23 */ /* 0x000fe20008010091 */
[----:B------:R-:W-:Y:S01]  /*b030*/  FADD.FTZ R11, R172, R11 ;  /* 0x0000000bac0b7221 */ /* 0x000fe20000010000 */
[----:B------:R-:W-:Y:S01]  /*b040*/  FFMA.FTZ R145, R164, UR46, -R13 ;  /* 0x0000002ea4917c23 */ /* 0x000fe2000801080d */
[CC--:B------:R-:W-:Y:S01]  /*b050*/  FMUL.FTZ R12, R15.reuse, R146.reuse ;  /* 0x000000920f0c7220 */ /* 0x0c0fe20000410000 */
[----:B------:R1:W-:Y:S01]  /*b060*/  STS [R7+0x878], R170 ;  /* 0x000878aa07007388 */ /* 0x0003e20000000800 */
[----:B------:R-:W-:Y:S01]  /*b070*/  FMUL.FTZ R13, R15, R11 ;  /* 0x0000000b0f0d7220 */ /* 0x000fe20000410000 */
[----:B0-----:R-:W-:Y:S01]  /*b080*/  FMUL.FTZ R174, R108, -R147 ;  /* 0x800000936cae7220 */ /* 0x001fe20000410000 */
[C---:B------:R-:W-:Y:S01]  /*b090*/  FFMA.FTZ R12, R118.reuse, R11, -R12 ;  /* 0x0000000b760c7223 */ /* 0x040fe2000001080c */
[----:B------:R-:W-:Y:S01]  /*b0a0*/  FMUL.FTZ R147, R129, UR46 ;  /* 0x0000002e81937c20 */ /* 0x000fe20008410000 */
[----:B------:R-:W-:Y:S01]  /*b0b0*/  FFMA.FTZ R13, R118, R146, R13 ;  /* 0x00000092760d7223 */ /* 0x000fe2000001000d */
[----:B------:R-:W-:Y:S01]  /*b0c0*/  FMUL.FTZ R172, R110, R145 ;  /* 0x000000916eac7220 */ /* 0x000fe20000410000 */
[----:B------:R-:W-:Y:S01]  /*b0d0*/  FADD.FTZ R12, R173, R12 ;  /* 0x0000000cad0c7221 */ /* 0x000fe20000010000 */
[----:B------:R0:W-:Y:S01]  /*b0e0*/  STS [R7+0x87c], R174 ;  /* 0x00087cae07007388 */ /* 0x0001e20000000800 */
[----:B------:R-:W-:Y:S01]  /*b0f0*/  FFMA.FTZ R143, R104, R143, R13 ;  /* 0x0000008f688f7223 */ /* 0x000fe2000001000d */
[----:B-1----:R-:W-:Y:S01]  /*b100*/  FMUL.FTZ R170, R109, -R14 ;  /* 0x8000000e6daa7220 */ /* 0x002fe20000410000 */
[----:B------:R-:W-:Y:S01]  /*b110*/  FMUL.FTZ R14, R128, UR47 ;  /* 0x0000002f800e7c20 */ /* 0x000fe20008410000 */
[C---:B------:R-:W-:Y:S01]  /*b120*/  FMUL.FTZ R13, R119.reuse, R12 ;  /* 0x0000000c770d7220 */ /* 0x040fe20000410000 */
[-C--:B------:R-:W-:Y:S01]  /*b130*/  FMUL.FTZ R119, R119, R143.reuse ;  /* 0x0000008f77777220 */ /* 0x080fe20000410000 */
[----:B------:R-:W-:Y:S01]  /*b140*/  FFMA.FTZ R147, R164, UR47, R147 ;  /* 0x0000002fa4937c23 */ /* 0x000fe20008010093 */
[----:B------:R-:W-:Y:S01]  /*b150*/  STS [R7+0x884], R170 ;  /* 0x000884aa07007388 */ /* 0x000fe20000000800 */
[----:B------:R-:W-:Y:S01]  /*b160*/  FMUL.FTZ R178, R107, -R178 ;  /* 0x800000b26bb27220 */ /* 0x000fe20000410000 */
[----:B------:R-:W-:Y:S01]  /*b170*/  FFMA.FTZ R156, R65, -R50, R156 ;  /* 0x80000032419c7223 */ /* 0x000fe2000001009c */
[----:B0-----:R-:W-:Y:S01]  /*b180*/  FFMA.FTZ R174, R167, UR46, -R14 ;  /* 0x0000002ea7ae7c23 */ /* 0x001fe2000801080e */
[C---:B------:R-:W-:Y:S01]  /*b190*/  FFMA.FTZ R14, R120.reuse, R143, R13 ;  /* 0x0000008f780e7223 */ /* 0x040fe2000001000d */
[----:B------:R-:W-:Y:S01]  /*b1a0*/  FFMA.FTZ R13, R120, R12, -R119 ;  /* 0x0000000c780d7223 */ /* 0x000fe20000010877 */
[----:B------:R-:W-:Y:S01]  /*b1b0*/  FMUL.FTZ R120, R127, UR47 ;  /* 0x0000002f7f787c20 */ /* 0x000fe20008410000 */
[----:B------:R-:W-:Y:S01]  /*b1c0*/  FMUL.FTZ R118, R110, -R147 ;  /* 0x800000936e767220 */ /* 0x000fe20000410000 */
[----:B------:R-:W-:Y:S01]  /*b1d0*/  FFMA.FTZ R148, R103, R148, R14 ;  /* 0x0000009467947223 */ /* 0x000fe2000001000e */
[----:B------:R-:W-:Y:S01]  /*b1e0*/  FADD.FTZ R13, R154, R13 ;  /* 0x0000000d9a0d7221 */ /* 0x000fe20000010000 */
[----:B------:R-:W-:Y:S01]  /*b1f0*/  FFMA.FTZ R15, R169, UR46, -R120 ;  /* 0x0000002ea90f7c23 */ /* 0x000fe20008010878 */
[----:B------:R-:W-:Y:S01]  /*b200*/  FMUL.FTZ R120, R102, -R161 ;  /* 0x800000a166787220 */ /* 0x000fe20000410000 */
[----:B------:R0:W-:Y:S01]  /*b210*/  STS [R7+0x88c], R118 ;  /* 0x00088c7607007388 */ /* 0x0001e20000000800 */
[----:B------:R-:W-:Y:S01]  /*b220*/  FMUL.FTZ R174, R111, R174 ;  /* 0x000000ae6fae7220 */ /* 0x000fe20000410000 */
[----:B------:R-:W-:Y:S01]  /*b230*/  FMUL.FTZ R154, R112, R15 ;  /* 0x0000000f709a7220 */ /* 0x000fe20000410000 */
[CC--:B------:R-:W-:Y:S01]  /*b240*/  FMUL.FTZ R15, R121.reuse, R148.reuse ;  /* 0x00000094790f7220 */ /* 0x0c0fe20000410000 */
[----:B------:R-:W-:Y:S01]  /*b250*/  FMUL.FTZ R121, R121, R13 ;  /* 0x0000000d79797220 */ /* 0x000fe20000410000 */
[----:B------:R1:W-:Y:S01]  /*b260*/  STS [R7+0x888], R172 ;  /* 0x000888ac07007388 */ /* 0x0003e20000000800 */
[----:B------:R-:W-:Y:S01]  /*b270*/  FFMA.FTZ R165, R68, -R51, R165 ;  /* 0x8000003344a57223 */ /* 0x000fe200000100a5 */
[C---:B------:R-:W-:Y:S01]  /*b280*/  FFMA.FTZ R15, R122.reuse, R13, -R15 ;  /* 0x0000000d7a0f7223 */ /* 0x040fe2000001080f */
[----:B------:R-:W-:Y:S01]  /*b290*/  FFMA.FTZ R121, R122, R148, R121 ;  /* 0x000000947a797223 */ /* 0x000fe20000010079 */
[----:B------:R-:W-:Y:S01]  /*b2a0*/  FMUL.FTZ R122, R126, UR47 ;  /* 0x0000002f7e7a7c20 */ /* 0x000fe20008410000 */
[----:B0-----:R-:W-:Y:S01]  /*b2b0*/  FMUL.FTZ R118, R127, UR46 ;  /* 0x0000002e7f767c20 */ /* 0x001fe20008410000 */
[----:B------:R-:W-:Y:S01]  /*b2c0*/  FADD.FTZ R120, R120, R15 ;  /* 0x0000000f78787221 */ /* 0x000fe20000010000 */
[----:B------:R-:W-:Y:S01]  /*b2d0*/  FFMA.FTZ R14, R102, R141, R121 ;  /* 0x0000008d660e7223 */ /* 0x000fe20000010079 */
[----:B------:R-:W-:Y:S01]  /*b2e0*/  FFMA.FTZ R122, R171, UR46, -R122 ;  /* 0x0000002eab7a7c23 */ /* 0x000fe2000801087a */
[----:B------:R-:W-:Y:S01]  /*b2f0*/  FFMA.FTZ R15, R169, UR47, R118 ;  /* 0x0000002fa90f7c23 */ /* 0x000fe20008010076 */
[C---:B------:R-:W-:Y:S01]  /*b300*/  FMUL.FTZ R118, R123.reuse, R120 ;  /* 0x000000787b767220 */ /* 0x040fe20000410000 */
[-C--:B------:R-:W-:Y:S01]  /*b310*/  FMUL.FTZ R123, R123, R14.reuse ;  /* 0x0000000e7b7b7220 */ /* 0x080fe20000410000 */
[----:B------:R0:W-:Y:S01]  /*b320*/  STS [R7+0x898], R154 ;  /* 0x0008989a07007388 */ /* 0x0001e20000000800 */
[----:B------:R-:W-:Y:S01]  /*b330*/  FMUL.FTZ R170, R112, -R15 ;  /* 0x8000000f70aa7220 */ /* 0x000fe20000410000 */
[C---:B------:R-:W-:Y:S01]  /*b340*/  FFMA.FTZ R15, R125.reuse, R14, R118 ;  /* 0x0000000e7d0f7223 */ /* 0x040fe20000010076 */
[----:B------:R-:W-:Y:S01]  /*b350*/  FFMA.FTZ R121, R125, R120, -R123 ;  /* 0x000000787d797223 */ /* 0x000fe2000001087b */
[C---:B------:R-:W-:Y:S01]  /*b360*/  FMUL.FTZ R118, R0.reuse, -R157 ;  /* 0x8000009d00767220 */ /* 0x040fe20000410000 */
[----:B-1----:R-:W-:Y:S01]  /*b370*/  FMUL.FTZ R172, R113, R122 ;  /* 0x0000007a71ac7220 */ /* 0x002fe20000410000 */
[----:B------:R-:W-:Y:S01]  /*b380*/  FFMA.FTZ R155, R0, R155, R15 ;  /* 0x0000009b009b7223 */ /* 0x000fe2000001000f */
[-C--:B------:R-:W-:Y:S01]  /*b390*/  FMUL.FTZ R122, R120, R47.reuse ;  /* 0x0000002f787a7220 */ /* 0x080fe20000410000 */
[----:B------:R-:W-:Y:S01]  /*b3a0*/  FADD.FTZ R121, R118, R121 ;  /* 0x0000007976797221 */ /* 0x000fe20000010000 */
[----:B------:R-:W-:Y:S01]  /*b3b0*/  FMUL.FTZ R118, R14, R47 ;  /* 0x0000002f0e767220 */ /* 0x000fe20000410000 */
[-C--:B------:R-:W-:Y:S01]  /*b3c0*/  FMUL.FTZ R15, R155, R46.reuse ;  /* 0x0000002e9b0f7220 */ /* 0x080fe20000410000 */
[----:B------:R1:W-:Y:S01]  /*b3d0*/  STS [R7+0x89c], R170 ;  /* 0x00089caa07007388 */ /* 0x0003e20000000800 */
[----:B------:R-:W-:Y:S01]  /*b3e0*/  FMUL.FTZ R119, R121, R46 ;  /* 0x0000002e79777220 */ /* 0x000fe20000410000 */
[----:B0-----:R-:W-:Y:S01]  /*b3f0*/  FMUL.FTZ R154, R137, R118 ;  /* 0x00000076899a7220 */ /* 0x001fe20000410000 */
[----:B------:R-:W-:Y:S01]  /*b400*/  FMUL.FTZ R123, R138, R15 ;  /* 0x0000000f8a7b7220 */ /* 0x000fe20000410000 */
[----:B------:R0:W-:Y:S01]  /*b410*/  STS [R7+0x880], R176 ;  /* 0x000880b007007388 */ /* 0x0001e20000000800 */
[----:B------:R-:W-:Y:S01]  /*b420*/  FMUL.FTZ R141, R13, R48 ;  /* 0x000000300d8d7220 */ /* 0x000fe20000410000 */
[----:B------:R-:W-:Y:S01]  /*b430*/  FFMA.FTZ R158, R67, -R56, R158 ;  /* 0x80000038439e7223 */ /* 0x000fe2000001009e */
[-C--:B------:R-:W-:Y:S01]  /*b440*/  FFMA.FTZ R123, R150, R119.reuse, -R123 ;  /* 0x00000077967b7223 */ /* 0x080fe2000001087b */
[----:B------:R-:W-:Y:S01]  /*b450*/  FMUL.FTZ R119, R138, R119 ;  /* 0x000000778a777220 */ /* 0x000fe20000410000 */
[----:B------:R2:W-:Y:S01]  /*b460*/  STS [R7+0x8a0], R172 ;  /* 0x0008a0ac07007388 */ /* 0x0005e20000000800 */
[-C--:B-1----:R-:W-:Y:S01]  /*b470*/  FFMA.FTZ R170, R159, R122.reuse, -R154 ;  /* 0x0000007a9faa7223 */ /* 0x082fe2000001089a */
[----:B------:R-:W-:Y:S01]  /*b480*/  FMUL.FTZ R154, R137, R122 ;  /* 0x0000007a899a7220 */ /* 0x000fe20000410000 */
[----:B------:R-:W-:Y:S01]  /*b490*/  FFMA.FTZ R122, R150, R15, R119 ;  /* 0x0000000f967a7223 */ /* 0x000fe20000010077 */
[----:B------:R-:W-:Y:S01]  /*b4a0*/  FMUL.FTZ R119, R148, R48 ;  /* 0x0000003094777220 */ /* 0x000fe20000410000 */
[----:B0-----:R-:W-:Y:S01]  /*b4b0*/  FMUL.FTZ R176, R128, UR46 ;  /* 0x0000002e80b07c20 */ /* 0x001fe20008410000 */
[----:B------:R0:W-:Y:S01]  /*b4c0*/  STS [R7+0x874], R178 ;  /* 0x000874b207007388 */ /* 0x0001e20000000800 */
[----:B------:R-:W-:Y:S01]  /*b4d0*/  FFMA.FTZ R125, R159, R118, R154 ;  /* 0x000000769f7d7223 */ /* 0x000fe2000001009a */
[----:B------:R-:W-:Y:S01]  /*b4e0*/  FMUL.FTZ R145, R136, R119 ;  /* 0x0000007788917220 */ /* 0x000fe20000410000 */
[----:B------:R-:W-:Y:S01]  /*b4f0*/  FFMA.FTZ R176, R167, UR47, R176 ;  /* 0x0000002fa7b07c23 */ /* 0x000fe200080100b0 */
[----:B--2---:R-:W-:Y:S01]  /*b500*/  FMUL.FTZ R172, R126, UR46 ;  /* 0x0000002e7eac7c20 */ /* 0x004fe20008410000 */
[----:B------:R1:W-:Y:S01]  /*b510*/  STS [R7+0x890], R174 ;  /* 0x000890ae07007388 */ /* 0x0003e20000000800 */
[----:B------:R-:W-:Y:S01]  /*b520*/  FADD.FTZ R122, RZ, R122 ;  /* 0x0000007aff7a7221 */ /* 0x000fe20000010000 */
[----:B------:R-:W-:Y:S01]  /*b530*/  FMUL.FTZ R176, R111, -R176 ;  /* 0x800000b06fb07220 */ /* 0x000fe20000410000 */
[----:B------:R-:W-:Y:S01]  /*b540*/  FFMA.FTZ R172, R171, UR47, R172 ;  /* 0x0000002fabac7c23 */ /* 0x000fe200080100ac */
[----:B------:R-:W-:Y:S01]  /*b550*/  FADD.FTZ R123, RZ, R123 ;  /* 0x0000007bff7b7221 */ /* 0x000fe20000010000 */
[----:B------:R-:W-:Y:S01]  /*b560*/  FADD.FTZ R125, R122, R125 ;  /* 0x0000007d7a7d7221 */ /* 0x000fe20000010000 */
[----:B------:R-:W-:Y:S01]  /*b570*/  FMUL.FTZ R122, R143, R49 ;  /* 0x000000318f7a7220 */ /* 0x000fe20000410000 */
[----:B0-----:R-:W-:Y:S01]  /*b580*/  FMUL.FTZ R178, R113, -R172 ;  /* 0x800000ac71b27220 */ /* 0x001fe20000410000 */
[-C--:B------:R-:W-:Y:S01]  /*b590*/  FFMA.FTZ R172, R152, R141.reuse, -R145 ;  /* 0x0000008d98ac7223 */ /* 0x080fe20000010891 */
[----:B------:R-:W-:Y:S01]  /*b5a0*/  FMUL.FTZ R141, R136, R141 ;  /* 0x0000008d888d7220 */ /* 0x000fe20000410000 */
[----:B-1----:R-:W-:Y:S01]  /*b5b0*/  FMUL.FTZ R174, R12, R49 ;  /* 0x000000310cae7220 */ /* 0x002fe20000410000 */
[----:B------:R0:W-:Y:S01]  /*b5c0*/  STS [R7+0x894], R176 ;  /* 0x000894b007007388 */ /* 0x0001e20000000800 */
[----:B------:R-:W-:Y:S01]  /*b5d0*/  FADD.FTZ R123, R123, R170 ;  /* 0x000000aa7b7b7221 */ /* 0x000fe20000010000 */
        /* <DEDUP_REMOVED lines=8> */
[-C--:B0-----:R-:W-:Y:S01]  /*b660*/  FMUL.FTZ R176, R135, R174.reuse ;  /* 0x000000ae87b07220 */ /* 0x081fe20000410000 */
[C---:B------:R-:W-:Y:S01]  /*b670*/  FFMA.FTZ R141, R163.reuse, R174, -R141 ;  /* 0x000000aea38d7223 */ /* 0x040fe2000001088d */
[-C--:B------:R-:W-:Y:S01]  /*b680*/  FFMA.FTZ R170, R156, R123.reuse, R147 ;  /* 0x0000007b9caa7223 */ /* 0x080fe20000010093 */
[----:B------:R0:W-:Y:S01]  /*b690*/  STS [R7+0x8a4], R178 ;  /* 0x0008a4b207007388 */ /* 0x0001e20000000800 */
[----:B------:R-:W-:Y:S01]  /*b6a0*/  FFMA.FTZ R176, R163, R122, R176 ;  /* 0x0000007aa3b07223 */ /* 0x000fe200000100b0 */
[----:B------:R-:W-:Y:S01]  /*b6b0*/  FMUL.FTZ R174, R134, R123 ;  /* 0x0000007b86ae7220 */ /* 0x000fe20000410000 */
[----:B------:R-:W-:Y:S01]  /*b6c0*/  FADD.FTZ R141, R172, R141 ;  /* 0x0000008dac8d7221 */ /* 0x000fe20000010000 */
[----:B------:R-:W-:Y:S01]  /*b6d0*/  FMUL.FTZ R147, R5, R56 ;  /* 0x0000003805937220 */ /* 0x000fe20000410000 */
[----:B------:R-:W-:Y:S01]  /*b6e0*/  FADD.FTZ R125, R125, R176 ;  /* 0x000000b07d7d7221 */ /* 0x000fe20000010000 */
[----:B------:R-:W-:Y:S01]  /*b6f0*/  FMUL.FTZ R176, R4, R51 ;  /* 0x0000003304b07220 */ /* 0x000fe20000410000 */
[----:B------:R-:W-:Y:S01]  /*b700*/  FFMA.FTZ R174, R156, R145, -R174 ;  /* 0x000000919cae7223 */ /* 0x000fe200000108ae */
[----:B------:R-:W-:Y:S01]  /*b710*/  FMUL.FTZ R161, R124, UR47 ;  /* 0x0000002f7ca17c20 */ /* 0x000fe20008410000 */
[----:B------:R-:W-:Y:S01]  /*b720*/  FADD.FTZ R170, R125, R170 ;  /* 0x000000aa7daa7221 */ /* 0x000fe20000010000 */
[----:B0-----:R-:W-:Y:S01]  /*b730*/  FMUL.FTZ R178, R133, R154 ;  /* 0x0000009a85b27220 */ /* 0x001fe20000410000 */
[----:B------:R-:W-:Y:S01]  /*b740*/  FMUL.FTZ R125, R166, R56 ;  /* 0x00000038a67d7220 */ /* 0x000fe20000410000 */
[----:B------:R-:W-:Y:S01]  /*b750*/  FADD.FTZ R141, R141, R174 ;  /* 0x000000ae8d8d7221 */ /* 0x000fe20000010000 */
[----:B------:R-:W-:Y:S01]  /*b760*/  FFMA.FTZ R160, R69, -R60, R160 ;  /* 0x8000003c45a07223 */ /* 0x000fe200000100a0 */
[-C--:B------:R-:W-:Y:S01]  /*b770*/  FFMA.FTZ R178, R165, R176.reuse, -R178 ;  /* 0x000000b0a5b27223 */ /* 0x080fe200000108b2 */
[----:B------:R-:W-:Y:S01]  /*b780*/  FMUL.FTZ R157, R132, R125 ;  /* 0x0000007d849d7220 */ /* 0x000fe20000410000 */
[----:B------:R-:W-:Y:S01]  /*b790*/  FMUL.FTZ R176, R133, R176 ;  /* 0x000000b085b07220 */ /* 0x000fe20000410000 */
[----:B------:R-:W-:Y:S01]  /*b7a0*/  FFMA.FTZ R161, R206, UR46, -R161 ;  /* 0x0000002ecea17c23 */ /* 0x000fe200080108a1 */
[----:B------:R-:W-:Y:S01]  /*b7b0*/  FADD.FTZ R141, R141, R178 ;  /* 0x000000b28d8d7221 */ /* 0x000fe20000010000 */
[-C--:B------:R-:W-:Y:S01]  /*b7c0*/  FFMA.FTZ R174, R158, R147.reuse, -R157 ;  /* 0x000000939eae7223 */ /* 0x080fe2000001089d */
[----:B------:R-:W-:Y:S01]  /*b7d0*/  FFMA.FTZ R145, R165, R154, R176 ;  /* 0x0000009aa5917223 */ /* 0x000fe200000100b0 */
[----:B------:R-:W-:Y:S01]  /*b7e0*/  FMUL.FTZ R147, R132, R147 ;  /* 0x0000009384937220 */ /* 0x000fe20000410000 */
[-C--:B------:R-:W-:Y:S01]  /*b7f0*/  FMUL.FTZ R157, R144, R60.reuse ;  /* 0x0000003c909d7220 */ /* 0x080fe20000410000 */
[----:B------:R-:W-:Y:S01]  /*b800*/  FADD.FTZ R174, R141, R174 ;  /* 0x000000ae8dae7221 */ /* 0x000fe20000010000 */
[----:B------:R-:W-:Y:S01]  /*b810*/  FADD.FTZ R145, R170, R145 ;  /* 0x00000091aa917221 */ /* 0x000fe20000010000 */
[----:B------:R-:W-:Y:S01]  /*b820*/  FFMA.FTZ R172, R158, R125, R147 ;  /* 0x0000007d9eac7223 */ /* 0x000fe20000010093 */
[----:B------:R-:W-:Y:S01]  /*b830*/  FMUL.FTZ R170, R142, R60 ;  /* 0x0000003c8eaa7220 */ /* 0x000fe20000410000 */
[-C--:B------:R-:W-:Y:S01]  /*b840*/  FMUL.FTZ R147, R131, R157.reuse ;  /* 0x0000009d83937220 */ /* 0x080fe20000410000 */
[----:B------:R-:W-:Y:S01]  /*b850*/  FMUL.FTZ R141, R149, R66 ;  /* 0x00000042958d7220 */ /* 0x000fe20000410000 */
[----:B------:R-:W-:Y:S01]  /*b860*/  FADD.FTZ R145, R145, R172 ;  /* 0x000000ac91917221 */ /* 0x000fe20000010000 */
[----:B------:R0:W-:Y:S01]  /*b870*/  STS [R7+0x860], R180 ;  /* 0x000860b407007388 */ /* 0x0001e20000000800 */
[-C--:B------:R-:W-:Y:S01]  /*b880*/  FFMA.FTZ R172, R160, R170.reuse, R147 ;  /* 0x000000aaa0ac7223 */ /* 0x080fe20000010093 */
[----:B------:R-:W-:Y:S01]  /*b890*/  FMUL.FTZ R176, R131, R170 ;  /* 0x000000aa83b07220 */ /* 0x000fe20000410000 */
[-C--:B------:R-:W-:Y:S01]  /*b8a0*/  FFMA.FTZ R162, R71, -R66.reuse, R162 ;  /* 0x8000004247a27223 */ /* 0x080fe200000100a2 */
[----:B------:R-:W-:Y:S01]  /*b8b0*/  FMUL.FTZ R147, R151, R66 ;  /* 0x0000004297937220 */ /* 0x000fe20000410000 */
[----:B------:R-:W-:Y:S01]  /*b8c0*/  FADD.FTZ R172, R145, R172 ;  /* 0x000000ac91ac7221 */ /* 0x000fe20000010000 */
[-C--:B------:R-:W-:Y:S01]  /*b8d0*/  FFMA.FTZ R145, R73, -R70.reuse, R164 ;  /* 0x8000004649917223 */ /* 0x080fe200000100a4 */
[-C--:B------:R-:W-:Y:S01]  /*b8e0*/  FMUL.FTZ R164, R168, R70.reuse ;  /* 0x00000046a8a47220 */ /* 0x080fe20000410000 */
[----:B------:R-:W-:Y:S01]  /*b8f0*/  FFMA.FTZ R157, R160, R157, -R176 ;  /* 0x0000009da09d7223 */ /* 0x000fe200000108b0 */
[----:B------:R-:W-:Y:S01]  /*b900*/  FMUL.FTZ R178, R184, R70 ;  /* 0x00000046b8b27220 */ /* 0x000fe20000410000 */
[----:B0-----:R-:W-:Y:S01]  /*b910*/  FMUL.FTZ R180, R114, R161 ;  /* 0x000000a172b47220 */ /* 0x001fe20000410000 */
[----:B------:R-:W-:Y:S01]  /*b920*/  FMUL.FTZ R161, R130, R141 ;  /* 0x0000008d82a17220 */ /* 0x000fe20000410000 */
[----:B------:R-:W-:Y:S01]  /*b930*/  FMUL.FTZ R173, R124, UR46 ;  /* 0x0000002e7cad7c20 */ /* 0x000fe20008410000 */
[----:B------:R-:W-:Y:S01]  /*b940*/  FMUL.FTZ R177, R140, UR47 ;  /* 0x0000002f8cb17c20 */ /* 0x000fe20008410000 */
[----:B------:R-:W-:Y:S01]  /*b950*/  FADD.FTZ R157, R174, R157 ;  /* 0x0000009dae9d7221 */ /* 0x000fe20000010000 */
[----:B------:R0:W-:Y:S01]  /*b960*/  STS [R7+0x8a8], R180 ;  /* 0x0008a8b407007388 */ /* 0x0001e20000000800 */
[-C--:B------:R-:W-:Y:S01]  /*b970*/  FFMA.FTZ R176, R162, R147.reuse, -R161 ;  /* 0x00000093a2b07223 */ /* 0x080fe200000108a1 */
[----:B------:R-:W-:Y:S01]  /*b980*/  FMUL.FTZ R147, R130, R147 ;  /* 0x0000009382937220 */ /* 0x000fe20000410000 */
[----:B------:R-:W-:Y:S01]  /*b990*/  FFMA.FTZ R173, R206, UR47, R173 ;  /* 0x0000002fcead7c23 */ /* 0x000fe200080100ad */
[----:B------:R-:W-:Y:S01]  /*b9a0*/  FFMA.FTZ R182, R208, UR46, -R177 ;  /* 0x0000002ed0b67c23 */ /* 0x000fe200080108b1 */
[----:B------:R-:W-:Y:S01]  /*b9b0*/  FFMA.FTZ R167, R72, -R75, R167 ;  /* 0x8000004b48a77223 */ /* 0x000fe200000100a7 */
[----:B------:R-:W-:Y:S01]  /*b9c0*/  FFMA.FTZ R147, R162, R141, R147 ;  /* 0x0000008da2937223 */ /* 0x000fe20000010093 */
[----:B------:R-:W-:Y:S01]  /*b9d0*/  FMUL.FTZ R186, R114, -R173 ;  /* 0x800000ad72ba7220 */ /* 0x000fe20000410000 */
[----:B------:R-:W-:Y:S01]  /*b9e0*/  FMUL.FTZ R161, R185, R75 ;  /* 0x0000004bb9a17220 */ /* 0x000fe20000410000 */
[----:B------:R-:W-:Y:S01]  /*b9f0*/  FMUL.FTZ R190, R115, R182 ;  /* 0x000000b673be7220 */ /* 0x000fe20000410000 */
[----:B0-----:R-:W-:Y:S01]  /*ba00*/  FMUL.FTZ R180, R129, R164 ;  /* 0x000000a481b47220 */ /* 0x001fe20000410000 */
[----:B------:R-:W-:Y:S01]  /*ba10*/  FADD.FTZ R147, R172, R147 ;  /* 0x00000093ac937221 */ /* 0x000fe20000010000 */
[-C--:B------:R-:W-:Y:S01]  /*ba20*/  FMUL.FTZ R172, R191, R79.reuse ;  /* 0x0000004fbfac7220 */ /* 0x080fe20000410000 */
[----:B------:R0:W-:Y:S01]  /*ba30*/  STS [R7+0x8ac], R186 ;  /* 0x0008acba07007388 */ /* 0x0001e20000000800 */
[-C--:B------:R-:W-:Y:S01]  /*ba40*/  FFMA.FTZ R180, R145, R178.reuse, -R180 ;  /* 0x000000b291b47223 */ /* 0x080fe200000108b4 */
[----:B------:R-:W-:Y:S01]  /*ba50*/  FMUL.FTZ R178, R129, R178 ;  /* 0x000000b281b27220 */ /* 0x000fe20000410000 */
[----:B------:R-:W-:Y:S01]  /*ba60*/  FADD.FTZ R157, R157, R176 ;  /* 0x000000b09d9d7221 */ /* 0x000fe20000010000 */
[----:B------:R-:W-:Y:S01]  /*ba70*/  FMUL.FTZ R173, R140, UR46 ;  /* 0x0000002e8cad7c20 */ /* 0x000fe20008410000 */
[-C--:B------:R-:W-:Y:S01]  /*ba80*/  FMUL.FTZ R182, R188, R79.reuse ;  /* 0x0000004fbcb67220 */ /* 0x080fe20000410000 */
[----:B------:R-:W-:Y:S01]  /*ba90*/  FFMA.FTZ R178, R145, R164, R178 ;  /* 0x000000a491b27223 */ /* 0x000fe200000100b2 */
[----:B------:R-:W-:Y:S01]  /*baa0*/  FFMA.FTZ R169, R74, -R79, R169 ;  /* 0x8000004f4aa97223 */ /* 0x000fe200000100a9 */
[----:B------:R1:W-:Y:S01]  /*bab0*/  STS [R7+0x8b0], R190 ;  /* 0x0008b0be07007388 */ /* 0x0003e20000000800 */
[----:B------:R-:W-:Y:S01]  /*bac0*/  FMUL.FTZ R192, R9, UR47 ;  /* 0x0000002f09c07c20 */ /* 0x000fe20008410000 */
[----:B------:R-:W-:Y:S01]  /*bad0*/  FADD.FTZ R178, R147, R178 ;  /* 0x000000b293b27221 */ /* 0x000fe20000010000 */
[----:B------:R-:W-:Y:S01]  /*bae0*/  FMUL.FTZ R147, R175, R75 ;  /* 0x0000004baf937220 */ /* 0x000fe20000410000 */
[----:B0-----:R-:W-:Y:S01]  /*baf0*/  FMUL.FTZ R186, R127, R172 ;  /* 0x000000ac7fba7220 */ /* 0x001fe20000410000 */
[----:B------:R-:W-:Y:S01]  /*bb00*/  FFMA.FTZ R177, R203, UR46, -R192 ;  /* 0x0000002ecbb17c23 */ /* 0x000fe200080108c0 */
[----:B------:R-:W-:Y:S01]  /*bb10*/  FADD.FTZ R157, R157, R180 ;  /* 0x000000b49d9d7221 */ /* 0x000fe20000010000 */
[----:B------:R-:W-:Y:S01]  /*bb20*/  FMUL.FTZ R174, R128, R147 ;  /* 0x0000009380ae7220 */ /* 0x000fe20000410000 */
[-C--:B------:R-:W-:Y:S01]  /*bb30*/  FMUL.FTZ R179, R196, R80.reuse ;  /* 0x00000050c4b37220 */ /* 0x080fe20000410000 */
[----:B------:R-:W-:Y:S01]  /*bb40*/  FFMA.FTZ R206, R77, -R80, R206 ;  /* 0x800000504dce7223 */ /* 0x000fe200000100ce */
[----:B-1----:R-:W-:Y:S01]  /*bb50*/  FFMA.FTZ R190, R208, UR47, R173 ;  /* 0x0000002fd0be7c23 */ /* 0x002fe200080100ad */
        /* <DEDUP_REMOVED lines=8> */
[-C--:B------:R-:W-:Y:S01]  /*bbe0*/  FMUL.FTZ R157, R181, R81.reuse ;  /* 0x00000051b59d7220 */ /* 0x080fe20000410000 */
[----:B------:R-:W-:Y:S01]  /*bbf0*/  FADD.FTZ R161, R178, R161 ;  /* 0x000000a1b2a17221 */ /* 0x000fe20000010000 */
[-C--:B------:R-:W-:Y:S01]  /*bc00*/  FFMA.FTZ R174, R76, -R81.reuse, R171 ;  /* 0x800000514cae7223 */ /* 0x080fe200000100ab */
[----:B------:R0:W-:Y:S01]  /*bc10*/  STS [R7+0x8b8], R186 ;  /* 0x0008b8ba07007388 */ /* 0x0001e20000000800 */
[----:B------:R-:W-:Y:S01]  /*bc20*/  FMUL.FTZ R177, R183, R81 ;  /* 0x00000051b7b17220 */ /* 0x000fe20000410000 */
[----:B------:R-:W-:Y:S01]  /*bc30*/  FADD.FTZ R182, R161, R182 ;  /* 0x000000b6a1b67221 */ /* 0x000fe20000010000 */
[----:B------:R-:W-:Y:S01]  /*bc40*/  FMUL.FTZ R161, R210, R80 ;  /* 0x00000050d2a17220 */ /* 0x000fe20000410000 */
[----:B------:R-:W-:Y:S01]  /*bc50*/  FMUL.FTZ R171, R126, R157 ;  /* 0x0000009d7eab7220 */ /* 0x000fe20000410000 */
[----:B------:R-:W-:Y:S01]  /*bc60*/  FADD.FTZ R176, R176, R173 ;  /* 0x000000adb0b07221 */ /* 0x000fe20000010000 */
[----:B------:R-:W-:Y:S01]  /*bc70*/  FMUL.FTZ R190, R115, -R190 ;  /* 0x800000be73be7220 */ /* 0x000fe20000410000 */
[----:B------:R-:W-:Y:S01]  /*bc80*/  FMUL.FTZ R187, R124, R161 ;  /* 0x000000a17cbb7220 */ /* 0x000fe20000410000 */
[-C--:B------:R-:W-:Y:S01]  /*bc90*/  FFMA.FTZ R171, R174, R177.reuse, -R171 ;  /* 0x000000b1aeab7223 */ /* 0x080fe200000108ab */
[----:B------:R-:W-:Y:S01]  /*bca0*/  FMUL.FTZ R177, R126, R177 ;  /* 0x000000b17eb17220 */ /* 0x000fe20000410000 */
[----:B0-----:R-:W-:Y:S01]  /*bcb0*/  FMUL.FTZ R186, R9, UR46 ;  /* 0x0000002e09ba7c20 */ /* 0x001fe20008410000 */
[-C--:B------:R-:W-:Y:S01]  /*bcc0*/  FFMA.FTZ R180, R206, R179.reuse, -R187 ;  /* 0x000000b3ceb47223 */ /* 0x080fe200000108bb */
[----:B------:R-:W-:Y:S01]  /*bcd0*/  FMUL.FTZ R179, R124, R179 ;  /* 0x000000b37cb37220 */ /* 0x000fe20000410000 */
[----:B------:R-:W-:Y:S01]  /*bce0*/  FADD.FTZ R171, R176, R171 ;  /* 0x000000abb0ab7221 */ /* 0x000fe20000010000 */
[----:B------:R-:W-:Y:S01]  /*bcf0*/  FMUL.FTZ R173, R200, R83 ;  /* 0x00000053c8ad7220 */ /* 0x000fe20000410000 */
[----:B------:R-:W-:Y:S01]  /*bd00*/  STS [R7+0x840], R212 ;  /* 0x000840d407007388 */ /* 0x000fe20000000800 */
[----:B------:R-:W-:Y:S01]  /*bd10*/  FFMA.FTZ R178, R206, R161, R179 ;  /* 0x000000a1ceb27223 */ /* 0x000fe200000100b3 */
[----:B------:R-:W-:Y:S01]  /*bd20*/  FFMA.FTZ R179, R203, UR47, R186 ;  /* 0x0000002fcbb37c23 */ /* 0x000fe200080100ba */
[----:B------:R-:W-:Y:S01]  /*bd30*/  FFMA.FTZ R177, R174, R157, R177 ;  /* 0x0000009daeb17223 */ /* 0x000fe200000100b1 */
[----:B------:R-:W-:Y:S01]  /*bd40*/  STS [R7+0x844], R214 ;  /* 0x000844d607007388 */ /* 0x000fe20000000800 */
[----:B------:R-:W-:Y:S01]  /*bd50*/  FMUL.FTZ R189, R198, R83 ;  /* 0x00000053c6bd7220 */ /* 0x000fe20000410000 */
[----:B------:R-:W-:Y:S01]  /*bd60*/  FMUL.FTZ R176, R116, -R179 ;  /* 0x800000b374b07220 */ /* 0x000fe20000410000 */
[----:B------:R-:W-:Y:S01]  /*bd70*/  FFMA.FTZ R208, R78, -R83, R208 ;  /* 0x800000534ed07223 */ /* 0x000fe200000100d0 */
[----:B------:R0:W-:Y:S01]  /*bd80*/  STS [R7+0x8b4], R190 ;  /* 0x0008b4be07007388 */ /* 0x0001e20000000800 */
[----:B------:R-:W-:Y:S01]  /*bd90*/  FMUL.FTZ R187, R140, R173 ;  /* 0x000000ad8cbb7220 */ /* 0x000fe20000410000 */
[----:B------:R-:W-:Y:S01]  /*bda0*/  FADD.FTZ R177, R182, R177 ;  /* 0x000000b1b6b17221 */ /* 0x000fe20000010000 */
[----:B------:R-:W-:Y:S01]  /*bdb0*/  FADD.FTZ R171, R171, R180 ;  /* 0x000000b4abab7221 */ /* 0x000fe20000010000 */
[----:B------:R1:W-:Y:S01]  /*bdc0*/  STS [R7+0x8bc], R176 ;  /* 0x0008bcb007007388 */ /* 0x0003e20000000800 */
[-C--:B------:R-:W-:Y:S01]  /*bdd0*/  FFMA.FTZ R182, R208, R189.reuse, -R187 ;  /* 0x000000bdd0b67223 */ /* 0x080fe200000108bb */
[----:B------:R-:W-:Y:S01]  /*bde0*/  FMUL.FTZ R189, R140, R189 ;  /* 0x000000bd8cbd7220 */ /* 0x000fe20000410000 */
[----:B------:R-:W-:Y:S01]  /*bdf0*/  FADD.FTZ R177, R177, R178 ;  /* 0x000000b2b1b17221 */ /* 0x000fe20000010000 */
[----:B------:R-:W-:Y:S01]  /*be00*/  IADD3 R178, PT, PT, R117, 0x20, RZ ;  /* 0x0000002075b27810 */ /* 0x000fe20007ffe0ff */
[----:B------:R-:W-:Y:S01]  /*be10*/  FMUL.FTZ R180, R181, UR45 ;  /* 0x0000002db5b47c20 */ /* 0x000fe20008410000 */
[----:B0-----:R-:W-:Y:S01]  /*be20*/  FFMA.FTZ R190, R208, R173, R189 ;  /* 0x000000add0be7223 */ /* 0x001fe200000100bd */
[----:B------:R-:W-:Y:S01]  /*be30*/  FMUL.FTZ R193, R196, UR45 ;  /* 0x0000002dc4c17c20 */ /* 0x000fe20008410000 */
[----:B------:R-:W-:Y:S01]  /*be40*/  FMUL.FTZ R212, R185, UR45 ;  /* 0x0000002db9d47c20 */ /* 0x000fe20008410000 */
[----:B------:R-:W-:Y:S01]  /*be50*/  FFMA.FTZ R189, R183, UR44, -R180 ;  /* 0x0000002cb7bd7c23 */ /* 0x000fe200080108b4 */
[----:B------:R-:W-:Y:S01]  /*be60*/  FADD.FTZ R190, R177, R190 ;  /* 0x000000beb1be7221 */ /* 0x000fe20000010000 */
[----:B------:R-:W-:Y:S01]  /*be70*/  LEA.HI R177, R178, R117, RZ, 0x1b ;  /* 0x00000075b2b17211 */ /* 0x000fe200078fd8ff */
[----:B-1----:R-:W-:Y:S01]  /*be80*/  FMUL.FTZ R7, R8, UR45 ;  /* 0x0000002d08077c20 */ /* 0x002fe20008410000 */
[----:B------:R-:W-:Y:S01]  /*be90*/  FADD.FTZ R178, R171, R182 ;  /* 0x000000b6abb27221 */ /* 0x000fe20000010000 */
[----:B------:R-:W-:Y:S01]  /*bea0*/  FMUL.FTZ R182, R183, UR45 ;  /* 0x0000002db7b67c20 */ /* 0x000fe20008410000 */
[----:B------:R-:W-:Y:S01]  /*beb0*/  LEA R217, R177, UR28, 0x2 ;  /* 0x0000001cb1d97c11 */ /* 0x000fe2000f8e10ff */
[----:B------:R-:W-:Y:S01]  /*bec0*/  BAR.SYNC.DEFER_BLOCKING 0x0 ;  /* 0x0000000000007b1d */ /* 0x000fe20000010000 */
[----:B------:R-:W-:Y:S01]  /*bed0*/  FFMA.FTZ R176, R204, UR44, -R7 ;  /* 0x0000002cccb07c23 */ /* 0x000fe20008010807 */
[----:B------:R-:W-:Y:S01]  /*bee0*/  FMUL.FTZ R7, R191, UR45 ;  /* 0x0000002dbf077c20 */ /* 0x000fe20008410000 */
[----:B------:R-:W-:Y:S01]  /*bef0*/  FFMA.FTZ R183, R210, UR44, R193 ;  /* 0x0000002cd2b77c23 */ /* 0x000fe200080100c1 */
[----:B------:R-:W-:Y:S01]  /*bf00*/  FFMA.FTZ R193, R181, UR44, R182 ;  /* 0x0000002cb5c17c23 */ /* 0x000fe200080100b6 */
[----:B------:R-:W-:Y:S01]  /*bf10*/  FMUL.FTZ R180, R175, UR45 ;  /* 0x0000002dafb47c20 */ /* 0x000fe20008410000 */
[----:B------:R-:W-:Y:S01]  /*bf20*/  FFMA.FTZ R182, R188, UR44, -R7 ;  /* 0x0000002cbcb67c23 */ /* 0x000fe20008010807 */
[----:B------:R-:W-:Y:S01]  /*bf30*/  FMUL.FTZ R7, R168, UR45 ;  /* 0x0000002da8077c20 */ /* 0x000fe20008410000 */
[----:B------:R-:W-:Y:S01]  /*bf40*/  FMUL.FTZ R177, R200, UR45 ;  /* 0x0000002dc8b17c20 */ /* 0x000fe20008410000 */
[----:B------:R-:W-:Y:S01]  /*bf50*/  FFMA.FTZ R197, R185, UR44, -R180 ;  /* 0x0000002cb9c57c23 */ /* 0x000fe200080108b4 */
[----:B------:R-:W-:Y:S01]  /*bf60*/  FMUL.FTZ R180, R149, UR45 ;  /* 0x0000002d95b47c20 */ /* 0x000fe20008410000 */
[----:B------:R-:W-:Y:S01]  /*bf70*/  FFMA.FTZ R186, R184, UR44, -R7 ;  /* 0x0000002cb8ba7c23 */ /* 0x000fe20008010807 */
[----:B------:R-:W-:Y:S01]  /*bf80*/  FMUL.FTZ R7, R142, UR45 ;  /* 0x0000002d8e077c20 */ /* 0x000fe20008410000 */
[----:B------:R-:W-:Y:S01]  /*bf90*/  FMUL.FTZ R185, R184, UR45 ;  /* 0x0000002db8b97c20 */ /* 0x000fe20008410000 */
[C---:B------:R-:W-:Y:S01]  /*bfa0*/  FFMA.FTZ R195, R151.reuse, UR44, -R180 ;  /* 0x0000002c97c37c23 */ /* 0x040fe200080108b4 */
[C---:B------:R-:W-:Y:S01]  /*bfb0*/  FMUL.FTZ R201, R144.reuse, UR45 ;  /* 0x0000002d90c97c20 */ /* 0x040fe20008410000 */
[----:B------:R-:W-:Y:S01]  /*bfc0*/  FFMA.FTZ R180, R144, UR44, -R7 ;  /* 0x0000002c90b47c23 */ /* 0x000fe20008010807 */
[----:B------:R-:W-:Y:S01]  /*bfd0*/  FMUL.FTZ R184, R151, UR45 ;  /* 0x0000002d97b87c20 */ /* 0x000fe20008410000 */
[----:B------:R-:W-:Y:S01]  /*bfe0*/  FMUL.FTZ R144, R166, UR45 ;  /* 0x0000002da6907c20 */ /* 0x000fe20008410000 */
[----:B------:R-:W-:Y:S01]  /*bff0*/  FMUL.FTZ R7, R153, UR45 ;  /* 0x0000002d99077c20 */ /* 0x000fe20008410000 */
[C---:B------:R-:W-:Y:S01]  /*c000*/  FFMA.FTZ R177, R198.reuse, UR44, -R177 ;  /* 0x0000002cc6b17c23 */ /* 0x040fe200080108b1 */
[----:B------:R-:W-:Y:S01]  /*c010*/  FMUL.FTZ R179, R198, UR45 ;  /* 0x0000002dc6b37c20 */ /* 0x000fe20008410000 */
[----:B------:R-:W-:Y:S01]  /*c020*/  FFMA.FTZ R198, R168, UR44, R185 ;  /* 0x0000002ca8c67c23 */ /* 0x000fe200080100b9 */
[----:B------:R-:W-:Y:S01]  /*c030*/  FMUL.FTZ R214, R188, UR45 ;  /* 0x0000002dbcd67c20 */ /* 0x000fe20008410000 */
[----:B------:R-:W0:Y:S01]  /*c040*/  LDS R217, [R217+0x8c0] ;  /* 0x0008c000d9d97984 */ /* 0x000e220000000800 */
[----:B------:R-:W-:Y:S01]  /*c050*/  FFMA.FTZ R205, R149, UR44, R184 ;  /* 0x0000002c95cd7c23 */ /* 0x000fe200080100b8 */
[C---:B------:R-:W-:Y:S01]  /*c060*/  FFMA.FTZ R185, R5.reuse, UR44, -R144 ;  /* 0x0000002c05b97c23 */ /* 0x040fe20008010890 */
[----:B------:R-:W-:Y:S01]  /*c070*/  ISETP.GE.AND P2, PT, R6, 0x1, PT ;  /* 0x000000010600780c */ /* 0x000fe20003f46270 */
[----:B------:R-:W-:Y:S01]  /*c080*/  FMUL.FTZ R184, R146, UR45 ;  /* 0x0000002d92b87c20 */ /* 0x000fe20008410000 */
[----:B------:R-:W-:Y:S01]  /*c090*/  FMUL.FTZ R213, R5, UR45 ;  /* 0x0000002d05d57c20 */ /* 0x000fe20008410000 */
[C---:B------:R-:W-:Y:S01]  /*c0a0*/  FFMA.FTZ R144, R4.reuse, UR44, -R7 ;  /* 0x0000002c04907c23 */ /* 0x040fe20008010807 */
[----:B------:R-:W-:Y:S01]  /*c0b0*/  FMUL.FTZ R188, R4, UR45 ;  /* 0x0000002d04bc7c20 */ /* 0x000fe20008410000 */
[----:B------:R-:W-:Y:S01]  /*c0c0*/  FMUL.FTZ R5, R143, UR45 ;  /* 0x0000002d8f057c20 */ /* 0x000fe20008410000 */
[----:B------:R-:W-:Y:S01]  /*c0d0*/  FMUL.FTZ R4, R148, UR45 ;  /* 0x0000002d94047c20 */ /* 0x000fe20008410000 */
[----:B------:R-:W-:Y:S01]  /*c0e0*/  FMUL.FTZ R187, R210, UR45 ;  /* 0x0000002dd2bb7c20 */ /* 0x000fe20008410000 */
[C---:B------:R-:W-:Y:S01]  /*c0f0*/  FFMA.FTZ R151, R11.reuse, UR44, -R184 ;  /* 0x0000002c0b977c23 */ /* 0x040fe200080108b8 */
[----:B------:R-:W-:Y:S01]  /*c100*/  FMUL.FTZ R211, R11, UR45 ;  /* 0x0000002d0bd37c20 */ /* 0x000fe20008410000 */
[----:B------:R-:W-:Y:S01]  /*c110*/  FFMA.FTZ R184, R12, UR44, -R5 ;  /* 0x0000002c0cb87c23 */ /* 0x000fe20008010805 */
[----:B------:R-:W-:Y:S01]  /*c120*/  FFMA.FTZ R11, R13, UR44, -R4 ;  /* 0x0000002c0d0b7c23 */ /* 0x000fe20008010804 */
[----:B------:R-:W-:Y:S01]  /*c130*/  FMUL.FTZ R5, R14, UR45 ;  /* 0x0000002d0e057c20 */ /* 0x000fe20008410000 */
[----:B------:R-:W-:Y:S01]  /*c140*/  FMUL.FTZ R4, R155, UR45 ;  /* 0x0000002d9b047c20 */ /* 0x000fe20008410000 */
[----:B------:R-:W-:Y:S01]  /*c150*/  FFMA.FTZ R187, R196, UR44, -R187 ;  /* 0x0000002cc4bb7c23 */ /* 0x000fe200080108bb */
[----:B------:R-:W-:Y:S01]  /*c160*/  FMUL.FTZ R196, R12, UR45 ;  /* 0x0000002d0cc47c20 */ /* 0x000fe20008410000 */
[----:B------:R-:W-:Y:S01]  /*c170*/  FMUL.FTZ R215, R13, UR45 ;  /* 0x0000002d0dd77c20 */ /* 0x000fe20008410000 */
[----:B------:R-:W-:Y:S01]  /*c180*/  FFMA.FTZ R12, R120, UR44, -R5 ;  /* 0x0000002c780c7c23 */ /* 0x000fe20008010805 */
[C---:B------:R-:W-:Y:S01]  /*c190*/  FFMA.FTZ R13, R121.reuse, UR44, -R4 ;  /* 0x0000002c790d7c23 */ /* 0x040fe20008010804 */
[----:B------:R-:W-:Y:S01]  /*c1a0*/  FMUL.FTZ R171, R204, UR45 ;  /* 0x0000002dccab7c20 */ /* 0x000fe20008410000 */
[----:B------:R-:W-:Y:S01]  /*c1b0*/  FMUL.FTZ R5, R120, UR45 ;  /* 0x0000002d78057c20 */ /* 0x000fe20008410000 */
[----:B------:R-:W-:Y:S01]  /*c1c0*/  FMUL.FTZ R4, R121, UR45 ;  /* 0x0000002d79047c20 */ /* 0x000fe20008410000 */
        /* <DEDUP_REMOVED lines=20> */
.L_x_12827:
[----:B------:R-:W-:Y:S05]  /*c310*/  BSYNC.RECONVERGENT B0 ;  /* 0x0000000000007941 */ /* 0x000fea0003800200 */
.L_x_12826:
[----:B------:R-:W-:Y:S04]  /*c320*/  BSSY.RECONVERGENT B0, `(.L_x_12828) ;  /* 0x0000003000007945 */ /* 0x000fe80003800200 */
[----:B------:R-:W-:Y:S05]  /*c330*/  @!P3 BRA `(.L_x_12829) ;  /* 0x000000000004b947 */ /* 0x000fea0003800000 */
[----:B------:R1:W-:Y:S02]  /*c340*/  REDG.E.ADD.F32.FTZ.RN.STRONG.GPU desc[UR30][R2.64+0x80], R217 ;  /* 0x000080d9020079a6 */ /* 0x0003e4000c12f31e */
.L_x_12829:
[----:B------:R-:W-:Y:S05]  /*c350*/  BSYNC.RECONVERGENT B0 ;  /* 0x0000000000007941 */ /* 0x000fea0003800200 */
.L_x_12828:
        /* <DEDUP_REMOVED lines=16> */
.L_x_12831:
[----:B------:R-:W-:Y:S05]  /*c460*/  BSYNC.RECONVERGENT B0 ;  /* 0x0000000000007941 */ /* 0x000fea0003800200 */
.L_x_12830:
[----:B0-2---:R0:W2:Y:S01]  /*c470*/  LDS R5, [R194+0x9c0] ;  /* 0x0009c000c2057984 */ /* 0x0050a20000000800 */
[----:B------:R-:W-:Y:S01]  /*c480*/  BSSY.RECONVERGENT B0, `(.L_x_12832) ;  /* 0x0000006000007945 */ /* 0x000fe20003800200 */
[----:B------:R-:W-:Y:S02]  /*c490*/  IADD3 R192, PT, PT, R117, 0xc0, RZ ;  /* 0x000000c075c07810 */ /* 0x000fe40007ffe0ff */
[----:B------:R-:W-:Y:S02]  /*c4a0*/  LEA.HI R216, R216, R117, RZ, 0x1b ;  /* 0x00000075d8d87211 */ /* 0x000fe400078fd8ff */
[----:B------:R-:W-:Y:S01]  /*c4b0*/  LEA R4, R4, UR28, 0x2 ;  /* 0x0000001c04047c11 */ /* 0x000fe2000f8e10ff */
[----:B------:R-:W-:Y:S06]  /*c4c0*/  @!P2 BRA `(.L_x_12833) ;  /* 0x000000000004a947 */ /* 0x000fec0003800000 */
[----:B--2---:R3:W-:Y:S02]  /*c4d0*/  REDG.E.ADD.F32.FTZ.RN.STRONG.GPU desc[UR30][R2.64+0x180], R5 ;  /* 0x00018005020079a6 */ /* 0x0047e4000c12f31e */
.L_x_12833:
[----:B------:R-:W-:Y:S05]  /*c4e0*/  BSYNC.RECONVERGENT B0 ;  /* 0x0000000000007941 */ /* 0x000fea0003800200 */
.L_x_12832:
[----:B--23--:R2:W3:Y:S01]  /*c4f0*/  LDS R5, [R4+0xa40] ;  /* 0x000a400004057984 */ /* 0x00c4e20000000800 */
[----:B------:R-:W-:Y:S01]  /*c500*/  BSSY.RECONVERGENT B0, `(.L_x_12834) ;  /* 0x0000005000007945 */ /* 0x000fe20003800200 */
[----:B------:R-:W-:Y:S02]  /*c510*/  LEA.HI R192, R192, R117, RZ, 0x1b ;  /* 0x00000075c0c07211 */ /* 0x000fe400078fd8ff */
[----:B------:R-:W-:Y:S01]  /*c520*/  LEA R216, R216, UR28, 0x2 ;  /* 0x0000001cd8d87c11 */ /* 0x000fe2000f8e10ff */
[----:B------:R-:W-:Y:S06]  /*c530*/  @!P3 BRA `(.L_x_12835) ;  /* 0x000000000004b947 */ /* 0x000fec0003800000 */
[----:B---3--:R4:W-:Y:S02]  /*c540*/  REDG.E.ADD.F32.FTZ.RN.STRONG.GPU desc[UR30][R2.64+0x200], R5 ;  /* 0x00020005020079a6 */ /* 0x0089e4000c12f31e */
.L_x_12835:
[----:B------:R-:W-:Y:S05]  /*c550*/  BSYNC.RECONVERGENT B0 ;  /* 0x0000000000007941 */ /* 0x000fea0003800200 */
.L_x_12834:
[----:B---34-:R3:W4:Y:S01]  /*c560*/  LDS R5, [R216+0xac0] ;  /* 0x000ac000d8057984 */ /* 0x0187220000000800 */
[----:B------:R-:W-:Y:S01]  /*c570*/  BSSY.RECONVERGENT B0, `(.L_x_12836) ;  /* 0x0000004000007945 */ /* 0x000fe20003800200 */
[----:B------:R-:W-:-:S03]  /*c580*/  LEA R7, R192, UR28, 0x2 ;  /* 0x0000001cc0077c11 */ /* 0x000fc6000f8e10ff */
[----:B------:R-:W-:Y:S05]  /*c590*/  @!P4 BRA `(.L_x_12837) ;  /* 0x000000000004c947 */ /* 0x000fea0003800000 */
[----:B----4-:R4:W-:Y:S02]  /*c5a0*/  REDG.E.ADD.F32.FTZ.RN.STRONG.GPU desc[UR30][R2.64+0x280], R5 ;  /* 0x00028005020079a6 */ /* 0x0109e4000c12f31e */
.L_x_12837:
[----:B------:R-:W-:Y:S05]  /*c5b0*/  BSYNC.RECONVERGENT B0 ;  /* 0x0000000000007941 */ /* 0x000fea0003800200 */
.L_x_12836:
[----:B----4-:R4:W0:Y:S01]  /*c5c0*/  LDS R5, [R7+0xb40] ;  /* 0x000b400007057984 */ /* 0x0108220000000800 */
[----:B------:R-:W-:Y:S01]  /*c5d0*/  BSSY.RECONVERGENT B0, `(.L_x_12838) ;  /* 0x0000005000007945 */ /* 0x000fe20003800200 */
[C---:B--2---:R-:W-:Y:S02]  /*c5e0*/  IADD3 R4, PT, PT, R117.reuse, 0xe0, RZ ;  /* 0x000000e075047810 */ /* 0x044fe40007ffe0ff */
[----:B------:R-:W-:Y:S01]  /*c5f0*/  IADD3 R192, PT, PT, R117, 0x100, RZ ;  /* 0x0000010075c07810 */ /* 0x000fe20007ffe0ff */
[----:B------:R-:W-:Y:S06]  /*c600*/  @!P5 BRA `(.L_x_12839) ;  /* 0x000000000004d947 */ /* 0x000fec0003800000 */
[----:B0-----:R2:W-:Y:S02]  /*c610*/  REDG.E.ADD.F32.FTZ.RN.STRONG.GPU desc[UR30][R2.64+0x300], R5 ;  /* 0x00030005020079a6 */ /* 0x0015e4000c12f31e */
.L_x_12839:
[----:B------:R-:W-:Y:S05]  /*c620*/  BSYNC.RECONVERGENT B0 ;  /* 0x0000000000007941 */ /* 0x000fea0003800200 */
.L_x_12838:
        /* <DEDUP_REMOVED lines=16> */
.L_x_12841:
[----:B------:R-:W-:Y:S05]  /*c730*/  BSYNC.RECONVERGENT B0 ;  /* 0x0000000000007941 */ /* 0x000fea0003800200 */
.L_x_12840:
[----:B--23--:R2:W3:Y:S01]  /*c740*/  LDS R5, [R192+0xc40] ;  /* 0x000c4000c0057984 */ /* 0x00c4e20000000800 */
[----:B------:R-:W-:Y:S01]  /*c750*/  BSSY.RECONVERGENT B0, `(.L_x_12842) ;  /* 0x0000006000007945 */ /* 0x000fe20003800200 */
[----:B0-----:R-:W-:Y:S02]  /*c760*/  IADD3 R4, PT, PT, R117, 0x160, RZ ;  /* 0x0000016075047810 */ /* 0x001fe40007ffe0ff */
[----:B------:R-:W-:Y:S02]  /*c770*/  LEA.HI R216, R216, R117, RZ, 0x1b ;  /* 0x00000075d8d87211 */ /* 0x000fe400078fd8ff */
[----:B------:R-:W-:Y:S01]  /*c780*/  LEA R194, R194, UR28, 0x2 ;  /* 0x0000001cc2c27c11 */ /* 0x000fe2000f8e10ff */
[----:B------:R-:W-:Y:S06]  /*c790*/  @!P2 BRA `(.L_x_12843) ;  /* 0x000000000004a947 */ /* 0x000fec0003800000 */
[----:B---3--:R0:W-:Y:S02]  /*c7a0*/  REDG.E.ADD.F32.FTZ.RN.STRONG.GPU desc[UR30][R2.64+0x400], R5 ;  /* 0x00040005020079a6 */ /* 0x0081e4000c12f31e */
.L_x_12843:
[----:B------:R-:W-:Y:S05]  /*c7b0*/  BSYNC.RECONVERGENT B0 ;  /* 0x0000000000007941 */ /* 0x000fea0003800200 */
.L_x_12842:
[----:B0--3--:R0:W3:Y:S01]  /*c7c0*/  LDS R5, [R194+0xcc0] ;  /* 0x000cc000c2057984 */ /* 0x0090e20000000800 */
[----:B------:R-:W-:Y:S01]  /*c7d0*/  BSSY.RECONVERGENT B0, `(.L_x_12844) ;  /* 0x0000005000007945 */ /* 0x000fe20003800200 */
[----:B------:R-:W-:Y:S02]  /*c7e0*/  LEA.HI R4, R4, R117, RZ, 0x1b ;  /* 0x0000007504047211 */ /* 0x000fe400078fd8ff */
[----:B------:R-:W-:Y:S01]  /*c7f0*/  LEA R216, R216, UR28, 0x2 ;  /* 0x0000001cd8d87c11 */ /* 0x000fe2000f8e10ff */
[----:B------:R-:W-:Y:S06]  /*c800*/  @!P3 BRA `(.L_x_12845) ;  /* 0x000000000004b947 */ /* 0x000fec0003800000 */
[----:B---3--:R3:W-:Y:S02]  /*c810*/  REDG.E.ADD.F32.FTZ.RN.STRONG.GPU desc[UR30][R2.64+0x480], R5 ;  /* 0x00048005020079a6 */ /* 0x0087e4000c12f31e */
.L_x_12845:
[----:B------:R-:W-:Y:S05]  /*c820*/  BSYNC.RECONVERGENT B0 ;  /* 0x0000000000007941 */ /* 0x000fea0003800200 */
.L_x_12844:
[----:B---3--:R3:W0:Y:S01]  /*c830*/  LDS R5, [R216+0xd40] ;  /* 0x000d4000d8057984 */ /* 0x0086220000000800 */
[----:B------:R-:W-:Y:S01]  /*c840*/  BSSY.RECONVERGENT B0, `(.L_x_12846) ;  /* 0x0000004000007945 */ /* 0x000fe20003800200 */
[----:B----4-:R-:W-:-:S03]  /*c850*/  LEA R7, R4, UR28, 0x2 ;  /* 0x0000001c04077c11 */ /* 0x010fc6000f8e10ff */
[----:B------:R-:W-:Y:S05]  /*c860*/  @!P4 BRA `(.L_x_12847) ;  /* 0x000000000004c947 */ /* 0x000fea0003800000 */
[----:B0-----:R4:W-:Y:S02]  /*c870*/  REDG.E.ADD.F32.FTZ.RN.STRONG.GPU desc[UR30][R2.64+0x500], R5 ;  /* 0x00050005020079a6 */ /* 0x0019e4000c12f31e */
.L_x_12847:
[----:B------:R-:W-:Y:S05]  /*c880*/  BSYNC.RECONVERGENT B0 ;  /* 0x0000000000007941 */ /* 0x000fea0003800200 */
.L_x_12846:
[----:B0---4-:R0:W4:Y:S01]  /*c890*/  LDS R5, [R7+0xdc0] ;  /* 0x000dc00007057984 */ /* 0x0111220000000800 */
[----:B------:R-:W-:Y:S01]  /*c8a0*/  BSSY.RECONVERGENT B0, `(.L_x_12848) ;  /* 0x0000005000007945 */ /* 0x000fe20003800200 */
[C---:B------:R-:W-:Y:S02]  /*c8b0*/  IADD3 R4, PT, PT, R117.reuse, 0x180, RZ ;  /* 0x0000018075047810 */ /* 0x040fe40007ffe0ff */
[----:B--2---:R-:W-:Y:S01]  /*c8c0*/  IADD3 R192, PT, PT, R117, 0x1a0, RZ ;  /* 0x000001a075c07810 */ /* 0x004fe20007ffe0ff */
[----:B------:R-:W-:Y:S06]  /*c8d0*/  @!P5 BRA `(.L_x_12849) ;  /* 0x000000000004d947 */ /* 0x000fec0003800000 */
[----:B----4-:R2:W-:Y:S02]  /*c8e0*/  REDG.E.ADD.F32.FTZ.RN.STRONG.GPU desc[UR30][R2.64+0x580], R5 ;  /* 0x00058005020079a6 */ /* 0x0105e4000c12f31e */
.L_x_12849:
[----:B------:R-:W-:Y:S05]  /*c8f0*/  BSYNC.RECONVERGENT B0 ;  /* 0x0000000000007941 */ /* 0x000fea0003800200 */
.L_x_12848:
        /* <DEDUP_REMOVED lines=16> */
.L_x_12851:
[----:B------:R-:W-:Y:S05]  /*ca00*/  BSYNC.RECONVERGENT B0 ;  /* 0x0000000000007941 */ /* 0x000fea0003800200 */
.L_x_12850:
[----:B--2-4-:R2:W3:Y:S01]  /*ca10*/  LDS R5, [R192+0xec0] ;  /* 0x000ec000c0057984 */ /* 0x0144e20000000800 */
[----:B------:R-:W-:Y:S01]  /*ca20*/  BSSY.RECONVERGENT B0, `(.L_x_12852) ;  /* 0x0000005000007945 */ /* 0x000fe20003800200 */
[----:B------:R-:W-:Y:S02]  /*ca30*/  LEA.HI R216, R216, R117, RZ, 0x1b ;  /* 0x00000075d8d87211 */ /* 0x000fe400078fd8ff */
[----:B------:R-:W-:Y:S01]  /*ca40*/  LEA R194, R194, UR28, 0x2 ;  /* 0x0000001cc2c27c11 */ /* 0x000fe2000f8e10ff */
[----:B------:R-:W-:Y:S06]  /*ca50*/  @!P2 BRA `(.L_x_12853) ;  /* 0x000000000004a947 */ /* 0x000fec0003800000 */
[----:B---3--:R4:W-:Y:S02]  /*ca60*/  REDG.E.ADD.F32.FTZ.RN.STRONG.GPU desc[UR30][R2.64+0x680], R5 ;  /* 0x00068005020079a6 */ /* 0x0089e4000c12f31e */
.L_x_12853:
[----:B------:R-:W-:Y:S05]  /*ca70*/  BSYNC.RECONVERGENT B0 ;  /* 0x0000000000007941 */ /* 0x000fea0003800200 */
.L_x_12852:
[----:B---34-:R3:W4:Y:S01]  /*ca80*/  LDS R5, [R194+0xf40] ;  /* 0x000f4000c2057984 */ /* 0x0187220000000800 */
[----:B------:R-:W-:Y:S01]  /*ca90*/  BSSY.RECONVERGENT B0, `(.L_x_12854) ;  /* 0x0000005000007945 */ /* 0x000fe20003800200 */
[----:B------:R-:W-:Y:S02]  /*caa0*/  LEA.HI R10, R10, R117, RZ, 0x1b ;  /* 0x000000750a0a7211 */ /* 0x000fe400078fd8ff */
[----:B------:R-:W-:Y:S01]  /*cab0*/  LEA R216, R216, UR28, 0x2 ;  /* 0x0000001cd8d87c11 */ /* 0x000fe2000f8e10ff */
[----:B------:R-:W-:Y:S06]  /*cac0*/  @!P3 BRA `(.L_x_12855) ;  /* 0x000000000004b947 */ /* 0x000fec0003800000 */
[----:B----4-:R4:W-:Y:S02]  /*cad0*/  REDG.E.ADD.F32.FTZ.RN.STRONG.GPU desc[UR30][R2.64+0x700], R5 ;  /* 0x00070005020079a6 */ /* 0x0109e4000c12f31e */
.L_x_12855:
[----:B------:R-:W-:Y:S05]  /*cae0*/  BSYNC.RECONVERGENT B0 ;  /* 0x0000000000007941 */ /* 0x000fea0003800200 */
.L_x_12854:
[----:B----4-:R4:W1:Y:S01]  /*caf0*/  LDS R5, [R216+0xfc0] ;  /* 0x000fc000d8057984 */ /* 0x0108620000000800 */
[----:B------:R-:W-:Y:S01]  /*cb00*/  BSSY.RECONVERGENT B0, `(.L_x_12856) ;  /* 0x0000004000007945 */ /* 0x000fe20003800200 */
[----:B0-----:R-:W-:-:S03]  /*cb10*/  LEA R7, R10, UR28, 0x2 ;  /* 0x0000001c0a077c11 */ /* 0x001fc6000f8e10ff */
[----:B------:R-:W-:Y:S05]  /*cb20*/  @!P4 BRA `(.L_x_12857) ;  /* 0x000000000004c947 */ /* 0x000fea0003800000 */
[----:B-1----:R0:W-:Y:S02]  /*cb30*/  REDG.E.ADD.F32.FTZ.RN.STRONG.GPU desc[UR30][R2.64+0x780], R5 ;  /* 0x00078005020079a6 */ /* 0x0021e4000c12f31e */
.L_x_12857:
[----:B------:R-:W-:Y:S05]  /*cb40*/  BSYNC.RECONVERGENT B0 ;  /* 0x0000000000007941 */ /* 0x000fea0003800200 */
.L_x_12856:
[----:B01----:R0:W1:Y:S01]  /*cb50*/  LDS R5, [R7+0x1040] ;  /* 0x0010400007057984 */ /* 0x0030620000000800 */
[----:B------:R-:W-:Y:S01]  /*cb60*/  BSSY.RECONVERGENT B0, `(.L_x_12858) ;  /* 0x0000005000007945 */ /* 0x000fe20003800200 */
[C---:B------:R-:W-:Y:S02]  /*cb70*/  IADD3 R4, PT, PT, R117.reuse, 0x220, RZ ;  /* 0x0000022075047810 */ /* 0x040fe40007ffe0ff */
[----:B------:R-:W-:Y:S01]  /*cb80*/  IADD3 R10, PT, PT, R117, 0x240, RZ ;  /* 0x00000240750a7810 */ /* 0x000fe20007ffe0ff */
[----:B------:R-:W-:Y:S06]  /*cb90*/  @!P5 BRA `(.L_x_12859) ;  /* 0x000000000004d947 */ /* 0x000fec0003800000 */
[----:B-1----:R1:W-:Y:S02]  /*cba0*/  REDG.E.ADD.F32.FTZ.RN.STRONG.GPU desc[UR30][R2.64+0x800], R5 ;  /* 0x00080005020079a6 */ /* 0x0023e4000c12f31e */
.L_x_12859:
[----:B------:R-:W-:Y:S05]  /*cbb0*/  BSYNC.RECONVERGENT B0 ;  /* 0x0000000000007941 */ /* 0x000fea0003800200 */
.L_x_12858:
        /* <DEDUP_REMOVED lines=16> */
.L_x_12861:
[----:B------:R-:W-:Y:S05]  /*ccc0*/  BSYNC.RECONVERGENT B0 ;  /* 0x0000000000007941 */ /* 0x000fea0003800200 */
.L_x_12860:
[----:B--23--:R2:W3:Y:S01]  /*ccd0*/  LDS R5, [R10+0x1140] ;  /* 0x001140000a057984 */ /* 0x00c4e20000000800 */
[----:B------:R-:W-:Y:S01]  /*cce0*/  BSSY.RECONVERGENT B0, `(.L_x_12862) ;  /* 0x0000006000007945 */ /* 0x000fe20003800200 */
[----:B-1----:R-:W-:Y:S02]  /*ccf0*/  IADD3 R4, PT, PT, R117, 0x2a0, RZ ;  /* 0x000002a075047810 */ /* 0x002fe40007ffe0ff */
[----:B------:R-:W-:Y:S02]  /*cd00*/  LEA.HI R194, R194, R117, RZ, 0x1b ;  /* 0x00000075c2c27211 */ /* 0x000fe400078fd8ff */
[----:B------:R-:W-:Y:S01]  /*cd10*/  LEA R192, R192, UR28, 0x2 ;  /* 0x0000001cc0c07c11 */ /* 0x000fe2000f8e10ff */
[----:B------:R-:W-:Y:S06]  /*cd20*/  @!P2 BRA `(.L_x_12863) ;  /* 0x000000000004a947 */ /* 0x000fec0003800000 */
[----:B---3--:R1:W-:Y:S02]  /*cd30*/  REDG.E.ADD.F32.FTZ.RN.STRONG.GPU desc[UR30][R2.64+0x900], R5 ;  /* 0x00090005020079a6 */ /* 0x0083e4000c12f31e */
.L_x_12863:
[----:B------:R-:W-:Y:S05]  /*cd40*/  BSYNC.RECONVERGENT B0 ;  /* 0x0000000000007941 */ /* 0x000fea0003800200 */
.L_x_12862:
[----:B-1-3--:R1:W3:Y:S01]  /*cd50*/  LDS R5, [R192+0x11c0] ;  /* 0x0011c000c0057984 */ /* 0x00a2e20000000800 */
[----:B------:R-:W-:Y:S01]  /*cd60*/  BSSY.RECONVERGENT B0, `(.L_x_12864) ;  /* 0x0000005000007945 */ /* 0x000fe20003800200 */
[----:B------:R-:W-:Y:S02]  /*cd70*/  LEA.HI R4, R4, R117, RZ, 0x1b ;  /* 0x0000007504047211 */ /* 0x000fe400078fd8ff */
[----:B------:R-:W-:Y:S01]  /*cd80*/  LEA R194, R194, UR28, 0x2 ;  /* 0x0000001cc2c27c11 */ /* 0x000fe2000f8e10ff */
[----:B------:R-:W-:Y:S06]  /*cd90*/  @!P3 BRA `(.L_x_12865) ;  /* 0x000000000004b947 */ /* 0x000fec0003800000 */
[----:B---3--:R3:W-:Y:S02]  /*cda0*/  REDG.E.ADD.F32.FTZ.RN.STRONG.GPU desc[UR30][R2.64+0x980], R5 ;  /* 0x00098005020079a6 */ /* 0x0087e4000c12f31e */
.L_x_12865:
[----:B------:R-:W-:Y:S05]  /*cdb0*/  BSYNC.RECONVERGENT B0 ;  /* 0x0000000000007941 */ /* 0x000fea0003800200 */
.L_x_12864:
[----:B---3--:R3:W1:Y:S01]  /*cdc0*/  LDS R5, [R194+0x1240] ;  /* 0x00124000c2057984 */ /* 0x0086620000000800 */
[----:B------:R-:W-:Y:S01]  /*cdd0*/  BSSY.RECONVERGENT B0, `(.L_x_12866) ;  /* 0x0000004000007945 */ /* 0x000fe20003800200 */
[----:B0-----:R-:W-:-:S03]  /*cde0*/  LEA R7, R4, UR28, 0x2 ;  /* 0x0000001c04077c11 */ /* 0x001fc6000f8e10ff */
[----:B------:R-:W-:Y:S05]  /*cdf0*/  @!P4 BRA `(.L_x_12867) ;  /* 0x000000000004c947 */ /* 0x000fea0003800000 */
[----:B-1----:R0:W-:Y:S02]  /*ce00*/  REDG.E.ADD.F32.FTZ.RN.STRONG.GPU desc[UR30][R2.64+0xa00], R5 ;  /* 0x000a0005020079a6 */ /* 0x0021e4000c12f31e */
.L_x_12867:
[----:B------:R-:W-:Y:S05]  /*ce10*/  BSYNC.RECONVERGENT B0 ;  /* 0x0000000000007941 */ /* 0x000fea0003800200 */
.L_x_12866:
[----:B01----:R0:W1:Y:S01]  /*ce20*/  LDS R5, [R7+0x12c0] ;  /* 0x0012c00007057984 */ /* 0x0030620000000800 */
[----:B------:R-:W-:Y:S01]  /*ce30*/  BSSY.RECONVERGENT B0, `(.L_x_12868) ;  /* 0x0000005000007945 */ /* 0x000fe20003800200 */
[C---:B------:R-:W-:Y:S02]  /*ce40*/  IADD3 R4, PT, PT, R117.reuse, 0x2c0, RZ ;  /* 0x000002c075047810 */ /* 0x040fe40007ffe0ff */
[----:B--2---:R-:W-:Y:S01]  /*ce50*/  IADD3 R10, PT, PT, R117, 0x2e0, RZ ;  /* 0x000002e0750a7810 */ /* 0x004fe20007ffe0ff */
[----:B------:R-:W-:Y:S06]  /*ce60*/  @!P5 BRA `(.L_x_12869) ;  /* 0x000000000004d947 */ /* 0x000fec0003800000 */
[----:B-1----:R2:W-:Y:S02]  /*ce70*/  REDG.E.ADD.F32.FTZ.RN.STRONG.GPU desc[UR30][R2.64+0xa80], R5 ;  /* 0x000a8005020079a6 */ /* 0x0025e4000c12f31e */
.L_x_12869:
[----:B------:R-:W-:Y:S05]  /*ce80*/  BSYNC.RECONVERGENT B0 ;  /* 0x0000000000007941 */ /* 0x000fea0003800200 */
.L_x_12868:
        /* <DEDUP_REMOVED lines=16> */
.L_x_12871:
[----:B------:R-:W-:Y:S05]  /*cf90*/  BSYNC.RECONVERGENT B0 ;  /* 0x0000000000007941 */ /* 0x000fea0003800200 */
.L_x_12870:
[----:B--23--:R2:W3:Y:S01]  /*cfa0*/  LDS R5, [R10+0x13c0] ;  /* 0x0013c0000a057984 */ /* 0x00c4e20000000800 */
[----:B------:R-:W-:Y:S01]  /*cfb0*/  BSSY.RECONVERGENT B0, `(.L_x_12872) ;  /* 0x0000006000007945 */ /* 0x000fe20003800200 */
[----:B-1----:R-:W-:Y:S02]  /*cfc0*/  IADD3 R4, PT, PT, R117, 0x340, RZ ;  /* 0x0000034075047810 */ /* 0x002fe40007ffe0ff */
[----:B------:R-:W-:Y:S02]  /*cfd0*/  LEA.HI R194, R194, R117, RZ, 0x1b ;  /* 0x00000075c2c27211 */ /* 0x000fe400078fd8ff */
[----:B------:R-:W-:Y:S01]  /*cfe0*/  LEA R192, R192, UR28, 0x2 ;  /* 0x0000001cc0c07c11 */ /* 0x000fe2000f8e10ff */
[----:B------:R-:W-:Y:S06]  /*cff0*/  @!P2 BRA `(.L_x_12873) ;  /* 0x000000000004a947 */ /* 0x000fec0003800000 */
[----:B---3--:R1:W-:Y:S02]  /*d000*/  REDG.E.ADD.F32.FTZ.RN.STRONG.GPU desc[UR30][R2.64+0xb80], R5 ;  /* 0x000b8005020079a6 */ /* 0x0083e4000c12f31e */
.L_x_12873:
[----:B------:R-:W-:Y:S05]  /*d010*/  BSYNC.RECONVERGENT B0 ;  /* 0x0000000000007941 */ /* 0x000fea0003800200 */
.L_x_12872:
[----:B-1-3--:R1:W3:Y:S01]  /*d020*/  LDS R5, [R192+0x1440] ;  /* 0x00144000c0057984 */ /* 0x00a2e20000000800 */
[----:B------:R-:W-:Y:S01]  /*d030*/  BSSY.RECONVERGENT B0, `(.L_x_12874) ;  /* 0x0000005000007945 */ /* 0x000fe20003800200 */
[----:B------:R-:W-:Y:S02]  /*d040*/  LEA.HI R4, R4, R117, RZ, 0x1b ;  /* 0x0000007504047211 */ /* 0x000fe400078fd8ff */
[----:B------:R-:W-:Y:S01]  /*d050*/  LEA R194, R194, UR28, 0x2 ;  /* 0x0000001cc2c27c11 */ /* 0x000fe2000f8e10ff */
[----:B------:R-:W-:Y:S06]  /*d060*/  @!P3 BRA `(.L_x_12875) ;  /* 0x000000000004b947 */ /* 0x000fec0003800000 */
[----:B---3--:R3:W-:Y:S02]  /*d070*/  REDG.E.ADD.F32.FTZ.RN.STRONG.GPU desc[UR30][R2.64+0xc00], R5 ;  /* 0x000c0005020079a6 */ /* 0x0087e4000c12f31e */
.L_x_12875:
[----:B------:R-:W-:Y:S05]  /*d080*/  BSYNC.RECONVERGENT B0 ;  /* 0x0000000000007941 */ /* 0x000fea0003800200 */
.L_x_12874:
[----:B---3--:R3:W0:Y:S01]  /*d090*/  LDS R5, [R194+0x14c0] ;  /* 0x0014c000c2057984 */ /* 0x0086220000000800 */
[----:B------:R-:W-:Y:S01]  /*d0a0*/  BSSY.RECONVERGENT B0, `(.L_x_12876) ;  /* 0x0000006000007945 */ /* 0x000fe20003800200 */
[C---:B--2---:R-:W-:Y:S02]  /*d0b0*/  IADD3 R10, PT, PT, R117.reuse, 0x360, RZ ;  /* 0x00000360750a7810 */ /* 0x044fe40007ffe0ff */
[----:B-1----:R-:W-:Y:S02]  /*d0c0*/  IADD3 R192, PT, PT, R117, 0x380, RZ ;  /* 0x0000038075c07810 */ /* 0x002fe40007ffe0ff */
[----:B------:R-:W-:Y:S01]  /*d0d0*/  LEA R4, R4, UR28, 0x2 ;  /* 0x0000001c04047c11 */ /* 0x000fe2000f8e10ff */
[----:B------:R-:W-:Y:S06]  /*d0e0*/  @!P4 BRA `(.L_x_12877) ;  /* 0x000000000004c947 */ /* 0x000fec0003800000 */
[----:B0-----:R1:W-:Y:S02]  /*d0f0*/  REDG.E.ADD.F32.FTZ.RN.STRONG.GPU desc[UR30][R2.64+0xc80], R5 ;  /* 0x000c8005020079a6 */ /* 0x0013e4000c12f31e */
.L_x_12877:
[----:B------:R-:W-:Y:S05]  /*d100*/  BSYNC.RECONVERGENT B0 ;  /* 0x0000000000007941 */ /* 0x000fea0003800200 */
.L_x_12876:
[----:B01----:R0:W1:Y:S01]  /*d110*/  LDS R5, [R4+0x1540] ;  /* 0x0015400004057984 */ /* 0x0030620000000800 */
[----:B------:R-:W-:Y:S01]  /*d120*/  BSSY.RECONVERGENT B0, `(.L_x_12878) ;  /* 0x0000005000007945 */ /* 0x000fe20003800200 */
[-C--:B------:R-:W-:Y:S02]  /*d130*/  LEA.HI R10, R10, R117.reuse, RZ, 0x1b ;  /* 0x000000750a0a7211 */ /* 0x080fe400078fd8ff */
[----:B------:R-:W-:Y:S01]  /*d140*/  LEA.HI R192, R192, R117, RZ, 0x1b ;  /* 0x00000075c0c07211 */ /* 0x000fe200078fd8ff */
[----:B------:R-:W-:Y:S06]  /*d150*/  @!P5 BRA `(.L_x_12879) ;  /* 0x000000000004d947 */ /* 0x000fec0003800000 */
[----:B-1----:R2:W-:Y:S02]  /*d160*/  REDG.E.ADD.F32.FTZ.RN.STRONG.GPU desc[UR30][R2.64+0xd00], R5 ;  /* 0x000d0005020079a6 */ /* 0x0025e4000c12f31e */
.L_x_12879:
[----:B------:R-:W-:Y:S05]  /*d170*/  BSYNC.RECONVERGENT B0 ;  /* 0x0000000000007941 */ /* 0x000fea0003800200 */
.L_x_12878:
        /* <DEDUP_REMOVED lines=11> */
.L_x_12881:
[----:B------:R-:W-:Y:S05]  /*d230*/  BSYNC.RECONVERGENT B0 ;  /* 0x0000000000007941 */ /* 0x000fea0003800200 */
.L_x_12880:
[----:B-12---:R1:W2:Y:S01]  /*d240*/  LDS R5, [R192+0x1640] ;  /* 0x00164000c0057984 */ /* 0x0062a20000000800 */
[----:B------:R-:W-:Y:S01]  /*d250*/  BSSY.RECONVERGENT B0, `(.L_x_12882) ;  /* 0x0000004000007945 */ /* 0x000fe20003800200 */
[----:B0-----:R-:W-:-:S03]  /*d260*/  IADD3 R4, PT, PT, R117, 0x3a0, RZ ;  /* 0x000003a075047810 */ /* 0x001fc60007ffe0ff */
[----:B------:R-:W-:Y:S05]  /*d270*/  @!P2 BRA `(.L_x_12883) ;  /* 0x000000000004a947 */ /* 0x000fea0003800000 */
[----:B--2---:R0:W-:Y:S02]  /*d280*/  REDG.E.ADD.F32.FTZ.RN.STRONG.GPU desc[UR30][R2.64+0xe00], R5 ;  /* 0x000e0005020079a6 */ /* 0x0041e4000c12f31e */
.L_x_12883:
[----:B------:R-:W-:Y:S05]  /*d290*/  BSYNC.RECONVERGENT B0 ;  /* 0x0000000000007941 */ /* 0x000fea0003800200 */
.L_x_12882:
[----:B------:R-:W-:Y:S01]  /*d2a0*/  LEA.HI R4, R4, R117, RZ, 0x1b ;  /* 0x0000007504047211 */ /* 0x000fe200078fd8ff */
[-C--:B------:R-:W-:Y:S01]  /*d2b0*/  FFMA.FTZ R10, R82, -R85.reuse, R203 ;  /* 0x80000055520a7223 */ /* 0x080fe200000100cb */
[-C--:B-1----:R-:W-:Y:S01]  /*d2c0*/  FMUL.FTZ R192, R8, R85.reuse ;  /* 0x0000005508c07220 */ /* 0x082fe20000410000 */
[----:B------:R-:W-:Y:S01]  /*d2d0*/  IADD3 R6, PT, PT, R117, 0x3c0, RZ ;  /* 0x000003c075067810 */ /* 0x000fe20007ffe0ff */
[----:B------:R-:W-:Y:S01]  /*d2e0*/  FMUL.FTZ R204, R204, R85 ;  /* 0x00000055cccc7220 */ /* 0x000fe20000410000 */
[----:B------:R-:W-:Y:S01]  /*d2f0*/  LEA R4, R4, UR28, 0x2 ;  /* 0x0000001c04047c11 */ /* 0x000fe2000f8e10ff */
[----:B0-2---:R-:W-:Y:S01]  /*d300*/  FMUL.FTZ R5, R9, R192 ;  /* 0x000000c009057220 */ /* 0x005fe20000410000 */
[----:B---3--:R-:W-:Y:S01]  /*d310*/  IADD3 R194, PT, PT, R117, 0x3e0, RZ ;  /* 0x000003e075c27810 */ /* 0x008fe20007ffe0ff */
[----:B------:R-:W-:Y:S01]  /*d320*/  BSSY.RECONVERGENT B0, `(.L_x_12884) ;  /* 0x0000009000007945 */ /* 0x000fe20003800200 */
[-C--:B------:R-:W-:Y:S01]  /*d330*/  LEA.HI R6, R6, R117.reuse, RZ, 0x1b ;  /* 0x0000007506067211 */ /* 0x080fe200078fd8ff */
[----:B------:R0:W1:Y:S01]  /*d340*/  LDS R203, [R4+0x16c0] ;  /* 0x0016c00004cb7984 */ /* 0x0000620000000800 */
[-C--:B------:R-:W-:Y:S01]  /*d350*/  FFMA.FTZ R7, R10, R204.reuse, -R5 ;  /* 0x000000cc0a077223 */ /* 0x080fe20000010805 */
[----:B------:R-:W-:Y:S01]  /*d360*/  LEA.HI R194, R194, R117, RZ, 0x1b ;  /* 0x00000075c2c27211 */ /* 0x000fe200078fd8ff */
[----:B------:R-:W-:Y:S01]  /*d370*/  FMUL.FTZ R5, R9, R204 ;  /* 0x000000cc09057220 */ /* 0x000fe20000410000 */
[----:B------:R-:W-:Y:S01]  /*d380*/  LEA R6, R6, UR28, 0x2 ;  /* 0x0000001c06067c11 */ /* 0x000fe2000f8e10ff */
[----:B------:R-:W-:Y:S06]  /*d390*/  @!P3 BRA `(.L_x_12885) ;  /* 0x000000000004b947 */ /* 0x000fec0003800000 */
[----:B-1----:R2:W-:Y:S02]  /*d3a0*/  REDG.E.ADD.F32.FTZ.RN.STRONG.GPU desc[UR30][R2.64+0xe80], R203 ;  /* 0x000e80cb020079a6 */ /* 0x0025e4000c12f31e */
.L_x_12885:
[----:B------:R-:W-:Y:S05]  /*d3b0*/  BSYNC.RECONVERGENT B0 ;  /* 0x0000000000007941 */ /* 0x000fea0003800200 */
.L_x_12884:
[----:B-12---:R1:W2:Y:S01]  /*d3c0*/  LDS R203, [R6+0x1740] ;  /* 0x0017400006cb7984 */ /* 0x0062a20000000800 */
[----:B------:R-:W-:Y:S01]  /*d3d0*/  BSSY.RECONVERGENT B0, `(.L_x_12886) ;  /* 0x0000005000007945 */ /* 0x000fe20003800200 */
[----:B------:R-:W-:Y:S01]  /*d3e0*/  LEA R194, R194, UR28, 0x2 ;  /* 0x0000001cc2c27c11 */ /* 0x000fe2000f8e10ff */
[----:B------:R-:W-:Y:S02]  /*d3f0*/  FFMA.FTZ R5, R10, R192, R5 ;  /* 0x000000c00a057223 */ /* 0x000fe40000010005 */
[----:B------:R-:W-:Y:S05]  /*d400*/  @!P4 BRA `(.L_x_12887) ;  /* 0x000000000004c947 */ /* 0x000fea0003800000 */
[----:B--2---:R3:W-:Y:S02]  /*d410*/  REDG.E.ADD.F32.FTZ.RN.STRONG.GPU desc[UR30][R2.64+0xf00], R203 ;  /* 0x000f00cb020079a6 */ /* 0x0047e4000c12f31e */
.L_x_12887:
[----:B------:R-:W-:Y:S05]  /*d420*/  BSYNC.RECONVERGENT B0 ;  /* 0x0000000000007941 */ /* 0x000fea0003800200 */
.L_x_12886:
[----:B0-----:R-:W-:Y:S01]  /*d430*/  FADD.FTZ R4, R190, R5 ;  /* 0x00000005be047221 */ /* 0x001fe20000010000 */
[----:B------:R-:W-:Y:S01]  /*d440*/  BSSY.RECONVERGENT B0, `(.L_x_12888) ;  /* 0x0000004000007945 */ /* 0x000fe20003800200 */
[----:B------:R0:W0:Y:S03]  /*d450*/  LDS R5, [R194+0x17c0] ;  /* 0x0017c000c2057984 */ /* 0x0000260000000800 */
[----:B------:R-:W-:Y:S05]  /*d460*/  @!P5 BRA `(.L_x_12889) ;  /* 0x000000000004d947 */ /* 0x000fea0003800000 */
[----:B0-----:R0:W-:Y:S02]  /*d470*/  REDG.E.ADD.F32.FTZ.RN.STRONG.GPU desc[UR30][R2.64+0xf80], R5 ;  /* 0x000f8005020079a6 */ /* 0x0011e4000c12f31e */
.L_x_12889:
[----:B------:R-:W-:Y:S05]  /*d480*/  BSYNC.RECONVERGENT B0 ;  /* 0x0000000000007941 */ /* 0x000fea0003800200 */
.L_x_12888:
[----:B0-----:R-:W-:Y:S01]  /*d490*/  FADD.FTZ R5, R178, R7 ;  /* 0x00000007b2057221 */ /* 0x001fe20000010000 */
[C---:B-1----:R-:W-:Y:S01]  /*d4a0*/  FFMA.FTZ R6, R116.reuse, R199, R209 ;  /* 0x000000c774067223 */ /* 0x042fe200000100d1 */
[----:B------:R-:W-:Y:S01]  /*d4b0*/  FFMA.FTZ R7, -R116, R202, R207 ;  /* 0x000000ca74077223 */ /* 0x000fe200000101cf */
[----:B---3--:R-:W0:Y:S01]  /*d4c0*/  SHFL.DOWN PT, R3, R4, 0x1, 0x1f ;  /* 0x08201f0004037f89 */ /* 0x008e2200000e0000 */
[----:B------:R-:W-:Y:S01]  /*d4d0*/  ISETP.GT.AND P2, PT, R18, 0x1e, PT ;  /* 0x0000001e1200780c */ /* 0x000fe20003f44270 */
[----:B------:R-:W-:Y:S01]  /*d4e0*/  FADD.FTZ R99, R161, R99 ;  /* 0x00000063a1637221 */ /* 0x000fe20000010000 */
[----:B------:R-:W-:Y:S01]  /*d4f0*/  FMUL.FTZ R167, R167, R212 ;  /* 0x000000d4a7a77220 */ /* 0x000fe20000410000 */
[----:B------:R-:W1:Y:S01]  /*d500*/  SHFL.DOWN PT, R2, R5, 0x1, 0x1f ;  /* 0x08201f0005027f89 */ /* 0x000e6200000e0000 */
[----:B------:R-:W-:Y:S01]  /*d510*/  FMUL.FTZ R193, R174, R193 ;  /* 0x000000c1aec17220 */ /* 0x000fe20000410000 */
[----:B------:R-:W-:Y:S01]  /*d520*/  FMUL.FTZ R198, R145, R198 ;  /* 0x000000c691c67220 */ /* 0x000fe20000410000 */
[----:B------:R-:W-:Y:S01]  /*d530*/  FFMA.FTZ R167, R128, R197, R167 ;  /* 0x000000c580a77223 */ /* 0x000fe200000100a7 */
[----:B------:R-:W3:Y:S01]  /*d540*/  SHFL.DOWN PT, R199, R6, 0x1, 0x1f ;  /* 0x08201f0006c77f89 */ /* 0x000ee200000e0000 */
[----:B------:R-:W-:Y:S01]  /*d550*/  FFMA.FTZ R189, R126, R189, R193 ;  /* 0x000000bd7ebd7223 */ /* 0x000fe200000100c1 */
[----:B------:R-:W-:Y:S01]  /*d560*/  FFMA.FTZ R186, R129, R186, R198 ;  /* 0x000000ba81ba7223 */ /* 0x000fe200000100c6 */
[----:B------:R-:W-:Y:S01]  /*d570*/  FADD.FTZ R92, R141, R92 ;  /* 0x0000005c8d5c7221 */ /* 0x000fe20000010000 */
[----:B------:R-:W5:Y:S01]  /*d580*/  SHFL.DOWN PT, R178, R7, 0x1, 0x1f ;  /* 0x08201f0007b27f89 */ /* 0x000f6200000e0000 */
        /* <DEDUP_REMOVED lines=9> */
[----:B------:R-:W-:Y:S01]  /*d620*/  FFMA.FTZ R127, R74, R191, R127 ;  /* 0x000000bf4a7f7223 */ /* 0x000fe2000001007f */
[----:B------:R-:W-:Y:S01]  /*d630*/  FMUL.FTZ R160, R160, R201 ;  /* 0x000000c9a0a07220 */ /* 0x000fe20000410000 */
[----:B0-----:R-:W-:Y:S01]  /*d640*/  @!P2 FADD.FTZ R4, R4, R3 ;  /* 0x000000030404a221 */ /* 0x001fe20000010000 */
[----:B------:R-:W-:Y:S01]  /*d650*/  FFMA.FTZ R9, R82, R8, R9 ;  /* 0x0000000852097223 */ /* 0x000fe20000010009 */
[----:B------:R-:W-:Y:S01]  /*d660*/  FADD.FTZ R40, R127, R40 ;  /* 0x000000287f287221 */ /* 0x000fe20000010000 */
[----:B------:R-:W-:Y:S01]  /*d670*/  FFMA.FTZ R127, R77, R210, R124 ;  /* 0x000000d24d7f7223 */ /* 0x000fe2000001007c */
[----:B-1----:R-:W-:Y:S01]  /*d680*/  @!P2 FADD.FTZ R5, R5, R2 ;  /* 0x000000020505a221 */ /* 0x002fe20000010000 */
[----:B------:R-:W0:Y:S01]  /*d690*/  SHFL.DOWN PT, R3, R4, 0x2, 0x1f ;  /* 0x08401f0004037f89 */ /* 0x000e2200000e0000 */
[----:B------:R-:W-:Y:S01]  /*d6a0*/  FFMA.FTZ R2, R72, R175, R167 ;  /* 0x000000af48027223 */ /* 0x000fe200000100a7 */
[----:B------:R-:W-:Y:S01]  /*d6b0*/  FADD.FTZ R38, R127, R38 ;  /* 0x000000267f267221 */ /* 0x000fe20000010000 */
[----:B---3--:R-:W-:Y:S01]  /*d6c0*/  @!P2 FADD.FTZ R6, R6, R199 ;  /* 0x000000c70606a221 */ /* 0x008fe20000010000 */
[----:B------:R-:W-:Y:S01]  /*d6d0*/  ISETP.GT.AND P3, PT, R18, 0xf, PT ;  /* 0x0000000f1200780c */ /* 0x000fe20003f64270 */
[----:B------:R-:W-:Y:S01]  /*d6e0*/  FADD.FTZ R43, R2, R43 ;  /* 0x0000002b022b7221 */ /* 0x000fe20000010000 */
[----:B------:R-:W-:Y:S01]  /*d6f0*/  FFMA.FTZ R160, R131, R180, R160 ;  /* 0x000000b483a07223 */ /* 0x000fe200000100a0 */
[----:B-----5:R-:W-:Y:S01]  /*d700*/  @!P2 FADD.FTZ R7, R7, R178 ;  /* 0x000000b20707a221 */ /* 0x020fe20000010000 */
[----:B------:R-:W1:Y:S01]  /*d710*/  SHFL.DOWN PT, R161, R6, 0x2, 0x1f ;  /* 0x08401f0006a17f89 */ /* 0x000e6200000e0000 */
[----:B------:R-:W-:Y:S01]  /*d720*/  ISETP.GT.AND P2, PT, R18, 0x1d, PT ;  /* 0x0000001d1200780c */ /* 0x000fe20003f44270 */
[----:B------:R-:W-:Y:S01]  /*d730*/  FMUL.FTZ R205, R162, R205 ;  /* 0x000000cda2cd7220 */ /* 0x000fe20000410000 */
[----:B------:R-:W-:Y:S01]  /*d740*/  FMUL.FTZ R179, R208, R179 ;  /* 0x000000b3d0b37220 */ /* 0x000fe20000410000 */
[----:B------:R-:W3:Y:S01]  /*d750*/  SHFL.DOWN PT, R178, R5, 0x2, 0x1f ;  /* 0x08401f0005b27f89 */ /* 0x000ee200000e0000 */
[----:B------:R-:W-:Y:S01]  /*d760*/  FMUL.FTZ R213, R158, R213 ;  /* 0x000000d59ed57220 */ /* 0x000fe20000410000 */
[----:B------:R-:W-:Y:S01]  /*d770*/  FMUL.FTZ R188, R165, R188 ;  /* 0x000000bca5bc7220 */ /* 0x000fe20000410000 */
        /* <DEDUP_REMOVED lines=14> */
[----:B------:R-:W0:Y:S01]  /*d860*/  SHFL.DOWN PT, R129, R4, 0x4, 0x1f ;  /* 0x08801f0004817f89 */ /* 0x000e2200000e0000 */
[----:B------:R-:W-:Y:S01]  /*d870*/  FADD.FTZ R42, R3, R42 ;  /* 0x0000002a032a7221 */ /* 0x000fe20000010000 */
[----:B------:R-:W-:Y:S01]  /*d880*/  FFMA.FTZ R3, R69, R142, R160 ;  /* 0x0000008e45037223 */ /* 0x000fe200000100a0 */
[----:B-1----:R-:W-:Y:S01]  /*d890*/  @!P2 FADD.FTZ R6, R6, R161 ;  /* 0x000000a10606a221 */ /* 0x002fe20000010000 */
[----:B------:R-:W-:Y:S01]  /*d8a0*/  FFMA.FTZ R134, R65, R146, R134 ;  /* 0x0000009241867223 */ /* 0x000fe20000010086 */
[----:B------:R-:W-:Y:S01]  /*d8b0*/  FMUL.FTZ R196, R163, R196 ;  /* 0x000000c4a3c47220 */ /* 0x000fe20000410000 */
[----:B------:R-:W-:Y:S01]  /*d8c0*/  FADD.FTZ R44, R3, R44 ;  /* 0x0000002c032c7221 */ /* 0x000fe20000010000 */
[----:B---3--:R-:W-:Y:S01]  /*d8d0*/  @!P2 FADD.FTZ R5, R5, R178 ;  /* 0x000000b20505a221 */ /* 0x008fe20000010000 */
[----:B------:R-:W1:Y:S01]  /*d8e0*/  SHFL.DOWN PT, R141, R6, 0x4, 0x1f ;  /* 0x08801f00068d7f89 */ /* 0x000e6200000e0000 */
[----:B------:R-:W-:Y:S01]  /*d8f0*/  BSSY.RECONVERGENT B0, `(.L_x_12890) ;  /* 0x000002d000007945 */ /* 0x000fe20003800200 */
        /* <DEDUP_REMOVED lines=43> */
[----:B------:R0:W-:Y:S02]  /*dbb0*/  @!P2 STS.128 [UR28+0x18d0], R4 ;  /* 0x0018d004ff00a988 */ /* 0x0001e40008000c1c */
.L_x_12891:
[----:B------:R-:W-:Y:S05]  /*dbc0*/  BSYNC.RECONVERGENT B0 ;  /* 0x0000000000007941 */ /* 0x000fea0003800200 */
.L_x_12890:
        /* <DEDUP_REMOVED lines=24> */
[----:B0-----:R-:W1:Y:S04]  /*dd50*/  @P2 LDS.64 R2, [UR33+0x4610] ;  /* 0x00461021ff022984 */ /* 0x001e680008000a00 */
[----:B---3--:R-:W0:Y:S01]  /*dd60*/  @P2 LDS.64 R8, [UR33+0x3e10] ;  /* 0x003e1021ff082984 */ /* 0x008e220008000a00 */
[----:B-1----:R-:W-:Y:S01]  /*dd70*/  @P2 FADD.FTZ R6, R6, R2 ;  /* 0x0000000206062221 */ /* 0x002fe20000010000 */
[----:B------:R-:W-:Y:S01]  /*dd80*/  @P2 FADD.FTZ R7, R7, R3 ;  /* 0x0000000307072221 */ /* 0x000fe20000010000 */
[----:B0-----:R-:W-:Y:S01]  /*dd90*/  @P2 FADD.FTZ R4, R4, R8 ;  /* 0x0000000804042221 */ /* 0x001fe20000010000 */
[----:B------:R-:W-:-:S03]  /*dda0*/  @P2 FADD.FTZ R5, R5, R9 ;  /* 0x0000000905052221 */ /* 0x000fc60000010000 */
[----:B------:R0:W-:Y:S04]  /*ddb0*/  STS.64 [UR33+0x4610], R6 ;  /* 0x00461006ff007988 */ /* 0x0001e80008000a21 */
[----:B------:R0:W-:Y:S02]  /*ddc0*/  STS.64 [UR33+0x3e10], R4 ;  /* 0x003e1004ff007988 */ /* 0x0001e40008000a21 */
.L_x_12893:
[----:B------:R-:W-:Y:S05]  /*ddd0*/  BSYNC.RECONVERGENT B0 ;  /* 0x0000000000007941 */ /* 0x000fea0003800200 */
.L_x_12892:
[----:B------:R-:W-:-:S04]  /*dde0*/  UIADD3 UR8, UPT, UPT, UR8, 0x1, URZ ;  /* 0x0000000108087890 */ /* 0x000fc8000fffe0ff */
[----:B------:R-:W-:-:S09]  /*ddf0*/  UISETP.GE.AND UP0, UPT, UR8, UR49, UPT ;  /* 0x000000310800728c */ /* 0x000fd2000bf06270 */
[----:B------:R-:W-:Y:S05]  /*de00*/  BRA.U !UP0, `(.L_x_12894) ;  /* 0xffffff6d08307547 */ /* 0x000fea000b83ffff */
.L_x_12812:
[----:B------:R-:W-:Y:S01]  /*de10*/  BAR.SYNC.DEFER_BLOCKING 0x0 ;  /* 0x0000000000007b1d */ /* 0x000fe20000010000 */
[C---:B0-----:R-:W-:Y:S01]  /*de20*/  SHF.L.U32 R3, R117.reuse, 0x4, RZ ;  /* 0x0000000475037819 */ /* 0x041fe200000006ff */
[----:B------:R-:W-:Y:S01]  /*de30*/  UIMAD UR8, UR11, -0x200, UR32 ;  /* 0xfffffe000b0878a4 */ /* 0x000fe2000f8e0220 */
[----:B------:R-:W-:Y:S02]  /*de40*/  LOP3.LUT R2, R117, 0x1f, RZ, 0xc0, !PT ;  /* 0x0000001f75027812 */ /* 0x000fe400078ec0ff */
[----:B------:R-:W-:Y:S01]  /*de50*/  MOV R4, UR18 ;  /* 0x0000001200047c02 */ /* 0x000fe20008000f00 */
[----:B------:R-:W-:Y:S01]  /*de60*/  UIADD3 UR8, UPT, UPT, UR8, 0x200, URZ ;  /* 0x0000020008087890 */ /* 0x000fe2000fffe0ff */
[----:B------:R-:W-:Y:S02]  /*de70*/  LOP3.LUT R0, R2, 0x3e00, R3, 0xf8, !PT ;  /* 0x00003e0002007812 */ /* 0x000fe400078ef803 */
[----:B-1----:R-:W-:Y:S02]  /*de80*/  MOV R5, UR19 ;  /* 0x0000001300057c02 */ /* 0x002fe40008000f00 */
        /* <DEDUP_REMOVED lines=17> */
[----:B------:R-:W-:Y:S02]  /*dfa0*/  F2FP.BF16.F32.PACK_AB R84, R87, R84 ;  /* 0x000000545754723e */ /* 0x000fe400000010ff */
[----:B------:R-:W-:Y:S02]  /*dfb0*/  F2FP.BF16.F32.PACK_AB R86, R89, R86 ;  /* 0x000000565956723e */ /* 0x000fe400000010ff */
[----:B------:R-:W-:-:S02]  /*dfc0*/  F2FP.BF16.F32.PACK_AB R88, R91, R88 ;  /* 0x000000585b58723e */ /* 0x000fc400000010ff */
[----:B------:R-:W-:Y:S01]  /*dfd0*/  F2FP.BF16.F32.PACK_AB R92, R95, R92 ;  /* 0x0000005c5f5c723e */ /* 0x000fe200000010ff */
[----:B------:R-:W-:Y:S01]  /*dfe0*/  ULEA UR14, UR11, 0xfffffe00, 0x9 ;  /* 0xfffffe000b0e7891 */ /* 0x000fe2000f8e48ff */
[----:B------:R-:W-:Y:S02]  /*dff0*/  ISETP.GE.AND P2, PT, R0, UR8, PT ;  /* 0x0000000800007c0c */ /* 0x000fe4000bf46270 */
[----:B------:R-:W-:Y:S02]  /*e000*/  F2FP.BF16.F32.PACK_AB R94, R97, R94 ;  /* 0x0000005e615e723e */ /* 0x000fe400000010ff */
[----:B------:R-:W-:Y:S02]  /*e010*/  F2FP.BF16.F32.PACK_AB R90, R93, R90 ;  /* 0x0000005a5d5a723e */ /* 0x000fe400000010ff */
[----:B------:R-:W-:Y:S02]  /*e020*/  F2FP.BF16.F32.PACK_AB R96, R99, R96 ;  /* 0x000000606360723e */ /* 0x000fe400000010ff */
[----:B------:R-:W-:Y:S01]  /*e030*/  F2FP.BF16.F32.PACK_AB R98, R101, R98 ;  /* 0x000000626562723e */ /* 0x000fe200000010ff */
[----:B------:R-:W0:Y:S01]  /*e040*/  S2UR UR29, SR_CTAID.X ;  /* 0x00000000001d79c3 */ /* 0x000e220000002500 */
[----:B------:R-:W-:Y:S01]  /*e050*/  ISETP.GE.AND P1, PT, R46, UR8, PT ;  /* 0x000000082e007c0c */ /* 0x000fe2000bf26270 */
[----:B------:R-:W0:Y:S01]  /*e060*/  LDCU.64 UR24, c[0x0][0x4f8] ;  /* 0x00009f00ff1877ac */ /* 0x000e220008000a00 */
[C---:B------:R-:W-:Y:S01]  /*e070*/  LOP3.LUT R18, R0.reuse, 0x40, RZ, 0xfc, !PT ;  /* 0x0000004000127812 */ /* 0x040fe200078efcff */
[----:B------:R-:W5:Y:S01]  /*e080*/  @!P2 LDG.E.U16 R50, desc[UR30][R48.64] ;  /* 0x0000001e3032a981 */ /* 0x000f62000c1e1500 */
[C---:B------:R-:W-:Y:S01]  /*e090*/  LOP3.LUT R14, R0.reuse, 0x60, RZ, 0xfc, !PT ;  /* 0x00000060000e7812 */ /* 0x040fe200078efcff */
[----:B------:R-:W1:Y:S01]  /*e0a0*/  LDCU.64 UR26, c[0x0][0x500] ;  /* 0x0000a000ff1a77ac */ /* 0x000e620008000a00 */
[----:B------:R-:W-:-:S02]  /*e0b0*/  LOP3.LUT R15, R0, 0x80, RZ, 0xfc, !PT ;  /* 0x00000080000f7812 */ /* 0x000fc400078efcff */
[C---:B------:R-:W-:Y:S02]  /*e0c0*/  LOP3.LUT R3, R0.reuse, 0xa0, RZ, 0xfc, !PT ;  /* 0x000000a000037812 */ /* 0x040fe400078efcff */
[----:B------:R-:W-:Y:S02]  /*e0d0*/  LOP3.LUT R13, R0, 0xc0, RZ, 0xfc, !PT ;  /* 0x000000c0000d7812 */ /* 0x000fe400078efcff */
[----:B------:R-:W-:Y:S01]  /*e0e0*/  ISETP.GE.AND P0, PT, R18, UR8, PT ;  /* 0x0000000812007c0c */ /* 0x000fe2000bf06270 */
[----:B------:R-:W2:Y:S01]  /*e0f0*/  @!P1 LDG.E.U16 R47, desc[UR30][R48.64+0x40] ;  /* 0x0000401e302f9981 */ /* 0x000ea2000c1e1500 */
[----:B------:R-:W-:Y:S02]  /*e100*/  LOP3.LUT R12, R0, 0xe0, RZ, 0xfc, !PT ;  /* 0x000000e0000c7812 */ /* 0x000fe400078efcff */
        /* <DEDUP_REMOVED lines=10> */
[C---:B---3--:R-:W-:Y:S01]  /*e1b0*/  LOP3.LUT R9, R0.reuse, 0x140, RZ, 0xfc, !PT ;  /* 0x0000014000097812 */ /* 0x048fe200078efcff */
[----:B------:R-:W3:Y:S01]  /*e1c0*/  @!P6 LDG.E.U16 R60, desc[UR30][R48.64+0x100] ;  /* 0x0001001e303ce981 */ /* 0x000ee2000c1e1500 */
[C---:B------:R-:W-:Y:S02]  /*e1d0*/  LOP3.LUT R8, R0.reuse, 0x160, RZ, 0xfc, !PT ;  /* 0x0000016000087812 */ /* 0x040fe400078efcff */
[C---:B------:R-:W-:Y:S01]  /*e1e0*/  LOP3.LUT R7, R0.reuse, 0x180, RZ, 0xfc, !PT ;  /* 0x0000018000077812 */ /* 0x040fe200078efcff */
[----:B------:R-:W3:Y:S01]  /*e1f0*/  @!P5 LDG.E.U16 R61, desc[UR30][R48.64+0x140] ;  /* 0x0001401e303dd981 */ /* 0x000ee2000c1e1500 */
[----:B------:R-:W-:Y:S02]  /*e200*/  LOP3.LUT R6, R0, 0x1a0, RZ, 0xfc, !PT ;  /* 0x000001a000067812 */ /* 0x000fe400078efcff */
[----:B------:R-:W-:Y:S01]  /*e210*/  ISETP.GE.AND P0, PT, R10, UR8, PT ;  /* 0x000000080a007c0c */ /* 0x000fe2000bf06270 */
[----:B------:R-:W3:Y:S01]  /*e220*/  @!P3 LDG.E.U16 R62, desc[UR30][R48.64+0x180] ;  /* 0x0001801e303eb981 */ /* 0x000ee2000c1e1500 */
[----:B------:R-:W-:-:S02]  /*e230*/  LOP3.LUT R5, R0, 0x1c0, RZ, 0xfc, !PT ;  /* 0x000001c000057812 */ /* 0x000fc400078efcff */
[----:B------:R-:W-:Y:S01]  /*e240*/  ISETP.GE.AND P4, PT, R9, UR8, PT ;  /* 0x0000000809007c0c */ /* 0x000fe2000bf86270 */
[----:B------:R-:W3:Y:S01]  /*e250*/  @!P2 LDG.E.U16 R63, desc[UR30][R48.64+0x1c0] ;  /* 0x0001c01e303fa981 */ /* 0x000ee2000c1e1500 */
[----:B------:R-:W-:Y:S02]  /*e260*/  LOP3.LUT R4, R0, 0x1e0, RZ, 0xfc, !PT ;  /* 0x000001e000047812 */ /* 0x000fe400078efcff */
[----:B------:R-:W-:Y:S01]  /*e270*/  ISETP.GE.AND P6, PT, R8, UR8, PT ;  /* 0x0000000808007c0c */ /* 0x000fe2000bfc6270 */
[----:B------:R-:W3:Y:S01]  /*e280*/  @!P1 LDG.E.U16 R64, desc[UR30][R48.64+0x200] ;  /* 0x0002001e30409981 */ /* 0x000ee2000c1e1500 */
[----:B------:R-:W-:Y:S02]  /*e290*/  ISETP.GE.AND P5, PT, R7, UR8, PT ;  /* 0x0000000807007c0c */ /* 0x000fe4000bfa6270 */
[----:B------:R-:W-:Y:S01]  /*e2a0*/  ISETP.GE.AND P3, PT, R6, UR8, PT ;  /* 0x0000000806007c0c */ /* 0x000fe2000bf66270 */
[----:B------:R-:W3:Y:S01]  /*e2b0*/  @!P0 LDG.E.U16 R65, desc[UR30][R48.64+0x240] ;  /* 0x0002401e30418981 */ /* 0x000ee2000c1e1500 */
[----:B------:R-:W-:-:S02]  /*e2c0*/  ISETP.GE.AND P2, PT, R5, UR8, PT ;  /* 0x0000000805007c0c */ /* 0x000fc4000bf46270 */
[----:B------:R-:W-:Y:S01]  /*e2d0*/  ISETP.GE.AND P1, PT, R4, UR8, PT ;  /* 0x0000000804007c0c */ /* 0x000fe2000bf26270 */
[----:B------:R-:W3:Y:S04]  /*e2e0*/  @!P4 LDG.E.U16 R66, desc[UR30][R48.64+0x280] ;  /* 0x0002801e3042c981 */ /* 0x000ee8000c1e1500 */
[----:B------:R-:W3:Y:S04]  /*e2f0*/  @!P6 LDG.E.U16 R67, desc[UR30][R48.64+0x2c0] ;  /* 0x0002c01e3043e981 */ /* 0x000ee8000c1e1500 */
[----:B------:R-:W3:Y:S04]  /*e300*/  @!P5 LDG.E.U16 R68, desc[UR30][R48.64+0x300] ;  /* 0x0003001e3044d981 */ /* 0x000ee8000c1e1500 */
[----:B------:R-:W3:Y:S04]  /*e310*/  @!P3 LDG.E.U16 R69, desc[UR30][R48.64+0x340] ;  /* 0x0003401e3045b981 */ /* 0x000ee8000c1e1500 */
[----:B------:R-:W3:Y:S04]  /*e320*/  @!P2 LDG.E.U16 R70, desc[UR30][R48.64+0x380] ;  /* 0x0003801e3046a981 */ /* 0x000ee8000c1e1500 */
[----:B------:R-:W3:Y:S01]  /*e330*/  @!P1 LDG.E.U16 R37, desc[UR30][R48.64+0x3c0] ;  /* 0x0003c01e30259981 */ /* 0x000ee2000c1e1500 */
[----:B------:R-:W-:-:S03]  /*e340*/  UIADD3 UR32, UPT, UPT, -UR14, UR32, URZ ;  /* 0x000000200e207290 */ /* 0x000fc6000fffe1ff */
[----:B-----5:R-:W-:Y:S04]  /*e350*/  STS.U16 [R19], R50 ;  /* 0x0000003213007388 */ /* 0x020fe80000000400 */
[----:B--2---:R-:W-:Y:S04]  /*e360*/  STS.U16 [R20+0x40], R47 ;  /* 0x0000402f14007388 */ /* 0x004fe80000000400 */
[----:B----4-:R-:W-:Y:S04]  /*e370*/  STS.U16 [R21+0x80], R56 ;  /* 0x0000803815007388 */ /* 0x010fe80000000400 */
        /* <DEDUP_REMOVED lines=20> */
[----:B--2---:R-:W-:-:S05]  /*e4c0*/  SHF.L.U32 R47, R47, 0x10, RZ ;  /* 0x000000102f2f7819 */ /* 0x004fca00000006ff */
[----:B------:R-:W-:Y:S01]  /*e4d0*/  FADD.FTZ R56, R47, UR7 ;  /* 0x000000072f387e21 */ /* 0x000fe20008010000 */
[----:B---3--:R-:W-:Y:S01]  /*e4e0*/  SHF.L.U32 R48, R48, 0x10, RZ ;  /* 0x0000001030307819 */ /* 0x008fe200000006ff */
[----:B------:R-:W2:Y:S03]  /*e4f0*/  LDS.U16 R47, [R35+0x8] ;  /* 0x00000800232f7984 */ /* 0x000ea60000000400 */
[----:B------:R-:W-:Y:S01]  /*e500*/  FSETP.GTU.FTZ.AND P4, PT, R56, 20, PT ;  /* 0x41a000003800780b */ /* 0x000fe20003f9c000 */
[----:B------:R-:W-:Y:S01]  /*e510*/  FADD.FTZ R60, R48, UR7 ;  /* 0x00000007303c7e21 */ /* 0x000fe20008010000 */
[----:B----4-:R-:W-:Y:S01]  /*e520*/  SHF.L.U32 R49, R49, 0x10, RZ ;  /* 0x0000001031317819 */ /* 0x010fe200000006ff */
[----:B------:R-:W-:Y:S01]  /*e530*/  LDS.U16 R48, [R35+0xc] ;  /* 0x00000c0023307984 */ /* 0x000fe20000000400 */
[----:B-----5:R-:W-:Y:S02]  /*e540*/  SHF.L.U32 R50, R50, 0x10, RZ ;  /* 0x0000001032327819 */ /* 0x020fe400000006ff */
[----:B------:R-:W-:Y:S01]  /*e550*/  FSETP.GTU.FTZ.AND P5, PT, R60, 20, PT ;  /* 0x41a000003c00780b */ /* 0x000fe20003fbc000 */
[----:B------:R-:W-:-:S02]  /*e560*/  FADD.FTZ R61, R49, UR7 ;  /* 0x00000007313d7e21 */ /* 0x000fc40008010000 */
[----:B------:R-:W3:Y:S01]  /*e570*/  LDS.U16 R49, [R35+0xe] ;  /* 0x00000e0023317984 */ /* 0x000ee20000000400 */
[----:B------:R-:W-:-:S03]  /*e580*/  FADD.FTZ R62, R50, UR7 ;  /* 0x00000007323e7e21 */ /* 0x000fc60008010000 */
[----:B------:R-:W-:Y:S01]  /*e590*/  @!P4 FMUL.FTZ R56, R56, -1.4426950216293334961 ;  /* 0xbfb8aa3b3838c820 */ /* 0x000fe20000410000 */
[----:B------:R-:W4:Y:S05]  /*e5a0*/  LDS.U16 R50, [R35+0x10] ;  /* 0x0000100023327984 */ /* 0x000f2a0000000400 */
[----:B------:R-:W5:Y:S01]  /*e5b0*/  @!P4 MUFU.EX2 R56, R56 ;  /* 0x000000380038c308 */ /* 0x000f620000000800 */
[----:B------:R-:W-:Y:S01]  /*e5c0*/  @!P5 FMUL.FTZ R60, R60, -1.4426950216293334961 ;  /* 0xbfb8aa3b3c3cd820 */ /* 0x000fe20000410000 */
[----:B------:R-:W-:-:S06]  /*e5d0*/  FSETP.GTU.FTZ.AND P6, PT, R61, 20, PT ;  /* 0x41a000003d00780b */ /* 0x000fcc0003fdc000 */
[----:B------:R-:W0:Y:S01]  /*e5e0*/  @!P5 MUFU.EX2 R60, R60 ;  /* 0x0000003c003cd308 */ /* 0x000e220000000800 */
[----:B-----5:R-:W-:-:S06]  /*e5f0*/  @!P4 FADD.FTZ R56, R56, 1 ;  /* 0x3f8000003838c421 */ /* 0x020fcc0000010000 */
[----:B------:R-:W-:Y:S01]  /*e600*/  @!P6 FMUL.FTZ R61, R61, -1.4426950216293334961 ;  /* 0xbfb8aa3b3d3de820 */ /* 0x000fe20000410000 */
[----:B--2---:R-:W-:Y:S01]  /*e610*/  SHF.L.U32 R47, R47, 0x10, RZ ;  /* 0x000000102f2f7819 */ /* 0x004fe200000006ff */
[----:B------:R-:W2:Y:S01]  /*e620*/  @!P4 MUFU.RCP R56, R56 ;  /* 0x000000380038c308 */ /* 0x000ea20000001000 */
[----:B0-----:R-:W-:Y:S01]  /*e630*/  @!P5 FADD.FTZ R60, R60, 1 ;  /* 0x3f8000003c3cd421 */ /* 0x001fe20000010000 */
[----:B------:R-:W-:Y:S02]  /*e640*/  SHF.L.U32 R37, R37, 0x10, RZ ;  /* 0x0000001025257819 */ /* 0x000fe400000006ff */
[----:B------:R-:W-:-:S04]  /*e650*/  FADD.FTZ R47, R47, UR7 ;  /* 0x000000072f2f7e21 */ /* 0x000fc80008010000 */
[----:B------:R-:W0:Y:S01]  /*e660*/  @!P6 MUFU.EX2 R61, R61 ;  /* 0x0000003d003de308 */ /* 0x000e220000000800 */
[----:B---3--:R-:W-:Y:S01]  /*e670*/  SHF.L.U32 R49, R49, 0x10, RZ ;  /* 0x0000001031317819 */ /* 0x008fe200000006ff */
[----:B------:R-:W-:-:S06]  /*e680*/  FADD.FTZ R65, R37, UR7 ;  /* 0x0000000725417e21 */ /* 0x000fcc0008010000 */
[----:B------:R3:W5:Y:S01]  /*e690*/  @!P5 MUFU.RCP R63, R60 ;  /* 0x0000003c003fd308 */ /* 0x0007620000001000 */
[----:B------:R-:W-:Y:S02]  /*e6a0*/  SHF.L.U32 R48, R48, 0x10, RZ ;  /* 0x0000001030307819 */ /* 0x000fe400000006ff */
[----:B----4-:R-:W-:Y:S02]  /*e6b0*/  SHF.L.U32 R50, R50, 0x10, RZ ;  /* 0x0000001032327819 */ /* 0x010fe400000006ff */
[----:B------:R-:W-:Y:S02]  /*e6c0*/  FSETP.GTU.FTZ.AND P1, PT, R47, 20, PT ;  /* 0x41a000002f00780b */ /* 0x000fe40003f3c000 */
[----:B------:R-:W-:Y:S01]  /*e6d0*/  FSETP.GTU.FTZ.AND P2, PT, R65, 20, PT ;  /* 0x41a000004100780b */ /* 0x000fe20003f5c000 */
[----:B---3--:R-:W-:Y:S01]  /*e6e0*/  FADD.FTZ R60, R49, UR7 ;  /* 0x00000007313c7e21 */ /* 0x008fe20008010000 */
[----:B--2---:R-:W-:Y:S01]  /*e6f0*/  @!P4 FMUL.FTZ R59, R59, R56 ;  /* 0x000000383b3bc220 */ /* 0x004fe20000410000 */
[----:B------:R-:W-:Y:S01]  /*e700*/  FADD.FTZ R66, R48, UR7 ;  /* 0x0000000730427e21 */ /* 0x000fe20008010000 */
[----:B------:R-:W-:-:S02]  /*e710*/  FADD.FTZ R56, R50, UR7 ;  /* 0x0000000732387e21 */ /* 0x000fc40008010000 */
[----:B------:R-:W-:Y:S01]  /*e720*/  FSETP.GTU.FTZ.AND P4, PT, R60, 20, PT ;  /* 0x41a000003c00780b */ /* 0x000fe20003f9c000 */
[----:B0-----:R-:W-:Y:S01]  /*e730*/  @!P6 FADD.FTZ R61, R61, 1 ;  /* 0x3f8000003d3de421 */ /* 0x001fe20000010000 */
[----:B------:R-:W-:Y:S01]  /*e740*/  FSETP.GTU.FTZ.AND P3, PT, R66, 20, PT ;  /* 0x41a000004200780b */ /* 0x000fe20003f7c000 */
[----:B-----5:R-:W-:Y:S01]  /*e750*/  @!P5 FMUL.FTZ R58, R58, R63 ;  /* 0x0000003f3a3ad220 */ /* 0x020fe20000410000 */
[----:B------:R-:W-:Y:S01]  /*e760*/  FSETP.GTU.FTZ.AND P5, PT, R56, 20, PT ;  /* 0x41a000003800780b */ /* 0x000fe20003fbc000 */
[----:B------:R0:W2:Y:S01]  /*e770*/  @!P6 MUFU.RCP R64, R61 ;  /* 0x0000003d0040e308 */ /* 0x0000a20000001000 */
[----:B------:R-:W-:Y:S01]  /*e780*/  @!P1 FMUL.FTZ R37, R47, -1.4426950216293334961 ;  /* 0xbfb8aa3b2f259820 */ /* 0x000fe20000410000 */
[----:B------:R-:W-:Y:S01]  /*e790*/  @!P2 FMUL.FTZ R47, R65, -1.4426950216293334961 ;  /* 0xbfb8aa3b412fa820 */ /* 0x000fe20000410000 */
[----:B------:R-:W-:Y:S02]  /*e7a0*/  SHF.L.U32 R51, R51, 0x10, RZ ;  /* 0x0000001033337819 */ /* 0x000fe400000006ff */
[----:B------:R-:W-:-:S03]  /*e7b0*/  FSETP.GTU.FTZ.AND P0, PT, R62, 20, PT ;  /* 0x41a000003e00780b */ /* 0x000fc60003f1c000 */
[----:B------:R-:W-:Y:S01]  /*e7c0*/  @!P4 FMUL.FTZ R50, R60, -1.4426950216293334961 ;  /* 0xbfb8aa3b3c32c820 */ /* 0x000fe20000410000 */
[----:B------:R-:W3:Y:S01]  /*e7d0*/  @!P2 MUFU.EX2 R48, R47 ;  /* 0x0000002f0030a308 */ /* 0x000ee20000000800 */
[----:B0-----:R-:W-:Y:S01]  /*e7e0*/  FADD.FTZ R61, R51, UR7 ;  /* 0x00000007333d7e21 */ /* 0x001fe20008010000 */
[----:B------:R-:W-:Y:S01]  /*e7f0*/  @!P3 FMUL.FTZ R49, R66, -1.4426950216293334961 ;  /* 0xbfb8aa3b4231b820 */ /* 0x000fe20000410000 */
[----:B------:R-:W-:-:S05]  /*e800*/  @!P5 FMUL.FTZ R51, R56, -1.4426950216293334961 ;  /* 0xbfb8aa3b3833d820 */ /* 0x000fca0000410000 */
[----:B------:R-:W0:Y:S01]  /*e810*/  @!P1 MUFU.EX2 R37, R37 ;  /* 0x0000002500259308 */ /* 0x000e220000000800 */
[----:B--2---:R-:W-:-:S07]  /*e820*/  @!P6 FMUL.FTZ R57, R57, R64 ;  /* 0x000000403939e220 */ /* 0x004fce0000410000 */
[----:B------:R-:W2:Y:S01]  /*e830*/  @!P4 MUFU.EX2 R50, R50 ;  /* 0x000000320032c308 */ /* 0x000ea20000000800 */
[----:B------:R-:W-:Y:S01]  /*e840*/  FSETP.GTU.FTZ.AND P6, PT, R61, 20, PT ;  /* 0x41a000003d00780b */ /* 0x000fe20003fdc000 */
[----:B------:R-:W-:-:S06]  /*e850*/  @!P0 FMUL.FTZ R62, R62, -1.4426950216293334961 ;  /* 0xbfb8aa3b3e3e8820 */ /* 0x000fcc0000410000 */
[----:B------:R-:W4:Y:S01]  /*e860*/  @!P3 MUFU.EX2 R49, R49 ;  /* 0x000000310031b308 */ /* 0x000f220000000800 */
[----:B---3--:R-:W-:-:S07]  /*e870*/  @!P2 FADD.FTZ R48, R48, 1 ;  /* 0x3f8000003030a421 */ /* 0x008fce0000010000 */
[----:B------:R-:W3:Y:S01]  /*e880*/  @!P5 MUFU.EX2 R51, R51 ;  /* 0x000000330033d308 */ /* 0x000ee20000000800 */
[----:B0-----:R-:W-:Y:S02]  /*e890*/  @!P1 FADD.FTZ R47, R37, 1 ;  /* 0x3f800000252f9421 */ /* 0x001fe40000010000 */
[----:B------:R-:W0:Y:S01]  /*e8a0*/  LDS.U16 R37, [R35+0x14] ;  /* 0x0000140023257984 */ /* 0x000e220000000400 */
[----:B--2---:R-:W-:-:S04]  /*e8b0*/  @!P4 FADD.FTZ R50, R50, 1 ;  /* 0x3f8000003232c421 */ /* 0x004fc80000010000 */
[----:B------:R-:W2:Y:S01]  /*e8c0*/  @!P0 MUFU.EX2 R62, R62 ;  /* 0x0000003e003e8308 */ /* 0x000ea20000000800 */
[----:B------:R-:W-:Y:S01]  /*e8d0*/  @!P6 FMUL.FTZ R56, R61, -1.4426950216293334961 ;  /* 0xbfb8aa3b3d38e820 */ /* 0x000fe20000410000 */
[----:B----4-:R-:W-:-:S06]  /*e8e0*/  @!P3 FADD.FTZ R49, R49, 1 ;  /* 0x3f8000003131b421 */ /* 0x010fcc0000010000 */
[----:B------:R4:W-:Y:S01]  /*e8f0*/  @!P2 MUFU.RCP R63, R48 ;  /* 0x00000030003fa308 */ /* 0x0009e20000001000 */
[----:B---3--:R-:W-:Y:S01]  /*e900*/  @!P5 FADD.FTZ R51, R51, 1 ;  /* 0x3f8000003333d421 */ /* 0x008fe20000010000 */
[----:B----4-:R-:W3:Y:S06]  /*e910*/  LDS.U16 R48, [R35+0x18] ;  /* 0x0000180023307984 */ /* 0x010eec0000000400 */
[----:B------:R4:W-:Y:S08]  /*e920*/  @!P1 MUFU.RCP R60, R47 ;  /* 0x0000002f003c9308 */ /* 0x0009f00000001000 */
[----:B------:R5:W-:Y:S01]  /*e930*/  @!P4 MUFU.RCP R65, R50 ;  /* 0x000000320041c308 */ /* 0x000be20000001000 */
[----:B----4-:R-:W4:Y:S04]  /*e940*/  LDS.U16 R47, [R35+0x16] ;  /* 0x00001600232f7984 */ /* 0x010f280000000400 */
[----:B-----5:R-:W5:Y:S03]  /*e950*/  LDS.U16 R50, [R35+0x1c] ;  /* 0x00001c0023327984 */ /* 0x020f660000000400 */
[----:B------:R-:W1:Y:S01]  /*e960*/  @!P6 MUFU.EX2 R56, R56 ;  /* 0x000000380038e308 */ /* 0x000e620000000800 */
[----:B--2---:R-:W-:-:S07]  /*e970*/  @!P0 FADD.FTZ R62, R62, 1 ;  /* 0x3f8000003e3e8421 */ /* 0x004fce0000010000 */
[----:B------:R2:W-:Y:S08]  /*e980*/  @!P3 MUFU.RCP R64, R49 ;  /* 0x000000310040b308 */ /* 0x0005f00000001000 */
[----:B------:R0:W-:Y:S01]  /*e990*/  @!P5 MUFU.RCP R66, R51 ;  /* 0x000000330042d308 */ /* 0x0001e20000001000 */
[----:B--2---:R-:W2:Y:S04]  /*e9a0*/  LDS.U16 R49, [R35+0x1a] ;  /* 0x00001a0023317984 */ /* 0x004ea80000000400 */
[----:B0-----:R-:W0:Y:S01]  /*e9b0*/  LDS.U16 R51, [R35+0x1e] ;  /* 0x00001e0023337984 */ /* 0x001e220000000400 */
[----:B------:R-:W-:Y:S06]  /*e9c0*/  BAR.SYNC.DEFER_BLOCKING 0x0 ;  /* 0x0000000000007b1d */ /* 0x000fec0000010000 */
[----:B------:R-:W3:Y:S01]  /*e9d0*/  @!P0 MUFU.RCP R61, R62 ;  /* 0x0000003e003d8308 */ /* 0x000ee20000001000 */
[----:B-1----:R-:W-:Y:S01]  /*e9e0*/  @!P6 FADD.FTZ R56, R56, 1 ;  /* 0x3f8000003838e421 */ /* 0x002fe20000010000 */
[----:B------:R-:W-:Y:S01]  /*e9f0*/  @!P1 FMUL.FTZ R55, R55, R60 ;  /* 0x0000003c37379220 */ /* 0x000fe20000410000 */
[----:B------:R-:W-:-:S05]  /*ea00*/  PRMT R60, R86, 0x7632, R60 ;  /* 0x00007632563c7816 */ /* 0x000fca000000003c */
[----:B------:R1:W5:Y:S01]  /*ea10*/  @!P6 MUFU.RCP R67, R56 ;  /* 0x000000380043e308 */ /* 0x0003620000001000 */
[----:B------:R-:W-:Y:S02]  /*ea20*/  SHF.L.U32 R37, R37, 0x10, RZ ;  /* 0x0000001025257819 */ /* 0x000fe400000006ff */
[----:B-1----:R-:W-:Y:S01]  /*ea30*/  PRMT R56, R84, 0x7632, R56 ;  /* 0x0000763254387816 */ /* 0x002fe20000000038 */
[----:B---3--:R-:W-:Y:S01]  /*ea40*/  @!P0 FMUL.FTZ R54, R54, R61 ;  /* 0x0000003d36368220 */ /* 0x008fe20000410000 */
[----:B------:R-:W-:-:S03]  /*ea50*/  PRMT R61, R88, 0x7632, R61 ;  /* 0x00007632583d7816 */ /* 0x000fc6000000003d */
[----:B------:R1:W-:Y:S01]  /*ea60*/  STS.U16 [R35+0x2], R56 ;  /* 0x0000023823007388 */ /* 0x0003e20000000400 */
[----:B------:R-:W-:-:S03]  /*ea70*/  ISETP.NE.AND P0, PT, R117, RZ, PT ;  /* 0x000000ff7500720c */ /* 0x000fc60003f05270 */
[----:B------:R3:W-:Y:S01]  /*ea80*/  STS.U16 [R35+0x6], R60 ;  /* 0x0000063c23007388 */ /* 0x0007e20000000400 */
[----:B------:R-:W-:Y:S02]  /*ea90*/  SHF.L.U32 R48, R48, 0x10, RZ ;  /* 0x0000001030307819 */ /* 0x000fe400000006ff */
[----:B-1----:R-:W-:Y:S01]  /*eaa0*/  PRMT R56, R92, 0x7632, R56 ;  /* 0x000076325c387816 */ /* 0x002fe20000000038 */
[----:B------:R1:W-:Y:S01]  /*eab0*/  STS.U16 [R35+0xa], R61 ;  /* 0x00000a3d23007388 */ /* 0x0003e20000000400 */
[----:B---3--:R-:W-:-:S03]  /*eac0*/  PRMT R60, R94, 0x7632, R60 ;  /* 0x000076325e3c7816 */ /* 0x008fc6000000003c */
[----:B------:R3:W-:Y:S01]  /*ead0*/  STS.U16 [R35+0x12], R56 ;  /* 0x0000123823007388 */ /* 0x0007e20000000400 */
[----:B------:R-:W-:Y:S01]  /*eae0*/  PRMT R62, R90, 0x7632, R62 ;  /* 0x000076325a3e7816 */ /* 0x000fe2000000003e */
[----:B------:R-:W-:Y:S01]  /*eaf0*/  FADD.FTZ R37, R37, UR7 ;  /* 0x0000000725257e21 */ /* 0x000fe20008010000 */
[----:B----4-:R-:W-:Y:S01]  /*eb00*/  SHF.L.U32 R47, R47, 0x10, RZ ;  /* 0x000000102f2f7819 */ /* 0x010fe200000006ff */
[----:B------:R4:W-:Y:S01]  /*eb10*/  STS.U16 [R35+0x16], R60 ;  /* 0x0000163c23007388 */ /* 0x0009e20000000400 */
[----:B-1----:R-:W-:Y:S01]  /*eb20*/  PRMT R61, R98, 0x7632, R61 ;  /* 0x00007632623d7816 */ /* 0x002fe2000000003d */
[----:B------:R-:W-:Y:S01]  /*eb30*/  FADD.FTZ R48, R48, UR7 ;  /* 0x0000000730307e21 */ /* 0x000fe20008010000 */
[----:B---3--:R-:W-:Y:S01]  /*eb40*/  PRMT R56, R96, 0x7632, R56 ;  /* 0x0000763260387816 */ /* 0x008fe20000000038 */
[----:B-----5:R-:W-:Y:S01]  /*eb50*/  @!P6 FMUL.FTZ R42, R42, R67 ;  /* 0x000000432a2ae220 */ /* 0x020fe20000410000 */
[----:B------:R-:W-:Y:S02]  /*eb60*/  SHF.L.U32 R50, R50, 0x10, RZ ;  /* 0x0000001032327819 */ /* 0x000fe400000006ff */
[----:B----4-:R-:W-:Y:S01]  /*eb70*/  MOV R60, UR32 ;  /* 0x00000020003c7c02 */ /* 0x010fe20008000f00 */
[----:B------:R-:W-:Y:S01]  /*eb80*/  STS.U16 [R35], R84 ;  /* 0x0000005423007388 */ /* 0x000fe20000000400 */
[----:B------:R-:W-:Y:S01]  /*eb90*/  FSETP.GTU.FTZ.AND P6, PT, R37, 20, PT ;  /* 0x41a000002500780b */ /* 0x000fe20003fdc000 */
[----:B------:R-:W-:Y:S01]  /*eba0*/  @!P2 FMUL.FTZ R52, R52, R63 ;  /* 0x0000003f3434a220 */ /* 0x000fe20000410000 */
[----:B------:R-:W-:Y:S01]  /*ebb0*/  @!P4 FMUL.FTZ R44, R44, R65 ;  /* 0x000000412c2cc220 */ /* 0x000fe20000410000 */
[----:B------:R-:W-:Y:S01]  /*ebc0*/  STS.U16 [R35+0x4], R86 ;  /* 0x0000045623007388 */ /* 0x000fe20000000400 */
[----:B------:R-:W-:-:S03]  /*ebd0*/  FADD.FTZ R47, R47, UR7 ;  /* 0x000000072f2f7e21 */ /* 0x000fc60008010000 */
[----:B------:R-:W-:Y:S01]  /*ebe0*/  STS.U16 [R35+0x8], R88 ;  /* 0x0000085823007388 */ /* 0x000fe20000000400 */
[----:B------:R-:W-:-:S03]  /*ebf0*/  FSETP.GTU.FTZ.AND P2, PT, R48, 20, PT ;  /* 0x41a000003000780b */ /* 0x000fc60003f5c000 */
[----:B------:R-:W-:Y:S01]  /*ec00*/  STS.U16 [R35+0xc], R90 ;  /* 0x00000c5a23007388 */ /* 0x000fe20000000400 */
[----:B------:R-:W-:Y:S01]  /*ec10*/  FADD.FTZ R50, R50, UR7 ;  /* 0x0000000732327e21 */ /* 0x000fe20008010000 */
[----:B------:R-:W-:Y:S02]  /*ec20*/  @!P3 FMUL.FTZ R53, R53, R64 ;  /* 0x000000403535b220 */ /* 0x000fe40000410000 */
        /* <DEDUP_REMOVED lines=9> */
[----:B--2---:R-:W-:Y:S01]  /*ecc0*/  SHF.L.U32 R49, R49, 0x10, RZ ;  /* 0x0000001031317819 */ /* 0x004fe200000006ff */
[----:B------:R-:W-:Y:S01]  /*ecd0*/  @!P5 FMUL.FTZ R45, R45, R66 ;  /* 0x000000422d2dd220 */ /* 0x000fe20000410000 */
[----:B0-----:R-:W-:Y:S01]  /*ece0*/  SHF.L.U32 R51, R51, 0x10, RZ ;  /* 0x0000001033337819 */ /* 0x001fe200000006ff */
[----:B------:R-:W-:Y:S01]  /*ecf0*/  LDS.U16 R63, [R20+0x40] ;  /* 0x00004000143f7984 */ /* 0x000fe20000000400 */
[----:B------:R-:W0:Y:S01]  /*ed00*/  S2UR UR8, SR_CTAID.Y ;  /* 0x00000000000879c3 */ /* 0x000e220000002600 */
[----:B------:R-:W-:Y:S02]  /*ed10*/  USHF.R.S32.HI UR15, URZ, 0x1f, UR14 ;  /* 0x0000001fff0f7899 */ /* 0x000fe4000801140e */
[----:B------:R-:W-:Y:S01]  /*ed20*/  LDS.U16 R65, [R21+0x80] ;  /* 0x0000800015417984 */ /* 0x000fe20000000400 */
[----:B------:R-:W2:Y:S03]  /*ed30*/  LDCU.64 UR32, c[0x0][0x550] ;  /* 0x0000aa00ff2077ac */ /* 0x000ea60008000a00 */
        /* <DEDUP_REMOVED lines=17> */
[----:B------:R-:W-:Y:S01]  /*ee50*/  FADD.FTZ R49, R49, UR7 ;  /* 0x0000000731317e21 */ /* 0x000fe20008010000 */
[----:B------:R-:W-:Y:S01]  /*ee60*/  @!P6 FMUL.FTZ R37, R37, -1.4426950216293334961 ;  /* 0xbfb8aa3b2525e820 */ /* 0x000fe20000410000 */
[----:B------:R-:W-:Y:S01]  /*ee70*/  @!P2 FMUL.FTZ R48, R48, -1.4426950216293334961 ;  /* 0xbfb8aa3b3030a820 */ /* 0x000fe20000410000 */
[----:B------:R-:W-:Y:S02]  /*ee80*/  FADD.FTZ R51, R51, UR7 ;  /* 0x0000000733337e21 */ /* 0x000fe40008010000 */
[----:B------:R-:W-:Y:S02]  /*ee90*/  FSETP.GTU.FTZ.AND P5, PT, R49, 20, PT ;  /* 0x41a000003100780b */ /* 0x000fe40003fbc000 */
[----:B------:R-:W3:Y:S01]  /*eea0*/  @!P6 MUFU.EX2 R37, R37 ;  /* 0x000000250025e308 */ /* 0x000ee20000000800 */
[----:B------:R-:W-:Y:S02]  /*eeb0*/  FSETP.GTU.FTZ.AND P4, PT, R51, 20, PT ;  /* 0x41a000003300780b */ /* 0x000fe40003f9c000 */
[----:B------:R-:W-:-:S02]  /*eec0*/  @!P3 FMUL.FTZ R47, R47, -1.4426950216293334961 ;  /* 0xbfb8aa3b2f2fb820 */ /* 0x000fc40000410000 */
[----:B------:R-:W-:-:S03]  /*eed0*/  @!P1 FMUL.FTZ R50, R50, -1.4426950216293334961 ;  /* 0xbfb8aa3b32329820 */ /* 0x000fc60000410000 */
[----:B------:R-:W4:Y:S03]  /*eee0*/  @!P2 MUFU.EX2 R48, R48 ;  /* 0x000000300030a308 */ /* 0x000f260000000800 */
[----:B------:R-:W-:Y:S01]  /*eef0*/  @!P5 FMUL.FTZ R49, R49, -1.4426950216293334961 ;  /* 0xbfb8aa3b3131d820 */ /* 0x000fe20000410000 */
[----:B------:R-:W5:Y:S04]  /*ef00*/  LDS R93, [UR28+0x420] ;  /* 0x0004201cff5d7984 */ /* 0x000f680008000800 */
[----:B------:R-:W1:Y:S08]  /*ef10*/  @!P3 MUFU.EX2 R47, R47 ;  /* 0x0000002f002fb308 */ /* 0x000e700000000800 */
[----:B------:R-:W2:Y:S01]  /*ef20*/  @!P1 MUFU.EX2 R50, R50 ;  /* 0x0000003200329308 */ /* 0x000ea20000000800 */
[----:B------:R-:W-:Y:S01]  /*ef30*/  @!P4 FMUL.FTZ R51, R51, -1.4426950216293334961 ;  /* 0xbfb8aa3b3333c820 */ /* 0x000fe20000410000 */
[----:B---3--:R-:W-:Y:S01]  /*ef40*/  @!P6 FADD.FTZ R37, R37, 1 ;  /* 0x3f8000002525e421 */ /* 0x008fe20000010000 */
[----:B----4-:R-:W-:-:S05]  /*ef50*/  @!P2 FADD.FTZ R48, R48, 1 ;  /* 0x3f8000003030a421 */ /* 0x010fca0000010000 */
[----:B------:R-:W3:Y:S01]  /*ef60*/  @!P5 MUFU.EX2 R49, R49 ;  /* 0x000000310031d308 */ /* 0x000ee20000000800 */
[----:B-1----:R-:W-:Y:S01]  /*ef70*/  @!P3 FADD.FTZ R47, R47, 1 ;  /* 0x3f8000002f2fb421 */ /* 0x002fe20000010000 */
[----:B------:R-:W-:-:S06]  /*ef80*/  UIMAD.WIDE.U32 UR12, UR29, UR24, UR14 ;  /* 0x000000181d0c72a5 */ /* 0x000fcc000f8e000e */
[----:B------:R-:W1:Y:S01]  /*ef90*/  @!P6 MUFU.RCP R56, R37 ;  /* 0x000000250038e308 */ /* 0x000e620000001000 */
[----:B--2---:R-:W-:-:S07]  /*efa0*/  @!P1 FADD.FTZ R50, R50, 1 ;  /* 0x3f80000032329421 */ /* 0x004fce0000010000 */
[----:B------:R-:W2:Y:S01]  /*efb0*/  @!P4 MUFU.EX2 R51, R51 ;  /* 0x000000330033c308 */ /* 0x000ea20000000800 */
[----:B------:R-:W-:-:S07]  /*efc0*/  UIMAD UR13, UR29, UR25, UR13 ;  /* 0x000000191d0d72a4 */ /* 0x000fce000f8e020d */
[----:B------:R-:W4:Y:S01]  /*efd0*/  @!P2 MUFU.RCP R48, R48 ;  /* 0x000000300030a308 */ /* 0x000f220000001000 */
[----:B0-----:R-:W-:Y:S01]  /*efe0*/  UIMAD UR24, UR8, UR27, URZ ;  /* 0x0000001b081872a4 */ /* 0x001fe2000f8e02ff */
[----:B---3--:R-:W-:Y:S01]  /*eff0*/  @!P5 FADD.FTZ R49, R49, 1 ;  /* 0x3f8000003131d421 */ /* 0x008fe20000010000 */
[----:B------:R-:W-:-:S05]  /*f000*/  UIMAD.WIDE.U32 UR12, UR8, UR26, UR12 ;  /* 0x0000001a080c72a5 */ /* 0x000fca000f8e000c */
[----:B------:R-:W0:Y:S01]  /*f010*/  @!P3 MUFU.RCP R47, R47 ;  /* 0x0000002f002fb308 */ /* 0x000e220000001000 */
[----:B-1----:R-:W-:-:S07]  /*f020*/  @!P6 FMUL.FTZ R43, R43, R56 ;  /* 0x000000382b2be220 */ /* 0x002fce0000410000 */
[----:B------:R-:W1:Y:S01]  /*f030*/  @!P1 MUFU.RCP R50, R50 ;  /* 0x0000003200329308 */ /* 0x000e620000001000 */
[----:B--2---:R-:W-:Y:S01]  /*f040*/  @!P4 FADD.FTZ R51, R51, 1 ;  /* 0x3f8000003333c421 */ /* 0x004fe20000010000 */
[----:B------:R-:W-:Y:S01]  /*f050*/  MOV R56, UR24 ;  /* 0x0000001800387c02 */ /* 0x000fe20008000f00 */
[----:B----4-:R-:W-:-:S05]  /*f060*/  @!P2 FMUL.FTZ R41, R41, R48 ;  /* 0x000000302929a220 */ /* 0x010fca0000410000 */
[----:B------:R2:W3:Y:S01]  /*f070*/  @!P5 MUFU.RCP R37, R49 ;  /* 0x000000310025d308 */ /* 0x0004e20000001000 */
[----:B0-----:R-:W-:Y:S01]  /*f080*/  @!P3 FMUL.FTZ R40, R40, R47 ;  /* 0x0000002f2828b220 */ /* 0x001fe20000410000 */
[----:B------:R-:W0:Y:S01]  /*f090*/  LDCU.64 UR24, c[0x0][0x520] ;  /* 0x0000a400ff1877ac */ /* 0x000e220008000a00 */
[----:B------:R-:W4:Y:S01]  /*f0a0*/  LDCU.64 UR26, c[0x0][0x560] ;  /* 0x0000ac00ff1a77ac */ /* 0x000f220008000a00 */
[----:B--2---:R-:W-:-:S04]  /*f0b0*/  IADD3 R49, P6, PT, R0, UR12, RZ ;  /* 0x0000000c00317c10 */ /* 0x004fc8000ffde0ff */
[----:B------:R-:W2:Y:S01]  /*f0c0*/  @!P4 MUFU.RCP R51, R51 ;  /* 0x000000330033c308 */ /* 0x000ea20000001000 */
[----:B------:R-:W-:Y:S01]  /*f0d0*/  IADD3.X R56, PT, PT, R56, UR13, RZ, P6, !PT ;  /* 0x0000000d38387c10 */ /* 0x000fe2000b7fe4ff */
[----:B-1----:R-:W-:Y:S01]  /*f0e0*/  @!P1 FMUL.FTZ R39, R39, R50 ;  /* 0x0000003227279220 */ /* 0x002fe20000410000 */
[C---:B------:R-:W-:Y:S01]  /*f0f0*/  LEA R48, P6, R49.reuse, UR32, 0x1 ;  /* 0x0000002031307c11 */ /* 0x040fe2000f8c08ff */
[----:B------:R-:W1:Y:S01]  /*f100*/  LDCU.64 UR12, c[0x0][0x518] ;  /* 0x0000a300ff0c77ac */ /* 0x000e620008000a00 */
[-C--:B-----5:R-:W-:Y:S02]  /*f110*/  ISETP.GE.AND P2, PT, R0, R93.reuse, PT ;  /* 0x0000005d0000720c */ /* 0x0a0fe40003f46270 */
[----:B------:R-:W-:Y:S02]  /*f120*/  LEA.HI.X R49, R49, UR33, R56, 0x1, P6 ;  /* 0x0000002131317c11 */ /* 0x000fe4000b0f0c38 */
[-C--:B------:R-:W-:Y:S02]  /*f130*/  ISETP.GE.AND P3, PT, R46, R93.reuse, PT ;  /* 0x0000005d2e00720c */ /* 0x080fe40003f66270 */
[----:B------:R-:W-:-:S02]  /*f140*/  ISETP.GE.AND P6, PT, R18, R93, PT ;  /* 0x0000005d1200720c */ /* 0x000fc40003fc6270 */
[----:B------:R-:W-:Y:S01]  /*f150*/  ISETP.GE.AND P1, PT, R14, R93, PT ;  /* 0x0000005d0e00720c */ /* 0x000fe20003f26270 */
[----:B---3--:R-:W-:Y:S01]  /*f160*/  @!P5 FMUL.FTZ R38, R38, R37 ;  /* 0x000000252626d220 */ /* 0x008fe20000410000 */
[----:B--2---:R-:W-:Y:S01]  /*f170*/  @!P4 FMUL.FTZ R36, R36, R51 ;  /* 0x000000332424c220 */ /* 0x004fe20000410000 */
        /* <DEDUP_REMOVED lines=28> */
[----:B------:R-:W-:-:S02]  /*f340*/  F2FP.BF16.F32.PACK_AB R37, R58, R59 ;  /* 0x0000003b3a25723e */ /* 0x000fc400000010ff */
[----:B------:R-:W-:Y:S02]  /*f350*/  F2FP.BF16.F32.PACK_AB R47, R54, R57 ;  /* 0x00000039362f723e */ /* 0x000fe400000010ff */
[C---:B------:R-:W-:Y:S01]  /*f360*/  PRMT R50, R37.reuse, 0x7610, R50 ;  /* 0x0000761025327816 */ /* 0x040fe20000000032 */
[----:B------:R-:W-:Y:S01]  /*f370*/  BAR.SYNC.DEFER_BLOCKING 0x0 ;  /* 0x0000000000007b1d */ /* 0x000fe20000010000 */
[----:B--2---:R-:W-:Y:S02]  /*f380*/  PRMT R49, R37, 0x7632, R49 ;  /* 0x0000763225317816 */ /* 0x004fe40000000031 */
[----:B------:R-:W-:Y:S02]  /*f390*/  F2FP.BF16.F32.PACK_AB R37, R52, R55 ;  /* 0x000000373425723e */ /* 0x000fe400000010ff */
[----:B------:R-:W-:Y:S02]  /*f3a0*/  PRMT R51, R47, 0x7610, R51 ;  /* 0x000076102f337816 */ /* 0x000fe40000000033 */
[----:B------:R-:W-:-:S02]  /*f3b0*/  PRMT R61, R37, 0x7610, R61 ;  /* 0x00007610253d7816 */ /* 0x000fc4000000003d */
[----:B------:R-:W-:Y:S02]  /*f3c0*/  PRMT R62, R37, 0x7632, R62 ;  /* 0x00007632253e7816 */ /* 0x000fe4000000003e */
[----:B------:R-:W-:Y:S02]  /*f3d0*/  PRMT R56, R47, 0x7632, R56 ;  /* 0x000076322f387816 */ /* 0x000fe40000000038 */
[----:B------:R-:W-:Y:S02]  /*f3e0*/  F2FP.BF16.F32.PACK_AB R37, R44, R53 ;  /* 0x000000352c25723e */ /* 0x000fe400000010ff */
[----:B------:R-:W-:Y:S01]  /*f3f0*/  F2FP.BF16.F32.PACK_AB R47, R42, R45 ;  /* 0x0000002d2a2f723e */ /* 0x000fe200000010ff */
[----:B------:R2:W-:Y:S03]  /*f400*/  STS.U16 [R35], R50 ;  /* 0x0000003223007388 */ /* 0x0005e60000000400 */
[----:B------:R-:W-:-:S02]  /*f410*/  PRMT R63, R47, 0x7610, R63 ;  /* 0x000076102f3f7816 */ /* 0x000fc4000000003f */
[----:B------:R-:W-:Y:S01]  /*f420*/  PRMT R64, R47, 0x7632, R64 ;  /* 0x000076322f407816 */ /* 0x000fe20000000040 */
[----:B------:R3:W-:Y:S01]  /*f430*/  STS.U16 [R35+0x2], R49 ;  /* 0x0000023123007388 */ /* 0x0007e20000000400 */
[----:B------:R-:W-:Y:S02]  /*f440*/  F2FP.BF16.F32.PACK_AB R48, R40, R43 ;  /* 0x0000002b2830723e */ /* 0x000fe400000010ff */
[----:B------:R-:W-:Y:S02]  /*f450*/  F2FP.BF16.F32.PACK_AB R47, R36, R39 ;  /* 0x00000027242f723e */ /* 0x000fe400000010ff */
[C---:B--2---:R-:W-:Y:S02]  /*f460*/  PRMT R50, R37.reuse, 0x7610, R50 ;  /* 0x0000761025327816 */ /* 0x044fe40000000032 */
[----:B---3--:R-:W-:Y:S02]  /*f470*/  PRMT R49, R37, 0x7632, R49 ;  /* 0x0000763225317816 */ /* 0x008fe40000000031 */
[----:B------:R-:W-:Y:S01]  /*f480*/  F2FP.BF16.F32.PACK_AB R37, R38, R41 ;  /* 0x000000292625723e */ /* 0x000fe200000010ff */
[----:B------:R2:W-:Y:S04]  /*f490*/  STS.U16 [R35+0x4], R51 ;  /* 0x0000043323007388 */ /* 0x0005e80000000400 */
[----:B------:R3:W-:Y:S04]  /*f4a0*/  STS.U16 [R35+0x6], R56 ;  /* 0x0000063823007388 */ /* 0x0007e80000000400 */
[----:B------:R5:W-:Y:S01]  /*f4b0*/  STS.U16 [R35+0x8], R61 ;  /* 0x0000083d23007388 */ /* 0x000be20000000400 */
[----:B--2---:R-:W-:-:S03]  /*f4c0*/  PRMT R51, R48, 0x7632, R51 ;  /* 0x0000763230337816 */ /* 0x004fc60000000033 */
[----:B------:R2:W-:Y:S01]  /*f4d0*/  STS.U16 [R35+0xa], R62 ;  /* 0x00000a3e23007388 */ /* 0x0005e20000000400 */
[----:B---3--:R-:W-:-:S03]  /*f4e0*/  PRMT R56, R37, 0x7610, R56 ;  /* 0x0000761025387816 */ /* 0x008fc60000000038 */
[----:B------:R3:W-:Y:S01]  /*f4f0*/  STS.U16 [R35+0xc], R50 ;  /* 0x00000c3223007388 */ /* 0x0007e20000000400 */
[----:B-----5:R-:W-:Y:S02]  /*f500*/  PRMT R61, R37, 0x7632, R61 ;  /* 0x00007632253d7816 */ /* 0x020fe4000000003d */
[C---:B--2---:R-:W-:Y:S02]  /*f510*/  PRMT R62, R47.reuse, 0x7632, R62 ;  /* 0x000076322f3e7816 */ /* 0x044fe4000000003e */
        /* <DEDUP_REMOVED lines=14> */
[----:B------:R2:W-:Y:S04]  /*f600*/  LDS.U16 R49, [R22+0xc0] ;  /* 0x0000c00016317984 */ /* 0x0005e80000000400 */
        /* <DEDUP_REMOVED lines=15> */
[----:B-1----:R-:W-:-:S04]  /*f700*/  UIMAD.WIDE.U32 UR14, UR29, UR12, UR14 ;  /* 0x0000000c1d0e72a5 */ /* 0x002fc8000f8e000e */
[----:B------:R-:W-:-:S03]  /*f710*/  UIMAD UR13, UR29, UR13, UR15 ;  /* 0x0000000d1d0d72a4 */ /* 0x000fc6000f8e020f */
[----:B------:R-:W-:Y:S01]  /*f720*/  UMOV UR12, UR14 ;  /* 0x0000000e000c7c82 */ /* 0x000fe20008000000 */
[----:B------:R-:W-:Y:S01]  /*f730*/  FADD.FTZ R17, R59, R17 ;  /* 0x000000113b117221 */ /* 0x000fe20000010000 */
[----:B0-----:R-:W-:-:S03]  /*f740*/  UIMAD.WIDE.U32 UR12, UR8, UR24, UR12 ;  /* 0x00000018080c72a5 */ /* 0x001fc6000f8e000c */
[----:B------:R-:W-:Y:S01]  /*f750*/  FADD.FTZ R58, R17, R58 ;  /* 0x0000003a113a7221 */ /* 0x000fe20000010000 */
[----:B------:R-:W-:Y:S02]  /*f760*/  UIMAD UR13, UR8, UR25, UR13 ;  /* 0x00000019080d72a4 */ /* 0x000fe4000f8e020d */
[----:B------:R-:W-:-:S04]  /*f770*/  IADD3 R17, P0, PT, R0, UR12, RZ ;  /* 0x0000000c00117c10 */ /* 0x000fc8000ff1e0ff */
[----:B--2---:R-:W-:Y:S02]  /*f780*/  IADD3.X R22, PT, PT, RZ, UR13, RZ, P0, !PT ;  /* 0x0000000dff167c10 */ /* 0x004fe400087fe4ff */
[----:B----4-:R-:W-:Y:S01]  /*f790*/  LEA R20, P3, R17, UR26, 0x1 ;  /* 0x0000001a11147c11 */ /* 0x010fe2000f8608ff */
[----:B------:R-:W-:-:S03]  /*f7a0*/  FADD.FTZ R57, R58, R57 ;  /* 0x000000393a397221 */ /* 0x000fc60000010000 */
[----:B------:R-:W-:Y:S01]  /*f7b0*/  LEA.HI.X R21, R17, UR27, R22, 0x1, P3 ;  /* 0x0000001b11157c11 */ /* 0x000fe200098f0c16 */
[----:B------:R-:W-:Y:S01]  /*f7c0*/  FADD.FTZ R54, R57, R54 ;  /* 0x0000003639367221 */ /* 0x000fe20000010000 */
[-C--:B---3--:R-:W-:Y:S02]  /*f7d0*/  ISETP.GE.AND P2, PT, R0, R69.reuse, PT ;  /* 0x000000450000720c */ /* 0x088fe40003f46270 */
        /* <DEDUP_REMOVED lines=28> */
[----:B------:R-:W-:Y:S01]  /*f9a0*/  FADD.FTZ R45, R44, R45 ;  /* 0x0000002d2c2d7221 */ /* 0x000fe20000010000 */
[----:B------:R-:W-:-:S03]  /*f9b0*/  UIADD3 UR22, UP0, UPT, UR22, -0x800, URZ ;  /* 0xfffff80016167890 */ /* 0x000fc6000ff1e0ff */
[----:B------:R-:W-:Y:S01]  /*f9c0*/  FADD.FTZ R42, R45, R42 ;  /* 0x0000002a2d2a7221 */ /* 0x000fe20000010000 */
[----:B------:R0:W-:Y:S03]  /*f9d0*/  @!P0 STG.E.U16 desc[UR30][R20.64+0x240], R35 ;  /* 0x0002402314008986 */ /* 0x0001e6000c10151e */
[----:B------:R-:W-:Y:S01]  /*f9e0*/  FADD.FTZ R43, R42, R43 ;  /* 0x0000002b2a2b7221 */ /* 0x000fe20000010000 */
[----:B------:R0:W-:Y:S01]  /*f9f0*/  @!P4 STG.E.U16 desc[UR30][R20.64+0x280], R29 ;  /* 0x0002801d1400c986 */ /* 0x0001e2000c10151e */
[----:B------:R-:W-:-:S03]  /*fa00*/  UIADD3.X UR23, UPT, UPT, UR23, -0x1, URZ, UP0, !UPT ;  /* 0xffffffff17177890 */ /* 0x000fc600087fe4ff */
        /* <DEDUP_REMOVED lines=20> */
.L_x_12779:
        /* <DEDUP_REMOVED lines=33> */
.L_x_12897:
[----:B------:R-:W-:Y:S05]  /*fd60*/  BSYNC.RECONVERGENT B0 ;  /* 0x0000000000007941 */ /* 0x000fea0003800200 */
.L_x_12896:
        /* <DEDUP_REMOVED lines=31> */
.L_x_12899:
[----:B------:R-:W-:Y:S05]  /*ff60*/  BSYNC.RECONVERGENT B0 ;  /* 0x0000000000007941 */ /* 0x000fea0003800200 */
.L_x_12898:
        /* <DEDUP_REMOVED lines=15> */
.L_x_12901:
        /* <DEDUP_REMOVED lines=32> */
.L_x_12900:
[----:B------:R-:W-:Y:S05]  /*10260*/  EXIT ;  /* 0x000000000000794d */ /* 0x000fea0003800000 */
.L_x_12902:
        /* <DEDUP_REMOVED lines=9> */
.L_x_18734:


//--------------------- .text._Z25selective_scan_bwd_kernelI32Selective_Scan_bwd_kernel_traitsILi32ELi16ELb0ELb0ELb1ELb1ELb1EN3c108BFloat16ENS1_7complexIfEEEEv12SSMParamsBwd --------------------------
	.section	.text._Z25selective_scan_bwd_kernelI32Selective_Scan_bwd_kernel_traitsILi32ELi16ELb0ELb0ELb1ELb1ELb1EN3c108BFloat16ENS1_7complexIfEEEEv12SSMParamsBwd,"ax",@progbits
	.align	128
        .global         _Z25selective_scan_bwd_kernelI32Selective_Scan_bwd_kernel_traitsILi32ELi16ELb0ELb0ELb1ELb1ELb1EN3c108BFloat16ENS1_7complexIfEEEEv12SSMParamsBwd
        .type           _Z25selective_scan_bwd_kernelI32Selective_Scan_bwd_kernel_traitsILi32ELi16ELb0ELb0ELb1ELb1ELb1EN3c108BFloat16ENS1_7complexIfEEEEv12SSMParamsBwd,@function
        .size           _Z25selective_scan_bwd_kernelI32Selective_Scan_bwd_kernel_traitsILi32ELi16ELb0ELb0ELb1ELb1ELb1EN3c108BFloat16ENS1_7complexIfEEEEv12SSMParamsBwd,(.L_x_18735 - _Z25selective_scan_bwd_kernelI32Selective_Scan_bwd_kernel_traitsILi32ELi16ELb0ELb0ELb1ELb1ELb1EN3c108BFloat16ENS1_7complexIfEEEEv12SSMParamsBwd)
        .other          _Z25selective_scan_bwd_kernelI32Selective_Scan_bwd_kernel_traitsILi32ELi16ELb0ELb0ELb1ELb1ELb1EN3c108BFloat16ENS1_7complexIfEEEEv12SSMParamsBwd,@"STO_CUDA_ENTRY STV_DEFAULT"
_Z25selective_scan_bwd_kernelI32Selective_Scan_bwd_kernel_traitsILi32ELi16ELb0ELb0ELb1ELb1ELb1EN3c108BFloat16ENS1_7complexIfEEEEv12SSMParamsBwd:
.text._Z25selective_scan_bwd_kernelI32Selective_Scan_bwd_kernel_traitsILi32ELi16ELb0ELb0ELb1ELb1ELb1EN3c108BFloat16ENS1_7complexIfEEEEv12SSMParamsBwd:
        /* <DEDUP_REMOVED lines=13> */
[----:B------:R-:W-:Y:S01]  /*00d0*/  ISETP.NE.AND.EX P0, PT, R3, RZ, PT, P0 ;  /* 0x000000ff0300720c */ /* 0x000fe20003f05300 */
[----:B------:R-:W0:Y:S01]  /*00e0*/  LDCU.64 UR30, c[0x0][0x480] ;  /* 0x00009000ff1e77ac */ /* 0x000e220008000a00 */
[----:B---3--:R-:W-:Y:S01]  /*00f0*/  ISETP.NE.U32.AND P1, PT, R4, RZ, PT ;  /* 0x000000ff0400720c */ /* 0x008fe20003f25070 */
[----:B------:R-:W3:Y:S03]  /*0100*/  LDCU.64 UR36, c[0x0][0x528] ;  /* 0x0000a500ff2477ac */ /* 0x000ee60008000a00 */
[----:B------:R-:W-:Y:S01]  /*0110*/  ISETP.NE.AND.EX P1, PT, R5, RZ, PT, P1 ;  /* 0x000000ff0500720c */ /* 0x000fe20003f25310 */
[----:B------:R-:W3:Y:S01]  /*0120*/  LDCU.64 UR34, c[0x0][0x4e0] ;  /* 0x00009c00ff2277ac */ /* 0x000ee20008000a00 */
[----:B-1----:R-:W-:-:S05]  /*0130*/  MOV R0, UR26 ;  /* 0x0000001a00007c02 */ /* 0x002fca0008000f00 */
[----:B------:R-:W-:-:S04]  /*0140*/  @P0 LEA R2, P2, R0, R2, 0x2 ;  /* 0x0000000200020211 */ /* 0x000fc800078410ff */
[C---:B------:R-:W-:Y:S02]  /*0150*/  @P0 LEA.HI.X R3, R0.reuse, R3, RZ, 0x2, P2 ;  /* 0x0000000300030211 */ /* 0x040fe400010f14ff */
[----:B------:R-:W-:-:S03]  /*0160*/  @P1 LEA R4, P3, R0, R4, 0x2 ;  /* 0x0000000400041211 */ /* 0x000fc600078610ff */
[----:B------:R-:W3:Y:S01]  /*0170*/  @P0 LDG.E R2, desc[UR32][R2.64] ;  /* 0x0000002002020981 */ /* 0x000ee2000c1e1900 */
[----:B------:R-:W-:-:S05]  /*0180*/  @P1 LEA.HI.X R5, R0, R5, RZ, 0x2, P3 ;  /* 0x0000000500051211 */ /* 0x000fca00018f14ff */
[----:B------:R1:W3:Y:S01]  /*0190*/  @P1 LDG.E R4, desc[UR32][R4.64] ;  /* 0x0000002004041981 */ /* 0x0002e2000c1e1900 */
        /* <DEDUP_REMOVED lines=14> */
[----:B------:R-:W-:-:S04]  /*0280*/  R2UR UR6, R0 ;  /* 0x00000000000672ca */ /* 0x000fc800000e0000 */
[----:B------:R-:W-:-:S13]  /*0290*/  R2UR UR4, R3 ;  /* 0x00000000030472ca */ /* 0x000fda00000e0000 */
[----:B------:R-:W-:-:S07]  /*02a0*/  UIMAD.WIDE.U32 UR4, UR4, UR6, URZ ;  /* 0x00000006040472a5 */ /* 0x000fce000f8e00ff */
[----:B------:R-:W-:Y:S02]  /*02b0*/  UMOV UR9, UR5 ;  /* 0x0000000500097c82 */ /* 0x000fe40008000000 */
[----:B------:R-:W-:-:S05]  /*02c0*/  IADD3 R0, PT, PT, RZ, -UR9, RZ ;  /* 0x80000009ff007c10 */ /* 0x000fca000fffe0ff */
[C---:B------:R-:W-:Y:S01]  /*02d0*/  IMAD R0, R9.reuse, R0, UR6 ;  /* 0x0000000609007e24 */ /* 0x040fe2000f8e0200 */
[----:B----4-:R-:W-:Y:S01]  /*02e0*/  UIMAD.WIDE.U32 UR20, UR8, UR12, URZ ;  /* 0x0000000c081472a5 */ /* 0x010fe2000f8e00ff */
[----:B------:R-:W1:Y:S03]  /*02f0*/  LDCU.128 UR4, c[0x0][0x460] ;  /* 0x00008c00ff0477ac */ /* 0x000e660008000c00 */
[----:B------:R-:W-:Y:S01]  /*0300*/  ISETP.GT.U32.AND P2, PT, R9, R0, PT ;  /* 0x000000000900720c */ /* 0x000fe20003f44070 */
[----:B------:R-:W-:Y:S02]  /*0310*/  UIMAD.WIDE.U32 UR10, UR8, UR16, URZ ;  /* 0x00000010080a72a5 */ /* 0x000fe4000f8e00ff */
[----:B------:R-:W-:-:S10]  /*0320*/  UIMAD UR13, UR8, UR13, UR21 ;  /* 0x0000000d080d72a4 */ /* 0x000fd4000f8e0215 */
[----:B------:R-:W-:Y:S01]  /*0330*/  VOTEU.ANY UP1, P2 ;  /* 0x0000000000ff7886 */ /* 0x000fe20001020100 */
[----:B------:R-:W-:Y:S01]  /*0340*/  PLOP3.LUT P2, PT, PT, PT, UP1, 0x80, 0x8 ;  /* 0x000000000008781c */ /* 0x000fe20003f4f018 */
[----:B------:R-:W-:Y:S01]  /*0350*/  UMOV UR12, UR20 ;  /* 0x00000014000c7c82 */ /* 0x000fe20008000000 */
[----:B------:R-:W-:Y:S02]  /*0360*/  UIMAD UR11, UR8, UR17, UR11 ;  /* 0x00000011080b72a4 */ /* 0x000fe4000f8e020b */
[----:B------:R-:W-:Y:S02]  /*0370*/  UIMAD.WIDE.U32 UR12, UR26, UR14, UR12 ;  /* 0x0000000e1a0c72a5 */ /* 0x000fe4000f8e000c */
[----:B------:R-:W-:Y:S02]  /*0380*/  ULEA UR14, UR25, 0xfffffe00, 0x9 ;  /* 0xfffffe00190e7891 */ /* 0x000fe4000f8e48ff */
[----:B------:R-:W-:Y:S02]  /*0390*/  UIMAD.WIDE.U32 UR10, UR26, UR18, UR10 ;  /* 0x000000121a0a72a5 */ /* 0x000fe4000f8e000a */
[----:B------:R-:W-:-:S03]  /*03a0*/  UIMAD.WIDE.U32 UR16, UR8, UR22, URZ ;  /* 0x00000016081072a5 */ /* 0x000fc6000f8e00ff */
[-C--:B------:R-:W-:Y:S01]  /*03b0*/  @!P2 IADD3 R0, PT, PT, R0, -R9.reuse, RZ ;  /* 0x800000090000a210 */ /* 0x080fe20007ffe0ff */
[----:B------:R-:W-:Y:S02]  /*03c0*/  UIMAD UR20, UR26, UR15, UR13 ;  /* 0x0000000f1a1472a4 */ /* 0x000fe4000f8e020d */
[----:B------:R-:W-:Y:S01]  /*03d0*/  UIADD3 UR12, UP3, UPT, UR14, UR12, URZ ;  /* 0x0000000c0e0c7290 */ /* 0x000fe2000ff7e0ff */
[----:B------:R-:W-:Y:S01]  /*03e0*/  ISETP.GE.U32.AND P2, PT, R0, R9, PT ;  /* 0x000000090000720c */ /* 0x000fe20003f46070 */
[----:B------:R-:W-:Y:S02]  /*03f0*/  USHF.R.S32.HI UR15, URZ, 0x1f, UR14 ;  /* 0x0000001fff0f7899 */ /* 0x000fe4000801140e */
[----:B------:R-:W-:Y:S02]  /*0400*/  UIMAD UR18, UR26, UR19, UR11 ;  /* 0x000000131a1272a4 */ /* 0x000fe4000f8e020b */
[----:B------:R-:W-:Y:S02]  /*0410*/  UIMAD UR11, UR8, UR23, UR17 ;  /* 0x00000017080b72a4 */ /* 0x000fe4000f8e0211 */
[----:B------:R-:W-:Y:S01]  /*0420*/  UIADD3 UR10, UP0, UPT, UR14, UR10, URZ ;  /* 0x0000000a0e0a7290 */ /* 0x000fe2000ff1e0ff */
[----:B------:R-:W2:Y:S01]  /*0430*/  LDCU.64 UR22, c[0x0][0x4a0] ;  /* 0x00009400ff1677ac */ /* 0x000ea20008000a00 */
[----:B-1----:R-:W-:-:S02]  /*0440*/  ULEA UR19, UP4, UR12, UR6, 0x1 ;  /* 0x000000060c137291 */ /* 0x002fc4000f8808ff */
[----:B------:R-:W-:Y:S02]  /*0450*/  UIADD3.X UR20, UPT, UPT, UR15, UR20, URZ, UP3, !UPT ;  /* 0x000000140f147290 */ /* 0x000fe40009ffe4ff */
[----:B------:R-:W-:Y:S02]  /*0460*/  ULEA UR17, UP2, UR10, UR4, 0x1 ;  /* 0x000000040a117291 */ /* 0x000fe4000f8408ff */
[----:B------:R-:W-:Y:S02]  /*0470*/  ULEA.HI.X UR20, UR12, UR7, UR20, 0x1, UP4 ;  /* 0x000000070c147291 */ /* 0x000fe4000a0f0c14 */
[----:B------:R-:W-:Y:S02]  /*0480*/  ULOP3.LUT UR4, UR26, UR24, URZ, 0x3c, !UPT ;  /* 0x000000181a047292 */ /* 0x000fe4000f8e3cff */
[----:B------:R-:W-:Y:S02]  /*0490*/  UIADD3.X UR18, UPT, UPT, UR15, UR18, URZ, UP0, !UPT ;  /* 0x000000120f127290 */ /* 0x000fe400087fe4ff */
[----:B0-----:R-:W-:-:S02]  /*04a0*/  UIMAD.WIDE.U32 UR12, UR8, UR28, URZ ;  /* 0x0000001c080c72a5 */ /* 0x001fc4000f8e00ff */
[----:B------:R-:W-:Y:S02]  /*04b0*/  @!UP1 UIADD3 UR9, UPT, UPT, UR9, 0x1, URZ ;  /* 0x0000000109099890 */ /* 0x000fe4000fffe0ff */
[----:B------:R-:W-:Y:S02]  /*04c0*/  UISETP.GE.AND UP3, UPT, UR4, URZ, UPT ;  /* 0x000000ff0400728c */ /* 0x000fe4000bf66270 */
[----:B------:R-:W-:Y:S02]  /*04d0*/  ULEA.HI.X UR18, UR10, UR5, UR18, 0x1, UP2 ;  /* 0x000000050a127291 */ /* 0x000fe400090f0c12 */
[----:B------:R-:W-:Y:S02]  /*04e0*/  UIMAD UR13, UR8, UR29, UR13 ;  /* 0x0000001d080d72a4 */ /* 0x000fe4000f8e020d */
[----:B------:R-:W-:Y:S01]  /*04f0*/  UISETP.NE.AND UP1, UPT, UR24, URZ, UPT ;  /* 0x000000ff1800728c */ /* 0x000fe2000bf25270 */
[----:B------:R-:W0:Y:S01]  /*0500*/  LDCU.64 UR28, c[0x0][0x3e8] ;  /* 0x00007d00ff1c77ac */ /* 0x000e220008000a00 */
[----:B------:R-:W-:Y:S01]  /*0510*/  VOTEU.ANY UP2, P2 ;  /* 0x0000000000ff7886 */ /* 0x000fe20001040100 */
[----:B------:R-:W-:Y:S01]  /*0520*/  UMOV UR10, UR16 ;  /* 0x00000010000a7c82 */ /* 0x000fe20008000000 */
[----:B------:R-:W-:Y:S01]  /*0530*/  UISETP.NE.U32.AND UP0, UPT, UR30, URZ, UPT ;  /* 0x000000ff1e00728c */ /* 0x000fe2000bf05070 */
[----:B------:R-:W1:Y:S02]  /*0540*/  LDCU.64 UR4, c[0x0][0x450] ;  /* 0x00008a00ff0477ac */ /* 0x000e640008000a00 */
[----:B------:R-:W-:-:S02]  /*0550*/  @UP2 UIADD3 UR9, UPT, UPT, UR9, 0x1, URZ ;  /* 0x0000000109092890 */ /* 0x000fc4000fffe0ff */
[----:B--2---:R-:W-:Y:S02]  /*0560*/  UIMAD.WIDE.U32 UR6, UR26, UR22, UR10 ;  /* 0x000000161a0672a5 */ /* 0x004fe4000f8e000a */
[----:B------:R-:W-:Y:S02]  /*0570*/  @!UP3 UIADD3 UR9, UPT, UPT, -UR9, URZ, URZ ;  /* 0x000000ff0909b290 */ /* 0x000fe4000fffe1ff */
[----:B------:R-:W-:Y:S02]  /*0580*/  @!UP1 ULOP3.LUT UR9, URZ, UR24, URZ, 0x33, !UPT ;  /* 0x00000018ff099292 */ /* 0x000fe4000f8e33ff */
[----:B------:R-:W-:Y:S02]  /*0590*/  UIMAD UR22, UR26, UR23, UR7 ;  /* 0x000000171a1672a4 */ /* 0x000fe4000f8e0207 */
[----:B------:R-:W-:Y:S02]  /*05a0*/  UIADD3 UR7, UP2, UPT, UR14, UR6, URZ ;  /* 0x000000060e077290 */ /* 0x000fe4000ff5e0ff */
[----:B------:R-:W-:-:S02]  /*05b0*/  UISETP.NE.AND.EX UP0, UPT, UR31, URZ, UPT, UP0 ;  /* 0x000000ff1f00728c */ /* 0x000fc4000bf05300 */
[----:B------:R-:W-:Y:S01]  /*05c0*/  USHF.R.S32.HI UR6, URZ, 0x1f, UR9 ;  /* 0x0000001fff067899 */ /* 0x000fe20008011409 */
[----:B------:R-:W2:Y:S03]  /*05d0*/  LDCU.64 UR30, c[0x0][0x4d8] ;  /* 0x00009b00ff1e77ac */ /* 0x000ea60008000a00 */
[----:B0-----:R-:W-:Y:S02]  /*05e0*/  UIMAD UR10, UR6, UR28, URZ ;  /* 0x0000001c060a72a4 */ /* 0x001fe4000f8e02ff */
[----:B------:R-:W-:Y:S02]  /*05f0*/  UIADD3.X UR22, UPT, UPT, UR15, UR22, URZ, UP2, !UPT ;  /* 0x000000160f167290 */ /* 0x000fe400097fe4ff */
[----:B------:R-:W-:Y:S02]  /*0600*/  UIMAD.WIDE.U32 UR12, UR9, UR28, UR12 ;  /* 0x0000001c090c72a5 */ /* 0x000fe4000f8e000c */
[----:B------:R-:W-:Y:S01]  /*0610*/  UIMAD UR15, UR9, UR29, UR10 ;  /* 0x0000001d090f72a4 */ /* 0x000fe2000f8e020a */
[----:B------:R-:W0:Y:S03]  /*0620*/  @UP0 LDCU UR27, c[0x0][0x384] ;  /* 0x00007080ff1b07ac */ /* 0x000e260008000800 */
[----:B------:R-:W-:-:S02]  /*0630*/  UIADD3 UR15, UPT, UPT, UR13, UR15, URZ ;  /* 0x0000000f0d0f7290 */ /* 0x000fc4000fffe0ff */
[----:B---3--:R-:W-:Y:S02]  /*0640*/  ULEA UR21, UP1, UR7, UR36, 0x1 ;  /* 0x0000002407157291 */ /* 0x008fe4000f8208ff */
[----:B------:R-:W-:Y:S02]  /*0650*/  ULEA UR10, UR25, 0xfffffc00, 0xa ;  /* 0xfffffc00190a7891 */ /* 0x000fe4000f8e50ff */
[----:B------:R-:W-:Y:S02]  /*0660*/  ULEA.HI.X UR22, UR7, UR37, UR22, 0x1, UP1 ;  /* 0x0000002507167291 */ /* 0x000fe400088f0c16 */
[----:B------:R-:W-:Y:S02]  /*0670*/  UIMAD UR16, UR6, UR34, URZ ;  /* 0x00000022061072a4 */ /* 0x000fe4000f8e02ff */
[----:B------:R-:W-:Y:S02]  /*0680*/  UIADD3 UR24, UP1, UPT, UR10, UR12, URZ ;  /* 0x0000000c0a187290 */ /* 0x000fe4000ff3e0ff */
[----:B------:R-:W-:-:S02]  /*0690*/  UIMAD.WIDE.U32 UR6, UR9, UR34, URZ ;  /* 0x00000022090672a5 */ /* 0x000fc4000f8e00ff */
[----:B------:R-:W-:Y:S02]  /*06a0*/  UIMAD UR16, UR9, UR35, UR16 ;  /* 0x00000023091072a4 */ /* 0x000fe4000f8e0210 */
[----:B------:R-:W-:Y:S01]  /*06b0*/  ULEA.HI.X.SX32 UR10, UR10, UR15, 0x1, UP1 ;  /* 0x0000000f0a0a7291 */ /* 0x000fe200088f0eff */
[----:B------:R-:W3:Y:S01]  /*06c0*/  LDCU.64 UR12, c[0x0][0x540] ;  /* 0x0000a800ff0c77ac */ /* 0x000ee20008000a00 */
[----:B------:R-:W4:Y:S01]  /*06d0*/  @UP0 LDCU UR15, c[0x0][0x38c] ;  /* 0x00007180ff0f07ac */ /* 0x000f220008000800 */
[----:B--2---:R-:W-:Y:S02]  /*06e0*/  USHF.R.U32.HI UR14, URZ, 0x1, UR31 ;  /* 0x00000001ff0e7899 */ /* 0x004fe4000801161f */
[----:B------:R-:W-:Y:S02]  /*06f0*/  USHF.R.U64 UR11, UR30, 0x1, UR31 ;  /* 0x000000011e0b7899 */ /* 0x000fe4000800121f */
[----:B------:R-:W-:Y:S01]  /*0700*/  UIADD3 UR7, UPT, UPT, UR7, UR16, URZ ;  /* 0x0000001007077290 */ /* 0x000fe2000fffe0ff */
[----:B------:R-:W2:Y:S01]  /*0710*/  @UP0 LDCU.64 UR28, c[0x0][0x480] ;  /* 0x00009000ff1c07ac */ /* 0x000ea20008000a00 */
[----:B------:R-:W-:Y:S01]  /*0720*/  MOV R0, UR25 ;  /* 0x0000001900007c02 */ /* 0x000fe20008000f00 */
[----:B-1----:R-:W-:-:S02]  /*0730*/  ULEA UR23, UP2, UR24, UR4, 0x1 ;  /* 0x0000000418177291 */ /* 0x002fc4000f8408ff */
[----:B------:R-:W-:Y:S02]  /*0740*/  UIMAD UR14, UR14, UR8, URZ ;  /* 0x000000080e0e72a4 */ /* 0x000fe4000f8e02ff */
[----:B0-----:R-:W-:Y:S02]  /*0750*/  @UP0 UIMAD UR4, UR8, UR27, UR26 ;  /* 0x0000001b080402a4 */ /* 0x001fe4000f8e021a */
[----:B------:R-:W-:-:S03]  /*0760*/  UIMAD.WIDE.U32 UR8, UR8, UR11, UR6 ;  /* 0x0000000b080872a5 */ /* 0x000fc6000f8e0006 */
[----:B------:R-:W-:Y:S01]  /*0770*/  UMOV UR6, URZ ;  /* 0x000000ff00067c82 */ /* 0x000fe20008000000 */
[----:B------:R-:W-:Y:S02]  /*0780*/  @UP0 UIMAD UR4, UR4, UR25, URZ ;  /* 0x00000019040402a4 */ /* 0x000fe4000f8e02ff */
[----:B------:R-:W-:Y:S02]  /*0790*/  ULEA.HI.X UR24, UR24, UR5, UR10, 0x1, UP2 ;  /* 0x0000000518187291 */ /* 0x000fe400090f0c0a */
[----:B------:R-:W-:Y:S02]  /*07a0*/  UIADD3 UR11, UPT, UPT, UR9, UR14, URZ ;  /* 0x0000000e090b7290 */ /* 0x000fe4000fffe0ff */
[----:B---3--:R-:W-:Y:S02]  /*07b0*/  ULEA UR10, UP1, UR8, UR12, 0x3 ;  /* 0x0000000c080a7291 */ /* 0x008fe4000f8218ff */
[----:B----4-:R-:W-:Y:S01]  /*07c0*/  @UP0 UIMAD UR9, UR4, UR15, URZ ;  /* 0x0000000f040902a4 */ /* 0x010fe2000f8e02ff */
[----:B------:R-:W-:Y:S01]  /*07d0*/  UMOV UR7, URZ ;  /* 0x000000ff00077c82 */ /* 0x000fe20008000000 */
[----:B------:R-:W-:-:S02]  /*07e0*/  @P0 R2UR UR6, R2 ;  /* 0x00000000020602ca */ /* 0x000fc400000e0000 */
[----:B------:R-:W-:Y:S01]  /*07f0*/  ISETP.GE.AND P0, PT, R0, 0x1, PT ;  /* 0x000000010000780c */ /* 0x000fe20003f06270 */
[----:B------:R-:W-:Y:S01]  /*0800*/  UMOV UR4, URZ ;  /* 0x000000ff00047c82 */ /* 0x000fe20008000000 */
[----:B------:R-:W-:Y:S01]  /*0810*/  UMOV UR5, URZ ;  /* 0x000000ff00057c82 */ /* 0x000fe20008000000 */
[----:B------:R-:W-:Y:S01]  /*0820*/  ULEA.HI.X UR11, UR8, UR13, UR11, 0x3, UP1 ;  /* 0x0000000d080b7291 */ /* 0x000fe200088f1c0b */
[----:B------:R-:W-:Y:S01]  /*0830*/  @P1 R2UR UR7, R4 ;  /* 0x00000000040712ca */ /* 0x000fe200000e0000 */
[----:B--2---:R-:W-:Y:S01]  /*0840*/  @UP0 UIMAD.WIDE UR4, UR9, 0x10, UR28 ;  /* 0x00000010090408a5 */ /* 0x004fe2000f8e021c */
[----:B------:R-:W-:-:S07]  /*0850*/  CS2R R2, SRZ ;  /* 0x0000000000027805 */ /* 0x000fce000001ff00 */
[----:B------:R-:W-:Y:S06]  /*0860*/  @!P0 BRA `(.L_x_12903) ;  /* 0x0000011800e48947 */ /* 0x000fec0003800000 */
[----:B------:R-:W0:Y:S01]  /*0870*/  S2R R0, SR_TID.X ;  /* 0x0000000000007919 */ /* 0x000e220000002100 */
[----:B------:R-:W-:Y:S01]  /*0880*/  CS2R R2, SRZ ;  /* 0x0000000000027805 */ /* 0x000fe2000001ff00 */
[----:B------:R-:W1:Y:S01]  /*0890*/  LDCU UR16, c[0x0][0x394] ;  /* 0x00007280ff1077ac */ /* 0x000e620008000800 */
[C---:B0-----:R-:W-:Y:S02]  /*08a0*/  SHF.L.U32 R5, R0.reuse, 0x4, RZ ;  /* 0x0000000400057819 */ /* 0x041fe400000006ff */
[----:B------:R-:W-:-:S04]  /*08b0*/  LOP3.LUT R0, R0, 0x1f, RZ, 0xc0, !PT ;  /* 0x0000001f00007812 */ /* 0x000fc800078ec0ff */
[----:B-1----:R-:W-:-:S07]  /*08c0*/  LOP3.LUT R5, R0, 0x3e00, R5, 0xf8, !PT ;  /* 0x00003e0000057812 */ /* 0x002fce00078ef805 */
.L_x_13020:
        /* <DEDUP_REMOVED lines=22> */
[----:B------:R-:W-:Y:S01]  /*0a30*/  LOP3.LUT R0, R0, 0x3e00, R9, 0xf8, !PT ;  /* 0x00003e0000007812 */ /* 0x000fe200078ef809 */
[----:B------:R-:W-:Y:S01]  /*0a40*/  IMAD.WIDE.U32 R8, R5, 0x2, R6 ;  /* 0x0000000205087825 */ /* 0x000fe200078e0006 */
[----:B------:R-:W-:Y:S02]  /*0a50*/  PRMT R7, RZ, 0x7610, R7 ;  /* 0x00007610ff077816 */ /* 0x000fe40000000007 */
[C---:B------:R-:W-:Y:S02]  /*0a60*/  LOP3.LUT R56, R0.reuse, 0x20, RZ, 0xfc, !PT ;  /* 0x0000002000387812 */ /* 0x040fe400078efcff */
[----:B------:R-:W-:Y:S02]  /*0a70*/  SHF.L.U32 R24, R0, 0x1, RZ ;  /* 0x0000000100187819 */ /* 0x000fe400000006ff */
[----:B------:R-:W-:Y:S02]  /*0a80*/  ISETP.GE.AND P0, PT, R56, UR8, PT ;  /* 0x0000000838007c0c */ /* 0x000fe4000bf06270 */
[----:B------:R-:W-:-:S02]  /*0a90*/  IADD3 R26, P1, PT, R24, UR19, RZ ;  /* 0x00000013181a7c10 */ /* 0x000fc4000ff3e0ff */
[----:B------:R-:W-:Y:S02]  /*0aa0*/  P2R R91, PR, RZ, 0x1 ;  /* 0x00000001ff5b7803 */ /* 0x000fe40000000000 */
[----:B------:R-:W-:Y:S02]  /*0ab0*/  IADD3 R24, P0, PT, R24, UR21, RZ ;  /* 0x0000001518187c10 */ /* 0x000fe4000ff1e0ff */
[----:B------:R-:W-:Y:S02]  /*0ac0*/  LOP3.LUT R47, R0, 0xe0, RZ, 0xfc, !PT ;  /* 0x000000e0002f7812 */ /* 0x000fe400078efcff */
[----:B------:R-:W-:Y:S02]  /*0ad0*/  IADD3.X R25, PT, PT, RZ, UR22, RZ, P0, !PT ;  /* 0x00000016ff197c10 */ /* 0x000fe400087fe4ff */
[----:B------:R-:W-:Y:S01]  /*0ae0*/  ISETP.NE.AND P0, PT, R92, RZ, PT ;  /* 0x000000ff5c00720c */ /* 0x000fe20003f05270 */
[----:B------:R-:W-:Y:S01]  /*0af0*/  BAR.SYNC.DEFER_BLOCKING 0x0 ;  /* 0x0000000000007b1d */ /* 0x000fe20000010000 */
[----:B------:R-:W-:-:S02]  /*0b00*/  LOP3.LUT R39, R0, 0x40, RZ, 0xfc, !PT ;  /* 0x0000004000277812 */ /* 0x000fc400078efcff */
[C---:B------:R-:W-:Y:S02]  /*0b10*/  LOP3.LUT R41, R0.reuse, 0x60, RZ, 0xfc, !PT ;  /* 0x0000006000297812 */ /* 0x040fe400078efcff */
[----:B------:R-:W-:Y:S02]  /*0b20*/  LOP3.LUT R48, R0, 0x100, RZ, 0xfc, !PT ;  /* 0x0000010000307812 */ /* 0x000fe400078efcff */
[----:B------:R-:W-:Y:S02]  /*0b30*/  ISETP.GE.AND P6, PT, R39, UR8, PT ;  /* 0x0000000827007c0c */ /* 0x000fe4000bfc6270 */
[----:B------:R-:W-:Y:S02]  /*0b40*/  IADD3.X R27, PT, PT, RZ, UR20, RZ, P1, !PT ;  /* 0x00000014ff1b7c10 */ /* 0x000fe40008ffe4ff */
[----:B------:R-:W-:Y:S02]  /*0b50*/  ISETP.GE.AND P5, PT, R41, UR8, PT ;  /* 0x0000000829007c0c */ /* 0x000fe4000bfa6270 */
[----:B------:R-:W-:-:S02]  /*0b60*/  ISETP.NE.AND P1, PT, R91, RZ, PT ;  /* 0x000000ff5b00720c */ /* 0x000fc40003f25270 */
[C---:B------:R-:W-:Y:S02]  /*0b70*/  LOP3.LUT R44, R0.reuse, 0x80, RZ, 0xfc, !PT ;  /* 0x00000080002c7812 */ /* 0x040fe400078efcff */
[C---:B------:R-:W-:Y:S02]  /*0b80*/  LOP3.LUT R45, R0.reuse, 0xa0, RZ, 0xfc, !PT ;  /* 0x000000a0002d7812 */ /* 0x040fe400078efcff */
[----:B------:R-:W-:Y:S02]  /*0b90*/  LOP3.LUT R46, R0, 0xc0, RZ, 0xfc, !PT ;  /* 0x000000c0002e7812 */ /* 0x000fe400078efcff */
[----:B------:R-:W-:Y:S02]  /*0ba0*/  ISETP.GE.AND P4, PT, R44, UR8, PT ;  /* 0x000000082c007c0c */ /* 0x000fe4000bf86270 */
[----:B------:R-:W-:Y:S01]  /*0bb0*/  ISETP.GE.AND P3, PT, R45, UR8, PT ;  /* 0x000000082d007c0c */ /* 0x000fe2000bf66270 */
[----:B------:R-:W2:Y:S01]  /*0bc0*/  @!P0 LDG.E.U16 R7, desc[UR32][R8.64] ;  /* 0x0000002008078981 */ /* 0x000ea2000c1e1500 */
[----:B------:R-:W-:-:S02]  /*0bd0*/  ISETP.GE.AND P0, PT, R47, UR8, PT ;  /* 0x000000082f007c0c */ /* 0x000fc4000bf06270 */
[----:B------:R-:W-:Y:S01]  /*0be0*/  LOP3.LUT R49, R0, 0x120, RZ, 0xfc, !PT ;  /* 0x0000012000317812 */ /* 0x000fe200078efcff */
[----:B------:R-:W3:Y:S01]  /*0bf0*/  @!P6 LDG.E.U16 R13, desc[UR32][R8.64+0x80] ;  /* 0x00008020080de981 */ /* 0x000ee2000c1e1500 */
[----:B------:R-:W-:Y:S02]  /*0c00*/  P2R R95, PR, RZ, 0x1 ;  /* 0x00000001ff5f7803 */ /* 0x000fe40000000000 */
[----:B------:R-:W-:Y:S01]  /*0c10*/  ISETP.GE.AND P2, PT, R46, UR8, PT ;  /* 0x000000082e007c0c */ /* 0x000fe2000bf46270 */
[----:B------:R-:W4:Y:S01]  /*0c20*/  @!P1 LDG.E.U16 R12, desc[UR32][R8.64+0x40] ;  /* 0x00004020080c9981 */ /* 0x000f22000c1e1500 */
[C---:B------:R-:W-:Y:S02]  /*0c30*/  LOP3.LUT R50, R0.reuse, 0x140, RZ, 0xfc, !PT ;  /* 0x0000014000327812 */ /* 0x040fe400078efcff */
[----:B------:R-:W-:Y:S01]  /*0c40*/  LOP3.LUT R51, R0, 0x160, RZ, 0xfc, !PT ;  /* 0x0000016000337812 */ /* 0x000fe200078efcff */
[----:B------:R-:W5:Y:S01]  /*0c50*/  @!P5 LDG.E.U16 R14, desc[UR32][R8.64+0xc0] ;  /* 0x0000c020080ed981 */ /* 0x000f62000c1e1500 */
[----:B------:R-:W-:-:S02]  /*0c60*/  P2R R90, PR, RZ, 0x40 ;  /* 0x00000040ff5a7803 */ /* 0x000fc40000000000 */
[----:B------:R-:W-:Y:S01]  /*0c70*/  P2R R89, PR, RZ, 0x20 ;  /* 0x00000020ff597803 */ /* 0x000fe20000000000 */
[----:B------:R-:W5:Y:S01]  /*0c80*/  @!P0 LDG.E.U16 R18, desc[UR32][R8.64+0x1c0] ;  /* 0x0001c02008128981 */ /* 0x000f62000c1e1500 */
[----:B------:R-:W-:Y:S02]  /*0c90*/  ISETP.GE.AND P0, PT, R48, UR8, PT ;  /* 0x0000000830007c0c */ /* 0x000fe4000bf06270 */
[----:B------:R-:W-:Y:S01]  /*0ca0*/  ISETP.GE.AND P6, PT, R49, UR8, PT ;  /* 0x0000000831007c0c */ /* 0x000fe2000bfc6270 */
[----:B------:R-:W5:Y:S01]  /*0cb0*/  @!P4 LDG.E.U16 R15, desc[UR32][R8.64+0x100] ;  /* 0x00010020080fc981 */ /* 0x000f62000c1e1500 */
[----:B------:R-:W-:Y:S02]  /*0cc0*/  P2R R96, PR, RZ, 0x1 ;  /* 0x00000001ff607803 */ /* 0x000fe40000000000 */
[----:B------:R-:W-:Y:S01]  /*0cd0*/  ISETP.GE.AND P5, PT, R50, UR8, PT ;  /* 0x0000000832007c0c */ /* 0x000fe2000bfa6270 */
[----:B------:R-:W5:Y:S01]  /*0ce0*/  @!P3 LDG.E.U16 R16, desc[UR32][R8.64+0x140] ;  /* 0x000140200810b981 */ /* 0x000f62000c1e1500 */
[----:B------:R-:W-:-:S02]  /*0cf0*/  LOP3.LUT R52, R0, 0x180, RZ, 0xfc, !PT ;  /* 0x0000018000347812 */ /* 0x000fc400078efcff */
[C---:B------:R-:W-:Y:S01]  /*0d00*/  LOP3.LUT R53, R0.reuse, 0x1a0, RZ, 0xfc, !PT ;  /* 0x000001a000357812 */ /* 0x040fe200078efcff */
[----:B------:R-:W5:Y:S01]  /*0d10*/  @!P2 LDG.E.U16 R17, desc[UR32][R8.64+0x180] ;  /* 0x000180200811a981 */ /* 0x000f62000c1e1500 */
[C---:B------:R-:W-:Y:S02]  /*0d20*/  LOP3.LUT R54, R0.reuse, 0x1c0, RZ, 0xfc, !PT ;  /* 0x000001c000367812 */ /* 0x040fe400078efcff */
[----:B------:R-:W-:Y:S01]  /*0d30*/  LOP3.LUT R55, R0, 0x1e0, RZ, 0xfc, !PT ;  /* 0x000001e000377812 */ /* 0x000fe200078efcff */
[----:B------:R-:W5:Y:S01]  /*0d40*/  @!P0 LDG.E.U16 R19, desc[UR32][R8.64+0x200] ;  /* 0x0002002008138981 */ /* 0x000f62000c1e1500 */
[----:B------:R-:W-:Y:S02]  /*0d50*/  ISETP.GE.AND P0, PT, R51, UR8, PT ;  /* 0x0000000833007c0c */ /* 0x000fe4000bf06270 */
[----:B------:R-:W-:Y:S01]  /*0d60*/  P2R R94, PR, RZ, 0x4 ;  /* 0x00000004ff5e7803 */ /* 0x000fe20000000000 */
[----:B------:R-:W5:Y:S01]  /*0d70*/  @!P6 LDG.E.U16 R20, desc[UR32][R8.64+0x240] ;  /* 0x000240200814e981 */ /* 0x000f62000c1e1500 */
[----:B------:R-:W-:-:S02]  /*0d80*/  ISETP.GE.AND P1, PT, R52, UR8, PT ;  /* 0x0000000834007c0c */ /* 0x000fc4000bf26270 */
[----:B------:R-:W-:Y:S01]  /*0d90*/  P2R R93, PR, RZ, 0x8 ;  /* 0x00000008ff5d7803 */ /* 0x000fe20000000000 */
[----:B------:R-:W5:Y:S01]  /*0da0*/  @!P5 LDG.E.U16 R21, desc[UR32][R8.64+0x280] ;  /* 0x000280200815d981 */ /* 0x000f62000c1e1500 */
[----:B------:R-:W-:Y:S02]  /*0db0*/  ISETP.GE.AND P2, PT, R53, UR8, PT ;  /* 0x0000000835007c0c */ /* 0x000fe4000bf46270 */
[----:B------:R-:W-:Y:S02]  /*0dc0*/  P2R R87, PR, RZ, 0x10 ;  /* 0x00000010ff577803 */ /* 0x000fe40000000000 */
[----:B------:R-:W-:Y:S01]  /*0dd0*/  ISETP.GE.AND P3, PT, R54, UR8, PT ;  /* 0x0000000836007c0c */ /* 0x000fe2000bf66270 */
[----:B------:R-:W5:Y:S01]  /*0de0*/  @!P0 LDG.E.U16 R22, desc[UR32][R8.64+0x2c0] ;  /* 0x0002c02008168981 */ /* 0x000f62000c1e1500 */
[----:B------:R-:W-:Y:S02]  /*0df0*/  ISETP.GE.AND P4, PT, R55, UR8, PT ;  /* 0x0000000837007c0c */ /* 0x000fe4000bf86270 */
[----:B------:R-:W-:Y:S01]  /*0e00*/  PRMT R28, RZ, 0x7610, R28 ;  /* 0x00007610ff1c7816 */ /* 0x000fe2000000001c */
[----:B------:R-:W5:Y:S01]  /*0e10*/  @!P1 LDG.E.U16 R23, desc[UR32][R8.64+0x300] ;  /* 0x0003002008179981 */ /* 0x000f62000c1e1500 */
[----:B------:R-:W-:-:S02]  /*0e20*/  PRMT R29, RZ, 0x7610, R29 ;  /* 0x00007610ff1d7816 */ /* 0x000fc4000000001d */
[----:B------:R-:W-:Y:S02]  /*0e30*/  PRMT R30, RZ, 0x7610, R30 ;  /* 0x00007610ff1e7816 */ /* 0x000fe4000000001e */
[----:B------:R-:W5:Y:S04]  /*0e40*/  @!P2 LDG.E.U16 R28, desc[UR32][R8.64+0x340] ;  /* 0x00034020081ca981 */ /* 0x000f68000c1e1500 */
[----:B------:R-:W5:Y:S04]  /*0e50*/  @!P3 LDG.E.U16 R29, desc[UR32][R8.64+0x380] ;  /* 0x00038020081db981 */ /* 0x000f68000c1e1500 */
[----:B------:R0:W5:Y:S01]  /*0e60*/  @!P4 LDG.E.U16 R30, desc[UR32][R8.64+0x3c0] ;  /* 0x0003c020081ec981 */ /* 0x000162000c1e1500 */
        /* <DEDUP_REMOVED lines=49> */
[----:B0-----:R-:W-:Y:S02]  /*1180*/  LEA R7, R10, UR25, 0x1 ;  /* 0x000000190a077c11 */ /* 0x001fe4000f8e08ff */
[----:B------:R-:W-:-:S02]  /*1190*/  LEA R10, R36, UR25, 0x1 ;  /* 0x00000019240a7c11 */ /* 0x000fc4000f8e08ff */
[C---:B------:R-:W-:Y:S01]  /*11a0*/  IADD3 R36, PT, PT, R5.reuse, 0x100, RZ ;  /* 0x0000010005247810 */ /* 0x040fe20007ffe0ff */
[----:B----4-:R0:W-:Y:S03]  /*11b0*/  STS.U16 [R7+0x40], R12 ;  /* 0x0000400c07007388 */ /* 0x0101e60000000400 */
[----:B------:R-:W-:Y:S01]  /*11c0*/  LEA.HI.SX32 R36, R36, R5, 0x1b ;  /* 0x0000000524247211 */ /* 0x000fe200078fdaff */
[----:B---3--:R1:W-:Y:S01]  /*11d0*/  STS.U16 [R8+0x80], R13 ;  /* 0x0000800d08007388 */ /* 0x0083e20000000400 */
[----:B0-----:R-:W-:Y:S02]  /*11e0*/  LEA R12, R32, UR25, 0x1 ;  /* 0x00000019200c7c11 */ /* 0x001fe4000f8e08ff */
[----:B------:R-:W-:Y:S01]  /*11f0*/  IADD3 R32, PT, PT, R5, 0x160, RZ ;  /* 0x0000016005207810 */ /* 0x000fe20007ffe0ff */
[----:B-----5:R0:W-:Y:S01]  /*1200*/  STS.U16 [R9+0xc0], R14 ;  /* 0x0000c00e09007388 */ /* 0x0201e20000000400 */
        /* <DEDUP_REMOVED lines=113> */
[----:B----4-:R-:W-:Y:S04]  /*1920*/  STS.U16 [R6], R31 ;  /* 0x0000001f06007388 */ /* 0x010fe80000000400 */
[----:B-----5:R-:W-:Y:S04]  /*1930*/  STS.U16 [R7+0x40], R32 ;  /* 0x0000402007007388 */ /* 0x020fe80000000400 */
[----:B------:R-:W-:Y:S04]  /*1940*/  STS.U16 [R8+0x80], R33 ;  /* 0x0000802108007388 */ /* 0x000fe80000000400 */
[----:B------:R-:W-:Y:S04]  /*1950*/  STS.U16 [R9+0xc0], R34 ;  /* 0x0000c02209007388 */ /* 0x000fe80000000400 */
        /* <DEDUP_REMOVED lines=76> */
[----:B------:R-:W-:Y:S01]  /*1e20*/  SHF.L.U32 R32, R32, 0x10, RZ ;  /* 0x0000001020207819 */ /* 0x000fe200000006ff */
[----:B0-----:R-:W-:Y:S01]  /*1e30*/  FADD.FTZ R24, R26, UR7 ;  /* 0x000000071a187e21 */ /* 0x001fe20008010000 */
[----:B------:R-:W-:Y:S02]  /*1e40*/  SHF.L.U32 R33, R33, 0x10, RZ ;  /* 0x0000001021217819 */ /* 0x000fe400000006ff */
        /* <DEDUP_REMOVED lines=14> */
[----:B------:R-:W-:Y:S01]  /*1f30*/  FADD.FTZ R32, R34, UR7 ;  /* 0x0000000722207e21 */ /* 0x000fe20008010000 */
[----:B------:R-:W-:Y:S01]  /*1f40*/  BSSY.RECONVERGENT B0, `(.L_x_12904) ;  /* 0x0000037000007945 */ /* 0x000fe20003800200 */
        /* <DEDUP_REMOVED lines=54> */
.L_x_12905:
[----:B------:R-:W-:Y:S05]  /*22b0*/  BSYNC.RECONVERGENT B0 ;  /* 0x0000000000007941 */ /* 0x000fea0003800200 */
.L_x_12904:
[----:B------:R-:W-:Y:S01]  /*22c0*/  FSETP.GTU.FTZ.AND P5, PT, R24, 20, PT ;  /* 0x41a000001800780b */ /* 0x000fe20003fbc000 */
[----:B------:R-:W-:-:S12]  /*22d0*/  BSSY.RECONVERGENT B0, `(.L_x_12906) ;  /* 0x0000020000007945 */ /* 0x000fd80003800200 */
        /* <DEDUP_REMOVED lines=31> */
.L_x_12907:
[----:B------:R-:W-:Y:S05]  /*24d0*/  BSYNC.RECONVERGENT B0 ;  /* 0x0000000000007941 */ /* 0x000fea0003800200 */
.L_x_12906:
        /* <DEDUP_REMOVED lines=33> */
.L_x_12909:
[----:B------:R-:W-:Y:S05]  /*26f0*/  BSYNC.RECONVERGENT B0 ;  /* 0x0000000000007941 */ /* 0x000fea0003800200 */
.L_x_12908:
        /* <DEDUP_REMOVED lines=33> */
.L_x_12911:
[----:B------:R-:W-:Y:S05]  /*2910*/  BSYNC.RECONVERGENT B0 ;  /* 0x0000000000007941 */ /* 0x000fea0003800200 */
.L_x_12910:
        /* <DEDUP_REMOVED lines=33> */
.L_x_12913:
[----:B------:R-:W-:Y:S05]  /*2b30*/  BSYNC.RECONVERGENT B0 ;  /* 0x0000000000007941 */ /* 0x000fea0003800200 */
.L_x_12912:
        /* <DEDUP_REMOVED lines=33> */
.L_x_12915:
[----:B------:R-:W-:Y:S05]  /*2d50*/  BSYNC.RECONVERGENT B0 ;  /* 0x0000000000007941 */ /* 0x000fea0003800200 */
.L_x_12914:
        /* <DEDUP_REMOVED lines=33> */
.L_x_12917:
[----:B------:R-:W-:Y:S05]  /*2f70*/  BSYNC.RECONVERGENT B0 ;  /* 0x0000000000007941 */ /* 0x000fea0003800200 */
.L_x_12916:
        /* <DEDUP_REMOVED lines=33> */
.L_x_12919:
[----:B------:R-:W-:Y:S05]  /*3190*/  BSYNC.RECONVERGENT B0 ;  /* 0x0000000000007941 */ /* 0x000fea0003800200 */
.L_x_12918:
        /* <DEDUP_REMOVED lines=33> */
.L_x_12921:
[----:B------:R-:W-:Y:S05]  /*33b0*/  BSYNC.RECONVERGENT B0 ;  /* 0x0000000000007941 */ /* 0x000fea0003800200 */
.L_x_12920:
        /* <DEDUP_REMOVED lines=33> */
.L_x_12923:
[----:B------:R-:W-:Y:S05]  /*35d0*/  BSYNC.RECONVERGENT B0 ;  /* 0x0000000000007941 */ /* 0x000fea0003800200 */
.L_x_12922:
        /* <DEDUP_REMOVED lines=33> */
.L_x_12925:
[----:B------:R-:W-:Y:S05]  /*37f0*/  BSYNC.RECONVERGENT B0 ;  /* 0x0000000000007941 */ /* 0x000fea0003800200 */
.L_x_12924:
        /* <DEDUP_REMOVED lines=33> */
.L_x_12927:
[----:B------:R-:W-:Y:S05]  /*3a10*/  BSYNC.RECONVERGENT B0 ;  /* 0x0000000000007941 */ /* 0x000fea0003800200 */
.L_x_12926:
        /* <DEDUP_REMOVED lines=33> */
.L_x_12929:
[----:B------:R-:W-:Y:S05]  /*3c30*/  BSYNC.RECONVERGENT B0 ;  /* 0x0000000000007941 */ /* 0x000fea0003800200 */
.L_x_12928:
        /* <DEDUP_REMOVED lines=33> */
.L_x_12931:
[----:B------:R-:W-:Y:S05]  /*3e50*/  BSYNC.RECONVERGENT B0 ;  /* 0x0000000000007941 */ /* 0x000fea0003800200 */
.L_x_12930:
        /* <DEDUP_REMOVED lines=33> */
.L_x_12933:
[----:B------:R-:W-:Y:S05]  /*4070*/  BSYNC.RECONVERGENT B0 ;  /* 0x0000000000007941 */ /* 0x000fea0003800200 */
.L_x_12932:
        /* <DEDUP_REMOVED lines=33> */
.L_x_12935:
[----:B------:R-:W-:Y:S05]  /*4290*/  BSYNC.RECONVERGENT B0 ;  /* 0x0000000000007941 */ /* 0x000fea0003800200 */
.L_x_12934:
[----:B------:R-:W1:Y:S01]  /*42a0*/  S2UR UR30, SR_CTAID.X ;  /* 0x00000000001e79c3 */ /* 0x000e620000002500 */
[----:B------:R-:W1:Y:S01]  /*42b0*/  LDCU.128 UR12, c[0x0][0x410] ;  /* 0x00008200ff0c77ac */ /* 0x000e620008000c00 */
[----:B------:R-:W-:Y:S01]  /*42c0*/  P2R R119, PR, RZ, 0x1 ;  /* 0x00000001ff777803 */ /* 0x000fe20000000000 */
[----:B------:R-:W-:Y:S01]  /*42d0*/  LDS.U16 R103, [R22] ;  /* 0x0000000016677984 */ /* 0x000fe20000000400 */
[----:B------:R-:W-:Y:S01]  /*42e0*/  ISETP.NE.AND P0, PT, R87, RZ, PT ;  /* 0x000000ff5700720c */ /* 0x000fe20003f05270 */
[----:B------:R-:W-:Y:S01]  /*42f0*/  UMOV UR8, UR28 ;  /* 0x0000001c00087c82 */ /* 0x000fe20008000000 */
[----:B------:R-:W-:Y:S01]  /*4300*/  UMOV UR9, URZ ;  /* 0x000000ff00097c82 */ /* 0x000fe20008000000 */
[----:B------:R-:W2:Y:S01]  /*4310*/  LDS.U16 R105, [R22+0x2] ;  /* 0x0000020016697984 */ /* 0x000ea20000000400 */
[----:B------:R-:W3:Y:S01]  /*4320*/  S2UR UR27, SR_CTAID.Y ;  /* 0x00000000001b79c3 */ /* 0x000ee20000002600 */
[----:B------:R-:W-:Y:S02]  /*4330*/  P2R R118, PR, RZ, 0x1 ;  /* 0x00000001ff767803 */ /* 0x000fe40000000000 */
[----:B------:R-:W-:Y:S01]  /*4340*/  ISETP.NE.AND P0, PT, R89, RZ, PT ;  /* 0x000000ff5900720c */ /* 0x000fe20003f05270 */
[----:B------:R-:W-:Y:S01]  /*4350*/  LDS.U16 R104, [R22+0x4] ;  /* 0x0000040016687984 */ /* 0x000fe20000000400 */
[----:B0-----:R-:W-:-:S02]  /*4360*/  PRMT R81, RZ, 0x7610, R81 ;  /* 0x00007610ff517816 */ /* 0x001fc40000000051 */
        /* <DEDUP_REMOVED lines=57> */
[----:B--2---:R-:W-:Y:S01]  /*4700*/  SHF.L.U32 R105, R105, 0x10, RZ ;  /* 0x0000001069697819 */ /* 0x004fe200000006ff */
[----:B------:R-:W2:Y:S01]  /*4710*/  LDCU.64 UR14, c[0x0][0x508] ;  /* 0x0000a100ff0e77ac */ /* 0x000ea20008000a00 */
        /* <DEDUP_REMOVED lines=71> */
[----:B------:R-:W5:Y:S04]  /*4b90*/  LDS.U16 R82, [R22] ;  /* 0x0000000016527984 */ /* 0x000f680000000400 */
[----:B------:R-:W-:Y:S04]  /*4ba0*/  LDS.U16 R81, [R22+0x2] ;  /* 0x0000020016517984 */ /* 0x000fe80000000400 */
[----:B------:R-:W-:Y:S04]  /*4bb0*/  LDS.U16 R83, [R22+0x4] ;  /* 0x0000040016537984 */ /* 0x000fe80000000400 */
[----:B------:R-:W0:Y:S04]  /*4bc0*/  LDS.U16 R84, [R22+0x6] ;  /* 0x0000060016547984 */ /* 0x000e280000000400 */
[----:B------:R-:W0:Y:S04]  /*4bd0*/  LDS.U16 R85, [R22+0x8] ;  /* 0x0000080016557984 */ /* 0x000e280000000400 */
[----:B------:R-:W-:Y:S04]  /*4be0*/  LDS.U16 R86, [R22+0xa] ;  /* 0x00000a0016567984 */ /* 0x000fe80000000400 */
[----:B------:R-:W0:Y:S04]  /*4bf0*/  LDS.U16 R87, [R22+0xc] ;  /* 0x00000c0016577984 */ /* 0x000e280000000400 */
        /* <DEDUP_REMOVED lines=50> */
[----:B-----5:R-:W-:-:S02]  /*4f20*/  SHF.L.U32 R82, R82, 0x10, RZ ;  /* 0x0000001052527819 */ /* 0x020fc400000006ff */
[----:B0-----:R-:W-:-:S03]  /*4f30*/  SHF.L.U32 R84, R84, 0x10, RZ ;  /* 0x0000001054547819 */ /* 0x001fc600000006ff */
[----:B------:R-:W-:Y:S02]  /*4f40*/  FMUL.FTZ R99, R82, -1.4426950216293334961 ;  /* 0xbfb8aa3b52637820 */ /* 0x000fe40000410000 */
[----:B-1----:R-:W-:-:S04]  /*4f50*/  FMUL.FTZ R42, R84, -1.4426950216293334961 ;  /* 0xbfb8aa3b542a7820 */ /* 0x002fc80000410000 */
[----:B------:R-:W0:Y:S01]  /*4f60*/  MUFU.EX2 R99, R99 ;  /* 0x0000006300637308 */ /* 0x000e220000000800 */
[----:B------:R-:W-:-:S07]  /*4f70*/  SHF.L.U32 R85, R85, 0x10, RZ ;  /* 0x0000001055557819 */ /* 0x000fce00000006ff */
[----:B------:R-:W-:Y:S01]  /*4f80*/  MUFU.EX2 R42, R42 ;  /* 0x0000002a002a7308 */ /* 0x000fe20000000800 */
[----:B------:R-:W-:Y:S01]  /*4f90*/  FMUL.FTZ R43, R85, -1.4426950216293334961 ;  /* 0xbfb8aa3b552b7820 */ /* 0x000fe20000410000 */
[----:B------:R-:W-:Y:S02]  /*4fa0*/  SHF.L.U32 R81, R81, 0x10, RZ ;  /* 0x0000001051517819 */ /* 0x000fe400000006ff */
[----:B------:R-:W-:-:S04]  /*4fb0*/  ISETP.NE.AND P1, PT, R4, RZ, PT ;  /* 0x000000ff0400720c */ /* 0x000fc80003f25270 */
[----:B------:R-:W1:Y:S01]  /*4fc0*/  MUFU.EX2 R43, R43 ;  /* 0x0000002b002b7308 */ /* 0x000e620000000800 */
[----:B0-----:R-:W-:Y:S01]  /*4fd0*/  FADD.FTZ R99, R99, 1 ;  /* 0x3f80000063637421 */ /* 0x001fe20000010000 */
[----:B------:R-:W-:Y:S01]  /*4fe0*/  FMUL.FTZ R102, R81, -1.4426950216293334961 ;  /* 0xbfb8aa3b51667820 */ /* 0x000fe20000410000 */
[----:B------:R-:W-:-:S05]  /*4ff0*/  SHF.L.U32 R83, R83, 0x10, RZ ;  /* 0x0000001053537819 */ /* 0x000fca00000006ff */
[----:B------:R-:W-:Y:S01]  /*5000*/  MUFU.RCP R99, R99 ;  /* 0x0000006300637308 */ /* 0x000fe20000001000 */
[----:B------:R-:W-:-:S07]  /*5010*/  FMUL.FTZ R120, R83, -1.4426950216293334961 ;  /* 0xbfb8aa3b53787820 */ /* 0x000fce0000410000 */
[----:B------:R-:W0:Y:S01]  /*5020*/  MUFU.EX2 R102, R102 ;  /* 0x0000006600667308 */ /* 0x000e220000000800 */
[----:B-1----:R-:W-:Y:S01]  /*5030*/  FADD.FTZ R43, R43, 1 ;  /* 0x3f8000002b2b7421 */ /* 0x002fe20000010000 */
[----:B------:R-:W-:-:S06]  /*5040*/  SHF.L.U32 R87, R87, 0x10, RZ ;  /* 0x0000001057577819 */ /* 0x000fcc00000006ff */
[----:B------:R-:W1:Y:S01]  /*5050*/  MUFU.EX2 R120, R120 ;  /* 0x0000007800787308 */ /* 0x000e620000000800 */
[----:B------:R-:W-:Y:S01]  /*5060*/  SHF.L.U32 R88, R88, 0x10, RZ ;  /* 0x0000001058587819 */ /* 0x000fe200000006ff */
[----:B------:R-:W-:Y:S01]  /*5070*/  FMUL.FTZ R124, R87, -1.4426950216293334961 ;  /* 0xbfb8aa3b577c7820 */ /* 0x000fe20000410000 */
[----:B------:R-:W-:-:S03]  /*5080*/  SHF.L.U32 R86, R86, 0x10, RZ ;  /* 0x0000001056567819 */ /* 0x000fc600000006ff */
[----:B------:R-:W-:Y:S01]  /*5090*/  FMUL.FTZ R125, R88, -1.4426950216293334961 ;  /* 0xbfb8aa3b587d7820 */ /* 0x000fe20000410000 */
[----:B0-----:R-:W-:Y:S01]  /*50a0*/  FADD.FTZ R102, R102, 1 ;  /* 0x3f80000066667421 */ /* 0x001fe20000010000 */
[----:B------:R-:W-:Y:S01]  /*50b0*/  FMUL.FTZ R122, R86, -1.4426950216293334961 ;  /* 0xbfb8aa3b567a7820 */ /* 0x000fe20000410000 */
[----:B------:R-:W0:Y:S01]  /*50c0*/  MUFU.EX2 R124, R124 ;  /* 0x0000007c007c7308 */ /* 0x000e220000000800 */
[----:B------:R-:W-:Y:S01]  /*50d0*/  SHF.L.U32 R89, R89, 0x10, RZ ;  /* 0x0000001059597819 */ /* 0x000fe200000006ff */
[----:B-1----:R-:W-:-:S06]  /*50e0*/  FADD.FTZ R120, R120, 1 ;  /* 0x3f80000078787421 */ /* 0x002fcc0000010000 */
[----:B------:R-:W1:Y:S01]  /*50f0*/  MUFU.EX2 R125, R125 ;  /* 0x0000007d007d7308 */ /* 0x000e620000000800 */
[----:B------:R-:W-:-:S07]  /*5100*/  FMUL.FTZ R126, R89, -1.4426950216293334961 ;  /* 0xbfb8aa3b597e7820 */ /* 0x000fce0000410000 */
[----:B------:R-:W5:Y:S08]  /*5110*/  MUFU.RCP R102, R102 ;  /* 0x0000006600667308 */ /* 0x000f700000001000 */
[----:B------:R-:W5:Y:S01]  /*5120*/  MUFU.EX2 R122, R122 ;  /* 0x0000007a007a7308 */ /* 0x000f620000000800 */
[----:B------:R-:W-:Y:S02]  /*5130*/  SHF.L.U32 R93, R93, 0x10, RZ ;  /* 0x000000105d5d7819 */ /* 0x000fe400000006ff */
[----:B------:R-:W-:-:S02]  /*5140*/  SHF.L.U32 R92, R92, 0x10, RZ ;  /* 0x000000105c5c7819 */ /* 0x000fc400000006ff */
[----:B------:R-:W-:-:S03]  /*5150*/  SHF.L.U32 R90, R90, 0x10, RZ ;  /* 0x000000105a5a7819 */ /* 0x000fc600000006ff */
[----:B------:R-:W-:Y:S01]  /*5160*/  MUFU.EX2 R126, R126 ;  /* 0x0000007e007e7308 */ /* 0x000fe20000000800 */
[----:B------:R-:W-:Y:S01]  /*5170*/  SHF.L.U32 R104, R104, 0x10, RZ ;  /* 0x0000001068687819 */ /* 0x000fe200000006ff */
[----:B------:R-:W-:Y:S01]  /*5180*/  FMUL.FTZ R131, R93, -1.4426950216293334961 ;  /* 0xbfb8aa3b5d837820 */ /* 0x000fe20000410000 */
[----:B------:R-:W-:Y:S01]  /*5190*/  SHF.L.U32 R91, R91, 0x10, RZ ;  /* 0x000000105b5b7819 */ /* 0x000fe200000006ff */
[----:B------:R-:W-:Y:S01]  /*51a0*/  FMUL.FTZ R129, R92, -1.4426950216293334961 ;  /* 0xbfb8aa3b5c817820 */ /* 0x000fe20000410000 */
[----:B------:R-:W-:Y:S04]  /*51b0*/  STS.U16 [R6], R119 ;  /* 0x0000007706007388 */ /* 0x000fe80000000400 */
[----:B------:R-:W-:Y:S04]  /*51c0*/  STS.U16 [R7+0x40], R98 ;  /* 0x0000406207007388 */ /* 0x000fe80000000400 */
[----:B--2---:R-:W-:Y:S04]  /*51d0*/  STS.U16 [R8+0x80], R101 ;  /* 0x0000806508007388 */ /* 0x004fe80000000400 */
[----:B------:R-:W-:Y:S04]  /*51e0*/  STS.U16 [R9+0xc0], R100 ;  /* 0x0000c06409007388 */ /* 0x000fe80000000400 */
[----:B---3--:R2:W-:Y:S04]  /*51f0*/  STS.U16 [R10+0x100], R107 ;  /* 0x0001006b0a007388 */ /* 0x0085e80000000400 */
[----:B------:R-:W-:Y:S01]  /*5200*/  STS.U16 [R11+0x140], R106 ;  /* 0x0001406a0b007388 */ /* 0x000fe20000000400 */
[----:B--2---:R-:W-:-:S03]  /*5210*/  FADD.FTZ R107, R42, 1 ;  /* 0x3f8000002a6b7421 */ /* 0x004fc60000010000 */
[----:B----4-:R-:W-:Y:S01]  /*5220*/  STS.U16 [R12+0x180], R109 ;  /* 0x0001806d0c007388 */ /* 0x010fe20000000400 */
[----:B------:R-:W-:-:S03]  /*5230*/  MOV R42, UR26 ;  /* 0x0000001a002a7c02 */ /* 0x000fc60008000f00 */
        /* <DEDUP_REMOVED lines=10> */
[----:B------:R-:W3:Y:S01]  /*52e0*/  LDS.U16 R100, [R22+0x2] ;  /* 0x0000020016647984 */ /* 0x000ee20000000400 */
[----:B--2---:R-:W-:-:S03]  /*52f0*/  MOV R111, UR16 ;  /* 0x00000010006f7c02 */ /* 0x004fc60008000f00 */
[----:B------:R-:W2:Y:S02]  /*5300*/  LDS.U16 R101, [R22+0x4] ;  /* 0x0000040016657984 */ /* 0x000ea40000000400 */
[----:B------:R-:W-:Y:S02]  /*5310*/  @!P1 IMAD R42, R111, -0x200, R42 ;  /* 0xfffffe006f2a9824 */ /* 0x000fe400078e022a */
[----:B------:R-:W4:Y:S04]  /*5320*/  LDS.U16 R98, [R22] ;  /* 0x0000000016627984 */ /* 0x000f280000000400 */
[----:B------:R-:W4:Y:S04]  /*5330*/  LDS.U16 R111, [R22+0x6] ;  /* 0x00000600166f7984 */ /* 0x000f280000000400 */
[----:B------:R-:W4:Y:S01]  /*5340*/  LDS.U16 R112, [R22+0x8] ;  /* 0x0000080016707984 */ /* 0x000f220000000400 */
[----:B------:R1:W-:Y:S03]  /*5350*/  MUFU.RCP R108, R43 ;  /* 0x0000002b006c7308 */ /* 0x0003e60000001000 */
[----:B------:R-:W-:Y:S05]  /*5360*/  LDS.U16 R114, [R22+0xa] ;  /* 0x00000a0016727984 */ /* 0x000fea0000000400 */
[----:B------:R-:W4:Y:S01]  /*5370*/  MUFU.RCP R106, R120 ;  /* 0x00000078006a7308 */ /* 0x000f220000001000 */
[----:B-1----:R-:W-:Y:S01]  /*5380*/  FADD.FTZ R43, -R99, 1 ;  /* 0x3f800000632b7421 */ /* 0x002fe20000010100 */
[----:B0-----:R-:W-:-:S06]  /*5390*/  FADD.FTZ R110, R124, 1 ;  /* 0x3f8000007c6e7421 */ /* 0x001fcc0000010000 */
[----:B------:R-:W0:Y:S01]  /*53a0*/  MUFU.RCP R107, R107 ;  /* 0x0000006b006b7308 */ /* 0x000e220000001000 */
[----:B------:R-:W-:Y:S01]  /*53b0*/  FFMA.FTZ R119, R82, R43, 1 ;  /* 0x3f80000052777423 */ /* 0x000fe2000001002b */
[----:B------:R-:W-:Y:S04]  /*53c0*/  LDS.U16 R124, [R22+0xe] ;  /* 0x00000e00167c7984 */ /* 0x000fe80000000400 */
[----:B------:R-:W1:Y:S01]  /*53d0*/  LDS.U16 R43, [R22+0xc] ;  /* 0x00000c00162b7984 */ /* 0x000e620000000400 */
[----:B---3--:R-:W-:Y:S01]  /*53e0*/  SHF.L.U32 R100, R100, 0x10, RZ ;  /* 0x0000001064647819 */ /* 0x008fe200000006ff */
[----:B------:R-:W-:Y:S01]  /*53f0*/  FADD.FTZ R113, R125, 1 ;  /* 0x3f8000007d717421 */ /* 0x000fe20000010000 */
[----:B-----5:R-:W-:Y:S01]  /*5400*/  FADD.FTZ R118, -R102, 1 ;  /* 0x3f80000066767421 */ /* 0x020fe20000010100 */
[----:B------:R-:W3:Y:S01]  /*5410*/  LDS.U16 R125, [R22+0x10] ;  /* 0x00001000167d7984 */ /* 0x000ee20000000400 */
[----:B--2---:R-:W-:Y:S01]  /*5420*/  SHF.L.U32 R101, R101, 0x10, RZ ;  /* 0x0000001065657819 */ /* 0x004fe200000006ff */
[----:B------:R-:W-:Y:S01]  /*5430*/  FMUL.FTZ R121, R105, R100 ;  /* 0x0000006469797220 */ /* 0x000fe20000410000 */
[----:B------:R-:W-:Y:S01]  /*5440*/  SHF.L.U32 R103, R103, 0x10, RZ ;  /* 0x0000001067677819 */ /* 0x000fe200000006ff */
[----:B------:R-:W-:Y:S01]  /*5450*/  FMUL.FTZ R127, R90, -1.4426950216293334961 ;  /* 0xbfb8aa3b5a7f7820 */ /* 0x000fe20000410000 */
[----:B----4-:R-:W-:Y:S01]  /*5460*/  SHF.L.U32 R98, R98, 0x10, RZ ;  /* 0x0000001062627819 */ /* 0x010fe200000006ff */
[----:B------:R-:W-:Y:S01]  /*5470*/  FADD.FTZ R109, R122, 1 ;  /* 0x3f8000007a6d7421 */ /* 0x000fe20000010000 */
[----:B------:R-:W-:Y:S01]  /*5480*/  FADD.FTZ R122, -R106, 1 ;  /* 0x3f8000006a7a7421 */ /* 0x000fe20000010100 */
[----:B------:R-:W-:Y:S01]  /*5490*/  FFMA.FTZ R120, R81, R118, 1 ;  /* 0x3f80000051787423 */ /* 0x000fe20000010076 */
[----:B------:R-:W-:Y:S01]  /*54a0*/  FMUL.FTZ R123, R104, R101 ;  /* 0x00000065687b7220 */ /* 0x000fe20000410000 */
[----:B------:R-:W-:Y:S01]  /*54b0*/  FMUL.FTZ R121, R102, R121 ;  /* 0x0000007966797220 */ /* 0x000fe20000410000 */
[----:B------:R-:W-:Y:S01]  /*54c0*/  SHF.L.U32 R116, R116, 0x10, RZ ;  /* 0x0000001074747819 */ /* 0x000fe200000006ff */
[----:B------:R-:W-:Y:S01]  /*54d0*/  FMUL.FTZ R128, R91, -1.4426950216293334961 ;  /* 0xbfb8aa3b5b807820 */ /* 0x000fe20000410000 */
[----:B------:R-:W-:Y:S01]  /*54e0*/  SHF.L.U32 R111, R111, 0x10, RZ ;  /* 0x000000106f6f7819 */ /* 0x000fe200000006ff */
[----:B------:R-:W2:Y:S01]  /*54f0*/  MUFU.EX2 R130, R129 ;  /* 0x0000008100827308 */ /* 0x000ea20000000800 */
[----:B------:R-:W-:Y:S01]  /*5500*/  SHF.L.U32 R94, R94, 0x10, RZ ;  /* 0x000000105e5e7819 */ /* 0x000fe200000006ff */
[----:B------:R-:W-:Y:S01]  /*5510*/  FMUL.FTZ R118, R103, R98 ;  /* 0x0000006267767220 */ /* 0x000fe20000410000 */
[----:B------:R-:W-:Y:S01]  /*5520*/  SHF.L.U32 R95, R95, 0x10, RZ ;  /* 0x000000105f5f7819 */ /* 0x000fe200000006ff */
[----:B------:R-:W-:Y:S01]  /*5530*/  FFMA.FTZ R122, R83, R122, 1 ;  /* 0x3f800000537a7423 */ /* 0x000fe2000001007a */
[----:B------:R-:W-:Y:S01]  /*5540*/  FMUL.FTZ R123, R106, R123 ;  /* 0x0000007b6a7b7220 */ /* 0x000fe20000410000 */
[----:B------:R-:W-:-:S02]  /*5550*/  FMUL.FTZ R139, R121, R120 ;  /* 0x00000078798b7220 */ /* 0x000fc40000410000 */
[----:B------:R-:W4:Y:S01]  /*5560*/  MUFU.EX2 R131, R131 ;  /* 0x0000008300837308 */ /* 0x000f220000000800 */
[----:B------:R-:W-:Y:S01]  /*5570*/  SHF.L.U32 R115, R115, 0x10, RZ ;  /* 0x0000001073737819 */ /* 0x000fe200000006ff */
[----:B0-----:R-:W-:Y:S01]  /*5580*/  FADD.FTZ R121, -R107, 1 ;  /* 0x3f8000006b797421 */ /* 0x001fe20000010100 */
[----:B------:R-:W-:Y:S01]  /*5590*/  SHF.L.U32 R112, R112, 0x10, RZ ;  /* 0x0000001070707819 */ /* 0x000fe200000006ff */
[----:B------:R-:W-:Y:S01]  /*55a0*/  FMUL.FTZ R120, R116, R111 ;  /* 0x0000006f74787220 */ /* 0x000fe20000410000 */
[----:B------:R-:W-:Y:S01]  /*55b0*/  SHF.L.U32 R96, R96, 0x10, RZ ;  /* 0x0000001060607819 */ /* 0x000fe200000006ff */
[----:B------:R-:W-:Y:S01]  /*55c0*/  FMUL.FTZ R132, R94, -1.4426950216293334961 ;  /* 0xbfb8aa3b5e847820 */ /* 0x000fe20000410000 */
[----:B------:R-:W-:Y:S01]  /*55d0*/  FADD.FTZ R126, R126, 1 ;  /* 0x3f8000007e7e7421 */ /* 0x000fe20000010000 */
[----:B------:R-:W0:Y:S01]  /*55e0*/  MUFU.EX2 R127, R127 ;  /* 0x0000007f007f7308 */ /* 0x000e220000000800 */
[----:B------:R-:W-:Y:S01]  /*55f0*/  FMUL.FTZ R118, R99, R118 ;  /* 0x0000007663767220 */ /* 0x000fe20000410000 */
[----:B------:R-:W-:Y:S01]  /*5600*/  FMUL.FTZ R140, R123, R122 ;  /* 0x0000007a7b8c7220 */ /* 0x000fe20000410000 */
[----:B------:R-:W-:Y:S01]  /*5610*/  FMUL.FTZ R133, R95, -1.4426950216293334961 ;  /* 0xbfb8aa3b5f857820 */ /* 0x000fe20000410000 */
[----:B------:R-:W-:Y:S01]  /*5620*/  FADD.FTZ R122, -R108, 1 ;  /* 0x3f8000006c7a7421 */ /* 0x000fe20000010100 */
[----:B------:R-:W-:Y:S01]  /*5630*/  SHF.L.U32 R117, R117, 0x10, RZ ;  /* 0x0000001075757819 */ /* 0x000fe200000006ff */
[----:B------:R-:W-:Y:S02]  /*5640*/  LDS.U16 R137, [R22+0x1c] ;  /* 0x00001c0016897984 */ /* 0x000fe40000000400 */
[----:B------:R-:W5:Y:S01]  /*5650*/  MUFU.RCP R109, R109 ;  /* 0x0000006d006d7308 */ /* 0x000f620000001000 */
[----:B------:R-:W-:Y:S01]  /*5660*/  FFMA.FTZ R121, R84, R121, 1 ;  /* 0x3f80000054797423 */ /* 0x000fe20000010079 */
[----:B------:R-:W-:Y:S01]  /*5670*/  FMUL.FTZ R123, R115, R112 ;  /* 0x00000070737b7220 */ /* 0x000fe20000410000 */
[----:B------:R-:W-:Y:S01]  /*5680*/  FMUL.FTZ R120, R107, R120 ;  /* 0x000000786b787220 */ /* 0x000fe20000410000 */
[----:B------:R-:W-:Y:S01]  /*5690*/  FMUL.FTZ R134, R96, -1.4426950216293334961 ;  /* 0xbfb8aa3b60867820 */ /* 0x000fe20000410000 */
[----:B------:R-:W-:Y:S03]  /*56a0*/  LDS.U16 R138, [R22+0x1e] ;  /* 0x00001e00168a7984 */ /* 0x000fe60000000400 */
[----:B------:R-:W3:Y:S01]  /*56b0*/  MUFU.EX2 R128, R128 ;  /* 0x0000008000807308 */ /* 0x000ee20000000800 */
[----:B------:R-:W-:Y:S01]  /*56c0*/  FMUL.FTZ R136, R118, R119 ;  /* 0x0000007776887220 */ /* 0x000fe20000410000 */
[----:B------:R-:W-:Y:S01]  /*56d0*/  FMUL.FTZ R123, R108, R123 ;  /* 0x0000007b6c7b7220 */ /* 0x000fe20000410000 */
[----:B------:R-:W-:Y:S01]  /*56e0*/  FMUL.FTZ R141, R120, R121 ;  /* 0x00000079788d7220 */ /* 0x000fe20000410000 */
[----:B------:R-:W-:-:S04]  /*56f0*/  SHF.L.U32 R120, R97, 0x10, RZ ;  /* 0x0000001061787819 */ /* 0x000fc800000006ff */
[----:B------:R-:W-:Y:S01]  /*5700*/  MUFU.EX2 R132, R132 ;  /* 0x0000008400847308 */ /* 0x000fe20000000800 */
[----:B-1----:R-:W-:Y:S02]  /*5710*/  SHF.L.U32 R97, R43, 0x10, RZ ;  /* 0x000000102b617819 */ /* 0x002fe400000006ff */
[----:B------:R-:W1:Y:S05]  /*5720*/  LDS.U16 R43, [R22+0x12] ;  /* 0x00001200162b7984 */ /* 0x000e6a0000000400 */
[----:B------:R2:W-:Y:S01]  /*5730*/  MUFU.RCP R118, R126 ;  /* 0x0000007e00767308 */ /* 0x0005e20000001000 */
[----:B------:R-:W-:-:S07]  /*5740*/  SHF.L.U32 R114, R114, 0x10, RZ ;  /* 0x0000001072727819 */ /* 0x000fce00000006ff */
[----:B------:R-:W-:Y:S01]  /*5750*/  MUFU.EX2 R135, R133 ;  /* 0x0000008500877308 */ /* 0x000fe20000000800 */
[----:B--2---:R-:W-:-:S04]  /*5760*/  FFMA.FTZ R126, R85, R122, 1 ;  /* 0x3f800000557e7423 */ /* 0x004fc8000001007a */
[----:B------:R-:W-:-:S03]  /*5770*/  FMUL.FTZ R142, R123, R126 ;  /* 0x0000007e7b8e7220 */ /* 0x000fc60000410000 */
[----:B------:R2:W-:Y:S01]  /*5780*/  MUFU.EX2 R147, R134 ;  /* 0x0000008600937308 */ /* 0x0005e20000000800 */
[----:B------:R-:W-:Y:S01]  /*5790*/  FADD.FTZ R123, R130, 1 ;  /* 0x3f800000827b7421 */ /* 0x000fe20000010000 */
[----:B----4-:R-:W-:-:S06]  /*57a0*/  FADD.FTZ R130, R131, 1 ;  /* 0x3f80000083827421 */ /* 0x010fcc0000010000 */
[----:B------:R-:W4:Y:S01]  /*57b0*/  MUFU.RCP R110, R110 ;  /* 0x0000006e006e7308 */ /* 0x000f220000001000 */
[----:B--2---:R-:W-:Y:S01]  /*57c0*/  LDS.U16 R134, [R22+0x18] ;  /* 0x0000180016867984 */ /* 0x004fe20000000400 */
[----:B0-----:R-:W-:Y:S01]  /*57d0*/  FADD.FTZ R119, R127, 1 ;  /* 0x3f8000007f777421 */ /* 0x001fe20000010000 */
[----:B-----5:R-:W-:Y:S02]  /*57e0*/  FADD.FTZ R127, -R109, 1 ;  /* 0x3f8000006d7f7421 */ /* 0x020fe40000010100 */
[----:B------:R-:W0:Y:S01]  /*57f0*/  LDS.U16 R131, [R22+0x14] ;  /* 0x0000140016837984 */ /* 0x000e220000000400 */
[----:B------:R-:W-:Y:S01]  /*5800*/  FMUL.FTZ R122, R117, R114 ;  /* 0x00000072757a7220 */ /* 0x000fe20000410000 */
[----:B---3--:R-:W-:Y:S01]  /*5810*/  FADD.FTZ R129, R128, 1 ;  /* 0x3f80000080817421 */ /* 0x008fe20000010000 */
[----:B------:R-:W2:Y:S01]  /*5820*/  MUFU.RCP R113, R113 ;  /* 0x0000007100717308 */ /* 0x000ea20000001000 */
[----:B------:R-:W-:Y:S01]  /*5830*/  FFMA.FTZ R128, R86, R127, 1 ;  /* 0x3f80000056807423 */ /* 0x000fe2000001007f */
[----:B------:R-:W-:Y:S01]  /*5840*/  FMUL.FTZ R127, R109, R122 ;  /* 0x0000007a6d7f7220 */ /* 0x000fe20000410000 */
[----:B------:R-:W-:Y:S01]  /*5850*/  FMUL.FTZ R121, R120, R97 ;  /* 0x0000006178797220 */ /* 0x000fe20000410000 */
[----:B------:R-:W3:Y:S04]  /*5860*/  LDS.U16 R133, [R22+0x16] ;  /* 0x0000160016857984 */ /* 0x000ee80000000400 */
[----:B------:R5:W1:Y:S01]  /*5870*/  MUFU.RCP R122, R129 ;  /* 0x00000081007a7308 */ /* 0x000a620000001000 */
[----:B------:R-:W-:Y:S01]  /*5880*/  FMUL.FTZ R143, R127, R128 ;  /* 0x000000807f8f7220 */ /* 0x000fe20000410000 */
[C---:B----4-:R-:W-:Y:S01]  /*5890*/  FADD.FTZ R126, -R110.reuse, 1 ;  /* 0x3f8000006e7e7421 */ /* 0x050fe20000010100 */
[----:B------:R-:W-:Y:S01]  /*58a0*/  FMUL.FTZ R127, R110, R121 ;  /* 0x000000796e7f7220 */ /* 0x000fe20000410000 */
[----:B------:R-:W-:Y:S01]  /*58b0*/  SHF.L.U32 R121, R80, 0x10, RZ ;  /* 0x0000001050797819 */ /* 0x000fe200000006ff */
[----:B-----5:R-:W-:Y:S01]  /*58c0*/  FADD.FTZ R129, R132, 1 ;  /* 0x3f80000084817421 */ /* 0x020fe20000010000 */
[----:B------:R-:W-:-:S02]  /*58d0*/  FADD.FTZ R132, R135, 1 ;  /* 0x3f80000087847421 */ /* 0x000fc40000010000 */
[----:B------:R-:W4:Y:S01]  /*58e0*/  LDS.U16 R135, [R22+0x1a] ;  /* 0x00001a0016877984 */ /* 0x000f220000000400 */
[----:B------:R-:W-:Y:S01]  /*58f0*/  SHF.L.U32 R80, R124, 0x10, RZ ;  /* 0x000000107c507819 */ /* 0x000fe200000006ff */
[----:B------:R-:W-:Y:S01]  /*5900*/  FFMA.FTZ R128, R87, R126, 1 ;  /* 0x3f80000057807423 */ /* 0x000fe2000001007e */
[----:B------:R-:W-:Y:S02]  /*5910*/  SHF.L.U32 R124, R79, 0x10, RZ ;  /* 0x000000104f7c7819 */ /* 0x000fe400000006ff */
[----:B------:R-:W-:Y:S01]  /*5920*/  SHF.L.U32 R79, R125, 0x10, RZ ;  /* 0x000000107d4f7819 */ /* 0x000fe200000006ff */
[----:B------:R-:W5:Y:S01]  /*5930*/  MUFU.RCP R119, R119 ;  /* 0x0000007700777308 */ /* 0x000f620000001000 */
[----:B------:R-:W-:Y:S01]  /*5940*/  FMUL.FTZ R144, R127, R128 ;  /* 0x000000807f907220 */ /* 0x000fe20000410000 */
[----:B--2---:R-:W-:Y:S01]  /*5950*/  FADD.FTZ R127, -R113, 1 ;  /* 0x3f800000717f7421 */ /* 0x004fe20000010100 */
[----:B------:R-:W-:Y:S01]  /*5960*/  FMUL.FTZ R128, R121, R80 ;  /* 0x0000005079807220 */ /* 0x000fe20000410000 */
[----:B------:R-:W-:-:S04]  /*5970*/  FMUL.FTZ R125, R124, R79 ;  /* 0x0000004f7c7d7220 */ /* 0x000fc80000410000 */
[----:B------:R2:W3:Y:S01]  /*5980*/  MUFU.RCP R126, R130 ;  /* 0x00000082007e7308 */ /* 0x0004e20000001000 */
[----:B------:R-:W-:Y:S01]  /*5990*/  FFMA.FTZ R127, R88, R127, 1 ;  /* 0x3f800000587f7423 */ /* 0x000fe2000001007f */
[----:B------:R-:W-:Y:S01]  /*59a0*/  FMUL.FTZ R128, R113, R128 ;  /* 0x0000008071807220 */ /* 0x000fe20000410000 */
[C---:B------:R-:W-:Y:S01]  /*59b0*/  FMUL.FTZ R125, R118.reuse, R125 ;  /* 0x0000007d767d7220 */ /* 0x040fe20000410000 */
[----:B--2---:R-:W-:-:S04]  /*59c0*/  FADD.FTZ R130, -R118, 1 ;  /* 0x3f80000076827421 */ /* 0x004fc80000010100 */
[----:B------:R-:W-:Y:S01]  /*59d0*/  FFMA.FTZ R130, R89, R130, 1 ;  /* 0x3f80000059827423 */ /* 0x000fe20000010082 */
[----:B------:R-:W2:Y:S01]  /*59e0*/  MUFU.RCP R123, R123 ;  /* 0x0000007b007b7308 */ /* 0x000ea20000001000 */
[----:B------:R-:W-:Y:S01]  /*59f0*/  FMUL.FTZ R145, R128, R127 ;  /* 0x0000007f80917220 */ /* 0x000fe20000410000 */
[----:B------:R-:W-:Y:S01]  /*5a00*/  SHF.L.U32 R127, R70, 0x10, RZ ;  /* 0x00000010467f7819 */ /* 0x000fe200000006ff */
[----:B------:R-:W-:Y:S01]  /*5a10*/  FMUL.FTZ R146, R125, R130 ;  /* 0x000000827d927220 */ /* 0x000fe20000410000 */
[----:B------:R-:W-:Y:S01]  /*5a20*/  SHF.L.U32 R125, R78, 0x10, RZ ;  /* 0x000000104e7d7819 */ /* 0x000fe200000006ff */
[----:B------:R-:W-:Y:S01]  /*5a30*/  FADD.FTZ R78, R147, 1 ;  /* 0x3f800000934e7421 */ /* 0x000fe20000010000 */
[----:B-1----:R-:W-:Y:S01]  /*5a40*/  FADD.FTZ R70, -R122, 1 ;  /* 0x3f8000007a467421 */ /* 0x002fe20000010100 */
[----:B------:R-:W-:Y:S01]  /*5a50*/  SHF.L.U32 R130, R75, 0x10, RZ ;  /* 0x000000104b827819 */ /* 0x000fe200000006ff */
[----:B-----5:R-:W-:Y:S01]  /*5a60*/  FADD.FTZ R75, -R119, 1 ;  /* 0x3f800000774b7421 */ /* 0x020fe20000010100 */
[----:B------:R1:W-:Y:S01]  /*5a70*/  MUFU.RCP R151, R78 ;  /* 0x0000004e00977308 */ /* 0x0003e20000001000 */
[----:B------:R-:W-:Y:S01]  /*5a80*/  FFMA.FTZ R148, R91, R70, 1 ;  /* 0x3f8000005b947423 */ /* 0x000fe20000010046 */
[----:B------:R-:W-:Y:S01]  /*5a90*/  SHF.L.U32 R70, R43, 0x10, RZ ;  /* 0x000000102b467819 */ /* 0x000fe200000006ff */
[----:B------:R-:W-:Y:S01]  /*5aa0*/  FFMA.FTZ R147, R90, R75, 1 ;  /* 0x3f8000005a937423 */ /* 0x000fe2000001004b */
[----:B0-----:R-:W-:-:S02]  /*5ab0*/  SHF.L.U32 R75, R131, 0x10, RZ ;  /* 0x00000010834b7819 */ /* 0x001fc400000006ff */
[----:B-1----:R-:W-:Y:S02]  /*5ac0*/  SHF.L.U32 R78, R134, 0x10, RZ ;  /* 0x00000010864e7819 */ /* 0x002fe400000006ff */
[----:B------:R-:W0:Y:S01]  /*5ad0*/  MUFU.RCP R129, R129 ;  /* 0x0000008100817308 */ /* 0x000e220000001000 */
[----:B---3--:R-:W-:Y:S01]  /*5ae0*/  FADD.FTZ R150, -R126, 1 ;  /* 0x3f8000007e967421 */ /* 0x008fe20000010100 */
[----:B------:R-:W-:Y:S01]  /*5af0*/  FMUL.FTZ R134, R125, R70 ;  /* 0x000000467d867220 */ /* 0x000fe20000410000 */
[----:B------:R-:W-:Y:S01]  /*5b00*/  SHF.L.U32 R128, R77, 0x10, RZ ;  /* 0x000000104d807819 */ /* 0x000fe200000006ff */
[----:B------:R-:W-:-:S04]  /*5b10*/  FMUL.FTZ R131, R127, R78 ;  /* 0x0000004e7f837220 */ /* 0x000fc80000410000 */
[----:B------:R-:W1:Y:S01]  /*5b20*/  MUFU.RCP R132, R132 ;  /* 0x0000008400847308 */ /* 0x000e620000001000 */
[----:B------:R-:W-:Y:S01]  /*5b30*/  FFMA.FTZ R152, R93, R150, 1 ;  /* 0x3f8000005d987423 */ /* 0x000fe20000010096 */
[----:B------:R-:W-:Y:S01]  /*5b40*/  FMUL.FTZ R134, R119, R134 ;  /* 0x0000008677867220 */ /* 0x000fe20000410000 */
[----:B------:R-:W-:Y:S01]  /*5b50*/  FMUL.FTZ R131, R126, R131 ;  /* 0x000000837e837220 */ /* 0x000fe20000410000 */
[----:B--2---:R-:W-:Y:S01]  /*5b60*/  FADD.FTZ R77, -R123, 1 ;  /* 0x3f8000007b4d7421 */ /* 0x004fe20000010100 */
[----:B------:R-:W-:Y:S01]  /*5b70*/  FMUL.FTZ R43, R128, R75 ;  /* 0x0000004b802b7220 */ /* 0x000fe20000410000 */
[----:B------:R-:W-:Y:S01]  /*5b80*/  FMUL.FTZ R147, R134, R147 ;  /* 0x0000009386937220 */ /* 0x000fe20000410000 */
[----:B------:R-:W-:Y:S01]  /*5b90*/  FMUL.FTZ R152, R131, R152 ;  /* 0x0000009883987220 */ /* 0x000fe20000410000 */
[----:B------:R-:W-:Y:S01]  /*5ba0*/  F2FP.BF16.F32.PACK_AB R139, R139, R136 ;  /* 0x000000888b8b723e */ /* 0x000fe200000010ff */
[----:B------:R-:W-:Y:S01]  /*5bb0*/  BAR.SYNC.DEFER_BLOCKING 0x0 ;  /* 0x0000000000007b1d */ /* 0x000fe20000010000 */
[----:B------:R-:W-:Y:S01]  /*5bc0*/  FFMA.FTZ R149, R92, R77, 1 ;  /* 0x3f8000005c957423 */ /* 0x000fe2000001004d */
[----:B------:R-:W-:Y:S01]  /*5bd0*/  SHF.L.U32 R134, R67, 0x10, RZ ;  /* 0x0000001043867819 */ /* 0x000fe200000006ff */
[----:B------:R-:W-:Y:S01]  /*5be0*/  FMUL.FTZ R43, R122, R43 ;  /* 0x0000002b7a2b7220 */ /* 0x000fe20000410000 */
[----:B------:R-:W-:-:S02]  /*5bf0*/  SHF.L.U32 R131, R66, 0x10, RZ ;  /* 0x0000001042837819 */ /* 0x000fc400000006ff */
[----:B------:R-:W-:Y:S02]  /*5c00*/  SHF.L.U32 R136, R65, 0x10, RZ ;  /* 0x0000001041887819 */ /* 0x000fe400000006ff */
[----:B------:R-:W-:Y:S02]  /*5c10*/  SHF.L.U32 R77, R133, 0x10, RZ ;  /* 0x00000010854d7819 */ /* 0x000fe400000006ff */
[----:B----4-:R-:W-:Y:S02]  /*5c20*/  SHF.L.U32 R65, R135, 0x10, RZ ;  /* 0x0000001087417819 */ /* 0x010fe400000006ff */
[----:B------:R-:W-:Y:S02]  /*5c30*/  SHF.L.U32 R66, R137, 0x10, RZ ;  /* 0x0000001089427819 */ /* 0x000fe400000006ff */
[----:B------:R-:W-:Y:S01]  /*5c40*/  SHF.L.U32 R67, R138, 0x10, RZ ;  /* 0x000000108a437819 */ /* 0x000fe200000006ff */
[----:B------:R-:W-:Y:S01]  /*5c50*/  FMUL.FTZ R43, R43, R148 ;  /* 0x000000942b2b7220 */ /* 0x000fe20000410000 */
[----:B------:R-:W-:Y:S01]  /*5c60*/  FMUL.FTZ R150, R130, R77 ;  /* 0x0000004d82967220 */ /* 0x000fe20000410000 */
[----:B0-----:R-:W-:Y:S01]  /*5c70*/  FADD.FTZ R133, -R129, 1 ;  /* 0x3f80000081857421 */ /* 0x001fe20000010100 */
[----:B-1----:R-:W-:Y:S01]  /*5c80*/  FADD.FTZ R148, -R132, 1 ;  /* 0x3f80000084947421 */ /* 0x002fe20000010100 */
        /* <DEDUP_REMOVED lines=20> */
[----:B------:R-:W-:Y:S02]  /*5dd0*/  F2FP.BF16.F32.PACK_AB R146, R147, R146 ;  /* 0x000000929392723e */ /* 0x000fe400000010ff */
[----:B------:R-:W-:Y:S02]  /*5de0*/  F2FP.BF16.F32.PACK_AB R43, R150, R43 ;  /* 0x0000002b962b723e */ /* 0x000fe400000010ff */
[----:B------:R-:W-:-:S02]  /*5df0*/  F2FP.BF16.F32.PACK_AB R133, R133, R152 ;  /* 0x000000988585723e */ /* 0x000fc400000010ff */
        /* <DEDUP_REMOVED lines=145> */
[----:B------:R-:W-:Y:S01]  /*6710*/  @!P1 IMAD R42, R43, -0x200, R42 ;  /* 0xfffffe002b2a9824 */ /* 0x000fe200078e022a */
[----:B------:R-:W-:Y:S01]  /*6720*/  PRMT R43, R81, 0x7632, R43 ;  /* 0x00007632512b7816 */ /* 0x000fe2000000002b */
[----:B------:R-:W0:Y:S01]  /*6730*/  LDCU.128 UR12, c[0x0][0x430] ;  /* 0x00008600ff0c77ac */ /* 0x000e220008000c00 */
[----:B------:R-:W-:Y:S01]  /*6740*/  PRMT R82, R85, 0x7632, R82 ;  /* 0x0000763255527816 */ /* 0x000fe20000000052 */
[----:B------:R-:W-:Y:S01]  /*6750*/  STS.U16 [R22], R81 ;  /* 0x0000005116007388 */ /* 0x000fe20000000400 */
        /* <DEDUP_REMOVED lines=12> */
[----:B------:R-:W-:Y:S01]  /*6820*/  PRMT R79, R70, 0x7632, R79 ;  /* 0x00007632464f7816 */ /* 0x000fe2000000004f */
[----:B0-----:R-:W-:Y:S01]  /*6830*/  UIMAD.WIDE.U32 UR8, UR30, UR12, UR8 ;  /* 0x0000000c1e0872a5 */ /* 0x001fe2000f8e0008 */
[----:B------:R-:W-:Y:S01]  /*6840*/  PRMT R78, R75, 0x7632, R78 ;  /* 0x000076324b4e7816 */ /* 0x000fe2000000004e */
[----:B------:R-:W-:Y:S01]  /*6850*/  STS.U16 [R22+0x6], R77 ;  /* 0x0000064d16007388 */ /* 0x000fe20000000400 */
[C---:B------:R-:W-:Y:S01]  /*6860*/  PRMT R81, R65.reuse, 0x7610, R81 ;  /* 0x0000761041517816 */ /* 0x040fe20000000051 */
[----:B------:R-:W-:Y:S01]  /*6870*/  UIMAD UR9, UR30, UR13, UR9 ;  /* 0x0000000d1e0972a4 */ /* 0x000fe2000f8e0209 */
[----:B--2---:R-:W-:Y:S01]  /*6880*/  PRMT R82, R65, 0x7632, R82 ;  /* 0x0000763241527816 */ /* 0x004fe20000000052 */
[----:B------:R-:W-:Y:S01]  /*6890*/  STS.U16 [R22+0x8], R85 ;  /* 0x0000085516007388 */ /* 0x000fe20000000400 */
[----:B---3--:R-:W-:Y:S01]  /*68a0*/  PRMT R80, R66, 0x7632, R80 ;  /* 0x0000763242507816 */ /* 0x008fe20000000050 */
        /* <DEDUP_REMOVED lines=68> */
.L_x_12936:
        /* <DEDUP_REMOVED lines=23> */
[----:B-1----:R-:W-:Y:S01]  /*6e60*/  UISETP.GE.AND UP0, UPT, UR8, 0x1, UPT ;  /* 0x000000010800788c */ /* 0x002fe2000bf06270 */
[----:B------:R-:W-:Y:S01]  /*6e70*/  SHF.L.U32 R71, R71, 0x10, RZ ;  /* 0x0000001047477819 */ /* 0x000fe200000006ff */
[----:B0-----:R-:W-:Y:S01]  /*6e80*/  FFMA.FTZ R65, R99, R58, R0 ;  /* 0x0000003a63417223 */ /* 0x001fe20000010000 */
        /* <DEDUP_REMOVED lines=8> */
[----:B------:R-:W-:-:S02]  /*6f10*/  CS2R R60, SRZ ;  /* 0x00000000003c7805 */ /* 0x000fc4000001ff00 */
[----:B------:R-:W-:Y:S02]  /*6f20*/  CS2R R56, SRZ ;  /* 0x0000000000387805 */ /* 0x000fe4000001ff00 */
[----:B------:R-:W-:Y:S01]  /*6f30*/  MOV R70, RZ ;  /* 0x000000ff00467202 */ /* 0x000fe20000000f00 */
        /* <DEDUP_REMOVED lines=21> */
[----:B------:R-:W-:-:S03]  /*7090*/  FMUL.FTZ R92, R110, UR6 ;  /* 0x000000066e5c7c20 */ /* 0x000fc60008410000 */
[----:B------:R-:W-:Y:S01]  /*70a0*/  FFMA.FTZ R2, R110, R73, R65 ;  /* 0x000000496e027223 */ /* 0x000fe20000010041 */
[----:B------:R-:W-:Y:S06]  /*70b0*/  BAR.SYNC.DEFER_BLOCKING 0x0 ;  /* 0x0000000000007b1d */ /* 0x000fec0000010000 */
[----:B------:R-:W-:Y:S05]  /*70c0*/  BRA.U !UP0, `(.L_x_12937) ;  /* 0x0000009508747547 */ /* 0x000fea000b800000 */
[----:B------:R-:W0:Y:S01]  /*70d0*/  LDCU.64 UR8, c[0x0][0x3a0] ;  /* 0x00007400ff0877ac */ /* 0x000e220008000a00 */
[----:B------:R-:W-:Y:S01]  /*70e0*/  SHF.L.U32 R91, R4, 0x5, RZ ;  /* 0x00000005045b7819 */ /* 0x000fe200000006ff */
[----:B------:R-:W-:Y:S01]  /*70f0*/  FADD.FTZ R93, R94, R94 ;  /* 0x0000005e5e5d7221 */ /* 0x000fe20000010000 */
[----:B------:R-:W-:Y:S01]  /*7100*/  FADD.FTZ R98, R99, R99 ;  /* 0x0000006363627221 */ /* 0x000fe20000010000 */
        /* <DEDUP_REMOVED lines=19> */
[----:B------:R-:W-:Y:S01]  /*7240*/  P2R R108, PR, RZ, 0x2 ;  /* 0x00000002ff6c7803 */ /* 0x000fe20000000000 */
[----:B------:R-:W-:Y:S01]  /*7250*/  ULEA UR8, UR26, -UR8, 0x1 ;  /* 0x800000081a087291 */ /* 0x000fe2000f8e08ff */
[----:B------:R-:W-:Y:S01]  /*7260*/  FADD.FTZ R107, R110, R110 ;  /* 0x0000006e6e6b7221 */ /* 0x000fe20000010000 */
[----:B------:R-:W-:Y:S01]  /*7270*/  MOV R39, RZ ;  /* 0x000000ff00277202 */ /* 0x000fe20000000f00 */
[----:B------:R-:W-:Y:S01]  /*7280*/  UIMAD UR9, UR27, UR9, UR15 ;  /* 0x000000091b0972a4 */ /* 0x000fe2000f8e020f */
[----:B------:R-:W-:Y:S01]  /*7290*/  LOP3.LUT R142, R4, 0x1f, RZ, 0xc0, !PT ;  /* 0x0000001f048e7812 */ /* 0x000fe200078ec0ff */
[----:B------:R-:W-:-:S02]  /*72a0*/  UIADD3 UR34, UPT, UPT, UR8, 0x400, URZ ;  /* 0x0000040008227890 */ /* 0x000fc4000fffe0ff */
[----:B------:R-:W-:Y:S01]  /*72b0*/  UIMAD UR27, UR27, UR29, UR13 ;  /* 0x0000001d1b1b72a4 */ /* 0x000fe2000f8e020d */
[----:B------:R-:W0:Y:S03]  /*72c0*/  LDCU UR44, c[0x0][0x394] ;  /* 0x00007280ff2c77ac */ /* 0x000e260008000800 */
[----:B------:R-:W-:Y:S01]  /*72d0*/  ISETP.GE.AND P0, PT, R0, UR34, PT ;  /* 0x0000002200007c0c */ /* 0x000fe2000bf06270 */
[----:B------:R-:W-:Y:S01]  /*72e0*/  FADD.FTZ R0, R103, R103 ;  /* 0x0000006767007221 */ /* 0x000fe20000010000 */
        /* <DEDUP_REMOVED lines=8> */
.L_x_13019:
[----:B------:R-:W-:Y:S01]  /*7370*/  LOP3.LUT R116, R91, 0x3e0, R142, 0xfe, !PT ;  /* 0x000003e05b747812 */ /* 0x000fe200078efe8e */
[----:B0-----:R-:W5:Y:S01]  /*7380*/  @!P0 LDC.64 R64, c[0x0][0x3e0] ;  /* 0x0000f800ff408b82 */ /* 0x001f620000000a00 */
[----:B------:R-:W-:Y:S02]  /*7390*/  LOP3.LUT R114, R142, 0x7c00, R91, 0xf8, !PT ;  /* 0x00007c008e727812 */ /* 0x000fe400078ef85b */
[----:B------:R-:W-:Y:S02]  /*73a0*/  ISETP.GE.AND P1, PT, R116, UR34, PT ;  /* 0x0000002274007c0c */ /* 0x000fe4000bf26270 */
[C---:B----4-:R-:W-:Y:S02]  /*73b0*/  LOP3.LUT R110, R114.reuse, 0x20, RZ, 0xfc, !PT ;  /* 0x00000020726e7812 */ /* 0x050fe400078efcff */
        /* <DEDUP_REMOVED lines=8> */
[----:B--2---:R-:W2:Y:S01]  /*7440*/  @!P2 LDC.64 R122, c[0x0][0x3e0] ;  /* 0x0000f800ff7aab82 */ /* 0x004ea20000000a00 */
[----:B-----5:R-:W-:Y:S01]  /*7450*/  @!P0 IMAD.WIDE.U32 R66, R64, UR8, R114 ;  /* 0x0000000840428c25 */ /* 0x020fe2000f8e0072 */
[----:B------:R-:W-:Y:S02]  /*7460*/  LOP3.LUT R64, R114, 0x60, RZ, 0xfc, !PT ;  /* 0x0000006072407812 */ /* 0x000fe400078efcff */
[----:B------:R-:W-:Y:S01]  /*7470*/  @!P3 MOV R113, RZ ;  /* 0x000000ff0071b202 */ /* 0x000fe20000000f00 */
[----:B------:R-:W-:Y:S01]  /*7480*/  @!P0 IMAD R65, R65, UR8, R67 ;  /* 0x0000000841418c24 */ /* 0x000fe2000f8e0243 */
[----:B------:R-:W-:Y:S02]  /*7490*/  @!P0 LEA R118, P5, R66, UR23, 0x1 ;  /* 0x0000001742768c11 */ /* 0x000fe4000f8a08ff */
[----:B------:R-:W5:Y:S01]  /*74a0*/  @!P3 LDC.64 R124, c[0x0][0x3e0] ;  /* 0x0000f800ff7cbb82 */ /* 0x000f620000000a00 */
[----:B------:R-:W-:-:S02]  /*74b0*/  ISETP.GE.AND P4, PT, R64, UR34, PT ;  /* 0x0000002240007c0c */ /* 0x000fc4000bf86270 */
[----:B------:R-:W-:Y:S02]  /*74c0*/  @!P0 LEA.HI.X R119, R66, UR24, R65, 0x1, P5 ;  /* 0x0000001842778c11 */ /* 0x000fe4000a8f0c41 */
[----:B------:R-:W-:Y:S01]  /*74d0*/  LOP3.LUT R66, R114, 0x80, RZ, 0xfc, !PT ;  /* 0x0000008072427812 */ /* 0x000fe200078efcff */
[----:B-1----:R-:W-:-:S04]  /*74e0*/  @!P1 IMAD.WIDE.U32 R116, R120, UR8, R116 ;  /* 0x0000000878749c25 */ /* 0x002fc8000f8e0074 */
[----:B------:R-:W-:Y:S01]  /*74f0*/  @!P1 IMAD R65, R121, UR8, R117 ;  /* 0x0000000879419c24 */ /* 0x000fe2000f8e0275 */
[----:B------:R-:W-:-:S03]  /*7500*/  @!P1 LEA R120, P5, R116, UR23, 0x1 ;  /* 0x0000001774789c11 */ /* 0x000fc6000f8a08ff */
[----:B------:R-:W1:Y:S01]  /*7510*/  @!P4 LDC.64 R126, c[0x0][0x3e0] ;  /* 0x0000f800ff7ecb82 */ /* 0x000e620000000a00 */
[----:B--2---:R-:W-:Y:S01]  /*7520*/  @!P2 IMAD.WIDE.U32 R110, R122, UR8, R110 ;  /* 0x000000087a6eac25 */ /* 0x004fe2000f8e006e */
[----:B------:R-:W-:-:S03]  /*7530*/  @!P1 LEA.HI.X R121, R116, UR24, R65, 0x1, P5 ;  /* 0x0000001874799c11 */ /* 0x000fc6000a8f0c41 */
[----:B------:R-:W-:Y:S01]  /*7540*/  @!P2 IMAD R65, R123, UR8, R111 ;  /* 0x000000087b41ac24 */ /* 0x000fe2000f8e026f */
[----:B------:R-:W-:-:S04]  /*7550*/  @!P2 LEA R122, P5, R110, UR23, 0x1 ;  /* 0x000000176e7aac11 */ /* 0x000fc8000f8a08ff */
[----:B------:R-:W-:Y:S01]  /*7560*/  @!P2 LEA.HI.X R123, R110, UR24, R65, 0x1, P5 ;  /* 0x000000186e7bac11 */ /* 0x000fe2000a8f0c41 */
[----:B-----5:R-:W-:Y:S01]  /*7570*/  @!P3 IMAD.WIDE.U32 R110, R124, UR8, R112 ;  /* 0x000000087c6ebc25 */ /* 0x020fe2000f8e0070 */
[----:B------:R-:W-:-:S03]  /*7580*/  ISETP.GE.AND P5, PT, R66, UR34, PT ;  /* 0x0000002242007c0c */ /* 0x000fc6000bfa6270 */
[----:B------:R-:W2:Y:S01]  /*7590*/  @!P2 LDG.E.U16 R138, desc[UR32][R122.64] ;  /* 0x000000207a8aa981 */ /* 0x000ea2000c1e1500 */
[----:B------:R-:W-:Y:S01]  /*75a0*/  @!P3 IMAD R65, R125, UR8, R111 ;  /* 0x000000087d41bc24 */ /* 0x000fe2000f8e026f */
[----:B------:R-:W-:Y:S02]  /*75b0*/  @!P3 LEA R124, P2, R110, UR23, 0x1 ;  /* 0x000000176e7cbc11 */ /* 0x000fe4000f8408ff */
[----:B------:R-:W-:Y:S02]  /*75c0*/  LOP3.LUT R116, R114, 0xa0, RZ, 0xfc, !PT ;  /* 0x000000a072747812 */ /* 0x000fe400078efcff */
[----:B------:R-:W-:Y:S02]  /*75d0*/  @!P3 LEA.HI.X R125, R110, UR24, R65, 0x1, P2 ;  /* 0x000000186e7dbc11 */ /* 0x000fe400090f0c41 */
[----:B------:R-:W-:Y:S02]  /*75e0*/  ISETP.GE.AND P2, PT, R116, UR34, PT ;  /* 0x0000002274007c0c */ /* 0x000fe4000bf46270 */
[----:B------:R-:W5:Y:S01]  /*75f0*/  @!P5 LDC.64 R130, c[0x0][0x3e0] ;  /* 0x0000f800ff82db82 */ /* 0x000f620000000a00 */
[----:B------:R-:W-:-:S02]  /*7600*/  @!P4 MOV R65, RZ ;  /* 0x000000ff0041c202 */ /* 0x000fc40000000f00 */
[----:B------:R-:W-:Y:S01]  /*7610*/  PRMT R113, RZ, 0x7610, R113 ;  /* 0x00007610ff717816 */ /* 0x000fe20000000071 */
[----:B-1----:R-:W-:Y:S01]  /*7620*/  @!P4 IMAD.WIDE.U32 R64, R126, UR8, R64 ;  /* 0x000000087e40cc25 */ /* 0x002fe2000f8e0040 */
[----:B------:R-:W-:-:S04]  /*7630*/  LOP3.LUT R110, R114, 0xc0, RZ, 0xfc, !PT ;  /* 0x000000c0726e7812 */ /* 0x000fc800078efcff */
[----:B------:R1:W2:Y:S01]  /*7640*/  @!P3 LDG.E.U16 R113, desc[UR32][R124.64] ;  /* 0x000000207c71b981 */ /* 0x0002a2000c1e1500 */
[----:B------:R-:W-:Y:S01]  /*7650*/  @!P4 IMAD R65, R127, UR8, R65 ;  /* 0x000000087f41cc24 */ /* 0x000fe2000f8e0241 */
[C---:B------:R-:W-:Y:S01]  /*7660*/  @!P4 LEA R126, P3, R64.reuse, UR23, 0x1 ;  /* 0x00000017407ecc11 */ /* 0x040fe2000f8608ff */
[----:B---3--:R-:W3:Y:S01]  /*7670*/  @!P2 LDC.64 R132, c[0x0][0x3e0] ;  /* 0x0000f800ff84ab82 */ /* 0x008ee20000000a00 */
[----:B------:R-:W-:Y:S02]  /*7680*/  @!P5 MOV R67, RZ ;  /* 0x000000ff0043d202 */ /* 0x000fe40000000f00 */
[----:B------:R-:W-:Y:S02]  /*7690*/  @!P4 LEA.HI.X R127, R64, UR24, R65, 0x1, P3 ;  /* 0x00000018407fcc11 */ /* 0x000fe400098f0c41 */
[----:B------:R-:W-:Y:S02]  /*76a0*/  ISETP.GE.AND P3, PT, R110, UR34, PT ;  /* 0x000000226e007c0c */ /* 0x000fe4000bf66270 */
[----:B------:R-:W-:Y:S01]  /*76b0*/  PRMT R64, RZ, 0x7610, R64 ;  /* 0x00007610ff407816 */ /* 0x000fe20000000040 */
[----:B-----5:R-:W-:-:S05]  /*76c0*/  @!P5 IMAD.WIDE.U32 R128, R130, UR8, R66 ;  /* 0x000000088280dc25 */ /* 0x020fca000f8e0042 */
[----:B------:R5:W2:Y:S01]  /*76d0*/  @!P4 LDG.E.U16 R64, desc[UR32][R126.64] ;  /* 0x000000207e40c981 */ /* 0x000aa2000c1e1500 */
[----:B------:R-:W-:Y:S01]  /*76e0*/  LOP3.LUT R66, R114, 0xe0, RZ, 0xfc, !PT ;  /* 0x000000e072427812 */ /* 0x000fe200078efcff */
[----:B------:R-:W-:Y:S01]  /*76f0*/  @!P5 IMAD R65, R131, UR8, R129 ;  /* 0x000000088341dc24 */ /* 0x000fe2000f8e0281 */
[C---:B-1----:R-:W-:Y:S02]  /*7700*/  @!P5 LEA R124, P4, R128.reuse, UR23, 0x1 ;  /* 0x00000017807cdc11 */ /* 0x042fe4000f8808ff */
[----:B------:R-:W1:Y:S01]  /*7710*/  @!P3 LDC.64 R122, c[0x0][0x3e0] ;  /* 0x0000f800ff7abb82 */ /* 0x000e620000000a00 */
[----:B------:R-:W-:Y:S02]  /*7720*/  @!P2 MOV R117, RZ ;  /* 0x000000ff0075a202 */ /* 0x000fe40000000f00 */
[----:B------:R-:W-:Y:S02]  /*7730*/  @!P5 LEA.HI.X R125, R128, UR24, R65, 0x1, P4 ;  /* 0x00000018807ddc11 */ /* 0x000fe4000a0f0c41 */
[----:B------:R-:W-:Y:S01]  /*7740*/  ISETP.GE.AND P4, PT, R66, UR34, PT ;  /* 0x0000002242007c0c */ /* 0x000fe2000bf86270 */
[----:B---3--:R-:W-:Y:S01]  /*7750*/  @!P2 IMAD.WIDE.U32 R128, R132, UR8, R116 ;  /* 0x000000088480ac25 */ /* 0x008fe2000f8e0074 */
[----:B------:R-:W-:-:S03]  /*7760*/  PRMT R109, RZ, 0x7610, R109 ;  /* 0x00007610ff6d7816 */ /* 0x000fc6000000006d */
[----:B------:R-:W-:Y:S01]  /*7770*/  @!P2 IMAD R65, R133, UR8, R129 ;  /* 0x000000088541ac24 */ /* 0x000fe2000f8e0281 */
[----:B------:R-:W-:Y:S02]  /*7780*/  LOP3.LUT R116, R114, 0x100, RZ, 0xfc, !PT ;  /* 0x0000010072747812 */ /* 0x000fe400078efcff */
[----:B------:R3:W2:Y:S01]  /*7790*/  @!P5 LDG.E.U16 R109, desc[UR32][R124.64] ;  /* 0x000000207c6dd981 */ /* 0x0006a2000c1e1500 */
[C---:B------:R-:W-:Y:S02]  /*77a0*/  @!P2 LEA R130, P5, R128.reuse, UR23, 0x1 ;  /* 0x000000178082ac11 */ /* 0x040fe4000f8a08ff */
[----:B------:R-:W-:Y:S02]  /*77b0*/  @!P3 MOV R111, RZ ;  /* 0x000000ff006fb202 */ /* 0x000fe40000000f00 */
[----:B-----5:R-:W5:Y:S01]  /*77c0*/  @!P4 LDC.64 R126, c[0x0][0x3e0] ;  /* 0x0000f800ff7ecb82 */ /* 0x020f620000000a00 */
[----:B------:R-:W-:Y:S02]  /*77d0*/  @!P2 LEA.HI.X R131, R128, UR24, R65, 0x1, P5 ;  /* 0x000000188083ac11 */ /* 0x000fe4000a8f0c41 */
[----:B------:R-:W-:-:S02]  /*77e0*/  ISETP.GE.AND P5, PT, R116, UR34, PT ;  /* 0x0000002274007c0c */ /* 0x000fc4000bfa6270 */
[----:B------:R-:W-:Y:S01]  /*77f0*/  PRMT R140, RZ, 0x7610, R140 ;  /* 0x00007610ff8c7816 */ /* 0x000fe2000000008c */
[----:B-1----:R-:W-:Y:S01]  /*7800*/  @!P3 IMAD.WIDE.U32 R110, R122, UR8, R110 ;  /* 0x000000087a6ebc25 */ /* 0x002fe2000f8e006e */
[----:B------:R-:W-:-:S03]  /*7810*/  LOP3.LUT R122, R114, 0x120, RZ, 0xfc, !PT ;  /* 0x00000120727a7812 */ /* 0x000fc600078efcff */
[----:B------:R-:W-:Y:S01]  /*7820*/  @!P3 IMAD R123, R123, UR8, R111 ;  /* 0x000000087b7bbc24 */ /* 0x000fe2000f8e026f */
[----:B------:R-:W2:Y:S01]  /*7830*/  @!P2 LDG.E.U16 R140, desc[UR32][R130.64] ;  /* 0x00000020828ca981 */ /* 0x000ea2000c1e1500 */
[C---:B------:R-:W-:Y:S02]  /*7840*/  @!P3 LEA R132, P2, R110.reuse, UR23, 0x1 ;  /* 0x000000176e84bc11 */ /* 0x040fe4000f8408ff */
[----:B------:R-:W-:Y:S02]  /*7850*/  @!P4 MOV R67, RZ ;  /* 0x000000ff0043c202 */ /* 0x000fe40000000f00 */
[----:B---3--:R-:W1:Y:S01]  /*7860*/  @!P5 LDC.64 R124, c[0x0][0x3e0] ;  /* 0x0000f800ff7cdb82 */ /* 0x008e620000000a00 */
[----:B------:R-:W-:Y:S02]  /*7870*/  @!P3 LEA.HI.X R133, R110, UR24, R123, 0x1, P2 ;  /* 0x000000186e85bc11 */ /* 0x000fe400090f0c7b */
[----:B------:R-:W-:Y:S02]  /*7880*/  ISETP.GE.AND P2, PT, R122, UR34, PT ;  /* 0x000000227a007c0c */ /* 0x000fe4000bf46270 */
[----:B------:R-:W-:Y:S01]  /*7890*/  PRMT R111, RZ, 0x7610, R111 ;  /* 0x00007610ff6f7816 */ /* 0x000fe2000000006f */
[----:B-----5:R-:W-:Y:S01]  /*78a0*/  @!P4 IMAD.WIDE.U32 R66, R126, UR8, R66 ;  /* 0x000000087e42cc25 */ /* 0x020fe2000f8e0042 */
[----:B------:R-:W-:-:S04]  /*78b0*/  LOP3.LUT R128, R114, 0x140, RZ, 0xfc, !PT ;  /* 0x0000014072807812 */ /* 0x000fc800078efcff */
[----:B------:R3:W5:Y:S01]  /*78c0*/  @!P3 LDG.E.U16 R111, desc[UR32][R132.64] ;  /* 0x00000020846fb981 */ /* 0x000762000c1e1500 */
[----:B------:R-:W-:Y:S01]  /*78d0*/  @!P4 IMAD R65, R127, UR8, R67 ;  /* 0x000000087f41cc24 */ /* 0x000fe2000f8e0243 */
[C---:B------:R-:W-:Y:S02]  /*78e0*/  @!P4 LEA R134, P3, R66.reuse, UR23, 0x1 ;  /* 0x000000174286cc11 */ /* 0x040fe4000f8608ff */
[----:B------:R-:W-:Y:S01]  /*78f0*/  @!P5 MOV R117, RZ ;  /* 0x000000ff0075d202 */ /* 0x000fe20000000f00 */
[----:B------:R-:W4:Y:S01]  /*7900*/  @!P2 LDC.64 R126, c[0x0][0x3e0] ;  /* 0x0000f800ff7eab82 */ /* 0x000f220000000a00 */
[----:B------:R-:W-:Y:S02]  /*7910*/  @!P4 LEA.HI.X R135, R66, UR24, R65, 0x1, P3 ;  /* 0x000000184287cc11 */ /* 0x000fe400098f0c41 */
[----:B------:R-:W-:Y:S02]  /*7920*/  ISETP.GE.AND P3, PT, R128, UR34, PT ;  /* 0x0000002280007c0c */ /* 0x000fe4000bf66270 */
[----:B------:R-:W-:Y:S01]  /*7930*/  PRMT R66, RZ, 0x7610, R66 ;  /* 0x00007610ff427816 */ /* 0x000fe20000000042 */
[----:B-1----:R-:W-:Y:S01]  /*7940*/  @!P5 IMAD.WIDE.U32 R136, R124, UR8, R116 ;  /* 0x000000087c88dc25 */ /* 0x002fe2000f8e0074 */
[----:B------:R-:W-:-:S04]  /*7950*/  LOP3.LUT R116, R114, 0x160, RZ, 0xfc, !PT ;  /* 0x0000016072747812 */ /* 0x000fc800078efcff */
[----:B------:R-:W5:Y:S01]  /*7960*/  @!P4 LDG.E.U16 R66, desc[UR32][R134.64] ;  /* 0x000000208642c981 */ /* 0x000f62000c1e1500 */
[----:B------:R-:W-:Y:S01]  /*7970*/  @!P5 IMAD R125, R125, UR8, R137 ;  /* 0x000000087d7ddc24 */ /* 0x000fe2000f8e0289 */
[C---:B---3--:R-:W-:Y:S02]  /*7980*/  @!P5 LEA R132, P4, R136.reuse, UR23, 0x1 ;  /* 0x000000178884dc11 */ /* 0x048fe4000f8808ff */
[----:B------:R-:W-:Y:S01]  /*7990*/  @!P2 MOV R123, RZ ;  /* 0x000000ff007ba202 */ /* 0x000fe20000000f00 */
[----:B------:R-:W1:Y:S01]  /*79a0*/  @!P3 LDC.64 R130, c[0x0][0x3e0] ;  /* 0x0000f800ff82bb82 */ /* 0x000e620000000a00 */
[----:B------:R-:W-:Y:S02]  /*79b0*/  @!P5 LEA.HI.X R133, R136, UR24, R125, 0x1, P4 ;  /* 0x000000188885dc11 */ /* 0x000fe4000a0f0c7d */
[----:B------:R-:W-:Y:S02]  /*79c0*/  ISETP.GE.AND P4, PT, R116, UR34, PT ;  /* 0x0000002274007c0c */ /* 0x000fe4000bf86270 */
[----:B------:R-:W-:Y:S01]  /*79d0*/  PRMT R67, RZ, 0x7610, R67 ;  /* 0x00007610ff437816 */ /* 0x000fe20000000043 */
[----:B----4-:R-:W-:Y:S01]  /*79e0*/  @!P2 IMAD.WIDE.U32 R122, R126, UR8, R122 ;  /* 0x000000087e7aac25 */ /* 0x010fe2000f8e007a */
[----:B------:R-:W-:-:S04]  /*79f0*/  LOP3.LUT R126, R114, 0x180, RZ, 0xfc, !PT ;  /* 0x00000180727e7812 */ /* 0x000fc800078efcff */
[----:B------:R3:W4:Y:S01]  /*7a00*/  @!P5 LDG.E.U16 R67, desc[UR32][R132.64] ;  /* 0x000000208443d981 */ /* 0x000722000c1e1500 */
[----:B------:R-:W-:Y:S01]  /*7a10*/  @!P2 IMAD R127, R127, UR8, R123 ;  /* 0x000000087f7fac24 */ /* 0x000fe2000f8e027b */
[C---:B------:R-:W-:Y:S02]  /*7a20*/  @!P2 LEA R136, P5, R122.reuse, UR23, 0x1 ;  /* 0x000000177a88ac11 */ /* 0x040fe4000f8a08ff */
[----:B------:R-:W-:Y:S01]  /*7a30*/  @!P3 MOV R129, RZ ;  /* 0x000000ff0081b202 */ /* 0x000fe20000000f00 */
[----:B------:R-:W0:Y:S01]  /*7a40*/  @!P4 LDC.64 R124, c[0x0][0x3e0] ;  /* 0x0000f800ff7ccb82 */ /* 0x000e220000000a00 */
[----:B------:R-:W-:Y:S02]  /*7a50*/  @!P2 LEA.HI.X R137, R122, UR24, R127, 0x1, P5 ;  /* 0x000000187a89ac11 */ /* 0x000fe4000a8f0c7f */
[----:B------:R-:W-:Y:S02]  /*7a60*/  ISETP.GE.AND P5, PT, R126, UR34, PT ;  /* 0x000000227e007c0c */ /* 0x000fe4000bfa6270 */
[----:B------:R-:W-:Y:S01]  /*7a70*/  PRMT R112, RZ, 0x7610, R112 ;  /* 0x00007610ff707816 */ /* 0x000fe20000000070 */
[----:B-1----:R-:W-:Y:S01]  /*7a80*/  @!P3 IMAD.WIDE.U32 R128, R130, UR8, R128 ;  /* 0x000000088280bc25 */ /* 0x002fe2000f8e0080 */
[----:B---3--:R-:W-:-:S04]  /*7a90*/  LOP3.LUT R132, R114, 0x1a0, RZ, 0xfc, !PT ;  /* 0x000001a072847812 */ /* 0x008fc800078efcff */
[----:B------:R-:W3:Y:S01]  /*7aa0*/  @!P2 LDG.E.U16 R112, desc[UR32][R136.64] ;  /* 0x000000208870a981 */ /* 0x000ee2000c1e1500 */
[----:B------:R-:W-:Y:S01]  /*7ab0*/  @!P3 IMAD R131, R131, UR8, R129 ;  /* 0x000000088383bc24 */ /* 0x000fe2000f8e0281 */
[C---:B------:R-:W-:Y:S02]  /*7ac0*/  @!P3 LEA R134, P2, R128.reuse, UR23, 0x1 ;  /* 0x000000178086bc11 */ /* 0x040fe4000f8408ff */
[----:B------:R-:W-:Y:S01]  /*7ad0*/  @!P4 MOV R117, RZ ;  /* 0x000000ff0075c202 */ /* 0x000fe20000000f00 */
[----:B------:R-:W1:Y:S01]  /*7ae0*/  @!P5 LDC.64 R122, c[0x0][0x3e0] ;  /* 0x0000f800ff7adb82 */ /* 0x000e620000000a00 */
[----:B------:R-:W-:Y:S02]  /*7af0*/  @!P3 LEA.HI.X R135, R128, UR24, R131, 0x1, P2 ;  /* 0x000000188087bc11 */ /* 0x000fe400090f0c83 */
[----:B------:R-:W-:Y:S02]  /*7b00*/  ISETP.GE.AND P2, PT, R132, UR34, PT ;  /* 0x0000002284007c0c */ /* 0x000fe4000bf46270 */
[----:B------:R-:W-:Y:S01]  /*7b10*/  PRMT R115, RZ, 0x7610, R115 ;  /* 0x00007610ff737816 */ /* 0x000fe20000000073 */
[----:B0-----:R-:W-:Y:S01]  /*7b20*/  @!P4 IMAD.WIDE.U32 R130, R124, UR8, R116 ;  /* 0x000000087c82cc25 */ /* 0x001fe2000f8e0074 */
[----:B------:R-:W-:-:S04]  /*7b30*/  LOP3.LUT R124, R114, 0x1c0, RZ, 0xfc, !PT ;  /* 0x000001c0727c7812 */ /* 0x000fc800078efcff */
[----:B------:R0:W3:Y:S01]  /*7b40*/  @!P3 LDG.E.U16 R115, desc[UR32][R134.64] ;  /* 0x000000208673b981 */ /* 0x0000e2000c1e1500 */
[----:B------:R-:W-:Y:S01]  /*7b50*/  @!P4 IMAD R125, R125, UR8, R131 ;  /* 0x000000087d7dcc24 */ /* 0x000fe2000f8e0283 */
[C---:B------:R-:W-:Y:S02]  /*7b60*/  @!P4 LEA R128, P3, R130.reuse, UR23, 0x1 ;  /* 0x000000178280cc11 */ /* 0x040fe4000f8608ff */
[----:B------:R-:W-:Y:S01]  /*7b70*/  @!P5 MOV R127, RZ ;  /* 0x000000ff007fd202 */ /* 0x000fe20000000f00 */
[----:B------:R-:W0:Y:S01]  /*7b80*/  @!P2 LDC.64 R116, c[0x0][0x3e0] ;  /* 0x0000f800ff74ab82 */ /* 0x000e220000000a00 */
[----:B------:R-:W-:Y:S02]  /*7b90*/  @!P4 LEA.HI.X R129, R130, UR24, R125, 0x1, P3 ;  /* 0x000000188281cc11 */ /* 0x000fe400098f0c7d */
[----:B------:R-:W-:Y:S02]  /*7ba0*/  ISETP.GE.AND P3, PT, R124, UR34, PT ;  /* 0x000000227c007c0c */ /* 0x000fe4000bf66270 */
[----:B------:R-:W-:Y:S01]  /*7bb0*/  PRMT R110, RZ, 0x7610, R110 ;  /* 0x00007610ff6e7816 */ /* 0x000fe2000000006e */
[----:B-1----:R-:W-:-:S05]  /*7bc0*/  @!P5 IMAD.WIDE.U32 R126, R122, UR8, R126 ;  /* 0x000000087a7edc25 */ /* 0x002fca000f8e007e */
[----:B------:R1:W3:Y:S01]  /*7bd0*/  @!P4 LDG.E.U16 R110, desc[UR32][R128.64] ;  /* 0x00000020806ec981 */ /* 0x0002e2000c1e1500 */
[----:B------:R-:W-:Y:S01]  /*7be0*/  @!P5 IMAD R65, R123, UR8, R127 ;  /* 0x000000087b41dc24 */ /* 0x000fe2000f8e027f */
[C---:B0-----:R-:W-:Y:S02]  /*7bf0*/  @!P5 LEA R134, P4, R126.reuse, UR23, 0x1 ;  /* 0x000000177e86dc11 */ /* 0x041fe4000f8808ff */
[----:B------:R-:W-:Y:S01]  /*7c00*/  @!P2 MOV R133, RZ ;  /* 0x000000ff0085a202 */ /* 0x000fe20000000f00 */
[----:B------:R-:W0:Y:S01]  /*7c10*/  @!P3 LDC.64 R122, c[0x0][0x3e0] ;  /* 0x0000f800ff7abb82 */ /* 0x000e220000000a00 */
[--C-:B------:R-:W-:Y:S02]  /*7c20*/  @!P5 LEA.HI.X R135, R126, UR24, R65.reuse, 0x1, P4 ;  /* 0x000000187e87dc11 */ /* 0x100fe4000a0f0c41 */
[----:B------:R-:W-:Y:S01]  /*7c30*/  PRMT R65, RZ, 0x7610, R65 ;  /* 0x00007610ff417816 */ /* 0x000fe20000000041 */
[----:B------:R-:W-:Y:S01]  /*7c40*/  UMOV UR36, UR14 ;  /* 0x0000000e00247c82 */ /* 0x000fe20008000000 */
[----:B------:R-:W-:Y:S01]  /*7c50*/  UMOV UR37, UR9 ;  /* 0x0000000900257c82 */ /* 0x000fe20008000000 */
[----:B------:R-:W-:Y:S01]  /*7c60*/  LOP3.LUT R130, R114, 0x1e0, RZ, 0xfc, !PT ;  /* 0x000001e072827812 */ /* 0x000fe200078efcff */
[----:B------:R-:W-:-:S02]  /*7c70*/  @!P2 IMAD.WIDE.U32 R132, R116, UR8, R132 ;  /* 0x000000087484ac25 */ /* 0x000fc4000f8e0084 */
[----:B------:R1:W3:Y:S01]  /*7c80*/  @!P5 LDG.E.U16 R65, desc[UR32][R134.64] ;  /* 0x000000208641d981 */ /* 0x0002e2000c1e1500 */
[----:B------:R-:W-:Y:S01]  /*7c90*/  UIMAD.WIDE.U32 UR36, UR8, UR38, UR36 ;  /* 0x00000026082472a5 */ /* 0x000fe2000f8e0024 */
[----:B------:R-:W-:Y:S01]  /*7ca0*/  ISETP.GE.AND P4, PT, R130, UR34, PT ;  /* 0x0000002282007c0c */ /* 0x000fe2000bf86270 */
[----:B------:R-:W-:Y:S01]  /*7cb0*/  @!P2 IMAD R125, R117, UR8, R133 ;  /* 0x00000008757dac24 */ /* 0x000fe2000f8e0285 */
[C---:B------:R-:W-:Y:S01]  /*7cc0*/  @!P2 LEA R126, P5, R132.reuse, UR23, 0x1 ;  /* 0x00000017847eac11 */ /* 0x040fe2000f8a08ff */
[----:B------:R-:W-:Y:S02]  /*7cd0*/  UIMAD UR25, UR8, UR39, UR37 ;  /* 0x00000027081972a4 */ /* 0x000fe4000f8e0225 */
[----:B------:R-:W-:Y:S01]  /*7ce0*/  ULEA UR35, UP0, UR36, UR28, 0x3 ;  /* 0x0000001c24237291 */ /* 0x000fe2000f8018ff */
[----:B------:R-:W-:Y:S02]  /*7cf0*/  @!P2 LEA.HI.X R127, R132, UR24, R125, 0x1, P5 ;  /* 0x00000018847fac11 */ /* 0x000fe4000a8f0c7d */
[----:B------:R-:W-:Y:S01]  /*7d00*/  @!P3 MOV R125, RZ ;  /* 0x000000ff007db202 */ /* 0x000fe20000000f00 */
[----:B------:R-:W-:-:S02]  /*7d10*/  ULEA.HI.X UR36, UR36, UR29, UR25, 0x3, UP0 ;  /* 0x0000001d24247291 */ /* 0x000fc400080f1c19 */
[----:B0-----:R-:W-:Y:S01]  /*7d20*/  @!P3 IMAD.WIDE.U32 R124, R122, UR8, R124 ;  /* 0x000000087a7cbc25 */ /* 0x001fe2000f8e007c */
[----:B------:R-:W-:Y:S01]  /*7d30*/  MOV R122, UR35 ;  /* 0x00000023007a7c02 */ /* 0x000fe20008000f00 */
[----:B------:R-:W0:Y:S02]  /*7d40*/  @!P4 LDC.64 R116, c[0x0][0x3e0] ;  /* 0x0000f800ff74cb82 */ /* 0x000e240000000a00 */
[----:B------:R-:W-:Y:S01]  /*7d50*/  @!P3 IMAD R125, R123, UR8, R125 ;  /* 0x000000087b7dbc24 */ /* 0x000fe2000f8e027d */
[----:B------:R-:W-:-:S06]  /*7d60*/  MOV R123, UR36 ;  /* 0x00000024007b7c02 */ /* 0x000fcc0008000f00 */
[----:B------:R-:W2:Y:S01]  /*7d70*/  LDG.E.64 R122, desc[UR32][R122.64] ;  /* 0x000000207a7a7981 */ /* 0x000ea2000c1e1b00 */
[----:B-1----:R-:W-:Y:S02]  /*7d80*/  LOP3.LUT R128, R114, 0x200, RZ, 0xfc, !PT ;  /* 0x0000020072807812 */ /* 0x002fe400078efcff */
[----:B------:R-:W-:Y:S02]  /*7d90*/  PRMT R142, RZ, 0x7610, R142 ;  /* 0x00007610ff8e7816 */ /* 0x000fe4000000008e */
[----:B------:R-:W-:Y:S02]  /*7da0*/  ISETP.GE.AND P5, PT, R128, UR34, PT ;  /* 0x0000002280007c0c */ /* 0x000fe4000bfa6270 */
[----:B------:R-:W-:Y:S02]  /*7db0*/  LOP3.LUT R134, R114, 0x220, RZ, 0xfc, !PT ;  /* 0x0000022072867812 */ /* 0x000fe400078efcff */
[----:B------:R1:W3:Y:S01]  /*7dc0*/  @!P2 LDG.E.U16 R142, desc[UR32][R126.64] ;  /* 0x000000207e8ea981 */ /* 0x0002e2000c1e1500 */
[----:B------:R-:W-:-:S04]  /*7dd0*/  @!P3 LEA R132, P2, R124, UR23, 0x1 ;  /* 0x000000177c84bc11 */ /* 0x000fc8000f8408ff */
[----:B------:R-:W-:Y:S02]  /*7de0*/  @!P3 LEA.HI.X R133, R124, UR24, R125, 0x1, P2 ;  /* 0x000000187c85bc11 */ /* 0x000fe400090f0c7d */
[----:B------:R-:W-:Y:S02]  /*7df0*/  ISETP.GE.AND P2, PT, R134, UR34, PT ;  /* 0x0000002286007c0c */ /* 0x000fe4000bf46270 */
[----:B------:R-:W-:Y:S01]  /*7e00*/  @!P4 MOV R131, RZ ;  /* 0x000000ff0083c202 */ /* 0x000fe20000000f00 */
[----:B------:R-:W1:Y:S01]  /*7e10*/  @!P5 LDC.64 R124, c[0x0][0x3e0] ;  /* 0x0000f800ff7cdb82 */ /* 0x000e620000000a00 */
[----:B------:R-:W-:Y:S01]  /*7e20*/  PRMT R139, RZ, 0x7610, R139 ;  /* 0x00007610ff8b7816 */ /* 0x000fe2000000008b */
[----:B0-----:R-:W-:Y:S01]  /*7e30*/  @!P4 IMAD.WIDE.U32 R130, R116, UR8, R130 ;  /* 0x000000087482cc25 */ /* 0x001fe2000f8e0082 */
[----:B------:R-:W-:-:S04]  /*7e40*/  LOP3.LUT R116, R114, 0x240, RZ, 0xfc, !PT ;  /* 0x0000024072747812 */ /* 0x000fc800078efcff */
[----:B------:R0:W3:Y:S01]  /*7e50*/  @!P3 LDG.E.U16 R139, desc[UR32][R132.64] ;  /* 0x00000020848bb981 */ /* 0x0000e2000c1e1500 */
[----:B------:R-:W-:Y:S01]  /*7e60*/  @!P4 IMAD R117, R117, UR8, R131 ;  /* 0x000000087575cc24 */ /* 0x000fe2000f8e0283 */
[C---:B------:R-:W-:Y:S01]  /*7e70*/  @!P4 LEA R136, P3, R130.reuse, UR23, 0x1 ;  /* 0x000000178288cc11 */ /* 0x040fe2000f8608ff */
[----:B-1----:R-:W1:Y:S03]  /*7e80*/  @!P2 LDC.64 R126, c[0x0][0x3e0] ;  /* 0x0000f800ff7eab82 */ /* 0x002e660000000a00 */
[----:B------:R-:W-:Y:S02]  /*7e90*/  @!P4 LEA.HI.X R137, R130, UR24, R117, 0x1, P3 ;  /* 0x000000188289cc11 */ /* 0x000fe400098f0c75 */
[----:B------:R-:W-:Y:S02]  /*7ea0*/  ISETP.GE.AND P3, PT, R116, UR34, PT ;  /* 0x0000002274007c0c */ /* 0x000fe4000bf66270 */
[----:B------:R-:W-:-:S02]  /*7eb0*/  @!P5 MOV R129, RZ ;  /* 0x000000ff0081d202 */ /* 0x000fc40000000f00 */
[----:B------:R-:W-:Y:S01]  /*7ec0*/  PRMT R144, RZ, 0x7610, R144 ;  /* 0x00007610ff907816 */ /* 0x000fe20000000090 */
[----:B------:R-:W-:-:S05]  /*7ed0*/  @!P5 IMAD.WIDE.U32 R128, R124, UR8, R128 ;  /* 0x000000087c80dc25 */ /* 0x000fca000f8e0080 */
[----:B------:R1:W3:Y:S01]  /*7ee0*/  @!P4 LDG.E.U16 R144, desc[UR32][R136.64] ;  /* 0x000000208890c981 */ /* 0x0002e2000c1e1500 */
[----:B------:R-:W-:Y:S02]  /*7ef0*/  @!P2 MOV R135, RZ ;  /* 0x000000ff0087a202 */ /* 0x000fe40000000f00 */
[----:B------:R-:W5:Y:S01]  /*7f00*/  @!P3 LDC.64 R130, c[0x0][0x3e0] ;  /* 0x0000f800ff82bb82 */ /* 0x000f620000000a00 */
[----:B------:R-:W-:Y:S01]  /*7f10*/  @!P5 IMAD R125, R125, UR8, R129 ;  /* 0x000000087d7ddc24 */ /* 0x000fe2000f8e0281 */
[----:B0-----:R-:W-:Y:S02]  /*7f20*/  @!P5 LEA R132, P4, R128, UR23, 0x1 ;  /* 0x000000178084dc11 */ /* 0x001fe4000f8808ff */
[----:B------:R-:W-:Y:S02]  /*7f30*/  LOP3.LUT R124, R114, 0x260, RZ, 0xfc, !PT ;  /* 0x00000260727c7812 */ /* 0x000fe400078efcff */
[----:B------:R-:W-:Y:S02]  /*7f40*/  PRMT R141, RZ, 0x7610, R141 ;  /* 0x00007610ff8d7816 */ /* 0x000fe4000000008d */
[----:B------:R-:W-:Y:S01]  /*7f50*/  @!P5 LEA.HI.X R133, R128, UR24, R125, 0x1, P4 ;  /* 0x000000188085dc11 */ /* 0x000fe2000a0f0c7d */
[----:B-1----:R-:W-:Y:S01]  /*7f60*/  @!P2 IMAD.WIDE.U32 R128, R126, UR8, R134 ;  /* 0x000000087e80ac25 */ /* 0x002fe2000f8e0086 */
[----:B------:R-:W-:-:S03]  /*7f70*/  ISETP.GE.AND P4, PT, R124, UR34, PT ;  /* 0x000000227c007c0c */ /* 0x000fc6000bf86270 */
[----:B------:R0:W3:Y:S01]  /*7f80*/  @!P5 LDG.E.U16 R141, desc[UR32][R132.64] ;  /* 0x00000020848dd981 */ /* 0x0000e2000c1e1500 */
[----:B------:R-:W-:Y:S01]  /*7f90*/  @!P2 IMAD R127, R127, UR8, R129 ;  /* 0x000000087f7fac24 */ /* 0x000fe2000f8e0281 */
[----:B------:R-:W-:Y:S02]  /*7fa0*/  @!P2 LEA R136, P5, R128, UR23, 0x1 ;  /* 0x000000178088ac11 */ /* 0x000fe4000f8a08ff */
[----:B------:R-:W-:Y:S02]  /*7fb0*/  LOP3.LUT R126, R114, 0x280, RZ, 0xfc, !PT ;  /* 0x00000280727e7812 */ /* 0x000fe400078efcff */
[----:B------:R-:W-:Y:S02]  /*7fc0*/  @!P2 LEA.HI.X R137, R128, UR24, R127, 0x1, P5 ;  /* 0x000000188089ac11 */ /* 0x000fe4000a8f0c7f */
[----:B------:R-:W-:Y:S02]  /*7fd0*/  ISETP.GE.AND P5, PT, R126, UR34, PT ;  /* 0x000000227e007c0c */ /* 0x000fe4000bfa6270 */
[----:B------:R-:W-:Y:S01]  /*7fe0*/  @!P3 MOV R117, RZ ;  /* 0x000000ff0075b202 */ /* 0x000fe20000000f00 */
[----:B------:R-:W1:Y:S01]  /*7ff0*/  @!P4 LDC.64 R128, c[0x0][0x3e0] ;  /* 0x0000f800ff80cb82 */ /* 0x000e620000000a00 */
[----:B------:R-:W-:Y:S01]  /*8000*/  PRMT R143, RZ, 0x7610, R143 ;  /* 0x00007610ff8f7816 */ /* 0x000fe2000000008f */
[----:B-----5:R-:W-:Y:S01]  /*8010*/  @!P3 IMAD.WIDE.U32 R116, R130, UR8, R116 ;  /* 0x000000088274bc25 */ /* 0x020fe2000f8e0074 */
[----:B------:R-:W-:-:S04]  /*8020*/  LOP3.LUT R130, R114, 0x2a0, RZ, 0xfc, !PT ;  /* 0x000002a072827812 */ /* 0x000fc800078efcff */
[----:B------:R5:W3:Y:S01]  /*8030*/  @!P2 LDG.E.U16 R143, desc[UR32][R136.64] ;  /* 0x00000020888fa981 */ /* 0x000ae2000c1e1500 */
[----:B------:R-:W-:Y:S01]  /*8040*/  @!P3 IMAD R131, R131, UR8, R117 ;  /* 0x000000088383bc24 */ /* 0x000fe2000f8e0275 */
[C---:B------:R-:W-:Y:S01]  /*8050*/  @!P3 LEA R134, P2, R116.reuse, UR23, 0x1 ;  /* 0x000000177486bc11 */ /* 0x040fe2000f8408ff */
[----:B0-----:R-:W0:Y:S03]  /*8060*/  @!P5 LDC.64 R132, c[0x0][0x3e0] ;  /* 0x0000f800ff84db82 */ /* 0x001e260000000a00 */
[----:B------:R-:W-:Y:S02]  /*8070*/  @!P3 LEA.HI.X R135, R116, UR24, R131, 0x1, P2 ;  /* 0x000000187487bc11 */ /* 0x000fe400090f0c83 */
[----:B------:R-:W-:Y:S02]  /*8080*/  ISETP.GE.AND P2, PT, R130, UR34, PT ;  /* 0x0000002282007c0c */ /* 0x000fe4000bf46270 */
[----:B------:R-:W-:-:S02]  /*8090*/  @!P4 MOV R125, RZ ;  /* 0x000000ff007dc202 */ /* 0x000fc40000000f00 */
[----:B------:R-:W-:Y:S01]  /*80a0*/  PRMT R145, RZ, 0x7610, R145 ;  /* 0x00007610ff917816 */ /* 0x000fe20000000091 */
[----:B-1----:R-:W-:-:S05]  /*80b0*/  @!P4 IMAD.WIDE.U32 R124, R128, UR8, R124 ;  /* 0x00000008807ccc25 */ /* 0x002fca000f8e007c */
[----:B------:R1:W3:Y:S01]  /*80c0*/  @!P3 LDG.E.U16 R145, desc[UR32][R134.64] ;  /* 0x000000208691b981 */ /* 0x0002e2000c1e1500 */
[----:B------:R-:W-:Y:S02]  /*80d0*/  @!P5 MOV R127, RZ ;  /* 0x000000ff007fd202 */ /* 0x000fe40000000f00 */
[----:B------:R-:W4:Y:S01]  /*80e0*/  @!P2 LDC.64 R116, c[0x0][0x3e0] ;  /* 0x0000f800ff74ab82 */ /* 0x000f220000000a00 */
[----:B------:R-:W-:Y:S01]  /*80f0*/  @!P4 IMAD R129, R129, UR8, R125 ;  /* 0x000000088181cc24 */ /* 0x000fe2000f8e027d */
[----:B-----5:R-:W-:Y:S02]  /*8100*/  @!P4 LEA R136, P3, R124, UR23, 0x1 ;  /* 0x000000177c88cc11 */ /* 0x020fe4000f8608ff */
[----:B------:R-:W-:Y:S02]  /*8110*/  LOP3.LUT R128, R114, 0x2c0, RZ, 0xfc, !PT ;  /* 0x000002c072807812 */ /* 0x000fe400078efcff */
[----:B------:R-:W-:Y:S01]  /*8120*/  PRMT R146, RZ, 0x7610, R146 ;  /* 0x00007610ff927816 */ /* 0x000fe20000000092 */
[----:B0-----:R-:W-:Y:S01]  /*8130*/  @!P5 IMAD.WIDE.U32 R126, R132, UR8, R126 ;  /* 0x00000008847edc25 */ /* 0x001fe2000f8e007e */
[----:B------:R-:W-:-:S02]  /*8140*/  @!P4 LEA.HI.X R137, R124, UR24, R129, 0x1, P3 ;  /* 0x000000187c89cc11 */ /* 0x000fc400098f0c81 */
[----:B------:R-:W-:Y:S01]  /*8150*/  ISETP.GE.AND P3, PT, R128, UR34, PT ;  /* 0x0000002280007c0c */ /* 0x000fe2000bf66270 */
[----:B------:R-:W-:Y:S02]  /*8160*/  @!P5 IMAD R133, R133, UR8, R127 ;  /* 0x000000088585dc24 */ /* 0x000fe4000f8e027f */
[----:B------:R0:W5:Y:S01]  /*8170*/  @!P4 LDG.E.U16 R146, desc[UR32][R136.64] ;  /* 0x000000208892c981 */ /* 0x000162000c1e1500 */
[----:B------:R-:W-:Y:S02]  /*8180*/  @!P5 LEA R132, P4, R126, UR23, 0x1 ;  /* 0x000000177e84dc11 */ /* 0x000fe4000f8808ff */
[----:B------:R-:W-:Y:S02]  /*8190*/  LOP3.LUT R124, R114, 0x2e0, RZ, 0xfc, !PT ;  /* 0x000002e0727c7812 */ /* 0x000fe400078efcff */
[----:B------:R-:W-:Y:S02]  /*81a0*/  @!P5 LEA.HI.X R133, R126, UR24, R133, 0x1, P4 ;  /* 0x000000187e85dc11 */ /* 0x000fe4000a0f0c85 */
[----:B------:R-:W-:-:S02]  /*81b0*/  ISETP.GE.AND P4, PT, R124, UR34, PT ;  /* 0x000000227c007c0c */ /* 0x000fc4000bf86270 */
[----:B------:R-:W-:Y:S01]  /*81c0*/  @!P2 MOV R131, RZ ;  /* 0x000000ff0083a202 */ /* 0x000fe20000000f00 */
[----:B------:R-:W0:Y:S01]  /*81d0*/  @!P3 LDC.64 R126, c[0x0][0x3e0] ;  /* 0x0000f800ff7ebb82 */ /* 0x000e220000000a00 */
[----:B------:R-:W-:Y:S01]  /*81e0*/  PRMT R147, RZ, 0x7610, R147 ;  /* 0x00007610ff937816 */ /* 0x000fe20000000093 */
[----:B----4-:R-:W-:Y:S01]  /*81f0*/  @!P2 IMAD.WIDE.U32 R130, R116, UR8, R130 ;  /* 0x000000087482ac25 */ /* 0x010fe2000f8e0082 */
[----:B-1----:R-:W-:-:S04]  /*8200*/  LOP3.LUT R134, R114, 0x300, RZ, 0xfc, !PT ;  /* 0x0000030072867812 */ /* 0x002fc800078efcff */
[----:B------:R-:W4:Y:S01]  /*8210*/  @!P5 LDG.E.U16 R147, desc[UR32][R132.64] ;  /* 0x000000208493d981 */ /* 0x000f22000c1e1500 */
[----:B------:R-:W-:Y:S01]  /*8220*/  @!P2 IMAD R117, R117, UR8, R131 ;  /* 0x000000087575ac24 */ /* 0x000fe2000f8e0283 */
[C---:B------:R-:W-:Y:S01]  /*8230*/  @!P2 LEA R116, P5, R130.reuse, UR23, 0x1 ;  /* 0x000000178274ac11 */ /* 0x040fe2000f8a08ff */
[----:B0-----:R-:W0:Y:S03]  /*8240*/  @!P4 LDC.64 R136, c[0x0][0x3e0] ;  /* 0x0000f800ff88cb82 */ /* 0x001e260000000a00 */
[----:B------:R-:W-:Y:S02]  /*8250*/  @!P2 LEA.HI.X R117, R130, UR24, R117, 0x1, P5 ;  /* 0x000000188275ac11 */ /* 0x000fe4000a8f0c75 */
[----:B------:R-:W-:Y:S02]  /*8260*/  ISETP.GE.AND P5, PT, R134, UR34, PT ;  /* 0x0000002286007c0c */ /* 0x000fe4000bfa6270 */
[----:B------:R-:W-:-:S02]  /*8270*/  @!P3 MOV R129, RZ ;  /* 0x000000ff0081b202 */ /* 0x000fc40000000f00 */
[----:B------:R-:W-:Y:S01]  /*8280*/  PRMT R148, RZ, 0x7610, R148 ;  /* 0x00007610ff947816 */ /* 0x000fe20000000094 */
[----:B------:R-:W-:-:S05]  /*8290*/  @!P3 IMAD.WIDE.U32 R128, R126, UR8, R128 ;  /* 0x000000087e80bc25 */ /* 0x000fca000f8e0080 */
[----:B------:R1:W4:Y:S01]  /*82a0*/  @!P2 LDG.E.U16 R148, desc[UR32][R116.64] ;  /* 0x000000207494a981 */ /* 0x000322000c1e1500 */
[----:B------:R-:W-:Y:S02]  /*82b0*/  @!P4 MOV R125, RZ ;  /* 0x000000ff007dc202 */ /* 0x000fe40000000f00 */
[----:B------:R-:W2:Y:S01]  /*82c0*/  @!P5 LDC.64 R130, c[0x0][0x3e0] ;  /* 0x0000f800ff82db82 */ /* 0x000ea20000000a00 */
[----:B------:R-:W-:Y:S01]  /*82d0*/  @!P3 IMAD R127, R127, UR8, R129 ;  /* 0x000000087f7fbc24 */ /* 0x000fe2000f8e0281 */
[----:B------:R-:W-:-:S04]  /*82e0*/  @!P3 LEA R126, P2, R128, UR23, 0x1 ;  /* 0x00000017807ebc11 */ /* 0x000fc8000f8408ff */
[----:B------:R-:W-:Y:S01]  /*82f0*/  @!P3 LEA.HI.X R127, R128, UR24, R127, 0x1, P2 ;  /* 0x00000018807fbc11 */ /* 0x000fe200090f0c7f */
[----:B0-----:R-:W-:Y:S01]  /*8300*/  @!P4 IMAD.WIDE.U32 R128, R136, UR8, R124 ;  /* 0x000000088880cc25 */ /* 0x001fe2000f8e007c */
[----:B------:R-:W-:Y:S02]  /*8310*/  LOP3.LUT R124, R114, 0x320, RZ, 0xfc, !PT ;  /* 0x00000320727c7812 */ /* 0x000fe400078efcff */
[----:B------:R-:W-:Y:S02]  /*8320*/  PRMT R149, RZ, 0x7610, R149 ;  /* 0x00007610ff957816 */ /* 0x000fe40000000095 */
[----:B------:R-:W-:Y:S01]  /*8330*/  ISETP.GE.AND P2, PT, R124, UR34, PT ;  /* 0x000000227c007c0c */ /* 0x000fe2000bf46270 */
[----:B------:R-:W-:Y:S01]  /*8340*/  @!P4 IMAD R137, R137, UR8, R129 ;  /* 0x000000088989cc24 */ /* 0x000fe2000f8e0281 */
[----:B------:R-:W-:Y:S02]  /*8350*/  @!P5 MOV R135, RZ ;  /* 0x000000ff0087d202 */ /* 0x000fe40000000f00 */
[----:B------:R0:W4:Y:S01]  /*8360*/  @!P3 LDG.E.U16 R149, desc[UR32][R126.64] ;  /* 0x000000207e95b981 */ /* 0x000122000c1e1500 */
[----:B-1----:R-:W-:-:S02]  /*8370*/  @!P4 LEA R116, P3, R128, UR23, 0x1 ;  /* 0x000000178074cc11 */ /* 0x002fc4000f8608ff */
[----:B------:R-:W-:Y:S02]  /*8380*/  PRMT R136, RZ, 0x7610, R136 ;  /* 0x00007610ff887816 */ /* 0x000fe40000000088 */
[----:B------:R-:W-:Y:S02]  /*8390*/  PRMT R155, RZ, 0x7610, R155 ;  /* 0x00007610ff9b7816 */ /* 0x000fe4000000009b */
[----:B------:R-:W-:Y:S01]  /*83a0*/  @!P4 LEA.HI.X R117, R128, UR24, R137, 0x1, P3 ;  /* 0x000000188075cc11 */ /* 0x000fe200098f0c89 */
[----:B--2---:R-:W-:Y:S01]  /*83b0*/  @!P5 IMAD.WIDE.U32 R134, R130, UR8, R134 ;  /* 0x000000088286dc25 */ /* 0x004fe2000f8e0086 */
[----:B------:R-:W-:Y:S01]  /*83c0*/  LOP3.LUT R128, R114, 0x340, RZ, 0xfc, !PT ;  /* 0x0000034072807812 */ /* 0x000fe200078efcff */
[----:B0-----:R-:W0:Y:S01]  /*83d0*/  @!P2 LDC.64 R126, c[0x0][0x3e0] ;  /* 0x0000f800ff7eab82 */ /* 0x001e220000000a00 */
[----:B------:R1:W2:Y:S01]  /*83e0*/  @!P0 LDG.E.U16 R155, desc[UR32][R118.64] ;  /* 0x00000020769b8981 */ /* 0x0002a2000c1e1500 */
[----:B------:R-:W-:Y:S01]  /*83f0*/  @!P5 IMAD R131, R131, UR8, R135 ;  /* 0x000000088383dc24 */ /* 0x000fe2000f8e0287 */
[----:B------:R-:W-:-:S02]  /*8400*/  @!P5 LEA R130, P3, R134, UR23, 0x1 ;  /* 0x000000178682dc11 */ /* 0x000fc4000f8608ff */
[----:B------:R0:W4:Y:S01]  /*8410*/  @!P4 LDG.E.U16 R136, desc[UR32][R116.64] ;  /* 0x000000207488c981 */ /* 0x000122000c1e1500 */
[----:B------:R-:W-:Y:S02]  /*8420*/  ISETP.GE.AND P4, PT, R128, UR34, PT ;  /* 0x0000002280007c0c */ /* 0x000fe4000bf86270 */
[----:B------:R-:W-:Y:S02]  /*8430*/  @!P5 LEA.HI.X R131, R134, UR24, R131, 0x1, P3 ;  /* 0x000000188683dc11 */ /* 0x000fe400098f0c83 */
[----:B-1----:R-:W-:-:S04]  /*8440*/  LOP3.LUT R118, R114, 0x360, RZ, 0xfc, !PT ;  /* 0x0000036072767812 */ /* 0x002fc800078efcff */
[----:B------:R-:W-:Y:S02]  /*8450*/  ISETP.GE.AND P3, PT, R118, UR34, PT ;  /* 0x0000002276007c0c */ /* 0x000fe4000bf66270 */
[----:B------:R-:W-:-:S03]  /*8460*/  @!P2 MOV R125, RZ ;  /* 0x000000ff007da202 */ /* 0x000fc60000000f00 */
[----:B------:R-:W1:Y:S01]  /*8470*/  @!P4 LDC.64 R134, c[0x0][0x3e0] ;  /* 0x0000f800ff86cb82 */ /* 0x000e620000000a00 */
[----:B------:R-:W-:Y:S01]  /*8480*/  PRMT R137, RZ, 0x7610, R137 ;  /* 0x00007610ff897816 */ /* 0x000fe20000000089 */
[----:B0-----:R-:W-:-:S05]  /*8490*/  @!P2 IMAD.WIDE.U32 R124, R126, UR8, R124 ;  /* 0x000000087e7cac25 */ /* 0x001fca000f8e007c */
[----:B------:R0:W4:Y:S01]  /*84a0*/  @!P5 LDG.E.U16 R137, desc[UR32][R130.64] ;  /* 0x000000208289d981 */ /* 0x000122000c1e1500 */
[----:B------:R-:W0:Y:S01]  /*84b0*/  @!P3 LDC.64 R132, c[0x0][0x3e0] ;  /* 0x0000f800ff84bb82 */ /* 0x000e220000000a00 */
[----:B------:R-:W-:Y:S01]  /*84c0*/  @!P2 IMAD R127, R127, UR8, R125 ;  /* 0x000000087f7fac24 */ /* 0x000fe2000f8e027d */
[C---:B------:R-:W-:Y:S02]  /*84d0*/  @!P2 LEA R116, P5, R124.reuse, UR23, 0x1 ;  /* 0x000000177c74ac11 */ /* 0x040fe4000f8a08ff */
[----:B------:R-:W-:Y:S02]  /*84e0*/  PRMT R150, RZ, 0x7610, R150 ;  /* 0x00007610ff967816 */ /* 0x000fe40000000096 */
[----:B------:R-:W-:Y:S02]  /*84f0*/  @!P2 LEA.HI.X R117, R124, UR24, R127, 0x1, P5 ;  /* 0x000000187c75ac11 */ /* 0x000fe4000a8f0c7f */
[----:B------:R-:W-:Y:S02]  /*8500*/  LOP3.LUT R124, R114, 0x380, RZ, 0xfc, !PT ;  /* 0x00000380727c7812 */ /* 0x000fe400078efcff */
[----:B------:R-:W-:Y:S01]  /*8510*/  @!P4 MOV R129, RZ ;  /* 0x000000ff0081c202 */ /* 0x000fe20000000f00 */
[----:B------:R0:W4:Y:S01]  /*8520*/  @!P2 LDG.E.U16 R150, desc[UR32][R116.64] ;  /* 0x000000207496a981 */ /* 0x000122000c1e1500 */
[----:B------:R-:W-:-:S02]  /*8530*/  ISETP.GE.AND P2, PT, R124, UR34, PT ;  /* 0x000000227c007c0c */ /* 0x000fc4000bf46270 */
[----:B------:R-:W-:Y:S01]  /*8540*/  @!P3 MOV R119, RZ ;  /* 0x000000ff0077b202 */ /* 0x000fe20000000f00 */
[----:B-1----:R-:W-:-:S04]  /*8550*/  @!P4 IMAD.WIDE.U32 R128, R134, UR8, R128 ;  /* 0x000000088680cc25 */ /* 0x002fc8000f8e0080 */
[----:B------:R-:W-:Y:S01]  /*8560*/  @!P4 IMAD R135, R135, UR8, R129 ;  /* 0x000000088787cc24 */ /* 0x000fe2000f8e0281 */
[----:B------:R-:W-:Y:S01]  /*8570*/  @!P4 LEA R126, P5, R128, UR23, 0x1 ;  /* 0x00000017807ecc11 */ /* 0x000fe2000f8a08ff */
[----:B0-----:R-:W-:-:S03]  /*8580*/  @!P3 IMAD.WIDE.U32 R118, R132, UR8, R118 ;  /* 0x000000088476bc25 */ /* 0x001fc6000f8e0076 */
[----:B------:R-:W-:Y:S01]  /*8590*/  @!P4 LEA.HI.X R127, R128, UR24, R135, 0x1, P5 ;  /* 0x00000018807fcc11 */ /* 0x000fe2000a8f0c87 */
[----:B------:R-:W-:Y:S01]  /*85a0*/  @!P3 IMAD R133, R133, UR8, R119 ;  /* 0x000000088585bc24 */ /* 0x000fe2000f8e0277 */
[----:B------:R-:W-:Y:S01]  /*85b0*/  @!P3 LEA R130, P5, R118, UR23, 0x1 ;  /* 0x000000177682bc11 */ /* 0x000fe2000f8a08ff */
[----:B------:R-:W0:Y:S01]  /*85c0*/  @!P2 LDC.64 R134, c[0x0][0x3e0] ;  /* 0x0000f800ff86ab82 */ /* 0x000e220000000a00 */
[----:B------:R-:W-:Y:S02]  /*85d0*/  LOP3.LUT R128, R114, 0x3a0, RZ, 0xfc, !PT ;  /* 0x000003a072807812 */ /* 0x000fe400078efcff */
[----:B------:R-:W-:Y:S02]  /*85e0*/  PRMT R151, RZ, 0x7610, R151 ;  /* 0x00007610ff977816 */ /* 0x000fe40000000097 */
[----:B------:R-:W-:Y:S02]  /*85f0*/  @!P3 LEA.HI.X R131, R118, UR24, R133, 0x1, P5 ;  /* 0x000000187683bc11 */ /* 0x000fe4000a8f0c85 */
[----:B------:R-:W-:-:S02]  /*8600*/  LOP3.LUT R116, R114, 0x3c0, RZ, 0xfc, !PT ;  /* 0x000003c072747812 */ /* 0x000fc400078efcff */
[----:B------:R-:W-:Y:S01]  /*8610*/  ISETP.GE.AND P5, PT, R128, UR34, PT ;  /* 0x0000002280007c0c */ /* 0x000fe2000bfa6270 */
[----:B------:R1:W4:Y:S01]  /*8620*/  @!P4 LDG.E.U16 R151, desc[UR32][R126.64] ;  /* 0x000000207e97c981 */ /* 0x000322000c1e1500 */
[----:B------:R-:W-:Y:S02]  /*8630*/  ISETP.GE.AND P4, PT, R116, UR34, PT ;  /* 0x0000002274007c0c */ /* 0x000fe4000bf86270 */
[----:B------:R-:W-:Y:S02]  /*8640*/  @!P2 MOV R125, RZ ;  /* 0x000000ff007da202 */ /* 0x000fe40000000f00 */
[----:B------:R-:W-:Y:S02]  /*8650*/  PRMT R152, RZ, 0x7610, R152 ;  /* 0x00007610ff987816 */ /* 0x000fe40000000098 */
[----:B------:R-:W-:-:S04]  /*8660*/  PRMT R114, RZ, 0x7610, R114 ;  /* 0x00007610ff727816 */ /* 0x000fc80000000072 */
[----:B------:R3:W4:Y:S01]  /*8670*/  @!P3 LDG.E.U16 R152, desc[UR32][R130.64] ;  /* 0x000000208298b981 */ /* 0x000722000c1e1500 */
[----:B------:R-:W3:Y:S01]  /*8680*/  @!P5 LDC.64 R132, c[0x0][0x3e0] ;  /* 0x0000f800ff84db82 */ /* 0x000ee20000000a00 */
[----:B0-----:R-:W-:-:S07]  /*8690*/  @!P2 IMAD.WIDE.U32 R124, R134, UR8, R124 ;  /* 0x00000008867cac25 */ /* 0x001fce000f8e007c */
[----:B------:R-:W0:Y:S01]  /*86a0*/  @!P4 LDC.64 R118, c[0x0][0x3e0] ;  /* 0x0000f800ff76cb82 */ /* 0x000e220000000a00 */
[----:B------:R-:W-:Y:S01]  /*86b0*/  @!P2 IMAD R135, R135, UR8, R125 ;  /* 0x000000088787ac24 */ /* 0x000fe2000f8e027d */
[----:B-1----:R-:W-:-:S04]  /*86c0*/  @!P2 LEA R126, P3, R124, UR23, 0x1 ;  /* 0x000000177c7eac11 */ /* 0x002fc8000f8608ff */
[----:B------:R-:W-:Y:S02]  /*86d0*/  @!P2 LEA.HI.X R127, R124, UR24, R135, 0x1, P3 ;  /* 0x000000187c7fac11 */ /* 0x000fe400098f0c87 */
[----:B------:R-:W-:-:S03]  /*86e0*/  @!P5 MOV R129, RZ ;  /* 0x000000ff0081d202 */ /* 0x000fc60000000f00 */
[----:B------:R-:W4:Y:S01]  /*86f0*/  @!P2 LDG.E.U16 R114, desc[UR32][R126.64] ;  /* 0x000000207e72a981 */ /* 0x000f22000c1e1500 */
[----:B------:R-:W-:Y:S01]  /*8700*/  @!P4 MOV R117, RZ ;  /* 0x000000ff0075c202 */ /* 0x000fe20000000f00 */
[----:B---3--:R-:W-:-:S04]  /*8710*/  @!P5 IMAD.WIDE.U32 R128, R132, UR8, R128 ;  /* 0x000000088480dc25 */ /* 0x008fc8000f8e0080 */
[----:B------:R-:W-:Y:S02]  /*8720*/  @!P5 IMAD R133, R133, UR8, R129 ;  /* 0x000000088585dc24 */ /* 0x000fe4000f8e0281 */
[----:B0-----:R-:W-:Y:S01]  /*8730*/  @!P4 IMAD.WIDE.U32 R116, R118, UR8, R116 ;  /* 0x000000087674cc25 */ /* 0x001fe2000f8e0074 */
[----:B------:R-:W-:-:S03]  /*8740*/  @!P5 LEA R118, P2, R128, UR23, 0x1 ;  /* 0x000000178076dc11 */ /* 0x000fc6000f8408ff */
[----:B------:R-:W-:Y:S01]  /*8750*/  @!P4 IMAD R117, R119, UR8, R117 ;  /* 0x000000087775cc24 */ /* 0x000fe2000f8e0275 */
[----:B------:R-:W-:Y:S02]  /*8760*/  @!P5 LEA.HI.X R119, R128, UR24, R133, 0x1, P2 ;  /* 0x000000188077dc11 */ /* 0x000fe400090f0c85 */
[----:B------:R-:W-:Y:S02]  /*8770*/  PRMT R128, RZ, 0x7610, R128 ;  /* 0x00007610ff807816 */ /* 0x000fe40000000080 */
[C---:B------:R-:W-:Y:S02]  /*8780*/  @!P4 LEA R124, P3, R116.reuse, UR23, 0x1 ;  /* 0x00000017747ccc11 */ /* 0x040fe4000f8608ff */
[----:B------:R-:W-:Y:S02]  /*8790*/  PRMT R129, RZ, 0x7610, R129 ;  /* 0x00007610ff817816 */ /* 0x000fe40000000081 */
[----:B------:R-:W3:Y:S01]  /*87a0*/  @!P5 LDG.E.U16 R128, desc[UR32][R118.64] ;  /* 0x000000207680d981 */ /* 0x000ee2000c1e1500 */
[----:B------:R-:W-:-:S02]  /*87b0*/  @!P4 LEA.HI.X R125, R116, UR24, R117, 0x1, P3 ;  /* 0x00000018747dcc11 */ /* 0x000fc400098f0c75 */
[----:B------:R-:W-:-:S03]  /*87c0*/  PRMT R132, RZ, 0x7610, R132 ;  /* 0x00007610ff847816 */ /* 0x000fc60000000084 */
[----:B------:R-:W3:Y:S04]  /*87d0*/  @!P4 LDG.E.U16 R129, desc[UR32][R124.64] ;  /* 0x000000207c81c981 */ /* 0x000ee8000c1e1500 */
[----:B------:R0:W3:Y:S01]  /*87e0*/  @!P1 LDG.E.U16 R132, desc[UR32][R120.64] ;  /* 0x0000002078849981 */ /* 0x0000e2000c1e1500 */
[----:B------:R-:W-:Y:S01]  /*87f0*/  R2UR UR47, R123 ;  /* 0x000000007b2f72ca */ /* 0x000fe200000e0000 */
[----:B------:R-:W-:Y:S01]  /*8800*/  UMOV UR36, UR12 ;  /* 0x0000000c00247c82 */ /* 0x000fe20008000000 */
[----:B------:R-:W-:Y:S02]  /*8810*/  UMOV UR37, UR27 ;  /* 0x0000001b00257c82 */ /* 0x000fe40008000000 */
[----:B------:R-:W-:-:S04]  /*8820*/  UIMAD.WIDE.U32 UR36, UR8, UR40, UR36 ;  /* 0x00000028082472a5 */ /* 0x000fc8000f8e0024 */
[----:B------:R-:W-:-:S05]  /*8830*/  UIMAD UR25, UR8, UR41, UR37 ;  /* 0x00000029081972a4 */ /* 0x000fca000f8e0225 */
[----:B------:R-:W-:Y:S01]  /*8840*/  FMUL.FTZ R116, R23, UR47 ;  /* 0x0000002f17747c20 */ /* 0x000fe20008410000 */
[----:B------:R-:W-:-:S03]  /*8850*/  ULEA UR35, UP0, UR36, UR30, 0x3 ;  /* 0x0000001e24237291 */ /* 0x000fc6000f8018ff */
[----:B------:R-:W-:Y:S01]  /*8860*/  FMUL.RZ R117, R116, 0.15915493667125701904 ;  /* 0x3e22f98374757820 */ /* 0x000fe2000040c000 */
[----:B------:R-:W-:Y:S01]  /*8870*/  FMUL.FTZ R116, R24, UR47 ;  /* 0x0000002f18747c20 */ /* 0x000fe20008410000 */
[----:B------:R-:W-:-:S03]  /*8880*/  ULEA.HI.X UR36, UR36, UR31, UR25, 0x3, UP0 ;  /* 0x0000001f24247291 */ /* 0x000fc600080f1c19 */
[----:B------:R-:W-:Y:S01]  /*8890*/  FMUL.RZ R123, R116, 0.15915493667125701904 ;  /* 0x3e22f983747b7820 */ /* 0x000fe2000040c000 */
[----:B------:R-:W-:Y:S01]  /*88a0*/  FMUL.FTZ R116, R25, UR47 ;  /* 0x0000002f19747c20 */ /* 0x000fe20008410000 */
[----:B------:R-:W-:Y:S03]  /*88b0*/  MUFU.SIN R130, R117 ;  /* 0x0000007500827308 */ /* 0x000fe60000000400 */
[----:B0-----:R-:W-:Y:S01]  /*88c0*/  FMUL.RZ R121, R116, 0.15915493667125701904 ;  /* 0x3e22f98374797820 */ /* 0x001fe2000040c000 */
[----:B------:R-:W-:-:S04]  /*88d0*/  MOV R116, UR35 ;  /* 0x0000002300747c02 */ /* 0x000fc80008000f00 */
[----:B------:R0:W-:Y:S02]  /*88e0*/  MUFU.COS R131, R117 ;  /* 0x0000007500837308 */ /* 0x0001e40000000000 */
[----:B0-----:R-:W-:-:S06]  /*88f0*/  MOV R117, UR36 ;  /* 0x0000002400757c02 */ /* 0x001fcc0008000f00 */
[----:B------:R-:W3:Y:S01]  /*8900*/  LDG.E.64 R116, desc[UR32][R116.64] ;  /* 0x0000002074747981 */ /* 0x000ee2000c1e1b00 */
[----:B------:R-:W0:Y:S01]  /*8910*/  S2UR UR35, SR_CgaCtaId ;  /* 0x00000000002379c3 */ /* 0x000e220000008800 */
[----:B------:R-:W-:Y:S01]  /*8920*/  R2UR UR46, R122 ;  /* 0x000000007a2e72ca */ /* 0x000fe200000e0000 */
[----:B------:R-:W-:Y:S01]  /*8930*/  UMOV UR25, 0x400 ;  /* 0x0000040000197882 */ /* 0x000fe20000000000 */
[----:B------:R-:W-:Y:S01]  /*8940*/  FMUL.FTZ R119, R27, UR47 ;  /* 0x0000002f1b777c20 */ /* 0x000fe20008410000 */
[----:B------:R-:W-:-:S03]  /*8950*/  IADD3 R122, PT, PT, R5, 0x240, RZ ;  /* 0x00000240057a7810 */ /* 0x000fc60007ffe0ff */
[----:B------:R-:W-:Y:S01]  /*8960*/  FMUL.RZ R156, R119, 0.15915493667125701904 ;  /* 0x3e22f983779c7820 */ /* 0x000fe2000040c000 */
[----:B------:R-:W-:Y:S01]  /*8970*/  LEA.HI.SX32 R122, R122, R5, 0x1b ;  /* 0x000000057a7a7211 */ /* 0x000fe200078fdaff */
[----:B------:R-:W-:Y:S01]  /*8980*/  MUFU.SIN R124, R121 ;  /* 0x00000079007c7308 */ /* 0x000fe20000000400 */
[----:B------:R-:W-:Y:S01]  /*8990*/  FMUL.FTZ R119, R28, UR47 ;  /* 0x0000002f1c777c20 */ /* 0x000fe20008410000 */
[----:B0-----:R-:W-:-:S06]  /*89a0*/  ULEA UR25, UR35, UR25, 0x18 ;  /* 0x0000001923197291 */ /* 0x001fcc000f8ec0ff */
[----:B------:R-:W-:Y:S01]  /*89b0*/  MUFU.COS R125, R121 ;  /* 0x00000079007d7308 */ /* 0x000fe20000000000 */
[----:B------:R-:W-:-:S07]  /*89c0*/  LEA R122, R122, UR25, 0x1 ;  /* 0x000000197a7a7c11 */ /* 0x000fce000f8e08ff */
[----:B------:R-:W-:Y:S01]  /*89d0*/  MUFU.SIN R120, R156 ;  /* 0x0000009c00787308 */ /* 0x000fe20000000400 */
[----:B------:R-:W-:Y:S01]  /*89e0*/  FMUL.RZ R157, R119, 0.15915493667125701904 ;  /* 0x3e22f983779d7820 */ /* 0x000fe2000040c000 */
[----:B------:R-:W-:-:S06]  /*89f0*/  FMUL.FTZ R133, R29, UR47 ;  /* 0x0000002f1d857c20 */ /* 0x000fcc0008410000 */
[----:B------:R0:W-:Y:S01]  /*8a00*/  MUFU.COS R121, R156 ;  /* 0x0000009c00797308 */ /* 0x0001e20000000000 */
[----:B------:R-:W-:Y:S01]  /*8a10*/  FMUL.FTZ R118, R26, UR47 ;  /* 0x0000002f1a767c20 */ /* 0x000fe20008410000 */
[----:B0-----:R-:W-:-:S04]  /*8a20*/  FMUL.FTZ R156, R31, UR47 ;  /* 0x0000002f1f9c7c20 */ /* 0x001fc80008410000 */
[----:B------:R-:W-:Y:S01]  /*8a30*/  FMUL.RZ R161, R156, 0.15915493667125701904 ;  /* 0x3e22f9839ca17820 */ /* 0x000fe2000040c000 */
[----:B------:R-:W-:Y:S01]  /*8a40*/  FMUL.FTZ R156, R32, UR47 ;  /* 0x0000002f209c7c20 */ /* 0x000fe20008410000 */
[----:B------:R-:W-:Y:S01]  /*8a50*/  MUFU.SIN R153, R157 ;  /* 0x0000009d00997308 */ /* 0x000fe20000000400 */
[----:B------:R-:W-:Y:S01]  /*8a60*/  FMUL.RZ R158, R133, 0.15915493667125701904 ;  /* 0x3e22f983859e7820 */ /* 0x000fe2000040c000 */
[----:B------:R-:W-:Y:S01]  /*8a70*/  FMUL.FTZ R133, R30, UR47 ;  /* 0x0000002f1e857c20 */ /* 0x000fe20008410000 */
[----:B------:R-:W-:-:S05]  /*8a80*/  FMUL.RZ R135, R118, 0.15915493667125701904 ;  /* 0x3e22f98376877820 */ /* 0x000fca000040c000 */
[----:B------:R0:W-:Y:S01]  /*8a90*/  MUFU.COS R119, R157 ;  /* 0x0000009d00777308 */ /* 0x0001e20000000000 */
[----:B------:R-:W-:Y:S01]  /*8aa0*/  FMUL.RZ R159, R133, 0.15915493667125701904 ;  /* 0x3e22f983859f7820 */ /* 0x000fe2000040c000 */
[----:B0-----:R-:W-:Y:S01]  /*8ab0*/  FMUL.RZ R157, R156, 0.15915493667125701904 ;  /* 0x3e22f9839c9d7820 */ /* 0x001fe2000040c000 */
[----:B------:R-:W-:-:S05]  /*8ac0*/  FMUL.FTZ R156, R33, UR47 ;  /* 0x0000002f219c7c20 */ /* 0x000fca0008410000 */
[----:B------:R-:W-:Y:S01]  /*8ad0*/  MUFU.SIN R134, R158 ;  /* 0x0000009e00867308 */ /* 0x000fe20000000400 */
[----:B--2---:R-:W-:Y:S04]  /*8ae0*/  STS.U16 [R6], R155 ;  /* 0x0000009b06007388 */ /* 0x004fe80000000400 */
[----:B------:R0:W-:Y:S04]  /*8af0*/  STS.U16 [R7+0x40], R138 ;  /* 0x0000408a07007388 */ /* 0x0001e80000000400 */
[----:B------:R-:W-:Y:S04]  /*8b00*/  STS.U16 [R8+0x80], R113 ;  /* 0x0000807108007388 */ /* 0x000fe80000000400 */
[----:B------:R-:W-:Y:S04]  /*8b10*/  STS.U16 [R9+0xc0], R64 ;  /* 0x0000c04009007388 */ /* 0x000fe80000000400 */
[----:B------:R-:W-:Y:S04]  /*8b20*/  STS.U16 [R10+0x100], R109 ;  /* 0x0001006d0a007388 */ /* 0x000fe80000000400 */
[----:B------:R-:W-:Y:S04]  /*8b30*/  STS.U16 [R11+0x140], R140 ;  /* 0x0001408c0b007388 */ /* 0x000fe80000000400 */
[----:B------:R-:W-:Y:S01]  /*8b40*/  STS.U16 [R12+0x180], R111 ;  /* 0x0001806f0c007388 */ /* 0x000fe20000000400 */
[----:B0-----:R-:W-:-:S03]  /*8b50*/  IADD3 R138, PT, PT, R5, 0x260, RZ ;  /* 0x00000260058a7810 */ /* 0x001fc60007ffe0ff */
[----:B------:R-:W-:Y:S04]  /*8b60*/  STS.U16 [R13+0x1c0], R66 ;  /* 0x0001c0420d007388 */ /* 0x000fe80000000400 */
[----:B------:R-:W-:Y:S04]  /*8b70*/  STS.U16 [R14+0x200], R67 ;  /* 0x000200430e007388 */ /* 0x000fe80000000400 */
[----:B------:R0:W-:Y:S04]  /*8b80*/  STS.U16 [R15+0x240], R112 ;  /* 0x000240700f007388 */ /* 0x0001e80000000400 */
[----:B------:R-:W-:Y:S01]  /*8b90*/  STS.U16 [R16+0x280], R115 ;  /* 0x0002807310007388 */ /* 0x000fe20000000400 */
[----:B------:R-:W-:-:S03]  /*8ba0*/  LEA.HI.SX32 R138, R138, R5, 0x1b ;  /* 0x000000058a8a7211 */ /* 0x000fc600078fdaff */
[----:B------:R1:W-:Y:S01]  /*8bb0*/  STS.U16 [R17+0x2c0], R110 ;  /* 0x0002c06e11007388 */ /* 0x0003e20000000400 */
[C---:B0-----:R-:W-:Y:S01]  /*8bc0*/  IADD3 R112, PT, PT, R5.reuse, 0x200, RZ ;  /* 0x0000020005707810 */ /* 0x041fe20007ffe0ff */
[----:B------:R-:W-:Y:S01]  /*8bd0*/  FMUL.FTZ R64, R38, UR47 ;  /* 0x0000002f26407c20 */ /* 0x000fe20008410000 */
[----:B------:R-:W-:Y:S02]  /*8be0*/  MOV R109, UR46 ;  /* 0x0000002e006d7c02 */ /* 0x000fe40008000f00 */
[-C--:B------:R-:W-:Y:S02]  /*8bf0*/  LEA.HI.SX32 R112, R112, R5.reuse, 0x1b ;  /* 0x0000000570707211 */ /* 0x080fe400078fdaff */
[----:B-1----:R-:W-:Y:S01]  /*8c00*/  IADD3 R110, PT, PT, R5, 0x220, RZ ;  /* 0x00000220056e7810 */ /* 0x002fe20007ffe0ff */
[----:B------:R0:W-:Y:S03]  /*8c10*/  STS.U16 [R18+0x300], R65 ;  /* 0x0003004112007388 */ /* 0x0001e60000000400 */
[----:B------:R-:W-:Y:S01]  /*8c20*/  LEA.HI.SX32 R110, R110, R5, 0x1b ;  /* 0x000000056e6e7211 */ /* 0x000fe200078fdaff */
[----:B------:R-:W-:Y:S01]  /*8c30*/  FMUL.RZ R66, R64, 0.15915493667125701904 ;  /* 0x3e22f98340427820 */ /* 0x000fe2000040c000 */
[----:B------:R-:W-:Y:S01]  /*8c40*/  LEA R112, R112, UR25, 0x1 ;  /* 0x0000001970707c11 */ /* 0x000fe2000f8e08ff */
[----:B------:R1:W-:Y:S01]  /*8c50*/  STS.U16 [R19+0x340], R142 ;  /* 0x0003408e13007388 */ /* 0x0003e20000000400 */
[----:B------:R-:W-:-:S02]  /*8c60*/  LEA R110, R110, UR25, 0x1 ;  /* 0x000000196e6e7c11 */ /* 0x000fc4000f8e08ff */
[----:B0-----:R-:W-:Y:S02]  /*8c70*/  LEA R65, R138, UR25, 0x1 ;  /* 0x000000198a417c11 */ /* 0x001fe4000f8e08ff */
[----:B------:R-:W-:Y:S01]  /*8c80*/  IADD3 R138, PT, PT, R5, 0x280, RZ ;  /* 0x00000280058a7810 */ /* 0x000fe20007ffe0ff */
[----:B------:R-:W-:Y:S01]  /*8c90*/  FMUL.FTZ R64, R109, 1.4426950216293334961 ;  /* 0x3fb8aa3b6d407820 */ /* 0x000fe20000410000 */
[C---:B------:R-:W-:Y:S01]  /*8ca0*/  IADD3 R140, PT, PT, R5.reuse, 0x2a0, RZ ;  /* 0x000002a0058c7810 */ /* 0x040fe20007ffe0ff */
[----:B------:R-:W-:Y:S01]  /*8cb0*/  STS.U16 [R20+0x380], R139 ;  /* 0x0003808b14007388 */ /* 0x000fe20000000400 */
[-C--:B------:R-:W-:Y:S01]  /*8cc0*/  LEA.HI.SX32 R138, R138, R5.reuse, 0x1b ;  /* 0x000000058a8a7211 */ /* 0x080fe200078fdaff */
[----:B------:R-:W-:Y:S01]  /*8cd0*/  FMUL.FTZ R67, R64, R24 ;  /* 0x0000001840437220 */ /* 0x000fe20000410000 */
[----:B------:R-:W-:Y:S01]  /*8ce0*/  LEA.HI.SX32 R140, R140, R5, 0x1b ;  /* 0x000000058c8c7211 */ /* 0x000fe200078fdaff */
[----:B------:R0:W-:Y:S01]  /*8cf0*/  STS.U16 [R21+0x3c0], R144 ;  /* 0x0003c09015007388 */ /* 0x0001e20000000400 */
[----:B-1----:R-:W-:-:S03]  /*8d00*/  IADD3 R142, PT, PT, R5, 0x2c0, RZ ;  /* 0x000002c0058e7810 */ /* 0x002fc60007ffe0ff */
[----:B------:R1:W-:Y:S01]  /*8d10*/  STS.U16 [R112+0x400], R141 ;  /* 0x0004008d70007388 */ /* 0x0003e20000000400 */
[----:B------:R-:W-:-:S03]  /*8d20*/  LEA R138, R138, UR25, 0x1 ;  /* 0x000000198a8a7c11 */ /* 0x000fc6000f8e08ff */
[----:B------:R2:W-:Y:S01]  /*8d30*/  STS.U16 [R110+0x440], R143 ;  /* 0x0004408f6e007388 */ /* 0x0005e20000000400 */
[----:B0-----:R-:W-:-:S03]  /*8d40*/  IADD3 R144, PT, PT, R5, 0x2e0, RZ ;  /* 0x000002e005907810 */ /* 0x001fc60007ffe0ff */
[----:B------:R-:W-:Y:S01]  /*8d50*/  STS.U16 [R122+0x480], R145 ;  /* 0x000480917a007388 */ /* 0x000fe20000000400 */
[----:B-1----:R-:W-:-:S03]  /*8d60*/  IADD3 R112, PT, PT, R5, 0x320, RZ ;  /* 0x0000032005707810 */ /* 0x002fc60007ffe0ff */
[----:B-----5:R0:W-:Y:S01]  /*8d70*/  STS.U16 [R65+0x4c0], R146 ;  /* 0x0004c09241007388 */ /* 0x0201e20000000400 */
[----:B------:R1:W-:Y:S01]  /*8d80*/  MUFU.EX2 R111, R67 ;  /* 0x00000043006f7308 */ /* 0x0003e20000000800 */
[C---:B--2---:R-:W-:Y:S02]  /*8d90*/  IADD3 R110, PT, PT, R5.reuse, 0x300, RZ ;  /* 0x00000300056e7810 */ /* 0x044fe40007ffe0ff */
[-C--:B------:R-:W-:Y:S02]  /*8da0*/  LEA.HI.SX32 R142, R142, R5.reuse, 0x1b ;  /* 0x000000058e8e7211 */ /* 0x080fe400078fdaff */
[-C--:B------:R-:W-:Y:S02]  /*8db0*/  LEA.HI.SX32 R112, R112, R5.reuse, 0x1b ;  /* 0x0000000570707211 */ /* 0x080fe400078fdaff */
[----:B0-----:R-:W-:Y:S01]  /*8dc0*/  LEA R65, R140, UR25, 0x1 ;  /* 0x000000198c417c11 */ /* 0x001fe2000f8e08ff */
[----:B-1----:R-:W-:Y:S01]  /*8dd0*/  FMUL.FTZ R67, R64, R26 ;  /* 0x0000001a40437220 */ /* 0x002fe20000410000 */
[-C--:B------:R-:W-:Y:S01]  /*8de0*/  LEA.HI.SX32 R144, R144, R5.reuse, 0x1b ;  /* 0x0000000590907211 */ /* 0x080fe200078fdaff */
[----:B----4-:R-:W-:Y:S01]  /*8df0*/  STS.U16 [R138+0x500], R147 ;  /* 0x000500938a007388 */ /* 0x010fe20000000400 */
[----:B------:R-:W-:Y:S01]  /*8e00*/  LEA.HI.SX32 R110, R110, R5, 0x1b ;  /* 0x000000056e6e7211 */ /* 0x000fe200078fdaff */
[----:B------:R0:W-:Y:S01]  /*8e10*/  MUFU.EX2 R115, R67 ;  /* 0x0000004300737308 */ /* 0x0001e20000000800 */
[----:B------:R-:W-:Y:S01]  /*8e20*/  IADD3 R122, PT, PT, R5, 0x340, RZ ;  /* 0x00000340057a7810 */ /* 0x000fe20007ffe0ff */
[----:B------:R1:W-:Y:S01]  /*8e30*/  STS.U16 [R65+0x540], R148 ;  /* 0x0005409441007388 */ /* 0x0003e20000000400 */
[----:B------:R-:W-:-:S02]  /*8e40*/  LEA R142, R142, UR25, 0x1 ;  /* 0x000000198e8e7c11 */ /* 0x000fc4000f8e08ff */
[C---:B------:R-:W-:Y:S02]  /*8e50*/  IADD3 R140, PT, PT, R5.reuse, 0x360, RZ ;  /* 0x00000360058c7810 */ /* 0x040fe40007ffe0ff */
[----:B------:R-:W-:Y:S01]  /*8e60*/  LEA R110, R110, UR25, 0x1 ;  /* 0x000000196e6e7c11 */ /* 0x000fe2000f8e08ff */
[----:B------:R2:W-:Y:S01]  /*8e70*/  MUFU.COS R154, R158 ;  /* 0x0000009e009a7308 */ /* 0x0005e20000000000 */
[----:B0-----:R-:W-:Y:S02]  /*8e80*/  LEA R67, R144, UR25, 0x1 ;  /* 0x0000001990437c11 */ /* 0x001fe4000f8e08ff */
[----:B-1----:R-:W-:Y:S02]  /*8e90*/  LEA R65, R112, UR25, 0x1 ;  /* 0x0000001970417c11 */ /* 0x002fe4000f8e08ff */
[----:B------:R-:W-:Y:S02]  /*8ea0*/  IADD3 R112, PT, PT, R5, 0x380, RZ ;  /* 0x0000038005707810 */ /* 0x000fe40007ffe0ff */
[-C--:B------:R-:W-:Y:S01]  /*8eb0*/  LEA.HI.SX32 R122, R122, R5.reuse, 0x1b ;  /* 0x000000057a7a7211 */ /* 0x080fe200078fdaff */
[----:B--2---:R-:W-:Y:S01]  /*8ec0*/  FMUL.RZ R158, R156, 0.15915493667125701904 ;  /* 0x3e22f9839c9e7820 */ /* 0x004fe2000040c000 */
[----:B------:R-:W-:Y:S01]  /*8ed0*/  FMUL.FTZ R156, R34, UR47 ;  /* 0x0000002f229c7c20 */ /* 0x000fe20008410000 */
[----:B------:R-:W-:Y:S01]  /*8ee0*/  MUFU.SIN R126, R123 ;  /* 0x0000007b007e7308 */ /* 0x000fe20000000400 */
[-C--:B------:R-:W-:Y:S01]  /*8ef0*/  LEA.HI.SX32 R140, R140, R5.reuse, 0x1b ;  /* 0x000000058c8c7211 */ /* 0x080fe200078fdaff */
[----:B------:R-:W-:Y:S01]  /*8f00*/  STS.U16 [R142+0x580], R149 ;  /* 0x000580958e007388 */ /* 0x000fe20000000400 */
[----:B------:R-:W-:-:S02]  /*8f10*/  LEA.HI.SX32 R112, R112, R5, 0x1b ;  /* 0x0000000570707211 */ /* 0x000fc400078fdaff */
[----:B------:R-:W-:Y:S01]  /*8f20*/  LEA R122, R122, UR25, 0x1 ;  /* 0x000000197a7a7c11 */ /* 0x000fe2000f8e08ff */
[----:B------:R0:W-:Y:S02]  /*8f30*/  STS.U16 [R67+0x5c0], R136 ;  /* 0x0005c08843007388 */ /* 0x0001e40000000400 */
[----:B------:R-:W1:Y:S02]  /*8f40*/  MUFU.COS R127, R123 ;  /* 0x0000007b007f7308 */ /* 0x000e640000000000 */
[----:B------:R-:W-:Y:S06]  /*8f50*/  STS.U16 [R110+0x600], R137 ;  /* 0x000600896e007388 */ /* 0x000fec0000000400 */
[----:B------:R-:W-:Y:S01]  /*8f60*/  MUFU.SIN R118, R135 ;  /* 0x0000008700767308 */ /* 0x000fe20000000400 */
[----:B0-----:R-:W-:Y:S01]  /*8f70*/  LEA R67, R140, UR25, 0x1 ;  /* 0x000000198c437c11 */ /* 0x001fe2000f8e08ff */
[----:B------:R0:W-:Y:S06]  /*8f80*/  STS.U16 [R65+0x640], R150 ;  /* 0x0006409641007388 */ /* 0x0001ec0000000400 */
[----:B------:R-:W-:Y:S01]  /*8f90*/  MUFU.COS R123, R135 ;  /* 0x00000087007b7308 */ /* 0x000fe20000000000 */
[----:B------:R-:W-:Y:S01]  /*8fa0*/  STS.U16 [R122+0x680], R151 ;  /* 0x000680977a007388 */ /* 0x000fe20000000400 */
[----:B0-----:R-:W-:-:S06]  /*8fb0*/  LEA R65, R112, UR25, 0x1 ;  /* 0x0000001970417c11 */ /* 0x001fcc000f8e08ff */
[----:B------:R-:W-:Y:S01]  /*8fc0*/  MUFU.SIN R133, R159 ;  /* 0x0000009f00857308 */ /* 0x000fe20000000400 */
[----:B------:R-:W-:Y:S07]  /*8fd0*/  STS.U16 [R67+0x6c0], R152 ;  /* 0x0006c09843007388 */ /* 0x000fee0000000400 */
[----:B------:R0:W-:Y:S01]  /*8fe0*/  MUFU.COS R135, R159 ;  /* 0x0000009f00877308 */ /* 0x0001e20000000000 */
[----:B------:R2:W-:Y:S01]  /*8ff0*/  STS.U16 [R65+0x700], R114 ;  /* 0x0007007241007388 */ /* 0x0005e20000000400 */
[----:B0-----:R-:W-:Y:S01]  /*9000*/  FMUL.RZ R159, R156, 0.15915493667125701904 ;  /* 0x3e22f9839c9f7820 */ /* 0x001fe2000040c000 */
[----:B------:R-:W-:-:S05]  /*9010*/  FMUL.FTZ R156, R35, UR47 ;  /* 0x0000002f239c7c20 */ /* 0x000fca0008410000 */
[----:B------:R-:W-:Y:S01]  /*9020*/  MUFU.SIN R165, R161 ;  /* 0x000000a100a57308 */ /* 0x000fe20000000400 */
[C---:B------:R-:W-:Y:S01]  /*9030*/  FMUL.FTZ R109, R64.reuse, R25 ;  /* 0x00000019406d7220 */ /* 0x040fe20000410000 */
[----:B--2---:R-:W-:-:S06]  /*9040*/  FMUL.FTZ R65, R64, R36 ;  /* 0x0000002440417220 */ /* 0x004fcc0000410000 */
[----:B------:R0:W-:Y:S01]  /*9050*/  MUFU.COS R167, R161 ;  /* 0x000000a100a77308 */ /* 0x0001e20000000000 */
[----:B------:R-:W-:Y:S01]  /*9060*/  IADD3 R136, PT, PT, R5, 0x3a0, RZ ;  /* 0x000003a005887810 */ /* 0x000fe20007ffe0ff */
[----:B0-----:R-:W-:Y:S01]  /*9070*/  FMUL.RZ R161, R156, 0.15915493667125701904 ;  /* 0x3e22f9839ca17820 */ /* 0x001fe2000040c000 */
[----:B------:R-:W-:-:S05]  /*9080*/  FMUL.FTZ R156, R36, UR47 ;  /* 0x0000002f249c7c20 */ /* 0x000fca0008410000 */
[----:B------:R-:W-:Y:S01]  /*9090*/  MUFU.SIN R160, R157 ;  /* 0x0000009d00a07308 */ /* 0x000fe20000000400 */
[----:B------:R-:W-:-:S07]  /*90a0*/  FMUL.FTZ R138, R64, R30 ;  /* 0x0000001e408a7220 */ /* 0x000fce0000410000 */
[----:B------:R0:W-:Y:S01]  /*90b0*/  MUFU.COS R162, R157 ;  /* 0x0000009d00a27308 */ /* 0x0001e20000000000 */
[----:B------:R-:W-:Y:S01]  /*90c0*/  LEA.HI.SX32 R136, R136, R5, 0x1b ;  /* 0x0000000588887211 */ /* 0x000fe200078fdaff */
[----:B0-----:R-:W-:-:S06]  /*90d0*/  FMUL.RZ R157, R156, 0.15915493667125701904 ;  /* 0x3e22f9839c9d7820 */ /* 0x001fcc000040c000 */
[----:B------:R0:W2:Y:S01]  /*90e0*/  MUFU.EX2 R113, R109 ;  /* 0x0000006d00717308 */ /* 0x0000a20000000800 */
[----:B------:R-:W-:Y:S01]  /*90f0*/  FMUL.FTZ R110, R64, R33 ;  /* 0x00000021406e7220 */ /* 0x000fe20000410000 */
[----:B------:R-:W-:-:S06]  /*9100*/  IADD3 R140, PT, PT, R5, 0x3e0, RZ ;  /* 0x000003e0058c7810 */ /* 0x000fcc0007ffe0ff */
[----:B------:R-:W-:Y:S01]  /*9110*/  MUFU.SIN R186, R157 ;  /* 0x0000009d00ba7308 */ /* 0x000fe20000000400 */
[----:B0-----:R-:W-:-:S07]  /*9120*/  FMUL.FTZ R109, R64, R27 ;  /* 0x0000001b406d7220 */ /* 0x001fce0000410000 */
[----:B------:R-:W-:Y:S01]  /*9130*/  MUFU.COS R188, R157 ;  /* 0x0000009d00bc7308 */ /* 0x000fe20000000000 */
[----:B------:R-:W-:-:S07]  /*9140*/  LEA R67, R136, UR25, 0x1 ;  /* 0x0000001988437c11 */ /* 0x000fce000f8e08ff */
[----:B------:R-:W0:Y:S01]  /*9150*/  MUFU.EX2 R65, R65 ;  /* 0x0000004100417308 */ /* 0x000e220000000800 */
[----:B------:R-:W-:-:S07]  /*9160*/  LEA.HI.SX32 R140, R140, R5, 0x1b ;  /* 0x000000058c8c7211 */ /* 0x000fce00078fdaff */
[----:B------:R4:W-:Y:S01]  /*9170*/  MUFU.EX2 R139, R109 ;  /* 0x0000006d008b7308 */ /* 0x0009e20000000800 */
[----:B------:R-:W-:-:S07]  /*9180*/  FMUL.FTZ R112, R64, R34 ;  /* 0x0000002240707220 */ /* 0x000fce0000410000 */
[----:B------:R5:W-:Y:S01]  /*9190*/  MUFU.EX2 R142, R138 ;  /* 0x0000008a008e7308 */ /* 0x000be20000000800 */
[----:B----4-:R-:W-:Y:S01]  /*91a0*/  FMUL.FTZ R109, R64, R29 ;  /* 0x0000001d406d7220 */ /* 0x010fe20000410000 */
[----:B---3--:R3:W-:Y:S01]  /*91b0*/  STS.U16 [R67+0x740], R128 ;  /* 0x0007408043007388 */ /* 0x0087e20000000400 */
[----:B-----5:R-:W-:-:S05]  /*91c0*/  IADD3 R138, PT, PT, R5, 0x3c0, RZ ;  /* 0x000003c0058a7810 */ /* 0x020fca0007ffe0ff */
[----:B------:R4:W5:Y:S01]  /*91d0*/  MUFU.EX2 R143, R109 ;  /* 0x0000006d008f7308 */ /* 0x0009620000000800 */
[----:B------:R-:W-:Y:S01]  /*91e0*/  LEA.HI.SX32 R138, R138, R5, 0x1b ;  /* 0x000000058a8a7211 */ /* 0x000fe200078fdaff */
[C---:B---3--:R-:W-:Y:S01]  /*91f0*/  FMUL.FTZ R67, R64.reuse, R23 ;  /* 0x0000001740437220 */ /* 0x048fe20000410000 */
[----:B----4-:R-:W-:-:S05]  /*9200*/  FMUL.FTZ R109, R64, R31 ;  /* 0x0000001f406d7220 */ /* 0x010fca0000410000 */
[----:B------:R-:W-:Y:S01]  /*9210*/  MUFU.SIN R173, R158 ;  /* 0x0000009e00ad7308 */ /* 0x000fe20000000400 */
[----:B------:R-:W-:Y:S01]  /*9220*/  LEA R138, R138, UR25, 0x1 ;  /* 0x000000198a8a7c11 */ /* 0x000fe2000f8e08ff */
[C---:B-1----:R-:W-:Y:S01]  /*9230*/  FMUL.FTZ R127, R111.reuse, R127 ;  /* 0x0000007f6f7f7220 */ /* 0x042fe20000410000 */
[----:B------:R-:W-:Y:S01]  /*9240*/  FMUL.FTZ R126, R111, R126 ;  /* 0x0000007e6f7e7220 */ /* 0x000fe20000410000 */
[----:B--2---:R-:W-:-:S04]  /*9250*/  FMUL.FTZ R125, R113, R125 ;  /* 0x0000007d717d7220 */ /* 0x004fc80000410000 */
[----:B------:R-:W-:Y:S01]  /*9260*/  MUFU.COS R175, R158 ;  /* 0x0000009e00af7308 */ /* 0x000fe20000000000 */
[----:B------:R-:W-:Y:S01]  /*9270*/  FMUL.FTZ R124, R113, R124 ;  /* 0x0000007c717c7220 */ /* 0x000fe20000410000 */
[----:B------:R-:W-:Y:S01]  /*9280*/  FMUL.FTZ R113, R64, R35 ;  /* 0x0000002340717220 */ /* 0x000fe20000410000 */
[----:B------:R-:W-:-:S05]  /*9290*/  UIADD3 UR35, UPT, UPT, UR16, -0x1, URZ ;  /* 0xffffffff10237890 */ /* 0x000fca000fffe0ff */
[----:B------:R-:W1:Y:S01]  /*92a0*/  MUFU.EX2 R110, R110 ;  /* 0x0000006e006e7308 */ /* 0x000e620000000800 */
[C---:B0-----:R-:W-:Y:S01]  /*92b0*/  FMUL.FTZ R188, R65.reuse, R188 ;  /* 0x000000bc41bc7220 */ /* 0x041fe20000410000 */
[----:B------:R-:W-:Y:S01]  /*92c0*/  FMUL.FTZ R186, R65, R186 ;  /* 0x000000ba41ba7220 */ /* 0x000fe20000410000 */
[----:B------:R-:W-:-:S05]  /*92d0*/  FMUL.FTZ R156, R37, UR47 ;  /* 0x0000002f259c7c20 */ /* 0x000fca0008410000 */
[----:B------:R0:W2:Y:S01]  /*92e0*/  MUFU.EX2 R146, R109 ;  /* 0x0000006d00927308 */ /* 0x0000a20000000800 */
[----:B------:R-:W-:Y:S01]  /*92f0*/  STS.U16 [R138+0x780], R129 ;  /* 0x000780818a007388 */ /* 0x000fe20000000400 */
[----:B------:R-:W-:Y:S01]  /*9300*/  SHF.L.U32 R65, R5, 0x5, RZ ;  /* 0x0000000505417819 */ /* 0x000fe200000006ff */
[----:B------:R-:W-:Y:S01]  /*9310*/  ULEA.HI UR36, UR35, UR35, URZ, 0x1 ;  /* 0x0000002323247291 */ /* 0x000fe2000f8f08ff */
[----:B0-----:R-:W-:-:S04]  /*9320*/  LEA R109, R140, UR25, 0x1 ;  /* 0x000000198c6d7c11 */ /* 0x001fc8000f8e08ff */
[----:B------:R-:W-:Y:S01]  /*9330*/  MUFU.EX2 R111, R112 ;  /* 0x00000070006f7308 */ /* 0x000fe20000000800 */
[----:B------:R-:W-:Y:S01]  /*9340*/  FMUL.RZ R156, R156, 0.15915493667125701904 ;  /* 0x3e22f9839c9c7820 */ /* 0x000fe2000040c000 */
[----:B------:R0:W-:Y:S06]  /*9350*/  STS.U16 [R109+0x7c0], R132 ;  /* 0x0007c0846d007388 */ /* 0x0001ec0000000400 */
[----:B------:R-:W-:Y:S01]  /*9360*/  MUFU.SIN R172, R159 ;  /* 0x0000009f00ac7308 */ /* 0x000fe20000000400 */
[----:B------:R-:W-:Y:S01]  /*9370*/  FMUL.FTZ R141, R64, R28 ;  /* 0x0000001c408d7220 */ /* 0x000fe20000410000 */
[----:B------:R-:W-:-:S06]  /*9380*/  LEA.HI.SX32 R65, R65, R65, 0x1b ;  /* 0x0000004141417211 */ /* 0x000fcc00078fdaff */
[----:B------:R-:W3:Y:S01]  /*9390*/  MUFU.COS R174, R159 ;  /* 0x0000009f00ae7308 */ /* 0x000ee20000000000 */
[----:B0-----:R-:W-:-:S07]  /*93a0*/  FMUL.FTZ R109, R64, R37 ;  /* 0x00000025406d7220 */ /* 0x001fce0000410000 */
[----:B------:R0:W4:Y:S01]  /*93b0*/  MUFU.EX2 R112, R67 ;  /* 0x0000004300707308 */ /* 0x0001220000000800 */
[----:B------:R-:W-:Y:S01]  /*93c0*/  ULOP3.LUT UR36, UR36, 0xfffffe, URZ, 0xc0, !UPT ;  /* 0x00fffffe24247892 */ /* 0x000fe2000f8ec0ff */
[----:B-----5:R-:W-:-:S06]  /*93d0*/  FMUL.FTZ R114, R143, R134 ;  /* 0x000000868f727220 */ /* 0x020fcc0000410000 */
[----:B------:R-:W-:Y:S01]  /*93e0*/  MUFU.SIN R179, R161 ;  /* 0x000000a100b37308 */ /* 0x000fe20000000400 */
[----:B0-----:R-:W-:-:S07]  /*93f0*/  LEA R67, R65, UR25, 0x1 ;  /* 0x0000001941437c11 */ /* 0x001fce000f8e08ff */
[----:B------:R-:W-:Y:S08]  /*9400*/  MUFU.COS R181, R161 ;  /* 0x000000a100b57308 */ /* 0x000ff00000000000 */
[----:B------:R-:W0:Y:S01]  /*9410*/  MUFU.EX2 R132, R113 ;  /* 0x0000007100847308 */ /* 0x000e220000000800 */
[C---:B-1----:R-:W-:Y:S01]  /*9420*/  FMUL.FTZ R175, R110.reuse, R175 ;  /* 0x000000af6eaf7220 */ /* 0x042fe20000410000 */
[----:B------:R-:W-:Y:S01]  /*9430*/  FMUL.FTZ R173, R110, R173 ;  /* 0x000000ad6ead7220 */ /* 0x000fe20000410000 */
[----:B------:R-:W-:Y:S01]  /*9440*/  UIADD3 UR35, UPT, UPT, UR35, -UR36, URZ ;  /* 0x8000002423237290 */ /* 0x000fe2000fffe0ff */
[C---:B------:R-:W-:Y:S01]  /*9450*/  FMUL.FTZ R123, R115.reuse, R123 ;  /* 0x0000007b737b7220 */ /* 0x040fe20000410000 */
[----:B------:R-:W-:Y:S01]  /*9460*/  FMUL.FTZ R122, R115, R118 ;  /* 0x00000076737a7220 */ /* 0x000fe20000410000 */
[C---:B--2---:R-:W-:Y:S01]  /*9470*/  FMUL.FTZ R167, R146.reuse, R167 ;  /* 0x000000a792a77220 */ /* 0x044fe20000410000 */
[----:B------:R-:W-:Y:S01]  /*9480*/  FMUL.FTZ R165, R146, R165 ;  /* 0x000000a592a57220 */ /* 0x000fe20000410000 */
[----:B------:R-:W-:Y:S01]  /*9490*/  MUFU.SIN R195, R156 ;  /* 0x0000009c00c37308 */ /* 0x000fe20000000400 */
[----:B------:R-:W-:Y:S01]  /*94a0*/  FMUL.FTZ R110, R64, R38 ;  /* 0x00000026406e7220 */ /* 0x000fe20000410000 */
[----:B------:R-:W-:Y:S01]  /*94b0*/  FMUL.FTZ R115, R143, R154 ;  /* 0x0000009a8f737220 */ /* 0x000fe20000410000 */
[----:B------:R-:W-:-:S05]  /*94c0*/  NOP ;  /* 0x0000000000007918 */ /* 0x000fca0000000000 */
[----:B------:R-:W-:Y:S01]  /*94d0*/  MUFU.COS R193, R156 ;  /* 0x0000009c00c17308 */ /* 0x000fe20000000000 */
[----:B------:R-:W1:Y:S01]  /*94e0*/  LDS.U16 R151, [R67+0x1e] ;  /* 0x00001e0043977984 */ /* 0x000e620000000400 */
[----:B------:R-:W-:Y:S01]  /*94f0*/  ULEA UR35, UR35, UR8, 0x8 ;  /* 0x0000000823237291 */ /* 0x000fe2000f8e40ff */
[C---:B------:R-:W-:Y:S02]  /*9500*/  FMUL.FTZ R121, R139.reuse, R121 ;  /* 0x000000798b797220 */ /* 0x040fe40000410000 */
[----:B------:R-:W2:Y:S03]  /*9510*/  LDS.U16 R148, [R67+0x22] ;  /* 0x0000220043947984 */ /* 0x000ea60000000400 */
[----:B------:R5:W1:Y:S01]  /*9520*/  MUFU.EX2 R144, R141 ;  /* 0x0000008d00907308 */ /* 0x000a620000000800 */
[----:B------:R-:W2:Y:S01]  /*9530*/  LDS.U16 R149, [R67+0x26] ;  /* 0x0000260043957984 */ /* 0x000ea20000000400 */
[----:B------:R-:W-:-:S03]  /*9540*/  FMUL.FTZ R120, R139, R120 ;  /* 0x000000788b787220 */ /* 0x000fc60000410000 */
[----:B------:R-:W2:Y:S03]  /*9550*/  LDS.U16 R146, [R67+0x2a] ;  /* 0x00002a0043927984 */ /* 0x000ea60000000400 */
[----:B------:R-:W1:Y:S01]  /*9560*/  MUFU.EX2 R134, R109 ;  /* 0x0000006d00867308 */ /* 0x000e620000000800 */
[----:B------:R-:W2:Y:S01]  /*9570*/  LDS.U16 R147, [R67+0x2e] ;  /* 0x00002e0043937984 */ /* 0x000ea20000000400 */
[----:B-----5:R-:W-:-:S03]  /*9580*/  FMUL.FTZ R141, R64, R32 ;  /* 0x00000020408d7220 */ /* 0x020fc60000410000 */
[----:B------:R-:W5:Y:S01]  /*9590*/  LDS.U16 R158, [R67+0x32] ;  /* 0x00003200439e7984 */ /* 0x000f620000000400 */
[----:B------:R-:W-:-:S03]  /*95a0*/  FMUL.FTZ R129, R142, R135 ;  /* 0x000000878e817220 */ /* 0x000fc60000410000 */
[----:B------:R-:W5:Y:S01]  /*95b0*/  LDS.U16 R143, [R67+0x36] ;  /* 0x00003600438f7984 */ /* 0x000f620000000400 */
[----:B------:R-:W-:Y:S03]  /*95c0*/  MUFU.SIN R202, R66 ;  /* 0x0000004200ca7308 */ /* 0x000fe60000000400 */
[----:B------:R-:W5:Y:S01]  /*95d0*/  LDS.U16 R206, [R67+0x3a] ;  /* 0x00003a0043ce7984 */ /* 0x000f620000000400 */
[----:B------:R-:W-:-:S03]  /*95e0*/  FMUL.FTZ R128, R142, R133 ;  /* 0x000000858e807220 */ /* 0x000fc60000410000 */
[----:B------:R-:W5:Y:S01]  /*95f0*/  LDS.U16 R203, [R67+0x3e] ;  /* 0x00003e0043cb7984 */ /* 0x000f620000000400 */
[C---:B---3--:R-:W-:Y:S01]  /*9600*/  FMUL.FTZ R174, R111.reuse, R174 ;  /* 0x000000ae6fae7220 */ /* 0x048fe20000410000 */
[----:B------:R-:W-:Y:S01]  /*9610*/  FMUL.FTZ R172, R111, R172 ;  /* 0x000000ac6fac7220 */ /* 0x000fe20000410000 */
[----:B------:R3:W-:Y:S01]  /*9620*/  MUFU.COS R200, R66 ;  /* 0x0000004200c87308 */ /* 0x0007e20000000000 */
[----:B----4-:R-:W-:Y:S01]  /*9630*/  FMUL.FTZ R64, R112, R131 ;  /* 0x0000008370407220 */ /* 0x010fe20000410000 */
[----:B------:R-:W-:Y:S01]  /*9640*/  LDS.U16 R111, [R67+0x28] ;  /* 0x00002800436f7984 */ /* 0x000fe20000000400 */
[C---:B0-----:R-:W-:Y:S01]  /*9650*/  FMUL.FTZ R181, R132.reuse, R181 ;  /* 0x000000b584b57220 */ /* 0x041fe20000410000 */
[----:B------:R-:W-:Y:S02]  /*9660*/  FMUL.FTZ R179, R132, R179 ;  /* 0x000000b384b37220 */ /* 0x000fe40000410000 */
[----:B------:R-:W0:Y:S02]  /*9670*/  LDS.U16 R131, [R67+0x1c] ;  /* 0x00001c0043837984 */ /* 0x000e240000000400 */
[----:B------:R4:W5:Y:S02]  /*9680*/  MUFU.EX2 R139, R110 ;  /* 0x0000006e008b7308 */ /* 0x0009640000000800 */
[----:B---3--:R-:W3:Y:S01]  /*9690*/  LDS.U16 R66, [R67+0x20] ;  /* 0x0000200043427984 */ /* 0x008ee20000000400 */
[----:B------:R-:W-:-:S03]  /*96a0*/  MOV R132, UR35 ;  /* 0x0000002300847c02 */ /* 0x000fc60008000f00 */
[----:B------:R-:W-:Y:S04]  /*96b0*/  LDS.U16 R209, [R67+0x2c] ;  /* 0x00002c0043d17984 */ /* 0x000fe80000000400 */
[----:B----4-:R-:W4:Y:S04]  /*96c0*/  LDS.U16 R110, [R67+0x24] ;  /* 0x00002400436e7984 */ /* 0x010f280000000400 */
[----:B------:R-:W4:Y:S04]  /*96d0*/  LDS.U16 R142, [R67+0x30] ;  /* 0x00003000438e7984 */ /* 0x000f280000000400 */
[----:B------:R-:W4:Y:S04]  /*96e0*/  LDS.U16 R207, [R67+0x34] ;  /* 0x0000340043cf7984 */ /* 0x000f280000000400 */
[----:B------:R-:W4:Y:S04]  /*96f0*/  LDS.U16 R208, [R67+0x38] ;  /* 0x0000380043d07984 */ /* 0x000f280000000400 */
[----:B------:R-:W4:Y:S01]  /*9700*/  LDS.U16 R201, [R67+0x3c] ;  /* 0x00003c0043c97984 */ /* 0x000f220000000400 */
[----:B------:R-:W-:-:S02]  /*9710*/  ISETP.NE.AND P1, PT, R4, RZ, PT ;  /* 0x000000ff0400720c */ /* 0x000fc40003f25270 */
[----:B------:R-:W-:Y:S01]  /*9720*/  IADD3 R109, PT, PT, R4, 0x200, RZ ;  /* 0x00000200046d7810 */ /* 0x000fe20007ffe0ff */
[----:B-1----:R-:W-:Y:S01]  /*9730*/  FMUL.FTZ R118, R144, R153 ;  /* 0x0000009990767220 */ /* 0x002fe20000410000 */
[C---:B------:R-:W-:Y:S01]  /*9740*/  FMUL.FTZ R193, R134.reuse, R193 ;  /* 0x000000c186c17220 */ /* 0x040fe20000410000 */
[----:B------:R-:W-:Y:S01]  /*9750*/  FMUL.FTZ R195, R134, R195 ;  /* 0x000000c386c37220 */ /* 0x000fe20000410000 */
[----:B------:R-:W-:Y:S01]  /*9760*/  SEL R113, R132, R109, !P1 ;  /* 0x0000006d84717207 */ /* 0x000fe20004800000 */
[----:B------:R-:W1:Y:S04]  /*9770*/  LDS.U16 R154, [R67] ;  /* 0x00000000439a7984 */ /* 0x000e680000000400 */
        /* <DEDUP_REMOVED lines=13> */
[----:B------:R-:W-:Y:S01]  /*9850*/  R2UR UR48, R116 ;  /* 0x00000000743072ca */ /* 0x000fe200000e0000 */
[----:B------:R-:W1:Y:S01]  /*9860*/  MUFU.EX2 R141, R141 ;  /* 0x0000008d008d7308 */ /* 0x000e620000000800 */
[----:B------:R-:W-:Y:S01]  /*9870*/  R2UR UR49, R117 ;  /* 0x00000000753172ca */ /* 0x000fe200000e0000 */
[----:B------:R-:W-:Y:S01]  /*9880*/  FMUL.FTZ R65, R112, R130 ;  /* 0x0000008270417220 */ /* 0x000fe20000410000 */
[----:B------:R-:W-:-:S02]  /*9890*/  ISETP.NE.AND P2, PT, R4, 0x1f, PT ;  /* 0x0000001f0400780c */ /* 0x000fc40003f45270 */
[----:B------:R-:W-:Y:S02]  /*98a0*/  LEA R113, R113, UR25, 0x3 ;  /* 0x0000001971717c11 */ /* 0x000fe4000f8e18ff */
[----:B------:R-:W-:Y:S02]  /*98b0*/  SHF.L.U32 R151, R151, 0x10, RZ ;  /* 0x0000001097977819 */ /* 0x000fe400000006ff */
[----:B--2---:R-:W-:Y:S02]  /*98c0*/  SHF.L.U32 R148, R148, 0x10, RZ ;  /* 0x0000001094947819 */ /* 0x004fe400000006ff */
[----:B------:R-:W-:Y:S02]  /*98d0*/  SHF.L.U32 R149, R149, 0x10, RZ ;  /* 0x0000001095957819 */ /* 0x000fe400000006ff */
[----:B------:R-:W-:Y:S02]  /*98e0*/  SHF.L.U32 R146, R146, 0x10, RZ ;  /* 0x0000001092927819 */ /* 0x000fe400000006ff */
[----:B------:R-:W-:-:S02]  /*98f0*/  SHF.L.U32 R147, R147, 0x10, RZ ;  /* 0x0000001093937819 */ /* 0x000fc400000006ff */
[----:B-----5:R-:W-:Y:S02]  /*9900*/  SHF.L.U32 R158, R158, 0x10, RZ ;  /* 0x000000109e9e7819 */ /* 0x020fe400000006ff */
[----:B------:R-:W-:Y:S02]  /*9910*/  SHF.L.U32 R143, R143, 0x10, RZ ;  /* 0x000000108f8f7819 */ /* 0x000fe400000006ff */
[----:B------:R-:W-:Y:S02]  /*9920*/  SHF.L.U32 R206, R206, 0x10, RZ ;  /* 0x00000010cece7819 */ /* 0x000fe400000006ff */
[----:B------:R-:W-:Y:S01]  /*9930*/  SHF.L.U32 R203, R203, 0x10, RZ ;  /* 0x00000010cbcb7819 */ /* 0x000fe200000006ff */
[----:B------:R-:W-:Y:S01]  /*9940*/  FMUL.FTZ R119, R144, R119 ;  /* 0x0000007790777220 */ /* 0x000fe20000410000 */
[C---:B------:R-:W-:Y:S01]  /*9950*/  FMUL.FTZ R200, R139.reuse, R200 ;  /* 0x000000c88bc87220 */ /* 0x040fe20000410000 */
[----:B------:R-:W-:Y:S01]  /*9960*/  FMUL.FTZ R202, R139, R202 ;  /* 0x000000ca8bca7220 */ /* 0x000fe20000410000 */
[----:B------:R2:W-:Y:S01]  /*9970*/  STS.64 [R113+0x1d10], R64 ;  /* 0x001d104071007388 */ /* 0x0005e20000000a00 */
[----:B0-----:R-:W-:Y:S01]  /*9980*/  SHF.L.U32 R131, R131, 0x10, RZ ;  /* 0x0000001083837819 */ /* 0x001fe200000006ff */
[----:B---3--:R-:W-:Y:S01]  /*9990*/  FMUL.FTZ R67, R148, UR48 ;  /* 0x0000003094437c20 */ /* 0x008fe20008410000 */
[----:B------:R-:W-:Y:S01]  /*99a0*/  SHF.L.U32 R130, R66, 0x10, RZ ;  /* 0x0000001042827819 */ /* 0x000fe200000006ff */
[----:B------:R-:W-:Y:S01]  /*99b0*/  FMUL.FTZ R66, R151, UR48 ;  /* 0x0000003097427c20 */ /* 0x000fe20008410000 */
[----:B----4-:R-:W-:Y:S01]  /*99c0*/  SHF.L.U32 R117, R110, 0x10, RZ ;  /* 0x000000106e757819 */ /* 0x010fe200000006ff */
        /* <DEDUP_REMOVED lines=23> */
[C---:B-1----:R-:W-:Y:S01]  /*9b40*/  FMUL.FTZ R162, R141.reuse, R162 ;  /* 0x000000a28da27220 */ /* 0x042fe20000410000 */
        /* <DEDUP_REMOVED lines=36> */
.L_x_12939:
[----:B------:R-:W-:-:S05]  /*9d90*/  LEA R4, R4, UR25, 0x3 ;  /* 0x0000001904047c11 */ /* 0x000fca000f8e18ff */
[----:B------:R0:W1:Y:S02]  /*9da0*/  LDS.64 R110, [R4+0x2d18] ;  /* 0x002d1800046e7984 */ /* 0x0000640000000a00 */
.L_x_12940:
[----:B------:R-:W-:Y:S05]  /*9db0*/  BSYNC.RECONVERGENT B0 ;  /* 0x0000000000007941 */ /* 0x000fea0003800200 */
.L_x_12938:
[CC--:B------:R-:W-:Y:S01]  /*9dc0*/  FMUL.FTZ R67, R65.reuse, R126.reuse ;  /* 0x0000007e41437220 */ /* 0x0c0fe20000410000 */
[-C--:B0-----:R-:W-:Y:S01]  /*9dd0*/  FMUL.FTZ R4, R64, R126.reuse ;  /* 0x0000007e40047220 */ /* 0x081fe20000410000 */
[----:B------:R-:W-:Y:S01]  /*9de0*/  FMUL.FTZ R163, R40, R23 ;  /* 0x0000001728a37220 */ /* 0x000fe20000410000 */
[----:B------:R-:W-:Y:S01]  /*9df0*/  FMUL.FTZ R112, RZ, R126 ;  /* 0x0000007eff707220 */ /* 0x000fe20000410000 */
[-C--:B------:R-:W-:Y:S01]  /*9e00*/  FFMA.FTZ R67, R64, R127.reuse, -R67 ;  /* 0x0000007f40437223 */ /* 0x080fe20000010843 */
[----:B------:R-:W-:Y:S01]  /*9e10*/  FFMA.FTZ R66, R65, R127, R4 ;  /* 0x0000007f41427223 */ /* 0x000fe20000010004 */
[-C--:B------:R-:W-:Y:S01]  /*9e20*/  FMUL.FTZ R4, R126, R163.reuse ;  /* 0x000000a37e047220 */ /* 0x080fe20000410000 */
[----:B------:R-:W-:Y:S01]  /*9e30*/  FFMA.FTZ R112, R127, R163, -R112 ;  /* 0x000000a37f707223 */ /* 0x000fe20000010870 */
[C---:B------:R-:W-:Y:S01]  /*9e40*/  FMUL.FTZ R144, R124.reuse, R67 ;  /* 0x000000437c907220 */ /* 0x040fe20000410000 */
[----:B------:R-:W-:Y:S01]  /*9e50*/  FMUL.FTZ R140, R124, R66 ;  /* 0x000000427c8c7220 */ /* 0x000fe20000410000 */
[----:B------:R-:W-:Y:S01]  /*9e60*/  FFMA.FTZ R4, RZ, R127, R4 ;  /* 0x0000007fff047223 */ /* 0x000fe20000010004 */
[----:B------:R-:W-:Y:S01]  /*9e70*/  FFMA.FTZ R112, R41, R24, R112 ;  /* 0x0000001829707223 */ /* 0x000fe20000010070 */
[C---:B------:R-:W-:Y:S01]  /*9e80*/  FFMA.FTZ R144, R125.reuse, R66, R144 ;  /* 0x000000427d907223 */ /* 0x040fe20000010090 */
[----:B-12---:R-:W-:Y:S01]  /*9e90*/  FMUL.FTZ R139, R200, R111 ;  /* 0x0000006fc88b7220 */ /* 0x006fe20000410000 */
[----:B------:R-:W-:Y:S01]  /*9ea0*/  FADD.FTZ R4, RZ, R4 ;  /* 0x00000004ff047221 */ /* 0x000fe20000010000 */
[----:B------:R-:W-:Y:S01]  /*9eb0*/  FMUL.FTZ R66, R124, R112 ;  /* 0x000000707c427220 */ /* 0x000fe20000410000 */
[C---:B------:R-:W-:Y:S01]  /*9ec0*/  FFMA.FTZ R140, R125.reuse, R67, -R140 ;  /* 0x000000437d8c7223 */ /* 0x040fe2000001088c */
[----:B------:R-:W-:Y:S01]  /*9ed0*/  FMUL.FTZ R113, R202, R111 ;  /* 0x0000006fca717220 */ /* 0x000fe20000410000 */
[-C--:B------:R-:W-:Y:S01]  /*9ee0*/  FMUL.FTZ R67, R124, R4.reuse ;  /* 0x000000047c437220 */ /* 0x080fe20000410000 */
[C---:B------:R-:W-:Y:S01]  /*9ef0*/  FFMA.FTZ R66, R125.reuse, R4, R66 ;  /* 0x000000047d427223 */ /* 0x040fe20000010042 */
[----:B------:R-:W-:Y:S01]  /*9f00*/  FMUL.FTZ R4, R122, R144 ;  /* 0x000000907a047220 */ /* 0x000fe20000410000 */
[----:B------:R-:W-:Y:S01]  /*9f10*/  FFMA.FTZ R164, -R202, R110, -R139 ;  /* 0x0000006ecaa47223 */ /* 0x000fe2000001098b */
[----:B------:R-:W-:Y:S01]  /*9f20*/  FFMA.FTZ R67, R125, R112, -R67 ;  /* 0x000000707d437223 */ /* 0x000fe20000010843 */
[----:B------:R-:W-:Y:S01]  /*9f30*/  FADD.FTZ R66, RZ, R66 ;  /* 0x00000042ff427221 */ /* 0x000fe20000010000 */
[----:B------:R-:W-:Y:S01]  /*9f40*/  FFMA.FTZ R4, R123, R140, -R4 ;  /* 0x0000008c7b047223 */ /* 0x000fe20000010804 */
[----:B------:R-:W-:Y:S01]  /*9f50*/  FFMA.FTZ R156, R200, R110, -R113 ;  /* 0x0000006ec89c7223 */ /* 0x000fe20000010871 */
[----:B------:R-:W-:Y:S01]  /*9f60*/  FMUL.FTZ R166, R195, R164 ;  /* 0x000000a4c3a67220 */ /* 0x000fe20000410000 */
[----:B------:R-:W-:Y:S01]  /*9f70*/  FMUL.FTZ R140, R122, R140 ;  /* 0x0000008c7a8c7220 */ /* 0x000fe20000410000 */
[----:B------:R-:W-:Y:S01]  /*9f80*/  FFMA.FTZ R67, R46, R25, R67 ;  /* 0x000000192e437223 */ /* 0x000fe20000010043 */
[----:B------:R-:W-:Y:S01]  /*9f90*/  FMUL.FTZ R112, R122, R66 ;  /* 0x000000427a707220 */ /* 0x000fe20000410000 */
[----:B------:R-:W-:Y:S01]  /*9fa0*/  FFMA.FTZ R139, R193, R156, R166 ;  /* 0x0000009cc18b7223 */ /* 0x000fe200000100a6 */
[----:B------:R-:W-:Y:S01]  /*9fb0*/  FFMA.FTZ R140, R123, R144, R140 ;  /* 0x000000907b8c7223 */ /* 0x000fe2000001008c */
[----:B------:R-:W-:Y:S01]  /*9fc0*/  ISETP.NE.AND P2, PT, R108, RZ, PT ;  /* 0x000000ff6c00720c */ /* 0x000fe20003f45270 */
[----:B------:R-:W-:Y:S01]  /*9fd0*/  FMUL.FTZ R156, R195, R156 ;  /* 0x0000009cc39c7220 */ /* 0x000fe20000410000 */
[----:B------:R-:W-:Y:S01]  /*9fe0*/  FMUL.FTZ R204, R203, UR49 ;  /* 0x00000031cbcc7c20 */ /* 0x000fe20008410000 */
[-C--:B------:R-:W-:Y:S01]  /*9ff0*/  FFMA.FTZ R112, R123, R67.reuse, -R112 ;  /* 0x000000437b707223 */ /* 0x080fe20000010870 */
[----:B------:R-:W-:Y:S01]  /*a000*/  FMUL.FTZ R144, R122, R67 ;  /* 0x000000437a907220 */ /* 0x000fe20000410000 */
[----:B------:R-:W-:Y:S01]  /*a010*/  FFMA.FTZ R141, R193, R164, -R156 ;  /* 0x000000a4c18d7223 */ /* 0x000fe2000001089c */
[----:B------:R-:W-:Y:S01]  /*a020*/  FFMA.FTZ R204, R201, UR48, -R204 ;  /* 0x00000030c9cc7c23 */ /* 0x000fe200080108cc */
[----:B------:R-:W-:Y:S01]  /*a030*/  FFMA.FTZ R112, R47, R26, R112 ;  /* 0x0000001a2f707223 */ /* 0x000fe20000010070 */
[----:B------:R-:W-:Y:S01]  /*a040*/  FFMA.FTZ R144, R123, R66, R144 ;  /* 0x000000427b907223 */ /* 0x000fe20000010090 */
[----:B------:R-:W-:Y:S01]  /*a050*/  FMUL.FTZ R113, R202, R205 ;  /* 0x000000cdca717220 */ /* 0x000fe20000410000 */
[----:B------:R-:W-:Y:S01]  /*a060*/  FMUL.FTZ R199, R206, UR49 ;  /* 0x00000031cec77c20 */ /* 0x000fe20008410000 */
[----:B------:R-:W-:Y:S01]  /*a070*/  FMUL.FTZ R67, R107, R204 ;  /* 0x000000cc6b437220 */ /* 0x000fe20000410000 */
[----:B------:R-:W-:Y:S01]  /*a080*/  FMUL.FTZ R145, R186, R141 ;  /* 0x0000008dba917220 */ /* 0x000fe20000410000 */
[----:B------:R-:W-:Y:S01]  /*a090*/  FADD.FTZ R144, RZ, R144 ;  /* 0x00000090ff907221 */ /* 0x000fe20000010000 */
[----:B------:R-:W-:Y:S01]  /*a0a0*/  FMUL.FTZ R66, R120, R112 ;  /* 0x0000007078427220 */ /* 0x000fe20000410000 */
[----:B------:R-:W-:Y:S01]  /*a0b0*/  FFMA.FTZ R199, R208, UR48, -R199 ;  /* 0x00000030d0c77c23 */ /* 0x000fe200080108c7 */
[----:B------:R-:W-:Y:S01]  /*a0c0*/  FFMA.FTZ R113, R200, R67, R113 ;  /* 0x00000043c8717223 */ /* 0x000fe20000010071 */
[-C--:B------:R-:W-:Y:S01]  /*a0d0*/  FFMA.FTZ R178, R188, R139.reuse, R145 ;  /* 0x0000008bbcb27223 */ /* 0x080fe20000010091 */
[CC--:B------:R-:W-:Y:S01]  /*a0e0*/  FFMA.FTZ R66, R121.reuse, R144.reuse, R66 ;  /* 0x0000009079427223 */ /* 0x0c0fe20000010042 */
[----:B------:R-:W-:Y:S01]  /*a0f0*/  FMUL.FTZ R139, R186, R139 ;  /* 0x0000008bba8b7220 */ /* 0x000fe20000410000 */
[----:B------:R-:W-:Y:S01]  /*a100*/  FMUL.FTZ R144, R120, R144 ;  /* 0x0000009078907220 */ /* 0x000fe20000410000 */
[----:B------:R-:W-:Y:S01]  /*a110*/  VOTEU.ANY UP0, P2 ;  /* 0x0000000000ff7886 */ /* 0x000fe20001000100 */
[----:B------:R-:W-:Y:S01]  /*a120*/  FMUL.FTZ R67, R202, R67 ;  /* 0x00000043ca437220 */ /* 0x000fe20000410000 */
[----:B------:R-:W-:Y:S01]  /*a130*/  FFMA.FTZ R156, R106, R199, R113 ;  /* 0x000000c76a9c7223 */ /* 0x000fe20000010071 */
[----:B------:R-:W-:Y:S01]  /*a140*/  FFMA.FTZ R180, R188, R141, -R139 ;  /* 0x0000008dbcb47223 */ /* 0x000fe2000001088b */
[C---:B------:R-:W-:Y:S01]  /*a150*/  FFMA.FTZ R113, R121.reuse, R112, -R144 ;  /* 0x0000007079717223 */ /* 0x040fe20000010890 */
[----:B------:R-:W-:Y:S01]  /*a160*/  FFMA.FTZ R139, R200, R205, -R67 ;  /* 0x000000cdc88b7223 */ /* 0x000fe20000010843 */
[----:B------:R-:W0:Y:S01]  /*a170*/  @UP0 LDCU UR36, c[0x0][0x38c] ;  /* 0x00007180ff2407ac */ /* 0x000e220008000800 */
[----:B------:R-:W-:Y:S01]  /*a180*/  FMUL.FTZ R67, R120, R140 ;  /* 0x0000008c78437220 */ /* 0x000fe20000410000 */
[----:B------:R-:W-:Y:S01]  /*a190*/  FADD.FTZ R66, RZ, R66 ;  /* 0x00000042ff427221 */ /* 0x000fe20000010000 */
[----:B------:R-:W-:Y:S01]  /*a1a0*/  FFMA.FTZ R113, R52, R27, R113 ;  /* 0x0000001b34717223 */ /* 0x000fe20000010071 */
[----:B------:R-:W-:Y:S01]  /*a1b0*/  FADD.FTZ R164, R198, R139 ;  /* 0x0000008bc6a47221 */ /* 0x000fe20000010000 */
[-C--:B------:R-:W-:Y:S01]  /*a1c0*/  FFMA.FTZ R67, R121, R4.reuse, -R67 ;  /* 0x0000000479437223 */ /* 0x080fe20000010843 */
[----:B------:R-:W-:Y:S01]  /*a1d0*/  FMUL.FTZ R4, R120, R4 ;  /* 0x0000000478047220 */ /* 0x000fe20000410000 */
[C---:B------:R-:W-:Y:S01]  /*a1e0*/  FMUL.FTZ R112, R118.reuse, R66 ;  /* 0x0000004276707220 */ /* 0x040fe20000410000 */
[CC--:B------:R-:W-:Y:S01]  /*a1f0*/  FMUL.FTZ R141, R118.reuse, R113.reuse ;  /* 0x00000071768d7220 */ /* 0x0c0fe20000410000 */
[----:B------:R-:W-:Y:S01]  /*a200*/  FMUL.FTZ R166, R195, R156 ;  /* 0x0000009cc3a67220 */ /* 0x000fe20000410000 */
[----:B------:R-:W-:Y:S01]  /*a210*/  FFMA.FTZ R4, R121, R140, R4 ;  /* 0x0000008c79047223 */ /* 0x000fe20000010004 */
[C---:B------:R-:W-:Y:S01]  /*a220*/  FFMA.FTZ R112, R119.reuse, R113, -R112 ;  /* 0x0000007177707223 */ /* 0x040fe20000010870 */
[----:B------:R-:W-:Y:S01]  /*a230*/  FFMA.FTZ R113, R119, R66, R141 ;  /* 0x0000004277717223 */ /* 0x000fe2000001008d */
[----:B------:R-:W-:Y:S01]  /*a240*/  FMUL.FTZ R140, R179, R180 ;  /* 0x000000b4b38c7220 */ /* 0x000fe20000410000 */
[C---:B------:R-:W-:Y:S01]  /*a250*/  FMUL.FTZ R66, R118.reuse, R4 ;  /* 0x0000000476427220 */ /* 0x040fe20000410000 */
[----:B------:R-:W-:Y:S01]  /*a260*/  @UP0 UIADD3 UR35, UPT, UPT, UR16, -0x2, URZ ;  /* 0xfffffffe10230890 */ /* 0x000fe2000fffe0ff */
[----:B------:R-:W-:Y:S01]  /*a270*/  FADD.FTZ R144, RZ, R113 ;  /* 0x00000071ff907221 */ /* 0x000fe20000010000 */
[-C--:B------:R-:W-:Y:S01]  /*a280*/  FFMA.FTZ R145, R193, R164.reuse, -R166 ;  /* 0x000000a4c1917223 */ /* 0x080fe200000108a6 */
[----:B------:R-:W-:Y:S01]  /*a290*/  FMUL.FTZ R164, R195, R164 ;  /* 0x000000a4c3a47220 */ /* 0x000fe20000410000 */
[----:B------:R-:W-:Y:S01]  /*a2a0*/  FFMA.FTZ R139, R181, R178, R140 ;  /* 0x000000b2b58b7223 */ /* 0x000fe2000001008c */
[----:B------:R-:W-:Y:S01]  /*a2b0*/  FFMA.FTZ R112, R53, R28, R112 ;  /* 0x0000001c35707223 */ /* 0x000fe20000010070 */
[-C--:B------:R-:W-:Y:S01]  /*a2c0*/  FMUL.FTZ R113, R118, R67.reuse ;  /* 0x0000004376717220 */ /* 0x080fe20000410000 */
[----:B------:R-:W-:Y:S01]  /*a2d0*/  FFMA.FTZ R140, R119, R67, -R66 ;  /* 0x00000043778c7223 */ /* 0x000fe20000010842 */
[----:B0-----:R-:W-:Y:S01]  /*a2e0*/  @UP0 UIMAD UR35, UR35, UR36, UR8 ;  /* 0x00000024232302a4 */ /* 0x001fe2000f8e0208 */
[C---:B------:R-:W-:Y:S01]  /*a2f0*/  FMUL.FTZ R67, R114.reuse, R144 ;  /* 0x0000009072437220 */ /* 0x040fe20000410000 */
[----:B------:R-:W-:Y:S01]  /*a300*/  FFMA.FTZ R164, R193, R156, R164 ;  /* 0x0000009cc1a47223 */ /* 0x000fe200000100a4 */
[----:B------:R-:W-:Y:S01]  /*a310*/  FMUL.FTZ R156, R114, R112 ;  /* 0x00000070729c7220 */ /* 0x000fe20000410000 */
[----:B------:R-:W-:Y:S01]  /*a320*/  FFMA.FTZ R4, R119, R4, R113 ;  /* 0x0000000477047223 */ /* 0x000fe20000010071 */
[----:B------:R-:W-:Y:S01]  /*a330*/  @UP0 UIMAD.WIDE UR36, UR35, 0x10, UR4 ;  /* 0x00000010232408a5 */ /* 0x000fe2000f8e0204 */
[----:B------:R-:W-:Y:S01]  /*a340*/  FFMA.FTZ R113, R115, R112, -R67 ;  /* 0x0000007073717223 */ /* 0x000fe20000010843 */
[----:B------:R-:W-:Y:S01]  /*a350*/  FMUL.FTZ R196, R143, UR49 ;  /* 0x000000318fc47c20 */ /* 0x000fe20008410000 */
[----:B------:R-:W-:Y:S01]  /*a360*/  FFMA.FTZ R156, R115, R144, R156 ;  /* 0x00000090739c7223 */ /* 0x000fe2000001009c */
[----:B------:R-:W-:Y:S01]  /*a370*/  FMUL.FTZ R159, R179, R178 ;  /* 0x000000b2b39f7220 */ /* 0x000fe20000410000 */
[----:B------:R-:W-:Y:S01]  /*a380*/  CS2R R66, SRZ ;  /* 0x0000000000427805 */ /* 0x000fe2000001ff00 */
[----:B------:R-:W-:Y:S01]  /*a390*/  FFMA.FTZ R144, R58, R29, R113 ;  /* 0x0000001d3a907223 */ /* 0x000fe20000010071 */
[----:B------:R-:W-:Y:S01]  /*a3a0*/  MOV R112, UR36 ;  /* 0x0000002400707c02 */ /* 0x000fe20008000f00 */
[----:B------:R-:W-:Y:S01]  /*a3b0*/  FFMA.FTZ R196, R207, UR48, -R196 ;  /* 0x00000030cfc47c23 */ /* 0x000fe200080108c4 */
[----:B------:R-:W-:Y:S01]  /*a3c0*/  MOV R113, UR37 ;  /* 0x0000002500717c02 */ /* 0x000fe20008000f00 */
[----:B------:R-:W-:Y:S01]  /*a3d0*/  FADD.FTZ R156, RZ, R156 ;  /* 0x0000009cff9c7221 */ /* 0x000fe20000010000 */
[----:B------:R-:W-:Y:S01]  /*a3e0*/  FFMA.FTZ R141, R181, R180, -R159 ;  /* 0x000000b4b58d7223 */ /* 0x000fe2000001089f */
[----:B------:R-:W-:Y:S01]  /*a3f0*/  FADD.FTZ R159, R194, R145 ;  /* 0x00000091c29f7221 */ /* 0x000fe20000010000 */
[----:B------:R-:W-:Y:S01]  /*a400*/  FFMA.FTZ R145, R105, R196, R164 ;  /* 0x000000c469917223 */ /* 0x000fe200000100a4 */
[----:B------:R0:W2:Y:S01]  /*a410*/  @P2 LDG.E.64 R66, desc[UR32][R112.64+0x8] ;  /* 0x0000082070422981 */ /* 0x0000a2000c1e1b00 */
[C---:B------:R-:W-:Y:S01]  /*a420*/  FMUL.FTZ R164, R128.reuse, R156 ;  /* 0x0000009c80a47220 */ /* 0x040fe20000410000 */
[----:B------:R-:W-:Y:S01]  /*a430*/  FMUL.FTZ R166, R128, R144 ;  /* 0x0000009080a67220 */ /* 0x000fe20000410000 */
[----:B------:R-:W-:-:S02]  /*a440*/  FMUL.FTZ R161, R186, R159 ;  /* 0x0000009fbaa17220 */ /* 0x000fc40000410000 */
[C---:B------:R-:W-:Y:S01]  /*a450*/  FFMA.FTZ R164, R129.reuse, R144, -R164 ;  /* 0x0000009081a47223 */ /* 0x040fe200000108a4 */
[----:B------:R-:W-:Y:S01]  /*a460*/  FFMA.FTZ R166, R129, R156, R166 ;  /* 0x0000009c81a67223 */ /* 0x000fe200000100a6 */
[----:B------:R-:W-:Y:S01]  /*a470*/  FMUL.FTZ R144, R114, R140 ;  /* 0x0000008c72907220 */ /* 0x000fe20000410000 */
[----:B------:R-:W-:Y:S01]  /*a480*/  FMUL.FTZ R197, R158, UR49 ;  /* 0x000000319ec57c20 */ /* 0x000fe20008410000 */
[----:B------:R-:W-:Y:S01]  /*a490*/  FFMA.FTZ R164, R59, R30, R164 ;  /* 0x0000001e3ba47223 */ /* 0x000fe200000100a4 */
[----:B------:R-:W-:Y:S01]  /*a4a0*/  FADD.FTZ R166, RZ, R166 ;  /* 0x000000a6ffa67221 */ /* 0x000fe20000010000 */
[----:B------:R-:W-:Y:S01]  /*a4b0*/  FFMA.FTZ R144, R115, R4, R144 ;  /* 0x0000000473907223 */ /* 0x000fe20000010090 */
[-C--:B------:R-:W-:Y:S01]  /*a4c0*/  FFMA.FTZ R161, R188, R145.reuse, R161 ;  /* 0x00000091bca17223 */ /* 0x080fe200000100a1 */
[----:B------:R-:W-:Y:S01]  /*a4d0*/  FMUL.FTZ R156, R165, R164 ;  /* 0x000000a4a59c7220 */ /* 0x000fe20000410000 */
[----:B------:R-:W-:Y:S01]  /*a4e0*/  FMUL.FTZ R4, R114, R4 ;  /* 0x0000000472047220 */ /* 0x000fe20000410000 */
[----:B------:R-:W-:-:S02]  /*a4f0*/  FMUL.FTZ R145, R186, R145 ;  /* 0x00000091ba917220 */ /* 0x000fc40000410000 */
[-C--:B------:R-:W-:Y:S01]  /*a500*/  FFMA.FTZ R156, R167, R166.reuse, R156 ;  /* 0x000000a6a79c7223 */ /* 0x080fe2000001009c */
[----:B------:R-:W-:Y:S01]  /*a510*/  FMUL.FTZ R166, R165, R166 ;  /* 0x000000a6a5a67220 */ /* 0x000fe20000410000 */
[----:B------:R-:W-:Y:S01]  /*a520*/  FFMA.FTZ R4, R115, R140, -R4 ;  /* 0x0000008c73047223 */ /* 0x000fe20000010804 */
[----:B------:R-:W-:Y:S01]  /*a530*/  FFMA.FTZ R197, R142, UR48, -R197 ;  /* 0x000000308ec57c23 */ /* 0x000fe200080108c5 */
[----:B0-----:R-:W-:Y:S01]  /*a540*/  FMUL.FTZ R112, R128, R144 ;  /* 0x0000009080707220 */ /* 0x001fe20000410000 */
[----:B------:R-:W-:Y:S01]  /*a550*/  FFMA.FTZ R113, R167, R164, -R166 ;  /* 0x000000a4a7717223 */ /* 0x000fe200000108a6 */
[----:B------:R-:W-:Y:S01]  /*a560*/  FFMA.FTZ R178, R188, R159, -R145 ;  /* 0x0000009fbcb27223 */ /* 0x000fe20000010891 */
        /* <DEDUP_REMOVED lines=9> */
[----:B------:R-:W-:Y:S01]  /*a600*/  FFMA.FTZ R156, R181, R178, -R140 ;  /* 0x000000b2b59c7223 */ /* 0x000fe2000001088c */
[----:B------:R-:W-:Y:S01]  /*a610*/  FMUL.FTZ R140, R165, R4 ;  /* 0x00000004a58c7220 */ /* 0x000fe20000410000 */
[-C--:B------:R-:W-:Y:S01]  /*a620*/  FMUL.FTZ R144, R160, R145.reuse ;  /* 0x00000091a0907220 */ /* 0x080fe20000410000 */
[----:B------:R-:W-:-:S02]  /*a630*/  FFMA.FTZ R145, R162, R145, R159 ;  /* 0x00000091a2917223 */ /* 0x000fc4000001009f */
[-C--:B------:R-:W-:Y:S01]  /*a640*/  FFMA.FTZ R159, R167, R112.reuse, -R140 ;  /* 0x00000070a79f7223 */ /* 0x080fe2000001088c */
[----:B------:R-:W-:Y:S01]  /*a650*/  FFMA.FTZ R144, R162, R113, -R144 ;  /* 0x00000071a2907223 */ /* 0x000fe20000010890 */
[----:B------:R-:W-:Y:S01]  /*a660*/  FMUL.FTZ R112, R165, R112 ;  /* 0x00000070a5707220 */ /* 0x000fe20000410000 */
[----:B------:R-:W-:Y:S01]  /*a670*/  FADD.FTZ R140, RZ, R145 ;  /* 0x00000091ff8c7221 */ /* 0x000fe20000010000 */
[----:B------:R-:W-:Y:S01]  /*a680*/  FMUL.FTZ R178, R179, R178 ;  /* 0x000000b2b3b27220 */ /* 0x000fe20000410000 */
[----:B------:R-:W-:Y:S01]  /*a690*/  FMUL.FTZ R192, R147, UR49 ;  /* 0x0000003193c07c20 */ /* 0x000fe20008410000 */
[----:B------:R-:W-:Y:S01]  /*a6a0*/  FFMA.FTZ R144, R63, R32, R144 ;  /* 0x000000203f907223 */ /* 0x000fe20000010090 */
[----:B------:R-:W-:Y:S01]  /*a6b0*/  FFMA.FTZ R161, R167, R4, R112 ;  /* 0x00000004a7a17223 */ /* 0x000fe20000010070 */
[----:B------:R-:W-:Y:S01]  /*a6c0*/  FMUL.FTZ R4, R173, R140 ;  /* 0x0000008cad047220 */ /* 0x000fe20000410000 */
[----:B------:R-:W-:Y:S01]  /*a6d0*/  FFMA.FTZ R178, R181, R180, R178 ;  /* 0x000000b4b5b27223 */ /* 0x000fe200000100b2 */
[----:B------:R-:W-:Y:S01]  /*a6e0*/  FFMA.FTZ R192, R209, UR48, -R192 ;  /* 0x00000030d1c07c23 */ /* 0x000fe200080108c0 */
[-C--:B------:R-:W-:Y:S01]  /*a6f0*/  FMUL.FTZ R145, R173, R144.reuse ;  /* 0x00000090ad917220 */ /* 0x080fe20000410000 */
[----:B------:R-:W-:Y:S01]  /*a700*/  FFMA.FTZ R113, R175, R144, -R4 ;  /* 0x00000090af717223 */ /* 0x000fe20000010804 */
        /* <DEDUP_REMOVED lines=8> */
[C---:B------:R-:W-:Y:S01]  /*a790*/  FFMA.FTZ R113, R174.reuse, R169, R185 ;  /* 0x000000a9ae717223 */ /* 0x040fe200000100b9 */
        /* <DEDUP_REMOVED lines=46> */
[C---:B------:R-:W-:Y:S01]  /*aa80*/  FMUL.FTZ R177, R202.reuse, R169 ;  /* 0x000000a9cab17220 */ /* 0x040fe20000410000 */
[C---:B------:R-:W-:Y:S01]  /*aa90*/  FFMA.FTZ R159, R193.reuse, R4, -R140 ;  /* 0x00000004c19f7223 */ /* 0x040fe2000001088c */
[----:B------:R-:W-:Y:S01]  /*aaa0*/  FFMA.FTZ R161, R193, R112, R161 ;  /* 0x00000070c1a17223 */ /* 0x000fe200000100a1 */
[-C--:B------:R-:W-:Y:S01]  /*aab0*/  FMUL.FTZ R4, R202, R171.reuse ;  /* 0x000000abca047220 */ /* 0x080fe20000410000 */
[----:B------:R-:W-:Y:S02]  /*aac0*/  FFMA.FTZ R177, R200, R171, R177 ;  /* 0x000000abc8b17223 */ /* 0x000fe400000100b1 */
[----:B------:R-:W-:Y:S01]  /*aad0*/  FMUL.FTZ R112, R202, R161 ;  /* 0x000000a1ca707220 */ /* 0x000fe20000410000 */
[----:B------:R-:W-:Y:S01]  /*aae0*/  FFMA.FTZ R144, R200, R169, -R4 ;  /* 0x000000a9c8907223 */ /* 0x000fe20000010804 */
[----:B------:R-:W-:Y:S01]  /*aaf0*/  FADD.FTZ R4, RZ, R177 ;  /* 0x000000b1ff047221 */ /* 0x000fe20000010000 */
[----:B------:R-:W-:Y:S01]  /*ab00*/  FMUL.FTZ R191, R146, UR49 ;  /* 0x0000003192bf7c20 */ /* 0x000fe20008410000 */
[-C--:B------:R-:W-:Y:S01]  /*ab10*/  FFMA.FTZ R112, R200, R159.reuse, -R112 ;  /* 0x0000009fc8707223 */ /* 0x080fe20000010870 */
[----:B------:R-:W-:Y:S01]  /*ab20*/  FMUL.FTZ R159, R202, R159 ;  /* 0x0000009fca9f7220 */ /* 0x000fe20000410000 */
[----:B------:R-:W-:Y:S01]  /*ab30*/  FFMA.FTZ R144, R73, R38, R144 ;  /* 0x0000002649907223 */ /* 0x000fe20000010090 */
[----:B------:R-:W0:Y:S01]  /*ab40*/  SHFL.UP PT, R169, R4, 0x1, RZ ;  /* 0x0420000004a97989 */ /* 0x000e2200000e00ff */
[----:B------:R-:W-:Y:S01]  /*ab50*/  FFMA.FTZ R191, R116, UR48, -R191 ;  /* 0x0000003074bf7c23 */ /* 0x000fe200080108bf */
[----:B------:R-:W-:Y:S01]  /*ab60*/  FFMA.FTZ R156, R200, R161, R159 ;  /* 0x000000a1c89c7223 */ /* 0x000fe2000001009f */
[----:B------:R-:W-:Y:S01]  /*ab70*/  FMUL.FTZ R171, R172, R141 ;  /* 0x0000008dacab7220 */ /* 0x000fe20000410000 */
[----:B------:R-:W1:Y:S01]  /*ab80*/  SHFL.UP PT, R159, R144, 0x1, RZ ;  /* 0x04200000909f7989 */ /* 0x000e6200000e00ff */
[----:B------:R-:W-:-:S02]  /*ab90*/  FFMA.FTZ R166, R102, R191, R113 ;  /* 0x000000bf66a67223 */ /* 0x000fc40000010071 */
[-C--:B------:R-:W-:Y:S01]  /*aba0*/  FFMA.FTZ R140, R174, R139.reuse, R171 ;  /* 0x0000008bae8c7223 */ /* 0x080fe200000100ab */
[----:B------:R-:W-:Y:S01]  /*abb0*/  FMUL.FTZ R139, R172, R139 ;  /* 0x0000008bac8b7220 */ /* 0x000fe20000410000 */
[----:B------:R-:W-:Y:S01]  /*abc0*/  FADD.FTZ R178, R184, R145 ;  /* 0x00000091b8b27221 */ /* 0x000fe20000010000 */
[----:B------:R-:W-:Y:S02]  /*abd0*/  FMUL.FTZ R180, R173, R166 ;  /* 0x000000a6adb47220 */ /* 0x000fe40000410000 */
[----:B------:R-:W-:Y:S01]  /*abe0*/  FFMA.FTZ R164, R174, R141, -R139 ;  /* 0x0000008daea47223 */ /* 0x000fe2000001088b */
[----:B------:R-:W3:Y:S01]  /*abf0*/  SHFL.UP PT, R145, R156, 0x1, RZ ;  /* 0x042000009c917989 */ /* 0x000ee200000e00ff */
[----:B------:R-:W-:Y:S01]  /*ac00*/  FFMA.FTZ R139, R175, R178, -R180 ;  /* 0x000000b2af8b7223 */ /* 0x000fe200000108b4 */
[----:B------:R-:W-:-:S03]  /*ac10*/  ISETP.GE.AND P2, PT, R5, 0x1, PT ;  /* 0x000000010500780c */ /* 0x000fc60003f46270 */
[----:B------:R-:W-:Y:S01]  /*ac20*/  FADD.FTZ R177, R182, R139 ;  /* 0x0000008bb6b17221 */ /* 0x000fe20000010000 */
[C---:B------:R-:W-:Y:S01]  /*ac30*/  FMUL.FTZ R139, R173.reuse, R140 ;  /* 0x0000008cad8b7220 */ /* 0x040fe20000410000 */
[----:B------:R-:W4:Y:S01]  /*ac40*/  SHFL.UP PT, R113, R112, 0x1, RZ ;  /* 0x0420000070717989 */ /* 0x000f2200000e00ff */
[----:B------:R-:W-:Y:S01]  /*ac50*/  FMUL.FTZ R161, R173, R178 ;  /* 0x000000b2ada17220 */ /* 0x000fe20000410000 */
[----:B------:R-:W-:Y:S01]  /*ac60*/  FMUL.FTZ R190, R149, UR49 ;  /* 0x0000003195be7c20 */ /* 0x000fe20008410000 */
[C---:B------:R-:W-:Y:S01]  /*ac70*/  FFMA.FTZ R171, R175.reuse, R164, -R139 ;  /* 0x000000a4afab7223 */ /* 0x040fe2000001088b */
[----:B0-----:R-:W-:Y:S01]  /*ac80*/  FMUL.FTZ R139, R112, R169 ;  /* 0x000000a9708b7220 */ /* 0x001fe20000410000 */
[----:B------:R-:W-:Y:S01]  /*ac90*/  FFMA.FTZ R178, R175, R166, R161 ;  /* 0x000000a6afb27223 */ /* 0x000fe200000100a1 */
[----:B------:R-:W-:Y:S01]  /*aca0*/  FFMA.FTZ R190, R117, UR48, -R190 ;  /* 0x0000003075be7c23 */ /* 0x000fe200080108be */
[----:B------:R-:W-:Y:S01]  /*acb0*/  FMUL.FTZ R166, R173, R164 ;  /* 0x000000a4ada67220 */ /* 0x000fe20000410000 */
[C---:B-1----:R-:W-:Y:S01]  /*acc0*/  FFMA.FTZ R139, R156.reuse, R159, R139 ;  /* 0x0000009f9c8b7223 */ /* 0x042fe2000001008b */
[----:B------:R-:W-:Y:S01]  /*acd0*/  FMUL.FTZ R169, R156, R169 ;  /* 0x000000a99ca97220 */ /* 0x000fe20000410000 */
[----:B------:R-:W-:Y:S01]  /*ace0*/  FFMA.FTZ R141, R101, R190, R178 ;  /* 0x000000be658d7223 */ /* 0x000fe200000100b2 */
[----:B------:R-:W-:Y:S01]  /*acf0*/  FFMA.FTZ R161, R175, R140, R166 ;  /* 0x0000008cafa17223 */ /* 0x000fe200000100a6 */
[----:B------:R-:W-:Y:S01]  /*ad00*/  @P2 FADD.FTZ R4, R4, R139 ;  /* 0x0000008b04042221 */ /* 0x000fe20000010000 */
[----:B------:R-:W-:Y:S01]  /*ad10*/  FFMA.FTZ R169, R112, R159, -R169 ;  /* 0x0000009f70a97223 */ /* 0x000fe200000108a9 */
[C---:B------:R-:W-:Y:S01]  /*ad20*/  FMUL.FTZ R140, R160.reuse, R141 ;  /* 0x0000008da08c7220 */ /* 0x040fe20000410000 */
[----:B------:R-:W-:-:S02]  /*ad30*/  FMUL.FTZ R183, R160, R177 ;  /* 0x000000b1a0b77220 */ /* 0x000fc40000410000 */
[----:B------:R-:W-:Y:S01]  /*ad40*/  @P2 FADD.FTZ R144, R144, R169 ;  /* 0x000000a990902221 */ /* 0x000fe20000010000 */
[----:B------:R-:W0:Y:S01]  /*ad50*/  SHFL.UP PT, R159, R4, 0x2, RZ ;  /* 0x04400000049f7989 */ /* 0x000e2200000e00ff */
[----:B------:R-:W-:Y:S01]  /*ad60*/  FFMA.FTZ R177, R162, R177, -R140 ;  /* 0x000000b1a2b17223 */ /* 0x000fe2000001088c */
[-C--:B---3--:R-:W-:Y:S01]  /*ad70*/  FMUL.FTZ R140, R156, R145.reuse ;  /* 0x000000919c8c7220 */ /* 0x088fe20000410000 */
[----:B------:R-:W-:Y:S01]  /*ad80*/  FMUL.FTZ R145, R112, R145 ;  /* 0x0000009170917220 */ /* 0x000fe20000410000 */
[----:B------:R-:W-:Y:S01]  /*ad90*/  FFMA.FTZ R183, R162, R141, R183 ;  /* 0x0000008da2b77223 */ /* 0x000fe200000100b7 */
[----:B------:R-:W-:Y:S01]  /*ada0*/  FMUL.FTZ R139, R160, R171 ;  /* 0x000000aba08b7220 */ /* 0x000fe20000410000 */
[----:B------:R-:W1:Y:S01]  /*adb0*/  SHFL.UP PT, R141, R144, 0x2, RZ ;  /* 0x04400000908d7989 */ /* 0x000e6200000e00ff */
[-C--:B----4-:R-:W-:Y:S01]  /*adc0*/  @P2 FFMA.FTZ R156, R156, R113.reuse, R145 ;  /* 0x000000719c9c2223 */ /* 0x090fe20000010091 */
[----:B------:R-:W-:Y:S01]  /*add0*/  @P2 FFMA.FTZ R112, R112, R113, -R140 ;  /* 0x0000007170702223 */ /* 0x000fe2000001088c */
[----:B------:R-:W-:Y:S01]  /*ade0*/  FMUL.FTZ R185, R148, UR49 ;  /* 0x0000003194b97c20 */ /* 0x000fe20008410000 */
[-C--:B------:R-:W-:Y:S01]  /*adf0*/  FFMA.FTZ R140, R162, R161.reuse, R139 ;  /* 0x000000a1a28c7223 */ /* 0x080fe2000001008b */
[----:B------:R-:W-:Y:S01]  /*ae00*/  FMUL.FTZ R161, R160, R161 ;  /* 0x000000a1a0a17220 */ /* 0x000fe20000410000 */
[----:B------:R-:W3:Y:S01]  /*ae10*/  SHFL.UP PT, R139, R156, 0x2, RZ ;  /* 0x044000009c8b7989 */ /* 0x000ee200000e00ff */
[----:B------:R-:W-:Y:S01]  /*ae20*/  FFMA.FTZ R185, R130, UR48, -R185 ;  /* 0x0000003082b97c23 */ /* 0x000fe200080108b9 */
[----:B------:R-:W-:Y:S01]  /*ae30*/  FADD.FTZ R178, R176, R177 ;  /* 0x000000b1b0b27221 */ /* 0x000fe20000010000 */
[----:B------:R-:W-:Y:S01]  /*ae40*/  FFMA.FTZ R164, R162, R171, -R161 ;  /* 0x000000aba2a47223 */ /* 0x000fe200000108a1 */
[----:B------:R-:W4:Y:S01]  /*ae50*/  SHFL.UP PT, R113, R112, 0x2, RZ ;  /* 0x0440000070717989 */ /* 0x000f2200000e00ff */
[----:B------:R-:W-:Y:S01]  /*ae60*/  FFMA.FTZ R166, R100, R185, R183 ;  /* 0x000000b964a67223 */ /* 0x000fe200000100b7 */
[C---:B------:R-:W-:Y:S01]  /*ae70*/  FMUL.FTZ R161, R165.reuse, R178 ;  /* 0x000000b2a5a17220 */ /* 0x040fe20000410000 */
[----:B------:R-:W-:Y:S01]  /*ae80*/  FMUL.FTZ R145, R165, R164 ;  /* 0x000000a4a5917220 */ /* 0x000fe20000410000 */
[----:B------:R-:W-:Y:S01]  /*ae90*/  ISETP.GE.AND P2, PT, R5, 0x2, PT ;  /* 0x000000020500780c */ /* 0x000fe20003f46270 */
[-C--:B------:R-:W-:Y:S01]  /*aea0*/  FMUL.FTZ R180, R165, R166.reuse ;  /* 0x000000a6a5b47220 */ /* 0x080fe20000410000 */
[C---:B------:R-:W-:Y:S01]  /*aeb0*/  FFMA.FTZ R166, R167.reuse, R166, R161 ;  /* 0x000000a6a7a67223 */ /* 0x040fe200000100a1 */
[C---:B------:R-:W-:Y:S01]  /*aec0*/  FFMA.FTZ R161, R167.reuse, R140, R145 ;  /* 0x0000008ca7a17223 */ /* 0x040fe20000010091 */
[-C--:B0-----:R-:W-:Y:S01]  /*aed0*/  FMUL.FTZ R145, R156, R159.reuse ;  /* 0x0000009f9c917220 */ /* 0x081fe20000410000 */
[----:B------:R-:W-:Y:S01]  /*aee0*/  FMUL.FTZ R159, R112, R159 ;  /* 0x0000009f709f7220 */ /* 0x000fe20000410000 */
[----:B------:R-:W-:Y:S01]  /*aef0*/  FFMA.FTZ R169, R167, R178, -R180 ;  /* 0x000000b2a7a97223 */ /* 0x000fe200000108b4 */
[----:B------:R-:W-:-:S02]  /*af00*/  FMUL.FTZ R180, R151, UR49 ;  /* 0x0000003197b47c20 */ /* 0x000fc40008410000 */
[-C--:B-1----:R-:W-:Y:S01]  /*af10*/  FFMA.FTZ R159, R156, R141.reuse, R159 ;  /* 0x0000008d9c9f7223 */ /* 0x082fe2000001009f */
[----:B------:R-:W-:-:S03]  /*af20*/  FFMA.FTZ R145, R112, R141, -R145 ;  /* 0x0000008d70917223 */ /* 0x000fc60000010891 */
[----:B------:R-:W-:Y:S01]  /*af30*/  @P2 FADD.FTZ R4, R4, R159 ;  /* 0x0000009f04042221 */ /* 0x000fe20000010000 */
[----:B------:R-:W-:Y:S01]  /*af40*/  FFMA.FTZ R180, R131, UR48, -R180 ;  /* 0x0000003083b47c23 */ /* 0x000fe200080108b4 */
[----:B------:R-:W-:Y:S01]  /*af50*/  FADD.FTZ R169, R170, R169 ;  /* 0x000000a9aaa97221 */ /* 0x000fe20000010000 */
[----:B---3--:R-:W-:Y:S01]  /*af60*/  FMUL.FTZ R141, R112, R139 ;  /* 0x0000008b708d7220 */ /* 0x008fe20000410000 */
[----:B------:R-:W-:Y:S02]  /*af70*/  @P2 FADD.FTZ R144, R144, R145 ;  /* 0x0000009190902221 */ /* 0x000fe40000010000 */
[----:B------:R-:W0:Y:S01]  /*af80*/  SHFL.UP PT, R145, R4, 0x4, RZ ;  /* 0x0480000004917989 */ /* 0x000e2200000e00ff */
[----:B------:R-:W-:Y:S01]  /*af90*/  FFMA.FTZ R166, R99, R180, R166 ;  /* 0x000000b463a67223 */ /* 0x000fe200000100a6 */
[----:B------:R-:W-:Y:S01]  /*afa0*/  FMUL.FTZ R178, R128, R169 ;  /* 0x000000a980b27220 */ /* 0x000fe20000410000 */
[C---:B------:R-:W-:Y:S01]  /*afb0*/  FMUL.FTZ R139, R156.reuse, R139 ;  /* 0x0000008b9c8b7220 */ /* 0x040fe20000410000 */
[----:B------:R-:W-:Y:S01]  /*afc0*/  FMUL.FTZ R140, R165, R140 ;  /* 0x0000008ca58c7220 */ /* 0x000fe20000410000 */
[----:B----4-:R-:W-:-:S02]  /*afd0*/  @P2 FFMA.FTZ R156, R156, R113, R141 ;  /* 0x000000719c9c2223 */ /* 0x010fc4000001008d */
[----:B------:R-:W1:Y:S01]  /*afe0*/  SHFL.UP PT, R141, R144, 0x4, RZ ;  /* 0x04800000908d7989 */ /* 0x000e6200000e00ff */
[----:B------:R-:W-:Y:S01]  /*aff0*/  FFMA.FTZ R177, R129, R166, R178 ;  /* 0x000000a681b17223 */ /* 0x000fe200000100b2 */
[----:B------:R-:W-:Y:S01]  /*b000*/  @P2 FFMA.FTZ R112, R112, R113, -R139 ;  /* 0x0000007170702223 */ /* 0x000fe2000001088b */
[----:B------:R-:W-:Y:S01]  /*b010*/  FFMA.FTZ R140, R167, R164, -R140 ;  /* 0x000000a4a78c7223 */ /* 0x000fe2000001088c */
[----:B------:R-:W-:Y:S01]  /*b020*/  FMUL.FTZ R166, R128, R166 ;  /* 0x000000a680a67220 */ /* 0x000fe20000410000 */
[----:B------:R-:W-:Y:S01]  /*b030*/  FMUL.FTZ R113, R150, UR48 ;  /* 0x0000003096717c20 */ /* 0x000fe20008410000 */
[----:B------:R-:W3:Y:S01]  /*b040*/  SHFL.UP PT, R139, R156, 0x4, RZ ;  /* 0x048000009c8b7989 */ /* 0x000ee200000e00ff */
[----:B------:R-:W-:Y:S01]  /*b050*/  FMUL.FTZ R164, R128, R140 ;  /* 0x0000008c80a47220 */ /* 0x000fe20000410000 */
[C---:B------:R-:W-:Y:S01]  /*b060*/  FFMA.FTZ R166, R129.reuse, R169, -R166 ;  /* 0x000000a981a67223 */ /* 0x040fe200000108a6 */
[----:B------:R-:W-:Y:S02]  /*b070*/  FFMA.FTZ R169, R132, UR49, R113 ;  /* 0x0000003184a97c23 */ /* 0x000fe40008010071 */
[----:B------:R-:W4:Y:S01]  /*b080*/  SHFL.UP PT, R113, R112, 0x4, RZ ;  /* 0x0480000070717989 */ /* 0x000f2200000e00ff */
[-C--:B------:R-:W-:Y:S01]  /*b090*/  FMUL.FTZ R159, R128, R161.reuse ;  /* 0x000000a1809f7220 */ /* 0x080fe20000410000 */
[----:B------:R-:W-:Y:S01]  /*b0a0*/  FFMA.FTZ R164, R129, R161, R164 ;  /* 0x000000a181a47223 */ /* 0x000fe200000100a4 */
[----:B------:R-:W-:-:S02]  /*b0b0*/  ISETP.GE.AND P2, PT, R5, 0x4, PT ;  /* 0x000000040500780c */ /* 0x000fc40003f46270 */
[----:B------:R-:W-:Y:S01]  /*b0c0*/  FFMA.FTZ R159, R129, R140, -R159 ;  /* 0x0000008c819f7223 */ /* 0x000fe2000001089f */
[-C--:B------:R-:W-:Y:S01]  /*b0d0*/  FMUL.FTZ R178, R114, R164.reuse ;  /* 0x000000a472b27220 */ /* 0x080fe20000410000 */
[----:B------:R-:W-:Y:S02]  /*b0e0*/  FMUL.FTZ R171, R150, UR49 ;  /* 0x0000003196ab7c20 */ /* 0x000fe40008410000 */
[-C--:B------:R-:W-:Y:S01]  /*b0f0*/  FMUL.FTZ R140, R114, R159.reuse ;  /* 0x0000009f728c7220 */ /* 0x080fe20000410000 */
[C---:B------:R-:W-:Y:S01]  /*b100*/  FFMA.FTZ R178, R115.reuse, R159, -R178 ;  /* 0x0000009f73b27223 */ /* 0x040fe200000108b2 */
[-C--:B0-----:R-:W-:Y:S01]  /*b110*/  FMUL.FTZ R159, R112, R145.reuse ;  /* 0x00000091709f7220 */ /* 0x081fe20000410000 */
[----:B------:R-:W-:Y:S01]  /*b120*/  FFMA.FTZ R171, R132, UR48, -R171 ;  /* 0x0000003084ab7c23 */ /* 0x000fe200080108ab */
[C---:B------:R-:W-:Y:S02]  /*b130*/  FMUL.FTZ R145, R156.reuse, R145 ;  /* 0x000000919c917220 */ /* 0x040fe40000410000 */
[----:B-1----:R-:W-:Y:S01]  /*b140*/  FFMA.FTZ R159, R156, R141, R159 ;  /* 0x0000008d9c9f7223 */ /* 0x002fe2000001009f */
[C---:B------:R-:W-:Y:S01]  /*b150*/  FMUL.FTZ R169, R98.reuse, -R169 ;  /* 0x800000a962a97220 */ /* 0x040fe20000410000 */
[----:B------:R-:W-:Y:S01]  /*b160*/  FFMA.FTZ R177, R98, R171, R177 ;  /* 0x000000ab62b17223 */ /* 0x000fe200000100b1 */
[----:B------:R-:W-:Y:S01]  /*b170*/  FFMA.FTZ R161, R115, R164, R140 ;  /* 0x000000a473a17223 */ /* 0x000fe2000001008c */
[----:B------:R-:W-:Y:S01]  /*b180*/  FFMA.FTZ R145, R112, R141, -R145 ;  /* 0x0000008d70917223 */ /* 0x000fe20000010891 */
[-C--:B---3--:R-:W-:Y:S01]  /*b190*/  FMUL.FTZ R140, R156, R139.reuse ;  /* 0x0000008b9c8c7220 */ /* 0x088fe20000410000 */
[----:B------:R-:W-:Y:S01]  /*b1a0*/  @P2 FADD.FTZ R4, R4, R159 ;  /* 0x0000009f04042221 */ /* 0x000fe20000010000 */
[----:B------:R-:W-:Y:S01]  /*b1b0*/  FMUL.FTZ R139, R112, R139 ;  /* 0x0000008b708b7220 */ /* 0x000fe20000410000 */
[----:B------:R-:W-:Y:S01]  /*b1c0*/  FADD.FTZ R166, R169, R166 ;  /* 0x000000a6a9a67221 */ /* 0x000fe20000010000 */
[----:B------:R-:W-:Y:S01]  /*b1d0*/  FMUL.FTZ R169, R114, R177 ;  /* 0x000000b172a97220 */ /* 0x000fe20000410000 */
[----:B------:R-:W-:Y:S01]  /*b1e0*/  @P2 FADD.FTZ R144, R144, R145 ;  /* 0x0000009190902221 */ /* 0x000fe20000010000 */
[-C--:B----4-:R-:W-:Y:S01]  /*b1f0*/  @P2 FFMA.FTZ R156, R156, R113.reuse, R139 ;  /* 0x000000719c9c2223 */ /* 0x090fe2000001008b */
[----:B------:R-:W0:Y:S01]  /*b200*/  SHFL.UP PT, R145, R4, 0x8, RZ ;  /* 0x0500000004917989 */ /* 0x000e2200000e00ff */
[-C--:B------:R-:W-:Y:S01]  /*b210*/  FMUL.FTZ R210, R114, R166.reuse ;  /* 0x000000a672d27220 */ /* 0x080fe20000410000 */
[----:B------:R-:W-:Y:S01]  /*b220*/  FFMA.FTZ R169, R115, R166, -R169 ;  /* 0x000000a673a97223 */ /* 0x000fe200000108a9 */
[C---:B------:R-:W-:Y:S01]  /*b230*/  FMUL.FTZ R166, R153.reuse, UR48 ;  /* 0x0000003099a67c20 */ /* 0x040fe20008410000 */
[----:B------:R-:W-:Y:S01]  /*b240*/  FMUL.FTZ R164, R153, UR49 ;  /* 0x0000003199a47c20 */ /* 0x000fe20008410000 */
[----:B------:R-:W-:Y:S01]  /*b250*/  @P2 FFMA.FTZ R112, R112, R113, -R140 ;  /* 0x0000007170702223 */ /* 0x000fe2000001088c */
[----:B------:R-:W1:Y:S01]  /*b260*/  SHFL.UP PT, R139, R156, 0x8, RZ ;  /* 0x050000009c8b7989 */ /* 0x000e6200000e00ff */
[----:B------:R-:W-:Y:S01]  /*b270*/  FFMA.FTZ R210, R115, R177, R210 ;  /* 0x000000b173d27223 */ /* 0x000fe200000100d2 */
[----:B------:R-:W-:-:S02]  /*b280*/  FFMA.FTZ R212, R133, UR49, R166 ;  /* 0x0000003185d47c23 */ /* 0x000fc400080100a6 */
[----:B------:R-:W3:Y:S01]  /*b290*/  SHFL.UP PT, R141, R144, 0x8, RZ ;  /* 0x05000000908d7989 */ /* 0x000ee200000e00ff */
[----:B------:R-:W-:Y:S01]  /*b2a0*/  FFMA.FTZ R164, R133, UR48, -R164 ;  /* 0x0000003085a47c23 */ /* 0x000fe200080108a4 */
[C---:B------:R-:W-:Y:S01]  /*b2b0*/  FMUL.FTZ R140, R118.reuse, R178 ;  /* 0x000000b2768c7220 */ /* 0x040fe20000410000 */
[-C--:B------:R-:W-:Y:S01]  /*b2c0*/  FMUL.FTZ R166, R118, R161.reuse ;  /* 0x000000a176a67220 */ /* 0x080fe20000410000 */
[----:B------:R-:W4:Y:S01]  /*b2d0*/  SHFL.UP PT, R113, R112, 0x8, RZ ;  /* 0x0500000070717989 */ /* 0x000f2200000e00ff */
[C---:B------:R-:W-:Y:S01]  /*b2e0*/  FMUL.FTZ R212, R97.reuse, -R212 ;  /* 0x800000d461d47220 */ /* 0x040fe20000410000 */
[----:B------:R-:W-:Y:S01]  /*b2f0*/  FFMA.FTZ R210, R97, R164, R210 ;  /* 0x000000a461d27223 */ /* 0x000fe200000100d2 */
[----:B------:R-:W-:Y:S01]  /*b300*/  FMUL.FTZ R159, R152, UR48 ;  /* 0x00000030989f7c20 */ /* 0x000fe20008410000 */
[C---:B------:R-:W-:Y:S01]  /*b310*/  FFMA.FTZ R140, R119.reuse, R161, R140 ;  /* 0x000000a1778c7223 */ /* 0x040fe2000001008c */
[----:B------:R-:W-:Y:S01]  /*b320*/  FFMA.FTZ R166, R119, R178, -R166 ;  /* 0x000000b277a67223 */ /* 0x000fe200000108a6 */
[----:B------:R-:W-:Y:S01]  /*b330*/  FADD.FTZ R169, R212, R169 ;  /* 0x000000a9d4a97221 */ /* 0x000fe20000010000 */
[----:B------:R-:W-:Y:S01]  /*b340*/  FMUL.FTZ R178, R118, R210 ;  /* 0x000000d276b27220 */ /* 0x000fe20000410000 */
[----:B------:R-:W-:Y:S01]  /*b350*/  FFMA.FTZ R177, R134, UR49, R159 ;  /* 0x0000003186b17c23 */ /* 0x000fe2000801009f */
[----:B------:R-:W-:Y:S01]  /*b360*/  FMUL.FTZ R161, R120, R140 ;  /* 0x0000008c78a17220 */ /* 0x000fe20000410000 */
[----:B------:R-:W-:Y:S01]  /*b370*/  ISETP.GE.AND P2, PT, R5, 0x8, PT ;  /* 0x000000080500780c */ /* 0x000fe20003f46270 */
[----:B------:R-:W-:Y:S01]  /*b380*/  FFMA.FTZ R159, R119, R169, -R178 ;  /* 0x000000a9779f7223 */ /* 0x000fe200000108b2 */
[----:B------:R-:W-:Y:S01]  /*b390*/  FMUL.FTZ R214, R96, -R177 ;  /* 0x800000b160d67220 */ /* 0x000fe20000410000 */
[-C--:B------:R-:W-:Y:S01]  /*b3a0*/  FMUL.FTZ R212, R120, R166.reuse ;  /* 0x000000a678d47220 */ /* 0x080fe20000410000 */
[----:B------:R-:W-:-:S02]  /*b3b0*/  FFMA.FTZ R177, R121, R166, -R161 ;  /* 0x000000a679b17223 */ /* 0x000fc400000108a1 */
[----:B------:R-:W-:Y:S01]  /*b3c0*/  FADD.FTZ R166, R214, R159 ;  /* 0x0000009fd6a67221 */ /* 0x000fe20000010000 */
[-C--:B0-----:R-:W-:Y:S01]  /*b3d0*/  FMUL.FTZ R159, R156, R145.reuse ;  /* 0x000000919c9f7220 */ /* 0x081fe20000410000 */
[----:B------:R-:W-:Y:S01]  /*b3e0*/  FMUL.FTZ R145, R112, R145 ;  /* 0x0000009170917220 */ /* 0x000fe20000410000 */
[----:B------:R-:W-:Y:S01]  /*b3f0*/  FFMA.FTZ R212, R121, R140, R212 ;  /* 0x0000008c79d47223 */ /* 0x000fe200000100d4 */
[-C--:B-1----:R-:W-:Y:S01]  /*b400*/  FMUL.FTZ R140, R156, R139.reuse ;  /* 0x0000008b9c8c7220 */ /* 0x082fe20000410000 */
[----:B------:R-:W-:Y:S01]  /*b410*/  FMUL.FTZ R139, R112, R139 ;  /* 0x0000008b708b7220 */ /* 0x000fe20000410000 */
[----:B---3--:R-:W-:Y:S01]  /*b420*/  FFMA.FTZ R145, R156, R141, R145 ;  /* 0x0000008d9c917223 */ /* 0x008fe20000010091 */
[----:B------:R-:W-:Y:S01]  /*b430*/  FMUL.FTZ R178, R118, R169 ;  /* 0x000000a976b27220 */ /* 0x000fe20000410000 */
[----:B------:R-:W-:Y:S01]  /*b440*/  FFMA.FTZ R159, R112, R141, -R159 ;  /* 0x0000008d709f7223 */ /* 0x000fe2000001089f */
[----:B------:R-:W-:Y:S01]  /*b450*/  FMUL.FTZ R169, R152, UR49 ;  /* 0x0000003198a97c20 */ /* 0x000fe20008410000 */
[----:B------:R-:W-:Y:S01]  /*b460*/  @P2 FADD.FTZ R4, R4, R145 ;  /* 0x0000009104042221 */ /* 0x000fe20000010000 */
[-C--:B----4-:R-:W-:Y:S01]  /*b470*/  @P2 FFMA.FTZ R156, R156, R113.reuse, R139 ;  /* 0x000000719c9c2223 */ /* 0x090fe2000001008b */
[----:B------:R-:W-:Y:S01]  /*b480*/  FFMA.FTZ R161, R119, R210, R178 ;  /* 0x000000d277a17223 */ /* 0x000fe200000100b2 */
[----:B------:R-:W-:Y:S01]  /*b490*/  FFMA.FTZ R141, R134, UR48, -R169 ;  /* 0x00000030868d7c23 */ /* 0x000fe200080108a9 */
[----:B------:R-:W-:Y:S01]  /*b4a0*/  @P2 FADD.FTZ R144, R144, R159 ;  /* 0x0000009f90902221 */ /* 0x000fe20000010000 */
[----:B------:R-:W-:Y:S01]  /*b4b0*/  @P2 FFMA.FTZ R112, R112, R113, -R140 ;  /* 0x0000007170702223 */ /* 0x000fe2000001088c */
[----:B------:R-:W0:Y:S01]  /*b4c0*/  SHFL.UP PT, R159, R4, 0x10, RZ ;  /* 0x06000000049f7989 */ /* 0x000e2200000e00ff */
[----:B------:R-:W-:Y:S01]  /*b4d0*/  FMUL.FTZ R140, R155, UR48 ;  /* 0x000000309b8c7c20 */ /* 0x000fe20008410000 */
[----:B------:R-:W-:-:S02]  /*b4e0*/  FFMA.FTZ R161, R96, R141, R161 ;  /* 0x0000008d60a17223 */ /* 0x000fc400000100a1 */
[----:B------:R-:W1:Y:S01]  /*b4f0*/  SHFL.UP PT, R139, R156, 0x10, RZ ;  /* 0x060000009c8b7989 */ /* 0x000e6200000e00ff */
[----:B------:R-:W-:Y:S01]  /*b500*/  FMUL.FTZ R210, R122, R177 ;  /* 0x000000b17ad27220 */ /* 0x000fe20000410000 */
[----:B------:R-:W-:Y:S02]  /*b510*/  FFMA.FTZ R214, R135, UR49, R140 ;  /* 0x0000003187d67c23 */ /* 0x000fe4000801008c */
[----:B------:R-:W3:Y:S01]  /*b520*/  SHFL.UP PT, R145, R144, 0x10, RZ ;  /* 0x0600000090917989 */ /* 0x000ee200000e00ff */
[----:B------:R-:W-:-:S03]  /*b530*/  FMUL.FTZ R140, R120, R161 ;  /* 0x000000a1788c7220 */ /* 0x000fc60000410000 */
[----:B------:R-:W4:Y:S01]  /*b540*/  SHFL.UP PT, R113, R112, 0x10, RZ ;  /* 0x0600000070717989 */ /* 0x000f2200000e00ff */
[-C--:B------:R-:W-:Y:S01]  /*b550*/  FFMA.FTZ R210, R123, R212.reuse, R210 ;  /* 0x000000d47bd27223 */ /* 0x080fe200000100d2 */
[----:B------:R-:W-:Y:S01]  /*b560*/  FMUL.FTZ R212, R122, R212 ;  /* 0x000000d47ad47220 */ /* 0x000fe20000410000 */
[-C--:B------:R-:W-:Y:S01]  /*b570*/  FFMA.FTZ R169, R121, R166.reuse, -R140 ;  /* 0x000000a679a97223 */ /* 0x080fe2000001088c */
[----:B------:R-:W-:Y:S01]  /*b580*/  FMUL.FTZ R178, R155, UR49 ;  /* 0x000000319bb27c20 */ /* 0x000fe20008410000 */
[----:B------:R-:W-:Y:S01]  /*b590*/  FMUL.FTZ R166, R120, R166 ;  /* 0x000000a678a67220 */ /* 0x000fe20000410000 */
[----:B------:R-:W-:Y:S01]  /*b5a0*/  FMUL.FTZ R214, R95, -R214 ;  /* 0x800000d65fd67220 */ /* 0x000fe20000410000 */
[----:B------:R-:W-:Y:S01]  /*b5b0*/  FFMA.FTZ R212, R123, R177, -R212 ;  /* 0x000000b17bd47223 */ /* 0x000fe200000108d4 */
[----:B------:R-:W-:Y:S01]  /*b5c0*/  FFMA.FTZ R140, R135, UR48, -R178 ;  /* 0x00000030878c7c23 */ /* 0x000fe200080108b2 */
[----:B------:R-:W-:Y:S01]  /*b5d0*/  FFMA.FTZ R166, R121, R161, R166 ;  /* 0x000000a179a67223 */ /* 0x000fe200000100a6 */
[----:B------:R-:W-:Y:S01]  /*b5e0*/  FADD.FTZ R169, R214, R169 ;  /* 0x000000a9d6a97221 */ /* 0x000fe20000010000 */
[----:B------:R-:W-:Y:S01]  /*b5f0*/  ISETP.GE.AND P2, PT, R5, 0x10, PT ;  /* 0x000000100500780c */ /* 0x000fe20003f46270 */
        /* <DEDUP_REMOVED lines=17> */
[----:B------:R-:W-:Y:S01]  /*b710*/  FMUL.FTZ R113, R168, UR48 ;  /* 0x00000030a8717c20 */ /* 0x000fe20008410000 */
[----:B------:R-:W-:-:S02]  /*b720*/  @P2 FADD.FTZ R4, R4, R159 ;  /* 0x0000009f04042221 */ /* 0x000fc40000010000 */
[----:B------:R-:W0:Y:S01]  /*b730*/  SHFL.UP PT, R112, R112, 0x1, RZ ;  /* 0x0420000070707989 */ /* 0x000e2200000e00ff */
[----:B------:R-:W-:-:S03]  /*b740*/  FFMA.FTZ R113, R136, UR49, R113 ;  /* 0x0000003188717c23 */ /* 0x000fc60008010071 */
[----:B------:R-:W1:Y:S01]  /*b750*/  SHFL.UP PT, R156, R156, 0x1, RZ ;  /* 0x042000009c9c7989 */ /* 0x000e6200000e00ff */
[----:B------:R-:W-:-:S03]  /*b760*/  @P2 FADD.FTZ R144, R144, R161 ;  /* 0x000000a190902221 */ /* 0x000fc60000010000 */
[----:B------:R2:W3:Y:S01]  /*b770*/  SHFL.IDX PT, R139, R66, RZ, 0x1f ;  /* 0x00001fff428b7589 */ /* 0x0004e200000e0000 */
[----:B------:R-:W-:-:S03]  /*b780*/  FMUL.FTZ R159, R94, -R113 ;  /* 0x800000715e9f7220 */ /* 0x000fc60000410000 */
[----:B------:R-:W4:Y:S01]  /*b790*/  SHFL.UP PT, R4, R4, 0x1, RZ ;  /* 0x0420000004047989 */ /* 0x000f2200000e00ff */
[----:B------:R-:W-:-:S03]  /*b7a0*/  FFMA.FTZ R214, R123, R169, -R214 ;  /* 0x000000a97bd67223 */ /* 0x000fc600000108d6 */
[----:B------:R5:W4:Y:S01]  /*b7b0*/  SHFL.UP PT, R113, R144, 0x1, RZ ;  /* 0x0420000090717989 */ /* 0x000b2200000e00ff */
[----:B------:R-:W-:Y:S01]  /*b7c0*/  FMUL.FTZ R145, R168, UR49 ;  /* 0x00000031a8917c20 */ /* 0x000fe20008410000 */
[----:B------:R-:W-:Y:S01]  /*b7d0*/  FMUL.FTZ R178, R157, UR48 ;  /* 0x000000309db27c20 */ /* 0x000fe20008410000 */
[----:B------:R-:W-:Y:S02]  /*b7e0*/  FADD.FTZ R214, R159, R214 ;  /* 0x000000d69fd67221 */ /* 0x000fe40000010000 */
[----:B------:R-:W-:Y:S01]  /*b7f0*/  FFMA.FTZ R145, R136, UR48, -R145 ;  /* 0x0000003088917c23 */ /* 0x000fe20008010891 */
[----:B------:R-:W-:Y:S01]  /*b800*/  FMUL.FTZ R166, R126, R210 ;  /* 0x000000d27ea67220 */ /* 0x000fe20000410000 */
[----:B------:R-:W-:Y:S01]  /*b810*/  FFMA.FTZ R212, R137, UR49, R178 ;  /* 0x0000003189d47c23 */ /* 0x000fe200080100b2 */
[----:B--2---:R-:W-:Y:S01]  /*b820*/  FMUL.FTZ R66, R124, R214 ;  /* 0x000000d67c427220 */ /* 0x004fe20000410000 */
[----:B------:R-:W-:Y:S01]  /*b830*/  FFMA.FTZ R177, R94, R145, R177 ;  /* 0x000000915eb17223 */ /* 0x000fe200000100b1 */
[----:B------:R-:W-:Y:S01]  /*b840*/  FMUL.FTZ R178, R157, UR49 ;  /* 0x000000319db27c20 */ /* 0x000fe20008410000 */
[----:B0-----:R-:W-:Y:S01]  /*b850*/  FMUL.FTZ R161, R112, R67 ;  /* 0x0000004370a17220 */ /* 0x001fe20000410000 */
[----:B------:R-:W-:Y:S01]  /*b860*/  FFMA.FTZ R211, R127, R216, R166 ;  /* 0x000000d87fd37223 */ /* 0x000fe200000100a6 */
[-C--:B------:R-:W-:Y:S01]  /*b870*/  FMUL.FTZ R166, R124, R177.reuse ;  /* 0x000000b17ca67220 */ /* 0x080fe20000410000 */
[----:B------:R-:W-:Y:S01]  /*b880*/  FFMA.FTZ R66, R125, R177, R66 ;  /* 0x000000b17d427223 */ /* 0x000fe20000010042 */
[----:B-----5:R-:W-:Y:S01]  /*b890*/  FFMA.FTZ R144, R137, UR48, -R178 ;  /* 0x0000003089907c23 */ /* 0x020fe200080108b2 */
[C---:B-1----:R-:W-:Y:S01]  /*b8a0*/  FMUL.FTZ R159, R156.reuse, R67 ;  /* 0x000000439c9f7220 */ /* 0x042fe20000410000 */
[-C--:B---3--:R-:W-:Y:S01]  /*b8b0*/  FFMA.FTZ R161, R156, R139.reuse, R161 ;  /* 0x0000008b9ca17223 */ /* 0x088fe200000100a1 */
[----:B------:R-:W-:Y:S01]  /*b8c0*/  FFMA.FTZ R166, R125, R214, -R166 ;  /* 0x000000d67da67223 */ /* 0x000fe200000108a6 */
[C---:B------:R-:W-:Y:S01]  /*b8d0*/  FMUL.FTZ R169, R93.reuse, -R212 ;  /* 0x800000d45da97220 */ /* 0x040fe20000410000 */
[----:B------:R-:W-:Y:S01]  /*b8e0*/  FFMA.FTZ R213, R93, R144, R66 ;  /* 0x000000905dd57223 */ /* 0x000fe20000010042 */
[----:B------:R-:W-:Y:S01]  /*b8f0*/  FFMA.FTZ R112, R112, R139, -R159 ;  /* 0x0000008b70707223 */ /* 0x000fe2000001089f */
[----:B----4-:R-:W-:Y:S01]  /*b900*/  @P1 FADD.FTZ R67, R4, R161 ;  /* 0x000000a104431221 */ /* 0x010fe20000010000 */
[----:B------:R-:W-:Y:S01]  /*b910*/  FADD.FTZ R166, R169, R166 ;  /* 0x000000a6a9a67221 */ /* 0x000fe20000010000 */
[----:B------:R-:W-:Y:S01]  /*b920*/  FMUL.FTZ R66, R126, R213 ;  /* 0x000000d57e427220 */ /* 0x000fe20000410000 */
[----:B------:R-:W-:Y:S01]  /*b930*/  @P1 FADD.FTZ R139, R113, R112 ;  /* 0x00000070718b1221 */ /* 0x000fe20000010000 */
[----:B------:R-:W-:-:S02]  /*b940*/  FMUL.FTZ R113, R65, R67 ;  /* 0x0000004341717220 */ /* 0x000fc40000410000 */
[----:B------:R-:W-:Y:S01]  /*b950*/  FFMA.FTZ R212, R127, R166, -R66 ;  /* 0x000000a67fd47223 */ /* 0x000fe20000010842 */
[-C--:B------:R-:W-:Y:S01]  /*b960*/  FMUL.FTZ R66, R65, R139.reuse ;  /* 0x0000008b41427220 */ /* 0x080fe20000410000 */
[----:B------:R-:W-:Y:S01]  /*b970*/  FFMA.FTZ R4, R64, R139, -R113 ;  /* 0x0000008b40047223 */ /* 0x000fe20000010871 */
[----:B------:R-:W-:Y:S02]  /*b980*/  FMUL.FTZ R159, R138, UR48 ;  /* 0x000000308a9f7c20 */ /* 0x000fe40008410000 */
[----:B------:R-:W-:Y:S01]  /*b990*/  FFMA.FTZ R66, R64, R67, R66 ;  /* 0x0000004340427223 */ /* 0x000fe20000010042 */
[----:B------:R-:W-:Y:S01]  /*b9a0*/  FADD.FTZ R163, R163, R4 ;  /* 0x00000004a3a37221 */ /* 0x000fe20000010000 */
[----:B------:R-:W-:Y:S02]  /*b9b0*/  FFMA.FTZ R159, R154, UR49, R159 ;  /* 0x000000319a9f7c23 */ /* 0x000fe4000801009f */
[----:B------:R-:W-:Y:S01]  /*b9c0*/  FADD.FTZ R139, RZ, R66 ;  /* 0x00000042ff8b7221 */ /* 0x000fe20000010000 */
[----:B------:R-:W-:Y:S01]  /*b9d0*/  FMUL.FTZ R64, R126, R163 ;  /* 0x000000a37e407220 */ /* 0x000fe20000410000 */
[----:B------:R-:W-:-:S02]  /*b9e0*/  FMUL.FTZ R159, R0, -R159 ;  /* 0x8000009f009f7220 */ /* 0x000fc40000410000 */
[-C--:B------:R-:W-:Y:S01]  /*b9f0*/  FMUL.FTZ R4, R126, R139.reuse ;  /* 0x0000008b7e047220 */ /* 0x080fe20000410000 */
[-C--:B------:R-:W-:Y:S01]  /*ba00*/  FFMA.FTZ R64, R127, R139.reuse, R64 ;  /* 0x0000008b7f407223 */ /* 0x080fe20000010040 */
[C---:B------:R-:W-:Y:S01]  /*ba10*/  FMUL.FTZ R65, R138.reuse, R139 ;  /* 0x0000008b8a417220 */ /* 0x040fe20000410000 */
[----:B------:R-:W-:Y:S01]  /*ba20*/  FADD.FTZ R212, R159, R212 ;  /* 0x000000d49fd47221 */ /* 0x000fe20000010000 */
[C---:B------:R-:W-:Y:S01]  /*ba30*/  FMUL.FTZ R161, R138.reuse, UR49 ;  /* 0x000000318aa17c20 */ /* 0x040fe20008410000 */
[C---:B------:R-:W-:Y:S01]  /*ba40*/  FMUL.FTZ R159, R138.reuse, UR48 ;  /* 0x000000308a9f7c20 */ /* 0x040fe20008410000 */
[-C--:B------:R-:W-:Y:S01]  /*ba50*/  FMUL.FTZ R66, R138, R163.reuse ;  /* 0x000000a38a427220 */ /* 0x080fe20000410000 */
[-C--:B------:R-:W-:Y:S01]  /*ba60*/  FFMA.FTZ R4, R127, R163.reuse, -R4 ;  /* 0x000000a37f047223 */ /* 0x080fe20000010804 */
[----:B------:R-:W-:Y:S01]  /*ba70*/  FADD.FTZ R138, RZ, R64 ;  /* 0x00000040ff8a7221 */ /* 0x000fe20000010000 */
[----:B------:R-:W-:Y:S01]  /*ba80*/  FFMA.FTZ R65, R154, R163, -R65 ;  /* 0x000000a39a417223 */ /* 0x000fe20000010841 */
[----:B------:R-:W-:Y:S01]  /*ba90*/  FMUL.FTZ R166, R126, R166 ;  /* 0x000000a67ea67220 */ /* 0x000fe20000410000 */
[----:B------:R-:W-:Y:S01]  /*baa0*/  FFMA.FTZ R156, R41, R24, R4 ;  /* 0x00000018299c7223 */ /* 0x000fe20000010004 */
[-C--:B------:R-:W-:Y:S01]  /*bab0*/  FMUL.FTZ R113, R157, R138.reuse ;  /* 0x0000008a9d717220 */ /* 0x080fe20000410000 */
[----:B------:R-:W-:Y:S01]  /*bac0*/  FFMA.FTZ R64, R0, R65, RZ ;  /* 0x0000004100407223 */ /* 0x000fe200000100ff */
[C---:B------:R-:W-:Y:S01]  /*bad0*/  FMUL.FTZ R65, R124.reuse, R138 ;  /* 0x0000008a7c417220 */ /* 0x040fe20000410000 */
[----:B------:R-:W-:Y:S01]  /*bae0*/  FFMA.FTZ R213, R127, R213, R166 ;  /* 0x000000d57fd57223 */ /* 0x000fe200000100a6 */
[-C--:B------:R-:W-:Y:S01]  /*baf0*/  FMUL.FTZ R4, R124, R156.reuse ;  /* 0x0000009c7c047220 */ /* 0x080fe20000410000 */
[----:B------:R-:W-:Y:S01]  /*bb00*/  FMUL.FTZ R166, R157, UR48 ;  /* 0x000000309da67c20 */ /* 0x000fe20008410000 */
[-C--:B------:R-:W-:Y:S01]  /*bb10*/  FFMA.FTZ R113, R137, R156.reuse, -R113 ;  /* 0x0000009c89717223 */ /* 0x080fe20000010871 */
[----:B------:R-:W-:Y:S01]  /*bb20*/  FFMA.FTZ R67, R154, R139, R66 ;  /* 0x0000008b9a437223 */ /* 0x000fe20000010042 */
[-C--:B------:R-:W-:Y:S01]  /*bb30*/  FMUL.FTZ R157, R157, R156.reuse ;  /* 0x0000009c9d9d7220 */ /* 0x080fe20000410000 */
[C---:B------:R-:W-:Y:S01]  /*bb40*/  FFMA.FTZ R65, R125.reuse, R156, -R65 ;  /* 0x0000009c7d417223 */ /* 0x040fe20000010841 */
[-C--:B------:R-:W-:Y:S01]  /*bb50*/  FFMA.FTZ R4, R125, R138.reuse, R4 ;  /* 0x0000008a7d047223 */ /* 0x080fe20000010004 */
[----:B------:R-:W-:Y:S01]  /*bb60*/  FFMA.FTZ R113, R93, R113, R64 ;  /* 0x000000715d717223 */ /* 0x000fe20000010040 */
[C---:B------:R-:W-:Y:S01]  /*bb70*/  FFMA.FTZ R66, R137.reuse, R138, R157 ;  /* 0x0000008a89427223 */ /* 0x040fe2000001009d */
[----:B------:R-:W-:Y:S01]  /*bb80*/  FFMA.FTZ R64, -R0, R67, RZ ;  /* 0x0000004300407223 */ /* 0x000fe200000101ff */
[----:B------:R-:W-:Y:S01]  /*bb90*/  FFMA.FTZ R166, R137, UR49, R166 ;  /* 0x0000003189a67c23 */ /* 0x000fe200080100a6 */
[----:B------:R-:W-:Y:S01]  /*bba0*/  FFMA.FTZ R157, R46, R25, R65 ;  /* 0x000000192e9d7223 */ /* 0x000fe20000010041 */
[----:B------:R-:W-:Y:S01]  /*bbb0*/  FADD.FTZ R137, RZ, R4 ;  /* 0x00000004ff897221 */ /* 0x000fe20000010000 */
[----:B------:R-:W-:Y:S01]  /*bbc0*/  FFMA.FTZ R65, -R93, R66, R64 ;  /* 0x000000425d417223 */ /* 0x000fe20000010140 */
[----:B------:R-:W-:Y:S01]  /*bbd0*/  FMUL.FTZ R169, R168, UR48 ;  /* 0x00000030a8a97c20 */ /* 0x000fe20008410000 */
[----:B------:R-:W-:Y:S01]  /*bbe0*/  FMUL.FTZ R64, R122, R157 ;  /* 0x0000009d7a407220 */ /* 0x000fe20000410000 */
[-C--:B------:R-:W-:Y:S01]  /*bbf0*/  FMUL.FTZ R67, R168, R137.reuse ;  /* 0x00000089a8437220 */ /* 0x080fe20000410000 */
[----:B------:R-:W-:Y:S01]  /*bc00*/  FMUL.FTZ R4, R122, R137 ;  /* 0x000000897a047220 */ /* 0x000fe20000410000 */
[----:B------:R-:W-:Y:S01]  /*bc10*/  FMUL.FTZ R168, R168, R157 ;  /* 0x0000009da8a87220 */ /* 0x000fe20000410000 */
[----:B------:R-:W-:-:S02]  /*bc20*/  FFMA.FTZ R64, R123, R137, R64 ;  /* 0x000000897b407223 */ /* 0x000fc40000010040 */
[----:B------:R-:W-:Y:S01]  /*bc30*/  FFMA.FTZ R4, R123, R157, -R4 ;  /* 0x0000009d7b047223 */ /* 0x000fe20000010804 */
[C---:B------:R-:W-:Y:S01]  /*bc40*/  FFMA.FTZ R168, R136.reuse, R137, R168 ;  /* 0x0000008988a87223 */ /* 0x040fe200000100a8 */
[C---:B------:R-:W-:Y:S01]  /*bc50*/  FFMA.FTZ R169, R136.reuse, UR49, R169 ;  /* 0x0000003188a97c23 */ /* 0x040fe200080100a9 */
[----:B------:R-:W-:Y:S01]  /*bc60*/  FFMA.FTZ R67, R136, R157, -R67 ;  /* 0x0000009d88437223 */ /* 0x000fe20000010843 */
[----:B------:R-:W-:Y:S01]  /*bc70*/  FMUL.FTZ R178, R155, UR48 ;  /* 0x000000309bb27c20 */ /* 0x000fe20008410000 */
[C---:B------:R-:W-:Y:S01]  /*bc80*/  FFMA.FTZ R161, R154.reuse, UR48, -R161 ;  /* 0x000000309aa17c23 */ /* 0x040fe200080108a1 */
[----:B------:R-:W-:Y:S01]  /*bc90*/  FFMA.FTZ R159, R154, UR49, R159 ;  /* 0x000000319a9f7c23 */ /* 0x000fe2000801009f */
[----:B------:R-:W-:Y:S01]  /*bca0*/  FADD.FTZ R136, RZ, R64 ;  /* 0x00000040ff887221 */ /* 0x000fe20000010000 */
[----:B------:R-:W-:Y:S01]  /*bcb0*/  FFMA.FTZ R154, R47, R26, R4 ;  /* 0x0000001a2f9a7223 */ /* 0x000fe20000010004 */
[----:B------:R-:W-:Y:S01]  /*bcc0*/  FFMA.FTZ R112, -R94, R168, R65 ;  /* 0x000000a85e707223 */ /* 0x000fe20000010141 */
[----:B------:R-:W-:Y:S01]  /*bcd0*/  FFMA.FTZ R168, R135, UR49, R178 ;  /* 0x0000003187a87c23 */ /* 0x000fe200080100b2 */
[C---:B------:R-:W-:Y:S01]  /*bce0*/  FMUL.FTZ R178, R155.reuse, R136 ;  /* 0x000000889bb27220 */ /* 0x040fe20000410000 */
[----:B------:R-:W-:Y:S01]  /*bcf0*/  FMUL.FTZ R155, R155, R154 ;  /* 0x0000009a9b9b7220 */ /* 0x000fe20000410000 */
[C---:B------:R-:W-:Y:S01]  /*bd00*/  FMUL.FTZ R4, R120.reuse, R136 ;  /* 0x0000008878047220 */ /* 0x040fe20000410000 */
[----:B------:R-:W-:-:S02]  /*bd10*/  FMUL.FTZ R64, R120, R154 ;  /* 0x0000009a78407220 */ /* 0x000fc40000410000 */
[----:B------:R-:W-:Y:S01]  /*bd20*/  FFMA.FTZ R65, R135, R136, R155 ;  /* 0x0000008887417223 */ /* 0x000fe2000001009b */
[C---:B------:R-:W-:Y:S01]  /*bd30*/  FFMA.FTZ R155, R121.reuse, R154, -R4 ;  /* 0x0000009a799b7223 */ /* 0x040fe20000010804 */
[----:B------:R-:W-:Y:S01]  /*bd40*/  FFMA.FTZ R64, R121, R136, R64 ;  /* 0x0000008879407223 */ /* 0x000fe20000010040 */
[----:B------:R-:W-:Y:S02]  /*bd50*/  FFMA.FTZ R178, R135, R154, -R178 ;  /* 0x0000009a87b27223 */ /* 0x000fe400000108b2 */
[----:B------:R-:W-:Y:S01]  /*bd60*/  FFMA.FTZ R155, R52, R27, R155 ;  /* 0x0000001b349b7223 */ /* 0x000fe2000001009b */
[----:B------:R-:W-:Y:S01]  /*bd70*/  FADD.FTZ R135, RZ, R64 ;  /* 0x00000040ff877221 */ /* 0x000fe20000010000 */
[----:B------:R-:W-:Y:S02]  /*bd80*/  FFMA.FTZ R66, R94, R67, R113 ;  /* 0x000000435e427223 */ /* 0x000fe40000010071 */
[C---:B------:R-:W-:Y:S01]  /*bd90*/  FMUL.FTZ R64, R118.reuse, R155 ;  /* 0x0000009b76407220 */ /* 0x040fe20000410000 */
[-C--:B------:R-:W-:Y:S01]  /*bda0*/  FMUL.FTZ R4, R118, R135.reuse ;  /* 0x0000008776047220 */ /* 0x080fe20000410000 */
[C---:B------:R-:W-:Y:S01]  /*bdb0*/  FMUL.FTZ R177, R152.reuse, UR48 ;  /* 0x0000003098b17c20 */ /* 0x040fe20008410000 */
[C---:B------:R-:W-:Y:S01]  /*bdc0*/  FMUL.FTZ R113, R152.reuse, R135 ;  /* 0x0000008798717220 */ /* 0x040fe20000410000 */
[----:B------:R-:W-:Y:S01]  /*bdd0*/  FMUL.FTZ R152, R152, R155 ;  /* 0x0000009b98987220 */ /* 0x000fe20000410000 */
[C---:B------:R-:W-:Y:S01]  /*bde0*/  FFMA.FTZ R64, R119.reuse, R135, R64 ;  /* 0x0000008777407223 */ /* 0x040fe20000010040 */
[-C--:B------:R-:W-:Y:S01]  /*bdf0*/  FFMA.FTZ R4, R119, R155.reuse, -R4 ;  /* 0x0000009b77047223 */ /* 0x080fe20000010804 */
[----:B------:R-:W-:Y:S01]  /*be00*/  FFMA.FTZ R67, R95, R178, R66 ;  /* 0x000000b25f437223 */ /* 0x000fe20000010042 */
[C---:B------:R-:W-:Y:S01]  /*be10*/  FFMA.FTZ R177, R134.reuse, UR49, R177 ;  /* 0x0000003186b17c23 */ /* 0x040fe200080100b1 */
[C---:B------:R-:W-:Y:S01]  /*be20*/  FFMA.FTZ R113, R134.reuse, R155, -R113 ;  /* 0x0000009b86717223 */ /* 0x040fe20000010871 */
[----:B------:R-:W-:Y:S01]  /*be30*/  FFMA.FTZ R66, R134, R135, R152 ;  /* 0x0000008786427223 */ /* 0x000fe20000010098 */
[----:B------:R-:W-:Y:S01]  /*be40*/  FADD.FTZ R134, RZ, R64 ;  /* 0x00000040ff867221 */ /* 0x000fe20000010000 */
[----:B------:R-:W-:Y:S01]  /*be50*/  FFMA.FTZ R152, R53, R28, R4 ;  /* 0x0000001c35987223 */ /* 0x000fe20000010004 */
[----:B------:R-:W-:Y:S01]  /*be60*/  FFMA.FTZ R65, -R95, R65, R112 ;  /* 0x000000415f417223 */ /* 0x000fe20000010170 */
[C---:B------:R-:W-:Y:S01]  /*be70*/  FMUL.FTZ R178, R153.reuse, UR48 ;  /* 0x0000003099b27c20 */ /* 0x040fe20008410000 */
[C---:B------:R-:W-:Y:S01]  /*be80*/  FMUL.FTZ R214, R153.reuse, R134 ;  /* 0x0000008699d67220 */ /* 0x040fe20000410000 */
[-C--:B------:R-:W-:Y:S01]  /*be90*/  FMUL.FTZ R153, R153, R152.reuse ;  /* 0x0000009899997220 */ /* 0x080fe20000410000 */
[C---:B------:R-:W-:Y:S01]  /*bea0*/  FMUL.FTZ R64, R114.reuse, R152 ;  /* 0x0000009872407220 */ /* 0x040fe20000410000 */
[----:B------:R-:W-:Y:S01]  /*beb0*/  FMUL.FTZ R4, R114, R134 ;  /* 0x0000008672047220 */ /* 0x000fe20000410000 */
[----:B------:R-:W-:Y:S01]  /*bec0*/  FFMA.FTZ R66, -R96, R66, R65 ;  /* 0x0000004260427223 */ /* 0x000fe20000010141 */
[-C--:B------:R-:W-:Y:S01]  /*bed0*/  FFMA.FTZ R65, R133, R134.reuse, R153 ;  /* 0x0000008685417223 */ /* 0x080fe20000010099 */
[C---:B------:R-:W-:Y:S01]  /*bee0*/  FFMA.FTZ R64, R115.reuse, R134, R64 ;  /* 0x0000008673407223 */ /* 0x040fe20000010040 */
[-C--:B------:R-:W-:Y:S01]  /*bef0*/  FFMA.FTZ R153, R115, R152.reuse, -R4 ;  /* 0x0000009873997223 */ /* 0x080fe20000010804 */
[C---:B------:R-:W-:Y:S01]  /*bf00*/  FFMA.FTZ R178, R133.reuse, UR49, R178 ;  /* 0x0000003185b27c23 */ /* 0x040fe200080100b2 */
[----:B------:R-:W-:Y:S01]  /*bf10*/  FFMA.FTZ R214, R133, R152, -R214 ;  /* 0x0000009885d67223 */ /* 0x000fe200000108d6 */
[----:B------:R-:W-:Y:S01]  /*bf20*/  FADD.FTZ R133, RZ, R64 ;  /* 0x00000040ff857221 */ /* 0x000fe20000010000 */
[----:B------:R-:W-:Y:S01]  /*bf30*/  FFMA.FTZ R153, R58, R29, R153 ;  /* 0x0000001d3a997223 */ /* 0x000fe20000010099 */
[----:B------:R-:W-:-:S02]  /*bf40*/  FFMA.FTZ R112, R96, R113, R67 ;  /* 0x0000007160707223 */ /* 0x000fc40000010043 */
[C---:B------:R-:W-:Y:S01]  /*bf50*/  FMUL.FTZ R4, R128.reuse, R133 ;  /* 0x0000008580047220 */ /* 0x040fe20000410000 */
[----:B------:R-:W-:Y:S01]  /*bf60*/  FMUL.FTZ R64, R128, R153 ;  /* 0x0000009980407220 */ /* 0x000fe20000410000 */
[C---:B------:R-:W-:Y:S01]  /*bf70*/  FMUL.FTZ R183, R150.reuse, UR48 ;  /* 0x0000003096b77c20 */ /* 0x040fe20008410000 */
[C---:B------:R-:W-:Y:S01]  /*bf80*/  FMUL.FTZ R113, R150.reuse, R133 ;  /* 0x0000008596717220 */ /* 0x040fe20000410000 */
[-C--:B------:R-:W-:Y:S01]  /*bf90*/  FMUL.FTZ R150, R150, R153.reuse ;  /* 0x0000009996967220 */ /* 0x080fe20000410000 */
[C---:B------:R-:W-:Y:S01]  /*bfa0*/  FFMA.FTZ R4, R129.reuse, R153, -R4 ;  /* 0x0000009981047223 */ /* 0x040fe20000010804 */
[----:B------:R-:W-:Y:S01]  /*bfb0*/  FFMA.FTZ R64, R129, R133, R64 ;  /* 0x0000008581407223 */ /* 0x000fe20000010040 */
[----:B------:R-:W-:Y:S01]  /*bfc0*/  FFMA.FTZ R65, -R97, R65, R66 ;  /* 0x0000004161417223 */ /* 0x000fe20000010142 */
[C---:B------:R-:W-:Y:S01]  /*bfd0*/  FFMA.FTZ R66, R132.reuse, R133, R150 ;  /* 0x0000008584427223 */ /* 0x040fe20000010096 */
[C---:B------:R-:W-:Y:S01]  /*bfe0*/  FFMA.FTZ R183, R132.reuse, UR49, R183 ;  /* 0x0000003184b77c23 */ /* 0x040fe200080100b7 */
[----:B------:R-:W-:Y:S01]  /*bff0*/  FFMA.FTZ R113, R132, R153, -R113 ;  /* 0x0000009984717223 */ /* 0x000fe20000010871 */
[----:B------:R-:W-:Y:S01]  /*c000*/  FFMA.FTZ R150, R59, R30, R4 ;  /* 0x0000001e3b967223 */ /* 0x000fe20000010004 */
[----:B------:R-:W-:Y:S01]  /*c010*/  FADD.FTZ R132, RZ, R64 ;  /* 0x00000040ff847221 */ /* 0x000fe20000010000 */
[----:B------:R-:W-:Y:S01]  /*c020*/  FFMA.FTZ R67, R97, R214, R112 ;  /* 0x000000d661437223 */ /* 0x000fe20000010070 */
[C---:B------:R-:W-:Y:S01]  /*c030*/  FFMA.FTZ R66, -R98.reuse, R66, R65 ;  /* 0x0000004262427223 */ /* 0x040fe20000010141 */
[C---:B------:R-:W-:Y:S01]  /*c040*/  FMUL.FTZ R65, R165.reuse, R150 ;  /* 0x00000096a5417220 */ /* 0x040fe20000410000 */
[-C--:B------:R-:W-:Y:S01]  /*c050*/  FMUL.FTZ R4, R165, R132.reuse ;  /* 0x00000084a5047220 */ /* 0x080fe20000410000 */
[----:B------:R-:W-:Y:S01]  /*c060*/  FFMA.FTZ R64, R98, R113, R67 ;  /* 0x0000007162407223 */ /* 0x000fe20000010043 */
[C---:B------:R-:W-:Y:S01]  /*c070*/  FMUL.FTZ R112, R151.reuse, R132 ;  /* 0x0000008497707220 */ /* 0x040fe20000410000 */
[----:B------:R-:W-:Y:S01]  /*c080*/  FMUL.FTZ R67, R151, R150 ;  /* 0x0000009697437220 */ /* 0x000fe20000410000 */
[C---:B------:R-:W-:Y:S01]  /*c090*/  FFMA.FTZ R65, R167.reuse, R132, R65 ;  /* 0x00000084a7417223 */ /* 0x040fe20000010041 */
[-C--:B------:R-:W-:Y:S01]  /*c0a0*/  FFMA.FTZ R151, R167, R150.reuse, -R4 ;  /* 0x00000096a7977223 */ /* 0x080fe20000010804 */
[C---:B------:R-:W-:Y:S01]  /*c0b0*/  FFMA.FTZ R112, R131.reuse, R150, -R112 ;  /* 0x0000009683707223 */ /* 0x040fe20000010870 */
[----:B------:R-:W-:Y:S01]  /*c0c0*/  FFMA.FTZ R67, R131, R132, R67 ;  /* 0x0000008483437223 */ /* 0x000fe20000010043 */
[----:B------:R-:W-:Y:S01]  /*c0d0*/  FADD.FTZ R131, RZ, R65 ;  /* 0x00000041ff837221 */ /* 0x000fe20000010000 */
[----:B------:R-:W-:Y:S01]  /*c0e0*/  FFMA.FTZ R151, R68, R31, R151 ;  /* 0x0000001f44977223 */ /* 0x000fe20000010097 */
[----:B------:R-:W-:-:S02]  /*c0f0*/  FFMA.FTZ R113, R99, R112, R64 ;  /* 0x0000007063717223 */ /* 0x000fc40000010040 */
[C---:B------:R-:W-:Y:S01]  /*c100*/  FMUL.FTZ R64, R160.reuse, R131 ;  /* 0x00000083a0407220 */ /* 0x040fe20000410000 */
[----:B------:R-:W-:Y:S01]  /*c110*/  FMUL.FTZ R65, R160, R151 ;  /* 0x00000097a0417220 */ /* 0x000fe20000410000 */
[C---:B------:R-:W-:Y:S01]  /*c120*/  FMUL.FTZ R215, R148.reuse, R131 ;  /* 0x0000008394d77220 */ /* 0x040fe20000410000 */
[-C--:B------:R-:W-:Y:S01]  /*c130*/  FMUL.FTZ R148, R148, R151.reuse ;  /* 0x0000009794947220 */ /* 0x080fe20000410000 */
[C---:B------:R-:W-:Y:S01]  /*c140*/  FFMA.FTZ R64, R162.reuse, R151, -R64 ;  /* 0x00000097a2407223 */ /* 0x040fe20000010840 */
[----:B------:R-:W-:Y:S01]  /*c150*/  FFMA.FTZ R65, R162, R131, R65 ;  /* 0x00000083a2417223 */ /* 0x000fe20000010041 */
[----:B------:R-:W-:Y:S01]  /*c160*/  FFMA.FTZ R67, -R99, R67, R66 ;  /* 0x0000004363437223 */ /* 0x000fe20000010142 */
[C---:B------:R-:W-:Y:S01]  /*c170*/  FFMA.FTZ R66, R130.reuse, R131, R148 ;  /* 0x0000008382427223 */ /* 0x040fe20000010094 */
[----:B------:R-:W-:Y:S01]  /*c180*/  FFMA.FTZ R215, R130, R151, -R215 ;  /* 0x0000009782d77223 */ /* 0x000fe200000108d7 */
[----:B------:R-:W-:Y:S01]  /*c190*/  FFMA.FTZ R148, R63, R32, R64 ;  /* 0x000000203f947223 */ /* 0x000fe20000010040 */
[----:B------:R-:W-:Y:S01]  /*c1a0*/  FADD.FTZ R130, RZ, R65 ;  /* 0x00000041ff827221 */ /* 0x000fe20000010000 */
[----:B------:R-:W-:Y:S01]  /*c1b0*/  FMUL.FTZ R216, R126, R216 ;  /* 0x000000d87ed87220 */ /* 0x000fe20000410000 */
[----:B------:R-:W0:Y:S01]  /*c1c0*/  S2R R4, SR_TID.X ;  /* 0x0000000000047919 */ /* 0x000e220000002100 */
[----:B------:R-:W-:Y:S01]  /*c1d0*/  FFMA.FTZ R214, -R100, R66, R67 ;  /* 0x0000004264d67223 */ /* 0x000fe20000010143 */
[C---:B------:R-:W-:Y:S01]  /*c1e0*/  FMUL.FTZ R66, R173.reuse, R148 ;  /* 0x00000094ad427220 */ /* 0x040fe20000410000 */
[----:B------:R-:W-:Y:S01]  /*c1f0*/  FMUL.FTZ R64, R173, R130 ;  /* 0x00000082ad407220 */ /* 0x000fe20000410000 */
[----:B------:R-:W-:Y:S01]  /*c200*/  FFMA.FTZ R210, R127, R210, -R216 ;  /* 0x000000d27fd27223 */ /* 0x000fe200000108d8 */
        /* <DEDUP_REMOVED lines=8> */
[----:B------:R-:W-:Y:S01]  /*c290*/  FFMA.FTZ R112, R100, R215, R113 ;  /* 0x000000d764707223 */ /* 0x000fe20000010071 */
[----:B------:R-:W-:Y:S01]  /*c2a0*/  FFMA.FTZ R113, -R101, R65, R214 ;  /* 0x0000004165717223 */ /* 0x000fe200000101d6 */
        /* <DEDUP_REMOVED lines=9> */
[----:B------:R-:W-:Y:S01]  /*c340*/  UISETP.GE.AND UP0, UPT, UR16, UR44, UPT ;  /* 0x0000002c1000728c */ /* 0x000fe2000bf06270 */
[----:B------:R-:W-:-:S02]  /*c350*/  FADD.FTZ R116, RZ, R64 ;  /* 0x00000040ff747221 */ /* 0x000fc40000010000 */
[C---:B------:R-:W-:Y:S02]  /*c360*/  FMUL.FTZ R64, R179.reuse, R146 ;  /* 0x00000092b3407220 */ /* 0x040fe40000410000 */
[----:B------:R-:W-:Y:S01]  /*c370*/  FMUL.FTZ R65, R179, R116 ;  /* 0x00000074b3417220 */ /* 0x000fe20000410000 */
[----:B------:R-:W-:Y:S01]  /*c380*/  FFMA.FTZ R67, R101, R216, R112 ;  /* 0x000000d865437223 */ /* 0x000fe20000010070 */
[----:B------:R-:W-:Y:S01]  /*c390*/  PLOP3.LUT P1, PT, PT, PT, UP0, 0x80, 0x8 ;  /* 0x000000000008781c */ /* 0x000fe20003f2f008 */
[C---:B------:R-:W-:Y:S01]  /*c3a0*/  FFMA.FTZ R64, R181.reuse, R116, R64 ;  /* 0x00000074b5407223 */ /* 0x040fe20000010040 */
[----:B------:R-:W-:Y:S01]  /*c3b0*/  FFMA.FTZ R65, R181, R146, -R65 ;  /* 0x00000092b5417223 */ /* 0x000fe20000010841 */
[----:B------:R-:W-:Y:S01]  /*c3c0*/  FFMA.FTZ R112, R102, R215, R67 ;  /* 0x000000d766707223 */ /* 0x000fe20000010043 */
[----:B0-----:R-:W-:Y:S01]  /*c3d0*/  ISETP.NE.OR P1, PT, R4, RZ, P1 ;  /* 0x000000ff0400720c */ /* 0x001fe20000f25670 */
[----:B------:R-:W-:Y:S01]  /*c3e0*/  FFMA.FTZ R66, -R102, R66, R113 ;  /* 0x0000004266427223 */ /* 0x000fe20000010171 */
        /* <DEDUP_REMOVED lines=10> */
[C---:B------:R-:W-:Y:S02]  /*c490*/  FFMA.FTZ R67, R209.reuse, R116, R67 ;  /* 0x00000074d1437223 */ /* 0x040fe40000010043 */
[----:B------:R-:W-:Y:S01]  /*c4a0*/  ISETP.NE.AND P5, PT, R142, 0x1f, PT ;  /* 0x0000001f8e00780c */ /* 0x000fe20003fa5270 */
[----:B------:R-:W-:Y:S01]  /*c4b0*/  FFMA.FTZ R214, R209, R146, -R214 ;  /* 0x00000092d1d67223 */ /* 0x000fe200000108d6 */
[----:B------:R-:W-:Y:S01]  /*c4c0*/  HFMA2 R64, -RZ, RZ, 1.875, 0 ;  /* 0x3f800000ff407431 */ /* 0x000fe200000001ff */
[----:B------:R-:W-:Y:S01]  /*c4d0*/  @!UP0 ULEA UR35, UR8, UR25, 0x4 ;  /* 0x0000001908238291 */ /* 0x000fe2000f8e20ff */
[C---:B------:R-:W-:Y:S01]  /*c4e0*/  FFMA.FTZ R215, -R103.reuse, R67, R66 ;  /* 0x0000004367d77223 */ /* 0x040fe20000010142 */
[----:B------:R-:W-:Y:S01]  /*c4f0*/  FFMA.FTZ R209, R103, R214, R112 ;  /* 0x000000d667d17223 */ /* 0x000fe20000010070 */
        /* <DEDUP_REMOVED lines=26> */
.L_x_12942:
[----:B------:R-:W-:Y:S05]  /*c6a0*/  BSYNC.RECONVERGENT B0 ;  /* 0x0000000000007941 */ /* 0x000fea0003800200 */
.L_x_12941:
        /* <DEDUP_REMOVED lines=16> */
.L_x_12944:
[----:B------:R-:W-:Y:S05]  /*c7b0*/  BSYNC.RECONVERGENT B0 ;  /* 0x0000000000007941 */ /* 0x000fea0003800200 */
.L_x_12943:
        /* <DEDUP_REMOVED lines=16> */
.L_x_12946:
[----:B------:R-:W-:Y:S05]  /*c8c0*/  BSYNC.RECONVERGENT B0 ;  /* 0x0000000000007941 */ /* 0x000fea0003800200 */
.L_x_12945:
        /* <DEDUP_REMOVED lines=16> */
.L_x_12948:
[----:B------:R-:W-:Y:S05]  /*c9d0*/  BSYNC.RECONVERGENT B0 ;  /* 0x0000000000007941 */ /* 0x000fea0003800200 */
.L_x_12947:
        /* <DEDUP_REMOVED lines=16> */
.L_x_12950:
[----:B------:R-:W-:Y:S05]  /*cae0*/  BSYNC.RECONVERGENT B0 ;  /* 0x0000000000007941 */ /* 0x000fea0003800200 */
.L_x_12949:
[C---:B-1----:R-:W-:Y:S01]  /*caf0*/  FMUL.FTZ R217, R186.reuse, R113 ;  /* 0x00000071bad97220 */ /* 0x042fe20000410000 */
[-C--:B------:R-:W-:Y:S01]  /*cb00*/  FMUL.FTZ R112, R186, R147.reuse ;  /* 0x00000093ba707220 */ /* 0x080fe20000410000 */
[----:B------:R-:W-:Y:S01]  /*cb10*/  SHFL.DOWN PT, R225, R210, 0x1, 0x1f ;  /* 0x08201f00d2e17f89 */ /* 0x000fe200000e0000 */
[----:B------:R-:W-:Y:S01]  /*cb20*/  ISETP.NE.AND P1, PT, R4, 0x1f, PT ;  /* 0x0000001f0400780c */ /* 0x000fe20003f25270 */
[C---:B------:R-:W-:Y:S01]  /*cb30*/  FFMA.FTZ R158, R188.reuse, R147, -R217 ;  /* 0x00000093bc9e7223 */ /* 0x040fe200000108d9 */
[----:B------:R-:W-:Y:S01]  /*cb40*/  FFMA.FTZ R112, R188, R113, R112 ;  /* 0x00000071bc707223 */ /* 0x000fe20000010070 */
[----:B0-2---:R-:W0:Y:S01]  /*cb50*/  SHFL.IDX PT, R215, R67, RZ, 0x1f ;  /* 0x00001fff43d77589 */ /* 0x005e2200000e0000 */
[----:B------:R-:W-:Y:S01]  /*cb60*/  ULEA UR35, UR16, 0xfffffc00, 0xa ;  /* 0xfffffc0010237891 */ /* 0x000fe2000f8e50ff */
[----:B------:R-:W-:Y:S01]  /*cb70*/  FFMA.FTZ R158, R71, R36, R158 ;  /* 0x00000024479e7223 */ /* 0x000fe2000001009e */
[----:B------:R-:W-:Y:S01]  /*cb80*/  FADD.FTZ R112, RZ, R112 ;  /* 0x00000070ff707221 */ /* 0x000fe20000010000 */
[----:B------:R-:W1:Y:S01]  /*cb90*/  SHFL.DOWN PT, R223, R211, 0x1, 0x1f ;  /* 0x08201f00d3df7f89 */ /* 0x000e6200000e0000 */
[----:B------:R-:W-:Y:S01]  /*cba0*/  FMUL.FTZ R183, R98, -R183 ;  /* 0x800000b762b77220 */ /* 0x000fe20000410000 */
[C---:B------:R-:W-:Y:S01]  /*cbb0*/  FMUL.FTZ R218, R195.reuse, R158 ;  /* 0x0000009ec3da7220 */ /* 0x040fe20000410000 */
[-C--:B------:R-:W-:Y:S01]  /*cbc0*/  FMUL.FTZ R219, R195, R112.reuse ;  /* 0x00000070c3db7220 */ /* 0x080fe20000410000 */
[----:B------:R-:W2:Y:S01]  /*cbd0*/  SHFL.IDX PT, R217, R66, RZ, 0x1f ;  /* 0x00001fff42d97589 */ /* 0x000ea200000e0000 */
[----:B------:R-:W-:Y:S01]  /*cbe0*/  FMUL.FTZ R222, R143, R112 ;  /* 0x000000708fde7220 */ /* 0x000fe20000410000 */
[----:B------:R-:W-:Y:S01]  /*cbf0*/  FMUL.FTZ R178, R97, -R178 ;  /* 0x800000b261b27220 */ /* 0x000fe20000410000 */
[-C--:B------:R-:W-:Y:S01]  /*cc00*/  FFMA.FTZ R219, R193, R158.reuse, -R219 ;  /* 0x0000009ec1db7223 */ /* 0x080fe200000108db */
[----:B------:R-:W5:Y:S01]  /*cc10*/  SHFL.DOWN PT, R227, R213, 0x1, 0x1f ;  /* 0x08201f00d5e37f89 */ /* 0x000f6200000e0000 */
[----:B------:R-:W-:Y:S01]  /*cc20*/  FFMA.FTZ R222, R207, R158, -R222 ;  /* 0x0000009ecfde7223 */ /* 0x000fe200000108de */
[----:B------:R-:W-:Y:S01]  /*cc30*/  FMUL.FTZ R177, R96, -R177 ;  /* 0x800000b160b17220 */ /* 0x000fe20000410000 */
[----:B------:R-:W-:Y:S01]  /*cc40*/  FMUL.FTZ R168, R95, -R168 ;  /* 0x800000a85fa87220 */ /* 0x000fe20000410000 */
[----:B------:R-:W5:Y:S01]  /*cc50*/  SHFL.DOWN PT, R229, R212, 0x1, 0x1f ;  /* 0x08201f00d4e57f89 */ /* 0x000f6200000e0000 */
[----:B------:R-:W-:Y:S01]  /*cc60*/  FMUL.FTZ R169, R94, -R169 ;  /* 0x800000a95ea97220 */ /* 0x000fe20000410000 */
[----:B------:R-:W-:Y:S01]  /*cc70*/  FMUL.FTZ R159, R0, -R159 ;  /* 0x8000009f009f7220 */ /* 0x000fe20000410000 */
[----:B------:R-:W-:Y:S01]  /*cc80*/  BSSY.RECONVERGENT B0, `(.L_x_12951) ;  /* 0x00001f3000007945 */ /* 0x000fe20003800200 */
[----:B------:R-:W5:Y:S04]  /*cc90*/  SHFL.IDX PT, R220, R210, RZ, 0x1f ;  /* 0x00001fffd2dc7589 */ /* 0x000f6800000e0000 */
[----:B------:R0:W5:Y:S04]  /*cca0*/  SHFL.IDX PT, R209, R211, RZ, 0x1f ;  /* 0x00001fffd3d17589 */ /* 0x00016800000e0000 */
[----:B---34-:R-:W3:Y:S01]  /*ccb0*/  SHFL.IDX PT, R213, R213, RZ, 0x1f ;  /* 0x00001fffd5d57589 */ /* 0x018ee200000e0000 */
[----:B0-----:R-:W-:Y:S01]  /*ccc0*/  FMUL.FTZ R211, R143, R158 ;  /* 0x0000009e8fd37220 */ /* 0x001fe20000410000 */
[----:B------:R-:W-:-:S02]  /*ccd0*/  FFMA.FTZ R143, R193, R112, R218 ;  /* 0x00000070c18f7223 */ /* 0x000fc400000100da */
[----:B------:R-:W0:Y:S01]  /*cce0*/  SHFL.IDX PT, R212, R212, RZ, 0x1f ;  /* 0x00001fffd4d47589 */ /* 0x000e2200000e0000 */
[----:B------:R-:W-:Y:S01]  /*ccf0*/  FFMA.FTZ R211, R207, R112, R211 ;  /* 0x00000070cfd37223 */ /* 0x000fe200000100d3 */
[----:B------:R-:W-:Y:S01]  /*cd00*/  FADD.FTZ R143, RZ, R143 ;  /* 0x0000008fff8f7221 */ /* 0x000fe20000010000 */
[----:B------:R-:W-:Y:S01]  /*cd10*/  FFMA.FTZ R207, R76, R37, R219 ;  /* 0x000000254ccf7223 */ /* 0x000fe200000100db */
[C---:B------:R-:W-:Y:S01]  /*cd20*/  FFMA.FTZ R219, R105.reuse, R222, R216 ;  /* 0x000000de69db7223 */ /* 0x040fe200000100d8 */
[----:B------:R-:W-:Y:S01]  /*cd30*/  FFMA.FTZ R211, -R105, R211, R214 ;  /* 0x000000d369d37223 */ /* 0x000fe200000101d6 */
[C---:B------:R-:W-:Y:S01]  /*cd40*/  FMUL.FTZ R221, R206.reuse, R143 ;  /* 0x0000008fcedd7220 */ /* 0x040fe20000410000 */
[----:B------:R-:W-:Y:S01]  /*cd50*/  FMUL.FTZ R210, R206, R207 ;  /* 0x000000cfced27220 */ /* 0x000fe20000410000 */
[-C--:B------:R-:W-:Y:S01]  /*cd60*/  @P1 FMUL.FTZ R206, R225, R215.reuse ;  /* 0x000000d7e1ce1220 */ /* 0x080fe20000410000 */
[C---:B-1----:R-:W-:Y:S01]  /*cd70*/  @P1 FMUL.FTZ R214, R223.reuse, R215 ;  /* 0x000000d7dfd61220 */ /* 0x042fe20000410000 */
[C---:B------:R-:W-:Y:S01]  /*cd80*/  FFMA.FTZ R221, R208.reuse, R207, -R221 ;  /* 0x000000cfd0dd7223 */ /* 0x040fe200000108dd */
[----:B------:R-:W-:Y:S01]  /*cd90*/  FFMA.FTZ R216, R208, R143, R210 ;  /* 0x0000008fd0d87223 */ /* 0x000fe200000100d2 */
[-C--:B--2---:R-:W-:Y:S01]  /*cda0*/  @P1 FFMA.FTZ R210, R223, R217.reuse, -R206 ;  /* 0x000000d9dfd21223 */ /* 0x084fe200000108ce */
[----:B------:R-:W-:Y:S01]  /*cdb0*/  @P1 FFMA.FTZ R214, R225, R217, R214 ;  /* 0x000000d9e1d61223 */ /* 0x000fe200000100d6 */
[C---:B------:R-:W-:Y:S01]  /*cdc0*/  FFMA.FTZ R208, R106.reuse, R221, R219 ;  /* 0x000000dd6ad07223 */ /* 0x040fe200000100db */
[----:B------:R-:W-:Y:S01]  /*cdd0*/  FFMA.FTZ R206, -R106, R216, R211 ;  /* 0x000000d86ace7223 */ /* 0x000fe200000101d3 */
[----:B-----5:R-:W-:Y:S01]  /*cde0*/  @P1 FADD.FTZ R217, R227, R210 ;  /* 0x000000d2e3d91221 */ /* 0x020fe20000010000 */
[----:B------:R-:W-:Y:S01]  /*cdf0*/  @P1 FADD.FTZ R215, R229, R214 ;  /* 0x000000d6e5d71221 */ /* 0x000fe20000010000 */
[C---:B------:R-:W-:Y:S01]  /*ce00*/  FMUL.FTZ R210, R220.reuse, R67 ;  /* 0x00000043dcd27220 */ /* 0x040fe20000410000 */
[-C--:B------:R-:W-:Y:S01]  /*ce10*/  FMUL.FTZ R214, R220, R66.reuse ;  /* 0x00000042dcd67220 */ /* 0x080fe20000410000 */
[-C--:B------:R-:W-:Y:S01]  /*ce20*/  FMUL.FTZ R218, R217, R111.reuse ;  /* 0x0000006fd9da7220 */ /* 0x080fe20000410000 */
[----:B------:R-:W-:Y:S01]  /*ce30*/  FMUL.FTZ R216, R215, R111 ;  /* 0x0000006fd7d87220 */ /* 0x000fe20000410000 */
[----:B------:R-:W-:Y:S01]  /*ce40*/  FFMA.FTZ R210, R209, R66, -R210 ;  /* 0x00000042d1d27223 */ /* 0x000fe200000108d2 */
[----:B------:R-:W-:Y:S01]  /*ce50*/  ISETP.NE.AND P1, PT, R4, RZ, PT ;  /* 0x000000ff0400720c */ /* 0x000fe20003f25270 */
[CC--:B------:R-:W-:Y:S01]  /*ce60*/  FMUL.FTZ R66, R220.reuse, R65.reuse ;  /* 0x00000041dc427220 */ /* 0x0c0fe20000410000 */
[----:B------:R-:W-:Y:S01]  /*ce70*/  FMUL.FTZ R220, R220, R64 ;  /* 0x00000040dcdc7220 */ /* 0x000fe20000410000 */
[-C--:B------:R-:W-:Y:S01]  /*ce80*/  FFMA.FTZ R216, R217, R110.reuse, R216 ;  /* 0x0000006ed9d87223 */ /* 0x080fe200000100d8 */
[----:B------:R-:W-:Y:S01]  /*ce90*/  FFMA.FTZ R218, R215, R110, -R218 ;  /* 0x0000006ed7da7223 */ /* 0x000fe200000108da */
[C---:B------:R-:W-:Y:S01]  /*cea0*/  FFMA.FTZ R64, R209.reuse, R64, -R66 ;  /* 0x00000040d1407223 */ /* 0x040fe20000010842 */
[C---:B------:R-:W-:Y:S01]  /*ceb0*/  FFMA.FTZ R65, R209.reuse, R65, R220 ;  /* 0x00000041d1417223 */ /* 0x040fe200000100dc */
[----:B------:R-:W-:Y:S01]  /*cec0*/  FFMA.FTZ R111, R209, R67, R214 ;  /* 0x00000043d16f7223 */ /* 0x000fe200000100d6 */
[----:B------:R-:W-:Y:S01]  /*ced0*/  FFMA.FTZ R209, R107, R204, R216 ;  /* 0x000000cc6bd17223 */ /* 0x000fe200000100d8 */
[----:B------:R-:W-:Y:S01]  /*cee0*/  FADD.FTZ R205, R205, R218 ;  /* 0x000000dacdcd7221 */ /* 0x000fe20000010000 */
[C---:B------:R-:W-:Y:S01]  /*cef0*/  FMUL.FTZ R66, R202.reuse, R143 ;  /* 0x0000008fca427220 */ /* 0x040fe20000410000 */
[C---:B------:R-:W-:Y:S01]  /*cf00*/  FMUL.FTZ R67, R202.reuse, R207 ;  /* 0x000000cfca437220 */ /* 0x040fe20000410000 */
[C---:B------:R-:W-:Y:S01]  /*cf10*/  FMUL.FTZ R214, R202.reuse, R209 ;  /* 0x000000d1cad67220 */ /* 0x040fe20000410000 */
[----:B------:R-:W-:Y:S01]  /*cf20*/  FMUL.FTZ R110, R202, R205 ;  /* 0x000000cdca6e7220 */ /* 0x000fe20000410000 */
[C---:B------:R-:W-:Y:S01]  /*cf30*/  FFMA.FTZ R66, R200.reuse, R207, -R66 ;  /* 0x000000cfc8427223 */ /* 0x040fe20000010842 */
[----:B------:R-:W-:Y:S01]  /*cf40*/  VOTEU.ALL UP0, P1 ;  /* 0x0000000000ff7886 */ /* 0x000fe20000800000 */
[C---:B------:R-:W-:Y:S01]  /*cf50*/  FFMA.FTZ R215, R200.reuse, R205, -R214 ;  /* 0x000000cdc8d77223 */ /* 0x040fe200000108d6 */
[C---:B------:R-:W-:Y:S01]  /*cf60*/  FFMA.FTZ R211, R200.reuse, R209, R110 ;  /* 0x000000d1c8d37223 */ /* 0x040fe2000001006e */
[----:B------:R-:W-:Y:S01]  /*cf70*/  FFMA.FTZ R204, R73, R38, R66 ;  /* 0x0000002649cc7223 */ /* 0x000fe20000010042 */
[----:B------:R-:W-:Y:S01]  /*cf80*/  FFMA.FTZ R67, R200, R143, R67 ;  /* 0x0000008fc8437223 */ /* 0x000fe20000010043 */
[----:B---3--:R-:W-:Y:S01]  /*cf90*/  FADD.FTZ R66, R213, R210 ;  /* 0x000000d2d5427221 */ /* 0x008fe20000010000 */
[----:B------:R-:W-:Y:S01]  /*cfa0*/  @!UP0 ULEA UR36, UR8, UR25, 0x4 ;  /* 0x0000001908248291 */ /* 0x000fe2000f8e20ff */
[----:B------:R-:W-:Y:S01]  /*cfb0*/  FADD.FTZ R210, R198, R215 ;  /* 0x000000d7c6d27221 */ /* 0x000fe20000010000 */
[----:B------:R-:W-:Y:S01]  /*cfc0*/  FFMA.FTZ R198, R106, R199, R211 ;  /* 0x000000c76ac67223 */ /* 0x000fe200000100d3 */
[----:B------:R-:W-:Y:S01]  /*cfd0*/  FADD.FTZ R202, RZ, R67 ;  /* 0x00000043ffca7221 */ /* 0x000fe20000010000 */
[----:B0-----:R-:W-:Y:S01]  /*cfe0*/  FADD.FTZ R67, R212, R111 ;  /* 0x0000006fd4437221 */ /* 0x001fe20000010000 */
[C---:B------:R-:W-:Y:S01]  /*cff0*/  FMUL.FTZ R110, R195.reuse, R210 ;  /* 0x000000d2c36e7220 */ /* 0x040fe20000410000 */
[----:B------:R-:W-:Y:S01]  /*d000*/  FMUL.FTZ R195, R195, R198 ;  /* 0x000000c6c3c37220 */ /* 0x000fe20000410000 */
[C---:B------:R-:W-:Y:S01]  /*d010*/  FMUL.FTZ R200, R203.reuse, R202 ;  /* 0x000000cacbc87220 */ /* 0x040fe20000410000 */
[----:B------:R-:W-:Y:S01]  /*d020*/  FMUL.FTZ R203, R203, R204 ;  /* 0x000000cccbcb7220 */ /* 0x000fe20000410000 */
[----:B------:R0:W-:Y:S01]  /*d030*/  @!P1 STS.128 [UR36+0x2e10], R64 ;  /* 0x002e1040ff009988 */ /* 0x0001e20008000c24 */
[C---:B------:R-:W-:Y:S01]  /*d040*/  FFMA.FTZ R195, R193.reuse, R210, -R195 ;  /* 0x000000d2c1c37223 */ /* 0x040fe200000108c3 */
[----:B------:R-:W-:Y:S01]  /*d050*/  USHF.R.S32.HI UR36, URZ, 0x1f, UR35 ;  /* 0x0000001fff247899 */ /* 0x000fe20008011423 */
[----:B------:R-:W-:Y:S01]  /*d060*/  FFMA.FTZ R212, R193, R198, R110 ;  /* 0x000000c6c1d47223 */ /* 0x000fe2000001006e */
[C---:B------:R-:W-:Y:S01]  /*d070*/  FFMA.FTZ R200, R201.reuse, R204, -R200 ;  /* 0x000000ccc9c87223 */ /* 0x040fe200000108c8 */
[----:B------:R-:W-:Y:S01]  /*d080*/  FADD.FTZ R195, R194, R195 ;  /* 0x000000c3c2c37221 */ /* 0x000fe20000010000 */
[----:B------:R-:W-:Y:S01]  /*d090*/  FFMA.FTZ R201, R201, R202, R203 ;  /* 0x000000cac9c97223 */ /* 0x000fe200000100cb */
[----:B------:R-:W-:Y:S01]  /*d0a0*/  FFMA.FTZ R193, R105, R196, R212 ;  /* 0x000000c469c17223 */ /* 0x000fe200000100d4 */
[----:B------:R-:W-:Y:S01]  /*d0b0*/  LOP3.LUT R110, R4, UR35, RZ, 0xfc, !PT ;  /* 0x00000023046e7c12 */ /* 0x000fe2000f8efcff */
[----:B------:R-:W-:Y:S01]  /*d0c0*/  FMUL.FTZ R211, R138, UR49 ;  /* 0x000000318ad37c20 */ /* 0x000fe20008410000 */
[----:B------:R-:W-:Y:S01]  /*d0d0*/  MOV R111, UR36 ;  /* 0x00000024006f7c02 */ /* 0x000fe20008000f00 */
[C---:B------:R-:W-:Y:S01]  /*d0e0*/  FMUL.FTZ R218, R137.reuse, UR49 ;  /* 0x0000003189da7c20 */ /* 0x040fe20008410000 */
[----:B------:R-:W-:Y:S01]  /*d0f0*/  MOV R203, UR42 ;  /* 0x0000002a00cb7c02 */ /* 0x000fe20008000f00 */
[----:B------:R-:W-:Y:S01]  /*d100*/  FMUL.FTZ R220, R137, UR48 ;  /* 0x0000003089dc7c20 */ /* 0x000fe20008410000 */
[----:B------:R-:W-:Y:S01]  /*d110*/  MOV R199, UR26 ;  /* 0x0000001a00c77c02 */ /* 0x000fe20008000f00 */
[C---:B0-----:R-:W-:Y:S01]  /*d120*/  FMUL.FTZ R67, R186.reuse, R195 ;  /* 0x000000c3ba437220 */ /* 0x041fe20000410000 */
[----:B------:R-:W-:Y:S01]  /*d130*/  FMUL.FTZ R186, R186, R193 ;  /* 0x000000c1baba7220 */ /* 0x000fe20000410000 */
[----:B------:R-:W-:Y:S01]  /*d140*/  FMUL.FTZ R66, R139, UR49 ;  /* 0x000000318b427c20 */ /* 0x000fe20008410000 */
[----:B------:R-:W-:Y:S01]  /*d150*/  LEA R194, R199, -R110, 0x1 ;  /* 0x8000006ec7c27211 */ /* 0x000fe200078e08ff */
[----:B------:R-:W-:-:S04]  /*d160*/  IMAD.WIDE.U32 R64, R203, UR8, R110 ;  /* 0x00000008cb407c25 */ /* 0x000fc8000f8e006e */
[----:B------:R-:W-:Y:S01]  /*d170*/  FMUL.FTZ R110, R139, UR48 ;  /* 0x000000308b6e7c20 */ /* 0x000fe20008410000 */
[C---:B------:R-:W-:Y:S01]  /*d180*/  FFMA.FTZ R186, R188.reuse, R195, -R186 ;  /* 0x000000c3bcba7223 */ /* 0x040fe200000108ba */
[----:B------:R-:W-:Y:S01]  /*d190*/  FFMA.FTZ R67, R188, R193, R67 ;  /* 0x000000c1bc437223 */ /* 0x000fe20000010043 */
[C---:B------:R-:W-:Y:S01]  /*d1a0*/  FFMA.FTZ R199, R163.reuse, UR48, -R66 ;  /* 0x00000030a3c77c23 */ /* 0x040fe20008010842 */
[----:B------:R-:W-:Y:S01]  /*d1b0*/  FFMA.FTZ R66, R156, UR48, -R211 ;  /* 0x000000309c427c23 */ /* 0x000fe200080108d3 */
[----:B------:R-:W-:Y:S01]  /*d1c0*/  FFMA.FTZ R203, R163, UR49, R110 ;  /* 0x00000031a3cb7c23 */ /* 0x000fe2000801006e */
[----:B------:R-:W-:Y:S01]  /*d1d0*/  FADD.FTZ R186, R189, R186 ;  /* 0x000000babdba7221 */ /* 0x000fe20000010000 */
[----:B------:R-:W-:Y:S01]  /*d1e0*/  FFMA.FTZ R110, R104, R197, R67 ;  /* 0x000000c5686e7223 */ /* 0x000fe20000010043 */
[----:B------:R-:W-:Y:S01]  /*d1f0*/  FMUL.FTZ R216, R93, R66 ;  /* 0x000000425dd87220 */ /* 0x000fe20000410000 */
[----:B------:R-:W-:Y:S01]  /*d200*/  FMUL.FTZ R67, R138, UR48 ;  /* 0x000000308a437c20 */ /* 0x000fe20008410000 */
[C---:B------:R-:W-:Y:S01]  /*d210*/  FMUL.FTZ R66, R179.reuse, R186 ;  /* 0x000000bab3427220 */ /* 0x040fe20000410000 */
[----:B------:R-:W-:Y:S01]  /*d220*/  FMUL.FTZ R179, R179, R110 ;  /* 0x0000006eb3b37220 */ /* 0x000fe20000410000 */
[----:B------:R-:W-:-:S02]  /*d230*/  HFMA2 R111, -RZ, RZ, 0, 7.8678131103515625e-06 ;  /* 0x00000084ff6f7431 */ /* 0x000fc400000001ff */
[----:B------:R-:W-:Y:S01]  /*d240*/  FFMA.FTZ R214, R156, UR49, R67 ;  /* 0x000000319cd67c23 */ /* 0x000fe20008010043 */
[C---:B------:R-:W-:Y:S01]  /*d250*/  FFMA.FTZ R66, R181.reuse, R110, R66 ;  /* 0x0000006eb5427223 */ /* 0x040fe20000010042 */
[----:B------:R-:W-:Y:S01]  /*d260*/  FFMA.FTZ R188, R181, R186, -R179 ;  /* 0x000000bab5bc7223 */ /* 0x000fe200000108b3 */
[C---:B------:R-:W-:Y:S01]  /*d270*/  FFMA.FTZ R67, R157.reuse, UR48, -R218 ;  /* 0x000000309d437c23 */ /* 0x040fe200080108da */
[----:B------:R-:W-:Y:S01]  /*d280*/  FFMA.FTZ R181, R157, UR49, R220 ;  /* 0x000000319db57c23 */ /* 0x000fe200080100dc */
[----:B------:R-:W-:Y:S01]  /*d290*/  FFMA.FTZ R179, R103, R192, R66 ;  /* 0x000000c067b37223 */ /* 0x000fe20000010042 */
[----:B------:R-:W-:Y:S01]  /*d2a0*/  FADD.FTZ R187, R187, R188 ;  /* 0x000000bcbbbb7221 */ /* 0x000fe20000010000 */
[C---:B------:R-:W-:Y:S01]  /*d2b0*/  FMUL.FTZ R188, R94.reuse, R67 ;  /* 0x000000435ebc7220 */ /* 0x040fe20000410000 */
[----:B------:R-:W-:Y:S01]  /*d2c0*/  FMUL.FTZ R192, R94, -R181 ;  /* 0x800000b55ec07220 */ /* 0x000fe20000410000 */
[----:B------:R-:W-:Y:S02]  /*d2d0*/  IMAD R111, R4, R111, UR25 ;  /* 0x00000019046f7e24 */ /* 0x000fe4000f8e026f */
[C---:B------:R-:W-:Y:S01]  /*d2e0*/  FMUL.FTZ R67, R172.reuse, R187 ;  /* 0x000000bbac437220 */ /* 0x040fe20000410000 */
[----:B------:R-:W-:Y:S01]  /*d2f0*/  FMUL.FTZ R172, R172, R179 ;  /* 0x000000b3acac7220 */ /* 0x000fe20000410000 */
[----:B------:R-:W-:Y:S01]  /*d300*/  FMUL.FTZ R196, R0, R199 ;  /* 0x000000c700c47220 */ /* 0x000fe20000410000 */
[----:B------:R-:W-:Y:S01]  /*d310*/  FMUL.FTZ R189, R136, UR48 ;  /* 0x0000003088bd7c20 */ /* 0x000fe20008410000 */
[C---:B------:R-:W-:Y:S01]  /*d320*/  FFMA.FTZ R67, R174.reuse, R179, R67 ;  /* 0x000000b3ae437223 */ /* 0x040fe20000010043 */
[----:B------:R-:W-:Y:S01]  /*d330*/  FFMA.FTZ R181, R174, R187, -R172 ;  /* 0x000000bbaeb57223 */ /* 0x000fe200000108ac */
[----:B------:R0:W-:Y:S01]  /*d340*/  STS [R111+0x850], R188 ;  /* 0x000850bc6f007388 */ /* 0x0001e20000000800 */
[----:B------:R-:W-:Y:S01]  /*d350*/  FFMA.FTZ R163, R40, -R23, R163 ;  /* 0x8000001728a37223 */ /* 0x000fe200000100a3 */
[----:B------:R-:W-:Y:S01]  /*d360*/  FFMA.FTZ R172, R102, R191, R67 ;  /* 0x000000bf66ac7223 */ /* 0x000fe20000010043 */
[----:B------:R-:W-:Y:S01]  /*d370*/  FMUL.FTZ R67, R136, UR49 ;  /* 0x0000003188437c20 */ /* 0x000fe20008410000 */
[----:B------:R-:W-:Y:S01]  /*d380*/  FADD.FTZ R184, R184, R181 ;  /* 0x000000b5b8b87221 */ /* 0x000fe20000010000 */
[----:B------:R1:W-:Y:S01]  /*d390*/  STS [R111+0x840], R196 ;  /* 0x000840c46f007388 */ /* 0x0003e20000000800 */
[C---:B------:R-:W-:Y:S01]  /*d3a0*/  FMUL.FTZ R66, R173.reuse, R172 ;  /* 0x000000acad427220 */ /* 0x040fe20000410000 */
[----:B------:R-:W-:Y:S01]  /*d3b0*/  FFMA.FTZ R174, R154, UR48, -R67 ;  /* 0x000000309aae7c23 */ /* 0x000fe20008010843 */
[----:B------:R-:W-:Y:S01]  /*d3c0*/  FMUL.FTZ R173, R173, R184 ;  /* 0x000000b8adad7220 */ /* 0x000fe20000410000 */
[----:B------:R-:W-:Y:S01]  /*d3d0*/  FFMA.FTZ R156, R41, -R24, R156 ;  /* 0x80000018299c7223 */ /* 0x000fe2000001009c */
[----:B------:R-:W-:Y:S01]  /*d3e0*/  FFMA.FTZ R67, R175, R184, -R66 ;  /* 0x000000b8af437223 */ /* 0x000fe20000010842 */
[----:B0-----:R-:W-:Y:S01]  /*d3f0*/  FMUL.FTZ R188, R135, UR49 ;  /* 0x0000003187bc7c20 */ /* 0x001fe20008410000 */
[----:B------:R-:W-:Y:S01]  /*d400*/  FFMA.FTZ R66, R175, R172, R173 ;  /* 0x000000acaf427223 */ /* 0x000fe200000100ad */
[----:B------:R-:W-:Y:S01]  /*d410*/  FMUL.FTZ R174, R95, R174 ;  /* 0x000000ae5fae7220 */ /* 0x000fe20000410000 */
[----:B------:R-:W-:Y:S01]  /*d420*/  FADD.FTZ R175, R182, R67 ;  /* 0x00000043b6af7221 */ /* 0x000fe20000010000 */
[----:B------:R-:W-:Y:S01]  /*d430*/  FFMA.FTZ R67, R155, UR48, -R188 ;  /* 0x000000309b437c23 */ /* 0x000fe200080108bc */
[----:B------:R-:W-:Y:S01]  /*d440*/  FFMA.FTZ R173, R101, R190, R66 ;  /* 0x000000be65ad7223 */ /* 0x000fe20000010042 */
[----:B------:R-:W-:Y:S01]  /*d450*/  FMUL.FTZ R66, R135, UR48 ;  /* 0x0000003087427c20 */ /* 0x000fe20008410000 */
[----:B-1----:R-:W-:Y:S01]  /*d460*/  FFMA.FTZ R196, R154, UR49, R189 ;  /* 0x000000319ac47c23 */ /* 0x002fe200080100bd */
[----:B------:R-:W-:Y:S01]  /*d470*/  FMUL.FTZ R182, R96, R67 ;  /* 0x0000004360b67220 */ /* 0x000fe20000410000 */
[C---:B------:R-:W-:Y:S01]  /*d480*/  FMUL.FTZ R67, R160.reuse, R175 ;  /* 0x000000afa0437220 */ /* 0x040fe20000410000 */
[-C--:B------:R-:W-:Y:S01]  /*d490*/  FMUL.FTZ R160, R160, R173.reuse ;  /* 0x000000ada0a07220 */ /* 0x080fe20000410000 */
[----:B------:R-:W-:Y:S01]  /*d4a0*/  FFMA.FTZ R189, R155, UR49, R66 ;  /* 0x000000319bbd7c23 */ /* 0x000fe20008010042 */
[----:B------:R0:W-:Y:S01]  /*d4b0*/  STS [R111+0x858], R174 ;  /* 0x000858ae6f007388 */ /* 0x0001e20000000800 */
[C---:B------:R-:W-:Y:S01]  /*d4c0*/  FFMA.FTZ R67, R162.reuse, R173, R67 ;  /* 0x000000ada2437223 */ /* 0x040fe20000010043 */
[----:B------:R-:W-:Y:S01]  /*d4d0*/  FFMA.FTZ R181, R162, R175, -R160 ;  /* 0x000000afa2b57223 */ /* 0x000fe200000108a0 */
[----:B------:R-:W-:Y:S01]  /*d4e0*/  FMUL.FTZ R188, R133, UR48 ;  /* 0x0000003085bc7c20 */ /* 0x000fe20008410000 */
[----:B------:R-:W-:Y:S01]  /*d4f0*/  FMUL.FTZ R162, R96, -R189 ;  /* 0x800000bd60a27220 */ /* 0x000fe20000410000 */
[----:B------:R-:W-:Y:S01]  /*d500*/  FFMA.FTZ R160, R100, R185, R67 ;  /* 0x000000b964a07223 */ /* 0x000fe20000010043 */
[----:B------:R-:W-:Y:S01]  /*d510*/  FADD.FTZ R176, R176, R181 ;  /* 0x000000b5b0b07221 */ /* 0x000fe20000010000 */
[C---:B------:R-:W-:Y:S01]  /*d520*/  FMUL.FTZ R67, R134.reuse, UR49 ;  /* 0x0000003186437c20 */ /* 0x040fe20008410000 */
[----:B------:R-:W-:Y:S01]  /*d530*/  FMUL.FTZ R181, R134, UR48 ;  /* 0x0000003086b57c20 */ /* 0x000fe20008410000 */
[----:B------:R1:W-:Y:S01]  /*d540*/  STS [R111+0x860], R182 ;  /* 0x000860b66f007388 */ /* 0x0003e20000000800 */
[C---:B------:R-:W-:Y:S01]  /*d550*/  FMUL.FTZ R66, R165.reuse, R176 ;  /* 0x000000b0a5427220 */ /* 0x040fe20000410000 */
[-C--:B------:R-:W-:Y:S01]  /*d560*/  FMUL.FTZ R165, R165, R160.reuse ;  /* 0x000000a0a5a57220 */ /* 0x080fe20000410000 */
[----:B0-----:R-:W-:Y:S01]  /*d570*/  FFMA.FTZ R174, R152, UR48, -R67 ;  /* 0x0000003098ae7c23 */ /* 0x001fe20008010843 */
[----:B------:R-:W-:Y:S01]  /*d580*/  MOV R67, UR43 ;  /* 0x0000002b00437c02 */ /* 0x000fe20008000f00 */
[C---:B------:R-:W-:Y:S01]  /*d590*/  FFMA.FTZ R66, R167.reuse, R160, R66 ;  /* 0x000000a0a7427223 */ /* 0x040fe20000010042 */
[----:B------:R-:W-:Y:S01]  /*d5a0*/  FFMA.FTZ R165, R167, R176, -R165 ;  /* 0x000000b0a7a57223 */ /* 0x000fe200000108a5 */
[----:B------:R0:W-:Y:S01]  /*d5b0*/  STS [R111+0x864], R162 ;  /* 0x000864a26f007388 */ /* 0x0001e20000000800 */
[----:B------:R-:W-:Y:S01]  /*d5c0*/  FFMA.FTZ R157, R46, -R25, R157 ;  /* 0x800000192e9d7223 */ /* 0x000fe2000001009d */
[----:B------:R-:W-:Y:S01]  /*d5d0*/  FFMA.FTZ R180, R99, R180, R66 ;  /* 0x000000b463b47223 */ /* 0x000fe20000010042 */
[----:B------:R-:W-:Y:S01]  /*d5e0*/  FADD.FTZ R165, R170, R165 ;  /* 0x000000a5aaa57221 */ /* 0x000fe20000010000 */
[----:B------:R-:W-:Y:S01]  /*d5f0*/  FMUL.FTZ R170, R133, UR49 ;  /* 0x0000003185aa7c20 */ /* 0x000fe20008410000 */
[----:B-1----:R-:W-:Y:S01]  /*d600*/  FFMA.FTZ R182, R152, UR49, R181 ;  /* 0x0000003198b67c23 */ /* 0x002fe200080100b5 */
[C---:B------:R-:W-:Y:S01]  /*d610*/  FMUL.FTZ R174, R97.reuse, R174 ;  /* 0x000000ae61ae7220 */ /* 0x040fe20000410000 */
[CC--:B------:R-:W-:Y:S01]  /*d620*/  FMUL.FTZ R66, R128.reuse, R165.reuse ;  /* 0x000000a580427220 */ /* 0x0c0fe20000410000 */
[----:B------:R-:W-:Y:S01]  /*d630*/  FMUL.FTZ R128, R128, R180 ;  /* 0x000000b480807220 */ /* 0x000fe20000410000 */
[----:B------:R-:W-:Y:S01]  /*d640*/  FMUL.FTZ R182, R97, -R182 ;  /* 0x800000b661b67220 */ /* 0x000fe20000410000 */
[----:B------:R-:W-:Y:S01]  /*d650*/  FFMA.FTZ R154, R47, -R26, R154 ;  /* 0x8000001a2f9a7223 */ /* 0x000fe2000001009a */
[C---:B------:R-:W-:Y:S01]  /*d660*/  FFMA.FTZ R167, R129.reuse, R180, R66 ;  /* 0x000000b481a77223 */ /* 0x040fe20000010042 */
[----:B------:R-:W-:Y:S01]  /*d670*/  FFMA.FTZ R128, R129, R165, -R128 ;  /* 0x000000a581807223 */ /* 0x000fe20000010880 */
[----:B------:R-:W-:-:S02]  /*d680*/  IMAD R129, R67, UR8, R65 ;  /* 0x0000000843817c24 */ /* 0x000fc4000f8e0241 */
[C---:B------:R-:W-:Y:S01]  /*d690*/  FFMA.FTZ R67, R153.reuse, UR49, R188 ;  /* 0x0000003199437c23 */ /* 0x040fe200080100bc */
[----:B------:R-:W-:Y:S01]  /*d6a0*/  FFMA.FTZ R65, R153, UR48, -R170 ;  /* 0x0000003099417c23 */ /* 0x000fe200080108aa */
[----:B------:R-:W-:Y:S01]  /*d6b0*/  LEA R66, P2, R64, UR10, 0x2 ;  /* 0x0000000a40427c11 */ /* 0x000fe2000f8410ff */
[C---:B------:R-:W-:Y:S01]  /*d6c0*/  FFMA.FTZ R171, R98.reuse, R171, R167 ;  /* 0x000000ab62ab7223 */ /* 0x040fe200000100a7 */
[C---:B------:R-:W-:Y:S01]  /*d6d0*/  FMUL.FTZ R170, R98.reuse, -R67 ;  /* 0x8000004362aa7220 */ /* 0x040fe20000410000 */
[----:B0-----:R-:W-:Y:S01]  /*d6e0*/  FMUL.FTZ R162, R98, R65 ;  /* 0x0000004162a27220 */ /* 0x001fe20000410000 */
[----:B------:R-:W-:Y:S01]  /*d6f0*/  LEA.HI.X R67, R64, UR11, R129, 0x2, P2 ;  /* 0x0000000b40437c11 */ /* 0x000fe200090f1481 */
[----:B------:R-:W-:Y:S01]  /*d700*/  FADD.FTZ R64, R183, R128 ;  /* 0x00000080b7407221 */ /* 0x000fe20000010000 */
[-C--:B------:R-:W-:Y:S01]  /*d710*/  FMUL.FTZ R65, R114, R171.reuse ;  /* 0x000000ab72417220 */ /* 0x080fe20000410000 */
[----:B------:R-:W-:Y:S01]  /*d720*/  FMUL.FTZ R129, R132, UR49 ;  /* 0x0000003184817c20 */ /* 0x000fe20008410000 */
[----:B------:R0:W-:Y:S01]  /*d730*/  STS [R111+0x86c], R182 ;  /* 0x00086cb66f007388 */ /* 0x0001e20000000800 */
[-C--:B------:R-:W-:Y:S01]  /*d740*/  FMUL.FTZ R128, R114, R64.reuse ;  /* 0x0000004072807220 */ /* 0x080fe20000410000 */
[C---:B------:R-:W-:Y:S01]  /*d750*/  FFMA.FTZ R65, R115.reuse, R64, -R65 ;  /* 0x0000004073417223 */ /* 0x040fe20000010841 */
[----:B------:R-:W-:Y:S01]  /*d760*/  FFMA.FTZ R114, R150, UR48, -R129 ;  /* 0x0000003096727c23 */ /* 0x000fe20008010881 */
[----:B------:R1:W-:Y:S01]  /*d770*/  STS [R111+0x870], R162 ;  /* 0x000870a26f007388 */ /* 0x0003e20000000800 */
[----:B------:R-:W-:Y:S01]  /*d780*/  FFMA.FTZ R128, R115, R171, R128 ;  /* 0x000000ab73807223 */ /* 0x000fe20000010080 */
[----:B------:R-:W-:Y:S01]  /*d790*/  FADD.FTZ R65, R178, R65 ;  /* 0x00000041b2417221 */ /* 0x000fe20000010000 */
[----:B------:R-:W-:Y:S01]  /*d7a0*/  FMUL.FTZ R129, R116, UR49 ;  /* 0x0000003174817c20 */ /* 0x000fe20008410000 */
[----:B------:R2:W-:Y:S01]  /*d7b0*/  STS [R111+0x874], R170 ;  /* 0x000874aa6f007388 */ /* 0x0005e20000000800 */
[----:B------:R-:W-:Y:S01]  /*d7c0*/  FFMA.FTZ R164, R97, R164, R128 ;  /* 0x000000a461a47223 */ /* 0x000fe20000010080 */
[C---:B0-----:R-:W-:Y:S01]  /*d7d0*/  FMUL.FTZ R182, R131.reuse, UR49 ;  /* 0x0000003183b67c20 */ /* 0x041fe20008410000 */
[----:B------:R-:W-:Y:S01]  /*d7e0*/  FMUL.FTZ R128, R131, UR48 ;  /* 0x0000003083807c20 */ /* 0x000fe20008410000 */
[----:B------:R-:W-:Y:S01]  /*d7f0*/  FMUL.FTZ R167, R132, UR48 ;  /* 0x0000003084a77c20 */ /* 0x000fe20008410000 */
[----:B------:R0:W-:Y:S01]  /*d800*/  STS [R111+0x868], R174 ;  /* 0x000868ae6f007388 */ /* 0x0001e20000000800 */
[----:B-1----:R-:W-:Y:S01]  /*d810*/  FMUL.FTZ R162, R99, R114 ;  /* 0x0000007263a27220 */ /* 0x002fe20000410000 */
[----:B------:R-:W-:Y:S01]  /*d820*/  FFMA.FTZ R115, R151, UR48, -R182 ;  /* 0x0000003097737c23 */ /* 0x000fe200080108b6 */
[C---:B------:R-:W-:Y:S01]  /*d830*/  FMUL.FTZ R114, R118.reuse, R65 ;  /* 0x0000004176727220 */ /* 0x040fe20000410000 */
[-C--:B------:R-:W-:Y:S01]  /*d840*/  FMUL.FTZ R118, R118, R164.reuse ;  /* 0x000000a476767220 */ /* 0x080fe20000410000 */
[----:B------:R-:W-:Y:S01]  /*d850*/  FFMA.FTZ R155, R52, -R27, R155 ;  /* 0x8000001b349b7223 */ /* 0x000fe2000001009b */
[----:B--2---:R-:W-:Y:S01]  /*d860*/  FMUL.FTZ R170, R100, R115 ;  /* 0x0000007364aa7220 */ /* 0x004fe20000410000 */
[C---:B------:R-:W-:Y:S01]  /*d870*/  FFMA.FTZ R115, R119.reuse, R164, R114 ;  /* 0x000000a477737223 */ /* 0x040fe20000010072 */
[----:B------:R-:W-:Y:S01]  /*d880*/  FFMA.FTZ R114, R119, R65, -R118 ;  /* 0x0000004177727223 */ /* 0x000fe20000010876 */
[----:B------:R1:W-:Y:S01]  /*d890*/  STS [R111+0x878], R162 ;  /* 0x000878a26f007388 */ /* 0x0003e20000000800 */
[----:B------:R-:W-:Y:S01]  /*d8a0*/  FFMA.FTZ R119, R151, UR49, R128 ;  /* 0x0000003197777c23 */ /* 0x000fe20008010080 */
[----:B------:R-:W-:Y:S01]  /*d8b0*/  FFMA.FTZ R141, R96, R141, R115 ;  /* 0x0000008d608d7223 */ /* 0x000fe20000010073 */
[----:B------:R-:W-:Y:S01]  /*d8c0*/  FMUL.FTZ R115, R130, UR49 ;  /* 0x0000003182737c20 */ /* 0x000fe20008410000 */
[----:B------:R-:W-:Y:S01]  /*d8d0*/  FADD.FTZ R114, R177, R114 ;  /* 0x00000072b1727221 */ /* 0x000fe20000010000 */
[----:B------:R-:W-:Y:S01]  /*d8e0*/  FMUL.FTZ R128, R100, -R119 ;  /* 0x8000007764807220 */ /* 0x000fe20000410000 */
[----:B------:R-:W-:Y:S01]  /*d8f0*/  FMUL.FTZ R119, R130, UR48 ;  /* 0x0000003082777c20 */ /* 0x000fe20008410000 */
[----:B------:R2:W-:Y:S01]  /*d900*/  STS [R111+0x880], R170 ;  /* 0x000880aa6f007388 */ /* 0x0005e20000000800 */
[----:B------:R-:W-:Y:S01]  /*d910*/  FMUL.FTZ R118, R120, R114 ;  /* 0x0000007278767220 */ /* 0x000fe20000410000 */
[----:B0-----:R-:W-:Y:S01]  /*d920*/  FFMA.FTZ R174, R150, UR49, R167 ;  /* 0x0000003196ae7c23 */ /* 0x001fe200080100a7 */
[----:B-1----:R-:W-:Y:S01]  /*d930*/  FFMA.FTZ R162, R148, UR48, -R115 ;  /* 0x0000003094a27c23 */ /* 0x002fe20008010873 */
[-C--:B------:R-:W-:Y:S01]  /*d940*/  FMUL.FTZ R115, R120, R141.reuse ;  /* 0x0000008d78737220 */ /* 0x080fe20000410000 */
[----:B------:R-:W-:Y:S01]  /*d950*/  FFMA.FTZ R118, R121, R141, R118 ;  /* 0x0000008d79767223 */ /* 0x000fe20000010076 */
[----:B------:R-:W-:Y:S01]  /*d960*/  FFMA.FTZ R120, R148, UR49, R119 ;  /* 0x0000003194787c23 */ /* 0x000fe20008010077 */
[----:B------:R-:W-:Y:S01]  /*d970*/  FMUL.FTZ R162, R101, R162 ;  /* 0x000000a265a27220 */ /* 0x000fe20000410000 */
[----:B------:R-:W-:Y:S01]  /*d980*/  FFMA.FTZ R115, R121, R114, -R115 ;  /* 0x0000007279737223 */ /* 0x000fe20000010873 */
[----:B------:R-:W-:Y:S01]  /*d990*/  FFMA.FTZ R140, R95, R140, R118 ;  /* 0x0000008c5f8c7223 */ /* 0x000fe20000010076 */
[----:B------:R-:W-:Y:S01]  /*d9a0*/  FMUL.FTZ R120, R101, -R120 ;  /* 0x8000007865787220 */ /* 0x000fe20000410000 */
[C---:B--2---:R-:W-:Y:S01]  /*d9b0*/  FMUL.FTZ R170, R117.reuse, UR48 ;  /* 0x0000003075aa7c20 */ /* 0x044fe20008410000 */
[----:B------:R-:W-:Y:S01]  /*d9c0*/  FADD.FTZ R115, R168, R115 ;  /* 0x00000073a8737221 */ /* 0x000fe20000010000 */
[----:B------:R-:W-:Y:S01]  /*d9d0*/  FMUL.FTZ R168, R117, UR49 ;  /* 0x0000003175a87c20 */ /* 0x000fe20008410000 */
[----:B------:R-:W-:Y:S01]  /*d9e0*/  STS [R111+0x888], R162 ;  /* 0x000888a26f007388 */ /* 0x000fe20000000800 */
[----:B------:R-:W-:Y:S01]  /*d9f0*/  FFMA.FTZ R152, R53, -R28, R152 ;  /* 0x8000001c35987223 */ /* 0x000fe20000010098 */
[CC--:B------:R-:W-:Y:S01]  /*da00*/  FMUL.FTZ R118, R122.reuse, R115.reuse ;  /* 0x000000737a767220 */ /* 0x0c0fe20000410000 */
[-C--:B------:R-:W-:Y:S01]  /*da10*/  FMUL.FTZ R122, R122, R140.reuse ;  /* 0x0000008c7a7a7220 */ /* 0x080fe20000410000 */
[----:B------:R0:W-:Y:S01]  /*da20*/  STS [R111+0x88c], R120 ;  /* 0x00088c786f007388 */ /* 0x0001e20000000800 */
[----:B------:R-:W-:Y:S01]  /*da30*/  FFMA.FTZ R121, R149, UR48, -R168 ;  /* 0x0000003095797c23 */ /* 0x000fe200080108a8 */
[C---:B------:R-:W-:Y:S01]  /*da40*/  FFMA.FTZ R119, R123.reuse, R140, R118 ;  /* 0x0000008c7b777223 */ /* 0x040fe20000010076 */
[----:B------:R-:W-:Y:S01]  /*da50*/  FFMA.FTZ R118, R123, R115, -R122 ;  /* 0x000000737b767223 */ /* 0x000fe2000001087a */
[----:B------:R-:W-:Y:S01]  /*da60*/  FFMA.FTZ R123, R149, UR49, R170 ;  /* 0x00000031957b7c23 */ /* 0x000fe200080100aa */
[----:B------:R-:W-:Y:S01]  /*da70*/  FMUL.FTZ R122, R102, R121 ;  /* 0x00000079667a7220 */ /* 0x000fe20000410000 */
[----:B------:R-:W-:Y:S01]  /*da80*/  FFMA.FTZ R145, R94, R145, R119 ;  /* 0x000000915e917223 */ /* 0x000fe20000010077 */
[----:B------:R-:W-:Y:S01]  /*da90*/  FADD.FTZ R118, R169, R118 ;  /* 0x00000076a9767221 */ /* 0x000fe20000010000 */
[----:B------:R-:W-:Y:S01]  /*daa0*/  FMUL.FTZ R121, R93, -R166 ;  /* 0x800000a65d797220 */ /* 0x000fe20000410000 */
[----:B------:R-:W-:Y:S01]  /*dab0*/  FMUL.FTZ R119, R116, UR48 ;  /* 0x0000003074777c20 */ /* 0x000fe20008410000 */
[----:B0-----:R-:W-:Y:S01]  /*dac0*/  FFMA.FTZ R120, R146, UR48, -R129 ;  /* 0x0000003092787c23 */ /* 0x001fe20008010881 */
[----:B------:R0:W-:Y:S01]  /*dad0*/  STS [R111+0x890], R122 ;  /* 0x0008907a6f007388 */ /* 0x0001e20000000800 */
[----:B------:R-:W-:Y:S01]  /*dae0*/  FMUL.FTZ R166, R113, UR49 ;  /* 0x0000003171a67c20 */ /* 0x000fe20008410000 */
[----:B------:R-:W-:Y:S01]  /*daf0*/  FFMA.FTZ R153, R58, -R29, R153 ;  /* 0x8000001d3a997223 */ /* 0x000fe20000010099 */
[----:B------:R-:W-:Y:S01]  /*db00*/  FMUL.FTZ R162, R103, R120 ;  /* 0x0000007867a27220 */ /* 0x000fe20000410000 */
[CC--:B------:R-:W-:Y:S01]  /*db10*/  FMUL.FTZ R120, R124.reuse, R145.reuse ;  /* 0x000000917c787220 */ /* 0x0c0fe20000410000 */
[----:B------:R-:W-:Y:S01]  /*db20*/  FMUL.FTZ R124, R124, R118 ;  /* 0x000000767c7c7220 */ /* 0x000fe20000410000 */
[----:B------:R1:W-:Y:S01]  /*db30*/  STS [R111+0x884], R128 ;  /* 0x000884806f007388 */ /* 0x0003e20000000800 */
[----:B------:R-:W-:Y:S01]  /*db40*/  FMUL.FTZ R174, R99, -R174 ;  /* 0x800000ae63ae7220 */ /* 0x000fe20000410000 */
[C---:B------:R-:W-:Y:S01]  /*db50*/  FFMA.FTZ R120, R125.reuse, R118, -R120 ;  /* 0x000000767d787223 */ /* 0x040fe20000010878 */
[----:B------:R-:W-:Y:S01]  /*db60*/  FFMA.FTZ R124, R125, R145, R124 ;  /* 0x000000917d7c7223 */ /* 0x000fe2000001007c */
[----:B0-----:R-:W-:Y:S01]  /*db70*/  FFMA.FTZ R122, R146, UR49, R119 ;  /* 0x00000031927a7c23 */ /* 0x001fe20008010077 */
[----:B------:R0:W-:Y:S01]  /*db80*/  STS [R111+0x898], R162 ;  /* 0x000898a26f007388 */ /* 0x0001e20000000800 */
[----:B------:R-:W-:Y:S01]  /*db90*/  FADD.FTZ R121, R121, R120 ;  /* 0x0000007879797221 */ /* 0x000fe20000010000 */
[----:B------:R-:W-:Y:S01]  /*dba0*/  FFMA.FTZ R144, R93, R144, R124 ;  /* 0x000000905d907223 */ /* 0x000fe2000001007c */
[----:B------:R-:W-:Y:S01]  /*dbb0*/  FFMA.FTZ R150, R59, -R30, R150 ;  /* 0x8000001e3b967223 */ /* 0x000fe20000010096 */
[----:B------:R-:W-:Y:S01]  /*dbc0*/  STS [R111+0x87c], R174 ;  /* 0x00087cae6f007388 */ /* 0x000fe20000000800 */
[C---:B------:R-:W-:Y:S01]  /*dbd0*/  FMUL.FTZ R120, R126.reuse, R121 ;  /* 0x000000797e787220 */ /* 0x040fe20000410000 */
[-C--:B------:R-:W-:Y:S01]  /*dbe0*/  FMUL.FTZ R126, R126, R144.reuse ;  /* 0x000000907e7e7220 */ /* 0x080fe20000410000 */
[----:B-1----:R-:W-:Y:S01]  /*dbf0*/  FMUL.FTZ R128, R102, -R123 ;  /* 0x8000007b66807220 */ /* 0x002fe20000410000 */
[----:B------:R-:W-:Y:S01]  /*dc00*/  FFMA.FTZ R123, R147, UR48, -R166 ;  /* 0x00000030937b7c23 */ /* 0x000fe200080108a6 */
[C---:B------:R-:W-:Y:S01]  /*dc10*/  FFMA.FTZ R119, R127.reuse, R144, R120 ;  /* 0x000000907f777223 */ /* 0x040fe20000010078 */
[----:B------:R-:W-:Y:S01]  /*dc20*/  FFMA.FTZ R124, R127, R121, -R126 ;  /* 0x000000797f7c7223 */ /* 0x000fe2000001087e */
[----:B------:R-:W-:Y:S01]  /*dc30*/  FFMA.FTZ R151, R68, -R31, R151 ;  /* 0x8000001f44977223 */ /* 0x000fe20000010097 */
[----:B------:R1:W-:Y:S01]  /*dc40*/  STS [R111+0x894], R128 ;  /* 0x000894806f007388 */ /* 0x0003e20000000800 */
[----:B------:R-:W-:Y:S01]  /*dc50*/  FFMA.FTZ R161, R0, R161, R119 ;  /* 0x000000a100a17223 */ /* 0x000fe20000010077 */
[----:B------:R-:W-:Y:S01]  /*dc60*/  FADD.FTZ R124, R159, R124 ;  /* 0x0000007c9f7c7221 */ /* 0x000fe20000010000 */
[-C--:B------:R-:W-:Y:S01]  /*dc70*/  FMUL.FTZ R119, R144, R24.reuse ;  /* 0x0000001890777220 */ /* 0x080fe20000410000 */
[----:B0-----:R-:W-:Y:S01]  /*dc80*/  FMUL.FTZ R162, R104, R123 ;  /* 0x0000007b68a27220 */ /* 0x001fe20000410000 */
[----:B------:R-:W-:Y:S01]  /*dc90*/  FMUL.FTZ R120, R161, R23 ;  /* 0x00000017a1787220 */ /* 0x000fe20000410000 */
[----:B------:R-:W-:Y:S01]  /*dca0*/  FMUL.FTZ R123, R121, R24 ;  /* 0x00000018797b7220 */ /* 0x000fe20000410000 */
[----:B------:R-:W-:Y:S01]  /*dcb0*/  FMUL.FTZ R125, R138, R119 ;  /* 0x000000778a7d7220 */ /* 0x000fe20000410000 */
[----:B------:R-:W-:Y:S01]  /*dcc0*/  FMUL.FTZ R159, R115, R26 ;  /* 0x0000001a739f7220 */ /* 0x000fe20000410000 */
[----:B------:R-:W-:Y:S01]  /*dcd0*/  FMUL.FTZ R126, R139, R120 ;  /* 0x000000788b7e7220 */ /* 0x000fe20000410000 */
[----:B-1----:R-:W-:Y:S01]  /*dce0*/  FMUL.FTZ R128, R103, -R122 ;  /* 0x8000007a67807220 */ /* 0x002fe20000410000 */
[----:B------:R-:W-:Y:S01]  /*dcf0*/  FMUL.FTZ R122, R124, R23 ;  /* 0x000000177c7a7220 */ /* 0x000fe20000410000 */
[-C--:B------:R-:W-:Y:S01]  /*dd00*/  FFMA.FTZ R127, R156, R123.reuse, -R125 ;  /* 0x0000007b9c7f7223 */ /* 0x080fe2000001087d */
[----:B------:R0:W-:Y:S01]  /*dd10*/  STS [R111+0x8a0], R162 ;  /* 0x0008a0a26f007388 */ /* 0x0001e20000000800 */
[----:B------:R-:W-:Y:S01]  /*dd20*/  FMUL.FTZ R125, R138, R123 ;  /* 0x0000007b8a7d7220 */ /* 0x000fe20000410000 */
[-C--:B------:R-:W-:Y:S01]  /*dd30*/  FFMA.FTZ R126, R163, R122.reuse, -R126 ;  /* 0x0000007aa37e7223 */ /* 0x080fe2000001087e */
[----:B------:R-:W-:Y:S01]  /*dd40*/  FMUL.FTZ R122, R139, R122 ;  /* 0x0000007a8b7a7220 */ /* 0x000fe20000410000 */
[----:B------:R1:W-:Y:S01]  /*dd50*/  STS [R111+0x89c], R128 ;  /* 0x00089c806f007388 */ /* 0x0003e20000000800 */
[----:B------:R-:W-:Y:S01]  /*dd60*/  FMUL.FTZ R167, R136, R159 ;  /* 0x0000009f88a77220 */ /* 0x000fe20000410000 */
[----:B------:R-:W-:Y:S01]  /*dd70*/  FADD.FTZ R126, RZ, R126 ;  /* 0x0000007eff7e7221 */ /* 0x000fe20000010000 */
[----:B------:R-:W-:Y:S01]  /*dd80*/  FFMA.FTZ R123, R163, R120, R122 ;  /* 0x00000078a37b7223 */ /* 0x000fe2000001007a */
[----:B------:R-:W-:Y:S01]  /*dd90*/  FMUL.FTZ R122, R145, R25 ;  /* 0x00000019917a7220 */ /* 0x000fe20000410000 */
[----:B------:R-:W-:Y:S01]  /*dda0*/  FFMA.FTZ R148, R63, -R32, R148 ;  /* 0x800000203f947223 */ /* 0x000fe20000010094 */
[----:B0-----:R-:W-:Y:S01]  /*ddb0*/  FMUL.FTZ R162, R113, UR48 ;  /* 0x0000003071a27c20 */ /* 0x001fe20008410000 */
[----:B------:R-:W-:Y:S01]  /*ddc0*/  FADD.FTZ R123, RZ, R123 ;  /* 0x0000007bff7b7221 */ /* 0x000fe20000010000 */
[----:B------:R-:W-:Y:S01]  /*ddd0*/  FMUL.FTZ R166, R137, R122 ;  /* 0x0000007a89a67220 */ /* 0x000fe20000410000 */
[----:B------:R-:W-:Y:S01]  /*dde0*/  FADD.FTZ R126, R126, R127 ;  /* 0x0000007f7e7e7221 */ /* 0x000fe20000010000 */
[----:B-1----:R-:W-:Y:S01]  /*ddf0*/  FFMA.FTZ R128, R156, R119, R125 ;  /* 0x000000779c807223 */ /* 0x002fe2000001007d */
[----:B------:R-:W-:Y:S01]  /*de00*/  FFMA.FTZ R125, R147, UR49, R162 ;  /* 0x00000031937d7c23 */ /* 0x000fe200080100a2 */
[----:B------:R-:W-:Y:S01]  /*de10*/  FMUL.FTZ R162, R118, R25 ;  /* 0x0000001976a27220 */ /* 0x000fe20000410000 */
[----:B------:R-:W-:Y:S01]  /*de20*/  FMUL.FTZ R181, R112, UR48 ;  /* 0x0000003070b57c20 */ /* 0x000fe20008410000 */
[----:B------:R-:W-:Y:S01]  /*de30*/  FADD.FTZ R128, R123, R128 ;  /* 0x000000807b807221 */ /* 0x000fe20000010000 */
[----:B------:R-:W-:Y:S01]  /*de40*/  FMUL.FTZ R170, R104, -R125 ;  /* 0x8000007d68aa7220 */ /* 0x000fe20000410000 */
[-C--:B------:R-:W-:Y:S01]  /*de50*/  FFMA.FTZ R129, R157, R162.reuse, -R166 ;  /* 0x000000a29d817223 */ /* 0x080fe200000108a6 */
[----:B------:R-:W-:Y:S01]  /*de60*/  FMUL.FTZ R162, R137, R162 ;  /* 0x000000a289a27220 */ /* 0x000fe20000410000 */
[----:B------:R-:W-:Y:S01]  /*de70*/  FMUL.FTZ R123, R140, R26 ;  /* 0x0000001a8c7b7220 */ /* 0x000fe20000410000 */
[----:B------:R-:W-:Y:S01]  /*de80*/  FMUL.FTZ R166, R114, R27 ;  /* 0x0000001b72a67220 */ /* 0x000fe20000410000 */
[----:B------:R-:W-:Y:S01]  /*de90*/  FADD.FTZ R129, R126, R129 ;  /* 0x000000817e817221 */ /* 0x000fe20000010000 */
[----:B------:R-:W-:Y:S01]  /*dea0*/  FFMA.FTZ R125, R157, R122, R162 ;  /* 0x0000007a9d7d7223 */ /* 0x000fe200000100a2 */
[----:B------:R-:W-:Y:S01]  /*deb0*/  FMUL.FTZ R162, R136, R123 ;  /* 0x0000007b88a27220 */ /* 0x000fe20000410000 */
[----:B------:R-:W-:Y:S01]  /*dec0*/  FMUL.FTZ R126, R141, R27 ;  /* 0x0000001b8d7e7220 */ /* 0x000fe20000410000 */
[C---:B------:R-:W-:Y:S01]  /*ded0*/  FMUL.FTZ R168, R135.reuse, R166 ;  /* 0x000000a687a87220 */ /* 0x040fe20000410000 */
[----:B------:R-:W-:Y:S01]  /*dee0*/  FADD.FTZ R125, R128, R125 ;  /* 0x0000007d807d7221 */ /* 0x000fe20000010000 */
[C---:B------:R-:W-:Y:S01]  /*def0*/  FFMA.FTZ R128, R154.reuse, R123, R167 ;  /* 0x0000007b9a807223 */ /* 0x040fe200000100a7 */
[----:B------:R-:W-:Y:S01]  /*df00*/  FFMA.FTZ R162, R154, R159, -R162 ;  /* 0x0000009f9aa27223 */ /* 0x000fe200000108a2 */
[-C--:B------:R-:W-:Y:S01]  /*df10*/  FMUL.FTZ R159, R135, R126.reuse ;  /* 0x0000007e879f7220 */ /* 0x080fe20000410000 */
[----:B------:R-:W-:Y:S01]  /*df20*/  FFMA.FTZ R127, R155, R126, R168 ;  /* 0x0000007e9b7f7223 */ /* 0x000fe200000100a8 */
[----:B------:R-:W-:Y:S01]  /*df30*/  FADD.FTZ R128, R125, R128 ;  /* 0x000000807d807221 */ /* 0x000fe20000010000 */
[----:B------:R-:W-:Y:S01]  /*df40*/  FMUL.FTZ R125, R164, R28 ;  /* 0x0000001ca47d7220 */ /* 0x000fe20000410000 */
[----:B------:R-:W-:Y:S01]  /*df50*/  FFMA.FTZ R166, R155, R166, -R159 ;  /* 0x000000a69ba67223 */ /* 0x000fe2000001089f */
[----:B------:R-:W-:Y:S01]  /*df60*/  FADD.FTZ R129, R129, R162 ;  /* 0x000000a281817221 */ /* 0x000fe20000010000 */
[----:B------:R-:W-:Y:S01]  /*df70*/  FADD.FTZ R127, R128, R127 ;  /* 0x0000007f807f7221 */ /* 0x000fe20000010000 */
[----:B------:R-:W-:Y:S01]  /*df80*/  FMUL.FTZ R167, R65, R28 ;  /* 0x0000001c41a77220 */ /* 0x000fe20000410000 */
[----:B------:R-:W-:Y:S01]  /*df90*/  FMUL.FTZ R169, R134, R125 ;  /* 0x0000007d86a97220 */ /* 0x000fe20000410000 */
[----:B------:R-:W-:Y:S01]  /*dfa0*/  FMUL.FTZ R128, R171, R29 ;  /* 0x0000001dab807220 */ /* 0x000fe20000410000 */
[----:B------:R0:W-:Y:S01]  /*dfb0*/  STS [R111+0x8a4], R170 ;  /* 0x0008a4aa6f007388 */ /* 0x0001e20000000800 */
[----:B------:R-:W-:Y:S01]  /*dfc0*/  FADD.FTZ R129, R129, R166 ;  /* 0x000000a681817221 */ /* 0x000fe20000010000 */
[----:B------:R-:W-:Y:S01]  /*dfd0*/  FFMA.FTZ R168, R152, R167, -R169 ;  /* 0x000000a798a87223 */ /* 0x000fe200000108a9 */
[----:B------:R-:W-:Y:S01]  /*dfe0*/  FMUL.FTZ R166, R64, R29 ;  /* 0x0000001d40a67220 */ /* 0x000fe20000410000 */
[----:B------:R-:W-:Y:S01]  /*dff0*/  FMUL.FTZ R167, R134, R167 ;  /* 0x000000a786a77220 */ /* 0x000fe20000410000 */
[----:B------:R-:W-:Y:S01]  /*e000*/  FMUL.FTZ R159, R112, UR49 ;  /* 0x00000031709f7c20 */ /* 0x000fe20008410000 */
[----:B------:R-:W-:Y:S01]  /*e010*/  FADD.FTZ R129, R129, R168 ;  /* 0x000000a881817221 */ /* 0x000fe20000010000 */
[----:B------:R-:W-:Y:S01]  /*e020*/  FFMA.FTZ R178, R158, UR49, R181 ;  /* 0x000000319eb27c23 */ /* 0x000fe200080100b5 */
[----:B------:R-:W-:Y:S01]  /*e030*/  FFMA.FTZ R162, R152, R125, R167 ;  /* 0x0000007d98a27223 */ /* 0x000fe200000100a7 */
[----:B------:R-:W-:Y:S01]  /*e040*/  FMUL.FTZ R167, R165, R30 ;  /* 0x0000001ea5a77220 */ /* 0x000fe20000410000 */
[----:B0-----:R-:W-:Y:S01]  /*e050*/  FMUL.FTZ R170, R133, R128 ;  /* 0x0000008085aa7220 */ /* 0x001fe20000410000 */
[----:B------:R-:W-:Y:S01]  /*e060*/  FFMA.FTZ R174, R158, UR48, -R159 ;  /* 0x000000309eae7c23 */ /* 0x000fe2000801089f */
[----:B------:R-:W-:Y:S01]  /*e070*/  FADD.FTZ R162, R127, R162 ;  /* 0x000000a27fa27221 */ /* 0x000fe20000010000 */
[----:B------:R-:W-:Y:S01]  /*e080*/  FMUL.FTZ R127, R180, R30 ;  /* 0x0000001eb47f7220 */ /* 0x000fe20000410000 */
[-C--:B------:R-:W-:Y:S01]  /*e090*/  FFMA.FTZ R170, R153, R166.reuse, -R170 ;  /* 0x000000a699aa7223 */ /* 0x080fe200000108aa */
[----:B------:R-:W-:Y:S01]  /*e0a0*/  FMUL.FTZ R166, R133, R166 ;  /* 0x000000a685a67220 */ /* 0x000fe20000410000 */
[C---:B------:R-:W-:Y:S01]  /*e0b0*/  FMUL.FTZ R169, R132.reuse, R167 ;  /* 0x000000a784a97220 */ /* 0x040fe20000410000 */
[----:B------:R-:W-:Y:S01]  /*e0c0*/  FMUL.FTZ R174, R105, R174 ;  /* 0x000000ae69ae7220 */ /* 0x000fe20000410000 */
[----:B------:R-:W-:Y:S01]  /*e0d0*/  FADD.FTZ R170, R129, R170 ;  /* 0x000000aa81aa7221 */ /* 0x000fe20000010000 */
[----:B------:R-:W-:Y:S01]  /*e0e0*/  FFMA.FTZ R159, R153, R128, R166 ;  /* 0x00000080999f7223 */ /* 0x000fe200000100a6 */
[-C--:B------:R-:W-:Y:S01]  /*e0f0*/  FMUL.FTZ R166, R132, R127.reuse ;  /* 0x0000007f84a67220 */ /* 0x080fe20000410000 */
[-C--:B------:R-:W-:Y:S01]  /*e100*/  FMUL.FTZ R129, R173, R32.reuse ;  /* 0x00000020ad817220 */ /* 0x080fe20000410000 */
[----:B------:R0:W-:Y:S01]  /*e110*/  STS [R111+0x8a8], R174 ;  /* 0x0008a8ae6f007388 */ /* 0x0001e20000000800 */
[----:B------:R-:W-:Y:S01]  /*e120*/  FADD.FTZ R159, R162, R159 ;  /* 0x0000009fa29f7221 */ /* 0x000fe20000010000 */
[C---:B------:R-:W-:Y:S01]  /*e130*/  FFMA.FTZ R162, R150.reuse, R127, R169 ;  /* 0x0000007f96a27223 */ /* 0x040fe200000100a9 */
[----:B------:R-:W-:Y:S01]  /*e140*/  FFMA.FTZ R167, R150, R167, -R166 ;  /* 0x000000a796a77223 */ /* 0x000fe200000108a6 */
[-C--:B------:R-:W-:Y:S01]  /*e150*/  FMUL.FTZ R166, R176, R31.reuse ;  /* 0x0000001fb0a67220 */ /* 0x080fe20000410000 */
[----:B------:R-:W-:Y:S01]  /*e160*/  FMUL.FTZ R169, R175, R32 ;  /* 0x00000020afa97220 */ /* 0x000fe20000410000 */
[----:B------:R-:W-:Y:S01]  /*e170*/  FADD.FTZ R159, R159, R162 ;  /* 0x000000a29f9f7221 */ /* 0x000fe20000010000 */
[----:B------:R-:W-:Y:S01]  /*e180*/  FMUL.FTZ R162, R160, R31 ;  /* 0x0000001fa0a27220 */ /* 0x000fe20000410000 */
[----:B------:R-:W-:Y:S01]  /*e190*/  FMUL.FTZ R177, R130, R129 ;  /* 0x0000008182b17220 */ /* 0x000fe20000410000 */
[----:B------:R-:W-:Y:S01]  /*e1a0*/  FADD.FTZ R167, R170, R167 ;  /* 0x000000a7aaa77221 */ /* 0x000fe20000010000 */
[----:B------:R-:W-:Y:S01]  /*e1b0*/  FMUL.FTZ R178, R105, -R178 ;  /* 0x800000b269b27220 */ /* 0x000fe20000410000 */
[----:B------:R-:W-:Y:S01]  /*e1c0*/  FMUL.FTZ R168, R131, R162 ;  /* 0x000000a283a87220 */ /* 0x000fe20000410000 */
[-C--:B0-----:R-:W-:Y:S01]  /*e1d0*/  FFMA.FTZ R174, R148, R169.reuse, -R177 ;  /* 0x000000a994ae7223 */ /* 0x081fe200000108b1 */
[----:B------:R-:W-:Y:S01]  /*e1e0*/  FMUL.FTZ R169, R130, R169 ;  /* 0x000000a982a97220 */ /* 0x000fe20000410000 */
[----:B------:R-:W-:Y:S01]  /*e1f0*/  FMUL.FTZ R182, R143, UR49 ;  /* 0x000000318fb67c20 */ /* 0x000fe20008410000 */
[-C--:B------:R-:W-:Y:S01]  /*e200*/  FFMA.FTZ R168, R151, R166.reuse, -R168 ;  /* 0x000000a697a87223 */ /* 0x080fe200000108a8 */
[----:B------:R-:W-:Y:S01]  /*e210*/  FMUL.FTZ R166, R131, R166 ;  /* 0x000000a683a67220 */ /* 0x000fe20000410000 */
[----:B------:R0:W-:Y:S01]  /*e220*/  STS [R111+0x8ac], R178 ;  /* 0x0008acb26f007388 */ /* 0x0001e20000000800 */
[----:B------:R-:W-:Y:S01]  /*e230*/  FFMA.FTZ R177, R207, UR48, -R182 ;  /* 0x00000030cfb17c23 */ /* 0x000fe200080108b6 */
[----:B------:R-:W-:Y:S01]  /*e240*/  FADD.FTZ R167, R167, R168 ;  /* 0x000000a8a7a77221 */ /* 0x000fe20000010000 */
[----:B------:R-:W-:Y:S01]  /*e250*/  FFMA.FTZ R166, R151, R162, R166 ;  /* 0x000000a297a67223 */ /* 0x000fe200000100a6 */
[-C--:B------:R-:W-:Y:S01]  /*e260*/  FFMA.FTZ R149, R72, -R33.reuse, R149 ;  /* 0x8000002148957223 */ /* 0x080fe20000010095 */
[----:B------:R-:W-:Y:S01]  /*e270*/  FMUL.FTZ R170, R184, R33 ;  /* 0x00000021b8aa7220 */ /* 0x000fe20000410000 */
[----:B------:R-:W-:Y:S01]  /*e280*/  FMUL.FTZ R188, R106, R177 ;  /* 0x000000b16abc7220 */ /* 0x000fe20000410000 */
[----:B------:R-:W-:Y:S01]  /*e290*/  FADD.FTZ R159, R159, R166 ;  /* 0x000000a69f9f7221 */ /* 0x000fe20000010000 */
[----:B------:R-:W-:Y:S01]  /*e2a0*/  FFMA.FTZ R166, R148, R129, R169 ;  /* 0x0000008194a67223 */ /* 0x000fe200000100a9 */
[----:B------:R-:W-:Y:S01]  /*e2b0*/  FMUL.FTZ R182, R143, UR48 ;  /* 0x000000308fb67c20 */ /* 0x000fe20008410000 */
[-C--:B------:R-:W-:Y:S01]  /*e2c0*/  FMUL.FTZ R169, R187, R34.reuse ;  /* 0x00000022bba97220 */ /* 0x080fe20000410000 */
[-C--:B------:R-:W-:Y:S01]  /*e2d0*/  FFMA.FTZ R146, R69, -R34.reuse, R146 ;  /* 0x8000002245927223 */ /* 0x080fe20000010092 */
[----:B------:R-:W-:Y:S01]  /*e2e0*/  FADD.FTZ R168, R159, R166 ;  /* 0x000000a69fa87221 */ /* 0x000fe20000010000 */
[----:B------:R-:W-:Y:S01]  /*e2f0*/  FMUL.FTZ R166, R172, R33 ;  /* 0x00000021aca67220 */ /* 0x000fe20000410000 */
[----:B------:R-:W-:Y:S01]  /*e300*/  FMUL.FTZ R159, R179, R34 ;  /* 0x00000022b39f7220 */ /* 0x000fe20000410000 */
[----:B------:R-:W-:Y:S01]  /*e310*/  FADD.FTZ R167, R167, R174 ;  /* 0x000000aea7a77221 */ /* 0x000fe20000010000 */
[----:B------:R-:W-:Y:S01]  /*e320*/  FFMA.FTZ R181, R207, UR49, R182 ;  /* 0x00000031cfb57c23 */ /* 0x000fe200080100b6 */
[----:B0-----:R-:W-:Y:S01]  /*e330*/  FMUL.FTZ R178, R117, R166 ;  /* 0x000000a675b27220 */ /* 0x001fe20000410000 */
[----:B------:R-:W-:Y:S01]  /*e340*/  FMUL.FTZ R177, R116, R159 ;  /* 0x0000009f74b17220 */ /* 0x000fe20000410000 */
[----:B------:R-:W-:Y:S01]  /*e350*/  FMUL.FTZ R183, R202, UR49 ;  /* 0x00000031cab77c20 */ /* 0x000fe20008410000 */
[----:B------:R0:W-:Y:S01]  /*e360*/  STS [R111+0x8b0], R188 ;  /* 0x0008b0bc6f007388 */ /* 0x0001e20000000800 */
[-C--:B------:R-:W-:Y:S01]  /*e370*/  FFMA.FTZ R178, R149, R170.reuse, -R178 ;  /* 0x000000aa95b27223 */ /* 0x080fe200000108b2 */
[-C--:B------:R-:W-:Y:S01]  /*e380*/  FFMA.FTZ R182, R146, R169.reuse, -R177 ;  /* 0x000000a992b67223 */ /* 0x080fe200000108b1 */
[----:B------:R-:W-:Y:S01]  /*e390*/  FFMA.FTZ R190, R204, UR48, -R183 ;  /* 0x00000030ccbe7c23 */ /* 0x000fe200080108b7 */
[----:B------:R-:W-:Y:S01]  /*e3a0*/  FMUL.FTZ R170, R117, R170 ;  /* 0x000000aa75aa7220 */ /* 0x000fe20000410000 */
[----:B------:R-:W-:Y:S01]  /*e3b0*/  FADD.FTZ R167, R167, R178 ;  /* 0x000000b2a7a77221 */ /* 0x000fe20000010000 */
[----:B------:R-:W-:Y:S01]  /*e3c0*/  FFMA.FTZ R158, R71, -R36, R158 ;  /* 0x80000024479e7223 */ /* 0x000fe2000001009e */
[----:B------:R-:W-:Y:S01]  /*e3d0*/  FMUL.FTZ R177, R116, R169 ;  /* 0x000000a974b17220 */ /* 0x000fe20000410000 */
[----:B------:R-:W-:Y:S01]  /*e3e0*/  FFMA.FTZ R169, R149, R166, R170 ;  /* 0x000000a695a97223 */ /* 0x000fe200000100aa */
[----:B------:R-:W-:Y:S01]  /*e3f0*/  FADD.FTZ R182, R167, R182 ;  /* 0x000000b6a7b67221 */ /* 0x000fe20000010000 */
[-C--:B------:R-:W-:Y:S01]  /*e400*/  FMUL.FTZ R167, R193, R36.reuse ;  /* 0x00000024c1a77220 */ /* 0x080fe20000410000 */
[----:B0-----:R-:W-:Y:S01]  /*e410*/  FMUL.FTZ R188, R106, -R181 ;  /* 0x800000b56abc7220 */ /* 0x001fe20000410000 */
[----:B------:R-:W-:Y:S01]  /*e420*/  FMUL.FTZ R181, R195, R36 ;  /* 0x00000024c3b57220 */ /* 0x000fe20000410000 */
[----:B------:R0:W-:Y:S01]  /*e430*/  STS [R111+0x854], R192 ;  /* 0x000854c06f007388 */ /* 0x0001e20000000800 */
[----:B------:R-:W-:Y:S01]  /*e440*/  FMUL.FTZ R183, R112, R167 ;  /* 0x000000a770b77220 */ /* 0x000fe20000410000 */
[----:B------:R-:W-:Y:S01]  /*e450*/  FADD.FTZ R169, R168, R169 ;  /* 0x000000a9a8a97221 */ /* 0x000fe20000010000 */
[----:B------:R-:W-:Y:S01]  /*e460*/  FFMA.FTZ R170, R146, R159, R177 ;  /* 0x0000009f92aa7223 */ /* 0x000fe200000100b1 */
[----:B------:R-:W-:Y:S01]  /*e470*/  FMUL.FTZ R168, R110, R35 ;  /* 0x000000236ea87220 */ /* 0x000fe20000410000 */
[----:B------:R-:W-:Y:S01]  /*e480*/  FFMA.FTZ R178, R158, R181, -R183 ;  /* 0x000000b59eb27223 */ /* 0x000fe200000108b7 */
[----:B------:R-:W-:Y:S01]  /*e490*/  FMUL.FTZ R183, R202, UR48 ;  /* 0x00000030cab77c20 */ /* 0x000fe20008410000 */
[----:B------:R-:W-:Y:S01]  /*e4a0*/  FADD.FTZ R169, R169, R170 ;  /* 0x000000aaa9a97221 */ /* 0x000fe20000010000 */
[----:B------:R-:W-:Y:S01]  /*e4b0*/  FMUL.FTZ R212, R0, -R203 ;  /* 0x800000cb00d47220 */ /* 0x000fe20000410000 */
[----:B------:R-:W-:Y:S01]  /*e4c0*/  FMUL.FTZ R214, R93, -R214 ;  /* 0x800000d65dd67220 */ /* 0x000fe20000410000 */
[----:B0-----:R-:W-:Y:S01]  /*e4d0*/  FFMA.FTZ R192, R204, UR49, R183 ;  /* 0x00000031ccc07c23 */ /* 0x001fe200080100b7 */
[----:B------:R-:W-:Y:S01]  /*e4e0*/  FMUL.FTZ R196, R95, -R196 ;  /* 0x800000c45fc47220 */ /* 0x000fe20000410000 */
[----:B------:R-:W-:Y:S01]  /*e4f0*/  FMUL.FTZ R190, R107, R190 ;  /* 0x000000be6bbe7220 */ /* 0x000fe20000410000 */
[-C--:B------:R-:W-:Y:S01]  /*e500*/  FMUL.FTZ R170, R186, R35.reuse ;  /* 0x00000023baaa7220 */ /* 0x080fe20000410000 */
[----:B------:R-:W-:Y:S01]  /*e510*/  FFMA.FTZ R147, R74, -R35, R147 ;  /* 0x800000234a937223 */ /* 0x000fe20000010093 */
[----:B------:R-:W-:Y:S01]  /*e520*/  FMUL.FTZ R174, R113, R168 ;  /* 0x000000a871ae7220 */ /* 0x000fe20000410000 */
[----:B------:R-:W-:Y:S01]  /*e530*/  FMUL.FTZ R192, R107, -R192 ;  /* 0x800000c06bc07220 */ /* 0x000fe20000410000 */
[----:B------:R-:W-:Y:S01]  /*e540*/  STS [R111+0x844], R212 ;  /* 0x000844d46f007388 */ /* 0x000fe20000000800 */
[-C--:B------:R-:W-:Y:S01]  /*e550*/  FFMA.FTZ R207, R76, -R37.reuse, R207 ;  /* 0x800000254ccf7223 */ /* 0x080fe200000100cf */
[-C--:B------:R-:W-:Y:S01]  /*e560*/  FFMA.FTZ R177, R147, R170.reuse, -R174 ;  /* 0x000000aa93b17223 */ /* 0x080fe200000108ae */
[----:B------:R-:W-:Y:S01]  /*e570*/  FMUL.FTZ R174, R113, R170 ;  /* 0x000000aa71ae7220 */ /* 0x000fe20000410000 */
[----:B------:R-:W-:Y:S01]  /*e580*/  STS [R111+0x848], R216 ;  /* 0x000848d86f007388 */ /* 0x000fe20000000800 */
[----:B------:R-:W-:Y:S01]  /*e590*/  FMUL.FTZ R170, R198, R37 ;  /* 0x00000025c6aa7220 */ /* 0x000fe20000410000 */
[----:B------:R-:W-:Y:S01]  /*e5a0*/  FMUL.FTZ R181, R112, R181 ;  /* 0x000000b570b57220 */ /* 0x000fe20000410000 */
[----:B------:R-:W-:Y:S01]  /*e5b0*/  FFMA.FTZ R174, R147, R168, R174 ;  /* 0x000000a893ae7223 */ /* 0x000fe200000100ae */
[----:B------:R-:W-:Y:S01]  /*e5c0*/  STS [R111+0x84c], R214 ;  /* 0x00084cd66f007388 */ /* 0x000fe20000000800 */
[----:B------:R-:W-:Y:S01]  /*e5d0*/  FADD.FTZ R177, R182, R177 ;  /* 0x000000b1b6b17221 */ /* 0x000fe20000010000 */
[----:B------:R-:W-:Y:S01]  /*e5e0*/  FMUL.FTZ R182, R193, UR47 ;  /* 0x0000002fc1b67c20 */ /* 0x000fe20008410000 */
[----:B------:R-:W-:Y:S01]  /*e5f0*/  FADD.FTZ R169, R169, R174 ;  /* 0x000000aea9a97221 */ /* 0x000fe20000010000 */
[----:B------:R-:W-:Y:S01]  /*e600*/  STS [R111+0x85c], R196 ;  /* 0x00085cc46f007388 */ /* 0x000fe20000000800 */
[----:B------:R-:W-:Y:S01]  /*e610*/  FFMA.FTZ R174, R158, R167, R181 ;  /* 0x000000a79eae7223 */ /* 0x000fe200000100b5 */
[----:B------:R-:W-:Y:S01]  /*e620*/  IADD3 R181, PT, PT, R4, 0x20, RZ ;  /* 0x0000002004b57810 */ /* 0x000fe20007ffe0ff */
[----:B------:R-:W-:Y:S01]  /*e630*/  FADD.FTZ R177, R177, R178 ;  /* 0x000000b2b1b17221 */ /* 0x000fe20000010000 */
[----:B------:R0:W-:Y:S01]  /*e640*/  STS [R111+0x8b4], R188 ;  /* 0x0008b4bc6f007388 */ /* 0x0001e20000000800 */
[----:B------:R-:W-:Y:S01]  /*e650*/  FADD.FTZ R169, R169, R174 ;  /* 0x000000aea9a97221 */ /* 0x000fe20000010000 */
[----:B------:R-:W-:Y:S01]  /*e660*/  LEA.HI R181, R181, R4, RZ, 0x1b ;  /* 0x00000004b5b57211 */ /* 0x000fe200078fd8ff */
[----:B------:R-:W-:Y:S01]  /*e670*/  FMUL.FTZ R174, R205, UR47 ;  /* 0x0000002fcdae7c20 */ /* 0x000fe20008410000 */
[----:B------:R1:W-:Y:S01]  /*e680*/  STS [R111+0x8b8], R190 ;  /* 0x0008b8be6f007388 */ /* 0x0003e20000000800 */
[----:B------:R-:W-:Y:S01]  /*e690*/  FMUL.FTZ R178, R209, UR47 ;  /* 0x0000002fd1b27c20 */ /* 0x000fe20008410000 */
[----:B------:R-:W-:Y:S01]  /*e6a0*/  LEA R215, R181, UR25, 0x2 ;  /* 0x00000019b5d77c11 */ /* 0x000fe2000f8e10ff */
[----:B------:R-:W-:Y:S01]  /*e6b0*/  FMUL.FTZ R181, R110, UR47 ;  /* 0x0000002f6eb57c20 */ /* 0x000fe20008410000 */
[----:B------:R2:W-:Y:S01]  /*e6c0*/  STS [R111+0x8bc], R192 ;  /* 0x0008bcc06f007388 */ /* 0x0005e20000000800 */
[----:B------:R-:W-:Y:S01]  /*e6d0*/  FMUL.FTZ R189, R172, UR47 ;  /* 0x0000002facbd7c20 */ /* 0x000fe20008410000 */
[----:B0-----:R-:W-:Y:S01]  /*e6e0*/  FMUL.FTZ R188, R210, R37 ;  /* 0x00000025d2bc7220 */ /* 0x001fe20000410000 */
[----:B------:R-:W-:Y:S01]  /*e6f0*/  FMUL.FTZ R185, R186, UR47 ;  /* 0x0000002fbab97c20 */ /* 0x000fe20008410000 */
[----:B------:R-:W-:Y:S01]  /*e700*/  BAR.SYNC.DEFER_BLOCKING 0x0 ;  /* 0x0000000000007b1d */ /* 0x000fe20000010000 */
[----:B------:R-:W-:Y:S01]  /*e710*/  FMUL.FTZ R196, R175, UR47 ;  /* 0x0000002fafc47c20 */ /* 0x000fe20008410000 */
[----:B-1----:R-:W-:Y:S01]  /*e720*/  FMUL.FTZ R190, R143, R170 ;  /* 0x000000aa8fbe7220 */ /* 0x002fe20000410000 */
[----:B------:R-:W-:Y:S01]  /*e730*/  ISETP.GE.AND P2, PT, R194, 0x1, PT ;  /* 0x00000001c200780c */ /* 0x000fe20003f46270 */
[----:B------:R-:W-:Y:S01]  /*e740*/  FMUL.FTZ R212, R64, UR47 ;  /* 0x0000002f40d47c20 */ /* 0x000fe20008410000 */
[----:B------:R-:W-:Y:S01]  /*e750*/  FFMA.FTZ R211, R173, UR46, R196 ;  /* 0x0000002eadd37c23 */ /* 0x000fe200080100c4 */
[-C--:B------:R-:W-:Y:S01]  /*e760*/  FFMA.FTZ R190, R207, R188.reuse, -R190 ;  /* 0x000000bccfbe7223 */ /* 0x080fe200000108be */
[----:B------:R-:W-:Y:S01]  /*e770*/  FMUL.FTZ R188, R143, R188 ;  /* 0x000000bc8fbc7220 */ /* 0x000fe20000410000 */
[----:B--2---:R-:W-:Y:S01]  /*e780*/  FFMA.FTZ R111, R209, UR46, R174 ;  /* 0x0000002ed16f7c23 */ /* 0x004fe200080100ae */
[----:B------:R-:W-:Y:S01]  /*e790*/  FMUL.FTZ R192, R195, UR47 ;  /* 0x0000002fc3c07c20 */ /* 0x000fe20008410000 */
[----:B------:R-:W-:Y:S01]  /*e7a0*/  FADD.FTZ R183, R177, R190 ;  /* 0x000000beb1b77221 */ /* 0x000fe20000010000 */
[----:B------:R-:W-:Y:S01]  /*e7b0*/  FFMA.FTZ R188, R207, R170, R188 ;  /* 0x000000aacfbc7223 */ /* 0x000fe200000100bc */
[----:B------:R-:W-:Y:S01]  /*e7c0*/  FMUL.FTZ R177, R210, UR47 ;  /* 0x0000002fd2b17c20 */ /* 0x000fe20008410000 */
[----:B------:R-:W-:Y:S01]  /*e7d0*/  FMUL.FTZ R190, R179, UR47 ;  /* 0x0000002fb3be7c20 */ /* 0x000fe20008410000 */
[----:B------:R-:W-:Y:S01]  /*e7e0*/  FMUL.FTZ R199, R65, UR47 ;  /* 0x0000002f41c77c20 */ /* 0x000fe20008410000 */
[----:B------:R-:W-:Y:S01]  /*e7f0*/  FADD.FTZ R188, R169, R188 ;  /* 0x000000bca9bc7221 */ /* 0x000fe20000010000 */
[----:B------:R-:W-:Y:S01]  /*e800*/  FMUL.FTZ R169, R198, UR47 ;  /* 0x0000002fc6a97c20 */ /* 0x000fe20008410000 */
[----:B------:R-:W-:Y:S01]  /*e810*/  FMUL.FTZ R203, R115, UR47 ;  /* 0x0000002f73cb7c20 */ /* 0x000fe20008410000 */
[----:B------:R-:W-:Y:S01]  /*e820*/  FMUL.FTZ R214, R118, UR47 ;  /* 0x0000002f76d67c20 */ /* 0x000fe20008410000 */
[----:B------:R-:W-:Y:S01]  /*e830*/  IADD3 R191, PT, PT, R4, 0x40, RZ ;  /* 0x0000004004bf7810 */ /* 0x000fe20007ffe0ff */
[----:B------:R-:W-:Y:S01]  /*e840*/  FFMA.FTZ R174, R210, UR46, -R169 ;  /* 0x0000002ed2ae7c23 */ /* 0x000fe200080108a9 */
[----:B------:R-:W-:Y:S01]  /*e850*/  FFMA.FTZ R169, R205, UR46, -R178 ;  /* 0x0000002ecda97c23 */ /* 0x000fe200080108b2 */
[----:B------:R-:W-:Y:S01]  /*e860*/  FFMA.FTZ R178, R198, UR46, R177 ;  /* 0x0000002ec6b27c23 */ /* 0x000fe200080100b1 */
[----:B------:R-:W-:Y:S01]  /*e870*/  FFMA.FTZ R177, R195, UR46, -R182 ;  /* 0x0000002ec3b17c23 */ /* 0x000fe200080108b6 */
[----:B------:R-:W0:Y:S01]  /*e880*/  LDS R215, [R215+0x8c0] ;  /* 0x0008c000d7d77984 */ /* 0x000e220000000800 */
[----:B------:R-:W-:Y:S01]  /*e890*/  FFMA.FTZ R182, R186, UR46, -R181 ;  /* 0x0000002ebab67c23 */ /* 0x000fe200080108b5 */
[----:B------:R-:W-:Y:S01]  /*e8a0*/  FFMA.FTZ R181, R193, UR46, R192 ;  /* 0x0000002ec1b57c23 */ /* 0x000fe200080100c0 */
[C---:B------:R-:W-:Y:S01]  /*e8b0*/  FFMA.FTZ R192, R184.reuse, UR46, -R189 ;  /* 0x0000002eb8c07c23 */ /* 0x040fe200080108bd */
[----:B------:R-:W-:Y:S01]  /*e8c0*/  FMUL.FTZ R189, R184, UR47 ;  /* 0x0000002fb8bd7c20 */ /* 0x000fe20008410000 */
[----:B------:R-:W-:Y:S01]  /*e8d0*/  FMUL.FTZ R184, R173, UR47 ;  /* 0x0000002fadb87c20 */ /* 0x000fe20008410000 */
[----:B------:R-:W-:Y:S01]  /*e8e0*/  FFMA.FTZ R186, R110, UR46, R185 ;  /* 0x0000002e6eba7c23 */ /* 0x000fe200080100b9 */
[C---:B------:R-:W-:Y:S01]  /*e8f0*/  FFMA.FTZ R185, R187.reuse, UR46, -R190 ;  /* 0x0000002ebbb97c23 */ /* 0x040fe200080108be */
[----:B------:R-:W-:Y:S01]  /*e900*/  FFMA.FTZ R216, R172, UR46, R189 ;  /* 0x0000002eacd87c23 */ /* 0x000fe200080100bd */
[----:B------:R-:W-:Y:S01]  /*e910*/  FMUL.FTZ R190, R187, UR47 ;  /* 0x0000002fbbbe7c20 */ /* 0x000fe20008410000 */
[----:B------:R-:W-:Y:S01]  /*e920*/  FFMA.FTZ R189, R175, UR46, -R184 ;  /* 0x0000002eafbd7c23 */ /* 0x000fe200080108b8 */
[----:B------:R-:W-:Y:S01]  /*e930*/  FMUL.FTZ R187, R160, UR47 ;  /* 0x0000002fa0bb7c20 */ /* 0x000fe20008410000 */
[----:B------:R-:W-:Y:S01]  /*e940*/  FMUL.FTZ R184, R180, UR47 ;  /* 0x0000002fb4b87c20 */ /* 0x000fe20008410000 */
[----:B------:R-:W-:Y:S01]  /*e950*/  FFMA.FTZ R213, R179, UR46, R190 ;  /* 0x0000002eb3d57c23 */ /* 0x000fe200080100be */
[C---:B------:R-:W-:Y:S01]  /*e960*/  FMUL.FTZ R195, R165.reuse, UR47 ;  /* 0x0000002fa5c37c20 */ /* 0x040fe20008410000 */
[C---:B------:R-:W-:Y:S01]  /*e970*/  FFMA.FTZ R190, R176.reuse, UR46, -R187 ;  /* 0x0000002eb0be7c23 */ /* 0x040fe200080108bb */
[----:B------:R-:W-:Y:S01]  /*e980*/  FFMA.FTZ R175, R165, UR46, -R184 ;  /* 0x0000002ea5af7c23 */ /* 0x000fe200080108b8 */
[----:B------:R-:W-:Y:S01]  /*e990*/  FMUL.FTZ R187, R176, UR47 ;  /* 0x0000002fb0bb7c20 */ /* 0x000fe20008410000 */
[----:B------:R-:W-:Y:S01]  /*e9a0*/  FMUL.FTZ R165, R171, UR47 ;  /* 0x0000002faba57c20 */ /* 0x000fe20008410000 */
[----:B------:R-:W-:Y:S01]  /*e9b0*/  FMUL.FTZ R176, R164, UR47 ;  /* 0x0000002fa4b07c20 */ /* 0x000fe20008410000 */
[----:B------:R-:W-:Y:S01]  /*e9c0*/  FMUL.FTZ R210, R114, UR47 ;  /* 0x0000002f72d27c20 */ /* 0x000fe20008410000 */
[----:B------:R-:W-:Y:S01]  /*e9d0*/  FFMA.FTZ R196, R160, UR46, R187 ;  /* 0x0000002ea0c47c23 */ /* 0x000fe200080100bb */
[----:B------:R-:W-:Y:S01]  /*e9e0*/  FFMA.FTZ R184, R64, UR46, -R165 ;  /* 0x0000002e40b87c23 */ /* 0x000fe200080108a5 */
[----:B------:R-:W-:Y:S01]  /*e9f0*/  FMUL.FTZ R187, R141, UR47 ;  /* 0x0000002f8dbb7c20 */ /* 0x000fe20008410000 */
[----:B------:R-:W-:Y:S01]  /*ea00*/  FFMA.FTZ R165, R65, UR46, -R176 ;  /* 0x0000002e41a57c23 */ /* 0x000fe200080108b0 */
[----:B------:R-:W-:Y:S01]  /*ea10*/  FMUL.FTZ R64, R140, UR47 ;  /* 0x0000002f8c407c20 */ /* 0x000fe20008410000 */
[----:B------:R-:W-:Y:S01]  /*ea20*/  FMUL.FTZ R65, R145, UR47 ;  /* 0x0000002f91417c20 */ /* 0x000fe20008410000 */
[----:B------:R-:W-:Y:S01]  /*ea30*/  FFMA.FTZ R176, R114, UR46, -R187 ;  /* 0x0000002e72b07c23 */ /* 0x000fe200080108bb */
[----:B------:R-:W-:Y:S01]  /*ea40*/  IADD3 R197, PT, PT, R4, 0x60, RZ ;  /* 0x0000006004c57810 */ /* 0x000fe20007ffe0ff */
[----:B------:R-:W-:Y:S01]  /*ea50*/  FFMA.FTZ R187, R115, UR46, -R64 ;  /* 0x0000002e73bb7c23 */ /* 0x000fe20008010840 */
[----:B------:R-:W-:Y:S01]  /*ea60*/  FFMA.FTZ R114, R118, UR46, -R65 ;  /* 0x0000002e76727c23 */ /* 0x000fe20008010841 */
[----:B------:R-:W-:Y:S01]  /*ea70*/  FMUL.FTZ R64, R144, UR47 ;  /* 0x0000002f90407c20 */ /* 0x000fe20008410000 */
[----:B------:R-:W-:Y:S01]  /*ea80*/  FMUL.FTZ R65, R161, UR47 ;  /* 0x0000002fa1417c20 */ /* 0x000fe20008410000 */
[----:B------:R-:W-:Y:S01]  /*ea90*/  ISETP.GE.AND P3, PT, R194, 0x21, PT ;  /* 0x00000021c200780c */ /* 0x000fe20003f66270 */
[----:B------:R-:W-:Y:S01]  /*eaa0*/  FFMA.FTZ R195, R180, UR46, R195 ;  /* 0x0000002eb4c37c23 */ /* 0x000fe200080100c3 */
[C---:B------:R-:W-:Y:S01]  /*eab0*/  FFMA.FTZ R115, R121.reuse, UR46, -R64 ;  /* 0x0000002e79737c23 */ /* 0x040fe20008010840 */
        /* <DEDUP_REMOVED lines=15> */
.L_x_12952:
[----:B------:R-:W-:Y:S05]  /*ebb0*/  BSYNC.RECONVERGENT B0 ;  /* 0x0000000000007941 */ /* 0x000fea0003800200 */
.L_x_12951:
[----:B------:R-:W-:Y:S04]  /*ebc0*/  BSSY.RECONVERGENT B0, `(.L_x_12953) ;  /* 0x0000003000007945 */ /* 0x000fe80003800200 */
[----:B------:R-:W-:Y:S05]  /*ebd0*/  @!P3 BRA `(.L_x_12954) ;  /* 0x000000000004b947 */ /* 0x000fea0003800000 */
[----:B------:R1:W-:Y:S02]  /*ebe0*/  REDG.E.ADD.F32.FTZ.RN.STRONG.GPU desc[UR32][R66.64+0x80], R215 ;  /* 0x000080d7420079a6 */ /* 0x0003e4000c12f320 */
.L_x_12954:
[----:B------:R-:W-:Y:S05]  /*ebf0*/  BSYNC.RECONVERGENT B0 ;  /* 0x0000000000007941 */ /* 0x000fea0003800200 */
.L_x_12953:
        /* <DEDUP_REMOVED lines=13> */
[----:B------:R-:W-:Y:S01]  /*ecd0*/  ISETP.GE.AND P5, PT, R194, 0xc1, PT ;  /* 0x000000c1c200780c */ /* 0x000fe20003fa6270 */
[----:B------:R-:W-:-:S12]  /*ece0*/  @!P6 BRA `(.L_x_12956) ;  /* 0x000000000004e947 */ /* 0x000fd80003800000 */
[----:B0-----:R1:W-:Y:S02]  /*ecf0*/  REDG.E.ADD.F32.FTZ.RN.STRONG.GPU desc[UR32][R66.64+0x100], R65 ;  /* 0x00010041420079a6 */ /* 0x0013e4000c12f320 */
.L_x_12956:
[----:B------:R-:W-:Y:S05]  /*ed00*/  BSYNC.RECONVERGENT B0 ;  /* 0x0000000000007941 */ /* 0x000fea0003800200 */
.L_x_12955:
[----:B01----:R0:W1:Y:S01]  /*ed10*/  LDS R65, [R197+0x9c0] ;  /* 0x0009c000c5417984 */ /* 0x0030620000000800 */
[----:B------:R-:W-:Y:S01]  /*ed20*/  BSSY.RECONVERGENT B0, `(.L_x_12957) ;  /* 0x0000006000007945 */ /* 0x000fe20003800200 */
[----:B------:R-:W-:Y:S02]  /*ed30*/  IADD3 R191, PT, PT, R4, 0xc0, RZ ;  /* 0x000000c004bf7810 */ /* 0x000fe40007ffe0ff */
[----:B------:R-:W-:Y:S02]  /*ed40*/  LEA.HI R215, R215, R4, RZ, 0x1b ;  /* 0x00000004d7d77211 */ /* 0x000fe400078fd8ff */
[----:B------:R-:W-:Y:S01]  /*ed50*/  LEA R64, R64, UR25, 0x2 ;  /* 0x0000001940407c11 */ /* 0x000fe2000f8e10ff */
[----:B------:R-:W-:Y:S06]  /*ed60*/  @!P2 BRA `(.L_x_12958) ;  /* 0x000000000004a947 */ /* 0x000fec0003800000 */
[----:B-1----:R2:W-:Y:S02]  /*ed70*/  REDG.E.ADD.F32.FTZ.RN.STRONG.GPU desc[UR32][R66.64+0x180], R65 ;  /* 0x00018041420079a6 */ /* 0x0025e4000c12f320 */
.L_x_12958:
[----:B------:R-:W-:Y:S05]  /*ed80*/  BSYNC.RECONVERGENT B0 ;  /* 0x0000000000007941 */ /* 0x000fea0003800200 */
.L_x_12957:
[----:B-12---:R1:W2:Y:S01]  /*ed90*/  LDS R65, [R64+0xa40] ;  /* 0x000a400040417984 */ /* 0x0062a20000000800 */
[----:B------:R-:W-:Y:S01]  /*eda0*/  BSSY.RECONVERGENT B0, `(.L_x_12959) ;  /* 0x0000005000007945 */ /* 0x000fe20003800200 */
[----:B------:R-:W-:Y:S02]  /*edb0*/  LEA.HI R191, R191, R4, RZ, 0x1b ;  /* 0x00000004bfbf7211 */ /* 0x000fe400078fd8ff */
[----:B------:R-:W-:Y:S01]  /*edc0*/  LEA R215, R215, UR25, 0x2 ;  /* 0x00000019d7d77c11 */ /* 0x000fe2000f8e10ff */
[----:B------:R-:W-:Y:S06]  /*edd0*/  @!P3 BRA `(.L_x_12960) ;  /* 0x000000000004b947 */ /* 0x000fec0003800000 */
[----:B--2---:R3:W-:Y:S02]  /*ede0*/  REDG.E.ADD.F32.FTZ.RN.STRONG.GPU desc[UR32][R66.64+0x200], R65 ;  /* 0x00020041420079a6 */ /* 0x0047e4000c12f320 */
.L_x_12960:
[----:B------:R-:W-:Y:S05]  /*edf0*/  BSYNC.RECONVERGENT B0 ;  /* 0x0000000000007941 */ /* 0x000fea0003800200 */
.L_x_12959:
[----:B--23--:R2:W3:Y:S01]  /*ee00*/  LDS R65, [R215+0xac0] ;  /* 0x000ac000d7417984 */ /* 0x00c4e20000000800 */
[----:B------:R-:W-:Y:S01]  /*ee10*/  BSSY.RECONVERGENT B0, `(.L_x_12961) ;  /* 0x0000004000007945 */ /* 0x000fe20003800200 */
[----:B-1----:R-:W-:-:S03]  /*ee20*/  LEA R64, R191, UR25, 0x2 ;  /* 0x00000019bf407c11 */ /* 0x002fc6000f8e10ff */
[----:B------:R-:W-:Y:S05]  /*ee30*/  @!P4 BRA `(.L_x_12962) ;  /* 0x000000000004c947 */ /* 0x000fea0003800000 */
[----:B---3--:R1:W-:Y:S02]  /*ee40*/  REDG.E.ADD.F32.FTZ.RN.STRONG.GPU desc[UR32][R66.64+0x280], R65 ;  /* 0x00028041420079a6 */ /* 0x0083e4000c12f320 */
.L_x_12962:
[----:B------:R-:W-:Y:S05]  /*ee50*/  BSYNC.RECONVERGENT B0 ;  /* 0x0000000000007941 */ /* 0x000fea0003800200 */
.L_x_12961:
[----:B-1-3--:R1:W3:Y:S01]  /*ee60*/  LDS R65, [R64+0xb40] ;  /* 0x000b400040417984 */ /* 0x00a2e20000000800 */
[----:B------:R-:W-:Y:S01]  /*ee70*/  BSSY.RECONVERGENT B0, `(.L_x_12963) ;  /* 0x0000005000007945 */ /* 0x000fe20003800200 */
[C---:B------:R-:W-:Y:S02]  /*ee80*/  IADD3 R191, PT, PT, R4.reuse, 0xe0, RZ ;  /* 0x000000e004bf7810 */ /* 0x040fe40007ffe0ff */
[----:B0-----:R-:W-:Y:S01]  /*ee90*/  IADD3 R197, PT, PT, R4, 0x100, RZ ;  /* 0x0000010004c57810 */ /* 0x001fe20007ffe0ff */
[----:B------:R-:W-:Y:S06]  /*eea0*/  @!P5 BRA `(.L_x_12964) ;  /* 0x000000000004d947 */ /* 0x000fec0003800000 */
[----:B---3--:R0:W-:Y:S02]  /*eeb0*/  REDG.E.ADD.F32.FTZ.RN.STRONG.GPU desc[UR32][R66.64+0x300], R65 ;  /* 0x00030041420079a6 */ /* 0x0081e4000c12f320 */
.L_x_12964:
[----:B------:R-:W-:Y:S05]  /*eec0*/  BSYNC.RECONVERGENT B0 ;  /* 0x0000000000007941 */ /* 0x000fea0003800200 */
.L_x_12963:
        /* <DEDUP_REMOVED lines=16> */
.L_x_12966:
[----:B------:R-:W-:Y:S05]  /*efd0*/  BSYNC.RECONVERGENT B0 ;  /* 0x0000000000007941 */ /* 0x000fea0003800200 */
.L_x_12965:
[----:B01----:R0:W1:Y:S01]  /*efe0*/  LDS R65, [R197+0xc40] ;  /* 0x000c4000c5417984 */ /* 0x0030620000000800 */
[----:B------:R-:W-:Y:S01]  /*eff0*/  BSSY.RECONVERGENT B0, `(.L_x_12967) ;  /* 0x0000006000007945 */ /* 0x000fe20003800200 */
[----:B------:R-:W-:Y:S02]  /*f000*/  IADD3 R191, PT, PT, R4, 0x160, RZ ;  /* 0x0000016004bf7810 */ /* 0x000fe40007ffe0ff */
[----:B------:R-:W-:Y:S02]  /*f010*/  LEA.HI R215, R215, R4, RZ, 0x1b ;  /* 0x00000004d7d77211 */ /* 0x000fe400078fd8ff */
[----:B------:R-:W-:Y:S01]  /*f020*/  LEA R64, R64, UR25, 0x2 ;  /* 0x0000001940407c11 */ /* 0x000fe2000f8e10ff */
[----:B------:R-:W-:Y:S06]  /*f030*/  @!P2 BRA `(.L_x_12968) ;  /* 0x000000000004a947 */ /* 0x000fec0003800000 */
[----:B-1----:R2:W-:Y:S02]  /*f040*/  REDG.E.ADD.F32.FTZ.RN.STRONG.GPU desc[UR32][R66.64+0x400], R65 ;  /* 0x00040041420079a6 */ /* 0x0025e4000c12f320 */
.L_x_12968:
[----:B------:R-:W-:Y:S05]  /*f050*/  BSYNC.RECONVERGENT B0 ;  /* 0x0000000000007941 */ /* 0x000fea0003800200 */
.L_x_12967:
[----:B-12---:R1:W2:Y:S01]  /*f060*/  LDS R65, [R64+0xcc0] ;  /* 0x000cc00040417984 */ /* 0x0062a20000000800 */
[----:B------:R-:W-:Y:S01]  /*f070*/  BSSY.RECONVERGENT B0, `(.L_x_12969) ;  /* 0x0000005000007945 */ /* 0x000fe20003800200 */
[----:B------:R-:W-:Y:S02]  /*f080*/  LEA.HI R191, R191, R4, RZ, 0x1b ;  /* 0x00000004bfbf7211 */ /* 0x000fe400078fd8ff */
[----:B------:R-:W-:Y:S01]  /*f090*/  LEA R215, R215, UR25, 0x2 ;  /* 0x00000019d7d77c11 */ /* 0x000fe2000f8e10ff */
[----:B------:R-:W-:Y:S06]  /*f0a0*/  @!P3 BRA `(.L_x_12970) ;  /* 0x000000000004b947 */ /* 0x000fec0003800000 */
[----:B--2---:R3:W-:Y:S02]  /*f0b0*/  REDG.E.ADD.F32.FTZ.RN.STRONG.GPU desc[UR32][R66.64+0x480], R65 ;  /* 0x00048041420079a6 */ /* 0x0047e4000c12f320 */
.L_x_12970:
[----:B------:R-:W-:Y:S05]  /*f0c0*/  BSYNC.RECONVERGENT B0 ;  /* 0x0000000000007941 */ /* 0x000fea0003800200 */
.L_x_12969:
[----:B--23--:R2:W3:Y:S01]  /*f0d0*/  LDS R65, [R215+0xd40] ;  /* 0x000d4000d7417984 */ /* 0x00c4e20000000800 */
[----:B------:R-:W-:Y:S01]  /*f0e0*/  BSSY.RECONVERGENT B0, `(.L_x_12971) ;  /* 0x0000004000007945 */ /* 0x000fe20003800200 */
[----:B-1----:R-:W-:-:S03]  /*f0f0*/  LEA R64, R191, UR25, 0x2 ;  /* 0x00000019bf407c11 */ /* 0x002fc6000f8e10ff */
[----:B------:R-:W-:Y:S05]  /*f100*/  @!P4 BRA `(.L_x_12972) ;  /* 0x000000000004c947 */ /* 0x000fea0003800000 */
[----:B---3--:R1:W-:Y:S02]  /*f110*/  REDG.E.ADD.F32.FTZ.RN.STRONG.GPU desc[UR32][R66.64+0x500], R65 ;  /* 0x00050041420079a6 */ /* 0x0083e4000c12f320 */
.L_x_12972:
[----:B------:R-:W-:Y:S05]  /*f120*/  BSYNC.RECONVERGENT B0 ;  /* 0x0000000000007941 */ /* 0x000fea0003800200 */
.L_x_12971:
[----:B-1-3--:R1:W3:Y:S01]  /*f130*/  LDS R65, [R64+0xdc0] ;  /* 0x000dc00040417984 */ /* 0x00a2e20000000800 */
[----:B------:R-:W-:Y:S01]  /*f140*/  BSSY.RECONVERGENT B0, `(.L_x_12973) ;  /* 0x0000005000007945 */ /* 0x000fe20003800200 */
[C---:B------:R-:W-:Y:S02]  /*f150*/  IADD3 R191, PT, PT, R4.reuse, 0x180, RZ ;  /* 0x0000018004bf7810 */ /* 0x040fe40007ffe0ff */
[----:B0-----:R-:W-:Y:S01]  /*f160*/  IADD3 R197, PT, PT, R4, 0x1a0, RZ ;  /* 0x000001a004c57810 */ /* 0x001fe20007ffe0ff */
[----:B------:R-:W-:Y:S06]  /*f170*/  @!P5 BRA `(.L_x_12974) ;  /* 0x000000000004d947 */ /* 0x000fec0003800000 */
[----:B---3--:R0:W-:Y:S02]  /*f180*/  REDG.E.ADD.F32.FTZ.RN.STRONG.GPU desc[UR32][R66.64+0x580], R65 ;  /* 0x00058041420079a6 */ /* 0x0081e4000c12f320 */
.L_x_12974:
[----:B------:R-:W-:Y:S05]  /*f190*/  BSYNC.RECONVERGENT B0 ;  /* 0x0000000000007941 */ /* 0x000fea0003800200 */
.L_x_12973:
        /* <DEDUP_REMOVED lines=16> */
.L_x_12976:
[----:B------:R-:W-:Y:S05]  /*f2a0*/  BSYNC.RECONVERGENT B0 ;  /* 0x0000000000007941 */ /* 0x000fea0003800200 */
.L_x_12975:
[----:B01----:R0:W1:Y:S01]  /*f2b0*/  LDS R65, [R197+0xec0] ;  /* 0x000ec000c5417984 */ /* 0x0030620000000800 */
[----:B------:R-:W-:Y:S01]  /*f2c0*/  BSSY.RECONVERGENT B0, `(.L_x_12977) ;  /* 0x0000005000007945 */ /* 0x000fe20003800200 */
[----:B------:R-:W-:Y:S02]  /*f2d0*/  LEA.HI R215, R215, R4, RZ, 0x1b ;  /* 0x00000004d7d77211 */ /* 0x000fe400078fd8ff */
[----:B------:R-:W-:Y:S01]  /*f2e0*/  LEA R64, R64, UR25, 0x2 ;  /* 0x0000001940407c11 */ /* 0x000fe2000f8e10ff */
[----:B------:R-:W-:Y:S06]  /*f2f0*/  @!P2 BRA `(.L_x_12978) ;  /* 0x000000000004a947 */ /* 0x000fec0003800000 */
[----:B-1----:R2:W-:Y:S02]  /*f300*/  REDG.E.ADD.F32.FTZ.RN.STRONG.GPU desc[UR32][R66.64+0x680], R65 ;  /* 0x00068041420079a6 */ /* 0x0025e4000c12f320 */
.L_x_12978:
[----:B------:R-:W-:Y:S05]  /*f310*/  BSYNC.RECONVERGENT B0 ;  /* 0x0000000000007941 */ /* 0x000fea0003800200 */
.L_x_12977:
[----:B-12---:R1:W2:Y:S01]  /*f320*/  LDS R65, [R64+0xf40] ;  /* 0x000f400040417984 */ /* 0x0062a20000000800 */
[----:B------:R-:W-:Y:S01]  /*f330*/  BSSY.RECONVERGENT B0, `(.L_x_12979) ;  /* 0x0000005000007945 */ /* 0x000fe20003800200 */
[----:B------:R-:W-:Y:S02]  /*f340*/  LEA.HI R109, R109, R4, RZ, 0x1b ;  /* 0x000000046d6d7211 */ /* 0x000fe400078fd8ff */
[----:B------:R-:W-:Y:S01]  /*f350*/  LEA R215, R215, UR25, 0x2 ;  /* 0x00000019d7d77c11 */ /* 0x000fe2000f8e10ff */
[----:B------:R-:W-:Y:S06]  /*f360*/  @!P3 BRA `(.L_x_12980) ;  /* 0x000000000004b947 */ /* 0x000fec0003800000 */
[----:B--2---:R3:W-:Y:S02]  /*f370*/  REDG.E.ADD.F32.FTZ.RN.STRONG.GPU desc[UR32][R66.64+0x700], R65 ;  /* 0x00070041420079a6 */ /* 0x0047e4000c12f320 */
.L_x_12980:
[----:B------:R-:W-:Y:S05]  /*f380*/  BSYNC.RECONVERGENT B0 ;  /* 0x0000000000007941 */ /* 0x000fea0003800200 */
.L_x_12979:
[----:B--23--:R2:W3:Y:S01]  /*f390*/  LDS R65, [R215+0xfc0] ;  /* 0x000fc000d7417984 */ /* 0x00c4e20000000800 */
[----:B------:R-:W-:Y:S01]  /*f3a0*/  BSSY.RECONVERGENT B0, `(.L_x_12981) ;  /* 0x0000004000007945 */ /* 0x000fe20003800200 */
[----:B-1----:R-:W-:-:S03]  /*f3b0*/  LEA R64, R109, UR25, 0x2 ;  /* 0x000000196d407c11 */ /* 0x002fc6000f8e10ff */
[----:B------:R-:W-:Y:S05]  /*f3c0*/  @!P4 BRA `(.L_x_12982) ;  /* 0x000000000004c947 */ /* 0x000fea0003800000 */
[----:B---3--:R1:W-:Y:S02]  /*f3d0*/  REDG.E.ADD.F32.FTZ.RN.STRONG.GPU desc[UR32][R66.64+0x780], R65 ;  /* 0x00078041420079a6 */ /* 0x0083e4000c12f320 */
.L_x_12982:
[----:B------:R-:W-:Y:S05]  /*f3e0*/  BSYNC.RECONVERGENT B0 ;  /* 0x0000000000007941 */ /* 0x000fea0003800200 */
.L_x_12981:
[----:B-1-3--:R1:W3:Y:S01]  /*f3f0*/  LDS R65, [R64+0x1040] ;  /* 0x0010400040417984 */ /* 0x00a2e20000000800 */
[----:B------:R-:W-:Y:S01]  /*f400*/  BSSY.RECONVERGENT B0, `(.L_x_12983) ;  /* 0x0000005000007945 */ /* 0x000fe20003800200 */
[C---:B------:R-:W-:Y:S02]  /*f410*/  IADD3 R109, PT, PT, R4.reuse, 0x220, RZ ;  /* 0x00000220046d7810 */ /* 0x040fe40007ffe0ff */
[----:B------:R-:W-:Y:S01]  /*f420*/  IADD3 R191, PT, PT, R4, 0x240, RZ ;  /* 0x0000024004bf7810 */ /* 0x000fe20007ffe0ff */
[----:B------:R-:W-:Y:S06]  /*f430*/  @!P5 BRA `(.L_x_12984) ;  /* 0x000000000004d947 */ /* 0x000fec0003800000 */
[----:B---3--:R4:W-:Y:S02]  /*f440*/  REDG.E.ADD.F32.FTZ.RN.STRONG.GPU desc[UR32][R66.64+0x800], R65 ;  /* 0x00080041420079a6 */ /* 0x0089e4000c12f320 */
.L_x_12984:
[----:B------:R-:W-:Y:S05]  /*f450*/  BSYNC.RECONVERGENT B0 ;  /* 0x0000000000007941 */ /* 0x000fea0003800200 */
.L_x_12983:
[----:B---34-:R-:W-:Y:S01]  /*f460*/  IADD3 R65, PT, PT, R4, 0x260, RZ ;  /* 0x0000026004417810 */ /* 0x018fe20007ffe0ff */
        /* <DEDUP_REMOVED lines=15> */
.L_x_12986:
[----:B------:R-:W-:Y:S05]  /*f560*/  BSYNC.RECONVERGENT B0 ;  /* 0x0000000000007941 */ /* 0x000fea0003800200 */
.L_x_12985:
[----:B01----:R0:W1:Y:S01]  /*f570*/  LDS R65, [R191+0x1140] ;  /* 0x00114000bf417984 */ /* 0x0030620000000800 */
[----:B------:R-:W-:Y:S01]  /*f580*/  BSSY.RECONVERGENT B0, `(.L_x_12987) ;  /* 0x0000006000007945 */ /* 0x000fe20003800200 */
[----:B------:R-:W-:Y:S02]  /*f590*/  IADD3 R109, PT, PT, R4, 0x2a0, RZ ;  /* 0x000002a0046d7810 */ /* 0x000fe40007ffe0ff */
[----:B------:R-:W-:Y:S02]  /*f5a0*/  LEA.HI R197, R197, R4, RZ, 0x1b ;  /* 0x00000004c5c57211 */ /* 0x000fe400078fd8ff */
[----:B------:R-:W-:Y:S01]  /*f5b0*/  LEA R64, R64, UR25, 0x2 ;  /* 0x0000001940407c11 */ /* 0x000fe2000f8e10ff */
[----:B------:R-:W-:Y:S06]  /*f5c0*/  @!P2 BRA `(.L_x_12988) ;  /* 0x000000000004a947 */ /* 0x000fec0003800000 */
[----:B-1----:R3:W-:Y:S02]  /*f5d0*/  REDG.E.ADD.F32.FTZ.RN.STRONG.GPU desc[UR32][R66.64+0x900], R65 ;  /* 0x00090041420079a6 */ /* 0x0027e4000c12f320 */
.L_x_12988:
[----:B------:R-:W-:Y:S05]  /*f5e0*/  BSYNC.RECONVERGENT B0 ;  /* 0x0000000000007941 */ /* 0x000fea0003800200 */
.L_x_12987:
[----:B-1-3--:R1:W3:Y:S01]  /*f5f0*/  LDS R65, [R64+0x11c0] ;  /* 0x0011c00040417984 */ /* 0x00a2e20000000800 */
[----:B------:R-:W-:Y:S01]  /*f600*/  BSSY.RECONVERGENT B0, `(.L_x_12989) ;  /* 0x0000005000007945 */ /* 0x000fe20003800200 */
[----:B------:R-:W-:Y:S02]  /*f610*/  LEA.HI R109, R109, R4, RZ, 0x1b ;  /* 0x000000046d6d7211 */ /* 0x000fe400078fd8ff */
[----:B------:R-:W-:Y:S01]  /*f620*/  LEA R197, R197, UR25, 0x2 ;  /* 0x00000019c5c57c11 */ /* 0x000fe2000f8e10ff */
[----:B------:R-:W-:Y:S06]  /*f630*/  @!P3 BRA `(.L_x_12990) ;  /* 0x000000000004b947 */ /* 0x000fec0003800000 */
[----:B---3--:R4:W-:Y:S02]  /*f640*/  REDG.E.ADD.F32.FTZ.RN.STRONG.GPU desc[UR32][R66.64+0x980], R65 ;  /* 0x00098041420079a6 */ /* 0x0089e4000c12f320 */
.L_x_12990:
[----:B------:R-:W-:Y:S05]  /*f650*/  BSYNC.RECONVERGENT B0 ;  /* 0x0000000000007941 */ /* 0x000fea0003800200 */
.L_x_12989:
[----:B---34-:R3:W4:Y:S01]  /*f660*/  LDS R65, [R197+0x1240] ;  /* 0x00124000c5417984 */ /* 0x0187220000000800 */
[----:B------:R-:W-:Y:S01]  /*f670*/  BSSY.RECONVERGENT B0, `(.L_x_12991) ;  /* 0x0000004000007945 */ /* 0x000fe20003800200 */
[----:B-1----:R-:W-:-:S03]  /*f680*/  LEA R64, R109, UR25, 0x2 ;  /* 0x000000196d407c11 */ /* 0x002fc6000f8e10ff */
[----:B------:R-:W-:Y:S05]  /*f690*/  @!P4 BRA `(.L_x_12992) ;  /* 0x000000000004c947 */ /* 0x000fea0003800000 */
[----:B----4-:R1:W-:Y:S02]  /*f6a0*/  REDG.E.ADD.F32.FTZ.RN.STRONG.GPU desc[UR32][R66.64+0xa00], R65 ;  /* 0x000a0041420079a6 */ /* 0x0103e4000c12f320 */
.L_x_12992:
[----:B------:R-:W-:Y:S05]  /*f6b0*/  BSYNC.RECONVERGENT B0 ;  /* 0x0000000000007941 */ /* 0x000fea0003800200 */
.L_x_12991:
[----:B-1--4-:R1:W4:Y:S01]  /*f6c0*/  LDS R65, [R64+0x12c0] ;  /* 0x0012c00040417984 */ /* 0x0123220000000800 */
[----:B------:R-:W-:Y:S01]  /*f6d0*/  BSSY.RECONVERGENT B0, `(.L_x_12993) ;  /* 0x0000005000007945 */ /* 0x000fe20003800200 */
[C---:B------:R-:W-:Y:S02]  /*f6e0*/  IADD3 R109, PT, PT, R4.reuse, 0x2c0, RZ ;  /* 0x000002c0046d7810 */ /* 0x040fe40007ffe0ff */
[----:B0-----:R-:W-:Y:S01]  /*f6f0*/  IADD3 R191, PT, PT, R4, 0x2e0, RZ ;  /* 0x000002e004bf7810 */ /* 0x001fe20007ffe0ff */
[----:B------:R-:W-:Y:S06]  /*f700*/  @!P5 BRA `(.L_x_12994) ;  /* 0x000000000004d947 */ /* 0x000fec0003800000 */
[----:B----4-:R0:W-:Y:S02]  /*f710*/  REDG.E.ADD.F32.FTZ.RN.STRONG.GPU desc[UR32][R66.64+0xa80], R65 ;  /* 0x000a8041420079a6 */ /* 0x0101e4000c12f320 */
.L_x_12994:
[----:B------:R-:W-:Y:S05]  /*f720*/  BSYNC.RECONVERGENT B0 ;  /* 0x0000000000007941 */ /* 0x000fea0003800200 */
.L_x_12993:
[----:B0---4-:R-:W-:Y:S01]  /*f730*/  IADD3 R65, PT, PT, R4, 0x300, RZ ;  /* 0x0000030004417810 */ /* 0x011fe20007ffe0ff */
[----:B------:R-:W-:Y:S01]  /*f740*/  BSSY.RECONVERGENT B0, `(.L_x_12995) ;  /* 0x000000f000007945 */ /* 0x000fe20003800200 */
[-C--:B------:R-:W-:Y:S02]  /*f750*/  LEA.HI R109, R109, R4.reuse, RZ, 0x1b ;  /* 0x000000046d6d7211 */ /* 0x080fe400078fd8ff */
[-C--:B-1----:R-:W-:Y:S02]  /*f760*/  LEA.HI R64, R65, R4.reuse, RZ, 0x1b ;  /* 0x0000000441407211 */ /* 0x082fe400078fd8ff */
        /* <DEDUP_REMOVED lines=12> */
.L_x_12996:
[----:B------:R-:W-:Y:S05]  /*f830*/  BSYNC.RECONVERGENT B0 ;  /* 0x0000000000007941 */ /* 0x000fea0003800200 */
.L_x_12995:
[----:B01----:R0:W1:Y:S01]  /*f840*/  LDS R65, [R191+0x13c0] ;  /* 0x0013c000bf417984 */ /* 0x0030620000000800 */
[----:B------:R-:W-:Y:S01]  /*f850*/  BSSY.RECONVERGENT B0, `(.L_x_12997) ;  /* 0x0000006000007945 */ /* 0x000fe20003800200 */
[----:B------:R-:W-:Y:S02]  /*f860*/  IADD3 R109, PT, PT, R4, 0x340, RZ ;  /* 0x00000340046d7810 */ /* 0x000fe40007ffe0ff */
[----:B------:R-:W-:Y:S02]  /*f870*/  LEA.HI R197, R197, R4, RZ, 0x1b ;  /* 0x00000004c5c57211 */ /* 0x000fe400078fd8ff */
[----:B------:R-:W-:Y:S01]  /*f880*/  LEA R64, R64, UR25, 0x2 ;  /* 0x0000001940407c11 */ /* 0x000fe2000f8e10ff */
[----:B------:R-:W-:Y:S06]  /*f890*/  @!P2 BRA `(.L_x_12998) ;  /* 0x000000000004a947 */ /* 0x000fec0003800000 */
[----:B-1----:R3:W-:Y:S02]  /*f8a0*/  REDG.E.ADD.F32.FTZ.RN.STRONG.GPU desc[UR32][R66.64+0xb80], R65 ;  /* 0x000b8041420079a6 */ /* 0x0027e4000c12f320 */
.L_x_12998:
[----:B------:R-:W-:Y:S05]  /*f8b0*/  BSYNC.RECONVERGENT B0 ;  /* 0x0000000000007941 */ /* 0x000fea0003800200 */
.L_x_12997:
[----:B-1-3--:R1:W3:Y:S01]  /*f8c0*/  LDS R65, [R64+0x1440] ;  /* 0x0014400040417984 */ /* 0x00a2e20000000800 */
[----:B------:R-:W-:Y:S01]  /*f8d0*/  BSSY.RECONVERGENT B0, `(.L_x_12999) ;  /* 0x0000005000007945 */ /* 0x000fe20003800200 */
[----:B------:R-:W-:Y:S02]  /*f8e0*/  LEA.HI R109, R109, R4, RZ, 0x1b ;  /* 0x000000046d6d7211 */ /* 0x000fe400078fd8ff */
[----:B--2---:R-:W-:Y:S01]  /*f8f0*/  LEA R215, R197, UR25, 0x2 ;  /* 0x00000019c5d77c11 */ /* 0x004fe2000f8e10ff */
[----:B------:R-:W-:Y:S06]  /*f900*/  @!P3 BRA `(.L_x_13000) ;  /* 0x000000000004b947 */ /* 0x000fec0003800000 */
[----:B---3--:R2:W-:Y:S02]  /*f910*/  REDG.E.ADD.F32.FTZ.RN.STRONG.GPU desc[UR32][R66.64+0xc00], R65 ;  /* 0x000c0041420079a6 */ /* 0x0085e4000c12f320 */
.L_x_13000:
[----:B------:R-:W-:Y:S05]  /*f920*/  BSYNC.RECONVERGENT B0 ;  /* 0x0000000000007941 */ /* 0x000fea0003800200 */
.L_x_12999:
[----:B--23--:R2:W3:Y:S01]  /*f930*/  LDS R65, [R215+0x14c0] ;  /* 0x0014c000d7417984 */ /* 0x00c4e20000000800 */
[----:B------:R-:W-:Y:S01]  /*f940*/  BSSY.RECONVERGENT B0, `(.L_x_13001) ;  /* 0x0000006000007945 */ /* 0x000fe20003800200 */
[C---:B0-----:R-:W-:Y:S02]  /*f950*/  IADD3 R191, PT, PT, R4.reuse, 0x360, RZ ;  /* 0x0000036004bf7810 */ /* 0x041fe40007ffe0ff */
[----:B------:R-:W-:Y:S02]  /*f960*/  IADD3 R197, PT, PT, R4, 0x380, RZ ;  /* 0x0000038004c57810 */ /* 0x000fe40007ffe0ff */
[----:B------:R-:W-:Y:S01]  /*f970*/  LEA R109, R109, UR25, 0x2 ;  /* 0x000000196d6d7c11 */ /* 0x000fe2000f8e10ff */
[----:B------:R-:W-:Y:S06]  /*f980*/  @!P4 BRA `(.L_x_13002) ;  /* 0x000000000004c947 */ /* 0x000fec0003800000 */
[----:B---3--:R0:W-:Y:S02]  /*f990*/  REDG.E.ADD.F32.FTZ.RN.STRONG.GPU desc[UR32][R66.64+0xc80], R65 ;  /* 0x000c8041420079a6 */ /* 0x0081e4000c12f320 */
.L_x_13002:
[----:B------:R-:W-:Y:S05]  /*f9a0*/  BSYNC.RECONVERGENT B0 ;  /* 0x0000000000007941 */ /* 0x000fea0003800200 */
.L_x_13001:
[----:B0--3--:R0:W3:Y:S01]  /*f9b0*/  LDS R65, [R109+0x1540] ;  /* 0x001540006d417984 */ /* 0x0090e20000000800 */
[----:B------:R-:W-:Y:S01]  /*f9c0*/  BSSY.RECONVERGENT B0, `(.L_x_13003) ;  /* 0x0000005000007945 */ /* 0x000fe20003800200 */
[-C--:B------:R-:W-:Y:S02]  /*f9d0*/  LEA.HI R191, R191, R4.reuse, RZ, 0x1b ;  /* 0x00000004bfbf7211 */ /* 0x080fe400078fd8ff */
[----:B------:R-:W-:Y:S01]  /*f9e0*/  LEA.HI R197, R197, R4, RZ, 0x1b ;  /* 0x00000004c5c57211 */ /* 0x000fe200078fd8ff */
[----:B------:R-:W-:Y:S06]  /*f9f0*/  @!P5 BRA `(.L_x_13004) ;  /* 0x000000000004d947 */ /* 0x000fec0003800000 */
[----:B---3--:R4:W-:Y:S02]  /*fa00*/  REDG.E.ADD.F32.FTZ.RN.STRONG.GPU desc[UR32][R66.64+0xd00], R65 ;  /* 0x000d0041420079a6 */ /* 0x0089e4000c12f320 */
.L_x_13004:
[----:B------:R-:W-:Y:S05]  /*fa10*/  BSYNC.RECONVERGENT B0 ;  /* 0x0000000000007941 */ /* 0x000fea0003800200 */
.L_x_13003:
        /* <DEDUP_REMOVED lines=11> */
.L_x_13006:
[----:B------:R-:W-:Y:S05]  /*fad0*/  BSYNC.RECONVERGENT B0 ;  /* 0x0000000000007941 */ /* 0x000fea0003800200 */
.L_x_13005:
[----:B---34-:R3:W4:Y:S01]  /*fae0*/  LDS R65, [R197+0x1640] ;  /* 0x00164000c5417984 */ /* 0x0187220000000800 */
[----:B------:R-:W-:Y:S01]  /*faf0*/  BSSY.RECONVERGENT B0, `(.L_x_13007) ;  /* 0x0000004000007945 */ /* 0x000fe20003800200 */
[----:B0-----:R-:W-:-:S03]  /*fb00*/  IADD3 R109, PT, PT, R4, 0x3a0, RZ ;  /* 0x000003a0046d7810 */ /* 0x001fc60007ffe0ff */
[----:B------:R-:W-:Y:S05]  /*fb10*/  @!P2 BRA `(.L_x_13008) ;  /* 0x000000000004a947 */ /* 0x000fea0003800000 */
[----:B----4-:R0:W-:Y:S02]  /*fb20*/  REDG.E.ADD.F32.FTZ.RN.STRONG.GPU desc[UR32][R66.64+0xe00], R65 ;  /* 0x000e0041420079a6 */ /* 0x0101e4000c12f320 */
.L_x_13008:
[----:B------:R-:W-:Y:S05]  /*fb30*/  BSYNC.RECONVERGENT B0 ;  /* 0x0000000000007941 */ /* 0x000fea0003800200 */
.L_x_13007:
[----:B0---4-:R-:W-:Y:S01]  /*fb40*/  IADD3 R65, PT, PT, R4, 0x3c0, RZ ;  /* 0x000003c004417810 */ /* 0x011fe20007ffe0ff */
[----:B------:R-:W-:Y:S01]  /*fb50*/  FMUL.FTZ R205, R205, R38 ;  /* 0x00000026cdcd7220 */ /* 0x000fe20000410000 */
[----:B-1----:R-:W-:Y:S01]  /*fb60*/  LEA.HI R64, R109, R4, RZ, 0x1b ;  /* 0x000000046d407211 */ /* 0x002fe200078fd8ff */
[----:B------:R-:W-:Y:S01]  /*fb70*/  FMUL.FTZ R109, R209, R38 ;  /* 0x00000026d16d7220 */ /* 0x000fe20000410000 */
[----:B------:R-:W-:Y:S01]  /*fb80*/  LEA.HI R191, R65, R4, RZ, 0x1b ;  /* 0x0000000441bf7211 */ /* 0x000fe200078fd8ff */
[----:B------:R-:W-:Y:S01]  /*fb90*/  FFMA.FTZ R204, R73, -R38, R204 ;  /* 0x8000002649cc7223 */ /* 0x000fe200000100cc */
[----:B------:R-:W-:Y:S01]  /*fba0*/  LEA R64, R64, UR25, 0x2 ;  /* 0x0000001940407c11 */ /* 0x000fe2000f8e10ff */
[----:B------:R-:W-:Y:S01]  /*fbb0*/  FMUL.FTZ R65, R202, R109 ;  /* 0x0000006dca417220 */ /* 0x000fe20000410000 */
[----:B---3--:R-:W-:Y:S01]  /*fbc0*/  IADD3 R197, PT, PT, R4, 0x3e0, RZ ;  /* 0x000003e004c57810 */ /* 0x008fe20007ffe0ff */
[----:B------:R-:W-:Y:S01]  /*fbd0*/  BSSY.RECONVERGENT B0, `(.L_x_13009) ;  /* 0x0000008000007945 */ /* 0x000fe20003800200 */
[----:B------:R-:W-:Y:S01]  /*fbe0*/  LEA R191, R191, UR25, 0x2 ;  /* 0x00000019bfbf7c11 */ /* 0x000fe2000f8e10ff */
[-C--:B------:R-:W-:Y:S01]  /*fbf0*/  FFMA.FTZ R194, R204, R205.reuse, -R65 ;  /* 0x000000cdccc27223 */ /* 0x080fe20000010841 */
[----:B------:R-:W-:Y:S01]  /*fc00*/  LEA.HI R197, R197, R4, RZ, 0x1b ;  /* 0x00000004c5c57211 */ /* 0x000fe200078fd8ff */
[----:B------:R0:W1:Y:S01]  /*fc10*/  LDS R65, [R64+0x16c0] ;  /* 0x0016c00040417984 */ /* 0x0000620000000800 */
[----:B------:R-:W-:Y:S01]  /*fc20*/  FMUL.FTZ R205, R202, R205 ;  /* 0x000000cdcacd7220 */ /* 0x000fe20000410000 */
[----:B------:R-:W-:Y:S06]  /*fc30*/  @!P3 BRA `(.L_x_13010) ;  /* 0x000000000004b947 */ /* 0x000fec0003800000 */
[----:B-1----:R3:W-:Y:S02]  /*fc40*/  REDG.E.ADD.F32.FTZ.RN.STRONG.GPU desc[UR32][R66.64+0xe80], R65 ;  /* 0x000e8041420079a6 */ /* 0x0027e4000c12f320 */
.L_x_13010:
[----:B------:R-:W-:Y:S05]  /*fc50*/  BSYNC.RECONVERGENT B0 ;  /* 0x0000000000007941 */ /* 0x000fea0003800200 */
.L_x_13009:
[----:B-1-3--:R1:W3:Y:S01]  /*fc60*/  LDS R65, [R191+0x1740] ;  /* 0x00174000bf417984 */ /* 0x00a2e20000000800 */
[----:B------:R-:W-:Y:S01]  /*fc70*/  BSSY.RECONVERGENT B0, `(.L_x_13011) ;  /* 0x0000005000007945 */ /* 0x000fe20003800200 */
[----:B------:R-:W-:Y:S01]  /*fc80*/  LEA R197, R197, UR25, 0x2 ;  /* 0x00000019c5c57c11 */ /* 0x000fe2000f8e10ff */
[----:B------:R-:W-:Y:S02]  /*fc90*/  FFMA.FTZ R205, R204, R109, R205 ;  /* 0x0000006dcccd7223 */ /* 0x000fe400000100cd */
[----:B------:R-:W-:Y:S05]  /*fca0*/  @!P4 BRA `(.L_x_13012) ;  /* 0x000000000004c947 */ /* 0x000fea0003800000 */
[----:B---3--:R4:W-:Y:S02]  /*fcb0*/  REDG.E.ADD.F32.FTZ.RN.STRONG.GPU desc[UR32][R66.64+0xf00], R65 ;  /* 0x000f0041420079a6 */ /* 0x0089e4000c12f320 */
.L_x_13012:
[----:B------:R-:W-:Y:S05]  /*fcc0*/  BSYNC.RECONVERGENT B0 ;  /* 0x0000000000007941 */ /* 0x000fea0003800200 */
.L_x_13011:
[----:B---34-:R3:W4:Y:S01]  /*fcd0*/  LDS R65, [R197+0x17c0] ;  /* 0x0017c000c5417984 */ /* 0x0187220000000800 */
[----:B------:R-:W-:Y:S01]  /*fce0*/  BSSY.RECONVERGENT B0, `(.L_x_13013) ;  /* 0x0000004000007945 */ /* 0x000fe20003800200 */
[----:B0-----:R-:W-:-:S03]  /*fcf0*/  FADD.FTZ R64, R188, R205 ;  /* 0x000000cdbc407221 */ /* 0x001fc60000010000 */
[----:B------:R-:W-:Y:S05]  /*fd00*/  @!P5 BRA `(.L_x_13014) ;  /* 0x000000000004d947 */ /* 0x000fea0003800000 */
[----:B----4-:R0:W-:Y:S02]  /*fd10*/  REDG.E.ADD.F32.FTZ.RN.STRONG.GPU desc[UR32][R66.64+0xf80], R65 ;  /* 0x000f8041420079a6 */ /* 0x0101e4000c12f320 */
.L_x_13014:
[----:B------:R-:W-:Y:S05]  /*fd20*/  BSYNC.RECONVERGENT B0 ;  /* 0x0000000000007941 */ /* 0x000fea0003800200 */
.L_x_13013:
[----:B0---4-:R-:W-:Y:S01]  /*fd30*/  FADD.FTZ R65, R183, R194 ;  /* 0x000000c2b7417221 */ /* 0x011fe20000010000 */
[C---:B------:R-:W-:Y:S01]  /*fd40*/  FFMA.FTZ R66, R107.reuse, R200, R208 ;  /* 0x000000c86b427223 */ /* 0x040fe200000100d0 */
[----:B------:R-:W-:Y:S01]  /*fd50*/  FFMA.FTZ R67, -R107, R201, R206 ;  /* 0x000000c96b437223 */ /* 0x000fe200000101ce */
[----:B------:R-:W0:Y:S01]  /*fd60*/  SHFL.DOWN PT, R183, R64, 0x1, 0x1f ;  /* 0x08201f0040b77f89 */ /* 0x000e2200000e0000 */
[----:B------:R-:W-:Y:S01]  /*fd70*/  ISETP.GT.AND P2, PT, R5, 0x1e, PT ;  /* 0x0000001e0500780c */ /* 0x000fe20003f44270 */
[----:B------:R-:W-:Y:S01]  /*fd80*/  FADD.FTZ R92, R109, R92 ;  /* 0x0000005c6d5c7221 */ /* 0x000fe20000010000 */
[----:B------:R-:W-:Y:S01]  /*fd90*/  FADD.FTZ R89, R170, R89 ;  /* 0x00000059aa597221 */ /* 0x000fe20000010000 */
[----:B------:R-:W4:Y:S01]  /*fda0*/  SHFL.DOWN PT, R188, R65, 0x1, 0x1f ;  /* 0x08201f0041bc7f89 */ /* 0x000f2200000e0000 */
[----:B------:R-:W-:Y:S01]  /*fdb0*/  FADD.FTZ R90, R167, R90 ;  /* 0x0000005aa75a7221 */ /* 0x000fe20000010000 */
[----:B------:R-:W-:Y:S01]  /*fdc0*/  FMUL.FTZ R213, R146, R213 ;  /* 0x000000d592d57220 */ /* 0x000fe20000410000 */
[----:B------:R-:W-:Y:S01]  /*fdd0*/  FMUL.FTZ R186, R147, R186 ;  /* 0x000000ba93ba7220 */ /* 0x000fe20000410000 */
[----:B-1----:R-:W1:Y:S01]  /*fde0*/  SHFL.DOWN PT, R191, R66, 0x1, 0x1f ;  /* 0x08201f0042bf7f89 */ /* 0x002e6200000e0000 */
[----:B------:R-:W-:Y:S01]  /*fdf0*/  FMUL.FTZ R181, R158, R181 ;  /* 0x000000b59eb57220 */ /* 0x000fe20000410000 */
[----:B------:R-:W-:Y:S01]  /*fe00*/  FFMA.FTZ R116, R116, R185, R213 ;  /* 0x000000b974747223 */ /* 0x000fe200000100d5 */
[----:B------:R-:W-:Y:S01]  /*fe10*/  FFMA.FTZ R113, R113, R182, R186 ;  /* 0x000000b671717223 */ /* 0x000fe200000100ba */
[----:B------:R-:W5:Y:S01]  /*fe20*/  SHFL.DOWN PT, R194, R67, 0x1, 0x1f ;  /* 0x08201f0043c27f89 */ /* 0x000f6200000e0000 */
[----:B------:R-:W-:Y:S01]  /*fe30*/  FFMA.FTZ R112, R112, R177, R181 ;  /* 0x000000b170707223 */ /* 0x000fe200000100b5 */
[----:B------:R-:W-:Y:S01]  /*fe40*/  FFMA.FTZ R116, R69, R179, R116 ;  /* 0x000000b345747223 */ /* 0x000fe20000010074 */
[----:B------:R-:W-:Y:S01]  /*fe50*/  FFMA.FTZ R113, R74, R110, R113 ;  /* 0x0000006e4a717223 */ /* 0x000fe20000010071 */
[----:B------:R-:W-:Y:S01]  /*fe60*/  FMUL.FTZ R111, R204, R111 ;  /* 0x0000006fcc6f7220 */ /* 0x000fe20000410000 */
[----:B------:R-:W-:Y:S01]  /*fe70*/  FFMA.FTZ R112, R71, R193, R112 ;  /* 0x000000c147707223 */ /* 0x000fe20000010070 */
[----:B------:R-:W-:Y:S01]  /*fe80*/  FADD.FTZ R45, R116, R45 ;  /* 0x0000002d742d7221 */ /* 0x000fe20000010000 */
[----:B------:R-:W-:Y:S01]  /*fe90*/  FADD.FTZ R48, R113, R48 ;  /* 0x0000003071307221 */ /* 0x000fe20000010000 */
[----:B------:R-:W-:Y:S01]  /*fea0*/  FFMA.FTZ R202, R202, R169, R111 ;  /* 0x000000a9caca7223 */ /* 0x000fe2000001006f */
[----:B------:R-:W-:Y:S01]  /*feb0*/  FADD.FTZ R43, R112, R43 ;  /* 0x0000002b702b7221 */ /* 0x000fe20000010000 */
[----:B------:R-:W-:Y:S01]  /*fec0*/  ISETP.GT.AND P3, PT, R5, 0xf, PT ;  /* 0x0000000f0500780c */ /* 0x000fe20003f64270 */
[----:B------:R-:W-:Y:S01]  /*fed0*/  FMUL.FTZ R216, R149, R216 ;  /* 0x000000d895d87220 */ /* 0x000fe20000410000 */
[----:B0-----:R-:W-:Y:S01]  /*fee0*/  @!P2 FADD.FTZ R64, R64, R183 ;  /* 0x000000b74040a221 */ /* 0x001fe20000010000 */
[----:B------:R-:W-:Y:S01]  /*fef0*/  FMUL.FTZ R211, R148, R211 ;  /* 0x000000d394d37220 */ /* 0x000fe20000410000 */
[----:B------:R-:W-:Y:S01]  /*ff00*/  FMUL.FTZ R196, R151, R196 ;  /* 0x000000c497c47220 */ /* 0x000fe20000410000 */
[----:B------:R-:W-:Y:S01]  /*ff10*/  FMUL.FTZ R178, R207, R178 ;  /* 0x000000b2cfb27220 */ /* 0x000fe20000410000 */
[----:B----4-:R-:W-:Y:S01]  /*ff20*/  @!P2 FADD.FTZ R65, R65, R188 ;  /* 0x000000bc4141a221 */ /* 0x010fe20000010000 */
[----:B------:R-:W0:Y:S01]  /*ff30*/  SHFL.DOWN PT, R109, R64, 0x2, 0x1f ;  /* 0x08401f00406d7f89 */ /* 0x000e2200000e0000 */
[----:B------:R-:W-:Y:S01]  /*ff40*/  FMUL.FTZ R195, R150, R195 ;  /* 0x000000c396c37220 */ /* 0x000fe20000410000 */
[----:B------:R-:W-:Y:S01]  /*ff50*/  FMUL.FTZ R212, R153, R212 ;  /* 0x000000d499d47220 */ /* 0x000fe20000410000 */
[----:B-1----:R-:W-:Y:S01]  /*ff60*/  @!P2 FADD.FTZ R66, R66, R191 ;  /* 0x000000bf4242a221 */ /* 0x002fe20000010000 */
[----:B------:R-:W1:Y:S01]  /*ff70*/  SHFL.DOWN PT, R146, R65, 0x2, 0x1f ;  /* 0x08401f0041927f89 */ /* 0x000e6200000e0000 */
[----:B------:R-:W-:Y:S01]  /*ff80*/  FMUL.FTZ R199, R152, R199 ;  /* 0x000000c798c77220 */ /* 0x000fe20000410000 */
[----:B------:R-:W-:Y:S01]  /*ff90*/  FMUL.FTZ R210, R155, R210 ;  /* 0x000000d29bd27220 */ /* 0x000fe20000410000 */
        /* <DEDUP_REMOVED lines=24> */
[----:B------:R-:W-:Y:S01]  /*10120*/  FMUL.FTZ R203, R154, R203 ;  /* 0x000000cb9acb7220 */ /* 0x000fe20000410000 */
[----:B----4-:R-:W-:Y:S01]  /*10130*/  @!P2 FADD.FTZ R66, R66, R167 ;  /* 0x000000a74242a221 */ /* 0x010fe20000010000 */
[----:B------:R-:W1:Y:S01]  /*10140*/  SHFL.DOWN PT, R110, R65, 0x4, 0x1f ;  /* 0x08801f00416e7f89 */ /* 0x000e6200000e0000 */
[----:B------:R-:W-:Y:S01]  /*10150*/  BSSY.RECONVERGENT B0, `(.L_x_13015) ;  /* 0x0000031000007945 */ /* 0x000fe20003800200 */
[----:B------:R-:W-:Y:S01]  /*10160*/  FADD.FTZ R87, R168, R87 ;  /* 0x00000057a8577221 */ /* 0x000fe20000010000 */
[----:B-----5:R-:W-:Y:S01]  /*10170*/  @!P2 FADD.FTZ R67, R67, R170 ;  /* 0x000000aa4343a221 */ /* 0x020fe20000010000 */
[----:B------:R-:W4:Y:S01]  /*10180*/  SHFL.DOWN PT, R113, R66, 0x4, 0x1f ;  /* 0x08801f0042717f89 */ /* 0x000f2200000e0000 */
        /* <DEDUP_REMOVED lines=23> */
[----:B----4-:R-:W-:Y:S01]  /*10300*/  @!P2 FADD.FTZ R66, R66, R113 ;  /* 0x000000714242a221 */ /* 0x010fe20000010000 */
[----:B------:R-:W1:Y:S01]  /*10310*/  SHFL.DOWN PT, R110, R65, 0x8, 0x1f ;  /* 0x09001f00416e7f89 */ /* 0x000e6200000e0000 */
[----:B------:R-:W-:Y:S01]  /*10320*/  FFMA.FTZ R136, R136, R187, R203 ;  /* 0x000000bb88887223 */ /* 0x000fe200000100cb */
[----:B-----5:R-:W-:-:S02]  /*10330*/  @!P2 FADD.FTZ R67, R67, R116 ;  /* 0x000000744343a221 */ /* 0x020fc40000010000 */
        /* <DEDUP_REMOVED lines=13> */
[----:B01----:R-:W-:Y:S01]  /*10410*/  FADD.FTZ R64, R64, R109 ;  /* 0x0000006d40407221 */ /* 0x003fe20000010000 */
[----:B----4-:R-:W-:Y:S01]  /*10420*/  FADD.FTZ R65, R65, R110 ;  /* 0x0000006e41417221 */ /* 0x010fe20000010000 */
[----:B------:R-:W-:Y:S01]  /*10430*/  FADD.FTZ R66, R66, R111 ;  /* 0x0000006f42427221 */ /* 0x000fe20000010000 */
[----:B------:R-:W-:-:S09]  /*10440*/  FADD.FTZ R67, R67, R112 ;  /* 0x0000007043437221 */ /* 0x000fd20000010000 */
[----:B------:R0:W-:Y:S02]  /*10450*/  @!P2 STS.128 [UR25+0x18d0], R64 ;  /* 0x0018d040ff00a988 */ /* 0x0001e40008000c19 */
.L_x_13016:
[----:B------:R-:W-:Y:S05]  /*10460*/  BSYNC.RECONVERGENT B0 ;  /* 0x0000000000007941 */ /* 0x000fea0003800200 */
.L_x_13015:
        /* <DEDUP_REMOVED lines=23> */
[----:B0---4-:R-:W0:Y:S04]  /*105e0*/  @P2 LDS.64 R110, [UR35+0x4610] ;  /* 0x00461023ff6e2984 */ /* 0x011e280008000a00 */
[----:B------:R-:W4:Y:S01]  /*105f0*/  @P2 LDS.64 R112, [UR35+0x3e10] ;  /* 0x003e1023ff702984 */ /* 0x000f220008000a00 */
[----:B0-----:R-:W-:Y:S01]  /*10600*/  @P2 FADD.FTZ R66, R66, R110 ;  /* 0x0000006e42422221 */ /* 0x001fe20000010000 */
[----:B------:R-:W-:Y:S01]  /*10610*/  @P2 FADD.FTZ R67, R67, R111 ;  /* 0x0000006f43432221 */ /* 0x000fe20000010000 */
[----:B----4-:R-:W-:Y:S01]  /*10620*/  @P2 FADD.FTZ R64, R64, R112 ;  /* 0x0000007040402221 */ /* 0x010fe20000010000 */
[----:B------:R-:W-:-:S03]  /*10630*/  @P2 FADD.FTZ R65, R65, R113 ;  /* 0x0000007141412221 */ /* 0x000fc60000010000 */
[----:B------:R0:W-:Y:S04]  /*10640*/  STS.64 [UR35+0x4610], R66 ;  /* 0x00461042ff007988 */ /* 0x0001e80008000a23 */
[----:B------:R0:W-:Y:S02]  /*10650*/  STS.64 [UR35+0x3e10], R64 ;  /* 0x003e1040ff007988 */ /* 0x0001e40008000a23 */
.L_x_13018:
[----:B------:R-:W-:Y:S05]  /*10660*/  BSYNC.RECONVERGENT B0 ;  /* 0x0000000000007941 */ /* 0x000fea0003800200 */
.L_x_13017:
[----:B------:R-:W-:-:S04]  /*10670*/  UIADD3 UR8, UPT, UPT, UR8, 0x1, URZ ;  /* 0x0000000108087890 */ /* 0x000fc8000fffe0ff */
[----:B------:R-:W-:-:S09]  /*10680*/  UISETP.GE.AND UP0, UPT, UR8, UR45, UPT ;  /* 0x0000002d0800728c */ /* 0x000fd2000bf06270 */
[----:B------:R-:W-:Y:S05]  /*10690*/  BRA.U !UP0, `(.L_x_13019) ;  /* 0xffffff6d08347547 */ /* 0x000fea000b83ffff */
.L_x_12937:
[----:B------:R-:W-:Y:S01]  /*106a0*/  BAR.SYNC.DEFER_BLOCKING 0x0 ;  /* 0x0000000000007b1d */ /* 0x000fe20000010000 */
[C---:B------:R-:W-:Y:S01]  /*106b0*/  LOP3.LUT R0, R4.reuse, 0x1f, RZ, 0xc0, !PT ;  /* 0x0000001f04007812 */ /* 0x040fe200078ec0ff */
[----:B------:R-:W-:Y:S01]  /*106c0*/  UIMAD UR26, UR16, -0x200, UR26 ;  /* 0xfffffe00101a78a4 */ /* 0x000fe2000f8e021a */
[----:B------:R-:W-:Y:S02]  /*106d0*/  SHF.L.U32 R5, R4, 0x4, RZ ;  /* 0x0000000404057819 */ /* 0x000fe400000006ff */
[----:B------:R-:W-:Y:S01]  /*106e0*/  MOV R24, UR19 ;  /* 0x0000001300187c02 */ /* 0x000fe20008000f00 */
[----:B------:R-:W-:Y:S01]  /*106f0*/  UIADD3 UR26, UPT, UPT, UR26, 0x200, URZ ;  /* 0x000002001a1a7890 */ /* 0x000fe2000fffe0ff */
[----:B------:R-:W-:Y:S02]  /*10700*/  LOP3.LUT R5, R0, 0x3e00, R5, 0xf8, !PT ;  /* 0x00003e0000057812 */ /* 0x000fe400078ef805 */
        /* <DEDUP_REMOVED lines=12> */
[----:B0-----:R-:W-:Y:S02]  /*107d0*/  PRMT R64, RZ, 0x7610, R64 ;  /* 0x00007610ff407816 */ /* 0x001fe40000000040 */
        /* <DEDUP_REMOVED lines=8> */
[----:B------:R-:W-:Y:S02]  /*10860*/  F2FP.BF16.F32.PACK_AB R83, R86, R83 ;  /* 0x000000535653723e */ /* 0x000fe400000010ff */
[----:B------:R-:W-:Y:S02]  /*10870*/  F2FP.BF16.F32.PACK_AB R81, R84, R81 ;  /* 0x000000515451723e */ /* 0x000fe400000010ff */
[----:B------:R-:W-:Y:S02]  /*10880*/  F2FP.BF16.F32.PACK_AB R85, R88, R85 ;  /* 0x000000555855723e */ /* 0x000fe400000010ff */
[----:B------:R-:W-:Y:S02]  /*10890*/  F2FP.BF16.F32.PACK_AB R87, R90, R87 ;  /* 0x000000575a57723e */ /* 0x000fe400000010ff */
[----:B------:R-:W-:Y:S01]  /*108a0*/  F2FP.BF16.F32.PACK_AB R89, R92, R89 ;  /* 0x000000595c59723e */ /* 0x000fe200000010ff */
[----:B------:R-:W0:Y:S01]  /*108b0*/  S2UR UR14, SR_CTAID.X ;  /* 0x00000000000e79c3 */ /* 0x000e220000002500 */
[C---:B------:R-:W-:Y:S01]  /*108c0*/  LOP3.LUT R35, R5.reuse, 0x40, RZ, 0xfc, !PT ;  /* 0x0000004005237812 */ /* 0x040fe200078efcff */
[----:B------:R-:W-:Y:S01]  /*108d0*/  USHF.L.U32 UR8, UR16, 0x9, URZ ;  /* 0x0000000910087899 */ /* 0x000fe200080006ff */
[C---:B------:R-:W-:Y:S01]  /*108e0*/  LOP3.LUT R33, R5.reuse, 0x60, RZ, 0xfc, !PT ;  /* 0x0000006005217812 */ /* 0x040fe200078efcff */
[----:B------:R-:W5:Y:S01]  /*108f0*/  LDCU.64 UR12, c[0x0][0x500] ;  /* 0x0000a000ff0c77ac */ /* 0x000f620008000a00 */
[----:B------:R-:W-:-:S02]  /*10900*/  ISETP.GE.AND P2, PT, R5, UR26, PT ;  /* 0x0000001a05007c0c */ /* 0x000fc4000bf46270 */
[----:B------:R-:W-:Y:S01]  /*10910*/  ISETP.GE.AND P3, PT, R36, UR26, PT ;  /* 0x0000001a24007c0c */ /* 0x000fe2000bf66270 */
[----:B------:R-:W0:Y:S01]  /*10920*/  LDC.64 R94, c[0x0][0x4f8] ;  /* 0x00013e00ff5e7b82 */ /* 0x000e220000000a00 */
[----:B------:R-:W-:Y:S02]  /*10930*/  ISETP.GE.AND P4, PT, R35, UR26, PT ;  /* 0x0000001a23007c0c */ /* 0x000fe4000bf86270 */
[----:B------:R-:W-:Y:S02]  /*10940*/  ISETP.GE.AND P5, PT, R33, UR26, PT ;  /* 0x0000001a21007c0c */ /* 0x000fe4000bfa6270 */
[C---:B------:R-:W-:Y:S02]  /*10950*/  LOP3.LUT R34, R5.reuse, 0x80, RZ, 0xfc, !PT ;  /* 0x0000008005227812 */ /* 0x040fe400078efcff */
[C---:B------:R-:W-:Y:S02]  /*10960*/  LOP3.LUT R4, R5.reuse, 0xa0, RZ, 0xfc, !PT ;  /* 0x000000a005047812 */ /* 0x040fe400078efcff */
[C---:B------:R-:W-:Y:S01]  /*10970*/  LOP3.LUT R32, R5.reuse, 0xc0, RZ, 0xfc, !PT ;  /* 0x000000c005207812 */ /* 0x040fe200078efcff */
[----:B------:R-:W2:Y:S01]  /*10980*/  @!P2 LDG.E.U16 R37, desc[UR32][R40.64] ;  /* 0x000000202825a981 */ /* 0x000ea2000c1e1500 */
[----:B------:R-:W-:-:S02]  /*10990*/  LOP3.LUT R31, R5, 0xe0, RZ, 0xfc, !PT ;  /* 0x000000e0051f7812 */ /* 0x000fc400078efcff */
[C---:B------:R-:W-:Y:S01]  /*109a0*/  LOP3.LUT R30, R5.reuse, 0x100, RZ, 0xfc, !PT ;  /* 0x00000100051e7812 */ /* 0x040fe200078efcff */
[----:B------:R-:W3:Y:S01]  /*109b0*/  @!P3 LDG.E.U16 R38, desc[UR32][R40.64+0x40] ;  /* 0x000040202826b981 */ /* 0x000ee2000c1e1500 */
[----:B------:R-:W-:Y:S02]  /*109c0*/  ISETP.GE.AND P6, PT, R34, UR26, PT ;  /* 0x0000001a22007c0c */ /* 0x000fe4000bfc6270 */
[----:B------:R-:W-:Y:S01]  /*109d0*/  LOP3.LUT R29, R5, 0x120, RZ, 0xfc, !PT ;  /* 0x00000120051d7812 */ /* 0x000fe200078efcff */
[----:B------:R-:W4:Y:S01]  /*109e0*/  @!P4 LDG.E.U16 R47, desc[UR32][R40.64+0x80] ;  /* 0x00008020282fc981 */ /* 0x000f22000c1e1500 */
[----:B------:R-:W-:Y:S02]  /*109f0*/  ISETP.GE.AND P0, PT, R4, UR26, PT ;  /* 0x0000001a04007c0c */ /* 0x000fe4000bf06270 */
[----:B------:R-:W-:Y:S01]  /*10a00*/  ISETP.GE.AND P2, PT, R32, UR26, PT ;  /* 0x0000001a20007c0c */ /* 0x000fe2000bf46270 */
[----:B------:R-:W5:Y:S01]  /*10a10*/  @!P5 LDG.E.U16 R46, desc[UR32][R40.64+0xc0] ;  /* 0x0000c020282ed981 */ /* 0x000f62000c1e1500 */
[----:B------:R-:W-:-:S02]  /*10a20*/  ISETP.GE.AND P3, PT, R31, UR26, PT ;  /* 0x0000001a1f007c0c */ /* 0x000fc4000bf66270 */
[----:B------:R-:W-:Y:S02]  /*10a30*/  ISETP.GE.AND P4, PT, R30, UR26, PT ;  /* 0x0000001a1e007c0c */ /* 0x000fe4000bf86270 */
[----:B------:R-:W-:Y:S01]  /*10a40*/  ISETP.GE.AND P5, PT, R29, UR26, PT ;  /* 0x0000001a1d007c0c */ /* 0x000fe2000bfa6270 */
[----:B------:R-:W5:Y:S01]  /*10a50*/  @!P6 LDG.E.U16 R53, desc[UR32][R40.64+0x100] ;  /* 0x000100202835e981 */ /* 0x000f62000c1e1500 */
[C---:B------:R-:W-:Y:S02]  /*10a60*/  LOP3.LUT R28, R5.reuse, 0x140, RZ, 0xfc, !PT ;  /* 0x00000140051c7812 */ /* 0x040fe400078efcff */
[C---:B------:R-:W-:Y:S01]  /*10a70*/  LOP3.LUT R27, R5.reuse, 0x160, RZ, 0xfc, !PT ;  /* 0x00000160051b7812 */ /* 0x040fe200078efcff */
[----:B------:R-:W5:Y:S01]  /*10a80*/  @!P0 LDG.E.U16 R52, desc[UR32][R40.64+0x140] ;  /* 0x0001402028348981 */ /* 0x000f62000c1e1500 */
[C---:B------:R-:W-:Y:S02]  /*10a90*/  LOP3.LUT R26, R5.reuse, 0x180, RZ, 0xfc, !PT ;  /* 0x00000180051a7812 */ /* 0x040fe400078efcff */
[C---:B------:R-:W-:Y:S01]  /*10aa0*/  LOP3.LUT R25, R5.reuse, 0x1a0, RZ, 0xfc, !PT ;  /* 0x000001a005197812 */ /* 0x040fe200078efcff */
[----:B------:R-:W5:Y:S01]  /*10ab0*/  @!P2 LDG.E.U16 R59, desc[UR32][R40.64+0x180] ;  /* 0x00018020283ba981 */ /* 0x000f62000c1e1500 */
[----:B------:R-:W-:-:S02]  /*10ac0*/  LOP3.LUT R24, R5, 0x1c0, RZ, 0xfc, !PT ;  /* 0x000001c005187812 */ /* 0x000fc400078efcff */
[----:B------:R-:W-:Y:S01]  /*10ad0*/  ISETP.GE.AND P6, PT, R28, UR26, PT ;  /* 0x0000001a1c007c0c */ /* 0x000fe2000bfc6270 */
[----:B------:R-:W5:Y:S01]  /*10ae0*/  @!P3 LDG.E.U16 R58, desc[UR32][R40.64+0x1c0] ;  /* 0x0001c020283ab981 */ /* 0x000f62000c1e1500 */
[----:B------:R-:W-:Y:S02]  /*10af0*/  LOP3.LUT R23, R5, 0x1e0, RZ, 0xfc, !PT ;  /* 0x000001e005177812 */ /* 0x000fe400078efcff */
[----:B------:R-:W-:Y:S01]  /*10b00*/  ISETP.GE.AND P0, PT, R27, UR26, PT ;  /* 0x0000001a1b007c0c */ /* 0x000fe2000bf06270 */
[----:B------:R-:W5:Y:S01]  /*10b10*/  @!P4 LDG.E.U16 R63, desc[UR32][R40.64+0x200] ;  /* 0x00020020283fc981 */ /* 0x000f62000c1e1500 */
[----:B------:R-:W-:Y:S02]  /*10b20*/  ISETP.GE.AND P2, PT, R26, UR26, PT ;  /* 0x0000001a1a007c0c */ /* 0x000fe4000bf46270 */
[----:B------:R-:W-:Y:S01]  /*10b30*/  ISETP.GE.AND P3, PT, R25, UR26, PT ;  /* 0x0000001a19007c0c */ /* 0x000fe2000bf66270 */
[----:B------:R-:W5:Y:S01]  /*10b40*/  @!P5 LDG.E.U16 R64, desc[UR32][R40.64+0x240] ;  /* 0x000240202840d981 */ /* 0x000f62000c1e1500 */
[----:B------:R-:W-:-:S02]  /*10b50*/  ISETP.GE.AND P4, PT, R24, UR26, PT ;  /* 0x0000001a18007c0c */ /* 0x000fc4000bf86270 */
[----:B------:R-:W-:Y:S01]  /*10b60*/  ISETP.GE.AND P5, PT, R23, UR26, PT ;  /* 0x0000001a17007c0c */ /* 0x000fe2000bfa6270 */
[----:B------:R-:W5:Y:S04]  /*10b70*/  @!P6 LDG.E.U16 R65, desc[UR32][R40.64+0x280] ;  /* 0x000280202841e981 */ /* 0x000f68000c1e1500 */
[----:B------:R-:W5:Y:S04]  /*10b80*/  @!P0 LDG.E.U16 R66, desc[UR32][R40.64+0x2c0] ;  /* 0x0002c02028428981 */ /* 0x000f68000c1e1500 */
[----:B------:R-:W5:Y:S04]  /*10b90*/  @!P2 LDG.E.U16 R67, desc[UR32][R40.64+0x300] ;  /* 0x000300202843a981 */ /* 0x000f68000c1e1500 */
[----:B------:R-:W5:Y:S04]  /*10ba0*/  @!P3 LDG.E.U16 R68, desc[UR32][R40.64+0x340] ;  /* 0x000340202844b981 */ /* 0x000f68000c1e1500 */
[----:B------:R-:W5:Y:S04]  /*10bb0*/  @!P4 LDG.E.U16 R69, desc[UR32][R40.64+0x380] ;  /* 0x000380202845c981 */ /* 0x000f68000c1e1500 */
[----:B------:R-:W5:Y:S04]  /*10bc0*/  @!P5 LDG.E.U16 R42, desc[UR32][R40.64+0x3c0] ;  /* 0x0003c020282ad981 */ /* 0x000f68000c1e1500 */
        /* <DEDUP_REMOVED lines=22> */
[----:B--2---:R-:W-:-:S02]  /*10d30*/  SHF.L.U32 R37, R37, 0x10, RZ ;  /* 0x0000001025257819 */ /* 0x004fc400000006ff */
[----:B---3--:R-:W-:-:S03]  /*10d40*/  SHF.L.U32 R38, R38, 0x10, RZ ;  /* 0x0000001026267819 */ /* 0x008fc600000006ff */
[----:B------:R-:W-:Y:S02]  /*10d50*/  FADD.FTZ R46, R37, UR7 ;  /* 0x00000007252e7e21 */ /* 0x000fe40008010000 */
[----:B------:R-:W-:Y:S01]  /*10d60*/  LDS.U16 R37, [R22+0x8] ;  /* 0x0000080016257984 */ /* 0x000fe20000000400 */
[----:B----4-:R-:W-:Y:S01]  /*10d70*/  SHF.L.U32 R40, R40, 0x10, RZ ;  /* 0x0000001028287819 */ /* 0x010fe200000006ff */
[----:B------:R-:W-:Y:S01]  /*10d80*/  FADD.FTZ R52, R38, UR7 ;  /* 0x0000000726347e21 */ /* 0x000fe20008010000 */
[----:B------:R-:W-:Y:S01]  /*10d90*/  FSETP.GTU.FTZ.AND P5, PT, R46, 20, PT ;  /* 0x41a000002e00780b */ /* 0x000fe20003fbc000 */
[----:B------:R-:W2:Y:S02]  /*10da0*/  LDS.U16 R38, [R22+0xa] ;  /* 0x00000a0016267984 */ /* 0x000ea40000000400 */
[----:B------:R-:W-:Y:S01]  /*10db0*/  FADD.FTZ R53, R40, UR7 ;  /* 0x0000000728357e21 */ /* 0x000fe20008010000 */
[----:B------:R-:W-:Y:S01]  /*10dc0*/  FSETP.GTU.FTZ.AND P6, PT, R52, 20, PT ;  /* 0x41a000003400780b */ /* 0x000fe20003fdc000 */
[----:B------:R-:W3:Y:S01]  /*10dd0*/  LDS.U16 R40, [R22+0xc] ;  /* 0x00000c0016287984 */ /* 0x000ee20000000400 */
[----:B-----5:R-:W-:-:S05]  /*10de0*/  SHF.L.U32 R41, R41, 0x10, RZ ;  /* 0x0000001029297819 */ /* 0x020fca00000006ff */
[----:B------:R-:W-:Y:S02]  /*10df0*/  FADD.FTZ R58, R41, UR7 ;  /* 0x00000007293a7e21 */ /* 0x000fe40008010000 */
[----:B------:R-:W-:Y:S01]  /*10e00*/  @!P5 FMUL.FTZ R46, R46, -1.4426950216293334961 ;  /* 0xbfb8aa3b2e2ed820 */ /* 0x000fe20000410000 */
[----:B------:R-:W4:Y:S03]  /*10e10*/  LDS.U16 R41, [R22+0xe] ;  /* 0x00000e0016297984 */ /* 0x000f260000000400 */
[----:B------:R5:W1:Y:S01]  /*10e20*/  @!P5 MUFU.EX2 R47, R46 ;  /* 0x0000002e002fd308 */ /* 0x000a620000000800 */
[----:B------:R-:W-:Y:S01]  /*10e30*/  @!P6 FMUL.FTZ R52, R52, -1.4426950216293334961 ;  /* 0xbfb8aa3b3434e820 */ /* 0x000fe20000410000 */
[----:B------:R-:W-:-:S06]  /*10e40*/  FSETP.GTU.FTZ.AND P0, PT, R53, 20, PT ;  /* 0x41a000003500780b */ /* 0x000fcc0003f1c000 */
[----:B------:R-:W0:Y:S01]  /*10e50*/  @!P6 MUFU.EX2 R52, R52 ;  /* 0x000000340034e308 */ /* 0x000e220000000800 */
[----:B------:R-:W-:Y:S01]  /*10e60*/  FSETP.GTU.FTZ.AND P2, PT, R58, 20, PT ;  /* 0x41a000003a00780b */ /* 0x000fe20003f5c000 */
[----:B-----5:R-:W5:Y:S01]  /*10e70*/  LDS.U16 R46, [R22+0x12] ;  /* 0x00001200162e7984 */ /* 0x020f620000000400 */
[----:B-1----:R-:W-:-:S04]  /*10e80*/  @!P5 FADD.FTZ R47, R47, 1 ;  /* 0x3f8000002f2fd421 */ /* 0x002fc80000010000 */
[----:B------:R-:W-:Y:S02]  /*10e90*/  @!P0 FMUL.FTZ R53, R53, -1.4426950216293334961 ;  /* 0xbfb8aa3b35358820 */ /* 0x000fe40000410000 */
[----:B------:R-:W1:Y:S01]  /*10ea0*/  @!P5 MUFU.RCP R47, R47 ;  /* 0x0000002f002fd308 */ /* 0x000e620000001000 */
[----:B0-----:R-:W-:Y:S01]  /*10eb0*/  @!P6 FADD.FTZ R52, R52, 1 ;  /* 0x3f8000003434e421 */ /* 0x001fe20000010000 */
[----:B--2---:R-:W-:-:S03]  /*10ec0*/  SHF.L.U32 R38, R38, 0x10, RZ ;  /* 0x0000001026267819 */ /* 0x004fc600000006ff */
[----:B------:R-:W-:-:S03]  /*10ed0*/  @!P2 FMUL.FTZ R58, R58, -1.4426950216293334961 ;  /* 0xbfb8aa3b3a3aa820 */ /* 0x000fc60000410000 */
[----:B------:R-:W0:Y:S01]  /*10ee0*/  @!P0 MUFU.EX2 R53, R53 ;  /* 0x0000003500358308 */ /* 0x000e220000000800 */
[----:B---3--:R-:W-:Y:S01]  /*10ef0*/  SHF.L.U32 R40, R40, 0x10, RZ ;  /* 0x0000001028287819 */ /* 0x008fe200000006ff */
[----:B------:R-:W-:-:S06]  /*10f00*/  FADD.FTZ R38, R38, UR7 ;  /* 0x0000000726267e21 */ /* 0x000fcc0008010000 */
[----:B------:R-:W2:Y:S01]  /*10f10*/  @!P6 MUFU.RCP R52, R52 ;  /* 0x000000340034e308 */ /* 0x000ea20000001000 */
[----:B------:R-:W-:Y:S01]  /*10f20*/  FADD.FTZ R59, R40, UR7 ;  /* 0x00000007283b7e21 */ /* 0x000fe20008010000 */
[----:B------:R-:W-:Y:S01]  /*10f30*/  FSETP.GTU.FTZ.AND P4, PT, R38, 20, PT ;  /* 0x41a000002600780b */ /* 0x000fe20003f9c000 */
[----:B-1----:R-:W-:Y:S01]  /*10f40*/  @!P5 FMUL.FTZ R70, R70, R47 ;  /* 0x0000002f4646d220 */ /* 0x002fe20000410000 */
[----:B----4-:R-:W-:-:S04]  /*10f50*/  SHF.L.U32 R41, R41, 0x10, RZ ;  /* 0x0000001029297819 */ /* 0x010fc800000006ff */
[----:B------:R-:W1:Y:S01]  /*10f60*/  @!P2 MUFU.EX2 R58, R58 ;  /* 0x0000003a003aa308 */ /* 0x000e620000000800 */
[----:B------:R-:W-:Y:S01]  /*10f70*/  FSETP.GTU.FTZ.AND P5, PT, R59, 20, PT ;  /* 0x41a000003b00780b */ /* 0x000fe20003fbc000 */
[----:B0-----:R-:W-:Y:S01]  /*10f80*/  @!P0 FADD.FTZ R53, R53, 1 ;  /* 0x3f80000035358421 */ /* 0x001fe20000010000 */
[----:B------:R-:W-:Y:S01]  /*10f90*/  FADD.FTZ R47, R41, UR7 ;  /* 0x00000007292f7e21 */ /* 0x000fe20008010000 */
[----:B------:R-:W-:-:S04]  /*10fa0*/  SHF.L.U32 R37, R37, 0x10, RZ ;  /* 0x0000001025257819 */ /* 0x000fc800000006ff */
[----:B------:R-:W0:Y:S01]  /*10fb0*/  @!P0 MUFU.RCP R53, R53 ;  /* 0x0000003500358308 */ /* 0x000e220000001000 */
[----:B--2---:R-:W-:Y:S01]  /*10fc0*/  @!P6 FMUL.FTZ R61, R61, R52 ;  /* 0x000000343d3de220 */ /* 0x004fe20000410000 */
[----:B------:R-:W-:Y:S01]  /*10fd0*/  FSETP.GTU.FTZ.AND P6, PT, R47, 20, PT ;  /* 0x41a000002f00780b */ /* 0x000fe20003fdc000 */
[----:B------:R-:W-:Y:S01]  /*10fe0*/  @!P4 FMUL.FTZ R38, R38, -1.4426950216293334961 ;  /* 0xbfb8aa3b2626c820 */ /* 0x000fe20000410000 */
[----:B------:R-:W-:Y:S02]  /*10ff0*/  FADD.FTZ R37, R37, UR7 ;  /* 0x0000000725257e21 */ /* 0x000fe40008010000 */
[----:B------:R-:W-:Y:S01]  /*11000*/  @!P5 FMUL.FTZ R41, R59, -1.4426950216293334961 ;  /* 0xbfb8aa3b3b29d820 */ /* 0x000fe20000410000 */
[----:B-1----:R-:W-:Y:S01]  /*11010*/  @!P2 FADD.FTZ R58, R58, 1 ;  /* 0x3f8000003a3aa421 */ /* 0x002fe20000010000 */
[----:B------:R-:W1:Y:S01]  /*11020*/  @!P4 MUFU.EX2 R40, R38 ;  /* 0x000000260028c308 */ /* 0x000e620000000800 */
[----:B------:R-:W-:Y:S02]  /*11030*/  SHF.L.U32 R42, R42, 0x10, RZ ;  /* 0x000000102a2a7819 */ /* 0x000fe400000006ff */
[----:B------:R-:W-:-:S03]  /*11040*/  FSETP.GTU.FTZ.AND P3, PT, R37, 20, PT ;  /* 0x41a000002500780b */ /* 0x000fc60003f7c000 */
[----:B------:R-:W-:Y:S02]  /*11050*/  FADD.FTZ R52, R42, UR7 ;  /* 0x000000072a347e21 */ /* 0x000fe40008010000 */
[----:B------:R-:W2:Y:S01]  /*11060*/  @!P2 MUFU.RCP R58, R58 ;  /* 0x0000003a003aa308 */ /* 0x000ea20000001000 */
[----:B------:R-:W-:Y:S01]  /*11070*/  @!P6 FMUL.FTZ R42, R47, -1.4426950216293334961 ;  /* 0xbfb8aa3b2f2ae820 */ /* 0x000fe20000410000 */
[----:B0-----:R-:W-:-:S06]  /*11080*/  @!P0 FMUL.FTZ R62, R62, R53 ;  /* 0x000000353e3e8220 */ /* 0x001fcc0000410000 */
[----:B------:R-:W0:Y:S01]  /*11090*/  @!P5 MUFU.EX2 R41, R41 ;  /* 0x000000290029d308 */ /* 0x000e220000000800 */
[----:B-----5:R-:W-:Y:S02]  /*110a0*/  SHF.L.U32 R46, R46, 0x10, RZ ;  /* 0x000000102e2e7819 */ /* 0x020fe400000006ff */
[----:B------:R-:W-:Y:S01]  /*110b0*/  FSETP.GTU.FTZ.AND P0, PT, R52, 20, PT ;  /* 0x41a000003400780b */ /* 0x000fe20003f1c000 */
[----:B------:R-:W-:-:S04]  /*110c0*/  @!P3 FMUL.FTZ R37, R37, -1.4426950216293334961 ;  /* 0xbfb8aa3b2525b820 */ /* 0x000fc80000410000 */
[----:B------:R-:W3:Y:S01]  /*110d0*/  @!P6 MUFU.EX2 R42, R42 ;  /* 0x0000002a002ae308 */ /* 0x000ee20000000800 */
[----:B------:R-:W-:Y:S01]  /*110e0*/  FADD.FTZ R53, R46, UR7 ;  /* 0x000000072e357e21 */ /* 0x000fe20008010000 */
[----:B-1----:R-:W-:Y:S01]  /*110f0*/  @!P4 FADD.FTZ R40, R40, 1 ;  /* 0x3f8000002828c421 */ /* 0x002fe20000010000 */
[----:B--2---:R-:W-:-:S03]  /*11100*/  @!P2 FMUL.FTZ R57, R57, R58 ;  /* 0x0000003a3939a220 */ /* 0x004fc60000410000 */
[----:B------:R-:W-:Y:S02]  /*11110*/  FSETP.GTU.FTZ.AND P2, PT, R53, 20, PT ;  /* 0x41a000003500780b */ /* 0x000fe40003f5c000 */
[----:B------:R-:W1:Y:S01]  /*11120*/  @!P3 MUFU.EX2 R37, R37 ;  /* 0x000000250025b308 */ /* 0x000e620000000800 */
[----:B0-----:R-:W-:Y:S01]  /*11130*/  @!P5 FADD.FTZ R41, R41, 1 ;  /* 0x3f8000002929d421 */ /* 0x001fe20000010000 */
[----:B------:R-:W-:-:S06]  /*11140*/  @!P0 FMUL.FTZ R46, R52, -1.4426950216293334961 ;  /* 0xbfb8aa3b342e8820 */ /* 0x000fcc0000410000 */
[----:B------:R-:W0:Y:S01]  /*11150*/  @!P4 MUFU.RCP R40, R40 ;  /* 0x000000280028c308 */ /* 0x000e220000001000 */
[----:B---3--:R-:W-:-:S07]  /*11160*/  @!P6 FADD.FTZ R42, R42, 1 ;  /* 0x3f8000002a2ae421 */ /* 0x008fce0000010000 */
[----:B------:R-:W2:Y:S01]  /*11170*/  @!P5 MUFU.RCP R41, R41 ;  /* 0x000000290029d308 */ /* 0x000ea20000001000 */
[----:B------:R-:W-:-:S07]  /*11180*/  @!P2 FMUL.FTZ R47, R53, -1.4426950216293334961 ;  /* 0xbfb8aa3b352fa820 */ /* 0x000fce0000410000 */
[----:B------:R-:W3:Y:S01]  /*11190*/  @!P0 MUFU.EX2 R46, R46 ;  /* 0x0000002e002e8308 */ /* 0x000ee20000000800 */
[----:B-1----:R-:W-:Y:S01]  /*111a0*/  @!P3 FADD.FTZ R38, R37, 1 ;  /* 0x3f8000002526b421 */ /* 0x002fe20000010000 */
[----:B0-----:R-:W-:Y:S01]  /*111b0*/  @!P4 FMUL.FTZ R55, R55, R40 ;  /* 0x000000283737c220 */ /* 0x001fe20000410000 */
[----:B------:R-:W0:Y:S04]  /*111c0*/  LDS.U16 R37, [R22+0x14] ;  /* 0x0000140016257984 */ /* 0x000e280000000400 */
[----:B------:R-:W1:Y:S01]  /*111d0*/  LDS.U16 R40, [R22+0x18] ;  /* 0x0000180016287984 */ /* 0x000e620000000400 */
[----:B------:R-:W4:Y:S01]  /*111e0*/  @!P6 MUFU.RCP R42, R42 ;  /* 0x0000002a002ae308 */ /* 0x000f220000001000 */
[----:B--2---:R-:W-:Y:S02]  /*111f0*/  @!P5 FMUL.FTZ R56, R56, R41 ;  /* 0x000000293838d220 */ /* 0x004fe40000410000 */
[----:B------:R-:W-:Y:S05]  /*11200*/  LDS.U16 R41, [R22+0x1a] ;  /* 0x00001a0016297984 */ /* 0x000fea0000000400 */
[----:B------:R-:W2:Y:S01]  /*11210*/  @!P2 MUFU.EX2 R47, R47 ;  /* 0x0000002f002fa308 */ /* 0x000ea20000000800 */
[----:B---3--:R-:W-:-:S07]  /*11220*/  @!P0 FADD.FTZ R46, R46, 1 ;  /* 0x3f8000002e2e8421 */ /* 0x008fce0000010000 */
[----:B------:R3:W5:Y:S02]  /*11230*/  @!P3 MUFU.RCP R53, R38 ;  /* 0x000000260035b308 */ /* 0x0007640000001000 */
[----:B---3--:R-:W3:Y:S06]  /*11240*/  LDS.U16 R38, [R22+0x16] ;  /* 0x0000160016267984 */ /* 0x008eec0000000400 */
[----:B------:R5:W-:Y:S01]  /*11250*/  @!P0 MUFU.RCP R59, R46 ;  /* 0x0000002e003b8308 */ /* 0x000be20000001000 */
[----:B----4-:R-:W-:Y:S02]  /*11260*/  @!P6 FMUL.FTZ R51, R51, R42 ;  /* 0x0000002a3333e220 */ /* 0x010fe40000410000 */
[----:B------:R-:W4:Y:S01]  /*11270*/  LDS.U16 R42, [R22+0x1c] ;  /* 0x00001c00162a7984 */ /* 0x000f220000000400 */
[----:B--2---:R-:W-:-:S03]  /*11280*/  @!P2 FADD.FTZ R47, R47, 1 ;  /* 0x3f8000002f2fa421 */ /* 0x004fc60000010000 */
[----:B-----5:R-:W2:Y:S01]  /*11290*/  LDS.U16 R46, [R22+0x1e] ;  /* 0x00001e00162e7984 */ /* 0x020ea20000000400 */
[----:B------:R-:W-:Y:S06]  /*112a0*/  BAR.SYNC.DEFER_BLOCKING 0x0 ;  /* 0x0000000000007b1d */ /* 0x000fec0000010000 */
[----:B------:R5:W1:Y:S01]  /*112b0*/  @!P2 MUFU.RCP R52, R47 ;  /* 0x0000002f0034a308 */ /* 0x000a620000001000 */
[----:B------:R-:W-:Y:S01]  /*112c0*/  @!P3 FMUL.FTZ R60, R60, R53 ;  /* 0x000000353c3cb220 */ /* 0x000fe20000410000 */
[----:B------:R-:W-:Y:S02]  /*112d0*/  PRMT R53, R79, 0x7632, R53 ;  /* 0x000076324f357816 */ /* 0x000fe40000000035 */
[----:B-----5:R-:W-:-:S02]  /*112e0*/  PRMT R47, R75, 0x7632, R47 ;  /* 0x000076324b2f7816 */ /* 0x020fc4000000002f */
[----:B0-----:R-:W-:Y:S02]  /*112f0*/  SHF.L.U32 R37, R37, 0x10, RZ ;  /* 0x0000001025257819 */ /* 0x001fe400000006ff */
[----:B-1----:R-:W-:Y:S01]  /*11300*/  SHF.L.U32 R40, R40, 0x10, RZ ;  /* 0x0000001028287819 */ /* 0x002fe200000006ff */
[----:B------:R-:W-:Y:S01]  /*11310*/  @!P2 FMUL.FTZ R49, R49, R52 ;  /* 0x000000343131a220 */ /* 0x000fe20000410000 */
[----:B------:R0:W-:Y:S01]  /*11320*/  STS.U16 [R22+0x2], R47 ;  /* 0x0000022f16007388 */ /* 0x0001e20000000400 */
[----:B------:R-:W-:Y:S01]  /*11330*/  PRMT R52, R77, 0x7632, R52 ;  /* 0x000076324d347816 */ /* 0x000fe20000000034 */
[----:B------:R-:W-:Y:S01]  /*11340*/  FADD.FTZ R37, R37, UR7 ;  /* 0x0000000725257e21 */ /* 0x000fe20008010000 */
[----:B---3--:R-:W-:Y:S01]  /*11350*/  SHF.L.U32 R38, R38, 0x10, RZ ;  /* 0x0000001026267819 */ /* 0x008fe200000006ff */
[----:B------:R1:W-:Y:S01]  /*11360*/  STS.U16 [R22+0xa], R53 ;  /* 0x00000a3516007388 */ /* 0x0003e20000000400 */
[----:B0-----:R-:W-:-:S03]  /*11370*/  PRMT R47, R83, 0x7632, R47 ;  /* 0x00007632532f7816 */ /* 0x001fc6000000002f */
[----:B------:R0:W-:Y:S01]  /*11380*/  STS.U16 [R22+0x6], R52 ;  /* 0x0000063416007388 */ /* 0x0001e20000000400 */
[----:B------:R-:W-:Y:S01]  /*11390*/  PRMT R58, R81, 0x7632, R58 ;  /* 0x00007632513a7816 */ /* 0x000fe2000000003a */
[----:B------:R-:W-:Y:S01]  /*113a0*/  FADD.FTZ R40, R40, UR7 ;  /* 0x0000000728287e21 */ /* 0x000fe20008010000 */
[----:B------:R-:W-:Y:S01]  /*113b0*/  SHF.L.U32 R41, R41, 0x10, RZ ;  /* 0x0000001029297819 */ /* 0x000fe200000006ff */
[----:B------:R3:W-:Y:S01]  /*113c0*/  STS.U16 [R22+0x12], R47 ;  /* 0x0000122f16007388 */ /* 0x0007e20000000400 */
[----:B-1----:R-:W-:Y:S01]  /*113d0*/  PRMT R53, R89, 0x7632, R53 ;  /* 0x0000763259357816 */ /* 0x002fe20000000035 */
[----:B------:R-:W-:Y:S01]  /*113e0*/  FADD.FTZ R38, R38, UR7 ;  /* 0x0000000726267e21 */ /* 0x000fe20008010000 */
[----:B------:R-:W-:Y:S02]  /*113f0*/  MOV R66, UR26 ;  /* 0x0000001a00427c02 */ /* 0x000fe40008000f00 */
[----:B0-----:R-:W-:Y:S02]  /*11400*/  PRMT R52, R85, 0x7632, R52 ;  /* 0x0000763255347816 */ /* 0x001fe40000000034 */
[----:B---3--:R-:W-:Y:S01]  /*11410*/  PRMT R47, R87, 0x7632, R47 ;  /* 0x00007632572f7816 */ /* 0x008fe2000000002f */
[----:B------:R-:W-:Y:S01]  /*11420*/  STS.U16 [R22], R75 ;  /* 0x0000004b16007388 */ /* 0x000fe20000000400 */
[----:B------:R-:W-:Y:S01]  /*11430*/  FSETP.GTU.FTZ.AND P6, PT, R37, 20, PT ;  /* 0x41a000002500780b */ /* 0x000fe20003fdc000 */
[----:B------:R-:W-:Y:S01]  /*11440*/  FADD.FTZ R41, R41, UR7 ;  /* 0x0000000729297e21 */ /* 0x000fe20008010000 */
[----:B------:R-:W-:Y:S01]  /*11450*/  FSETP.GTU.FTZ.AND P4, PT, R40, 20, PT ;  /* 0x41a000002800780b */ /* 0x000fe20003f9c000 */
[----:B------:R-:W-:Y:S01]  /*11460*/  STS.U16 [R22+0x4], R77 ;  /* 0x0000044d16007388 */ /* 0x000fe20000000400 */
[----:B------:R-:W-:-:S03]  /*11470*/  @!P0 FMUL.FTZ R54, R54, R59 ;  /* 0x0000003b36368220 */ /* 0x000fc60000410000 */
        /* <DEDUP_REMOVED lines=32> */
[----:B------:R-:W-:-:S04]  /*11680*/  @!P4 FMUL.FTZ R40, R40, -1.4426950216293334961 ;  /* 0xbfb8aa3b2828c820 */ /* 0x000fc80000410000 */
[----:B------:R-:W3:Y:S01]  /*11690*/  S2R R64, SR_CTAID.Y ;  /* 0x0000000000407919 */ /* 0x000ee20000002600 */
[----:B----4-:R-:W-:Y:S01]  /*116a0*/  SHF.L.U32 R42, R42, 0x10, RZ ;  /* 0x000000102a2a7819 */ /* 0x010fe200000006ff */
[----:B------:R-:W-:Y:S01]  /*116b0*/  @!P5 FMUL.FTZ R38, R38, -1.4426950216293334961 ;  /* 0xbfb8aa3b2626d820 */ /* 0x000fe20000410000 */
[----:B--2---:R-:W-:Y:S01]  /*116c0*/  SHF.L.U32 R46, R46, 0x10, RZ ;  /* 0x000000102e2e7819 */ /* 0x004fe200000006ff */
[----:B------:R-:W2:Y:S01]  /*116d0*/  @!P6 MUFU.EX2 R37, R37 ;  /* 0x000000250025e308 */ /* 0x000ea20000000800 */
[----:B------:R-:W-:Y:S01]  /*116e0*/  @!P0 FMUL.FTZ R41, R41, -1.4426950216293334961 ;  /* 0xbfb8aa3b29298820 */ /* 0x000fe20000410000 */
[----:B0-----:R-:W-:Y:S02]  /*116f0*/  FADD.FTZ R47, R42, UR7 ;  /* 0x000000072a2f7e21 */ /* 0x001fe40008010000 */
[----:B------:R-:W-:-:S04]  /*11700*/  FADD.FTZ R52, R46, UR7 ;  /* 0x000000072e347e21 */ /* 0x000fc80008010000 */
[----:B------:R-:W0:Y:S01]  /*11710*/  @!P4 MUFU.EX2 R40, R40 ;  /* 0x000000280028c308 */ /* 0x000e220000000800 */
[----:B------:R-:W-:Y:S02]  /*11720*/  FSETP.GTU.FTZ.AND P2, PT, R47, 20, PT ;  /* 0x41a000002f00780b */ /* 0x000fe40003f5c000 */
[C---:B------:R-:W-:Y:S01]  /*11730*/  FSETP.GTU.FTZ.AND P3, PT, R52.reuse, 20, PT ;  /* 0x41a000003400780b */ /* 0x040fe20003f7c000 */
[----:B------:R-:W4:Y:S04]  /*11740*/  LDS R58, [UR25+0x420] ;  /* 0x00042019ff3a7984 */ /* 0x000f280008000800 */
[----:B------:R-:W5:Y:S08]  /*11750*/  @!P5 MUFU.EX2 R38, R38 ;  /* 0x000000260026d308 */ /* 0x000f700000000800 */
[----:B------:R0:W1:Y:S01]  /*11760*/  @!P0 MUFU.EX2 R42, R41 ;  /* 0x00000029002a8308 */ /* 0x0000620000000800 */
[----:B------:R-:W-:Y:S01]  /*11770*/  UIADD3 UR8, UPT, UPT, UR8, -0x200, URZ ;  /* 0xfffffe0008087890 */ /* 0x000fe2000fffe0ff */
[----:B--2---:R-:W-:Y:S01]  /*11780*/  @!P6 FADD.FTZ R37, R37, 1 ;  /* 0x3f8000002525e421 */ /* 0x004fe20000010000 */
[----:B------:R-:W-:Y:S01]  /*11790*/  @!P2 FMUL.FTZ R46, R47, -1.4426950216293334961 ;  /* 0xbfb8aa3b2f2ea820 */ /* 0x000fe20000410000 */
[----:B------:R-:W-:Y:S01]  /*117a0*/  @!P3 FMUL.FTZ R47, R52, -1.4426950216293334961 ;  /* 0xbfb8aa3b342fb820 */ /* 0x000fe20000410000 */
[----:B0-----:R-:W-:Y:S01]  /*117b0*/  @!P4 FADD.FTZ R41, R40, 1 ;  /* 0x3f8000002829c421 */ /* 0x001fe20000010000 */
[----:B-----5:R-:W-:-:S02]  /*117c0*/  @!P5 FADD.FTZ R38, R38, 1 ;  /* 0x3f8000002626d421 */ /* 0x020fc40000010000 */
[----:B------:R-:W0:Y:S01]  /*117d0*/  @!P6 MUFU.RCP R37, R37 ;  /* 0x000000250025e308 */ /* 0x000e220000001000 */
[----:B------:R-:W-:-:S03]  /*117e0*/  MOV R40, UR8 ;  /* 0x0000000800287c02 */ /* 0x000fc60008000f00 */
[----:B------:R-:W2:Y:S01]  /*117f0*/  LDCU.64 UR8, c[0x0][0x550] ;  /* 0x0000aa00ff0877ac */ /* 0x000ea20008000a00 */
[----:B---3--:R-:W-:Y:S01]  /*11800*/  R2UR UR26, R64 ;  /* 0x00000000401a72ca */ /* 0x008fe200000e0000 */
[----:B-1----:R-:W-:Y:S02]  /*11810*/  @!P0 FADD.FTZ R42, R42, 1 ;  /* 0x3f8000002a2a8421 */ /* 0x002fe40000010000 */
[----:B------:R1:W-:Y:S01]  /*11820*/  @!P4 MUFU.RCP R93, R41 ;  /* 0x00000029005dc308 */ /* 0x0003e20000001000 */
[----:B------:R-:W-:Y:S02]  /*11830*/  MOV R97, UR12 ;  /* 0x0000000c00617c02 */ /* 0x000fe40008000f00 */
[----:B-1----:R-:W-:-:S05]  /*11840*/  MOV R41, RZ ;  /* 0x000000ff00297202 */ /* 0x002fca0000000f00 */
[----:B------:R-:W1:Y:S08]  /*11850*/  @!P2 MUFU.EX2 R52, R46 ;  /* 0x0000002e0034a308 */ /* 0x000e700000000800 */
[----:B------:R3:W5:Y:S08]  /*11860*/  @!P3 MUFU.EX2 R53, R47 ;  /* 0x0000002f0035b308 */ /* 0x0007700000000800 */
[----:B------:R-:W4:Y:S01]  /*11870*/  @!P5 MUFU.RCP R38, R38 ;  /* 0x000000260026d308 */ /* 0x000f220000001000 */
[----:B---3--:R-:W-:-:S07]  /*11880*/  IMAD.WIDE.U32 R46, R94, UR14, R40 ;  /* 0x0000000e5e2e7c25 */ /* 0x008fce000f8e0028 */
[----:B------:R-:W3:Y:S01]  /*11890*/  @!P0 MUFU.RCP R42, R42 ;  /* 0x0000002a002a8308 */ /* 0x000ee20000001000 */
[----:B------:R-:W-:Y:S01]  /*118a0*/  IMAD R47, R95, UR14, R47 ;  /* 0x0000000e5f2f7c24 */ /* 0x000fe2000f8e022f */
[----:B------:R-:W-:Y:S01]  /*118b0*/  MOV R68, UR13 ;  /* 0x0000000d00447c02 */ /* 0x000fe20008000f00 */
[----:B0-----:R-:W-:Y:S01]  /*118c0*/  @!P6 FMUL.FTZ R50, R50, R37 ;  /* 0x000000253232e220 */ /* 0x001fe20000410000 */
[----:B-1----:R-:W-:Y:S01]  /*118d0*/  @!P2 FADD.FTZ R52, R52, 1 ;  /* 0x3f8000003434a421 */ /* 0x002fe20000010000 */
[----:B------:R-:W-:-:S04]  /*118e0*/  IMAD.WIDE.U32 R46, R97, UR26, R46 ;  /* 0x0000001a612e7c25 */ /* 0x000fc8000f8e002e */
[----:B-----5:R-:W-:Y:S01]  /*118f0*/  @!P3 FADD.FTZ R53, R53, 1 ;  /* 0x3f8000003535b421 */ /* 0x020fe20000010000 */
[----:B------:R-:W-:Y:S01]  /*11900*/  @!P4 FMUL.FTZ R48, R48, R93 ;  /* 0x0000005d3030c220 */ /* 0x000fe20000410000 */
[----:B------:R-:W0:Y:S01]  /*11910*/  LDCU.64 UR12, c[0x0][0x560] ;  /* 0x0000ac00ff0c77ac */ /* 0x000e220008000a00 */
[----:B------:R-:W-:Y:S01]  /*11920*/  IMAD R97, R68, UR26, RZ ;  /* 0x0000001a44617c24 */ /* 0x000fe2000f8e02ff */
[----:B------:R-:W-:Y:S01]  /*11930*/  IADD3 R37, P6, PT, R5, R46, RZ ;  /* 0x0000002e05257210 */ /* 0x000fe20007fde0ff */
[----:B----4-:R-:W-:Y:S01]  /*11940*/  @!P5 FMUL.FTZ R45, R45, R38 ;  /* 0x000000262d2dd220 */ /* 0x010fe20000410000 */
[----:B------:R-:W1:Y:S02]  /*11950*/  @!P2 MUFU.RCP R95, R52 ;  /* 0x00000034005fa308 */ /* 0x000e640000001000 */
[----:B------:R-:W-:Y:S01]  /*11960*/  IADD3.X R38, PT, PT, R47, R97, RZ, P6, !PT ;  /* 0x000000612f267210 */ /* 0x000fe200037fe4ff */
[----:B---3--:R-:W-:Y:S01]  /*11970*/  @!P0 FMUL.FTZ R43, R43, R42 ;  /* 0x0000002a2b2b8220 */ /* 0x008fe20000410000 */
[----:B--2---:R-:W-:-:S04]  /*11980*/  LEA R46, P0, R37, UR8, 0x1 ;  /* 0x00000008252e7c11 */ /* 0x004fc8000f8008ff */
[----:B------:R-:W2:Y:S01]  /*11990*/  @!P3 MUFU.RCP R64, R53 ;  /* 0x000000350040b308 */ /* 0x000ea20000001000 */
[-C--:B------:R-:W-:Y:S02]  /*119a0*/  ISETP.GE.AND P4, PT, R5, R58.reuse, PT ;  /* 0x0000003a0500720c */ /* 0x080fe40003f86270 */
[----:B------:R-:W-:Y:S01]  /*119b0*/  LEA.HI.X R47, R37, UR9, R38, 0x1, P0 ;  /* 0x00000009252f7c11 */ /* 0x000fe200080f0c26 */
[----:B------:R-:W3:Y:S01]  /*119c0*/  LDCU.64 UR8, c[0x0][0x520] ;  /* 0x0000a400ff0877ac */ /* 0x000ee20008000a00 */
[-C--:B------:R-:W-:Y:S02]  /*119d0*/  ISETP.GE.AND P5, PT, R36, R58.reuse, PT ;  /* 0x0000003a2400720c */ /* 0x080fe40003fa6270 */
[-C--:B------:R-:W-:Y:S02]  /*119e0*/  ISETP.GE.AND P0, PT, R35, R58.reuse, PT ;  /* 0x0000003a2300720c */ /* 0x080fe40003f06270 */
[-C--:B------:R-:W-:Y:S01]  /*119f0*/  ISETP.GE.AND P6, PT, R33, R58.reuse, PT ;  /* 0x0000003a2100720c */ /* 0x080fe20003fc6270 */
[----:B-1----:R-:W-:Y:S01]  /*11a00*/  @!P2 FMUL.FTZ R44, R44, R95 ;  /* 0x0000005f2c2ca220 */ /* 0x002fe20000410000 */
[----:B------:R-:W-:-:S03]  /*11a10*/  ISETP.GE.AND P2, PT, R31, R58, PT ;  /* 0x0000003a1f00720c */ /* 0x000fc60003f46270 */
[----:B------:R-:W-:Y:S01]  /*11a20*/  @!P4 STG.E.U16 desc[UR32][R46.64], R59 ;  /* 0x0000003b2e00c986 */ /* 0x000fe2000c101520 */
[----:B------:R-:W-:Y:S01]  /*11a30*/  ISETP.GE.AND P4, PT, R4, R58, PT ;  /* 0x0000003a0400720c */ /* 0x000fe20003f86270 */
[----:B--2---:R-:W-:Y:S02]  /*11a40*/  @!P3 FMUL.FTZ R39, R39, R64 ;  /* 0x000000402727b220 */ /* 0x004fe40000410000 */
        /* <DEDUP_REMOVED lines=18> */
[----:B------:R-:W-:Y:S01]  /*11b70*/  ISETP.GE.AND P6, PT, R23, R58, PT ;  /* 0x0000003a1700720c */ /* 0x000fe20003fc6270 */
[----:B-1----:R-:W1:Y:S02]  /*11b80*/  LDC.64 R72, c[0x0][0x518] ;  /* 0x00014600ff487b82 */ /* 0x002e640000000a00 */
        /* <DEDUP_REMOVED lines=17> */
[----:B------:R-:W-:Y:S02]  /*11ca0*/  F2FP.BF16.F32.PACK_AB R38, R49, R54 ;  /* 0x000000363126723e */ /* 0x000fe400000010ff */
[----:B------:R-:W-:Y:S01]  /*11cb0*/  PRMT R46, R37, 0x7610, R46 ;  /* 0x00007610252e7816 */ /* 0x000fe2000000002e */
[----:B------:R2:W-:Y:S01]  /*11cc0*/  STS.U16 [R22+0x2], R47 ;  /* 0x0000022f16007388 */ /* 0x0005e20000000400 */
[----:B------:R-:W-:-:S02]  /*11cd0*/  PRMT R63, R38, 0x7610, R63 ;  /* 0x00007610263f7816 */ /* 0x000fc4000000003f */
[----:B------:R-:W-:Y:S01]  /*11ce0*/  PRMT R64, R38, 0x7632, R64 ;  /* 0x0000763226407816 */ /* 0x000fe20000000040 */
[----:B------:R4:W-:Y:S01]  /*11cf0*/  STS.U16 [R22], R42 ;  /* 0x0000002a16007388 */ /* 0x0009e20000000400 */
[----:B------:R-:W-:Y:S02]  /*11d00*/  F2FP.BF16.F32.PACK_AB R38, R39, R44 ;  /* 0x0000002c2726723e */ /* 0x000fe400000010ff */
[----:B--2---:R-:W-:Y:S02]  /*11d10*/  PRMT R47, R37, 0x7632, R47 ;  /* 0x00007632252f7816 */ /* 0x004fe4000000002f */
[----:B------:R-:W-:Y:S02]  /*11d20*/  F2FP.BF16.F32.PACK_AB R37, R43, R48 ;  /* 0x000000302b25723e */ /* 0x000fe400000010ff */
[----:B----4-:R-:W-:Y:S01]  /*11d30*/  F2FP.BF16.F32.PACK_AB R42, R45, R50 ;  /* 0x000000322d2a723e */ /* 0x010fe200000010ff */
[----:B------:R2:W-:Y:S01]  /*11d40*/  STS.U16 [R22+0x4], R52 ;  /* 0x0000043416007388 */ /* 0x0005e20000000400 */
[----:B------:R-:W-:-:S03]  /*11d50*/  PRMT R65, R37, 0x7632, R65 ;  /* 0x0000763225417816 */ /* 0x000fc60000000041 */
[----:B------:R4:W-:Y:S04]  /*11d60*/  STS.U16 [R22+0x8], R58 ;  /* 0x0000083a16007388 */ /* 0x0009e80000000400 */
[----:B------:R5:W-:Y:S01]  /*11d70*/  STS.U16 [R22+0xc], R46 ;  /* 0x00000c2e16007388 */ /* 0x000be20000000400 */
[----:B--2---:R-:W-:Y:S02]  /*11d80*/  PRMT R52, R42, 0x7632, R52 ;  /* 0x000076322a347816 */ /* 0x004fe40000000034 */
        /* <DEDUP_REMOVED lines=15> */
[----:B------:R3:W-:Y:S04]  /*11e80*/  LDS.U16 R47, [R7+0x40] ;  /* 0x00004000072f7984 */ /* 0x0007e80000000400 */
        /* <DEDUP_REMOVED lines=16> */
[----:B------:R-:W4:Y:S01]  /*11f90*/  LDS R8, [UR25+0x420] ;  /* 0x00042019ff087984 */ /* 0x000f220008000800 */
[----:B-1----:R-:W-:Y:S01]  /*11fa0*/  IMAD.WIDE.U32 R40, R72, UR14, R40 ;  /* 0x0000000e48287c25 */ /* 0x002fe2000f8e0028 */
[----:B---3--:R-:W-:-:S03]  /*11fb0*/  MOV R7, UR8 ;  /* 0x0000000800077c02 */ /* 0x008fc60008000f00 */
[----:B------:R-:W-:Y:S01]  /*11fc0*/  FADD.FTZ R70, R70, R3 ;  /* 0x0000000346467221 */ /* 0x000fe20000010000 */
[----:B------:R-:W-:Y:S01]  /*11fd0*/  IMAD R41, R73, UR14, R41 ;  /* 0x0000000e49297c24 */ /* 0x000fe2000f8e0229 */
[----:B------:R-:W-:Y:S01]  /*11fe0*/  MOV R3, UR9 ;  /* 0x0000000900037c02 */ /* 0x000fe20008000f00 */
[----:B------:R-:W-:-:S04]  /*11ff0*/  IMAD.WIDE.U32 R6, R7, UR26, R40 ;  /* 0x0000001a07067c25 */ /* 0x000fc8000f8e0028 */
[----:B--2---:R-:W-:Y:S01]  /*12000*/  IMAD R10, R3, UR26, R7 ;  /* 0x0000001a030a7c24 */ /* 0x004fe2000f8e0207 */
[----:B------:R-:W-:Y:S01]  /*12010*/  IADD3 R7, P0, PT, R5, R6, RZ ;  /* 0x0000000605077210 */ /* 0x000fe20007f1e0ff */
[----:B------:R-:W-:-:S03]  /*12020*/  FADD.FTZ R61, R70, R61 ;  /* 0x0000003d463d7221 */ /* 0x000fc60000010000 */
[----:B------:R-:W-:Y:S02]  /*12030*/  IADD3.X R10, PT, PT, RZ, R10, RZ, P0, !PT ;  /* 0x0000000aff0a7210 */ /* 0x000fe400007fe4ff */
[----:B0-----:R-:W-:Y:S01]  /*12040*/  LEA R6, P3, R7, UR12, 0x1 ;  /* 0x0000000c07067c11 */ /* 0x001fe2000f8608ff */
[----:B------:R-:W-:-:S03]  /*12050*/  FADD.FTZ R62, R61, R62 ;  /* 0x0000003e3d3e7221 */ /* 0x000fc60000010000 */
[----:B------:R-:W-:Y:S01]  /*12060*/  LEA.HI.X R7, R7, UR13, R10, 0x1, P3 ;  /* 0x0000000d07077c11 */ /* 0x000fe200098f0c0a */
[----:B------:R-:W-:Y:S01]  /*12070*/  FADD.FTZ R57, R62, R57 ;  /* 0x000000393e397221 */ /* 0x000fe20000010000 */
[-C--:B----4-:R-:W-:Y:S02]  /*12080*/  ISETP.GE.AND P2, PT, R5, R8.reuse, PT ;  /* 0x000000080500720c */ /* 0x090fe40003f46270 */
        /* <DEDUP_REMOVED lines=55> */
.L_x_12903:
        /* <DEDUP_REMOVED lines=18> */
[----:B---3--:R-:W-:Y:S01]  /*12520*/  @!P1 LEA R2, R11, R2, 0x18 ;  /* 0x000000020b029211 */ /* 0x008fe200078ec0ff */
[----:B0-----:R-:W-:-:S05]  /*12530*/  @P0 FADD R7, R0, R7 ;  /* 0x0000000700070221 */ /* 0x001fca0000000000 */
[----:B------:R-:W0:Y:S02]  /*12540*/  SHFL.DOWN P0, R4, R7, 0x8, 0x1f ;  /* 0x09001f0007047f89 */ /* 0x000e240000000000 */
[----:B0-----:R-:W-:-:S05]  /*12550*/  @P0 FADD R4, R7, R4 ;  /* 0x0000000407040221 */ /* 0x001fca0000000000 */
[----:B------:R-:W0:Y:S02]  /*12560*/  SHFL.DOWN P0, R9, R4, 0x10, 0x1f ;  /* 0x0a001f0004097f89 */ /* 0x000e240000000000 */
[----:B0-----:R-:W-:Y:S01]  /*12570*/  @P0 FADD R9, R4, R9 ;  /* 0x0000000904090221 */ /* 0x001fe20000000000 */
[----:B--2---:R-:W-:-:S04]  /*12580*/  ISETP.NE.AND P0, PT, R6, RZ, PT ;  /* 0x000000ff0600720c */ /* 0x004fc80003f05270 */
        /* <DEDUP_REMOVED lines=8> */
.L_x_13022:
[----:B------:R-:W-:Y:S05]  /*12610*/  BSYNC.RECONVERGENT B0 ;  /* 0x0000000000007941 */ /* 0x000fea0003800200 */
.L_x_13021:
[----:B------:R-:W-:Y:S01]  /*12620*/  UISETP.NE.U32.AND UP0, UPT, UR8, URZ, UPT ;  /* 0x000000ff0800728c */ /* 0x000fe2000bf05070 */
[----:B-1----:R-:W-:-:S03]  /*12630*/  ISETP.GE.AND P0, PT, R15, UR20, PT ;  /* 0x000000140f007c0c */ /* 0x002fc6000bf06270 */
[----:B------:R-:W-:-:S09]  /*12640*/  UISETP.NE.AND.EX UP0, UPT, UR9, URZ, UPT, UP0 ;  /* 0x000000ff0900728c */ /* 0x000fd2000bf05300 */
[----:B------:R-:W-:Y:S05]  /*12650*/  BRA.U !UP0, `(.L_x_13023) ;  /* 0x0000000108707547 */ /* 0x000fea000b800000 */
[----:B------:R-:W-:Y:S06]  /*12660*/  BAR.SYNC.DEFER_BLOCKING 0x0 ;  /* 0x0000000000007b1d */ /* 0x000fec0000010000 */
[----:B------:R-:W-:Y:S01]  /*12670*/  BSSY.RECONVERGENT B0, `(.L_x_13023) ;  /* 0x000001a000007945 */ /* 0x000fe20003800200 */
[----:B------:R-:W1:Y:S01]  /*12680*/  SHFL.DOWN P1, R0, R3, 0x1, 0x1f ;  /* 0x08201f0003007f89 */ /* 0x000e620000020000 */
[----:B--2---:R-:W2:Y:S01]  /*12690*/  S2R R4, SR_LANEID ;  /* 0x0000000000047919 */ /* 0x004ea20000000000 */
[----:B-1----:R-:W-:Y:S02]  /*126a0*/  @P1 FADD R0, R0, R3 ;  /* 0x0000000300001221 */ /* 0x002fe40000000000 */
[----:B------:R-:W1:Y:S03]  /*126b0*/  S2R R3, SR_TID.X ;  /* 0x0000000000037919 */ /* 0x000e660000002100 */
[----:B------:R-:W3:Y:S01]  /*126c0*/  SHFL.DOWN P1, R5, R0, 0x2, 0x1f ;  /* 0x08401f0000057f89 */ /* 0x000ee20000020000 */
[----:B--2---:R-:W-:-:S13]  /*126d0*/  ISETP.NE.AND P2, PT, R4, RZ, PT ;  /* 0x000000ff0400720c */ /* 0x004fda0003f45270 */
[----:B0-----:R-:W0:Y:S01]  /*126e0*/  @!P2 S2R R9, SR_CgaCtaId ;  /* 0x000000000009a919 */ /* 0x001e220000008800 */
[----:B---3--:R-:W-:Y:S01]  /*126f0*/  @P1 FADD R5, R0, R5 ;  /* 0x0000000500051221 */ /* 0x008fe20000000000 */
[----:B------:R-:W-:-:S04]  /*12700*/  @!P2 MOV R0, 0x400 ;  /* 0x000004000000a802 */ /* 0x000fc80000000f00 */
[----:B------:R-:W2:Y:S01]  /*12710*/  SHFL.DOWN P1, R2, R5, 0x4, 0x1f ;  /* 0x08801f0005027f89 */ /* 0x000ea20000020000 */
[----:B0-----:R-:W-:Y:S01]  /*12720*/  @!P2 LEA R9, R9, R0, 0x18 ;  /* 0x000000000909a211 */ /* 0x001fe200078ec0ff */
[----:B--2---:R-:W-:-:S05]  /*12730*/  @P1 FADD R2, R5, R2 ;  /* 0x0000000205021221 */ /* 0x004fca0000000000 */
[----:B------:R-:W0:Y:S02]  /*12740*/  SHFL.DOWN P1, R7, R2, 0x8, 0x1f ;  /* 0x09001f0002077f89 */ /* 0x000e240000020000 */
[----:B0-----:R-:W-:-:S05]  /*12750*/  @P1 FADD R7, R2, R7 ;  /* 0x0000000702071221 */ /* 0x001fca0000000000 */
[----:B------:R-:W0:Y:S02]  /*12760*/  SHFL.DOWN P1, R4, R7, 0x10, 0x1f ;  /* 0x0a001f0007047f89 */ /* 0x000e240000020000 */
[----:B0-----:R-:W-:Y:S01]  /*12770*/  @P1 FADD R4, R7, R4 ;  /* 0x0000000407041221 */ /* 0x001fe20000000000 */
[----:B-1----:R-:W-:-:S04]  /*12780*/  ISETP.NE.AND P1, PT, R3, RZ, PT ;  /* 0x000000ff0300720c */ /* 0x002fc80003f25270 */
        /* <DEDUP_REMOVED lines=8> */
.L_x_13024:
[----:B------:R-:W-:Y:S05]  /*12810*/  BSYNC.RECONVERGENT B0 ;  /* 0x0000000000007941 */ /* 0x000fea0003800200 */
.L_x_13023:
[----:B------:R-:W-:Y:S05]  /*12820*/  @P0 EXIT ;  /* 0x000000000000094d */ /* 0x000fea0003800000 */
[----:B------:R-:W3:Y:S01]  /*12830*/  LDCU.64 UR8, c[0x0][0x4a8] ;  /* 0x00009500ff0877ac */ /* 0x000ee20008000a00 */
[----:B------:R-:W4:Y:S01]  /*12840*/  S2UR UR5, SR_CgaCtaId ;  /* 0x00000000000579c3 */ /* 0x000f220000008800 */
[----:B------:R-:W-:Y:S01]  /*12850*/  BSSY.RECONVERGENT B0, `(.L_x_13025) ;  /* 0x000002b000007945 */ /* 0x000fe20003800200 */
[----:B------:R-:W5:Y:S01]  /*12860*/  LDCU.64 UR10, c[0x0][0x4c8] ;  /* 0x00009900ff0a77ac */ /* 0x000f620008000a00 */
[----:B------:R-:W-:Y:S01]  /*12870*/  UMOV UR4, 0x400 ;  /* 0x0000040000047882 */ /* 0x000fe20000000000 */
[----:B------:R-:W0:Y:S01]  /*12880*/  LDCU UR6, c[0x0][0x360] ;  /* 0x00006c00ff0677ac */ /* 0x000e220008000800 */
[----:B------:R-:W0:Y:S01]  /*12890*/  LDCU.64 UR12, c[0x0][0x4b0] ;  /* 0x00009600ff0c77ac */ /* 0x000e220008000a00 */
[----:B------:R-:W0:Y:S01]  /*128a0*/  LDCU.64 UR14, c[0x0][0x4d0] ;  /* 0x00009a00ff0e77ac */ /* 0x000e220008000a00 */
[----:B---3--:R-:W-:Y:S02]  /*128b0*/  MOV R6, UR8 ;  /* 0x0000000800067c02 */ /* 0x008fe40008000f00 */
[----:B------:R-:W-:Y:S01]  /*128c0*/  MOV R23, UR9 ;  /* 0x0000000900177c02 */ /* 0x000fe20008000f00 */
[----:B------:R-:W3:Y:S01]  /*128d0*/  LDCU.128 UR16, c[0x0][0x530] ;  /* 0x0000a600ff1077ac */ /* 0x000ee20008000c00 */
[----:B-----5:R-:W-:Y:S01]  /*128e0*/  MOV R8, UR10 ;  /* 0x0000000a00087c02 */ /* 0x020fe20008000f00 */
[----:B------:R-:W-:Y:S01]  /*128f0*/  IMAD.WIDE.U32 R6, R6, UR26, RZ ;  /* 0x0000001a06067c25 */ /* 0x000fe2000f8e00ff */
[----:B------:R-:W-:Y:S01]  /*12900*/  MOV R21, UR11 ;  /* 0x0000000b00157c02 */ /* 0x000fe20008000f00 */
[----:B----4-:R-:W-:-:S02]  /*12910*/  ULEA UR4, UR5, UR4, 0x18 ;  /* 0x0000000405047291 */ /* 0x010fc4000f8ec0ff */
[----:B0-2---:R-:W-:-:S04]  /*12920*/  IMAD.WIDE.U32 R8, R8, UR26, RZ ;  /* 0x0000001a08087c25 */ /* 0x005fc8000f8e00ff */
[----:B------:R-:W-:Y:S02]  /*12930*/  IMAD R23, R23, UR26, R7 ;  /* 0x0000001a17177c24 */ /* 0x000fe4000f8e0207 */
[----:B------:R-:W-:-:S07]  /*12940*/  IMAD R21, R21, UR26, R9 ;  /* 0x0000001a15157c24 */ /* 0x000fce000f8e0209 */
.L_x_13026:
[C---:B------:R-:W-:Y:S02]  /*12950*/  LEA R0, R15.reuse, UR4, 0x3 ;  /* 0x000000040f007c11 */ /* 0x040fe4000f8e18ff */
[----:B------:R-:W-:Y:S02]  /*12960*/  SHF.R.S32.HI R10, RZ, 0x1f, R15 ;  /* 0x0000001fff0a7819 */ /* 0x000fe4000001140f */
[----:B01----:R-:W-:Y:S01]  /*12970*/  MOV R2, R6 ;  /* 0x0000000600027202 */ /* 0x003fe20000000f00 */
        /* <DEDUP_REMOVED lines=25> */
.L_x_13025:
[----:B------:R-:W-:Y:S05]  /*12b10*/  EXIT ;  /* 0x000000000000794d */ /* 0x000fea0003800000 */
.L_x_13027:
        /* <DEDUP_REMOVED lines=14> */
.L_x_18735:


//--------------------- .text._Z25selective_scan_bwd_kernelI32Selective_Scan_bwd_kernel_traitsILi32ELi16ELb0ELb1ELb0ELb0ELb0EN3c108BFloat16ENS1_7complexIfEEEEv12SSMParamsBwd --------------------------
	.section	.text._Z25selective_scan_bwd_kernelI32Selective_Scan_bwd_kernel_traitsILi32ELi16ELb0ELb1ELb0ELb0ELb0EN3c108BFloat16ENS1_7complexIfEEEEv12SSMParamsBwd,"ax",@progbits
	.align	128
        .global         _Z25selective_scan_bwd_kernelI32Selective_Scan_bwd_kernel_traitsILi32ELi16ELb0ELb1ELb0ELb0ELb0EN3c108BFloat16ENS1_7complexIfEEEEv12SSMParamsBwd
        .type           _Z25selective_scan_bwd_kernelI32Selective_Scan_bwd_kernel_traitsILi32ELi16ELb0ELb1ELb0ELb0ELb0EN3c108BFloat16ENS1_7complexIfEEEEv12SSMParamsBwd,@function
        .size           _Z25selective_scan_bwd_kernelI32Selective_Scan_bwd_kernel_traitsILi32ELi16ELb0ELb1ELb0ELb0ELb0EN3c108BFloat16ENS1_7complexIfEEEEv12SSMParamsBwd,(.L_x_18736 - _Z25selective_scan_bwd_kernelI32Selective_Scan_bwd_kernel_traitsILi32ELi16ELb0ELb1ELb0ELb0ELb0EN3c108BFloat16ENS1_7complexIfEEEEv12SSMParamsBwd)
        .other          _Z25selective_scan_bwd_kernelI32Selective_Scan_bwd_kernel_traitsILi32ELi16ELb0ELb1ELb0ELb0ELb0EN3c108BFloat16ENS1_7complexIfEEEEv12SSMParamsBwd,@"STO_CUDA_ENTRY STV_DEFAULT"
_Z25selective_scan_bwd_kernelI32Selective_Scan_bwd_kernel_traitsILi32ELi16ELb0ELb1ELb0ELb0ELb0EN3c108BFloat16ENS1_7complexIfEEEEv12SSMParamsBwd:
.text._Z25selective_scan_bwd_kernelI32Selective_Scan_bwd_kernel_traitsILi32ELi16ELb0ELb1ELb0ELb0ELb0EN3c108BFloat16ENS1_7complexIfEEEEv12SSMParamsBwd:
        /* <DEDUP_REMOVED lines=30> */
[----:B--2---:R-:W-:Y:S01]  /*01e0*/  ULEA UR22, UR26, 0xfffffe00, 0x9 ;  /* 0xfffffe001a167891 */ /* 0x004fe2000f8e48ff */
[----:B------:R-:W-:Y:S01]  /*01f0*/  HFMA2 R116, -RZ, RZ, 0, 0 ;  /* 0x00000000ff747431 */ /* 0x000fe200000001ff */
[----:B------:R-:W-:-:S02]  /*0200*/  IABS R0, R0 ;  /* 0x0000000000007213 */ /* 0x000fc40000000000 */
[----:B------:R-:W-:Y:S01]  /*0210*/  USHF.R.S32.HI UR23, URZ, 0x1f, UR22 ;  /* 0x0000001fff177899 */ /* 0x000fe20008011416 */
[----:B------:R-:W-:Y:S02]  /*0220*/  MOV R114, RZ ;  /* 0x000000ff00727202 */ /* 0x000fe40000000f00 */
[----:B------:R-:W-:-:S13]  /*0230*/  R2UR UR31, R0 ;  /* 0x00000000001f72ca */ /* 0x000fda00000e0000 */
        /* <DEDUP_REMOVED lines=8> */
[----:B------:R-:W-:Y:S01]  /*02c0*/  UIMAD UR27, UR8, UR15, UR5 ;  /* 0x0000000f081b72a4 */ /* 0x000fe2000f8e0205 */
[----:B------:R-:W0:Y:S01]  /*02d0*/  LDCU.128 UR12, c[0x0][0x460] ;  /* 0x00008c00ff0c77ac */ /* 0x000e220008000c00 */
[----:B------:R-:W-:-:S02]  /*02e0*/  UIADD3 UR9, UP0, UPT, UR22, UR4, URZ ;  /* 0x0000000416097290 */ /* 0x000fc4000ff1e0ff */
[----:B------:R-:W-:Y:S01]  /*02f0*/  UIMAD UR7, UR8, UR19, UR17 ;  /* 0x00000013080772a4 */ /* 0x000fe2000f8e0211 */
[----:B------:R-:W-:Y:S01]  /*0300*/  UMOV UR4, URZ ;  /* 0x000000ff00047c82 */ /* 0x000fe20008000000 */
[----:B------:R-:W-:Y:S01]  /*0310*/  UIADD3 UR17, UP2, UPT, UR22, UR16, URZ ;  /* 0x0000001016117290 */ /* 0x000fe2000ff5e0ff */
[----:B------:R-:W2:Y:S01]  /*0320*/  LDCU.64 UR10, c[0x0][0x3b0] ;  /* 0x00007600ff0a77ac */ /* 0x000ea20008000a00 */
[----:B---3--:R-:W-:Y:S02]  /*0330*/  IADD3 R2, PT, PT, R0, 0xffffffe, RZ ;  /* 0x0ffffffe00027810 */ /* 0x008fe40007ffe0ff */
[----:B------:R-:W-:Y:S01]  /*0340*/  UIADD3.X UR7, UPT, UPT, UR23, UR7, URZ, UP2, !UPT ;  /* 0x0000000717077290 */ /* 0x000fe200097fe4ff */
[----:B------:R-:W-:Y:S01]  /*0350*/  MOV R0, UR8 ;  /* 0x0000000800007c02 */ /* 0x000fe20008000f00 */
[----:B------:R-:W3:Y:S02]  /*0360*/  LDCU.64 UR18, c[0x0][0x4b8] ;  /* 0x00009700ff1277ac */ /* 0x000ee40008000a00 */
[----:B------:R-:W4:Y:S01]  /*0370*/  F2I.FTZ.U32.TRUNC.NTZ R2, R2 ;  /* 0x0000000200027305 */ /* 0x000f22000021f000 */
[----:B------:R-:W-:Y:S01]  /*0380*/  IABS R0, R0 ;  /* 0x0000000000007213 */ /* 0x000fe20000000000 */
[----:B0-----:R-:W-:-:S02]  /*0390*/  ULEA UR16, UP3, UR17, UR14, 0x1 ;  /* 0x0000000e11107291 */ /* 0x001fc4000f8608ff */
[----:B------:R-:W-:Y:S01]  /*03a0*/  ULEA UR12, UP1, UR9, UR12, 0x1 ;  /* 0x0000000c090c7291 */ /* 0x000fe2000f8208ff */
[----:B------:R-:W-:Y:S01]  /*03b0*/  R2UR UR29, R0 ;  /* 0x00000000001d72ca */ /* 0x000fe200000e0000 */
[----:B------:R-:W-:Y:S02]  /*03c0*/  UIADD3.X UR14, UPT, UPT, UR23, UR27, URZ, UP0, !UPT ;  /* 0x0000001b170e7290 */ /* 0x000fe400087fe4ff */
[----:B------:R-:W-:Y:S02]  /*03d0*/  ULEA.HI.X UR17, UR17, UR15, UR7, 0x1, UP3 ;  /* 0x0000000f11117291 */ /* 0x000fe400098f0c07 */
[----:B------:R-:W-:Y:S02]  /*03e0*/  ULEA.HI.X UR13, UR9, UR13, UR14, 0x1, UP1 ;  /* 0x0000000d090d7291 */ /* 0x000fe400088f0c0e */
[----:B--2---:R-:W-:Y:S02]  /*03f0*/  UIMAD.WIDE.U32 UR14, UR6, UR10, URZ ;  /* 0x0000000a060e72a5 */ /* 0x004fe4000f8e00ff */
[----:B------:R-:W-:Y:S01]  /*0400*/  UISETP.NE.AND UP1, UPT, UR30, URZ, UPT ;  /* 0x000000ff1e00728c */ /* 0x000fe2000bf25270 */
[----:B----4-:R-:W-:Y:S01]  /*0410*/  R2UR UR5, R2 ;  /* 0x00000000020572ca */ /* 0x010fe200000e0000 */
        /* <DEDUP_REMOVED lines=9> */
[----:B-1----:R-:W-:Y:S02]  /*04b0*/  UIMAD.WIDE.U32 UR4, UR6, UR20, URZ ;  /* 0x00000014060472a5 */ /* 0x002fe4000f8e00ff */
        /* <DEDUP_REMOVED lines=8> */
[----:B------:R-:W1:Y:S06]  /*0540*/  LDCU.64 UR20, c[0x0][0x3c8] ;  /* 0x00007900ff1477ac */ /* 0x000e6c0008000a00 */
[----:B------:R-:W-:Y:S02]  /*0550*/  @!UP2 UIADD3 UR9, UPT, UPT, UR9, -UR31, URZ ;  /* 0x8000001f0909a290 */ /* 0x000fe4000fffe0ff */
[----:B------:R-:W-:-:S02]  /*0560*/  @!UP2 UIADD3 UR7, UPT, UPT, UR7, 0x1, URZ ;  /* 0x000000010707a890 */ /* 0x000fc4000fffe0ff */
[----:B------:R-:W-:Y:S02]  /*0570*/  UISETP.GE.U32.AND UP0, UPT, UR9, UR31, UPT ;  /* 0x0000001f0900728c */ /* 0x000fe4000bf06070 */
[----:B------:R-:W-:Y:S01]  /*0580*/  UISETP.GE.AND UP2, UPT, UR5, URZ, UPT ;  /* 0x000000ff0500728c */ /* 0x000fe2000bf46270 */
[----:B------:R-:W2:Y:S01]  /*0590*/  LDCU.64 UR28, c[0x0][0x4c0] ;  /* 0x00009800ff1c77ac */ /* 0x000ea20008000a00 */
        /* <DEDUP_REMOVED lines=10> */
[----:B-1----:R-:W-:Y:S02]  /*0640*/  UIMAD.WIDE.U32 UR14, UR7, UR20, UR14 ;  /* 0x00000014070e72a5 */ /* 0x002fe4000f8e000e */
[----:B------:R-:W-:Y:S02]  /*0650*/  UIMAD UR5, UR4, UR20, URZ ;  /* 0x00000014040572a4 */ /* 0x000fe4000f8e02ff */
[----:B--2---:R-:W-:-:S02]  /*0660*/  UIMAD UR11, UR4, UR28, URZ ;  /* 0x0000001c040b72a4 */ /* 0x004fc4000f8e02ff */
[----:B------:R-:W-:Y:S02]  /*0670*/  UIMAD UR9, UR7, UR21, UR5 ;  /* 0x00000015070972a4 */ /* 0x000fe4000f8e0205 */
[----:B------:R-:W-:Y:S01]  /*0680*/  UIMAD.WIDE.U32 UR4, UR7, UR28, URZ ;  /* 0x0000001c070472a5 */ /* 0x000fe2000f8e00ff */
[----:B------:R-:W0:Y:S01]  /*0690*/  @UP0 LDCU UR28, c[0x0][0x384] ;  /* 0x00007080ff1c07ac */ /* 0x000e220008000800 */
        /* <DEDUP_REMOVED lines=29> */
[----:B------:R-:W-:Y:S01]  /*0870*/  MOV R114, RZ ;  /* 0x000000ff00727202 */ /* 0x000fe20000000f00 */
[----:B------:R-:W1:Y:S01]  /*0880*/  LDCU UR11, c[0x0][0x394] ;  /* 0x00007280ff0b77ac */ /* 0x000e620008000800 */
[----:B------:R-:W-:Y:S02]  /*0890*/  MOV R116, RZ ;  /* 0x000000ff00747202 */ /* 0x000fe40000000f00 */
[C---:B0-----:R-:W-:Y:S02]  /*08a0*/  SHF.L.U32 R0, R5.reuse, 0x4, RZ ;  /* 0x0000000405007819 */ /* 0x041fe400000006ff */
[----:B------:R-:W-:-:S04]  /*08b0*/  LOP3.LUT R5, R5, 0x1f, RZ, 0xc0, !PT ;  /* 0x0000001f05057812 */ /* 0x000fc800078ec0ff */
[----:B-1----:R-:W-:-:S07]  /*08c0*/  LOP3.LUT R7, R5, 0x3e00, R0, 0xf8, !PT ;  /* 0x00003e0005077812 */ /* 0x002fce00078ef800 */
.L_x_13112:
        /* <DEDUP_REMOVED lines=25> */
[----:B------:R-:W-:Y:S02]  /*0a60*/  LOP3.LUT R4, R29, 0x80, RZ, 0xfc, !PT ;  /* 0x000000801d047812 */ /* 0x000fe400078efcff */
[----:B------:R-:W-:Y:S02]  /*0a70*/  ISETP.GE.AND P0, PT, R25, UR8, PT ;  /* 0x0000000819007c0c */ /* 0x000fe4000bf06270 */
[----:B------:R-:W-:-:S02]  /*0a80*/  SHF.L.U32 R2, R29, 0x1, RZ ;  /* 0x000000011d027819 */ /* 0x000fc400000006ff */
[----:B------:R-:W-:Y:S01]  /*0a90*/  ISETP.GE.AND P4, PT, R4, UR8, PT ;  /* 0x0000000804007c0c */ /* 0x000fe2000bf86270 */
[----:B------:R-:W-:Y:S01]  /*0aa0*/  BAR.SYNC.DEFER_BLOCKING 0x0 ;  /* 0x0000000000007b1d */ /* 0x000fe20000010000 */
[C---:B------:R-:W-:Y:S02]  /*0ab0*/  LOP3.LUT R3, R29.reuse, 0x60, RZ, 0xfc, !PT ;  /* 0x000000601d037812 */ /* 0x040fe400078efcff */
[----:B------:R-:W-:Y:S02]  /*0ac0*/  P2R R42, PR, RZ, 0x1 ;  /* 0x00000001ff2a7803 */ /* 0x000fe40000000000 */
[C---:B------:R-:W-:Y:S02]  /*0ad0*/  IADD3 R4, P1, PT, R2.reuse, UR16, RZ ;  /* 0x0000001002047c10 */ /* 0x040fe4000ff3e0ff */
[----:B------:R-:W-:Y:S02]  /*0ae0*/  IADD3 R2, P0, PT, R2, UR18, RZ ;  /* 0x0000001202027c10 */ /* 0x000fe4000ff1e0ff */
[----:B------:R-:W-:-:S02]  /*0af0*/  LOP3.LUT R14, R29, 0xe0, RZ, 0xfc, !PT ;  /* 0x000000e01d0e7812 */ /* 0x000fc400078efcff */
[----:B------:R-:W-:Y:S02]  /*0b00*/  LOP3.LUT R0, R29, 0x40, RZ, 0xfc, !PT ;  /* 0x000000401d007812 */ /* 0x000fe400078efcff */
[----:B------:R-:W-:Y:S02]  /*0b10*/  ISETP.GE.AND P5, PT, R3, UR8, PT ;  /* 0x0000000803007c0c */ /* 0x000fe4000bfa6270 */
[----:B------:R-:W-:Y:S02]  /*0b20*/  IADD3.X R3, PT, PT, RZ, UR19, RZ, P0, !PT ;  /* 0x00000013ff037c10 */ /* 0x000fe400087fe4ff */
[----:B------:R-:W-:Y:S02]  /*0b30*/  IADD3.X R5, PT, PT, RZ, UR17, RZ, P1, !PT ;  /* 0x00000011ff057c10 */ /* 0x000fe40008ffe4ff */
[----:B------:R-:W-:Y:S02]  /*0b40*/  ISETP.GE.AND P0, PT, R14, UR8, PT ;  /* 0x000000080e007c0c */ /* 0x000fe4000bf06270 */
[----:B------:R-:W-:-:S02]  /*0b50*/  ISETP.NE.AND P1, PT, R41, RZ, PT ;  /* 0x000000ff2900720c */ /* 0x000fc40003f25270 */
        /* <DEDUP_REMOVED lines=15> */
[----:B------:R-:W-:Y:S02]  /*0c50*/  PRMT R8, RZ, 0x7610, R8 ;  /* 0x00007610ff087816 */ /* 0x000fe40000000008 */
[----:B------:R-:W-:-:S02]  /*0c60*/  LOP3.LUT R17, R29, 0x120, RZ, 0xfc, !PT ;  /* 0x000001201d117812 */ /* 0x000fc400078efcff */
[C---:B------:R-:W-:Y:S02]  /*0c70*/  LOP3.LUT R20, R29.reuse, 0x140, RZ, 0xfc, !PT ;  /* 0x000001401d147812 */ /* 0x040fe400078efcff */
[C---:B------:R-:W-:Y:S01]  /*0c80*/  LOP3.LUT R21, R29.reuse, 0x160, RZ, 0xfc, !PT ;  /* 0x000001601d157812 */ /* 0x040fe200078efcff */
[----:B------:R-:W4:Y:S01]  /*0c90*/  @!P0 LDG.E.U16 R18, desc[UR24][R6.64+0x200] ;  /* 0x0002001806128981 */ /* 0x000f22000c1e1500 */
[C---:B------:R-:W-:Y:S02]  /*0ca0*/  LOP3.LUT R24, R29.reuse, 0x180, RZ, 0xfc, !PT ;  /* 0x000001801d187812 */ /* 0x040fe400078efcff */
[----:B------:R-:W-:Y:S01]  /*0cb0*/  P2R R49, PR, RZ, 0x1 ;  /* 0x00000001ff317803 */ /* 0x000fe20000000000 */
[----:B------:R-:W2:Y:S01]  /*0cc0*/  @!P1 LDG.E.U16 R9, desc[UR24][R6.64+0x40] ;  /* 0x0000401806099981 */ /* 0x000ea2000c1e1500 */
[----:B------:R-:W-:Y:S02]  /*0cd0*/  LOP3.LUT R25, R29, 0x1a0, RZ, 0xfc, !PT ;  /* 0x000001a01d197812 */ /* 0x000fe400078efcff */
[----:B------:R-:W-:Y:S01]  /*0ce0*/  ISETP.GE.AND P0, PT, R17, UR8, PT ;  /* 0x0000000811007c0c */ /* 0x000fe2000bf06270 */
[----:B------:R-:W3:Y:S01]  /*0cf0*/  @!P6 LDG.E.U16 R8, desc[UR24][R6.64+0x80] ;  /* 0x000080180608e981 */ /* 0x000ee2000c1e1500 */
[----:B------:R-:W-:-:S02]  /*0d00*/  P2R R47, PR, RZ, 0x4 ;  /* 0x00000004ff2f7803 */ /* 0x000fc40000000000 */
[C---:B------:R-:W-:Y:S01]  /*0d10*/  LOP3.LUT R28, R29.reuse, 0x1c0, RZ, 0xfc, !PT ;  /* 0x000001c01d1c7812 */ /* 0x040fe200078efcff */
[----:B------:R-:W4:Y:S01]  /*0d20*/  @!P2 LDG.E.U16 R12, desc[UR24][R6.64+0x180] ;  /* 0x00018018060ca981 */ /* 0x000f22000c1e1500 */
        /* <DEDUP_REMOVED lines=24> */
[----:B------:R-:W-:Y:S02]  /*0eb0*/  P2R R39, PR, RZ, 0x1 ;  /* 0x00000001ff277803 */ /* 0x000fe40000000000 */
[----:B------:R-:W-:Y:S01]  /*0ec0*/  ISETP.NE.AND P0, PT, R48, RZ, PT ;  /* 0x000000ff3000720c */ /* 0x000fe20003f05270 */
[----:B-1----:R-:W-:Y:S01]  /*0ed0*/  ULEA UR22, UR8, UR22, 0x18 ;  /* 0x0000001608167291 */ /* 0x002fe2000f8ec0ff */
[C---:B0-----:R-:W-:Y:S01]  /*0ee0*/  IADD3 R7, PT, PT, R112.reuse, 0x80, RZ ;  /* 0x0000008070077810 */ /* 0x041fe20007ffe0ff */
[----:B------:R-:W0:Y:S01]  /*0ef0*/  LDCU UR8, c[0x0][0x38c] ;  /* 0x00007180ff0877ac */ /* 0x000e220008000800 */
[C---:B------:R-:W-:Y:S02]  /*0f00*/  IADD3 R17, PT, PT, R112.reuse, 0x20, RZ ;  /* 0x0000002070117810 */ /* 0x040fe40007ffe0ff */
[----:B------:R-:W-:Y:S02]  /*0f10*/  IADD3 R21, PT, PT, R112, 0x40, RZ ;  /* 0x0000004070157810 */ /* 0x000fe40007ffe0ff */
[----:B------:R-:W-:-:S02]  /*0f20*/  LEA.HI.SX32 R7, R7, R112, 0x1b ;  /* 0x0000007007077211 */ /* 0x000fc400078fdaff */
[C---:B------:R-:W-:Y:S02]  /*0f30*/  IADD3 R25, PT, PT, R112.reuse, 0x60, RZ ;  /* 0x0000006070197810 */ /* 0x040fe40007ffe0ff */
[CC--:B------:R-:W-:Y:S02]  /*0f40*/  LEA.HI.SX32 R111, R112.reuse, R112.reuse, 0x1b ;  /* 0x00000070706f7211 */ /* 0x0c0fe400078fdaff */
[----:B------:R-:W-:Y:S02]  /*0f50*/  IADD3 R29, PT, PT, R112, 0xa0, RZ ;  /* 0x000000a0701d7810 */ /* 0x000fe40007ffe0ff */
[-C--:B------:R-:W-:Y:S02]  /*0f60*/  LEA.HI.SX32 R17, R17, R112.reuse, 0x1b ;  /* 0x0000007011117211 */ /* 0x080fe400078fdaff */
[----:B------:R-:W-:Y:S02]  /*0f70*/  LEA.HI.SX32 R21, R21, R112, 0x1b ;  /* 0x0000007015157211 */ /* 0x000fe400078fdaff */
[----:B------:R-:W-:-:S02]  /*0f80*/  LEA R107, R7, UR22, 0x1 ;  /* 0x00000016076b7c11 */ /* 0x000fc4000f8e08ff */
[-C--:B------:R-:W-:Y:S02]  /*0f90*/  LEA.HI.SX32 R25, R25, R112.reuse, 0x1b ;  /* 0x0000007019197211 */ /* 0x080fe400078fdaff */
[----:B------:R-:W-:Y:S02]  /*0fa0*/  IADD3 R7, PT, PT, R112, 0xc0, RZ ;  /* 0x000000c070077810 */ /* 0x000fe40007ffe0ff */
[----:B------:R-:W-:Y:S02]  /*0fb0*/  LEA R111, R111, UR22, 0x1 ;  /* 0x000000166f6f7c11 */ /* 0x000fe4000f8e08ff */
[----:B------:R-:W-:Y:S02]  /*0fc0*/  LEA.HI.SX32 R29, R29, R112, 0x1b ;  /* 0x000000701d1d7211 */ /* 0x000fe400078fdaff */
[----:B------:R-:W-:Y:S02]  /*0fd0*/  LEA R110, R17, UR22, 0x1 ;  /* 0x00000016116e7c11 */ /* 0x000fe4000f8e08ff */
[----:B------:R-:W-:-:S02]  /*0fe0*/  LEA R109, R21, UR22, 0x1 ;  /* 0x00000016156d7c11 */ /* 0x000fc4000f8e08ff */
[----:B------:R-:W-:Y:S02]  /*0ff0*/  LEA R108, R25, UR22, 0x1 ;  /* 0x00000016196c7c11 */ /* 0x000fe4000f8e08ff */
[C---:B------:R-:W-:Y:S02]  /*1000*/  IADD3 R17, PT, PT, R112.reuse, 0xe0, RZ ;  /* 0x000000e070117810 */ /* 0x040fe40007ffe0ff */
[----:B------:R-:W-:Y:S02]  /*1010*/  LEA.HI.SX32 R7, R7, R112, 0x1b ;  /* 0x0000007007077211 */ /* 0x000fe400078fdaff */
[----:B------:R-:W-:Y:S02]  /*1020*/  LEA R106, R29, UR22, 0x1 ;  /* 0x000000161d6a7c11 */ /* 0x000fe4000f8e08ff */
[C---:B------:R-:W-:Y:S02]  /*1030*/  IADD3 R21, PT, PT, R112.reuse, 0x100, RZ ;  /* 0x0000010070157810 */ /* 0x040fe40007ffe0ff */
[----:B------:R-:W-:-:S02]  /*1040*/  IADD3 R25, PT, PT, R112, 0x120, RZ ;  /* 0x0000012070197810 */ /* 0x000fc40007ffe0ff */
[C---:B------:R-:W-:Y:S02]  /*1050*/  IADD3 R29, PT, PT, R112.reuse, 0x140, RZ ;  /* 0x00000140701d7810 */ /* 0x040fe40007ffe0ff */
[----:B------:R-:W-:Y:S02]  /*1060*/  LEA.HI.SX32 R17, R17, R112, 0x1b ;  /* 0x0000007011117211 */ /* 0x000fe400078fdaff */
[----:B------:R-:W-:Y:S02]  /*1070*/  LEA R105, R7, UR22, 0x1 ;  /* 0x0000001607697c11 */ /* 0x000fe4000f8e08ff */
[----:B------:R-:W-:Y:S02]  /*1080*/  P2R R38, PR, RZ, 0x1 ;  /* 0x00000001ff267803 */ /* 0x000fe40000000000 */
[----:B------:R-:W-:Y:S02]  /*1090*/  IADD3 R7, PT, PT, R112, 0x160, RZ ;  /* 0x0000016070077810 */ /* 0x000fe40007ffe0ff */
[----:B------:R-:W-:-:S02]  /*10a0*/  ISETP.NE.AND P0, PT, R47, RZ, PT ;  /* 0x000000ff2f00720c */ /* 0x000fc40003f05270 */
[-C--:B------:R-:W-:Y:S02]  /*10b0*/  LEA.HI.SX32 R21, R21, R112.reuse, 0x1b ;  /* 0x0000007015157211 */ /* 0x080fe400078fdaff */
[-C--:B------:R-:W-:Y:S02]  /*10c0*/  LEA.HI.SX32 R25, R25, R112.reuse, 0x1b ;  /* 0x0000007019197211 */ /* 0x080fe400078fdaff */
[-C--:B------:R-:W-:Y:S02]  /*10d0*/  LEA.HI.SX32 R29, R29, R112.reuse, 0x1b ;  /* 0x000000701d1d7211 */ /* 0x080fe400078fdaff */
[----:B------:R-:W-:Y:S02]  /*10e0*/  LEA R104, R17, UR22, 0x1 ;  /* 0x0000001611687c11 */ /* 0x000fe4000f8e08ff */
[----:B------:R-:W-:Y:S02]  /*10f0*/  IADD3 R17, PT, PT, R112, 0x1e0, RZ ;  /* 0x000001e070117810 */ /* 0x000fe40007ffe0ff */
[----:B------:R-:W-:-:S02]  /*1100*/  LEA.HI.SX32 R7, R7, R112, 0x1b ;  /* 0x0000007007077211 */ /* 0x000fc400078fdaff */
[----:B------:R-:W-:Y:S02]  /*1110*/  P2R R37, PR, RZ, 0x1 ;  /* 0x00000001ff257803 */ /* 0x000fe40000000000 */
[----:B------:R-:W-:Y:S02]  /*1120*/  LEA R103, R21, UR22, 0x1 ;  /* 0x0000001615677c11 */ /* 0x000fe4000f8e08ff */
[----:B------:R-:W-:Y:S02]  /*1130*/  ISETP.NE.AND P0, PT, R46, RZ, PT ;  /* 0x000000ff2e00720c */ /* 0x000fe40003f05270 */
[----:B------:R-:W-:Y:S02]  /*1140*/  LEA R102, R25, UR22, 0x1 ;  /* 0x0000001619667c11 */ /* 0x000fe4000f8e08ff */
[----:B------:R-:W-:Y:S02]  /*1150*/  LEA R101, R29, UR22, 0x1 ;  /* 0x000000161d657c11 */ /* 0x000fe4000f8e08ff */
        /* <DEDUP_REMOVED lines=15> */
[----:B-----5:R1:W-:Y:S02]  /*1250*/  STS.U16 [R111], R0 ;  /* 0x000000006f007388 */ /* 0x0203e40000000400 */
[C---:B-1----:R-:W-:Y:S02]  /*1260*/  SHF.L.U32 R0, R112.reuse, 0x4, RZ ;  /* 0x0000000470007819 */ /* 0x042fe400000006ff */
[----:B--2---:R1:W-:Y:S04]  /*1270*/  STS.U16 [R110+0x40], R9 ;  /* 0x000040096e007388 */ /* 0x0043e80000000400 */
[----:B---3--:R-:W-:Y:S04]  /*1280*/  STS.U16 [R109+0x80], R8 ;  /* 0x000080086d007388 */ /* 0x008fe80000000400 */
[----:B------:R2:W-:Y:S01]  /*1290*/  STS.U16 [R108+0xc0], R11 ;  /* 0x0000c00b6c007388 */ /* 0x0005e20000000400 */
[----:B-1----:R-:W-:-:S03]  /*12a0*/  IADD3 R9, PT, PT, R112, 0x180, RZ ;  /* 0x0000018070097810 */ /* 0x002fc60007ffe0ff */
[----:B------:R-:W-:Y:S04]  /*12b0*/  STS.U16 [R107+0x100], R10 ;  /* 0x0001000a6b007388 */ /* 0x000fe80000000400 */
[----:B----4-:R1:W-:Y:S01]  /*12c0*/  STS.U16 [R106+0x140], R13 ;  /* 0x0001400d6a007388 */ /* 0x0103e20000000400 */
[C---:B--2---:R-:W-:Y:S02]  /*12d0*/  IADD3 R11, PT, PT, R112.reuse, 0x1a0, RZ ;  /* 0x000001a0700b7810 */ /* 0x044fe40007ffe0ff */
[-C--:B------:R-:W-:Y:S02]  /*12e0*/  LEA.HI.SX32 R9, R9, R112.reuse, 0x1b ;  /* 0x0000007009097211 */ /* 0x080fe400078fdaff */
[----:B------:R-:W-:Y:S02]  /*12f0*/  LEA.HI.SX32 R11, R11, R112, 0x1b ;  /* 0x000000700b0b7211 */ /* 0x000fe400078fdaff */
[----:B-1----:R-:W-:Y:S01]  /*1300*/  IADD3 R13, PT, PT, R112, 0x1c0, RZ ;  /* 0x000001c0700d7810 */ /* 0x002fe20007ffe0ff */
[----:B------:R1:W-:Y:S01]  /*1310*/  STS.U16 [R105+0x180], R12 ;  /* 0x0001800c69007388 */ /* 0x0003e20000000400 */
[----:B------:R-:W-:-:S02]  /*1320*/  LEA R99, R9, UR22, 0x1 ;  /* 0x0000001609637c11 */ /* 0x000fc4000f8e08ff */
[----:B------:R-:W-:Y:S01]  /*1330*/  LEA.HI.SX32 R13, R13, R112, 0x1b ;  /* 0x000000700d0d7211 */ /* 0x000fe200078fdaff */
[----:B------:R2:W-:Y:S01]  /*1340*/  STS.U16 [R104+0x1c0], R15 ;  /* 0x0001c00f68007388 */ /* 0x0005e20000000400 */
[----:B------:R-:W-:Y:S02]  /*1350*/  LEA R98, R11, UR22, 0x1 ;  /* 0x000000160b627c11 */ /* 0x000fe4000f8e08ff */
[----:B------:R-:W-:Y:S01]  /*1360*/  LEA.HI.SX32 R95, R0, R0, 0x1b ;  /* 0x00000000005f7211 */ /* 0x000fe200078fdaff */
[----:B------:R3:W-:Y:S01]  /*1370*/  STS.U16 [R103+0x200], R18 ;  /* 0x0002001267007388 */ /* 0x0007e20000000400 */
[----:B------:R-:W-:-:S03]  /*1380*/  LEA R97, R13, UR22, 0x1 ;  /* 0x000000160d617c11 */ /* 0x000fc6000f8e08ff */
[----:B------:R4:W-:Y:S01]  /*1390*/  STS.U16 [R102+0x240], R19 ;  /* 0x0002401366007388 */ /* 0x0009e20000000400 */
[----:B------:R-:W-:-:S03]  /*13a0*/  LEA R95, R95, UR22, 0x1 ;  /* 0x000000165f5f7c11 */ /* 0x000fc6000f8e08ff */
[----:B------:R-:W-:Y:S04]  /*13b0*/  STS.U16 [R101+0x280], R22 ;  /* 0x0002801665007388 */ /* 0x000fe80000000400 */
[----:B------:R-:W-:Y:S04]  /*13c0*/  STS.U16 [R100+0x2c0], R23 ;  /* 0x0002c01764007388 */ /* 0x000fe80000000400 */
[----:B------:R-:W-:Y:S04]  /*13d0*/  STS.U16 [R99+0x300], R26 ;  /* 0x0003001a63007388 */ /* 0x000fe80000000400 */
[----:B------:R-:W-:Y:S04]  /*13e0*/  STS.U16 [R98+0x340], R27 ;  /* 0x0003401b62007388 */ /* 0x000fe80000000400 */
[----:B------:R5:W-:Y:S04]  /*13f0*/  STS.U16 [R97+0x380], R30 ;  /* 0x0003801e61007388 */ /* 0x000be80000000400 */
        /* <DEDUP_REMOVED lines=42> */
[----:B--2---:R-:W-:Y:S02]  /*16a0*/  PRMT R15, RZ, 0x7610, R15 ;  /* 0x00007610ff0f7816 */ /* 0x004fe4000000000f */
[----:B------:R-:W-:Y:S02]  /*16b0*/  PRMT R16, RZ, 0x7610, R16 ;  /* 0x00007610ff107816 */ /* 0x000fe40000000010 */
[----:B------:R-:W-:Y:S02]  /*16c0*/  PRMT R17, RZ, 0x7610, R17 ;  /* 0x00007610ff117816 */ /* 0x000fe40000000011 */
[----:B---3--:R-:W-:Y:S02]  /*16d0*/  PRMT R18, RZ, 0x7610, R18 ;  /* 0x00007610ff127816 */ /* 0x008fe40000000012 */
[----:B----4-:R-:W-:Y:S01]  /*16e0*/  PRMT R19, RZ, 0x7610, R19 ;  /* 0x00007610ff137816 */ /* 0x010fe20000000013 */
[----:B------:R-:W2:Y:S04]  /*16f0*/  @!P1 LDG.E.U16 R16, desc[UR24][R4.64+0x280] ;  /* 0x0002801804109981 */ /* 0x000ea8000c1e1500 */
[----:B------:R-:W3:Y:S01]  /*1700*/  @!P0 LDG.E.U16 R14, desc[UR24][R4.64+0x200] ;  /* 0x00020018040e8981 */ /* 0x000ee2000c1e1500 */
[----:B------:R-:W-:-:S02]  /*1710*/  ISETP.NE.AND P0, PT, R40, RZ, PT ;  /* 0x000000ff2800720c */ /* 0x000fc40003f05270 */
[----:B------:R-:W-:Y:S01]  /*1720*/  PRMT R0, RZ, 0x7610, R0 ;  /* 0x00007610ff007816 */ /* 0x000fe20000000000 */
[----:B------:R-:W4:Y:S01]  /*1730*/  @!P2 LDG.E.U16 R17, desc[UR24][R4.64+0x2c0] ;  /* 0x0002c0180411a981 */ /* 0x000f22000c1e1500 */
[----:B------:R-:W-:-:S03]  /*1740*/  PRMT R21, RZ, 0x7610, R21 ;  /* 0x00007610ff157816 */ /* 0x000fc60000000015 */
[----:B------:R-:W4:Y:S04]  /*1750*/  @!P3 LDG.E.U16 R18, desc[UR24][R4.64+0x300] ;  /* 0x000300180412b981 */ /* 0x000f28000c1e1500 */
[----:B------:R-:W4:Y:S04]  /*1760*/  @!P4 LDG.E.U16 R19, desc[UR24][R4.64+0x340] ;  /* 0x000340180413c981 */ /* 0x000f28000c1e1500 */
[----:B------:R-:W2:Y:S04]  /*1770*/  @!P0 LDG.E.U16 R15, desc[UR24][R4.64+0x240] ;  /* 0x00024018040f8981 */ /* 0x000ea8000c1e1500 */
[----:B------:R-:W4:Y:S04]  /*1780*/  @!P5 LDG.E.U16 R0, desc[UR24][R4.64+0x380] ;  /* 0x000380180400d981 */ /* 0x000f28000c1e1500 */
[----:B------:R-:W4:Y:S01]  /*1790*/  @!P6 LDG.E.U16 R21, desc[UR24][R4.64+0x3c0] ;  /* 0x0003c0180415e981 */ /* 0x000f22000c1e1500 */
[----:B-----5:R-:W-:-:S02]  /*17a0*/  P2R R30, PR, RZ, 0x1 ;  /* 0x00000001ff1e7803 */ /* 0x020fc40000000000 */
        /* <DEDUP_REMOVED lines=52> */
[----:B-1----:R-:W-:-:S05]  /*1af0*/  PRMT R19, RZ, 0x7610, R19 ;  /* 0x00007610ff137816 */ /* 0x002fca0000000013 */
[----:B------:R-:W3:Y:S01]  /*1b00*/  @!P0 LDG.E.U16 R20, desc[UR24][R2.64] ;  /* 0x0000001802148981 */ /* 0x000ee2000c1e1500 */
        /* <DEDUP_REMOVED lines=38> */
[----:B0-----:R-:W-:-:S02]  /*1d70*/  SHF.L.U32 R77, R77, 0x10, RZ ;  /* 0x000000104d4d7819 */ /* 0x001fc400000006ff */
        /* <DEDUP_REMOVED lines=16> */
[----:B------:R-:W-:Y:S01]  /*1e80*/  HFMA2 R94, -RZ, RZ, 0, 0 ;  /* 0x00000000ff5e7431 */ /* 0x000fe200000001ff */
[----:B---3--:R-:W-:Y:S04]  /*1e90*/  STS.U16 [R111], R20 ;  /* 0x000000146f007388 */ /* 0x008fe80000000400 */
[----:B----4-:R-:W-:Y:S04]  /*1ea0*/  STS.U16 [R110+0x40], R19 ;  /* 0x000040136e007388 */ /* 0x010fe80000000400 */
[----:B--2---:R-:W-:Y:S04]  /*1eb0*/  STS.U16 [R109+0x80], R22 ;  /* 0x000080166d007388 */ /* 0x004fe80000000400 */
        /* <DEDUP_REMOVED lines=92> */
[----:B------:R-:W-:Y:S01]  /*2480*/  FADD.FTZ R33, R31, R31 ;  /* 0x0000001f1f217221 */ /* 0x000fe20000010000 */
        /* <DEDUP_REMOVED lines=35> */
[----:B------:R-:W-:Y:S01]  /*26c0*/  LOP3.LUT R22, R31, 0x7c1f, R140, 0xc8, !PT ;  /* 0x00007c1f1f167812 */ /* 0x000fe200078ec88c */
[----:B------:R-:W-:Y:S01]  /*26d0*/  FADD.FTZ R18, R14, UR6 ;  /* 0x000000060e127e21 */ /* 0x000fe20008010000 */
[----:B------:R-:W-:Y:S01]  /*26e0*/  FADD.FTZ R17, R15, UR6 ;  /* 0x000000060f117e21 */ /* 0x000fe20008010000 */
[----:B------:R-:W-:Y:S01]  /*26f0*/  FADD.FTZ R46, R3, R3 ;  /* 0x00000003032e7221 */ /* 0x000fe20000010000 */
        /* <DEDUP_REMOVED lines=29> */
.L_x_13111:
        /* <DEDUP_REMOVED lines=8> */
[----:B------:R-:W-:Y:S02]  /*2950*/  @!P0 MOV R2, R22 ;  /* 0x0000001600028202 */ /* 0x000fe40000000f00 */
[----:B------:R-:W-:Y:S01]  /*2960*/  @!P0 MOV R3, RZ ;  /* 0x000000ff00038202 */ /* 0x000fe20000000f00 */
[----:B-1----:R-:W1:Y:S01]  /*2970*/  @!P2 LDC.64 R120, c[0x0][0x3c0] ;  /* 0x0000f000ff78ab82 */ /* 0x002e620000000a00 */
[----:B------:R-:W-:Y:S02]  /*2980*/  @!P2 MOV R13, RZ ;  /* 0x000000ff000da202 */ /* 0x000fe40000000f00 */
[----:B------:R-:W-:-:S03]  /*2990*/  PRMT R113, RZ, 0x7610, R113 ;  /* 0x00007610ff717816 */ /* 0x000fc60000000071 */
[----:B------:R-:W-:Y:S02]  /*29a0*/  @!P6 MOV R9, RZ ;  /* 0x000000ff0009e202 */ /* 0x000fe40000000f00 */
[----:B--2---:R-:W2:Y:S01]  /*29b0*/  @!P6 LDC.64 R118, c[0x0][0x3c0] ;  /* 0x0000f000ff76eb82 */ /* 0x004ea20000000a00 */
[----:B-----5:R-:W-:Y:S01]  /*29c0*/  @!P0 IMAD.WIDE.U32 R6, R4, UR8, R2 ;  /* 0x0000000804068c25 */ /* 0x020fe2000f8e0002 */
[----:B------:R-:W-:Y:S02]  /*29d0*/  LOP3.LUT R4, R137, 0x60, RZ, 0xfc, !PT ;  /* 0x0000006089047812 */ /* 0x000fe400078efcff */
[----:B------:R-:W-:Y:S01]  /*29e0*/  @!P3 MOV R11, RZ ;  /* 0x000000ff000bb202 */ /* 0x000fe20000000f00 */
[----:B------:R-:W-:Y:S01]  /*29f0*/  @!P0 IMAD R3, R5, UR8, R7 ;  /* 0x0000000805038c24 */ /* 0x000fe2000f8e0207 */
[----:B------:R-:W-:Y:S02]  /*2a00*/  ISETP.GE.AND P4, PT, R4, UR41, PT ;  /* 0x0000002904007c0c */ /* 0x000fe4000bf86270 */
[----:B------:R-:W5:Y:S01]  /*2a10*/  @!P3 LDC.64 R122, c[0x0][0x3c0] ;  /* 0x0000f000ff7abb82 */ /* 0x000f620000000a00 */
[----:B------:R-:W-:-:S04]  /*2a20*/  @!P0 LEA R2, P5, R6, UR20, 0x1 ;  /* 0x0000001406028c11 */ /* 0x000fc8000f8a08ff */
[----:B------:R-:W-:Y:S01]  /*2a30*/  @!P0 LEA.HI.X R3, R6, UR21, R3, 0x1, P5 ;  /* 0x0000001506038c11 */ /* 0x000fe2000a8f0c03 */
[----:B-1----:R-:W-:-:S05]  /*2a40*/  @!P2 IMAD.WIDE.U32 R12, R120, UR8, R12 ;  /* 0x00000008780cac25 */ /* 0x002fca000f8e000c */
[----:B------:R-:W1:Y:S01]  /*2a50*/  @!P4 LDC.64 R124, c[0x0][0x3c0] ;  /* 0x0000f000ff7ccb82 */ /* 0x000e620000000a00 */
[----:B------:R-:W-:Y:S01]  /*2a60*/  @!P2 IMAD R5, R121, UR8, R13 ;  /* 0x000000087905ac24 */ /* 0x000fe2000f8e020d */
[----:B------:R-:W-:Y:S01]  /*2a70*/  @!P2 LEA R120, P5, R12, UR20, 0x1 ;  /* 0x000000140c78ac11 */ /* 0x000fe2000f8a08ff */
[----:B--2---:R-:W-:-:S03]  /*2a80*/  @!P6 IMAD.WIDE.U32 R6, R118, UR8, R8 ;  /* 0x000000087606ec25 */ /* 0x004fc6000f8e0008 */
[----:B------:R-:W-:Y:S02]  /*2a90*/  @!P2 LEA.HI.X R121, R12, UR21, R5, 0x1, P5 ;  /* 0x000000150c79ac11 */ /* 0x000fe4000a8f0c05 */
        /* <DEDUP_REMOVED lines=8> */
[C---:B------:R-:W-:Y:S02]  /*2b20*/  @!P3 LEA R118, P6, R6.reuse, UR20, 0x1 ;  /* 0x000000140676bc11 */ /* 0x040fe4000f8c08ff */
[----:B------:R-:W-:Y:S02]  /*2b30*/  LOP3.LUT R10, R137, 0xa0, RZ, 0xfc, !PT ;  /* 0x000000a0890a7812 */ /* 0x000fe400078efcff */
[----:B------:R-:W-:Y:S02]  /*2b40*/  @!P3 LEA.HI.X R119, R6, UR21, R5, 0x1, P6 ;  /* 0x000000150677bc11 */ /* 0x000fe4000b0f0c05 */
[----:B------:R-:W-:Y:S02]  /*2b50*/  @!P4 MOV R5, RZ ;  /* 0x000000ff0005c202 */ /* 0x000fe40000000f00 */
[----:B---3--:R-:W3:Y:S01]  /*2b60*/  @!P5 LDC.64 R126, c[0x0][0x3c0] ;  /* 0x0000f000ff7edb82 */ /* 0x008ee20000000a00 */
[----:B------:R-:W-:-:S02]  /*2b70*/  ISETP.GE.AND P6, PT, R10, UR41, PT ;  /* 0x000000290a007c0c */ /* 0x000fc4000bfc6270 */
[----:B------:R-:W-:Y:S01]  /*2b80*/  PRMT R128, RZ, 0x7610, R128 ;  /* 0x00007610ff807816 */ /* 0x000fe20000000080 */
[----:B-1----:R-:W-:Y:S01]  /*2b90*/  @!P4 IMAD.WIDE.U32 R4, R124, UR8, R4 ;  /* 0x000000087c04cc25 */ /* 0x002fe2000f8e0004 */
[----:B------:R-:W-:-:S03]  /*2ba0*/  LOP3.LUT R6, R137, 0xc0, RZ, 0xfc, !PT ;  /* 0x000000c089067812 */ /* 0x000fc600078efcff */
[----:B------:R-:W-:Y:S01]  /*2bb0*/  @!P4 IMAD R5, R125, UR8, R5 ;  /* 0x000000087d05cc24 */ /* 0x000fe2000f8e0205 */
[----:B------:R1:W5:Y:S01]  /*2bc0*/  @!P3 LDG.E.U16 R128, desc[UR24][R118.64] ;  /* 0x000000187680b981 */ /* 0x000362000c1e1500 */
[C---:B------:R-:W-:Y:S02]  /*2bd0*/  @!P4 LEA R122, P3, R4.reuse, UR20, 0x1 ;  /* 0x00000014047acc11 */ /* 0x040fe4000f8608ff */
[----:B------:R-:W-:Y:S02]  /*2be0*/  @!P5 MOV R9, RZ ;  /* 0x000000ff0009d202 */ /* 0x000fe40000000f00 */
[----:B------:R-:W-:Y:S01]  /*2bf0*/  @!P4 LEA.HI.X R123, R4, UR21, R5, 0x1, P3 ;  /* 0x00000015047bcc11 */ /* 0x000fe200098f0c05 */
[----:B------:R-:W4:Y:S01]  /*2c00*/  @!P6 LDC.64 R124, c[0x0][0x3c0] ;  /* 0x0000f000ff7ceb82 */ /* 0x000f220000000a00 */
[----:B------:R-:W-:Y:S02]  /*2c10*/  ISETP.GE.AND P3, PT, R6, UR41, PT ;  /* 0x0000002906007c0c */ /* 0x000fe4000bf66270 */
[----:B------:R-:W-:Y:S01]  /*2c20*/  PRMT R115, RZ, 0x7610, R115 ;  /* 0x00007610ff737816 */ /* 0x000fe20000000073 */
[----:B---3--:R-:W-:-:S05]  /*2c30*/  @!P5 IMAD.WIDE.U32 R4, R126, UR8, R8 ;  /* 0x000000087e04dc25 */ /* 0x008fca000f8e0008 */
[----:B------:R3:W5:Y:S01]  /*2c40*/  @!P4 LDG.E.U16 R115, desc[UR24][R122.64] ;  /* 0x000000187a73c981 */ /* 0x000762000c1e1500 */
[----:B------:R-:W-:Y:S01]  /*2c50*/  LOP3.LUT R8, R137, 0xe0, RZ, 0xfc, !PT ;  /* 0x000000e089087812 */ /* 0x000fe200078efcff */
[----:B------:R-:W-:-:S03]  /*2c60*/  @!P5 IMAD R5, R127, UR8, R5 ;  /* 0x000000087f05dc24 */ /* 0x000fc6000f8e0205 */
[----:B--2---:R-:W2:Y:S01]  /*2c70*/  @!P3 LDC.64 R12, c[0x0][0x3c0] ;  /* 0x0000f000ff0cbb82 */ /* 0x004ea20000000a00 */
[C---:B-1----:R-:W-:Y:S02]  /*2c80*/  @!P5 LEA R118, P4, R4.reuse, UR20, 0x1 ;  /* 0x000000140476dc11 */ /* 0x042fe4000f8808ff */
[----:B------:R-:W-:Y:S02]  /*2c90*/  @!P6 MOV R11, RZ ;  /* 0x000000ff000be202 */ /* 0x000fe40000000f00 */
[----:B------:R-:W-:Y:S02]  /*2ca0*/  @!P5 LEA.HI.X R119, R4, UR21, R5, 0x1, P4 ;  /* 0x000000150477dc11 */ /* 0x000fe4000a0f0c05 */
[----:B------:R-:W-:Y:S02]  /*2cb0*/  ISETP.GE.AND P4, PT, R8, UR41, PT ;  /* 0x0000002908007c0c */ /* 0x000fe4000bf86270 */
[----:B------:R-:W-:Y:S01]  /*2cc0*/  PRMT R130, RZ, 0x7610, R130 ;  /* 0x00007610ff827816 */ /* 0x000fe20000000082 */
[----:B----4-:R-:W-:Y:S01]  /*2cd0*/  @!P6 IMAD.WIDE.U32 R10, R124, UR8, R10 ;  /* 0x000000087c0aec25 */ /* 0x010fe2000f8e000a */
[----:B------:R-:W-:-:S03]  /*2ce0*/  LOP3.LUT R4, R137, 0x100, RZ, 0xfc, !PT ;  /* 0x0000010089047812 */ /* 0x000fc600078efcff */
[----:B------:R-:W-:Y:S01]  /*2cf0*/  @!P6 IMAD R5, R125, UR8, R11 ;  /* 0x000000087d05ec24 */ /* 0x000fe2000f8e020b */
[----:B------:R-:W4:Y:S01]  /*2d00*/  @!P5 LDG.E.U16 R130, desc[UR24][R118.64] ;  /* 0x000000187682d981 */ /* 0x000f22000c1e1500 */
[C---:B---3--:R-:W-:Y:S02]  /*2d10*/  @!P6 LEA R122, P5, R10.reuse, UR20, 0x1 ;  /* 0x000000140a7aec11 */ /* 0x048fe4000f8a08ff */
[----:B------:R-:W-:Y:S02]  /*2d20*/  @!P3 MOV R7, RZ ;  /* 0x000000ff0007b202 */ /* 0x000fe40000000f00 */
[----:B------:R-:W1:Y:S01]  /*2d30*/  @!P4 LDC.64 R124, c[0x0][0x3c0] ;  /* 0x0000f000ff7ccb82 */ /* 0x000e620000000a00 */
[----:B------:R-:W-:Y:S02]  /*2d40*/  @!P6 LEA.HI.X R123, R10, UR21, R5, 0x1, P5 ;  /* 0x000000150a7bec11 */ /* 0x000fe4000a8f0c05 */
[----:B------:R-:W-:Y:S01]  /*2d50*/  ISETP.GE.AND P5, PT, R4, UR41, PT ;  /* 0x0000002904007c0c */ /* 0x000fe2000bfa6270 */
[----:B--2---:R-:W-:Y:S01]  /*2d60*/  @!P3 IMAD.WIDE.U32 R10, R12, UR8, R6 ;  /* 0x000000080c0abc25 */ /* 0x004fe2000f8e0006 */
[----:B------:R-:W-:-:S03]  /*2d70*/  PRMT R117, RZ, 0x7610, R117 ;  /* 0x00007610ff757816 */ /* 0x000fc60000000075 */
[----:B------:R-:W-:Y:S01]  /*2d80*/  @!P3 IMAD R13, R13, UR8, R11 ;  /* 0x000000080d0dbc24 */ /* 0x000fe2000f8e020b */
[----:B------:R-:W-:Y:S02]  /*2d90*/  LOP3.LUT R6, R137, 0x120, RZ, 0xfc, !PT ;  /* 0x0000012089067812 */ /* 0x000fe400078efcff */
[----:B------:R2:W3:Y:S01]  /*2da0*/  @!P6 LDG.E.U16 R117, desc[UR24][R122.64] ;  /* 0x000000187a75e981 */ /* 0x0004e2000c1e1500 */
[C---:B------:R-:W-:Y:S02]  /*2db0*/  @!P3 LEA R12, P6, R10.reuse, UR20, 0x1 ;  /* 0x000000140a0cbc11 */ /* 0x040fe4000f8c08ff */
[----:B------:R-:W-:Y:S02]  /*2dc0*/  @!P4 MOV R9, RZ ;  /* 0x000000ff0009c202 */ /* 0x000fe40000000f00 */
[----:B------:R-:W-:Y:S01]  /*2dd0*/  @!P3 LEA.HI.X R13, R10, UR21, R13, 0x1, P6 ;  /* 0x000000150a0dbc11 */ /* 0x000fe2000b0f0c0d */
[----:B------:R-:W0:Y:S01]  /*2de0*/  @!P5 LDC.64 R126, c[0x0][0x3c0] ;  /* 0x0000f000ff7edb82 */ /* 0x000e220000000a00 */
[----:B------:R-:W-:-:S02]  /*2df0*/  ISETP.GE.AND P6, PT, R6, UR41, PT ;  /* 0x0000002906007c0c */ /* 0x000fc4000bfc6270 */
[----:B------:R-:W-:Y:S01]  /*2e00*/  PRMT R136, RZ, 0x7610, R136 ;  /* 0x00007610ff887816 */ /* 0x000fe20000000088 */
[----:B-1----:R-:W-:-:S05]  /*2e10*/  @!P4 IMAD.WIDE.U32 R10, R124, UR8, R8 ;  /* 0x000000087c0acc25 */ /* 0x002fca000f8e0008 */
[----:B------:R1:W3:Y:S01]  /*2e20*/  @!P3 LDG.E.U16 R136, desc[UR24][R12.64] ;  /* 0x000000180c88b981 */ /* 0x0002e2000c1e1500 */
[----:B------:R-:W-:Y:S01]  /*2e30*/  LOP3.LUT R8, R137, 0x140, RZ, 0xfc, !PT ;  /* 0x0000014089087812 */ /* 0x000fe200078efcff */
[----:B------:R-:W-:Y:S01]  /*2e40*/  @!P4 IMAD R5, R125, UR8, R11 ;  /* 0x000000087d05cc24 */ /* 0x000fe2000f8e020b */
[C---:B--2---:R-:W-:Y:S02]  /*2e50*/  @!P4 LEA R122, P3, R10.reuse, UR20, 0x1 ;  /* 0x000000140a7acc11 */ /* 0x044fe4000f8608ff */
[----:B------:R-:W2:Y:S01]  /*2e60*/  @!P6 LDC.64 R118, c[0x0][0x3c0] ;  /* 0x0000f000ff76eb82 */ /* 0x000ea20000000a00 */
[----:B------:R-:W-:Y:S02]  /*2e70*/  PRMT R131, RZ, 0x7610, R131 ;  /* 0x00007610ff837816 */ /* 0x000fe40000000083 */
[----:B------:R-:W-:Y:S02]  /*2e80*/  @!P4 LEA.HI.X R123, R10, UR21, R5, 0x1, P3 ;  /* 0x000000150a7bcc11 */ /* 0x000fe400098f0c05 */
[----:B------:R-:W-:-:S02]  /*2e90*/  @!P5 MOV R5, RZ ;  /* 0x000000ff0005d202 */ /* 0x000fc40000000f00 */
[----:B------:R-:W-:Y:S01]  /*2ea0*/  ISETP.GE.AND P3, PT, R8, UR41, PT ;  /* 0x0000002908007c0c */ /* 0x000fe2000bf66270 */
[----:B------:R-:W3:Y:S01]  /*2eb0*/  @!P4 LDG.E.U16 R131, desc[UR24][R122.64] ;  /* 0x000000187a83c981 */ /* 0x000ee2000c1e1500 */
[----:B0-----:R-:W-:Y:S01]  /*2ec0*/  @!P5 IMAD.WIDE.U32 R4, R126, UR8, R4 ;  /* 0x000000087e04dc25 */ /* 0x001fe2000f8e0004 */
[----:B------:R-:W-:-:S03]  /*2ed0*/  LOP3.LUT R10, R137, 0x160, RZ, 0xfc, !PT ;  /* 0x00000160890a7812 */ /* 0x000fc600078efcff */
[----:B------:R-:W-:Y:S01]  /*2ee0*/  @!P5 IMAD R5, R127, UR8, R5 ;  /* 0x000000087f05dc24 */ /* 0x000fe2000f8e0205 */
[C---:B------:R-:W-:Y:S02]  /*2ef0*/  @!P5 LEA R124, P4, R4.reuse, UR20, 0x1 ;  /* 0x00000014047cdc11 */ /* 0x040fe4000f8808ff */
[----:B------:R-:W-:Y:S02]  /*2f00*/  @!P6 MOV R7, RZ ;  /* 0x000000ff0007e202 */ /* 0x000fe40000000f00 */
[----:B------:R-:W-:Y:S02]  /*2f10*/  @!P5 LEA.HI.X R125, R4, UR21, R5, 0x1, P4 ;  /* 0x00000015047ddc11 */ /* 0x000fe4000a0f0c05 */
[----:B-1----:R-:W0:Y:S01]  /*2f20*/  @!P3 LDC.64 R12, c[0x0][0x3c0] ;  /* 0x0000f000ff0cbb82 */ /* 0x002e220000000a00 */
[----:B------:R-:W-:Y:S02]  /*2f30*/  ISETP.GE.AND P4, PT, R10, UR41, PT ;  /* 0x000000290a007c0c */ /* 0x000fe4000bf86270 */
[----:B------:R-:W-:Y:S01]  /*2f40*/  PRMT R134, RZ, 0x7610, R134 ;  /* 0x00007610ff867816 */ /* 0x000fe20000000086 */
[----:B--2---:R-:W-:Y:S01]  /*2f50*/  @!P6 IMAD.WIDE.U32 R6, R118, UR8, R6 ;  /* 0x000000087606ec25 */ /* 0x004fe2000f8e0006 */
[----:B------:R-:W-:-:S03]  /*2f60*/  LOP3.LUT R4, R137, 0x180, RZ, 0xfc, !PT ;  /* 0x0000018089047812 */ /* 0x000fc600078efcff */
[----:B------:R-:W-:Y:S01]  /*2f70*/  @!P6 IMAD R119, R119, UR8, R7 ;  /* 0x000000087777ec24 */ /* 0x000fe2000f8e0207 */
[----:B------:R1:W2:Y:S01]  /*2f80*/  @!P5 LDG.E.U16 R134, desc[UR24][R124.64] ;  /* 0x000000187c86d981 */ /* 0x0002a2000c1e1500 */
[----:B------:R-:W-:-:S04]  /*2f90*/  @!P6 LEA R126, P5, R6, UR20, 0x1 ;  /* 0x00000014067eec11 */ /* 0x000fc8000f8a08ff */
[----:B------:R-:W-:Y:S02]  /*2fa0*/  @!P6 LEA.HI.X R127, R6, UR21, R119, 0x1, P5 ;  /* 0x00000015067fec11 */ /* 0x000fe4000a8f0c77 */
[----:B------:R-:W-:Y:S01]  /*2fb0*/  ISETP.GE.AND P5, PT, R4, UR41, PT ;  /* 0x0000002904007c0c */ /* 0x000fe2000bfa6270 */
[----:B------:R-:W1:Y:S01]  /*2fc0*/  @!P4 LDC.64 R118, c[0x0][0x3c0] ;  /* 0x0000f000ff76cb82 */ /* 0x000e620000000a00 */
[----:B------:R-:W-:Y:S02]  /*2fd0*/  @!P3 MOV R9, RZ ;  /* 0x000000ff0009b202 */ /* 0x000fe40000000f00 */
[----:B------:R-:W-:Y:S01]  /*2fe0*/  PRMT R129, RZ, 0x7610, R129 ;  /* 0x00007610ff817816 */ /* 0x000fe20000000081 */
[----:B0-----:R-:W-:-:S05]  /*2ff0*/  @!P3 IMAD.WIDE.U32 R8, R12, UR8, R8 ;  /* 0x000000080c08bc25 */ /* 0x001fca000f8e0008 */
[----:B------:R-:W2:Y:S03]  /*3000*/  @!P6 LDG.E.U16 R129, desc[UR24][R126.64] ;  /* 0x000000187e81e981 */ /* 0x000ea6000c1e1500 */
[----:B------:R-:W0:Y:S01]  /*3010*/  @!P5 LDC.64 R6, c[0x0][0x3c0] ;  /* 0x0000f000ff06db82 */ /* 0x000e220000000a00 */
[----:B------:R-:W-:Y:S01]  /*3020*/  @!P3 IMAD R13, R13, UR8, R9 ;  /* 0x000000080d0dbc24 */ /* 0x000fe2000f8e0209 */
[C---:B-1----:R-:W-:Y:S02]  /*3030*/  @!P3 LEA R124, P6, R8.reuse, UR20, 0x1 ;  /* 0x00000014087cbc11 */ /* 0x042fe4000f8c08ff */
[----:B------:R-:W-:Y:S02]  /*3040*/  LOP3.LUT R122, R137, 0x1a0, RZ, 0xfc, !PT ;  /* 0x000001a0897a7812 */ /* 0x000fe400078efcff */
[----:B------:R-:W-:Y:S02]  /*3050*/  @!P4 MOV R11, RZ ;  /* 0x000000ff000bc202 */ /* 0x000fe40000000f00 */
[----:B------:R-:W-:-:S02]  /*3060*/  @!P3 LEA.HI.X R125, R8, UR21, R13, 0x1, P6 ;  /* 0x00000015087dbc11 */ /* 0x000fc4000b0f0c0d */
[----:B------:R-:W-:Y:S02]  /*3070*/  ISETP.GE.AND P6, PT, R122, UR41, PT ;  /* 0x000000297a007c0c */ /* 0x000fe4000bfc6270 */
[----:B------:R-:W-:Y:S01]  /*3080*/  PRMT R132, RZ, 0x7610, R132 ;  /* 0x00007610ff847816 */ /* 0x000fe20000000084 */
[----:B------:R-:W-:Y:S01]  /*3090*/  @!P4 IMAD.WIDE.U32 R10, R118, UR8, R10 ;  /* 0x00000008760acc25 */ /* 0x000fe2000f8e000a */
[----:B------:R-:W-:-:S03]  /*30a0*/  LOP3.LUT R12, R137, 0x1c0, RZ, 0xfc, !PT ;  /* 0x000001c0890c7812 */ /* 0x000fc600078efcff */
[----:B------:R-:W-:Y:S01]  /*30b0*/  @!P4 IMAD R119, R119, UR8, R11 ;  /* 0x000000087777cc24 */ /* 0x000fe2000f8e020b */
[----:B------:R1:W2:Y:S01]  /*30c0*/  @!P3 LDG.E.U16 R132, desc[UR24][R124.64] ;  /* 0x000000187c84b981 */ /* 0x0002a2000c1e1500 */
[C---:B------:R-:W-:Y:S02]  /*30d0*/  @!P4 LEA R118, P3, R10.reuse, UR20, 0x1 ;  /* 0x000000140a76cc11 */ /* 0x040fe4000f8608ff */
[----:B------:R-:W-:Y:S02]  /*30e0*/  @!P5 MOV R5, RZ ;  /* 0x000000ff0005d202 */ /* 0x000fe40000000f00 */
[----:B------:R-:W-:Y:S01]  /*30f0*/  @!P4 LEA.HI.X R119, R10, UR21, R119, 0x1, P3 ;  /* 0x000000150a77cc11 */ /* 0x000fe200098f0c77 */
[----:B------:R-:W1:Y:S01]  /*3100*/  @!P6 LDC.64 R8, c[0x0][0x3c0] ;  /* 0x0000f000ff08eb82 */ /* 0x000e620000000a00 */
[----:B------:R-:W-:Y:S02]  /*3110*/  ISETP.GE.AND P3, PT, R12, UR41, PT ;  /* 0x000000290c007c0c */ /* 0x000fe4000bf66270 */
[----:B------:R-:W-:Y:S01]  /*3120*/  PRMT R133, RZ, 0x7610, R133 ;  /* 0x00007610ff857816 */ /* 0x000fe20000000085 */
[----:B0-----:R-:W-:Y:S01]  /*3130*/  @!P5 IMAD.WIDE.U32 R4, R6, UR8, R4 ;  /* 0x000000080604dc25 */ /* 0x001fe2000f8e0004 */
[----:B------:R-:W-:-:S03]  /*3140*/  LOP3.LUT R10, R137, 0x1e0, RZ, 0xfc, !PT ;  /* 0x000001e0890a7812 */ /* 0x000fc600078efcff */
[----:B------:R-:W-:Y:S01]  /*3150*/  @!P5 IMAD R7, R7, UR8, R5 ;  /* 0x000000080707dc24 */ /* 0x000fe2000f8e0205 */
[----:B------:R0:W2:Y:S01]  /*3160*/  @!P4 LDG.E.U16 R133, desc[UR24][R118.64] ;  /* 0x000000187685c981 */ /* 0x0000a2000c1e1500 */
[----:B-1----:R-:W-:-:S04]  /*3170*/  @!P5 LEA R124, P4, R4, UR20, 0x1 ;  /* 0x00000014047cdc11 */ /* 0x002fc8000f8808ff */
[----:B------:R-:W-:Y:S02]  /*3180*/  @!P5 LEA.HI.X R125, R4, UR21, R7, 0x1, P4 ;  /* 0x00000015047ddc11 */ /* 0x000fe4000a0f0c07 */
[----:B------:R-:W-:Y:S01]  /*3190*/  ISETP.GE.AND P4, PT, R10, UR41, PT ;  /* 0x000000290a007c0c */ /* 0x000fe2000bf86270 */
[----:B------:R-:W1:Y:S01]  /*31a0*/  @!P3 LDC.64 R4, c[0x0][0x3c0] ;  /* 0x0000f000ff04bb82 */ /* 0x000e620000000a00 */
[----:B------:R-:W-:Y:S02]  /*31b0*/  @!P6 MOV R123, RZ ;  /* 0x000000ff007be202 */ /* 0x000fe40000000f00 */
[----:B------:R-:W-:Y:S01]  /*31c0*/  PRMT R138, RZ, 0x7610, R138 ;  /* 0x00007610ff8a7816 */ /* 0x000fe2000000008a */
[----:B------:R-:W-:-:S05]  /*31d0*/  @!P6 IMAD.WIDE.U32 R122, R8, UR8, R122 ;  /* 0x00000008087aec25 */ /* 0x000fca000f8e007a */
[----:B------:R1:W2:Y:S03]  /*31e0*/  @!P5 LDG.E.U16 R138, desc[UR24][R124.64] ;  /* 0x000000187c8ad981 */ /* 0x0002a6000c1e1500 */
[----:B------:R-:W5:Y:S01]  /*31f0*/  @!P4 LDC.64 R6, c[0x0][0x3c0] ;  /* 0x0000f000ff06cb82 */ /* 0x000f620000000a00 */
[----:B------:R-:W-:Y:S01]  /*3200*/  @!P6 IMAD R9, R9, UR8, R123 ;  /* 0x000000080909ec24 */ /* 0x000fe2000f8e027b */
[C---:B0-----:R-:W-:Y:S02]  /*3210*/  @!P6 LEA R118, P5, R122.reuse, UR20, 0x1 ;  /* 0x000000147a76ec11 */ /* 0x041fe4000f8a08ff */
[----:B------:R-:W-:Y:S02]  /*3220*/  LOP3.LUT R8, R137, 0x200, RZ, 0xfc, !PT ;  /* 0x0000020089087812 */ /* 0x000fe400078efcff */
[----:B------:R-:W-:Y:S02]  /*3230*/  @!P3 MOV R13, RZ ;  /* 0x000000ff000db202 */ /* 0x000fe40000000f00 */
[----:B------:R-:W-:-:S02]  /*3240*/  @!P6 LEA.HI.X R119, R122, UR21, R9, 0x1, P5 ;  /* 0x000000157a77ec11 */ /* 0x000fc4000a8f0c09 */
[----:B------:R-:W-:Y:S02]  /*3250*/  ISETP.GE.AND P5, PT, R8, UR41, PT ;  /* 0x0000002908007c0c */ /* 0x000fe4000bfa6270 */
[----:B------:R-:W-:Y:S01]  /*3260*/  PRMT R135, RZ, 0x7610, R135 ;  /* 0x00007610ff877816 */ /* 0x000fe20000000087 */
[----:B-1----:R-:W-:Y:S01]  /*3270*/  @!P3 IMAD.WIDE.U32 R12, R4, UR8, R12 ;  /* 0x00000008040cbc25 */ /* 0x002fe2000f8e000c */
[----:B------:R-:W-:-:S03]  /*3280*/  LOP3.LUT R4, R137, 0x220, RZ, 0xfc, !PT ;  /* 0x0000022089047812 */ /* 0x000fc600078efcff */
[----:B------:R-:W-:Y:S01]  /*3290*/  @!P3 IMAD R5, R5, UR8, R13 ;  /* 0x000000080505bc24 */ /* 0x000fe2000f8e020d */
[----:B------:R0:W2:Y:S01]  /*32a0*/  @!P6 LDG.E.U16 R135, desc[UR24][R118.64] ;  /* 0x000000187687e981 */ /* 0x0000a2000c1e1500 */
[C---:B------:R-:W-:Y:S02]  /*32b0*/  @!P3 LEA R124, P6, R12.reuse, UR20, 0x1 ;  /* 0x000000140c7cbc11 */ /* 0x040fe4000f8c08ff */
[----:B------:R-:W-:Y:S02]  /*32c0*/  @!P4 MOV R11, RZ ;  /* 0x000000ff000bc202 */ /* 0x000fe40000000f00 */
[----:B------:R-:W-:Y:S02]  /*32d0*/  @!P3 LEA.HI.X R125, R12, UR21, R5, 0x1, P6 ;  /* 0x000000150c7dbc11 */ /* 0x000fe4000b0f0c05 */
[----:B------:R-:W-:Y:S01]  /*32e0*/  ISETP.GE.AND P6, PT, R4, UR41, PT ;  /* 0x0000002904007c0c */ /* 0x000fe2000bfc6270 */
[----:B------:R-:W1:Y:S01]  /*32f0*/  @!P5 LDC.64 R12, c[0x0][0x3c0] ;  /* 0x0000f000ff0cdb82 */ /* 0x000e620000000a00 */
[----:B------:R-:W-:Y:S01]  /*3300*/  PRMT R142, RZ, 0x7610, R142 ;  /* 0x00007610ff8e7816 */ /* 0x000fe2000000008e */
[----:B-----5:R-:W-:Y:S01]  /*3310*/  @!P4 IMAD.WIDE.U32 R10, R6, UR8, R10 ;  /* 0x00000008060acc25 */ /* 0x020fe2000f8e000a */
[----:B------:R-:W-:-:S03]  /*3320*/  LOP3.LUT R6, R137, 0x240, RZ, 0xfc, !PT ;  /* 0x0000024089067812 */ /* 0x000fc600078efcff */
[----:B------:R-:W-:Y:S01]  /*3330*/  @!P4 IMAD R7, R7, UR8, R11 ;  /* 0x000000080707cc24 */ /* 0x000fe2000f8e020b */
[----:B------:R5:W2:Y:S01]  /*3340*/  @!P3 LDG.E.U16 R142, desc[UR24][R124.64] ;  /* 0x000000187c8eb981 */ /* 0x000aa2000c1e1500 */
[----:B------:R-:W-:-:S04]  /*3350*/  @!P4 LEA R126, P3, R10, UR20, 0x1 ;  /* 0x000000140a7ecc11 */ /* 0x000fc8000f8608ff */
[----:B------:R-:W-:Y:S01]  /*3360*/  @!P4 LEA.HI.X R127, R10, UR21, R7, 0x1, P3 ;  /* 0x000000150a7fcc11 */ /* 0x000fe200098f0c07 */
[----:B0-----:R-:W0:Y:S01]  /*3370*/  @!P6 LDC.64 R118, c[0x0][0x3c0] ;  /* 0x0000f000ff76eb82 */ /* 0x001e220000000a00 */
[----:B------:R-:W-:Y:S02]  /*3380*/  ISETP.GE.AND P3, PT, R6, UR41, PT ;  /* 0x0000002906007c0c */ /* 0x000fe4000bf66270 */
[----:B------:R-:W-:Y:S02]  /*3390*/  @!P5 MOV R9, RZ ;  /* 0x000000ff0009d202 */ /* 0x000fe40000000f00 */
[----:B------:R-:W-:Y:S01]  /*33a0*/  PRMT R139, RZ, 0x7610, R139 ;  /* 0x00007610ff8b7816 */ /* 0x000fe2000000008b */
[----:B-1----:R-:W-:-:S05]  /*33b0*/  @!P5 IMAD.WIDE.U32 R122, R12, UR8, R8 ;  /* 0x000000080c7adc25 */ /* 0x002fca000f8e0008 */
[----:B------:R1:W2:Y:S03]  /*33c0*/  @!P4 LDG.E.U16 R139, desc[UR24][R126.64] ;  /* 0x000000187e8bc981 */ /* 0x0002a6000c1e1500 */
[----:B------:R-:W4:Y:S01]  /*33d0*/  @!P3 LDC.64 R10, c[0x0][0x3c0] ;  /* 0x0000f000ff0abb82 */ /* 0x000f220000000a00 */
[----:B------:R-:W-:Y:S01]  /*33e0*/  @!P5 IMAD R13, R13, UR8, R123 ;  /* 0x000000080d0ddc24 */ /* 0x000fe2000f8e027b */
[C---:B-----5:R-:W-:Y:S02]  /*33f0*/  @!P5 LEA R124, P4, R122.reuse, UR20, 0x1 ;  /* 0x000000147a7cdc11 */ /* 0x060fe4000f8808ff */
[----:B------:R-:W-:Y:S02]  /*3400*/  LOP3.LUT R8, R137, 0x260, RZ, 0xfc, !PT ;  /* 0x0000026089087812 */ /* 0x000fe400078efcff */
[----:B------:R-:W-:Y:S02]  /*3410*/  @!P6 MOV R5, RZ ;  /* 0x000000ff0005e202 */ /* 0x000fe40000000f00 */
[----:B------:R-:W-:-:S02]  /*3420*/  @!P5 LEA.HI.X R125, R122, UR21, R13, 0x1, P4 ;  /* 0x000000157a7ddc11 */ /* 0x000fc4000a0f0c0d */
[----:B------:R-:W-:Y:S02]  /*3430*/  ISETP.GE.AND P4, PT, R8, UR41, PT ;  /* 0x0000002908007c0c */ /* 0x000fe4000bf86270 */
[----:B------:R-:W-:Y:S01]  /*3440*/  PRMT R141, RZ, 0x7610, R141 ;  /* 0x00007610ff8d7816 */ /* 0x000fe2000000008d */
[----:B0-----:R-:W-:Y:S01]  /*3450*/  @!P6 IMAD.WIDE.U32 R12, R118, UR8, R4 ;  /* 0x00000008760cec25 */ /* 0x001fe2000f8e0004 */
[----:B------:R-:W-:-:S03]  /*3460*/  LOP3.LUT R4, R137, 0x280, RZ, 0xfc, !PT ;  /* 0x0000028089047812 */ /* 0x000fc600078efcff */
[----:B------:R-:W-:Y:S01]  /*3470*/  @!P6 IMAD R119, R119, UR8, R13 ;  /* 0x000000087777ec24 */ /* 0x000fe2000f8e020d */
[----:B------:R0:W5:Y:S01]  /*3480*/  @!P5 LDG.E.U16 R141, desc[UR24][R124.64] ;  /* 0x000000187c8dd981 */ /* 0x000162000c1e1500 */
[C---:B-1----:R-:W-:Y:S02]  /*3490*/  @!P6 LEA R126, P5, R12.reuse, UR20, 0x1 ;  /* 0x000000140c7eec11 */ /* 0x042fe4000f8a08ff */
[----:B------:R-:W-:Y:S02]  /*34a0*/  @!P3 MOV R7, RZ ;  /* 0x000000ff0007b202 */ /* 0x000fe40000000f00 */
[----:B------:R-:W-:Y:S02]  /*34b0*/  @!P6 LEA.HI.X R127, R12, UR21, R119, 0x1, P5 ;  /* 0x000000150c7fec11 */ /* 0x000fe4000a8f0c77 */
[----:B------:R-:W-:Y:S01]  /*34c0*/  ISETP.GE.AND P5, PT, R4, UR41, PT ;  /* 0x0000002904007c0c */ /* 0x000fe2000bfa6270 */
[----:B------:R-:W1:Y:S01]  /*34d0*/  @!P4 LDC.64 R12, c[0x0][0x3c0] ;  /* 0x0000f000ff0ccb82 */ /* 0x000e620000000a00 */
[----:B------:R-:W-:Y:S01]  /*34e0*/  PRMT R143, RZ, 0x7610, R143 ;  /* 0x00007610ff8f7816 */ /* 0x000fe2000000008f */
[----:B----4-:R-:W-:Y:S01]  /*34f0*/  @!P3 IMAD.WIDE.U32 R118, R10, UR8, R6 ;  /* 0x000000080a76bc25 */ /* 0x010fe2000f8e0006 */
[----:B------:R-:W-:-:S03]  /*3500*/  LOP3.LUT R6, R137, 0x2a0, RZ, 0xfc, !PT ;  /* 0x000002a089067812 */ /* 0x000fc600078efcff */
[----:B------:R-:W-:Y:S01]  /*3510*/  @!P3 IMAD R11, R11, UR8, R119 ;  /* 0x000000080b0bbc24 */ /* 0x000fe2000f8e0277 */
[----:B------:R4:W5:Y:S01]  /*3520*/  @!P6 LDG.E.U16 R143, desc[UR24][R126.64] ;  /* 0x000000187e8fe981 */ /* 0x000962000c1e1500 */
[----:B0-----:R-:W-:-:S04]  /*3530*/  @!P3 LEA R124, P6, R118, UR20, 0x1 ;  /* 0x00000014767cbc11 */ /* 0x001fc8000f8c08ff */
[----:B------:R-:W-:Y:S02]  /*3540*/  @!P3 LEA.HI.X R125, R118, UR21, R11, 0x1, P6 ;  /* 0x00000015767dbc11 */ /* 0x000fe4000b0f0c0b */
[----:B------:R-:W-:Y:S01]  /*3550*/  ISETP.GE.AND P6, PT, R6, UR41, PT ;  /* 0x0000002906007c0c */ /* 0x000fe2000bfc6270 */
[----:B------:R-:W0:Y:S01]  /*3560*/  @!P5 LDC.64 R118, c[0x0][0x3c0] ;  /* 0x0000f000ff76db82 */ /* 0x000e220000000a00 */
[----:B------:R-:W-:Y:S02]  /*3570*/  @!P4 MOV R9, RZ ;  /* 0x000000ff0009c202 */ /* 0x000fe40000000f00 */
[----:B------:R-:W-:Y:S01]  /*3580*/  PRMT R145, RZ, 0x7610, R145 ;  /* 0x00007610ff917816 */ /* 0x000fe20000000091 */
[----:B-1----:R-:W-:-:S05]  /*3590*/  @!P4 IMAD.WIDE.U32 R122, R12, UR8, R8 ;  /* 0x000000080c7acc25 */ /* 0x002fca000f8e0008 */
[----:B------:R1:W5:Y:S03]  /*35a0*/  @!P3 LDG.E.U16 R145, desc[UR24][R124.64] ;  /* 0x000000187c91b981 */ /* 0x000366000c1e1500 */
[----:B------:R-:W3:Y:S01]  /*35b0*/  @!P6 LDC.64 R10, c[0x0][0x3c0] ;  /* 0x0000f000ff0aeb82 */ /* 0x000ee20000000a00 */
[----:B------:R-:W-:Y:S01]  /*35c0*/  @!P4 IMAD R13, R13, UR8, R123 ;  /* 0x000000080d0dcc24 */ /* 0x000fe2000f8e027b */
[C---:B----4-:R-:W-:Y:S02]  /*35d0*/  @!P4 LEA R126, P3, R122.reuse, UR20, 0x1 ;  /* 0x000000147a7ecc11 */ /* 0x050fe4000f8608ff */
        /* <DEDUP_REMOVED lines=8> */
[----:B------:R0:W4:Y:S01]  /*3660*/  @!P4 LDG.E.U16 R144, desc[UR24][R126.64] ;  /* 0x000000187e90c981 */ /* 0x000122000c1e1500 */
[C---:B-1----:R-:W-:Y:S02]  /*3670*/  @!P5 LEA R124, P4, R12.reuse, UR20, 0x1 ;  /* 0x000000140c7cdc11 */ /* 0x042fe4000f8808ff */
[----:B------:R-:W-:Y:S02]  /*3680*/  @!P6 MOV R7, RZ ;  /* 0x000000ff0007e202 */ /* 0x000fe40000000f00 */
[----:B------:R-:W-:Y:S02]  /*3690*/  @!P5 LEA.HI.X R125, R12, UR21, R119, 0x1, P4 ;  /* 0x000000150c7ddc11 */ /* 0x000fe4000a0f0c77 */
[----:B------:R-:W-:Y:S01]  /*36a0*/  PRMT R146, RZ, 0x7610, R146 ;  /* 0x00007610ff927816 */ /* 0x000fe20000000092 */
[----:B------:R-:W1:Y:S01]  /*36b0*/  @!P3 LDC.64 R12, c[0x0][0x3c0] ;  /* 0x0000f000ff0cbb82 */ /* 0x000e620000000a00 */
[----:B------:R-:W-:Y:S01]  /*36c0*/  ISETP.GE.AND P4, PT, R4, UR41, PT ;  /* 0x0000002904007c0c */ /* 0x000fe2000bf86270 */
[----:B---3--:R-:W-:Y:S01]  /*36d0*/  @!P6 IMAD.WIDE.U32 R6, R10, UR8, R6 ;  /* 0x000000080a06ec25 */ /* 0x008fe2000f8e0006 */
[----:B------:R-:W-:-:S02]  /*36e0*/  LOP3.LUT R10, R137, 0x300, RZ, 0xfc, !PT ;  /* 0x00000300890a7812 */ /* 0x000fc400078efcff */
[----:B------:R3:W4:Y:S01]  /*36f0*/  @!P5 LDG.E.U16 R146, desc[UR24][R124.64] ;  /* 0x000000187c92d981 */ /* 0x000722000c1e1500 */
[----:B------:R-:W-:Y:S01]  /*3700*/  @!P6 IMAD R11, R11, UR8, R7 ;  /* 0x000000080b0bec24 */ /* 0x000fe2000f8e0207 */
[----:B------:R-:W-:-:S04]  /*3710*/  @!P6 LEA R122, P5, R6, UR20, 0x1 ;  /* 0x00000014067aec11 */ /* 0x000fc8000f8a08ff */
[----:B------:R-:W-:Y:S02]  /*3720*/  @!P6 LEA.HI.X R123, R6, UR21, R11, 0x1, P5 ;  /* 0x00000015067bec11 */ /* 0x000fe4000a8f0c0b */
[----:B------:R-:W-:Y:S01]  /*3730*/  ISETP.GE.AND P5, PT, R10, UR41, PT ;  /* 0x000000290a007c0c */ /* 0x000fe2000bfa6270 */
[----:B------:R-:W3:Y:S01]  /*3740*/  @!P4 LDC.64 R118, c[0x0][0x3c0] ;  /* 0x0000f000ff76cb82 */ /* 0x000ee20000000a00 */
[----:B------:R-:W-:Y:S02]  /*3750*/  @!P3 MOV R9, RZ ;  /* 0x000000ff0009b202 */ /* 0x000fe40000000f00 */
[----:B0-----:R-:W-:Y:S02]  /*3760*/  PRMT R127, RZ, 0x7610, R127 ;  /* 0x00007610ff7f7816 */ /* 0x001fe4000000007f */
[----:B------:R-:W-:-:S04]  /*3770*/  @!P4 MOV R5, RZ ;  /* 0x000000ff0005c202 */ /* 0x000fc80000000f00 */
[----:B------:R-:W4:Y:S01]  /*3780*/  @!P6 LDG.E.U16 R127, desc[UR24][R122.64] ;  /* 0x000000187a7fe981 */ /* 0x000f22000c1e1500 */
[----:B-1----:R-:W-:Y:S02]  /*3790*/  @!P3 IMAD.WIDE.U32 R6, R12, UR8, R8 ;  /* 0x000000080c06bc25 */ /* 0x002fe4000f8e0008 */
[----:B------:R-:W0:Y:S02]  /*37a0*/  @!P5 LDC.64 R8, c[0x0][0x3c0] ;  /* 0x0000f000ff08db82 */ /* 0x000e240000000a00 */
[----:B------:R-:W-:Y:S01]  /*37b0*/  @!P3 IMAD R13, R13, UR8, R7 ;  /* 0x000000080d0dbc24 */ /* 0x000fe2000f8e0207 */
[C---:B------:R-:W-:Y:S02]  /*37c0*/  @!P3 LEA R12, P6, R6.reuse, UR20, 0x1 ;  /* 0x00000014060cbc11 */ /* 0x040fe4000f8c08ff */
[----:B------:R-:W-:Y:S02]  /*37d0*/  PRMT R147, RZ, 0x7610, R147 ;  /* 0x00007610ff937816 */ /* 0x000fe40000000093 */
[----:B------:R-:W-:-:S02]  /*37e0*/  @!P3 LEA.HI.X R13, R6, UR21, R13, 0x1, P6 ;  /* 0x00000015060dbc11 */ /* 0x000fc4000b0f0c0d */
[----:B------:R-:W-:Y:S01]  /*37f0*/  LOP3.LUT R6, R137, 0x320, RZ, 0xfc, !PT ;  /* 0x0000032089067812 */ /* 0x000fe200078efcff */
[----:B---3--:R-:W-:-:S03]  /*3800*/  @!P4 IMAD.WIDE.U32 R4, R118, UR8, R4 ;  /* 0x000000087604cc25 */ /* 0x008fc6000f8e0004 */
[----:B------:R-:W-:Y:S01]  /*3810*/  ISETP.GE.AND P6, PT, R6, UR41, PT ;  /* 0x0000002906007c0c */ /* 0x000fe2000bfc6270 */
[----:B------:R1:W3:Y:S01]  /*3820*/  @!P3 LDG.E.U16 R147, desc[UR24][R12.64] ;  /* 0x000000180c93b981 */ /* 0x0002e2000c1e1500 */
[----:B------:R-:W-:Y:S01]  /*3830*/  @!P4 IMAD R119, R119, UR8, R5 ;  /* 0x000000087777cc24 */ /* 0x000fe2000f8e0205 */
[C---:B------:R-:W-:Y:S02]  /*3840*/  @!P4 LEA R124, P3, R4.reuse, UR20, 0x1 ;  /* 0x00000014047ccc11 */ /* 0x040fe4000f8608ff */
[----:B------:R-:W-:Y:S02]  /*3850*/  @!P5 MOV R11, RZ ;  /* 0x000000ff000bd202 */ /* 0x000fe40000000f00 */
[----:B------:R-:W-:Y:S02]  /*3860*/  @!P4 LEA.HI.X R125, R4, UR21, R119, 0x1, P3 ;  /* 0x00000015047dcc11 */ /* 0x000fe400098f0c77 */
[----:B------:R-:W-:Y:S02]  /*3870*/  LOP3.LUT R4, R137, 0x340, RZ, 0xfc, !PT ;  /* 0x0000034089047812 */ /* 0x000fe400078efcff */
[----:B------:R-:W-:Y:S01]  /*3880*/  PRMT R148, RZ, 0x7610, R148 ;  /* 0x00007610ff947816 */ /* 0x000fe20000000094 */
[----:B0-----:R-:W-:Y:S01]  /*3890*/  @!P5 IMAD.WIDE.U32 R118, R8, UR8, R10 ;  /* 0x000000080876dc25 */ /* 0x001fe2000f8e000a */
[----:B------:R-:W-:Y:S01]  /*38a0*/  ISETP.GE.AND P3, PT, R4, UR41, PT ;  /* 0x0000002904007c0c */ /* 0x000fe2000bf66270 */
[----:B------:R-:W0:Y:S02]  /*38b0*/  @!P6 LDC.64 R10, c[0x0][0x3c0] ;  /* 0x0000f000ff0aeb82 */ /* 0x000e240000000a00 */
[----:B------:R-:W-:Y:S01]  /*38c0*/  @!P5 IMAD R9, R9, UR8, R119 ;  /* 0x000000080909dc24 */ /* 0x000fe2000f8e0277 */
[----:B------:R0:W3:Y:S01]  /*38d0*/  @!P4 LDG.E.U16 R148, desc[UR24][R124.64] ;  /* 0x000000187c94c981 */ /* 0x0000e2000c1e1500 */
[----:B-1----:R-:W-:-:S02]  /*38e0*/  @!P5 LEA R12, P4, R118, UR20, 0x1 ;  /* 0x00000014760cdc11 */ /* 0x002fc4000f8808ff */
[----:B------:R-:W-:Y:S02]  /*38f0*/  LOP3.LUT R8, R137, 0x360, RZ, 0xfc, !PT ;  /* 0x0000036089087812 */ /* 0x000fe400078efcff */
[----:B------:R-:W-:Y:S02]  /*3900*/  @!P5 LEA.HI.X R13, R118, UR21, R9, 0x1, P4 ;  /* 0x00000015760ddc11 */ /* 0x000fe4000a0f0c09 */
[----:B------:R-:W-:Y:S02]  /*3910*/  ISETP.GE.AND P4, PT, R8, UR41, PT ;  /* 0x0000002908007c0c */ /* 0x000fe4000bf86270 */
[----:B------:R-:W1:Y:S01]  /*3920*/  @!P3 LDC.64 R118, c[0x0][0x3c0] ;  /* 0x0000f000ff76bb82 */ /* 0x000e620000000a00 */
[----:B------:R-:W-:Y:S02]  /*3930*/  @!P6 MOV R7, RZ ;  /* 0x000000ff0007e202 */ /* 0x000fe40000000f00 */
[----:B------:R-:W-:Y:S02]  /*3940*/  PRMT R149, RZ, 0x7610, R149 ;  /* 0x00007610ff957816 */ /* 0x000fe40000000095 */
[----:B------:R-:W-:-:S04]  /*3950*/  @!P3 MOV R5, RZ ;  /* 0x000000ff0005b202 */ /* 0x000fc80000000f00 */
[----:B------:R1:W3:Y:S02]  /*3960*/  @!P5 LDG.E.U16 R149, desc[UR24][R12.64] ;  /* 0x000000180c95d981 */ /* 0x0002e4000c1e1500 */
[----:B------:R-:W2:Y:S01]  /*3970*/  @!P4 LDC.64 R122, c[0x0][0x3c0] ;  /* 0x0000f000ff7acb82 */ /* 0x000ea20000000a00 */
[----:B0-----:R-:W-:-:S04]  /*3980*/  @!P6 IMAD.WIDE.U32 R6, R10, UR8, R6 ;  /* 0x000000080a06ec25 */ /* 0x001fc8000f8e0006 */
[----:B------:R-:W-:Y:S01]  /*3990*/  @!P6 IMAD R11, R11, UR8, R7 ;  /* 0x000000080b0bec24 */ /* 0x000fe2000f8e0207 */
[C---:B------:R-:W-:Y:S02]  /*39a0*/  @!P6 LEA R10, P5, R6.reuse, UR20, 0x1 ;  /* 0x00000014060aec11 */ /* 0x040fe4000f8a08ff */
[----:B------:R-:W-:Y:S02]  /*39b0*/  PRMT R124, RZ, 0x7610, R124 ;  /* 0x00007610ff7c7816 */ /* 0x000fe4000000007c */
[----:B------:R-:W-:Y:S01]  /*39c0*/  @!P6 LEA.HI.X R11, R6, UR21, R11, 0x1, P5 ;  /* 0x00000015060bec11 */ /* 0x000fe2000a8f0c0b */
[----:B-1----:R-:W-:Y:S01]  /*39d0*/  @!P3 IMAD.WIDE.U32 R6, R118, UR8, R4 ;  /* 0x000000087606bc25 */ /* 0x002fe2000f8e0004 */
[----:B------:R-:W-:-:S03]  /*39e0*/  @!P4 MOV R9, RZ ;  /* 0x000000ff0009c202 */ /* 0x000fc60000000f00 */
[----:B------:R-:W3:Y:S01]  /*39f0*/  @!P6 LDG.E.U16 R124, desc[UR24][R10.64] ;  /* 0x000000180a7ce981 */ /* 0x000ee2000c1e1500 */
[----:B------:R-:W-:Y:S01]  /*3a00*/  LOP3.LUT R4, R137, 0x380, RZ, 0xfc, !PT ;  /* 0x0000038089047812 */ /* 0x000fe200078efcff */
[----:B------:R-:W-:Y:S01]  /*3a10*/  @!P3 IMAD R119, R119, UR8, R7 ;  /* 0x000000087777bc24 */ /* 0x000fe2000f8e0207 */
[----:B------:R-:W-:Y:S02]  /*3a20*/  @!P3 LEA R118, P6, R6, UR20, 0x1 ;  /* 0x000000140676bc11 */ /* 0x000fe4000f8c08ff */
[----:B------:R-:W-:Y:S02]  /*3a30*/  PRMT R126, RZ, 0x7610, R126 ;  /* 0x00007610ff7e7816 */ /* 0x000fe4000000007e */
[----:B------:R-:W-:Y:S01]  /*3a40*/  ISETP.GE.AND P5, PT, R4, UR41, PT ;  /* 0x0000002904007c0c */ /* 0x000fe2000bfa6270 */
[----:B--2---:R-:W-:Y:S01]  /*3a50*/  @!P4 IMAD.WIDE.U32 R12, R122, UR8, R8 ;  /* 0x000000087a0ccc25 */ /* 0x004fe2000f8e0008 */
[----:B------:R-:W-:Y:S02]  /*3a60*/  PRMT R125, RZ, 0x7610, R125 ;  /* 0x00007610ff7d7816 */ /* 0x000fe4000000007d */
[----:B------:R0:W2:Y:S01]  /*3a70*/  @!P0 LDG.E.U16 R126, desc[UR24][R2.64] ;  /* 0x00000018027e8981 */ /* 0x0000a2000c1e1500 */
[----:B------:R-:W-:Y:S01]  /*3a80*/  @!P3 LEA.HI.X R119, R6, UR21, R119, 0x1, P6 ;  /* 0x000000150677bc11 */ /* 0x000fe2000b0f0c77 */
[----:B------:R-:W-:Y:S01]  /*3a90*/  @!P4 IMAD R123, R123, UR8, R13 ;  /* 0x000000087b7bcc24 */ /* 0x000fe2000f8e020d */
[----:B------:R-:W-:-:S02]  /*3aa0*/  LOP3.LUT R6, R137, 0x3a0, RZ, 0xfc, !PT ;  /* 0x000003a089067812 */ /* 0x000fc400078efcff */
[----:B------:R-:W-:Y:S01]  /*3ab0*/  LOP3.LUT R8, R137, 0x3c0, RZ, 0xfc, !PT ;  /* 0x000003c089087812 */ /* 0x000fe200078efcff */
[----:B------:R1:W3:Y:S01]  /*3ac0*/  @!P3 LDG.E.U16 R125, desc[UR24][R118.64] ;  /* 0x00000018767db981 */ /* 0x0002e2000c1e1500 */
[----:B------:R-:W-:Y:S02]  /*3ad0*/  ISETP.GE.AND P3, PT, R6, UR41, PT ;  /* 0x0000002906007c0c */ /* 0x000fe4000bf66270 */
[----:B0-----:R-:W-:-:S04]  /*3ae0*/  @!P4 LEA R2, P6, R12, UR20, 0x1 ;  /* 0x000000140c02cc11 */ /* 0x001fc8000f8c08ff */
[----:B------:R-:W-:Y:S02]  /*3af0*/  @!P4 LEA.HI.X R3, R12, UR21, R123, 0x1, P6 ;  /* 0x000000150c03cc11 */ /* 0x000fe4000b0f0c7b */
[----:B------:R-:W-:Y:S01]  /*3b00*/  ISETP.GE.AND P6, PT, R8, UR41, PT ;  /* 0x0000002908007c0c */ /* 0x000fe2000bfc6270 */
[----:B------:R-:W0:Y:S08]  /*3b10*/  @!P5 LDC.64 R122, c[0x0][0x3c0] ;  /* 0x0000f000ff7adb82 */ /* 0x000e300000000a00 */
[----:B------:R-:W1:Y:S08]  /*3b20*/  @!P3 LDC.64 R12, c[0x0][0x3c0] ;  /* 0x0000f000ff0cbb82 */ /* 0x000e700000000a00 */
[----:B------:R-:W5:Y:S01]  /*3b30*/  @!P6 LDC.64 R10, c[0x0][0x3c0] ;  /* 0x0000f000ff0aeb82 */ /* 0x000f620000000a00 */
[----:B------:R-:W-:-:S02]  /*3b40*/  @!P5 MOV R5, RZ ;  /* 0x000000ff0005d202 */ /* 0x000fc40000000f00 */
[----:B------:R-:W-:Y:S02]  /*3b50*/  PRMT R137, RZ, 0x7610, R137 ;  /* 0x00007610ff897816 */ /* 0x000fe40000000089 */
[----:B------:R-:W-:Y:S01]  /*3b60*/  @!P3 MOV R7, RZ ;  /* 0x000000ff0007b202 */ /* 0x000fe20000000f00 */
[----:B0-----:R-:W-:-:S03]  /*3b70*/  @!P5 IMAD.WIDE.U32 R4, R122, UR8, R4 ;  /* 0x000000087a04dc25 */ /* 0x001fc6000f8e0004 */
[----:B------:R0:W3:Y:S01]  /*3b80*/  @!P4 LDG.E.U16 R137, desc[UR24][R2.64] ;  /* 0x000000180289c981 */ /* 0x0000e2000c1e1500 */
[----:B------:R-:W-:Y:S01]  /*3b90*/  @!P6 MOV R9, RZ ;  /* 0x000000ff0009e202 */ /* 0x000fe20000000f00 */
[----:B------:R-:W-:Y:S01]  /*3ba0*/  @!P5 IMAD R123, R123, UR8, R5 ;  /* 0x000000087b7bdc24 */ /* 0x000fe2000f8e0205 */
[----:B-1----:R-:W-:Y:S01]  /*3bb0*/  @!P5 LEA R118, P4, R4, UR20, 0x1 ;  /* 0x000000140476dc11 */ /* 0x002fe2000f8808ff */
[----:B------:R-:W-:Y:S01]  /*3bc0*/  @!P3 IMAD.WIDE.U32 R6, R12, UR8, R6 ;  /* 0x000000080c06bc25 */ /* 0x000fe2000f8e0006 */
[----:B------:R-:W-:Y:S02]  /*3bd0*/  PRMT R12, RZ, 0x7610, R12 ;  /* 0x00007610ff0c7816 */ /* 0x000fe4000000000c */
[----:B------:R-:W-:Y:S01]  /*3be0*/  @!P5 LEA.HI.X R119, R4, UR21, R123, 0x1, P4 ;  /* 0x000000150477dc11 */ /* 0x000fe2000a0f0c7b */
[----:B-----5:R-:W-:-:S04]  /*3bf0*/  @!P6 IMAD.WIDE.U32 R8, R10, UR8, R8 ;  /* 0x000000080a08ec25 */ /* 0x020fc8000f8e0008 */
[----:B------:R-:W5:Y:S01]  /*3c00*/  @!P5 LDG.E.U16 R12, desc[UR24][R118.64] ;  /* 0x00000018760cd981 */ /* 0x000f62000c1e1500 */
[----:B------:R-:W-:Y:S01]  /*3c10*/  @!P6 IMAD R11, R11, UR8, R9 ;  /* 0x000000080b0bec24 */ /* 0x000fe2000f8e0209 */
[----:B------:R-:W-:Y:S01]  /*3c20*/  @!P6 LEA R4, P5, R8, UR20, 0x1 ;  /* 0x000000140804ec11 */ /* 0x000fe2000f8a08ff */
[----:B------:R-:W-:Y:S01]  /*3c30*/  @!P3 IMAD R13, R13, UR8, R7 ;  /* 0x000000080d0dbc24 */ /* 0x000fe2000f8e0207 */
[----:B0-----:R-:W-:Y:S02]  /*3c40*/  @!P3 LEA R2, P4, R6, UR20, 0x1 ;  /* 0x000000140602bc11 */ /* 0x001fe4000f8808ff */
[----:B------:R-:W-:Y:S02]  /*3c50*/  @!P6 LEA.HI.X R5, R8, UR21, R11, 0x1, P5 ;  /* 0x000000150805ec11 */ /* 0x000fe4000a8f0c0b */
[----:B------:R-:W-:Y:S02]  /*3c60*/  PRMT R8, RZ, 0x7610, R8 ;  /* 0x00007610ff087816 */ /* 0x000fe40000000008 */
[----:B------:R-:W-:-:S02]  /*3c70*/  @!P3 LEA.HI.X R3, R6, UR21, R13, 0x1, P4 ;  /* 0x000000150603bc11 */ /* 0x000fc4000a0f0c0d */
[----:B------:R-:W-:Y:S02]  /*3c80*/  PRMT R9, RZ, 0x7610, R9 ;  /* 0x00007610ff097816 */ /* 0x000fe40000000009 */
[----:B------:R-:W-:Y:S01]  /*3c90*/  PRMT R10, RZ, 0x7610, R10 ;  /* 0x00007610ff0a7816 */ /* 0x000fe2000000000a */
[----:B------:R0:W5:Y:S04]  /*3ca0*/  @!P3 LDG.E.U16 R8, desc[UR24][R2.64] ;  /* 0x000000180208b981 */ /* 0x000168000c1e1500 */
[----:B------:R1:W5:Y:S04]  /*3cb0*/  @!P6 LDG.E.U16 R9, desc[UR24][R4.64] ;  /* 0x000000180409e981 */ /* 0x000368000c1e1500 */
[----:B------:R-:W5:Y:S01]  /*3cc0*/  @!P2 LDG.E.U16 R10, desc[UR24][R120.64] ;  /* 0x00000018780aa981 */ /* 0x000f62000c1e1500 */
[----:B------:R-:W-:Y:S01]  /*3cd0*/  UMOV UR22, UR14 ;  /* 0x0000000e00167c82 */ /* 0x000fe20008000000 */
[----:B------:R-:W-:-:S02]  /*3ce0*/  UMOV UR23, UR40 ;  /* 0x0000002800177c82 */ /* 0x000fc40008000000 */
[----:B------:R-:W-:-:S04]  /*3cf0*/  UIMAD.WIDE.U32 UR22, UR8, UR28, UR22 ;  /* 0x0000001c081672a5 */ /* 0x000fc8000f8e0016 */
[----:B------:R-:W-:Y:S02]  /*3d00*/  UIMAD UR23, UR8, UR29, UR23 ;  /* 0x0000001d081772a4 */ /* 0x000fe4000f8e0217 */
[----:B------:R-:W-:-:S04]  /*3d10*/  ULEA UR26, UP0, UR22, UR30, 0x3 ;  /* 0x0000001e161a7291 */ /* 0x000fc8000f8018ff */
[----:B------:R-:W-:Y:S02]  /*3d20*/  ULEA.HI.X UR22, UR22, UR31, UR23, 0x3, UP0 ;  /* 0x0000001f16167291 */ /* 0x000fe400080f1c17 */
[----:B------:R-:W-:-:S04]  /*3d30*/  MOV R6, UR26 ;  /* 0x0000001a00067c02 */ /* 0x000fc80008000f00 */
[----:B------:R-:W-:-:S06]  /*3d40*/  MOV R7, UR22 ;  /* 0x0000001600077c02 */ /* 0x000fcc0008000f00 */
[----:B------:R-:W5:Y:S01]  /*3d50*/  LDG.E.64 R6, desc[UR24][R6.64] ;  /* 0x0000001806067981 */ /* 0x000f62000c1e1b00 */
[----:B------:R-:W4:Y:S01]  /*3d60*/  S2UR UR23, SR_CgaCtaId ;  /* 0x00000000001779c3 */ /* 0x000f220000008800 */
[----:B------:R-:W-:Y:S01]  /*3d70*/  UMOV UR22, 0x400 ;  /* 0x0000040000167882 */ /* 0x000fe20000000000 */
[C---:B------:R-:W-:Y:S02]  /*3d80*/  IADD3 R11, PT, PT, R112.reuse, 0x240, RZ ;  /* 0x00000240700b7810 */ /* 0x040fe40007ffe0ff */
[C---:B0-----:R-:W-:Y:S02]  /*3d90*/  IADD3 R3, PT, PT, R112.reuse, 0x200, RZ ;  /* 0x0000020070037810 */ /* 0x041fe40007ffe0ff */
[----:B-1----:R-:W-:Y:S02]  /*3da0*/  IADD3 R5, PT, PT, R112, 0x220, RZ ;  /* 0x0000022070057810 */ /* 0x002fe40007ffe0ff */
[-C--:B------:R-:W-:Y:S02]  /*3db0*/  LEA.HI.SX32 R11, R11, R112.reuse, 0x1b ;  /* 0x000000700b0b7211 */ /* 0x080fe400078fdaff */
[----:B------:R-:W-:-:S02]  /*3dc0*/  LEA.HI.SX32 R3, R3, R112, 0x1b ;  /* 0x0000007003037211 */ /* 0x000fc400078fdaff */
[----:B------:R-:W-:Y:S02]  /*3dd0*/  LEA.HI.SX32 R5, R5, R112, 0x1b ;  /* 0x0000007005057211 */ /* 0x000fe400078fdaff */
[----:B------:R-:W-:Y:S01]  /*3de0*/  IADD3 R13, PT, PT, R112, 0x2c0, RZ ;  /* 0x000002c0700d7810 */ /* 0x000fe20007ffe0ff */
[----:B----4-:R-:W-:-:S06]  /*3df0*/  ULEA UR22, UR23, UR22, 0x18 ;  /* 0x0000001617167291 */ /* 0x010fcc000f8ec0ff */
[----:B------:R-:W-:Y:S02]  /*3e00*/  LEA R118, R11, UR22, 0x1 ;  /* 0x000000160b767c11 */ /* 0x000fe4000f8e08ff */
        /* <DEDUP_REMOVED lines=8> */
[----:B------:R-:W-:Y:S01]  /*3e90*/  LEA.HI.SX32 R5, R5, R112, 0x1b ;  /* 0x0000007005057211 */ /* 0x000fe200078fdaff */
[----:B------:R-:W-:Y:S01]  /*3ea0*/  UIMAD.WIDE.U32 UR26, UR43, UR36, URZ ;  /* 0x000000242b1a72a5 */ /* 0x000fe2000f8e00ff */
[----:B------:R-:W-:Y:S02]  /*3eb0*/  LEA R3, R3, UR22, 0x1 ;  /* 0x0000001603037c11 */ /* 0x000fe4000f8e08ff */
[----:B------:R-:W-:Y:S01]  /*3ec0*/  LEA R5, R5, UR22, 0x1 ;  /* 0x0000001605057c11 */ /* 0x000fe2000f8e08ff */
[----:B------:R-:W-:-:S04]  /*3ed0*/  UIMAD UR27, UR43, UR37, UR27 ;  /* 0x000000252b1b72a4 */ /* 0x000fc8000f8e021b */
[----:B------:R-:W-:-:S04]  /*3ee0*/  UIMAD.WIDE.U32 UR26, UR8, UR34, UR26 ;  /* 0x00000022081a72a5 */ /* 0x000fc8000f8e001a */
[----:B------:R-:W-:Y:S02]  /*3ef0*/  UIMAD UR23, UR8, UR35, UR27 ;  /* 0x00000023081772a4 */ /* 0x000fe4000f8e021b */
[----:B------:R-:W-:-:S04]  /*3f00*/  ULEA UR27, UP0, UR26, UR32, 0x3 ;  /* 0x000000201a1b7291 */ /* 0x000fc8000f8018ff */
[----:B------:R-:W-:Y:S01]  /*3f10*/  ULEA.HI.X UR26, UR26, UR33, UR23, 0x3, UP0 ;  /* 0x000000211a1a7291 */ /* 0x000fe200080f1c17 */
[----:B--2---:R-:W-:Y:S04]  /*3f20*/  STS.U16 [R111], R126 ;  /* 0x0000007e6f007388 */ /* 0x004fe80000000400 */
        /* <DEDUP_REMOVED lines=17> */
[----:B------:R1:W-:Y:S01]  /*4040*/  STS.U16 [R4+0x440], R143 ;  /* 0x0004408f04007388 */ /* 0x0003e20000000400 */
[----:B------:R-:W-:-:S02]  /*4050*/  LEA.HI.SX32 R113, R113, R112, 0x1b ;  /* 0x0000007071717211 */ /* 0x000fc400078fdaff */
[----:B0-----:R-:W-:Y:S02]  /*4060*/  LEA R2, R11, UR22, 0x1 ;  /* 0x000000160b027c11 */ /* 0x001fe4000f8e08ff */
[C---:B------:R-:W-:Y:S02]  /*4070*/  IADD3 R11, PT, PT, R112.reuse, 0x300, RZ ;  /* 0x00000300700b7810 */ /* 0x040fe40007ffe0ff */
[----:B-1----:R-:W-:Y:S02]  /*4080*/  LEA R4, R13, UR22, 0x1 ;  /* 0x000000160d047c11 */ /* 0x002fe4000f8e08ff */
[----:B------:R-:W-:Y:S01]  /*4090*/  IADD3 R13, PT, PT, R112, 0x320, RZ ;  /* 0x00000320700d7810 */ /* 0x000fe20007ffe0ff */
[----:B------:R-:W-:Y:S01]  /*40a0*/  STS.U16 [R118+0x480], R145 ;  /* 0x0004809176007388 */ /* 0x000fe20000000400 */
[-C--:B------:R-:W-:Y:S02]  /*40b0*/  LEA.HI.SX32 R11, R11, R112.reuse, 0x1b ;  /* 0x000000700b0b7211 */ /* 0x080fe400078fdaff */
[----:B------:R-:W-:Y:S01]  /*40c0*/  LEA.HI.SX32 R13, R13, R112, 0x1b ;  /* 0x000000700d0d7211 */ /* 0x000fe200078fdaff */
[----:B------:R0:W-:Y:S01]  /*40d0*/  STS.U16 [R3+0x4c0], R144 ;  /* 0x0004c09003007388 */ /* 0x0001e20000000400 */
[----:B------:R-:W-:-:S03]  /*40e0*/  LEA R113, R113, UR22, 0x1 ;  /* 0x0000001671717c11 */ /* 0x000fc6000f8e08ff */
[----:B------:R-:W-:Y:S01]  /*40f0*/  STS.U16 [R5+0x500], R146 ;  /* 0x0005009205007388 */ /* 0x000fe20000000400 */
[----:B------:R-:W-:-:S03]  /*4100*/  LEA R13, R13, UR22, 0x1 ;  /* 0x000000160d0d7c11 */ /* 0x000fc6000f8e08ff */
[----:B------:R1:W-:Y:S01]  /*4110*/  STS.U16 [R2+0x540], R127 ;  /* 0x0005407f02007388 */ /* 0x0003e20000000400 */
[C---:B------:R-:W-:Y:S02]  /*4120*/  IADD3 R115, PT, PT, R112.reuse, 0x340, RZ ;  /* 0x0000034070737810 */ /* 0x040fe40007ffe0ff */
[C---:B------:R-:W-:Y:S01]  /*4130*/  IADD3 R117, PT, PT, R112.reuse, 0x360, RZ ;  /* 0x0000036070757810 */ /* 0x040fe20007ffe0ff */
[----:B---3--:R2:W-:Y:S01]  /*4140*/  STS.U16 [R4+0x580], R147 ;  /* 0x0005809304007388 */ /* 0x0085e20000000400 */
[C---:B0-----:R-:W-:Y:S02]  /*4150*/  IADD3 R3, PT, PT, R112.reuse, 0x380, RZ ;  /* 0x0000038070037810 */ /* 0x041fe40007ffe0ff */
[----:B-1----:R-:W-:Y:S01]  /*4160*/  LEA R2, R11, UR22, 0x1 ;  /* 0x000000160b027c11 */ /* 0x002fe2000f8e08ff */
[----:B------:R-:W-:Y:S01]  /*4170*/  STS.U16 [R113+0x5c0], R148 ;  /* 0x0005c09471007388 */ /* 0x000fe20000000400 */
[C---:B------:R-:W-:Y:S02]  /*4180*/  IADD3 R5, PT, PT, R112.reuse, 0x3a0, RZ ;  /* 0x000003a070057810 */ /* 0x040fe40007ffe0ff */
[----:B------:R-:W-:Y:S01]  /*4190*/  LEA.HI.SX32 R115, R115, R112, 0x1b ;  /* 0x0000007073737211 */ /* 0x000fe200078fdaff */
[----:B------:R0:W-:Y:S01]  /*41a0*/  STS.U16 [R2+0x600], R149 ;  /* 0x0006009502007388 */ /* 0x0001e20000000400 */
[----:B------:R-:W-:-:S02]  /*41b0*/  IADD3 R11, PT, PT, R112, 0x3c0, RZ ;  /* 0x000003c0700b7810 */ /* 0x000fc40007ffe0ff */
[-C--:B------:R-:W-:Y:S01]  /*41c0*/  LEA.HI.SX32 R117, R117, R112.reuse, 0x1b ;  /* 0x0000007075757211 */ /* 0x080fe200078fdaff */
[----:B------:R1:W-:Y:S01]  /*41d0*/  STS.U16 [R13+0x640], R124 ;  /* 0x0006407c0d007388 */ /* 0x0003e20000000400 */
[-C--:B------:R-:W-:Y:S02]  /*41e0*/  LEA.HI.SX32 R3, R3, R112.reuse, 0x1b ;  /* 0x0000007003037211 */ /* 0x080fe400078fdaff */
[-C--:B------:R-:W-:Y:S02]  /*41f0*/  LEA.HI.SX32 R5, R5, R112.reuse, 0x1b ;  /* 0x0000007005057211 */ /* 0x080fe400078fdaff */
[----:B--2---:R-:W-:Y:S02]  /*4200*/  LEA R4, R115, UR22, 0x1 ;  /* 0x0000001673047c11 */ /* 0x004fe4000f8e08ff */
[----:B0-----:R-:W-:Y:S02]  /*4210*/  LEA.HI.SX32 R2, R11, R112, 0x1b ;  /* 0x000000700b027211 */ /* 0x001fe400078fdaff */
[----:B-1----:R-:W-:-:S02]  /*4220*/  IADD3 R13, PT, PT, R112, 0x3e0, RZ ;  /* 0x000003e0700d7810 */ /* 0x002fc40007ffe0ff */
[----:B------:R-:W-:Y:S02]  /*4230*/  LEA R118, R117, UR22, 0x1 ;  /* 0x0000001675767c11 */ /* 0x000fe4000f8e08ff */
[----:B------:R-:W-:Y:S02]  /*4240*/  LEA.HI.SX32 R13, R13, R112, 0x1b ;  /* 0x000000700d0d7211 */ /* 0x000fe400078fdaff */
[----:B------:R-:W-:Y:S02]  /*4250*/  LEA R3, R3, UR22, 0x1 ;  /* 0x0000001603037c11 */ /* 0x000fe4000f8e08ff */
[----:B------:R-:W-:Y:S01]  /*4260*/  LEA R11, R5, UR22, 0x1 ;  /* 0x00000016050b7c11 */ /* 0x000fe2000f8e08ff */
[----:B------:R0:W-:Y:S01]  /*4270*/  STS.U16 [R4+0x680], R125 ;  /* 0x0006807d04007388 */ /* 0x0001e20000000400 */
[----:B------:R-:W-:Y:S02]  /*4280*/  LEA R2, R2, UR22, 0x1 ;  /* 0x0000001602027c11 */ /* 0x000fe4000f8e08ff */
[----:B------:R-:W-:Y:S01]  /*4290*/  LEA R13, R13, UR22, 0x1 ;  /* 0x000000160d0d7c11 */ /* 0x000fe2000f8e08ff */
[----:B------:R-:W-:Y:S01]  /*42a0*/  STS.U16 [R118+0x6c0], R137 ;  /* 0x0006c08976007388 */ /* 0x000fe20000000400 */
[----:B------:R-:W-:-:S03]  /*42b0*/  MOV R5, UR26 ;  /* 0x0000001a00057c02 */ /* 0x000fc60008000f00 */
[----:B-----5:R-:W-:Y:S01]  /*42c0*/  STS.U16 [R3+0x700], R12 ;  /* 0x0007000c03007388 */ /* 0x020fe20000000400 */
[----:B0-----:R-:W-:-:S03]  /*42d0*/  MOV R4, UR27 ;  /* 0x0000001b00047c02 */ /* 0x001fc60008000f00 */
[----:B------:R-:W-:Y:S04]  /*42e0*/  STS.U16 [R11+0x740], R8 ;  /* 0x000740080b007388 */ /* 0x000fe80000000400 */
[----:B------:R0:W-:Y:S04]  /*42f0*/  STS.U16 [R2+0x780], R9 ;  /* 0x0007800902007388 */ /* 0x0001e80000000400 */
[----:B------:R1:W-:Y:S01]  /*4300*/  STS.U16 [R13+0x7c0], R10 ;  /* 0x0007c00a0d007388 */ /* 0x0003e20000000400 */
[----:B------:R-:W-:-:S03]  /*4310*/  NOP ;  /* 0x0000000000007918 */ /* 0x000fc60000000000 */
[----:B------:R-:W2:Y:S01]  /*4320*/  LDG.E.64 R4, desc[UR24][R4.64] ;  /* 0x0000001804047981 */ /* 0x000ea2000c1e1b00 */
[----:B------:R-:W-:-:S13]  /*4330*/  R2UR UR44, R7 ;  /* 0x00000000072c72ca */ /* 0x000fda00000e0000 */
[----:B0-----:R-:W-:Y:S01]  /*4340*/  FMUL.FTZ R2, R28, UR44 ;  /* 0x0000002c1c027c20 */ /* 0x001fe20008410000 */
[----:B------:R-:W-:-:S03]  /*4350*/  FMUL.FTZ R3, R30, UR44 ;  /* 0x0000002c1e037c20 */ /* 0x000fc60008410000 */
[----:B------:R-:W-:Y:S01]  /*4360*/  FMUL.RZ R8, R2, 0.15915493667125701904 ;  /* 0x3e22f98302087820 */ /* 0x000fe2000040c000 */
[----:B------:R-:W-:Y:S01]  /*4370*/  FMUL.FTZ R2, R27, UR44 ;  /* 0x0000002c1b027c20 */ /* 0x000fe20008410000 */
[----:B------:R-:W-:Y:S01]  /*4380*/  FMUL.RZ R113, R3, 0.15915493667125701904 ;  /* 0x3e22f98303717820 */ /* 0x000fe2000040c000 */
[----:B------:R-:W-:Y:S02]  /*4390*/  FMUL.FTZ R3, R29, UR44 ;  /* 0x0000002c1d037c20 */ /* 0x000fe40008410000 */
[----:B-1----:R-:W-:Y:S01]  /*43a0*/  FMUL.RZ R10, R2, 0.15915493667125701904 ;  /* 0x3e22f983020a7820 */ /* 0x002fe2000040c000 */
        /* <DEDUP_REMOVED lines=46> */
[----:B0-----:R-:W-:-:S05]  /*4690*/  MOV R3, UR27 ;  /* 0x0000001b00037c02 */ /* 0x001fca0008000f00 */
[----:B------:R-:W-:-:S04]  /*46a0*/  FMUL.FTZ R2, R3, 1.4426950216293334961 ;  /* 0x3fb8aa3b03027820 */ /* 0x000fc80000410000 */
[-C--:B------:R-:W-:Y:S01]  /*46b0*/  FMUL.FTZ R3, R29, R2.reuse ;  /* 0x000000021d037220 */ /* 0x080fe20000410000 */
[----:B------:R-:W-:-:S05]  /*46c0*/  FMUL.FTZ R6, R28, R2 ;  /* 0x000000021c067220 */ /* 0x000fca0000410000 */
[----:B------:R-:W0:Y:S08]  /*46d0*/  MUFU.EX2 R3, R3 ;  /* 0x0000000300037308 */ /* 0x000e300000000800 */
[----:B------:R-:W1:Y:S01]  /*46e0*/  MUFU.EX2 R6, R6 ;  /* 0x0000000600067308 */ /* 0x000e620000000800 */
[-C--:B------:R-:W-:Y:S01]  /*46f0*/  FMUL.FTZ R119, R20, R2.reuse ;  /* 0x0000000214777220 */ /* 0x080fe20000410000 */
[-C--:B------:R-:W-:Y:S01]  /*4700*/  FMUL.FTZ R121, R19, R2.reuse ;  /* 0x0000000213797220 */ /* 0x080fe20000410000 */
[----:B------:R-:W-:Y:S01]  /*4710*/  FMUL.FTZ R123, R18, R2 ;  /* 0x00000002127b7220 */ /* 0x000fe20000410000 */
[C---:B0-----:R-:W-:Y:S01]  /*4720*/  FMUL.FTZ R182, R3.reuse, R182 ;  /* 0x000000b603b67220 */ /* 0x041fe20000410000 */
[----:B------:R-:W-:Y:S01]  /*4730*/  FMUL.FTZ R180, R3, R180 ;  /* 0x000000b403b47220 */ /* 0x000fe20000410000 */
[----:B------:R-:W-:-:S02]  /*4740*/  FMUL.FTZ R3, R16, R2 ;  /* 0x0000000210037220 */ /* 0x000fc40000410000 */
[----:B------:R-:W-:Y:S01]  /*4750*/  MUFU.SIN R158, R13 ;  /* 0x0000000d009e7308 */ /* 0x000fe20000000400 */
[C---:B-1----:R-:W-:Y:S01]  /*4760*/  FMUL.FTZ R179, R6.reuse, R179 ;  /* 0x000000b306b37220 */ /* 0x042fe20000410000 */
[----:B------:R-:W-:Y:S01]  /*4770*/  FMUL.FTZ R178, R6, R7 ;  /* 0x0000000706b27220 */ /* 0x000fe20000410000 */
[----:B------:R-:W-:-:S05]  /*4780*/  FMUL.FTZ R6, R15, R2 ;  /* 0x000000020f067220 */ /* 0x000fca0000410000 */
[----:B------:R0:W-:Y:S01]  /*4790*/  MUFU.COS R134, R13 ;  /* 0x0000000d00867308 */ /* 0x0001e20000000000 */
[-C--:B------:R-:W-:Y:S01]  /*47a0*/  FMUL.FTZ R125, R17, R2.reuse ;  /* 0x00000002117d7220 */ /* 0x080fe20000410000 */
        /* <DEDUP_REMOVED lines=11> */
[----:B0-----:R-:W-:-:S07]  /*4860*/  FMUL.FTZ R117, R21, R2 ;  /* 0x0000000215757220 */ /* 0x001fce0000410000 */
[----:B------:R-:W0:Y:S01]  /*4870*/  MUFU.EX2 R6, R6 ;  /* 0x0000000600067308 */ /* 0x000e220000000800 */
[----:B-1----:R-:W-:-:S07]  /*4880*/  FMUL.FTZ R3, R30, R2 ;  /* 0x000000021e037220 */ /* 0x002fce0000410000 */
[----:B------:R-:W1:Y:S08]  /*4890*/  MUFU.EX2 R152, R7 ;  /* 0x0000000700987308 */ /* 0x000e700000000800 */
[----:B------:R-:W-:Y:S08]  /*48a0*/  MUFU.SIN R162, R8 ;  /* 0x0000000800a27308 */ /* 0x000ff00000000400 */
[----:B------:R3:W-:Y:S08]  /*48b0*/  MUFU.COS R130, R8 ;  /* 0x0000000800827308 */ /* 0x0007f00000000000 */
[----:B------:R-:W-:Y:S01]  /*48c0*/  MUFU.SIN R160, R10 ;  /* 0x0000000a00a07308 */ /* 0x000fe20000000400 */
[----:B---3--:R-:W-:-:S07]  /*48d0*/  FMUL.FTZ R8, R27, R2 ;  /* 0x000000021b087220 */ /* 0x008fce0000410000 */
[----:B------:R3:W-:Y:S08]  /*48e0*/  MUFU.COS R132, R10 ;  /* 0x0000000a00847308 */ /* 0x0007f00000000000 */
[----:B------:R-:W4:Y:S01]  /*48f0*/  MUFU.EX2 R13, R13 ;  /* 0x0000000d000d7308 */ /* 0x000f220000000800 */
[----:B---3--:R-:W-:Y:S01]  /*4900*/  FMUL.FTZ R10, R26, R2 ;  /* 0x000000021a0a7220 */ /* 0x008fe20000410000 */
[----:B------:R-:W-:-:S06]  /*4910*/  SHF.L.U32 R2, R112, 0x5, RZ ;  /* 0x0000000570027819 */ /* 0x000fcc00000006ff */
[----:B------:R-:W3:Y:S08]  /*4920*/  MUFU.EX2 R113, R113 ;  /* 0x0000007100717308 */ /* 0x000ef00000000800 */
[----:B------:R-:W5:Y:S08]  /*4930*/  MUFU.EX2 R115, R115 ;  /* 0x0000007300737308 */ /* 0x000f700000000800 */
[----:B------:R-:W2:Y:S08]  /*4940*/  MUFU.EX2 R117, R117 ;  /* 0x0000007500757308 */ /* 0x000eb00000000800 */
[----:B------:R-:W2:Y:S08]  /*4950*/  MUFU.EX2 R119, R119 ;  /* 0x0000007700777308 */ /* 0x000eb00000000800 */
[----:B------:R-:W2:Y:S08]  /*4960*/  MUFU.EX2 R121, R121 ;  /* 0x0000007900797308 */ /* 0x000eb00000000800 */
[----:B------:R-:W2:Y:S08]  /*4970*/  MUFU.EX2 R123, R123 ;  /* 0x0000007b007b7308 */ /* 0x000eb00000000800 */
[----:B------:R-:W2:Y:S08]  /*4980*/  MUFU.EX2 R125, R125 ;  /* 0x0000007d007d7308 */ /* 0x000eb00000000800 */
[----:B------:R-:W2:Y:S01]  /*4990*/  MUFU.EX2 R3, R3 ;  /* 0x0000000300037308 */ /* 0x000ea20000000800 */
[----:B------:R-:W-:Y:S01]  /*49a0*/  LEA.HI.SX32 R2, R2, R2, 0x1b ;  /* 0x0000000202027211 */ /* 0x000fe200078fdaff */
[C---:B0-----:R-:W-:Y:S01]  /*49b0*/  FMUL.FTZ R155, R6.reuse, R155 ;  /* 0x0000009b069b7220 */ /* 0x041fe20000410000 */
[----:B------:R-:W-:-:S02]  /*49c0*/  FMUL.FTZ R154, R6, R129 ;  /* 0x00000081069a7220 */ /* 0x000fc40000410000 */
[----:B------:R-:W-:Y:S01]  /*49d0*/  LEA R6, R2, UR22, 0x1 ;  /* 0x0000001602067c11 */ /* 0x000fe2000f8e08ff */
[----:B------:R-:W-:Y:S01]  /*49e0*/  FMUL.FTZ R157, R156, R157 ;  /* 0x0000009d9c9d7220 */ /* 0x000fe20000410000 */
[----:B-1----:R-:W-:Y:S01]  /*49f0*/  FMUL.FTZ R153, R152, R153 ;  /* 0x0000009998997220 */ /* 0x002fe20000410000 */
[----:B----4-:R-:W-:Y:S01]  /*4a00*/  FMUL.FTZ R173, R13, R120 ;  /* 0x000000780dad7220 */ /* 0x010fe20000410000 */
[----:B---3--:R-:W-:Y:S01]  /*4a10*/  FMUL.FTZ R171, R113, R122 ;  /* 0x0000007a71ab7220 */ /* 0x008fe20000410000 */
[C---:B-----5:R-:W-:Y:S01]  /*4a20*/  FMUL.FTZ R169, R115.reuse, R124 ;  /* 0x0000007c73a97220 */ /* 0x060fe20000410000 */
[----:B------:R-:W-:Y:S01]  /*4a30*/  FMUL.FTZ R168, R115, R168 ;  /* 0x000000a873a87220 */ /* 0x000fe20000410000 */
[C---:B--2---:R-:W-:Y:S01]  /*4a40*/  FMUL.FTZ R167, R117.reuse, R126 ;  /* 0x0000007e75a77220 */ /* 0x044fe20000410000 */
        /* <DEDUP_REMOVED lines=44> */
[----:B------:R-:W0:Y:S01]  /*4d10*/  MUFU.EX2 R8, R8 ;  /* 0x0000000800087308 */ /* 0x000e220000000800 */
[----:B------:R-:W-:-:S04]  /*4d20*/  USHF.L.U32 UR26, UR11, 0x8, URZ ;  /* 0x000000080b1a7899 */ /* 0x000fc800080006ff */
[----:B------:R-:W-:-:S04]  /*4d30*/  UIADD3 UR23, UPT, UPT, UR26, -0x100, URZ ;  /* 0xffffff001a177890 */ /* 0x000fc8000fffe0ff */
[----:B------:R-:W-:-:S04]  /*4d40*/  ULOP3.LUT UR23, UR23, 0x100, URZ, 0xc0, !UPT ;  /* 0x0000010017177892 */ /* 0x000fc8000f8ec0ff */
[----:B------:R-:W-:Y:S01]  /*4d50*/  UIADD3 UR23, UPT, UPT, UR23, UR8, URZ ;  /* 0x0000000817177290 */ /* 0x000fe2000fffe0ff */
[----:B------:R-:W-:Y:S01]  /*4d60*/  FMUL.FTZ R170, R113, R170 ;  /* 0x000000aa71aa7220 */ /* 0x000fe20000410000 */
[----:B------:R-:W1:Y:S01]  /*4d70*/  MUFU.EX2 R10, R10 ;  /* 0x0000000a000a7308 */ /* 0x000e620000000800 */
[----:B------:R-:W-:Y:S01]  /*4d80*/  ISETP.NE.AND P2, PT, R140, RZ, PT ;  /* 0x000000ff8c00720c */ /* 0x000fe20003f45270 */
[C---:B0-----:R-:W-:Y:S01]  /*4d90*/  FMUL.FTZ R177, R8.reuse, R177 ;  /* 0x000000b108b17220 */ /* 0x041fe20000410000 */
[----:B------:R-:W-:Y:S01]  /*4da0*/  FMUL.FTZ R176, R8, R9 ;  /* 0x0000000908b07220 */ /* 0x000fe20000410000 */
[C---:B------:R-:W-:Y:S02]  /*4db0*/  IADD3 R113, PT, PT, R140.reuse, 0x200, RZ ;  /* 0x000002008c717810 */ /* 0x040fe40007ffe0ff */
[----:B------:R-:W-:Y:S02]  /*4dc0*/  MOV R8, UR23 ;  /* 0x0000001700087c02 */ /* 0x000fe40008000f00 */
[----:B------:R-:W-:-:S02]  /*4dd0*/  ISETP.NE.AND P3, PT, R140, 0x1f, PT ;  /* 0x0000001f8c00780c */ /* 0x000fc40003f65270 */
[----:B------:R-:W-:Y:S01]  /*4de0*/  SEL R7, R8, R113, !P2 ;  /* 0x0000007108077207 */ /* 0x000fe20005000000 */
[----:B------:R-:W-:-:S03]  /*4df0*/  FMUL.FTZ R3, R3, R12 ;  /* 0x0000000c03037220 */ /* 0x000fc60000410000 */
[----:B------:R-:W-:Y:S01]  /*4e00*/  LEA R7, R7, UR22, 0x3 ;  /* 0x0000001607077c11 */ /* 0x000fe2000f8e18ff */
[----:B------:R-:W-:Y:S04]  /*4e10*/  BSSY.RECONVERGENT B0, `(.L_x_13030) ;  /* 0x0000052000007945 */ /* 0x000fe80003800200 */
[----:B------:R0:W-:Y:S01]  /*4e20*/  STS.64 [R7+0x1d10], R2 ;  /* 0x001d100207007388 */ /* 0x0001e20000000a00 */
[C---:B-1----:R-:W-:Y:S01]  /*4e30*/  FMUL.FTZ R175, R10.reuse, R175 ;  /* 0x000000af0aaf7220 */ /* 0x042fe20000410000 */
        /* <DEDUP_REMOVED lines=77> */
.L_x_13031:
[----:B------:R-:W-:-:S06]  /*5310*/  LEA R12, R140, UR22, 0x3 ;  /* 0x000000168c0c7c11 */ /* 0x000fcc000f8e18ff */
[----:B------:R-:W0:Y:S02]  /*5320*/  LDS.64 R12, [R12+0x2d18] ;  /* 0x002d18000c0c7984 */ /* 0x000e240000000a00 */
.L_x_13032:
[----:B------:R-:W-:Y:S05]  /*5330*/  BSYNC.RECONVERGENT B0 ;  /* 0x0000000000007941 */ /* 0x000fea0003800200 */
.L_x_13030:
[----:B------:R-:W-:Y:S01]  /*5340*/  FMUL.FTZ R5, R3, R180 ;  /* 0x000000b403057220 */ /* 0x000fe20000410000 */
[C---:B------:R-:W-:Y:S01]  /*5350*/  FMUL.FTZ R4, R30.reuse, R131 ;  /* 0x000000831e047220 */ /* 0x040fe20000410000 */
[----:B------:R-:W-:Y:S01]  /*5360*/  FMUL.FTZ R6, R30, R138 ;  /* 0x0000008a1e067220 */ /* 0x000fe20000410000 */
[C---:B------:R-:W-:Y:S01]  /*5370*/  FMUL.FTZ R8, R2.reuse, R180 ;  /* 0x000000b402087220 */ /* 0x040fe20000410000 */
[----:B------:R-:W-:Y:S01]  /*5380*/  FFMA.FTZ R5, R2, R182, -R5 ;  /* 0x000000b602057223 */ /* 0x000fe20000010805 */
[C---:B------:R-:W-:Y:S01]  /*5390*/  FMUL.FTZ R245, R77.reuse, R4 ;  /* 0x000000044df57220 */ /* 0x040fe20000410000 */
[----:B------:R-:W-:Y:S01]  /*53a0*/  FMUL.FTZ R243, R77, R6 ;  /* 0x000000064df37220 */ /* 0x000fe20000410000 */
[----:B------:R-:W-:Y:S01]  /*53b0*/  FFMA.FTZ R8, R3, R182, R8 ;  /* 0x000000b603087223 */ /* 0x000fe20000010008 */
[----:B------:R-:W-:Y:S01]  /*53c0*/  FMUL.FTZ R6, R178, R5 ;  /* 0x00000005b2067220 */ /* 0x000fe20000410000 */
[C---:B------:R-:W-:Y:S01]  /*53d0*/  FMUL.FTZ R4, R180.reuse, R245 ;  /* 0x000000f5b4047220 */ /* 0x040fe20000410000 */
[-C--:B------:R-:W-:Y:S01]  /*53e0*/  FMUL.FTZ R7, R180, R243.reuse ;  /* 0x000000f3b4077220 */ /* 0x080fe20000410000 */
[----:B------:R-:W-:Y:S01]  /*53f0*/  FMUL.FTZ R239, R29, R134 ;  /* 0x000000861def7220 */ /* 0x000fe20000410000 */
[-C--:B------:R-:W-:Y:S01]  /*5400*/  FFMA.FTZ R6, R179, R8.reuse, R6 ;  /* 0x00000008b3067223 */ /* 0x080fe20000010006 */
[----:B------:R-:W-:Y:S01]  /*5410*/  FMUL.FTZ R8, R178, R8 ;  /* 0x00000008b2087220 */ /* 0x000fe20000410000 */
[C---:B------:R-:W-:Y:S01]  /*5420*/  FFMA.FTZ R4, R182.reuse, R243, R4 ;  /* 0x000000f3b6047223 */ /* 0x040fe20000010004 */
[----:B------:R-:W-:Y:S01]  /*5430*/  FMUL.FTZ R241, R29, R136 ;  /* 0x000000881df17220 */ /* 0x000fe20000410000 */
[----:B------:R-:W-:Y:S01]  /*5440*/  FFMA.FTZ R7, R182, R245, -R7 ;  /* 0x000000f5b6077223 */ /* 0x000fe20000010807 */
[----:B------:R-:W-:Y:S01]  /*5450*/  FFMA.FTZ R8, R179, R5, -R8 ;  /* 0x00000005b3087223 */ /* 0x000fe20000010808 */
[----:B------:R-:W-:Y:S01]  /*5460*/  FMUL.FTZ R10, R176, R6 ;  /* 0x00000006b00a7220 */ /* 0x000fe20000410000 */
[C---:B------:R-:W-:Y:S01]  /*5470*/  FFMA.FTZ R4, R78.reuse, R239, R4 ;  /* 0x000000ef4e047223 */ /* 0x040fe20000010004 */
        /* <DEDUP_REMOVED lines=9> */
[----:B------:R-:W-:Y:S01]  /*5510*/  FFMA.FTZ R8, R177, R6, R8 ;  /* 0x00000006b1087223 */ /* 0x000fe20000010008 */
[C---:B------:R-:W-:Y:S01]  /*5520*/  FMUL.FTZ R10, R174.reuse, R5 ;  /* 0x00000005ae0a7220 */ /* 0x040fe20000410000 */
[C---:B------:R-:W-:Y:S01]  /*5530*/  FFMA.FTZ R7, R75.reuse, R238, R7 ;  /* 0x000000ee4b077223 */ /* 0x040fe20000010007 */
[----:B------:R-:W-:Y:S01]  /*5540*/  FFMA.FTZ R140, R75, R236, R140 ;  /* 0x000000ec4b8c7223 */ /* 0x000fe2000001008c */
[-C--:B------:R-:W-:Y:S01]  /*5550*/  FMUL.FTZ R6, R174, R8.reuse ;  /* 0x00000008ae067220 */ /* 0x080fe20000410000 */
[C---:B------:R-:W-:Y:S01]  /*5560*/  FFMA.FTZ R10, R175.reuse, R8, R10 ;  /* 0x00000008af0a7223 */ /* 0x040fe2000001000a */
[C---:B------:R-:W-:Y:S01]  /*5570*/  FMUL.FTZ R9, R176.reuse, R7 ;  /* 0x00000007b0097220 */ /* 0x040fe20000410000 */
[----:B------:R-:W-:Y:S01]  /*5580*/  FMUL.FTZ R4, R176, R140 ;  /* 0x0000008cb0047220 */ /* 0x000fe20000410000 */
[----:B------:R-:W-:Y:S01]  /*5590*/  FFMA.FTZ R6, R175, R5, -R6 ;  /* 0x00000005af067223 */ /* 0x000fe20000010806 */
[C---:B------:R-:W-:Y:S01]  /*55a0*/  FMUL.FTZ R8, R172.reuse, R10 ;  /* 0x0000000aac087220 */ /* 0x040fe20000410000 */
[----:B------:R-:W-:Y:S01]  /*55b0*/  FFMA.FTZ R9, R177, R140, R9 ;  /* 0x0000008cb1097223 */ /* 0x000fe20000010009 */
[----:B------:R-:W-:Y:S01]  /*55c0*/  FMUL.FTZ R233, R27, R130 ;  /* 0x000000821be97220 */ /* 0x000fe20000410000 */
[----:B------:R-:W-:Y:S01]  /*55d0*/  FFMA.FTZ R4, R177, R7, -R4 ;  /* 0x00000007b1047223 */ /* 0x000fe20000010804 */
[-C--:B------:R-:W-:Y:S01]  /*55e0*/  FMUL.FTZ R7, R172, R6.reuse ;  /* 0x00000006ac077220 */ /* 0x080fe20000410000 */
[----:B------:R-:W-:Y:S01]  /*55f0*/  FFMA.FTZ R5, R173, R6, -R8 ;  /* 0x00000006ad057223 */ /* 0x000fe20000010808 */
[----:B------:R-:W-:Y:S01]  /*5600*/  FMUL.FTZ R235, R27, R132 ;  /* 0x000000841beb7220 */ /* 0x000fe20000410000 */
[----:B------:R-:W-:Y:S01]  /*5610*/  FFMA.FTZ R9, R76, R233, R9 ;  /* 0x000000e94c097223 */ /* 0x000fe20000010009 */
[----:B------:R-:W-:Y:S01]  /*5620*/  FFMA.FTZ R7, R173, R10, R7 ;  /* 0x0000000aad077223 */ /* 0x000fe20000010007 */
[----:B------:R-:W-:Y:S01]  /*5630*/  FMUL.FTZ R8, R170, R5 ;  /* 0x00000005aa087220 */ /* 0x000fe20000410000 */
[----:B------:R-:W-:Y:S01]  /*5640*/  FFMA.FTZ R4, R76, R235, R4 ;  /* 0x000000eb4c047223 */ /* 0x000fe20000010004 */
[----:B------:R-:W-:Y:S01]  /*5650*/  FMUL.FTZ R6, R174, R9 ;  /* 0x00000009ae067220 */ /* 0x000fe20000410000 */
[----:B------:R-:W-:Y:S01]  /*5660*/  FMUL.FTZ R232, R26, R125 ;  /* 0x0000007d1ae87220 */ /* 0x000fe20000410000 */
[-C--:B------:R-:W-:Y:S01]  /*5670*/  FFMA.FTZ R10, R171, R7.reuse, R8 ;  /* 0x00000007ab0a7223 */ /* 0x080fe20000010008 */
[-C--:B------:R-:W-:Y:S01]  /*5680*/  FMUL.FTZ R8, R174, R4.reuse ;  /* 0x00000004ae087220 */ /* 0x080fe20000410000 */
[C---:B------:R-:W-:Y:S01]  /*5690*/  FFMA.FTZ R6, R175.reuse, R4, -R6 ;  /* 0x00000004af067223 */ /* 0x040fe20000010806 */
[----:B------:R-:W-:Y:S01]  /*56a0*/  FMUL.FTZ R4, R170, R7 ;  /* 0x00000007aa047220 */ /* 0x000fe20000410000 */
[----:B------:R-:W-:Y:S01]  /*56b0*/  FMUL.FTZ R230, R26, R123 ;  /* 0x0000007b1ae67220 */ /* 0x000fe20000410000 */
[----:B------:R-:W-:Y:S01]  /*56c0*/  FFMA.FTZ R9, R175, R9, R8 ;  /* 0x00000009af097223 */ /* 0x000fe20000010008 */
        /* <DEDUP_REMOVED lines=9> */
[----:B------:R-:W-:Y:S01]  /*5760*/  FMUL.FTZ R231, R25, R126 ;  /* 0x0000007e19e77220 */ /* 0x000fe20000410000 */
[----:B------:R-:W-:Y:S01]  /*5770*/  FFMA.FTZ R7, R169, R10, R7 ;  /* 0x0000000aa9077223 */ /* 0x000fe20000010007 */
[----:B------:R-:W-:Y:S01]  /*5780*/  FFMA.FTZ R6, R173, R6, -R5 ;  /* 0x00000006ad067223 */ /* 0x000fe20000010805 */
[----:B------:R-:W-:Y:S01]  /*5790*/  FMUL.FTZ R237, R25, R128 ;  /* 0x0000008019ed7220 */ /* 0x000fe20000410000 */
[----:B------:R-:W-:Y:S01]  /*57a0*/  FFMA.FTZ R9, R74, R231, R9 ;  /* 0x000000e74a097223 */ /* 0x000fe20000010009 */
[----:B------:R-:W2:Y:S01]  /*57b0*/  @P1 LDC R11, c[0x0][0x38c] ;  /* 0x0000e300ff0b1b82 */ /* 0x000ea20000000800 */
        /* <DEDUP_REMOVED lines=8> */
[----:B------:R-:W-:Y:S01]  /*5840*/  FMUL.FTZ R234, R24, R121 ;  /* 0x0000007918ea7220 */ /* 0x000fe20000410000 */
[----:B------:R-:W-:Y:S01]  /*5850*/  FMUL.FTZ R6, R164, R10 ;  /* 0x0000000aa4067220 */ /* 0x000fe20000410000 */
[----:B------:R-:W-:Y:S01]  /*5860*/  FFMA.FTZ R9, R171, R9, R8 ;  /* 0x00000009ab097223 */ /* 0x000fe20000010008 */
[----:B------:R-:W-:Y:S01]  /*5870*/  FMUL.FTZ R228, R24, R119 ;  /* 0x0000007718e47220 */ /* 0x000fe20000410000 */
[----:B------:R-:W-:Y:S01]  /*5880*/  FFMA.FTZ R5, R71, R234, R4 ;  /* 0x000000ea47057223 */ /* 0x000fe20000010004 */
[-C--:B------:R-:W-:Y:S01]  /*5890*/  FFMA.FTZ R211, R165, R7.reuse, -R6 ;  /* 0x00000007a5d37223 */ /* 0x080fe20000010806 */
[----:B------:R-:W-:Y:S01]  /*58a0*/  FMUL.FTZ R4, R164, R7 ;  /* 0x00000007a4047220 */ /* 0x000fe20000410000 */
[----:B------:R-:W-:Y:S01]  /*58b0*/  MOV R7, UR11 ;  /* 0x0000000b00077c02 */ /* 0x000fe20008000f00 */
[----:B------:R-:W-:Y:S01]  /*58c0*/  FFMA.FTZ R9, R71, R228, R9 ;  /* 0x000000e447097223 */ /* 0x000fe20000010009 */
[----:B------:R-:W-:Y:S01]  /*58d0*/  FMUL.FTZ R8, R168, R5 ;  /* 0x00000005a8087220 */ /* 0x000fe20000410000 */
[----:B------:R-:W-:Y:S01]  /*58e0*/  FFMA.FTZ R212, R165, R10, R4 ;  /* 0x0000000aa5d47223 */ /* 0x000fe20000010004 */
[----:B------:R-:W-:Y:S01]  /*58f0*/  @P1 IADD3 R4, PT, PT, R7, -0x2, RZ ;  /* 0xfffffffe07041810 */ /* 0x000fe20007ffe0ff */
[----:B------:R-:W-:-:S02]  /*5900*/  HFMA2 R7, -RZ, RZ, 0, 9.5367431640625e-07 ;  /* 0x00000010ff077431 */ /* 0x000fc400000001ff */
[-C--:B------:R-:W-:Y:S01]  /*5910*/  FMUL.FTZ R6, R168, R9.reuse ;  /* 0x00000009a8067220 */ /* 0x080fe20000410000 */
[----:B------:R-:W-:Y:S01]  /*5920*/  FFMA.FTZ R9, R169, R9, R8 ;  /* 0x00000009a9097223 */ /* 0x000fe20000010008 */
[C---:B------:R-:W-:Y:S01]  /*5930*/  FMUL.FTZ R227, R23.reuse, R122 ;  /* 0x0000007a17e37220 */ /* 0x040fe20000410000 */
[----:B------:R-:W-:Y:S01]  /*5940*/  FMUL.FTZ R229, R23, R124 ;  /* 0x0000007c17e57220 */ /* 0x000fe20000410000 */
[----:B------:R-:W-:Y:S01]  /*5950*/  FFMA.FTZ R8, R169, R5, -R6 ;  /* 0x00000005a9087223 */ /* 0x000fe20000010806 */
[----:B--2---:R-:W-:Y:S01]  /*5960*/  @P1 IMAD R6, R4, R11, UR8 ;  /* 0x0000000804061e24 */ /* 0x004fe2000f8e020b */
[----:B------:R-:W-:Y:S01]  /*5970*/  CS2R R4, SRZ ;  /* 0x0000000000047805 */ /* 0x000fe2000001ff00 */
[C---:B------:R-:W-:Y:S01]  /*5980*/  FFMA.FTZ R9, R72.reuse, R227, R9 ;  /* 0x000000e348097223 */ /* 0x040fe20000010009 */
[----:B------:R-:W-:Y:S01]  /*5990*/  FFMA.FTZ R8, R72, R229, R8 ;  /* 0x000000e548087223 */ /* 0x000fe20000010008 */
[----:B------:R-:W-:-:S04]  /*59a0*/  @P1 IMAD.WIDE R6, R6, R7, UR4 ;  /* 0x0000000406061e25 */ /* 0x000fc8000f8e0207 */
[C---:B------:R-:W-:Y:S01]  /*59b0*/  FMUL.FTZ R225, R21.reuse, R120 ;  /* 0x0000007815e17220 */ /* 0x040fe20000410000 */
[CC--:B------:R-:W-:Y:S01]  /*59c0*/  FMUL.FTZ R10, R166.reuse, R9.reuse ;  /* 0x00000009a60a7220 */ /* 0x0c0fe20000410000 */
[----:B------:R-:W-:Y:S01]  /*59d0*/  FMUL.FTZ R140, R166, R8 ;  /* 0x00000008a68c7220 */ /* 0x000fe20000410000 */
[----:B------:R-:W-:Y:S01]  /*59e0*/  FMUL.FTZ R223, R21, R118 ;  /* 0x0000007615df7220 */ /* 0x000fe20000410000 */
[----:B------:R2:W3:Y:S01]  /*59f0*/  @P1 LDG.E.64 R4, desc[UR24][R6.64+0x8] ;  /* 0x0000081806041981 */ /* 0x0004e2000c1e1b00 */
        /* <DEDUP_REMOVED lines=10> */
[----:B--2---:R-:W-:Y:S01]  /*5aa0*/  FMUL.FTZ R6, R160, R9 ;  /* 0x00000009a0067220 */ /* 0x004fe20000410000 */
[----:B------:R-:W-:Y:S01]  /*5ab0*/  FMUL.FTZ R226, R20, R115 ;  /* 0x0000007314e27220 */ /* 0x000fe20000410000 */
[C---:B------:R-:W-:Y:S01]  /*5ac0*/  FFMA.FTZ R10, R165.reuse, R140, R10 ;  /* 0x0000008ca50a7223 */ /* 0x040fe2000001000a */
        /* <DEDUP_REMOVED lines=8> */
[----:B------:R-:W-:-:S02]  /*5b50*/  FMUL.FTZ R6, R162, R10 ;  /* 0x0000000aa2067220 */ /* 0x000fc40000410000 */
[-C--:B------:R-:W-:Y:S01]  /*5b60*/  FFMA.FTZ R212, R159, R140.reuse, R212 ;  /* 0x0000008c9fd47223 */ /* 0x080fe200000100d4 */
[----:B------:R-:W-:Y:S01]  /*5b70*/  FMUL.FTZ R140, R158, R140 ;  /* 0x0000008c9e8c7220 */ /* 0x000fe20000410000 */
[-C--:B------:R-:W-:Y:S01]  /*5b80*/  FFMA.FTZ R7, R163, R11.reuse, -R6 ;  /* 0x0000000ba3077223 */ /* 0x080fe20000010806 */
[----:B------:R-:W-:Y:S01]  /*5b90*/  FMUL.FTZ R6, R162, R11 ;  /* 0x0000000ba2067220 */ /* 0x000fe20000410000 */
[----:B------:R-:W-:Y:S01]  /*5ba0*/  FMUL.FTZ R221, R19, R208 ;  /* 0x000000d013dd7220 */ /* 0x000fe20000410000 */
[----:B------:R-:W-:Y:S01]  /*5bb0*/  FFMA.FTZ R140, R159, R8, -R140 ;  /* 0x000000089f8c7223 */ /* 0x000fe2000001088c */
[----:B------:R-:W-:Y:S01]  /*5bc0*/  FMUL.FTZ R211, R19, R206 ;  /* 0x000000ce13d37220 */ /* 0x000fe20000410000 */
[----:B------:R-:W-:Y:S01]  /*5bd0*/  FFMA.FTZ R6, R163, R10, R6 ;  /* 0x0000000aa3067223 */ /* 0x000fe20000010006 */
[----:B------:R-:W-:Y:S01]  /*5be0*/  FFMA.FTZ R7, R68, R221, R7 ;  /* 0x000000dd44077223 */ /* 0x000fe20000010007 */
[C---:B------:R-:W-:Y:S01]  /*5bf0*/  FMUL.FTZ R8, R156.reuse, R212 ;  /* 0x000000d49c087220 */ /* 0x040fe20000410000 */
[-C--:B------:R-:W-:Y:S01]  /*5c00*/  FMUL.FTZ R9, R156, R140.reuse ;  /* 0x0000008c9c097220 */ /* 0x080fe20000410000 */
[----:B------:R-:W-:Y:S01]  /*5c10*/  FFMA.FTZ R6, R68, R211, R6 ;  /* 0x000000d344067223 */ /* 0x000fe20000010006 */
[C---:B------:R-:W-:Y:S01]  /*5c20*/  FMUL.FTZ R10, R160.reuse, R7 ;  /* 0x00000007a00a7220 */ /* 0x040fe20000410000 */
[C---:B------:R-:W-:Y:S01]  /*5c30*/  FFMA.FTZ R140, R157.reuse, R140, -R8 ;  /* 0x0000008c9d8c7223 */ /* 0x040fe20000010808 */
[----:B------:R-:W-:Y:S01]  /*5c40*/  FFMA.FTZ R9, R157, R212, R9 ;  /* 0x000000d49d097223 */ /* 0x000fe20000010009 */
[-C--:B------:R-:W-:Y:S01]  /*5c50*/  FMUL.FTZ R8, R160, R6.reuse ;  /* 0x00000006a0087220 */ /* 0x080fe20000410000 */
[C---:B------:R-:W-:Y:S01]  /*5c60*/  FFMA.FTZ R10, R161.reuse, R6, R10 ;  /* 0x00000006a10a7223 */ /* 0x040fe2000001000a */
[----:B------:R-:W-:Y:S01]  /*5c70*/  FMUL.FTZ R218, R18, R207 ;  /* 0x000000cf12da7220 */ /* 0x000fe20000410000 */
[----:B------:R-:W-:Y:S01]  /*5c80*/  FMUL.FTZ R6, R154, R9 ;  /* 0x000000099a067220 */ /* 0x000fe20000410000 */
[----:B------:R-:W-:Y:S01]  /*5c90*/  FFMA.FTZ R7, R161, R7, -R8 ;  /* 0x00000007a1077223 */ /* 0x000fe20000010808 */
[----:B------:R-:W-:Y:S01]  /*5ca0*/  FMUL.FTZ R212, R18, R209 ;  /* 0x000000d112d47220 */ /* 0x000fe20000410000 */
[----:B------:R-:W-:Y:S01]  /*5cb0*/  FFMA.FTZ R10, R67, R218, R10 ;  /* 0x000000da430a7223 */ /* 0x000fe2000001000a */
[-C--:B------:R-:W-:Y:S01]  /*5cc0*/  FMUL.FTZ R8, R154, R140.reuse ;  /* 0x0000008c9a087220 */ /* 0x080fe20000410000 */
[----:B------:R-:W-:Y:S01]  /*5cd0*/  FFMA.FTZ R140, R155, R140, -R6 ;  /* 0x0000008c9b8c7223 */ /* 0x000fe20000010806 */
[----:B------:R-:W-:Y:S01]  /*5ce0*/  FFMA.FTZ R7, R67, R212, R7 ;  /* 0x000000d443077223 */ /* 0x000fe20000010007 */
[----:B------:R-:W-:Y:S01]  /*5cf0*/  FMUL.FTZ R6, R158, R10 ;  /* 0x0000000a9e067220 */ /* 0x000fe20000410000 */
[----:B------:R-:W-:-:S03]  /*5d00*/  FFMA.FTZ R11, R155, R9, R8 ;  /* 0x000000099b0b7223 */ /* 0x000fc60000010008 */
[----:B------:R-:W-:Y:S01]  /*5d10*/  FFMA.FTZ R8, R159, R7, -R6 ;  /* 0x000000079f087223 */ /* 0x000fe20000010806 */
[----:B------:R-:W-:Y:S01]  /*5d20*/  FMUL.FTZ R6, R152, R11 ;  /* 0x0000000b98067220 */ /* 0x000fe20000410000 */
[----:B------:R-:W-:Y:S01]  /*5d30*/  FMUL.FTZ R9, R158, R7 ;  /* 0x000000079e097220 */ /* 0x000fe20000410000 */
[C---:B------:R-:W-:Y:S01]  /*5d40*/  FMUL.FTZ R219, R17.reuse, R204 ;  /* 0x000000cc11db7220 */ /* 0x040fe20000410000 */
[----:B------:R-:W-:Y:S01]  /*5d50*/  FMUL.FTZ R213, R17, R202 ;  /* 0x000000ca11d57220 */ /* 0x000fe20000410000 */
[----:B------:R-:W-:Y:S01]  /*5d60*/  FFMA.FTZ R6, R153, R140, -R6 ;  /* 0x0000008c99067223 */ /* 0x000fe20000010806 */
[----:B------:R-:W-:Y:S01]  /*5d70*/  FFMA.FTZ R9, R159, R10, R9 ;  /* 0x0000000a9f097223 */ /* 0x000fe20000010009 */
[----:B------:R-:W-:Y:S01]  /*5d80*/  FMUL.FTZ R140, R152, R140 ;  /* 0x0000008c988c7220 */ /* 0x000fe20000410000 */
[C---:B------:R-:W-:Y:S02]  /*5d90*/  FFMA.FTZ R8, R66.reuse, R219, R8 ;  /* 0x000000db42087223 */ /* 0x040fe40000010008 */
[----:B------:R-:W-:Y:S01]  /*5da0*/  FFMA.FTZ R9, R66, R213, R9 ;  /* 0x000000d542097223 */ /* 0x000fe20000010009 */
[----:B------:R-:W-:Y:S01]  /*5db0*/  FFMA.FTZ R7, R153, R11, R140 ;  /* 0x0000000b99077223 */ /* 0x000fe2000001008c */
[----:B------:R-:W-:Y:S01]  /*5dc0*/  FMUL.FTZ R140, R156, R8 ;  /* 0x000000089c8c7220 */ /* 0x000fe20000410000 */
[----:B------:R-:W-:Y:S01]  /*5dd0*/  FMUL.FTZ R214, R16, R203 ;  /* 0x000000cb10d67220 */ /* 0x000fe20000410000 */
[----:B------:R-:W-:-:S02]  /*5de0*/  FMUL.FTZ R10, R156, R9 ;  /* 0x000000099c0a7220 */ /* 0x000fc40000410000 */
[C---:B------:R-:W-:Y:S01]  /*5df0*/  FFMA.FTZ R140, R157.reuse, R9, R140 ;  /* 0x000000099d8c7223 */ /* 0x040fe2000001008c */
[----:B------:R-:W-:Y:S01]  /*5e00*/  FMUL.FTZ R216, R16, R205 ;  /* 0x000000cd10d87220 */ /* 0x000fe20000410000 */
[----:B------:R-:W-:Y:S02]  /*5e10*/  FFMA.FTZ R11, R157, R8, -R10 ;  /* 0x000000089d0b7223 */ /* 0x000fe4000001080a */
[C---:B------:R-:W-:Y:S02]  /*5e20*/  FFMA.FTZ R140, R65.reuse, R214, R140 ;  /* 0x000000d6418c7223 */ /* 0x040fe4000001008c */
[----:B------:R-:W-:Y:S02]  /*5e30*/  FFMA.FTZ R11, R65, R216, R11 ;  /* 0x000000d8410b7223 */ /* 0x000fe4000001000b */
[C---:B------:R-:W-:Y:S01]  /*5e40*/  FMUL.FTZ R8, R154.reuse, R140 ;  /* 0x0000008c9a087220 */ /* 0x040fe20000410000 */
[----:B------:R-:W-:Y:S01]  /*5e50*/  FMUL.FTZ R215, R15, R200 ;  /* 0x000000c80fd77220 */ /* 0x000fe20000410000 */
[----:B------:R-:W-:-:S02]  /*5e60*/  FMUL.FTZ R9, R154, R11 ;  /* 0x0000000b9a097220 */ /* 0x000fc40000410000 */
[----:B------:R-:W-:Y:S01]  /*5e70*/  FFMA.FTZ R8, R155, R11, -R8 ;  /* 0x0000000b9b087223 */ /* 0x000fe20000010808 */
[----:B------:R-:W-:Y:S01]  /*5e80*/  FMUL.FTZ R217, R15, R198 ;  /* 0x000000c60fd97220 */ /* 0x000fe20000410000 */
[----:B------:R-:W-:Y:S02]  /*5e90*/  FFMA.FTZ R9, R155, R140, R9 ;  /* 0x0000008c9b097223 */ /* 0x000fe40000010009 */
[C---:B------:R-:W-:Y:S02]  /*5ea0*/  FFMA.FTZ R8, R64.reuse, R215, R8 ;  /* 0x000000d740087223 */ /* 0x040fe40000010008 */
[----:B------:R-:W-:Y:S02]  /*5eb0*/  FFMA.FTZ R9, R64, R217, R9 ;  /* 0x000000d940097223 */ /* 0x000fe40000010009 */
[----:B------:R-:W-:Y:S01]  /*5ec0*/  FMUL.FTZ R140, R152, R8 ;  /* 0x00000008988c7220 */ /* 0x000fe20000410000 */
[----:B------:R-:W-:Y:S01]  /*5ed0*/  FMUL.FTZ R220, R14, R199 ;  /* 0x000000c70edc7220 */ /* 0x000fe20000410000 */
[----:B------:R-:W-:-:S02]  /*5ee0*/  FMUL.FTZ R10, R152, R9 ;  /* 0x00000009980a7220 */ /* 0x000fc40000410000 */
[C---:B------:R-:W-:Y:S01]  /*5ef0*/  FFMA.FTZ R140, R153.reuse, R9, R140 ;  /* 0x00000009998c7223 */ /* 0x040fe2000001008c */
[----:B------:R-:W-:Y:S01]  /*5f00*/  FMUL.FTZ R222, R14, R201 ;  /* 0x000000c90ede7220 */ /* 0x000fe20000410000 */
[----:B------:R-:W-:Y:S02]  /*5f10*/  FFMA.FTZ R11, R153, R8, -R10 ;  /* 0x00000008990b7223 */ /* 0x000fe4000001080a */
[C---:B------:R-:W-:Y:S02]  /*5f20*/  FFMA.FTZ R8, R63.reuse, R220, R140 ;  /* 0x000000dc3f087223 */ /* 0x040fe4000001008c */
[----:B------:R-:W-:-:S03]  /*5f30*/  FFMA.FTZ R9, R63, R222, R11 ;  /* 0x000000de3f097223 */ /* 0x000fc6000001000b */
[----:B------:R-:W2:Y:S04]  /*5f40*/  SHFL.UP PT, R240, R8, 0x1, RZ ;  /* 0x0420000008f07989 */ /* 0x000ea800000e00ff */
[----:B------:R-:W4:Y:S04]  /*5f50*/  SHFL.UP PT, R140, R9, 0x1, RZ ;  /* 0x04200000098c7989 */ /* 0x000f2800000e00ff */
[----:B------:R-:W5:Y:S01]  /*5f60*/  SHFL.UP PT, R11, R7, 0x1, RZ ;  /* 0x04200000070b7989 */ /* 0x000f6200000e00ff */
[----:B------:R-:W-:-:S03]  /*5f70*/  ISETP.GE.AND P3, PT, R112, 0x1, PT ;  /* 0x000000017000780c */ /* 0x000fc60003f66270 */
[----:B------:R-:W1:Y:S01]  /*5f80*/  SHFL.UP PT, R10, R6, 0x1, RZ ;  /* 0x04200000060a7989 */ /* 0x000e6200000e00ff */
[-C--:B--2---:R-:W-:Y:S01]  /*5f90*/  FMUL.FTZ R242, R6, R240.reuse ;  /* 0x000000f006f27220 */ /* 0x084fe20000410000 */
[----:B------:R-:W-:-:S03]  /*5fa0*/  FMUL.FTZ R247, R7, R240 ;  /* 0x000000f007f77220 */ /* 0x000fc60000410000 */
[-C--:B----4-:R-:W-:Y:S01]  /*5fb0*/  FFMA.FTZ R249, R7, R140.reuse, R242 ;  /* 0x0000008c07f97223 */ /* 0x090fe200000100f2 */
[----:B------:R-:W-:-:S04]  /*5fc0*/  FFMA.FTZ R240, R6, R140, -R247 ;  /* 0x0000008c06f07223 */ /* 0x000fc800000108f7 */
[----:B------:R-:W-:Y:S01]  /*5fd0*/  @P3 FADD.FTZ R8, R8, R249 ;  /* 0x000000f908083221 */ /* 0x000fe20000010000 */
[-C--:B-----5:R-:W-:Y:S01]  /*5fe0*/  FMUL.FTZ R140, R6, R11.reuse ;  /* 0x0000000b068c7220 */ /* 0x0a0fe20000410000 */
[----:B------:R-:W-:Y:S01]  /*5ff0*/  @P3 FADD.FTZ R9, R9, R240 ;  /* 0x000000f009093221 */ /* 0x000fe20000010000 */
[C---:B------:R-:W-:Y:S02]  /*6000*/  FMUL.FTZ R247, R7.reuse, R11 ;  /* 0x0000000b07f77220 */ /* 0x040fe40000410000 */
[----:B------:R-:W2:Y:S01]  /*6010*/  SHFL.UP PT, R240, R8, 0x2, RZ ;  /* 0x0440000008f07989 */ /* 0x000ea200000e00ff */
[----:B-1----:R-:W-:-:S03]  /*6020*/  @P3 FFMA.FTZ R7, R7, R10, R140 ;  /* 0x0000000a07073223 */ /* 0x002fc6000001008c */
[----:B------:R-:W1:Y:S01]  /*6030*/  SHFL.UP PT, R140, R9, 0x2, RZ ;  /* 0x04400000098c7989 */ /* 0x000e6200000e00ff */
[----:B------:R-:W-:-:S03]  /*6040*/  @P3 FFMA.FTZ R6, R6, R10, -R247 ;  /* 0x0000000a06063223 */ /* 0x000fc600000108f7 */
[----:B------:R-:W4:Y:S01]  /*6050*/  SHFL.UP PT, R11, R7, 0x2, RZ ;  /* 0x04400000070b7989 */ /* 0x000f2200000e00ff */
[----:B------:R-:W-:-:S03]  /*6060*/  ISETP.GE.AND P3, PT, R112, 0x2, PT ;  /* 0x000000027000780c */ /* 0x000fc60003f66270 */
[----:B------:R-:W5:Y:S01]  /*6070*/  SHFL.UP PT, R10, R6, 0x2, RZ ;  /* 0x04400000060a7989 */ /* 0x000f6200000e00ff */
[-C--:B--2---:R-:W-:Y:S01]  /*6080*/  FMUL.FTZ R242, R6, R240.reuse ;  /* 0x000000f006f27220 */ /* 0x084fe20000410000 */
[----:B------:R-:W-:-:S03]  /*6090*/  FMUL.FTZ R247, R7, R240 ;  /* 0x000000f007f77220 */ /* 0x000fc60000410000 */
[-C--:B-1----:R-:W-:Y:S01]  /*60a0*/  FFMA.FTZ R249, R7, R140.reuse, R242 ;  /* 0x0000008c07f97223 */ /* 0x082fe200000100f2 */
[----:B------:R-:W-:-:S04]  /*60b0*/  FFMA.FTZ R240, R6, R140, -R247 ;  /* 0x0000008c06f07223 */ /* 0x000fc800000108f7 */
[----:B------:R-:W-:Y:S01]  /*60c0*/  @P3 FADD.FTZ R8, R8, R249 ;  /* 0x000000f908083221 */ /* 0x000fe20000010000 */
[-C--:B----4-:R-:W-:Y:S01]  /*60d0*/  FMUL.FTZ R140, R6, R11.reuse ;  /* 0x0000000b068c7220 */ /* 0x090fe20000410000 */
[----:B------:R-:W-:Y:S01]  /*60e0*/  @P3 FADD.FTZ R9, R9, R240 ;  /* 0x000000f009093221 */ /* 0x000fe20000010000 */
[C---:B------:R-:W-:Y:S02]  /*60f0*/  FMUL.FTZ R247, R7.reuse, R11 ;  /* 0x0000000b07f77220 */ /* 0x040fe40000410000 */
[----:B------:R-:W1:Y:S01]  /*6100*/  SHFL.UP PT, R240, R8, 0x4, RZ ;  /* 0x0480000008f07989 */ /* 0x000e6200000e00ff */
[----:B-----5:R-:W-:-:S03]  /*6110*/  @P3 FFMA.FTZ R7, R7, R10, R140 ;  /* 0x0000000a07073223 */ /* 0x020fc6000001008c */
[----:B------:R-:W2:Y:S01]  /*6120*/  SHFL.UP PT, R140, R9, 0x4, RZ ;  /* 0x04800000098c7989 */ /* 0x000ea200000e00ff */
[----:B------:R-:W-:-:S03]  /*6130*/  @P3 FFMA.FTZ R6, R6, R10, -R247 ;  /* 0x0000000a06063223 */ /* 0x000fc600000108f7 */
[----:B------:R-:W4:Y:S01]  /*6140*/  SHFL.UP PT, R11, R7, 0x4, RZ ;  /* 0x04800000070b7989 */ /* 0x000f2200000e00ff */
[----:B------:R-:W-:-:S03]  /*6150*/  ISETP.GE.AND P3, PT, R112, 0x4, PT ;  /* 0x000000047000780c */ /* 0x000fc60003f66270 */
[----:B------:R-:W5:Y:S01]  /*6160*/  SHFL.UP PT, R10, R6, 0x4, RZ ;  /* 0x04800000060a7989 */ /* 0x000f6200000e00ff */
[-C--:B-1----:R-:W-:Y:S01]  /*6170*/  FMUL.FTZ R242, R6, R240.reuse ;  /* 0x000000f006f27220 */ /* 0x082fe20000410000 */
[----:B------:R-:W-:-:S03]  /*6180*/  FMUL.FTZ R247, R7, R240 ;  /* 0x000000f007f77220 */ /* 0x000fc60000410000 */
[-C--:B--2---:R-:W-:Y:S01]  /*6190*/  FFMA.FTZ R249, R7, R140.reuse, R242 ;  /* 0x0000008c07f97223 */ /* 0x084fe200000100f2 */
        /* <DEDUP_REMOVED lines=9> */
[----:B------:R-:W4:Y:S04]  /*6230*/  SHFL.UP PT, R11, R7, 0x8, RZ ;  /* 0x05000000070b7989 */ /* 0x000f2800000e00ff */
[----:B------:R-:W5:Y:S01]  /*6240*/  SHFL.UP PT, R10, R6, 0x8, RZ ;  /* 0x05000000060a7989 */ /* 0x000f6200000e00ff */
[----:B------:R-:W-:Y:S01]  /*6250*/  ISETP.GE.AND P3, PT, R112, 0x8, PT ;  /* 0x000000087000780c */ /* 0x000fe20003f66270 */
[-C--:B-1----:R-:W-:Y:S01]  /*6260*/  FMUL.FTZ R242, R6, R240.reuse ;  /* 0x000000f006f27220 */ /* 0x082fe20000410000 */
[----:B------:R-:W-:-:S03]  /*6270*/  FMUL.FTZ R247, R7, R240 ;  /* 0x000000f007f77220 */ /* 0x000fc60000410000 */
[-C--:B--2---:R-:W-:Y:S01]  /*6280*/  FFMA.FTZ R249, R7, R140.reuse, R242 ;  /* 0x0000008c07f97223 */ /* 0x084fe200000100f2 */
[----:B------:R-:W-:-:S07]  /*6290*/  FFMA.FTZ R240, R6, R140, -R247 ;  /* 0x0000008c06f07223 */ /* 0x000fce00000108f7 */
[----:B------:R-:W-:Y:S01]  /*62a0*/  @P3 FADD.FTZ R8, R8, R249 ;  /* 0x000000f908083221 */ /* 0x000fe20000010000 */
[CC--:B----4-:R-:W-:Y:S01]  /*62b0*/  FMUL.FTZ R140, R6.reuse, R11.reuse ;  /* 0x0000000b068c7220 */ /* 0x0d0fe20000410000 */
[----:B------:R-:W-:Y:S01]  /*62c0*/  FMUL.FTZ R247, R7, R11 ;  /* 0x0000000b07f77220 */ /* 0x000fe20000410000 */
[----:B------:R-:W-:Y:S02]  /*62d0*/  @P3 FADD.FTZ R9, R9, R240 ;  /* 0x000000f009093221 */ /* 0x000fe40000010000 */
[-C--:B-----5:R-:W-:Y:S01]  /*62e0*/  @P3 FFMA.FTZ R7, R7, R10.reuse, R140 ;  /* 0x0000000a07073223 */ /* 0x0a0fe2000001008c */
[----:B------:R-:W1:Y:S01]  /*62f0*/  SHFL.UP PT, R240, R8, 0x10, RZ ;  /* 0x0600000008f07989 */ /* 0x000e6200000e00ff */
[----:B------:R-:W-:-:S03]  /*6300*/  @P3 FFMA.FTZ R6, R6, R10, -R247 ;  /* 0x0000000a06063223 */ /* 0x000fc600000108f7 */
[----:B------:R-:W2:Y:S04]  /*6310*/  SHFL.UP PT, R140, R9, 0x10, RZ ;  /* 0x06000000098c7989 */ /* 0x000ea800000e00ff */
[----:B------:R-:W4:Y:S04]  /*6320*/  SHFL.UP PT, R11, R7, 0x10, RZ ;  /* 0x06000000070b7989 */ /* 0x000f2800000e00ff */
[----:B------:R-:W5:Y:S01]  /*6330*/  SHFL.UP PT, R10, R6, 0x10, RZ ;  /* 0x06000000060a7989 */ /* 0x000f6200000e00ff */
[----:B------:R-:W-:Y:S01]  /*6340*/  ISETP.GE.AND P3, PT, R112, 0x10, PT ;  /* 0x000000107000780c */ /* 0x000fe20003f66270 */
[-C--:B-1----:R-:W-:Y:S01]  /*6350*/  FMUL.FTZ R247, R7, R240.reuse ;  /* 0x000000f007f77220 */ /* 0x082fe20000410000 */
[----:B------:R-:W-:-:S03]  /*6360*/  FMUL.FTZ R242, R6, R240 ;  /* 0x000000f006f27220 */ /* 0x000fc60000410000 */
[CC--:B--2---:R-:W-:Y:S01]  /*6370*/  FFMA.FTZ R240, R6.reuse, R140.reuse, -R247 ;  /* 0x0000008c06f07223 */ /* 0x0c4fe200000108f7 */
[C---:B------:R-:W-:Y:S01]  /*6380*/  FFMA.FTZ R249, R7.reuse, R140, R242 ;  /* 0x0000008c07f97223 */ /* 0x040fe200000100f2 */
[-C--:B----4-:R-:W-:Y:S01]  /*6390*/  FMUL.FTZ R247, R6, R11.reuse ;  /* 0x0000000b06f77220 */ /* 0x090fe20000410000 */
[----:B------:R-:W-:-:S05]  /*63a0*/  FMUL.FTZ R11, R7, R11 ;  /* 0x0000000b070b7220 */ /* 0x000fca0000410000 */
[-C--:B-----5:R-:W-:Y:S01]  /*63b0*/  @P3 FFMA.FTZ R7, R7, R10.reuse, R247 ;  /* 0x0000000a07073223 */ /* 0x0a0fe200000100f7 */
[----:B------:R-:W-:Y:S01]  /*63c0*/  @P3 FFMA.FTZ R6, R6, R10, -R11 ;  /* 0x0000000a06063223 */ /* 0x000fe2000001080b */
[----:B------:R-:W-:-:S04]  /*63d0*/  @P3 FADD.FTZ R9, R9, R240 ;  /* 0x000000f009093221 */ /* 0x000fc80000010000 */
[----:B------:R-:W-:Y:S04]  /*63e0*/  SHFL.UP PT, R7, R7, 0x1, RZ ;  /* 0x0420000007077989 */ /* 0x000fe800000e00ff */
[----:B------:R-:W-:Y:S04]  /*63f0*/  SHFL.UP PT, R6, R6, 0x1, RZ ;  /* 0x0420000006067989 */ /* 0x000fe800000e00ff */
[----:B---3--:R-:W1:Y:S04]  /*6400*/  SHFL.IDX PT, R5, R5, RZ, 0x1f ;  /* 0x00001fff05057589 */ /* 0x008e6800000e0000 */
[----:B------:R-:W2:Y:S04]  /*6410*/  SHFL.IDX PT, R240, R4, RZ, 0x1f ;  /* 0x00001fff04f07589 */ /* 0x000ea800000e0000 */
[----:B------:R-:W3:Y:S01]  /*6420*/  SHFL.UP PT, R9, R9, 0x1, RZ ;  /* 0x0420000009097989 */ /* 0x000ee200000e00ff */
[----:B------:R-:W-:-:S06]  /*6430*/  @P3 FADD.FTZ R8, R8, R249 ;  /* 0x000000f908083221 */ /* 0x000fcc0000010000 */
[----:B------:R-:W4:Y:S01]  /*6440*/  SHFL.UP PT, R8, R8, 0x1, RZ ;  /* 0x0420000008087989 */ /* 0x000f2200000e00ff */
[-C--:B-1----:R-:W-:Y:S01]  /*6450*/  FMUL.FTZ R11, R7, R5.reuse ;  /* 0x00000005070b7220 */ /* 0x082fe20000410000 */
[----:B------:R-:W-:-:S03]  /*6460*/  FMUL.FTZ R140, R6, R5 ;  /* 0x00000005068c7220 */ /* 0x000fc60000410000 */
[-C--:B--2---:R-:W-:Y:S01]  /*6470*/  FFMA.FTZ R10, R6, R240.reuse, -R11 ;  /* 0x000000f0060a7223 */ /* 0x084fe2000001080b */
[----:B------:R-:W-:Y:S01]  /*6480*/  FFMA.FTZ R11, R7, R240, R140 ;  /* 0x000000f0070b7223 */ /* 0x000fe2000001008c */
[-C--:B0-----:R-:W-:Y:S02]  /*6490*/  FMUL.FTZ R7, R153, R13.reuse ;  /* 0x0000000d99077220 */ /* 0x081fe40000410000 */
[----:B---3--:R-:W-:Y:S01]  /*64a0*/  @P2 FADD.FTZ R240, R9, R10 ;  /* 0x0000000a09f02221 */ /* 0x008fe20000010000 */
[C---:B------:R-:W-:Y:S01]  /*64b0*/  FMUL.FTZ R10, R152.reuse, R13 ;  /* 0x0000000d980a7220 */ /* 0x040fe20000410000 */
[----:B------:R-:W-:-:S03]  /*64c0*/  FFMA.FTZ R7, -R152, R12, -R7 ;  /* 0x0000000c98077223 */ /* 0x000fc60000010907 */
[----:B------:R-:W-:Y:S01]  /*64d0*/  FFMA.FTZ R10, R153, R12, -R10 ;  /* 0x0000000c990a7223 */ /* 0x000fe2000001080a */
[----:B------:R-:W-:-:S03]  /*64e0*/  FMUL.FTZ R9, R154, R7 ;  /* 0x000000079a097220 */ /* 0x000fc60000410000 */
[-C--:B------:R-:W-:Y:S01]  /*64f0*/  FMUL.FTZ R4, R154, R10.reuse ;  /* 0x0000000a9a047220 */ /* 0x080fe20000410000 */
[----:B------:R-:W-:-:S03]  /*6500*/  FFMA.FTZ R9, R155, R10, R9 ;  /* 0x0000000a9b097223 */ /* 0x000fc60000010009 */
[----:B------:R-:W-:Y:S01]  /*6510*/  FFMA.FTZ R4, R155, R7, -R4 ;  /* 0x000000079b047223 */ /* 0x000fe20000010804 */
[----:B------:R-:W-:Y:S01]  /*6520*/  FMUL.FTZ R7, R156, R9 ;  /* 0x000000099c077220 */ /* 0x000fe20000410000 */
[----:B----4-:R-:W-:Y:S02]  /*6530*/  @P2 FADD.FTZ R5, R8, R11 ;  /* 0x0000000b08052221 */ /* 0x010fe40000010000 */
[-C--:B------:R-:W-:Y:S01]  /*6540*/  FMUL.FTZ R6, R156, R4.reuse ;  /* 0x000000049c067220 */ /* 0x080fe20000410000 */
[----:B------:R-:W-:Y:S01]  /*6550*/  FFMA.FTZ R4, R157, R4, -R7 ;  /* 0x000000049d047223 */ /* 0x000fe20000010807 */
[C---:B------:R-:W-:Y:S01]  /*6560*/  FMUL.FTZ R7, R3.reuse, R5 ;  /* 0x0000000503077220 */ /* 0x040fe20000410000 */
[-C--:B------:R-:W-:Y:S01]  /*6570*/  FMUL.FTZ R248, R3, R240.reuse ;  /* 0x000000f003f87220 */ /* 0x080fe20000410000 */
[----:B------:R-:W-:Y:S02]  /*6580*/  FFMA.FTZ R6, R157, R9, R6 ;  /* 0x000000099d067223 */ /* 0x000fe40000010006 */
[C---:B------:R-:W-:Y:S01]  /*6590*/  FFMA.FTZ R240, R2.reuse, R240, -R7 ;  /* 0x000000f002f07223 */ /* 0x040fe20000010807 */
[----:B------:R-:W-:Y:S01]  /*65a0*/  FFMA.FTZ R248, R2, R5, R248 ;  /* 0x0000000502f87223 */ /* 0x000fe200000100f8 */
[C---:B------:R-:W-:Y:S01]  /*65b0*/  FMUL.FTZ R3, R158.reuse, R6 ;  /* 0x000000069e037220 */ /* 0x040fe20000410000 */
[----:B------:R-:W-:-:S03]  /*65c0*/  FMUL.FTZ R2, R158, R4 ;  /* 0x000000049e027220 */ /* 0x000fc60000410000 */
[C---:B------:R-:W-:Y:S01]  /*65d0*/  FFMA.FTZ R7, R159.reuse, R4, -R3 ;  /* 0x000000049f077223 */ /* 0x040fe20000010803 */
[CC--:B------:R-:W-:Y:S01]  /*65e0*/  FMUL.FTZ R4, R152.reuse, R197.reuse ;  /* 0x000000c598047220 */ /* 0x0c0fe20000410000 */
[----:B------:R-:W-:Y:S01]  /*65f0*/  FFMA.FTZ R5, R159, R6, R2 ;  /* 0x000000069f057223 */ /* 0x000fe20000010002 */
[-C--:B------:R-:W-:Y:S02]  /*6600*/  FMUL.FTZ R2, R152, R210.reuse ;  /* 0x000000d298027220 */ /* 0x080fe40000410000 */
[C---:B------:R-:W-:Y:S02]  /*6610*/  FFMA.FTZ R4, R153.reuse, R210, -R4 ;  /* 0x000000d299047223 */ /* 0x040fe40000010804 */
[----:B------:R-:W-:Y:S02]  /*6620*/  FFMA.FTZ R2, R153, R197, R2 ;  /* 0x000000c599027223 */ /* 0x000fe40000010002 */
[----:B------:R-:W-:Y:S02]  /*6630*/  FADD.FTZ R4, R181, R4 ;  /* 0x00000004b5047221 */ /* 0x000fe40000010000 */
[----:B------:R-:W-:-:S02]  /*6640*/  FADD.FTZ R2, R133, R2 ;  /* 0x0000000285027221 */ /* 0x000fc40000010000 */
[C---:B------:R-:W-:Y:S02]  /*6650*/  FMUL.FTZ R6, R154.reuse, R4 ;  /* 0x000000049a067220 */ /* 0x040fe40000410000 */
[-C--:B------:R-:W-:Y:S02]  /*6660*/  FMUL.FTZ R3, R154, R2.reuse ;  /* 0x000000029a037220 */ /* 0x080fe40000410000 */
[C---:B------:R-:W-:Y:S02]  /*6670*/  FFMA.FTZ R6, R155.reuse, R2, R6 ;  /* 0x000000029b067223 */ /* 0x040fe40000010006 */
[----:B------:R-:W-:Y:S01]  /*6680*/  FFMA.FTZ R4, R155, R4, -R3 ;  /* 0x000000049b047223 */ /* 0x000fe20000010803 */
[C---:B------:R-:W-:Y:S01]  /*6690*/  FMUL.FTZ R2, R160.reuse, R7 ;  /* 0x00000007a0027220 */ /* 0x040fe20000410000 */
[----:B------:R-:W-:Y:S01]  /*66a0*/  FADD.FTZ R6, R135, R6 ;  /* 0x0000000687067221 */ /* 0x000fe20000010000 */
[-C--:B------:R-:W-:Y:S01]  /*66b0*/  FMUL.FTZ R8, R160, R5.reuse ;  /* 0x00000005a0087220 */ /* 0x080fe20000410000 */
[----:B------:R-:W-:Y:S01]  /*66c0*/  FADD.FTZ R4, R183, R4 ;  /* 0x00000004b7047221 */ /* 0x000fe20000010000 */
[C---:B------:R-:W-:Y:S01]  /*66d0*/  FFMA.FTZ R5, R161.reuse, R5, R2 ;  /* 0x00000005a1057223 */ /* 0x040fe20000010002 */
[C---:B------:R-:W-:Y:S01]  /*66e0*/  FMUL.FTZ R3, R156.reuse, R6 ;  /* 0x000000069c037220 */ /* 0x040fe20000410000 */
[----:B------:R-:W-:Y:S01]  /*66f0*/  FFMA.FTZ R8, R161, R7, -R8 ;  /* 0x00000007a1087223 */ /* 0x000fe20000010808 */
[----:B------:R-:W-:-:S02]  /*6700*/  FMUL.FTZ R2, R156, R4 ;  /* 0x000000049c027220 */ /* 0x000fc40000410000 */
[C---:B------:R-:W-:Y:S01]  /*6710*/  FFMA.FTZ R3, R157.reuse, R4, -R3 ;  /* 0x000000049d037223 */ /* 0x040fe20000010803 */
[----:B------:R-:W-:Y:S01]  /*6720*/  FMUL.FTZ R4, R162, R8 ;  /* 0x00000008a2047220 */ /* 0x000fe20000410000 */
[----:B------:R-:W-:Y:S02]  /*6730*/  FFMA.FTZ R2, R157, R6, R2 ;  /* 0x000000069d027223 */ /* 0x000fe40000010002 */
[----:B------:R-:W-:Y:S01]  /*6740*/  FADD.FTZ R3, R184, R3 ;  /* 0x00000003b8037221 */ /* 0x000fe20000010000 */
[-C--:B------:R-:W-:Y:S01]  /*6750*/  FMUL.FTZ R7, R162, R5.reuse ;  /* 0x00000005a2077220 */ /* 0x080fe20000410000 */
[----:B------:R-:W-:Y:S01]  /*6760*/  FADD.FTZ R2, R137, R2 ;  /* 0x0000000289027221 */ /* 0x000fe20000010000 */
[C---:B------:R-:W-:Y:S01]  /*6770*/  FFMA.FTZ R5, R163.reuse, R5, R4 ;  /* 0x00000005a3057223 */ /* 0x040fe20000010004 */
[C---:B------:R-:W-:Y:S02]  /*6780*/  FMUL.FTZ R4, R158.reuse, R3 ;  /* 0x000000039e047220 */ /* 0x040fe40000410000 */
[----:B------:R-:W-:Y:S01]  /*6790*/  FMUL.FTZ R6, R158, R2 ;  /* 0x000000029e067220 */ /* 0x000fe20000410000 */
[----:B------:R-:W-:Y:S01]  /*67a0*/  FFMA.FTZ R7, R163, R8, -R7 ;  /* 0x00000008a3077223 */ /* 0x000fe20000010807 */
[----:B------:R-:W-:-:S02]  /*67b0*/  FFMA.FTZ R4, R159, R2, R4 ;  /* 0x000000029f047223 */ /* 0x000fc40000010004 */
        /* <DEDUP_REMOVED lines=8> */
[-C--:B------:R-:W-:Y:S02]  /*6840*/  FMUL.FTZ R2, R160, R6.reuse ;  /* 0x00000006a0027220 */ /* 0x080fe40000410000 */
[----:B------:R-:W-:-:S02]  /*6850*/  FFMA.FTZ R3, R161, R6, -R3 ;  /* 0x00000006a1037223 */ /* 0x000fc40000010803 */
[----:B------:R-:W-:Y:S01]  /*6860*/  FFMA.FTZ R2, R161, R4, R2 ;  /* 0x00000004a1027223 */ /* 0x000fe20000010002 */
[----:B------:R-:W-:Y:S01]  /*6870*/  FMUL.FTZ R4, R166, R8 ;  /* 0x00000008a6047220 */ /* 0x000fe20000410000 */
[----:B------:R-:W-:Y:S02]  /*6880*/  FADD.FTZ R3, R186, R3 ;  /* 0x00000003ba037221 */ /* 0x000fe40000010000 */
[----:B------:R-:W-:Y:S01]  /*6890*/  FADD.FTZ R2, R141, R2 ;  /* 0x000000028d027221 */ /* 0x000fe20000010000 */
[----:B------:R-:W-:Y:S01]  /*68a0*/  FFMA.FTZ R7, R167, R5, R4 ;  /* 0x00000005a7077223 */ /* 0x000fe20000010004 */
[----:B------:R-:W-:Y:S01]  /*68b0*/  FMUL.FTZ R4, R162, R3 ;  /* 0x00000003a2047220 */ /* 0x000fe20000410000 */
[----:B------:R-:W-:Y:S01]  /*68c0*/  FMUL.FTZ R9, R166, R5 ;  /* 0x00000005a6097220 */ /* 0x000fe20000410000 */
[-C--:B------:R-:W-:Y:S02]  /*68d0*/  FMUL.FTZ R6, R162, R2.reuse ;  /* 0x00000002a2067220 */ /* 0x080fe40000410000 */
[----:B------:R-:W-:Y:S01]  /*68e0*/  FFMA.FTZ R5, R163, R2, R4 ;  /* 0x00000002a3057223 */ /* 0x000fe20000010004 */
[----:B------:R-:W-:Y:S01]  /*68f0*/  FFMA.FTZ R9, R167, R8, -R9 ;  /* 0x00000008a7097223 */ /* 0x000fe20000010809 */
[----:B------:R-:W-:-:S02]  /*6900*/  FFMA.FTZ R6, R163, R3, -R6 ;  /* 0x00000003a3067223 */ /* 0x000fc40000010806 */
[----:B------:R-:W-:Y:S01]  /*6910*/  FADD.FTZ R5, R142, R5 ;  /* 0x000000058e057221 */ /* 0x000fe20000010000 */
[C---:B------:R-:W-:Y:S01]  /*6920*/  FMUL.FTZ R2, R168.reuse, R9 ;  /* 0x00000009a8027220 */ /* 0x040fe20000410000 */
[----:B------:R-:W-:Y:S01]  /*6930*/  FADD.FTZ R6, R187, R6 ;  /* 0x00000006bb067221 */ /* 0x000fe20000010000 */
[----:B------:R-:W-:Y:S01]  /*6940*/  FMUL.FTZ R4, R168, R7 ;  /* 0x00000007a8047220 */ /* 0x000fe20000410000 */
[C---:B------:R-:W-:Y:S01]  /*6950*/  FMUL.FTZ R3, R164.reuse, R5 ;  /* 0x00000005a4037220 */ /* 0x040fe20000410000 */
[C---:B------:R-:W-:Y:S01]  /*6960*/  FFMA.FTZ R7, R169.reuse, R7, R2 ;  /* 0x00000007a9077223 */ /* 0x040fe20000010002 */
[-C--:B------:R-:W-:Y:S01]  /*6970*/  FMUL.FTZ R2, R164, R6.reuse ;  /* 0x00000006a4027220 */ /* 0x080fe20000410000 */
[----:B------:R-:W-:Y:S01]  /*6980*/  FFMA.FTZ R4, R169, R9, -R4 ;  /* 0x00000009a9047223 */ /* 0x000fe20000010804 */
[C---:B------:R-:W-:Y:S02]  /*6990*/  FFMA.FTZ R3, R165.reuse, R6, -R3 ;  /* 0x00000006a5037223 */ /* 0x040fe40000010803 */
[----:B------:R-:W-:Y:S01]  /*69a0*/  FFMA.FTZ R2, R165, R5, R2 ;  /* 0x00000005a5027223 */ /* 0x000fe20000010002 */
[----:B------:R-:W-:Y:S01]  /*69b0*/  FMUL.FTZ R5, R170, R7 ;  /* 0x00000007aa057220 */ /* 0x000fe20000410000 */
[----:B------:R-:W-:Y:S01]  /*69c0*/  FADD.FTZ R3, R188, R3 ;  /* 0x00000003bc037221 */ /* 0x000fe20000010000 */
[-C--:B------:R-:W-:Y:S01]  /*69d0*/  FMUL.FTZ R6, R170, R4.reuse ;  /* 0x00000004aa067220 */ /* 0x080fe20000410000 */
[----:B------:R-:W-:Y:S01]  /*69e0*/  FADD.FTZ R2, R143, R2 ;  /* 0x000000028f027221 */ /* 0x000fe20000010000 */
[C---:B------:R-:W-:Y:S01]  /*69f0*/  FFMA.FTZ R8, R171.reuse, R4, -R5 ;  /* 0x00000004ab087223 */ /* 0x040fe20000010805 */
[C---:B------:R-:W-:Y:S01]  /*6a00*/  FMUL.FTZ R4, R166.reuse, R3 ;  /* 0x00000003a6047220 */ /* 0x040fe20000410000 */
[----:B------:R-:W-:Y:S01]  /*6a10*/  FFMA.FTZ R7, R171, R7, R6 ;  /* 0x00000007ab077223 */ /* 0x000fe20000010006 */
[----:B------:R-:W-:-:S02]  /*6a20*/  FMUL.FTZ R6, R166, R2 ;  /* 0x00000002a6067220 */ /* 0x000fc40000410000 */
[C---:B------:R-:W-:Y:S02]  /*6a30*/  FFMA.FTZ R5, R167.reuse, R2, R4 ;  /* 0x00000002a7057223 */ /* 0x040fe40000010004 */
        /* <DEDUP_REMOVED lines=9> */
[C---:B------:R-:W-:Y:S01]  /*6ad0*/  FFMA.FTZ R3, R169.reuse, R6, -R3 ;  /* 0x00000006a9037223 */ /* 0x040fe20000010803 */
[-C--:B------:R-:W-:Y:S01]  /*6ae0*/  FMUL.FTZ R4, R174, R8.reuse ;  /* 0x00000008ae047220 */ /* 0x080fe20000410000 */
[----:B------:R-:W-:Y:S02]  /*6af0*/  FFMA.FTZ R2, R169, R5, R2 ;  /* 0x00000005a9027223 */ /* 0x000fe40000010002 */
[----:B------:R-:W-:Y:S01]  /*6b00*/  FADD.FTZ R3, R190, R3 ;  /* 0x00000003be037221 */ /* 0x000fe20000010000 */
[-C--:B------:R-:W-:Y:S01]  /*6b10*/  FMUL.FTZ R5, R174, R7.reuse ;  /* 0x00000007ae057220 */ /* 0x080fe20000410000 */
[----:B------:R-:W-:Y:S01]  /*6b20*/  FADD.FTZ R2, R145, R2 ;  /* 0x0000000291027221 */ /* 0x000fe20000010000 */
[C---:B------:R-:W-:Y:S01]  /*6b30*/  FFMA.FTZ R7, R175.reuse, R7, R4 ;  /* 0x00000007af077223 */ /* 0x040fe20000010004 */
[C---:B------:R-:W-:Y:S01]  /*6b40*/  FMUL.FTZ R4, R170.reuse, R3 ;  /* 0x00000003aa047220 */ /* 0x040fe20000410000 */
[----:B------:R-:W-:Y:S01]  /*6b50*/  FFMA.FTZ R8, R175, R8, -R5 ;  /* 0x00000008af087223 */ /* 0x000fe20000010805 */
        /* <DEDUP_REMOVED lines=12> */
[----:B------:R-:W-:Y:S01]  /*6c20*/  FMUL.FTZ R4, R178, R8 ;  /* 0x00000008b2047220 */ /* 0x000fe20000410000 */
[----:B------:R-:W-:Y:S02]  /*6c30*/  FFMA.FTZ R2, R173, R5, R2 ;  /* 0x00000005ad027223 */ /* 0x000fe40000010002 */
[----:B------:R-:W-:Y:S01]  /*6c40*/  FADD.FTZ R3, R192, R3 ;  /* 0x00000003c0037221 */ /* 0x000fe20000010000 */
[-C--:B------:R-:W-:Y:S01]  /*6c50*/  FMUL.FTZ R5, R178, R7.reuse ;  /* 0x00000007b2057220 */ /* 0x080fe20000410000 */
[----:B------:R-:W-:Y:S01]  /*6c60*/  FADD.FTZ R2, R147, R2 ;  /* 0x0000000293027221 */ /* 0x000fe20000010000 */
[----:B------:R-:W0:Y:S01]  /*6c70*/  S2R R140, SR_TID.X ;  /* 0x00000000008c7919 */ /* 0x000e220000002100 */
[C---:B------:R-:W-:Y:S01]  /*6c80*/  FFMA.FTZ R7, R179.reuse, R7, R4 ;  /* 0x00000007b3077223 */ /* 0x040fe20000010004 */
[C---:B------:R-:W-:Y:S01]  /*6c90*/  FMUL.FTZ R4, R174.reuse, R3 ;  /* 0x00000003ae047220 */ /* 0x040fe20000410000 */
[----:B------:R-:W-:Y:S01]  /*6ca0*/  FMUL.FTZ R6, R174, R2 ;  /* 0x00000002ae067220 */ /* 0x000fe20000410000 */
[----:B------:R-:W-:-:S02]  /*6cb0*/  FFMA.FTZ R247, R179, R8, -R5 ;  /* 0x00000008b3f77223 */ /* 0x000fc40000010805 */
[C---:B------:R-:W-:Y:S01]  /*6cc0*/  FFMA.FTZ R5, R175.reuse, R2, R4 ;  /* 0x00000002af057223 */ /* 0x040fe20000010004 */
[----:B------:R-:W-:Y:S01]  /*6cd0*/  FFMA.FTZ R6, R175, R3, -R6 ;  /* 0x00000003af067223 */ /* 0x000fe20000010806 */
[----:B------:R-:W-:Y:S02]  /*6ce0*/  FMUL.FTZ R3, R180, R247 ;  /* 0x000000f7b4037220 */ /* 0x000fe40000410000 */
[----:B------:R-:W-:Y:S01]  /*6cf0*/  FADD.FTZ R5, R148, R5 ;  /* 0x0000000594057221 */ /* 0x000fe20000010000 */
[-C--:B------:R-:W-:Y:S01]  /*6d00*/  FMUL.FTZ R2, R180, R7.reuse ;  /* 0x00000007b4027220 */ /* 0x080fe20000410000 */
[----:B------:R-:W-:Y:S01]  /*6d10*/  FFMA.FTZ R246, R182, R7, R3 ;  /* 0x00000007b6f67223 */ /* 0x000fe20000010003 */
[----:B------:R-:W-:Y:S01]  /*6d20*/  FADD.FTZ R6, R193, R6 ;  /* 0x00000006c1067221 */ /* 0x000fe20000010000 */
[----:B------:R-:W-:Y:S01]  /*6d30*/  FMUL.FTZ R3, R176, R5 ;  /* 0x00000005b0037220 */ /* 0x000fe20000410000 */
[----:B------:R-:W-:Y:S02]  /*6d40*/  FFMA.FTZ R247, R182, R247, -R2 ;  /* 0x000000f7b6f77223 */ /* 0x000fe40000010802 */
[-C--:B------:R-:W-:Y:S01]  /*6d50*/  FMUL.FTZ R2, R176, R6.reuse ;  /* 0x00000006b0027220 */ /* 0x080fe20000410000 */
[----:B------:R-:W-:Y:S01]  /*6d60*/  FFMA.FTZ R3, R177, R6, -R3 ;  /* 0x00000006b1037223 */ /* 0x000fe20000010803 */
[----:B------:R-:W-:-:S02]  /*6d70*/  UISETP.GE.AND UP0, UPT, UR11, UR45, UPT ;  /* 0x0000002d0b00728c */ /* 0x000fc4000bf06270 */
[----:B------:R-:W-:Y:S01]  /*6d80*/  FFMA.FTZ R2, R177, R5, R2 ;  /* 0x00000005b1027223 */ /* 0x000fe20000010002 */
[----:B------:R-:W-:-:S03]  /*6d90*/  FADD.FTZ R3, R194, R3 ;  /* 0x00000003c2037221 */ /* 0x000fc60000010000 */
[----:B------:R-:W-:Y:S01]  /*6da0*/  FADD.FTZ R2, R149, R2 ;  /* 0x0000000295027221 */ /* 0x000fe20000010000 */
[CC--:B------:R-:W-:Y:S01]  /*6db0*/  FMUL.FTZ R4, R178.reuse, R3.reuse ;  /* 0x00000003b2047220 */ /* 0x0c0fe20000410000 */
[----:B------:R-:W-:Y:S02]  /*6dc0*/  PLOP3.LUT P2, PT, PT, PT, UP0, 0x80, 0x8 ;  /* 0x000000000008781c */ /* 0x000fe40003f4f008 */
[-C--:B------:R-:W-:Y:S01]  /*6dd0*/  FMUL.FTZ R6, R178, R2.reuse ;  /* 0x00000002b2067220 */ /* 0x080fe20000410000 */
[C---:B------:R-:W-:Y:S01]  /*6de0*/  FFMA.FTZ R5, R179.reuse, R2, R4 ;  /* 0x00000002b3057223 */ /* 0x040fe20000010004 */
[----:B0-----:R-:W-:Y:S02]  /*6df0*/  ISETP.NE.OR P2, PT, R140, RZ, P2 ;  /* 0x000000ff8c00720c */ /* 0x001fe40001745670 */
[----:B------:R-:W-:Y:S01]  /*6e00*/  FFMA.FTZ R6, R179, R3, -R6 ;  /* 0x00000003b3067223 */ /* 0x000fe20000010806 */
[----:B------:R-:W-:-:S03]  /*6e10*/  FADD.FTZ R5, R150, R5 ;  /* 0x0000000596057221 */ /* 0x000fc60000010000 */
[----:B------:R-:W-:Y:S01]  /*6e20*/  FADD.FTZ R3, R195, R6 ;  /* 0x00000006c3037221 */ /* 0x000fe20000010000 */
[----:B------:R-:W-:-:S03]  /*6e30*/  FMUL.FTZ R2, R180, R5 ;  /* 0x00000005b4027220 */ /* 0x000fc60000410000 */
[-C--:B------:R-:W-:Y:S01]  /*6e40*/  FMUL.FTZ R7, R180, R3.reuse ;  /* 0x00000003b4077220 */ /* 0x080fe20000410000 */
[----:B------:R-:W-:Y:S01]  /*6e50*/  FFMA.FTZ R3, R182, R3, -R2 ;  /* 0x00000003b6037223 */ /* 0x000fe20000010802 */
[----:B------:R-:W-:Y:S01]  /*6e60*/  LOP3.LUT R2, R140, 0x1f, RZ, 0xc0, !PT ;  /* 0x0000001f8c027812 */ /* 0x000fe200078ec0ff */
[----:B------:R-:W-:Y:S01]  /*6e70*/  VOTEU.ALL UP0, P2 ;  /* 0x0000000000ff7886 */ /* 0x000fe20001000000 */
[----:B------:R-:W-:Y:S02]  /*6e80*/  FFMA.FTZ R244, R182, R5, R7 ;  /* 0x00000005b6f47223 */ /* 0x000fe40000010007 */
[----:B------:R-:W-:Y:S01]  /*6e90*/  ISETP.NE.AND P3, PT, R2, 0x1f, PT ;  /* 0x0000001f0200780c */ /* 0x000fe20003f65270 */
[----:B------:R-:W-:Y:S01]  /*6ea0*/  HFMA2 R5, -RZ, RZ, 0, 0 ;  /* 0x00000000ff057431 */ /* 0x000fe200000001ff */
[----:B------:R-:W-:Y:S01]  /*6eb0*/  @!UP0 ULEA UR23, UR8, UR22, 0x4 ;  /* 0x0000001608178291 */ /* 0x000fe2000f8e20ff */
[----:B------:R-:W-:Y:S02]  /*6ec0*/  MOV R4, 0x3f800000 ;  /* 0x3f80000000047802 */ /* 0x000fe40000000f00 */
[----:B------:R-:W-:Y:S01]  /*6ed0*/  CS2R R6, SRZ ;  /* 0x0000000000067805 */ /* 0x000fe2000001ff00 */
[----:B------:R-:W-:Y:S01]  /*6ee0*/  FADD.FTZ R244, R151, R244 ;  /* 0x000000f497f47221 */ /* 0x000fe20000010000 */
[----:B------:R-:W-:Y:S01]  /*6ef0*/  FADD.FTZ R242, R196, R3 ;  /* 0x00000003c4f27221 */ /* 0x000fe20000010000 */
[----:B------:R0:W1:Y:S01]  /*6f00*/  SHFL.DOWN PT, R10, R247, 0x1, 0x1f ;  /* 0x08201f00f70a7f89 */ /* 0x00006200000e0000 */
[----:B------:R-:W-:Y:S03]  /*6f10*/  BSSY.RECONVERGENT B0, `(.L_x_13033) ;  /* 0x0000010000007945 */ /* 0x000fe60003800200 */
[----:B------:R-:W2:Y:S04]  /*6f20*/  @!P2 LDS.128 R4, [UR23+0x2e10] ;  /* 0x002e1017ff04a984 */ /* 0x000ea80008000c00 */
[----:B------:R0:W3:Y:S04]  /*6f30*/  SHFL.DOWN PT, R3, R246, 0x1, 0x1f ;  /* 0x08201f00f6037f89 */ /* 0x0000e800000e0000 */
[----:B------:R0:W4:Y:S04]  /*6f40*/  SHFL.DOWN PT, R11, R244, 0x1, 0x1f ;  /* 0x08201f00f40b7f89 */ /* 0x00012800000e0000 */
[----:B------:R0:W0:Y:S01]  /*6f50*/  SHFL.DOWN PT, R8, R242, 0x1, 0x1f ;  /* 0x08201f00f2087f89 */ /* 0x00002200000e0000 */
[----:B------:R-:W-:Y:S05]  /*6f60*/  @!P3 BRA `(.L_x_13034) ;  /* 0x000000000028b947 */ /* 0x000fea0003800000 */
[-C--:B0-----:R-:W-:Y:S01]  /*6f70*/  FMUL.FTZ R9, R247, R8.reuse ;  /* 0x00000008f7097220 */ /* 0x081fe20000410000 */
[----:B------:R-:W-:-:S03]  /*6f80*/  FMUL.FTZ R8, R246, R8 ;  /* 0x00000008f6087220 */ /* 0x000fc60000410000 */
[CC--:B----4-:R-:W-:Y:S01]  /*6f90*/  FFMA.FTZ R9, R246.reuse, R11.reuse, -R9 ;  /* 0x0000000bf6097223 */ /* 0x0d0fe20000010809 */
[C---:B------:R-:W-:Y:S01]  /*6fa0*/  FFMA.FTZ R11, R247.reuse, R11, R8 ;  /* 0x0000000bf70b7223 */ /* 0x040fe20000010008 */
[-C--:B-1----:R-:W-:Y:S01]  /*6fb0*/  FMUL.FTZ R8, R247, R10.reuse ;  /* 0x0000000af7087220 */ /* 0x082fe20000410000 */
[----:B------:R-:W-:Y:S01]  /*6fc0*/  FMUL.FTZ R10, R246, R10 ;  /* 0x0000000af60a7220 */ /* 0x000fe20000410000 */
[----:B------:R-:W-:Y:S01]  /*6fd0*/  FADD.FTZ R244, R244, R9 ;  /* 0x00000009f4f47221 */ /* 0x000fe20000010000 */
[----:B------:R-:W-:Y:S01]  /*6fe0*/  FADD.FTZ R242, R242, R11 ;  /* 0x0000000bf2f27221 */ /* 0x000fe20000010000 */
[C---:B---3--:R-:W-:Y:S01]  /*6ff0*/  FFMA.FTZ R246, R3.reuse, R246, -R8 ;  /* 0x000000f603f67223 */ /* 0x048fe20000010808 */
[----:B------:R-:W-:-:S07]  /*7000*/  FFMA.FTZ R247, R3, R247, R10 ;  /* 0x000000f703f77223 */ /* 0x000fce000001000a */
.L_x_13034:
[----:B------:R-:W-:Y:S05]  /*7010*/  BSYNC.RECONVERGENT B0 ;  /* 0x0000000000007941 */ /* 0x000fea0003800200 */
.L_x_13033:
[----:B------:R-:W-:Y:S01]  /*7020*/  ISETP.GT.U32.AND P2, PT, R2, 0x1d, PT ;  /* 0x0000001d0200780c */ /* 0x000fe20003f44070 */
[----:B---3--:R3:W2:Y:S01]  /*7030*/  SHFL.DOWN PT, R3, R246, 0x2, 0x1f ;  /* 0x08401f00f6037f89 */ /* 0x0086a200000e0000 */
[----:B------:R-:W-:Y:S03]  /*7040*/  BSSY.RECONVERGENT B0, `(.L_x_13035) ;  /* 0x000000f000007945 */ /* 0x000fe60003800200 */
[----:B-1----:R3:W1:Y:S04]  /*7050*/  SHFL.DOWN PT, R10, R247, 0x2, 0x1f ;  /* 0x08401f00f70a7f89 */ /* 0x00266800000e0000 */
[----:B------:R3:W1:Y:S04]  /*7060*/  SHFL.DOWN PT, R249, R244, 0x2, 0x1f ;  /* 0x08401f00f4f97f89 */ /* 0x00066800000e0000 */
[----:B0-----:R3:W0:Y:S01]  /*7070*/  SHFL.DOWN PT, R8, R242, 0x2, 0x1f ;  /* 0x08401f00f2087f89 */ /* 0x00162200000e0000 */
[----:B------:R-:W-:Y:S05]  /*7080*/  @P2 BRA `(.L_x_13036) ;  /* 0x0000000000282947 */ /* 0x000fea0003800000 */
[CC--:B0-----:R-:W-:Y:S01]  /*7090*/  FMUL.FTZ R9, R247.reuse, R8.reuse ;  /* 0x00000008f7097220 */ /* 0x0c1fe20000410000 */
[C---:B------:R-:W-:Y:S01]  /*70a0*/  FMUL.FTZ R8, R246.reuse, R8 ;  /* 0x00000008f6087220 */ /* 0x040fe20000410000 */
[CC--:B-1--4-:R-:W-:Y:S02]  /*70b0*/  FMUL.FTZ R11, R247.reuse, R10.reuse ;  /* 0x0000000af70b7220 */ /* 0x0d2fe40000410000 */
[CC--:B------:R-:W-:Y:S01]  /*70c0*/  FFMA.FTZ R9, R246.reuse, R249.reuse, -R9 ;  /* 0x000000f9f6097223 */ /* 0x0c0fe20000010809 */
[C---:B------:R-:W-:Y:S01]  /*70d0*/  FFMA.FTZ R249, R247.reuse, R249, R8 ;  /* 0x000000f9f7f97223 */ /* 0x040fe20000010008 */
[C---:B------:R-:W-:Y:S01]  /*70e0*/  FMUL.FTZ R8, R246.reuse, R10 ;  /* 0x0000000af6087220 */ /* 0x040fe20000410000 */
[-C--:B--23--:R-:W-:Y:S01]  /*70f0*/  FFMA.FTZ R246, R246, R3.reuse, -R11 ;  /* 0x00000003f6f67223 */ /* 0x08cfe2000001080b */
[----:B------:R-:W-:Y:S01]  /*7100*/  FADD.FTZ R244, R244, R9 ;  /* 0x00000009f4f47221 */ /* 0x000fe20000010000 */
[----:B------:R-:W-:Y:S01]  /*7110*/  FADD.FTZ R242, R242, R249 ;  /* 0x000000f9f2f27221 */ /* 0x000fe20000010000 */
[----:B------:R-:W-:-:S07]  /*7120*/  FFMA.FTZ R247, R247, R3, R8 ;  /* 0x00000003f7f77223 */ /* 0x000fce0000010008 */
.L_x_13036:
[----:B------:R-:W-:Y:S05]  /*7130*/  BSYNC.RECONVERGENT B0 ;  /* 0x0000000000007941 */ /* 0x000fea0003800200 */
.L_x_13035:
[----:B------:R-:W-:Y:S01]  /*7140*/  ISETP.GT.U32.AND P2, PT, R2, 0x1b, PT ;  /* 0x0000001b0200780c */ /* 0x000fe20003f44070 */
[----:B--2---:R2:W2:Y:S01]  /*7150*/  SHFL.DOWN PT, R3, R246, 0x4, 0x1f ;  /* 0x08801f00f6037f89 */ /* 0x0044a200000e0000 */
        /* <DEDUP_REMOVED lines=15> */
.L_x_13038:
[----:B------:R-:W-:Y:S05]  /*7250*/  BSYNC.RECONVERGENT B0 ;  /* 0x0000000000007941 */ /* 0x000fea0003800200 */
.L_x_13037:
        /* <DEDUP_REMOVED lines=17> */
.L_x_13040:
[----:B------:R-:W-:Y:S05]  /*7370*/  BSYNC.RECONVERGENT B0 ;  /* 0x0000000000007941 */ /* 0x000fea0003800200 */
.L_x_13039:
        /* <DEDUP_REMOVED lines=17> */
.L_x_13042:
[----:B------:R-:W-:Y:S05]  /*7490*/  BSYNC.RECONVERGENT B0 ;  /* 0x0000000000007941 */ /* 0x000fea0003800200 */
.L_x_13041:
[----:B-1----:R-:W1:Y:S01]  /*74a0*/  SHFL.IDX PT, R249, R247, RZ, 0x1f ;  /* 0x00001ffff7f97589 */ /* 0x002e6200000e0000 */
[----:B------:R-:W-:Y:S01]  /*74b0*/  ISETP.NE.AND P2, PT, R140, RZ, PT ;  /* 0x000000ff8c00720c */ /* 0x000fe20003f45270 */
[----:B------:R-:W-:Y:S01]  /*74c0*/  FADD.FTZ R240, R245, R240 ;  /* 0x000000f0f5f07221 */ /* 0x000fe20000010000 */
[----:B------:R-:W-:Y:S01]  /*74d0*/  BSSY.RECONVERGENT B0, `(.L_x_13043) ;  /* 0x0000256000007945 */ /* 0x000fe20003800200 */
[----:B--2---:R-:W2:Y:S01]  /*74e0*/  SHFL.IDX PT, R3, R246, RZ, 0x1f ;  /* 0x00001ffff6037589 */ /* 0x004ea200000e0000 */
[----:B------:R-:W-:-:S03]  /*74f0*/  P2R R9, PR, RZ, 0x4 ;  /* 0x00000004ff097803 */ /* 0x000fc60000000000 */
[----:B------:R-:W5:Y:S04]  /*7500*/  SHFL.IDX PT, R10, R244, RZ, 0x1f ;  /* 0x00001ffff40a7589 */ /* 0x000f6800000e0000 */
[----:B----4-:R-:W4:Y:S02]  /*7510*/  SHFL.IDX PT, R11, R242, RZ, 0x1f ;  /* 0x00001ffff20b7589 */ /* 0x010f2400000e0000 */
[----:B------:R-:W-:Y:S02]  /*7520*/  VOTEU.ALL UP0, P2 ;  /* 0x0000000000ff7886 */ /* 0x000fe40001000000 */
[----:B---3--:R-:W-:Y:S03]  /*7530*/  SHFL.DOWN PT, R247, R247, 0x1, 0x1f ;  /* 0x08201f00f7f77f89 */ /* 0x008fe600000e0000 */
[----:B------:R-:W-:Y:S01]  /*7540*/  @!UP0 ULEA UR23, UR8, UR22, 0x4 ;  /* 0x0000001608178291 */ /* 0x000fe2000f8e20ff */
[----:B------:R-:W-:Y:S01]  /*7550*/  SHFL.DOWN PT, R246, R246, 0x1, 0x1f ;  /* 0x08201f00f6f67f89 */ /* 0x000fe200000e0000 */
[C---:B-1----:R-:W-:Y:S01]  /*7560*/  FMUL.FTZ R250, R249.reuse, R4 ;  /* 0x00000004f9fa7220 */ /* 0x042fe20000410000 */
[----:B0-----:R-:W-:-:S02]  /*7570*/  FMUL.FTZ R8, R249, R5 ;  /* 0x00000005f9087220 */ /* 0x001fc40000410000 */
[----:B------:R-:W-:Y:S01]  /*7580*/  SHFL.DOWN PT, R244, R244, 0x1, 0x1f ;  /* 0x08201f00f4f47f89 */ /* 0x000fe200000e0000 */
[----:B--2---:R-:W-:Y:S01]  /*7590*/  FFMA.FTZ R9, R3, R5, R250 ;  /* 0x0000000503097223 */ /* 0x004fe200000100fa */
[----:B------:R-:W-:Y:S01]  /*75a0*/  FMUL.FTZ R250, R249, R6 ;  /* 0x00000006f9fa7220 */ /* 0x000fe20000410000 */
[----:B------:R-:W-:Y:S01]  /*75b0*/  FFMA.FTZ R8, R3, R4, -R8 ;  /* 0x0000000403087223 */ /* 0x000fe20000010808 */
[-C--:B------:R-:W-:Y:S02]  /*75c0*/  FMUL.FTZ R4, R249, R7.reuse ;  /* 0x00000007f9047220 */ /* 0x080fe40000410000 */
[C---:B------:R-:W-:Y:S02]  /*75d0*/  FFMA.FTZ R250, R3.reuse, R7, R250 ;  /* 0x0000000703fa7223 */ /* 0x040fe400000100fa */
[----:B------:R-:W0:Y:S01]  /*75e0*/  SHFL.IDX PT, R7, R7, RZ, 0x1f ;  /* 0x00001fff07077589 */ /* 0x000e2200000e0000 */
[----:B------:R-:W-:Y:S01]  /*75f0*/  FFMA.FTZ R5, R3, R6, -R4 ;  /* 0x0000000603057223 */ /* 0x000fe20000010804 */
[----:B------:R-:W-:Y:S01]  /*7600*/  FADD.FTZ R3, R243, R248 ;  /* 0x000000f8f3037221 */ /* 0x000fe20000010000 */
[----:B------:R-:W-:Y:S01]  /*7610*/  FMUL.FTZ R4, R180, R240 ;  /* 0x000000f0b4047220 */ /* 0x000fe20000410000 */
[----:B------:R-:W1:Y:S01]  /*7620*/  SHFL.IDX PT, R6, R6, RZ, 0x1f ;  /* 0x00001fff06067589 */ /* 0x000e6200000e0000 */
[----:B-----5:R-:W-:Y:S01]  /*7630*/  FADD.FTZ R10, R10, R5 ;  /* 0x000000050a0a7221 */ /* 0x020fe20000010000 */
[----:B----4-:R-:W-:Y:S01]  /*7640*/  FADD.FTZ R11, R11, R250 ;  /* 0x000000fa0b0b7221 */ /* 0x010fe20000010000 */
[-C--:B------:R-:W-:Y:S01]  /*7650*/  FMUL.FTZ R5, R180, R3.reuse ;  /* 0x00000003b4057220 */ /* 0x080fe20000410000 */
[----:B------:R-:W-:Y:S01]  /*7660*/  FFMA.FTZ R4, R182, R3, R4 ;  /* 0x00000003b6047223 */ /* 0x000fe20000010004 */
[----:B------:R-:W-:-:S02]  /*7670*/  FMUL.FTZ R243, R29, R78 ;  /* 0x0000004e1df37220 */ /* 0x000fc40000410000 */
[----:B------:R2:W-:Y:S01]  /*7680*/  @!P2 STS.128 [UR23+0x2e10], R8 ;  /* 0x002e1008ff00a988 */ /* 0x0005e20008000c17 */
[----:B------:R-:W-:Y:S01]  /*7690*/  FFMA.FTZ R5, R182, R240, -R5 ;  /* 0x000000f0b6057223 */ /* 0x000fe20000010805 */
[----:B------:R-:W-:Y:S01]  /*76a0*/  FFMA.FTZ R239, R78, R239, R4 ;  /* 0x000000ef4eef7223 */ /* 0x000fe20000010004 */
[----:B------:R-:W-:Y:S01]  /*76b0*/  ISETP.NE.AND P2, PT, R140, 0x1f, PT ;  /* 0x0000001f8c00780c */ /* 0x000fe20003f45270 */
[----:B------:R-:W3:Y:S01]  /*76c0*/  SHFL.DOWN PT, R11, R242, 0x1, 0x1f ;  /* 0x08201f00f20b7f89 */ /* 0x000ee200000e0000 */
[----:B------:R-:W-:Y:S01]  /*76d0*/  FFMA.FTZ R241, R78, R241, R5 ;  /* 0x000000f14ef17223 */ /* 0x000fe20000010005 */
[----:B------:R-:W-:Y:S01]  /*76e0*/  FMUL.FTZ R4, R178, R239 ;  /* 0x000000efb2047220 */ /* 0x000fe20000410000 */
[----:B------:R-:W-:-:S03]  /*76f0*/  ULEA UR23, UR11, 0xfffffc00, 0xa ;  /* 0xfffffc000b177891 */ /* 0x000fc6000f8e50ff */
[----:B------:R-:W-:Y:S01]  /*7700*/  FFMA.FTZ R4, R179, R241, -R4 ;  /* 0x000000f1b3047223 */ /* 0x000fe20000010804 */
[----:B------:R-:W-:-:S03]  /*7710*/  USHF.R.S32.HI UR26, URZ, 0x1f, UR23 ;  /* 0x0000001fff1a7899 */ /* 0x000fc60008011417 */
[----:B------:R-:W-:Y:S01]  /*7720*/  FFMA.FTZ R238, R75, R238, R4 ;  /* 0x000000ee4bee7223 */ /* 0x000fe20000010004 */
[----:B------:R-:W-:Y:S01]  /*7730*/  FMUL.FTZ R4, R178, R241 ;  /* 0x000000f1b2047220 */ /* 0x000fe20000410000 */
[----:B0-----:R-:W-:-:S03]  /*7740*/  @P2 FMUL.FTZ R5, R247, R7 ;  /* 0x00000007f7052220 */ /* 0x001fc60000410000 */
[----:B------:R-:W-:Y:S01]  /*7750*/  FFMA.FTZ R4, R179, R239, R4 ;  /* 0x000000efb3047223 */ /* 0x000fe20000010004 */
[C---:B-1----:R-:W-:Y:S01]  /*7760*/  @P2 FFMA.FTZ R5, R246.reuse, R6, -R5 ;  /* 0x00000006f6052223 */ /* 0x042fe20000010805 */
[----:B------:R-:W-:Y:S02]  /*7770*/  @P2 FMUL.FTZ R246, R246, R7 ;  /* 0x00000007f6f62220 */ /* 0x000fe40000410000 */
[----:B------:R-:W-:Y:S01]  /*7780*/  FFMA.FTZ R236, R75, R236, R4 ;  /* 0x000000ec4bec7223 */ /* 0x000fe20000010004 */
[----:B------:R-:W-:Y:S01]  /*7790*/  FMUL.FTZ R4, R176, R238 ;  /* 0x000000eeb0047220 */ /* 0x000fe20000410000 */
[----:B------:R-:W-:Y:S01]  /*77a0*/  @P2 FFMA.FTZ R246, R247, R6, R246 ;  /* 0x00000006f7f62223 */ /* 0x000fe200000100f6 */
[----:B------:R-:W-:Y:S01]  /*77b0*/  @P2 FADD.FTZ R6, R244, R5 ;  /* 0x00000005f4062221 */ /* 0x000fe20000010000 */
[-C--:B------:R-:W-:Y:S01]  /*77c0*/  FMUL.FTZ R5, R176, R236.reuse ;  /* 0x000000ecb0057220 */ /* 0x080fe20000410000 */
[----:B--2---:R-:W-:Y:S01]  /*77d0*/  FFMA.FTZ R9, R177, R236, R4 ;  /* 0x000000ecb1097223 */ /* 0x004fe20000010004 */
[----:B---3--:R-:W-:-:S02]  /*77e0*/  @P2 FADD.FTZ R7, R11, R246 ;  /* 0x000000f60b072221 */ /* 0x008fc40000010000 */
[----:B------:R-:W-:Y:S01]  /*77f0*/  FFMA.FTZ R4, R177, R238, -R5 ;  /* 0x000000eeb1047223 */ /* 0x000fe20000010805 */
[----:B------:R-:W-:-:S03]  /*7800*/  FFMA.FTZ R233, R76, R233, R9 ;  /* 0x000000e94ce97223 */ /* 0x000fc60000010009 */
[----:B------:R-:W-:Y:S01]  /*7810*/  FFMA.FTZ R235, R76, R235, R4 ;  /* 0x000000eb4ceb7223 */ /* 0x000fe20000010004 */
[----:B------:R-:W-:-:S03]  /*7820*/  FMUL.FTZ R4, R174, R233 ;  /* 0x000000e9ae047220 */ /* 0x000fc60000410000 */
[-C--:B------:R-:W-:Y:S01]  /*7830*/  FMUL.FTZ R8, R174, R235.reuse ;  /* 0x000000ebae087220 */ /* 0x080fe20000410000 */
[----:B------:R-:W-:-:S03]  /*7840*/  FFMA.FTZ R4, R175, R235, -R4 ;  /* 0x000000ebaf047223 */ /* 0x000fc60000010804 */
[----:B------:R-:W-:Y:S01]  /*7850*/  FFMA.FTZ R5, R175, R233, R8 ;  /* 0x000000e9af057223 */ /* 0x000fe20000010008 */
[C---:B------:R-:W-:Y:S01]  /*7860*/  FFMA.FTZ R232, R73.reuse, R232, R4 ;  /* 0x000000e849e87223 */ /* 0x040fe20000010004 */
[-C--:B------:R-:W-:Y:S02]  /*7870*/  FMUL.FTZ R4, R6, R13.reuse ;  /* 0x0000000d06047220 */ /* 0x080fe40000410000 */
[----:B------:R-:W-:Y:S01]  /*7880*/  FFMA.FTZ R230, R73, R230, R5 ;  /* 0x000000e649e67223 */ /* 0x000fe20000010005 */
[C---:B------:R-:W-:Y:S01]  /*7890*/  FMUL.FTZ R5, R7.reuse, R13 ;  /* 0x0000000d07057220 */ /* 0x040fe20000410000 */
[----:B------:R-:W-:Y:S01]  /*78a0*/  FFMA.FTZ R11, R7, R12, -R4 ;  /* 0x0000000c070b7223 */ /* 0x000fe20000010804 */
[----:B------:R-:W-:Y:S02]  /*78b0*/  FMUL.FTZ R4, R172, R232 ;  /* 0x000000e8ac047220 */ /* 0x000fe40000410000 */
[----:B------:R-:W-:Y:S01]  /*78c0*/  FFMA.FTZ R10, R6, R12, R5 ;  /* 0x0000000c060a7223 */ /* 0x000fe20000010005 */
[-C--:B------:R-:W-:Y:S01]  /*78d0*/  FMUL.FTZ R5, R172, R230.reuse ;  /* 0x000000e6ac057220 */ /* 0x080fe20000410000 */
[----:B------:R-:W-:Y:S01]  /*78e0*/  FFMA.FTZ R7, R173, R230, R4 ;  /* 0x000000e6ad077223 */ /* 0x000fe20000010004 */
[----:B------:R-:W-:-:S02]  /*78f0*/  FMUL.FTZ R12, R30, R77 ;  /* 0x0000004d1e0c7220 */ /* 0x000fc40000410000 */
[----:B------:R-:W-:Y:S01]  /*7900*/  FFMA.FTZ R4, R173, R232, -R5 ;  /* 0x000000e8ad047223 */ /* 0x000fe20000010805 */
[C---:B------:R-:W-:Y:S01]  /*7910*/  FFMA.FTZ R231, R74.reuse, R231, R7 ;  /* 0x000000e74ae77223 */ /* 0x040fe20000010007 */
[----:B------:R-:W-:Y:S01]  /*7920*/  MOV R7, UR38 ;  /* 0x0000002600077c02 */ /* 0x000fe20008000f00 */
[-C--:B------:R-:W-:Y:S01]  /*7930*/  FFMA.FTZ R13, -R131, R12.reuse, R240 ;  /* 0x0000000c830d7223 */ /* 0x080fe200000101f0 */
[----:B------:R-:W-:Y:S01]  /*7940*/  FFMA.FTZ R237, R74, R237, R4 ;  /* 0x000000ed4aed7223 */ /* 0x000fe20000010004 */
[----:B------:R-:W-:Y:S01]  /*7950*/  FMUL.FTZ R4, R170, R231 ;  /* 0x000000e7aa047220 */ /* 0x000fe20000410000 */
[----:B------:R-:W-:Y:S01]  /*7960*/  FFMA.FTZ R12, R138, -R12, R3 ;  /* 0x8000000c8a0c7223 */ /* 0x000fe20000010003 */
[----:B------:R-:W-:Y:S01]  /*7970*/  FFMA.FTZ R3, R0, -R3, RZ ;  /* 0x8000000300037223 */ /* 0x000fe200000100ff */
[-C--:B------:R-:W-:Y:S01]  /*7980*/  FMUL.FTZ R6, R170, R237.reuse ;  /* 0x000000edaa067220 */ /* 0x080fe20000410000 */
[----:B------:R-:W-:-:S03]  /*7990*/  FFMA.FTZ R4, R171, R237, -R4 ;  /* 0x000000edab047223 */ /* 0x000fc60000010804 */
[----:B------:R-:W-:Y:S01]  /*79a0*/  FFMA.FTZ R5, R171, R231, R6 ;  /* 0x000000e7ab057223 */ /* 0x000fe20000010006 */
[C---:B------:R-:W-:Y:S01]  /*79b0*/  FFMA.FTZ R242, R71.reuse, R234, R4 ;  /* 0x000000ea47f27223 */ /* 0x040fe20000010004 */
[----:B------:R-:W-:Y:S01]  /*79c0*/  LOP3.LUT R4, R140, UR23, RZ, 0xfc, !PT ;  /* 0x000000178c047c12 */ /* 0x000fe2000f8efcff */
[----:B------:R-:W-:Y:S01]  /*79d0*/  UMOV UR23, UR42 ;  /* 0x0000002a00177c82 */ /* 0x000fe20008000000 */
[----:B------:R-:W-:Y:S01]  /*79e0*/  FFMA.FTZ R234, R71, R228, R5 ;  /* 0x000000e447ea7223 */ /* 0x000fe20000010005 */
[----:B------:R-:W-:-:S03]  /*79f0*/  MOV R5, UR26 ;  /* 0x0000001a00057c02 */ /* 0x000fc60008000f00 */
[----:B------:R-:W-:Y:S01]  /*7a00*/  IMAD.WIDE.U32 R6, R7, UR8, R4 ;  /* 0x0000000807067c25 */ /* 0x000fe2000f8e0004 */
[----:B------:R-:W-:Y:S02]  /*7a10*/  MOV R5, UR39 ;  /* 0x0000002700057c02 */ /* 0x000fe40008000f00 */
[----:B------:R-:W-:-:S03]  /*7a20*/  LEA R8, P2, R6, UR9, 0x2 ;  /* 0x0000000906087c11 */ /* 0x000fc6000f8410ff */
[----:B------:R-:W-:-:S05]  /*7a30*/  IMAD R5, R5, UR8, R7 ;  /* 0x0000000805057c24 */ /* 0x000fca000f8e0207 */
[----:B------:R-:W-:Y:S01]  /*7a40*/  LEA.HI.X R9, R6, UR10, R5, 0x2, P2 ;  /* 0x0000000a06097c11 */ /* 0x000fe200090f1405 */
[C---:B------:R-:W-:Y:S01]  /*7a50*/  FMUL.FTZ R6, R168.reuse, R234 ;  /* 0x000000eaa8067220 */ /* 0x040fe20000410000 */
[----:B------:R-:W-:-:S03]  /*7a60*/  FMUL.FTZ R5, R168, R242 ;  /* 0x000000f2a8057220 */ /* 0x000fc60000410000 */
[C---:B------:R-:W-:Y:S01]  /*7a70*/  FFMA.FTZ R7, R169.reuse, R242, -R6 ;  /* 0x000000f2a9077223 */ /* 0x040fe20000010806 */
[----:B------:R-:W-:-:S03]  /*7a80*/  FFMA.FTZ R6, R169, R234, R5 ;  /* 0x000000eaa9067223 */ /* 0x000fc60000010005 */
[C---:B------:R-:W-:Y:S01]  /*7a90*/  FFMA.FTZ R7, R72.reuse, R229, R7 ;  /* 0x000000e548077223 */ /* 0x040fe20000010007 */
[----:B------:R-:W-:Y:S01]  /*7aa0*/  FFMA.FTZ R5, R72, R227, R6 ;  /* 0x000000e348057223 */ /* 0x000fe20000010006 */
[----:B------:R-:W-:Y:S01]  /*7ab0*/  FFMA.FTZ R227, R0, R240, RZ ;  /* 0x000000f000e37223 */ /* 0x000fe200000100ff */
[----:B------:R-:W-:Y:S01]  /*7ac0*/  FFMA.FTZ R240, R46, -R239, R3 ;  /* 0x800000ef2ef07223 */ /* 0x000fe20000010003 */
[----:B------:R-:W-:Y:S01]  /*7ad0*/  FFMA.FTZ R3, R134, -R243, R239 ;  /* 0x800000f386037223 */ /* 0x000fe200000100ef */
[----:B------:R-:W-:Y:S01]  /*7ae0*/  FMUL.FTZ R6, R166, R5 ;  /* 0x00000005a6067220 */ /* 0x000fe20000410000 */
[----:B------:R-:W-:Y:S01]  /*7af0*/  FFMA.FTZ R228, R46, R241, R227 ;  /* 0x000000f12ee47223 */ /* 0x000fe200000100e3 */
[----:B------:R-:W-:Y:S01]  /*7b00*/  FFMA.FTZ R227, -R136, R243, R241 ;  /* 0x000000f388e37223 */ /* 0x000fe200000101f1 */
[----:B------:R-:W-:Y:S01]  /*7b10*/  FFMA.FTZ R243, R45, -R236, R240 ;  /* 0x800000ec2df37223 */ /* 0x000fe200000100f0 */
[-C--:B------:R-:W-:Y:S01]  /*7b20*/  FFMA.FTZ R229, R167, R7.reuse, -R6 ;  /* 0x00000007a7e57223 */ /* 0x080fe20000010806 */
[----:B------:R-:W-:Y:S01]  /*7b30*/  FMUL.FTZ R6, R166, R7 ;  /* 0x00000007a6067220 */ /* 0x000fe20000410000 */
[----:B------:R-:W-:-:S02]  /*7b40*/  FMUL.FTZ R240, R26, R73 ;  /* 0x000000491af07220 */ /* 0x000fc40000410000 */
[----:B------:R-:W-:Y:S01]  /*7b50*/  FFMA.FTZ R239, R70, R225, R229 ;  /* 0x000000e146ef7223 */ /* 0x000fe200000100e5 */
[----:B------:R-:W-:Y:S01]  /*7b60*/  FFMA.FTZ R241, R167, R5, R6 ;  /* 0x00000005a7f17223 */ /* 0x000fe20000010006 */
[----:B------:R-:W-:Y:S01]  /*7b70*/  FMUL.FTZ R225, R28, R75 ;  /* 0x0000004b1ce17220 */ /* 0x000fe20000410000 */
[----:B------:R-:W-:Y:S01]  /*7b80*/  FFMA.FTZ R229, R45, R238, R228 ;  /* 0x000000ee2de57223 */ /* 0x000fe200000100e4 */
[----:B------:R-:W-:Y:S01]  /*7b90*/  FMUL.FTZ R6, R164, R239 ;  /* 0x000000efa4067220 */ /* 0x000fe20000410000 */
[----:B------:R-:W-:Y:S01]  /*7ba0*/  FFMA.FTZ R241, R70, R223, R241 ;  /* 0x000000df46f17223 */ /* 0x000fe200000100f1 */
[-C--:B------:R-:W-:Y:S01]  /*7bb0*/  FFMA.FTZ R228, -R129, R225.reuse, R238 ;  /* 0x000000e181e47223 */ /* 0x080fe200000101ee */
[----:B------:R-:W-:Y:S01]  /*7bc0*/  FFMA.FTZ R225, R127, -R225, R236 ;  /* 0x800000e17fe17223 */ /* 0x000fe200000100ec */
[C---:B------:R-:W-:Y:S01]  /*7bd0*/  FFMA.FTZ R236, R44.reuse, R235, R229 ;  /* 0x000000eb2cec7223 */ /* 0x040fe200000100e5 */
[----:B------:R-:W-:Y:S01]  /*7be0*/  FFMA.FTZ R6, R165, R241, R6 ;  /* 0x000000f1a5067223 */ /* 0x000fe20000010006 */
[----:B------:R-:W-:Y:S01]  /*7bf0*/  FMUL.FTZ R229, R27, R76 ;  /* 0x0000004c1be57220 */ /* 0x000fe20000410000 */
[----:B------:R-:W-:-:S02]  /*7c00*/  FFMA.FTZ R238, R44, -R233, R243 ;  /* 0x800000e92cee7223 */ /* 0x000fc400000100f3 */
[----:B------:R-:W-:Y:S01]  /*7c10*/  FFMA.FTZ R6, R69, R226, R6 ;  /* 0x000000e245067223 */ /* 0x000fe20000010006 */
[----:B------:R-:W-:Y:S01]  /*7c20*/  FMUL.FTZ R226, R164, R241 ;  /* 0x000000f1a4e27220 */ /* 0x000fe20000410000 */
[-C--:B------:R-:W-:Y:S01]  /*7c30*/  FFMA.FTZ R223, -R132, R229.reuse, R235 ;  /* 0x000000e584df7223 */ /* 0x080fe200000101eb */
[----:B------:R-:W-:Y:S01]  /*7c40*/  FFMA.FTZ R229, R130, -R229, R233 ;  /* 0x800000e582e57223 */ /* 0x000fe200000100e9 */
[----:B------:R-:W-:Y:S01]  /*7c50*/  FFMA.FTZ R233, R43, R232, R236 ;  /* 0x000000e82be97223 */ /* 0x000fe200000100ec */
[----:B------:R-:W-:Y:S01]  /*7c60*/  FFMA.FTZ R236, R165, R239, -R226 ;  /* 0x000000efa5ec7223 */ /* 0x000fe200000108e2 */
[----:B------:R-:W-:Y:S01]  /*7c70*/  FFMA.FTZ R235, R43, -R230, R238 ;  /* 0x800000e62beb7223 */ /* 0x000fe200000100ee */
[-C--:B------:R-:W-:Y:S01]  /*7c80*/  FFMA.FTZ R226, -R125, R240.reuse, R232 ;  /* 0x000000f07de27223 */ /* 0x080fe200000101e8 */
[----:B------:R-:W-:Y:S01]  /*7c90*/  FFMA.FTZ R230, R123, -R240, R230 ;  /* 0x800000f07be67223 */ /* 0x000fe200000100e6 */
[----:B------:R-:W-:Y:S01]  /*7ca0*/  FFMA.FTZ R236, R69, R224, R236 ;  /* 0x000000e045ec7223 */ /* 0x000fe200000100ec */
[----:B------:R-:W-:Y:S01]  /*7cb0*/  FMUL.FTZ R224, R162, R6 ;  /* 0x00000006a2e07220 */ /* 0x000fe20000410000 */
[C---:B------:R-:W-:Y:S01]  /*7cc0*/  FFMA.FTZ R232, R42.reuse, R237, R233 ;  /* 0x000000ed2ae87223 */ /* 0x040fe200000100e9 */
[----:B------:R-:W-:Y:S01]  /*7cd0*/  FMUL.FTZ R240, R25, R74 ;  /* 0x0000004a19f07220 */ /* 0x000fe20000410000 */
[----:B------:R-:W-:Y:S01]  /*7ce0*/  FFMA.FTZ R238, R42, -R231, R235 ;  /* 0x800000e72aee7223 */ /* 0x000fe200000100eb */
[----:B------:R-:W-:-:S02]  /*7cf0*/  FFMA.FTZ R233, R163, R236, -R224 ;  /* 0x000000eca3e97223 */ /* 0x000fc400000108e0 */
[-C--:B------:R-:W-:Y:S01]  /*7d00*/  FFMA.FTZ R224, -R128, R240.reuse, R237 ;  /* 0x000000f080e07223 */ /* 0x080fe200000101ed */
[----:B------:R-:W-:Y:S01]  /*7d10*/  FFMA.FTZ R231, R126, -R240, R231 ;  /* 0x800000f07ee77223 */ /* 0x000fe200000100e7 */
[----:B------:R-:W-:Y:S01]  /*7d20*/  FFMA.FTZ R237, R68, R221, R233 ;  /* 0x000000dd44ed7223 */ /* 0x000fe200000100e9 */
[C---:B------:R-:W-:Y:S01]  /*7d30*/  FFMA.FTZ R233, R41.reuse, R242, R232 ;  /* 0x000000f229e97223 */ /* 0x040fe200000100e8 */
[----:B------:R-:W-:Y:S01]  /*7d40*/  FMUL.FTZ R232, R162, R236 ;  /* 0x000000eca2e87220 */ /* 0x000fe20000410000 */
[----:B------:R-:W-:Y:S01]  /*7d50*/  FMUL.FTZ R240, R24, R71 ;  /* 0x0000004718f07220 */ /* 0x000fe20000410000 */
[----:B------:R-:W-:Y:S02]  /*7d60*/  FFMA.FTZ R235, R41, -R234, R238 ;  /* 0x800000ea29eb7223 */ /* 0x000fe400000100ee */
[----:B------:R-:W-:Y:S01]  /*7d70*/  FFMA.FTZ R243, R163, R6, R232 ;  /* 0x00000006a3f37223 */ /* 0x000fe200000100e8 */
[-C--:B------:R-:W-:Y:S01]  /*7d80*/  FFMA.FTZ R232, R119, -R240.reuse, R234 ;  /* 0x800000f077e87223 */ /* 0x080fe200000100ea */
[----:B------:R-:W-:Y:S01]  /*7d90*/  FMUL.FTZ R234, R160, R237 ;  /* 0x000000eda0ea7220 */ /* 0x000fe20000410000 */
[----:B------:R-:W-:Y:S01]  /*7da0*/  FFMA.FTZ R221, -R121, R240, R242 ;  /* 0x000000f079dd7223 */ /* 0x000fe200000101f2 */
[----:B------:R-:W-:Y:S01]  /*7db0*/  FFMA.FTZ R243, R68, R211, R243 ;  /* 0x000000d344f37223 */ /* 0x000fe200000100f3 */
[C---:B------:R-:W-:Y:S01]  /*7dc0*/  FFMA.FTZ R240, R40.reuse, R7, R233 ;  /* 0x0000000728f07223 */ /* 0x040fe200000100e9 */
[----:B------:R-:W-:Y:S01]  /*7dd0*/  FMUL.FTZ R233, R23, R72 ;  /* 0x0000004817e97220 */ /* 0x000fe20000410000 */
[----:B------:R-:W-:Y:S01]  /*7de0*/  FFMA.FTZ R242, R40, -R5, R235 ;  /* 0x8000000528f27223 */ /* 0x000fe200000100eb */
[----:B------:R-:W-:-:S02]  /*7df0*/  FFMA.FTZ R234, R161, R243, R234 ;  /* 0x000000f3a1ea7223 */ /* 0x000fc400000100ea */
[-C--:B------:R-:W-:Y:S01]  /*7e00*/  FFMA.FTZ R211, -R124, R233.reuse, R7 ;  /* 0x000000e97cd37223 */ /* 0x080fe20000010107 */
[----:B------:R-:W-:Y:S01]  /*7e10*/  FFMA.FTZ R233, R122, -R233, R5 ;  /* 0x800000e97ae97223 */ /* 0x000fe20000010005 */
[----:B------:R-:W-:Y:S01]  /*7e20*/  FFMA.FTZ R238, R67, R218, R234 ;  /* 0x000000da43ee7223 */ /* 0x000fe200000100ea */
[----:B------:R-:W-:Y:S01]  /*7e30*/  FMUL.FTZ R218, R160, R243 ;  /* 0x000000f3a0da7220 */ /* 0x000fe20000410000 */
[C---:B------:R-:W-:Y:S01]  /*7e40*/  FFMA.FTZ R5, R39.reuse, R239, R240 ;  /* 0x000000ef27057223 */ /* 0x040fe200000100f0 */
[----:B------:R-:W-:Y:S01]  /*7e50*/  FFMA.FTZ R235, R39, -R241, R242 ;  /* 0x800000f127eb7223 */ /* 0x000fe200000100f2 */
[----:B------:R-:W-:Y:S01]  /*7e60*/  FMUL.FTZ R234, R21, R70 ;  /* 0x0000004615ea7220 */ /* 0x000fe20000410000 */
[----:B------:R-:W-:Y:S01]  /*7e70*/  FFMA.FTZ R240, R161, R237, -R218 ;  /* 0x000000eda1f07223 */ /* 0x000fe200000108da */
[----:B------:R-:W-:Y:S01]  /*7e80*/  FFMA.FTZ R242, R38, R236, R5 ;  /* 0x000000ec26f27223 */ /* 0x000fe20000010005 */
[----:B------:R-:W-:Y:S01]  /*7e90*/  FMUL.FTZ R5, R20, R69 ;  /* 0x0000004514057220 */ /* 0x000fe20000410000 */
[----:B------:R-:W-:Y:S01]  /*7ea0*/  FFMA.FTZ R244, R38, -R6, R235 ;  /* 0x8000000626f47223 */ /* 0x000fe200000100eb */
[----:B------:R-:W-:Y:S01]  /*7eb0*/  FFMA.FTZ R240, R67, R212, R240 ;  /* 0x000000d443f07223 */ /* 0x000fe200000100f0 */
[----:B------:R-:W-:Y:S01]  /*7ec0*/  FMUL.FTZ R212, R158, R238 ;  /* 0x000000ee9ed47220 */ /* 0x000fe20000410000 */
[-C--:B------:R-:W-:Y:S01]  /*7ed0*/  FFMA.FTZ R235, R115, -R5.reuse, R6 ;  /* 0x8000000573eb7223 */ /* 0x080fe20000010006 */
[----:B------:R-:W-:Y:S01]  /*7ee0*/  FFMA.FTZ R218, -R120, R234, R239 ;  /* 0x000000ea78da7223 */ /* 0x000fe200000101ef */
[-C--:B------:R-:W-:Y:S01]  /*7ef0*/  FMUL.FTZ R6, R158, R240.reuse ;  /* 0x000000f09e067220 */ /* 0x080fe20000410000 */
[----:B------:R-:W-:Y:S01]  /*7f00*/  FFMA.FTZ R7, R159, R240, -R212 ;  /* 0x000000f09f077223 */ /* 0x000fe200000108d4 */
[----:B------:R-:W-:Y:S01]  /*7f10*/  FFMA.FTZ R212, -R117, R5, R236 ;  /* 0x0000000575d47223 */ /* 0x000fe200000101ec */
[----:B------:R-:W-:Y:S01]  /*7f20*/  FFMA.FTZ R239, R37, R237, R242 ;  /* 0x000000ed25ef7223 */ /* 0x000fe200000100f2 */
[----:B------:R-:W-:Y:S01]  /*7f30*/  FFMA.FTZ R5, R159, R238, R6 ;  /* 0x000000ee9f057223 */ /* 0x000fe20000010006 */
[----:B------:R-:W-:Y:S01]  /*7f40*/  FFMA.FTZ R7, R66, R219, R7 ;  /* 0x000000db42077223 */ /* 0x000fe20000010007 */
[----:B------:R-:W-:Y:S01]  /*7f50*/  FFMA.FTZ R234, R118, -R234, R241 ;  /* 0x800000ea76ea7223 */ /* 0x000fe200000100f1 */
[----:B------:R-:W-:Y:S01]  /*7f60*/  FFMA.FTZ R241, R37, -R243, R244 ;  /* 0x800000f325f17223 */ /* 0x000fe200000100f4 */
[----:B------:R-:W-:Y:S01]  /*7f70*/  FFMA.FTZ R213, R66, R213, R5 ;  /* 0x000000d542d57223 */ /* 0x000fe20000010005 */
[----:B------:R-:W-:Y:S01]  /*7f80*/  FMUL.FTZ R6, R156, R7 ;  /* 0x000000079c067220 */ /* 0x000fe20000410000 */
[----:B------:R-:W-:Y:S01]  /*7f90*/  FMUL.FTZ R5, R18, R67 ;  /* 0x0000004312057220 */ /* 0x000fe20000410000 */
[C---:B------:R-:W-:Y:S01]  /*7fa0*/  FFMA.FTZ R244, R36.reuse, R240, R239 ;  /* 0x000000f024f47223 */ /* 0x040fe200000100ef */
[----:B------:R-:W-:Y:S01]  /*7fb0*/  FMUL.FTZ R236, R19, R68 ;  /* 0x0000004413ec7220 */ /* 0x000fe20000410000 */
[----:B------:R-:W-:Y:S01]  /*7fc0*/  FFMA.FTZ R242, R157, R213, R6 ;  /* 0x000000d59df27223 */ /* 0x000fe20000010006 */
[-C--:B------:R-:W-:Y:S01]  /*7fd0*/  FFMA.FTZ R6, -R209, R5.reuse, R240 ;  /* 0x00000005d1067223 */ /* 0x080fe200000101f0 */
[----:B------:R-:W-:Y:S01]  /*7fe0*/  FFMA.FTZ R246, R36, -R238, R241 ;  /* 0x800000ee24f67223 */ /* 0x000fe200000100f1 */
[----:B------:R-:W-:Y:S01]  /*7ff0*/  FFMA.FTZ R5, R207, -R5, R238 ;  /* 0x80000005cf057223 */ /* 0x000fe200000100ee */
[----:B------:R-:W-:Y:S01]  /*8000*/  FFMA.FTZ R240, R65, R214, R242 ;  /* 0x000000d641f07223 */ /* 0x000fe200000100f2 */
[----:B------:R-:W-:Y:S01]  /*8010*/  FMUL.FTZ R214, R156, R213 ;  /* 0x000000d59cd67220 */ /* 0x000fe20000410000 */
[----:B------:R-:W-:Y:S01]  /*8020*/  FMUL.FTZ R241, R17, R66 ;  /* 0x0000004211f17220 */ /* 0x000fe20000410000 */
[----:B------:R-:W-:Y:S01]  /*8030*/  FFMA.FTZ R219, -R208, R236, R237 ;  /* 0x000000ecd0db7223 */ /* 0x000fe200000101ed */
[-C--:B------:R-:W-:Y:S01]  /*8040*/  FFMA.FTZ R237, R35, R7.reuse, R244 ;  /* 0x0000000723ed7223 */ /* 0x080fe200000100f4 */
[----:B------:R-:W-:Y:S01]  /*8050*/  FFMA.FTZ R238, R157, R7, -R214 ;  /* 0x000000079dee7223 */ /* 0x000fe200000108d6 */
[----:B------:R-:W-:Y:S01]  /*8060*/  FFMA.FTZ R214, -R204, R241, R7 ;  /* 0x000000f1ccd67223 */ /* 0x000fe20000010107 */
[----:B------:R-:W-:Y:S01]  /*8070*/  FADD.FTZ R7, R210, R11 ;  /* 0x0000000bd2077221 */ /* 0x000fe20000010000 */
[----:B------:R-:W-:Y:S01]  /*8080*/  FMUL.FTZ R210, R154, R240 ;  /* 0x000000f09ad27220 */ /* 0x000fe20000410000 */
[----:B------:R-:W-:Y:S01]  /*8090*/  FFMA.FTZ R244, R65, R216, R238 ;  /* 0x000000d841f47223 */ /* 0x000fe200000100ee */
[----:B------:R-:W-:Y:S01]  /*80a0*/  FFMA.FTZ R239, R35, -R213, R246 ;  /* 0x800000d523ef7223 */ /* 0x000fe200000100f6 */
[----:B------:R-:W-:Y:S01]  /*80b0*/  FFMA.FTZ R213, R202, -R241, R213 ;  /* 0x800000f1cad57223 */ /* 0x000fe200000100d5 */
[----:B------:R-:W-:Y:S01]  /*80c0*/  FFMA.FTZ R236, R206, -R236, R243 ;  /* 0x800000ecceec7223 */ /* 0x000fe200000100f3 */
[-C--:B------:R-:W-:Y:S01]  /*80d0*/  FFMA.FTZ R238, R34, R244.reuse, R237 ;  /* 0x000000f422ee7223 */ /* 0x080fe200000100ed */
[-C--:B------:R-:W-:Y:S01]  /*80e0*/  FFMA.FTZ R237, R155, R244.reuse, -R210 ;  /* 0x000000f49bed7223 */ /* 0x080fe200000108d2 */
[----:B------:R-:W-:Y:S01]  /*80f0*/  FMUL.FTZ R242, R154, R244 ;  /* 0x000000f49af27220 */ /* 0x000fe20000410000 */
[-C--:B------:R-:W-:Y:S01]  /*8100*/  FFMA.FTZ R216, R34, -R240.reuse, R239 ;  /* 0x800000f022d87223 */ /* 0x080fe200000100ef */
[----:B------:R-:W-:Y:S01]  /*8110*/  FMUL.FTZ R210, R16, R65 ;  /* 0x0000004110d27220 */ /* 0x000fe20000410000 */
[----:B------:R-:W-:Y:S01]  /*8120*/  FFMA.FTZ R237, R64, R215, R237 ;  /* 0x000000d740ed7223 */ /* 0x000fe200000100ed */
[----:B------:R-:W-:Y:S01]  /*8130*/  FADD.FTZ R215, R197, R10 ;  /* 0x0000000ac5d77221 */ /* 0x000fe20000010000 */
[C---:B------:R-:W-:Y:S01]  /*8140*/  FMUL.FTZ R10, R152.reuse, R7 ;  /* 0x00000007980a7220 */ /* 0x040fe20000410000 */
[----:B------:R-:W-:Y:S01]  /*8150*/  FFMA.FTZ R239, R155, R240, R242 ;  /* 0x000000f09bef7223 */ /* 0x000fe200000100f2 */
[-C--:B------:R-:W-:Y:S01]  /*8160*/  FFMA.FTZ R11, -R205, R210.reuse, R244 ;  /* 0x000000d2cd0b7223 */ /* 0x080fe200000101f4 */
[-C--:B------:R-:W-:Y:S01]  /*8170*/  FMUL.FTZ R242, R152, R215.reuse ;  /* 0x000000d798f27220 */ /* 0x080fe20000410000 */
[----:B------:R-:W-:Y:S01]  /*8180*/  FFMA.FTZ R10, R153, R215, R10 ;  /* 0x000000d7990a7223 */ /* 0x000fe2000001000a */
[----:B------:R-:W-:Y:S01]  /*8190*/  FFMA.FTZ R217, R64, R217, R239 ;  /* 0x000000d940d97223 */ /* 0x000fe200000100ef */
[----:B------:R-:W-:Y:S01]  /*81a0*/  FFMA.FTZ R210, R203, -R210, R240 ;  /* 0x800000d2cbd27223 */ /* 0x000fe200000100f0 */
[C---:B------:R-:W-:Y:S01]  /*81b0*/  FMUL.FTZ R240, R152.reuse, R237 ;  /* 0x000000ed98f07220 */ /* 0x040fe20000410000 */
[----:B------:R-:W-:Y:S01]  /*81c0*/  FADD.FTZ R133, R133, R10 ;  /* 0x0000000a85857221 */ /* 0x000fe20000010000 */
[----:B------:R-:W-:Y:S01]  /*81d0*/  FMUL.FTZ R10, R152, R217 ;  /* 0x000000d9980a7220 */ /* 0x000fe20000410000 */
[C---:B------:R-:W-:Y:S01]  /*81e0*/  FFMA.FTZ R152, R153.reuse, R7, -R242 ;  /* 0x0000000799987223 */ /* 0x040fe200000108f2 */
[----:B------:R-:W-:-:S02]  /*81f0*/  FFMA.FTZ R240, R153, R217, R240 ;  /* 0x000000d999f07223 */ /* 0x000fc400000100f0 */
[----:B------:R-:W-:Y:S01]  /*8200*/  FFMA.FTZ R242, R153, R237, -R10 ;  /* 0x000000ed99f27223 */ /* 0x000fe2000001080a */
[----:B------:R-:W-:Y:S01]  /*8210*/  FADD.FTZ R181, R181, R152 ;  /* 0x00000098b5b57221 */ /* 0x000fe20000010000 */
[C---:B------:R-:W-:Y:S01]  /*8220*/  FMUL.FTZ R10, R154.reuse, R133 ;  /* 0x000000859a0a7220 */ /* 0x040fe20000410000 */
[C---:B------:R-:W-:Y:S01]  /*8230*/  FFMA.FTZ R220, R63.reuse, R220, R240 ;  /* 0x000000dc3fdc7223 */ /* 0x040fe200000100f0 */
[----:B------:R-:W-:Y:S01]  /*8240*/  FFMA.FTZ R222, R63, R222, R242 ;  /* 0x000000de3fde7223 */ /* 0x000fe200000100f2 */
[-C--:B------:R-:W-:Y:S01]  /*8250*/  FMUL.FTZ R154, R154, R181.reuse ;  /* 0x000000b59a9a7220 */ /* 0x080fe20000410000 */
[----:B------:R-:W-:Y:S01]  /*8260*/  FFMA.FTZ R10, R155, R181, -R10 ;  /* 0x000000b59b0a7223 */ /* 0x000fe2000001080a */
[----:B------:R-:W-:Y:S01]  /*8270*/  FFMA.FTZ R153, R33, -R217, R216 ;  /* 0x800000d921997223 */ /* 0x000fe200000100d8 */
[----:B------:R-:W-:Y:S01]  /*8280*/  FMUL.FTZ R216, R14, R7 ;  /* 0x000000070ed87220 */ /* 0x000fe20000410000 */
[----:B------:R-:W-:Y:S01]  /*8290*/  FFMA.FTZ R154, R155, R133, R154 ;  /* 0x000000859b9a7223 */ /* 0x000fe2000001009a */
[----:B------:R-:W-:Y:S01]  /*82a0*/  FADD.FTZ R183, R183, R10 ;  /* 0x0000000ab7b77221 */ /* 0x000fe20000010000 */
[----:B------:R-:W-:Y:S01]  /*82b0*/  FMUL.FTZ R10, R15, R64 ;  /* 0x000000400f0a7220 */ /* 0x000fe20000410000 */
[----:B------:R-:W-:Y:S01]  /*82c0*/  FFMA.FTZ R155, R33, R237, R238 ;  /* 0x000000ed219b7223 */ /* 0x000fe200000100ee */
[----:B------:R-:W-:Y:S01]  /*82d0*/  FADD.FTZ R197, R135, R154 ;  /* 0x0000009a87c57221 */ /* 0x000fe20000010000 */
[----:B------:R-:W-:Y:S01]  /*82e0*/  FMUL.FTZ R154, R156, R183 ;  /* 0x000000b79c9a7220 */ /* 0x000fe20000410000 */
[----:B------:R-:W-:Y:S01]  /*82f0*/  FMUL.FTZ R135, R14, R63 ;  /* 0x0000003f0e877220 */ /* 0x000fe20000410000 */
[-C--:B------:R-:W-:Y:S01]  /*8300*/  FFMA.FTZ R152, -R200, R10.reuse, R237 ;  /* 0x0000000ac8987223 */ /* 0x080fe200000101ed */
[-C--:B------:R-:W-:Y:S01]  /*8310*/  FMUL.FTZ R156, R156, R197.reuse ;  /* 0x000000c59c9c7220 */ /* 0x080fe20000410000 */
[----:B------:R-:W-:Y:S01]  /*8320*/  FFMA.FTZ R154, R157, R197, R154 ;  /* 0x000000c59d9a7223 */ /* 0x000fe2000001009a */
[----:B------:R-:W-:Y:S01]  /*8330*/  FFMA.FTZ R10, R198, -R10, R217 ;  /* 0x8000000ac60a7223 */ /* 0x000fe200000100d9 */
[----:B------:R-:W-:Y:S01]  /*8340*/  FMUL.FTZ R244, R63, R216 ;  /* 0x000000d83ff47220 */ /* 0x000fe20000410000 */
[----:B------:R-:W-:Y:S01]  /*8350*/  FFMA.FTZ R157, R157, R183, -R156 ;  /* 0x000000b79d9d7223 */ /* 0x000fe2000001089c */
[----:B------:R-:W-:Y:S01]  /*8360*/  FADD.FTZ R137, R137, R154 ;  /* 0x0000009a89897221 */ /* 0x000fe20000010000 */
[C---:B------:R-:W-:Y:S01]  /*8370*/  FMUL.FTZ R154, R199.reuse, R7 ;  /* 0x00000007c79a7220 */ /* 0x040fe20000410000 */
[----:B------:R-:W-:Y:S01]  /*8380*/  FFMA.FTZ R199, R199, -R135, R220 ;  /* 0x80000087c7c77223 */ /* 0x000fe200000100dc */
[----:B------:R-:W-:Y:S01]  /*8390*/  FADD.FTZ R184, R184, R157 ;  /* 0x0000009db8b87221 */ /* 0x000fe20000010000 */
[----:B------:R-:W-:Y:S01]  /*83a0*/  FMUL.FTZ R157, R198, R181 ;  /* 0x000000b5c69d7220 */ /* 0x000fe20000410000 */
[C---:B------:R-:W-:Y:S01]  /*83b0*/  FFMA.FTZ R135, -R201.reuse, R135, R222 ;  /* 0x00000087c9877223 */ /* 0x040fe200000101de */
[----:B------:R-:W-:Y:S01]  /*83c0*/  FFMA.FTZ R154, R201, R215, R154 ;  /* 0x000000d7c99a7223 */ /* 0x000fe2000001009a */
[-C--:B------:R-:W-:Y:S01]  /*83d0*/  FMUL.FTZ R156, R158, R184.reuse ;  /* 0x000000b89e9c7220 */ /* 0x080fe20000410000 */
[----:B------:R-:W-:Y:S01]  /*83e0*/  FFMA.FTZ R157, R200, R133, R157 ;  /* 0x00000085c89d7223 */ /* 0x000fe2000001009d */
[----:B------:R-:W-:Y:S01]  /*83f0*/  FMUL.FTZ R200, R7, UR44 ;  /* 0x0000002c07c87c20 */ /* 0x000fe20008410000 */
[-C--:B------:R-:W-:Y:S01]  /*8400*/  FMUL.FTZ R201, R158, R137.reuse ;  /* 0x000000899ec97220 */ /* 0x080fe20000410000 */
[----:B------:R-:W-:Y:S01]  /*8410*/  FFMA.FTZ R158, R159, R137, R156 ;  /* 0x000000899f9e7223 */ /* 0x000fe2000001009c */
[----:B------:R-:W-:Y:S01]  /*8420*/  FMUL.FTZ R198, R14, R215 ;  /* 0x000000d70ec67220 */ /* 0x000fe20000410000 */
[C---:B------:R-:W-:Y:S01]  /*8430*/  FFMA.FTZ R156, R215.reuse, UR27, R200 ;  /* 0x0000001bd79c7c23 */ /* 0x040fe200080100c8 */
[----:B------:R-:W-:Y:S01]  /*8440*/  FMUL.FTZ R200, R215, UR44 ;  /* 0x0000002cd7c87c20 */ /* 0x000fe20008410000 */
[----:B------:R-:W-:Y:S01]  /*8450*/  FFMA.FTZ R238, R159, R184, -R201 ;  /* 0x000000b89fee7223 */ /* 0x000fe200000108c9 */
[----:B------:R-:W-:Y:S01]  /*8460*/  MOV R159, 0x84 ;  /* 0x00000084009f7802 */ /* 0x000fe20000000f00 */
[----:B------:R-:W-:Y:S01]  /*8470*/  FADD.FTZ R215, R139, R158 ;  /* 0x0000009e8bd77221 */ /* 0x000fe20000010000 */
[----:B------:R-:W-:Y:S01]  /*8480*/  FFMA.FTZ R158, R7, UR27, -R200 ;  /* 0x0000001b079e7c23 */ /* 0x000fe200080108c8 */
[----:B------:R-:W-:Y:S01]  /*8490*/  FMUL.FTZ R200, R203, R183 ;  /* 0x000000b7cbc87220 */ /* 0x000fe20000410000 */
[----:B------:R-:W-:Y:S01]  /*84a0*/  FADD.FTZ R203, R185, R238 ;  /* 0x000000eeb9cb7221 */ /* 0x000fe20000010000 */
[----:B------:R-:W-:-:S02]  /*84b0*/  IMAD R139, R140, R159, UR22 ;  /* 0x000000168c8b7e24 */ /* 0x000fc4000f8e029f */
[----:B------:R-:W-:Y:S01]  /*84c0*/  FMUL.FTZ R159, R202, R184 ;  /* 0x000000b8ca9f7220 */ /* 0x000fe20000410000 */
[C---:B------:R-:W-:Y:S01]  /*84d0*/  FMUL.FTZ R202, R160.reuse, R215 ;  /* 0x000000d7a0ca7220 */ /* 0x040fe20000410000 */
[----:B------:R-:W-:Y:S01]  /*84e0*/  FMUL.FTZ R160, R160, R203 ;  /* 0x000000cba0a07220 */ /* 0x000fe20000410000 */
[----:B------:R-:W-:Y:S01]  /*84f0*/  FMUL.FTZ R238, R181, UR44 ;  /* 0x0000002cb5ee7c20 */ /* 0x000fe20008410000 */
[----:B------:R-:W-:Y:S01]  /*8500*/  FFMA.FTZ R159, R204, R137, R159 ;  /* 0x00000089cc9f7223 */ /* 0x000fe2000001009f */
[----:B------:R-:W-:Y:S01]  /*8510*/  FFMA.FTZ R201, R161, R203, -R202 ;  /* 0x000000cba1c97223 */ /* 0x000fe200000108ca */
[----:B------:R-:W-:Y:S01]  /*8520*/  FMUL.FTZ R202, R133, UR44 ;  /* 0x0000002c85ca7c20 */ /* 0x000fe20008410000 */
[----:B------:R-:W-:Y:S01]  /*8530*/  FFMA.FTZ R204, R161, R215, R160 ;  /* 0x000000d7a1cc7223 */ /* 0x000fe200000100a0 */
[----:B------:R-:W-:Y:S01]  /*8540*/  FMUL.FTZ R160, R183, UR44 ;  /* 0x0000002cb7a07c20 */ /* 0x000fe20008410000 */
[----:B------:R-:W-:Y:S01]  /*8550*/  FMUL.FTZ R7, R15, R133 ;  /* 0x000000850f077220 */ /* 0x000fe20000410000 */
[----:B------:R-:W-:Y:S01]  /*8560*/  FFMA.FTZ R185, R133, UR27, R238 ;  /* 0x0000001b85b97c23 */ /* 0x000fe200080100ee */
[----:B------:R-:W-:Y:S01]  /*8570*/  FADD.FTZ R201, R186, R201 ;  /* 0x000000c9bac97221 */ /* 0x000fe20000010000 */
[----:B------:R-:W-:Y:S01]  /*8580*/  FFMA.FTZ R133, R181, UR27, -R202 ;  /* 0x0000001bb5857c23 */ /* 0x000fe200080108ca */
[-C--:B------:R-:W-:Y:S01]  /*8590*/  FFMA.FTZ R200, R205, R197.reuse, R200 ;  /* 0x000000c5cdc87223 */ /* 0x080fe200000100c8 */
[C---:B------:R-:W-:Y:S01]  /*85a0*/  FMUL.FTZ R202, R197.reuse, UR44 ;  /* 0x0000002cc5ca7c20 */ /* 0x040fe20008410000 */
[----:B------:R-:W-:Y:S01]  /*85b0*/  FFMA.FTZ R160, R197, UR27, R160 ;  /* 0x0000001bc5a07c23 */ /* 0x000fe200080100a0 */
[----:B------:R-:W-:Y:S01]  /*85c0*/  FMUL.FTZ R186, R16, R197 ;  /* 0x000000c510ba7220 */ /* 0x000fe20000410000 */
[----:B------:R-:W-:Y:S01]  /*85d0*/  FADD.FTZ R197, R141, R204 ;  /* 0x000000cc8dc57221 */ /* 0x000fe20000010000 */
[----:B------:R-:W-:Y:S01]  /*85e0*/  FMUL.FTZ R181, R15, R181 ;  /* 0x000000b50fb57220 */ /* 0x000fe20000410000 */
[----:B------:R-:W-:Y:S01]  /*85f0*/  FMUL.FTZ R204, R162, R201 ;  /* 0x000000c9a2cc7220 */ /* 0x000fe20000410000 */
[----:B------:R-:W-:Y:S01]  /*8600*/  FMUL.FTZ R240, R64, R7 ;  /* 0x0000000740f07220 */ /* 0x000fe20000410000 */
[----:B------:R-:W-:Y:S01]  /*8610*/  FMUL.FTZ R162, R162, R197 ;  /* 0x000000c5a2a27220 */ /* 0x000fe20000410000 */
[----:B------:R-:W-:Y:S01]  /*8620*/  FMUL.FTZ R238, R64, R181 ;  /* 0x000000b540ee7220 */ /* 0x000fe20000410000 */
[----:B------:R-:W-:Y:S01]  /*8630*/  FFMA.FTZ R141, R163, R197, R204 ;  /* 0x000000c5a38d7223 */ /* 0x000fe200000100cc */
[----:B------:R-:W-:Y:S01]  /*8640*/  FFMA.FTZ R161, R183, UR27, -R202 ;  /* 0x0000001bb7a17c23 */ /* 0x000fe200080108ca */
[----:B------:R-:W-:Y:S01]  /*8650*/  FFMA.FTZ R162, R163, R201, -R162 ;  /* 0x000000c9a3a27223 */ /* 0x000fe200000108a2 */
[----:B------:R-:W-:Y:S01]  /*8660*/  FMUL.FTZ R202, R16, R183 ;  /* 0x000000b710ca7220 */ /* 0x000fe20000410000 */
[----:B------:R0:W-:Y:S01]  /*8670*/  STS [R139+0x8b4], R238 ;  /* 0x0008b4ee8b007388 */ /* 0x0001e20000000800 */
[----:B------:R-:W-:Y:S01]  /*8680*/  FADD.FTZ R142, R142, R141 ;  /* 0x0000008d8e8e7221 */ /* 0x000fe20000010000 */
[----:B------:R-:W-:Y:S01]  /*8690*/  FADD.FTZ R187, R187, R162 ;  /* 0x000000a2bbbb7221 */ /* 0x000fe20000010000 */
[----:B------:R-:W-:Y:S01]  /*86a0*/  FMUL.FTZ R183, R17, R137 ;  /* 0x0000008911b77220 */ /* 0x000fe20000410000 */
[----:B------:R1:W-:Y:S01]  /*86b0*/  STS [R139+0x8b0], R240 ;  /* 0x0008b0f08b007388 */ /* 0x0003e20000000800 */
[----:B------:R-:W-:Y:S01]  /*86c0*/  FMUL.FTZ R242, R63, R198 ;  /* 0x000000c63ff27220 */ /* 0x000fe20000410000 */
[----:B------:R-:W-:Y:S01]  /*86d0*/  FMUL.FTZ R204, R207, R203 ;  /* 0x000000cbcfcc7220 */ /* 0x000fe20000410000 */
[----:B------:R-:W-:Y:S01]  /*86e0*/  FMUL.FTZ R205, R17, R184 ;  /* 0x000000b811cd7220 */ /* 0x000fe20000410000 */
[----:B------:R-:W-:Y:S01]  /*86f0*/  STS [R139+0x8bc], R244 ;  /* 0x0008bcf48b007388 */ /* 0x000fe20000000800 */
[----:B0-----:R-:W-:Y:S01]  /*8700*/  FMUL.FTZ R238, R184, UR44 ;  /* 0x0000002cb8ee7c20 */ /* 0x001fe20008410000 */
[----:B------:R-:W-:-:S02]  /*8710*/  FFMA.FTZ R204, R209, R215, R204 ;  /* 0x000000d7d1cc7223 */ /* 0x000fc400000100cc */
[----:B------:R0:W-:Y:S01]  /*8720*/  STS [R139+0x8b8], R242 ;  /* 0x0008b8f28b007388 */ /* 0x0001e20000000800 */
[----:B------:R-:W-:Y:S01]  /*8730*/  FMUL.FTZ R246, R66, R205 ;  /* 0x000000cd42f67220 */ /* 0x000fe20000410000 */
[C---:B------:R-:W-:Y:S01]  /*8740*/  FFMA.FTZ R141, R137.reuse, UR27, R238 ;  /* 0x0000001b898d7c23 */ /* 0x040fe200080100ee */
[C---:B------:R-:W-:Y:S01]  /*8750*/  FMUL.FTZ R238, R164.reuse, R187 ;  /* 0x000000bba4ee7220 */ /* 0x040fe20000410000 */
[-C--:B------:R-:W-:Y:S01]  /*8760*/  FMUL.FTZ R164, R164, R142.reuse ;  /* 0x0000008ea4a47220 */ /* 0x080fe20000410000 */
[----:B-1----:R-:W-:Y:S01]  /*8770*/  FMUL.FTZ R240, R66, R183 ;  /* 0x000000b742f07220 */ /* 0x002fe20000410000 */
[----:B------:R-:W-:Y:S01]  /*8780*/  FMUL.FTZ R137, R137, UR44 ;  /* 0x0000002c89897c20 */ /* 0x000fe20008410000 */
[C---:B------:R-:W-:Y:S01]  /*8790*/  FFMA.FTZ R238, R165.reuse, R142, R238 ;  /* 0x0000008ea5ee7223 */ /* 0x040fe200000100ee */
[----:B------:R-:W-:Y:S01]  /*87a0*/  FFMA.FTZ R165, R165, R187, -R164 ;  /* 0x000000bba5a57223 */ /* 0x000fe200000108a4 */
[----:B------:R-:W-:Y:S01]  /*87b0*/  FMUL.FTZ R164, R203, UR44 ;  /* 0x0000002ccba47c20 */ /* 0x000fe20008410000 */
[----:B------:R1:W-:Y:S01]  /*87c0*/  STS [R139+0x8a0], R240 ;  /* 0x0008a0f08b007388 */ /* 0x0003e20000000800 */
[----:B------:R-:W-:Y:S01]  /*87d0*/  FFMA.FTZ R162, R184, UR27, -R137 ;  /* 0x0000001bb8a27c23 */ /* 0x000fe20008010889 */
[----:B------:R-:W-:Y:S01]  /*87e0*/  FADD.FTZ R188, R188, R165 ;  /* 0x000000a5bcbc7221 */ /* 0x000fe20000010000 */
[----:B------:R-:W-:Y:S01]  /*87f0*/  FMUL.FTZ R184, R215, UR44 ;  /* 0x0000002cd7b87c20 */ /* 0x000fe20008410000 */
[----:B------:R-:W-:Y:S01]  /*8800*/  FADD.FTZ R143, R143, R238 ;  /* 0x000000ee8f8f7221 */ /* 0x000fe20000010000 */
[----:B0-----:R-:W-:Y:S01]  /*8810*/  FMUL.FTZ R242, R65, R186 ;  /* 0x000000ba41f27220 */ /* 0x001fe20000410000 */
[----:B------:R-:W-:Y:S01]  /*8820*/  FFMA.FTZ R51, R18, R204, R51 ;  /* 0x000000cc12337223 */ /* 0x000fe20000010033 */
[----:B------:R-:W-:Y:S01]  /*8830*/  FFMA.FTZ R184, R203, UR27, -R184 ;  /* 0x0000001bcbb87c23 */ /* 0x000fe200080108b8 */
[----:B------:R-:W-:Y:S01]  /*8840*/  FMUL.FTZ R163, R166, R143 ;  /* 0x0000008fa6a37220 */ /* 0x000fe20000410000 */
[----:B------:R-:W-:Y:S01]  /*8850*/  FMUL.FTZ R244, R65, R202 ;  /* 0x000000ca41f47220 */ /* 0x000fe20000410000 */
[----:B-1----:R-:W-:Y:S01]  /*8860*/  FMUL.FTZ R240, R18, R215 ;  /* 0x000000d712f07220 */ /* 0x002fe20000410000 */
[----:B------:R-:W-:Y:S01]  /*8870*/  FFMA.FTZ R215, R215, UR27, R164 ;  /* 0x0000001bd7d77c23 */ /* 0x000fe200080100a4 */
[----:B------:R-:W-:Y:S01]  /*8880*/  FMUL.FTZ R164, R166, R188 ;  /* 0x000000bca6a47220 */ /* 0x000fe20000410000 */
[----:B------:R0:W-:Y:S01]  /*8890*/  STS [R139+0x8a8], R242 ;  /* 0x0008a8f28b007388 */ /* 0x0001e20000000800 */
[----:B------:R-:W-:-:S02]  /*88a0*/  FMUL.FTZ R165, R5, R184 ;  /* 0x000000b805a57220 */ /* 0x000fc40000410000 */
[C---:B------:R-:W-:Y:S01]  /*88b0*/  FFMA.FTZ R137, R167.reuse, R143, R164 ;  /* 0x0000008fa7897223 */ /* 0x040fe200000100a4 */
[----:B------:R-:W-:Y:S01]  /*88c0*/  FFMA.FTZ R164, R167, R188, -R163 ;  /* 0x000000bca7a47223 */ /* 0x000fe200000108a3 */
[----:B------:R-:W-:Y:S01]  /*88d0*/  FFMA.FTZ R166, R6, R215, R165 ;  /* 0x000000d706a67223 */ /* 0x000fe200000100a5 */
[----:B------:R-:W-:Y:S01]  /*88e0*/  FMUL.FTZ R165, R5, R240 ;  /* 0x000000f005a57220 */ /* 0x000fe20000410000 */
[----:B------:R-:W-:Y:S01]  /*88f0*/  FADD.FTZ R144, R144, R137 ;  /* 0x0000008990907221 */ /* 0x000fe20000010000 */
[----:B------:R-:W-:Y:S01]  /*8900*/  FADD.FTZ R189, R189, R164 ;  /* 0x000000a4bdbd7221 */ /* 0x000fe20000010000 */
[----:B------:R-:W-:Y:S01]  /*8910*/  FMUL.FTZ R137, R206, R201 ;  /* 0x000000c9ce897220 */ /* 0x000fe20000410000 */
[----:B0-----:R-:W-:Y:S01]  /*8920*/  FMUL.FTZ R242, R18, R203 ;  /* 0x000000cb12f27220 */ /* 0x001fe20000410000 */
[----:B------:R-:W-:Y:S01]  /*8930*/  FMUL.FTZ R164, R168, R144 ;  /* 0x00000090a8a47220 */ /* 0x000fe20000410000 */
[----:B------:R-:W-:Y:S01]  /*8940*/  STS [R139+0x8ac], R244 ;  /* 0x0008acf48b007388 */ /* 0x000fe20000000800 */
[----:B------:R-:W-:Y:S01]  /*8950*/  FFMA.FTZ R137, R208, R197, R137 ;  /* 0x000000c5d0897223 */ /* 0x000fe20000010089 */
[-C--:B------:R-:W-:Y:S01]  /*8960*/  FMUL.FTZ R163, R5, R242.reuse ;  /* 0x000000f205a37220 */ /* 0x080fe20000410000 */
[----:B------:R-:W-:Y:S01]  /*8970*/  FMUL.FTZ R238, R67, R242 ;  /* 0x000000f243ee7220 */ /* 0x000fe20000410000 */
[----:B------:R-:W-:Y:S02]  /*8980*/  STS [R139+0x8a4], R246 ;  /* 0x0008a4f68b007388 */ /* 0x000fe40000000800 */
[----:B------:R-:W-:Y:S01]  /*8990*/  FFMA.FTZ R5, R6, R240, R163 ;  /* 0x000000f006057223 */ /* 0x000fe200000100a3 */
[-C--:B------:R-:W-:Y:S01]  /*89a0*/  FMUL.FTZ R163, R168, R189.reuse ;  /* 0x000000bda8a37220 */ /* 0x080fe20000410000 */
[----:B------:R-:W-:Y:S01]  /*89b0*/  FFMA.FTZ R6, R6, R242, -R165 ;  /* 0x000000f206067223 */ /* 0x000fe200000108a5 */
[----:B------:R-:W-:Y:S01]  /*89c0*/  FFMA.FTZ R165, R169, R189, -R164 ;  /* 0x000000bda9a57223 */ /* 0x000fe200000108a4 */
[----:B------:R-:W-:Y:S01]  /*89d0*/  FMUL.FTZ R168, R201, UR44 ;  /* 0x0000002cc9a87c20 */ /* 0x000fe20008410000 */
[----:B------:R-:W-:Y:S01]  /*89e0*/  FFMA.FTZ R164, R169, R144, R163 ;  /* 0x00000090a9a47223 */ /* 0x000fe200000100a3 */
[----:B------:R-:W-:Y:S01]  /*89f0*/  FFMA.FTZ R163, R67, R204, R166 ;  /* 0x000000cc43a37223 */ /* 0x000fe200000100a6 */
[----:B------:R-:W-:Y:S01]  /*8a00*/  FADD.FTZ R190, R190, R165 ;  /* 0x000000a5bebe7221 */ /* 0x000fe20000010000 */
[----:B------:R-:W-:Y:S01]  /*8a10*/  FMUL.FTZ R166, R197, UR44 ;  /* 0x0000002cc5a67c20 */ /* 0x000fe20008410000 */
[----:B------:R-:W-:Y:S01]  /*8a20*/  FADD.FTZ R145, R145, R164 ;  /* 0x000000a491917221 */ /* 0x000fe20000010000 */
[----:B------:R0:W-:Y:S01]  /*8a30*/  STS [R139+0x89c], R238 ;  /* 0x00089cee8b007388 */ /* 0x0001e20000000800 */
[CC--:B------:R-:W-:Y:S01]  /*8a40*/  FMUL.FTZ R164, R170.reuse, R190.reuse ;  /* 0x000000beaaa47220 */ /* 0x0c0fe20000410000 */
[----:B------:R-:W-:Y:S01]  /*8a50*/  FFMA.FTZ R165, R201, UR27, -R166 ;  /* 0x0000001bc9a57c23 */ /* 0x000fe200080108a6 */
[----:B------:R-:W-:Y:S01]  /*8a60*/  FMUL.FTZ R169, R170, R145 ;  /* 0x00000091aaa97220 */ /* 0x000fe20000410000 */
[----:B------:R-:W-:Y:S01]  /*8a70*/  FMUL.FTZ R201, R19, R201 ;  /* 0x000000c913c97220 */ /* 0x000fe20000410000 */
[----:B------:R-:W-:Y:S01]  /*8a80*/  FFMA.FTZ R167, R171, R145, R164 ;  /* 0x00000091aba77223 */ /* 0x000fe200000100a4 */
[----:B------:R-:W-:Y:S01]  /*8a90*/  FFMA.FTZ R164, R197, UR27, R168 ;  /* 0x0000001bc5a47c23 */ /* 0x000fe200080100a8 */
[----:B------:R-:W-:Y:S01]  /*8aa0*/  FFMA.FTZ R166, R171, R190, -R169 ;  /* 0x000000beaba67223 */ /* 0x000fe200000108a9 */
[----:B------:R-:W-:Y:S01]  /*8ab0*/  FMUL.FTZ R197, R19, R197 ;  /* 0x000000c513c57220 */ /* 0x000fe20000410000 */
[----:B------:R-:W-:Y:S01]  /*8ac0*/  FMUL.FTZ R168, R236, R201 ;  /* 0x000000c9eca87220 */ /* 0x000fe20000410000 */
[----:B------:R-:W-:Y:S01]  /*8ad0*/  FADD.FTZ R146, R146, R167 ;  /* 0x000000a792927221 */ /* 0x000fe20000010000 */
[----:B------:R-:W-:Y:S01]  /*8ae0*/  FADD.FTZ R191, R191, R166 ;  /* 0x000000a6bfbf7221 */ /* 0x000fe20000010000 */
[-C--:B------:R-:W-:Y:S01]  /*8af0*/  FMUL.FTZ R170, R236, R197.reuse ;  /* 0x000000c5ecaa7220 */ /* 0x080fe20000410000 */
[C---:B------:R-:W-:Y:S01]  /*8b00*/  FFMA.FTZ R166, R219.reuse, R197, R168 ;  /* 0x000000c5dba67223 */ /* 0x040fe200000100a8 */
[CC--:B------:R-:W-:Y:S01]  /*8b10*/  FMUL.FTZ R168, R172.reuse, R146.reuse ;  /* 0x00000092aca87220 */ /* 0x0c0fe20000410000 */
[----:B------:R-:W-:Y:S01]  /*8b20*/  FMUL.FTZ R169, R172, R191 ;  /* 0x000000bfaca97220 */ /* 0x000fe20000410000 */
[----:B------:R-:W-:Y:S01]  /*8b30*/  FFMA.FTZ R167, R219, R201, -R170 ;  /* 0x000000c9dba77223 */ /* 0x000fe200000108aa */
        /* <DEDUP_REMOVED lines=8> */
[----:B------:R-:W-:Y:S01]  /*8bc0*/  FMUL.FTZ R170, R20, R142 ;  /* 0x0000008e14aa7220 */ /* 0x000fe20000410000 */
[CC--:B------:R-:W-:Y:S01]  /*8bd0*/  FMUL.FTZ R168, R174.reuse, R192.reuse ;  /* 0x000000c0aea87220 */ /* 0x0c0fe20000410000 */
[----:B------:R-:W-:Y:S01]  /*8be0*/  FMUL.FTZ R171, R174, R147 ;  /* 0x00000093aeab7220 */ /* 0x000fe20000410000 */
[----:B------:R-:W-:Y:S01]  /*8bf0*/  FMUL.FTZ R174, R20, R187 ;  /* 0x000000bb14ae7220 */ /* 0x000fe20000410000 */
[C---:B------:R-:W-:Y:S01]  /*8c00*/  FMUL.FTZ R184, R68.reuse, R197 ;  /* 0x000000c544b87220 */ /* 0x040fe20000410000 */
[C---:B------:R-:W-:Y:S01]  /*8c10*/  FFMA.FTZ R169, R175.reuse, R147, R168 ;  /* 0x00000093afa97223 */ /* 0x040fe200000100a8 */
[----:B------:R-:W-:Y:S01]  /*8c20*/  FFMA.FTZ R168, R175, R192, -R171 ;  /* 0x000000c0afa87223 */ /* 0x000fe200000108ab */
[C---:B------:R-:W-:Y:S01]  /*8c30*/  FMUL.FTZ R171, R235.reuse, R174 ;  /* 0x000000aeebab7220 */ /* 0x040fe20000410000 */
[----:B------:R-:W-:Y:S01]  /*8c40*/  FMUL.FTZ R204, R68, R201 ;  /* 0x000000c944cc7220 */ /* 0x000fe20000410000 */
[----:B------:R-:W-:Y:S01]  /*8c50*/  FADD.FTZ R148, R148, R169 ;  /* 0x000000a994947221 */ /* 0x000fe20000010000 */
[-C--:B------:R-:W-:Y:S01]  /*8c60*/  FMUL.FTZ R169, R235, R170.reuse ;  /* 0x000000aaeba97220 */ /* 0x080fe20000410000 */
[----:B------:R-:W-:Y:S01]  /*8c70*/  FADD.FTZ R193, R193, R168 ;  /* 0x000000a8c1c17221 */ /* 0x000fe20000010000 */
[----:B------:R1:W-:Y:S01]  /*8c80*/  STS [R139+0x890], R184 ;  /* 0x000890b88b007388 */ /* 0x0003e20000000800 */
[----:B------:R-:W-:Y:S01]  /*8c90*/  FFMA.FTZ R168, R212, R170, R171 ;  /* 0x000000aad4a87223 */ /* 0x000fe200000100ab */
[----:B------:R-:W-:Y:S01]  /*8ca0*/  FMUL.FTZ R172, R176, R148 ;  /* 0x00000094b0ac7220 */ /* 0x000fe20000410000 */
[C---:B------:R-:W-:Y:S01]  /*8cb0*/  FMUL.FTZ R175, R21.reuse, R188 ;  /* 0x000000bc15af7220 */ /* 0x040fe20000410000 */
[----:B------:R2:W-:Y:S01]  /*8cc0*/  STS [R139+0x894], R204 ;  /* 0x000894cc8b007388 */ /* 0x0005e20000000800 */
[----:B------:R-:W-:Y:S01]  /*8cd0*/  FMUL.FTZ R173, R21, R143 ;  /* 0x0000008f15ad7220 */ /* 0x000fe20000410000 */
[----:B------:R-:W-:Y:S01]  /*8ce0*/  FFMA.FTZ R171, R177, R193, -R172 ;  /* 0x000000c1b1ab7223 */ /* 0x000fe200000108ac */
[----:B0-----:R-:W-:Y:S01]  /*8cf0*/  FMUL.FTZ R238, R199, R216 ;  /* 0x000000d8c7ee7220 */ /* 0x001fe20000410000 */
[----:B------:R-:W-:Y:S01]  /*8d00*/  FMUL.FTZ R244, R67, R240 ;  /* 0x000000f043f47220 */ /* 0x000fe20000410000 */
[----:B------:R-:W-:Y:S01]  /*8d10*/  FMUL.FTZ R240, R23, R189 ;  /* 0x000000bd17f07220 */ /* 0x000fe20000410000 */
[C---:B-1----:R-:W-:Y:S01]  /*8d20*/  FMUL.FTZ R184, R69.reuse, R170 ;  /* 0x000000aa45b87220 */ /* 0x042fe20000410000 */
[-C--:B------:R-:W-:Y:S01]  /*8d30*/  FFMA.FTZ R170, R212, R174.reuse, -R169 ;  /* 0x000000aed4aa7223 */ /* 0x080fe200000108a9 */
[----:B------:R-:W-:Y:S01]  /*8d40*/  FMUL.FTZ R169, R176, R193 ;  /* 0x000000c1b0a97220 */ /* 0x000fe20000410000 */
[----:B------:R-:W-:Y:S01]  /*8d50*/  FADD.FTZ R194, R194, R171 ;  /* 0x000000abc2c27221 */ /* 0x000fe20000010000 */
[----:B--2---:R-:W-:Y:S01]  /*8d60*/  FMUL.FTZ R204, R69, R174 ;  /* 0x000000ae45cc7220 */ /* 0x004fe20000410000 */
[C---:B------:R-:W-:Y:S01]  /*8d70*/  FMUL.FTZ R174, R210.reuse, R202 ;  /* 0x000000cad2ae7220 */ /* 0x040fe20000410000 */
[----:B------:R-:W-:Y:S01]  /*8d80*/  FFMA.FTZ R172, R177, R148, R169 ;  /* 0x00000094b1ac7223 */ /* 0x000fe200000100a9 */
[-C--:B------:R-:W-:Y:S01]  /*8d90*/  FMUL.FTZ R169, R210, R186.reuse ;  /* 0x000000bad2a97220 */ /* 0x080fe20000410000 */
[----:B------:R-:W-:Y:S01]  /*8da0*/  STS [R139+0x888], R184 ;  /* 0x000888b88b007388 */ /* 0x000fe20000000800 */
[----:B------:R-:W-:Y:S01]  /*8db0*/  FFMA.FTZ R186, R11, R186, R174 ;  /* 0x000000ba0bba7223 */ /* 0x000fe200000100ae */
[----:B------:R-:W-:Y:S01]  /*8dc0*/  FADD.FTZ R149, R149, R172 ;  /* 0x000000ac95957221 */ /* 0x000fe20000010000 */
[C---:B------:R-:W-:Y:S01]  /*8dd0*/  FMUL.FTZ R172, R178.reuse, R194 ;  /* 0x000000c2b2ac7220 */ /* 0x040fe20000410000 */
[----:B------:R-:W-:Y:S01]  /*8de0*/  FFMA.FTZ R202, R11, R202, -R169 ;  /* 0x000000ca0bca7223 */ /* 0x000fe200000108a9 */
[----:B------:R0:W-:Y:S01]  /*8df0*/  STS [R139+0x88c], R204 ;  /* 0x00088ccc8b007388 */ /* 0x0001e20000000800 */
[-C--:B------:R-:W-:Y:S01]  /*8e00*/  FMUL.FTZ R171, R178, R149.reuse ;  /* 0x00000095b2ab7220 */ /* 0x080fe20000410000 */
[C---:B------:R-:W-:Y:S01]  /*8e10*/  FFMA.FTZ R169, R179.reuse, R149, R172 ;  /* 0x00000095b3a97223 */ /* 0x040fe200000100ac */
[----:B------:R-:W-:Y:S01]  /*8e20*/  FMUL.FTZ R178, R70, R173 ;  /* 0x000000ad46b27220 */ /* 0x000fe20000410000 */
[----:B------:R-:W-:Y:S01]  /*8e30*/  STS [R139+0x898], R244 ;  /* 0x000898f48b007388 */ /* 0x000fe20000000800 */
[-C--:B------:R-:W-:Y:S01]  /*8e40*/  FFMA.FTZ R172, R179, R194.reuse, -R171 ;  /* 0x000000c2b3ac7223 */ /* 0x080fe200000108ab */
[----:B------:R-:W-:Y:S01]  /*8e50*/  FMUL.FTZ R171, R234, R175 ;  /* 0x000000afeaab7220 */ /* 0x000fe20000410000 */
[----:B------:R-:W-:Y:S01]  /*8e60*/  FADD.FTZ R169, R150, R169 ;  /* 0x000000a996a97221 */ /* 0x000fe20000010000 */
[-C--:B------:R-:W-:Y:S01]  /*8e70*/  FMUL.FTZ R150, R234, R173.reuse ;  /* 0x000000adea967220 */ /* 0x080fe20000410000 */
[----:B------:R-:W-:Y:S01]  /*8e80*/  FADD.FTZ R195, R195, R172 ;  /* 0x000000acc3c37221 */ /* 0x000fe20000010000 */
[----:B------:R-:W-:Y:S01]  /*8e90*/  FFMA.FTZ R172, R218, R173, R171 ;  /* 0x000000addaac7223 */ /* 0x000fe200000100ab */
[-C--:B0-----:R-:W-:Y:S01]  /*8ea0*/  FMUL.FTZ R204, R70, R175.reuse ;  /* 0x000000af46cc7220 */ /* 0x081fe20000410000 */
[----:B------:R-:W-:Y:S01]  /*8eb0*/  FFMA.FTZ R173, R218, R175, -R150 ;  /* 0x000000afdaad7223 */ /* 0x000fe20000010896 */
[C---:B------:R-:W-:Y:S01]  /*8ec0*/  FMUL.FTZ R171, R180.reuse, R195 ;  /* 0x000000c3b4ab7220 */ /* 0x040fe20000410000 */
[----:B------:R-:W-:Y:S01]  /*8ed0*/  FMUL.FTZ R180, R180, R169 ;  /* 0x000000a9b4b47220 */ /* 0x000fe20000410000 */
[----:B------:R0:W-:Y:S01]  /*8ee0*/  STS [R139+0x880], R178 ;  /* 0x000880b28b007388 */ /* 0x0001e20000000800 */
[----:B------:R-:W-:Y:S01]  /*8ef0*/  FMUL.FTZ R175, R10, R181 ;  /* 0x000000b50aaf7220 */ /* 0x000fe20000410000 */
[C---:B------:R-:W-:Y:S01]  /*8f00*/  FFMA.FTZ R150, R182.reuse, R169, R171 ;  /* 0x000000a9b6967223 */ /* 0x040fe200000100ab */
[-C--:B------:R-:W-:Y:S01]  /*8f10*/  FFMA.FTZ R171, R182, R195.reuse, -R180 ;  /* 0x000000c3b6ab7223 */ /* 0x080fe200000108b4 */
[----:B------:R-:W-:Y:S01]  /*8f20*/  FMUL.FTZ R180, R29, R195 ;  /* 0x000000c31db47220 */ /* 0x000fe20000410000 */
[-C--:B------:R-:W-:Y:S01]  /*8f30*/  FFMA.FTZ R174, R152, R7.reuse, R175 ;  /* 0x0000000798ae7223 */ /* 0x080fe200000100af */
[----:B------:R-:W-:Y:S01]  /*8f40*/  FADD.FTZ R151, R151, R150 ;  /* 0x0000009697977221 */ /* 0x000fe20000010000 */
[----:B------:R-:W-:Y:S01]  /*8f50*/  FADD.FTZ R171, R196, R171 ;  /* 0x000000abc4ab7221 */ /* 0x000fe20000010000 */
[----:B------:R-:W-:Y:S01]  /*8f60*/  FMUL.FTZ R179, R10, R7 ;  /* 0x000000070ab37220 */ /* 0x000fe20000410000 */
[----:B------:R1:W-:Y:S01]  /*8f70*/  STS [R139+0x884], R204 ;  /* 0x000884cc8b007388 */ /* 0x0003e20000000800 */
[C---:B0-----:R-:W-:Y:S01]  /*8f80*/  FMUL.FTZ R178, R30.reuse, R151 ;  /* 0x000000971eb27220 */ /* 0x041fe20000410000 */
[----:B------:R-:W-:Y:S01]  /*8f90*/  FMUL.FTZ R176, R30, R171 ;  /* 0x000000ab1eb07220 */ /* 0x000fe20000410000 */
[----:B------:R-:W-:Y:S01]  /*8fa0*/  FMUL.FTZ R182, R29, R169 ;  /* 0x000000a91db67220 */ /* 0x000fe20000410000 */
[----:B------:R-:W-:Y:S01]  /*8fb0*/  FMUL.FTZ R184, R28, R194 ;  /* 0x000000c21cb87220 */ /* 0x000fe20000410000 */
[C---:B------:R-:W-:Y:S01]  /*8fc0*/  FMUL.FTZ R7, R12.reuse, R178 ;  /* 0x000000b20c077220 */ /* 0x040fe20000410000 */
[----:B------:R-:W-:Y:S01]  /*8fd0*/  FMUL.FTZ R150, R12, R176 ;  /* 0x000000b00c967220 */ /* 0x000fe20000410000 */
[----:B------:R-:W-:Y:S01]  /*8fe0*/  FMUL.FTZ R206, R3, R182 ;  /* 0x000000b603ce7220 */ /* 0x000fe20000410000 */
[----:B------:R-:W-:Y:S01]  /*8ff0*/  FMUL.FTZ R196, R28, R149 ;  /* 0x000000951cc47220 */ /* 0x000fe20000410000 */
[----:B------:R-:W-:Y:S01]  /*9000*/  FFMA.FTZ R7, R13, R176, -R7 ;  /* 0x000000b00d077223 */ /* 0x000fe20000010807 */
[----:B-1----:R-:W-:Y:S01]  /*9010*/  FMUL.FTZ R204, R3, R180 ;  /* 0x000000b403cc7220 */ /* 0x002fe20000410000 */
[----:B------:R-:W-:Y:S01]  /*9020*/  FFMA.FTZ R150, R13, R178, R150 ;  /* 0x000000b20d967223 */ /* 0x000fe20000010096 */
[----:B------:R-:W-:Y:S01]  /*9030*/  FMUL.FTZ R177, R225, R184 ;  /* 0x000000b8e1b17220 */ /* 0x000fe20000410000 */
[C---:B------:R-:W-:Y:S01]  /*9040*/  FFMA.FTZ R206, R227.reuse, R180, -R206 ;  /* 0x000000b4e3ce7223 */ /* 0x040fe200000108ce */
[----:B------:R-:W-:Y:S01]  /*9050*/  FFMA.FTZ R175, R227, R182, R204 ;  /* 0x000000b6e3af7223 */ /* 0x000fe200000100cc */
[----:B------:R-:W-:Y:S01]  /*9060*/  FADD.FTZ R150, RZ, R150 ;  /* 0x00000096ff967221 */ /* 0x000fe20000010000 */
[----:B------:R-:W-:Y:S01]  /*9070*/  FADD.FTZ R7, RZ, R7 ;  /* 0x00000007ff077221 */ /* 0x000fe20000010000 */
[-C--:B------:R-:W-:Y:S01]  /*9080*/  FFMA.FTZ R177, R228, R196.reuse, R177 ;  /* 0x000000c4e4b17223 */ /* 0x080fe200000100b1 */
[----:B------:R-:W-:Y:S01]  /*9090*/  FMUL.FTZ R204, R27, R193 ;  /* 0x000000c11bcc7220 */ /* 0x000fe20000410000 */
[----:B------:R-:W-:Y:S01]  /*90a0*/  FADD.FTZ R150, R150, R175 ;  /* 0x000000af96967221 */ /* 0x000fe20000010000 */
[----:B------:R-:W-:Y:S01]  /*90b0*/  FMUL.FTZ R175, R225, R196 ;  /* 0x000000c4e1af7220 */ /* 0x000fe20000410000 */
[----:B------:R-:W-:Y:S01]  /*90c0*/  FADD.FTZ R7, R7, R206 ;  /* 0x000000ce07077221 */ /* 0x000fe20000010000 */
[----:B------:R-:W-:Y:S01]  /*90d0*/  FMUL.FTZ R206, R27, R148 ;  /* 0x000000941bce7220 */ /* 0x000fe20000410000 */
[----:B------:R-:W-:Y:S01]  /*90e0*/  FADD.FTZ R177, R150, R177 ;  /* 0x000000b196b17221 */ /* 0x000fe20000010000 */
[----:B------:R-:W-:Y:S01]  /*90f0*/  FMUL.FTZ R208, R229, R204 ;  /* 0x000000cce5d07220 */ /* 0x000fe20000410000 */
[----:B------:R-:W-:Y:S01]  /*9100*/  FFMA.FTZ R150, R228, R184, -R175 ;  /* 0x000000b8e4967223 */ /* 0x000fe200000108af */
[----:B------:R-:W-:Y:S01]  /*9110*/  FFMA.FTZ R181, R152, R181, -R179 ;  /* 0x000000b598b57223 */ /* 0x000fe200000108b3 */
[----:B------:R-:W-:Y:S01]  /*9120*/  FMUL.FTZ R179, R199, R198 ;  /* 0x000000c6c7b37220 */ /* 0x000fe20000410000 */
[----:B------:R-:W-:Y:S01]  /*9130*/  FFMA.FTZ R208, R223, R206, R208 ;  /* 0x000000cedfd07223 */ /* 0x000fe200000100d0 */
[----:B------:R-:W-:Y:S01]  /*9140*/  FADD.FTZ R150, R7, R150 ;  /* 0x0000009607967221 */ /* 0x000fe20000010000 */
[C---:B------:R-:W-:Y:S01]  /*9150*/  FMUL.FTZ R7, R26.reuse, R192 ;  /* 0x000000c01a077220 */ /* 0x040fe20000410000 */
[----:B------:R-:W-:Y:S01]  /*9160*/  FMUL.FTZ R175, R26, R147 ;  /* 0x000000931aaf7220 */ /* 0x000fe20000410000 */
[----:B------:R-:W-:Y:S01]  /*9170*/  FADD.FTZ R201, R177, R208 ;  /* 0x000000d0b1c97221 */ /* 0x000fe20000010000 */
        /* <DEDUP_REMOVED lines=13> */
[----:B------:R-:W-:Y:S01]  /*9250*/  FFMA.FTZ R197, R226, R7, -R238 ;  /* 0x00000007e2c57223 */ /* 0x000fe200000108ee */
[----:B------:R-:W-:Y:S01]  /*9260*/  FMUL.FTZ R203, R231, R179 ;  /* 0x000000b3e7cb7220 */ /* 0x000fe20000410000 */
[----:B------:R-:W-:Y:S01]  /*9270*/  FMUL.FTZ R238, R23, R144 ;  /* 0x0000009017ee7220 */ /* 0x000fe20000410000 */
[----:B------:R-:W-:Y:S01]  /*9280*/  FADD.FTZ R201, R201, R208 ;  /* 0x000000d0c9c97221 */ /* 0x000fe20000010000 */
[----:B------:R-:W-:Y:S01]  /*9290*/  FADD.FTZ R150, R150, R197 ;  /* 0x000000c596967221 */ /* 0x000fe20000010000 */
[----:B------:R-:W-:Y:S01]  /*92a0*/  FFMA.FTZ R203, R224, R177, -R203 ;  /* 0x000000b1e0cb7223 */ /* 0x000fe200000108cb */
[----:B------:R-:W-:Y:S01]  /*92b0*/  FMUL.FTZ R208, R24, R190 ;  /* 0x000000be18d07220 */ /* 0x000fe20000410000 */
[-C--:B------:R-:W-:Y:S01]  /*92c0*/  FMUL.FTZ R242, R72, R238.reuse ;  /* 0x000000ee48f27220 */ /* 0x080fe20000410000 */
[C---:B------:R-:W-:Y:S01]  /*92d0*/  FMUL.FTZ R197, R233.reuse, R238 ;  /* 0x000000eee9c57220 */ /* 0x040fe20000410000 */
[----:B------:R-:W-:Y:S01]  /*92e0*/  FADD.FTZ R203, R150, R203 ;  /* 0x000000cb96cb7221 */ /* 0x000fe20000010000 */
[-C--:B------:R-:W-:Y:S01]  /*92f0*/  FMUL.FTZ R150, R233, R240.reuse ;  /* 0x000000f0e9967220 */ /* 0x080fe20000410000 */
[-C--:B------:R-:W-:Y:S01]  /*9300*/  FMUL.FTZ R252, R72, R240.reuse ;  /* 0x000000f048fc7220 */ /* 0x080fe20000410000 */
[----:B------:R0:W-:Y:S01]  /*9310*/  STS [R139+0x878], R242 ;  /* 0x000878f28b007388 */ /* 0x0001e20000000800 */
[C---:B------:R-:W-:Y:S01]  /*9320*/  FFMA.FTZ R250, R211.reuse, R240, -R197 ;  /* 0x000000f0d3fa7223 */ /* 0x040fe200000108c5 */
[----:B------:R-:W-:Y:S01]  /*9330*/  FFMA.FTZ R248, R211, R238, R150 ;  /* 0x000000eed3f87223 */ /* 0x000fe20000010096 */
[----:B------:R-:W-:Y:S01]  /*9340*/  FMUL.FTZ R150, R24, R145 ;  /* 0x0000009118967220 */ /* 0x000fe20000410000 */
[CC--:B------:R-:W-:Y:S01]  /*9350*/  FMUL.FTZ R238, R232.reuse, R208.reuse ;  /* 0x000000d0e8ee7220 */ /* 0x0c0fe20000410000 */
[----:B------:R-:W-:Y:S01]  /*9360*/  MOV R197, UR23 ;  /* 0x0000001700c57c02 */ /* 0x000fe20008000f00 */
[C---:B------:R-:W-:Y:S01]  /*9370*/  FMUL.FTZ R246, R71.reuse, R208 ;  /* 0x000000d047f67220 */ /* 0x040fe20000410000 */
[-C--:B------:R-:W-:Y:S01]  /*9380*/  FMUL.FTZ R244, R71, R150.reuse ;  /* 0x0000009647f47220 */ /* 0x080fe20000410000 */
[-C--:B------:R-:W-:Y:S01]  /*9390*/  FFMA.FTZ R238, R221, R150.reuse, R238 ;  /* 0x00000096ddee7223 */ /* 0x080fe200000100ee */
[----:B------:R-:W-:Y:S01]  /*93a0*/  FMUL.FTZ R150, R232, R150 ;  /* 0x00000096e8967220 */ /* 0x000fe20000410000 */
[----:B------:R-:W-:Y:S01]  /*93b0*/  FMUL.FTZ R240, R74, R177 ;  /* 0x000000b14af07220 */ /* 0x000fe20000410000 */
[----:B------:R-:W-:Y:S01]  /*93c0*/  FMUL.FTZ R206, R76, R206 ;  /* 0x000000ce4cce7220 */ /* 0x000fe20000410000 */
[----:B------:R-:W-:Y:S01]  /*93d0*/  FADD.FTZ R201, R201, R238 ;  /* 0x000000eec9c97221 */ /* 0x000fe20000010000 */
[----:B0-----:R-:W-:Y:S01]  /*93e0*/  FFMA.FTZ R242, R221, R208, -R150 ;  /* 0x000000d0ddf27223 */ /* 0x001fe20000010896 */
        /* <DEDUP_REMOVED lines=9> */
[C---:B------:R-:W-:Y:S01]  /*9480*/  FMUL.FTZ R196, R75.reuse, R196 ;  /* 0x000000c44bc47220 */ /* 0x040fe20000410000 */
[----:B------:R-:W-:Y:S01]  /*9490*/  FMUL.FTZ R184, R75, R184 ;  /* 0x000000b84bb87220 */ /* 0x000fe20000410000 */
[C---:B------:R-:W-:Y:S01]  /*94a0*/  FMUL.FTZ R182, R78.reuse, R182 ;  /* 0x000000b64eb67220 */ /* 0x040fe20000410000 */
[----:B------:R-:W-:Y:S01]  /*94b0*/  FMUL.FTZ R180, R78, R180 ;  /* 0x000000b44eb47220 */ /* 0x000fe20000410000 */
[C---:B------:R-:W-:Y:S01]  /*94c0*/  FMUL.FTZ R178, R77.reuse, R178 ;  /* 0x000000b24db27220 */ /* 0x040fe20000410000 */
[----:B------:R-:W-:Y:S01]  /*94d0*/  FMUL.FTZ R176, R77, R176 ;  /* 0x000000b04db07220 */ /* 0x000fe20000410000 */
[----:B------:R-:W-:Y:S01]  /*94e0*/  FADD.FTZ R201, R201, R168 ;  /* 0x000000a8c9c97221 */ /* 0x000fe20000010000 */
[----:B------:R-:W-:Y:S01]  /*94f0*/  FADD.FTZ R173, R250, R173 ;  /* 0x000000adfaad7221 */ /* 0x000fe20000010000 */
[----:B------:R-:W-:Y:S01]  /*9500*/  STS [R139+0x87c], R252 ;  /* 0x00087cfc8b007388 */ /* 0x000fe20000000800 */
[----:B------:R-:W-:Y:S01]  /*9510*/  ISETP.GE.AND P2, PT, R150, 0x1, PT ;  /* 0x000000019600780c */ /* 0x000fe20003f46270 */
[----:B------:R-:W-:Y:S01]  /*9520*/  FADD.FTZ R166, R201, R166 ;  /* 0x000000a6c9a67221 */ /* 0x000fe20000010000 */
[----:B------:R-:W-:Y:S01]  /*9530*/  FADD.FTZ R170, R173, R170 ;  /* 0x000000aaadaa7221 */ /* 0x000fe20000010000 */
[----:B------:R-:W-:Y:S01]  /*9540*/  STS [R139+0x870], R244 ;  /* 0x000870f48b007388 */ /* 0x000fe20000000800 */
[----:B------:R-:W-:Y:S01]  /*9550*/  FFMA.FTZ R7, R32, -R220, R153 ;  /* 0x800000dc20077223 */ /* 0x000fe20000010099 */
        /* <DEDUP_REMOVED lines=8> */
[----:B------:R-:W-:Y:S01]  /*95e0*/  IADD3 R167, PT, PT, R140, 0x20, RZ ;  /* 0x000000208ca77810 */ /* 0x000fe20007ffe0ff */
[----:B------:R-:W-:Y:S01]  /*95f0*/  FADD.FTZ R183, R183, R186 ;  /* 0x000000bab7b77221 */ /* 0x000fe20000010000 */
[----:B------:R-:W-:Y:S01]  /*9600*/  STS [R139+0x86c], R240 ;  /* 0x00086cf08b007388 */ /* 0x000fe20000000800 */
[----:B------:R-:W-:Y:S01]  /*9610*/  FFMA.FTZ R177, R143, UR27, R166 ;  /* 0x0000001b8fb17c23 */ /* 0x000fe200080100a6 */
[----:B------:R-:W-:Y:S01]  /*9620*/  LEA.HI R167, R167, R140, RZ, 0x1b ;  /* 0x0000008ca7a77211 */ /* 0x000fe200078fd8ff */
[----:B------:R-:W-:Y:S01]  /*9630*/  FMUL.FTZ R166, R192, UR44 ;  /* 0x0000002cc0a67c20 */ /* 0x000fe20008410000 */
[----:B------:R-:W-:Y:S01]  /*9640*/  STS [R139+0x860], R208 ;  /* 0x000860d08b007388 */ /* 0x000fe20000000800 */
[----:B------:R-:W-:Y:S01]  /*9650*/  FADD.FTZ R205, R6, R205 ;  /* 0x000000cd06cd7221 */ /* 0x000fe20000010000 */
[----:B------:R-:W-:Y:S01]  /*9660*/  FADD.FTZ R183, R183, R174 ;  /* 0x000000aeb7b77221 */ /* 0x000fe20000010000 */
[----:B------:R-:W-:Y:S01]  /*9670*/  FFMA.FTZ R6, R32, R222, R155 ;  /* 0x000000de20067223 */ /* 0x000fe2000001009b */
[----:B------:R0:W-:Y:S01]  /*9680*/  STS [R139+0x864], R4 ;  /* 0x000864048b007388 */ /* 0x0001e20000000800 */
[----:B------:R-:W-:Y:S01]  /*9690*/  LEA R167, R167, UR22, 0x2 ;  /* 0x00000016a7a77c11 */ /* 0x000fe2000f8e10ff */
[----:B------:R-:W-:Y:S01]  /*96a0*/  FFMA.FTZ R155, R147, UR27, R166 ;  /* 0x0000001b939b7c23 */ /* 0x000fe200080100a6 */
[----:B------:R-:W-:Y:S01]  /*96b0*/  FADD.FTZ R202, R205, R202 ;  /* 0x000000cacdca7221 */ /* 0x000fe20000010000 */
[----:B------:R-:W-:Y:S01]  /*96c0*/  STS [R139+0x858], R206 ;  /* 0x000858ce8b007388 */ /* 0x000fe20000000800 */
[----:B------:R-:W-:Y:S01]  /*96d0*/  FMUL.FTZ R166, R194, UR44 ;  /* 0x0000002cc2a67c20 */ /* 0x000fe20008410000 */
[----:B------:R-:W-:Y:S01]  /*96e0*/  FFMA.FTZ R174, R148, UR27, R153 ;  /* 0x0000001b94ae7c23 */ /* 0x000fe20008010099 */
[----:B------:R-:W-:Y:S01]  /*96f0*/  FADD.FTZ R5, R202, R181 ;  /* 0x000000b5ca057221 */ /* 0x000fe20000010000 */
[----:B------:R-:W-:Y:S01]  /*9700*/  STS [R139+0x85c], R204 ;  /* 0x00085ccc8b007388 */ /* 0x000fe20000000800 */
[----:B------:R-:W-:Y:S01]  /*9710*/  FFMA.FTZ R153, R149, UR27, R166 ;  /* 0x0000001b95997c23 */ /* 0x000fe200080100a6 */
[----:B0-----:R-:W-:Y:S01]  /*9720*/  FADD.FTZ R4, R183, R198 ;  /* 0x000000c6b7047221 */ /* 0x001fe20000010000 */
[----:B------:R-:W-:Y:S01]  /*9730*/  FMUL.FTZ R186, R142, UR44 ;  /* 0x0000002c8eba7c20 */ /* 0x000fe20008410000 */
[----:B------:R0:W-:Y:S01]  /*9740*/  STS [R139+0x850], R196 ;  /* 0x000850c48b007388 */ /* 0x0001e20000000800 */
[----:B------:R-:W-:Y:S01]  /*9750*/  FMUL.FTZ R181, R187, UR44 ;  /* 0x0000002cbbb57c20 */ /* 0x000fe20008410000 */
[----:B------:R-:W-:Y:S01]  /*9760*/  FMUL.FTZ R179, R143, UR44 ;  /* 0x0000002c8fb37c20 */ /* 0x000fe20008410000 */
[----:B------:R-:W-:Y:S01]  /*9770*/  FMUL.FTZ R175, R145, UR44 ;  /* 0x0000002c91af7c20 */ /* 0x000fe20008410000 */
[----:B------:R1:W-:Y:S01]  /*9780*/  STS [R139+0x854], R184 ;  /* 0x000854b88b007388 */ /* 0x0003e20000000800 */
[----:B------:R-:W-:Y:S01]  /*9790*/  FMUL.FTZ R173, R191, UR44 ;  /* 0x0000002cbfad7c20 */ /* 0x000fe20008410000 */
[----:B------:R-:W-:Y:S01]  /*97a0*/  FMUL.FTZ R170, R169, UR44 ;  /* 0x0000002ca9aa7c20 */ /* 0x000fe20008410000 */
[----:B------:R-:W-:Y:S01]  /*97b0*/  FMUL.FTZ R166, R195, UR44 ;  /* 0x0000002cc3a67c20 */ /* 0x000fe20008410000 */
[----:B------:R-:W-:Y:S01]  /*97c0*/  STS [R139+0x848], R182 ;  /* 0x000848b68b007388 */ /* 0x000fe20000000800 */
[----:B------:R-:W-:Y:S01]  /*97d0*/  FMUL.FTZ R168, R171, UR44 ;  /* 0x0000002caba87c20 */ /* 0x000fe20008410000 */
[----:B0-----:R-:W-:Y:S01]  /*97e0*/  FMUL.FTZ R196, R151, UR44 ;  /* 0x0000002c97c47c20 */ /* 0x001fe20008410000 */
[C---:B------:R-:W-:Y:S01]  /*97f0*/  IADD3 R197, PT, PT, R140.reuse, 0x40, RZ ;  /* 0x000000408cc57810 */ /* 0x040fe20007ffe0ff */
[----:B------:R0:W-:Y:S01]  /*9800*/  STS [R139+0x84c], R180 ;  /* 0x00084cb48b007388 */ /* 0x0001e20000000800 */
[----:B------:R-:W-:Y:S01]  /*9810*/  IADD3 R201, PT, PT, R140, 0x60, RZ ;  /* 0x000000608cc97810 */ /* 0x000fe20007ffe0ff */
[----:B-1----:R-:W-:Y:S01]  /*9820*/  FMUL.FTZ R184, R144, UR44 ;  /* 0x0000002c90b87c20 */ /* 0x002fe20008410000 */
[----:B------:R-:W-:Y:S01]  /*9830*/  ISETP.GE.AND P3, PT, R150, 0x21, PT ;  /* 0x000000219600780c */ /* 0x000fe20003f66270 */
[----:B------:R1:W-:Y:S01]  /*9840*/  STS [R139+0x840], R178 ;  /* 0x000840b28b007388 */ /* 0x0003e20000000800 */
[----:B------:R-:W-:Y:S01]  /*9850*/  FFMA.FTZ R186, R187, UR27, -R186 ;  /* 0x0000001bbbba7c23 */ /* 0x000fe200080108ba */
[----:B------:R-:W-:Y:S01]  /*9860*/  FFMA.FTZ R181, R142, UR27, R181 ;  /* 0x0000001b8eb57c23 */ /* 0x000fe200080100b5 */
[----:B------:R-:W-:Y:S01]  /*9870*/  FFMA.FTZ R179, R188, UR27, -R179 ;  /* 0x0000001bbcb37c23 */ /* 0x000fe200080108b3 */
[----:B------:R2:W-:Y:S01]  /*9880*/  STS [R139+0x844], R176 ;  /* 0x000844b08b007388 */ /* 0x0005e20000000800 */
[----:B------:R-:W-:Y:S01]  /*9890*/  FFMA.FTZ R184, R189, UR27, -R184 ;  /* 0x0000001bbdb87c23 */ /* 0x000fe200080108b8 */
[C---:B0-----:R-:W-:Y:S01]  /*98a0*/  FMUL.FTZ R180, R190.reuse, UR44 ;  /* 0x0000002cbeb47c20 */ /* 0x041fe20008410000 */
[----:B------:R-:W-:Y:S01]  /*98b0*/  FFMA.FTZ R175, R190, UR27, -R175 ;  /* 0x0000001bbeaf7c23 */ /* 0x000fe200080108af */
[----:B------:R-:W-:Y:S01]  /*98c0*/  BAR.SYNC.DEFER_BLOCKING 0x0 ;  /* 0x0000000000007b1d */ /* 0x000fe20000010000 */
[C---:B------:R-:W-:Y:S01]  /*98d0*/  FFMA.FTZ R173, R146.reuse, UR27, R173 ;  /* 0x0000001b92ad7c23 */ /* 0x040fe200080100ad */
[----:B-1----:R-:W-:Y:S01]  /*98e0*/  FMUL.FTZ R178, R146, UR44 ;  /* 0x0000002c92b27c20 */ /* 0x002fe20008410000 */
[----:B------:R-:W-:Y:S01]  /*98f0*/  FFMA.FTZ R180, R145, UR27, R180 ;  /* 0x0000001b91b47c23 */ /* 0x000fe200080100b4 */
[----:B------:R-:W-:Y:S01]  /*9900*/  FFMA.FTZ R170, R195, UR27, -R170 ;  /* 0x0000001bc3aa7c23 */ /* 0x000fe200080108aa */
[----:B------:R-:W-:Y:S01]  /*9910*/  FFMA.FTZ R166, R169, UR27, R166 ;  /* 0x0000001ba9a67c23 */ /* 0x000fe200080100a6 */
[----:B--2---:R-:W-:Y:S01]  /*9920*/  FMUL.FTZ R139, R189, UR44 ;  /* 0x0000002cbd8b7c20 */ /* 0x004fe20008410000 */
[----:B------:R-:W-:Y:S01]  /*9930*/  FMUL.FTZ R176, R148, UR44 ;  /* 0x0000002c94b07c20 */ /* 0x000fe20008410000 */
[----:B------:R-:W-:Y:S01]  /*9940*/  FFMA.FTZ R178, R191, UR27, -R178 ;  /* 0x0000001bbfb27c23 */ /* 0x000fe200080108b2 */
[----:B------:R-:W-:Y:S01]  /*9950*/  FFMA.FTZ R168, R151, UR27, R168 ;  /* 0x0000001b97a87c23 */ /* 0x000fe200080100a8 */
[----:B------:R-:W-:Y:S01]  /*9960*/  FFMA.FTZ R182, R144, UR27, R139 ;  /* 0x0000001b90b67c23 */ /* 0x000fe2000801008b */
[----:B------:R-:W-:Y:S01]  /*9970*/  FMUL.FTZ R139, R149, UR44 ;  /* 0x0000002c958b7c20 */ /* 0x000fe20008410000 */
[----:B------:R-:W-:-:S03]  /*9980*/  FFMA.FTZ R176, R193, UR27, -R176 ;  /* 0x0000001bc1b07c23 */ /* 0x000fc600080108b0 */
[----:B------:R-:W-:Y:S01]  /*9990*/  FFMA.FTZ R172, R194, UR27, -R139 ;  /* 0x0000001bc2ac7c23 */ /* 0x000fe2000801088b */
        /* <DEDUP_REMOVED lines=9> */
.L_x_13044:
[----:B------:R-:W-:Y:S05]  /*9a30*/  BSYNC.RECONVERGENT B0 ;  /* 0x0000000000007941 */ /* 0x000fea0003800200 */
.L_x_13043:
[----:B------:R-:W-:Y:S04]  /*9a40*/  BSSY.RECONVERGENT B0, `(.L_x_13045) ;  /* 0x0000003000007945 */ /* 0x000fe80003800200 */
[----:B------:R-:W-:Y:S05]  /*9a50*/  @!P3 BRA `(.L_x_13046) ;  /* 0x000000000004b947 */ /* 0x000fea0003800000 */
[----:B-1----:R2:W-:Y:S02]  /*9a60*/  REDG.E.ADD.F32.FTZ.RN.STRONG.GPU desc[UR24][R8.64+0x80], R183 ;  /* 0x000080b7080079a6 */ /* 0x0025e4000c12f318 */
.L_x_13046:
[----:B------:R-:W-:Y:S05]  /*9a70*/  BSYNC.RECONVERGENT B0 ;  /* 0x0000000000007941 */ /* 0x000fea0003800200 */
.L_x_13045:
[----:B-12---:R-:W-:Y:S01]  /*9a80*/  IADD3 R183, PT, PT, R140, 0x80, RZ ;  /* 0x000000808cb77810 */ /* 0x006fe20007ffe0ff */
[----:B------:R-:W-:Y:S01]  /*9a90*/  BSSY.RECONVERGENT B0, `(.L_x_13047) ;  /* 0x000000f000007945 */ /* 0x000fe20003800200 */
[-C--:B------:R-:W-:Y:S02]  /*9aa0*/  LEA.HI R197, R197, R140.reuse, RZ, 0x1b ;  /* 0x0000008cc5c57211 */ /* 0x080fe400078fd8ff */
[-C--:B------:R-:W-:Y:S02]  /*9ab0*/  LEA.HI R196, R183, R140.reuse, RZ, 0x1b ;  /* 0x0000008cb7c47211 */ /* 0x080fe400078fd8ff */
        /* <DEDUP_REMOVED lines=12> */
.L_x_13048:
[----:B------:R-:W-:Y:S05]  /*9b80*/  BSYNC.RECONVERGENT B0 ;  /* 0x0000000000007941 */ /* 0x000fea0003800200 */
.L_x_13047:
[----:B01----:R0:W1:Y:S01]  /*9b90*/  LDS R183, [R201+0x9c0] ;  /* 0x0009c000c9b77984 */ /* 0x0030620000000800 */
[----:B------:R-:W-:Y:S01]  /*9ba0*/  BSSY.RECONVERGENT B0, `(.L_x_13049) ;  /* 0x0000006000007945 */ /* 0x000fe20003800200 */
[----:B------:R-:W-:Y:S02]  /*9bb0*/  IADD3 R197, PT, PT, R140, 0xc0, RZ ;  /* 0x000000c08cc57810 */ /* 0x000fe40007ffe0ff */
[----:B------:R-:W-:Y:S02]  /*9bc0*/  LEA.HI R203, R203, R140, RZ, 0x1b ;  /* 0x0000008ccbcb7211 */ /* 0x000fe400078fd8ff */
[----:B------:R-:W-:Y:S01]  /*9bd0*/  LEA R196, R196, UR22, 0x2 ;  /* 0x00000016c4c47c11 */ /* 0x000fe2000f8e10ff */
[----:B------:R-:W-:Y:S06]  /*9be0*/  @!P2 BRA `(.L_x_13050) ;  /* 0x000000000004a947 */ /* 0x000fec0003800000 */
[----:B-1----:R2:W-:Y:S02]  /*9bf0*/  REDG.E.ADD.F32.FTZ.RN.STRONG.GPU desc[UR24][R8.64+0x180], R183 ;  /* 0x000180b7080079a6 */ /* 0x0025e4000c12f318 */
.L_x_13050:
[----:B------:R-:W-:Y:S05]  /*9c00*/  BSYNC.RECONVERGENT B0 ;  /* 0x0000000000007941 */ /* 0x000fea0003800200 */
.L_x_13049:
[----:B-12---:R1:W2:Y:S01]  /*9c10*/  LDS R183, [R196+0xa40] ;  /* 0x000a4000c4b77984 */ /* 0x0062a20000000800 */
[----:B------:R-:W-:Y:S01]  /*9c20*/  BSSY.RECONVERGENT B0, `(.L_x_13051) ;  /* 0x0000005000007945 */ /* 0x000fe20003800200 */
[----:B------:R-:W-:Y:S02]  /*9c30*/  LEA.HI R197, R197, R140, RZ, 0x1b ;  /* 0x0000008cc5c57211 */ /* 0x000fe400078fd8ff */
[----:B------:R-:W-:Y:S01]  /*9c40*/  LEA R203, R203, UR22, 0x2 ;  /* 0x00000016cbcb7c11 */ /* 0x000fe2000f8e10ff */
[----:B------:R-:W-:Y:S06]  /*9c50*/  @!P3 BRA `(.L_x_13052) ;  /* 0x000000000004b947 */ /* 0x000fec0003800000 */
[----:B--2---:R3:W-:Y:S02]  /*9c60*/  REDG.E.ADD.F32.FTZ.RN.STRONG.GPU desc[UR24][R8.64+0x200], R183 ;  /* 0x000200b7080079a6 */ /* 0x0047e4000c12f318 */
.L_x_13052:
[----:B------:R-:W-:Y:S05]  /*9c70*/  BSYNC.RECONVERGENT B0 ;  /* 0x0000000000007941 */ /* 0x000fea0003800200 */
.L_x_13051:
[----:B--23--:R2:W3:Y:S01]  /*9c80*/  LDS R183, [R203+0xac0] ;  /* 0x000ac000cbb77984 */ /* 0x00c4e20000000800 */
[----:B------:R-:W-:Y:S01]  /*9c90*/  BSSY.RECONVERGENT B0, `(.L_x_13053) ;  /* 0x0000004000007945 */ /* 0x000fe20003800200 */
[----:B-1----:R-:W-:-:S03]  /*9ca0*/  LEA R196, R197, UR22, 0x2 ;  /* 0x00000016c5c47c11 */ /* 0x002fc6000f8e10ff */
[----:B------:R-:W-:Y:S05]  /*9cb0*/  @!P4 BRA `(.L_x_13054) ;  /* 0x000000000004c947 */ /* 0x000fea0003800000 */
[----:B---3--:R1:W-:Y:S02]  /*9cc0*/  REDG.E.ADD.F32.FTZ.RN.STRONG.GPU desc[UR24][R8.64+0x280], R183 ;  /* 0x000280b7080079a6 */ /* 0x0083e4000c12f318 */
.L_x_13054:
[----:B------:R-:W-:Y:S05]  /*9cd0*/  BSYNC.RECONVERGENT B0 ;  /* 0x0000000000007941 */ /* 0x000fea0003800200 */
.L_x_13053:
[----:B-1-3--:R1:W3:Y:S01]  /*9ce0*/  LDS R183, [R196+0xb40] ;  /* 0x000b4000c4b77984 */ /* 0x00a2e20000000800 */
[----:B------:R-:W-:Y:S01]  /*9cf0*/  BSSY.RECONVERGENT B0, `(.L_x_13055) ;  /* 0x0000005000007945 */ /* 0x000fe20003800200 */
[C---:B------:R-:W-:Y:S02]  /*9d00*/  IADD3 R197, PT, PT, R140.reuse, 0xe0, RZ ;  /* 0x000000e08cc57810 */ /* 0x040fe40007ffe0ff */
[----:B0-----:R-:W-:Y:S01]  /*9d10*/  IADD3 R201, PT, PT, R140, 0x100, RZ ;  /* 0x000001008cc97810 */ /* 0x001fe20007ffe0ff */
[----:B------:R-:W-:Y:S06]  /*9d20*/  @!P5 BRA `(.L_x_13056) ;  /* 0x000000000004d947 */ /* 0x000fec0003800000 */
[----:B---3--:R0:W-:Y:S02]  /*9d30*/  REDG.E.ADD.F32.FTZ.RN.STRONG.GPU desc[UR24][R8.64+0x300], R183 ;  /* 0x000300b7080079a6 */ /* 0x0081e4000c12f318 */
.L_x_13056:
[----:B------:R-:W-:Y:S05]  /*9d40*/  BSYNC.RECONVERGENT B0 ;  /* 0x0000000000007941 */ /* 0x000fea0003800200 */
.L_x_13055:
        /* <DEDUP_REMOVED lines=16> */
.L_x_13058:
[----:B------:R-:W-:Y:S05]  /*9e50*/  BSYNC.RECONVERGENT B0 ;  /* 0x0000000000007941 */ /* 0x000fea0003800200 */
.L_x_13057:
[----:B01----:R0:W1:Y:S01]  /*9e60*/  LDS R183, [R201+0xc40] ;  /* 0x000c4000c9b77984 */ /* 0x0030620000000800 */
[----:B------:R-:W-:Y:S01]  /*9e70*/  BSSY.RECONVERGENT B0, `(.L_x_13059) ;  /* 0x0000006000007945 */ /* 0x000fe20003800200 */
[----:B------:R-:W-:Y:S02]  /*9e80*/  IADD3 R197, PT, PT, R140, 0x160, RZ ;  /* 0x000001608cc57810 */ /* 0x000fe40007ffe0ff */
[----:B------:R-:W-:Y:S02]  /*9e90*/  LEA.HI R203, R203, R140, RZ, 0x1b ;  /* 0x0000008ccbcb7211 */ /* 0x000fe400078fd8ff */
[----:B------:R-:W-:Y:S01]  /*9ea0*/  LEA R196, R196, UR22, 0x2 ;  /* 0x00000016c4c47c11 */ /* 0x000fe2000f8e10ff */
[----:B------:R-:W-:Y:S06]  /*9eb0*/  @!P2 BRA `(.L_x_13060) ;  /* 0x000000000004a947 */ /* 0x000fec0003800000 */
[----:B-1----:R2:W-:Y:S02]  /*9ec0*/  REDG.E.ADD.F32.FTZ.RN.STRONG.GPU desc[UR24][R8.64+0x400], R183 ;  /* 0x000400b7080079a6 */ /* 0x0025e4000c12f318 */
.L_x_13060:
[----:B------:R-:W-:Y:S05]  /*9ed0*/  BSYNC.RECONVERGENT B0 ;  /* 0x0000000000007941 */ /* 0x000fea0003800200 */
.L_x_13059:
[----:B-12---:R1:W2:Y:S01]  /*9ee0*/  LDS R183, [R196+0xcc0] ;  /* 0x000cc000c4b77984 */ /* 0x0062a20000000800 */
[----:B------:R-:W-:Y:S01]  /*9ef0*/  BSSY.RECONVERGENT B0, `(.L_x_13061) ;  /* 0x0000005000007945 */ /* 0x000fe20003800200 */
[----:B------:R-:W-:Y:S02]  /*9f00*/  LEA.HI R197, R197, R140, RZ, 0x1b ;  /* 0x0000008cc5c57211 */ /* 0x000fe400078fd8ff */
[----:B------:R-:W-:Y:S01]  /*9f10*/  LEA R203, R203, UR22, 0x2 ;  /* 0x00000016cbcb7c11 */ /* 0x000fe2000f8e10ff */
[----:B------:R-:W-:Y:S06]  /*9f20*/  @!P3 BRA `(.L_x_13062) ;  /* 0x000000000004b947 */ /* 0x000fec0003800000 */
[----:B--2---:R3:W-:Y:S02]  /*9f30*/  REDG.E.ADD.F32.FTZ.RN.STRONG.GPU desc[UR24][R8.64+0x480], R183 ;  /* 0x000480b7080079a6 */ /* 0x0047e4000c12f318 */
.L_x_13062:
[----:B------:R-:W-:Y:S05]  /*9f40*/  BSYNC.RECONVERGENT B0 ;  /* 0x0000000000007941 */ /* 0x000fea0003800200 */
.L_x_13061:
[----:B--23--:R2:W3:Y:S01]  /*9f50*/  LDS R183, [R203+0xd40] ;  /* 0x000d4000cbb77984 */ /* 0x00c4e20000000800 */
[----:B------:R-:W-:Y:S01]  /*9f60*/  BSSY.RECONVERGENT B0, `(.L_x_13063) ;  /* 0x0000004000007945 */ /* 0x000fe20003800200 */
[----:B-1----:R-:W-:-:S03]  /*9f70*/  LEA R196, R197, UR22, 0x2 ;  /* 0x00000016c5c47c11 */ /* 0x002fc6000f8e10ff */
[----:B------:R-:W-:Y:S05]  /*9f80*/  @!P4 BRA `(.L_x_13064) ;  /* 0x000000000004c947 */ /* 0x000fea0003800000 */
[----:B---3--:R1:W-:Y:S02]  /*9f90*/  REDG.E.ADD.F32.FTZ.RN.STRONG.GPU desc[UR24][R8.64+0x500], R183 ;  /* 0x000500b7080079a6 */ /* 0x0083e4000c12f318 */
.L_x_13064:
[----:B------:R-:W-:Y:S05]  /*9fa0*/  BSYNC.RECONVERGENT B0 ;  /* 0x0000000000007941 */ /* 0x000fea0003800200 */
.L_x_13063:
[----:B-1-3--:R1:W3:Y:S01]  /*9fb0*/  LDS R183, [R196+0xdc0] ;  /* 0x000dc000c4b77984 */ /* 0x00a2e20000000800 */
[----:B------:R-:W-:Y:S01]  /*9fc0*/  BSSY.RECONVERGENT B0, `(.L_x_13065) ;  /* 0x0000005000007945 */ /* 0x000fe20003800200 */
[C---:B------:R-:W-:Y:S02]  /*9fd0*/  IADD3 R197, PT, PT, R140.reuse, 0x180, RZ ;  /* 0x000001808cc57810 */ /* 0x040fe40007ffe0ff */
[----:B0-----:R-:W-:Y:S01]  /*9fe0*/  IADD3 R201, PT, PT, R140, 0x1a0, RZ ;  /* 0x000001a08cc97810 */ /* 0x001fe20007ffe0ff */
[----:B------:R-:W-:Y:S06]  /*9ff0*/  @!P5 BRA `(.L_x_13066) ;  /* 0x000000000004d947 */ /* 0x000fec0003800000 */
[----:B---3--:R0:W-:Y:S02]  /*a000*/  REDG.E.ADD.F32.FTZ.RN.STRONG.GPU desc[UR24][R8.64+0x580], R183 ;  /* 0x000580b7080079a6 */ /* 0x0081e4000c12f318 */
.L_x_13066:
[----:B------:R-:W-:Y:S05]  /*a010*/  BSYNC.RECONVERGENT B0 ;  /* 0x0000000000007941 */ /* 0x000fea0003800200 */
.L_x_13065:
        /* <DEDUP_REMOVED lines=16> */
.L_x_13068:
[----:B------:R-:W-:Y:S05]  /*a120*/  BSYNC.RECONVERGENT B0 ;  /* 0x0000000000007941 */ /* 0x000fea0003800200 */
.L_x_13067:
[----:B01----:R0:W1:Y:S01]  /*a130*/  LDS R183, [R201+0xec0] ;  /* 0x000ec000c9b77984 */ /* 0x0030620000000800 */
[----:B------:R-:W-:Y:S01]  /*a140*/  BSSY.RECONVERGENT B0, `(.L_x_13069) ;  /* 0x0000005000007945 */ /* 0x000fe20003800200 */
[----:B------:R-:W-:Y:S02]  /*a150*/  LEA.HI R203, R203, R140, RZ, 0x1b ;  /* 0x0000008ccbcb7211 */ /* 0x000fe400078fd8ff */
[----:B------:R-:W-:Y:S01]  /*a160*/  LEA R196, R196, UR22, 0x2 ;  /* 0x00000016c4c47c11 */ /* 0x000fe2000f8e10ff */
[----:B------:R-:W-:Y:S06]  /*a170*/  @!P2 BRA `(.L_x_13070) ;  /* 0x000000000004a947 */ /* 0x000fec0003800000 */
[----:B-1----:R2:W-:Y:S02]  /*a180*/  REDG.E.ADD.F32.FTZ.RN.STRONG.GPU desc[UR24][R8.64+0x680], R183 ;  /* 0x000680b7080079a6 */ /* 0x0025e4000c12f318 */
.L_x_13070:
[----:B------:R-:W-:Y:S05]  /*a190*/  BSYNC.RECONVERGENT B0 ;  /* 0x0000000000007941 */ /* 0x000fea0003800200 */
.L_x_13069:
[----:B-12---:R-:W-:Y:S01]  /*a1a0*/  LEA.HI R183, R113, R140, RZ, 0x1b ;  /* 0x0000008c71b77211 */ /* 0x006fe200078fd8ff */
[----:B------:R-:W-:Y:S01]  /*a1b0*/  BSSY.RECONVERGENT B0, `(.L_x_13071) ;  /* 0x0000005000007945 */ /* 0x000fe20003800200 */
[----:B------:R1:W2:Y:S01]  /*a1c0*/  LDS R113, [R196+0xf40] ;  /* 0x000f4000c4717984 */ /* 0x0002a20000000800 */
[----:B------:R-:W-:Y:S02]  /*a1d0*/  LEA R203, R203, UR22, 0x2 ;  /* 0x00000016cbcb7c11 */ /* 0x000fe4000f8e10ff */
[----:B------:R-:W-:Y:S05]  /*a1e0*/  @!P3 BRA `(.L_x_13072) ;  /* 0x000000000004b947 */ /* 0x000fea0003800000 */
[----:B--2---:R3:W-:Y:S02]  /*a1f0*/  REDG.E.ADD.F32.FTZ.RN.STRONG.GPU desc[UR24][R8.64+0x700], R113 ;  /* 0x00070071080079a6 */ /* 0x0047e4000c12f318 */
.L_x_13072:
[----:B------:R-:W-:Y:S05]  /*a200*/  BSYNC.RECONVERGENT B0 ;  /* 0x0000000000007941 */ /* 0x000fea0003800200 */
.L_x_13071:
[----:B--23--:R2:W3:Y:S01]  /*a210*/  LDS R113, [R203+0xfc0] ;  /* 0x000fc000cb717984 */ /* 0x00c4e20000000800 */
[----:B------:R-:W-:Y:S01]  /*a220*/  BSSY.RECONVERGENT B0, `(.L_x_13073) ;  /* 0x0000004000007945 */ /* 0x000fe20003800200 */
[----:B-1----:R-:W-:-:S03]  /*a230*/  LEA R196, R183, UR22, 0x2 ;  /* 0x00000016b7c47c11 */ /* 0x002fc6000f8e10ff */
[----:B------:R-:W-:Y:S05]  /*a240*/  @!P4 BRA `(.L_x_13074) ;  /* 0x000000000004c947 */ /* 0x000fea0003800000 */
[----:B---3--:R1:W-:Y:S02]  /*a250*/  REDG.E.ADD.F32.FTZ.RN.STRONG.GPU desc[UR24][R8.64+0x780], R113 ;  /* 0x00078071080079a6 */ /* 0x0083e4000c12f318 */
.L_x_13074:
[----:B------:R-:W-:Y:S05]  /*a260*/  BSYNC.RECONVERGENT B0 ;  /* 0x0000000000007941 */ /* 0x000fea0003800200 */
.L_x_13073:
[----:B-1-3--:R1:W3:Y:S01]  /*a270*/  LDS R113, [R196+0x1040] ;  /* 0x00104000c4717984 */ /* 0x00a2e20000000800 */
[----:B------:R-:W-:Y:S01]  /*a280*/  BSSY.RECONVERGENT B0, `(.L_x_13075) ;  /* 0x0000005000007945 */ /* 0x000fe20003800200 */
[C---:B------:R-:W-:Y:S02]  /*a290*/  IADD3 R183, PT, PT, R140.reuse, 0x220, RZ ;  /* 0x000002208cb77810 */ /* 0x040fe40007ffe0ff */
[----:B------:R-:W-:Y:S01]  /*a2a0*/  IADD3 R197, PT, PT, R140, 0x240, RZ ;  /* 0x000002408cc57810 */ /* 0x000fe20007ffe0ff */
[----:B------:R-:W-:Y:S06]  /*a2b0*/  @!P5 BRA `(.L_x_13076) ;  /* 0x000000000004d947 */ /* 0x000fec0003800000 */
[----:B---3--:R4:W-:Y:S02]  /*a2c0*/  REDG.E.ADD.F32.FTZ.RN.STRONG.GPU desc[UR24][R8.64+0x800], R113 ;  /* 0x00080071080079a6 */ /* 0x0089e4000c12f318 */
.L_x_13076:
[----:B------:R-:W-:Y:S05]  /*a2d0*/  BSYNC.RECONVERGENT B0 ;  /* 0x0000000000007941 */ /* 0x000fea0003800200 */
.L_x_13075:
        /* <DEDUP_REMOVED lines=16> */
.L_x_13078:
[----:B------:R-:W-:Y:S05]  /*a3e0*/  BSYNC.RECONVERGENT B0 ;  /* 0x0000000000007941 */ /* 0x000fea0003800200 */
.L_x_13077:
[----:B01----:R0:W1:Y:S01]  /*a3f0*/  LDS R113, [R197+0x1140] ;  /* 0x00114000c5717984 */ /* 0x0030620000000800 */
[----:B------:R-:W-:Y:S01]  /*a400*/  BSSY.RECONVERGENT B0, `(.L_x_13079) ;  /* 0x0000006000007945 */ /* 0x000fe20003800200 */
[----:B------:R-:W-:Y:S02]  /*a410*/  IADD3 R183, PT, PT, R140, 0x2a0, RZ ;  /* 0x000002a08cb77810 */ /* 0x000fe40007ffe0ff */
[----:B------:R-:W-:Y:S02]  /*a420*/  LEA.HI R201, R201, R140, RZ, 0x1b ;  /* 0x0000008cc9c97211 */ /* 0x000fe400078fd8ff */
[----:B------:R-:W-:Y:S01]  /*a430*/  LEA R196, R196, UR22, 0x2 ;  /* 0x00000016c4c47c11 */ /* 0x000fe2000f8e10ff */
[----:B------:R-:W-:Y:S06]  /*a440*/  @!P2 BRA `(.L_x_13080) ;  /* 0x000000000004a947 */ /* 0x000fec0003800000 */
[----:B-1----:R3:W-:Y:S02]  /*a450*/  REDG.E.ADD.F32.FTZ.RN.STRONG.GPU desc[UR24][R8.64+0x900], R113 ;  /* 0x00090071080079a6 */ /* 0x0027e4000c12f318 */
.L_x_13080:
[----:B------:R-:W-:Y:S05]  /*a460*/  BSYNC.RECONVERGENT B0 ;  /* 0x0000000000007941 */ /* 0x000fea0003800200 */
.L_x_13079:
[----:B-1-3--:R1:W3:Y:S01]  /*a470*/  LDS R113, [R196+0x11c0] ;  /* 0x0011c000c4717984 */ /* 0x00a2e20000000800 */
[----:B------:R-:W-:Y:S01]  /*a480*/  BSSY.RECONVERGENT B0, `(.L_x_13081) ;  /* 0x0000005000007945 */ /* 0x000fe20003800200 */
[----:B------:R-:W-:Y:S02]  /*a490*/  LEA.HI R183, R183, R140, RZ, 0x1b ;  /* 0x0000008cb7b77211 */ /* 0x000fe400078fd8ff */
[----:B------:R-:W-:Y:S01]  /*a4a0*/  LEA R201, R201, UR22, 0x2 ;  /* 0x00000016c9c97c11 */ /* 0x000fe2000f8e10ff */
[----:B------:R-:W-:Y:S06]  /*a4b0*/  @!P3 BRA `(.L_x_13082) ;  /* 0x000000000004b947 */ /* 0x000fec0003800000 */
[----:B---3--:R4:W-:Y:S02]  /*a4c0*/  REDG.E.ADD.F32.FTZ.RN.STRONG.GPU desc[UR24][R8.64+0x980], R113 ;  /* 0x00098071080079a6 */ /* 0x0089e4000c12f318 */
.L_x_13082:
[----:B------:R-:W-:Y:S05]  /*a4d0*/  BSYNC.RECONVERGENT B0 ;  /* 0x0000000000007941 */ /* 0x000fea0003800200 */
.L_x_13081:
[----:B---34-:R3:W4:Y:S01]  /*a4e0*/  LDS R113, [R201+0x1240] ;  /* 0x00124000c9717984 */ /* 0x0187220000000800 */
[----:B------:R-:W-:Y:S01]  /*a4f0*/  BSSY.RECONVERGENT B0, `(.L_x_13083) ;  /* 0x0000004000007945 */ /* 0x000fe20003800200 */
[----:B-1----:R-:W-:-:S03]  /*a500*/  LEA R196, R183, UR22, 0x2 ;  /* 0x00000016b7c47c11 */ /* 0x002fc6000f8e10ff */
[----:B------:R-:W-:Y:S05]  /*a510*/  @!P4 BRA `(.L_x_13084) ;  /* 0x000000000004c947 */ /* 0x000fea0003800000 */
[----:B----4-:R1:W-:Y:S02]  /*a520*/  REDG.E.ADD.F32.FTZ.RN.STRONG.GPU desc[UR24][R8.64+0xa00], R113 ;  /* 0x000a0071080079a6 */ /* 0x0103e4000c12f318 */
.L_x_13084:
[----:B------:R-:W-:Y:S05]  /*a530*/  BSYNC.RECONVERGENT B0 ;  /* 0x0000000000007941 */ /* 0x000fea0003800200 */
.L_x_13083:
[----:B-1--4-:R1:W4:Y:S01]  /*a540*/  LDS R113, [R196+0x12c0] ;  /* 0x0012c000c4717984 */ /* 0x0123220000000800 */
[----:B------:R-:W-:Y:S01]  /*a550*/  BSSY.RECONVERGENT B0, `(.L_x_13085) ;  /* 0x0000005000007945 */ /* 0x000fe20003800200 */
[C---:B------:R-:W-:Y:S02]  /*a560*/  IADD3 R183, PT, PT, R140.reuse, 0x2c0, RZ ;  /* 0x000002c08cb77810 */ /* 0x040fe40007ffe0ff */
[----:B0-----:R-:W-:Y:S01]  /*a570*/  IADD3 R197, PT, PT, R140, 0x2e0, RZ ;  /* 0x000002e08cc57810 */ /* 0x001fe20007ffe0ff */
[----:B------:R-:W-:Y:S06]  /*a580*/  @!P5 BRA `(.L_x_13086) ;  /* 0x000000000004d947 */ /* 0x000fec0003800000 */
[----:B----4-:R0:W-:Y:S02]  /*a590*/  REDG.E.ADD.F32.FTZ.RN.STRONG.GPU desc[UR24][R8.64+0xa80], R113 ;  /* 0x000a8071080079a6 */ /* 0x0101e4000c12f318 */
.L_x_13086:
[----:B------:R-:W-:Y:S05]  /*a5a0*/  BSYNC.RECONVERGENT B0 ;  /* 0x0000000000007941 */ /* 0x000fea0003800200 */
.L_x_13085:
        /* <DEDUP_REMOVED lines=16> */
.L_x_13088:
[----:B------:R-:W-:Y:S05]  /*a6b0*/  BSYNC.RECONVERGENT B0 ;  /* 0x0000000000007941 */ /* 0x000fea0003800200 */
.L_x_13087:
[----:B01----:R0:W1:Y:S01]  /*a6c0*/  LDS R113, [R197+0x13c0] ;  /* 0x0013c000c5717984 */ /* 0x0030620000000800 */
[----:B------:R-:W-:Y:S01]  /*a6d0*/  BSSY.RECONVERGENT B0, `(.L_x_13089) ;  /* 0x0000006000007945 */ /* 0x000fe20003800200 */
[----:B------:R-:W-:Y:S02]  /*a6e0*/  IADD3 R183, PT, PT, R140, 0x340, RZ ;  /* 0x000003408cb77810 */ /* 0x000fe40007ffe0ff */
[----:B------:R-:W-:Y:S02]  /*a6f0*/  LEA.HI R201, R201, R140, RZ, 0x1b ;  /* 0x0000008cc9c97211 */ /* 0x000fe400078fd8ff */
[----:B------:R-:W-:Y:S01]  /*a700*/  LEA R196, R196, UR22, 0x2 ;  /* 0x00000016c4c47c11 */ /* 0x000fe2000f8e10ff */
[----:B------:R-:W-:Y:S06]  /*a710*/  @!P2 BRA `(.L_x_13090) ;  /* 0x000000000004a947 */ /* 0x000fec0003800000 */
[----:B-1----:R3:W-:Y:S02]  /*a720*/  REDG.E.ADD.F32.FTZ.RN.STRONG.GPU desc[UR24][R8.64+0xb80], R113 ;  /* 0x000b8071080079a6 */ /* 0x0027e4000c12f318 */
.L_x_13090:
[----:B------:R-:W-:Y:S05]  /*a730*/  BSYNC.RECONVERGENT B0 ;  /* 0x0000000000007941 */ /* 0x000fea0003800200 */
.L_x_13089:
[----:B-1-3--:R1:W3:Y:S01]  /*a740*/  LDS R113, [R196+0x1440] ;  /* 0x00144000c4717984 */ /* 0x00a2e20000000800 */
[----:B------:R-:W-:Y:S01]  /*a750*/  BSSY.RECONVERGENT B0, `(.L_x_13091) ;  /* 0x0000005000007945 */ /* 0x000fe20003800200 */
[----:B------:R-:W-:Y:S02]  /*a760*/  LEA.HI R183, R183, R140, RZ, 0x1b ;  /* 0x0000008cb7b77211 */ /* 0x000fe400078fd8ff */
[----:B------:R-:W-:Y:S01]  /*a770*/  LEA R201, R201, UR22, 0x2 ;  /* 0x00000016c9c97c11 */ /* 0x000fe2000f8e10ff */
[----:B------:R-:W-:Y:S06]  /*a780*/  @!P3 BRA `(.L_x_13092) ;  /* 0x000000000004b947 */ /* 0x000fec0003800000 */
[----:B---3--:R4:W-:Y:S02]  /*a790*/  REDG.E.ADD.F32.FTZ.RN.STRONG.GPU desc[UR24][R8.64+0xc00], R113 ;  /* 0x000c0071080079a6 */ /* 0x0089e4000c12f318 */
.L_x_13092:
[----:B------:R-:W-:Y:S05]  /*a7a0*/  BSYNC.RECONVERGENT B0 ;  /* 0x0000000000007941 */ /* 0x000fea0003800200 */
.L_x_13091:
[----:B---34-:R3:W4:Y:S01]  /*a7b0*/  LDS R113, [R201+0x14c0] ;  /* 0x0014c000c9717984 */ /* 0x0187220000000800 */
[----:B------:R-:W-:Y:S01]  /*a7c0*/  BSSY.RECONVERGENT B0, `(.L_x_13093) ;  /* 0x0000004000007945 */ /* 0x000fe20003800200 */
[----:B-1----:R-:W-:-:S03]  /*a7d0*/  LEA R196, R183, UR22, 0x2 ;  /* 0x00000016b7c47c11 */ /* 0x002fc6000f8e10ff */
[----:B------:R-:W-:Y:S05]  /*a7e0*/  @!P4 BRA `(.L_x_13094) ;  /* 0x000000000004c947 */ /* 0x000fea0003800000 */
[----:B----4-:R1:W-:Y:S02]  /*a7f0*/  REDG.E.ADD.F32.FTZ.RN.STRONG.GPU desc[UR24][R8.64+0xc80], R113 ;  /* 0x000c8071080079a6 */ /* 0x0103e4000c12f318 */
.L_x_13094:
[----:B------:R-:W-:Y:S05]  /*a800*/  BSYNC.RECONVERGENT B0 ;  /* 0x0000000000007941 */ /* 0x000fea0003800200 */
.L_x_13093:
[----:B-1--4-:R1:W4:Y:S01]  /*a810*/  LDS R113, [R196+0x1540] ;  /* 0x00154000c4717984 */ /* 0x0123220000000800 */
[----:B------:R-:W-:Y:S01]  /*a820*/  BSSY.RECONVERGENT B0, `(.L_x_13095) ;  /* 0x0000005000007945 */ /* 0x000fe20003800200 */
[C---:B------:R-:W-:Y:S02]  /*a830*/  IADD3 R183, PT, PT, R140.reuse, 0x360, RZ ;  /* 0x000003608cb77810 */ /* 0x040fe40007ffe0ff */
[----:B0-----:R-:W-:Y:S01]  /*a840*/  IADD3 R197, PT, PT, R140, 0x380, RZ ;  /* 0x000003808cc57810 */ /* 0x001fe20007ffe0ff */
[----:B------:R-:W-:Y:S06]  /*a850*/  @!P5 BRA `(.L_x_13096) ;  /* 0x000000000004d947 */ /* 0x000fec0003800000 */
[----:B----4-:R0:W-:Y:S02]  /*a860*/  REDG.E.ADD.F32.FTZ.RN.STRONG.GPU desc[UR24][R8.64+0xd00], R113 ;  /* 0x000d0071080079a6 */ /* 0x0101e4000c12f318 */
.L_x_13096:
[----:B------:R-:W-:Y:S05]  /*a870*/  BSYNC.RECONVERGENT B0 ;  /* 0x0000000000007941 */ /* 0x000fea0003800200 */
.L_x_13095:
        /* <DEDUP_REMOVED lines=16> */
.L_x_13098:
[----:B------:R-:W-:Y:S05]  /*a980*/  BSYNC.RECONVERGENT B0 ;  /* 0x0000000000007941 */ /* 0x000fea0003800200 */
.L_x_13097:
[----:B01----:R0:W1:Y:S01]  /*a990*/  LDS R113, [R197+0x1640] ;  /* 0x00164000c5717984 */ /* 0x0030620000000800 */
[----:B------:R-:W-:Y:S01]  /*a9a0*/  BSSY.RECONVERGENT B0, `(.L_x_13099) ;  /* 0x0000006000007945 */ /* 0x000fe20003800200 */
[----:B------:R-:W-:Y:S02]  /*a9b0*/  IADD3 R183, PT, PT, R140, 0x3e0, RZ ;  /* 0x000003e08cb77810 */ /* 0x000fe40007ffe0ff */
[----:B------:R-:W-:Y:S02]  /*a9c0*/  LEA.HI R201, R201, R140, RZ, 0x1b ;  /* 0x0000008cc9c97211 */ /* 0x000fe400078fd8ff */
[----:B------:R-:W-:Y:S01]  /*a9d0*/  LEA R196, R196, UR22, 0x2 ;  /* 0x00000016c4c47c11 */ /* 0x000fe2000f8e10ff */
[----:B------:R-:W-:Y:S06]  /*a9e0*/  @!P2 BRA `(.L_x_13100) ;  /* 0x000000000004a947 */ /* 0x000fec0003800000 */
[----:B-1----:R3:W-:Y:S02]  /*a9f0*/  REDG.E.ADD.F32.FTZ.RN.STRONG.GPU desc[UR24][R8.64+0xe00], R113 ;  /* 0x000e0071080079a6 */ /* 0x0027e4000c12f318 */
.L_x_13100:
[----:B------:R-:W-:Y:S05]  /*aa00*/  BSYNC.RECONVERGENT B0 ;  /* 0x0000000000007941 */ /* 0x000fea0003800200 */
.L_x_13099:
[----:B-1-3--:R1:W3:Y:S01]  /*aa10*/  LDS R113, [R196+0x16c0] ;  /* 0x0016c000c4717984 */ /* 0x00a2e20000000800 */
[----:B------:R-:W-:Y:S01]  /*aa20*/  BSSY.RECONVERGENT B0, `(.L_x_13101) ;  /* 0x0000005000007945 */ /* 0x000fe20003800200 */
[----:B------:R-:W-:Y:S02]  /*aa30*/  LEA.HI R183, R183, R140, RZ, 0x1b ;  /* 0x0000008cb7b77211 */ /* 0x000fe400078fd8ff */
[----:B------:R-:W-:Y:S01]  /*aa40*/  LEA R201, R201, UR22, 0x2 ;  /* 0x00000016c9c97c11 */ /* 0x000fe2000f8e10ff */
[----:B------:R-:W-:Y:S06]  /*aa50*/  @!P3 BRA `(.L_x_13102) ;  /* 0x000000000004b947 */ /* 0x000fec0003800000 */
[----:B---3--:R4:W-:Y:S02]  /*aa60*/  REDG.E.ADD.F32.FTZ.RN.STRONG.GPU desc[UR24][R8.64+0xe80], R113 ;  /* 0x000e8071080079a6 */ /* 0x0089e4000c12f318 */
.L_x_13102:
[----:B------:R-:W-:Y:S05]  /*aa70*/  BSYNC.RECONVERGENT B0 ;  /* 0x0000000000007941 */ /* 0x000fea0003800200 */
.L_x_13101:
[----:B---34-:R3:W4:Y:S01]  /*aa80*/  LDS R113, [R201+0x1740] ;  /* 0x00174000c9717984 */ /* 0x0187220000000800 */
[----:B------:R-:W-:Y:S01]  /*aa90*/  BSSY.RECONVERGENT B0, `(.L_x_13103) ;  /* 0x0000004000007945 */ /* 0x000fe20003800200 */
[----:B------:R-:W-:-:S03]  /*aaa0*/  LEA R183, R183, UR22, 0x2 ;  /* 0x00000016b7b77c11 */ /* 0x000fc6000f8e10ff */
[----:B------:R-:W-:Y:S05]  /*aab0*/  @!P4 BRA `(.L_x_13104) ;  /* 0x000000000004c947 */ /* 0x000fea0003800000 */
[----:B----4-:R4:W-:Y:S02]  /*aac0*/  REDG.E.ADD.F32.FTZ.RN.STRONG.GPU desc[UR24][R8.64+0xf00], R113 ;  /* 0x000f0071080079a6 */ /* 0x0109e4000c12f318 */
.L_x_13104:
[----:B------:R-:W-:Y:S05]  /*aad0*/  BSYNC.RECONVERGENT B0 ;  /* 0x0000000000007941 */ /* 0x000fea0003800200 */
.L_x_13103:
[----:B----4-:R4:W0:Y:S01]  /*aae0*/  LDS R113, [R183+0x17c0] ;  /* 0x0017c000b7717984 */ /* 0x0108220000000800 */
[----:B------:R-:W-:Y:S01]  /*aaf0*/  BSSY.RECONVERGENT B0, `(.L_x_13105) ;  /* 0x0000004000007945 */ /* 0x000fe20003800200 */
[----:B------:R-:W-:-:S03]  /*ab00*/  FADD.FTZ R5, R5, R216 ;  /* 0x000000d805057221 */ /* 0x000fc60000010000 */
[----:B------:R-:W-:Y:S05]  /*ab10*/  @!P5 BRA `(.L_x_13106) ;  /* 0x000000000004d947 */ /* 0x000fea0003800000 */
[----:B0-----:R0:W-:Y:S02]  /*ab20*/  REDG.E.ADD.F32.FTZ.RN.STRONG.GPU desc[UR24][R8.64+0xf80], R113 ;  /* 0x000f8071080079a6 */ /* 0x0011e4000c12f318 */
.L_x_13106:
[----:B------:R-:W-:Y:S05]  /*ab30*/  BSYNC.RECONVERGENT B0 ;  /* 0x0000000000007941 */ /* 0x000fea0003800200 */
.L_x_13105:
[----:B0-----:R-:W0:Y:S01]  /*ab40*/  SHFL.DOWN PT, R113, R4, 0x1, 0x1f ;  /* 0x08201f0004717f89 */ /* 0x001e2200000e0000 */
[----:B------:R-:W-:Y:S01]  /*ab50*/  ISETP.GT.AND P2, PT, R112, 0x1e, PT ;  /* 0x0000001e7000780c */ /* 0x000fe20003f44270 */
[----:B------:R-:W-:Y:S01]  /*ab60*/  FMUL.FTZ R8, R115, R187 ;  /* 0x000000bb73087220 */ /* 0x000fe20000410000 */
[----:B------:R-:W-:Y:S01]  /*ab70*/  FMUL.FTZ R9, R118, R188 ;  /* 0x000000bc76097220 */ /* 0x000fe20000410000 */
[----:B-1----:R-:W1:Y:S01]  /*ab80*/  SHFL.DOWN PT, R196, R5, 0x1, 0x1f ;  /* 0x08201f0005c47f89 */ /* 0x002e6200000e0000 */
[----:B------:R-:W-:Y:S01]  /*ab90*/  FMUL.FTZ R235, R235, R186 ;  /* 0x000000baebeb7220 */ /* 0x000fe20000410000 */
[----:B------:R-:W-:Y:S01]  /*aba0*/  FFMA.FTZ R8, R117, R142, R8 ;  /* 0x0000008e75087223 */ /* 0x000fe20000010008 */
[----:B------:R-:W-:Y:S01]  /*abb0*/  FFMA.FTZ R9, R120, R143, R9 ;  /* 0x0000008f78097223 */ /* 0x000fe20000010009 */
[----:B----4-:R-:W4:Y:S01]  /*abc0*/  SHFL.DOWN PT, R183, R6, 0x1, 0x1f ;  /* 0x08201f0006b77f89 */ /* 0x010f2200000e0000 */
[----:B------:R-:W-:Y:S01]  /*abd0*/  FMUL.FTZ R210, R210, R161 ;  /* 0x000000a1d2d27220 */ /* 0x000fe20000410000 */
[----:B------:R-:W-:Y:S01]  /*abe0*/  FMUL.FTZ R179, R234, R179 ;  /* 0x000000b3eab37220 */ /* 0x000fe20000410000 */
[----:B------:R-:W-:Y:S01]  /*abf0*/  FFMA.FTZ R212, R212, R181, R235 ;  /* 0x000000b5d4d47223 */ /* 0x000fe200000100eb */
[----:B------:R-:W5:Y:S01]  /*ac00*/  SHFL.DOWN PT, R198, R7, 0x1, 0x1f ;  /* 0x08201f0007c67f89 */ /* 0x000f6200000e0000 */
[----:B------:R-:W-:Y:S01]  /*ac10*/  FFMA.FTZ R160, R11, R160, R210 ;  /* 0x000000a00ba07223 */ /* 0x000fe200000100d2 */
[----:B------:R-:W-:Y:S01]  /*ac20*/  FFMA.FTZ R177, R218, R177, R179 ;  /* 0x000000b1dab17223 */ /* 0x000fe200000100b3 */
[-C--:B------:R-:W-:Y:S01]  /*ac30*/  FFMA.FTZ R53, R20, R8.reuse, R53 ;  /* 0x0000000814357223 */ /* 0x080fe20000010035 */
[----:B------:R-:W-:Y:S01]  /*ac40*/  FFMA.FTZ R11, R69, R8, R212 ;  /* 0x00000008450b7223 */ /* 0x000fe200000100d4 */
[----:B------:R-:W-:Y:S01]  /*ac50*/  FMUL.FTZ R133, R10, R133 ;  /* 0x000000850a857220 */ /* 0x000fe20000410000 */
[----:B------:R-:W-:Y:S01]  /*ac60*/  FFMA.FTZ R8, R70, R9, R177 ;  /* 0x0000000946087223 */ /* 0x000fe200000100b1 */
[----:B------:R-:W-:Y:S01]  /*ac70*/  FMUL.FTZ R158, R199, R158 ;  /* 0x0000009ec79e7220 */ /* 0x000fe20000410000 */
[----:B------:R-:W-:Y:S01]  /*ac80*/  FADD.FTZ R88, R11, R88 ;  /* 0x000000580b587221 */ /* 0x000fe20000010000 */
[----:B------:R-:W-:Y:S01]  /*ac90*/  FFMA.FTZ R133, R152, R185, R133 ;  /* 0x000000b998857223 */ /* 0x000fe20000010085 */
        /* <DEDUP_REMOVED lines=10> */
[----:B----4-:R-:W-:Y:S01]  /*ad40*/  @!P2 FADD.FTZ R6, R6, R183 ;  /* 0x000000b70606a221 */ /* 0x010fe20000010000 */
[----:B------:R-:W1:Y:S01]  /*ad50*/  SHFL.DOWN PT, R118, R5, 0x2, 0x1f ;  /* 0x08401f0005767f89 */ /* 0x000e6200000e0000 */
[----:B------:R-:W-:Y:S01]  /*ad60*/  FADD.FTZ R93, R10, R93 ;  /* 0x0000005d0a5d7221 */ /* 0x000fe20000010000 */
[----:B------:R-:W-:Y:S01]  /*ad70*/  FADD.FTZ R94, R9, R94 ;  /* 0x0000005e095e7221 */ /* 0x000fe20000010000 */
[----:B-----5:R-:W-:Y:S01]  /*ad80*/  @!P2 FADD.FTZ R7, R7, R198 ;  /* 0x000000c60707a221 */ /* 0x020fe20000010000 */
[----:B------:R-:W4:Y:S01]  /*ad90*/  SHFL.DOWN PT, R117, R6, 0x2, 0x1f ;  /* 0x08401f0006757f89 */ /* 0x000f2200000e0000 */
[----:B------:R-:W-:Y:S01]  /*ada0*/  ISETP.GT.AND P2, PT, R112, 0x1d, PT ;  /* 0x0000001d7000780c */ /* 0x000fe20003f44270 */
[----:B------:R-:W-:Y:S01]  /*adb0*/  FMUL.FTZ R236, R236, R165 ;  /* 0x000000a5ecec7220 */ /* 0x000fe20000410000 */
[----:B------:R-:W-:Y:S01]  /*adc0*/  ISETP.GT.AND P3, PT, R112, 0xf, PT ;  /* 0x0000000f7000780c */ /* 0x000fe20003f64270 */
        /* <DEDUP_REMOVED lines=20> */
[----:B----4-:R-:W-:Y:S01]  /*af10*/  @!P2 FADD.FTZ R6, R6, R117 ;  /* 0x000000750606a221 */ /* 0x010fe20000010000 */
        /* <DEDUP_REMOVED lines=23> */
[----:B------:R-:W-:Y:S01]  /*b090*/  FADD.FTZ R90, R163, R90 ;  /* 0x0000005aa35a7221 */ /* 0x000fe20000010000 */
[----:B-1----:R-:W-:Y:S01]  /*b0a0*/  @!P2 FADD.FTZ R5, R5, R8 ;  /* 0x000000080505a221 */ /* 0x002fe20000010000 */
[----:B------:R-:W0:Y:S01]  /*b0b0*/  SHFL.DOWN PT, R9, R4, 0x8, 0x1f ;  /* 0x09001f0004097f89 */ /* 0x000e2200000e0000 */
[----:B------:R-:W-:Y:S01]  /*b0c0*/  FFMA.FTZ R52, R19, R137, R52 ;  /* 0x0000008913347223 */ /* 0x000fe20000010034 */
        /* <DEDUP_REMOVED lines=24> */
[----:B------:R-:W-:Y:S01]  /*b250*/  FFMA.FTZ R228, R228, R153, R225 ;  /* 0x00000099e4e47223 */ /* 0x000fe200000100e1 */
[----:B-1----:R-:W-:-:S02]  /*b260*/  @!P2 FADD.FTZ R5, R5, R8 ;  /* 0x000000080505a221 */ /* 0x002fc40000010000 */
        /* <DEDUP_REMOVED lines=13> */
.L_x_13108:
[----:B------:R-:W-:Y:S05]  /*b340*/  BSYNC.RECONVERGENT B0 ;  /* 0x0000000000007941 */ /* 0x000fea0003800200 */
.L_x_13107:
        /* <DEDUP_REMOVED lines=21> */
[----:B------:R-:W-:Y:S02]  /*b4a0*/  UISETP.NE.AND UP0, UPT, UR11, UR45, UPT ;  /* 0x0000002d0b00728c */ /* 0x000fe4000bf05270 */
[----:B------:R-:W-:-:S04]  /*b4b0*/  ULEA UR26, UR8, UR22, 0x3 ;  /* 0x00000016081a7291 */ /* 0x000fc8000f8e18ff */
[----:B------:R-:W-:-:S13]  /*b4c0*/  PLOP3.LUT P2, PT, PT, PT, UP0, 0x80, 0x8 ;  /* 0x000000000008781c */ /* 0x000fda0003f4f008 */
[----:B-1--4-:R-:W1:Y:S04]  /*b4d0*/  @P2 LDS.64 R8, [UR26+0x4610] ;  /* 0x0046101aff082984 */ /* 0x012e680008000a00 */
[----:B0-----:R-:W0:Y:S01]  /*b4e0*/  @P2 LDS.64 R10, [UR26+0x3e10] ;  /* 0x003e101aff0a2984 */ /* 0x001e220008000a00 */
[----:B-1----:R-:W-:Y:S01]  /*b4f0*/  @P2 FADD.FTZ R6, R6, R8 ;  /* 0x0000000806062221 */ /* 0x002fe20000010000 */
[----:B------:R-:W-:Y:S01]  /*b500*/  @P2 FADD.FTZ R7, R7, R9 ;  /* 0x0000000907072221 */ /* 0x000fe20000010000 */
[----:B0-----:R-:W-:Y:S01]  /*b510*/  @P2 FADD.FTZ R4, R4, R10 ;  /* 0x0000000a04042221 */ /* 0x001fe20000010000 */
[----:B------:R-:W-:-:S03]  /*b520*/  @P2 FADD.FTZ R5, R5, R11 ;  /* 0x0000000b05052221 */ /* 0x000fc60000010000 */
[----:B------:R0:W-:Y:S04]  /*b530*/  STS.64 [UR26+0x4610], R6 ;  /* 0x00461006ff007988 */ /* 0x0001e80008000a1a */
[----:B------:R0:W-:Y:S02]  /*b540*/  STS.64 [UR26+0x3e10], R4 ;  /* 0x003e1004ff007988 */ /* 0x0001e40008000a1a */
.L_x_13110:
[----:B------:R-:W-:Y:S05]  /*b550*/  BSYNC.RECONVERGENT B0 ;  /* 0x0000000000007941 */ /* 0x000fea0003800200 */
.L_x_13109:
[----:B------:R-:W-:-:S04]  /*b560*/  UIADD3 UR8, UPT, UPT, UR8, 0x1, URZ ;  /* 0x0000000108087890 */ /* 0x000fc8000fffe0ff */
[----:B------:R-:W-:-:S09]  /*b570*/  UISETP.GE.AND UP0, UPT, UR8, UR46, UPT ;  /* 0x0000002e0800728c */ /* 0x000fd2000bf06270 */
[----:B------:R-:W-:Y:S05]  /*b580*/  BRA.U !UP0, `(.L_x_13111) ;  /* 0xffffff7108d07547 */ /* 0x000fea000b83ffff */
.L_x_13029:
[----:B------:R-:W-:Y:S01]  /*b590*/  BAR.SYNC.DEFER_BLOCKING 0x0 ;  /* 0x0000000000007b1d */ /* 0x000fe20000010000 */
[----:B------:R-:W-:Y:S01]  /*b5a0*/  F2FP.BF16.F32.PACK_AB R61, R62, R61 ;  /* 0x0000003d3e3d723e */ /* 0x000fe200000010ff */
[----:B------:R-:W-:Y:S01]  /*b5b0*/  ULEA UR26, UR11, 0xfffffe00, 0x9 ;  /* 0xfffffe000b1a7891 */ /* 0x000fe2000f8e48ff */
[----:B------:R-:W-:Y:S01]  /*b5c0*/  F2FP.BF16.F32.PACK_AB R59, R60, R59 ;  /* 0x0000003b3c3b723e */ /* 0x000fe200000010ff */
[----:B------:R-:W-:Y:S01]  /*b5d0*/  UIADD3 UR20, UP0, UPT, UR20, -0x800, URZ ;  /* 0xfffff80014147890 */ /* 0x000fe2000ff1e0ff */
[----:B------:R-:W-:Y:S01]  /*b5e0*/  PRMT R0, R61, 0x7632, R0 ;  /* 0x000076323d007816 */ /* 0x000fe20000000000 */
[----:B------:R-:W-:Y:S01]  /*b5f0*/  UIADD3 UR23, UPT, UPT, -UR26, UR23, URZ ;  /* 0x000000171a177290 */ /* 0x000fe2000fffe1ff */
[----:B------:R-:W-:Y:S01]  /*b600*/  F2FP.BF16.F32.PACK_AB R57, R58, R57 ;  /* 0x000000393a39723e */ /* 0x000fe200000010ff */
[----:B------:R-:W5:Y:S01]  /*b610*/  S2UR UR32, SR_CTAID.X ;  /* 0x00000000002079c3 */ /* 0x000f620000002500 */
[----:B------:R-:W-:Y:S01]  /*b620*/  F2FP.BF16.F32.PACK_AB R55, R56, R55 ;  /* 0x000000373837723e */ /* 0x000fe200000010ff */
[----:B------:R-:W5:Y:S01]  /*b630*/  LDCU.64 UR28, c[0x0][0x4f8] ;  /* 0x00009f00ff1c77ac */ /* 0x000f620008000a00 */
[----:B------:R-:W-:-:S02]  /*b640*/  PRMT R2, R59, 0x7632, R2 ;  /* 0x000076323b027816 */ /* 0x000fc40000000002 */
[----:B------:R-:W-:Y:S01]  /*b650*/  PRMT R3, R57, 0x7632, R3 ;  /* 0x0000763239037816 */ /* 0x000fe20000000003 */
[----:B------:R-:W1:Y:S01]  /*b660*/  LDCU.64 UR30, c[0x0][0x500] ;  /* 0x0000a000ff1e77ac */ /* 0x000e620008000a00 */
[C---:B------:R-:W-:Y:S01]  /*b670*/  ISETP.NE.AND P0, PT, R140.reuse, RZ, PT ;  /* 0x000000ff8c00720c */ /* 0x040fe20003f05270 */
[----:B------:R-:W1:Y:S01]  /*b680*/  S2UR UR8, SR_CTAID.Y ;  /* 0x00000000000879c3 */ /* 0x000e620000002600 */
        /* <DEDUP_REMOVED lines=8> */
[----:B0-----:R-:W-:Y:S01]  /*b710*/  PRMT R4, R53, 0x7632, R4 ;  /* 0x0000763235047816 */ /* 0x001fe20000000004 */
[----:B------:R-:W-:Y:S01]  /*b720*/  UIADD3 UR12, UP1, UPT, UR12, -0x400, URZ ;  /* 0xfffffc000c0c7890 */ /* 0x000fe2000ff3e0ff */
[----:B------:R-:W-:Y:S01]  /*b730*/  MOV R6, UR23 ;  /* 0x0000001700067c02 */ /* 0x000fe20008000f00 */
[----:B------:R0:W-:Y:S01]  /*b740*/  STS.U16 [R95+0x6], R2 ;  /* 0x000006025f007388 */ /* 0x0001e20000000400 */
[C---:B------:R-:W-:Y:S01]  /*b750*/  LOP3.LUT R5, R140.reuse, 0x1f, RZ, 0xc0, !PT ;  /* 0x0000001f8c057812 */ /* 0x040fe200078ec0ff */
[----:B------:R-:W-:Y:S01]  /*b760*/  UIADD3 UR16, UP2, UPT, UR16, -0x400, URZ ;  /* 0xfffffc0010107890 */ /* 0x000fe2000ff5e0ff */
[----:B------:R-:W-:Y:S01]  /*b770*/  SHF.L.U32 R140, R140, 0x4, RZ ;  /* 0x000000048c8c7819 */ /* 0x000fe200000006ff */
[----:B------:R3:W-:Y:S01]  /*b780*/  STS.U16 [R95+0xa], R3 ;  /* 0x00000a035f007388 */ /* 0x0007e20000000400 */
[----:B-----5:R-:W-:Y:S01]  /*b790*/  UIMAD.WIDE.U32 UR14, UR32, UR28, UR26 ;  /* 0x0000001c200e72a5 */ /* 0x020fe2000f8e001a */
[----:B--2---:R-:W-:Y:S01]  /*b7a0*/  PRMT R0, R55, 0x7632, R0 ;  /* 0x0000763237007816 */ /* 0x004fe20000000000 */
[----:B------:R-:W-:Y:S01]  /*b7b0*/  UIADD3 UR18, UP3, UPT, UR18, -0x400, URZ ;  /* 0xfffffc0012127890 */ /* 0x000fe2000ff7e0ff */
[----:B------:R-:W-:Y:S01]  /*b7c0*/  STS.U16 [R95], R61 ;  /* 0x0000003d5f007388 */ /* 0x000fe20000000400 */
[----:B------:R-:W-:Y:S01]  /*b7d0*/  UIMAD UR15, UR32, UR29, UR15 ;  /* 0x0000001d200f72a4 */ /* 0x000fe2000f8e020f */
[----:B0-----:R-:W-:Y:S01]  /*b7e0*/  PRMT R2, R51, 0x7632, R2 ;  /* 0x0000763233027816 */ /* 0x001fe20000000002 */
[----:B------:R-:W0:Y:S01]  /*b7f0*/  LDCU.64 UR28, c[0x0][0x550] ;  /* 0x0000aa00ff1c77ac */ /* 0x000e220008000a00 */
[----:B------:R2:W-:Y:S01]  /*b800*/  STS.U16 [R95+0xe], R0 ;  /* 0x00000e005f007388 */ /* 0x0005e20000000400 */
[----:B------:R-:W-:-:S02]  /*b810*/  LOP3.LUT R7, R5, 0x3e00, R140, 0xf8, !PT ;  /* 0x00003e0005077812 */ /* 0x000fc400078ef88c */
[----:B---3--:R-:W-:Y:S01]  /*b820*/  PRMT R3, R49, 0x7632, R3 ;  /* 0x0000763231037816 */ /* 0x008fe20000000003 */
[----:B------:R3:W-:Y:S01]  /*b830*/  STS.U16 [R95+0x4], R59 ;  /* 0x0000043b5f007388 */ /* 0x0007e20000000400 */
[----:B-1----:R-:W-:Y:S01]  /*b840*/  UIMAD UR23, UR8, UR31, URZ ;  /* 0x0000001f081772a4 */ /* 0x002fe2000f8e02ff */
[C---:B------:R-:W-:Y:S01]  /*b850*/  LOP3.LUT R41, R7.reuse, 0x20, RZ, 0xfc, !PT ;  /* 0x0000002007297812 */ /* 0x040fe200078efcff */
[----:B------:R-:W-:Y:S01]  /*b860*/  UIMAD.WIDE.U32 UR14, UR8, UR30, UR14 ;  /* 0x0000001e080e72a5 */ /* 0x000fe2000f8e000e */
[----:B------:R1:W-:Y:S01]  /*b870*/  STS.U16 [R95+0x8], R57 ;  /* 0x000008395f007388 */ /* 0x0003e20000000400 */
[----:B------:R-:W-:Y:S01]  /*b880*/  LOP3.LUT R43, R7, 0x40, RZ, 0xfc, !PT ;  /* 0x00000040072b7812 */ /* 0x000fe200078efcff */
[----:B------:R-:W-:Y:S01]  /*b890*/  UIADD3.X UR13, UPT, UPT, UR13, -0x1, URZ, UP1, !UPT ;  /* 0xffffffff0d0d7890 */ /* 0x000fe20008ffe4ff */
[----:B--2---:R-:W-:Y:S01]  /*b8a0*/  PRMT R0, R47, 0x7632, R0 ;  /* 0x000076322f007816 */ /* 0x004fe20000000000 */
[----:B------:R2:W-:Y:S01]  /*b8b0*/  STS.U16 [R95+0xc], R55 ;  /* 0x00000c375f007388 */ /* 0x0005e20000000400 */
[C---:B------:R-:W-:Y:S01]  /*b8c0*/  LOP3.LUT R45, R7.reuse, 0x60, RZ, 0xfc, !PT ;  /* 0x00000060072d7812 */ /* 0x040fe200078efcff */
[----:B------:R-:W-:Y:S01]  /*b8d0*/  UIADD3.X UR17, UPT, UPT, UR17, -0x1, URZ, UP2, !UPT ;  /* 0xffffffff11117890 */ /* 0x000fe200097fe4ff */
[C---:B---3--:R-:W-:Y:S01]  /*b8e0*/  LOP3.LUT R59, R7.reuse, 0x140, RZ, 0xfc, !PT ;  /* 0x00000140073b7812 */ /* 0x048fe200078efcff */
[----:B------:R3:W-:Y:S01]  /*b8f0*/  STS.U16 [R95+0x10], R53 ;  /* 0x000010355f007388 */ /* 0x0007e20000000400 */
[C---:B------:R-:W-:Y:S01]  /*b900*/  LOP3.LUT R61, R7.reuse, 0x160, RZ, 0xfc, !PT ;  /* 0x00000160073d7812 */ /* 0x040fe200078efcff */
[----:B------:R-:W-:Y:S01]  /*b910*/  UIADD3.X UR19, UPT, UPT, UR19, -0x1, URZ, UP3, !UPT ;  /* 0xffffffff13137890 */ /* 0x000fe20009ffe4ff */
[C---:B-1----:R-:W-:Y:S01]  /*b920*/  LOP3.LUT R57, R7.reuse, 0x120, RZ, 0xfc, !PT ;  /* 0x0000012007397812 */ /* 0x042fe200078efcff */
[----:B------:R1:W-:Y:S01]  /*b930*/  STS.U16 [R95+0x12], R4 ;  /* 0x000012045f007388 */ /* 0x0003e20000000400 */
[----:B------:R-:W-:-:S02]  /*b940*/  LOP3.LUT R63, R7, 0x180, RZ, 0xfc, !PT ;  /* 0x00000180073f7812 */ /* 0x000fc400078efcff */
[C---:B--2---:R-:W-:Y:S01]  /*b950*/  LOP3.LUT R55, R7.reuse, 0x100, RZ, 0xfc, !PT ;  /* 0x0000010007377812 */ /* 0x044fe200078efcff */
[----:B------:R2:W-:Y:S01]  /*b960*/  STS.U16 [R95+0x14], R51 ;  /* 0x000014335f007388 */ /* 0x0005e20000000400 */
[C---:B------:R-:W-:Y:S02]  /*b970*/  LOP3.LUT R65, R7.reuse, 0x1a0, RZ, 0xfc, !PT ;  /* 0x000001a007417812 */ /* 0x040fe400078efcff */
[C---:B---3--:R-:W-:Y:S01]  /*b980*/  LOP3.LUT R53, R7.reuse, 0xe0, RZ, 0xfc, !PT ;  /* 0x000000e007357812 */ /* 0x048fe200078efcff */
[----:B------:R-:W-:Y:S01]  /*b990*/  STS.U16 [R95+0x16], R2 ;  /* 0x000016025f007388 */ /* 0x000fe20000000400 */
[C---:B------:R-:W-:Y:S02]  /*b9a0*/  LOP3.LUT R67, R7.reuse, 0x1c0, RZ, 0xfc, !PT ;  /* 0x000001c007437812 */ /* 0x040fe400078efcff */
[----:B-1----:R-:W-:Y:S01]  /*b9b0*/  MOV R4, UR23 ;  /* 0x0000001700047c02 */ /* 0x002fe20008000f00 */
[----:B------:R1:W-:Y:S01]  /*b9c0*/  STS.U16 [R95+0x18], R49 ;  /* 0x000018315f007388 */ /* 0x0003e20000000400 */
[----:B------:R-:W-:-:S02]  /*b9d0*/  LOP3.LUT R69, R7, 0x1e0, RZ, 0xfc, !PT ;  /* 0x000001e007457812 */ /* 0x000fc400078efcff */
[C---:B--2---:R-:W-:Y:S01]  /*b9e0*/  LOP3.LUT R51, R7.reuse, 0xc0, RZ, 0xfc, !PT ;  /* 0x000000c007337812 */ /* 0x044fe200078efcff */
[----:B------:R2:W-:Y:S04]  /*b9f0*/  STS.U16 [R95+0x1a], R3 ;  /* 0x00001a035f007388 */ /* 0x0005e80000000400 */
[----:B------:R3:W-:Y:S01]  /*ba00*/  STS.U16 [R95+0x1c], R47 ;  /* 0x00001c2f5f007388 */ /* 0x0007e20000000400 */
[----:B-1----:R-:W-:-:S03]  /*ba10*/  LOP3.LUT R49, R7, 0xa0, RZ, 0xfc, !PT ;  /* 0x000000a007317812 */ /* 0x002fc600078efcff */
[----:B------:R-:W-:Y:S01]  /*ba20*/  STS.U16 [R95+0x1e], R0 ;  /* 0x00001e005f007388 */ /* 0x000fe20000000400 */
[----:B------:R-:W-:-:S03]  /*ba30*/  NOP ;  /* 0x0000000000007918 */ /* 0x000fc60000000000 */
[----:B------:R-:W-:Y:S01]  /*ba40*/  LDS.U16 R9, [R111] ;  /* 0x000000006f097984 */ /* 0x000fe20000000400 */
[C---:B--2---:R-:W-:Y:S02]  /*ba50*/  IADD3 R3, P1, PT, R7.reuse, UR14, RZ ;  /* 0x0000000e07037c10 */ /* 0x044fe4000ff3e0ff */
[----:B---3--:R-:W-:Y:S01]  /*ba60*/  LOP3.LUT R47, R7, 0x80, RZ, 0xfc, !PT ;  /* 0x00000080072f7812 */ /* 0x008fe200078efcff */
[----:B------:R-:W-:Y:S01]  /*ba70*/  LDS.U16 R11, [R110+0x40] ;  /* 0x000040006e0b7984 */ /* 0x000fe20000000400 */
[----:B------:R-:W-:Y:S01]  /*ba80*/  IADD3.X R4, PT, PT, R4, UR15, RZ, P1, !PT ;  /* 0x0000000f04047c10 */ /* 0x000fe20008ffe4ff */
[----:B------:R-:W1:Y:S01]  /*ba90*/  LDCU.64 UR14, c[0x0][0x518] ;  /* 0x0000a300ff0e77ac */ /* 0x000e620008000a00 */
[C---:B0-----:R-:W-:Y:S01]  /*baa0*/  LEA R2, P1, R3.reuse, UR28, 0x1 ;  /* 0x0000001c03027c11 */ /* 0x041fe2000f8208ff */
[----:B------:R-:W-:Y:S03]  /*bab0*/  LDS.U16 R13, [R109+0x80] ;  /* 0x000080006d0d7984 */ /* 0x000fe60000000400 */
[----:B------:R-:W-:Y:S01]  /*bac0*/  LEA.HI.X R3, R3, UR29, R4, 0x1, P1 ;  /* 0x0000001d03037c11 */ /* 0x000fe200088f0c04 */
[----:B------:R-:W-:Y:S01]  /*bad0*/  LDS.U16 R15, [R108+0xc0] ;  /* 0x0000c0006c0f7984 */ /* 0x000fe20000000400 */
[----:B------:R-:W0:Y:S03]  /*bae0*/  LDCU.64 UR28, c[0x0][0x560] ;  /* 0x0000ac00ff1c77ac */ /* 0x000e260008000a00 */
[----:B------:R-:W-:Y:S04]  /*baf0*/  LDS.U16 R17, [R107+0x100] ;  /* 0x000100006b117984 */ /* 0x000fe80000000400 */
[----:B------:R-:W-:Y:S04]  /*bb00*/  LDS.U16 R19, [R106+0x140] ;  /* 0x000140006a137984 */ /* 0x000fe80000000400 */
[----:B------:R-:W-:Y:S01]  /*bb10*/  LDS.U16 R21, [R105+0x180] ;  /* 0x0001800069157984 */ /* 0x000fe20000000400 */
[----:B-1----:R-:W-:-:S03]  /*bb20*/  UIMAD.WIDE.U32 UR26, UR32, UR14, UR26 ;  /* 0x0000000e201a72a5 */ /* 0x002fc6000f8e001a */
[----:B------:R-:W-:Y:S01]  /*bb30*/  LDS.U16 R23, [R104+0x1c0] ;  /* 0x0001c00068177984 */ /* 0x000fe20000000400 */
[----:B------:R-:W-:-:S03]  /*bb40*/  UIMAD UR15, UR32, UR15, UR27 ;  /* 0x0000000f200f72a4 */ /* 0x000fc6000f8e021b */
[----:B------:R-:W-:Y:S01]  /*bb50*/  LDS.U16 R25, [R103+0x200] ;  /* 0x0002000067197984 */ /* 0x000fe20000000400 */
[----:B------:R-:W-:-:S03]  /*bb60*/  UMOV UR14, UR26 ;  /* 0x0000001a000e7c82 */ /* 0x000fc60008000000 */
        /* <DEDUP_REMOVED lines=41> */
[----:B----4-:R-:W-:Y:S01]  /*be00*/  PRMT R8, R0, 0x7632, R8 ;  /* 0x0000763200087816 */ /* 0x010fe20000000008 */
        /* <DEDUP_REMOVED lines=116> */
.L_x_13028:
        /* <DEDUP_REMOVED lines=33> */
.L_x_13114:
[----:B------:R-:W-:Y:S05]  /*c760*/  BSYNC.RECONVERGENT B0 ;  /* 0x0000000000007941 */ /* 0x000fea0003800200 */
.L_x_13113:
[----:B------:R-:W-:Y:S01]  /*c770*/  UISETP.NE.U32.AND UP0, UPT, UR10, URZ, UPT ;  /* 0x000000ff0a00728c */ /* 0x000fe2000bf05070 */
[----:B0-----:R-:W-:-:S03]  /*c780*/  ISETP.GE.AND P0, PT, R11, UR26, PT ;  /* 0x0000001a0b007c0c */ /* 0x001fc6000bf06270 */
[----:B------:R-:W-:-:S09]  /*c790*/  UISETP.NE.AND.EX UP0, UPT, UR11, URZ, UPT, UP0 ;  /* 0x000000ff0b00728c */ /* 0x000fd2000bf05300 */
[----:B------:R-:W-:Y:S05]  /*c7a0*/  BRA.U !UP0, `(.L_x_13115) ;  /* 0x0000000108707547 */ /* 0x000fea000b800000 */
[----:B------:R-:W-:Y:S06]  /*c7b0*/  BAR.SYNC.DEFER_BLOCKING 0x0 ;  /* 0x0000000000007b1d */ /* 0x000fec0000010000 */
[----:B------:R-:W-:Y:S01]  /*c7c0*/  BSSY.RECONVERGENT B0, `(.L_x_13115) ;  /* 0x000001a000007945 */ /* 0x000fe20003800200 */
[----:B--2---:R-:W0:Y:S01]  /*c7d0*/  SHFL.DOWN P1, R3, R114, 0x1, 0x1f ;  /* 0x08201f0072037f89 */ /* 0x004e220000020000 */
[----:B-1----:R-:W1:Y:S01]  /*c7e0*/  S2R R4, SR_LANEID ;  /* 0x0000000000047919 */ /* 0x002e620000000000 */
[----:B------:R-:W2:Y:S01]  /*c7f0*/  S2R R6, SR_TID.X ;  /* 0x0000000000067919 */ /* 0x000ea20000002100 */
[----:B0-----:R-:W-:-:S05]  /*c800*/  @P1 FADD R3, R3, R114 ;  /* 0x0000007203031221 */ /* 0x001fca0000000000 */
[----:B------:R-:W0:Y:S01]  /*c810*/  SHFL.DOWN P1, R0, R3, 0x2, 0x1f ;  /* 0x08401f0003007f89 */ /* 0x000e220000020000 */
        /* <DEDUP_REMOVED lines=20> */
.L_x_13116:
[----:B------:R-:W-:Y:S05]  /*c960*/  BSYNC.RECONVERGENT B0 ;  /* 0x0000000000007941 */ /* 0x000fea0003800200 */
.L_x_13115:
        /* <DEDUP_REMOVED lines=16> */
.L_x_13118:
[----:B------:R-:W-:Y:S02]  /*ca70*/  LEA R0, R11, UR10, 0x3 ;  /* 0x0000000a0b007c11 */ /* 0x000fe4000f8e18ff */
[----:B-123--:R-:W-:Y:S02]  /*ca80*/  MOV R3, UR7 ;  /* 0x0000000700037c02 */ /* 0x00efe40008000f00 */
        /* <DEDUP_REMOVED lines=30> */
.L_x_13117:
[----:B------:R-:W-:Y:S05]  /*cc70*/  EXIT ;  /* 0x000000000000794d */ /* 0x000fea0003800000 */
.L_x_13119:
        /* <DEDUP_REMOVED lines=16> */
.L_x_18736:


//--------------------- .text._Z25selective_scan_bwd_kernelI32Selective_Scan_bwd_kernel_traitsILi32ELi16ELb0ELb1ELb0ELb0ELb1EN3c108BFloat16ENS1_7complexIfEEEEv12SSMParamsBwd --------------------------
	.section	.text._Z25selective_scan_bwd_kernelI32Selective_Scan_bwd_kernel_traitsILi32ELi16ELb0ELb1ELb0ELb0ELb1EN3c108BFloat16ENS1_7complexIfEEEEv12SSMParamsBwd,"ax",@progbits
	.align	128
        .global         _Z25selective_scan_bwd_kernelI32Selective_Scan_bwd_kernel_traitsILi32ELi16ELb0ELb1ELb0ELb0ELb1EN3c108BFloat16ENS1_7complexIfEEEEv12SSMParamsBwd
        .type           _Z25selective_scan_bwd_kernelI32Selective_Scan_bwd_kernel_traitsILi32ELi16ELb0ELb1ELb0ELb0ELb1EN3c108BFloat16ENS1_7complexIfEEEEv12SSMParamsBwd,@function
        .size           _Z25selective_scan_bwd_kernelI32Selective_Scan_bwd_kernel_traitsILi32ELi16ELb0ELb1ELb0ELb0ELb1EN3c108BFloat16ENS1_7complexIfEEEEv12SSMParamsBwd,(.L_x_18737 - _Z25selective_scan_bwd_kernelI32Selective_Scan_bwd_kernel_traitsILi32ELi16ELb0ELb1ELb0ELb0ELb1EN3c108BFloat16ENS1_7complexIfEEEEv12SSMParamsBwd)
        .other          _Z25selective_scan_bwd_kernelI32Selective_Scan_bwd_kernel_traitsILi32ELi16ELb0ELb1ELb0ELb0ELb1EN3c108BFloat16ENS1_7complexIfEEEEv12SSMParamsBwd,@"STO_CUDA_ENTRY STV_DEFAULT"
_Z25selective_scan_bwd_kernelI32Selective_Scan_bwd_kernel_traitsILi32ELi16ELb0ELb1ELb0ELb0ELb1EN3c108BFloat16ENS1_7complexIfEEEEv12SSMParamsBwd:
.text._Z25selective_scan_bwd_kernelI32Selective_Scan_bwd_kernel_traitsILi32ELi16ELb0ELb1ELb0ELb0ELb1EN3c108BFloat16ENS1_7complexIfEEEEv12SSMParamsBwd:
        /* <DEDUP_REMOVED lines=29> */
[----:B--2---:R-:W-:Y:S01]  /*01d0*/  ULEA UR13, UR26, 0xfffffe00, 0x9 ;  /* 0xfffffe001a0d7891 */ /* 0x004fe2000f8e48ff */
[----:B------:R-:W-:Y:S02]  /*01e0*/  CS2R R112, SRZ ;  /* 0x0000000000707805 */ /* 0x000fe4000001ff00 */
[----:B------:R-:W-:Y:S01]  /*01f0*/  IABS R0, R0 ;  /* 0x0000000000007213 */ /* 0x000fe20000000000 */
[----:B------:R-:W-:-:S03]  /*0200*/  USHF.R.S32.HI UR25, URZ, 0x1f, UR13 ;  /* 0x0000001fff197899 */ /* 0x000fc6000801140d */
        /* <DEDUP_REMOVED lines=11> */
[----:B------:R-:W-:Y:S01]  /*02c0*/  UIADD3 UR22, UP0, UPT, UR13, UR4, URZ ;  /* 0x000000040d167290 */ /* 0x000fe2000ff1e0ff */
[----:B------:R-:W0:Y:S02]  /*02d0*/  LDCU.128 UR8, c[0x0][0x460] ;  /* 0x00008c00ff0877ac */ /* 0x000e240008000c00 */
[----:B------:R-:W-:Y:S01]  /*02e0*/  UMOV UR4, URZ ;  /* 0x000000ff00047c82 */ /* 0x000fe20008000000 */
[----:B------:R-:W-:Y:S02]  /*02f0*/  UIADD3.X UR7, UPT, UPT, UR25, UR7, URZ, UP0, !UPT ;  /* 0x0000000719077290 */ /* 0x000fe400087fe4ff */
[----:B------:R-:W-:Y:S01]  /*0300*/  UIADD3 UR20, UP2, UPT, UR13, UR20, URZ ;  /* 0x000000140d147290 */ /* 0x000fe2000ff5e0ff */
[----:B------:R-:W2:Y:S01]  /*0310*/  LDCU.64 UR18, c[0x0][0x498] ;  /* 0x00009300ff1277ac */ /* 0x000ea20008000a00 */
[----:B---3--:R-:W-:-:S02]  /*0320*/  IADD3 R2, PT, PT, R0, 0xffffffe, RZ ;  /* 0x0ffffffe00027810 */ /* 0x008fc40007ffe0ff */
[----:B------:R-:W-:Y:S01]  /*0330*/  MOV R0, UR12 ;  /* 0x0000000c00007c02 */ /* 0x000fe20008000f00 */
[----:B------:R-:W-:Y:S01]  /*0340*/  UIADD3.X UR24, UPT, UPT, UR25, UR24, URZ, UP2, !UPT ;  /* 0x0000001819187290 */ /* 0x000fe200097fe4ff */
[----:B------:R-:W3:Y:S02]  /*0350*/  LDCU.64 UR16, c[0x0][0x4b8] ;  /* 0x00009700ff1077ac */ /* 0x000ee40008000a00 */
[----:B------:R-:W4:Y:S01]  /*0360*/  F2I.FTZ.U32.TRUNC.NTZ R2, R2 ;  /* 0x0000000200027305 */ /* 0x000f22000021f000 */
[----:B------:R-:W-:Y:S01]  /*0370*/  IABS R0, R0 ;  /* 0x0000000000007213 */ /* 0x000fe20000000000 */
[----:B0-----:R-:W-:-:S03]  /*0380*/  ULEA UR23, UP3, UR20, UR10, 0x1 ;  /* 0x0000000a14177291 */ /* 0x001fc6000f8608ff */
[----:B------:R-:W-:Y:S01]  /*0390*/  R2UR UR27, R0 ;  /* 0x00000000001b72ca */ /* 0x000fe200000e0000 */
[----:B------:R-:W-:Y:S01]  /*03a0*/  ULEA.HI.X UR24, UR20, UR11, UR24, 0x1, UP3 ;  /* 0x0000000b14187291 */ /* 0x000fe200098f0c18 */
[----:B----4-:R-:W-:Y:S01]  /*03b0*/  R2UR UR5, R2 ;  /* 0x00000000020572ca */ /* 0x010fe200000e0000 */
        /* <DEDUP_REMOVED lines=8> */
[----:B-1----:R-:W-:Y:S02]  /*0440*/  UIMAD.WIDE.U32 UR8, UR6, UR14, URZ ;  /* 0x0000000e060872a5 */ /* 0x002fe4000f8e00ff */
[----:B------:R-:W-:Y:S01]  /*0450*/  UISETP.NE.AND UP1, UPT, UR28, URZ, UPT ;  /* 0x000000ff1c00728c */ /* 0x000fe2000bf25270 */
[----:B------:R-:W-:Y:S01]  /*0460*/  UMOV UR7, UR5 ;  /* 0x0000000500077c82 */ /* 0x000fe20008000000 */
[----:B--2---:R-:W-:-:S02]  /*0470*/  UIMAD.WIDE.U32 UR4, UR6, UR18, URZ ;  /* 0x00000012060472a5 */ /* 0x004fc4000f8e00ff */
        /* <DEDUP_REMOVED lines=15> */
[----:B------:R-:W-:Y:S01]  /*0570*/  @UP0 UIADD3 UR7, UPT, UPT, UR7, 0x1, URZ ;  /* 0x0000000107070890 */ /* 0x000fe2000fffe0ff */
[----:B------:R-:W3:Y:S01]  /*0580*/  LDCU.64 UR18, c[0x0][0x4c0] ;  /* 0x00009800ff1277ac */ /* 0x000ee20008000a00 */
[----:B------:R-:W-:-:S02]  /*0590*/  UIADD3 UR13, UP3, UPT, UR13, UR4, URZ ;  /* 0x000000040d0d7290 */ /* 0x000fc4000ff7e0ff */
[----:B------:R-:W-:Y:S02]  /*05a0*/  @!UP2 UIADD3 UR7, UPT, UPT, -UR7, URZ, URZ ;  /* 0x000000ff0707a290 */ /* 0x000fe4000fffe1ff */
[----:B------:R-:W-:Y:S02]  /*05b0*/  UIADD3.X UR4, UPT, UPT, UR25, UR5, URZ, UP3, !UPT ;  /* 0x0000000519047290 */ /* 0x000fe40009ffe4ff */
[----:B0-----:R-:W-:Y:S02]  /*05c0*/  UISETP.NE.U32.AND UP0, UPT, UR32, URZ, UPT ;  /* 0x000000ff2000728c */ /* 0x001fe4000bf05070 */
[----:B--2---:R-:W-:Y:S02]  /*05d0*/  ULEA UR25, UP2, UR13, UR10, 0x1 ;  /* 0x0000000a0d197291 */ /* 0x004fe4000f8408ff */
[----:B------:R-:W-:Y:S02]  /*05e0*/  @!UP1 ULOP3.LUT UR7, URZ, UR28, URZ, 0x33, !UPT ;  /* 0x0000001cff079292 */ /* 0x000fe4000f8e33ff */
[----:B------:R-:W-:-:S02]  /*05f0*/  UISETP.NE.AND.EX UP0, UPT, UR33, URZ, UPT, UP0 ;  /* 0x000000ff2100728c */ /* 0x000fc4000bf05300 */
[----:B------:R-:W-:Y:S02]  /*0600*/  ULEA.HI.X UR13, UR13, UR11, UR4, 0x1, UP2 ;  /* 0x0000000b0d0d7291 */ /* 0x000fe400090f0c04 */
[----:B------:R-:W-:Y:S02]  /*0610*/  USHF.R.S32.HI UR4, URZ, 0x1f, UR7 ;  /* 0x0000001fff047899 */ /* 0x000fe40008011407 */
[----:B-1----:R-:W-:Y:S02]  /*0620*/  UIMAD.WIDE.U32 UR8, UR7, UR14, UR8 ;  /* 0x0000000e070872a5 */ /* 0x002fe4000f8e0008 */
[----:B------:R-:W-:Y:S02]  /*0630*/  UIMAD UR5, UR4, UR14, URZ ;  /* 0x0000000e040572a4 */ /* 0x000fe4000f8e02ff */
[----:B---3--:R-:W-:Y:S02]  /*0640*/  UIMAD UR11, UR4, UR18, URZ ;  /* 0x00000012040b72a4 */ /* 0x008fe4000f8e02ff */
[----:B------:R-:W-:-:S02]  /*0650*/  UIMAD UR10, UR7, UR15, UR5 ;  /* 0x0000000f070a72a4 */ /* 0x000fc4000f8e0205 */
[----:B------:R-:W-:Y:S01]  /*0660*/  UIMAD.WIDE.U32 UR4, UR7, UR18, URZ ;  /* 0x00000012070472a5 */ /* 0x000fe2000f8e00ff */
[----:B------:R-:W0:Y:S01]  /*0670*/  @UP0 LDCU UR18, c[0x0][0x384] ;  /* 0x00007080ff1207ac */ /* 0x000e220008000800 */
[----:B------:R-:W1:Y:S01]  /*0680*/  LDCU.64 UR14, c[0x0][0x538] ;  /* 0x0000a700ff0e77ac */ /* 0x000e620008000a00 */
[----:B------:R-:W-:Y:S01]  /*0690*/  UIMAD UR11, UR7, UR19, UR11 ;  /* 0x00000013070b72a4 */ /* 0x000fe2000f8e020b */
[----:B------:R-:W2:Y:S01]  /*06a0*/  @UP0 LDCU UR19, c[0x0][0x38c] ;  /* 0x00007180ff1307ac */ /* 0x000ea20008000800 */
[----:B------:R-:W3:Y:S01]  /*06b0*/  LDCU.64 UR28, c[0x0][0x448] ;  /* 0x00008900ff1c77ac */ /* 0x000ee20008000a00 */
[----:B------:R-:W4:Y:S01]  /*06c0*/  @UP0 LDCU.64 UR32, c[0x0][0x480] ;  /* 0x00009000ff2007ac */ /* 0x000f220008000a00 */
        /* <DEDUP_REMOVED lines=27> */
[----:B------:R-:W-:Y:S01]  /*0880*/  UMOV UR26, UR13 ;  /* 0x0000000d001a7c82 */ /* 0x000fe20008000000 */
[C---:B0-----:R-:W-:Y:S02]  /*0890*/  SHF.L.U32 R0, R5.reuse, 0x4, RZ ;  /* 0x0000000405007819 */ /* 0x041fe400000006ff */
[----:B------:R-:W-:-:S04]  /*08a0*/  LOP3.LUT R5, R5, 0x1f, RZ, 0xc0, !PT ;  /* 0x0000001f05057812 */ /* 0x000fc800078ec0ff */
[----:B-1----:R-:W-:-:S07]  /*08b0*/  LOP3.LUT R9, R5, 0x3e00, R0, 0xf8, !PT ;  /* 0x00003e0005097812 */ /* 0x002fce00078ef800 */
.L_x_13205:
[----:B0-----:R-:W0:Y:S01]  /*08c0*/  S2R R133, SR_TID.X ;  /* 0x0000000000857919 */ /* 0x001e220000002100 */
[----:B------:R-:W1:Y:S01]  /*08d0*/  S2UR UR32, SR_CTAID.X ;  /* 0x00000000002079c3 */ /* 0x000e620000002500 */
[----:B------:R-:W1:Y:S01]  /*08e0*/  LDCU.128 UR12, c[0x0][0x410] ;  /* 0x00008200ff0c77ac */ /* 0x000e620008000c00 */
[----:B------:R-:W-:Y:S02]  /*08f0*/  MOV R6, UR21 ;  /* 0x0000001500067c02 */ /* 0x000fe40008000f00 */
[----:B------:R-:W-:Y:S01]  /*0900*/  MOV R7, UR22 ;  /* 0x0000001600077c02 */ /* 0x000fe20008000f00 */
[----:B------:R-:W-:Y:S01]  /*0910*/  USHF.L.U32 UR8, UR20, 0x9, URZ ;  /* 0x0000000914087899 */ /* 0x000fe200080006ff */
[----:B------:R-:W-:Y:S01]  /*0920*/  PRMT R28, RZ, 0x7610, R28 ;  /* 0x00007610ff1c7816 */ /* 0x000fe2000000001c */
[----:B------:R-:W-:Y:S01]  /*0930*/  UMOV UR9, URZ ;  /* 0x000000ff00097c82 */ /* 0x000fe20008000000 */
[----:B------:R-:W2:Y:S01]  /*0940*/  S2UR UR33, SR_CTAID.Y ;  /* 0x00000000002179c3 */ /* 0x000ea20000002600 */
[----:B------:R-:W-:Y:S01]  /*0950*/  UIADD3 UR8, UPT, UPT, UR8, -0x200, URZ ;  /* 0xfffffe0008087890 */ /* 0x000fe2000fffe0ff */
[----:B------:R-:W-:Y:S01]  /*0960*/  IMAD.WIDE.U32 R26, R9, 0x2, R6 ;  /* 0x00000002091a7825 */ /* 0x000fe200078e0006 */
[----:B------:R-:W3:Y:S01]  /*0970*/  LDCU.64 UR38, c[0x0][0x488] ;  /* 0x00009100ff2677ac */ /* 0x000ee20008000a00 */
[----:B------:R-:W-:-:S02]  /*0980*/  PRMT R34, RZ, 0x7610, R34 ;  /* 0x00007610ff227816 */ /* 0x000fc40000000022 */
[----:B------:R-:W-:Y:S01]  /*0990*/  PRMT R23, RZ, 0x7610, R23 ;  /* 0x00007610ff177816 */ /* 0x000fe20000000017 */
[----:B----4-:R-:W4:Y:S01]  /*09a0*/  LDCU.128 UR16, c[0x0][0x420] ;  /* 0x00008400ff1077ac */ /* 0x010f220008000c00 */
[----:B------:R-:W-:Y:S02]  /*09b0*/  PRMT R35, RZ, 0x7610, R35 ;  /* 0x00007610ff237816 */ /* 0x000fe40000000023 */
[----:B------:R-:W-:Y:S01]  /*09c0*/  PRMT R29, RZ, 0x7610, R29 ;  /* 0x00007610ff1d7816 */ /* 0x000fe2000000001d */
[----:B------:R-:W5:Y:S01]  /*09d0*/  LDCU UR29, c[0x0][0x388] ;  /* 0x00007100ff1d77ac */ /* 0x000f620008000800 */
[----:B------:R-:W-:Y:S02]  /*09e0*/  PRMT R33, RZ, 0x7610, R33 ;  /* 0x00007610ff217816 */ /* 0x000fe40000000021 */
[----:B------:R-:W-:Y:S01]  /*09f0*/  PRMT R30, RZ, 0x7610, R30 ;  /* 0x00007610ff1e7816 */ /* 0x000fe2000000001e */
[----:B------:R-:W3:Y:S01]  /*0a00*/  LDCU.64 UR40, c[0x0][0x478] ;  /* 0x00008f00ff2877ac */ /* 0x000ee20008000a00 */
[----:B------:R-:W-:-:S02]  /*0a10*/  PRMT R32, RZ, 0x7610, R32 ;  /* 0x00007610ff207816 */ /* 0x000fc40000000020 */
[----:B------:R-:W-:Y:S01]  /*0a20*/  PRMT R31, RZ, 0x7610, R31 ;  /* 0x00007610ff1f7816 */ /* 0x000fe2000000001f */
[----:B-1----:R-:W-:Y:S01]  /*0a30*/  UIMAD.WIDE.U32 UR34, UR32, UR12, UR8 ;  /* 0x0000000c202272a5 */ /* 0x002fe2000f8e0008 */
[----:B------:R-:W-:Y:S02]  /*0a40*/  PRMT R36, RZ, 0x7610, R36 ;  /* 0x00007610ff247816 */ /* 0x000fe40000000024 */
[----:B------:R-:W-:Y:S01]  /*0a50*/  PRMT R37, RZ, 0x7610, R37 ;  /* 0x00007610ff257816 */ /* 0x000fe20000000025 */
[----:B------:R-:W-:Y:S01]  /*0a60*/  UIMAD UR13, UR32, UR13, UR35 ;  /* 0x0000000d200d72a4 */ /* 0x000fe2000f8e0223 */
[----:B0-----:R-:W-:Y:S01]  /*0a70*/  SHF.L.U32 R0, R133, 0x4, RZ ;  /* 0x0000000485007819 */ /* 0x001fe200000006ff */
[----:B----4-:R-:W-:Y:S01]  /*0a80*/  UIMAD.WIDE.U32 UR36, UR32, UR16, UR8 ;  /* 0x00000010202472a5 */ /* 0x010fe2000f8e0008 */
[----:B------:R-:W-:Y:S01]  /*0a90*/  PRMT R38, RZ, 0x7610, R38 ;  /* 0x00007610ff267816 */ /* 0x000fe20000000026 */
[----:B------:R-:W-:Y:S01]  /*0aa0*/  UMOV UR12, UR34 ;  /* 0x00000022000c7c82 */ /* 0x000fe20008000000 */
[----:B------:R-:W-:Y:S01]  /*0ab0*/  LOP3.LUT R0, R5, 0x3e00, R0, 0xf8, !PT ;  /* 0x00003e0005007812 */ /* 0x000fe200078ef800 */
[----:B--2---:R-:W-:Y:S01]  /*0ac0*/  UIMAD.WIDE.U32 UR12, UR33, UR14, UR12 ;  /* 0x0000000e210c72a5 */ /* 0x004fe2000f8e000c */
[----:B------:R-:W-:Y:S01]  /*0ad0*/  PRMT R39, RZ, 0x7610, R39 ;  /* 0x00007610ff277816 */ /* 0x000fe20000000027 */
[----:B------:R-:W-:Y:S01]  /*0ae0*/  UIMAD UR17, UR32, UR17, UR37 ;  /* 0x00000011201172a4 */ /* 0x000fe2000f8e0225 */
[C---:B------:R-:W-:Y:S01]  /*0af0*/  SHF.L.U32 R6, R0.reuse, 0x1, RZ ;  /* 0x0000000100067819 */ /* 0x040fe200000006ff */
[----:B------:R-:W-:Y:S01]  /*0b00*/  UIMAD UR15, UR33, UR15, UR13 ;  /* 0x0000000f210f72a4 */ /* 0x000fe2000f8e020d */
[C---:B------:R-:W-:Y:S01]  /*0b10*/  LOP3.LUT R22, R0.reuse, 0x20, RZ, 0xfc, !PT ;  /* 0x0000002000167812 */ /* 0x040fe200078efcff */
[----:B------:R-:W-:Y:S01]  /*0b20*/  UMOV UR16, UR36 ;  /* 0x0000002400107c82 */ /* 0x000fe20008000000 */
[C---:B------:R-:W-:Y:S01]  /*0b30*/  IADD3 R5, P0, PT, R0.reuse, UR12, RZ ;  /* 0x0000000c00057c10 */ /* 0x040fe2000ff1e0ff */
[----:B-----5:R-:W-:Y:S01]  /*0b40*/  UIADD3 UR12, UPT, UPT, -UR8, UR29, URZ ;  /* 0x0000001d080c7290 */ /* 0x020fe2000fffe1ff */
[----:B------:R-:W-:Y:S01]  /*0b50*/  LOP3.LUT R13, R0, 0xe0, RZ, 0xfc, !PT ;  /* 0x000000e0000d7812 */ /* 0x000fe200078efcff */
[----:B------:R-:W-:Y:S01]  /*0b60*/  UIMAD.WIDE.U32 UR16, UR33, UR18, UR16 ;  /* 0x00000012211072a5 */ /* 0x000fe2000f8e0010 */
[----:B------:R-:W-:-:S02]  /*0b70*/  IADD3.X R10, PT, PT, RZ, UR15, RZ, P0, !PT ;  /* 0x0000000fff0a7c10 */ /* 0x000fc400087fe4ff */
[----:B---3--:R-:W-:Y:S01]  /*0b80*/  LEA R4, P0, R5, UR38, 0x1 ;  /* 0x0000002605047c11 */ /* 0x008fe2000f8008ff */
[----:B------:R-:W-:Y:S01]  /*0b90*/  UIMAD UR19, UR33, UR19, UR17 ;  /* 0x00000013211372a4 */ /* 0x000fe2000f8e0211 */
[----:B------:R-:W-:Y:S02]  /*0ba0*/  ISETP.GE.AND P2, PT, R9, UR12, PT ;  /* 0x0000000c09007c0c */ /* 0x000fe4000bf46270 */
[----:B------:R-:W-:Y:S02]  /*0bb0*/  PRMT R40, RZ, 0x7610, R40 ;  /* 0x00007610ff287816 */ /* 0x000fe40000000028 */
[----:B------:R-:W-:Y:S02]  /*0bc0*/  PRMT R41, RZ, 0x7610, R41 ;  /* 0x00007610ff297816 */ /* 0x000fe40000000029 */
[----:B------:R-:W-:Y:S01]  /*0bd0*/  PRMT R42, RZ, 0x7610, R42 ;  /* 0x00007610ff2a7816 */ /* 0x000fe2000000002a */
[----:B------:R-:W-:Y:S01]  /*0be0*/  BAR.SYNC.DEFER_BLOCKING 0x0 ;  /* 0x0000000000007b1d */ /* 0x000fe20000010000 */
[----:B------:R-:W-:-:S02]  /*0bf0*/  LEA.HI.X R5, R5, UR39, R10, 0x1, P0 ;  /* 0x0000002705057c11 */ /* 0x000fc400080f0c0a */
[----:B------:R-:W-:Y:S02]  /*0c00*/  IADD3 R24, P0, PT, R6, UR23, RZ ;  /* 0x0000001706187c10 */ /* 0x000fe4000ff1e0ff */
[----:B------:R-:W-:Y:S01]  /*0c10*/  IADD3 R3, P1, PT, R0, UR16, RZ ;  /* 0x0000001000037c10 */ /* 0x000fe2000ff3e0ff */
[----:B------:R-:W0:Y:S01]  /*0c20*/  LDCU.64 UR14, c[0x0][0x508] ;  /* 0x0000a100ff0e77ac */ /* 0x000e220008000a00 */
[----:B------:R-:W-:Y:S02]  /*0c30*/  IADD3.X R25, PT, PT, RZ, UR24, RZ, P0, !PT ;  /* 0x00000018ff197c10 */ /* 0x000fe400087fe4ff */
[----:B------:R-:W-:Y:S01]  /*0c40*/  ISETP.GE.AND P0, PT, R22, UR12, PT ;  /* 0x0000000c16007c0c */ /* 0x000fe2000bf06270 */
[----:B------:R-:W1:Y:S01]  /*0c50*/  S2R R111, SR_LANEID ;  /* 0x00000000006f7919 */ /* 0x000e620000000000 */
[----:B------:R-:W-:Y:S01]  /*0c60*/  IADD3.X R8, PT, PT, RZ, UR19, RZ, P1, !PT ;  /* 0x00000013ff087c10 */ /* 0x000fe20008ffe4ff */
[----:B------:R-:W2:Y:S01]  /*0c70*/  LDCU UR17, c[0x0][0x38c] ;  /* 0x00007180ff1177ac */ /* 0x000ea20008000800 */
[----:B------:R-:W-:-:S02]  /*0c80*/  LEA R2, P1, R3, UR40, 0x1 ;  /* 0x0000002803027c11 */ /* 0x000fc4000f8208ff */
[----:B------:R-:W-:Y:S02]  /*0c90*/  P2R R93, PR, RZ, 0x4 ;  /* 0x00000004ff5d7803 */ /* 0x000fe40000000000 */
[C---:B------:R-:W-:Y:S02]  /*0ca0*/  LOP3.LUT R14, R0.reuse, 0x100, RZ, 0xfc, !PT ;  /* 0x00000100000e7812 */ /* 0x040fe400078efcff */
[C---:B------:R-:W-:Y:S02]  /*0cb0*/  LOP3.LUT R12, R0.reuse, 0xc0, RZ, 0xfc, !PT ;  /* 0x000000c0000c7812 */ /* 0x040fe400078efcff */
[C---:B------:R-:W-:Y:S02]  /*0cc0*/  LOP3.LUT R9, R0.reuse, 0x60, RZ, 0xfc, !PT ;  /* 0x0000006000097812 */ /* 0x040fe400078efcff */
[----:B------:R-:W-:Y:S01]  /*0cd0*/  LOP3.LUT R11, R0, 0xa0, RZ, 0xfc, !PT ;  /* 0x000000a0000b7812 */ /* 0x000fe200078efcff */
[----:B------:R-:W3:Y:S01]  /*0ce0*/  @!P0 LDG.E.U16 R28, desc[UR30][R26.64+0x40] ;  /* 0x0000401e1a1c8981 */ /* 0x000ee2000c1e1500 */
[----:B------:R-:W-:-:S02]  /*0cf0*/  ISETP.GE.AND P0, PT, R13, UR12, PT ;  /* 0x0000000c0d007c0c */ /* 0x000fc4000bf06270 */
[C---:B------:R-:W-:Y:S02]  /*0d00*/  LOP3.LUT R10, R0.reuse, 0x80, RZ, 0xfc, !PT ;  /* 0x00000080000a7812 */ /* 0x040fe400078efcff */
[C---:B------:R-:W-:Y:S02]  /*0d10*/  LOP3.LUT R15, R0.reuse, 0x120, RZ, 0xfc, !PT ;  /* 0x00000120000f7812 */ /* 0x040fe400078efcff */
[C---:B------:R-:W-:Y:S02]  /*0d20*/  LOP3.LUT R16, R0.reuse, 0x140, RZ, 0xfc, !PT ;  /* 0x0000014000107812 */ /* 0x040fe400078efcff */
[C---:B------:R-:W-:Y:S02]  /*0d30*/  LOP3.LUT R17, R0.reuse, 0x160, RZ, 0xfc, !PT ;  /* 0x0000016000117812 */ /* 0x040fe400078efcff */
[C---:B------:R-:W-:Y:S02]  /*0d40*/  LOP3.LUT R18, R0.reuse, 0x180, RZ, 0xfc, !PT ;  /* 0x0000018000127812 */ /* 0x040fe400078efcff */
[----:B------:R-:W-:Y:S01]  /*0d50*/  LOP3.LUT R19, R0, 0x1a0, RZ, 0xfc, !PT ;  /* 0x000001a000137812 */ /* 0x000fe200078efcff */
[----:B------:R-:W4:Y:S01]  /*0d60*/  @!P0 LDG.E.U16 R34, desc[UR30][R26.64+0x1c0] ;  /* 0x0001c01e1a228981 */ /* 0x000f22000c1e1500 */
[----:B------:R-:W-:-:S02]  /*0d70*/  LEA.HI.X R3, R3, UR41, R8, 0x1, P1 ;  /* 0x0000002903037c11 */ /* 0x000fc400088f0c08 */
[C---:B------:R-:W-:Y:S02]  /*0d80*/  LOP3.LUT R20, R0.reuse, 0x1c0, RZ, 0xfc, !PT ;  /* 0x000001c000147812 */ /* 0x040fe400078efcff */
[----:B------:R-:W-:Y:S01]  /*0d90*/  LOP3.LUT R21, R0, 0x1e0, RZ, 0xfc, !PT ;  /* 0x000001e000157812 */ /* 0x000fe200078efcff */
[----:B------:R-:W-:Y:S01]  /*0da0*/  UMOV UR16, 0x400 ;  /* 0x0000040000107882 */ /* 0x000fe20000000000 */
[----:B------:R-:W-:Y:S01]  /*0db0*/  ISETP.GE.AND P1, PT, R22, UR12, PT ;  /* 0x0000000c16007c0c */ /* 0x000fe2000bf26270 */
[----:B------:R-:W5:Y:S01]  /*0dc0*/  LDCU.64 UR18, c[0x0][0x510] ;  /* 0x0000a200ff1277ac */ /* 0x000f620008000a00 */
[----:B------:R-:W-:Y:S02]  /*0dd0*/  LOP3.LUT R8, R0, 0x40, RZ, 0xfc, !PT ;  /* 0x0000004000087812 */ /* 0x000fe400078efcff */
[----:B------:R-:W-:Y:S02]  /*0de0*/  P2R R117, PR, RZ, 0x2 ;  /* 0x00000002ff757803 */ /* 0x000fe40000000000 */
[----:B------:R-:W-:-:S02]  /*0df0*/  IADD3 R6, P1, PT, R6, UR25, RZ ;  /* 0x0000001906067c10 */ /* 0x000fc4000ff3e0ff */
[----:B------:R-:W-:Y:S02]  /*0e00*/  P2R R123, PR, RZ, 0x1 ;  /* 0x00000001ff7b7803 */ /* 0x000fe40000000000 */
[----:B------:R-:W-:Y:S02]  /*0e10*/  IADD3.X R7, PT, PT, RZ, UR26, RZ, P1, !PT ;  /* 0x0000001aff077c10 */ /* 0x000fe40008ffe4ff */
[----:B------:R-:W-:Y:S02]  /*0e20*/  ISETP.NE.AND P1, PT, R93, RZ, PT ;  /* 0x000000ff5d00720c */ /* 0x000fe40003f25270 */
[----:B------:R-:W-:Y:S02]  /*0e30*/  ISETP.GE.AND P0, PT, R14, UR12, PT ;  /* 0x0000000c0e007c0c */ /* 0x000fe4000bf06270 */
[----:B------:R-:W-:Y:S02]  /*0e40*/  ISETP.GE.AND P6, PT, R8, UR12, PT ;  /* 0x0000000c08007c0c */ /* 0x000fe4000bfc6270 */
[----:B------:R-:W-:-:S02]  /*0e50*/  ISETP.GE.AND P2, PT, R12, UR12, PT ;  /* 0x0000000c0c007c0c */ /* 0x000fc4000bf46270 */
[----:B------:R-:W-:Y:S02]  /*0e60*/  ISETP.GE.AND P5, PT, R9, UR12, PT ;  /* 0x0000000c09007c0c */ /* 0x000fe4000bfa6270 */
[----:B------:R-:W-:Y:S02]  /*0e70*/  ISETP.GE.AND P3, PT, R11, UR12, PT ;  /* 0x0000000c0b007c0c */ /* 0x000fe4000bf66270 */
[----:B------:R-:W-:Y:S01]  /*0e80*/  ISETP.GE.AND P4, PT, R10, UR12, PT ;  /* 0x0000000c0a007c0c */ /* 0x000fe2000bf86270 */
[----:B------:R-:W2:Y:S01]  /*0e90*/  @!P1 LDG.E.U16 R23, desc[UR30][R26.64] ;  /* 0x0000001e1a179981 */ /* 0x000ea2000c1e1500 */
[----:B------:R-:W-:Y:S02]  /*0ea0*/  P2R R91, PR, RZ, 0x1 ;  /* 0x00000001ff5b7803 */ /* 0x000fe40000000000 */
[----:B------:R-:W-:Y:S01]  /*0eb0*/  P2R R122, PR, RZ, 0x4 ;  /* 0x00000004ff7a7803 */ /* 0x000fe20000000000 */
[----:B------:R-:W5:Y:S01]  /*0ec0*/  @!P0 LDG.E.U16 R35, desc[UR30][R26.64+0x200] ;  /* 0x0002001e1a238981 */ /* 0x000f62000c1e1500 */
[----:B------:R-:W-:-:S02]  /*0ed0*/  ISETP.GE.AND P0, PT, R15, UR12, PT ;  /* 0x0000000c0f007c0c */ /* 0x000fc4000bf06270 */
[----:B------:R-:W-:Y:S01]  /*0ee0*/  ISETP.GE.AND P1, PT, R16, UR12, PT ;  /* 0x0000000c10007c0c */ /* 0x000fe2000bf26270 */
[----:B------:R-:W4:Y:S01]  /*0ef0*/  @!P6 LDG.E.U16 R29, desc[UR30][R26.64+0x80] ;  /* 0x0000801e1a1de981 */ /* 0x000f22000c1e1500 */
[----:B------:R-:W-:Y:S02]  /*0f00*/  P2R R121, PR, RZ, 0x8 ;  /* 0x00000008ff797803 */ /* 0x000fe40000000000 */
[----:B------:R-:W-:Y:S01]  /*0f10*/  P2R R120, PR, RZ, 0x10 ;  /* 0x00000010ff787803 */ /* 0x000fe20000000000 */
[----:B------:R-:W5:Y:S01]  /*0f20*/  @!P2 LDG.E.U16 R33, desc[UR30][R26.64+0x180] ;  /* 0x0001801e1a21a981 */ /* 0x000f62000c1e1500 */
[----:B------:R-:W-:Y:S02]  /*0f30*/  ISETP.GE.AND P2, PT, R17, UR12, PT ;  /* 0x0000000c11007c0c */ /* 0x000fe4000bf46270 */
[----:B------:R-:W-:Y:S01]  /*0f40*/  P2R R119, PR, RZ, 0x20 ;  /* 0x00000020ff777803 */ /* 0x000fe20000000000 */
[----:B------:R-:W5:Y:S01]  /*0f50*/  @!P5 LDG.E.U16 R30, desc[UR30][R26.64+0xc0] ;  /* 0x0000c01e1a1ed981 */ /* 0x000f62000c1e1500 */
[----:B------:R-:W-:-:S03]  /*0f60*/  P2R R118, PR, RZ, 0x40 ;  /* 0x00000040ff767803 */ /* 0x000fc60000000000 */
[----:B------:R-:W5:Y:S01]  /*0f70*/  @!P3 LDG.E.U16 R32, desc[UR30][R26.64+0x140] ;  /* 0x0001401e1a20b981 */ /* 0x000f62000c1e1500 */
[----:B------:R-:W-:-:S03]  /*0f80*/  ISETP.GE.AND P3, PT, R18, UR12, PT ;  /* 0x0000000c12007c0c */ /* 0x000fc6000bf66270 */
[----:B------:R-:W5:Y:S01]  /*0f90*/  @!P4 LDG.E.U16 R31, desc[UR30][R26.64+0x100] ;  /* 0x0001001e1a1fc981 */ /* 0x000f62000c1e1500 */
[----:B------:R-:W-:Y:S02]  /*0fa0*/  ISETP.GE.AND P4, PT, R19, UR12, PT ;  /* 0x0000000c13007c0c */ /* 0x000fe4000bf86270 */
[----:B------:R-:W-:Y:S01]  /*0fb0*/  ISETP.GE.AND P5, PT, R20, UR12, PT ;  /* 0x0000000c14007c0c */ /* 0x000fe2000bfa6270 */
[----:B------:R-:W5:Y:S01]  /*0fc0*/  @!P0 LDG.E.U16 R36, desc[UR30][R26.64+0x240] ;  /* 0x0002401e1a248981 */ /* 0x000f62000c1e1500 */
[----:B------:R-:W-:-:S03]  /*0fd0*/  ISETP.GE.AND P6, PT, R21, UR12, PT ;  /* 0x0000000c15007c0c */ /* 0x000fc6000bfc6270 */
[----:B------:R-:W5:Y:S04]  /*0fe0*/  @!P1 LDG.E.U16 R37, desc[UR30][R26.64+0x280] ;  /* 0x0002801e1a259981 */ /* 0x000f68000c1e1500 */
[----:B------:R-:W5:Y:S04]  /*0ff0*/  @!P2 LDG.E.U16 R38, desc[UR30][R26.64+0x2c0] ;  /* 0x0002c01e1a26a981 */ /* 0x000f68000c1e1500 */
[----:B------:R-:W5:Y:S04]  /*1000*/  @!P3 LDG.E.U16 R39, desc[UR30][R26.64+0x300] ;  /* 0x0003001e1a27b981 */ /* 0x000f68000c1e1500 */
[----:B------:R-:W5:Y:S04]  /*1010*/  @!P4 LDG.E.U16 R40, desc[UR30][R26.64+0x340] ;  /* 0x0003401e1a28c981 */ /* 0x000f68000c1e1500 */
[----:B------:R-:W5:Y:S04]  /*1020*/  @!P5 LDG.E.U16 R41, desc[UR30][R26.64+0x380] ;  /* 0x0003801e1a29d981 */ /* 0x000f68000c1e1500 */
[----:B------:R0:W5:Y:S01]  /*1030*/  @!P6 LDG.E.U16 R42, desc[UR30][R26.64+0x3c0] ;  /* 0x0003c01e1a2ae981 */ /* 0x000162000c1e1500 */
[----:B------:R-:W0:Y:S01]  /*1040*/  S2UR UR12, SR_CgaCtaId ;  /* 0x00000000000c79c3 */ /* 0x000e220000008800 */
[----:B-1----:R-:W-:-:S02]  /*1050*/  IADD3 R44, PT, PT, R111, 0x20, RZ ;  /* 0x000000206f2c7810 */ /* 0x002fc40007ffe0ff */
[C---:B------:R-:W-:Y:S02]  /*1060*/  IADD3 R46, PT, PT, R111.reuse, 0x40, RZ ;  /* 0x000000406f2e7810 */ /* 0x040fe40007ffe0ff */
[C---:B0-----:R-:W-:Y:S02]  /*1070*/  IADD3 R26, PT, PT, R111.reuse, 0x80, RZ ;  /* 0x000000806f1a7810 */ /* 0x041fe40007ffe0ff */
[C---:B------:R-:W-:Y:S02]  /*1080*/  IADD3 R48, PT, PT, R111.reuse, 0x60, RZ ;  /* 0x000000606f307810 */ /* 0x040fe40007ffe0ff */
[-C--:B------:R-:W-:Y:S02]  /*1090*/  LEA.HI.SX32 R26, R26, R111.reuse, 0x1b ;  /* 0x0000006f1a1a7211 */ /* 0x080fe400078fdaff */
[C---:B------:R-:W-:Y:S02]  /*10a0*/  LEA.HI.SX32 R110, R111.reuse, R111, 0x1b ;  /* 0x0000006f6f6e7211 */ /* 0x040fe400078fdaff */
[----:B------:R-:W-:-:S02]  /*10b0*/  IADD3 R50, PT, PT, R111, 0xa0, RZ ;  /* 0x000000a06f327810 */ /* 0x000fc40007ffe0ff */
[-C--:B------:R-:W-:Y:S01]  /*10c0*/  LEA.HI.SX32 R44, R44, R111.reuse, 0x1b ;  /* 0x0000006f2c2c7211 */ /* 0x080fe200078fdaff */
[----:B------:R-:W-:Y:S01]  /*10d0*/  ULEA UR16, UR12, UR16, 0x18 ;  /* 0x000000100c107291 */ /* 0x000fe2000f8ec0ff */
[----:B------:R-:W-:Y:S02]  /*10e0*/  P2R R55, PR, RZ, 0x1 ;  /* 0x00000001ff377803 */ /* 0x000fe40000000000 */
[-C--:B------:R-:W-:Y:S02]  /*10f0*/  LEA.HI.SX32 R46, R46, R111.reuse, 0x1b ;  /* 0x0000006f2e2e7211 */ /* 0x080fe400078fdaff */
[----:B------:R-:W-:Y:S02]  /*1100*/  ISETP.NE.AND P0, PT, R91, RZ, PT ;  /* 0x000000ff5b00720c */ /* 0x000fe40003f05270 */
[----:B------:R-:W-:Y:S02]  /*1110*/  LEA R106, R26, UR16, 0x1 ;  /* 0x000000101a6a7c11 */ /* 0x000fe4000f8e08ff */
[----:B------:R-:W-:-:S02]  /*1120*/  LEA.HI.SX32 R48, R48, R111, 0x1b ;  /* 0x0000006f30307211 */ /* 0x000fc400078fdaff */
[----:B------:R-:W-:Y:S02]  /*1130*/  IADD3 R26, PT, PT, R111, 0xc0, RZ ;  /* 0x000000c06f1a7810 */ /* 0x000fe40007ffe0ff */
[----:B------:R-:W-:Y:S02]  /*1140*/  LEA R110, R110, UR16, 0x1 ;  /* 0x000000106e6e7c11 */ /* 0x000fe4000f8e08ff */
[----:B------:R-:W-:Y:S02]  /*1150*/  LEA.HI.SX32 R50, R50, R111, 0x1b ;  /* 0x0000006f32327211 */ /* 0x000fe400078fdaff */
[----:B------:R-:W-:Y:S02]  /*1160*/  LEA R109, R44, UR16, 0x1 ;  /* 0x000000102c6d7c11 */ /* 0x000fe4000f8e08ff */
[----:B------:R-:W-:Y:S02]  /*1170*/  LEA R108, R46, UR16, 0x1 ;  /* 0x000000102e6c7c11 */ /* 0x000fe4000f8e08ff */
[----:B------:R-:W-:-:S02]  /*1180*/  P2R R54, PR, RZ, 0x1 ;  /* 0x00000001ff367803 */ /* 0x000fc40000000000 */
[----:B------:R-:W-:Y:S02]  /*1190*/  LEA R107, R48, UR16, 0x1 ;  /* 0x00000010306b7c11 */ /* 0x000fe4000f8e08ff */
[----:B------:R-:W-:Y:S02]  /*11a0*/  IADD3 R44, PT, PT, R111, 0xe0, RZ ;  /* 0x000000e06f2c7810 */ /* 0x000fe40007ffe0ff */
[----:B------:R-:W-:Y:S02]  /*11b0*/  LEA.HI.SX32 R26, R26, R111, 0x1b ;  /* 0x0000006f1a1a7211 */ /* 0x000fe400078fdaff */
[----:B------:R-:W-:Y:S02]  /*11c0*/  ISETP.NE.AND P0, PT, R123, RZ, PT ;  /* 0x000000ff7b00720c */ /* 0x000fe40003f05270 */
[----:B------:R-:W-:Y:S02]  /*11d0*/  LEA R105, R50, UR16, 0x1 ;  /* 0x0000001032697c11 */ /* 0x000fe4000f8e08ff */
[----:B------:R-:W-:-:S02]  /*11e0*/  IADD3 R46, PT, PT, R111, 0x100, RZ ;  /* 0x000001006f2e7810 */ /* 0x000fc40007ffe0ff */
[C---:B------:R-:W-:Y:S02]  /*11f0*/  IADD3 R48, PT, PT, R111.reuse, 0x120, RZ ;  /* 0x000001206f307810 */ /* 0x040fe40007ffe0ff */
[C---:B------:R-:W-:Y:S02]  /*1200*/  IADD3 R50, PT, PT, R111.reuse, 0x140, RZ ;  /* 0x000001406f327810 */ /* 0x040fe40007ffe0ff */
[----:B------:R-:W-:Y:S02]  /*1210*/  LEA.HI.SX32 R44, R44, R111, 0x1b ;  /* 0x0000006f2c2c7211 */ /* 0x000fe400078fdaff */
[----:B------:R-:W-:Y:S02]  /*1220*/  LEA R104, R26, UR16, 0x1 ;  /* 0x000000101a687c11 */ /* 0x000fe4000f8e08ff */
[----:B------:R-:W-:Y:S02]  /*1230*/  P2R R53, PR, RZ, 0x1 ;  /* 0x00000001ff357803 */ /* 0x000fe40000000000 */
[----:B------:R-:W-:-:S02]  /*1240*/  IADD3 R26, PT, PT, R111, 0x160, RZ ;  /* 0x000001606f1a7810 */ /* 0x000fc40007ffe0ff */
[----:B------:R-:W-:Y:S02]  /*1250*/  ISETP.NE.AND P0, PT, R122, RZ, PT ;  /* 0x000000ff7a00720c */ /* 0x000fe40003f05270 */
[-C--:B------:R-:W-:Y:S02]  /*1260*/  LEA.HI.SX32 R46, R46, R111.reuse, 0x1b ;  /* 0x0000006f2e2e7211 */ /* 0x080fe400078fdaff */
[-C--:B------:R-:W-:Y:S02]  /*1270*/  LEA.HI.SX32 R48, R48, R111.reuse, 0x1b ;  /* 0x0000006f30307211 */ /* 0x080fe400078fdaff */
[----:B------:R-:W-:Y:S02]  /*1280*/  LEA.HI.SX32 R50, R50, R111, 0x1b ;  /* 0x0000006f32327211 */ /* 0x000fe400078fdaff */
[----:B------:R-:W-:Y:S02]  /*1290*/  LEA R103, R44, UR16, 0x1 ;  /* 0x000000102c677c11 */ /* 0x000fe4000f8e08ff */
[----:B------:R-:W-:-:S02]  /*12a0*/  IADD3 R44, PT, PT, R111, 0x1e0, RZ ;  /* 0x000001e06f2c7810 */ /* 0x000fc40007ffe0ff */
[----:B------:R-:W-:Y:S02]  /*12b0*/  LEA.HI.SX32 R26, R26, R111, 0x1b ;  /* 0x0000006f1a1a7211 */ /* 0x000fe400078fdaff */
[----:B------:R-:W-:Y:S02]  /*12c0*/  P2R R52, PR, RZ, 0x1 ;  /* 0x00000001ff347803 */ /* 0x000fe40000000000 */
[----:B------:R-:W-:Y:S02]  /*12d0*/  LEA R102, R46, UR16, 0x1 ;  /* 0x000000102e667c11 */ /* 0x000fe4000f8e08ff */
[----:B------:R-:W-:Y:S02]  /*12e0*/  ISETP.NE.AND P0, PT, R121, RZ, PT ;  /* 0x000000ff7900720c */ /* 0x000fe40003f05270 */
[----:B------:R-:W-:Y:S02]  /*12f0*/  LEA R101, R48, UR16, 0x1 ;  /* 0x0000001030657c11 */ /* 0x000fe4000f8e08ff */
[----:B------:R-:W-:-:S02]  /*1300*/  LEA R100, R50, UR16, 0x1 ;  /* 0x0000001032647c11 */ /* 0x000fc4000f8e08ff */
[----:B------:R-:W-:Y:S02]  /*1310*/  LEA.HI.SX32 R44, R44, R111, 0x1b ;  /* 0x0000006f2c2c7211 */ /* 0x000fe400078fdaff */
[----:B------:R-:W-:Y:S02]  /*1320*/  LEA R99, R26, UR16, 0x1 ;  /* 0x000000101a637c11 */ /* 0x000fe4000f8e08ff */
[----:B------:R-:W-:Y:S02]  /*1330*/  P2R R51, PR, RZ, 0x1 ;  /* 0x00000001ff337803 */ /* 0x000fe40000000000 */
[----:B------:R-:W-:Y:S02]  /*1340*/  ISETP.NE.AND P0, PT, R120, RZ, PT ;  /* 0x000000ff7800720c */ /* 0x000fe40003f05270 */
        /* <DEDUP_REMOVED lines=11> */
[----:B--2---:R-:W-:Y:S04]  /*1400*/  STS.U16 [R110], R23 ;  /* 0x000000176e007388 */ /* 0x004fe80000000400 */
[----:B---3--:R0:W-:Y:S04]  /*1410*/  STS.U16 [R109+0x40], R28 ;  /* 0x0000401c6d007388 */ /* 0x0081e80000000400 */
[----:B----4-:R-:W-:Y:S01]  /*1420*/  STS.U16 [R108+0x80], R29 ;  /* 0x0000801d6c007388 */ /* 0x010fe20000000400 */
[----:B0-----:R-:W-:-:S03]  /*1430*/  IADD3 R28, PT, PT, R111, 0x180, RZ ;  /* 0x000001806f1c7810 */ /* 0x001fc60007ffe0ff */
[----:B-----5:R0:W-:Y:S01]  /*1440*/  STS.U16 [R107+0xc0], R30 ;  /* 0x0000c01e6b007388 */ /* 0x0201e20000000400 */
[C---:B------:R-:W-:Y:S02]  /*1450*/  SHF.L.U32 R23, R111.reuse, 0x4, RZ ;  /* 0x000000046f177819 */ /* 0x040fe400000006ff */
[----:B------:R-:W-:Y:S01]  /*1460*/  LEA.HI.SX32 R28, R28, R111, 0x1b ;  /* 0x0000006f1c1c7211 */ /* 0x000fe200078fdaff */
[----:B------:R-:W-:Y:S01]  /*1470*/  STS.U16 [R106+0x100], R31 ;  /* 0x0001001f6a007388 */ /* 0x000fe20000000400 */
[----:B0-----:R-:W-:-:S03]  /*1480*/  IADD3 R30, PT, PT, R111, 0x1a0, RZ ;  /* 0x000001a06f1e7810 */ /* 0x001fc60007ffe0ff */
[----:B------:R0:W-:Y:S01]  /*1490*/  STS.U16 [R105+0x140], R32 ;  /* 0x0001402069007388 */ /* 0x0001e20000000400 */
[----:B------:R-:W-:-:S03]  /*14a0*/  LEA.HI.SX32 R30, R30, R111, 0x1b ;  /* 0x0000006f1e1e7211 */ /* 0x000fc600078fdaff */
[----:B------:R1:W-:Y:S01]  /*14b0*/  STS.U16 [R104+0x180], R33 ;  /* 0x0001802168007388 */ /* 0x0003e20000000400 */
[----:B0-----:R-:W-:-:S03]  /*14c0*/  IADD3 R32, PT, PT, R111, 0x1c0, RZ ;  /* 0x000001c06f207810 */ /* 0x001fc60007ffe0ff */
[----:B------:R-:W-:Y:S01]  /*14d0*/  STS.U16 [R103+0x1c0], R34 ;  /* 0x0001c02267007388 */ /* 0x000fe20000000400 */
[----:B------:R-:W-:Y:S02]  /*14e0*/  LEA R98, R28, UR16, 0x1 ;  /* 0x000000101c627c11 */ /* 0x000fe4000f8e08ff */
[----:B------:R-:W-:Y:S01]  /*14f0*/  LEA.HI.SX32 R32, R32, R111, 0x1b ;  /* 0x0000006f20207211 */ /* 0x000fe200078fdaff */
[----:B------:R0:W-:Y:S01]  /*1500*/  STS.U16 [R102+0x200], R35 ;  /* 0x0002002366007388 */ /* 0x0001e20000000400 */
[----:B------:R-:W-:Y:S02]  /*1510*/  LEA R97, R30, UR16, 0x1 ;  /* 0x000000101e617c11 */ /* 0x000fe4000f8e08ff */
[----:B------:R-:W-:Y:S01]  /*1520*/  LEA.HI.SX32 R94, R23, R23, 0x1b ;  /* 0x00000017175e7211 */ /* 0x000fe200078fdaff */
[----:B------:R-:W-:Y:S01]  /*1530*/  STS.U16 [R101+0x240], R36 ;  /* 0x0002402465007388 */ /* 0x000fe20000000400 */
[----:B------:R-:W-:-:S03]  /*1540*/  LEA R96, R32, UR16, 0x1 ;  /* 0x0000001020607c11 */ /* 0x000fc6000f8e08ff */
[----:B------:R2:W-:Y:S01]  /*1550*/  STS.U16 [R100+0x280], R37 ;  /* 0x0002802564007388 */ /* 0x0005e20000000400 */
[----:B------:R-:W-:-:S03]  /*1560*/  LEA R94, R94, UR16, 0x1 ;  /* 0x000000105e5e7c11 */ /* 0x000fc6000f8e08ff */
        /* <DEDUP_REMOVED lines=47> */
[----:B--2---:R-:W-:Y:S02]  /*1860*/  PRMT R37, RZ, 0x7610, R37 ;  /* 0x00007610ff257816 */ /* 0x004fe40000000025 */
[----:B------:R-:W-:Y:S02]  /*1870*/  PRMT R36, RZ, 0x7610, R36 ;  /* 0x00007610ff247816 */ /* 0x000fe40000000024 */
[----:B---3--:R-:W-:Y:S02]  /*1880*/  PRMT R39, RZ, 0x7610, R39 ;  /* 0x00007610ff277816 */ /* 0x008fe40000000027 */
[----:B------:R-:W-:Y:S01]  /*1890*/  PRMT R38, RZ, 0x7610, R38 ;  /* 0x00007610ff267816 */ /* 0x000fe20000000026 */
[----:B------:R-:W2:Y:S04]  /*18a0*/  @!P1 LDG.E.U16 R37, desc[UR30][R24.64+0x280] ;  /* 0x0002801e18259981 */ /* 0x000ea8000c1e1500 */
[----:B------:R-:W3:Y:S01]  /*18b0*/  @!P0 LDG.E.U16 R35, desc[UR30][R24.64+0x200] ;  /* 0x0002001e18238981 */ /* 0x000ee2000c1e1500 */
[----:B------:R-:W-:-:S02]  /*18c0*/  ISETP.NE.AND P0, PT, R55, RZ, PT ;  /* 0x000000ff3700720c */ /* 0x000fc40003f05270 */
[----:B------:R-:W-:Y:S01]  /*18d0*/  PRMT R23, RZ, 0x7610, R23 ;  /* 0x00007610ff177816 */ /* 0x000fe20000000017 */
[----:B------:R-:W2:Y:S01]  /*18e0*/  @!P2 LDG.E.U16 R36, desc[UR30][R24.64+0x2c0] ;  /* 0x0002c01e1824a981 */ /* 0x000ea2000c1e1500 */
[----:B----4-:R-:W-:-:S03]  /*18f0*/  PRMT R40, RZ, 0x7610, R40 ;  /* 0x00007610ff287816 */ /* 0x010fc60000000028 */
[----:B------:R-:W4:Y:S04]  /*1900*/  @!P3 LDG.E.U16 R39, desc[UR30][R24.64+0x300] ;  /* 0x0003001e1827b981 */ /* 0x000f28000c1e1500 */
[----:B------:R-:W4:Y:S04]  /*1910*/  @!P4 LDG.E.U16 R38, desc[UR30][R24.64+0x340] ;  /* 0x0003401e1826c981 */ /* 0x000f28000c1e1500 */
[----:B------:R-:W2:Y:S04]  /*1920*/  @!P0 LDG.E.U16 R34, desc[UR30][R24.64+0x240] ;  /* 0x0002401e18228981 */ /* 0x000ea8000c1e1500 */
        /* <DEDUP_REMOVED lines=20> */
[----:B-----5:R-:W-:Y:S02]  /*1a70*/  PRMT R41, RZ, 0x7610, R41 ;  /* 0x00007610ff297816 */ /* 0x020fe40000000029 */
        /* <DEDUP_REMOVED lines=16> */
[----:B----4-:R0:W-:Y:S04]  /*1b80*/  STS.U16 [R98+0x300], R39 ;  /* 0x0003002762007388 */ /* 0x0101e80000000400 */
        /* <DEDUP_REMOVED lines=22> */
[----:B------:R-:W-:-:S13]  /*1cf0*/  ISETP.NE.AND P0, PT, R55, RZ, PT ;  /* 0x000000ff3700720c */ /* 0x000fda0003f05270 */
[----:B------:R-:W3:Y:S01]  /*1d00*/  @!P0 LDG.E.U16 R42, desc[UR30][R6.64+0x40] ;  /* 0x0000401e062a8981 */ /* 0x000ee2000c1e1500 */
[----:B------:R-:W-:-:S13]  /*1d10*/  ISETP.NE.AND P0, PT, R56, RZ, PT ;  /* 0x000000ff3800720c */ /* 0x000fda0003f05270 */
        /* <DEDUP_REMOVED lines=86> */
[----:B------:R-:W-:-:S05]  /*2280*/  PRMT R44, RZ, 0x7610, R44 ;  /* 0x00007610ff2c7816 */ /* 0x000fca000000002c */
[----:B------:R-:W5:Y:S01]  /*2290*/  @!P0 LDG.E.U16 R45, desc[UR30][R4.64] ;  /* 0x0000001e042d8981 */ /* 0x000f62000c1e1500 */
[----:B------:R-:W-:Y:S02]  /*22a0*/  ISETP.NE.AND P0, PT, R61, RZ, PT ;  /* 0x000000ff3d00720c */ /* 0x000fe40003f05270 */
[----:B-1----:R-:W-:-:S11]  /*22b0*/  PRMT R47, RZ, 0x7610, R47 ;  /* 0x00007610ff2f7816 */ /* 0x002fd6000000002f */
        /* <DEDUP_REMOVED lines=57> */
[----:B--2---:R-:W-:Y:S04]  /*2650*/  STS.U16 [R108+0x80], R47 ;  /* 0x0000802f6c007388 */ /* 0x004fe80000000400 */
[----:B------:R-:W-:Y:S04]  /*2660*/  STS.U16 [R107+0xc0], R48 ;  /* 0x0000c0306b007388 */ /* 0x000fe80000000400 */
        /* <DEDUP_REMOVED lines=23> */
[----:B------:R-:W-:Y:S04]  /*27e0*/  LDS.U16 R53, [R94+0x14] ;  /* 0x000014005e357984 */ /* 0x000fe80000000400 */
        /* <DEDUP_REMOVED lines=50> */
[----:B---3--:R-:W-:-:S07]  /*2b10*/  SHF.L.U32 R47, R47, 0x10, RZ ;  /* 0x000000102f2f7819 */ /* 0x008fce00000006ff */
[----:B------:R-:W-:Y:S01]  /*2b20*/  MUFU.EX2 R2, R2 ;  /* 0x0000000200027308 */ /* 0x000fe20000000800 */
[----:B------:R-:W-:Y:S01]  /*2b30*/  FMUL.FTZ R3, R47, -1.4426950216293334961 ;  /* 0xbfb8aa3b2f037820 */ /* 0x000fe20000410000 */
[----:B------:R-:W-:Y:S02]  /*2b40*/  SHF.L.U32 R5, R5, 0x10, RZ ;  /* 0x0000001005057819 */ /* 0x000fe400000006ff */
[----:B------:R-:W-:Y:S02]  /*2b50*/  SHF.L.U32 R44, R44, 0x10, RZ ;  /* 0x000000102c2c7819 */ /* 0x000fe400000006ff */
[----:B------:R-:W-:Y:S01]  /*2b60*/  ISETP.NE.AND P6, PT, R133, RZ, PT ;  /* 0x000000ff8500720c */ /* 0x000fe20003fc5270 */
[----:B------:R-:W-:Y:S01]  /*2b70*/  FMUL.FTZ R60, R5, -1.4426950216293334961 ;  /* 0xbfb8aa3b053c7820 */ /* 0x000fe20000410000 */
[----:B------:R-:W1:Y:S01]  /*2b80*/  MUFU.EX2 R3, R3 ;  /* 0x0000000300037308 */ /* 0x000e620000000800 */
[----:B0-----:R-:W-:Y:S01]  /*2b90*/  FADD.FTZ R81, R81, 1 ;  /* 0x3f80000051517421 */ /* 0x001fe20000010000 */
[----:B------:R-:W-:Y:S01]  /*2ba0*/  FMUL.FTZ R119, R44, -1.4426950216293334961 ;  /* 0xbfb8aa3b2c777820 */ /* 0x000fe20000410000 */
[----:B----4-:R-:W-:-:S05]  /*2bb0*/  SHF.L.U32 R48, R48, 0x10, RZ ;  /* 0x0000001030307819 */ /* 0x010fca00000006ff */
[----:B------:R-:W-:Y:S01]  /*2bc0*/  MUFU.RCP R81, R81 ;  /* 0x0000005100517308 */ /* 0x000fe20000001000 */
[----:B-----5:R-:W-:Y:S01]  /*2bd0*/  SHF.L.U32 R49, R49, 0x10, RZ ;  /* 0x0000001031317819 */ /* 0x020fe200000006ff */
[----:B------:R-:W-:Y:S01]  /*2be0*/  FMUL.FTZ R121, R48, -1.4426950216293334961 ;  /* 0xbfb8aa3b30797820 */ /* 0x000fe20000410000 */
[----:B------:R-:W-:-:S05]  /*2bf0*/  SHF.L.U32 R50, R50, 0x10, RZ ;  /* 0x0000001032327819 */ /* 0x000fca00000006ff */
[----:B------:R-:W0:Y:S01]  /*2c00*/  MUFU.EX2 R60, R60 ;  /* 0x0000003c003c7308 */ /* 0x000e220000000800 */
[----:B------:R-:W-:-:S07]  /*2c10*/  FMUL.FTZ R123, R49, -1.4426950216293334961 ;  /* 0xbfb8aa3b317b7820 */ /* 0x000fce0000410000 */
[----:B------:R-:W2:Y:S01]  /*2c20*/  MUFU.EX2 R119, R119 ;  /* 0x0000007700777308 */ /* 0x000ea20000000800 */
[----:B------:R-:W-:Y:S01]  /*2c30*/  FMUL.FTZ R124, R50, -1.4426950216293334961 ;  /* 0xbfb8aa3b327c7820 */ /* 0x000fe20000410000 */
[----:B-1----:R-:W-:-:S06]  /*2c40*/  FADD.FTZ R3, R3, 1 ;  /* 0x3f80000003037421 */ /* 0x002fcc0000010000 */
[----:B------:R-:W1:Y:S01]  /*2c50*/  MUFU.EX2 R121, R121 ;  /* 0x0000007900797308 */ /* 0x000e620000000800 */
[----:B0-----:R-:W-:Y:S01]  /*2c60*/  FADD.FTZ R60, R60, 1 ;  /* 0x3f8000003c3c7421 */ /* 0x001fe20000010000 */
[----:B------:R-:W-:-:S06]  /*2c70*/  SHF.L.U32 R51, R51, 0x10, RZ ;  /* 0x0000001033337819 */ /* 0x000fcc00000006ff */
[----:B------:R-:W0:Y:S01]  /*2c80*/  MUFU.EX2 R123, R123 ;  /* 0x0000007b007b7308 */ /* 0x000e220000000800 */
[----:B------:R-:W-:-:S07]  /*2c90*/  SHF.L.U32 R52, R52, 0x10, RZ ;  /* 0x0000001034347819 */ /* 0x000fce00000006ff */
[----:B------:R-:W3:Y:S01]  /*2ca0*/  MUFU.EX2 R124, R124 ;  /* 0x0000007c007c7308 */ /* 0x000ee20000000800 */
[----:B------:R-:W-:Y:S01]  /*2cb0*/  FMUL.FTZ R125, R51, -1.4426950216293334961 ;  /* 0xbfb8aa3b337d7820 */ /* 0x000fe20000410000 */
[----:B------:R-:W-:-:S06]  /*2cc0*/  FMUL.FTZ R126, R52, -1.4426950216293334961 ;  /* 0xbfb8aa3b347e7820 */ /* 0x000fcc0000410000 */
[----:B------:R-:W4:Y:S01]  /*2cd0*/  MUFU.RCP R60, R60 ;  /* 0x0000003c003c7308 */ /* 0x000f220000001000 */
[----:B------:R-:W-:-:S07]  /*2ce0*/  SHF.L.U32 R56, R56, 0x10, RZ ;  /* 0x0000001038387819 */ /* 0x000fce00000006ff */
[----:B------:R-:W5:Y:S01]  /*2cf0*/  MUFU.EX2 R125, R125 ;  /* 0x0000007d007d7308 */ /* 0x000f620000000800 */
[----:B------:R-:W-:Y:S01]  /*2d00*/  SHF.L.U32 R82, R82, 0x10, RZ ;  /* 0x0000001052527819 */ /* 0x000fe200000006ff */
[----:B------:R-:W-:Y:S01]  /*2d10*/  FMUL.FTZ R130, R56, -1.4426950216293334961 ;  /* 0xbfb8aa3b38827820 */ /* 0x000fe20000410000 */
[----:B------:R-:W-:-:S05]  /*2d20*/  SHF.L.U32 R83, R83, 0x10, RZ ;  /* 0x0000001053537819 */ /* 0x000fca00000006ff */
[----:B------:R-:W-:Y:S01]  /*2d30*/  MUFU.EX2 R126, R126 ;  /* 0x0000007e007e7308 */ /* 0x000fe20000000800 */
[----:B------:R-:W-:Y:S02]  /*2d40*/  SHF.L.U32 R59, R59, 0x10, RZ ;  /* 0x000000103b3b7819 */ /* 0x000fe400000006ff */
[----:B------:R-:W-:Y:S01]  /*2d50*/  SHF.L.U32 R53, R53, 0x10, RZ ;  /* 0x0000001035357819 */ /* 0x000fe200000006ff */
[----:B------:R-:W-:Y:S04]  /*2d60*/  STS.U16 [R110], R61 ;  /* 0x0000003d6e007388 */ /* 0x000fe80000000400 */
[----:B------:R-:W-:Y:S04]  /*2d70*/  STS.U16 [R109+0x40], R78 ;  /* 0x0000404e6d007388 */ /* 0x000fe80000000400 */
[----:B------:R-:W-:Y:S04]  /*2d80*/  STS.U16 [R108+0x80], R79 ;  /* 0x0000804f6c007388 */ /* 0x000fe80000000400 */
[----:B------:R2:W-:Y:S04]  /*2d90*/  STS.U16 [R107+0xc0], R86 ;  /* 0x0000c0566b007388 */ /* 0x0005e80000000400 */
[----:B------:R-:W-:Y:S04]  /*2da0*/  STS.U16 [R106+0x100], R85 ;  /* 0x000100556a007388 */ /* 0x000fe80000000400 */
[----:B------:R-:W-:Y:S04]  /*2db0*/  STS.U16 [R105+0x140], R88 ;  /* 0x0001405869007388 */ /* 0x000fe80000000400 */
[----:B------:R-:W-:Y:S01]  /*2dc0*/  STS.U16 [R104+0x180], R87 ;  /* 0x0001805768007388 */ /* 0x000fe20000000400 */
[----:B--2---:R-:W-:-:S03]  /*2dd0*/  FADD.FTZ R86, R2, 1 ;  /* 0x3f80000002567421 */ /* 0x004fc60000010000 */
[----:B------:R-:W-:Y:S01]  /*2de0*/  STS.U16 [R103+0x1c0], R90 ;  /* 0x0001c05a67007388 */ /* 0x000fe20000000400 */
[----:B------:R-:W-:-:S03]  /*2df0*/  MOV R2, UR29 ;  /* 0x0000001d00027c02 */ /* 0x000fc60008000f00 */
[----:B------:R2:W-:Y:S04]  /*2e00*/  STS.U16 [R102+0x200], R89 ;  /* 0x0002005966007388 */ /* 0x0005e80000000400 */
        /* <DEDUP_REMOVED lines=9> */
[----:B--2---:R-:W-:-:S03]  /*2ea0*/  MOV R89, UR20 ;  /* 0x0000001400597c02 */ /* 0x004fc60008000f00 */
[----:B------:R-:W2:Y:S02]  /*2eb0*/  LDS.U16 R78, [R94+0x2] ;  /* 0x000002005e4e7984 */ /* 0x000ea40000000400 */
[----:B------:R-:W-:Y:S02]  /*2ec0*/  @!P6 IMAD R2, R89, -0x200, R2 ;  /* 0xfffffe005902e824 */ /* 0x000fe400078e0202 */
[----:B------:R-:W2:Y:S04]  /*2ed0*/  LDS.U16 R79, [R94+0x4] ;  /* 0x000004005e4f7984 */ /* 0x000ea80000000400 */
[----:B------:R-:W2:Y:S04]  /*2ee0*/  LDS.U16 R89, [R94+0x6] ;  /* 0x000006005e597984 */ /* 0x000ea80000000400 */
[----:B------:R-:W2:Y:S01]  /*2ef0*/  LDS.U16 R93, [R94+0xa] ;  /* 0x00000a005e5d7984 */ /* 0x000ea20000000400 */
[----:B------:R4:W-:Y:S03]  /*2f00*/  MUFU.RCP R88, R3 ;  /* 0x0000000300587308 */ /* 0x0009e60000001000 */
[----:B------:R-:W2:Y:S01]  /*2f10*/  LDS.U16 R92, [R94+0x8] ;  /* 0x000008005e5c7984 */ /* 0x000ea20000000400 */
[----:B------:R-:W-:Y:S01]  /*2f20*/  FADD.FTZ R85, R119, 1 ;  /* 0x3f80000077557421 */ /* 0x000fe20000010000 */
[----:B-1----:R-:W-:Y:S01]  /*2f30*/  FADD.FTZ R87, R121, 1 ;  /* 0x3f80000079577421 */ /* 0x002fe20000010000 */
[----:B0-----:R-:W-:Y:S01]  /*2f40*/  FADD.FTZ R90, R123, 1 ;  /* 0x3f8000007b5a7421 */ /* 0x001fe20000010000 */
[----:B---3--:R-:W-:Y:S01]  /*2f50*/  FADD.FTZ R91, R124, 1 ;  /* 0x3f8000007c5b7421 */ /* 0x008fe20000010000 */
[----:B------:R-:W-:Y:S01]  /*2f60*/  LDS.U16 R123, [R94+0xe] ;  /* 0x00000e005e7b7984 */ /* 0x000fe20000000400 */
[----:B----4-:R-:W-:Y:S01]  /*2f70*/  FADD.FTZ R3, -R81, 1 ;  /* 0x3f80000051037421 */ /* 0x010fe20000010100 */
[----:B------:R-:W0:Y:S02]  /*2f80*/  MUFU.RCP R85, R85 ;  /* 0x0000005500557308 */ /* 0x000e240000001000 */
[----:B------:R-:W-:Y:S01]  /*2f90*/  LDS.U16 R124, [R94+0x10] ;  /* 0x000010005e7c7984 */ /* 0x000fe20000000400 */
[----:B------:R-:W-:-:S03]  /*2fa0*/  FFMA.FTZ R119, R4, R3, 1 ;  /* 0x3f80000004777423 */ /* 0x000fc60000010003 */
[----:B------:R-:W1:Y:S02]  /*2fb0*/  LDS.U16 R3, [R94+0xc] ;  /* 0x00000c005e037984 */ /* 0x000e640000000400 */
[----:B------:R-:W3:Y:S01]  /*2fc0*/  MUFU.RCP R86, R86 ;  /* 0x0000005600567308 */ /* 0x000ee20000001000 */
[----:B------:R-:W-:Y:S01]  /*2fd0*/  FADD.FTZ R118, -R60, 1 ;  /* 0x3f8000003c767421 */ /* 0x000fe20000010100 */
[----:B------:R-:W-:Y:S01]  /*2fe0*/  SHF.L.U32 R84, R84, 0x10, RZ ;  /* 0x0000001054547819 */ /* 0x000fe200000006ff */
[----:B------:R-:W-:Y:S01]  /*2ff0*/  FMUL.FTZ R134, R59, -1.4426950216293334961 ;  /* 0xbfb8aa3b3b867820 */ /* 0x000fe20000410000 */
[----:B------:R-:W-:Y:S01]  /*3000*/  SHF.L.U32 R57, R57, 0x10, RZ ;  /* 0x0000001039397819 */ /* 0x000fe200000006ff */
[----:B------:R-:W-:Y:S01]  /*3010*/  FMUL.FTZ R127, R53, -1.4426950216293334961 ;  /* 0xbfb8aa3b357f7820 */ /* 0x000fe20000410000 */
[----:B-----5:R-:W-:Y:S01]  /*3020*/  SHF.L.U32 R61, R61, 0x10, RZ ;  /* 0x000000103d3d7819 */ /* 0x020fe200000006ff */
[----:B------:R-:W-:Y:S01]  /*3030*/  FADD.FTZ R125, R125, 1 ;  /* 0x3f8000007d7d7421 */ /* 0x000fe20000010000 */
[----:B------:R-:W4:Y:S01]  /*3040*/  MUFU.RCP R87, R87 ;  /* 0x0000005700577308 */ /* 0x000f220000001000 */
[----:B--2---:R-:W-:Y:S01]  /*3050*/  SHF.L.U32 R78, R78, 0x10, RZ ;  /* 0x000000104e4e7819 */ /* 0x004fe200000006ff */
[----:B------:R-:W-:Y:S01]  /*3060*/  LDS.U16 R139, [R94+0x1e] ;  /* 0x00001e005e8b7984 */ /* 0x000fe20000000400 */
[----:B------:R-:W-:Y:S01]  /*3070*/  FMUL.FTZ R117, R82, R61 ;  /* 0x0000003d52757220 */ /* 0x000fe20000410000 */
[----:B------:R-:W-:Y:S01]  /*3080*/  FFMA.FTZ R118, R5, R118, 1 ;  /* 0x3f80000005767423 */ /* 0x000fe20000010076 */
[----:B------:R-:W-:Y:S01]  /*3090*/  SHF.L.U32 R79, R79, 0x10, RZ ;  /* 0x000000104f4f7819 */ /* 0x000fe200000006ff */
[----:B------:R-:W-:-:S02]  /*30a0*/  FMUL.FTZ R120, R83, R78 ;  /* 0x0000004e53787220 */ /* 0x000fc40000410000 */
[----:B------:R-:W2:Y:S01]  /*30b0*/  MUFU.EX2 R130, R130 ;  /* 0x0000008200827308 */ /* 0x000ea20000000800 */
[----:B------:R-:W-:Y:S01]  /*30c0*/  FMUL.FTZ R117, R60, R117 ;  /* 0x000000753c757220 */ /* 0x000fe20000410000 */
[----:B------:R-:W-:Y:S01]  /*30d0*/  FMUL.FTZ R120, R81, R120 ;  /* 0x0000007851787220 */ /* 0x000fe20000410000 */
[----:B------:R-:W-:Y:S02]  /*30e0*/  SHF.L.U32 R114, R114, 0x10, RZ ;  /* 0x0000001072727819 */ /* 0x000fe400000006ff */
[----:B------:R-:W-:Y:S02]  /*30f0*/  SHF.L.U32 R116, R116, 0x10, RZ ;  /* 0x0000001074747819 */ /* 0x000fe400000006ff */
[----:B------:R-:W-:Y:S02]  /*3100*/  SHF.L.U32 R89, R89, 0x10, RZ ;  /* 0x0000001059597819 */ /* 0x000fe400000006ff */
[----:B------:R-:W-:Y:S01]  /*3110*/  SHF.L.U32 R93, R93, 0x10, RZ ;  /* 0x000000105d5d7819 */ /* 0x000fe200000006ff */
[----:B------:R5:W-:Y:S01]  /*3120*/  MUFU.EX2 R147, R134 ;  /* 0x0000008600937308 */ /* 0x000be20000000800 */
[----:B------:R-:W-:Y:S01]  /*3130*/  SHF.L.U32 R55, R55, 0x10, RZ ;  /* 0x0000001037377819 */ /* 0x000fe200000006ff */
[----:B0-----:R-:W-:Y:S01]  /*3140*/  FADD.FTZ R121, -R85, 1 ;  /* 0x3f80000055797421 */ /* 0x001fe20000010100 */
[----:B------:R-:W-:Y:S01]  /*3150*/  FMUL.FTZ R122, R84, R79 ;  /* 0x0000004f547a7220 */ /* 0x000fe20000410000 */
[----:B------:R-:W-:Y:S01]  /*3160*/  FMUL.FTZ R131, R57, -1.4426950216293334961 ;  /* 0xbfb8aa3b39837820 */ /* 0x000fe20000410000 */
[----:B------:R-:W-:Y:S01]  /*3170*/  SHF.L.U32 R58, R58, 0x10, RZ ;  /* 0x000000103a3a7819 */ /* 0x000fe200000006ff */
[----:B------:R-:W-:-:S02]  /*3180*/  FMUL.FTZ R137, R120, R119 ;  /* 0x0000007778897220 */ /* 0x000fc40000410000 */
[----:B------:R-:W0:Y:S01]  /*3190*/  MUFU.RCP R90, R90 ;  /* 0x0000005a005a7308 */ /* 0x000e220000001000 */
[----:B-----5:R-:W-:Y:S01]  /*31a0*/  FMUL.FTZ R134, R117, R118 ;  /* 0x0000007675867220 */ /* 0x020fe20000410000 */
[----:B------:R-:W-:Y:S01]  /*31b0*/  FADD.FTZ R117, R126, 1 ;  /* 0x3f8000007e757421 */ /* 0x000fe20000010000 */
[----:B---3--:R-:W-:Y:S01]  /*31c0*/  FADD.FTZ R120, -R86, 1 ;  /* 0x3f80000056787421 */ /* 0x008fe20000010100 */
[----:B------:R-:W-:Y:S01]  /*31d0*/  FMUL.FTZ R119, R114, R89 ;  /* 0x0000005972777220 */ /* 0x000fe20000410000 */
[----:B------:R-:W-:Y:S01]  /*31e0*/  FMUL.FTZ R126, R116, R93 ;  /* 0x0000005d747e7220 */ /* 0x000fe20000410000 */
[----:B------:R-:W-:Y:S02]  /*31f0*/  FFMA.FTZ R121, R44, R121, 1 ;  /* 0x3f8000002c797423 */ /* 0x000fe40000010079 */
[----:B------:R4:W-:Y:S01]  /*3200*/  MUFU.RCP R118, R125 ;  /* 0x0000007d00767308 */ /* 0x0009e20000001000 */
[----:B------:R-:W-:Y:S01]  /*3210*/  FMUL.FTZ R122, R85, R122 ;  /* 0x0000007a557a7220 */ /* 0x000fe20000410000 */
[----:B------:R-:W-:Y:S01]  /*3220*/  SHF.L.U32 R115, R115, 0x10, RZ ;  /* 0x0000001073737819 */ /* 0x000fe200000006ff */
[----:B------:R-:W-:Y:S01]  /*3230*/  FMUL.FTZ R128, R55, -1.4426950216293334961 ;  /* 0xbfb8aa3b37807820 */ /* 0x000fe20000410000 */
[----:B------:R-:W-:Y:S01]  /*3240*/  SHF.L.U32 R92, R92, 0x10, RZ ;  /* 0x000000105c5c7819 */ /* 0x000fe200000006ff */
[----:B------:R-:W-:-:S03]  /*3250*/  FMUL.FTZ R132, R58, -1.4426950216293334961 ;  /* 0xbfb8aa3b3a847820 */ /* 0x000fc60000410000 */
[----:B------:R-:W3:Y:S01]  /*3260*/  MUFU.EX2 R127, R127 ;  /* 0x0000007f007f7308 */ /* 0x000ee20000000800 */
[----:B----4-:R-:W-:Y:S01]  /*3270*/  FADD.FTZ R125, -R87, 1 ;  /* 0x3f800000577d7421 */ /* 0x010fe20000010100 */
[----:B------:R-:W-:Y:S01]  /*3280*/  FFMA.FTZ R120, R45, R120, 1 ;  /* 0x3f8000002d787423 */ /* 0x000fe20000010078 */
[----:B------:R-:W-:Y:S01]  /*3290*/  FMUL.FTZ R119, R86, R119 ;  /* 0x0000007756777220 */ /* 0x000fe20000410000 */
[----:B------:R-:W-:Y:S01]  /*32a0*/  FMUL.FTZ R126, R87, R126 ;  /* 0x0000007e577e7220 */ /* 0x000fe20000410000 */
[----:B------:R-:W-:-:S03]  /*32b0*/  FFMA.FTZ R125, R48, R125, 1 ;  /* 0x3f800000307d7423 */ /* 0x000fc6000001007d */
[----:B------:R4:W5:Y:S01]  /*32c0*/  MUFU.EX2 R135, R131 ;  /* 0x0000008300877308 */ /* 0x0009620000000800 */
[----:B------:R-:W-:Y:S01]  /*32d0*/  FMUL.FTZ R140, R122, R121 ;  /* 0x000000797a8c7220 */ /* 0x000fe20000410000 */
[----:B------:R-:W-:Y:S01]  /*32e0*/  FADD.FTZ R122, -R88, 1 ;  /* 0x3f800000587a7421 */ /* 0x000fe20000010100 */
[----:B------:R-:W-:Y:S01]  /*32f0*/  FMUL.FTZ R121, R115, R92 ;  /* 0x0000005c73797220 */ /* 0x000fe20000410000 */
[----:B------:R-:W-:Y:S01]  /*3300*/  FMUL.FTZ R141, R119, R120 ;  /* 0x00000078778d7220 */ /* 0x000fe20000410000 */
[----:B------:R-:W-:-:S03]  /*3310*/  FMUL.FTZ R143, R126, R125 ;  /* 0x0000007d7e8f7220 */ /* 0x000fc60000410000 */
[----:B------:R-:W5:Y:S01]  /*3320*/  MUFU.EX2 R129, R128 ;  /* 0x0000008000817308 */ /* 0x000f620000000800 */
[----:B------:R-:W-:Y:S01]  /*3330*/  SHF.L.U32 R119, R80, 0x10, RZ ;  /* 0x0000001050777819 */ /* 0x000fe200000006ff */
[----:B--2---:R-:W-:Y:S01]  /*3340*/  FADD.FTZ R125, R130, 1 ;  /* 0x3f800000827d7421 */ /* 0x004fe20000010000 */
[----:B------:R-:W-:Y:S01]  /*3350*/  FFMA.FTZ R122, R47, R122, 1 ;  /* 0x3f8000002f7a7423 */ /* 0x000fe2000001007a */
[----:B------:R-:W-:Y:S01]  /*3360*/  FMUL.FTZ R121, R88, R121 ;  /* 0x0000007958797220 */ /* 0x000fe20000410000 */
[----:B-1----:R-:W-:Y:S01]  /*3370*/  SHF.L.U32 R80, R3, 0x10, RZ ;  /* 0x0000001003507819 */ /* 0x002fe200000006ff */
[----:B------:R-:W1:Y:S02]  /*3380*/  LDS.U16 R130, [R94+0x14] ;  /* 0x000014005e827984 */ /* 0x000e640000000400 */
[----:B------:R2:W5:Y:S02]  /*3390*/  MUFU.EX2 R136, R132 ;  /* 0x0000008400887308 */ /* 0x0005640000000800 */
[----:B------:R-:W1:Y:S01]  /*33a0*/  LDS.U16 R3, [R94+0x12] ;  /* 0x000012005e037984 */ /* 0x000e620000000400 */
[----:B------:R-:W-:-:S03]  /*33b0*/  FMUL.FTZ R142, R121, R122 ;  /* 0x0000007a798e7220 */ /* 0x000fc60000410000 */
[----:B----4-:R-:W4:Y:S04]  /*33c0*/  LDS.U16 R131, [R94+0x16] ;  /* 0x000016005e837984 */ /* 0x010f280000000400 */
[----:B--2---:R-:W2:Y:S01]  /*33d0*/  LDS.U16 R132, [R94+0x18] ;  /* 0x000018005e847984 */ /* 0x004ea20000000400 */
[C---:B0-----:R-:W-:Y:S01]  /*33e0*/  FADD.FTZ R126, -R90.reuse, 1 ;  /* 0x3f8000005a7e7421 */ /* 0x041fe20000010100 */
[----:B------:R-:W-:Y:S01]  /*33f0*/  FMUL.FTZ R121, R119, R80 ;  /* 0x0000005077797220 */ /* 0x000fe20000410000 */
[----:B---3--:R-:W-:Y:S01]  /*3400*/  FADD.FTZ R128, R127, 1 ;  /* 0x3f8000007f807421 */ /* 0x008fe20000010000 */
[----:B------:R-:W0:Y:S01]  /*3410*/  MUFU.RCP R91, R91 ;  /* 0x0000005b005b7308 */ /* 0x000e220000001000 */
[----:B------:R-:W-:Y:S01]  /*3420*/  FFMA.FTZ R127, R49, R126, 1 ;  /* 0x3f800000317f7423 */ /* 0x000fe2000001007e */
[----:B------:R-:W-:Y:S01]  /*3430*/  FMUL.FTZ R126, R90, R121 ;  /* 0x000000795a7e7220 */ /* 0x000fe20000410000 */
[----:B-----5:R-:W-:Y:S01]  /*3440*/  FADD.FTZ R138, R135, 1 ;  /* 0x3f800000878a7421 */ /* 0x020fe20000010000 */
[----:B------:R-:W-:-:S02]  /*3450*/  SHF.L.U32 R121, R54, 0x10, RZ ;  /* 0x0000001036797819 */ /* 0x000fc400000006ff */
[----:B------:R-:W-:Y:S01]  /*3460*/  SHF.L.U32 R54, R123, 0x10, RZ ;  /* 0x000000107b367819 */ /* 0x000fe200000006ff */
[----:B------:R-:W-:Y:S01]  /*3470*/  FADD.FTZ R122, R129, 1 ;  /* 0x3f800000817a7421 */ /* 0x000fe20000010000 */
[----:B------:R-:W-:Y:S01]  /*3480*/  SHF.L.U32 R123, R46, 0x10, RZ ;  /* 0x000000102e7b7819 */ /* 0x000fe200000006ff */
[----:B------:R-:W-:Y:S01]  /*3490*/  FADD.FTZ R135, R136, 1 ;  /* 0x3f80000088877421 */ /* 0x000fe20000010000 */
[----:B------:R-:W-:Y:S01]  /*34a0*/  SHF.L.U32 R46, R124, 0x10, RZ ;  /* 0x000000107c2e7819 */ /* 0x000fe200000006ff */
[----:B------:R-:W3:Y:S01]  /*34b0*/  LDS.U16 R136, [R94+0x1a] ;  /* 0x00001a005e887984 */ /* 0x000ee20000000400 */
[----:B------:R5:W-:Y:S03]  /*34c0*/  MUFU.RCP R124, R138 ;  /* 0x0000008a007c7308 */ /* 0x000be60000001000 */
[----:B-----5:R-:W5:Y:S05]  /*34d0*/  LDS.U16 R138, [R94+0x1c] ;  /* 0x00001c005e8a7984 */ /* 0x020f6a0000000400 */
[----:B------:R-:W1:Y:S01]  /*34e0*/  MUFU.RCP R117, R117 ;  /* 0x0000007500757308 */ /* 0x000e620000001000 */
[----:B------:R-:W-:Y:S01]  /*34f0*/  FMUL.FTZ R144, R126, R127 ;  /* 0x0000007f7e907220 */ /* 0x000fe20000410000 */
[----:B0-----:R-:W-:-:S06]  /*3500*/  FADD.FTZ R127, -R91, 1 ;  /* 0x3f8000005b7f7421 */ /* 0x001fcc0000010100 */
[----:B------:R0:W4:Y:S01]  /*3510*/  MUFU.RCP R120, R128 ;  /* 0x0000008000787308 */ /* 0x0001220000001000 */
[----:B------:R-:W-:Y:S01]  /*3520*/  FMUL.FTZ R126, R121, R54 ;  /* 0x00000036797e7220 */ /* 0x000fe20000410000 */
[----:B------:R-:W-:-:S06]  /*3530*/  FMUL.FTZ R129, R123, R46 ;  /* 0x0000002e7b817220 */ /* 0x000fcc0000410000 */
[----:B------:R-:W2:Y:S01]  /*3540*/  MUFU.RCP R122, R122 ;  /* 0x0000007a007a7308 */ /* 0x000ea20000001000 */
[----:B0-----:R-:W-:Y:S01]  /*3550*/  FADD.FTZ R128, -R118, 1 ;  /* 0x3f80000076807421 */ /* 0x001fe20000010100 */
[----:B------:R-:W-:Y:S01]  /*3560*/  FFMA.FTZ R127, R50, R127, 1 ;  /* 0x3f800000327f7423 */ /* 0x000fe2000001007f */
[----:B------:R-:W-:Y:S01]  /*3570*/  FMUL.FTZ R126, R91, R126 ;  /* 0x0000007e5b7e7220 */ /* 0x000fe20000410000 */
[----:B------:R-:W-:Y:S01]  /*3580*/  FMUL.FTZ R129, R118, R129 ;  /* 0x0000008176817220 */ /* 0x000fe20000410000 */
[----:B------:R-:W-:-:S03]  /*3590*/  FFMA.FTZ R128, R51, R128, 1 ;  /* 0x3f80000033807423 */ /* 0x000fc60000010080 */
[----:B------:R-:W0:Y:S01]  /*35a0*/  MUFU.RCP R125, R125 ;  /* 0x0000007d007d7308 */ /* 0x000e220000001000 */
[----:B------:R-:W-:Y:S01]  /*35b0*/  FMUL.FTZ R145, R126, R127 ;  /* 0x0000007f7e917220 */ /* 0x000fe20000410000 */
[----:B------:R-:W-:Y:S01]  /*35c0*/  FMUL.FTZ R146, R129, R128 ;  /* 0x0000008081927220 */ /* 0x000fe20000410000 */
[----:B------:R-:W-:Y:S01]  /*35d0*/  SHF.L.U32 R127, R43, 0x10, RZ ;  /* 0x000000102b7f7819 */ /* 0x000fe200000006ff */
[----:B------:R-:W-:Y:S01]  /*35e0*/  FADD.FTZ R43, R147, 1 ;  /* 0x3f800000932b7421 */ /* 0x000fe20000010000 */
[----:B------:R-:W-:Y:S01]  /*35f0*/  SHF.L.U32 R129, R41, 0x10, RZ ;  /* 0x0000001029817819 */ /* 0x000fe200000006ff */
[----:B-1----:R-:W-:Y:S01]  /*3600*/  FADD.FTZ R41, -R117, 1 ;  /* 0x3f80000075297421 */ /* 0x002fe20000010100 */
[----:B------:R-:W-:Y:S02]  /*3610*/  SHF.L.U32 R126, R42, 0x10, RZ ;  /* 0x000000102a7e7819 */ /* 0x000fe400000006ff */
[----:B------:R-:W-:Y:S01]  /*3620*/  SHF.L.U32 R128, R40, 0x10, RZ ;  /* 0x0000001028807819 */ /* 0x000fe200000006ff */
[----:B----4-:R-:W-:Y:S01]  /*3630*/  FADD.FTZ R40, -R120, 1 ;  /* 0x3f80000078287421 */ /* 0x010fe20000010100 */
[----:B--2---:R-:W-:Y:S01]  /*3640*/  FADD.FTZ R42, -R122, 1 ;  /* 0x3f8000007a2a7421 */ /* 0x004fe20000010100 */
[----:B------:R1:W-:Y:S01]  /*3650*/  MUFU.RCP R152, R43 ;  /* 0x0000002b00987308 */ /* 0x0003e20000001000 */
[----:B------:R-:W-:Y:S01]  /*3660*/  FFMA.FTZ R147, R52, R41, 1 ;  /* 0x3f80000034937423 */ /* 0x000fe20000010029 */
[----:B------:R-:W-:Y:S01]  /*3670*/  FFMA.FTZ R148, R53, R40, 1 ;  /* 0x3f80000035947423 */ /* 0x000fe20000010028 */
[----:B------:R-:W-:Y:S01]  /*3680*/  FFMA.FTZ R150, R55, R42, 1 ;  /* 0x3f80000037967423 */ /* 0x000fe2000001002a */
[----:B------:R-:W-:-:S02]  /*3690*/  SHF.L.U32 R41, R130, 0x10, RZ ;  /* 0x0000001082297819 */ /* 0x000fc400000006ff */
[----:B------:R-:W-:Y:S02]  /*36a0*/  SHF.L.U32 R40, R3, 0x10, RZ ;  /* 0x0000001003287819 */ /* 0x000fe400000006ff */
[----:B------:R-:W-:Y:S02]  /*36b0*/  SHF.L.U32 R42, R131, 0x10, RZ ;  /* 0x00000010832a7819 */ /* 0x000fe400000006ff */
[----:B-1----:R-:W-:Y:S01]  /*36c0*/  SHF.L.U32 R43, R132, 0x10, RZ ;  /* 0x00000010842b7819 */ /* 0x002fe200000006ff */
[----:B------:R-:W1:Y:S01]  /*36d0*/  MUFU.RCP R135, R135 ;  /* 0x0000008700877308 */ /* 0x000e620000001000 */
[----:B0-----:R-:W-:Y:S01]  /*36e0*/  FADD.FTZ R149, -R125, 1 ;  /* 0x3f8000007d957421 */ /* 0x001fe20000010100 */
        /* <DEDUP_REMOVED lines=19> */
[----:B-----5:R-:W-:Y:S02]  /*3820*/  SHF.L.U32 R130, R138, 0x10, RZ ;  /* 0x000000108a827819 */ /* 0x020fe400000006ff */
[----:B------:R-:W-:Y:S01]  /*3830*/  SHF.L.U32 R131, R139, 0x10, RZ ;  /* 0x000000108b837819 */ /* 0x000fe200000006ff */
[----:B------:R-:W-:Y:S01]  /*3840*/  FADD.FTZ R6, -R124, 1 ;  /* 0x3f8000007c067421 */ /* 0x000fe20000010100 */
        /* <DEDUP_REMOVED lines=132> */
[----:B------:R-:W-:Y:S01]  /*4090*/  P2R R232, PR, RZ, 0x40 ;  /* 0x00000040ffe87803 */ /* 0x000fe20000000000 */
        /* <DEDUP_REMOVED lines=36> */
[----:B------:R-:W-:Y:S01]  /*42e0*/  STS.U16 [R94+0x8], R47 ;  /* 0x0000082f5e007388 */ /* 0x000fe20000000400 */
        /* <DEDUP_REMOVED lines=11> */
[----:B------:R-:W-:Y:S01]  /*43a0*/  STS.U16 [R94], R60 ;  /* 0x0000003c5e007388 */ /* 0x000fe20000000400 */
[----:B------:R-:W-:Y:S01]  /*43b0*/  PRMT R42, R3, 0x7632, R42 ;  /* 0x00007632032a7816 */ /* 0x000fe2000000002a */
[----:B0-----:R-:W-:Y:S01]  /*43c0*/  UIMAD.WIDE.U32 UR8, UR32, UR12, UR8 ;  /* 0x0000000c200872a5 */ /* 0x001fe2000f8e0008 */
[----:B------:R-:W-:Y:S01]  /*43d0*/  PRMT R47, R41, 0x7632, R47 ;  /* 0x00007632292f7816 */ /* 0x000fe2000000002f */
[----:B------:R-:W-:Y:S01]  /*43e0*/  STS.U16 [R94+0x6], R45 ;  /* 0x0000062d5e007388 */ /* 0x000fe20000000400 */
[C---:B--2---:R-:W-:Y:S01]  /*43f0*/  PRMT R44, R2.reuse, 0x7610, R44 ;  /* 0x00007610022c7816 */ /* 0x044fe2000000002c */
[----:B------:R-:W-:Y:S01]  /*4400*/  UIMAD UR9, UR32, UR13, UR9 ;  /* 0x0000000d200972a4 */ /* 0x000fe2000f8e0209 */
[----:B------:R-:W-:Y:S01]  /*4410*/  PRMT R46, R2, 0x7632, R46 ;  /* 0x00007632022e7816 */ /* 0x000fe2000000002e */
[----:B------:R-:W-:Y:S01]  /*4420*/  STS.U16 [R94+0xc], R49 ;  /* 0x00000c315e007388 */ /* 0x000fe20000000400 */
[----:B---3--:R-:W-:Y:S01]  /*4430*/  PRMT R48, R58, 0x7632, R48 ;  /* 0x000076323a307816 */ /* 0x008fe20000000030 */
[----:B------:R-:W-:Y:S01]  /*4440*/  UIMAD.WIDE.U32 UR8, UR33, UR14, UR8 ;  /* 0x0000000e210872a5 */ /* 0x000fe2000f8e0008 */
[----:B------:R-:W-:Y:S01]  /*4450*/  @!P6 IADD3 R2, PT, PT, R39, 0x200, RZ ;  /* 0x000002002702e810 */ /* 0x000fe20007ffe0ff */
        /* <DEDUP_REMOVED lines=66> */
.L_x_13121:
        /* <DEDUP_REMOVED lines=65> */
[----:B------:R-:W-:Y:S01]  /*4c90*/  CS2R R78, SRZ ;  /* 0x00000000004e7805 */ /* 0x000fe2000001ff00 */
        /* <DEDUP_REMOVED lines=27> */
[----:B------:R-:W-:Y:S02]  /*4e50*/  HFMA2 R93, -RZ, RZ, 0, 0 ;  /* 0x00000000ff5d7431 */ /* 0x000fe400000001ff */
[----:B------:R-:W-:Y:S01]  /*4e60*/  FADD.FTZ R28, R7, R7 ;  /* 0x00000007071c7221 */ /* 0x000fe20000010000 */
[----:B------:R-:W-:Y:S01]  /*4e70*/  USHF.L.U32 UR8, UR20, 0xa, URZ ;  /* 0x0000000a14087899 */ /* 0x000fe200080006ff */
[----:B------:R-:W-:Y:S01]  /*4e80*/  LOP3.LUT R0, R29, 0x7c1f, R133, 0xc8, !PT ;  /* 0x00007c1f1d007812 */ /* 0x000fe200078ec885 */
        /* <DEDUP_REMOVED lines=11> */
[----:B------:R-:W-:Y:S01]  /*4f40*/  FADD.FTZ R20, R119, R119 ;  /* 0x0000007777147221 */ /* 0x000fe20000010000 */
[----:B0-----:R-:W-:Y:S01]  /*4f50*/  UIMAD.WIDE.U32 UR12, UR33, UR16, URZ ;  /* 0x00000010210c72a5 */ /* 0x001fe2000f8e00ff */
[----:B------:R-:W-:Y:S01]  /*4f60*/  ISETP.GE.AND P1, PT, R0, UR32, PT ;  /* 0x0000002000007c0c */ /* 0x000fe2000bf26270 */
        /* <DEDUP_REMOVED lines=8> */
[----:B------:R-:W-:Y:S01]  /*4ff0*/  LOP3.LUT R210, R133, 0x1f, RZ, 0xc0, !PT ;  /* 0x0000001f85d27812 */ /* 0x000fe200078ec0ff */
        /* <DEDUP_REMOVED lines=11> */
.L_x_13204:
[----:B------:R-:W-:Y:S01]  /*50b0*/  LOP3.LUT R10, R29, 0x3e0, R210, 0xfe, !PT ;  /* 0x000003e01d0a7812 */ /* 0x000fe200078efed2 */
[----:B------:R-:W5:Y:S01]  /*50c0*/  @!P1 LDC.64 R2, c[0x0][0x3c0] ;  /* 0x0000f000ff029b82 */ /* 0x000f620000000a00 */
[----:B------:R-:W-:Y:S02]  /*50d0*/  LOP3.LUT R210, R210, 0x7c00, R29, 0xf8, !PT ;  /* 0x00007c00d2d27812 */ /* 0x000fe400078ef81d */
[----:B------:R-:W-:Y:S02]  /*50e0*/  ISETP.GE.AND P2, PT, R10, UR32, PT ;  /* 0x000000200a007c0c */ /* 0x000fe4000bf46270 */
[C---:B------:R-:W-:Y:S02]  /*50f0*/  LOP3.LUT R8, R210.reuse, 0x20, RZ, 0xfc, !PT ;  /* 0x00000020d2087812 */ /* 0x040fe400078efcff */
[----:B-1----:R-:W-:Y:S02]  /*5100*/  LOP3.LUT R12, R210, 0x40, RZ, 0xfc, !PT ;  /* 0x00000040d20c7812 */ /* 0x002fe400078efcff */
[----:B------:R-:W-:-:S02]  /*5110*/  ISETP.GE.AND P6, PT, R8, UR32, PT ;  /* 0x0000002008007c0c */ /* 0x000fc4000bfc6270 */
[----:B------:R-:W-:Y:S02]  /*5120*/  ISETP.GE.AND P3, PT, R12, UR32, PT ;  /* 0x000000200c007c0c */ /* 0x000fe4000bf66270 */
[----:B------:R-:W-:Y:S02]  /*5130*/  @!P1 MOV R211, RZ ;  /* 0x000000ff00d39202 */ /* 0x000fe40000000f00 */
[----:B0-2---:R-:W-:Y:S01]  /*5140*/  LOP3.LUT R4, R210, 0x60, RZ, 0xfc, !PT ;  /* 0x00000060d2047812 */ /* 0x005fe200078efcff */
[----:B------:R-:W1:Y:S01]  /*5150*/  @!P2 LDC.64 R114, c[0x0][0x3c0] ;  /* 0x0000f000ff72ab82 */ /* 0x000e620000000a00 */
[----:B------:R-:W-:Y:S02]  /*5160*/  @!P2 MOV R11, RZ ;  /* 0x000000ff000ba202 */ /* 0x000fe40000000f00 */
[----:B------:R-:W-:Y:S02]  /*5170*/  ISETP.GE.AND P4, PT, R4, UR32, PT ;  /* 0x0000002004007c0c */ /* 0x000fe4000bf86270 */
[----:B------:R-:W-:-:S02]  /*5180*/  PRMT R124, RZ, 0x7610, R124 ;  /* 0x00007610ff7c7816 */ /* 0x000fc4000000007c */
[----:B------:R-:W-:Y:S01]  /*5190*/  @!P6 MOV R9, RZ ;  /* 0x000000ff0009e202 */ /* 0x000fe20000000f00 */
[----:B------:R-:W2:Y:S01]  /*51a0*/  @!P6 LDC.64 R116, c[0x0][0x3c0] ;  /* 0x0000f000ff74eb82 */ /* 0x000ea20000000a00 */
[----:B-----5:R-:W-:Y:S01]  /*51b0*/  @!P1 IMAD.WIDE.U32 R6, R2, UR8, R210 ;  /* 0x0000000802069c25 */ /* 0x020fe2000f8e00d2 */
[----:B------:R-:W-:-:S03]  /*51c0*/  @!P3 MOV R13, RZ ;  /* 0x000000ff000db202 */ /* 0x000fc60000000f00 */
[----:B------:R-:W-:Y:S01]  /*51d0*/  @!P1 IMAD R3, R3, UR8, R7 ;  /* 0x0000000803039c24 */ /* 0x000fe2000f8e0207 */
[C---:B------:R-:W-:Y:S02]  /*51e0*/  @!P1 LEA R2, P5, R6.reuse, UR28, 0x1 ;  /* 0x0000001c06029c11 */ /* 0x040fe4000f8a08ff */
[----:B------:R-:W5:Y:S02]  /*51f0*/  @!P3 LDC.64 R118, c[0x0][0x3c0] ;  /* 0x0000f000ff76bb82 */ /* 0x000f640000000a00 */
        /* <DEDUP_REMOVED lines=9> */
[----:B------:R-:W-:Y:S01]  /*5290*/  @!P6 LEA R10, P5, R6, UR28, 0x1 ;  /* 0x0000001c060aec11 */ /* 0x000fe2000f8a08ff */
[----:B-----5:R-:W-:-:S03]  /*52a0*/  @!P3 IMAD.WIDE.U32 R12, R118, UR8, R12 ;  /* 0x00000008760cbc25 */ /* 0x020fc6000f8e000c */
[----:B------:R-:W-:Y:S02]  /*52b0*/  @!P6 LEA.HI.X R11, R6, UR27, R5, 0x1, P5 ;  /* 0x0000001b060bec11 */ /* 0x000fe4000a8f0c05 */
[----:B------:R-:W-:Y:S01]  /*52c0*/  ISETP.GE.AND P5, PT, R8, UR32, PT ;  /* 0x0000002008007c0c */ /* 0x000fe2000bfa6270 */
[----:B------:R-:W-:Y:S02]  /*52d0*/  @!P3 IMAD R5, R119, UR8, R13 ;  /* 0x000000087705bc24 */ /* 0x000fe4000f8e020d */
[----:B------:R2:W5:Y:S01]  /*52e0*/  @!P6 LDG.E.U16 R124, desc[UR30][R10.64] ;  /* 0x0000001e0a7ce981 */ /* 0x000562000c1e1500 */
[----:B------:R-:W-:Y:S02]  /*52f0*/  @!P3 LEA R116, P6, R12, UR28, 0x1 ;  /* 0x0000001c0c74bc11 */ /* 0x000fe4000f8c08ff */
[----:B------:R-:W-:Y:S02]  /*5300*/  LOP3.LUT R6, R210, 0xa0, RZ, 0xfc, !PT ;  /* 0x000000a0d2067812 */ /* 0x000fe400078efcff */
[----:B------:R-:W-:-:S02]  /*5310*/  @!P3 LEA.HI.X R117, R12, UR27, R5, 0x1, P6 ;  /* 0x0000001b0c75bc11 */ /* 0x000fc4000b0f0c05 */
[----:B------:R-:W-:Y:S02]  /*5320*/  ISETP.GE.AND P6, PT, R6, UR32, PT ;  /* 0x0000002006007c0c */ /* 0x000fe4000bfc6270 */
[----:B------:R-:W-:Y:S01]  /*5330*/  @!P4 MOV R5, RZ ;  /* 0x000000ff0005c202 */ /* 0x000fe20000000f00 */
[----:B---3--:R-:W3:Y:S01]  /*5340*/  @!P5 LDC.64 R122, c[0x0][0x3c0] ;  /* 0x0000f000ff7adb82 */ /* 0x008ee20000000a00 */
[----:B------:R-:W-:Y:S01]  /*5350*/  PRMT R125, RZ, 0x7610, R125 ;  /* 0x00007610ff7d7816 */ /* 0x000fe2000000007d */
[----:B-1----:R-:W-:Y:S01]  /*5360*/  @!P4 IMAD.WIDE.U32 R12, R120, UR8, R4 ;  /* 0x00000008780ccc25 */ /* 0x002fe2000f8e0004 */
[----:B------:R-:W-:-:S04]  /*5370*/  LOP3.LUT R4, R210, 0xc0, RZ, 0xfc, !PT ;  /* 0x000000c0d2047812 */ /* 0x000fc800078efcff */
[----:B------:R1:W5:Y:S01]  /*5380*/  @!P3 LDG.E.U16 R125, desc[UR30][R116.64] ;  /* 0x0000001e747db981 */ /* 0x000362000c1e1500 */
[----:B------:R-:W-:Y:S01]  /*5390*/  @!P4 IMAD R5, R121, UR8, R13 ;  /* 0x000000087905cc24 */ /* 0x000fe2000f8e020d */
[C---:B------:R-:W-:Y:S01]  /*53a0*/  @!P4 LEA R118, P3, R12.reuse, UR28, 0x1 ;  /* 0x0000001c0c76cc11 */ /* 0x040fe2000f8608ff */
[----:B----4-:R-:W4:Y:S01]  /*53b0*/  @!P6 LDC.64 R120, c[0x0][0x3c0] ;  /* 0x0000f000ff78eb82 */ /* 0x010f220000000a00 */
[----:B------:R-:W-:Y:S02]  /*53c0*/  @!P5 MOV R9, RZ ;  /* 0x000000ff0009d202 */ /* 0x000fe40000000f00 */
[----:B------:R-:W-:Y:S02]  /*53d0*/  @!P4 LEA.HI.X R119, R12, UR27, R5, 0x1, P3 ;  /* 0x0000001b0c77cc11 */ /* 0x000fe400098f0c05 */
[----:B------:R-:W-:Y:S02]  /*53e0*/  ISETP.GE.AND P3, PT, R4, UR32, PT ;  /* 0x0000002004007c0c */ /* 0x000fe4000bf66270 */
[----:B------:R-:W-:-:S02]  /*53f0*/  PRMT R126, RZ, 0x7610, R126 ;  /* 0x00007610ff7e7816 */ /* 0x000fc4000000007e */
[----:B------:R-:W-:Y:S02]  /*5400*/  @!P6 MOV R7, RZ ;  /* 0x000000ff0007e202 */ /* 0x000fe40000000f00 */
[----:B--2---:R-:W-:Y:S02]  /*5410*/  LOP3.LUT R10, R210, 0xe0, RZ, 0xfc, !PT ;  /* 0x000000e0d20a7812 */ /* 0x004fe400078efcff */
[----:B------:R2:W5:Y:S01]  /*5420*/  @!P4 LDG.E.U16 R126, desc[UR30][R118.64] ;  /* 0x0000001e767ec981 */ /* 0x000562000c1e1500 */
[----:B---3--:R-:W-:-:S04]  /*5430*/  @!P5 IMAD.WIDE.U32 R8, R122, UR8, R8 ;  /* 0x000000087a08dc25 */ /* 0x008fc8000f8e0008 */
[----:B------:R-:W3:Y:S01]  /*5440*/  @!P3 LDC.64 R130, c[0x0][0x3c0] ;  /* 0x0000f000ff82bb82 */ /* 0x000ee20000000a00 */
[----:B------:R-:W-:Y:S01]  /*5450*/  @!P5 IMAD R5, R123, UR8, R9 ;  /* 0x000000087b05dc24 */ /* 0x000fe2000f8e0209 */
[C---:B------:R-:W-:Y:S02]  /*5460*/  @!P5 LEA R12, P4, R8.reuse, UR28, 0x1 ;  /* 0x0000001c080cdc11 */ /* 0x040fe4000f8808ff */
[----:B------:R-:W-:Y:S02]  /*5470*/  PRMT R127, RZ, 0x7610, R127 ;  /* 0x00007610ff7f7816 */ /* 0x000fe4000000007f */
[----:B------:R-:W-:Y:S01]  /*5480*/  @!P5 LEA.HI.X R13, R8, UR27, R5, 0x1, P4 ;  /* 0x0000001b080ddc11 */ /* 0x000fe2000a0f0c05 */
[----:B----4-:R-:W-:Y:S01]  /*5490*/  @!P6 IMAD.WIDE.U32 R6, R120, UR8, R6 ;  /* 0x000000087806ec25 */ /* 0x010fe2000f8e0006 */
[----:B------:R-:W-:-:S03]  /*54a0*/  ISETP.GE.AND P4, PT, R10, UR32, PT ;  /* 0x000000200a007c0c */ /* 0x000fc6000bf86270 */
[----:B------:R4:W5:Y:S01]  /*54b0*/  @!P5 LDG.E.U16 R127, desc[UR30][R12.64] ;  /* 0x0000001e0c7fd981 */ /* 0x000962000c1e1500 */
[----:B------:R-:W-:Y:S01]  /*54c0*/  @!P6 IMAD R5, R121, UR8, R7 ;  /* 0x000000087905ec24 */ /* 0x000fe2000f8e0207 */
[----:B-1----:R-:W-:Y:S02]  /*54d0*/  @!P6 LEA R116, P5, R6, UR28, 0x1 ;  /* 0x0000001c0674ec11 */ /* 0x002fe4000f8a08ff */
[----:B------:R-:W-:Y:S02]  /*54e0*/  LOP3.LUT R8, R210, 0x100, RZ, 0xfc, !PT ;  /* 0x00000100d2087812 */ /* 0x000fe400078efcff */
[----:B------:R-:W-:Y:S02]  /*54f0*/  @!P6 LEA.HI.X R117, R6, UR27, R5, 0x1, P5 ;  /* 0x0000001b0675ec11 */ /* 0x000fe4000a8f0c05 */
[----:B------:R-:W-:Y:S02]  /*5500*/  ISETP.GE.AND P5, PT, R8, UR32, PT ;  /* 0x0000002008007c0c */ /* 0x000fe4000bfa6270 */
[----:B------:R-:W-:Y:S01]  /*5510*/  @!P3 MOV R5, RZ ;  /* 0x000000ff0005b202 */ /* 0x000fe20000000f00 */
[----:B------:R-:W1:Y:S01]  /*5520*/  @!P4 LDC.64 R120, c[0x0][0x3c0] ;  /* 0x0000f000ff78cb82 */ /* 0x000e620000000a00 */
[----:B------:R-:W-:Y:S01]  /*5530*/  PRMT R128, RZ, 0x7610, R128 ;  /* 0x00007610ff807816 */ /* 0x000fe20000000080 */
[----:B---3--:R-:W-:Y:S01]  /*5540*/  @!P3 IMAD.WIDE.U32 R6, R130, UR8, R4 ;  /* 0x000000088206bc25 */ /* 0x008fe2000f8e0004 */
[----:B------:R-:W-:-:S04]  /*5550*/  LOP3.LUT R4, R210, 0x120, RZ, 0xfc, !PT ;  /* 0x00000120d2047812 */ /* 0x000fc800078efcff */
[----:B------:R3:W5:Y:S01]  /*5560*/  @!P6 LDG.E.U16 R128, desc[UR30][R116.64] ;  /* 0x0000001e7480e981 */ /* 0x000762000c1e1500 */
[----:B------:R-:W-:Y:S01]  /*5570*/  @!P3 IMAD R5, R131, UR8, R7 ;  /* 0x000000088305bc24 */ /* 0x000fe2000f8e0207 */
[C---:B--2---:R-:W-:Y:S01]  /*5580*/  @!P3 LEA R118, P6, R6.reuse, UR28, 0x1 ;  /* 0x0000001c0676bc11 */ /* 0x044fe2000f8c08ff */
[----:B------:R-:W2:Y:S03]  /*5590*/  @!P5 LDC.64 R122, c[0x0][0x3c0] ;  /* 0x0000f000ff7adb82 */ /* 0x000ea60000000a00 */
[----:B------:R-:W-:Y:S02]  /*55a0*/  @!P3 LEA.HI.X R119, R6, UR27, R5, 0x1, P6 ;  /* 0x0000001b0677bc11 */ /* 0x000fe4000b0f0c05 */
[----:B------:R-:W-:Y:S02]  /*55b0*/  ISETP.GE.AND P6, PT, R4, UR32, PT ;  /* 0x0000002004007c0c */ /* 0x000fe4000bfc6270 */
[----:B------:R-:W-:-:S02]  /*55c0*/  @!P4 MOV R11, RZ ;  /* 0x000000ff000bc202 */ /* 0x000fc40000000f00 */
[----:B------:R-:W-:Y:S01]  /*55d0*/  PRMT R135, RZ, 0x7610, R135 ;  /* 0x00007610ff877816 */ /* 0x000fe20000000087 */
[----:B-1----:R-:W-:-:S05]  /*55e0*/  @!P4 IMAD.WIDE.U32 R10, R120, UR8, R10 ;  /* 0x00000008780acc25 */ /* 0x002fca000f8e000a */
[----:B------:R1:W5:Y:S03]  /*55f0*/  @!P3 LDG.E.U16 R135, desc[UR30][R118.64] ;  /* 0x0000001e7687b981 */ /* 0x000366000c1e1500 */
[----:B----4-:R-:W4:Y:S01]  /*5600*/  @!P6 LDC.64 R12, c[0x0][0x3c0] ;  /* 0x0000f000ff0ceb82 */ /* 0x010f220000000a00 */
[----:B------:R-:W-:Y:S01]  /*5610*/  @!P4 IMAD R5, R121, UR8, R11 ;  /* 0x000000087905cc24 */ /* 0x000fe2000f8e020b */
[----:B---3--:R-:W-:Y:S02]  /*5620*/  @!P4 LEA R116, P3, R10, UR28, 0x1 ;  /* 0x0000001c0a74cc11 */ /* 0x008fe4000f8608ff */
[----:B------:R-:W-:Y:S02]  /*5630*/  @!P5 MOV R9, RZ ;  /* 0x000000ff0009d202 */ /* 0x000fe40000000f00 */
[----:B------:R-:W-:Y:S02]  /*5640*/  LOP3.LUT R6, R210, 0x140, RZ, 0xfc, !PT ;  /* 0x00000140d2067812 */ /* 0x000fe400078efcff */
[----:B------:R-:W-:-:S02]  /*5650*/  PRMT R132, RZ, 0x7610, R132 ;  /* 0x00007610ff847816 */ /* 0x000fc40000000084 */
[----:B------:R-:W-:Y:S01]  /*5660*/  @!P4 LEA.HI.X R117, R10, UR27, R5, 0x1, P3 ;  /* 0x0000001b0a75cc11 */ /* 0x000fe200098f0c05 */
[----:B--2---:R-:W-:Y:S01]  /*5670*/  @!P5 IMAD.WIDE.U32 R10, R122, UR8, R8 ;  /* 0x000000087a0adc25 */ /* 0x004fe2000f8e0008 */
[----:B------:R-:W-:-:S03]  /*5680*/  ISETP.GE.AND P3, PT, R6, UR32, PT ;  /* 0x0000002006007c0c */ /* 0x000fc6000bf66270 */
[----:B------:R2:W3:Y:S01]  /*5690*/  @!P4 LDG.E.U16 R132, desc[UR30][R116.64] ;  /* 0x0000001e7484c981 */ /* 0x0004e2000c1e1500 */
[----:B------:R-:W-:Y:S01]  /*56a0*/  @!P5 IMAD R5, R123, UR8, R11 ;  /* 0x000000087b05dc24 */ /* 0x000fe2000f8e020b */
[----:B------:R-:W-:Y:S02]  /*56b0*/  @!P5 LEA R120, P4, R10, UR28, 0x1 ;  /* 0x0000001c0a78dc11 */ /* 0x000fe4000f8808ff */
[----:B------:R-:W-:Y:S02]  /*56c0*/  LOP3.LUT R8, R210, 0x160, RZ, 0xfc, !PT ;  /* 0x00000160d2087812 */ /* 0x000fe400078efcff */
[----:B------:R-:W-:Y:S02]  /*56d0*/  @!P5 LEA.HI.X R121, R10, UR27, R5, 0x1, P4 ;  /* 0x0000001b0a79dc11 */ /* 0x000fe4000a0f0c05 */
[----:B------:R-:W-:Y:S02]  /*56e0*/  @!P6 MOV R5, RZ ;  /* 0x000000ff0005e202 */ /* 0x000fe40000000f00 */
[----:B------:R-:W-:Y:S01]  /*56f0*/  ISETP.GE.AND P4, PT, R8, UR32, PT ;  /* 0x0000002008007c0c */ /* 0x000fe2000bf86270 */
[----:B------:R-:W0:Y:S01]  /*5700*/  @!P3 LDC.64 R10, c[0x0][0x3c0] ;  /* 0x0000f000ff0abb82 */ /* 0x000e220000000a00 */
[----:B------:R-:W-:Y:S01]  /*5710*/  PRMT R131, RZ, 0x7610, R131 ;  /* 0x00007610ff837816 */ /* 0x000fe20000000083 */
[----:B----4-:R-:W-:Y:S01]  /*5720*/  @!P6 IMAD.WIDE.U32 R4, R12, UR8, R4 ;  /* 0x000000080c04ec25 */ /* 0x010fe2000f8e0004 */
[----:B------:R-:W-:-:S03]  /*5730*/  LOP3.LUT R12, R210, 0x180, RZ, 0xfc, !PT ;  /* 0x00000180d20c7812 */ /* 0x000fc600078efcff */
[----:B------:R-:W-:Y:S01]  /*5740*/  @!P6 IMAD R13, R13, UR8, R5 ;  /* 0x000000080d0dec24 */ /* 0x000fe2000f8e0205 */
[----:B------:R4:W3:Y:S01]  /*5750*/  @!P5 LDG.E.U16 R131, desc[UR30][R120.64] ;  /* 0x0000001e7883d981 */ /* 0x0008e2000c1e1500 */
[----:B------:R-:W-:-:S04]  /*5760*/  @!P6 LEA R122, P5, R4, UR28, 0x1 ;  /* 0x0000001c047aec11 */ /* 0x000fc8000f8a08ff */
[----:B------:R-:W-:Y:S01]  /*5770*/  @!P6 LEA.HI.X R123, R4, UR27, R13, 0x1, P5 ;  /* 0x0000001b047bec11 */ /* 0x000fe2000a8f0c0d */
[----:B-1----:R-:W1:Y:S01]  /*5780*/  @!P4 LDC.64 R118, c[0x0][0x3c0] ;  /* 0x0000f000ff76cb82 */ /* 0x002e620000000a00 */
[----:B------:R-:W-:Y:S02]  /*5790*/  ISETP.GE.AND P5, PT, R12, UR32, PT ;  /* 0x000000200c007c0c */ /* 0x000fe4000bfa6270 */
[----:B------:R-:W-:Y:S02]  /*57a0*/  @!P3 MOV R7, RZ ;  /* 0x000000ff0007b202 */ /* 0x000fe40000000f00 */
[----:B------:R-:W-:Y:S01]  /*57b0*/  PRMT R130, RZ, 0x7610, R130 ;  /* 0x00007610ff827816 */ /* 0x000fe20000000082 */
[----:B0-----:R-:W-:-:S05]  /*57c0*/  @!P3 IMAD.WIDE.U32 R6, R10, UR8, R6 ;  /* 0x000000080a06bc25 */ /* 0x001fca000f8e0006 */
[----:B------:R0:W3:Y:S03]  /*57d0*/  @!P6 LDG.E.U16 R130, desc[UR30][R122.64] ;  /* 0x0000001e7a82e981 */ /* 0x0000e6000c1e1500 */
[----:B--2---:R-:W2:Y:S01]  /*57e0*/  @!P5 LDC.64 R116, c[0x0][0x3c0] ;  /* 0x0000f000ff74db82 */ /* 0x004ea20000000a00 */
[----:B------:R-:W-:Y:S01]  /*57f0*/  @!P3 IMAD R11, R11, UR8, R7 ;  /* 0x000000080b0bbc24 */ /* 0x000fe2000f8e0207 */
[----:B----4-:R-:W-:Y:S02]  /*5800*/  @!P3 LEA R120, P6, R6, UR28, 0x1 ;  /* 0x0000001c0678bc11 */ /* 0x010fe4000f8c08ff */
        /* <DEDUP_REMOVED lines=8> */
[----:B------:R1:W4:Y:S01]  /*5890*/  @!P3 LDG.E.U16 R129, desc[UR30][R120.64] ;  /* 0x0000001e7881b981 */ /* 0x000322000c1e1500 */
[C---:B0-----:R-:W-:Y:S02]  /*58a0*/  @!P4 LEA R122, P3, R8.reuse, UR28, 0x1 ;  /* 0x0000001c087acc11 */ /* 0x041fe4000f8608ff */
[----:B------:R-:W-:Y:S02]  /*58b0*/  @!P5 MOV R13, RZ ;  /* 0x000000ff000dd202 */ /* 0x000fe40000000f00 */
[----:B------:R-:W-:Y:S01]  /*58c0*/  @!P4 LEA.HI.X R123, R8, UR27, R119, 0x1, P3 ;  /* 0x0000001b087bcc11 */ /* 0x000fe200098f0c77 */
[----:B------:R-:W0:Y:S01]  /*58d0*/  @!P6 LDC.64 R10, c[0x0][0x3c0] ;  /* 0x0000f000ff0aeb82 */ /* 0x000e220000000a00 */
[----:B------:R-:W-:Y:S02]  /*58e0*/  ISETP.GE.AND P3, PT, R6, UR32, PT ;  /* 0x0000002006007c0c */ /* 0x000fe4000bf66270 */
[----:B------:R-:W-:Y:S01]  /*58f0*/  PRMT R134, RZ, 0x7610, R134 ;  /* 0x00007610ff867816 */ /* 0x000fe20000000086 */
[----:B--2---:R-:W-:Y:S01]  /*5900*/  @!P5 IMAD.WIDE.U32 R8, R116, UR8, R12 ;  /* 0x000000087408dc25 */ /* 0x004fe2000f8e000c */
[----:B------:R-:W-:-:S03]  /*5910*/  LOP3.LUT R12, R210, 0x1e0, RZ, 0xfc, !PT ;  /* 0x000001e0d20c7812 */ /* 0x000fc600078efcff */
[----:B------:R-:W-:Y:S01]  /*5920*/  @!P5 IMAD R117, R117, UR8, R9 ;  /* 0x000000087575dc24 */ /* 0x000fe2000f8e0209 */
[----:B------:R-:W2:Y:S01]  /*5930*/  @!P4 LDG.E.U16 R134, desc[UR30][R122.64] ;  /* 0x0000001e7a86c981 */ /* 0x000ea2000c1e1500 */
[----:B-1----:R-:W-:-:S04]  /*5940*/  @!P5 LEA R120, P4, R8, UR28, 0x1 ;  /* 0x0000001c0878dc11 */ /* 0x002fc8000f8808ff */
[----:B------:R-:W-:Y:S02]  /*5950*/  @!P5 LEA.HI.X R121, R8, UR27, R117, 0x1, P4 ;  /* 0x0000001b0879dc11 */ /* 0x000fe4000a0f0c75 */
[----:B------:R-:W-:Y:S01]  /*5960*/  ISETP.GE.AND P4, PT, R12, UR32, PT ;  /* 0x000000200c007c0c */ /* 0x000fe2000bf86270 */
[----:B------:R-:W1:Y:S01]  /*5970*/  @!P3 LDC.64 R8, c[0x0][0x3c0] ;  /* 0x0000f000ff08bb82 */ /* 0x000e620000000a00 */
[----:B------:R-:W-:Y:S02]  /*5980*/  @!P6 MOV R5, RZ ;  /* 0x000000ff0005e202 */ /* 0x000fe40000000f00 */
[----:B------:R-:W-:Y:S01]  /*5990*/  PRMT R137, RZ, 0x7610, R137 ;  /* 0x00007610ff897816 */ /* 0x000fe20000000089 */
[----:B0-----:R-:W-:-:S05]  /*59a0*/  @!P6 IMAD.WIDE.U32 R118, R10, UR8, R4 ;  /* 0x000000080a76ec25 */ /* 0x001fca000f8e0004 */
[----:B------:R0:W2:Y:S03]  /*59b0*/  @!P5 LDG.E.U16 R137, desc[UR30][R120.64] ;  /* 0x0000001e7889d981 */ /* 0x0000a6000c1e1500 */
[----:B------:R-:W0:Y:S01]  /*59c0*/  @!P4 LDC.64 R4, c[0x0][0x3c0] ;  /* 0x0000f000ff04cb82 */ /* 0x000e220000000a00 */
[----:B------:R-:W-:Y:S01]  /*59d0*/  @!P6 IMAD R11, R11, UR8, R119 ;  /* 0x000000080b0bec24 */ /* 0x000fe2000f8e0277 */
[----:B------:R-:W-:Y:S02]  /*59e0*/  @!P6 LEA R116, P5, R118, UR28, 0x1 ;  /* 0x0000001c7674ec11 */ /* 0x000fe4000f8a08ff */
        /* <DEDUP_REMOVED lines=9> */
[C---:B0-----:R-:W-:Y:S02]  /*5a80*/  @!P3 LEA R120, P6, R6.reuse, UR28, 0x1 ;  /* 0x0000001c0678bc11 */ /* 0x041fe4000f8c08ff */
[----:B------:R-:W-:Y:S02]  /*5a90*/  @!P4 MOV R13, RZ ;  /* 0x000000ff000dc202 */ /* 0x000fe40000000f00 */
[----:B------:R-:W-:Y:S02]  /*5aa0*/  @!P3 LEA.HI.X R121, R6, UR27, R9, 0x1, P6 ;  /* 0x0000001b0679bc11 */ /* 0x000fe4000b0f0c09 */
[----:B------:R-:W-:Y:S01]  /*5ab0*/  ISETP.GE.AND P6, PT, R8, UR32, PT ;  /* 0x0000002008007c0c */ /* 0x000fe2000bfc6270 */
[----:B------:R-:W1:Y:S01]  /*5ac0*/  @!P5 LDC.64 R6, c[0x0][0x3c0] ;  /* 0x0000f000ff06db82 */ /* 0x000e620000000a00 */
[----:B------:R-:W-:Y:S01]  /*5ad0*/  PRMT R139, RZ, 0x7610, R139 ;  /* 0x00007610ff8b7816 */ /* 0x000fe2000000008b */
[----:B------:R-:W-:Y:S01]  /*5ae0*/  @!P4 IMAD.WIDE.U32 R12, R4, UR8, R12 ;  /* 0x00000008040ccc25 */ /* 0x000fe2000f8e000c */
[----:B------:R-:W-:-:S03]  /*5af0*/  LOP3.LUT R4, R210, 0x240, RZ, 0xfc, !PT ;  /* 0x00000240d2047812 */ /* 0x000fc600078efcff */
[----:B------:R-:W-:Y:S01]  /*5b00*/  @!P4 IMAD R5, R5, UR8, R13 ;  /* 0x000000080505cc24 */ /* 0x000fe2000f8e020d */
[----:B------:R0:W2:Y:S01]  /*5b10*/  @!P3 LDG.E.U16 R139, desc[UR30][R120.64] ;  /* 0x0000001e788bb981 */ /* 0x0000a2000c1e1500 */
[----:B------:R-:W-:-:S04]  /*5b20*/  @!P4 LEA R118, P3, R12, UR28, 0x1 ;  /* 0x0000001c0c76cc11 */ /* 0x000fc8000f8608ff */
[----:B------:R-:W-:Y:S02]  /*5b30*/  @!P4 LEA.HI.X R119, R12, UR27, R5, 0x1, P3 ;  /* 0x0000001b0c77cc11 */ /* 0x000fe400098f0c05 */
[----:B------:R-:W-:Y:S01]  /*5b40*/  ISETP.GE.AND P3, PT, R4, UR32, PT ;  /* 0x0000002004007c0c */ /* 0x000fe2000bf66270 */
[----:B------:R-:W0:Y:S01]  /*5b50*/  @!P6 LDC.64 R12, c[0x0][0x3c0] ;  /* 0x0000f000ff0ceb82 */ /* 0x000e220000000a00 */
[----:B------:R-:W-:Y:S02]  /*5b60*/  @!P5 MOV R11, RZ ;  /* 0x000000ff000bd202 */ /* 0x000fe40000000f00 */
[----:B------:R-:W-:Y:S01]  /*5b70*/  PRMT R138, RZ, 0x7610, R138 ;  /* 0x00007610ff8a7816 */ /* 0x000fe2000000008a */
[----:B-1----:R-:W-:-:S05]  /*5b80*/  @!P5 IMAD.WIDE.U32 R116, R6, UR8, R10 ;  /* 0x000000080674dc25 */ /* 0x002fca000f8e000a */
[----:B------:R-:W2:Y:S03]  /*5b90*/  @!P4 LDG.E.U16 R138, desc[UR30][R118.64] ;  /* 0x0000001e768ac981 */ /* 0x000ea6000c1e1500 */
[----:B------:R-:W1:Y:S01]  /*5ba0*/  @!P3 LDC.64 R10, c[0x0][0x3c0] ;  /* 0x0000f000ff0abb82 */ /* 0x000e620000000a00 */
[----:B------:R-:W-:Y:S01]  /*5bb0*/  @!P5 IMAD R7, R7, UR8, R117 ;  /* 0x000000080707dc24 */ /* 0x000fe2000f8e0275 */
[----:B0-----:R-:W-:Y:S02]  /*5bc0*/  @!P5 LEA R120, P4, R116, UR28, 0x1 ;  /* 0x0000001c7478dc11 */ /* 0x001fe4000f8808ff */
        /* <DEDUP_REMOVED lines=11> */
[----:B------:R-:W-:Y:S02]  /*5c80*/  @!P6 LEA.HI.X R123, R116, UR27, R13, 0x1, P5 ;  /* 0x0000001b747bec11 */ /* 0x000fe4000a8f0c0d */
[----:B------:R-:W-:Y:S01]  /*5c90*/  ISETP.GE.AND P5, PT, R8, UR32, PT ;  /* 0x0000002008007c0c */ /* 0x000fe2000bfa6270 */
[----:B------:R-:W5:Y:S01]  /*5ca0*/  @!P4 LDC.64 R12, c[0x0][0x3c0] ;  /* 0x0000f000ff0ccb82 */ /* 0x000f620000000a00 */
[----:B------:R-:W-:Y:S01]  /*5cb0*/  PRMT R141, RZ, 0x7610, R141 ;  /* 0x00007610ff8d7816 */ /* 0x000fe2000000008d */
[----:B-1----:R-:W-:Y:S01]  /*5cc0*/  @!P3 IMAD.WIDE.U32 R116, R10, UR8, R4 ;  /* 0x000000080a74bc25 */ /* 0x002fe2000f8e0004 */
[----:B------:R-:W-:-:S03]  /*5cd0*/  LOP3.LUT R4, R210, 0x2a0, RZ, 0xfc, !PT ;  /* 0x000002a0d2047812 */ /* 0x000fc600078efcff */
[----:B------:R-:W-:Y:S01]  /*5ce0*/  @!P3 IMAD R11, R11, UR8, R117 ;  /* 0x000000080b0bbc24 */ /* 0x000fe2000f8e0275 */
[----:B------:R1:W2:Y:S01]  /*5cf0*/  @!P6 LDG.E.U16 R141, desc[UR30][R122.64] ;  /* 0x0000001e7a8de981 */ /* 0x0002a2000c1e1500 */
[----:B0-----:R-:W-:-:S04]  /*5d00*/  @!P3 LEA R120, P6, R116, UR28, 0x1 ;  /* 0x0000001c7478bc11 */ /* 0x001fc8000f8c08ff */
[----:B------:R-:W-:Y:S02]  /*5d10*/  @!P3 LEA.HI.X R121, R116, UR27, R11, 0x1, P6 ;  /* 0x0000001b7479bc11 */ /* 0x000fe4000b0f0c0b */
[----:B------:R-:W-:Y:S01]  /*5d20*/  ISETP.GE.AND P6, PT, R4, UR32, PT ;  /* 0x0000002004007c0c */ /* 0x000fe2000bfc6270 */
[----:B------:R-:W0:Y:S01]  /*5d30*/  @!P5 LDC.64 R116, c[0x0][0x3c0] ;  /* 0x0000f000ff74db82 */ /* 0x000e220000000a00 */
[----:B------:R-:W-:Y:S02]  /*5d40*/  @!P4 MOV R7, RZ ;  /* 0x000000ff0007c202 */ /* 0x000fe40000000f00 */
[----:B------:R-:W-:Y:S01]  /*5d50*/  PRMT R143, RZ, 0x7610, R143 ;  /* 0x00007610ff8f7816 */ /* 0x000fe2000000008f */
[----:B-----5:R-:W-:-:S05]  /*5d60*/  @!P4 IMAD.WIDE.U32 R118, R12, UR8, R6 ;  /* 0x000000080c76cc25 */ /* 0x020fca000f8e0006 */
[----:B------:R5:W2:Y:S03]  /*5d70*/  @!P3 LDG.E.U16 R143, desc[UR30][R120.64] ;  /* 0x0000001e788fb981 */ /* 0x000aa6000c1e1500 */
[----:B------:R-:W3:Y:S01]  /*5d80*/  @!P6 LDC.64 R10, c[0x0][0x3c0] ;  /* 0x0000f000ff0aeb82 */ /* 0x000ee20000000a00 */
[----:B------:R-:W-:Y:S01]  /*5d90*/  @!P4 IMAD R13, R13, UR8, R119 ;  /* 0x000000080d0dcc24 */ /* 0x000fe2000f8e0277 */
[----:B-1----:R-:W-:Y:S02]  /*5da0*/  @!P4 LEA R122, P3, R118, UR28, 0x1 ;  /* 0x0000001c767acc11 */ /* 0x002fe4000f8608ff */
        /* <DEDUP_REMOVED lines=8> */
[----:B------:R-:W2:Y:S01]  /*5e30*/  @!P4 LDG.E.U16 R142, desc[UR30][R122.64] ;  /* 0x0000001e7a8ec981 */ /* 0x000ea2000c1e1500 */
[C---:B-----5:R-:W-:Y:S02]  /*5e40*/  @!P5 LEA R120, P4, R12.reuse, UR28, 0x1 ;  /* 0x0000001c0c78dc11 */ /* 0x060fe4000f8808ff */
[----:B------:R-:W-:Y:S02]  /*5e50*/  @!P6 MOV R5, RZ ;  /* 0x000000ff0005e202 */ /* 0x000fe40000000f00 */
[----:B------:R-:W-:Y:S02]  /*5e60*/  @!P5 LEA.HI.X R121, R12, UR27, R117, 0x1, P4 ;  /* 0x0000001b0c79dc11 */ /* 0x000fe4000a0f0c75 */
[----:B------:R-:W-:Y:S01]  /*5e70*/  PRMT R144, RZ, 0x7610, R144 ;  /* 0x00007610ff907816 */ /* 0x000fe20000000090 */
[----:B------:R-:W0:Y:S01]  /*5e80*/  @!P3 LDC.64 R12, c[0x0][0x3c0] ;  /* 0x0000f000ff0cbb82 */ /* 0x000e220000000a00 */
[----:B------:R-:W-:Y:S01]  /*5e90*/  ISETP.GE.AND P4, PT, R8, UR32, PT ;  /* 0x0000002008007c0c */ /* 0x000fe2000bf86270 */
[----:B---3--:R-:W-:Y:S01]  /*5ea0*/  @!P6 IMAD.WIDE.U32 R4, R10, UR8, R4 ;  /* 0x000000080a04ec25 */ /* 0x008fe2000f8e0004 */
[----:B------:R-:W-:-:S02]  /*5eb0*/  LOP3.LUT R10, R210, 0x300, RZ, 0xfc, !PT ;  /* 0x00000300d20a7812 */ /* 0x000fc400078efcff */
[----:B------:R1:W3:Y:S01]  /*5ec0*/  @!P5 LDG.E.U16 R144, desc[UR30][R120.64] ;  /* 0x0000001e7890d981 */ /* 0x0002e2000c1e1500 */
[----:B------:R-:W-:Y:S01]  /*5ed0*/  @!P6 IMAD R11, R11, UR8, R5 ;  /* 0x000000080b0bec24 */ /* 0x000fe2000f8e0205 */
[----:B------:R-:W-:-:S04]  /*5ee0*/  @!P6 LEA R118, P5, R4, UR28, 0x1 ;  /* 0x0000001c0476ec11 */ /* 0x000fc8000f8a08ff */
[----:B------:R-:W-:Y:S02]  /*5ef0*/  @!P6 LEA.HI.X R119, R4, UR27, R11, 0x1, P5 ;  /* 0x0000001b0477ec11 */ /* 0x000fe4000a8f0c0b */
[----:B------:R-:W-:Y:S01]  /*5f00*/  ISETP.GE.AND P5, PT, R10, UR32, PT ;  /* 0x000000200a007c0c */ /* 0x000fe2000bfa6270 */
[----:B------:R-:W5:Y:S01]  /*5f10*/  @!P4 LDC.64 R116, c[0x0][0x3c0] ;  /* 0x0000f000ff74cb82 */ /* 0x000f620000000a00 */
[----:B------:R-:W-:Y:S02]  /*5f20*/  @!P3 MOV R7, RZ ;  /* 0x000000ff0007b202 */ /* 0x000fe40000000f00 */
[----:B------:R-:W-:Y:S02]  /*5f30*/  PRMT R145, RZ, 0x7610, R145 ;  /* 0x00007610ff917816 */ /* 0x000fe40000000091 */
[----:B------:R-:W-:-:S04]  /*5f40*/  @!P4 MOV R9, RZ ;  /* 0x000000ff0009c202 */ /* 0x000fc80000000f00 */
[----:B------:R4:W3:Y:S01]  /*5f50*/  @!P6 LDG.E.U16 R145, desc[UR30][R118.64] ;  /* 0x0000001e7691e981 */ /* 0x0008e2000c1e1500 */
[----:B0-----:R-:W-:Y:S02]  /*5f60*/  @!P3 IMAD.WIDE.U32 R4, R12, UR8, R6 ;  /* 0x000000080c04bc25 */ /* 0x001fe4000f8e0006 */
[----:B------:R-:W0:Y:S02]  /*5f70*/  @!P5 LDC.64 R6, c[0x0][0x3c0] ;  /* 0x0000f000ff06db82 */ /* 0x000e240000000a00 */
[----:B------:R-:W-:Y:S01]  /*5f80*/  @!P3 IMAD R13, R13, UR8, R5 ;  /* 0x000000080d0dbc24 */ /* 0x000fe2000f8e0205 */
[C---:B-1----:R-:W-:Y:S02]  /*5f90*/  @!P3 LEA R120, P6, R4.reuse, UR28, 0x1 ;  /* 0x0000001c0478bc11 */ /* 0x042fe4000f8c08ff */
[----:B------:R-:W-:Y:S02]  /*5fa0*/  PRMT R146, RZ, 0x7610, R146 ;  /* 0x00007610ff927816 */ /* 0x000fe40000000092 */
[----:B------:R-:W-:-:S02]  /*5fb0*/  @!P3 LEA.HI.X R121, R4, UR27, R13, 0x1, P6 ;  /* 0x0000001b0479bc11 */ /* 0x000fc4000b0f0c0d */
[----:B------:R-:W-:Y:S01]  /*5fc0*/  LOP3.LUT R4, R210, 0x320, RZ, 0xfc, !PT ;  /* 0x00000320d2047812 */ /* 0x000fe200078efcff */
[----:B-----5:R-:W-:-:S03]  /*5fd0*/  @!P4 IMAD.WIDE.U32 R8, R116, UR8, R8 ;  /* 0x000000087408cc25 */ /* 0x020fc6000f8e0008 */
[----:B------:R-:W-:Y:S01]  /*5fe0*/  ISETP.GE.AND P6, PT, R4, UR32, PT ;  /* 0x0000002004007c0c */ /* 0x000fe2000bfc6270 */
[----:B------:R1:W5:Y:S01]  /*5ff0*/  @!P3 LDG.E.U16 R146, desc[UR30][R120.64] ;  /* 0x0000001e7892b981 */ /* 0x000362000c1e1500 */
        /* <DEDUP_REMOVED lines=10> */
[----:B------:R0:W5:Y:S01]  /*60a0*/  @!P4 LDG.E.U16 R147, desc[UR30][R122.64] ;  /* 0x0000001e7a93c981 */ /* 0x000162000c1e1500 */
[----:B----4-:R-:W-:-:S02]  /*60b0*/  @!P5 LEA R118, P4, R10, UR28, 0x1 ;  /* 0x0000001c0a76dc11 */ /* 0x010fc4000f8808ff */
[----:B------:R-:W-:Y:S02]  /*60c0*/  LOP3.LUT R6, R210, 0x360, RZ, 0xfc, !PT ;  /* 0x00000360d2067812 */ /* 0x000fe400078efcff */
[----:B------:R-:W-:Y:S02]  /*60d0*/  @!P5 LEA.HI.X R119, R10, UR27, R7, 0x1, P4 ;  /* 0x0000001b0a77dc11 */ /* 0x000fe4000a0f0c07 */
[----:B------:R-:W-:Y:S02]  /*60e0*/  ISETP.GE.AND P4, PT, R6, UR32, PT ;  /* 0x0000002006007c0c */ /* 0x000fe4000bf86270 */
[----:B------:R-:W4:Y:S01]  /*60f0*/  @!P3 LDC.64 R116, c[0x0][0x3c0] ;  /* 0x0000f000ff74bb82 */ /* 0x000f220000000a00 */
[----:B------:R-:W-:Y:S02]  /*6100*/  @!P6 MOV R5, RZ ;  /* 0x000000ff0005e202 */ /* 0x000fe40000000f00 */
[----:B-1----:R-:W-:Y:S02]  /*6110*/  PRMT R120, RZ, 0x7610, R120 ;  /* 0x00007610ff787816 */ /* 0x002fe40000000078 */
[----:B------:R-:W-:-:S04]  /*6120*/  @!P3 MOV R9, RZ ;  /* 0x000000ff0009b202 */ /* 0x000fc80000000f00 */
[----:B------:R1:W5:Y:S02]  /*6130*/  @!P5 LDG.E.U16 R120, desc[UR30][R118.64] ;  /* 0x0000001e7678d981 */ /* 0x000364000c1e1500 */
[----:B------:R-:W1:Y:S01]  /*6140*/  @!P4 LDC.64 R10, c[0x0][0x3c0] ;  /* 0x0000f000ff0acb82 */ /* 0x000e620000000a00 */
[----:B0-----:R-:W-:-:S04]  /*6150*/  @!P6 IMAD.WIDE.U32 R4, R12, UR8, R4 ;  /* 0x000000080c04ec25 */ /* 0x001fc8000f8e0004 */
[----:B------:R-:W-:Y:S01]  /*6160*/  @!P6 IMAD R13, R13, UR8, R5 ;  /* 0x000000080d0dec24 */ /* 0x000fe2000f8e0205 */
[C---:B------:R-:W-:Y:S02]  /*6170*/  @!P6 LEA R12, P5, R4.reuse, UR28, 0x1 ;  /* 0x0000001c040cec11 */ /* 0x040fe4000f8a08ff */
[----:B------:R-:W-:Y:S02]  /*6180*/  PRMT R121, RZ, 0x7610, R121 ;  /* 0x00007610ff797816 */ /* 0x000fe40000000079 */
[----:B------:R-:W-:Y:S02]  /*6190*/  PRMT R122, RZ, 0x7610, R122 ;  /* 0x00007610ff7a7816 */ /* 0x000fe4000000007a */
[----:B------:R-:W-:Y:S01]  /*61a0*/  @!P6 LEA.HI.X R13, R4, UR27, R13, 0x1, P5 ;  /* 0x0000001b040dec11 */ /* 0x000fe2000a8f0c0d */
[----:B----4-:R-:W-:Y:S01]  /*61b0*/  @!P3 IMAD.WIDE.U32 R8, R116, UR8, R8 ;  /* 0x000000087408bc25 */ /* 0x010fe2000f8e0008 */
[----:B------:R-:W-:Y:S01]  /*61c0*/  @!P4 MOV R7, RZ ;  /* 0x000000ff0007c202 */ /* 0x000fe20000000f00 */
[----:B------:R0:W4:Y:S01]  /*61d0*/  @!P1 LDG.E.U16 R121, desc[UR30][R2.64] ;  /* 0x0000001e02799981 */ /* 0x000122000c1e1500 */
[----:B------:R-:W-:Y:S01]  /*61e0*/  LOP3.LUT R4, R210, 0x380, RZ, 0xfc, !PT ;  /* 0x00000380d2047812 */ /* 0x000fe200078efcff */
[----:B------:R-:W-:-:S02]  /*61f0*/  @!P3 IMAD R117, R117, UR8, R9 ;  /* 0x000000087575bc24 */ /* 0x000fc4000f8e0209 */
[----:B------:R0:W5:Y:S01]  /*6200*/  @!P6 LDG.E.U16 R122, desc[UR30][R12.64] ;  /* 0x0000001e0c7ae981 */ /* 0x000162000c1e1500 */
[----:B------:R-:W-:Y:S02]  /*6210*/  ISETP.GE.AND P5, PT, R4, UR32, PT ;  /* 0x0000002004007c0c */ /* 0x000fe4000bfa6270 */
[----:B-1----:R-:W-:Y:S02]  /*6220*/  PRMT R118, RZ, 0x7610, R118 ;  /* 0x00007610ff767816 */ /* 0x002fe40000000076 */
[----:B0-----:R-:W-:Y:S01]  /*6230*/  @!P3 LEA R2, P6, R8, UR28, 0x1 ;  /* 0x0000001c0802bc11 */ /* 0x001fe2000f8c08ff */
[----:B------:R-:W-:-:S03]  /*6240*/  @!P4 IMAD.WIDE.U32 R6, R10, UR8, R6 ;  /* 0x000000080a06cc25 */ /* 0x000fc6000f8e0006 */
[----:B------:R-:W-:Y:S01]  /*6250*/  @!P3 LEA.HI.X R3, R8, UR27, R117, 0x1, P6 ;  /* 0x0000001b0803bc11 */ /* 0x000fe2000b0f0c75 */
[----:B------:R-:W-:Y:S01]  /*6260*/  @!P4 IMAD R11, R11, UR8, R7 ;  /* 0x000000080b0bcc24 */ /* 0x000fe2000f8e0207 */
[----:B------:R-:W-:Y:S02]  /*6270*/  LOP3.LUT R8, R210, 0x3a0, RZ, 0xfc, !PT ;  /* 0x000003a0d2087812 */ /* 0x000fe400078efcff */
[----:B------:R-:W-:Y:S01]  /*6280*/  @!P4 LEA R10, P6, R6, UR28, 0x1 ;  /* 0x0000001c060acc11 */ /* 0x000fe2000f8c08ff */
[----:B------:R0:W5:Y:S01]  /*6290*/  @!P3 LDG.E.U16 R118, desc[UR30][R2.64] ;  /* 0x0000001e0276b981 */ /* 0x000162000c1e1500 */
[----:B------:R-:W-:Y:S01]  /*62a0*/  LOP3.LUT R210, R210, 0x3c0, RZ, 0xfc, !PT ;  /* 0x000003c0d2d27812 */ /* 0x000fe200078efcff */
[----:B------:R-:W1:Y:S01]  /*62b0*/  @!P5 LDC.64 R116, c[0x0][0x3c0] ;  /* 0x0000f000ff74db82 */ /* 0x000e620000000a00 */
[----:B------:R-:W-:Y:S02]  /*62c0*/  ISETP.GE.AND P3, PT, R8, UR32, PT ;  /* 0x0000002008007c0c */ /* 0x000fe4000bf66270 */
[----:B------:R-:W-:-:S02]  /*62d0*/  @!P4 LEA.HI.X R11, R6, UR27, R11, 0x1, P6 ;  /* 0x0000001b060bcc11 */ /* 0x000fc4000b0f0c0b */
[----:B------:R-:W-:-:S09]  /*62e0*/  ISETP.GE.AND P6, PT, R210, UR32, PT ;  /* 0x00000020d2007c0c */ /* 0x000fd2000bfc6270 */
[----:B------:R-:W0:Y:S08]  /*62f0*/  @!P3 LDC.64 R12, c[0x0][0x3c0] ;  /* 0x0000f000ff0cbb82 */ /* 0x000e300000000a00 */
[----:B------:R-:W0:Y:S01]  /*6300*/  @!P6 LDC.64 R6, c[0x0][0x3c0] ;  /* 0x0000f000ff06eb82 */ /* 0x000e220000000a00 */
[----:B------:R-:W-:Y:S02]  /*6310*/  @!P5 MOV R5, RZ ;  /* 0x000000ff0005d202 */ /* 0x000fe40000000f00 */
[----:B------:R-:W-:Y:S01]  /*6320*/  PRMT R119, RZ, 0x7610, R119 ;  /* 0x00007610ff777816 */ /* 0x000fe20000000077 */
[----:B-1----:R-:W-:Y:S01]  /*6330*/  @!P5 IMAD.WIDE.U32 R4, R116, UR8, R4 ;  /* 0x000000087404dc25 */ /* 0x002fe2000f8e0004 */
[----:B------:R-:W-:-:S04]  /*6340*/  @!P3 MOV R9, RZ ;  /* 0x000000ff0009b202 */ /* 0x000fc80000000f00 */
[----:B------:R1:W5:Y:S01]  /*6350*/  @!P4 LDG.E.U16 R119, desc[UR30][R10.64] ;  /* 0x0000001e0a77c981 */ /* 0x000362000c1e1500 */
[----:B------:R-:W-:Y:S01]  /*6360*/  @!P5 IMAD R117, R117, UR8, R5 ;  /* 0x000000087575dc24 */ /* 0x000fe2000f8e0205 */
[----:B0-----:R-:W-:Y:S02]  /*6370*/  @!P5 LEA R2, P4, R4, UR28, 0x1 ;  /* 0x0000001c0402dc11 */ /* 0x001fe4000f8808ff */
[----:B------:R-:W-:Y:S01]  /*6380*/  @!P6 MOV R211, RZ ;  /* 0x000000ff00d3e202 */ /* 0x000fe20000000f00 */
[----:B------:R-:W-:Y:S01]  /*6390*/  @!P3 IMAD.WIDE.U32 R8, R12, UR8, R8 ;  /* 0x000000080c08bc25 */ /* 0x000fe2000f8e0008 */
[----:B------:R-:W-:Y:S02]  /*63a0*/  PRMT R12, RZ, 0x7610, R12 ;  /* 0x00007610ff0c7816 */ /* 0x000fe4000000000c */
[----:B------:R-:W-:Y:S01]  /*63b0*/  @!P5 LEA.HI.X R3, R4, UR27, R117, 0x1, P4 ;  /* 0x0000001b0403dc11 */ /* 0x000fe2000a0f0c75 */
[----:B------:R-:W-:Y:S01]  /*63c0*/  @!P3 IMAD R13, R13, UR8, R9 ;  /* 0x000000080d0dbc24 */ /* 0x000fe2000f8e0209 */
[----:B------:R-:W-:Y:S01]  /*63d0*/  @!P3 LEA R4, P4, R8, UR28, 0x1 ;  /* 0x0000001c0804bc11 */ /* 0x000fe2000f8808ff */
[----:B------:R-:W-:-:S02]  /*63e0*/  @!P6 IMAD.WIDE.U32 R210, R6, UR8, R210 ;  /* 0x0000000806d2ec25 */ /* 0x000fc4000f8e00d2 */
[----:B------:R0:W5:Y:S01]  /*63f0*/  @!P5 LDG.E.U16 R12, desc[UR30][R2.64] ;  /* 0x0000001e020cd981 */ /* 0x000162000c1e1500 */
[----:B------:R-:W-:Y:S01]  /*6400*/  @!P3 LEA.HI.X R5, R8, UR27, R13, 0x1, P4 ;  /* 0x0000001b0805bc11 */ /* 0x000fe2000a0f0c0d */
[----:B------:R-:W-:Y:S01]  /*6410*/  @!P6 IMAD R7, R7, UR8, R211 ;  /* 0x000000080707ec24 */ /* 0x000fe2000f8e02d3 */
[C---:B------:R-:W-:Y:S02]  /*6420*/  @!P6 LEA R6, P5, R210.reuse, UR28, 0x1 ;  /* 0x0000001cd206ec11 */ /* 0x040fe4000f8a08ff */
[----:B------:R-:W-:Y:S02]  /*6430*/  PRMT R8, RZ, 0x7610, R8 ;  /* 0x00007610ff087816 */ /* 0x000fe40000000008 */
[----:B------:R-:W-:Y:S02]  /*6440*/  PRMT R9, RZ, 0x7610, R9 ;  /* 0x00007610ff097816 */ /* 0x000fe40000000009 */
[----:B------:R-:W-:Y:S02]  /*6450*/  @!P6 LEA.HI.X R7, R210, UR27, R7, 0x1, P5 ;  /* 0x0000001bd207ec11 */ /* 0x000fe4000a8f0c07 */
[----:B-1----:R-:W-:Y:S01]  /*6460*/  PRMT R10, RZ, 0x7610, R10 ;  /* 0x00007610ff0a7816 */ /* 0x002fe2000000000a */
[----:B------:R1:W5:Y:S04]  /*6470*/  @!P3 LDG.E.U16 R8, desc[UR30][R4.64] ;  /* 0x0000001e0408b981 */ /* 0x000368000c1e1500 */
[----:B------:R1:W5:Y:S04]  /*6480*/  @!P6 LDG.E.U16 R9, desc[UR30][R6.64] ;  /* 0x0000001e0609e981 */ /* 0x000368000c1e1500 */
[----:B------:R2:W5:Y:S01]  /*6490*/  @!P2 LDG.E.U16 R10, desc[UR30][R114.64] ;  /* 0x0000001e720aa981 */ /* 0x000562000c1e1500 */
[----:B------:R-:W-:Y:S01]  /*64a0*/  UMOV UR14, UR12 ;  /* 0x0000000c000e7c82 */ /* 0x000fe20008000000 */
[----:B------:R-:W-:-:S02]  /*64b0*/  UMOV UR15, UR17 ;  /* 0x00000011000f7c82 */ /* 0x000fc40008000000 */
[----:B------:R-:W-:-:S04]  /*64c0*/  UIMAD.WIDE.U32 UR14, UR8, UR18, UR14 ;  /* 0x00000012080e72a5 */ /* 0x000fc8000f8e000e */
[----:B------:R-:W-:Y:S02]  /*64d0*/  UIMAD UR9, UR8, UR19, UR15 ;  /* 0x00000013080972a4 */ /* 0x000fe4000f8e020f */
[----:B------:R-:W-:-:S04]  /*64e0*/  ULEA UR15, UP0, UR14, UR34, 0x3 ;  /* 0x000000220e0f7291 */ /* 0x000fc8000f8018ff */
[----:B------:R-:W-:Y:S02]  /*64f0*/  ULEA.HI.X UR14, UR14, UR35, UR9, 0x3, UP0 ;  /* 0x000000230e0e7291 */ /* 0x000fe400080f1c09 */
[----:B0-----:R-:W-:-:S04]  /*6500*/  MOV R2, UR15 ;  /* 0x0000000f00027c02 */ /* 0x001fc80008000f00 */
[----:B------:R-:W-:-:S06]  /*6510*/  MOV R3, UR14 ;  /* 0x0000000e00037c02 */ /* 0x000fcc0008000f00 */
[----:B------:R-:W5:Y:S01]  /*6520*/  LDG.E.64 R2, desc[UR30][R2.64] ;  /* 0x0000001e02027981 */ /* 0x000f62000c1e1b00 */
[----:B------:R-:W0:Y:S01]  /*6530*/  S2UR UR9, SR_CgaCtaId ;  /* 0x00000000000979c3 */ /* 0x000e220000008800 */
[----:B------:R-:W-:Y:S01]  /*6540*/  UMOV UR16, 0x400 ;  /* 0x0000040000107882 */ /* 0x000fe20000000000 */
[----:B-1----:R-:W-:-:S04]  /*6550*/  IADD3 R4, PT, PT, R111, 0x200, RZ ;  /* 0x000002006f047810 */ /* 0x002fc80007ffe0ff */
[-C--:B------:R-:W-:Y:S02]  /*6560*/  LEA.HI.SX32 R4, R4, R111.reuse, 0x1b ;  /* 0x0000006f04047211 */ /* 0x080fe400078fdaff */
[C---:B------:R-:W-:Y:S02]  /*6570*/  IADD3 R6, PT, PT, R111.reuse, 0x220, RZ ;  /* 0x000002206f067810 */ /* 0x040fe40007ffe0ff */
[----:B--2---:R-:W-:Y:S02]  /*6580*/  IADD3 R114, PT, PT, R111, 0x240, RZ ;  /* 0x000002406f727810 */ /* 0x004fe40007ffe0ff */
[----:B------:R-:W-:Y:S01]  /*6590*/  LEA.HI.SX32 R6, R6, R111, 0x1b ;  /* 0x0000006f06067211 */ /* 0x000fe200078fdaff */
[----:B0-----:R-:W-:-:S06]  /*65a0*/  ULEA UR16, UR9, UR16, 0x18 ;  /* 0x0000001009107291 */ /* 0x001fcc000f8ec0ff */
[----:B------:R-:W-:Y:S02]  /*65b0*/  LEA R5, R4, UR16, 0x1 ;  /* 0x0000001004057c11 */ /* 0x000fe4000f8e08ff */
[C---:B------:R-:W-:Y:S02]  /*65c0*/  IADD3 R4, PT, PT, R111.reuse, 0x260, RZ ;  /* 0x000002606f047810 */ /* 0x040fe40007ffe0ff */
[-C--:B------:R-:W-:Y:S02]  /*65d0*/  LEA.HI.SX32 R114, R114, R111.reuse, 0x1b ;  /* 0x0000006f72727211 */ /* 0x080fe400078fdaff */
[----:B------:R-:W-:Y:S02]  /*65e0*/  LEA.HI.SX32 R4, R4, R111, 0x1b ;  /* 0x0000006f04047211 */ /* 0x000fe400078fdaff */
[----:B------:R-:W-:Y:S02]  /*65f0*/  LEA R6, R6, UR16, 0x1 ;  /* 0x0000001006067c11 */ /* 0x000fe4000f8e08ff */
[----:B------:R-:W-:-:S02]  /*6600*/  IADD3 R116, PT, PT, R111, 0x280, RZ ;  /* 0x000002806f747810 */ /* 0x000fc40007ffe0ff */
[----:B------:R-:W-:Y:S01]  /*6610*/  LEA R114, R114, UR16, 0x1 ;  /* 0x0000001072727c11 */ /* 0x000fe2000f8e08ff */
[----:B------:R-:W-:Y:S01]  /*6620*/  UIMAD.WIDE.U32 UR14, UR33, UR40, URZ ;  /* 0x00000028210e72a5 */ /* 0x000fe2000f8e00ff */
[----:B------:R-:W-:-:S03]  /*6630*/  LEA.HI.SX32 R116, R116, R111, 0x1b ;  /* 0x0000006f74747211 */ /* 0x000fc600078fdaff */
[----:B------:R-:W-:Y:S01]  /*6640*/  UIMAD UR15, UR33, UR41, UR15 ;  /* 0x00000029210f72a4 */ /* 0x000fe2000f8e020f */
[----:B------:R-:W-:-:S03]  /*6650*/  LEA R7, R116, UR16, 0x1 ;  /* 0x0000001074077c11 */ /* 0x000fc6000f8e08ff */
[----:B------:R-:W-:Y:S01]  /*6660*/  UIMAD.WIDE.U32 UR14, UR8, UR38, UR14 ;  /* 0x00000026080e72a5 */ /* 0x000fe2000f8e000e */
[----:B------:R-:W-:-:S03]  /*6670*/  IADD3 R116, PT, PT, R111, 0x360, RZ ;  /* 0x000003606f747810 */ /* 0x000fc60007ffe0ff */
[----:B------:R-:W-:Y:S01]  /*6680*/  UIMAD UR9, UR8, UR39, UR15 ;  /* 0x00000027080972a4 */ /* 0x000fe2000f8e020f */
[----:B------:R-:W-:Y:S01]  /*6690*/  LEA.HI.SX32 R116, R116, R111, 0x1b ;  /* 0x0000006f74747211 */ /* 0x000fe200078fdaff */
[----:B------:R-:W-:-:S03]  /*66a0*/  ULEA UR15, UP0, UR14, UR36, 0x3 ;  /* 0x000000240e0f7291 */ /* 0x000fc6000f8018ff */
[----:B------:R-:W-:Y:S01]  /*66b0*/  LEA R116, R116, UR16, 0x1 ;  /* 0x0000001074747c11 */ /* 0x000fe2000f8e08ff */
[----:B------:R-:W-:Y:S01]  /*66c0*/  ULEA.HI.X UR14, UR14, UR37, UR9, 0x3, UP0 ;  /* 0x000000250e0e7291 */ /* 0x000fe200080f1c09 */
[----:B----4-:R-:W-:Y:S04]  /*66d0*/  STS.U16 [R110], R121 ;  /* 0x000000796e007388 */ /* 0x010fe80000000400 */
        /* <DEDUP_REMOVED lines=16> */
[----:B------:R0:W-:Y:S01]  /*67e0*/  STS.U16 [R5+0x400], R140 ;  /* 0x0004008c05007388 */ /* 0x0001e20000000400 */
[C---:B-1----:R-:W-:Y:S02]  /*67f0*/  IADD3 R126, PT, PT, R111.reuse, 0x2c0, RZ ;  /* 0x000002c06f7e7810 */ /* 0x042fe40007ffe0ff */
[C---:B--2---:R-:W-:Y:S01]  /*6800*/  IADD3 R128, PT, PT, R111.reuse, 0x2e0, RZ ;  /* 0x000002e06f807810 */ /* 0x044fe20007ffe0ff */
[----:B------:R1:W-:Y:S01]  /*6810*/  STS.U16 [R6+0x440], R141 ;  /* 0x0004408d06007388 */ /* 0x0003e20000000400 */
[----:B0-----:R-:W-:Y:S02]  /*6820*/  LEA R5, R4, UR16, 0x1 ;  /* 0x0000001004057c11 */ /* 0x001fe4000f8e08ff */
[----:B------:R-:W-:Y:S01]  /*6830*/  IADD3 R4, PT, PT, R111, 0x300, RZ ;  /* 0x000003006f047810 */ /* 0x000fe20007ffe0ff */
[----:B------:R0:W-:Y:S01]  /*6840*/  STS.U16 [R114+0x480], R143 ;  /* 0x0004808f72007388 */ /* 0x0001e20000000400 */
[-C--:B------:R-:W-:Y:S02]  /*6850*/  LEA.HI.SX32 R124, R124, R111.reuse, 0x1b ;  /* 0x0000006f7c7c7211 */ /* 0x080fe400078fdaff */
[-C--:B------:R-:W-:Y:S01]  /*6860*/  LEA.HI.SX32 R4, R4, R111.reuse, 0x1b ;  /* 0x0000006f04047211 */ /* 0x080fe200078fdaff */
[----:B------:R2:W-:Y:S01]  /*6870*/  STS.U16 [R5+0x4c0], R142 ;  /* 0x0004c08e05007388 */ /* 0x0005e20000000400 */
[----:B------:R-:W-:-:S02]  /*6880*/  LEA.HI.SX32 R126, R126, R111, 0x1b ;  /* 0x0000006f7e7e7211 */ /* 0x000fc400078fdaff */
[C---:B-1----:R-:W-:Y:S02]  /*6890*/  IADD3 R6, PT, PT, R111.reuse, 0x320, RZ ;  /* 0x000003206f067810 */ /* 0x042fe40007ffe0ff */
[----:B------:R-:W-:Y:S02]  /*68a0*/  LEA.HI.SX32 R128, R128, R111, 0x1b ;  /* 0x0000006f80807211 */ /* 0x000fe400078fdaff */
[C---:B0-----:R-:W-:Y:S02]  /*68b0*/  IADD3 R114, PT, PT, R111.reuse, 0x340, RZ ;  /* 0x000003406f727810 */ /* 0x041fe40007ffe0ff */
[----:B------:R-:W-:Y:S02]  /*68c0*/  LEA R124, R124, UR16, 0x1 ;  /* 0x000000107c7c7c11 */ /* 0x000fe4000f8e08ff */
[----:B--2---:R-:W-:Y:S02]  /*68d0*/  LEA R5, R4, UR16, 0x1 ;  /* 0x0000001004057c11 */ /* 0x004fe4000f8e08ff */
[----:B------:R-:W-:-:S02]  /*68e0*/  IADD3 R4, PT, PT, R111, 0x380, RZ ;  /* 0x000003806f047810 */ /* 0x000fc40007ffe0ff */
[----:B------:R-:W-:Y:S02]  /*68f0*/  LEA R11, R126, UR16, 0x1 ;  /* 0x000000107e0b7c11 */ /* 0x000fe4000f8e08ff */
[-C--:B------:R-:W-:Y:S01]  /*6900*/  LEA.HI.SX32 R6, R6, R111.reuse, 0x1b ;  /* 0x0000006f06067211 */ /* 0x080fe200078fdaff */
[----:B---3--:R0:W-:Y:S01]  /*6910*/  STS.U16 [R7+0x500], R144 ;  /* 0x0005009007007388 */ /* 0x0081e20000000400 */
[-C--:B------:R-:W-:Y:S02]  /*6920*/  LEA.HI.SX32 R114, R114, R111.reuse, 0x1b ;  /* 0x0000006f72727211 */ /* 0x080fe400078fdaff */
[----:B------:R-:W-:Y:S01]  /*6930*/  LEA R128, R128, UR16, 0x1 ;  /* 0x0000001080807c11 */ /* 0x000fe2000f8e08ff */
[----:B------:R-:W-:Y:S01]  /*6940*/  STS.U16 [R124+0x540], R145 ;  /* 0x000540917c007388 */ /* 0x000fe20000000400 */
[----:B------:R-:W-:-:S03]  /*6950*/  LEA.HI.SX32 R4, R4, R111, 0x1b ;  /* 0x0000006f04047211 */ /* 0x000fc600078fdaff */
[----:B-----5:R1:W-:Y:S01]  /*6960*/  STS.U16 [R11+0x580], R146 ;  /* 0x000580920b007388 */ /* 0x0203e20000000400 */
[----:B0-----:R-:W-:Y:S02]  /*6970*/  LEA R7, R6, UR16, 0x1 ;  /* 0x0000001006077c11 */ /* 0x001fe4000f8e08ff */
[C---:B------:R-:W-:Y:S01]  /*6980*/  IADD3 R6, PT, PT, R111.reuse, 0x3a0, RZ ;  /* 0x000003a06f067810 */ /* 0x040fe20007ffe0ff */
[----:B------:R-:W-:Y:S01]  /*6990*/  STS.U16 [R128+0x5c0], R147 ;  /* 0x0005c09380007388 */ /* 0x000fe20000000400 */
[----:B------:R-:W-:Y:S02]  /*69a0*/  LEA R13, R4, UR16, 0x1 ;  /* 0x00000010040d7c11 */ /* 0x000fe4000f8e08ff */
[C---:B------:R-:W-:Y:S02]  /*69b0*/  IADD3 R4, PT, PT, R111.reuse, 0x3e0, RZ ;  /* 0x000003e06f047810 */ /* 0x040fe40007ffe0ff */
[----:B-1----:R-:W-:Y:S02]  /*69c0*/  LEA R11, R114, UR16, 0x1 ;  /* 0x00000010720b7c11 */ /* 0x002fe4000f8e08ff */
[----:B------:R-:W-:Y:S01]  /*69d0*/  IADD3 R114, PT, PT, R111, 0x3c0, RZ ;  /* 0x000003c06f727810 */ /* 0x000fe20007ffe0ff */
[----:B------:R0:W-:Y:S01]  /*69e0*/  STS.U16 [R5+0x600], R120 ;  /* 0x0006007805007388 */ /* 0x0001e20000000400 */
[----:B------:R-:W-:-:S02]  /*69f0*/  LEA.HI.SX32 R6, R6, R111, 0x1b ;  /* 0x0000006f06067211 */ /* 0x000fc400078fdaff */
[----:B------:R-:W-:Y:S01]  /*6a00*/  LEA.HI.SX32 R114, R114, R111, 0x1b ;  /* 0x0000006f72727211 */ /* 0x000fe200078fdaff */
[----:B------:R1:W-:Y:S04]  /*6a10*/  STS.U16 [R7+0x640], R122 ;  /* 0x0006407a07007388 */ /* 0x0003e80000000400 */
[----:B------:R2:W-:Y:S01]  /*6a20*/  STS.U16 [R11+0x680], R118 ;  /* 0x000680760b007388 */ /* 0x0005e20000000400 */
[----:B------:R-:W-:Y:S02]  /*6a30*/  LEA R114, R114, UR16, 0x1 ;  /* 0x0000001072727c11 */ /* 0x000fe4000f8e08ff */
[----:B0-----:R-:W-:Y:S02]  /*6a40*/  MOV R5, UR14 ;  /* 0x0000000e00057c02 */ /* 0x001fe40008000f00 */
[----:B-1----:R-:W-:-:S02]  /*6a50*/  LEA R7, R6, UR16, 0x1 ;  /* 0x0000001006077c11 */ /* 0x002fc4000f8e08ff */
[----:B--2---:R-:W-:Y:S01]  /*6a60*/  LEA.HI.SX32 R11, R4, R111, 0x1b ;  /* 0x0000006f040b7211 */ /* 0x004fe200078fdaff */
[----:B------:R-:W-:Y:S01]  /*6a70*/  STS.U16 [R116+0x6c0], R119 ;  /* 0x0006c07774007388 */ /* 0x000fe20000000400 */
[----:B------:R-:W-:Y:S02]  /*6a80*/  MOV R4, UR15 ;  /* 0x0000000f00047c02 */ /* 0x000fe40008000f00 */
[----:B------:R-:W-:Y:S01]  /*6a90*/  LEA R11, R11, UR16, 0x1 ;  /* 0x000000100b0b7c11 */ /* 0x000fe2000f8e08ff */
[----:B------:R-:W-:Y:S04]  /*6aa0*/  STS.U16 [R13+0x700], R12 ;  /* 0x0007000c0d007388 */ /* 0x000fe80000000400 */
[----:B------:R0:W-:Y:S04]  /*6ab0*/  STS.U16 [R7+0x740], R8 ;  /* 0x0007400807007388 */ /* 0x0001e80000000400 */
[----:B------:R-:W-:Y:S04]  /*6ac0*/  STS.U16 [R114+0x780], R9 ;  /* 0x0007800972007388 */ /* 0x000fe80000000400 */
[----:B------:R1:W-:Y:S01]  /*6ad0*/  STS.U16 [R11+0x7c0], R10 ;  /* 0x0007c00a0b007388 */ /* 0x0003e20000000400 */
[----:B------:R-:W-:-:S03]  /*6ae0*/  NOP ;  /* 0x0000000000007918 */ /* 0x000fc60000000000 */
[----:B------:R-:W2:Y:S01]  /*6af0*/  LDG.E.64 R4, desc[UR30][R4.64] ;  /* 0x0000001e04047981 */ /* 0x000ea2000c1e1b00 */
[----:B------:R-:W-:-:S13]  /*6b00*/  R2UR UR44, R3 ;  /* 0x00000000032c72ca */ /* 0x000fda00000e0000 */
[----:B------:R-:W-:-:S04]  /*6b10*/  FMUL.FTZ R3, R60, UR44 ;  /* 0x0000002c3c037c20 */ /* 0x000fc80008410000 */
[----:B------:R-:W-:Y:S01]  /*6b20*/  FMUL.RZ R6, R3, 0.15915493667125701904 ;  /* 0x3e22f98303067820 */ /* 0x000fe2000040c000 */
[----:B------:R-:W-:-:S04]  /*6b30*/  FMUL.FTZ R3, R61, UR44 ;  /* 0x0000002c3d037c20 */ /* 0x000fc80008410000 */
[----:B0-----:R-:W-:Y:S01]  /*6b40*/  FMUL.RZ R8, R3, 0.15915493667125701904 ;  /* 0x3e22f98303087820 */ /* 0x001fe2000040c000 */
[----:B------:R-:W-:-:S04]  /*6b50*/  FMUL.FTZ R3, R58, UR44 ;  /* 0x0000002c3a037c20 */ /* 0x000fc80008410000 */
[----:B-1----:R-:W-:Y:S01]  /*6b60*/  FMUL.RZ R10, R3, 0.15915493667125701904 ;  /* 0x3e22f983030a7820 */ /* 0x002fe2000040c000 */
        /* <DEDUP_REMOVED lines=69> */
[-C--:B------:R-:W-:Y:S01]  /*6fc0*/  FMUL.FTZ R125, R51, R2.reuse ;  /* 0x00000002337d7220 */ /* 0x080fe20000410000 */
[-C--:B------:R-:W-:Y:S01]  /*6fd0*/  FMUL.FTZ R127, R48, R2.reuse ;  /* 0x00000002307f7220 */ /* 0x080fe20000410000 */
[----:B------:R-:W-:-:S04]  /*6fe0*/  FMUL.FTZ R7, R47, R2 ;  /* 0x000000022f077220 */ /* 0x000fc80000410000 */
[----:B------:R1:W-:Y:S01]  /*6ff0*/  MUFU.EX2 R155, R3 ;  /* 0x00000003009b7308 */ /* 0x0003e20000000800 */
[----:B0-----:R-:W-:-:S07]  /*7000*/  FMUL.FTZ R115, R54, R2 ;  /* 0x0000000236737220 */ /* 0x001fce0000410000 */
[----:B------:R-:W-:Y:S01]  /*7010*/  MUFU.SIN R153, R10 ;  /* 0x0000000a00997308 */ /* 0x000fe20000000400 */
[----:B-1----:R-:W-:-:S07]  /*7020*/  FMUL.FTZ R3, R60, R2 ;  /* 0x000000023c037220 */ /* 0x002fce0000410000 */
[----:B------:R0:W-:Y:S08]  /*7030*/  MUFU.COS R129, R10 ;  /* 0x0000000a00817308 */ /* 0x0001f00000000000 */
[----:B------:R-:W1:Y:S01]  /*7040*/  MUFU.EX2 R6, R6 ;  /* 0x0000000600067308 */ /* 0x000e620000000800 */
[----:B0-----:R-:W-:-:S07]  /*7050*/  FMUL.FTZ R10, R56, R2 ;  /* 0x00000002380a7220 */ /* 0x001fce0000410000 */
[----:B------:R-:W0:Y:S08]  /*7060*/  MUFU.COS R156, R8 ;  /* 0x00000008009c7308 */ /* 0x000e300000000000 */
[----:B------:R-:W3:Y:S08]  /*7070*/  MUFU.EX2 R151, R7 ;  /* 0x0000000700977308 */ /* 0x000ef00000000800 */
[----:B------:R-:W-:Y:S08]  /*7080*/  MUFU.SIN R128, R13 ;  /* 0x0000000d00807308 */ /* 0x000ff00000000400 */
[----:B------:R4:W-:Y:S08]  /*7090*/  MUFU.COS R160, R13 ;  /* 0x0000000d00a07308 */ /* 0x0009f00000000000 */
[----:B------:R5:W-:Y:S01]  /*70a0*/  MUFU.SIN R132, R8 ;  /* 0x0000000800847308 */ /* 0x000be20000000400 */
[----:B----4-:R-:W-:-:S07]  /*70b0*/  FMUL.FTZ R13, R57, R2 ;  /* 0x00000002390d7220 */ /* 0x010fce0000410000 */
[----:B------:R-:W4:Y:S01]  /*70c0*/  MUFU.EX2 R115, R115 ;  /* 0x0000007300737308 */ /* 0x000f220000000800 */
[----:B-----5:R-:W-:Y:S01]  /*70d0*/  FMUL.FTZ R8, R59, R2 ;  /* 0x000000023b087220 */ /* 0x020fe20000410000 */
[----:B------:R-:W-:-:S06]  /*70e0*/  SHF.L.U32 R2, R111, 0x5, RZ ;  /* 0x000000056f027819 */ /* 0x000fcc00000006ff */
        /* <DEDUP_REMOVED lines=8> */
[C---:B-1----:R-:W-:Y:S01]  /*7170*/  FMUL.FTZ R154, R6.reuse, R129 ;  /* 0x00000081069a7220 */ /* 0x042fe20000410000 */
[----:B------:R-:W-:-:S02]  /*7180*/  FMUL.FTZ R153, R6, R153 ;  /* 0x0000009906997220 */ /* 0x000fc40000410000 */
[----:B------:R-:W-:Y:S01]  /*7190*/  LEA R6, R2, UR16, 0x1 ;  /* 0x0000001002067c11 */ /* 0x000fe2000f8e08ff */
[----:B0-----:R-:W-:Y:S01]  /*71a0*/  FMUL.FTZ R156, R155, R156 ;  /* 0x0000009c9b9c7220 */ /* 0x001fe20000410000 */
[----:B---3--:R-:W-:Y:S01]  /*71b0*/  FMUL.FTZ R152, R151, R152 ;  /* 0x0000009897987220 */ /* 0x008fe20000410000 */
[C---:B----4-:R-:W-:Y:S01]  /*71c0*/  FMUL.FTZ R170, R115.reuse, R170 ;  /* 0x000000aa73aa7220 */ /* 0x050fe20000410000 */
[----:B------:R-:W-:Y:S01]  /*71d0*/  FMUL.FTZ R169, R115, R118 ;  /* 0x0000007673a97220 */ /* 0x000fe20000410000 */
        /* <DEDUP_REMOVED lines=52> */
[----:B------:R-:W1:Y:S01]  /*7520*/  MUFU.EX2 R8, R8 ;  /* 0x0000000800087308 */ /* 0x000e620000000800 */
[----:B------:R-:W-:Y:S01]  /*7530*/  ISETP.NE.AND P2, PT, R133, RZ, PT ;  /* 0x000000ff8500720c */ /* 0x000fe20003f45270 */
[----:B0-----:R-:W-:Y:S01]  /*7540*/  FMUL.FTZ R171, R13, R114 ;  /* 0x000000720dab7220 */ /* 0x001fe20000410000 */
[----:B------:R-:W-:Y:S02]  /*7550*/  IADD3 R114, PT, PT, R133, 0x200, RZ ;  /* 0x0000020085727810 */ /* 0x000fe40007ffe0ff */
[----:B------:R-:W-:-:S03]  /*7560*/  MOV R7, UR9 ;  /* 0x0000000900077c02 */ /* 0x000fc60008000f00 */
[----:B------:R-:W0:Y:S01]  /*7570*/  MUFU.EX2 R10, R10 ;  /* 0x0000000a000a7308 */ /* 0x000e220000000800 */
[----:B------:R-:W-:Y:S02]  /*7580*/  ISETP.NE.AND P3, PT, R133, 0x1f, PT ;  /* 0x0000001f8500780c */ /* 0x000fe40003f65270 */
        /* <DEDUP_REMOVED lines=9> */
[C---:B0-----:R-:W-:Y:S01]  /*7620*/  FMUL.FTZ R174, R10.reuse, R11 ;  /* 0x0000000b0aae7220 */ /* 0x041fe20000410000 */
        /* <DEDUP_REMOVED lines=75> */
.L_x_13124:
[----:B------:R-:W-:-:S06]  /*7ae0*/  LEA R12, R133, UR16, 0x3 ;  /* 0x00000010850c7c11 */ /* 0x000fcc000f8e18ff */
[----:B------:R-:W0:Y:S02]  /*7af0*/  LDS.64 R12, [R12+0x2d18] ;  /* 0x002d18000c0c7984 */ /* 0x000e240000000a00 */
.L_x_13125:
[----:B------:R-:W-:Y:S05]  /*7b00*/  BSYNC.RECONVERGENT B0 ;  /* 0x0000000000007941 */ /* 0x000fea0003800200 */
.L_x_13123:
        /* <DEDUP_REMOVED lines=22> */
[----:B------:R-:W2:Y:S01]  /*7c70*/  @P0 LDC R211, c[0x0][0x38c] ;  /* 0x0000e300ffd30b82 */ /* 0x000ea20000000800 */
[----:B------:R-:W-:Y:S01]  /*7c80*/  FMUL.FTZ R228, R54, R121 ;  /* 0x0000007936e47220 */ /* 0x000fe20000410000 */
[C---:B------:R-:W-:Y:S01]  /*7c90*/  FFMA.FTZ R7, R178.reuse, R4, -R7 ;  /* 0x00000004b2077223 */ /* 0x040fe20000010807 */
[----:B------:R-:W-:Y:S01]  /*7ca0*/  FFMA.FTZ R6, R178, R5, R6 ;  /* 0x00000005b2067223 */ /* 0x000fe20000010006 */
        /* <DEDUP_REMOVED lines=15> */
[----:B------:R-:W-:Y:S01]  /*7da0*/  FFMA.FTZ R8, R74, R235, R8 ;  /* 0x000000eb4a087223 */ /* 0x000fe20000010008 */
[-C--:B------:R-:W-:Y:S01]  /*7db0*/  FFMA.FTZ R6, R178, R4.reuse, R7 ;  /* 0x00000004b2067223 */ /* 0x080fe20000010007 */
[----:B------:R-:W-:Y:S01]  /*7dc0*/  FMUL.FTZ R7, R177, R4 ;  /* 0x00000004b1077220 */ /* 0x000fe20000410000 */
[C---:B------:R-:W-:Y:S01]  /*7dd0*/  FMUL.FTZ R9, R173.reuse, R11 ;  /* 0x0000000bad097220 */ /* 0x040fe20000410000 */
[-C--:B------:R-:W-:Y:S01]  /*7de0*/  FMUL.FTZ R10, R173, R8.reuse ;  /* 0x00000008ad0a7220 */ /* 0x080fe20000410000 */
[----:B------:R-:W-:Y:S01]  /*7df0*/  FMUL.FTZ R226, R52, R115 ;  /* 0x0000007334e27220 */ /* 0x000fe20000410000 */
        /* <DEDUP_REMOVED lines=9> */
[CC--:B------:R-:W-:Y:S01]  /*7e90*/  FMUL.FTZ R133, R171.reuse, R8.reuse ;  /* 0x00000008ab857220 */ /* 0x0c0fe20000410000 */
[----:B------:R-:W-:Y:S01]  /*7ea0*/  FMUL.FTZ R7, R171, R11 ;  /* 0x0000000bab077220 */ /* 0x000fe20000410000 */
[C---:B------:R-:W-:Y:S01]  /*7eb0*/  FMUL.FTZ R4, R173.reuse, R5 ;  /* 0x00000005ad047220 */ /* 0x040fe20000410000 */
[----:B------:R-:W-:Y:S01]  /*7ec0*/  FMUL.FTZ R224, R52, R117 ;  /* 0x0000007534e07220 */ /* 0x000fe20000410000 */
[C---:B------:R-:W-:Y:S01]  /*7ed0*/  FFMA.FTZ R133, R172.reuse, R11, R133 ;  /* 0x0000000bac857223 */ /* 0x040fe20000010085 */
[----:B------:R-:W-:Y:S01]  /*7ee0*/  FFMA.FTZ R8, R172, R8, -R7 ;  /* 0x00000008ac087223 */ /* 0x000fe20000010807 */
[-C--:B------:R-:W-:Y:S01]  /*7ef0*/  FMUL.FTZ R7, R173, R9.reuse ;  /* 0x00000009ad077220 */ /* 0x080fe20000410000 */
[----:B------:R-:W-:Y:S01]  /*7f00*/  FFMA.FTZ R4, R174, R9, R4 ;  /* 0x00000009ae047223 */ /* 0x000fe20000010004 */
[C---:B------:R-:W-:Y:S01]  /*7f10*/  FFMA.FTZ R133, R72.reuse, R237, R133 ;  /* 0x000000ed48857223 */ /* 0x040fe20000010085 */
[----:B------:R-:W-:Y:S01]  /*7f20*/  FFMA.FTZ R8, R72, R231, R8 ;  /* 0x000000e748087223 */ /* 0x000fe20000010008 */
[----:B------:R-:W-:-:S02]  /*7f30*/  FFMA.FTZ R7, R174, R5, -R7 ;  /* 0x00000005ae077223 */ /* 0x000fc40000010807 */
[C---:B------:R-:W-:Y:S01]  /*7f40*/  FMUL.FTZ R11, R169.reuse, R133 ;  /* 0x00000085a90b7220 */ /* 0x040fe20000410000 */
[-C--:B------:R-:W-:Y:S01]  /*7f50*/  FMUL.FTZ R9, R169, R8.reuse ;  /* 0x00000008a9097220 */ /* 0x080fe20000410000 */
[C---:B------:R-:W-:Y:S02]  /*7f60*/  FMUL.FTZ R5, R171.reuse, R7 ;  /* 0x00000007ab057220 */ /* 0x040fe40000410000 */
[C---:B------:R-:W-:Y:S01]  /*7f70*/  FFMA.FTZ R10, R170.reuse, R8, -R11 ;  /* 0x00000008aa0a7223 */ /* 0x040fe2000001080b */
[----:B------:R-:W-:Y:S01]  /*7f80*/  FFMA.FTZ R9, R170, R133, R9 ;  /* 0x00000085aa097223 */ /* 0x000fe20000010009 */
[CC--:B------:R-:W-:Y:S01]  /*7f90*/  FFMA.FTZ R6, R172.reuse, R4.reuse, R5 ;  /* 0x00000004ac067223 */ /* 0x0c0fe20000010005 */
[----:B------:R-:W-:Y:S01]  /*7fa0*/  FMUL.FTZ R5, R171, R4 ;  /* 0x00000004ab057220 */ /* 0x000fe20000410000 */
[C---:B------:R-:W-:Y:S01]  /*7fb0*/  FFMA.FTZ R10, R71.reuse, R228, R10 ;  /* 0x000000e4470a7223 */ /* 0x040fe2000001000a */
[----:B------:R-:W-:Y:S01]  /*7fc0*/  FFMA.FTZ R9, R71, R230, R9 ;  /* 0x000000e647097223 */ /* 0x000fe20000010009 */
[----:B------:R-:W-:Y:S01]  /*7fd0*/  MOV R4, UR20 ;  /* 0x0000001400047c02 */ /* 0x000fe20008000f00 */
[----:B------:R-:W-:Y:S01]  /*7fe0*/  FFMA.FTZ R5, R172, R7, -R5 ;  /* 0x00000007ac057223 */ /* 0x000fe20000010805 */
[----:B------:R-:W-:Y:S01]  /*7ff0*/  FMUL.FTZ R7, R169, R6 ;  /* 0x00000006a9077220 */ /* 0x000fe20000410000 */
[C---:B------:R-:W-:Y:S01]  /*8000*/  FMUL.FTZ R11, R167.reuse, R10 ;  /* 0x0000000aa70b7220 */ /* 0x040fe20000410000 */
[----:B------:R-:W-:Y:S01]  /*8010*/  HFMA2 R133, -RZ, RZ, 0, 9.5367431640625e-07 ;  /* 0x00000010ff857431 */ /* 0x000fe200000001ff */
[----:B------:R-:W-:Y:S01]  /*8020*/  @P0 IADD3 R4, PT, PT, R4, -0x2, RZ ;  /* 0xfffffffe04040810 */ /* 0x000fe20007ffe0ff */
[----:B------:R-:W-:Y:S01]  /*8030*/  FFMA.FTZ R8, R170, R5, -R7 ;  /* 0x00000005aa087223 */ /* 0x000fe20000010807 */
[-C--:B------:R-:W-:Y:S01]  /*8040*/  FFMA.FTZ R11, R168, R9.reuse, R11 ;  /* 0x00000009a80b7223 */ /* 0x080fe2000001000b */
[----:B------:R-:W-:Y:S01]  /*8050*/  FMUL.FTZ R7, R167, R9 ;  /* 0x00000009a7077220 */ /* 0x000fe20000410000 */
[----:B------:R-:W-:-:S02]  /*8060*/  FMUL.FTZ R5, R169, R5 ;  /* 0x00000005a9057220 */ /* 0x000fc40000410000 */
[----:B------:R-:W-:Y:S01]  /*8070*/  FFMA.FTZ R210, R70, R227, R11 ;  /* 0x000000e346d27223 */ /* 0x000fe2000001000b */
[----:B------:R-:W-:Y:S01]  /*8080*/  FFMA.FTZ R10, R168, R10, -R7 ;  /* 0x0000000aa80a7223 */ /* 0x000fe20000010807 */
[----:B------:R-:W-:Y:S01]  /*8090*/  FFMA.FTZ R9, R170, R6, R5 ;  /* 0x00000006aa097223 */ /* 0x000fe20000010005 */
[----:B--2---:R-:W-:Y:S02]  /*80a0*/  @P0 IMAD R6, R4, R211, UR8 ;  /* 0x0000000804060e24 */ /* 0x004fe4000f8e02d3 */
[----:B------:R-:W-:Y:S01]  /*80b0*/  FMUL.FTZ R7, R165, R210 ;  /* 0x000000d2a5077220 */ /* 0x000fe20000410000 */
[----:B------:R-:W-:Y:S01]  /*80c0*/  FFMA.FTZ R10, R70, R229, R10 ;  /* 0x000000e5460a7223 */ /* 0x000fe2000001000a */
[----:B------:R-:W-:Y:S01]  /*80d0*/  CS2R R4, SRZ ;  /* 0x0000000000047805 */ /* 0x000fe2000001ff00 */
[----:B------:R-:W-:Y:S02]  /*80e0*/  FMUL.FTZ R11, R167, R9 ;  /* 0x00000009a70b7220 */ /* 0x000fe40000410000 */
[----:B------:R-:W-:Y:S01]  /*80f0*/  FFMA.FTZ R211, R166, R10, -R7 ;  /* 0x0000000aa6d37223 */ /* 0x000fe20000010807 */
[----:B------:R-:W-:-:S04]  /*8100*/  @P0 IMAD.WIDE R6, R6, R133, UR4 ;  /* 0x0000000406060e25 */ /* 0x000fc8000f8e0285 */
[-C--:B------:R-:W-:Y:S01]  /*8110*/  FMUL.FTZ R133, R167, R8.reuse ;  /* 0x00000008a7857220 */ /* 0x080fe20000410000 */
[C---:B------:R-:W-:Y:S01]  /*8120*/  FFMA.FTZ R11, R168.reuse, R8, -R11 ;  /* 0x00000008a80b7223 */ /* 0x040fe2000001080b */
[C---:B------:R-:W-:Y:S01]  /*8130*/  FMUL.FTZ R213, R165.reuse, R10 ;  /* 0x0000000aa5d57220 */ /* 0x040fe20000410000 */
[----:B------:R2:W3:Y:S01]  /*8140*/  @P0 LDG.E.64 R4, desc[UR30][R6.64+0x8] ;  /* 0x0000081e06040981 */ /* 0x0004e2000c1e1b00 */
[----:B------:R-:W-:Y:S01]  /*8150*/  FFMA.FTZ R133, R168, R9, R133 ;  /* 0x00000009a8857223 */ /* 0x000fe20000010085 */
[C---:B------:R-:W-:Y:S01]  /*8160*/  FMUL.FTZ R8, R165.reuse, R11 ;  /* 0x0000000ba5087220 */ /* 0x040fe20000410000 */
[C---:B------:R-:W-:Y:S02]  /*8170*/  FFMA.FTZ R210, R166.reuse, R210, R213 ;  /* 0x000000d2a6d27223 */ /* 0x040fe400000100d5 */
[-C--:B------:R-:W-:Y:S01]  /*8180*/  FMUL.FTZ R9, R165, R133.reuse ;  /* 0x00000085a5097220 */ /* 0x080fe20000410000 */
[----:B------:R-:W-:Y:S01]  /*8190*/  FFMA.FTZ R8, R166, R133, R8 ;  /* 0x00000085a6087223 */ /* 0x000fe20000010008 */
[----:B------:R-:W-:-:S02]  /*81a0*/  FFMA.FTZ R210, R69, R226, R210 ;  /* 0x000000e245d27223 */ /* 0x000fc400000100d2 */
[----:B------:R-:W-:Y:S01]  /*81b0*/  FFMA.FTZ R9, R166, R11, -R9 ;  /* 0x0000000ba6097223 */ /* 0x000fe20000010809 */
[----:B------:R-:W-:Y:S01]  /*81c0*/  FFMA.FTZ R211, R69, R224, R211 ;  /* 0x000000e045d37223 */ /* 0x000fe200000100d3 */
[C---:B--2---:R-:W-:Y:S01]  /*81d0*/  FMUL.FTZ R6, R163.reuse, R8 ;  /* 0x00000008a3067220 */ /* 0x044fe20000410000 */
[C---:B------:R-:W-:Y:S01]  /*81e0*/  FMUL.FTZ R213, R163.reuse, R210 ;  /* 0x000000d2a3d57220 */ /* 0x040fe20000410000 */
[C---:B------:R-:W-:Y:S01]  /*81f0*/  FMUL.FTZ R7, R163.reuse, R9 ;  /* 0x00000009a3077220 */ /* 0x040fe20000410000 */
[----:B------:R-:W-:Y:S01]  /*8200*/  FMUL.FTZ R215, R163, R211 ;  /* 0x000000d3a3d77220 */ /* 0x000fe20000410000 */
[C---:B------:R-:W-:Y:S01]  /*8210*/  FFMA.FTZ R6, R164.reuse, R9, -R6 ;  /* 0x00000009a4067223 */ /* 0x040fe20000010806 */
[C---:B------:R-:W-:Y:S01]  /*8220*/  FFMA.FTZ R10, R164.reuse, R211, -R213 ;  /* 0x000000d3a40a7223 */ /* 0x040fe200000108d5 */
[C---:B------:R-:W-:Y:S01]  /*8230*/  FFMA.FTZ R7, R164.reuse, R8, R7 ;  /* 0x00000008a4077223 */ /* 0x040fe20000010007 */
[C---:B------:R-:W-:Y:S01]  /*8240*/  FMUL.FTZ R225, R53.reuse, R118 ;  /* 0x0000007635e17220 */ /* 0x040fe20000410000 */
[----:B------:R-:W-:Y:S01]  /*8250*/  FFMA.FTZ R215, R164, R210, R215 ;  /* 0x000000d2a4d77223 */ /* 0x000fe200000100d7 */
[----:B------:R-:W-:Y:S01]  /*8260*/  FMUL.FTZ R213, R53, R116 ;  /* 0x0000007435d57220 */ /* 0x000fe20000410000 */
[C---:B------:R-:W-:Y:S01]  /*8270*/  FMUL.FTZ R9, R161.reuse, R7 ;  /* 0x00000007a1097220 */ /* 0x040fe20000410000 */
[CC--:B------:R-:W-:Y:S01]  /*8280*/  FMUL.FTZ R8, R161.reuse, R6.reuse ;  /* 0x00000006a1087220 */ /* 0x0c0fe20000410000 */
[C---:B------:R-:W-:Y:S01]  /*8290*/  FFMA.FTZ R10, R68.reuse, R225, R10 ;  /* 0x000000e1440a7223 */ /* 0x040fe2000001000a */
[----:B------:R-:W-:Y:S01]  /*82a0*/  FFMA.FTZ R215, R68, R213, R215 ;  /* 0x000000d544d77223 */ /* 0x000fe200000100d7 */
[C---:B------:R-:W-:Y:S01]  /*82b0*/  FFMA.FTZ R9, R162.reuse, R6, -R9 ;  /* 0x00000006a2097223 */ /* 0x040fe20000010809 */
[C---:B------:R-:W-:Y:S01]  /*82c0*/  FFMA.FTZ R8, R162.reuse, R7, R8 ;  /* 0x00000007a2087223 */ /* 0x040fe20000010008 */
[C---:B------:R-:W-:Y:S01]  /*82d0*/  FMUL.FTZ R210, R161.reuse, R10 ;  /* 0x0000000aa1d27220 */ /* 0x040fe20000410000 */
[----:B------:R-:W-:Y:S01]  /*82e0*/  FMUL.FTZ R11, R161, R215 ;  /* 0x000000d7a10b7220 */ /* 0x000fe20000410000 */
[C---:B------:R-:W-:Y:S01]  /*82f0*/  FMUL.FTZ R7, R159.reuse, R9 ;  /* 0x000000099f077220 */ /* 0x040fe20000410000 */
[----:B------:R-:W-:Y:S01]  /*8300*/  FMUL.FTZ R6, R159, R8 ;  /* 0x000000089f067220 */ /* 0x000fe20000410000 */
[----:B------:R-:W-:Y:S01]  /*8310*/  FFMA.FTZ R210, R162, R215, R210 ;  /* 0x000000d7a2d27223 */ /* 0x000fe200000100d2 */
[----:B------:R-:W-:Y:S01]  /*8320*/  FMUL.FTZ R216, R50, R205 ;  /* 0x000000cd32d87220 */ /* 0x000fe20000410000 */
[----:B------:R-:W-:Y:S01]  /*8330*/  FFMA.FTZ R11, R162, R10, -R11 ;  /* 0x0000000aa20b7223 */ /* 0x000fe2000001080b */
[----:B------:R-:W-:Y:S01]  /*8340*/  FMUL.FTZ R222, R50, R207 ;  /* 0x000000cf32de7220 */ /* 0x000fe20000410000 */
        /* <DEDUP_REMOVED lines=11> */
[C---:B------:R-:W-:Y:S01]  /*8400*/  FMUL.FTZ R215, R51.reuse, R208 ;  /* 0x000000d033d77220 */ /* 0x040fe20000410000 */
[----:B------:R-:W-:Y:S01]  /*8410*/  FFMA.FTZ R133, R160, R210, R133 ;  /* 0x000000d2a0857223 */ /* 0x000fe20000010085 */
[----:B------:R-:W-:Y:S01]  /*8420*/  FMUL.FTZ R223, R51, R206 ;  /* 0x000000ce33df7220 */ /* 0x000fe20000410000 */
        /* <DEDUP_REMOVED lines=8> */
[----:B------:R-:W-:Y:S01]  /*84b0*/  FMUL.FTZ R218, R48, R201 ;  /* 0x000000c930da7220 */ /* 0x000fe20000410000 */
[C---:B------:R-:W-:Y:S01]  /*84c0*/  FMUL.FTZ R210, R153.reuse, R10 ;  /* 0x0000000a99d27220 */ /* 0x040fe20000410000 */
[C---:B------:R-:W-:Y:S01]  /*84d0*/  FFMA.FTZ R8, R158.reuse, R133, R8 ;  /* 0x000000859e087223 */ /* 0x040fe20000010008 */
[----:B------:R-:W-:Y:S01]  /*84e0*/  FFMA.FTZ R7, R158, R6, -R7 ;  /* 0x000000069e077223 */ /* 0x000fe20000010807 */
[----:B------:R-:W-:Y:S01]  /*84f0*/  FMUL.FTZ R220, R48, R203 ;  /* 0x000000cb30dc7220 */ /* 0x000fe20000410000 */
[-C--:B------:R-:W-:Y:S01]  /*8500*/  FMUL.FTZ R11, R153, R9.reuse ;  /* 0x00000009990b7220 */ /* 0x080fe20000410000 */
[C---:B------:R-:W-:Y:S01]  /*8510*/  FFMA.FTZ R210, R154.reuse, R9, R210 ;  /* 0x000000099ad27223 */ /* 0x040fe200000100d2 */
[C---:B------:R-:W-:Y:S01]  /*8520*/  FFMA.FTZ R9, R65.reuse, R218, R8 ;  /* 0x000000da41097223 */ /* 0x040fe20000010008 */
[----:B------:R-:W-:Y:S01]  /*8530*/  FFMA.FTZ R8, R65, R220, R7 ;  /* 0x000000dc41087223 */ /* 0x000fe20000010007 */
[----:B------:R-:W-:Y:S01]  /*8540*/  FFMA.FTZ R11, R154, R10, -R11 ;  /* 0x0000000a9a0b7223 */ /* 0x000fe2000001080b */
[----:B------:R-:W-:-:S02]  /*8550*/  FMUL.FTZ R133, R151, R210 ;  /* 0x000000d297857220 */ /* 0x000fc40000410000 */
[----:B------:R-:W-:Y:S01]  /*8560*/  FMUL.FTZ R10, R155, R8 ;  /* 0x000000089b0a7220 */ /* 0x000fe20000410000 */
[-C--:B------:R-:W-:Y:S01]  /*8570*/  FMUL.FTZ R211, R151, R11.reuse ;  /* 0x0000000b97d37220 */ /* 0x080fe20000410000 */
[----:B------:R-:W-:Y:S01]  /*8580*/  FFMA.FTZ R6, R152, R11, -R133 ;  /* 0x0000000b98067223 */ /* 0x000fe20000010885 */
[-C--:B------:R-:W-:Y:S01]  /*8590*/  FMUL.FTZ R11, R155, R9.reuse ;  /* 0x000000099b0b7220 */ /* 0x080fe20000410000 */
[C---:B------:R-:W-:Y:S01]  /*85a0*/  FFMA.FTZ R9, R156.reuse, R9, R10 ;  /* 0x000000099c097223 */ /* 0x040fe2000001000a */
[C---:B------:R-:W-:Y:S01]  /*85b0*/  FMUL.FTZ R219, R49.reuse, R202 ;  /* 0x000000ca31db7220 */ /* 0x040fe20000410000 */
[----:B------:R-:W-:Y:S01]  /*85c0*/  FMUL.FTZ R217, R49, R204 ;  /* 0x000000cc31d97220 */ /* 0x000fe20000410000 */
[----:B------:R-:W-:Y:S02]  /*85d0*/  FFMA.FTZ R8, R156, R8, -R11 ;  /* 0x000000089c087223 */ /* 0x000fe4000001080b */
[C---:B------:R-:W-:Y:S02]  /*85e0*/  FFMA.FTZ R9, R64.reuse, R219, R9 ;  /* 0x000000db40097223 */ /* 0x040fe40000010009 */
[----:B------:R-:W-:-:S02]  /*85f0*/  FFMA.FTZ R8, R64, R217, R8 ;  /* 0x000000d940087223 */ /* 0x000fc40000010008 */
[C---:B------:R-:W-:Y:S01]  /*8600*/  FMUL.FTZ R11, R153.reuse, R9 ;  /* 0x00000009990b7220 */ /* 0x040fe20000410000 */
[----:B------:R-:W-:Y:S01]  /*8610*/  FMUL.FTZ R214, R46, R199 ;  /* 0x000000c72ed67220 */ /* 0x000fe20000410000 */
[-C--:B------:R-:W-:Y:S02]  /*8620*/  FMUL.FTZ R10, R153, R8.reuse ;  /* 0x00000008990a7220 */ /* 0x080fe40000410000 */
[----:B------:R-:W-:Y:S01]  /*8630*/  FFMA.FTZ R11, R154, R8, -R11 ;  /* 0x000000089a0b7223 */ /* 0x000fe2000001080b */
[----:B------:R-:W-:Y:S01]  /*8640*/  FMUL.FTZ R212, R46, R197 ;  /* 0x000000c52ed47220 */ /* 0x000fe20000410000 */
[----:B------:R-:W-:Y:S02]  /*8650*/  FFMA.FTZ R10, R154, R9, R10 ;  /* 0x000000099a0a7223 */ /* 0x000fe4000001000a */
[C---:B------:R-:W-:Y:S02]  /*8660*/  FFMA.FTZ R11, R63.reuse, R214, R11 ;  /* 0x000000d63f0b7223 */ /* 0x040fe4000001000b */
[----:B------:R-:W-:-:S02]  /*8670*/  FFMA.FTZ R10, R63, R212, R10 ;  /* 0x000000d43f0a7223 */ /* 0x000fc4000001000a */
[CC--:B------:R-:W-:Y:S01]  /*8680*/  FMUL.FTZ R133, R151.reuse, R11.reuse ;  /* 0x0000000b97857220 */ /* 0x0c0fe20000410000 */
[C---:B------:R-:W-:Y:S01]  /*8690*/  FFMA.FTZ R7, R152.reuse, R210, R211 ;  /* 0x000000d298077223 */ /* 0x040fe200000100d3 */
[----:B------:R-:W-:Y:S01]  /*86a0*/  FMUL.FTZ R9, R151, R10 ;  /* 0x0000000a97097220 */ /* 0x000fe20000410000 */
[C---:B------:R-:W-:Y:S01]  /*86b0*/  FMUL.FTZ R211, R47.reuse, R198 ;  /* 0x000000c62fd37220 */ /* 0x040fe20000410000 */
[C---:B------:R-:W-:Y:S01]  /*86c0*/  FFMA.FTZ R133, R152.reuse, R10, R133 ;  /* 0x0000000a98857223 */ /* 0x040fe20000010085 */
[----:B------:R-:W-:Y:S01]  /*86d0*/  FMUL.FTZ R221, R47, R200 ;  /* 0x000000c82fdd7220 */ /* 0x000fe20000410000 */
[----:B------:R-:W-:Y:S02]  /*86e0*/  FFMA.FTZ R210, R152, R11, -R9 ;  /* 0x0000000b98d27223 */ /* 0x000fe40000010809 */
[C---:B------:R-:W-:Y:S02]  /*86f0*/  FFMA.FTZ R8, R62.reuse, R211, R133 ;  /* 0x000000d33e087223 */ /* 0x040fe40000010085 */
[----:B------:R-:W-:-:S03]  /*8700*/  FFMA.FTZ R9, R62, R221, R210 ;  /* 0x000000dd3e097223 */ /* 0x000fc600000100d2 */
[----:B------:R-:W2:Y:S04]  /*8710*/  SHFL.UP PT, R210, R8, 0x1, RZ ;  /* 0x0420000008d27989 */ /* 0x000ea800000e00ff */
[----:B------:R-:W4:Y:S04]  /*8720*/  SHFL.UP PT, R133, R9, 0x1, RZ ;  /* 0x0420000009857989 */ /* 0x000f2800000e00ff */
[----:B------:R-:W5:Y:S04]  /*8730*/  SHFL.UP PT, R11, R7, 0x1, RZ ;  /* 0x04200000070b7989 */ /* 0x000f6800000e00ff */
[----:B------:R-:W1:Y:S01]  /*8740*/  SHFL.UP PT, R10, R6, 0x1, RZ ;  /* 0x04200000060a7989 */ /* 0x000e6200000e00ff */
[----:B------:R-:W-:Y:S01]  /*8750*/  ISETP.GE.AND P3, PT, R111, 0x1, PT ;  /* 0x000000016f00780c */ /* 0x000fe20003f66270 */
[-C--:B--2---:R-:W-:Y:S01]  /*8760*/  FMUL.FTZ R232, R6, R210.reuse ;  /* 0x000000d206e87220 */ /* 0x084fe20000410000 */
[----:B------:R-:W-:-:S03]  /*8770*/  FMUL.FTZ R247, R7, R210 ;  /* 0x000000d207f77220 */ /* 0x000fc60000410000 */
[-C--:B----4-:R-:W-:Y:S01]  /*8780*/  FFMA.FTZ R249, R7, R133.reuse, R232 ;  /* 0x0000008507f97223 */ /* 0x090fe200000100e8 */
[C---:B------:R-:W-:Y:S01]  /*8790*/  FFMA.FTZ R232, R6.reuse, R133, -R247 ;  /* 0x0000008506e87223 */ /* 0x040fe200000108f7 */
[----:B-----5:R-:W-:-:S06]  /*87a0*/  FMUL.FTZ R210, R6, R11 ;  /* 0x0000000b06d27220 */ /* 0x020fcc0000410000 */
[----:B------:R-:W-:Y:S01]  /*87b0*/  @P3 FADD.FTZ R8, R8, R249 ;  /* 0x000000f908083221 */ /* 0x000fe20000010000 */
[----:B------:R-:W-:Y:S01]  /*87c0*/  FMUL.FTZ R133, R7, R11 ;  /* 0x0000000b07857220 */ /* 0x000fe20000410000 */
[----:B------:R-:W-:Y:S01]  /*87d0*/  @P3 FADD.FTZ R9, R9, R232 ;  /* 0x000000e809093221 */ /* 0x000fe20000010000 */
[-C--:B-1----:R-:W-:Y:S02]  /*87e0*/  @P3 FFMA.FTZ R7, R7, R10.reuse, R210 ;  /* 0x0000000a07073223 */ /* 0x082fe400000100d2 */
        /* <DEDUP_REMOVED lines=8> */
[-C--:B--2---:R-:W-:Y:S01]  /*8870*/  FFMA.FTZ R249, R7, R133.reuse, R232 ;  /* 0x0000008507f97223 */ /* 0x084fe200000100e8 */
[C---:B------:R-:W-:Y:S01]  /*8880*/  FFMA.FTZ R232, R6.reuse, R133, -R247 ;  /* 0x0000008506e87223 */ /* 0x040fe200000108f7 */
[----:B----4-:R-:W-:-:S06]  /*8890*/  FMUL.FTZ R210, R6, R11 ;  /* 0x0000000b06d27220 */ /* 0x010fcc0000410000 */
[----:B------:R-:W-:Y:S01]  /*88a0*/  @P3 FADD.FTZ R8, R8, R249 ;  /* 0x000000f908083221 */ /* 0x000fe20000010000 */
[----:B------:R-:W-:Y:S01]  /*88b0*/  FMUL.FTZ R133, R7, R11 ;  /* 0x0000000b07857220 */ /* 0x000fe20000410000 */
[----:B------:R-:W-:Y:S01]  /*88c0*/  @P3 FADD.FTZ R9, R9, R232 ;  /* 0x000000e809093221 */ /* 0x000fe20000010000 */
[-C--:B-----5:R-:W-:Y:S02]  /*88d0*/  @P3 FFMA.FTZ R7, R7, R10.reuse, R210 ;  /* 0x0000000a07073223 */ /* 0x0a0fe400000100d2 */
        /* <DEDUP_REMOVED lines=27> */
[C---:B------:R-:W-:Y:S01]  /*8a90*/  FMUL.FTZ R11, R7.reuse, R11 ;  /* 0x0000000b070b7220 */ /* 0x040fe20000410000 */
[-C--:B-----5:R-:W-:Y:S01]  /*8aa0*/  @P3 FFMA.FTZ R7, R7, R10.reuse, R210 ;  /* 0x0000000a07073223 */ /* 0x0a0fe200000100d2 */
[----:B------:R-:W-:Y:S02]  /*8ab0*/  @P3 FADD.FTZ R9, R9, R232 ;  /* 0x000000e809093221 */ /* 0x000fe40000010000 */
[----:B------:R-:W1:Y:S01]  /*8ac0*/  SHFL.UP PT, R210, R8, 0x10, RZ ;  /* 0x0600000008d27989 */ /* 0x000e6200000e00ff */
[----:B------:R-:W-:-:S03]  /*8ad0*/  @P3 FFMA.FTZ R6, R6, R10, -R11 ;  /* 0x0000000a06063223 */ /* 0x000fc6000001080b */
[----:B------:R-:W2:Y:S04]  /*8ae0*/  SHFL.UP PT, R11, R7, 0x10, RZ ;  /* 0x06000000070b7989 */ /* 0x000ea800000e00ff */
[----:B------:R-:W4:Y:S04]  /*8af0*/  SHFL.UP PT, R133, R9, 0x10, RZ ;  /* 0x0600000009857989 */ /* 0x000f2800000e00ff */
[----:B------:R-:W5:Y:S01]  /*8b00*/  SHFL.UP PT, R10, R6, 0x10, RZ ;  /* 0x06000000060a7989 */ /* 0x000f6200000e00ff */
[----:B------:R-:W-:Y:S01]  /*8b10*/  ISETP.GE.AND P3, PT, R111, 0x10, PT ;  /* 0x000000106f00780c */ /* 0x000fe20003f66270 */
[CC--:B-1----:R-:W-:Y:S01]  /*8b20*/  FMUL.FTZ R249, R7.reuse, R210.reuse ;  /* 0x000000d207f97220 */ /* 0x0c2fe20000410000 */
[C---:B------:R-:W-:Y:S01]  /*8b30*/  FMUL.FTZ R210, R6.reuse, R210 ;  /* 0x000000d206d27220 */ /* 0x040fe20000410000 */
[-C--:B--2---:R-:W-:Y:S01]  /*8b40*/  FMUL.FTZ R247, R6, R11.reuse ;  /* 0x0000000b06f77220 */ /* 0x084fe20000410000 */
[----:B------:R-:W-:-:S02]  /*8b50*/  FMUL.FTZ R11, R7, R11 ;  /* 0x0000000b070b7220 */ /* 0x000fc40000410000 */
[----:B----4-:R-:W-:-:S07]  /*8b60*/  FFMA.FTZ R251, R7, R133, R210 ;  /* 0x0000008507fb7223 */ /* 0x010fce00000100d2 */
[-C--:B-----5:R-:W-:Y:S01]  /*8b70*/  @P3 FFMA.FTZ R7, R7, R10.reuse, R247 ;  /* 0x0000000a07073223 */ /* 0x0a0fe200000100f7 */
[C---:B------:R-:W-:Y:S01]  /*8b80*/  FFMA.FTZ R210, R6.reuse, R133, -R249 ;  /* 0x0000008506d27223 */ /* 0x040fe200000108f9 */
[----:B------:R-:W-:Y:S01]  /*8b90*/  @P3 FFMA.FTZ R6, R6, R10, -R11 ;  /* 0x0000000a06063223 */ /* 0x000fe2000001080b */
[----:B---3--:R1:W-:Y:S02]  /*8ba0*/  SHFL.IDX PT, R246, R5, RZ, 0x1f ;  /* 0x00001fff05f67589 */ /* 0x0083e400000e0000 */
[----:B------:R-:W-:Y:S02]  /*8bb0*/  @P3 FADD.FTZ R9, R9, R210 ;  /* 0x000000d209093221 */ /* 0x000fe40000010000 */
[----:B------:R-:W2:Y:S04]  /*8bc0*/  SHFL.UP PT, R7, R7, 0x1, RZ ;  /* 0x0420000007077989 */ /* 0x000ea800000e00ff */
[----:B------:R-:W-:Y:S04]  /*8bd0*/  SHFL.IDX PT, R4, R4, RZ, 0x1f ;  /* 0x00001fff04047589 */ /* 0x000fe800000e0000 */
[----:B------:R-:W3:Y:S04]  /*8be0*/  SHFL.UP PT, R11, R6, 0x1, RZ ;  /* 0x04200000060b7989 */ /* 0x000ee800000e00ff */
[----:B------:R-:W4:Y:S01]  /*8bf0*/  SHFL.UP PT, R9, R9, 0x1, RZ ;  /* 0x0420000009097989 */ /* 0x000f2200000e00ff */
[----:B------:R-:W-:Y:S01]  /*8c00*/  @P3 FADD.FTZ R8, R8, R251 ;  /* 0x000000fb08083221 */ /* 0x000fe20000010000 */
[-C--:B0-----:R-:W-:Y:S01]  /*8c10*/  FMUL.FTZ R210, R152, R13.reuse ;  /* 0x0000000d98d27220 */ /* 0x081fe20000410000 */
[----:B------:R-:W-:-:S03]  /*8c20*/  FMUL.FTZ R133, R151, R13 ;  /* 0x0000000d97857220 */ /* 0x000fc60000410000 */
[-C--:B------:R-:W-:Y:S01]  /*8c30*/  FFMA.FTZ R210, -R151, R12.reuse, -R210 ;  /* 0x0000000c97d27223 */ /* 0x080fe200000109d2 */
[----:B------:R-:W0:Y:S01]  /*8c40*/  SHFL.UP PT, R8, R8, 0x1, RZ ;  /* 0x0420000008087989 */ /* 0x000e2200000e00ff */
[----:B------:R-:W-:Y:S02]  /*8c50*/  FFMA.FTZ R133, R152, R12, -R133 ;  /* 0x0000000c98857223 */ /* 0x000fe40000010885 */
[----:B-1----:R-:W-:Y:S01]  /*8c60*/  FMUL.FTZ R5, R153, R210 ;  /* 0x000000d299057220 */ /* 0x002fe20000410000 */
[----:B--2---:R-:W-:-:S03]  /*8c70*/  FMUL.FTZ R10, R7, R246 ;  /* 0x000000f6070a7220 */ /* 0x004fc60000410000 */
[-C--:B------:R-:W-:Y:S01]  /*8c80*/  FFMA.FTZ R5, R154, R133.reuse, R5 ;  /* 0x000000859a057223 */ /* 0x080fe20000010005 */
[C---:B---3--:R-:W-:Y:S01]  /*8c90*/  FFMA.FTZ R10, R11.reuse, R4, -R10 ;  /* 0x000000040b0a7223 */ /* 0x048fe2000001080a */
[----:B------:R-:W-:Y:S01]  /*8ca0*/  FMUL.FTZ R6, R11, R246 ;  /* 0x000000f60b067220 */ /* 0x000fe20000410000 */
[----:B------:R-:W-:-:S03]  /*8cb0*/  FMUL.FTZ R11, R153, R133 ;  /* 0x00000085990b7220 */ /* 0x000fc60000410000 */
[----:B------:R-:W-:Y:S01]  /*8cc0*/  FFMA.FTZ R7, R7, R4, R6 ;  /* 0x0000000407077223 */ /* 0x000fe20000010006 */
[----:B------:R-:W-:Y:S01]  /*8cd0*/  FFMA.FTZ R11, R154, R210, -R11 ;  /* 0x000000d29a0b7223 */ /* 0x000fe2000001080b */
[----:B----4-:R-:W-:Y:S01]  /*8ce0*/  @P2 FADD.FTZ R4, R9, R10 ;  /* 0x0000000a09042221 */ /* 0x010fe20000010000 */
[C---:B------:R-:W-:Y:S02]  /*8cf0*/  FMUL.FTZ R9, R155.reuse, R5 ;  /* 0x000000059b097220 */ /* 0x040fe40000410000 */
[-C--:B------:R-:W-:Y:S02]  /*8d00*/  FMUL.FTZ R6, R155, R11.reuse ;  /* 0x0000000b9b067220 */ /* 0x080fe40000410000 */
[C---:B------:R-:W-:Y:S02]  /*8d10*/  FFMA.FTZ R9, R156.reuse, R11, -R9 ;  /* 0x0000000b9c097223 */ /* 0x040fe40000010809 */
[----:B------:R-:W-:Y:S02]  /*8d20*/  FFMA.FTZ R6, R156, R5, R6 ;  /* 0x000000059c067223 */ /* 0x000fe40000010006 */
[C---:B------:R-:W-:Y:S01]  /*8d30*/  FMUL.FTZ R5, R157.reuse, R9 ;  /* 0x000000099d057220 */ /* 0x040fe20000410000 */
[----:B0-----:R-:W-:Y:S01]  /*8d40*/  @P2 FADD.FTZ R246, R8, R7 ;  /* 0x0000000708f62221 */ /* 0x001fe20000010000 */
[----:B------:R-:W-:-:S02]  /*8d50*/  FMUL.FTZ R8, R157, R6 ;  /* 0x000000069d087220 */ /* 0x000fc40000410000 */
[C---:B------:R-:W-:Y:S01]  /*8d60*/  FFMA.FTZ R10, R158.reuse, R6, R5 ;  /* 0x000000069e0a7223 */ /* 0x040fe20000010005 */
[C---:B------:R-:W-:Y:S01]  /*8d70*/  FMUL.FTZ R5, R151.reuse, R209 ;  /* 0x000000d197057220 */ /* 0x040fe20000410000 */
[-C--:B------:R-:W-:Y:S01]  /*8d80*/  FMUL.FTZ R7, R151, R196.reuse ;  /* 0x000000c497077220 */ /* 0x080fe20000410000 */
[----:B------:R-:W-:Y:S02]  /*8d90*/  FFMA.FTZ R9, R158, R9, -R8 ;  /* 0x000000099e097223 */ /* 0x000fe40000010808 */
        /* <DEDUP_REMOVED lines=8> */
[-C--:B------:R-:W-:Y:S02]  /*8e20*/  FMUL.FTZ R5, R159, R9.reuse ;  /* 0x000000099f057220 */ /* 0x080fe40000410000 */
[----:B------:R-:W-:Y:S01]  /*8e30*/  FADD.FTZ R8, R181, R8 ;  /* 0x00000008b5087221 */ /* 0x000fe20000010000 */
[-C--:B------:R-:W-:Y:S01]  /*8e40*/  FMUL.FTZ R210, R159, R10.reuse ;  /* 0x0000000a9fd27220 */ /* 0x080fe20000410000 */
[----:B------:R-:W-:Y:S01]  /*8e50*/  FADD.FTZ R6, R137, R6 ;  /* 0x0000000689067221 */ /* 0x000fe20000010000 */
[C---:B------:R-:W-:Y:S01]  /*8e60*/  FFMA.FTZ R10, R160.reuse, R10, R5 ;  /* 0x0000000aa00a7223 */ /* 0x040fe20000010005 */
[C---:B------:R-:W-:Y:S02]  /*8e70*/  FMUL.FTZ R5, R155.reuse, R8 ;  /* 0x000000089b057220 */ /* 0x040fe40000410000 */
[-C--:B------:R-:W-:Y:S01]  /*8e80*/  FMUL.FTZ R7, R155, R6.reuse ;  /* 0x000000069b077220 */ /* 0x080fe20000410000 */
[----:B------:R-:W-:Y:S01]  /*8e90*/  FFMA.FTZ R210, R160, R9, -R210 ;  /* 0x00000009a0d27223 */ /* 0x000fe200000108d2 */
        /* <DEDUP_REMOVED lines=8> */
[----:B------:R-:W-:-:S02]  /*8f20*/  FMUL.FTZ R9, R157, R5 ;  /* 0x000000059d097220 */ /* 0x000fc40000410000 */
[-C--:B------:R-:W-:Y:S02]  /*8f30*/  FMUL.FTZ R7, R157, R8.reuse ;  /* 0x000000089d077220 */ /* 0x080fe40000410000 */
[C---:B------:R-:W-:Y:S02]  /*8f40*/  FFMA.FTZ R9, R158.reuse, R8, -R9 ;  /* 0x000000089e097223 */ /* 0x040fe40000010809 */
[----:B------:R-:W-:Y:S01]  /*8f50*/  FFMA.FTZ R6, R158, R5, R7 ;  /* 0x000000059e067223 */ /* 0x000fe20000010007 */
        /* <DEDUP_REMOVED lines=72> */
[----:B------:R-:W0:Y:S01]  /*93e0*/  S2R R133, SR_TID.X ;  /* 0x0000000000857919 */ /* 0x000e220000002100 */
[----:B------:R-:W-:Y:S01]  /*93f0*/  FADD.FTZ R8, R191, R8 ;  /* 0x00000008bf087221 */ /* 0x000fe20000010000 */
[----:B------:R-:W-:Y:S01]  /*9400*/  FFMA.FTZ R247, R178, R11, -R6 ;  /* 0x0000000bb2f77223 */ /* 0x000fe20000010806 */
[C---:B------:R-:W-:Y:S02]  /*9410*/  FMUL.FTZ R9, R173.reuse, R7 ;  /* 0x00000007ad097220 */ /* 0x040fe40000410000 */
[----:B------:R-:W-:-:S02]  /*9420*/  FMUL.FTZ R6, R173, R8 ;  /* 0x00000008ad067220 */ /* 0x000fc40000410000 */
[C---:B------:R-:W-:Y:S02]  /*9430*/  FFMA.FTZ R9, R174.reuse, R8, -R9 ;  /* 0x00000008ae097223 */ /* 0x040fe40000010809 */
[----:B------:R-:W-:Y:S02]  /*9440*/  FFMA.FTZ R6, R174, R7, R6 ;  /* 0x00000007ae067223 */ /* 0x000fe40000010006 */
[----:B------:R-:W-:Y:S02]  /*9450*/  FADD.FTZ R9, R192, R9 ;  /* 0x00000009c0097221 */ /* 0x000fe40000010000 */
[----:B------:R-:W-:Y:S02]  /*9460*/  FADD.FTZ R6, R147, R6 ;  /* 0x0000000693067221 */ /* 0x000fe40000010000 */
[----:B------:R-:W-:Y:S01]  /*9470*/  FMUL.FTZ R7, R175, R9 ;  /* 0x00000009af077220 */ /* 0x000fe20000410000 */
[----:B------:R-:W-:Y:S01]  /*9480*/  FMUL.FTZ R5, R177, R11 ;  /* 0x0000000bb1057220 */ /* 0x000fe20000410000 */
[----:B------:R-:W-:-:S02]  /*9490*/  FMUL.FTZ R8, R175, R6 ;  /* 0x00000006af087220 */ /* 0x000fc40000410000 */
[----:B------:R-:W-:Y:S01]  /*94a0*/  FFMA.FTZ R7, R176, R6, R7 ;  /* 0x00000006b0077223 */ /* 0x000fe20000010007 */
[----:B------:R-:W-:Y:S01]  /*94b0*/  FFMA.FTZ R5, R178, R10, R5 ;  /* 0x0000000ab2057223 */ /* 0x000fe20000010005 */
[----:B------:R-:W-:Y:S01]  /*94c0*/  FFMA.FTZ R8, R176, R9, -R8 ;  /* 0x00000009b0087223 */ /* 0x000fe20000010808 */
[----:B------:R-:W-:Y:S01]  /*94d0*/  FMUL.FTZ R9, R180, R247 ;  /* 0x000000f7b4097220 */ /* 0x000fe20000410000 */
[----:B------:R-:W-:Y:S01]  /*94e0*/  UISETP.GE.AND UP0, UPT, UR20, UR45, UPT ;  /* 0x0000002d1400728c */ /* 0x000fe2000bf06270 */
[----:B------:R-:W-:Y:S01]  /*94f0*/  FADD.FTZ R7, R148, R7 ;  /* 0x0000000794077221 */ /* 0x000fe20000010000 */
[-C--:B------:R-:W-:Y:S01]  /*9500*/  FMUL.FTZ R6, R180, R5.reuse ;  /* 0x00000005b4067220 */ /* 0x080fe20000410000 */
[C---:B------:R-:W-:Y:S01]  /*9510*/  FFMA.FTZ R248, R182.reuse, R5, R9 ;  /* 0x00000005b6f87223 */ /* 0x040fe20000010009 */
[----:B------:R-:W-:Y:S01]  /*9520*/  FADD.FTZ R8, R193, R8 ;  /* 0x00000008c1087221 */ /* 0x000fe20000010000 */
[C---:B------:R-:W-:Y:S01]  /*9530*/  FMUL.FTZ R5, R177.reuse, R7 ;  /* 0x00000007b1057220 */ /* 0x040fe20000410000 */
[----:B------:R-:W-:Y:S01]  /*9540*/  PLOP3.LUT P2, PT, PT, PT, UP0, 0x80, 0x8 ;  /* 0x000000000008781c */ /* 0x000fe20003f4f008 */
[----:B------:R-:W-:Y:S01]  /*9550*/  FFMA.FTZ R247, R182, R247, -R6 ;  /* 0x000000f7b6f77223 */ /* 0x000fe20000010806 */
[-C--:B------:R-:W-:Y:S01]  /*9560*/  FMUL.FTZ R6, R177, R8.reuse ;  /* 0x00000008b1067220 */ /* 0x080fe20000410000 */
[----:B------:R-:W-:Y:S01]  /*9570*/  FFMA.FTZ R5, R178, R8, -R5 ;  /* 0x00000008b2057223 */ /* 0x000fe20000010805 */
[----:B0-----:R-:W-:-:S02]  /*9580*/  ISETP.NE.OR P2, PT, R133, RZ, P2 ;  /* 0x000000ff8500720c */ /* 0x001fc40001745670 */
[----:B------:R-:W-:Y:S01]  /*9590*/  FFMA.FTZ R6, R178, R7, R6 ;  /* 0x00000007b2067223 */ /* 0x000fe20000010006 */
[----:B------:R-:W-:-:S03]  /*95a0*/  FADD.FTZ R7, R194, R5 ;  /* 0x00000005c2077221 */ /* 0x000fc60000010000 */
[----:B------:R-:W-:Y:S01]  /*95b0*/  FADD.FTZ R5, R149, R6 ;  /* 0x0000000695057221 */ /* 0x000fe20000010000 */
[C---:B------:R-:W-:Y:S01]  /*95c0*/  FMUL.FTZ R9, R180.reuse, R7 ;  /* 0x00000007b4097220 */ /* 0x040fe20000410000 */
[----:B------:R-:W-:Y:S02]  /*95d0*/  LOP3.LUT R210, R133, 0x1f, RZ, 0xc0, !PT ;  /* 0x0000001f85d27812 */ /* 0x000fe400078ec0ff */
[-C--:B------:R-:W-:Y:S01]  /*95e0*/  FMUL.FTZ R6, R180, R5.reuse ;  /* 0x00000005b4067220 */ /* 0x080fe20000410000 */
[----:B------:R-:W-:Y:S01]  /*95f0*/  FFMA.FTZ R9, R182, R5, R9 ;  /* 0x00000005b6097223 */ /* 0x000fe20000010009 */
[----:B------:R-:W-:Y:S01]  /*9600*/  FMUL.FTZ R5, R3, R246 ;  /* 0x000000f603057220 */ /* 0x000fe20000410000 */
[----:B------:R-:W-:Y:S01]  /*9610*/  VOTEU.ALL UP0, P2 ;  /* 0x0000000000ff7886 */ /* 0x000fe20001000000 */
[----:B------:R-:W-:Y:S02]  /*9620*/  ISETP.NE.AND P3, PT, R210, 0x1f, PT ;  /* 0x0000001fd200780c */ /* 0x000fe40003f65270 */
[----:B------:R-:W-:Y:S01]  /*9630*/  FFMA.FTZ R250, R2, R4, -R5 ;  /* 0x0000000402fa7223 */ /* 0x000fe20000010805 */
[----:B------:R-:W-:-:S02]  /*9640*/  HFMA2 R5, -RZ, RZ, 0, 0 ;  /* 0x00000000ff057431 */ /* 0x000fc400000001ff */
[----:B------:R-:W-:Y:S01]  /*9650*/  FFMA.FTZ R242, R182, R7, -R6 ;  /* 0x00000007b6f27223 */ /* 0x000fe20000010806 */
[----:B------:R-:W-:Y:S01]  /*9660*/  @!UP0 ULEA UR9, UR8, UR16, 0x4 ;  /* 0x0000001008098291 */ /* 0x000fe2000f8e20ff */
[----:B------:R-:W-:Y:S01]  /*9670*/  FMUL.FTZ R3, R3, R4 ;  /* 0x0000000403037220 */ /* 0x000fe20000410000 */
        /* <DEDUP_REMOVED lines=21> */
.L_x_13127:
[----:B------:R-:W-:Y:S05]  /*97d0*/  BSYNC.RECONVERGENT B0 ;  /* 0x0000000000007941 */ /* 0x000fea0003800200 */
.L_x_13126:
[----:B------:R-:W-:Y:S01]  /*97e0*/  ISETP.GT.U32.AND P2, PT, R210, 0x1d, PT ;  /* 0x0000001dd200780c */ /* 0x000fe20003f44070 */
        /* <DEDUP_REMOVED lines=16> */
.L_x_13129:
[----:B------:R-:W-:Y:S05]  /*98f0*/  BSYNC.RECONVERGENT B0 ;  /* 0x0000000000007941 */ /* 0x000fea0003800200 */
.L_x_13128:
[----:B------:R-:W-:Y:S01]  /*9900*/  ISETP.GT.U32.AND P2, PT, R210, 0x1b, PT ;  /* 0x0000001bd200780c */ /* 0x000fe20003f44070 */
        /* <DEDUP_REMOVED lines=16> */
.L_x_13131:
[----:B------:R-:W-:Y:S05]  /*9a10*/  BSYNC.RECONVERGENT B0 ;  /* 0x0000000000007941 */ /* 0x000fea0003800200 */
.L_x_13130:
[----:B------:R-:W-:Y:S01]  /*9a20*/  ISETP.GT.U32.AND P2, PT, R210, 0x17, PT ;  /* 0x00000017d200780c */ /* 0x000fe20003f44070 */
        /* <DEDUP_REMOVED lines=16> */
.L_x_13133:
[----:B------:R-:W-:Y:S05]  /*9b30*/  BSYNC.RECONVERGENT B0 ;  /* 0x0000000000007941 */ /* 0x000fea0003800200 */
.L_x_13132:
        /* <DEDUP_REMOVED lines=17> */
.L_x_13135:
[----:B------:R-:W-:Y:S05]  /*9c50*/  BSYNC.RECONVERGENT B0 ;  /* 0x0000000000007941 */ /* 0x000fea0003800200 */
.L_x_13134:
[----:B-1----:R-:W2:Y:S01]  /*9c60*/  SHFL.IDX PT, R249, R247, RZ, 0x1f ;  /* 0x00001ffff7f97589 */ /* 0x002ea200000e0000 */
[----:B------:R-:W-:Y:S01]  /*9c70*/  ISETP.NE.AND P2, PT, R133, RZ, PT ;  /* 0x000000ff8500720c */ /* 0x000fe20003f45270 */
[----:B------:R-:W-:Y:S01]  /*9c80*/  FFMA.FTZ R246, R2, R246, R3 ;  /* 0x000000f602f67223 */ /* 0x000fe20000010003 */
[----:B------:R-:W-:Y:S01]  /*9c90*/  FADD.FTZ R2, R245, R250 ;  /* 0x000000faf5027221 */ /* 0x000fe20000010000 */
[----:B------:R-:W1:Y:S01]  /*9ca0*/  SHFL.IDX PT, R10, R248, RZ, 0x1f ;  /* 0x00001ffff80a7589 */ /* 0x000e6200000e0000 */
[----:B0-----:R-:W-:Y:S01]  /*9cb0*/  P2R R232, PR, RZ, 0x4 ;  /* 0x00000004ffe87803 */ /* 0x001fe20000000000 */
[----:B------:R-:W-:Y:S01]  /*9cc0*/  FADD.FTZ R3, R243, R246 ;  /* 0x000000f6f3037221 */ /* 0x000fe20000010000 */
[----:B------:R-:W-:Y:S01]  /*9cd0*/  FMUL.FTZ R243, R55, R70 ;  /* 0x0000004637f37220 */ /* 0x000fe20000410000 */
[----:B------:R-:W-:Y:S01]  /*9ce0*/  SHFL.IDX PT, R251, R244, RZ, 0x1f ;  /* 0x00001ffff4fb7589 */ /* 0x000fe200000e0000 */
[----:B------:R-:W-:Y:S03]  /*9cf0*/  BSSY.RECONVERGENT B0, `(.L_x_13136) ;  /* 0x000024e000007945 */ /* 0x000fe60003800200 */
[----:B------:R-:W0:Y:S02]  /*9d00*/  SHFL.IDX PT, R11, R242, RZ, 0x1f ;  /* 0x00001ffff20b7589 */ /* 0x000e2400000e0000 */
[----:B------:R-:W-:-:S02]  /*9d10*/  VOTEU.ALL UP0, P2 ;  /* 0x0000000000ff7886 */ /* 0x000fc40001000000 */
[----:B---3--:R-:W-:Y:S03]  /*9d20*/  SHFL.DOWN PT, R247, R247, 0x1, 0x1f ;  /* 0x08201f00f7f77f89 */ /* 0x008fe600000e0000 */
[----:B------:R-:W-:Y:S01]  /*9d30*/  @!UP0 ULEA UR9, UR8, UR16, 0x4 ;  /* 0x0000001008098291 */ /* 0x000fe2000f8e20ff */
[----:B------:R-:W-:Y:S01]  /*9d40*/  SHFL.DOWN PT, R248, R248, 0x1, 0x1f ;  /* 0x08201f00f8f87f89 */ /* 0x000fe200000e0000 */
[C---:B--2---:R-:W-:Y:S01]  /*9d50*/  FMUL.FTZ R9, R249.reuse, R5 ;  /* 0x00000005f9097220 */ /* 0x044fe20000410000 */
[C---:B------:R-:W-:Y:S02]  /*9d60*/  FMUL.FTZ R252, R249.reuse, R6 ;  /* 0x00000006f9fc7220 */ /* 0x040fe40000410000 */
[----:B----4-:R-:W-:Y:S01]  /*9d70*/  SHFL.DOWN PT, R244, R244, 0x1, 0x1f ;  /* 0x08201f00f4f47f89 */ /* 0x010fe200000e0000 */
[CC--:B-1----:R-:W-:Y:S01]  /*9d80*/  FFMA.FTZ R8, R10.reuse, R4.reuse, -R9 ;  /* 0x000000040a087223 */ /* 0x0c2fe20000010809 */
[----:B------:R-:W-:Y:S01]  /*9d90*/  FMUL.FTZ R4, R249, R4 ;  /* 0x00000004f9047220 */ /* 0x000fe20000410000 */
[----:B------:R-:W-:-:S03]  /*9da0*/  FFMA.FTZ R252, R10, R7, R252 ;  /* 0x000000070afc7223 */ /* 0x000fc600000100fc */
[C---:B------:R-:W-:Y:S01]  /*9db0*/  FFMA.FTZ R9, R10.reuse, R5, R4 ;  /* 0x000000050a097223 */ /* 0x040fe20000010004 */
[----:B------:R-:W-:Y:S02]  /*9dc0*/  FMUL.FTZ R5, R249, R7 ;  /* 0x00000007f9057220 */ /* 0x000fe40000410000 */
[----:B------:R-:W1:Y:S01]  /*9dd0*/  SHFL.IDX PT, R7, R7, RZ, 0x1f ;  /* 0x00001fff07077589 */ /* 0x000e6200000e0000 */
[----:B0-----:R-:W-:Y:S01]  /*9de0*/  FADD.FTZ R11, R11, R252 ;  /* 0x000000fc0b0b7221 */ /* 0x001fe20000010000 */
[----:B------:R-:W-:Y:S01]  /*9df0*/  FFMA.FTZ R4, R10, R6, -R5 ;  /* 0x000000060a047223 */ /* 0x000fe20000010805 */
[C---:B------:R-:W-:Y:S01]  /*9e00*/  FMUL.FTZ R5, R180.reuse, R3 ;  /* 0x00000003b4057220 */ /* 0x040fe20000410000 */
[----:B------:R-:W0:Y:S02]  /*9e10*/  SHFL.IDX PT, R6, R6, RZ, 0x1f ;  /* 0x00001fff06067589 */ /* 0x000e2400000e0000 */
[----:B------:R-:W-:Y:S01]  /*9e20*/  FADD.FTZ R10, R251, R4 ;  /* 0x00000004fb0a7221 */ /* 0x000fe20000010000 */
[-C--:B------:R-:W-:Y:S01]  /*9e30*/  FMUL.FTZ R4, R180, R2.reuse ;  /* 0x00000002b4047220 */ /* 0x080fe20000410000 */
[----:B------:R-:W-:-:S03]  /*9e40*/  FFMA.FTZ R5, R182, R2, -R5 ;  /* 0x00000002b6057223 */ /* 0x000fc60000010805 */
[----:B------:R1:W-:Y:S01]  /*9e50*/  @!P2 STS.128 [UR9+0x2e10], R8 ;  /* 0x002e1008ff00a988 */ /* 0x0003e20008000c09 */
[----:B------:R-:W-:Y:S01]  /*9e60*/  ISETP.NE.AND P2, PT, R133, 0x1f, PT ;  /* 0x0000001f8500780c */ /* 0x000fe20003f45270 */
[----:B------:R-:W-:Y:S01]  /*9e70*/  FFMA.FTZ R4, R182, R3, R4 ;  /* 0x00000003b6047223 */ /* 0x000fe20000010004 */
[C---:B------:R-:W-:Y:S01]  /*9e80*/  FFMA.FTZ R241, R76.reuse, R241, R5 ;  /* 0x000000f14cf17223 */ /* 0x040fe20000010005 */
[----:B------:R-:W2:Y:S01]  /*9e90*/  SHFL.DOWN PT, R11, R242, 0x1, 0x1f ;  /* 0x08201f00f20b7f89 */ /* 0x000ea200000e0000 */
[----:B------:R-:W-:Y:S01]  /*9ea0*/  ULEA UR9, UR20, 0xfffffc00, 0xa ;  /* 0xfffffc0014097891 */ /* 0x000fe2000f8e50ff */
[----:B------:R-:W-:-:S03]  /*9eb0*/  FFMA.FTZ R239, R76, R239, R4 ;  /* 0x000000ef4cef7223 */ /* 0x000fc60000010004 */
[----:B------:R-:W-:Y:S01]  /*9ec0*/  USHF.R.S32.HI UR14, URZ, 0x1f, UR9 ;  /* 0x0000001fff0e7899 */ /* 0x000fe20008011409 */
[----:B------:R-:W-:-:S04]  /*9ed0*/  FMUL.FTZ R5, R177, R239 ;  /* 0x000000efb1057220 */ /* 0x000fc80000410000 */
[----:B-1----:R-:W-:Y:S01]  /*9ee0*/  @P2 FMUL.FTZ R9, R247, R7 ;  /* 0x00000007f7092220 */ /* 0x002fe20000410000 */
[-C--:B------:R-:W-:Y:S01]  /*9ef0*/  FFMA.FTZ R4, R178, R241.reuse, -R5 ;  /* 0x000000f1b2047223 */ /* 0x080fe20000010805 */
[----:B------:R-:W-:Y:S02]  /*9f00*/  FMUL.FTZ R5, R177, R241 ;  /* 0x000000f1b1057220 */ /* 0x000fe40000410000 */
[C---:B0-----:R-:W-:Y:S01]  /*9f10*/  @P2 FFMA.FTZ R9, R248.reuse, R6, -R9 ;  /* 0x00000006f8092223 */ /* 0x041fe20000010809 */
[----:B------:R-:W-:Y:S01]  /*9f20*/  FFMA.FTZ R240, R75, R240, R4 ;  /* 0x000000f04bf07223 */ /* 0x000fe20000010004 */
[----:B------:R-:W-:Y:S01]  /*9f30*/  @P2 FMUL.FTZ R248, R248, R7 ;  /* 0x00000007f8f82220 */ /* 0x000fe20000410000 */
[----:B------:R-:W-:-:S03]  /*9f40*/  FFMA.FTZ R4, R178, R239, R5 ;  /* 0x000000efb2047223 */ /* 0x000fc60000010005 */
[----:B------:R-:W-:Y:S01]  /*9f50*/  @P2 FFMA.FTZ R248, R247, R6, R248 ;  /* 0x00000006f7f82223 */ /* 0x000fe200000100f8 */
[----:B------:R-:W-:Y:S01]  /*9f60*/  FFMA.FTZ R238, R75, R238, R4 ;  /* 0x000000ee4bee7223 */ /* 0x000fe20000010004 */
[----:B------:R-:W-:Y:S01]  /*9f70*/  @P2 FADD.FTZ R6, R244, R9 ;  /* 0x00000009f4062221 */ /* 0x000fe20000010000 */
[----:B------:R-:W-:Y:S01]  /*9f80*/  FMUL.FTZ R9, R175, R240 ;  /* 0x000000f0af097220 */ /* 0x000fe20000410000 */
[----:B--2---:R-:W-:Y:S01]  /*9f90*/  @P2 FADD.FTZ R7, R11, R248 ;  /* 0x000000f80b072221 */ /* 0x004fe20000010000 */
[-C--:B------:R-:W-:Y:S02]  /*9fa0*/  FMUL.FTZ R5, R175, R238.reuse ;  /* 0x000000eeaf057220 */ /* 0x080fe40000410000 */
[C---:B------:R-:W-:Y:S01]  /*9fb0*/  FFMA.FTZ R9, R176.reuse, R238, R9 ;  /* 0x000000eeb0097223 */ /* 0x040fe20000010009 */
[----:B------:R-:W-:Y:S01]  /*9fc0*/  FMUL.FTZ R11, R7, R13 ;  /* 0x0000000d070b7220 */ /* 0x000fe20000410000 */
[----:B------:R-:W-:Y:S02]  /*9fd0*/  FFMA.FTZ R4, R176, R240, -R5 ;  /* 0x000000f0b0047223 */ /* 0x000fe40000010805 */
[----:B------:R-:W-:Y:S01]  /*9fe0*/  FFMA.FTZ R233, R74, R233, R9 ;  /* 0x000000e94ae97223 */ /* 0x000fe20000010009 */
[----:B------:R-:W-:Y:S01]  /*9ff0*/  FFMA.FTZ R11, R6, R12, R11 ;  /* 0x0000000c060b7223 */ /* 0x000fe2000001000b */
[----:B------:R-:W-:-:S02]  /*a000*/  FFMA.FTZ R235, R74, R235, R4 ;  /* 0x000000eb4aeb7223 */ /* 0x000fc40000010004 */
[C---:B------:R-:W-:Y:S01]  /*a010*/  FMUL.FTZ R5, R173.reuse, R233 ;  /* 0x000000e9ad057220 */ /* 0x040fe20000410000 */
[----:B------:R-:W-:Y:S01]  /*a020*/  FADD.FTZ R196, R196, R11 ;  /* 0x0000000bc4c47221 */ /* 0x000fe20000010000 */
[-C--:B------:R-:W-:Y:S02]  /*a030*/  FMUL.FTZ R8, R173, R235.reuse ;  /* 0x000000ebad087220 */ /* 0x080fe40000410000 */
[C---:B------:R-:W-:Y:S02]  /*a040*/  FFMA.FTZ R4, R174.reuse, R235, -R5 ;  /* 0x000000ebae047223 */ /* 0x040fe40000010805 */
[----:B------:R-:W-:Y:S02]  /*a050*/  FFMA.FTZ R5, R174, R233, R8 ;  /* 0x000000e9ae057223 */ /* 0x000fe40000010008 */
[C---:B------:R-:W-:Y:S01]  /*a060*/  FFMA.FTZ R236, R73.reuse, R236, R4 ;  /* 0x000000ec49ec7223 */ /* 0x040fe20000010004 */
[----:B------:R-:W-:Y:S01]  /*a070*/  FMUL.FTZ R4, R6, R13 ;  /* 0x0000000d06047220 */ /* 0x000fe20000410000 */
[----:B------:R-:W-:Y:S01]  /*a080*/  FFMA.FTZ R234, R73, R234, R5 ;  /* 0x000000ea49ea7223 */ /* 0x000fe20000010005 */
[----:B------:R-:W-:-:S02]  /*a090*/  FFMA.FTZ R13, R0, R2, RZ ;  /* 0x00000002000d7223 */ /* 0x000fc400000100ff */
[----:B------:R-:W-:Y:S01]  /*a0a0*/  FFMA.FTZ R12, R7, R12, -R4 ;  /* 0x0000000c070c7223 */ /* 0x000fe20000010804 */
[C---:B------:R-:W-:Y:S01]  /*a0b0*/  FMUL.FTZ R7, R171.reuse, R236 ;  /* 0x000000ecab077220 */ /* 0x040fe20000410000 */
[-C--:B------:R-:W-:Y:S02]  /*a0c0*/  FMUL.FTZ R5, R171, R234.reuse ;  /* 0x000000eaab057220 */ /* 0x080fe40000410000 */
[----:B------:R-:W-:Y:S01]  /*a0d0*/  FADD.FTZ R12, R209, R12 ;  /* 0x0000000cd10c7221 */ /* 0x000fe20000010000 */
[C---:B------:R-:W-:Y:S01]  /*a0e0*/  FFMA.FTZ R7, R172.reuse, R234, R7 ;  /* 0x000000eaac077223 */ /* 0x040fe20000010007 */
[----:B------:R-:W-:Y:S01]  /*a0f0*/  FFMA.FTZ R4, R172, R236, -R5 ;  /* 0x000000ecac047223 */ /* 0x000fe20000010805 */
[C---:B------:R-:W-:Y:S01]  /*a100*/  FMUL.FTZ R209, R151.reuse, R196 ;  /* 0x000000c497d17220 */ /* 0x040fe20000410000 */
[----:B------:R-:W-:Y:S01]  /*a110*/  FMUL.FTZ R11, R151, R12 ;  /* 0x0000000c970b7220 */ /* 0x000fe20000410000 */
[C---:B------:R-:W-:Y:S01]  /*a120*/  FFMA.FTZ R237, R72.reuse, R237, R7 ;  /* 0x000000ed48ed7223 */ /* 0x040fe20000010007 */
[----:B------:R-:W-:Y:S01]  /*a130*/  FFMA.FTZ R231, R72, R231, R4 ;  /* 0x000000e748e77223 */ /* 0x000fe20000010004 */
[----:B------:R-:W-:-:S02]  /*a140*/  MOV R7, UR42 ;  /* 0x0000002a00077c02 */ /* 0x000fc40008000f00 */
[C---:B------:R-:W-:Y:S01]  /*a150*/  FMUL.FTZ R5, R169.reuse, R237 ;  /* 0x000000eda9057220 */ /* 0x040fe20000410000 */
[----:B------:R-:W-:-:S03]  /*a160*/  FMUL.FTZ R4, R169, R231 ;  /* 0x000000e7a9047220 */ /* 0x000fc60000410000 */
[C---:B------:R-:W-:Y:S01]  /*a170*/  FFMA.FTZ R242, R170.reuse, R231, -R5 ;  /* 0x000000e7aaf27223 */ /* 0x040fe20000010805 */
[----:B------:R-:W-:Y:S01]  /*a180*/  FFMA.FTZ R5, R170, R237, R4 ;  /* 0x000000edaa057223 */ /* 0x000fe20000010004 */
[----:B------:R-:W-:Y:S02]  /*a190*/  LOP3.LUT R4, R133, UR9, RZ, 0xfc, !PT ;  /* 0x0000000985047c12 */ /* 0x000fe4000f8efcff */
[C---:B------:R-:W-:Y:S01]  /*a1a0*/  FFMA.FTZ R242, R71.reuse, R228, R242 ;  /* 0x000000e447f27223 */ /* 0x040fe200000100f2 */
[----:B------:R-:W-:Y:S01]  /*a1b0*/  FFMA.FTZ R230, R71, R230, R5 ;  /* 0x000000e647e67223 */ /* 0x000fe20000010005 */
[----:B------:R-:W-:Y:S01]  /*a1c0*/  MOV R5, UR14 ;  /* 0x0000000e00057c02 */ /* 0x000fe20008000f00 */
[----:B------:R-:W-:Y:S01]  /*a1d0*/  FFMA.FTZ R228, R28, R241, R13 ;  /* 0x000000f11ce47223 */ /* 0x000fe2000001000d */
[----:B------:R-:W-:Y:S01]  /*a1e0*/  FMUL.FTZ R13, R61, R76 ;  /* 0x0000004c3d0d7220 */ /* 0x000fe20000410000 */
[----:B------:R-:W-:Y:S01]  /*a1f0*/  IMAD.WIDE.U32 R6, R7, UR8, R4 ;  /* 0x0000000807067c25 */ /* 0x000fe2000f8e0004 */
[----:B------:R-:W-:-:S02]  /*a200*/  MOV R5, UR43 ;  /* 0x0000002b00057c02 */ /* 0x000fc40008000f00 */
[----:B------:R-:W-:-:S03]  /*a210*/  LEA R8, P2, R6, UR10, 0x2 ;  /* 0x0000000a06087c11 */ /* 0x000fc6000f8410ff */
[----:B------:R-:W-:Y:S02]  /*a220*/  IMAD R5, R5, UR8, R7 ;  /* 0x0000000805057c24 */ /* 0x000fe4000f8e0207 */
[----:B------:R-:W-:-:S03]  /*a230*/  FMUL.FTZ R7, R167, R242 ;  /* 0x000000f2a7077220 */ /* 0x000fc60000410000 */
[----:B------:R-:W-:Y:S01]  /*a240*/  LEA.HI.X R9, R6, UR11, R5, 0x2, P2 ;  /* 0x0000000b06097c11 */ /* 0x000fe200090f1405 */
[-C--:B------:R-:W-:Y:S01]  /*a250*/  FMUL.FTZ R5, R167, R230.reuse ;  /* 0x000000e6a7057220 */ /* 0x080fe20000410000 */
[----:B------:R-:W-:-:S03]  /*a260*/  FFMA.FTZ R6, R168, R230, R7 ;  /* 0x000000e6a8067223 */ /* 0x000fc60000010007 */
[----:B------:R-:W-:-:S04]  /*a270*/  FFMA.FTZ R5, R168, R242, -R5 ;  /* 0x000000f2a8057223 */ /* 0x000fc80000010805 */
[C---:B------:R-:W-:Y:S01]  /*a280*/  FFMA.FTZ R7, R70.reuse, R229, R5 ;  /* 0x000000e546077223 */ /* 0x040fe20000010005 */
[----:B------:R-:W-:Y:S01]  /*a290*/  FFMA.FTZ R5, R70, R227, R6 ;  /* 0x000000e346057223 */ /* 0x000fe20000010006 */
[----:B------:R-:W-:Y:S01]  /*a2a0*/  FMUL.FTZ R6, R60, R77 ;  /* 0x0000004d3c067220 */ /* 0x000fe20000410000 */
[----:B------:R-:W-:Y:S01]  /*a2b0*/  FFMA.FTZ R227, R0, -R3, RZ ;  /* 0x8000000300e37223 */ /* 0x000fe200000100ff */
[----:B------:R-:W-:Y:S02]  /*a2c0*/  FFMA.FTZ R229, R27, R240, R228 ;  /* 0x000000f01be57223 */ /* 0x000fe400000100e4 */
[-C--:B------:R-:W-:Y:S01]  /*a2d0*/  FFMA.FTZ R10, -R131, R6.reuse, R2 ;  /* 0x00000006830a7223 */ /* 0x080fe20000010102 */
[----:B------:R-:W-:Y:S01]  /*a2e0*/  FFMA.FTZ R2, R136, -R6, R3 ;  /* 0x8000000688027223 */ /* 0x000fe20000010003 */
[C---:B------:R-:W-:Y:S01]  /*a2f0*/  FMUL.FTZ R3, R165.reuse, R7 ;  /* 0x00000007a5037220 */ /* 0x040fe20000410000 */
[----:B------:R-:W-:Y:S01]  /*a300*/  FFMA.FTZ R244, R28, -R239, R227 ;  /* 0x800000ef1cf47223 */ /* 0x000fe200000100e3 */
[----:B------:R-:W-:-:S02]  /*a310*/  FMUL.FTZ R227, R165, R5 ;  /* 0x00000005a5e37220 */ /* 0x000fc40000410000 */
[----:B------:R-:W-:Y:S01]  /*a320*/  FFMA.FTZ R6, R166, R5, R3 ;  /* 0x00000005a6067223 */ /* 0x000fe20000010003 */
[----:B------:R-:W-:Y:S01]  /*a330*/  FFMA.FTZ R3, -R134, R13, R241 ;  /* 0x0000000d86037223 */ /* 0x000fe200000101f1 */
[----:B------:R-:W-:Y:S01]  /*a340*/  FMUL.FTZ R241, R58, R75 ;  /* 0x0000004b3af17220 */ /* 0x000fe20000410000 */
[----:B------:R-:W-:Y:S01]  /*a350*/  FFMA.FTZ R228, R166, R7, -R227 ;  /* 0x00000007a6e47223 */ /* 0x000fe200000108e3 */
[----:B------:R-:W-:Y:S01]  /*a360*/  FFMA.FTZ R6, R69, R226, R6 ;  /* 0x000000e245067223 */ /* 0x000fe20000010006 */
[----:B------:R-:W-:Y:S01]  /*a370*/  FFMA.FTZ R13, R132, -R13, R239 ;  /* 0x8000000d840d7223 */ /* 0x000fe200000100ef */
[-C--:B------:R-:W-:Y:S01]  /*a380*/  FFMA.FTZ R226, -R129, R241.reuse, R240 ;  /* 0x000000f181e27223 */ /* 0x080fe200000101f0 */
[----:B------:R-:W-:Y:S01]  /*a390*/  FFMA.FTZ R239, R27, -R238, R244 ;  /* 0x800000ee1bef7223 */ /* 0x000fe200000100f4 */
[----:B------:R-:W-:Y:S01]  /*a3a0*/  FFMA.FTZ R227, R127, -R241, R238 ;  /* 0x800000f17fe37223 */ /* 0x000fe200000100ee */
[C---:B------:R-:W-:Y:S01]  /*a3b0*/  FFMA.FTZ R240, R26.reuse, R235, R229 ;  /* 0x000000eb1af07223 */ /* 0x040fe200000100e5 */
[----:B------:R-:W-:Y:S01]  /*a3c0*/  FFMA.FTZ R238, R69, R224, R228 ;  /* 0x000000e045ee7223 */ /* 0x000fe200000100e4 */
[----:B------:R-:W-:Y:S01]  /*a3d0*/  FMUL.FTZ R229, R163, R6 ;  /* 0x00000006a3e57220 */ /* 0x000fe20000410000 */
[----:B------:R-:W-:Y:S01]  /*a3e0*/  FMUL.FTZ R228, R59, R74 ;  /* 0x0000004a3be47220 */ /* 0x000fe20000410000 */
[----:B------:R-:W-:-:S02]  /*a3f0*/  FFMA.FTZ R244, R26, -R233, R239 ;  /* 0x800000e91af47223 */ /* 0x000fc400000100ef */
[----:B------:R-:W-:Y:S01]  /*a400*/  FFMA.FTZ R229, R164, R238, -R229 ;  /* 0x000000eea4e57223 */ /* 0x000fe200000108e5 */
[-C--:B------:R-:W-:Y:S01]  /*a410*/  FFMA.FTZ R224, -R130, R228.reuse, R235 ;  /* 0x000000e482e07223 */ /* 0x080fe200000101eb */
[----:B------:R-:W-:Y:S01]  /*a420*/  FFMA.FTZ R228, R128, -R228, R233 ;  /* 0x800000e480e47223 */ /* 0x000fe200000100e9 */
[----:B------:R-:W-:Y:S01]  /*a430*/  FFMA.FTZ R233, R25, R236, R240 ;  /* 0x000000ec19e97223 */ /* 0x000fe200000100f0 */
[----:B------:R-:W-:Y:S01]  /*a440*/  FFMA.FTZ R235, R68, R225, R229 ;  /* 0x000000e144eb7223 */ /* 0x000fe200000100e5 */
[----:B------:R-:W-:Y:S01]  /*a450*/  FMUL.FTZ R225, R163, R238 ;  /* 0x000000eea3e17220 */ /* 0x000fe20000410000 */
[----:B------:R-:W-:Y:S01]  /*a460*/  FMUL.FTZ R229, R56, R73 ;  /* 0x0000004938e57220 */ /* 0x000fe20000410000 */
[----:B------:R-:W-:Y:S02]  /*a470*/  FFMA.FTZ R241, R25, -R234, R244 ;  /* 0x800000ea19f17223 */ /* 0x000fe400000100f4 */
[----:B------:R-:W-:Y:S01]  /*a480*/  FFMA.FTZ R239, R164, R6, R225 ;  /* 0x00000006a4ef7223 */ /* 0x000fe200000100e1 */
[-C--:B------:R-:W-:Y:S01]  /*a490*/  FFMA.FTZ R225, -R125, R229.reuse, R236 ;  /* 0x000000e57de17223 */ /* 0x080fe200000101ec */
[----:B------:R-:W-:Y:S01]  /*a4a0*/  FFMA.FTZ R229, R123, -R229, R234 ;  /* 0x800000e57be57223 */ /* 0x000fe200000100ea */
[----:B------:R-:W-:Y:S01]  /*a4b0*/  FFMA.FTZ R234, R24, R231, R233 ;  /* 0x000000e718ea7223 */ /* 0x000fe200000100e9 */
[----:B------:R-:W-:Y:S01]  /*a4c0*/  FFMA.FTZ R239, R68, R213, R239 ;  /* 0x000000d544ef7223 */ /* 0x000fe200000100ef */
[----:B------:R-:W-:Y:S01]  /*a4d0*/  FMUL.FTZ R213, R161, R235 ;  /* 0x000000eba1d57220 */ /* 0x000fe20000410000 */
[----:B------:R-:W-:Y:S01]  /*a4e0*/  FMUL.FTZ R233, R57, R72 ;  /* 0x0000004839e97220 */ /* 0x000fe20000410000 */
[----:B------:R-:W-:-:S02]  /*a4f0*/  FFMA.FTZ R244, R24, -R237, R241 ;  /* 0x800000ed18f47223 */ /* 0x000fc400000100f1 */
[----:B------:R-:W-:Y:S01]  /*a500*/  FFMA.FTZ R236, R162, R239, R213 ;  /* 0x000000efa2ec7223 */ /* 0x000fe200000100d5 */
[----:B------:R-:W-:Y:S01]  /*a510*/  FFMA.FTZ R213, -R126, R233, R231 ;  /* 0x000000e97ed57223 */ /* 0x000fe200000101e7 */
[----:B------:R-:W-:Y:S01]  /*a520*/  FMUL.FTZ R231, R161, R239 ;  /* 0x000000efa1e77220 */ /* 0x000fe20000410000 */
[----:B------:R-:W-:Y:S01]  /*a530*/  FFMA.FTZ R237, R124, -R233, R237 ;  /* 0x800000e97ced7223 */ /* 0x000fe200000100ed */
[----:B------:R-:W-:Y:S01]  /*a540*/  FFMA.FTZ R236, R67, R216, R236 ;  /* 0x000000d843ec7223 */ /* 0x000fe200000100ec */
[----:B------:R-:W-:Y:S01]  /*a550*/  FFMA.FTZ R233, R23, R242, R234 ;  /* 0x000000f217e97223 */ /* 0x000fe200000100ea */
[----:B------:R-:W-:Y:S01]  /*a560*/  FFMA.FTZ R240, R162, R235, -R231 ;  /* 0x000000eba2f07223 */ /* 0x000fe200000108e7 */
[----:B------:R-:W-:Y:S01]  /*a570*/  FMUL.FTZ R234, R54, R71 ;  /* 0x0000004736ea7220 */ /* 0x000fe20000410000 */
[----:B------:R-:W-:Y:S01]  /*a580*/  FMUL.FTZ R231, R159, R236 ;  /* 0x000000ec9fe77220 */ /* 0x000fe20000410000 */
[----:B------:R-:W-:Y:S01]  /*a590*/  FFMA.FTZ R241, R23, -R230, R244 ;  /* 0x800000e617f17223 */ /* 0x000fe200000100f4 */
[----:B------:R-:W-:Y:S01]  /*a5a0*/  FFMA.FTZ R240, R67, R222, R240 ;  /* 0x000000de43f07223 */ /* 0x000fe200000100f0 */
[-C--:B------:R-:W-:Y:S01]  /*a5b0*/  FFMA.FTZ R216, -R121, R234.reuse, R242 ;  /* 0x000000ea79d87223 */ /* 0x080fe200000101f2 */
[----:B------:R-:W-:Y:S01]  /*a5c0*/  FFMA.FTZ R230, R119, -R234, R230 ;  /* 0x800000ea77e67223 */ /* 0x000fe200000100e6 */
[----:B------:R-:W-:Y:S01]  /*a5d0*/  FFMA.FTZ R234, R22, R7, R233 ;  /* 0x0000000716ea7223 */ /* 0x000fe200000100e9 */
[-C--:B------:R-:W-:Y:S01]  /*a5e0*/  FFMA.FTZ R233, R160, R240.reuse, -R231 ;  /* 0x000000f0a0e97223 */ /* 0x080fe200000108e7 */
[----:B------:R-:W-:Y:S01]  /*a5f0*/  FFMA.FTZ R242, R22, -R5, R241 ;  /* 0x8000000516f27223 */ /* 0x000fe200000100f1 */
[-C--:B------:R-:W-:Y:S01]  /*a600*/  FFMA.FTZ R231, R120, -R243.reuse, R5 ;  /* 0x800000f378e77223 */ /* 0x080fe20000010005 */
[----:B------:R-:W-:Y:S01]  /*a610*/  FFMA.FTZ R222, -R122, R243, R7 ;  /* 0x000000f37ade7223 */ /* 0x000fe20000010107 */
[----:B------:R-:W-:Y:S01]  /*a620*/  FFMA.FTZ R5, R66, R215, R233 ;  /* 0x000000d742057223 */ /* 0x000fe200000100e9 */
[----:B------:R-:W-:Y:S01]  /*a630*/  FMUL.FTZ R7, R159, R240 ;  /* 0x000000f09f077220 */ /* 0x000fe20000410000 */
[----:B------:R-:W-:Y:S01]  /*a640*/  FMUL.FTZ R233, R52, R69 ;  /* 0x0000004534e97220 */ /* 0x000fe20000410000 */
[C---:B------:R-:W-:Y:S01]  /*a650*/  FFMA.FTZ R241, R21.reuse, R238, R234 ;  /* 0x000000ee15f17223 */ /* 0x040fe200000100ea */
[----:B------:R-:W-:Y:S01]  /*a660*/  FFMA.FTZ R243, R21, -R6, R242 ;  /* 0x8000000615f37223 */ /* 0x000fe200000100f2 */
[----:B------:R-:W-:Y:S01]  /*a670*/  FFMA.FTZ R7, R160, R236, R7 ;  /* 0x000000eca0077223 */ /* 0x000fe20000010007 */
[-C--:B------:R-:W-:Y:S01]  /*a680*/  FFMA.FTZ R215, -R117, R233.reuse, R238 ;  /* 0x000000e975d77223 */ /* 0x080fe200000101ee */
[----:B------:R-:W-:Y:S01]  /*a690*/  FFMA.FTZ R233, R115, -R233, R6 ;  /* 0x800000e973e97223 */ /* 0x000fe20000010006 */
[----:B------:R-:W-:Y:S01]  /*a6a0*/  FFMA.FTZ R6, R20, R235, R241 ;  /* 0x000000eb14067223 */ /* 0x000fe200000100f1 */
[----:B------:R-:W-:Y:S01]  /*a6b0*/  FMUL.FTZ R241, R53, R68 ;  /* 0x0000004435f17220 */ /* 0x000fe20000410000 */
[----:B------:R-:W-:Y:S01]  /*a6c0*/  FFMA.FTZ R7, R66, R223, R7 ;  /* 0x000000df42077223 */ /* 0x000fe20000010007 */
[C---:B------:R-:W-:Y:S01]  /*a6d0*/  FMUL.FTZ R223, R157.reuse, R5 ;  /* 0x000000059ddf7220 */ /* 0x040fe20000410000 */
[----:B------:R-:W-:Y:S01]  /*a6e0*/  FFMA.FTZ R242, R20, -R239, R243 ;  /* 0x800000ef14f27223 */ /* 0x000fe200000100f3 */
[----:B------:R-:W-:Y:S01]  /*a6f0*/  FFMA.FTZ R234, -R118, R241, R235 ;  /* 0x000000f176ea7223 */ /* 0x000fe200000101eb */
[-C--:B------:R-:W-:Y:S01]  /*a700*/  FMUL.FTZ R235, R157, R7.reuse ;  /* 0x000000079deb7220 */ /* 0x080fe20000410000 */
[----:B------:R-:W-:Y:S01]  /*a710*/  FFMA.FTZ R238, R158, R7, R223 ;  /* 0x000000079eee7223 */ /* 0x000fe200000100df */
[----:B------:R-:W-:Y:S01]  /*a720*/  FFMA.FTZ R223, R116, -R241, R239 ;  /* 0x800000f174df7223 */ /* 0x000fe200000100ef */
[----:B------:R-:W-:Y:S01]  /*a730*/  FFMA.FTZ R239, R19, R240, R6 ;  /* 0x000000f013ef7223 */ /* 0x000fe20000010006 */
[----:B------:R-:W-:Y:S01]  /*a740*/  FFMA.FTZ R6, R158, R5, -R235 ;  /* 0x000000059e067223 */ /* 0x000fe200000108eb */
[----:B------:R-:W-:Y:S01]  /*a750*/  FFMA.FTZ R238, R65, R218, R238 ;  /* 0x000000da41ee7223 */ /* 0x000fe200000100ee */
[----:B------:R-:W-:Y:S01]  /*a760*/  FFMA.FTZ R241, R19, -R236, R242 ;  /* 0x800000ec13f17223 */ /* 0x000fe200000100f2 */
[----:B------:R-:W-:Y:S01]  /*a770*/  FMUL.FTZ R218, R50, R67 ;  /* 0x0000004332da7220 */ /* 0x000fe20000410000 */
[----:B------:R-:W-:Y:S01]  /*a780*/  FFMA.FTZ R242, R65, R220, R6 ;  /* 0x000000dc41f27223 */ /* 0x000fe20000010006 */
[----:B------:R-:W-:Y:S01]  /*a790*/  FFMA.FTZ R220, R18, R5, R239 ;  /* 0x0000000512dc7223 */ /* 0x000fe200000100ef */
[----:B------:R-:W-:Y:S01]  /*a7a0*/  FMUL.FTZ R239, R155, R238 ;  /* 0x000000ee9bef7220 */ /* 0x000fe20000410000 */
[----:B------:R-:W-:Y:S01]  /*a7b0*/  FMUL.FTZ R6, R51, R66 ;  /* 0x0000004233067220 */ /* 0x000fe20000410000 */
[-C--:B------:R-:W-:Y:S01]  /*a7c0*/  FFMA.FTZ R235, -R207, R218.reuse, R240 ;  /* 0x000000dacfeb7223 */ /* 0x080fe200000101f0 */
[----:B------:R-:W-:Y:S01]  /*a7d0*/  FFMA.FTZ R218, R205, -R218, R236 ;  /* 0x800000dacdda7223 */ /* 0x000fe200000100ec */
[----:B------:R-:W-:Y:S01]  /*a7e0*/  FFMA.FTZ R239, R156, R242, -R239 ;  /* 0x000000f29cef7223 */ /* 0x000fe200000108ef */
[-C--:B------:R-:W-:Y:S01]  /*a7f0*/  FFMA.FTZ R5, -R208, R6.reuse, R5 ;  /* 0x00000006d0057223 */ /* 0x080fe20000010105 */
[----:B------:R-:W-:Y:S01]  /*a800*/  FFMA.FTZ R236, R18, -R7, R241 ;  /* 0x8000000712ec7223 */ /* 0x000fe200000100f1 */
[----:B------:R-:W-:Y:S01]  /*a810*/  FFMA.FTZ R6, R206, -R6, R7 ;  /* 0x80000006ce067223 */ /* 0x000fe20000010007 */
[----:B------:R-:W-:Y:S01]  /*a820*/  FFMA.FTZ R7, R64, R217, R239 ;  /* 0x000000d940077223 */ /* 0x000fe200000100ef */
[----:B------:R-:W-:Y:S01]  /*a830*/  FMUL.FTZ R217, R155, R242 ;  /* 0x000000f29bd97220 */ /* 0x000fe20000410000 */
[C---:B------:R-:W-:Y:S01]  /*a840*/  FFMA.FTZ R243, R17.reuse, -R238, R236 ;  /* 0x800000ee11f37223 */ /* 0x040fe200000100ec */
[----:B------:R-:W-:Y:S01]  /*a850*/  FMUL.FTZ R240, R48, R65 ;  /* 0x0000004130f07220 */ /* 0x000fe20000410000 */
[----:B------:R-:W-:Y:S01]  /*a860*/  FFMA.FTZ R241, R17, R242, R220 ;  /* 0x000000f211f17223 */ /* 0x000fe200000100dc */
[----:B------:R-:W-:-:S02]  /*a870*/  FFMA.FTZ R239, R156, R238, R217 ;  /* 0x000000ee9cef7223 */ /* 0x000fc400000100d9 */
[-C--:B------:R-:W-:Y:S01]  /*a880*/  FFMA.FTZ R220, -R203, R240.reuse, R242 ;  /* 0x000000f0cbdc7223 */ /* 0x080fe200000101f2 */
[----:B------:R-:W-:Y:S01]  /*a890*/  FFMA.FTZ R217, R201, -R240, R238 ;  /* 0x800000f0c9d97223 */ /* 0x000fe200000100ee */
[----:B------:R-:W-:Y:S01]  /*a8a0*/  FFMA.FTZ R236, R64, R219, R239 ;  /* 0x000000db40ec7223 */ /* 0x000fe200000100ef */
[-C--:B------:R-:W-:Y:S01]  /*a8b0*/  FMUL.FTZ R219, R153, R7.reuse ;  /* 0x0000000799db7220 */ /* 0x080fe20000410000 */
[----:B------:R-:W-:Y:S01]  /*a8c0*/  FFMA.FTZ R240, R16, R7, R241 ;  /* 0x0000000710f07223 */ /* 0x000fe200000100f1 */
[----:B------:R-:W-:Y:S01]  /*a8d0*/  FMUL.FTZ R241, R49, R64 ;  /* 0x0000004031f17220 */ /* 0x000fe20000410000 */
[-C--:B------:R-:W-:Y:S01]  /*a8e0*/  FMUL.FTZ R239, R153, R236.reuse ;  /* 0x000000ec99ef7220 */ /* 0x080fe20000410000 */
[-C--:B------:R-:W-:Y:S01]  /*a8f0*/  FFMA.FTZ R242, R154, R236.reuse, R219 ;  /* 0x000000ec9af27223 */ /* 0x080fe200000100db */
[----:B------:R-:W-:Y:S01]  /*a900*/  FFMA.FTZ R238, R16, -R236, R243 ;  /* 0x800000ec10ee7223 */ /* 0x000fe200000100f3 */
[----:B------:R-:W-:Y:S01]  /*a910*/  FFMA.FTZ R219, R202, -R241, R236 ;  /* 0x800000f1cadb7223 */ /* 0x000fe200000100ec */
[----:B------:R-:W-:Y:S01]  /*a920*/  FFMA.FTZ R239, R154, R7, -R239 ;  /* 0x000000079aef7223 */ /* 0x000fe200000108ef */
[C---:B------:R-:W-:Y:S01]  /*a930*/  FFMA.FTZ R242, R63.reuse, R212, R242 ;  /* 0x000000d43ff27223 */ /* 0x040fe200000100f2 */
[----:B------:R-:W-:Y:S01]  /*a940*/  FFMA.FTZ R212, R152, R196, R11 ;  /* 0x000000c498d47223 */ /* 0x000fe2000001000b */
[----:B------:R-:W-:Y:S01]  /*a950*/  FFMA.FTZ R236, -R204, R241, R7 ;  /* 0x000000f1ccec7223 */ /* 0x000fe20000010107 */
[----:B------:R-:W-:Y:S01]  /*a960*/  FFMA.FTZ R244, R63, R214, R239 ;  /* 0x000000d63ff47223 */ /* 0x000fe200000100ef */
[C---:B------:R-:W-:Y:S01]  /*a970*/  FFMA.FTZ R214, R152.reuse, R12, -R209 ;  /* 0x0000000c98d67223 */ /* 0x040fe200000108d1 */
[----:B------:R-:W-:Y:S01]  /*a980*/  FADD.FTZ R212, R135, R212 ;  /* 0x000000d487d47221 */ /* 0x000fe20000010000 */
[C---:B------:R-:W-:Y:S01]  /*a990*/  FMUL.FTZ R7, R151.reuse, R242 ;  /* 0x000000f297077220 */ /* 0x040fe20000410000 */
[----:B------:R-:W-:Y:S01]  /*a9a0*/  FMUL.FTZ R151, R151, R244 ;  /* 0x000000f497977220 */ /* 0x000fe20000410000 */
[----:B------:R-:W-:Y:S01]  /*a9b0*/  FADD.FTZ R209, R179, R214 ;  /* 0x000000d6b3d17221 */ /* 0x000fe20000010000 */
[----:B------:R-:W-:Y:S01]  /*a9c0*/  FMUL.FTZ R179, R153, R212 ;  /* 0x000000d499b37220 */ /* 0x000fe20000410000 */
[----:B------:R-:W-:Y:S01]  /*a9d0*/  FFMA.FTZ R239, R152, R244, -R7 ;  /* 0x000000f498ef7223 */ /* 0x000fe20000010807 */
[----:B------:R-:W-:Y:S01]  /*a9e0*/  FMUL.FTZ R214, R46, R63 ;  /* 0x0000003f2ed67220 */ /* 0x000fe20000410000 */
[----:B------:R-:W-:Y:S01]  /*a9f0*/  FFMA.FTZ R7, R15, -R242, R238 ;  /* 0x800000f20f077223 */ /* 0x000fe200000100ee */
[-C--:B------:R-:W-:Y:S01]  /*aa00*/  FMUL.FTZ R153, R153, R209.reuse ;  /* 0x000000d199997220 */ /* 0x080fe20000410000 */
[C---:B------:R-:W-:Y:S01]  /*aa10*/  FFMA.FTZ R238, R154.reuse, R209, -R179 ;  /* 0x000000d19aee7223 */ /* 0x040fe200000108b3 */
[-C--:B------:R-:W-:Y:S01]  /*aa20*/  FFMA.FTZ R11, -R199, R214.reuse, R244 ;  /* 0x000000d6c70b7223 */ /* 0x080fe200000101f4 */
[----:B------:R-:W-:Y:S01]  /*aa30*/  FFMA.FTZ R135, R197, -R214, R242 ;  /* 0x800000d6c5877223 */ /* 0x000fe200000100f2 */
        /* <DEDUP_REMOVED lines=8> */
[----:B------:R-:W-:Y:S01]  /*aac0*/  FMUL.FTZ R153, R198, R12 ;  /* 0x0000000cc6997220 */ /* 0x000fe20000410000 */
[-C--:B------:R-:W-:Y:S01]  /*aad0*/  FFMA.FTZ R179, R156, R214.reuse, R179 ;  /* 0x000000d69cb37223 */ /* 0x080fe200000100b3 */
[----:B------:R-:W-:Y:S01]  /*aae0*/  FMUL.FTZ R152, R155, R214 ;  /* 0x000000d69b987220 */ /* 0x000fe20000410000 */
[-C--:B------:R-:W-:Y:S01]  /*aaf0*/  FFMA.FTZ R198, R198, -R137.reuse, R211 ;  /* 0x80000089c6c67223 */ /* 0x080fe200000100d3 */
[C---:B------:R-:W-:Y:S01]  /*ab00*/  FFMA.FTZ R137, -R200.reuse, R137, R221 ;  /* 0x00000089c8897223 */ /* 0x040fe200000101dd */
[----:B------:R-:W-:Y:S01]  /*ab10*/  FFMA.FTZ R153, R200, R196, R153 ;  /* 0x000000c4c8997223 */ /* 0x000fe20000010099 */
[----:B------:R-:W-:Y:S01]  /*ab20*/  FADD.FTZ R200, R138, R179 ;  /* 0x000000b38ac87221 */ /* 0x000fe20000010000 */
[----:B------:R-:W-:Y:S01]  /*ab30*/  FMUL.FTZ R138, R197, R209 ;  /* 0x000000d1c58a7220 */ /* 0x000fe20000410000 */
[-C--:B------:R-:W-:Y:S01]  /*ab40*/  FFMA.FTZ R156, R156, R181.reuse, -R152 ;  /* 0x000000b59c9c7223 */ /* 0x080fe20000010898 */
[----:B------:R-:W-:Y:S01]  /*ab50*/  FMUL.FTZ R179, R202, R181 ;  /* 0x000000b5cab37220 */ /* 0x000fe20000410000 */
[----:B------:R-:W-:Y:S01]  /*ab60*/  FMUL.FTZ R197, R12, UR44 ;  /* 0x0000002c0cc57c20 */ /* 0x000fe20008410000 */
[----:B------:R-:W-:Y:S01]  /*ab70*/  FFMA.FTZ R138, R199, R212, R138 ;  /* 0x000000d4c78a7223 */ /* 0x000fe2000001008a */
[----:B------:R-:W-:Y:S01]  /*ab80*/  FADD.FTZ R199, R183, R156 ;  /* 0x0000009cb7c77221 */ /* 0x000fe20000010000 */
[C---:B------:R-:W-:Y:S01]  /*ab90*/  FMUL.FTZ R183, R157.reuse, R200 ;  /* 0x000000c89db77220 */ /* 0x040fe20000410000 */
[----:B------:R-:W-:Y:S01]  /*aba0*/  FFMA.FTZ R179, R204, R214, R179 ;  /* 0x000000d6ccb37223 */ /* 0x000fe200000100b3 */
[----:B------:R-:W-:Y:S01]  /*abb0*/  FFMA.FTZ R154, R196, UR15, R197 ;  /* 0x0000000fc49a7c23 */ /* 0x000fe200080100c5 */
[-C--:B------:R-:W-:Y:S01]  /*abc0*/  FMUL.FTZ R157, R157, R199.reuse ;  /* 0x000000c79d9d7220 */ /* 0x080fe20000410000 */
[-C--:B------:R-:W-:Y:S01]  /*abd0*/  FFMA.FTZ R183, R158, R199.reuse, -R183 ;  /* 0x000000c79eb77223 */ /* 0x080fe200000108b7 */
[----:B------:R-:W-:Y:S01]  /*abe0*/  FMUL.FTZ R239, R196, UR44 ;  /* 0x0000002cc4ef7c20 */ /* 0x000fe20008410000 */
[----:B------:R-:W-:Y:S01]  /*abf0*/  FMUL.FTZ R197, R209, UR44 ;  /* 0x0000002cd1c57c20 */ /* 0x000fe20008410000 */
[----:B------:R-:W-:Y:S01]  /*ac00*/  FFMA.FTZ R204, R158, R200, R157 ;  /* 0x000000c89ecc7223 */ /* 0x000fe2000001009d */
[----:B------:R-:W-:Y:S01]  /*ac10*/  FADD.FTZ R202, R184, R183 ;  /* 0x000000b7b8ca7221 */ /* 0x000fe20000010000 */
[----:B------:R-:W-:Y:S01]  /*ac20*/  FMUL.FTZ R155, R47, R196 ;  /* 0x000000c42f9b7220 */ /* 0x000fe20000410000 */
[----:B------:R-:W-:Y:S01]  /*ac30*/  FFMA.FTZ R157, R12, UR15, -R239 ;  /* 0x0000000f0c9d7c23 */ /* 0x000fe200080108ef */
[----:B------:R-:W-:Y:S01]  /*ac40*/  FADD.FTZ R204, R139, R204 ;  /* 0x000000cc8bcc7221 */ /* 0x000fe20000010000 */
[----:B------:R-:W-:Y:S01]  /*ac50*/  FMUL.FTZ R139, R159, R202 ;  /* 0x000000ca9f8b7220 */ /* 0x000fe20000410000 */
[----:B------:R-:W-:Y:S01]  /*ac60*/  FMUL.FTZ R183, R47, R12 ;  /* 0x0000000c2fb77220 */ /* 0x000fe20000410000 */
[----:B------:R-:W-:Y:S01]  /*ac70*/  FMUL.FTZ R156, R212, UR44 ;  /* 0x0000002cd49c7c20 */ /* 0x000fe20008410000 */
[-C--:B------:R-:W-:Y:S01]  /*ac80*/  FMUL.FTZ R159, R159, R204.reuse ;  /* 0x000000cc9f9f7220 */ /* 0x080fe20000410000 */
[----:B------:R-:W-:Y:S01]  /*ac90*/  FFMA.FTZ R139, R160, R204, R139 ;  /* 0x000000cca08b7223 */ /* 0x000fe2000001008b */
[----:B------:R-:W-:Y:S01]  /*aca0*/  FFMA.FTZ R12, R212, UR15, R197 ;  /* 0x0000000fd40c7c23 */ /* 0x000fe200080100c5 */
[----:B------:R-:W-:Y:S01]  /*acb0*/  FMUL.FTZ R158, R46, R212 ;  /* 0x000000d42e9e7220 */ /* 0x000fe20000410000 */
[----:B------:R-:W-:Y:S01]  /*acc0*/  FFMA.FTZ R160, R160, R202, -R159 ;  /* 0x000000caa0a07223 */ /* 0x000fe2000001089f */
[----:B------:R-:W-:Y:S01]  /*acd0*/  FADD.FTZ R159, R140, R139 ;  /* 0x0000008b8c9f7221 */ /* 0x000fe20000010000 */
[----:B------:R-:W-:Y:S01]  /*ace0*/  FMUL.FTZ R140, R201, R199 ;  /* 0x000000c7c98c7220 */ /* 0x000fe20000410000 */
[----:B------:R-:W-:Y:S01]  /*acf0*/  FFMA.FTZ R156, R209, UR15, -R156 ;  /* 0x0000000fd19c7c23 */ /* 0x000fe2000801089c */
[----:B------:R-:W-:Y:S01]  /*ad00*/  FADD.FTZ R185, R185, R160 ;  /* 0x000000a0b9b97221 */ /* 0x000fe20000010000 */
[----:B------:R-:W-:Y:S01]  /*ad10*/  FMUL.FTZ R196, R161, R159 ;  /* 0x0000009fa1c47220 */ /* 0x000fe20000410000 */
[-C--:B------:R-:W-:Y:S01]  /*ad20*/  FFMA.FTZ R140, R203, R200.reuse, R140 ;  /* 0x000000c8cb8c7223 */ /* 0x080fe2000001008c */
[----:B------:R-:W-:Y:S01]  /*ad30*/  FMUL.FTZ R184, R46, R209 ;  /* 0x000000d12eb87220 */ /* 0x000fe20000410000 */
[----:B------:R-:W-:Y:S01]  /*ad40*/  FMUL.FTZ R201, R161, R185 ;  /* 0x000000b9a1c97220 */ /* 0x000fe20000410000 */
[----:B------:R-:W-:Y:S01]  /*ad50*/  FMUL.FTZ R161, R199, UR44 ;  /* 0x0000002cc7a17c20 */ /* 0x000fe20008410000 */
[----:B------:R-:W-:Y:S01]  /*ad60*/  MOV R152, 0x84 ;  /* 0x0000008400987802 */ /* 0x000fe20000000f00 */
[----:B------:R-:W-:Y:S01]  /*ad70*/  FMUL.FTZ R209, R181, UR44 ;  /* 0x0000002cb5d17c20 */ /* 0x000fe20008410000 */
[C---:B------:R-:W-:Y:S01]  /*ad80*/  FFMA.FTZ R212, R162.reuse, R159, R201 ;  /* 0x0000009fa2d47223 */ /* 0x040fe200000100c9 */
[----:B------:R-:W-:Y:S01]  /*ad90*/  FFMA.FTZ R201, R162, R185, -R196 ;  /* 0x000000b9a2c97223 */ /* 0x000fe200000108c4 */
[----:B------:R-:W-:Y:S01]  /*ada0*/  FMUL.FTZ R162, R200, UR44 ;  /* 0x0000002cc8a27c20 */ /* 0x000fe20008410000 */
[----:B------:R-:W-:Y:S01]  /*adb0*/  FMUL.FTZ R196, R48, R200 ;  /* 0x000000c830c47220 */ /* 0x000fe20000410000 */
[----:B------:R-:W-:Y:S01]  /*adc0*/  FADD.FTZ R141, R141, R212 ;  /* 0x000000d48d8d7221 */ /* 0x000fe20000010000 */
[----:B------:R-:W-:Y:S01]  /*add0*/  FADD.FTZ R186, R186, R201 ;  /* 0x000000c9baba7221 */ /* 0x000fe20000010000 */
[----:B------:R-:W-:Y:S01]  /*ade0*/  FFMA.FTZ R161, R200, UR15, R161 ;  /* 0x0000000fc8a17c23 */ /* 0x000fe200080100a1 */
[----:B------:R-:W-:Y:S01]  /*adf0*/  FFMA.FTZ R162, R199, UR15, -R162 ;  /* 0x0000000fc7a27c23 */ /* 0x000fe200080108a2 */
[----:B------:R-:W-:Y:S01]  /*ae00*/  FMUL.FTZ R200, R48, R199 ;  /* 0x000000c730c87220 */ /* 0x000fe20000410000 */
[C---:B------:R-:W-:Y:S01]  /*ae10*/  FMUL.FTZ R199, R163.reuse, R186 ;  /* 0x000000baa3c77220 */ /* 0x040fe20000410000 */
[-C--:B------:R-:W-:Y:S01]  /*ae20*/  FMUL.FTZ R201, R163, R141.reuse ;  /* 0x0000008da3c97220 */ /* 0x080fe20000410000 */
[----:B------:R-:W-:Y:S01]  /*ae30*/  FFMA.FTZ R139, R214, UR15, R209 ;  /* 0x0000000fd68b7c23 */ /* 0x000fe200080100d1 */
[----:B------:R-:W-:Y:S01]  /*ae40*/  FMUL.FTZ R203, R206, R202 ;  /* 0x000000cacecb7220 */ /* 0x000fe20000410000 */
[----:B------:R-:W-:Y:S01]  /*ae50*/  FFMA.FTZ R199, R164, R141, R199 ;  /* 0x0000008da4c77223 */ /* 0x000fe200000100c7 */
[----:B------:R-:W-:-:S02]  /*ae60*/  IMAD R152, R133, R152, UR16 ;  /* 0x0000001085987e24 */ /* 0x000fc4000f8e0298 */
[----:B------:R-:W-:Y:S01]  /*ae70*/  FMUL.FTZ R209, R65, R196 ;  /* 0x000000c441d17220 */ /* 0x000fe20000410000 */
[----:B------:R-:W-:Y:S01]  /*ae80*/  FFMA.FTZ R164, R164, R186, -R201 ;  /* 0x000000baa4a47223 */ /* 0x000fe200000108c9 */
[----:B------:R-:W-:Y:S01]  /*ae90*/  FFMA.FTZ R163, R208, R204, R203 ;  /* 0x000000ccd0a37223 */ /* 0x000fe200000100cb */
[----:B------:R-:W-:Y:S01]  /*aea0*/  FMUL.FTZ R201, R202, UR44 ;  /* 0x0000002ccac97c20 */ /* 0x000fe20008410000 */
[----:B------:R-:W-:Y:S01]  /*aeb0*/  FMUL.FTZ R203, R204, UR44 ;  /* 0x0000002ccccb7c20 */ /* 0x000fe20008410000 */
[----:B------:R-:W-:Y:S01]  /*aec0*/  FADD.FTZ R187, R187, R164 ;  /* 0x000000a4bbbb7221 */ /* 0x000fe20000010000 */
[----:B------:R0:W-:Y:S01]  /*aed0*/  STS [R152+0x8a0], R209 ;  /* 0x0008a0d198007388 */ /* 0x0001e20000000800 */
[----:B------:R-:W-:Y:S01]  /*aee0*/  FADD.FTZ R142, R142, R199 ;  /* 0x000000c78e8e7221 */ /* 0x000fe20000010000 */
[----:B------:R-:W-:Y:S01]  /*aef0*/  FFMA.FTZ R203, R202, UR15, -R203 ;  /* 0x0000000fcacb7c23 */ /* 0x000fe200080108cb */
[----:B------:R-:W-:Y:S01]  /*af00*/  FMUL.FTZ R199, R51, R202 ;  /* 0x000000ca33c77220 */ /* 0x000fe20000410000 */
[----:B------:R-:W-:Y:S01]  /*af10*/  FMUL.FTZ R241, R62, R155 ;  /* 0x0000009b3ef17220 */ /* 0x000fe20000410000 */
[----:B------:R-:W-:Y:S01]  /*af20*/  FMUL.FTZ R202, R165, R142 ;  /* 0x0000008ea5ca7220 */ /* 0x000fe20000410000 */
[----:B------:R-:W-:Y:S01]  /*af30*/  FMUL.FTZ R160, R214, UR44 ;  /* 0x0000002cd6a07c20 */ /* 0x000fe20008410000 */
[----:B------:R-:W-:Y:S01]  /*af40*/  FMUL.FTZ R206, R6, R203 ;  /* 0x000000cb06ce7220 */ /* 0x000fe20000410000 */
[----:B------:R-:W-:Y:S01]  /*af50*/  FMUL.FTZ R197, R49, R214 ;  /* 0x000000d631c57220 */ /* 0x000fe20000410000 */
[----:B------:R1:W-:Y:S01]  /*af60*/  STS [R152+0x8b8], R241 ;  /* 0x0008b8f198007388 */ /* 0x0003e20000000800 */
[----:B0-----:R-:W-:Y:S01]  /*af70*/  FMUL.FTZ R209, R51, R204 ;  /* 0x000000cc33d17220 */ /* 0x001fe20000410000 */
[----:B------:R-:W-:Y:S01]  /*af80*/  FFMA.FTZ R204, R204, UR15, R201 ;  /* 0x0000000fcccc7c23 */ /* 0x000fe200080100c9 */
[----:B------:R-:W-:Y:S01]  /*af90*/  FMUL.FTZ R201, R165, R187 ;  /* 0x000000bba5c97220 */ /* 0x000fe20000410000 */
[----:B------:R-:W-:Y:S01]  /*afa0*/  FFMA.FTZ R160, R181, UR15, -R160 ;  /* 0x0000000fb5a07c23 */ /* 0x000fe200080108a0 */
[----:B------:R-:W-:Y:S01]  /*afb0*/  FMUL.FTZ R181, R49, R181 ;  /* 0x000000b531b57220 */ /* 0x000fe20000410000 */
[----:B------:R-:W-:Y:S01]  /*afc0*/  FFMA.FTZ R165, R5, R204, R206 ;  /* 0x000000cc05a57223 */ /* 0x000fe200000100ce */
[C---:B------:R-:W-:Y:S01]  /*afd0*/  FFMA.FTZ R164, R166.reuse, R142, R201 ;  /* 0x0000008ea6a47223 */ /* 0x040fe200000100c9 */
[----:B------:R-:W-:Y:S01]  /*afe0*/  FFMA.FTZ R201, R166, R187, -R202 ;  /* 0x000000bba6c97223 */ /* 0x000fe200000108ca */
[----:B------:R-:W-:Y:S01]  /*aff0*/  FMUL.FTZ R166, R6, R199 ;  /* 0x000000c706a67220 */ /* 0x000fe20000410000 */
[----:B-1----:R-:W-:Y:S01]  /*b000*/  FMUL.FTZ R241, R63, R158 ;  /* 0x0000009e3ff17220 */ /* 0x002fe20000410000 */
[----:B------:R-:W-:Y:S01]  /*b010*/  FADD.FTZ R143, R143, R164 ;  /* 0x000000a48f8f7221 */ /* 0x000fe20000010000 */
[----:B------:R-:W-:Y:S01]  /*b020*/  FADD.FTZ R188, R188, R201 ;  /* 0x000000c9bcbc7221 */ /* 0x000fe20000010000 */
[-C--:B------:R-:W-:Y:S01]  /*b030*/  FMUL.FTZ R204, R6, R209.reuse ;  /* 0x000000d106cc7220 */ /* 0x080fe20000410000 */
[----:B------:R-:W-:Y:S01]  /*b040*/  FFMA.FTZ R6, R5, R209, R166 ;  /* 0x000000d105067223 */ /* 0x000fe200000100a6 */
[C---:B------:R-:W-:Y:S01]  /*b050*/  FMUL.FTZ R201, R167.reuse, R143 ;  /* 0x0000008fa7c97220 */ /* 0x040fe20000410000 */
[-C--:B------:R-:W-:Y:S01]  /*b060*/  FMUL.FTZ R164, R167, R188.reuse ;  /* 0x000000bca7a47220 */ /* 0x080fe20000410000 */
[----:B------:R0:W-:Y:S01]  /*b070*/  STS [R152+0x8b0], R241 ;  /* 0x0008b0f198007388 */ /* 0x0001e20000000800 */
[----:B------:R-:W-:Y:S01]  /*b080*/  FMUL.FTZ R202, R205, R185 ;  /* 0x000000b9cdca7220 */ /* 0x000fe20000410000 */
[C---:B------:R-:W-:Y:S01]  /*b090*/  FFMA.FTZ R166, R168.reuse, R188, -R201 ;  /* 0x000000bca8a67223 */ /* 0x040fe200000108c9 */
[----:B------:R-:W-:Y:S01]  /*b0a0*/  FFMA.FTZ R167, R168, R143, R164 ;  /* 0x0000008fa8a77223 */ /* 0x000fe200000100a4 */
[----:B------:R-:W-:Y:S01]  /*b0b0*/  FFMA.FTZ R5, R5, R199, -R204 ;  /* 0x000000c705057223 */ /* 0x000fe200000108cc */
[----:B------:R-:W-:Y:S01]  /*b0c0*/  FMUL.FTZ R168, R159, UR44 ;  /* 0x0000002c9fa87c20 */ /* 0x000fe20008410000 */
[----:B------:R-:W-:Y:S01]  /*b0d0*/  FADD.FTZ R189, R189, R166 ;  /* 0x000000a6bdbd7221 */ /* 0x000fe20000010000 */
[----:B------:R-:W-:Y:S01]  /*b0e0*/  FADD.FTZ R144, R144, R167 ;  /* 0x000000a790907221 */ /* 0x000fe20000010000 */
[----:B------:R-:W-:Y:S01]  /*b0f0*/  FFMA.FTZ R164, R207, R159, R202 ;  /* 0x0000009fcfa47223 */ /* 0x000fe200000100ca */
[----:B------:R-:W-:Y:S01]  /*b100*/  FMUL.FTZ R202, R185, UR44 ;  /* 0x0000002cb9ca7c20 */ /* 0x000fe20008410000 */
[----:B0-----:R-:W-:Y:S01]  /*b110*/  FMUL.FTZ R241, R64, R181 ;  /* 0x000000b540f17220 */ /* 0x001fe20000410000 */
[----:B------:R-:W-:Y:S01]  /*b120*/  FMUL.FTZ R166, R169, R144 ;  /* 0x00000090a9a67220 */ /* 0x000fe20000410000 */
[----:B------:R-:W-:Y:S01]  /*b130*/  FFMA.FTZ R167, R185, UR15, -R168 ;  /* 0x0000000fb9a77c23 */ /* 0x000fe200080108a8 */
[----:B------:R-:W-:Y:S01]  /*b140*/  FMUL.FTZ R204, R50, R185 ;  /* 0x000000b932cc7220 */ /* 0x000fe20000410000 */
[----:B------:R-:W-:Y:S01]  /*b150*/  FMUL.FTZ R201, R217, R196 ;  /* 0x000000c4d9c97220 */ /* 0x000fe20000410000 */
[----:B------:R0:W-:Y:S01]  /*b160*/  STS [R152+0x8ac], R241 ;  /* 0x0008acf198007388 */ /* 0x0001e20000000800 */
[----:B------:R-:W-:Y:S01]  /*b170*/  FMUL.FTZ R239, R64, R197 ;  /* 0x000000c540ef7220 */ /* 0x000fe20000410000 */
[----:B------:R-:W-:Y:S01]  /*b180*/  FMUL.FTZ R243, R63, R184 ;  /* 0x000000b83ff37220 */ /* 0x000fe20000410000 */
[----:B------:R-:W-:Y:S01]  /*b190*/  FMUL.FTZ R245, R62, R183 ;  /* 0x000000b73ef57220 */ /* 0x000fe20000410000 */
[----:B------:R-:W-:Y:S01]  /*b1a0*/  FMUL.FTZ R207, R54, R189 ;  /* 0x000000bd36cf7220 */ /* 0x000fe20000410000 */
[----:B------:R-:W-:Y:S01]  /*b1b0*/  FFMA.FTZ R151, R15, R244, R240 ;  /* 0x000000f40f977223 */ /* 0x000fe200000100f0 */
[----:B------:R1:W-:Y:S01]  /*b1c0*/  STS [R152+0x8a8], R239 ;  /* 0x0008a8ef98007388 */ /* 0x0003e20000000800 */
[----:B------:R-:W-:Y:S01]  /*b1d0*/  FFMA.FTZ R7, R14, -R211, R7 ;  /* 0x800000d30e077223 */ /* 0x000fe20000010007 */
[----:B0-----:R-:W-:Y:S01]  /*b1e0*/  FMUL.FTZ R241, R66, R199 ;  /* 0x000000c742f17220 */ /* 0x001fe20000410000 */
[-C--:B------:R-:W-:Y:S01]  /*b1f0*/  FMUL.FTZ R199, R169, R189.reuse ;  /* 0x000000bda9c77220 */ /* 0x080fe20000410000 */
[----:B------:R-:W-:Y:S01]  /*b200*/  FFMA.FTZ R169, R170, R189, -R166 ;  /* 0x000000bdaaa97223 */ /* 0x000fe200000108a6 */
[----:B------:R-:W-:Y:S01]  /*b210*/  FFMA.FTZ R166, R159, UR15, R202 ;  /* 0x0000000f9fa67c23 */ /* 0x000fe200080100ca */
[----:B------:R-:W-:Y:S01]  /*b220*/  FMUL.FTZ R202, R218, R204 ;  /* 0x000000ccdaca7220 */ /* 0x000fe20000410000 */
[----:B------:R-:W-:Y:S01]  /*b230*/  FFMA.FTZ R168, R170, R144, R199 ;  /* 0x00000090aaa87223 */ /* 0x000fe200000100c7 */
[----:B------:R-:W-:Y:S01]  /*b240*/  FMUL.FTZ R170, R50, R159 ;  /* 0x0000009f32aa7220 */ /* 0x000fe20000410000 */
[----:B------:R-:W-:Y:S01]  /*b250*/  FADD.FTZ R190, R190, R169 ;  /* 0x000000a9bebe7221 */ /* 0x000fe20000010000 */
[----:B------:R-:W-:Y:S01]  /*b260*/  FMUL.FTZ R199, R67, R204 ;  /* 0x000000cc43c77220 */ /* 0x000fe20000410000 */
[----:B------:R-:W-:Y:S01]  /*b270*/  FADD.FTZ R145, R145, R168 ;  /* 0x000000a891917221 */ /* 0x000fe20000010000 */
[-C--:B------:R-:W-:Y:S01]  /*b280*/  FMUL.FTZ R168, R218, R170.reuse ;  /* 0x000000aadaa87220 */ /* 0x080fe20000410000 */
[-C--:B------:R-:W-:Y:S01]  /*b290*/  FFMA.FTZ R159, R235, R170.reuse, R202 ;  /* 0x000000aaeb9f7223 */ /* 0x080fe200000100ca */
[----:B------:R-:W-:Y:S01]  /*b2a0*/  FMUL.FTZ R185, R67, R170 ;  /* 0x000000aa43b97220 */ /* 0x000fe20000410000 */
[CC--:B------:R-:W-:Y:S01]  /*b2b0*/  FMUL.FTZ R169, R171.reuse, R145.reuse ;  /* 0x00000091aba97220 */ /* 0x0c0fe20000410000 */
[----:B------:R-:W-:Y:S01]  /*b2c0*/  FMUL.FTZ R170, R171, R190 ;  /* 0x000000beabaa7220 */ /* 0x000fe20000410000 */
[----:B------:R-:W-:Y:S01]  /*b2d0*/  FMUL.FTZ R171, R217, R200 ;  /* 0x000000c8d9ab7220 */ /* 0x000fe20000410000 */
[----:B------:R0:W-:Y:S01]  /*b2e0*/  STS [R152+0x894], R199 ;  /* 0x000894c798007388 */ /* 0x0001e20000000800 */
[C---:B------:R-:W-:Y:S01]  /*b2f0*/  FFMA.FTZ R202, R172.reuse, R190, -R169 ;  /* 0x000000beacca7223 */ /* 0x040fe200000108a9 */
[----:B------:R-:W-:Y:S01]  /*b300*/  FFMA.FTZ R169, R172, R145, R170 ;  /* 0x00000091aca97223 */ /* 0x000fe200000100aa */
[----:B------:R-:W-:Y:S01]  /*b310*/  FFMA.FTZ R196, R220, R196, R171 ;  /* 0x000000c4dcc47223 */ /* 0x000fe200000100ab */
[----:B------:R-:W-:Y:S01]  /*b320*/  FMUL.FTZ R171, R53, R141 ;  /* 0x0000008d35ab7220 */ /* 0x000fe20000410000 */
[----:B------:R-:W-:Y:S01]  /*b330*/  FADD.FTZ R191, R191, R202 ;  /* 0x000000cabfbf7221 */ /* 0x000fe20000010000 */
[----:B------:R-:W-:Y:S01]  /*b340*/  FADD.FTZ R146, R146, R169 ;  /* 0x000000a992927221 */ /* 0x000fe20000010000 */
[----:B------:R2:W-:Y:S01]  /*b350*/  STS [R152+0x890], R185 ;  /* 0x000890b998007388 */ /* 0x0005e20000000800 */
[----:B-1----:R-:W-:Y:S01]  /*b360*/  FMUL.FTZ R239, R65, R200 ;  /* 0x000000c841ef7220 */ /* 0x002fe20000410000 */
[C---:B------:R-:W-:Y:S01]  /*b370*/  FMUL.FTZ R169, R173.reuse, R191 ;  /* 0x000000bfada97220 */ /* 0x040fe20000410000 */
[----:B------:R-:W-:Y:S01]  /*b380*/  FMUL.FTZ R172, R173, R146 ;  /* 0x00000092adac7220 */ /* 0x000fe20000410000 */
[----:B------:R-:W-:Y:S01]  /*b390*/  FMUL.FTZ R173, R53, R186 ;  /* 0x000000ba35ad7220 */ /* 0x000fe20000410000 */
[----:B0-----:R-:W-:Y:S01]  /*b3a0*/  FMUL.FTZ R199, R223, R171 ;  /* 0x000000abdfc77220 */ /* 0x001fe20000410000 */
[C---:B------:R-:W-:Y:S01]  /*b3b0*/  FFMA.FTZ R170, R174.reuse, R146, R169 ;  /* 0x00000092aeaa7223 */ /* 0x040fe200000100a9 */
[----:B------:R-:W-:Y:S01]  /*b3c0*/  FFMA.FTZ R169, R174, R191, -R172 ;  /* 0x000000bfaea97223 */ /* 0x000fe200000108ac */
[----:B------:R-:W-:Y:S01]  /*b3d0*/  FFMA.FTZ R200, R220, R200, -R201 ;  /* 0x000000c8dcc87223 */ /* 0x000fe200000108c9 */
[-C--:B------:R-:W-:Y:S01]  /*b3e0*/  FMUL.FTZ R201, R68, R173.reuse ;  /* 0x000000ad44c97220 */ /* 0x080fe20000410000 */
[----:B------:R-:W-:Y:S01]  /*b3f0*/  FADD.FTZ R147, R147, R170 ;  /* 0x000000aa93937221 */ /* 0x000fe20000010000 */
[----:B------:R-:W-:Y:S01]  /*b400*/  FADD.FTZ R192, R192, R169 ;  /* 0x000000a9c0c07221 */ /* 0x000fe20000010000 */
[----:B--2---:R-:W-:Y:S01]  /*b410*/  FMUL.FTZ R185, R223, R173 ;  /* 0x000000addfb97220 */ /* 0x004fe20000410000 */
[----:B------:R-:W-:Y:S01]  /*b420*/  FMUL.FTZ R202, R52, R187 ;  /* 0x000000bb34ca7220 */ /* 0x000fe20000410000 */
[C---:B------:R-:W-:Y:S01]  /*b430*/  FMUL.FTZ R169, R175.reuse, R147 ;  /* 0x00000093afa97220 */ /* 0x040fe20000410000 */
[-C--:B------:R-:W-:Y:S01]  /*b440*/  FMUL.FTZ R172, R175, R192.reuse ;  /* 0x000000c0afac7220 */ /* 0x080fe20000410000 */
[-C--:B------:R-:W-:Y:S01]  /*b450*/  FFMA.FTZ R170, R234, R171.reuse, R185 ;  /* 0x000000abeaaa7223 */ /* 0x080fe200000100b9 */
[----:B------:R-:W-:Y:S01]  /*b460*/  FMUL.FTZ R185, R68, R171 ;  /* 0x000000ab44b97220 */ /* 0x000fe20000410000 */
[C---:B------:R-:W-:Y:S01]  /*b470*/  FFMA.FTZ R174, R176.reuse, R192, -R169 ;  /* 0x000000c0b0ae7223 */ /* 0x040fe200000108a9 */
[----:B------:R-:W-:Y:S01]  /*b480*/  FFMA.FTZ R169, R176, R147, R172 ;  /* 0x00000093b0a97223 */ /* 0x000fe200000100ac */
[----:B------:R-:W-:Y:S01]  /*b490*/  FMUL.FTZ R172, R219, R197 ;  /* 0x000000c5dbac7220 */ /* 0x000fe20000410000 */
[----:B------:R-:W-:Y:S01]  /*b4a0*/  FFMA.FTZ R171, R234, R173, -R199 ;  /* 0x000000adeaab7223 */ /* 0x000fe200000108c7 */
[----:B------:R-:W-:Y:S01]  /*b4b0*/  FADD.FTZ R193, R193, R174 ;  /* 0x000000aec1c17221 */ /* 0x000fe20000010000 */
[----:B------:R-:W-:Y:S01]  /*b4c0*/  FADD.FTZ R148, R148, R169 ;  /* 0x000000a994947221 */ /* 0x000fe20000010000 */
[-C--:B------:R-:W-:Y:S01]  /*b4d0*/  FMUL.FTZ R173, R219, R181.reuse ;  /* 0x000000b5dbad7220 */ /* 0x080fe20000410000 */
[----:B------:R-:W-:Y:S01]  /*b4e0*/  FFMA.FTZ R181, R236, R181, -R172 ;  /* 0x000000b5ecb57223 */ /* 0x000fe200000108ac */
[CC--:B------:R-:W-:Y:S01]  /*b4f0*/  FMUL.FTZ R169, R177.reuse, R193.reuse ;  /* 0x000000c1b1a97220 */ /* 0x0c0fe20000410000 */
[----:B------:R-:W-:Y:S01]  /*b500*/  FMUL.FTZ R174, R177, R148 ;  /* 0x00000094b1ae7220 */ /* 0x000fe20000410000 */
[----:B------:R-:W-:Y:S01]  /*b510*/  FMUL.FTZ R176, R52, R142 ;  /* 0x0000008e34b07220 */ /* 0x000fe20000410000 */
[----:B------:R-:W-:Y:S01]  /*b520*/  FFMA.FTZ R168, R235, R204, -R168 ;  /* 0x000000cceba87223 */ /* 0x000fe200000108a8 */
[C---:B------:R-:W-:Y:S01]  /*b530*/  FFMA.FTZ R172, R178.reuse, R148, R169 ;  /* 0x00000094b2ac7223 */ /* 0x040fe200000100a9 */
[----:B------:R-:W-:Y:S01]  /*b540*/  FFMA.FTZ R169, R178, R193, -R174 ;  /* 0x000000c1b2a97223 */ /* 0x000fe200000108ae */
[----:B------:R-:W-:Y:S01]  /*b550*/  FMUL.FTZ R174, R233, R202 ;  /* 0x000000cae9ae7220 */ /* 0x000fe20000410000 */
[-C--:B------:R-:W-:Y:S01]  /*b560*/  FMUL.FTZ R177, R69, R176.reuse ;  /* 0x000000b045b17220 */ /* 0x080fe20000410000 */
[----:B------:R-:W-:Y:S01]  /*b570*/  FADD.FTZ R149, R149, R172 ;  /* 0x000000ac95957221 */ /* 0x000fe20000010000 */
[----:B------:R-:W-:Y:S01]  /*b580*/  FADD.FTZ R169, R194, R169 ;  /* 0x000000a9c2a97221 */ /* 0x000fe20000010000 */
[----:B------:R-:W-:Y:S01]  /*b590*/  FFMA.FTZ R172, R215, R176, R174 ;  /* 0x000000b0d7ac7223 */ /* 0x000fe200000100ae */
[----:B------:R-:W-:Y:S01]  /*b5a0*/  FMUL.FTZ R174, R135, R184 ;  /* 0x000000b887ae7220 */ /* 0x000fe20000410000 */
[----:B------:R-:W-:Y:S01]  /*b5b0*/  STS [R152+0x888], R185 ;  /* 0x000888b998007388 */ /* 0x000fe20000000800 */
[C---:B------:R-:W-:Y:S01]  /*b5c0*/  FMUL.FTZ R175, R180.reuse, R169 ;  /* 0x000000a9b4af7220 */ /* 0x040fe20000410000 */
[-C--:B------:R-:W-:Y:S01]  /*b5d0*/  FMUL.FTZ R180, R180, R149.reuse ;  /* 0x00000095b4b47220 */ /* 0x080fe20000410000 */
[-C--:B------:R-:W-:Y:S01]  /*b5e0*/  FFMA.FTZ R174, R11, R158.reuse, R174 ;  /* 0x0000009e0bae7223 */ /* 0x080fe200000100ae */
[----:B------:R0:W-:Y:S01]  /*b5f0*/  STS [R152+0x880], R177 ;  /* 0x000880b198007388 */ /* 0x0001e20000000800 */
[C---:B------:R-:W-:Y:S01]  /*b600*/  FFMA.FTZ R175, R182.reuse, R149, R175 ;  /* 0x00000095b6af7223 */ /* 0x040fe200000100af */
[-C--:B------:R-:W-:Y:S01]  /*b610*/  FFMA.FTZ R180, R182, R169.reuse, -R180 ;  /* 0x000000a9b6b47223 */ /* 0x080fe200000108b4 */
[----:B------:R-:W-:Y:S01]  /*b620*/  FMUL.FTZ R204, R135, R158 ;  /* 0x0000009e87cc7220 */ /* 0x000fe20000410000 */
[----:B------:R-:W-:Y:S01]  /*b630*/  FMUL.FTZ R158, R61, R169 ;  /* 0x000000a93d9e7220 */ /* 0x000fe20000410000 */
[----:B------:R-:W-:Y:S01]  /*b640*/  FADD.FTZ R150, R150, R175 ;  /* 0x000000af96967221 */ /* 0x000fe20000010000 */
[----:B------:R-:W-:Y:S01]  /*b650*/  FADD.FTZ R195, R195, R180 ;  /* 0x000000b4c3c37221 */ /* 0x000fe20000010000 */
[----:B------:R-:W-:Y:S01]  /*b660*/  FFMA.FTZ R197, R236, R197, R173 ;  /* 0x000000c5ecc57223 */ /* 0x000fe200000100ad */
[----:B------:R-:W-:Y:S01]  /*b670*/  FMUL.FTZ R173, R233, R176 ;  /* 0x000000b0e9ad7220 */ /* 0x000fe20000410000 */
[----:B------:R-:W-:Y:S01]  /*b680*/  FMUL.FTZ R178, R58, R193 ;  /* 0x000000c13ab27220 */ /* 0x000fe20000410000 */
[C---:B------:R-:W-:Y:S01]  /*b690*/  FMUL.FTZ R175, R60.reuse, R195 ;  /* 0x000000c33caf7220 */ /* 0x040fe20000410000 */
[----:B0-----:R-:W-:Y:S01]  /*b6a0*/  FMUL.FTZ R177, R60, R150 ;  /* 0x000000963cb17220 */ /* 0x001fe20000410000 */
[----:B------:R-:W-:Y:S01]  /*b6b0*/  FMUL.FTZ R176, R61, R149 ;  /* 0x000000953db07220 */ /* 0x000fe20000410000 */
[----:B------:R-:W-:Y:S01]  /*b6c0*/  FMUL.FTZ R194, R13, R158 ;  /* 0x0000009e0dc27220 */ /* 0x000fe20000410000 */
[----:B------:R-:W-:Y:S01]  /*b6d0*/  FMUL.FTZ R185, R2, R175 ;  /* 0x000000af02b97220 */ /* 0x000fe20000410000 */
[----:B------:R0:W-:Y:S01]  /*b6e0*/  STS [R152+0x88c], R201 ;  /* 0x00088cc998007388 */ /* 0x0001e20000000800 */
[----:B------:R-:W-:Y:S01]  /*b6f0*/  FMUL.FTZ R180, R58, R148 ;  /* 0x000000943ab47220 */ /* 0x000fe20000410000 */
[-C--:B------:R-:W-:Y:S01]  /*b700*/  FMUL.FTZ R182, R2, R177.reuse ;  /* 0x000000b102b67220 */ /* 0x080fe20000410000 */
[C---:B------:R-:W-:Y:S01]  /*b710*/  FFMA.FTZ R185, R10.reuse, R177, R185 ;  /* 0x000000b10ab97223 */ /* 0x040fe200000100b9 */
[----:B------:R-:W-:Y:S01]  /*b720*/  FFMA.FTZ R194, R3, R176, R194 ;  /* 0x000000b003c27223 */ /* 0x000fe200000100c2 */
[-C--:B------:R-:W-:Y:S01]  /*b730*/  FMUL.FTZ R199, R69, R202.reuse ;  /* 0x000000ca45c77220 */ /* 0x080fe20000410000 */
[----:B------:R-:W-:Y:S01]  /*b740*/  FFMA.FTZ R173, R215, R202, -R173 ;  /* 0x000000cad7ad7223 */ /* 0x000fe200000108ad */
[----:B------:R-:W-:Y:S01]  /*b750*/  FADD.FTZ R185, RZ, R185 ;  /* 0x000000b9ffb97221 */ /* 0x000fe20000010000 */
[----:B------:R-:W-:Y:S01]  /*b760*/  FMUL.FTZ R202, R13, R176 ;  /* 0x000000b00dca7220 */ /* 0x000fe20000410000 */
[----:B------:R-:W-:Y:S01]  /*b770*/  FFMA.FTZ R182, R10, R175, -R182 ;  /* 0x000000af0ab67223 */ /* 0x000fe200000108b6 */
[----:B0-----:R-:W-:Y:S01]  /*b780*/  FMUL.FTZ R201, R227, R178 ;  /* 0x000000b2e3c97220 */ /* 0x001fe20000410000 */
[----:B------:R-:W-:Y:S01]  /*b790*/  FADD.FTZ R194, R185, R194 ;  /* 0x000000c2b9c27221 */ /* 0x000fe20000010000 */
[----:B------:R0:W-:Y:S01]  /*b7a0*/  STS [R152+0x884], R199 ;  /* 0x000884c798007388 */ /* 0x0001e20000000800 */
[----:B------:R-:W-:Y:S01]  /*b7b0*/  FADD.FTZ R182, RZ, R182 ;  /* 0x000000b6ffb67221 */ /* 0x000fe20000010000 */
[----:B------:R-:W-:Y:S01]  /*b7c0*/  FFMA.FTZ R203, R226, R180, R201 ;  /* 0x000000b4e2cb7223 */ /* 0x000fe200000100c9 */
[----:B------:R-:W-:Y:S01]  /*b7d0*/  FMUL.FTZ R185, R59, R192 ;  /* 0x000000c03bb97220 */ /* 0x000fe20000410000 */
[----:B------:R-:W-:Y:S01]  /*b7e0*/  FFMA.FTZ R184, R11, R184, -R204 ;  /* 0x000000b80bb87223 */ /* 0x000fe200000108cc */
[----:B------:R-:W-:Y:S01]  /*b7f0*/  FMUL.FTZ R204, R198, R155 ;  /* 0x0000009bc6cc7220 */ /* 0x000fe20000410000 */
[----:B------:R-:W-:Y:S01]  /*b800*/  FMUL.FTZ R206, R57, R145 ;  /* 0x0000009139ce7220 */ /* 0x000fe20000410000 */
[----:B------:R-:W-:Y:S01]  /*b810*/  FMUL.FTZ R205, R228, R185 ;  /* 0x000000b9e4cd7220 */ /* 0x000fe20000410000 */
[----:B------:R1:W-:Y:S01]  /*b820*/  STS [R152+0x8a4], R239 ;  /* 0x0008a4ef98007388 */ /* 0x0003e20000000800 */
[----:B------:R-:W-:Y:S01]  /*b830*/  FMUL.FTZ R177, R77, R177 ;  /* 0x000000b14db17220 */ /* 0x000fe20000410000 */
[----:B0-----:R-:W-:Y:S01]  /*b840*/  FFMA.FTZ R199, R3, R158, -R202 ;  /* 0x0000009e03c77223 */ /* 0x001fe200000108ca */
[----:B------:R-:W-:Y:S01]  /*b850*/  FADD.FTZ R202, R194, R203 ;  /* 0x000000cbc2ca7221 */ /* 0x000fe20000010000 */
[----:B------:R-:W-:Y:S01]  /*b860*/  FMUL.FTZ R203, R227, R180 ;  /* 0x000000b4e3cb7220 */ /* 0x000fe20000410000 */
[----:B------:R-:W-:Y:S01]  /*b870*/  STS [R152+0x8b4], R243 ;  /* 0x0008b4f398007388 */ /* 0x000fe20000000800 */
[----:B------:R-:W-:Y:S01]  /*b880*/  FADD.FTZ R201, R182, R199 ;  /* 0x000000c7b6c97221 */ /* 0x000fe20000010000 */
[----:B------:R-:W-:Y:S01]  /*b890*/  FMUL.FTZ R199, R59, R147 ;  /* 0x000000933bc77220 */ /* 0x000fe20000410000 */
[----:B------:R-:W-:Y:S01]  /*b8a0*/  FFMA.FTZ R194, R226, R178, -R203 ;  /* 0x000000b2e2c27223 */ /* 0x000fe200000108cb */
[----:B------:R-:W-:Y:S01]  /*b8b0*/  FMUL.FTZ R182, R198, R183 ;  /* 0x000000b7c6b67220 */ /* 0x000fe20000410000 */
[----:B-1----:R-:W-:Y:S01]  /*b8c0*/  FMUL.FTZ R239, R66, R209 ;  /* 0x000000d142ef7220 */ /* 0x002fe20000410000 */
[----:B------:R-:W-:Y:S01]  /*b8d0*/  FFMA.FTZ R205, R224, R199, R205 ;  /* 0x000000c7e0cd7223 */ /* 0x000fe200000100cd */
[----:B------:R-:W-:Y:S01]  /*b8e0*/  FADD.FTZ R201, R201, R194 ;  /* 0x000000c2c9c97221 */ /* 0x000fe20000010000 */
[----:B------:R-:W-:Y:S01]  /*b8f0*/  FMUL.FTZ R194, R56, R191 ;  /* 0x000000bf38c27220 */ /* 0x000fe20000410000 */
[----:B------:R-:W-:Y:S01]  /*b900*/  FFMA.FTZ R182, R137, R155, R182 ;  /* 0x0000009b89b67223 */ /* 0x000fe200000100b6 */
[----:B------:R-:W-:Y:S01]  /*b910*/  FADD.FTZ R205, R202, R205 ;  /* 0x000000cdcacd7221 */ /* 0x000fe20000010000 */
[----:B------:R-:W-:Y:S01]  /*b920*/  FMUL.FTZ R155, R228, R199 ;  /* 0x000000c7e49b7220 */ /* 0x000fe20000410000 */
[----:B------:R-:W-:Y:S01]  /*b930*/  FMUL.FTZ R202, R56, R146 ;  /* 0x0000009238ca7220 */ /* 0x000fe20000410000 */
[----:B------:R-:W-:Y:S01]  /*b940*/  FMUL.FTZ R212, R229, R194 ;  /* 0x000000c2e5d47220 */ /* 0x000fe20000410000 */
[----:B------:R-:W-:Y:S01]  /*b950*/  FFMA.FTZ R183, R137, R183, -R204 ;  /* 0x000000b789b77223 */ /* 0x000fe200000108cc */
[----:B------:R-:W-:Y:S01]  /*b960*/  FFMA.FTZ R208, R224, R185, -R155 ;  /* 0x000000b9e0d07223 */ /* 0x000fe2000001089b */
[-C--:B------:R-:W-:Y:S01]  /*b970*/  FMUL.FTZ R155, R229, R202.reuse ;  /* 0x000000cae59b7220 */ /* 0x080fe20000410000 */
[----:B------:R-:W-:Y:S01]  /*b980*/  FFMA.FTZ R212, R225, R202, R212 ;  /* 0x000000cae1d47223 */ /* 0x000fe200000100d4 */
[----:B------:R-:W-:Y:S01]  /*b990*/  FMUL.FTZ R204, R57, R190 ;  /* 0x000000be39cc7220 */ /* 0x000fe20000410000 */
[----:B------:R-:W-:Y:S01]  /*b9a0*/  FADD.FTZ R201, R201, R208 ;  /* 0x000000d0c9c97221 */ /* 0x000fe20000010000 */
[----:B------:R-:W-:Y:S01]  /*b9b0*/  FFMA.FTZ R208, R225, R194, -R155 ;  /* 0x000000c2e1d07223 */ /* 0x000fe2000001089b */
[----:B------:R-:W-:Y:S01]  /*b9c0*/  FADD.FTZ R205, R205, R212 ;  /* 0x000000d4cdcd7221 */ /* 0x000fe20000010000 */
[----:B------:R-:W-:Y:S01]  /*b9d0*/  FMUL.FTZ R212, R237, R206 ;  /* 0x000000ceedd47220 */ /* 0x000fe20000410000 */
[----:B------:R0:W-:Y:S01]  /*b9e0*/  STS [R152+0x898], R239 ;  /* 0x000898ef98007388 */ /* 0x0001e20000000800 */
        /* <DEDUP_REMOVED lines=8> */
[----:B------:R-:W-:Y:S01]  /*ba70*/  FMUL.FTZ R209, R230, R207 ;  /* 0x000000cfe6d17220 */ /* 0x000fe20000410000 */
[----:B0-----:R-:W-:Y:S01]  /*ba80*/  FMUL.FTZ R239, R55, R188 ;  /* 0x000000bc37ef7220 */ /* 0x001fe20000410000 */
[----:B------:R0:W-:Y:S01]  /*ba90*/  STS [R152+0x8bc], R245 ;  /* 0x0008bcf598007388 */ /* 0x0001e20000000800 */
[----:B------:R-:W-:Y:S01]  /*baa0*/  FADD.FTZ R205, R205, R214 ;  /* 0x000000d6cdcd7221 */ /* 0x000fe20000010000 */
[----:B------:R-:W-:Y:S01]  /*bab0*/  FMUL.FTZ R185, R74, R185 ;  /* 0x000000b94ab97220 */ /* 0x000fe20000410000 */
[----:B------:R-:W-:Y:S01]  /*bac0*/  FMUL.FTZ R201, R231, R239 ;  /* 0x000000efe7c97220 */ /* 0x000fe20000410000 */
[----:B-1----:R-:W-:Y:S01]  /*bad0*/  FMUL.FTZ R241, R70, R155 ;  /* 0x0000009b46f17220 */ /* 0x002fe20000410000 */
[----:B------:R-:W-:Y:S01]  /*bae0*/  FMUL.FTZ R199, R74, R199 ;  /* 0x000000c74ac77220 */ /* 0x000fe20000410000 */
[----:B------:R-:W-:Y:S01]  /*baf0*/  FMUL.FTZ R175, R77, R175 ;  /* 0x000000af4daf7220 */ /* 0x000fe20000410000 */
[----:B------:R-:W-:Y:S01]  /*bb00*/  FFMA.FTZ R243, R222, R155, R201 ;  /* 0x0000009bdef37223 */ /* 0x000fe200000100c9 */
[----:B------:R-:W-:Y:S01]  /*bb10*/  FMUL.FTZ R155, R54, R144 ;  /* 0x00000090369b7220 */ /* 0x000fe20000410000 */
[-C--:B------:R-:W-:Y:S01]  /*bb20*/  FFMA.FTZ R201, R222, R239.reuse, -R208 ;  /* 0x000000efdec97223 */ /* 0x080fe200000108d0 */
[----:B0-----:R-:W-:Y:S01]  /*bb30*/  FMUL.FTZ R245, R70, R239 ;  /* 0x000000ef46f57220 */ /* 0x001fe20000410000 */
[----:B------:R0:W-:Y:S01]  /*bb40*/  STS [R152+0x878], R241 ;  /* 0x000878f198007388 */ /* 0x0001e20000000800 */
[-C--:B------:R-:W-:Y:S01]  /*bb50*/  FFMA.FTZ R208, R216, R155.reuse, R209 ;  /* 0x0000009bd8d07223 */ /* 0x080fe200000100d1 */
[-C--:B------:R-:W-:Y:S01]  /*bb60*/  FMUL.FTZ R239, R71, R155.reuse ;  /* 0x0000009b47ef7220 */ /* 0x080fe20000410000 */
[----:B------:R-:W-:Y:S01]  /*bb70*/  FMUL.FTZ R155, R230, R155 ;  /* 0x0000009be69b7220 */ /* 0x000fe20000410000 */
[----:B------:R-:W-:Y:S01]  /*bb80*/  STS [R152+0x85c], R185 ;  /* 0x00085cb998007388 */ /* 0x000fe20000000800 */
[----:B------:R-:W-:Y:S01]  /*bb90*/  FADD.FTZ R212, R205, R208 ;  /* 0x000000d0cdd47221 */ /* 0x000fe20000010000 */
[----:B------:R-:W-:Y:S01]  /*bba0*/  FMUL.FTZ R205, R73, R202 ;  /* 0x000000ca49cd7220 */ /* 0x000fe20000410000 */
[-C--:B------:R-:W-:Y:S01]  /*bbb0*/  FFMA.FTZ R208, R216, R207.reuse, -R155 ;  /* 0x000000cfd8d07223 */ /* 0x080fe2000001089b */
[----:B------:R-:W-:Y:S01]  /*bbc0*/  FMUL.FTZ R209, R72, R204 ;  /* 0x000000cc48d17220 */ /* 0x000fe20000410000 */
[----:B------:R-:W-:Y:S01]  /*bbd0*/  FADD.FTZ R243, R212, R243 ;  /* 0x000000f3d4f37221 */ /* 0x000fe20000010000 */
[----:B0-----:R-:W-:Y:S01]  /*bbe0*/  FMUL.FTZ R241, R71, R207 ;  /* 0x000000cf47f17220 */ /* 0x001fe20000410000 */
[----:B------:R-:W-:Y:S01]  /*bbf0*/  FADD.FTZ R208, R203, R208 ;  /* 0x000000d0cbd07221 */ /* 0x000fe20000010000 */
[----:B------:R0:W-:Y:S01]  /*bc00*/  STS [R152+0x860], R205 ;  /* 0x000860cd98007388 */ /* 0x0001e20000000800 */
[----:B------:R-:W-:Y:S01]  /*bc10*/  FADD.FTZ R243, R243, R172 ;  /* 0x000000acf3f37221 */ /* 0x000fe20000010000 */
[----:B------:R-:W-:Y:S01]  /*bc20*/  FMUL.FTZ R207, R72, R206 ;  /* 0x000000ce48cf7220 */ /* 0x000fe20000410000 */
[----:B------:R-:W-:Y:S01]  /*bc30*/  FADD.FTZ R208, R208, R201 ;  /* 0x000000c9d0d07221 */ /* 0x000fe20000010000 */
[----:B------:R-:W-:Y:S01]  /*bc40*/  FMUL.FTZ R203, R73, R194 ;  /* 0x000000c249cb7220 */ /* 0x000fe20000410000 */
[----:B------:R-:W-:Y:S01]  /*bc50*/  FADD.FTZ R170, R243, R170 ;  /* 0x000000aaf3aa7221 */ /* 0x000fe20000010000 */
[----:B------:R-:W-:Y:S01]  /*bc60*/  STS [R152+0x87c], R245 ;  /* 0x00087cf598007388 */ /* 0x000fe20000000800 */
[----:B------:R-:W-:Y:S01]  /*bc70*/  FADD.FTZ R208, R208, R173 ;  /* 0x000000add0d07221 */ /* 0x000fe20000010000 */
[C---:B------:R-:W-:Y:S01]  /*bc80*/  FMUL.FTZ R173, R75.reuse, R180 ;  /* 0x000000b44bad7220 */ /* 0x040fe20000410000 */
[----:B------:R-:W-:Y:S01]  /*bc90*/  MOV R155, UR29 ;  /* 0x0000001d009b7c02 */ /* 0x000fe20008000f00 */
[----:B0-----:R-:W-:Y:S01]  /*bca0*/  FADD.FTZ R205, R170, R159 ;  /* 0x0000009faacd7221 */ /* 0x001fe20000010000 */
[----:B------:R-:W-:Y:S01]  /*bcb0*/  FADD.FTZ R201, R208, R171 ;  /* 0x000000abd0c97221 */ /* 0x000fe20000010000 */
[----:B------:R-:W-:Y:S01]  /*bcc0*/  FMUL.FTZ R171, R75, R178 ;  /* 0x000000b24bab7220 */ /* 0x000fe20000410000 */
[----:B------:R-:W-:Y:S01]  /*bcd0*/  FMUL.FTZ R159, R76, R176 ;  /* 0x000000b04c9f7220 */ /* 0x000fe20000410000 */
[----:B------:R-:W-:Y:S01]  /*bce0*/  STS [R152+0x870], R239 ;  /* 0x000870ef98007388 */ /* 0x000fe20000000800 */
[----:B------:R-:W-:Y:S01]  /*bcf0*/  FADD.FTZ R168, R201, R168 ;  /* 0x000000a8c9a87221 */ /* 0x000fe20000010000 */
[----:B------:R-:W-:Y:S01]  /*bd00*/  FADD.FTZ R205, R205, R6 ;  /* 0x00000006cdcd7221 */ /* 0x000fe20000010000 */
[----:B------:R-:W-:Y:S01]  /*bd10*/  LEA R155, R155, -R4, 0x1 ;  /* 0x800000049b9b7211 */ /* 0x000fe200078e08ff */
        /* <DEDUP_REMOVED lines=10> */
[----:B------:R-:W-:Y:S01]  /*bdc0*/  FFMA.FTZ R6, R14, R221, R151 ;  /* 0x000000dd0e067223 */ /* 0x000fe20000010097 */
[----:B------:R-:W-:Y:S01]  /*bdd0*/  FADD.FTZ R197, R197, R174 ;  /* 0x000000aec5c57221 */ /* 0x000fe20000010000 */
[----:B------:R-:W-:Y:S01]  /*bde0*/  STS [R152+0x864], R203 ;  /* 0x000864cb98007388 */ /* 0x000fe20000000800 */
[----:B------:R-:W-:Y:S01]  /*bdf0*/  LEA.HI R151, R4, R133, RZ, 0x1b ;  /* 0x0000008504977211 */ /* 0x000fe200078fd8ff */
[----:B------:R-:W-:Y:S01]  /*be00*/  FADD.FTZ R194, R181, R184 ;  /* 0x000000b8b5c27221 */ /* 0x000fe20000010000 */
[----:B------:R-:W-:Y:S01]  /*be10*/  FADD.FTZ R4, R197, R182 ;  /* 0x000000b6c5047221 */ /* 0x000fe20000010000 */
[----:B------:R-:W-:Y:S01]  /*be20*/  STS [R152+0x858], R199 ;  /* 0x000858c798007388 */ /* 0x000fe20000000800 */
[----:B------:R-:W-:Y:S01]  /*be30*/  LEA R151, R151, UR16, 0x2 ;  /* 0x0000001097977c11 */ /* 0x000fe2000f8e10ff */
[----:B------:R-:W-:Y:S01]  /*be40*/  FMUL.FTZ R158, R188, UR44 ;  /* 0x0000002cbc9e7c20 */ /* 0x000fe20008410000 */
[----:B------:R-:W-:Y:S01]  /*be50*/  ISETP.GE.AND P2, PT, R155, 0x1, PT ;  /* 0x000000019b00780c */ /* 0x000fe20003f46270 */
[----:B------:R-:W-:Y:S01]  /*be60*/  STS [R152+0x850], R173 ;  /* 0x000850ad98007388 */ /* 0x000fe20000000800 */
[----:B------:R-:W-:Y:S01]  /*be70*/  FMUL.FTZ R182, R142, UR44 ;  /* 0x0000002c8eb67c20 */ /* 0x000fe20008410000 */
[----:B------:R-:W-:Y:S01]  /*be80*/  FFMA.FTZ R185, R143, UR15, R158 ;  /* 0x0000000f8fb97c23 */ /* 0x000fe2000801009e */
[----:B------:R-:W-:Y:S01]  /*be90*/  FMUL.FTZ R174, R190, UR44 ;  /* 0x0000002cbeae7c20 */ /* 0x000fe20008410000 */
        /* <DEDUP_REMOVED lines=10> */
[----:B0-----:R-:W-:Y:S01]  /*bf40*/  FMUL.FTZ R171, R193, UR44 ;  /* 0x0000002cc1ab7c20 */ /* 0x001fe20008410000 */
[----:B------:R-:W-:Y:S01]  /*bf50*/  ISETP.GE.AND P3, PT, R155, 0x21, PT ;  /* 0x000000219b00780c */ /* 0x000fe20003f66270 */
[----:B------:R0:W-:Y:S01]  /*bf60*/  STS [R152+0x840], R177 ;  /* 0x000840b198007388 */ /* 0x0001e20000000800 */
[----:B------:R-:W-:Y:S01]  /*bf70*/  FFMA.FTZ R174, R145, UR15, R174 ;  /* 0x0000000f91ae7c23 */ /* 0x000fe200080100ae */
[----:B------:R-:W-:Y:S01]  /*bf80*/  FFMA.FTZ R172, R191, UR15, -R172 ;  /* 0x0000000fbfac7c23 */ /* 0x000fe200080108ac */
[----:B------:R-:W-:Y:S01]  /*bf90*/  FFMA.FTZ R168, R193, UR15, -R168 ;  /* 0x0000000fc1a87c23 */ /* 0x000fe200080108a8 */
[----:B------:R2:W-:Y:S01]  /*bfa0*/  STS [R152+0x844], R175 ;  /* 0x000844af98007388 */ /* 0x0005e20000000800 */
[----:B------:R-:W-:Y:S01]  /*bfb0*/  FFMA.FTZ R171, R148, UR15, R171 ;  /* 0x0000000f94ab7c23 */ /* 0x000fe200080100ab */
[----:B-1----:R-:W-:Y:S01]  /*bfc0*/  FMUL.FTZ R5, R141, UR44 ;  /* 0x0000002c8d057c20 */ /* 0x002fe20008410000 */
[----:B------:R-:W-:Y:S01]  /*bfd0*/  FFMA.FTZ R158, R169, UR15, -R158 ;  /* 0x0000000fa99e7c23 */ /* 0x000fe2000801089e */
[----:B------:R-:W-:Y:S01]  /*bfe0*/  BAR.SYNC.DEFER_BLOCKING 0x0 ;  /* 0x0000000000007b1d */ /* 0x000fe20000010000 */
[----:B------:R-:W-:Y:S01]  /*bff0*/  FFMA.FTZ R159, R195, UR15, -R196 ;  /* 0x0000000fc39f7c23 */ /* 0x000fe200080108c4 */
[C---:B------:R-:W-:Y:S01]  /*c000*/  FFMA.FTZ R184, R186.reuse, UR15, -R5 ;  /* 0x0000000fbab87c23 */ /* 0x040fe20008010805 */
[----:B------:R-:W-:Y:S01]  /*c010*/  FMUL.FTZ R5, R187, UR44 ;  /* 0x0000002cbb057c20 */ /* 0x000fe20008410000 */
[----:B0-----:R-:W-:Y:S01]  /*c020*/  FMUL.FTZ R177, R189, UR44 ;  /* 0x0000002cbdb17c20 */ /* 0x001fe20008410000 */
[----:B--2---:R-:W-:-:S02]  /*c030*/  FMUL.FTZ R152, R186, UR44 ;  /* 0x0000002cba987c20 */ /* 0x004fc40008410000 */
[----:B------:R-:W-:Y:S01]  /*c040*/  FFMA.FTZ R180, R142, UR15, R5 ;  /* 0x0000000f8eb47c23 */ /* 0x000fe20008010005 */
[----:B------:R-:W-:Y:S01]  /*c050*/  FMUL.FTZ R5, R143, UR44 ;  /* 0x0000002c8f057c20 */ /* 0x000fe20008410000 */
[----:B------:R-:W-:Y:S01]  /*c060*/  FMUL.FTZ R175, R147, UR44 ;  /* 0x0000002c93af7c20 */ /* 0x000fe20008410000 */
[----:B------:R-:W-:Y:S01]  /*c070*/  FFMA.FTZ R197, R141, UR15, R152 ;  /* 0x0000000f8dc57c23 */ /* 0x000fe20008010098 */
[----:B------:R-:W-:Y:S01]  /*c080*/  FMUL.FTZ R152, R144, UR44 ;  /* 0x0000002c90987c20 */ /* 0x000fe20008410000 */
[----:B------:R-:W-:Y:S01]  /*c090*/  FFMA.FTZ R178, R188, UR15, -R5 ;  /* 0x0000000fbcb27c23 */ /* 0x000fe20008010805 */
[----:B------:R-:W-:Y:S01]  /*c0a0*/  FMUL.FTZ R5, R191, UR44 ;  /* 0x0000002cbf057c20 */ /* 0x000fe20008410000 */
[----:B------:R-:W-:Y:S01]  /*c0b0*/  FFMA.FTZ R177, R144, UR15, R177 ;  /* 0x0000000f90b17c23 */ /* 0x000fe200080100b1 */
[----:B------:R-:W-:Y:S01]  /*c0c0*/  FFMA.FTZ R181, R189, UR15, -R152 ;  /* 0x0000000fbdb57c23 */ /* 0x000fe20008010898 */
[----:B------:R-:W-:Y:S01]  /*c0d0*/  FMUL.FTZ R152, R192, UR44 ;  /* 0x0000002cc0987c20 */ /* 0x000fe20008410000 */
[----:B------:R-:W-:Y:S01]  /*c0e0*/  FFMA.FTZ R170, R146, UR15, R5 ;  /* 0x0000000f92aa7c23 */ /* 0x000fe20008010005 */
[----:B------:R-:W-:-:S02]  /*c0f0*/  FFMA.FTZ R175, R192, UR15, -R175 ;  /* 0x0000000fc0af7c23 */ /* 0x000fc400080108af */
[----:B------:R-:W-:Y:S01]  /*c100*/  FFMA.FTZ R173, R147, UR15, R152 ;  /* 0x0000000f93ad7c23 */ /* 0x000fe20008010098 */
[----:B------:R-:W-:Y:S01]  /*c110*/  FMUL.FTZ R152, R169, UR44 ;  /* 0x0000002ca9987c20 */ /* 0x000fe20008410000 */
[----:B------:R0:W1:Y:S03]  /*c120*/  LDS R199, [R151+0x8c0] ;  /* 0x0008c00097c77984 */ /* 0x0000660000000800 */
[----:B------:R-:W-:Y:S01]  /*c130*/  FFMA.FTZ R152, R149, UR15, R152 ;  /* 0x0000000f95987c23 */ /* 0x000fe20008010098 */
[----:B0-----:R-:W-:-:S04]  /*c140*/  FMUL.FTZ R151, R145, UR44 ;  /* 0x0000002c91977c20 */ /* 0x001fc80008410000 */
[----:B------:R-:W-:Y:S01]  /*c150*/  FFMA.FTZ R176, R190, UR15, -R151 ;  /* 0x0000000fbeb07c23 */ /* 0x000fe20008010897 */
[----:B------:R-:W-:-:S04]  /*c160*/  FMUL.FTZ R151, R195, UR44 ;  /* 0x0000002cc3977c20 */ /* 0x000fc80008410000 */
[----:B------:R-:W-:Y:S01]  /*c170*/  FFMA.FTZ R151, R150, UR15, R151 ;  /* 0x0000000f96977c23 */ /* 0x000fe20008010097 */
[----:B------:R-:W-:Y:S06]  /*c180*/  @!P2 BRA `(.L_x_13137) ;  /* 0x000000000010a947 */ /* 0x000fec0003800000 */
[----:B------:R-:W-:-:S04]  /*c190*/  LEA.HI R5, R133, R133, RZ, 0x1b ;  /* 0x0000008585057211 */ /* 0x000fc800078fd8ff */
[----:B------:R-:W-:-:S06]  /*c1a0*/  LEA R5, R5, UR16, 0x2 ;  /* 0x0000001005057c11 */ /* 0x000fcc000f8e10ff */
[----:B------:R-:W0:Y:S04]  /*c1b0*/  LDS R5, [R5+0x840] ;  /* 0x0008400005057984 */ /* 0x000e280000000800 */
[----:B0-----:R0:W-:Y:S02]  /*c1c0*/  REDG.E.ADD.F32.FTZ.RN.STRONG.GPU desc[UR30][R8.64], R5 ;  /* 0x00000005080079a6 */ /* 0x0011e4000c12f31e */
.L_x_13137:
[----:B------:R-:W-:Y:S05]  /*c1d0*/  BSYNC.RECONVERGENT B0 ;  /* 0x0000000000007941 */ /* 0x000fea0003800200 */
.L_x_13136:
[----:B------:R-:W-:Y:S04]  /*c1e0*/  BSSY.RECONVERGENT B0, `(.L_x_13138) ;  /* 0x0000003000007945 */ /* 0x000fe80003800200 */
[----:B------:R-:W-:Y:S05]  /*c1f0*/  @!P3 BRA `(.L_x_13139) ;  /* 0x000000000004b947 */ /* 0x000fea0003800000 */
[----:B-1----:R2:W-:Y:S02]  /*c200*/  REDG.E.ADD.F32.FTZ.RN.STRONG.GPU desc[UR30][R8.64+0x80], R199 ;  /* 0x000080c7080079a6 */ /* 0x0025e4000c12f31e */
.L_x_13139:
[----:B------:R-:W-:Y:S05]  /*c210*/  BSYNC.RECONVERGENT B0 ;  /* 0x0000000000007941 */ /* 0x000fea0003800200 */
.L_x_13138:
        /* <DEDUP_REMOVED lines=16> */
.L_x_13141:
[----:B------:R-:W-:Y:S05]  /*c320*/  BSYNC.RECONVERGENT B0 ;  /* 0x0000000000007941 */ /* 0x000fea0003800200 */
.L_x_13140:
[----:B0--3--:R0:W3:Y:S01]  /*c330*/  LDS R5, [R202+0x9c0] ;  /* 0x0009c000ca057984 */ /* 0x0090e20000000800 */
[----:B------:R-:W-:Y:S01]  /*c340*/  BSSY.RECONVERGENT B0, `(.L_x_13142) ;  /* 0x0000006000007945 */ /* 0x000fe20003800200 */
[----:B------:R-:W-:Y:S02]  /*c350*/  IADD3 R200, PT, PT, R133, 0xc0, RZ ;  /* 0x000000c085c87810 */ /* 0x000fe40007ffe0ff */
[----:B------:R-:W-:Y:S02]  /*c360*/  LEA.HI R204, R204, R133, RZ, 0x1b ;  /* 0x00000085cccc7211 */ /* 0x000fe400078fd8ff */
[----:B------:R-:W-:Y:S01]  /*c370*/  LEA R196, R196, UR16, 0x2 ;  /* 0x00000010c4c47c11 */ /* 0x000fe2000f8e10ff */
[----:B------:R-:W-:Y:S06]  /*c380*/  @!P2 BRA `(.L_x_13143) ;  /* 0x000000000004a947 */ /* 0x000fec0003800000 */
[----:B---3--:R4:W-:Y:S02]  /*c390*/  REDG.E.ADD.F32.FTZ.RN.STRONG.GPU desc[UR30][R8.64+0x180], R5 ;  /* 0x00018005080079a6 */ /* 0x0089e4000c12f31e */
.L_x_13143:
[----:B------:R-:W-:Y:S05]  /*c3a0*/  BSYNC.RECONVERGENT B0 ;  /* 0x0000000000007941 */ /* 0x000fea0003800200 */
.L_x_13142:
[----:B---34-:R3:W4:Y:S01]  /*c3b0*/  LDS R5, [R196+0xa40] ;  /* 0x000a4000c4057984 */ /* 0x0187220000000800 */
[----:B------:R-:W-:Y:S01]  /*c3c0*/  BSSY.RECONVERGENT B0, `(.L_x_13144) ;  /* 0x0000005000007945 */ /* 0x000fe20003800200 */
[----:B------:R-:W-:Y:S02]  /*c3d0*/  LEA.HI R200, R200, R133, RZ, 0x1b ;  /* 0x00000085c8c87211 */ /* 0x000fe400078fd8ff */
[----:B------:R-:W-:Y:S01]  /*c3e0*/  LEA R204, R204, UR16, 0x2 ;  /* 0x00000010cccc7c11 */ /* 0x000fe2000f8e10ff */
[----:B------:R-:W-:Y:S06]  /*c3f0*/  @!P3 BRA `(.L_x_13145) ;  /* 0x000000000004b947 */ /* 0x000fec0003800000 */
[----:B----4-:R4:W-:Y:S02]  /*c400*/  REDG.E.ADD.F32.FTZ.RN.STRONG.GPU desc[UR30][R8.64+0x200], R5 ;  /* 0x00020005080079a6 */ /* 0x0109e4000c12f31e */
.L_x_13145:
[----:B------:R-:W-:Y:S05]  /*c410*/  BSYNC.RECONVERGENT B0 ;  /* 0x0000000000007941 */ /* 0x000fea0003800200 */
.L_x_13144:
[----:B----4-:R4:W0:Y:S01]  /*c420*/  LDS R5, [R204+0xac0] ;  /* 0x000ac000cc057984 */ /* 0x0108220000000800 */
[----:B------:R-:W-:Y:S01]  /*c430*/  BSSY.RECONVERGENT B0, `(.L_x_13146) ;  /* 0x0000004000007945 */ /* 0x000fe20003800200 */
[----:B-12---:R-:W-:-:S03]  /*c440*/  LEA R199, R200, UR16, 0x2 ;  /* 0x00000010c8c77c11 */ /* 0x006fc6000f8e10ff */
[----:B------:R-:W-:Y:S05]  /*c450*/  @!P4 BRA `(.L_x_13147) ;  /* 0x000000000004c947 */ /* 0x000fea0003800000 */
[----:B0-----:R1:W-:Y:S02]  /*c460*/  REDG.E.ADD.F32.FTZ.RN.STRONG.GPU desc[UR30][R8.64+0x280], R5 ;  /* 0x00028005080079a6 */ /* 0x0013e4000c12f31e */
.L_x_13147:
[----:B------:R-:W-:Y:S05]  /*c470*/  BSYNC.RECONVERGENT B0 ;  /* 0x0000000000007941 */ /* 0x000fea0003800200 */
.L_x_13146:
[----:B01----:R0:W1:Y:S01]  /*c480*/  LDS R5, [R199+0xb40] ;  /* 0x000b4000c7057984 */ /* 0x0030620000000800 */
[----:B------:R-:W-:Y:S01]  /*c490*/  BSSY.RECONVERGENT B0, `(.L_x_13148) ;  /* 0x0000005000007945 */ /* 0x000fe20003800200 */
[C---:B---3--:R-:W-:Y:S02]  /*c4a0*/  IADD3 R196, PT, PT, R133.reuse, 0xe0, RZ ;  /* 0x000000e085c47810 */ /* 0x048fe40007ffe0ff */
[----:B------:R-:W-:Y:S01]  /*c4b0*/  IADD3 R200, PT, PT, R133, 0x100, RZ ;  /* 0x0000010085c87810 */ /* 0x000fe20007ffe0ff */
[----:B------:R-:W-:Y:S06]  /*c4c0*/  @!P5 BRA `(.L_x_13149) ;  /* 0x000000000004d947 */ /* 0x000fec0003800000 */
[----:B-1----:R2:W-:Y:S02]  /*c4d0*/  REDG.E.ADD.F32.FTZ.RN.STRONG.GPU desc[UR30][R8.64+0x300], R5 ;  /* 0x00030005080079a6 */ /* 0x0025e4000c12f31e */
.L_x_13149:
[----:B------:R-:W-:Y:S05]  /*c4e0*/  BSYNC.RECONVERGENT B0 ;  /* 0x0000000000007941 */ /* 0x000fea0003800200 */
.L_x_13148:
[-C--:B------:R-:W-:Y:S01]  /*c4f0*/  LEA.HI R196, R196, R133.reuse, RZ, 0x1b ;  /* 0x00000085c4c47211 */ /* 0x080fe200078fd8ff */
[----:B------:R-:W-:Y:S01]  /*c500*/  BSSY.RECONVERGENT B0, `(.L_x_13150) ;  /* 0x000000f000007945 */ /* 0x000fe20003800200 */
[----:B------:R-:W-:Y:S02]  /*c510*/  ISETP.GE.AND P6, PT, R155, 0xe1, PT ;  /* 0x000000e19b00780c */ /* 0x000fe40003fc6270 */
[----:B-12---:R-:W-:Y:S02]  /*c520*/  LEA R5, R196, UR16, 0x2 ;  /* 0x00000010c4057c11 */ /* 0x006fe4000f8e10ff */
[C---:B------:R-:W-:Y:S02]  /*c530*/  IADD3 R202, PT, PT, R133.reuse, 0x120, RZ ;  /* 0x0000012085ca7810 */ /* 0x040fe40007ffe0ff */
        /* <DEDUP_REMOVED lines=11> */
.L_x_13151:
[----:B------:R-:W-:Y:S05]  /*c5f0*/  BSYNC.RECONVERGENT B0 ;  /* 0x0000000000007941 */ /* 0x000fea0003800200 */
.L_x_13150:
[----:B-12---:R1:W2:Y:S01]  /*c600*/  LDS R5, [R200+0xc40] ;  /* 0x000c4000c8057984 */ /* 0x0062a20000000800 */
[----:B------:R-:W-:Y:S01]  /*c610*/  BSSY.RECONVERGENT B0, `(.L_x_13152) ;  /* 0x0000006000007945 */ /* 0x000fe20003800200 */
[----:B------:R-:W-:Y:S02]  /*c620*/  IADD3 R196, PT, PT, R133, 0x160, RZ ;  /* 0x0000016085c47810 */ /* 0x000fe40007ffe0ff */
[----:B------:R-:W-:Y:S02]  /*c630*/  LEA.HI R204, R204, R133, RZ, 0x1b ;  /* 0x00000085cccc7211 */ /* 0x000fe400078fd8ff */
[----:B------:R-:W-:Y:S01]  /*c640*/  LEA R202, R202, UR16, 0x2 ;  /* 0x00000010caca7c11 */ /* 0x000fe2000f8e10ff */
[----:B------:R-:W-:Y:S06]  /*c650*/  @!P2 BRA `(.L_x_13153) ;  /* 0x000000000004a947 */ /* 0x000fec0003800000 */
[----:B--2---:R3:W-:Y:S02]  /*c660*/  REDG.E.ADD.F32.FTZ.RN.STRONG.GPU desc[UR30][R8.64+0x400], R5 ;  /* 0x00040005080079a6 */ /* 0x0047e4000c12f31e */
.L_x_13153:
[----:B------:R-:W-:Y:S05]  /*c670*/  BSYNC.RECONVERGENT B0 ;  /* 0x0000000000007941 */ /* 0x000fea0003800200 */
.L_x_13152:
[----:B--23--:R2:W3:Y:S01]  /*c680*/  LDS R5, [R202+0xcc0] ;  /* 0x000cc000ca057984 */ /* 0x00c4e20000000800 */
[----:B------:R-:W-:Y:S01]  /*c690*/  BSSY.RECONVERGENT B0, `(.L_x_13154) ;  /* 0x0000005000007945 */ /* 0x000fe20003800200 */
[----:B------:R-:W-:Y:S02]  /*c6a0*/  LEA.HI R196, R196, R133, RZ, 0x1b ;  /* 0x00000085c4c47211 */ /* 0x000fe400078fd8ff */
[----:B------:R-:W-:Y:S01]  /*c6b0*/  LEA R204, R204, UR16, 0x2 ;  /* 0x00000010cccc7c11 */ /* 0x000fe2000f8e10ff */
[----:B------:R-:W-:Y:S06]  /*c6c0*/  @!P3 BRA `(.L_x_13155) ;  /* 0x000000000004b947 */ /* 0x000fec0003800000 */
[----:B---3--:R4:W-:Y:S02]  /*c6d0*/  REDG.E.ADD.F32.FTZ.RN.STRONG.GPU desc[UR30][R8.64+0x480], R5 ;  /* 0x00048005080079a6 */ /* 0x0089e4000c12f31e */
.L_x_13155:
[----:B------:R-:W-:Y:S05]  /*c6e0*/  BSYNC.RECONVERGENT B0 ;  /* 0x0000000000007941 */ /* 0x000fea0003800200 */
.L_x_13154:
[----:B---34-:R3:W4:Y:S01]  /*c6f0*/  LDS R5, [R204+0xd40] ;  /* 0x000d4000cc057984 */ /* 0x0187220000000800 */
[----:B------:R-:W-:Y:S01]  /*c700*/  BSSY.RECONVERGENT B0, `(.L_x_13156) ;  /* 0x0000004000007945 */ /* 0x000fe20003800200 */
[----:B0-----:R-:W-:-:S03]  /*c710*/  LEA R199, R196, UR16, 0x2 ;  /* 0x00000010c4c77c11 */ /* 0x001fc6000f8e10ff */
[----:B------:R-:W-:Y:S05]  /*c720*/  @!P4 BRA `(.L_x_13157) ;  /* 0x000000000004c947 */ /* 0x000fea0003800000 */
[----:B----4-:R0:W-:Y:S02]  /*c730*/  REDG.E.ADD.F32.FTZ.RN.STRONG.GPU desc[UR30][R8.64+0x500], R5 ;  /* 0x00050005080079a6 */ /* 0x0101e4000c12f31e */
.L_x_13157:
[----:B------:R-:W-:Y:S05]  /*c740*/  BSYNC.RECONVERGENT B0 ;  /* 0x0000000000007941 */ /* 0x000fea0003800200 */
.L_x_13156:
[----:B0---4-:R0:W4:Y:S01]  /*c750*/  LDS R5, [R199+0xdc0] ;  /* 0x000dc000c7057984 */ /* 0x0111220000000800 */
[----:B------:R-:W-:Y:S01]  /*c760*/  BSSY.RECONVERGENT B0, `(.L_x_13158) ;  /* 0x0000005000007945 */ /* 0x000fe20003800200 */
[C---:B------:R-:W-:Y:S02]  /*c770*/  IADD3 R196, PT, PT, R133.reuse, 0x180, RZ ;  /* 0x0000018085c47810 */ /* 0x040fe40007ffe0ff */
[----:B-1----:R-:W-:Y:S01]  /*c780*/  IADD3 R200, PT, PT, R133, 0x1a0, RZ ;  /* 0x000001a085c87810 */ /* 0x002fe20007ffe0ff */
[----:B------:R-:W-:Y:S06]  /*c790*/  @!P5 BRA `(.L_x_13159) ;  /* 0x000000000004d947 */ /* 0x000fec0003800000 */
[----:B----4-:R1:W-:Y:S02]  /*c7a0*/  REDG.E.ADD.F32.FTZ.RN.STRONG.GPU desc[UR30][R8.64+0x580], R5 ;  /* 0x00058005080079a6 */ /* 0x0103e4000c12f31e */
.L_x_13159:
[----:B------:R-:W-:Y:S05]  /*c7b0*/  BSYNC.RECONVERGENT B0 ;  /* 0x0000000000007941 */ /* 0x000fea0003800200 */
.L_x_13158:
        /* <DEDUP_REMOVED lines=16> */
.L_x_13161:
[----:B------:R-:W-:Y:S05]  /*c8c0*/  BSYNC.RECONVERGENT B0 ;  /* 0x0000000000007941 */ /* 0x000fea0003800200 */
.L_x_13160:
[----:B-12---:R1:W2:Y:S01]  /*c8d0*/  LDS R5, [R200+0xec0] ;  /* 0x000ec000c8057984 */ /* 0x0062a20000000800 */
[----:B------:R-:W-:Y:S01]  /*c8e0*/  BSSY.RECONVERGENT B0, `(.L_x_13162) ;  /* 0x0000005000007945 */ /* 0x000fe20003800200 */
[----:B------:R-:W-:Y:S02]  /*c8f0*/  LEA.HI R204, R204, R133, RZ, 0x1b ;  /* 0x00000085cccc7211 */ /* 0x000fe400078fd8ff */
[----:B------:R-:W-:Y:S01]  /*c900*/  LEA R202, R202, UR16, 0x2 ;  /* 0x00000010caca7c11 */ /* 0x000fe2000f8e10ff */
[----:B------:R-:W-:Y:S06]  /*c910*/  @!P2 BRA `(.L_x_13163) ;  /* 0x000000000004a947 */ /* 0x000fec0003800000 */
[----:B--2---:R3:W-:Y:S02]  /*c920*/  REDG.E.ADD.F32.FTZ.RN.STRONG.GPU desc[UR30][R8.64+0x680], R5 ;  /* 0x00068005080079a6 */ /* 0x0047e4000c12f31e */
.L_x_13163:
[----:B------:R-:W-:Y:S05]  /*c930*/  BSYNC.RECONVERGENT B0 ;  /* 0x0000000000007941 */ /* 0x000fea0003800200 */
.L_x_13162:
[----:B--23--:R2:W3:Y:S01]  /*c940*/  LDS R5, [R202+0xf40] ;  /* 0x000f4000ca057984 */ /* 0x00c4e20000000800 */
[----:B------:R-:W-:Y:S01]  /*c950*/  BSSY.RECONVERGENT B0, `(.L_x_13164) ;  /* 0x0000005000007945 */ /* 0x000fe20003800200 */
[----:B------:R-:W-:Y:S02]  /*c960*/  LEA.HI R114, R114, R133, RZ, 0x1b ;  /* 0x0000008572727211 */ /* 0x000fe400078fd8ff */
[----:B------:R-:W-:Y:S01]  /*c970*/  LEA R204, R204, UR16, 0x2 ;  /* 0x00000010cccc7c11 */ /* 0x000fe2000f8e10ff */
[----:B------:R-:W-:Y:S06]  /*c980*/  @!P3 BRA `(.L_x_13165) ;  /* 0x000000000004b947 */ /* 0x000fec0003800000 */
[----:B---3--:R4:W-:Y:S02]  /*c990*/  REDG.E.ADD.F32.FTZ.RN.STRONG.GPU desc[UR30][R8.64+0x700], R5 ;  /* 0x00070005080079a6 */ /* 0x0089e4000c12f31e */
.L_x_13165:
[----:B------:R-:W-:Y:S05]  /*c9a0*/  BSYNC.RECONVERGENT B0 ;  /* 0x0000000000007941 */ /* 0x000fea0003800200 */
.L_x_13164:
[----:B---34-:R3:W4:Y:S01]  /*c9b0*/  LDS R5, [R204+0xfc0] ;  /* 0x000fc000cc057984 */ /* 0x0187220000000800 */
[----:B------:R-:W-:Y:S01]  /*c9c0*/  BSSY.RECONVERGENT B0, `(.L_x_13166) ;  /* 0x0000004000007945 */ /* 0x000fe20003800200 */
[----:B0-----:R-:W-:-:S03]  /*c9d0*/  LEA R199, R114, UR16, 0x2 ;  /* 0x0000001072c77c11 */ /* 0x001fc6000f8e10ff */
[----:B------:R-:W-:Y:S05]  /*c9e0*/  @!P4 BRA `(.L_x_13167) ;  /* 0x000000000004c947 */ /* 0x000fea0003800000 */
[----:B----4-:R0:W-:Y:S02]  /*c9f0*/  REDG.E.ADD.F32.FTZ.RN.STRONG.GPU desc[UR30][R8.64+0x780], R5 ;  /* 0x00078005080079a6 */ /* 0x0101e4000c12f31e */
.L_x_13167:
[----:B------:R-:W-:Y:S05]  /*ca00*/  BSYNC.RECONVERGENT B0 ;  /* 0x0000000000007941 */ /* 0x000fea0003800200 */
.L_x_13166:
[----:B0---4-:R0:W4:Y:S01]  /*ca10*/  LDS R5, [R199+0x1040] ;  /* 0x00104000c7057984 */ /* 0x0111220000000800 */
[----:B------:R-:W-:Y:S01]  /*ca20*/  BSSY.RECONVERGENT B0, `(.L_x_13168) ;  /* 0x0000005000007945 */ /* 0x000fe20003800200 */
[C---:B------:R-:W-:Y:S02]  /*ca30*/  IADD3 R114, PT, PT, R133.reuse, 0x220, RZ ;  /* 0x0000022085727810 */ /* 0x040fe40007ffe0ff */
[----:B------:R-:W-:Y:S01]  /*ca40*/  IADD3 R196, PT, PT, R133, 0x240, RZ ;  /* 0x0000024085c47810 */ /* 0x000fe20007ffe0ff */
[----:B------:R-:W-:Y:S06]  /*ca50*/  @!P5 BRA `(.L_x_13169) ;  /* 0x000000000004d947 */ /* 0x000fec0003800000 */
[----:B----4-:R4:W-:Y:S02]  /*ca60*/  REDG.E.ADD.F32.FTZ.RN.STRONG.GPU desc[UR30][R8.64+0x800], R5 ;  /* 0x00080005080079a6 */ /* 0x0109e4000c12f31e */
.L_x_13169:
[----:B------:R-:W-:Y:S05]  /*ca70*/  BSYNC.RECONVERGENT B0 ;  /* 0x0000000000007941 */ /* 0x000fea0003800200 */
.L_x_13168:
[-C--:B------:R-:W-:Y:S01]  /*ca80*/  LEA.HI R114, R114, R133.reuse, RZ, 0x1b ;  /* 0x0000008572727211 */ /* 0x080fe200078fd8ff */
[----:B------:R-:W-:Y:S01]  /*ca90*/  BSSY.RECONVERGENT B0, `(.L_x_13170) ;  /* 0x000000f000007945 */ /* 0x000fe20003800200 */
[----:B------:R-:W-:Y:S02]  /*caa0*/  ISETP.GE.AND P6, PT, R155, 0x221, PT ;  /* 0x000002219b00780c */ /* 0x000fe40003fc6270 */
[----:B----4-:R-:W-:Y:S02]  /*cab0*/  LEA R5, R114, UR16, 0x2 ;  /* 0x0000001072057c11 */ /* 0x010fe4000f8e10ff */
[C---:B-1----:R-:W-:Y:S02]  /*cac0*/  IADD3 R200, PT, PT, R133.reuse, 0x260, RZ ;  /* 0x0000026085c87810 */ /* 0x042fe40007ffe0ff */
        /* <DEDUP_REMOVED lines=11> */
.L_x_13171:
[----:B------:R-:W-:Y:S05]  /*cb80*/  BSYNC.RECONVERGENT B0 ;  /* 0x0000000000007941 */ /* 0x000fea0003800200 */
.L_x_13170:
[----:B-12---:R1:W2:Y:S01]  /*cb90*/  LDS R5, [R196+0x1140] ;  /* 0x00114000c4057984 */ /* 0x0062a20000000800 */
[----:B------:R-:W-:Y:S01]  /*cba0*/  BSSY.RECONVERGENT B0, `(.L_x_13172) ;  /* 0x0000006000007945 */ /* 0x000fe20003800200 */
[----:B------:R-:W-:Y:S02]  /*cbb0*/  IADD3 R114, PT, PT, R133, 0x2a0, RZ ;  /* 0x000002a085727810 */ /* 0x000fe40007ffe0ff */
[----:B------:R-:W-:Y:S02]  /*cbc0*/  LEA.HI R202, R202, R133, RZ, 0x1b ;  /* 0x00000085caca7211 */ /* 0x000fe400078fd8ff */
[----:B------:R-:W-:Y:S01]  /*cbd0*/  LEA R200, R200, UR16, 0x2 ;  /* 0x00000010c8c87c11 */ /* 0x000fe2000f8e10ff */
[----:B------:R-:W-:Y:S06]  /*cbe0*/  @!P2 BRA `(.L_x_13173) ;  /* 0x000000000004a947 */ /* 0x000fec0003800000 */
[----:B--2---:R4:W-:Y:S02]  /*cbf0*/  REDG.E.ADD.F32.FTZ.RN.STRONG.GPU desc[UR30][R8.64+0x900], R5 ;  /* 0x00090005080079a6 */ /* 0x0049e4000c12f31e */
.L_x_13173:
[----:B------:R-:W-:Y:S05]  /*cc00*/  BSYNC.RECONVERGENT B0 ;  /* 0x0000000000007941 */ /* 0x000fea0003800200 */
.L_x_13172:
[----:B--2-4-:R2:W4:Y:S01]  /*cc10*/  LDS R5, [R200+0x11c0] ;  /* 0x0011c000c8057984 */ /* 0x0145220000000800 */
[----:B------:R-:W-:Y:S01]  /*cc20*/  BSSY.RECONVERGENT B0, `(.L_x_13174) ;  /* 0x0000005000007945 */ /* 0x000fe20003800200 */
[----:B------:R-:W-:Y:S02]  /*cc30*/  LEA.HI R114, R114, R133, RZ, 0x1b ;  /* 0x0000008572727211 */ /* 0x000fe400078fd8ff */
[----:B------:R-:W-:Y:S01]  /*cc40*/  LEA R202, R202, UR16, 0x2 ;  /* 0x00000010caca7c11 */ /* 0x000fe2000f8e10ff */
[----:B------:R-:W-:Y:S06]  /*cc50*/  @!P3 BRA `(.L_x_13175) ;  /* 0x000000000004b947 */ /* 0x000fec0003800000 */
[----:B----4-:R4:W-:Y:S02]  /*cc60*/  REDG.E.ADD.F32.FTZ.RN.STRONG.GPU desc[UR30][R8.64+0x980], R5 ;  /* 0x00098005080079a6 */ /* 0x0109e4000c12f31e */
.L_x_13175:
[----:B------:R-:W-:Y:S05]  /*cc70*/  BSYNC.RECONVERGENT B0 ;  /* 0x0000000000007941 */ /* 0x000fea0003800200 */
.L_x_13174:
[----:B----4-:R4:W1:Y:S01]  /*cc80*/  LDS R5, [R202+0x1240] ;  /* 0x00124000ca057984 */ /* 0x0108620000000800 */
[----:B------:R-:W-:Y:S01]  /*cc90*/  BSSY.RECONVERGENT B0, `(.L_x_13176) ;  /* 0x0000004000007945 */ /* 0x000fe20003800200 */
[----:B0-----:R-:W-:-:S03]  /*cca0*/  LEA R199, R114, UR16, 0x2 ;  /* 0x0000001072c77c11 */ /* 0x001fc6000f8e10ff */
[----:B------:R-:W-:Y:S05]  /*ccb0*/  @!P4 BRA `(.L_x_13177) ;  /* 0x000000000004c947 */ /* 0x000fea0003800000 */
[----:B-1----:R0:W-:Y:S02]  /*ccc0*/  REDG.E.ADD.F32.FTZ.RN.STRONG.GPU desc[UR30][R8.64+0xa00], R5 ;  /* 0x000a0005080079a6 */ /* 0x0021e4000c12f31e */
.L_x_13177:
[----:B------:R-:W-:Y:S05]  /*ccd0*/  BSYNC.RECONVERGENT B0 ;  /* 0x0000000000007941 */ /* 0x000fea0003800200 */
.L_x_13176:
[----:B01----:R0:W1:Y:S01]  /*cce0*/  LDS R5, [R199+0x12c0] ;  /* 0x0012c000c7057984 */ /* 0x0030620000000800 */
[----:B------:R-:W-:Y:S01]  /*ccf0*/  BSSY.RECONVERGENT B0, `(.L_x_13178) ;  /* 0x0000005000007945 */ /* 0x000fe20003800200 */
[C---:B------:R-:W-:Y:S02]  /*cd00*/  IADD3 R114, PT, PT, R133.reuse, 0x2c0, RZ ;  /* 0x000002c085727810 */ /* 0x040fe40007ffe0ff */
[----:B------:R-:W-:Y:S01]  /*cd10*/  IADD3 R196, PT, PT, R133, 0x2e0, RZ ;  /* 0x000002e085c47810 */ /* 0x000fe20007ffe0ff */
[----:B------:R-:W-:Y:S06]  /*cd20*/  @!P5 BRA `(.L_x_13179) ;  /* 0x000000000004d947 */ /* 0x000fec0003800000 */
[----:B-1----:R1:W-:Y:S02]  /*cd30*/  REDG.E.ADD.F32.FTZ.RN.STRONG.GPU desc[UR30][R8.64+0xa80], R5 ;  /* 0x000a8005080079a6 */ /* 0x0023e4000c12f31e */
.L_x_13179:
[----:B------:R-:W-:Y:S05]  /*cd40*/  BSYNC.RECONVERGENT B0 ;  /* 0x0000000000007941 */ /* 0x000fea0003800200 */
.L_x_13178:
[-C--:B------:R-:W-:Y:S01]  /*cd50*/  LEA.HI R114, R114, R133.reuse, RZ, 0x1b ;  /* 0x0000008572727211 */ /* 0x080fe200078fd8ff */
[----:B------:R-:W-:Y:S01]  /*cd60*/  BSSY.RECONVERGENT B0, `(.L_x_13180) ;  /* 0x000000f000007945 */ /* 0x000fe20003800200 */
[----:B------:R-:W-:Y:S02]  /*cd70*/  ISETP.GE.AND P6, PT, R155, 0x2c1, PT ;  /* 0x000002c19b00780c */ /* 0x000fe40003fc6270 */
[----:B-1----:R-:W-:Y:S02]  /*cd80*/  LEA R5, R114, UR16, 0x2 ;  /* 0x0000001072057c11 */ /* 0x002fe4000f8e10ff */
[C---:B--2---:R-:W-:Y:S02]  /*cd90*/  IADD3 R200, PT, PT, R133.reuse, 0x300, RZ ;  /* 0x0000030085c87810 */ /* 0x044fe40007ffe0ff */
        /* <DEDUP_REMOVED lines=11> */
.L_x_13181:
[----:B------:R-:W-:Y:S05]  /*ce50*/  BSYNC.RECONVERGENT B0 ;  /* 0x0000000000007941 */ /* 0x000fea0003800200 */
.L_x_13180:
[----:B-12---:R1:W2:Y:S01]  /*ce60*/  LDS R5, [R196+0x13c0] ;  /* 0x0013c000c4057984 */ /* 0x0062a20000000800 */
[----:B------:R-:W-:Y:S01]  /*ce70*/  BSSY.RECONVERGENT B0, `(.L_x_13182) ;  /* 0x0000006000007945 */ /* 0x000fe20003800200 */
[----:B------:R-:W-:Y:S02]  /*ce80*/  IADD3 R114, PT, PT, R133, 0x340, RZ ;  /* 0x0000034085727810 */ /* 0x000fe40007ffe0ff */
[----:B------:R-:W-:Y:S02]  /*ce90*/  LEA.HI R202, R202, R133, RZ, 0x1b ;  /* 0x00000085caca7211 */ /* 0x000fe400078fd8ff */
[----:B------:R-:W-:Y:S01]  /*cea0*/  LEA R200, R200, UR16, 0x2 ;  /* 0x00000010c8c87c11 */ /* 0x000fe2000f8e10ff */
[----:B------:R-:W-:Y:S06]  /*ceb0*/  @!P2 BRA `(.L_x_13183) ;  /* 0x000000000004a947 */ /* 0x000fec0003800000 */
[----:B--2---:R4:W-:Y:S02]  /*cec0*/  REDG.E.ADD.F32.FTZ.RN.STRONG.GPU desc[UR30][R8.64+0xb80], R5 ;  /* 0x000b8005080079a6 */ /* 0x0049e4000c12f31e */
.L_x_13183:
[----:B------:R-:W-:Y:S05]  /*ced0*/  BSYNC.RECONVERGENT B0 ;  /* 0x0000000000007941 */ /* 0x000fea0003800200 */
.L_x_13182:
[----:B--2-4-:R2:W4:Y:S01]  /*cee0*/  LDS R5, [R200+0x1440] ;  /* 0x00144000c8057984 */ /* 0x0145220000000800 */
[----:B------:R-:W-:Y:S01]  /*cef0*/  BSSY.RECONVERGENT B0, `(.L_x_13184) ;  /* 0x0000005000007945 */ /* 0x000fe20003800200 */
[----:B------:R-:W-:Y:S02]  /*cf00*/  LEA.HI R114, R114, R133, RZ, 0x1b ;  /* 0x0000008572727211 */ /* 0x000fe400078fd8ff */
[----:B------:R-:W-:Y:S01]  /*cf10*/  LEA R202, R202, UR16, 0x2 ;  /* 0x00000010caca7c11 */ /* 0x000fe2000f8e10ff */
[----:B------:R-:W-:Y:S06]  /*cf20*/  @!P3 BRA `(.L_x_13185) ;  /* 0x000000000004b947 */ /* 0x000fec0003800000 */
[----:B----4-:R4:W-:Y:S02]  /*cf30*/  REDG.E.ADD.F32.FTZ.RN.STRONG.GPU desc[UR30][R8.64+0xc00], R5 ;  /* 0x000c0005080079a6 */ /* 0x0109e4000c12f31e */
.L_x_13185:
[----:B------:R-:W-:Y:S05]  /*cf40*/  BSYNC.RECONVERGENT B0 ;  /* 0x0000000000007941 */ /* 0x000fea0003800200 */
.L_x_13184:
[----:B----4-:R4:W1:Y:S01]  /*cf50*/  LDS R5, [R202+0x14c0] ;  /* 0x0014c000ca057984 */ /* 0x0108620000000800 */
[----:B------:R-:W-:Y:S01]  /*cf60*/  BSSY.RECONVERGENT B0, `(.L_x_13186) ;  /* 0x0000004000007945 */ /* 0x000fe20003800200 */
[----:B0-----:R-:W-:-:S03]  /*cf70*/  LEA R199, R114, UR16, 0x2 ;  /* 0x0000001072c77c11 */ /* 0x001fc6000f8e10ff */
[----:B------:R-:W-:Y:S05]  /*cf80*/  @!P4 BRA `(.L_x_13187) ;  /* 0x000000000004c947 */ /* 0x000fea0003800000 */
[----:B-1----:R0:W-:Y:S02]  /*cf90*/  REDG.E.ADD.F32.FTZ.RN.STRONG.GPU desc[UR30][R8.64+0xc80], R5 ;  /* 0x000c8005080079a6 */ /* 0x0021e4000c12f31e */
.L_x_13187:
[----:B------:R-:W-:Y:S05]  /*cfa0*/  BSYNC.RECONVERGENT B0 ;  /* 0x0000000000007941 */ /* 0x000fea0003800200 */
.L_x_13186:
[----:B01----:R0:W1:Y:S01]  /*cfb0*/  LDS R5, [R199+0x1540] ;  /* 0x00154000c7057984 */ /* 0x0030620000000800 */
[----:B------:R-:W-:Y:S01]  /*cfc0*/  BSSY.RECONVERGENT B0, `(.L_x_13188) ;  /* 0x0000005000007945 */ /* 0x000fe20003800200 */
[C---:B------:R-:W-:Y:S02]  /*cfd0*/  IADD3 R114, PT, PT, R133.reuse, 0x360, RZ ;  /* 0x0000036085727810 */ /* 0x040fe40007ffe0ff */
[----:B------:R-:W-:Y:S01]  /*cfe0*/  IADD3 R196, PT, PT, R133, 0x380, RZ ;  /* 0x0000038085c47810 */ /* 0x000fe20007ffe0ff */
[----:B------:R-:W-:Y:S06]  /*cff0*/  @!P5 BRA `(.L_x_13189) ;  /* 0x000000000004d947 */ /* 0x000fec0003800000 */
[----:B-1----:R1:W-:Y:S02]  /*d000*/  REDG.E.ADD.F32.FTZ.RN.STRONG.GPU desc[UR30][R8.64+0xd00], R5 ;  /* 0x000d0005080079a6 */ /* 0x0023e4000c12f31e */
.L_x_13189:
[----:B------:R-:W-:Y:S05]  /*d010*/  BSYNC.RECONVERGENT B0 ;  /* 0x0000000000007941 */ /* 0x000fea0003800200 */
.L_x_13188:
        /* <DEDUP_REMOVED lines=16> */
.L_x_13191:
[----:B------:R-:W-:Y:S05]  /*d120*/  BSYNC.RECONVERGENT B0 ;  /* 0x0000000000007941 */ /* 0x000fea0003800200 */
.L_x_13190:
[----:B-12---:R1:W2:Y:S01]  /*d130*/  LDS R5, [R196+0x1640] ;  /* 0x00164000c4057984 */ /* 0x0062a20000000800 */
[----:B------:R-:W-:Y:S01]  /*d140*/  BSSY.RECONVERGENT B0, `(.L_x_13192) ;  /* 0x0000006000007945 */ /* 0x000fe20003800200 */
[----:B------:R-:W-:Y:S02]  /*d150*/  IADD3 R114, PT, PT, R133, 0x3e0, RZ ;  /* 0x000003e085727810 */ /* 0x000fe40007ffe0ff */
[----:B------:R-:W-:Y:S02]  /*d160*/  LEA.HI R202, R202, R133, RZ, 0x1b ;  /* 0x00000085caca7211 */ /* 0x000fe400078fd8ff */
[----:B------:R-:W-:Y:S01]  /*d170*/  LEA R200, R200, UR16, 0x2 ;  /* 0x00000010c8c87c11 */ /* 0x000fe2000f8e10ff */
[----:B------:R-:W-:Y:S06]  /*d180*/  @!P2 BRA `(.L_x_13193) ;  /* 0x000000000004a947 */ /* 0x000fec0003800000 */
[----:B--2---:R4:W-:Y:S02]  /*d190*/  REDG.E.ADD.F32.FTZ.RN.STRONG.GPU desc[UR30][R8.64+0xe00], R5 ;  /* 0x000e0005080079a6 */ /* 0x0049e4000c12f31e */
.L_x_13193:
[----:B------:R-:W-:Y:S05]  /*d1a0*/  BSYNC.RECONVERGENT B0 ;  /* 0x0000000000007941 */ /* 0x000fea0003800200 */
.L_x_13192:
[----:B--2-4-:R2:W4:Y:S01]  /*d1b0*/  LDS R5, [R200+0x16c0] ;  /* 0x0016c000c8057984 */ /* 0x0145220000000800 */
[----:B------:R-:W-:Y:S01]  /*d1c0*/  BSSY.RECONVERGENT B0, `(.L_x_13194) ;  /* 0x0000005000007945 */ /* 0x000fe20003800200 */
[----:B------:R-:W-:Y:S02]  /*d1d0*/  LEA.HI R114, R114, R133, RZ, 0x1b ;  /* 0x0000008572727211 */ /* 0x000fe400078fd8ff */
[----:B------:R-:W-:Y:S01]  /*d1e0*/  LEA R202, R202, UR16, 0x2 ;  /* 0x00000010caca7c11 */ /* 0x000fe2000f8e10ff */
[----:B------:R-:W-:Y:S06]  /*d1f0*/  @!P3 BRA `(.L_x_13195) ;  /* 0x000000000004b947 */ /* 0x000fec0003800000 */
[----:B----4-:R4:W-:Y:S02]  /*d200*/  REDG.E.ADD.F32.FTZ.RN.STRONG.GPU desc[UR30][R8.64+0xe80], R5 ;  /* 0x000e8005080079a6 */ /* 0x0109e4000c12f31e */
.L_x_13195:
[----:B------:R-:W-:Y:S05]  /*d210*/  BSYNC.RECONVERGENT B0 ;  /* 0x0000000000007941 */ /* 0x000fea0003800200 */
.L_x_13194:
[----:B----4-:R4:W0:Y:S01]  /*d220*/  LDS R5, [R202+0x1740] ;  /* 0x00174000ca057984 */ /* 0x0108220000000800 */
[----:B------:R-:W-:Y:S01]  /*d230*/  BSSY.RECONVERGENT B0, `(.L_x_13196) ;  /* 0x0000004000007945 */ /* 0x000fe20003800200 */
[----:B------:R-:W-:-:S03]  /*d240*/  LEA R114, R114, UR16, 0x2 ;  /* 0x0000001072727c11 */ /* 0x000fc6000f8e10ff */
[----:B------:R-:W-:Y:S05]  /*d250*/  @!P4 BRA `(.L_x_13197) ;  /* 0x000000000004c947 */ /* 0x000fea0003800000 */
[----:B0-----:R0:W-:Y:S02]  /*d260*/  REDG.E.ADD.F32.FTZ.RN.STRONG.GPU desc[UR30][R8.64+0xf00], R5 ;  /* 0x000f0005080079a6 */ /* 0x0011e4000c12f31e */
.L_x_13197:
[----:B------:R-:W-:Y:S05]  /*d270*/  BSYNC.RECONVERGENT B0 ;  /* 0x0000000000007941 */ /* 0x000fea0003800200 */
.L_x_13196:
[----:B------:R1:W1:Y:S01]  /*d280*/  LDS R155, [R114+0x17c0] ;  /* 0x0017c000729b7984 */ /* 0x0002620000000800 */
[----:B------:R-:W-:Y:S01]  /*d290*/  BSSY.RECONVERGENT B0, `(.L_x_13198) ;  /* 0x0000004000007945 */ /* 0x000fe20003800200 */
[----:B0-----:R-:W-:-:S03]  /*d2a0*/  FADD.FTZ R5, R194, R183 ;  /* 0x000000b7c2057221 */ /* 0x001fc60000010000 */
[----:B------:R-:W-:Y:S05]  /*d2b0*/  @!P5 BRA `(.L_x_13199) ;  /* 0x000000000004d947 */ /* 0x000fea0003800000 */
[----:B-1----:R0:W-:Y:S02]  /*d2c0*/  REDG.E.ADD.F32.FTZ.RN.STRONG.GPU desc[UR30][R8.64+0xf80], R155 ;  /* 0x000f809b080079a6 */ /* 0x0021e4000c12f31e */
.L_x_13199:
[----:B------:R-:W-:Y:S05]  /*d2d0*/  BSYNC.RECONVERGENT B0 ;  /* 0x0000000000007941 */ /* 0x000fea0003800200 */
.L_x_13198:
[----:B0-----:R-:W-:Y:S01]  /*d2e0*/  FFMA.FTZ R8, R66, R163, R165 ;  /* 0x000000a342087223 */ /* 0x001fe200000100a5 */
[----:B-1----:R-:W0:Y:S01]  /*d2f0*/  SHFL.DOWN PT, R114, R5, 0x1, 0x1f ;  /* 0x08201f0005727f89 */ /* 0x002e2200000e0000 */
[----:B------:R-:W-:Y:S01]  /*d300*/  ISETP.GT.AND P2, PT, R111, 0x1e, PT ;  /* 0x0000001e6f00780c */ /* 0x000fe20003f44270 */
[----:B------:R-:W-:Y:S01]  /*d310*/  FMUL.FTZ R218, R218, R167 ;  /* 0x000000a7dada7220 */ /* 0x000fe20000410000 */
[----:B------:R-:W-:Y:S01]  /*d320*/  FMUL.FTZ R9, R116, R186 ;  /* 0x000000ba74097220 */ /* 0x000fe20000410000 */
[----:B------:R-:W1:Y:S01]  /*d330*/  SHFL.DOWN PT, R165, R4, 0x1, 0x1f ;  /* 0x08201f0004a57f89 */ /* 0x000e6200000e0000 */
[----:B------:R-:W-:Y:S01]  /*d340*/  FMUL.FTZ R217, R217, R162 ;  /* 0x000000a2d9d97220 */ /* 0x000fe20000410000 */
[----:B------:R-:W-:Y:S01]  /*d350*/  FFMA.FTZ R166, R235, R166, R218 ;  /* 0x000000a6eba67223 */ /* 0x000fe200000100da */
[----:B------:R-:W-:Y:S01]  /*d360*/  FFMA.FTZ R9, R118, R141, R9 ;  /* 0x0000008d76097223 */ /* 0x000fe20000010009 */
[----:B------:R-:W5:Y:S01]  /*d370*/  SHFL.DOWN PT, R183, R6, 0x1, 0x1f ;  /* 0x08201f0006b77f89 */ /* 0x000f6200000e0000 */
[----:B------:R-:W-:Y:S01]  /*d380*/  FADD.FTZ R89, R8, R89 ;  /* 0x0000005908597221 */ /* 0x000fe20000010000 */
[----:B------:R-:W-:Y:S01]  /*d390*/  FFMA.FTZ R141, R67, R164, R166 ;  /* 0x000000a4438d7223 */ /* 0x000fe200000100a6 */
[----:B------:R-:W-:Y:S01]  /*d3a0*/  FFMA.FTZ R220, R220, R161, R217 ;  /* 0x000000a1dcdc7223 */ /* 0x000fe200000100d9 */
[----:B------:R-:W2:Y:S01]  /*d3b0*/  SHFL.DOWN PT, R194, R7, 0x1, 0x1f ;  /* 0x08201f0007c27f89 */ /* 0x000ea200000e0000 */
[----:B------:R-:W-:Y:S01]  /*d3c0*/  FMUL.FTZ R8, R115, R187 ;  /* 0x000000bb73087220 */ /* 0x000fe20000410000 */
[-C--:B------:R-:W-:Y:S01]  /*d3d0*/  FFMA.FTZ R33, R48, R140.reuse, R33 ;  /* 0x0000008c30217223 */ /* 0x080fe20000010021 */
        /* <DEDUP_REMOVED lines=17> */
[----:B-----5:R-:W-:Y:S01]  /*d4f0*/  @!P2 FADD.FTZ R6, R6, R183 ;  /* 0x000000b70606a221 */ /* 0x020fe20000010000 */
[----:B------:R-:W1:Y:S01]  /*d500*/  SHFL.DOWN PT, R117, R4, 0x2, 0x1f ;  /* 0x08401f0004757f89 */ /* 0x000e6200000e0000 */
[----:B------:R-:W-:Y:S01]  /*d510*/  FMUL.FTZ R223, R223, R184 ;  /* 0x000000b8dfdf7220 */ /* 0x000fe20000410000 */
[----:B------:R-:W-:Y:S01]  /*d520*/  FMUL.FTZ R198, R198, R157 ;  /* 0x0000009dc6c67220 */ /* 0x000fe20000410000 */
[----:B--2---:R-:W-:Y:S01]  /*d530*/  @!P2 FADD.FTZ R7, R7, R194 ;  /* 0x000000c20707a221 */ /* 0x004fe20000010000 */
[----:B------:R-:W2:Y:S01]  /*d540*/  SHFL.DOWN PT, R141, R6, 0x2, 0x1f ;  /* 0x08401f00068d7f89 */ /* 0x000ea200000e0000 */
[----:B------:R-:W-:Y:S01]  /*d550*/  ISETP.GT.AND P2, PT, R111, 0x1d, PT ;  /* 0x0000001d6f00780c */ /* 0x000fe20003f44270 */
[----:B------:R-:W-:Y:S01]  /*d560*/  FFMA.FTZ R197, R234, R197, R223 ;  /* 0x000000c5eac57223 */ /* 0x000fe200000100df */
[----:B------:R-:W-:Y:S01]  /*d570*/  FFMA.FTZ R137, R137, R154, R198 ;  /* 0x0000009a89897223 */ /* 0x000fe200000100c6 */
[----:B------:R-:W5:Y:S01]  /*d580*/  SHFL.DOWN PT, R140, R7, 0x2, 0x1f ;  /* 0x08401f00078c7f89 */ /* 0x000f6200000e0000 */
[----:B------:R-:W-:Y:S01]  /*d590*/  FFMA.FTZ R115, R63, R138, R12 ;  /* 0x0000008a3f737223 */ /* 0x000fe2000001000c */
[-C--:B------:R-:W-:Y:S01]  /*d5a0*/  FFMA.FTZ R114, R68, R9.reuse, R197 ;  /* 0x0000000944727223 */ /* 0x080fe200000100c5 */
[----:B------:R-:W-:Y:S01]  /*d5b0*/  FFMA.FTZ R36, R53, R9, R36 ;  /* 0x0000000935247223 */ /* 0x000fe20000010024 */
[----:B------:R-:W-:Y:S01]  /*d5c0*/  FMUL.FTZ R9, R120, R188 ;  /* 0x000000bc78097220 */ /* 0x000fe20000410000 */
[----:B------:R-:W-:Y:S01]  /*d5d0*/  FMUL.FTZ R231, R231, R178 ;  /* 0x000000b2e7e77220 */ /* 0x000fe20000410000 */
[----:B------:R-:W-:Y:S01]  /*d5e0*/  FADD.FTZ R87, R114, R87 ;  /* 0x0000005772577221 */ /* 0x000fe20000010000 */
[----:B------:R-:W-:Y:S01]  /*d5f0*/  FFMA.FTZ R114, R62, R153, R137 ;  /* 0x000000993e727223 */ /* 0x000fe20000010089 */
[----:B------:R-:W-:Y:S01]  /*d600*/  FADD.FTZ R92, R115, R92 ;  /* 0x0000005c735c7221 */ /* 0x000fe20000010000 */
[----:B------:R-:W-:Y:S01]  /*d610*/  FFMA.FTZ R9, R122, R143, R9 ;  /* 0x0000008f7a097223 */ /* 0x000fe20000010009 */
[----:B------:R-:W-:Y:S01]  /*d620*/  FFMA.FTZ R185, R222, R185, R231 ;  /* 0x000000b9deb97223 */ /* 0x000fe200000100e7 */
[----:B------:R-:W-:Y:S01]  /*d630*/  FADD.FTZ R93, R114, R93 ;  /* 0x0000005d725d7221 */ /* 0x000fe20000010000 */
        /* <DEDUP_REMOVED lines=20> */
[-C--:B------:R-:W-:Y:S01]  /*d780*/  FFMA.FTZ R39, R54, R8.reuse, R39 ;  /* 0x0000000836277223 */ /* 0x080fe20000010027 */
[----:B------:R-:W-:Y:S01]  /*d790*/  FFMA.FTZ R11, R71, R8, R216 ;  /* 0x00000008470b7223 */ /* 0x000fe200000100d8 */
[-C--:B------:R-:W-:Y:S01]  /*d7a0*/  FFMA.FTZ R40, R57, R9.reuse, R40 ;  /* 0x0000000939287223 */ /* 0x080fe20000010028 */
[----:B------:R-:W-:Y:S01]  /*d7b0*/  FFMA.FTZ R12, R72, R9, R213 ;  /* 0x00000009480c7223 */ /* 0x000fe200000100d5 */
[----:B------:R-:W-:Y:S01]  /*d7c0*/  FMUL.FTZ R8, R123, R191 ;  /* 0x000000bf7b087220 */ /* 0x000fe20000410000 */
[----:B------:R-:W-:Y:S01]  /*d7d0*/  FMUL.FTZ R172, R229, R172 ;  /* 0x000000ace5ac7220 */ /* 0x000fe20000410000 */
[----:B------:R-:W-:Y:S01]  /*d7e0*/  FMUL.FTZ R9, R128, R192 ;  /* 0x000000c080097220 */ /* 0x000fe20000410000 */
[----:B------:R-:W-:Y:S01]  /*d7f0*/  FMUL.FTZ R175, R228, R175 ;  /* 0x000000afe4af7220 */ /* 0x000fe20000410000 */
[----:B------:R-:W-:Y:S01]  /*d800*/  ISETP.GT.AND P3, PT, R111, 0xf, PT ;  /* 0x0000000f6f00780c */ /* 0x000fe20003f64270 */
        /* <DEDUP_REMOVED lines=10> */
[----:B------:R-:W-:Y:S01]  /*d8b0*/  FADD.FTZ R83, R12, R83 ;  /* 0x000000530c537221 */ /* 0x000fe20000010000 */
[-C--:B------:R-:W-:Y:S01]  /*d8c0*/  FFMA.FTZ R11, R73, R8.reuse, R170 ;  /* 0x00000008490b7223 */ /* 0x080fe200000100aa */
        /* <DEDUP_REMOVED lines=8> */
[----:B------:R-:W-:Y:S01]  /*d950*/  FADD.FTZ R82, R11, R82 ;  /* 0x000000520b527221 */ /* 0x000fe20000010000 */
[----:B------:R-:W-:Y:S01]  /*d960*/  FMUL.FTZ R227, R227, R168 ;  /* 0x000000a8e3e37220 */ /* 0x000fe20000410000 */
[----:B------:R-:W-:Y:S01]  /*d970*/  FADD.FTZ R81, R12, R81 ;  /* 0x000000510c517221 */ /* 0x000fe20000010000 */
[----:B------:R-:W-:Y:S01]  /*d980*/  BSSY.RECONVERGENT B0, `(.L_x_13200) ;  /* 0x0000018000007945 */ /* 0x000fe20003800200 */
        /* <DEDUP_REMOVED lines=9> */
[----:B-1----:R-:W-:Y:S01]  /*da20*/  @!P2 FADD.FTZ R4, R4, R115 ;  /* 0x000000730404a221 */ /* 0x002fe20000010000 */
        /* <DEDUP_REMOVED lines=12> */
[----:B------:R0:W-:Y:S02]  /*daf0*/  @!P2 STS.128 [UR16+0x18d0], R4 ;  /* 0x0018d004ff00a988 */ /* 0x0001e40008000c10 */
.L_x_13201:
[----:B------:R-:W-:Y:S05]  /*db00*/  BSYNC.RECONVERGENT B0 ;  /* 0x0000000000007941 */ /* 0x000fea0003800200 */
.L_x_13200:
        /* <DEDUP_REMOVED lines=24> */
[----:B------:R-:W0:Y:S04]  /*dc90*/  @P2 LDS.64 R2, [UR9+0x4610] ;  /* 0x00461009ff022984 */ /* 0x000e280008000a00 */
[----:B------:R-:W2:Y:S01]  /*dca0*/  @P2 LDS.64 R8, [UR9+0x3e10] ;  /* 0x003e1009ff082984 */ /* 0x000ea20008000a00 */
[----:B0-----:R-:W-:Y:S01]  /*dcb0*/  @P2 FADD.FTZ R6, R6, R2 ;  /* 0x0000000206062221 */ /* 0x001fe20000010000 */
[----:B------:R-:W-:Y:S01]  /*dcc0*/  @P2 FADD.FTZ R7, R7, R3 ;  /* 0x0000000307072221 */ /* 0x000fe20000010000 */
[----:B--2---:R-:W-:Y:S01]  /*dcd0*/  @P2 FADD.FTZ R4, R4, R8 ;  /* 0x0000000804042221 */ /* 0x004fe20000010000 */
[----:B------:R-:W-:-:S03]  /*dce0*/  @P2 FADD.FTZ R5, R5, R9 ;  /* 0x0000000905052221 */ /* 0x000fc60000010000 */
[----:B------:R2:W-:Y:S04]  /*dcf0*/  STS.64 [UR9+0x4610], R6 ;  /* 0x00461006ff007988 */ /* 0x0005e80008000a09 */
[----:B------:R2:W-:Y:S02]  /*dd00*/  STS.64 [UR9+0x3e10], R4 ;  /* 0x003e1004ff007988 */ /* 0x0005e40008000a09 */
.L_x_13203:
[----:B------:R-:W-:Y:S05]  /*dd10*/  BSYNC.RECONVERGENT B0 ;  /* 0x0000000000007941 */ /* 0x000fea0003800200 */
.L_x_13202:
[----:B------:R-:W-:-:S04]  /*dd20*/  UIADD3 UR8, UPT, UPT, UR8, 0x1, URZ ;  /* 0x0000000108087890 */ /* 0x000fc8000fffe0ff */
[----:B------:R-:W-:-:S09]  /*dd30*/  UISETP.GE.AND UP0, UPT, UR8, UR46, UPT ;  /* 0x0000002e0800728c */ /* 0x000fd2000bf06270 */
[----:B------:R-:W-:Y:S05]  /*dd40*/  BRA.U !UP0, `(.L_x_13204) ;  /* 0xffffff7108d87547 */ /* 0x000fea000b83ffff */
.L_x_13122:
        /* <DEDUP_REMOVED lines=9> */
[----:B------:R-:W-:Y:S01]  /*dde0*/  F2FP.BF16.F32.PACK_AB R38, R38, R39 ;  /* 0x000000272626723e */ /* 0x000fe200000010ff */
[----:B------:R-:W5:Y:S01]  /*ddf0*/  LDCU.64 UR18, c[0x0][0x4f8] ;  /* 0x00009f00ff1277ac */ /* 0x000f620008000a00 */
[----:B------:R-:W-:-:S02]  /*de00*/  PRMT R0, R42, 0x7632, R0 ;  /* 0x000076322a007816 */ /* 0x000fc40000000000 */
[----:B------:R-:W-:Y:S01]  /*de10*/  PRMT R2, R40, 0x7632, R2 ;  /* 0x0000763228027816 */ /* 0x000fe20000000002 */
[----:B------:R-:W1:Y:S01]  /*de20*/  LDCU.64 UR32, c[0x0][0x500] ;  /* 0x0000a000ff2077ac */ /* 0x000e620008000a00 */
[----:B------:R-:W-:Y:S01]  /*de30*/  ISETP.NE.AND P6, PT, R232, RZ, PT ;  /* 0x000000ffe800720c */ /* 0x000fe20003fc5270 */
[----:B------:R-:W1:Y:S01]  /*de40*/  S2UR UR12, SR_CTAID.Y ;  /* 0x00000000000c79c3 */ /* 0x000e620000002600 */
[----:B------:R-:W-:Y:S01]  /*de50*/  F2FP.BF16.F32.PACK_AB R36, R36, R37 ;  /* 0x000000252424723e */ /* 0x000fe200000010ff */
[----:B------:R-:W-:Y:S01]  /*de60*/  UIADD3 UR8, UPT, UPT, UR8, -0x200, URZ ;  /* 0xfffffe0008087890 */ /* 0x000fe2000fffe0ff */
[----:B------:R-:W-:Y:S01]  /*de70*/  F2FP.BF16.F32.PACK_AB R34, R34, R35 ;  /* 0x000000232222723e */ /* 0x000fe200000010ff */
[----:B------:R-:W-:Y:S01]  /*de80*/  UMOV UR9, URZ ;  /* 0x000000ff00097c82 */ /* 0x000fe20008000000 */
[----:B------:R-:W-:Y:S01]  /*de90*/  F2FP.BF16.F32.PACK_AB R32, R32, R33 ;  /* 0x000000212020723e */ /* 0x000fe200000010ff */
[----:B------:R-:W-:Y:S01]  /*dea0*/  UIADD3 UR28, UP0, UPT, UR28, -0x800, URZ ;  /* 0xfffff8001c1c7890 */ /* 0x000fe2000ff1e0ff */
[----:B------:R-:W-:Y:S01]  /*deb0*/  F2FP.BF16.F32.PACK_AB R30, R30, R31 ;  /* 0x0000001f1e1e723e */ /* 0x000fe200000010ff */
[----:B------:R3:W-:Y:S01]  /*dec0*/  STS.U16 [R94+0x2], R47 ;  /* 0x0000022f5e007388 */ /* 0x0007e20000000400 */
[----:B------:R-:W-:Y:S01]  /*ded0*/  PRMT R3, R36, 0x7632, R3 ;  /* 0x0000763224037816 */ /* 0x000fe20000000003 */
[----:B------:R-:W-:Y:S01]  /*dee0*/  UIADD3.X UR27, UPT, UPT, UR27, -0x1, URZ, UP0, !UPT ;  /* 0xffffffff1b1b7890 */ /* 0x000fe200087fe4ff */
[----:B0-2---:R-:W-:Y:S01]  /*def0*/  MOV R6, UR29 ;  /* 0x0000001d00067c02 */ /* 0x005fe20008000f00 */
[----:B------:R0:W-:Y:S01]  /*df00*/  STS.U16 [R94+0x6], R0 ;  /* 0x000006005e007388 */ /* 0x0001e20000000400 */
[----:B------:R-:W-:Y:S01]  /*df10*/  LOP3.LUT R5, R133, 0x1f, RZ, 0xc0, !PT ;  /* 0x0000001f85057812 */ /* 0x000fe200078ec0ff */
[----:B------:R-:W-:-:S02]  /*df20*/  UISETP.GT.AND UP0, UPT, UR20, 0x1, UPT ;  /* 0x000000011400788c */ /* 0x000fc4000bf04270 */
[----:B------:R2:W-:Y:S01]  /*df30*/  STS.U16 [R94+0xa], R2 ;  /* 0x00000a025e007388 */ /* 0x0005e20000000400 */
[----:B-----5:R-:W-:Y:S01]  /*df40*/  UIMAD.WIDE.U32 UR14, UR34, UR18, UR8 ;  /* 0x00000012220e72a5 */ /* 0x020fe2000f8e0008 */
[----:B---3--:R-:W-:Y:S01]  /*df50*/  PRMT R47, R38, 0x7632, R47 ;  /* 0x00007632262f7816 */ /* 0x008fe2000000002f */
[----:B------:R-:W-:Y:S01]  /*df60*/  UIADD3 UR21, UP1, UPT, UR21, -0x400, URZ ;  /* 0xfffffc0015157890 */ /* 0x000fe2000ff3e0ff */
[----:B------:R-:W-:Y:S01]  /*df70*/  STS.U16 [R94], R44 ;  /* 0x0000002c5e007388 */ /* 0x000fe20000000400 */
[----:B------:R-:W-:Y:S01]  /*df80*/  UIMAD UR15, UR34, UR19, UR15 ;  /* 0x00000013220f72a4 */ /* 0x000fe2000f8e020f */
[----:B0-----:R-:W-:Y:S01]  /*df90*/  PRMT R0, R34, 0x7632, R0 ;  /* 0x0000763222007816 */ /* 0x001fe20000000000 */
[----:B------:R-:W0:Y:S01]  /*dfa0*/  LDCU.64 UR18, c[0x0][0x550] ;  /* 0x0000aa00ff1277ac */ /* 0x000e220008000a00 */
[----:B------:R3:W-:Y:S01]  /*dfb0*/  STS.U16 [R94+0xe], R47 ;  /* 0x00000e2f5e007388 */ /* 0x0007e20000000400 */
[----:B--2---:R-:W-:Y:S01]  /*dfc0*/  PRMT R2, R30, 0x7632, R2 ;  /* 0x000076321e027816 */ /* 0x004fe20000000002 */
[----:B-1----:R-:W-:-:S02]  /*dfd0*/  UIMAD UR13, UR12, UR33, URZ ;  /* 0x000000210c0d72a4 */ /* 0x002fc4000f8e02ff */
[----:B------:R-:W-:Y:S01]  /*dfe0*/  STS.U16 [R94+0x4], R42 ;  /* 0x0000042a5e007388 */ /* 0x000fe20000000400 */
[----:B------:R-:W-:Y:S02]  /*dff0*/  UIMAD.WIDE.U32 UR14, UR12, UR32, UR14 ;  /* 0x000000200c0e72a5 */ /* 0x000fe4000f8e000e */
[----:B------:R-:W-:Y:S01]  /*e000*/  UIADD3 UR23, UP2, UPT, UR23, -0x400, URZ ;  /* 0xfffffc0017177890 */ /* 0x000fe2000ff5e0ff */
[----:B------:R-:W-:Y:S01]  /*e010*/  STS.U16 [R94+0x8], R40 ;  /* 0x000008285e007388 */ /* 0x000fe20000000400 */
[----:B------:R-:W-:Y:S01]  /*e020*/  MOV R4, UR13 ;  /* 0x0000000d00047c02 */ /* 0x000fe20008000f00 */
[----:B------:R-:W-:Y:S01]  /*e030*/  UIADD3 UR25, UP3, UPT, UR25, -0x400, URZ ;  /* 0xfffffc0019197890 */ /* 0x000fe2000ff7e0ff */
[----:B---3--:R-:W-:Y:S01]  /*e040*/  PRMT R47, R32, 0x7632, R47 ;  /* 0x00007632202f7816 */ /* 0x008fe2000000002f */
        /* <DEDUP_REMOVED lines=13> */
[----:B------:R-:W-:Y:S01]  /*e120*/  LDS.U16 R7, [R110] ;  /* 0x000000006e077984 */ /* 0x000fe20000000400 */
[----:B-1----:R-:W-:-:S03]  /*e130*/  SHF.L.U32 R2, R133, 0x4, RZ ;  /* 0x0000000485027819 */ /* 0x002fc600000006ff */
[----:B------:R-:W-:Y:S01]  /*e140*/  LDS.U16 R11, [R109+0x40] ;  /* 0x000040006d0b7984 */ /* 0x000fe20000000400 */
[----:B------:R-:W-:-:S03]  /*e150*/  LOP3.LUT R9, R5, 0x3e00, R2, 0xf8, !PT ;  /* 0x00003e0005097812 */ /* 0x000fc600078ef802 */
[----:B------:R-:W-:Y:S01]  /*e160*/  LDS.U16 R13, [R108+0x80] ;  /* 0x000080006c0d7984 */ /* 0x000fe20000000400 */
[----:B------:R-:W-:-:S03]  /*e170*/  IADD3 R3, P0, PT, R9, UR14, RZ ;  /* 0x0000000e09037c10 */ /* 0x000fc6000ff1e0ff */
[----:B------:R-:W-:Y:S01]  /*e180*/  LDS.U16 R15, [R107+0xc0] ;  /* 0x0000c0006b0f7984 */ /* 0x000fe20000000400 */
[----:B------:R-:W-:Y:S02]  /*e190*/  LOP3.LUT R41, R9, 0x20, RZ, 0xfc, !PT ;  /* 0x0000002009297812 */ /* 0x000fe400078efcff */
[----:B------:R-:W-:Y:S01]  /*e1a0*/  IADD3.X R4, PT, PT, R4, UR15, RZ, P0, !PT ;  /* 0x0000000f04047c10 */ /* 0x000fe200087fe4ff */
[----:B------:R-:W-:Y:S01]  /*e1b0*/  LDS.U16 R17, [R106+0x100] ;  /* 0x000100006a117984 */ /* 0x000fe20000000400 */
[----:B0-----:R-:W-:Y:S01]  /*e1c0*/  LEA R2, P0, R3, UR18, 0x1 ;  /* 0x0000001203027c11 */ /* 0x001fe2000f8008ff */
[----:B------:R-:W0:Y:S01]  /*e1d0*/  LDCU.64 UR14, c[0x0][0x518] ;  /* 0x0000a300ff0e77ac */ /* 0x000e220008000a00 */
[----:B------:R-:W-:Y:S01]  /*e1e0*/  LOP3.LUT R43, R9, 0x40, RZ, 0xfc, !PT ;  /* 0x00000040092b7812 */ /* 0x000fe200078efcff */
[----:B------:R-:W-:Y:S01]  /*e1f0*/  LDS.U16 R19, [R105+0x140] ;  /* 0x0001400069137984 */ /* 0x000fe20000000400 */
[----:B------:R-:W-:Y:S02]  /*e200*/  LEA.HI.X R3, R3, UR19, R4, 0x1, P0 ;  /* 0x0000001303037c11 */ /* 0x000fe400080f0c04 */
        /* <DEDUP_REMOVED lines=77> */
[C---:B------:R-:W-:Y:S01]  /*e6e0*/  PRMT R13, R2.reuse, 0x7610, R13 ;  /* 0x00007610020d7816 */ /* 0x040fe2000000000d */
        /* <DEDUP_REMOVED lines=11> */
[----:B-1----:R-:W-:Y:S01]  /*e7a0*/  PRMT R4, R0, 0x7610, R4 ;  /* 0x0000761000047816 */ /* 0x002fe20000000004 */
        /* <DEDUP_REMOVED lines=45> */
[----:B------:R-:W5:Y:S02]  /*ea80*/  LDCU.64 UR16, c[0x0][0x520] ;  /* 0x0000a400ff1077ac */ /* 0x000f640008000a00 */
[----:B-----5:R-:W-:-:S04]  /*ea90*/  UIMAD.WIDE.U32 UR8, UR12, UR16, UR8 ;  /* 0x000000100c0872a5 */ /* 0x020fc8000f8e0008 */
        /* <DEDUP_REMOVED lines=40> */
.L_x_13120:
        /* <DEDUP_REMOVED lines=33> */
.L_x_13207:
[----:B------:R-:W-:Y:S05]  /*ef30*/  BSYNC.RECONVERGENT B0 ;  /* 0x0000000000007941 */ /* 0x000fea0003800200 */
.L_x_13206:
        /* <DEDUP_REMOVED lines=31> */
.L_x_13209:
[----:B------:R-:W-:Y:S05]  /*f130*/  BSYNC.RECONVERGENT B0 ;  /* 0x0000000000007941 */ /* 0x000fea0003800200 */
.L_x_13208:
[----:B------:R-:W-:Y:S05]  /*f140*/  @P0 EXIT ;  /* 0x000000000000094d */ /* 0x000fea0003800000 */
[----:B------:R-:W3:Y:S01]  /*f150*/  LDCU.64 UR8, c[0x0][0x4e8] ;  /* 0x00009d00ff0877ac */ /* 0x000ee20008000a00 */
[----:B------:R-:W5:Y:S01]  /*f160*/  S2UR UR13, SR_CgaCtaId ;  /* 0x00000000000d79c3 */ /* 0x000f620000008800 */
[----:B------:R-:W-:Y:S01]  /*f170*/  BSSY.RECONVERGENT B0, `(.L_x_13210) ;  /* 0x000002c000007945 */ /* 0x000fe20003800200 */
[----:B------:R-:W0:Y:S01]  /*f180*/  LDCU.64 UR10, c[0x0][0x4a8] ;  /* 0x00009500ff0a77ac */ /* 0x000e220008000a00 */
[----:B------:R-:W1:Y:S01]  /*f190*/  LDCU UR14, c[0x0][0x360] ;  /* 0x00006c00ff0e77ac */ /* 0x000e620008000800 */
[----:B------:R-:W1:Y:S01]  /*f1a0*/  LDCU.64 UR16, c[0x0][0x4b0] ;  /* 0x00009600ff1077ac */ /* 0x000e620008000a00 */
[----:B------:R-:W1:Y:S01]  /*f1b0*/  LDCU.64 UR18, c[0x0][0x530] ;  /* 0x0000a600ff1277ac */ /* 0x000e620008000a00 */
[----:B---3--:R-:W-:Y:S02]  /*f1c0*/  UIMAD.WIDE.U32 UR4, UR12, UR8, URZ ;  /* 0x000000080c0472a5 */ /* 0x008fe4000f8e00ff */
[----:B0-----:R-:W-:Y:S02]  /*f1d0*/  UIMAD.WIDE.U32 UR6, UR12, UR10, URZ ;  /* 0x0000000a0c0672a5 */ /* 0x001fe4000f8e00ff */
[----:B------:R-:W-:Y:S01]  /*f1e0*/  UIMAD UR8, UR12, UR9, UR5 ;  /* 0x000000090c0872a4 */ /* 0x000fe2000f8e0205 */
[----:B------:R-:W0:Y:S02]  /*f1f0*/  LDCU.64 UR20, c[0x0][0x4f0] ;  /* 0x00009e00ff1477ac */ /* 0x000e240008000a00 */
[----:B------:R-:W-:Y:S01]  /*f200*/  UMOV UR9, 0x400 ;  /* 0x0000040000097882 */ /* 0x000fe20000000000 */
[----:B------:R-:W3:Y:S01]  /*f210*/  LDCU.64 UR22, c[0x0][0x540] ;  /* 0x0000a800ff1677ac */ /* 0x000ee20008000a00 */
[----:B------:R-:W-:-:S02]  /*f220*/  UIMAD UR12, UR12, UR11, UR7 ;  /* 0x0000000b0c0c72a4 */ /* 0x000fc4000f8e0207 */
[----:B-1---5:R-:W-:-:S12]  /*f230*/  ULEA UR9, UR13, UR9, 0x18 ;  /* 0x000000090d097291 */ /* 0x022fd8000f8ec0ff */
.L_x_13211:
[----:B------:R-:W-:Y:S02]  /*f240*/  LEA R0, R11, UR9, 0x3 ;  /* 0x000000090b007c11 */ /* 0x000fe4000f8e18ff */
[----:B-12---:R-:W-:Y:S02]  /*f250*/  MOV R3, UR7 ;  /* 0x0000000700037c02 */ /* 0x006fe40008000f00 */
[----:B------:R-:W-:Y:S01]  /*f260*/  MOV R2, UR6 ;  /* 0x0000000600027c02 */ /* 0x000fe20008000f00 */
[----:B------:R-:W1:Y:S01]  /*f270*/  LDS.64 R12, [R0+0x3e10] ;  /* 0x003e1000000c7984 */ /* 0x000e620000000a00 */
[----:B------:R-:W-:Y:S02]  /*f280*/  SHF.R.S32.HI R3, RZ, 0x1f, R11 ;  /* 0x0000001fff037819 */ /* 0x000fe4000001140b */
[----:B------:R-:W-:Y:S01]  /*f290*/  MOV R7, UR12 ;  /* 0x0000000c00077c02 */ /* 0x000fe20008000f00 */
[----:B------:R-:W2:Y:S01]  /*f2a0*/  LDS.64 R14, [R0+0x4610] ;  /* 0x00461000000e7984 */ /* 0x000ea20000000a00 */
[----:B------:R-:W-:Y:S01]  /*f2b0*/  MOV R6, R2 ;  /* 0x0000000200067202 */ /* 0x000fe20000000f00 */
[C---:B------:R-:W-:Y:S01]  /*f2c0*/  IMAD R2, R3.reuse, UR16, RZ ;  /* 0x0000001003027c24 */ /* 0x040fe2000f8e02ff */
[----:B------:R-:W-:Y:S01]  /*f2d0*/  MOV R4, UR4 ;  /* 0x0000000400047c02 */ /* 0x000fe20008000f00 */
[----:B0-----:R-:W-:Y:S01]  /*f2e0*/  IMAD R10, R3, UR20, RZ ;  /* 0x00000014030a7c24 */ /* 0x001fe2000f8e02ff */
        /* <DEDUP_REMOVED lines=13> */
[----:B---3--:R-:W-:-:S04]  /*f3c0*/  LEA R4, P1, R8, UR22, 0x3 ;  /* 0x0000001608047c11 */ /* 0x008fc8000f8218ff */
[----:B------:R-:W-:Y:S01]  /*f3d0*/  LEA.HI.X R5, R8, UR23, R5, 0x3, P1 ;  /* 0x0000001708057c11 */ /* 0x000fe200088f1c05 */
[----:B-1----:R1:W-:Y:S04]  /*f3e0*/  REDG.E.ADD.F32.FTZ.RN.STRONG.GPU desc[UR30][R2.64], R12 ;  /* 0x0000000c020079a6 */ /* 0x0023e8000c12f31e */
[----:B------:R1:W-:Y:S04]  /*f3f0*/  REDG.E.ADD.F32.FTZ.RN.STRONG.GPU desc[UR30][R2.64+0x4], R13 ;  /* 0x0000040d020079a6 */ /* 0x0003e8000c12f31e */
[----:B--2---:R1:W-:Y:S04]  /*f400*/  REDG.E.ADD.F32.FTZ.RN.STRONG.GPU desc[UR30][R4.64], R14 ;  /* 0x0000000e040079a6 */ /* 0x0043e8000c12f31e */
[----:B------:R1:W-:Y:S01]  /*f410*/  REDG.E.ADD.F32.FTZ.RN.STRONG.GPU desc[UR30][R4.64+0x4], R15 ;  /* 0x0000040f040079a6 */ /* 0x0003e2000c12f31e */
[----:B------:R-:W-:Y:S05]  /*f420*/  @!P0 BRA `(.L_x_13211) ;  /* 0xfffffffc00848947 */ /* 0x000fea000383ffff */
[----:B------:R-:W-:Y:S05]  /*f430*/  BSYNC.RECONVERGENT B0 ;  /* 0x0000000000007941 */ /* 0x000fea0003800200 */
.L_x_13210:
[----:B------:R-:W-:Y:S05]  /*f440*/  EXIT ;  /* 0x000000000000794d */ /* 0x000fea0003800000 */
.L_x_13212:
        /* <DEDUP_REMOVED lines=11> */
.L_x_18737:


//--------------------- .text._Z25selective_scan_bwd_kernelI32Selective_Scan_bwd_kernel_traitsILi32ELi16ELb0ELb1ELb0ELb1ELb0EN3c108BFloat16ENS1_7complexIfEEEEv12SSMParamsBwd --------------------------
	.section	.text._Z25selective_scan_bwd_kernelI32Selective_Scan_bwd_kernel_traitsILi32ELi16ELb0ELb1ELb0ELb1ELb0EN3c108BFloat16ENS1_7complexIfEEEEv12SSMParamsBwd,"ax",@progbits
	.align	128
        .global         _Z25selective_scan_bwd_kernelI32Selective_Scan_bwd_kernel_traitsILi32ELi16ELb0ELb1ELb0ELb1ELb0EN3c108BFloat16ENS1_7complexIfEEEEv12SSMParamsBwd
        .type           _Z25selective_scan_bwd_kernelI32Selective_Scan_bwd_kernel_traitsILi32ELi16ELb0ELb1ELb0ELb1ELb0EN3c108BFloat16ENS1_7complexIfEEEEv12SSMParamsBwd,@function
        .size           _Z25selective_scan_bwd_kernelI32Selective_Scan_bwd_kernel_traitsILi32ELi16ELb0ELb1ELb0ELb1ELb0EN3c108BFloat16ENS1_7complexIfEEEEv12SSMParamsBwd,(.L_x_18738 - _Z25selective_scan_bwd_kernelI32Selective_Scan_bwd_kernel_traitsILi32ELi16ELb0ELb1ELb0ELb1ELb0EN3c108BFloat16ENS1_7complexIfEEEEv12SSMParamsBwd)
        .other          _Z25selective_scan_bwd_kernelI32Selective_Scan_bwd_kernel_traitsILi32ELi16ELb0ELb1ELb0ELb1ELb0EN3c108BFloat16ENS1_7complexIfEEEEv12SSMParamsBwd,@"STO_CUDA_ENTRY STV_DEFAULT"
_Z25selective_scan_bwd_kernelI32Selective_Scan_bwd_kernel_traitsILi32ELi16ELb0ELb1ELb0ELb1ELb0EN3c108BFloat16ENS1_7complexIfEEEEv12SSMParamsBwd:
.text._Z25selective_scan_bwd_kernelI32Selective_Scan_bwd_kernel_traitsILi32ELi16ELb0ELb1ELb0ELb1ELb0EN3c108BFloat16ENS1_7complexIfEEEEv12SSMParamsBwd:
        /* <DEDUP_REMOVED lines=31> */
[----:B------:R-:W-:-:S02]  /*01f0*/  CS2R R14, SRZ ;  /* 0x00000000000e7805 */ /* 0x000fc4000001ff00 */
        /* <DEDUP_REMOVED lines=105> */
[----:B------:R-:W-:Y:S01]  /*0890*/  UMOV UR15, UR13 ;  /* 0x0000000d000f7c82 */ /* 0x000fe20008000000 */
[C---:B0-----:R-:W-:Y:S02]  /*08a0*/  SHF.L.U32 R3, R2.reuse, 0x4, RZ ;  /* 0x0000000402037819 */ /* 0x041fe400000006ff */
[----:B------:R-:W-:-:S04]  /*08b0*/  LOP3.LUT R2, R2, 0x1f, RZ, 0xc0, !PT ;  /* 0x0000001f02027812 */ /* 0x000fc800078ec0ff */
[----:B-1----:R-:W-:-:S07]  /*08c0*/  LOP3.LUT R0, R2, 0x3e00, R3, 0xf8, !PT ;  /* 0x00003e0002007812 */ /* 0x002fce00078ef803 */
.L_x_13329:
        /* <DEDUP_REMOVED lines=168> */
[----:B------:R-:W-:-:S03]  /*1350*/  LEA R29, R9, UR22, 0x1 ;  /* 0x00000016091d7c11 */ /* 0x000fc6000f8e08ff */
[----:B------:R2:W-:Y:S01]  /*1360*/  STS.U16 [R28+0x2c0], R33 ;  /* 0x0002c0211c007388 */ /* 0x0005e20000000400 */
[----:B-1----:R-:W-:Y:S02]  /*1370*/  LEA R31, R13, UR22, 0x1 ;  /* 0x000000160d1f7c11 */ /* 0x002fe4000f8e08ff */
[----:B0-----:R-:W-:Y:S02]  /*1380*/  LEA R30, R11, UR22, 0x1 ;  /* 0x000000160b1e7c11 */ /* 0x001fe4000f8e08ff */
[----:B--2---:R-:W-:Y:S01]  /*1390*/  LEA.HI.SX32 R33, R0, R0, 0x1b ;  /* 0x0000000000217211 */ /* 0x004fe200078fdaff */
        /* <DEDUP_REMOVED lines=90> */
[----:B--2---:R-:W-:Y:S04]  /*1940*/  STS.U16 [R26+0x240], R35 ;  /* 0x000240231a007388 */ /* 0x004fe80000000400 */
[----:B------:R-:W-:Y:S04]  /*1950*/  STS.U16 [R27+0x280], R36 ;  /* 0x000280241b007388 */ /* 0x000fe80000000400 */
[----:B------:R2:W-:Y:S04]  /*1960*/  STS.U16 [R28+0x2c0], R37 ;  /* 0x0002c0251c007388 */ /* 0x0005e80000000400 */
        /* <DEDUP_REMOVED lines=82> */
[----:B------:R-:W-:Y:S01]  /*1e90*/  FSETP.GTU.FTZ.AND P2, PT, R46, 20, PT ;  /* 0x41a000002e00780b */ /* 0x000fe20003f5c000 */
[----:B------:R-:W-:Y:S01]  /*1ea0*/  FADD.FTZ R54, R54, UR6 ;  /* 0x0000000636367e21 */ /* 0x000fe20008010000 */
[----:B------:R-:W-:Y:S02]  /*1eb0*/  FSETP.GTU.FTZ.AND P3, PT, R47, 20, PT ;  /* 0x41a000002f00780b */ /* 0x000fe40003f7c000 */
        /* <DEDUP_REMOVED lines=10> */
[----:B--2---:R0:W-:Y:S04]  /*1f60*/  STS.U16 [R25+0x200], R34 ;  /* 0x0002002219007388 */ /* 0x0041e80000000400 */
        /* <DEDUP_REMOVED lines=27> */
[----:B---3--:R-:W-:Y:S02]  /*2120*/  CS2R R40, SRZ ;  /* 0x0000000000287805 */ /* 0x008fe4000001ff00 */
[----:B----4-:R-:W-:Y:S01]  /*2130*/  CS2R R42, SRZ ;  /* 0x00000000002a7805 */ /* 0x010fe2000001ff00 */
        /* <DEDUP_REMOVED lines=31> */
.L_x_13215:
[----:B------:R-:W-:Y:S05]  /*2330*/  BSYNC.RECONVERGENT B0 ;  /* 0x0000000000007941 */ /* 0x000fea0003800200 */
.L_x_13214:
        /* <DEDUP_REMOVED lines=38> */
.L_x_13217:
[----:B------:R-:W-:Y:S05]  /*25a0*/  BSYNC.RECONVERGENT B0 ;  /* 0x0000000000007941 */ /* 0x000fea0003800200 */
.L_x_13216:
        /* <DEDUP_REMOVED lines=39> */
.L_x_13219:
[----:B------:R-:W-:Y:S05]  /*2820*/  BSYNC.RECONVERGENT B0 ;  /* 0x0000000000007941 */ /* 0x000fea0003800200 */
.L_x_13218:
        /* <DEDUP_REMOVED lines=39> */
.L_x_13221:
[----:B------:R-:W-:Y:S05]  /*2aa0*/  BSYNC.RECONVERGENT B0 ;  /* 0x0000000000007941 */ /* 0x000fea0003800200 */
.L_x_13220:
        /* <DEDUP_REMOVED lines=39> */
.L_x_13223:
[----:B------:R-:W-:Y:S05]  /*2d20*/  BSYNC.RECONVERGENT B0 ;  /* 0x0000000000007941 */ /* 0x000fea0003800200 */
.L_x_13222:
        /* <DEDUP_REMOVED lines=39> */
.L_x_13225:
[----:B------:R-:W-:Y:S05]  /*2fa0*/  BSYNC.RECONVERGENT B0 ;  /* 0x0000000000007941 */ /* 0x000fea0003800200 */
.L_x_13224:
        /* <DEDUP_REMOVED lines=39> */
.L_x_13227:
[----:B------:R-:W-:Y:S05]  /*3220*/  BSYNC.RECONVERGENT B0 ;  /* 0x0000000000007941 */ /* 0x000fea0003800200 */
.L_x_13226:
        /* <DEDUP_REMOVED lines=39> */
.L_x_13229:
[----:B------:R-:W-:Y:S05]  /*34a0*/  BSYNC.RECONVERGENT B0 ;  /* 0x0000000000007941 */ /* 0x000fea0003800200 */
.L_x_13228:
        /* <DEDUP_REMOVED lines=39> */
.L_x_13231:
[----:B------:R-:W-:Y:S05]  /*3720*/  BSYNC.RECONVERGENT B0 ;  /* 0x0000000000007941 */ /* 0x000fea0003800200 */
.L_x_13230:
        /* <DEDUP_REMOVED lines=39> */
.L_x_13233:
[----:B------:R-:W-:Y:S05]  /*39a0*/  BSYNC.RECONVERGENT B0 ;  /* 0x0000000000007941 */ /* 0x000fea0003800200 */
.L_x_13232:
        /* <DEDUP_REMOVED lines=44> */
.L_x_13235:
[----:B------:R-:W-:Y:S05]  /*3c70*/  BSYNC.RECONVERGENT B0 ;  /* 0x0000000000007941 */ /* 0x000fea0003800200 */
.L_x_13234:
        /* <DEDUP_REMOVED lines=32> */
.L_x_13237:
[----:B------:R-:W-:Y:S05]  /*3e80*/  BSYNC.RECONVERGENT B0 ;  /* 0x0000000000007941 */ /* 0x000fea0003800200 */
.L_x_13236:
        /* <DEDUP_REMOVED lines=32> */
.L_x_13239:
[----:B------:R-:W-:Y:S05]  /*4090*/  BSYNC.RECONVERGENT B0 ;  /* 0x0000000000007941 */ /* 0x000fea0003800200 */
.L_x_13238:
        /* <DEDUP_REMOVED lines=32> */
.L_x_13241:
[----:B------:R-:W-:Y:S05]  /*42a0*/  BSYNC.RECONVERGENT B0 ;  /* 0x0000000000007941 */ /* 0x000fea0003800200 */
.L_x_13240:
        /* <DEDUP_REMOVED lines=32> */
.L_x_13243:
[----:B------:R-:W-:Y:S05]  /*44b0*/  BSYNC.RECONVERGENT B0 ;  /* 0x0000000000007941 */ /* 0x000fea0003800200 */
.L_x_13242:
        /* <DEDUP_REMOVED lines=32> */
.L_x_13245:
[----:B------:R-:W-:Y:S05]  /*46c0*/  BSYNC.RECONVERGENT B0 ;  /* 0x0000000000007941 */ /* 0x000fea0003800200 */
.L_x_13244:
        /* <DEDUP_REMOVED lines=28> */
[----:B------:R-:W-:Y:S01]  /*4890*/  HFMA2 R34, -RZ, RZ, 0, 0 ;  /* 0x00000000ff227431 */ /* 0x000fe200000001ff */
        /* <DEDUP_REMOVED lines=14> */
[----:B------:R-:W-:Y:S01]  /*4980*/  ISETP.GE.AND P1, PT, R0, UR41, PT ;  /* 0x0000002900007c0c */ /* 0x000fe2000bf26270 */
[----:B------:R-:W-:Y:S01]  /*4990*/  FADD.FTZ R0, R101, R101 ;  /* 0x0000006565007221 */ /* 0x000fe20000010000 */
[----:B------:R-:W-:Y:S01]  /*49a0*/  FADD.FTZ R101, R102, R102 ;  /* 0x0000006666657221 */ /* 0x000fe20000010000 */
[----:B------:R-:W-:Y:S01]  /*49b0*/  FADD.FTZ R102, R5, R5 ;  /* 0x0000000505667221 */ /* 0x000fe20000010000 */
[----:B------:R-:W-:Y:S01]  /*49c0*/  ISETP.EQ.AND P0, PT, R116, RZ, P0 ;  /* 0x000000ff7400720c */ /* 0x000fe20000702270 */
[----:B0-----:R-:W-:Y:S01]  /*49d0*/  UIMAD.WIDE.U32 UR12, UR43, UR26, URZ ;  /* 0x0000001a2b0c72a5 */ /* 0x001fe2000f8e00ff */
        /* <DEDUP_REMOVED lines=16> */
.L_x_13328:
[----:B------:R-:W-:Y:S01]  /*4ae0*/  LOP3.LUT R118, R99, 0x3e0, R2, 0xfe, !PT ;  /* 0x000003e063767812 */ /* 0x000fe200078efe02 */
[----:B0-----:R-:W5:Y:S01]  /*4af0*/  @!P1 LDC.64 R4, c[0x0][0x3c0] ;  /* 0x0000f000ff049b82 */ /* 0x001f620000000a00 */
[----:B------:R-:W-:Y:S02]  /*4b00*/  LOP3.LUT R2, R2, 0x7c00, R99, 0xf8, !PT ;  /* 0x00007c0002027812 */ /* 0x000fe400078ef863 */
[----:B------:R-:W-:Y:S02]  /*4b10*/  ISETP.GE.AND P2, PT, R118, UR41, PT ;  /* 0x0000002976007c0c */ /* 0x000fe4000bf46270 */
[C---:B------:R-:W-:Y:S02]  /*4b20*/  LOP3.LUT R10, R2.reuse, 0x20, RZ, 0xfc, !PT ;  /* 0x00000020020a7812 */ /* 0x040fe400078efcff */
[----:B------:R-:W-:Y:S02]  /*4b30*/  LOP3.LUT R12, R2, 0x40, RZ, 0xfc, !PT ;  /* 0x00000040020c7812 */ /* 0x000fe400078efcff */
[----:B------:R-:W-:-:S02]  /*4b40*/  ISETP.GE.AND P6, PT, R10, UR41, PT ;  /* 0x000000290a007c0c */ /* 0x000fc4000bfc6270 */
[----:B------:R-:W-:Y:S02]  /*4b50*/  ISETP.GE.AND P3, PT, R12, UR41, PT ;  /* 0x000000290c007c0c */ /* 0x000fe4000bf66270 */
[----:B------:R-:W-:Y:S02]  /*4b60*/  @!P1 MOV R3, RZ ;  /* 0x000000ff00039202 */ /* 0x000fe40000000f00 */
[----:B------:R-:W-:Y:S01]  /*4b70*/  LOP3.LUT R6, R2, 0x60, RZ, 0xfc, !PT ;  /* 0x0000006002067812 */ /* 0x000fe200078efcff */
[----:B-1----:R-:W1:Y:S01]  /*4b80*/  @!P2 LDC.64 R120, c[0x0][0x3c0] ;  /* 0x0000f000ff78ab82 */ /* 0x002e620000000a00 */
[----:B------:R-:W-:Y:S02]  /*4b90*/  @!P2 MOV R119, RZ ;  /* 0x000000ff0077a202 */ /* 0x000fe40000000f00 */
[----:B------:R-:W-:Y:S02]  /*4ba0*/  ISETP.GE.AND P4, PT, R6, UR41, PT ;  /* 0x0000002906007c0c */ /* 0x000fe4000bf86270 */
[----:B------:R-:W-:-:S02]  /*4bb0*/  PRMT R115, RZ, 0x7610, R115 ;  /* 0x00007610ff737816 */ /* 0x000fc40000000073 */
[----:B------:R-:W-:Y:S01]  /*4bc0*/  @!P6 MOV R11, RZ ;  /* 0x000000ff000be202 */ /* 0x000fe20000000f00 */
[----:B--2---:R-:W2:Y:S01]  /*4bd0*/  @!P6 LDC.64 R122, c[0x0][0x3c0] ;  /* 0x0000f000ff7aeb82 */ /* 0x004ea20000000a00 */
        /* <DEDUP_REMOVED lines=22> */
[----:B------:R-:W-:Y:S02]  /*4d40*/  @!P4 MOV R7, RZ ;  /* 0x000000ff0007c202 */ /* 0x000fe40000000f00 */
[----:B------:R-:W-:Y:S02]  /*4d50*/  @!P3 LEA.HI.X R123, R8, UR21, R3, 0x1, P6 ;  /* 0x00000015087bbc11 */ /* 0x000fe4000b0f0c03 */
[----:B------:R-:W-:Y:S01]  /*4d60*/  ISETP.GE.AND P6, PT, R12, UR41, PT ;  /* 0x000000290c007c0c */ /* 0x000fe2000bfc6270 */
[----:B---3--:R-:W3:Y:S01]  /*4d70*/  @!P5 LDC.64 R128, c[0x0][0x3c0] ;  /* 0x0000f000ff80db82 */ /* 0x008ee20000000a00 */
        /* <DEDUP_REMOVED lines=10> */
[----:B------:R-:W-:-:S02]  /*4e20*/  PRMT R137, RZ, 0x7610, R137 ;  /* 0x00007610ff897816 */ /* 0x000fc40000000089 */
[----:B------:R-:W-:-:S04]  /*4e30*/  @!P6 MOV R13, RZ ;  /* 0x000000ff000de202 */ /* 0x000fc80000000f00 */
[----:B------:R0:W5:Y:S01]  /*4e40*/  @!P4 LDG.E.U16 R137, desc[UR24][R124.64] ;  /* 0x000000187c89c981 */ /* 0x000162000c1e1500 */
[----:B---3--:R-:W-:-:S04]  /*4e50*/  @!P5 IMAD.WIDE.U32 R6, R128, UR8, R10 ;  /* 0x000000088006dc25 */ /* 0x008fc8000f8e000a */
[----:B--2---:R-:W2:Y:S01]  /*4e60*/  @!P3 LDC.64 R118, c[0x0][0x3c0] ;  /* 0x0000f000ff76bb82 */ /* 0x004ea20000000a00 */
[----:B------:R-:W-:Y:S01]  /*4e70*/  @!P5 IMAD R3, R129, UR8, R7 ;  /* 0x000000088103dc24 */ /* 0x000fe2000f8e0207 */
[----:B-1----:R-:W-:Y:S02]  /*4e80*/  @!P5 LEA R122, P4, R6, UR20, 0x1 ;  /* 0x00000014067adc11 */ /* 0x002fe4000f8808ff */
[----:B------:R-:W-:Y:S02]  /*4e90*/  LOP3.LUT R10, R2, 0xe0, RZ, 0xfc, !PT ;  /* 0x000000e0020a7812 */ /* 0x000fe400078efcff */
[----:B------:R-:W-:Y:S02]  /*4ea0*/  @!P5 LEA.HI.X R123, R6, UR21, R3, 0x1, P4 ;  /* 0x00000015067bdc11 */ /* 0x000fe4000a0f0c03 */
[----:B------:R-:W-:Y:S02]  /*4eb0*/  ISETP.GE.AND P4, PT, R10, UR41, PT ;  /* 0x000000290a007c0c */ /* 0x000fe4000bf86270 */
[----:B------:R-:W-:Y:S01]  /*4ec0*/  PRMT R138, RZ, 0x7610, R138 ;  /* 0x00007610ff8a7816 */ /* 0x000fe2000000008a */
[----:B----4-:R-:W-:Y:S01]  /*4ed0*/  @!P6 IMAD.WIDE.U32 R12, R126, UR8, R12 ;  /* 0x000000087e0cec25 */ /* 0x010fe2000f8e000c */
[----:B------:R-:W-:-:S03]  /*4ee0*/  LOP3.LUT R6, R2, 0x100, RZ, 0xfc, !PT ;  /* 0x0000010002067812 */ /* 0x000fc600078efcff */
[----:B------:R-:W-:Y:S01]  /*4ef0*/  @!P6 IMAD R3, R127, UR8, R13 ;  /* 0x000000087f03ec24 */ /* 0x000fe2000f8e020d */
[----:B------:R1:W3:Y:S01]  /*4f00*/  @!P5 LDG.E.U16 R138, desc[UR24][R122.64] ;  /* 0x000000187a8ad981 */ /* 0x0002e2000c1e1500 */
        /* <DEDUP_REMOVED lines=9> */
[----:B------:R2:W4:Y:S01]  /*4fa0*/  @!P6 LDG.E.U16 R135, desc[UR24][R124.64] ;  /* 0x000000187c87e981 */ /* 0x000522000c1e1500 */
[----:B------:R-:W-:-:S04]  /*4fb0*/  @!P3 LEA R118, P6, R12, UR20, 0x1 ;  /* 0x000000140c76bc11 */ /* 0x000fc8000f8c08ff */
[----:B------:R-:W-:Y:S01]  /*4fc0*/  @!P3 LEA.HI.X R119, R12, UR21, R119, 0x1, P6 ;  /* 0x000000150c77bc11 */ /* 0x000fe2000b0f0c77 */
[----:B------:R-:W2:Y:S01]  /*4fd0*/  @!P5 LDC.64 R128, c[0x0][0x3c0] ;  /* 0x0000f000ff80db82 */ /* 0x000ea20000000a00 */
[----:B------:R-:W-:Y:S02]  /*4fe0*/  ISETP.GE.AND P6, PT, R8, UR41, PT ;  /* 0x0000002908007c0c */ /* 0x000fe4000bfc6270 */
[----:B------:R-:W-:Y:S02]  /*4ff0*/  @!P4 MOV R11, RZ ;  /* 0x000000ff000bc202 */ /* 0x000fe40000000f00 */
[----:B------:R-:W-:Y:S01]  /*5000*/  PRMT R136, RZ, 0x7610, R136 ;  /* 0x00007610ff887816 */ /* 0x000fe20000000088 */
[----:B0-----:R-:W-:-:S05]  /*5010*/  @!P4 IMAD.WIDE.U32 R12, R126, UR8, R10 ;  /* 0x000000087e0ccc25 */ /* 0x001fca000f8e000a */
[----:B------:R0:W4:Y:S03]  /*5020*/  @!P3 LDG.E.U16 R136, desc[UR24][R118.64] ;  /* 0x000000187688b981 */ /* 0x000126000c1e1500 */
[----:B-1----:R-:W1:Y:S01]  /*5030*/  @!P6 LDC.64 R122, c[0x0][0x3c0] ;  /* 0x0000f000ff7aeb82 */ /* 0x002e620000000a00 */
[----:B------:R-:W-:Y:S01]  /*5040*/  @!P4 IMAD R3, R127, UR8, R13 ;  /* 0x000000087f03cc24 */ /* 0x000fe2000f8e020d */
[----:B--2---:R-:W-:Y:S02]  /*5050*/  @!P4 LEA R124, P3, R12, UR20, 0x1 ;  /* 0x000000140c7ccc11 */ /* 0x004fe4000f8608ff */
        /* <DEDUP_REMOVED lines=8> */
[----:B------:R-:W2:Y:S01]  /*50e0*/  @!P4 LDG.E.U16 R133, desc[UR24][R124.64] ;  /* 0x000000187c85c981 */ /* 0x000ea2000c1e1500 */
[C---:B------:R-:W-:Y:S02]  /*50f0*/  @!P5 LEA R126, P4, R6.reuse, UR20, 0x1 ;  /* 0x00000014067edc11 */ /* 0x040fe4000f8808ff */
[----:B------:R-:W-:Y:S02]  /*5100*/  @!P6 MOV R9, RZ ;  /* 0x000000ff0009e202 */ /* 0x000fe40000000f00 */
[----:B------:R-:W-:Y:S01]  /*5110*/  @!P5 LEA.HI.X R127, R6, UR21, R3, 0x1, P4 ;  /* 0x00000015067fdc11 */ /* 0x000fe2000a0f0c03 */
[----:B0-----:R-:W0:Y:S01]  /*5120*/  @!P3 LDC.64 R118, c[0x0][0x3c0] ;  /* 0x0000f000ff76bb82 */ /* 0x001e220000000a00 */
[----:B------:R-:W-:Y:S02]  /*5130*/  ISETP.GE.AND P4, PT, R12, UR41, PT ;  /* 0x000000290c007c0c */ /* 0x000fe4000bf86270 */
[----:B------:R-:W-:Y:S01]  /*5140*/  PRMT R134, RZ, 0x7610, R134 ;  /* 0x00007610ff867816 */ /* 0x000fe20000000086 */
[----:B-1----:R-:W-:Y:S01]  /*5150*/  @!P6 IMAD.WIDE.U32 R8, R122, UR8, R8 ;  /* 0x000000087a08ec25 */ /* 0x002fe2000f8e0008 */
        /* <DEDUP_REMOVED lines=13> */
[----:B-1----:R-:W-:Y:S02]  /*5230*/  @!P3 LEA R126, P6, R10, UR20, 0x1 ;  /* 0x000000140a7ebc11 */ /* 0x002fe4000f8c08ff */
        /* <DEDUP_REMOVED lines=29> */
[----:B0-----:R-:W-:Y:S02]  /*5410*/  @!P6 LEA R122, P5, R124, UR20, 0x1 ;  /* 0x000000147c7aec11 */ /* 0x001fe4000f8a08ff */
        /* <DEDUP_REMOVED lines=27> */
[----:B------:R-:W3:Y:S01]  /*55d0*/  @!P3 LDC.64 R12, c[0x0][0x3c0] ;  /* 0x0000f000ff0cbb82 */ /* 0x000ee20000000a00 */
[----:B------:R-:W-:Y:S01]  /*55e0*/  @!P5 IMAD R119, R119, UR8, R125 ;  /* 0x000000087777dc24 */ /* 0x000fe2000f8e027d */
[----:B-----5:R-:W-:Y:S02]  /*55f0*/  @!P5 LEA R126, P4, R124, UR20, 0x1 ;  /* 0x000000147c7edc11 */ /* 0x020fe4000f8808ff */
        /* <DEDUP_REMOVED lines=15> */
[----:B---3--:R-:W-:Y:S01]  /*56f0*/  @!P3 IMAD.WIDE.U32 R122, R12, UR8, R8 ;  /* 0x000000080c7abc25 */ /* 0x008fe2000f8e0008 */
        /* <DEDUP_REMOVED lines=11> */
[----:B------:R-:W4:Y:S01]  /*57b0*/  @!P6 LDC.64 R12, c[0x0][0x3c0] ;  /* 0x0000f000ff0ceb82 */ /* 0x000f220000000a00 */
[----:B------:R-:W-:Y:S01]  /*57c0*/  @!P4 IMAD R119, R119, UR8, R125 ;  /* 0x000000087777cc24 */ /* 0x000fe2000f8e027d */
[----:B---3--:R-:W-:Y:S02]  /*57d0*/  @!P4 LEA R128, P3, R124, UR20, 0x1 ;  /* 0x000000147c80cc11 */ /* 0x008fe4000f8608ff */
        /* <DEDUP_REMOVED lines=8> */
[----:B------:R-:W3:Y:S01]  /*5860*/  @!P4 LDG.E.U16 R145, desc[UR24][R128.64] ;  /* 0x000000188091c981 */ /* 0x000ee2000c1e1500 */
[C---:B-1----:R-:W-:Y:S02]  /*5870*/  @!P5 LEA R126, P4, R118.reuse, UR20, 0x1 ;  /* 0x00000014767edc11 */ /* 0x042fe4000f8808ff */
[----:B------:R-:W-:Y:S02]  /*5880*/  @!P6 MOV R9, RZ ;  /* 0x000000ff0009e202 */ /* 0x000fe40000000f00 */
[----:B------:R-:W-:Y:S02]  /*5890*/  @!P5 LEA.HI.X R127, R118, UR21, R123, 0x1, P4 ;  /* 0x00000015767fdc11 */ /* 0x000fe4000a0f0c7b */
[----:B------:R-:W-:Y:S01]  /*58a0*/  PRMT R147, RZ, 0x7610, R147 ;  /* 0x00007610ff937816 */ /* 0x000fe20000000093 */
[----:B------:R-:W0:Y:S01]  /*58b0*/  @!P3 LDC.64 R118, c[0x0][0x3c0] ;  /* 0x0000f000ff76bb82 */ /* 0x000e220000000a00 */
[----:B------:R-:W-:Y:S01]  /*58c0*/  ISETP.GE.AND P4, PT, R6, UR41, PT ;  /* 0x0000002906007c0c */ /* 0x000fe2000bf86270 */
[----:B----4-:R-:W-:Y:S01]  /*58d0*/  @!P6 IMAD.WIDE.U32 R8, R12, UR8, R8 ;  /* 0x000000080c08ec25 */ /* 0x010fe2000f8e0008 */
[----:B------:R-:W-:-:S02]  /*58e0*/  LOP3.LUT R12, R2, 0x300, RZ, 0xfc, !PT ;  /* 0x00000300020c7812 */ /* 0x000fc400078efcff */
[----:B------:R1:W4:Y:S01]  /*58f0*/  @!P5 LDG.E.U16 R147, desc[UR24][R126.64] ;  /* 0x000000187e93d981 */ /* 0x000322000c1e1500 */
[----:B------:R-:W-:Y:S01]  /*5900*/  @!P6 IMAD R13, R13, UR8, R9 ;  /* 0x000000080d0dec24 */ /* 0x000fe2000f8e0209 */
[----:B------:R-:W-:-:S04]  /*5910*/  @!P6 LEA R124, P5, R8, UR20, 0x1 ;  /* 0x00000014087cec11 */ /* 0x000fc8000f8a08ff */
[----:B------:R-:W-:Y:S02]  /*5920*/  @!P6 LEA.HI.X R125, R8, UR21, R13, 0x1, P5 ;  /* 0x00000015087dec11 */ /* 0x000fe4000a8f0c0d */
[----:B------:R-:W-:Y:S01]  /*5930*/  ISETP.GE.AND P5, PT, R12, UR41, PT ;  /* 0x000000290c007c0c */ /* 0x000fe2000bfa6270 */
[----:B------:R-:W1:Y:S01]  /*5940*/  @!P4 LDC.64 R122, c[0x0][0x3c0] ;  /* 0x0000f000ff7acb82 */ /* 0x000e620000000a00 */
[----:B------:R-:W-:Y:S02]  /*5950*/  @!P3 MOV R11, RZ ;  /* 0x000000ff000bb202 */ /* 0x000fe40000000f00 */
[----:B------:R-:W-:Y:S02]  /*5960*/  PRMT R148, RZ, 0x7610, R148 ;  /* 0x00007610ff947816 */ /* 0x000fe40000000094 */
[----:B------:R-:W-:-:S04]  /*5970*/  @!P4 MOV R7, RZ ;  /* 0x000000ff0007c202 */ /* 0x000fc80000000f00 */
[----:B------:R1:W4:Y:S01]  /*5980*/  @!P6 LDG.E.U16 R148, desc[UR24][R124.64] ;  /* 0x000000187c94e981 */ /* 0x000322000c1e1500 */
[----:B0-----:R-:W-:Y:S02]  /*5990*/  @!P3 IMAD.WIDE.U32 R8, R118, UR8, R10 ;  /* 0x000000087608bc25 */ /* 0x001fe4000f8e000a */
[----:B------:R-:W0:Y:S02]  /*59a0*/  @!P5 LDC.64 R10, c[0x0][0x3c0] ;  /* 0x0000f000ff0adb82 */ /* 0x000e240000000a00 */
[----:B------:R-:W-:Y:S01]  /*59b0*/  @!P3 IMAD R119, R119, UR8, R9 ;  /* 0x000000087777bc24 */ /* 0x000fe2000f8e0209 */
[C---:B-1----:R-:W-:Y:S02]  /*59c0*/  @!P3 LEA R126, P6, R8.reuse, UR20, 0x1 ;  /* 0x00000014087ebc11 */ /* 0x042fe4000f8c08ff */
[----:B------:R-:W-:Y:S02]  /*59d0*/  PRMT R149, RZ, 0x7610, R149 ;  /* 0x00007610ff957816 */ /* 0x000fe40000000095 */
[----:B------:R-:W-:-:S02]  /*59e0*/  @!P3 LEA.HI.X R127, R8, UR21, R119, 0x1, P6 ;  /* 0x00000015087fbc11 */ /* 0x000fc4000b0f0c77 */
[----:B------:R-:W-:Y:S01]  /*59f0*/  LOP3.LUT R8, R2, 0x320, RZ, 0xfc, !PT ;  /* 0x0000032002087812 */ /* 0x000fe200078efcff */
[----:B------:R-:W-:-:S03]  /*5a00*/  @!P4 IMAD.WIDE.U32 R6, R122, UR8, R6 ;  /* 0x000000087a06cc25 */ /* 0x000fc6000f8e0006 */
[----:B------:R-:W-:Y:S01]  /*5a10*/  ISETP.GE.AND P6, PT, R8, UR41, PT ;  /* 0x0000002908007c0c */ /* 0x000fe2000bfc6270 */
[----:B------:R1:W4:Y:S01]  /*5a20*/  @!P3 LDG.E.U16 R149, desc[UR24][R126.64] ;  /* 0x000000187e95b981 */ /* 0x000322000c1e1500 */
        /* <DEDUP_REMOVED lines=10> */
[----:B------:R0:W4:Y:S01]  /*5ad0*/  @!P4 LDG.E.U16 R150, desc[UR24][R128.64] ;  /* 0x000000188096c981 */ /* 0x000122000c1e1500 */
[----:B------:R-:W-:-:S02]  /*5ae0*/  @!P5 LEA R124, P4, R12, UR20, 0x1 ;  /* 0x000000140c7cdc11 */ /* 0x000fc4000f8808ff */
[----:B------:R-:W-:Y:S02]  /*5af0*/  LOP3.LUT R10, R2, 0x360, RZ, 0xfc, !PT ;  /* 0x00000360020a7812 */ /* 0x000fe400078efcff */
[----:B------:R-:W-:Y:S02]  /*5b00*/  @!P5 LEA.HI.X R125, R12, UR21, R11, 0x1, P4 ;  /* 0x000000150c7ddc11 */ /* 0x000fe4000a0f0c0b */
[----:B------:R-:W-:Y:S02]  /*5b10*/  ISETP.GE.AND P4, PT, R10, UR41, PT ;  /* 0x000000290a007c0c */ /* 0x000fe4000bf86270 */
[----:B------:R-:W0:Y:S01]  /*5b20*/  @!P3 LDC.64 R122, c[0x0][0x3c0] ;  /* 0x0000f000ff7abb82 */ /* 0x000e220000000a00 */
[----:B------:R-:W-:Y:S02]  /*5b30*/  @!P6 MOV R9, RZ ;  /* 0x000000ff0009e202 */ /* 0x000fe40000000f00 */
[----:B-1----:R-:W-:Y:S02]  /*5b40*/  PRMT R127, RZ, 0x7610, R127 ;  /* 0x00007610ff7f7816 */ /* 0x002fe4000000007f */
[----:B------:R-:W-:-:S04]  /*5b50*/  @!P3 MOV R7, RZ ;  /* 0x000000ff0007b202 */ /* 0x000fc80000000f00 */
[----:B------:R1:W4:Y:S02]  /*5b60*/  @!P5 LDG.E.U16 R127, desc[UR24][R124.64] ;  /* 0x000000187c7fd981 */ /* 0x000324000c1e1500 */
[----:B------:R-:W1:Y:S01]  /*5b70*/  @!P4 LDC.64 R12, c[0x0][0x3c0] ;  /* 0x0000f000ff0ccb82 */ /* 0x000e620000000a00 */
[----:B0-----:R-:W-:-:S04]  /*5b80*/  @!P6 IMAD.WIDE.U32 R8, R118, UR8, R8 ;  /* 0x000000087608ec25 */ /* 0x001fc8000f8e0008 */
[----:B------:R-:W-:Y:S01]  /*5b90*/  @!P6 IMAD R119, R119, UR8, R9 ;  /* 0x000000087777ec24 */ /* 0x000fe2000f8e0209 */
[C---:B------:R-:W-:Y:S02]  /*5ba0*/  @!P6 LEA R118, P5, R8.reuse, UR20, 0x1 ;  /* 0x000000140876ec11 */ /* 0x040fe4000f8a08ff */
[----:B------:R-:W-:Y:S02]  /*5bb0*/  PRMT R126, RZ, 0x7610, R126 ;  /* 0x00007610ff7e7816 */ /* 0x000fe4000000007e */
[----:B------:R-:W-:Y:S02]  /*5bc0*/  PRMT R128, RZ, 0x7610, R128 ;  /* 0x00007610ff807816 */ /* 0x000fe40000000080 */
[----:B------:R-:W-:Y:S01]  /*5bd0*/  @!P6 LEA.HI.X R119, R8, UR21, R119, 0x1, P5 ;  /* 0x000000150877ec11 */ /* 0x000fe2000a8f0c77 */
[----:B------:R-:W-:Y:S01]  /*5be0*/  @!P3 IMAD.WIDE.U32 R8, R122, UR8, R6 ;  /* 0x000000087a08bc25 */ /* 0x000fe2000f8e0006 */
[----:B------:R-:W-:Y:S01]  /*5bf0*/  @!P4 MOV R11, RZ ;  /* 0x000000ff000bc202 */ /* 0x000fe20000000f00 */
[----:B------:R0:W2:Y:S01]  /*5c00*/  @!P1 LDG.E.U16 R126, desc[UR24][R4.64] ;  /* 0x00000018047e9981 */ /* 0x0000a2000c1e1500 */
[----:B------:R-:W-:Y:S01]  /*5c10*/  LOP3.LUT R6, R2, 0x380, RZ, 0xfc, !PT ;  /* 0x0000038002067812 */ /* 0x000fe200078efcff */
[----:B------:R-:W-:-:S02]  /*5c20*/  @!P3 IMAD R123, R123, UR8, R9 ;  /* 0x000000087b7bbc24 */ /* 0x000fc4000f8e0209 */
[----:B------:R0:W4:Y:S01]  /*5c30*/  @!P6 LDG.E.U16 R128, desc[UR24][R118.64] ;  /* 0x000000187680e981 */ /* 0x000122000c1e1500 */
        /* <DEDUP_REMOVED lines=8> */
[----:B------:R0:W4:Y:S01]  /*5cc0*/  @!P3 LDG.E.U16 R124, desc[UR24][R4.64] ;  /* 0x00000018047cb981 */ /* 0x000122000c1e1500 */
[----:B------:R-:W-:Y:S01]  /*5cd0*/  LOP3.LUT R2, R2, 0x3c0, RZ, 0xfc, !PT ;  /* 0x000003c002027812 */ /* 0x000fe200078efcff */
[----:B------:R-:W1:Y:S01]  /*5ce0*/  @!P5 LDC.64 R122, c[0x0][0x3c0] ;  /* 0x0000f000ff7adb82 */ /* 0x000e620000000a00 */
[----:B------:R-:W-:Y:S02]  /*5cf0*/  ISETP.GE.AND P3, PT, R8, UR41, PT ;  /* 0x0000002908007c0c */ /* 0x000fe4000bf66270 */
[----:B------:R-:W-:-:S02]  /*5d00*/  @!P4 LEA.HI.X R13, R10, UR21, R13, 0x1, P6 ;  /* 0x000000150a0dcc11 */ /* 0x000fc4000b0f0c0d */
[----:B------:R-:W-:-:S09]  /*5d10*/  ISETP.GE.AND P6, PT, R2, UR41, PT ;  /* 0x0000002902007c0c */ /* 0x000fd2000bfc6270 */
[----:B------:R-:W0:Y:S08]  /*5d20*/  @!P3 LDC.64 R118, c[0x0][0x3c0] ;  /* 0x0000f000ff76bb82 */ /* 0x000e300000000a00 */
[----:B------:R-:W5:Y:S01]  /*5d30*/  @!P6 LDC.64 R10, c[0x0][0x3c0] ;  /* 0x0000f000ff0aeb82 */ /* 0x000f620000000a00 */
[----:B------:R-:W-:Y:S02]  /*5d40*/  @!P5 MOV R7, RZ ;  /* 0x000000ff0007d202 */ /* 0x000fe40000000f00 */
[----:B------:R-:W-:Y:S01]  /*5d50*/  PRMT R125, RZ, 0x7610, R125 ;  /* 0x00007610ff7d7816 */ /* 0x000fe2000000007d */
[----:B-1----:R-:W-:Y:S01]  /*5d60*/  @!P5 IMAD.WIDE.U32 R6, R122, UR8, R6 ;  /* 0x000000087a06dc25 */ /* 0x002fe2000f8e0006 */
[----:B------:R-:W-:-:S04]  /*5d70*/  @!P3 MOV R9, RZ ;  /* 0x000000ff0009b202 */ /* 0x000fc80000000f00 */
[----:B------:R1:W4:Y:S01]  /*5d80*/  @!P4 LDG.E.U16 R125, desc[UR24][R12.64] ;  /* 0x000000180c7dc981 */ /* 0x000322000c1e1500 */
        /* <DEDUP_REMOVED lines=8> */
[----:B-----5:R-:W-:-:S02]  /*5e10*/  @!P6 IMAD.WIDE.U32 R2, R10, UR8, R2 ;  /* 0x000000080a02ec25 */ /* 0x020fc4000f8e0002 */
        /* <DEDUP_REMOVED lines=20> */
[----:B------:R-:W3:Y:S01]  /*5f60*/  S2UR UR23, SR_CgaCtaId ;  /* 0x00000000001779c3 */ /* 0x000ee20000008800 */
[----:B------:R-:W-:Y:S01]  /*5f70*/  UMOV UR22, 0x400 ;  /* 0x0000040000167882 */ /* 0x000fe20000000000 */
[----:B0-----:R-:W-:-:S04]  /*5f80*/  IADD3 R5, PT, PT, R16, 0x200, RZ ;  /* 0x0000020010057810 */ /* 0x001fc80007ffe0ff */
[-C--:B------:R-:W-:Y:S02]  /*5f90*/  LEA.HI.SX32 R5, R5, R16.reuse, 0x1b ;  /* 0x0000001005057211 */ /* 0x080fe400078fdaff */
[C---:B-1----:R-:W-:Y:S02]  /*5fa0*/  IADD3 R7, PT, PT, R16.reuse, 0x220, RZ ;  /* 0x0000022010077810 */ /* 0x042fe40007ffe0ff */
[----:B------:R-:W-:Y:S02]  /*5fb0*/  IADD3 R11, PT, PT, R16, 0x240, RZ ;  /* 0x00000240100b7810 */ /* 0x000fe40007ffe0ff */
[----:B------:R-:W-:Y:S01]  /*5fc0*/  LEA.HI.SX32 R7, R7, R16, 0x1b ;  /* 0x0000001007077211 */ /* 0x000fe200078fdaff */
[----:B---3--:R-:W-:-:S06]  /*5fd0*/  ULEA UR22, UR23, UR22, 0x18 ;  /* 0x0000001617167291 */ /* 0x008fcc000f8ec0ff */
[----:B------:R-:W-:Y:S02]  /*5fe0*/  LEA R4, R5, UR22, 0x1 ;  /* 0x0000001605047c11 */ /* 0x000fe4000f8e08ff */
[C---:B------:R-:W-:Y:S02]  /*5ff0*/  IADD3 R5, PT, PT, R16.reuse, 0x260, RZ ;  /* 0x0000026010057810 */ /* 0x040fe40007ffe0ff */
[-C--:B------:R-:W-:Y:S02]  /*6000*/  LEA.HI.SX32 R11, R11, R16.reuse, 0x1b ;  /* 0x000000100b0b7211 */ /* 0x080fe400078fdaff */
[----:B------:R-:W-:Y:S02]  /*6010*/  LEA.HI.SX32 R5, R5, R16, 0x1b ;  /* 0x0000001005057211 */ /* 0x000fe400078fdaff */
[----:B------:R-:W-:Y:S02]  /*6020*/  IADD3 R13, PT, PT, R16, 0x280, RZ ;  /* 0x00000280100d7810 */ /* 0x000fe40007ffe0ff */
[----:B------:R-:W-:-:S02]  /*6030*/  LEA R7, R7, UR22, 0x1 ;  /* 0x0000001607077c11 */ /* 0x000fc4000f8e08ff */
[----:B------:R-:W-:Y:S01]  /*6040*/  LEA R11, R11, UR22, 0x1 ;  /* 0x000000160b0b7c11 */ /* 0x000fe2000f8e08ff */
[----:B------:R-:W-:Y:S01]  /*6050*/  UIMAD.WIDE.U32 UR26, UR43, UR36, URZ ;  /* 0x000000242b1a72a5 */ /* 0x000fe2000f8e00ff */
[-C--:B------:R-:W-:Y:S02]  /*6060*/  LEA.HI.SX32 R13, R13, R16.reuse, 0x1b ;  /* 0x000000100d0d7211 */ /* 0x080fe400078fdaff */
[C---:B------:R-:W-:Y:S01]  /*6070*/  IADD3 R119, PT, PT, R16.reuse, 0x2e0, RZ ;  /* 0x000002e010777810 */ /* 0x040fe20007ffe0ff */
[----:B------:R-:W-:Y:S01]  /*6080*/  UIMAD UR27, UR43, UR37, UR27 ;  /* 0x000000252b1b72a4 */ /* 0x000fe2000f8e021b */
[----:B------:R-:W-:Y:S02]  /*6090*/  LEA R6, R13, UR22, 0x1 ;  /* 0x000000160d067c11 */ /* 0x000fe4000f8e08ff */
[----:B------:R-:W-:Y:S02]  /*60a0*/  IADD3 R13, PT, PT, R16, 0x360, RZ ;  /* 0x00000360100d7810 */ /* 0x000fe40007ffe0ff */
[-C--:B------:R-:W-:Y:S01]  /*60b0*/  LEA.HI.SX32 R119, R119, R16.reuse, 0x1b ;  /* 0x0000001077777211 */ /* 0x080fe200078fdaff */
[----:B------:R-:W-:Y:S01]  /*60c0*/  UIMAD.WIDE.U32 UR26, UR8, UR34, UR26 ;  /* 0x00000022081a72a5 */ /* 0x000fe2000f8e001a */
[----:B------:R-:W-:-:S02]  /*60d0*/  LEA.HI.SX32 R13, R13, R16, 0x1b ;  /* 0x000000100d0d7211 */ /* 0x000fc400078fdaff */
[----:B------:R-:W-:Y:S01]  /*60e0*/  LEA R119, R119, UR22, 0x1 ;  /* 0x0000001677777c11 */ /* 0x000fe2000f8e08ff */
        /* <DEDUP_REMOVED lines=19> */
[----:B------:R2:W-:Y:S01]  /*6220*/  STS.U16 [R4+0x400], R143 ;  /* 0x0004008f04007388 */ /* 0x0005e20000000400 */
[----:B0-----:R-:W-:-:S02]  /*6230*/  IADD3 R115, PT, PT, R16, 0x2a0, RZ ;  /* 0x000002a010737810 */ /* 0x001fc40007ffe0ff */
[C---:B-1----:R-:W-:Y:S01]  /*6240*/  IADD3 R117, PT, PT, R16.reuse, 0x2c0, RZ ;  /* 0x000002c010757810 */ /* 0x042fe20007ffe0ff */
[----:B------:R0:W-:Y:S01]  /*6250*/  STS.U16 [R7+0x440], R144 ;  /* 0x0004409007007388 */ /* 0x0001e20000000400 */
[----:B--2---:R-:W-:Y:S02]  /*6260*/  LEA R4, R5, UR22, 0x1 ;  /* 0x0000001605047c11 */ /* 0x004fe4000f8e08ff */
[C---:B------:R-:W-:Y:S01]  /*6270*/  IADD3 R5, PT, PT, R16.reuse, 0x300, RZ ;  /* 0x0000030010057810 */ /* 0x040fe20007ffe0ff */
[----:B------:R1:W-:Y:S01]  /*6280*/  STS.U16 [R11+0x480], R146 ;  /* 0x000480920b007388 */ /* 0x0003e20000000400 */
[-C--:B------:R-:W-:Y:S02]  /*6290*/  LEA.HI.SX32 R115, R115, R16.reuse, 0x1b ;  /* 0x0000001073737211 */ /* 0x080fe400078fdaff */
[----:B------:R-:W-:Y:S01]  /*62a0*/  LEA.HI.SX32 R5, R5, R16, 0x1b ;  /* 0x0000001005057211 */ /* 0x000fe200078fdaff */
[----:B------:R2:W-:Y:S01]  /*62b0*/  STS.U16 [R4+0x4c0], R145 ;  /* 0x0004c09104007388 */ /* 0x0005e20000000400 */
[----:B0-----:R-:W-:-:S02]  /*62c0*/  IADD3 R7, PT, PT, R16, 0x320, RZ ;  /* 0x0000032010077810 */ /* 0x001fc40007ffe0ff */
[-C--:B------:R-:W-:Y:S02]  /*62d0*/  LEA.HI.SX32 R117, R117, R16.reuse, 0x1b ;  /* 0x0000001075757211 */ /* 0x080fe400078fdaff */
[----:B------:R-:W-:Y:S02]  /*62e0*/  LEA R115, R115, UR22, 0x1 ;  /* 0x0000001673737c11 */ /* 0x000fe4000f8e08ff */
[C---:B-1----:R-:W-:Y:S02]  /*62f0*/  IADD3 R11, PT, PT, R16.reuse, 0x340, RZ ;  /* 0x00000340100b7810 */ /* 0x042fe40007ffe0ff */
[----:B--2---:R-:W-:Y:S02]  /*6300*/  LEA R4, R5, UR22, 0x1 ;  /* 0x0000001605047c11 */ /* 0x004fe4000f8e08ff */
[----:B------:R-:W-:Y:S02]  /*6310*/  IADD3 R5, PT, PT, R16, 0x380, RZ ;  /* 0x0000038010057810 */ /* 0x000fe40007ffe0ff */
[----:B------:R-:W-:Y:S01]  /*6320*/  LEA.HI.SX32 R7, R7, R16, 0x1b ;  /* 0x0000001007077211 */ /* 0x000fe200078fdaff */
[----:B----4-:R0:W-:Y:S01]  /*6330*/  STS.U16 [R6+0x500], R147 ;  /* 0x0005009306007388 */ /* 0x0101e20000000400 */
[----:B------:R-:W-:-:S02]  /*6340*/  LEA R10, R117, UR22, 0x1 ;  /* 0x00000016750a7c11 */ /* 0x000fc4000f8e08ff */
[-C--:B------:R-:W-:Y:S01]  /*6350*/  LEA.HI.SX32 R5, R5, R16.reuse, 0x1b ;  /* 0x0000001005057211 */ /* 0x080fe200078fdaff */
[----:B------:R1:W-:Y:S01]  /*6360*/  STS.U16 [R115+0x540], R148 ;  /* 0x0005409473007388 */ /* 0x0003e20000000400 */
[----:B------:R-:W-:Y:S02]  /*6370*/  LEA.HI.SX32 R11, R11, R16, 0x1b ;  /* 0x000000100b0b7211 */ /* 0x000fe400078fdaff */
[----:B------:R-:W-:Y:S01]  /*6380*/  LEA R7, R7, UR22, 0x1 ;  /* 0x0000001607077c11 */ /* 0x000fe2000f8e08ff */
[----:B------:R-:W-:Y:S01]  /*6390*/  STS.U16 [R10+0x580], R149 ;  /* 0x000580950a007388 */ /* 0x000fe20000000400 */
[----:B------:R-:W-:Y:S02]  /*63a0*/  IADD3 R117, PT, PT, R16, 0x3c0, RZ ;  /* 0x000003c010757810 */ /* 0x000fe40007ffe0ff */
[----:B0-----:R-:W-:Y:S02]  /*63b0*/  LEA R6, R13, UR22, 0x1 ;  /* 0x000000160d067c11 */ /* 0x001fe4000f8e08ff */
[----:B------:R-:W-:-:S02]  /*63c0*/  LEA R13, R5, UR22, 0x1 ;  /* 0x00000016050d7c11 */ /* 0x000fc4000f8e08ff */
[C---:B-1----:R-:W-:Y:S01]  /*63d0*/  IADD3 R115, PT, PT, R16.reuse, 0x3a0, RZ ;  /* 0x000003a010737810 */ /* 0x042fe20007ffe0ff */
[----:B------:R-:W-:Y:S01]  /*63e0*/  STS.U16 [R119+0x5c0], R150 ;  /* 0x0005c09677007388 */ /* 0x000fe20000000400 */
[----:B------:R-:W-:Y:S02]  /*63f0*/  LEA R11, R11, UR22, 0x1 ;  /* 0x000000160b0b7c11 */ /* 0x000fe4000f8e08ff */
[----:B------:R-:W-:Y:S01]  /*6400*/  IADD3 R5, PT, PT, R16, 0x3e0, RZ ;  /* 0x000003e010057810 */ /* 0x000fe20007ffe0ff */
[----:B------:R-:W-:Y:S01]  /*6410*/  STS.U16 [R4+0x600], R127 ;  /* 0x0006007f04007388 */ /* 0x000fe20000000400 */
[-C--:B------:R-:W-:Y:S02]  /*6420*/  LEA.HI.SX32 R115, R115, R16.reuse, 0x1b ;  /* 0x0000001073737211 */ /* 0x080fe400078fdaff */
[----:B------:R-:W-:Y:S01]  /*6430*/  LEA.HI.SX32 R117, R117, R16, 0x1b ;  /* 0x0000001075757211 */ /* 0x000fe200078fdaff */
[----:B------:R0:W-:Y:S01]  /*6440*/  STS.U16 [R7+0x640], R128 ;  /* 0x0006408007007388 */ /* 0x0001e20000000400 */
[----:B------:R-:W-:-:S03]  /*6450*/  LEA R115, R115, UR22, 0x1 ;  /* 0x0000001673737c11 */ /* 0x000fc6000f8e08ff */
[----:B------:R-:W-:Y:S04]  /*6460*/  STS.U16 [R11+0x680], R124 ;  /* 0x0006807c0b007388 */ /* 0x000fe80000000400 */
[----:B------:R1:W-:Y:S01]  /*6470*/  STS.U16 [R6+0x6c0], R125 ;  /* 0x0006c07d06007388 */ /* 0x0003e20000000400 */
[----:B0-----:R-:W-:Y:S02]  /*6480*/  LEA.HI.SX32 R7, R5, R16, 0x1b ;  /* 0x0000001005077211 */ /* 0x001fe400078fdaff */
[----:B------:R-:W-:Y:S02]  /*6490*/  MOV R4, UR27 ;  /* 0x0000001b00047c02 */ /* 0x000fe40008000f00 */
[----:B------:R-:W-:Y:S01]  /*64a0*/  LEA R7, R7, UR22, 0x1 ;  /* 0x0000001607077c11 */ /* 0x000fe2000f8e08ff */
[----:B-----5:R-:W-:Y:S01]  /*64b0*/  STS.U16 [R13+0x700], R118 ;  /* 0x000700760d007388 */ /* 0x020fe20000000400 */
[----:B------:R-:W-:-:S02]  /*64c0*/  MOV R5, UR26 ;  /* 0x0000001a00057c02 */ /* 0x000fc40008000f00 */
[----:B-1----:R-:W-:Y:S01]  /*64d0*/  LEA R6, R117, UR22, 0x1 ;  /* 0x0000001675067c11 */ /* 0x002fe2000f8e08ff */
[----:B------:R0:W-:Y:S04]  /*64e0*/  STS.U16 [R115+0x740], R8 ;  /* 0x0007400873007388 */ /* 0x0001e80000000400 */
[----:B------:R1:W-:Y:S04]  /*64f0*/  STS.U16 [R6+0x780], R9 ;  /* 0x0007800906007388 */ /* 0x0003e80000000400 */
[----:B------:R2:W-:Y:S01]  /*6500*/  STS.U16 [R7+0x7c0], R12 ;  /* 0x0007c00c07007388 */ /* 0x0005e20000000400 */
[----:B------:R-:W-:-:S03]  /*6510*/  NOP ;  /* 0x0000000000007918 */ /* 0x000fc60000000000 */
[----:B------:R-:W3:Y:S01]  /*6520*/  LDG.E.64 R4, desc[UR24][R4.64] ;  /* 0x0000001804047981 */ /* 0x000ee2000c1e1b00 */
        /* <DEDUP_REMOVED lines=55> */
[----:B------:R-:W-:Y:S01]  /*68a0*/  MUFU.SIN R162, R6 ;  /* 0x0000000600a27308 */ /* 0x000fe20000000400 */
[----:B------:R-:W-:-:S07]  /*68b0*/  FMUL.FTZ R2, R3, 1.4426950216293334961 ;  /* 0x3fb8aa3b03027820 */ /* 0x000fce0000410000 */
[----:B------:R0:W-:Y:S01]  /*68c0*/  MUFU.COS R130, R6 ;  /* 0x0000000600827308 */ /* 0x0001e20000000000 */
[C---:B------:R-:W-:Y:S01]  /*68d0*/  FMUL.FTZ R3, R2.reuse, R45 ;  /* 0x0000002d02037220 */ /* 0x040fe20000410000 */
[----:B0-----:R-:W-:-:S06]  /*68e0*/  FMUL.FTZ R6, R2, R46 ;  /* 0x0000002e02067220 */ /* 0x001fcc0000410000 */
[----:B------:R-:W0:Y:S08]  /*68f0*/  MUFU.EX2 R3, R3 ;  /* 0x0000000300037308 */ /* 0x000e300000000800 */
[----:B------:R-:W1:Y:S01]  /*6900*/  MUFU.EX2 R6, R6 ;  /* 0x0000000600067308 */ /* 0x000e620000000800 */
[C---:B------:R-:W-:Y:S01]  /*6910*/  FMUL.FTZ R119, R2.reuse, R64 ;  /* 0x0000004002777220 */ /* 0x040fe20000410000 */
[C---:B------:R-:W-:Y:S01]  /*6920*/  FMUL.FTZ R121, R2.reuse, R68 ;  /* 0x0000004402797220 */ /* 0x040fe20000410000 */
[C---:B------:R-:W-:Y:S01]  /*6930*/  FMUL.FTZ R123, R2.reuse, R73 ;  /* 0x00000049027b7220 */ /* 0x040fe20000410000 */
        /* <DEDUP_REMOVED lines=8> */
[C---:B------:R-:W-:Y:S01]  /*69c0*/  FMUL.FTZ R125, R2.reuse, R77 ;  /* 0x0000004d027d7220 */ /* 0x040fe20000410000 */
[C---:B------:R-:W-:Y:S01]  /*69d0*/  FMUL.FTZ R127, R2.reuse, R79 ;  /* 0x0000004f027f7220 */ /* 0x040fe20000410000 */
[----:B------:R-:W-:-:S05]  /*69e0*/  FMUL.FTZ R7, R2, R83 ;  /* 0x0000005302077220 */ /* 0x000fca0000410000 */
        /* <DEDUP_REMOVED lines=10> */
[----:B------:R-:W1:Y:S08]  /*6a90*/  MUFU.COS R157, R8 ;  /* 0x00000008009d7308 */ /* 0x000e700000000000 */
[----:B------:R-:W2:Y:S08]  /*6aa0*/  MUFU.EX2 R152, R7 ;  /* 0x0000000700987308 */ /* 0x000eb00000000800 */
        /* <DEDUP_REMOVED lines=8> */
[----:B------:R-:W3:Y:S08]  /*6b30*/  MUFU.EX2 R117, R117 ;  /* 0x0000007500757308 */ /* 0x000ef00000000800 */
[----:B------:R-:W3:Y:S08]  /*6b40*/  MUFU.EX2 R119, R119 ;  /* 0x0000007700777308 */ /* 0x000ef00000000800 */
[----:B------:R-:W3:Y:S08]  /*6b50*/  MUFU.EX2 R121, R121 ;  /* 0x0000007900797308 */ /* 0x000ef00000000800 */
[----:B------:R-:W3:Y:S08]  /*6b60*/  MUFU.EX2 R123, R123 ;  /* 0x0000007b007b7308 */ /* 0x000ef00000000800 */
[----:B------:R-:W3:Y:S08]  /*6b70*/  MUFU.EX2 R125, R125 ;  /* 0x0000007d007d7308 */ /* 0x000ef00000000800 */
[----:B------:R-:W3:Y:S08]  /*6b80*/  MUFU.EX2 R127, R127 ;  /* 0x0000007f007f7308 */ /* 0x000ef00000000800 */
[----:B------:R-:W3:Y:S01]  /*6b90*/  MUFU.EX2 R3, R3 ;  /* 0x0000000300037308 */ /* 0x000ee20000000800 */
[----:B------:R-:W-:Y:S01]  /*6ba0*/  LEA.HI.SX32 R2, R2, R2, 0x1b ;  /* 0x0000000202027211 */ /* 0x000fe200078fdaff */
[C---:B0-----:R-:W-:Y:S01]  /*6bb0*/  FMUL.FTZ R155, R6.reuse, R155 ;  /* 0x0000009b069b7220 */ /* 0x041fe20000410000 */
[----:B------:R-:W-:-:S02]  /*6bc0*/  FMUL.FTZ R154, R6, R131 ;  /* 0x00000083069a7220 */ /* 0x000fc40000410000 */
[----:B------:R-:W-:Y:S01]  /*6bd0*/  LEA R6, R2, UR22, 0x1 ;  /* 0x0000001602067c11 */ /* 0x000fe2000f8e08ff */
[----:B-1----:R-:W-:Y:S01]  /*6be0*/  FMUL.FTZ R157, R156, R157 ;  /* 0x0000009d9c9d7220 */ /* 0x002fe20000410000 */
[----:B--2---:R-:W-:Y:S01]  /*6bf0*/  FMUL.FTZ R153, R152, R153 ;  /* 0x0000009998997220 */ /* 0x004fe20000410000 */
[----:B----4-:R-:W-:Y:S01]  /*6c00*/  FMUL.FTZ R173, R13, R120 ;  /* 0x000000780dad7220 */ /* 0x010fe20000410000 */
[----:B-----5:R-:W-:Y:S01]  /*6c10*/  FMUL.FTZ R171, R115, R122 ;  /* 0x0000007a73ab7220 */ /* 0x020fe20000410000 */
        /* <DEDUP_REMOVED lines=143> */
.L_x_13248:
[----:B------:R-:W-:-:S06]  /*7510*/  LEA R12, R116, UR22, 0x3 ;  /* 0x00000016740c7c11 */ /* 0x000fcc000f8e18ff */
[----:B------:R-:W0:Y:S02]  /*7520*/  LDS.64 R12, [R12+0x2d18] ;  /* 0x002d18000c0c7984 */ /* 0x000e240000000a00 */
.L_x_13249:
[----:B------:R-:W-:Y:S05]  /*7530*/  BSYNC.RECONVERGENT B0 ;  /* 0x0000000000007941 */ /* 0x000fea0003800200 */
.L_x_13247:
[----:B------:R-:W-:Y:S01]  /*7540*/  FMUL.FTZ R5, R3, R180 ;  /* 0x000000b403057220 */ /* 0x000fe20000410000 */
[-C--:B------:R-:W-:Y:S01]  /*7550*/  FMUL.FTZ R4, R141, R44.reuse ;  /* 0x0000002c8d047220 */ /* 0x080fe20000410000 */
        /* <DEDUP_REMOVED lines=8> */
[----:B------:R-:W-:Y:S01]  /*75e0*/  FMUL.FTZ R7, R180, R239 ;  /* 0x000000efb4077220 */ /* 0x000fe20000410000 */
[----:B------:R-:W-:Y:S01]  /*75f0*/  FMUL.FTZ R227, R126, R45 ;  /* 0x0000002d7ee37220 */ /* 0x000fe20000410000 */
[CC--:B------:R-:W-:Y:S01]  /*7600*/  FFMA.FTZ R6, R179.reuse, R8.reuse, R6 ;  /* 0x00000008b3067223 */ /* 0x0c0fe20000010006 */
[----:B------:R-:W-:Y:S01]  /*7610*/  FMUL.FTZ R8, R178, R8 ;  /* 0x00000008b2087220 */ /* 0x000fe20000410000 */
[----:B------:R-:W-:Y:S01]  /*7620*/  FFMA.FTZ R4, R182, R239, R4 ;  /* 0x000000efb6047223 */ /* 0x000fe20000010004 */
        /* <DEDUP_REMOVED lines=9> */
[-C--:B------:R-:W-:Y:S01]  /*76c0*/  FMUL.FTZ R116, R178, R7.reuse ;  /* 0x00000007b2747220 */ /* 0x080fe20000410000 */
        /* <DEDUP_REMOVED lines=14> */
[C---:B------:R-:W-:Y:S01]  /*77b0*/  FFMA.FTZ R9, R177.reuse, R116, R9 ;  /* 0x00000074b1097223 */ /* 0x040fe20000010009 */
[----:B------:R-:W-:Y:S01]  /*77c0*/  FMUL.FTZ R229, R122, R47 ;  /* 0x0000002f7ae57220 */ /* 0x000fe20000410000 */
[----:B------:R-:W-:Y:S01]  /*77d0*/  FFMA.FTZ R4, R177, R7, -R4 ;  /* 0x00000007b1047223 */ /* 0x000fe20000010804 */
[-C--:B------:R-:W-:Y:S01]  /*77e0*/  FMUL.FTZ R7, R172, R6.reuse ;  /* 0x00000006ac077220 */ /* 0x080fe20000410000 */
[C---:B------:R-:W-:Y:S01]  /*77f0*/  FFMA.FTZ R5, R173.reuse, R6, -R8 ;  /* 0x00000006ad057223 */ /* 0x040fe20000010808 */
[----:B------:R-:W-:Y:S01]  /*7800*/  FMUL.FTZ R233, R124, R47 ;  /* 0x0000002f7ce97220 */ /* 0x000fe20000410000 */
[----:B------:R-:W-:Y:S01]  /*7810*/  FFMA.FTZ R9, R62, R229, R9 ;  /* 0x000000e53e097223 */ /* 0x000fe20000010009 */
[----:B------:R-:W-:Y:S01]  /*7820*/  FFMA.FTZ R7, R173, R10, R7 ;  /* 0x0000000aad077223 */ /* 0x000fe20000010007 */
[----:B------:R-:W-:Y:S01]  /*7830*/  FMUL.FTZ R8, R170, R5 ;  /* 0x00000005aa087220 */ /* 0x000fe20000410000 */
[----:B------:R-:W-:Y:S01]  /*7840*/  FFMA.FTZ R4, R62, R233, R4 ;  /* 0x000000e93e047223 */ /* 0x000fe20000010004 */
[C---:B------:R-:W-:Y:S01]  /*7850*/  FMUL.FTZ R6, R174.reuse, R9 ;  /* 0x00000009ae067220 */ /* 0x040fe20000410000 */
[----:B------:R-:W-:Y:S01]  /*7860*/  FMUL.FTZ R236, R135, R48 ;  /* 0x0000003087ec7220 */ /* 0x000fe20000410000 */
[-C--:B------:R-:W-:Y:S01]  /*7870*/  FFMA.FTZ R10, R171, R7.reuse, R8 ;  /* 0x00000007ab0a7223 */ /* 0x080fe20000010008 */
[-C--:B------:R-:W-:Y:S01]  /*7880*/  FMUL.FTZ R8, R174, R4.reuse ;  /* 0x00000004ae087220 */ /* 0x080fe20000410000 */
[----:B------:R-:W-:Y:S01]  /*7890*/  FFMA.FTZ R6, R175, R4, -R6 ;  /* 0x00000004af067223 */ /* 0x000fe20000010806 */
        /* <DEDUP_REMOVED lines=12> */
[-C--:B------:R-:W-:Y:S01]  /*7960*/  FMUL.FTZ R231, R118, R49.reuse ;  /* 0x0000003176e77220 */ /* 0x080fe20000410000 */
        /* <DEDUP_REMOVED lines=12> */
[----:B------:R-:W-:Y:S01]  /*7a30*/  FFMA.FTZ R4, R171, R6, -R4 ;  /* 0x00000006ab047223 */ /* 0x000fe20000010804 */
[----:B------:R-:W-:Y:S01]  /*7a40*/  FMUL.FTZ R240, R131, R54 ;  /* 0x0000003683f07220 */ /* 0x000fe20000410000 */
[C---:B------:R-:W-:Y:S01]  /*7a50*/  FMUL.FTZ R6, R164.reuse, R10 ;  /* 0x0000000aa4067220 */ /* 0x040fe20000410000 */
[----:B------:R-:W-:Y:S01]  /*7a60*/  FFMA.FTZ R9, R171, R9, R8 ;  /* 0x00000009ab097223 */ /* 0x000fe20000010008 */
[----:B------:R-:W-:Y:S01]  /*7a70*/  FMUL.FTZ R238, R129, R54 ;  /* 0x0000003681ee7220 */ /* 0x000fe20000410000 */
[----:B------:R-:W-:Y:S01]  /*7a80*/  FFMA.FTZ R5, R65, R240, R4 ;  /* 0x000000f041057223 */ /* 0x000fe20000010004 */
[-C--:B------:R-:W-:Y:S01]  /*7a90*/  FFMA.FTZ R11, R165, R7.reuse, -R6 ;  /* 0x00000007a50b7223 */ /* 0x080fe20000010806 */
[----:B------:R-:W-:Y:S01]  /*7aa0*/  FMUL.FTZ R4, R164, R7 ;  /* 0x00000007a4047220 */ /* 0x000fe20000410000 */
[----:B------:R-:W-:Y:S01]  /*7ab0*/  MOV R7, UR11 ;  /* 0x0000000b00077c02 */ /* 0x000fe20008000f00 */
[----:B------:R-:W-:Y:S01]  /*7ac0*/  FFMA.FTZ R9, R65, R238, R9 ;  /* 0x000000ee41097223 */ /* 0x000fe20000010009 */
[C---:B------:R-:W-:Y:S01]  /*7ad0*/  FMUL.FTZ R8, R168.reuse, R5 ;  /* 0x00000005a8087220 */ /* 0x040fe20000410000 */
[----:B------:R-:W-:Y:S01]  /*7ae0*/  FFMA.FTZ R205, R165, R10, R4 ;  /* 0x0000000aa5cd7223 */ /* 0x000fe20000010004 */
[----:B------:R-:W-:Y:S01]  /*7af0*/  @P0 IADD3 R4, PT, PT, R7, -0x2, RZ ;  /* 0xfffffffe07040810 */ /* 0x000fe20007ffe0ff */
[----:B------:R-:W-:Y:S01]  /*7b00*/  FMUL.FTZ R6, R168, R9 ;  /* 0x00000009a8067220 */ /* 0x000fe20000410000 */
[----:B------:R-:W-:-:S02]  /*7b10*/  HFMA2 R7, -RZ, RZ, 0, 9.5367431640625e-07 ;  /* 0x00000010ff077431 */ /* 0x000fc400000001ff */
[----:B------:R-:W-:Y:S01]  /*7b20*/  FFMA.FTZ R8, R169, R9, R8 ;  /* 0x00000009a9087223 */ /* 0x000fe20000010008 */
[-C--:B------:R-:W-:Y:S01]  /*7b30*/  FMUL.FTZ R230, R125, R58.reuse ;  /* 0x0000003a7de67220 */ /* 0x080fe20000410000 */
[----:B------:R-:W-:Y:S01]  /*7b40*/  FFMA.FTZ R5, R169, R5, -R6 ;  /* 0x00000005a9057223 */ /* 0x000fe20000010806 */
[----:B------:R-:W-:Y:S01]  /*7b50*/  FMUL.FTZ R232, R127, R58 ;  /* 0x0000003a7fe87220 */ /* 0x000fe20000410000 */
[----:B--2---:R-:W-:Y:S02]  /*7b60*/  @P0 IMAD R6, R4, R207, UR8 ;  /* 0x0000000804060e24 */ /* 0x004fe4000f8e02cf */
[----:B------:R-:W-:Y:S01]  /*7b70*/  FFMA.FTZ R9, R67, R230, R8 ;  /* 0x000000e643097223 */ /* 0x000fe20000010008 */
[----:B------:R-:W-:Y:S01]  /*7b80*/  FMUL.FTZ R228, R123, R64 ;  /* 0x000000407be47220 */ /* 0x000fe20000410000 */
[----:B------:R-:W-:Y:S01]  /*7b90*/  FFMA.FTZ R8, R67, R232, R5 ;  /* 0x000000e843087223 */ /* 0x000fe20000010005 */
[----:B------:R-:W-:Y:S01]  /*7ba0*/  CS2R R4, SRZ ;  /* 0x0000000000047805 */ /* 0x000fe2000001ff00 */
[----:B------:R-:W-:-:S04]  /*7bb0*/  @P0 IMAD.WIDE R6, R6, R7, UR4 ;  /* 0x0000000406060e25 */ /* 0x000fc8000f8e0207 */
[CC--:B------:R-:W-:Y:S01]  /*7bc0*/  FMUL.FTZ R10, R166.reuse, R9.reuse ;  /* 0x00000009a60a7220 */ /* 0x0c0fe20000410000 */
[----:B------:R-:W-:Y:S01]  /*7bd0*/  FMUL.FTZ R116, R166, R8 ;  /* 0x00000008a6747220 */ /* 0x000fe20000410000 */
[----:B------:R-:W-:Y:S01]  /*7be0*/  FMUL.FTZ R224, R121, R64 ;  /* 0x0000004079e07220 */ /* 0x000fe20000410000 */
[----:B------:R2:W3:Y:S01]  /*7bf0*/  @P0 LDG.E.64 R4, desc[UR24][R6.64+0x8] ;  /* 0x0000081806040981 */ /* 0x0004e2000c1e1b00 */
[C---:B------:R-:W-:Y:S01]  /*7c00*/  FFMA.FTZ R10, R167.reuse, R8, -R10 ;  /* 0x00000008a70a7223 */ /* 0x040fe2000001080a */
[----:B------:R-:W-:Y:S01]  /*7c10*/  FFMA.FTZ R9, R167, R9, R116 ;  /* 0x00000009a7097223 */ /* 0x000fe20000010074 */
[C---:B------:R-:W-:Y:S02]  /*7c20*/  FMUL.FTZ R218, R162.reuse, R11 ;  /* 0x0000000ba2da7220 */ /* 0x040fe40000410000 */
[C---:B------:R-:W-:Y:S01]  /*7c30*/  FFMA.FTZ R10, R69.reuse, R228, R10 ;  /* 0x000000e4450a7223 */ /* 0x040fe2000001000a */
[-C--:B------:R-:W-:Y:S01]  /*7c40*/  FMUL.FTZ R116, R162, R205.reuse ;  /* 0x000000cda2747220 */ /* 0x080fe20000410000 */
[----:B------:R-:W-:Y:S01]  /*7c50*/  FFMA.FTZ R9, R69, R224, R9 ;  /* 0x000000e045097223 */ /* 0x000fe20000010009 */
[C---:B------:R-:W-:Y:S01]  /*7c60*/  FFMA.FTZ R218, R163.reuse, R205, R218 ;  /* 0x000000cda3da7223 */ /* 0x040fe200000100da */
[C---:B------:R-:W-:Y:S01]  /*7c70*/  FMUL.FTZ R8, R164.reuse, R10 ;  /* 0x0000000aa4087220 */ /* 0x040fe20000410000 */
[----:B------:R-:W-:Y:S01]  /*7c80*/  FFMA.FTZ R116, R163, R11, -R116 ;  /* 0x0000000ba3747223 */ /* 0x000fe20000010874 */
[-C--:B------:R-:W-:Y:S01]  /*7c90*/  FMUL.FTZ R11, R164, R9.reuse ;  /* 0x00000009a40b7220 */ /* 0x080fe20000410000 */
[----:B------:R-:W-:Y:S01]  /*7ca0*/  FMUL.FTZ R226, R117, R68 ;  /* 0x0000004475e27220 */ /* 0x000fe20000410000 */
[C---:B------:R-:W-:Y:S01]  /*7cb0*/  FFMA.FTZ R8, R165.reuse, R9, R8 ;  /* 0x00000009a5087223 */ /* 0x040fe20000010008 */
[C---:B--2---:R-:W-:Y:S01]  /*7cc0*/  FMUL.FTZ R6, R160.reuse, R218 ;  /* 0x000000daa0067220 */ /* 0x044fe20000410000 */
[----:B------:R-:W-:Y:S01]  /*7cd0*/  FMUL.FTZ R7, R160, R116 ;  /* 0x00000074a0077220 */ /* 0x000fe20000410000 */
[----:B------:R-:W-:Y:S01]  /*7ce0*/  FFMA.FTZ R11, R165, R10, -R11 ;  /* 0x0000000aa50b7223 */ /* 0x000fe2000001080b */
[----:B------:R-:W-:Y:S01]  /*7cf0*/  FMUL.FTZ R222, R119, R68 ;  /* 0x0000004477de7220 */ /* 0x000fe20000410000 */
[----:B------:R-:W-:Y:S01]  /*7d00*/  FFMA.FTZ R8, R71, R226, R8 ;  /* 0x000000e247087223 */ /* 0x000fe20000010008 */
[C---:B------:R-:W-:Y:S01]  /*7d10*/  FFMA.FTZ R116, R161.reuse, R116, -R6 ;  /* 0x00000074a1747223 */ /* 0x040fe20000010806 */
[----:B------:R-:W-:Y:S01]  /*7d20*/  FFMA.FTZ R218, R161, R218, R7 ;  /* 0x000000daa1da7223 */ /* 0x000fe20000010007 */
[----:B------:R-:W-:Y:S01]  /*7d30*/  FFMA.FTZ R11, R71, R222, R11 ;  /* 0x000000de470b7223 */ /* 0x000fe2000001000b */
[----:B------:R-:W-:Y:S01]  /*7d40*/  FMUL.FTZ R6, R162, R8 ;  /* 0x00000008a2067220 */ /* 0x000fe20000410000 */
[----:B------:R-:W-:Y:S01]  /*7d50*/  FMUL.FTZ R10, R158, R116 ;  /* 0x000000749e0a7220 */ /* 0x000fe20000410000 */
[----:B------:R-:W-:-:S02]  /*7d60*/  FMUL.FTZ R217, R216, R73 ;  /* 0x00000049d8d97220 */ /* 0x000fc40000410000 */
[-C--:B------:R-:W-:Y:S01]  /*7d70*/  FFMA.FTZ R7, R163, R11.reuse, -R6 ;  /* 0x0000000ba3077223 */ /* 0x080fe20000010806 */
[-C--:B------:R-:W-:Y:S01]  /*7d80*/  FFMA.FTZ R9, R159, R218.reuse, R10 ;  /* 0x000000da9f097223 */ /* 0x080fe2000001000a */
[----:B------:R-:W-:Y:S01]  /*7d90*/  FMUL.FTZ R6, R162, R11 ;  /* 0x0000000ba2067220 */ /* 0x000fe20000410000 */
[----:B------:R-:W-:Y:S01]  /*7da0*/  FMUL.FTZ R218, R158, R218 ;  /* 0x000000da9eda7220 */ /* 0x000fe20000410000 */
[----:B------:R-:W-:Y:S01]  /*7db0*/  FMUL.FTZ R205, R214, R73 ;  /* 0x00000049d6cd7220 */ /* 0x000fe20000410000 */
[----:B------:R-:W-:Y:S01]  /*7dc0*/  FFMA.FTZ R7, R70, R217, R7 ;  /* 0x000000d946077223 */ /* 0x000fe20000010007 */
[----:B------:R-:W-:Y:S01]  /*7dd0*/  FFMA.FTZ R6, R163, R8, R6 ;  /* 0x00000008a3067223 */ /* 0x000fe20000010006 */
[----:B------:R-:W-:Y:S01]  /*7de0*/  FFMA.FTZ R218, R159, R116, -R218 ;  /* 0x000000749fda7223 */ /* 0x000fe200000108da */
[----:B------:R-:W-:Y:S01]  /*7df0*/  FMUL.FTZ R8, R156, R9 ;  /* 0x000000099c087220 */ /* 0x000fe20000410000 */
[----:B------:R-:W-:Y:S01]  /*7e00*/  FMUL.FTZ R10, R160, R7 ;  /* 0x00000007a00a7220 */ /* 0x000fe20000410000 */
[----:B------:R-:W-:Y:S01]  /*7e10*/  FFMA.FTZ R6, R70, R205, R6 ;  /* 0x000000cd46067223 */ /* 0x000fe20000010006 */
[-C--:B------:R-:W-:Y:S01]  /*7e20*/  FMUL.FTZ R116, R156, R218.reuse ;  /* 0x000000da9c747220 */ /* 0x080fe20000410000 */
[C---:B------:R-:W-:Y:S01]  /*7e30*/  FFMA.FTZ R218, R157.reuse, R218, -R8 ;  /* 0x000000da9dda7223 */ /* 0x040fe20000010808 */
[----:B------:R-:W-:Y:S01]  /*7e40*/  FMUL.FTZ R219, R210, R77 ;  /* 0x0000004dd2db7220 */ /* 0x000fe20000410000 */
[-C--:B------:R-:W-:Y:S01]  /*7e50*/  FMUL.FTZ R8, R160, R6.reuse ;  /* 0x00000006a0087220 */ /* 0x080fe20000410000 */
[----:B------:R-:W-:Y:S01]  /*7e60*/  FFMA.FTZ R116, R157, R9, R116 ;  /* 0x000000099d747223 */ /* 0x000fe20000010074 */
[C---:B------:R-:W-:Y:S01]  /*7e70*/  FFMA.FTZ R9, R161.reuse, R6, R10 ;  /* 0x00000006a1097223 */ /* 0x040fe2000001000a */
[----:B------:R-:W-:Y:S01]  /*7e80*/  FMUL.FTZ R209, R212, R77 ;  /* 0x0000004dd4d17220 */ /* 0x000fe20000410000 */
        /* <DEDUP_REMOVED lines=18> */
[----:B------:R-:W-:-:S02]  /*7fb0*/  FMUL.FTZ R116, R156, R8 ;  /* 0x000000089c747220 */ /* 0x000fc40000410000 */
[----:B------:R-:W-:Y:S01]  /*7fc0*/  FFMA.FTZ R7, R153, R7, R218 ;  /* 0x0000000799077223 */ /* 0x000fe200000100da */
[-C--:B------:R-:W-:Y:S01]  /*7fd0*/  FMUL.FTZ R10, R156, R9.reuse ;  /* 0x000000099c0a7220 */ /* 0x080fe20000410000 */
[----:B------:R-:W-:Y:S01]  /*7fe0*/  FFMA.FTZ R116, R157, R9, R116 ;  /* 0x000000099d747223 */ /* 0x000fe20000010074 */
[-C--:B------:R-:W-:Y:S01]  /*7ff0*/  FMUL.FTZ R218, R199, R78.reuse ;  /* 0x0000004ec7da7220 */ /* 0x080fe20000410000 */
[----:B------:R-:W-:Y:S01]  /*8000*/  FMUL.FTZ R220, R201, R78 ;  /* 0x0000004ec9dc7220 */ /* 0x000fe20000410000 */
[----:B------:R-:W-:Y:S02]  /*8010*/  FFMA.FTZ R11, R157, R8, -R10 ;  /* 0x000000089d0b7223 */ /* 0x000fe4000001080a */
[C---:B------:R-:W-:Y:S02]  /*8020*/  FFMA.FTZ R116, R75.reuse, R218, R116 ;  /* 0x000000da4b747223 */ /* 0x040fe40000010074 */
[----:B------:R-:W-:Y:S02]  /*8030*/  FFMA.FTZ R11, R75, R220, R11 ;  /* 0x000000dc4b0b7223 */ /* 0x000fe4000001000b */
[----:B------:R-:W-:Y:S01]  /*8040*/  FMUL.FTZ R8, R154, R116 ;  /* 0x000000749a087220 */ /* 0x000fe20000410000 */
[----:B------:R-:W-:Y:S01]  /*8050*/  FMUL.FTZ R211, R204, R81 ;  /* 0x00000051ccd37220 */ /* 0x000fe20000410000 */
[----:B------:R-:W-:-:S02]  /*8060*/  FMUL.FTZ R9, R154, R11 ;  /* 0x0000000b9a097220 */ /* 0x000fc40000410000 */
[C---:B------:R-:W-:Y:S01]  /*8070*/  FFMA.FTZ R8, R155.reuse, R11, -R8 ;  /* 0x0000000b9b087223 */ /* 0x040fe20000010808 */
        /* <DEDUP_REMOVED lines=19> */
[CC--:B----4-:R-:W-:Y:S01]  /*81b0*/  FFMA.FTZ R243, R7.reuse, R116.reuse, R246 ;  /* 0x0000007407f37223 */ /* 0x0d0fe200000100f6 */
[----:B------:R-:W-:Y:S01]  /*81c0*/  FFMA.FTZ R246, R6, R116, -R241 ;  /* 0x0000007406f67223 */ /* 0x000fe200000108f1 */
[----:B-----5:R-:W-:-:S06]  /*81d0*/  FMUL.FTZ R241, R7, R11 ;  /* 0x0000000b07f17220 */ /* 0x020fcc0000410000 */
[----:B------:R-:W-:Y:S01]  /*81e0*/  @P3 FADD.FTZ R8, R8, R243 ;  /* 0x000000f308083221 */ /* 0x000fe20000010000 */
[C---:B------:R-:W-:Y:S01]  /*81f0*/  FMUL.FTZ R116, R6.reuse, R11 ;  /* 0x0000000b06747220 */ /* 0x040fe20000410000 */
[----:B------:R-:W-:Y:S01]  /*8200*/  @P3 FADD.FTZ R9, R9, R246 ;  /* 0x000000f609093221 */ /* 0x000fe20000010000 */
[-C--:B-1----:R-:W-:Y:S02]  /*8210*/  @P3 FFMA.FTZ R6, R6, R10.reuse, -R241 ;  /* 0x0000000a06063223 */ /* 0x082fe400000108f1 */
[----:B------:R-:W1:Y:S01]  /*8220*/  SHFL.UP PT, R241, R8, 0x2, RZ ;  /* 0x0440000008f17989 */ /* 0x000e6200000e00ff */
[----:B------:R-:W-:-:S03]  /*8230*/  @P3 FFMA.FTZ R7, R7, R10, R116 ;  /* 0x0000000a07073223 */ /* 0x000fc60000010074 */
[----:B------:R-:W2:Y:S04]  /*8240*/  SHFL.UP PT, R116, R9, 0x2, RZ ;  /* 0x0440000009747989 */ /* 0x000ea800000e00ff */
[----:B------:R-:W4:Y:S04]  /*8250*/  SHFL.UP PT, R11, R7, 0x2, RZ ;  /* 0x04400000070b7989 */ /* 0x000f2800000e00ff */
[----:B------:R-:W5:Y:S01]  /*8260*/  SHFL.UP PT, R10, R6, 0x2, RZ ;  /* 0x04400000060a7989 */ /* 0x000f6200000e00ff */
[----:B------:R-:W-:Y:S01]  /*8270*/  ISETP.GE.AND P3, PT, R16, 0x2, PT ;  /* 0x000000021000780c */ /* 0x000fe20003f66270 */
[-C--:B-1----:R-:W-:Y:S01]  /*8280*/  FMUL.FTZ R246, R6, R241.reuse ;  /* 0x000000f106f67220 */ /* 0x082fe20000410000 */
[----:B------:R-:W-:-:S03]  /*8290*/  FMUL.FTZ R241, R7, R241 ;  /* 0x000000f107f17220 */ /* 0x000fc60000410000 */
[CC--:B--2---:R-:W-:Y:S01]  /*82a0*/  FFMA.FTZ R243, R7.reuse, R116.reuse, R246 ;  /* 0x0000007407f37223 */ /* 0x0c4fe200000100f6 */
[----:B------:R-:W-:Y:S01]  /*82b0*/  FFMA.FTZ R246, R6, R116, -R241 ;  /* 0x0000007406f67223 */ /* 0x000fe200000108f1 */
[----:B----4-:R-:W-:-:S06]  /*82c0*/  FMUL.FTZ R241, R7, R11 ;  /* 0x0000000b07f17220 */ /* 0x010fcc0000410000 */
[----:B------:R-:W-:Y:S01]  /*82d0*/  @P3 FADD.FTZ R8, R8, R243 ;  /* 0x000000f308083221 */ /* 0x000fe20000010000 */
[C---:B------:R-:W-:Y:S01]  /*82e0*/  FMUL.FTZ R116, R6.reuse, R11 ;  /* 0x0000000b06747220 */ /* 0x040fe20000410000 */
[----:B------:R-:W-:Y:S01]  /*82f0*/  @P3 FADD.FTZ R9, R9, R246 ;  /* 0x000000f609093221 */ /* 0x000fe20000010000 */
[-C--:B-----5:R-:W-:Y:S02]  /*8300*/  @P3 FFMA.FTZ R6, R6, R10.reuse, -R241 ;  /* 0x0000000a06063223 */ /* 0x0a0fe400000108f1 */
        /* <DEDUP_REMOVED lines=24> */
[C---:B------:R-:W-:Y:S01]  /*8490*/  FFMA.FTZ R246, R6.reuse, R116, -R241 ;  /* 0x0000007406f67223 */ /* 0x040fe200000108f1 */
[-C--:B----4-:R-:W-:Y:S01]  /*84a0*/  FMUL.FTZ R116, R6, R11.reuse ;  /* 0x0000000b06747220 */ /* 0x090fe20000410000 */
[----:B------:R-:W-:-:S05]  /*84b0*/  FMUL.FTZ R241, R7, R11 ;  /* 0x0000000b07f17220 */ /* 0x000fca0000410000 */
[----:B------:R-:W-:Y:S01]  /*84c0*/  @P3 FADD.FTZ R8, R8, R243 ;  /* 0x000000f308083221 */ /* 0x000fe20000010000 */
[-C--:B-----5:R-:W-:Y:S01]  /*84d0*/  @P3 FFMA.FTZ R7, R7, R10.reuse, R116 ;  /* 0x0000000a07073223 */ /* 0x0a0fe20000010074 */
[----:B------:R-:W-:Y:S01]  /*84e0*/  @P3 FFMA.FTZ R6, R6, R10, -R241 ;  /* 0x0000000a06063223 */ /* 0x000fe200000108f1 */
[----:B------:R-:W-:Y:S02]  /*84f0*/  @P3 FADD.FTZ R9, R9, R246 ;  /* 0x000000f609093221 */ /* 0x000fe40000010000 */
[----:B------:R-:W1:Y:S04]  /*8500*/  SHFL.UP PT, R241, R8, 0x10, RZ ;  /* 0x0600000008f17989 */ /* 0x000e6800000e00ff */
[----:B------:R-:W2:Y:S04]  /*8510*/  SHFL.UP PT, R11, R7, 0x10, RZ ;  /* 0x06000000070b7989 */ /* 0x000ea800000e00ff */
[----:B------:R-:W4:Y:S04]  /*8520*/  SHFL.UP PT, R116, R9, 0x10, RZ ;  /* 0x0600000009747989 */ /* 0x000f2800000e00ff */
[----:B------:R-:W5:Y:S01]  /*8530*/  SHFL.UP PT, R10, R6, 0x10, RZ ;  /* 0x06000000060a7989 */ /* 0x000f6200000e00ff */
[----:B------:R-:W-:Y:S01]  /*8540*/  ISETP.GE.AND P3, PT, R16, 0x10, PT ;  /* 0x000000101000780c */ /* 0x000fe20003f66270 */
[CC--:B-1----:R-:W-:Y:S01]  /*8550*/  FMUL.FTZ R243, R7.reuse, R241.reuse ;  /* 0x000000f107f37220 */ /* 0x0c2fe20000410000 */
[C---:B------:R-:W-:Y:S01]  /*8560*/  FMUL.FTZ R248, R6.reuse, R241 ;  /* 0x000000f106f87220 */ /* 0x040fe20000410000 */
[CC--:B--2---:R-:W-:Y:S01]  /*8570*/  FMUL.FTZ R241, R6.reuse, R11.reuse ;  /* 0x0000000b06f17220 */ /* 0x0c4fe20000410000 */
[C---:B------:R-:W-:Y:S01]  /*8580*/  FMUL.FTZ R11, R7.reuse, R11 ;  /* 0x0000000b070b7220 */ /* 0x040fe20000410000 */
[-C--:B----4-:R-:W-:Y:S01]  /*8590*/  FFMA.FTZ R246, R6, R116.reuse, -R243 ;  /* 0x0000007406f67223 */ /* 0x090fe200000108f3 */
[----:B------:R-:W-:-:S07]  /*85a0*/  FFMA.FTZ R243, R7, R116, R248 ;  /* 0x0000007407f37223 */ /* 0x000fce00000100f8 */
[-C--:B-----5:R-:W-:Y:S01]  /*85b0*/  @P3 FFMA.FTZ R7, R7, R10.reuse, R241 ;  /* 0x0000000a07073223 */ /* 0x0a0fe200000100f1 */
[----:B------:R-:W-:Y:S01]  /*85c0*/  @P3 FFMA.FTZ R6, R6, R10, -R11 ;  /* 0x0000000a06063223 */ /* 0x000fe2000001080b */
[----:B------:R-:W-:-:S04]  /*85d0*/  @P3 FADD.FTZ R9, R9, R246 ;  /* 0x000000f609093221 */ /* 0x000fc80000010000 */
[----:B------:R-:W-:Y:S04]  /*85e0*/  SHFL.UP PT, R7, R7, 0x1, RZ ;  /* 0x0420000007077989 */ /* 0x000fe800000e00ff */
[----:B---3--:R-:W1:Y:S04]  /*85f0*/  SHFL.IDX PT, R5, R5, RZ, 0x1f ;  /* 0x00001fff05057589 */ /* 0x008e6800000e0000 */
[----:B------:R-:W2:Y:S04]  /*8600*/  SHFL.UP PT, R6, R6, 0x1, RZ ;  /* 0x0420000006067989 */ /* 0x000ea800000e00ff */
[----:B------:R-:W3:Y:S04]  /*8610*/  SHFL.IDX PT, R248, R4, RZ, 0x1f ;  /* 0x00001fff04f87589 */ /* 0x000ee800000e0000 */
[----:B------:R-:W4:Y:S01]  /*8620*/  SHFL.UP PT, R9, R9, 0x1, RZ ;  /* 0x0420000009097989 */ /* 0x000f2200000e00ff */
[----:B------:R-:W-:-:S06]  /*8630*/  @P3 FADD.FTZ R8, R8, R243 ;  /* 0x000000f308083221 */ /* 0x000fcc0000010000 */
[----:B------:R-:W5:Y:S01]  /*8640*/  SHFL.UP PT, R8, R8, 0x1, RZ ;  /* 0x0420000008087989 */ /* 0x000f6200000e00ff */
[-C--:B-1----:R-:W-:Y:S01]  /*8650*/  FMUL.FTZ R11, R7, R5.reuse ;  /* 0x00000005070b7220 */ /* 0x082fe20000410000 */
[----:B--2---:R-:W-:-:S03]  /*8660*/  FMUL.FTZ R116, R6, R5 ;  /* 0x0000000506747220 */ /* 0x004fc60000410000 */
[-C--:B---3--:R-:W-:Y:S01]  /*8670*/  FFMA.FTZ R10, R6, R248.reuse, -R11 ;  /* 0x000000f8060a7223 */ /* 0x088fe2000001080b */
[----:B------:R-:W-:Y:S01]  /*8680*/  FFMA.FTZ R11, R7, R248, R116 ;  /* 0x000000f8070b7223 */ /* 0x000fe20000010074 */
[-C--:B0-----:R-:W-:Y:S02]  /*8690*/  FMUL.FTZ R7, R153, R13.reuse ;  /* 0x0000000d99077220 */ /* 0x081fe40000410000 */
[----:B----4-:R-:W-:Y:S01]  /*86a0*/  @P2 FADD.FTZ R248, R9, R10 ;  /* 0x0000000a09f82221 */ /* 0x010fe20000010000 */
        /* <DEDUP_REMOVED lines=8> */
[----:B-----5:R-:W-:Y:S02]  /*8730*/  @P2 FADD.FTZ R5, R8, R11 ;  /* 0x0000000b08052221 */ /* 0x020fe40000010000 */
        /* <DEDUP_REMOVED lines=10> */
[C---:B------:R-:W-:Y:S01]  /*87e0*/  FMUL.FTZ R4, R152.reuse, R197 ;  /* 0x000000c598047220 */ /* 0x040fe20000410000 */
[----:B------:R-:W-:Y:S01]  /*87f0*/  FFMA.FTZ R6, R159, R6, R2 ;  /* 0x000000069f067223 */ /* 0x000fe20000010002 */
[-C--:B------:R-:W-:Y:S02]  /*8800*/  FMUL.FTZ R2, R152, R203.reuse ;  /* 0x000000cb98027220 */ /* 0x080fe40000410000 */
[C---:B------:R-:W-:Y:S02]  /*8810*/  FFMA.FTZ R4, R153.reuse, R203, -R4 ;  /* 0x000000cb99047223 */ /* 0x040fe40000010804 */
[----:B------:R-:W-:Y:S02]  /*8820*/  FFMA.FTZ R3, R153, R197, R2 ;  /* 0x000000c599037223 */ /* 0x000fe40000010002 */
[----:B------:R-:W-:Y:S02]  /*8830*/  FADD.FTZ R4, R181, R4 ;  /* 0x00000004b5047221 */ /* 0x000fe40000010000 */
[----:B------:R-:W-:-:S02]  /*8840*/  FADD.FTZ R3, R132, R3 ;  /* 0x0000000384037221 */ /* 0x000fc40000010000 */
[CC--:B------:R-:W-:Y:S02]  /*8850*/  FMUL.FTZ R2, R154.reuse, R4.reuse ;  /* 0x000000049a027220 */ /* 0x0c0fe40000410000 */
[-C--:B------:R-:W-:Y:S02]  /*8860*/  FMUL.FTZ R5, R154, R3.reuse ;  /* 0x000000039a057220 */ /* 0x080fe40000410000 */
[C---:B------:R-:W-:Y:S02]  /*8870*/  FFMA.FTZ R3, R155.reuse, R3, R2 ;  /* 0x000000039b037223 */ /* 0x040fe40000010002 */
[----:B------:R-:W-:Y:S01]  /*8880*/  FFMA.FTZ R4, R155, R4, -R5 ;  /* 0x000000049b047223 */ /* 0x000fe20000010805 */
[----:B------:R-:W-:Y:S01]  /*8890*/  FMUL.FTZ R2, R160, R7 ;  /* 0x00000007a0027220 */ /* 0x000fe20000410000 */
        /* <DEDUP_REMOVED lines=9> */
[----:B------:R-:W-:Y:S01]  /*8930*/  FMUL.FTZ R2, R162, R8 ;  /* 0x00000008a2027220 */ /* 0x000fe20000410000 */
[----:B------:R-:W-:Y:S01]  /*8940*/  FADD.FTZ R5, R184, R5 ;  /* 0x00000005b8057221 */ /* 0x000fe20000010000 */
[-C--:B------:R-:W-:Y:S01]  /*8950*/  FMUL.FTZ R7, R162, R6.reuse ;  /* 0x00000006a2077220 */ /* 0x080fe20000410000 */
[----:B------:R-:W-:Y:S01]  /*8960*/  FADD.FTZ R3, R136, R3 ;  /* 0x0000000388037221 */ /* 0x000fe20000010000 */
[C---:B------:R-:W-:Y:S01]  /*8970*/  FFMA.FTZ R6, R163.reuse, R6, R2 ;  /* 0x00000006a3067223 */ /* 0x040fe20000010002 */
[C---:B------:R-:W-:Y:S02]  /*8980*/  FMUL.FTZ R2, R158.reuse, R5 ;  /* 0x000000059e027220 */ /* 0x040fe40000410000 */
[-C--:B------:R-:W-:Y:S01]  /*8990*/  FMUL.FTZ R4, R158, R3.reuse ;  /* 0x000000039e047220 */ /* 0x080fe20000410000 */
[----:B------:R-:W-:Y:S01]  /*89a0*/  FFMA.FTZ R7, R163, R8, -R7 ;  /* 0x00000008a3077223 */ /* 0x000fe20000010807 */
[----:B------:R-:W-:-:S02]  /*89b0*/  FFMA.FTZ R3, R159, R3, R2 ;  /* 0x000000039f037223 */ /* 0x000fc40000010002 */
        /* <DEDUP_REMOVED lines=29> */
[C---:B------:R-:W-:Y:S01]  /*8b90*/  FFMA.FTZ R5, R165.reuse, R4, -R5 ;  /* 0x00000004a5057223 */ /* 0x040fe20000010805 */
[----:B------:R-:W-:Y:S01]  /*8ba0*/  FMUL.FTZ R4, R170, R8 ;  /* 0x00000008aa047220 */ /* 0x000fe20000410000 */
[----:B------:R-:W-:-:S02]  /*8bb0*/  FFMA.FTZ R2, R165, R3, R2 ;  /* 0x00000003a5027223 */ /* 0x000fc40000010002 */
[----:B------:R-:W-:Y:S01]  /*8bc0*/  FADD.FTZ R5, R188, R5 ;  /* 0x00000005bc057221 */ /* 0x000fe20000010000 */
[-C--:B------:R-:W-:Y:S01]  /*8bd0*/  FMUL.FTZ R3, R170, R6.reuse ;  /* 0x00000006aa037220 */ /* 0x080fe20000410000 */
[----:B------:R-:W-:Y:S01]  /*8be0*/  FADD.FTZ R2, R143, R2 ;  /* 0x000000028f027221 */ /* 0x000fe20000010000 */
[C---:B------:R-:W-:Y:S01]  /*8bf0*/  FFMA.FTZ R7, R171.reuse, R6, R4 ;  /* 0x00000006ab077223 */ /* 0x040fe20000010004 */
[CC--:B------:R-:W-:Y:S01]  /*8c00*/  FMUL.FTZ R4, R166.reuse, R5.reuse ;  /* 0x00000005a6047220 */ /* 0x0c0fe20000410000 */
[----:B------:R-:W-:Y:S01]  /*8c10*/  FFMA.FTZ R8, R171, R8, -R3 ;  /* 0x00000008ab087223 */ /* 0x000fe20000010803 */
[-C--:B------:R-:W-:Y:S02]  /*8c20*/  FMUL.FTZ R6, R166, R2.reuse ;  /* 0x00000002a6067220 */ /* 0x080fe40000410000 */
        /* <DEDUP_REMOVED lines=35> */
[----:B------:R-:W0:Y:S01]  /*8e60*/  S2R R116, SR_TID.X ;  /* 0x0000000000747919 */ /* 0x000e220000002100 */
[----:B------:R-:W-:Y:S01]  /*8e70*/  FFMA.FTZ R7, R179, R7, R4 ;  /* 0x00000007b3077223 */ /* 0x000fe20000010004 */
[----:B------:R-:W-:Y:S01]  /*8e80*/  FADD.FTZ R2, R147, R2 ;  /* 0x0000000293027221 */ /* 0x000fe20000010000 */
[----:B------:R-:W-:Y:S01]  /*8e90*/  FMUL.FTZ R4, R174, R5 ;  /* 0x00000005ae047220 */ /* 0x000fe20000410000 */
[----:B------:R-:W-:-:S02]  /*8ea0*/  FFMA.FTZ R9, R179, R8, -R3 ;  /* 0x00000008b3097223 */ /* 0x000fc40000010803 */
[-C--:B------:R-:W-:Y:S01]  /*8eb0*/  FMUL.FTZ R6, R174, R2.reuse ;  /* 0x00000002ae067220 */ /* 0x080fe20000410000 */
[----:B------:R-:W-:-:S03]  /*8ec0*/  FFMA.FTZ R3, R175, R2, R4 ;  /* 0x00000002af037223 */ /* 0x000fc60000010004 */
[----:B------:R-:W-:Y:S01]  /*8ed0*/  FFMA.FTZ R6, R175, R5, -R6 ;  /* 0x00000005af067223 */ /* 0x000fe20000010806 */
[----:B------:R-:W-:-:S03]  /*8ee0*/  FADD.FTZ R3, R148, R3 ;  /* 0x0000000394037221 */ /* 0x000fc60000010000 */
[----:B------:R-:W-:Y:S01]  /*8ef0*/  FADD.FTZ R6, R193, R6 ;  /* 0x00000006c1067221 */ /* 0x000fe20000010000 */
[----:B------:R-:W-:-:S03]  /*8f00*/  FMUL.FTZ R5, R176, R3 ;  /* 0x00000003b0057220 */ /* 0x000fc60000410000 */
[-C--:B------:R-:W-:Y:S01]  /*8f10*/  FMUL.FTZ R2, R176, R6.reuse ;  /* 0x00000006b0027220 */ /* 0x080fe20000410000 */
[C---:B------:R-:W-:Y:S01]  /*8f20*/  FFMA.FTZ R5, R177.reuse, R6, -R5 ;  /* 0x00000006b1057223 */ /* 0x040fe20000010805 */
[----:B------:R-:W-:Y:S02]  /*8f30*/  UISETP.GE.AND UP0, UPT, UR11, UR45, UPT ;  /* 0x0000002d0b00728c */ /* 0x000fe4000bf06270 */
        /* <DEDUP_REMOVED lines=11> */
[C---:B------:R-:W-:Y:S01]  /*8ff0*/  FMUL.FTZ R2, R180.reuse, R3 ;  /* 0x00000003b4027220 */ /* 0x040fe20000410000 */
[----:B------:R-:W-:-:S03]  /*9000*/  FMUL.FTZ R245, R180, R9 ;  /* 0x00000009b4f57220 */ /* 0x000fc60000410000 */
[----:B------:R-:W-:Y:S01]  /*9010*/  FFMA.FTZ R241, R182, R5, -R2 ;  /* 0x00000005b6f17223 */ /* 0x000fe20000010802 */
[----:B------:R-:W-:Y:S01]  /*9020*/  LOP3.LUT R2, R116, 0x1f, RZ, 0xc0, !PT ;  /* 0x0000001f74027812 */ /* 0x000fe200078ec0ff */
[-C--:B------:R-:W-:Y:S01]  /*9030*/  FMUL.FTZ R246, R180, R7.reuse ;  /* 0x00000007b4f67220 */ /* 0x080fe20000410000 */
[----:B------:R-:W-:Y:S01]  /*9040*/  FFMA.FTZ R245, R182, R7, R245 ;  /* 0x00000007b6f57223 */ /* 0x000fe200000100f5 */
[----:B------:R-:W-:Y:S01]  /*9050*/  VOTEU.ALL UP0, P2 ;  /* 0x0000000000ff7886 */ /* 0x000fe20001000000 */
[----:B------:R-:W-:Y:S01]  /*9060*/  FMUL.FTZ R7, R180, R5 ;  /* 0x00000005b4077220 */ /* 0x000fe20000410000 */
[----:B------:R-:W-:Y:S01]  /*9070*/  ISETP.NE.AND P3, PT, R2, 0x1f, PT ;  /* 0x0000001f0200780c */ /* 0x000fe20003f65270 */
[----:B------:R-:W-:Y:S02]  /*9080*/  HFMA2 R5, -RZ, RZ, 0, 0 ;  /* 0x00000000ff057431 */ /* 0x000fe400000001ff */
[----:B------:R-:W-:Y:S01]  /*9090*/  FFMA.FTZ R8, R182, R3, R7 ;  /* 0x00000003b6087223 */ /* 0x000fe20000010007 */
[----:B------:R-:W-:Y:S01]  /*90a0*/  @!UP0 ULEA UR23, UR8, UR22, 0x4 ;  /* 0x0000001608178291 */ /* 0x000fe2000f8e20ff */
[----:B------:R-:W-:-:S02]  /*90b0*/  MOV R4, 0x3f800000 ;  /* 0x3f80000000047802 */ /* 0x000fc40000000f00 */
[----:B------:R-:W-:Y:S01]  /*90c0*/  CS2R R6, SRZ ;  /* 0x0000000000067805 */ /* 0x000fe2000001ff00 */
[----:B------:R-:W-:Y:S01]  /*90d0*/  FFMA.FTZ R246, R182, R9, -R246 ;  /* 0x00000009b6f67223 */ /* 0x000fe200000108f6 */
        /* <DEDUP_REMOVED lines=11> */
[CC--:B---3--:R-:W-:Y:S02]  /*9190*/  FMUL.FTZ R10, R246.reuse, R11.reuse ;  /* 0x0000000bf60a7220 */ /* 0x0c8fe40000410000 */
[CC--:B----4-:R-:W-:Y:S01]  /*91a0*/  FFMA.FTZ R8, R245.reuse, R252.reuse, -R8 ;  /* 0x000000fcf5087223 */ /* 0x0d0fe20000010808 */
[----:B------:R-:W-:Y:S01]  /*91b0*/  FFMA.FTZ R252, R246, R252, R9 ;  /* 0x000000fcf6fc7223 */ /* 0x000fe20000010009 */
[----:B------:R-:W-:Y:S01]  /*91c0*/  FMUL.FTZ R9, R245, R11 ;  /* 0x0000000bf5097220 */ /* 0x000fe20000410000 */
[----:B-1----:R-:W-:Y:S01]  /*91d0*/  FFMA.FTZ R245, R3, R245, -R10 ;  /* 0x000000f503f57223 */ /* 0x002fe2000001080a */
[----:B------:R-:W-:Y:S01]  /*91e0*/  FADD.FTZ R243, R243, R8 ;  /* 0x00000008f3f37221 */ /* 0x000fe20000010000 */
[----:B------:R-:W-:Y:S01]  /*91f0*/  FADD.FTZ R241, R241, R252 ;  /* 0x000000fcf1f17221 */ /* 0x000fe20000010000 */
[----:B------:R-:W-:-:S07]  /*9200*/  FFMA.FTZ R246, R3, R246, R9 ;  /* 0x000000f603f67223 */ /* 0x000fce0000010009 */
.L_x_13251:
[----:B------:R-:W-:Y:S05]  /*9210*/  BSYNC.RECONVERGENT B0 ;  /* 0x0000000000007941 */ /* 0x000fea0003800200 */
.L_x_13250:
        /* <DEDUP_REMOVED lines=9> */
[CC--:B-1----:R-:W-:Y:S02]  /*92b0*/  FMUL.FTZ R10, R246.reuse, R11.reuse ;  /* 0x0000000bf60a7220 */ /* 0x0c2fe40000410000 */
[CC--:B----4-:R-:W-:Y:S01]  /*92c0*/  FFMA.FTZ R8, R245.reuse, R252.reuse, -R8 ;  /* 0x000000fcf5087223 */ /* 0x0d0fe20000010808 */
[C---:B------:R-:W-:Y:S01]  /*92d0*/  FFMA.FTZ R252, R246.reuse, R252, R9 ;  /* 0x000000fcf6fc7223 */ /* 0x040fe20000010009 */
[C---:B------:R-:W-:Y:S01]  /*92e0*/  FMUL.FTZ R9, R245.reuse, R11 ;  /* 0x0000000bf5097220 */ /* 0x040fe20000410000 */
[-C--:B------:R-:W-:Y:S01]  /*92f0*/  FFMA.FTZ R245, R245, R3.reuse, -R10 ;  /* 0x00000003f5f57223 */ /* 0x080fe2000001080a */
[----:B---3--:R-:W-:Y:S01]  /*9300*/  FADD.FTZ R243, R243, R8 ;  /* 0x00000008f3f37221 */ /* 0x008fe20000010000 */
[----:B------:R-:W-:Y:S01]  /*9310*/  FADD.FTZ R241, R241, R252 ;  /* 0x000000fcf1f17221 */ /* 0x000fe20000010000 */
[----:B------:R-:W-:-:S07]  /*9320*/  FFMA.FTZ R246, R246, R3, R9 ;  /* 0x00000003f6f67223 */ /* 0x000fce0000010009 */
.L_x_13253:
[----:B------:R-:W-:Y:S05]  /*9330*/  BSYNC.RECONVERGENT B0 ;  /* 0x0000000000007941 */ /* 0x000fea0003800200 */
.L_x_13252:
        /* <DEDUP_REMOVED lines=9> */
[CC--:B-1----:R-:W-:Y:S02]  /*93d0*/  FMUL.FTZ R10, R246.reuse, R11.reuse ;  /* 0x0000000bf60a7220 */ /* 0x0c2fe40000410000 */
[CC--:B------:R-:W-:Y:S01]  /*93e0*/  FFMA.FTZ R8, R245.reuse, R252.reuse, -R8 ;  /* 0x000000fcf5087223 */ /* 0x0c0fe20000010808 */
[C---:B------:R-:W-:Y:S01]  /*93f0*/  FFMA.FTZ R252, R246.reuse, R252, R9 ;  /* 0x000000fcf6fc7223 */ /* 0x040fe20000010009 */
[C---:B------:R-:W-:Y:S01]  /*9400*/  FMUL.FTZ R9, R245.reuse, R11 ;  /* 0x0000000bf5097220 */ /* 0x040fe20000410000 */
[-C--:B------:R-:W-:Y:S01]  /*9410*/  FFMA.FTZ R245, R245, R3.reuse, -R10 ;  /* 0x00000003f5f57223 */ /* 0x080fe2000001080a */
[----:B---34-:R-:W-:Y:S01]  /*9420*/  FADD.FTZ R243, R243, R8 ;  /* 0x00000008f3f37221 */ /* 0x018fe20000010000 */
[----:B------:R-:W-:Y:S01]  /*9430*/  FADD.FTZ R241, R241, R252 ;  /* 0x000000fcf1f17221 */ /* 0x000fe20000010000 */
[----:B------:R-:W-:-:S07]  /*9440*/  FFMA.FTZ R246, R246, R3, R9 ;  /* 0x00000003f6f67223 */ /* 0x000fce0000010009 */
.L_x_13255:
[----:B------:R-:W-:Y:S05]  /*9450*/  BSYNC.RECONVERGENT B0 ;  /* 0x0000000000007941 */ /* 0x000fea0003800200 */
.L_x_13254:
        /* <DEDUP_REMOVED lines=17> */
.L_x_13257:
[----:B------:R-:W-:Y:S05]  /*9570*/  BSYNC.RECONVERGENT B0 ;  /* 0x0000000000007941 */ /* 0x000fea0003800200 */
.L_x_13256:
        /* <DEDUP_REMOVED lines=17> */
.L_x_13259:
[----:B------:R-:W-:Y:S05]  /*9690*/  BSYNC.RECONVERGENT B0 ;  /* 0x0000000000007941 */ /* 0x000fea0003800200 */
.L_x_13258:
[----:B------:R-:W2:Y:S01]  /*96a0*/  SHFL.IDX PT, R247, R246, RZ, 0x1f ;  /* 0x00001ffff6f77589 */ /* 0x000ea200000e0000 */
[----:B------:R-:W-:Y:S01]  /*96b0*/  ISETP.NE.AND P2, PT, R116, RZ, PT ;  /* 0x000000ff7400720c */ /* 0x000fe20003f45270 */
[----:B------:R-:W-:Y:S01]  /*96c0*/  FADD.FTZ R235, R235, R248 ;  /* 0x000000f8ebeb7221 */ /* 0x000fe20000010000 */
[----:B------:R-:W-:Y:S01]  /*96d0*/  BSSY.RECONVERGENT B0, `(.L_x_13260) ;  /* 0x0000256000007945 */ /* 0x000fe20003800200 */
[----:B-1----:R-:W1:Y:S01]  /*96e0*/  SHFL.IDX PT, R3, R245, RZ, 0x1f ;  /* 0x00001ffff5037589 */ /* 0x002e6200000e0000 */
[----:B0-----:R-:W-:-:S03]  /*96f0*/  P2R R9, PR, RZ, 0x4 ;  /* 0x00000004ff097803 */ /* 0x001fc60000000000 */
[----:B------:R-:W0:Y:S04]  /*9700*/  SHFL.IDX PT, R10, R243, RZ, 0x1f ;  /* 0x00001ffff30a7589 */ /* 0x000e2800000e0000 */
[----:B------:R-:W5:Y:S02]  /*9710*/  SHFL.IDX PT, R11, R241, RZ, 0x1f ;  /* 0x00001ffff10b7589 */ /* 0x000f6400000e0000 */
[----:B------:R-:W-:Y:S02]  /*9720*/  VOTEU.ALL UP0, P2 ;  /* 0x0000000000ff7886 */ /* 0x000fe40001000000 */
[----:B---3--:R-:W-:Y:S03]  /*9730*/  SHFL.DOWN PT, R246, R246, 0x1, 0x1f ;  /* 0x08201f00f6f67f89 */ /* 0x008fe600000e0000 */
[----:B------:R-:W-:Y:S01]  /*9740*/  @!UP0 ULEA UR23, UR8, UR22, 0x4 ;  /* 0x0000001608178291 */ /* 0x000fe2000f8e20ff */
[----:B------:R-:W-:Y:S01]  /*9750*/  SHFL.DOWN PT, R245, R245, 0x1, 0x1f ;  /* 0x08201f00f5f57f89 */ /* 0x000fe200000e0000 */
[C---:B--2---:R-:W-:Y:S01]  /*9760*/  FMUL.FTZ R8, R247.reuse, R5 ;  /* 0x00000005f7087220 */ /* 0x044fe20000410000 */
[----:B------:R-:W-:-:S02]  /*9770*/  FMUL.FTZ R252, R247, R4 ;  /* 0x00000004f7fc7220 */ /* 0x000fc40000410000 */
[----:B----4-:R-:W-:Y:S01]  /*9780*/  SHFL.DOWN PT, R243, R243, 0x1, 0x1f ;  /* 0x08201f00f3f37f89 */ /* 0x010fe200000e0000 */
[C---:B-1----:R-:W-:Y:S01]  /*9790*/  FFMA.FTZ R8, R3.reuse, R4, -R8 ;  /* 0x0000000403087223 */ /* 0x042fe20000010808 */
[----:B------:R-:W-:Y:S01]  /*97a0*/  FFMA.FTZ R9, R3, R5, R252 ;  /* 0x0000000503097223 */ /* 0x000fe200000100fc */
[C---:B------:R-:W-:Y:S01]  /*97b0*/  FMUL.FTZ R4, R247.reuse, R7 ;  /* 0x00000007f7047220 */ /* 0x040fe20000410000 */
[----:B------:R-:W-:-:S03]  /*97c0*/  FMUL.FTZ R252, R247, R6 ;  /* 0x00000006f7fc7220 */ /* 0x000fc60000410000 */
[C---:B------:R-:W-:Y:S01]  /*97d0*/  FFMA.FTZ R5, R3.reuse, R6, -R4 ;  /* 0x0000000603057223 */ /* 0x040fe20000010804 */
[----:B------:R-:W-:Y:S01]  /*97e0*/  FFMA.FTZ R252, R3, R7, R252 ;  /* 0x0000000703fc7223 */ /* 0x000fe200000100fc */
[----:B------:R-:W-:Y:S01]  /*97f0*/  FADD.FTZ R3, R239, R250 ;  /* 0x000000faef037221 */ /* 0x000fe20000010000 */
[----:B------:R-:W-:Y:S01]  /*9800*/  FMUL.FTZ R4, R180, R235 ;  /* 0x000000ebb4047220 */ /* 0x000fe20000410000 */
[----:B0-----:R-:W-:Y:S01]  /*9810*/  FADD.FTZ R10, R10, R5 ;  /* 0x000000050a0a7221 */ /* 0x001fe20000010000 */
[----:B------:R-:W0:Y:S01]  /*9820*/  SHFL.IDX PT, R7, R7, RZ, 0x1f ;  /* 0x00001fff07077589 */ /* 0x000e2200000e0000 */
[-C--:B------:R-:W-:Y:S01]  /*9830*/  FMUL.FTZ R5, R180, R3.reuse ;  /* 0x00000003b4057220 */ /* 0x080fe20000410000 */
[C---:B------:R-:W-:Y:S01]  /*9840*/  FFMA.FTZ R4, R182.reuse, R3, R4 ;  /* 0x00000003b6047223 */ /* 0x040fe20000010004 */
[----:B-----5:R-:W-:Y:S01]  /*9850*/  FADD.FTZ R11, R11, R252 ;  /* 0x000000fc0b0b7221 */ /* 0x020fe20000010000 */
[----:B------:R-:W1:Y:S01]  /*9860*/  SHFL.IDX PT, R6, R6, RZ, 0x1f ;  /* 0x00001fff06067589 */ /* 0x000e6200000e0000 */
[----:B------:R-:W-:Y:S01]  /*9870*/  FFMA.FTZ R5, R182, R235, -R5 ;  /* 0x000000ebb6057223 */ /* 0x000fe20000010805 */
[----:B------:R-:W-:-:S02]  /*9880*/  FFMA.FTZ R227, R60, R227, R4 ;  /* 0x000000e33ce37223 */ /* 0x000fc40000010004 */
[----:B------:R0:W-:Y:S01]  /*9890*/  @!P2 STS.128 [UR23+0x2e10], R8 ;  /* 0x002e1008ff00a988 */ /* 0x0001e20008000c17 */
[----:B------:R-:W-:Y:S01]  /*98a0*/  FFMA.FTZ R237, R60, R237, R5 ;  /* 0x000000ed3ced7223 */ /* 0x000fe20000010005 */
[----:B------:R-:W-:Y:S01]  /*98b0*/  FMUL.FTZ R4, R178, R227 ;  /* 0x000000e3b2047220 */ /* 0x000fe20000410000 */
[----:B------:R-:W-:Y:S01]  /*98c0*/  ISETP.NE.AND P2, PT, R116, 0x1f, PT ;  /* 0x0000001f7400780c */ /* 0x000fe20003f45270 */
[----:B------:R-:W2:Y:S01]  /*98d0*/  SHFL.DOWN PT, R10, R241, 0x1, 0x1f ;  /* 0x08201f00f10a7f89 */ /* 0x000ea200000e0000 */
[----:B------:R-:W-:Y:S01]  /*98e0*/  ULEA UR23, UR11, 0xfffffc00, 0xa ;  /* 0xfffffc000b177891 */ /* 0x000fe2000f8e50ff */
[----:B------:R-:W-:-:S03]  /*98f0*/  FFMA.FTZ R4, R179, R237, -R4 ;  /* 0x000000edb3047223 */ /* 0x000fc60000010804 */
[----:B------:R-:W-:Y:S01]  /*9900*/  USHF.R.S32.HI UR26, URZ, 0x1f, UR23 ;  /* 0x0000001fff1a7899 */ /* 0x000fe20008011417 */
[----:B------:R-:W-:Y:S01]  /*9910*/  FFMA.FTZ R244, R61, R244, R4 ;  /* 0x000000f43df47223 */ /* 0x000fe20000010004 */
[----:B------:R-:W-:-:S04]  /*9920*/  FMUL.FTZ R4, R178, R237 ;  /* 0x000000edb2047220 */ /* 0x000fc80000410000 */
[----:B------:R-:W-:Y:S01]  /*9930*/  FFMA.FTZ R4, R179, R227, R4 ;  /* 0x000000e3b3047223 */ /* 0x000fe20000010004 */
[----:B0-----:R-:W-:-:S03]  /*9940*/  @P2 FMUL.FTZ R8, R246, R7 ;  /* 0x00000007f6082220 */ /* 0x001fc60000410000 */
[----:B------:R-:W-:Y:S01]  /*9950*/  FFMA.FTZ R242, R61, R242, R4 ;  /* 0x000000f23df27223 */ /* 0x000fe20000010004 */
[C---:B------:R-:W-:Y:S01]  /*9960*/  FMUL.FTZ R4, R176.reuse, R244 ;  /* 0x000000f4b0047220 */ /* 0x040fe20000410000 */
[C---:B-1----:R-:W-:Y:S01]  /*9970*/  @P2 FFMA.FTZ R8, R245.reuse, R6, -R8 ;  /* 0x00000006f5082223 */ /* 0x042fe20000010808 */
[----:B------:R-:W-:Y:S01]  /*9980*/  @P2 FMUL.FTZ R245, R245, R7 ;  /* 0x00000007f5f52220 */ /* 0x000fe20000410000 */
[-C--:B------:R-:W-:Y:S01]  /*9990*/  FMUL.FTZ R5, R176, R242.reuse ;  /* 0x000000f2b0057220 */ /* 0x080fe20000410000 */
[C---:B------:R-:W-:Y:S02]  /*99a0*/  FFMA.FTZ R9, R177.reuse, R242, R4 ;  /* 0x000000f2b1097223 */ /* 0x040fe40000010004 */
[----:B------:R-:W-:Y:S01]  /*99b0*/  @P2 FFMA.FTZ R245, R246, R6, R245 ;  /* 0x00000006f6f52223 */ /* 0x000fe200000100f5 */
[----:B------:R-:W-:Y:S01]  /*99c0*/  FFMA.FTZ R4, R177, R244, -R5 ;  /* 0x000000f4b1047223 */ /* 0x000fe20000010805 */
[----:B------:R-:W-:Y:S01]  /*99d0*/  FFMA.FTZ R229, R62, R229, R9 ;  /* 0x000000e53ee57223 */ /* 0x000fe20000010009 */
[----:B------:R-:W-:Y:S01]  /*99e0*/  @P2 FADD.FTZ R6, R243, R8 ;  /* 0x00000008f3062221 */ /* 0x000fe20000010000 */
[----:B--2---:R-:W-:Y:S01]  /*99f0*/  @P2 FADD.FTZ R7, R10, R245 ;  /* 0x000000f50a072221 */ /* 0x004fe20000010000 */
        /* <DEDUP_REMOVED lines=8> */
[----:B------:R-:W-:-:S04]  /*9a80*/  FMUL.FTZ R5, R7, R13 ;  /* 0x0000000d07057220 */ /* 0x000fc80000410000 */
[-C--:B------:R-:W-:Y:S01]  /*9a90*/  FFMA.FTZ R10, R6, R12.reuse, R5 ;  /* 0x0000000c060a7223 */ /* 0x080fe20000010005 */
[----:B------:R-:W-:Y:S01]  /*9aa0*/  FFMA.FTZ R12, R7, R12, -R4 ;  /* 0x0000000c070c7223 */ /* 0x000fe20000010804 */
[C---:B------:R-:W-:Y:S01]  /*9ab0*/  FMUL.FTZ R4, R172.reuse, R236 ;  /* 0x000000ecac047220 */ /* 0x040fe20000410000 */
[-C--:B------:R-:W-:Y:S01]  /*9ac0*/  FMUL.FTZ R5, R172, R234.reuse ;  /* 0x000000eaac057220 */ /* 0x080fe20000410000 */
[----:B------:R-:W-:Y:S02]  /*9ad0*/  FADD.FTZ R197, R197, R10 ;  /* 0x0000000ac5c57221 */ /* 0x000fe40000010000 */
[C---:B------:R-:W-:Y:S01]  /*9ae0*/  FFMA.FTZ R7, R173.reuse, R234, R4 ;  /* 0x000000eaad077223 */ /* 0x040fe20000010004 */
[----:B------:R-:W-:-:S03]  /*9af0*/  FFMA.FTZ R4, R173, R236, -R5 ;  /* 0x000000ecad047223 */ /* 0x000fc60000010805 */
[C---:B------:R-:W-:Y:S01]  /*9b00*/  FFMA.FTZ R231, R66.reuse, R231, R7 ;  /* 0x000000e742e77223 */ /* 0x040fe20000010007 */
[----:B------:R-:W-:Y:S01]  /*9b10*/  FFMA.FTZ R239, R66, R225, R4 ;  /* 0x000000e142ef7223 */ /* 0x000fe20000010004 */
[----:B------:R-:W-:Y:S02]  /*9b20*/  MOV R7, UR38 ;  /* 0x0000002600077c02 */ /* 0x000fe40008000f00 */
[C---:B------:R-:W-:Y:S01]  /*9b30*/  FMUL.FTZ R4, R170.reuse, R231 ;  /* 0x000000e7aa047220 */ /* 0x040fe20000410000 */
[----:B------:R-:W-:-:S03]  /*9b40*/  FMUL.FTZ R6, R170, R239 ;  /* 0x000000efaa067220 */ /* 0x000fc60000410000 */
[C---:B------:R-:W-:Y:S01]  /*9b50*/  FFMA.FTZ R4, R171.reuse, R239, -R4 ;  /* 0x000000efab047223 */ /* 0x040fe20000010804 */
[----:B------:R-:W-:-:S03]  /*9b60*/  FFMA.FTZ R5, R171, R231, R6 ;  /* 0x000000e7ab057223 */ /* 0x000fc60000010006 */
[C---:B------:R-:W-:Y:S01]  /*9b70*/  FFMA.FTZ R240, R65.reuse, R240, R4 ;  /* 0x000000f041f07223 */ /* 0x040fe20000010004 */
[----:B------:R-:W-:Y:S01]  /*9b80*/  FFMA.FTZ R238, R65, R238, R5 ;  /* 0x000000ee41ee7223 */ /* 0x000fe20000010005 */
[----:B------:R-:W-:Y:S01]  /*9b90*/  LOP3.LUT R4, R116, UR23, RZ, 0xfc, !PT ;  /* 0x0000001774047c12 */ /* 0x000fe2000f8efcff */
[----:B------:R-:W-:Y:S01]  /*9ba0*/  UMOV UR23, UR42 ;  /* 0x0000002a00177c82 */ /* 0x000fe20008000000 */
        /* <DEDUP_REMOVED lines=12> */
[----:B------:R-:W-:Y:S01]  /*9c70*/  FMUL.FTZ R230, R59, R44 ;  /* 0x0000002c3be67220 */ /* 0x000fe20000410000 */
[----:B------:R-:W-:-:S03]  /*9c80*/  FFMA.FTZ R5, R0, R235, RZ ;  /* 0x000000eb00057223 */ /* 0x000fc600000100ff */
[-C--:B------:R-:W-:Y:S01]  /*9c90*/  FFMA.FTZ R13, -R141, R230.reuse, R235 ;  /* 0x000000e68d0d7223 */ /* 0x080fe200000101eb */
[----:B------:R-:W-:Y:S01]  /*9ca0*/  FFMA.FTZ R11, R130, -R230, R3 ;  /* 0x800000e6820b7223 */ /* 0x000fe20000010003 */
[----:B------:R-:W-:Y:S01]  /*9cb0*/  FMUL.FTZ R230, R166, R6 ;  /* 0x00000006a6e67220 */ /* 0x000fe20000410000 */
[----:B------:R-:W-:Y:S01]  /*9cc0*/  FFMA.FTZ R3, R0, -R3, RZ ;  /* 0x8000000300037223 */ /* 0x000fe200000100ff */
[----:B------:R-:W-:Y:S01]  /*9cd0*/  FFMA.FTZ R232, R100, R237, R5 ;  /* 0x000000ed64e87223 */ /* 0x000fe20000010005 */
[----:B------:R-:W-:Y:S01]  /*9ce0*/  FMUL.FTZ R5, R60, R45 ;  /* 0x0000002d3c057220 */ /* 0x000fe20000410000 */
[----:B------:R-:W-:Y:S01]  /*9cf0*/  FFMA.FTZ R230, R167, R246, -R230 ;  /* 0x000000f6a7e67223 */ /* 0x000fe200000108e6 */
[----:B------:R-:W-:Y:S02]  /*9d00*/  FFMA.FTZ R250, R100, -R227, R3 ;  /* 0x800000e364fa7223 */ /* 0x000fe40000010003 */
[-C--:B------:R-:W-:Y:S01]  /*9d10*/  FFMA.FTZ R3, R126, -R5.reuse, R227 ;  /* 0x800000057e037223 */ /* 0x080fe200000100e3 */
[----:B------:R-:W-:Y:S01]  /*9d20*/  FFMA.FTZ R248, R69, R228, R230 ;  /* 0x000000e445f87223 */ /* 0x000fe200000100e6 */
[----:B------:R-:W-:Y:S01]  /*9d30*/  FMUL.FTZ R228, R166, R246 ;  /* 0x000000f6a6e47220 */ /* 0x000fe20000410000 */
[----:B------:R-:W-:Y:S01]  /*9d40*/  FMUL.FTZ R227, R61, R46 ;  /* 0x0000002e3de37220 */ /* 0x000fe20000410000 */
[----:B------:R-:W-:Y:S01]  /*9d50*/  FFMA.FTZ R7, R101, -R242, R250 ;  /* 0x800000f265077223 */ /* 0x000fe200000100fa */
[----:B------:R-:W-:Y:S01]  /*9d60*/  FFMA.FTZ R225, -R128, R5, R237 ;  /* 0x0000000580e17223 */ /* 0x000fe200000101ed */
[----:B------:R-:W-:Y:S01]  /*9d70*/  FFMA.FTZ R230, R167, R6, R228 ;  /* 0x00000006a7e67223 */ /* 0x000fe200000100e4 */
[-C--:B------:R-:W-:Y:S01]  /*9d80*/  FFMA.FTZ R228, -R139, R227.reuse, R244 ;  /* 0x000000e38be47223 */ /* 0x080fe200000101f4 */
[----:B------:R-:W-:Y:S01]  /*9d90*/  FFMA.FTZ R227, R137, -R227, R242 ;  /* 0x800000e389e37223 */ /* 0x000fe200000100f2 */
[----:B------:R-:W-:Y:S01]  /*9da0*/  FFMA.FTZ R5, R101, R244, R232 ;  /* 0x000000f465057223 */ /* 0x000fe200000100e8 */
[----:B------:R-:W-:Y:S01]  /*9db0*/  FFMA.FTZ R242, R69, R224, R230 ;  /* 0x000000e045f27223 */ /* 0x000fe200000100e6 */
[----:B------:R-:W-:Y:S01]  /*9dc0*/  FMUL.FTZ R224, R164, R248 ;  /* 0x000000f8a4e07220 */ /* 0x000fe20000410000 */
[C---:B------:R-:W-:Y:S01]  /*9dd0*/  FFMA.FTZ R250, R102.reuse, -R229, R7 ;  /* 0x800000e566fa7223 */ /* 0x040fe20000010007 */
[----:B------:R-:W-:Y:S01]  /*9de0*/  FFMA.FTZ R230, R102, R233, R5 ;  /* 0x000000e966e67223 */ /* 0x000fe20000010005 */
[----:B------:R-:W-:Y:S01]  /*9df0*/  FMUL.FTZ R5, R62, R47 ;  /* 0x0000002f3e057220 */ /* 0x000fe20000410000 */
[----:B------:R-:W-:Y:S01]  /*9e00*/  FFMA.FTZ R244, R165, R242, R224 ;  /* 0x000000f2a5f47223 */ /* 0x000fe200000100e0 */
[----:B------:R-:W-:Y:S01]  /*9e10*/  FFMA.FTZ R7, R103, -R234, R250 ;  /* 0x800000ea67077223 */ /* 0x000fe200000100fa */
[----:B------:R-:W-:Y:S01]  /*9e20*/  FMUL.FTZ R237, R65, R54 ;  /* 0x0000003641ed7220 */ /* 0x000fe20000410000 */
[-C--:B------:R-:W-:Y:S01]  /*9e30*/  FFMA.FTZ R224, -R124, R5.reuse, R233 ;  /* 0x000000057ce07223 */ /* 0x080fe200000101e9 */
[----:B------:R-:W-:Y:S01]  /*9e40*/  FFMA.FTZ R244, R71, R226, R244 ;  /* 0x000000e247f47223 */ /* 0x000fe200000100f4 */
[----:B------:R-:W-:Y:S01]  /*9e50*/  FMUL.FTZ R226, R164, R242 ;  /* 0x000000f2a4e27220 */ /* 0x000fe20000410000 */
[----:B------:R-:W-:Y:S01]  /*9e60*/  FFMA.FTZ R229, R122, -R5, R229 ;  /* 0x800000057ae57223 */ /* 0x000fe200000100e5 */
[----:B------:R-:W-:Y:S01]  /*9e70*/  FFMA.FTZ R5, R103, R236, R230 ;  /* 0x000000ec67057223 */ /* 0x000fe200000100e6 */
[----:B------:R-:W-:Y:S01]  /*9e80*/  FMUL.FTZ R230, R63, R48 ;  /* 0x000000303fe67220 */ /* 0x000fe20000410000 */
[----:B------:R-:W-:Y:S01]  /*9e90*/  FFMA.FTZ R232, R165, R248, -R226 ;  /* 0x000000f8a5e87223 */ /* 0x000fe200000108e2 */
[----:B------:R-:W-:-:S02]  /*9ea0*/  FMUL.FTZ R233, R66, R49 ;  /* 0x0000003142e97220 */ /* 0x000fc40000410000 */
[----:B------:R-:W-:Y:S01]  /*9eb0*/  FFMA.FTZ R226, -R135, R230, R236 ;  /* 0x000000e687e27223 */ /* 0x000fe200000101ec */
[----:B------:R-:W-:Y:S01]  /*9ec0*/  FFMA.FTZ R236, R71, R222, R232 ;  /* 0x000000de47ec7223 */ /* 0x000fe200000100e8 */
[----:B------:R-:W-:Y:S01]  /*9ed0*/  FMUL.FTZ R222, R162, R244 ;  /* 0x000000f4a2de7220 */ /* 0x000fe20000410000 */
[C---:B------:R-:W-:Y:S01]  /*9ee0*/  FFMA.FTZ R232, R104.reuse, R239, R5 ;  /* 0x000000ef68e87223 */ /* 0x040fe20000010005 */
[----:B------:R-:W-:Y:S01]  /*9ef0*/  FFMA.FTZ R230, R133, -R230, R234 ;  /* 0x800000e685e67223 */ /* 0x000fe200000100ea */
[----:B------:R-:W-:Y:S01]  /*9f00*/  FFMA.FTZ R234, R104, -R231, R7 ;  /* 0x800000e768ea7223 */ /* 0x000fe20000010007 */
[----:B------:R-:W-:Y:S01]  /*9f10*/  FFMA.FTZ R5, R163, R236, -R222 ;  /* 0x000000eca3057223 */ /* 0x000fe200000108de */
[-C--:B------:R-:W-:Y:S01]  /*9f20*/  FFMA.FTZ R222, -R120, R233.reuse, R239 ;  /* 0x000000e978de7223 */ /* 0x080fe200000101ef */
[----:B------:R-:W-:Y:S01]  /*9f30*/  FFMA.FTZ R231, R118, -R233, R231 ;  /* 0x800000e976e77223 */ /* 0x000fe200000100e7 */
[C---:B------:R-:W-:Y:S01]  /*9f40*/  FFMA.FTZ R233, R105.reuse, R240, R232 ;  /* 0x000000f069e97223 */ /* 0x040fe200000100e8 */
[----:B------:R-:W-:Y:S01]  /*9f50*/  FMUL.FTZ R232, R162, R236 ;  /* 0x000000eca2e87220 */ /* 0x000fe20000410000 */
[----:B------:R-:W-:Y:S01]  /*9f60*/  FFMA.FTZ R5, R70, R217, R5 ;  /* 0x000000d946057223 */ /* 0x000fe20000010005 */
[----:B------:R-:W-:Y:S01]  /*9f70*/  FFMA.FTZ R235, R105, -R238, R234 ;  /* 0x800000ee69eb7223 */ /* 0x000fe200000100ea */
[-C--:B------:R-:W-:Y:S01]  /*9f80*/  FFMA.FTZ R217, -R131, R237.reuse, R240 ;  /* 0x000000ed83d97223 */ /* 0x080fe200000101f0 */
[----:B------:R-:W-:Y:S01]  /*9f90*/  FFMA.FTZ R7, R163, R244, R232 ;  /* 0x000000f4a3077223 */ /* 0x000fe200000100e8 */
[----:B------:R-:W-:Y:S01]  /*9fa0*/  FFMA.FTZ R232, R129, -R237, R238 ;  /* 0x800000ed81e87223 */ /* 0x000fe200000100ee */
[----:B------:R-:W-:Y:S01]  /*9fb0*/  FFMA.FTZ R238, R106, R246, R233 ;  /* 0x000000f66aee7223 */ /* 0x000fe200000100e9 */
[----:B------:R-:W-:Y:S01]  /*9fc0*/  FMUL.FTZ R234, R160, R5 ;  /* 0x00000005a0ea7220 */ /* 0x000fe20000410000 */
[----:B------:R-:W-:Y:S01]  /*9fd0*/  FFMA.FTZ R7, R70, R205, R7 ;  /* 0x000000cd46077223 */ /* 0x000fe20000010007 */
[----:B------:R-:W-:-:S03]  /*9fe0*/  FMUL.FTZ R233, R67, R58 ;  /* 0x0000003a43e97220 */ /* 0x000fc60000410000 */
[----:B------:R-:W-:Y:S01]  /*9ff0*/  FFMA.FTZ R237, R161, R7, R234 ;  /* 0x00000007a1ed7223 */ /* 0x000fe200000100ea */
[-C--:B------:R-:W-:Y:S01]  /*a000*/  FFMA.FTZ R205, -R127, R233.reuse, R246 ;  /* 0x000000e97fcd7223 */ /* 0x080fe200000101f6 */
[----:B------:R-:W-:Y:S01]  /*a010*/  FFMA.FTZ R234, R106, -R6, R235 ;  /* 0x800000066aea7223 */ /* 0x000fe200000100eb */
[----:B------:R-:W-:Y:S01]  /*a020*/  FFMA.FTZ R233, R125, -R233, R6 ;  /* 0x800000e97de97223 */ /* 0x000fe20000010006 */
[----:B------:R-:W-:Y:S01]  /*a030*/  FMUL.FTZ R6, R160, R7 ;  /* 0x00000007a0067220 */ /* 0x000fe20000410000 */
[----:B------:R-:W-:Y:S01]  /*a040*/  FFMA.FTZ R237, R72, R219, R237 ;  /* 0x000000db48ed7223 */ /* 0x000fe200000100ed */
[----:B------:R-:W-:Y:S01]  /*a050*/  FFMA.FTZ R235, R107, R248, R238 ;  /* 0x000000f86beb7223 */ /* 0x000fe200000100ee */
[----:B------:R-:W-:Y:S01]  /*a060*/  FMUL.FTZ R238, R69, R64 ;  /* 0x0000004045ee7220 */ /* 0x000fe20000410000 */
[----:B------:R-:W-:Y:S01]  /*a070*/  FFMA.FTZ R239, R161, R5, -R6 ;  /* 0x00000005a1ef7223 */ /* 0x000fe20000010806 */
[----:B------:R-:W-:Y:S01]  /*a080*/  FMUL.FTZ R6, R158, R237 ;  /* 0x000000ed9e067220 */ /* 0x000fe20000410000 */
[----:B------:R-:W-:Y:S01]  /*a090*/  FFMA.FTZ R243, R107, -R242, R234 ;  /* 0x800000f26bf37223 */ /* 0x000fe200000100ea */
[-C--:B------:R-:W-:Y:S01]  /*a0a0*/  FFMA.FTZ R219, -R123, R238.reuse, R248 ;  /* 0x000000ee7bdb7223 */ /* 0x080fe200000101f8 */
[----:B------:R-:W-:Y:S01]  /*a0b0*/  FFMA.FTZ R239, R72, R209, R239 ;  /* 0x000000d148ef7223 */ /* 0x000fe200000100ef */
[----:B------:R-:W-:Y:S01]  /*a0c0*/  FFMA.FTZ R234, R121, -R238, R242 ;  /* 0x800000ee79ea7223 */ /* 0x000fe200000100f2 */
[C---:B------:R-:W-:Y:S01]  /*a0d0*/  FFMA.FTZ R238, R108.reuse, R236, R235 ;  /* 0x000000ec6cee7223 */ /* 0x040fe200000100eb */
[----:B------:R-:W-:Y:S01]  /*a0e0*/  FFMA.FTZ R240, R108, -R244, R243 ;  /* 0x800000f46cf07223 */ /* 0x000fe200000100f3 */
[-C--:B------:R-:W-:Y:S01]  /*a0f0*/  FFMA.FTZ R241, R159, R239.reuse, -R6 ;  /* 0x000000ef9ff17223 */ /* 0x080fe20000010806 */
[----:B------:R-:W-:Y:S01]  /*a100*/  FMUL.FTZ R6, R158, R239 ;  /* 0x000000ef9e067220 */ /* 0x000fe20000410000 */
[----:B------:R-:W-:Y:S01]  /*a110*/  FMUL.FTZ R235, R71, R68 ;  /* 0x0000004447eb7220 */ /* 0x000fe20000410000 */
[----:B------:R-:W-:Y:S01]  /*a120*/  FFMA.FTZ R247, R109, -R7, R240 ;  /* 0x800000076df77223 */ /* 0x000fe200000100f0 */
[----:B------:R-:W-:Y:S01]  /*a130*/  FFMA.FTZ R241, R74, R215, R241 ;  /* 0x000000d74af17223 */ /* 0x000fe200000100f1 */
[----:B------:R-:W-:Y:S01]  /*a140*/  FFMA.FTZ R243, R159, R237, R6 ;  /* 0x000000ed9ff37223 */ /* 0x000fe20000010006 */
[----:B------:R-:W-:Y:S01]  /*a150*/  FFMA.FTZ R209, -R119, R235, R236 ;  /* 0x000000eb77d17223 */ /* 0x000fe200000101ec */
[----:B------:R-:W-:Y:S01]  /*a160*/  FMUL.FTZ R236, R70, R73 ;  /* 0x0000004946ec7220 */ /* 0x000fe20000410000 */
[----:B------:R-:W-:Y:S01]  /*a170*/  FMUL.FTZ R6, R156, R241 ;  /* 0x000000f19c067220 */ /* 0x000fe20000410000 */
[----:B------:R-:W-:Y:S01]  /*a180*/  FFMA.FTZ R207, R74, R207, R243 ;  /* 0x000000cf4acf7223 */ /* 0x000fe200000100f3 */
[----:B------:R-:W-:Y:S01]  /*a190*/  FFMA.FTZ R245, R109, R5, R238 ;  /* 0x000000056df57223 */ /* 0x000fe200000100ee */
[----:B------:R-:W-:Y:S01]  /*a1a0*/  FFMA.FTZ R215, -R216, R236, R5 ;  /* 0x000000ecd8d77223 */ /* 0x000fe20000010105 */
[----:B------:R-:W-:Y:S01]  /*a1b0*/  FMUL.FTZ R5, R72, R77 ;  /* 0x0000004d48057220 */ /* 0x000fe20000410000 */
[----:B------:R-:W-:Y:S01]  /*a1c0*/  FFMA.FTZ R240, R157, R207, R6 ;  /* 0x000000cf9df07223 */ /* 0x000fe20000010006 */
[C---:B------:R-:W-:Y:S01]  /*a1d0*/  FFMA.FTZ R238, R110.reuse, R239, R245 ;  /* 0x000000ef6eee7223 */ /* 0x040fe200000100f5 */
[----:B------:R-:W-:Y:S01]  /*a1e0*/  FFMA.FTZ R242, R110, -R237, R247 ;  /* 0x800000ed6ef27223 */ /* 0x000fe200000100f7 */
[----:B------:R-:W-:Y:S01]  /*a1f0*/  FFMA.FTZ R6, -R212, R5, R239 ;  /* 0x00000005d4067223 */ /* 0x000fe200000101ef */
[----:B------:R-:W-:Y:S01]  /*a200*/  FFMA.FTZ R240, R75, R218, R240 ;  /* 0x000000da4bf07223 */ /* 0x000fe200000100f0 */
[----:B------:R-:W-:Y:S01]  /*a210*/  FMUL.FTZ R218, R156, R207 ;  /* 0x000000cf9cda7220 */ /* 0x000fe20000410000 */
[----:B------:R-:W-:Y:S01]  /*a220*/  FFMA.FTZ R5, R210, -R5, R237 ;  /* 0x80000005d2057223 */ /* 0x000fe200000100ed */
[-C--:B------:R-:W-:Y:S01]  /*a230*/  FFMA.FTZ R237, R111, R241.reuse, R238 ;  /* 0x000000f16fed7223 */ /* 0x080fe200000100ee */
[----:B------:R-:W-:Y:S01]  /*a240*/  FFMA.FTZ R236, R214, -R236, R7 ;  /* 0x800000ecd6ec7223 */ /* 0x000fe20000010007 */
[----:B------:R-:W-:Y:S01]  /*a250*/  FFMA.FTZ R238, R157, R241, -R218 ;  /* 0x000000f19dee7223 */ /* 0x000fe200000108da */
[----:B------:R-:W-:Y:S01]  /*a260*/  FMUL.FTZ R7, R74, R79 ;  /* 0x0000004f4a077220 */ /* 0x000fe20000410000 */
[----:B------:R-:W-:Y:S01]  /*a270*/  FFMA.FTZ R239, R111, -R207, R242 ;  /* 0x800000cf6fef7223 */ /* 0x000fe200000100f2 */
[----:B------:R-:W-:Y:S01]  /*a280*/  FFMA.FTZ R235, R117, -R235, R244 ;  /* 0x800000eb75eb7223 */ /* 0x000fe200000100f4 */
[----:B------:R-:W-:Y:S01]  /*a290*/  FFMA.FTZ R246, R75, R220, R238 ;  /* 0x000000dc4bf67223 */ /* 0x000fe200000100ee */
[-C--:B------:R-:W-:Y:S01]  /*a2a0*/  FFMA.FTZ R218, -R208, R7.reuse, R241 ;  /* 0x00000007d0da7223 */ /* 0x080fe200000101f1 */
[----:B------:R-:W-:Y:S01]  /*a2b0*/  FFMA.FTZ R207, R206, -R7, R207 ;  /* 0x80000007cecf7223 */ /* 0x000fe200000100cf */
[----:B------:R-:W-:Y:S01]  /*a2c0*/  FADD.FTZ R7, R203, R12 ;  /* 0x0000000ccb077221 */ /* 0x000fe20000010000 */
[C---:B------:R-:W-:Y:S01]  /*a2d0*/  FMUL.FTZ R12, R154.reuse, R240 ;  /* 0x000000f09a0c7220 */ /* 0x040fe20000410000 */
[----:B------:R-:W-:Y:S01]  /*a2e0*/  FMUL.FTZ R242, R154, R246 ;  /* 0x000000f69af27220 */ /* 0x000fe20000410000 */
[----:B------:R-:W-:Y:S01]  /*a2f0*/  FMUL.FTZ R244, R75, R78 ;  /* 0x0000004e4bf47220 */ /* 0x000fe20000410000 */
[C---:B------:R-:W-:Y:S01]  /*a300*/  FFMA.FTZ R238, R112.reuse, R246, R237 ;  /* 0x000000f670ee7223 */ /* 0x040fe200000100ed */
[----:B------:R-:W-:Y:S01]  /*a310*/  FFMA.FTZ R220, R112, -R240, R239 ;  /* 0x800000f070dc7223 */ /* 0x000fe200000100ef */
[C---:B------:R-:W-:Y:S01]  /*a320*/  FFMA.FTZ R237, R155.reuse, R246, -R12 ;  /* 0x000000f69bed7223 */ /* 0x040fe2000001080c */
[----:B------:R-:W-:Y:S01]  /*a330*/  FFMA.FTZ R239, R155, R240, R242 ;  /* 0x000000f09bef7223 */ /* 0x000fe200000100f2 */
[-C--:B------:R-:W-:Y:S01]  /*a340*/  FFMA.FTZ R203, R199, -R244.reuse, R240 ;  /* 0x800000f4c7cb7223 */ /* 0x080fe200000100f0 */
[C---:B------:R-:W-:Y:S01]  /*a350*/  FMUL.FTZ R10, R152.reuse, R7 ;  /* 0x00000007980a7220 */ /* 0x040fe20000410000 */
[----:B------:R-:W-:Y:S01]  /*a360*/  FMUL.FTZ R240, R152, R197 ;  /* 0x000000c598f07220 */ /* 0x000fe20000410000 */
[C---:B------:R-:W-:Y:S01]  /*a370*/  FFMA.FTZ R211, R76.reuse, R211, R237 ;  /* 0x000000d34cd37223 */ /* 0x040fe200000100ed */
[----:B------:R-:W-:Y:S01]  /*a380*/  FFMA.FTZ R213, R76, R213, R239 ;  /* 0x000000d54cd57223 */ /* 0x000fe200000100ef */
[C---:B------:R-:W-:Y:S01]  /*a390*/  FFMA.FTZ R237, R153.reuse, R197, R10 ;  /* 0x000000c599ed7223 */ /* 0x040fe2000001000a */
[----:B------:R-:W-:Y:S01]  /*a3a0*/  FFMA.FTZ R240, R153, R7, -R240 ;  /* 0x0000000799f07223 */ /* 0x000fe200000108f0 */
[----:B------:R-:W-:Y:S01]  /*a3b0*/  FFMA.FTZ R12, -R201, R244, R246 ;  /* 0x000000f4c90c7223 */ /* 0x000fe200000101f6 */
[----:B------:R-:W-:Y:S01]  /*a3c0*/  FMUL.FTZ R10, R152, R213 ;  /* 0x000000d5980a7220 */ /* 0x000fe20000410000 */
[----:B------:R-:W-:Y:S01]  /*a3d0*/  FADD.FTZ R132, R132, R237 ;  /* 0x000000ed84847221 */ /* 0x000fe20000010000 */
[-C--:B------:R-:W-:Y:S01]  /*a3e0*/  FMUL.FTZ R152, R152, R211.reuse ;  /* 0x000000d398987220 */ /* 0x080fe20000410000 */
[----:B------:R-:W-:Y:S01]  /*a3f0*/  FADD.FTZ R181, R181, R240 ;  /* 0x000000f0b5b57221 */ /* 0x000fe20000010000 */
[C---:B------:R-:W-:Y:S01]  /*a400*/  FFMA.FTZ R239, R153.reuse, R211, -R10 ;  /* 0x000000d399ef7223 */ /* 0x040fe2000001080a */
[CC--:B------:R-:W-:Y:S01]  /*a410*/  FMUL.FTZ R10, R154.reuse, R132.reuse ;  /* 0x000000849a0a7220 */ /* 0x0c0fe20000410000 */
[----:B------:R-:W-:Y:S01]  /*a420*/  FFMA.FTZ R237, R153, R213, R152 ;  /* 0x000000d599ed7223 */ /* 0x000fe20000010098 */
[----:B------:R-:W-:Y:S01]  /*a430*/  FMUL.FTZ R153, R154, R181 ;  /* 0x000000b59a997220 */ /* 0x000fe20000410000 */
[C---:B------:R-:W-:Y:S01]  /*a440*/  FFMA.FTZ R223, R80.reuse, R223, R239 ;  /* 0x000000df50df7223 */ /* 0x040fe200000100ef */
[C---:B------:R-:W-:Y:S01]  /*a450*/  FFMA.FTZ R10, R155.reuse, R181, -R10 ;  /* 0x000000b59b0a7223 */ /* 0x040fe2000001080a */
[----:B------:R-:W-:Y:S01]  /*a460*/  FFMA.FTZ R221, R80, R221, R237 ;  /* 0x000000dd50dd7223 */ /* 0x000fe200000100ed */
[----:B------:R-:W-:Y:S01]  /*a470*/  FFMA.FTZ R241, R155, R132, R153 ;  /* 0x000000849bf17223 */ /* 0x000fe20000010099 */
[----:B------:R-:W-:Y:S01]  /*a480*/  FFMA.FTZ R155, R113, R211, R238 ;  /* 0x000000d3719b7223 */ /* 0x000fe200000100ee */
[----:B------:R-:W-:Y:S01]  /*a490*/  FADD.FTZ R183, R183, R10 ;  /* 0x0000000ab7b77221 */ /* 0x000fe20000010000 */
[----:B------:R-:W-:Y:S01]  /*a4a0*/  FMUL.FTZ R10, R76, R81 ;  /* 0x000000514c0a7220 */ /* 0x000fe20000410000 */
[----:B------:R-:W-:Y:S01]  /*a4b0*/  FADD.FTZ R154, R134, R241 ;  /* 0x000000f1869a7221 */ /* 0x000fe20000010000 */
[----:B------:R-:W-:Y:S01]  /*a4c0*/  FFMA.FTZ R153, R113, -R213, R220 ;  /* 0x800000d571997223 */ /* 0x000fe200000100dc */
[----:B------:R-:W-:Y:S01]  /*a4d0*/  FMUL.FTZ R134, R156, R183 ;  /* 0x000000b79c867220 */ /* 0x000fe20000410000 */
[----:B------:R-:W-:Y:S01]  /*a4e0*/  FFMA.FTZ R152, -R204, R10, R211 ;  /* 0x0000000acc987223 */ /* 0x000fe200000101d3 */
[----:B------:R-:W-:Y:S01]  /*a4f0*/  FMUL.FTZ R156, R156, R154 ;  /* 0x0000009a9c9c7220 */ /* 0x000fe20000410000 */
[----:B------:R-:W-:Y:S01]  /*a500*/  FFMA.FTZ R10, R202, -R10, R213 ;  /* 0x8000000aca0a7223 */ /* 0x000fe200000100d5 */
[C---:B------:R-:W-:Y:S01]  /*a510*/  FFMA.FTZ R211, R157.reuse, R154, R134 ;  /* 0x0000009a9dd37223 */ /* 0x040fe20000010086 */
[----:B------:R-:W-:Y:S01]  /*a520*/  FMUL.FTZ R134, R80, R83 ;  /* 0x0000005350867220 */ /* 0x000fe20000410000 */
[----:B------:R-:W-:Y:S01]  /*a530*/  FFMA.FTZ R157, R157, R183, -R156 ;  /* 0x000000b79d9d7223 */ /* 0x000fe2000001089c */
[----:B------:R-:W-:Y:S01]  /*a540*/  FMUL.FTZ R156, R198, R7 ;  /* 0x00000007c69c7220 */ /* 0x000fe20000410000 */
[----:B------:R-:W-:Y:S01]  /*a550*/  FADD.FTZ R136, R136, R211 ;  /* 0x000000d388887221 */ /* 0x000fe20000010000 */
[-C--:B------:R-:W-:Y:S01]  /*a560*/  FFMA.FTZ R198, R198, -R134.reuse, R221 ;  /* 0x80000086c6c67223 */ /* 0x080fe200000100dd */
[----:B------:R-:W-:Y:S01]  /*a570*/  FADD.FTZ R184, R184, R157 ;  /* 0x0000009db8b87221 */ /* 0x000fe20000010000 */
[C---:B------:R-:W-:Y:S01]  /*a580*/  FFMA.FTZ R134, -R200.reuse, R134, R223 ;  /* 0x00000086c8867223 */ /* 0x040fe200000101df */
[----:B------:R-:W-:Y:S01]  /*a590*/  FFMA.FTZ R200, R200, R197, R156 ;  /* 0x000000c5c8c87223 */ /* 0x000fe2000001009c */
[----:B------:R-:W-:Y:S01]  /*a5a0*/  FMUL.FTZ R157, R202, R181 ;  /* 0x000000b5ca9d7220 */ /* 0x000fe20000410000 */
[C---:B------:R-:W-:Y:S01]  /*a5b0*/  FMUL.FTZ R156, R158.reuse, R184 ;  /* 0x000000b89e9c7220 */ /* 0x040fe20000410000 */
[----:B------:R-:W-:Y:S01]  /*a5c0*/  FMUL.FTZ R211, R158, R136 ;  /* 0x000000889ed37220 */ /* 0x000fe20000410000 */
[----:B------:R-:W-:Y:S01]  /*a5d0*/  FMUL.FTZ R158, R7, UR44 ;  /* 0x0000002c079e7c20 */ /* 0x000fe20008410000 */
[----:B------:R-:W-:Y:S01]  /*a5e0*/  FFMA.FTZ R157, R204, R132, R157 ;  /* 0x00000084cc9d7223 */ /* 0x000fe2000001009d */
[C---:B------:R-:W-:Y:S01]  /*a5f0*/  FFMA.FTZ R213, R159.reuse, R136, R156 ;  /* 0x000000889fd57223 */ /* 0x040fe2000001009c */
[----:B------:R-:W-:Y:S01]  /*a600*/  FFMA.FTZ R204, R159, R184, -R211 ;  /* 0x000000b89fcc7223 */ /* 0x000fe200000108d3 */
[----:B------:R-:W-:Y:S01]  /*a610*/  MOV R237, 0x84 ;  /* 0x0000008400ed7802 */ /* 0x000fe20000000f00 */
[C---:B------:R-:W-:Y:S01]  /*a620*/  FMUL.FTZ R211, R197.reuse, R83 ;  /* 0x00000053c5d37220 */ /* 0x040fe20000410000 */
[C---:B------:R-:W-:Y:S01]  /*a630*/  FFMA.FTZ R159, R197.reuse, UR27, R158 ;  /* 0x0000001bc59f7c23 */ /* 0x040fe2000801009e */
[----:B------:R-:W-:Y:S01]  /*a640*/  FMUL.FTZ R158, R197, UR44 ;  /* 0x0000002cc59e7c20 */ /* 0x000fe20008410000 */
[----:B------:R-:W-:Y:S01]  /*a650*/  FADD.FTZ R202, R138, R213 ;  /* 0x000000d58aca7221 */ /* 0x000fe20000010000 */
[----:B------:R-:W-:Y:S01]  /*a660*/  FMUL.FTZ R138, R199, R183 ;  /* 0x000000b7c78a7220 */ /* 0x000fe20000410000 */
[----:B------:R-:W-:-:S02]  /*a670*/  IMAD R156, R116, R237, UR22 ;  /* 0x00000016749c7e24 */ /* 0x000fc4000f8e02ed */
[----:B------:R-:W-:Y:S01]  /*a680*/  FMUL.FTZ R239, R80, R211 ;  /* 0x000000d350ef7220 */ /* 0x000fe20000410000 */
[----:B------:R-:W-:Y:S01]  /*a690*/  FADD.FTZ R204, R185, R204 ;  /* 0x000000ccb9cc7221 */ /* 0x000fe20000010000 */
[----:B------:R-:W-:Y:S01]  /*a6a0*/  FFMA.FTZ R197, R7, UR27, -R158 ;  /* 0x0000001b07c57c23 */ /* 0x000fe2000801089e */
[----:B------:R-:W-:Y:S01]  /*a6b0*/  FMUL.FTZ R199, R206, R184 ;  /* 0x000000b8cec77220 */ /* 0x000fe20000410000 */
[C---:B------:R-:W-:Y:S01]  /*a6c0*/  FMUL.FTZ R158, R160.reuse, R202 ;  /* 0x000000caa09e7220 */ /* 0x040fe20000410000 */
[----:B------:R-:W-:Y:S01]  /*a6d0*/  FFMA.FTZ R138, R201, R154, R138 ;  /* 0x0000009ac98a7223 */ /* 0x000fe2000001008a */
[----:B------:R-:W-:Y:S01]  /*a6e0*/  FMUL.FTZ R237, R181, UR44 ;  /* 0x0000002cb5ed7c20 */ /* 0x000fe20008410000 */
[----:B------:R-:W-:Y:S01]  /*a6f0*/  FMUL.FTZ R201, R160, R204 ;  /* 0x000000cca0c97220 */ /* 0x000fe20000410000 */
[----:B------:R0:W-:Y:S01]  /*a700*/  STS [R156+0x8b8], R239 ;  /* 0x0008b8ef9c007388 */ /* 0x0001e20000000800 */
[----:B------:R-:W-:Y:S01]  /*a710*/  FFMA.FTZ R185, R208, R136, R199 ;  /* 0x00000088d0b97223 */ /* 0x000fe200000100c7 */
[C---:B------:R-:W-:Y:S01]  /*a720*/  FFMA.FTZ R199, R132.reuse, UR27, R237 ;  /* 0x0000001b84c77c23 */ /* 0x040fe200080100ed */
[----:B------:R-:W-:Y:S01]  /*a730*/  FFMA.FTZ R237, R161, R202, R201 ;  /* 0x000000caa1ed7223 */ /* 0x000fe200000100c9 */
[CC--:B------:R-:W-:Y:S01]  /*a740*/  FMUL.FTZ R213, R132.reuse, R81.reuse ;  /* 0x0000005184d57220 */ /* 0x0c0fe20000410000 */
[----:B------:R-:W-:Y:S01]  /*a750*/  FMUL.FTZ R132, R132, UR44 ;  /* 0x0000002c84847c20 */ /* 0x000fe20008410000 */
[----:B------:R-:W-:Y:S01]  /*a760*/  FMUL.FTZ R201, R181, R81 ;  /* 0x00000051b5c97220 */ /* 0x000fe20000410000 */
[----:B------:R-:W-:Y:S01]  /*a770*/  FADD.FTZ R160, R140, R237 ;  /* 0x000000ed8ca07221 */ /* 0x000fe20000010000 */
[----:B------:R-:W-:Y:S01]  /*a780*/  FMUL.FTZ R7, R7, R83 ;  /* 0x0000005307077220 */ /* 0x000fe20000410000 */
[----:B------:R-:W-:Y:S01]  /*a790*/  FMUL.FTZ R241, R76, R213 ;  /* 0x000000d54cf17220 */ /* 0x000fe20000410000 */
[----:B0-----:R-:W-:Y:S01]  /*a7a0*/  FFMA.FTZ R239, R161, R204, -R158 ;  /* 0x000000cca1ef7223 */ /* 0x001fe2000001089e */
[----:B------:R-:W-:Y:S01]  /*a7b0*/  FFMA.FTZ R161, R181, UR27, -R132 ;  /* 0x0000001bb5a17c23 */ /* 0x000fe20008010884 */
[----:B------:R-:W-:Y:S01]  /*a7c0*/  FMUL.FTZ R132, R154, UR44 ;  /* 0x0000002c9a847c20 */ /* 0x000fe20008410000 */
[C---:B------:R-:W-:Y:S01]  /*a7d0*/  FMUL.FTZ R158, R183.reuse, R78 ;  /* 0x0000004eb79e7220 */ /* 0x040fe20000410000 */
[----:B------:R-:W-:Y:S01]  /*a7e0*/  FADD.FTZ R186, R186, R239 ;  /* 0x000000efbaba7221 */ /* 0x000fe20000010000 */
[C---:B------:R-:W-:Y:S01]  /*a7f0*/  FMUL.FTZ R239, R183.reuse, UR44 ;  /* 0x0000002cb7ef7c20 */ /* 0x040fe20008410000 */
[----:B------:R-:W-:Y:S01]  /*a800*/  FFMA.FTZ R132, R183, UR27, -R132 ;  /* 0x0000001bb7847c23 */ /* 0x000fe20008010884 */
[----:B------:R-:W-:Y:S01]  /*a810*/  FMUL.FTZ R183, R136, R79 ;  /* 0x0000004f88b77220 */ /* 0x000fe20000410000 */
[----:B------:R-:W-:Y:S01]  /*a820*/  FMUL.FTZ R140, R162, R186 ;  /* 0x000000baa28c7220 */ /* 0x000fe20000410000 */
[----:B------:R-:W-:Y:S01]  /*a830*/  FFMA.FTZ R181, R154, UR27, R239 ;  /* 0x0000001b9ab57c23 */ /* 0x000fe200080100ef */
[-C--:B------:R-:W-:Y:S01]  /*a840*/  FMUL.FTZ R239, R162, R160.reuse ;  /* 0x000000a0a2ef7220 */ /* 0x080fe20000410000 */
[----:B------:R-:W-:Y:S01]  /*a850*/  FMUL.FTZ R243, R80, R7 ;  /* 0x0000000750f37220 */ /* 0x000fe20000410000 */
[C---:B------:R-:W-:Y:S01]  /*a860*/  FFMA.FTZ R237, R163.reuse, R160, R140 ;  /* 0x000000a0a3ed7223 */ /* 0x040fe2000001008c */
[----:B------:R0:W-:Y:S01]  /*a870*/  STS [R156+0x8b0], R241 ;  /* 0x0008b0f19c007388 */ /* 0x0001e20000000800 */
[----:B------:R-:W-:Y:S01]  /*a880*/  FFMA.FTZ R140, R163, R186, -R239 ;  /* 0x000000baa38c7223 */ /* 0x000fe200000108ef */
[----:B------:R-:W-:Y:S01]  /*a890*/  FMUL.FTZ R154, R154, R78 ;  /* 0x0000004e9a9a7220 */ /* 0x000fe20000410000 */
[----:B------:R-:W-:Y:S01]  /*a8a0*/  FADD.FTZ R142, R142, R237 ;  /* 0x000000ed8e8e7221 */ /* 0x000fe20000010000 */
[----:B------:R1:W-:Y:S01]  /*a8b0*/  STS [R156+0x8bc], R243 ;  /* 0x0008bcf39c007388 */ /* 0x0003e20000000800 */
[----:B------:R-:W-:Y:S01]  /*a8c0*/  FADD.FTZ R187, R187, R140 ;  /* 0x0000008cbbbb7221 */ /* 0x000fe20000010000 */
[----:B------:R-:W-:Y:S01]  /*a8d0*/  FMUL.FTZ R245, R75, R158 ;  /* 0x0000009e4bf57220 */ /* 0x000fe20000410000 */
[----:B------:R-:W-:Y:S01]  /*a8e0*/  FMUL.FTZ R247, R76, R201 ;  /* 0x000000c94cf77220 */ /* 0x000fe20000410000 */
[----:B------:R-:W-:Y:S01]  /*a8f0*/  FMUL.FTZ R249, R204, R77 ;  /* 0x0000004dccf97220 */ /* 0x000fe20000410000 */
[C---:B------:R-:W-:Y:S01]  /*a900*/  FMUL.FTZ R140, R164.reuse, R187 ;  /* 0x000000bba48c7220 */ /* 0x040fe20000410000 */
[-C--:B------:R-:W-:Y:S01]  /*a910*/  FMUL.FTZ R164, R164, R142.reuse ;  /* 0x0000008ea4a47220 */ /* 0x080fe20000410000 */
[----:B0-----:R-:W-:Y:S01]  /*a920*/  FMUL.FTZ R241, R74, R183 ;  /* 0x000000b74af17220 */ /* 0x001fe20000410000 */
[----:B------:R0:W-:Y:S01]  /*a930*/  STS [R156+0x8ac], R245 ;  /* 0x0008acf59c007388 */ /* 0x0001e20000000800 */
[C---:B------:R-:W-:Y:S01]  /*a940*/  FFMA.FTZ R140, R165.reuse, R142, R140 ;  /* 0x0000008ea58c7223 */ /* 0x040fe2000001008c */
[----:B------:R-:W-:Y:S01]  /*a950*/  FFMA.FTZ R165, R165, R187, -R164 ;  /* 0x000000bba5a57223 */ /* 0x000fe200000108a4 */
[----:B-1----:R-:W-:Y:S01]  /*a960*/  FMUL.FTZ R243, R75, R154 ;  /* 0x0000009a4bf37220 */ /* 0x002fe20000410000 */
[----:B------:R1:W-:Y:S01]  /*a970*/  STS [R156+0x8a0], R241 ;  /* 0x0008a0f19c007388 */ /* 0x0003e20000000800 */
[----:B------:R-:W-:Y:S01]  /*a980*/  FADD.FTZ R143, R143, R140 ;  /* 0x0000008c8f8f7221 */ /* 0x000fe20000010000 */
[----:B------:R-:W-:Y:S01]  /*a990*/  FADD.FTZ R188, R188, R165 ;  /* 0x000000a5bcbc7221 */ /* 0x000fe20000010000 */
[----:B------:R-:W-:Y:S01]  /*a9a0*/  FMUL.FTZ R239, R210, R204 ;  /* 0x000000ccd2ef7220 */ /* 0x000fe20000410000 */
[----:B------:R2:W-:Y:S01]  /*a9b0*/  STS [R156+0x8a8], R243 ;  /* 0x0008a8f39c007388 */ /* 0x0005e20000000800 */
[----:B------:R-:W-:Y:S01]  /*a9c0*/  FMUL.FTZ R164, R72, R249 ;  /* 0x000000f948a47220 */ /* 0x000fe20000410000 */
[----:B------:R-:W-:Y:S01]  /*a9d0*/  FMUL.FTZ R140, R166, R188 ;  /* 0x000000bca68c7220 */ /* 0x000fe20000410000 */
[----:B0-----:R-:W-:Y:S01]  /*a9e0*/  FMUL.FTZ R245, R202, UR44 ;  /* 0x0000002ccaf57c20 */ /* 0x001fe20008410000 */
[----:B------:R0:W-:Y:S01]  /*a9f0*/  STS [R156+0x8b4], R247 ;  /* 0x0008b4f79c007388 */ /* 0x0001e20000000800 */
[----:B------:R-:W-:Y:S01]  /*aa00*/  FFMA.FTZ R239, R212, R202, R239 ;  /* 0x000000cad4ef7223 */ /* 0x000fe200000100ef */
[C---:B-1----:R-:W-:Y:S01]  /*aa10*/  FMUL.FTZ R241, R204.reuse, UR44 ;  /* 0x0000002cccf17c20 */ /* 0x042fe20008410000 */
[----:B------:R-:W-:Y:S01]  /*aa20*/  FFMA.FTZ R165, R167, R143, R140 ;  /* 0x0000008fa7a57223 */ /* 0x000fe2000001008c */
[----:B------:R-:W-:Y:S01]  /*aa30*/  FFMA.FTZ R162, R204, UR27, -R245 ;  /* 0x0000001bcca27c23 */ /* 0x000fe200080108f5 */
[----:B------:R-:W-:Y:S01]  /*aa40*/  FFMA.FTZ R94, R239, R77, R94 ;  /* 0x0000004def5e7223 */ /* 0x000fe2000001005e */
[----:B--2---:R-:W-:Y:S01]  /*aa50*/  FFMA.FTZ R243, R202, UR27, R241 ;  /* 0x0000001bcaf37c23 */ /* 0x004fe200080100f1 */
[----:B------:R-:W-:Y:S01]  /*aa60*/  FMUL.FTZ R241, R166, R143 ;  /* 0x0000008fa6f17220 */ /* 0x000fe20000410000 */
[----:B------:R-:W-:Y:S01]  /*aa70*/  FADD.FTZ R144, R144, R165 ;  /* 0x000000a590907221 */ /* 0x000fe20000010000 */
[----:B------:R-:W-:Y:S01]  /*aa80*/  FMUL.FTZ R245, R5, R162 ;  /* 0x000000a205f57220 */ /* 0x000fe20000410000 */
[----:B0-----:R-:W-:Y:S01]  /*aa90*/  FMUL.FTZ R247, R202, R77 ;  /* 0x0000004dcaf77220 */ /* 0x001fe20000410000 */
[----:B------:R-:W-:Y:S01]  /*aaa0*/  FFMA.FTZ R140, R167, R188, -R241 ;  /* 0x000000bca78c7223 */ /* 0x000fe200000108f1 */
[C---:B------:R-:W-:Y:S01]  /*aab0*/  FMUL.FTZ R167, R5.reuse, R249 ;  /* 0x000000f905a77220 */ /* 0x040fe20000410000 */
[----:B------:R-:W-:Y:S01]  /*aac0*/  FFMA.FTZ R243, R6, R243, R245 ;  /* 0x000000f306f37223 */ /* 0x000fe200000100f5 */
[-C--:B------:R-:W-:Y:S01]  /*aad0*/  FMUL.FTZ R241, R5, R247.reuse ;  /* 0x000000f705f17220 */ /* 0x080fe20000410000 */
[----:B------:R-:W-:Y:S01]  /*aae0*/  FADD.FTZ R189, R189, R140 ;  /* 0x0000008cbdbd7221 */ /* 0x000fe20000010000 */
[----:B------:R-:W-:Y:S01]  /*aaf0*/  FMUL.FTZ R140, R168, R144 ;  /* 0x00000090a88c7220 */ /* 0x000fe20000410000 */
[C---:B------:R-:W-:Y:S01]  /*ab00*/  FFMA.FTZ R5, R6.reuse, R247, R167 ;  /* 0x000000f706057223 */ /* 0x040fe200000100a7 */
[----:B------:R-:W-:Y:S01]  /*ab10*/  FFMA.FTZ R6, R6, R249, -R241 ;  /* 0x000000f906067223 */ /* 0x000fe200000108f1 */
[-C--:B------:R-:W-:Y:S01]  /*ab20*/  FMUL.FTZ R167, R168, R189.reuse ;  /* 0x000000bda8a77220 */ /* 0x080fe20000410000 */
[C---:B------:R-:W-:Y:S01]  /*ab30*/  FFMA.FTZ R241, R169.reuse, R189, -R140 ;  /* 0x000000bda9f17223 */ /* 0x040fe2000001088c */
[----:B------:R-:W-:Y:S01]  /*ab40*/  FMUL.FTZ R165, R214, R186 ;  /* 0x000000bad6a57220 */ /* 0x000fe20000410000 */
[----:B------:R-:W-:Y:S01]  /*ab50*/  FMUL.FTZ R245, R186, R73 ;  /* 0x00000049baf57220 */ /* 0x000fe20000410000 */
[----:B------:R-:W-:Y:S01]  /*ab60*/  FFMA.FTZ R140, R169, R144, R167 ;  /* 0x00000090a98c7223 */ /* 0x000fe200000100a7 */
[----:B------:R-:W-:Y:S01]  /*ab70*/  FADD.FTZ R190, R190, R241 ;  /* 0x000000f1bebe7221 */ /* 0x000fe20000010000 */
[----:B------:R-:W-:Y:S01]  /*ab80*/  FFMA.FTZ R167, R72, R239, R243 ;  /* 0x000000ef48a77223 */ /* 0x000fe200000100f3 */
[----:B------:R-:W-:Y:S01]  /*ab90*/  FMUL.FTZ R243, R186, UR44 ;  /* 0x0000002cbaf37c20 */ /* 0x000fe20008410000 */
[----:B------:R-:W-:Y:S01]  /*aba0*/  FADD.FTZ R145, R145, R140 ;  /* 0x0000008c91917221 */ /* 0x000fe20000010000 */
[----:B------:R-:W-:Y:S01]  /*abb0*/  FMUL.FTZ R140, R170, R190 ;  /* 0x000000beaa8c7220 */ /* 0x000fe20000410000 */
[----:B------:R-:W-:Y:S01]  /*abc0*/  FFMA.FTZ R165, R216, R160, R165 ;  /* 0x000000a0d8a57223 */ /* 0x000fe200000100a5 */
[----:B------:R-:W-:Y:S01]  /*abd0*/  FMUL.FTZ R169, R160, UR44 ;  /* 0x0000002ca0a97c20 */ /* 0x000fe20008410000 */
[-C--:B------:R-:W-:Y:S01]  /*abe0*/  FMUL.FTZ R241, R170, R145.reuse ;  /* 0x00000091aaf17220 */ /* 0x080fe20000410000 */
[C---:B------:R-:W-:Y:S01]  /*abf0*/  FFMA.FTZ R239, R171.reuse, R145, R140 ;  /* 0x00000091abef7223 */ /* 0x040fe2000001008c */
[C---:B------:R-:W-:Y:S01]  /*ac00*/  FFMA.FTZ R140, R160.reuse, UR27, R243 ;  /* 0x0000001ba08c7c23 */ /* 0x040fe200080100f3 */
[----:B------:R0:W-:Y:S01]  /*ac10*/  STS [R156+0x89c], R164 ;  /* 0x00089ca49c007388 */ /* 0x0001e20000000800 */
[----:B------:R-:W-:Y:S01]  /*ac20*/  FFMA.FTZ R162, R171, R190, -R241 ;  /* 0x000000beaba27223 */ /* 0x000fe200000108f1 */
[----:B------:R-:W-:Y:S01]  /*ac30*/  FMUL.FTZ R171, R160, R73 ;  /* 0x00000049a0ab7220 */ /* 0x000fe20000410000 */
[----:B------:R-:W-:Y:S01]  /*ac40*/  FADD.FTZ R146, R146, R239 ;  /* 0x000000ef92927221 */ /* 0x000fe20000010000 */
[----:B------:R-:W-:Y:S01]  /*ac50*/  FMUL.FTZ R160, R236, R245 ;  /* 0x000000f5eca07220 */ /* 0x000fe20000410000 */
[----:B------:R-:W-:Y:S01]  /*ac60*/  FADD.FTZ R191, R191, R162 ;  /* 0x000000a2bfbf7221 */ /* 0x000fe20000010000 */
[----:B------:R-:W-:Y:S01]  /*ac70*/  FMUL.FTZ R163, R184, UR44 ;  /* 0x0000002cb8a37c20 */ /* 0x000fe20008410000 */
[-C--:B------:R-:W-:Y:S01]  /*ac80*/  FMUL.FTZ R162, R236, R171.reuse ;  /* 0x000000abeca27220 */ /* 0x080fe20000410000 */
[-C--:B------:R-:W-:Y:S01]  /*ac90*/  FFMA.FTZ R160, R215, R171.reuse, R160 ;  /* 0x000000abd7a07223 */ /* 0x080fe200000100a0 */
[----:B------:R-:W-:Y:S01]  /*aca0*/  FMUL.FTZ R241, R70, R171 ;  /* 0x000000ab46f17220 */ /* 0x000fe20000410000 */
[-C--:B0-----:R-:W-:Y:S01]  /*acb0*/  FMUL.FTZ R164, R172, R146.reuse ;  /* 0x00000092aca47220 */ /* 0x081fe20000410000 */
[----:B------:R-:W-:Y:S01]  /*acc0*/  FMUL.FTZ R237, R136, UR44 ;  /* 0x0000002c88ed7c20 */ /* 0x000fe20008410000 */
[-C--:B------:R-:W-:Y:S01]  /*acd0*/  FMUL.FTZ R171, R172, R191.reuse ;  /* 0x000000bfacab7220 */ /* 0x080fe20000410000 */
[----:B------:R-:W-:Y:S01]  /*ace0*/  FFMA.FTZ R163, R136, UR27, R163 ;  /* 0x0000001b88a37c23 */ /* 0x000fe200080100a3 */
[C---:B------:R-:W-:Y:S01]  /*acf0*/  FFMA.FTZ R239, R173.reuse, R191, -R164 ;  /* 0x000000bfadef7223 */ /* 0x040fe200000108a4 */
[C---:B------:R-:W-:Y:S01]  /*ad00*/  FFMA.FTZ R136, R184.reuse, UR27, -R237 ;  /* 0x0000001bb8887c23 */ /* 0x040fe200080108ed */
        /* <DEDUP_REMOVED lines=8> */
[----:B------:R-:W-:Y:S01]  /*ad90*/  FMUL.FTZ R173, R174, R147 ;  /* 0x00000093aead7220 */ /* 0x000fe20000410000 */
[----:B------:R-:W-:Y:S01]  /*ada0*/  FFMA.FTZ R183, R218, R183, R171 ;  /* 0x000000b7dab77223 */ /* 0x000fe200000100ab */
[C---:B------:R-:W-:Y:S01]  /*adb0*/  FFMA.FTZ R171, R175.reuse, R147, R164 ;  /* 0x00000093afab7223 */ /* 0x040fe200000100a4 */
[-C--:B------:R-:W-:Y:S01]  /*adc0*/  FMUL.FTZ R184, R74, R237.reuse ;  /* 0x000000ed4ab87220 */ /* 0x080fe20000410000 */
[----:B------:R-:W-:Y:S01]  /*add0*/  FFMA.FTZ R237, R218, R237, -R166 ;  /* 0x000000eddaed7223 */ /* 0x000fe200000108a6 */
[----:B------:R-:W-:Y:S01]  /*ade0*/  FFMA.FTZ R164, R175, R192, -R173 ;  /* 0x000000c0afa47223 */ /* 0x000fe200000108ad */
[----:B------:R-:W-:Y:S01]  /*adf0*/  FMUL.FTZ R166, R142, R68 ;  /* 0x000000448ea67220 */ /* 0x000fe20000410000 */
[----:B------:R-:W-:Y:S01]  /*ae00*/  FMUL.FTZ R168, R235, R170 ;  /* 0x000000aaeba87220 */ /* 0x000fe20000410000 */
[----:B------:R-:W-:Y:S01]  /*ae10*/  FADD.FTZ R148, R148, R171 ;  /* 0x000000ab94947221 */ /* 0x000fe20000010000 */
[----:B------:R-:W-:Y:S01]  /*ae20*/  FADD.FTZ R193, R193, R164 ;  /* 0x000000a4c1c17221 */ /* 0x000fe20000010000 */
[-C--:B------:R-:W-:Y:S01]  /*ae30*/  FMUL.FTZ R172, R235, R166.reuse ;  /* 0x000000a6ebac7220 */ /* 0x080fe20000410000 */
[----:B------:R-:W-:Y:S01]  /*ae40*/  FFMA.FTZ R164, R209, R166, R168 ;  /* 0x000000a6d1a47223 */ /* 0x000fe200000100a8 */
[C---:B------:R-:W-:Y:S01]  /*ae50*/  FMUL.FTZ R168, R176.reuse, R148 ;  /* 0x00000094b0a87220 */ /* 0x040fe20000410000 */
[-C--:B------:R-:W-:Y:S01]  /*ae60*/  FMUL.FTZ R171, R176, R193.reuse ;  /* 0x000000c1b0ab7220 */ /* 0x080fe20000410000 */
[----:B------:R-:W-:Y:S01]  /*ae70*/  FMUL.FTZ R175, R71, R166 ;  /* 0x000000a647af7220 */ /* 0x000fe20000410000 */
[----:B------:R-:W-:Y:S01]  /*ae80*/  FFMA.FTZ R166, R209, R170, -R172 ;  /* 0x000000aad1a67223 */ /* 0x000fe200000108ac */
[C---:B------:R-:W-:Y:S01]  /*ae90*/  FFMA.FTZ R173, R177.reuse, R193, -R168 ;  /* 0x000000c1b1ad7223 */ /* 0x040fe200000108a8 */
[----:B------:R-:W-:Y:S01]  /*aea0*/  FFMA.FTZ R168, R177, R148, R171 ;  /* 0x00000094b1a87223 */ /* 0x000fe200000100ab */
[C---:B------:R-:W-:Y:S01]  /*aeb0*/  FMUL.FTZ R171, R203.reuse, R158 ;  /* 0x0000009ecbab7220 */ /* 0x040fe20000410000 */
[----:B------:R-:W-:Y:S01]  /*aec0*/  FMUL.FTZ R174, R188, R64 ;  /* 0x00000040bcae7220 */ /* 0x000fe20000410000 */
[----:B------:R-:W-:Y:S01]  /*aed0*/  FADD.FTZ R194, R194, R173 ;  /* 0x000000adc2c27221 */ /* 0x000fe20000010000 */
[-C--:B------:R-:W-:Y:S01]  /*aee0*/  FMUL.FTZ R173, R203, R154.reuse ;  /* 0x0000009acbad7220 */ /* 0x080fe20000410000 */
[----:B------:R-:W-:Y:S01]  /*aef0*/  FADD.FTZ R149, R149, R168 ;  /* 0x000000a895957221 */ /* 0x000fe20000010000 */
[----:B------:R-:W-:Y:S01]  /*af00*/  FFMA.FTZ R154, R12, R154, R171 ;  /* 0x0000009a0c9a7223 */ /* 0x000fe200000100ab */
[----:B------:R-:W-:Y:S01]  /*af10*/  FMUL.FTZ R168, R178, R194 ;  /* 0x000000c2b2a87220 */ /* 0x000fe20000410000 */
[----:B------:R-:W-:Y:S01]  /*af20*/  FFMA.FTZ R158, R12, R158, -R173 ;  /* 0x0000009e0c9e7223 */ /* 0x000fe200000108ad */
[-C--:B------:R-:W-:Y:S01]  /*af30*/  FMUL.FTZ R173, R178, R149.reuse ;  /* 0x00000095b2ad7220 */ /* 0x080fe20000410000 */
[----:B------:R-:W-:Y:S01]  /*af40*/  FMUL.FTZ R172, R143, R64 ;  /* 0x000000408fac7220 */ /* 0x000fe20000410000 */
[----:B------:R-:W-:Y:S01]  /*af50*/  FFMA.FTZ R171, R179, R149, R168 ;  /* 0x00000095b3ab7223 */ /* 0x000fe200000100a8 */
[----:B------:R-:W-:Y:S01]  /*af60*/  FMUL.FTZ R239, R71, R170 ;  /* 0x000000aa47ef7220 */ /* 0x000fe20000410000 */
[----:B------:R-:W-:Y:S01]  /*af70*/  FFMA.FTZ R168, R179, R194, -R173 ;  /* 0x000000c2b3a87223 */ /* 0x000fe200000108ad */
[C---:B------:R-:W-:Y:S01]  /*af80*/  FMUL.FTZ R170, R234.reuse, R174 ;  /* 0x000000aeeaaa7220 */ /* 0x040fe20000410000 */
[-C--:B------:R-:W-:Y:S01]  /*af90*/  FMUL.FTZ R173, R234, R172.reuse ;  /* 0x000000aceaad7220 */ /* 0x080fe20000410000 */
[----:B------:R0:W-:Y:S01]  /*afa0*/  STS [R156+0x888], R175 ;  /* 0x000888af9c007388 */ /* 0x0001e20000000800 */
[----:B------:R-:W-:Y:S01]  /*afb0*/  FADD.FTZ R195, R195, R168 ;  /* 0x000000a8c3c37221 */ /* 0x000fe20000010000 */
[----:B------:R-:W-:Y:S01]  /*afc0*/  FADD.FTZ R171, R150, R171 ;  /* 0x000000ab96ab7221 */ /* 0x000fe20000010000 */
[----:B------:R-:W-:Y:S01]  /*afd0*/  FFMA.FTZ R170, R219, R172, R170 ;  /* 0x000000acdbaa7223 */ /* 0x000fe200000100aa */
[----:B------:R-:W-:Y:S01]  /*afe0*/  FMUL.FTZ R177, R69, R174 ;  /* 0x000000ae45b17220 */ /* 0x000fe20000410000 */
[----:B------:R1:W-:Y:S01]  /*aff0*/  STS [R156+0x8a4], R184 ;  /* 0x0008a4b89c007388 */ /* 0x0003e20000000800 */
[----:B------:R-:W-:Y:S01]  /*b000*/  FMUL.FTZ R179, R10, R201 ;  /* 0x000000c90ab37220 */ /* 0x000fe20000410000 */
[----:B------:R-:W-:Y:S01]  /*b010*/  FFMA.FTZ R169, R186, UR27, -R169 ;  /* 0x0000001bbaa97c23 */ /* 0x000fe200080108a9 */
[----:B------:R-:W-:Y:S01]  /*b020*/  FMUL.FTZ R186, R149, R46 ;  /* 0x0000002e95ba7220 */ /* 0x000fe20000410000 */
[----:B------:R2:W-:Y:S01]  /*b030*/  STS [R156+0x884], R177 ;  /* 0x000884b19c007388 */ /* 0x0005e20000000800 */
[----:B0-----:R-:W-:Y:S01]  /*b040*/  FMUL.FTZ R175, R69, R172 ;  /* 0x000000ac45af7220 */ /* 0x001fe20000410000 */
[----:B------:R-:W-:Y:S01]  /*b050*/  FFMA.FTZ R172, R219, R174, -R173 ;  /* 0x000000aedbac7223 */ /* 0x000fe200000108ad */
[C---:B------:R-:W-:Y:S01]  /*b060*/  FMUL.FTZ R173, R180.reuse, R195 ;  /* 0x000000c3b4ad7220 */ /* 0x040fe20000410000 */
[----:B------:R-:W-:Y:S01]  /*b070*/  FMUL.FTZ R180, R180, R171 ;  /* 0x000000abb4b47220 */ /* 0x000fe20000410000 */
[----:B------:R-:W-:Y:S01]  /*b080*/  FFMA.FTZ R174, R152, R213, R179 ;  /* 0x000000d598ae7223 */ /* 0x000fe200000100b3 */
[----:B------:R0:W-:Y:S01]  /*b090*/  STS [R156+0x880], R175 ;  /* 0x000880af9c007388 */ /* 0x0001e20000000800 */
[C---:B------:R-:W-:Y:S01]  /*b0a0*/  FFMA.FTZ R150, R182.reuse, R171, R173 ;  /* 0x000000abb6967223 */ /* 0x040fe200000100ad */
[----:B------:R-:W-:Y:S01]  /*b0b0*/  FFMA.FTZ R173, R182, R195, -R180 ;  /* 0x000000c3b6ad7223 */ /* 0x000fe200000108b4 */
[-C--:B------:R-:W-:Y:S01]  /*b0c0*/  FMUL.FTZ R180, R195, R45.reuse ;  /* 0x0000002dc3b47220 */ /* 0x080fe20000410000 */
[----:B------:R-:W-:Y:S01]  /*b0d0*/  FMUL.FTZ R182, R171, R45 ;  /* 0x0000002dabb67220 */ /* 0x000fe20000410000 */
[----:B------:R-:W-:Y:S01]  /*b0e0*/  FADD.FTZ R151, R151, R150 ;  /* 0x0000009697977221 */ /* 0x000fe20000010000 */
[----:B------:R-:W-:Y:S01]  /*b0f0*/  FADD.FTZ R173, R196, R173 ;  /* 0x000000adc4ad7221 */ /* 0x000fe20000010000 */
[----:B-1----:R-:W-:Y:S01]  /*b100*/  FMUL.FTZ R184, R194, R46 ;  /* 0x0000002ec2b87220 */ /* 0x002fe20000410000 */
[----:B------:R-:W-:Y:S01]  /*b110*/  FMUL.FTZ R168, R3, R180 ;  /* 0x000000b403a87220 */ /* 0x000fe20000410000 */
[-C--:B------:R-:W-:Y:S01]  /*b120*/  FMUL.FTZ R178, R151, R44.reuse ;  /* 0x0000002c97b27220 */ /* 0x080fe20000410000 */
[----:B------:R-:W-:Y:S01]  /*b130*/  FMUL.FTZ R176, R173, R44 ;  /* 0x0000002cadb07220 */ /* 0x000fe20000410000 */
[-C--:B------:R-:W-:Y:S01]  /*b140*/  FMUL.FTZ R196, R3, R182.reuse ;  /* 0x000000b603c47220 */ /* 0x080fe20000410000 */
[----:B--2---:R-:W-:Y:S01]  /*b150*/  FFMA.FTZ R177, R225, R182, R168 ;  /* 0x000000b6e1b17223 */ /* 0x004fe200000100a8 */
[C---:B0-----:R-:W-:Y:S01]  /*b160*/  FMUL.FTZ R175, R11.reuse, R178 ;  /* 0x000000b20baf7220 */ /* 0x041fe20000410000 */
[----:B------:R-:W-:Y:S01]  /*b170*/  FMUL.FTZ R150, R11, R176 ;  /* 0x000000b00b967220 */ /* 0x000fe20000410000 */
[----:B------:R-:W-:Y:S01]  /*b180*/  FMUL.FTZ R179, R227, R184 ;  /* 0x000000b8e3b37220 */ /* 0x000fe20000410000 */
[----:B------:R-:W-:Y:S01]  /*b190*/  FFMA.FTZ R196, R225, R180, -R196 ;  /* 0x000000b4e1c47223 */ /* 0x000fe200000108c4 */
[C---:B------:R-:W-:Y:S01]  /*b1a0*/  FFMA.FTZ R175, R13.reuse, R176, -R175 ;  /* 0x000000b00daf7223 */ /* 0x040fe200000108af */
[----:B------:R-:W-:Y:S01]  /*b1b0*/  FFMA.FTZ R150, R13, R178, R150 ;  /* 0x000000b20d967223 */ /* 0x000fe20000010096 */
[----:B------:R-:W-:Y:S01]  /*b1c0*/  FMUL.FTZ R213, R10, R213 ;  /* 0x000000d50ad57220 */ /* 0x000fe20000410000 */
[-C--:B------:R-:W-:Y:S01]  /*b1d0*/  FFMA.FTZ R179, R228, R186.reuse, R179 ;  /* 0x000000bae4b37223 */ /* 0x080fe200000100b3 */
[----:B------:R-:W-:Y:S01]  /*b1e0*/  FADD.FTZ R175, RZ, R175 ;  /* 0x000000afffaf7221 */ /* 0x000fe20000010000 */
[----:B------:R-:W-:Y:S01]  /*b1f0*/  FADD.FTZ R150, RZ, R150 ;  /* 0x00000096ff967221 */ /* 0x000fe20000010000 */
[----:B------:R-:W-:Y:S01]  /*b200*/  FFMA.FTZ R201, R152, R201, -R213 ;  /* 0x000000c998c97223 */ /* 0x000fe200000108d5 */
[----:B------:R-:W-:Y:S01]  /*b210*/  FMUL.FTZ R243, R70, R245 ;  /* 0x000000f546f37220 */ /* 0x000fe20000410000 */
[----:B------:R-:W-:Y:S01]  /*b220*/  FADD.FTZ R196, R175, R196 ;  /* 0x000000c4afc47221 */ /* 0x000fe20000010000 */
[----:B------:R-:W-:Y:S01]  /*b230*/  FADD.FTZ R150, R150, R177 ;  /* 0x000000b196967221 */ /* 0x000fe20000010000 */
[-C--:B------:R-:W-:Y:S01]  /*b240*/  FMUL.FTZ R175, R193, R47.reuse ;  /* 0x0000002fc1af7220 */ /* 0x080fe20000410000 */
[----:B------:R-:W-:Y:S01]  /*b250*/  FMUL.FTZ R177, R148, R47 ;  /* 0x0000002f94b17220 */ /* 0x000fe20000410000 */
[----:B------:R0:W-:Y:S01]  /*b260*/  STS [R156+0x88c], R239 ;  /* 0x00088cef9c007388 */ /* 0x0001e20000000800 */
[----:B------:R-:W-:Y:S01]  /*b270*/  FADD.FTZ R168, R150, R179 ;  /* 0x000000b396a87221 */ /* 0x000fe20000010000 */
[----:B------:R-:W-:Y:S01]  /*b280*/  FMUL.FTZ R179, R227, R186 ;  /* 0x000000bae3b37220 */ /* 0x000fe20000410000 */
[----:B------:R-:W-:Y:S01]  /*b290*/  FMUL.FTZ R213, R229, R175 ;  /* 0x000000afe5d57220 */ /* 0x000fe20000410000 */
[----:B------:R-:W-:Y:S01]  /*b2a0*/  FMUL.FTZ R150, R198, R211 ;  /* 0x000000d3c6967220 */ /* 0x000fe20000410000 */
[----:B------:R1:W-:Y:S01]  /*b2b0*/  STS [R156+0x890], R241 ;  /* 0x000890f19c007388 */ /* 0x0003e20000000800 */
[----:B------:R-:W-:Y:S01]  /*b2c0*/  FFMA.FTZ R179, R228, R184, -R179 ;  /* 0x000000b8e4b37223 */ /* 0x000fe200000108b3 */
[----:B------:R-:W-:Y:S01]  /*b2d0*/  FFMA.FTZ R213, R224, R177, R213 ;  /* 0x000000b1e0d57223 */ /* 0x000fe200000100d5 */
[-C--:B------:R-:W-:Y:S01]  /*b2e0*/  FFMA.FTZ R150, R134, R7.reuse, -R150 ;  /* 0x0000000786967223 */ /* 0x080fe20000010896 */
[----:B------:R2:W-:Y:S01]  /*b2f0*/  STS [R156+0x894], R243 ;  /* 0x000894f39c007388 */ /* 0x0005e20000000800 */
[----:B0-----:R-:W-:Y:S01]  /*b300*/  FMUL.FTZ R239, R198, R7 ;  /* 0x00000007c6ef7220 */ /* 0x001fe20000410000 */
[-C--:B------:R-:W-:Y:S01]  /*b310*/  FMUL.FTZ R7, R192, R48.reuse ;  /* 0x00000030c0077220 */ /* 0x080fe20000410000 */
[----:B------:R-:W-:Y:S01]  /*b320*/  FADD.FTZ R196, R196, R179 ;  /* 0x000000b3c4c47221 */ /* 0x000fe20000010000 */
[----:B------:R-:W-:Y:S01]  /*b330*/  FADD.FTZ R168, R168, R213 ;  /* 0x000000d5a8a87221 */ /* 0x000fe20000010000 */
[----:B------:R-:W-:Y:S01]  /*b340*/  FMUL.FTZ R179, R147, R48 ;  /* 0x0000003093b37220 */ /* 0x000fe20000410000 */
[----:B-1----:R-:W-:Y:S01]  /*b350*/  FMUL.FTZ R241, R229, R177 ;  /* 0x000000b1e5f17220 */ /* 0x002fe20000410000 */
[----:B------:R-:W-:Y:S01]  /*b360*/  FMUL.FTZ R213, R191, R49 ;  /* 0x00000031bfd57220 */ /* 0x000fe20000410000 */
[----:B------:R-:W-:Y:S01]  /*b370*/  FFMA.FTZ R162, R215, R245, -R162 ;  /* 0x000000f5d7a27223 */ /* 0x000fe200000108a2 */
[----:B------:R-:W-:Y:S01]  /*b380*/  FFMA.FTZ R211, R134, R211, R239 ;  /* 0x000000d386d37223 */ /* 0x000fe200000100ef */
[----:B--2---:R-:W-:Y:S01]  /*b390*/  FMUL.FTZ R243, R230, R7 ;  /* 0x00000007e6f37220 */ /* 0x004fe20000410000 */
[----:B------:R-:W-:Y:S01]  /*b3a0*/  FFMA.FTZ R241, R224, R175, -R241 ;  /* 0x000000afe0f17223 */ /* 0x000fe200000108f1 */
[----:B------:R-:W-:Y:S01]  /*b3b0*/  FMUL.FTZ R239, R146, R49 ;  /* 0x0000003192ef7220 */ /* 0x000fe20000410000 */
[-C--:B------:R-:W-:Y:S01]  /*b3c0*/  FMUL.FTZ R202, R230, R179.reuse ;  /* 0x000000b3e6ca7220 */ /* 0x080fe20000410000 */
[----:B------:R-:W-:Y:S01]  /*b3d0*/  FFMA.FTZ R243, R226, R179, R243 ;  /* 0x000000b3e2f37223 */ /* 0x000fe200000100f3 */
[----:B------:R-:W-:Y:S01]  /*b3e0*/  FMUL.FTZ R245, R231, R213 ;  /* 0x000000d5e7f57220 */ /* 0x000fe20000410000 */
[-C--:B------:R-:W-:Y:S01]  /*b3f0*/  FMUL.FTZ R208, R189, R58.reuse ;  /* 0x0000003abdd07220 */ /* 0x080fe20000410000 */
[----:B------:R-:W-:Y:S01]  /*b400*/  FADD.FTZ R196, R196, R241 ;  /* 0x000000f1c4c47221 */ /* 0x000fe20000010000 */
[----:B------:R-:W-:Y:S01]  /*b410*/  FFMA.FTZ R241, R226, R7, -R202 ;  /* 0x00000007e2f17223 */ /* 0x000fe200000108ca */
[----:B------:R-:W-:Y:S01]  /*b420*/  FADD.FTZ R168, R168, R243 ;  /* 0x000000f3a8a87221 */ /* 0x000fe20000010000 */
[----:B------:R-:W-:Y:S01]  /*b430*/  FFMA.FTZ R245, R222, R239, R245 ;  /* 0x000000efdef57223 */ /* 0x000fe200000100f5 */
[----:B------:R-:W-:Y:S01]  /*b440*/  FMUL.FTZ R202, R144, R58 ;  /* 0x0000003a90ca7220 */ /* 0x000fe20000410000 */
[----:B------:R-:W-:Y:S01]  /*b450*/  FMUL.FTZ R206, R233, R208 ;  /* 0x000000d0e9ce7220 */ /* 0x000fe20000410000 */
[----:B------:R-:W-:Y:S01]  /*b460*/  FMUL.FTZ R204, R190, R54 ;  /* 0x00000036becc7220 */ /* 0x000fe20000410000 */
[----:B------:R-:W-:Y:S01]  /*b470*/  FMUL.FTZ R251, R72, R247 ;  /* 0x000000f748fb7220 */ /* 0x000fe20000410000 */
[----:B------:R-:W-:Y:S01]  /*b480*/  FADD.FTZ R196, R196, R241 ;  /* 0x000000f1c4c47221 */ /* 0x000fe20000010000 */
[----:B------:R-:W-:Y:S01]  /*b490*/  FADD.FTZ R168, R168, R245 ;  /* 0x000000f5a8a87221 */ /* 0x000fe20000010000 */
[-C--:B------:R-:W-:Y:S01]  /*b4a0*/  FMUL.FTZ R245, R67, R202.reuse ;  /* 0x000000ca43f57220 */ /* 0x080fe20000410000 */
[-C--:B------:R-:W-:Y:S01]  /*b4b0*/  FMUL.FTZ R241, R233, R202.reuse ;  /* 0x000000cae9f17220 */ /* 0x080fe20000410000 */
[----:B------:R-:W-:Y:S01]  /*b4c0*/  FFMA.FTZ R247, R205, R202, R206 ;  /* 0x000000cacdf77223 */ /* 0x000fe200000100ce */
[----:B------:R-:W-:Y:S01]  /*b4d0*/  FMUL.FTZ R202, R145, R54 ;  /* 0x0000003691ca7220 */ /* 0x000fe20000410000 */
[----:B------:R-:W-:Y:S01]  /*b4e0*/  FMUL.FTZ R206, R232, R204 ;  /* 0x000000cce8ce7220 */ /* 0x000fe20000410000 */
[----:B------:R-:W-:Y:S01]  /*b4f0*/  FFMA.FTZ R249, R205, R208, -R241 ;  /* 0x000000d0cdf97223 */ /* 0x000fe200000108f1 */
[-C--:B------:R-:W-:Y:S01]  /*b500*/  FMUL.FTZ R243, R231, R239.reuse ;  /* 0x000000efe7f37220 */ /* 0x080fe20000410000 */
[----:B------:R-:W-:Y:S01]  /*b510*/  FMUL.FTZ R239, R66, R239 ;  /* 0x000000ef42ef7220 */ /* 0x000fe20000410000 */
[-C--:B------:R-:W-:Y:S01]  /*b520*/  FFMA.FTZ R241, R217, R202.reuse, R206 ;  /* 0x000000cad9f17223 */ /* 0x080fe200000100ce */
[----:B------:R-:W-:Y:S01]  /*b530*/  FMUL.FTZ R179, R63, R179 ;  /* 0x000000b33fb37220 */ /* 0x000fe20000410000 */
[-C--:B------:R-:W-:Y:S01]  /*b540*/  FFMA.FTZ R243, R222, R213.reuse, -R243 ;  /* 0x000000d5def37223 */ /* 0x080fe200000108f3 */
[----:B------:R-:W-:Y:S01]  /*b550*/  FMUL.FTZ R213, R66, R213 ;  /* 0x000000d542d57220 */ /* 0x000fe20000410000 */
[----:B------:R-:W-:Y:S01]  /*b560*/  FADD.FTZ R206, R168, R241 ;  /* 0x000000f1a8ce7221 */ /* 0x000fe20000010000 */
[----:B------:R-:W-:Y:S01]  /*b570*/  FMUL.FTZ R177, R62, R177 ;  /* 0x000000b13eb17220 */ /* 0x000fe20000410000 */
[----:B------:R-:W-:Y:S01]  /*b580*/  FADD.FTZ R196, R196, R243 ;  /* 0x000000f3c4c47221 */ /* 0x000fe20000010000 */
[-C--:B------:R-:W-:Y:S01]  /*b590*/  FMUL.FTZ R243, R65, R202.reuse ;  /* 0x000000ca41f37220 */ /* 0x080fe20000410000 */
[----:B------:R-:W-:Y:S01]  /*b5a0*/  FADD.FTZ R247, R206, R247 ;  /* 0x000000f7cef77221 */ /* 0x000fe20000010000 */
[----:B------:R-:W-:Y:S01]  /*b5b0*/  FMUL.FTZ R202, R232, R202 ;  /* 0x000000cae8ca7220 */ /* 0x000fe20000410000 */
[----:B------:R-:W-:Y:S01]  /*b5c0*/  FMUL.FTZ R175, R62, R175 ;  /* 0x000000af3eaf7220 */ /* 0x000fe20000410000 */
[----:B------:R0:W-:Y:S01]  /*b5d0*/  STS [R156+0x898], R251 ;  /* 0x000898fb9c007388 */ /* 0x0001e20000000800 */
[----:B------:R-:W-:Y:S01]  /*b5e0*/  FADD.FTZ R247, R247, R170 ;  /* 0x000000aaf7f77221 */ /* 0x000fe20000010000 */
[----:B------:R-:W-:Y:S01]  /*b5f0*/  FFMA.FTZ R241, R217, R204, -R202 ;  /* 0x000000ccd9f17223 */ /* 0x000fe200000108ca */
[----:B------:R-:W-:Y:S01]  /*b600*/  MOV R168, UR23 ;  /* 0x0000001700a87c02 */ /* 0x000fe20008000f00 */
[----:B------:R1:W-:Y:S01]  /*b610*/  STS [R156+0x878], R245 ;  /* 0x000878f59c007388 */ /* 0x0003e20000000800 */
[----:B------:R-:W-:Y:S01]  /*b620*/  FADD.FTZ R247, R247, R164 ;  /* 0x000000a4f7f77221 */ /* 0x000fe20000010000 */
[----:B------:R-:W-:Y:S01]  /*b630*/  FADD.FTZ R196, R196, R241 ;  /* 0x000000f1c4c47221 */ /* 0x000fe20000010000 */
[----:B------:R-:W-:Y:S01]  /*b640*/  FMUL.FTZ R241, R63, R7 ;  /* 0x000000073ff17220 */ /* 0x000fe20000410000 */
[----:B------:R2:W-:Y:S01]  /*b650*/  STS [R156+0x868], R239 ;  /* 0x000868ef9c007388 */ /* 0x0005e20000000800 */
[----:B------:R-:W-:Y:S01]  /*b660*/  FADD.FTZ R160, R247, R160 ;  /* 0x000000a0f7a07221 */ /* 0x000fe20000010000 */
[----:B0-----:R-:W-:Y:S01]  /*b670*/  FMUL.FTZ R251, R67, R208 ;  /* 0x000000d043fb7220 */ /* 0x001fe20000410000 */
[----:B------:R-:W-:Y:S01]  /*b680*/  FMUL.FTZ R7, R60, R182 ;  /* 0x000000b63c077220 */ /* 0x000fe20000410000 */
[----:B------:R0:W-:Y:S01]  /*b690*/  STS [R156+0x86c], R213 ;  /* 0x00086cd59c007388 */ /* 0x0001e20000000800 */
[----:B------:R-:W-:Y:S01]  /*b6a0*/  FADD.FTZ R160, R160, R5 ;  /* 0x00000005a0a07221 */ /* 0x000fe20000010000 */
[----:B-1----:R-:W-:Y:S01]  /*b6b0*/  FMUL.FTZ R245, R65, R204 ;  /* 0x000000cc41f57220 */ /* 0x002fe20000410000 */
[----:B------:R-:W-:Y:S01]  /*b6c0*/  LEA R168, R168, -R4, 0x1 ;  /* 0x80000004a8a87211 */ /* 0x000fe200078e08ff */
[----:B------:R1:W-:Y:S01]  /*b6d0*/  STS [R156+0x860], R179 ;  /* 0x000860b39c007388 */ /* 0x0003e20000000800 */
[----:B------:R-:W-:Y:S01]  /*b6e0*/  FADD.FTZ R183, R160, R183 ;  /* 0x000000b7a0b77221 */ /* 0x000fe20000010000 */
[----:B--2---:R-:W-:Y:S01]  /*b6f0*/  FMUL.FTZ R239, R61, R184 ;  /* 0x000000b83def7220 */ /* 0x004fe20000410000 */
[----:B------:R-:W-:Y:S01]  /*b700*/  FADD.FTZ R249, R196, R249 ;  /* 0x000000f9c4f97221 */ /* 0x000fe20000010000 */
[----:B------:R2:W-:Y:S01]  /*b710*/  STS [R156+0x858], R177 ;  /* 0x000858b19c007388 */ /* 0x0005e20000000800 */
[----:B------:R-:W-:Y:S01]  /*b720*/  FADD.FTZ R183, R183, R154 ;  /* 0x0000009ab7b77221 */ /* 0x000fe20000010000 */
[----:B0-----:R-:W-:Y:S01]  /*b730*/  FMUL.FTZ R213, R61, R186 ;  /* 0x000000ba3dd57220 */ /* 0x001fe20000410000 */
[----:B------:R-:W-:Y:S01]  /*b740*/  FADD.FTZ R249, R249, R172 ;  /* 0x000000acf9f97221 */ /* 0x000fe20000010000 */
[----:B------:R0:W-:Y:S01]  /*b750*/  STS [R156+0x85c], R175 ;  /* 0x00085caf9c007388 */ /* 0x0001e20000000800 */
[----:B------:R-:W-:Y:S01]  /*b760*/  FADD.FTZ R174, R183, R174 ;  /* 0x000000aeb7ae7221 */ /* 0x000fe20000010000 */
[----:B-1----:R-:W-:Y:S01]  /*b770*/  FMUL.FTZ R179, R60, R180 ;  /* 0x000000b43cb37220 */ /* 0x002fe20000410000 */
[----:B------:R-:W-:Y:S01]  /*b780*/  IADD3 R183, PT, PT, R116, 0x20, RZ ;  /* 0x0000002074b77810 */ /* 0x000fe20007ffe0ff */
[----:B------:R-:W-:Y:S01]  /*b790*/  STS [R156+0x87c], R251 ;  /* 0x00087cfb9c007388 */ /* 0x000fe20000000800 */
[----:B------:R-:W-:Y:S01]  /*b7a0*/  FADD.FTZ R4, R174, R211 ;  /* 0x000000d3ae047221 */ /* 0x000fe20000010000 */
[----:B--2---:R-:W-:Y:S01]  /*b7b0*/  FMUL.FTZ R177, R59, R176 ;  /* 0x000000b03bb17220 */ /* 0x004fe20000410000 */
[----:B------:R-:W-:Y:S01]  /*b7c0*/  LEA.HI R183, R183, R116, RZ, 0x1b ;  /* 0x00000074b7b77211 */ /* 0x000fe200078fd8ff */
[----:B------:R-:W-:Y:S01]  /*b7d0*/  STS [R156+0x870], R243 ;  /* 0x000870f39c007388 */ /* 0x000fe20000000800 */
[----:B------:R-:W-:Y:S01]  /*b7e0*/  FADD.FTZ R249, R249, R166 ;  /* 0x000000a6f9f97221 */ /* 0x000fe20000010000 */
[----:B0-----:R-:W-:Y:S01]  /*b7f0*/  FMUL.FTZ R175, R59, R178 ;  /* 0x000000b23baf7220 */ /* 0x001fe20000410000 */
[----:B------:R-:W-:Y:S01]  /*b800*/  LEA R211, R183, UR22, 0x2 ;  /* 0x00000016b7d37c11 */ /* 0x000fe2000f8e10ff */
[----:B------:R-:W-:Y:S01]  /*b810*/  STS [R156+0x874], R245 ;  /* 0x000874f59c007388 */ /* 0x000fe20000000800 */
[----:B------:R-:W-:Y:S01]  /*b820*/  FADD.FTZ R249, R249, R162 ;  /* 0x000000a2f9f97221 */ /* 0x000fe20000010000 */
[----:B------:R-:W-:Y:S01]  /*b830*/  ISETP.GE.AND P2, PT, R168, 0x1, PT ;  /* 0x00000001a800780c */ /* 0x000fe20003f46270 */
[----:B------:R-:W-:Y:S01]  /*b840*/  FMUL.FTZ R154, R192, UR44 ;  /* 0x0000002cc09a7c20 */ /* 0x000fe20008410000 */
[----:B------:R-:W-:Y:S01]  /*b850*/  STS [R156+0x864], R241 ;  /* 0x000864f19c007388 */ /* 0x000fe20000000800 */
[----:B------:R-:W-:Y:S01]  /*b860*/  FADD.FTZ R6, R249, R6 ;  /* 0x00000006f9067221 */ /* 0x000fe20000010000 */
[----:B------:R-:W-:Y:S01]  /*b870*/  FMUL.FTZ R180, R142, UR44 ;  /* 0x0000002c8eb47c20 */ /* 0x000fe20008410000 */
[----:B------:R-:W-:Y:S01]  /*b880*/  FMUL.FTZ R176, R188, UR44 ;  /* 0x0000002cbcb07c20 */ /* 0x000fe20008410000 */
[----:B------:R-:W-:Y:S01]  /*b890*/  STS [R156+0x850], R213 ;  /* 0x000850d59c007388 */ /* 0x000fe20000000800 */
[----:B------:R-:W-:Y:S01]  /*b8a0*/  FADD.FTZ R237, R6, R237 ;  /* 0x000000ed06ed7221 */ /* 0x000fe20000010000 */
[----:B------:R-:W-:Y:S01]  /*b8b0*/  FFMA.FTZ R6, R114, R223, R155 ;  /* 0x000000df72067223 */ /* 0x000fe2000001009b */
[----:B------:R-:W-:Y:S01]  /*b8c0*/  FMUL.FTZ R174, R144, UR44 ;  /* 0x0000002c90ae7c20 */ /* 0x000fe20008410000 */
[----:B------:R-:W-:Y:S01]  /*b8d0*/  STS [R156+0x854], R239 ;  /* 0x000854ef9c007388 */ /* 0x000fe20000000800 */
[----:B------:R-:W-:Y:S01]  /*b8e0*/  FADD.FTZ R158, R237, R158 ;  /* 0x0000009eed9e7221 */ /* 0x000fe20000010000 */
[----:B------:R-:W-:Y:S01]  /*b8f0*/  FMUL.FTZ R183, R145, UR44 ;  /* 0x0000002c91b77c20 */ /* 0x000fe20008410000 */
[----:B------:R-:W-:Y:S01]  /*b900*/  FMUL.FTZ R170, R190, UR44 ;  /* 0x0000002cbeaa7c20 */ /* 0x000fe20008410000 */
[----:B------:R0:W-:Y:S01]  /*b910*/  STS [R156+0x848], R7 ;  /* 0x000848079c007388 */ /* 0x0001e20000000800 */
[----:B------:R-:W-:Y:S01]  /*b920*/  FADD.FTZ R5, R158, R201 ;  /* 0x000000c99e057221 */ /* 0x000fe20000010000 */
[----:B------:R-:W-:Y:S01]  /*b930*/  FMUL.FTZ R201, R143, UR44 ;  /* 0x0000002c8fc97c20 */ /* 0x000fe20008410000 */
[----:B------:R-:W-:Y:S01]  /*b940*/  FMUL.FTZ R166, R146, UR44 ;  /* 0x0000002c92a67c20 */ /* 0x000fe20008410000 */
[----:B------:R1:W-:Y:S01]  /*b950*/  STS [R156+0x84c], R179 ;  /* 0x00084cb39c007388 */ /* 0x0003e20000000800 */
[----:B------:R-:W-:Y:S01]  /*b960*/  FMUL.FTZ R164, R148, UR44 ;  /* 0x0000002c94a47c20 */ /* 0x000fe20008410000 */
[----:B------:R-:W-:Y:S01]  /*b970*/  FMUL.FTZ R155, R193, UR44 ;  /* 0x0000002cc19b7c20 */ /* 0x000fe20008410000 */
[----:B------:R-:W-:Y:S01]  /*b980*/  FMUL.FTZ R158, R171, UR44 ;  /* 0x0000002cab9e7c20 */ /* 0x000fe20008410000 */
[----:B------:R2:W-:Y:S01]  /*b990*/  STS [R156+0x840], R175 ;  /* 0x000840af9c007388 */ /* 0x0005e20000000800 */
[----:B------:R-:W-:Y:S01]  /*b9a0*/  FMUL.FTZ R160, R151, UR44 ;  /* 0x0000002c97a07c20 */ /* 0x000fe20008410000 */
[----:B0-----:R-:W-:Y:S01]  /*b9b0*/  FFMA.FTZ R7, R114, -R221, R153 ;  /* 0x800000dd72077223 */ /* 0x001fe20000010099 */
[----:B------:R-:W-:Y:S01]  /*b9c0*/  FMUL.FTZ R153, R187, UR44 ;  /* 0x0000002cbb997c20 */ /* 0x000fe20008410000 */
[----:B------:R0:W-:Y:S01]  /*b9d0*/  STS [R156+0x844], R177 ;  /* 0x000844b19c007388 */ /* 0x0001e20000000800 */
[----:B------:R-:W-:Y:S01]  /*b9e0*/  IADD3 R213, PT, PT, R116, 0x40, RZ ;  /* 0x0000004074d57810 */ /* 0x000fe20007ffe0ff */
[----:B-1----:R-:W-:Y:S01]  /*b9f0*/  FMUL.FTZ R179, R191, UR44 ;  /* 0x0000002cbfb37c20 */ /* 0x002fe20008410000 */
[----:B------:R-:W-:Y:S01]  /*ba00*/  FFMA.FTZ R178, R142, UR27, R153 ;  /* 0x0000001b8eb27c23 */ /* 0x000fe20008010099 */
[----:B------:R-:W-:Y:S01]  /*ba10*/  BAR.SYNC.DEFER_BLOCKING 0x0 ;  /* 0x0000000000007b1d */ /* 0x000fe20000010000 */
[----:B------:R-:W-:Y:S01]  /*ba20*/  FMUL.FTZ R153, R189, UR44 ;  /* 0x0000002cbd997c20 */ /* 0x000fe20008410000 */
[----:B--2---:R-:W-:Y:S01]  /*ba30*/  FFMA.FTZ R175, R147, UR27, R154 ;  /* 0x0000001b93af7c23 */ /* 0x004fe2000801009a */
[----:B------:R-:W-:Y:S01]  /*ba40*/  FMUL.FTZ R154, R194, UR44 ;  /* 0x0000002cc29a7c20 */ /* 0x000fe20008410000 */
[----:B------:R-:W-:Y:S01]  /*ba50*/  IADD3 R221, PT, PT, R116, 0x60, RZ ;  /* 0x0000006074dd7810 */ /* 0x000fe20007ffe0ff */
[----:B------:R-:W-:Y:S01]  /*ba60*/  FFMA.FTZ R172, R144, UR27, R153 ;  /* 0x0000001b90ac7c23 */ /* 0x000fe20008010099 */
[----:B------:R-:W-:Y:S01]  /*ba70*/  FMUL.FTZ R153, R149, UR44 ;  /* 0x0000002c95997c20 */ /* 0x000fe20008410000 */
[----:B0-----:R-:W-:Y:S01]  /*ba80*/  FMUL.FTZ R177, R147, UR44 ;  /* 0x0000002c93b17c20 */ /* 0x001fe20008410000 */
[----:B------:R-:W-:Y:S01]  /*ba90*/  FMUL.FTZ R156, R173, UR44 ;  /* 0x0000002cad9c7c20 */ /* 0x000fe20008410000 */
[----:B------:R-:W-:Y:S01]  /*baa0*/  ISETP.GE.AND P3, PT, R168, 0x21, PT ;  /* 0x00000021a800780c */ /* 0x000fe20003f66270 */
[----:B------:R-:W-:Y:S01]  /*bab0*/  FFMA.FTZ R162, R194, UR27, -R153 ;  /* 0x0000001bc2a27c23 */ /* 0x000fe20008010899 */
[----:B------:R-:W-:Y:S01]  /*bac0*/  FFMA.FTZ R153, R149, UR27, R154 ;  /* 0x0000001b95997c23 */ /* 0x000fe2000801009a */
[----:B------:R-:W-:Y:S01]  /*bad0*/  FMUL.FTZ R154, R195, UR44 ;  /* 0x0000002cc39a7c20 */ /* 0x000fe20008410000 */
[----:B------:R-:W-:Y:S01]  /*bae0*/  FFMA.FTZ R180, R187, UR27, -R180 ;  /* 0x0000001bbbb47c23 */ /* 0x000fe200080108b4 */
        /* <DEDUP_REMOVED lines=10> */
[----:B------:R-:W0:Y:S01]  /*bb90*/  LDS R211, [R211+0x8c0] ;  /* 0x0008c000d3d37984 */ /* 0x000e220000000800 */
        /* <DEDUP_REMOVED lines=9> */
.L_x_13261:
[----:B------:R-:W-:Y:S05]  /*bc30*/  BSYNC.RECONVERGENT B0 ;  /* 0x0000000000007941 */ /* 0x000fea0003800200 */
.L_x_13260:
[----:B------:R-:W-:Y:S04]  /*bc40*/  BSSY.RECONVERGENT B0, `(.L_x_13262) ;  /* 0x0000003000007945 */ /* 0x000fe80003800200 */
[----:B------:R-:W-:Y:S05]  /*bc50*/  @!P3 BRA `(.L_x_13263) ;  /* 0x000000000004b947 */ /* 0x000fea0003800000 */
[----:B0-----:R2:W-:Y:S02]  /*bc60*/  REDG.E.ADD.F32.FTZ.RN.STRONG.GPU desc[UR24][R8.64+0x80], R211 ;  /* 0x000080d3080079a6 */ /* 0x0015e4000c12f318 */
.L_x_13263:
[----:B------:R-:W-:Y:S05]  /*bc70*/  BSYNC.RECONVERGENT B0 ;  /* 0x0000000000007941 */ /* 0x000fea0003800200 */
.L_x_13262:
        /* <DEDUP_REMOVED lines=16> */
.L_x_13265:
[----:B------:R-:W-:Y:S05]  /*bd80*/  BSYNC.RECONVERGENT B0 ;  /* 0x0000000000007941 */ /* 0x000fea0003800200 */
.L_x_13264:
[----:B01----:R0:W1:Y:S01]  /*bd90*/  LDS R211, [R221+0x9c0] ;  /* 0x0009c000ddd37984 */ /* 0x0030620000000800 */
[----:B------:R-:W-:Y:S01]  /*bda0*/  BSSY.RECONVERGENT B0, `(.L_x_13266) ;  /* 0x0000006000007945 */ /* 0x000fe20003800200 */
[----:B------:R-:W-:Y:S02]  /*bdb0*/  IADD3 R213, PT, PT, R116, 0xc0, RZ ;  /* 0x000000c074d57810 */ /* 0x000fe40007ffe0ff */
[----:B------:R-:W-:Y:S02]  /*bdc0*/  LEA.HI R223, R223, R116, RZ, 0x1b ;  /* 0x00000074dfdf7211 */ /* 0x000fe400078fd8ff */
[----:B------:R-:W-:Y:S01]  /*bdd0*/  LEA R182, R182, UR22, 0x2 ;  /* 0x00000016b6b67c11 */ /* 0x000fe2000f8e10ff */
[----:B------:R-:W-:Y:S06]  /*bde0*/  @!P2 BRA `(.L_x_13267) ;  /* 0x000000000004a947 */ /* 0x000fec0003800000 */
[----:B-1----:R2:W-:Y:S02]  /*bdf0*/  REDG.E.ADD.F32.FTZ.RN.STRONG.GPU desc[UR24][R8.64+0x180], R211 ;  /* 0x000180d3080079a6 */ /* 0x0025e4000c12f318 */
.L_x_13267:
[----:B------:R-:W-:Y:S05]  /*be00*/  BSYNC.RECONVERGENT B0 ;  /* 0x0000000000007941 */ /* 0x000fea0003800200 */
.L_x_13266:
[----:B-12---:R1:W2:Y:S01]  /*be10*/  LDS R211, [R182+0xa40] ;  /* 0x000a4000b6d37984 */ /* 0x0062a20000000800 */
[----:B------:R-:W-:Y:S01]  /*be20*/  BSSY.RECONVERGENT B0, `(.L_x_13268) ;  /* 0x0000005000007945 */ /* 0x000fe20003800200 */
[----:B------:R-:W-:Y:S02]  /*be30*/  LEA.HI R213, R213, R116, RZ, 0x1b ;  /* 0x00000074d5d57211 */ /* 0x000fe400078fd8ff */
[----:B------:R-:W-:Y:S01]  /*be40*/  LEA R223, R223, UR22, 0x2 ;  /* 0x00000016dfdf7c11 */ /* 0x000fe2000f8e10ff */
[----:B------:R-:W-:Y:S06]  /*be50*/  @!P3 BRA `(.L_x_13269) ;  /* 0x000000000004b947 */ /* 0x000fec0003800000 */
[----:B--2---:R3:W-:Y:S02]  /*be60*/  REDG.E.ADD.F32.FTZ.RN.STRONG.GPU desc[UR24][R8.64+0x200], R211 ;  /* 0x000200d3080079a6 */ /* 0x0047e4000c12f318 */
.L_x_13269:
[----:B------:R-:W-:Y:S05]  /*be70*/  BSYNC.RECONVERGENT B0 ;  /* 0x0000000000007941 */ /* 0x000fea0003800200 */
.L_x_13268:
[----:B--23--:R2:W3:Y:S01]  /*be80*/  LDS R211, [R223+0xac0] ;  /* 0x000ac000dfd37984 */ /* 0x00c4e20000000800 */
[----:B------:R-:W-:Y:S01]  /*be90*/  BSSY.RECONVERGENT B0, `(.L_x_13270) ;  /* 0x0000004000007945 */ /* 0x000fe20003800200 */
[----:B-1----:R-:W-:-:S03]  /*bea0*/  LEA R182, R213, UR22, 0x2 ;  /* 0x00000016d5b67c11 */ /* 0x002fc6000f8e10ff */
[----:B------:R-:W-:Y:S05]  /*beb0*/  @!P4 BRA `(.L_x_13271) ;  /* 0x000000000004c947 */ /* 0x000fea0003800000 */
[----:B---3--:R1:W-:Y:S02]  /*bec0*/  REDG.E.ADD.F32.FTZ.RN.STRONG.GPU desc[UR24][R8.64+0x280], R211 ;  /* 0x000280d3080079a6 */ /* 0x0083e4000c12f318 */
.L_x_13271:
[----:B------:R-:W-:Y:S05]  /*bed0*/  BSYNC.RECONVERGENT B0 ;  /* 0x0000000000007941 */ /* 0x000fea0003800200 */
.L_x_13270:
[----:B-1-3--:R1:W3:Y:S01]  /*bee0*/  LDS R211, [R182+0xb40] ;  /* 0x000b4000b6d37984 */ /* 0x00a2e20000000800 */
[----:B------:R-:W-:Y:S01]  /*bef0*/  BSSY.RECONVERGENT B0, `(.L_x_13272) ;  /* 0x0000005000007945 */ /* 0x000fe20003800200 */
[C---:B------:R-:W-:Y:S02]  /*bf00*/  IADD3 R213, PT, PT, R116.reuse, 0xe0, RZ ;  /* 0x000000e074d57810 */ /* 0x040fe40007ffe0ff */
[----:B0-----:R-:W-:Y:S01]  /*bf10*/  IADD3 R221, PT, PT, R116, 0x100, RZ ;  /* 0x0000010074dd7810 */ /* 0x001fe20007ffe0ff */
[----:B------:R-:W-:Y:S06]  /*bf20*/  @!P5 BRA `(.L_x_13273) ;  /* 0x000000000004d947 */ /* 0x000fec0003800000 */
[----:B---3--:R0:W-:Y:S02]  /*bf30*/  REDG.E.ADD.F32.FTZ.RN.STRONG.GPU desc[UR24][R8.64+0x300], R211 ;  /* 0x000300d3080079a6 */ /* 0x0081e4000c12f318 */
.L_x_13273:
[----:B------:R-:W-:Y:S05]  /*bf40*/  BSYNC.RECONVERGENT B0 ;  /* 0x0000000000007941 */ /* 0x000fea0003800200 */
.L_x_13272:
        /* <DEDUP_REMOVED lines=16> */
.L_x_13275:
[----:B------:R-:W-:Y:S05]  /*c050*/  BSYNC.RECONVERGENT B0 ;  /* 0x0000000000007941 */ /* 0x000fea0003800200 */
.L_x_13274:
[----:B01----:R0:W1:Y:S01]  /*c060*/  LDS R211, [R221+0xc40] ;  /* 0x000c4000ddd37984 */ /* 0x0030620000000800 */
[----:B------:R-:W-:Y:S01]  /*c070*/  BSSY.RECONVERGENT B0, `(.L_x_13276) ;  /* 0x0000006000007945 */ /* 0x000fe20003800200 */
[----:B------:R-:W-:Y:S02]  /*c080*/  IADD3 R213, PT, PT, R116, 0x160, RZ ;  /* 0x0000016074d57810 */ /* 0x000fe40007ffe0ff */
[----:B------:R-:W-:Y:S02]  /*c090*/  LEA.HI R223, R223, R116, RZ, 0x1b ;  /* 0x00000074dfdf7211 */ /* 0x000fe400078fd8ff */
[----:B------:R-:W-:Y:S01]  /*c0a0*/  LEA R182, R182, UR22, 0x2 ;  /* 0x00000016b6b67c11 */ /* 0x000fe2000f8e10ff */
[----:B------:R-:W-:Y:S06]  /*c0b0*/  @!P2 BRA `(.L_x_13277) ;  /* 0x000000000004a947 */ /* 0x000fec0003800000 */
[----:B-1----:R2:W-:Y:S02]  /*c0c0*/  REDG.E.ADD.F32.FTZ.RN.STRONG.GPU desc[UR24][R8.64+0x400], R211 ;  /* 0x000400d3080079a6 */ /* 0x0025e4000c12f318 */
.L_x_13277:
[----:B------:R-:W-:Y:S05]  /*c0d0*/  BSYNC.RECONVERGENT B0 ;  /* 0x0000000000007941 */ /* 0x000fea0003800200 */
.L_x_13276:
[----:B-12---:R1:W2:Y:S01]  /*c0e0*/  LDS R211, [R182+0xcc0] ;  /* 0x000cc000b6d37984 */ /* 0x0062a20000000800 */
[----:B------:R-:W-:Y:S01]  /*c0f0*/  BSSY.RECONVERGENT B0, `(.L_x_13278) ;  /* 0x0000005000007945 */ /* 0x000fe20003800200 */
[----:B------:R-:W-:Y:S02]  /*c100*/  LEA.HI R213, R213, R116, RZ, 0x1b ;  /* 0x00000074d5d57211 */ /* 0x000fe400078fd8ff */
[----:B------:R-:W-:Y:S01]  /*c110*/  LEA R223, R223, UR22, 0x2 ;  /* 0x00000016dfdf7c11 */ /* 0x000fe2000f8e10ff */
[----:B------:R-:W-:Y:S06]  /*c120*/  @!P3 BRA `(.L_x_13279) ;  /* 0x000000000004b947 */ /* 0x000fec0003800000 */
[----:B--2---:R3:W-:Y:S02]  /*c130*/  REDG.E.ADD.F32.FTZ.RN.STRONG.GPU desc[UR24][R8.64+0x480], R211 ;  /* 0x000480d3080079a6 */ /* 0x0047e4000c12f318 */
.L_x_13279:
[----:B------:R-:W-:Y:S05]  /*c140*/  BSYNC.RECONVERGENT B0 ;  /* 0x0000000000007941 */ /* 0x000fea0003800200 */
.L_x_13278:
[----:B--23--:R2:W3:Y:S01]  /*c150*/  LDS R211, [R223+0xd40] ;  /* 0x000d4000dfd37984 */ /* 0x00c4e20000000800 */
[----:B------:R-:W-:Y:S01]  /*c160*/  BSSY.RECONVERGENT B0, `(.L_x_13280) ;  /* 0x0000004000007945 */ /* 0x000fe20003800200 */
[----:B-1----:R-:W-:-:S03]  /*c170*/  LEA R182, R213, UR22, 0x2 ;  /* 0x00000016d5b67c11 */ /* 0x002fc6000f8e10ff */
[----:B------:R-:W-:Y:S05]  /*c180*/  @!P4 BRA `(.L_x_13281) ;  /* 0x000000000004c947 */ /* 0x000fea0003800000 */
[----:B---3--:R1:W-:Y:S02]  /*c190*/  REDG.E.ADD.F32.FTZ.RN.STRONG.GPU desc[UR24][R8.64+0x500], R211 ;  /* 0x000500d3080079a6 */ /* 0x0083e4000c12f318 */
.L_x_13281:
[----:B------:R-:W-:Y:S05]  /*c1a0*/  BSYNC.RECONVERGENT B0 ;  /* 0x0000000000007941 */ /* 0x000fea0003800200 */
.L_x_13280:
[----:B-1-3--:R1:W3:Y:S01]  /*c1b0*/  LDS R211, [R182+0xdc0] ;  /* 0x000dc000b6d37984 */ /* 0x00a2e20000000800 */
[----:B------:R-:W-:Y:S01]  /*c1c0*/  BSSY.RECONVERGENT B0, `(.L_x_13282) ;  /* 0x0000005000007945 */ /* 0x000fe20003800200 */
[C---:B------:R-:W-:Y:S02]  /*c1d0*/  IADD3 R213, PT, PT, R116.reuse, 0x180, RZ ;  /* 0x0000018074d57810 */ /* 0x040fe40007ffe0ff */
[----:B0-----:R-:W-:Y:S01]  /*c1e0*/  IADD3 R221, PT, PT, R116, 0x1a0, RZ ;  /* 0x000001a074dd7810 */ /* 0x001fe20007ffe0ff */
[----:B------:R-:W-:Y:S06]  /*c1f0*/  @!P5 BRA `(.L_x_13283) ;  /* 0x000000000004d947 */ /* 0x000fec0003800000 */
[----:B---3--:R0:W-:Y:S02]  /*c200*/  REDG.E.ADD.F32.FTZ.RN.STRONG.GPU desc[UR24][R8.64+0x580], R211 ;  /* 0x000580d3080079a6 */ /* 0x0081e4000c12f318 */
.L_x_13283:
[----:B------:R-:W-:Y:S05]  /*c210*/  BSYNC.RECONVERGENT B0 ;  /* 0x0000000000007941 */ /* 0x000fea0003800200 */
.L_x_13282:
        /* <DEDUP_REMOVED lines=16> */
.L_x_13285:
[----:B------:R-:W-:Y:S05]  /*c320*/  BSYNC.RECONVERGENT B0 ;  /* 0x0000000000007941 */ /* 0x000fea0003800200 */
.L_x_13284:
[----:B01----:R0:W1:Y:S01]  /*c330*/  LDS R211, [R221+0xec0] ;  /* 0x000ec000ddd37984 */ /* 0x0030620000000800 */
[----:B------:R-:W-:Y:S01]  /*c340*/  BSSY.RECONVERGENT B0, `(.L_x_13286) ;  /* 0x0000005000007945 */ /* 0x000fe20003800200 */
[----:B------:R-:W-:Y:S02]  /*c350*/  LEA.HI R223, R223, R116, RZ, 0x1b ;  /* 0x00000074dfdf7211 */ /* 0x000fe400078fd8ff */
[----:B------:R-:W-:Y:S01]  /*c360*/  LEA R184, R182, UR22, 0x2 ;  /* 0x00000016b6b87c11 */ /* 0x000fe2000f8e10ff */
[----:B------:R-:W-:Y:S06]  /*c370*/  @!P2 BRA `(.L_x_13287) ;  /* 0x000000000004a947 */ /* 0x000fec0003800000 */
[----:B-1----:R2:W-:Y:S02]  /*c380*/  REDG.E.ADD.F32.FTZ.RN.STRONG.GPU desc[UR24][R8.64+0x680], R211 ;  /* 0x000680d3080079a6 */ /* 0x0025e4000c12f318 */
.L_x_13287:
[----:B------:R-:W-:Y:S05]  /*c390*/  BSYNC.RECONVERGENT B0 ;  /* 0x0000000000007941 */ /* 0x000fea0003800200 */
.L_x_13286:
[----:B------:R-:W-:Y:S01]  /*c3a0*/  LEA.HI R182, R115, R116, RZ, 0x1b ;  /* 0x0000007473b67211 */ /* 0x000fe200078fd8ff */
[----:B------:R-:W-:Y:S01]  /*c3b0*/  BSSY.RECONVERGENT B0, `(.L_x_13288) ;  /* 0x0000005000007945 */ /* 0x000fe20003800200 */
[----:B------:R3:W4:Y:S01]  /*c3c0*/  LDS R115, [R184+0xf40] ;  /* 0x000f4000b8737984 */ /* 0x0007220000000800 */
[----:B------:R-:W-:Y:S02]  /*c3d0*/  LEA R223, R223, UR22, 0x2 ;  /* 0x00000016dfdf7c11 */ /* 0x000fe4000f8e10ff */
[----:B------:R-:W-:Y:S05]  /*c3e0*/  @!P3 BRA `(.L_x_13289) ;  /* 0x000000000004b947 */ /* 0x000fea0003800000 */
[----:B----4-:R4:W-:Y:S02]  /*c3f0*/  REDG.E.ADD.F32.FTZ.RN.STRONG.GPU desc[UR24][R8.64+0x700], R115 ;  /* 0x00070073080079a6 */ /* 0x0109e4000c12f318 */
.L_x_13289:
[----:B------:R-:W-:Y:S05]  /*c400*/  BSYNC.RECONVERGENT B0 ;  /* 0x0000000000007941 */ /* 0x000fea0003800200 */
.L_x_13288:
[----:B----4-:R4:W0:Y:S01]  /*c410*/  LDS R115, [R223+0xfc0] ;  /* 0x000fc000df737984 */ /* 0x0108220000000800 */
[----:B------:R-:W-:Y:S01]  /*c420*/  BSSY.RECONVERGENT B0, `(.L_x_13290) ;  /* 0x0000004000007945 */ /* 0x000fe20003800200 */
[----:B------:R-:W-:-:S03]  /*c430*/  LEA R182, R182, UR22, 0x2 ;  /* 0x00000016b6b67c11 */ /* 0x000fc6000f8e10ff */
[----:B------:R-:W-:Y:S05]  /*c440*/  @!P4 BRA `(.L_x_13291) ;  /* 0x000000000004c947 */ /* 0x000fea0003800000 */
[----:B0-----:R0:W-:Y:S02]  /*c450*/  REDG.E.ADD.F32.FTZ.RN.STRONG.GPU desc[UR24][R8.64+0x780], R115 ;  /* 0x00078073080079a6 */ /* 0x0011e4000c12f318 */
.L_x_13291:
[----:B------:R-:W-:Y:S05]  /*c460*/  BSYNC.RECONVERGENT B0 ;  /* 0x0000000000007941 */ /* 0x000fea0003800200 */
.L_x_13290:
[----:B0-----:R0:W0:Y:S01]  /*c470*/  LDS R115, [R182+0x1040] ;  /* 0x00104000b6737984 */ /* 0x0010220000000800 */
[----:B------:R-:W-:Y:S01]  /*c480*/  BSSY.RECONVERGENT B0, `(.L_x_13292) ;  /* 0x0000005000007945 */ /* 0x000fe20003800200 */
[C---:B-12---:R-:W-:Y:S02]  /*c490*/  IADD3 R211, PT, PT, R116.reuse, 0x220, RZ ;  /* 0x0000022074d37810 */ /* 0x046fe40007ffe0ff */
[----:B------:R-:W-:Y:S01]  /*c4a0*/  IADD3 R213, PT, PT, R116, 0x240, RZ ;  /* 0x0000024074d57810 */ /* 0x000fe20007ffe0ff */
[----:B------:R-:W-:Y:S06]  /*c4b0*/  @!P5 BRA `(.L_x_13293) ;  /* 0x000000000004d947 */ /* 0x000fec0003800000 */
[----:B0-----:R1:W-:Y:S02]  /*c4c0*/  REDG.E.ADD.F32.FTZ.RN.STRONG.GPU desc[UR24][R8.64+0x800], R115 ;  /* 0x00080073080079a6 */ /* 0x0013e4000c12f318 */
.L_x_13293:
[----:B------:R-:W-:Y:S05]  /*c4d0*/  BSYNC.RECONVERGENT B0 ;  /* 0x0000000000007941 */ /* 0x000fea0003800200 */
.L_x_13292:
        /* <DEDUP_REMOVED lines=16> */
.L_x_13295:
[----:B------:R-:W-:Y:S05]  /*c5e0*/  BSYNC.RECONVERGENT B0 ;  /* 0x0000000000007941 */ /* 0x000fea0003800200 */
.L_x_13294:
[----:B01----:R0:W1:Y:S01]  /*c5f0*/  LDS R115, [R213+0x1140] ;  /* 0x00114000d5737984 */ /* 0x0030620000000800 */
[----:B------:R-:W-:Y:S01]  /*c600*/  BSSY.RECONVERGENT B0, `(.L_x_13296) ;  /* 0x0000006000007945 */ /* 0x000fe20003800200 */
[----:B------:R-:W-:Y:S02]  /*c610*/  IADD3 R211, PT, PT, R116, 0x2a0, RZ ;  /* 0x000002a074d37810 */ /* 0x000fe40007ffe0ff */
[----:B------:R-:W-:Y:S02]  /*c620*/  LEA.HI R221, R221, R116, RZ, 0x1b ;  /* 0x00000074dddd7211 */ /* 0x000fe400078fd8ff */
[----:B------:R-:W-:Y:S01]  /*c630*/  LEA R182, R182, UR22, 0x2 ;  /* 0x00000016b6b67c11 */ /* 0x000fe2000f8e10ff */
[----:B------:R-:W-:Y:S06]  /*c640*/  @!P2 BRA `(.L_x_13297) ;  /* 0x000000000004a947 */ /* 0x000fec0003800000 */
[----:B-1----:R2:W-:Y:S02]  /*c650*/  REDG.E.ADD.F32.FTZ.RN.STRONG.GPU desc[UR24][R8.64+0x900], R115 ;  /* 0x00090073080079a6 */ /* 0x0025e4000c12f318 */
.L_x_13297:
[----:B------:R-:W-:Y:S05]  /*c660*/  BSYNC.RECONVERGENT B0 ;  /* 0x0000000000007941 */ /* 0x000fea0003800200 */
.L_x_13296:
[----:B-12---:R1:W2:Y:S01]  /*c670*/  LDS R115, [R182+0x11c0] ;  /* 0x0011c000b6737984 */ /* 0x0062a20000000800 */
[----:B------:R-:W-:Y:S01]  /*c680*/  BSSY.RECONVERGENT B0, `(.L_x_13298) ;  /* 0x0000005000007945 */ /* 0x000fe20003800200 */
[----:B------:R-:W-:Y:S02]  /*c690*/  LEA.HI R211, R211, R116, RZ, 0x1b ;  /* 0x00000074d3d37211 */ /* 0x000fe400078fd8ff */
[----:B------:R-:W-:Y:S01]  /*c6a0*/  LEA R221, R221, UR22, 0x2 ;  /* 0x00000016dddd7c11 */ /* 0x000fe2000f8e10ff */
[----:B------:R-:W-:Y:S06]  /*c6b0*/  @!P3 BRA `(.L_x_13299) ;  /* 0x000000000004b947 */ /* 0x000fec0003800000 */
[----:B--2---:R2:W-:Y:S02]  /*c6c0*/  REDG.E.ADD.F32.FTZ.RN.STRONG.GPU desc[UR24][R8.64+0x980], R115 ;  /* 0x00098073080079a6 */ /* 0x0045e4000c12f318 */
.L_x_13299:
[----:B------:R-:W-:Y:S05]  /*c6d0*/  BSYNC.RECONVERGENT B0 ;  /* 0x0000000000007941 */ /* 0x000fea0003800200 */
.L_x_13298:
[----:B--2---:R2:W0:Y:S01]  /*c6e0*/  LDS R115, [R221+0x1240] ;  /* 0x00124000dd737984 */ /* 0x0044220000000800 */
[----:B------:R-:W-:Y:S01]  /*c6f0*/  BSSY.RECONVERGENT B0, `(.L_x_13300) ;  /* 0x0000004000007945 */ /* 0x000fe20003800200 */
[----:B-1----:R-:W-:-:S03]  /*c700*/  LEA R182, R211, UR22, 0x2 ;  /* 0x00000016d3b67c11 */ /* 0x002fc6000f8e10ff */
[----:B------:R-:W-:Y:S05]  /*c710*/  @!P4 BRA `(.L_x_13301) ;  /* 0x000000000004c947 */ /* 0x000fea0003800000 */
[----:B0-----:R1:W-:Y:S02]  /*c720*/  REDG.E.ADD.F32.FTZ.RN.STRONG.GPU desc[UR24][R8.64+0xa00], R115 ;  /* 0x000a0073080079a6 */ /* 0x0013e4000c12f318 */
.L_x_13301:
[----:B------:R-:W-:Y:S05]  /*c730*/  BSYNC.RECONVERGENT B0 ;  /* 0x0000000000007941 */ /* 0x000fea0003800200 */
.L_x_13300:
[----:B01----:R0:W1:Y:S01]  /*c740*/  LDS R115, [R182+0x12c0] ;  /* 0x0012c000b6737984 */ /* 0x0030620000000800 */
[----:B------:R-:W-:Y:S01]  /*c750*/  BSSY.RECONVERGENT B0, `(.L_x_13302) ;  /* 0x0000005000007945 */ /* 0x000fe20003800200 */
[C---:B------:R-:W-:Y:S02]  /*c760*/  IADD3 R211, PT, PT, R116.reuse, 0x2c0, RZ ;  /* 0x000002c074d37810 */ /* 0x040fe40007ffe0ff */
[----:B------:R-:W-:Y:S01]  /*c770*/  IADD3 R213, PT, PT, R116, 0x2e0, RZ ;  /* 0x000002e074d57810 */ /* 0x000fe20007ffe0ff */
[----:B------:R-:W-:Y:S06]  /*c780*/  @!P5 BRA `(.L_x_13303) ;  /* 0x000000000004d947 */ /* 0x000fec0003800000 */
[----:B-1----:R1:W-:Y:S02]  /*c790*/  REDG.E.ADD.F32.FTZ.RN.STRONG.GPU desc[UR24][R8.64+0xa80], R115 ;  /* 0x000a8073080079a6 */ /* 0x0023e4000c12f318 */
.L_x_13303:
[----:B------:R-:W-:Y:S05]  /*c7a0*/  BSYNC.RECONVERGENT B0 ;  /* 0x0000000000007941 */ /* 0x000fea0003800200 */
.L_x_13302:
        /* <DEDUP_REMOVED lines=16> */
.L_x_13305:
[----:B------:R-:W-:Y:S05]  /*c8b0*/  BSYNC.RECONVERGENT B0 ;  /* 0x0000000000007941 */ /* 0x000fea0003800200 */
.L_x_13304:
[----:B01----:R0:W1:Y:S01]  /*c8c0*/  LDS R115, [R213+0x13c0] ;  /* 0x0013c000d5737984 */ /* 0x0030620000000800 */
[----:B------:R-:W-:Y:S01]  /*c8d0*/  BSSY.RECONVERGENT B0, `(.L_x_13306) ;  /* 0x0000006000007945 */ /* 0x000fe20003800200 */
[----:B------:R-:W-:Y:S02]  /*c8e0*/  IADD3 R211, PT, PT, R116, 0x340, RZ ;  /* 0x0000034074d37810 */ /* 0x000fe40007ffe0ff */
[----:B------:R-:W-:Y:S02]  /*c8f0*/  LEA.HI R221, R221, R116, RZ, 0x1b ;  /* 0x00000074dddd7211 */ /* 0x000fe400078fd8ff */
[----:B------:R-:W-:Y:S01]  /*c900*/  LEA R182, R182, UR22, 0x2 ;  /* 0x00000016b6b67c11 */ /* 0x000fe2000f8e10ff */
[----:B------:R-:W-:Y:S06]  /*c910*/  @!P2 BRA `(.L_x_13307) ;  /* 0x000000000004a947 */ /* 0x000fec0003800000 */
[----:B-1----:R2:W-:Y:S02]  /*c920*/  REDG.E.ADD.F32.FTZ.RN.STRONG.GPU desc[UR24][R8.64+0xb80], R115 ;  /* 0x000b8073080079a6 */ /* 0x0025e4000c12f318 */
.L_x_13307:
[----:B------:R-:W-:Y:S05]  /*c930*/  BSYNC.RECONVERGENT B0 ;  /* 0x0000000000007941 */ /* 0x000fea0003800200 */
.L_x_13306:
[----:B-12---:R1:W2:Y:S01]  /*c940*/  LDS R115, [R182+0x1440] ;  /* 0x00144000b6737984 */ /* 0x0062a20000000800 */
[----:B------:R-:W-:Y:S01]  /*c950*/  BSSY.RECONVERGENT B0, `(.L_x_13308) ;  /* 0x0000005000007945 */ /* 0x000fe20003800200 */
[----:B------:R-:W-:Y:S02]  /*c960*/  LEA.HI R211, R211, R116, RZ, 0x1b ;  /* 0x00000074d3d37211 */ /* 0x000fe400078fd8ff */
[----:B------:R-:W-:Y:S01]  /*c970*/  LEA R221, R221, UR22, 0x2 ;  /* 0x00000016dddd7c11 */ /* 0x000fe2000f8e10ff */
[----:B------:R-:W-:Y:S06]  /*c980*/  @!P3 BRA `(.L_x_13309) ;  /* 0x000000000004b947 */ /* 0x000fec0003800000 */
[----:B--2---:R2:W-:Y:S02]  /*c990*/  REDG.E.ADD.F32.FTZ.RN.STRONG.GPU desc[UR24][R8.64+0xc00], R115 ;  /* 0x000c0073080079a6 */ /* 0x0045e4000c12f318 */
.L_x_13309:
[----:B------:R-:W-:Y:S05]  /*c9a0*/  BSYNC.RECONVERGENT B0 ;  /* 0x0000000000007941 */ /* 0x000fea0003800200 */
.L_x_13308:
[----:B--2---:R2:W0:Y:S01]  /*c9b0*/  LDS R115, [R221+0x14c0] ;  /* 0x0014c000dd737984 */ /* 0x0044220000000800 */
[----:B------:R-:W-:Y:S01]  /*c9c0*/  BSSY.RECONVERGENT B0, `(.L_x_13310) ;  /* 0x0000004000007945 */ /* 0x000fe20003800200 */
[----:B-1----:R-:W-:-:S03]  /*c9d0*/  LEA R182, R211, UR22, 0x2 ;  /* 0x00000016d3b67c11 */ /* 0x002fc6000f8e10ff */
[----:B------:R-:W-:Y:S05]  /*c9e0*/  @!P4 BRA `(.L_x_13311) ;  /* 0x000000000004c947 */ /* 0x000fea0003800000 */
[----:B0-----:R1:W-:Y:S02]  /*c9f0*/  REDG.E.ADD.F32.FTZ.RN.STRONG.GPU desc[UR24][R8.64+0xc80], R115 ;  /* 0x000c8073080079a6 */ /* 0x0013e4000c12f318 */
.L_x_13311:
[----:B------:R-:W-:Y:S05]  /*ca00*/  BSYNC.RECONVERGENT B0 ;  /* 0x0000000000007941 */ /* 0x000fea0003800200 */
.L_x_13310:
[----:B01----:R0:W1:Y:S01]  /*ca10*/  LDS R115, [R182+0x1540] ;  /* 0x00154000b6737984 */ /* 0x0030620000000800 */
[----:B------:R-:W-:Y:S01]  /*ca20*/  BSSY.RECONVERGENT B0, `(.L_x_13312) ;  /* 0x0000005000007945 */ /* 0x000fe20003800200 */
[C---:B------:R-:W-:Y:S02]  /*ca30*/  IADD3 R211, PT, PT, R116.reuse, 0x360, RZ ;  /* 0x0000036074d37810 */ /* 0x040fe40007ffe0ff */
[----:B------:R-:W-:Y:S01]  /*ca40*/  IADD3 R213, PT, PT, R116, 0x380, RZ ;  /* 0x0000038074d57810 */ /* 0x000fe20007ffe0ff */
[----:B------:R-:W-:Y:S06]  /*ca50*/  @!P5 BRA `(.L_x_13313) ;  /* 0x000000000004d947 */ /* 0x000fec0003800000 */
[----:B-1----:R1:W-:Y:S02]  /*ca60*/  REDG.E.ADD.F32.FTZ.RN.STRONG.GPU desc[UR24][R8.64+0xd00], R115 ;  /* 0x000d0073080079a6 */ /* 0x0023e4000c12f318 */
.L_x_13313:
[----:B------:R-:W-:Y:S05]  /*ca70*/  BSYNC.RECONVERGENT B0 ;  /* 0x0000000000007941 */ /* 0x000fea0003800200 */
.L_x_13312:
        /* <DEDUP_REMOVED lines=16> */
.L_x_13315:
[----:B------:R-:W-:Y:S05]  /*cb80*/  BSYNC.RECONVERGENT B0 ;  /* 0x0000000000007941 */ /* 0x000fea0003800200 */
.L_x_13314:
[----:B01----:R0:W1:Y:S01]  /*cb90*/  LDS R115, [R213+0x1640] ;  /* 0x00164000d5737984 */ /* 0x0030620000000800 */
[----:B------:R-:W-:Y:S01]  /*cba0*/  BSSY.RECONVERGENT B0, `(.L_x_13316) ;  /* 0x0000006000007945 */ /* 0x000fe20003800200 */
[----:B------:R-:W-:Y:S02]  /*cbb0*/  IADD3 R211, PT, PT, R116, 0x3e0, RZ ;  /* 0x000003e074d37810 */ /* 0x000fe40007ffe0ff */
[----:B------:R-:W-:Y:S02]  /*cbc0*/  LEA.HI R221, R221, R116, RZ, 0x1b ;  /* 0x00000074dddd7211 */ /* 0x000fe400078fd8ff */
[----:B------:R-:W-:Y:S01]  /*cbd0*/  LEA R182, R182, UR22, 0x2 ;  /* 0x00000016b6b67c11 */ /* 0x000fe2000f8e10ff */
[----:B------:R-:W-:Y:S06]  /*cbe0*/  @!P2 BRA `(.L_x_13317) ;  /* 0x000000000004a947 */ /* 0x000fec0003800000 */
[----:B-1----:R2:W-:Y:S02]  /*cbf0*/  REDG.E.ADD.F32.FTZ.RN.STRONG.GPU desc[UR24][R8.64+0xe00], R115 ;  /* 0x000e0073080079a6 */ /* 0x0025e4000c12f318 */
.L_x_13317:
[----:B------:R-:W-:Y:S05]  /*cc00*/  BSYNC.RECONVERGENT B0 ;  /* 0x0000000000007941 */ /* 0x000fea0003800200 */
.L_x_13316:
[----:B-12---:R1:W2:Y:S01]  /*cc10*/  LDS R115, [R182+0x16c0] ;  /* 0x0016c000b6737984 */ /* 0x0062a20000000800 */
[----:B------:R-:W-:Y:S01]  /*cc20*/  BSSY.RECONVERGENT B0, `(.L_x_13318) ;  /* 0x0000005000007945 */ /* 0x000fe20003800200 */
[----:B------:R-:W-:Y:S02]  /*cc30*/  LEA.HI R211, R211, R116, RZ, 0x1b ;  /* 0x00000074d3d37211 */ /* 0x000fe400078fd8ff */
[----:B------:R-:W-:Y:S01]  /*cc40*/  LEA R221, R221, UR22, 0x2 ;  /* 0x00000016dddd7c11 */ /* 0x000fe2000f8e10ff */
[----:B------:R-:W-:Y:S06]  /*cc50*/  @!P3 BRA `(.L_x_13319) ;  /* 0x000000000004b947 */ /* 0x000fec0003800000 */
[----:B--2---:R2:W-:Y:S02]  /*cc60*/  REDG.E.ADD.F32.FTZ.RN.STRONG.GPU desc[UR24][R8.64+0xe80], R115 ;  /* 0x000e8073080079a6 */ /* 0x0045e4000c12f318 */
.L_x_13319:
[----:B------:R-:W-:Y:S05]  /*cc70*/  BSYNC.RECONVERGENT B0 ;  /* 0x0000000000007941 */ /* 0x000fea0003800200 */
.L_x_13318:
[----:B--2---:R2:W0:Y:S01]  /*cc80*/  LDS R115, [R221+0x1740] ;  /* 0x00174000dd737984 */ /* 0x0044220000000800 */
[----:B------:R-:W-:Y:S01]  /*cc90*/  BSSY.RECONVERGENT B0, `(.L_x_13320) ;  /* 0x0000004000007945 */ /* 0x000fe20003800200 */
[----:B------:R-:W-:-:S03]  /*cca0*/  LEA R211, R211, UR22, 0x2 ;  /* 0x00000016d3d37c11 */ /* 0x000fc6000f8e10ff */
[----:B------:R-:W-:Y:S05]  /*ccb0*/  @!P4 BRA `(.L_x_13321) ;  /* 0x000000000004c947 */ /* 0x000fea0003800000 */
[----:B0-----:R0:W-:Y:S02]  /*ccc0*/  REDG.E.ADD.F32.FTZ.RN.STRONG.GPU desc[UR24][R8.64+0xf00], R115 ;  /* 0x000f0073080079a6 */ /* 0x0011e4000c12f318 */
.L_x_13321:
[----:B------:R-:W-:Y:S05]  /*ccd0*/  BSYNC.RECONVERGENT B0 ;  /* 0x0000000000007941 */ /* 0x000fea0003800200 */
.L_x_13320:
[----:B0-----:R0:W0:Y:S01]  /*cce0*/  LDS R115, [R211+0x17c0] ;  /* 0x0017c000d3737984 */ /* 0x0010220000000800 */
[----:B------:R-:W-:Y:S01]  /*ccf0*/  BSSY.RECONVERGENT B0, `(.L_x_13322) ;  /* 0x0000004000007945 */ /* 0x000fe20003800200 */
[----:B------:R-:W-:-:S03]  /*cd00*/  FADD.FTZ R5, R5, R150 ;  /* 0x0000009605057221 */ /* 0x000fc60000010000 */
[----:B------:R-:W-:Y:S05]  /*cd10*/  @!P5 BRA `(.L_x_13323) ;  /* 0x000000000004d947 */ /* 0x000fea0003800000 */
[----:B0-----:R0:W-:Y:S02]  /*cd20*/  REDG.E.ADD.F32.FTZ.RN.STRONG.GPU desc[UR24][R8.64+0xf80], R115 ;  /* 0x000f8073080079a6 */ /* 0x0011e4000c12f318 */
.L_x_13323:
[----:B------:R-:W-:Y:S05]  /*cd30*/  BSYNC.RECONVERGENT B0 ;  /* 0x0000000000007941 */ /* 0x000fea0003800200 */
.L_x_13322:
[----:B0-----:R-:W0:Y:S01]  /*cd40*/  SHFL.DOWN PT, R9, R4, 0x1, 0x1f ;  /* 0x08201f0004097f89 */ /* 0x001e2200000e0000 */
[----:B------:R-:W-:Y:S01]  /*cd50*/  ISETP.GT.AND P2, PT, R16, 0x1e, PT ;  /* 0x0000001e1000780c */ /* 0x000fe20003f44270 */
[----:B------:R-:W-:Y:S01]  /*cd60*/  FMUL.FTZ R207, R207, R136 ;  /* 0x00000088cfcf7220 */ /* 0x000fe20000410000 */
[----:B------:R-:W-:Y:S01]  /*cd70*/  FMUL.FTZ R8, R117, R187 ;  /* 0x000000bb75087220 */ /* 0x000fe20000410000 */
[----:B------:R-:W5:Y:S01]  /*cd80*/  SHFL.DOWN PT, R150, R5, 0x1, 0x1f ;  /* 0x08201f0005967f89 */ /* 0x000f6200000e0000 */
[----:B------:R-:W-:Y:S01]  /*cd90*/  FMUL.FTZ R203, R203, R132 ;  /* 0x00000084cbcb7220 */ /* 0x000fe20000410000 */
[----:B------:R-:W-:Y:S01]  /*cda0*/  FFMA.FTZ R163, R218, R163, R207 ;  /* 0x000000a3daa37223 */ /* 0x000fe200000100cf */
[----:B------:R-:W-:Y:S01]  /*cdb0*/  FMUL.FTZ R161, R10, R161 ;  /* 0x000000a10aa17220 */ /* 0x000fe20000410000 */
[----:B------:R-:W1:Y:S01]  /*cdc0*/  SHFL.DOWN PT, R115, R6, 0x1, 0x1f ;  /* 0x08201f0006737f89 */ /* 0x000e6200000e0000 */
[----:B------:R-:W-:Y:S01]  /*cdd0*/  FFMA.FTZ R12, R12, R181, R203 ;  /* 0x000000b50c0c7223 */ /* 0x000fe200000100cb */
[----:B------:R-:W-:Y:S01]  /*cde0*/  FFMA.FTZ R136, R74, R185, R163 ;  /* 0x000000b94a887223 */ /* 0x000fe200000100a3 */
[----:B------:R-:W-:Y:S01]  /*cdf0*/  FMUL.FTZ R236, R236, R169 ;  /* 0x000000a9ecec7220 */ /* 0x000fe20000410000 */
[----:B------:R-:W2:Y:S01]  /*ce00*/  SHFL.DOWN PT, R168, R7, 0x1, 0x1f ;  /* 0x08201f0007a87f89 */ /* 0x000ea200000e0000 */
[----:B------:R-:W-:Y:S01]  /*ce10*/  FFMA.FTZ R119, R119, R142, R8 ;  /* 0x0000008e77777223 */ /* 0x000fe20000010008 */
[----:B------:R-:W-:Y:S01]  /*ce20*/  FADD.FTZ R39, R136, R39 ;  /* 0x0000002788277221 */ /* 0x000fe20000010000 */
[----:B------:R-:W-:Y:S01]  /*ce30*/  FFMA.FTZ R215, R215, R140, R236 ;  /* 0x0000008cd7d77223 */ /* 0x000fe200000100ec */
[----:B------:R-:W-:Y:S01]  /*ce40*/  FFMA.FTZ R161, R152, R199, R161 ;  /* 0x000000c798a17223 */ /* 0x000fe200000100a1 */
[----:B------:R-:W-:Y:S01]  /*ce50*/  ISETP.GT.AND P3, PT, R16, 0xf, PT ;  /* 0x0000000f1000780c */ /* 0x000fe20003f64270 */
[----:B------:R-:W-:Y:S01]  /*ce60*/  FMUL.FTZ R180, R235, R180 ;  /* 0x000000b4ebb47220 */ /* 0x000fe20000410000 */
[----:B------:R-:W-:Y:S01]  /*ce70*/  FFMA.FTZ R8, R70, R165, R215 ;  /* 0x000000a546087223 */ /* 0x000fe200000100d7 */
[----:B------:R-:W-:Y:S01]  /*ce80*/  FMUL.FTZ R188, R121, R188 ;  /* 0x000000bc79bc7220 */ /* 0x000fe20000410000 */
[----:B------:R-:W-:Y:S01]  /*ce90*/  FMUL.FTZ R234, R234, R201 ;  /* 0x000000c9eaea7220 */ /* 0x000fe20000410000 */
[----:B------:R-:W-:Y:S01]  /*cea0*/  FMUL.FTZ R174, R233, R174 ;  /* 0x000000aee9ae7220 */ /* 0x000fe20000410000 */
[----:B------:R-:W-:Y:S01]  /*ceb0*/  FADD.FTZ R41, R8, R41 ;  /* 0x0000002908297221 */ /* 0x000fe20000010000 */
[----:B0-----:R-:W-:Y:S01]  /*cec0*/  @!P2 FADD.FTZ R4, R4, R9 ;  /* 0x000000090404a221 */ /* 0x001fe20000010000 */
[----:B------:R-:W-:Y:S01]  /*ced0*/  FFMA.FTZ R9, R75, R138, R12 ;  /* 0x0000008a4b097223 */ /* 0x000fe2000001000c */
[----:B------:R-:W-:Y:S01]  /*cee0*/  FMUL.FTZ R8, R125, R189 ;  /* 0x000000bd7d087220 */ /* 0x000fe20000410000 */
[----:B------:R-:W-:Y:S01]  /*cef0*/  FMUL.FTZ R197, R198, R197 ;  /* 0x000000c5c6c57220 */ /* 0x000fe20000410000 */
[----:B-----5:R-:W-:Y:S01]  /*cf00*/  @!P2 FADD.FTZ R5, R5, R150 ;  /* 0x000000960505a221 */ /* 0x020fe20000010000 */
[----:B------:R-:W-:Y:S01]  /*cf10*/  FADD.FTZ R36, R9, R36 ;  /* 0x0000002409247221 */ /* 0x000fe20000010000 */
[----:B------:R-:W-:Y:S01]  /*cf20*/  FFMA.FTZ R127, R127, R144, R8 ;  /* 0x000000907f7f7223 */ /* 0x000fe20000010008 */
[----:B------:R-:W-:Y:S01]  /*cf30*/  FFMA.FTZ R8, R76, R157, R161 ;  /* 0x0000009d4c087223 */ /* 0x000fe200000100a1 */
[----:B-1----:R-:W-:Y:S01]  /*cf40*/  @!P2 FADD.FTZ R6, R6, R115 ;  /* 0x000000730606a221 */ /* 0x002fe20000010000 */
[----:B------:R-:W0:Y:S01]  /*cf50*/  SHFL.DOWN PT, R132, R5, 0x2, 0x1f ;  /* 0x08401f0005847f89 */ /* 0x000e2200000e0000 */
[----:B------:R-:W-:Y:S01]  /*cf60*/  FMUL.FTZ R190, R129, R190 ;  /* 0x000000be81be7220 */ /* 0x000fe20000410000 */
[----:B------:R-:W-:Y:S01]  /*cf70*/  FADD.FTZ R37, R8, R37 ;  /* 0x0000002508257221 */ /* 0x000fe20000010000 */
[----:B--2---:R-:W-:Y:S01]  /*cf80*/  @!P2 FADD.FTZ R7, R7, R168 ;  /* 0x000000a80707a221 */ /* 0x004fe20000010000 */
[----:B------:R-:W1:Y:S01]  /*cf90*/  SHFL.DOWN PT, R115, R4, 0x2, 0x1f ;  /* 0x08401f0004737f89 */ /* 0x000e6200000e0000 */
[----:B------:R-:W-:Y:S01]  /*cfa0*/  ISETP.GT.AND P2, PT, R16, 0x1d, PT ;  /* 0x0000001d1000780c */ /* 0x000fe20003f44270 */
[----:B------:R-:W-:Y:S01]  /*cfb0*/  FMUL.FTZ R232, R232, R183 ;  /* 0x000000b7e8e87220 */ /* 0x000fe20000410000 */
[----:B------:R-:W-:Y:S01]  /*cfc0*/  FMUL.FTZ R191, R118, R191 ;  /* 0x000000bf76bf7220 */ /* 0x000fe20000410000 */
[----:B------:R-:W2:Y:S01]  /*cfd0*/  SHFL.DOWN PT, R117, R6, 0x2, 0x1f ;  /* 0x08401f0006757f89 */ /* 0x000ea200000e0000 */
[----:B------:R-:W-:Y:S01]  /*cfe0*/  FMUL.FTZ R231, R231, R166 ;  /* 0x000000a6e7e77220 */ /* 0x000fe20000410000 */
[----:B------:R-:W-:Y:S01]  /*cff0*/  FMUL.FTZ R192, R133, R192 ;  /* 0x000000c085c07220 */ /* 0x000fe20000410000 */
        /* <DEDUP_REMOVED lines=39> */
[----:B------:R-:W-:Y:S01]  /*d270*/  FADD.FTZ R38, R167, R38 ;  /* 0x00000026a7267221 */ /* 0x000fe20000010000 */
[----:B------:R-:W-:Y:S01]  /*d280*/  FFMA.FTZ R92, R165, R73, R92 ;  /* 0x00000049a55c7223 */ /* 0x000fe2000001005c */
[----:B------:R-:W-:Y:S01]  /*d290*/  FFMA.FTZ R96, R185, R79, R96 ;  /* 0x0000004fb9607223 */ /* 0x000fe20000010060 */
        /* <DEDUP_REMOVED lines=11> */
[----:B------:R-:W-:Y:S01]  /*d350*/  FADD.FTZ R42, R127, R42 ;  /* 0x0000002a7f2a7221 */ /* 0x000fe20000010000 */
[----:B-----5:R-:W-:Y:S01]  /*d360*/  @!P2 FADD.FTZ R7, R7, R12 ;  /* 0x0000000c0707a221 */ /* 0x020fe20000010000 */
[----:B------:R-:W2:Y:S01]  /*d370*/  SHFL.DOWN PT, R115, R6, 0x8, 0x1f ;  /* 0x09001f0006737f89 */ /* 0x000ea200000e0000 */
[----:B------:R-:W-:Y:S01]  /*d380*/  ISETP.GT.AND P2, PT, R16, 0x17, PT ;  /* 0x000000171000780c */ /* 0x000fe20003f44270 */
[----:B------:R-:W-:Y:S01]  /*d390*/  FADD.FTZ R34, R159, R34 ;  /* 0x000000229f227221 */ /* 0x000fe20000010000 */
[----:B------:R-:W-:Y:S01]  /*d3a0*/  FFMA.FTZ R91, R190, R54, R91 ;  /* 0x00000036be5b7223 */ /* 0x000fe2000001005b */
[----:B------:R-:W5:Y:S01]  /*d3b0*/  SHFL.DOWN PT, R10, R7, 0x8, 0x1f ;  /* 0x09001f00070a7f89 */ /* 0x000f6200000e0000 */
        /* <DEDUP_REMOVED lines=8> */
[----:B------:R-:W-:Y:S01]  /*d440*/  FFMA.FTZ R228, R228, R153, R227 ;  /* 0x00000099e4e47223 */ /* 0x000fe200000100e3 */
        /* <DEDUP_REMOVED lines=15> */
.L_x_13325:
[----:B------:R-:W-:Y:S05]  /*d540*/  BSYNC.RECONVERGENT B0 ;  /* 0x0000000000007941 */ /* 0x000fea0003800200 */
.L_x_13324:
        /* <DEDUP_REMOVED lines=24> */
[----:B-12---:R-:W1:Y:S04]  /*d6d0*/  @P2 LDS.64 R8, [UR26+0x4610] ;  /* 0x0046101aff082984 */ /* 0x006e680008000a00 */
[----:B0-----:R-:W0:Y:S01]  /*d6e0*/  @P2 LDS.64 R10, [UR26+0x3e10] ;  /* 0x003e101aff0a2984 */ /* 0x001e220008000a00 */
[----:B-1----:R-:W-:Y:S01]  /*d6f0*/  @P2 FADD.FTZ R6, R6, R8 ;  /* 0x0000000806062221 */ /* 0x002fe20000010000 */
[----:B------:R-:W-:Y:S01]  /*d700*/  @P2 FADD.FTZ R7, R7, R9 ;  /* 0x0000000907072221 */ /* 0x000fe20000010000 */
[----:B0-----:R-:W-:Y:S01]  /*d710*/  @P2 FADD.FTZ R4, R4, R10 ;  /* 0x0000000a04042221 */ /* 0x001fe20000010000 */
[----:B------:R-:W-:-:S03]  /*d720*/  @P2 FADD.FTZ R5, R5, R11 ;  /* 0x0000000b05052221 */ /* 0x000fc60000010000 */
[----:B------:R0:W-:Y:S04]  /*d730*/  STS.64 [UR26+0x4610], R6 ;  /* 0x00461006ff007988 */ /* 0x0001e80008000a1a */
[----:B------:R0:W-:Y:S02]  /*d740*/  STS.64 [UR26+0x3e10], R4 ;  /* 0x003e1004ff007988 */ /* 0x0001e40008000a1a */
.L_x_13327:
[----:B------:R-:W-:Y:S05]  /*d750*/  BSYNC.RECONVERGENT B0 ;  /* 0x0000000000007941 */ /* 0x000fea0003800200 */
.L_x_13326:
[----:B------:R-:W-:-:S04]  /*d760*/  UIADD3 UR8, UPT, UPT, UR8, 0x1, URZ ;  /* 0x0000000108087890 */ /* 0x000fc8000fffe0ff */
[----:B------:R-:W-:-:S09]  /*d770*/  UISETP.GE.AND UP0, UPT, UR8, UR46, UPT ;  /* 0x0000002e0800728c */ /* 0x000fd2000bf06270 */
[----:B------:R-:W-:Y:S05]  /*d780*/  BRA.U !UP0, `(.L_x_13328) ;  /* 0xffffff7108d47547 */ /* 0x000fea000b83ffff */
.L_x_13246:
[----:B------:R-:W-:Y:S01]  /*d790*/  BAR.SYNC.DEFER_BLOCKING 0x0 ;  /* 0x0000000000007b1d */ /* 0x000fe20000010000 */
[C---:B------:R-:W-:Y:S01]  /*d7a0*/  SHF.L.U32 R3, R116.reuse, 0x4, RZ ;  /* 0x0000000474037819 */ /* 0x040fe200000006ff */
[----:B------:R-:W-:Y:S01]  /*d7b0*/  UIMAD UR8, UR11, -0x200, UR23 ;  /* 0xfffffe000b0878a4 */ /* 0x000fe2000f8e0217 */
[----:B------:R-:W-:Y:S02]  /*d7c0*/  LOP3.LUT R2, R116, 0x1f, RZ, 0xc0, !PT ;  /* 0x0000001f74027812 */ /* 0x000fe400078ec0ff */
[----:B0-----:R-:W-:Y:S01]  /*d7d0*/  MOV R4, UR16 ;  /* 0x0000001000047c02 */ /* 0x001fe20008000f00 */
        /* <DEDUP_REMOVED lines=36> */
[----:B------:R-:W3:Y:S01]  /*da20*/  LDCU.64 UR30, c[0x0][0x500] ;  /* 0x0000a000ff1e77ac */ /* 0x000ee20008000a00 */
[----:B------:R-:W-:-:S02]  /*da30*/  LOP3.LUT R44, R0, 0x80, RZ, 0xfc, !PT ;  /* 0x00000080002c7812 */ /* 0x000fc400078efcff */
[C---:B------:R-:W-:Y:S02]  /*da40*/  LOP3.LUT R3, R0.reuse, 0xa0, RZ, 0xfc, !PT ;  /* 0x000000a000037812 */ /* 0x040fe400078efcff */
[C---:B------:R-:W-:Y:S02]  /*da50*/  LOP3.LUT R13, R0.reuse, 0xc0, RZ, 0xfc, !PT ;  /* 0x000000c0000d7812 */ /* 0x040fe400078efcff */
[----:B------:R-:W-:Y:S01]  /*da60*/  ISETP.GE.AND P0, PT, R45, UR8, PT ;  /* 0x000000082d007c0c */ /* 0x000fe2000bf06270 */
[----:B------:R-:W4:Y:S01]  /*da70*/  @!P1 LDG.E.U16 R47, desc[UR24][R48.64+0x40] ;  /* 0x00004018302f9981 */ /* 0x000f22000c1e1500 */
[----:B------:R-:W-:Y:S02]  /*da80*/  LOP3.LUT R12, R0, 0xe0, RZ, 0xfc, !PT ;  /* 0x000000e0000c7812 */ /* 0x000fe400078efcff */
[----:B------:R-:W-:Y:S02]  /*da90*/  ISETP.GE.AND P4, PT, R16, UR8, PT ;  /* 0x0000000810007c0c */ /* 0x000fe4000bf86270 */
[----:B------:R-:W-:-:S02]  /*daa0*/  LOP3.LUT R11, R0, 0x100, RZ, 0xfc, !PT ;  /* 0x00000100000b7812 */ /* 0x000fc400078efcff */
[----:B------:R-:W-:Y:S02]  /*dab0*/  ISETP.GE.AND P6, PT, R44, UR8, PT ;  /* 0x000000082c007c0c */ /* 0x000fe4000bfc6270 */
[----:B------:R-:W-:Y:S02]  /*dac0*/  ISETP.GE.AND P5, PT, R3, UR8, PT ;  /* 0x0000000803007c0c */ /* 0x000fe4000bfa6270 */
[----:B------:R-:W-:Y:S01]  /*dad0*/  ISETP.GE.AND P3, PT, R13, UR8, PT ;  /* 0x000000080d007c0c */ /* 0x000fe2000bf66270 */
[----:B------:R-:W3:Y:S01]  /*dae0*/  @!P0 LDG.E.U16 R58, desc[UR24][R48.64+0x80] ;  /* 0x00008018303a8981 */ /* 0x000ee2000c1e1500 */
[----:B------:R-:W-:Y:S02]  /*daf0*/  ISETP.GE.AND P2, PT, R12, UR8, PT ;  /* 0x000000080c007c0c */ /* 0x000fe4000bf46270 */
[----:B------:R-:W-:Y:S01]  /*db00*/  ISETP.GE.AND P1, PT, R11, UR8, PT ;  /* 0x000000080b007c0c */ /* 0x000fe2000bf26270 */
[----:B------:R-:W3:Y:S01]  /*db10*/  @!P4 LDG.E.U16 R59, desc[UR24][R48.64+0xc0] ;  /* 0x0000c018303bc981 */ /* 0x000ee2000c1e1500 */
[----:B------:R-:W-:-:S02]  /*db20*/  LOP3.LUT R10, R0, 0x120, RZ, 0xfc, !PT ;  /* 0x00000120000a7812 */ /* 0x000fc400078efcff */
[C---:B--2---:R-:W-:Y:S01]  /*db30*/  LOP3.LUT R9, R0.reuse, 0x140, RZ, 0xfc, !PT ;  /* 0x0000014000097812 */ /* 0x044fe200078efcff */
[----:B------:R-:W2:Y:S01]  /*db40*/  @!P6 LDG.E.U16 R60, desc[UR24][R48.64+0x100] ;  /* 0x00010018303ce981 */ /* 0x000ea2000c1e1500 */
[C---:B-1----:R-:W-:Y:S02]  /*db50*/  LOP3.LUT R8, R0.reuse, 0x160, RZ, 0xfc, !PT ;  /* 0x0000016000087812 */ /* 0x042fe400078efcff */
[C---:B------:R-:W-:Y:S01]  /*db60*/  LOP3.LUT R7, R0.reuse, 0x180, RZ, 0xfc, !PT ;  /* 0x0000018000077812 */ /* 0x040fe200078efcff */
[----:B------:R-:W2:Y:S01]  /*db70*/  @!P5 LDG.E.U16 R61, desc[UR24][R48.64+0x140] ;  /* 0x00014018303dd981 */ /* 0x000ea2000c1e1500 */
[----:B------:R-:W-:Y:S02]  /*db80*/  LOP3.LUT R6, R0, 0x1a0, RZ, 0xfc, !PT ;  /* 0x000001a000067812 */ /* 0x000fe400078efcff */
[----:B------:R-:W-:Y:S01]  /*db90*/  ISETP.GE.AND P0, PT, R10, UR8, PT ;  /* 0x000000080a007c0c */ /* 0x000fe2000bf06270 */
[----:B------:R-:W2:Y:S01]  /*dba0*/  @!P3 LDG.E.U16 R62, desc[UR24][R48.64+0x180] ;  /* 0x00018018303eb981 */ /* 0x000ea2000c1e1500 */
[----:B------:R-:W-:-:S02]  /*dbb0*/  LOP3.LUT R5, R0, 0x1c0, RZ, 0xfc, !PT ;  /* 0x000001c000057812 */ /* 0x000fc400078efcff */
[----:B------:R-:W-:Y:S01]  /*dbc0*/  ISETP.GE.AND P4, PT, R9, UR8, PT ;  /* 0x0000000809007c0c */ /* 0x000fe2000bf86270 */
[----:B------:R-:W2:Y:S01]  /*dbd0*/  @!P2 LDG.E.U16 R63, desc[UR24][R48.64+0x1c0] ;  /* 0x0001c018303fa981 */ /* 0x000ea2000c1e1500 */
[----:B------:R-:W-:Y:S02]  /*dbe0*/  LOP3.LUT R4, R0, 0x1e0, RZ, 0xfc, !PT ;  /* 0x000001e000047812 */ /* 0x000fe400078efcff */
[----:B------:R-:W-:Y:S01]  /*dbf0*/  ISETP.GE.AND P6, PT, R8, UR8, PT ;  /* 0x0000000808007c0c */ /* 0x000fe2000bfc6270 */
[----:B------:R-:W2:Y:S01]  /*dc00*/  @!P1 LDG.E.U16 R64, desc[UR24][R48.64+0x200] ;  /* 0x0002001830409981 */ /* 0x000ea2000c1e1500 */
[----:B------:R-:W-:Y:S02]  /*dc10*/  ISETP.GE.AND P5, PT, R7, UR8, PT ;  /* 0x0000000807007c0c */ /* 0x000fe4000bfa6270 */
[----:B------:R-:W-:Y:S01]  /*dc20*/  ISETP.GE.AND P3, PT, R6, UR8, PT ;  /* 0x0000000806007c0c */ /* 0x000fe2000bf66270 */
[----:B------:R-:W2:Y:S01]  /*dc30*/  @!P0 LDG.E.U16 R65, desc[UR24][R48.64+0x240] ;  /* 0x0002401830418981 */ /* 0x000ea2000c1e1500 */
[----:B------:R-:W-:-:S02]  /*dc40*/  ISETP.GE.AND P2, PT, R5, UR8, PT ;  /* 0x0000000805007c0c */ /* 0x000fc4000bf46270 */
[----:B------:R-:W-:Y:S01]  /*dc50*/  ISETP.GE.AND P1, PT, R4, UR8, PT ;  /* 0x0000000804007c0c */ /* 0x000fe2000bf26270 */
[----:B------:R-:W2:Y:S04]  /*dc60*/  @!P4 LDG.E.U16 R66, desc[UR24][R48.64+0x280] ;  /* 0x000280183042c981 */ /* 0x000ea8000c1e1500 */
[----:B------:R-:W2:Y:S04]  /*dc70*/  @!P6 LDG.E.U16 R67, desc[UR24][R48.64+0x2c0] ;  /* 0x0002c0183043e981 */ /* 0x000ea8000c1e1500 */
[----:B------:R-:W2:Y:S04]  /*dc80*/  @!P5 LDG.E.U16 R68, desc[UR24][R48.64+0x300] ;  /* 0x000300183044d981 */ /* 0x000ea8000c1e1500 */
[----:B------:R-:W2:Y:S04]  /*dc90*/  @!P3 LDG.E.U16 R69, desc[UR24][R48.64+0x340] ;  /* 0x000340183045b981 */ /* 0x000ea8000c1e1500 */
[----:B------:R-:W2:Y:S04]  /*dca0*/  @!P2 LDG.E.U16 R70, desc[UR24][R48.64+0x380] ;  /* 0x000380183046a981 */ /* 0x000ea8000c1e1500 */
[----:B------:R-:W2:Y:S01]  /*dcb0*/  @!P1 LDG.E.U16 R35, desc[UR24][R48.64+0x3c0] ;  /* 0x0003c01830239981 */ /* 0x000ea2000c1e1500 */
[----:B------:R-:W-:-:S03]  /*dcc0*/  UIADD3 UR23, UPT, UPT, -UR26, UR23, URZ ;  /* 0x000000171a177290 */ /* 0x000fc6000fffe1ff */
[----:B-----5:R-:W-:Y:S04]  /*dcd0*/  STS.U16 [R17], R54 ;  /* 0x0000003611007388 */ /* 0x020fe80000000400 */
[----:B----4-:R-:W-:Y:S04]  /*dce0*/  STS.U16 [R18+0x40], R47 ;  /* 0x0000402f12007388 */ /* 0x010fe80000000400 */
[----:B---3--:R-:W-:Y:S04]  /*dcf0*/  STS.U16 [R19+0x80], R58 ;  /* 0x0000803a13007388 */ /* 0x008fe80000000400 */
        /* <DEDUP_REMOVED lines=14> */
[----:B------:R-:W1:Y:S04]  /*dde0*/  LDS.U16 R48, [R33+0x2] ;  /* 0x0000020021307984 */ /* 0x000e680000000400 */
[----:B------:R-:W2:Y:S04]  /*ddf0*/  LDS.U16 R49, [R33+0x4] ;  /* 0x0000040021317984 */ /* 0x000ea80000000400 */
[----:B------:R-:W3:Y:S04]  /*de00*/  LDS.U16 R54, [R33+0x6] ;  /* 0x0000060021367984 */ /* 0x000ee80000000400 */
[----:B------:R-:W4:Y:S04]  /*de10*/  LDS.U16 R47, [R33] ;  /* 0x00000000212f7984 */ /* 0x000f280000000400 */
[----:B------:R-:W-:Y:S04]  /*de20*/  LDS.U16 R35, [R33+0xa] ;  /* 0x00000a0021237984 */ /* 0x000fe80000000400 */
[----:B------:R-:W-:Y:S01]  /*de30*/  LDS.U16 R58, [R33+0x12] ;  /* 0x00001200213a7984 */ /* 0x000fe20000000400 */
[----:B-1----:R-:W-:-:S05]  /*de40*/  SHF.L.U32 R48, R48, 0x10, RZ ;  /* 0x0000001030307819 */ /* 0x002fca00000006ff */
[----:B------:R-:W-:Y:S01]  /*de50*/  FADD.FTZ R60, R48, UR6 ;  /* 0x00000006303c7e21 */ /* 0x000fe20008010000 */
[----:B--2---:R-:W-:Y:S01]  /*de60*/  SHF.L.U32 R49, R49, 0x10, RZ ;  /* 0x0000001031317819 */ /* 0x004fe200000006ff */
[----:B------:R-:W-:Y:S01]  /*de70*/  LDS.U16 R48, [R33+0xc] ;  /* 0x00000c0021307984 */ /* 0x000fe20000000400 */
[----:B---3--:R-:W-:Y:S02]  /*de80*/  SHF.L.U32 R54, R54, 0x10, RZ ;  /* 0x0000001036367819 */ /* 0x008fe400000006ff */
[----:B------:R-:W-:Y:S02]  /*de90*/  FSETP.GTU.FTZ.AND P5, PT, R60, 20, PT ;  /* 0x41a000003c00780b */ /* 0x000fe40003fbc000 */
[----:B----4-:R-:W-:Y:S01]  /*dea0*/  SHF.L.U32 R47, R47, 0x10, RZ ;  /* 0x000000102f2f7819 */ /* 0x010fe200000006ff */
[----:B------:R-:W-:Y:S01]  /*deb0*/  FADD.FTZ R61, R49, UR6 ;  /* 0x00000006313d7e21 */ /* 0x000fe20008010000 */
[----:B------:R-:W-:Y:S01]  /*dec0*/  FADD.FTZ R62, R54, UR6 ;  /* 0x00000006363e7e21 */ /* 0x000fe20008010000 */
[----:B------:R-:W-:Y:S02]  /*ded0*/  LDS.U16 R49, [R33+0xe] ;  /* 0x00000e0021317984 */ /* 0x000fe40000000400 */
[----:B------:R-:W-:-:S02]  /*dee0*/  FADD.FTZ R59, R47, UR6 ;  /* 0x000000062f3b7e21 */ /* 0x000fc40008010000 */
[----:B------:R-:W1:Y:S01]  /*def0*/  LDS.U16 R54, [R33+0x10] ;  /* 0x0000100021367984 */ /* 0x000e620000000400 */
[----:B------:R-:W-:Y:S02]  /*df00*/  FSETP.GTU.FTZ.AND P6, PT, R61, 20, PT ;  /* 0x41a000003d00780b */ /* 0x000fe40003fdc000 */
[----:B------:R-:W-:Y:S01]  /*df10*/  FSETP.GTU.FTZ.AND P4, PT, R59, 20, PT ;  /* 0x41a000003b00780b */ /* 0x000fe20003f9c000 */
[----:B------:R-:W-:Y:S01]  /*df20*/  @!P5 FMUL.FTZ R60, R60, -1.4426950216293334961 ;  /* 0xbfb8aa3b3c3cd820 */ /* 0x000fe20000410000 */
[----:B------:R-:W2:Y:S05]  /*df30*/  LDS.U16 R47, [R33+0x8] ;  /* 0x00000800212f7984 */ /* 0x000eaa0000000400 */
[----:B------:R-:W3:Y:S04]  /*df40*/  @!P5 MUFU.EX2 R60, R60 ;  /* 0x0000003c003cd308 */ /* 0x000ee80000000800 */
[----:B------:R-:W-:-:S02]  /*df50*/  @!P6 FMUL.FTZ R61, R61, -1.4426950216293334961 ;  /* 0xbfb8aa3b3d3de820 */ /* 0x000fc40000410000 */
[----:B------:R-:W-:-:S04]  /*df60*/  @!P4 FMUL.FTZ R59, R59, -1.4426950216293334961 ;  /* 0xbfb8aa3b3b3bc820 */ /* 0x000fc80000410000 */
[----:B------:R-:W4:Y:S08]  /*df70*/  @!P6 MUFU.EX2 R61, R61 ;  /* 0x0000003d003de308 */ /* 0x000f300000000800 */
[----:B------:R-:W5:Y:S01]  /*df80*/  @!P4 MUFU.EX2 R59, R59 ;  /* 0x0000003b003bc308 */ /* 0x000f620000000800 */
[----:B---3--:R-:W-:-:S07]  /*df90*/  @!P5 FADD.FTZ R60, R60, 1 ;  /* 0x3f8000003c3cd421 */ /* 0x008fce0000010000 */
[----:B------:R-:W3:Y:S01]  /*dfa0*/  @!P5 MUFU.RCP R63, R60 ;  /* 0x0000003c003fd308 */ /* 0x000ee20000001000 */
[----:B----4-:R-:W-:Y:S01]  /*dfb0*/  @!P6 FADD.FTZ R61, R61, 1 ;  /* 0x3f8000003d3de421 */ /* 0x010fe20000010000 */
[----:B-1----:R-:W-:Y:S01]  /*dfc0*/  SHF.L.U32 R54, R54, 0x10, RZ ;  /* 0x0000001036367819 */ /* 0x002fe200000006ff */
[----:B-----5:R-:W-:-:S05]  /*dfd0*/  @!P4 FADD.FTZ R59, R59, 1 ;  /* 0x3f8000003b3bc421 */ /* 0x020fca0000010000 */
[----:B------:R1:W-:Y:S01]  /*dfe0*/  @!P6 MUFU.RCP R66, R61 ;  /* 0x0000003d0042e308 */ /* 0x0003e20000001000 */
[----:B--2---:R-:W-:Y:S02]  /*dff0*/  SHF.L.U32 R47, R47, 0x10, RZ ;  /* 0x000000102f2f7819 */ /* 0x004fe400000006ff */
[----:B------:R-:W-:-:S05]  /*e000*/  SHF.L.U32 R35, R35, 0x10, RZ ;  /* 0x0000001023237819 */ /* 0x000fca00000006ff */
[----:B------:R-:W2:Y:S01]  /*e010*/  @!P4 MUFU.RCP R64, R59 ;  /* 0x0000003b0040c308 */ /* 0x000ea20000001000 */
[----:B-1----:R-:W-:Y:S01]  /*e020*/  FADD.FTZ R61, R54, UR6 ;  /* 0x00000006363d7e21 */ /* 0x002fe20008010000 */
[----:B---3--:R-:W-:Y:S01]  /*e030*/  @!P5 FMUL.FTZ R56, R56, R63 ;  /* 0x0000003f3838d220 */ /* 0x008fe20000410000 */
[----:B------:R-:W-:-:S03]  /*e040*/  SHF.L.U32 R49, R49, 0x10, RZ ;  /* 0x0000001031317819 */ /* 0x000fc600000006ff */
[----:B------:R-:W-:Y:S01]  /*e050*/  FSETP.GTU.FTZ.AND P5, PT, R61, 20, PT ;  /* 0x41a000003d00780b */ /* 0x000fe20003fbc000 */
[----:B------:R-:W-:Y:S01]  /*e060*/  FADD.FTZ R47, R47, UR6 ;  /* 0x000000062f2f7e21 */ /* 0x000fe20008010000 */
[----:B------:R-:W-:Y:S01]  /*e070*/  FADD.FTZ R65, R35, UR6 ;  /* 0x0000000623417e21 */ /* 0x000fe20008010000 */
[----:B------:R-:W-:Y:S01]  /*e080*/  SHF.L.U32 R58, R58, 0x10, RZ ;  /* 0x000000103a3a7819 */ /* 0x000fe200000006ff */
[----:B------:R-:W-:Y:S01]  /*e090*/  FADD.FTZ R60, R49, UR6 ;  /* 0x00000006313c7e21 */ /* 0x000fe20008010000 */
[----:B------:R-:W-:Y:S02]  /*e0a0*/  SHF.L.U32 R48, R48, 0x10, RZ ;  /* 0x0000001030307819 */ /* 0x000fe400000006ff */
[----:B------:R-:W-:Y:S02]  /*e0b0*/  FSETP.GTU.FTZ.AND P1, PT, R47, 20, PT ;  /* 0x41a000002f00780b */ /* 0x000fe40003f3c000 */
[----:B------:R-:W-:Y:S01]  /*e0c0*/  FSETP.GTU.FTZ.AND P2, PT, R65, 20, PT ;  /* 0x41a000004100780b */ /* 0x000fe20003f5c000 */
[----:B------:R-:W-:Y:S01]  /*e0d0*/  FADD.FTZ R63, R58, UR6 ;  /* 0x000000063a3f7e21 */ /* 0x000fe20008010000 */
[----:B--2---:R-:W-:Y:S01]  /*e0e0*/  @!P4 FMUL.FTZ R57, R57, R64 ;  /* 0x000000403939c220 */ /* 0x004fe20000410000 */
[----:B------:R-:W-:Y:S01]  /*e0f0*/  FADD.FTZ R59, R48, UR6 ;  /* 0x00000006303b7e21 */ /* 0x000fe20008010000 */
[----:B------:R-:W-:Y:S01]  /*e100*/  FSETP.GTU.FTZ.AND P4, PT, R60, 20, PT ;  /* 0x41a000003c00780b */ /* 0x000fe20003f9c000 */
[----:B------:R-:W-:Y:S01]  /*e110*/  @!P5 FMUL.FTZ R58, R61, -1.4426950216293334961 ;  /* 0xbfb8aa3b3d3ad820 */ /* 0x000fe20000410000 */
[----:B------:R-:W-:-:S02]  /*e120*/  @!P6 FMUL.FTZ R55, R55, R66 ;  /* 0x000000423737e220 */ /* 0x000fc40000410000 */
[----:B------:R-:W-:Y:S02]  /*e130*/  FSETP.GTU.FTZ.AND P3, PT, R59, 20, PT ;  /* 0x41a000003b00780b */ /* 0x000fe40003f7c000 */
[----:B------:R-:W-:Y:S01]  /*e140*/  FSETP.GTU.FTZ.AND P6, PT, R63, 20, PT ;  /* 0x41a000003f00780b */ /* 0x000fe20003fdc000 */
[----:B------:R-:W1:Y:S01]  /*e150*/  @!P5 MUFU.EX2 R58, R58 ;  /* 0x0000003a003ad308 */ /* 0x000e620000000800 */
[----:B------:R-:W-:Y:S01]  /*e160*/  @!P1 FMUL.FTZ R35, R47, -1.4426950216293334961 ;  /* 0xbfb8aa3b2f239820 */ /* 0x000fe20000410000 */
[----:B------:R-:W-:Y:S01]  /*e170*/  @!P2 FMUL.FTZ R47, R65, -1.4426950216293334961 ;  /* 0xbfb8aa3b412fa820 */ /* 0x000fe20000410000 */
[----:B------:R-:W-:-:S03]  /*e180*/  FSETP.GTU.FTZ.AND P0, PT, R62, 20, PT ;  /* 0x41a000003e00780b */ /* 0x000fc60003f1c000 */
[----:B------:R-:W-:Y:S02]  /*e190*/  @!P4 FMUL.FTZ R54, R60, -1.4426950216293334961 ;  /* 0xbfb8aa3b3c36c820 */ /* 0x000fe40000410000 */
[----:B------:R-:W2:Y:S02]  /*e1a0*/  @!P2 MUFU.EX2 R48, R47 ;  /* 0x0000002f0030a308 */ /* 0x000ea40000000800 */
[----:B------:R-:W-:Y:S02]  /*e1b0*/  @!P3 FMUL.FTZ R49, R59, -1.4426950216293334961 ;  /* 0xbfb8aa3b3b31b820 */ /* 0x000fe40000410000 */
[----:B------:R-:W-:-:S04]  /*e1c0*/  @!P6 FMUL.FTZ R59, R63, -1.4426950216293334961 ;  /* 0xbfb8aa3b3f3be820 */ /* 0x000fc80000410000 */
[----:B------:R-:W3:Y:S01]  /*e1d0*/  @!P1 MUFU.EX2 R35, R35 ;  /* 0x0000002300239308 */ /* 0x000ee20000000800 */
[----:B-1----:R-:W-:-:S07]  /*e1e0*/  @!P5 FADD.FTZ R58, R58, 1 ;  /* 0x3f8000003a3ad421 */ /* 0x002fce0000010000 */
[----:B------:R-:W1:Y:S01]  /*e1f0*/  @!P4 MUFU.EX2 R54, R54 ;  /* 0x000000360036c308 */ /* 0x000e620000000800 */
[----:B------:R-:W-:-:S07]  /*e200*/  @!P0 FMUL.FTZ R62, R62, -1.4426950216293334961 ;  /* 0xbfb8aa3b3e3e8820 */ /* 0x000fce0000410000 */
[----:B------:R-:W4:Y:S01]  /*e210*/  @!P3 MUFU.EX2 R49, R49 ;  /* 0x000000310031b308 */ /* 0x000f220000000800 */
[----:B--2---:R-:W-:-:S07]  /*e220*/  @!P2 FADD.FTZ R48, R48, 1 ;  /* 0x3f8000003030a421 */ /* 0x004fce0000010000 */
[----:B------:R-:W2:Y:S01]  /*e230*/  @!P6 MUFU.EX2 R59, R59 ;  /* 0x0000003b003be308 */ /* 0x000ea20000000800 */
[----:B---3--:R-:W-:Y:S02]  /*e240*/  @!P1 FADD.FTZ R47, R35, 1 ;  /* 0x3f800000232f9421 */ /* 0x008fe40000010000 */
[----:B------:R-:W3:Y:S05]  /*e250*/  LDS.U16 R35, [R33+0x14] ;  /* 0x0000140021237984 */ /* 0x000eea0000000400 */
[----:B------:R-:W5:Y:S01]  /*e260*/  @!P5 MUFU.RCP R58, R58 ;  /* 0x0000003a003ad308 */ /* 0x000f620000001000 */
[----:B-1----:R-:W-:Y:S01]  /*e270*/  @!P4 FADD.FTZ R54, R54, 1 ;  /* 0x3f8000003636c421 */ /* 0x002fe20000010000 */
[----:B----4-:R-:W-:-:S06]  /*e280*/  @!P3 FADD.FTZ R49, R49, 1 ;  /* 0x3f8000003131b421 */ /* 0x010fcc0000010000 */
[----:B------:R-:W1:Y:S01]  /*e290*/  @!P0 MUFU.EX2 R62, R62 ;  /* 0x0000003e003e8308 */ /* 0x000e620000000800 */
[----:B--2---:R-:W-:-:S07]  /*e2a0*/  @!P6 FADD.FTZ R59, R59, 1 ;  /* 0x3f8000003b3be421 */ /* 0x004fce0000010000 */
[----:B------:R2:W-:Y:S02]  /*e2b0*/  @!P2 MUFU.RCP R63, R48 ;  /* 0x00000030003fa308 */ /* 0x0005e40000001000 */
[----:B--2---:R-:W2:Y:S06]  /*e2c0*/  LDS.U16 R48, [R33+0x18] ;  /* 0x0000180021307984 */ /* 0x004eac0000000400 */
[----:B------:R4:W0:Y:S01]  /*e2d0*/  @!P1 MUFU.RCP R60, R47 ;  /* 0x0000002f003c9308 */ /* 0x0008220000001000 */
[----:B-----5:R-:W-:Y:S02]  /*e2e0*/  @!P5 FMUL.FTZ R43, R43, R58 ;  /* 0x0000003a2b2bd220 */ /* 0x020fe40000410000 */
[----:B------:R-:W-:Y:S05]  /*e2f0*/  LDS.U16 R58, [R33+0x1e] ;  /* 0x00001e00213a7984 */ /* 0x000fea0000000400 */
[----:B------:R5:W-:Y:S01]  /*e300*/  @!P4 MUFU.RCP R65, R54 ;  /* 0x000000360041c308 */ /* 0x000be20000001000 */
[----:B----4-:R-:W4:Y:S04]  /*e310*/  LDS.U16 R47, [R33+0x16] ;  /* 0x00001600212f7984 */ /* 0x010f280000000400 */
[----:B-----5:R-:W5:Y:S03]  /*e320*/  LDS.U16 R54, [R33+0x1c] ;  /* 0x00001c0021367984 */ /* 0x020f660000000400 */
[----:B------:R3:W-:Y:S01]  /*e330*/  @!P3 MUFU.RCP R64, R49 ;  /* 0x000000310040b308 */ /* 0x0007e20000001000 */
[----:B-1----:R-:W-:Y:S01]  /*e340*/  @!P0 FADD.FTZ R62, R62, 1 ;  /* 0x3f8000003e3e8421 */ /* 0x002fe20000010000 */
[----:B---3--:R-:W1:Y:S06]  /*e350*/  LDS.U16 R49, [R33+0x1a] ;  /* 0x00001a0021317984 */ /* 0x008e6c0000000400 */
[----:B------:R-:W3:Y:S01]  /*e360*/  @!P6 MUFU.RCP R59, R59 ;  /* 0x0000003b003be308 */ /* 0x000ee20000001000 */
[----:B------:R-:W-:Y:S07]  /*e370*/  BAR.SYNC.DEFER_BLOCKING 0x0 ;  /* 0x0000000000007b1d */ /* 0x000fee0000010000 */
[----:B------:R2:W4:Y:S01]  /*e380*/  @!P0 MUFU.RCP R61, R62 ;  /* 0x0000003e003d8308 */ /* 0x0005220000001000 */
[----:B0-----:R-:W-:Y:S01]  /*e390*/  @!P1 FMUL.FTZ R53, R53, R60 ;  /* 0x0000003c35359220 */ /* 0x001fe20000410000 */
[----:B------:R-:W-:Y:S01]  /*e3a0*/  PRMT R60, R84, 0x7632, R60 ;  /* 0x00007632543c7816 */ /* 0x000fe2000000003c */
[----:B---3--:R-:W-:Y:S01]  /*e3b0*/  @!P6 FMUL.FTZ R40, R40, R59 ;  /* 0x0000003b2828e220 */ /* 0x008fe20000410000 */
[----:B------:R-:W-:-:S02]  /*e3c0*/  PRMT R59, R82, 0x7632, R59 ;  /* 0x00007632523b7816 */ /* 0x000fc4000000003b */
[----:B------:R-:W-:Y:S02]  /*e3d0*/  SHF.L.U32 R35, R35, 0x10, RZ ;  /* 0x0000001023237819 */ /* 0x000fe400000006ff */
[----:B--2---:R-:W-:Y:S01]  /*e3e0*/  PRMT R62, R88, 0x7632, R62 ;  /* 0x00007632583e7816 */ /* 0x004fe2000000003e */
[----:B----4-:R-:W-:Y:S01]  /*e3f0*/  @!P0 FMUL.FTZ R52, R52, R61 ;  /* 0x0000003d34348220 */ /* 0x010fe20000410000 */
[----:B------:R0:W-:Y:S01]  /*e400*/  STS.U16 [R33+0x2], R59 ;  /* 0x0000023b21007388 */ /* 0x0001e20000000400 */
[----:B------:R-:W-:-:S03]  /*e410*/  ISETP.NE.AND P0, PT, R116, RZ, PT ;  /* 0x000000ff7400720c */ /* 0x000fc60003f05270 */
[----:B------:R2:W-:Y:S01]  /*e420*/  STS.U16 [R33+0x6], R60 ;  /* 0x0000063c21007388 */ /* 0x0005e20000000400 */
[----:B------:R-:W-:Y:S02]  /*e430*/  SHF.L.U32 R48, R48, 0x10, RZ ;  /* 0x0000001030307819 */ /* 0x000fe400000006ff */
[----:B0-----:R-:W-:Y:S02]  /*e440*/  PRMT R59, R90, 0x7632, R59 ;  /* 0x000076325a3b7816 */ /* 0x001fe4000000003b */
[----:B--2---:R-:W-:-:S03]  /*e450*/  PRMT R60, R92, 0x7632, R60 ;  /* 0x000076325c3c7816 */ /* 0x004fc6000000003c */
[----:B------:R0:W-:Y:S01]  /*e460*/  STS.U16 [R33+0x12], R59 ;  /* 0x0000123b21007388 */ /* 0x0001e20000000400 */
[----:B------:R-:W-:Y:S01]  /*e470*/  PRMT R61, R86, 0x7632, R61 ;  /* 0x00007632563d7816 */ /* 0x000fe2000000003d */
[----:B------:R-:W-:Y:S02]  /*e480*/  FADD.FTZ R35, R35, UR6 ;  /* 0x0000000623237e21 */ /* 0x000fe40008010000 */
[----:B------:R2:W-:Y:S01]  /*e490*/  STS.U16 [R33+0x16], R60 ;  /* 0x0000163c21007388 */ /* 0x0005e20000000400 */
[----:B------:R-:W-:Y:S01]  /*e4a0*/  SHF.L.U32 R47, R47, 0x10, RZ ;  /* 0x000000102f2f7819 */ /* 0x000fe200000006ff */
[----:B------:R-:W-:Y:S01]  /*e4b0*/  FADD.FTZ R48, R48, UR6 ;  /* 0x0000000630307e21 */ /* 0x000fe20008010000 */
[----:B-----5:R-:W-:Y:S01]  /*e4c0*/  SHF.L.U32 R54, R54, 0x10, RZ ;  /* 0x0000001036367819 */ /* 0x020fe200000006ff */
[----:B------:R3:W-:Y:S01]  /*e4d0*/  STS.U16 [R33+0xe], R62 ;  /* 0x00000e3e21007388 */ /* 0x0007e20000000400 */
[----:B0-----:R-:W-:Y:S02]  /*e4e0*/  PRMT R59, R95, 0x7632, R59 ;  /* 0x000076325f3b7816 */ /* 0x001fe4000000003b */
[----:B--2---:R-:W-:Y:S01]  /*e4f0*/  PRMT R60, R97, 0x7632, R60 ;  /* 0x00007632613c7816 */ /* 0x004fe2000000003c */
[----:B------:R-:W-:Y:S01]  /*e500*/  STS.U16 [R33], R82 ;  /* 0x0000005221007388 */ /* 0x000fe20000000400 */
[----:B------:R-:W-:-:S02]  /*e510*/  FSETP.GTU.FTZ.AND P6, PT, R35, 20, PT ;  /* 0x41a000002300780b */ /* 0x000fc40003fdc000 */
[----:B---3--:R-:W-:Y:S01]  /*e520*/  MOV R62, UR23 ;  /* 0x00000017003e7c02 */ /* 0x008fe20008000f00 */
[----:B------:R-:W-:Y:S01]  /*e530*/  STS.U16 [R33+0x4], R84 ;  /* 0x0000045421007388 */ /* 0x000fe20000000400 */
[----:B------:R-:W-:Y:S01]  /*e540*/  @!P2 FMUL.FTZ R50, R50, R63 ;  /* 0x0000003f3232a220 */ /* 0x000fe20000410000 */
[----:B------:R-:W-:Y:S02]  /*e550*/  @!P4 FMUL.FTZ R42, R42, R65 ;  /* 0x000000412a2ac220 */ /* 0x000fe40000410000 */
        /* <DEDUP_REMOVED lines=32> */
[----:B-1----:R-:W-:-:S02]  /*e760*/  SHF.L.U32 R49, R49, 0x10, RZ ;  /* 0x0000001031317819 */ /* 0x002fc400000006ff */
[----:B------:R-:W-:Y:S02]  /*e770*/  FSETP.GTU.FTZ.AND P3, PT, R47, 20, PT ;  /* 0x41a000002f00780b */ /* 0x000fe40003f7c000 */
[----:B------:R-:W-:Y:S01]  /*e780*/  FSETP.GTU.FTZ.AND P1, PT, R54, 20, PT ;  /* 0x41a000003600780b */ /* 0x000fe20003f3c000 */
[----:B------:R-:W-:Y:S01]  /*e790*/  FADD.FTZ R49, R49, UR6 ;  /* 0x0000000631317e21 */ /* 0x000fe20008010000 */
[----:B------:R-:W-:Y:S01]  /*e7a0*/  @!P6 FMUL.FTZ R35, R35, -1.4426950216293334961 ;  /* 0xbfb8aa3b2323e820 */ /* 0x000fe20000410000 */
[----:B------:R-:W-:Y:S01]  /*e7b0*/  SHF.L.U32 R58, R58, 0x10, RZ ;  /* 0x000000103a3a7819 */ /* 0x000fe200000006ff */
[----:B------:R-:W-:Y:S02]  /*e7c0*/  @!P2 FMUL.FTZ R48, R48, -1.4426950216293334961 ;  /* 0xbfb8aa3b3030a820 */ /* 0x000fe40000410000 */
[----:B------:R-:W-:Y:S02]  /*e7d0*/  FSETP.GTU.FTZ.AND P5, PT, R49, 20, PT ;  /* 0x41a000003100780b */ /* 0x000fe40003fbc000 */
[----:B------:R-:W1:Y:S01]  /*e7e0*/  @!P6 MUFU.EX2 R35, R35 ;  /* 0x000000230023e308 */ /* 0x000e620000000800 */
[----:B------:R-:W-:-:S02]  /*e7f0*/  FADD.FTZ R58, R58, UR6 ;  /* 0x000000063a3a7e21 */ /* 0x000fc40008010000 */
[----:B------:R-:W-:Y:S02]  /*e800*/  @!P3 FMUL.FTZ R47, R47, -1.4426950216293334961 ;  /* 0xbfb8aa3b2f2fb820 */ /* 0x000fe40000410000 */
[----:B------:R-:W-:Y:S01]  /*e810*/  @!P1 FMUL.FTZ R54, R54, -1.4426950216293334961 ;  /* 0xbfb8aa3b36369820 */ /* 0x000fe20000410000 */
[----:B------:R-:W-:Y:S02]  /*e820*/  FSETP.GTU.FTZ.AND P4, PT, R58, 20, PT ;  /* 0x41a000003a00780b */ /* 0x000fe40003f9c000 */
[----:B------:R-:W2:Y:S01]  /*e830*/  @!P2 MUFU.EX2 R48, R48 ;  /* 0x000000300030a308 */ /* 0x000ea20000000800 */
[----:B------:R-:W3:Y:S01]  /*e840*/  S2UR UR8, SR_CTAID.Y ;  /* 0x00000000000879c3 */ /* 0x000ee20000002600 */
[----:B------:R-:W4:Y:S01]  /*e850*/  LDS R91, [UR22+0x420] ;  /* 0x00042016ff5b7984 */ /* 0x000f220008000800 */
[----:B------:R-:W-:-:S05]  /*e860*/  @!P5 FMUL.FTZ R49, R49, -1.4426950216293334961 ;  /* 0xbfb8aa3b3131d820 */ /* 0x000fca0000410000 */
[----:B------:R-:W5:Y:S08]  /*e870*/  @!P3 MUFU.EX2 R47, R47 ;  /* 0x0000002f002fb308 */ /* 0x000f700000000800 */
[----:B------:R-:W3:Y:S01]  /*e880*/  @!P1 MUFU.EX2 R54, R54 ;  /* 0x0000003600369308 */ /* 0x000ee20000000800 */
[----:B-1----:R-:W-:Y:S01]  /*e890*/  @!P6 FADD.FTZ R35, R35, 1 ;  /* 0x3f8000002323e421 */ /* 0x002fe20000010000 */
[----:B------:R-:W-:Y:S01]  /*e8a0*/  USHF.R.S32.HI UR27, URZ, 0x1f, UR26 ;  /* 0x0000001fff1b7899 */ /* 0x000fe2000801141a */
[----:B------:R-:W-:Y:S01]  /*e8b0*/  @!P4 FMUL.FTZ R58, R58, -1.4426950216293334961 ;  /* 0xbfb8aa3b3a3ac820 */ /* 0x000fe20000410000 */
[----:B--2---:R-:W-:-:S04]  /*e8c0*/  @!P2 FADD.FTZ R48, R48, 1 ;  /* 0x3f8000003030a421 */ /* 0x004fc80000010000 */
[----:B------:R-:W1:Y:S01]  /*e8d0*/  @!P5 MUFU.EX2 R49, R49 ;  /* 0x000000310031d308 */ /* 0x000e620000000800 */
[----:B------:R-:W-:Y:S01]  /*e8e0*/  UIMAD.WIDE.U32 UR12, UR32, UR28, UR26 ;  /* 0x0000001c200c72a5 */ /* 0x000fe2000f8e001a */
[----:B-----5:R-:W-:-:S06]  /*e8f0*/  @!P3 FADD.FTZ R47, R47, 1 ;  /* 0x3f8000002f2fb421 */ /* 0x020fcc0000010000 */
[----:B0-----:R-:W0:Y:S01]  /*e900*/  @!P6 MUFU.RCP R60, R35 ;  /* 0x00000023003ce308 */ /* 0x001e220000001000 */
[----:B------:R-:W-:Y:S01]  /*e910*/  UIMAD UR13, UR32, UR29, UR13 ;  /* 0x0000001d200d72a4 */ /* 0x000fe2000f8e020d */
[----:B---3--:R-:W-:Y:S01]  /*e920*/  @!P1 FADD.FTZ R54, R54, 1 ;  /* 0x3f80000036369421 */ /* 0x008fe20000010000 */
[----:B------:R-:W2:Y:S05]  /*e930*/  LDCU.64 UR28, c[0x0][0x550] ;  /* 0x0000aa00ff1c77ac */ /* 0x000eaa0008000a00 */
[----:B------:R-:W3:Y:S01]  /*e940*/  @!P4 MUFU.EX2 R58, R58 ;  /* 0x0000003a003ac308 */ /* 0x000ee20000000800 */
[----:B------:R-:W-:-:S07]  /*e950*/  UIMAD UR23, UR8, UR31, URZ ;  /* 0x0000001f081772a4 */ /* 0x000fce000f8e02ff */
[----:B------:R-:W5:Y:S01]  /*e960*/  @!P2 MUFU.RCP R48, R48 ;  /* 0x000000300030a308 */ /* 0x000f620000001000 */
[----:B------:R-:W-:Y:S01]  /*e970*/  UIMAD.WIDE.U32 UR12, UR8, UR30, UR12 ;  /* 0x0000001e080c72a5 */ /* 0x000fe2000f8e000c */
[----:B-1----:R-:W-:-:S06]  /*e980*/  @!P5 FADD.FTZ R49, R49, 1 ;  /* 0x3f8000003131d421 */ /* 0x002fcc0000010000 */
[----:B------:R-:W1:Y:S01]  /*e990*/  @!P3 MUFU.RCP R47, R47 ;  /* 0x0000002f002fb308 */ /* 0x000e620000001000 */
[----:B0-----:R-:W-:-:S07]  /*e9a0*/  @!P6 FMUL.FTZ R41, R41, R60 ;  /* 0x0000003c2929e220 */ /* 0x001fce0000410000 */
[----:B------:R-:W0:Y:S01]  /*e9b0*/  @!P1 MUFU.RCP R54, R54 ;  /* 0x0000003600369308 */ /* 0x000e220000001000 */
[----:B------:R-:W-:Y:S01]  /*e9c0*/  MOV R60, UR23 ;  /* 0x00000017003c7c02 */ /* 0x000fe20008000f00 */
[----:B---3--:R-:W-:Y:S01]  /*e9d0*/  @!P4 FADD.FTZ R58, R58, 1 ;  /* 0x3f8000003a3ac421 */ /* 0x008fe20000010000 */
[----:B-----5:R-:W-:-:S05]  /*e9e0*/  @!P2 FMUL.FTZ R39, R39, R48 ;  /* 0x000000302727a220 */ /* 0x020fca0000410000 */
[----:B------:R3:W5:Y:S02]  /*e9f0*/  @!P5 MUFU.RCP R35, R49 ;  /* 0x000000310023d308 */ /* 0x0007640000001000 */
[----:B---3--:R-:W-:-:S06]  /*ea00*/  IADD3 R49, P6, PT, R0, UR12, RZ ;  /* 0x0000000c00317c10 */ /* 0x008fcc000ffde0ff */
[----:B------:R-:W3:Y:S01]  /*ea10*/  @!P4 MUFU.RCP R93, R58 ;  /* 0x0000003a005dc308 */ /* 0x000ee20000001000 */
[----:B------:R-:W-:Y:S01]  /*ea20*/  IADD3.X R60, PT, PT, R60, UR13, RZ, P6, !PT ;  /* 0x0000000d3c3c7c10 */ /* 0x000fe2000b7fe4ff */
[----:B-1----:R-:W-:Y:S01]  /*ea30*/  @!P3 FMUL.FTZ R38, R38, R47 ;  /* 0x0000002f2626b220 */ /* 0x002fe20000410000 */
[----:B--2---:R-:W-:Y:S01]  /*ea40*/  LEA R48, P6, R49, UR28, 0x1 ;  /* 0x0000001c31307c11 */ /* 0x004fe2000f8c08ff */
[----:B0-----:R-:W-:Y:S01]  /*ea50*/  @!P1 FMUL.FTZ R37, R37, R54 ;  /* 0x0000003625259220 */ /* 0x001fe20000410000 */
[----:B----4-:R-:W-:Y:S01]  /*ea60*/  ISETP.GE.AND P2, PT, R0, R91, PT ;  /* 0x0000005b0000720c */ /* 0x010fe20003f46270 */
[----:B-----5:R-:W-:Y:S01]  /*ea70*/  @!P5 FMUL.FTZ R36, R36, R35 ;  /* 0x000000232424d220 */ /* 0x020fe20000410000 */
[----:B------:R-:W-:Y:S01]  /*ea80*/  LEA.HI.X R49, R49, UR29, R60, 0x1, P6 ;  /* 0x0000001d31317c11 */ /* 0x000fe2000b0f0c3c */
[----:B------:R-:W0:Y:S01]  /*ea90*/  LDCU.64 UR12, c[0x0][0x518] ;  /* 0x0000a300ff0c77ac */ /* 0x000e220008000a00 */
[-C--:B------:R-:W-:Y:S02]  /*eaa0*/  ISETP.GE.AND P3, PT, R46, R91.reuse, PT ;  /* 0x0000005b2e00720c */ /* 0x080fe40003f66270 */
[-C--:B------:R-:W-:Y:S01]  /*eab0*/  ISETP.GE.AND P6, PT, R45, R91.reuse, PT ;  /* 0x0000005b2d00720c */ /* 0x080fe20003fc6270 */
[----:B------:R-:W1:Y:S01]  /*eac0*/  LDCU.64 UR28, c[0x0][0x560] ;  /* 0x0000ac00ff1c77ac */ /* 0x000e620008000a00 */
[----:B------:R-:W-:Y:S01]  /*ead0*/  ISETP.GE.AND P1, PT, R16, R91, PT ;  /* 0x0000005b1000720c */ /* 0x000fe20003f26270 */
        /* <DEDUP_REMOVED lines=52> */
[----:B------:R3:W-:Y:S04]  /*ee20*/  STS.U16 [R33+0x6], R59 ;  /* 0x0000063b21007388 */ /* 0x0007e80000000400 */
[----:B------:R4:W-:Y:S01]  /*ee30*/  STS.U16 [R33+0x8], R60 ;  /* 0x0000083c21007388 */ /* 0x0009e20000000400 */
[----:B--2---:R-:W-:-:S03]  /*ee40*/  PRMT R58, R48, 0x7632, R58 ;  /* 0x00007632303a7816 */ /* 0x004fc6000000003a */
[----:B------:R2:W-:Y:S01]  /*ee50*/  STS.U16 [R33+0xc], R54 ;  /* 0x00000c3621007388 */ /* 0x0005e20000000400 */
[C---:B---3--:R-:W-:Y:S02]  /*ee60*/  PRMT R59, R35.reuse, 0x7610, R59 ;  /* 0x00007610233b7816 */ /* 0x048fe4000000003b */
[----:B----4-:R-:W-:Y:S02]  /*ee70*/  PRMT R60, R35, 0x7632, R60 ;  /* 0x00007632233c7816 */ /* 0x010fe4000000003c */
[----:B--2---:R-:W-:Y:S01]  /*ee80*/  PRMT R54, R47, 0x7610, R54 ;  /* 0x000076102f367816 */ /* 0x004fe20000000036 */
        /* <DEDUP_REMOVED lines=30> */
[----:B------:R-:W4:Y:S01]  /*f070*/  LDCU.64 UR22, c[0x0][0x520] ;  /* 0x0000a400ff1677ac */ /* 0x000f220008000a00 */
[----:B0-----:R-:W-:-:S04]  /*f080*/  UIMAD.WIDE.U32 UR26, UR32, UR12, UR26 ;  /* 0x0000000c201a72a5 */ /* 0x001fc8000f8e001a */
[----:B------:R-:W-:-:S03]  /*f090*/  UIMAD UR13, UR32, UR13, UR27 ;  /* 0x0000000d200d72a4 */ /* 0x000fc6000f8e021b */
[----:B------:R-:W-:Y:S01]  /*f0a0*/  UMOV UR12, UR26 ;  /* 0x0000001a000c7c82 */ /* 0x000fe20008000000 */
[----:B------:R-:W-:Y:S01]  /*f0b0*/  FADD.FTZ R15, R57, R15 ;  /* 0x0000000f390f7221 */ /* 0x000fe20000010000 */
[----:B----4-:R-:W-:-:S03]  /*f0c0*/  UIMAD.WIDE.U32 UR12, UR8, UR22, UR12 ;  /* 0x00000016080c72a5 */ /* 0x010fc6000f8e000c */
[----:B------:R-:W-:Y:S01]  /*f0d0*/  FADD.FTZ R56, R15, R56 ;  /* 0x000000380f387221 */ /* 0x000fe20000010000 */
[----:B------:R-:W-:Y:S02]  /*f0e0*/  UIMAD UR13, UR8, UR23, UR13 ;  /* 0x00000017080d72a4 */ /* 0x000fe4000f8e020d */
[----:B------:R-:W-:-:S04]  /*f0f0*/  IADD3 R15, P0, PT, R0, UR12, RZ ;  /* 0x0000000c000f7c10 */ /* 0x000fc8000ff1e0ff */
[----:B--2---:R-:W-:Y:S02]  /*f100*/  IADD3.X R20, PT, PT, RZ, UR13, RZ, P0, !PT ;  /* 0x0000000dff147c10 */ /* 0x004fe400087fe4ff */
[C---:B-1----:R-:W-:Y:S02]  /*f110*/  LEA R18, P3, R15.reuse, UR28, 0x1 ;  /* 0x0000001c0f127c11 */ /* 0x042fe4000f8608ff */
[-C--:B---3--:R-:W-:Y:S02]  /*f120*/  ISETP.GE.AND P2, PT, R0, R69.reuse, PT ;  /* 0x000000450000720c */ /* 0x088fe40003f46270 */
        /* <DEDUP_REMOVED lines=58> */
.L_x_13213:
        /* <DEDUP_REMOVED lines=33> */
.L_x_13331:
[----:B------:R-:W-:Y:S05]  /*f6e0*/  BSYNC.RECONVERGENT B0 ;  /* 0x0000000000007941 */ /* 0x000fea0003800200 */
.L_x_13330:
        /* <DEDUP_REMOVED lines=31> */
.L_x_13333:
[----:B------:R-:W-:Y:S05]  /*f8e0*/  BSYNC.RECONVERGENT B0 ;  /* 0x0000000000007941 */ /* 0x000fea0003800200 */
.L_x_13332:
        /* <DEDUP_REMOVED lines=16> */
.L_x_13335:
        /* <DEDUP_REMOVED lines=32> */
.L_x_13334:
[----:B------:R-:W-:Y:S05]  /*fbf0*/  EXIT ;  /* 0x000000000000794d */ /* 0x000fea0003800000 */
.L_x_13336:
        /* <DEDUP_REMOVED lines=16> */
.L_x_18738:


//--------------------- .text._Z25selective_scan_bwd_kernelI32Selective_Scan_bwd_kernel_traitsILi32ELi16ELb0ELb1ELb0ELb1ELb1EN3c108BFloat16ENS1_7complexIfEEEEv12SSMParamsBwd --------------------------
	.section	.text._Z25selective_scan_bwd_kernelI32Selective_Scan_bwd_kernel_traitsILi32ELi16ELb0ELb1ELb0ELb1ELb1EN3c108BFloat16ENS1_7complexIfEEEEv12SSMParamsBwd,"ax",@progbits
	.align	128
        .global         _Z25selective_scan_bwd_kernelI32Selective_Scan_bwd_kernel_traitsILi32ELi16ELb0ELb1ELb0ELb1ELb1EN3c108BFloat16ENS1_7complexIfEEEEv12SSMParamsBwd
        .type           _Z25selective_scan_bwd_kernelI32Selective_Scan_bwd_kernel_traitsILi32ELi16ELb0ELb1ELb0ELb1ELb1EN3c108BFloat16ENS1_7complexIfEEEEv12SSMParamsBwd,@function
        .size           _Z25selective_scan_bwd_kernelI32Selective_Scan_bwd_kernel_traitsILi32ELi16ELb0ELb1ELb0ELb1ELb1EN3c108BFloat16ENS1_7complexIfEEEEv12SSMParamsBwd,(.L_x_18739 - _Z25selective_scan_bwd_kernelI32Selective_Scan_bwd_kernel_traitsILi32ELi16ELb0ELb1ELb0ELb1ELb1EN3c108BFloat16ENS1_7complexIfEEEEv12SSMParamsBwd)
        .other          _Z25selective_scan_bwd_kernelI32Selective_Scan_bwd_kernel_traitsILi32ELi16ELb0ELb1ELb0ELb1ELb1EN3c108BFloat16ENS1_7complexIfEEEEv12SSMParamsBwd,@"STO_CUDA_ENTRY STV_DEFAULT"
_Z25selective_scan_bwd_kernelI32Selective_Scan_bwd_kernel_traitsILi32ELi16ELb0ELb1ELb0ELb1ELb1EN3c108BFloat16ENS1_7complexIfEEEEv12SSMParamsBwd:
.text._Z25selective_scan_bwd_kernelI32Selective_Scan_bwd_kernel_traitsILi32ELi16ELb0ELb1ELb0ELb1ELb1EN3c108BFloat16ENS1_7complexIfEEEEv12SSMParamsBwd:
        /* <DEDUP_REMOVED lines=50> */
[----:B------:R-:W-:Y:S02]  /*0320*/  USHF.R.S32.HI UR22, URZ, 0x1f, UR13 ;  /* 0x0000001fff167899 */ /* 0x000fe4000801140d */
[----:B------:R-:W-:Y:S02]  /*0330*/  UIADD3 UR16, UP2, UPT, UR13, UR16, URZ ;  /* 0x000000100d107290 */ /* 0x000fe4000ff5e0ff */
[----:B------:R-:W-:Y:S01]  /*0340*/  UIADD3.X UR7, UPT, UPT, UR22, UR7, URZ, UP0, !UPT ;  /* 0x0000000716077290 */ /* 0x000fe200087fe4ff */
[----:B---3--:R-:W-:Y:S01]  /*0350*/  IADD3 R2, PT, PT, R0, 0xffffffe, RZ ;  /* 0x0ffffffe00027810 */ /* 0x008fe20007ffe0ff */
[----:B------:R-:W-:Y:S01]  /*0360*/  UIADD3.X UR23, UPT, UPT, UR22, UR23, URZ, UP2, !UPT ;  /* 0x0000001716177290 */ /* 0x000fe200097fe4ff */
[----:B------:R-:W-:Y:S01]  /*0370*/  MOV R0, UR12 ;  /* 0x0000000c00007c02 */ /* 0x000fe20008000f00 */
[----:B------:R-:W3:Y:S03]  /*0380*/  LDCU.64 UR20, c[0x0][0x4b8] ;  /* 0x00009700ff1477ac */ /* 0x000ee60008000a00 */
[----:B------:R-:W4:Y:S01]  /*0390*/  F2I.FTZ.U32.TRUNC.NTZ R2, R2 ;  /* 0x0000000200027305 */ /* 0x000f22000021f000 */
[----:B------:R-:W-:Y:S01]  /*03a0*/  IABS R0, R0 ;  /* 0x0000000000007213 */ /* 0x000fe20000000000 */
[----:B0-----:R-:W-:-:S03]  /*03b0*/  ULEA UR19, UP3, UR16, UR10, 0x1 ;  /* 0x0000000a10137291 */ /* 0x001fc6000f8608ff */
[----:B------:R-:W-:Y:S01]  /*03c0*/  R2UR UR27, R0 ;  /* 0x00000000001b72ca */ /* 0x000fe200000e0000 */
[----:B------:R-:W-:Y:S01]  /*03d0*/  ULEA.HI.X UR23, UR16, UR11, UR23, 0x1, UP3 ;  /* 0x0000000b10177291 */ /* 0x000fe200098f0c17 */
[----:B----4-:R-:W-:Y:S01]  /*03e0*/  R2UR UR5, R2 ;  /* 0x00000000020572ca */ /* 0x010fe200000e0000 */
[----:B---3--:R-:W-:-:S12]  /*03f0*/  USHF.R.U64 UR11, UR20, 0x1, UR21 ;  /* 0x00000001140b7899 */ /* 0x008fd80008001215 */
[----:B------:R-:W-:-:S04]  /*0400*/  UIADD3 UR17, UPT, UPT, URZ, -UR5, URZ ;  /* 0x80000005ff117290 */ /* 0x000fc8000fffe0ff */
[----:B------:R-:W-:-:S04]  /*0410*/  UIMAD UR17, UR17, UR31, URZ ;  /* 0x0000001f111172a4 */ /* 0x000fc8000f8e02ff */
[----:B------:R-:W-:Y:S02]  /*0420*/  UIMAD.WIDE.U32 UR4, UR5, UR17, UR4 ;  /* 0x00000011050472a5 */ /* 0x000fe4000f8e0004 */
[----:B------:R-:W-:Y:S02]  /*0430*/  ULEA UR17, UP1, UR18, UR8, 0x1 ;  /* 0x0000000812117291 */ /* 0x000fe4000f8208ff */
[----:B------:R-:W-:Y:S02]  /*0440*/  UIMAD.WIDE.U32 UR4, UR5, UR27, URZ ;  /* 0x0000001b050472a5 */ /* 0x000fe4000f8e00ff */
[----:B------:R-:W-:Y:S02]  /*0450*/  ULEA.HI.X UR18, UR18, UR9, UR7, 0x1, UP1 ;  /* 0x0000000912127291 */ /* 0x000fe400088f0c07 */
[----:B-1----:R-:W-:Y:S02]  /*0460*/  UIMAD.WIDE.U32 UR8, UR6, UR14, URZ ;  /* 0x0000000e060872a5 */ /* 0x002fe4000f8e00ff */
        /* <DEDUP_REMOVED lines=9> */
[----:B------:R-:W-:Y:S02]  /*0500*/  ULOP3.LUT UR5, UR12, UR30, URZ, 0x3c, !UPT ;  /* 0x0000001e0c057292 */ /* 0x000fe4000f8e3cff */
[----:B------:R-:W-:Y:S01]  /*0510*/  UISETP.NE.AND UP1, UPT, UR30, URZ, UPT ;  /* 0x000000ff1e00728c */ /* 0x000fe2000bf25270 */
[----:B------:R-:W0:Y:S04]  /*0520*/  LDCU.64 UR24, c[0x0][0x3c8] ;  /* 0x00007900ff1877ac */ /* 0x000e280008000a00 */
[----:B------:R-:W-:Y:S02]  /*0530*/  @!UP2 UIADD3 UR10, UPT, UPT, UR10, -UR31, URZ ;  /* 0x8000001f0a0aa290 */ /* 0x000fe4000fffe0ff */
[----:B------:R-:W-:Y:S02]  /*0540*/  @!UP2 UIADD3 UR7, UPT, UPT, UR7, 0x1, URZ ;  /* 0x000000010707a890 */ /* 0x000fe4000fffe0ff */
[----:B------:R-:W-:-:S02]  /*0550*/  UISETP.GE.U32.AND UP0, UPT, UR10, UR31, UPT ;  /* 0x0000001f0a00728c */ /* 0x000fc4000bf06070 */
[----:B------:R-:W-:Y:S01]  /*0560*/  UISETP.GE.AND UP2, UPT, UR5, URZ, UPT ;  /* 0x000000ff0500728c */ /* 0x000fe2000bf46270 */
[----:B------:R-:W1:Y:S01]  /*0570*/  LDCU.64 UR32, c[0x0][0x4c0] ;  /* 0x00009800ff2077ac */ /* 0x000e620008000a00 */
[----:B------:R-:W-:Y:S02]  /*0580*/  UIADD3 UR4, UP3, UPT, UR13, UR4, URZ ;  /* 0x000000040d047290 */ /* 0x000fe4000ff7e0ff */
[----:B------:R-:W-:-:S05]  /*0590*/  UIMAD UR9, UR6, UR15, UR9 ;  /* 0x0000000f060972a4 */ /* 0x000fca000f8e0209 */
[----:B------:R-:W-:Y:S02]  /*05a0*/  @UP0 UIADD3 UR7, UPT, UPT, UR7, 0x1, URZ ;  /* 0x0000000107070890 */ /* 0x000fe4000fffe0ff */
[----:B------:R-:W-:Y:S02]  /*05b0*/  UISETP.NE.U32.AND UP0, UPT, UR36, URZ, UPT ;  /* 0x000000ff2400728c */ /* 0x000fe4000bf05070 */
[----:B------:R-:W-:Y:S02]  /*05c0*/  @!UP2 UIADD3 UR7, UPT, UPT, -UR7, URZ, URZ ;  /* 0x000000ff0707a290 */ /* 0x000fe4000fffe1ff */
[----:B------:R-:W-:Y:S02]  /*05d0*/  UISETP.NE.AND.EX UP0, UPT, UR37, URZ, UPT, UP0 ;  /* 0x000000ff2500728c */ /* 0x000fe4000bf05300 */
[----:B------:R-:W-:Y:S02]  /*05e0*/  UIADD3.X UR21, UPT, UPT, UR22, UR21, URZ, UP3, !UPT ;  /* 0x0000001516157290 */ /* 0x000fe40009ffe4ff */
[----:B--2---:R-:W-:-:S02]  /*05f0*/  ULEA UR20, UP2, UR4, UR34, 0x1 ;  /* 0x0000002204147291 */ /* 0x004fc4000f8408ff */
[----:B------:R-:W-:Y:S02]  /*0600*/  @!UP1 ULOP3.LUT UR7, URZ, UR30, URZ, 0x33, !UPT ;  /* 0x0000001eff079292 */ /* 0x000fe4000f8e33ff */
[----:B------:R-:W-:Y:S02]  /*0610*/  ULEA.HI.X UR21, UR4, UR35, UR21, 0x1, UP2 ;  /* 0x0000002304157291 */ /* 0x000fe400090f0c15 */
[----:B------:R-:W-:Y:S01]  /*0620*/  USHF.R.S32.HI UR4, URZ, 0x1f, UR7 ;  /* 0x0000001fff047899 */ /* 0x000fe20008011407 */
[----:B------:R-:W2:Y:S03]  /*0630*/  @UP0 LDCU UR15, c[0x0][0x384] ;  /* 0x00007080ff0f07ac */ /* 0x000ea60008000800 */
[----:B0-----:R-:W-:Y:S01]  /*0640*/  UIMAD UR5, UR4, UR24, URZ ;  /* 0x00000018040572a4 */ /* 0x001fe2000f8e02ff */
[----:B------:R-:W0:Y:S01]  /*0650*/  LDCU.64 UR30, c[0x0][0x538] ;  /* 0x0000a700ff1e77ac */ /* 0x000e220008000a00 */
[----:B-1----:R-:W-:Y:S01]  /*0660*/  UIMAD UR13, UR4, UR32, URZ ;  /* 0x00000020040d72a4 */ /* 0x002fe2000f8e02ff */
[----:B------:R-:W1:Y:S01]  /*0670*/  @UP0 LDCU UR16, c[0x0][0x38c] ;  /* 0x00007180ff1007ac */ /* 0x000e620008000800 */
[----:B------:R-:W3:Y:S01]  /*0680*/  LDCU.64 UR34, c[0x0][0x448] ;  /* 0x00008900ff2277ac */ /* 0x000ee20008000a00 */
[----:B------:R-:W-:-:S02]  /*0690*/  UIMAD UR10, UR7, UR25, UR5 ;  /* 0x00000019070a72a4 */ /* 0x000fc4000f8e0205 */
[----:B------:R-:W-:Y:S02]  /*06a0*/  UIMAD.WIDE.U32 UR4, UR7, UR32, URZ ;  /* 0x00000020070472a5 */ /* 0x000fe4000f8e00ff */
[----:B------:R-:W-:Y:S02]  /*06b0*/  UIMAD UR13, UR7, UR33, UR13 ;  /* 0x00000021070d72a4 */ /* 0x000fe4000f8e020d */
[----:B------:R-:W-:Y:S01]  /*06c0*/  UIMAD.WIDE.U32 UR8, UR7, UR24, UR8 ;  /* 0x00000018070872a5 */ /* 0x000fe2000f8e0008 */
[----:B------:R-:W4:Y:S01]  /*06d0*/  @UP0 LDCU.64 UR32, c[0x0][0x480] ;  /* 0x00009000ff2007ac */ /* 0x000f220008000a00 */
[----:B------:R-:W-:Y:S02]  /*06e0*/  ULEA UR7, UR26, 0xfffffc00, 0xa ;  /* 0xfffffc001a077891 */ /* 0x000fe4000f8e50ff */
        /* <DEDUP_REMOVED lines=30> */
.L_x_13454:
        /* <DEDUP_REMOVED lines=17> */
[----:B------:R-:W-:Y:S02]  /*09e0*/  ISETP.GE.AND P0, PT, R2, UR8, PT ;  /* 0x0000000802007c0c */ /* 0x000fe4000bf06270 */
[----:B------:R-:W-:Y:S02]  /*09f0*/  PRMT R31, RZ, 0x7610, R31 ;  /* 0x00007610ff1f7816 */ /* 0x000fe4000000001f */
[----:B------:R-:W-:Y:S02]  /*0a00*/  P2R R68, PR, RZ, 0x1 ;  /* 0x00000001ff447803 */ /* 0x000fe40000000000 */
[----:B0-----:R-:W-:Y:S02]  /*0a10*/  SHF.L.U32 R3, R116, 0x4, RZ ;  /* 0x0000000474037819 */ /* 0x001fe400000006ff */
[----:B------:R-:W-:Y:S02]  /*0a20*/  PRMT R34, RZ, 0x7610, R34 ;  /* 0x00007610ff227816 */ /* 0x000fe40000000022 */
[----:B------:R-:W-:-:S02]  /*0a30*/  LOP3.LUT R0, R0, 0x3e00, R3, 0xf8, !PT ;  /* 0x00003e0000007812 */ /* 0x000fc400078ef803 */
[----:B------:R-:W-:Y:S02]  /*0a40*/  PRMT R33, RZ, 0x7610, R33 ;  /* 0x00007610ff217816 */ /* 0x000fe40000000021 */
[C---:B------:R-:W-:Y:S02]  /*0a50*/  LOP3.LUT R18, R0.reuse, 0x20, RZ, 0xfc, !PT ;  /* 0x0000002000127812 */ /* 0x040fe400078efcff */
[----:B------:R-:W-:Y:S02]  /*0a60*/  SHF.L.U32 R2, R0, 0x1, RZ ;  /* 0x0000000100027819 */ /* 0x000fe400000006ff */
[----:B------:R-:W-:Y:S02]  /*0a70*/  ISETP.GE.AND P0, PT, R18, UR8, PT ;  /* 0x0000000812007c0c */ /* 0x000fe4000bf06270 */
[----:B------:R-:W-:Y:S02]  /*0a80*/  IADD3 R20, P1, PT, R2, UR19, RZ ;  /* 0x0000001302147c10 */ /* 0x000fe4000ff3e0ff */
[----:B------:R-:W-:-:S02]  /*0a90*/  P2R R67, PR, RZ, 0x1 ;  /* 0x00000001ff437803 */ /* 0x000fc40000000000 */
[----:B------:R-:W-:Y:S02]  /*0aa0*/  IADD3 R2, P0, PT, R2, UR20, RZ ;  /* 0x0000001402027c10 */ /* 0x000fe4000ff1e0ff */
[----:B------:R-:W-:Y:S02]  /*0ab0*/  LOP3.LUT R9, R0, 0xe0, RZ, 0xfc, !PT ;  /* 0x000000e000097812 */ /* 0x000fe400078efcff */
[----:B------:R-:W-:Y:S02]  /*0ac0*/  IADD3.X R3, PT, PT, RZ, UR21, RZ, P0, !PT ;  /* 0x00000015ff037c10 */ /* 0x000fe400087fe4ff */
[----:B------:R-:W-:Y:S01]  /*0ad0*/  ISETP.NE.AND P0, PT, R68, RZ, PT ;  /* 0x000000ff4400720c */ /* 0x000fe20003f05270 */
[----:B------:R-:W-:Y:S01]  /*0ae0*/  BAR.SYNC.DEFER_BLOCKING 0x0 ;  /* 0x0000000000007b1d */ /* 0x000fe20000010000 */
[C---:B------:R-:W-:Y:S02]  /*0af0*/  LOP3.LUT R4, R0.reuse, 0x40, RZ, 0xfc, !PT ;  /* 0x0000004000047812 */ /* 0x040fe400078efcff */
[----:B------:R-:W-:-:S02]  /*0b00*/  LOP3.LUT R5, R0, 0x60, RZ, 0xfc, !PT ;  /* 0x0000006000057812 */ /* 0x000fc400078efcff */
[C---:B------:R-:W-:Y:S02]  /*0b10*/  LOP3.LUT R10, R0.reuse, 0x100, RZ, 0xfc, !PT ;  /* 0x00000100000a7812 */ /* 0x040fe400078efcff */
[----:B------:R-:W-:Y:S02]  /*0b20*/  IADD3.X R21, PT, PT, RZ, UR23, RZ, P1, !PT ;  /* 0x00000017ff157c10 */ /* 0x000fe40008ffe4ff */
[----:B------:R-:W-:Y:S02]  /*0b30*/  ISETP.NE.AND P1, PT, R67, RZ, PT ;  /* 0x000000ff4300720c */ /* 0x000fe40003f25270 */
[C---:B------:R-:W-:Y:S02]  /*0b40*/  LOP3.LUT R6, R0.reuse, 0x80, RZ, 0xfc, !PT ;  /* 0x0000008000067812 */ /* 0x040fe400078efcff */
[----:B------:R-:W-:Y:S02]  /*0b50*/  LOP3.LUT R8, R0, 0xc0, RZ, 0xfc, !PT ;  /* 0x000000c000087812 */ /* 0x000fe400078efcff */
[----:B------:R-:W-:-:S02]  /*0b60*/  ISETP.GE.AND P6, PT, R4, UR8, PT ;  /* 0x0000000804007c0c */ /* 0x000fc4000bfc6270 */
[----:B------:R-:W-:Y:S02]  /*0b70*/  LOP3.LUT R7, R0, 0xa0, RZ, 0xfc, !PT ;  /* 0x000000a000077812 */ /* 0x000fe400078efcff */
[----:B------:R-:W-:Y:S02]  /*0b80*/  ISETP.GE.AND P5, PT, R5, UR8, PT ;  /* 0x0000000805007c0c */ /* 0x000fe4000bfa6270 */
[----:B------:R-:W-:Y:S02]  /*0b90*/  ISETP.GE.AND P4, PT, R6, UR8, PT ;  /* 0x0000000806007c0c */ /* 0x000fe4000bf86270 */
[----:B------:R-:W-:Y:S01]  /*0ba0*/  ISETP.GE.AND P2, PT, R8, UR8, PT ;  /* 0x0000000808007c0c */ /* 0x000fe2000bf46270 */
[----:B------:R-:W2:Y:S01]  /*0bb0*/  @!P0 LDG.E.U16 R24, desc[UR28][R22.64] ;  /* 0x0000001c16188981 */ /* 0x000ea2000c1e1500 */
[----:B------:R-:W-:Y:S02]  /*0bc0*/  ISETP.GE.AND P0, PT, R9, UR8, PT ;  /* 0x0000000809007c0c */ /* 0x000fe4000bf06270 */
[----:B------:R-:W-:Y:S01]  /*0bd0*/  ISETP.GE.AND P3, PT, R7, UR8, PT ;  /* 0x0000000807007c0c */ /* 0x000fe2000bf66270 */
[----:B------:R-:W3:Y:S01]  /*0be0*/  @!P1 LDG.E.U16 R19, desc[UR28][R22.64+0x40] ;  /* 0x0000401c16139981 */ /* 0x000ee2000c1e1500 */
[----:B------:R-:W-:-:S02]  /*0bf0*/  P2R R73, PR, RZ, 0x1 ;  /* 0x00000001ff497803 */ /* 0x000fc40000000000 */
[C---:B------:R-:W-:Y:S01]  /*0c00*/  LOP3.LUT R11, R0.reuse, 0x120, RZ, 0xfc, !PT ;  /* 0x00000120000b7812 */ /* 0x040fe200078efcff */
[----:B------:R-:W4:Y:S01]  /*0c10*/  @!P6 LDG.E.U16 R26, desc[UR28][R22.64+0x80] ;  /* 0x0000801c161ae981 */ /* 0x000f22000c1e1500 */
[C---:B------:R-:W-:Y:S02]  /*0c20*/  LOP3.LUT R12, R0.reuse, 0x140, RZ, 0xfc, !PT ;  /* 0x00000140000c7812 */ /* 0x040fe400078efcff */
[C---:B------:R-:W-:Y:S01]  /*0c30*/  LOP3.LUT R13, R0.reuse, 0x160, RZ, 0xfc, !PT ;  /* 0x00000160000d7812 */ /* 0x040fe200078efcff */
[----:B------:R-:W5:Y:S01]  /*0c40*/  @!P5 LDG.E.U16 R25, desc[UR28][R22.64+0xc0] ;  /* 0x0000c01c1619d981 */ /* 0x000f62000c1e1500 */
[----:B------:R-:W-:Y:S02]  /*0c50*/  P2R R65, PR, RZ, 0x40 ;  /* 0x00000040ff417803 */ /* 0x000fe40000000000 */
[----:B------:R-:W-:Y:S01]  /*0c60*/  LOP3.LUT R14, R0, 0x180, RZ, 0xfc, !PT ;  /* 0x00000180000e7812 */ /* 0x000fe200078efcff */
[----:B------:R-:W5:Y:S01]  /*0c70*/  @!P0 LDG.E.U16 R29, desc[UR28][R22.64+0x1c0] ;  /* 0x0001c01c161d8981 */ /* 0x000f62000c1e1500 */
[----:B------:R-:W-:-:S02]  /*0c80*/  ISETP.GE.AND P0, PT, R10, UR8, PT ;  /* 0x000000080a007c0c */ /* 0x000fc4000bf06270 */
[----:B------:R-:W-:Y:S01]  /*0c90*/  P2R R61, PR, RZ, 0x20 ;  /* 0x00000020ff3d7803 */ /* 0x000fe20000000000 */
[----:B------:R-:W5:Y:S01]  /*0ca0*/  @!P4 LDG.E.U16 R28, desc[UR28][R22.64+0x100] ;  /* 0x0001001c161cc981 */ /* 0x000f62000c1e1500 */
[C---:B------:R-:W-:Y:S02]  /*0cb0*/  LOP3.LUT R15, R0.reuse, 0x1a0, RZ, 0xfc, !PT ;  /* 0x000001a0000f7812 */ /* 0x040fe400078efcff */
[----:B------:R-:W-:Y:S01]  /*0cc0*/  ISETP.GE.AND P6, PT, R11, UR8, PT ;  /* 0x000000080b007c0c */ /* 0x000fe2000bfc6270 */
[----:B------:R-:W5:Y:S01]  /*0cd0*/  @!P2 LDG.E.U16 R30, desc[UR28][R22.64+0x180] ;  /* 0x0001801c161ea981 */ /* 0x000f62000c1e1500 */
[----:B------:R-:W-:Y:S02]  /*0ce0*/  LOP3.LUT R16, R0, 0x1c0, RZ, 0xfc, !PT ;  /* 0x000001c000107812 */ /* 0x000fe400078efcff */
[----:B------:R-:W-:Y:S01]  /*0cf0*/  P2R R74, PR, RZ, 0x1 ;  /* 0x00000001ff4a7803 */ /* 0x000fe20000000000 */
[----:B------:R-:W5:Y:S01]  /*0d00*/  @!P3 LDG.E.U16 R27, desc[UR28][R22.64+0x140] ;  /* 0x0001401c161bb981 */ /* 0x000f62000c1e1500 */
[----:B------:R-:W-:-:S02]  /*0d10*/  ISETP.GE.AND P5, PT, R12, UR8, PT ;  /* 0x000000080c007c0c */ /* 0x000fc4000bfa6270 */
[----:B------:R-:W-:Y:S01]  /*0d20*/  LOP3.LUT R17, R0, 0x1e0, RZ, 0xfc, !PT ;  /* 0x000001e000117812 */ /* 0x000fe200078efcff */
[----:B------:R-:W5:Y:S01]  /*0d30*/  @!P0 LDG.E.U16 R32, desc[UR28][R22.64+0x200] ;  /* 0x0002001c16208981 */ /* 0x000f62000c1e1500 */
[----:B------:R-:W-:Y:S02]  /*0d40*/  ISETP.GE.AND P0, PT, R13, UR8, PT ;  /* 0x000000080d007c0c */ /* 0x000fe4000bf06270 */
[----:B------:R-:W-:Y:S01]  /*0d50*/  P2R R71, PR, RZ, 0x4 ;  /* 0x00000004ff477803 */ /* 0x000fe20000000000 */
[----:B------:R-:W5:Y:S01]  /*0d60*/  @!P6 LDG.E.U16 R31, desc[UR28][R22.64+0x240] ;  /* 0x0002401c161fe981 */ /* 0x000f62000c1e1500 */
[----:B------:R-:W-:Y:S02]  /*0d70*/  ISETP.GE.AND P1, PT, R14, UR8, PT ;  /* 0x000000080e007c0c */ /* 0x000fe4000bf26270 */
[----:B------:R-:W-:Y:S02]  /*0d80*/  P2R R70, PR, RZ, 0x8 ;  /* 0x00000008ff467803 */ /* 0x000fe40000000000 */
[----:B------:R-:W-:Y:S01]  /*0d90*/  ISETP.GE.AND P2, PT, R15, UR8, PT ;  /* 0x000000080f007c0c */ /* 0x000fe2000bf46270 */
[----:B------:R-:W5:Y:S01]  /*0da0*/  @!P5 LDG.E.U16 R34, desc[UR28][R22.64+0x280] ;  /* 0x0002801c1622d981 */ /* 0x000f62000c1e1500 */
[----:B------:R-:W-:-:S02]  /*0db0*/  P2R R59, PR, RZ, 0x10 ;  /* 0x00000010ff3b7803 */ /* 0x000fc40000000000 */
[----:B------:R-:W-:Y:S01]  /*0dc0*/  ISETP.GE.AND P3, PT, R16, UR8, PT ;  /* 0x0000000810007c0c */ /* 0x000fe2000bf66270 */
[----:B------:R-:W5:Y:S01]  /*0dd0*/  @!P0 LDG.E.U16 R33, desc[UR28][R22.64+0x2c0] ;  /* 0x0002c01c16218981 */ /* 0x000f62000c1e1500 */
[----:B------:R-:W-:Y:S02]  /*0de0*/  ISETP.GE.AND P4, PT, R17, UR8, PT ;  /* 0x0000000811007c0c */ /* 0x000fe4000bf86270 */
[----:B------:R-:W-:Y:S02]  /*0df0*/  PRMT R36, RZ, 0x7610, R36 ;  /* 0x00007610ff247816 */ /* 0x000fe40000000024 */
[----:B------:R-:W-:Y:S02]  /*0e00*/  PRMT R35, RZ, 0x7610, R35 ;  /* 0x00007610ff237816 */ /* 0x000fe40000000023 */
[----:B------:R-:W-:Y:S02]  /*0e10*/  PRMT R38, RZ, 0x7610, R38 ;  /* 0x00007610ff267816 */ /* 0x000fe40000000026 */
[----:B------:R-:W-:Y:S01]  /*0e20*/  PRMT R37, RZ, 0x7610, R37 ;  /* 0x00007610ff257816 */ /* 0x000fe20000000025 */
[----:B------:R-:W5:Y:S04]  /*0e30*/  @!P1 LDG.E.U16 R36, desc[UR28][R22.64+0x300] ;  /* 0x0003001c16249981 */ /* 0x000f68000c1e1500 */
        /* <DEDUP_REMOVED lines=12> */
[C---:B-1----:R-:W-:Y:S02]  /*0f00*/  IADD3 R39, PT, PT, R112.reuse, 0x20, RZ ;  /* 0x0000002070277810 */ /* 0x042fe40007ffe0ff */
[C---:B------:R-:W-:Y:S02]  /*0f10*/  IADD3 R23, PT, PT, R112.reuse, 0x80, RZ ;  /* 0x0000008070177810 */ /* 0x040fe40007ffe0ff */
[C---:B------:R-:W-:Y:S02]  /*0f20*/  LEA.HI.SX32 R111, R112.reuse, R112, 0x1b ;  /* 0x00000070706f7211 */ /* 0x040fe400078fdaff */
[----:B------:R-:W-:-:S02]  /*0f30*/  IADD3 R41, PT, PT, R112, 0x40, RZ ;  /* 0x0000004070297810 */ /* 0x000fc40007ffe0ff */
[C---:B------:R-:W-:Y:S02]  /*0f40*/  IADD3 R43, PT, PT, R112.reuse, 0x60, RZ ;  /* 0x00000060702b7810 */ /* 0x040fe40007ffe0ff */
[-C--:B------:R-:W-:Y:S02]  /*0f50*/  LEA.HI.SX32 R39, R39, R112.reuse, 0x1b ;  /* 0x0000007027277211 */ /* 0x080fe400078fdaff */
[-C--:B------:R-:W-:Y:S02]  /*0f60*/  LEA.HI.SX32 R23, R23, R112.reuse, 0x1b ;  /* 0x0000007017177211 */ /* 0x080fe400078fdaff */
[----:B------:R-:W-:Y:S02]  /*0f70*/  IADD3 R45, PT, PT, R112, 0xa0, RZ ;  /* 0x000000a0702d7810 */ /* 0x000fe40007ffe0ff */
[----:B------:R-:W-:Y:S02]  /*0f80*/  LEA R111, R111, UR25, 0x1 ;  /* 0x000000196f6f7c11 */ /* 0x000fe4000f8e08ff */
[----:B------:R-:W-:-:S02]  /*0f90*/  LEA.HI.SX32 R41, R41, R112, 0x1b ;  /* 0x0000007029297211 */ /* 0x000fc400078fdaff */
[-C--:B------:R-:W-:Y:S02]  /*0fa0*/  LEA.HI.SX32 R43, R43, R112.reuse, 0x1b ;  /* 0x000000702b2b7211 */ /* 0x080fe400078fdaff */
[----:B------:R-:W-:Y:S02]  /*0fb0*/  LEA R110, R39, UR25, 0x1 ;  /* 0x00000019276e7c11 */ /* 0x000fe4000f8e08ff */
[----:B------:R-:W-:Y:S02]  /*0fc0*/  LEA R107, R23, UR25, 0x1 ;  /* 0x00000019176b7c11 */ /* 0x000fe4000f8e08ff */
[----:B------:R-:W-:Y:S02]  /*0fd0*/  IADD3 R23, PT, PT, R112, 0xc0, RZ ;  /* 0x000000c070177810 */ /* 0x000fe40007ffe0ff */
[----:B------:R-:W-:Y:S02]  /*0fe0*/  LEA.HI.SX32 R45, R45, R112, 0x1b ;  /* 0x000000702d2d7211 */ /* 0x000fe400078fdaff */
[----:B------:R-:W-:-:S02]  /*0ff0*/  LEA R109, R41, UR25, 0x1 ;  /* 0x00000019296d7c11 */ /* 0x000fc4000f8e08ff */
[----:B------:R-:W-:Y:S02]  /*1000*/  LEA R108, R43, UR25, 0x1 ;  /* 0x000000192b6c7c11 */ /* 0x000fe4000f8e08ff */
[C---:B------:R-:W-:Y:S02]  /*1010*/  IADD3 R39, PT, PT, R112.reuse, 0xe0, RZ ;  /* 0x000000e070277810 */ /* 0x040fe40007ffe0ff */
[----:B------:R-:W-:Y:S02]  /*1020*/  LEA.HI.SX32 R23, R23, R112, 0x1b ;  /* 0x0000007017177211 */ /* 0x000fe400078fdaff */
[----:B------:R-:W-:Y:S02]  /*1030*/  LEA R106, R45, UR25, 0x1 ;  /* 0x000000192d6a7c11 */ /* 0x000fe4000f8e08ff */
[C---:B------:R-:W-:Y:S02]  /*1040*/  IADD3 R41, PT, PT, R112.reuse, 0x100, RZ ;  /* 0x0000010070297810 */ /* 0x040fe40007ffe0ff */
[----:B------:R-:W-:-:S02]  /*1050*/  IADD3 R43, PT, PT, R112, 0x120, RZ ;  /* 0x00000120702b7810 */ /* 0x000fc40007ffe0ff */
[----:B------:R-:W-:Y:S02]  /*1060*/  IADD3 R45, PT, PT, R112, 0x140, RZ ;  /* 0x00000140702d7810 */ /* 0x000fe40007ffe0ff */
[-C--:B------:R-:W-:Y:S02]  /*1070*/  LEA.HI.SX32 R39, R39, R112.reuse, 0x1b ;  /* 0x0000007027277211 */ /* 0x080fe400078fdaff */
[----:B------:R-:W-:Y:S02]  /*1080*/  P2R R58, PR, RZ, 0x40 ;  /* 0x00000040ff3a7803 */ /* 0x000fe40000000000 */
[----:B------:R-:W-:Y:S02]  /*1090*/  LEA R105, R23, UR25, 0x1 ;  /* 0x0000001917697c11 */ /* 0x000fe4000f8e08ff */
[----:B------:R-:W-:Y:S02]  /*10a0*/  ISETP.NE.AND P6, PT, R71, RZ, PT ;  /* 0x000000ff4700720c */ /* 0x000fe40003fc5270 */
[----:B------:R-:W-:-:S02]  /*10b0*/  LEA.HI.SX32 R41, R41, R112, 0x1b ;  /* 0x0000007029297211 */ /* 0x000fc400078fdaff */
[C---:B------:R-:W-:Y:S02]  /*10c0*/  IADD3 R23, PT, PT, R112.reuse, 0x180, RZ ;  /* 0x0000018070177810 */ /* 0x040fe40007ffe0ff */
[-C--:B------:R-:W-:Y:S02]  /*10d0*/  LEA.HI.SX32 R43, R43, R112.reuse, 0x1b ;  /* 0x000000702b2b7211 */ /* 0x080fe400078fdaff */
[----:B------:R-:W-:Y:S02]  /*10e0*/  LEA.HI.SX32 R45, R45, R112, 0x1b ;  /* 0x000000702d2d7211 */ /* 0x000fe400078fdaff */
[----:B------:R-:W-:Y:S02]  /*10f0*/  LEA R104, R39, UR25, 0x1 ;  /* 0x0000001927687c11 */ /* 0x000fe4000f8e08ff */
[----:B------:R-:W-:Y:S02]  /*1100*/  IADD3 R39, PT, PT, R112, 0x1e0, RZ ;  /* 0x000001e070277810 */ /* 0x000fe40007ffe0ff */
[----:B------:R-:W-:-:S02]  /*1110*/  P2R R56, PR, RZ, 0x40 ;  /* 0x00000040ff387803 */ /* 0x000fc40000000000 */
[----:B------:R-:W-:Y:S02]  /*1120*/  LEA R103, R41, UR25, 0x1 ;  /* 0x0000001929677c11 */ /* 0x000fe4000f8e08ff */
[-C--:B------:R-:W-:Y:S02]  /*1130*/  LEA.HI.SX32 R23, R23, R112.reuse, 0x1b ;  /* 0x0000007017177211 */ /* 0x080fe400078fdaff */
        /* <DEDUP_REMOVED lines=23> */
[----:B------:R-:W-:-:S03]  /*12b0*/  LEA.HI.SX32 R19, R19, R112, 0x1b ;  /* 0x0000007013137211 */ /* 0x000fc600078fdaff */
[----:B------:R-:W-:Y:S01]  /*12c0*/  STS.U16 [R107+0x100], R28 ;  /* 0x0001001c6b007388 */ /* 0x000fe20000000400 */
[----:B------:R-:W-:Y:S02]  /*12d0*/  LEA R100, R19, UR25, 0x1 ;  /* 0x0000001913647c11 */ /* 0x000fe4000f8e08ff */
[C---:B0-----:R-:W-:Y:S01]  /*12e0*/  IADD3 R25, PT, PT, R112.reuse, 0x1a0, RZ ;  /* 0x000001a070197810 */ /* 0x041fe20007ffe0ff */
[----:B------:R0:W-:Y:S03]  /*12f0*/  STS.U16 [R106+0x140], R27 ;  /* 0x0001401b6a007388 */ /* 0x0001e60000000400 */
[----:B------:R-:W-:Y:S02]  /*1300*/  LEA.HI.SX32 R25, R25, R112, 0x1b ;  /* 0x0000007019197211 */ /* 0x000fe400078fdaff */
[C---:B------:R-:W-:Y:S01]  /*1310*/  SHF.L.U32 R19, R112.reuse, 0x4, RZ ;  /* 0x0000000470137819 */ /* 0x040fe200000006ff */
[----:B------:R-:W-:Y:S01]  /*1320*/  STS.U16 [R105+0x180], R30 ;  /* 0x0001801e69007388 */ /* 0x000fe20000000400 */
[----:B0-----:R-:W-:-:S03]  /*1330*/  IADD3 R27, PT, PT, R112, 0x1c0, RZ ;  /* 0x000001c0701b7810 */ /* 0x001fc60007ffe0ff */
[----:B------:R0:W-:Y:S01]  /*1340*/  STS.U16 [R104+0x1c0], R29 ;  /* 0x0001c01d68007388 */ /* 0x0001e20000000400 */
[----:B------:R-:W-:-:S03]  /*1350*/  LEA.HI.SX32 R27, R27, R112, 0x1b ;  /* 0x000000701b1b7211 */ /* 0x000fc600078fdaff */
[----:B------:R-:W-:Y:S01]  /*1360*/  STS.U16 [R103+0x200], R32 ;  /* 0x0002002067007388 */ /* 0x000fe20000000400 */
[----:B------:R-:W-:Y:S02]  /*1370*/  LEA R98, R25, UR25, 0x1 ;  /* 0x0000001919627c11 */ /* 0x000fe4000f8e08ff */
[----:B------:R-:W-:Y:S01]  /*1380*/  LEA.HI.SX32 R95, R19, R19, 0x1b ;  /* 0x00000013135f7211 */ /* 0x000fe200078fdaff */
[----:B------:R1:W-:Y:S01]  /*1390*/  STS.U16 [R102+0x240], R31 ;  /* 0x0002401f66007388 */ /* 0x0003e20000000400 */
[----:B------:R-:W-:-:S03]  /*13a0*/  LEA R97, R27, UR25, 0x1 ;  /* 0x000000191b617c11 */ /* 0x000fc6000f8e08ff */
[----:B------:R-:W-:Y:S01]  /*13b0*/  STS.U16 [R101+0x280], R34 ;  /* 0x0002802265007388 */ /* 0x000fe20000000400 */
[----:B------:R-:W-:-:S03]  /*13c0*/  LEA R95, R95, UR25, 0x1 ;  /* 0x000000195f5f7c11 */ /* 0x000fc6000f8e08ff */
        /* <DEDUP_REMOVED lines=46> */
[----:B-1----:R-:W-:Y:S02]  /*16b0*/  PRMT R31, RZ, 0x7610, R31 ;  /* 0x00007610ff1f7816 */ /* 0x002fe4000000001f */
[----:B------:R-:W-:Y:S02]  /*16c0*/  PRMT R32, RZ, 0x7610, R32 ;  /* 0x00007610ff207816 */ /* 0x000fe40000000020 */
[----:B--2---:R-:W-:Y:S02]  /*16d0*/  PRMT R33, RZ, 0x7610, R33 ;  /* 0x00007610ff217816 */ /* 0x004fe40000000021 */
[----:B------:R-:W-:Y:S02]  /*16e0*/  PRMT R34, RZ, 0x7610, R34 ;  /* 0x00007610ff227816 */ /* 0x000fe40000000022 */
[----:B------:R-:W-:Y:S01]  /*16f0*/  PRMT R19, RZ, 0x7610, R19 ;  /* 0x00007610ff137816 */ /* 0x000fe20000000013 */
[----:B------:R-:W2:Y:S04]  /*1700*/  @!P5 LDG.E.U16 R32, desc[UR28][R20.64+0x280] ;  /* 0x0002801c1420d981 */ /* 0x000ea8000c1e1500 */
[----:B------:R-:W2:Y:S01]  /*1710*/  @!P6 LDG.E.U16 R30, desc[UR28][R20.64+0x200] ;  /* 0x0002001c141ee981 */ /* 0x000ea2000c1e1500 */
[----:B------:R-:W-:-:S02]  /*1720*/  ISETP.NE.AND P6, PT, R77, RZ, PT ;  /* 0x000000ff4d00720c */ /* 0x000fc40003fc5270 */
[----:B---3--:R-:W-:Y:S01]  /*1730*/  PRMT R36, RZ, 0x7610, R36 ;  /* 0x00007610ff247816 */ /* 0x008fe20000000024 */
[----:B------:R-:W3:Y:S01]  /*1740*/  @!P0 LDG.E.U16 R33, desc[UR28][R20.64+0x2c0] ;  /* 0x0002c01c14218981 */ /* 0x000ee2000c1e1500 */
[----:B----4-:R-:W-:-:S03]  /*1750*/  PRMT R35, RZ, 0x7610, R35 ;  /* 0x00007610ff237816 */ /* 0x010fc60000000023 */
[----:B------:R-:W4:Y:S04]  /*1760*/  @!P1 LDG.E.U16 R34, desc[UR28][R20.64+0x300] ;  /* 0x0003001c14229981 */ /* 0x000f28000c1e1500 */
[----:B------:R-:W4:Y:S04]  /*1770*/  @!P2 LDG.E.U16 R19, desc[UR28][R20.64+0x340] ;  /* 0x0003401c1413a981 */ /* 0x000f28000c1e1500 */
[----:B------:R-:W3:Y:S04]  /*1780*/  @!P6 LDG.E.U16 R31, desc[UR28][R20.64+0x240] ;  /* 0x0002401c141fe981 */ /* 0x000ee8000c1e1500 */
        /* <DEDUP_REMOVED lines=35> */
[----:B------:R-:W-:Y:S04]  /*19c0*/  STS.U16 [R101+0x280], R32 ;  /* 0x0002802065007388 */ /* 0x000fe80000000400 */
[----:B------:R-:W-:Y:S04]  /*19d0*/  STS.U16 [R100+0x2c0], R33 ;  /* 0x0002c02164007388 */ /* 0x000fe80000000400 */
[----:B----4-:R-:W-:Y:S04]  /*19e0*/  STS.U16 [R99+0x300], R34 ;  /* 0x0003002263007388 */ /* 0x010fe80000000400 */
        /* <DEDUP_REMOVED lines=140> */
.L_x_13339:
[----:B------:R-:W-:Y:S05]  /*22b0*/  BSYNC.RECONVERGENT B0 ;  /* 0x0000000000007941 */ /* 0x000fea0003800200 */
.L_x_13338:
        /* <DEDUP_REMOVED lines=33> */
.L_x_13341:
[----:B------:R-:W-:Y:S05]  /*24d0*/  BSYNC.RECONVERGENT B0 ;  /* 0x0000000000007941 */ /* 0x000fea0003800200 */
.L_x_13340:
        /* <DEDUP_REMOVED lines=33> */
.L_x_13343:
[----:B------:R-:W-:Y:S05]  /*26f0*/  BSYNC.RECONVERGENT B0 ;  /* 0x0000000000007941 */ /* 0x000fea0003800200 */
.L_x_13342:
        /* <DEDUP_REMOVED lines=33> */
.L_x_13345:
[----:B------:R-:W-:Y:S05]  /*2910*/  BSYNC.RECONVERGENT B0 ;  /* 0x0000000000007941 */ /* 0x000fea0003800200 */
.L_x_13344:
        /* <DEDUP_REMOVED lines=33> */
.L_x_13347:
[----:B------:R-:W-:Y:S05]  /*2b30*/  BSYNC.RECONVERGENT B0 ;  /* 0x0000000000007941 */ /* 0x000fea0003800200 */
.L_x_13346:
        /* <DEDUP_REMOVED lines=33> */
.L_x_13349:
[----:B------:R-:W-:Y:S05]  /*2d50*/  BSYNC.RECONVERGENT B0 ;  /* 0x0000000000007941 */ /* 0x000fea0003800200 */
.L_x_13348:
        /* <DEDUP_REMOVED lines=33> */
.L_x_13351:
[----:B------:R-:W-:Y:S05]  /*2f70*/  BSYNC.RECONVERGENT B0 ;  /* 0x0000000000007941 */ /* 0x000fea0003800200 */
.L_x_13350:
        /* <DEDUP_REMOVED lines=33> */
.L_x_13353:
[----:B------:R-:W-:Y:S05]  /*3190*/  BSYNC.RECONVERGENT B0 ;  /* 0x0000000000007941 */ /* 0x000fea0003800200 */
.L_x_13352:
        /* <DEDUP_REMOVED lines=33> */
.L_x_13355:
[----:B------:R-:W-:Y:S05]  /*33b0*/  BSYNC.RECONVERGENT B0 ;  /* 0x0000000000007941 */ /* 0x000fea0003800200 */
.L_x_13354:
        /* <DEDUP_REMOVED lines=33> */
.L_x_13357:
[----:B------:R-:W-:Y:S05]  /*35d0*/  BSYNC.RECONVERGENT B0 ;  /* 0x0000000000007941 */ /* 0x000fea0003800200 */
.L_x_13356:
        /* <DEDUP_REMOVED lines=33> */
.L_x_13359:
[----:B------:R-:W-:Y:S05]  /*37f0*/  BSYNC.RECONVERGENT B0 ;  /* 0x0000000000007941 */ /* 0x000fea0003800200 */
.L_x_13358:
        /* <DEDUP_REMOVED lines=33> */
.L_x_13361:
[----:B------:R-:W-:Y:S05]  /*3a10*/  BSYNC.RECONVERGENT B0 ;  /* 0x0000000000007941 */ /* 0x000fea0003800200 */
.L_x_13360:
        /* <DEDUP_REMOVED lines=33> */
.L_x_13363:
[----:B------:R-:W-:Y:S05]  /*3c30*/  BSYNC.RECONVERGENT B0 ;  /* 0x0000000000007941 */ /* 0x000fea0003800200 */
.L_x_13362:
        /* <DEDUP_REMOVED lines=33> */
.L_x_13365:
[----:B------:R-:W-:Y:S05]  /*3e50*/  BSYNC.RECONVERGENT B0 ;  /* 0x0000000000007941 */ /* 0x000fea0003800200 */
.L_x_13364:
        /* <DEDUP_REMOVED lines=33> */
.L_x_13367:
[----:B------:R-:W-:Y:S05]  /*4070*/  BSYNC.RECONVERGENT B0 ;  /* 0x0000000000007941 */ /* 0x000fea0003800200 */
.L_x_13366:
        /* <DEDUP_REMOVED lines=33> */
.L_x_13369:
[----:B------:R-:W-:Y:S05]  /*4290*/  BSYNC.RECONVERGENT B0 ;  /* 0x0000000000007941 */ /* 0x000fea0003800200 */
.L_x_13368:
        /* <DEDUP_REMOVED lines=28> */
[----:B0-----:R-:W-:Y:S01]  /*4460*/  UIMAD.WIDE.U32 UR12, UR27, UR14, UR12 ;  /* 0x0000000e1b0c72a5 */ /* 0x001fe2000f8e000c */
        /* <DEDUP_REMOVED lines=23> */
[----:B0-----:R-:W-:Y:S01]  /*45e0*/  UIMAD.WIDE.U32 UR30, UR32, UR12, UR8 ;  /* 0x0000000c201e72a5 */ /* 0x001fe2000f8e0008 */
        /* <DEDUP_REMOVED lines=108> */
[----:B------:R-:W0:Y:S04]  /*4cb0*/  LDS.U16 R43, [R95+0x1c] ;  /* 0x00001c005f2b7984 */ /* 0x000e280000000400 */
[----:B------:R-:W-:Y:S01]  /*4cc0*/  LDS.U16 R44, [R95+0x1e] ;  /* 0x00001e005f2c7984 */ /* 0x000fe20000000400 */
[----:B------:R-:W-:Y:S01]  /*4cd0*/  BAR.SYNC.DEFER_BLOCKING 0x0 ;  /* 0x0000000000007b1d */ /* 0x000fe20000010000 */
[----:B-1----:R-:W-:-:S05]  /*4ce0*/  PRMT R45, RZ, 0x7610, R45 ;  /* 0x00007610ff2d7816 */ /* 0x002fca000000002d */
[----:B------:R-:W5:Y:S01]  /*4cf0*/  @!P5 LDG.E.U16 R68, desc[UR28][R2.64] ;  /* 0x0000001c0244d981 */ /* 0x000f62000c1e1500 */
[----:B------:R-:W-:Y:S02]  /*4d00*/  ISETP.NE.AND P5, PT, R53, RZ, PT ;  /* 0x000000ff3500720c */ /* 0x000fe40003fa5270 */
[----:B------:R-:W-:Y:S01]  /*4d10*/  PRMT R65, RZ, 0x7610, R65 ;  /* 0x00007610ff417816 */ /* 0x000fe20000000041 */
[----:B------:R-:W5:Y:S10]  /*4d20*/  @!P1 LDG.E.U16 R126, desc[UR28][R2.64+0x300] ;  /* 0x0003001c027e9981 */ /* 0x000f74000c1e1500 */
[----:B------:R-:W5:Y:S01]  /*4d30*/  @!P5 LDG.E.U16 R45, desc[UR28][R2.64+0x40] ;  /* 0x0000401c022dd981 */ /* 0x000f62000c1e1500 */
[----:B------:R-:W-:-:S02]  /*4d40*/  ISETP.NE.AND P5, PT, R55, RZ, PT ;  /* 0x000000ff3700720c */ /* 0x000fc40003fa5270 */
        /* <DEDUP_REMOVED lines=30> */
[----:B------:R-:W-:Y:S02]  /*4f30*/  FMUL.FTZ R59, R28, -1.4426950216293334961 ;  /* 0xbfb8aa3b1c3b7820 */ /* 0x000fe40000410000 */
[----:B-1----:R-:W-:-:S04]  /*4f40*/  FMUL.FTZ R2, R31, -1.4426950216293334961 ;  /* 0xbfb8aa3b1f027820 */ /* 0x002fc80000410000 */
[----:B------:R-:W1:Y:S01]  /*4f50*/  MUFU.EX2 R59, R59 ;  /* 0x0000003b003b7308 */ /* 0x000e620000000800 */
[----:B----4-:R-:W-:-:S07]  /*4f60*/  SHF.L.U32 R32, R32, 0x10, RZ ;  /* 0x0000001020207819 */ /* 0x010fce00000006ff */
[----:B------:R-:W-:Y:S01]  /*4f70*/  MUFU.EX2 R2, R2 ;  /* 0x0000000200027308 */ /* 0x000fe20000000800 */
[----:B------:R-:W-:Y:S01]  /*4f80*/  FMUL.FTZ R3, R32, -1.4426950216293334961 ;  /* 0xbfb8aa3b20037820 */ /* 0x000fe20000410000 */
[----:B------:R-:W-:Y:S02]  /*4f90*/  SHF.L.U32 R30, R30, 0x10, RZ ;  /* 0x000000101e1e7819 */ /* 0x000fe400000006ff */
[----:B------:R-:W-:Y:S02]  /*4fa0*/  SHF.L.U32 R29, R29, 0x10, RZ ;  /* 0x000000101d1d7819 */ /* 0x000fe400000006ff */
[----:B-----5:R-:W-:Y:S02]  /*4fb0*/  SHF.L.U32 R33, R33, 0x10, RZ ;  /* 0x0000001021217819 */ /* 0x020fe400000006ff */
[----:B------:R-:W-:Y:S01]  /*4fc0*/  ISETP.NE.AND P6, PT, R116, RZ, PT ;  /* 0x000000ff7400720c */ /* 0x000fe20003fc5270 */
[----:B-1----:R-:W-:Y:S01]  /*4fd0*/  FADD.FTZ R59, R59, 1 ;  /* 0x3f8000003b3b7421 */ /* 0x002fe20000010000 */
[----:B------:R-:W1:Y:S01]  /*4fe0*/  MUFU.EX2 R3, R3 ;  /* 0x0000000300037308 */ /* 0x000e620000000800 */
[----:B------:R-:W-:Y:S01]  /*4ff0*/  FMUL.FTZ R115, R30, -1.4426950216293334961 ;  /* 0xbfb8aa3b1e737820 */ /* 0x000fe20000410000 */
[----:B------:R-:W-:Y:S01]  /*5000*/  FMUL.FTZ R56, R29, -1.4426950216293334961 ;  /* 0xbfb8aa3b1d387820 */ /* 0x000fe20000410000 */
[----:B------:R-:W-:-:S05]  /*5010*/  FMUL.FTZ R117, R33, -1.4426950216293334961 ;  /* 0xbfb8aa3b21757820 */ /* 0x000fca0000410000 */
[----:B------:R-:W-:Y:S08]  /*5020*/  MUFU.RCP R59, R59 ;  /* 0x0000003b003b7308 */ /* 0x000ff00000001000 */
[----:B------:R-:W2:Y:S08]  /*5030*/  MUFU.EX2 R115, R115 ;  /* 0x0000007300737308 */ /* 0x000eb00000000800 */
[----:B------:R-:W3:Y:S01]  /*5040*/  MUFU.EX2 R56, R56 ;  /* 0x0000003800387308 */ /* 0x000ee20000000800 */
[----:B0-----:R-:W-:-:S07]  /*5050*/  SHF.L.U32 R34, R34, 0x10, RZ ;  /* 0x0000001022227819 */ /* 0x001fce00000006ff */
[----:B------:R-:W0:Y:S01]  /*5060*/  MUFU.EX2 R117, R117 ;  /* 0x0000007500757308 */ /* 0x000e220000000800 */
[----:B-1----:R-:W-:Y:S01]  /*5070*/  FADD.FTZ R3, R3, 1 ;  /* 0x3f80000003037421 */ /* 0x002fe20000010000 */
[----:B------:R-:W-:Y:S01]  /*5080*/  SHF.L.U32 R35, R35, 0x10, RZ ;  /* 0x0000001023237819 */ /* 0x000fe200000006ff */
[----:B------:R-:W-:Y:S01]  /*5090*/  FMUL.FTZ R119, R34, -1.4426950216293334961 ;  /* 0xbfb8aa3b22777820 */ /* 0x000fe20000410000 */
[----:B------:R-:W-:Y:S01]  /*50a0*/  SHF.L.U32 R36, R36, 0x10, RZ ;  /* 0x0000001024247819 */ /* 0x000fe200000006ff */
[----:B--2---:R-:W-:Y:S02]  /*50b0*/  FADD.FTZ R115, R115, 1 ;  /* 0x3f80000073737421 */ /* 0x004fe40000010000 */
[----:B------:R-:W-:Y:S02]  /*50c0*/  FMUL.FTZ R121, R35, -1.4426950216293334961 ;  /* 0xbfb8aa3b23797820 */ /* 0x000fe40000410000 */
[----:B------:R-:W-:Y:S01]  /*50d0*/  FMUL.FTZ R123, R36, -1.4426950216293334961 ;  /* 0xbfb8aa3b247b7820 */ /* 0x000fe20000410000 */
[----:B---3--:R-:W-:Y:S01]  /*50e0*/  FADD.FTZ R56, R56, 1 ;  /* 0x3f80000038387421 */ /* 0x008fe20000010000 */
[----:B------:R-:W1:Y:S01]  /*50f0*/  MUFU.EX2 R119, R119 ;  /* 0x0000007700777308 */ /* 0x000e620000000800 */
[----:B------:R-:W-:-:S02]  /*5100*/  SHF.L.U32 R37, R37, 0x10, RZ ;  /* 0x0000001025257819 */ /* 0x000fc400000006ff */
[----:B------:R-:W-:-:S05]  /*5110*/  SHF.L.U32 R38, R38, 0x10, RZ ;  /* 0x0000001026267819 */ /* 0x000fca00000006ff */
[----:B------:R-:W2:Y:S01]  /*5120*/  MUFU.EX2 R121, R121 ;  /* 0x0000007900797308 */ /* 0x000ea20000000800 */
[----:B------:R-:W-:-:S07]  /*5130*/  FMUL.FTZ R125, R37, -1.4426950216293334961 ;  /* 0xbfb8aa3b257d7820 */ /* 0x000fce0000410000 */
[----:B------:R-:W-:Y:S01]  /*5140*/  MUFU.EX2 R123, R123 ;  /* 0x0000007b007b7308 */ /* 0x000fe20000000800 */
[----:B------:R-:W-:-:S07]  /*5150*/  SHF.L.U32 R43, R43, 0x10, RZ ;  /* 0x000000102b2b7819 */ /* 0x000fce00000006ff */
[----:B------:R-:W3:Y:S01]  /*5160*/  MUFU.RCP R56, R56 ;  /* 0x0000003800387308 */ /* 0x000ee20000001000 */
[----:B------:R-:W-:Y:S01]  /*5170*/  FMUL.FTZ R129, R38, -1.4426950216293334961 ;  /* 0xbfb8aa3b26817820 */ /* 0x000fe20000410000 */
[----:B------:R-:W-:Y:S02]  /*5180*/  SHF.L.U32 R41, R41, 0x10, RZ ;  /* 0x0000001029297819 */ /* 0x000fe400000006ff */
[----:B------:R-:W-:Y:S02]  /*5190*/  SHF.L.U32 R64, R64, 0x10, RZ ;  /* 0x0000001040407819 */ /* 0x000fe400000006ff */
[----:B------:R-:W-:Y:S02]  /*51a0*/  SHF.L.U32 R58, R58, 0x10, RZ ;  /* 0x000000103a3a7819 */ /* 0x000fe400000006ff */
[----:B------:R-:W-:Y:S01]  /*51b0*/  MUFU.EX2 R127, R125 ;  /* 0x0000007d007f7308 */ /* 0x000fe20000000800 */
[----:B------:R-:W-:Y:S01]  /*51c0*/  SHF.L.U32 R62, R62, 0x10, RZ ;  /* 0x000000103e3e7819 */ /* 0x000fe200000006ff */
[----:B------:R4:W-:Y:S04]  /*51d0*/  STS.U16 [R111], R68 ;  /* 0x000000446f007388 */ /* 0x0009e80000000400 */
        /* <DEDUP_REMOVED lines=8> */
[----:B----4-:R-:W-:-:S03]  /*5260*/  FADD.FTZ R68, R2, 1 ;  /* 0x3f80000002447421 */ /* 0x010fc60000010000 */
        /* <DEDUP_REMOVED lines=8> */
[----:B------:R-:W5:Y:S04]  /*52f0*/  LDS.U16 R55, [R95+0x4] ;  /* 0x000004005f377984 */ /* 0x000f680000000400 */
[----:B------:R-:W5:Y:S01]  /*5300*/  LDS.U16 R45, [R95] ;  /* 0x000000005f2d7984 */ /* 0x000f620000000400 */
[----:B----4-:R-:W-:-:S03]  /*5310*/  MOV R71, UR16 ;  /* 0x0000001000477c02 */ /* 0x010fc60008000f00 */
[----:B------:R-:W4:Y:S01]  /*5320*/  LDS.U16 R53, [R95+0x2] ;  /* 0x000002005f357984 */ /* 0x000f220000000400 */
[----:B------:R-:W-:-:S03]  /*5330*/  MOV R2, UR26 ;  /* 0x0000001a00027c02 */ /* 0x000fc60008000f00 */
[----:B------:R-:W-:Y:S02]  /*5340*/  LDS.U16 R76, [R95+0xa] ;  /* 0x00000a005f4c7984 */ /* 0x000fe40000000400 */
[----:B------:R-:W-:Y:S02]  /*5350*/  @!P6 IMAD R2, R71, -0x200, R2 ;  /* 0xfffffe004702e824 */ /* 0x000fe400078e0202 */
[----:B------:R-:W4:Y:S01]  /*5360*/  LDS.U16 R71, [R95+0x6] ;  /* 0x000006005f477984 */ /* 0x000f220000000400 */
[----:B------:R1:W-:Y:S01]  /*5370*/  MUFU.RCP R65, R3 ;  /* 0x0000000300417308 */ /* 0x0003e20000001000 */
[----:B0-----:R-:W-:Y:S02]  /*5380*/  FADD.FTZ R70, R117, 1 ;  /* 0x3f80000075467421 */ /* 0x001fe40000010000 */
[----:B------:R-:W0:Y:S05]  /*5390*/  LDS.U16 R73, [R95+0x8] ;  /* 0x000008005f497984 */ /* 0x000e2a0000000400 */
[----:B------:R-:W5:Y:S01]  /*53a0*/  MUFU.RCP R61, R115 ;  /* 0x00000073003d7308 */ /* 0x000f620000001000 */
[----:B-1----:R-:W-:Y:S01]  /*53b0*/  FADD.FTZ R3, -R59, 1 ;  /* 0x3f8000003b037421 */ /* 0x002fe20000010100 */
[----:B------:R-:W-:Y:S01]  /*53c0*/  FMUL.FTZ R125, R43, -1.4426950216293334961 ;  /* 0xbfb8aa3b2b7d7820 */ /* 0x000fe20000410000 */
[----:B------:R-:W-:Y:S01]  /*53d0*/  FADD.FTZ R67, R119, 1 ;  /* 0x3f80000077437421 */ /* 0x000fe20000010000 */
[----:B------:R-:W-:Y:S01]  /*53e0*/  FMUL.FTZ R131, R41, -1.4426950216293334961 ;  /* 0xbfb8aa3b29837820 */ /* 0x000fe20000410000 */
[----:B------:R-:W-:Y:S01]  /*53f0*/  FFMA.FTZ R117, R28, R3, 1 ;  /* 0x3f8000001c757423 */ /* 0x000fe20000010003 */
[----:B--2---:R-:W-:Y:S01]  /*5400*/  FADD.FTZ R74, R121, 1 ;  /* 0x3f800000794a7421 */ /* 0x004fe20000010000 */
[----:B------:R-:W1:Y:S01]  /*5410*/  LDS.U16 R3, [R95+0xc] ;  /* 0x00000c005f037984 */ /* 0x000e620000000400 */
[----:B------:R-:W2:Y:S01]  /*5420*/  MUFU.RCP R68, R68 ;  /* 0x0000004400447308 */ /* 0x000ea20000001000 */
[----:B---3--:R-:W-:-:S02]  /*5430*/  FADD.FTZ R122, -R56, 1 ;  /* 0x3f800000387a7421 */ /* 0x008fc40000010100 */
[----:B------:R-:W3:Y:S01]  /*5440*/  LDS.U16 R121, [R95+0xe] ;  /* 0x00000e005f797984 */ /* 0x000ee20000000400 */
[----:B-----5:R-:W-:-:S04]  /*5450*/  SHF.L.U32 R55, R55, 0x10, RZ ;  /* 0x0000001037377819 */ /* 0x020fc800000006ff */
[----:B------:R-:W5:Y:S01]  /*5460*/  MUFU.RCP R70, R70 ;  /* 0x0000004600467308 */ /* 0x000f620000001000 */
[----:B------:R-:W-:Y:S01]  /*5470*/  SHF.L.U32 R39, R39, 0x10, RZ ;  /* 0x0000001027277819 */ /* 0x000fe200000006ff */
[----:B------:R-:W-:Y:S01]  /*5480*/  LDS.U16 R135, [R95+0x1a] ;  /* 0x00001a005f877984 */ /* 0x000fe20000000400 */
[----:B------:R-:W-:Y:S01]  /*5490*/  SHF.L.U32 R45, R45, 0x10, RZ ;  /* 0x000000102d2d7819 */ /* 0x000fe200000006ff */
[----:B------:R-:W-:Y:S01]  /*54a0*/  FADD.FTZ R119, -R61, 1 ;  /* 0x3f8000003d777421 */ /* 0x000fe20000010100 */
[----:B------:R-:W-:Y:S01]  /*54b0*/  FMUL.FTZ R126, R64, R55 ;  /* 0x00000037407e7220 */ /* 0x000fe20000410000 */
[----:B------:R-:W-:Y:S01]  /*54c0*/  SHF.L.U32 R118, R118, 0x10, RZ ;  /* 0x0000001076767819 */ /* 0x000fe200000006ff */
[----:B------:R-:W-:Y:S01]  /*54d0*/  LDS.U16 R137, [R95+0x1c] ;  /* 0x00001c005f897984 */ /* 0x000fe20000000400 */
[----:B----4-:R-:W-:Y:S01]  /*54e0*/  SHF.L.U32 R53, R53, 0x10, RZ ;  /* 0x0000001035357819 */ /* 0x010fe200000006ff */
[----:B------:R-:W4:Y:S01]  /*54f0*/  MUFU.EX2 R129, R129 ;  /* 0x0000008100817308 */ /* 0x000f220000000800 */
[----:B------:R-:W-:Y:S01]  /*5500*/  FMUL.FTZ R115, R58, R45 ;  /* 0x0000002d3a737220 */ /* 0x000fe20000410000 */
[----:B------:R-:W-:Y:S01]  /*5510*/  FFMA.FTZ R119, R30, R119, 1 ;  /* 0x3f8000001e777423 */ /* 0x000fe20000010077 */
[----:B------:R-:W-:Y:S01]  /*5520*/  FMUL.FTZ R126, R61, R126 ;  /* 0x0000007e3d7e7220 */ /* 0x000fe20000410000 */
[----:B------:R-:W-:Y:S01]  /*5530*/  FMUL.FTZ R124, R62, R53 ;  /* 0x000000353e7c7220 */ /* 0x000fe20000410000 */
[----:B------:R-:W-:Y:S01]  /*5540*/  SHF.L.U32 R77, R77, 0x10, RZ ;  /* 0x000000104d4d7819 */ /* 0x000fe200000006ff */
[----:B------:R-:W-:Y:S02]  /*5550*/  LDS.U16 R139, [R95+0x1e] ;  /* 0x00001e005f8b7984 */ /* 0x000fe40000000400 */
[----:B------:R2:W-:Y:S01]  /*5560*/  MUFU.EX2 R134, R125 ;  /* 0x0000007d00867308 */ /* 0x0005e20000000800 */
[----:B------:R-:W-:Y:S01]  /*5570*/  FMUL.FTZ R115, R56, R115 ;  /* 0x0000007338737220 */ /* 0x000fe20000410000 */
[----:B------:R-:W-:Y:S01]  /*5580*/  FFMA.FTZ R122, R29, R122, 1 ;  /* 0x3f8000001d7a7423 */ /* 0x000fe2000001007a */
[----:B------:R-:W-:Y:S01]  /*5590*/  FMUL.FTZ R124, R59, R124 ;  /* 0x0000007c3b7c7220 */ /* 0x000fe20000410000 */
[----:B------:R-:W-:Y:S01]  /*55a0*/  FMUL.FTZ R140, R126, R119 ;  /* 0x000000777e8c7220 */ /* 0x000fe20000410000 */
[----:B--2---:R-:W-:-:S02]  /*55b0*/  FADD.FTZ R125, R123, 1 ;  /* 0x3f8000007b7d7421 */ /* 0x004fc40000010000 */
[----:B------:R-:W2:Y:S01]  /*55c0*/  LDS.U16 R123, [R95+0x10] ;  /* 0x000010005f7b7984 */ /* 0x000ea20000000400 */
[----:B------:R-:W1:Y:S01]  /*55d0*/  MUFU.EX2 R131, R131 ;  /* 0x0000008300837308 */ /* 0x000e620000000800 */
[----:B------:R-:W-:Y:S01]  /*55e0*/  SHF.L.U32 R71, R71, 0x10, RZ ;  /* 0x0000001047477819 */ /* 0x000fe200000006ff */
[----:B------:R-:W-:Y:S01]  /*55f0*/  FADD.FTZ R119, -R65, 1 ;  /* 0x3f80000041777421 */ /* 0x000fe20000010100 */
[----:B------:R-:W-:Y:S01]  /*5600*/  SHF.L.U32 R76, R76, 0x10, RZ ;  /* 0x000000104c4c7819 */ /* 0x000fe200000006ff */
[----:B------:R-:W-:Y:S01]  /*5610*/  FMUL.FTZ R136, R115, R122 ;  /* 0x0000007a73887220 */ /* 0x000fe20000410000 */
[----:B------:R-:W-:Y:S01]  /*5620*/  FMUL.FTZ R141, R124, R117 ;  /* 0x000000757c8d7220 */ /* 0x000fe20000410000 */
[----:B------:R-:W-:Y:S01]  /*5630*/  FMUL.FTZ R130, R39, -1.4426950216293334961 ;  /* 0xbfb8aa3b27827820 */ /* 0x000fe20000410000 */
[----:B------:R-:W-:Y:S01]  /*5640*/  FADD.FTZ R124, -R68, 1 ;  /* 0x3f800000447c7421 */ /* 0x000fe20000010100 */
[----:B------:R0:W-:Y:S01]  /*5650*/  MUFU.RCP R115, R125 ;  /* 0x0000007d00737308 */ /* 0x0001e20000001000 */
[----:B------:R-:W-:Y:S01]  /*5660*/  FMUL.FTZ R117, R118, R71 ;  /* 0x0000004776757220 */ /* 0x000fe20000410000 */
[----:B-----5:R-:W-:Y:S01]  /*5670*/  FADD.FTZ R128, -R70, 1 ;  /* 0x3f80000046807421 */ /* 0x020fe20000010100 */
[----:B------:R-:W-:Y:S01]  /*5680*/  SHF.L.U32 R44, R44, 0x10, RZ ;  /* 0x000000102c2c7819 */ /* 0x000fe200000006ff */
[----:B------:R-:W-:Y:S01]  /*5690*/  FADD.FTZ R122, R127, 1 ;  /* 0x3f8000007f7a7421 */ /* 0x000fe20000010000 */
[----:B----4-:R-:W-:Y:S01]  /*56a0*/  FADD.FTZ R129, R129, 1 ;  /* 0x3f80000081817421 */ /* 0x010fe20000010000 */
[----:B0-----:R-:W-:Y:S01]  /*56b0*/  FFMA.FTZ R125, R32, R119, 1 ;  /* 0x3f800000207d7423 */ /* 0x001fe20000010077 */
[----:B------:R-:W-:Y:S01]  /*56c0*/  FMUL.FTZ R119, R77, R76 ;  /* 0x0000004c4d777220 */ /* 0x000fe20000410000 */
[----:B------:R-:W-:Y:S01]  /*56d0*/  FFMA.FTZ R124, R31, R124, 1 ;  /* 0x3f8000001f7c7423 */ /* 0x000fe2000001007c */
[----:B------:R-:W-:Y:S01]  /*56e0*/  FMUL.FTZ R117, R68, R117 ;  /* 0x0000007544757220 */ /* 0x000fe20000410000 */
[----:B------:R-:W0:Y:S01]  /*56f0*/  MUFU.RCP R67, R67 ;  /* 0x0000004300437308 */ /* 0x000e220000001000 */
[----:B------:R-:W-:Y:S01]  /*5700*/  FFMA.FTZ R128, R33, R128, 1 ;  /* 0x3f80000021807423 */ /* 0x000fe20000010080 */
[----:B------:R-:W-:Y:S01]  /*5710*/  FMUL.FTZ R127, R70, R119 ;  /* 0x00000077467f7220 */ /* 0x000fe20000410000 */
[----:B------:R-:W-:Y:S01]  /*5720*/  SHF.L.U32 R42, R42, 0x10, RZ ;  /* 0x000000102a2a7819 */ /* 0x000fe200000006ff */
[----:B------:R-:W-:Y:S01]  /*5730*/  FMUL.FTZ R133, R44, -1.4426950216293334961 ;  /* 0xbfb8aa3b2c857820 */ /* 0x000fe20000410000 */
[----:B------:R-:W-:Y:S01]  /*5740*/  SHF.L.U32 R120, R120, 0x10, RZ ;  /* 0x0000001078787819 */ /* 0x000fe200000006ff */
[----:B------:R-:W-:-:S02]  /*5750*/  FMUL.FTZ R143, R117, R124 ;  /* 0x0000007c758f7220 */ /* 0x000fc40000410000 */
[----:B------:R-:W4:Y:S01]  /*5760*/  MUFU.EX2 R130, R130 ;  /* 0x0000008200827308 */ /* 0x000f220000000800 */
[----:B------:R-:W-:Y:S01]  /*5770*/  SHF.L.U32 R73, R73, 0x10, RZ ;  /* 0x0000001049497819 */ /* 0x000fe200000006ff */
[----:B------:R-:W-:Y:S01]  /*5780*/  FMUL.FTZ R145, R127, R128 ;  /* 0x000000807f917220 */ /* 0x000fe20000410000 */
[----:B------:R-:W-:Y:S01]  /*5790*/  SHF.L.U32 R117, R40, 0x10, RZ ;  /* 0x0000001028757819 */ /* 0x000fe200000006ff */
[----:B-1----:R-:W-:Y:S01]  /*57a0*/  FADD.FTZ R128, R131, 1 ;  /* 0x3f80000083807421 */ /* 0x002fe20000010000 */
[----:B------:R-:W-:Y:S01]  /*57b0*/  SHF.L.U32 R40, R3, 0x10, RZ ;  /* 0x0000001003287819 */ /* 0x000fe200000006ff */
[----:B------:R-:W-:Y:S02]  /*57c0*/  LDS.U16 R131, [R95+0x16] ;  /* 0x000016005f837984 */ /* 0x000fe40000000400 */
[----:B------:R1:W-:Y:S01]  /*57d0*/  MUFU.RCP R119, R129 ;  /* 0x0000008100777308 */ /* 0x0003e20000001000 */
[----:B------:R-:W-:Y:S01]  /*57e0*/  FMUL.FTZ R132, R42, -1.4426950216293334961 ;  /* 0xbfb8aa3b2a847820 */ /* 0x000fe20000410000 */
[----:B------:R-:W-:Y:S01]  /*57f0*/  LDS.U16 R3, [R95+0x12] ;  /* 0x000012005f037984 */ /* 0x000fe20000000400 */
[----:B------:R-:W-:-:S03]  /*5800*/  FMUL.FTZ R126, R120, R73 ;  /* 0x00000049787e7220 */ /* 0x000fc60000410000 */
[----:B-1----:R-:W1:Y:S02]  /*5810*/  LDS.U16 R129, [R95+0x14] ;  /* 0x000014005f817984 */ /* 0x002e640000000400 */
[----:B------:R5:W-:Y:S01]  /*5820*/  MUFU.EX2 R138, R133 ;  /* 0x00000085008a7308 */ /* 0x000be20000000800 */
[----:B------:R-:W-:Y:S01]  /*5830*/  FMUL.FTZ R126, R65, R126 ;  /* 0x0000007e417e7220 */ /* 0x000fe20000410000 */
[----:B-----5:R-:W5:Y:S06]  /*5840*/  LDS.U16 R133, [R95+0x18] ;  /* 0x000018005f857984 */ /* 0x020f6c0000000400 */
[----:B------:R-:W2:Y:S01]  /*5850*/  MUFU.EX2 R132, R132 ;  /* 0x0000008400847308 */ /* 0x000ea20000000800 */
[----:B------:R-:W-:Y:S01]  /*5860*/  FMUL.FTZ R142, R126, R125 ;  /* 0x0000007d7e8e7220 */ /* 0x000fe20000410000 */
[----:B0-----:R-:W-:Y:S01]  /*5870*/  FADD.FTZ R125, -R67, 1 ;  /* 0x3f800000437d7421 */ /* 0x001fe20000010100 */
[----:B----4-:R-:W-:-:S05]  /*5880*/  FADD.FTZ R126, R130, 1 ;  /* 0x3f800000827e7421 */ /* 0x010fca0000010000 */
[----:B------:R-:W0:Y:S01]  /*5890*/  MUFU.RCP R74, R74 ;  /* 0x0000004a004a7308 */ /* 0x000e220000001000 */
[----:B------:R-:W-:Y:S01]  /*58a0*/  FMUL.FTZ R124, R117, R40 ;  /* 0x00000028757c7220 */ /* 0x000fe20000410000 */
[----:B------:R-:W-:-:S03]  /*58b0*/  FFMA.FTZ R130, R34, R125, 1 ;  /* 0x3f80000022827423 */ /* 0x000fc6000001007d */
[----:B------:R-:W-:Y:S01]  /*58c0*/  FMUL.FTZ R125, R67, R124 ;  /* 0x0000007c437d7220 */ /* 0x000fe20000410000 */
[----:B------:R-:W-:Y:S02]  /*58d0*/  SHF.L.U32 R124, R27, 0x10, RZ ;  /* 0x000000101b7c7819 */ /* 0x000fe400000006ff */
[----:B------:R-:W4:Y:S01]  /*58e0*/  MUFU.RCP R122, R122 ;  /* 0x0000007a007a7308 */ /* 0x000f220000001000 */
[----:B---3--:R-:W-:Y:S02]  /*58f0*/  SHF.L.U32 R27, R121, 0x10, RZ ;  /* 0x00000010791b7819 */ /* 0x008fe400000006ff */
[----:B------:R-:W-:Y:S02]  /*5900*/  SHF.L.U32 R121, R26, 0x10, RZ ;  /* 0x000000101a797819 */ /* 0x000fe400000006ff */
[----:B--2---:R-:W-:-:S03]  /*5910*/  SHF.L.U32 R26, R123, 0x10, RZ ;  /* 0x000000107b1a7819 */ /* 0x004fc600000006ff */
[----:B------:R-:W2:Y:S01]  /*5920*/  MUFU.RCP R126, R126 ;  /* 0x0000007e007e7308 */ /* 0x000ea20000001000 */
[----:B------:R-:W-:Y:S01]  /*5930*/  FMUL.FTZ R144, R125, R130 ;  /* 0x000000827d907220 */ /* 0x000fe20000410000 */
[----:B------:R-:W-:Y:S01]  /*5940*/  FADD.FTZ R127, R132, 1 ;  /* 0x3f800000847f7421 */ /* 0x000fe20000010000 */
[----:B0-----:R-:W-:Y:S01]  /*5950*/  FADD.FTZ R130, -R74, 1 ;  /* 0x3f8000004a827421 */ /* 0x001fe20000010100 */
[----:B------:R-:W-:Y:S01]  /*5960*/  FMUL.FTZ R125, R124, R27 ;  /* 0x0000001b7c7d7220 */ /* 0x000fe20000410000 */
[----:B------:R-:W-:-:S03]  /*5970*/  FADD.FTZ R123, -R115, 1 ;  /* 0x3f800000737b7421 */ /* 0x000fc60000010100 */
[----:B------:R-:W0:Y:S01]  /*5980*/  MUFU.RCP R128, R128 ;  /* 0x0000008000807308 */ /* 0x000e220000001000 */
[----:B------:R-:W-:Y:S01]  /*5990*/  FMUL.FTZ R132, R121, R26 ;  /* 0x0000001a79847220 */ /* 0x000fe20000410000 */
[----:B------:R-:W-:Y:S01]  /*59a0*/  FFMA.FTZ R130, R35, R130, 1 ;  /* 0x3f80000023827423 */ /* 0x000fe20000010082 */
[----:B------:R-:W-:Y:S01]  /*59b0*/  FMUL.FTZ R125, R74, R125 ;  /* 0x0000007d4a7d7220 */ /* 0x000fe20000410000 */
[----:B------:R-:W-:Y:S01]  /*59c0*/  FFMA.FTZ R123, R36, R123, 1 ;  /* 0x3f800000247b7423 */ /* 0x000fe2000001007b */
[----:B------:R-:W-:Y:S02]  /*59d0*/  FMUL.FTZ R132, R115, R132 ;  /* 0x0000008473847220 */ /* 0x000fe40000410000 */
[----:B------:R-:W-:Y:S01]  /*59e0*/  FMUL.FTZ R147, R125, R130 ;  /* 0x000000827d937220 */ /* 0x000fe20000410000 */
[----:B------:R-:W-:Y:S01]  /*59f0*/  SHF.L.U32 R125, R23, 0x10, RZ ;  /* 0x00000010177d7819 */ /* 0x000fe200000006ff */
[----:B------:R-:W-:Y:S01]  /*5a00*/  FMUL.FTZ R146, R132, R123 ;  /* 0x0000007b84927220 */ /* 0x000fe20000410000 */
[----:B------:R-:W-:Y:S01]  /*5a10*/  SHF.L.U32 R130, R24, 0x10, RZ ;  /* 0x0000001018827819 */ /* 0x000fe200000006ff */
[----:B------:R-:W-:Y:S01]  /*5a20*/  FADD.FTZ R23, -R119, 1 ;  /* 0x3f80000077177421 */ /* 0x000fe20000010100 */
[----:B------:R-:W-:Y:S01]  /*5a30*/  SHF.L.U32 R132, R22, 0x10, RZ ;  /* 0x0000001016847819 */ /* 0x000fe200000006ff */
[----:B----4-:R-:W-:Y:S01]  /*5a40*/  FADD.FTZ R22, -R122, 1 ;  /* 0x3f8000007a167421 */ /* 0x010fe20000010100 */
[----:B--2---:R-:W-:Y:S01]  /*5a50*/  FADD.FTZ R24, -R126, 1 ;  /* 0x3f8000007e187421 */ /* 0x004fe20000010100 */
[----:B------:R-:W-:Y:S01]  /*5a60*/  FADD.FTZ R134, R134, 1 ;  /* 0x3f80000086867421 */ /* 0x000fe20000010000 */
[----:B------:R-:W-:Y:S01]  /*5a70*/  SHF.L.U32 R123, R25, 0x10, RZ ;  /* 0x00000010197b7819 */ /* 0x000fe200000006ff */
[----:B------:R-:W-:Y:S01]  /*5a80*/  FADD.FTZ R25, R138, 1 ;  /* 0x3f8000008a197421 */ /* 0x000fe20000010000 */
[----:B------:R-:W-:Y:S01]  /*5a90*/  FFMA.FTZ R149, R38, R23, 1 ;  /* 0x3f80000026957423 */ /* 0x000fe20000010017 */
[----:B0-----:R-:W-:Y:S01]  /*5aa0*/  FADD.FTZ R148, -R128, 1 ;  /* 0x3f80000080947421 */ /* 0x001fe20000010100 */
[----:B------:R-:W-:Y:S01]  /*5ab0*/  FFMA.FTZ R138, R37, R22, 1 ;  /* 0x3f800000258a7423 */ /* 0x000fe20000010016 */
[----:B------:R-:W-:Y:S01]  /*5ac0*/  FFMA.FTZ R150, R39, R24, 1 ;  /* 0x3f80000027967423 */ /* 0x000fe20000010018 */
[----:B-1----:R-:W-:-:S02]  /*5ad0*/  SHF.L.U32 R23, R129, 0x10, RZ ;  /* 0x0000001081177819 */ /* 0x002fc400000006ff */
[----:B------:R-:W-:Y:S02]  /*5ae0*/  SHF.L.U32 R22, R3, 0x10, RZ ;  /* 0x0000001003167819 */ /* 0x000fe400000006ff */
[----:B------:R-:W-:Y:S01]  /*5af0*/  SHF.L.U32 R24, R131, 0x10, RZ ;  /* 0x0000001083187819 */ /* 0x000fe200000006ff */
[----:B------:R5:W-:Y:S01]  /*5b00*/  MUFU.RCP R151, R25 ;  /* 0x0000001900977308 */ /* 0x000be20000001000 */
[----:B------:R-:W-:Y:S01]  /*5b10*/  FFMA.FTZ R152, R41, R148, 1 ;  /* 0x3f80000029987423 */ /* 0x000fe20000010094 */
[----:B------:R-:W-:Y:S01]  /*5b20*/  FMUL.FTZ R148, R130, R23 ;  /* 0x0000001782947220 */ /* 0x000fe20000410000 */
[----:B------:R-:W-:Y:S01]  /*5b30*/  FMUL.FTZ R3, R123, R22 ;  /* 0x000000167b037220 */ /* 0x000fe20000410000 */
[----:B------:R-:W-:-:S04]  /*5b40*/  FMUL.FTZ R129, R125, R24 ;  /* 0x000000187d817220 */ /* 0x000fc80000410000 */
[----:B------:R-:W0:Y:S01]  /*5b50*/  MUFU.RCP R127, R127 ;  /* 0x0000007f007f7308 */ /* 0x000e220000001000 */
[----:B-----5:R-:W-:Y:S01]  /*5b60*/  SHF.L.U32 R25, R133, 0x10, RZ ;  /* 0x0000001085197819 */ /* 0x020fe200000006ff */
[----:B------:R-:W-:-:S06]  /*5b70*/  FMUL.FTZ R148, R119, R148 ;  /* 0x0000009477947220 */ /* 0x000fcc0000410000 */
[----:B------:R-:W1:Y:S01]  /*5b80*/  MUFU.RCP R134, R134 ;  /* 0x0000008600867308 */ /* 0x000e620000001000 */
        /* <DEDUP_REMOVED lines=12> */
[----:B------:R-:W-:Y:S02]  /*5c50*/  SHF.L.U32 R19, R135, 0x10, RZ ;  /* 0x0000001087137819 */ /* 0x000fe400000006ff */
[----:B------:R-:W-:Y:S02]  /*5c60*/  SHF.L.U32 R20, R137, 0x10, RZ ;  /* 0x0000001089147819 */ /* 0x000fe400000006ff */
[----:B------:R-:W-:Y:S01]  /*5c70*/  SHF.L.U32 R21, R139, 0x10, RZ ;  /* 0x000000108b157819 */ /* 0x000fe200000006ff */
[----:B------:R-:W-:Y:S01]  /*5c80*/  FMUL.FTZ R133, R133, R152 ;  /* 0x0000009885857220 */ /* 0x000fe20000410000 */
[----:B0-----:R-:W-:Y:S01]  /*5c90*/  FADD.FTZ R141, -R127, 1 ;  /* 0x3f8000007f8d7421 */ /* 0x001fe20000010100 */
        /* <DEDUP_REMOVED lines=16> */
[----:B------:R-:W-:-:S02]  /*5da0*/  PRMT R137, R149, 0x7632, R137 ;  /* 0x0000763295897816 */ /* 0x000fc40000000089 */
[----:B------:R-:W-:Y:S02]  /*5db0*/  PRMT R139, R140, 0x7632, R139 ;  /* 0x000076328c8b7816 */ /* 0x000fe4000000008b */
[----:B------:R-:W-:Y:S02]  /*5dc0*/  PRMT R141, R142, 0x7632, R141 ;  /* 0x000076328e8d7816 */ /* 0x000fe4000000008d */
[----:B------:R-:W-:Y:S02]  /*5dd0*/  F2FP.BF16.F32.PACK_AB R144, R147, R144 ;  /* 0x000000909390723e */ /* 0x000fe400000010ff */
[----:B------:R-:W-:Y:S02]  /*5de0*/  F2FP.BF16.F32.PACK_AB R3, R3, R146 ;  /* 0x000000920303723e */ /* 0x000fe400000010ff */
[----:B------:R-:W-:Y:S02]  /*5df0*/  F2FP.BF16.F32.PACK_AB R131, R131, R148 ;  /* 0x000000948383723e */ /* 0x000fe400000010ff */
[----:B------:R-:W-:-:S02]  /*5e00*/  F2FP.BF16.F32.PACK_AB R133, R150, R133 ;  /* 0x000000859685723e */ /* 0x000fc400000010ff */
[----:B------:R-:W-:Y:S01]  /*5e10*/  F2FP.BF16.F32.PACK_AB R135, R154, R135 ;  /* 0x000000879a87723e */ /* 0x000fe200000010ff */
[----:B------:R0:W-:Y:S01]  /*5e20*/  STS.U16 [R95+0x2], R137 ;  /* 0x000002895f007388 */ /* 0x0001e20000000400 */
[----:B------:R-:W-:-:S03]  /*5e30*/  PRMT R143, R3, 0x7632, R143 ;  /* 0x00007632038f7816 */ /* 0x000fc6000000008f */
        /* <DEDUP_REMOVED lines=12> */
[----:B------:R-:W-:Y:S04]  /*5f00*/  STS.U16 [R95], R149 ;  /* 0x000000955f007388 */ /* 0x000fe80000000400 */
        /* <DEDUP_REMOVED lines=129> */
[----:B------:R-:W-:Y:S01]  /*6720*/  @!P6 IMAD R3, R22, -0x200, R3 ;  /* 0xfffffe001603e824 */ /* 0x000fe200078e0203 */
[----:B------:R-:W-:Y:S01]  /*6730*/  F2FP.BF16.F32.PACK_AB R27, R27, R34 ;  /* 0x000000221b1b723e */ /* 0x000fe200000010ff */
[----:B------:R-:W0:Y:S01]  /*6740*/  LDCU.128 UR12, c[0x0][0x430] ;  /* 0x00008600ff0c77ac */ /* 0x000e220008000c00 */
[----:B------:R-:W-:Y:S01]  /*6750*/  PRMT R19, R2, 0x7632, R19 ;  /* 0x0000763202137816 */ /* 0x000fe20000000013 */
[----:B------:R1:W-:Y:S01]  /*6760*/  STS.U16 [R95], R2 ;  /* 0x000000025f007388 */ /* 0x0003e20000000400 */
        /* <DEDUP_REMOVED lines=9> */
[----:B-1----:R-:W-:-:S02]  /*6800*/  PRMT R2, R27, 0x7632, R2 ;  /* 0x000076321b027816 */ /* 0x002fc40000000002 */
[----:B------:R-:W-:Y:S01]  /*6810*/  PRMT R29, R32, 0x7632, R29 ;  /* 0x00007632201d7816 */ /* 0x000fe2000000001d */
[----:B------:R1:W-:Y:S01]  /*6820*/  STS.U16 [R95+0x8], R32 ;  /* 0x000008205f007388 */ /* 0x0003e20000000400 */
[----:B--2---:R-:W-:Y:S01]  /*6830*/  PRMT R19, R26, 0x7632, R19 ;  /* 0x000076321a137816 */ /* 0x004fe20000000013 */
[----:B0-----:R-:W-:Y:S01]  /*6840*/  UIMAD.WIDE.U32 UR8, UR32, UR12, UR8 ;  /* 0x0000000c200872a5 */ /* 0x001fe2000f8e0008 */
[C---:B------:R-:W-:Y:S01]  /*6850*/  PRMT R24, R25.reuse, 0x7610, R24 ;  /* 0x0000761019187816 */ /* 0x040fe20000000018 */
[----:B------:R0:W-:Y:S01]  /*6860*/  STS.U16 [R95+0xe], R2 ;  /* 0x00000e025f007388 */ /* 0x0001e20000000400 */
[----:B---3--:R-:W-:Y:S01]  /*6870*/  PRMT R30, R25, 0x7632, R30 ;  /* 0x00007632191e7816 */ /* 0x008fe2000000001e */
[----:B------:R-:W-:Y:S01]  /*6880*/  UIMAD UR9, UR32, UR13, UR9 ;  /* 0x0000000d200972a4 */ /* 0x000fe2000f8e0209 */
[----:B----4-:R-:W-:Y:S01]  /*6890*/  PRMT R22, R23, 0x7632, R22 ;  /* 0x0000763217167816 */ /* 0x010fe20000000016 */
[----:B------:R-:W-:Y:S01]  /*68a0*/  STS.U16 [R95+0xa], R29 ;  /* 0x00000a1d5f007388 */ /* 0x000fe20000000400 */
[----:B-1----:R-:W-:Y:S01]  /*68b0*/  PRMT R32, R20, 0x7632, R32 ;  /* 0x0000763214207816 */ /* 0x002fe20000000020 */
[----:B------:R-:W-:-:S02]  /*68c0*/  UIMAD.WIDE.U32 UR8, UR27, UR14, UR8 ;  /* 0x0000000e1b0872a5 */ /* 0x000fc4000f8e0008 */
[----:B------:R-:W-:Y:S01]  /*68d0*/  STS.U16 [R95+0xc], R27 ;  /* 0x00000c1b5f007388 */ /* 0x000fe20000000400 */
[----:B0-----:R-:W-:Y:S01]  /*68e0*/  @!P6 IADD3 R2, PT, PT, R3, 0x200, RZ ;  /* 0x000002000302e810 */ /* 0x001fe20007ffe0ff */
[----:B------:R-:W-:Y:S02]  /*68f0*/  UIMAD UR15, UR27, UR15, UR9 ;  /* 0x0000000f1b0f72a4 */ /* 0x000fe4000f8e0209 */
        /* <DEDUP_REMOVED lines=64> */
.L_x_13370:
        /* <DEDUP_REMOVED lines=40> */
[----:B------:R-:W-:Y:S01]  /*6f80*/  FMUL.FTZ R45, R28, UR6 ;  /* 0x000000061c2d7c20 */ /* 0x000fe20008410000 */
        /* <DEDUP_REMOVED lines=20> */
[C---:B------:R-:W-:Y:S01]  /*70d0*/  FMUL.FTZ R30, R129.reuse, UR6 ;  /* 0x00000006811e7c20 */ /* 0x040fe20008410000 */
[----:B------:R-:W-:Y:S01]  /*70e0*/  FFMA.FTZ R113, R129, R46, R0 ;  /* 0x0000002e81717223 */ /* 0x000fe20000010000 */
[----:B------:R-:W-:Y:S06]  /*70f0*/  BAR.SYNC.DEFER_BLOCKING 0x0 ;  /* 0x0000000000007b1d */ /* 0x000fec0000010000 */
[----:B------:R-:W-:Y:S05]  /*7100*/  BRA.U !UP0, `(.L_x_13371) ;  /* 0x0000008d08d07547 */ /* 0x000fea000b800000 */
[----:B------:R-:W0:Y:S01]  /*7110*/  LDCU.64 UR8, c[0x0][0x3a0] ;  /* 0x00007400ff0877ac */ /* 0x000e220008000a00 */
[----:B------:R-:W-:Y:S01]  /*7120*/  SHF.L.U32 R29, R116, 0x5, RZ ;  /* 0x00000005741d7819 */ /* 0x000fe200000006ff */
[----:B------:R-:W-:Y:S01]  /*7130*/  FADD.FTZ R27, R115, R115 ;  /* 0x00000073731b7221 */ /* 0x000fe20000010000 */
[----:B------:R-:W-:Y:S01]  /*7140*/  FADD.FTZ R26, R118, R118 ;  /* 0x00000076761a7221 */ /* 0x000fe20000010000 */
        /* <DEDUP_REMOVED lines=11> */
[----:B------:R-:W-:Y:S01]  /*7200*/  ISETP.EQ.AND P0, PT, R116, RZ, P0 ;  /* 0x000000ff7400720c */ /* 0x000fe20000702270 */
[----:B------:R-:W-:Y:S01]  /*7210*/  FADD.FTZ R17, R132, R132 ;  /* 0x0000008484117221 */ /* 0x000fe20000010000 */
[----:B------:R-:W-:Y:S01]  /*7220*/  FADD.FTZ R16, R127, R127 ;  /* 0x0000007f7f107221 */ /* 0x000fe20000010000 */
[----:B0-----:R-:W-:Y:S01]  /*7230*/  UIMAD.WIDE.U32 UR12, UR27, UR8, URZ ;  /* 0x000000081b0c72a5 */ /* 0x001fe2000f8e00ff */
[----:B------:R-:W-:Y:S01]  /*7240*/  FADD.FTZ R15, R126, R126 ;  /* 0x0000007e7e0f7221 */ /* 0x000fe20000010000 */
[----:B------:R-:W-:Y:S01]  /*7250*/  USHF.L.U32 UR8, UR16, 0xa, URZ ;  /* 0x0000000a10087899 */ /* 0x000fe200080006ff */
[----:B------:R-:W-:Y:S01]  /*7260*/  FADD.FTZ R14, R129, R129 ;  /* 0x00000081810e7221 */ /* 0x000fe20000010000 */
[----:B------:R-:W-:Y:S01]  /*7270*/  MOV R76, RZ ;  /* 0x000000ff004c7202 */ /* 0x000fe20000000f00 */
[----:B------:R-:W-:Y:S01]  /*7280*/  UIMAD UR9, UR27, UR9, UR13 ;  /* 0x000000091b0972a4 */ /* 0x000fe2000f8e020d */
[----:B------:R-:W-:Y:S01]  /*7290*/  LOP3.LUT R2, R116, 0x1f, RZ, 0xc0, !PT ;  /* 0x0000001f74027812 */ /* 0x000fe200078ec0ff */
[----:B------:R-:W-:Y:S01]  /*72a0*/  ULEA UR8, UR26, -UR8, 0x1 ;  /* 0x800000081a087291 */ /* 0x000fe2000f8e08ff */
[----:B------:R-:W0:Y:S03]  /*72b0*/  LDCU UR43, c[0x0][0x394] ;  /* 0x00007280ff2b77ac */ /* 0x000e260008000800 */
[----:B------:R-:W-:Y:S01]  /*72c0*/  UIADD3 UR42, UPT, UPT, UR8, 0x400, URZ ;  /* 0x00000400082a7890 */ /* 0x000fe2000fffe0ff */
[----:B------:R-:W1:Y:S05]  /*72d0*/  LDCU UR44, c[0x0][0x38c] ;  /* 0x00007180ff2c77ac */ /* 0x000e6a0008000800 */
[----:B------:R-:W-:Y:S01]  /*72e0*/  ISETP.GE.AND P1, PT, R0, UR42, PT ;  /* 0x0000002a00007c0c */ /* 0x000fe2000bf26270 */
[----:B------:R-:W-:Y:S01]  /*72f0*/  FADD.FTZ R0, R28, R28 ;  /* 0x0000001c1c007221 */ /* 0x000fe20000010000 */
[----:B------:R-:W-:Y:S01]  /*7300*/  FADD.FTZ R28, R122, R122 ;  /* 0x0000007a7a1c7221 */ /* 0x000fe20000010000 */
        /* <DEDUP_REMOVED lines=8> */
.L_x_13453:
        /* <DEDUP_REMOVED lines=342> */
[----:B------:R-:W-:Y:S02]  /*88f0*/  LEA R11, R11, UR25, 0x1 ;  /* 0x000000190b0b7c11 */ /* 0x000fe4000f8e08ff */
[-C--:B------:R-:W-:Y:S01]  /*8900*/  LEA.HI.SX32 R13, R13, R112.reuse, 0x1b ;  /* 0x000000700d0d7211 */ /* 0x080fe200078fdaff */
[----:B------:R-:W-:Y:S01]  /*8910*/  UIMAD.WIDE.U32 UR14, UR27, UR38, URZ ;  /* 0x000000261b0e72a5 */ /* 0x000fe2000f8e00ff */
[C---:B------:R-:W-:Y:S02]  /*8920*/  IADD3 R119, PT, PT, R112.reuse, 0x2e0, RZ ;  /* 0x000002e070777810 */ /* 0x040fe40007ffe0ff */
[----:B------:R-:W-:Y:S01]  /*8930*/  LEA R6, R13, UR25, 0x1 ;  /* 0x000000190d067c11 */ /* 0x000fe2000f8e08ff */
[----:B------:R-:W-:Y:S01]  /*8940*/  UIMAD UR15, UR27, UR39, UR15 ;  /* 0x000000271b0f72a4 */ /* 0x000fe2000f8e020f */
        /* <DEDUP_REMOVED lines=164> */
[----:B------:R4:W-:Y:S08]  /*9390*/  MUFU.SIN R136, R8 ;  /* 0x0000000800887308 */ /* 0x0009f00000000400 */
[----:B------:R-:W5:Y:S01]  /*93a0*/  MUFU.EX2 R11, R11 ;  /* 0x0000000b000b7308 */ /* 0x000f620000000800 */
[----:B----4-:R-:W-:Y:S01]  /*93b0*/  FMUL.FTZ R8, R2, R91 ;  /* 0x0000005b02087220 */ /* 0x010fe20000410000 */
[----:B------:R-:W-:-:S06]  /*93c0*/  SHF.L.U32 R2, R112, 0x5, RZ ;  /* 0x0000000570027819 */ /* 0x000fcc00000006ff */
        /* <DEDUP_REMOVED lines=15> */
[----:B-----5:R-:W-:Y:S01]  /*94c0*/  FMUL.FTZ R163, R11, R120 ;  /* 0x000000780ba37220 */ /* 0x020fe20000410000 */
[----:B----4-:R-:W-:Y:S01]  /*94d0*/  FMUL.FTZ R165, R13, R122 ;  /* 0x0000007a0da57220 */ /* 0x010fe20000410000 */
        /* <DEDUP_REMOVED lines=51> */
[----:B------:R-:W-:-:S04]  /*9810*/  ULEA.HI UR15, UR14, UR14, URZ, 0x1 ;  /* 0x0000000e0e0f7291 */ /* 0x000fc8000f8f08ff */
[----:B------:R-:W-:-:S04]  /*9820*/  ULOP3.LUT UR15, UR15, 0xfffffe, URZ, 0xc0, !UPT ;  /* 0x00fffffe0f0f7892 */ /* 0x000fc8000f8ec0ff */
[----:B------:R-:W-:-:S04]  /*9830*/  UIADD3 UR14, UPT, UPT, UR14, -UR15, URZ ;  /* 0x8000000f0e0e7290 */ /* 0x000fc8000fffe0ff */
[----:B------:R-:W-:Y:S01]  /*9840*/  ULEA UR14, UR14, UR8, 0x8 ;  /* 0x000000080e0e7291 */ /* 0x000fe2000f8e40ff */
[C---:B------:R-:W-:Y:S02]  /*9850*/  ISETP.NE.AND P2, PT, R116.reuse, RZ, PT ;  /* 0x000000ff7400720c */ /* 0x040fe40003f45270 */
[----:B------:R-:W-:Y:S01]  /*9860*/  IADD3 R115, PT, PT, R116, 0x200, RZ ;  /* 0x0000020074737810 */ /* 0x000fe20007ffe0ff */
[C---:B0-----:R-:W-:Y:S01]  /*9870*/  FMUL.FTZ R175, R8.reuse, R175 ;  /* 0x000000af08af7220 */ /* 0x041fe20000410000 */
[----:B------:R-:W-:Y:S01]  /*9880*/  FMUL.FTZ R169, R8, R169 ;  /* 0x000000a908a97220 */ /* 0x000fe20000410000 */
[----:B------:R-:W-:Y:S02]  /*9890*/  MOV R8, UR14 ;  /* 0x0000000e00087c02 */ /* 0x000fe40008000f00 */
[----:B------:R-:W-:Y:S02]  /*98a0*/  ISETP.NE.AND P3, PT, R116, 0x1f, PT ;  /* 0x0000001f7400780c */ /* 0x000fe40003f65270 */
[----:B------:R-:W-:Y:S01]  /*98b0*/  SEL R7, R8, R115, !P2 ;  /* 0x0000007308077207 */ /* 0x000fe20005000000 */
[----:B------:R-:W-:-:S03]  /*98c0*/  FMUL.FTZ R3, R3, R10 ;  /* 0x0000000a03037220 */ /* 0x000fc60000410000 */
[----:B------:R-:W-:Y:S01]  /*98d0*/  LEA R7, R7, UR25, 0x3 ;  /* 0x0000001907077c11 */ /* 0x000fe2000f8e18ff */
[----:B------:R-:W-:Y:S04]  /*98e0*/  BSSY.RECONVERGENT B0, `(.L_x_13372) ;  /* 0x0000052000007945 */ /* 0x000fe80003800200 */
[----:B------:R0:W-:Y:S01]  /*98f0*/  STS.64 [R7+0x1d10], R2 ;  /* 0x001d100207007388 */ /* 0x0001e20000000a00 */
        /* <DEDUP_REMOVED lines=35> */
[----:B-1----:R-:W-:Y:S02]  /*9b30*/  SHF.L.U32 R118, R118, 0x10, RZ ;  /* 0x0000001076767819 */ /* 0x002fe400000006ff */
        /* <DEDUP_REMOVED lines=42> */
.L_x_13373:
[----:B------:R-:W-:-:S06]  /*9de0*/  LEA R12, R116, UR25, 0x3 ;  /* 0x00000019740c7c11 */ /* 0x000fcc000f8e18ff */
[----:B------:R-:W0:Y:S02]  /*9df0*/  LDS.64 R12, [R12+0x2d18] ;  /* 0x002d18000c0c7984 */ /* 0x000e240000000a00 */
.L_x_13374:
[----:B------:R-:W-:Y:S05]  /*9e00*/  BSYNC.RECONVERGENT B0 ;  /* 0x0000000000007941 */ /* 0x000fea0003800200 */
.L_x_13372:
[----:B------:R-:W-:Y:S01]  /*9e10*/  FMUL.FTZ R5, R3, R172 ;  /* 0x000000ac03057220 */ /* 0x000fe20000410000 */
[-C--:B------:R-:W-:Y:S01]  /*9e20*/  FMUL.FTZ R243, R118, R94.reuse ;  /* 0x0000005e76f37220 */ /* 0x080fe20000410000 */
[----:B------:R-:W-:Y:S01]  /*9e30*/  FMUL.FTZ R245, R117, R94 ;  /* 0x0000005e75f57220 */ /* 0x000fe20000410000 */
[C---:B------:R-:W-:Y:S01]  /*9e40*/  FMUL.FTZ R4, R2.reuse, R172 ;  /* 0x000000ac02047220 */ /* 0x040fe20000410000 */
[-C--:B------:R-:W-:Y:S01]  /*9e50*/  FFMA.FTZ R5, R2, R160.reuse, -R5 ;  /* 0x000000a002057223 */ /* 0x080fe20000010805 */
[C---:B------:R-:W-:Y:S01]  /*9e60*/  FMUL.FTZ R243, R78.reuse, R243 ;  /* 0x000000f34ef37220 */ /* 0x040fe20000410000 */
[----:B------:R-:W-:Y:S01]  /*9e70*/  FMUL.FTZ R245, R78, R245 ;  /* 0x000000f54ef57220 */ /* 0x000fe20000410000 */
[----:B------:R-:W-:Y:S01]  /*9e80*/  FFMA.FTZ R7, R3, R160, R4 ;  /* 0x000000a003077223 */ /* 0x000fe20000010004 */
[----:B------:R-:W-:Y:S01]  /*9e90*/  FMUL.FTZ R11, R166, R5 ;  /* 0x00000005a60b7220 */ /* 0x000fe20000410000 */
[C---:B------:R-:W-:Y:S01]  /*9ea0*/  FMUL.FTZ R9, R172.reuse, R243 ;  /* 0x000000f3ac097220 */ /* 0x040fe20000410000 */
[----:B------:R-:W-:Y:S01]  /*9eb0*/  FMUL.FTZ R6, R172, R245 ;  /* 0x000000f5ac067220 */ /* 0x000fe20000410000 */
[----:B------:R-:W-:Y:S01]  /*9ec0*/  FMUL.FTZ R240, R120, R93 ;  /* 0x0000005d78f07220 */ /* 0x000fe20000410000 */
[----:B------:R-:W-:Y:S01]  /*9ed0*/  FFMA.FTZ R8, R158, R7, R11 ;  /* 0x000000079e087223 */ /* 0x000fe2000001000b */
        /* <DEDUP_REMOVED lines=17> */
[C---:B------:R-:W-:Y:S01]  /*9ff0*/  FMUL.FTZ R212, R157.reuse, R10 ;  /* 0x0000000a9dd47220 */ /* 0x040fe20000410000 */
[C---:B------:R-:W-:Y:S01]  /*a000*/  FFMA.FTZ R4, R72.reuse, R233, R5 ;  /* 0x000000e948047223 */ /* 0x040fe20000010005 */
[----:B------:R-:W-:Y:S01]  /*a010*/  FFMA.FTZ R6, R72, R235, R6 ;  /* 0x000000eb48067223 */ /* 0x000fe20000010006 */
[-C--:B------:R-:W-:Y:S01]  /*a020*/  FMUL.FTZ R5, R157, R8.reuse ;  /* 0x000000089d057220 */ /* 0x080fe20000410000 */
[----:B------:R-:W-:Y:S01]  /*a030*/  FFMA.FTZ R212, R163, R8, R212 ;  /* 0x00000008a3d47223 */ /* 0x000fe200000100d4 */
[C---:B------:R-:W-:Y:S01]  /*a040*/  FMUL.FTZ R116, R169.reuse, R4 ;  /* 0x00000004a9747220 */ /* 0x040fe20000410000 */
[----:B------:R-:W-:Y:S01]  /*a050*/  FMUL.FTZ R7, R169, R6 ;  /* 0x00000006a9077220 */ /* 0x000fe20000410000 */
[----:B------:R-:W-:Y:S01]  /*a060*/  FFMA.FTZ R10, R163, R10, -R5 ;  /* 0x0000000aa30a7223 */ /* 0x000fe20000010805 */
[----:B------:R-:W-:Y:S01]  /*a070*/  FMUL.FTZ R9, R165, R212 ;  /* 0x000000d4a5097220 */ /* 0x000fe20000410000 */
[-C--:B------:R-:W-:Y:S01]  /*a080*/  FMUL.FTZ R230, R126, R91.reuse ;  /* 0x0000005b7ee67220 */ /* 0x080fe20000410000 */
[C---:B------:R-:W-:Y:S01]  /*a090*/  FFMA.FTZ R4, R175.reuse, R4, R7 ;  /* 0x00000004af047223 */ /* 0x040fe20000010007 */
[----:B------:R-:W-:Y:S01]  /*a0a0*/  FFMA.FTZ R5, R175, R6, -R116 ;  /* 0x00000006af057223 */ /* 0x000fe20000010874 */
[-C--:B------:R-:W-:Y:S01]  /*a0b0*/  FMUL.FTZ R7, R165, R10.reuse ;  /* 0x0000000aa5077220 */ /* 0x080fe20000410000 */
[----:B------:R-:W-:Y:S01]  /*a0c0*/  FMUL.FTZ R228, R124, R91 ;  /* 0x0000005b7ce47220 */ /* 0x000fe20000410000 */
        /* <DEDUP_REMOVED lines=8> */
[-C--:B------:R-:W-:Y:S01]  /*a150*/  FFMA.FTZ R116, R153, R212.reuse, R116 ;  /* 0x000000d499747223 */ /* 0x080fe20000010074 */
[----:B------:R-:W-:Y:S01]  /*a160*/  FMUL.FTZ R212, R155, R212 ;  /* 0x000000d49bd47220 */ /* 0x000fe20000410000 */
[C---:B------:R-:W-:Y:S01]  /*a170*/  FFMA.FTZ R5, R163.reuse, R4, -R8 ;  /* 0x00000004a3057223 */ /* 0x040fe20000010808 */
[----:B------:R-:W-:Y:S01]  /*a180*/  FFMA.FTZ R6, R163, R6, R7 ;  /* 0x00000006a3067223 */ /* 0x000fe20000010007 */
[----:B------:R-:W-:Y:S01]  /*a190*/  FMUL.FTZ R237, R123, R90 ;  /* 0x0000005a7bed7220 */ /* 0x000fe20000410000 */
[----:B------:R-:W-:Y:S01]  /*a1a0*/  FFMA.FTZ R212, R153, R10, -R212 ;  /* 0x0000000a99d47223 */ /* 0x000fe200000108d4 */
[----:B------:R-:W-:Y:S01]  /*a1b0*/  FMUL.FTZ R4, R150, R116 ;  /* 0x0000007496047220 */ /* 0x000fe20000410000 */
[C---:B------:R-:W-:Y:S01]  /*a1c0*/  FFMA.FTZ R6, R66.reuse, R231, R6 ;  /* 0x000000e742067223 */ /* 0x040fe20000010006 */
[----:B------:R-:W-:Y:S01]  /*a1d0*/  FFMA.FTZ R5, R66, R237, R5 ;  /* 0x000000ed42057223 */ /* 0x000fe20000010005 */
[-C--:B------:R-:W-:Y:S01]  /*a1e0*/  FMUL.FTZ R9, R150, R212.reuse ;  /* 0x000000d496097220 */ /* 0x080fe20000410000 */
[----:B------:R-:W-:Y:S01]  /*a1f0*/  FFMA.FTZ R212, R179, R212, -R4 ;  /* 0x000000d4b3d47223 */ /* 0x000fe20000010804 */
[C---:B------:R-:W-:Y:S01]  /*a200*/  FMUL.FTZ R4, R165.reuse, R6 ;  /* 0x00000006a5047220 */ /* 0x040fe20000410000 */
[----:B------:R-:W-:Y:S01]  /*a210*/  FMUL.FTZ R7, R165, R5 ;  /* 0x00000005a5077220 */ /* 0x000fe20000410000 */
[----:B------:R-:W-:Y:S01]  /*a220*/  FFMA.FTZ R9, R179, R116, R9 ;  /* 0x00000074b3097223 */ /* 0x000fe20000010009 */
[----:B------:R-:W-:Y:S01]  /*a230*/  FMUL.FTZ R232, R128, R89 ;  /* 0x0000005980e87220 */ /* 0x000fe20000410000 */
[C---:B------:R-:W-:Y:S01]  /*a240*/  FFMA.FTZ R5, R154.reuse, R5, -R4 ;  /* 0x000000059a057223 */ /* 0x040fe20000010804 */
[----:B------:R-:W-:Y:S01]  /*a250*/  FFMA.FTZ R6, R154, R6, R7 ;  /* 0x000000069a067223 */ /* 0x000fe20000010007 */
[----:B------:R-:W-:Y:S01]  /*a260*/  FMUL.FTZ R234, R130, R89 ;  /* 0x0000005982ea7220 */ /* 0x000fe20000410000 */
[----:B------:R-:W2:Y:S01]  /*a270*/  @P0 LDC R201, c[0x0][0x38c] ;  /* 0x0000e300ffc90b82 */ /* 0x000ea20000000800 */
        /* <DEDUP_REMOVED lines=8> */
[-C--:B------:R-:W-:Y:S01]  /*a300*/  FMUL.FTZ R239, R129, R88.reuse ;  /* 0x0000005881ef7220 */ /* 0x080fe20000410000 */
[----:B------:R-:W-:Y:S01]  /*a310*/  FMUL.FTZ R241, R127, R88 ;  /* 0x000000587ff17220 */ /* 0x000fe20000410000 */
[C---:B------:R-:W-:Y:S01]  /*a320*/  FFMA.FTZ R6, R153.reuse, R6, R7 ;  /* 0x0000000699067223 */ /* 0x040fe20000010007 */
[----:B------:R-:W-:Y:S01]  /*a330*/  FFMA.FTZ R5, R153, R4, -R8 ;  /* 0x0000000499057223 */ /* 0x000fe20000010808 */
[----:B------:R-:W-:Y:S01]  /*a340*/  MOV R4, UR16 ;  /* 0x0000001000047c02 */ /* 0x000fe20008000f00 */
[----:B------:R-:W-:-:S02]  /*a350*/  HFMA2 R7, -RZ, RZ, 0, 9.5367431640625e-07 ;  /* 0x00000010ff077431 */ /* 0x000fc400000001ff */
[C---:B------:R-:W-:Y:S01]  /*a360*/  FFMA.FTZ R6, R60.reuse, R239, R6 ;  /* 0x000000ef3c067223 */ /* 0x040fe20000010006 */
[----:B------:R-:W-:Y:S01]  /*a370*/  FFMA.FTZ R5, R60, R241, R5 ;  /* 0x000000f13c057223 */ /* 0x000fe20000010005 */
[----:B------:R-:W-:Y:S01]  /*a380*/  @P0 IADD3 R4, PT, PT, R4, -0x2, RZ ;  /* 0xfffffffe04040810 */ /* 0x000fe20007ffe0ff */
[----:B------:R-:W-:Y:S01]  /*a390*/  FMUL.FTZ R226, R132, R87 ;  /* 0x0000005784e27220 */ /* 0x000fe20000410000 */
[CC--:B------:R-:W-:Y:S01]  /*a3a0*/  FMUL.FTZ R8, R150.reuse, R6.reuse ;  /* 0x0000000696087220 */ /* 0x0c0fe20000410000 */
[----:B------:R-:W-:Y:S01]  /*a3b0*/  FMUL.FTZ R10, R150, R5 ;  /* 0x00000005960a7220 */ /* 0x000fe20000410000 */
[----:B------:R-:W-:Y:S01]  /*a3c0*/  FMUL.FTZ R224, R134, R87 ;  /* 0x0000005786e07220 */ /* 0x000fe20000410000 */
[----:B------:R-:W-:Y:S01]  /*a3d0*/  FMUL.FTZ R199, R164, R11 ;  /* 0x0000000ba4c77220 */ /* 0x000fe20000410000 */
[C---:B------:R-:W-:Y:S01]  /*a3e0*/  FFMA.FTZ R5, R179.reuse, R5, -R8 ;  /* 0x00000005b3057223 */ /* 0x040fe20000010808 */
[----:B------:R-:W-:Y:S01]  /*a3f0*/  FFMA.FTZ R10, R179, R6, R10 ;  /* 0x00000006b30a7223 */ /* 0x000fe2000001000a */
[----:B--2---:R-:W-:-:S02]  /*a400*/  @P0 IMAD R6, R4, R201, UR8 ;  /* 0x0000000804060e24 */ /* 0x004fc4000f8e02c9 */
[----:B------:R-:W-:Y:S01]  /*a410*/  FFMA.FTZ R215, R178, R9, -R199 ;  /* 0x00000009b2d77223 */ /* 0x000fe200000108c7 */
[----:B------:R-:W-:Y:S01]  /*a420*/  FFMA.FTZ R8, R57, R226, R5 ;  /* 0x000000e239087223 */ /* 0x000fe20000010005 */
[----:B------:R-:W-:Y:S01]  /*a430*/  CS2R R4, SRZ ;  /* 0x0000000000047805 */ /* 0x000fe2000001ff00 */
[----:B------:R-:W-:-:S04]  /*a440*/  @P0 IMAD.WIDE R6, R6, R7, UR4 ;  /* 0x0000000406060e25 */ /* 0x000fc8000f8e0207 */
[----:B------:R-:W-:Y:S01]  /*a450*/  FFMA.FTZ R10, R57, R224, R10 ;  /* 0x000000e0390a7223 */ /* 0x000fe2000001000a */
[----:B------:R-:W-:Y:S01]  /*a460*/  FMUL.FTZ R9, R164, R9 ;  /* 0x00000009a4097220 */ /* 0x000fe20000410000 */
[-C--:B------:R-:W-:Y:S01]  /*a470*/  FMUL.FTZ R201, R131, R86.reuse ;  /* 0x0000005683c97220 */ /* 0x080fe20000410000 */
[----:B------:R-:W-:Y:S01]  /*a480*/  FMUL.FTZ R199, R133, R86 ;  /* 0x0000005685c77220 */ /* 0x000fe20000410000 */
[----:B------:R2:W3:Y:S01]  /*a490*/  @P0 LDG.E.64 R4, desc[UR28][R6.64+0x8] ;  /* 0x0000081c06040981 */ /* 0x0004e2000c1e1b00 */
[----:B------:R-:W-:Y:S01]  /*a4a0*/  FMUL.FTZ R116, R148, R10 ;  /* 0x0000000a94747220 */ /* 0x000fe20000410000 */
[----:B------:R-:W-:Y:S01]  /*a4b0*/  FFMA.FTZ R217, R178, R11, R9 ;  /* 0x0000000bb2d97223 */ /* 0x000fe20000010009 */
[-C--:B------:R-:W-:Y:S02]  /*a4c0*/  FMUL.FTZ R11, R148, R8.reuse ;  /* 0x00000008940b7220 */ /* 0x080fe40000410000 */
[C---:B------:R-:W-:Y:S02]  /*a4d0*/  FFMA.FTZ R9, R171.reuse, R8, -R116 ;  /* 0x00000008ab097223 */ /* 0x040fe40000010874 */
[----:B------:R-:W-:-:S02]  /*a4e0*/  FFMA.FTZ R10, R171, R10, R11 ;  /* 0x0000000aab0a7223 */ /* 0x000fc4000001000b */
[----:B------:R-:W-:Y:S01]  /*a4f0*/  FFMA.FTZ R9, R54, R201, R9 ;  /* 0x000000c936097223 */ /* 0x000fe20000010009 */
[----:B------:R-:W-:Y:S01]  /*a500*/  FMUL.FTZ R221, R146, R217 ;  /* 0x000000d992dd7220 */ /* 0x000fe20000410000 */
[----:B------:R-:W-:Y:S01]  /*a510*/  FFMA.FTZ R11, R54, R199, R10 ;  /* 0x000000c7360b7223 */ /* 0x000fe2000001000a */
[----:B------:R-:W-:Y:S01]  /*a520*/  FMUL.FTZ R116, R146, R215 ;  /* 0x000000d792747220 */ /* 0x000fe20000410000 */
[----:B------:R-:W-:Y:S01]  /*a530*/  FMUL.FTZ R219, R164, R9 ;  /* 0x00000009a4db7220 */ /* 0x000fe20000410000 */
[----:B------:R-:W-:Y:S01]  /*a540*/  FFMA.FTZ R10, R152, R215, -R221 ;  /* 0x000000d7980a7223 */ /* 0x000fe200000108dd */
[----:B------:R-:W-:Y:S01]  /*a550*/  FMUL.FTZ R8, R164, R11 ;  /* 0x0000000ba4087220 */ /* 0x000fe20000410000 */
[----:B------:R-:W-:Y:S01]  /*a560*/  FFMA.FTZ R116, R152, R217, R116 ;  /* 0x000000d998747223 */ /* 0x000fe20000010074 */
[----:B------:R-:W-:Y:S01]  /*a570*/  FFMA.FTZ R219, R178, R11, R219 ;  /* 0x0000000bb2db7223 */ /* 0x000fe200000100db */
[----:B------:R-:W-:Y:S01]  /*a580*/  FMUL.FTZ R215, R138, R85 ;  /* 0x000000558ad77220 */ /* 0x000fe20000410000 */
[----:B------:R-:W-:Y:S01]  /*a590*/  FFMA.FTZ R8, R178, R9, -R8 ;  /* 0x00000009b2087223 */ /* 0x000fe20000010808 */
[C---:B--2---:R-:W-:Y:S01]  /*a5a0*/  FMUL.FTZ R6, R143.reuse, R116 ;  /* 0x000000748f067220 */ /* 0x044fe20000410000 */
[----:B------:R-:W-:Y:S01]  /*a5b0*/  FMUL.FTZ R217, R136, R85 ;  /* 0x0000005588d97220 */ /* 0x000fe20000410000 */
[C---:B------:R-:W-:Y:S01]  /*a5c0*/  FFMA.FTZ R219, R52.reuse, R215, R219 ;  /* 0x000000d734db7223 */ /* 0x040fe200000100db */
[-C--:B------:R-:W-:Y:S01]  /*a5d0*/  FMUL.FTZ R221, R143, R10.reuse ;  /* 0x0000000a8fdd7220 */ /* 0x080fe20000410000 */
[C---:B------:R-:W-:Y:S01]  /*a5e0*/  FFMA.FTZ R11, R151.reuse, R10, -R6 ;  /* 0x0000000a970b7223 */ /* 0x040fe20000010806 */
[----:B------:R-:W-:Y:S01]  /*a5f0*/  FFMA.FTZ R7, R52, R217, R8 ;  /* 0x000000d934077223 */ /* 0x000fe20000010008 */
[----:B------:R-:W-:Y:S01]  /*a600*/  FMUL.FTZ R9, R146, R219 ;  /* 0x000000db92097220 */ /* 0x000fe20000410000 */
[----:B------:R-:W-:Y:S01]  /*a610*/  FFMA.FTZ R221, R151, R116, R221 ;  /* 0x0000007497dd7223 */ /* 0x000fe200000100dd */
[----:B------:R-:W-:-:S02]  /*a620*/  FMUL.FTZ R223, R168, R11 ;  /* 0x0000000ba8df7220 */ /* 0x000fc40000410000 */
[-C--:B------:R-:W-:Y:S01]  /*a630*/  FFMA.FTZ R6, R152, R7.reuse, -R9 ;  /* 0x0000000798067223 */ /* 0x080fe20000010809 */
[----:B------:R-:W-:Y:S01]  /*a640*/  FMUL.FTZ R7, R146, R7 ;  /* 0x0000000792077220 */ /* 0x000fe20000410000 */
[-C--:B------:R-:W-:Y:S01]  /*a650*/  FFMA.FTZ R223, R142, R221.reuse, R223 ;  /* 0x000000dd8edf7223 */ /* 0x080fe200000100df */
[----:B------:R-:W-:Y:S01]  /*a660*/  FMUL.FTZ R221, R168, R221 ;  /* 0x000000dda8dd7220 */ /* 0x000fe20000410000 */
[-C--:B------:R-:W-:Y:S01]  /*a670*/  FMUL.FTZ R214, R211, R84.reuse ;  /* 0x00000054d3d67220 */ /* 0x080fe20000410000 */
[----:B------:R-:W-:Y:S01]  /*a680*/  FFMA.FTZ R7, R152, R219, R7 ;  /* 0x000000db98077223 */ /* 0x000fe20000010007 */
[----:B------:R-:W-:Y:S01]  /*a690*/  FMUL.FTZ R212, R213, R84 ;  /* 0x00000054d5d47220 */ /* 0x000fe20000410000 */
[----:B------:R-:W-:Y:S02]  /*a6a0*/  FFMA.FTZ R221, R142, R11, -R221 ;  /* 0x0000000b8edd7223 */ /* 0x000fe400000108dd */
[C---:B------:R-:W-:Y:S01]  /*a6b0*/  FFMA.FTZ R8, R51.reuse, R214, R7 ;  /* 0x000000d633087223 */ /* 0x040fe20000010007 */
        /* <DEDUP_REMOVED lines=8> */
[-C--:B------:R-:W-:Y:S01]  /*a740*/  FMUL.FTZ R221, R204, R83.reuse ;  /* 0x00000053ccdd7220 */ /* 0x080fe20000410000 */
[----:B------:R-:W-:Y:S01]  /*a750*/  FFMA.FTZ R9, R151, R8, R10 ;  /* 0x0000000897097223 */ /* 0x000fe2000001000a */
[----:B------:R-:W-:Y:S01]  /*a760*/  FMUL.FTZ R219, R200, R83 ;  /* 0x00000053c8db7220 */ /* 0x000fe20000410000 */
[----:B------:R-:W-:Y:S01]  /*a770*/  FMUL.FTZ R225, R140, R223 ;  /* 0x000000df8ce17220 */ /* 0x000fe20000410000 */
[----:B------:R-:W-:Y:S01]  /*a780*/  FFMA.FTZ R7, R50, R221, R6 ;  /* 0x000000dd32077223 */ /* 0x000fe20000010006 */
[----:B------:R-:W-:Y:S01]  /*a790*/  FMUL.FTZ R8, R140, R11 ;  /* 0x0000000b8c087220 */ /* 0x000fe20000410000 */
[----:B------:R-:W-:Y:S01]  /*a7a0*/  FFMA.FTZ R9, R50, R219, R9 ;  /* 0x000000db32097223 */ /* 0x000fe20000010009 */
[----:B------:R-:W-:Y:S01]  /*a7b0*/  FFMA.FTZ R10, R144, R11, -R225 ;  /* 0x0000000b900a7223 */ /* 0x000fe200000108e1 */
[----:B------:R-:W-:Y:S01]  /*a7c0*/  FMUL.FTZ R6, R168, R7 ;  /* 0x00000007a8067220 */ /* 0x000fe20000410000 */
[----:B------:R-:W-:Y:S01]  /*a7d0*/  FFMA.FTZ R116, R144, R223, R8 ;  /* 0x000000df90747223 */ /* 0x000fe20000010008 */
[-C--:B------:R-:W-:Y:S01]  /*a7e0*/  FMUL.FTZ R11, R168, R9.reuse ;  /* 0x00000009a80b7220 */ /* 0x080fe20000410000 */
[-C--:B------:R-:W-:Y:S01]  /*a7f0*/  FMUL.FTZ R216, R207, R82.reuse ;  /* 0x00000052cfd87220 */ /* 0x080fe20000410000 */
[C---:B------:R-:W-:Y:S01]  /*a800*/  FFMA.FTZ R8, R142.reuse, R9, R6 ;  /* 0x000000098e087223 */ /* 0x040fe20000010006 */
[----:B------:R-:W-:Y:S01]  /*a810*/  FMUL.FTZ R218, R209, R82 ;  /* 0x00000052d1da7220 */ /* 0x000fe20000410000 */
[----:B------:R-:W-:Y:S01]  /*a820*/  FFMA.FTZ R11, R142, R7, -R11 ;  /* 0x000000078e0b7223 */ /* 0x000fe2000001080b */
[----:B------:R-:W-:Y:S01]  /*a830*/  FMUL.FTZ R220, R141, R116 ;  /* 0x000000748ddc7220 */ /* 0x000fe20000410000 */
[----:B------:R-:W-:-:S02]  /*a840*/  FFMA.FTZ R8, R49, R216, R8 ;  /* 0x000000d831087223 */ /* 0x000fc40000010008 */
[----:B------:R-:W-:Y:S01]  /*a850*/  FFMA.FTZ R11, R49, R218, R11 ;  /* 0x000000da310b7223 */ /* 0x000fe2000001000b */
[-C--:B------:R-:W-:Y:S01]  /*a860*/  FFMA.FTZ R6, R145, R10.reuse, -R220 ;  /* 0x0000000a91067223 */ /* 0x080fe200000108dc */
[----:B------:R-:W-:Y:S01]  /*a870*/  FMUL.FTZ R10, R141, R10 ;  /* 0x0000000a8d0a7220 */ /* 0x000fe20000410000 */
[C---:B------:R-:W-:Y:S01]  /*a880*/  FMUL.FTZ R9, R161.reuse, R8 ;  /* 0x00000008a1097220 */ /* 0x040fe20000410000 */
[-C--:B------:R-:W-:Y:S02]  /*a890*/  FMUL.FTZ R223, R161, R11.reuse ;  /* 0x0000000ba1df7220 */ /* 0x080fe40000410000 */
[----:B------:R-:W-:Y:S01]  /*a8a0*/  FFMA.FTZ R7, R145, R116, R10 ;  /* 0x0000007491077223 */ /* 0x000fe2000001000a */
[C---:B------:R-:W-:Y:S01]  /*a8b0*/  FFMA.FTZ R10, R162.reuse, R11, -R9 ;  /* 0x0000000ba20a7223 */ /* 0x040fe20000010809 */
[----:B------:R-:W-:Y:S01]  /*a8c0*/  FFMA.FTZ R9, R162, R8, R223 ;  /* 0x00000008a2097223 */ /* 0x000fe200000100df */
[-C--:B------:R-:W-:Y:S01]  /*a8d0*/  FMUL.FTZ R223, R206, R81.reuse ;  /* 0x00000051cedf7220 */ /* 0x080fe20000410000 */
[----:B------:R-:W-:-:S03]  /*a8e0*/  FMUL.FTZ R225, R208, R81 ;  /* 0x00000051d0e17220 */ /* 0x000fc60000410000 */
[C---:B------:R-:W-:Y:S01]  /*a8f0*/  FFMA.FTZ R11, R48.reuse, R223, R9 ;  /* 0x000000df300b7223 */ /* 0x040fe20000010009 */
[----:B------:R-:W-:-:S03]  /*a900*/  FFMA.FTZ R9, R48, R225, R10 ;  /* 0x000000e130097223 */ /* 0x000fc6000001000a */
[C---:B------:R-:W-:Y:S01]  /*a910*/  FMUL.FTZ R227, R140.reuse, R11 ;  /* 0x0000000b8ce37220 */ /* 0x040fe20000410000 */
[-C--:B------:R-:W-:Y:S01]  /*a920*/  FMUL.FTZ R8, R140, R9.reuse ;  /* 0x000000098c087220 */ /* 0x080fe20000410000 */
[-C--:B------:R-:W-:Y:S01]  /*a930*/  FMUL.FTZ R220, R203, R80.reuse ;  /* 0x00000050cbdc7220 */ /* 0x080fe20000410000 */
[----:B------:R-:W-:Y:S01]  /*a940*/  FMUL.FTZ R222, R205, R80 ;  /* 0x00000050cdde7220 */ /* 0x000fe20000410000 */
[C---:B------:R-:W-:Y:S01]  /*a950*/  FFMA.FTZ R227, R144.reuse, R9, -R227 ;  /* 0x0000000990e37223 */ /* 0x040fe200000108e3 */
[----:B------:R-:W-:-:S04]  /*a960*/  FFMA.FTZ R8, R144, R11, R8 ;  /* 0x0000000b90087223 */ /* 0x000fc80000010008 */
[C---:B------:R-:W-:Y:S01]  /*a970*/  FFMA.FTZ R10, R47.reuse, R220, R8 ;  /* 0x000000dc2f0a7223 */ /* 0x040fe20000010008 */
[----:B------:R-:W-:-:S04]  /*a980*/  FFMA.FTZ R8, R47, R222, R227 ;  /* 0x000000de2f087223 */ /* 0x000fc800000100e3 */
[C---:B------:R-:W-:Y:S01]  /*a990*/  FMUL.FTZ R9, R141.reuse, R8 ;  /* 0x000000088d097220 */ /* 0x040fe20000410000 */
[-C--:B------:R-:W-:Y:S01]  /*a9a0*/  FMUL.FTZ R116, R141, R10.reuse ;  /* 0x0000000a8d747220 */ /* 0x080fe20000410000 */
[-C--:B------:R-:W-:Y:S02]  /*a9b0*/  FMUL.FTZ R227, R210, R79.reuse ;  /* 0x0000004fd2e37220 */ /* 0x080fe40000410000 */
[C---:B------:R-:W-:Y:S01]  /*a9c0*/  FFMA.FTZ R9, R145.reuse, R10, R9 ;  /* 0x0000000a91097223 */ /* 0x040fe20000010009 */
[----:B------:R-:W-:Y:S01]  /*a9d0*/  FFMA.FTZ R116, R145, R8, -R116 ;  /* 0x0000000891747223 */ /* 0x000fe20000010874 */
[----:B------:R-:W-:Y:S02]  /*a9e0*/  FMUL.FTZ R229, R202, R79 ;  /* 0x0000004fcae57220 */ /* 0x000fe40000410000 */
        /* <DEDUP_REMOVED lines=75> */
[----:B------:R-:W-:Y:S01]  /*aea0*/  @P3 FADD.FTZ R9, R9, R236 ;  /* 0x000000ec09093221 */ /* 0x000fe20000010000 */
[----:B---3--:R-:W-:Y:S04]  /*aeb0*/  SHFL.IDX PT, R5, R5, RZ, 0x1f ;  /* 0x00001fff05057589 */ /* 0x008fe800000e0000 */
[----:B------:R-:W1:Y:S04]  /*aec0*/  SHFL.UP PT, R7, R7, 0x1, RZ ;  /* 0x0420000007077989 */ /* 0x000e6800000e00ff */
        /* <DEDUP_REMOVED lines=8> */
[----:B------:R-:W-:-:S03]  /*af50*/  FFMA.FTZ R11, R7, R242, R116 ;  /* 0x000000f2070b7223 */ /* 0x000fc60000010074 */
[----:B----4-:R-:W-:Y:S01]  /*af60*/  @P2 FADD.FTZ R242, R9, R10 ;  /* 0x0000000a09f22221 */ /* 0x010fe20000010000 */
[-C--:B0-----:R-:W-:Y:S01]  /*af70*/  FMUL.FTZ R10, R141, R13.reuse ;  /* 0x0000000d8d0a7220 */ /* 0x081fe20000410000 */
[----:B------:R-:W-:-:S03]  /*af80*/  FMUL.FTZ R4, R145, R13 ;  /* 0x0000000d91047220 */ /* 0x000fc60000410000 */
[-C--:B------:R-:W-:Y:S01]  /*af90*/  FFMA.FTZ R7, R145, R12.reuse, -R10 ;  /* 0x0000000c91077223 */ /* 0x080fe2000001080a */
[----:B------:R-:W-:-:S03]  /*afa0*/  FFMA.FTZ R9, -R141, R12, -R4 ;  /* 0x0000000c8d097223 */ /* 0x000fc60000010904 */
[C---:B------:R-:W-:Y:S01]  /*afb0*/  FMUL.FTZ R247, R140.reuse, R7 ;  /* 0x000000078cf77220 */ /* 0x040fe20000410000 */
[----:B------:R-:W-:-:S03]  /*afc0*/  FMUL.FTZ R4, R140, R9 ;  /* 0x000000098c047220 */ /* 0x000fc60000410000 */
[C---:B------:R-:W-:Y:S01]  /*afd0*/  FFMA.FTZ R247, R144.reuse, R9, -R247 ;  /* 0x0000000990f77223 */ /* 0x040fe200000108f7 */
[----:B------:R-:W-:Y:S01]  /*afe0*/  FFMA.FTZ R4, R144, R7, R4 ;  /* 0x0000000790047223 */ /* 0x000fe20000010004 */
[----:B-----5:R-:W-:Y:S02]  /*aff0*/  @P2 FADD.FTZ R5, R8, R11 ;  /* 0x0000000b08052221 */ /* 0x020fe40000010000 */
[C---:B------:R-:W-:Y:S01]  /*b000*/  FMUL.FTZ R7, R161.reuse, R247 ;  /* 0x000000f7a1077220 */ /* 0x040fe20000410000 */
[----:B------:R-:W-:Y:S01]  /*b010*/  FMUL.FTZ R6, R161, R4 ;  /* 0x00000004a1067220 */ /* 0x000fe20000410000 */
[C---:B------:R-:W-:Y:S02]  /*b020*/  FMUL.FTZ R250, R3.reuse, R242 ;  /* 0x000000f203fa7220 */ /* 0x040fe40000410000 */
[C---:B------:R-:W-:Y:S01]  /*b030*/  FFMA.FTZ R9, R162.reuse, R4, R7 ;  /* 0x00000004a2097223 */ /* 0x040fe20000010007 */
[----:B------:R-:W-:Y:S01]  /*b040*/  FMUL.FTZ R7, R3, R5 ;  /* 0x0000000503077220 */ /* 0x000fe20000410000 */
[----:B------:R-:W-:Y:S01]  /*b050*/  FFMA.FTZ R247, R162, R247, -R6 ;  /* 0x000000f7a2f77223 */ /* 0x000fe20000010806 */
[----:B------:R-:W-:-:S02]  /*b060*/  FFMA.FTZ R250, R2, R5, R250 ;  /* 0x0000000502fa7223 */ /* 0x000fc400000100fa */
[----:B------:R-:W-:Y:S01]  /*b070*/  FFMA.FTZ R242, R2, R242, -R7 ;  /* 0x000000f202f27223 */ /* 0x000fe20000010807 */
[C---:B------:R-:W-:Y:S01]  /*b080*/  FMUL.FTZ R2, R168.reuse, R9 ;  /* 0x00000009a8027220 */ /* 0x040fe20000410000 */
[----:B------:R-:W-:-:S03]  /*b090*/  FMUL.FTZ R3, R168, R247 ;  /* 0x000000f7a8037220 */ /* 0x000fc60000410000 */
[C---:B------:R-:W-:Y:S01]  /*b0a0*/  FFMA.FTZ R8, R142.reuse, R247, -R2 ;  /* 0x000000f78e087223 */ /* 0x040fe20000010802 */
[----:B------:R-:W-:Y:S01]  /*b0b0*/  FFMA.FTZ R6, R142, R9, R3 ;  /* 0x000000098e067223 */ /* 0x000fe20000010003 */
[C---:B------:R-:W-:Y:S01]  /*b0c0*/  FMUL.FTZ R2, R141.reuse, R182 ;  /* 0x000000b68d027220 */ /* 0x040fe20000410000 */
[----:B------:R-:W-:-:S03]  /*b0d0*/  FMUL.FTZ R3, R141, R198 ;  /* 0x000000c68d037220 */ /* 0x000fc60000410000 */
[C---:B------:R-:W-:Y:S01]  /*b0e0*/  FFMA.FTZ R4, R145.reuse, R198, -R2 ;  /* 0x000000c691047223 */ /* 0x040fe20000010802 */
[----:B------:R-:W-:-:S04]  /*b0f0*/  FFMA.FTZ R2, R145, R182, R3 ;  /* 0x000000b691027223 */ /* 0x000fc80000010003 */
        /* <DEDUP_REMOVED lines=8> */
[----:B------:R-:W-:Y:S01]  /*b180*/  FADD.FTZ R2, R137, R2 ;  /* 0x0000000289027221 */ /* 0x000fe20000010000 */
[-C--:B------:R-:W-:Y:S01]  /*b190*/  FFMA.FTZ R9, R151, R8.reuse, -R3 ;  /* 0x0000000897097223 */ /* 0x080fe20000010803 */
[----:B------:R-:W-:Y:S01]  /*b1a0*/  FMUL.FTZ R10, R143, R8 ;  /* 0x000000088f0a7220 */ /* 0x000fe20000410000 */
[C---:B------:R-:W-:Y:S01]  /*b1b0*/  FMUL.FTZ R3, R161.reuse, R4 ;  /* 0x00000004a1037220 */ /* 0x040fe20000410000 */
[----:B------:R-:W-:Y:S02]  /*b1c0*/  FMUL.FTZ R5, R161, R2 ;  /* 0x00000002a1057220 */ /* 0x000fe40000410000 */
[----:B------:R-:W-:Y:S01]  /*b1d0*/  FFMA.FTZ R7, R151, R6, R10 ;  /* 0x0000000697077223 */ /* 0x000fe2000001000a */
[----:B------:R-:W-:Y:S01]  /*b1e0*/  FFMA.FTZ R2, R162, R2, R3 ;  /* 0x00000002a2027223 */ /* 0x000fe20000010003 */
[----:B------:R-:W-:Y:S01]  /*b1f0*/  FMUL.FTZ R3, R146, R9 ;  /* 0x0000000992037220 */ /* 0x000fe20000410000 */
[----:B------:R-:W-:Y:S01]  /*b200*/  FFMA.FTZ R5, R162, R4, -R5 ;  /* 0x00000004a2057223 */ /* 0x000fe20000010805 */
[----:B------:R-:W-:-:S02]  /*b210*/  FMUL.FTZ R4, R146, R7 ;  /* 0x0000000792047220 */ /* 0x000fc40000410000 */
[----:B------:R-:W-:Y:S01]  /*b220*/  FFMA.FTZ R11, R152, R7, R3 ;  /* 0x00000007980b7223 */ /* 0x000fe20000010003 */
[----:B------:R-:W-:Y:S01]  /*b230*/  FADD.FTZ R3, R181, R2 ;  /* 0x00000002b5037221 */ /* 0x000fe20000010000 */
[----:B------:R-:W-:Y:S01]  /*b240*/  FADD.FTZ R5, R184, R5 ;  /* 0x00000005b8057221 */ /* 0x000fe20000010000 */
[----:B------:R-:W-:Y:S02]  /*b250*/  FFMA.FTZ R9, R152, R9, -R4 ;  /* 0x0000000998097223 */ /* 0x000fe40000010804 */
[C---:B------:R-:W-:Y:S01]  /*b260*/  FMUL.FTZ R4, R168.reuse, R3 ;  /* 0x00000003a8047220 */ /* 0x040fe20000410000 */
[----:B------:R-:W-:-:S03]  /*b270*/  FMUL.FTZ R7, R168, R5 ;  /* 0x00000005a8077220 */ /* 0x000fc60000410000 */
[----:B------:R-:W-:Y:S01]  /*b280*/  FFMA.FTZ R5, R142, R5, -R4 ;  /* 0x000000058e057223 */ /* 0x000fe20000010804 */
[----:B------:R-:W-:Y:S01]  /*b290*/  FMUL.FTZ R4, R164, R11 ;  /* 0x0000000ba4047220 */ /* 0x000fe20000410000 */
[----:B------:R-:W-:Y:S01]  /*b2a0*/  FFMA.FTZ R2, R142, R3, R7 ;  /* 0x000000038e027223 */ /* 0x000fe20000010007 */
[-C--:B------:R-:W-:Y:S02]  /*b2b0*/  FMUL.FTZ R3, R164, R9.reuse ;  /* 0x00000009a4037220 */ /* 0x080fe40000410000 */
[----:B------:R-:W-:Y:S01]  /*b2c0*/  FFMA.FTZ R9, R178, R9, -R4 ;  /* 0x00000009b2097223 */ /* 0x000fe20000010804 */
[----:B------:R-:W-:Y:S01]  /*b2d0*/  FADD.FTZ R4, R192, R5 ;  /* 0x00000005c0047221 */ /* 0x000fe20000010000 */
[----:B------:R-:W-:-:S03]  /*b2e0*/  FADD.FTZ R2, R149, R2 ;  /* 0x0000000295027221 */ /* 0x000fc60000010000 */
[C---:B------:R-:W-:Y:S01]  /*b2f0*/  FMUL.FTZ R6, R143.reuse, R4 ;  /* 0x000000048f067220 */ /* 0x040fe20000410000 */
[-C--:B------:R-:W-:Y:S01]  /*b300*/  FMUL.FTZ R5, R143, R2.reuse ;  /* 0x000000028f057220 */ /* 0x080fe20000410000 */
[----:B------:R-:W-:Y:S02]  /*b310*/  FFMA.FTZ R11, R178, R11, R3 ;  /* 0x0000000bb20b7223 */ /* 0x000fe40000010003 */
[C---:B------:R-:W-:Y:S01]  /*b320*/  FFMA.FTZ R3, R151.reuse, R2, R6 ;  /* 0x0000000297037223 */ /* 0x040fe20000010006 */
[----:B------:R-:W-:Y:S01]  /*b330*/  FFMA.FTZ R4, R151, R4, -R5 ;  /* 0x0000000497047223 */ /* 0x000fe20000010805 */
[----:B------:R-:W-:Y:S02]  /*b340*/  FMUL.FTZ R2, R148, R9 ;  /* 0x0000000994027220 */ /* 0x000fe40000410000 */
[----:B------:R-:W-:Y:S01]  /*b350*/  FADD.FTZ R3, R174, R3 ;  /* 0x00000003ae037221 */ /* 0x000fe20000010000 */
[----:B------:R-:W-:Y:S01]  /*b360*/  FADD.FTZ R5, R197, R4 ;  /* 0x00000004c5057221 */ /* 0x000fe20000010000 */
[-C--:B------:R-:W-:Y:S01]  /*b370*/  FMUL.FTZ R6, R148, R11.reuse ;  /* 0x0000000b94067220 */ /* 0x080fe20000410000 */
[C---:B------:R-:W-:Y:S01]  /*b380*/  FFMA.FTZ R11, R171.reuse, R11, R2 ;  /* 0x0000000bab0b7223 */ /* 0x040fe20000010002 */
[C---:B------:R-:W-:Y:S01]  /*b390*/  FMUL.FTZ R4, R146.reuse, R3 ;  /* 0x0000000392047220 */ /* 0x040fe20000410000 */
[----:B------:R-:W-:Y:S01]  /*b3a0*/  FMUL.FTZ R7, R146, R5 ;  /* 0x0000000592077220 */ /* 0x000fe20000410000 */
[----:B------:R-:W-:-:S02]  /*b3b0*/  FFMA.FTZ R6, R171, R9, -R6 ;  /* 0x00000009ab067223 */ /* 0x000fc40000010806 */
[C---:B------:R-:W-:Y:S01]  /*b3c0*/  FFMA.FTZ R5, R152.reuse, R5, -R4 ;  /* 0x0000000598057223 */ /* 0x040fe20000010804 */
[----:B------:R-:W-:Y:S01]  /*b3d0*/  FFMA.FTZ R2, R152, R3, R7 ;  /* 0x0000000398027223 */ /* 0x000fe20000010007 */
[C---:B------:R-:W-:Y:S01]  /*b3e0*/  FMUL.FTZ R3, R150.reuse, R11 ;  /* 0x0000000b96037220 */ /* 0x040fe20000410000 */
[-C--:B------:R-:W-:Y:S01]  /*b3f0*/  FMUL.FTZ R4, R150, R6.reuse ;  /* 0x0000000696047220 */ /* 0x080fe20000410000 */
[----:B------:R-:W-:Y:S02]  /*b400*/  FADD.FTZ R5, R190, R5 ;  /* 0x00000005be057221 */ /* 0x000fe40000010000 */
[----:B------:R-:W-:Y:S01]  /*b410*/  FFMA.FTZ R6, R179, R6, -R3 ;  /* 0x00000006b3067223 */ /* 0x000fe20000010803 */
[----:B------:R-:W-:Y:S01]  /*b420*/  FADD.FTZ R3, R147, R2 ;  /* 0x0000000293037221 */ /* 0x000fe20000010000 */
[----:B------:R-:W-:-:S03]  /*b430*/  FMUL.FTZ R7, R164, R5 ;  /* 0x00000005a4077220 */ /* 0x000fc60000410000 */
[-C--:B------:R-:W-:Y:S01]  /*b440*/  FMUL.FTZ R2, R164, R3.reuse ;  /* 0x00000003a4027220 */ /* 0x080fe20000410000 */
[C---:B------:R-:W-:Y:S01]  /*b450*/  FFMA.FTZ R7, R178.reuse, R3, R7 ;  /* 0x00000003b2077223 */ /* 0x040fe20000010007 */
[----:B------:R-:W-:Y:S02]  /*b460*/  FFMA.FTZ R4, R179, R11, R4 ;  /* 0x0000000bb3047223 */ /* 0x000fe40000010004 */
[----:B------:R-:W-:Y:S01]  /*b470*/  FFMA.FTZ R5, R178, R5, -R2 ;  /* 0x00000005b2057223 */ /* 0x000fe20000010802 */
[C---:B------:R-:W-:Y:S01]  /*b480*/  FMUL.FTZ R2, R155.reuse, R6 ;  /* 0x000000069b027220 */ /* 0x040fe20000410000 */
[----:B------:R-:W-:Y:S01]  /*b490*/  FADD.FTZ R7, R180, R7 ;  /* 0x00000007b4077221 */ /* 0x000fe20000010000 */
[-C--:B------:R-:W-:Y:S01]  /*b4a0*/  FMUL.FTZ R9, R155, R4.reuse ;  /* 0x000000049b097220 */ /* 0x080fe20000410000 */
[----:B------:R-:W-:Y:S01]  /*b4b0*/  FADD.FTZ R5, R196, R5 ;  /* 0x00000005c4057221 */ /* 0x000fe20000010000 */
[----:B------:R-:W-:Y:S01]  /*b4c0*/  FFMA.FTZ R3, R153, R4, R2 ;  /* 0x0000000499037223 */ /* 0x000fe20000010002 */
[----:B------:R-:W-:-:S02]  /*b4d0*/  FMUL.FTZ R4, R148, R7 ;  /* 0x0000000794047220 */ /* 0x000fc40000410000 */
[-C--:B------:R-:W-:Y:S01]  /*b4e0*/  FMUL.FTZ R2, R148, R5.reuse ;  /* 0x0000000594027220 */ /* 0x080fe20000410000 */
[----:B------:R-:W-:Y:S01]  /*b4f0*/  FFMA.FTZ R9, R153, R6, -R9 ;  /* 0x0000000699097223 */ /* 0x000fe20000010809 */
[----:B------:R-:W-:Y:S01]  /*b500*/  FFMA.FTZ R4, R171, R5, -R4 ;  /* 0x00000005ab047223 */ /* 0x000fe20000010804 */
[----:B------:R-:W-:Y:S01]  /*b510*/  FMUL.FTZ R6, R165, R3 ;  /* 0x00000003a5067220 */ /* 0x000fe20000410000 */
[----:B------:R-:W-:Y:S01]  /*b520*/  FFMA.FTZ R2, R171, R7, R2 ;  /* 0x00000007ab027223 */ /* 0x000fe20000010002 */
[-C--:B------:R-:W-:Y:S01]  /*b530*/  FMUL.FTZ R5, R165, R9.reuse ;  /* 0x00000009a5057220 */ /* 0x080fe20000410000 */
[----:B------:R-:W-:Y:S01]  /*b540*/  FADD.FTZ R4, R195, R4 ;  /* 0x00000004c3047221 */ /* 0x000fe20000010000 */
[C---:B------:R-:W-:Y:S01]  /*b550*/  FFMA.FTZ R10, R154.reuse, R9, -R6 ;  /* 0x000000099a0a7223 */ /* 0x040fe20000010806 */
[----:B------:R-:W-:Y:S01]  /*b560*/  FADD.FTZ R2, R135, R2 ;  /* 0x0000000287027221 */ /* 0x000fe20000010000 */
[----:B------:R-:W-:Y:S01]  /*b570*/  FFMA.FTZ R8, R154, R3, R5 ;  /* 0x000000039a087223 */ /* 0x000fe20000010005 */
[----:B------:R-:W-:-:S02]  /*b580*/  FMUL.FTZ R6, R150, R4 ;  /* 0x0000000496067220 */ /* 0x000fc40000410000 */
[-C--:B------:R-:W-:Y:S02]  /*b590*/  FMUL.FTZ R3, R150, R2.reuse ;  /* 0x0000000296037220 */ /* 0x080fe40000410000 */
[----:B------:R-:W-:Y:S01]  /*b5a0*/  FFMA.FTZ R6, R179, R2, R6 ;  /* 0x00000002b3067223 */ /* 0x000fe20000010006 */
[----:B------:R-:W-:Y:S01]  /*b5b0*/  FMUL.FTZ R2, R157, R10 ;  /* 0x0000000a9d027220 */ /* 0x000fe20000410000 */
[----:B------:R-:W-:Y:S01]  /*b5c0*/  FFMA.FTZ R3, R179, R4, -R3 ;  /* 0x00000004b3037223 */ /* 0x000fe20000010803 */
[-C--:B------:R-:W-:Y:S02]  /*b5d0*/  FMUL.FTZ R5, R157, R8.reuse ;  /* 0x000000089d057220 */ /* 0x080fe40000410000 */
[----:B------:R-:W-:Y:S01]  /*b5e0*/  FFMA.FTZ R8, R163, R8, R2 ;  /* 0x00000008a3087223 */ /* 0x000fe20000010002 */
[----:B------:R-:W-:Y:S01]  /*b5f0*/  FADD.FTZ R2, R194, R3 ;  /* 0x00000003c2027221 */ /* 0x000fe20000010000 */
[----:B------:R-:W-:Y:S01]  /*b600*/  FADD.FTZ R6, R177, R6 ;  /* 0x00000006b1067221 */ /* 0x000fe20000010000 */
[----:B------:R-:W-:-:S02]  /*b610*/  FFMA.FTZ R10, R163, R10, -R5 ;  /* 0x0000000aa30a7223 */ /* 0x000fc40000010805 */
[C---:B------:R-:W-:Y:S01]  /*b620*/  FMUL.FTZ R4, R155.reuse, R2 ;  /* 0x000000029b047220 */ /* 0x040fe20000410000 */
[----:B------:R-:W-:-:S03]  /*b630*/  FMUL.FTZ R5, R155, R6 ;  /* 0x000000069b057220 */ /* 0x000fc60000410000 */
        /* <DEDUP_REMOVED lines=10> */
[----:B------:R-:W-:-:S02]  /*b6e0*/  FMUL.FTZ R4, R166, R9 ;  /* 0x00000009a6047220 */ /* 0x000fc40000410000 */
[C---:B------:R-:W-:Y:S01]  /*b6f0*/  FFMA.FTZ R2, R154.reuse, R2, -R7 ;  /* 0x000000029a027223 */ /* 0x040fe20000010807 */
[----:B------:R-:W-:Y:S01]  /*b700*/  FFMA.FTZ R5, R154, R3, R5 ;  /* 0x000000039a057223 */ /* 0x000fe20000010005 */
[-C--:B------:R-:W-:Y:S01]  /*b710*/  FMUL.FTZ R3, R166, R11.reuse ;  /* 0x0000000ba6037220 */ /* 0x080fe20000410000 */
[----:B------:R-:W-:Y:S01]  /*b720*/  FFMA.FTZ R11, R158, R11, -R4 ;  /* 0x0000000b9e0b7223 */ /* 0x000fe20000010804 */
[----:B------:R-:W-:Y:S01]  /*b730*/  FADD.FTZ R4, R185, R2 ;  /* 0x00000002b9047221 */ /* 0x000fe20000010000 */
[----:B------:R-:W0:Y:S01]  /*b740*/  S2R R116, SR_TID.X ;  /* 0x0000000000747919 */ /* 0x000e220000002100 */
[----:B------:R-:W-:Y:S02]  /*b750*/  FADD.FTZ R2, R176, R5 ;  /* 0x00000005b0027221 */ /* 0x000fe40000010000 */
[C---:B------:R-:W-:Y:S01]  /*b760*/  FMUL.FTZ R6, R157.reuse, R4 ;  /* 0x000000049d067220 */ /* 0x040fe20000410000 */
[----:B------:R-:W-:Y:S01]  /*b770*/  FFMA.FTZ R9, R158, R9, R3 ;  /* 0x000000099e097223 */ /* 0x000fe20000010003 */
[----:B------:R-:W-:-:S02]  /*b780*/  FMUL.FTZ R3, R157, R2 ;  /* 0x000000029d037220 */ /* 0x000fc40000410000 */
[C---:B------:R-:W-:Y:S02]  /*b790*/  FFMA.FTZ R6, R163.reuse, R2, R6 ;  /* 0x00000002a3067223 */ /* 0x040fe40000010006 */
[----:B------:R-:W-:Y:S02]  /*b7a0*/  FFMA.FTZ R3, R163, R4, -R3 ;  /* 0x00000004a3037223 */ /* 0x000fe40000010803 */
[----:B------:R-:W-:Y:S02]  /*b7b0*/  FADD.FTZ R6, R167, R6 ;  /* 0x00000006a7067221 */ /* 0x000fe40000010000 */
[----:B------:R-:W-:Y:S02]  /*b7c0*/  FADD.FTZ R2, R186, R3 ;  /* 0x00000003ba027221 */ /* 0x000fe40000010000 */
[C---:B------:R-:W-:Y:S02]  /*b7d0*/  FMUL.FTZ R5, R169.reuse, R6 ;  /* 0x00000006a9057220 */ /* 0x040fe40000410000 */
[----:B------:R-:W-:-:S02]  /*b7e0*/  FMUL.FTZ R4, R169, R2 ;  /* 0x00000002a9047220 */ /* 0x000fc40000410000 */
[C---:B------:R-:W-:Y:S01]  /*b7f0*/  FFMA.FTZ R2, R175.reuse, R2, -R5 ;  /* 0x00000002af027223 */ /* 0x040fe20000010805 */
[----:B------:R-:W-:Y:S01]  /*b800*/  UISETP.GE.AND UP0, UPT, UR16, UR43, UPT ;  /* 0x0000002b1000728c */ /* 0x000fe2000bf06270 */
[----:B------:R-:W-:Y:S02]  /*b810*/  FFMA.FTZ R3, R175, R6, R4 ;  /* 0x00000006af037223 */ /* 0x000fe40000010004 */
[----:B------:R-:W-:Y:S02]  /*b820*/  FADD.FTZ R5, R189, R2 ;  /* 0x00000002bd057221 */ /* 0x000fe40000010000 */
[----:B------:R-:W-:Y:S02]  /*b830*/  FADD.FTZ R3, R156, R3 ;  /* 0x000000039c037221 */ /* 0x000fe40000010000 */
[C---:B------:R-:W-:Y:S01]  /*b840*/  FMUL.FTZ R7, R166.reuse, R5 ;  /* 0x00000005a6077220 */ /* 0x040fe20000410000 */
[----:B------:R-:W-:Y:S01]  /*b850*/  PLOP3.LUT P2, PT, PT, PT, UP0, 0x80, 0x8 ;  /* 0x000000000008781c */ /* 0x000fe20003f4f008 */
[----:B------:R-:W-:-:S02]  /*b860*/  FMUL.FTZ R4, R166, R3 ;  /* 0x00000003a6047220 */ /* 0x000fc40000410000 */
[----:B------:R-:W-:Y:S01]  /*b870*/  FFMA.FTZ R2, R158, R3, R7 ;  /* 0x000000039e027223 */ /* 0x000fe20000010007 */
[----:B0-----:R-:W-:Y:S01]  /*b880*/  ISETP.NE.OR P2, PT, R116, RZ, P2 ;  /* 0x000000ff7400720c */ /* 0x001fe20001745670 */
[----:B------:R-:W-:Y:S02]  /*b890*/  FFMA.FTZ R5, R158, R5, -R4 ;  /* 0x000000059e057223 */ /* 0x000fe40000010804 */
[----:B------:R-:W-:Y:S02]  /*b8a0*/  FADD.FTZ R3, R159, R2 ;  /* 0x000000029f037221 */ /* 0x000fe40000010000 */
[----:B------:R-:W-:Y:S02]  /*b8b0*/  FADD.FTZ R5, R188, R5 ;  /* 0x00000005bc057221 */ /* 0x000fe40000010000 */
[----:B------:R-:W-:-:S04]  /*b8c0*/  FMUL.FTZ R2, R172, R3 ;  /* 0x00000003ac027220 */ /* 0x000fc80000410000 */
[-C--:B------:R-:W-:Y:S01]  /*b8d0*/  FFMA.FTZ R244, R160, R5.reuse, -R2 ;  /* 0x00000005a0f47223 */ /* 0x080fe20000010802 */
[----:B------:R-:W-:Y:S01]  /*b8e0*/  LOP3.LUT R2, R116, 0x1f, RZ, 0xc0, !PT ;  /* 0x0000001f74027812 */ /* 0x000fe200078ec0ff */
[----:B------:R-:W-:Y:S01]  /*b8f0*/  VOTEU.ALL UP0, P2 ;  /* 0x0000000000ff7886 */ /* 0x000fe20001000000 */
[----:B------:R-:W-:Y:S02]  /*b900*/  FMUL.FTZ R7, R172, R5 ;  /* 0x00000005ac077220 */ /* 0x000fe40000410000 */
[----:B------:R-:W-:Y:S01]  /*b910*/  ISETP.NE.AND P3, PT, R2, 0x1f, PT ;  /* 0x0000001f0200780c */ /* 0x000fe20003f65270 */
[----:B------:R-:W-:Y:S02]  /*b920*/  HFMA2 R5, -RZ, RZ, 0, 0 ;  /* 0x00000000ff057431 */ /* 0x000fe400000001ff */
[C---:B------:R-:W-:Y:S01]  /*b930*/  FMUL.FTZ R247, R172.reuse, R11 ;  /* 0x0000000bacf77220 */ /* 0x040fe20000410000 */
[----:B------:R-:W-:Y:S01]  /*b940*/  FMUL.FTZ R248, R172, R9 ;  /* 0x00000009acf87220 */ /* 0x000fe20000410000 */
[----:B------:R-:W-:Y:S01]  /*b950*/  FFMA.FTZ R246, R160, R3, R7 ;  /* 0x00000003a0f67223 */ /* 0x000fe20000010007 */
[----:B------:R-:W-:Y:S01]  /*b960*/  @!UP0 ULEA UR14, UR8, UR25, 0x4 ;  /* 0x00000019080e8291 */ /* 0x000fe2000f8e20ff */
[----:B------:R-:W-:-:S02]  /*b970*/  MOV R4, 0x3f800000 ;  /* 0x3f80000000047802 */ /* 0x000fc40000000f00 */
[----:B------:R-:W-:Y:S01]  /*b980*/  CS2R R6, SRZ ;  /* 0x0000000000067805 */ /* 0x000fe2000001ff00 */
[C---:B------:R-:W-:Y:S01]  /*b990*/  FFMA.FTZ R247, R160.reuse, R9, R247 ;  /* 0x00000009a0f77223 */ /* 0x040fe200000100f7 */
[----:B------:R-:W-:Y:S01]  /*b9a0*/  FFMA.FTZ R248, R160, R11, -R248 ;  /* 0x0000000ba0f87223 */ /* 0x000fe200000108f8 */
[----:B------:R-:W-:Y:S01]  /*b9b0*/  FADD.FTZ R246, R173, R246 ;  /* 0x000000f6adf67221 */ /* 0x000fe20000010000 */
[----:B------:R-:W-:Y:S01]  /*b9c0*/  FADD.FTZ R244, R193, R244 ;  /* 0x000000f4c1f47221 */ /* 0x000fe20000010000 */
[----:B------:R-:W-:Y:S01]  /*b9d0*/  BSSY.RECONVERGENT B0, `(.L_x_13375) ;  /* 0x0000011000007945 */ /* 0x000fe20003800200 */
[----:B------:R0:W1:Y:S04]  /*b9e0*/  SHFL.DOWN PT, R3, R247, 0x1, 0x1f ;  /* 0x08201f00f7037f89 */ /* 0x00006800000e0000 */
        /* <DEDUP_REMOVED lines=13> */
[C---:B-1----:R-:W-:Y:S01]  /*bac0*/  FFMA.FTZ R247, R3.reuse, R247, -R8 ;  /* 0x000000f703f77223 */ /* 0x042fe20000010808 */
[----:B------:R-:W-:-:S07]  /*bad0*/  FFMA.FTZ R248, R3, R248, R11 ;  /* 0x000000f803f87223 */ /* 0x000fce000001000b */
.L_x_13376:
[----:B------:R-:W-:Y:S05]  /*bae0*/  BSYNC.RECONVERGENT B0 ;  /* 0x0000000000007941 */ /* 0x000fea0003800200 */
.L_x_13375:
[----:B------:R-:W-:Y:S01]  /*baf0*/  ISETP.GT.U32.AND P2, PT, R2, 0x1d, PT ;  /* 0x0000001d0200780c */ /* 0x000fe20003f44070 */
[----:B-1----:R1:W1:Y:S01]  /*bb00*/  SHFL.DOWN PT, R3, R247, 0x2, 0x1f ;  /* 0x08401f00f7037f89 */ /* 0x00226200000e0000 */
[----:B------:R-:W-:Y:S03]  /*bb10*/  BSSY.RECONVERGENT B0, `(.L_x_13377) ;  /* 0x000000f000007945 */ /* 0x000fe60003800200 */
[----:B---3--:R3:W1:Y:S04]  /*bb20*/  SHFL.DOWN PT, R10, R248, 0x2, 0x1f ;  /* 0x08401f00f80a7f89 */ /* 0x00866800000e0000 */
[----:B----4-:R3:W4:Y:S04]  /*bb30*/  SHFL.DOWN PT, R249, R246, 0x2, 0x1f ;  /* 0x08401f00f6f97f89 */ /* 0x01072800000e0000 */
[----:B0-----:R3:W0:Y:S01]  /*bb40*/  SHFL.DOWN PT, R11, R244, 0x2, 0x1f ;  /* 0x08401f00f40b7f89 */ /* 0x00162200000e0000 */
[----:B------:R-:W-:Y:S05]  /*bb50*/  @P2 BRA `(.L_x_13378) ;  /* 0x0000000000282947 */ /* 0x000fea0003800000 */
[-C--:B0-----:R-:W-:Y:S01]  /*bb60*/  FMUL.FTZ R8, R248, R11.reuse ;  /* 0x0000000bf8087220 */ /* 0x081fe20000410000 */
[----:B------:R-:W-:-:S03]  /*bb70*/  FMUL.FTZ R11, R247, R11 ;  /* 0x0000000bf70b7220 */ /* 0x000fc60000410000 */
[CC--:B----4-:R-:W-:Y:S01]  /*bb80*/  FFMA.FTZ R9, R247.reuse, R249.reuse, -R8 ;  /* 0x000000f9f7097223 */ /* 0x0d0fe20000010808 */
[C---:B------:R-:W-:Y:S01]  /*bb90*/  FFMA.FTZ R249, R248.reuse, R249, R11 ;  /* 0x000000f9f8f97223 */ /* 0x040fe2000001000b */
[-C--:B-1----:R-:W-:Y:S01]  /*bba0*/  FMUL.FTZ R8, R248, R10.reuse ;  /* 0x0000000af8087220 */ /* 0x082fe20000410000 */
[C---:B------:R-:W-:Y:S01]  /*bbb0*/  FMUL.FTZ R11, R247.reuse, R10 ;  /* 0x0000000af70b7220 */ /* 0x040fe20000410000 */
[----:B---3--:R-:W-:Y:S01]  /*bbc0*/  FADD.FTZ R246, R246, R9 ;  /* 0x00000009f6f67221 */ /* 0x008fe20000010000 */
[----:B------:R-:W-:Y:S01]  /*bbd0*/  FADD.FTZ R244, R244, R249 ;  /* 0x000000f9f4f47221 */ /* 0x000fe20000010000 */
[-C--:B------:R-:W-:Y:S01]  /*bbe0*/  FFMA.FTZ R247, R247, R3.reuse, -R8 ;  /* 0x00000003f7f77223 */ /* 0x080fe20000010808 */
[----:B------:R-:W-:-:S07]  /*bbf0*/  FFMA.FTZ R248, R248, R3, R11 ;  /* 0x00000003f8f87223 */ /* 0x000fce000001000b */
.L_x_13378:
[----:B------:R-:W-:Y:S05]  /*bc00*/  BSYNC.RECONVERGENT B0 ;  /* 0x0000000000007941 */ /* 0x000fea0003800200 */
.L_x_13377:
[----:B------:R-:W-:Y:S01]  /*bc10*/  ISETP.GT.U32.AND P2, PT, R2, 0x1b, PT ;  /* 0x0000001b0200780c */ /* 0x000fe20003f44070 */
[----:B-1----:R1:W1:Y:S01]  /*bc20*/  SHFL.DOWN PT, R3, R247, 0x4, 0x1f ;  /* 0x08801f00f7037f89 */ /* 0x00226200000e0000 */
[----:B------:R-:W-:Y:S03]  /*bc30*/  BSSY.RECONVERGENT B0, `(.L_x_13379) ;  /* 0x000000f000007945 */ /* 0x000fe60003800200 */
[----:B------:R0:W1:Y:S04]  /*bc40*/  SHFL.DOWN PT, R10, R248, 0x4, 0x1f ;  /* 0x08801f00f80a7f89 */ /* 0x00006800000e0000 */
[----:B----4-:R4:W1:Y:S04]  /*bc50*/  SHFL.DOWN PT, R249, R246, 0x4, 0x1f ;  /* 0x08801f00f6f97f89 */ /* 0x01086800000e0000 */
[----:B0-----:R4:W0:Y:S01]  /*bc60*/  SHFL.DOWN PT, R11, R244, 0x4, 0x1f ;  /* 0x08801f00f40b7f89 */ /* 0x00182200000e0000 */
[----:B------:R-:W-:Y:S05]  /*bc70*/  @P2 BRA `(.L_x_13380) ;  /* 0x0000000000282947 */ /* 0x000fea0003800000 */
[-C--:B0-----:R-:W-:Y:S01]  /*bc80*/  FMUL.FTZ R8, R248, R11.reuse ;  /* 0x0000000bf8087220 */ /* 0x081fe20000410000 */
[----:B------:R-:W-:-:S03]  /*bc90*/  FMUL.FTZ R11, R247, R11 ;  /* 0x0000000bf70b7220 */ /* 0x000fc60000410000 */
[CC--:B-1----:R-:W-:Y:S01]  /*bca0*/  FFMA.FTZ R9, R247.reuse, R249.reuse, -R8 ;  /* 0x000000f9f7097223 */ /* 0x0c2fe20000010808 */
[C---:B------:R-:W-:Y:S01]  /*bcb0*/  FFMA.FTZ R249, R248.reuse, R249, R11 ;  /* 0x000000f9f8f97223 */ /* 0x040fe2000001000b */
[-C--:B------:R-:W-:Y:S01]  /*bcc0*/  FMUL.FTZ R8, R248, R10.reuse ;  /* 0x0000000af8087220 */ /* 0x080fe20000410000 */
[C---:B------:R-:W-:Y:S01]  /*bcd0*/  FMUL.FTZ R11, R247.reuse, R10 ;  /* 0x0000000af70b7220 */ /* 0x040fe20000410000 */
[----:B---34-:R-:W-:Y:S01]  /*bce0*/  FADD.FTZ R246, R246, R9 ;  /* 0x00000009f6f67221 */ /* 0x018fe20000010000 */
[----:B------:R-:W-:Y:S01]  /*bcf0*/  FADD.FTZ R244, R244, R249 ;  /* 0x000000f9f4f47221 */ /* 0x000fe20000010000 */
[-C--:B------:R-:W-:Y:S01]  /*bd00*/  FFMA.FTZ R247, R247, R3.reuse, -R8 ;  /* 0x00000003f7f77223 */ /* 0x080fe20000010808 */
[----:B------:R-:W-:-:S07]  /*bd10*/  FFMA.FTZ R248, R248, R3, R11 ;  /* 0x00000003f8f87223 */ /* 0x000fce000001000b */
.L_x_13380:
[----:B------:R-:W-:Y:S05]  /*bd20*/  BSYNC.RECONVERGENT B0 ;  /* 0x0000000000007941 */ /* 0x000fea0003800200 */
.L_x_13379:
[----:B------:R-:W-:Y:S01]  /*bd30*/  ISETP.GT.U32.AND P2, PT, R2, 0x17, PT ;  /* 0x000000170200780c */ /* 0x000fe20003f44070 */
[----:B-1----:R1:W1:Y:S01]  /*bd40*/  SHFL.DOWN PT, R3, R247, 0x8, 0x1f ;  /* 0x09001f00f7037f89 */ /* 0x00226200000e0000 */
[----:B------:R-:W-:Y:S03]  /*bd50*/  BSSY.RECONVERGENT B0, `(.L_x_13381) ;  /* 0x000000f000007945 */ /* 0x000fe60003800200 */
[----:B------:R0:W1:Y:S04]  /*bd60*/  SHFL.DOWN PT, R10, R248, 0x8, 0x1f ;  /* 0x09001f00f80a7f89 */ /* 0x00006800000e0000 */
[----:B------:R1:W1:Y:S04]  /*bd70*/  SHFL.DOWN PT, R249, R246, 0x8, 0x1f ;  /* 0x09001f00f6f97f89 */ /* 0x00026800000e0000 */
        /* <DEDUP_REMOVED lines=12> */
.L_x_13382:
[----:B------:R-:W-:Y:S05]  /*be40*/  BSYNC.RECONVERGENT B0 ;  /* 0x0000000000007941 */ /* 0x000fea0003800200 */
.L_x_13381:
        /* <DEDUP_REMOVED lines=17> */
.L_x_13384:
[----:B------:R-:W-:Y:S05]  /*bf60*/  BSYNC.RECONVERGENT B0 ;  /* 0x0000000000007941 */ /* 0x000fea0003800200 */
.L_x_13383:
[----:B-1----:R-:W2:Y:S01]  /*bf70*/  SHFL.IDX PT, R249, R248, RZ, 0x1f ;  /* 0x00001ffff8f97589 */ /* 0x002ea200000e0000 */
[----:B------:R-:W-:Y:S01]  /*bf80*/  ISETP.NE.AND P2, PT, R116, RZ, PT ;  /* 0x000000ff7400720c */ /* 0x000fe20003f45270 */
[----:B------:R-:W-:Y:S01]  /*bf90*/  FADD.FTZ R242, R245, R242 ;  /* 0x000000f2f5f27221 */ /* 0x000fe20000010000 */
[----:B------:R-:W-:Y:S01]  /*bfa0*/  BSSY.RECONVERGENT B0, `(.L_x_13385) ;  /* 0x0000255000007945 */ /* 0x000fe20003800200 */
[----:B------:R-:W1:Y:S01]  /*bfb0*/  SHFL.IDX PT, R3, R247, RZ, 0x1f ;  /* 0x00001ffff7037589 */ /* 0x000e6200000e0000 */
[----:B------:R-:W-:-:S03]  /*bfc0*/  P2R R236, PR, RZ, 0x4 ;  /* 0x00000004ffec7803 */ /* 0x000fc60000000000 */
[----:B------:R-:W-:Y:S04]  /*bfd0*/  SHFL.IDX PT, R10, R246, RZ, 0x1f ;  /* 0x00001ffff60a7589 */ /* 0x000fe800000e0000 */
[----:B0-----:R-:W0:Y:S02]  /*bfe0*/  SHFL.IDX PT, R11, R244, RZ, 0x1f ;  /* 0x00001ffff40b7589 */ /* 0x001e2400000e0000 */
[----:B------:R-:W-:Y:S02]  /*bff0*/  VOTEU.ALL UP0, P2 ;  /* 0x0000000000ff7886 */ /* 0x000fe40001000000 */
[----:B---3--:R-:W-:Y:S03]  /*c000*/  SHFL.DOWN PT, R248, R248, 0x1, 0x1f ;  /* 0x08201f00f8f87f89 */ /* 0x008fe600000e0000 */
[----:B------:R-:W-:Y:S01]  /*c010*/  @!UP0 ULEA UR14, UR8, UR25, 0x4 ;  /* 0x00000019080e8291 */ /* 0x000fe2000f8e20ff */
[----:B------:R-:W-:Y:S01]  /*c020*/  SHFL.DOWN PT, R247, R247, 0x1, 0x1f ;  /* 0x08201f00f7f77f89 */ /* 0x000fe200000e0000 */
[C---:B--2---:R-:W-:Y:S01]  /*c030*/  FMUL.FTZ R252, R249.reuse, R4 ;  /* 0x00000004f9fc7220 */ /* 0x044fe20000410000 */
[----:B------:R-:W-:-:S02]  /*c040*/  FMUL.FTZ R8, R249, R5 ;  /* 0x00000005f9087220 */ /* 0x000fc40000410000 */
[----:B----4-:R-:W-:Y:S01]  /*c050*/  SHFL.DOWN PT, R244, R244, 0x1, 0x1f ;  /* 0x08201f00f4f47f89 */ /* 0x010fe200000e0000 */
[C---:B-1----:R-:W-:Y:S01]  /*c060*/  FFMA.FTZ R9, R3.reuse, R5, R252 ;  /* 0x0000000503097223 */ /* 0x042fe200000100fc */
[----:B------:R-:W-:Y:S01]  /*c070*/  FFMA.FTZ R8, R3, R4, -R8 ;  /* 0x0000000403087223 */ /* 0x000fe20000010808 */
[C---:B------:R-:W-:Y:S01]  /*c080*/  FMUL.FTZ R252, R249.reuse, R6 ;  /* 0x00000006f9fc7220 */ /* 0x040fe20000410000 */
[----:B------:R-:W-:-:S03]  /*c090*/  FMUL.FTZ R4, R249, R7 ;  /* 0x00000007f9047220 */ /* 0x000fc60000410000 */
[C---:B------:R-:W-:Y:S01]  /*c0a0*/  FFMA.FTZ R252, R3.reuse, R7, R252 ;  /* 0x0000000703fc7223 */ /* 0x040fe200000100fc */
[----:B------:R-:W-:Y:S01]  /*c0b0*/  FFMA.FTZ R5, R3, R6, -R4 ;  /* 0x0000000603057223 */ /* 0x000fe20000010804 */
[----:B------:R-:W1:Y:S01]  /*c0c0*/  SHFL.IDX PT, R7, R7, RZ, 0x1f ;  /* 0x00001fff07077589 */ /* 0x000e6200000e0000 */
[----:B------:R-:W-:Y:S01]  /*c0d0*/  FADD.FTZ R3, R243, R250 ;  /* 0x000000faf3037221 */ /* 0x000fe20000010000 */
[----:B0-----:R-:W-:Y:S01]  /*c0e0*/  FADD.FTZ R11, R11, R252 ;  /* 0x000000fc0b0b7221 */ /* 0x001fe20000010000 */
[----:B------:R-:W-:Y:S01]  /*c0f0*/  FADD.FTZ R10, R10, R5 ;  /* 0x000000050a0a7221 */ /* 0x000fe20000010000 */
[----:B------:R-:W0:Y:S01]  /*c100*/  SHFL.IDX PT, R6, R6, RZ, 0x1f ;  /* 0x00001fff06067589 */ /* 0x000e2200000e0000 */
[CC--:B------:R-:W-:Y:S01]  /*c110*/  FMUL.FTZ R250, R172.reuse, R242.reuse ;  /* 0x000000f2acfa7220 */ /* 0x0c0fe20000410000 */
[-C--:B------:R-:W-:Y:S02]  /*c120*/  FMUL.FTZ R5, R172, R3.reuse ;  /* 0x00000003ac057220 */ /* 0x080fe40000410000 */
[----:B------:R2:W-:Y:S01]  /*c130*/  @!P2 STS.128 [UR14+0x2e10], R8 ;  /* 0x002e1008ff00a988 */ /* 0x0005e20008000c0e */
[----:B------:R-:W-:Y:S01]  /*c140*/  FFMA.FTZ R243, R160, R3, R250 ;  /* 0x00000003a0f37223 */ /* 0x000fe200000100fa */
[----:B------:R-:W-:Y:S01]  /*c150*/  ISETP.NE.AND P2, PT, R116, 0x1f, PT ;  /* 0x0000001f7400780c */ /* 0x000fe20003f45270 */
[----:B------:R-:W-:Y:S01]  /*c160*/  FFMA.FTZ R4, R160, R242, -R5 ;  /* 0x000000f2a0047223 */ /* 0x000fe20000010805 */
[----:B------:R-:W3:Y:S01]  /*c170*/  SHFL.DOWN PT, R9, R246, 0x1, 0x1f ;  /* 0x08201f00f6097f89 */ /* 0x000ee200000e0000 */
[C---:B------:R-:W-:Y:S01]  /*c180*/  FFMA.FTZ R243, R75.reuse, R238, R243 ;  /* 0x000000ee4bf37223 */ /* 0x040fe200000100f3 */
[----:B------:R-:W-:Y:S01]  /*c190*/  ULEA UR14, UR16, 0xfffffc00, 0xa ;  /* 0xfffffc00100e7891 */ /* 0x000fe2000f8e50ff */
[----:B------:R-:W-:-:S02]  /*c1a0*/  FFMA.FTZ R245, R75, R240, R4 ;  /* 0x000000f04bf57223 */ /* 0x000fc40000010004 */
[----:B------:R-:W-:Y:S01]  /*c1b0*/  FMUL.FTZ R5, R166, R243 ;  /* 0x000000f3a6057220 */ /* 0x000fe20000410000 */
[----:B------:R-:W-:-:S03]  /*c1c0*/  USHF.R.S32.HI UR15, URZ, 0x1f, UR14 ;  /* 0x0000001fff0f7899 */ /* 0x000fc6000801140e */
[----:B------:R-:W-:Y:S01]  /*c1d0*/  FFMA.FTZ R5, R158, R245, -R5 ;  /* 0x000000f59e057223 */ /* 0x000fe20000010805 */
[----:B--2---:R-:W-:Y:S01]  /*c1e0*/  FMUL.FTZ R10, R78, R94 ;  /* 0x0000005e4e0a7220 */ /* 0x004fe20000410000 */
[----:B-1----:R-:W-:Y:S02]  /*c1f0*/  @P2 FMUL.FTZ R4, R248, R7 ;  /* 0x00000007f8042220 */ /* 0x002fe40000410000 */
[----:B------:R-:W-:Y:S01]  /*c200*/  FFMA.FTZ R240, R72, R235, R5 ;  /* 0x000000eb48f07223 */ /* 0x000fe20000010005 */
[----:B------:R-:W-:Y:S01]  /*c210*/  FMUL.FTZ R5, R166, R245 ;  /* 0x000000f5a6057220 */ /* 0x000fe20000410000 */
[CC--:B0-----:R-:W-:Y:S01]  /*c220*/  @P2 FFMA.FTZ R4, R247.reuse, R6.reuse, -R4 ;  /* 0x00000006f7042223 */ /* 0x0c1fe20000010804 */
[----:B------:R-:W-:Y:S02]  /*c230*/  @P2 FMUL.FTZ R247, R247, R7 ;  /* 0x00000007f7f72220 */ /* 0x000fe40000410000 */
[----:B------:R-:W-:Y:S02]  /*c240*/  FFMA.FTZ R5, R158, R243, R5 ;  /* 0x000000f39e057223 */ /* 0x000fe40000010005 */
[----:B------:R-:W-:-:S02]  /*c250*/  @P2 FFMA.FTZ R247, R248, R6, R247 ;  /* 0x00000006f8f72223 */ /* 0x000fc400000100f7 */
[----:B------:R-:W-:Y:S01]  /*c260*/  FFMA.FTZ R238, R72, R233, R5 ;  /* 0x000000e948ee7223 */ /* 0x000fe20000010005 */
[----:B---3--:R-:W-:Y:S01]  /*c270*/  @P2 FADD.FTZ R6, R9, R4 ;  /* 0x0000000409062221 */ /* 0x008fe20000010000 */
[C---:B------:R-:W-:Y:S02]  /*c280*/  FMUL.FTZ R4, R169.reuse, R240 ;  /* 0x000000f0a9047220 */ /* 0x040fe40000410000 */
[-C--:B------:R-:W-:Y:S01]  /*c290*/  FMUL.FTZ R5, R169, R238.reuse ;  /* 0x000000eea9057220 */ /* 0x080fe20000410000 */
[----:B------:R-:W-:Y:S01]  /*c2a0*/  @P2 FADD.FTZ R7, R244, R247 ;  /* 0x000000f7f4072221 */ /* 0x000fe20000010000 */
[C---:B------:R-:W-:Y:S02]  /*c2b0*/  FFMA.FTZ R4, R175.reuse, R238, R4 ;  /* 0x000000eeaf047223 */ /* 0x040fe40000010004 */
[----:B------:R-:W-:Y:S01]  /*c2c0*/  FFMA.FTZ R5, R175, R240, -R5 ;  /* 0x000000f0af057223 */ /* 0x000fe20000010805 */
[----:B------:R-:W-:Y:S01]  /*c2d0*/  FMUL.FTZ R11, R7, R13 ;  /* 0x0000000d070b7220 */ /* 0x000fe20000410000 */
[----:B------:R-:W-:-:S02]  /*c2e0*/  FFMA.FTZ R233, R69, R230, R4 ;  /* 0x000000e645e97223 */ /* 0x000fc40000010004 */
[----:B------:R-:W-:Y:S01]  /*c2f0*/  FFMA.FTZ R235, R69, R228, R5 ;  /* 0x000000e445eb7223 */ /* 0x000fe20000010005 */
[-C--:B------:R-:W-:Y:S01]  /*c300*/  FFMA.FTZ R11, R6, R12.reuse, R11 ;  /* 0x0000000c060b7223 */ /* 0x080fe2000001000b */
[C---:B------:R-:W-:Y:S02]  /*c310*/  FMUL.FTZ R4, R157.reuse, R233 ;  /* 0x000000e99d047220 */ /* 0x040fe40000410000 */
[-C--:B------:R-:W-:Y:S01]  /*c320*/  FMUL.FTZ R8, R157, R235.reuse ;  /* 0x000000eb9d087220 */ /* 0x080fe20000410000 */
[----:B------:R-:W-:Y:S01]  /*c330*/  FADD.FTZ R182, R182, R11 ;  /* 0x0000000bb6b67221 */ /* 0x000fe20000010000 */
[C---:B------:R-:W-:Y:S01]  /*c340*/  FFMA.FTZ R5, R163.reuse, R235, -R4 ;  /* 0x000000eba3057223 */ /* 0x040fe20000010804 */
[----:B------:R-:W-:Y:S01]  /*c350*/  FMUL.FTZ R4, R6, R13 ;  /* 0x0000000d06047220 */ /* 0x000fe20000410000 */
[----:B------:R-:W-:Y:S02]  /*c360*/  FFMA.FTZ R8, R163, R233, R8 ;  /* 0x000000e9a3087223 */ /* 0x000fe40000010008 */
[C---:B------:R-:W-:Y:S01]  /*c370*/  FFMA.FTZ R230, R66.reuse, R237, R5 ;  /* 0x000000ed42e67223 */ /* 0x040fe20000010005 */
[----:B------:R-:W-:Y:S01]  /*c380*/  FFMA.FTZ R13, R7, R12, -R4 ;  /* 0x0000000c070d7223 */ /* 0x000fe20000010804 */
[----:B------:R-:W-:Y:S01]  /*c390*/  FFMA.FTZ R228, R66, R231, R8 ;  /* 0x000000e742e47223 */ /* 0x000fe20000010008 */
[----:B------:R-:W-:Y:S01]  /*c3a0*/  FFMA.FTZ R12, -R117, R10, R242 ;  /* 0x0000000a750c7223 */ /* 0x000fe200000101f2 */
[C---:B------:R-:W-:Y:S01]  /*c3b0*/  FMUL.FTZ R7, R165.reuse, R230 ;  /* 0x000000e6a5077220 */ /* 0x040fe20000410000 */
[----:B------:R-:W-:Y:S01]  /*c3c0*/  FFMA.FTZ R10, R118, -R10, R3 ;  /* 0x8000000a760a7223 */ /* 0x000fe20000010003 */
[-C--:B------:R-:W-:Y:S01]  /*c3d0*/  FMUL.FTZ R5, R165, R228.reuse ;  /* 0x000000e4a5057220 */ /* 0x080fe20000410000 */
[----:B------:R-:W-:Y:S01]  /*c3e0*/  FFMA.FTZ R3, R0, -R3, RZ ;  /* 0x8000000300037223 */ /* 0x000fe200000100ff */
[C---:B------:R-:W-:Y:S01]  /*c3f0*/  FFMA.FTZ R4, R154.reuse, R228, R7 ;  /* 0x000000e49a047223 */ /* 0x040fe20000010007 */
[----:B------:R-:W-:Y:S01]  /*c400*/  MOV R7, UR40 ;  /* 0x0000002800077c02 */ /* 0x000fe20008000f00 */
[----:B------:R-:W-:-:S02]  /*c410*/  FFMA.FTZ R5, R154, R230, -R5 ;  /* 0x000000e69a057223 */ /* 0x000fc40000010805 */
[C---:B------:R-:W-:Y:S02]  /*c420*/  FFMA.FTZ R231, R63.reuse, R234, R4 ;  /* 0x000000ea3fe77223 */ /* 0x040fe40000010004 */
[----:B------:R-:W-:Y:S02]  /*c430*/  FFMA.FTZ R237, R63, R232, R5 ;  /* 0x000000e83fed7223 */ /* 0x000fe40000010005 */
[C---:B------:R-:W-:Y:S02]  /*c440*/  FMUL.FTZ R4, R155.reuse, R231 ;  /* 0x000000e79b047220 */ /* 0x040fe40000410000 */
[-C--:B------:R-:W-:Y:S02]  /*c450*/  FMUL.FTZ R6, R155, R237.reuse ;  /* 0x000000ed9b067220 */ /* 0x080fe40000410000 */
[C---:B------:R-:W-:Y:S01]  /*c460*/  FFMA.FTZ R5, R153.reuse, R237, -R4 ;  /* 0x000000ed99057223 */ /* 0x040fe20000010804 */
[----:B------:R-:W-:Y:S01]  /*c470*/  LOP3.LUT R4, R116, UR14, RZ, 0xfc, !PT ;  /* 0x0000000e74047c12 */ /* 0x000fe2000f8efcff */
[----:B------:R-:W-:-:S02]  /*c480*/  FFMA.FTZ R6, R153, R231, R6 ;  /* 0x000000e799067223 */ /* 0x000fc40000010006 */
[C---:B------:R-:W-:Y:S01]  /*c490*/  FFMA.FTZ R232, R60.reuse, R241, R5 ;  /* 0x000000f13ce87223 */ /* 0x040fe20000010005 */
[----:B------:R-:W-:Y:S01]  /*c4a0*/  MOV R5, UR15 ;  /* 0x0000000f00057c02 */ /* 0x000fe20008000f00 */
[----:B------:R-:W-:Y:S01]  /*c4b0*/  FFMA.FTZ R234, R60, R239, R6 ;  /* 0x000000ef3cea7223 */ /* 0x000fe20000010006 */
[----:B------:R-:W-:Y:S01]  /*c4c0*/  FFMA.FTZ R239, R0, R242, RZ ;  /* 0x000000f200ef7223 */ /* 0x000fe200000100ff */
[----:B------:R-:W-:Y:S01]  /*c4d0*/  FFMA.FTZ R242, R28, -R243, R3 ;  /* 0x800000f31cf27223 */ /* 0x000fe20000010003 */
[----:B------:R-:W-:Y:S01]  /*c4e0*/  IMAD.WIDE.U32 R6, R7, UR8, R4 ;  /* 0x0000000807067c25 */ /* 0x000fe2000f8e0004 */
[----:B------:R-:W-:-:S03]  /*c4f0*/  MOV R5, UR41 ;  /* 0x0000002900057c02 */ /* 0x000fc60008000f00 */
[----:B------:R-:W-:Y:S01]  /*c500*/  FFMA.FTZ R241, R27, -R238, R242 ;  /* 0x800000ee1bf17223 */ /* 0x000fe200000100f2 */
[----:B------:R-:W-:Y:S01]  /*c510*/  LEA R8, P2, R6, UR10, 0x2 ;  /* 0x0000000a06087c11 */ /* 0x000fe2000f8410ff */
[----:B------:R-:W-:Y:S02]  /*c520*/  IMAD R5, R5, UR8, R7 ;  /* 0x0000000805057c24 */ /* 0x000fe4000f8e0207 */
[----:B------:R-:W-:-:S03]  /*c530*/  FFMA.FTZ R244, R26, -R233, R241 ;  /* 0x800000e91af47223 */ /* 0x000fc600000100f1 */
[----:B------:R-:W-:Y:S01]  /*c540*/  LEA.HI.X R9, R6, UR11, R5, 0x2, P2 ;  /* 0x0000000b06097c11 */ /* 0x000fe200090f1405 */
[C---:B------:R-:W-:Y:S01]  /*c550*/  FMUL.FTZ R5, R150.reuse, R232 ;  /* 0x000000e896057220 */ /* 0x040fe20000410000 */
[----:B------:R-:W-:Y:S01]  /*c560*/  FMUL.FTZ R6, R150, R234 ;  /* 0x000000ea96067220 */ /* 0x000fe20000410000 */
[----:B------:R-:W-:Y:S02]  /*c570*/  FFMA.FTZ R241, R25, -R228, R244 ;  /* 0x800000e419f17223 */ /* 0x000fe400000100f4 */
[C---:B------:R-:W-:Y:S01]  /*c580*/  FFMA.FTZ R7, R179.reuse, R234, R5 ;  /* 0x000000eab3077223 */ /* 0x040fe20000010005 */
[----:B------:R-:W-:Y:S01]  /*c590*/  FFMA.FTZ R6, R179, R232, -R6 ;  /* 0x000000e8b3067223 */ /* 0x000fe20000010806 */
[----:B------:R-:W-:Y:S01]  /*c5a0*/  FFMA.FTZ R246, R24, -R231, R241 ;  /* 0x800000e718f67223 */ /* 0x000fe200000100f1 */
[----:B------:R-:W-:Y:S01]  /*c5b0*/  FMUL.FTZ R241, R51, R84 ;  /* 0x0000005433f17220 */ /* 0x000fe20000410000 */
[C---:B------:R-:W-:Y:S01]  /*c5c0*/  FFMA.FTZ R7, R57.reuse, R224, R7 ;  /* 0x000000e039077223 */ /* 0x040fe20000010007 */
[----:B------:R-:W-:Y:S01]  /*c5d0*/  FFMA.FTZ R5, R57, R226, R6 ;  /* 0x000000e239057223 */ /* 0x000fe20000010006 */
[----:B------:R-:W-:Y:S01]  /*c5e0*/  FFMA.FTZ R226, R28, R245, R239 ;  /* 0x000000f51ce27223 */ /* 0x000fe200000100ef */
[----:B------:R-:W-:Y:S01]  /*c5f0*/  FMUL.FTZ R224, R75, R93 ;  /* 0x0000005d4be07220 */ /* 0x000fe20000410000 */
[----:B------:R-:W-:-:S03]  /*c600*/  FMUL.FTZ R6, R148, R7 ;  /* 0x0000000794067220 */ /* 0x000fc60000410000 */
[-C--:B------:R-:W-:Y:S01]  /*c610*/  FFMA.FTZ R3, -R120, R224.reuse, R245 ;  /* 0x000000e078037223 */ /* 0x080fe200000101f5 */
[----:B------:R-:W-:Y:S01]  /*c620*/  FFMA.FTZ R239, R171, R5, -R6 ;  /* 0x00000005abef7223 */ /* 0x000fe20000010806 */
[----:B------:R-:W-:Y:S01]  /*c630*/  FFMA.FTZ R224, R122, -R224, R243 ;  /* 0x800000e07ae07223 */ /* 0x000fe200000100f3 */
[----:B------:R-:W-:Y:S02]  /*c640*/  FMUL.FTZ R243, R72, R92 ;  /* 0x0000005c48f37220 */ /* 0x000fe40000410000 */
[----:B------:R-:W-:Y:S01]  /*c650*/  FFMA.FTZ R6, R54, R201, R239 ;  /* 0x000000c936067223 */ /* 0x000fe200000100ef */
[----:B------:R-:W-:Y:S01]  /*c660*/  FFMA.FTZ R239, R27, R240, R226 ;  /* 0x000000f01bef7223 */ /* 0x000fe200000100e2 */
[----:B------:R-:W-:Y:S01]  /*c670*/  FMUL.FTZ R226, R148, R5 ;  /* 0x0000000594e27220 */ /* 0x000fe20000410000 */
[-C--:B------:R-:W-:Y:S01]  /*c680*/  FFMA.FTZ R240, -R119, R243.reuse, R240 ;  /* 0x000000f377f07223 */ /* 0x080fe200000101f0 */
[----:B------:R-:W-:Y:S01]  /*c690*/  FFMA.FTZ R238, R121, -R243, R238 ;  /* 0x800000f379ee7223 */ /* 0x000fe200000100ee */
[----:B------:R-:W-:Y:S01]  /*c6a0*/  FFMA.FTZ R242, R26, R235, R239 ;  /* 0x000000eb1af27223 */ /* 0x000fe200000100ef */
[----:B------:R-:W-:-:S04]  /*c6b0*/  FFMA.FTZ R201, R171, R7, R226 ;  /* 0x00000007abc97223 */ /* 0x000fc800000100e2 */
[----:B------:R-:W-:Y:S01]  /*c6c0*/  FFMA.FTZ R226, R54, R199, R201 ;  /* 0x000000c736e27223 */ /* 0x000fe200000100c9 */
[----:B------:R-:W-:Y:S01]  /*c6d0*/  FMUL.FTZ R199, R164, R6 ;  /* 0x00000006a4c77220 */ /* 0x000fe20000410000 */
[----:B------:R-:W-:-:S03]  /*c6e0*/  FMUL.FTZ R201, R69, R91 ;  /* 0x0000005b45c97220 */ /* 0x000fc60000410000 */
[----:B------:R-:W-:Y:S01]  /*c6f0*/  FFMA.FTZ R199, R178, R226, R199 ;  /* 0x000000e2b2c77223 */ /* 0x000fe200000100c7 */
[-C--:B------:R-:W-:Y:S01]  /*c700*/  FFMA.FTZ R235, -R124, R201.reuse, R235 ;  /* 0x000000c97ceb7223 */ /* 0x080fe200000101eb */
[----:B------:R-:W-:Y:S01]  /*c710*/  FFMA.FTZ R233, R126, -R201, R233 ;  /* 0x800000c97ee97223 */ /* 0x000fe200000100e9 */
[----:B------:R-:W-:Y:S01]  /*c720*/  FFMA.FTZ R201, R25, R230, R242 ;  /* 0x000000e619c97223 */ /* 0x000fe200000100f2 */
[----:B------:R-:W-:Y:S01]  /*c730*/  FFMA.FTZ R239, R52, R215, R199 ;  /* 0x000000d734ef7223 */ /* 0x000fe200000100c7 */
[----:B------:R-:W-:Y:S01]  /*c740*/  FMUL.FTZ R199, R164, R226 ;  /* 0x000000e2a4c77220 */ /* 0x000fe20000410000 */
[----:B------:R-:W-:Y:S01]  /*c750*/  FMUL.FTZ R215, R66, R90 ;  /* 0x0000005a42d77220 */ /* 0x000fe20000410000 */
[----:B------:R-:W-:Y:S01]  /*c760*/  FFMA.FTZ R244, R24, R237, R201 ;  /* 0x000000ed18f47223 */ /* 0x000fe200000100c9 */
[----:B------:R-:W-:Y:S01]  /*c770*/  FMUL.FTZ R201, R63, R89 ;  /* 0x000000593fc97220 */ /* 0x000fe20000410000 */
[----:B------:R-:W-:Y:S01]  /*c780*/  FFMA.FTZ R199, R178, R6, -R199 ;  /* 0x00000006b2c77223 */ /* 0x000fe200000108c7 */
[-C--:B------:R-:W-:Y:S01]  /*c790*/  FFMA.FTZ R230, -R123, R215.reuse, R230 ;  /* 0x000000d77be67223 */ /* 0x080fe200000101e6 */
[----:B------:R-:W-:Y:S01]  /*c7a0*/  FFMA.FTZ R228, R125, -R215, R228 ;  /* 0x800000d77de47223 */ /* 0x000fe200000100e4 */
[----:B------:R-:W-:Y:S01]  /*c7b0*/  FFMA.FTZ R237, -R128, R201, R237 ;  /* 0x000000c980ed7223 */ /* 0x000fe200000101ed */
[----:B------:R-:W-:Y:S01]  /*c7c0*/  FFMA.FTZ R215, R52, R217, R199 ;  /* 0x000000d934d77223 */ /* 0x000fe200000100c7 */
[----:B------:R-:W-:Y:S01]  /*c7d0*/  FMUL.FTZ R199, R146, R239 ;  /* 0x000000ef92c77220 */ /* 0x000fe20000410000 */
[----:B------:R-:W-:Y:S01]  /*c7e0*/  FFMA.FTZ R231, R130, -R201, R231 ;  /* 0x800000c982e77223 */ /* 0x000fe200000100e7 */
[----:B------:R-:W-:-:S02]  /*c7f0*/  FFMA.FTZ R201, R23, R232, R244 ;  /* 0x000000e817c97223 */ /* 0x000fc400000100f4 */
[-C--:B------:R-:W-:Y:S01]  /*c800*/  FFMA.FTZ R242, R152, R215.reuse, -R199 ;  /* 0x000000d798f27223 */ /* 0x080fe200000108c7 */
[----:B------:R-:W-:-:S03]  /*c810*/  FMUL.FTZ R199, R146, R215 ;  /* 0x000000d792c77220 */ /* 0x000fc60000410000 */
[----:B------:R-:W-:Y:S01]  /*c820*/  FFMA.FTZ R242, R51, R212, R242 ;  /* 0x000000d433f27223 */ /* 0x000fe200000100f2 */
[----:B------:R-:W-:Y:S01]  /*c830*/  FMUL.FTZ R212, R60, R88 ;  /* 0x000000583cd47220 */ /* 0x000fe20000410000 */
[----:B------:R-:W-:Y:S01]  /*c840*/  FFMA.FTZ R244, R152, R239, R199 ;  /* 0x000000ef98f47223 */ /* 0x000fe200000100c7 */
[----:B------:R-:W-:Y:S02]  /*c850*/  FFMA.FTZ R199, R23, -R234, R246 ;  /* 0x800000ea17c77223 */ /* 0x000fe400000100f6 */
[-C--:B------:R-:W-:Y:S01]  /*c860*/  FFMA.FTZ R232, -R127, R212.reuse, R232 ;  /* 0x000000d47fe87223 */ /* 0x080fe200000101e8 */
[----:B------:R-:W-:Y:S01]  /*c870*/  FFMA.FTZ R234, R129, -R212, R234 ;  /* 0x800000d481ea7223 */ /* 0x000fe200000100ea */
[----:B------:R-:W-:Y:S01]  /*c880*/  FFMA.FTZ R244, R51, R214, R244 ;  /* 0x000000d633f47223 */ /* 0x000fe200000100f4 */
[----:B------:R-:W-:Y:S01]  /*c890*/  FMUL.FTZ R212, R143, R242 ;  /* 0x000000f28fd47220 */ /* 0x000fe20000410000 */
[C---:B------:R-:W-:Y:S01]  /*c8a0*/  FFMA.FTZ R214, R22.reuse, R5, R201 ;  /* 0x0000000516d67223 */ /* 0x040fe200000100c9 */
[----:B------:R-:W-:Y:S01]  /*c8b0*/  FMUL.FTZ R201, R57, R87 ;  /* 0x0000005739c97220 */ /* 0x000fe20000410000 */
[----:B------:R-:W-:Y:S01]  /*c8c0*/  FFMA.FTZ R246, R22, -R7, R199 ;  /* 0x8000000716f67223 */ /* 0x000fe200000100c7 */
[-C--:B------:R-:W-:Y:S01]  /*c8d0*/  FFMA.FTZ R217, R151, R244.reuse, R212 ;  /* 0x000000f497d97223 */ /* 0x080fe200000100d4 */
[----:B------:R-:W-:Y:S01]  /*c8e0*/  FMUL.FTZ R212, R143, R244 ;  /* 0x000000f48fd47220 */ /* 0x000fe20000410000 */
[-C--:B------:R-:W-:Y:S01]  /*c8f0*/  FFMA.FTZ R199, -R132, R201.reuse, R5 ;  /* 0x000000c984c77223 */ /* 0x080fe20000010105 */
[----:B------:R-:W-:Y:S01]  /*c900*/  FFMA.FTZ R201, R134, -R201, R7 ;  /* 0x800000c986c97223 */ /* 0x000fe20000010007 */
[----:B------:R-:W-:Y:S01]  /*c910*/  FFMA.FTZ R7, R50, R219, R217 ;  /* 0x000000db32077223 */ /* 0x000fe200000100d9 */
[----:B------:R-:W-:Y:S01]  /*c920*/  FFMA.FTZ R217, R21, R6, R214 ;  /* 0x0000000615d97223 */ /* 0x000fe200000100d6 */
[----:B------:R-:W-:Y:S01]  /*c930*/  FMUL.FTZ R214, R54, R86 ;  /* 0x0000005636d67220 */ /* 0x000fe20000410000 */
[----:B------:R-:W-:Y:S01]  /*c940*/  FFMA.FTZ R5, R151, R242, -R212 ;  /* 0x000000f297057223 */ /* 0x000fe200000108d4 */
[----:B------:R-:W-:-:S02]  /*c950*/  FFMA.FTZ R219, R21, -R226, R246 ;  /* 0x800000e215db7223 */ /* 0x000fc400000100f6 */
[-C--:B------:R-:W-:Y:S01]  /*c960*/  FFMA.FTZ R212, -R131, R214.reuse, R6 ;  /* 0x000000d683d47223 */ /* 0x080fe20000010106 */
[----:B------:R-:W-:Y:S01]  /*c970*/  FFMA.FTZ R5, R50, R221, R5 ;  /* 0x000000dd32057223 */ /* 0x000fe20000010005 */
[----:B------:R-:W-:Y:S01]  /*c980*/  FFMA.FTZ R6, R20, R215, R217 ;  /* 0x000000d714067223 */ /* 0x000fe200000100d9 */
[----:B------:R-:W-:Y:S01]  /*c990*/  FMUL.FTZ R217, R168, R7 ;  /* 0x00000007a8d97220 */ /* 0x000fe20000410000 */
[----:B------:R-:W-:Y:S01]  /*c9a0*/  FMUL.FTZ R221, R52, R85 ;  /* 0x0000005534dd7220 */ /* 0x000fe20000410000 */
[----:B------:R-:W-:Y:S01]  /*c9b0*/  FFMA.FTZ R246, R20, -R239, R219 ;  /* 0x800000ef14f67223 */ /* 0x000fe200000100db */
[----:B------:R-:W-:Y:S01]  /*c9c0*/  FFMA.FTZ R214, R133, -R214, R226 ;  /* 0x800000d685d67223 */ /* 0x000fe200000100e2 */
[-C--:B------:R-:W-:Y:S01]  /*c9d0*/  FMUL.FTZ R219, R168, R5.reuse ;  /* 0x00000005a8db7220 */ /* 0x080fe20000410000 */
[----:B------:R-:W-:Y:S01]  /*c9e0*/  FFMA.FTZ R226, R142, R5, -R217 ;  /* 0x000000058ee27223 */ /* 0x000fe200000108d9 */
[-C--:B------:R-:W-:Y:S01]  /*c9f0*/  FFMA.FTZ R215, -R136, R221.reuse, R215 ;  /* 0x000000dd88d77223 */ /* 0x080fe200000101d7 */
[----:B------:R-:W-:Y:S01]  /*ca00*/  FFMA.FTZ R217, R138, -R221, R239 ;  /* 0x800000dd8ad97223 */ /* 0x000fe200000100ef */
[----:B------:R-:W-:Y:S01]  /*ca10*/  FFMA.FTZ R221, R19, R242, R6 ;  /* 0x000000f213dd7223 */ /* 0x000fe20000010006 */
[----:B------:R-:W-:Y:S01]  /*ca20*/  FFMA.FTZ R6, R142, R7, R219 ;  /* 0x000000078e067223 */ /* 0x000fe200000100db */
[----:B------:R-:W-:Y:S01]  /*ca30*/  FFMA.FTZ R226, R49, R218, R226 ;  /* 0x000000da31e27223 */ /* 0x000fe200000100e2 */
[----:B------:R-:W-:Y:S01]  /*ca40*/  FFMA.FTZ R218, -R213, R241, R242 ;  /* 0x000000f1d5da7223 */ /* 0x000fe200000101f2 */
[----:B------:R-:W-:Y:S01]  /*ca50*/  FFMA.FTZ R239, R19, -R244, R246 ;  /* 0x800000f413ef7223 */ /* 0x000fe200000100f6 */
[----:B------:R-:W-:Y:S01]  /*ca60*/  FFMA.FTZ R242, R49, R216, R6 ;  /* 0x000000d831f27223 */ /* 0x000fe20000010006 */
[----:B------:R-:W-:Y:S01]  /*ca70*/  FMUL.FTZ R6, R50, R83 ;  /* 0x0000005332067220 */ /* 0x000fe20000410000 */
[----:B------:R-:W-:Y:S01]  /*ca80*/  FFMA.FTZ R216, R18, R5, R221 ;  /* 0x0000000512d87223 */ /* 0x000fe200000100dd */
[----:B------:R-:W-:Y:S01]  /*ca90*/  FMUL.FTZ R221, R161, R226 ;  /* 0x000000e2a1dd7220 */ /* 0x000fe20000410000 */
[----:B------:R-:W-:Y:S01]  /*caa0*/  FFMA.FTZ R219, R211, -R241, R244 ;  /* 0x800000f1d3db7223 */ /* 0x000fe200000100f4 */
[-C--:B------:R-:W-:Y:S01]  /*cab0*/  FFMA.FTZ R5, -R204, R6.reuse, R5 ;  /* 0x00000006cc057223 */ /* 0x080fe20000010105 */
[----:B------:R-:W-:Y:S01]  /*cac0*/  FFMA.FTZ R244, R18, -R7, R239 ;  /* 0x8000000712f47223 */ /* 0x000fe200000100ef */
[----:B------:R-:W-:Y:S01]  /*cad0*/  FFMA.FTZ R6, R200, -R6, R7 ;  /* 0x80000006c8067223 */ /* 0x000fe20000010007 */
[-C--:B------:R-:W-:Y:S01]  /*cae0*/  FMUL.FTZ R7, R161, R242.reuse ;  /* 0x000000f2a1077220 */ /* 0x080fe20000410000 */
[CC--:B------:R-:W-:Y:S01]  /*caf0*/  FFMA.FTZ R221, R162.reuse, R242.reuse, R221 ;  /* 0x000000f2a2dd7223 */ /* 0x0c0fe200000100dd */
[C---:B------:R-:W-:Y:S01]  /*cb00*/  FFMA.FTZ R246, R17.reuse, -R242, R244 ;  /* 0x800000f211f67223 */ /* 0x040fe200000100f4 */
[-C--:B------:R-:W-:Y:S01]  /*cb10*/  FFMA.FTZ R239, R17, R226.reuse, R216 ;  /* 0x000000e211ef7223 */ /* 0x080fe200000100d8 */
[----:B------:R-:W-:Y:S01]  /*cb20*/  FFMA.FTZ R7, R162, R226, -R7 ;  /* 0x000000e2a2077223 */ /* 0x000fe20000010807 */
[----:B------:R-:W-:Y:S01]  /*cb30*/  FFMA.FTZ R223, R48, R223, R221 ;  /* 0x000000df30df7223 */ /* 0x000fe200000100dd */
[----:B------:R-:W-:-:S02]  /*cb40*/  FMUL.FTZ R221, R49, R82 ;  /* 0x0000005231dd7220 */ /* 0x000fc40000410000 */
[----:B------:R-:W-:Y:S01]  /*cb50*/  FFMA.FTZ R225, R48, R225, R7 ;  /* 0x000000e130e17223 */ /* 0x000fe20000010007 */
[----:B------:R-:W-:Y:S01]  /*cb60*/  FMUL.FTZ R7, R140, R223 ;  /* 0x000000df8c077220 */ /* 0x000fe20000410000 */
[-C--:B------:R-:W-:Y:S01]  /*cb70*/  FFMA.FTZ R216, -R209, R221.reuse, R226 ;  /* 0x000000ddd1d87223 */ /* 0x080fe200000101e2 */
[----:B------:R-:W-:Y:S01]  /*cb80*/  FFMA.FTZ R221, R207, -R221, R242 ;  /* 0x800000ddcfdd7223 */ /* 0x000fe200000100f2 */
[----:B------:R-:W-:Y:S01]  /*cb90*/  FFMA.FTZ R242, R16, -R223, R246 ;  /* 0x800000df10f27223 */ /* 0x000fe200000100f6 */
[-C--:B------:R-:W-:Y:S01]  /*cba0*/  FFMA.FTZ R246, R144, R225.reuse, -R7 ;  /* 0x000000e190f67223 */ /* 0x080fe20000010807 */
[----:B------:R-:W-:Y:S01]  /*cbb0*/  FADD.FTZ R226, R198, R13 ;  /* 0x0000000dc6e27221 */ /* 0x000fe20000010000 */
[----:B------:R-:W-:Y:S01]  /*cbc0*/  FMUL.FTZ R7, R140, R225 ;  /* 0x000000e18c077220 */ /* 0x000fe20000410000 */
[----:B------:R-:W-:Y:S01]  /*cbd0*/  FMUL.FTZ R13, R48, R81 ;  /* 0x00000051300d7220 */ /* 0x000fe20000410000 */
[----:B------:R-:W-:Y:S01]  /*cbe0*/  FFMA.FTZ R222, R47, R222, R246 ;  /* 0x000000de2fde7223 */ /* 0x000fe200000100f6 */
[----:B------:R-:W-:Y:S01]  /*cbf0*/  FMUL.FTZ R246, R141, R226 ;  /* 0x000000e28df67220 */ /* 0x000fe20000410000 */
[----:B------:R-:W-:Y:S01]  /*cc00*/  FFMA.FTZ R248, R144, R223, R7 ;  /* 0x000000df90f87223 */ /* 0x000fe20000010007 */
[-C--:B------:R-:W-:Y:S01]  /*cc10*/  FFMA.FTZ R198, -R208, R13.reuse, R225 ;  /* 0x0000000dd0c67223 */ /* 0x080fe200000101e1 */
[----:B------:R-:W-:Y:S01]  /*cc20*/  FFMA.FTZ R13, R206, -R13, R223 ;  /* 0x8000000dce0d7223 */ /* 0x000fe200000100df */
[----:B------:R-:W-:Y:S01]  /*cc30*/  FFMA.FTZ R246, R145, R182, R246 ;  /* 0x000000b691f67223 */ /* 0x000fe200000100f6 */
[----:B------:R-:W-:Y:S01]  /*cc40*/  FFMA.FTZ R220, R47, R220, R248 ;  /* 0x000000dc2fdc7223 */ /* 0x000fe200000100f8 */
[----:B------:R-:W-:Y:S01]  /*cc50*/  FFMA.FTZ R244, R16, R225, R239 ;  /* 0x000000e110f47223 */ /* 0x000fe200000100ef */
[----:B------:R-:W-:Y:S01]  /*cc60*/  MOV R225, 0x84 ;  /* 0x0000008400e17802 */ /* 0x000fe20000000f00 */
[----:B------:R-:W-:Y:S01]  /*cc70*/  FADD.FTZ R139, R139, R246 ;  /* 0x000000f68b8b7221 */ /* 0x000fe20000010000 */
[C---:B------:R-:W-:Y:S01]  /*cc80*/  FMUL.FTZ R246, R141.reuse, R182 ;  /* 0x000000b68df67220 */ /* 0x040fe20000410000 */
[C---:B------:R-:W-:Y:S01]  /*cc90*/  FMUL.FTZ R223, R141.reuse, R220 ;  /* 0x000000dc8ddf7220 */ /* 0x040fe20000410000 */
[----:B------:R-:W-:Y:S01]  /*cca0*/  FMUL.FTZ R141, R141, R222 ;  /* 0x000000de8d8d7220 */ /* 0x000fe20000410000 */
[----:B------:R-:W-:Y:S01]  /*ccb0*/  FMUL.FTZ R7, R140, R139 ;  /* 0x0000008b8c077220 */ /* 0x000fe20000410000 */
[C---:B------:R-:W-:Y:S01]  /*ccc0*/  FFMA.FTZ R246, R145.reuse, R226, -R246 ;  /* 0x000000e291f67223 */ /* 0x040fe200000108f6 */
[C---:B------:R-:W-:Y:S01]  /*ccd0*/  FFMA.FTZ R223, R145.reuse, R222, -R223 ;  /* 0x000000de91df7223 */ /* 0x040fe200000108df */
[----:B------:R-:W-:Y:S01]  /*cce0*/  FFMA.FTZ R145, R145, R220, R141 ;  /* 0x000000dc91917223 */ /* 0x000fe2000001008d */
[----:B------:R-:W-:Y:S01]  /*ccf0*/  FFMA.FTZ R141, R15, R222, R244 ;  /* 0x000000de0f8d7223 */ /* 0x000fe200000100f4 */
[----:B------:R-:W-:Y:S01]  /*cd00*/  FADD.FTZ R183, R183, R246 ;  /* 0x000000f6b7b77221 */ /* 0x000fe20000010000 */
[C---:B------:R-:W-:Y:S01]  /*cd10*/  FFMA.FTZ R229, R46.reuse, R229, R223 ;  /* 0x000000e52ee57223 */ /* 0x040fe200000100df */
[----:B------:R-:W-:Y:S01]  /*cd20*/  FFMA.FTZ R227, R46, R227, R145 ;  /* 0x000000e32ee37223 */ /* 0x000fe20000010091 */
[----:B------:R-:W-:Y:S01]  /*cd30*/  FMUL.FTZ R145, R210, R226 ;  /* 0x000000e2d2917220 */ /* 0x000fe20000410000 */
[-C--:B------:R-:W-:Y:S01]  /*cd40*/  FMUL.FTZ R140, R140, R183.reuse ;  /* 0x000000b78c8c7220 */ /* 0x080fe20000410000 */
[----:B------:R-:W-:Y:S01]  /*cd50*/  FFMA.FTZ R246, R144, R183, -R7 ;  /* 0x000000b790f67223 */ /* 0x000fe20000010807 */
[----:B------:R-:W-:Y:S01]  /*cd60*/  FFMA.FTZ R7, R15, -R220, R242 ;  /* 0x800000dc0f077223 */ /* 0x000fe200000100f2 */
[----:B------:R-:W-:Y:S01]  /*cd70*/  FFMA.FTZ R145, R202, R182, R145 ;  /* 0x000000b6ca917223 */ /* 0x000fe20000010091 */
[----:B------:R-:W-:Y:S01]  /*cd80*/  FFMA.FTZ R144, R144, R139, R140 ;  /* 0x0000008b90907223 */ /* 0x000fe2000001008c */
[----:B------:R-:W-:Y:S01]  /*cd90*/  FMUL.FTZ R140, R47, R80 ;  /* 0x000000502f8c7220 */ /* 0x000fe20000410000 */
[----:B------:R-:W-:Y:S01]  /*cda0*/  FADD.FTZ R191, R191, R246 ;  /* 0x000000f6bfbf7221 */ /* 0x000fe20000010000 */
[----:B------:R-:W-:Y:S01]  /*cdb0*/  FFMA.FTZ R7, R14, -R227, R7 ;  /* 0x800000e30e077223 */ /* 0x000fe20000010007 */
[----:B------:R-:W-:Y:S01]  /*cdc0*/  FADD.FTZ R137, R137, R144 ;  /* 0x0000009089897221 */ /* 0x000fe20000010000 */
[-C--:B------:R-:W-:Y:S01]  /*cdd0*/  FFMA.FTZ R11, -R205, R140.reuse, R222 ;  /* 0x0000008ccd0b7223 */ /* 0x080fe200000101de */
[----:B------:R-:W-:Y:S01]  /*cde0*/  FFMA.FTZ R140, R203, -R140, R220 ;  /* 0x8000008ccb8c7223 */ /* 0x000fe200000100dc */
[C---:B------:R-:W-:Y:S01]  /*cdf0*/  FMUL.FTZ R223, R161.reuse, R191 ;  /* 0x000000bfa1df7220 */ /* 0x040fe20000410000 */
[----:B------:R-:W-:-:S03]  /*ce00*/  FMUL.FTZ R220, R161, R137 ;  /* 0x00000089a1dc7220 */ /* 0x000fc60000410000 */
[C---:B------:R-:W-:Y:S01]  /*ce10*/  FFMA.FTZ R144, R162.reuse, R137, R223 ;  /* 0x00000089a2907223 */ /* 0x040fe200000100df */
[----:B------:R-:W-:Y:S01]  /*ce20*/  FFMA.FTZ R161, R162, R191, -R220 ;  /* 0x000000bfa2a17223 */ /* 0x000fe200000108dc */
[----:B------:R-:W-:Y:S01]  /*ce30*/  FMUL.FTZ R162, R203, R183 ;  /* 0x000000b7cba27220 */ /* 0x000fe20000410000 */
[----:B------:R-:W-:Y:S01]  /*ce40*/  FMUL.FTZ R223, R226, UR46 ;  /* 0x0000002ee2df7c20 */ /* 0x000fe20008410000 */
[----:B------:R-:W-:Y:S01]  /*ce50*/  FADD.FTZ R181, R181, R144 ;  /* 0x00000090b5b57221 */ /* 0x000fe20000010000 */
[----:B------:R-:W-:Y:S01]  /*ce60*/  FADD.FTZ R161, R184, R161 ;  /* 0x000000a1b8a17221 */ /* 0x000fe20000010000 */
[----:B------:R-:W-:Y:S01]  /*ce70*/  FMUL.FTZ R144, R46, R79 ;  /* 0x0000004f2e907220 */ /* 0x000fe20000410000 */
[----:B------:R-:W-:Y:S01]  /*ce80*/  FFMA.FTZ R162, R205, R139, R162 ;  /* 0x0000008bcda27223 */ /* 0x000fe200000100a2 */
[----:B------:R-:W-:Y:S01]  /*ce90*/  FMUL.FTZ R205, R182, R79 ;  /* 0x0000004fb6cd7220 */ /* 0x000fe20000410000 */
[C---:B------:R-:W-:Y:S01]  /*cea0*/  FMUL.FTZ R203, R168.reuse, R161 ;  /* 0x000000a1a8cb7220 */ /* 0x040fe20000410000 */
[-C--:B------:R-:W-:Y:S01]  /*ceb0*/  FMUL.FTZ R168, R168, R181.reuse ;  /* 0x000000b5a8a87220 */ /* 0x080fe20000410000 */
[-C--:B------:R-:W-:Y:S01]  /*cec0*/  FFMA.FTZ R210, R210, -R144.reuse, R227 ;  /* 0x80000090d2d27223 */ /* 0x080fe200000100e3 */
[----:B------:R-:W-:Y:S01]  /*ced0*/  FFMA.FTZ R144, -R202, R144, R229 ;  /* 0x00000090ca907223 */ /* 0x000fe200000101e5 */
[----:B------:R-:W-:Y:S01]  /*cee0*/  FFMA.FTZ R220, R142, R181, R203 ;  /* 0x000000b58edc7223 */ /* 0x000fe200000100cb */
[C---:B------:R-:W-:Y:S01]  /*cef0*/  FFMA.FTZ R203, R182.reuse, UR45, R223 ;  /* 0x0000002db6cb7c23 */ /* 0x040fe200080100df */
[----:B------:R-:W-:Y:S01]  /*cf00*/  FMUL.FTZ R223, R182, UR46 ;  /* 0x0000002eb6df7c20 */ /* 0x000fe20008410000 */
[----:B------:R-:W-:Y:S01]  /*cf10*/  FFMA.FTZ R239, R142, R161, -R168 ;  /* 0x000000a18eef7223 */ /* 0x000fe200000108a8 */
[----:B------:R-:W-:Y:S01]  /*cf20*/  FADD.FTZ R220, R149, R220 ;  /* 0x000000dc95dc7221 */ /* 0x000fe20000010000 */
[----:B------:R-:W-:Y:S01]  /*cf30*/  FMUL.FTZ R202, R183, UR46 ;  /* 0x0000002eb7ca7c20 */ /* 0x000fe20008410000 */
[----:B------:R-:W-:Y:S01]  /*cf40*/  FFMA.FTZ R149, R226, UR45, -R223 ;  /* 0x0000002de2957c23 */ /* 0x000fe200080108df */
[----:B------:R-:W-:Y:S01]  /*cf50*/  FMUL.FTZ R223, R206, R191 ;  /* 0x000000bfcedf7220 */ /* 0x000fe20000410000 */
[----:B------:R-:W-:Y:S01]  /*cf60*/  FMUL.FTZ R184, R143, R220 ;  /* 0x000000dc8fb87220 */ /* 0x000fe20000410000 */
[----:B------:R-:W-:Y:S01]  /*cf70*/  FMUL.FTZ R182, R207, R161 ;  /* 0x000000a1cfb67220 */ /* 0x000fe20000410000 */
[----:B------:R-:W-:Y:S01]  /*cf80*/  FMUL.FTZ R168, R139, R80 ;  /* 0x000000508ba87220 */ /* 0x000fe20000410000 */
[----:B------:R-:W-:Y:S01]  /*cf90*/  FFMA.FTZ R223, R208, R137, R223 ;  /* 0x00000089d0df7223 */ /* 0x000fe200000100df */
[----:B------:R-:W-:Y:S01]  /*cfa0*/  FADD.FTZ R208, R192, R239 ;  /* 0x000000efc0d07221 */ /* 0x000fe20000010000 */
[----:B------:R-:W-:Y:S01]  /*cfb0*/  FMUL.FTZ R206, R137, UR46 ;  /* 0x0000002e89ce7c20 */ /* 0x000fe20008410000 */
[----:B------:R-:W-:Y:S01]  /*cfc0*/  FFMA.FTZ R182, R209, R181, R182 ;  /* 0x000000b5d1b67223 */ /* 0x000fe200000100b6 */
[----:B------:R-:W-:-:S02]  /*cfd0*/  IMAD R142, R116, R225, UR25 ;  /* 0x00000019748e7e24 */ /* 0x000fc4000f8e02e1 */
[-C--:B------:R-:W-:Y:S01]  /*cfe0*/  FMUL.FTZ R143, R143, R208.reuse ;  /* 0x000000d08f8f7220 */ /* 0x080fe20000410000 */
[----:B------:R-:W-:Y:S01]  /*cff0*/  FFMA.FTZ R192, R151, R208, -R184 ;  /* 0x000000d097c07223 */ /* 0x000fe200000108b8 */
[C---:B------:R-:W-:Y:S01]  /*d000*/  FFMA.FTZ R184, R139.reuse, UR45, R202 ;  /* 0x0000002d8bb87c23 */ /* 0x040fe200080100ca */
[----:B------:R-:W-:Y:S01]  /*d010*/  FMUL.FTZ R202, R139, UR46 ;  /* 0x0000002e8bca7c20 */ /* 0x000fe20008410000 */
[----:B------:R-:W-:Y:S01]  /*d020*/  FFMA.FTZ R207, R151, R220, R143 ;  /* 0x000000dc97cf7223 */ /* 0x000fe2000001008f */
[----:B------:R-:W-:Y:S01]  /*d030*/  FADD.FTZ R197, R197, R192 ;  /* 0x000000c0c5c57221 */ /* 0x000fe20000010000 */
[----:B------:R-:W-:Y:S01]  /*d040*/  FMUL.FTZ R192, R191, UR46 ;  /* 0x0000002ebfc07c20 */ /* 0x000fe20008410000 */
[C---:B------:R-:W-:Y:S01]  /*d050*/  FFMA.FTZ R139, R183.reuse, UR45, -R202 ;  /* 0x0000002db78b7c23 */ /* 0x040fe200080108ca */
[----:B------:R-:W-:Y:S01]  /*d060*/  FADD.FTZ R207, R174, R207 ;  /* 0x000000cfaecf7221 */ /* 0x000fe20000010000 */
[----:B------:R-:W-:Y:S01]  /*d070*/  FMUL.FTZ R202, R183, R80 ;  /* 0x00000050b7ca7220 */ /* 0x000fe20000410000 */
[C---:B------:R-:W-:Y:S01]  /*d080*/  FFMA.FTZ R143, R137.reuse, UR45, R192 ;  /* 0x0000002d898f7c23 */ /* 0x040fe200080100c0 */
[C---:B------:R-:W-:Y:S01]  /*d090*/  FMUL.FTZ R151, R146.reuse, R197 ;  /* 0x000000c592977220 */ /* 0x040fe20000410000 */
[----:B------:R-:W-:Y:S01]  /*d0a0*/  FMUL.FTZ R137, R137, R81 ;  /* 0x0000005189897220 */ /* 0x000fe20000410000 */
[-C--:B------:R-:W-:Y:S01]  /*d0b0*/  FMUL.FTZ R174, R146, R207.reuse ;  /* 0x000000cf92ae7220 */ /* 0x080fe20000410000 */
[C---:B------:R-:W-:Y:S01]  /*d0c0*/  FMUL.FTZ R209, R47.reuse, R202 ;  /* 0x000000ca2fd17220 */ /* 0x040fe20000410000 */
[----:B------:R-:W-:Y:S01]  /*d0d0*/  FFMA.FTZ R146, R152, R207, R151 ;  /* 0x000000cf98927223 */ /* 0x000fe20000010097 */
[----:B------:R-:W-:Y:S01]  /*d0e0*/  FMUL.FTZ R183, R48, R137 ;  /* 0x0000008930b77220 */ /* 0x000fe20000410000 */
[----:B------:R-:W-:Y:S01]  /*d0f0*/  FFMA.FTZ R151, R152, R197, -R174 ;  /* 0x000000c598977223 */ /* 0x000fe200000108ae */
[----:B------:R-:W-:Y:S01]  /*d100*/  FMUL.FTZ R241, R47, R168 ;  /* 0x000000a82ff17220 */ /* 0x000fe20000410000 */
[----:B------:R-:W-:Y:S01]  /*d110*/  FFMA.FTZ R192, R191, UR45, -R206 ;  /* 0x0000002dbfc07c23 */ /* 0x000fe200080108ce */
[----:B------:R0:W-:Y:S01]  /*d120*/  STS [R142+0x8b4], R209 ;  /* 0x0008b4d18e007388 */ /* 0x0001e20000000800 */
[----:B------:R-:W-:Y:S01]  /*d130*/  FMUL.FTZ R152, R161, UR46 ;  /* 0x0000002ea1987c20 */ /* 0x000fe20008410000 */
[----:B------:R-:W-:Y:S01]  /*d140*/  FMUL.FTZ R191, R191, R81 ;  /* 0x00000051bfbf7220 */ /* 0x000fe20000410000 */
[----:B------:R-:W-:Y:S01]  /*d150*/  FMUL.FTZ R206, R181, R82 ;  /* 0x00000052b5ce7220 */ /* 0x000fe20000410000 */
[----:B------:R-:W-:Y:S01]  /*d160*/  FADD.FTZ R151, R190, R151 ;  /* 0x00000097be977221 */ /* 0x000fe20000010000 */
[----:B------:R1:W-:Y:S01]  /*d170*/  STS [R142+0x8a8], R183 ;  /* 0x0008a8b78e007388 */ /* 0x0003e20000000800 */
[----:B------:R-:W-:Y:S01]  /*d180*/  FADD.FTZ R147, R147, R146 ;  /* 0x0000009293937221 */ /* 0x000fe20000010000 */
[----:B------:R-:W-:Y:S01]  /*d190*/  FMUL.FTZ R146, R181, UR46 ;  /* 0x0000002eb5927c20 */ /* 0x000fe20008410000 */
[----:B------:R-:W-:Y:S01]  /*d1a0*/  FMUL.FTZ R239, R49, R206 ;  /* 0x000000ce31ef7220 */ /* 0x000fe20000410000 */
[----:B------:R2:W-:Y:S01]  /*d1b0*/  STS [R142+0x8b0], R241 ;  /* 0x0008b0f18e007388 */ /* 0x0005e20000000800 */
[----:B0-----:R-:W-:Y:S01]  /*d1c0*/  FMUL.FTZ R209, R200, R208 ;  /* 0x000000d0c8d17220 */ /* 0x001fe20000410000 */
[----:B------:R-:W-:Y:S01]  /*d1d0*/  FMUL.FTZ R243, R46, R205 ;  /* 0x000000cd2ef37220 */ /* 0x000fe20000410000 */
[C---:B------:R-:W-:Y:S01]  /*d1e0*/  FFMA.FTZ R146, R161.reuse, UR45, -R146 ;  /* 0x0000002da1927c23 */ /* 0x040fe20008010892 */
[----:B------:R0:W-:Y:S01]  /*d1f0*/  STS [R142+0x8a0], R239 ;  /* 0x0008a0ef8e007388 */ /* 0x0001e20000000800 */
[----:B------:R-:W-:Y:S01]  /*d200*/  FMUL.FTZ R174, R161, R82 ;  /* 0x00000052a1ae7220 */ /* 0x000fe20000410000 */
[----:B-1----:R-:W-:Y:S01]  /*d210*/  FFMA.FTZ R183, R181, UR45, R152 ;  /* 0x0000002db5b77c23 */ /* 0x002fe20008010098 */
[----:B------:R-:W-:Y:S01]  /*d220*/  FFMA.FTZ R181, R204, R220, R209 ;  /* 0x000000dcccb57223 */ /* 0x000fe200000100d1 */
[C---:B------:R-:W-:Y:S01]  /*d230*/  FMUL.FTZ R209, R164.reuse, R151 ;  /* 0x00000097a4d17220 */ /* 0x040fe20000410000 */
[----:B------:R-:W-:Y:S01]  /*d240*/  FMUL.FTZ R164, R164, R147 ;  /* 0x00000093a4a47220 */ /* 0x000fe20000410000 */
[----:B--2---:R-:W-:Y:S01]  /*d250*/  FMUL.FTZ R241, R48, R191 ;  /* 0x000000bf30f17220 */ /* 0x004fe20000410000 */
[----:B------:R1:W-:Y:S01]  /*d260*/  STS [R142+0x8b8], R243 ;  /* 0x0008b8f38e007388 */ /* 0x0003e20000000800 */
[----:B------:R-:W-:Y:S01]  /*d270*/  FMUL.FTZ R161, R220, R83 ;  /* 0x00000053dca17220 */ /* 0x000fe20000410000 */
[----:B------:R-:W-:Y:S01]  /*d280*/  FMUL.FTZ R190, R197, R84 ;  /* 0x00000054c5be7220 */ /* 0x000fe20000410000 */
[----:B0-----:R-:W-:Y:S01]  /*d290*/  FFMA.FTZ R239, R178, R147, R209 ;  /* 0x00000093b2ef7223 */ /* 0x001fe200000100d1 */
[----:B------:R0:W-:Y:S01]  /*d2a0*/  STS [R142+0x8ac], R241 ;  /* 0x0008acf18e007388 */ /* 0x0001e20000000800 */
[----:B------:R-:W-:Y:S01]  /*d2b0*/  FMUL.FTZ R209, R208, UR46 ;  /* 0x0000002ed0d17c20 */ /* 0x000fe20008410000 */
[----:B------:R-:W-:Y:S01]  /*d2c0*/  FMUL.FTZ R225, R226, R79 ;  /* 0x0000004fe2e17220 */ /* 0x000fe20000410000 */
[----:B------:R-:W-:Y:S01]  /*d2d0*/  FADD.FTZ R180, R180, R239 ;  /* 0x000000efb4b47221 */ /* 0x000fe20000010000 */
[-C--:B------:R-:W-:Y:S01]  /*d2e0*/  FFMA.FTZ R34, R181, R83.reuse, R34 ;  /* 0x00000053b5227223 */ /* 0x080fe20000010022 */
[----:B------:R-:W-:Y:S01]  /*d2f0*/  FMUL.FTZ R247, R49, R174 ;  /* 0x000000ae31f77220 */ /* 0x000fe20000410000 */
[----:B-1----:R-:W-:Y:S01]  /*d300*/  FMUL.FTZ R243, R220, UR46 ;  /* 0x0000002edcf37c20 */ /* 0x002fe20008410000 */
[----:B------:R-:W-:Y:S01]  /*d310*/  FMUL.FTZ R239, R148, R180 ;  /* 0x000000b494ef7220 */ /* 0x000fe20000410000 */
[----:B------:R-:W-:Y:S01]  /*d320*/  FFMA.FTZ R220, R220, UR45, R209 ;  /* 0x0000002ddcdc7c23 */ /* 0x000fe200080100d1 */
[----:B------:R-:W-:Y:S01]  /*d330*/  FMUL.FTZ R209, R208, R83 ;  /* 0x00000053d0d17220 */ /* 0x000fe20000410000 */
[----:B0-----:R-:W-:Y:S01]  /*d340*/  FFMA.FTZ R241, R178, R151, -R164 ;  /* 0x00000097b2f17223 */ /* 0x001fe200000108a4 */
[----:B------:R-:W-:Y:S01]  /*d350*/  FFMA.FTZ R243, R208, UR45, -R243 ;  /* 0x0000002dd0f37c23 */ /* 0x000fe200080108f3 */
[----:B------:R-:W-:Y:S01]  /*d360*/  FMUL.FTZ R178, R6, R161 ;  /* 0x000000a106b27220 */ /* 0x000fe20000410000 */
[----:B------:R-:W-:Y:S01]  /*d370*/  FMUL.FTZ R245, R46, R225 ;  /* 0x000000e12ef57220 */ /* 0x000fe20000410000 */
[----:B------:R-:W-:Y:S01]  /*d380*/  FADD.FTZ R196, R196, R241 ;  /* 0x000000f1c4c47221 */ /* 0x000fe20000010000 */
[----:B------:R-:W-:Y:S01]  /*d390*/  FMUL.FTZ R164, R6, R243 ;  /* 0x000000f306a47220 */ /* 0x000fe20000410000 */
[-C--:B------:R-:W-:Y:S01]  /*d3a0*/  FMUL.FTZ R241, R50, R209.reuse ;  /* 0x000000d132f17220 */ /* 0x080fe20000410000 */
[----:B------:R-:W-:Y:S01]  /*d3b0*/  STS [R142+0x8a4], R247 ;  /* 0x0008a4f78e007388 */ /* 0x000fe20000000800 */
[-C--:B------:R-:W-:Y:S01]  /*d3c0*/  FMUL.FTZ R152, R148, R196.reuse ;  /* 0x000000c494987220 */ /* 0x080fe20000410000 */
[----:B------:R-:W-:Y:S01]  /*d3d0*/  FFMA.FTZ R148, R171, R196, -R239 ;  /* 0x000000c4ab947223 */ /* 0x000fe200000108ef */
[----:B------:R-:W-:Y:S01]  /*d3e0*/  FFMA.FTZ R239, R5, R220, R164 ;  /* 0x000000dc05ef7223 */ /* 0x000fe200000100a4 */
[----:B------:R-:W-:Y:S01]  /*d3f0*/  FMUL.FTZ R164, R6, R209 ;  /* 0x000000d106a47220 */ /* 0x000fe20000410000 */
[----:B------:R-:W-:Y:S01]  /*d400*/  FFMA.FTZ R152, R171, R180, R152 ;  /* 0x000000b4ab987223 */ /* 0x000fe20000010098 */
[----:B------:R-:W-:Y:S01]  /*d410*/  FADD.FTZ R195, R195, R148 ;  /* 0x00000094c3c37221 */ /* 0x000fe20000010000 */
[----:B------:R0:W-:Y:S01]  /*d420*/  STS [R142+0x8bc], R245 ;  /* 0x0008bcf58e007388 */ /* 0x0001e20000000800 */
[----:B------:R-:W-:Y:S01]  /*d430*/  FFMA.FTZ R6, R5, R161, R164 ;  /* 0x000000a105067223 */ /* 0x000fe200000100a4 */
[----:B------:R-:W-:Y:S01]  /*d440*/  FADD.FTZ R135, R135, R152 ;  /* 0x0000009887877221 */ /* 0x000fe20000010000 */
[----:B------:R-:W-:Y:S01]  /*d450*/  FFMA.FTZ R5, R5, R209, -R178 ;  /* 0x000000d105057223 */ /* 0x000fe200000108b2 */
[----:B------:R-:W-:Y:S01]  /*d460*/  FMUL.FTZ R178, R197, UR46 ;  /* 0x0000002ec5b27c20 */ /* 0x000fe20008410000 */
[----:B------:R-:W-:Y:S01]  /*d470*/  FMUL.FTZ R148, R211, R197 ;  /* 0x000000c5d3947220 */ /* 0x000fe20000410000 */
[C---:B------:R-:W-:Y:S01]  /*d480*/  FMUL.FTZ R152, R150.reuse, R135 ;  /* 0x0000008796987220 */ /* 0x040fe20000410000 */
[----:B------:R-:W-:Y:S01]  /*d490*/  FMUL.FTZ R150, R150, R195 ;  /* 0x000000c396967220 */ /* 0x000fe20000410000 */
[----:B------:R-:W-:Y:S01]  /*d4a0*/  STS [R142+0x89c], R241 ;  /* 0x00089cf18e007388 */ /* 0x000fe20000000800 */
[----:B------:R-:W-:Y:S01]  /*d4b0*/  FFMA.FTZ R148, R213, R207, R148 ;  /* 0x000000cfd5947223 */ /* 0x000fe20000010094 */
[C---:B------:R-:W-:Y:S01]  /*d4c0*/  FFMA.FTZ R171, R179.reuse, R195, -R152 ;  /* 0x000000c3b3ab7223 */ /* 0x040fe20000010898 */
[----:B------:R-:W-:Y:S01]  /*d4d0*/  FFMA.FTZ R150, R179, R135, R150 ;  /* 0x00000087b3967223 */ /* 0x000fe20000010096 */
[C---:B0-----:R-:W-:Y:S01]  /*d4e0*/  FMUL.FTZ R245, R50.reuse, R161 ;  /* 0x000000a132f57220 */ /* 0x041fe20000410000 */
[----:B------:R-:W-:Y:S01]  /*d4f0*/  FFMA.FTZ R161, R50, R181, R239 ;  /* 0x000000b532a17223 */ /* 0x000fe200000100ef */
[----:B------:R-:W-:Y:S01]  /*d500*/  FADD.FTZ R194, R194, R171 ;  /* 0x000000abc2c27221 */ /* 0x000fe20000010000 */
[----:B------:R-:W-:Y:S01]  /*d510*/  FADD.FTZ R150, R177, R150 ;  /* 0x00000096b1967221 */ /* 0x000fe20000010000 */
[----:B------:R-:W-:Y:S01]  /*d520*/  FMUL.FTZ R181, R51, R190 ;  /* 0x000000be33b57220 */ /* 0x000fe20000410000 */
[----:B------:R-:W-:Y:S01]  /*d530*/  FMUL.FTZ R152, R207, UR46 ;  /* 0x0000002ecf987c20 */ /* 0x000fe20008410000 */
[C---:B------:R-:W-:Y:S01]  /*d540*/  FMUL.FTZ R164, R155.reuse, R194 ;  /* 0x000000c29ba47220 */ /* 0x040fe20000410000 */
[----:B------:R-:W-:Y:S01]  /*d550*/  FMUL.FTZ R171, R155, R150 ;  /* 0x000000969bab7220 */ /* 0x000fe20000410000 */
[----:B------:R-:W-:Y:S01]  /*d560*/  FMUL.FTZ R209, R194, R88 ;  /* 0x00000058c2d17220 */ /* 0x000fe20000410000 */
[----:B------:R-:W-:Y:S01]  /*d570*/  STS [R142+0x894], R181 ;  /* 0x000894b58e007388 */ /* 0x000fe20000000800 */
[C---:B------:R-:W-:Y:S01]  /*d580*/  FFMA.FTZ R155, R153.reuse, R150, R164 ;  /* 0x00000096999b7223 */ /* 0x040fe200000100a4 */
[----:B------:R-:W-:Y:S01]  /*d590*/  FFMA.FTZ R164, R153, R194, -R171 ;  /* 0x000000c299a47223 */ /* 0x000fe200000108ab */
[C---:B------:R-:W-:Y:S01]  /*d5a0*/  FFMA.FTZ R153, R207.reuse, UR45, R178 ;  /* 0x0000002dcf997c23 */ /* 0x040fe200080100b2 */
[----:B------:R-:W-:Y:S01]  /*d5b0*/  FMUL.FTZ R178, R207, R84 ;  /* 0x00000054cfb27220 */ /* 0x000fe20000410000 */
[----:B------:R-:W-:Y:S01]  /*d5c0*/  FMUL.FTZ R171, R219, R190 ;  /* 0x000000bedbab7220 */ /* 0x000fe20000410000 */
[----:B------:R-:W-:Y:S01]  /*d5d0*/  FADD.FTZ R170, R170, R155 ;  /* 0x0000009baaaa7221 */ /* 0x000fe20000010000 */
[----:B------:R-:W-:Y:S01]  /*d5e0*/  FADD.FTZ R187, R187, R164 ;  /* 0x000000a4bbbb7221 */ /* 0x000fe20000010000 */
[-C--:B------:R-:W-:Y:S01]  /*d5f0*/  FMUL.FTZ R177, R219, R178.reuse ;  /* 0x000000b2dbb17220 */ /* 0x080fe20000410000 */
[C---:B------:R-:W-:Y:S01]  /*d600*/  FFMA.FTZ R155, R218.reuse, R178, R171 ;  /* 0x000000b2da9b7223 */ /* 0x040fe200000100ab */
[C---:B------:R-:W-:Y:S01]  /*d610*/  FMUL.FTZ R171, R165.reuse, R170 ;  /* 0x000000aaa5ab7220 */ /* 0x040fe20000410000 */
[-C--:B------:R-:W-:Y:S01]  /*d620*/  FMUL.FTZ R165, R165, R187.reuse ;  /* 0x000000bba5a57220 */ /* 0x080fe20000410000 */
[----:B------:R-:W-:Y:S01]  /*d630*/  FMUL.FTZ R179, R51, R178 ;  /* 0x000000b233b37220 */ /* 0x000fe20000410000 */
[----:B------:R-:W-:Y:S01]  /*d640*/  FFMA.FTZ R164, R218, R190, -R177 ;  /* 0x000000bedaa47223 */ /* 0x000fe200000108b1 */
[C---:B------:R-:W-:Y:S01]  /*d650*/  FFMA.FTZ R178, R154.reuse, R187, -R171 ;  /* 0x000000bb9ab27223 */ /* 0x040fe200000108ab */
[----:B------:R-:W-:Y:S01]  /*d660*/  FFMA.FTZ R165, R154, R170, R165 ;  /* 0x000000aa9aa57223 */ /* 0x000fe200000100a5 */
[----:B------:R-:W-:Y:S01]  /*d670*/  FMUL.FTZ R171, R221, R174 ;  /* 0x000000aeddab7220 */ /* 0x000fe20000410000 */
[-C--:B------:R-:W-:Y:S01]  /*d680*/  FMUL.FTZ R190, R151, R85.reuse ;  /* 0x0000005597be7220 */ /* 0x080fe20000410000 */
[----:B------:R-:W-:Y:S01]  /*d690*/  FADD.FTZ R154, R185, R178 ;  /* 0x000000b2b99a7221 */ /* 0x000fe20000010000 */
[----:B------:R-:W-:Y:S01]  /*d6a0*/  FADD.FTZ R176, R176, R165 ;  /* 0x000000a5b0b07221 */ /* 0x000fe20000010000 */
[----:B------:R-:W-:Y:S01]  /*d6b0*/  FMUL.FTZ R165, R221, R206 ;  /* 0x000000cedda57220 */ /* 0x000fe20000410000 */
[----:B------:R-:W-:Y:S01]  /*d6c0*/  FMUL.FTZ R200, R217, R190 ;  /* 0x000000bed9c87220 */ /* 0x000fe20000410000 */
[C---:B------:R-:W-:Y:S01]  /*d6d0*/  FMUL.FTZ R178, R157.reuse, R154 ;  /* 0x0000009a9db27220 */ /* 0x040fe20000410000 */
[----:B------:R-:W-:Y:S01]  /*d6e0*/  FMUL.FTZ R157, R157, R176 ;  /* 0x000000b09d9d7220 */ /* 0x000fe20000410000 */
        /* <DEDUP_REMOVED lines=13> */
[----:B------:R0:W-:Y:S01]  /*d7c0*/  STS [R142+0x88c], R177 ;  /* 0x00088cb18e007388 */ /* 0x0001e20000000800 */
[----:B------:R-:W-:Y:S01]  /*d7d0*/  FFMA.FTZ R167, R215, R190, -R204 ;  /* 0x000000bed7a77223 */ /* 0x000fe200000108cc */
[C---:B------:R-:W-:Y:S01]  /*d7e0*/  FFMA.FTZ R178, R175.reuse, R186, -R178 ;  /* 0x000000baafb27223 */ /* 0x040fe200000108b2 */
[----:B------:R-:W-:Y:S01]  /*d7f0*/  FFMA.FTZ R157, R175, R174, R169 ;  /* 0x000000aeaf9d7223 */ /* 0x000fe200000100a9 */
[----:B------:R-:W-:Y:S01]  /*d800*/  FMUL.FTZ R169, R13, R191 ;  /* 0x000000bf0da97220 */ /* 0x000fe20000410000 */
[-C--:B------:R-:W-:Y:S01]  /*d810*/  FMUL.FTZ R175, R196, R86.reuse ;  /* 0x00000056c4af7220 */ /* 0x080fe20000410000 */
[----:B------:R-:W-:Y:S01]  /*d820*/  FADD.FTZ R189, R189, R178 ;  /* 0x000000b2bdbd7221 */ /* 0x000fe20000010000 */
[-C--:B------:R-:W-:Y:S01]  /*d830*/  FMUL.FTZ R178, R13, R137.reuse ;  /* 0x000000890db27220 */ /* 0x080fe20000410000 */
[----:B------:R-:W-:Y:S01]  /*d840*/  FADD.FTZ R157, R156, R157 ;  /* 0x0000009d9c9d7221 */ /* 0x000fe20000010000 */
[----:B------:R-:W-:Y:S01]  /*d850*/  FFMA.FTZ R156, R198, R137, R169 ;  /* 0x00000089c69c7223 */ /* 0x000fe200000100a9 */
[----:B------:R-:W-:Y:S01]  /*d860*/  FMUL.FTZ R137, R166, R189 ;  /* 0x000000bda6897220 */ /* 0x000fe20000410000 */
[----:B------:R-:W-:Y:S01]  /*d870*/  FFMA.FTZ R191, R198, R191, -R178 ;  /* 0x000000bfc6bf7223 */ /* 0x000fe200000108b2 */
[-C--:B------:R-:W-:Y:S01]  /*d880*/  FMUL.FTZ R178, R166, R157.reuse ;  /* 0x0000009da6b27220 */ /* 0x080fe20000410000 */
[----:B------:R1:W-:Y:S01]  /*d890*/  STS [R142+0x888], R171 ;  /* 0x000888ab8e007388 */ /* 0x0003e20000000800 */
[----:B------:R-:W-:Y:S01]  /*d8a0*/  FFMA.FTZ R166, R158, R157, R137 ;  /* 0x0000009d9ea67223 */ /* 0x000fe20000010089 */
[----:B------:R-:W-:Y:S01]  /*d8b0*/  FMUL.FTZ R169, R180, R86 ;  /* 0x00000056b4a97220 */ /* 0x000fe20000410000 */
[----:B------:R-:W-:Y:S01]  /*d8c0*/  FFMA.FTZ R137, R158, R189, -R178 ;  /* 0x000000bd9e897223 */ /* 0x000fe200000108b2 */
[----:B------:R-:W-:Y:S01]  /*d8d0*/  FMUL.FTZ R185, R54, R175 ;  /* 0x000000af36b97220 */ /* 0x000fe20000410000 */
[----:B------:R-:W-:Y:S01]  /*d8e0*/  FADD.FTZ R159, R159, R166 ;  /* 0x000000a69f9f7221 */ /* 0x000fe20000010000 */
[-C--:B------:R-:W-:Y:S01]  /*d8f0*/  FMUL.FTZ R158, R214, R169.reuse ;  /* 0x000000a9d69e7220 */ /* 0x080fe20000410000 */
[----:B------:R-:W-:Y:S01]  /*d900*/  FADD.FTZ R137, R188, R137 ;  /* 0x00000089bc897221 */ /* 0x000fe20000010000 */
[----:B0-----:R-:W-:Y:S01]  /*d910*/  FMUL.FTZ R177, R54, R169 ;  /* 0x000000a936b17220 */ /* 0x001fe20000410000 */
[----:B------:R-:W-:Y:S01]  /*d920*/  FMUL.FTZ R190, R140, R168 ;  /* 0x000000a88cbe7220 */ /* 0x000fe20000410000 */
[----:B-1----:R-:W-:Y:S01]  /*d930*/  FMUL.FTZ R171, R214, R175 ;  /* 0x000000afd6ab7220 */ /* 0x002fe20000410000 */
[----:B------:R-:W-:Y:S01]  /*d940*/  FFMA.FTZ R152, R197, UR45, -R152 ;  /* 0x0000002dc5987c23 */ /* 0x000fe20008010898 */
[----:B------:R0:W-:Y:S01]  /*d950*/  STS [R142+0x890], R179 ;  /* 0x000890b38e007388 */ /* 0x0001e20000000800 */
[----:B------:R-:W-:Y:S01]  /*d960*/  FMUL.FTZ R200, R210, R205 ;  /* 0x000000cdd2c87220 */ /* 0x000fe20000410000 */
[----:B------:R-:W-:Y:S01]  /*d970*/  FFMA.FTZ R166, R212, R169, R171 ;  /* 0x000000a9d4a67223 */ /* 0x000fe200000100ab */
[C---:B------:R-:W-:Y:S01]  /*d980*/  FMUL.FTZ R171, R172.reuse, R137 ;  /* 0x00000089acab7220 */ /* 0x040fe20000410000 */
[----:B------:R-:W-:Y:S01]  /*d990*/  FMUL.FTZ R172, R172, R159 ;  /* 0x0000009facac7220 */ /* 0x000fe20000410000 */
[----:B------:R-:W-:Y:S01]  /*d9a0*/  FFMA.FTZ R169, R212, R175, -R158 ;  /* 0x000000afd4a97223 */ /* 0x000fe2000001089e */
[----:B------:R1:W-:Y:S01]  /*d9b0*/  STS [R142+0x880], R177 ;  /* 0x000880b18e007388 */ /* 0x0003e20000000800 */
[C---:B------:R-:W-:Y:S01]  /*d9c0*/  FFMA.FTZ R158, R160.reuse, R159, R171 ;  /* 0x0000009fa09e7223 */ /* 0x040fe200000100ab */
[----:B------:R-:W-:Y:S01]  /*d9d0*/  FFMA.FTZ R172, R160, R137, -R172 ;  /* 0x00000089a0ac7223 */ /* 0x000fe200000108ac */
[----:B------:R-:W-:Y:S01]  /*d9e0*/  FMUL.FTZ R160, R140, R202 ;  /* 0x000000ca8ca07220 */ /* 0x000fe20000410000 */
[----:B0-----:R-:W-:Y:S01]  /*d9f0*/  FMUL.FTZ R179, R157, R92 ;  /* 0x0000005c9db37220 */ /* 0x001fe20000410000 */
[----:B------:R-:W-:Y:S01]  /*da00*/  FADD.FTZ R173, R173, R158 ;  /* 0x0000009eadad7221 */ /* 0x000fe20000010000 */
[----:B------:R-:W-:Y:S01]  /*da10*/  FADD.FTZ R193, R193, R172 ;  /* 0x000000acc1c17221 */ /* 0x000fe20000010000 */
[----:B------:R-:W-:Y:S01]  /*da20*/  FFMA.FTZ R160, R11, R168, R160 ;  /* 0x000000a80ba07223 */ /* 0x000fe200000100a0 */
[-C--:B------:R-:W-:Y:S01]  /*da30*/  FMUL.FTZ R168, R137, R93.reuse ;  /* 0x0000005d89a87220 */ /* 0x080fe20000410000 */
[-C--:B------:R-:W-:Y:S01]  /*da40*/  FMUL.FTZ R175, R173, R94.reuse ;  /* 0x0000005eadaf7220 */ /* 0x080fe20000410000 */
[----:B------:R-:W-:Y:S01]  /*da50*/  FMUL.FTZ R171, R193, R94 ;  /* 0x0000005ec1ab7220 */ /* 0x000fe20000410000 */
[----:B------:R-:W-:Y:S01]  /*da60*/  FMUL.FTZ R172, R159, R93 ;  /* 0x0000005d9fac7220 */ /* 0x000fe20000410000 */
[----:B-1----:R-:W-:Y:S01]  /*da70*/  FMUL.FTZ R177, R189, R92 ;  /* 0x0000005cbdb17220 */ /* 0x002fe20000410000 */
[C---:B------:R-:W-:Y:S01]  /*da80*/  FMUL.FTZ R158, R10.reuse, R175 ;  /* 0x000000af0a9e7220 */ /* 0x040fe20000410000 */
[-C--:B------:R-:W-:Y:S01]  /*da90*/  FMUL.FTZ R181, R10, R171.reuse ;  /* 0x000000ab0ab57220 */ /* 0x080fe20000410000 */
[C---:B------:R-:W-:Y:S01]  /*daa0*/  FMUL.FTZ R178, R224.reuse, R168 ;  /* 0x000000a8e0b27220 */ /* 0x040fe20000410000 */
[-C--:B------:R-:W-:Y:S01]  /*dab0*/  FMUL.FTZ R188, R224, R172.reuse ;  /* 0x000000ace0bc7220 */ /* 0x080fe20000410000 */
[C---:B------:R-:W-:Y:S01]  /*dac0*/  FFMA.FTZ R158, R12.reuse, R171, -R158 ;  /* 0x000000ab0c9e7223 */ /* 0x040fe2000001089e */
[----:B------:R-:W-:Y:S01]  /*dad0*/  FFMA.FTZ R181, R12, R175, R181 ;  /* 0x000000af0cb57223 */ /* 0x000fe200000100b5 */
[----:B------:R-:W-:Y:S01]  /*dae0*/  FFMA.FTZ R178, R3, R172, R178 ;  /* 0x000000ac03b27223 */ /* 0x000fe200000100b2 */
[----:B------:R-:W-:Y:S01]  /*daf0*/  FMUL.FTZ R197, R238, R177 ;  /* 0x000000b1eec57220 */ /* 0x000fe20000410000 */
[----:B------:R0:W-:Y:S01]  /*db00*/  STS [R142+0x884], R185 ;  /* 0x000884b98e007388 */ /* 0x0001e20000000800 */
[----:B------:R-:W-:Y:S01]  /*db10*/  FADD.FTZ R181, RZ, R181 ;  /* 0x000000b5ffb57221 */ /* 0x000fe20000010000 */
[----:B------:R-:W-:Y:S01]  /*db20*/  FADD.FTZ R158, RZ, R158 ;  /* 0x0000009eff9e7221 */ /* 0x000fe20000010000 */
[----:B------:R-:W-:Y:S01]  /*db30*/  FFMA.FTZ R202, R11, R202, -R190 ;  /* 0x000000ca0bca7223 */ /* 0x000fe200000108be */
[----:B------:R-:W-:Y:S01]  /*db40*/  FMUL.FTZ R211, R234, R209 ;  /* 0x000000d1ead37220 */ /* 0x000fe20000410000 */
[----:B------:R-:W-:Y:S01]  /*db50*/  FADD.FTZ R181, R181, R178 ;  /* 0x000000b2b5b57221 */ /* 0x000fe20000010000 */
[----:B------:R-:W-:Y:S01]  /*db60*/  FMUL.FTZ R178, R186, R91 ;  /* 0x0000005bbab27220 */ /* 0x000fe20000410000 */
[----:B------:R1:W-:Y:S01]  /*db70*/  STS [R142+0x898], R245 ;  /* 0x000898f58e007388 */ /* 0x0003e20000000800 */
[----:B------:R-:W-:Y:S01]  /*db80*/  FMUL.FTZ R243, R60, R209 ;  /* 0x000000d13cf37220 */ /* 0x000fe20000410000 */
[----:B------:R-:W-:Y:S01]  /*db90*/  FMUL.FTZ R175, R78, R175 ;  /* 0x000000af4eaf7220 */ /* 0x000fe20000410000 */
[----:B0-----:R-:W-:Y:S01]  /*dba0*/  FFMA.FTZ R185, R3, R168, -R188 ;  /* 0x000000a803b97223 */ /* 0x001fe200000108bc */
[----:B------:R-:W-:Y:S01]  /*dbb0*/  FFMA.FTZ R188, R240, R179, R197 ;  /* 0x000000b3f0bc7223 */ /* 0x000fe200000100c5 */
[----:B------:R-:W-:Y:S01]  /*dbc0*/  FMUL.FTZ R197, R210, R225 ;  /* 0x000000e1d2c57220 */ /* 0x000fe20000410000 */
[----:B------:R-:W-:Y:S01]  /*dbd0*/  FMUL.FTZ R190, R233, R178 ;  /* 0x000000b2e9be7220 */ /* 0x000fe20000410000 */
[----:B------:R-:W-:Y:S01]  /*dbe0*/  FADD.FTZ R158, R158, R185 ;  /* 0x000000b99e9e7221 */ /* 0x000fe20000010000 */
[----:B------:R-:W-:Y:S01]  /*dbf0*/  FADD.FTZ R185, R181, R188 ;  /* 0x000000bcb5b97221 */ /* 0x000fe20000010000 */
[----:B------:R-:W-:Y:S01]  /*dc00*/  FMUL.FTZ R181, R238, R179 ;  /* 0x000000b3eeb57220 */ /* 0x000fe20000410000 */
[----:B------:R-:W-:Y:S01]  /*dc10*/  FMUL.FTZ R188, R174, R91 ;  /* 0x0000005baebc7220 */ /* 0x000fe20000410000 */
[C---:B------:R-:W-:Y:S01]  /*dc20*/  FFMA.FTZ R205, R144.reuse, R205, R197 ;  /* 0x000000cd90cd7223 */ /* 0x040fe200000100c5 */
[----:B------:R-:W-:Y:S01]  /*dc30*/  FFMA.FTZ R225, R144, R225, -R200 ;  /* 0x000000e190e17223 */ /* 0x000fe200000108c8 */
[----:B------:R-:W-:Y:S01]  /*dc40*/  FFMA.FTZ R181, R240, R177, -R181 ;  /* 0x000000b1f0b57223 */ /* 0x000fe200000108b5 */
[-C--:B------:R-:W-:Y:S01]  /*dc50*/  FFMA.FTZ R190, R235, R188.reuse, R190 ;  /* 0x000000bcebbe7223 */ /* 0x080fe200000100be */
[----:B------:R-:W-:Y:S01]  /*dc60*/  FMUL.FTZ R200, R233, R188 ;  /* 0x000000bce9c87220 */ /* 0x000fe20000410000 */
[----:B------:R-:W-:Y:S01]  /*dc70*/  FMUL.FTZ R179, R72, R179 ;  /* 0x000000b348b37220 */ /* 0x000fe20000410000 */
[----:B------:R-:W-:Y:S01]  /*dc80*/  FADD.FTZ R197, R158, R181 ;  /* 0x000000b59ec57221 */ /* 0x000fe20000010000 */
[-C--:B------:R-:W-:Y:S01]  /*dc90*/  FMUL.FTZ R181, R154, R90.reuse ;  /* 0x0000005a9ab57220 */ /* 0x080fe20000410000 */
[----:B------:R-:W-:Y:S01]  /*dca0*/  FADD.FTZ R204, R185, R190 ;  /* 0x000000beb9cc7221 */ /* 0x000fe20000010000 */
[----:B------:R-:W-:Y:S01]  /*dcb0*/  FMUL.FTZ R185, R176, R90 ;  /* 0x0000005ab0b97220 */ /* 0x000fe20000410000 */
[----:B------:R-:W-:Y:S01]  /*dcc0*/  FMUL.FTZ R158, R187, R89 ;  /* 0x00000059bb9e7220 */ /* 0x000fe20000410000 */
[----:B------:R-:W-:Y:S01]  /*dcd0*/  FMUL.FTZ R207, R228, R181 ;  /* 0x000000b5e4cf7220 */ /* 0x000fe20000410000 */
[----:B------:R-:W-:Y:S01]  /*dce0*/  FMUL.FTZ R190, R170, R89 ;  /* 0x00000059aabe7220 */ /* 0x000fe20000410000 */
[----:B------:R-:W-:Y:S01]  /*dcf0*/  FFMA.FTZ R200, R235, R178, -R200 ;  /* 0x000000b2ebc87223 */ /* 0x000fe200000108c8 */
[----:B------:R-:W-:Y:S01]  /*dd00*/  FMUL.FTZ R220, R231, R158 ;  /* 0x0000009ee7dc7220 */ /* 0x000fe20000410000 */
[-C--:B------:R-:W-:Y:S01]  /*dd10*/  FFMA.FTZ R207, R230, R185.reuse, R207 ;  /* 0x000000b9e6cf7223 */ /* 0x080fe200000100cf */
[----:B------:R-:W-:Y:S01]  /*dd20*/  FMUL.FTZ R208, R228, R185 ;  /* 0x000000b9e4d07220 */ /* 0x000fe20000410000 */
[----:B------:R-:W-:Y:S01]  /*dd30*/  FADD.FTZ R197, R197, R200 ;  /* 0x000000c8c5c57221 */ /* 0x000fe20000010000 */
[-C--:B------:R-:W-:Y:S01]  /*dd40*/  FMUL.FTZ R200, R231, R190.reuse ;  /* 0x000000bee7c87220 */ /* 0x080fe20000410000 */
[----:B------:R-:W-:Y:S01]  /*dd50*/  FADD.FTZ R204, R204, R207 ;  /* 0x000000cfcccc7221 */ /* 0x000fe20000010000 */
[C---:B------:R-:W-:Y:S01]  /*dd60*/  FFMA.FTZ R207, R237.reuse, R190, R220 ;  /* 0x000000beedcf7223 */ /* 0x040fe200000100dc */
[----:B------:R-:W-:Y:S01]  /*dd70*/  FFMA.FTZ R208, R230, R181, -R208 ;  /* 0x000000b5e6d07223 */ /* 0x000fe200000108d0 */
[----:B------:R-:W-:Y:S01]  /*dd80*/  FFMA.FTZ R200, R237, R158, -R200 ;  /* 0x0000009eedc87223 */ /* 0x000fe200000108c8 */
[-C--:B------:R-:W-:Y:S01]  /*dd90*/  FMUL.FTZ R220, R195, R87.reuse ;  /* 0x00000057c3dc7220 */ /* 0x080fe20000410000 */
[----:B------:R-:W-:Y:S01]  /*dda0*/  FADD.FTZ R204, R204, R207 ;  /* 0x000000cfcccc7221 */ /* 0x000fe20000010000 */
[----:B------:R-:W-:Y:S01]  /*ddb0*/  FMUL.FTZ R207, R150, R88 ;  /* 0x0000005896cf7220 */ /* 0x000fe20000410000 */
[----:B------:R-:W-:Y:S01]  /*ddc0*/  FADD.FTZ R197, R197, R208 ;  /* 0x000000d0c5c57221 */ /* 0x000fe20000010000 */
[----:B------:R-:W-:Y:S01]  /*ddd0*/  FMUL.FTZ R208, R135, R87 ;  /* 0x0000005787d07220 */ /* 0x000fe20000410000 */
[----:B------:R-:W-:Y:S01]  /*dde0*/  FMUL.FTZ R222, R201, R220 ;  /* 0x000000dcc9de7220 */ /* 0x000fe20000410000 */
[-C--:B------:R-:W-:Y:S01]  /*ddf0*/  FFMA.FTZ R211, R232, R207.reuse, R211 ;  /* 0x000000cfe8d37223 */ /* 0x080fe200000100d3 */
[-C--:B------:R-:W-:Y:S01]  /*de00*/  FMUL.FTZ R241, R60, R207.reuse ;  /* 0x000000cf3cf17220 */ /* 0x080fe20000410000 */
[----:B------:R-:W-:Y:S01]  /*de10*/  FMUL.FTZ R207, R234, R207 ;  /* 0x000000cfeacf7220 */ /* 0x000fe20000410000 */
[----:B------:R-:W-:Y:S01]  /*de20*/  FADD.FTZ R200, R197, R200 ;  /* 0x000000c8c5c87221 */ /* 0x000fe20000010000 */
[-C--:B------:R-:W-:Y:S01]  /*de30*/  FMUL.FTZ R197, R201, R208.reuse ;  /* 0x000000d0c9c57220 */ /* 0x080fe20000410000 */
[C---:B-1----:R-:W-:Y:S01]  /*de40*/  FFMA.FTZ R245, R199.reuse, R208, R222 ;  /* 0x000000d0c7f57223 */ /* 0x042fe200000100de */
[----:B------:R-:W-:Y:S01]  /*de50*/  FFMA.FTZ R239, R232, R209, -R207 ;  /* 0x000000d1e8ef7223 */ /* 0x000fe200000108cf */
[----:B------:R-:W-:Y:S01]  /*de60*/  FADD.FTZ R204, R204, R211 ;  /* 0x000000d3cccc7221 */ /* 0x000fe20000010000 */
[----:B------:R-:W-:Y:S01]  /*de70*/  FFMA.FTZ R197, R199, R220, -R197 ;  /* 0x000000dcc7c57223 */ /* 0x000fe200000108c5 */
[----:B------:R-:W-:Y:S01]  /*de80*/  FMUL.FTZ R213, R57, R208 ;  /* 0x000000d039d57220 */ /* 0x000fe20000410000 */
[----:B------:R-:W-:Y:S01]  /*de90*/  FADD.FTZ R200, R200, R239 ;  /* 0x000000efc8c87221 */ /* 0x000fe20000010000 */
[----:B------:R-:W-:Y:S01]  /*dea0*/  FADD.FTZ R245, R204, R245 ;  /* 0x000000f5ccf57221 */ /* 0x000fe20000010000 */
[----:B------:R-:W-:Y:S01]  /*deb0*/  MOV R209, UR26 ;  /* 0x0000001a00d17c02 */ /* 0x000fe20008000f00 */
        /* <DEDUP_REMOVED lines=14> */
[----:B0-----:R-:W-:Y:S01]  /*dfa0*/  FMUL.FTZ R213, R63, R158 ;  /* 0x0000009e3fd57220 */ /* 0x001fe20000410000 */
[----:B------:R-:W-:Y:S01]  /*dfb0*/  LEA R158, R209, -R4, 0x1 ;  /* 0x80000004d19e7211 */ /* 0x000fe200078e08ff */
[----:B------:R-:W-:Y:S01]  /*dfc0*/  FMUL.FTZ R209, R66, R181 ;  /* 0x000000b542d17220 */ /* 0x000fe20000410000 */
[----:B------:R-:W-:Y:S01]  /*dfd0*/  FADD.FTZ R164, R164, R5 ;  /* 0x00000005a4a47221 */ /* 0x000fe20000010000 */
[----:B------:R-:W-:Y:S01]  /*dfe0*/  FMUL.FTZ R181, R69, R188 ;  /* 0x000000bc45b57220 */ /* 0x000fe20000410000 */
[----:B------:R-:W-:Y:S01]  /*dff0*/  FMUL.FTZ R5, R75, R168 ;  /* 0x000000a84b057220 */ /* 0x000fe20000410000 */
[----:B------:R-:W-:Y:S01]  /*e000*/  FMUL.FTZ R171, R78, R171 ;  /* 0x000000ab4eab7220 */ /* 0x000fe20000410000 */
[----:B------:R-:W-:Y:S01]  /*e010*/  STS [R142+0x87c], R247 ;  /* 0x00087cf78e007388 */ /* 0x000fe20000000800 */
[----:B------:R-:W-:Y:S01]  /*e020*/  FADD.FTZ R163, R163, R6 ;  /* 0x00000006a3a37221 */ /* 0x000fe20000010000 */
[----:B------:R-:W-:Y:S01]  /*e030*/  ISETP.GE.AND P2, PT, R158, 0x1, PT ;  /* 0x000000019e00780c */ /* 0x000fe20003f46270 */
[----:B------:R-:W-:Y:S01]  /*e040*/  FADD.FTZ R164, R164, R165 ;  /* 0x000000a5a4a47221 */ /* 0x000fe20000010000 */
[----:B------:R-:W-:Y:S01]  /*e050*/  STS [R142+0x870], R241 ;  /* 0x000870f18e007388 */ /* 0x000fe20000000800 */
[----:B------:R-:W-:Y:S01]  /*e060*/  FADD.FTZ R163, R163, R206 ;  /* 0x000000cea3a37221 */ /* 0x000fe20000010000 */
[----:B------:R-:W-:Y:S01]  /*e070*/  FMUL.FTZ R190, R157, UR46 ;  /* 0x0000002e9dbe7c20 */ /* 0x000fe20008410000 */
[----:B------:R-:W-:Y:S01]  /*e080*/  FADD.FTZ R191, R164, R191 ;  /* 0x000000bfa4bf7221 */ /* 0x000fe20000010000 */
[----:B------:R-:W-:Y:S01]  /*e090*/  STS [R142+0x874], R243 ;  /* 0x000874f38e007388 */ /* 0x000fe20000000800 */
[----:B------:R-:W-:Y:S01]  /*e0a0*/  FADD.FTZ R163, R163, R156 ;  /* 0x0000009ca3a37221 */ /* 0x000fe20000010000 */
[----:B------:R-:W-:Y:S01]  /*e0b0*/  FFMA.FTZ R6, R14, R229, R141 ;  /* 0x000000e50e067223 */ /* 0x000fe2000001008d */
[----:B------:R-:W-:Y:S01]  /*e0c0*/  FMUL.FTZ R141, R174, UR46 ;  /* 0x0000002eae8d7c20 */ /* 0x000fe20008410000 */
[----:B------:R-:W-:Y:S01]  /*e0d0*/  STS [R142+0x868], R211 ;  /* 0x000868d38e007388 */ /* 0x000fe20000000800 */
[----:B------:R-:W-:Y:S01]  /*e0e0*/  FADD.FTZ R160, R163, R160 ;  /* 0x000000a0a3a07221 */ /* 0x000fe20000010000 */
[----:B------:R-:W-:Y:S01]  /*e0f0*/  FFMA.FTZ R165, R189, UR45, -R190 ;  /* 0x0000002dbda57c23 */ /* 0x000fe200080108be */
        /* <DEDUP_REMOVED lines=12> */
[----:B------:R-:W-:Y:S01]  /*e1c0*/  FADD.FTZ R4, R160, R205 ;  /* 0x000000cda0047221 */ /* 0x000fe20000010000 */
[----:B------:R0:W-:Y:S01]  /*e1d0*/  STS [R142+0x858], R181 ;  /* 0x000858b58e007388 */ /* 0x0001e20000000800 */
[----:B------:R-:W-:Y:S01]  /*e1e0*/  FADD.FTZ R202, R191, R202 ;  /* 0x000000cabfca7221 */ /* 0x000fe20000010000 */
[----:B------:R-:W-:Y:S01]  /*e1f0*/  FFMA.FTZ R160, R186, UR45, -R141 ;  /* 0x0000002dbaa07c23 */ /* 0x000fe2000801088d */
[C---:B------:R-:W-:Y:S01]  /*e200*/  IADD3 R191, PT, PT, R116.reuse, 0x40, RZ ;  /* 0x0000004074bf7810 */ /* 0x040fe20007ffe0ff */
[----:B------:R-:W-:Y:S01]  /*e210*/  STS [R142+0x85c], R185 ;  /* 0x00085cb98e007388 */ /* 0x000fe20000000800 */
[----:B------:R-:W-:Y:S01]  /*e220*/  IADD3 R197, PT, PT, R116, 0x60, RZ ;  /* 0x0000006074c57810 */ /* 0x000fe20007ffe0ff */
[----:B------:R-:W-:Y:S01]  /*e230*/  FFMA.FTZ R188, R151, UR45, -R188 ;  /* 0x0000002d97bc7c23 */ /* 0x000fe200080108bc */
[----:B------:R-:W-:Y:S01]  /*e240*/  ISETP.GE.AND P3, PT, R158, 0x21, PT ;  /* 0x000000219e00780c */ /* 0x000fe20003f66270 */
[----:B------:R1:W-:Y:S01]  /*e250*/  STS [R142+0x850], R179 ;  /* 0x000850b38e007388 */ /* 0x0003e20000000800 */
[----:B------:R-:W-:Y:S01]  /*e260*/  FFMA.FTZ R178, R147, UR45, R178 ;  /* 0x0000002d93b27c23 */ /* 0x000fe200080100b2 */
[----:B0-----:R-:W-:Y:S01]  /*e270*/  FMUL.FTZ R181, R180, UR46 ;  /* 0x0000002eb4b57c20 */ /* 0x001fe20008410000 */
[----:B------:R-:W-:Y:S01]  /*e280*/  FFMA.FTZ R172, R195, UR45, -R172 ;  /* 0x0000002dc3ac7c23 */ /* 0x000fe200080108ac */
        /* <DEDUP_REMOVED lines=8> */
[----:B------:R1:W-:Y:S01]  /*e310*/  STS [R142+0x84c], R5 ;  /* 0x00084c058e007388 */ /* 0x0003e20000000800 */
[----:B------:R-:W-:Y:S01]  /*e320*/  FFMA.FTZ R141, R173, UR45, R190 ;  /* 0x0000002dad8d7c23 */ /* 0x000fe200080100be */
[----:B0-----:R-:W-:Y:S01]  /*e330*/  FMUL.FTZ R177, R150, UR46 ;  /* 0x0000002e96b17c20 */ /* 0x001fe20008410000 */
[----:B------:R-:W-:Y:S01]  /*e340*/  FFMA.FTZ R179, R180, UR45, R179 ;  /* 0x0000002db4b37c23 */ /* 0x000fe200080100b3 */
[----:B------:R0:W-:Y:S01]  /*e350*/  STS [R142+0x840], R175 ;  /* 0x000840af8e007388 */ /* 0x0001e20000000800 */
[----:B--2---:R-:W-:Y:S01]  /*e360*/  IADD3 R155, PT, PT, R116, 0x20, RZ ;  /* 0x00000020749b7810 */ /* 0x004fe20007ffe0ff */
[----:B------:R-:W-:-:S02]  /*e370*/  FFMA.FTZ R177, R194, UR45, -R177 ;  /* 0x0000002dc2b17c23 */ /* 0x000fc400080108b1 */
[----:B------:R2:W-:Y:S01]  /*e380*/  STS [R142+0x844], R171 ;  /* 0x000844ab8e007388 */ /* 0x0005e20000000800 */
[----:B------:R-:W-:Y:S01]  /*e390*/  LEA.HI R155, R155, R116, RZ, 0x1b ;  /* 0x000000749b9b7211 */ /* 0x000fe200078fd8ff */
[----:B-1----:R-:W-:-:S03]  /*e3a0*/  FMUL.FTZ R5, R187, UR46 ;  /* 0x0000002ebb057c20 */ /* 0x002fc60008410000 */
[----:B------:R-:W-:Y:S01]  /*e3b0*/  LEA R155, R155, UR25, 0x2 ;  /* 0x000000199b9b7c11 */ /* 0x000fe2000f8e10ff */
[----:B------:R-:W-:Y:S01]  /*e3c0*/  BAR.SYNC.DEFER_BLOCKING 0x0 ;  /* 0x0000000000007b1d */ /* 0x000fe20000010000 */
[----:B------:R-:W-:Y:S01]  /*e3d0*/  FFMA.FTZ R164, R170, UR45, R5 ;  /* 0x0000002daaa47c23 */ /* 0x000fe20008010005 */
[----:B0-----:R-:W-:Y:S01]  /*e3e0*/  FMUL.FTZ R175, R194, UR46 ;  /* 0x0000002ec2af7c20 */ /* 0x001fe20008410000 */
[----:B--2---:R-:W-:Y:S01]  /*e3f0*/  FMUL.FTZ R142, R189, UR46 ;  /* 0x0000002ebd8e7c20 */ /* 0x004fe20008410000 */
[----:B------:R-:W-:Y:S01]  /*e400*/  FMUL.FTZ R171, R176, UR46 ;  /* 0x0000002eb0ab7c20 */ /* 0x000fe20008410000 */
[----:B------:R-:W-:Y:S01]  /*e410*/  FMUL.FTZ R5, R186, UR46 ;  /* 0x0000002eba057c20 */ /* 0x000fe20008410000 */
[----:B------:R-:W-:Y:S01]  /*e420*/  FFMA.FTZ R175, R150, UR45, R175 ;  /* 0x0000002d96af7c23 */ /* 0x000fe200080100af */
[----:B------:R-:W-:Y:S01]  /*e430*/  FFMA.FTZ R167, R157, UR45, R142 ;  /* 0x0000002d9da77c23 */ /* 0x000fe2000801008e */
[----:B------:R-:W-:Y:S01]  /*e440*/  FMUL.FTZ R142, R137, UR46 ;  /* 0x0000002e898e7c20 */ /* 0x000fe20008410000 */
[----:B------:R-:W-:Y:S01]  /*e450*/  FFMA.FTZ R171, R154, UR45, -R171 ;  /* 0x0000002d9aab7c23 */ /* 0x000fe200080108ab */
[----:B------:R-:W-:-:S02]  /*e460*/  FFMA.FTZ R156, R174, UR45, R5 ;  /* 0x0000002dae9c7c23 */ /* 0x000fc40008010005 */
[----:B------:R-:W-:Y:S01]  /*e470*/  FFMA.FTZ R142, R159, UR45, R142 ;  /* 0x0000002d9f8e7c23 */ /* 0x000fe2000801008e */
[----:B------:R0:W1:Y:S02]  /*e480*/  LDS R185, [R155+0x8c0] ;  /* 0x0008c0009bb97984 */ /* 0x0000640000000800 */
[----:B0-----:R-:W-:Y:S01]  /*e490*/  FFMA.FTZ R155, R137, UR45, -R204 ;  /* 0x0000002d899b7c23 */ /* 0x001fe200080108cc */
[----:B------:R-:W-:Y:S06]  /*e4a0*/  @!P2 BRA `(.L_x_13386) ;  /* 0x000000000010a947 */ /* 0x000fec0003800000 */
[----:B------:R-:W-:-:S04]  /*e4b0*/  LEA.HI R5, R116, R116, RZ, 0x1b ;  /* 0x0000007474057211 */ /* 0x000fc800078fd8ff */
[----:B------:R-:W-:-:S06]  /*e4c0*/  LEA R5, R5, UR25, 0x2 ;  /* 0x0000001905057c11 */ /* 0x000fcc000f8e10ff */
[----:B------:R-:W0:Y:S04]  /*e4d0*/  LDS R5, [R5+0x840] ;  /* 0x0008400005057984 */ /* 0x000e280000000800 */
[----:B0-----:R0:W-:Y:S02]  /*e4e0*/  REDG.E.ADD.F32.FTZ.RN.STRONG.GPU desc[UR28][R8.64], R5 ;  /* 0x00000005080079a6 */ /* 0x0011e4000c12f31c */
.L_x_13386:
[----:B------:R-:W-:Y:S05]  /*e4f0*/  BSYNC.RECONVERGENT B0 ;  /* 0x0000000000007941 */ /* 0x000fea0003800200 */
.L_x_13385:
[----:B------:R-:W-:Y:S04]  /*e500*/  BSSY.RECONVERGENT B0, `(.L_x_13387) ;  /* 0x0000003000007945 */ /* 0x000fe80003800200 */
[----:B------:R-:W-:Y:S05]  /*e510*/  @!P3 BRA `(.L_x_13388) ;  /* 0x000000000004b947 */ /* 0x000fea0003800000 */
[----:B-1----:R2:W-:Y:S02]  /*e520*/  REDG.E.ADD.F32.FTZ.RN.STRONG.GPU desc[UR28][R8.64+0x80], R185 ;  /* 0x000080b9080079a6 */ /* 0x0025e4000c12f31c */
.L_x_13388:
[----:B------:R-:W-:Y:S05]  /*e530*/  BSYNC.RECONVERGENT B0 ;  /* 0x0000000000007941 */ /* 0x000fea0003800200 */
.L_x_13387:
[----:B0-----:R-:W-:Y:S01]  /*e540*/  IADD3 R5, PT, PT, R116, 0x80, RZ ;  /* 0x0000008074057810 */ /* 0x001fe20007ffe0ff */
[----:B------:R-:W-:Y:S01]  /*e550*/  BSSY.RECONVERGENT B0, `(.L_x_13389) ;  /* 0x000000f000007945 */ /* 0x000fe20003800200 */
[-C--:B------:R-:W-:Y:S02]  /*e560*/  LEA.HI R191, R191, R116.reuse, RZ, 0x1b ;  /* 0x00000074bfbf7211 */ /* 0x080fe400078fd8ff */
[-C--:B-12---:R-:W-:Y:S02]  /*e570*/  LEA.HI R185, R5, R116.reuse, RZ, 0x1b ;  /* 0x0000007405b97211 */ /* 0x086fe400078fd8ff */
        /* <DEDUP_REMOVED lines=12> */
.L_x_13390:
[----:B------:R-:W-:Y:S05]  /*e640*/  BSYNC.RECONVERGENT B0 ;  /* 0x0000000000007941 */ /* 0x000fea0003800200 */
.L_x_13389:
[----:B01----:R0:W1:Y:S01]  /*e650*/  LDS R5, [R197+0x9c0] ;  /* 0x0009c000c5057984 */ /* 0x0030620000000800 */
[----:B------:R-:W-:Y:S01]  /*e660*/  BSSY.RECONVERGENT B0, `(.L_x_13391) ;  /* 0x0000006000007945 */ /* 0x000fe20003800200 */
[----:B------:R-:W-:Y:S02]  /*e670*/  IADD3 R191, PT, PT, R116, 0xc0, RZ ;  /* 0x000000c074bf7810 */ /* 0x000fe40007ffe0ff */
[----:B------:R-:W-:Y:S02]  /*e680*/  LEA.HI R205, R205, R116, RZ, 0x1b ;  /* 0x00000074cdcd7211 */ /* 0x000fe400078fd8ff */
[----:B------:R-:W-:Y:S01]  /*e690*/  LEA R185, R185, UR25, 0x2 ;  /* 0x00000019b9b97c11 */ /* 0x000fe2000f8e10ff */
[----:B------:R-:W-:Y:S06]  /*e6a0*/  @!P2 BRA `(.L_x_13392) ;  /* 0x000000000004a947 */ /* 0x000fec0003800000 */
[----:B-1----:R2:W-:Y:S02]  /*e6b0*/  REDG.E.ADD.F32.FTZ.RN.STRONG.GPU desc[UR28][R8.64+0x180], R5 ;  /* 0x00018005080079a6 */ /* 0x0025e4000c12f31c */
.L_x_13392:
[----:B------:R-:W-:Y:S05]  /*e6c0*/  BSYNC.RECONVERGENT B0 ;  /* 0x0000000000007941 */ /* 0x000fea0003800200 */
.L_x_13391:
[----:B-12---:R1:W2:Y:S01]  /*e6d0*/  LDS R5, [R185+0xa40] ;  /* 0x000a4000b9057984 */ /* 0x0062a20000000800 */
[----:B------:R-:W-:Y:S01]  /*e6e0*/  BSSY.RECONVERGENT B0, `(.L_x_13393) ;  /* 0x0000005000007945 */ /* 0x000fe20003800200 */
[----:B------:R-:W-:Y:S02]  /*e6f0*/  LEA.HI R191, R191, R116, RZ, 0x1b ;  /* 0x00000074bfbf7211 */ /* 0x000fe400078fd8ff */
[----:B------:R-:W-:Y:S01]  /*e700*/  LEA R205, R205, UR25, 0x2 ;  /* 0x00000019cdcd7c11 */ /* 0x000fe2000f8e10ff */
[----:B------:R-:W-:Y:S06]  /*e710*/  @!P3 BRA `(.L_x_13394) ;  /* 0x000000000004b947 */ /* 0x000fec0003800000 */
[----:B--2---:R3:W-:Y:S02]  /*e720*/  REDG.E.ADD.F32.FTZ.RN.STRONG.GPU desc[UR28][R8.64+0x200], R5 ;  /* 0x00020005080079a6 */ /* 0x0047e4000c12f31c */
.L_x_13394:
[----:B------:R-:W-:Y:S05]  /*e730*/  BSYNC.RECONVERGENT B0 ;  /* 0x0000000000007941 */ /* 0x000fea0003800200 */
.L_x_13393:
[----:B--23--:R2:W3:Y:S01]  /*e740*/  LDS R5, [R205+0xac0] ;  /* 0x000ac000cd057984 */ /* 0x00c4e20000000800 */
[----:B------:R-:W-:Y:S01]  /*e750*/  BSSY.RECONVERGENT B0, `(.L_x_13395) ;  /* 0x0000004000007945 */ /* 0x000fe20003800200 */
[----:B------:R-:W-:-:S03]  /*e760*/  LEA R190, R191, UR25, 0x2 ;  /* 0x00000019bfbe7c11 */ /* 0x000fc6000f8e10ff */
[----:B------:R-:W-:Y:S05]  /*e770*/  @!P4 BRA `(.L_x_13396) ;  /* 0x000000000004c947 */ /* 0x000fea0003800000 */
[----:B---3--:R4:W-:Y:S02]  /*e780*/  REDG.E.ADD.F32.FTZ.RN.STRONG.GPU desc[UR28][R8.64+0x280], R5 ;  /* 0x00028005080079a6 */ /* 0x0089e4000c12f31c */
.L_x_13396:
[----:B------:R-:W-:Y:S05]  /*e790*/  BSYNC.RECONVERGENT B0 ;  /* 0x0000000000007941 */ /* 0x000fea0003800200 */
.L_x_13395:
[----:B---34-:R3:W4:Y:S01]  /*e7a0*/  LDS R5, [R190+0xb40] ;  /* 0x000b4000be057984 */ /* 0x0187220000000800 */
[----:B------:R-:W-:Y:S01]  /*e7b0*/  BSSY.RECONVERGENT B0, `(.L_x_13397) ;  /* 0x0000005000007945 */ /* 0x000fe20003800200 */
[C---:B-1----:R-:W-:Y:S02]  /*e7c0*/  IADD3 R185, PT, PT, R116.reuse, 0xe0, RZ ;  /* 0x000000e074b97810 */ /* 0x042fe40007ffe0ff */
[----:B------:R-:W-:Y:S01]  /*e7d0*/  IADD3 R191, PT, PT, R116, 0x100, RZ ;  /* 0x0000010074bf7810 */ /* 0x000fe20007ffe0ff */
[----:B------:R-:W-:Y:S06]  /*e7e0*/  @!P5 BRA `(.L_x_13398) ;  /* 0x000000000004d947 */ /* 0x000fec0003800000 */
[----:B----4-:R1:W-:Y:S02]  /*e7f0*/  REDG.E.ADD.F32.FTZ.RN.STRONG.GPU desc[UR28][R8.64+0x300], R5 ;  /* 0x00030005080079a6 */ /* 0x0103e4000c12f31c */
.L_x_13398:
[----:B------:R-:W-:Y:S05]  /*e800*/  BSYNC.RECONVERGENT B0 ;  /* 0x0000000000007941 */ /* 0x000fea0003800200 */
.L_x_13397:
[----:B-1--4-:R-:W-:Y:S01]  /*e810*/  IADD3 R5, PT, PT, R116, 0x120, RZ ;  /* 0x0000012074057810 */ /* 0x012fe20007ffe0ff */
[----:B------:R-:W-:Y:S01]  /*e820*/  BSSY.RECONVERGENT B0, `(.L_x_13399) ;  /* 0x000000f000007945 */ /* 0x000fe20003800200 */
[-C--:B------:R-:W-:Y:S02]  /*e830*/  LEA.HI R185, R185, R116.reuse, RZ, 0x1b ;  /* 0x00000074b9b97211 */ /* 0x080fe400078fd8ff */
[-C--:B---3--:R-:W-:Y:S02]  /*e840*/  LEA.HI R190, R5, R116.reuse, RZ, 0x1b ;  /* 0x0000007405be7211 */ /* 0x088fe400078fd8ff */
        /* <DEDUP_REMOVED lines=12> */
.L_x_13400:
[----:B------:R-:W-:Y:S05]  /*e910*/  BSYNC.RECONVERGENT B0 ;  /* 0x0000000000007941 */ /* 0x000fea0003800200 */
.L_x_13399:
[----:B01----:R0:W1:Y:S01]  /*e920*/  LDS R5, [R191+0xc40] ;  /* 0x000c4000bf057984 */ /* 0x0030620000000800 */
[----:B------:R-:W-:Y:S01]  /*e930*/  BSSY.RECONVERGENT B0, `(.L_x_13401) ;  /* 0x0000006000007945 */ /* 0x000fe20003800200 */
[----:B------:R-:W-:Y:S02]  /*e940*/  IADD3 R185, PT, PT, R116, 0x160, RZ ;  /* 0x0000016074b97810 */ /* 0x000fe40007ffe0ff */
[----:B------:R-:W-:Y:S02]  /*e950*/  LEA.HI R197, R197, R116, RZ, 0x1b ;  /* 0x00000074c5c57211 */ /* 0x000fe400078fd8ff */
[----:B------:R-:W-:Y:S01]  /*e960*/  LEA R190, R190, UR25, 0x2 ;  /* 0x00000019bebe7c11 */ /* 0x000fe2000f8e10ff */
[----:B------:R-:W-:Y:S06]  /*e970*/  @!P2 BRA `(.L_x_13402) ;  /* 0x000000000004a947 */ /* 0x000fec0003800000 */
[----:B-1----:R3:W-:Y:S02]  /*e980*/  REDG.E.ADD.F32.FTZ.RN.STRONG.GPU desc[UR28][R8.64+0x400], R5 ;  /* 0x00040005080079a6 */ /* 0x0027e4000c12f31c */
.L_x_13402:
[----:B------:R-:W-:Y:S05]  /*e990*/  BSYNC.RECONVERGENT B0 ;  /* 0x0000000000007941 */ /* 0x000fea0003800200 */
.L_x_13401:
[----:B-1-3--:R1:W3:Y:S01]  /*e9a0*/  LDS R5, [R190+0xcc0] ;  /* 0x000cc000be057984 */ /* 0x00a2e20000000800 */
[----:B------:R-:W-:Y:S01]  /*e9b0*/  BSSY.RECONVERGENT B0, `(.L_x_13403) ;  /* 0x0000005000007945 */ /* 0x000fe20003800200 */
[----:B------:R-:W-:Y:S02]  /*e9c0*/  LEA.HI R185, R185, R116, RZ, 0x1b ;  /* 0x00000074b9b97211 */ /* 0x000fe400078fd8ff */
[----:B------:R-:W-:Y:S01]  /*e9d0*/  LEA R197, R197, UR25, 0x2 ;  /* 0x00000019c5c57c11 */ /* 0x000fe2000f8e10ff */
[----:B------:R-:W-:Y:S06]  /*e9e0*/  @!P3 BRA `(.L_x_13404) ;  /* 0x000000000004b947 */ /* 0x000fec0003800000 */
[----:B---3--:R4:W-:Y:S02]  /*e9f0*/  REDG.E.ADD.F32.FTZ.RN.STRONG.GPU desc[UR28][R8.64+0x480], R5 ;  /* 0x00048005080079a6 */ /* 0x0089e4000c12f31c */
.L_x_13404:
[----:B------:R-:W-:Y:S05]  /*ea00*/  BSYNC.RECONVERGENT B0 ;  /* 0x0000000000007941 */ /* 0x000fea0003800200 */
.L_x_13403:
[----:B---34-:R3:W4:Y:S01]  /*ea10*/  LDS R5, [R197+0xd40] ;  /* 0x000d4000c5057984 */ /* 0x0187220000000800 */
[----:B------:R-:W-:Y:S01]  /*ea20*/  BSSY.RECONVERGENT B0, `(.L_x_13405) ;  /* 0x0000004000007945 */ /* 0x000fe20003800200 */
[----:B-1----:R-:W-:-:S03]  /*ea30*/  LEA R190, R185, UR25, 0x2 ;  /* 0x00000019b9be7c11 */ /* 0x002fc6000f8e10ff */
[----:B------:R-:W-:Y:S05]  /*ea40*/  @!P4 BRA `(.L_x_13406) ;  /* 0x000000000004c947 */ /* 0x000fea0003800000 */
[----:B----4-:R1:W-:Y:S02]  /*ea50*/  REDG.E.ADD.F32.FTZ.RN.STRONG.GPU desc[UR28][R8.64+0x500], R5 ;  /* 0x00050005080079a6 */ /* 0x0103e4000c12f31c */
.L_x_13406:
[----:B------:R-:W-:Y:S05]  /*ea60*/  BSYNC.RECONVERGENT B0 ;  /* 0x0000000000007941 */ /* 0x000fea0003800200 */
.L_x_13405:
[----:B-1--4-:R1:W4:Y:S01]  /*ea70*/  LDS R5, [R190+0xdc0] ;  /* 0x000dc000be057984 */ /* 0x0123220000000800 */
[----:B------:R-:W-:Y:S01]  /*ea80*/  BSSY.RECONVERGENT B0, `(.L_x_13407) ;  /* 0x0000005000007945 */ /* 0x000fe20003800200 */
[C---:B------:R-:W-:Y:S02]  /*ea90*/  IADD3 R185, PT, PT, R116.reuse, 0x180, RZ ;  /* 0x0000018074b97810 */ /* 0x040fe40007ffe0ff */
[----:B0-----:R-:W-:Y:S01]  /*eaa0*/  IADD3 R191, PT, PT, R116, 0x1a0, RZ ;  /* 0x000001a074bf7810 */ /* 0x001fe20007ffe0ff */
[----:B------:R-:W-:Y:S06]  /*eab0*/  @!P5 BRA `(.L_x_13408) ;  /* 0x000000000004d947 */ /* 0x000fec0003800000 */
[----:B----4-:R0:W-:Y:S02]  /*eac0*/  REDG.E.ADD.F32.FTZ.RN.STRONG.GPU desc[UR28][R8.64+0x580], R5 ;  /* 0x00058005080079a6 */ /* 0x0101e4000c12f31c */
.L_x_13408:
[----:B------:R-:W-:Y:S05]  /*ead0*/  BSYNC.RECONVERGENT B0 ;  /* 0x0000000000007941 */ /* 0x000fea0003800200 */
.L_x_13407:
        /* <DEDUP_REMOVED lines=16> */
.L_x_13410:
[----:B------:R-:W-:Y:S05]  /*ebe0*/  BSYNC.RECONVERGENT B0 ;  /* 0x0000000000007941 */ /* 0x000fea0003800200 */
.L_x_13409:
[----:B01----:R0:W1:Y:S01]  /*ebf0*/  LDS R5, [R191+0xec0] ;  /* 0x000ec000bf057984 */ /* 0x0030620000000800 */
[----:B------:R-:W-:Y:S01]  /*ec00*/  BSSY.RECONVERGENT B0, `(.L_x_13411) ;  /* 0x0000005000007945 */ /* 0x000fe20003800200 */
[----:B------:R-:W-:Y:S02]  /*ec10*/  LEA.HI R197, R197, R116, RZ, 0x1b ;  /* 0x00000074c5c57211 */ /* 0x000fe400078fd8ff */
[----:B------:R-:W-:Y:S01]  /*ec20*/  LEA R190, R190, UR25, 0x2 ;  /* 0x00000019bebe7c11 */ /* 0x000fe2000f8e10ff */
[----:B------:R-:W-:Y:S06]  /*ec30*/  @!P2 BRA `(.L_x_13412) ;  /* 0x000000000004a947 */ /* 0x000fec0003800000 */
[----:B-1----:R3:W-:Y:S02]  /*ec40*/  REDG.E.ADD.F32.FTZ.RN.STRONG.GPU desc[UR28][R8.64+0x680], R5 ;  /* 0x00068005080079a6 */ /* 0x0027e4000c12f31c */
.L_x_13412:
[----:B------:R-:W-:Y:S05]  /*ec50*/  BSYNC.RECONVERGENT B0 ;  /* 0x0000000000007941 */ /* 0x000fea0003800200 */
.L_x_13411:
[----:B-1-3--:R1:W3:Y:S01]  /*ec60*/  LDS R5, [R190+0xf40] ;  /* 0x000f4000be057984 */ /* 0x00a2e20000000800 */
[----:B------:R-:W-:Y:S01]  /*ec70*/  BSSY.RECONVERGENT B0, `(.L_x_13413) ;  /* 0x0000005000007945 */ /* 0x000fe20003800200 */
[----:B------:R-:W-:Y:S02]  /*ec80*/  LEA.HI R115, R115, R116, RZ, 0x1b ;  /* 0x0000007473737211 */ /* 0x000fe400078fd8ff */
[----:B------:R-:W-:Y:S01]  /*ec90*/  LEA R197, R197, UR25, 0x2 ;  /* 0x00000019c5c57c11 */ /* 0x000fe2000f8e10ff */
[----:B------:R-:W-:Y:S06]  /*eca0*/  @!P3 BRA `(.L_x_13414) ;  /* 0x000000000004b947 */ /* 0x000fec0003800000 */
[----:B---3--:R4:W-:Y:S02]  /*ecb0*/  REDG.E.ADD.F32.FTZ.RN.STRONG.GPU desc[UR28][R8.64+0x700], R5 ;  /* 0x00070005080079a6 */ /* 0x0089e4000c12f31c */
.L_x_13414:
[----:B------:R-:W-:Y:S05]  /*ecc0*/  BSYNC.RECONVERGENT B0 ;  /* 0x0000000000007941 */ /* 0x000fea0003800200 */
.L_x_13413:
[----:B---34-:R3:W4:Y:S01]  /*ecd0*/  LDS R5, [R197+0xfc0] ;  /* 0x000fc000c5057984 */ /* 0x0187220000000800 */
[----:B------:R-:W-:Y:S01]  /*ece0*/  BSSY.RECONVERGENT B0, `(.L_x_13415) ;  /* 0x0000004000007945 */ /* 0x000fe20003800200 */
[----:B-1----:R-:W-:-:S03]  /*ecf0*/  LEA R190, R115, UR25, 0x2 ;  /* 0x0000001973be7c11 */ /* 0x002fc6000f8e10ff */
[----:B------:R-:W-:Y:S05]  /*ed00*/  @!P4 BRA `(.L_x_13416) ;  /* 0x000000000004c947 */ /* 0x000fea0003800000 */
[----:B----4-:R1:W-:Y:S02]  /*ed10*/  REDG.E.ADD.F32.FTZ.RN.STRONG.GPU desc[UR28][R8.64+0x780], R5 ;  /* 0x00078005080079a6 */ /* 0x0103e4000c12f31c */
.L_x_13416:
[----:B------:R-:W-:Y:S05]  /*ed20*/  BSYNC.RECONVERGENT B0 ;  /* 0x0000000000007941 */ /* 0x000fea0003800200 */
.L_x_13415:
[----:B-1--4-:R1:W4:Y:S01]  /*ed30*/  LDS R5, [R190+0x1040] ;  /* 0x00104000be057984 */ /* 0x0123220000000800 */
[----:B------:R-:W-:Y:S01]  /*ed40*/  BSSY.RECONVERGENT B0, `(.L_x_13417) ;  /* 0x0000005000007945 */ /* 0x000fe20003800200 */
[C---:B------:R-:W-:Y:S02]  /*ed50*/  IADD3 R115, PT, PT, R116.reuse, 0x220, RZ ;  /* 0x0000022074737810 */ /* 0x040fe40007ffe0ff */
[----:B------:R-:W-:Y:S01]  /*ed60*/  IADD3 R185, PT, PT, R116, 0x240, RZ ;  /* 0x0000024074b97810 */ /* 0x000fe20007ffe0ff */
[----:B------:R-:W-:Y:S06]  /*ed70*/  @!P5 BRA `(.L_x_13418) ;  /* 0x000000000004d947 */ /* 0x000fec0003800000 */
[----:B----4-:R4:W-:Y:S02]  /*ed80*/  REDG.E.ADD.F32.FTZ.RN.STRONG.GPU desc[UR28][R8.64+0x800], R5 ;  /* 0x00080005080079a6 */ /* 0x0109e4000c12f31c */
.L_x_13418:
[----:B------:R-:W-:Y:S05]  /*ed90*/  BSYNC.RECONVERGENT B0 ;  /* 0x0000000000007941 */ /* 0x000fea0003800200 */
.L_x_13417:
[----:B----4-:R-:W-:Y:S01]  /*eda0*/  IADD3 R5, PT, PT, R116, 0x260, RZ ;  /* 0x0000026074057810 */ /* 0x010fe20007ffe0ff */
        /* <DEDUP_REMOVED lines=15> */
.L_x_13420:
[----:B------:R-:W-:Y:S05]  /*eea0*/  BSYNC.RECONVERGENT B0 ;  /* 0x0000000000007941 */ /* 0x000fea0003800200 */
.L_x_13419:
[----:B01----:R0:W1:Y:S01]  /*eeb0*/  LDS R5, [R185+0x1140] ;  /* 0x00114000b9057984 */ /* 0x0030620000000800 */
[----:B------:R-:W-:Y:S01]  /*eec0*/  BSSY.RECONVERGENT B0, `(.L_x_13421) ;  /* 0x0000006000007945 */ /* 0x000fe20003800200 */
[----:B------:R-:W-:Y:S02]  /*eed0*/  IADD3 R115, PT, PT, R116, 0x2a0, RZ ;  /* 0x000002a074737810 */ /* 0x000fe40007ffe0ff */
[----:B------:R-:W-:Y:S02]  /*eee0*/  LEA.HI R191, R191, R116, RZ, 0x1b ;  /* 0x00000074bfbf7211 */ /* 0x000fe400078fd8ff */
[----:B------:R-:W-:Y:S01]  /*eef0*/  LEA R190, R190, UR25, 0x2 ;  /* 0x00000019bebe7c11 */ /* 0x000fe2000f8e10ff */
[----:B------:R-:W-:Y:S06]  /*ef00*/  @!P2 BRA `(.L_x_13422) ;  /* 0x000000000004a947 */ /* 0x000fec0003800000 */
[----:B-1----:R4:W-:Y:S02]  /*ef10*/  REDG.E.ADD.F32.FTZ.RN.STRONG.GPU desc[UR28][R8.64+0x900], R5 ;  /* 0x00090005080079a6 */ /* 0x0029e4000c12f31c */
.L_x_13422:
[----:B------:R-:W-:Y:S05]  /*ef20*/  BSYNC.RECONVERGENT B0 ;  /* 0x0000000000007941 */ /* 0x000fea0003800200 */
.L_x_13421:
[----:B-1--4-:R1:W4:Y:S01]  /*ef30*/  LDS R5, [R190+0x11c0] ;  /* 0x0011c000be057984 */ /* 0x0123220000000800 */
[----:B------:R-:W-:Y:S01]  /*ef40*/  BSSY.RECONVERGENT B0, `(.L_x_13423) ;  /* 0x0000005000007945 */ /* 0x000fe20003800200 */
[----:B------:R-:W-:Y:S02]  /*ef50*/  LEA.HI R115, R115, R116, RZ, 0x1b ;  /* 0x0000007473737211 */ /* 0x000fe400078fd8ff */
[----:B------:R-:W-:Y:S01]  /*ef60*/  LEA R191, R191, UR25, 0x2 ;  /* 0x00000019bfbf7c11 */ /* 0x000fe2000f8e10ff */
[----:B------:R-:W-:Y:S06]  /*ef70*/  @!P3 BRA `(.L_x_13424) ;  /* 0x000000000004b947 */ /* 0x000fec0003800000 */
[----:B----4-:R4:W-:Y:S02]  /*ef80*/  REDG.E.ADD.F32.FTZ.RN.STRONG.GPU desc[UR28][R8.64+0x980], R5 ;  /* 0x00098005080079a6 */ /* 0x0109e4000c12f31c */
.L_x_13424:
[----:B------:R-:W-:Y:S05]  /*ef90*/  BSYNC.RECONVERGENT B0 ;  /* 0x0000000000007941 */ /* 0x000fea0003800200 */
.L_x_13423:
[----:B----4-:R4:W0:Y:S01]  /*efa0*/  LDS R5, [R191+0x1240] ;  /* 0x00124000bf057984 */ /* 0x0108220000000800 */
[----:B------:R-:W-:Y:S01]  /*efb0*/  BSSY.RECONVERGENT B0, `(.L_x_13425) ;  /* 0x0000004000007945 */ /* 0x000fe20003800200 */
[----:B-1----:R-:W-:-:S03]  /*efc0*/  LEA R190, R115, UR25, 0x2 ;  /* 0x0000001973be7c11 */ /* 0x002fc6000f8e10ff */
[----:B------:R-:W-:Y:S05]  /*efd0*/  @!P4 BRA `(.L_x_13426) ;  /* 0x000000000004c947 */ /* 0x000fea0003800000 */
[----:B0-----:R1:W-:Y:S02]  /*efe0*/  REDG.E.ADD.F32.FTZ.RN.STRONG.GPU desc[UR28][R8.64+0xa00], R5 ;  /* 0x000a0005080079a6 */ /* 0x0013e4000c12f31c */
.L_x_13426:
[----:B------:R-:W-:Y:S05]  /*eff0*/  BSYNC.RECONVERGENT B0 ;  /* 0x0000000000007941 */ /* 0x000fea0003800200 */
.L_x_13425:
[----:B01----:R0:W1:Y:S01]  /*f000*/  LDS R5, [R190+0x12c0] ;  /* 0x0012c000be057984 */ /* 0x0030620000000800 */
[----:B------:R-:W-:Y:S01]  /*f010*/  BSSY.RECONVERGENT B0, `(.L_x_13427) ;  /* 0x0000005000007945 */ /* 0x000fe20003800200 */
[C---:B------:R-:W-:Y:S02]  /*f020*/  IADD3 R115, PT, PT, R116.reuse, 0x2c0, RZ ;  /* 0x000002c074737810 */ /* 0x040fe40007ffe0ff */
[----:B------:R-:W-:Y:S01]  /*f030*/  IADD3 R185, PT, PT, R116, 0x2e0, RZ ;  /* 0x000002e074b97810 */ /* 0x000fe20007ffe0ff */
[----:B------:R-:W-:Y:S06]  /*f040*/  @!P5 BRA `(.L_x_13428) ;  /* 0x000000000004d947 */ /* 0x000fec0003800000 */
[----:B-1----:R1:W-:Y:S02]  /*f050*/  REDG.E.ADD.F32.FTZ.RN.STRONG.GPU desc[UR28][R8.64+0xa80], R5 ;  /* 0x000a8005080079a6 */ /* 0x0023e4000c12f31c */
.L_x_13428:
[----:B------:R-:W-:Y:S05]  /*f060*/  BSYNC.RECONVERGENT B0 ;  /* 0x0000000000007941 */ /* 0x000fea0003800200 */
.L_x_13427:
        /* <DEDUP_REMOVED lines=16> */
.L_x_13430:
[----:B------:R-:W-:Y:S05]  /*f170*/  BSYNC.RECONVERGENT B0 ;  /* 0x0000000000007941 */ /* 0x000fea0003800200 */
.L_x_13429:
[----:B01----:R0:W1:Y:S01]  /*f180*/  LDS R5, [R185+0x13c0] ;  /* 0x0013c000b9057984 */ /* 0x0030620000000800 */
[----:B------:R-:W-:Y:S01]  /*f190*/  BSSY.RECONVERGENT B0, `(.L_x_13431) ;  /* 0x0000006000007945 */ /* 0x000fe20003800200 */
[----:B------:R-:W-:Y:S02]  /*f1a0*/  IADD3 R115, PT, PT, R116, 0x340, RZ ;  /* 0x0000034074737810 */ /* 0x000fe40007ffe0ff */
[----:B------:R-:W-:Y:S02]  /*f1b0*/  LEA.HI R191, R191, R116, RZ, 0x1b ;  /* 0x00000074bfbf7211 */ /* 0x000fe400078fd8ff */
[----:B------:R-:W-:Y:S01]  /*f1c0*/  LEA R190, R190, UR25, 0x2 ;  /* 0x00000019bebe7c11 */ /* 0x000fe2000f8e10ff */
[----:B------:R-:W-:Y:S06]  /*f1d0*/  @!P2 BRA `(.L_x_13432) ;  /* 0x000000000004a947 */ /* 0x000fec0003800000 */
[----:B-1----:R4:W-:Y:S02]  /*f1e0*/  REDG.E.ADD.F32.FTZ.RN.STRONG.GPU desc[UR28][R8.64+0xb80], R5 ;  /* 0x000b8005080079a6 */ /* 0x0029e4000c12f31c */
.L_x_13432:
[----:B------:R-:W-:Y:S05]  /*f1f0*/  BSYNC.RECONVERGENT B0 ;  /* 0x0000000000007941 */ /* 0x000fea0003800200 */
.L_x_13431:
[----:B-1--4-:R1:W4:Y:S01]  /*f200*/  LDS R5, [R190+0x1440] ;  /* 0x00144000be057984 */ /* 0x0123220000000800 */
[----:B------:R-:W-:Y:S01]  /*f210*/  BSSY.RECONVERGENT B0, `(.L_x_13433) ;  /* 0x0000005000007945 */ /* 0x000fe20003800200 */
[----:B------:R-:W-:Y:S02]  /*f220*/  LEA.HI R115, R115, R116, RZ, 0x1b ;  /* 0x0000007473737211 */ /* 0x000fe400078fd8ff */
[----:B------:R-:W-:Y:S01]  /*f230*/  LEA R191, R191, UR25, 0x2 ;  /* 0x00000019bfbf7c11 */ /* 0x000fe2000f8e10ff */
[----:B------:R-:W-:Y:S06]  /*f240*/  @!P3 BRA `(.L_x_13434) ;  /* 0x000000000004b947 */ /* 0x000fec0003800000 */
[----:B----4-:R4:W-:Y:S02]  /*f250*/  REDG.E.ADD.F32.FTZ.RN.STRONG.GPU desc[UR28][R8.64+0xc00], R5 ;  /* 0x000c0005080079a6 */ /* 0x0109e4000c12f31c */
.L_x_13434:
[----:B------:R-:W-:Y:S05]  /*f260*/  BSYNC.RECONVERGENT B0 ;  /* 0x0000000000007941 */ /* 0x000fea0003800200 */
.L_x_13433:
[----:B----4-:R4:W0:Y:S01]  /*f270*/  LDS R5, [R191+0x14c0] ;  /* 0x0014c000bf057984 */ /* 0x0108220000000800 */
[----:B------:R-:W-:Y:S01]  /*f280*/  BSSY.RECONVERGENT B0, `(.L_x_13435) ;  /* 0x0000004000007945 */ /* 0x000fe20003800200 */
[----:B-1----:R-:W-:-:S03]  /*f290*/  LEA R190, R115, UR25, 0x2 ;  /* 0x0000001973be7c11 */ /* 0x002fc6000f8e10ff */
[----:B------:R-:W-:Y:S05]  /*f2a0*/  @!P4 BRA `(.L_x_13436) ;  /* 0x000000000004c947 */ /* 0x000fea0003800000 */
[----:B0-----:R1:W-:Y:S02]  /*f2b0*/  REDG.E.ADD.F32.FTZ.RN.STRONG.GPU desc[UR28][R8.64+0xc80], R5 ;  /* 0x000c8005080079a6 */ /* 0x0013e4000c12f31c */
.L_x_13436:
[----:B------:R-:W-:Y:S05]  /*f2c0*/  BSYNC.RECONVERGENT B0 ;  /* 0x0000000000007941 */ /* 0x000fea0003800200 */
.L_x_13435:
[----:B01----:R0:W1:Y:S01]  /*f2d0*/  LDS R5, [R190+0x1540] ;  /* 0x00154000be057984 */ /* 0x0030620000000800 */
[----:B------:R-:W-:Y:S01]  /*f2e0*/  BSSY.RECONVERGENT B0, `(.L_x_13437) ;  /* 0x0000005000007945 */ /* 0x000fe20003800200 */
[C---:B------:R-:W-:Y:S02]  /*f2f0*/  IADD3 R115, PT, PT, R116.reuse, 0x360, RZ ;  /* 0x0000036074737810 */ /* 0x040fe40007ffe0ff */
[----:B------:R-:W-:Y:S01]  /*f300*/  IADD3 R185, PT, PT, R116, 0x380, RZ ;  /* 0x0000038074b97810 */ /* 0x000fe20007ffe0ff */
[----:B------:R-:W-:Y:S06]  /*f310*/  @!P5 BRA `(.L_x_13438) ;  /* 0x000000000004d947 */ /* 0x000fec0003800000 */
[----:B-1----:R1:W-:Y:S02]  /*f320*/  REDG.E.ADD.F32.FTZ.RN.STRONG.GPU desc[UR28][R8.64+0xd00], R5 ;  /* 0x000d0005080079a6 */ /* 0x0023e4000c12f31c */
.L_x_13438:
[----:B------:R-:W-:Y:S05]  /*f330*/  BSYNC.RECONVERGENT B0 ;  /* 0x0000000000007941 */ /* 0x000fea0003800200 */
.L_x_13437:
        /* <DEDUP_REMOVED lines=16> */
.L_x_13440:
[----:B------:R-:W-:Y:S05]  /*f440*/  BSYNC.RECONVERGENT B0 ;  /* 0x0000000000007941 */ /* 0x000fea0003800200 */
.L_x_13439:
[----:B01----:R0:W1:Y:S01]  /*f450*/  LDS R5, [R185+0x1640] ;  /* 0x00164000b9057984 */ /* 0x0030620000000800 */
[----:B------:R-:W-:Y:S01]  /*f460*/  BSSY.RECONVERGENT B0, `(.L_x_13441) ;  /* 0x0000006000007945 */ /* 0x000fe20003800200 */
[----:B------:R-:W-:Y:S02]  /*f470*/  IADD3 R115, PT, PT, R116, 0x3e0, RZ ;  /* 0x000003e074737810 */ /* 0x000fe40007ffe0ff */
[----:B------:R-:W-:Y:S02]  /*f480*/  LEA.HI R191, R191, R116, RZ, 0x1b ;  /* 0x00000074bfbf7211 */ /* 0x000fe400078fd8ff */
[----:B------:R-:W-:Y:S01]  /*f490*/  LEA R190, R190, UR25, 0x2 ;  /* 0x00000019bebe7c11 */ /* 0x000fe2000f8e10ff */
[----:B------:R-:W-:Y:S06]  /*f4a0*/  @!P2 BRA `(.L_x_13442) ;  /* 0x000000000004a947 */ /* 0x000fec0003800000 */
[----:B-1----:R4:W-:Y:S02]  /*f4b0*/  REDG.E.ADD.F32.FTZ.RN.STRONG.GPU desc[UR28][R8.64+0xe00], R5 ;  /* 0x000e0005080079a6 */ /* 0x0029e4000c12f31c */
.L_x_13442:
[----:B------:R-:W-:Y:S05]  /*f4c0*/  BSYNC.RECONVERGENT B0 ;  /* 0x0000000000007941 */ /* 0x000fea0003800200 */
.L_x_13441:
[----:B-1--4-:R1:W4:Y:S01]  /*f4d0*/  LDS R5, [R190+0x16c0] ;  /* 0x0016c000be057984 */ /* 0x0123220000000800 */
[----:B------:R-:W-:Y:S01]  /*f4e0*/  BSSY.RECONVERGENT B0, `(.L_x_13443) ;  /* 0x0000005000007945 */ /* 0x000fe20003800200 */
[----:B------:R-:W-:Y:S02]  /*f4f0*/  LEA.HI R115, R115, R116, RZ, 0x1b ;  /* 0x0000007473737211 */ /* 0x000fe400078fd8ff */
[----:B------:R-:W-:Y:S01]  /*f500*/  LEA R191, R191, UR25, 0x2 ;  /* 0x00000019bfbf7c11 */ /* 0x000fe2000f8e10ff */
[----:B------:R-:W-:Y:S06]  /*f510*/  @!P3 BRA `(.L_x_13444) ;  /* 0x000000000004b947 */ /* 0x000fec0003800000 */
[----:B----4-:R4:W-:Y:S02]  /*f520*/  REDG.E.ADD.F32.FTZ.RN.STRONG.GPU desc[UR28][R8.64+0xe80], R5 ;  /* 0x000e8005080079a6 */ /* 0x0109e4000c12f31c */
.L_x_13444:
[----:B------:R-:W-:Y:S05]  /*f530*/  BSYNC.RECONVERGENT B0 ;  /* 0x0000000000007941 */ /* 0x000fea0003800200 */
.L_x_13443:
[----:B----4-:R4:W0:Y:S01]  /*f540*/  LDS R5, [R191+0x1740] ;  /* 0x00174000bf057984 */ /* 0x0108220000000800 */
[----:B------:R-:W-:Y:S01]  /*f550*/  BSSY.RECONVERGENT B0, `(.L_x_13445) ;  /* 0x0000004000007945 */ /* 0x000fe20003800200 */
[----:B------:R-:W-:-:S03]  /*f560*/  LEA R115, R115, UR25, 0x2 ;  /* 0x0000001973737c11 */ /* 0x000fc6000f8e10ff */
[----:B------:R-:W-:Y:S05]  /*f570*/  @!P4 BRA `(.L_x_13446) ;  /* 0x000000000004c947 */ /* 0x000fea0003800000 */
[----:B0-----:R0:W-:Y:S02]  /*f580*/  REDG.E.ADD.F32.FTZ.RN.STRONG.GPU desc[UR28][R8.64+0xf00], R5 ;  /* 0x000f0005080079a6 */ /* 0x0011e4000c12f31c */
.L_x_13446:
[----:B------:R-:W-:Y:S05]  /*f590*/  BSYNC.RECONVERGENT B0 ;  /* 0x0000000000007941 */ /* 0x000fea0003800200 */
.L_x_13445:
[----:B------:R-:W1:Y:S01]  /*f5a0*/  LDS R115, [R115+0x17c0] ;  /* 0x0017c00073737984 */ /* 0x000e620000000800 */
[----:B------:R-:W-:Y:S01]  /*f5b0*/  BSSY.RECONVERGENT B0, `(.L_x_13447) ;  /* 0x0000004000007945 */ /* 0x000fe20003800200 */
[----:B0-----:R-:W-:-:S03]  /*f5c0*/  FADD.FTZ R5, R202, R225 ;  /* 0x000000e1ca057221 */ /* 0x001fc60000010000 */
[----:B------:R-:W-:Y:S05]  /*f5d0*/  @!P5 BRA `(.L_x_13448) ;  /* 0x000000000004d947 */ /* 0x000fea0003800000 */
[----:B-1----:R0:W-:Y:S02]  /*f5e0*/  REDG.E.ADD.F32.FTZ.RN.STRONG.GPU desc[UR28][R8.64+0xf80], R115 ;  /* 0x000f8073080079a6 */ /* 0x0021e4000c12f31c */
.L_x_13448:
[----:B------:R-:W-:Y:S05]  /*f5f0*/  BSYNC.RECONVERGENT B0 ;  /* 0x0000000000007941 */ /* 0x000fea0003800200 */
.L_x_13447:
[----:B0-----:R-:W0:Y:S01]  /*f600*/  SHFL.DOWN PT, R9, R4, 0x1, 0x1f ;  /* 0x08201f0004097f89 */ /* 0x001e2200000e0000 */
[----:B------:R-:W-:Y:S01]  /*f610*/  ISETP.GT.AND P2, PT, R112, 0x1e, PT ;  /* 0x0000001e7000780c */ /* 0x000fe20003f44270 */
[----:B------:R-:W-:Y:S01]  /*f620*/  FMUL.FTZ R151, R138, R151 ;  /* 0x000000978a977220 */ /* 0x000fe20000410000 */
[----:B------:R-:W-:Y:S01]  /*f630*/  FMUL.FTZ R140, R140, R139 ;  /* 0x0000008b8c8c7220 */ /* 0x000fe20000410000 */
[----:B------:R-:W5:Y:S01]  /*f640*/  SHFL.DOWN PT, R8, R5, 0x1, 0x1f ;  /* 0x08201f0005087f89 */ /* 0x000f6200000e0000 */
[----:B------:R-:W-:Y:S01]  /*f650*/  FMUL.FTZ R195, R134, R195 ;  /* 0x000000c386c37220 */ /* 0x000fe20000410000 */
[----:B------:R-:W-:Y:S01]  /*f660*/  FFMA.FTZ R151, R136, R147, R151 ;  /* 0x0000009388977223 */ /* 0x000fe20000010097 */
[----:B------:R-:W-:Y:S01]  /*f670*/  FFMA.FTZ R140, R11, R184, R140 ;  /* 0x000000b80b8c7223 */ /* 0x000fe2000001008c */
[----:B-1----:R-:W1:Y:S01]  /*f680*/  SHFL.DOWN PT, R115, R6, 0x1, 0x1f ;  /* 0x08201f0006737f89 */ /* 0x002e6200000e0000 */
[----:B------:R-:W-:Y:S01]  /*f690*/  FFMA.FTZ R195, R132, R135, R195 ;  /* 0x0000008784c37223 */ /* 0x000fe200000100c3 */
[----:B------:R-:W-:Y:S01]  /*f6a0*/  FMUL.FTZ R13, R13, R192 ;  /* 0x000000c00d0d7220 */ /* 0x000fe20000410000 */
[----:B------:R-:W-:Y:S01]  /*f6b0*/  FMUL.FTZ R187, R130, R187 ;  /* 0x000000bb82bb7220 */ /* 0x000fe20000410000 */
[----:B------:R-:W2:Y:S01]  /*f6c0*/  SHFL.DOWN PT, R158, R7, 0x1, 0x1f ;  /* 0x08201f00079e7f89 */ /* 0x000ea200000e0000 */
[----:B------:R-:W-:Y:S01]  /*f6d0*/  FMUL.FTZ R160, R233, R160 ;  /* 0x000000a0e9a07220 */ /* 0x000fe20000410000 */
[----:B------:R-:W-:Y:S01]  /*f6e0*/  FFMA.FTZ R13, R198, R143, R13 ;  /* 0x0000008fc60d7223 */ /* 0x000fe2000001000d */
[----:B------:R-:W-:Y:S01]  /*f6f0*/  FFMA.FTZ R187, R128, R170, R187 ;  /* 0x000000aa80bb7223 */ /* 0x000fe200000100bb */
[----:B------:R-:W-:Y:S01]  /*f700*/  ISETP.GT.AND P3, PT, R112, 0xf, PT ;  /* 0x0000000f7000780c */ /* 0x000fe20003f64270 */
[----:B------:R-:W-:Y:S01]  /*f710*/  FMUL.FTZ R196, R133, R196 ;  /* 0x000000c485c47220 */ /* 0x000fe20000410000 */
[----:B------:R-:W-:Y:S01]  /*f720*/  FFMA.FTZ R13, R48, R223, R13 ;  /* 0x000000df300d7223 */ /* 0x000fe2000001000d */
[----:B------:R-:W-:Y:S01]  /*f730*/  FMUL.FTZ R194, R129, R194 ;  /* 0x000000c281c27220 */ /* 0x000fe20000410000 */
[----:B------:R-:W-:Y:S01]  /*f740*/  FMUL.FTZ R154, R125, R154 ;  /* 0x0000009a7d9a7220 */ /* 0x000fe20000410000 */
[----:B------:R-:W-:Y:S01]  /*f750*/  FFMA.FTZ R156, R235, R156, R160 ;  /* 0x0000009ceb9c7223 */ /* 0x000fe200000100a0 */
[----:B------:R-:W-:Y:S01]  /*f760*/  FADD.FTZ R74, R13, R74 ;  /* 0x0000004a0d4a7221 */ /* 0x000fe20000010000 */
[----:B------:R-:W-:Y:S01]  /*f770*/  FMUL.FTZ R219, R219, R152 ;  /* 0x00000098dbdb7220 */ /* 0x000fe20000410000 */
        /* <DEDUP_REMOVED lines=56> */
[----:B------:R-:W-:Y:S01]  /*fb00*/  FFMA.FTZ R35, R148, R84, R35 ;  /* 0x0000005494237223 */ /* 0x000fe20000010023 */
[----:B------:R-:W-:Y:S01]  /*fb10*/  FFMA.FTZ R33, R182, R82, R33 ;  /* 0x00000052b6217223 */ /* 0x000fe20000010021 */
[----:B0-----:R-:W-:Y:S01]  /*fb20*/  @!P2 FADD.FTZ R4, R4, R9 ;  /* 0x000000090404a221 */ /* 0x001fe20000010000 */
[----:B------:R-:W-:Y:S01]  /*fb30*/  FMUL.FTZ R9, R126, R186 ;  /* 0x000000ba7e097220 */ /* 0x000fe20000410000 */
[----:B------:R-:W-:Y:S01]  /*fb40*/  FADD.FTZ R67, R218, R67 ;  /* 0x00000043da437221 */ /* 0x000fe20000010000 */
[----:B------:R-:W-:Y:S01]  /*fb50*/  FADD.FTZ R71, R216, R71 ;  /* 0x00000047d8477221 */ /* 0x000fe20000010000 */
[----:B-1----:R-:W-:Y:S01]  /*fb60*/  @!P2 FADD.FTZ R5, R5, R8 ;  /* 0x000000080505a221 */ /* 0x002fe20000010000 */
[----:B------:R-:W-:Y:S01]  /*fb70*/  FFMA.FTZ R9, R124, R174, R9 ;  /* 0x000000ae7c097223 */ /* 0x000fe20000010009 */
[----:B------:R-:W-:Y:S01]  /*fb80*/  FMUL.FTZ R8, R121, R189 ;  /* 0x000000bd79087220 */ /* 0x000fe20000410000 */
[----:B------:R-:W-:Y:S01]  /*fb90*/  FFMA.FTZ R36, R151, R85, R36 ;  /* 0x0000005597247223 */ /* 0x000fe20000010024 */
[----:B--2---:R-:W-:Y:S01]  /*fba0*/  @!P2 FADD.FTZ R6, R6, R11 ;  /* 0x0000000b0606a221 */ /* 0x004fe20000010000 */
[----:B------:R-:W0:Y:S01]  /*fbb0*/  SHFL.DOWN PT, R128, R5, 0x8, 0x1f ;  /* 0x09001f0005807f89 */ /* 0x000e2200000e0000 */
[----:B------:R-:W-:Y:S01]  /*fbc0*/  FFMA.FTZ R42, R9, R91, R42 ;  /* 0x0000005b092a7223 */ /* 0x000fe2000001002a */
[----:B------:R-:W-:Y:S01]  /*fbd0*/  FFMA.FTZ R9, R69, R9, R156 ;  /* 0x0000000945097223 */ /* 0x000fe2000001009c */
[----:B-----5:R-:W-:Y:S01]  /*fbe0*/  @!P2 FADD.FTZ R7, R7, R132 ;  /* 0x000000840707a221 */ /* 0x020fe20000010000 */
[----:B------:R-:W1:Y:S01]  /*fbf0*/  SHFL.DOWN PT, R11, R4, 0x8, 0x1f ;  /* 0x09001f00040b7f89 */ /* 0x000e6200000e0000 */
[----:B------:R-:W-:Y:S01]  /*fc00*/  ISETP.GT.AND P2, PT, R112, 0x17, PT ;  /* 0x000000177000780c */ /* 0x000fe20003f44270 */
[----:B------:R-:W-:Y:S01]  /*fc10*/  FADD.FTZ R58, R9, R58 ;  /* 0x0000003a093a7221 */ /* 0x000fe20000010000 */
[----:B------:R-:W-:Y:S01]  /*fc20*/  FFMA.FTZ R32, R223, R81, R32 ;  /* 0x00000051df207223 */ /* 0x000fe20000010020 */
[----:B------:R-:W2:Y:S01]  /*fc30*/  SHFL.DOWN PT, R13, R6, 0x8, 0x1f ;  /* 0x09001f00060d7f89 */ /* 0x000ea200000e0000 */
[----:B------:R-:W-:Y:S01]  /*fc40*/  FADD.FTZ R68, R215, R68 ;  /* 0x00000044d7447221 */ /* 0x000fe20000010000 */
        /* <DEDUP_REMOVED lines=27> */
.L_x_13450:
[----:B------:R-:W-:Y:S05]  /*fe00*/  BSYNC.RECONVERGENT B0 ;  /* 0x0000000000007941 */ /* 0x000fea0003800200 */
.L_x_13449:
[----:B------:R-:W-:Y:S01]  /*fe10*/  BAR.SYNC.DEFER_BLOCKING 0x0 ;  /* 0x0000000000007b1d */ /* 0x000fe20000010000 */
        /* <DEDUP_REMOVED lines=19> */
[----:B------:R-:W-:Y:S06]  /*ff50*/  @P2 BRA `(.L_x_13452) ;  /* 0x00000000002c2947 */ /* 0x000fec0003800000 */
[----:B------:R-:W-:Y:S02]  /*ff60*/  UISETP.NE.AND UP0, UPT, UR16, UR43, UPT ;  /* 0x0000002b1000728c */ /* 0x000fe4000bf05270 */
[----:B------:R-:W-:-:S04]  /*ff70*/  ULEA UR14, UR8, UR25, 0x3 ;  /* 0x00000019080e7291 */ /* 0x000fc8000f8e18ff */
[----:B------:R-:W-:-:S13]  /*ff80*/  PLOP3.LUT P2, PT, PT, PT, UP0, 0x80, 0x8 ;  /* 0x000000000008781c */ /* 0x000fda0003f4f008 */
[----:B--2---:R-:W2:Y:S04]  /*ff90*/  @P2 LDS.64 R8, [UR14+0x4610] ;  /* 0x0046100eff082984 */ /* 0x004ea80008000a00 */
[----:B0-----:R-:W0:Y:S01]  /*ffa0*/  @P2 LDS.64 R10, [UR14+0x3e10] ;  /* 0x003e100eff0a2984 */ /* 0x001e220008000a00 */
[----:B--2---:R-:W-:Y:S01]  /*ffb0*/  @P2 FADD.FTZ R6, R6, R8 ;  /* 0x0000000806062221 */ /* 0x004fe20000010000 */
[----:B------:R-:W-:Y:S01]  /*ffc0*/  @P2 FADD.FTZ R7, R7, R9 ;  /* 0x0000000907072221 */ /* 0x000fe20000010000 */
[----:B0-----:R-:W-:Y:S01]  /*ffd0*/  @P2 FADD.FTZ R4, R4, R10 ;  /* 0x0000000a04042221 */ /* 0x001fe20000010000 */
[----:B------:R-:W-:-:S03]  /*ffe0*/  @P2 FADD.FTZ R5, R5, R11 ;  /* 0x0000000b05052221 */ /* 0x000fc60000010000 */
[----:B------:R0:W-:Y:S04]  /*fff0*/  STS.64 [UR14+0x4610], R6 ;  /* 0x00461006ff007988 */ /* 0x0001e80008000a0e */
[----:B------:R0:W-:Y:S02]  /*10000*/  STS.64 [UR14+0x3e10], R4 ;  /* 0x003e1004ff007988 */ /* 0x0001e40008000a0e */
.L_x_13452:
[----:B------:R-:W-:Y:S05]  /*10010*/  BSYNC.RECONVERGENT B0 ;  /* 0x0000000000007941 */ /* 0x000fea0003800200 */
.L_x_13451:
[----:B------:R-:W-:-:S04]  /*10020*/  UIADD3 UR8, UPT, UPT, UR8, 0x1, URZ ;  /* 0x0000000108087890 */ /* 0x000fc8000fffe0ff */
[----:B------:R-:W-:-:S09]  /*10030*/  UISETP.GE.AND UP0, UPT, UR8, UR44, UPT ;  /* 0x0000002c0800728c */ /* 0x000fd2000bf06270 */
[----:B------:R-:W-:Y:S05]  /*10040*/  BRA.U !UP0, `(.L_x_13453) ;  /* 0xffffff7108d07547 */ /* 0x000fea000b83ffff */
.L_x_13371:
[----:B------:R-:W-:Y:S01]  /*10050*/  BAR.SYNC.DEFER_BLOCKING 0x0 ;  /* 0x0000000000007b1d */ /* 0x000fe20000010000 */
[C---:B------:R-:W-:Y:S01]  /*10060*/  LOP3.LUT R0, R116.reuse, 0x1f, RZ, 0xc0, !PT ;  /* 0x0000001f74007812 */ /* 0x040fe200078ec0ff */
[----:B------:R-:W-:Y:S01]  /*10070*/  UIMAD UR26, UR16, -0x200, UR26 ;  /* 0xfffffe00101a78a4 */ /* 0x000fe2000f8e021a */
[----:B------:R-:W-:Y:S02]  /*10080*/  SHF.L.U32 R3, R116, 0x4, RZ ;  /* 0x0000000474037819 */ /* 0x000fe400000006ff */
        /* <DEDUP_REMOVED lines=25> */
[----:B------:R-:W-:Y:S02]  /*10220*/  ISETP.NE.AND P6, PT, R236, RZ, PT ;  /* 0x000000ffec00720c */ /* 0x000fe40003fc5270 */
[----:B------:R-:W-:Y:S02]  /*10230*/  F2FP.BF16.F32.PACK_AB R40, R40, R41 ;  /* 0x000000292828723e */ /* 0x000fe400000010ff */
[----:B------:R-:W-:Y:S02]  /*10240*/  F2FP.BF16.F32.PACK_AB R38, R38, R39 ;  /* 0x000000272626723e */ /* 0x000fe400000010ff */
[----:B------:R-:W-:Y:S02]  /*10250*/  F2FP.BF16.F32.PACK_AB R32, R32, R33 ;  /* 0x000000212020723e */ /* 0x000fe400000010ff */
[----:B------:R-:W-:Y:S01]  /*10260*/  F2FP.BF16.F32.PACK_AB R30, R30, R31 ;  /* 0x0000001f1e1e723e */ /* 0x000fe200000010ff */
[----:B------:R-:W0:Y:S01]  /*10270*/  S2UR UR32, SR_CTAID.X ;  /* 0x00000000002079c3 */ /* 0x000e220000002500 */
[C---:B------:R-:W-:Y:S01]  /*10280*/  LOP3.LUT R16, R2.reuse, 0x40, RZ, 0xfc, !PT ;  /* 0x0000004002107812 */ /* 0x040fe200078efcff */
[----:B------:R-:W0:Y:S01]  /*10290*/  LDCU.64 UR26, c[0x0][0x4f8] ;  /* 0x00009f00ff1a77ac */ /* 0x000e220008000a00 */
[----:B------:R-:W-:-:S02]  /*102a0*/  LOP3.LUT R14, R2, 0x60, RZ, 0xfc, !PT ;  /* 0x00000060020e7812 */ /* 0x000fc400078efcff */
[----:B------:R-:W-:Y:S01]  /*102b0*/  ISETP.GE.AND P1, PT, R2, UR8, PT ;  /* 0x0000000802007c0c */ /* 0x000fe2000bf26270 */
[----:B------:R-:W5:Y:S01]  /*102c0*/  LDCU.64 UR30, c[0x0][0x500] ;  /* 0x0000a000ff1e77ac */ /* 0x000f620008000a00 */
[----:B------:R-:W-:Y:S02]  /*102d0*/  ISETP.GE.AND P2, PT, R17, UR8, PT ;  /* 0x0000000811007c0c */ /* 0x000fe4000bf46270 */
[----:B------:R-:W-:Y:S02]  /*102e0*/  ISETP.GE.AND P3, PT, R16, UR8, PT ;  /* 0x0000000810007c0c */ /* 0x000fe4000bf66270 */
[----:B------:R-:W-:Y:S02]  /*102f0*/  ISETP.GE.AND P4, PT, R14, UR8, PT ;  /* 0x000000080e007c0c */ /* 0x000fe4000bf86270 */
[C---:B------:R-:W-:Y:S02]  /*10300*/  LOP3.LUT R15, R2.reuse, 0x80, RZ, 0xfc, !PT ;  /* 0x00000080020f7812 */ /* 0x040fe400078efcff */
[----:B------:R-:W-:-:S02]  /*10310*/  LOP3.LUT R3, R2, 0xa0, RZ, 0xfc, !PT ;  /* 0x000000a002037812 */ /* 0x000fc400078efcff */
[C---:B------:R-:W-:Y:S01]  /*10320*/  LOP3.LUT R13, R2.reuse, 0xc0, RZ, 0xfc, !PT ;  /* 0x000000c0020d7812 */ /* 0x040fe200078efcff */
[----:B------:R-:W3:Y:S01]  /*10330*/  @!P1 LDG.E.U16 R20, desc[UR28][R18.64] ;  /* 0x0000001c12149981 */ /* 0x000ee2000c1e1500 */
[C---:B------:R-:W-:Y:S02]  /*10340*/  LOP3.LUT R12, R2.reuse, 0xe0, RZ, 0xfc, !PT ;  /* 0x000000e0020c7812 */ /* 0x040fe400078efcff */
[C---:B------:R-:W-:Y:S01]  /*10350*/  LOP3.LUT R11, R2.reuse, 0x100, RZ, 0xfc, !PT ;  /* 0x00000100020b7812 */ /* 0x040fe200078efcff */
[----:B------:R-:W4:Y:S01]  /*10360*/  @!P2 LDG.E.U16 R21, desc[UR28][R18.64+0x40] ;  /* 0x0000401c1215a981 */ /* 0x000f22000c1e1500 */
[----:B------:R-:W-:Y:S02]  /*10370*/  ISETP.GE.AND P5, PT, R15, UR8, PT ;  /* 0x000000080f007c0c */ /* 0x000fe4000bfa6270 */
[----:B------:R-:W-:Y:S01]  /*10380*/  LOP3.LUT R10, R2, 0x120, RZ, 0xfc, !PT ;  /* 0x00000120020a7812 */ /* 0x000fe200078efcff */
[----:B------:R-:W5:Y:S01]  /*10390*/  @!P3 LDG.E.U16 R22, desc[UR28][R18.64+0x80] ;  /* 0x0000801c1216b981 */ /* 0x000f62000c1e1500 */
[----:B------:R-:W-:-:S02]  /*103a0*/  ISETP.GE.AND P0, PT, R3, UR8, PT ;  /* 0x0000000803007c0c */ /* 0x000fc4000bf06270 */
[----:B------:R-:W-:Y:S01]  /*103b0*/  ISETP.GE.AND P1, PT, R13, UR8, PT ;  /* 0x000000080d007c0c */ /* 0x000fe2000bf26270 */
[----:B------:R-:W5:Y:S01]  /*103c0*/  @!P4 LDG.E.U16 R23, desc[UR28][R18.64+0xc0] ;  /* 0x0000c01c1217c981 */ /* 0x000f62000c1e1500 */
[----:B------:R-:W-:Y:S02]  /*103d0*/  ISETP.GE.AND P2, PT, R12, UR8, PT ;  /* 0x000000080c007c0c */ /* 0x000fe4000bf46270 */
[----:B------:R-:W-:Y:S02]  /*103e0*/  ISETP.GE.AND P3, PT, R11, UR8, PT ;  /* 0x000000080b007c0c */ /* 0x000fe4000bf66270 */
[----:B------:R-:W-:Y:S01]  /*103f0*/  ISETP.GE.AND P4, PT, R10, UR8, PT ;  /* 0x000000080a007c0c */ /* 0x000fe2000bf86270 */
[----:B------:R-:W5:Y:S01]  /*10400*/  @!P5 LDG.E.U16 R24, desc[UR28][R18.64+0x100] ;  /* 0x0001001c1218d981 */ /* 0x000f62000c1e1500 */
[C---:B--2---:R-:W-:Y:S02]  /*10410*/  LOP3.LUT R9, R2.reuse, 0x140, RZ, 0xfc, !PT ;  /* 0x0000014002097812 */ /* 0x044fe400078efcff */
[C---:B------:R-:W-:Y:S01]  /*10420*/  LOP3.LUT R8, R2.reuse, 0x160, RZ, 0xfc, !PT ;  /* 0x0000016002087812 */ /* 0x040fe200078efcff */
[----:B------:R-:W2:Y:S01]  /*10430*/  @!P0 LDG.E.U16 R25, desc[UR28][R18.64+0x140] ;  /* 0x0001401c12198981 */ /* 0x000ea2000c1e1500 */
[----:B------:R-:W-:-:S02]  /*10440*/  LOP3.LUT R7, R2, 0x180, RZ, 0xfc, !PT ;  /* 0x0000018002077812 */ /* 0x000fc400078efcff */
[C---:B------:R-:W-:Y:S01]  /*10450*/  LOP3.LUT R6, R2.reuse, 0x1a0, RZ, 0xfc, !PT ;  /* 0x000001a002067812 */ /* 0x040fe200078efcff */
[----:B------:R-:W2:Y:S01]  /*10460*/  @!P1 LDG.E.U16 R26, desc[UR28][R18.64+0x180] ;  /* 0x0001801c121a9981 */ /* 0x000ea2000c1e1500 */
[C---:B------:R-:W-:Y:S02]  /*10470*/  LOP3.LUT R5, R2.reuse, 0x1c0, RZ, 0xfc, !PT ;  /* 0x000001c002057812 */ /* 0x040fe400078efcff */
[----:B------:R-:W-:Y:S01]  /*10480*/  ISETP.GE.AND P5, PT, R9, UR8, PT ;  /* 0x0000000809007c0c */ /* 0x000fe2000bfa6270 */
[----:B------:R-:W2:Y:S01]  /*10490*/  @!P2 LDG.E.U16 R27, desc[UR28][R18.64+0x1c0] ;  /* 0x0001c01c121ba981 */ /* 0x000ea2000c1e1500 */
[----:B------:R-:W-:Y:S02]  /*104a0*/  LOP3.LUT R4, R2, 0x1e0, RZ, 0xfc, !PT ;  /* 0x000001e002047812 */ /* 0x000fe400078efcff */
[----:B------:R-:W-:Y:S01]  /*104b0*/  ISETP.GE.AND P0, PT, R8, UR8, PT ;  /* 0x0000000808007c0c */ /* 0x000fe2000bf06270 */
[----:B------:R-:W2:Y:S01]  /*104c0*/  @!P3 LDG.E.U16 R28, desc[UR28][R18.64+0x200] ;  /* 0x0002001c121cb981 */ /* 0x000ea2000c1e1500 */
[----:B------:R-:W-:-:S02]  /*104d0*/  ISETP.GE.AND P1, PT, R7, UR8, PT ;  /* 0x0000000807007c0c */ /* 0x000fc4000bf26270 */
[----:B------:R-:W-:Y:S01]  /*104e0*/  ISETP.GE.AND P2, PT, R6, UR8, PT ;  /* 0x0000000806007c0c */ /* 0x000fe2000bf46270 */
[----:B------:R-:W2:Y:S01]  /*104f0*/  @!P4 LDG.E.U16 R29, desc[UR28][R18.64+0x240] ;  /* 0x0002401c121dc981 */ /* 0x000ea2000c1e1500 */
[----:B------:R-:W-:Y:S02]  /*10500*/  ISETP.GE.AND P3, PT, R5, UR8, PT ;  /* 0x0000000805007c0c */ /* 0x000fe4000bf66270 */
[----:B------:R-:W-:Y:S01]  /*10510*/  ISETP.GE.AND P4, PT, R4, UR8, PT ;  /* 0x0000000804007c0c */ /* 0x000fe2000bf86270 */
[----:B------:R-:W2:Y:S04]  /*10520*/  @!P5 LDG.E.U16 R46, desc[UR28][R18.64+0x280] ;  /* 0x0002801c122ed981 */ /* 0x000ea8000c1e1500 */
[----:B------:R-:W2:Y:S04]  /*10530*/  @!P0 LDG.E.U16 R47, desc[UR28][R18.64+0x2c0] ;  /* 0x0002c01c122f8981 */ /* 0x000ea8000c1e1500 */
[----:B------:R-:W2:Y:S04]  /*10540*/  @!P1 LDG.E.U16 R48, desc[UR28][R18.64+0x300] ;  /* 0x0003001c12309981 */ /* 0x000ea8000c1e1500 */
[----:B------:R-:W2:Y:S04]  /*10550*/  @!P2 LDG.E.U16 R49, desc[UR28][R18.64+0x340] ;  /* 0x0003401c1231a981 */ /* 0x000ea8000c1e1500 */
[----:B------:R-:W2:Y:S04]  /*10560*/  @!P3 LDG.E.U16 R50, desc[UR28][R18.64+0x380] ;  /* 0x0003801c1232b981 */ /* 0x000ea8000c1e1500 */
[----:B------:R-:W2:Y:S04]  /*10570*/  @!P4 LDG.E.U16 R77, desc[UR28][R18.64+0x3c0] ;  /* 0x0003c01c124dc981 */ /* 0x000ea8000c1e1500 */
[----:B---3--:R-:W-:Y:S04]  /*10580*/  STS.U16 [R111], R20 ;  /* 0x000000146f007388 */ /* 0x008fe80000000400 */
[----:B----4-:R-:W-:Y:S04]  /*10590*/  STS.U16 [R110+0x40], R21 ;  /* 0x000040156e007388 */ /* 0x010fe80000000400 */
[----:B-----5:R-:W-:Y:S04]  /*105a0*/  STS.U16 [R109+0x80], R22 ;  /* 0x000080166d007388 */ /* 0x020fe80000000400 */
        /* <DEDUP_REMOVED lines=22> */
[----:B------:R-:W2:Y:S01]  /*10710*/  LDS.U16 R18, [R95+0x8] ;  /* 0x000008005f127984 */ /* 0x000ea20000000400 */
        /* <DEDUP_REMOVED lines=11> */
[----:B------:R-:W3:Y:S03]  /*107d0*/  LDS.U16 R21, [R95+0xe] ;  /* 0x00000e005f157984 */ /* 0x000ee60000000400 */
[----:B------:R-:W-:Y:S01]  /*107e0*/  @!P5 FMUL.FTZ R25, R25, -1.4426950216293334961 ;  /* 0xbfb8aa3b1919d820 */ /* 0x000fe20000410000 */
[----:B------:R4:W5:Y:S03]  /*107f0*/  @!P4 MUFU.EX2 R24, R23 ;  /* 0x000000170018c308 */ /* 0x0009660000000800 */
[----:B------:R-:W-:Y:S01]  /*10800*/  @!P0 FMUL.FTZ R26, R26, -1.4426950216293334961 ;  /* 0xbfb8aa3b1a1a8820 */ /* 0x000fe20000410000 */
[----:B------:R-:W-:-:S04]  /*10810*/  FSETP.GTU.FTZ.AND P1, PT, R27, 20, PT ;  /* 0x41a000001b00780b */ /* 0x000fc80003f3c000 */
[----:B------:R-:W1:Y:S01]  /*10820*/  @!P5 MUFU.EX2 R25, R25 ;  /* 0x000000190019d308 */ /* 0x000e620000000800 */
[----:B----4-:R-:W4:Y:S07]  /*10830*/  LDS.U16 R23, [R95+0x12] ;  /* 0x000012005f177984 */ /* 0x010f2e0000000400 */
[----:B------:R-:W0:Y:S01]  /*10840*/  @!P0 MUFU.EX2 R26, R26 ;  /* 0x0000001a001a8308 */ /* 0x000e220000000800 */
[----:B-----5:R-:W-:Y:S01]  /*10850*/  @!P4 FADD.FTZ R24, R24, 1 ;  /* 0x3f8000001818c421 */ /* 0x020fe20000010000 */
[----:B------:R-:W-:-:S06]  /*10860*/  @!P1 FMUL.FTZ R27, R27, -1.4426950216293334961 ;  /* 0xbfb8aa3b1b1b9820 */ /* 0x000fcc0000410000 */
[----:B------:R-:W5:Y:S01]  /*10870*/  @!P4 MUFU.RCP R24, R24 ;  /* 0x000000180018c308 */ /* 0x000f620000001000 */
[----:B-1----:R-:W-:Y:S01]  /*10880*/  @!P5 FADD.FTZ R25, R25, 1 ;  /* 0x3f8000001919d421 */ /* 0x002fe20000010000 */
[----:B--2---:R-:W-:-:S06]  /*10890*/  SHF.L.U32 R18, R18, 0x10, RZ ;  /* 0x0000001012127819 */ /* 0x004fcc00000006ff */
[----:B------:R-:W1:Y:S01]  /*108a0*/  @!P1 MUFU.EX2 R27, R27 ;  /* 0x0000001b001b9308 */ /* 0x000e620000000800 */
[----:B0-----:R-:W-:-:S07]  /*108b0*/  @!P0 FADD.FTZ R26, R26, 1 ;  /* 0x3f8000001a1a8421 */ /* 0x001fce0000010000 */
[----:B------:R-:W0:Y:S01]  /*108c0*/  @!P5 MUFU.RCP R25, R25 ;  /* 0x000000190019d308 */ /* 0x000e220000001000 */
[----:B------:R-:W-:Y:S01]  /*108d0*/  FADD.FTZ R18, R18, UR7 ;  /* 0x0000000712127e21 */ /* 0x000fe20008010000 */
[----:B---3--:R-:W-:-:S06]  /*108e0*/  SHF.L.U32 R21, R21, 0x10, RZ ;  /* 0x0000001015157819 */ /* 0x008fcc00000006ff */
[----:B------:R-:W2:Y:S01]  /*108f0*/  @!P0 MUFU.RCP R26, R26 ;  /* 0x0000001a001a8308 */ /* 0x000ea20000001000 */
[----:B------:R-:W-:Y:S01]  /*10900*/  SHF.L.U32 R19, R19, 0x10, RZ ;  /* 0x0000001013137819 */ /* 0x000fe200000006ff */
[----:B-----5:R-:W-:Y:S01]  /*10910*/  @!P4 FMUL.FTZ R53, R53, R24 ;  /* 0x000000183535c220 */ /* 0x020fe20000410000 */
[----:B------:R-:W-:Y:S01]  /*10920*/  FSETP.GTU.FTZ.AND P2, PT, R18, 20, PT ;  /* 0x41a000001200780b */ /* 0x000fe20003f5c000 */
[----:B------:R-:W-:Y:S01]  /*10930*/  FADD.FTZ R24, R21, UR7 ;  /* 0x0000000715187e21 */ /* 0x000fe20008010000 */
[----:B------:R-:W-:Y:S02]  /*10940*/  SHF.L.U32 R20, R20, 0x10, RZ ;  /* 0x0000001014147819 */ /* 0x000fe400000006ff */
[----:B------:R-:W-:Y:S01]  /*10950*/  SHF.L.U32 R22, R22, 0x10, RZ ;  /* 0x0000001016167819 */ /* 0x000fe200000006ff */
[----:B------:R-:W-:Y:S01]  /*10960*/  FADD.FTZ R19, R19, UR7 ;  /* 0x0000000713137e21 */ /* 0x000fe20008010000 */
[----:B-1----:R-:W-:Y:S01]  /*10970*/  @!P1 FADD.FTZ R27, R27, 1 ;  /* 0x3f8000001b1b9421 */ /* 0x002fe20000010000 */
[----:B0-----:R-:W-:Y:S01]  /*10980*/  @!P5 FMUL.FTZ R56, R56, R25 ;  /* 0x000000193838d220 */ /* 0x001fe20000410000 */
[----:B------:R-:W-:Y:S01]  /*10990*/  FADD.FTZ R28, R20, UR7 ;  /* 0x00000007141c7e21 */ /* 0x000fe20008010000 */
[----:B------:R-:W-:Y:S01]  /*109a0*/  FADD.FTZ R25, R22, UR7 ;  /* 0x0000000716197e21 */ /* 0x000fe20008010000 */
[----:B------:R-:W-:-:S02]  /*109b0*/  FSETP.GTU.FTZ.AND P5, PT, R24, 20, PT ;  /* 0x41a000001800780b */ /* 0x000fc40003fbc000 */
[----:B------:R-:W-:Y:S01]  /*109c0*/  FSETP.GTU.FTZ.AND P3, PT, R19, 20, PT ;  /* 0x41a000001300780b */ /* 0x000fe20003f7c000 */
[----:B------:R-:W0:Y:S01]  /*109d0*/  @!P1 MUFU.RCP R27, R27 ;  /* 0x0000001b001b9308 */ /* 0x000e220000001000 */
[----:B--2---:R-:W-:Y:S01]  /*109e0*/  @!P0 FMUL.FTZ R55, R55, R26 ;  /* 0x0000001a37378220 */ /* 0x004fe20000410000 */
[----:B------:R-:W-:Y:S02]  /*109f0*/  FSETP.GTU.FTZ.AND P4, PT, R28, 20, PT ;  /* 0x41a000001c00780b */ /* 0x000fe40003f9c000 */
[----:B------:R-:W-:Y:S01]  /*10a00*/  FSETP.GTU.FTZ.AND P0, PT, R25, 20, PT ;  /* 0x41a000001900780b */ /* 0x000fe20003f1c000 */
[----:B------:R-:W-:Y:S01]  /*10a10*/  @!P2 FMUL.FTZ R18, R18, -1.4426950216293334961 ;  /* 0xbfb8aa3b1212a820 */ /* 0x000fe20000410000 */
[----:B----4-:R-:W-:-:S04]  /*10a20*/  SHF.L.U32 R23, R23, 0x10, RZ ;  /* 0x0000001017177819 */ /* 0x010fc800000006ff */
[----:B------:R-:W-:Y:S01]  /*10a30*/  @!P5 FMUL.FTZ R22, R24, -1.4426950216293334961 ;  /* 0xbfb8aa3b1816d820 */ /* 0x000fe20000410000 */
[----:B------:R-:W1:Y:S01]  /*10a40*/  @!P2 MUFU.EX2 R18, R18 ;  /* 0x000000120012a308 */ /* 0x000e620000000800 */
[----:B------:R-:W-:Y:S01]  /*10a50*/  @!P3 FMUL.FTZ R19, R19, -1.4426950216293334961 ;  /* 0xbfb8aa3b1313b820 */ /* 0x000fe20000410000 */
[----:B------:R-:W-:Y:S02]  /*10a60*/  FADD.FTZ R26, R23, UR7 ;  /* 0x00000007171a7e21 */ /* 0x000fe40008010000 */
[----:B------:R-:W-:Y:S02]  /*10a70*/  @!P4 FMUL.FTZ R21, R28, -1.4426950216293334961 ;  /* 0xbfb8aa3b1c15c820 */ /* 0x000fe40000410000 */
[----:B------:R-:W-:Y:S01]  /*10a80*/  @!P0 FMUL.FTZ R23, R25, -1.4426950216293334961 ;  /* 0xbfb8aa3b19178820 */ /* 0x000fe20000410000 */
[----:B0-----:R-:W-:Y:S01]  /*10a90*/  @!P1 FMUL.FTZ R58, R58, R27 ;  /* 0x0000001b3a3a9220 */ /* 0x001fe20000410000 */
[----:B------:R1:W0:Y:S01]  /*10aa0*/  @!P3 MUFU.EX2 R20, R19 ;  /* 0x000000130014b308 */ /* 0x0002220000000800 */
[----:B------:R-:W-:-:S07]  /*10ab0*/  FSETP.GTU.FTZ.AND P1, PT, R26, 20, PT ;  /* 0x41a000001a00780b */ /* 0x000fce0003f3c000 */
[----:B------:R-:W2:Y:S01]  /*10ac0*/  @!P5 MUFU.EX2 R22, R22 ;  /* 0x000000160016d308 */ /* 0x000ea20000000800 */
[----:B-1----:R-:W-:Y:S02]  /*10ad0*/  @!P2 FADD.FTZ R19, R18, 1 ;  /* 0x3f8000001213a421 */ /* 0x002fe40000010000 */
[----:B------:R-:W1:Y:S05]  /*10ae0*/  LDS.U16 R18, [R95+0x14] ;  /* 0x000014005f127984 */ /* 0x000e6a0000000400 */
[----:B------:R-:W3:Y:S08]  /*10af0*/  @!P4 MUFU.EX2 R21, R21 ;  /* 0x000000150015c308 */ /* 0x000ef00000000800 */
[----:B------:R-:W4:Y:S01]  /*10b00*/  @!P0 MUFU.EX2 R23, R23 ;  /* 0x0000001700178308 */ /* 0x000f220000000800 */
[----:B------:R-:W-:Y:S01]  /*10b10*/  @!P1 FMUL.FTZ R24, R26, -1.4426950216293334961 ;  /* 0xbfb8aa3b1a189820 */ /* 0x000fe20000410000 */
[----:B0-----:R-:W-:Y:S01]  /*10b20*/  @!P3 FADD.FTZ R20, R20, 1 ;  /* 0x3f8000001414b421 */ /* 0x001fe20000010000 */
[----:B--2---:R-:W-:-:S05]  /*10b30*/  @!P5 FADD.FTZ R22, R22, 1 ;  /* 0x3f8000001616d421 */ /* 0x004fca0000010000 */
[----:B------:R0:W-:Y:S01]  /*10b40*/  @!P2 MUFU.RCP R26, R19 ;  /* 0x00000013001aa308 */ /* 0x0001e20000001000 */
[----:B---3--:R-:W-:Y:S01]  /*10b50*/  @!P4 FADD.FTZ R21, R21, 1 ;  /* 0x3f8000001515c421 */ /* 0x008fe20000010000 */
[----:B0-----:R-:W0:Y:S06]  /*10b60*/  LDS.U16 R19, [R95+0x16] ;  /* 0x000016005f137984 */ /* 0x001e2c0000000400 */
[----:B------:R2:W-:Y:S01]  /*10b70*/  @!P3 MUFU.RCP R25, R20 ;  /* 0x000000140019b308 */ /* 0x0005e20000001000 */
[----:B----4-:R-:W-:-:S07]  /*10b80*/  @!P0 FADD.FTZ R23, R23, 1 ;  /* 0x3f80000017178421 */ /* 0x010fce0000010000 */
[----:B------:R3:W-:Y:S01]  /*10b90*/  @!P5 MUFU.RCP R27, R22 ;  /* 0x00000016001bd308 */ /* 0x0007e20000001000 */
[----:B--2---:R-:W2:Y:S04]  /*10ba0*/  LDS.U16 R20, [R95+0x18] ;  /* 0x000018005f147984 */ /* 0x004ea80000000400 */
[----:B---3--:R-:W3:Y:S03]  /*10bb0*/  LDS.U16 R22, [R95+0x1c] ;  /* 0x00001c005f167984 */ /* 0x008ee60000000400 */
[----:B------:R-:W4:Y:S08]  /*10bc0*/  @!P1 MUFU.EX2 R24, R24 ;  /* 0x0000001800189308 */ /* 0x000f300000000800 */
[----:B------:R5:W2:Y:S08]  /*10bd0*/  @!P4 MUFU.RCP R28, R21 ;  /* 0x00000015001cc308 */ /* 0x000ab00000001000 */
[----:B------:R1:W-:Y:S01]  /*10be0*/  @!P0 MUFU.RCP R46, R23 ;  /* 0x00000017002e8308 */ /* 0x0003e20000001000 */
[----:B-----5:R-:W5:Y:S04]  /*10bf0*/  LDS.U16 R21, [R95+0x1a] ;  /* 0x00001a005f157984 */ /* 0x020f680000000400 */
[----:B-1----:R-:W1:Y:S01]  /*10c00*/  LDS.U16 R23, [R95+0x1e] ;  /* 0x00001e005f177984 */ /* 0x002e620000000400 */
[----:B------:R-:W-:Y:S01]  /*10c10*/  BAR.SYNC.DEFER_BLOCKING 0x0 ;  /* 0x0000000000007b1d */ /* 0x000fe20000010000 */
[----:B----4-:R-:W-:Y:S01]  /*10c20*/  @!P1 FADD.FTZ R24, R24, 1 ;  /* 0x3f80000018189421 */ /* 0x010fe20000010000 */
[----:B------:R-:W-:Y:S01]  /*10c30*/  @!P3 FMUL.FTZ R62, R62, R25 ;  /* 0x000000193e3eb220 */ /* 0x000fe20000410000 */
[----:B------:R-:W-:-:S03]  /*10c40*/  PRMT R25, R42, 0x7632, R25 ;  /* 0x000076322a197816 */ /* 0x000fc60000000019 */
[----:B------:R4:W3:Y:S01]  /*10c50*/  @!P1 MUFU.RCP R29, R24 ;  /* 0x00000018001d9308 */ /* 0x0008e20000001000 */
[----:B------:R-:W-:Y:S02]  /*10c60*/  SHF.L.U32 R18, R18, 0x10, RZ ;  /* 0x0000001012127819 */ /* 0x000fe400000006ff */
[----:B----4-:R-:W-:-:S03]  /*10c70*/  PRMT R24, R44, 0x7632, R24 ;  /* 0x000076322c187816 */ /* 0x010fc60000000018 */
[----:B------:R-:W-:Y:S01]  /*10c80*/  FADD.FTZ R18, R18, UR7 ;  /* 0x0000000712127e21 */ /* 0x000fe20008010000 */
[----:B0-----:R-:W-:Y:S01]  /*10c90*/  SHF.L.U32 R19, R19, 0x10, RZ ;  /* 0x0000001013137819 */ /* 0x001fe200000006ff */
[----:B------:R-:W-:Y:S01]  /*10ca0*/  @!P2 FMUL.FTZ R59, R59, R26 ;  /* 0x0000001a3b3ba220 */ /* 0x000fe20000410000 */
[----:B------:R0:W-:Y:S04]  /*10cb0*/  STS.U16 [R95+0x2], R24 ;  /* 0x000002185f007388 */ /* 0x0001e80000000400 */
[----:B------:R4:W-:Y:S01]  /*10cc0*/  STS.U16 [R95+0x6], R25 ;  /* 0x000006195f007388 */ /* 0x0009e20000000400 */
[----:B------:R-:W-:Y:S01]  /*10cd0*/  @!P5 FMUL.FTZ R64, R64, R27 ;  /* 0x0000001b4040d220 */ /* 0x000fe20000410000 */
[----:B0-----:R-:W-:Y:S02]  /*10ce0*/  PRMT R24, R36, 0x7632, R24 ;  /* 0x0000763224187816 */ /* 0x001fe40000000018 */
[----:B----4-:R-:W-:-:S03]  /*10cf0*/  PRMT R25, R34, 0x7632, R25 ;  /* 0x0000763222197816 */ /* 0x010fc60000000019 */
[----:B------:R0:W-:Y:S01]  /*10d00*/  STS.U16 [R95+0x12], R24 ;  /* 0x000012185f007388 */ /* 0x0001e20000000400 */
[----:B------:R-:W-:Y:S02]  /*10d10*/  PRMT R26, R40, 0x7632, R26 ;  /* 0x00007632281a7816 */ /* 0x000fe4000000001a */
[----:B------:R-:W-:Y:S01]  /*10d20*/  PRMT R27, R38, 0x7632, R27 ;  /* 0x00007632261b7816 */ /* 0x000fe2000000001b */
[----:B------:R4:W-:Y:S01]  /*10d30*/  STS.U16 [R95+0x16], R25 ;  /* 0x000016195f007388 */ /* 0x0009e20000000400 */
[----:B--2---:R-:W-:Y:S01]  /*10d40*/  @!P4 FMUL.FTZ R61, R61, R28 ;  /* 0x0000001c3d3dc220 */ /* 0x004fe20000410000 */
[----:B------:R-:W-:Y:S01]  /*10d50*/  FADD.FTZ R19, R19, UR7 ;  /* 0x0000000713137e21 */ /* 0x000fe20008010000 */
[----:B------:R-:W-:Y:S02]  /*10d60*/  FSETP.GTU.FTZ.AND P5, PT, R18, 20, PT ;  /* 0x41a000001200780b */ /* 0x000fe40003fbc000 */
[----:B0-----:R-:W-:Y:S02]  /*10d70*/  PRMT R24, R32, 0x7632, R24 ;  /* 0x0000763220187816 */ /* 0x001fe40000000018 */
[----:B----4-:R-:W-:-:S02]  /*10d80*/  PRMT R25, R30, 0x7632, R25 ;  /* 0x000076321e197816 */ /* 0x010fc40000000019 */
[----:B------:R-:W-:Y:S02]  /*10d90*/  SHF.L.U32 R20, R20, 0x10, RZ ;  /* 0x0000001014147819 */ /* 0x000fe400000006ff */
[----:B---3--:R-:W-:Y:S02]  /*10da0*/  SHF.L.U32 R22, R22, 0x10, RZ ;  /* 0x0000001016167819 */ /* 0x008fe400000006ff */
        /* <DEDUP_REMOVED lines=40> */
[----:B-----5:R-:W-:Y:S02]  /*11030*/  SHF.L.U32 R21, R21, 0x10, RZ ;  /* 0x0000001015157819 */ /* 0x020fe400000006ff */
[----:B-1----:R-:W-:Y:S01]  /*11040*/  SHF.L.U32 R23, R23, 0x10, RZ ;  /* 0x0000001017177819 */ /* 0x002fe200000006ff */
[----:B------:R-:W-:Y:S02]  /*11050*/  @!P2 FMUL.FTZ R19, R19, -1.4426950216293334961 ;  /* 0xbfb8aa3b1313a820 */ /* 0x000fe40000410000 */
[----:B------:R-:W1:Y:S01]  /*11060*/  @!P5 MUFU.EX2 R18, R18 ;  /* 0x000000120012d308 */ /* 0x000e620000000800 */
        /* <DEDUP_REMOVED lines=10> */
[----:B------:R-:W-:-:S07]  /*11110*/  USHF.L.U32 UR8, UR16, 0x9, URZ ;  /* 0x0000000910087899 */ /* 0x000fce00080006ff */
[----:B------:R-:W0:Y:S01]  /*11120*/  @!P0 MUFU.EX2 R22, R22 ;  /* 0x0000001600168308 */ /* 0x000e220000000800 */
[----:B-1----:R-:W-:Y:S01]  /*11130*/  @!P5 FADD.FTZ R18, R18, 1 ;  /* 0x3f8000001212d421 */ /* 0x002fe20000010000 */
[----:B------:R-:W-:Y:S01]  /*11140*/  @!P4 FMUL.FTZ R21, R21, -1.4426950216293334961 ;  /* 0xbfb8aa3b1515c820 */ /* 0x000fe20000410000 */
[----:B------:R-:W-:Y:S01]  /*11150*/  @!P3 FMUL.FTZ R23, R23, -1.4426950216293334961 ;  /* 0xbfb8aa3b1717b820 */ /* 0x000fe20000410000 */
[----:B------:R-:W-:Y:S01]  /*11160*/  UIADD3 UR8, UPT, UPT, UR8, -0x200, URZ ;  /* 0xfffffe0008087890 */ /* 0x000fe2000fffe0ff */
[----:B--2---:R-:W-:Y:S01]  /*11170*/  @!P2 FADD.FTZ R19, R19, 1 ;  /* 0x3f8000001313a421 */ /* 0x004fe20000010000 */
[----:B------:R-:W-:Y:S02]  /*11180*/  UMOV UR9, URZ ;  /* 0x000000ff00097c82 */ /* 0x000fe40008000000 */
[----:B------:R-:W1:Y:S01]  /*11190*/  @!P5 MUFU.RCP R18, R18 ;  /* 0x000000120012d308 */ /* 0x000e620000001000 */
[----:B------:R-:W-:Y:S01]  /*111a0*/  UIMAD.WIDE.U32 UR14, UR32, UR26, UR8 ;  /* 0x0000001a200e72a5 */ /* 0x000fe2000f8e0008 */
[----:B-----5:R-:W-:-:S03]  /*111b0*/  @!P1 FADD.FTZ R20, R20, 1 ;  /* 0x3f80000014149421 */ /* 0x020fc60000010000 */
[----:B------:R-:W-:Y:S01]  /*111c0*/  UIMAD UR15, UR32, UR27, UR15 ;  /* 0x0000001b200f72a4 */ /* 0x000fe2000f8e020f */
[----:B------:R-:W2:Y:S02]  /*111d0*/  LDCU.64 UR26, c[0x0][0x550] ;  /* 0x0000aa00ff1a77ac */ /* 0x000ea40008000a00 */
[----:B------:R-:W5:Y:S01]  /*111e0*/  @!P4 MUFU.EX2 R21, R21 ;  /* 0x000000150015c308 */ /* 0x000f620000000800 */
        /* <DEDUP_REMOVED lines=8> */
[----:B-----5:R-:W-:Y:S01]  /*11270*/  @!P4 FADD.FTZ R21, R21, 1 ;  /* 0x3f8000001515c421 */ /* 0x020fe20000010000 */
[----:B0-----:R-:W-:Y:S01]  /*11280*/  @!P3 FADD.FTZ R23, R23, 1 ;  /* 0x3f8000001717b421 */ /* 0x001fe20000010000 */
[----:B------:R-:W-:Y:S02]  /*11290*/  MOV R18, UR13 ;  /* 0x0000000d00127c02 */ /* 0x000fe40008000f00 */
[----:B------:R-:W-:Y:S01]  /*112a0*/  IADD3 R26, P5, PT, R2, UR14, RZ ;  /* 0x0000000e021a7c10 */ /* 0x000fe2000ffbe0ff */
[----:B----4-:R-:W-:-:S03]  /*112b0*/  @!P2 FMUL.FTZ R70, R70, R19 ;  /* 0x000000134646a220 */ /* 0x010fc60000410000 */
[----:B------:R-:W-:Y:S01]  /*112c0*/  IADD3.X R19, PT, PT, R18, UR15, RZ, P5, !PT ;  /* 0x0000000f12137c10 */ /* 0x000fe2000affe4ff */
[----:B------:R-:W0:Y:S01]  /*112d0*/  @!P4 MUFU.RCP R21, R21 ;  /* 0x000000150015c308 */ /* 0x000e220000001000 */
[----:B--2---:R-:W-:Y:S01]  /*112e0*/  LEA R18, P5, R26, UR26, 0x1 ;  /* 0x0000001a1a127c11 */ /* 0x004fe2000f8a08ff */
        /* <DEDUP_REMOVED lines=97> */
[----:B--2---:R-:W-:-:S05]  /*11900*/  UIMAD.WIDE.U32 UR8, UR32, UR14, UR8 ;  /* 0x0000000e200872a5 */ /* 0x004fca000f8e0008 */
[----:B------:R-:W2:Y:S01]  /*11910*/  LDS R20, [UR25+0x420] ;  /* 0x00042019ff147984 */ /* 0x000ea20008000800 */
[----:B------:R-:W-:Y:S01]  /*11920*/  UIMAD UR9, UR32, UR15, UR9 ;  /* 0x0000000f200972a4 */ /* 0x000fe2000f8e0209 */
[----:B------:R-:W3:Y:S03]  /*11930*/  LDCU.64 UR14, c[0x0][0x560] ;  /* 0x0000ac00ff0e77ac */ /* 0x000ee60008000a00 */
[----:B-1----:R-:W-:Y:S01]  /*11940*/  UIMAD.WIDE.U32 UR8, UR12, UR26, UR8 ;  /* 0x0000001a0c0872a5 */ /* 0x002fe2000f8e0008 */
        /* <DEDUP_REMOVED lines=9> */
[-C--:B--2---:R-:W-:Y:S02]  /*119e0*/  ISETP.GE.AND P2, PT, R2, R20.reuse, PT ;  /* 0x000000140200720c */ /* 0x084fe40003f46270 */
        /* <DEDUP_REMOVED lines=55> */
.L_x_13337:
        /* <DEDUP_REMOVED lines=33> */
.L_x_13456:
[----:B------:R-:W-:Y:S05]  /*11f70*/  BSYNC.RECONVERGENT B0 ;  /* 0x0000000000007941 */ /* 0x000fea0003800200 */
.L_x_13455:
[----:B------:R-:W-:Y:S01]  /*11f80*/  UISETP.NE.U32.AND UP0, UPT, UR8, URZ, UPT ;  /* 0x000000ff0800728c */ /* 0x000fe2000bf05070 */
[----:B-1----:R-:W-:-:S03]  /*11f90*/  ISETP.GE.AND P0, PT, R11, UR15, PT ;  /* 0x0000000f0b007c0c */ /* 0x002fc6000bf06270 */
[----:B------:R-:W-:-:S09]  /*11fa0*/  UISETP.NE.AND.EX UP0, UPT, UR9, URZ, UPT, UP0 ;  /* 0x000000ff0900728c */ /* 0x000fd2000bf05300 */
[----:B------:R-:W-:Y:S05]  /*11fb0*/  BRA.U !UP0, `(.L_x_13457) ;  /* 0x0000000108707547 */ /* 0x000fea000b800000 */
[----:B------:R-:W-:Y:S06]  /*11fc0*/  BAR.SYNC.DEFER_BLOCKING 0x0 ;  /* 0x0000000000007b1d */ /* 0x000fec0000010000 */
[----:B------:R-:W-:Y:S01]  /*11fd0*/  BSSY.RECONVERGENT B0, `(.L_x_13457) ;  /* 0x000001a000007945 */ /* 0x000fe20003800200 */
[----:B--2---:R-:W1:Y:S01]  /*11fe0*/  SHFL.DOWN P1, R3, R114, 0x1, 0x1f ;  /* 0x08201f0072037f89 */ /* 0x004e620000020000 */
[----:B0-----:R-:W0:Y:S01]  /*11ff0*/  S2R R4, SR_LANEID ;  /* 0x0000000000047919 */ /* 0x001e220000000000 */
[----:B------:R-:W2:Y:S01]  /*12000*/  S2R R6, SR_TID.X ;  /* 0x0000000000067919 */ /* 0x000ea20000002100 */
[----:B-1----:R-:W-:-:S05]  /*12010*/  @P1 FADD R3, R3, R114 ;  /* 0x0000007203031221 */ /* 0x002fca0000000000 */
[----:B------:R-:W1:Y:S01]  /*12020*/  SHFL.DOWN P1, R0, R3, 0x2, 0x1f ;  /* 0x08401f0003007f89 */ /* 0x000e620000020000 */
        /* <DEDUP_REMOVED lines=20> */
.L_x_13458:
[----:B------:R-:W-:Y:S05]  /*12170*/  BSYNC.RECONVERGENT B0 ;  /* 0x0000000000007941 */ /* 0x000fea0003800200 */
.L_x_13457:
        /* <DEDUP_REMOVED lines=16> */
.L_x_13460:
[----:B------:R-:W-:Y:S02]  /*12280*/  LEA R0, R11, UR9, 0x3 ;  /* 0x000000090b007c11 */ /* 0x000fe4000f8e18ff */
[----:B-12-4-:R-:W-:Y:S02]  /*12290*/  MOV R3, UR7 ;  /* 0x0000000700037c02 */ /* 0x016fe40008000f00 */
        /* <DEDUP_REMOVED lines=30> */
.L_x_13459:
[----:B------:R-:W-:Y:S05]  /*12480*/  EXIT ;  /* 0x000000000000794d */ /* 0x000fea0003800000 */
.L_x_13461:
        /* <DEDUP_REMOVED lines=15> */
.L_x_18739:


//--------------------- .text._Z25selective_scan_bwd_kernelI32Selective_Scan_bwd_kernel_traitsILi32ELi16ELb0ELb1ELb1ELb0ELb0EN3c108BFloat16ENS1_7complexIfEEEEv12SSMParamsBwd --------------------------
	.section	.text._Z25selective_scan_bwd_kernelI32Selective_Scan_bwd_kernel_traitsILi32ELi16ELb0ELb1ELb1ELb0ELb0EN3c108BFloat16ENS1_7complexIfEEEEv12SSMParamsBwd,"ax",@progbits
	.align	128
        .global         _Z25selective_scan_bwd_kernelI32Selective_Scan_bwd_kernel_traitsILi32ELi16ELb0ELb1ELb1ELb0ELb0EN3c108BFloat16ENS1_7complexIfEEEEv12SSMParamsBwd
        .type           _Z25selective_scan_bwd_kernelI32Selective_Scan_bwd_kernel_traitsILi32ELi16ELb0ELb1ELb1ELb0ELb0EN3c108BFloat16ENS1_7complexIfEEEEv12SSMParamsBwd,@function
        .size           _Z25selective_scan_bwd_kernelI32Selective_Scan_bwd_kernel_traitsILi32ELi16ELb0ELb1ELb1ELb0ELb0EN3c108BFloat16ENS1_7complexIfEEEEv12SSMParamsBwd,(.L_x_18740 - _Z25selective_scan_bwd_kernelI32Selective_Scan_bwd_kernel_traitsILi32ELi16ELb0ELb1ELb1ELb0ELb0EN3c108BFloat16ENS1_7complexIfEEEEv12SSMParamsBwd)
        .other          _Z25selective_scan_bwd_kernelI32Selective_Scan_bwd_kernel_traitsILi32ELi16ELb0ELb1ELb1ELb0ELb0EN3c108BFloat16ENS1_7complexIfEEEEv12SSMParamsBwd,@"STO_CUDA_ENTRY STV_DEFAULT"
_Z25selective_scan_bwd_kernelI32Selective_Scan_bwd_kernel_traitsILi32ELi16ELb0ELb1ELb1ELb0ELb0EN3c108BFloat16ENS1_7complexIfEEEEv12SSMParamsBwd:
.text._Z25selective_scan_bwd_kernelI32Selective_Scan_bwd_kernel_traitsILi32ELi16ELb0ELb1ELb1ELb0ELb0EN3c108BFloat16ENS1_7complexIfEEEEv12SSMParamsBwd:
        /* <DEDUP_REMOVED lines=24> */
[----:B------:R-:W-:Y:S01]  /*0180*/  MOV R5, UR7 ;  /* 0x0000000700057c02 */ /* 0x000fe20008000f00 */
[----:B------:R-:W1:Y:S03]  /*0190*/  LDCU.64 UR30, c[0x0][0x4d8] ;  /* 0x00009b00ff1e77ac */ /* 0x000e660008000a00 */
[----:B---3--:R3:W3:Y:S01]  /*01a0*/  @P0 LDG.E R3, desc[UR28][R2.64] ;  /* 0x0000001c02030981 */ /* 0x0086e2000c1e1900 */
[----:B------:R-:W3:Y:S03]  /*01b0*/  LDCU.64 UR36, c[0x0][0x3b0] ;  /* 0x00007600ff2477ac */ /* 0x000ee60008000a00 */
[----:B------:R-:W3:Y:S01]  /*01c0*/  @P1 LDG.E R4, desc[UR28][R4.64] ;  /* 0x0000001c04041981 */ /* 0x000ee2000c1e1900 */
[----:B----4-:R-:W-:Y:S01]  /*01d0*/  MOV R0, UR34 ;  /* 0x0000002200007c02 */ /* 0x010fe20008000f00 */
[----:B------:R-:W5:Y:S01]  /*01e0*/  S2UR UR6, SR_CTAID.X ;  /* 0x00000000000679c3 */ /* 0x000f620000002500 */
[----:B--2---:R-:W-:-:S02]  /*01f0*/  ULEA UR22, UR33, 0xfffffe00, 0x9 ;  /* 0xfffffe0021167891 */ /* 0x004fc4000f8e48ff */
        /* <DEDUP_REMOVED lines=14> */
[----:B------:R-:W-:Y:S02]  /*02e0*/  UIADD3 UR11, UP0, UPT, UR22, UR4, URZ ;  /* 0x00000004160b7290 */ /* 0x000fe4000ff1e0ff */
[----:B------:R-:W-:Y:S02]  /*02f0*/  UIADD3 UR4, UP2, UPT, UR22, UR10, URZ ;  /* 0x0000000a16047290 */ /* 0x000fe4000ff5e0ff */
[----:B-1----:R-:W-:Y:S02]  /*0300*/  ULEA UR10, UP1, UR11, UR12, 0x1 ;  /* 0x0000000c0b0a7291 */ /* 0x002fe4000f8208ff */
[----:B------:R-:W-:Y:S02]  /*0310*/  UIADD3.X UR7, UPT, UPT, UR23, UR7, URZ, UP0, !UPT ;  /* 0x0000000717077290 */ /* 0x000fe400087fe4ff */
[----:B------:R-:W-:-:S02]  /*0320*/  ULEA UR9, UP3, UR4, UR14, 0x1 ;  /* 0x0000000e04097291 */ /* 0x000fc4000f8608ff */
[----:B------:R-:W-:Y:S01]  /*0330*/  ULEA.HI.X UR11, UR11, UR13, UR7, 0x1, UP1 ;  /* 0x0000000d0b0b7291 */ /* 0x000fe200088f0c07 */
[----:B---3--:R-:W-:Y:S01]  /*0340*/  IADD3 R2, PT, PT, R0, 0xffffffe, RZ ;  /* 0x0ffffffe00027810 */ /* 0x008fe20007ffe0ff */
[----:B------:R-:W-:Y:S01]  /*0350*/  UIADD3.X UR12, UPT, UPT, UR23, UR16, URZ, UP2, !UPT ;  /* 0x00000010170c7290 */ /* 0x000fe200097fe4ff */
[----:B------:R-:W-:Y:S01]  /*0360*/  MOV R0, UR8 ;  /* 0x0000000800007c02 */ /* 0x000fe20008000f00 */
[----:B------:R-:W0:Y:S03]  /*0370*/  LDCU.64 UR24, c[0x0][0x498] ;  /* 0x00009300ff1877ac */ /* 0x000e260008000a00 */
[----:B------:R-:W1:Y:S01]  /*0380*/  F2I.FTZ.U32.TRUNC.NTZ R2, R2 ;  /* 0x0000000200027305 */ /* 0x000e62000021f000 */
[----:B------:R-:W-:Y:S01]  /*0390*/  IABS R0, R0 ;  /* 0x0000000000007213 */ /* 0x000fe20000000000 */
[----:B------:R-:W-:Y:S01]  /*03a0*/  ULEA.HI.X UR12, UR4, UR15, UR12, 0x1, UP3 ;  /* 0x0000000f040c7291 */ /* 0x000fe200098f0c0c */
[----:B------:R-:W3:Y:S02]  /*03b0*/  LDCU.64 UR16, c[0x0][0x4b8] ;  /* 0x00009700ff1077ac */ /* 0x000ee40008000a00 */
[----:B------:R-:W-:Y:S01]  /*03c0*/  R2UR UR13, R0 ;  /* 0x00000000000d72ca */ /* 0x000fe200000e0000 */
[----:B------:R-:W-:Y:S01]  /*03d0*/  HFMA2 R0, -RZ, RZ, 0, 0 ;  /* 0x00000000ff007431 */ /* 0x000fe200000001ff */
[----:B------:R-:W-:Y:S01]  /*03e0*/  UMOV UR4, URZ ;  /* 0x000000ff00047c82 */ /* 0x000fe20008000000 */
[----:B------:R-:W4:Y:S01]  /*03f0*/  LDCU.64 UR26, c[0x0][0x4a0] ;  /* 0x00009400ff1a77ac */ /* 0x000f220008000a00 */
[----:B-1----:R-:W-:-:S02]  /*0400*/  R2UR UR5, R2 ;  /* 0x00000000020572ca */ /* 0x002fc400000e0000 */
[----:B------:R-:W-:Y:S01]  /*0410*/  MOV R2, RZ ;  /* 0x000000ff00027202 */ /* 0x000fe20000000f00 */
[----:B---3--:R-:W-:Y:S02]  /*0420*/  USHF.R.U64 UR15, UR16, 0x1, UR17 ;  /* 0x00000001100f7899 */ /* 0x008fe40008001211 */
[----:B------:R-:W-:Y:S02]  /*0430*/  USHF.R.U32.HI UR16, URZ, 0x1, UR17 ;  /* 0x00000001ff107899 */ /* 0x000fe40008011611 */
[----:B------:R-:W-:-:S06]  /*0440*/  USHF.R.U32.HI UR17, URZ, 0x1, UR31 ;  /* 0x00000001ff117899 */ /* 0x000fcc000801161f */
[----:B------:R-:W-:Y:S02]  /*0450*/  UIADD3 UR7, UPT, UPT, URZ, -UR5, URZ ;  /* 0x80000005ff077290 */ /* 0x000fe4000fffe0ff */
[----:B------:R-:W-:Y:S02]  /*0460*/  UIMAD UR16, UR16, UR6, URZ ;  /* 0x00000006101072a4 */ /* 0x000fe4000f8e02ff */
[----:B------:R-:W-:-:S04]  /*0470*/  UIMAD UR7, UR7, UR20, URZ ;  /* 0x00000014070772a4 */ /* 0x000fc8000f8e02ff */
[----:B------:R-:W-:Y:S02]  /*0480*/  UIMAD.WIDE.U32 UR4, UR5, UR7, UR4 ;  /* 0x00000007050472a5 */ /* 0x000fe4000f8e0004 */
[----:B------:R-:W-:Y:S02]  /*0490*/  USHF.R.U64 UR7, UR30, 0x1, UR31 ;  /* 0x000000011e077899 */ /* 0x000fe4000800121f */
[----:B------:R-:W-:Y:S02]  /*04a0*/  UIMAD.WIDE.U32 UR18, UR5, UR13, URZ ;  /* 0x0000000d051272a5 */ /* 0x000fe4000f8e00ff */
[----:B0-----:R-:W-:Y:S02]  /*04b0*/  UIMAD.WIDE.U32 UR4, UR6, UR24, URZ ;  /* 0x00000018060472a5 */ /* 0x001fe4000f8e00ff */
        /* <DEDUP_REMOVED lines=9> */
[----:B------:R-:W1:Y:S01]  /*0550*/  LDCU.64 UR24, c[0x0][0x4c0] ;  /* 0x00009800ff1877ac */ /* 0x000e620008000a00 */
[----:B----4-:R-:W-:-:S02]  /*0560*/  UIMAD.WIDE.U32 UR4, UR8, UR26, UR4 ;  /* 0x0000001a080472a5 */ /* 0x010fc4000f8e0004 */
        /* <DEDUP_REMOVED lines=10> */
[----:B------:R-:W4:Y:S05]  /*0610*/  LDCU.64 UR26, c[0x0][0x3c8] ;  /* 0x00007900ff1a77ac */ /* 0x000f2a0008000a00 */
[----:B------:R-:W-:-:S02]  /*0620*/  @!UP2 UIADD3 UR32, UPT, UPT, -UR32, URZ, URZ ;  /* 0x000000ff2020a290 */ /* 0x000fc4000fffe1ff */
[----:B------:R-:W-:Y:S02]  /*0630*/  @!UP1 ULOP3.LUT UR32, URZ, UR34, URZ, 0x33, !UPT ;  /* 0x00000022ff209292 */ /* 0x000fe4000f8e33ff */
[----:B------:R-:W-:Y:S02]  /*0640*/  UIADD3 UR4, UP2, UPT, UR22, UR4, URZ ;  /* 0x0000000416047290 */ /* 0x000fe4000ff5e0ff */
[----:B------:R-:W-:Y:S02]  /*0650*/  USHF.R.S32.HI UR37, URZ, 0x1f, UR32 ;  /* 0x0000001fff257899 */ /* 0x000fe40008011420 */
[----:B--2---:R-:W-:Y:S02]  /*0660*/  UISETP.NE.U32.AND UP0, UPT, UR40, URZ, UPT ;  /* 0x000000ff2800728c */ /* 0x004fe4000bf05070 */
[----:B------:R-:W-:Y:S02]  /*0670*/  UIADD3.X UR13, UPT, UPT, UR23, UR5, URZ, UP2, !UPT ;  /* 0x00000005170d7290 */ /* 0x000fe400097fe4ff */
[----:B0-----:R-:W-:-:S02]  /*0680*/  ULEA UR14, UP1, UR4, UR38, 0x1 ;  /* 0x00000026040e7291 */ /* 0x001fc4000f8208ff */
[----:B-1----:R-:W-:Y:S01]  /*0690*/  UIMAD UR34, UR37, UR24, URZ ;  /* 0x00000018252272a4 */ /* 0x002fe2000f8e02ff */
[----:B------:R-:W0:Y:S01]  /*06a0*/  LDCU.64 UR22, c[0x0][0x4e0] ;  /* 0x00009c00ff1677ac */ /* 0x000e220008000a00 */
[----:B------:R-:W-:Y:S02]  /*06b0*/  UISETP.NE.AND.EX UP0, UPT, UR41, URZ, UPT, UP0 ;  /* 0x000000ff2900728c */ /* 0x000fe4000bf05300 */
[----:B------:R-:W-:Y:S02]  /*06c0*/  ULEA.HI.X UR13, UR4, UR39, UR13, 0x1, UP1 ;  /* 0x00000027040d7291 */ /* 0x000fe400088f0c0d */
[----:B------:R-:W-:Y:S02]  /*06d0*/  UIMAD.WIDE.U32 UR4, UR32, UR24, URZ ;  /* 0x00000018200472a5 */ /* 0x000fe4000f8e00ff */
[----:B------:R-:W-:Y:S01]  /*06e0*/  UIMAD UR41, UR32, UR25, UR34 ;  /* 0x00000019202972a4 */ /* 0x000fe2000f8e0222 */
[----:B------:R-:W1:Y:S01]  /*06f0*/  LDCU.64 UR24, c[0x0][0x448] ;  /* 0x00008900ff1877ac */ /* 0x000e620008000a00 */
[----:B---3--:R-:W-:-:S02]  /*0700*/  UIMAD UR36, UR37, UR20, URZ ;  /* 0x00000014252472a4 */ /* 0x008fc4000f8e02ff */
[----:B----4-:R-:W-:Y:S02]  /*0710*/  UIMAD UR34, UR37, UR26, URZ ;  /* 0x0000001a252272a4 */ /* 0x010fe4000f8e02ff */
[----:B------:R-:W-:Y:S02]  /*0720*/  UIMAD UR40, UR32, UR21, UR36 ;  /* 0x00000015202872a4 */ /* 0x000fe4000f8e0224 */
[----:B------:R-:W-:Y:S02]  /*0730*/  UIMAD.WIDE.U32 UR30, UR32, UR26, UR30 ;  /* 0x0000001a201e72a5 */ /* 0x000fe4000f8e001e */
[----:B------:R-:W-:Y:S02]  /*0740*/  ULEA UR36, UR33, 0xfffffc00, 0xa ;  /* 0xfffffc0021247891 */ /* 0x000fe4000f8e50ff */
[----:B------:R-:W-:Y:S02]  /*0750*/  UIMAD UR39, UR32, UR27, UR34 ;  /* 0x0000001b202772a4 */ /* 0x000fe4000f8e0222 */
[----:B------:R-:W-:-:S02]  /*0760*/  UIMAD.WIDE.U32 UR34, UR32, UR20, UR18 ;  /* 0x00000014202272a5 */ /* 0x000fc4000f8e0012 */
[----:B------:R-:W-:Y:S02]  /*0770*/  UIADD3 UR30, UP1, UPT, UR36, UR30, URZ ;  /* 0x0000001e241e7290 */ /* 0x000fe4000ff3e0ff */
[----:B0-----:R-:W-:Y:S02]  /*0780*/  UIMAD.WIDE.U32 UR18, UR32, UR22, URZ ;  /* 0x00000016201272a5 */ /* 0x001fe4000f8e00ff */
[----:B------:R-:W-:Y:S02]  /*0790*/  UIMAD UR37, UR37, UR22, URZ ;  /* 0x00000016252572a4 */ /* 0x000fe4000f8e02ff */
[----:B------:R-:W-:Y:S02]  /*07a0*/  USHF.R.S32.HI UR38, URZ, 0x1f, UR36 ;  /* 0x0000001fff267899 */ /* 0x000fe40008011424 */
[----:B------:R-:W-:Y:S01]  /*07b0*/  UIADD3 UR22, UPT, UPT, UR31, UR39, URZ ;  /* 0x000000271f167290 */ /* 0x000fe2000fffe0ff */
[----:B------:R-:W0:Y:S01]  /*07c0*/  LDCU.64 UR20, c[0x0][0x538] ;  /* 0x0000a700ff1477ac */ /* 0x000e220008000a00 */
[----:B-1----:R-:W-:-:S02]  /*07d0*/  ULEA UR24, UP2, UR30, UR24, 0x1 ;  /* 0x000000181e187291 */ /* 0x002fc4000f8408ff */
[----:B------:R-:W-:Y:S02]  /*07e0*/  UIADD3.X UR22, UPT, UPT, UR38, UR22, URZ, UP1, !UPT ;  /* 0x0000001626167290 */ /* 0x000fe40008ffe4ff */
[----:B------:R-:W-:Y:S02]  /*07f0*/  UIMAD UR37, UR32, UR23, UR37 ;  /* 0x00000017202572a4 */ /* 0x000fe4000f8e0225 */
[----:B------:R-:W-:Y:S01]  /*0800*/  ULEA.HI.X UR25, UR30, UR25, UR22, 0x1, UP2 ;  /* 0x000000191e197291 */ /* 0x000fe200090f0c16 */
[----:B------:R-:W1:Y:S01]  /*0810*/  @UP0 LDCU UR30, c[0x0][0x384] ;  /* 0x00007080ff1e07ac */ /* 0x000e620008000800 */
[----:B------:R-:W-:-:S05]  /*0820*/  UIADD3 UR5, UPT, UPT, UR5, UR41, URZ ;  /* 0x0000002905057290 */ /* 0x000fca000fffe0ff */
[----:B------:R-:W2:Y:S01]  /*0830*/  LDCU.64 UR22, c[0x0][0x540] ;  /* 0x0000a800ff1677ac */ /* 0x000ea20008000a00 */
[----:B------:R-:W3:Y:S01]  /*0840*/  @UP0 LDCU UR31, c[0x0][0x38c] ;  /* 0x00007180ff1f07ac */ /* 0x000ee20008000800 */
[----:B------:R-:W-:Y:S02]  /*0850*/  UIMAD.WIDE.U32 UR4, UR6, UR15, UR4 ;  /* 0x0000000f060472a5 */ /* 0x000fe4000f8e0004 */
[----:B------:R-:W-:Y:S02]  /*0860*/  UIADD3 UR36, UP3, UPT, UR36, UR34, URZ ;  /* 0x0000002224247290 */ /* 0x000fe4000ff7e0ff */
[----:B------:R-:W-:Y:S01]  /*0870*/  UIADD3 UR40, UPT, UPT, UR35, UR40, URZ ;  /* 0x0000002823287290 */ /* 0x000fe2000fffe0ff */
[----:B------:R-:W4:Y:S01]  /*0880*/  @UP0 LDCU.64 UR34, c[0x0][0x480] ;  /* 0x00009000ff2207ac */ /* 0x000f220008000a00 */
[----:B------:R-:W-:Y:S02]  /*0890*/  UIADD3 UR16, UPT, UPT, UR5, UR16, URZ ;  /* 0x0000001005107290 */ /* 0x000fe4000fffe0ff */
[----:B0-----:R-:W-:-:S02]  /*08a0*/  ULEA UR15, UP1, UR4, UR20, 0x3 ;  /* 0x00000014040f7291 */ /* 0x001fc4000f8218ff */
[----:B------:R-:W-:Y:S02]  /*08b0*/  UIADD3 UR19, UPT, UPT, UR19, UR37, URZ ;  /* 0x0000002513137290 */ /* 0x000fe4000fffe0ff */
[----:B------:R-:W-:Y:S02]  /*08c0*/  ULEA.HI.X UR16, UR4, UR21, UR16, 0x3, UP1 ;  /* 0x0000001504107291 */ /* 0x000fe400088f1c10 */
[----:B------:R-:W-:Y:S02]  /*08d0*/  UIMAD UR5, UR17, UR6, URZ ;  /* 0x00000006110572a4 */ /* 0x000fe4000f8e02ff */
[----:B-1----:R-:W-:Y:S02]  /*08e0*/  @UP0 UIMAD UR4, UR6, UR30, UR8 ;  /* 0x0000001e060402a4 */ /* 0x002fe4000f8e0208 */
[----:B------:R-:W-:Y:S02]  /*08f0*/  UIMAD.WIDE.U32 UR18, UR6, UR7, UR18 ;  /* 0x00000007061272a5 */ /* 0x000fe4000f8e0012 */
[----:B------:R-:W-:-:S02]  /*0900*/  @UP0 UIMAD UR4, UR4, UR33, URZ ;  /* 0x00000021040402a4 */ /* 0x000fc4000f8e02ff */
[----:B------:R-:W-:Y:S01]  /*0910*/  UIADD3 UR5, UPT, UPT, UR19, UR5, URZ ;  /* 0x0000000513057290 */ /* 0x000fe2000fffe0ff */
[----:B------:R-:W0:Y:S01]  /*0920*/  LDCU.64 UR26, c[0x0][0x450] ;  /* 0x00008a00ff1a77ac */ /* 0x000e220008000a00 */
        /* <DEDUP_REMOVED lines=24> */
[----:B------:R-:W-:-:S04]  /*0ab0*/  LOP3.LUT R40, R40, 0x1f, RZ, 0xc0, !PT ;  /* 0x0000001f28287812 */ /* 0x000fc800078ec0ff */
[----:B-1----:R-:W-:-:S07]  /*0ac0*/  LOP3.LUT R37, R40, 0x3e00, R3, 0xf8, !PT ;  /* 0x00003e0028257812 */ /* 0x002fce00078ef803 */
.L_x_13544:
[----:B------:R-:W0:Y:S01]  /*0ad0*/  S2R R3, SR_TID.X ;  /* 0x0000000000037919 */ /* 0x000e220000002100 */
[----:B------:R-:W1:Y:S01]  /*0ae0*/  LDCU UR27, c[0x0][0x388] ;  /* 0x00007100ff1b77ac */ /* 0x000e620008000800 */
[----:B------:R-:W-:Y:S02]  /*0af0*/  MOV R4, UR20 ;  /* 0x0000001400047c02 */ /* 0x000fe40008000f00 */
        /* <DEDUP_REMOVED lines=20> */
[C---:B------:R-:W-:Y:S02]  /*0c40*/  LOP3.LUT R28, R32.reuse, 0x20, RZ, 0xfc, !PT ;  /* 0x00000020201c7812 */ /* 0x040fe400078efcff */
[C---:B------:R-:W-:Y:S01]  /*0c50*/  SHF.L.U32 R22, R32.reuse, 0x1, RZ ;  /* 0x0000000120167819 */ /* 0x040fe200000006ff */
[----:B------:R-:W-:Y:S01]  /*0c60*/  IMAD.WIDE.U32 R6, R37, 0x2, R4 ;  /* 0x0000000225067825 */ /* 0x000fe200078e0004 */
[----:B------:R-:W-:Y:S02]  /*0c70*/  LOP3.LUT R4, R32, 0x40, RZ, 0xfc, !PT ;  /* 0x0000004020047812 */ /* 0x000fe400078efcff */
[----:B------:R-:W-:-:S02]  /*0c80*/  ISETP.GE.AND P0, PT, R28, UR8, PT ;  /* 0x000000081c007c0c */ /* 0x000fc4000bf06270 */
[----:B------:R-:W-:Y:S01]  /*0c90*/  ISETP.GE.AND P6, PT, R4, UR8, PT ;  /* 0x0000000804007c0c */ /* 0x000fe2000bfc6270 */
[----:B------:R-:W-:Y:S01]  /*0ca0*/  BAR.SYNC.DEFER_BLOCKING 0x0 ;  /* 0x0000000000007b1d */ /* 0x000fe20000010000 */
[----:B------:R-:W-:Y:S02]  /*0cb0*/  LOP3.LUT R4, R32, 0xa0, RZ, 0xfc, !PT ;  /* 0x000000a020047812 */ /* 0x000fe400078efcff */
[----:B------:R-:W-:Y:S02]  /*0cc0*/  IADD3 R24, P1, PT, R22, UR9, RZ ;  /* 0x0000000916187c10 */ /* 0x000fe4000ff3e0ff */
[----:B------:R-:W-:Y:S02]  /*0cd0*/  P2R R67, PR, RZ, 0x1 ;  /* 0x00000001ff437803 */ /* 0x000fe40000000000 */
[----:B------:R-:W-:Y:S02]  /*0ce0*/  LOP3.LUT R5, R32, 0x60, RZ, 0xfc, !PT ;  /* 0x0000006020057812 */ /* 0x000fe400078efcff */
[----:B------:R-:W-:-:S02]  /*0cf0*/  IADD3 R22, P0, PT, R22, UR14, RZ ;  /* 0x0000000e16167c10 */ /* 0x000fc4000ff1e0ff */
[----:B------:R-:W-:Y:S02]  /*0d00*/  ISETP.GE.AND P3, PT, R4, UR8, PT ;  /* 0x0000000804007c0c */ /* 0x000fe4000bf66270 */
[----:B------:R-:W-:Y:S02]  /*0d10*/  LOP3.LUT R4, R32, 0xe0, RZ, 0xfc, !PT ;  /* 0x000000e020047812 */ /* 0x000fe400078efcff */
[----:B------:R-:W-:Y:S02]  /*0d20*/  IADD3.X R25, PT, PT, RZ, UR12, RZ, P1, !PT ;  /* 0x0000000cff197c10 */ /* 0x000fe40008ffe4ff */
[----:B------:R-:W-:Y:S02]  /*0d30*/  ISETP.NE.AND P1, PT, R66, RZ, PT ;  /* 0x000000ff4200720c */ /* 0x000fe40003f25270 */
[----:B------:R-:W-:Y:S02]  /*0d40*/  ISETP.GE.AND P5, PT, R5, UR8, PT ;  /* 0x0000000805007c0c */ /* 0x000fe4000bfa6270 */
[----:B------:R-:W-:-:S02]  /*0d50*/  IADD3.X R23, PT, PT, RZ, UR13, RZ, P0, !PT ;  /* 0x0000000dff177c10 */ /* 0x000fc400087fe4ff */
[----:B------:R-:W-:Y:S01]  /*0d60*/  LOP3.LUT R5, R32, 0xc0, RZ, 0xfc, !PT ;  /* 0x000000c020057812 */ /* 0x000fe200078efcff */
[----:B------:R-:W2:Y:S01]  /*0d70*/  @!P6 LDG.E.U16 R11, desc[UR28][R6.64+0x80] ;  /* 0x0000801c060be981 */ /* 0x000ea2000c1e1500 */
[----:B------:R-:W-:Y:S02]  /*0d80*/  ISETP.GE.AND P0, PT, R4, UR8, PT ;  /* 0x0000000804007c0c */ /* 0x000fe4000bf06270 */
[----:B------:R-:W-:Y:S01]  /*0d90*/  ISETP.GE.AND P2, PT, R5, UR8, PT ;  /* 0x0000000805007c0c */ /* 0x000fe2000bf46270 */
[----:B---3--:R-:W3:Y:S01]  /*0da0*/  @!P3 LDG.E.U16 R14, desc[UR28][R6.64+0x140] ;  /* 0x0001401c060eb981 */ /* 0x008ee2000c1e1500 */
[----:B------:R-:W-:Y:S02]  /*0db0*/  LOP3.LUT R8, R32, 0x80, RZ, 0xfc, !PT ;  /* 0x0000008020087812 */ /* 0x000fe400078efcff */
[----:B------:R-:W-:Y:S01]  /*0dc0*/  PRMT R5, RZ, 0x7610, R5 ;  /* 0x00007610ff057816 */ /* 0x000fe20000000005 */
[----:B------:R-:W4:Y:S01]  /*0dd0*/  @!P5 LDG.E.U16 R12, desc[UR28][R6.64+0xc0] ;  /* 0x0000c01c060cd981 */ /* 0x000f22000c1e1500 */
[----:B------:R-:W-:-:S02]  /*0de0*/  ISETP.GE.AND P4, PT, R8, UR8, PT ;  /* 0x0000000808007c0c */ /* 0x000fc4000bf86270 */
[----:B------:R-:W-:Y:S02]  /*0df0*/  LOP3.LUT R8, R32, 0x100, RZ, 0xfc, !PT ;  /* 0x0000010020087812 */ /* 0x000fe400078efcff */
[----:B------:R-:W5:Y:S01]  /*0e00*/  @!P1 LDG.E.U16 R5, desc[UR28][R6.64] ;  /* 0x0000001c06059981 */ /* 0x000f62000c1e1500 */
[----:B------:R-:W-:Y:S02]  /*0e10*/  ISETP.GE.AND P1, PT, R28, UR8, PT ;  /* 0x000000081c007c0c */ /* 0x000fe4000bf26270 */
[----:B------:R-:W-:Y:S01]  /*0e20*/  P2R R75, PR, RZ, 0x1 ;  /* 0x00000001ff4b7803 */ /* 0x000fe20000000000 */
[----:B------:R-:W3:Y:S01]  /*0e30*/  @!P0 LDG.E.U16 R16, desc[UR28][R6.64+0x1c0] ;  /* 0x0001c01c06108981 */ /* 0x000ee2000c1e1500 */
[----:B------:R-:W-:Y:S02]  /*0e40*/  ISETP.GE.AND P0, PT, R8, UR8, PT ;  /* 0x0000000808007c0c */ /* 0x000fe4000bf06270 */
[C---:B------:R-:W-:Y:S01]  /*0e50*/  LOP3.LUT R9, R32.reuse, 0x120, RZ, 0xfc, !PT ;  /* 0x0000012020097812 */ /* 0x040fe200078efcff */
[----:B------:R-:W3:Y:S01]  /*0e60*/  @!P2 LDG.E.U16 R15, desc[UR28][R6.64+0x180] ;  /* 0x0001801c060fa981 */ /* 0x000ee2000c1e1500 */
[----:B------:R-:W-:-:S02]  /*0e70*/  LOP3.LUT R19, R32, 0x140, RZ, 0xfc, !PT ;  /* 0x0000014020137812 */ /* 0x000fc400078efcff */
[C---:B------:R-:W-:Y:S01]  /*0e80*/  LOP3.LUT R20, R32.reuse, 0x160, RZ, 0xfc, !PT ;  /* 0x0000016020147812 */ /* 0x040fe200078efcff */
[----:B------:R-:W3:Y:S01]  /*0e90*/  @!P4 LDG.E.U16 R13, desc[UR28][R6.64+0x100] ;  /* 0x0001001c060dc981 */ /* 0x000ee2000c1e1500 */
[----:B------:R-:W-:Y:S02]  /*0ea0*/  P2R R72, PR, RZ, 0x1 ;  /* 0x00000001ff487803 */ /* 0x000fe40000000000 */
[C---:B------:R-:W-:Y:S01]  /*0eb0*/  LOP3.LUT R27, R32.reuse, 0x180, RZ, 0xfc, !PT ;  /* 0x00000180201b7812 */ /* 0x040fe200078efcff */
[----:B------:R-:W2:Y:S01]  /*0ec0*/  @!P1 LDG.E.U16 R10, desc[UR28][R6.64+0x40] ;  /* 0x0000401c060a9981 */ /* 0x000ea2000c1e1500 */
[----:B------:R-:W-:Y:S02]  /*0ed0*/  LOP3.LUT R28, R32, 0x1a0, RZ, 0xfc, !PT ;  /* 0x000001a0201c7812 */ /* 0x000fe400078efcff */
[----:B------:R-:W-:Y:S01]  /*0ee0*/  P2R R74, PR, RZ, 0x4 ;  /* 0x00000004ff4a7803 */ /* 0x000fe20000000000 */
[----:B------:R-:W3:Y:S01]  /*0ef0*/  @!P0 LDG.E.U16 R17, desc[UR28][R6.64+0x200] ;  /* 0x0002001c06118981 */ /* 0x000ee2000c1e1500 */
[----:B------:R-:W-:-:S02]  /*0f00*/  ISETP.GE.AND P0, PT, R9, UR8, PT ;  /* 0x0000000809007c0c */ /* 0x000fc4000bf06270 */
[C---:B------:R-:W-:Y:S02]  /*0f10*/  LOP3.LUT R31, R32.reuse, 0x1c0, RZ, 0xfc, !PT ;  /* 0x000001c0201f7812 */ /* 0x040fe400078efcff */
[----:B------:R-:W-:Y:S02]  /*0f20*/  ISETP.GE.AND P1, PT, R19, UR8, PT ;  /* 0x0000000813007c0c */ /* 0x000fe4000bf26270 */
[----:B------:R-:W-:Y:S02]  /*0f30*/  P2R R71, PR, RZ, 0x8 ;  /* 0x00000008ff477803 */ /* 0x000fe40000000000 */
[----:B------:R-:W-:Y:S02]  /*0f40*/  LOP3.LUT R32, R32, 0x1e0, RZ, 0xfc, !PT ;  /* 0x000001e020207812 */ /* 0x000fe400078efcff */
[----:B------:R-:W-:Y:S02]  /*0f50*/  ISETP.GE.AND P2, PT, R20, UR8, PT ;  /* 0x0000000814007c0c */ /* 0x000fe4000bf46270 */
[----:B------:R-:W-:Y:S01]  /*0f60*/  P2R R70, PR, RZ, 0x10 ;  /* 0x00000010ff467803 */ /* 0x000fe20000000000 */
[----:B------:R-:W3:Y:S01]  /*0f70*/  @!P0 LDG.E.U16 R18, desc[UR28][R6.64+0x240] ;  /* 0x0002401c06128981 */ /* 0x000ee2000c1e1500 */
[----:B------:R-:W-:-:S02]  /*0f80*/  ISETP.GE.AND P3, PT, R27, UR8, PT ;  /* 0x000000081b007c0c */ /* 0x000fc4000bf66270 */
[----:B------:R-:W-:Y:S01]  /*0f90*/  P2R R69, PR, RZ, 0x20 ;  /* 0x00000020ff457803 */ /* 0x000fe20000000000 */
[----:B------:R-:W3:Y:S01]  /*0fa0*/  @!P1 LDG.E.U16 R21, desc[UR28][R6.64+0x280] ;  /* 0x0002801c06159981 */ /* 0x000ee2000c1e1500 */
[----:B------:R-:W-:Y:S02]  /*0fb0*/  ISETP.GE.AND P4, PT, R28, UR8, PT ;  /* 0x000000081c007c0c */ /* 0x000fe4000bf86270 */
[----:B------:R-:W-:Y:S02]  /*0fc0*/  P2R R68, PR, RZ, 0x40 ;  /* 0x00000040ff447803 */ /* 0x000fe40000000000 */
[----:B------:R-:W-:Y:S01]  /*0fd0*/  ISETP.GE.AND P5, PT, R31, UR8, PT ;  /* 0x000000081f007c0c */ /* 0x000fe2000bfa6270 */
[----:B------:R-:W3:Y:S01]  /*0fe0*/  @!P2 LDG.E.U16 R26, desc[UR28][R6.64+0x2c0] ;  /* 0x0002c01c061aa981 */ /* 0x000ee2000c1e1500 */
[----:B------:R-:W-:Y:S02]  /*0ff0*/  ISETP.GE.AND P6, PT, R32, UR8, PT ;  /* 0x0000000820007c0c */ /* 0x000fe4000bfc6270 */
[----:B------:R-:W-:Y:S01]  /*1000*/  PRMT R33, RZ, 0x7610, R33 ;  /* 0x00007610ff217816 */ /* 0x000fe20000000021 */
[----:B------:R-:W3:Y:S01]  /*1010*/  @!P3 LDG.E.U16 R29, desc[UR28][R6.64+0x300] ;  /* 0x0003001c061db981 */ /* 0x000ee2000c1e1500 */
[----:B------:R-:W-:-:S03]  /*1020*/  PRMT R34, RZ, 0x7610, R34 ;  /* 0x00007610ff227816 */ /* 0x000fc60000000022 */
[----:B------:R-:W3:Y:S04]  /*1030*/  @!P4 LDG.E.U16 R30, desc[UR28][R6.64+0x340] ;  /* 0x0003401c061ec981 */ /* 0x000ee8000c1e1500 */
[----:B------:R-:W3:Y:S04]  /*1040*/  @!P5 LDG.E.U16 R33, desc[UR28][R6.64+0x380] ;  /* 0x0003801c0621d981 */ /* 0x000ee8000c1e1500 */
[----:B------:R0:W3:Y:S01]  /*1050*/  @!P6 LDG.E.U16 R34, desc[UR28][R6.64+0x3c0] ;  /* 0x0003c01c0622e981 */ /* 0x0000e2000c1e1500 */
[----:B------:R-:W1:Y:S01]  /*1060*/  S2R R38, SR_LANEID ;  /* 0x0000000000267919 */ /* 0x000e620000000000 */
[----:B------:R-:W0:Y:S01]  /*1070*/  S2UR UR8, SR_CgaCtaId ;  /* 0x00000000000879c3 */ /* 0x000e220000008800 */
[----:B------:R-:W-:Y:S01]  /*1080*/  UMOV UR25, 0x400 ;  /* 0x0000040000197882 */ /* 0x000fe20000000000 */
[----:B------:R-:W-:-:S02]  /*1090*/  P2R R65, PR, RZ, 0x1 ;  /* 0x00000001ff417803 */ /* 0x000fc40000000000 */
[----:B------:R-:W-:Y:S01]  /*10a0*/  ISETP.NE.AND P0, PT, R72, RZ, PT ;  /* 0x000000ff4800720c */ /* 0x000fe20003f05270 */
[----:B0-----:R-:W-:Y:S01]  /*10b0*/  ULEA UR25, UR8, UR25, 0x18 ;  /* 0x0000001908197291 */ /* 0x001fe2000f8ec0ff */
[C---:B-1----:R-:W-:Y:S01]  /*10c0*/  LEA.HI.SX32 R4, R38.reuse, R38, 0x1b ;  /* 0x0000002626047211 */ /* 0x042fe200078fdaff */
[----:B------:R-:W0:Y:S01]  /*10d0*/  LDCU UR8, c[0x0][0x38c] ;  /* 0x00007180ff0877ac */ /* 0x000e220008000800 */
[C---:B------:R-:W-:Y:S02]  /*10e0*/  IADD3 R8, PT, PT, R38.reuse, 0x20, RZ ;  /* 0x0000002026087810 */ /* 0x040fe40007ffe0ff */
[----:B------:R-:W-:Y:S02]  /*10f0*/  IADD3 R20, PT, PT, R38, 0x80, RZ ;  /* 0x0000008026147810 */ /* 0x000fe40007ffe0ff */
[----:B------:R-:W-:Y:S02]  /*1100*/  LEA R4, R4, UR25, 0x1 ;  /* 0x0000001904047c11 */ /* 0x000fe4000f8e08ff */
[----:B------:R-:W-:-:S02]  /*1110*/  IADD3 R9, PT, PT, R38, 0x40, RZ ;  /* 0x0000004026097810 */ /* 0x000fc40007ffe0ff */
[-C--:B------:R-:W-:Y:S02]  /*1120*/  LEA.HI.SX32 R8, R8, R38.reuse, 0x1b ;  /* 0x0000002608087211 */ /* 0x080fe400078fdaff */
[-C--:B------:R-:W-:Y:S02]  /*1130*/  LEA.HI.SX32 R20, R20, R38.reuse, 0x1b ;  /* 0x0000002614147211 */ /* 0x080fe400078fdaff */
[C---:B------:R-:W-:Y:S02]  /*1140*/  IADD3 R19, PT, PT, R38.reuse, 0x60, RZ ;  /* 0x0000006026137810 */ /* 0x040fe40007ffe0ff */
[-C--:B------:R-:W-:Y:S02]  /*1150*/  LEA.HI.SX32 R6, R9, R38.reuse, 0x1b ;  /* 0x0000002609067211 */ /* 0x080fe400078fdaff */
[----:B------:R-:W-:Y:S02]  /*1160*/  IADD3 R27, PT, PT, R38, 0xa0, RZ ;  /* 0x000000a0261b7810 */ /* 0x000fe40007ffe0ff */
[----:B------:R-:W-:-:S02]  /*1170*/  LEA.HI.SX32 R7, R19, R38, 0x1b ;  /* 0x0000002613077211 */ /* 0x000fc400078fdaff */
[----:B------:R-:W-:Y:S02]  /*1180*/  LEA R6, R6, UR25, 0x1 ;  /* 0x0000001906067c11 */ /* 0x000fe4000f8e08ff */
[C---:B------:R-:W-:Y:S02]  /*1190*/  IADD3 R19, PT, PT, R38.reuse, 0xc0, RZ ;  /* 0x000000c026137810 */ /* 0x040fe40007ffe0ff */
[-C--:B------:R-:W-:Y:S02]  /*11a0*/  LEA.HI.SX32 R9, R27, R38.reuse, 0x1b ;  /* 0x000000261b097211 */ /* 0x080fe400078fdaff */
[C---:B------:R-:W-:Y:S02]  /*11b0*/  IADD3 R27, PT, PT, R38.reuse, 0x100, RZ ;  /* 0x00000100261b7810 */ /* 0x040fe40007ffe0ff */
[----:B------:R-:W-:Y:S02]  /*11c0*/  IADD3 R28, PT, PT, R38, 0x120, RZ ;  /* 0x00000120261c7810 */ /* 0x000fe40007ffe0ff */
[----:B------:R-:W-:-:S02]  /*11d0*/  LEA.HI.SX32 R19, R19, R38, 0x1b ;  /* 0x0000002613137211 */ /* 0x000fc400078fdaff */
[----:B------:R-:W-:Y:S02]  /*11e0*/  P2R R64, PR, RZ, 0x1 ;  /* 0x00000001ff407803 */ /* 0x000fe40000000000 */
[----:B------:R-:W-:Y:S02]  /*11f0*/  LEA R7, R7, UR25, 0x1 ;  /* 0x0000001907077c11 */ /* 0x000fe4000f8e08ff */
[----:B------:R-:W-:Y:S02]  /*1200*/  IADD3 R31, PT, PT, R38, 0x140, RZ ;  /* 0x00000140261f7810 */ /* 0x000fe40007ffe0ff */
[----:B------:R-:W-:Y:S02]  /*1210*/  ISETP.NE.AND P0, PT, R75, RZ, PT ;  /* 0x000000ff4b00720c */ /* 0x000fe40003f05270 */
[----:B------:R-:W-:Y:S02]  /*1220*/  LEA R9, R9, UR25, 0x1 ;  /* 0x0000001909097c11 */ /* 0x000fe4000f8e08ff */
[----:B------:R-:W-:-:S02]  /*1230*/  LEA.HI.SX32 R27, R27, R38, 0x1b ;  /* 0x000000261b1b7211 */ /* 0x000fc400078fdaff */
[-C--:B------:R-:W-:Y:S02]  /*1240*/  LEA.HI.SX32 R28, R28, R38.reuse, 0x1b ;  /* 0x000000261c1c7211 */ /* 0x080fe400078fdaff */
[----:B------:R-:W-:Y:S02]  /*1250*/  LEA.HI.SX32 R31, R31, R38, 0x1b ;  /* 0x000000261f1f7211 */ /* 0x000fe400078fdaff */
        /* <DEDUP_REMOVED lines=15> */
[----:B-----5:R1:W-:Y:S02]  /*1350*/  STS.U16 [R4], R5 ;  /* 0x0000000504007388 */ /* 0x0203e40000000400 */
[----:B-1----:R-:W-:Y:S02]  /*1360*/  LEA R5, R8, UR25, 0x1 ;  /* 0x0000001908057c11 */ /* 0x002fe4000f8e08ff */
[----:B------:R-:W-:Y:S02]  /*1370*/  LEA R8, R20, UR25, 0x1 ;  /* 0x0000001914087c11 */ /* 0x000fe4000f8e08ff */
[----:B------:R-:W-:Y:S01]  /*1380*/  IADD3 R20, PT, PT, R38, 0xe0, RZ ;  /* 0x000000e026147810 */ /* 0x000fe20007ffe0ff */
[----:B--2---:R1:W-:Y:S03]  /*1390*/  STS.U16 [R5+0x40], R10 ;  /* 0x0000400a05007388 */ /* 0x0043e60000000400 */
[----:B------:R-:W-:Y:S01]  /*13a0*/  LEA.HI.SX32 R20, R20, R38, 0x1b ;  /* 0x0000002614147211 */ /* 0x000fe200078fdaff */
[----:B------:R2:W-:Y:S04]  /*13b0*/  STS.U16 [R6+0x80], R11 ;  /* 0x0000800b06007388 */ /* 0x0005e80000000400 */
[----:B----4-:R4:W-:Y:S01]  /*13c0*/  STS.U16 [R7+0xc0], R12 ;  /* 0x0000c00c07007388 */ /* 0x0109e20000000400 */
[----:B-1----:R-:W-:-:S02]  /*13d0*/  LEA R10, R19, UR25, 0x1 ;  /* 0x00000019130a7c11 */ /* 0x002fc4000f8e08ff */
[----:B--2---:R-:W-:Y:S02]  /*13e0*/  LEA R11, R20, UR25, 0x1 ;  /* 0x00000019140b7c11 */ /* 0x004fe4000f8e08ff */
[C---:B------:R-:W-:Y:S01]  /*13f0*/  IADD3 R20, PT, PT, R38.reuse, 0x180, RZ ;  /* 0x0000018026147810 */ /* 0x040fe20007ffe0ff */
[----:B---3--:R1:W-:Y:S01]  /*1400*/  STS.U16 [R8+0x100], R13 ;  /* 0x0001000d08007388 */ /* 0x0083e20000000400 */
[----:B------:R-:W-:Y:S02]  /*1410*/  IADD3 R19, PT, PT, R38, 0x160, RZ ;  /* 0x0000016026137810 */ /* 0x000fe40007ffe0ff */
[----:B----4-:R-:W-:Y:S01]  /*1420*/  LEA R12, R27, UR25, 0x1 ;  /* 0x000000191b0c7c11 */ /* 0x010fe2000f8e08ff */
[----:B------:R2:W-:Y:S01]  /*1430*/  STS.U16 [R9+0x140], R14 ;  /* 0x0001400e09007388 */ /* 0x0005e20000000400 */
[----:B------:R-:W-:Y:S02]  /*1440*/  LEA.HI.SX32 R20, R20, R38, 0x1b ;  /* 0x0000002614147211 */ /* 0x000fe400078fdaff */
[----:B------:R-:W-:Y:S01]  /*1450*/  IADD3 R27, PT, PT, R38, 0x1a0, RZ ;  /* 0x000001a0261b7810 */ /* 0x000fe20007ffe0ff */
[----:B------:R-:W-:Y:S01]  /*1460*/  STS.U16 [R10+0x180], R15 ;  /* 0x0001800f0a007388 */ /* 0x000fe20000000400 */
[----:B-1----:R-:W-:-:S02]  /*1470*/  LEA R13, R28, UR25, 0x1 ;  /* 0x000000191c0d7c11 */ /* 0x002fc4000f8e08ff */
[C---:B------:R-:W-:Y:S01]  /*1480*/  IADD3 R28, PT, PT, R38.reuse, 0x1c0, RZ ;  /* 0x000001c0261c7810 */ /* 0x040fe20007ffe0ff */
[----:B------:R1:W-:Y:S01]  /*1490*/  STS.U16 [R11+0x1c0], R16 ;  /* 0x0001c0100b007388 */ /* 0x0003e20000000400 */
[----:B--2---:R-:W-:Y:S02]  /*14a0*/  LEA R14, R31, UR25, 0x1 ;  /* 0x000000191f0e7c11 */ /* 0x004fe4000f8e08ff */
[----:B------:R-:W-:Y:S02]  /*14b0*/  IADD3 R31, PT, PT, R38, 0x1e0, RZ ;  /* 0x000001e0261f7810 */ /* 0x000fe40007ffe0ff */
[-C--:B------:R-:W-:Y:S02]  /*14c0*/  LEA.HI.SX32 R19, R19, R38.reuse, 0x1b ;  /* 0x0000002613137211 */ /* 0x080fe400078fdaff */
[----:B------:R-:W-:Y:S02]  /*14d0*/  LEA.HI.SX32 R27, R27, R38, 0x1b ;  /* 0x000000261b1b7211 */ /* 0x000fe400078fdaff */
[----:B-1----:R-:W-:-:S02]  /*14e0*/  LEA R16, R20, UR25, 0x1 ;  /* 0x0000001914107c11 */ /* 0x002fc4000f8e08ff */
[----:B------:R-:W-:Y:S02]  /*14f0*/  SHF.L.U32 R20, R38, 0x4, RZ ;  /* 0x0000000426147819 */ /* 0x000fe400000006ff */
[-C--:B------:R-:W-:Y:S01]  /*1500*/  LEA.HI.SX32 R28, R28, R38.reuse, 0x1b ;  /* 0x000000261c1c7211 */ /* 0x080fe200078fdaff */
[----:B------:R1:W-:Y:S01]  /*1510*/  STS.U16 [R12+0x200], R17 ;  /* 0x000200110c007388 */ /* 0x0003e20000000400 */
[----:B------:R-:W-:Y:S02]  /*1520*/  LEA.HI.SX32 R31, R31, R38, 0x1b ;  /* 0x000000261f1f7211 */ /* 0x000fe400078fdaff */
[----:B------:R-:W-:Y:S01]  /*1530*/  LEA R15, R19, UR25, 0x1 ;  /* 0x00000019130f7c11 */ /* 0x000fe2000f8e08ff */
[----:B------:R2:W-:Y:S01]  /*1540*/  STS.U16 [R13+0x240], R18 ;  /* 0x000240120d007388 */ /* 0x0005e20000000400 */
[----:B------:R-:W-:Y:S02]  /*1550*/  LEA.HI.SX32 R20, R20, R20, 0x1b ;  /* 0x0000001414147211 */ /* 0x000fe400078fdaff */
[----:B------:R-:W-:Y:S01]  /*1560*/  LEA R19, R31, UR25, 0x1 ;  /* 0x000000191f137c11 */ /* 0x000fe2000f8e08ff */
[----:B------:R3:W-:Y:S01]  /*1570*/  STS.U16 [R14+0x280], R21 ;  /* 0x000280150e007388 */ /* 0x0007e20000000400 */
[----:B-1----:R-:W-:-:S03]  /*1580*/  LEA R17, R27, UR25, 0x1 ;  /* 0x000000191b117c11 */ /* 0x002fc6000f8e08ff */
[----:B------:R1:W-:Y:S01]  /*1590*/  STS.U16 [R15+0x2c0], R26 ;  /* 0x0002c01a0f007388 */ /* 0x0003e20000000400 */
[----:B--2---:R-:W-:-:S03]  /*15a0*/  LEA R18, R28, UR25, 0x1 ;  /* 0x000000191c127c11 */ /* 0x004fc6000f8e08ff */
[----:B------:R2:W-:Y:S01]  /*15b0*/  STS.U16 [R16+0x300], R29 ;  /* 0x0003001d10007388 */ /* 0x0005e20000000400 */
[----:B------:R-:W-:-:S03]  /*15c0*/  LEA R20, R20, UR25, 0x1 ;  /* 0x0000001914147c11 */ /* 0x000fc6000f8e08ff */
        /* <DEDUP_REMOVED lines=20> */
[----:B---3--:R-:W-:Y:S01]  /*1710*/  PRMT R21, RZ, 0x7610, R21 ;  /* 0x00007610ff157816 */ /* 0x008fe20000000015 */
[----:B------:R-:W-:Y:S01]  /*1720*/  BAR.SYNC.DEFER_BLOCKING 0x0 ;  /* 0x0000000000007b1d */ /* 0x000fe20000010000 */
[----:B------:R-:W-:-:S05]  /*1730*/  PRMT R28, RZ, 0x7610, R28 ;  /* 0x00007610ff1c7816 */ /* 0x000fca000000001c */
        /* <DEDUP_REMOVED lines=16> */
[----:B-1----:R-:W-:-:S11]  /*1840*/  PRMT R26, RZ, 0x7610, R26 ;  /* 0x00007610ff1a7816 */ /* 0x002fd6000000001a */
[----:B------:R-:W3:Y:S01]  /*1850*/  @!P0 LDG.E.U16 R35, desc[UR28][R24.64+0x180] ;  /* 0x0001801c18238981 */ /* 0x000ee2000c1e1500 */
[----:B------:R-:W-:Y:S02]  /*1860*/  ISETP.NE.AND P0, PT, R63, RZ, PT ;  /* 0x000000ff3f00720c */ /* 0x000fe40003f05270 */
[----:B--2---:R-:W-:-:S11]  /*1870*/  PRMT R29, RZ, 0x7610, R29 ;  /* 0x00007610ff1d7816 */ /* 0x004fd6000000001d */
[----:B------:R-:W2:Y:S01]  /*1880*/  @!P0 LDG.E.U16 R26, desc[UR28][R24.64+0x1c0] ;  /* 0x0001c01c181a8981 */ /* 0x000ea2000c1e1500 */
[----:B------:R-:W-:Y:S02]  /*1890*/  ISETP.NE.AND P0, PT, R64, RZ, PT ;  /* 0x000000ff4000720c */ /* 0x000fe40003f05270 */
[----:B----4-:R-:W-:Y:S02]  /*18a0*/  PRMT R30, RZ, 0x7610, R30 ;  /* 0x00007610ff1e7816 */ /* 0x010fe4000000001e */
[----:B-----5:R-:W-:Y:S02]  /*18b0*/  PRMT R33, RZ, 0x7610, R33 ;  /* 0x00007610ff217816 */ /* 0x020fe40000000021 */
[----:B0-----:R-:W-:Y:S02]  /*18c0*/  PRMT R34, RZ, 0x7610, R34 ;  /* 0x00007610ff227816 */ /* 0x001fe40000000022 */
        /* <DEDUP_REMOVED lines=33> */
[----:B---3--:R0:W-:Y:S04]  /*1ae0*/  STS.U16 [R4], R21 ;  /* 0x0000001504007388 */ /* 0x0081e80000000400 */
[----:B------:R-:W-:Y:S04]  /*1af0*/  STS.U16 [R5+0x40], R28 ;  /* 0x0000401c05007388 */ /* 0x000fe80000000400 */
[----:B------:R-:W-:Y:S04]  /*1b00*/  STS.U16 [R6+0x80], R27 ;  /* 0x0000801b06007388 */ /* 0x000fe80000000400 */
[----:B------:R-:W-:Y:S04]  /*1b10*/  STS.U16 [R7+0xc0], R32 ;  /* 0x0000c02007007388 */ /* 0x000fe80000000400 */
[----:B------:R-:W-:Y:S04]  /*1b20*/  STS.U16 [R8+0x100], R31 ;  /* 0x0001001f08007388 */ /* 0x000fe80000000400 */
[----:B------:R-:W-:Y:S04]  /*1b30*/  STS.U16 [R9+0x140], R36 ;  /* 0x0001402409007388 */ /* 0x000fe80000000400 */
[----:B------:R-:W-:Y:S04]  /*1b40*/  STS.U16 [R10+0x180], R35 ;  /* 0x000180230a007388 */ /* 0x000fe80000000400 */
[----:B--2---:R1:W-:Y:S04]  /*1b50*/  STS.U16 [R11+0x1c0], R26 ;  /* 0x0001c01a0b007388 */ /* 0x0043e80000000400 */
[----:B-----5:R2:W-:Y:S04]  /*1b60*/  STS.U16 [R12+0x200], R29 ;  /* 0x0002001d0c007388 */ /* 0x0205e80000000400 */
[----:B----4-:R3:W-:Y:S04]  /*1b70*/  STS.U16 [R13+0x240], R30 ;  /* 0x0002401e0d007388 */ /* 0x0107e80000000400 */
        /* <DEDUP_REMOVED lines=24> */
[----:B------:R-:W-:Y:S06]  /*1d00*/  BAR.SYNC.DEFER_BLOCKING 0x0 ;  /* 0x0000000000007b1d */ /* 0x000fec0000010000 */
        /* <DEDUP_REMOVED lines=22> */
[----:B------:R-:W-:Y:S02]  /*1e70*/  PRMT R32, RZ, 0x7610, R32 ;  /* 0x00007610ff207816 */ /* 0x000fe40000000020 */
[----:B----4-:R-:W-:Y:S02]  /*1e80*/  PRMT R33, RZ, 0x7610, R33 ;  /* 0x00007610ff217816 */ /* 0x010fe40000000021 */
        /* <DEDUP_REMOVED lines=31> */
[----:B0-----:R-:W-:Y:S01]  /*2080*/  CS2R R22, SRZ ;  /* 0x0000000000167805 */ /* 0x001fe2000001ff00 */
[----:B------:R-:W-:Y:S04]  /*2090*/  STS.U16 [R4], R21 ;  /* 0x0000001504007388 */ /* 0x000fe80000000400 */
[----:B------:R-:W-:Y:S04]  /*20a0*/  STS.U16 [R5+0x40], R24 ;  /* 0x0000401805007388 */ /* 0x000fe80000000400 */
[----:B------:R-:W-:Y:S04]  /*20b0*/  STS.U16 [R6+0x80], R25 ;  /* 0x0000801906007388 */ /* 0x000fe80000000400 */
[----:B------:R-:W-:Y:S04]  /*20c0*/  STS.U16 [R7+0xc0], R26 ;  /* 0x0000c01a07007388 */ /* 0x000fe80000000400 */
[----:B------:R-:W-:Y:S04]  /*20d0*/  STS.U16 [R8+0x100], R27 ;  /* 0x0001001b08007388 */ /* 0x000fe80000000400 */
[----:B--2---:R-:W-:Y:S04]  /*20e0*/  STS.U16 [R9+0x140], R28 ;  /* 0x0001401c09007388 */ /* 0x004fe80000000400 */
        /* <DEDUP_REMOVED lines=58> */
[----:B------:R-:W-:Y:S01]  /*2490*/  HFMA2 R21, -RZ, RZ, 0, 0 ;  /* 0x00000000ff157431 */ /* 0x000fe200000001ff */
        /* <DEDUP_REMOVED lines=37> */
[----:B------:R-:W-:Y:S01]  /*26f0*/  FADD.FTZ R171, R171, UR6 ;  /* 0x00000006abab7e21 */ /* 0x000fe20008010000 */
[----:B------:R-:W-:Y:S01]  /*2700*/  SHF.L.U32 R66, R66, 0x10, RZ ;  /* 0x0000001042427819 */ /* 0x000fe200000006ff */
[----:B------:R-:W-:Y:S01]  /*2710*/  UIADD3 UR8, UPT, UPT, UR41, 0x400, URZ ;  /* 0x0000040029087890 */ /* 0x000fe2000fffe0ff */
[----:B------:R-:W-:Y:S01]  /*2720*/  SHF.L.U32 R67, R67, 0x10, RZ ;  /* 0x0000001043437819 */ /* 0x000fe200000006ff */
[----:B------:R-:W1:Y:S01]  /*2730*/  LDCU UR44, c[0x0][0x394] ;  /* 0x00007280ff2c77ac */ /* 0x000e620008000800 */
[----:B------:R-:W-:Y:S01]  /*2740*/  SHF.L.U32 R68, R68, 0x10, RZ ;  /* 0x0000001044447819 */ /* 0x000fe200000006ff */
[----:B------:R-:W-:Y:S01]  /*2750*/  FADD.FTZ R168, R66, UR6 ;  /* 0x0000000642a87e21 */ /* 0x000fe20008010000 */
[----:B------:R-:W-:Y:S01]  /*2760*/  SHF.L.U32 R69, R69, 0x10, RZ ;  /* 0x0000001045457819 */ /* 0x000fe200000006ff */
[----:B------:R-:W2:Y:S01]  /*2770*/  LDCU UR45, c[0x0][0x38c] ;  /* 0x00007180ff2d77ac */ /* 0x000ea20008000800 */
[----:B------:R-:W-:Y:S01]  /*2780*/  SHF.L.U32 R70, R70, 0x10, RZ ;  /* 0x0000001046467819 */ /* 0x000fe200000006ff */
[----:B------:R-:W-:Y:S01]  /*2790*/  FADD.FTZ R170, R68, UR6 ;  /* 0x0000000644aa7e21 */ /* 0x000fe20008010000 */
[----:B------:R-:W-:Y:S01]  /*27a0*/  SHF.L.U32 R71, R71, 0x10, RZ ;  /* 0x0000001047477819 */ /* 0x000fe200000006ff */
[----:B------:R-:W3:Y:S01]  /*27b0*/  LDCU UR42, c[0x0][0x388] ;  /* 0x00007100ff2a77ac */ /* 0x000ee20008000800 */
        /* <DEDUP_REMOVED lines=14> */
[----:B------:R-:W-:Y:S01]  /*28a0*/  PLOP3.LUT P1, PT, PT, PT, UP0, 0x80, 0x8 ;  /* 0x000000000008781c */ /* 0x000fe20003f2f008 */
[----:B------:R-:W-:Y:S01]  /*28b0*/  FADD.FTZ R84, R93, R93 ;  /* 0x0000005d5d547221 */ /* 0x000fe20000010000 */
[----:B------:R-:W-:Y:S01]  /*28c0*/  LOP3.LUT R174, R94, 0x7c1f, R3, 0xc8, !PT ;  /* 0x00007c1f5eae7812 */ /* 0x000fe200078ec803 */
        /* <DEDUP_REMOVED lines=23> */
[----:B------:R-:W-:Y:S01]  /*2a40*/  ISETP.GE.AND P0, PT, R174, UR8, PT ;  /* 0x00000008ae007c0c */ /* 0x000fe2000bf06270 */
[----:B------:R-:W-:Y:S01]  /*2a50*/  UIMAD UR40, UR40, UR31, UR11 ;  /* 0x0000001f282872a4 */ /* 0x000fe2000f8e020b */
[----:B------:R-:W0:Y:S01]  /*2a60*/  LDCU.64 UR32, c[0x0][0x3a8] ;  /* 0x00007500ff2077ac */ /* 0x000e220008000a00 */
[----:B------:R-:W4:Y:S01]  /*2a70*/  LDCU.64 UR34, c[0x0][0x440] ;  /* 0x00008800ff2277ac */ /* 0x000f220008000a00 */
[----:B------:R-:W0:Y:S01]  /*2a80*/  LDCU.64 UR36, c[0x0][0x4d0] ;  /* 0x00009a00ff2477ac */ /* 0x000e220008000a00 */
[----:B------:R-:W0:Y:S01]  /*2a90*/  LDCU.64 UR38, c[0x0][0x4f0] ;  /* 0x00009e00ff2677ac */ /* 0x000e220008000a00 */
[----:B-123--:R-:W-:-:S07]  /*2aa0*/  UMOV UR8, URZ ;  /* 0x000000ff00087c82 */ /* 0x00efce0008000000 */
.L_x_13543:
[----:B------:R-:W-:Y:S01]  /*2ab0*/  LOP3.LUT R126, R127, 0x7c00, R94, 0xf8, !PT ;  /* 0x00007c007f7e7812 */ /* 0x000fe200078ef85e */
[----:B------:R-:W-:Y:S01]  /*2ac0*/  UIADD3 UR25, UPT, UPT, UR41, 0x400, URZ ;  /* 0x0000040029197890 */ /* 0x000fe2000fffe0ff */
[----:B------:R-:W1:Y:S01]  /*2ad0*/  @!P0 LDC.64 R66, c[0x0][0x3c0] ;  /* 0x0000f000ff428b82 */ /* 0x000e620000000a00 */
[----:B0-----:R-:W-:Y:S02]  /*2ae0*/  @!P0 MOV R64, R174 ;  /* 0x000000ae00408202 */ /* 0x001fe40000000f00 */
[C---:B------:R-:W-:Y:S02]  /*2af0*/  LOP3.LUT R148, R126.reuse, 0x20, RZ, 0xfc, !PT ;  /* 0x000000207e947812 */ /* 0x040fe400078efcff */
[----:B------:R-:W-:Y:S02]  /*2b00*/  LOP3.LUT R114, R126, 0x40, RZ, 0xfc, !PT ;  /* 0x000000407e727812 */ /* 0x000fe400078efcff */
[----:B------:R-:W-:Y:S02]  /*2b10*/  ISETP.GE.AND P2, PT, R148, UR25, PT ;  /* 0x0000001994007c0c */ /* 0x000fe4000bf46270 */
[----:B------:R-:W-:-:S02]  /*2b20*/  ISETP.GE.AND P3, PT, R114, UR25, PT ;  /* 0x0000001972007c0c */ /* 0x000fc4000bf66270 */
[----:B------:R-:W-:Y:S02]  /*2b30*/  LOP3.LUT R112, R126, 0x60, RZ, 0xfc, !PT ;  /* 0x000000607e707812 */ /* 0x000fe400078efcff */
[----:B------:R-:W-:Y:S02]  /*2b40*/  @!P0 MOV R65, RZ ;  /* 0x000000ff00418202 */ /* 0x000fe40000000f00 */
[----:B------:R-:W-:Y:S02]  /*2b50*/  ISETP.GE.AND P4, PT, R112, UR25, PT ;  /* 0x0000001970007c0c */ /* 0x000fe4000bf86270 */
[----:B------:R-:W-:Y:S02]  /*2b60*/  LOP3.LUT R110, R126, 0x80, RZ, 0xfc, !PT ;  /* 0x000000807e6e7812 */ /* 0x000fe400078efcff */
[----:B------:R-:W-:Y:S01]  /*2b70*/  PRMT R188, RZ, 0x7610, R188 ;  /* 0x00007610ffbc7816 */ /* 0x000fe200000000bc */
[----:B------:R-:W2:Y:S01]  /*2b80*/  @!P2 LDC.64 R68, c[0x0][0x3c0] ;  /* 0x0000f000ff44ab82 */ /* 0x000ea20000000a00 */
[----:B------:R-:W-:-:S02]  /*2b90*/  @!P2 MOV R149, RZ ;  /* 0x000000ff0095a202 */ /* 0x000fc40000000f00 */
[----:B------:R-:W-:Y:S01]  /*2ba0*/  @!P3 MOV R115, RZ ;  /* 0x000000ff0073b202 */ /* 0x000fe20000000f00 */
[----:B-1----:R-:W-:Y:S01]  /*2bb0*/  @!P0 IMAD.WIDE.U32 R64, R66, UR8, R64 ;  /* 0x0000000842408c25 */ /* 0x002fe2000f8e0040 */
[----:B------:R-:W-:-:S03]  /*2bc0*/  LOP3.LUT R108, R126, 0xa0, RZ, 0xfc, !PT ;  /* 0x000000a07e6c7812 */ /* 0x000fc600078efcff */
[----:B------:R-:W1:Y:S01]  /*2bd0*/  @!P3 LDC.64 R70, c[0x0][0x3c0] ;  /* 0x0000f000ff46bb82 */ /* 0x000e620000000a00 */
[----:B------:R-:W-:Y:S01]  /*2be0*/  @!P0 IMAD R65, R67, UR8, R65 ;  /* 0x0000000843418c24 */ /* 0x000fe2000f8e0241 */
[----:B------:R-:W-:-:S04]  /*2bf0*/  @!P0 LEA R128, P5, R64, UR24, 0x1 ;  /* 0x0000001840808c11 */ /* 0x000fc8000f8a08ff */
[----:B------:R-:W-:Y:S02]  /*2c00*/  @!P0 LEA.HI.X R129, R64, UR22, R65, 0x1, P5 ;  /* 0x0000001640818c11 */ /* 0x000fe4000a8f0c41 */
[----:B---3--:R-:W3:Y:S01]  /*2c10*/  @!P4 LDC.64 R100, c[0x0][0x3c0] ;  /* 0x0000f000ff64cb82 */ /* 0x008ee20000000a00 */
[----:B------:R-:W-:Y:S01]  /*2c20*/  ISETP.GE.AND P5, PT, R110, UR25, PT ;  /* 0x000000196e007c0c */ /* 0x000fe2000bfa6270 */
[----:B--2---:R-:W-:-:S04]  /*2c30*/  @!P2 IMAD.WIDE.U32 R66, R68, UR8, R148 ;  /* 0x000000084442ac25 */ /* 0x004fc8000f8e0094 */
[----:B------:R-:W-:Y:S01]  /*2c40*/  @!P2 IMAD R65, R69, UR8, R67 ;  /* 0x000000084541ac24 */ /* 0x000fe2000f8e0243 */
[----:B------:R-:W-:-:S07]  /*2c50*/  @!P2 LEA R64, P6, R66, UR24, 0x1 ;  /* 0x000000184240ac11 */ /* 0x000fce000f8c08ff */
[----:B------:R-:W2:Y:S01]  /*2c60*/  @!P5 LDC.64 R68, c[0x0][0x3c0] ;  /* 0x0000f000ff44db82 */ /* 0x000ea20000000a00 */
[----:B------:R-:W-:Y:S01]  /*2c70*/  @!P2 LEA.HI.X R65, R66, UR22, R65, 0x1, P6 ;  /* 0x000000164241ac11 */ /* 0x000fe2000b0f0c41 */
[----:B-1----:R-:W-:-:S04]  /*2c80*/  @!P3 IMAD.WIDE.U32 R66, R70, UR8, R114 ;  /* 0x000000084642bc25 */ /* 0x002fc8000f8e0072 */
[----:B------:R1:W5:Y:S01]  /*2c90*/  @!P2 LDG.E.U16 R188, desc[UR28][R64.64] ;  /* 0x0000001c40bca981 */ /* 0x000362000c1e1500 */
[----:B------:R-:W-:Y:S01]  /*2ca0*/  ISETP.GE.AND P2, PT, R108, UR25, PT ;  /* 0x000000196c007c0c */ /* 0x000fe2000bf46270 */
[----:B------:R-:W-:Y:S01]  /*2cb0*/  @!P3 IMAD R67, R71, UR8, R67 ;  /* 0x000000084743bc24 */ /* 0x000fe2000f8e0243 */
[C---:B------:R-:W-:Y:S02]  /*2cc0*/  @!P3 LEA R70, P6, R66.reuse, UR24, 0x1 ;  /* 0x000000184246bc11 */ /* 0x040fe4000f8c08ff */
[----:B------:R-:W-:Y:S02]  /*2cd0*/  @!P4 MOV R113, RZ ;  /* 0x000000ff0071c202 */ /* 0x000fe40000000f00 */
[----:B------:R-:W-:Y:S02]  /*2ce0*/  PRMT R115, RZ, 0x7610, R115 ;  /* 0x00007610ff737816 */ /* 0x000fe40000000073 */
[----:B------:R-:W-:Y:S01]  /*2cf0*/  @!P3 LEA.HI.X R71, R66, UR22, R67, 0x1, P6 ;  /* 0x000000164247bc11 */ /* 0x000fe2000b0f0c43 */
[----:B---3--:R-:W-:Y:S01]  /*2d00*/  @!P4 IMAD.WIDE.U32 R98, R100, UR8, R112 ;  /* 0x000000086462cc25 */ /* 0x008fe2000f8e0070 */
[----:B------:R-:W-:-:S03]  /*2d10*/  LOP3.LUT R102, R126, 0xc0, RZ, 0xfc, !PT ;  /* 0x000000c07e667812 */ /* 0x000fc600078efcff */
[----:B------:R3:W5:Y:S01]  /*2d20*/  @!P3 LDG.E.U16 R115, desc[UR28][R70.64] ;  /* 0x0000001c4673b981 */ /* 0x000762000c1e1500 */
[----:B-1----:R-:W-:Y:S01]  /*2d30*/  @!P4 IMAD R65, R101, UR8, R99 ;  /* 0x000000086541cc24 */ /* 0x002fe2000f8e0263 */
[----:B------:R-:W1:Y:S01]  /*2d40*/  @!P2 LDC.64 R66, c[0x0][0x3c0] ;  /* 0x0000f000ff42ab82 */ /* 0x000e620000000a00 */
[----:B------:R-:W-:Y:S02]  /*2d50*/  ISETP.GE.AND P3, PT, R102, UR25, PT ;  /* 0x0000001966007c0c */ /* 0x000fe4000bf66270 */
[C---:B------:R-:W-:Y:S02]  /*2d60*/  @!P4 LEA R100, P6, R98.reuse, UR24, 0x1 ;  /* 0x000000186264cc11 */ /* 0x040fe4000f8c08ff */
[----:B------:R-:W-:Y:S02]  /*2d70*/  PRMT R190, RZ, 0x7610, R190 ;  /* 0x00007610ffbe7816 */ /* 0x000fe400000000be */
[----:B------:R-:W-:Y:S02]  /*2d80*/  @!P4 LEA.HI.X R101, R98, UR22, R65, 0x1, P6 ;  /* 0x000000166265cc11 */ /* 0x000fe4000b0f0c41 */
[----:B------:R-:W-:-:S02]  /*2d90*/  @!P5 MOV R111, RZ ;  /* 0x000000ff006fd202 */ /* 0x000fc40000000f00 */
[----:B------:R-:W-:Y:S01]  /*2da0*/  LOP3.LUT R106, R126, 0xe0, RZ, 0xfc, !PT ;  /* 0x000000e07e6a7812 */ /* 0x000fe200078efcff */
[----:B------:R-:W5:Y:S01]  /*2db0*/  @!P4 LDG.E.U16 R190, desc[UR28][R100.64] ;  /* 0x0000001c64bec981 */ /* 0x000f62000c1e1500 */
[----:B--2---:R-:W-:Y:S02]  /*2dc0*/  @!P5 IMAD.WIDE.U32 R98, R68, UR8, R110 ;  /* 0x000000084462dc25 */ /* 0x004fe4000f8e006e */
[----:B------:R-:W-:Y:S01]  /*2dd0*/  ISETP.GE.AND P4, PT, R106, UR25, PT ;  /* 0x000000196a007c0c */ /* 0x000fe2000bf86270 */
[----:B------:R-:W2:Y:S01]  /*2de0*/  @!P3 LDC.64 R64, c[0x0][0x3c0] ;  /* 0x0000f000ff40bb82 */ /* 0x000ea20000000a00 */
[----:B------:R-:W-:Y:S01]  /*2df0*/  @!P5 IMAD R69, R69, UR8, R99 ;  /* 0x000000084545dc24 */ /* 0x000fe2000f8e0263 */
[----:B------:R-:W-:Y:S02]  /*2e00*/  @!P5 LEA R68, P6, R98, UR24, 0x1 ;  /* 0x000000186244dc11 */ /* 0x000fe4000f8c08ff */
[----:B------:R-:W-:Y:S02]  /*2e10*/  PRMT R111, RZ, 0x7610, R111 ;  /* 0x00007610ff6f7816 */ /* 0x000fe4000000006f */
[----:B------:R-:W-:-:S02]  /*2e20*/  @!P2 MOV R109, RZ ;  /* 0x000000ff006da202 */ /* 0x000fc40000000f00 */
[----:B------:R-:W-:Y:S02]  /*2e30*/  @!P5 LEA.HI.X R69, R98, UR22, R69, 0x1, P6 ;  /* 0x000000166245dc11 */ /* 0x000fe4000b0f0c45 */
[----:B---3--:R-:W-:Y:S02]  /*2e40*/  LOP3.LUT R70, R126, 0x100, RZ, 0xfc, !PT ;  /* 0x000001007e467812 */ /* 0x008fe400078efcff */
[----:B------:R-:W3:Y:S01]  /*2e50*/  @!P4 LDC.64 R98, c[0x0][0x3c0] ;  /* 0x0000f000ff62cb82 */ /* 0x000ee20000000a00 */
[----:B-1----:R-:W-:Y:S01]  /*2e60*/  @!P2 IMAD.WIDE.U32 R104, R66, UR8, R108 ;  /* 0x000000084268ac25 */ /* 0x002fe2000f8e006c */
[----:B------:R1:W5:Y:S01]  /*2e70*/  @!P5 LDG.E.U16 R111, desc[UR28][R68.64] ;  /* 0x0000001c446fd981 */ /* 0x000362000c1e1500 */
[----:B------:R-:W-:Y:S02]  /*2e80*/  ISETP.GE.AND P5, PT, R70, UR25, PT ;  /* 0x0000001946007c0c */ /* 0x000fe4000bfa6270 */
[----:B------:R-:W-:Y:S01]  /*2e90*/  @!P2 IMAD R67, R67, UR8, R105 ;  /* 0x000000084343ac24 */ /* 0x000fe2000f8e0269 */
[----:B------:R-:W-:-:S02]  /*2ea0*/  @!P2 LEA R116, P6, R104, UR24, 0x1 ;  /* 0x000000186874ac11 */ /* 0x000fc4000f8c08ff */
[----:B------:R-:W-:Y:S02]  /*2eb0*/  PRMT R184, RZ, 0x7610, R184 ;  /* 0x00007610ffb87816 */ /* 0x000fe400000000b8 */
[----:B------:R-:W-:Y:S02]  /*2ec0*/  @!P3 MOV R103, RZ ;  /* 0x000000ff0067b202 */ /* 0x000fe40000000f00 */
[----:B------:R-:W-:Y:S02]  /*2ed0*/  @!P2 LEA.HI.X R117, R104, UR22, R67, 0x1, P6 ;  /* 0x000000166875ac11 */ /* 0x000fe4000b0f0c43 */
[----:B------:R-:W-:Y:S01]  /*2ee0*/  LOP3.LUT R140, R126, 0x120, RZ, 0xfc, !PT ;  /* 0x000001207e8c7812 */ /* 0x000fe200078efcff */
[----:B--2---:R-:W-:Y:S01]  /*2ef0*/  @!P3 IMAD.WIDE.U32 R66, R64, UR8, R102 ;  /* 0x000000084042bc25 */ /* 0x004fe2000f8e0066 */
[----:B-1----:R-:W1:Y:S01]  /*2f00*/  @!P5 LDC.64 R68, c[0x0][0x3c0] ;  /* 0x0000f000ff44db82 */ /* 0x002e620000000a00 */
[----:B------:R2:W5:Y:S01]  /*2f10*/  @!P2 LDG.E.U16 R184, desc[UR28][R116.64] ;  /* 0x0000001c74b8a981 */ /* 0x000562000c1e1500 */
[----:B------:R-:W-:Y:S01]  /*2f20*/  ISETP.GE.AND P2, PT, R140, UR25, PT ;  /* 0x000000198c007c0c */ /* 0x000fe2000bf46270 */
[----:B------:R-:W-:Y:S01]  /*2f30*/  @!P3 IMAD R65, R65, UR8, R67 ;  /* 0x000000084141bc24 */ /* 0x000fe2000f8e0243 */
[----:B------:R-:W-:-:S02]  /*2f40*/  @!P3 LEA R118, P6, R66, UR24, 0x1 ;  /* 0x000000184276bc11 */ /* 0x000fc4000f8c08ff */
[----:B------:R-:W-:Y:S02]  /*2f50*/  @!P4 MOV R107, RZ ;  /* 0x000000ff006bc202 */ /* 0x000fe40000000f00 */
[----:B------:R-:W-:Y:S02]  /*2f60*/  PRMT R103, RZ, 0x7610, R103 ;  /* 0x00007610ff677816 */ /* 0x000fe40000000067 */
[----:B------:R-:W-:Y:S01]  /*2f70*/  @!P3 LEA.HI.X R119, R66, UR22, R65, 0x1, P6 ;  /* 0x000000164277bc11 */ /* 0x000fe2000b0f0c41 */
[----:B---3--:R-:W-:Y:S01]  /*2f80*/  @!P4 IMAD.WIDE.U32 R64, R98, UR8, R106 ;  /* 0x000000086240cc25 */ /* 0x008fe2000f8e006a */
[----:B------:R-:W-:-:S03]  /*2f90*/  LOP3.LUT R100, R126, 0x140, RZ, 0xfc, !PT ;  /* 0x000001407e647812 */ /* 0x000fc600078efcff */
[----:B------:R3:W5:Y:S01]  /*2fa0*/  @!P3 LDG.E.U16 R103, desc[UR28][R118.64] ;  /* 0x0000001c7667b981 */ /* 0x000762000c1e1500 */
[----:B------:R-:W-:Y:S01]  /*2fb0*/  @!P4 IMAD R99, R99, UR8, R65 ;  /* 0x000000086363cc24 */ /* 0x000fe2000f8e0241 */
[----:B------:R-:W4:Y:S01]  /*2fc0*/  @!P2 LDC.64 R66, c[0x0][0x3c0] ;  /* 0x0000f000ff42ab82 */ /* 0x000f220000000a00 */
[----:B------:R-:W-:Y:S02]  /*2fd0*/  ISETP.GE.AND P3, PT, R100, UR25, PT ;  /* 0x0000001964007c0c */ /* 0x000fe4000bf66270 */
[C---:B--2---:R-:W-:Y:S02]  /*2fe0*/  @!P4 LEA R116, P6, R64.reuse, UR24, 0x1 ;  /* 0x000000184074cc11 */ /* 0x044fe4000f8c08ff */
[----:B------:R-:W-:Y:S02]  /*2ff0*/  PRMT R186, RZ, 0x7610, R186 ;  /* 0x00007610ffba7816 */ /* 0x000fe400000000ba */
[----:B------:R-:W-:Y:S02]  /*3000*/  @!P4 LEA.HI.X R117, R64, UR22, R99, 0x1, P6 ;  /* 0x000000164075cc11 */ /* 0x000fe4000b0f0c63 */
[----:B------:R-:W-:-:S02]  /*3010*/  @!P5 MOV R71, RZ ;  /* 0x000000ff0047d202 */ /* 0x000fc40000000f00 */
[----:B------:R-:W-:Y:S01]  /*3020*/  LOP3.LUT R98, R126, 0x160, RZ, 0xfc, !PT ;  /* 0x000001607e627812 */ /* 0x000fe200078efcff */
[----:B------:R2:W5:Y:S01]  /*3030*/  @!P4 LDG.E.U16 R186, desc[UR28][R116.64] ;  /* 0x0000001c74bac981 */ /* 0x000562000c1e1500 */
[----:B-1----:R-:W-:Y:S02]  /*3040*/  @!P5 IMAD.WIDE.U32 R104, R68, UR8, R70 ;  /* 0x000000084468dc25 */ /* 0x002fe4000f8e0046 */
[----:B------:R-:W-:Y:S01]  /*3050*/  ISETP.GE.AND P4, PT, R98, UR25, PT ;  /* 0x0000001962007c0c */ /* 0x000fe2000bf86270 */
[----:B------:R-:W2:Y:S01]  /*3060*/  @!P3 LDC.64 R64, c[0x0][0x3c0] ;  /* 0x0000f000ff40bb82 */ /* 0x000ea20000000a00 */
[----:B------:R-:W-:Y:S01]  /*3070*/  @!P5 IMAD R69, R69, UR8, R105 ;  /* 0x000000084545dc24 */ /* 0x000fe2000f8e0269 */
[----:B---3--:R-:W-:Y:S02]  /*3080*/  @!P5 LEA R118, P6, R104, UR24, 0x1 ;  /* 0x000000186876dc11 */ /* 0x008fe4000f8c08ff */
[----:B------:R-:W-:Y:S02]  /*3090*/  PRMT R71, RZ, 0x7610, R71 ;  /* 0x00007610ff477816 */ /* 0x000fe40000000047 */
[----:B------:R-:W-:-:S02]  /*30a0*/  @!P2 MOV R141, RZ ;  /* 0x000000ff008da202 */ /* 0x000fc40000000f00 */
[----:B------:R-:W-:Y:S02]  /*30b0*/  @!P5 LEA.HI.X R119, R104, UR22, R69, 0x1, P6 ;  /* 0x000000166877dc11 */ /* 0x000fe4000b0f0c45 */
[----:B------:R-:W-:Y:S02]  /*30c0*/  LOP3.LUT R124, R126, 0x180, RZ, 0xfc, !PT ;  /* 0x000001807e7c7812 */ /* 0x000fe400078efcff */
[----:B------:R-:W1:Y:S01]  /*30d0*/  @!P4 LDC.64 R68, c[0x0][0x3c0] ;  /* 0x0000f000ff44cb82 */ /* 0x000e620000000a00 */
[----:B----4-:R-:W-:Y:S01]  /*30e0*/  @!P2 IMAD.WIDE.U32 R104, R66, UR8, R140 ;  /* 0x000000084268ac25 */ /* 0x010fe2000f8e008c */
[----:B------:R3:W4:Y:S01]  /*30f0*/  @!P5 LDG.E.U16 R71, desc[UR28][R118.64] ;  /* 0x0000001c7647d981 */ /* 0x000722000c1e1500 */
        /* <DEDUP_REMOVED lines=8> */
[----:B------:R-:W2:Y:S01]  /*3180*/  @!P5 LDC.64 R66, c[0x0][0x3c0] ;  /* 0x0000f000ff42db82 */ /* 0x000ea20000000a00 */
[----:B------:R0:W4:Y:S01]  /*3190*/  @!P2 LDG.E.U16 R192, desc[UR28][R120.64] ;  /* 0x0000001c78c0a981 */ /* 0x000122000c1e1500 */
[----:B------:R-:W-:Y:S01]  /*31a0*/  ISETP.GE.AND P2, PT, R104, UR25, PT ;  /* 0x0000001968007c0c */ /* 0x000fe2000bf46270 */
[----:B------:R-:W-:Y:S01]  /*31b0*/  @!P3 IMAD R65, R65, UR8, R117 ;  /* 0x000000084141bc24 */ /* 0x000fe2000f8e0275 */
[----:B---3--:R-:W-:-:S02]  /*31c0*/  @!P3 LEA R118, P6, R116, UR24, 0x1 ;  /* 0x000000187476bc11 */ /* 0x008fc4000f8c08ff */
[----:B------:R-:W-:Y:S02]  /*31d0*/  @!P4 MOV R99, RZ ;  /* 0x000000ff0063c202 */ /* 0x000fe40000000f00 */
[----:B------:R-:W-:Y:S02]  /*31e0*/  PRMT R101, RZ, 0x7610, R101 ;  /* 0x00007610ff657816 */ /* 0x000fe40000000065 */
[----:B------:R-:W-:Y:S01]  /*31f0*/  @!P3 LEA.HI.X R119, R116, UR22, R65, 0x1, P6 ;  /* 0x000000167477bc11 */ /* 0x000fe2000b0f0c41 */
[----:B-1----:R-:W-:Y:S01]  /*3200*/  @!P4 IMAD.WIDE.U32 R116, R68, UR8, R98 ;  /* 0x000000084474cc25 */ /* 0x002fe2000f8e0062 */
[----:B------:R-:W-:-:S03]  /*3210*/  LOP3.LUT R132, R126, 0x1c0, RZ, 0xfc, !PT ;  /* 0x000001c07e847812 */ /* 0x000fc600078efcff */
[----:B------:R1:W3:Y:S01]  /*3220*/  @!P3 LDG.E.U16 R101, desc[UR28][R118.64] ;  /* 0x0000001c7665b981 */ /* 0x0002e2000c1e1500 */
[----:B------:R-:W-:Y:S01]  /*3230*/  @!P4 IMAD R69, R69, UR8, R117 ;  /* 0x000000084545cc24 */ /* 0x000fe2000f8e0275 */
[----:B------:R-:W1:Y:S01]  /*3240*/  @!P2 LDC.64 R64, c[0x0][0x3c0] ;  /* 0x0000f000ff40ab82 */ /* 0x000e620000000a00 */
[----:B------:R-:W-:Y:S02]  /*3250*/  ISETP.GE.AND P3, PT, R132, UR25, PT ;  /* 0x0000001984007c0c */ /* 0x000fe4000bf66270 */
[C---:B0-----:R-:W-:Y:S02]  /*3260*/  @!P4 LEA R120, P6, R116.reuse, UR24, 0x1 ;  /* 0x000000187478cc11 */ /* 0x041fe4000f8c08ff */
[----:B------:R-:W-:Y:S02]  /*3270*/  PRMT R194, RZ, 0x7610, R194 ;  /* 0x00007610ffc27816 */ /* 0x000fe400000000c2 */
[----:B------:R-:W-:Y:S02]  /*3280*/  @!P4 LEA.HI.X R121, R116, UR22, R69, 0x1, P6 ;  /* 0x000000167479cc11 */ /* 0x000fe4000b0f0c45 */
[----:B------:R-:W-:-:S02]  /*3290*/  @!P5 MOV R125, RZ ;  /* 0x000000ff007dd202 */ /* 0x000fc40000000f00 */
[----:B------:R-:W-:Y:S01]  /*32a0*/  LOP3.LUT R154, R126, 0x1e0, RZ, 0xfc, !PT ;  /* 0x000001e07e9a7812 */ /* 0x000fe200078efcff */
[----:B------:R0:W3:Y:S01]  /*32b0*/  @!P4 LDG.E.U16 R194, desc[UR28][R120.64] ;  /* 0x0000001c78c2c981 */ /* 0x0000e2000c1e1500 */
[----:B--2---:R-:W-:Y:S02]  /*32c0*/  @!P5 IMAD.WIDE.U32 R116, R66, UR8, R124 ;  /* 0x000000084274dc25 */ /* 0x004fe4000f8e007c */
[----:B------:R-:W-:Y:S01]  /*32d0*/  ISETP.GE.AND P4, PT, R154, UR25, PT ;  /* 0x000000199a007c0c */ /* 0x000fe2000bf86270 */
[----:B------:R-:W0:Y:S01]  /*32e0*/  @!P3 LDC.64 R68, c[0x0][0x3c0] ;  /* 0x0000f000ff44bb82 */ /* 0x000e220000000a00 */
[----:B------:R-:W-:Y:S01]  /*32f0*/  @!P5 IMAD R67, R67, UR8, R117 ;  /* 0x000000084343dc24 */ /* 0x000fe2000f8e0275 */
[----:B------:R-:W-:Y:S02]  /*3300*/  @!P5 LEA R130, P6, R116, UR24, 0x1 ;  /* 0x000000187482dc11 */ /* 0x000fe4000f8c08ff */
[----:B------:R-:W-:Y:S02]  /*3310*/  PRMT R99, RZ, 0x7610, R99 ;  /* 0x00007610ff637816 */ /* 0x000fe40000000063 */
[----:B------:R-:W-:-:S02]  /*3320*/  @!P2 MOV R105, RZ ;  /* 0x000000ff0069a202 */ /* 0x000fc40000000f00 */
[----:B------:R-:W-:Y:S02]  /*3330*/  @!P5 LEA.HI.X R131, R116, UR22, R67, 0x1, P6 ;  /* 0x000000167483dc11 */ /* 0x000fe4000b0f0c43 */
[----:B------:R-:W-:Y:S02]  /*3340*/  LOP3.LUT R116, R126, 0x200, RZ, 0xfc, !PT ;  /* 0x000002007e747812 */ /* 0x000fe400078efcff */
[----:B------:R-:W2:Y:S01]  /*3350*/  @!P4 LDC.64 R66, c[0x0][0x3c0] ;  /* 0x0000f000ff42cb82 */ /* 0x000ea20000000a00 */
[----:B-1----:R-:W-:Y:S01]  /*3360*/  @!P2 IMAD.WIDE.U32 R118, R64, UR8, R104 ;  /* 0x000000084076ac25 */ /* 0x002fe2000f8e0068 */
[----:B------:R-:W3:Y:S01]  /*3370*/  @!P5 LDG.E.U16 R99, desc[UR28][R130.64] ;  /* 0x0000001c8263d981 */ /* 0x000ee2000c1e1500 */
[----:B------:R-:W-:Y:S02]  /*3380*/  ISETP.GE.AND P5, PT, R116, UR25, PT ;  /* 0x0000001974007c0c */ /* 0x000fe4000bfa6270 */
[----:B------:R-:W-:Y:S01]  /*3390*/  @!P2 IMAD R65, R65, UR8, R119 ;  /* 0x000000084141ac24 */ /* 0x000fe2000f8e0277 */
[----:B------:R-:W-:-:S02]  /*33a0*/  @!P2 LEA R122, P6, R118, UR24, 0x1 ;  /* 0x00000018767aac11 */ /* 0x000fc4000f8c08ff */
[----:B------:R-:W-:Y:S02]  /*33b0*/  PRMT R196, RZ, 0x7610, R196 ;  /* 0x00007610ffc47816 */ /* 0x000fe400000000c4 */
[----:B------:R-:W-:Y:S02]  /*33c0*/  @!P3 MOV R133, RZ ;  /* 0x000000ff0085b202 */ /* 0x000fe40000000f00 */
[----:B------:R-:W-:Y:S02]  /*33d0*/  @!P2 LEA.HI.X R123, R118, UR22, R65, 0x1, P6 ;  /* 0x00000016767bac11 */ /* 0x000fe4000b0f0c41 */
[----:B------:R-:W-:Y:S01]  /*33e0*/  LOP3.LUT R146, R126, 0x220, RZ, 0xfc, !PT ;  /* 0x000002207e927812 */ /* 0x000fe200078efcff */
[----:B0-----:R-:W-:Y:S01]  /*33f0*/  @!P3 IMAD.WIDE.U32 R120, R68, UR8, R132 ;  /* 0x000000084478bc25 */ /* 0x001fe2000f8e0084 */
[----:B------:R-:W0:Y:S01]  /*3400*/  @!P5 LDC.64 R64, c[0x0][0x3c0] ;  /* 0x0000f000ff40db82 */ /* 0x000e220000000a00 */
[----:B------:R-:W3:Y:S01]  /*3410*/  @!P2 LDG.E.U16 R196, desc[UR28][R122.64] ;  /* 0x0000001c7ac4a981 */ /* 0x000ee2000c1e1500 */
[----:B------:R-:W-:Y:S01]  /*3420*/  ISETP.GE.AND P2, PT, R146, UR25, PT ;  /* 0x0000001992007c0c */ /* 0x000fe2000bf46270 */
[----:B------:R-:W-:Y:S01]  /*3430*/  @!P3 IMAD R69, R69, UR8, R121 ;  /* 0x000000084545bc24 */ /* 0x000fe2000f8e0279 */
[----:B------:R-:W-:-:S02]  /*3440*/  @!P3 LEA R118, P6, R120, UR24, 0x1 ;  /* 0x000000187876bc11 */ /* 0x000fc4000f8c08ff */
[----:B------:R-:W-:Y:S02]  /*3450*/  @!P4 MOV R155, RZ ;  /* 0x000000ff009bc202 */ /* 0x000fe40000000f00 */
[----:B------:R-:W-:Y:S02]  /*3460*/  @!P3 LEA.HI.X R119, R120, UR22, R69, 0x1, P6 ;  /* 0x000000167877bc11 */ /* 0x000fe4000b0f0c45 */
[----:B------:R-:W-:Y:S01]  /*3470*/  PRMT R105, RZ, 0x7610, R105 ;  /* 0x00007610ff697816 */ /* 0x000fe20000000069 */
[----:B--2---:R-:W-:Y:S01]  /*3480*/  @!P4 IMAD.WIDE.U32 R68, R66, UR8, R154 ;  /* 0x000000084244cc25 */ /* 0x004fe2000f8e009a */
[----:B------:R-:W-:-:S03]  /*3490*/  LOP3.LUT R152, R126, 0x240, RZ, 0xfc, !PT ;  /* 0x000002407e987812 */ /* 0x000fc600078efcff */
[----:B------:R-:W-:Y:S01]  /*34a0*/  @!P4 IMAD R69, R67, UR8, R69 ;  /* 0x000000084345cc24 */ /* 0x000fe2000f8e0245 */
[----:B------:R1:W2:Y:S01]  /*34b0*/  @!P3 LDG.E.U16 R105, desc[UR28][R118.64] ;  /* 0x0000001c7669b981 */ /* 0x0002a2000c1e1500 */
[----:B------:R-:W1:Y:S01]  /*34c0*/  @!P2 LDC.64 R66, c[0x0][0x3c0] ;  /* 0x0000f000ff42ab82 */ /* 0x000e620000000a00 */
[----:B------:R-:W-:Y:S02]  /*34d0*/  ISETP.GE.AND P3, PT, R152, UR25, PT ;  /* 0x0000001998007c0c */ /* 0x000fe4000bf66270 */
[C---:B------:R-:W-:Y:S02]  /*34e0*/  @!P4 LEA R120, P6, R68.reuse, UR24, 0x1 ;  /* 0x000000184478cc11 */ /* 0x040fe4000f8c08ff */
[----:B------:R-:W-:Y:S02]  /*34f0*/  @!P5 MOV R117, RZ ;  /* 0x000000ff0075d202 */ /* 0x000fe40000000f00 */
[----:B------:R-:W-:Y:S02]  /*3500*/  PRMT R198, RZ, 0x7610, R198 ;  /* 0x00007610ffc67816 */ /* 0x000fe400000000c6 */
[----:B------:R-:W-:Y:S01]  /*3510*/  @!P4 LEA.HI.X R121, R68, UR22, R69, 0x1, P6 ;  /* 0x000000164479cc11 */ /* 0x000fe2000b0f0c45 */
[----:B0-----:R-:W-:Y:S01]  /*3520*/  @!P5 IMAD.WIDE.U32 R68, R64, UR8, R116 ;  /* 0x000000084044dc25 */ /* 0x001fe2000f8e0074 */
[----:B------:R-:W-:-:S03]  /*3530*/  LOP3.LUT R150, R126, 0x260, RZ, 0xfc, !PT ;  /* 0x000002607e967812 */ /* 0x000fc600078efcff */
[----:B------:R0:W2:Y:S01]  /*3540*/  @!P4 LDG.E.U16 R198, desc[UR28][R120.64] ;  /* 0x0000001c78c6c981 */ /* 0x0000a2000c1e1500 */
[----:B------:R-:W-:Y:S01]  /*3550*/  @!P5 IMAD R69, R65, UR8, R69 ;  /* 0x000000084145dc24 */ /* 0x000fe2000f8e0245 */
[----:B------:R-:W-:Y:S01]  /*3560*/  ISETP.GE.AND P4, PT, R150, UR25, PT ;  /* 0x0000001996007c0c */ /* 0x000fe2000bf86270 */
[----:B------:R-:W0:Y:S01]  /*3570*/  @!P3 LDC.64 R64, c[0x0][0x3c0] ;  /* 0x0000f000ff40bb82 */ /* 0x000e220000000a00 */
[C---:B-1----:R-:W-:Y:S02]  /*3580*/  @!P5 LEA R118, P6, R68.reuse, UR24, 0x1 ;  /* 0x000000184476dc11 */ /* 0x042fe4000f8c08ff */
[----:B------:R-:W-:Y:S02]  /*3590*/  @!P2 MOV R147, RZ ;  /* 0x000000ff0093a202 */ /* 0x000fe40000000f00 */
[----:B------:R-:W-:Y:S02]  /*35a0*/  @!P5 LEA.HI.X R119, R68, UR22, R69, 0x1, P6 ;  /* 0x000000164477dc11 */ /* 0x000fe4000b0f0c45 */
[----:B------:R-:W-:Y:S01]  /*35b0*/  PRMT R107, RZ, 0x7610, R107 ;  /* 0x00007610ff6b7816 */ /* 0x000fe2000000006b */
[----:B------:R-:W-:Y:S01]  /*35c0*/  @!P2 IMAD.WIDE.U32 R68, R66, UR8, R146 ;  /* 0x000000084244ac25 */ /* 0x000fe2000f8e0092 */
[----:B------:R-:W-:-:S03]  /*35d0*/  LOP3.LUT R134, R126, 0x280, RZ, 0xfc, !PT ;  /* 0x000002807e867812 */ /* 0x000fc600078efcff */
[----:B------:R-:W-:Y:S01]  /*35e0*/  @!P2 IMAD R69, R67, UR8, R69 ;  /* 0x000000084345ac24 */ /* 0x000fe2000f8e0245 */
[----:B------:R1:W2:Y:S01]  /*35f0*/  @!P5 LDG.E.U16 R107, desc[UR28][R118.64] ;  /* 0x0000001c766bd981 */ /* 0x0002a2000c1e1500 */
[----:B------:R-:W1:Y:S01]  /*3600*/  @!P4 LDC.64 R66, c[0x0][0x3c0] ;  /* 0x0000f000ff42cb82 */ /* 0x000e620000000a00 */
[----:B------:R-:W-:Y:S02]  /*3610*/  @!P2 LEA R122, P5, R68, UR24, 0x1 ;  /* 0x00000018447aac11 */ /* 0x000fe4000f8a08ff */
[----:B------:R-:W-:Y:S02]  /*3620*/  ISETP.GE.AND P6, PT, R134, UR25, PT ;  /* 0x0000001986007c0c */ /* 0x000fe4000bfc6270 */
        /* <DEDUP_REMOVED lines=8> */
[----:B------:R0:W2:Y:S01]  /*36b0*/  @!P2 LDG.E.U16 R109, desc[UR28][R122.64] ;  /* 0x0000001c7a6da981 */ /* 0x0000a2000c1e1500 */
[----:B------:R-:W0:Y:S01]  /*36c0*/  @!P6 LDC.64 R64, c[0x0][0x3c0] ;  /* 0x0000f000ff40eb82 */ /* 0x000e220000000a00 */
[C---:B------:R-:W-:Y:S02]  /*36d0*/  @!P3 LEA R120, P2, R68.reuse, UR24, 0x1 ;  /* 0x000000184478bc11 */ /* 0x040fe4000f8408ff */
[----:B------:R-:W-:Y:S02]  /*36e0*/  @!P4 MOV R151, RZ ;  /* 0x000000ff0097c202 */ /* 0x000fe40000000f00 */
[----:B------:R-:W-:Y:S02]  /*36f0*/  @!P3 LEA.HI.X R121, R68, UR22, R69, 0x1, P2 ;  /* 0x000000164479bc11 */ /* 0x000fe400090f0c45 */
[----:B------:R-:W-:Y:S01]  /*3700*/  ISETP.GE.AND P2, PT, R142, UR25, PT ;  /* 0x000000198e007c0c */ /* 0x000fe2000bf46270 */
[----:B------:R-:W5:Y:S01]  /*3710*/  @!P5 LDC.64 R68, c[0x0][0x3c0] ;  /* 0x0000f000ff44db82 */ /* 0x000f620000000a00 */
[----:B------:R-:W-:Y:S01]  /*3720*/  PRMT R113, RZ, 0x7610, R113 ;  /* 0x00007610ff717816 */ /* 0x000fe20000000071 */
[----:B-1----:R-:W-:-:S04]  /*3730*/  @!P4 IMAD.WIDE.U32 R118, R66, UR8, R150 ;  /* 0x000000084276cc25 */ /* 0x002fc8000f8e0096 */
[----:B------:R-:W-:Y:S01]  /*3740*/  @!P4 IMAD R67, R67, UR8, R119 ;  /* 0x000000084343cc24 */ /* 0x000fe2000f8e0277 */
[----:B------:R1:W2:Y:S01]  /*3750*/  @!P3 LDG.E.U16 R113, desc[UR28][R120.64] ;  /* 0x0000001c7871b981 */ /* 0x0002a2000c1e1500 */
[----:B------:R-:W-:Y:S02]  /*3760*/  @!P4 LEA R130, P3, R118, UR24, 0x1 ;  /* 0x000000187682cc11 */ /* 0x000fe4000f8608ff */
[----:B------:R-:W-:Y:S02]  /*3770*/  LOP3.LUT R138, R126, 0x2e0, RZ, 0xfc, !PT ;  /* 0x000002e07e8a7812 */ /* 0x000fe400078efcff */
[----:B------:R-:W-:Y:S02]  /*3780*/  @!P4 LEA.HI.X R131, R118, UR22, R67, 0x1, P3 ;  /* 0x000000167683cc11 */ /* 0x000fe400098f0c43 */
[----:B------:R-:W5:Y:S01]  /*3790*/  @!P2 LDC.64 R66, c[0x0][0x3c0] ;  /* 0x0000f000ff42ab82 */ /* 0x000f620000000a00 */
[----:B------:R-:W-:Y:S02]  /*37a0*/  @!P6 MOV R135, RZ ;  /* 0x000000ff0087e202 */ /* 0x000fe40000000f00 */
[----:B------:R-:W-:-:S02]  /*37b0*/  ISETP.GE.AND P3, PT, R138, UR25, PT ;  /* 0x000000198a007c0c */ /* 0x000fc4000bf66270 */
[----:B------:R-:W-:Y:S01]  /*37c0*/  PRMT R117, RZ, 0x7610, R117 ;  /* 0x00007610ff757816 */ /* 0x000fe20000000075 */
[----:B0-----:R-:W-:Y:S01]  /*37d0*/  @!P6 IMAD.WIDE.U32 R122, R64, UR8, R134 ;  /* 0x00000008407aec25 */ /* 0x001fe2000f8e0086 */
[----:B------:R-:W-:-:S03]  /*37e0*/  @!P5 MOV R145, RZ ;  /* 0x000000ff0091d202 */ /* 0x000fc60000000f00 */
[----:B------:R-:W-:Y:S01]  /*37f0*/  @!P6 IMAD R65, R65, UR8, R123 ;  /* 0x000000084141ec24 */ /* 0x000fe2000f8e027b */
[----:B------:R-:W2:Y:S01]  /*3800*/  @!P4 LDG.E.U16 R117, desc[UR28][R130.64] ;  /* 0x0000001c8275c981 */ /* 0x000ea2000c1e1500 */
[----:B-1----:R-:W-:Y:S01]  /*3810*/  @!P6 LEA R120, P4, R122, UR24, 0x1 ;  /* 0x000000187a78ec11 */ /* 0x002fe2000f8808ff */
[----:B-----5:R-:W-:Y:S01]  /*3820*/  @!P5 IMAD.WIDE.U32 R118, R68, UR8, R144 ;  /* 0x000000084476dc25 */ /* 0x020fe2000f8e0090 */
[----:B------:R-:W-:Y:S02]  /*3830*/  LOP3.LUT R136, R126, 0x300, RZ, 0xfc, !PT ;  /* 0x000003007e887812 */ /* 0x000fe400078efcff */
[----:B------:R-:W-:Y:S01]  /*3840*/  @!P6 LEA.HI.X R121, R122, UR22, R65, 0x1, P4 ;  /* 0x000000167a79ec11 */ /* 0x000fe2000a0f0c41 */
[----:B------:R-:W-:Y:S01]  /*3850*/  @!P5 IMAD R69, R69, UR8, R119 ;  /* 0x000000084545dc24 */ /* 0x000fe2000f8e0277 */
[----:B------:R-:W0:Y:S01]  /*3860*/  @!P3 LDC.64 R64, c[0x0][0x3c0] ;  /* 0x0000f000ff40bb82 */ /* 0x000e220000000a00 */
[----:B------:R-:W-:Y:S02]  /*3870*/  @!P5 LEA R122, P4, R118, UR24, 0x1 ;  /* 0x00000018767adc11 */ /* 0x000fe4000f8808ff */
[----:B------:R-:W-:-:S02]  /*3880*/  @!P2 MOV R143, RZ ;  /* 0x000000ff008fa202 */ /* 0x000fc40000000f00 */
[----:B------:R-:W-:Y:S02]  /*3890*/  @!P5 LEA.HI.X R123, R118, UR22, R69, 0x1, P4 ;  /* 0x00000016767bdc11 */ /* 0x000fe4000a0f0c45 */
[----:B------:R-:W-:Y:S02]  /*38a0*/  ISETP.GE.AND P4, PT, R136, UR25, PT ;  /* 0x0000001988007c0c */ /* 0x000fe4000bf86270 */
[----:B------:R-:W-:Y:S01]  /*38b0*/  PRMT R125, RZ, 0x7610, R125 ;  /* 0x00007610ff7d7816 */ /* 0x000fe2000000007d */
[----:B------:R-:W-:Y:S01]  /*38c0*/  @!P2 IMAD.WIDE.U32 R68, R66, UR8, R142 ;  /* 0x000000084244ac25 */ /* 0x000fe2000f8e008e */
[----:B------:R-:W-:-:S03]  /*38d0*/  PRMT R135, RZ, 0x7610, R135 ;  /* 0x00007610ff877816 */ /* 0x000fc60000000087 */
[----:B------:R-:W-:Y:S01]  /*38e0*/  @!P2 IMAD R67, R67, UR8, R69 ;  /* 0x000000084343ac24 */ /* 0x000fe2000f8e0245 */
[----:B------:R1:W5:Y:S01]  /*38f0*/  @!P6 LDG.E.U16 R125, desc[UR28][R120.64] ;  /* 0x0000001c787de981 */ /* 0x000362000c1e1500 */
[----:B------:R-:W-:Y:S02]  /*3900*/  @!P2 LEA R156, P6, R68, UR24, 0x1 ;  /* 0x00000018449cac11 */ /* 0x000fe4000f8c08ff */
[----:B------:R-:W-:Y:S01]  /*3910*/  LOP3.LUT R118, R126, 0x320, RZ, 0xfc, !PT ;  /* 0x000003207e767812 */ /* 0x000fe200078efcff */
[----:B------:R0:W5:Y:S01]  /*3920*/  @!P5 LDG.E.U16 R135, desc[UR28][R122.64] ;  /* 0x0000001c7a87d981 */ /* 0x000162000c1e1500 */
[----:B------:R-:W-:Y:S02]  /*3930*/  @!P2 LEA.HI.X R157, R68, UR22, R67, 0x1, P6 ;  /* 0x00000016449dac11 */ /* 0x000fe4000b0f0c43 */
[----:B------:R-:W-:Y:S01]  /*3940*/  ISETP.GE.AND P5, PT, R118, UR25, PT ;  /* 0x0000001976007c0c */ /* 0x000fe2000bfa6270 */
[----:B------:R-:W4:Y:S01]  /*3950*/  @!P4 LDC.64 R66, c[0x0][0x3c0] ;  /* 0x0000f000ff42cb82 */ /* 0x000f220000000a00 */
[----:B------:R-:W-:-:S02]  /*3960*/  @!P3 MOV R139, RZ ;  /* 0x000000ff008bb202 */ /* 0x000fc40000000f00 */
[----:B------:R-:W-:Y:S02]  /*3970*/  PRMT R133, RZ, 0x7610, R133 ;  /* 0x00007610ff857816 */ /* 0x000fe40000000085 */
[----:B-1----:R-:W-:Y:S01]  /*3980*/  LOP3.LUT R120, R126, 0x340, RZ, 0xfc, !PT ;  /* 0x000003407e787812 */ /* 0x002fe200078efcff */
[----:B0-----:R-:W-:Y:S01]  /*3990*/  @!P3 IMAD.WIDE.U32 R130, R64, UR8, R138 ;  /* 0x000000084082bc25 */ /* 0x001fe2000f8e008a */
[----:B------:R-:W-:Y:S02]  /*39a0*/  LOP3.LUT R122, R126, 0x360, RZ, 0xfc, !PT ;  /* 0x000003607e7a7812 */ /* 0x000fe400078efcff */
[----:B------:R4:W5:Y:S01]  /*39b0*/  @!P2 LDG.E.U16 R133, desc[UR28][R156.64] ;  /* 0x0000001c9c85a981 */ /* 0x000962000c1e1500 */
[----:B------:R-:W-:Y:S01]  /*39c0*/  @!P3 IMAD R65, R65, UR8, R131 ;  /* 0x000000084141bc24 */ /* 0x000fe2000f8e0283 */
[----:B------:R-:W-:Y:S01]  /*39d0*/  ISETP.GE.AND P6, PT, R120, UR25, PT ;  /* 0x0000001978007c0c */ /* 0x000fe2000bfc6270 */
[----:B------:R-:W0:Y:S01]  /*39e0*/  @!P5 LDC.64 R68, c[0x0][0x3c0] ;  /* 0x0000f000ff44db82 */ /* 0x000e220000000a00 */
[----:B------:R-:W-:-:S04]  /*39f0*/  @!P3 LEA R160, P2, R130, UR24, 0x1 ;  /* 0x0000001882a0bc11 */ /* 0x000fc8000f8408ff */
[----:B------:R-:W-:Y:S02]  /*3a00*/  @!P3 LEA.HI.X R161, R130, UR22, R65, 0x1, P2 ;  /* 0x0000001682a1bc11 */ /* 0x000fe400090f0c41 */
[----:B------:R-:W-:Y:S02]  /*3a10*/  ISETP.GE.AND P2, PT, R122, UR25, PT ;  /* 0x000000197a007c0c */ /* 0x000fe4000bf46270 */
[----:B------:R-:W-:-:S03]  /*3a20*/  @!P4 MOV R137, RZ ;  /* 0x000000ff0089c202 */ /* 0x000fc60000000f00 */
[----:B------:R-:W1:Y:S01]  /*3a30*/  @!P6 LDC.64 R64, c[0x0][0x3c0] ;  /* 0x0000f000ff40eb82 */ /* 0x000e620000000a00 */
[----:B----4-:R-:W-:Y:S01]  /*3a40*/  @!P4 IMAD.WIDE.U32 R156, R66, UR8, R136 ;  /* 0x00000008429ccc25 */ /* 0x010fe2000f8e0088 */
[----:B------:R-:W-:-:S03]  /*3a50*/  PRMT R200, RZ, 0x7610, R200 ;  /* 0x00007610ffc87816 */ /* 0x000fc600000000c8 */
[----:B------:R-:W-:-:S03]  /*3a60*/  @!P4 IMAD R121, R67, UR8, R157 ;  /* 0x000000084379cc24 */ /* 0x000fc6000f8e029d */
[----:B------:R-:W4:Y:S01]  /*3a70*/  @!P2 LDC.64 R66, c[0x0][0x3c0] ;  /* 0x0000f000ff42ab82 */ /* 0x000f220000000a00 */
[----:B------:R-:W-:Y:S01]  /*3a80*/  @!P5 MOV R119, RZ ;  /* 0x000000ff0077d202 */ /* 0x000fe20000000f00 */
[----:B------:R-:W5:Y:S01]  /*3a90*/  @!P3 LDG.E.U16 R200, desc[UR28][R160.64] ;  /* 0x0000001ca0c8b981 */ /* 0x000f62000c1e1500 */
[----:B------:R-:W-:Y:S01]  /*3aa0*/  @!P4 LEA R158, P3, R156, UR24, 0x1 ;  /* 0x000000189c9ecc11 */ /* 0x000fe2000f8608ff */
[----:B0-----:R-:W-:-:S03]  /*3ab0*/  @!P5 IMAD.WIDE.U32 R130, R68, UR8, R118 ;  /* 0x000000084482dc25 */ /* 0x001fc6000f8e0076 */
[----:B------:R-:W-:Y:S02]  /*3ac0*/  @!P4 LEA.HI.X R159, R156, UR22, R121, 0x1, P3 ;  /* 0x000000169c9fcc11 */ /* 0x000fe400098f0c79 */
[----:B------:R-:W-:Y:S01]  /*3ad0*/  PRMT R202, RZ, 0x7610, R202 ;  /* 0x00007610ffca7816 */ /* 0x000fe200000000ca */
[----:B------:R-:W-:Y:S01]  /*3ae0*/  @!P5 IMAD R69, R69, UR8, R131 ;  /* 0x000000084545dc24 */ /* 0x000fe2000f8e0283 */
[----:B------:R-:W-:Y:S02]  /*3af0*/  PRMT R139, RZ, 0x7610, R139 ;  /* 0x00007610ff8b7816 */ /* 0x000fe4000000008b */
[----:B------:R-:W-:Y:S02]  /*3b00*/  @!P5 LEA R156, P3, R130, UR24, 0x1 ;  /* 0x00000018829cdc11 */ /* 0x000fe4000f8608ff */
[----:B------:R-:W-:Y:S01]  /*3b10*/  @!P6 MOV R121, RZ ;  /* 0x000000ff0079e202 */ /* 0x000fe20000000f00 */
[----:B------:R-:W5:Y:S01]  /*3b20*/  @!P4 LDG.E.U16 R202, desc[UR28][R158.64] ;  /* 0x0000001c9ecac981 */ /* 0x000f62000c1e1500 */
[----:B------:R-:W-:-:S02]  /*3b30*/  LOP3.LUT R68, R126, 0x380, RZ, 0xfc, !PT ;  /* 0x000003807e447812 */ /* 0x000fc400078efcff */
[----:B------:R-:W-:Y:S01]  /*3b40*/  PRMT R204, RZ, 0x7610, R204 ;  /* 0x00007610ffcc7816 */ /* 0x000fe200000000cc */
[----:B------:R0:W3:Y:S01]  /*3b50*/  @!P0 LDG.E.U16 R139, desc[UR28][R128.64] ;  /* 0x0000001c808b8981 */ /* 0x0000e2000c1e1500 */
[----:B------:R-:W-:Y:S01]  /*3b60*/  @!P5 LEA.HI.X R157, R130, UR22, R69, 0x1, P3 ;  /* 0x00000016829ddc11 */ /* 0x000fe200098f0c45 */
[----:B-1----:R-:W-:Y:S01]  /*3b70*/  @!P6 IMAD.WIDE.U32 R130, R64, UR8, R120 ;  /* 0x000000084082ec25 */ /* 0x002fe2000f8e0078 */
[----:B------:R-:W-:Y:S02]  /*3b80*/  ISETP.GE.AND P4, PT, R68, UR25, PT ;  /* 0x0000001944007c0c */ /* 0x000fe4000bf86270 */
[----:B------:R-:W-:Y:S01]  /*3b90*/  @!P2 MOV R123, RZ ;  /* 0x000000ff007ba202 */ /* 0x000fe20000000f00 */
[----:B------:R1:W5:Y:S01]  /*3ba0*/  @!P5 LDG.E.U16 R204, desc[UR28][R156.64] ;  /* 0x0000001c9cccd981 */ /* 0x000362000c1e1500 */
[----:B------:R-:W-:Y:S01]  /*3bb0*/  @!P6 IMAD R69, R65, UR8, R131 ;  /* 0x000000084145ec24 */ /* 0x000fe2000f8e0283 */
[----:B0-----:R-:W-:Y:S01]  /*3bc0*/  LOP3.LUT R128, R126, 0x3a0, RZ, 0xfc, !PT ;  /* 0x000003a07e807812 */ /* 0x001fe200078efcff */
[----:B----4-:R-:W-:Y:S01]  /*3bd0*/  @!P2 IMAD.WIDE.U32 R64, R66, UR8, R122 ;  /* 0x000000084240ac25 */ /* 0x010fe2000f8e007a */
[----:B------:R-:W-:-:S02]  /*3be0*/  @!P6 LEA R166, P5, R130, UR24, 0x1 ;  /* 0x0000001882a6ec11 */ /* 0x000fc4000f8a08ff */
[----:B------:R-:W-:Y:S02]  /*3bf0*/  ISETP.GE.AND P3, PT, R128, UR25, PT ;  /* 0x0000001980007c0c */ /* 0x000fe4000bf66270 */
[----:B------:R-:W-:Y:S01]  /*3c00*/  PRMT R206, RZ, 0x7610, R206 ;  /* 0x00007610ffce7816 */ /* 0x000fe200000000ce */
[----:B------:R-:W-:Y:S01]  /*3c10*/  @!P2 IMAD R67, R67, UR8, R65 ;  /* 0x000000084343ac24 */ /* 0x000fe2000f8e0241 */
[----:B------:R-:W-:Y:S01]  /*3c20*/  @!P6 LEA.HI.X R167, R130, UR22, R69, 0x1, P5 ;  /* 0x0000001682a7ec11 */ /* 0x000fe2000a8f0c45 */
[----:B------:R-:W0:Y:S01]  /*3c30*/  @!P4 LDC.64 R162, c[0x0][0x3c0] ;  /* 0x0000f000ffa2cb82 */ /* 0x000e220000000a00 */
[----:B-1----:R-:W-:Y:S02]  /*3c40*/  LOP3.LUT R156, R126, 0x3c0, RZ, 0xfc, !PT ;  /* 0x000003c07e9c7812 */ /* 0x002fe400078efcff */
[----:B------:R-:W-:Y:S01]  /*3c50*/  @!P2 LEA R164, P5, R64, UR24, 0x1 ;  /* 0x0000001840a4ac11 */ /* 0x000fe2000f8a08ff */
[----:B------:R1:W4:Y:S01]  /*3c60*/  @!P6 LDG.E.U16 R206, desc[UR28][R166.64] ;  /* 0x0000001ca6cee981 */ /* 0x000322000c1e1500 */
[----:B------:R-:W-:-:S02]  /*3c70*/  LOP3.LUT R130, R94, 0x3e0, R127, 0xfe, !PT ;  /* 0x000003e05e827812 */ /* 0x000fc400078efe7f */
[----:B------:R-:W-:Y:S01]  /*3c80*/  @!P2 LEA.HI.X R165, R64, UR22, R67, 0x1, P5 ;  /* 0x0000001640a5ac11 */ /* 0x000fe2000a8f0c43 */
[----:B------:R-:W1:Y:S01]  /*3c90*/  @!P3 LDC.64 R160, c[0x0][0x3c0] ;  /* 0x0000f000ffa0bb82 */ /* 0x000e620000000a00 */
[----:B------:R-:W-:Y:S02]  /*3ca0*/  ISETP.GE.AND P6, PT, R156, UR25, PT ;  /* 0x000000199c007c0c */ /* 0x000fe4000bfc6270 */
[----:B------:R-:W-:Y:S02]  /*3cb0*/  ISETP.GE.AND P5, PT, R130, UR25, PT ;  /* 0x0000001982007c0c */ /* 0x000fe4000bfa6270 */
[----:B------:R-:W-:-:S09]  /*3cc0*/  @!P4 MOV R69, RZ ;  /* 0x000000ff0045c202 */ /* 0x000fd20000000f00 */
[----:B------:R-:W1:Y:S01]  /*3cd0*/  @!P6 LDC.64 R66, c[0x0][0x3c0] ;  /* 0x0000f000ff42eb82 */ /* 0x000e620000000a00 */
[----:B------:R-:W-:-:S07]  /*3ce0*/  PRMT R208, RZ, 0x7610, R208 ;  /* 0x00007610ffd07816 */ /* 0x000fce00000000d0 */
[----:B------:R-:W1:Y:S01]  /*3cf0*/  @!P5 LDC.64 R64, c[0x0][0x3c0] ;  /* 0x0000f000ff40db82 */ /* 0x000e620000000a00 */
[----:B0-----:R-:W-:Y:S01]  /*3d00*/  @!P4 IMAD.WIDE.U32 R158, R162, UR8, R68 ;  /* 0x00000008a29ecc25 */ /* 0x001fe2000f8e0044 */
[----:B------:R-:W-:Y:S01]  /*3d10*/  @!P3 MOV R129, RZ ;  /* 0x000000ff0081b202 */ /* 0x000fe20000000f00 */
[----:B------:R0:W4:Y:S02]  /*3d20*/  @!P2 LDG.E.U16 R208, desc[UR28][R164.64] ;  /* 0x0000001ca4d0a981 */ /* 0x000124000c1e1500 */
[----:B------:R-:W-:Y:S01]  /*3d30*/  @!P4 IMAD R163, R163, UR8, R159 ;  /* 0x00000008a3a3cc24 */ /* 0x000fe2000f8e029f */
[----:B------:R-:W-:Y:S01]  /*3d40*/  @!P4 LEA R162, P2, R158, UR24, 0x1 ;  /* 0x000000189ea2cc11 */ /* 0x000fe2000f8408ff */
[----:B-1----:R-:W-:Y:S01]  /*3d50*/  @!P3 IMAD.WIDE.U32 R166, R160, UR8, R128 ;  /* 0x00000008a0a6bc25 */ /* 0x002fe2000f8e0080 */
[----:B------:R-:W-:Y:S02]  /*3d60*/  @!P6 MOV R157, RZ ;  /* 0x000000ff009de202 */ /* 0x000fe40000000f00 */
[----:B------:R-:W-:Y:S01]  /*3d70*/  @!P4 LEA.HI.X R163, R158, UR22, R163, 0x1, P2 ;  /* 0x000000169ea3cc11 */ /* 0x000fe200090f0ca3 */
[----:B------:R-:W-:Y:S01]  /*3d80*/  @!P3 IMAD R161, R161, UR8, R167 ;  /* 0x00000008a1a1bc24 */ /* 0x000fe2000f8e02a7 */
[----:B------:R-:W-:-:S02]  /*3d90*/  @!P3 LEA R158, P2, R166, UR24, 0x1 ;  /* 0x00000018a69ebc11 */ /* 0x000fc4000f8408ff */
[----:B------:R-:W-:Y:S02]  /*3da0*/  @!P5 MOV R131, RZ ;  /* 0x000000ff0083d202 */ /* 0x000fe40000000f00 */
[----:B------:R-:W-:Y:S01]  /*3db0*/  PRMT R210, RZ, 0x7610, R210 ;  /* 0x00007610ffd27816 */ /* 0x000fe200000000d2 */
[----:B0-----:R-:W-:Y:S01]  /*3dc0*/  @!P6 IMAD.WIDE.U32 R164, R66, UR8, R156 ;  /* 0x0000000842a4ec25 */ /* 0x001fe2000f8e009c */
[----:B------:R-:W-:-:S03]  /*3dd0*/  @!P3 LEA.HI.X R159, R166, UR22, R161, 0x1, P2 ;  /* 0x00000016a69fbc11 */ /* 0x000fc600090f0ca1 */
[----:B------:R-:W-:Y:S01]  /*3de0*/  @!P6 IMAD R69, R67, UR8, R165 ;  /* 0x000000084345ec24 */ /* 0x000fe2000f8e02a5 */
[----:B------:R-:W-:Y:S01]  /*3df0*/  PRMT R212, RZ, 0x7610, R212 ;  /* 0x00007610ffd47816 */ /* 0x000fe200000000d4 */
[----:B------:R-:W4:Y:S01]  /*3e00*/  @!P3 LDG.E.U16 R210, desc[UR28][R158.64] ;  /* 0x0000001c9ed2b981 */ /* 0x000f22000c1e1500 */
[----:B------:R-:W-:Y:S01]  /*3e10*/  @!P5 IMAD.WIDE.U32 R160, R64, UR8, R130 ;  /* 0x0000000840a0dc25 */ /* 0x000fe2000f8e0082 */
[----:B------:R-:W-:-:S03]  /*3e20*/  @!P6 LEA R64, P2, R164, UR24, 0x1 ;  /* 0x00000018a440ec11 */ /* 0x000fc6000f8408ff */
[----:B------:R-:W-:Y:S01]  /*3e30*/  @!P5 IMAD R67, R65, UR8, R161 ;  /* 0x000000084143dc24 */ /* 0x000fe2000f8e02a1 */
[----:B------:R-:W-:Y:S01]  /*3e40*/  @!P5 LEA R66, P3, R160, UR24, 0x1 ;  /* 0x00000018a042dc11 */ /* 0x000fe2000f8608ff */
[----:B------:R-:W4:Y:S01]  /*3e50*/  @!P4 LDG.E.U16 R212, desc[UR28][R162.64] ;  /* 0x0000001ca2d4c981 */ /* 0x000f22000c1e1500 */
[----:B------:R-:W-:Y:S02]  /*3e60*/  PRMT R214, RZ, 0x7610, R214 ;  /* 0x00007610ffd67816 */ /* 0x000fe400000000d6 */
[----:B------:R-:W-:Y:S02]  /*3e70*/  @!P6 LEA.HI.X R65, R164, UR22, R69, 0x1, P2 ;  /* 0x00000016a441ec11 */ /* 0x000fe400090f0c45 */
[----:B------:R-:W-:Y:S02]  /*3e80*/  PRMT R216, RZ, 0x7610, R216 ;  /* 0x00007610ffd87816 */ /* 0x000fe400000000d8 */
[----:B------:R-:W-:Y:S01]  /*3e90*/  @!P5 LEA.HI.X R67, R160, UR22, R67, 0x1, P3 ;  /* 0x00000016a043dc11 */ /* 0x000fe200098f0c43 */
[----:B------:R0:W4:Y:S04]  /*3ea0*/  @!P6 LDG.E.U16 R214, desc[UR28][R64.64] ;  /* 0x0000001c40d6e981 */ /* 0x000128000c1e1500 */
[----:B------:R1:W4:Y:S01]  /*3eb0*/  @!P5 LDG.E.U16 R216, desc[UR28][R66.64] ;  /* 0x0000001c42d8d981 */ /* 0x000322000c1e1500 */
[----:B------:R-:W0:Y:S01]  /*3ec0*/  S2R R69, SR_LANEID ;  /* 0x0000000000457919 */ /* 0x000e220000000000 */
[----:B------:R-:W1:Y:S01]  /*3ed0*/  S2UR UR27, SR_CgaCtaId ;  /* 0x00000000001b79c3 */ /* 0x000e620000008800 */
[----:B------:R-:W-:Y:S01]  /*3ee0*/  UMOV UR25, 0x400 ;  /* 0x0000040000197882 */ /* 0x000fe20000000000 */
[----:B------:R-:W-:-:S06]  /*3ef0*/  UIADD3 UR43, UPT, UPT, UR41, 0x400, URZ ;  /* 0x00000400292b7890 */ /* 0x000fcc000fffe0ff */
[----:B------:R-:W-:Y:S01]  /*3f00*/  ISETP.GE.AND P4, PT, R126, UR43, PT ;  /* 0x0000002b7e007c0c */ /* 0x000fe2000bf86270 */
[----:B-1----:R-:W-:Y:S01]  /*3f10*/  ULEA UR25, UR27, UR25, 0x18 ;  /* 0x000000191b197291 */ /* 0x002fe2000f8ec0ff */
[----:B0-----:R-:W-:-:S04]  /*3f20*/  IADD3 R64, PT, PT, R69, 0x200, RZ ;  /* 0x0000020045407810 */ /* 0x001fc80007ffe0ff */
[----:B------:R-:W-:Y:S02]  /*3f30*/  LEA.HI.SX32 R64, R64, R69, 0x1b ;  /* 0x0000004540407211 */ /* 0x000fe400078fdaff */
[----:B------:R-:W-:-:S04]  /*3f40*/  IADD3 R66, PT, PT, R69, 0x220, RZ ;  /* 0x0000022045427810 */ /* 0x000fc80007ffe0ff */
[-C--:B------:R-:W-:Y:S02]  /*3f50*/  LEA.HI.SX32 R66, R66, R69.reuse, 0x1b ;  /* 0x0000004542427211 */ /* 0x080fe400078fdaff */
[C---:B------:R-:W-:Y:S02]  /*3f60*/  IADD3 R158, PT, PT, R69.reuse, 0x240, RZ ;  /* 0x00000240459e7810 */ /* 0x040fe40007ffe0ff */
[----:B------:R-:W-:Y:S02]  /*3f70*/  LEA R162, R66, UR25, 0x1 ;  /* 0x0000001942a27c11 */ /* 0x000fe4000f8e08ff */
[----:B------:R-:W-:Y:S02]  /*3f80*/  IADD3 R66, PT, PT, R69, 0x2a0, RZ ;  /* 0x000002a045427810 */ /* 0x000fe40007ffe0ff */
[-C--:B------:R-:W-:Y:S02]  /*3f90*/  LEA.HI.SX32 R158, R158, R69.reuse, 0x1b ;  /* 0x000000459e9e7211 */ /* 0x080fe400078fdaff */
[----:B------:R-:W-:-:S02]  /*3fa0*/  LEA.HI.SX32 R66, R66, R69, 0x1b ;  /* 0x0000004542427211 */ /* 0x000fc400078fdaff */
[----:B------:R-:W-:Y:S02]  /*3fb0*/  ISETP.GE.AND P5, PT, R148, UR43, PT ;  /* 0x0000002b94007c0c */ /* 0x000fe4000bfa6270 */
[----:B------:R-:W-:Y:S02]  /*3fc0*/  LEA R166, R158, UR25, 0x1 ;  /* 0x000000199ea67c11 */ /* 0x000fe4000f8e08ff */
[C---:B------:R-:W-:Y:S02]  /*3fd0*/  IADD3 R158, PT, PT, R69.reuse, 0x2c0, RZ ;  /* 0x000002c0459e7810 */ /* 0x040fe40007ffe0ff */
[----:B------:R-:W-:Y:S02]  /*3fe0*/  IADD3 R160, PT, PT, R69, 0x260, RZ ;  /* 0x0000026045a07810 */ /* 0x000fe40007ffe0ff */
[-C--:B------:R-:W-:Y:S02]  /*3ff0*/  LEA.HI.SX32 R158, R158, R69.reuse, 0x1b ;  /* 0x000000459e9e7211 */ /* 0x080fe400078fdaff */
[----:B------:R-:W-:-:S02]  /*4000*/  LEA.HI.SX32 R160, R160, R69, 0x1b ;  /* 0x00000045a0a07211 */ /* 0x000fc400078fdaff */
[----:B------:R-:W-:Y:S02]  /*4010*/  @!P4 MOV R127, RZ ;  /* 0x000000ff007fc202 */ /* 0x000fe40000000f00 */
[----:B------:R-:W-:Y:S01]  /*4020*/  ISETP.GE.AND P6, PT, R114, UR43, PT ;  /* 0x0000002b72007c0c */ /* 0x000fe2000bfc6270 */
[----:B------:R-:W-:Y:S01]  /*4030*/  UMOV UR30, UR10 ;  /* 0x0000000a001e7c82 */ /* 0x000fe20008000000 */
[----:B------:R-:W-:Y:S01]  /*4040*/  LEA R164, R160, UR25, 0x1 ;  /* 0x00000019a0a47c11 */ /* 0x000fe2000f8e08ff */
[----:B------:R-:W-:Y:S01]  /*4050*/  UMOV UR31, UR40 ;  /* 0x00000028001f7c82 */ /* 0x000fe20008000000 */
[----:B------:R-:W-:Y:S01]  /*4060*/  IADD3 R160, PT, PT, R69, 0x2e0, RZ ;  /* 0x000002e045a07810 */ /* 0x000fe20007ffe0ff */
[----:B------:R-:W-:-:S04]  /*4070*/  UIMAD.WIDE.U32 UR30, UR8, UR32, UR30 ;  /* 0x00000020081e72a5 */ /* 0x000fc8000f8e001e */
[----:B------:R-:W-:Y:S02]  /*4080*/  UIMAD UR27, UR8, UR33, UR31 ;  /* 0x00000021081b72a4 */ /* 0x000fe4000f8e021f */
[----:B------:R-:W-:Y:S01]  /*4090*/  ULEA UR31, UP0, UR30, UR34, 0x3 ;  /* 0x000000221e1f7291 */ /* 0x000fe2000f8018ff */
[----:B------:R-:W-:-:S03]  /*40a0*/  ISETP.GE.AND P2, PT, R112, UR43, PT ;  /* 0x0000002b70007c0c */ /* 0x000fc6000bf46270 */
[----:B------:R-:W-:Y:S01]  /*40b0*/  ULEA.HI.X UR30, UR30, UR35, UR27, 0x3, UP0 ;  /* 0x000000231e1e7291 */ /* 0x000fe200080f1c1b */
[----:B------:R-:W-:Y:S02]  /*40c0*/  @!P5 MOV R161, RZ ;  /* 0x000000ff00a1d202 */ /* 0x000fe40000000f00 */
[----:B------:R-:W-:-:S03]  /*40d0*/  PRMT R121, RZ, 0x7610, R121 ;  /* 0x00007610ff797816 */ /* 0x000fc60000000079 */
[----:B------:R-:W-:Y:S02]  /*40e0*/  MOV R193, UR30 ;  /* 0x0000001e00c17c02 */ /* 0x000fe40008000f00 */
[----:B------:R-:W-:Y:S01]  /*40f0*/  PRMT R123, RZ, 0x7610, R123 ;  /* 0x00007610ff7b7816 */ /* 0x000fe2000000007b */
[----:B---3--:R-:W-:Y:S04]  /*4100*/  STS.U16 [R4], R139 ;  /* 0x0000008b04007388 */ /* 0x008fe80000000400 */
[----:B------:R-:W-:Y:S04]  /*4110*/  STS.U16 [R5+0x40], R188 ;  /* 0x000040bc05007388 */ /* 0x000fe80000000400 */
[----:B------:R-:W-:Y:S04]  /*4120*/  STS.U16 [R6+0x80], R115 ;  /* 0x0000807306007388 */ /* 0x000fe80000000400 */
[----:B------:R-:W-:Y:S04]  /*4130*/  STS.U16 [R7+0xc0], R190 ;  /* 0x0000c0be07007388 */ /* 0x000fe80000000400 */
[----:B------:R-:W-:Y:S04]  /*4140*/  STS.U16 [R8+0x100], R111 ;  /* 0x0001006f08007388 */ /* 0x000fe80000000400 */
[----:B------:R0:W-:Y:S02]  /*4150*/  STS.U16 [R9+0x140], R184 ;  /* 0x000140b809007388 */ /* 0x0001e40000000400 */
[----:B0-----:R-:W-:-:S02]  /*4160*/  LEA R184, R64, UR25, 0x1 ;  /* 0x0000001940b87c11 */ /* 0x001fc4000f8e08ff */
[----:B------:R-:W-:-:S04]  /*4170*/  IADD3 R64, PT, PT, R69, 0x280, RZ ;  /* 0x0000028045407810 */ /* 0x000fc80007ffe0ff */
[----:B------:R-:W-:Y:S01]  /*4180*/  LEA.HI.SX32 R64, R64, R69, 0x1b ;  /* 0x0000004540407211 */ /* 0x000fe200078fdaff */
[----:B------:R-:W-:Y:S03]  /*4190*/  STS.U16 [R10+0x180], R103 ;  /* 0x000180670a007388 */ /* 0x000fe60000000400 */
[----:B------:R-:W-:Y:S02]  /*41a0*/  LEA R188, R64, UR25, 0x1 ;  /* 0x0000001940bc7c11 */ /* 0x000fe4000f8e08ff */
[----:B------:R-:W0:Y:S01]  /*41b0*/  @!P4 LDC.64 R64, c[0x0][0x3e0] ;  /* 0x0000f800ff40cb82 */ /* 0x000e220000000a00 */
[----:B------:R1:W-:Y:S04]  /*41c0*/  STS.U16 [R11+0x1c0], R186 ;  /* 0x0001c0ba0b007388 */ /* 0x0003e80000000400 */
[----:B------:R-:W-:Y:S04]  /*41d0*/  STS.U16 [R12+0x200], R71 ;  /* 0x000200470c007388 */ /* 0x000fe80000000400 */
[----:B------:R-:W-:Y:S01]  /*41e0*/  STS.U16 [R13+0x240], R192 ;  /* 0x000240c00d007388 */ /* 0x000fe20000000400 */
[----:B-1----:R-:W-:-:S03]  /*41f0*/  IADD3 R186, PT, PT, R69, 0x300, RZ ;  /* 0x0000030045ba7810 */ /* 0x002fc60007ffe0ff */
[----:B------:R-:W-:Y:S04]  /*4200*/  STS.U16 [R14+0x280], R101 ;  /* 0x000280650e007388 */ /* 0x000fe80000000400 */
[----:B------:R-:W-:Y:S04]  /*4210*/  STS.U16 [R15+0x2c0], R194 ;  /* 0x0002c0c20f007388 */ /* 0x000fe80000000400 */
[----:B------:R1:W-:Y:S04]  /*4220*/  STS.U16 [R16+0x300], R99 ;  /* 0x0003006310007388 */ /* 0x0003e80000000400 */
[----:B------:R-:W-:Y:S01]  /*4230*/  STS.U16 [R17+0x340], R196 ;  /* 0x000340c411007388 */ /* 0x000fe20000000400 */
[----:B-1----:R-:W-:-:S02]  /*4240*/  LEA.HI.SX32 R99, R186, R69, 0x1b ;  /* 0x00000045ba637211 */ /* 0x002fc400078fdaff */
[----:B------:R-:W-:Y:S02]  /*4250*/  LEA R186, R66, UR25, 0x1 ;  /* 0x0000001942ba7c11 */ /* 0x000fe4000f8e08ff */
[----:B------:R-:W-:Y:S01]  /*4260*/  IADD3 R66, PT, PT, R69, 0x320, RZ ;  /* 0x0000032045427810 */ /* 0x000fe20007ffe0ff */
[----:B--2---:R-:W-:Y:S03]  /*4270*/  STS.U16 [R18+0x380], R105 ;  /* 0x0003806912007388 */ /* 0x004fe60000000400 */
[----:B------:R-:W-:Y:S01]  /*4280*/  LEA.HI.SX32 R66, R66, R69, 0x1b ;  /* 0x0000004542427211 */ /* 0x000fe200078fdaff */
[----:B------:R-:W-:Y:S01]  /*4290*/  STS.U16 [R19+0x3c0], R198 ;  /* 0x0003c0c613007388 */ /* 0x000fe20000000400 */
[----:B------:R-:W-:-:S03]  /*42a0*/  LEA R190, R158, UR25, 0x1 ;  /* 0x000000199ebe7c11 */ /* 0x000fc6000f8e08ff */
[----:B------:R-:W-:Y:S01]  /*42b0*/  STS.U16 [R184+0x400], R107 ;  /* 0x0004006bb8007388 */ /* 0x000fe20000000400 */
[----:B------:R-:W-:-:S03]  /*42c0*/  IADD3 R158, PT, PT, R69, 0x340, RZ ;  /* 0x00000340459e7810 */ /* 0x000fc60007ffe0ff */
[----:B------:R-:W-:Y:S04]  /*42d0*/  STS.U16 [R162+0x440], R109 ;  /* 0x0004406da2007388 */ /* 0x000fe80000000400 */
[----:B------:R1:W-:Y:S01]  /*42e0*/  STS.U16 [R166+0x480], R113 ;  /* 0x00048071a6007388 */ /* 0x0003e20000000400 */
[----:B0-----:R-:W-:Y:S01]  /*42f0*/  @!P4 IMAD.WIDE.U32 R126, R64, UR8, R126 ;  /* 0x00000008407ecc25 */ /* 0x001fe2000f8e007e */
[----:B------:R-:W-:Y:S02]  /*4300*/  IADD3 R64, PT, PT, R69, 0x3c0, RZ ;  /* 0x000003c045407810 */ /* 0x000fe40007ffe0ff */
[----:B-1----:R-:W-:Y:S02]  /*4310*/  LEA R113, R66, UR25, 0x1 ;  /* 0x0000001942717c11 */ /* 0x002fe4000f8e08ff */
[----:B------:R-:W0:Y:S01]  /*4320*/  @!P5 LDC.64 R66, c[0x0][0x3e0] ;  /* 0x0000f800ff42db82 */ /* 0x000e220000000a00 */
[----:B------:R-:W-:-:S02]  /*4330*/  LEA.HI.SX32 R109, R158, R69, 0x1b ;  /* 0x000000459e6d7211 */ /* 0x000fc400078fdaff */
[----:B------:R-:W-:Y:S01]  /*4340*/  IADD3 R158, PT, PT, R69, 0x3e0, RZ ;  /* 0x000003e0459e7810 */ /* 0x000fe20007ffe0ff */
[----:B------:R-:W-:Y:S01]  /*4350*/  @!P4 IMAD R65, R65, UR8, R127 ;  /* 0x000000084141cc24 */ /* 0x000fe2000f8e027f */
[-C--:B------:R-:W-:Y:S02]  /*4360*/  LEA.HI.SX32 R101, R160, R69.reuse, 0x1b ;  /* 0x00000045a0657211 */ /* 0x080fe400078fdaff */
[C---:B------:R-:W-:Y:S02]  /*4370*/  IADD3 R160, PT, PT, R69.reuse, 0x360, RZ ;  /* 0x0000036045a07810 */ /* 0x040fe40007ffe0ff */
[-C--:B------:R-:W-:Y:S02]  /*4380*/  LEA.HI.SX32 R64, R64, R69.reuse, 0x1b ;  /* 0x0000004540407211 */ /* 0x080fe400078fdaff */
[----:B------:R-:W-:Y:S02]  /*4390*/  LEA.HI.SX32 R119, R158, R69, 0x1b ;  /* 0x000000459e777211 */ /* 0x000fe400078fdaff */
[----:B------:R-:W-:-:S02]  /*43a0*/  IADD3 R192, PT, PT, R69, 0x380, RZ ;  /* 0x0000038045c07810 */ /* 0x000fc40007ffe0ff */
[----:B------:R-:W-:Y:S02]  /*43b0*/  @!P4 LEA R158, P3, R126, UR26, 0x1 ;  /* 0x0000001a7e9ecc11 */ /* 0x000fe4000f8608ff */
[----:B------:R-:W-:Y:S01]  /*43c0*/  IADD3 R194, PT, PT, R69, 0x3a0, RZ ;  /* 0x000003a045c27810 */ /* 0x000fe20007ffe0ff */
[----:B------:R1:W-:Y:S01]  /*43d0*/  STS.U16 [R164+0x4c0], R117 ;  /* 0x0004c075a4007388 */ /* 0x0003e20000000400 */
[----:B------:R-:W-:Y:S02]  /*43e0*/  LEA R101, R101, UR25, 0x1 ;  /* 0x0000001965657c11 */ /* 0x000fe4000f8e08ff */
[-C--:B------:R-:W-:Y:S01]  /*43f0*/  LEA.HI.SX32 R107, R160, R69.reuse, 0x1b ;  /* 0x00000045a06b7211 */ /* 0x080fe200078fdaff */
[----:B-----5:R2:W-:Y:S01]  /*4400*/  STS.U16 [R188+0x500], R125 ;  /* 0x0005007dbc007388 */ /* 0x0205e20000000400 */
[----:B------:R-:W-:Y:S02]  /*4410*/  LEA R99, R99, UR25, 0x1 ;  /* 0x0000001963637c11 */ /* 0x000fe4000f8e08ff */
[----:B------:R-:W-:-:S02]  /*4420*/  LEA.HI.SX32 R115, R192, R69, 0x1b ;  /* 0x00000045c0737211 */ /* 0x000fc400078fdaff */
[----:B------:R-:W-:Y:S02]  /*4430*/  @!P4 LEA.HI.X R159, R126, UR23, R65, 0x1, P3 ;  /* 0x000000177e9fcc11 */ /* 0x000fe400098f0c41 */
[----:B-1----:R-:W-:Y:S01]  /*4440*/  LEA R117, R64, UR25, 0x1 ;  /* 0x0000001940757c11 */ /* 0x002fe2000f8e08ff */
[----:B------:R-:W-:Y:S01]  /*4450*/  STS.U16 [R186+0x540], R135 ;  /* 0x00054087ba007388 */ /* 0x000fe20000000400 */
[----:B------:R-:W-:Y:S01]  /*4460*/  LEA.HI.SX32 R105, R194, R69, 0x1b ;  /* 0x00000045c2697211 */ /* 0x000fe200078fdaff */
[----:B------:R-:W1:Y:S01]  /*4470*/  @!P6 LDC.64 R64, c[0x0][0x3e0] ;  /* 0x0000f800ff40eb82 */ /* 0x000e620000000a00 */
[----:B------:R-:W-:Y:S01]  /*4480*/  LEA R109, R109, UR25, 0x1 ;  /* 0x000000196d6d7c11 */ /* 0x000fe2000f8e08ff */
[----:B------:R3:W-:Y:S01]  /*4490*/  STS.U16 [R190+0x580], R133 ;  /* 0x00058085be007388 */ /* 0x0007e20000000400 */
[----:B------:R-:W-:Y:S02]  /*44a0*/  LEA R107, R107, UR25, 0x1 ;  /* 0x000000196b6b7c11 */ /* 0x000fe4000f8e08ff */
[----:B------:R-:W-:Y:S01]  /*44b0*/  LEA R115, R115, UR25, 0x1 ;  /* 0x0000001973737c11 */ /* 0x000fe2000f8e08ff */
[----:B------:R5:W-:Y:S01]  /*44c0*/  STS.U16 [R101+0x5c0], R200 ;  /* 0x0005c0c865007388 */ /* 0x000be20000000400 */
[----:B------:R-:W-:Y:S01]  /*44d0*/  LEA R105, R105, UR25, 0x1 ;  /* 0x0000001969697c11 */ /* 0x000fe2000f8e08ff */
[----:B------:R-:W2:Y:S01]  /*44e0*/  @!P2 LDC.64 R126, c[0x0][0x3e0] ;  /* 0x0000f800ff7eab82 */ /* 0x000ea20000000a00 */
[----:B------:R-:W-:Y:S01]  /*44f0*/  @!P5 MOV R160, R148 ;  /* 0x0000009400a0d202 */ /* 0x000fe20000000f00 */
[----:B------:R-:W-:Y:S01]  /*4500*/  STS.U16 [R99+0x600], R202 ;  /* 0x000600ca63007388 */ /* 0x000fe20000000400 */
[----:B------:R-:W-:-:S02]  /*4510*/  LEA R119, R119, UR25, 0x1 ;  /* 0x0000001977777c11 */ /* 0x000fc4000f8e08ff */
[----:B------:R-:W-:Y:S01]  /*4520*/  MOV R192, UR31 ;  /* 0x0000001f00c07c02 */ /* 0x000fe20008000f00 */
[----:B------:R-:W-:Y:S01]  /*4530*/  STS.U16 [R113+0x640], R204 ;  /* 0x000640cc71007388 */ /* 0x000fe20000000400 */
[----:B0-----:R-:W-:-:S03]  /*4540*/  @!P5 IMAD.WIDE.U32 R160, R66, UR8, R160 ;  /* 0x0000000842a0dc25 */ /* 0x001fc6000f8e00a0 */
[----:B----4-:R0:W-:Y:S04]  /*4550*/  STS.U16 [R109+0x680], R206 ;  /* 0x000680ce6d007388 */ /* 0x0101e80000000400 */
[----:B------:R-:W-:Y:S04]  /*4560*/  STS.U16 [R107+0x6c0], R208 ;  /* 0x0006c0d06b007388 */ /* 0x000fe80000000400 */
[----:B------:R-:W-:Y:S04]  /*4570*/  STS.U16 [R115+0x700], R212 ;  /* 0x000700d473007388 */ /* 0x000fe80000000400 */
[----:B------:R-:W-:Y:S01]  /*4580*/  STS.U16 [R105+0x740], R210 ;  /* 0x000740d269007388 */ /* 0x000fe20000000400 */
[----:B------:R-:W-:-:S03]  /*4590*/  @!P5 IMAD R67, R67, UR8, R161 ;  /* 0x000000084343dc24 */ /* 0x000fc6000f8e02a1 */
[----:B------:R4:W-:Y:S04]  /*45a0*/  STS.U16 [R117+0x780], R214 ;  /* 0x000780d675007388 */ /* 0x0009e80000000400 */
[----:B------:R4:W-:Y:S04]  /*45b0*/  STS.U16 [R119+0x7c0], R216 ;  /* 0x0007c0d877007388 */ /* 0x0009e80000000400 */
[----:B------:R-:W4:Y:S01]  /*45c0*/  LDG.E.64 R148, desc[UR28][R192.64] ;  /* 0x0000001cc0947981 */ /* 0x000f22000c1e1b00 */
[----:B------:R-:W-:-:S03]  /*45d0*/  NOP ;  /* 0x0000000000007918 */ /* 0x000fc60000000000 */
[----:B------:R3:W4:Y:S01]  /*45e0*/  @!P4 LDG.E.U16 R121, desc[UR28][R158.64] ;  /* 0x0000001c9e79c981 */ /* 0x000722000c1e1500 */
[----:B------:R-:W-:Y:S02]  /*45f0*/  @!P5 LEA R194, P4, R160, UR26, 0x1 ;  /* 0x0000001aa0c2dc11 */ /* 0x000fe4000f8808ff */
[----:B------:R-:W-:Y:S02]  /*4600*/  ISETP.GE.AND P3, PT, R110, UR43, PT ;  /* 0x0000002b6e007c0c */ /* 0x000fe4000bf66270 */
[----:B------:R-:W-:Y:S02]  /*4610*/  @!P5 LEA.HI.X R195, R160, UR23, R67, 0x1, P4 ;  /* 0x00000017a0c3dc11 */ /* 0x000fe4000a0f0c43 */
[----:B------:R-:W-:Y:S02]  /*4620*/  @!P6 MOV R160, R114 ;  /* 0x0000007200a0e202 */ /* 0x000fe40000000f00 */
[----:B------:R-:W-:Y:S02]  /*4630*/  @!P6 MOV R161, RZ ;  /* 0x000000ff00a1e202 */ /* 0x000fe40000000f00 */
[----:B------:R-:W-:Y:S01]  /*4640*/  PRMT R196, RZ, 0x7610, R196 ;  /* 0x00007610ffc47816 */ /* 0x000fe200000000c4 */
[----:B-1----:R-:W-:-:S04]  /*4650*/  @!P6 IMAD.WIDE.U32 R160, R64, UR8, R160 ;  /* 0x0000000840a0ec25 */ /* 0x002fc8000f8e00a0 */
[----:B------:R-:W1:Y:S01]  /*4660*/  @!P3 LDC.64 R66, c[0x0][0x3e0] ;  /* 0x0000f800ff42bb82 */ /* 0x000e620000000a00 */
[----:B------:R-:W4:Y:S01]  /*4670*/  @!P5 LDG.E.U16 R196, desc[UR28][R194.64] ;  /* 0x0000001cc2c4d981 */ /* 0x000f22000c1e1500 */
[----:B------:R-:W-:Y:S01]  /*4680*/  @!P6 IMAD R65, R65, UR8, R161 ;  /* 0x000000084141ec24 */ /* 0x000fe2000f8e02a1 */
[----:B---3--:R-:W-:Y:S02]  /*4690*/  @!P6 LEA R158, P5, R160, UR26, 0x1 ;  /* 0x0000001aa09eec11 */ /* 0x008fe4000f8a08ff */
[----:B------:R-:W-:Y:S02]  /*46a0*/  ISETP.GE.AND P4, PT, R108, UR43, PT ;  /* 0x0000002b6c007c0c */ /* 0x000fe4000bf86270 */
[----:B------:R-:W-:Y:S02]  /*46b0*/  @!P6 LEA.HI.X R159, R160, UR23, R65, 0x1, P5 ;  /* 0x00000017a09fec11 */ /* 0x000fe4000a8f0c41 */
[----:B------:R-:W-:Y:S02]  /*46c0*/  @!P2 MOV R160, R112 ;  /* 0x0000007000a0a202 */ /* 0x000fe40000000f00 */
[----:B------:R-:W-:Y:S01]  /*46d0*/  @!P2 MOV R161, RZ ;  /* 0x000000ff00a1a202 */ /* 0x000fe20000000f00 */
[----:B------:R3:W4:Y:S02]  /*46e0*/  @!P6 LDG.E.U16 R123, desc[UR28][R158.64] ;  /* 0x0000001c9e7be981 */ /* 0x000724000c1e1500 */
[----:B--2---:R-:W-:Y:S01]  /*46f0*/  @!P2 IMAD.WIDE.U32 R160, R126, UR8, R160 ;  /* 0x000000087ea0ac25 */ /* 0x004fe2000f8e00a0 */
[----:B------:R-:W-:-:S03]  /*4700*/  ISETP.GE.AND P5, PT, R102, UR43, PT ;  /* 0x0000002b66007c0c */ /* 0x000fc6000bfa6270 */
[----:B------:R-:W2:Y:S01]  /*4710*/  @!P4 LDC.64 R64, c[0x0][0x3e0] ;  /* 0x0000f800ff40cb82 */ /* 0x000ea20000000a00 */
[----:B------:R-:W-:Y:S01]  /*4720*/  @!P2 IMAD R127, R127, UR8, R161 ;  /* 0x000000087f7fac24 */ /* 0x000fe2000f8e02a1 */
[C---:B------:R-:W-:Y:S02]  /*4730*/  @!P2 LEA R126, P6, R160.reuse, UR26, 0x1 ;  /* 0x0000001aa07eac11 */ /* 0x040fe4000f8c08ff */
[----:B------:R-:W-:Y:S02]  /*4740*/  @!P3 MOV R161, RZ ;  /* 0x000000ff00a1b202 */ /* 0x000fe40000000f00 */
[----:B------:R-:W-:Y:S02]  /*4750*/  @!P2 LEA.HI.X R127, R160, UR23, R127, 0x1, P6 ;  /* 0x00000017a07fac11 */ /* 0x000fe4000b0f0c7f */
[----:B------:R-:W-:Y:S02]  /*4760*/  @!P3 MOV R160, R110 ;  /* 0x0000006e00a0b202 */ /* 0x000fe40000000f00 */
[----:B------:R-:W-:Y:S01]  /*4770*/  PRMT R112, RZ, 0x7610, R112 ;  /* 0x00007610ff707816 */ /* 0x000fe20000000070 */
[----:B------:R-:W5:Y:S02]  /*4780*/  @!P5 LDC.64 R110, c[0x0][0x3e0] ;  /* 0x0000f800ff6edb82 */ /* 0x000f640000000a00 */
[----:B-1----:R-:W-:Y:S01]  /*4790*/  @!P3 IMAD.WIDE.U32 R160, R66, UR8, R160 ;  /* 0x0000000842a0bc25 */ /* 0x002fe2000f8e00a0 */
[----:B------:R-:W-:-:S02]  /*47a0*/  ISETP.GE.AND P6, PT, R106, UR43, PT ;  /* 0x0000002b6a007c0c */ /* 0x000fc4000bfc6270 */
[----:B------:R1:W4:Y:S01]  /*47b0*/  @!P2 LDG.E.U16 R112, desc[UR28][R126.64] ;  /* 0x0000001c7e70a981 */ /* 0x000322000c1e1500 */
[----:B------:R-:W-:Y:S01]  /*47c0*/  @!P3 IMAD R67, R67, UR8, R161 ;  /* 0x000000084343bc24 */ /* 0x000fe2000f8e02a1 */
[C---:B---3--:R-:W-:Y:S02]  /*47d0*/  @!P3 LEA R158, P2, R160.reuse, UR26, 0x1 ;  /* 0x0000001aa09ebc11 */ /* 0x048fe4000f8408ff */
[----:B------:R-:W-:Y:S02]  /*47e0*/  @!P4 MOV R161, RZ ;  /* 0x000000ff00a1c202 */ /* 0x000fe40000000f00 */
[----:B------:R-:W-:Y:S02]  /*47f0*/  @!P3 LEA.HI.X R159, R160, UR23, R67, 0x1, P2 ;  /* 0x00000017a09fbc11 */ /* 0x000fe400090f0c43 */
[----:B------:R-:W-:Y:S02]  /*4800*/  @!P4 MOV R160, R108 ;  /* 0x0000006c00a0c202 */ /* 0x000fe40000000f00 */
[----:B------:R-:W-:Y:S01]  /*4810*/  ISETP.GE.AND P2, PT, R70, UR43, PT ;  /* 0x0000002b46007c0c */ /* 0x000fe2000bf46270 */
[----:B------:R-:W3:Y:S01]  /*4820*/  @!P6 LDC.64 R66, c[0x0][0x3e0] ;  /* 0x0000f800ff42eb82 */ /* 0x000ee20000000a00 */
[----:B------:R-:W-:Y:S01]  /*4830*/  PRMT R125, RZ, 0x7610, R125 ;  /* 0x00007610ff7d7816 */ /* 0x000fe2000000007d */
[----:B--2---:R-:W-:Y:S01]  /*4840*/  @!P4 IMAD.WIDE.U32 R160, R64, UR8, R160 ;  /* 0x0000000840a0cc25 */ /* 0x004fe2000f8e00a0 */
[----:B------:R-:W-:-:S03]  /*4850*/  @!P5 MOV R103, RZ ;  /* 0x000000ff0067d202 */ /* 0x000fc60000000f00 */
[----:B------:R-:W-:Y:S01]  /*4860*/  @!P4 IMAD R65, R65, UR8, R161 ;  /* 0x000000084141cc24 */ /* 0x000fe2000f8e02a1 */
[----:B------:R2:W4:Y:S01]  /*4870*/  @!P3 LDG.E.U16 R125, desc[UR28][R158.64] ;  /* 0x0000001c9e7db981 */ /* 0x000522000c1e1500 */
[C---:B-1----:R-:W-:Y:S02]  /*4880*/  @!P4 LEA R126, P3, R160.reuse, UR26, 0x1 ;  /* 0x0000001aa07ecc11 */ /* 0x042fe4000f8608ff */
[----:B------:R-:W-:Y:S02]  /*4890*/  PRMT R108, RZ, 0x7610, R108 ;  /* 0x00007610ff6c7816 */ /* 0x000fe4000000006c */
[----:B------:R-:W-:Y:S02]  /*48a0*/  @!P4 LEA.HI.X R127, R160, UR23, R65, 0x1, P3 ;  /* 0x00000017a07fcc11 */ /* 0x000fe400098f0c41 */
[----:B------:R-:W1:Y:S01]  /*48b0*/  @!P2 LDC.64 R64, c[0x0][0x3e0] ;  /* 0x0000f800ff40ab82 */ /* 0x000e620000000a00 */
[----:B-----5:R-:W-:Y:S01]  /*48c0*/  @!P5 IMAD.WIDE.U32 R102, R110, UR8, R102 ;  /* 0x000000086e66dc25 */ /* 0x020fe2000f8e0066 */
[----:B------:R-:W-:Y:S01]  /*48d0*/  ISETP.GE.AND P3, PT, R140, UR43, PT ;  /* 0x0000002b8c007c0c */ /* 0x000fe2000bf66270 */
[----:B------:R5:W4:Y:S02]  /*48e0*/  @!P4 LDG.E.U16 R108, desc[UR28][R126.64] ;  /* 0x0000001c7e6cc981 */ /* 0x000b24000c1e1500 */
[----:B------:R-:W-:Y:S01]  /*48f0*/  @!P5 IMAD R111, R111, UR8, R103 ;  /* 0x000000086f6fdc24 */ /* 0x000fe2000f8e0267 */
[----:B------:R-:W-:-:S02]  /*4900*/  @!P5 LEA R110, P4, R102, UR26, 0x1 ;  /* 0x0000001a666edc11 */ /* 0x000fc4000f8808ff */
[----:B--2---:R-:W-:Y:S02]  /*4910*/  @!P6 MOV R158, R106 ;  /* 0x0000006a009ee202 */ /* 0x004fe40000000f00 */
[----:B------:R-:W-:Y:S02]  /*4920*/  @!P6 MOV R159, RZ ;  /* 0x000000ff009fe202 */ /* 0x000fe40000000f00 */
[----:B------:R-:W-:Y:S02]  /*4930*/  @!P5 LEA.HI.X R111, R102, UR23, R111, 0x1, P4 ;  /* 0x00000017666fdc11 */ /* 0x000fe4000a0f0c6f */
[----:B------:R-:W-:Y:S01]  /*4940*/  PRMT R129, RZ, 0x7610, R129 ;  /* 0x00007610ff817816 */ /* 0x000fe20000000081 */
[----:B---3--:R-:W-:Y:S01]  /*4950*/  @!P6 IMAD.WIDE.U32 R158, R66, UR8, R158 ;  /* 0x00000008429eec25 */ /* 0x008fe2000f8e009e */
[----:B------:R-:W-:Y:S01]  /*4960*/  ISETP.GE.AND P4, PT, R100, UR43, PT ;  /* 0x0000002b64007c0c */ /* 0x000fe2000bf86270 */
[----:B------:R-:W2:Y:S01]  /*4970*/  @!P3 LDC.64 R102, c[0x0][0x3e0] ;  /* 0x0000f800ff66bb82 */ /* 0x000ea20000000a00 */
[----:B------:R-:W-:Y:S01]  /*4980*/  @!P2 MOV R71, RZ ;  /* 0x000000ff0047a202 */ /* 0x000fe20000000f00 */
[----:B------:R-:W-:Y:S01]  /*4990*/  @!P6 IMAD R67, R67, UR8, R159 ;  /* 0x000000084343ec24 */ /* 0x000fe2000f8e029f */
[----:B------:R3:W4:Y:S01]  /*49a0*/  @!P5 LDG.E.U16 R129, desc[UR28][R110.64] ;  /* 0x0000001c6e81d981 */ /* 0x000722000c1e1500 */
[----:B-----5:R-:W-:-:S02]  /*49b0*/  @!P6 LEA R126, P5, R158, UR26, 0x1 ;  /* 0x0000001a9e7eec11 */ /* 0x020fc4000f8a08ff */
[----:B------:R-:W-:Y:S01]  /*49c0*/  PRMT R106, RZ, 0x7610, R106 ;  /* 0x00007610ff6a7816 */ /* 0x000fe2000000006a */
[----:B-1----:R-:W-:Y:S01]  /*49d0*/  @!P2 IMAD.WIDE.U32 R70, R64, UR8, R70 ;  /* 0x000000084046ac25 */ /* 0x002fe2000f8e0046 */
[----:B------:R-:W-:Y:S02]  /*49e0*/  @!P6 LEA.HI.X R127, R158, UR23, R67, 0x1, P5 ;  /* 0x000000179e7fec11 */ /* 0x000fe4000a8f0c43 */
[----:B------:R-:W-:Y:S02]  /*49f0*/  ISETP.GE.AND P5, PT, R98, UR43, PT ;  /* 0x0000002b62007c0c */ /* 0x000fe4000bfa6270 */
[----:B------:R-:W1:Y:S01]  /*4a00*/  @!P4 LDC.64 R66, c[0x0][0x3e0] ;  /* 0x0000f800ff42cb82 */ /* 0x000e620000000a00 */
[----:B------:R5:W4:Y:S01]  /*4a10*/  @!P6 LDG.E.U16 R106, desc[UR28][R126.64] ;  /* 0x0000001c7e6ae981 */ /* 0x000b22000c1e1500 */
[----:B------:R-:W-:Y:S01]  /*4a20*/  @!P2 IMAD R65, R65, UR8, R71 ;  /* 0x000000084141ac24 */ /* 0x000fe2000f8e0247 */
[----:B---3--:R-:W-:Y:S02]  /*4a30*/  @!P2 LEA R110, P6, R70, UR26, 0x1 ;  /* 0x0000001a466eac11 */ /* 0x008fe4000f8c08ff */
[----:B------:R-:W-:-:S02]  /*4a40*/  @!P3 MOV R71, RZ ;  /* 0x000000ff0047b202 */ /* 0x000fc40000000f00 */
[----:B------:R-:W-:Y:S02]  /*4a50*/  @!P2 LEA.HI.X R111, R70, UR23, R65, 0x1, P6 ;  /* 0x00000017466fac11 */ /* 0x000fe4000b0f0c41 */
[----:B------:R-:W-:Y:S02]  /*4a60*/  @!P3 MOV R70, R140 ;  /* 0x0000008c0046b202 */ /* 0x000fe40000000f00 */
[----:B------:R-:W-:Y:S01]  /*4a70*/  PRMT R131, RZ, 0x7610, R131 ;  /* 0x00007610ff837816 */ /* 0x000fe20000000083 */
[----:B------:R-:W3:Y:S02]  /*4a80*/  @!P5 LDC.64 R64, c[0x0][0x3e0] ;  /* 0x0000f800ff40db82 */ /* 0x000ee40000000a00 */
[----:B--2---:R-:W-:Y:S01]  /*4a90*/  @!P3 IMAD.WIDE.U32 R70, R102, UR8, R70 ;  /* 0x000000086646bc25 */ /* 0x004fe2000f8e0046 */
[----:B------:R-:W-:Y:S02]  /*4aa0*/  ISETP.GE.AND P6, PT, R124, UR43, PT ;  /* 0x0000002b7c007c0c */ /* 0x000fe4000bfc6270 */
[----:B------:R2:W4:Y:S01]  /*4ab0*/  @!P2 LDG.E.U16 R131, desc[UR28][R110.64] ;  /* 0x0000001c6e83a981 */ /* 0x000522000c1e1500 */
[----:B------:R-:W-:Y:S01]  /*4ac0*/  @!P3 IMAD R103, R103, UR8, R71 ;  /* 0x000000086767bc24 */ /* 0x000fe2000f8e0247 */
[----:B------:R-:W-:-:S02]  /*4ad0*/  @!P3 LEA R102, P2, R70, UR26, 0x1 ;  /* 0x0000001a4666bc11 */ /* 0x000fc4000f8408ff */
[----:B-----5:R-:W-:Y:S02]  /*4ae0*/  @!P4 MOV R126, R100 ;  /* 0x00000064007ec202 */ /* 0x020fe40000000f00 */
[----:B------:R-:W-:Y:S02]  /*4af0*/  @!P4 MOV R127, RZ ;  /* 0x000000ff007fc202 */ /* 0x000fe40000000f00 */
[----:B------:R-:W-:Y:S02]  /*4b00*/  PRMT R114, RZ, 0x7610, R114 ;  /* 0x00007610ff727816 */ /* 0x000fe40000000072 */
[----:B------:R-:W-:Y:S01]  /*4b10*/  @!P3 LEA.HI.X R103, R70, UR23, R103, 0x1, P2 ;  /* 0x000000174667bc11 */ /* 0x000fe200090f0c67 */
[----:B-1----:R-:W-:Y:S01]  /*4b20*/  @!P4 IMAD.WIDE.U32 R126, R66, UR8, R126 ;  /* 0x00000008427ecc25 */ /* 0x002fe2000f8e007e */
[----:B------:R-:W1:Y:S03]  /*4b30*/  @!P6 LDC.64 R70, c[0x0][0x3e0] ;  /* 0x0000f800ff46eb82 */ /* 0x000e660000000a00 */
[----:B------:R5:W4:Y:S01]  /*4b40*/  @!P3 LDG.E.U16 R114, desc[UR28][R102.64] ;  /* 0x0000001c6672b981 */ /* 0x000b22000c1e1500 */
[----:B------:R-:W-:Y:S01]  /*4b50*/  @!P4 IMAD R67, R67, UR8, R127 ;  /* 0x000000084343cc24 */ /* 0x000fe2000f8e027f */
[----:B--2---:R-:W-:-:S02]  /*4b60*/  @!P4 LEA R110, P3, R126, UR26, 0x1 ;  /* 0x0000001a7e6ecc11 */ /* 0x004fc4000f8608ff */
[----:B------:R-:W-:Y:S02]  /*4b70*/  ISETP.GE.AND P2, PT, R104, UR43, PT ;  /* 0x0000002b68007c0c */ /* 0x000fe4000bf46270 */
[----:B------:R-:W-:Y:S02]  /*4b80*/  @!P4 LEA.HI.X R111, R126, UR23, R67, 0x1, P3 ;  /* 0x000000177e6fcc11 */ /* 0x000fe400098f0c43 */
[----:B------:R-:W-:Y:S02]  /*4b90*/  @!P5 MOV R126, R98 ;  /* 0x00000062007ed202 */ /* 0x000fe40000000f00 */
[----:B------:R-:W-:Y:S02]  /*4ba0*/  @!P5 MOV R127, RZ ;  /* 0x000000ff007fd202 */ /* 0x000fe40000000f00 */
[----:B------:R-:W-:Y:S01]  /*4bb0*/  PRMT R133, RZ, 0x7610, R133 ;  /* 0x00007610ff857816 */ /* 0x000fe20000000085 */
[----:B---3--:R-:W-:-:S04]  /*4bc0*/  @!P5 IMAD.WIDE.U32 R126, R64, UR8, R126 ;  /* 0x00000008407edc25 */ /* 0x008fc8000f8e007e */
[----:B------:R-:W2:Y:S01]  /*4bd0*/  @!P2 LDC.64 R66, c[0x0][0x3e0] ;  /* 0x0000f800ff42ab82 */ /* 0x000ea20000000a00 */
[----:B------:R3:W4:Y:S01]  /*4be0*/  @!P4 LDG.E.U16 R133, desc[UR28][R110.64] ;  /* 0x0000001c6e85c981 */ /* 0x000722000c1e1500 */
[----:B------:R-:W-:Y:S01]  /*4bf0*/  @!P5 IMAD R65, R65, UR8, R127 ;  /* 0x000000084141dc24 */ /* 0x000fe2000f8e027f */
[----:B-----5:R-:W-:Y:S02]  /*4c00*/  @!P5 LEA R102, P4, R126, UR26, 0x1 ;  /* 0x0000001a7e66dc11 */ /* 0x020fe4000f8808ff */
[----:B------:R-:W-:Y:S02]  /*4c10*/  ISETP.GE.AND P3, PT, R132, UR43, PT ;  /* 0x0000002b84007c0c */ /* 0x000fe4000bf66270 */
[----:B------:R-:W-:Y:S02]  /*4c20*/  @!P5 LEA.HI.X R103, R126, UR23, R65, 0x1, P4 ;  /* 0x000000177e67dc11 */ /* 0x000fe4000a0f0c41 */
[----:B------:R-:W-:Y:S02]  /*4c30*/  @!P6 MOV R126, R124 ;  /* 0x0000007c007ee202 */ /* 0x000fe40000000f00 */
[----:B------:R-:W-:-:S02]  /*4c40*/  @!P6 MOV R127, RZ ;  /* 0x000000ff007fe202 */ /* 0x000fc40000000f00 */
[----:B------:R-:W-:Y:S01]  /*4c50*/  PRMT R98, RZ, 0x7610, R98 ;  /* 0x00007610ff627816 */ /* 0x000fe20000000062 */
[----:B-1----:R-:W-:-:S04]  /*4c60*/  @!P6 IMAD.WIDE.U32 R126, R70, UR8, R126 ;  /* 0x00000008467eec25 */ /* 0x002fc8000f8e007e */
[----:B------:R-:W1:Y:S01]  /*4c70*/  @!P3 LDC.64 R64, c[0x0][0x3e0] ;  /* 0x0000f800ff40bb82 */ /* 0x000e620000000a00 */
[----:B------:R5:W4:Y:S01]  /*4c80*/  @!P5 LDG.E.U16 R98, desc[UR28][R102.64] ;  /* 0x0000001c6662d981 */ /* 0x000b22000c1e1500 */
[----:B------:R-:W-:Y:S01]  /*4c90*/  @!P6 IMAD R71, R71, UR8, R127 ;  /* 0x000000084747ec24 */ /* 0x000fe2000f8e027f */
[----:B---3--:R-:W-:Y:S02]  /*4ca0*/  @!P6 LEA R110, P5, R126, UR26, 0x1 ;  /* 0x0000001a7e6eec11 */ /* 0x008fe4000f8a08ff */
[----:B------:R-:W-:Y:S02]  /*4cb0*/  ISETP.GE.AND P4, PT, R154, UR43, PT ;  /* 0x0000002b9a007c0c */ /* 0x000fe4000bf86270 */
[----:B------:R-:W-:Y:S02]  /*4cc0*/  @!P6 LEA.HI.X R111, R126, UR23, R71, 0x1, P5 ;  /* 0x000000177e6fec11 */ /* 0x000fe4000a8f0c47 */
[----:B------:R-:W-:Y:S02]  /*4cd0*/  @!P2 MOV R126, R104 ;  /* 0x00000068007ea202 */ /* 0x000fe40000000f00 */
[----:B------:R-:W-:-:S02]  /*4ce0*/  @!P2 MOV R127, RZ ;  /* 0x000000ff007fa202 */ /* 0x000fc40000000f00 */
[----:B------:R-:W-:Y:S01]  /*4cf0*/  PRMT R135, RZ, 0x7610, R135 ;  /* 0x00007610ff877816 */ /* 0x000fe20000000087 */
[----:B--2---:R-:W-:-:S04]  /*4d00*/  @!P2 IMAD.WIDE.U32 R126, R66, UR8, R126 ;  /* 0x00000008427eac25 */ /* 0x004fc8000f8e007e */
        /* <DEDUP_REMOVED lines=58> */
[----:B------:R-:W-:Y:S02]  /*50b0*/  PRMT R145, RZ, 0x7610, R145 ;  /* 0x00007610ff917816 */ /* 0x000fe40000000091 */
[----:B------:R-:W-:Y:S01]  /*50c0*/  ISETP.GE.AND P6, PT, R142, UR43, PT ;  /* 0x0000002b8e007c0c */ /* 0x000fe2000bfc6270 */
[----:B--2---:R-:W-:Y:S02]  /*50d0*/  @!P3 IMAD.WIDE.U32 R126, R66, UR8, R126 ;  /* 0x00000008427ebc25 */ /* 0x004fe4000f8e007e */
[----:B------:R-:W2:Y:S01]  /*50e0*/  @!P5 LDC.64 R70, c[0x0][0x3e0] ;  /* 0x0000f800ff46db82 */ /* 0x000ea20000000a00 */
[----:B------:R3:W4:Y:S01]  /*50f0*/  @!P2 LDG.E.U16 R145, desc[UR28][R110.64] ;  /* 0x0000001c6e91a981 */ /* 0x000722000c1e1500 */
[----:B------:R-:W-:Y:S01]  /*5100*/  @!P3 IMAD R67, R67, UR8, R127 ;  /* 0x000000084343bc24 */ /* 0x000fe2000f8e027f */
[----:B-----5:R-:W-:Y:S02]  /*5110*/  @!P3 LEA R102, P2, R126, UR26, 0x1 ;  /* 0x0000001a7e66bc11 */ /* 0x020fe4000f8408ff */
[----:B------:R-:W-:-:S02]  /*5120*/  @!P4 MOV R127, RZ ;  /* 0x000000ff007fc202 */ /* 0x000fc40000000f00 */
[----:B------:R-:W-:Y:S02]  /*5130*/  @!P3 LEA.HI.X R103, R126, UR23, R67, 0x1, P2 ;  /* 0x000000177e67bc11 */ /* 0x000fe400090f0c43 */
[----:B------:R-:W-:Y:S01]  /*5140*/  @!P4 MOV R126, R134 ;  /* 0x00000086007ec202 */ /* 0x000fe20000000f00 */
[----:B------:R-:W5:Y:S01]  /*5150*/  @!P6 LDC.64 R66, c[0x0][0x3e0] ;  /* 0x0000f800ff42eb82 */ /* 0x000f620000000a00 */
[----:B------:R-:W-:Y:S02]  /*5160*/  PRMT R147, RZ, 0x7610, R147 ;  /* 0x00007610ff937816 */ /* 0x000fe40000000093 */
[----:B------:R-:W-:Y:S01]  /*5170*/  ISETP.GE.AND P2, PT, R138, UR43, PT ;  /* 0x0000002b8a007c0c */ /* 0x000fe2000bf46270 */
[----:B-1----:R-:W-:-:S03]  /*5180*/  @!P4 IMAD.WIDE.U32 R126, R64, UR8, R126 ;  /* 0x00000008407ecc25 */ /* 0x002fc6000f8e007e */
[----:B------:R1:W4:Y:S01]  /*5190*/  @!P3 LDG.E.U16 R147, desc[UR28][R102.64] ;  /* 0x0000001c6693b981 */ /* 0x000322000c1e1500 */
[----:B------:R-:W-:Y:S01]  /*51a0*/  @!P4 IMAD R65, R65, UR8, R127 ;  /* 0x000000084141cc24 */ /* 0x000fe2000f8e027f */
[C---:B---3--:R-:W-:Y:S02]  /*51b0*/  @!P4 LEA R110, P3, R126.reuse, UR26, 0x1 ;  /* 0x0000001a7e6ecc11 */ /* 0x048fe4000f8608ff */
[----:B------:R-:W-:Y:S02]  /*51c0*/  @!P5 MOV R127, RZ ;  /* 0x000000ff007fd202 */ /* 0x000fe40000000f00 */
[----:B------:R-:W-:Y:S02]  /*51d0*/  @!P4 LEA.HI.X R111, R126, UR23, R65, 0x1, P3 ;  /* 0x000000177e6fcc11 */ /* 0x000fe400098f0c41 */
[----:B------:R-:W-:Y:S01]  /*51e0*/  @!P5 MOV R126, R144 ;  /* 0x00000090007ed202 */ /* 0x000fe20000000f00 */
[----:B------:R-:W3:Y:S01]  /*51f0*/  @!P2 LDC.64 R64, c[0x0][0x3e0] ;  /* 0x0000f800ff40ab82 */ /* 0x000ee20000000a00 */
[----:B------:R-:W-:-:S02]  /*5200*/  PRMT R151, RZ, 0x7610, R151 ;  /* 0x00007610ff977816 */ /* 0x000fc40000000097 */
[----:B------:R-:W-:Y:S01]  /*5210*/  ISETP.GE.AND P3, PT, R136, UR43, PT ;  /* 0x0000002b88007c0c */ /* 0x000fe2000bf66270 */
[----:B--2---:R-:W-:Y:S01]  /*5220*/  @!P5 IMAD.WIDE.U32 R126, R70, UR8, R126 ;  /* 0x00000008467edc25 */ /* 0x004fe2000f8e007e */
[----:B-1----:R-:W-:Y:S02]  /*5230*/  @!P6 MOV R102, R142 ;  /* 0x0000008e0066e202 */ /* 0x002fe40000000f00 */
[----:B------:R-:W-:Y:S01]  /*5240*/  @!P6 MOV R103, RZ ;  /* 0x000000ff0067e202 */ /* 0x000fe20000000f00 */
[----:B------:R1:W2:Y:S01]  /*5250*/  @!P4 LDG.E.U16 R151, desc[UR28][R110.64] ;  /* 0x0000001c6e97c981 */ /* 0x0002a2000c1e1500 */
[----:B------:R-:W-:Y:S01]  /*5260*/  @!P5 IMAD R71, R71, UR8, R127 ;  /* 0x000000084747dc24 */ /* 0x000fe2000f8e027f */
[----:B------:R-:W-:Y:S01]  /*5270*/  @!P5 LEA R70, P4, R126, UR26, 0x1 ;  /* 0x0000001a7e46dc11 */ /* 0x000fe2000f8808ff */
[----:B-----5:R-:W-:Y:S01]  /*5280*/  @!P6 IMAD.WIDE.U32 R102, R66, UR8, R102 ;  /* 0x000000084266ec25 */ /* 0x020fe2000f8e0066 */
[----:B------:R-:W-:Y:S02]  /*5290*/  PRMT R153, RZ, 0x7610, R153 ;  /* 0x00007610ff997816 */ /* 0x000fe40000000099 */
[----:B------:R-:W-:Y:S01]  /*52a0*/  @!P5 LEA.HI.X R71, R126, UR23, R71, 0x1, P4 ;  /* 0x000000177e47dc11 */ /* 0x000fe2000a0f0c47 */
[----:B------:R-:W-:Y:S01]  /*52b0*/  @!P6 IMAD R103, R67, UR8, R103 ;  /* 0x000000084367ec24 */ /* 0x000fe2000f8e0267 */
[----:B-1----:R-:W-:Y:S01]  /*52c0*/  @!P6 LEA R110, P4, R102, UR26, 0x1 ;  /* 0x0000001a666eec11 */ /* 0x002fe2000f8808ff */
[----:B------:R-:W1:Y:S02]  /*52d0*/  @!P3 LDC.64 R66, c[0x0][0x3e0] ;  /* 0x0000f800ff42bb82 */ /* 0x000e640000000a00 */
[----:B------:R5:W2:Y:S01]  /*52e0*/  @!P5 LDG.E.U16 R153, desc[UR28][R70.64] ;  /* 0x0000001c4699d981 */ /* 0x000aa2000c1e1500 */
[----:B------:R-:W-:-:S02]  /*52f0*/  ISETP.GE.AND P5, PT, R118, UR43, PT ;  /* 0x0000002b76007c0c */ /* 0x000fc4000bfa6270 */
[----:B------:R-:W-:Y:S02]  /*5300*/  @!P6 LEA.HI.X R111, R102, UR23, R103, 0x1, P4 ;  /* 0x00000017666fec11 */ /* 0x000fe4000a0f0c67 */
[----:B------:R-:W-:Y:S02]  /*5310*/  @!P2 MOV R102, R138 ;  /* 0x0000008a0066a202 */ /* 0x000fe40000000f00 */
[----:B------:R-:W-:Y:S02]  /*5320*/  @!P2 MOV R103, RZ ;  /* 0x000000ff0067a202 */ /* 0x000fe40000000f00 */
[----:B------:R-:W-:Y:S01]  /*5330*/  PRMT R155, RZ, 0x7610, R155 ;  /* 0x00007610ff9b7816 */ /* 0x000fe2000000009b */
[----:B---3--:R-:W-:Y:S01]  /*5340*/  @!P2 IMAD.WIDE.U32 R102, R64, UR8, R102 ;  /* 0x000000084066ac25 */ /* 0x008fe2000f8e0066 */
[----:B------:R-:W-:-:S04]  /*5350*/  ISETP.GE.AND P4, PT, R120, UR43, PT ;  /* 0x0000002b78007c0c */ /* 0x000fc8000bf86270 */
[----:B------:R3:W2:Y:S01]  /*5360*/  @!P6 LDG.E.U16 R155, desc[UR28][R110.64] ;  /* 0x0000001c6e9be981 */ /* 0x0006a2000c1e1500 */
[----:B-----5:R-:W-:Y:S01]  /*5370*/  @!P2 IMAD R71, R65, UR8, R103 ;  /* 0x000000084147ac24 */ /* 0x020fe2000f8e0267 */
[C---:B------:R-:W-:Y:S01]  /*5380*/  @!P2 LEA R126, P6, R102.reuse, UR26, 0x1 ;  /* 0x0000001a667eac11 */ /* 0x040fe2000f8c08ff */
[----:B------:R-:W5:Y:S01]  /*5390*/  @!P5 LDC.64 R64, c[0x0][0x3e0] ;  /* 0x0000f800ff40db82 */ /* 0x000f620000000a00 */
[----:B------:R-:W-:Y:S02]  /*53a0*/  @!P3 MOV R103, RZ ;  /* 0x000000ff0067b202 */ /* 0x000fe40000000f00 */
[----:B------:R-:W-:Y:S02]  /*53b0*/  @!P2 LEA.HI.X R127, R102, UR23, R71, 0x1, P6 ;  /* 0x00000017667fac11 */ /* 0x000fe4000b0f0c47 */
[----:B------:R-:W-:Y:S02]  /*53c0*/  @!P3 MOV R102, R136 ;  /* 0x000000880066b202 */ /* 0x000fe40000000f00 */
[----:B------:R-:W-:Y:S01]  /*53d0*/  ISETP.GE.AND P6, PT, R122, UR43, PT ;  /* 0x0000002b7a007c0c */ /* 0x000fe2000bfc6270 */
[----:B------:R-:W0:Y:S01]  /*53e0*/  @!P4 LDC.64 R70, c[0x0][0x3e0] ;  /* 0x0000f800ff46cb82 */ /* 0x000e220000000a00 */
[----:B------:R-:W-:Y:S01]  /*53f0*/  PRMT R116, RZ, 0x7610, R116 ;  /* 0x00007610ff747816 */ /* 0x000fe20000000074 */
[----:B-1----:R-:W-:-:S04]  /*5400*/  @!P3 IMAD.WIDE.U32 R102, R66, UR8, R102 ;  /* 0x000000084266bc25 */ /* 0x002fc8000f8e0066 */
[----:B------:R-:W-:Y:S01]  /*5410*/  @!P3 IMAD R103, R67, UR8, R103 ;  /* 0x000000084367bc24 */ /* 0x000fe2000f8e0267 */
[----:B------:R1:W2:Y:S01]  /*5420*/  @!P2 LDG.E.U16 R116, desc[UR28][R126.64] ;  /* 0x0000001c7e74a981 */ /* 0x0002a2000c1e1500 */
[----:B---3--:R-:W-:-:S04]  /*5430*/  @!P3 LEA R110, P2, R102, UR26, 0x1 ;  /* 0x0000001a666ebc11 */ /* 0x008fc8000f8408ff */
[----:B------:R-:W-:Y:S01]  /*5440*/  @!P3 LEA.HI.X R111, R102, UR23, R103, 0x1, P2 ;  /* 0x00000017666fbc11 */ /* 0x000fe200090f0c67 */
[----:B------:R-:W3:Y:S01]  /*5450*/  @!P6 LDC.64 R66, c[0x0][0x3e0] ;  /* 0x0000f800ff42eb82 */ /* 0x000ee20000000a00 */
[----:B------:R-:W-:Y:S02]  /*5460*/  @!P5 MOV R102, R118 ;  /* 0x000000760066d202 */ /* 0x000fe40000000f00 */
[----:B------:R-:W-:-:S03]  /*5470*/  @!P5 MOV R103, RZ ;  /* 0x000000ff0067d202 */ /* 0x000fc60000000f00 */
[----:B-----5:R-:W-:Y:S01]  /*5480*/  @!P5 IMAD.WIDE.U32 R102, R64, UR8, R102 ;  /* 0x000000084066dc25 */ /* 0x020fe2000f8e0066 */
[----:B------:R-:W-:-:S03]  /*5490*/  @!P4 MOV R64, R120 ;  /* 0x000000780040c202 */ /* 0x000fc60000000f00 */
[----:B------:R-:W-:Y:S01]  /*54a0*/  @!P5 IMAD R103, R65, UR8, R103 ;  /* 0x000000084167dc24 */ /* 0x000fe2000f8e0267 */
[----:B------:R-:W-:Y:S02]  /*54b0*/  @!P4 MOV R65, RZ ;  /* 0x000000ff0041c202 */ /* 0x000fe40000000f00 */
[----:B------:R-:W-:Y:S02]  /*54c0*/  PRMT R192, RZ, 0x7610, R192 ;  /* 0x00007610ffc07816 */ /* 0x000fe400000000c0 */
[----:B------:R-:W-:Y:S01]  /*54d0*/  ISETP.GE.AND P2, PT, R68, UR43, PT ;  /* 0x0000002b44007c0c */ /* 0x000fe2000bf46270 */
[----:B0-----:R-:W-:-:S03]  /*54e0*/  @!P4 IMAD.WIDE.U32 R64, R70, UR8, R64 ;  /* 0x000000084640cc25 */ /* 0x001fc6000f8e0040 */
[----:B------:R0:W5:Y:S01]  /*54f0*/  @!P3 LDG.E.U16 R192, desc[UR28][R110.64] ;  /* 0x0000001c6ec0b981 */ /* 0x000162000c1e1500 */
[C---:B------:R-:W-:Y:S01]  /*5500*/  @!P5 LEA R140, P3, R102.reuse, UR26, 0x1 ;  /* 0x0000001a668cdc11 */ /* 0x040fe2000f8608ff */
[----:B------:R-:W-:Y:S01]  /*5510*/  @!P4 IMAD R65, R71, UR8, R65 ;  /* 0x000000084741cc24 */ /* 0x000fe2000f8e0241 */
[----:B------:R-:W-:Y:S02]  /*5520*/  @!P6 MOV R70, R122 ;  /* 0x0000007a0046e202 */ /* 0x000fe40000000f00 */
[----:B------:R-:W-:Y:S02]  /*5530*/  @!P6 MOV R71, RZ ;  /* 0x000000ff0047e202 */ /* 0x000fe40000000f00 */
[----:B------:R-:W-:Y:S02]  /*5540*/  @!P5 LEA.HI.X R141, R102, UR23, R103, 0x1, P3 ;  /* 0x00000017668ddc11 */ /* 0x000fe400098f0c67 */
[----:B------:R-:W-:Y:S02]  /*5550*/  PRMT R194, RZ, 0x7610, R194 ;  /* 0x00007610ffc27816 */ /* 0x000fe400000000c2 */
[----:B-1----:R-:W-:Y:S01]  /*5560*/  @!P4 LEA R126, P3, R64, UR26, 0x1 ;  /* 0x0000001a407ecc11 */ /* 0x002fe2000f8608ff */
[----:B---3--:R-:W-:Y:S01]  /*5570*/  @!P6 IMAD.WIDE.U32 R70, R66, UR8, R70 ;  /* 0x000000084246ec25 */ /* 0x008fe2000f8e0046 */
[----:B------:R-:W-:-:S02]  /*5580*/  PRMT R198, RZ, 0x7610, R198 ;  /* 0x00007610ffc67816 */ /* 0x000fc400000000c6 */
[----:B------:R-:W-:Y:S01]  /*5590*/  @!P4 LEA.HI.X R127, R64, UR23, R65, 0x1, P3 ;  /* 0x00000017407fcc11 */ /* 0x000fe200098f0c41 */
[----:B------:R-:W3:Y:S01]  /*55a0*/  @!P5 LDG.E.U16 R194, desc[UR28][R140.64] ;  /* 0x0000001c8cc2d981 */ /* 0x000ee2000c1e1500 */
[----:B------:R-:W1:Y:S01]  /*55b0*/  @!P2 LDC.64 R64, c[0x0][0x3e0] ;  /* 0x0000f800ff40ab82 */ /* 0x000e620000000a00 */
[----:B------:R-:W-:Y:S01]  /*55c0*/  @!P6 IMAD R67, R67, UR8, R71 ;  /* 0x000000084343ec24 */ /* 0x000fe2000f8e0247 */
[----:B------:R-:W-:Y:S01]  /*55d0*/  ISETP.GE.AND P3, PT, R128, UR43, PT ;  /* 0x0000002b80007c0c */ /* 0x000fe2000bf66270 */
[----:B------:R0:W3:Y:S02]  /*55e0*/  @!P4 LDG.E.U16 R198, desc[UR28][R126.64] ;  /* 0x0000001c7ec6c981 */ /* 0x0000e4000c1e1500 */
[----:B0-----:R-:W-:Y:S02]  /*55f0*/  @!P6 LEA R110, P5, R70, UR26, 0x1 ;  /* 0x0000001a466eec11 */ /* 0x001fe4000f8a08ff */
[----:B------:R-:W-:Y:S02]  /*5600*/  ISETP.GE.AND P4, PT, R156, UR43, PT ;  /* 0x0000002b9c007c0c */ /* 0x000fe4000bf86270 */
[----:B------:R-:W-:-:S02]  /*5610*/  @!P6 LEA.HI.X R111, R70, UR23, R67, 0x1, P5 ;  /* 0x00000017466fec11 */ /* 0x000fc4000a8f0c43 */
[----:B------:R-:W-:-:S04]  /*5620*/  ISETP.GE.AND P5, PT, R130, UR43, PT ;  /* 0x0000002b82007c0c */ /* 0x000fc8000bfa6270 */
[----:B------:R-:W0:Y:S01]  /*5630*/  @!P3 LDC.64 R66, c[0x0][0x3e0] ;  /* 0x0000f800ff42bb82 */ /* 0x000e220000000a00 */
[----:B------:R-:W-:Y:S02]  /*5640*/  @!P2 MOV R126, R68 ;  /* 0x00000044007ea202 */ /* 0x000fe40000000f00 */
[----:B------:R-:W-:Y:S02]  /*5650*/  @!P2 MOV R127, RZ ;  /* 0x000000ff007fa202 */ /* 0x000fe40000000f00 */
[----:B------:R-:W-:-:S03]  /*5660*/  PRMT R200, RZ, 0x7610, R200 ;  /* 0x00007610ffc87816 */ /* 0x000fc600000000c8 */
[----:B------:R-:W0:Y:S01]  /*5670*/  @!P4 LDC.64 R70, c[0x0][0x3e0] ;  /* 0x0000f800ff46cb82 */ /* 0x000e220000000a00 */
[----:B-1----:R-:W-:Y:S02]  /*5680*/  @!P2 IMAD.WIDE.U32 R140, R64, UR8, R126 ;  /* 0x00000008408cac25 */ /* 0x002fe4000f8e007e */
[----:B------:R1:W3:Y:S05]  /*5690*/  @!P6 LDG.E.U16 R200, desc[UR28][R110.64] ;  /* 0x0000001c6ec8e981 */ /* 0x0002ea000c1e1500 */
[----:B------:R-:W4:Y:S01]  /*56a0*/  @!P5 LDC.64 R102, c[0x0][0x3e0] ;  /* 0x0000f800ff66db82 */ /* 0x000f220000000a00 */
[----:B------:R-:W-:Y:S01]  /*56b0*/  @!P2 IMAD R65, R65, UR8, R141 ;  /* 0x000000084141ac24 */ /* 0x000fe2000f8e028d */
[----:B------:R-:W-:-:S02]  /*56c0*/  @!P2 LEA R64, P6, R140, UR26, 0x1 ;  /* 0x0000001a8c40ac11 */ /* 0x000fc4000f8c08ff */
[----:B------:R-:W-:Y:S02]  /*56d0*/  PRMT R206, RZ, 0x7610, R206 ;  /* 0x00007610ffce7816 */ /* 0x000fe400000000ce */
[----:B------:R-:W-:Y:S02]  /*56e0*/  @!P2 LEA.HI.X R65, R140, UR23, R65, 0x1, P6 ;  /* 0x000000178c41ac11 */ /* 0x000fe4000b0f0c41 */
[----:B------:R-:W-:Y:S02]  /*56f0*/  @!P3 MOV R126, R128 ;  /* 0x00000080007eb202 */ /* 0x000fe40000000f00 */
[----:B------:R-:W-:Y:S01]  /*5700*/  @!P3 MOV R127, RZ ;  /* 0x000000ff007fb202 */ /* 0x000fe20000000f00 */
[----:B------:R0:W3:Y:S01]  /*5710*/  @!P2 LDG.E.U16 R206, desc[UR28][R64.64] ;  /* 0x0000001c40cea981 */ /* 0x0000e2000c1e1500 */
[----:B-1----:R-:W-:Y:S02]  /*5720*/  @!P4 MOV R110, R156 ;  /* 0x0000009c006ec202 */ /* 0x002fe40000000f00 */
[----:B------:R-:W-:Y:S01]  /*5730*/  @!P4 MOV R111, RZ ;  /* 0x000000ff006fc202 */ /* 0x000fe20000000f00 */
[----:B0-----:R-:W-:Y:S01]  /*5740*/  @!P3 IMAD.WIDE.U32 R126, R66, UR8, R126 ;  /* 0x00000008427ebc25 */ /* 0x001fe2000f8e007e */
[----:B------:R-:W-:-:S02]  /*5750*/  @!P5 MOV R64, R130 ;  /* 0x000000820040d202 */ /* 0x000fc40000000f00 */
[----:B------:R-:W-:Y:S01]  /*5760*/  @!P5 MOV R65, RZ ;  /* 0x000000ff0041d202 */ /* 0x000fe20000000f00 */
[----:B------:R-:W-:Y:S01]  /*5770*/  @!P4 IMAD.WIDE.U32 R110, R70, UR8, R110 ;  /* 0x00000008466ecc25 */ /* 0x000fe2000f8e006e */
[----:B------:R-:W-:-:S03]  /*5780*/  @!P3 LEA R66, P2, R126, UR26, 0x1 ;  /* 0x0000001a7e42bc11 */ /* 0x000fc6000f8408ff */
[----:B------:R-:W-:Y:S02]  /*5790*/  @!P3 IMAD R67, R67, UR8, R127 ;  /* 0x000000084343bc24 */ /* 0x000fe4000f8e027f */
[----:B----4-:R-:W-:Y:S01]  /*57a0*/  @!P5 IMAD.WIDE.U32 R140, R102, UR8, R64 ;  /* 0x00000008668cdc25 */ /* 0x010fe2000f8e0040 */
[----:B------:R-:W-:Y:S02]  /*57b0*/  @!P4 LEA R64, P6, R110, UR26, 0x1 ;  /* 0x0000001a6e40cc11 */ /* 0x000fe4000f8c08ff */
[----:B------:R-:W-:Y:S01]  /*57c0*/  @!P3 LEA.HI.X R67, R126, UR23, R67, 0x1, P2 ;  /* 0x000000177e43bc11 */ /* 0x000fe200090f0c43 */
[----:B------:R-:W-:Y:S01]  /*57d0*/  @!P4 IMAD R71, R71, UR8, R111 ;  /* 0x000000084747cc24 */ /* 0x000fe2000f8e026f */
[----:B------:R-:W-:Y:S01]  /*57e0*/  @!P5 LEA R70, P2, R140, UR26, 0x1 ;  /* 0x0000001a8c46dc11 */ /* 0x000fe2000f8408ff */
[----:B------:R-:W-:Y:S01]  /*57f0*/  @!P5 IMAD R103, R103, UR8, R141 ;  /* 0x000000086767dc24 */ /* 0x000fe2000f8e028d */
[----:B------:R-:W-:Y:S02]  /*5800*/  PRMT R214, RZ, 0x7610, R214 ;  /* 0x00007610ffd67816 */ /* 0x000fe400000000d6 */
[----:B------:R-:W-:-:S02]  /*5810*/  PRMT R212, RZ, 0x7610, R212 ;  /* 0x00007610ffd47816 */ /* 0x000fc400000000d4 */
[----:B------:R-:W-:Y:S02]  /*5820*/  @!P4 LEA.HI.X R65, R110, UR23, R71, 0x1, P6 ;  /* 0x000000176e41cc11 */ /* 0x000fe4000b0f0c47 */
[----:B------:R-:W-:Y:S01]  /*5830*/  PRMT R216, RZ, 0x7610, R216 ;  /* 0x00007610ffd87816 */ /* 0x000fe200000000d8 */
[----:B------:R-:W4:Y:S01]  /*5840*/  @!P3 LDG.E.U16 R214, desc[UR28][R66.64] ;  /* 0x0000001c42d6b981 */ /* 0x000f22000c1e1500 */
[----:B------:R-:W-:-:S03]  /*5850*/  @!P5 LEA.HI.X R71, R140, UR23, R103, 0x1, P2 ;  /* 0x000000178c47dc11 */ /* 0x000fc600090f0c67 */
[----:B------:R0:W4:Y:S04]  /*5860*/  @!P4 LDG.E.U16 R212, desc[UR28][R64.64] ;  /* 0x0000001c40d4c981 */ /* 0x000128000c1e1500 */
[----:B------:R1:W4:Y:S01]  /*5870*/  @!P5 LDG.E.U16 R216, desc[UR28][R70.64] ;  /* 0x0000001c46d8d981 */ /* 0x000322000c1e1500 */
[----:B------:R-:W-:-:S13]  /*5880*/  R2UR UR43, R149 ;  /* 0x00000000952b72ca */ /* 0x000fda00000e0000 */
[----:B0-----:R-:W-:-:S04]  /*5890*/  FMUL.FTZ R64, R172, UR43 ;  /* 0x0000002bac407c20 */ /* 0x001fc80008410000 */
[----:B------:R-:W-:Y:S01]  /*58a0*/  FMUL.RZ R65, R64, 0.15915493667125701904 ;  /* 0x3e22f98340417820 */ /* 0x000fe2000040c000 */
[----:B------:R-:W-:Y:S01]  /*58b0*/  FMUL.FTZ R64, R169, UR43 ;  /* 0x0000002ba9407c20 */ /* 0x000fe20008410000 */
[----:B------:R-:W-:-:S03]  /*58c0*/  FMUL.FTZ R66, R97, UR43 ;  /* 0x0000002b61427c20 */ /* 0x000fc60008410000 */
[----:B------:R-:W-:Y:S01]  /*58d0*/  FMUL.RZ R67, R64, 0.15915493667125701904 ;  /* 0x3e22f98340437820 */ /* 0x000fe2000040c000 */
[----:B------:R-:W-:Y:S01]  /*58e0*/  FMUL.FTZ R64, R176, UR43 ;  /* 0x0000002bb0407c20 */ /* 0x000fe20008410000 */
[----:B------:R-:W-:-:S03]  /*58f0*/  FMUL.RZ R66, R66, 0.15915493667125701904 ;  /* 0x3e22f98342427820 */ /* 0x000fc6000040c000 */
[----:B-1----:R-:W-:Y:S01]  /*5900*/  FMUL.RZ R70, R64, 0.15915493667125701904 ;  /* 0x3e22f98340467820 */ /* 0x002fe2000040c000 */
[----:B------:R-:W-:Y:S01]  /*5910*/  FMUL.FTZ R64, R171, UR43 ;  /* 0x0000002bab407c20 */ /* 0x000fe20008410000 */
        /* <DEDUP_REMOVED lines=18> */
[----:B------:R-:W-:Y:S01]  /*5a40*/  MOV R213, UR31 ;  /* 0x0000001f00d57c02 */ /* 0x000fe20008000f00 */
[----:B0-----:R-:W-:Y:S01]  /*5a50*/  FMUL.RZ R70, R64, 0.15915493667125701904 ;  /* 0x3e22f98340467820 */ /* 0x001fe2000040c000 */
[----:B------:R-:W-:-:S04]  /*5a60*/  FMUL.FTZ R64, R175, UR43 ;  /* 0x0000002baf407c20 */ /* 0x000fc80008410000 */
[----:B------:R-:W-:Y:S08]  /*5a70*/  MUFU.SIN R167, R66 ;  /* 0x0000004200a77308 */ /* 0x000ff00000000400 */
[----:B------:R0:W-:Y:S01]  /*5a80*/  MUFU.COS R179, R66 ;  /* 0x0000004200b37308 */ /* 0x0001e20000000000 */
[----:B------:R-:W-:Y:S01]  /*5a90*/  FMUL.FTZ R213, R213, 1.4426950216293334961 ;  /* 0x3fb8aa3bd5d57820 */ /* 0x000fe20000410000 */
[----:B0-----:R-:W-:Y:S01]  /*5aa0*/  FMUL.RZ R66, R64, 0.15915493667125701904 ;  /* 0x3e22f98340427820 */ /* 0x001fe2000040c000 */
[----:B------:R-:W-:-:S05]  /*5ab0*/  FMUL.FTZ R64, R182, UR43 ;  /* 0x0000002bb6407c20 */ /* 0x000fca0008410000 */
[----:B------:R-:W-:Y:S01]  /*5ac0*/  MUFU.SIN R159, R118 ;  /* 0x00000076009f7308 */ /* 0x000fe20000000400 */
[----:B------:R-:W-:Y:S01]  /*5ad0*/  FMUL.RZ R71, R64, 0.15915493667125701904 ;  /* 0x3e22f98340477820 */ /* 0x000fe2000040c000 */
[----:B------:R-:W-:-:S06]  /*5ae0*/  FMUL.FTZ R64, R177, UR43 ;  /* 0x0000002bb1407c20 */ /* 0x000fcc0008410000 */
[----:B------:R0:W-:Y:S01]  /*5af0*/  MUFU.COS R160, R118 ;  /* 0x0000007600a07308 */ /* 0x0001e20000000000 */
[----:B------:R-:W-:Y:S01]  /*5b00*/  FMUL.RZ R195, R64, 0.15915493667125701904 ;  /* 0x3e22f98340c37820 */ /* 0x000fe2000040c000 */
[----:B------:R-:W-:Y:S01]  /*5b10*/  FMUL.FTZ R64, R93, R213 ;  /* 0x000000d55d407220 */ /* 0x000fe20000410000 */
[----:B0-----:R-:W-:Y:S01]  /*5b20*/  FMUL.RZ R118, R102, 0.15915493667125701904 ;  /* 0x3e22f98366767820 */ /* 0x001fe2000040c000 */
[----:B------:R-:W-:Y:S01]  /*5b30*/  FMUL.FTZ R102, R170, UR43 ;  /* 0x0000002baa667c20 */ /* 0x000fe20008410000 */
[----:B------:R-:W-:-:S03]  /*5b40*/  FMUL.FTZ R68, R168, UR43 ;  /* 0x0000002ba8447c20 */ /* 0x000fc60008410000 */
[----:B------:R-:W-:Y:S01]  /*5b50*/  FMUL.RZ R102, R102, 0.15915493667125701904 ;  /* 0x3e22f98366667820 */ /* 0x000fe2000040c000 */
[----:B------:R-:W-:Y:S01]  /*5b60*/  MUFU.SIN R181, R65 ;  /* 0x0000004100b57308 */ /* 0x000fe20000000400 */
[----:B------:R-:W-:-:S07]  /*5b70*/  FMUL.RZ R110, R68, 0.15915493667125701904 ;  /* 0x3e22f983446e7820 */ /* 0x000fce000040c000 */
[----:B------:R-:W-:Y:S08]  /*5b80*/  MUFU.SIN R150, R102 ;  /* 0x0000006600967308 */ /* 0x000ff00000000400 */
[----:B------:R0:W-:Y:S08]  /*5b90*/  MUFU.COS R152, R102 ;  /* 0x0000006600987308 */ /* 0x0001f00000000000 */
[----:B------:R1:W-:Y:S01]  /*5ba0*/  MUFU.COS R183, R65 ;  /* 0x0000004100b77308 */ /* 0x0003e20000000000 */
[-C--:B0-----:R-:W-:Y:S01]  /*5bb0*/  FMUL.FTZ R102, R169, R213.reuse ;  /* 0x000000d5a9667220 */ /* 0x081fe20000410000 */
[----:B-1----:R-:W-:-:S06]  /*5bc0*/  FMUL.FTZ R65, R168, R213 ;  /* 0x000000d5a8417220 */ /* 0x002fcc0000410000 */
[----:B------:R-:W0:Y:S08]  /*5bd0*/  MUFU.EX2 R64, R64 ;  /* 0x0000004000407308 */ /* 0x000e300000000800 */
[----:B------:R-:W-:Y:S08]  /*5be0*/  MUFU.SIN R68, R110 ;  /* 0x0000006e00447308 */ /* 0x000ff00000000400 */
[----:B------:R1:W-:Y:S08]  /*5bf0*/  MUFU.COS R158, R110 ;  /* 0x0000006e009e7308 */ /* 0x0003f00000000000 */
[----:B------:R-:W2:Y:S08]  /*5c00*/  MUFU.EX2 R65, R65 ;  /* 0x0000004100417308 */ /* 0x000eb00000000800 */
[----:B------:R-:W5:Y:S01]  /*5c10*/  MUFU.EX2 R102, R102 ;  /* 0x0000006600667308 */ /* 0x000f620000000800 */
[-C--:B-1----:R-:W-:Y:S01]  /*5c20*/  FMUL.FTZ R110, R176, R213.reuse ;  /* 0x000000d5b06e7220 */ /* 0x082fe20000410000 */
[-C--:B------:R-:W-:Y:S01]  /*5c30*/  FMUL.FTZ R120, R178, R213.reuse ;  /* 0x000000d5b2787220 */ /* 0x080fe20000410000 */
[----:B------:R-:W-:Y:S01]  /*5c40*/  FMUL.FTZ R122, R173, R213 ;  /* 0x000000d5ad7a7220 */ /* 0x000fe20000410000 */
[C---:B0-----:R-:W-:Y:S01]  /*5c50*/  FMUL.FTZ R160, R64.reuse, R160 ;  /* 0x000000a040a07220 */ /* 0x041fe20000410000 */
[----:B------:R-:W-:-:S03]  /*5c60*/  FMUL.FTZ R159, R64, R159 ;  /* 0x0000009f409f7220 */ /* 0x000fc60000410000 */
[----:B------:R-:W-:Y:S01]  /*5c70*/  MUFU.SIN R103, R118 ;  /* 0x0000007600677308 */ /* 0x000fe20000000400 */
[-C--:B------:R-:W-:Y:S01]  /*5c80*/  FMUL.FTZ R124, R180, R213.reuse ;  /* 0x000000d5b47c7220 */ /* 0x080fe20000410000 */
[-C--:B------:R-:W-:Y:S01]  /*5c90*/  FMUL.FTZ R126, R175, R213.reuse ;  /* 0x000000d5af7e7220 */ /* 0x080fe20000410000 */
[-C--:B------:R-:W-:Y:S01]  /*5ca0*/  FMUL.FTZ R128, R182, R213.reuse ;  /* 0x000000d5b6807220 */ /* 0x080fe20000410000 */
[----:B------:R-:W-:-:S04]  /*5cb0*/  FMUL.FTZ R64, R177, R213 ;  /* 0x000000d5b1407220 */ /* 0x000fc80000410000 */
[----:B------:R0:W-:Y:S01]  /*5cc0*/  MUFU.COS R111, R118 ;  /* 0x00000076006f7308 */ /* 0x0001e20000000000 */
[----:B--2---:R-:W-:-:S07]  /*5cd0*/  FMUL.FTZ R158, R65, R158 ;  /* 0x0000009e419e7220 */ /* 0x004fce0000410000 */
[----:B------:R-:W-:Y:S01]  /*5ce0*/  MUFU.SIN R208, R66 ;  /* 0x0000004200d07308 */ /* 0x000fe20000000400 */
[----:B0-----:R-:W-:-:S07]  /*5cf0*/  FMUL.FTZ R118, R171, R213 ;  /* 0x000000d5ab767220 */ /* 0x001fce0000410000 */
[----:B------:R0:W-:Y:S01]  /*5d00*/  MUFU.COS R210, R66 ;  /* 0x0000004200d27308 */ /* 0x0001e20000000000 */
[----:B------:R-:W-:Y:S01]  /*5d10*/  FMUL.FTZ R157, R65, R68 ;  /* 0x00000044419d7220 */ /* 0x000fe20000410000 */
[----:B-----5:R-:W-:-:S06]  /*5d20*/  FMUL.FTZ R142, R102, R161 ;  /* 0x000000a1668e7220 */ /* 0x020fcc0000410000 */
[----:B------:R-:W-:Y:S01]  /*5d30*/  MUFU.SIN R185, R67 ;  /* 0x0000004300b97308 */ /* 0x000fe20000000400 */
[----:B0-----:R-:W-:Y:S01]  /*5d40*/  FMUL.FTZ R66, R95, R213 ;  /* 0x000000d55f427220 */ /* 0x001fe20000410000 */
[----:B------:R-:W-:-:S06]  /*5d50*/  FMUL.FTZ R141, R102, R141 ;  /* 0x0000008d668d7220 */ /* 0x000fcc0000410000 */
        /* <DEDUP_REMOVED lines=8> */
[----:B------:R-:W0:Y:S08]  /*5de0*/  MUFU.EX2 R66, R66 ;  /* 0x0000004200427308 */ /* 0x000e300000000800 */
[----:B------:R-:W1:Y:S08]  /*5df0*/  MUFU.EX2 R110, R110 ;  /* 0x0000006e006e7308 */ /* 0x000e700000000800 */
[----:B------:R-:W2:Y:S08]  /*5e00*/  MUFU.EX2 R118, R118 ;  /* 0x0000007600767308 */ /* 0x000eb00000000800 */
[----:B------:R-:W5:Y:S08]  /*5e10*/  MUFU.EX2 R120, R120 ;  /* 0x0000007800787308 */ /* 0x000f700000000800 */
[----:B------:R-:W3:Y:S08]  /*5e20*/  MUFU.EX2 R122, R122 ;  /* 0x0000007a007a7308 */ /* 0x000ef00000000800 */
[----:B------:R-:W-:Y:S08]  /*5e30*/  MUFU.COS R222, R195 ;  /* 0x000000c300de7308 */ /* 0x000ff00000000000 */
[----:B------:R-:W4:Y:S08]  /*5e40*/  MUFU.EX2 R67, R67 ;  /* 0x0000004300437308 */ /* 0x000f300000000800 */
[----:B------:R-:W4:Y:S08]  /*5e50*/  MUFU.EX2 R70, R70 ;  /* 0x0000004600467308 */ /* 0x000f300000000800 */
[----:B------:R-:W4:Y:S08]  /*5e60*/  MUFU.EX2 R71, R71 ;  /* 0x0000004700477308 */ /* 0x000f300000000800 */
[----:B------:R-:W4:Y:S08]  /*5e70*/  MUFU.EX2 R189, R124 ;  /* 0x0000007c00bd7308 */ /* 0x000f300000000800 */
[----:B------:R-:W4:Y:S08]  /*5e80*/  MUFU.EX2 R191, R126 ;  /* 0x0000007e00bf7308 */ /* 0x000f300000000800 */
[----:B------:R-:W4:Y:S08]  /*5e90*/  MUFU.EX2 R193, R128 ;  /* 0x0000008000c17308 */ /* 0x000f300000000800 */
[----:B------:R0:W4:Y:S08]  /*5ea0*/  MUFU.EX2 R65, R64 ;  /* 0x0000004000417308 */ /* 0x0001300000000800 */
[----:B------:R-:W4:Y:S01]  /*5eb0*/  MUFU.SIN R102, R195 ;  /* 0x000000c300667308 */ /* 0x000f220000000400 */
[----:B0-----:R-:W-:-:S04]  /*5ec0*/  SHF.L.U32 R64, R69, 0x5, RZ ;  /* 0x0000000545407819 */ /* 0x001fc800000006ff */
[----:B------:R-:W-:Y:S01]  /*5ed0*/  LEA.HI.SX32 R211, R64, R64, 0x1b ;  /* 0x0000004040d37211 */ /* 0x000fe200078fdaff */
[----:B------:R-:W-:-:S03]  /*5ee0*/  FMUL.FTZ R156, R66, R111 ;  /* 0x0000006f429c7220 */ /* 0x000fc60000410000 */
[----:B------:R-:W-:Y:S01]  /*5ef0*/  LEA R211, R211, UR25, 0x1 ;  /* 0x00000019d3d37c11 */ /* 0x000fe2000f8e08ff */
[----:B------:R-:W-:Y:S01]  /*5f00*/  FMUL.FTZ R154, R66, R103 ;  /* 0x00000067429a7220 */ /* 0x000fe20000410000 */
[C---:B-1----:R-:W-:Y:S01]  /*5f10*/  FMUL.FTZ R140, R110.reuse, R165 ;  /* 0x000000a56e8c7220 */ /* 0x042fe20000410000 */
[----:B------:R-:W-:Y:S01]  /*5f20*/  FMUL.FTZ R138, R110, R163 ;  /* 0x000000a36e8a7220 */ /* 0x000fe20000410000 */
[C---:B--2---:R-:W-:Y:S01]  /*5f30*/  FMUL.FTZ R136, R118.reuse, R179 ;  /* 0x000000b376887220 */ /* 0x044fe20000410000 */
        /* <DEDUP_REMOVED lines=19> */
[----:B------:R-:W0:Y:S04]  /*6070*/  LDS.U16 R210, [R211] ;  /* 0x00000000d3d27984 */ /* 0x000e280000000400 */
        /* <DEDUP_REMOVED lines=30> */
[----:B------:R-:W2:Y:S04]  /*6260*/  LDS.U16 R64, [R211+0x3e] ;  /* 0x00003e00d3407984 */ /* 0x000ea80000000400 */
[----:B------:R-:W-:Y:S04]  /*6270*/  STS.U16 [R4+0x840], R121 ;  /* 0x0008407904007388 */ /* 0x000fe80000000400 */
[----:B------:R3:W-:Y:S04]  /*6280*/  STS.U16 [R5+0x880], R196 ;  /* 0x000880c405007388 */ /* 0x0007e80000000400 */
[----:B------:R-:W-:Y:S04]  /*6290*/  STS.U16 [R6+0x8c0], R123 ;  /* 0x0008c07b06007388 */ /* 0x000fe80000000400 */
[----:B------:R-:W-:Y:S04]  /*62a0*/  STS.U16 [R7+0x900], R112 ;  /* 0x0009007007007388 */ /* 0x000fe80000000400 */
[----:B------:R-:W-:Y:S04]  /*62b0*/  STS.U16 [R8+0x940], R125 ;  /* 0x0009407d08007388 */ /* 0x000fe80000000400 */
[----:B------:R-:W-:Y:S01]  /*62c0*/  STS.U16 [R9+0x980], R108 ;  /* 0x0009806c09007388 */ /* 0x000fe20000000400 */
[----:B------:R-:W-:-:S03]  /*62d0*/  FMUL.FTZ R215, R96, UR43 ;  /* 0x0000002b60d77c20 */ /* 0x000fc60008410000 */
[----:B------:R-:W-:Y:S04]  /*62e0*/  STS.U16 [R10+0x9c0], R129 ;  /* 0x0009c0810a007388 */ /* 0x000fe80000000400 */
[----:B------:R-:W-:Y:S01]  /*62f0*/  STS.U16 [R11+0xa00], R106 ;  /* 0x000a006a0b007388 */ /* 0x000fe20000000400 */
[----:B------:R-:W-:-:S03]  /*6300*/  FMUL.FTZ R213, R96, R213 ;  /* 0x000000d560d57220 */ /* 0x000fc60000410000 */
[----:B------:R-:W-:Y:S01]  /*6310*/  STS.U16 [R12+0xa40], R131 ;  /* 0x000a40830c007388 */ /* 0x000fe20000000400 */
[----:B------:R-:W-:-:S03]  /*6320*/  USHF.L.U32 UR30, UR19, 0x8, URZ ;  /* 0x00000008131e7899 */ /* 0x000fc600080006ff */
[----:B------:R-:W-:Y:S01]  /*6330*/  STS.U16 [R13+0xa80], R114 ;  /* 0x000a80720d007388 */ /* 0x000fe20000000400 */
[----:B------:R-:W-:-:S03]  /*6340*/  FMUL.RZ R215, R215, 0.15915493667125701904 ;  /* 0x3e22f983d7d77820 */ /* 0x000fc6000040c000 */
[----:B------:R-:W-:Y:S04]  /*6350*/  STS.U16 [R14+0xac0], R133 ;  /* 0x000ac0850e007388 */ /* 0x000fe80000000400 */
[----:B------:R-:W-:Y:S01]  /*6360*/  STS.U16 [R15+0xb00], R98 ;  /* 0x000b00620f007388 */ /* 0x000fe20000000400 */
[----:B------:R-:W-:-:S03]  /*6370*/  UIADD3 UR27, UPT, UPT, UR30, -0x100, URZ ;  /* 0xffffff001e1b7890 */ /* 0x000fc6000fffe0ff */
[----:B------:R-:W-:Y:S04]  /*6380*/  STS.U16 [R16+0xb40], R135 ;  /* 0x000b408710007388 */ /* 0x000fe80000000400 */
[----:B------:R4:W-:Y:S01]  /*6390*/  STS.U16 [R17+0xb80], R100 ;  /* 0x000b806411007388 */ /* 0x0009e20000000400 */
[----:B---3--:R-:W-:Y:S03]  /*63a0*/  MUFU.COS R196, R215 ;  /* 0x000000d700c47308 */ /* 0x008fe60000000000 */
[----:B------:R-:W-:Y:S04]  /*63b0*/  STS.U16 [R18+0xbc0], R137 ;  /* 0x000bc08912007388 */ /* 0x000fe80000000400 */
[----:B------:R3:W-:Y:S01]  /*63c0*/  STS.U16 [R19+0xc00], R104 ;  /* 0x000c006813007388 */ /* 0x0007e20000000400 */
[----:B------:R-:W5:Y:S03]  /*63d0*/  MUFU.EX2 R213, R213 ;  /* 0x000000d500d57308 */ /* 0x000f660000000800 */
[----:B------:R-:W-:Y:S01]  /*63e0*/  STS.U16 [R184+0xc40], R139 ;  /* 0x000c408bb8007388 */ /* 0x000fe20000000400 */
[----:B------:R-:W-:-:S03]  /*63f0*/  ULOP3.LUT UR27, UR27, 0x100, URZ, 0xc0, !UPT ;  /* 0x000001001b1b7892 */ /* 0x000fc6000f8ec0ff */
[----:B------:R-:W-:Y:S01]  /*6400*/  STS.U16 [R162+0xc80], R143 ;  /* 0x000c808fa2007388 */ /* 0x000fe20000000400 */
[----:B----4-:R-:W4:Y:S03]  /*6410*/  MUFU.SIN R100, R215 ;  /* 0x000000d700647308 */ /* 0x010f260000000400 */
[----:B------:R-:W-:Y:S04]  /*6420*/  STS.U16 [R166+0xcc0], R145 ;  /* 0x000cc091a6007388 */ /* 0x000fe80000000400 */
[----:B------:R-:W-:Y:S01]  /*6430*/  STS.U16 [R164+0xd00], R147 ;  /* 0x000d0093a4007388 */ /* 0x000fe20000000400 */
[----:B------:R-:W-:-:S03]  /*6440*/  UIADD3 UR27, UPT, UPT, UR27, UR8, URZ ;  /* 0x000000081b1b7290 */ /* 0x000fc6000fffe0ff */
[----:B------:R-:W-:Y:S04]  /*6450*/  STS.U16 [R188+0xd40], R151 ;  /* 0x000d4097bc007388 */ /* 0x000fe80000000400 */
[----:B------:R-:W-:Y:S01]  /*6460*/  STS.U16 [R186+0xd80], R153 ;  /* 0x000d8099ba007388 */ /* 0x000fe20000000400 */
[----:B------:R-:W-:-:S03]  /*6470*/  ISETP.NE.AND P2, PT, R3, RZ, PT ;  /* 0x000000ff0300720c */ /* 0x000fc60003f45270 */
[----:B------:R-:W-:Y:S01]  /*6480*/  STS.U16 [R190+0xdc0], R155 ;  /* 0x000dc09bbe007388 */ /* 0x000fe20000000400 */
[----:B---3--:R-:W-:-:S03]  /*6490*/  IADD3 R104, PT, PT, R3, 0x200, RZ ;  /* 0x0000020003687810 */ /* 0x008fc60007ffe0ff */
[----:B------:R3:W-:Y:S04]  /*64a0*/  STS.U16 [R101+0xe00], R116 ;  /* 0x000e007465007388 */ /* 0x0007e80000000400 */
[----:B------:R4:W-:Y:S04]  /*64b0*/  STS.U16 [R99+0xe40], R192 ;  /* 0x000e40c063007388 */ /* 0x0009e80000000400 */
[----:B------:R-:W-:Y:S04]  /*64c0*/  STS.U16 [R113+0xe80], R194 ;  /* 0x000e80c271007388 */ /* 0x000fe80000000400 */
[----:B------:R-:W-:Y:S01]  /*64d0*/  STS.U16 [R109+0xec0], R198 ;  /* 0x000ec0c66d007388 */ /* 0x000fe20000000400 */
[----:B---3--:R-:W-:-:S03]  /*64e0*/  SEL R101, R104, UR27, P2 ;  /* 0x0000001b68657c07 */ /* 0x008fc60009000000 */
[----:B------:R3:W-:Y:S04]  /*64f0*/  STS.U16 [R107+0xf00], R200 ;  /* 0x000f00c86b007388 */ /* 0x0007e80000000400 */
[----:B------:R0:W-:Y:S04]  /*6500*/  STS.U16 [R115+0xf40], R206 ;  /* 0x000f40ce73007388 */ /* 0x0001e80000000400 */
[----:B------:R2:W-:Y:S04]  /*6510*/  STS.U16 [R105+0xf80], R214 ;  /* 0x000f80d669007388 */ /* 0x0005e80000000400 */
[----:B------:R-:W-:Y:S01]  /*6520*/  STS.U16 [R117+0xfc0], R212 ;  /* 0x000fc0d475007388 */ /* 0x000fe20000000400 */
[----:B-----5:R-:W-:-:S03]  /*6530*/  FMUL.FTZ R98, R213, R196 ;  /* 0x000000c4d5627220 */ /* 0x020fc60000410000 */
[----:B------:R-:W-:Y:S01]  /*6540*/  STS.U16 [R119+0x1000], R216 ;  /* 0x001000d877007388 */ /* 0x000fe20000000400 */
[----:B------:R-:W-:-:S03]  /*6550*/  NOP ;  /* 0x0000000000007918 */ /* 0x000fc60000000000 */
[----:B------:R-:W5:Y:S01]  /*6560*/  LDS.U16 R153, [R211+0x840] ;  /* 0x00084000d3997984 */ /* 0x000f620000000400 */
[----:B----4-:R-:W-:Y:S01]  /*6570*/  FMUL.FTZ R99, R213, R100 ;  /* 0x00000064d5637220 */ /* 0x010fe20000410000 */
[----:B---3--:R-:W-:Y:S02]  /*6580*/  LEA R107, R101, UR25, 0x3 ;  /* 0x00000019656b7c11 */ /* 0x008fe4000f8e18ff */
[----:B------:R-:W3:Y:S04]  /*6590*/  LDS.U16 R155, [R211+0x842] ;  /* 0x00084200d39b7984 */ /* 0x000ee80000000400 */
        /* <DEDUP_REMOVED lines=39> */
[----:B------:R-:W-:Y:S02]  /*6810*/  SHF.L.U32 R112, R67, 0x10, RZ ;  /* 0x0000001043707819 */ /* 0x000fe400000006ff */
[----:B-----5:R-:W-:Y:S02]  /*6820*/  SHF.L.U32 R64, R153, 0x10, RZ ;  /* 0x0000001099407819 */ /* 0x020fe400000006ff */
[----:B---3--:R-:W-:Y:S02]  /*6830*/  SHF.L.U32 R66, R155, 0x10, RZ ;  /* 0x000000109b427819 */ /* 0x008fe400000006ff */
[----:B----4-:R-:W-:Y:S02]  /*6840*/  SHF.L.U32 R210, R223, 0x10, RZ ;  /* 0x00000010dfd27819 */ /* 0x010fe400000006ff */
        /* <DEDUP_REMOVED lines=36> */
[----:B------:R-:W-:Y:S01]  /*6a90*/  SHF.L.U32 R121, R193, 0x10, RZ ;  /* 0x00000010c1797819 */ /* 0x000fe200000006ff */
[----:B------:R-:W-:Y:S01]  /*6aa0*/  FMUL.FTZ R147, R85, -R210 ;  /* 0x800000d255937220 */ /* 0x000fe20000410000 */
[C---:B------:R-:W-:Y:S01]  /*6ab0*/  FMUL.FTZ R109, R86.reuse, -R151 ;  /* 0x80000097566d7220 */ /* 0x040fe20000410000 */
        /* <DEDUP_REMOVED lines=34> */
[C---:B------:R-:W-:Y:S01]  /*6ce0*/  FMUL.FTZ R200, R84.reuse, R127 ;  /* 0x0000007f54c87220 */ /* 0x040fe20000410000 */
[----:B------:R-:W-:Y:S01]  /*6cf0*/  FMUL.FTZ R181, R84, -R181 ;  /* 0x800000b554b57220 */ /* 0x000fe20000410000 */
[----:B------:R-:W-:Y:S01]  /*6d00*/  FMUL.FTZ R198, R85, R222 ;  /* 0x000000de55c67220 */ /* 0x000fe20000410000 */
        /* <DEDUP_REMOVED lines=8> */
[C---:B------:R-:W-:Y:S01]  /*6d90*/  FMUL.FTZ R155, R92.reuse, R211 ;  /* 0x000000d35c9b7220 */ /* 0x040fe20000410000 */
        /* <DEDUP_REMOVED lines=12> */
.L_x_13465:
[----:B------:R-:W-:-:S05]  /*6e60*/  LEA R3, R3, UR25, 0x3 ;  /* 0x0000001903037c11 */ /* 0x000fca000f8e18ff */
[----:B------:R0:W1:Y:S02]  /*6e70*/  LDS.64 R100, [R3+0x45d8] ;  /* 0x0045d80003647984 */ /* 0x0000640000000a00 */
.L_x_13466:
[----:B------:R-:W-:Y:S05]  /*6e80*/  BSYNC.RECONVERGENT B0 ;  /* 0x0000000000007941 */ /* 0x000fea0003800200 */
.L_x_13464:
[----:B0-----:R-:W-:Y:S01]  /*6e90*/  FMUL.FTZ R3, R99, R159 ;  /* 0x0000009f63037220 */ /* 0x001fe20000410000 */
[C---:B------:R-:W-:Y:S01]  /*6ea0*/  FMUL.FTZ R236, R96.reuse, R115 ;  /* 0x0000007360ec7220 */ /* 0x040fe20000410000 */
[----:B------:R-:W-:Y:S01]  /*6eb0*/  FMUL.FTZ R238, R96, R117 ;  /* 0x0000007560ee7220 */ /* 0x000fe20000410000 */
[C---:B------:R-:W-:Y:S01]  /*6ec0*/  FMUL.FTZ R64, R98.reuse, R159 ;  /* 0x0000009f62407220 */ /* 0x040fe20000410000 */
[----:B------:R-:W-:Y:S01]  /*6ed0*/  FFMA.FTZ R3, R98, R160, -R3 ;  /* 0x000000a062037223 */ /* 0x000fe20000010803 */
[C---:B------:R-:W-:Y:S01]  /*6ee0*/  FMUL.FTZ R236, R37.reuse, R236 ;  /* 0x000000ec25ec7220 */ /* 0x040fe20000410000 */
[----:B------:R-:W-:Y:S01]  /*6ef0*/  FMUL.FTZ R238, R37, R238 ;  /* 0x000000ee25ee7220 */ /* 0x000fe20000410000 */
[----:B------:R-:W-:Y:S01]  /*6f00*/  FFMA.FTZ R64, R99, R160, R64 ;  /* 0x000000a063407223 */ /* 0x000fe20000010040 */
[-C--:B------:R-:W-:Y:S01]  /*6f10*/  FMUL.FTZ R71, R157, R3.reuse ;  /* 0x000000039d477220 */ /* 0x080fe20000410000 */
[C---:B------:R-:W-:Y:S01]  /*6f20*/  FMUL.FTZ R67, R159.reuse, R236 ;  /* 0x000000ec9f437220 */ /* 0x040fe20000410000 */
[----:B------:R-:W-:Y:S01]  /*6f30*/  FMUL.FTZ R65, R159, R238 ;  /* 0x000000ee9f417220 */ /* 0x000fe20000410000 */
[----:B------:R-:W-:Y:S01]  /*6f40*/  FMUL.FTZ R241, R93, R116 ;  /* 0x000000745df17220 */ /* 0x000fe20000410000 */
[-C--:B------:R-:W-:Y:S01]  /*6f50*/  FFMA.FTZ R127, R158, R64.reuse, R71 ;  /* 0x000000409e7f7223 */ /* 0x080fe20000010047 */
[----:B------:R-:W-:Y:S01]  /*6f60*/  FMUL.FTZ R71, R157, R64 ;  /* 0x000000409d477220 */ /* 0x000fe20000410000 */
[C---:B------:R-:W-:Y:S01]  /*6f70*/  FFMA.FTZ R64, R160.reuse, R238, R67 ;  /* 0x000000eea0407223 */ /* 0x040fe20000010043 */
[----:B------:R-:W-:Y:S01]  /*6f80*/  FMUL.FTZ R239, R93, R114 ;  /* 0x000000725def7220 */ /* 0x000fe20000410000 */
[----:B------:R-:W-:Y:S01]  /*6f90*/  FFMA.FTZ R65, R160, R236, -R65 ;  /* 0x000000eca0417223 */ /* 0x000fe20000010841 */
[----:B------:R-:W-:Y:S01]  /*6fa0*/  FFMA.FTZ R71, R158, R3, -R71 ;  /* 0x000000039e477223 */ /* 0x000fe20000010847 */
[----:B------:R-:W-:Y:S01]  /*6fb0*/  FFMA.FTZ R64, R38, R241, R64 ;  /* 0x000000f126407223 */ /* 0x000fe20000010040 */
[----:B------:R-:W-:Y:S01]  /*6fc0*/  FMUL.FTZ R67, R154, R127 ;  /* 0x0000007f9a437220 */ /* 0x000fe20000410000 */
[----:B------:R-:W-:Y:S01]  /*6fd0*/  FFMA.FTZ R65, R38, R239, R65 ;  /* 0x000000ef26417223 */ /* 0x000fe20000010041 */
[----:B------:R-:W-:Y:S01]  /*6fe0*/  FMUL.FTZ R240, R168, R119 ;  /* 0x00000077a8f07220 */ /* 0x000fe20000410000 */
[CC--:B------:R-:W-:Y:S01]  /*6ff0*/  FMUL.FTZ R66, R157.reuse, R64.reuse ;  /* 0x000000409d427220 */ /* 0x0c0fe20000410000 */
[----:B------:R-:W-:Y:S01]  /*7000*/  FFMA.FTZ R67, R156, R71, -R67 ;  /* 0x000000479c437223 */ /* 0x000fe20000010843 */
[----:B------:R-:W-:Y:S01]  /*7010*/  FMUL.FTZ R3, R157, R65 ;  /* 0x000000419d037220 */ /* 0x000fe20000410000 */
[----:B------:R-:W-:Y:S01]  /*7020*/  FMUL.FTZ R71, R154, R71 ;  /* 0x000000479a477220 */ /* 0x000fe20000410000 */
[----:B------:R-:W-:Y:S01]  /*7030*/  FFMA.FTZ R65, R158, R65, -R66 ;  /* 0x000000419e417223 */ /* 0x000fe20000010842 */
[----:B------:R-:W-:Y:S01]  /*7040*/  FMUL.FTZ R242, R168, R121 ;  /* 0x00000079a8f27220 */ /* 0x000fe20000410000 */
[----:B------:R-:W-:Y:S01]  /*7050*/  FFMA.FTZ R64, R158, R64, R3 ;  /* 0x000000409e407223 */ /* 0x000fe20000010003 */
        /* <DEDUP_REMOVED lines=10> */
[C---:B------:R-:W-:Y:S01]  /*7100*/  FFMA.FTZ R3, R156.reuse, R3, R66 ;  /* 0x000000039c037223 */ /* 0x040fe20000010042 */
[C---:B------:R-:W-:Y:S01]  /*7110*/  FMUL.FTZ R235, R95.reuse, R164 ;  /* 0x000000a45feb7220 */ /* 0x040fe20000410000 */
[----:B------:R-:W-:Y:S01]  /*7120*/  FFMA.FTZ R64, R156, R65, -R127 ;  /* 0x000000419c407223 */ /* 0x000fe2000001087f */
[----:B------:R-:W-:Y:S01]  /*7130*/  FMUL.FTZ R237, R95, R162 ;  /* 0x000000a25fed7220 */ /* 0x000fe20000410000 */
[-C--:B------:R-:W-:Y:S01]  /*7140*/  FMUL.FTZ R66, R148, R67.reuse ;  /* 0x0000004394427220 */ /* 0x080fe20000410000 */
[C---:B------:R-:W-:Y:S01]  /*7150*/  FFMA.FTZ R71, R149.reuse, R67, -R68 ;  /* 0x0000004395477223 */ /* 0x040fe20000010844 */
[C---:B------:R-:W-:Y:S01]  /*7160*/  FFMA.FTZ R65, R40.reuse, R235, R3 ;  /* 0x000000eb28417223 */ /* 0x040fe20000010003 */
[----:B------:R-:W-:Y:S01]  /*7170*/  FFMA.FTZ R3, R40, R237, R64 ;  /* 0x000000ed28037223 */ /* 0x000fe20000010040 */
[----:B------:R-:W-:Y:S01]  /*7180*/  FFMA.FTZ R211, R149, R211, R66 ;  /* 0x000000d395d37223 */ /* 0x000fe20000010042 */
[----:B------:R-:W-:Y:S01]  /*7190*/  FMUL.FTZ R127, R144, R71 ;  /* 0x00000047907f7220 */ /* 0x000fe20000410000 */
[C---:B------:R-:W-:Y:S01]  /*71a0*/  FMUL.FTZ R67, R150.reuse, R65 ;  /* 0x0000004196437220 */ /* 0x040fe20000410000 */
        /* <DEDUP_REMOVED lines=8> */
[----:B------:R-:W-:Y:S01]  /*7230*/  FFMA.FTZ R64, R41, R234, R64 ;  /* 0x000000ea29407223 */ /* 0x000fe20000010040 */
[----:B------:R-:W-:Y:S01]  /*7240*/  FMUL.FTZ R3, R141, R127 ;  /* 0x0000007f8d037220 */ /* 0x000fe20000410000 */
[----:B------:R-:W-:Y:S01]  /*7250*/  FFMA.FTZ R65, R41, R232, R65 ;  /* 0x000000e829417223 */ /* 0x000fe20000010041 */
[-C--:B------:R-:W-:Y:S01]  /*7260*/  FMUL.FTZ R68, R141, R211.reuse ;  /* 0x000000d38d447220 */ /* 0x080fe20000410000 */
[----:B------:R-:W-:Y:S01]  /*7270*/  FMUL.FTZ R66, R148, R64 ;  /* 0x0000004094427220 */ /* 0x000fe20000410000 */
[----:B------:R-:W-:Y:S01]  /*7280*/  FFMA.FTZ R211, R142, R211, -R3 ;  /* 0x000000d38ed37223 */ /* 0x000fe20000010803 */
[----:B------:R-:W-:Y:S01]  /*7290*/  FMUL.FTZ R3, R148, R65 ;  /* 0x0000004194037220 */ /* 0x000fe20000410000 */
[----:B------:R-:W-:Y:S01]  /*72a0*/  FFMA.FTZ R127, R142, R127, R68 ;  /* 0x0000007f8e7f7223 */ /* 0x000fe20000010044 */
[----:B------:R-:W-:Y:S01]  /*72b0*/  FFMA.FTZ R65, R149, R65, R66 ;  /* 0x0000004195417223 */ /* 0x000fe20000010042 */
[----:B------:R-:W-:Y:S01]  /*72c0*/  FMUL.FTZ R229, R97, R166 ;  /* 0x000000a661e57220 */ /* 0x000fe20000410000 */
[----:B------:R-:W-:Y:S01]  /*72d0*/  FFMA.FTZ R64, R149, R64, -R3 ;  /* 0x0000004095407223 */ /* 0x000fe20000010803 */
[----:B------:R-:W-:Y:S01]  /*72e0*/  FMUL.FTZ R227, R97, R184 ;  /* 0x000000b861e37220 */ /* 0x000fe20000410000 */
[----:B------:R-:W0:Y:S01]  /*72f0*/  @P1 LDC R68, c[0x0][0x38c] ;  /* 0x0000e300ff441b82 */ /* 0x000e220000000800 */
[----:B------:R-:W-:Y:S01]  /*7300*/  FFMA.FTZ R65, R42, R229, R65 ;  /* 0x000000e52a417223 */ /* 0x000fe20000010041 */
[C---:B------:R-:W-:Y:S01]  /*7310*/  FMUL.FTZ R66, R138.reuse, R127 ;  /* 0x0000007f8a427220 */ /* 0x040fe20000410000 */
[----:B------:R-:W-:Y:S01]  /*7320*/  FMUL.FTZ R71, R138, R211 ;  /* 0x000000d38a477220 */ /* 0x000fe20000410000 */
[----:B------:R-:W-:Y:S01]  /*7330*/  FFMA.FTZ R3, R42, R227, R64 ;  /* 0x000000e32a037223 */ /* 0x000fe20000010040 */
[----:B------:R-:W-:Y:S01]  /*7340*/  FMUL.FTZ R67, R144, R65 ;  /* 0x0000004190437220 */ /* 0x000fe20000410000 */
[C---:B------:R-:W-:Y:S01]  /*7350*/  FFMA.FTZ R211, R140.reuse, R211, -R66 ;  /* 0x000000d38cd37223 */ /* 0x040fe20000010842 */
[----:B------:R-:W-:Y:S01]  /*7360*/  FFMA.FTZ R127, R140, R127, R71 ;  /* 0x0000007f8c7f7223 */ /* 0x000fe20000010047 */
[-C--:B------:R-:W-:Y:S01]  /*7370*/  FMUL.FTZ R66, R144, R3.reuse ;  /* 0x0000000390427220 */ /* 0x080fe20000410000 */
[----:B------:R-:W-:Y:S01]  /*7380*/  FFMA.FTZ R64, R146, R3, -R67 ;  /* 0x0000000392407223 */ /* 0x000fe20000010843 */
[----:B------:R-:W-:Y:S01]  /*7390*/  FMUL.FTZ R224, R172, R191 ;  /* 0x000000bface07220 */ /* 0x000fe20000410000 */
[----:B------:R-:W-:Y:S01]  /*73a0*/  FMUL.FTZ R3, R134, R127 ;  /* 0x0000007f86037220 */ /* 0x000fe20000410000 */
[----:B------:R-:W-:Y:S01]  /*73b0*/  FFMA.FTZ R65, R146, R65, R66 ;  /* 0x0000004192417223 */ /* 0x000fe20000010042 */
[----:B------:R-:W-:Y:S01]  /*73c0*/  FMUL.FTZ R226, R172, R133 ;  /* 0x00000085ace27220 */ /* 0x000fe20000410000 */
[C---:B------:R-:W-:Y:S01]  /*73d0*/  FFMA.FTZ R64, R43.reuse, R224, R64 ;  /* 0x000000e02b407223 */ /* 0x040fe20000010040 */
[----:B------:R-:W-:Y:S01]  /*73e0*/  FFMA.FTZ R213, R136, R211, -R3 ;  /* 0x000000d388d57223 */ /* 0x000fe20000010803 */
[----:B------:R-:W-:Y:S01]  /*73f0*/  MOV R3, UR19 ;  /* 0x0000001300037c02 */ /* 0x000fe20008000f00 */
[----:B------:R-:W-:Y:S01]  /*7400*/  FFMA.FTZ R65, R43, R226, R65 ;  /* 0x000000e22b417223 */ /* 0x000fe20000010041 */
[----:B------:R-:W-:Y:S01]  /*7410*/  FMUL.FTZ R71, R141, R64 ;  /* 0x000000408d477220 */ /* 0x000fe20000410000 */
[----:B------:R-:W-:Y:S01]  /*7420*/  HFMA2 R66, -RZ, RZ, 0, 9.5367431640625e-07 ;  /* 0x00000010ff427431 */ /* 0x000fe200000001ff */
[----:B------:R-:W-:Y:S01]  /*7430*/  @P1 IADD3 R3, PT, PT, R3, -0x2, RZ ;  /* 0xfffffffe03031810 */ /* 0x000fe20007ffe0ff */
[----:B------:R-:W-:Y:S01]  /*7440*/  FMUL.FTZ R67, R141, R65 ;  /* 0x000000418d437220 */ /* 0x000fe20000410000 */
[----:B------:R-:W-:Y:S01]  /*7450*/  FMUL.FTZ R211, R134, R211 ;  /* 0x000000d386d37220 */ /* 0x000fe20000410000 */
[C---:B------:R-:W-:Y:S01]  /*7460*/  FFMA.FTZ R71, R142.reuse, R65, R71 ;  /* 0x000000418e477223 */ /* 0x040fe20000010047 */
[C---:B------:R-:W-:Y:S01]  /*7470*/  FMUL.FTZ R223, R169.reuse, R108 ;  /* 0x0000006ca9df7220 */ /* 0x040fe20000410000 */
[----:B------:R-:W-:Y:S01]  /*7480*/  FFMA.FTZ R64, R142, R64, -R67 ;  /* 0x000000408e407223 */ /* 0x000fe20000010843 */
[----:B------:R-:W-:Y:S01]  /*7490*/  FMUL.FTZ R225, R169, R186 ;  /* 0x000000baa9e17220 */ /* 0x000fe20000410000 */
[----:B------:R-:W-:Y:S01]  /*74a0*/  FFMA.FTZ R215, R136, R127, R211 ;  /* 0x0000007f88d77223 */ /* 0x000fe200000100d3 */
[----:B0-----:R-:W-:-:S02]  /*74b0*/  @P1 IMAD R3, R3, R68, UR8 ;  /* 0x0000000803031e24 */ /* 0x001fc4000f8e0244 */
[C---:B------:R-:W-:Y:S01]  /*74c0*/  FFMA.FTZ R127, R44.reuse, R223, R71 ;  /* 0x000000df2c7f7223 */ /* 0x040fe20000010047 */
[----:B------:R-:W-:Y:S01]  /*74d0*/  FFMA.FTZ R71, R44, R225, R64 ;  /* 0x000000e12c477223 */ /* 0x000fe20000010040 */
[----:B------:R-:W-:Y:S01]  /*74e0*/  CS2R R64, SRZ ;  /* 0x0000000000407805 */ /* 0x000fe2000001ff00 */
[----:B------:R-:W-:-:S04]  /*74f0*/  @P1 IMAD.WIDE R66, R3, R66, UR4 ;  /* 0x0000000403421e25 */ /* 0x000fc8000f8e0242 */
[C---:B------:R-:W-:Y:S01]  /*7500*/  FMUL.FTZ R211, R138.reuse, R127 ;  /* 0x0000007f8ad37220 */ /* 0x040fe20000410000 */
[----:B------:R-:W-:Y:S01]  /*7510*/  FMUL.FTZ R70, R138, R71 ;  /* 0x000000478a467220 */ /* 0x000fe20000410000 */
[C---:B------:R-:W-:Y:S01]  /*7520*/  FMUL.FTZ R222, R176.reuse, R105 ;  /* 0x00000069b0de7220 */ /* 0x040fe20000410000 */
[----:B------:R-:W-:Y:S01]  /*7530*/  FMUL.FTZ R220, R176, R201 ;  /* 0x000000c9b0dc7220 */ /* 0x000fe20000410000 */
[----:B------:R0:W3:Y:S01]  /*7540*/  @P1 LDG.E.64 R64, desc[UR28][R66.64+0x8] ;  /* 0x0000081c42401981 */ /* 0x0000e2000c1e1b00 */
[C---:B------:R-:W-:Y:S01]  /*7550*/  FFMA.FTZ R68, R140.reuse, R71, -R211 ;  /* 0x000000478c447223 */ /* 0x040fe200000108d3 */
[----:B------:R-:W-:-:S03]  /*7560*/  FFMA.FTZ R127, R140, R127, R70 ;  /* 0x0000007f8c7f7223 */ /* 0x000fc60000010046 */
[C---:B------:R-:W-:Y:S01]  /*7570*/  FFMA.FTZ R3, R45.reuse, R222, R68 ;  /* 0x000000de2d037223 */ /* 0x040fe20000010044 */
[----:B------:R-:W-:Y:S01]  /*7580*/  FFMA.FTZ R127, R45, R220, R127 ;  /* 0x000000dc2d7f7223 */ /* 0x000fe2000001007f */
[----:B------:R-:W-:Y:S02]  /*7590*/  FMUL.FTZ R70, R130, R213 ;  /* 0x000000d582467220 */ /* 0x000fe40000410000 */
[----:B------:R-:W-:Y:S01]  /*75a0*/  FMUL.FTZ R71, R134, R3 ;  /* 0x0000000386477220 */ /* 0x000fe20000410000 */
[----:B------:R-:W-:Y:S01]  /*75b0*/  FMUL.FTZ R211, R130, R215 ;  /* 0x000000d782d37220 */ /* 0x000fe20000410000 */
[----:B------:R-:W-:Y:S01]  /*75c0*/  FMUL.FTZ R68, R134, R127 ;  /* 0x0000007f86447220 */ /* 0x000fe20000410000 */
[----:B------:R-:W-:Y:S01]  /*75d0*/  FFMA.FTZ R215, R132, R215, R70 ;  /* 0x000000d784d77223 */ /* 0x000fe20000010046 */
[----:B------:R-:W-:Y:S01]  /*75e0*/  FFMA.FTZ R71, R136, R127, R71 ;  /* 0x0000007f88477223 */ /* 0x000fe20000010047 */
[C---:B------:R-:W-:Y:S01]  /*75f0*/  FMUL.FTZ R231, R171.reuse, R206 ;  /* 0x000000ceabe77220 */ /* 0x040fe20000410000 */
[----:B------:R-:W-:Y:S01]  /*7600*/  FFMA.FTZ R211, R132, R213, -R211 ;  /* 0x000000d584d37223 */ /* 0x000fe200000108d3 */
[----:B------:R-:W-:Y:S01]  /*7610*/  FFMA.FTZ R68, R136, R3, -R68 ;  /* 0x0000000388447223 */ /* 0x000fe20000010844 */
[----:B------:R-:W-:Y:S01]  /*7620*/  FMUL.FTZ R3, R126, R215 ;  /* 0x000000d77e037220 */ /* 0x000fe20000410000 */
[----:B------:R-:W-:Y:S01]  /*7630*/  FMUL.FTZ R233, R171, R208 ;  /* 0x000000d0abe97220 */ /* 0x000fe20000410000 */
[----:B------:R-:W-:Y:S01]  /*7640*/  FFMA.FTZ R71, R46, R231, R71 ;  /* 0x000000e72e477223 */ /* 0x000fe20000010047 */
[-C--:B0-----:R-:W-:Y:S01]  /*7650*/  FMUL.FTZ R66, R126, R211.reuse ;  /* 0x000000d37e427220 */ /* 0x081fe20000410000 */
[----:B------:R-:W-:Y:S01]  /*7660*/  FFMA.FTZ R211, R128, R211, -R3 ;  /* 0x000000d380d37223 */ /* 0x000fe20000010803 */
[----:B------:R-:W-:Y:S01]  /*7670*/  FFMA.FTZ R3, R46, R233, R68 ;  /* 0x000000e92e037223 */ /* 0x000fe20000010044 */
[----:B------:R-:W-:Y:S01]  /*7680*/  FMUL.FTZ R67, R130, R71 ;  /* 0x0000004782437220 */ /* 0x000fe20000410000 */
[----:B------:R-:W-:Y:S01]  /*7690*/  FFMA.FTZ R215, R128, R215, R66 ;  /* 0x000000d780d77223 */ /* 0x000fe20000010042 */
[----:B------:R-:W-:-:S02]  /*76a0*/  FMUL.FTZ R127, R122, R211 ;  /* 0x000000d37a7f7220 */ /* 0x000fc40000410000 */
[-C--:B------:R-:W-:Y:S01]  /*76b0*/  FFMA.FTZ R66, R132, R3.reuse, -R67 ;  /* 0x0000000384427223 */ /* 0x080fe20000010843 */
[----:B------:R-:W-:Y:S01]  /*76c0*/  FMUL.FTZ R3, R130, R3 ;  /* 0x0000000382037220 */ /* 0x000fe20000410000 */
[----:B------:R-:W-:Y:S01]  /*76d0*/  FFMA.FTZ R127, R124, R215, R127 ;  /* 0x000000d77c7f7223 */ /* 0x000fe2000001007f */
[----:B------:R-:W-:Y:S01]  /*76e0*/  FMUL.FTZ R228, R178, R107 ;  /* 0x0000006bb2e47220 */ /* 0x000fe20000410000 */
[----:B------:R-:W-:Y:S01]  /*76f0*/  FMUL.FTZ R215, R122, R215 ;  /* 0x000000d77ad77220 */ /* 0x000fe20000410000 */
[----:B------:R-:W-:Y:S01]  /*7700*/  FFMA.FTZ R3, R132, R71, R3 ;  /* 0x0000004784037223 */ /* 0x000fe20000010003 */
[----:B------:R-:W-:Y:S01]  /*7710*/  FMUL.FTZ R230, R178, R165 ;  /* 0x000000a5b2e67220 */ /* 0x000fe20000410000 */
[C---:B------:R-:W-:Y:S01]  /*7720*/  FFMA.FTZ R67, R47.reuse, R228, R66 ;  /* 0x000000e42f437223 */ /* 0x040fe20000010042 */
        /* <DEDUP_REMOVED lines=8> */
[C---:B------:R-:W-:Y:S01]  /*77b0*/  FMUL.FTZ R219, R173.reuse, R112 ;  /* 0x00000070addb7220 */ /* 0x040fe20000410000 */
[----:B------:R-:W-:Y:S01]  /*77c0*/  FFMA.FTZ R68, R120, R127, R68 ;  /* 0x0000007f78447223 */ /* 0x000fe20000010044 */
[----:B------:R-:W-:Y:S01]  /*77d0*/  FFMA.FTZ R66, R128, R67, -R66 ;  /* 0x0000004380427223 */ /* 0x000fe20000010842 */
[----:B------:R-:W-:Y:S01]  /*77e0*/  FMUL.FTZ R221, R173, R188 ;  /* 0x000000bcaddd7220 */ /* 0x000fe20000410000 */
[----:B------:R-:W-:Y:S01]  /*77f0*/  FMUL.FTZ R127, R110, R211 ;  /* 0x000000d36e7f7220 */ /* 0x000fe20000410000 */
[----:B------:R-:W-:Y:S01]  /*7800*/  FFMA.FTZ R71, R48, R219, R71 ;  /* 0x000000db30477223 */ /* 0x000fe20000010047 */
[-C--:B------:R-:W-:Y:S01]  /*7810*/  FMUL.FTZ R70, R110, R68.reuse ;  /* 0x000000446e467220 */ /* 0x080fe20000410000 */
[----:B------:R-:W-:Y:S01]  /*7820*/  FFMA.FTZ R3, R48, R221, R66 ;  /* 0x000000dd30037223 */ /* 0x000fe20000010042 */
[C---:B------:R-:W-:Y:S01]  /*7830*/  FFMA.FTZ R127, R111.reuse, R68, R127 ;  /* 0x000000446f7f7223 */ /* 0x040fe2000001007f */
[C---:B------:R-:W-:Y:S01]  /*7840*/  FMUL.FTZ R67, R122.reuse, R71 ;  /* 0x000000477a437220 */ /* 0x040fe20000410000 */
[----:B------:R-:W-:Y:S01]  /*7850*/  FFMA.FTZ R70, R111, R211, -R70 ;  /* 0x000000d36f467223 */ /* 0x000fe20000010846 */
[----:B------:R-:W-:Y:S01]  /*7860*/  FMUL.FTZ R66, R122, R3 ;  /* 0x000000037a427220 */ /* 0x000fe20000410000 */
[----:B------:R-:W-:Y:S01]  /*7870*/  FMUL.FTZ R68, R102, R127 ;  /* 0x0000007f66447220 */ /* 0x000fe20000410000 */
[----:B------:R-:W-:Y:S01]  /*7880*/  FFMA.FTZ R67, R124, R3, -R67 ;  /* 0x000000037c437223 */ /* 0x000fe20000010843 */
[----:B------:R-:W-:Y:S01]  /*7890*/  FMUL.FTZ R212, R180, R203 ;  /* 0x000000cbb4d47220 */ /* 0x000fe20000410000 */
[----:B------:R-:W-:Y:S01]  /*78a0*/  FFMA.FTZ R66, R124, R71, R66 ;  /* 0x000000477c427223 */ /* 0x000fe20000010042 */
[----:B------:R-:W-:Y:S01]  /*78b0*/  FMUL.FTZ R216, R180, R205 ;  /* 0x000000cdb4d87220 */ /* 0x000fe20000410000 */
[-C--:B------:R-:W-:Y:S01]  /*78c0*/  FFMA.FTZ R3, R103, R70.reuse, -R68 ;  /* 0x0000004667037223 */ /* 0x080fe20000010844 */
[----:B------:R-:W-:Y:S01]  /*78d0*/  FMUL.FTZ R70, R102, R70 ;  /* 0x0000004666467220 */ /* 0x000fe20000410000 */
[C---:B------:R-:W-:Y:S01]  /*78e0*/  FFMA.FTZ R67, R49.reuse, R212, R67 ;  /* 0x000000d431437223 */ /* 0x040fe20000010043 */
[----:B------:R-:W-:-:S02]  /*78f0*/  FFMA.FTZ R71, R49, R216, R66 ;  /* 0x000000d831477223 */ /* 0x000fc40000010042 */
[----:B------:R-:W-:Y:S01]  /*7900*/  FFMA.FTZ R66, R103, R127, R70 ;  /* 0x0000007f67427223 */ /* 0x000fe20000010046 */
[C---:B------:R-:W-:Y:S01]  /*7910*/  FMUL.FTZ R70, R118.reuse, R67 ;  /* 0x0000004376467220 */ /* 0x040fe20000410000 */
[-C--:B------:R-:W-:Y:S01]  /*7920*/  FMUL.FTZ R127, R118, R71.reuse ;  /* 0x00000047767f7220 */ /* 0x080fe20000410000 */
[C---:B------:R-:W-:Y:S02]  /*7930*/  FMUL.FTZ R211, R175.reuse, R204 ;  /* 0x000000ccafd37220 */ /* 0x040fe40000410000 */
[C---:B------:R-:W-:Y:S01]  /*7940*/  FFMA.FTZ R71, R120.reuse, R71, R70 ;  /* 0x0000004778477223 */ /* 0x040fe20000010046 */
[----:B------:R-:W-:Y:S01]  /*7950*/  FFMA.FTZ R68, R120, R67, -R127 ;  /* 0x0000004378447223 */ /* 0x000fe2000001087f */
[----:B------:R-:W-:Y:S02]  /*7960*/  FMUL.FTZ R213, R175, R202 ;  /* 0x000000caafd57220 */ /* 0x000fe40000410000 */
[C---:B------:R-:W-:Y:S02]  /*7970*/  FFMA.FTZ R71, R50.reuse, R211, R71 ;  /* 0x000000d332477223 */ /* 0x040fe40000010047 */
[----:B------:R-:W-:-:S02]  /*7980*/  FFMA.FTZ R68, R50, R213, R68 ;  /* 0x000000d532447223 */ /* 0x000fc40000010044 */
[C---:B------:R-:W-:Y:S02]  /*7990*/  FMUL.FTZ R70, R110.reuse, R71 ;  /* 0x000000476e467220 */ /* 0x040fe40000410000 */
[-C--:B------:R-:W-:Y:S01]  /*79a0*/  FMUL.FTZ R214, R110, R68.reuse ;  /* 0x000000446ed67220 */ /* 0x080fe20000410000 */
[C---:B------:R-:W-:Y:S01]  /*79b0*/  FMUL.FTZ R218, R182.reuse, R197 ;  /* 0x000000c5b6da7220 */ /* 0x040fe20000410000 */
[C---:B------:R-:W-:Y:S02]  /*79c0*/  FFMA.FTZ R67, R111.reuse, R68, -R70 ;  /* 0x000000446f437223 */ /* 0x040fe40000010846 */
[----:B------:R-:W-:Y:S01]  /*79d0*/  FFMA.FTZ R68, R111, R71, R214 ;  /* 0x000000476f447223 */ /* 0x000fe200000100d6 */
[----:B------:R-:W-:Y:S01]  /*79e0*/  FMUL.FTZ R214, R182, R113 ;  /* 0x00000071b6d67220 */ /* 0x000fe20000410000 */
[----:B------:R-:W-:-:S03]  /*79f0*/  FFMA.FTZ R67, R51, R218, R67 ;  /* 0x000000da33437223 */ /* 0x000fc60000010043 */
[----:B------:R-:W-:Y:S01]  /*7a00*/  FFMA.FTZ R68, R51, R214, R68 ;  /* 0x000000d633447223 */ /* 0x000fe20000010044 */
[CC--:B------:R-:W-:Y:S01]  /*7a10*/  FMUL.FTZ R71, R102.reuse, R67.reuse ;  /* 0x0000004366477220 */ /* 0x0c0fe20000410000 */
[----:B------:R-:W-:Y:S02]  /*7a20*/  FMUL.FTZ R215, R177, R192 ;  /* 0x000000c0b1d77220 */ /* 0x000fe40000410000 */
[-C--:B------:R-:W-:Y:S01]  /*7a30*/  FMUL.FTZ R70, R102, R68.reuse ;  /* 0x0000004466467220 */ /* 0x080fe20000410000 */
[----:B------:R-:W-:Y:S01]  /*7a40*/  FFMA.FTZ R71, R103, R68, R71 ;  /* 0x0000004467477223 */ /* 0x000fe20000010047 */
[----:B------:R-:W-:Y:S02]  /*7a50*/  FMUL.FTZ R217, R177, R190 ;  /* 0x000000beb1d97220 */ /* 0x000fe40000410000 */
[----:B------:R-:W-:Y:S01]  /*7a60*/  FFMA.FTZ R70, R103, R67, -R70 ;  /* 0x0000004367467223 */ /* 0x000fe20000010846 */
[----:B------:R-:W-:-:S03]  /*7a70*/  FFMA.FTZ R67, R52, R215, R71 ;  /* 0x000000d734437223 */ /* 0x000fc60000010047 */
[----:B------:R-:W-:Y:S02]  /*7a80*/  FFMA.FTZ R68, R52, R217, R70 ;  /* 0x000000d934447223 */ /* 0x000fe40000010046 */
[----:B------:R-:W0:Y:S04]  /*7a90*/  SHFL.UP PT, R243, R67, 0x1, RZ ;  /* 0x0420000043f37989 */ /* 0x000e2800000e00ff */
[----:B------:R-:W4:Y:S04]  /*7aa0*/  SHFL.UP PT, R127, R68, 0x1, RZ ;  /* 0x04200000447f7989 */ /* 0x000f2800000e00ff */
[----:B------:R-:W5:Y:S01]  /*7ab0*/  SHFL.UP PT, R71, R66, 0x1, RZ ;  /* 0x0420000042477989 */ /* 0x000f6200000e00ff */
[----:B------:R-:W-:-:S03]  /*7ac0*/  ISETP.GE.AND P3, PT, R69, 0x1, PT ;  /* 0x000000014500780c */ /* 0x000fc60003f66270 */
[----:B------:R-:W2:Y:S01]  /*7ad0*/  SHFL.UP PT, R70, R3, 0x1, RZ ;  /* 0x0420000003467989 */ /* 0x000ea200000e00ff */
[-C--:B0-----:R-:W-:Y:S01]  /*7ae0*/  FMUL.FTZ R245, R3, R243.reuse ;  /* 0x000000f303f57220 */ /* 0x081fe20000410000 */
[----:B------:R-:W-:-:S03]  /*7af0*/  FMUL.FTZ R244, R66, R243 ;  /* 0x000000f342f47220 */ /* 0x000fc60000410000 */
[-C--:B----4-:R-:W-:Y:S01]  /*7b00*/  FFMA.FTZ R246, R66, R127.reuse, R245 ;  /* 0x0000007f42f67223 */ /* 0x090fe200000100f5 */
[----:B------:R-:W-:-:S04]  /*7b10*/  FFMA.FTZ R127, R3, R127, -R244 ;  /* 0x0000007f037f7223 */ /* 0x000fc800000108f4 */
[----:B------:R-:W-:Y:S01]  /*7b20*/  @P3 FADD.FTZ R67, R67, R246 ;  /* 0x000000f643433221 */ /* 0x000fe20000010000 */
[----:B------:R-:W-:Y:S01]  /*7b30*/  @P3 FADD.FTZ R68, R68, R127 ;  /* 0x0000007f44443221 */ /* 0x000fe20000010000 */
[----:B-----5:R-:W-:-:S03]  /*7b40*/  FMUL.FTZ R244, R66, R71 ;  /* 0x0000004742f47220 */ /* 0x020fc60000410000 */
[----:B------:R-:W0:Y:S01]  /*7b50*/  SHFL.UP PT, R243, R67, 0x2, RZ ;  /* 0x0440000043f37989 */ /* 0x000e2200000e00ff */
[----:B------:R-:W-:-:S03]  /*7b60*/  FMUL.FTZ R71, R3, R71 ;  /* 0x0000004703477220 */ /* 0x000fc60000410000 */
[----:B------:R-:W4:Y:S01]  /*7b70*/  SHFL.UP PT, R127, R68, 0x2, RZ ;  /* 0x04400000447f7989 */ /* 0x000f2200000e00ff */
[-C--:B--2---:R-:W-:Y:S01]  /*7b80*/  @P3 FFMA.FTZ R66, R66, R70.reuse, R71 ;  /* 0x0000004642423223 */ /* 0x084fe20000010047 */
[----:B------:R-:W-:-:S04]  /*7b90*/  @P3 FFMA.FTZ R3, R3, R70, -R244 ;  /* 0x0000004603033223 */ /* 0x000fc800000108f4 */
[----:B------:R-:W2:Y:S01]  /*7ba0*/  SHFL.UP PT, R71, R66, 0x2, RZ ;  /* 0x0440000042477989 */ /* 0x000ea200000e00ff */
[----:B------:R-:W-:-:S03]  /*7bb0*/  ISETP.GE.AND P3, PT, R69, 0x2, PT ;  /* 0x000000024500780c */ /* 0x000fc60003f66270 */
[----:B------:R-:W5:Y:S01]  /*7bc0*/  SHFL.UP PT, R70, R3, 0x2, RZ ;  /* 0x0440000003467989 */ /* 0x000f6200000e00ff */
[-C--:B0-----:R-:W-:Y:S01]  /*7bd0*/  FMUL.FTZ R245, R3, R243.reuse ;  /* 0x000000f303f57220 */ /* 0x081fe20000410000 */
[----:B------:R-:W-:-:S03]  /*7be0*/  FMUL.FTZ R244, R66, R243 ;  /* 0x000000f342f47220 */ /* 0x000fc60000410000 */
[-C--:B----4-:R-:W-:Y:S01]  /*7bf0*/  FFMA.FTZ R246, R66, R127.reuse, R245 ;  /* 0x0000007f42f67223 */ /* 0x090fe200000100f5 */
[----:B------:R-:W-:-:S04]  /*7c00*/  FFMA.FTZ R127, R3, R127, -R244 ;  /* 0x0000007f037f7223 */ /* 0x000fc800000108f4 */
[----:B------:R-:W-:Y:S01]  /*7c10*/  @P3 FADD.FTZ R67, R67, R246 ;  /* 0x000000f643433221 */ /* 0x000fe20000010000 */
[----:B------:R-:W-:Y:S01]  /*7c20*/  @P3 FADD.FTZ R68, R68, R127 ;  /* 0x0000007f44443221 */ /* 0x000fe20000010000 */
[CC--:B--2---:R-:W-:Y:S01]  /*7c30*/  FMUL.FTZ R244, R66.reuse, R71.reuse ;  /* 0x0000004742f47220 */ /* 0x0c4fe20000410000 */
[C---:B------:R-:W-:Y:S02]  /*7c40*/  FMUL.FTZ R71, R3.reuse, R71 ;  /* 0x0000004703477220 */ /* 0x040fe40000410000 */
[----:B------:R-:W0:Y:S02]  /*7c50*/  SHFL.UP PT, R243, R67, 0x4, RZ ;  /* 0x0480000043f37989 */ /* 0x000e2400000e00ff */
[-C--:B-----5:R-:W-:Y:S02]  /*7c60*/  @P3 FFMA.FTZ R66, R66, R70.reuse, R71 ;  /* 0x0000004642423223 */ /* 0x0a0fe40000010047 */
[----:B------:R-:W2:Y:S01]  /*7c70*/  SHFL.UP PT, R127, R68, 0x4, RZ ;  /* 0x04800000447f7989 */ /* 0x000ea200000e00ff */
[----:B------:R-:W-:-:S03]  /*7c80*/  @P3 FFMA.FTZ R3, R3, R70, -R244 ;  /* 0x0000004603033223 */ /* 0x000fc600000108f4 */
[----:B------:R-:W4:Y:S04]  /*7c90*/  SHFL.UP PT, R71, R66, 0x4, RZ ;  /* 0x0480000042477989 */ /* 0x000f2800000e00ff */
[----:B------:R-:W5:Y:S01]  /*7ca0*/  SHFL.UP PT, R70, R3, 0x4, RZ ;  /* 0x0480000003467989 */ /* 0x000f6200000e00ff */
[----:B------:R-:W-:Y:S01]  /*7cb0*/  ISETP.GE.AND P3, PT, R69, 0x4, PT ;  /* 0x000000044500780c */ /* 0x000fe20003f66270 */
[-C--:B0-----:R-:W-:Y:S01]  /*7cc0*/  FMUL.FTZ R245, R3, R243.reuse ;  /* 0x000000f303f57220 */ /* 0x081fe20000410000 */
[----:B------:R-:W-:-:S03]  /*7cd0*/  FMUL.FTZ R244, R66, R243 ;  /* 0x000000f342f47220 */ /* 0x000fc60000410000 */
[-C--:B--2---:R-:W-:Y:S01]  /*7ce0*/  FFMA.FTZ R246, R66, R127.reuse, R245 ;  /* 0x0000007f42f67223 */ /* 0x084fe200000100f5 */
[----:B------:R-:W-:-:S07]  /*7cf0*/  FFMA.FTZ R127, R3, R127, -R244 ;  /* 0x0000007f037f7223 */ /* 0x000fce00000108f4 */
[----:B------:R-:W-:Y:S01]  /*7d00*/  @P3 FADD.FTZ R67, R67, R246 ;  /* 0x000000f643433221 */ /* 0x000fe20000010000 */
[-C--:B----4-:R-:W-:Y:S01]  /*7d10*/  FMUL.FTZ R244, R66, R71.reuse ;  /* 0x0000004742f47220 */ /* 0x090fe20000410000 */
[C---:B------:R-:W-:Y:S01]  /*7d20*/  FMUL.FTZ R71, R3.reuse, R71 ;  /* 0x0000004703477220 */ /* 0x040fe20000410000 */
[----:B------:R-:W-:Y:S02]  /*7d30*/  @P3 FADD.FTZ R68, R68, R127 ;  /* 0x0000007f44443221 */ /* 0x000fe40000010000 */
[----:B------:R-:W0:Y:S01]  /*7d40*/  SHFL.UP PT, R243, R67, 0x8, RZ ;  /* 0x0500000043f37989 */ /* 0x000e2200000e00ff */
[-C--:B-----5:R-:W-:Y:S01]  /*7d50*/  @P3 FFMA.FTZ R66, R66, R70.reuse, R71 ;  /* 0x0000004642423223 */ /* 0x0a0fe20000010047 */
[----:B------:R-:W-:Y:S02]  /*7d60*/  @P3 FFMA.FTZ R3, R3, R70, -R244 ;  /* 0x0000004603033223 */ /* 0x000fe400000108f4 */
[----:B------:R-:W2:Y:S04]  /*7d70*/  SHFL.UP PT, R127, R68, 0x8, RZ ;  /* 0x05000000447f7989 */ /* 0x000ea800000e00ff */
[----:B------:R-:W4:Y:S04]  /*7d80*/  SHFL.UP PT, R71, R66, 0x8, RZ ;  /* 0x0500000042477989 */ /* 0x000f2800000e00ff */
[----:B------:R-:W5:Y:S01]  /*7d90*/  SHFL.UP PT, R70, R3, 0x8, RZ ;  /* 0x0500000003467989 */ /* 0x000f6200000e00ff */
[----:B------:R-:W-:Y:S01]  /*7da0*/  ISETP.GE.AND P3, PT, R69, 0x8, PT ;  /* 0x000000084500780c */ /* 0x000fe20003f66270 */
[-C--:B0-----:R-:W-:Y:S01]  /*7db0*/  FMUL.FTZ R245, R3, R243.reuse ;  /* 0x000000f303f57220 */ /* 0x081fe20000410000 */
        /* <DEDUP_REMOVED lines=8> */
[----:B------:R-:W-:Y:S01]  /*7e40*/  @P3 FFMA.FTZ R3, R3, R70, -R244 ;  /* 0x0000004603033223 */ /* 0x000fe200000108f4 */
[----:B------:R-:W0:Y:S04]  /*7e50*/  SHFL.UP PT, R243, R67, 0x10, RZ ;  /* 0x0600000043f37989 */ /* 0x000e2800000e00ff */
[----:B------:R-:W2:Y:S04]  /*7e60*/  SHFL.UP PT, R71, R66, 0x10, RZ ;  /* 0x0600000042477989 */ /* 0x000ea800000e00ff */
[----:B------:R-:W4:Y:S04]  /*7e70*/  SHFL.UP PT, R127, R68, 0x10, RZ ;  /* 0x06000000447f7989 */ /* 0x000f2800000e00ff */
[----:B------:R-:W5:Y:S01]  /*7e80*/  SHFL.UP PT, R70, R3, 0x10, RZ ;  /* 0x0600000003467989 */ /* 0x000f6200000e00ff */
[----:B------:R-:W-:Y:S01]  /*7e90*/  ISETP.GE.AND P3, PT, R69, 0x10, PT ;  /* 0x000000104500780c */ /* 0x000fe20003f66270 */
[CC--:B0-----:R-:W-:Y:S01]  /*7ea0*/  FMUL.FTZ R244, R66.reuse, R243.reuse ;  /* 0x000000f342f47220 */ /* 0x0c1fe20000410000 */
[C---:B------:R-:W-:Y:S01]  /*7eb0*/  FMUL.FTZ R243, R3.reuse, R243 ;  /* 0x000000f303f37220 */ /* 0x040fe20000410000 */
[-C--:B--2---:R-:W-:Y:S01]  /*7ec0*/  FMUL.FTZ R69, R3, R71.reuse ;  /* 0x0000004703457220 */ /* 0x084fe20000410000 */
[----:B------:R-:W-:-:S02]  /*7ed0*/  FMUL.FTZ R71, R66, R71 ;  /* 0x0000004742477220 */ /* 0x000fc40000410000 */
[-C--:B----4-:R-:W-:Y:S01]  /*7ee0*/  FFMA.FTZ R246, R66, R127.reuse, R243 ;  /* 0x0000007f42f67223 */ /* 0x090fe200000100f3 */
[----:B------:R-:W-:-:S06]  /*7ef0*/  FFMA.FTZ R127, R3, R127, -R244 ;  /* 0x0000007f037f7223 */ /* 0x000fcc00000108f4 */
[-C--:B-----5:R-:W-:Y:S01]  /*7f00*/  @P3 FFMA.FTZ R66, R66, R70.reuse, R69 ;  /* 0x0000004642423223 */ /* 0x0a0fe20000010045 */
[----:B------:R-:W-:Y:S01]  /*7f10*/  @P3 FFMA.FTZ R3, R3, R70, -R71 ;  /* 0x0000004603033223 */ /* 0x000fe20000010847 */
[----:B------:R-:W-:-:S04]  /*7f20*/  @P3 FADD.FTZ R68, R68, R127 ;  /* 0x0000007f44443221 */ /* 0x000fc80000010000 */
[----:B------:R-:W-:Y:S04]  /*7f30*/  SHFL.UP PT, R66, R66, 0x1, RZ ;  /* 0x0420000042427989 */ /* 0x000fe800000e00ff */
[----:B---3--:R-:W0:Y:S04]  /*7f40*/  SHFL.IDX PT, R243, R65, RZ, 0x1f ;  /* 0x00001fff41f37589 */ /* 0x008e2800000e0000 */
[----:B------:R-:W-:Y:S04]  /*7f50*/  SHFL.IDX PT, R64, R64, RZ, 0x1f ;  /* 0x00001fff40407589 */ /* 0x000fe800000e0000 */
[----:B------:R-:W2:Y:S01]  /*7f60*/  SHFL.UP PT, R3, R3, 0x1, RZ ;  /* 0x0420000003037989 */ /* 0x000ea200000e00ff */
[----:B------:R-:W-:-:S03]  /*7f70*/  @P3 FADD.FTZ R67, R67, R246 ;  /* 0x000000f643433221 */ /* 0x000fc60000010000 */
[----:B------:R-:W3:Y:S01]  /*7f80*/  SHFL.UP PT, R68, R68, 0x1, RZ ;  /* 0x0420000044447989 */ /* 0x000ee200000e00ff */
[----:B-1----:R-:W-:-:S03]  /*7f90*/  FMUL.FTZ R244, R102, R101 ;  /* 0x0000006566f47220 */ /* 0x002fc60000410000 */
[----:B------:R-:W1:Y:S01]  /*7fa0*/  SHFL.UP PT, R67, R67, 0x1, RZ ;  /* 0x0420000043437989 */ /* 0x000e6200000e00ff */
[C---:B------:R-:W-:Y:S01]  /*7fb0*/  FMUL.FTZ R69, R103.reuse, R101 ;  /* 0x0000006567457220 */ /* 0x040fe20000410000 */
[----:B------:R-:W-:-:S03]  /*7fc0*/  FFMA.FTZ R244, R103, R100, -R244 ;  /* 0x0000006467f47223 */ /* 0x000fc600000108f4 */
[----:B------:R-:W-:Y:S01]  /*7fd0*/  FFMA.FTZ R69, -R102, R100, -R69 ;  /* 0x0000006466457223 */ /* 0x000fe20000010945 */
[----:B0-----:R-:W-:Y:S01]  /*7fe0*/  FMUL.FTZ R70, R66, R243 ;  /* 0x000000f342467220 */ /* 0x001fe20000410000 */
[----:B------:R-:W-:-:S03]  /*7ff0*/  FMUL.FTZ R246, R110, R244 ;  /* 0x000000f46ef67220 */ /* 0x000fc60000410000 */
[CC--:B--2---:R-:W-:Y:S01]  /*8000*/  FFMA.FTZ R65, R3.reuse, R64.reuse, -R70 ;  /* 0x0000004003417223 */ /* 0x0c4fe20000010846 */
[----:B------:R-:W-:Y:S01]  /*8010*/  FMUL.FTZ R3, R3, R243 ;  /* 0x000000f303037220 */ /* 0x000fe20000410000 */
[-C--:B------:R-:W-:Y:S01]  /*8020*/  FMUL.FTZ R70, R110, R69.reuse ;  /* 0x000000456e467220 */ /* 0x080fe20000410000 */
[C---:B------:R-:W-:Y:S02]  /*8030*/  FFMA.FTZ R69, R111.reuse, R69, -R246 ;  /* 0x000000456f457223 */ /* 0x040fe400000108f6 */
[----:B------:R-:W-:Y:S01]  /*8040*/  FFMA.FTZ R66, R66, R64, R3 ;  /* 0x0000004042427223 */ /* 0x000fe20000010003 */
[----:B------:R-:W-:Y:S01]  /*8050*/  FFMA.FTZ R71, R111, R244, R70 ;  /* 0x000000f46f477223 */ /* 0x000fe20000010046 */
[----:B---3--:R-:W-:Y:S01]  /*8060*/  @P2 FADD.FTZ R64, R68, R65 ;  /* 0x0000004144402221 */ /* 0x008fe20000010000 */
[C---:B------:R-:W-:Y:S02]  /*8070*/  FMUL.FTZ R68, R118.reuse, R69 ;  /* 0x0000004576447220 */ /* 0x040fe40000410000 */
[----:B------:R-:W-:-:S02]  /*8080*/  FMUL.FTZ R3, R118, R71 ;  /* 0x0000004776037220 */ /* 0x000fc40000410000 */
[C---:B------:R-:W-:Y:S01]  /*8090*/  FFMA.FTZ R71, R120.reuse, R71, R68 ;  /* 0x0000004778477223 */ /* 0x040fe20000010044 */
[----:B-1----:R-:W-:Y:S01]  /*80a0*/  @P2 FADD.FTZ R243, R67, R66 ;  /* 0x0000004243f32221 */ /* 0x002fe20000010000 */
[----:B------:R-:W-:Y:S02]  /*80b0*/  FFMA.FTZ R3, R120, R69, -R3 ;  /* 0x0000004578037223 */ /* 0x000fe40000010803 */
[----:B------:R-:W-:Y:S01]  /*80c0*/  FMUL.FTZ R66, R122, R71 ;  /* 0x000000477a427220 */ /* 0x000fe20000410000 */
[----:B------:R-:W-:-:S03]  /*80d0*/  FMUL.FTZ R68, R102, R155 ;  /* 0x0000009b66447220 */ /* 0x000fc60000410000 */
[----:B------:R-:W-:Y:S01]  /*80e0*/  FFMA.FTZ R67, R124, R3, -R66 ;  /* 0x000000037c437223 */ /* 0x000fe20000010842 */
[-C--:B------:R-:W-:Y:S01]  /*80f0*/  FMUL.FTZ R66, R102, R163.reuse ;  /* 0x000000a366427220 */ /* 0x080fe20000410000 */
[----:B------:R-:W-:-:S03]  /*8100*/  FFMA.FTZ R68, R103, R163, -R68 ;  /* 0x000000a367447223 */ /* 0x000fc60000010844 */
[----:B------:R-:W-:Y:S01]  /*8110*/  FFMA.FTZ R66, R103, R155, R66 ;  /* 0x0000009b67427223 */ /* 0x000fe20000010042 */
[----:B------:R-:W-:-:S03]  /*8120*/  FADD.FTZ R68, R179, R68 ;  /* 0x00000044b3447221 */ /* 0x000fc60000010000 */
[----:B------:R-:W-:Y:S01]  /*8130*/  FADD.FTZ R66, R153, R66 ;  /* 0x0000004299427221 */ /* 0x000fe20000010000 */
[----:B------:R-:W-:Y:S01]  /*8140*/  FMUL.FTZ R65, R122, R3 ;  /* 0x000000037a417220 */ /* 0x000fe20000410000 */
[C---:B------:R-:W-:Y:S02]  /*8150*/  FMUL.FTZ R70, R110.reuse, R68 ;  /* 0x000000446e467220 */ /* 0x040fe40000410000 */
[----:B------:R-:W-:Y:S01]  /*8160*/  FMUL.FTZ R3, R110, R66 ;  /* 0x000000426e037220 */ /* 0x000fe20000410000 */
[----:B------:R-:W-:Y:S01]  /*8170*/  FFMA.FTZ R65, R124, R71, R65 ;  /* 0x000000477c417223 */ /* 0x000fe20000010041 */
[C---:B------:R-:W-:Y:S02]  /*8180*/  FMUL.FTZ R69, R126.reuse, R67 ;  /* 0x000000437e457220 */ /* 0x040fe40000410000 */
[C---:B------:R-:W-:Y:S01]  /*8190*/  FFMA.FTZ R3, R111.reuse, R68, -R3 ;  /* 0x000000446f037223 */ /* 0x040fe20000010803 */
[----:B------:R-:W-:Y:S01]  /*81a0*/  FFMA.FTZ R70, R111, R66, R70 ;  /* 0x000000426f467223 */ /* 0x000fe20000010046 */
[-C--:B------:R-:W-:Y:S01]  /*81b0*/  FMUL.FTZ R66, R126, R65.reuse ;  /* 0x000000417e427220 */ /* 0x080fe20000410000 */
[----:B------:R-:W-:Y:S01]  /*81c0*/  FFMA.FTZ R69, R128, R65, R69 ;  /* 0x0000004180457223 */ /* 0x000fe20000010045 */
[----:B------:R-:W-:Y:S01]  /*81d0*/  FADD.FTZ R65, R210, R3 ;  /* 0x00000003d2417221 */ /* 0x000fe20000010000 */
[----:B------:R-:W-:Y:S01]  /*81e0*/  FADD.FTZ R3, R161, R70 ;  /* 0x00000046a1037221 */ /* 0x000fe20000010000 */
[----:B------:R-:W-:-:S02]  /*81f0*/  FFMA.FTZ R71, R128, R67, -R66 ;  /* 0x0000004380477223 */ /* 0x000fc40000010842 */
[C---:B------:R-:W-:Y:S01]  /*8200*/  FMUL.FTZ R67, R118.reuse, R65 ;  /* 0x0000004176437220 */ /* 0x040fe20000410000 */
[----:B------:R-:W-:-:S03]  /*8210*/  FMUL.FTZ R68, R118, R3 ;  /* 0x0000000376447220 */ /* 0x000fc60000410000 */
[----:B------:R-:W-:Y:S01]  /*8220*/  FFMA.FTZ R66, R120, R3, R67 ;  /* 0x0000000378427223 */ /* 0x000fe20000010043 */
[----:B------:R-:W-:Y:S01]  /*8230*/  FMUL.FTZ R3, R130, R71 ;  /* 0x0000004782037220 */ /* 0x000fe20000410000 */
[----:B------:R-:W-:Y:S01]  /*8240*/  FFMA.FTZ R68, R120, R65, -R68 ;  /* 0x0000004178447223 */ /* 0x000fe20000010844 */
[-C--:B------:R-:W-:Y:S02]  /*8250*/  FMUL.FTZ R70, R130, R69.reuse ;  /* 0x0000004582467220 */ /* 0x080fe40000410000 */
[----:B------:R-:W-:Y:S01]  /*8260*/  FFMA.FTZ R69, R132, R69, R3 ;  /* 0x0000004584457223 */ /* 0x000fe20000010003 */
[----:B------:R-:W-:Y:S01]  /*8270*/  FADD.FTZ R3, R207, R66 ;  /* 0x00000042cf037221 */ /* 0x000fe20000010000 */
[----:B------:R-:W-:-:S03]  /*8280*/  FADD.FTZ R65, R209, R68 ;  /* 0x00000044d1417221 */ /* 0x000fc60000010000 */
[C---:B------:R-:W-:Y:S01]  /*8290*/  FMUL.FTZ R68, R122.reuse, R3 ;  /* 0x000000037a447220 */ /* 0x040fe20000410000 */
[----:B------:R-:W-:Y:S01]  /*82a0*/  FMUL.FTZ R67, R122, R65 ;  /* 0x000000417a437220 */ /* 0x000fe20000410000 */
[----:B------:R-:W-:Y:S02]  /*82b0*/  FFMA.FTZ R71, R132, R71, -R70 ;  /* 0x0000004784477223 */ /* 0x000fe40000010846 */
[C---:B------:R-:W-:Y:S01]  /*82c0*/  FFMA.FTZ R68, R124.reuse, R65, -R68 ;  /* 0x000000417c447223 */ /* 0x040fe20000010844 */
[----:B------:R-:W-:Y:S01]  /*82d0*/  FFMA.FTZ R66, R124, R3, R67 ;  /* 0x000000037c427223 */ /* 0x000fe20000010043 */
[C---:B------:R-:W-:Y:S01]  /*82e0*/  FMUL.FTZ R3, R134.reuse, R71 ;  /* 0x0000004786037220 */ /* 0x040fe20000410000 */
[-C--:B------:R-:W-:Y:S01]  /*82f0*/  FMUL.FTZ R70, R134, R69.reuse ;  /* 0x0000004586467220 */ /* 0x080fe20000410000 */
[----:B------:R-:W-:Y:S02]  /*8300*/  FADD.FTZ R65, R151, R68 ;  /* 0x0000004497417221 */ /* 0x000fe40000010000 */
[----:B------:R-:W-:Y:S01]  /*8310*/  FFMA.FTZ R69, R136, R69, R3 ;  /* 0x0000004588457223 */ /* 0x000fe20000010003 */
[----:B------:R-:W-:Y:S01]  /*8320*/  FADD.FTZ R3, R183, R66 ;  /* 0x00000042b7037221 */ /* 0x000fe20000010000 */
[----:B------:R-:W-:Y:S01]  /*8330*/  FMUL.FTZ R67, R126, R65 ;  /* 0x000000417e437220 */ /* 0x000fe20000410000 */
[----:B------:R-:W-:-:S02]  /*8340*/  FFMA.FTZ R71, R136, R71, -R70 ;  /* 0x0000004788477223 */ /* 0x000fc40000010846 */
[-C--:B------:R-:W-:Y:S01]  /*8350*/  FMUL.FTZ R68, R126, R3.reuse ;  /* 0x000000037e447220 */ /* 0x080fe20000410000 */
[----:B------:R-:W-:Y:S01]  /*8360*/  FFMA.FTZ R66, R128, R3, R67 ;  /* 0x0000000380427223 */ /* 0x000fe20000010043 */
[C---:B------:R-:W-:Y:S01]  /*8370*/  FMUL.FTZ R3, R138.reuse, R71 ;  /* 0x000000478a037220 */ /* 0x040fe20000410000 */
[----:B------:R-:W-:Y:S01]  /*8380*/  FMUL.FTZ R70, R138, R69 ;  /* 0x000000458a467220 */ /* 0x000fe20000410000 */
[----:B------:R-:W-:Y:S02]  /*8390*/  FFMA.FTZ R68, R128, R65, -R68 ;  /* 0x0000004180447223 */ /* 0x000fe40000010844 */
[----:B------:R-:W-:Y:S01]  /*83a0*/  FFMA.FTZ R69, R140, R69, R3 ;  /* 0x000000458c457223 */ /* 0x000fe20000010003 */
[----:B------:R-:W-:Y:S01]  /*83b0*/  FADD.FTZ R3, R139, R66 ;  /* 0x000000428b037221 */ /* 0x000fe20000010000 */
[----:B------:R-:W-:-:S03]  /*83c0*/  FADD.FTZ R65, R185, R68 ;  /* 0x00000044b9417221 */ /* 0x000fc60000010000 */
[C---:B------:R-:W-:Y:S01]  /*83d0*/  FMUL.FTZ R68, R130.reuse, R3 ;  /* 0x0000000382447220 */ /* 0x040fe20000410000 */
[----:B------:R-:W-:Y:S01]  /*83e0*/  FMUL.FTZ R67, R130, R65 ;  /* 0x0000004182437220 */ /* 0x000fe20000410000 */
[----:B------:R-:W-:Y:S02]  /*83f0*/  FFMA.FTZ R70, R140, R71, -R70 ;  /* 0x000000478c467223 */ /* 0x000fe40000010846 */
[C---:B------:R-:W-:Y:S01]  /*8400*/  FFMA.FTZ R68, R132.reuse, R65, -R68 ;  /* 0x0000004184447223 */ /* 0x040fe20000010844 */
[C---:B------:R-:W-:Y:S01]  /*8410*/  FMUL.FTZ R65, R141.reuse, R69 ;  /* 0x000000458d417220 */ /* 0x040fe20000410000 */
[----:B------:R-:W-:Y:S01]  /*8420*/  FFMA.FTZ R66, R132, R3, R67 ;  /* 0x0000000384427223 */ /* 0x000fe20000010043 */
[-C--:B------:R-:W-:Y:S02]  /*8430*/  FMUL.FTZ R3, R141, R70.reuse ;  /* 0x000000468d037220 */ /* 0x080fe40000410000 */
[C---:B------:R-:W-:Y:S01]  /*8440*/  FFMA.FTZ R71, R142.reuse, R70, -R65 ;  /* 0x000000468e477223 */ /* 0x040fe20000010841 */
[----:B------:R-:W-:Y:S01]  /*8450*/  FADD.FTZ R65, R109, R68 ;  /* 0x000000446d417221 */ /* 0x000fe20000010000 */
[----:B------:R-:W-:Y:S01]  /*8460*/  FFMA.FTZ R69, R142, R69, R3 ;  /* 0x000000458e457223 */ /* 0x000fe20000010003 */
[----:B------:R-:W-:-:S02]  /*8470*/  FADD.FTZ R3, R143, R66 ;  /* 0x000000428f037221 */ /* 0x000fc40000010000 */
[C---:B------:R-:W-:Y:S02]  /*8480*/  FMUL.FTZ R67, R134.reuse, R65 ;  /* 0x0000004186437220 */ /* 0x040fe40000410000 */
[-C--:B------:R-:W-:Y:S02]  /*8490*/  FMUL.FTZ R66, R134, R3.reuse ;  /* 0x0000000386427220 */ /* 0x080fe40000410000 */
[----:B------:R-:W-:Y:S01]  /*84a0*/  FFMA.FTZ R67, R136, R3, R67 ;  /* 0x0000000388437223 */ /* 0x000fe20000010043 */
[----:B------:R-:W-:Y:S01]  /*84b0*/  FMUL.FTZ R3, R144, R71 ;  /* 0x0000004790037220 */ /* 0x000fe20000410000 */
[----:B------:R-:W-:Y:S01]  /*84c0*/  FFMA.FTZ R66, R136, R65, -R66 ;  /* 0x0000004188427223 */ /* 0x000fe20000010842 */
[-C--:B------:R-:W-:Y:S01]  /*84d0*/  FMUL.FTZ R68, R144, R69.reuse ;  /* 0x0000004590447220 */ /* 0x080fe20000410000 */
[----:B------:R-:W-:Y:S01]  /*84e0*/  FADD.FTZ R67, R198, R67 ;  /* 0x00000043c6437221 */ /* 0x000fe20000010000 */
[----:B------:R-:W-:Y:S01]  /*84f0*/  FFMA.FTZ R69, R146, R69, R3 ;  /* 0x0000004592457223 */ /* 0x000fe20000010003 */
[----:B------:R-:W-:-:S02]  /*8500*/  FADD.FTZ R3, R147, R66 ;  /* 0x0000004293037221 */ /* 0x000fc40000010000 */
[C---:B------:R-:W-:Y:S02]  /*8510*/  FMUL.FTZ R66, R138.reuse, R67 ;  /* 0x000000438a427220 */ /* 0x040fe40000410000 */
[-C--:B------:R-:W-:Y:S02]  /*8520*/  FMUL.FTZ R65, R138, R3.reuse ;  /* 0x000000038a417220 */ /* 0x080fe40000410000 */
[----:B------:R-:W-:Y:S01]  /*8530*/  FFMA.FTZ R66, R140, R3, -R66 ;  /* 0x000000038c427223 */ /* 0x000fe20000010842 */
[----:B------:R-:W-:Y:S01]  /*8540*/  FFMA.FTZ R68, R146, R71, -R68 ;  /* 0x0000004792447223 */ /* 0x000fe20000010844 */
[----:B------:R-:W-:Y:S01]  /*8550*/  FFMA.FTZ R65, R140, R67, R65 ;  /* 0x000000438c417223 */ /* 0x000fe20000010041 */
[CC--:B------:R-:W-:Y:S01]  /*8560*/  FMUL.FTZ R3, R148.reuse, R69.reuse ;  /* 0x0000004594037220 */ /* 0x0c0fe20000410000 */
[----:B------:R-:W-:Y:S01]  /*8570*/  FADD.FTZ R66, R181, R66 ;  /* 0x00000042b5427221 */ /* 0x000fe20000010000 */
[-C--:B------:R-:W-:Y:S01]  /*8580*/  FMUL.FTZ R70, R148, R68.reuse ;  /* 0x0000004494467220 */ /* 0x080fe20000410000 */
[----:B------:R-:W-:Y:S01]  /*8590*/  FADD.FTZ R65, R200, R65 ;  /* 0x00000041c8417221 */ /* 0x000fe20000010000 */
[----:B------:R-:W-:Y:S01]  /*85a0*/  FFMA.FTZ R71, R149, R68, -R3 ;  /* 0x0000004495477223 */ /* 0x000fe20000010803 */
[----:B------:R-:W-:Y:S01]  /*85b0*/  FMUL.FTZ R3, R141, R66 ;  /* 0x000000428d037220 */ /* 0x000fe20000410000 */
[----:B------:R-:W-:Y:S01]  /*85c0*/  FFMA.FTZ R69, R149, R69, R70 ;  /* 0x0000004595457223 */ /* 0x000fe20000010046 */
[----:B------:R-:W-:-:S02]  /*85d0*/  FMUL.FTZ R67, R141, R65 ;  /* 0x000000418d437220 */ /* 0x000fc40000410000 */
        /* <DEDUP_REMOVED lines=22> */
[----:B------:R-:W-:Y:S02]  /*8740*/  FMUL.FTZ R3, R157, R71 ;  /* 0x000000479d037220 */ /* 0x000fe40000410000 */
[----:B------:R-:W-:Y:S02]  /*8750*/  FADD.FTZ R67, R106, R67 ;  /* 0x000000436a437221 */ /* 0x000fe40000010000 */
[----:B------:R-:W-:Y:S01]  /*8760*/  FFMA.FTZ R248, R158, R69, R3 ;  /* 0x000000459ef87223 */ /* 0x000fe20000010003 */
[----:B------:R-:W-:Y:S01]  /*8770*/  FADD.FTZ R3, R195, R66 ;  /* 0x00000042c3037221 */ /* 0x000fe20000010000 */
[----:B------:R-:W-:-:S03]  /*8780*/  FMUL.FTZ R65, R150, R67 ;  /* 0x0000004396417220 */ /* 0x000fc60000410000 */
[-C--:B------:R-:W-:Y:S01]  /*8790*/  FMUL.FTZ R66, R150, R3.reuse ;  /* 0x0000000396427220 */ /* 0x080fe20000410000 */
[C---:B------:R-:W-:Y:S02]  /*87a0*/  FFMA.FTZ R68, R152.reuse, R3, -R65 ;  /* 0x0000000398447223 */ /* 0x040fe40000010841 */
[----:B------:R-:W0:Y:S01]  /*87b0*/  S2R R3, SR_TID.X ;  /* 0x0000000000037919 */ /* 0x000e220000002100 */
[----:B------:R-:W-:Y:S01]  /*87c0*/  FFMA.FTZ R67, R152, R67, R66 ;  /* 0x0000004398437223 */ /* 0x000fe20000010042 */
[----:B------:R-:W-:Y:S01]  /*87d0*/  FADD.FTZ R65, R129, R68 ;  /* 0x0000004481417221 */ /* 0x000fe20000010000 */
[----:B------:R-:W-:Y:S02]  /*87e0*/  FMUL.FTZ R244, R157, R69 ;  /* 0x000000459df47220 */ /* 0x000fe40000410000 */
[----:B------:R-:W-:Y:S01]  /*87f0*/  FADD.FTZ R67, R194, R67 ;  /* 0x00000043c2437221 */ /* 0x000fe20000010000 */
[----:B------:R-:W-:-:S03]  /*8800*/  FMUL.FTZ R69, R154, R65 ;  /* 0x000000419a457220 */ /* 0x000fc60000410000 */
[-C--:B------:R-:W-:Y:S01]  /*8810*/  FMUL.FTZ R68, R154, R67.reuse ;  /* 0x000000439a447220 */ /* 0x080fe20000410000 */
[----:B------:R-:W-:Y:S01]  /*8820*/  FFMA.FTZ R66, R156, R67, R69 ;  /* 0x000000439c427223 */ /* 0x000fe20000010045 */
[----:B------:R-:W-:Y:S01]  /*8830*/  FFMA.FTZ R244, R158, R71, -R244 ;  /* 0x000000479ef47223 */ /* 0x000fe200000108f4 */
[----:B------:R-:W-:Y:S01]  /*8840*/  FMUL.FTZ R67, R159, R248 ;  /* 0x000000f89f437220 */ /* 0x000fe20000410000 */
[----:B------:R-:W-:Y:S01]  /*8850*/  FFMA.FTZ R68, R156, R65, -R68 ;  /* 0x000000419c447223 */ /* 0x000fe20000010844 */
[----:B------:R-:W-:Y:S01]  /*8860*/  UISETP.GE.AND UP0, UPT, UR19, UR44, UPT ;  /* 0x0000002c1300728c */ /* 0x000fe2000bf06270 */
[----:B------:R-:W-:Y:S01]  /*8870*/  FADD.FTZ R66, R193, R66 ;  /* 0x00000042c1427221 */ /* 0x000fe20000010000 */
[-C--:B------:R-:W-:Y:S01]  /*8880*/  FMUL.FTZ R65, R159, R244.reuse ;  /* 0x000000f49f417220 */ /* 0x080fe20000410000 */
[C---:B------:R-:W-:Y:S01]  /*8890*/  FFMA.FTZ R244, R160.reuse, R244, -R67 ;  /* 0x000000f4a0f47223 */ /* 0x040fe20000010843 */
[----:B------:R-:W-:Y:S01]  /*88a0*/  FADD.FTZ R68, R131, R68 ;  /* 0x0000004483447221 */ /* 0x000fe20000010000 */
[C---:B------:R-:W-:Y:S01]  /*88b0*/  FMUL.FTZ R67, R157.reuse, R66 ;  /* 0x000000429d437220 */ /* 0x040fe20000410000 */
[----:B------:R-:W-:Y:S01]  /*88c0*/  PLOP3.LUT P2, PT, PT, PT, UP0, 0x80, 0x8 ;  /* 0x000000000008781c */ /* 0x000fe20003f4f008 */
[----:B------:R-:W-:Y:S01]  /*88d0*/  FFMA.FTZ R248, R160, R248, R65 ;  /* 0x000000f8a0f87223 */ /* 0x000fe20000010041 */
[-C--:B------:R-:W-:Y:S01]  /*88e0*/  FMUL.FTZ R65, R157, R68.reuse ;  /* 0x000000449d417220 */ /* 0x080fe20000410000 */
[----:B------:R-:W-:-:S03]  /*88f0*/  FFMA.FTZ R68, R158, R68, -R67 ;  /* 0x000000449e447223 */ /* 0x000fc60000010843 */
[----:B------:R-:W-:Y:S01]  /*8900*/  FFMA.FTZ R66, R158, R66, R65 ;  /* 0x000000429e427223 */ /* 0x000fe20000010041 */
[----:B------:R-:W-:Y:S01]  /*8910*/  FADD.FTZ R68, R135, R68 ;  /* 0x0000004487447221 */ /* 0x000fe20000010000 */
[----:B0-----:R-:W-:Y:S02]  /*8920*/  ISETP.NE.OR P2, PT, R3, RZ, P2 ;  /* 0x000000ff0300720c */ /* 0x001fe40001745670 */
[----:B------:R-:W-:Y:S01]  /*8930*/  FADD.FTZ R66, R189, R66 ;  /* 0x00000042bd427221 */ /* 0x000fe20000010000 */
[----:B------:R-:W-:Y:S01]  /*8940*/  FMUL.FTZ R65, R159, R68 ;  /* 0x000000449f417220 */ /* 0x000fe20000410000 */
[----:B------:R-:W-:-:S03]  /*8950*/  LOP3.LUT R127, R3, 0x1f, RZ, 0xc0, !PT ;  /* 0x0000001f037f7812 */ /* 0x000fc600078ec0ff */
[-C--:B------:R-:W-:Y:S01]  /*8960*/  FFMA.FTZ R70, R160, R66.reuse, R65 ;  /* 0x00000042a0467223 */ /* 0x080fe20000010041 */
[----:B------:R-:W-:Y:S01]  /*8970*/  FMUL.FTZ R65, R99, R243 ;  /* 0x000000f363417220 */ /* 0x000fe20000410000 */
[----:B------:R-:W-:Y:S01]  /*8980*/  FMUL.FTZ R67, R159, R66 ;  /* 0x000000429f437220 */ /* 0x000fe20000410000 */
[-C--:B------:R-:W-:Y:S01]  /*8990*/  FMUL.FTZ R245, R99, R64.reuse ;  /* 0x0000004063f57220 */ /* 0x080fe20000410000 */
[----:B------:R-:W-:Y:S02]  /*89a0*/  ISETP.NE.AND P3, PT, R127, 0x1f, PT ;  /* 0x0000001f7f00780c */ /* 0x000fe40003f65270 */
[----:B------:R-:W-:Y:S01]  /*89b0*/  VOTEU.ALL UP0, P2 ;  /* 0x0000000000ff7886 */ /* 0x000fe20001000000 */
[----:B------:R-:W-:Y:S01]  /*89c0*/  FFMA.FTZ R99, R98, R64, -R65 ;  /* 0x0000004062637223 */ /* 0x000fe20000010841 */
[----:B------:R-:W-:Y:S02]  /*89d0*/  HFMA2 R65, -RZ, RZ, 0, 0 ;  /* 0x00000000ff417431 */ /* 0x000fe400000001ff */
[----:B------:R-:W-:Y:S01]  /*89e0*/  FFMA.FTZ R68, R160, R68, -R67 ;  /* 0x00000044a0447223 */ /* 0x000fe20000010843 */
[----:B------:R-:W-:Y:S01]  /*89f0*/  @!UP0 ULEA UR27, UR8, UR25, 0x4 ;  /* 0x00000019081b8291 */ /* 0x000fe2000f8e20ff */
[----:B------:R-:W-:-:S02]  /*8a00*/  MOV R64, 0x3f800000 ;  /* 0x3f80000000407802 */ /* 0x000fc40000000f00 */
        /* <DEDUP_REMOVED lines=12> */
[-C--:B----4-:R-:W-:Y:S01]  /*8ad0*/  FFMA.FTZ R68, R248, R70.reuse, -R249 ;  /* 0x00000046f8447223 */ /* 0x090fe200000108f9 */
[C---:B------:R-:W-:Y:S01]  /*8ae0*/  FFMA.FTZ R251, R244.reuse, R70, R251 ;  /* 0x00000046f4fb7223 */ /* 0x040fe200000100fb */
[-C--:B---3--:R-:W-:Y:S01]  /*8af0*/  FMUL.FTZ R70, R244, R71.reuse ;  /* 0x00000047f4467220 */ /* 0x088fe20000410000 */
[----:B------:R-:W-:Y:S01]  /*8b00*/  FMUL.FTZ R71, R248, R71 ;  /* 0x00000047f8477220 */ /* 0x000fe20000410000 */
[----:B------:R-:W-:Y:S01]  /*8b10*/  FADD.FTZ R247, R247, R68 ;  /* 0x00000044f7f77221 */ /* 0x000fe20000010000 */
[----:B------:R-:W-:Y:S01]  /*8b20*/  FADD.FTZ R246, R246, R251 ;  /* 0x000000fbf6f67221 */ /* 0x000fe20000010000 */
[C---:B-1----:R-:W-:Y:S01]  /*8b30*/  FFMA.FTZ R248, R69.reuse, R248, -R70 ;  /* 0x000000f845f87223 */ /* 0x042fe20000010846 */
[----:B------:R-:W-:-:S07]  /*8b40*/  FFMA.FTZ R244, R69, R244, R71 ;  /* 0x000000f445f47223 */ /* 0x000fce0000010047 */
.L_x_13468:
[----:B------:R-:W-:Y:S05]  /*8b50*/  BSYNC.RECONVERGENT B0 ;  /* 0x0000000000007941 */ /* 0x000fea0003800200 */
.L_x_13467:
        /* <DEDUP_REMOVED lines=9> */
[-C--:B----4-:R-:W-:Y:S01]  /*8bf0*/  FFMA.FTZ R68, R248, R70.reuse, -R249 ;  /* 0x00000046f8447223 */ /* 0x090fe200000108f9 */
[CC--:B-1----:R-:W-:Y:S01]  /*8c00*/  FMUL.FTZ R249, R244.reuse, R71.reuse ;  /* 0x00000047f4f97220 */ /* 0x0c2fe20000410000 */
[----:B------:R-:W-:Y:S01]  /*8c10*/  FFMA.FTZ R251, R244, R70, R251 ;  /* 0x00000046f4fb7223 */ /* 0x000fe200000100fb */
[C---:B------:R-:W-:Y:S01]  /*8c20*/  FMUL.FTZ R71, R248.reuse, R71 ;  /* 0x00000047f8477220 */ /* 0x040fe20000410000 */
[----:B---3--:R-:W-:Y:S01]  /*8c30*/  FADD.FTZ R247, R247, R68 ;  /* 0x00000044f7f77221 */ /* 0x008fe20000010000 */
[-C--:B------:R-:W-:Y:S01]  /*8c40*/  FFMA.FTZ R248, R248, R69.reuse, -R249 ;  /* 0x00000045f8f87223 */ /* 0x080fe200000108f9 */
[----:B------:R-:W-:Y:S01]  /*8c50*/  FADD.FTZ R246, R246, R251 ;  /* 0x000000fbf6f67221 */ /* 0x000fe20000010000 */
[----:B------:R-:W-:-:S07]  /*8c60*/  FFMA.FTZ R244, R244, R69, R71 ;  /* 0x00000045f4f47223 */ /* 0x000fce0000010047 */
.L_x_13470:
[----:B------:R-:W-:Y:S05]  /*8c70*/  BSYNC.RECONVERGENT B0 ;  /* 0x0000000000007941 */ /* 0x000fea0003800200 */
.L_x_13469:
        /* <DEDUP_REMOVED lines=9> */
[-C--:B-1----:R-:W-:Y:S01]  /*8d10*/  FFMA.FTZ R68, R248, R70.reuse, -R249 ;  /* 0x00000046f8447223 */ /* 0x082fe200000108f9 */
[CC--:B------:R-:W-:Y:S01]  /*8d20*/  FMUL.FTZ R249, R244.reuse, R71.reuse ;  /* 0x00000047f4f97220 */ /* 0x0c0fe20000410000 */
[----:B------:R-:W-:Y:S01]  /*8d30*/  FFMA.FTZ R251, R244, R70, R251 ;  /* 0x00000046f4fb7223 */ /* 0x000fe200000100fb */
[C---:B------:R-:W-:Y:S01]  /*8d40*/  FMUL.FTZ R71, R248.reuse, R71 ;  /* 0x00000047f8477220 */ /* 0x040fe20000410000 */
[----:B---34-:R-:W-:Y:S01]  /*8d50*/  FADD.FTZ R247, R247, R68 ;  /* 0x00000044f7f77221 */ /* 0x018fe20000010000 */
[-C--:B------:R-:W-:Y:S01]  /*8d60*/  FFMA.FTZ R248, R248, R69.reuse, -R249 ;  /* 0x00000045f8f87223 */ /* 0x080fe200000108f9 */
[----:B------:R-:W-:Y:S01]  /*8d70*/  FADD.FTZ R246, R246, R251 ;  /* 0x000000fbf6f67221 */ /* 0x000fe20000010000 */
[----:B------:R-:W-:-:S07]  /*8d80*/  FFMA.FTZ R244, R244, R69, R71 ;  /* 0x00000045f4f47223 */ /* 0x000fce0000010047 */
.L_x_13472:
[----:B------:R-:W-:Y:S05]  /*8d90*/  BSYNC.RECONVERGENT B0 ;  /* 0x0000000000007941 */ /* 0x000fea0003800200 */
.L_x_13471:
        /* <DEDUP_REMOVED lines=17> */
.L_x_13474:
[----:B------:R-:W-:Y:S05]  /*8eb0*/  BSYNC.RECONVERGENT B0 ;  /* 0x0000000000007941 */ /* 0x000fea0003800200 */
.L_x_13473:
        /* <DEDUP_REMOVED lines=17> */
.L_x_13476:
[----:B------:R-:W-:Y:S05]  /*8fd0*/  BSYNC.RECONVERGENT B0 ;  /* 0x0000000000007941 */ /* 0x000fea0003800200 */
.L_x_13475:
[----:B-1----:R-:W1:Y:S01]  /*8fe0*/  SHFL.IDX PT, R70, R244, RZ, 0x1f ;  /* 0x00001ffff4467589 */ /* 0x002e6200000e0000 */
[C---:B------:R-:W-:Y:S01]  /*8ff0*/  ISETP.NE.AND P3, PT, R3.reuse, RZ, PT ;  /* 0x000000ff0300720c */ /* 0x040fe20003f65270 */
[----:B------:R-:W-:Y:S01]  /*9000*/  FFMA.FTZ R245, R98, R243, R245 ;  /* 0x000000f362f57223 */ /* 0x000fe200000100f5 */
[----:B------:R-:W-:Y:S01]  /*9010*/  ISETP.NE.AND P2, PT, R3, 0x1f, PT ;  /* 0x0000001f0300780c */ /* 0x000fe20003f45270 */
[----:B------:R-:W5:Y:S01]  /*9020*/  SHFL.IDX PT, R71, R248, RZ, 0x1f ;  /* 0x00001ffff8477589 */ /* 0x000f6200000e0000 */
[----:B------:R-:W-:Y:S01]  /*9030*/  P2R R249, PR, RZ, 0x8 ;  /* 0x00000008fff97803 */ /* 0x000fe20000000000 */
[----:B------:R-:W-:Y:S01]  /*9040*/  FADD.FTZ R98, R236, R99 ;  /* 0x00000063ec627221 */ /* 0x000fe20000010000 */
[----:B------:R-:W-:Y:S01]  /*9050*/  FADD.FTZ R238, R238, R245 ;  /* 0x000000f5eeee7221 */ /* 0x000fe20000010000 */
[----:B------:R-:W-:Y:S01]  /*9060*/  SHFL.DOWN PT, R248, R248, 0x1, 0x1f ;  /* 0x08201f00f8f87f89 */ /* 0x000fe200000e0000 */
[----:B------:R-:W-:Y:S03]  /*9070*/  BSSY.RECONVERGENT B0, `(.L_x_13477) ;  /* 0x0000327000007945 */ /* 0x000fe60003800200 */
[----:B---3--:R-:W-:Y:S02]  /*9080*/  SHFL.DOWN PT, R244, R244, 0x1, 0x1f ;  /* 0x08201f00f4f47f89 */ /* 0x008fe400000e0000 */
[----:B------:R-:W-:-:S02]  /*9090*/  VOTEU.ALL UP0, P3 ;  /* 0x0000000000ff7886 */ /* 0x000fc40001800000 */
[----:B--2---:R-:W-:Y:S03]  /*90a0*/  SHFL.IDX PT, R249, R66, RZ, 0x1f ;  /* 0x00001fff42f97589 */ /* 0x004fe600000e0000 */
[----:B------:R-:W-:Y:S01]  /*90b0*/  @!UP0 ULEA UR27, UR8, UR25, 0x4 ;  /* 0x00000019081b8291 */ /* 0x000fe2000f8e20ff */
[----:B0-----:R-:W-:Y:S01]  /*90c0*/  SHFL.DOWN PT, R251, R246, 0x1, 0x1f ;  /* 0x08201f00f6fb7f89 */ /* 0x001fe200000e0000 */
[C---:B-1----:R-:W-:Y:S01]  /*90d0*/  FMUL.FTZ R68, R70.reuse, R65 ;  /* 0x0000004146447220 */ /* 0x042fe20000410000 */
[----:B------:R-:W-:-:S03]  /*90e0*/  FMUL.FTZ R250, R70, R64 ;  /* 0x0000004046fa7220 */ /* 0x000fc60000410000 */
[C---:B-----5:R-:W-:Y:S01]  /*90f0*/  FFMA.FTZ R68, R71.reuse, R64, -R68 ;  /* 0x0000004047447223 */ /* 0x060fe20000010844 */
[C---:B------:R-:W-:Y:S01]  /*9100*/  FFMA.FTZ R69, R71.reuse, R65, R250 ;  /* 0x0000004147457223 */ /* 0x040fe200000100fa */
[CC--:B------:R-:W-:Y:S01]  /*9110*/  FMUL.FTZ R65, R70.reuse, R67.reuse ;  /* 0x0000004346417220 */ /* 0x0c0fe20000410000 */
[-C--:B------:R-:W-:Y:S01]  /*9120*/  FMUL.FTZ R64, R70, R66.reuse ;  /* 0x0000004246407220 */ /* 0x080fe20000410000 */
[----:B------:R-:W-:Y:S02]  /*9130*/  SHFL.DOWN PT, R250, R247, 0x1, 0x1f ;  /* 0x08201f00f7fa7f89 */ /* 0x000fe400000e0000 */
[C---:B------:R-:W-:Y:S01]  /*9140*/  FFMA.FTZ R70, R71.reuse, R66, -R65 ;  /* 0x0000004247467223 */ /* 0x040fe20000010841 */
[----:B------:R-:W-:Y:S01]  /*9150*/  FFMA.FTZ R71, R71, R67, R64 ;  /* 0x0000004347477223 */ /* 0x000fe20000010040 */
[----:B------:R-:W0:Y:S04]  /*9160*/  SHFL.IDX PT, R65, R247, RZ, 0x1f ;  /* 0x00001ffff7417589 */ /* 0x000e2800000e0000 */
[----:B------:R-:W1:Y:S04]  /*9170*/  SHFL.IDX PT, R64, R246, RZ, 0x1f ;  /* 0x00001ffff6407589 */ /* 0x000e6800000e0000 */
[----:B------:R-:W2:Y:S01]  /*9180*/  SHFL.IDX PT, R67, R67, RZ, 0x1f ;  /* 0x00001fff43437589 */ /* 0x000ea200000e0000 */
[----:B0-----:R-:W-:Y:S01]  /*9190*/  FADD.FTZ R70, R65, R70 ;  /* 0x0000004641467221 */ /* 0x001fe20000010000 */
[----:B-1----:R-:W-:Y:S01]  /*91a0*/  FADD.FTZ R71, R64, R71 ;  /* 0x0000004740477221 */ /* 0x002fe20000010000 */
[-C--:B--2---:R-:W-:Y:S01]  /*91b0*/  @P2 FMUL.FTZ R64, R248, R67.reuse ;  /* 0x00000043f8402220 */ /* 0x084fe20000410000 */
[----:B------:R-:W-:-:S03]  /*91c0*/  @P2 FMUL.FTZ R65, R244, R67 ;  /* 0x00000043f4412220 */ /* 0x000fc60000410000 */
[----:B------:R0:W-:Y:S01]  /*91d0*/  @!P3 STS.128 [UR27+0x46d0], R68 ;  /* 0x0046d044ff00b988 */ /* 0x0001e20008000c1b */
[----:B------:R-:W-:Y:S01]  /*91e0*/  USHF.L.U32 UR27, UR19, 0xa, URZ ;  /* 0x0000000a131b7899 */ /* 0x000fe200080006ff */
[-C--:B------:R-:W-:Y:S01]  /*91f0*/  @P2 FFMA.FTZ R64, R244, R249.reuse, R64 ;  /* 0x000000f9f4402223 */ /* 0x080fe20000010040 */
[----:B------:R-:W-:Y:S02]  /*9200*/  @P2 FFMA.FTZ R65, R248, R249, -R65 ;  /* 0x000000f9f8412223 */ /* 0x000fe40000010841 */
[----:B------:R-:W-:Y:S01]  /*9210*/  UIADD3 UR27, UPT, UPT, UR27, -0x400, URZ ;  /* 0xfffffc001b1b7890 */ /* 0x000fe2000fffe0ff */
[----:B------:R-:W-:Y:S01]  /*9220*/  @P2 FADD.FTZ R67, R251, R64 ;  /* 0x00000040fb432221 */ /* 0x000fe20000010000 */
[----:B------:R-:W-:Y:S01]  /*9230*/  @P2 FADD.FTZ R249, R250, R65 ;  /* 0x00000041faf92221 */ /* 0x000fe20000010000 */
[----:B------:R-:W-:Y:S01]  /*9240*/  FMUL.FTZ R65, R159, R98 ;  /* 0x000000629f417220 */ /* 0x000fe20000410000 */
[----:B------:R-:W-:Y:S01]  /*9250*/  USHF.R.S32.HI UR30, URZ, 0x1f, UR27 ;  /* 0x0000001fff1e7899 */ /* 0x000fe2000801141b */
[-C--:B------:R-:W-:Y:S01]  /*9260*/  FMUL.FTZ R236, R67, R101.reuse ;  /* 0x0000006543ec7220 */ /* 0x080fe20000410000 */
[----:B------:R-:W-:Y:S01]  /*9270*/  FMUL.FTZ R64, R249, R101 ;  /* 0x00000065f9407220 */ /* 0x000fe20000410000 */
[-C--:B------:R-:W-:Y:S01]  /*9280*/  FFMA.FTZ R99, R160, R238.reuse, R65 ;  /* 0x000000eea0637223 */ /* 0x080fe20000010041 */
[----:B------:R-:W-:Y:S01]  /*9290*/  FMUL.FTZ R65, R159, R238 ;  /* 0x000000ee9f417220 */ /* 0x000fe20000410000 */
[-C--:B------:R-:W-:Y:S01]  /*92a0*/  FFMA.FTZ R236, R249, R100.reuse, R236 ;  /* 0x00000064f9ec7223 */ /* 0x080fe200000100ec */
[----:B------:R-:W-:Y:S01]  /*92b0*/  FFMA.FTZ R100, R67, R100, -R64 ;  /* 0x0000006443647223 */ /* 0x000fe20000010840 */
[----:B------:R-:W-:Y:S01]  /*92c0*/  FFMA.FTZ R99, R38, R241, R99 ;  /* 0x000000f126637223 */ /* 0x000fe20000010063 */
[----:B------:R-:W-:Y:S01]  /*92d0*/  FFMA.FTZ R64, R160, R98, -R65 ;  /* 0x00000062a0407223 */ /* 0x000fe20000010841 */
[----:B0-----:R-:W-:Y:S01]  /*92e0*/  MOV R69, UR36 ;  /* 0x0000002400457c02 */ /* 0x001fe20008000f00 */
[----:B------:R-:W-:Y:S01]  /*92f0*/  FADD.FTZ R236, R155, R236 ;  /* 0x000000ec9bec7221 */ /* 0x000fe20000010000 */
[----:B------:R-:W-:Y:S01]  /*9300*/  FMUL.FTZ R65, R157, R99 ;  /* 0x000000639d417220 */ /* 0x000fe20000410000 */
[----:B------:R-:W-:Y:S01]  /*9310*/  FFMA.FTZ R101, R38, R239, R64 ;  /* 0x000000ef26657223 */ /* 0x000fe20000010040 */
[----:B------:R-:W-:-:S03]  /*9320*/  FADD.FTZ R100, R163, R100 ;  /* 0x00000064a3647221 */ /* 0x000fc60000010000 */
        /* <DEDUP_REMOVED lines=9> */
[----:B------:R-:W-:-:S03]  /*93c0*/  FFMA.FTZ R64, R156, R240, -R65 ;  /* 0x000000f09c407223 */ /* 0x000fc60000010841 */
[----:B------:R-:W-:Y:S01]  /*93d0*/  FMUL.FTZ R65, R150, R235 ;  /* 0x000000eb96417220 */ /* 0x000fe20000410000 */
[----:B------:R-:W-:-:S04]  /*93e0*/  FFMA.FTZ R237, R40, R237, R64 ;  /* 0x000000ed28ed7223 */ /* 0x000fc80000010040 */
        /* <DEDUP_REMOVED lines=33> */
[----:B------:R-:W-:Y:S01]  /*9600*/  FFMA.FTZ R64, R136, R222, -R65 ;  /* 0x000000de88407223 */ /* 0x000fe20000010841 */
[----:B------:R-:W-:Y:S02]  /*9610*/  MOV R67, UR30 ;  /* 0x0000001e00437c02 */ /* 0x000fe40008000f00 */
[----:B------:R-:W-:Y:S01]  /*9620*/  FMUL.FTZ R65, R130, R231 ;  /* 0x000000e782417220 */ /* 0x000fe20000410000 */
[----:B------:R-:W-:-:S04]  /*9630*/  FFMA.FTZ R233, R46, R233, R64 ;  /* 0x000000e92ee97223 */ /* 0x000fc80000010040 */
[-C--:B------:R-:W-:Y:S01]  /*9640*/  FMUL.FTZ R66, R130, R233.reuse ;  /* 0x000000e982427220 */ /* 0x080fe20000410000 */
[----:B------:R-:W-:-:S03]  /*9650*/  FFMA.FTZ R64, R132, R233, -R65 ;  /* 0x000000e984407223 */ /* 0x000fc60000010841 */
[----:B------:R-:W-:Y:S01]  /*9660*/  FFMA.FTZ R65, R132, R231, R66 ;  /* 0x000000e784417223 */ /* 0x000fe20000010042 */
[----:B------:R-:W-:Y:S01]  /*9670*/  LOP3.LUT R66, R3, UR27, RZ, 0xfc, !PT ;  /* 0x0000001b03427c12 */ /* 0x000fe2000f8efcff */
[C---:B------:R-:W-:Y:S01]  /*9680*/  FFMA.FTZ R228, R47.reuse, R228, R64 ;  /* 0x000000e42fe47223 */ /* 0x040fe20000010040 */
[----:B------:R-:W-:Y:S01]  /*9690*/  UMOV UR27, UR42 ;  /* 0x0000002a001b7c82 */ /* 0x000fe20008000000 */
[----:B------:R-:W-:Y:S01]  /*96a0*/  FFMA.FTZ R230, R47, R230, R65 ;  /* 0x000000e62fe67223 */ /* 0x000fe20000010041 */
[----:B------:R-:W-:Y:S01]  /*96b0*/  MOV R65, UR37 ;  /* 0x0000002500417c02 */ /* 0x000fe20008000f00 */
[----:B------:R-:W-:-:S04]  /*96c0*/  IMAD.WIDE.U32 R68, R69, UR8, R66 ;  /* 0x0000000845447c25 */ /* 0x000fc8000f8e0042 */
[----:B------:R-:W-:Y:S01]  /*96d0*/  FMUL.FTZ R71, R126, R228 ;  /* 0x000000e47e477220 */ /* 0x000fe20000410000 */
[----:B------:R-:W-:Y:S01]  /*96e0*/  IMAD R65, R65, UR8, R69 ;  /* 0x0000000841417c24 */ /* 0x000fe2000f8e0245 */
[----:B------:R-:W-:Y:S01]  /*96f0*/  LEA R64, P2, R68, UR15, 0x2 ;  /* 0x0000000f44407c11 */ /* 0x000fe2000f8410ff */
[----:B------:R-:W-:-:S03]  /*9700*/  FMUL.FTZ R69, R126, R230 ;  /* 0x000000e67e457220 */ /* 0x000fc60000410000 */
[----:B------:R-:W-:Y:S01]  /*9710*/  LEA.HI.X R65, R68, UR16, R65, 0x2, P2 ;  /* 0x0000001044417c11 */ /* 0x000fe200090f1441 */
[C---:B------:R-:W-:Y:S01]  /*9720*/  FFMA.FTZ R68, R128.reuse, R230, R71 ;  /* 0x000000e680447223 */ /* 0x040fe20000010047 */
[----:B------:R-:W-:Y:S01]  /*9730*/  MOV R71, UR38 ;  /* 0x0000002600477c02 */ /* 0x000fe20008000f00 */
[----:B------:R-:W-:Y:S02]  /*9740*/  FFMA.FTZ R69, R128, R228, -R69 ;  /* 0x000000e480457223 */ /* 0x000fe40000010845 */
[----:B------:R-:W-:Y:S02]  /*9750*/  FFMA.FTZ R219, R48, R219, R68 ;  /* 0x000000db30db7223 */ /* 0x000fe40000010044 */
[----:B------:R-:W-:Y:S01]  /*9760*/  IMAD.WIDE.U32 R70, R71, UR8, R66 ;  /* 0x0000000847467c25 */ /* 0x000fe2000f8e0042 */
[----:B------:R-:W-:-:S03]  /*9770*/  MOV R67, UR39 ;  /* 0x0000002700437c02 */ /* 0x000fc60008000f00 */
[----:B------:R-:W-:Y:S01]  /*9780*/  FFMA.FTZ R221, R48, R221, R69 ;  /* 0x000000dd30dd7223 */ /* 0x000fe20000010045 */
[----:B------:R-:W-:Y:S01]  /*9790*/  LEA R68, P2, R70, UR17, 0x2 ;  /* 0x0000001146447c11 */ /* 0x000fe2000f8410ff */
[----:B------:R-:W-:-:S05]  /*97a0*/  IMAD R67, R67, UR8, R71 ;  /* 0x0000000843437c24 */ /* 0x000fca000f8e0247 */
[----:B------:R-:W-:Y:S01]  /*97b0*/  LEA.HI.X R69, R70, UR18, R67, 0x2, P2 ;  /* 0x0000001246457c11 */ /* 0x000fe200090f1443 */
        /* <DEDUP_REMOVED lines=11> */
[----:B------:R-:W-:Y:S01]  /*9870*/  FFMA.FTZ R211, R50, R211, R70 ;  /* 0x000000d332d37223 */ /* 0x000fe20000010046 */
[C---:B------:R-:W-:Y:S01]  /*9880*/  FMUL.FTZ R70, R102.reuse, R236 ;  /* 0x000000ec66467220 */ /* 0x040fe20000410000 */
[----:B------:R-:W-:-:S03]  /*9890*/  FMUL.FTZ R67, R102, R100 ;  /* 0x0000006466437220 */ /* 0x000fc60000410000 */
[C---:B------:R-:W-:Y:S01]  /*98a0*/  FFMA.FTZ R244, R103.reuse, R100, -R70 ;  /* 0x0000006467f47223 */ /* 0x040fe20000010846 */
[----:B------:R-:W-:-:S03]  /*98b0*/  FFMA.FTZ R70, R103, R236, R67 ;  /* 0x000000ec67467223 */ /* 0x000fc60000010043 */
[----:B------:R-:W-:Y:S01]  /*98c0*/  FADD.FTZ R179, R179, R244 ;  /* 0x000000f4b3b37221 */ /* 0x000fe20000010000 */
[C---:B------:R-:W-:Y:S01]  /*98d0*/  FMUL.FTZ R244, R110.reuse, R213 ;  /* 0x000000d56ef47220 */ /* 0x040fe20000410000 */
[----:B------:R-:W-:Y:S01]  /*98e0*/  FADD.FTZ R153, R153, R70 ;  /* 0x0000004699997221 */ /* 0x000fe20000010000 */
[C---:B------:R-:W-:Y:S01]  /*98f0*/  FMUL.FTZ R70, R110.reuse, R211 ;  /* 0x000000d36e467220 */ /* 0x040fe20000410000 */
[C---:B----4-:R-:W-:Y:S01]  /*9900*/  FMUL.FTZ R246, R110.reuse, R179 ;  /* 0x000000b36ef67220 */ /* 0x050fe20000410000 */
[C---:B------:R-:W-:Y:S01]  /*9910*/  FFMA.FTZ R244, R111.reuse, R211, R244 ;  /* 0x000000d36ff47223 */ /* 0x040fe200000100f4 */
[----:B------:R-:W-:Y:S01]  /*9920*/  FMUL.FTZ R110, R110, R153 ;  /* 0x000000996e6e7220 */ /* 0x000fe20000410000 */
[C---:B------:R-:W-:Y:S01]  /*9930*/  FFMA.FTZ R67, R111.reuse, R213, -R70 ;  /* 0x000000d56f437223 */ /* 0x040fe20000010846 */
[----:B------:R-:W-:Y:S01]  /*9940*/  FFMA.FTZ R246, R111, R153, R246 ;  /* 0x000000996ff67223 */ /* 0x000fe200000100f6 */
[----:B------:R-:W-:Y:S01]  /*9950*/  FFMA.FTZ R214, R51, R214, R244 ;  /* 0x000000d633d67223 */ /* 0x000fe200000100f4 */
[----:B------:R-:W-:Y:S01]  /*9960*/  FFMA.FTZ R111, R111, R179, -R110 ;  /* 0x000000b36f6f7223 */ /* 0x000fe2000001086e */
[----:B------:R-:W-:Y:S01]  /*9970*/  FFMA.FTZ R218, R51, R218, R67 ;  /* 0x000000da33da7223 */ /* 0x000fe20000010043 */
[----:B------:R-:W-:Y:S01]  /*9980*/  FADD.FTZ R161, R161, R246 ;  /* 0x000000f6a1a17221 */ /* 0x000fe20000010000 */
[----:B------:R-:W-:Y:S01]  /*9990*/  FMUL.FTZ R70, R102, R214 ;  /* 0x000000d666467220 */ /* 0x000fe20000410000 */
[----:B------:R-:W-:Y:S01]  /*99a0*/  FADD.FTZ R111, R210, R111 ;  /* 0x0000006fd26f7221 */ /* 0x000fe20000010000 */
[----:B------:R-:W-:Y:S01]  /*99b0*/  FMUL.FTZ R71, R102, R218 ;  /* 0x000000da66477220 */ /* 0x000fe20000410000 */
[----:B------:R-:W-:Y:S01]  /*99c0*/  FMUL.FTZ R110, R175, R50 ;  /* 0x00000032af6e7220 */ /* 0x000fe20000410000 */
[C---:B------:R-:W-:Y:S01]  /*99d0*/  FFMA.FTZ R67, R103.reuse, R218, -R70 ;  /* 0x000000da67437223 */ /* 0x040fe20000010846 */
[C---:B------:R-:W-:Y:S01]  /*99e0*/  FMUL.FTZ R102, R204.reuse, R111 ;  /* 0x0000006fcc667220 */ /* 0x040fe20000410000 */
[----:B------:R-:W-:Y:S01]  /*99f0*/  FFMA.FTZ R70, R103, R214, R71 ;  /* 0x000000d667467223 */ /* 0x000fe20000010047 */
[----:B------:R-:W-:Y:S01]  /*9a00*/  FFMA.FTZ R204, R204, -R110, R211 ;  /* 0x8000006ecccc7223 */ /* 0x000fe200000100d3 */
[----:B------:R-:W-:Y:S01]  /*9a10*/  FFMA.FTZ R217, R52, R217, R67 ;  /* 0x000000d934d97223 */ /* 0x000fe20000010043 */
[C---:B------:R-:W-:Y:S01]  /*9a20*/  FMUL.FTZ R67, R118.reuse, R111 ;  /* 0x0000006f76437220 */ /* 0x040fe20000410000 */
[----:B------:R-:W-:Y:S01]  /*9a30*/  FMUL.FTZ R118, R118, R161 ;  /* 0x000000a176767220 */ /* 0x000fe20000410000 */
[----:B------:R-:W-:Y:S01]  /*9a40*/  FFMA.FTZ R215, R52, R215, R70 ;  /* 0x000000d734d77223 */ /* 0x000fe20000010046 */
[-C--:B------:R-:W-:Y:S01]  /*9a50*/  FFMA.FTZ R155, R202, R161.reuse, R102 ;  /* 0x000000a1ca9b7223 */ /* 0x080fe20000010066 */
[C---:B------:R-:W-:Y:S01]  /*9a60*/  FFMA.FTZ R70, R120.reuse, R161, R67 ;  /* 0x000000a178467223 */ /* 0x040fe20000010043 */
[----:B------:R-:W-:Y:S01]  /*9a70*/  FFMA.FTZ R118, R120, R111, -R118 ;  /* 0x0000006f78767223 */ /* 0x000fe20000010876 */
[----:B------:R-:W-:Y:S01]  /*9a80*/  FMUL.FTZ R103, R177, R52 ;  /* 0x00000034b1677220 */ /* 0x000fe20000410000 */
[----:B------:R-:W-:Y:S01]  /*9a90*/  FMUL.FTZ R67, R192, R100 ;  /* 0x00000064c0437220 */ /* 0x000fe20000410000 */
[----:B------:R-:W-:Y:S01]  /*9aa0*/  FADD.FTZ R207, R207, R70 ;  /* 0x00000046cfcf7221 */ /* 0x000fe20000010000 */
[----:B------:R-:W-:Y:S01]  /*9ab0*/  FADD.FTZ R209, R209, R118 ;  /* 0x00000076d1d17221 */ /* 0x000fe20000010000 */
[----:B------:R-:W-:Y:S01]  /*9ac0*/  FMUL.FTZ R70, R182, R51 ;  /* 0x00000033b6467220 */ /* 0x000fe20000410000 */
[C---:B------:R-:W-:Y:S01]  /*9ad0*/  FMUL.FTZ R118, R113.reuse, R179 ;  /* 0x000000b371767220 */ /* 0x040fe20000410000 */
[----:B------:R-:W-:Y:S01]  /*9ae0*/  FFMA.FTZ R192, R192, -R103, R215 ;  /* 0x80000067c0c07223 */ /* 0x000fe200000100d7 */
[C---:B------:R-:W-:Y:S01]  /*9af0*/  FMUL.FTZ R71, R122.reuse, R209 ;  /* 0x000000d17a477220 */ /* 0x040fe20000410000 */
[-C--:B------:R-:W-:Y:S01]  /*9b00*/  FMUL.FTZ R122, R122, R207.reuse ;  /* 0x000000cf7a7a7220 */ /* 0x080fe20000410000 */
[-C--:B------:R-:W-:Y:S01]  /*9b10*/  FFMA.FTZ R120, R113, -R70.reuse, R214 ;  /* 0x8000004671787223 */ /* 0x080fe200000100d6 */
[C---:B------:R-:W-:Y:S01]  /*9b20*/  FFMA.FTZ R113, -R197.reuse, R70, R218 ;  /* 0x00000046c5717223 */ /* 0x040fe200000101da */
[C---:B------:R-:W-:Y:S01]  /*9b30*/  FFMA.FTZ R70, R124.reuse, R207, R71 ;  /* 0x000000cf7c467223 */ /* 0x040fe20000010047 */
[----:B------:R-:W-:Y:S01]  /*9b40*/  FFMA.FTZ R124, R124, R209, -R122 ;  /* 0x000000d17c7c7223 */ /* 0x000fe2000001087a */
[----:B------:R-:W-:Y:S01]  /*9b50*/  FFMA.FTZ R118, R197, R153, R118 ;  /* 0x00000099c5767223 */ /* 0x000fe20000010076 */
[----:B------:R-:W-:Y:S01]  /*9b60*/  FFMA.FTZ R122, -R202, R110, R213 ;  /* 0x0000006eca7a7223 */ /* 0x000fe200000101d5 */
[----:B------:R-:W-:Y:S01]  /*9b70*/  FADD.FTZ R197, R183, R70 ;  /* 0x00000046b7c57221 */ /* 0x000fe20000010000 */
[----:B------:R-:W-:Y:S01]  /*9b80*/  FADD.FTZ R71, R151, R124 ;  /* 0x0000007c97477221 */ /* 0x000fe20000010000 */
[----:B------:R-:W-:Y:S01]  /*9b90*/  FMUL.FTZ R70, R205, R209 ;  /* 0x000000d1cd467220 */ /* 0x000fe20000410000 */
[----:B------:R-:W-:Y:S01]  /*9ba0*/  FMUL.FTZ R151, R180, R49 ;  /* 0x00000031b4977220 */ /* 0x000fe20000410000 */
[C---:B------:R-:W-:Y:S01]  /*9bb0*/  FMUL.FTZ R102, R126.reuse, R197 ;  /* 0x000000c57e667220 */ /* 0x040fe20000410000 */
[-C--:B------:R-:W-:Y:S01]  /*9bc0*/  FMUL.FTZ R163, R126, R71.reuse ;  /* 0x000000477ea37220 */ /* 0x080fe20000410000 */
[----:B------:R-:W-:Y:S01]  /*9bd0*/  FMUL.FTZ R110, R112, R71 ;  /* 0x00000047706e7220 */ /* 0x000fe20000410000 */
[----:B------:R-:W-:Y:S01]  /*9be0*/  FFMA.FTZ R126, R203, R207, R70 ;  /* 0x000000cfcb7e7223 */ /* 0x000fe20000010046 */
[----:B------:R-:W-:Y:S01]  /*9bf0*/  FMUL.FTZ R124, R173, R48 ;  /* 0x00000030ad7c7220 */ /* 0x000fe20000410000 */
[-C--:B------:R-:W-:Y:S01]  /*9c00*/  FFMA.FTZ R70, R128, R197.reuse, R163 ;  /* 0x000000c580467223 */ /* 0x080fe200000100a3 */
[----:B------:R-:W-:Y:S01]  /*9c10*/  FFMA.FTZ R183, R188, R197, R110 ;  /* 0x000000c5bcb77223 */ /* 0x000fe2000001006e */
[----:B------:R-:W-:Y:S01]  /*9c20*/  FMUL.FTZ R110, R197, UR43 ;  /* 0x0000002bc56e7c20 */ /* 0x000fe20008410000 */
[-C--:B------:R-:W-:Y:S01]  /*9c30*/  FFMA.FTZ R205, R205, -R151.reuse, R216 ;  /* 0x80000097cdcd7223 */ /* 0x080fe200000100d8 */
[----:B------:R-:W-:Y:S01]  /*9c40*/  FFMA.FTZ R151, -R203, R151, R212 ;  /* 0x00000097cb977223 */ /* 0x000fe200000101d4 */
[----:B------:R-:W-:Y:S01]  /*9c50*/  FADD.FTZ R163, R139, R70 ;  /* 0x000000468ba37221 */ /* 0x000fe20000010000 */
[-C--:B------:R-:W-:Y:S01]  /*9c60*/  FFMA.FTZ R112, R112, -R124.reuse, R219 ;  /* 0x8000007c70707223 */ /* 0x080fe200000100db */
[C---:B------:R-:W-:Y:S01]  /*9c70*/  FMUL.FTZ R70, R71.reuse, UR43 ;  /* 0x0000002b47467c20 */ /* 0x040fe20008410000 */
[----:B------:R-:W-:Y:S01]  /*9c80*/  FFMA.FTZ R203, R71, UR31, -R110 ;  /* 0x0000001f47cb7c23 */ /* 0x000fe2000801086e */
[----:B------:R-:W-:Y:S01]  /*9c90*/  FFMA.FTZ R124, -R188, R124, R221 ;  /* 0x0000007cbc7c7223 */ /* 0x000fe200000101dd */
[----:B------:R-:W-:Y:S01]  /*9ca0*/  FFMA.FTZ R102, R128, R71, -R102 ;  /* 0x0000004780667223 */ /* 0x000fe20000010866 */
[----:B------:R-:W-:Y:S01]  /*9cb0*/  FFMA.FTZ R139, R197, UR31, R70 ;  /* 0x0000001fc58b7c23 */ /* 0x000fe20008010046 */
[----:B------:R-:W-:Y:S01]  /*9cc0*/  FMUL.FTZ R203, R112, R203 ;  /* 0x000000cb70cb7220 */ /* 0x000fe20000410000 */
[----:B------:R-:W-:Y:S01]  /*9cd0*/  FMUL.FTZ R197, R173, R197 ;  /* 0x000000c5adc57220 */ /* 0x000fe20000410000 */
[----:B------:R-:W-:Y:S01]  /*9ce0*/  FADD.FTZ R185, R185, R102 ;  /* 0x00000066b9b97221 */ /* 0x000fe20000010000 */
[----:B------:R-:W-:Y:S01]  /*9cf0*/  FMUL.FTZ R110, R178, R47 ;  /* 0x0000002fb26e7220 */ /* 0x000fe20000410000 */
[----:B------:R-:W-:Y:S01]  /*9d00*/  FFMA.FTZ R203, R124, R139, R203 ;  /* 0x0000008b7ccb7223 */ /* 0x000fe200000100cb */
[C---:B------:R-:W-:Y:S01]  /*9d10*/  FMUL.FTZ R139, R173.reuse, R71 ;  /* 0x00000047ad8b7220 */ /* 0x040fe20000410000 */
[-C--:B------:R-:W-:Y:S01]  /*9d20*/  FMUL.FTZ R239, R48, R197.reuse ;  /* 0x000000c530ef7220 */ /* 0x080fe20000410000 */
[C---:B------:R-:W-:Y:S01]  /*9d30*/  FMUL.FTZ R102, R112.reuse, R197 ;  /* 0x000000c570667220 */ /* 0x040fe20000410000 */
[----:B------:R-:W-:Y:S01]  /*9d40*/  FFMA.FTZ R72, R173, R183, R72 ;  /* 0x000000b7ad487223 */ /* 0x000fe20000010048 */
[----:B------:R-:W-:Y:S01]  /*9d50*/  FMUL.FTZ R71, R112, R139 ;  /* 0x0000008b70477220 */ /* 0x000fe20000410000 */
[C---:B------:R-:W-:Y:S01]  /*9d60*/  FMUL.FTZ R128, R165.reuse, R185 ;  /* 0x000000b9a5807220 */ /* 0x040fe20000410000 */
[C---:B------:R-:W-:Y:S01]  /*9d70*/  FFMA.FTZ R102, R124.reuse, R139, -R102 ;  /* 0x0000008b7c667223 */ /* 0x040fe20000010866 */
[-C--:B------:R-:W-:Y:S01]  /*9d80*/  FFMA.FTZ R165, R165, -R110.reuse, R230 ;  /* 0x8000006ea5a57223 */ /* 0x080fe200000100e6 */
[----:B------:R-:W-:Y:S01]  /*9d90*/  FFMA.FTZ R71, R124, R197, R71 ;  /* 0x000000c57c477223 */ /* 0x000fe20000010047 */
[C---:B------:R-:W-:Y:S01]  /*9da0*/  FMUL.FTZ R197, R130.reuse, R185 ;  /* 0x000000b982c57220 */ /* 0x040fe20000410000 */
[-C--:B------:R-:W-:Y:S01]  /*9db0*/  FMUL.FTZ R130, R130, R163.reuse ;  /* 0x000000a382827220 */ /* 0x080fe20000410000 */
[----:B------:R-:W-:Y:S01]  /*9dc0*/  FMUL.FTZ R124, R163, UR43 ;  /* 0x0000002ba37c7c20 */ /* 0x000fe20008410000 */
[----:B------:R-:W-:Y:S01]  /*9dd0*/  MOV R70, 0x84 ;  /* 0x0000008400467802 */ /* 0x000fe20000000f00 */
[C---:B------:R-:W-:Y:S01]  /*9de0*/  FFMA.FTZ R112, R132.reuse, R163, R197 ;  /* 0x000000a384707223 */ /* 0x040fe200000100c5 */
[----:B------:R-:W-:Y:S01]  /*9df0*/  FFMA.FTZ R130, R132, R185, -R130 ;  /* 0x000000b984827223 */ /* 0x000fe20000010882 */
[----:B------:R-:W-:Y:S01]  /*9e00*/  FFMA.FTZ R132, R48, R183, R203 ;  /* 0x000000b730847223 */ /* 0x000fe200000100cb */
[----:B------:R-:W-:Y:S01]  /*9e10*/  FFMA.FTZ R124, R185, UR31, -R124 ;  /* 0x0000001fb97c7c23 */ /* 0x000fe2000801087c */
[----:B------:R-:W-:Y:S01]  /*9e20*/  FADD.FTZ R143, R143, R112 ;  /* 0x000000708f8f7221 */ /* 0x000fe20000010000 */
[----:B------:R-:W-:Y:S01]  /*9e30*/  FMUL.FTZ R112, R185, UR43 ;  /* 0x0000002bb9707c20 */ /* 0x000fe20008410000 */
[----:B------:R-:W-:Y:S01]  /*9e40*/  FADD.FTZ R183, R109, R130 ;  /* 0x000000826db77221 */ /* 0x000fe20000010000 */
[C---:B------:R-:W-:Y:S01]  /*9e50*/  FMUL.FTZ R130, R178.reuse, R185 ;  /* 0x000000b9b2827220 */ /* 0x040fe20000410000 */
[----:B------:R-:W-:Y:S01]  /*9e60*/  FFMA.FTZ R110, -R107, R110, R228 ;  /* 0x0000006e6b6e7223 */ /* 0x000fe200000101e4 */
[----:B------:R-:W-:Y:S01]  /*9e70*/  FFMA.FTZ R185, R163, UR31, R112 ;  /* 0x0000001fa3b97c23 */ /* 0x000fe20008010070 */
[-C--:B------:R-:W-:Y:S01]  /*9e80*/  FMUL.FTZ R112, R178, R163.reuse ;  /* 0x000000a3b2707220 */ /* 0x080fe20000410000 */
[----:B------:R-:W-:Y:S01]  /*9e90*/  FMUL.FTZ R109, R165, R130 ;  /* 0x00000082a56d7220 */ /* 0x000fe20000410000 */
[----:B------:R-:W-:Y:S01]  /*9ea0*/  FMUL.FTZ R188, R207, UR43 ;  /* 0x0000002bcfbc7c20 */ /* 0x000fe20008410000 */
[----:B------:R-:W-:Y:S01]  /*9eb0*/  FFMA.FTZ R128, R107, R163, R128 ;  /* 0x000000a36b807223 */ /* 0x000fe20000010080 */
[C---:B------:R-:W-:Y:S01]  /*9ec0*/  FMUL.FTZ R163, R165.reuse, R124 ;  /* 0x0000007ca5a37220 */ /* 0x040fe20000410000 */
[----:B------:R-:W-:Y:S01]  /*9ed0*/  FMUL.FTZ R107, R165, R112 ;  /* 0x00000070a56b7220 */ /* 0x000fe20000410000 */
[----:B------:R-:W-:Y:S01]  /*9ee0*/  FMUL.FTZ R202, R180, R207 ;  /* 0x000000cfb4ca7220 */ /* 0x000fe20000410000 */
[----:B------:R-:W-:-:S02]  /*9ef0*/  IMAD R70, R3, R70, UR25 ;  /* 0x0000001903467e24 */ /* 0x000fc4000f8e0246 */
[----:B------:R-:W-:Y:S01]  /*9f00*/  FADD.FTZ R25, R132, R25 ;  /* 0x0000001984197221 */ /* 0x000fe20000010000 */
[-C--:B------:R-:W-:Y:S01]  /*9f10*/  FFMA.FTZ R109, R110, R112.reuse, R109 ;  /* 0x000000706e6d7223 */ /* 0x080fe2000001006d */
[----:B------:R-:W-:Y:S01]  /*9f20*/  FMUL.FTZ R165, R47, R112 ;  /* 0x000000702fa57220 */ /* 0x000fe20000410000 */
[C---:B------:R-:W-:Y:S01]  /*9f30*/  FMUL.FTZ R132, R209.reuse, UR43 ;  /* 0x0000002bd1847c20 */ /* 0x040fe20008410000 */
[----:B------:R-:W-:Y:S01]  /*9f40*/  FFMA.FTZ R112, R209, UR31, -R188 ;  /* 0x0000001fd1707c23 */ /* 0x000fe200080108bc */
[----:B------:R-:W-:Y:S01]  /*9f50*/  FMUL.FTZ R210, R180, R209 ;  /* 0x000000d1b4d27220 */ /* 0x000fe20000410000 */
[----:B------:R-:W-:Y:S01]  /*9f60*/  FMUL.FTZ R203, R49, R202 ;  /* 0x000000ca31cb7220 */ /* 0x000fe20000410000 */
[----:B------:R-:W-:Y:S01]  /*9f70*/  FFMA.FTZ R188, R110, R185, R163 ;  /* 0x000000b96ebc7223 */ /* 0x000fe200000100a3 */
[----:B------:R-:W-:Y:S01]  /*9f80*/  FFMA.FTZ R132, R207, UR31, R132 ;  /* 0x0000001fcf847c23 */ /* 0x000fe20008010084 */
[----:B------:R0:W-:Y:S01]  /*9f90*/  STS [R70+0x10d0], R165 ;  /* 0x0010d0a546007388 */ /* 0x0001e20000000800 */
[C---:B------:R-:W-:Y:S01]  /*9fa0*/  FMUL.FTZ R112, R205.reuse, R112 ;  /* 0x00000070cd707220 */ /* 0x040fe20000410000 */
[----:B------:R-:W-:Y:S01]  /*9fb0*/  FMUL.FTZ R163, R205, R210 ;  /* 0x000000d2cda37220 */ /* 0x000fe20000410000 */
[C---:B------:R-:W-:Y:S01]  /*9fc0*/  FFMA.FTZ R103, -R190.reuse, R103, R217 ;  /* 0x00000067be677223 */ /* 0x040fe200000101d9 */
[----:B------:R-:W-:Y:S01]  /*9fd0*/  FFMA.FTZ R67, R190, R236, R67 ;  /* 0x000000ecbe437223 */ /* 0x000fe20000010043 */
[----:B------:R-:W-:Y:S01]  /*9fe0*/  FFMA.FTZ R107, R110, R130, -R107 ;  /* 0x000000826e6b7223 */ /* 0x000fe2000001086b */
[----:B------:R1:W-:Y:S01]  /*9ff0*/  STS [R70+0x10e0], R203 ;  /* 0x0010e0cb46007388 */ /* 0x0003e20000000800 */
[C---:B------:R-:W-:Y:S01]  /*a000*/  FFMA.FTZ R190, R151.reuse, R132, R112 ;  /* 0x0000008497be7223 */ /* 0x040fe20000010070 */
[----:B------:R-:W-:Y:S01]  /*a010*/  FFMA.FTZ R110, R151, R202, R163 ;  /* 0x000000ca976e7223 */ /* 0x000fe200000100a3 */
[----:B------:R-:W-:Y:S01]  /*a020*/  FMUL.FTZ R209, R100, UR43 ;  /* 0x0000002b64d17c20 */ /* 0x000fe20008410000 */
[----:B0-----:R-:W-:Y:S01]  /*a030*/  FMUL.FTZ R165, R236, UR43 ;  /* 0x0000002beca57c20 */ /* 0x001fe20008410000 */
[----:B------:R-:W-:Y:S01]  /*a040*/  FMUL.FTZ R163, R177, R100 ;  /* 0x00000064b1a37220 */ /* 0x000fe20000410000 */
[----:B------:R-:W-:Y:S01]  /*a050*/  FMUL.FTZ R132, R179, UR43 ;  /* 0x0000002bb3847c20 */ /* 0x000fe20008410000 */
[----:B------:R-:W-:Y:S01]  /*a060*/  FMUL.FTZ R241, R48, R139 ;  /* 0x0000008b30f17220 */ /* 0x000fe20000410000 */
[----:B------:R-:W-:Y:S01]  /*a070*/  FFMA.FTZ R165, R100, UR31, -R165 ;  /* 0x0000001f64a57c23 */ /* 0x000fe200080108a5 */
[----:B------:R-:W-:Y:S01]  /*a080*/  FMUL.FTZ R100, R153, UR43 ;  /* 0x0000002b99647c20 */ /* 0x000fe20008410000 */
[C---:B-1----:R-:W-:Y:S01]  /*a090*/  FMUL.FTZ R203, R134.reuse, R183 ;  /* 0x000000b786cb7220 */ /* 0x042fe20000410000 */
[-C--:B------:R-:W-:Y:S01]  /*a0a0*/  FMUL.FTZ R134, R134, R143.reuse ;  /* 0x0000008f86867220 */ /* 0x080fe20000410000 */
[----:B------:R-:W-:Y:S01]  /*a0b0*/  FMUL.FTZ R139, R177, R236 ;  /* 0x000000ecb18b7220 */ /* 0x000fe20000410000 */
[----:B------:R-:W-:Y:S01]  /*a0c0*/  FMUL.FTZ R197, R47, R130 ;  /* 0x000000822fc57220 */ /* 0x000fe20000410000 */
[C---:B------:R-:W-:Y:S01]  /*a0d0*/  FFMA.FTZ R203, R136.reuse, R143, R203 ;  /* 0x0000008f88cb7223 */ /* 0x040fe200000100cb */
[----:B------:R-:W-:Y:S01]  /*a0e0*/  FMUL.FTZ R205, R205, R202 ;  /* 0x000000cacdcd7220 */ /* 0x000fe20000410000 */
[----:B------:R-:W-:Y:S01]  /*a0f0*/  FFMA.FTZ R136, R136, R183, -R134 ;  /* 0x000000b788887223 */ /* 0x000fe20000010886 */
[----:B------:R-:W-:Y:S01]  /*a100*/  FFMA.FTZ R132, R153, UR31, R132 ;  /* 0x0000001f99847c23 */ /* 0x000fe20008010084 */
[----:B------:R-:W-:Y:S01]  /*a110*/  FMUL.FTZ R130, R182, R153 ;  /* 0x00000099b6827220 */ /* 0x000fe20000410000 */
[-C--:B------:R-:W-:Y:S01]  /*a120*/  FMUL.FTZ R207, R49, R210.reuse ;  /* 0x000000d231cf7220 */ /* 0x080fe20000410000 */
[----:B------:R-:W-:Y:S01]  /*a130*/  FFMA.FTZ R153, R179, UR31, -R100 ;  /* 0x0000001fb3997c23 */ /* 0x000fe20008010864 */
[----:B------:R-:W-:Y:S01]  /*a140*/  FMUL.FTZ R134, R111, UR43 ;  /* 0x0000002b6f867c20 */ /* 0x000fe20008410000 */
[----:B------:R-:W-:Y:S01]  /*a150*/  FMUL.FTZ R243, R52, R139 ;  /* 0x0000008b34f37220 */ /* 0x000fe20000410000 */
[----:B------:R-:W-:Y:S01]  /*a160*/  FMUL.FTZ R100, R182, R179 ;  /* 0x000000b3b6647220 */ /* 0x000fe20000410000 */
[C---:B------:R-:W-:Y:S01]  /*a170*/  FMUL.FTZ R185, R175.reuse, R161 ;  /* 0x000000a1afb97220 */ /* 0x040fe20000410000 */
[----:B------:R-:W-:Y:S01]  /*a180*/  FMUL.FTZ R179, R175, R111 ;  /* 0x0000006fafb37220 */ /* 0x000fe20000410000 */
[----:B------:R-:W-:Y:S01]  /*a190*/  FFMA.FTZ R112, R151, R210, -R205 ;  /* 0x000000d297707223 */ /* 0x000fe200000108cd */
[C---:B------:R-:W-:Y:S01]  /*a1a0*/  FMUL.FTZ R202, R161.reuse, UR43 ;  /* 0x0000002ba1ca7c20 */ /* 0x040fe20008410000 */
[----:B------:R-:W-:Y:S01]  /*a1b0*/  FFMA.FTZ R151, R161, UR31, R134 ;  /* 0x0000001fa1977c23 */ /* 0x000fe20008010086 */
[----:B------:R0:W-:Y:S01]  /*a1c0*/  STS [R70+0x10e4], R207 ;  /* 0x0010e4cf46007388 */ /* 0x0001e20000000800 */
[----:B------:R-:W-:Y:S01]  /*a1d0*/  FFMA.FTZ R124, R236, UR31, R209 ;  /* 0x0000001fec7c7c23 */ /* 0x000fe200080100d1 */
[----:B------:R-:W-:Y:S01]  /*a1e0*/  FMUL.FTZ R161, R50, R185 ;  /* 0x000000b932a17220 */ /* 0x000fe20000410000 */
[C---:B------:R-:W-:Y:S01]  /*a1f0*/  FMUL.FTZ R205, R51.reuse, R130 ;  /* 0x0000008233cd7220 */ /* 0x040fe20000410000 */
[----:B------:R1:W-:Y:S01]  /*a200*/  STS [R70+0x10dc], R241 ;  /* 0x0010dcf146007388 */ /* 0x0003e20000000800 */
[----:B------:R-:W-:Y:S01]  /*a210*/  FMUL.FTZ R209, R51, R100 ;  /* 0x0000006433d17220 */ /* 0x000fe20000410000 */
[----:B------:R-:W-:Y:S01]  /*a220*/  FFMA.FTZ R63, R178, R128, R63 ;  /* 0x00000080b23f7223 */ /* 0x000fe2000001003f */
[----:B------:R-:W-:Y:S01]  /*a230*/  FFMA.FTZ R73, R180, R126, R73 ;  /* 0x0000007eb4497223 */ /* 0x000fe20000010049 */
[----:B------:R2:W-:Y:S01]  /*a240*/  STS [R70+0x10f8], R243 ;  /* 0x0010f8f346007388 */ /* 0x0005e20000000800 */
[----:B------:R-:W-:Y:S01]  /*a250*/  FMUL.FTZ R134, R171, R46 ;  /* 0x0000002eab867220 */ /* 0x000fe20000410000 */
[----:B0-----:R-:W-:Y:S01]  /*a260*/  FMUL.FTZ R207, R50, R179 ;  /* 0x000000b332cf7220 */ /* 0x001fe20000410000 */
[----:B------:R-:W-:Y:S01]  /*a270*/  FFMA.FTZ R74, R175, R155, R74 ;  /* 0x0000009baf4a7223 */ /* 0x000fe2000001004a */
[----:B------:R0:W-:Y:S01]  /*a280*/  STS [R70+0x10d4], R197 ;  /* 0x0010d4c546007388 */ /* 0x0001e20000000800 */
[----:B------:R-:W-:Y:S01]  /*a290*/  FFMA.FTZ R75, R182, R118, R75 ;  /* 0x00000076b64b7223 */ /* 0x000fe2000001004b */
[----:B-1----:R-:W-:Y:S01]  /*a2a0*/  FFMA.FTZ R241, R47, R128, R188 ;  /* 0x000000802ff17223 */ /* 0x002fe200000100bc */
[----:B------:R-:W-:Y:S01]  /*a2b0*/  FMUL.FTZ R128, R143, UR43 ;  /* 0x0000002b8f807c20 */ /* 0x000fe20008410000 */
[----:B------:R1:W-:Y:S01]  /*a2c0*/  STS [R70+0x10e8], R161 ;  /* 0x0010e8a146007388 */ /* 0x0003e20000000800 */
[----:B------:R-:W-:Y:S01]  /*a2d0*/  FFMA.FTZ R76, R177, R67, R76 ;  /* 0x00000043b14c7223 */ /* 0x000fe2000001004c */
[----:B--2---:R-:W-:Y:S01]  /*a2e0*/  FFMA.FTZ R243, R49, R126, R190 ;  /* 0x0000007e31f37223 */ /* 0x004fe200000100be */
[----:B------:R-:W-:Y:S01]  /*a2f0*/  FMUL.FTZ R126, R183, UR43 ;  /* 0x0000002bb77e7c20 */ /* 0x000fe20008410000 */
[----:B------:R2:W-:Y:S01]  /*a300*/  STS [R70+0x10f0], R205 ;  /* 0x0010f0cd46007388 */ /* 0x0005e20000000800 */
[----:B------:R-:W-:Y:S01]  /*a310*/  IADD3 R210, PT, PT, R3, 0x3e0, RZ ;  /* 0x000003e003d27810 */ /* 0x000fe20007ffe0ff */
[----:B0-----:R-:W-:Y:S01]  /*a320*/  FFMA.FTZ R197, R111, UR31, -R202 ;  /* 0x0000001f6fc57c23 */ /* 0x001fe200080108ca */
[C---:B------:R-:W-:Y:S01]  /*a330*/  FMUL.FTZ R202, R206.reuse, R183 ;  /* 0x000000b7ceca7220 */ /* 0x040fe20000410000 */
[----:B------:R0:W-:Y:S01]  /*a340*/  STS [R70+0x10f4], R209 ;  /* 0x0010f4d146007388 */ /* 0x0001e20000000800 */
[-C--:B------:R-:W-:Y:S01]  /*a350*/  FFMA.FTZ R206, R206, -R134.reuse, R231 ;  /* 0x80000086cece7223 */ /* 0x080fe200000100e7 */
[----:B-1----:R-:W-:Y:S01]  /*a360*/  FADD.FTZ R161, R198, R203 ;  /* 0x000000cbc6a17221 */ /* 0x002fe20000010000 */
[----:B------:R-:W-:Y:S01]  /*a370*/  FFMA.FTZ R203, R143, UR31, R126 ;  /* 0x0000001f8fcb7c23 */ /* 0x000fe2000801007e */
[----:B------:R1:W-:Y:S01]  /*a380*/  STS [R70+0x10ec], R207 ;  /* 0x0010eccf46007388 */ /* 0x0003e20000000800 */
[C---:B------:R-:W-:Y:S01]  /*a390*/  FMUL.FTZ R197, R204.reuse, R197 ;  /* 0x000000c5ccc57220 */ /* 0x040fe20000410000 */
[----:B--2---:R-:W-:Y:S01]  /*a3a0*/  FFMA.FTZ R205, R183, UR31, -R128 ;  /* 0x0000001fb7cd7c23 */ /* 0x004fe20008010880 */
[C---:B------:R-:W-:Y:S01]  /*a3b0*/  FMUL.FTZ R126, R204.reuse, R179 ;  /* 0x000000b3cc7e7220 */ /* 0x040fe20000410000 */
[----:B------:R-:W-:Y:S01]  /*a3c0*/  FMUL.FTZ R204, R204, R185 ;  /* 0x000000b9cccc7220 */ /* 0x000fe20000410000 */
[C---:B------:R-:W-:Y:S01]  /*a3d0*/  FFMA.FTZ R111, R208.reuse, R143, R202 ;  /* 0x0000008fd06f7223 */ /* 0x040fe200000100ca */
[----:B0-----:R-:W-:Y:S01]  /*a3e0*/  FMUL.FTZ R209, R171, R183 ;  /* 0x000000b7abd17220 */ /* 0x001fe20000410000 */
[----:B------:R-:W-:Y:S01]  /*a3f0*/  FADD.FTZ R183, R147, R136 ;  /* 0x0000008893b77221 */ /* 0x000fe20000010000 */
[----:B------:R-:W-:Y:S01]  /*a400*/  FFMA.FTZ R134, -R208, R134, R233 ;  /* 0x00000086d0867223 */ /* 0x000fe200000101e9 */
[C---:B------:R-:W-:Y:S01]  /*a410*/  FMUL.FTZ R205, R206.reuse, R205 ;  /* 0x000000cdcecd7220 */ /* 0x040fe20000410000 */
[----:B-1----:R-:W-:Y:S01]  /*a420*/  FMUL.FTZ R207, R171, R143 ;  /* 0x0000008fabcf7220 */ /* 0x002fe20000410000 */
[----:B------:R-:W-:Y:S01]  /*a430*/  FMUL.FTZ R143, R206, R209 ;  /* 0x000000d1ce8f7220 */ /* 0x000fe20000410000 */
[C---:B------:R-:W-:Y:S01]  /*a440*/  FFMA.FTZ R197, R122.reuse, R151, R197 ;  /* 0x000000977ac57223 */ /* 0x040fe200000100c5 */
[----:B------:R-:W-:Y:S01]  /*a450*/  FFMA.FTZ R147, R122, R185, R126 ;  /* 0x000000b97a937223 */ /* 0x000fe2000001007e */
[----:B------:R-:W-:Y:S01]  /*a460*/  FMUL.FTZ R136, R206, R207 ;  /* 0x000000cfce887220 */ /* 0x000fe20000410000 */
[----:B------:R-:W-:Y:S01]  /*a470*/  FFMA.FTZ R151, R122, R179, -R204 ;  /* 0x000000b37a977223 */ /* 0x000fe200000108cc */
[----:B------:R-:W-:Y:S01]  /*a480*/  FMUL.FTZ R126, R176, R45 ;  /* 0x0000002db07e7220 */ /* 0x000fe20000410000 */
[----:B------:R-:W-:Y:S01]  /*a490*/  FMUL.FTZ R179, R138, R183 ;  /* 0x000000b78ab37220 */ /* 0x000fe20000410000 */
[C---:B------:R-:W-:Y:S01]  /*a4a0*/  FFMA.FTZ R143, R134.reuse, R207, R143 ;  /* 0x000000cf868f7223 */ /* 0x040fe2000001008f */
[C---:B------:R-:W-:Y:S01]  /*a4b0*/  FFMA.FTZ R136, R134.reuse, R209, -R136 ;  /* 0x000000d186887223 */ /* 0x040fe20000010888 */
[----:B------:R-:W-:Y:S01]  /*a4c0*/  FFMA.FTZ R203, R134, R203, R205 ;  /* 0x000000cb86cb7223 */ /* 0x000fe200000100cd */
[----:B------:R-:W-:Y:S01]  /*a4d0*/  FMUL.FTZ R138, R138, R161 ;  /* 0x000000a18a8a7220 */ /* 0x000fe20000410000 */
[-C--:B------:R-:W-:Y:S01]  /*a4e0*/  FMUL.FTZ R122, R201, R183.reuse ;  /* 0x000000b7c97a7220 */ /* 0x080fe20000410000 */
[----:B------:R-:W-:Y:S01]  /*a4f0*/  FMUL.FTZ R134, R161, UR43 ;  /* 0x0000002ba1867c20 */ /* 0x000fe20008410000 */
[----:B------:R-:W-:Y:S01]  /*a500*/  FMUL.FTZ R128, R183, UR43 ;  /* 0x0000002bb7807c20 */ /* 0x000fe20008410000 */
[-C--:B------:R-:W-:Y:S01]  /*a510*/  FFMA.FTZ R201, R201, -R126.reuse, R220 ;  /* 0x8000007ec9c97223 */ /* 0x080fe200000100dc */
[----:B------:R-:W-:Y:S01]  /*a520*/  FMUL.FTZ R188, R176, R183 ;  /* 0x000000b7b0bc7220 */ /* 0x000fe20000410000 */
[C---:B------:R-:W-:Y:S01]  /*a530*/  FFMA.FTZ R179, R140.reuse, R161, R179 ;  /* 0x000000a18cb37223 */ /* 0x040fe200000100b3 */
[----:B------:R-:W-:Y:S01]  /*a540*/  FFMA.FTZ R138, R140, R183, -R138 ;  /* 0x000000b78c8a7223 */ /* 0x000fe2000001088a */
[-C--:B------:R-:W-:Y:S01]  /*a550*/  FFMA.FTZ R62, R171, R111.reuse, R62 ;  /* 0x0000006fab3e7223 */ /* 0x080fe2000001003e */
[----:B------:R-:W-:Y:S01]  /*a560*/  FFMA.FTZ R190, R46, R111, R203 ;  /* 0x0000006f2ebe7223 */ /* 0x000fe200000100cb */
[C---:B------:R-:W-:Y:S01]  /*a570*/  FFMA.FTZ R126, -R105.reuse, R126, R222 ;  /* 0x0000007e697e7223 */ /* 0x040fe200000101de */
[-C--:B------:R-:W-:Y:S01]  /*a580*/  FFMA.FTZ R122, R105, R161.reuse, R122 ;  /* 0x000000a1697a7223 */ /* 0x080fe2000001007a */
[----:B------:R-:W-:Y:S01]  /*a590*/  FFMA.FTZ R134, R183, UR31, -R134 ;  /* 0x0000001fb7867c23 */ /* 0x000fe20008010886 */
[----:B------:R-:W-:Y:S01]  /*a5a0*/  FFMA.FTZ R111, R161, UR31, R128 ;  /* 0x0000001fa16f7c23 */ /* 0x000fe20008010080 */
[----:B------:R-:W-:Y:S01]  /*a5b0*/  FMUL.FTZ R128, R176, R161 ;  /* 0x000000a1b0807220 */ /* 0x000fe20000410000 */
[----:B------:R-:W-:Y:S01]  /*a5c0*/  FMUL.FTZ R105, R201, R188 ;  /* 0x000000bcc9697220 */ /* 0x000fe20000410000 */
[----:B------:R-:W-:Y:S01]  /*a5d0*/  FADD.FTZ R200, R200, R179 ;  /* 0x000000b3c8c87221 */ /* 0x000fe20000010000 */
[----:B------:R-:W-:Y:S01]  /*a5e0*/  FFMA.FTZ R198, R50, R155, R197 ;  /* 0x0000009b32c67223 */ /* 0x000fe200000100c5 */
[----:B------:R-:W-:Y:S01]  /*a5f0*/  FADD.FTZ R181, R181, R138 ;  /* 0x0000008ab5b57221 */ /* 0x000fe20000010000 */
[C---:B------:R-:W-:Y:S01]  /*a600*/  FMUL.FTZ R155, R201.reuse, R134 ;  /* 0x00000086c99b7220 */ /* 0x040fe20000410000 */
[-C--:B------:R-:W-:Y:S01]  /*a610*/  FMUL.FTZ R201, R201, R128.reuse ;  /* 0x00000080c9c97220 */ /* 0x080fe20000410000 */
[C---:B------:R-:W-:Y:S01]  /*a620*/  FFMA.FTZ R140, R126.reuse, R128, R105 ;  /* 0x000000807e8c7223 */ /* 0x040fe20000010069 */
        /* <DEDUP_REMOVED lines=8> */
[----:B------:R-:W-:Y:S01]  /*a6b0*/  FMUL.FTZ R134, R120, R153 ;  /* 0x0000009978867220 */ /* 0x000fe20000410000 */
[----:B------:R-:W-:Y:S01]  /*a6c0*/  FADD.FTZ R145, R145, R126 ;  /* 0x0000007e91917221 */ /* 0x000fe20000010000 */
[----:B------:R-:W-:Y:S01]  /*a6d0*/  FADD.FTZ R199, R199, R142 ;  /* 0x0000008ec7c77221 */ /* 0x000fe20000010000 */
[C---:B------:R-:W-:Y:S01]  /*a6e0*/  FFMA.FTZ R142, R113.reuse, R100, -R105 ;  /* 0x00000064718e7223 */ /* 0x040fe20000010869 */
[----:B------:R-:W-:Y:S01]  /*a6f0*/  FFMA.FTZ R132, R113, R132, R134 ;  /* 0x0000008471847223 */ /* 0x000fe20000010086 */
[C---:B------:R-:W-:Y:S01]  /*a700*/  FMUL.FTZ R105, R144.reuse, R145 ;  /* 0x0000009190697220 */ /* 0x040fe20000410000 */
[-C--:B------:R-:W-:Y:S01]  /*a710*/  FMUL.FTZ R144, R144, R199.reuse ;  /* 0x000000c790907220 */ /* 0x080fe20000410000 */
[----:B------:R-:W-:Y:S01]  /*a720*/  FMUL.FTZ R134, R120, R100 ;  /* 0x0000006478867220 */ /* 0x000fe20000410000 */
[----:B------:R-:W-:Y:S01]  /*a730*/  FMUL.FTZ R100, R169, R44 ;  /* 0x0000002ca9647220 */ /* 0x000fe20000410000 */
[C---:B------:R-:W-:Y:S01]  /*a740*/  FFMA.FTZ R105, R146.reuse, R199, R105 ;  /* 0x000000c792697223 */ /* 0x040fe20000010069 */
[----:B------:R-:W-:Y:S01]  /*a750*/  FFMA.FTZ R144, R146, R145, -R144 ;  /* 0x0000009192907223 */ /* 0x000fe20000010890 */
[----:B------:R-:W-:Y:S01]  /*a760*/  FFMA.FTZ R141, R113, R130, R134 ;  /* 0x00000082718d7223 */ /* 0x000fe20000010086 */
[----:B------:R-:W-:Y:S01]  /*a770*/  FMUL.FTZ R113, R108, R181 ;  /* 0x000000b56c717220 */ /* 0x000fe20000410000 */
[----:B------:R-:W-:Y:S01]  /*a780*/  FADD.FTZ R134, R196, R105 ;  /* 0x00000069c4867221 */ /* 0x000fe20000010000 */
[----:B------:R-:W-:Y:S01]  /*a790*/  FADD.FTZ R167, R167, R144 ;  /* 0x00000090a7a77221 */ /* 0x000fe20000010000 */
[-C--:B------:R-:W-:Y:S01]  /*a7a0*/  FFMA.FTZ R120, R108, -R100.reuse, R223 ;  /* 0x800000646c787223 */ /* 0x080fe200000100df */
[----:B------:R-:W-:Y:S01]  /*a7b0*/  FFMA.FTZ R108, -R186, R100, R225 ;  /* 0x00000064ba6c7223 */ /* 0x000fe200000101e1 */
[----:B------:R-:W-:Y:S01]  /*a7c0*/  FFMA.FTZ R111, R45, R122, R128 ;  /* 0x0000007a2d6f7223 */ /* 0x000fe20000010080 */
[CC--:B------:R-:W-:Y:S01]  /*a7d0*/  FMUL.FTZ R100, R148.reuse, R167.reuse ;  /* 0x000000a794647220 */ /* 0x0c0fe20000410000 */
[-C--:B------:R-:W-:Y:S01]  /*a7e0*/  FMUL.FTZ R148, R148, R134.reuse ;  /* 0x0000008694947220 */ /* 0x080fe20000410000 */
[----:B------:R0:W-:Y:S01]  /*a7f0*/  STS [R70+0x10c0], R161 ;  /* 0x0010c0a146007388 */ /* 0x0001e20000000800 */
[----:B------:R-:W-:Y:S01]  /*a800*/  FADD.FTZ R28, R111, R28 ;  /* 0x0000001c6f1c7221 */ /* 0x000fe20000010000 */
[C---:B------:R-:W-:Y:S01]  /*a810*/  FFMA.FTZ R105, R149.reuse, R134, R100 ;  /* 0x0000008695697223 */ /* 0x040fe20000010064 */
        /* <DEDUP_REMOVED lines=8> */
[C---:B------:R-:W-:Y:S01]  /*a8a0*/  FMUL.FTZ R111, R150.reuse, R195 ;  /* 0x000000c3966f7220 */ /* 0x040fe20000410000 */
[----:B------:R-:W-:Y:S01]  /*a8b0*/  FMUL.FTZ R150, R150, R105 ;  /* 0x0000006996967220 */ /* 0x000fe20000410000 */
[----:B------:R-:W-:Y:S01]  /*a8c0*/  FMUL.FTZ R149, R169, R200 ;  /* 0x000000c8a9957220 */ /* 0x000fe20000410000 */
[----:B0-----:R-:W-:Y:S01]  /*a8d0*/  FMUL.FTZ R161, R120, R181 ;  /* 0x000000b578a17220 */ /* 0x001fe20000410000 */
[C---:B------:R-:W-:Y:S01]  /*a8e0*/  FFMA.FTZ R111, R152.reuse, R105, R111 ;  /* 0x00000069986f7223 */ /* 0x040fe2000001006f */
[----:B------:R-:W-:Y:S01]  /*a8f0*/  FFMA.FTZ R150, R152, R195, -R150 ;  /* 0x000000c398967223 */ /* 0x000fe20000010896 */
[-C--:B------:R-:W-:Y:S01]  /*a900*/  FMUL.FTZ R146, R120, R149.reuse ;  /* 0x0000009578927220 */ /* 0x080fe20000410000 */
[-C--:B------:R-:W-:Y:S01]  /*a910*/  FFMA.FTZ R144, R108, R149.reuse, R161 ;  /* 0x000000956c907223 */ /* 0x080fe200000100a1 */
[----:B------:R-:W-:Y:S01]  /*a920*/  FADD.FTZ R111, R194, R111 ;  /* 0x0000006fc26f7221 */ /* 0x000fe20000010000 */
[----:B------:R-:W-:Y:S01]  /*a930*/  FADD.FTZ R129, R129, R150 ;  /* 0x0000009681817221 */ /* 0x000fe20000010000 */
[----:B------:R-:W-:Y:S01]  /*a940*/  FMUL.FTZ R161, R44, R149 ;  /* 0x000000952ca17220 */ /* 0x000fe20000410000 */
[----:B------:R-:W-:Y:S01]  /*a950*/  FMUL.FTZ R155, R120, R155 ;  /* 0x0000009b789b7220 */ /* 0x000fe20000410000 */
[----:B------:R-:W-:Y:S01]  /*a960*/  FMUL.FTZ R106, R192, R165 ;  /* 0x000000a5c06a7220 */ /* 0x000fe20000410000 */
[C---:B------:R-:W-:Y:S01]  /*a970*/  FMUL.FTZ R149, R154.reuse, R129 ;  /* 0x000000819a957220 */ /* 0x040fe20000410000 */
[----:B------:R-:W-:Y:S01]  /*a980*/  FMUL.FTZ R154, R154, R111 ;  /* 0x0000006f9a9a7220 */ /* 0x000fe20000410000 */
[----:B------:R-:W-:Y:S01]  /*a990*/  FFMA.FTZ R153, R108, R153, R155 ;  /* 0x000000996c997223 */ /* 0x000fe2000001009b */
[----:B------:R-:W-:Y:S01]  /*a9a0*/  FFMA.FTZ R155, R103, R124, R106 ;  /* 0x0000007c679b7223 */ /* 0x000fe2000001006a */
[C---:B------:R-:W-:Y:S01]  /*a9b0*/  FFMA.FTZ R100, R156.reuse, R111, R149 ;  /* 0x0000006f9c647223 */ /* 0x040fe20000010095 */
[----:B------:R-:W-:Y:S01]  /*a9c0*/  FFMA.FTZ R154, R156, R129, -R154 ;  /* 0x000000819c9a7223 */ /* 0x000fe2000001089a */
[C---:B------:R-:W-:Y:S01]  /*a9d0*/  FMUL.FTZ R148, R192.reuse, R163 ;  /* 0x000000a3c0947220 */ /* 0x040fe20000410000 */
[----:B------:R-:W-:Y:S01]  /*a9e0*/  FMUL.FTZ R192, R192, R139 ;  /* 0x0000008bc0c07220 */ /* 0x000fe20000410000 */
[----:B------:R-:W-:Y:S01]  /*a9f0*/  FADD.FTZ R193, R193, R100 ;  /* 0x00000064c1c17221 */ /* 0x000fe20000010000 */
[----:B------:R-:W-:Y:S01]  /*aa00*/  FADD.FTZ R131, R131, R154 ;  /* 0x0000009a83837221 */ /* 0x000fe20000010000 */
[----:B------:R0:W-:Y:S01]  /*aa10*/  STS [R70+0x10d8], R239 ;  /* 0x0010d8ef46007388 */ /* 0x0001e20000000800 */
[----:B------:R-:W-:Y:S01]  /*aa20*/  FMUL.FTZ R179, R45, R188 ;  /* 0x000000bc2db37220 */ /* 0x000fe20000410000 */
[C---:B------:R-:W-:Y:S01]  /*aa30*/  FMUL.FTZ R149, R157.reuse, R193 ;  /* 0x000000c19d957220 */ /* 0x040fe20000410000 */
[----:B------:R-:W-:Y:S01]  /*aa40*/  FMUL.FTZ R100, R157, R131 ;  /* 0x000000839d647220 */ /* 0x000fe20000410000 */
[----:B------:R-:W-:Y:S01]  /*aa50*/  FFMA.FTZ R148, R103, R139, R148 ;  /* 0x0000008b67947223 */ /* 0x000fe20000010094 */
[----:B------:R-:W-:Y:S01]  /*aa60*/  FFMA.FTZ R113, R186, R200, R113 ;  /* 0x000000c8ba717223 */ /* 0x000fe20000010071 */
[C---:B------:R-:W-:Y:S01]  /*aa70*/  FFMA.FTZ R106, R158.reuse, R131, -R149 ;  /* 0x000000839e6a7223 */ /* 0x040fe20000010895 */
[----:B------:R-:W-:Y:S01]  /*aa80*/  FFMA.FTZ R158, R158, R193, R100 ;  /* 0x000000c19e9e7223 */ /* 0x000fe20000010064 */
[----:B------:R1:W-:Y:S01]  /*aa90*/  STS [R70+0x10c4], R179 ;  /* 0x0010c4b346007388 */ /* 0x0003e20000000800 */
[----:B------:R-:W-:Y:S01]  /*aaa0*/  FFMA.FTZ R61, R176, R122, R61 ;  /* 0x0000007ab03d7223 */ /* 0x000fe2000001003d */
[----:B------:R-:W-:Y:S01]  /*aab0*/  FADD.FTZ R135, R135, R106 ;  /* 0x0000006a87877221 */ /* 0x000fe20000010000 */
[----:B------:R-:W-:Y:S01]  /*aac0*/  FADD.FTZ R189, R189, R158 ;  /* 0x0000009ebdbd7221 */ /* 0x000fe20000010000 */
[-C--:B0-----:R-:W-:Y:S01]  /*aad0*/  FMUL.FTZ R239, R52, R163.reuse ;  /* 0x000000a334ef7220 */ /* 0x081fe20000410000 */
[----:B------:R-:W-:Y:S01]  /*aae0*/  FFMA.FTZ R163, R103, R163, -R192 ;  /* 0x000000a367a37223 */ /* 0x000fe200000108c0 */
[C---:B------:R-:W-:Y:S01]  /*aaf0*/  FMUL.FTZ R103, R159.reuse, R135 ;  /* 0x000000879f677220 */ /* 0x040fe20000410000 */
[----:B------:R-:W-:Y:S01]  /*ab00*/  FMUL.FTZ R120, R159, R189 ;  /* 0x000000bd9f787220 */ /* 0x000fe20000410000 */
[----:B------:R-:W-:Y:S01]  /*ab10*/  FFMA.FTZ R146, R108, R181, -R146 ;  /* 0x000000b56c927223 */ /* 0x000fe20000010892 */
[----:B------:R-:W-:Y:S01]  /*ab20*/  FFMA.FTZ R122, R44, R113, R153 ;  /* 0x000000712c7a7223 */ /* 0x000fe20000010099 */
[----:B-1----:R-:W-:Y:S01]  /*ab30*/  FFMA.FTZ R179, R51, R118, R132 ;  /* 0x0000007633b37223 */ /* 0x002fe20000010084 */
[C---:B------:R-:W-:Y:S01]  /*ab40*/  FFMA.FTZ R118, R160.reuse, R189, R103 ;  /* 0x000000bda0767223 */ /* 0x040fe20000010067 */
[----:B------:R-:W-:Y:S01]  /*ab50*/  FFMA.FTZ R120, R160, R135, -R120 ;  /* 0x00000087a0787223 */ /* 0x000fe20000010878 */
[----:B------:R-:W-:Y:S01]  /*ab60*/  FMUL.FTZ R108, R172, R43 ;  /* 0x0000002bac6c7220 */ /* 0x000fe20000410000 */
[----:B------:R-:W-:Y:S01]  /*ab70*/  FMUL.FTZ R100, R133, R145 ;  /* 0x0000009185647220 */ /* 0x000fe20000410000 */
[----:B------:R-:W-:Y:S01]  /*ab80*/  FADD.FTZ R187, R187, R118 ;  /* 0x00000076bbbb7221 */ /* 0x000fe20000010000 */
[----:B------:R-:W-:Y:S01]  /*ab90*/  FADD.FTZ R29, R122, R29 ;  /* 0x0000001d7a1d7221 */ /* 0x000fe20000010000 */
[----:B------:R-:W-:Y:S01]  /*aba0*/  FADD.FTZ R137, R137, R120 ;  /* 0x0000007889897221 */ /* 0x000fe20000010000 */
[----:B------:R-:W-:Y:S01]  /*abb0*/  FMUL.FTZ R118, R145, UR43 ;  /* 0x0000002b91767c20 */ /* 0x000fe20008410000 */
[-C--:B------:R-:W-:Y:S01]  /*abc0*/  FFMA.FTZ R133, R133, -R108.reuse, R226 ;  /* 0x8000006c85857223 */ /* 0x080fe200000100e2 */
[----:B------:R-:W-:Y:S01]  /*abd0*/  FMUL.FTZ R128, R96, R37 ;  /* 0x0000002560807220 */ /* 0x000fe20000410000 */
[----:B------:R-:W-:Y:S01]  /*abe0*/  FMUL.FTZ R120, R199, UR43 ;  /* 0x0000002bc7787c20 */ /* 0x000fe20008410000 */
[----:B------:R-:W-:Y:S01]  /*abf0*/  FMUL.FTZ R122, R172, R145 ;  /* 0x00000091ac7a7220 */ /* 0x000fe20000410000 */
[----:B------:R-:W-:Y:S01]  /*ac00*/  FADD.FTZ R22, R179, R22 ;  /* 0x00000016b3167221 */ /* 0x000fe20000010000 */
[----:B------:R-:W-:Y:S01]  /*ac10*/  FFMA.FTZ R106, R52, R67, R155 ;  /* 0x00000043346a7223 */ /* 0x000fe2000001009b */
[----:B------:R-:W-:Y:S01]  /*ac20*/  FFMA.FTZ R179, R199, UR31, R118 ;  /* 0x0000001fc7b37c23 */ /* 0x000fe20008010076 */
[----:B------:R-:W-:Y:S01]  /*ac30*/  FFMA.FTZ R108, -R191, R108, R224 ;  /* 0x0000006cbf6c7223 */ /* 0x000fe200000101e0 */
[----:B------:R-:W-:Y:S01]  /*ac40*/  FMUL.FTZ R124, R93, R38 ;  /* 0x000000265d7c7220 */ /* 0x000fe20000410000 */
[----:B------:R-:W-:Y:S01]  /*ac50*/  FFMA.FTZ R130, -R115, R128, R98 ;  /* 0x0000008073827223 */ /* 0x000fe20000010162 */
[----:B------:R-:W-:Y:S01]  /*ac60*/  FFMA.FTZ R120, R145, UR31, -R120 ;  /* 0x0000001f91787c23 */ /* 0x000fe20008010878 */
[----:B------:R-:W-:Y:S01]  /*ac70*/  FMUL.FTZ R118, R172, R199 ;  /* 0x000000c7ac767220 */ /* 0x000fe20000410000 */
[----:B------:R-:W-:Y:S01]  /*ac80*/  FMUL.FTZ R67, R133, R122 ;  /* 0x0000007a85437220 */ /* 0x000fe20000410000 */
[----:B------:R-:W-:Y:S01]  /*ac90*/  FMUL.FTZ R181, R44, R181 ;  /* 0x000000b52cb57220 */ /* 0x000fe20000410000 */
[----:B------:R-:W-:Y:S01]  /*aca0*/  FFMA.FTZ R128, R117, -R128, R238 ;  /* 0x8000008075807223 */ /* 0x000fe200000100ee */
[----:B------:R-:W-:Y:S01]  /*acb0*/  FMUL.FTZ R145, R96, R137 ;  /* 0x0000008960917220 */ /* 0x000fe20000410000 */
[----:B------:R-:W-:Y:S01]  /*acc0*/  FFMA.FTZ R126, -R114, R124, R101 ;  /* 0x0000007c727e7223 */ /* 0x000fe20000010165 */
[----:B------:R-:W-:Y:S01]  /*acd0*/  FFMA.FTZ R152, R108, R118, R67 ;  /* 0x000000766c987223 */ /* 0x000fe20000010043 */
[----:B------:R-:W-:Y:S01]  /*ace0*/  FFMA.FTZ R124, R116, -R124, R99 ;  /* 0x8000007c747c7223 */ /* 0x000fe20000010063 */
[C---:B------:R-:W-:Y:S01]  /*acf0*/  FMUL.FTZ R153, R93.reuse, R135 ;  /* 0x000000875d997220 */ /* 0x040fe20000410000 */
[----:B------:R-:W-:Y:S01]  /*ad00*/  FMUL.FTZ R149, R96, R187 ;  /* 0x000000bb60957220 */ /* 0x000fe20000410000 */
[----:B------:R-:W-:Y:S01]  /*ad10*/  FMUL.FTZ R67, R128, R145 ;  /* 0x0000009180437220 */ /* 0x000fe20000410000 */
[----:B------:R0:W-:Y:S01]  /*ad20*/  STS [R70+0x10bc], R181 ;  /* 0x0010bcb546007388 */ /* 0x0001e20000000800 */
[----:B------:R-:W-:Y:S01]  /*ad30*/  FMUL.FTZ R155, R93, R189 ;  /* 0x000000bd5d9b7220 */ /* 0x000fe20000410000 */
[----:B------:R-:W-:Y:S01]  /*ad40*/  FMUL.FTZ R103, R124, R153 ;  /* 0x000000997c677220 */ /* 0x000fe20000410000 */
[----:B------:R-:W-:Y:S01]  /*ad50*/  FFMA.FTZ R67, R130, R149, R67 ;  /* 0x0000009582437223 */ /* 0x000fe20000010043 */
[----:B------:R1:W-:Y:S01]  /*ad60*/  STS [R70+0x10b8], R161 ;  /* 0x0010b8a146007388 */ /* 0x0003e20000000800 */
[----:B------:R-:W-:Y:S01]  /*ad70*/  FMUL.FTZ R139, R43, R118 ;  /* 0x000000762b8b7220 */ /* 0x000fe20000410000 */
[----:B------:R-:W-:Y:S01]  /*ad80*/  FFMA.FTZ R60, R169, R113, R60 ;  /* 0x00000071a93c7223 */ /* 0x000fe2000001003c */
[----:B------:R-:W-:Y:S01]  /*ad90*/  FADD.FTZ R67, RZ, R67 ;  /* 0x00000043ff437221 */ /* 0x000fe20000010000 */
[----:B------:R-:W-:Y:S01]  /*ada0*/  FMUL.FTZ R113, R95, R40 ;  /* 0x000000285f717220 */ /* 0x000fe20000410000 */
[C---:B------:R-:W-:Y:S01]  /*adb0*/  FMUL.FTZ R157, R168.reuse, R131 ;  /* 0x00000083a89d7220 */ /* 0x040fe20000410000 */
[C---:B0-----:R-:W-:Y:S01]  /*adc0*/  FMUL.FTZ R181, R133.reuse, R120 ;  /* 0x0000007885b57220 */ /* 0x041fe20000410000 */
[----:B------:R-:W-:Y:S01]  /*add0*/  FMUL.FTZ R133, R133, R118 ;  /* 0x0000007685857220 */ /* 0x000fe20000410000 */
[----:B------:R-:W-:Y:S01]  /*ade0*/  FMUL.FTZ R120, R168, R39 ;  /* 0x00000027a8787220 */ /* 0x000fe20000410000 */
[----:B------:R-:W-:Y:S01]  /*adf0*/  FFMA.FTZ R118, R126, R155, R103 ;  /* 0x0000009b7e767223 */ /* 0x000fe20000010067 */
[-C--:B-1----:R-:W-:Y:S01]  /*ae00*/  FMUL.FTZ R161, R43, R122.reuse ;  /* 0x0000007a2ba17220 */ /* 0x082fe20000410000 */
[----:B------:R-:W-:Y:S01]  /*ae10*/  FFMA.FTZ R150, R108, R122, -R133 ;  /* 0x0000007a6c967223 */ /* 0x000fe20000010885 */
[-C--:B------:R-:W-:Y:S01]  /*ae20*/  FFMA.FTZ R122, -R119, R120.reuse, R240 ;  /* 0x00000078777a7223 */ /* 0x080fe200000101f0 */
[----:B------:R-:W-:Y:S01]  /*ae30*/  FFMA.FTZ R120, R121, -R120, R242 ;  /* 0x8000007879787223 */ /* 0x000fe200000100f2 */
[----:B------:R0:W-:Y:S01]  /*ae40*/  STS [R70+0x10b0], R139 ;  /* 0x0010b08b46007388 */ /* 0x0001e20000000800 */
[----:B------:R-:W-:Y:S01]  /*ae50*/  FADD.FTZ R133, R67, R118 ;  /* 0x0000007643857221 */ /* 0x000fe20000010000 */
[----:B------:R-:W-:Y:S01]  /*ae60*/  FFMA.FTZ R118, -R162, R113, R237 ;  /* 0x00000071a2767223 */ /* 0x000fe200000101ed */
[----:B------:R-:W-:Y:S01]  /*ae70*/  FMUL.FTZ R67, R128, R149 ;  /* 0x0000009580437220 */ /* 0x000fe20000410000 */
[----:B------:R1:W-:Y:S01]  /*ae80*/  STS [R70+0x10b4], R161 ;  /* 0x0010b4a146007388 */ /* 0x0003e20000000800 */
[----:B------:R-:W-:Y:S01]  /*ae90*/  FMUL.FTZ R159, R168, R193 ;  /* 0x000000c1a89f7220 */ /* 0x000fe20000410000 */
[----:B------:R-:W-:Y:S01]  /*aea0*/  FFMA.FTZ R113, R164, -R113, R235 ;  /* 0x80000071a4717223 */ /* 0x000fe200000100eb */
[----:B------:R-:W-:Y:S01]  /*aeb0*/  FMUL.FTZ R103, R124, R155 ;  /* 0x0000009b7c677220 */ /* 0x000fe20000410000 */
[----:B------:R-:W-:Y:S01]  /*aec0*/  FFMA.FTZ R67, R130, R145, -R67 ;  /* 0x0000009182437223 */ /* 0x000fe20000010843 */
[C---:B------:R-:W-:Y:S01]  /*aed0*/  FMUL.FTZ R165, R95.reuse, R111 ;  /* 0x0000006f5fa57220 */ /* 0x040fe20000410000 */
[----:B0-----:R-:W-:Y:S01]  /*aee0*/  FMUL.FTZ R139, R120, R157 ;  /* 0x0000009d788b7220 */ /* 0x001fe20000410000 */
[----:B------:R-:W-:Y:S01]  /*aef0*/  FFMA.FTZ R132, R126, R153, -R103 ;  /* 0x000000997e847223 */ /* 0x000fe20000010867 */
[----:B------:R-:W-:Y:S01]  /*af00*/  FADD.FTZ R67, RZ, R67 ;  /* 0x00000043ff437221 */ /* 0x000fe20000010000 */
[----:B------:R-:W-:Y:S01]  /*af10*/  FMUL.FTZ R103, R120, R159 ;  /* 0x0000009f78677220 */ /* 0x000fe20000410000 */
[----:B-1----:R-:W-:Y:S01]  /*af20*/  FMUL.FTZ R161, R95, R129 ;  /* 0x000000815fa17220 */ /* 0x002fe20000410000 */
[C---:B------:R-:W-:Y:S01]  /*af30*/  FFMA.FTZ R154, R122.reuse, R159, R139 ;  /* 0x0000009f7a9a7223 */ /* 0x040fe2000001008b */
[----:B------:R-:W-:Y:S01]  /*af40*/  FADD.FTZ R67, R67, R132 ;  /* 0x0000008443437221 */ /* 0x000fe20000010000 */
[----:B------:R-:W-:Y:S01]  /*af50*/  FFMA.FTZ R132, R122, R157, -R103 ;  /* 0x0000009d7a847223 */ /* 0x000fe20000010867 */
[----:B------:R-:W-:Y:S01]  /*af60*/  FMUL.FTZ R139, R113, R161 ;  /* 0x000000a1718b7220 */ /* 0x000fe20000410000 */
[----:B------:R-:W-:Y:S01]  /*af70*/  FADD.FTZ R133, R133, R154 ;  /* 0x0000009a85857221 */ /* 0x000fe20000010000 */
[----:B------:R-:W-:Y:S01]  /*af80*/  FMUL.FTZ R160, R170, R195 ;  /* 0x000000c3aaa07220 */ /* 0x000fe20000410000 */
[----:B------:R-:W-:Y:S01]  /*af90*/  FADD.FTZ R154, R67, R132 ;  /* 0x00000084439a7221 */ /* 0x000fe20000010000 */
[----:B------:R-:W-:Y:S01]  /*afa0*/  FFMA.FTZ R156, R118, R165, R139 ;  /* 0x000000a5769c7223 */ /* 0x000fe2000001008b */
[C---:B------:R-:W-:Y:S01]  /*afb0*/  FMUL.FTZ R139, R170.reuse, R41 ;  /* 0x00000029aa8b7220 */ /* 0x040fe20000410000 */
[----:B------:R-:W-:Y:S01]  /*afc0*/  FMUL.FTZ R158, R170, R105 ;  /* 0x00000069aa9e7220 */ /* 0x000fe20000410000 */
[----:B------:R-:W-:Y:S01]  /*afd0*/  FFMA.FTZ R108, R108, R179, R181 ;  /* 0x000000b36c6c7223 */ /* 0x000fe200000100b5 */
[----:B------:R-:W-:Y:S01]  /*afe0*/  FADD.FTZ R156, R133, R156 ;  /* 0x0000009c859c7221 */ /* 0x000fe20000010000 */
[-C--:B------:R-:W-:Y:S01]  /*aff0*/  FFMA.FTZ R103, R125, -R139.reuse, R232 ;  /* 0x8000008b7d677223 */ /* 0x080fe200000100e8 */
[----:B------:R-:W-:Y:S01]  /*b000*/  FFMA.FTZ R67, -R123, R139, R234 ;  /* 0x0000008b7b437223 */ /* 0x000fe200000101ea */
[----:B------:R-:W-:Y:S01]  /*b010*/  FMUL.FTZ R133, R113, R165 ;  /* 0x000000a571857220 */ /* 0x000fe20000410000 */
[----:B------:R-:W-:Y:S01]  /*b020*/  FMUL.FTZ R181, R97, R42 ;  /* 0x0000002a61b57220 */ /* 0x000fe20000410000 */
[----:B------:R-:W-:Y:S01]  /*b030*/  FMUL.FTZ R132, R103, R160 ;  /* 0x000000a067847220 */ /* 0x000fe20000410000 */
[----:B------:R-:W-:Y:S01]  /*b040*/  FMUL.FTZ R139, R166, R167 ;  /* 0x000000a7a68b7220 */ /* 0x000fe20000410000 */
[----:B------:R-:W-:Y:S01]  /*b050*/  FFMA.FTZ R133, R118, R161, -R133 ;  /* 0x000000a176857223 */ /* 0x000fe20000010885 */
[-C--:B------:R-:W-:Y:S01]  /*b060*/  FFMA.FTZ R183, R166, -R181.reuse, R229 ;  /* 0x800000b5a6b77223 */ /* 0x080fe200000100e5 */
[-C--:B------:R-:W-:Y:S01]  /*b070*/  FFMA.FTZ R179, R67, R158.reuse, R132 ;  /* 0x0000009e43b37223 */ /* 0x080fe20000010084 */
[----:B------:R-:W-:Y:S01]  /*b080*/  FFMA.FTZ R132, -R184, R181, R227 ;  /* 0x000000b5b8847223 */ /* 0x000fe200000101e3 */
[----:B------:R-:W-:Y:S01]  /*b090*/  FADD.FTZ R133, R154, R133 ;  /* 0x000000859a857221 */ /* 0x000fe20000010000 */
[----:B------:R-:W-:Y:S01]  /*b0a0*/  FMUL.FTZ R181, R97, R167 ;  /* 0x000000a761b57220 */ /* 0x000fe20000410000 */
[----:B------:R-:W-:Y:S01]  /*b0b0*/  FADD.FTZ R156, R156, R179 ;  /* 0x000000b39c9c7221 */ /* 0x000fe20000010000 */
[----:B------:R-:W-:Y:S01]  /*b0c0*/  FMUL.FTZ R154, R103, R158 ;  /* 0x0000009e679a7220 */ /* 0x000fe20000410000 */
[-C--:B------:R-:W-:Y:S01]  /*b0d0*/  FMUL.FTZ R179, R97, R134.reuse ;  /* 0x0000008661b37220 */ /* 0x080fe20000410000 */
[----:B------:R-:W-:Y:S01]  /*b0e0*/  FFMA.FTZ R139, R184, R134, R139 ;  /* 0x00000086b88b7223 */ /* 0x000fe2000001008b */
[----:B------:R-:W-:Y:S01]  /*b0f0*/  FMUL.FTZ R185, R183, R181 ;  /* 0x000000b5b7b97220 */ /* 0x000fe20000410000 */
[----:B------:R-:W-:Y:S01]  /*b100*/  FFMA.FTZ R154, R67, R160, -R154 ;  /* 0x000000a0439a7223 */ /* 0x000fe2000001089a */
[----:B------:R-:W-:Y:S01]  /*b110*/  FMUL.FTZ R184, R183, R179 ;  /* 0x000000b3b7b87220 */ /* 0x000fe20000410000 */
[----:B------:R-:W-:Y:S01]  /*b120*/  FFMA.FTZ R100, R191, R199, R100 ;  /* 0x000000c7bf647223 */ /* 0x000fe20000010064 */
[C---:B------:R-:W-:Y:S01]  /*b130*/  FFMA.FTZ R185, R132.reuse, R179, R185 ;  /* 0x000000b384b97223 */ /* 0x040fe200000100b9 */
[----:B------:R-:W-:Y:S01]  /*b140*/  FADD.FTZ R154, R133, R154 ;  /* 0x0000009a859a7221 */ /* 0x000fe20000010000 */
[----:B------:R-:W-:Y:S01]  /*b150*/  FFMA.FTZ R191, R132, R181, -R184 ;  /* 0x000000b584bf7223 */ /* 0x000fe200000108b8 */
[----:B------:R-:W-:Y:S01]  /*b160*/  FMUL.FTZ R166, R134, UR43 ;  /* 0x0000002b86a67c20 */ /* 0x000fe20008410000 */
[----:B------:R-:W-:Y:S01]  /*b170*/  FADD.FTZ R185, R156, R185 ;  /* 0x000000b99cb97221 */ /* 0x000fe20000010000 */
[----:B------:R0:W-:Y:S01]  /*b180*/  STS [R70+0x10fc], R239 ;  /* 0x0010fcef46007388 */ /* 0x0001e20000000800 */
[----:B------:R-:W-:Y:S01]  /*b190*/  FADD.FTZ R191, R154, R191 ;  /* 0x000000bf9abf7221 */ /* 0x000fe20000010000 */
[----:B------:R-:W-:Y:S01]  /*b1a0*/  FFMA.FTZ R166, R167, UR31, -R166 ;  /* 0x0000001fa7a67c23 */ /* 0x000fe200080108a6 */
[----:B------:R-:W-:Y:S01]  /*b1b0*/  FADD.FTZ R185, R185, R152 ;  /* 0x00000098b9b97221 */ /* 0x000fe20000010000 */
[----:B------:R-:W-:Y:S01]  /*b1c0*/  FMUL.FTZ R167, R167, UR43 ;  /* 0x0000002ba7a77c20 */ /* 0x000fe20008410000 */
[----:B------:R-:W-:Y:S01]  /*b1d0*/  FADD.FTZ R191, R191, R150 ;  /* 0x00000096bfbf7221 */ /* 0x000fe20000010000 */
[----:B------:R-:W-:Y:S01]  /*b1e0*/  FMUL.FTZ R133, R183, R166 ;  /* 0x000000a6b7857220 */ /* 0x000fe20000410000 */
[----:B------:R-:W-:Y:S01]  /*b1f0*/  FADD.FTZ R185, R185, R144 ;  /* 0x00000090b9b97221 */ /* 0x000fe20000010000 */
[----:B------:R-:W-:Y:S01]  /*b200*/  FFMA.FTZ R134, R134, UR31, R167 ;  /* 0x0000001f86867c23 */ /* 0x000fe200080100a7 */
        /* <DEDUP_REMOVED lines=26> */
[----:B------:R-:W-:Y:S01]  /*b3b0*/  LEA.HI R166, R104, R3, RZ, 0x1b ;  /* 0x0000000368a67211 */ /* 0x000fe200078fd8ff */
[----:B------:R-:W-:Y:S01]  /*b3c0*/  FADD.FTZ R110, R110, R147 ;  /* 0x000000936e6e7221 */ /* 0x000fe20000010000 */
[----:B------:R-:W-:Y:S01]  /*b3d0*/  FADD.FTZ R151, R112, R151 ;  /* 0x0000009770977221 */ /* 0x000fe20000010000 */
[----:B------:R-:W-:Y:S01]  /*b3e0*/  STS [R70+0x10cc], R239 ;  /* 0x0010ccef46007388 */ /* 0x000fe20000000800 */
[----:B------:R-:W-:Y:S01]  /*b3f0*/  IADD3 R150, PT, PT, R3, 0x160, RZ ;  /* 0x0000016003967810 */ /* 0x000fe20007ffe0ff */
[----:B------:R-:W-:Y:S01]  /*b400*/  FADD.FTZ R141, R110, R141 ;  /* 0x0000008d6e8d7221 */ /* 0x000fe20000010000 */
[----:B------:R-:W-:Y:S01]  /*b410*/  FADD.FTZ R142, R151, R142 ;  /* 0x0000008e978e7221 */ /* 0x000fe20000010000 */
[----:B------:R-:W-:Y:S01]  /*b420*/  STS [R70+0x10a8], R183 ;  /* 0x0010a8b746007388 */ /* 0x000fe20000000800 */
[----:B------:R-:W-:Y:S01]  /*b430*/  FADD.FTZ R27, R190, R27 ;  /* 0x0000001bbe1b7221 */ /* 0x000fe20000010000 */
[----:B------:R-:W-:Y:S01]  /*b440*/  FADD.FTZ R71, R141, R148 ;  /* 0x000000948d477221 */ /* 0x000fe20000010000 */
[----:B------:R-:W-:Y:S01]  /*b450*/  FADD.FTZ R102, R142, R163 ;  /* 0x000000a38e667221 */ /* 0x000fe20000010000 */
[----:B------:R-:W-:Y:S01]  /*b460*/  STS [R70+0x10ac], R181 ;  /* 0x0010acb546007388 */ /* 0x000fe20000000800 */
[C---:B------:R-:W-:Y:S01]  /*b470*/  IADD3 R148, PT, PT, R3.reuse, 0x140, RZ ;  /* 0x0000014003947810 */ /* 0x040fe20007ffe0ff */
[----:B------:R-:W-:Y:S01]  /*b480*/  FADD.FTZ R23, R198, R23 ;  /* 0x00000017c6177221 */ /* 0x000fe20000010000 */
[C---:B------:R-:W-:Y:S01]  /*b490*/  IADD3 R104, PT, PT, R3.reuse, 0x20, RZ ;  /* 0x0000002003687810 */ /* 0x040fe20007ffe0ff */
[----:B------:R-:W-:Y:S01]  /*b4a0*/  STS [R70+0x10a0], R167 ;  /* 0x0010a0a746007388 */ /* 0x000fe20000000800 */
[C---:B------:R-:W-:Y:S01]  /*b4b0*/  IADD3 R110, PT, PT, R3.reuse, 0x40, RZ ;  /* 0x00000040036e7810 */ /* 0x040fe20007ffe0ff */
[C---:B------:R-:W-:Y:S01]  /*b4c0*/  FMUL.FTZ R99, R78.reuse, -R99 ;  /* 0x800000634e637220 */ /* 0x040fe20000410000 */
[C---:B------:R-:W-:Y:S01]  /*b4d0*/  IADD3 R112, PT, PT, R3.reuse, 0x60, RZ ;  /* 0x0000006003707810 */ /* 0x040fe20007ffe0ff */
[----:B------:R-:W-:Y:S01]  /*b4e0*/  STS [R70+0x10a4], R179 ;  /* 0x0010a4b346007388 */ /* 0x000fe20000000800 */
[----:B------:R-:W-:Y:S01]  /*b4f0*/  IADD3 R136, PT, PT, R3, 0x80, RZ ;  /* 0x0000008003887810 */ /* 0x000fe20007ffe0ff */
[----:B------:R-:W-:Y:S01]  /*b500*/  FADD.FTZ R26, R241, R26 ;  /* 0x0000001af11a7221 */ /* 0x000fe20000010000 */
[C---:B------:R-:W-:Y:S01]  /*b510*/  IADD3 R138, PT, PT, R3.reuse, 0xa0, RZ ;  /* 0x000000a0038a7810 */ /* 0x040fe20007ffe0ff */
[----:B------:R0:W-:Y:S01]  /*b520*/  STS [R70+0x1098], R165 ;  /* 0x001098a546007388 */ /* 0x0001e20000000800 */
[----:B------:R-:W-:Y:S01]  /*b530*/  IADD3 R140, PT, PT, R3, 0xc0, RZ ;  /* 0x000000c0038c7810 */ /* 0x000fe20007ffe0ff */
[----:B------:R-:W-:Y:S01]  /*b540*/  FADD.FTZ R24, R243, R24 ;  /* 0x00000018f3187221 */ /* 0x000fe20000010000 */
[C---:B------:R-:W-:Y:S01]  /*b550*/  IADD3 R142, PT, PT, R3.reuse, 0xe0, RZ ;  /* 0x000000e0038e7810 */ /* 0x040fe20007ffe0ff */
[----:B------:R-:W-:Y:S01]  /*b560*/  STS [R70+0x109c], R161 ;  /* 0x00109ca146007388 */ /* 0x000fe20000000800 */
[C---:B------:R-:W-:Y:S01]  /*b570*/  IADD3 R144, PT, PT, R3.reuse, 0x100, RZ ;  /* 0x0000010003907810 */ /* 0x040fe20007ffe0ff */
[----:B------:R-:W-:Y:S01]  /*b580*/  FMUL.FTZ R101, R78, R101 ;  /* 0x000000654e657220 */ /* 0x000fe20000410000 */
[C---:B------:R-:W-:Y:S01]  /*b590*/  IADD3 R146, PT, PT, R3.reuse, 0x120, RZ ;  /* 0x0000012003927810 */ /* 0x040fe20007ffe0ff */
[----:B------:R-:W-:Y:S01]  /*b5a0*/  STS [R70+0x1090], R159 ;  /* 0x0010909f46007388 */ /* 0x000fe20000000800 */
[C---:B------:R-:W-:Y:S01]  /*b5b0*/  IADD3 R154, PT, PT, R3.reuse, 0x1a0, RZ ;  /* 0x000001a0039a7810 */ /* 0x040fe20007ffe0ff */
[----:B------:R-:W-:Y:S01]  /*b5c0*/  FMUL.FTZ R235, R80, -R235 ;  /* 0x800000eb50eb7220 */ /* 0x000fe20000410000 */
[C---:B------:R-:W-:Y:S01]  /*b5d0*/  IADD3 R158, PT, PT, R3.reuse, 0x1e0, RZ ;  /* 0x000001e0039e7810 */ /* 0x040fe20007ffe0ff */
[----:B------:R-:W-:Y:S01]  /*b5e0*/  STS [R70+0x1094], R157 ;  /* 0x0010949d46007388 */ /* 0x000fe20000000800 */
[C---:B------:R-:W-:Y:S01]  /*b5f0*/  IADD3 R152, PT, PT, R3.reuse, 0x180, RZ ;  /* 0x0000018003987810 */ /* 0x040fe20007ffe0ff */
[C---:B------:R-:W-:Y:S01]  /*b600*/  FMUL.FTZ R227, R82.reuse, R227 ;  /* 0x000000e352e37220 */ /* 0x040fe20000410000 */
        /* <DEDUP_REMOVED lines=9> */
[----:B------:R1:W-:Y:S01]  /*b6a0*/  STS [R70+0x1080], R149 ;  /* 0x0010809546007388 */ /* 0x0003e20000000800 */
[C---:B------:R-:W-:Y:S01]  /*b6b0*/  IADD3 R190, PT, PT, R3.reuse, 0x2a0, RZ ;  /* 0x000002a003be7810 */ /* 0x040fe20007ffe0ff */
[----:B------:R-:W-:Y:S01]  /*b6c0*/  FMUL.FTZ R223, R84, -R223 ;  /* 0x800000df54df7220 */ /* 0x000fe20000410000 */
[C---:B------:R-:W-:Y:S01]  /*b6d0*/  IADD3 R192, PT, PT, R3.reuse, 0x2c0, RZ ;  /* 0x000002c003c07810 */ /* 0x040fe20007ffe0ff */
[----:B------:R2:W-:Y:S01]  /*b6e0*/  STS [R70+0x1084], R145 ;  /* 0x0010849146007388 */ /* 0x0005e20000000800 */
[----:B------:R-:W-:Y:S01]  /*b6f0*/  IADD3 R194, PT, PT, R3, 0x2e0, RZ ;  /* 0x000002e003c27810 */ /* 0x000fe20007ffe0ff */
[----:B------:R-:W-:Y:S01]  /*b700*/  FMUL.FTZ R238, R77, -R238 ;  /* 0x800000ee4dee7220 */ /* 0x000fe20000410000 */
[----:B------:R-:W-:Y:S01]  /*b710*/  IADD3 R196, PT, PT, R3, 0x300, RZ ;  /* 0x0000030003c47810 */ /* 0x000fe20007ffe0ff */
[----:B------:R-:W-:Y:S01]  /*b720*/  FMUL.FTZ R240, R79, R240 ;  /* 0x000000f04ff07220 */ /* 0x000fe20000410000 */
[----:B------:R-:W-:Y:S01]  /*b730*/  IADD3 R198, PT, PT, R3, 0x320, RZ ;  /* 0x0000032003c67810 */ /* 0x000fe20007ffe0ff */
[----:B------:R-:W-:Y:S01]  /*b740*/  FMUL.FTZ R242, R79, -R242 ;  /* 0x800000f24ff27220 */ /* 0x000fe20000410000 */
[C---:B------:R-:W-:Y:S01]  /*b750*/  IADD3 R200, PT, PT, R3.reuse, 0x340, RZ ;  /* 0x0000034003c87810 */ /* 0x040fe20007ffe0ff */
[----:B------:R-:W-:Y:S01]  /*b760*/  FMUL.FTZ R237, R80, R237 ;  /* 0x000000ed50ed7220 */ /* 0x000fe20000410000 */
[----:B------:R-:W-:Y:S01]  /*b770*/  IADD3 R202, PT, PT, R3, 0x360, RZ ;  /* 0x0000036003ca7810 */ /* 0x000fe20007ffe0ff */
[----:B------:R-:W-:Y:S01]  /*b780*/  FMUL.FTZ R234, R81, R234 ;  /* 0x000000ea51ea7220 */ /* 0x000fe20000410000 */
[----:B------:R-:W-:Y:S01]  /*b790*/  IADD3 R204, PT, PT, R3, 0x380, RZ ;  /* 0x0000038003cc7810 */ /* 0x000fe20007ffe0ff */
[----:B------:R-:W-:Y:S01]  /*b7a0*/  FMUL.FTZ R232, R81, -R232 ;  /* 0x800000e851e87220 */ /* 0x000fe20000410000 */
[C---:B------:R-:W-:Y:S01]  /*b7b0*/  IADD3 R206, PT, PT, R3.reuse, 0x3a0, RZ ;  /* 0x000003a003ce7810 */ /* 0x040fe20007ffe0ff */
[C---:B------:R-:W-:Y:S01]  /*b7c0*/  FMUL.FTZ R233, R86.reuse, R233 ;  /* 0x000000e956e97220 */ /* 0x040fe20000410000 */
[----:B------:R-:W-:Y:S01]  /*b7d0*/  IADD3 R208, PT, PT, R3, 0x3c0, RZ ;  /* 0x000003c003d07810 */ /* 0x000fe20007ffe0ff */
[----:B------:R-:W-:Y:S01]  /*b7e0*/  FMUL.FTZ R231, R86, -R231 ;  /* 0x800000e756e77220 */ /* 0x000fe20000410000 */
[----:B------:R-:W-:Y:S01]  /*b7f0*/  LEA.HI R148, R148, R3, RZ, 0x1b ;  /* 0x0000000394947211 */ /* 0x000fe200078fd8ff */
[----:B------:R-:W-:Y:S01]  /*b800*/  FMUL.FTZ R221, R88, R221 ;  /* 0x000000dd58dd7220 */ /* 0x000fe20000410000 */
[----:B------:R-:W-:Y:S01]  /*b810*/  LEA.HI R150, R150, R3, RZ, 0x1b ;  /* 0x0000000396967211 */ /* 0x000fe200078fd8ff */
        /* <DEDUP_REMOVED lines=9> */
[----:B------:R-:W-:-:S02]  /*b8b0*/  LEA.HI R138, R138, R3, RZ, 0x1b ;  /* 0x000000038a8a7211 */ /* 0x000fc400078fd8ff */
[-C--:B------:R-:W-:Y:S02]  /*b8c0*/  LEA.HI R140, R140, R3.reuse, RZ, 0x1b ;  /* 0x000000038c8c7211 */ /* 0x080fe400078fd8ff */
[-C--:B------:R-:W-:Y:S02]  /*b8d0*/  LEA.HI R142, R142, R3.reuse, RZ, 0x1b ;  /* 0x000000038e8e7211 */ /* 0x080fe400078fd8ff */
[-C--:B------:R-:W-:Y:S02]  /*b8e0*/  LEA.HI R144, R144, R3.reuse, RZ, 0x1b ;  /* 0x0000000390907211 */ /* 0x080fe400078fd8ff */
[-C--:B------:R-:W-:Y:S02]  /*b8f0*/  LEA.HI R146, R146, R3.reuse, RZ, 0x1b ;  /* 0x0000000392927211 */ /* 0x080fe400078fd8ff */
[-C--:B------:R-:W-:Y:S02]  /*b900*/  LEA.HI R107, R154, R3.reuse, RZ, 0x1b ;  /* 0x000000039a6b7211 */ /* 0x080fe400078fd8ff */
[----:B------:R-:W-:-:S02]  /*b910*/  LEA.HI R109, R158, R3, RZ, 0x1b ;  /* 0x000000039e6d7211 */ /* 0x000fc400078fd8ff */
[-C--:B0-----:R-:W-:Y:S02]  /*b920*/  LEA.HI R165, R3, R3.reuse, RZ, 0x1b ;  /* 0x0000000303a57211 */ /* 0x081fe400078fd8ff */
[-C--:B------:R-:W-:Y:S02]  /*b930*/  LEA.HI R151, R152, R3.reuse, RZ, 0x1b ;  /* 0x0000000398977211 */ /* 0x080fe400078fd8ff */
[-C--:B-1----:R-:W-:Y:S02]  /*b940*/  LEA.HI R149, R156, R3.reuse, RZ, 0x1b ;  /* 0x000000039c957211 */ /* 0x082fe400078fd8ff */
[-C--:B------:R-:W-:Y:S02]  /*b950*/  LEA.HI R147, R160, R3.reuse, RZ, 0x1b ;  /* 0x00000003a0937211 */ /* 0x080fe400078fd8ff */
[-C--:B------:R-:W-:Y:S02]  /*b960*/  LEA.HI R184, R184, R3.reuse, RZ, 0x1b ;  /* 0x00000003b8b87211 */ /* 0x080fe400078fd8ff */
[----:B--2---:R-:W-:-:S02]  /*b970*/  LEA.HI R145, R186, R3, RZ, 0x1b ;  /* 0x00000003ba917211 */ /* 0x004fc400078fd8ff */
        /* <DEDUP_REMOVED lines=12> */
[----:B------:R-:W-:Y:S02]  /*ba40*/  LEA R153, R148, UR25, 0x2 ;  /* 0x0000001994997c11 */ /* 0x000fe4000f8e10ff */
[----:B------:R-:W-:Y:S02]  /*ba50*/  LEA R152, R150, UR25, 0x2 ;  /* 0x0000001996987c11 */ /* 0x000fe4000f8e10ff */
[----:B------:R-:W-:Y:S02]  /*ba60*/  LEA R163, R104, UR25, 0x2 ;  /* 0x0000001968a37c11 */ /* 0x000fe4000f8e10ff */
[----:B------:R-:W-:Y:S02]  /*ba70*/  LEA R161, R110, UR25, 0x2 ;  /* 0x000000196ea17c11 */ /* 0x000fe4000f8e10ff */
[----:B------:R-:W-:Y:S02]  /*ba80*/  LEA R160, R112, UR25, 0x2 ;  /* 0x0000001970a07c11 */ /* 0x000fe4000f8e10ff */
[----:B------:R-:W-:-:S02]  /*ba90*/  LEA R159, R136, UR25, 0x2 ;  /* 0x00000019889f7c11 */ /* 0x000fc4000f8e10ff */
        /* <DEDUP_REMOVED lines=30> */
[----:B------:R-:W-:Y:S01]  /*bc80*/  LEA R109, R206, UR25, 0x2 ;  /* 0x00000019ce6d7c11 */ /* 0x000fe2000f8e10ff */
[----:B------:R-:W-:Y:S01]  /*bc90*/  FMUL.FTZ R206, R77, R98 ;  /* 0x000000624dce7220 */ /* 0x000fe20000410000 */
[----:B------:R-:W-:Y:S01]  /*bca0*/  LEA R107, R208, UR25, 0x2 ;  /* 0x00000019d06b7c11 */ /* 0x000fe2000f8e10ff */
[----:B------:R-:W0:Y:S01]  /*bcb0*/  LDS R204, [R165+0x1080] ;  /* 0x00108000a5cc7984 */ /* 0x000e220000000800 */
[----:B------:R-:W-:Y:S01]  /*bcc0*/  LEA R104, R210, UR25, 0x2 ;  /* 0x00000019d2687c11 */ /* 0x000fe2000f8e10ff */
[----:B------:R-:W-:-:S02]  /*bcd0*/  FMUL.FTZ R208, R105, UR43 ;  /* 0x0000002b69d07c20 */ /* 0x000fc40008410000 */
[----:B------:R-:W0:Y:S02]  /*bce0*/  LDS R200, [R161+0x1180] ;  /* 0x00118000a1c87984 */ /* 0x000e240000000800 */
[----:B------:R-:W-:Y:S02]  /*bcf0*/  FFMA.FTZ R208, R195, UR31, -R208 ;  /* 0x0000001fc3d07c23 */ /* 0x000fe400080108d0 */
        /* <DEDUP_REMOVED lines=24> */
[----:B------:R5:W-:Y:S01]  /*be80*/  STS [R70+0x210c], R99 ;  /* 0x00210c6346007388 */ /* 0x000be20000000800 */
[----:B------:R-:W0:Y:S03]  /*be90*/  S2R R210, SR_LANEID ;  /* 0x0000000000d27919 */ /* 0x000e260000000000 */
[----:B------:R1:W-:Y:S01]  /*bea0*/  STS [R70+0x2108], R101 ;  /* 0x0021086546007388 */ /* 0x0003e20000000800 */
[----:B-----5:R-:W-:-:S03]  /*beb0*/  MOV R99, UR27 ;  /* 0x0000001b00637c02 */ /* 0x020fc60008000f00 */
[----:B------:R5:W-:Y:S01]  /*bec0*/  STS [R70+0x211c], R235 ;  /* 0x00211ceb46007388 */ /* 0x000be20000000800 */
[----:B------:R-:W-:Y:S01]  /*bed0*/  LEA R66, R99, -R66, 0x1 ;  /* 0x8000004263427211 */ /* 0x000fe200078e08ff */
[C---:B------:R-:W-:Y:S02]  /*bee0*/  FMUL.FTZ R99, R83.reuse, R224 ;  /* 0x000000e053637220 */ /* 0x040fe40000410000 */
[----:B------:R2:W-:Y:S01]  /*bef0*/  STS [R70+0x2128], R227 ;  /* 0x002128e346007388 */ /* 0x0005e20000000800 */
[----:B-1----:R-:W-:Y:S01]  /*bf00*/  FMUL.FTZ R101, R83, -R226 ;  /* 0x800000e253657220 */ /* 0x002fe20000410000 */
[C---:B------:R-:W-:Y:S02]  /*bf10*/  ISETP.GE.AND P2, PT, R66.reuse, 0x1, PT ;  /* 0x000000014200780c */ /* 0x040fe40003f46270 */
[----:B------:R1:W-:Y:S01]  /*bf20*/  STS [R70+0x2130], R99 ;  /* 0x0021306346007388 */ /* 0x0003e20000000800 */
[----:B------:R-:W-:Y:S01]  /*bf30*/  ISETP.GE.AND P3, PT, R66, 0x21, PT ;  /* 0x000000214200780c */ /* 0x000fe20003f66270 */
[----:B-----5:R-:W-:-:S02]  /*bf40*/  FMUL.FTZ R235, R85, -R220 ;  /* 0x800000dc55eb7220 */ /* 0x020fc40000410000 */
[----:B------:R5:W-:Y:S01]  /*bf50*/  STS [R70+0x212c], R229 ;  /* 0x00212ce546007388 */ /* 0x000be20000000800 */
[----:B--2---:R-:W-:-:S03]  /*bf60*/  FMUL.FTZ R227, R85, R222 ;  /* 0x000000de55e37220 */ /* 0x004fc60000410000 */
[----:B------:R2:W-:Y:S01]  /*bf70*/  STS [R70+0x2134], R101 ;  /* 0x0021346546007388 */ /* 0x0005e20000000800 */
[----:B-1----:R-:W-:-:S03]  /*bf80*/  FMUL.FTZ R99, R87, -R230 ;  /* 0x800000e657637220 */ /* 0x002fc60000410000 */
[----:B------:R1:W-:Y:S01]  /*bf90*/  STS [R70+0x2138], R225 ;  /* 0x002138e146007388 */ /* 0x0003e20000000800 */
[----:B-----5:R-:W-:-:S03]  /*bfa0*/  FMUL.FTZ R229, R87, R228 ;  /* 0x000000e457e57220 */ /* 0x020fc60000410000 */
[----:B------:R5:W-:Y:S01]  /*bfb0*/  STS [R70+0x213c], R223 ;  /* 0x00213cdf46007388 */ /* 0x000be20000000800 */
[----:B--2---:R-:W-:Y:S01]  /*bfc0*/  FMUL.FTZ R101, R89, R212 ;  /* 0x000000d459657220 */ /* 0x004fe20000410000 */
[----:B------:R-:W-:Y:S02]  /*bfd0*/  FMUL.FTZ R212, R131, UR43 ;  /* 0x0000002b83d47c20 */ /* 0x000fe40008410000 */
[----:B------:R2:W-:Y:S01]  /*bfe0*/  STS [R70+0x2154], R99 ;  /* 0x0021546346007388 */ /* 0x0005e20000000800 */
[----:B-1----:R-:W-:Y:S01]  /*bff0*/  FMUL.FTZ R225, R91, -R214 ;  /* 0x800000d65be17220 */ /* 0x002fe20000410000 */
[----:B------:R-:W-:Y:S02]  /*c000*/  FMUL.FTZ R214, R193, UR43 ;  /* 0x0000002bc1d67c20 */ /* 0x000fe40008410000 */
[----:B------:R1:W-:Y:S01]  /*c010*/  STS [R70+0x2100], R206 ;  /* 0x002100ce46007388 */ /* 0x0003e20000000800 */
[----:B-----5:R-:W-:Y:S01]  /*c020*/  FMUL.FTZ R223, R89, -R216 ;  /* 0x800000d859df7220 */ /* 0x020fe20000410000 */
[----:B------:R-:W-:-:S02]  /*c030*/  FMUL.FTZ R216, R129, UR43 ;  /* 0x0000002b81d87c20 */ /* 0x000fc40008410000 */
[----:B------:R-:W-:Y:S01]  /*c040*/  STS [R70+0x2104], R238 ;  /* 0x002104ee46007388 */ /* 0x000fe20000000800 */
[----:B--2---:R-:W-:Y:S01]  /*c050*/  FMUL.FTZ R99, R91, R218 ;  /* 0x000000da5b637220 */ /* 0x004fe20000410000 */
[----:B------:R-:W-:Y:S02]  /*c060*/  FMUL.FTZ R218, R111, UR43 ;  /* 0x0000002b6fda7c20 */ /* 0x000fe40008410000 */
[----:B------:R-:W-:Y:S01]  /*c070*/  STS [R70+0x2110], R240 ;  /* 0x002110f046007388 */ /* 0x000fe20000000800 */
[----:B-1----:R-:W-:-:S03]  /*c080*/  FMUL.FTZ R206, R195, UR43 ;  /* 0x0000002bc3ce7c20 */ /* 0x002fc60008410000 */
        /* <DEDUP_REMOVED lines=13> */
[----:B------:R-:W-:Y:S01]  /*c160*/  STS [R70+0x2164], R223 ;  /* 0x002164df46007388 */ /* 0x000fe20000000800 */
[----:B-1----:R-:W-:Y:S01]  /*c170*/  FFMA.FTZ R219, R111, UR31, R216 ;  /* 0x0000001f6fdb7c23 */ /* 0x002fe200080100d8 */
[----:B------:R-:W-:-:S02]  /*c180*/  FMUL.FTZ R216, R135, UR43 ;  /* 0x0000002b87d87c20 */ /* 0x000fc40008410000 */
[----:B------:R-:W-:Y:S02]  /*c190*/  STS [R70+0x2168], R213 ;  /* 0x002168d546007388 */ /* 0x000fe40000000800 */
[----:B--2---:R-:W-:Y:S02]  /*c1a0*/  FFMA.FTZ R101, R189, UR31, R216 ;  /* 0x0000001fbd657c23 */ /* 0x004fe400080100d8 */
[----:B------:R-:W-:Y:S04]  /*c1b0*/  STS [R70+0x216c], R211 ;  /* 0x00216cd346007388 */ /* 0x000fe80000000800 */
[----:B------:R-:W-:Y:S04]  /*c1c0*/  STS [R70+0x2170], R99 ;  /* 0x0021706346007388 */ /* 0x000fe80000000800 */
[----:B------:R-:W-:Y:S04]  /*c1d0*/  STS [R70+0x2174], R225 ;  /* 0x002174e146007388 */ /* 0x000fe80000000800 */
[----:B------:R1:W-:Y:S04]  /*c1e0*/  STS [R70+0x2178], R217 ;  /* 0x002178d946007388 */ /* 0x0003e80000000800 */
[----:B------:R2:W-:Y:S01]  /*c1f0*/  STS [R70+0x217c], R215 ;  /* 0x00217cd746007388 */ /* 0x0005e20000000800 */
[----:B-1----:R-:W-:Y:S01]  /*c200*/  FFMA.FTZ R217, R131, UR31, -R214 ;  /* 0x0000001f83d97c23 */ /* 0x002fe200080108d6 */
[----:B------:R-:W-:Y:S01]  /*c210*/  FMUL.FTZ R214, R187, UR43 ;  /* 0x0000002bbbd67c20 */ /* 0x000fe20008410000 */
[----:B--2---:R-:W-:Y:S01]  /*c220*/  FFMA.FTZ R70, R129, UR31, -R218 ;  /* 0x0000001f81467c23 */ /* 0x004fe200080108da */
[----:B------:R-:W-:Y:S01]  /*c230*/  FFMA.FTZ R215, R193, UR31, R212 ;  /* 0x0000001fc1d77c23 */ /* 0x000fe200080100d4 */
[----:B------:R-:W-:Y:S01]  /*c240*/  FMUL.FTZ R218, R189, UR43 ;  /* 0x0000002bbdda7c20 */ /* 0x000fe20008410000 */
[C---:B------:R-:W-:Y:S01]  /*c250*/  FMUL.FTZ R212, R137.reuse, UR43 ;  /* 0x0000002b89d47c20 */ /* 0x040fe20008410000 */
[----:B------:R-:W-:-:S02]  /*c260*/  FFMA.FTZ R211, R137, UR31, -R214 ;  /* 0x0000001f89d37c23 */ /* 0x000fc400080108d6 */
[----:B------:R-:W-:Y:S01]  /*c270*/  FFMA.FTZ R213, R135, UR31, -R218 ;  /* 0x0000001f87d57c23 */ /* 0x000fe200080108da */
[----:B------:R-:W-:Y:S01]  /*c280*/  FFMA.FTZ R99, R187, UR31, R212 ;  /* 0x0000001fbb637c23 */ /* 0x000fe200080100d4 */
[----:B------:R-:W-:Y:S06]  /*c290*/  BAR.SYNC.DEFER_BLOCKING 0x0 ;  /* 0x0000000000007b1d */ /* 0x000fec0000010000 */
[----:B0--34-:R-:W-:Y:S05]  /*c2a0*/  @!P2 BRA `(.L_x_13478) ;  /* 0x00000000000ca947 */ /* 0x019fea0003800000 */
[----:B------:R-:W0:Y:S04]  /*c2b0*/  LDS R165, [R165+0x2100] ;  /* 0x00210000a5a57984 */ /* 0x000e280000000800 */
[----:B------:R1:W-:Y:S04]  /*c2c0*/  REDG.E.ADD.F32.FTZ.RN.STRONG.GPU desc[UR28][R64.64], R204 ;  /* 0x000000cc400079a6 */ /* 0x0003e8000c12f31c */
[----:B0-----:R1:W-:Y:S02]  /*c2d0*/  REDG.E.ADD.F32.FTZ.RN.STRONG.GPU desc[UR28][R68.64], R165 ;  /* 0x000000a5440079a6 */ /* 0x0013e4000c12f31c */
.L_x_13478:
[----:B------:R-:W-:Y:S05]  /*c2e0*/  BSYNC.RECONVERGENT B0 ;  /* 0x0000000000007941 */ /* 0x000fea0003800200 */
.L_x_13477:
[----:B------:R-:W0:Y:S01]  /*c2f0*/  LDS R163, [R163+0x2180] ;  /* 0x00218000a3a37984 */ /* 0x000e220000000800 */
[----:B------:R-:W-:Y:S04]  /*c300*/  BSSY.RECONVERGENT B0, `(.L_x_13479) ;  /* 0x0000004000007945 */ /* 0x000fe80003800200 */
[----:B------:R-:W-:Y:S05]  /*c310*/  @!P3 BRA `(.L_x_13480) ;  /* 0x000000000008b947 */ /* 0x000fea0003800000 */
[----:B------:R2:W-:Y:S04]  /*c320*/  REDG.E.ADD.F32.FTZ.RN.STRONG.GPU desc[UR28][R64.64+0x80], R202 ;  /* 0x000080ca400079a6 */ /* 0x0005e8000c12f31c */
[----:B0-----:R2:W-:Y:S02]  /*c330*/  REDG.E.ADD.F32.FTZ.RN.STRONG.GPU desc[UR28][R68.64+0x80], R163 ;  /* 0x000080a3440079a6 */ /* 0x0015e4000c12f31c */
.L_x_13480:
[----:B------:R-:W-:Y:S05]  /*c340*/  BSYNC.RECONVERGENT B0 ;  /* 0x0000000000007941 */ /* 0x000fea0003800200 */
.L_x_13479:
[----:B------:R-:W3:Y:S01]  /*c350*/  LDS R161, [R161+0x2200] ;  /* 0x00220000a1a17984 */ /* 0x000ee20000000800 */
[C---:B------:R-:W-:Y:S01]  /*c360*/  ISETP.GE.AND P6, PT, R66.reuse, 0x41, PT ;  /* 0x000000414200780c */ /* 0x040fe20003fc6270 */
[----:B------:R-:W-:Y:S01]  /*c370*/  BSSY.RECONVERGENT B0, `(.L_x_13481) ;  /* 0x0000008000007945 */ /* 0x000fe20003800200 */
[C---:B------:R-:W-:Y:S02]  /*c380*/  ISETP.GE.AND P2, PT, R66.reuse, 0x61, PT ;  /* 0x000000614200780c */ /* 0x040fe40003f46270 */
[C---:B------:R-:W-:Y:S02]  /*c390*/  ISETP.GE.AND P3, PT, R66.reuse, 0x81, PT ;  /* 0x000000814200780c */ /* 0x040fe40003f66270 */
[C---:B------:R-:W-:Y:S02]  /*c3a0*/  ISETP.GE.AND P4, PT, R66.reuse, 0xa1, PT ;  /* 0x000000a14200780c */ /* 0x040fe40003f86270 */
[----:B------:R-:W-:-:S05]  /*c3b0*/  ISETP.GE.AND P5, PT, R66, 0xc1, PT ;  /* 0x000000c14200780c */ /* 0x000fca0003fa6270 */
[----:B------:R-:W-:Y:S08]  /*c3c0*/  @!P6 BRA `(.L_x_13482) ;  /* 0x000000000008e947 */ /* 0x000ff00003800000 */
[----:B------:R4:W-:Y:S04]  /*c3d0*/  REDG.E.ADD.F32.FTZ.RN.STRONG.GPU desc[UR28][R64.64+0x100], R200 ;  /* 0x000100c8400079a6 */ /* 0x0009e8000c12f31c */
[----:B---3--:R4:W-:Y:S02]  /*c3e0*/  REDG.E.ADD.F32.FTZ.RN.STRONG.GPU desc[UR28][R68.64+0x100], R161 ;  /* 0x000100a1440079a6 */ /* 0x0089e4000c12f31c */
.L_x_13482:
[----:B------:R-:W-:Y:S05]  /*c3f0*/  BSYNC.RECONVERGENT B0 ;  /* 0x0000000000007941 */ /* 0x000fea0003800200 */
.L_x_13481:
[----:B---34-:R3:W4:Y:S01]  /*c400*/  LDS R161, [R160+0x2280] ;  /* 0x00228000a0a17984 */ /* 0x0187220000000800 */
[----:B------:R-:W-:Y:S04]  /*c410*/  BSSY.RECONVERGENT B0, `(.L_x_13483) ;  /* 0x0000004000007945 */ /* 0x000fe80003800200 */
[----:B------:R-:W-:Y:S05]  /*c420*/  @!P2 BRA `(.L_x_13484) ;  /* 0x000000000008a947 */ /* 0x000fea0003800000 */
[----:B------:R0:W-:Y:S04]  /*c430*/  REDG.E.ADD.F32.FTZ.RN.STRONG.GPU desc[UR28][R64.64+0x180], R198 ;  /* 0x000180c6400079a6 */ /* 0x0001e8000c12f31c */
[----:B----4-:R4:W-:Y:S02]  /*c440*/  REDG.E.ADD.F32.FTZ.RN.STRONG.GPU desc[UR28][R68.64+0x180], R161 ;  /* 0x000180a1440079a6 */ /* 0x0109e4000c12f31c */
.L_x_13484:
[----:B------:R-:W-:Y:S05]  /*c450*/  BSYNC.RECONVERGENT B0 ;  /* 0x0000000000007941 */ /* 0x000fea0003800200 */
.L_x_13483:
[----:B------:R-:W0:Y:S01]  /*c460*/  LDS R159, [R159+0x2300] ;  /* 0x002300009f9f7984 */ /* 0x000e220000000800 */
[----:B------:R-:W-:Y:S04]  /*c470*/  BSSY.RECONVERGENT B0, `(.L_x_13485) ;  /* 0x0000004000007945 */ /* 0x000fe80003800200 */
[----:B------:R-:W-:Y:S05]  /*c480*/  @!P3 BRA `(.L_x_13486) ;  /* 0x000000000008b947 */ /* 0x000fea0003800000 */
[----:B------:R1:W-:Y:S04]  /*c490*/  REDG.E.ADD.F32.FTZ.RN.STRONG.GPU desc[UR28][R64.64+0x200], R196 ;  /* 0x000200c4400079a6 */ /* 0x0003e8000c12f31c */
[----:B0-----:R1:W-:Y:S02]  /*c4a0*/  REDG.E.ADD.F32.FTZ.RN.STRONG.GPU desc[UR28][R68.64+0x200], R159 ;  /* 0x0002009f440079a6 */ /* 0x0013e4000c12f31c */
.L_x_13486:
[----:B------:R-:W-:Y:S05]  /*c4b0*/  BSYNC.RECONVERGENT B0 ;  /* 0x0000000000007941 */ /* 0x000fea0003800200 */
.L_x_13485:
[----:B01----:R0:W1:Y:S01]  /*c4c0*/  LDS R159, [R158+0x2380] ;  /* 0x002380009e9f7984 */ /* 0x0030620000000800 */
[----:B------:R-:W-:Y:S04]  /*c4d0*/  BSSY.RECONVERGENT B0, `(.L_x_13487) ;  /* 0x0000004000007945 */ /* 0x000fe80003800200 */
[----:B------:R-:W-:Y:S05]  /*c4e0*/  @!P4 BRA `(.L_x_13488) ;  /* 0x000000000008c947 */ /* 0x000fea0003800000 */
[----:B------:R0:W-:Y:S04]  /*c4f0*/  REDG.E.ADD.F32.FTZ.RN.STRONG.GPU desc[UR28][R64.64+0x280], R194 ;  /* 0x000280c2400079a6 */ /* 0x0001e8000c12f31c */
[----:B-1----:R0:W-:Y:S02]  /*c500*/  REDG.E.ADD.F32.FTZ.RN.STRONG.GPU desc[UR28][R68.64+0x280], R159 ;  /* 0x0002809f440079a6 */ /* 0x0021e4000c12f31c */
.L_x_13488:
[----:B------:R-:W-:Y:S05]  /*c510*/  BSYNC.RECONVERGENT B0 ;  /* 0x0000000000007941 */ /* 0x000fea0003800200 */
.L_x_13487:
[----:B------:R-:W0:Y:S01]  /*c520*/  LDS R157, [R157+0x2400] ;  /* 0x002400009d9d7984 */ /* 0x000e220000000800 */
[----:B------:R-:W-:Y:S04]  /*c530*/  BSSY.RECONVERGENT B0, `(.L_x_13489) ;  /* 0x0000004000007945 */ /* 0x000fe80003800200 */
[----:B------:R-:W-:Y:S05]  /*c540*/  @!P5 BRA `(.L_x_13490) ;  /* 0x000000000008d947 */ /* 0x000fea0003800000 */
[----:B------:R1:W-:Y:S04]  /*c550*/  REDG.E.ADD.F32.FTZ.RN.STRONG.GPU desc[UR28][R64.64+0x300], R192 ;  /* 0x000300c0400079a6 */ /* 0x0003e8000c12f31c */
[----:B0-----:R0:W-:Y:S02]  /*c560*/  REDG.E.ADD.F32.FTZ.RN.STRONG.GPU desc[UR28][R68.64+0x300], R157 ;  /* 0x0003009d440079a6 */ /* 0x0011e4000c12f31c */
.L_x_13490:
[----:B------:R-:W-:Y:S05]  /*c570*/  BSYNC.RECONVERGENT B0 ;  /* 0x0000000000007941 */ /* 0x000fea0003800200 */
.L_x_13489:
[----:B0-----:R0:W0:Y:S01]  /*c580*/  LDS R157, [R156+0x2480] ;  /* 0x002480009c9d7984 */ /* 0x0010220000000800 */
        /* <DEDUP_REMOVED lines=8> */
[----:B0-----:R0:W-:Y:S02]  /*c610*/  REDG.E.ADD.F32.FTZ.RN.STRONG.GPU desc[UR28][R68.64+0x380], R157 ;  /* 0x0003809d440079a6 */ /* 0x0011e4000c12f31c */
.L_x_13492:
[----:B------:R-:W-:Y:S05]  /*c620*/  BSYNC.RECONVERGENT B0 ;  /* 0x0000000000007941 */ /* 0x000fea0003800200 */
.L_x_13491:
[----:B------:R-:W0:Y:S01]  /*c630*/  LDS R155, [R155+0x2500] ;  /* 0x002500009b9b7984 */ /* 0x000e220000000800 */
[----:B------:R-:W-:Y:S04]  /*c640*/  BSSY.RECONVERGENT B0, `(.L_x_13493) ;  /* 0x0000004000007945 */ /* 0x000fe80003800200 */
[----:B------:R-:W-:Y:S05]  /*c650*/  @!P2 BRA `(.L_x_13494) ;  /* 0x000000000008a947 */ /* 0x000fea0003800000 */
[----:B------:R1:W-:Y:S04]  /*c660*/  REDG.E.ADD.F32.FTZ.RN.STRONG.GPU desc[UR28][R64.64+0x400], R188 ;  /* 0x000400bc400079a6 */ /* 0x0003e8000c12f31c */
[----:B0-----:R0:W-:Y:S02]  /*c670*/  REDG.E.ADD.F32.FTZ.RN.STRONG.GPU desc[UR28][R68.64+0x400], R155 ;  /* 0x0004009b440079a6 */ /* 0x0011e4000c12f31c */
.L_x_13494:
[----:B------:R-:W-:Y:S05]  /*c680*/  BSYNC.RECONVERGENT B0 ;  /* 0x0000000000007941 */ /* 0x000fea0003800200 */
.L_x_13493:
[----:B0-----:R0:W0:Y:S01]  /*c690*/  LDS R155, [R154+0x2580] ;  /* 0x002580009a9b7984 */ /* 0x0010220000000800 */
[----:B------:R-:W-:Y:S04]  /*c6a0*/  BSSY.RECONVERGENT B0, `(.L_x_13495) ;  /* 0x0000004000007945 */ /* 0x000fe80003800200 */
[----:B------:R-:W-:Y:S05]  /*c6b0*/  @!P3 BRA `(.L_x_13496) ;  /* 0x000000000008b947 */ /* 0x000fea0003800000 */
[----:B------:R1:W-:Y:S04]  /*c6c0*/  REDG.E.ADD.F32.FTZ.RN.STRONG.GPU desc[UR28][R64.64+0x480], R186 ;  /* 0x000480ba400079a6 */ /* 0x0003e8000c12f31c */
[----:B0-----:R0:W-:Y:S02]  /*c6d0*/  REDG.E.ADD.F32.FTZ.RN.STRONG.GPU desc[UR28][R68.64+0x480], R155 ;  /* 0x0004809b440079a6 */ /* 0x0011e4000c12f31c */
.L_x_13496:
[----:B------:R-:W-:Y:S05]  /*c6e0*/  BSYNC.RECONVERGENT B0 ;  /* 0x0000000000007941 */ /* 0x000fea0003800200 */
.L_x_13495:
[----:B------:R-:W0:Y:S01]  /*c6f0*/  LDS R153, [R153+0x2600] ;  /* 0x0026000099997984 */ /* 0x000e220000000800 */
[----:B------:R-:W-:Y:S04]  /*c700*/  BSSY.RECONVERGENT B0, `(.L_x_13497) ;  /* 0x0000004000007945 */ /* 0x000fe80003800200 */
[----:B------:R-:W-:Y:S05]  /*c710*/  @!P4 BRA `(.L_x_13498) ;  /* 0x000000000008c947 */ /* 0x000fea0003800000 */
[----:B------:R1:W-:Y:S04]  /*c720*/  REDG.E.ADD.F32.FTZ.RN.STRONG.GPU desc[UR28][R64.64+0x500], R184 ;  /* 0x000500b8400079a6 */ /* 0x0003e8000c12f31c */
[----:B0-----:R0:W-:Y:S02]  /*c730*/  REDG.E.ADD.F32.FTZ.RN.STRONG.GPU desc[UR28][R68.64+0x500], R153 ;  /* 0x00050099440079a6 */ /* 0x0011e4000c12f31c */
.L_x_13498:
[----:B------:R-:W-:Y:S05]  /*c740*/  BSYNC.RECONVERGENT B0 ;  /* 0x0000000000007941 */ /* 0x000fea0003800200 */
.L_x_13497:
[----:B0-----:R0:W0:Y:S01]  /*c750*/  LDS R153, [R152+0x2680] ;  /* 0x0026800098997984 */ /* 0x0010220000000800 */
[----:B------:R-:W-:Y:S04]  /*c760*/  BSSY.RECONVERGENT B0, `(.L_x_13499) ;  /* 0x0000004000007945 */ /* 0x000fe80003800200 */
[----:B------:R-:W-:Y:S05]  /*c770*/  @!P5 BRA `(.L_x_13500) ;  /* 0x000000000008d947 */ /* 0x000fea0003800000 */
[----:B------:R1:W-:Y:S04]  /*c780*/  REDG.E.ADD.F32.FTZ.RN.STRONG.GPU desc[UR28][R64.64+0x580], R98 ;  /* 0x00058062400079a6 */ /* 0x0003e8000c12f31c */
[----:B0-----:R0:W-:Y:S02]  /*c790*/  REDG.E.ADD.F32.FTZ.RN.STRONG.GPU desc[UR28][R68.64+0x580], R153 ;  /* 0x00058099440079a6 */ /* 0x0011e4000c12f31c */
.L_x_13500:
[----:B------:R-:W-:Y:S05]  /*c7a0*/  BSYNC.RECONVERGENT B0 ;  /* 0x0000000000007941 */ /* 0x000fea0003800200 */
.L_x_13499:
[----:B------:R-:W0:Y:S01]  /*c7b0*/  LDS R151, [R151+0x2700] ;  /* 0x0027000097977984 */ /* 0x000e220000000800 */
        /* <DEDUP_REMOVED lines=9> */
.L_x_13502:
[----:B------:R-:W-:Y:S05]  /*c850*/  BSYNC.RECONVERGENT B0 ;  /* 0x0000000000007941 */ /* 0x000fea0003800200 */
.L_x_13501:
[----:B0-----:R0:W0:Y:S01]  /*c860*/  LDS R151, [R150+0x2780] ;  /* 0x0027800096977984 */ /* 0x0010220000000800 */
[----:B------:R-:W-:Y:S04]  /*c870*/  BSSY.RECONVERGENT B0, `(.L_x_13503) ;  /* 0x0000004000007945 */ /* 0x000fe80003800200 */
[----:B------:R-:W-:Y:S05]  /*c880*/  @!P2 BRA `(.L_x_13504) ;  /* 0x000000000008a947 */ /* 0x000fea0003800000 */
[----:B------:R1:W-:Y:S04]  /*c890*/  REDG.E.ADD.F32.FTZ.RN.STRONG.GPU desc[UR28][R64.64+0x680], R249 ;  /* 0x000680f9400079a6 */ /* 0x0003e8000c12f31c */
[----:B0-----:R0:W-:Y:S02]  /*c8a0*/  REDG.E.ADD.F32.FTZ.RN.STRONG.GPU desc[UR28][R68.64+0x680], R151 ;  /* 0x00068097440079a6 */ /* 0x0011e4000c12f31c */
.L_x_13504:
[----:B------:R-:W-:Y:S05]  /*c8b0*/  BSYNC.RECONVERGENT B0 ;  /* 0x0000000000007941 */ /* 0x000fea0003800200 */
.L_x_13503:
[----:B------:R-:W0:Y:S01]  /*c8c0*/  LDS R149, [R149+0x2800] ;  /* 0x0028000095957984 */ /* 0x000e220000000800 */
[----:B------:R-:W-:Y:S04]  /*c8d0*/  BSSY.RECONVERGENT B0, `(.L_x_13505) ;  /* 0x0000004000007945 */ /* 0x000fe80003800200 */
[----:B------:R-:W-:Y:S05]  /*c8e0*/  @!P3 BRA `(.L_x_13506) ;  /* 0x000000000008b947 */ /* 0x000fea0003800000 */
[----:B------:R1:W-:Y:S04]  /*c8f0*/  REDG.E.ADD.F32.FTZ.RN.STRONG.GPU desc[UR28][R64.64+0x700], R247 ;  /* 0x000700f7400079a6 */ /* 0x0003e8000c12f31c */
[----:B0-----:R0:W-:Y:S02]  /*c900*/  REDG.E.ADD.F32.FTZ.RN.STRONG.GPU desc[UR28][R68.64+0x700], R149 ;  /* 0x00070095440079a6 */ /* 0x0011e4000c12f31c */
.L_x_13506:
[----:B------:R-:W-:Y:S05]  /*c910*/  BSYNC.RECONVERGENT B0 ;  /* 0x0000000000007941 */ /* 0x000fea0003800200 */
.L_x_13505:
[----:B0-----:R0:W0:Y:S01]  /*c920*/  LDS R149, [R148+0x2880] ;  /* 0x0028800094957984 */ /* 0x0010220000000800 */
[----:B------:R-:W-:Y:S04]  /*c930*/  BSSY.RECONVERGENT B0, `(.L_x_13507) ;  /* 0x0000004000007945 */ /* 0x000fe80003800200 */
[----:B------:R-:W-:Y:S05]  /*c940*/  @!P4 BRA `(.L_x_13508) ;  /* 0x000000000008c947 */ /* 0x000fea0003800000 */
[----:B------:R1:W-:Y:S04]  /*c950*/  REDG.E.ADD.F32.FTZ.RN.STRONG.GPU desc[UR28][R64.64+0x780], R245 ;  /* 0x000780f5400079a6 */ /* 0x0003e8000c12f31c */
[----:B0-----:R0:W-:Y:S02]  /*c960*/  REDG.E.ADD.F32.FTZ.RN.STRONG.GPU desc[UR28][R68.64+0x780], R149 ;  /* 0x00078095440079a6 */ /* 0x0011e4000c12f31c */
.L_x_13508:
[----:B------:R-:W-:Y:S05]  /*c970*/  BSYNC.RECONVERGENT B0 ;  /* 0x0000000000007941 */ /* 0x000fea0003800200 */
.L_x_13507:
[----:B0-----:R0:W0:Y:S01]  /*c980*/  LDS R149, [R166+0x2900] ;  /* 0x00290000a6957984 */ /* 0x0010220000000800 */
[----:B------:R-:W-:Y:S04]  /*c990*/  BSSY.RECONVERGENT B0, `(.L_x_13509) ;  /* 0x0000004000007945 */ /* 0x000fe80003800200 */
[----:B------:R-:W-:Y:S05]  /*c9a0*/  @!P5 BRA `(.L_x_13510) ;  /* 0x000000000008d947 */ /* 0x000fea0003800000 */
[----:B------:R1:W-:Y:S04]  /*c9b0*/  REDG.E.ADD.F32.FTZ.RN.STRONG.GPU desc[UR28][R64.64+0x800], R243 ;  /* 0x000800f3400079a6 */ /* 0x0003e8000c12f31c */
[----:B0-----:R0:W-:Y:S02]  /*c9c0*/  REDG.E.ADD.F32.FTZ.RN.STRONG.GPU desc[UR28][R68.64+0x800], R149 ;  /* 0x00080095440079a6 */ /* 0x0011e4000c12f31c */
.L_x_13510:
[----:B------:R-:W-:Y:S05]  /*c9d0*/  BSYNC.RECONVERGENT B0 ;  /* 0x0000000000007941 */ /* 0x000fea0003800200 */
.L_x_13509:
        /* <DEDUP_REMOVED lines=10> */
.L_x_13512:
[----:B------:R-:W-:Y:S05]  /*ca80*/  BSYNC.RECONVERGENT B0 ;  /* 0x0000000000007941 */ /* 0x000fea0003800200 */
.L_x_13511:
[----:B0-----:R0:W0:Y:S01]  /*ca90*/  LDS R147, [R146+0x2a00] ;  /* 0x002a000092937984 */ /* 0x0010220000000800 */
[----:B------:R-:W-:Y:S04]  /*caa0*/  BSSY.RECONVERGENT B0, `(.L_x_13513) ;  /* 0x0000004000007945 */ /* 0x000fe80003800200 */
[----:B------:R-:W-:Y:S05]  /*cab0*/  @!P2 BRA `(.L_x_13514) ;  /* 0x000000000008a947 */ /* 0x000fea0003800000 */
[----:B------:R1:W-:Y:S04]  /*cac0*/  REDG.E.ADD.F32.FTZ.RN.STRONG.GPU desc[UR28][R64.64+0x900], R239 ;  /* 0x000900ef400079a6 */ /* 0x0003e8000c12f31c */
[----:B0-----:R0:W-:Y:S02]  /*cad0*/  REDG.E.ADD.F32.FTZ.RN.STRONG.GPU desc[UR28][R68.64+0x900], R147 ;  /* 0x00090093440079a6 */ /* 0x0011e4000c12f31c */
.L_x_13514:
[----:B------:R-:W-:Y:S05]  /*cae0*/  BSYNC.RECONVERGENT B0 ;  /* 0x0000000000007941 */ /* 0x000fea0003800200 */
.L_x_13513:
[----:B------:R-:W0:Y:S01]  /*caf0*/  LDS R145, [R145+0x2a80] ;  /* 0x002a800091917984 */ /* 0x000e220000000800 */
[----:B------:R-:W-:Y:S04]  /*cb00*/  BSSY.RECONVERGENT B0, `(.L_x_13515) ;  /* 0x0000004000007945 */ /* 0x000fe80003800200 */
[----:B------:R-:W-:Y:S05]  /*cb10*/  @!P3 BRA `(.L_x_13516) ;  /* 0x000000000008b947 */ /* 0x000fea0003800000 */
[----:B------:R1:W-:Y:S04]  /*cb20*/  REDG.E.ADD.F32.FTZ.RN.STRONG.GPU desc[UR28][R64.64+0x980], R209 ;  /* 0x000980d1400079a6 */ /* 0x0003e8000c12f31c */
[----:B0-----:R0:W-:Y:S02]  /*cb30*/  REDG.E.ADD.F32.FTZ.RN.STRONG.GPU desc[UR28][R68.64+0x980], R145 ;  /* 0x00098091440079a6 */ /* 0x0011e4000c12f31c */
.L_x_13516:
[----:B------:R-:W-:Y:S05]  /*cb40*/  BSYNC.RECONVERGENT B0 ;  /* 0x0000000000007941 */ /* 0x000fea0003800200 */
.L_x_13515:
[----:B0-----:R0:W0:Y:S01]  /*cb50*/  LDS R145, [R144+0x2b00] ;  /* 0x002b000090917984 */ /* 0x0010220000000800 */
[----:B------:R-:W-:Y:S04]  /*cb60*/  BSSY.RECONVERGENT B0, `(.L_x_13517) ;  /* 0x0000004000007945 */ /* 0x000fe80003800200 */
[----:B------:R-:W-:Y:S05]  /*cb70*/  @!P4 BRA `(.L_x_13518) ;  /* 0x000000000008c947 */ /* 0x000fea0003800000 */
[----:B------:R1:W-:Y:S04]  /*cb80*/  REDG.E.ADD.F32.FTZ.RN.STRONG.GPU desc[UR28][R64.64+0xa00], R207 ;  /* 0x000a00cf400079a6 */ /* 0x0003e8000c12f31c */
[----:B0-----:R0:W-:Y:S02]  /*cb90*/  REDG.E.ADD.F32.FTZ.RN.STRONG.GPU desc[UR28][R68.64+0xa00], R145 ;  /* 0x000a0091440079a6 */ /* 0x0011e4000c12f31c */
.L_x_13518:
[----:B------:R-:W-:Y:S05]  /*cba0*/  BSYNC.RECONVERGENT B0 ;  /* 0x0000000000007941 */ /* 0x000fea0003800200 */
.L_x_13517:
[----:B------:R-:W0:Y:S01]  /*cbb0*/  LDS R143, [R143+0x2b80] ;  /* 0x002b80008f8f7984 */ /* 0x000e220000000800 */
[----:B------:R-:W-:Y:S04]  /*cbc0*/  BSSY.RECONVERGENT B0, `(.L_x_13519) ;  /* 0x0000004000007945 */ /* 0x000fe80003800200 */
[----:B------:R-:W-:Y:S05]  /*cbd0*/  @!P5 BRA `(.L_x_13520) ;  /* 0x000000000008d947 */ /* 0x000fea0003800000 */
[----:B------:R1:W-:Y:S04]  /*cbe0*/  REDG.E.ADD.F32.FTZ.RN.STRONG.GPU desc[UR28][R64.64+0xa80], R205 ;  /* 0x000a80cd400079a6 */ /* 0x0003e8000c12f31c */
[----:B0-----:R0:W-:Y:S02]  /*cbf0*/  REDG.E.ADD.F32.FTZ.RN.STRONG.GPU desc[UR28][R68.64+0xa80], R143 ;  /* 0x000a808f440079a6 */ /* 0x0011e4000c12f31c */
.L_x_13520:
[----:B------:R-:W-:Y:S05]  /*cc00*/  BSYNC.RECONVERGENT B0 ;  /* 0x0000000000007941 */ /* 0x000fea0003800200 */
.L_x_13519:
        /* <DEDUP_REMOVED lines=10> */
.L_x_13522:
[----:B------:R-:W-:Y:S05]  /*ccb0*/  BSYNC.RECONVERGENT B0 ;  /* 0x0000000000007941 */ /* 0x000fea0003800200 */
.L_x_13521:
[----:B------:R-:W0:Y:S01]  /*ccc0*/  LDS R141, [R141+0x2c80] ;  /* 0x002c80008d8d7984 */ /* 0x000e220000000800 */
[----:B------:R-:W-:Y:S04]  /*ccd0*/  BSSY.RECONVERGENT B0, `(.L_x_13523) ;  /* 0x0000004000007945 */ /* 0x000fe80003800200 */
[----:B------:R-:W-:Y:S05]  /*cce0*/  @!P2 BRA `(.L_x_13524) ;  /* 0x000000000008a947 */ /* 0x000fea0003800000 */
[----:B------:R1:W-:Y:S04]  /*ccf0*/  REDG.E.ADD.F32.FTZ.RN.STRONG.GPU desc[UR28][R64.64+0xb80], R201 ;  /* 0x000b80c9400079a6 */ /* 0x0003e8000c12f31c */
[----:B0-----:R0:W-:Y:S02]  /*cd00*/  REDG.E.ADD.F32.FTZ.RN.STRONG.GPU desc[UR28][R68.64+0xb80], R141 ;  /* 0x000b808d440079a6 */ /* 0x0011e4000c12f31c */
.L_x_13524:
[----:B------:R-:W-:Y:S05]  /*cd10*/  BSYNC.RECONVERGENT B0 ;  /* 0x0000000000007941 */ /* 0x000fea0003800200 */
.L_x_13523:
[----:B0-----:R0:W0:Y:S01]  /*cd20*/  LDS R141, [R140+0x2d00] ;  /* 0x002d00008c8d7984 */ /* 0x0010220000000800 */
[----:B------:R-:W-:Y:S04]  /*cd30*/  BSSY.RECONVERGENT B0, `(.L_x_13525) ;  /* 0x0000004000007945 */ /* 0x000fe80003800200 */
[----:B------:R-:W-:Y:S05]  /*cd40*/  @!P3 BRA `(.L_x_13526) ;  /* 0x000000000008b947 */ /* 0x000fea0003800000 */
[----:B------:R1:W-:Y:S04]  /*cd50*/  REDG.E.ADD.F32.FTZ.RN.STRONG.GPU desc[UR28][R64.64+0xc00], R199 ;  /* 0x000c00c7400079a6 */ /* 0x0003e8000c12f31c */
[----:B0-----:R0:W-:Y:S02]  /*cd60*/  REDG.E.ADD.F32.FTZ.RN.STRONG.GPU desc[UR28][R68.64+0xc00], R141 ;  /* 0x000c008d440079a6 */ /* 0x0011e4000c12f31c */
.L_x_13526:
[----:B------:R-:W-:Y:S05]  /*cd70*/  BSYNC.RECONVERGENT B0 ;  /* 0x0000000000007941 */ /* 0x000fea0003800200 */
.L_x_13525:
[----:B0-----:R0:W0:Y:S01]  /*cd80*/  LDS R141, [R138+0x2d80] ;  /* 0x002d80008a8d7984 */ /* 0x0010220000000800 */
[----:B------:R-:W-:Y:S04]  /*cd90*/  BSSY.RECONVERGENT B0, `(.L_x_13527) ;  /* 0x0000004000007945 */ /* 0x000fe80003800200 */
[----:B------:R-:W-:Y:S05]  /*cda0*/  @!P4 BRA `(.L_x_13528) ;  /* 0x000000000008c947 */ /* 0x000fea0003800000 */
[----:B------:R1:W-:Y:S04]  /*cdb0*/  REDG.E.ADD.F32.FTZ.RN.STRONG.GPU desc[UR28][R64.64+0xc80], R197 ;  /* 0x000c80c5400079a6 */ /* 0x0003e8000c12f31c */
[----:B0-----:R0:W-:Y:S02]  /*cdc0*/  REDG.E.ADD.F32.FTZ.RN.STRONG.GPU desc[UR28][R68.64+0xc80], R141 ;  /* 0x000c808d440079a6 */ /* 0x0011e4000c12f31c */
.L_x_13528:
[----:B------:R-:W-:Y:S05]  /*cdd0*/  BSYNC.RECONVERGENT B0 ;  /* 0x0000000000007941 */ /* 0x000fea0003800200 */
.L_x_13527:
[----:B0-----:R0:W0:Y:S01]  /*cde0*/  LDS R141, [R136+0x2e00] ;  /* 0x002e0000888d7984 */ /* 0x0010220000000800 */
[----:B------:R-:W-:Y:S04]  /*cdf0*/  BSSY.RECONVERGENT B0, `(.L_x_13529) ;  /* 0x0000004000007945 */ /* 0x000fe80003800200 */
[----:B------:R-:W-:Y:S05]  /*ce00*/  @!P5 BRA `(.L_x_13530) ;  /* 0x000000000008d947 */ /* 0x000fea0003800000 */
[----:B------:R1:W-:Y:S04]  /*ce10*/  REDG.E.ADD.F32.FTZ.RN.STRONG.GPU desc[UR28][R64.64+0xd00], R191 ;  /* 0x000d00bf400079a6 */ /* 0x0003e8000c12f31c */
[----:B0-----:R0:W-:Y:S02]  /*ce20*/  REDG.E.ADD.F32.FTZ.RN.STRONG.GPU desc[UR28][R68.64+0xd00], R141 ;  /* 0x000d008d440079a6 */ /* 0x0011e4000c12f31c */
.L_x_13530:
[----:B------:R-:W-:Y:S05]  /*ce30*/  BSYNC.RECONVERGENT B0 ;  /* 0x0000000000007941 */ /* 0x000fea0003800200 */
.L_x_13529:
        /* <DEDUP_REMOVED lines=10> */
.L_x_13532:
[----:B------:R-:W-:Y:S05]  /*cee0*/  BSYNC.RECONVERGENT B0 ;  /* 0x0000000000007941 */ /* 0x000fea0003800200 */
.L_x_13531:
[----:B0-----:R0:W0:Y:S01]  /*cef0*/  LDS R141, [R110+0x2f00] ;  /* 0x002f00006e8d7984 */ /* 0x0010220000000800 */
[----:B------:R-:W-:Y:S04]  /*cf00*/  BSSY.RECONVERGENT B0, `(.L_x_13533) ;  /* 0x0000004000007945 */ /* 0x000fe80003800200 */
[----:B------:R-:W-:Y:S05]  /*cf10*/  @!P2 BRA `(.L_x_13534) ;  /* 0x000000000008a947 */ /* 0x000fea0003800000 */
[----:B------:R1:W-:Y:S04]  /*cf20*/  REDG.E.ADD.F32.FTZ.RN.STRONG.GPU desc[UR28][R64.64+0xe00], R183 ;  /* 0x000e00b7400079a6 */ /* 0x0003e8000c12f31c */
[----:B0-----:R0:W-:Y:S02]  /*cf30*/  REDG.E.ADD.F32.FTZ.RN.STRONG.GPU desc[UR28][R68.64+0xe00], R141 ;  /* 0x000e008d440079a6 */ /* 0x0011e4000c12f31c */
.L_x_13534:
[----:B------:R-:W-:Y:S05]  /*cf40*/  BSYNC.RECONVERGENT B0 ;  /* 0x0000000000007941 */ /* 0x000fea0003800200 */
.L_x_13533:
[----:B------:R-:W0:Y:S01]  /*cf50*/  LDS R109, [R109+0x2f80] ;  /* 0x002f80006d6d7984 */ /* 0x000e220000000800 */
[----:B------:R-:W-:Y:S04]  /*cf60*/  BSSY.RECONVERGENT B0, `(.L_x_13535) ;  /* 0x0000004000007945 */ /* 0x000fe80003800200 */
[----:B------:R-:W-:Y:S05]  /*cf70*/  @!P3 BRA `(.L_x_13536) ;  /* 0x000000000008b947 */ /* 0x000fea0003800000 */
[----:B------:R1:W-:Y:S04]  /*cf80*/  REDG.E.ADD.F32.FTZ.RN.STRONG.GPU desc[UR28][R64.64+0xe80], R181 ;  /* 0x000e80b5400079a6 */ /* 0x0003e8000c12f31c */
[----:B0-----:R0:W-:Y:S02]  /*cf90*/  REDG.E.ADD.F32.FTZ.RN.STRONG.GPU desc[UR28][R68.64+0xe80], R109 ;  /* 0x000e806d440079a6 */ /* 0x0011e4000c12f31c */
.L_x_13536:
[----:B------:R-:W-:Y:S05]  /*cfa0*/  BSYNC.RECONVERGENT B0 ;  /* 0x0000000000007941 */ /* 0x000fea0003800200 */
.L_x_13535:
[----:B------:R-:W0:Y:S01]  /*cfb0*/  LDS R107, [R107+0x3000] ;  /* 0x003000006b6b7984 */ /* 0x000e220000000800 */
[----:B------:R-:W-:Y:S04]  /*cfc0*/  BSSY.RECONVERGENT B0, `(.L_x_13537) ;  /* 0x0000004000007945 */ /* 0x000fe80003800200 */
[----:B------:R-:W-:Y:S05]  /*cfd0*/  @!P4 BRA `(.L_x_13538) ;  /* 0x000000000008c947 */ /* 0x000fea0003800000 */
[----:B------:R1:W-:Y:S04]  /*cfe0*/  REDG.E.ADD.F32.FTZ.RN.STRONG.GPU desc[UR28][R64.64+0xf00], R179 ;  /* 0x000f00b3400079a6 */ /* 0x0003e8000c12f31c */
[----:B0-----:R0:W-:Y:S02]  /*cff0*/  REDG.E.ADD.F32.FTZ.RN.STRONG.GPU desc[UR28][R68.64+0xf00], R107 ;  /* 0x000f006b440079a6 */ /* 0x0011e4000c12f31c */
.L_x_13538:
[----:B------:R-:W-:Y:S05]  /*d000*/  BSYNC.RECONVERGENT B0 ;  /* 0x0000000000007941 */ /* 0x000fea0003800200 */
.L_x_13537:
[----:B0-----:R0:W0:Y:S01]  /*d010*/  LDS R107, [R104+0x3080] ;  /* 0x00308000686b7984 */ /* 0x0010220000000800 */
[----:B------:R-:W-:Y:S04]  /*d020*/  BSSY.RECONVERGENT B0, `(.L_x_13539) ;  /* 0x0000004000007945 */ /* 0x000fe80003800200 */
[----:B------:R-:W-:Y:S05]  /*d030*/  @!P5 BRA `(.L_x_13540) ;  /* 0x000000000008d947 */ /* 0x000fea0003800000 */
[----:B------:R1:W-:Y:S04]  /*d040*/  REDG.E.ADD.F32.FTZ.RN.STRONG.GPU desc[UR28][R64.64+0xf80], R167 ;  /* 0x000f80a7400079a6 */ /* 0x0003e8000c12f31c */
[----:B0-----:R0:W-:Y:S02]  /*d050*/  REDG.E.ADD.F32.FTZ.RN.STRONG.GPU desc[UR28][R68.64+0xf80], R107 ;  /* 0x000f806b440079a6 */ /* 0x0011e4000c12f31c */
.L_x_13540:
[----:B------:R-:W-:Y:S05]  /*d060*/  BSYNC.RECONVERGENT B0 ;  /* 0x0000000000007941 */ /* 0x000fea0003800200 */
.L_x_13539:
[----:B-12---:R-:W1:Y:S01]  /*d070*/  SHFL.DOWN PT, R64, R71, 0x1, 0x1f ;  /* 0x08201f0047407f89 */ /* 0x006e6200000e0000 */
[----:B------:R-:W-:Y:S01]  /*d080*/  ISETP.GT.AND P2, PT, R210, 0x1e, PT ;  /* 0x0000001ed200780c */ /* 0x000fe20003f44270 */
[----:B------:R-:W-:Y:S01]  /*d090*/  FFMA.FTZ R133, R132, R134, R133 ;  /* 0x0000008684857223 */ /* 0x000fe20000010085 */
[----:B------:R-:W-:Y:S01]  /*d0a0*/  FMUL.FTZ R129, R164, R129 ;  /* 0x00000081a4817220 */ /* 0x000fe20000410000 */
[----:B------:R-:W2:Y:S01]  /*d0b0*/  SHFL.DOWN PT, R65, R102, 0x1, 0x1f ;  /* 0x08201f0066417f89 */ /* 0x000ea200000e0000 */
[----:B------:R-:W-:Y:S01]  /*d0c0*/  FMUL.FTZ R113, R113, R70 ;  /* 0x0000004671717220 */ /* 0x000fe20000410000 */
[----:B------:R-:W-:Y:S01]  /*d0d0*/  FMUL.FTZ R208, R103, R208 ;  /* 0x000000d067d07220 */ /* 0x000fe20000410000 */
[----:B------:R-:W-:Y:S01]  /*d0e0*/  FFMA.FTZ R66, R42, R139, R133 ;  /* 0x0000008b2a427223 */ /* 0x000fe20000010085 */
[----:B------:R-:W-:Y:S01]  /*d0f0*/  FFMA.FTZ R129, R162, R111, R129 ;  /* 0x0000006fa2817223 */ /* 0x000fe20000010081 */
[----:B------:R-:W-:Y:S01]  /*d100*/  FFMA.FTZ R113, R118, R219, R113 ;  /* 0x000000db76717223 */ /* 0x000fe20000010071 */
[----:B------:R-:W-:Y:S01]  /*d110*/  FFMA.FTZ R206, R67, R206, R208 ;  /* 0x000000ce43ce7223 */ /* 0x000fe200000100d0 */
[----:B------:R-:W-:Y:S01]  /*d120*/  FADD.FTZ R31, R66, R31 ;  /* 0x0000001f421f7221 */ /* 0x000fe20000010000 */
[----:B------:R-:W-:Y:S01]  /*d130*/  ISETP.NE.AND P3, PT, R210, RZ, PT ;  /* 0x000000ffd200720c */ /* 0x000fe20003f65270 */
[----:B------:R-:W-:Y:S01]  /*d140*/  FFMA.FTZ R66, R40, R129, R113 ;  /* 0x0000008128427223 */ /* 0x000fe20000010071 */
[----:B------:R-:W-:Y:S01]  /*d150*/  ISETP.NE.AND P4, PT, R3, RZ, PT ;  /* 0x000000ff0300720c */ /* 0x000fe20003f85270 */
[----:B------:R-:W-:Y:S01]  /*d160*/  FMUL.FTZ R217, R120, R217 ;  /* 0x000000d978d97220 */ /* 0x000fe20000410000 */
[----:B------:R-:W-:Y:S01]  /*d170*/  FMUL.FTZ R135, R116, R135 ;  /* 0x0000008774877220 */ /* 0x000fe20000410000 */
[----:B------:R-:W-:Y:S01]  /*d180*/  FADD.FTZ R33, R66, R33 ;  /* 0x0000002142217221 */ /* 0x000fe20000010000 */
        /* <DEDUP_REMOVED lines=9> */
[----:B------:R-:W-:Y:S01]  /*d220*/  BSSY.RECONVERGENT B0, `(.L_x_13541) ;  /* 0x0000038000007945 */ /* 0x000fe20003800200 */
[----:B--2---:R-:W-:Y:S01]  /*d230*/  @!P2 FADD.FTZ R102, R102, R65 ;  /* 0x000000416666a221 */ /* 0x004fe20000010000 */
[----:B------:R-:W1:Y:S01]  /*d240*/  SHFL.DOWN PT, R64, R71, 0x2, 0x1f ;  /* 0x08401f0047407f89 */ /* 0x000e6200000e0000 */
[----:B------:R-:W-:Y:S01]  /*d250*/  ISETP.GT.AND P2, PT, R210, 0x1d, PT ;  /* 0x0000001dd200780c */ /* 0x000fe20003f44270 */
[----:B------:R-:W-:Y:S01]  /*d260*/  FFMA.FTZ R67, R37, R66, R130 ;  /* 0x0000004225437223 */ /* 0x000fe20000010082 */
[----:B------:R-:W-:Y:S01]  /*d270*/  FADD.FTZ R21, R106, R21 ;  /* 0x000000156a157221 */ /* 0x000fe20000010000 */
[----:B------:R-:W2:Y:S01]  /*d280*/  SHFL.DOWN PT, R65, R102, 0x2, 0x1f ;  /* 0x08401f0066417f89 */ /* 0x000ea200000e0000 */
[----:B------:R-:W-:Y:S01]  /*d290*/  FFMA.FTZ R59, R172, R100, R59 ;  /* 0x00000064ac3b7223 */ /* 0x000fe2000001003b */
[----:B------:R-:W-:Y:S01]  /*d2a0*/  FFMA.FTZ R58, R97, R139, R58 ;  /* 0x0000008b613a7223 */ /* 0x000fe2000001003a */
[----:B------:R-:W-:Y:S01]  /*d2b0*/  FFMA.FTZ R56, R95, R129, R56 ;  /* 0x000000815f387223 */ /* 0x000fe20000010038 */
[----:B------:R-:W-:Y:S01]  /*d2c0*/  FFMA.FTZ R54, R93, R135, R54 ;  /* 0x000000875d367223 */ /* 0x000fe20000010036 */
[----:B------:R-:W-:Y:S01]  /*d2d0*/  FFMA.FTZ R53, R96, R66, R53 ;  /* 0x0000004260357223 */ /* 0x000fe20000010035 */
[----:B------:R-:W-:-:S04]  /*d2e0*/  FADD.FTZ R36, R67, R36 ;  /* 0x0000002443247221 */ /* 0x000fc80000010000 */
[----:B-1----:R-:W-:Y:S01]  /*d2f0*/  @!P2 FADD.FTZ R71, R71, R64 ;  /* 0x000000404747a221 */ /* 0x002fe20000010000 */
[----:B--2---:R-:W-:-:S04]  /*d300*/  @!P2 FADD.FTZ R102, R102, R65 ;  /* 0x000000416666a221 */ /* 0x004fc80000010000 */
[----:B------:R-:W1:Y:S01]  /*d310*/  SHFL.DOWN PT, R64, R71, 0x4, 0x1f ;  /* 0x08801f0047407f89 */ /* 0x000e6200000e0000 */
[----:B------:R-:W-:-:S03]  /*d320*/  ISETP.GT.AND P2, PT, R210, 0x1b, PT ;  /* 0x0000001bd200780c */ /* 0x000fc60003f44270 */
[----:B------:R-:W2:Y:S10]  /*d330*/  SHFL.DOWN PT, R65, R102, 0x4, 0x1f ;  /* 0x08801f0066417f89 */ /* 0x000eb400000e0000 */
        /* <DEDUP_REMOVED lines=8> */
[----:B------:R-:W1:Y:S01]  /*d3c0*/  SHFL.DOWN PT, R98, R71, 0x10, 0x1f ;  /* 0x0a001f0047627f89 */ /* 0x000e6200000e0000 */
[----:B------:R-:W-:Y:S01]  /*d3d0*/  FFMA.FTZ R65, R43, R100, R108 ;  /* 0x000000642b417223 */ /* 0x000fe2000001006c */
[----:B------:R-:W-:Y:S01]  /*d3e0*/  FFMA.FTZ R64, R123, R105, R64 ;  /* 0x000000697b407223 */ /* 0x000fe20000010040 */
[----:B------:R-:W-:Y:S01]  /*d3f0*/  ISETP.GT.AND P2, PT, R210, 0xf, PT ;  /* 0x0000000fd200780c */ /* 0x000fe20003f44270 */
[----:B0---4-:R-:W0:Y:S01]  /*d400*/  SHFL.DOWN PT, R69, R102, 0x10, 0x1f ;  /* 0x0a001f0066457f89 */ /* 0x011e2200000e0000 */
[----:B------:R-:W-:Y:S01]  /*d410*/  FADD.FTZ R30, R65, R30 ;  /* 0x0000001e411e7221 */ /* 0x000fe20000010000 */
[-C--:B------:R-:W-:Y:S01]  /*d420*/  FFMA.FTZ R57, R170, R64.reuse, R57 ;  /* 0x00000040aa397223 */ /* 0x080fe20000010039 */
[----:B------:R-:W-:Y:S01]  /*d430*/  FFMA.FTZ R65, R41, R64, R206 ;  /* 0x0000004029417223 */ /* 0x000fe200000100ce */
[----:B------:R-:W-:-:S03]  /*d440*/  FMUL.FTZ R64, R121, R131 ;  /* 0x0000008379407220 */ /* 0x000fc60000410000 */
[----:B------:R-:W-:Y:S01]  /*d450*/  FADD.FTZ R32, R65, R32 ;  /* 0x0000002041207221 */ /* 0x000fe20000010000 */
[----:B------:R-:W-:-:S04]  /*d460*/  FFMA.FTZ R68, R119, R193, R64 ;  /* 0x000000c177447223 */ /* 0x000fc80000010040 */
[-C--:B------:R-:W-:Y:S01]  /*d470*/  FFMA.FTZ R55, R168, R68.reuse, R55 ;  /* 0x00000044a8377223 */ /* 0x080fe20000010037 */
[----:B-1----:R-:W-:Y:S01]  /*d480*/  FADD.FTZ R64, R71, R98 ;  /* 0x0000006247407221 */ /* 0x002fe20000010000 */
[----:B0-----:R-:W-:Y:S01]  /*d490*/  FADD.FTZ R65, R102, R69 ;  /* 0x0000004566417221 */ /* 0x001fe20000010000 */
[----:B------:R-:W-:Y:S01]  /*d4a0*/  FFMA.FTZ R69, R39, R68, R122 ;  /* 0x0000004427457223 */ /* 0x000fe2000001007a */
[----:B------:R-:W-:-:S03]  /*d4b0*/  FFMA.FTZ R68, R38, R135, R101 ;  /* 0x0000008726447223 */ /* 0x000fc60000010065 */
[----:B------:R0:W-:Y:S01]  /*d4c0*/  @!P3 STS.64 [UR25+0x3188], R64 ;  /* 0x00318840ff00b988 */ /* 0x0001e20008000a19 */
[----:B------:R-:W-:Y:S01]  /*d4d0*/  FADD.FTZ R34, R69, R34 ;  /* 0x0000002245227221 */ /* 0x000fe20000010000 */
[----:B------:R-:W-:Y:S01]  /*d4e0*/  FADD.FTZ R35, R68, R35 ;  /* 0x0000002344237221 */ /* 0x000fe20000010000 */
[----:B0-----:R-:W-:Y:S02]  /*d4f0*/  FSEL R64, R71, R64, P2 ;  /* 0x0000004047407208 */ /* 0x001fe40001000000 */
[----:B------:R-:W-:Y:S01]  /*d500*/  FSEL R65, R102, R65, P2 ;  /* 0x0000004166417208 */ /* 0x000fe20001000000 */
[----:B------:R-:W-:Y:S06]  /*d510*/  BAR.SYNC.DEFER_BLOCKING 0x0 ;  /* 0x0000000000007b1d */ /* 0x000fec0000010000 */
[----:B------:R-:W-:Y:S05]  /*d520*/  @P4 BRA `(.L_x_13542) ;  /* 0x00000000001c4947 */ /* 0x000fea0003800000 */
[----:B------:R-:W-:Y:S02]  /*d530*/  UISETP.NE.AND UP0, UPT, UR19, UR44, UPT ;  /* 0x0000002c1300728c */ /* 0x000fe4000bf05270 */
[----:B------:R-:W-:-:S04]  /*d540*/  ULEA UR30, UR8, UR25, 0x3 ;  /* 0x00000019081e7291 */ /* 0x000fc8000f8e18ff */
[----:B------:R-:W-:-:S13]  /*d550*/  PLOP3.LUT P2, PT, PT, PT, UP0, 0x80, 0x8 ;  /* 0x000000000008781c */ /* 0x000fda0003f4f008 */
[----:B------:R-:W0:Y:S02]  /*d560*/  @P2 LDS.64 R66, [UR30+0x56d0] ;  /* 0x0056d01eff422984 */ /* 0x000e240008000a00 */
[----:B0-----:R-:W-:Y:S01]  /*d570*/  @P2 FADD.FTZ R64, R64, R66 ;  /* 0x0000004240402221 */ /* 0x001fe20000010000 */
[----:B------:R-:W-:-:S05]  /*d580*/  @P2 FADD.FTZ R65, R65, R67 ;  /* 0x0000004341412221 */ /* 0x000fca0000010000 */
[----:B------:R0:W-:Y:S02]  /*d590*/  STS.64 [UR30+0x56d0], R64 ;  /* 0x0056d040ff007988 */ /* 0x0001e40008000a1e */
.L_x_13542:
[----:B------:R-:W-:Y:S05]  /*d5a0*/  BSYNC.RECONVERGENT B0 ;  /* 0x0000000000007941 */ /* 0x000fea0003800200 */
.L_x_13541:
[----:B------:R-:W-:-:S04]  /*d5b0*/  UIADD3 UR8, UPT, UPT, UR8, 0x1, URZ ;  /* 0x0000000108087890 */ /* 0x000fc8000fffe0ff */
[----:B------:R-:W-:-:S09]  /*d5c0*/  UISETP.GE.AND UP0, UPT, UR8, UR45, UPT ;  /* 0x0000002d0800728c */ /* 0x000fd2000bf06270 */
[----:B------:R-:W-:Y:S05]  /*d5d0*/  BRA.U !UP0, `(.L_x_13543) ;  /* 0xffffff5508347547 */ /* 0x000fea000b83ffff */
.L_x_13463:
        /* <DEDUP_REMOVED lines=8> */
[----:B------:R-:W1:Y:S01]  /*d660*/  S2UR UR36, SR_CTAID.X ;  /* 0x00000000002479c3 */ /* 0x000e620000002500 */
[----:B------:R-:W-:Y:S01]  /*d670*/  F2FP.BF16.F32.PACK_AB R59, R60, R59 ;  /* 0x0000003b3c3b723e */ /* 0x000fe200000010ff */
[----:B------:R-:W1:Y:S01]  /*d680*/  LDCU.64 UR32, c[0x0][0x4f8] ;  /* 0x00009f00ff2077ac */ /* 0x000e620008000a00 */
[----:B------:R-:W-:-:S02]  /*d690*/  PRMT R38, R55, 0x7632, R38 ;  /* 0x0000763237267816 */ /* 0x000fc40000000026 */
[----:B------:R-:W-:Y:S01]  /*d6a0*/  PRMT R39, R57, 0x7632, R39 ;  /* 0x0000763239277816 */ /* 0x000fe20000000027 */
[----:B------:R-:W2:Y:S01]  /*d6b0*/  LDCU.64 UR34, c[0x0][0x500] ;  /* 0x0000a000ff2277ac */ /* 0x000ea20008000a00 */
[----:B------:R-:W-:Y:S01]  /*d6c0*/  ISETP.NE.AND P0, PT, R3, RZ, PT ;  /* 0x000000ff0300720c */ /* 0x000fe20003f05270 */
[----:B------:R-:W2:Y:S01]  /*d6d0*/  S2UR UR8, SR_CTAID.Y ;  /* 0x00000000000879c3 */ /* 0x000ea20000002600 */
        /* <DEDUP_REMOVED lines=12> */
[----:B------:R-:W-:-:S02]  /*d7a0*/  UISETP.GT.AND UP0, UPT, UR19, 0x1, UPT ;  /* 0x000000011300788c */ /* 0x000fc4000bf04270 */
[----:B------:R-:W-:Y:S01]  /*d7b0*/  UIADD3 UR20, UP2, UPT, UR20, -0x400, URZ ;  /* 0xfffffc0014147890 */ /* 0x000fe2000ff5e0ff */
[----:B------:R0:W-:Y:S01]  /*d7c0*/  STS.U16 [R20+0xa], R39 ;  /* 0x00000a2714007388 */ /* 0x0001e20000000400 */
[----:B-1----:R-:W-:Y:S01]  /*d7d0*/  UIMAD.WIDE.U32 UR10, UR36, UR32, UR30 ;  /* 0x00000020240a72a5 */ /* 0x002fe2000f8e001e */
[----:B----4-:R-:W-:Y:S01]  /*d7e0*/  PRMT R37, R59, 0x7632, R37 ;  /* 0x000076323b257816 */ /* 0x010fe20000000025 */
[----:B------:R-:W-:Y:S01]  /*d7f0*/  UIADD3 UR9, UP3, UPT, UR9, -0x400, URZ ;  /* 0xfffffc0009097890 */ /* 0x000fe2000ff7e0ff */
[----:B------:R-:W-:Y:S01]  /*d800*/  STS.U16 [R20], R53 ;  /* 0x0000003514007388 */ /* 0x000fe20000000400 */
[----:B------:R-:W-:Y:S01]  /*d810*/  UIMAD UR11, UR36, UR33, UR11 ;  /* 0x00000021240b72a4 */ /* 0x000fe2000f8e020b */
[----:B-----5:R-:W-:Y:S01]  /*d820*/  PRMT R38, R63, 0x7632, R38 ;  /* 0x000076323f267816 */ /* 0x020fe20000000026 */
[----:B------:R-:W1:Y:S01]  /*d830*/  LDCU.64 UR32, c[0x0][0x550] ;  /* 0x0000aa00ff2077ac */ /* 0x000e620008000a00 */
[----:B------:R4:W-:Y:S01]  /*d840*/  STS.U16 [R20+0xe], R37 ;  /* 0x00000e2514007388 */ /* 0x0009e20000000400 */
[----:B0-----:R-:W-:Y:S01]  /*d850*/  PRMT R39, R73, 0x7632, R39 ;  /* 0x0000763249277816 */ /* 0x001fe20000000027 */
[----:B--2---:R-:W-:-:S02]  /*d860*/  UIMAD UR27, UR8, UR35, URZ ;  /* 0x00000023081b72a4 */ /* 0x004fc4000f8e02ff */
[----:B------:R-:W-:Y:S01]  /*d870*/  STS.U16 [R20+0x4], R55 ;  /* 0x0000043714007388 */ /* 0x000fe20000000400 */
[----:B------:R-:W-:Y:S01]  /*d880*/  UIMAD.WIDE.U32 UR10, UR8, UR34, UR10 ;  /* 0x00000022080a72a5 */ /* 0x000fe2000f8e000a */
[----:B------:R-:W0:Y:S02]  /*d890*/  LDCU.64 UR34, c[0x0][0x560] ;  /* 0x0000ac00ff2277ac */ /* 0x000e240008000a00 */
[----:B------:R-:W-:Y:S01]  /*d8a0*/  STS.U16 [R20+0x8], R57 ;  /* 0x0000083914007388 */ /* 0x000fe20000000400 */
[----:B------:R-:W-:Y:S02]  /*d8b0*/  MOV R44, UR27 ;  /* 0x0000001b002c7c02 */ /* 0x000fe40008000f00 */
[----:B----4-:R-:W-:Y:S01]  /*d8c0*/  PRMT R37, R75, 0x7632, R37 ;  /* 0x000076324b257816 */ /* 0x010fe20000000025 */
[----:B------:R-:W-:Y:S01]  /*d8d0*/  STS.U16 [R20+0xc], R59 ;  /* 0x00000c3b14007388 */ /* 0x000fe20000000400 */
[----:B------:R-:W-:Y:S02]  /*d8e0*/  UIADD3 UR14, UP4, UPT, UR14, -0x400, URZ ;  /* 0xfffffc000e0e7890 */ /* 0x000fe4000ff9e0ff */
[----:B------:R-:W-:Y:S01]  /*d8f0*/  UIADD3.X UR23, UPT, UPT, UR23, -0x1, URZ, UP1, !UPT ;  /* 0xffffffff17177890 */ /* 0x000fe20008ffe4ff */
[----:B------:R-:W-:Y:S01]  /*d900*/  STS.U16 [R20+0x10], R61 ;  /* 0x0000103d14007388 */ /* 0x000fe20000000400 */
[----:B------:R-:W-:-:S02]  /*d910*/  UIADD3.X UR21, UPT, UPT, UR21, -0x1, URZ, UP2, !UPT ;  /* 0xffffffff15157890 */ /* 0x000fc400097fe4ff */
[----:B------:R-:W-:Y:S01]  /*d920*/  UIADD3.X UR12, UPT, UPT, UR12, -0x1, URZ, UP3, !UPT ;  /* 0xffffffff0c0c7890 */ /* 0x000fe20009ffe4ff */
[----:B------:R2:W-:Y:S01]  /*d930*/  STS.U16 [R20+0x12], R40 ;  /* 0x0000122814007388 */ /* 0x0005e20000000400 */
[----:B------:R-:W-:-:S03]  /*d940*/  UIADD3.X UR13, UPT, UPT, UR13, -0x1, URZ, UP4, !UPT ;  /* 0xffffffff0d0d7890 */ /* 0x000fc6000a7fe4ff */
[----:B------:R-:W-:Y:S04]  /*d950*/  STS.U16 [R20+0x14], R63 ;  /* 0x0000143f14007388 */ /* 0x000fe80000000400 */
[----:B------:R-:W-:Y:S01]  /*d960*/  STS.U16 [R20+0x16], R38 ;  /* 0x0000162614007388 */ /* 0x000fe20000000400 */
[----:B--2---:R-:W-:-:S03]  /*d970*/  LOP3.LUT R40, R3, 0x1f, RZ, 0xc0, !PT ;  /* 0x0000001f03287812 */ /* 0x004fc600078ec0ff */
[----:B------:R-:W-:Y:S01]  /*d980*/  STS.U16 [R20+0x18], R73 ;  /* 0x0000184914007388 */ /* 0x000fe20000000400 */
[----:B------:R-:W-:-:S03]  /*d990*/  SHF.L.U32 R3, R3, 0x4, RZ ;  /* 0x0000000403037819 */ /* 0x000fc600000006ff */
[----:B------:R-:W-:Y:S04]  /*d9a0*/  STS.U16 [R20+0x1a], R39 ;  /* 0x00001a2714007388 */ /* 0x000fe80000000400 */
[----:B------:R-:W-:Y:S04]  /*d9b0*/  STS.U16 [R20+0x1c], R75 ;  /* 0x00001c4b14007388 */ /* 0x000fe80000000400 */
[----:B------:R2:W-:Y:S01]  /*d9c0*/  STS.U16 [R20+0x1e], R37 ;  /* 0x00001e2514007388 */ /* 0x0005e20000000400 */
[----:B------:R-:W-:-:S03]  /*d9d0*/  NOP ;  /* 0x0000000000007918 */ /* 0x000fc60000000000 */
[----:B------:R-:W-:Y:S01]  /*d9e0*/  LDS.U16 R41, [R4] ;  /* 0x0000000004297984 */ /* 0x000fe20000000400 */
[----:B--2---:R-:W-:-:S03]  /*d9f0*/  LOP3.LUT R37, R40, 0x3e00, R3, 0xf8, !PT ;  /* 0x00003e0028257812 */ /* 0x004fc600078ef803 */
[----:B------:R-:W-:Y:S01]  /*da00*/  LDS.U16 R43, [R5+0x40] ;  /* 0x00004000052b7984 */ /* 0x000fe20000000400 */
[----:B------:R-:W-:-:S03]  /*da10*/  IADD3 R3, P1, PT, R37, UR10, RZ ;  /* 0x0000000a25037c10 */ /* 0x000fc6000ff3e0ff */
[----:B------:R-:W-:Y:S01]  /*da20*/  LDS.U16 R45, [R6+0x80] ;  /* 0x00008000062d7984 */ /* 0x000fe20000000400 */
[----:B------:R-:W-:Y:S02]  /*da30*/  LOP3.LUT R73, R37, 0x20, RZ, 0xfc, !PT ;  /* 0x0000002025497812 */ /* 0x000fe400078efcff */
[----:B------:R-:W-:Y:S01]  /*da40*/  IADD3.X R44, PT, PT, R44, UR11, RZ, P1, !PT ;  /* 0x0000000b2c2c7c10 */ /* 0x000fe20008ffe4ff */
[----:B------:R-:W-:Y:S01]  /*da50*/  LDS.U16 R47, [R7+0xc0] ;  /* 0x0000c000072f7984 */ /* 0x000fe20000000400 */
[----:B-1----:R-:W-:Y:S01]  /*da60*/  LEA R38, P1, R3, UR32, 0x1 ;  /* 0x0000002003267c11 */ /* 0x002fe2000f8208ff */
[----:B------:R-:W1:Y:S01]  /*da70*/  LDCU.64 UR10, c[0x0][0x518] ;  /* 0x0000a300ff0a77ac */ /* 0x000e620008000a00 */
[----:B------:R-:W-:Y:S01]  /*da80*/  LOP3.LUT R75, R37, 0x40, RZ, 0xfc, !PT ;  /* 0x00000040254b7812 */ /* 0x000fe200078efcff */
[----:B------:R-:W-:Y:S01]  /*da90*/  LDS.U16 R49, [R8+0x100] ;  /* 0x0001000008317984 */ /* 0x000fe20000000400 */
[----:B------:R-:W-:Y:S01]  /*daa0*/  LEA.HI.X R39, R3, UR33, R44, 0x1, P1 ;  /* 0x0000002103277c11 */ /* 0x000fe200088f0c2c */
[----:B------:R-:W2:Y:S01]  /*dab0*/  LDCU.64 UR32, c[0x0][0x520] ;  /* 0x0000a400ff2077ac */ /* 0x000ea20008000a00 */
        /* <DEDUP_REMOVED lines=20> */
[----:B------:R-:W-:Y:S01]  /*dc00*/  UMOV UR10, UR30 ;  /* 0x0000001e000a7c82 */ /* 0x000fe20008000000 */
[----:B------:R-:W-:Y:S01]  /*dc10*/  LOP3.LUT R101, R37, 0x1e0, RZ, 0xfc, !PT ;  /* 0x000001e025657812 */ /* 0x000fe200078efcff */
[----:B------:R-:W-:Y:S01]  /*dc20*/  LDS.U16 R63, [R15+0x2c0] ;  /* 0x0002c0000f3f7984 */ /* 0x000fe20000000400 */
[----:B------:R-:W-:Y:S01]  /*dc30*/  F2FP.BF16.F32.PACK_AB R3, R35, R36 ;  /* 0x000000242303723e */ /* 0x000fe200000010ff */
[----:B------:R-:W-:Y:S01]  /*dc40*/  FADD.FTZ R35, R2, R35 ;  /* 0x0000002302237221 */ /* 0x000fe20000010000 */
[----:B--2---:R-:W-:Y:S01]  /*dc50*/  UIMAD.WIDE.U32 UR10, UR8, UR32, UR10 ;  /* 0x00000020080a72a5 */ /* 0x004fe2000f8e000a */
[----:B------:R-:W-:Y:S03]  /*dc60*/  LDS.U16 R65, [R16+0x300] ;  /* 0x0003000010417984 */ /* 0x000fe60000000400 */
[----:B------:R-:W-:Y:S01]  /*dc70*/  UIMAD UR11, UR8, UR33, UR11 ;  /* 0x00000021080b72a4 */ /* 0x000fe2000f8e020b */
        /* <DEDUP_REMOVED lines=19> */
[-C--:B------:R-:W-:Y:S02]  /*ddb0*/  ISETP.GE.AND P4, PT, R95, R42.reuse, PT ;  /* 0x0000002a5f00720c */ /* 0x080fe40003f86270 */
[----:B-1----:R-:W-:Y:S01]  /*ddc0*/  PRMT R41, R3, 0x7610, R41 ;  /* 0x0000761003297816 */ /* 0x002fe20000000029 */
        /* <DEDUP_REMOVED lines=16> */
[C---:B--2---:R-:W-:Y:S02]  /*ded0*/  PRMT R45, R3.reuse, 0x7610, R45 ;  /* 0x00007610032d7816 */ /* 0x044fe4000000002d */
[----:B-1----:R-:W-:Y:S01]  /*dee0*/  PRMT R47, R3, 0x7632, R47 ;  /* 0x00007632032f7816 */ /* 0x002fe2000000002f */
        /* <DEDUP_REMOVED lines=30> */
[----:B----4-:R-:W-:Y:S01]  /*e0d0*/  PRMT R43, R39, 0x7632, R43 ;  /* 0x00007632272b7816 */ /* 0x010fe2000000002b */
[----:B------:R-:W-:Y:S02]  /*e0e0*/  FADD.FTZ R26, R27, R26 ;  /* 0x0000001a1b1a7221 */ /* 0x000fe40000010000 */
        /* <DEDUP_REMOVED lines=74> */
[----:B0-----:R-:W-:-:S04]  /*e590*/  FADD.FTZ R2, R23, R22 ;  /* 0x0000001617027221 */ /* 0x001fc80000010000 */
[----:B------:R-:W-:Y:S01]  /*e5a0*/  FADD.FTZ R2, R2, R21 ;  /* 0x0000001502027221 */ /* 0x000fe20000010000 */
[----:B------:R-:W-:Y:S06]  /*e5b0*/  BRA.U UP0, `(.L_x_13544) ;  /* 0xffffff2500447547 */ /* 0x000fec000b83ffff */
.L_x_13462:
[----:B------:R-:W0:Y:S01]  /*e5c0*/  LDCU.64 UR6, c[0x0][0x548] ;  /* 0x0000a900ff0677ac */ /* 0x000e220008000a00 */
[----:B------:R-:W1:Y:S01]  /*e5d0*/  S2R R10, SR_TID.X ;  /* 0x00000000000a7919 */ /* 0x000e620000002100 */
[----:B------:R-:W2:Y:S01]  /*e5e0*/  LDCU UR16, c[0x0][0x38c] ;  /* 0x00007180ff1077ac */ /* 0x000ea20008000800 */
[----:B------:R-:W4:Y:S01]  /*e5f0*/  LDCU.64 UR10, c[0x0][0x568] ;  /* 0x0000ad00ff0a77ac */ /* 0x000f220008000a00 */
[----:B0-----:R-:W-:-:S04]  /*e600*/  UISETP.NE.U32.AND UP0, UPT, UR6, URZ, UPT ;  /* 0x000000ff0600728c */ /* 0x001fc8000bf05070 */
[----:B------:R-:W-:-:S09]  /*e610*/  UISETP.NE.AND.EX UP0, UPT, UR7, URZ, UPT, UP0 ;  /* 0x000000ff0700728c */ /* 0x000fd2000bf05300 */
[----:B--2-4-:R-:W-:Y:S05]  /*e620*/  BRA.U !UP0, `(.L_x_13545) ;  /* 0x00000001086c7547 */ /* 0x014fea000b800000 */
[----:B------:R-:W0:Y:S01]  /*e630*/  SHFL.DOWN P0, R3, R0, 0x1, 0x1f ;  /* 0x08201f0000037f89 */ /* 0x000e220000000000 */
[----:B------:R-:W-:Y:S01]  /*e640*/  BSSY.RECONVERGENT B0, `(.L_x_13545) ;  /* 0x0000019000007945 */ /* 0x000fe20003800200 */
[----:B------:R-:W2:Y:S01]  /*e650*/  S2R R7, SR_LANEID ;  /* 0x0000000000077919 */ /* 0x000ea20000000000 */
[----:B------:R-:W4:Y:S01]  /*e660*/  S2R R8, SR_TID.X ;  /* 0x0000000000087919 */ /* 0x000f220000002100 */
[----:B0-----:R-:W-:-:S05]  /*e670*/  @P0 FADD R3, R3, R0 ;  /* 0x0000000003030221 */ /* 0x001fca0000000000 */
[----:B------:R-:W0:Y:S01]  /*e680*/  SHFL.DOWN P0, R4, R3, 0x2, 0x1f ;  /* 0x08401f0003047f89 */ /* 0x000e220000000000 */
[----:B--2---:R-:W-:-:S13]  /*e690*/  ISETP.NE.AND P1, PT, R7, RZ, PT ;  /* 0x000000ff0700720c */ /* 0x004fda0003f25270 */
[----:B------:R-:W2:Y:S01]  /*e6a0*/  @!P1 S2R R9, SR_CgaCtaId ;  /* 0x0000000000099919 */ /* 0x000ea20000008800 */
[----:B------:R-:W-:Y:S01]  /*e6b0*/  @!P1 MOV R0, 0x400 ;  /* 0x0000040000009802 */ /* 0x000fe20000000f00 */
[----:B0-----:R-:W-:-:S05]  /*e6c0*/  @P0 FADD R4, R3, R4 ;  /* 0x0000000403040221 */ /* 0x001fca0000000000 */
[----:B------:R-:W0:Y:S01]  /*e6d0*/  SHFL.DOWN P0, R5, R4, 0x4, 0x1f ;  /* 0x08801f0004057f89 */ /* 0x000e220000000000 */
[----:B--2---:R-:W-:Y:S01]  /*e6e0*/  @!P1 LEA R0, R9, R0, 0x18 ;  /* 0x0000000009009211 */ /* 0x004fe200078ec0ff */
[----:B0-----:R-:W-:-:S05]  /*e6f0*/  @P0 FADD R5, R4, R5 ;  /* 0x0000000504050221 */ /* 0x001fca0000000000 */
[----:B------:R-:W0:Y:S02]  /*e700*/  SHFL.DOWN P0, R6, R5, 0x8, 0x1f ;  /* 0x09001f0005067f89 */ /* 0x000e240000000000 */
[----:B0-----:R-:W-:-:S05]  /*e710*/  @P0 FADD R6, R5, R6 ;  /* 0x0000000605060221 */ /* 0x001fca0000000000 */
[----:B------:R-:W0:Y:S02]  /*e720*/  SHFL.DOWN P0, R7, R6, 0x10, 0x1f ;  /* 0x0a001f0006077f89 */ /* 0x000e240000000000 */
[----:B0-----:R-:W-:Y:S01]  /*e730*/  @P0 FADD R7, R6, R7 ;  /* 0x0000000706070221 */ /* 0x001fe20000000000 */
[----:B----4-:R-:W-:-:S04]  /*e740*/  ISETP.NE.AND P0, PT, R8, RZ, PT ;  /* 0x000000ff0800720c */ /* 0x010fc80003f05270 */
        /* <DEDUP_REMOVED lines=8> */
.L_x_13546:
[----:B------:R-:W-:Y:S05]  /*e7d0*/  BSYNC.RECONVERGENT B0 ;  /* 0x0000000000007941 */ /* 0x000fea0003800200 */
.L_x_13545:
[----:B------:R-:W-:Y:S01]  /*e7e0*/  UISETP.NE.U32.AND UP0, UPT, UR10, URZ, UPT ;  /* 0x000000ff0a00728c */ /* 0x000fe2000bf05070 */
[----:B-1----:R-:W-:-:S03]  /*e7f0*/  ISETP.GE.AND P0, PT, R10, UR16, PT ;  /* 0x000000100a007c0c */ /* 0x002fc6000bf06270 */
[----:B------:R-:W-:-:S09]  /*e800*/  UISETP.NE.AND.EX UP0, UPT, UR11, URZ, UPT, UP0 ;  /* 0x000000ff0b00728c */ /* 0x000fd2000bf05300 */
[----:B------:R-:W-:Y:S05]  /*e810*/  BRA.U !UP0, `(.L_x_13547) ;  /* 0x0000000108707547 */ /* 0x000fea000b800000 */
[----:B------:R-:W-:Y:S06]  /*e820*/  BAR.SYNC.DEFER_BLOCKING 0x0 ;  /* 0x0000000000007b1d */ /* 0x000fec0000010000 */
[----:B------:R-:W-:Y:S01]  /*e830*/  BSSY.RECONVERGENT B0, `(.L_x_13547) ;  /* 0x000001a000007945 */ /* 0x000fe20003800200 */
[----:B------:R-:W1:Y:S01]  /*e840*/  SHFL.DOWN P1, R3, R2, 0x1, 0x1f ;  /* 0x08201f0002037f89 */ /* 0x000e620000020000 */
[----:B------:R-:W4:Y:S01]  /*e850*/  S2R R6, SR_LANEID ;  /* 0x0000000000067919 */ /* 0x000f220000000000 */
[----:B-1----:R-:W-:-:S05]  /*e860*/  @P1 FADD R3, R3, R2 ;  /* 0x0000000203031221 */ /* 0x002fca0000000000 */
[----:B0-----:R-:W0:Y:S01]  /*e870*/  SHFL.DOWN P1, R0, R3, 0x2, 0x1f ;  /* 0x08401f0003007f89 */ /* 0x001e220000020000 */
[----:B----4-:R-:W-:Y:S02]  /*e880*/  ISETP.NE.AND P2, PT, R6, RZ, PT ;  /* 0x000000ff0600720c */ /* 0x010fe40003f45270 */
[----:B------:R-:W1:Y:S11]  /*e890*/  S2R R6, SR_TID.X ;  /* 0x0000000000067919 */ /* 0x000e760000002100 */
[----:B------:R-:W4:Y:S01]  /*e8a0*/  @!P2 S2R R9, SR_CgaCtaId ;  /* 0x000000000009a919 */ /* 0x000f220000008800 */
[----:B------:R-:W-:Y:S01]  /*e8b0*/  @!P2 MOV R2, 0x400 ;  /* 0x000004000002a802 */ /* 0x000fe20000000f00 */
[----:B0-----:R-:W-:-:S05]  /*e8c0*/  @P1 FADD R0, R3, R0 ;  /* 0x0000000003001221 */ /* 0x001fca0000000000 */
[----:B--2---:R-:W0:Y:S01]  /*e8d0*/  SHFL.DOWN P1, R5, R0, 0x4, 0x1f ;  /* 0x08801f0000057f89 */ /* 0x004e220000020000 */
[----:B----4-:R-:W-:Y:S01]  /*e8e0*/  @!P2 LEA R2, R9, R2, 0x18 ;  /* 0x000000020902a211 */ /* 0x010fe200078ec0ff */
[----:B0-----:R-:W-:-:S05]  /*e8f0*/  @P1 FADD R5, R0, R5 ;  /* 0x0000000500051221 */ /* 0x001fca0000000000 */
        /* <DEDUP_REMOVED lines=10> */
[----:B0-----:R-:W-:-:S04]  /*e9a0*/  MOV R2, UR4 ;  /* 0x0000000400027c02 */ /* 0x001fc80008000f00 */
[----:B------:R-:W-:-:S05]  /*e9b0*/  MOV R3, UR5 ;  /* 0x0000000500037c02 */ /* 0x000fca0008000f00 */
[----:B------:R1:W-:Y:S02]  /*e9c0*/  REDG.E.ADD.F32.FTZ.RN.STRONG.GPU desc[UR28][R2.64], R7 ;  /* 0x00000007020079a6 */ /* 0x0003e4000c12f31c */
.L_x_13548:
[----:B------:R-:W-:Y:S05]  /*e9d0*/  BSYNC.RECONVERGENT B0 ;  /* 0x0000000000007941 */ /* 0x000fea0003800200 */
.L_x_13547:
[----:B------:R-:W-:Y:S05]  /*e9e0*/  @P0 EXIT ;  /* 0x000000000000094d */ /* 0x000fea0003800000 */
[----:B------:R-:W4:Y:S01]  /*e9f0*/  S2UR UR9, SR_CgaCtaId ;  /* 0x00000000000979c3 */ /* 0x000f220000008800 */
[----:B------:R-:W5:Y:S01]  /*ea00*/  LDCU.64 UR6, c[0x0][0x4a8] ;  /* 0x00009500ff0677ac */ /* 0x000f620008000a00 */
[----:B012---:R-:W-:Y:S01]  /*ea10*/  MOV R7, R10 ;  /* 0x0000000a00077202 */ /* 0x007fe20000000f00 */
[----:B------:R-:W0:Y:S01]  /*ea20*/  LDCU UR10, c[0x0][0x360] ;  /* 0x00006c00ff0a77ac */ /* 0x000e220008000800 */
[----:B------:R-:W1:Y:S01]  /*ea30*/  LDCU.64 UR12, c[0x0][0x4b0] ;  /* 0x00009600ff0c77ac */ /* 0x000e620008000a00 */
[----:B------:R-:W2:Y:S01]  /*ea40*/  LDCU.64 UR14, c[0x0][0x530] ;  /* 0x0000a600ff0e77ac */ /* 0x000ea20008000a00 */
[----:B-----5:R-:W-:-:S03]  /*ea50*/  UIMAD.WIDE.U32 UR4, UR8, UR6, URZ ;  /* 0x00000006080472a5 */ /* 0x020fc6000f8e00ff */
[----:B------:R-:W-:Y:S01]  /*ea60*/  UMOV UR6, 0x400 ;  /* 0x0000040000067882 */ /* 0x000fe20000000000 */
[----:B------:R-:W-:Y:S02]  /*ea70*/  UIMAD UR8, UR8, UR7, UR5 ;  /* 0x00000007080872a4 */ /* 0x000fe4000f8e0205 */
[----:B012-4-:R-:W-:-:S12]  /*ea80*/  ULEA UR6, UR9, UR6, 0x18 ;  /* 0x0000000609067291 */ /* 0x017fd8000f8ec0ff */
.L_x_13549:
        /* <DEDUP_REMOVED lines=19> */
.L_x_13550:
        /* <DEDUP_REMOVED lines=12> */
.L_x_18740:


//--------------------- .text._Z25selective_scan_bwd_kernelI32Selective_Scan_bwd_kernel_traitsILi32ELi16ELb0ELb1ELb1ELb0ELb1EN3c108BFloat16ENS1_7complexIfEEEEv12SSMParamsBwd --------------------------
	.section	.text._Z25selective_scan_bwd_kernelI32Selective_Scan_bwd_kernel_traitsILi32ELi16ELb0ELb1ELb1ELb0ELb1EN3c108BFloat16ENS1_7complexIfEEEEv12SSMParamsBwd,"ax",@progbits
	.align	128
        .global         _Z25selective_scan_bwd_kernelI32Selective_Scan_bwd_kernel_traitsILi32ELi16ELb0ELb1ELb1ELb0ELb1EN3c108BFloat16ENS1_7complexIfEEEEv12SSMParamsBwd
        .type           _Z25selective_scan_bwd_kernelI32Selective_Scan_bwd_kernel_traitsILi32ELi16ELb0ELb1ELb1ELb0ELb1EN3c108BFloat16ENS1_7complexIfEEEEv12SSMParamsBwd,@function
        .size           _Z25selective_scan_bwd_kernelI32Selective_Scan_bwd_kernel_traitsILi32ELi16ELb0ELb1ELb1ELb0ELb1EN3c108BFloat16ENS1_7complexIfEEEEv12SSMParamsBwd,(.L_x_18741 - _Z25selective_scan_bwd_kernelI32Selective_Scan_bwd_kernel_traitsILi32ELi16ELb0ELb1ELb1ELb0ELb1EN3c108BFloat16ENS1_7complexIfEEEEv12SSMParamsBwd)
        .other          _Z25selective_scan_bwd_kernelI32Selective_Scan_bwd_kernel_traitsILi32ELi16ELb0ELb1ELb1ELb0ELb1EN3c108BFloat16ENS1_7complexIfEEEEv12SSMParamsBwd,@"STO_CUDA_ENTRY STV_DEFAULT"
_Z25selective_scan_bwd_kernelI32Selective_Scan_bwd_kernel_traitsILi32ELi16ELb0ELb1ELb1ELb0ELb1EN3c108BFloat16ENS1_7complexIfEEEEv12SSMParamsBwd:
.text._Z25selective_scan_bwd_kernelI32Selective_Scan_bwd_kernel_traitsILi32ELi16ELb0ELb1ELb1ELb0ELb1EN3c108BFloat16ENS1_7complexIfEEEEv12SSMParamsBwd:
        /* <DEDUP_REMOVED lines=27> */
[----:B------:R-:W5:Y:S03]  /*01b0*/  LDCU.64 UR22, c[0x0][0x4b8] ;  /* 0x00009700ff1677ac */ /* 0x000f660008000a00 */
[----:B------:R-:W3:Y:S01]  /*01c0*/  @P1 LDG.E R4, desc[UR34][R4.64] ;  /* 0x0000002204041981 */ /* 0x000ee2000c1e1900 */
[----:B----4-:R-:W-:Y:S01]  /*01d0*/  MOV R0, UR28 ;  /* 0x0000001c00007c02 */ /* 0x010fe20008000f00 */
[----:B------:R-:W4:Y:S03]  /*01e0*/  S2UR UR6, SR_CTAID.X ;  /* 0x00000000000679c3 */ /* 0x000f260000002500 */
[----:B------:R-:W-:-:S04]  /*01f0*/  IABS R0, R0 ;  /* 0x0000000000007213 */ /* 0x000fc80000000000 */
        /* <DEDUP_REMOVED lines=9> */
[----:B------:R-:W-:Y:S01]  /*0290*/  UIMAD.WIDE.U32 UR8, UR10, UR26, UR8 ;  /* 0x0000001a0a0872a5 */ /* 0x000fe2000f8e0008 */
[----:B-----5:R-:W3:Y:S01]  /*02a0*/  MUFU.RCP R0, R0 ;  /* 0x0000000000007308 */ /* 0x020ee20000001000 */
[----:B--2---:R-:W-:-:S02]  /*02b0*/  ULEA UR16, UR32, 0xfffffe00, 0x9 ;  /* 0xfffffe0020107891 */ /* 0x004fc4000f8e48ff */
[----:B------:R-:W-:Y:S02]  /*02c0*/  UIMAD UR19, UR10, UR19, UR5 ;  /* 0x000000130a1372a4 */ /* 0x000fe4000f8e0205 */
[----:B------:R-:W-:Y:S02]  /*02d0*/  UIMAD UR18, UR10, UR27, UR9 ;  /* 0x0000001b0a1272a4 */ /* 0x000fe4000f8e0209 */
[----:B------:R-:W-:Y:S02]  /*02e0*/  UIADD3 UR9, UP0, UPT, UR16, UR4, URZ ;  /* 0x0000000410097290 */ /* 0x000fe4000ff1e0ff */
[----:B------:R-:W-:Y:S02]  /*02f0*/  USHF.R.S32.HI UR17, URZ, 0x1f, UR16 ;  /* 0x0000001fff117899 */ /* 0x000fe40008011410 */
[----:B------:R-:W-:Y:S02]  /*0300*/  UIADD3 UR8, UP2, UPT, UR16, UR8, URZ ;  /* 0x0000000810087290 */ /* 0x000fe4000ff5e0ff */
[----:B-1----:R-:W-:-:S02]  /*0310*/  ULEA UR11, UP1, UR9, UR12, 0x1 ;  /* 0x0000000c090b7291 */ /* 0x002fc4000f8208ff */
[----:B------:R-:W-:Y:S01]  /*0320*/  UIADD3.X UR12, UPT, UPT, UR17, UR19, URZ, UP0, !UPT ;  /* 0x00000013110c7290 */ /* 0x000fe200087fe4ff */
[----:B---3--:R-:W-:Y:S01]  /*0330*/  IADD3 R2, PT, PT, R0, 0xffffffe, RZ ;  /* 0x0ffffffe00027810 */ /* 0x008fe20007ffe0ff */
[----:B------:R-:W-:Y:S01]  /*0340*/  ULEA UR7, UP3, UR8, UR14, 0x1 ;  /* 0x0000000e08077291 */ /* 0x000fe2000f8608ff */
[----:B------:R-:W-:Y:S01]  /*0350*/  MOV R0, UR10 ;  /* 0x0000000a00007c02 */ /* 0x000fe20008000f00 */
[----:B------:R-:W-:Y:S02]  /*0360*/  UIADD3.X UR4, UPT, UPT, UR17, UR18, URZ, UP2, !UPT ;  /* 0x0000001211047290 */ /* 0x000fe400097fe4ff */
[----:B------:R-:W-:Y:S01]  /*0370*/  ULEA.HI.X UR12, UR9, UR13, UR12, 0x1, UP1 ;  /* 0x0000000d090c7291 */ /* 0x000fe200088f0c0c */
[----:B------:R-:W0:Y:S01]  /*0380*/  F2I.FTZ.U32.TRUNC.NTZ R2, R2 ;  /* 0x0000000200027305 */ /* 0x000e22000021f000 */
[----:B------:R-:W-:Y:S01]  /*0390*/  IABS R0, R0 ;  /* 0x0000000000007213 */ /* 0x000fe20000000000 */
[----:B------:R-:W-:Y:S01]  /*03a0*/  ULEA.HI.X UR13, UR8, UR15, UR4, 0x1, UP3 ;  /* 0x0000000f080d7291 */ /* 0x000fe200098f0c04 */
[----:B------:R-:W1:Y:S02]  /*03b0*/  LDCU.64 UR14, c[0x0][0x498] ;  /* 0x00009300ff0e77ac */ /* 0x000e640008000a00 */
[----:B------:R-:W-:Y:S01]  /*03c0*/  R2UR UR20, R0 ;  /* 0x00000000001472ca */ /* 0x000fe200000e0000 */
[----:B------:R-:W-:Y:S01]  /*03d0*/  HFMA2 R0, -RZ, RZ, 0, 0 ;  /* 0x00000000ff007431 */ /* 0x000fe200000001ff */
[----:B------:R-:W-:Y:S01]  /*03e0*/  UMOV UR4, URZ ;  /* 0x000000ff00047c82 */ /* 0x000fe20008000000 */
[----:B------:R-:W2:Y:S01]  /*03f0*/  LDCU.64 UR18, c[0x0][0x4a0] ;  /* 0x00009400ff1277ac */ /* 0x000ea20008000a00 */
[----:B------:R-:W3:Y:S01]  /*0400*/  LDCU.64 UR26, c[0x0][0x4d8] ;  /* 0x00009b00ff1a77ac */ /* 0x000ee20008000a00 */
[----:B0-----:R-:W-:Y:S01]  /*0410*/  R2UR UR5, R2 ;  /* 0x00000000020572ca */ /* 0x001fe200000e0000 */
[----:B------:R-:W0:Y:S01]  /*0420*/  LDCU.64 UR24, c[0x0][0x3b0] ;  /* 0x00007600ff1877ac */ /* 0x000e220008000a00 */
[----:B------:R-:W-:-:S11]  /*0430*/  MOV R2, RZ ;  /* 0x000000ff00027202 */ /* 0x000fd60000000f00 */
[----:B------:R-:W-:-:S04]  /*0440*/  UIADD3 UR8, UPT, UPT, URZ, -UR5, URZ ;  /* 0x80000005ff087290 */ /* 0x000fc8000fffe0ff */
[----:B------:R-:W-:-:S04]  /*0450*/  UIMAD UR8, UR8, UR21, URZ ;  /* 0x00000015080872a4 */ /* 0x000fc8000f8e02ff */
[----:B------:R-:W-:-:S04]  /*0460*/  UIMAD.WIDE.U32 UR4, UR5, UR8, UR4 ;  /* 0x00000008050472a5 */ /* 0x000fc8000f8e0004 */
[----:B------:R-:W-:Y:S02]  /*0470*/  UIMAD.WIDE.U32 UR8, UR5, UR20, URZ ;  /* 0x00000014050872a5 */ /* 0x000fe4000f8e00ff */
[----:B-1----:R-:W-:Y:S02]  /*0480*/  UIMAD.WIDE.U32 UR4, UR6, UR14, URZ ;  /* 0x0000000e060472a5 */ /* 0x002fe4000f8e00ff */
[----:B---3--:R-:W-:Y:S02]  /*0490*/  USHF.R.U64 UR8, UR26, 0x1, UR27 ;  /* 0x000000011a087899 */ /* 0x008fe4000800121b */
[----:B------:R-:W-:Y:S01]  /*04a0*/  UIMAD UR5, UR6, UR15, UR5 ;  /* 0x0000000f060572a4 */ /* 0x000fe2000f8e0205 */
[----:B------:R-:W-:Y:S01]  /*04b0*/  UMOV UR30, UR9 ;  /* 0x00000009001e7c82 */ /* 0x000fe20008000000 */
[----:B------:R-:W-:Y:S02]  /*04c0*/  USHF.R.U32.HI UR9, URZ, 0x1, UR27 ;  /* 0x00000001ff097899 */ /* 0x000fe4000801161b */
[----:B------:R-:W-:-:S02]  /*04d0*/  UIADD3 UR14, UPT, UPT, -UR30, URZ, URZ ;  /* 0x000000ff1e0e7290 */ /* 0x000fc4000fffe1ff */
[----:B--2---:R-:W-:Y:S02]  /*04e0*/  UIMAD.WIDE.U32 UR4, UR10, UR18, UR4 ;  /* 0x000000120a0472a5 */ /* 0x004fe4000f8e0004 */
[----:B------:R-:W-:Y:S02]  /*04f0*/  UIMAD UR20, UR21, UR14, UR20 ;  /* 0x0000000e151472a4 */ /* 0x000fe4000f8e0214 */
[----:B------:R-:W-:Y:S02]  /*0500*/  UIMAD UR29, UR10, UR19, UR5 ;  /* 0x000000130a1d72a4 */ /* 0x000fe4000f8e0205 */
[----:B------:R-:W-:Y:S02]  /*0510*/  UISETP.GT.U32.AND UP1, UPT, UR21, UR20, UPT ;  /* 0x000000141500728c */ /* 0x000fe4000bf24070 */
[----:B------:R-:W-:Y:S02]  /*0520*/  ULOP3.LUT UR5, UR10, UR28, URZ, 0x3c, !UPT ;  /* 0x0000001c0a057292 */ /* 0x000fe4000f8e3cff */
[----:B0-----:R-:W-:-:S02]  /*0530*/  UIMAD.WIDE.U32 UR26, UR6, UR24, URZ ;  /* 0x00000018061a72a5 */ /* 0x001fc4000f8e00ff */
[----:B------:R-:W-:Y:S01]  /*0540*/  UISETP.GE.AND UP2, UPT, UR5, URZ, UPT ;  /* 0x000000ff0500728c */ /* 0x000fe2000bf46270 */
[----:B------:R-:W0:Y:S04]  /*0550*/  LDCU.64 UR18, c[0x0][0x4c0] ;  /* 0x00009800ff1277ac */ /* 0x000e280008000a00 */
[----:B------:R-:W-:Y:S02]  /*0560*/  @!UP1 UIADD3 UR20, UPT, UPT, UR20, -UR21, URZ ;  /* 0x8000001514149290 */ /* 0x000fe4000fffe0ff */
[----:B------:R-:W-:Y:S02]  /*0570*/  @!UP1 UIADD3 UR30, UPT, UPT, UR30, 0x1, URZ ;  /* 0x000000011e1e9890 */ /* 0x000fe4000fffe0ff */
[----:B------:R-:W-:Y:S02]  /*0580*/  UISETP.GE.U32.AND UP0, UPT, UR20, UR21, UPT ;  /* 0x000000151400728c */ /* 0x000fe4000bf06070 */
[----:B------:R-:W-:-:S02]  /*0590*/  UISETP.NE.AND UP1, UPT, UR28, URZ, UPT ;  /* 0x000000ff1c00728c */ /* 0x000fc4000bf25270 */
[----:B------:R-:W-:Y:S01]  /*05a0*/  UIMAD UR27, UR6, UR25, UR27 ;  /* 0x00000019061b72a4 */ /* 0x000fe2000f8e021b */
[----:B------:R-:W1:Y:S01]  /*05b0*/  LDCU.64 UR24, c[0x0][0x3c8] ;  /* 0x00007900ff1877ac */ /* 0x000e620008000a00 */
[----:B------:R-:W-:-:S05]  /*05c0*/  UIMAD.WIDE.U32 UR14, UR6, UR36, URZ ;  /* 0x00000024060e72a5 */ /* 0x000fca000f8e00ff */
[----:B------:R-:W-:Y:S02]  /*05d0*/  @UP0 UIADD3 UR30, UPT, UPT, UR30, 0x1, URZ ;  /* 0x000000011e1e0890 */ /* 0x000fe4000fffe0ff */
[----:B------:R-:W-:Y:S02]  /*05e0*/  UIMAD UR15, UR6, UR37, UR15 ;  /* 0x00000025060f72a4 */ /* 0x000fe4000f8e020f */
[----:B------:R-:W-:Y:S02]  /*05f0*/  @!UP2 UIADD3 UR30, UPT, UPT, -UR30, URZ, URZ ;  /* 0x000000ff1e1ea290 */ /* 0x000fe4000fffe1ff */
[----:B------:R-:W-:Y:S01]  /*0600*/  @!UP1 ULOP3.LUT UR30, URZ, UR28, URZ, 0x33, !UPT ;  /* 0x0000001cff1e9292 */ /* 0x000fe2000f8e33ff */
[----:B------:R-:W2:Y:S03]  /*0610*/  LDCU.64 UR36, c[0x0][0x528] ;  /* 0x0000a500ff2477ac */ /* 0x000ea60008000a00 */
[----:B------:R-:W-:Y:S01]  /*0620*/  USHF.R.S32.HI UR33, URZ, 0x1f, UR30 ;  /* 0x0000001fff217899 */ /* 0x000fe2000801141e */
[----:B------:R-:W3:Y:S01]  /*0630*/  LDCU.64 UR20, c[0x0][0x3e8] ;  /* 0x00007d00ff1477ac */ /* 0x000ee20008000a00 */
[----:B------:R-:W-:-:S02]  /*0640*/  UIADD3 UR4, UP2, UPT, UR16, UR4, URZ ;  /* 0x0000000410047290 */ /* 0x000fc4000ff5e0ff */
[----:B0-----:R-:W-:Y:S02]  /*0650*/  UIMAD UR31, UR33, UR18, URZ ;  /* 0x00000012211f72a4 */ /* 0x001fe4000f8e02ff */
[----:B------:R-:W-:Y:S02]  /*0660*/  UISETP.NE.U32.AND UP0, UPT, UR38, URZ, UPT ;  /* 0x000000ff2600728c */ /* 0x000fe4000bf05070 */
[----:B------:R-:W-:Y:S02]  /*0670*/  UIADD3.X UR29, UPT, UPT, UR17, UR29, URZ, UP2, !UPT ;  /* 0x0000001d111d7290 */ /* 0x000fe400097fe4ff */
[----:B------:R-:W-:Y:S01]  /*0680*/  UIMAD UR41, UR30, UR19, UR31 ;  /* 0x000000131e2972a4 */ /* 0x000fe2000f8e021f */
[----:B------:R-:W0:Y:S01]  /*0690*/  LDCU.64 UR16, c[0x0][0x4e0] ;  /* 0x00009c00ff1077ac */ /* 0x000e220008000a00 */
[----:B-1----:R-:W-:Y:S02]  /*06a0*/  UIMAD UR31, UR33, UR24, URZ ;  /* 0x00000018211f72a4 */ /* 0x002fe4000f8e02ff */
[----:B------:R-:W-:-:S02]  /*06b0*/  UISETP.NE.AND.EX UP0, UPT, UR39, URZ, UPT, UP0 ;  /* 0x000000ff2700728c */ /* 0x000fc4000bf05300 */
[----:B------:R-:W-:Y:S02]  /*06c0*/  UIMAD.WIDE.U32 UR26, UR30, UR24, UR26 ;  /* 0x000000181e1a72a5 */ /* 0x000fe4000f8e001a */
[----:B------:R-:W-:Y:S01]  /*06d0*/  UIMAD UR39, UR30, UR25, UR31 ;  /* 0x000000191e2772a4 */ /* 0x000fe2000f8e021f */
[----:B------:R-:W1:Y:S01]  /*06e0*/  LDCU.64 UR24, c[0x0][0x450] ;  /* 0x00008a00ff1877ac */ /* 0x000e620008000a00 */
[----:B--2---:R-:W-:Y:S02]  /*06f0*/  ULEA UR28, UP1, UR4, UR36, 0x1 ;  /* 0x00000024041c7291 */ /* 0x004fe4000f8208ff */
[----:B---3--:R-:W-:Y:S02]  /*0700*/  UIMAD UR31, UR33, UR20, URZ ;  /* 0x00000014211f72a4 */ /* 0x008fe4000f8e02ff */
[----:B------:R-:W-:Y:S02]  /*0710*/  ULEA.HI.X UR29, UR4, UR37, UR29, 0x1, UP1 ;  /* 0x00000025041d7291 */ /* 0x000fe400088f0c1d */
[----:B------:R-:W-:Y:S01]  /*0720*/  UIMAD.WIDE.U32 UR4, UR30, UR18, URZ ;  /* 0x000000121e0472a5 */ /* 0x000fe2000f8e00ff */
[----:B------:R-:W2:Y:S01]  /*0730*/  LDCU.64 UR18, c[0x0][0x448] ;  /* 0x00008900ff1277ac */ /* 0x000ea20008000a00 */
[----:B------:R-:W-:-:S02]  /*0740*/  UIMAD UR40, UR30, UR21, UR31 ;  /* 0x000000151e2872a4 */ /* 0x000fc4000f8e021f */
[----:B------:R-:W-:Y:S02]  /*0750*/  UIMAD.WIDE.U32 UR36, UR30, UR20, UR14 ;  /* 0x000000141e2472a5 */ /* 0x000fe4000f8e000e */
[----:B------:R-:W-:Y:S02]  /*0760*/  ULEA UR31, UR32, 0xfffffc00, 0xa ;  /* 0xfffffc00201f7891 */ /* 0x000fe4000f8e50ff */
[----:B0-----:R-:W-:Y:S02]  /*0770*/  UIMAD.WIDE.U32 UR14, UR30, UR16, URZ ;  /* 0x000000101e0e72a5 */ /* 0x001fe4000f8e00ff */
[----:B------:R-:W-:Y:S02]  /*0780*/  UIMAD UR42, UR33, UR16, URZ ;  /* 0x00000010212a72a4 */ /* 0x000fe4000f8e02ff */
[----:B------:R-:W-:Y:S02]  /*0790*/  UIADD3 UR16, UP3, UPT, UR31, UR36, URZ ;  /* 0x000000241f107290 */ /* 0x000fe4000ff7e0ff */
[----:B------:R-:W-:-:S02]  /*07a0*/  USHF.R.S32.HI UR38, URZ, 0x1f, UR31 ;  /* 0x0000001fff267899 */ /* 0x000fc4000801141f */
[----:B------:R-:W-:Y:S02]  /*07b0*/  UIADD3 UR26, UP1, UPT, UR31, UR26, URZ ;  /* 0x0000001a1f1a7290 */ /* 0x000fe4000ff3e0ff */
[----:B------:R-:W-:Y:S02]  /*07c0*/  UIADD3 UR39, UPT, UPT, UR27, UR39, URZ ;  /* 0x000000271b277290 */ /* 0x000fe4000fffe0ff */
[----:B-1----:R-:W-:Y:S02]  /*07d0*/  ULEA UR31, UP4, UR16, UR24, 0x1 ;  /* 0x00000018101f7291 */ /* 0x002fe4000f8808ff */
[----:B------:R-:W-:Y:S01]  /*07e0*/  UIADD3.X UR24, UPT, UPT, UR38, UR39, URZ, UP1, !UPT ;  /* 0x0000002726187290 */ /* 0x000fe20008ffe4ff */
[----:B------:R-:W0:Y:S01]  /*07f0*/  LDCU.64 UR20, c[0x0][0x538] ;  /* 0x0000a700ff1477ac */ /* 0x000e220008000a00 */
[----:B--2---:R-:W-:Y:S02]  /*0800*/  ULEA UR33, UP2, UR26, UR18, 0x1 ;  /* 0x000000121a217291 */ /* 0x004fe4000f8408ff */
[----:B------:R-:W-:-:S02]  /*0810*/  UIADD3 UR18, UPT, UPT, UR37, UR40, URZ ;  /* 0x0000002825127290 */ /* 0x000fc4000fffe0ff */
        /* <DEDUP_REMOVED lines=15> */
[----:B-1----:R-:W-:Y:S01]  /*0910*/  @UP0 UIMAD UR15, UR6, UR24, UR10 ;  /* 0x00000018060f02a4 */ /* 0x002fe2000f8e020a */
[----:B------:R-:W-:Y:S01]  /*0920*/  UMOV UR4, UR14 ;  /* 0x0000000e00047c82 */ /* 0x000fe20008000000 */
[----:B------:R-:W-:Y:S02]  /*0930*/  UIMAD UR23, UR9, UR6, URZ ;  /* 0x00000006091772a4 */ /* 0x000fe4000f8e02ff */
        /* <DEDUP_REMOVED lines=26> */
.L_x_13634:
[----:B------:R-:W0:Y:S01]  /*0ae0*/  S2R R3, SR_TID.X ;  /* 0x0000000000037919 */ /* 0x000e220000002100 */
        /* <DEDUP_REMOVED lines=10> */
[----:B------:R-:W3:Y:S01]  /*0b90*/  LDCU.128 UR16, c[0x0][0x420] ;  /* 0x00008400ff1077ac */ /* 0x000ee20008000c00 */
[----:B------:R-:W-:-:S02]  /*0ba0*/  PRMT R5, RZ, 0x7610, R5 ;  /* 0x00007610ff057816 */ /* 0x000fc40000000005 */
[----:B------:R-:W-:Y:S01]  /*0bb0*/  PRMT R17, RZ, 0x7610, R17 ;  /* 0x00007610ff117816 */ /* 0x000fe20000000011 */
[----:B------:R-:W4:Y:S01]  /*0bc0*/  LDCU.64 UR42, c[0x0][0x488] ;  /* 0x00009100ff2a77ac */ /* 0x000f220008000a00 */
        /* <DEDUP_REMOVED lines=19> */
[----:B------:R-:W-:Y:S01]  /*0d00*/  PRMT R45, RZ, 0x7610, R45 ;  /* 0x00007610ff2d7816 */ /* 0x000fe2000000002d */
[----:B------:R-:W-:Y:S01]  /*0d10*/  UMOV UR16, UR40 ;  /* 0x0000002800107c82 */ /* 0x000fe20008000000 */
[C---:B------:R-:W-:Y:S01]  /*0d20*/  SHF.L.U32 R26, R21.reuse, 0x1, RZ ;  /* 0x00000001151a7819 */ /* 0x040fe200000006ff */
[----:B------:R-:W-:Y:S01]  /*0d30*/  UIMAD UR15, UR36, UR15, UR13 ;  /* 0x0000000f240f72a4 */ /* 0x000fe2000f8e020d */
[C---:B------:R-:W-:Y:S01]  /*0d40*/  LOP3.LUT R42, R21.reuse, 0x20, RZ, 0xfc, !PT ;  /* 0x00000020152a7812 */ /* 0x040fe200078efcff */
[----:B------:R-:W-:Y:S01]  /*0d50*/  UIMAD.WIDE.U32 UR16, UR36, UR18, UR16 ;  /* 0x00000012241072a5 */ /* 0x000fe2000f8e0010 */
[C---:B------:R-:W-:Y:S01]  /*0d60*/  IADD3 R10, P0, PT, R21.reuse, UR12, RZ ;  /* 0x0000000c150a7c10 */ /* 0x040fe2000ff1e0ff */
[----:B-----5:R-:W-:Y:S01]  /*0d70*/  UIADD3 UR12, UPT, UPT, -UR6, UR10, URZ ;  /* 0x0000000a060c7290 */ /* 0x020fe2000fffe1ff */
[----:B------:R-:W-:Y:S01]  /*0d80*/  LOP3.LUT R33, R21, 0xe0, RZ, 0xfc, !PT ;  /* 0x000000e015217812 */ /* 0x000fe200078efcff */
[----:B------:R-:W-:Y:S01]  /*0d90*/  UIMAD UR19, UR36, UR19, UR17 ;  /* 0x00000013241372a4 */ /* 0x000fe2000f8e0211 */
[----:B------:R-:W-:-:S02]  /*0da0*/  IADD3.X R11, PT, PT, RZ, UR15, RZ, P0, !PT ;  /* 0x0000000fff0b7c10 */ /* 0x000fc400087fe4ff */
[C---:B----4-:R-:W-:Y:S02]  /*0db0*/  LEA R24, P0, R10.reuse, UR42, 0x1 ;  /* 0x0000002a0a187c11 */ /* 0x050fe4000f8008ff */
[----:B------:R-:W-:Y:S02]  /*0dc0*/  IADD3 R8, P1, PT, R21, UR16, RZ ;  /* 0x0000001015087c10 */ /* 0x000fe4000ff3e0ff */
[----:B------:R-:W-:Y:S01]  /*0dd0*/  PRMT R46, RZ, 0x7610, R46 ;  /* 0x00007610ff2e7816 */ /* 0x000fe2000000002e */
[----:B------:R-:W-:Y:S01]  /*0de0*/  BAR.SYNC.DEFER_BLOCKING 0x0 ;  /* 0x0000000000007b1d */ /* 0x000fe20000010000 */
[----:B------:R-:W-:Y:S02]  /*0df0*/  LEA.HI.X R25, R10, UR43, R11, 0x1, P0 ;  /* 0x0000002b0a197c11 */ /* 0x000fe400080f0c0b */
[----:B------:R-:W-:Y:S02]  /*0e00*/  IADD3 R54, P0, PT, R26, UR26, RZ ;  /* 0x0000001a1a367c10 */ /* 0x000fe4000ff1e0ff */
[----:B------:R-:W-:-:S02]  /*0e10*/  IADD3.X R9, PT, PT, RZ, UR19, RZ, P1, !PT ;  /* 0x00000013ff097c10 */ /* 0x000fc40008ffe4ff */
[----:B------:R-:W-:Y:S02]  /*0e20*/  ISETP.GE.AND P2, PT, R37, UR12, PT ;  /* 0x0000000c25007c0c */ /* 0x000fe4000bf46270 */
        /* <DEDUP_REMOVED lines=13> */
[----:B------:R-:W-:Y:S01]  /*0f00*/  IADD3.X R55, PT, PT, RZ, UR27, RZ, P0, !PT ;  /* 0x0000001bff377c10 */ /* 0x000fe200087fe4ff */
[----:B------:R-:W-:Y:S01]  /*0f10*/  UMOV UR16, 0x400 ;  /* 0x0000040000107882 */ /* 0x000fe20000000000 */
[----:B------:R-:W-:Y:S01]  /*0f20*/  ISETP.GE.AND P0, PT, R42, UR12, PT ;  /* 0x0000000c2a007c0c */ /* 0x000fe2000bf06270 */
[----:B------:R-:W1:Y:S01]  /*0f30*/  LDCU.64 UR14, c[0x0][0x508] ;  /* 0x0000a100ff0e77ac */ /* 0x000e620008000a00 */
[----:B------:R-:W-:Y:S02]  /*0f40*/  PRMT R10, RZ, 0x7610, R10 ;  /* 0x00007610ff0a7816 */ /* 0x000fe4000000000a */
[----:B------:R-:W-:Y:S01]  /*0f50*/  LEA R22, P1, R8, UR44, 0x1 ;  /* 0x0000002c08167c11 */ /* 0x000fe2000f8208ff */
[----:B------:R-:W2:Y:S01]  /*0f60*/  LDCU.64 UR18, c[0x0][0x510] ;  /* 0x0000a200ff1277ac */ /* 0x000ea20008000a00 */
[----:B------:R-:W-:-:S02]  /*0f70*/  P2R R113, PR, RZ, 0x4 ;  /* 0x00000004ff717803 */ /* 0x000fc40000000000 */
[----:B------:R-:W-:Y:S01]  /*0f80*/  LEA.HI.X R23, R8, UR45, R9, 0x1, P1 ;  /* 0x0000002d08177c11 */ /* 0x000fe200088f0c09 */
[----:B------:R-:W3:Y:S01]  /*0f90*/  LDCU UR17, c[0x0][0x38c] ;  /* 0x00007180ff1177ac */ /* 0x000ee20008000800 */
[----:B------:R-:W-:Y:S02]  /*0fa0*/  ISETP.GE.AND P1, PT, R42, UR12, PT ;  /* 0x0000000c2a007c0c */ /* 0x000fe4000bf26270 */
[----:B------:R-:W-:Y:S01]  /*0fb0*/  ISETP.GE.AND P2, PT, R32, UR12, PT ;  /* 0x0000000c20007c0c */ /* 0x000fe2000bf46270 */
[----:B------:R-:W4:Y:S01]  /*0fc0*/  @!P0 LDG.E.U16 R10, desc[UR34][R6.64+0x40] ;  /* 0x00004022060a8981 */ /* 0x000f22000c1e1500 */
[----:B------:R-:W-:Y:S02]  /*0fd0*/  ISETP.GE.AND P0, PT, R33, UR12, PT ;  /* 0x0000000c21007c0c */ /* 0x000fe4000bf06270 */
[----:B------:R-:W-:Y:S02]  /*0fe0*/  P2R R117, PR, RZ, 0x2 ;  /* 0x00000002ff757803 */ /* 0x000fe40000000000 */
[----:B------:R-:W-:-:S02]  /*0ff0*/  IADD3 R26, P1, PT, R26, UR28, RZ ;  /* 0x0000001c1a1a7c10 */ /* 0x000fc4000ff3e0ff */
[----:B------:R-:W-:Y:S02]  /*1000*/  ISETP.GE.AND P6, PT, R28, UR12, PT ;  /* 0x0000000c1c007c0c */ /* 0x000fe4000bfc6270 */
[----:B------:R-:W-:Y:S02]  /*1010*/  IADD3.X R27, PT, PT, RZ, UR29, RZ, P1, !PT ;  /* 0x0000001dff1b7c10 */ /* 0x000fe40008ffe4ff */
[----:B------:R-:W-:Y:S01]  /*1020*/  ISETP.NE.AND P1, PT, R113, RZ, PT ;  /* 0x000000ff7100720c */ /* 0x000fe20003f25270 */
[----:B------:R-:W5:Y:S01]  /*1030*/  @!P2 LDG.E.U16 R15, desc[UR34][R6.64+0x180] ;  /* 0x00018022060fa981 */ /* 0x000f62000c1e1500 */
[----:B------:R-:W-:Y:S02]  /*1040*/  P2R R123, PR, RZ, 0x1 ;  /* 0x00000001ff7b7803 */ /* 0x000fe40000000000 */
[----:B------:R-:W-:Y:S01]  /*1050*/  ISETP.GE.AND P5, PT, R29, UR12, PT ;  /* 0x0000000c1d007c0c */ /* 0x000fe2000bfa6270 */
[----:B------:R-:W2:Y:S01]  /*1060*/  @!P0 LDG.E.U16 R16, desc[UR34][R6.64+0x1c0] ;  /* 0x0001c02206108981 */ /* 0x000ea2000c1e1500 */
[----:B------:R-:W-:-:S02]  /*1070*/  ISETP.GE.AND P0, PT, R34, UR12, PT ;  /* 0x0000000c22007c0c */ /* 0x000fc4000bf06270 */
[----:B------:R-:W-:Y:S02]  /*1080*/  ISETP.GE.AND P4, PT, R30, UR12, PT ;  /* 0x0000000c1e007c0c */ /* 0x000fe4000bf86270 */
[----:B------:R-:W-:Y:S02]  /*1090*/  ISETP.GE.AND P3, PT, R31, UR12, PT ;  /* 0x0000000c1f007c0c */ /* 0x000fe4000bf66270 */
[----:B------:R-:W-:Y:S01]  /*10a0*/  LOP3.LUT R37, R21, 0x160, RZ, 0xfc, !PT ;  /* 0x0000016015257812 */ /* 0x000fe200078efcff */
[----:B------:R-:W3:Y:S01]  /*10b0*/  @!P1 LDG.E.U16 R5, desc[UR34][R6.64] ;  /* 0x0000002206059981 */ /* 0x000ee2000c1e1500 */
[----:B------:R-:W-:Y:S02]  /*10c0*/  PRMT R11, RZ, 0x7610, R11 ;  /* 0x00007610ff0b7816 */ /* 0x000fe4000000000b */
[----:B------:R-:W-:Y:S01]  /*10d0*/  P2R R111, PR, RZ, 0x1 ;  /* 0x00000001ff6f7803 */ /* 0x000fe20000000000 */
[----:B------:R-:W5:Y:S01]  /*10e0*/  @!P5 LDG.E.U16 R12, desc[UR34][R6.64+0xc0] ;  /* 0x0000c022060cd981 */ /* 0x000f62000c1e1500 */
[----:B------:R-:W-:-:S02]  /*10f0*/  P2R R122, PR, RZ, 0x4 ;  /* 0x00000004ff7a7803 */ /* 0x000fc40000000000 */
[----:B------:R-:W-:Y:S01]  /*1100*/  P2R R119, PR, RZ, 0x20 ;  /* 0x00000020ff777803 */ /* 0x000fe20000000000 */
[----:B------:R-:W2:Y:S01]  /*1110*/  @!P0 LDG.E.U16 R17, desc[UR34][R6.64+0x200] ;  /* 0x0002002206118981 */ /* 0x000ea2000c1e1500 */
[----:B------:R-:W-:Y:S02]  /*1120*/  ISETP.GE.AND P0, PT, R35, UR12, PT ;  /* 0x0000000c23007c0c */ /* 0x000fe4000bf06270 */
[----:B------:R-:W-:Y:S01]  /*1130*/  ISETP.GE.AND P1, PT, R36, UR12, PT ;  /* 0x0000000c24007c0c */ /* 0x000fe2000bf26270 */
[----:B------:R-:W5:Y:S01]  /*1140*/  @!P6 LDG.E.U16 R11, desc[UR34][R6.64+0x80] ;  /* 0x00008022060be981 */ /* 0x000f62000c1e1500 */
[----:B------:R-:W-:Y:S02]  /*1150*/  ISETP.GE.AND P2, PT, R37, UR12, PT ;  /* 0x0000000c25007c0c */ /* 0x000fe4000bf46270 */
[----:B------:R-:W-:Y:S01]  /*1160*/  P2R R121, PR, RZ, 0x8 ;  /* 0x00000008ff797803 */ /* 0x000fe20000000000 */
[----:B------:R-:W2:Y:S01]  /*1170*/  @!P4 LDG.E.U16 R13, desc[UR34][R6.64+0x100] ;  /* 0x00010022060dc981 */ /* 0x000ea2000c1e1500 */
[----:B------:R-:W-:-:S02]  /*1180*/  P2R R120, PR, RZ, 0x10 ;  /* 0x00000010ff787803 */ /* 0x000fc40000000000 */
[----:B------:R-:W-:Y:S01]  /*1190*/  P2R R118, PR, RZ, 0x40 ;  /* 0x00000040ff767803 */ /* 0x000fe20000000000 */
[----:B------:R-:W2:Y:S01]  /*11a0*/  @!P3 LDG.E.U16 R14, desc[UR34][R6.64+0x140] ;  /* 0x00014022060eb981 */ /* 0x000ea2000c1e1500 */
[----:B------:R-:W-:Y:S02]  /*11b0*/  ISETP.GE.AND P3, PT, R38, UR12, PT ;  /* 0x0000000c26007c0c */ /* 0x000fe4000bf66270 */
        /* <DEDUP_REMOVED lines=9> */
[----:B------:R1:W2:Y:S01]  /*1250*/  @!P6 LDG.E.U16 R46, desc[UR34][R6.64+0x3c0] ;  /* 0x0003c022062ee981 */ /* 0x0002a2000c1e1500 */
[----:B------:R-:W1:Y:S01]  /*1260*/  S2UR UR12, SR_CgaCtaId ;  /* 0x00000000000c79c3 */ /* 0x000e620000008800 */
[----:B0-----:R-:W-:-:S02]  /*1270*/  LEA.HI.SX32 R4, R52, R52, 0x1b ;  /* 0x0000003434047211 */ /* 0x001fc400078fdaff */
[C---:B------:R-:W-:Y:S02]  /*1280*/  IADD3 R8, PT, PT, R52.reuse, 0x20, RZ ;  /* 0x0000002034087810 */ /* 0x040fe40007ffe0ff */
[C---:B------:R-:W-:Y:S02]  /*1290*/  IADD3 R47, PT, PT, R52.reuse, 0x60, RZ ;  /* 0x00000060342f7810 */ /* 0x040fe40007ffe0ff */
[----:B------:R-:W-:Y:S02]  /*12a0*/  IADD3 R48, PT, PT, R52, 0x80, RZ ;  /* 0x0000008034307810 */ /* 0x000fe40007ffe0ff */
[-C--:B------:R-:W-:Y:S02]  /*12b0*/  LEA.HI.SX32 R8, R8, R52.reuse, 0x1b ;  /* 0x0000003408087211 */ /* 0x080fe400078fdaff */
[----:B------:R-:W-:Y:S02]  /*12c0*/  IADD3 R9, PT, PT, R52, 0x40, RZ ;  /* 0x0000004034097810 */ /* 0x000fe40007ffe0ff */
[-C--:B-1----:R-:W-:Y:S01]  /*12d0*/  LEA.HI.SX32 R7, R47, R52.reuse, 0x1b ;  /* 0x000000342f077211 */ /* 0x082fe200078fdaff */
[----:B------:R-:W-:Y:S01]  /*12e0*/  ULEA UR16, UR12, UR16, 0x18 ;  /* 0x000000100c107291 */ /* 0x000fe2000f8ec0ff */
[----:B------:R-:W-:-:S05]  /*12f0*/  LEA.HI.SX32 R48, R48, R52, 0x1b ;  /* 0x0000003430307211 */ /* 0x000fca00078fdaff */
[----:B------:R-:W-:Y:S02]  /*1300*/  LEA R4, R4, UR16, 0x1 ;  /* 0x0000001004047c11 */ /* 0x000fe4000f8e08ff */
[C---:B------:R-:W-:Y:S02]  /*1310*/  IADD3 R47, PT, PT, R52.reuse, 0xc0, RZ ;  /* 0x000000c0342f7810 */ /* 0x040fe40007ffe0ff */
[----:B------:R-:W-:Y:S02]  /*1320*/  IADD3 R49, PT, PT, R52, 0xa0, RZ ;  /* 0x000000a034317810 */ /* 0x000fe40007ffe0ff */
[-C--:B------:R-:W-:Y:S02]  /*1330*/  LEA.HI.SX32 R6, R9, R52.reuse, 0x1b ;  /* 0x0000003409067211 */ /* 0x080fe400078fdaff */
[-C--:B------:R-:W-:Y:S02]  /*1340*/  LEA.HI.SX32 R47, R47, R52.reuse, 0x1b ;  /* 0x000000342f2f7211 */ /* 0x080fe400078fdaff */
[----:B------:R-:W-:-:S02]  /*1350*/  LEA.HI.SX32 R9, R49, R52, 0x1b ;  /* 0x0000003431097211 */ /* 0x000fc400078fdaff */
[----:B------:R-:W-:Y:S02]  /*1360*/  IADD3 R49, PT, PT, R52, 0x100, RZ ;  /* 0x0000010034317810 */ /* 0x000fe40007ffe0ff */
[----:B------:R-:W-:Y:S02]  /*1370*/  P2R R85, PR, RZ, 0x1 ;  /* 0x00000001ff557803 */ /* 0x000fe40000000000 */
[----:B------:R-:W-:Y:S02]  /*1380*/  LEA R6, R6, UR16, 0x1 ;  /* 0x0000001006067c11 */ /* 0x000fe4000f8e08ff */
[----:B------:R-:W-:Y:S02]  /*1390*/  IADD3 R50, PT, PT, R52, 0x120, RZ ;  /* 0x0000012034327810 */ /* 0x000fe40007ffe0ff */
[----:B------:R-:W-:Y:S02]  /*13a0*/  ISETP.NE.AND P0, PT, R111, RZ, PT ;  /* 0x000000ff6f00720c */ /* 0x000fe40003f05270 */
[----:B------:R-:W-:-:S02]  /*13b0*/  LEA R7, R7, UR16, 0x1 ;  /* 0x0000001007077c11 */ /* 0x000fc4000f8e08ff */
[----:B------:R-:W-:Y:S02]  /*13c0*/  IADD3 R51, PT, PT, R52, 0x140, RZ ;  /* 0x0000014034337810 */ /* 0x000fe40007ffe0ff */
        /* <DEDUP_REMOVED lines=24> */
[----:B------:R-:W-:Y:S02]  /*1550*/  PRMT R59, RZ, 0x7610, R59 ;  /* 0x00007610ff3b7816 */ /* 0x000fe4000000003b */
[----:B------:R-:W-:Y:S01]  /*1560*/  PRMT R60, RZ, 0x7610, R60 ;  /* 0x00007610ff3c7816 */ /* 0x000fe2000000003c */
[----:B---3--:R0:W-:Y:S02]  /*1570*/  STS.U16 [R4], R5 ;  /* 0x0000000504007388 */ /* 0x0081e40000000400 */
[----:B0-----:R-:W-:Y:S02]  /*1580*/  LEA R5, R8, UR16, 0x1 ;  /* 0x0000001008057c11 */ /* 0x001fe4000f8e08ff */
[----:B------:R-:W-:Y:S02]  /*1590*/  LEA R8, R48, UR16, 0x1 ;  /* 0x0000001030087c11 */ /* 0x000fe4000f8e08ff */
[----:B------:R-:W-:Y:S01]  /*15a0*/  IADD3 R48, PT, PT, R52, 0xe0, RZ ;  /* 0x000000e034307810 */ /* 0x000fe20007ffe0ff */
[----:B----4-:R0:W-:Y:S03]  /*15b0*/  STS.U16 [R5+0x40], R10 ;  /* 0x0000400a05007388 */ /* 0x0101e60000000400 */
[----:B------:R-:W-:Y:S01]  /*15c0*/  LEA.HI.SX32 R48, R48, R52, 0x1b ;  /* 0x0000003430307211 */ /* 0x000fe200078fdaff */
[----:B-----5:R1:W-:Y:S01]  /*15d0*/  STS.U16 [R6+0x80], R11 ;  /* 0x0000800b06007388 */ /* 0x0203e20000000400 */
[----:B0-----:R-:W-:-:S02]  /*15e0*/  LEA R10, R47, UR16, 0x1 ;  /* 0x000000102f0a7c11 */ /* 0x001fc4000f8e08ff */
[----:B------:R-:W-:Y:S01]  /*15f0*/  IADD3 R47, PT, PT, R52, 0x160, RZ ;  /* 0x00000160342f7810 */ /* 0x000fe20007ffe0ff */
[----:B------:R0:W-:Y:S01]  /*1600*/  STS.U16 [R7+0xc0], R12 ;  /* 0x0000c00c07007388 */ /* 0x0001e20000000400 */
[----:B-1----:R-:W-:Y:S02]  /*1610*/  LEA R11, R48, UR16, 0x1 ;  /* 0x00000010300b7c11 */ /* 0x002fe4000f8e08ff */
[----:B------:R-:W-:Y:S01]  /*1620*/  LEA.HI.SX32 R47, R47, R52, 0x1b ;  /* 0x000000342f2f7211 */ /* 0x000fe200078fdaff */
[----:B--2---:R1:W-:Y:S01]  /*1630*/  STS.U16 [R8+0x100], R13 ;  /* 0x0001000d08007388 */ /* 0x0043e20000000400 */
        /* <DEDUP_REMOVED lines=139> */
[----:B------:R-:W4:Y:S01]  /*1ef0*/  @!P0 LDG.E.U16 R83, desc[UR34][R26.64] ;  /* 0x000000221a538981 */ /* 0x000f22000c1e1500 */
[----:B------:R-:W-:-:S13]  /*1f00*/  ISETP.NE.AND P0, PT, R91, RZ, PT ;  /* 0x000000ff5b00720c */ /* 0x000fda0003f05270 */
[----:B------:R-:W5:Y:S01]  /*1f10*/  @!P0 LDG.E.U16 R76, desc[UR34][R26.64+0x40] ;  /* 0x000040221a4c8981 */ /* 0x000f62000c1e1500 */
[----:B------:R-:W-:-:S13]  /*1f20*/  ISETP.NE.AND P0, PT, R92, RZ, PT ;  /* 0x000000ff5c00720c */ /* 0x000fda0003f05270 */
        /* <DEDUP_REMOVED lines=17> */
[----:B------:R-:W-:Y:S02]  /*2040*/  PRMT R84, RZ, 0x7610, R84 ;  /* 0x00007610ff547816 */ /* 0x000fe40000000054 */
[----:B---3--:R-:W-:Y:S02]  /*2050*/  PRMT R81, RZ, 0x7610, R81 ;  /* 0x00007610ff517816 */ /* 0x008fe40000000051 */
        /* <DEDUP_REMOVED lines=34> */
[----:B----4-:R0:W-:Y:S04]  /*2280*/  STS.U16 [R4], R83 ;  /* 0x0000005304007388 */ /* 0x0101e80000000400 */
[----:B-----5:R-:W-:Y:S04]  /*2290*/  STS.U16 [R5+0x40], R76 ;  /* 0x0000404c05007388 */ /* 0x020fe80000000400 */
[----:B------:R-:W-:Y:S04]  /*22a0*/  STS.U16 [R6+0x80], R85 ;  /* 0x0000805506007388 */ /* 0x000fe80000000400 */
[----:B------:R-:W-:Y:S04]  /*22b0*/  STS.U16 [R7+0xc0], R78 ;  /* 0x0000c04e07007388 */ /* 0x000fe80000000400 */
[----:B------:R-:W-:Y:S04]  /*22c0*/  STS.U16 [R8+0x100], R75 ;  /* 0x0001004b08007388 */ /* 0x000fe80000000400 */
[----:B------:R1:W-:Y:S04]  /*22d0*/  STS.U16 [R9+0x140], R80 ;  /* 0x0001405009007388 */ /* 0x0003e80000000400 */
[----:B------:R-:W-:Y:S04]  /*22e0*/  STS.U16 [R10+0x180], R77 ;  /* 0x0001804d0a007388 */ /* 0x000fe80000000400 */
[----:B--2---:R-:W-:Y:S04]  /*22f0*/  STS.U16 [R11+0x1c0], R82 ;  /* 0x0001c0520b007388 */ /* 0x004fe80000000400 */
[----:B---3--:R-:W-:Y:S04]  /*2300*/  STS.U16 [R12+0x200], R79 ;  /* 0x0002004f0c007388 */ /* 0x008fe80000000400 */
        /* <DEDUP_REMOVED lines=29> */
[----:B------:R-:W-:-:S11]  /*24e0*/  PRMT R85, RZ, 0x7610, R85 ;  /* 0x00007610ff557816 */ /* 0x000fd60000000055 */
[----:B------:R-:W5:Y:S01]  /*24f0*/  @!P0 LDG.E.U16 R80, desc[UR34][R24.64+0x40] ;  /* 0x0000402218508981 */ /* 0x000f62000c1e1500 */
[----:B------:R-:W-:-:S13]  /*2500*/  ISETP.NE.AND P0, PT, R99, RZ, PT ;  /* 0x000000ff6300720c */ /* 0x000fda0003f05270 */
        /* <DEDUP_REMOVED lines=80> */
[----:B------:R-:W-:Y:S04]  /*2a10*/  LDS.U16 R91, [R20+0x16] ;  /* 0x00001600145b7984 */ /* 0x000fe80000000400 */
[----:B------:R-:W5:Y:S04]  /*2a20*/  LDS.U16 R92, [R20+0x18] ;  /* 0x00001800145c7984 */ /* 0x000f680000000400 */
        /* <DEDUP_REMOVED lines=53> */
[----:B------:R-:W-:Y:S02]  /*2d80*/  ISETP.NE.AND P6, PT, R3, RZ, PT ;  /* 0x000000ff0300720c */ /* 0x000fe40003fc5270 */
[----:B------:R-:W1:Y:S01]  /*2d90*/  MUFU.EX2 R23, R23 ;  /* 0x0000001700177308 */ /* 0x000e620000000800 */
[----:B0-----:R-:W-:Y:S01]  /*2da0*/  FADD.FTZ R101, R101, 1 ;  /* 0x3f80000065657421 */ /* 0x001fe20000010000 */
[----:B------:R-:W-:Y:S01]  /*2db0*/  FMUL.FTZ R119, R80, -1.4426950216293334961 ;  /* 0xbfb8aa3b50777820 */ /* 0x000fe20000410000 */
[----:B------:R-:W-:-:S05]  /*2dc0*/  FMUL.FTZ R96, R25, -1.4426950216293334961 ;  /* 0xbfb8aa3b19607820 */ /* 0x000fca0000410000 */
[----:B------:R-:W-:Y:S01]  /*2dd0*/  MUFU.RCP R101, R101 ;  /* 0x0000006500657308 */ /* 0x000fe20000001000 */
[----:B----4-:R-:W-:Y:S02]  /*2de0*/  SHF.L.U32 R85, R85, 0x10, RZ ;  /* 0x0000001055557819 */ /* 0x010fe400000006ff */
[----:B-----5:R-:W-:-:S05]  /*2df0*/  SHF.L.U32 R86, R86, 0x10, RZ ;  /* 0x0000001056567819 */ /* 0x020fca00000006ff */
[----:B------:R-:W-:Y:S01]  /*2e00*/  MUFU.EX2 R119, R119 ;  /* 0x0000007700777308 */ /* 0x000fe20000000800 */
[----:B------:R-:W-:-:S07]  /*2e10*/  FMUL.FTZ R123, R85, -1.4426950216293334961 ;  /* 0xbfb8aa3b557b7820 */ /* 0x000fce0000410000 */
[----:B------:R-:W0:Y:S01]  /*2e20*/  MUFU.EX2 R96, R96 ;  /* 0x0000006000607308 */ /* 0x000e220000000800 */
[----:B-1----:R-:W-:Y:S01]  /*2e30*/  FADD.FTZ R23, R23, 1 ;  /* 0x3f80000017177421 */ /* 0x002fe20000010000 */
[----:B------:R-:W-:Y:S01]  /*2e40*/  SHF.L.U32 R84, R84, 0x10, RZ ;  /* 0x0000001054547819 */ /* 0x000fe200000006ff */
[----:B------:R-:W-:-:S04]  /*2e50*/  FMUL.FTZ R124, R86, -1.4426950216293334961 ;  /* 0xbfb8aa3b567c7820 */ /* 0x000fc80000410000 */
[----:B------:R-:W-:Y:S01]  /*2e60*/  FMUL.FTZ R121, R84, -1.4426950216293334961 ;  /* 0xbfb8aa3b54797820 */ /* 0x000fe20000410000 */
[----:B------:R-:W1:Y:S01]  /*2e70*/  MUFU.EX2 R123, R123 ;  /* 0x0000007b007b7308 */ /* 0x000e620000000800 */
[----:B------:R-:W-:-:S07]  /*2e80*/  SHF.L.U32 R87, R87, 0x10, RZ ;  /* 0x0000001057577819 */ /* 0x000fce00000006ff */
[----:B------:R-:W2:Y:S01]  /*2e90*/  MUFU.EX2 R124, R124 ;  /* 0x0000007c007c7308 */ /* 0x000ea20000000800 */
[----:B0-----:R-:W-:Y:S01]  /*2ea0*/  FADD.FTZ R96, R96, 1 ;  /* 0x3f80000060607421 */ /* 0x001fe20000010000 */
[----:B------:R-:W-:-:S06]  /*2eb0*/  FMUL.FTZ R125, R87, -1.4426950216293334961 ;  /* 0xbfb8aa3b577d7820 */ /* 0x000fcc0000410000 */
[----:B------:R-:W0:Y:S01]  /*2ec0*/  MUFU.EX2 R121, R121 ;  /* 0x0000007900797308 */ /* 0x000e220000000800 */
[----:B------:R-:W-:-:S07]  /*2ed0*/  SHF.L.U32 R88, R88, 0x10, RZ ;  /* 0x0000001058587819 */ /* 0x000fce00000006ff */
[----:B------:R-:W-:Y:S01]  /*2ee0*/  MUFU.RCP R96, R96 ;  /* 0x0000006000607308 */ /* 0x000fe20000001000 */
[----:B------:R-:W-:Y:S02]  /*2ef0*/  SHF.L.U32 R90, R90, 0x10, RZ ;  /* 0x000000105a5a7819 */ /* 0x000fe400000006ff */
[----:B------:R-:W-:Y:S02]  /*2f00*/  SHF.L.U32 R92, R92, 0x10, RZ ;  /* 0x000000105c5c7819 */ /* 0x000fe400000006ff */
[----:B------:R-:W-:-:S03]  /*2f10*/  SHF.L.U32 R91, R91, 0x10, RZ ;  /* 0x000000105b5b7819 */ /* 0x000fc600000006ff */
[----:B------:R-:W-:Y:S01]  /*2f20*/  MUFU.EX2 R125, R125 ;  /* 0x0000007d007d7308 */ /* 0x000fe20000000800 */
[----:B------:R-:W-:Y:S01]  /*2f30*/  SHF.L.U32 R104, R104, 0x10, RZ ;  /* 0x0000001068687819 */ /* 0x000fe200000006ff */
[----:B------:R-:W-:Y:S01]  /*2f40*/  FMUL.FTZ R126, R88, -1.4426950216293334961 ;  /* 0xbfb8aa3b587e7820 */ /* 0x000fe20000410000 */
[----:B------:R-:W-:Y:S01]  /*2f50*/  SHF.L.U32 R103, R103, 0x10, RZ ;  /* 0x0000001067677819 */ /* 0x000fe200000006ff */
[----:B------:R-:W-:Y:S01]  /*2f60*/  FMUL.FTZ R127, R90, -1.4426950216293334961 ;  /* 0xbfb8aa3b5a7f7820 */ /* 0x000fe20000410000 */
[----:B------:R-:W-:Y:S01]  /*2f70*/  FMUL.FTZ R130, R92, -1.4426950216293334961 ;  /* 0xbfb8aa3b5c827820 */ /* 0x000fe20000410000 */
[----:B------:R-:W-:Y:S01]  /*2f80*/  FMUL.FTZ R128, R91, -1.4426950216293334961 ;  /* 0xbfb8aa3b5b807820 */ /* 0x000fe20000410000 */
        /* <DEDUP_REMOVED lines=8> */
[----:B---3--:R-:W-:-:S03]  /*3010*/  FADD.FTZ R106, R22, 1 ;  /* 0x3f800000166a7421 */ /* 0x008fc60000010000 */
[----:B------:R-:W-:Y:S01]  /*3020*/  STS.U16 [R11+0x1c0], R110 ;  /* 0x0001c06e0b007388 */ /* 0x000fe20000000400 */
[----:B------:R-:W-:-:S03]  /*3030*/  MOV R22, UR24 ;  /* 0x0000001800167c02 */ /* 0x000fc60008000f00 */
        /* <DEDUP_REMOVED lines=9> */
[----:B------:R-:W4:Y:S01]  /*30d0*/  LDS.U16 R99, [R20+0x4] ;  /* 0x0000040014637984 */ /* 0x000f220000000400 */
[----:B---3--:R-:W-:-:S03]  /*30e0*/  MOV R109, 0xfffffe00 ;  /* 0xfffffe00006d7802 */ /* 0x008fc60000000f00 */
[----:B------:R-:W3:Y:S04]  /*30f0*/  LDS.U16 R98, [R20+0x2] ;  /* 0x0000020014627984 */ /* 0x000ee80000000400 */
[----:B------:R-:W5:Y:S01]  /*3100*/  LDS.U16 R97, [R20] ;  /* 0x0000000014617984 */ /* 0x000f620000000400 */
[----:B------:R-:W-:-:S03]  /*3110*/  @!P6 IMAD R22, R22, R109, UR10 ;  /* 0x0000000a1616ee24 */ /* 0x000fc6000f8e026d */
[----:B------:R-:W5:Y:S04]  /*3120*/  LDS.U16 R109, [R20+0x6] ;  /* 0x00000600146d7984 */ /* 0x000f680000000400 */
[----:B------:R-:W5:Y:S01]  /*3130*/  LDS.U16 R112, [R20+0x8] ;  /* 0x0000080014707984 */ /* 0x000f620000000400 */
[----:B------:R1:W-:Y:S01]  /*3140*/  MUFU.RCP R108, R23 ;  /* 0x00000017006c7308 */ /* 0x0003e20000001000 */
[----:B------:R-:W-:Y:S02]  /*3150*/  FADD.FTZ R105, R119, 1 ;  /* 0x3f80000077697421 */ /* 0x000fe40000010000 */
[----:B------:R-:W5:Y:S01]  /*3160*/  LDS.U16 R113, [R20+0xa] ;  /* 0x00000a0014717984 */ /* 0x000f620000000400 */
[----:B-1----:R-:W-:-:S04]  /*3170*/  FADD.FTZ R23, -R101, 1 ;  /* 0x3f80000065177421 */ /* 0x002fc80000010100 */
[----:B------:R-:W-:Y:S02]  /*3180*/  FFMA.FTZ R119, R24, R23, 1 ;  /* 0x3f80000018777423 */ /* 0x000fe40000010017 */
[----:B------:R-:W1:Y:S01]  /*3190*/  LDS.U16 R23, [R20+0xc] ;  /* 0x00000c0014177984 */ /* 0x000e620000000400 */
[----:B------:R-:W5:Y:S01]  /*31a0*/  MUFU.RCP R105, R105 ;  /* 0x0000006900697308 */ /* 0x000f620000001000 */
[----:B------:R-:W-:Y:S01]  /*31b0*/  FADD.FTZ R110, R123, 1 ;  /* 0x3f8000007b6e7421 */ /* 0x000fe20000010000 */
[----:B--2---:R-:W-:Y:S01]  /*31c0*/  FADD.FTZ R111, R124, 1 ;  /* 0x3f8000007c6f7421 */ /* 0x004fe20000010000 */
[----:B------:R-:W2:Y:S04]  /*31d0*/  LDS.U16 R123, [R20+0xe] ;  /* 0x00000e00147b7984 */ /* 0x000ea80000000400 */
[----:B------:R-:W2:Y:S01]  /*31e0*/  LDS.U16 R124, [R20+0x10] ;  /* 0x00001000147c7984 */ /* 0x000ea20000000400 */
[----:B------:R-:W1:Y:S01]  /*31f0*/  MUFU.RCP R106, R106 ;  /* 0x0000006a006a7308 */ /* 0x000e620000001000 */
[----:B----4-:R-:W-:-:S02]  /*3200*/  SHF.L.U32 R99, R99, 0x10, RZ ;  /* 0x0000001063637819 */ /* 0x010fc400000006ff */
[----:B---3--:R-:W-:Y:S01]  /*3210*/  SHF.L.U32 R98, R98, 0x10, RZ ;  /* 0x0000001062627819 */ /* 0x008fe200000006ff */
[----:B0-----:R-:W-:Y:S01]  /*3220*/  FADD.FTZ R107, R121, 1 ;  /* 0x3f800000796b7421 */ /* 0x001fe20000010000 */
[----:B-----5:R-:W-:Y:S01]  /*3230*/  SHF.L.U32 R97, R97, 0x10, RZ ;  /* 0x0000001061617819 */ /* 0x020fe200000006ff */
[----:B------:R-:W-:Y:S01]  /*3240*/  FMUL.FTZ R122, R104, R99 ;  /* 0x00000063687a7220 */ /* 0x000fe20000410000 */
[----:B------:R-:W-:Y:S01]  /*3250*/  FADD.FTZ R121, -R105, 1 ;  /* 0x3f80000069797421 */ /* 0x000fe20000010100 */
[----:B------:R-:W-:Y:S01]  /*3260*/  FMUL.FTZ R120, R103, R98 ;  /* 0x0000006267787220 */ /* 0x000fe20000410000 */
[----:B------:R-:W-:Y:S01]  /*3270*/  MUFU.EX2 R129, R128 ;  /* 0x0000008000817308 */ /* 0x000fe20000000800 */
[----:B------:R-:W-:Y:S01]  /*3280*/  FADD.FTZ R118, -R96, 1 ;  /* 0x3f80000060767421 */ /* 0x000fe20000010100 */
[----:B------:R-:W-:Y:S01]  /*3290*/  FMUL.FTZ R117, R102, R97 ;  /* 0x0000006166757220 */ /* 0x000fe20000410000 */
[----:B------:R-:W-:Y:S01]  /*32a0*/  SHF.L.U32 R93, R93, 0x10, RZ ;  /* 0x000000105d5d7819 */ /* 0x000fe200000006ff */
[----:B------:R-:W-:Y:S01]  /*32b0*/  FFMA.FTZ R121, R80, R121, 1 ;  /* 0x3f80000050797423 */ /* 0x000fe20000010079 */
[----:B------:R-:W-:Y:S01]  /*32c0*/  FMUL.FTZ R122, R105, R122 ;  /* 0x0000007a697a7220 */ /* 0x000fe20000410000 */
[----:B------:R-:W-:-:S02]  /*32d0*/  FMUL.FTZ R120, R101, R120 ;  /* 0x0000007865787220 */ /* 0x000fc40000410000 */
[----:B------:R-:W0:Y:S01]  /*32e0*/  MUFU.EX2 R126, R126 ;  /* 0x0000007e007e7308 */ /* 0x000e220000000800 */
[----:B------:R-:W-:Y:S01]  /*32f0*/  SHF.L.U32 R114, R114, 0x10, RZ ;  /* 0x0000001072727819 */ /* 0x000fe200000006ff */
[----:B------:R-:W-:Y:S01]  /*3300*/  FFMA.FTZ R118, R25, R118, 1 ;  /* 0x3f80000019767423 */ /* 0x000fe20000010076 */
[----:B------:R-:W-:Y:S02]  /*3310*/  SHF.L.U32 R115, R115, 0x10, RZ ;  /* 0x0000001073737819 */ /* 0x000fe400000006ff */
[----:B------:R-:W-:-:S03]  /*3320*/  SHF.L.U32 R109, R109, 0x10, RZ ;  /* 0x000000106d6d7819 */ /* 0x000fc600000006ff */
[----:B------:R-:W3:Y:S01]  /*3330*/  MUFU.EX2 R127, R127 ;  /* 0x0000007f007f7308 */ /* 0x000ee20000000800 */
[----:B------:R-:W-:Y:S01]  /*3340*/  SHF.L.U32 R112, R112, 0x10, RZ ;  /* 0x0000001070707819 */ /* 0x000fe200000006ff */
[----:B------:R-:W-:Y:S01]  /*3350*/  FMUL.FTZ R117, R96, R117 ;  /* 0x0000007560757220 */ /* 0x000fe20000410000 */
[----:B------:R-:W-:-:S05]  /*3360*/  FADD.FTZ R125, R125, 1 ;  /* 0x3f8000007d7d7421 */ /* 0x000fca0000010000 */
[----:B------:R-:W4:Y:S01]  /*3370*/  MUFU.EX2 R130, R130 ;  /* 0x0000008200827308 */ /* 0x000f220000000800 */
[----:B------:R-:W-:Y:S01]  /*3380*/  FMUL.FTZ R138, R122, R121 ;  /* 0x000000797a8a7220 */ /* 0x000fe20000410000 */
[----:B------:R-:W-:Y:S01]  /*3390*/  FMUL.FTZ R131, R93, -1.4426950216293334961 ;  /* 0xbfb8aa3b5d837820 */ /* 0x000fe20000410000 */
[----:B------:R-:W-:-:S05]  /*33a0*/  SHF.L.U32 R94, R94, 0x10, RZ ;  /* 0x000000105e5e7819 */ /* 0x000fca00000006ff */
[----:B------:R-:W5:Y:S01]  /*33b0*/  MUFU.RCP R107, R107 ;  /* 0x0000006b006b7308 */ /* 0x000f620000001000 */
[----:B------:R-:W-:Y:S01]  /*33c0*/  FMUL.FTZ R137, R120, R119 ;  /* 0x0000007778897220 */ /* 0x000fe20000410000 */
[----:B------:R-:W-:Y:S01]  /*33d0*/  FADD.FTZ R122, -R108, 1 ;  /* 0x3f8000006c7a7421 */ /* 0x000fe20000010100 */
[----:B-1----:R-:W-:Y:S01]  /*33e0*/  FADD.FTZ R120, -R106, 1 ;  /* 0x3f8000006a787421 */ /* 0x002fe20000010100 */
[----:B------:R-:W-:Y:S01]  /*33f0*/  FMUL.FTZ R119, R114, R109 ;  /* 0x0000006d72777220 */ /* 0x000fe20000410000 */
[----:B------:R-:W-:Y:S01]  /*3400*/  FMUL.FTZ R121, R115, R112 ;  /* 0x0000007073797220 */ /* 0x000fe20000410000 */
[----:B------:R-:W-:Y:S02]  /*3410*/  FMUL.FTZ R136, R117, R118 ;  /* 0x0000007675887220 */ /* 0x000fe40000410000 */
[----:B------:R-:W1:Y:S01]  /*3420*/  MUFU.RCP R110, R110 ;  /* 0x0000006e006e7308 */ /* 0x000e620000001000 */
[----:B------:R-:W-:Y:S01]  /*3430*/  FMUL.FTZ R132, R94, -1.4426950216293334961 ;  /* 0xbfb8aa3b5e847820 */ /* 0x000fe20000410000 */
[----:B------:R-:W-:Y:S01]  /*3440*/  FFMA.FTZ R120, R81, R120, 1 ;  /* 0x3f80000051787423 */ /* 0x000fe20000010078 */
[----:B------:R-:W-:Y:S01]  /*3450*/  FMUL.FTZ R119, R106, R119 ;  /* 0x000000776a777220 */ /* 0x000fe20000410000 */
[----:B------:R-:W-:-:S04]  /*3460*/  SHF.L.U32 R116, R116, 0x10, RZ ;  /* 0x0000001074747819 */ /* 0x000fc800000006ff */
[----:B------:R0:W-:Y:S01]  /*3470*/  MUFU.RCP R118, R125 ;  /* 0x0000007d00767308 */ /* 0x0001e20000001000 */
[----:B------:R-:W-:Y:S01]  /*3480*/  SHF.L.U32 R113, R113, 0x10, RZ ;  /* 0x0000001071717819 */ /* 0x000fe200000006ff */
[----:B------:R-:W-:-:S06]  /*3490*/  FMUL.FTZ R139, R119, R120 ;  /* 0x00000078778b7220 */ /* 0x000fcc0000410000 */
[----:B------:R-:W2:Y:S01]  /*34a0*/  MUFU.EX2 R133, R131 ;  /* 0x0000008300857308 */ /* 0x000ea20000000800 */
[----:B0-----:R-:W-:Y:S01]  /*34b0*/  FFMA.FTZ R125, R83, R122, 1 ;  /* 0x3f800000537d7423 */ /* 0x001fe2000001007a */
[----:B------:R-:W-:Y:S01]  /*34c0*/  FMUL.FTZ R122, R108, R121 ;  /* 0x000000796c7a7220 */ /* 0x000fe20000410000 */
[----:B------:R-:W-:Y:S01]  /*34d0*/  SHF.L.U32 R119, R100, 0x10, RZ ;  /* 0x0000001064777819 */ /* 0x000fe200000006ff */
[----:B------:R-:W-:Y:S02]  /*34e0*/  FADD.FTZ R117, R126, 1 ;  /* 0x3f8000007e757421 */ /* 0x000fe40000010000 */
[----:B------:R-:W-:Y:S01]  /*34f0*/  FMUL.FTZ R140, R122, R125 ;  /* 0x0000007d7a8c7220 */ /* 0x000fe20000410000 */
[----:B------:R-:W-:Y:S01]  /*3500*/  FADD.FTZ R122, R129, 1 ;  /* 0x3f800000817a7421 */ /* 0x000fe20000010000 */
[----:B------:R0:W2:Y:S01]  /*3510*/  MUFU.EX2 R135, R132 ;  /* 0x0000008400877308 */ /* 0x0000a20000000800 */
[----:B------:R-:W-:Y:S01]  /*3520*/  SHF.L.U32 R95, R95, 0x10, RZ ;  /* 0x000000105f5f7819 */ /* 0x000fe200000006ff */
[----:B---3--:R-:W-:Y:S01]  /*3530*/  FADD.FTZ R128, R127, 1 ;  /* 0x3f8000007f807421 */ /* 0x008fe20000010000 */
[----:B------:R-:W-:Y:S01]  /*3540*/  SHF.L.U32 R100, R23, 0x10, RZ ;  /* 0x0000001017647819 */ /* 0x000fe200000006ff */
[----:B----4-:R-:W-:Y:S01]  /*3550*/  FADD.FTZ R129, R130, 1 ;  /* 0x3f80000082817421 */ /* 0x010fe20000010000 */
[----:B-----5:R-:W-:Y:S01]  /*3560*/  FADD.FTZ R127, -R107, 1 ;  /* 0x3f8000006b7f7421 */ /* 0x020fe20000010100 */
[----:B------:R-:W-:Y:S01]  /*3570*/  FMUL.FTZ R126, R116, R113 ;  /* 0x00000071747e7220 */ /* 0x000fe20000410000 */
[----:B------:R-:W3:Y:S01]  /*3580*/  LDS.U16 R23, [R20+0x12] ;  /* 0x0000120014177984 */ /* 0x000ee20000000400 */
[----:B------:R-:W4:Y:S03]  /*3590*/  MUFU.RCP R111, R111 ;  /* 0x0000006f006f7308 */ /* 0x000f260000001000 */
[----:B------:R-:W5:Y:S01]  /*35a0*/  LDS.U16 R130, [R20+0x14] ;  /* 0x0000140014827984 */ /* 0x000f620000000400 */
[----:B------:R-:W-:Y:S01]  /*35b0*/  FMUL.FTZ R134, R95, -1.4426950216293334961 ;  /* 0xbfb8aa3b5f867820 */ /* 0x000fe20000410000 */
[----:B------:R-:W-:Y:S01]  /*35c0*/  FFMA.FTZ R127, R84, R127, 1 ;  /* 0x3f800000547f7423 */ /* 0x000fe2000001007f */
[----:B------:R-:W-:Y:S01]  /*35d0*/  FMUL.FTZ R126, R107, R126 ;  /* 0x0000007e6b7e7220 */ /* 0x000fe20000410000 */
[----:B0-----:R-:W0:Y:S01]  /*35e0*/  LDS.U16 R132, [R20+0x18] ;  /* 0x0000180014847984 */ /* 0x001e220000000400 */
[----:B-1----:R-:W-:Y:S01]  /*35f0*/  FADD.FTZ R120, -R110, 1 ;  /* 0x3f8000006e787421 */ /* 0x002fe20000010100 */
[----:B------:R1:W-:Y:S02]  /*3600*/  MUFU.EX2 R146, R134 ;  /* 0x0000008600927308 */ /* 0x0003e40000000800 */
[----:B------:R-:W0:Y:S01]  /*3610*/  LDS.U16 R131, [R20+0x16] ;  /* 0x0000160014837984 */ /* 0x000e220000000400 */
[----:B------:R-:W-:Y:S01]  /*3620*/  FMUL.FTZ R141, R126, R127 ;  /* 0x0000007f7e8d7220 */ /* 0x000fe20000410000 */
[----:B------:R-:W-:Y:S01]  /*3630*/  FFMA.FTZ R127, R85, R120, 1 ;  /* 0x3f800000557f7423 */ /* 0x000fe20000010078 */
[----:B------:R-:W-:Y:S01]  /*3640*/  SHF.L.U32 R120, R89, 0x10, RZ ;  /* 0x0000001059787819 */ /* 0x000fe200000006ff */
[----:B------:R-:W-:Y:S01]  /*3650*/  FMUL.FTZ R125, R119, R100 ;  /* 0x00000064777d7220 */ /* 0x000fe20000410000 */
[----:B--2---:R-:W-:Y:S01]  /*3660*/  SHF.L.U32 R89, R123, 0x10, RZ ;  /* 0x000000107b597819 */ /* 0x004fe200000006ff */
[----:B-1----:R-:W-:Y:S01]  /*3670*/  FADD.FTZ R134, R133, 1 ;  /* 0x3f80000085867421 */ /* 0x002fe20000010000 */
[----:B------:R-:W-:Y:S01]  /*3680*/  SHF.L.U32 R123, R82, 0x10, RZ ;  /* 0x00000010527b7819 */ /* 0x000fe200000006ff */
[----:B------:R-:W-:Y:S01]  /*3690*/  FADD.FTZ R145, R135, 1 ;  /* 0x3f80000087917421 */ /* 0x000fe20000010000 */
[----:B------:R-:W-:Y:S01]  /*36a0*/  SHF.L.U32 R82, R124, 0x10, RZ ;  /* 0x000000107c527819 */ /* 0x000fe200000006ff */
[----:B------:R-:W-:Y:S01]  /*36b0*/  FMUL.FTZ R126, R110, R125 ;  /* 0x0000007d6e7e7220 */ /* 0x000fe20000410000 */
[----:B------:R1:W-:Y:S01]  /*36c0*/  MUFU.RCP R124, R134 ;  /* 0x00000086007c7308 */ /* 0x0003e20000001000 */
[----:B------:R-:W2:Y:S04]  /*36d0*/  LDS.U16 R133, [R20+0x1a] ;  /* 0x00001a0014857984 */ /* 0x000ea80000000400 */
[----:B------:R-:W-:Y:S04]  /*36e0*/  LDS.U16 R135, [R20+0x1e] ;  /* 0x00001e0014877984 */ /* 0x000fe80000000400 */
[----:B-1----:R-:W1:Y:S01]  /*36f0*/  LDS.U16 R134, [R20+0x1c] ;  /* 0x00001c0014867984 */ /* 0x002e620000000400 */
[----:B------:R-:W-:Y:S01]  /*3700*/  MUFU.RCP R117, R117 ;  /* 0x0000007500757308 */ /* 0x000fe20000001000 */
[----:B------:R-:W-:Y:S01]  /*3710*/  FMUL.FTZ R142, R126, R127 ;  /* 0x0000007f7e8e7220 */ /* 0x000fe20000410000 */
[----:B----4-:R-:W-:Y:S01]  /*3720*/  FADD.FTZ R127, -R111, 1 ;  /* 0x3f8000006f7f7421 */ /* 0x010fe20000010100 */
[----:B------:R-:W-:-:S05]  /*3730*/  FMUL.FTZ R126, R120, R89 ;  /* 0x00000059787e7220 */ /* 0x000fca0000410000 */
[----:B------:R-:W4:Y:S01]  /*3740*/  MUFU.RCP R122, R122 ;  /* 0x0000007a007a7308 */ /* 0x000f220000001000 */
[----:B------:R-:W-:Y:S01]  /*3750*/  FFMA.FTZ R127, R86, R127, 1 ;  /* 0x3f800000567f7423 */ /* 0x000fe2000001007f */
[----:B------:R-:W-:-:S06]  /*3760*/  FMUL.FTZ R126, R111, R126 ;  /* 0x0000007e6f7e7220 */ /* 0x000fcc0000410000 */
[----:B------:R3:W5:Y:S01]  /*3770*/  MUFU.RCP R121, R128 ;  /* 0x0000008000797308 */ /* 0x0007620000001000 */
[----:B------:R-:W-:-:S07]  /*3780*/  FMUL.FTZ R143, R126, R127 ;  /* 0x0000007f7e8f7220 */ /* 0x000fce0000410000 */
[----:B------:R0:W2:Y:S01]  /*3790*/  MUFU.RCP R125, R129 ;  /* 0x00000081007d7308 */ /* 0x0000a20000001000 */
[----:B---3--:R-:W-:-:S04]  /*37a0*/  FADD.FTZ R128, -R118, 1 ;  /* 0x3f80000076807421 */ /* 0x008fc80000010100 */
[----:B------:R-:W-:Y:S01]  /*37b0*/  FFMA.FTZ R127, R87, R128, 1 ;  /* 0x3f800000577f7423 */ /* 0x000fe20000010080 */
[----:B0-----:R-:W-:-:S04]  /*37c0*/  FMUL.FTZ R129, R123, R82 ;  /* 0x000000527b817220 */ /* 0x001fc80000410000 */
[----:B------:R-:W-:Y:S01]  /*37d0*/  FMUL.FTZ R126, R118, R129 ;  /* 0x00000081767e7220 */ /* 0x000fe20000410000 */
[----:B------:R-:W-:Y:S01]  /*37e0*/  SHF.L.U32 R128, R76, 0x10, RZ ;  /* 0x000000104c807819 */ /* 0x000fe200000006ff */
[----:B----4-:R-:W-:Y:S02]  /*37f0*/  FADD.FTZ R76, -R122, 1 ;  /* 0x3f8000007a4c7421 */ /* 0x010fe40000010100 */
[----:B------:R-:W-:Y:S01]  /*3800*/  FMUL.FTZ R144, R126, R127 ;  /* 0x0000007f7e907220 */ /* 0x000fe20000410000 */
[----:B------:R-:W-:Y:S01]  /*3810*/  SHF.L.U32 R127, R77, 0x10, RZ ;  /* 0x000000104d7f7819 */ /* 0x000fe200000006ff */
[----:B------:R-:W-:Y:S01]  /*3820*/  FADD.FTZ R77, -R117, 1 ;  /* 0x3f800000754d7421 */ /* 0x000fe20000010100 */
[----:B------:R0:W3:Y:S01]  /*3830*/  MUFU.RCP R129, R145 ;  /* 0x0000009100817308 */ /* 0x0000e20000001000 */
[----:B------:R-:W-:Y:S01]  /*3840*/  SHF.L.U32 R173, R79, 0x10, RZ ;  /* 0x000000104fad7819 */ /* 0x000fe200000006ff */
[----:B------:R-:W-:Y:S01]  /*3850*/  FADD.FTZ R148, R146, 1 ;  /* 0x3f80000092947421 */ /* 0x000fe20000010000 */
[----:B-----5:R-:W-:Y:S01]  /*3860*/  FADD.FTZ R79, -R121, 1 ;  /* 0x3f800000794f7421 */ /* 0x020fe20000010100 */
[----:B------:R-:W-:Y:S01]  /*3870*/  FFMA.FTZ R146, R91, R76, 1 ;  /* 0x3f8000005b927423 */ /* 0x000fe2000001004c */
[----:B------:R-:W-:-:S02]  /*3880*/  SHF.L.U32 R126, R78, 0x10, RZ ;  /* 0x000000104e7e7819 */ /* 0x000fc400000006ff */
[----:B------:R-:W-:Y:S01]  /*3890*/  SHF.L.U32 R76, R23, 0x10, RZ ;  /* 0x00000010174c7819 */ /* 0x000fe200000006ff */
[----:B0-----:R-:W-:Y:S01]  /*38a0*/  FFMA.FTZ R145, R88, R77, 1 ;  /* 0x3f80000058917423 */ /* 0x001fe2000001004d */
[----:B------:R-:W-:Y:S01]  /*38b0*/  SHF.L.U32 R77, R130, 0x10, RZ ;  /* 0x00000010824d7819 */ /* 0x000fe200000006ff */
[----:B------:R0:W4:Y:S01]  /*38c0*/  MUFU.RCP R150, R148 ;  /* 0x0000009400967308 */ /* 0x0001220000001000 */
[----:B------:R-:W-:Y:S01]  /*38d0*/  FFMA.FTZ R147, R90, R79, 1 ;  /* 0x3f8000005a937423 */ /* 0x000fe2000001004f */
[----:B------:R-:W-:Y:S01]  /*38e0*/  SHF.L.U32 R79, R132, 0x10, RZ ;  /* 0x00000010844f7819 */ /* 0x000fe200000006ff */
[----:B------:R-:W-:Y:S01]  /*38f0*/  FMUL.FTZ R130, R173, R76 ;  /* 0x0000004cad827220 */ /* 0x000fe20000410000 */
[----:B------:R-:W-:Y:S01]  /*3900*/  FMUL.FTZ R132, R126, R77 ;  /* 0x0000004d7e847220 */ /* 0x000fe20000410000 */
[----:B------:R-:W-:Y:S01]  /*3910*/  SHF.L.U32 R78, R131, 0x10, RZ ;  /* 0x00000010834e7819 */ /* 0x000fe200000006ff */
[----:B--2---:R-:W-:Y:S01]  /*3920*/  FADD.FTZ R149, -R125, 1 ;  /* 0x3f8000007d957421 */ /* 0x004fe20000010100 */
[----:B------:R-:W-:Y:S01]  /*3930*/  FMUL.FTZ R130, R117, R130 ;  /* 0x0000008275827220 */ /* 0x000fe20000410000 */
[----:B------:R-:W-:Y:S01]  /*3940*/  FMUL.FTZ R132, R121, R132 ;  /* 0x0000008479847220 */ /* 0x000fe20000410000 */
[----:B0-----:R-:W-:Y:S01]  /*3950*/  FMUL.FTZ R148, R128, R79 ;  /* 0x0000004f80947220 */ /* 0x001fe20000410000 */
[----:B------:R-:W-:Y:S01]  /*3960*/  FMUL.FTZ R23, R127, R78 ;  /* 0x0000004e7f177220 */ /* 0x000fe20000410000 */
[----:B------:R-:W-:Y:S01]  /*3970*/  FMUL.FTZ R145, R130, R145 ;  /* 0x0000009182917220 */ /* 0x000fe20000410000 */
[----:B------:R-:W-:Y:S01]  /*3980*/  FMUL.FTZ R147, R132, R147 ;  /* 0x0000009384937220 */ /* 0x000fe20000410000 */
[----:B------:R-:W-:Y:S01]  /*3990*/  FFMA.FTZ R149, R92, R149, 1 ;  /* 0x3f8000005c957423 */ /* 0x000fe20000010095 */
[----:B------:R-:W-:Y:S01]  /*39a0*/  FMUL.FTZ R148, R125, R148 ;  /* 0x000000947d947220 */ /* 0x000fe20000410000 */
[----:B------:R-:W-:Y:S01]  /*39b0*/  SHF.L.U32 R131, R75, 0x10, RZ ;  /* 0x000000104b837819 */ /* 0x000fe200000006ff */
[----:B------:R-:W-:Y:S01]  /*39c0*/  FMUL.FTZ R23, R122, R23 ;  /* 0x000000177a177220 */ /* 0x000fe20000410000 */
[----:B------:R-:W-:-:S02]  /*39d0*/  SHF.L.U32 R130, R27, 0x10, RZ ;  /* 0x000000101b827819 */ /* 0x000fc400000006ff */
[----:B------:R-:W-:Y:S02]  /*39e0*/  SHF.L.U32 R132, R26, 0x10, RZ ;  /* 0x000000101a847819 */ /* 0x000fe400000006ff */
[----:B------:R-:W-:Y:S02]  /*39f0*/  SHF.L.U32 R26, R133, 0x10, RZ ;  /* 0x00000010851a7819 */ /* 0x000fe400000006ff */
[----:B-1----:R-:W-:Y:S02]  /*3a00*/  SHF.L.U32 R27, R134, 0x10, RZ ;  /* 0x00000010861b7819 */ /* 0x002fe400000006ff */
[----:B------:R-:W-:Y:S01]  /*3a10*/  SHF.L.U32 R75, R135, 0x10, RZ ;  /* 0x00000010874b7819 */ /* 0x000fe200000006ff */
[----:B------:R-:W-:Y:S01]  /*3a20*/  FMUL.FTZ R148, R148, R149 ;  /* 0x0000009594947220 */ /* 0x000fe20000410000 */
[----:B------:R-:W-:Y:S01]  /*3a30*/  FMUL.FTZ R146, R23, R146 ;  /* 0x0000009217927220 */ /* 0x000fe20000410000 */
[----:B------:R-:W-:Y:S01]  /*3a40*/  F2FP.BF16.F32.PACK_AB R149, R137, R136 ;  /* 0x000000888995723e */ /* 0x000fe200000010ff */
[----:B------:R-:W-:Y:S01]  /*3a50*/  BAR.SYNC.DEFER_BLOCKING 0x0 ;  /* 0x0000000000007b1d */ /* 0x000fe20000010000 */
[----:B------:R-:W-:Y:S01]  /*3a60*/  FADD.FTZ R136, -R124, 1 ;  /* 0x3f8000007c887421 */ /* 0x000fe20000010100 */
[----:B---3--:R-:W-:Y:S01]  /*3a70*/  FADD.FTZ R137, -R129, 1 ;  /* 0x3f80000081897421 */ /* 0x008fe20000010100 */
        /* <DEDUP_REMOVED lines=25> */
[----:B------:R1:W-:Y:S01]  /*3c10*/  STS.U16 [R20+0x4], R138 ;  /* 0x0000048a14007388 */ /* 0x0003e20000000400 */
[----:B------:R-:W-:-:S03]  /*3c20*/  PRMT R134, R146, 0x7632, R134 ;  /* 0x0000763292867816 */ /* 0x000fc60000000086 */
        /* <DEDUP_REMOVED lines=124> */
[----:B------:R-:W-:Y:S01]  /*43f0*/  F2FP.BF16.F32.PACK_AB R24, R24, R25 ;  /* 0x000000191818723e */ /* 0x000fe200000010ff */
        /* <DEDUP_REMOVED lines=34> */
[----:B---3--:R-:W-:Y:S01]  /*4620*/  PRMT R80, R27, 0x7610, R80 ;  /* 0x000076101b507816 */ /* 0x008fe20000000050 */
[----:B------:R-:W-:Y:S01]  /*4630*/  UIMAD UR7, UR37, UR13, UR7 ;  /* 0x0000000d250772a4 */ /* 0x000fe2000f8e0207 */
[----:B----4-:R-:W-:Y:S01]  /*4640*/  PRMT R76, R77, 0x7632, R76 ;  /* 0x000076324d4c7816 */ /* 0x010fe2000000004c */
[----:B------:R-:W-:Y:S01]  /*4650*/  STS.U16 [R20+0xc], R85 ;  /* 0x00000c5514007388 */ /* 0x000fe20000000400 */
[----:B------:R-:W-:Y:S01]  /*4660*/  PRMT R82, R27, 0x7632, R82 ;  /* 0x000076321b527816 */ /* 0x000fe20000000052 */
        /* <DEDUP_REMOVED lines=9> */
[----:B------:R0:W-:Y:S04]  /*4700*/  STS.U16 [R20+0x18], R26 ;  /* 0x0000181a14007388 */ /* 0x0001e80000000400 */
[----:B------:R-:W-:Y:S04]  /*4710*/  STS.U16 [R20+0x1a], R78 ;  /* 0x00001a4e14007388 */ /* 0x000fe80000000400 */
[----:B------:R-:W-:Y:S01]  /*4720*/  STS.U16 [R20+0x1c], R80 ;  /* 0x00001c5014007388 */ /* 0x000fe20000000400 */
[----:B0-----:R-:W-:-:S03]  /*4730*/  IADD3.X R26, PT, PT, RZ, UR15, RZ, P0, !PT ;  /* 0x0000000fff1a7c10 */ /* 0x001fc600087fe4ff */
        /* <DEDUP_REMOVED lines=55> */
.L_x_13552:
        /* <DEDUP_REMOVED lines=10> */
[----:B------:R-:W-:-:S02]  /*4b50*/  SHF.L.U32 R0, R60, 0x10, RZ ;  /* 0x000000103c007819 */ /* 0x000fc400000006ff */
[----:B0-----:R-:W-:Y:S02]  /*4b60*/  CS2R R22, SRZ ;  /* 0x0000000000167805 */ /* 0x001fe4000001ff00 */
        /* <DEDUP_REMOVED lines=18> */
[----:B------:R-:W-:Y:S01]  /*4c90*/  SHF.L.U32 R72, R72, 0x10, RZ ;  /* 0x0000001048487819 */ /* 0x000fe200000006ff */
[----:B------:R-:W-:Y:S01]  /*4ca0*/  FADD.FTZ R59, R62, UR9 ;  /* 0x000000093e3b7e21 */ /* 0x000fe20008010000 */
[----:B------:R-:W-:Y:S01]  /*4cb0*/  SHF.L.U32 R46, R46, 0x10, RZ ;  /* 0x000000102e2e7819 */ /* 0x000fe200000006ff */
[----:B------:R-:W-:Y:S01]  /*4cc0*/  FFMA.FTZ R71, R115, R44, R66 ;  /* 0x0000002c73477223 */ /* 0x000fe20000010042 */
[----:B------:R-:W-:Y:S01]  /*4cd0*/  FADD.FTZ R62, R0, UR9 ;  /* 0x00000009003e7e21 */ /* 0x000fe20008010000 */
[----:B------:R-:W-:Y:S01]  /*4ce0*/  SHF.L.U32 R67, R56, 0x10, RZ ;  /* 0x0000001038437819 */ /* 0x000fe200000006ff */
[----:B------:R-:W-:Y:S01]  /*4cf0*/  FADD.FTZ R56, R72, UR9 ;  /* 0x0000000948387e21 */ /* 0x000fe20008010000 */
        /* <DEDUP_REMOVED lines=82> */
[----:B------:R-:W-:Y:S01]  /*5220*/  UIMAD UR17, UR36, UR17, UR13 ;  /* 0x00000011241172a4 */ /* 0x000fe2000f8e020d */
[----:B------:R-:W-:Y:S01]  /*5230*/  LOP3.LUT R125, R3, 0x1f, RZ, 0xc0, !PT ;  /* 0x0000001f037d7812 */ /* 0x000fe200078ec0ff */
[----:B------:R-:W0:Y:S01]  /*5240*/  LDCU UR45, c[0x0][0x394] ;  /* 0x00007280ff2d77ac */ /* 0x000e220008000800 */
[----:B------:R-:W-:Y:S01]  /*5250*/  ISETP.GE.AND P0, PT, R174, UR6, PT ;  /* 0x00000006ae007c0c */ /* 0x000fe2000bf06270 */
[----:B------:R-:W1:Y:S01]  /*5260*/  LDCU UR46, c[0x0][0x38c] ;  /* 0x00007180ff2e77ac */ /* 0x000e620008000800 */
[----:B------:R-:W2:Y:S01]  /*5270*/  LDCU UR43, c[0x0][0x388] ;  /* 0x00007100ff2b77ac */ /* 0x000ea20008000800 */
[----:B------:R-:W3:Y:S01]  /*5280*/  LDCU.64 UR18, c[0x0][0x3a8] ;  /* 0x00007500ff1277ac */ /* 0x000ee20008000a00 */
[----:B------:R-:W4:Y:S01]  /*5290*/  LDCU.64 UR36, c[0x0][0x440] ;  /* 0x00008800ff2477ac */ /* 0x000f220008000a00 */
[----:B------:R-:W0:Y:S01]  /*52a0*/  LDCU.64 UR38, c[0x0][0x4d0] ;  /* 0x00009a00ff2677ac */ /* 0x000e220008000a00 */
[----:B------:R-:W0:Y:S01]  /*52b0*/  LDCU.64 UR40, c[0x0][0x4f0] ;  /* 0x00009e00ff2877ac */ /* 0x000e220008000a00 */
[----:B------:R-:W-:-:S06]  /*52c0*/  UMOV UR6, URZ ;  /* 0x000000ff00067c82 */ /* 0x000fcc0008000000 */
.L_x_13633:
[----:B------:R-:W-:Y:S01]  /*52d0*/  LOP3.LUT R124, R125, 0x7c00, R172, 0xf8, !PT ;  /* 0x00007c007d7c7812 */ /* 0x000fe200078ef8ac */
[----:B------:R-:W-:Y:S01]  /*52e0*/  UIADD3 UR7, UPT, UPT, UR42, 0x400, URZ ;  /* 0x000004002a077890 */ /* 0x000fe2000fffe0ff */
[----:B------:R-:W5:Y:S01]  /*52f0*/  @!P0 LDC.64 R66, c[0x0][0x3c0] ;  /* 0x0000f000ff428b82 */ /* 0x000f620000000a00 */
        /* <DEDUP_REMOVED lines=10> */
[----:B------:R-:W1:Y:S01]  /*53a0*/  @!P2 LDC.64 R68, c[0x0][0x3c0] ;  /* 0x0000f000ff44ab82 */ /* 0x000e620000000a00 */
[----:B------:R-:W-:-:S02]  /*53b0*/  @!P2 MOV R147, RZ ;  /* 0x000000ff0093a202 */ /* 0x000fc40000000f00 */
[----:B------:R-:W-:Y:S01]  /*53c0*/  @!P3 MOV R113, RZ ;  /* 0x000000ff0071b202 */ /* 0x000fe20000000f00 */
[----:B-----5:R-:W-:Y:S01]  /*53d0*/  @!P0 IMAD.WIDE.U32 R64, R66, UR6, R64 ;  /* 0x0000000642408c25 */ /* 0x020fe2000f8e0040 */
[----:B------:R-:W-:-:S03]  /*53e0*/  LOP3.LUT R106, R124, 0xa0, RZ, 0xfc, !PT ;  /* 0x000000a07c6a7812 */ /* 0x000fc600078efcff */
[----:B------:R-:W5:Y:S01]  /*53f0*/  @!P3 LDC.64 R70, c[0x0][0x3c0] ;  /* 0x0000f000ff46bb82 */ /* 0x000f620000000a00 */
[----:B------:R-:W-:Y:S01]  /*5400*/  @!P0 IMAD R65, R67, UR6, R65 ;  /* 0x0000000643418c24 */ /* 0x000fe2000f8e0241 */
        /* <DEDUP_REMOVED lines=8> */
[----:B------:R-:W-:Y:S01]  /*5490*/  @!P2 LEA.HI.X R65, R66, UR30, R65, 0x1, P6 ;  /* 0x0000001e4241ac11 */ /* 0x000fe2000b0f0c41 */
[----:B-----5:R-:W-:-:S04]  /*54a0*/  @!P3 IMAD.WIDE.U32 R66, R70, UR6, R112 ;  /* 0x000000064642bc25 */ /* 0x020fc8000f8e0070 */
[----:B------:R5:W4:Y:S01]  /*54b0*/  @!P2 LDG.E.U16 R186, desc[UR34][R64.64] ;  /* 0x0000002240baa981 */ /* 0x000b22000c1e1500 */
[----:B------:R-:W-:Y:S01]  /*54c0*/  ISETP.GE.AND P2, PT, R106, UR7, PT ;  /* 0x000000076a007c0c */ /* 0x000fe2000bf46270 */
[----:B------:R-:W-:Y:S01]  /*54d0*/  @!P3 IMAD R67, R71, UR6, R67 ;  /* 0x000000064743bc24 */ /* 0x000fe2000f8e0243 */
[C---:B------:R-:W-:Y:S02]  /*54e0*/  @!P3 LEA R70, P6, R66.reuse, UR33, 0x1 ;  /* 0x000000214246bc11 */ /* 0x040fe4000f8c08ff */
[----:B------:R-:W-:Y:S02]  /*54f0*/  @!P4 MOV R111, RZ ;  /* 0x000000ff006fc202 */ /* 0x000fe40000000f00 */
[----:B------:R-:W-:Y:S02]  /*5500*/  PRMT R113, RZ, 0x7610, R113 ;  /* 0x00007610ff717816 */ /* 0x000fe40000000071 */
[----:B------:R-:W-:Y:S01]  /*5510*/  @!P3 LEA.HI.X R71, R66, UR30, R67, 0x1, P6 ;  /* 0x0000001e4247bc11 */ /* 0x000fe2000b0f0c43 */
[----:B--2---:R-:W-:Y:S01]  /*5520*/  @!P4 IMAD.WIDE.U32 R96, R98, UR6, R110 ;  /* 0x000000066260cc25 */ /* 0x004fe2000f8e006e */
[----:B------:R-:W-:-:S03]  /*5530*/  LOP3.LUT R100, R124, 0xc0, RZ, 0xfc, !PT ;  /* 0x000000c07c647812 */ /* 0x000fc600078efcff */
[----:B------:R2:W4:Y:S01]  /*5540*/  @!P3 LDG.E.U16 R113, desc[UR34][R70.64] ;  /* 0x000000224671b981 */ /* 0x000522000c1e1500 */
[----:B-----5:R-:W-:Y:S01]  /*5550*/  @!P4 IMAD R65, R99, UR6, R97 ;  /* 0x000000066341cc24 */ /* 0x020fe2000f8e0261 */
[----:B------:R-:W5:Y:S01]  /*5560*/  @!P2 LDC.64 R66, c[0x0][0x3c0] ;  /* 0x0000f000ff42ab82 */ /* 0x000f620000000a00 */
[----:B------:R-:W-:Y:S02]  /*5570*/  ISETP.GE.AND P3, PT, R100, UR7, PT ;  /* 0x0000000764007c0c */ /* 0x000fe4000bf66270 */
[C---:B------:R-:W-:Y:S02]  /*5580*/  @!P4 LEA R98, P6, R96.reuse, UR33, 0x1 ;  /* 0x000000216062cc11 */ /* 0x040fe4000f8c08ff */
[----:B------:R-:W-:Y:S02]  /*5590*/  PRMT R188, RZ, 0x7610, R188 ;  /* 0x00007610ffbc7816 */ /* 0x000fe400000000bc */
[----:B------:R-:W-:Y:S02]  /*55a0*/  @!P4 LEA.HI.X R99, R96, UR30, R65, 0x1, P6 ;  /* 0x0000001e6063cc11 */ /* 0x000fe4000b0f0c41 */
[----:B------:R-:W-:-:S02]  /*55b0*/  @!P5 MOV R109, RZ ;  /* 0x000000ff006dd202 */ /* 0x000fc40000000f00 */
[----:B------:R-:W-:Y:S01]  /*55c0*/  LOP3.LUT R104, R124, 0xe0, RZ, 0xfc, !PT ;  /* 0x000000e07c687812 */ /* 0x000fe200078efcff */
[----:B------:R-:W4:Y:S01]  /*55d0*/  @!P4 LDG.E.U16 R188, desc[UR34][R98.64] ;  /* 0x0000002262bcc981 */ /* 0x000f22000c1e1500 */
[----:B-1----:R-:W-:Y:S02]  /*55e0*/  @!P5 IMAD.WIDE.U32 R96, R68, UR6, R108 ;  /* 0x000000064460dc25 */ /* 0x002fe4000f8e006c */
[----:B------:R-:W-:Y:S01]  /*55f0*/  ISETP.GE.AND P4, PT, R104, UR7, PT ;  /* 0x0000000768007c0c */ /* 0x000fe2000bf86270 */
[----:B------:R-:W1:Y:S01]  /*5600*/  @!P3 LDC.64 R64, c[0x0][0x3c0] ;  /* 0x0000f000ff40bb82 */ /* 0x000e620000000a00 */
[----:B------:R-:W-:Y:S01]  /*5610*/  @!P5 IMAD R69, R69, UR6, R97 ;  /* 0x000000064545dc24 */ /* 0x000fe2000f8e0261 */
[----:B------:R-:W-:Y:S02]  /*5620*/  @!P5 LEA R68, P6, R96, UR33, 0x1 ;  /* 0x000000216044dc11 */ /* 0x000fe4000f8c08ff */
[----:B------:R-:W-:Y:S02]  /*5630*/  PRMT R109, RZ, 0x7610, R109 ;  /* 0x00007610ff6d7816 */ /* 0x000fe4000000006d */
[----:B------:R-:W-:-:S02]  /*5640*/  @!P2 MOV R107, RZ ;  /* 0x000000ff006ba202 */ /* 0x000fc40000000f00 */
[----:B------:R-:W-:Y:S02]  /*5650*/  @!P5 LEA.HI.X R69, R96, UR30, R69, 0x1, P6 ;  /* 0x0000001e6045dc11 */ /* 0x000fe4000b0f0c45 */
[----:B--2---:R-:W-:Y:S02]  /*5660*/  LOP3.LUT R70, R124, 0x100, RZ, 0xfc, !PT ;  /* 0x000001007c467812 */ /* 0x004fe400078efcff */
[----:B------:R-:W2:Y:S01]  /*5670*/  @!P4 LDC.64 R96, c[0x0][0x3c0] ;  /* 0x0000f000ff60cb82 */ /* 0x000ea20000000a00 */
[----:B-----5:R-:W-:Y:S01]  /*5680*/  @!P2 IMAD.WIDE.U32 R102, R66, UR6, R106 ;  /* 0x000000064266ac25 */ /* 0x020fe2000f8e006a */
        /* <DEDUP_REMOVED lines=8> */
[----:B-1----:R-:W-:Y:S01]  /*5710*/  @!P3 IMAD.WIDE.U32 R66, R64, UR6, R100 ;  /* 0x000000064042bc25 */ /* 0x002fe2000f8e0064 */
[----:B-----5:R-:W1:Y:S01]  /*5720*/  @!P5 LDC.64 R68, c[0x0][0x3c0] ;  /* 0x0000f000ff44db82 */ /* 0x020e620000000a00 */
[----:B------:R5:W4:Y:S01]  /*5730*/  @!P2 LDG.E.U16 R182, desc[UR34][R114.64] ;  /* 0x0000002272b6a981 */ /* 0x000b22000c1e1500 */
[----:B------:R-:W-:Y:S01]  /*5740*/  ISETP.GE.AND P2, PT, R138, UR7, PT ;  /* 0x000000078a007c0c */ /* 0x000fe2000bf46270 */
[----:B------:R-:W-:Y:S01]  /*5750*/  @!P3 IMAD R65, R65, UR6, R67 ;  /* 0x000000064141bc24 */ /* 0x000fe2000f8e0243 */
[----:B------:R-:W-:-:S02]  /*5760*/  @!P3 LEA R116, P6, R66, UR33, 0x1 ;  /* 0x000000214274bc11 */ /* 0x000fc4000f8c08ff */
[----:B------:R-:W-:Y:S02]  /*5770*/  @!P4 MOV R105, RZ ;  /* 0x000000ff0069c202 */ /* 0x000fe40000000f00 */
[----:B------:R-:W-:Y:S02]  /*5780*/  PRMT R101, RZ, 0x7610, R101 ;  /* 0x00007610ff657816 */ /* 0x000fe40000000065 */
[----:B------:R-:W-:Y:S01]  /*5790*/  @!P3 LEA.HI.X R117, R66, UR30, R65, 0x1, P6 ;  /* 0x0000001e4275bc11 */ /* 0x000fe2000b0f0c41 */
[----:B--2---:R-:W-:Y:S01]  /*57a0*/  @!P4 IMAD.WIDE.U32 R64, R96, UR6, R104 ;  /* 0x000000066040cc25 */ /* 0x004fe2000f8e0068 */
[----:B------:R-:W-:-:S03]  /*57b0*/  LOP3.LUT R98, R124, 0x140, RZ, 0xfc, !PT ;  /* 0x000001407c627812 */ /* 0x000fc600078efcff */
[----:B------:R2:W4:Y:S01]  /*57c0*/  @!P3 LDG.E.U16 R101, desc[UR34][R116.64] ;  /* 0x000000227465b981 */ /* 0x000522000c1e1500 */
[----:B------:R-:W-:Y:S01]  /*57d0*/  @!P4 IMAD R97, R97, UR6, R65 ;  /* 0x000000066161cc24 */ /* 0x000fe2000f8e0241 */
[----:B---3--:R-:W3:Y:S01]  /*57e0*/  @!P2 LDC.64 R66, c[0x0][0x3c0] ;  /* 0x0000f000ff42ab82 */ /* 0x008ee20000000a00 */
[----:B------:R-:W-:Y:S02]  /*57f0*/  ISETP.GE.AND P3, PT, R98, UR7, PT ;  /* 0x0000000762007c0c */ /* 0x000fe4000bf66270 */
[C---:B-----5:R-:W-:Y:S02]  /*5800*/  @!P4 LEA R114, P6, R64.reuse, UR33, 0x1 ;  /* 0x000000214072cc11 */ /* 0x060fe4000f8c08ff */
[----:B------:R-:W-:Y:S02]  /*5810*/  PRMT R184, RZ, 0x7610, R184 ;  /* 0x00007610ffb87816 */ /* 0x000fe400000000b8 */
[----:B------:R-:W-:Y:S02]  /*5820*/  @!P4 LEA.HI.X R115, R64, UR30, R97, 0x1, P6 ;  /* 0x0000001e4073cc11 */ /* 0x000fe4000b0f0c61 */
[----:B------:R-:W-:-:S02]  /*5830*/  @!P5 MOV R71, RZ ;  /* 0x000000ff0047d202 */ /* 0x000fc40000000f00 */
[----:B------:R-:W-:Y:S01]  /*5840*/  LOP3.LUT R96, R124, 0x160, RZ, 0xfc, !PT ;  /* 0x000001607c607812 */ /* 0x000fe200078efcff */
[----:B------:R5:W4:Y:S01]  /*5850*/  @!P4 LDG.E.U16 R184, desc[UR34][R114.64] ;  /* 0x0000002272b8c981 */ /* 0x000b22000c1e1500 */
[----:B-1----:R-:W-:Y:S02]  /*5860*/  @!P5 IMAD.WIDE.U32 R102, R68, UR6, R70 ;  /* 0x000000064466dc25 */ /* 0x002fe4000f8e0046 */
[----:B------:R-:W-:Y:S01]  /*5870*/  ISETP.GE.AND P4, PT, R96, UR7, PT ;  /* 0x0000000760007c0c */ /* 0x000fe2000bf86270 */
[----:B------:R-:W5:Y:S01]  /*5880*/  @!P3 LDC.64 R64, c[0x0][0x3c0] ;  /* 0x0000f000ff40bb82 */ /* 0x000f620000000a00 */
[----:B------:R-:W-:Y:S01]  /*5890*/  @!P5 IMAD R69, R69, UR6, R103 ;  /* 0x000000064545dc24 */ /* 0x000fe2000f8e0267 */
[----:B--2---:R-:W-:Y:S02]  /*58a0*/  @!P5 LEA R116, P6, R102, UR33, 0x1 ;  /* 0x000000216674dc11 */ /* 0x004fe4000f8c08ff */
[----:B------:R-:W-:Y:S02]  /*58b0*/  PRMT R71, RZ, 0x7610, R71 ;  /* 0x00007610ff477816 */ /* 0x000fe40000000047 */
[----:B------:R-:W-:-:S02]  /*58c0*/  @!P2 MOV R139, RZ ;  /* 0x000000ff008ba202 */ /* 0x000fc40000000f00 */
[----:B------:R-:W-:Y:S02]  /*58d0*/  @!P5 LEA.HI.X R117, R102, UR30, R69, 0x1, P6 ;  /* 0x0000001e6675dc11 */ /* 0x000fe4000b0f0c45 */
[----:B------:R-:W-:Y:S02]  /*58e0*/  LOP3.LUT R122, R124, 0x180, RZ, 0xfc, !PT ;  /* 0x000001807c7a7812 */ /* 0x000fe400078efcff */
[----:B------:R-:W1:Y:S01]  /*58f0*/  @!P4 LDC.64 R68, c[0x0][0x3c0] ;  /* 0x0000f000ff44cb82 */ /* 0x000e620000000a00 */
[----:B---3--:R-:W-:Y:S01]  /*5900*/  @!P2 IMAD.WIDE.U32 R102, R66, UR6, R138 ;  /* 0x000000064266ac25 */ /* 0x008fe2000f8e008a */
[----:B------:R2:W3:Y:S01]  /*5910*/  @!P5 LDG.E.U16 R71, desc[UR34][R116.64] ;  /* 0x000000227447d981 */ /* 0x0004e2000c1e1500 */
[----:B------:R-:W-:Y:S02]  /*5920*/  ISETP.GE.AND P5, PT, R122, UR7, PT ;  /* 0x000000077a007c0c */ /* 0x000fe4000bfa6270 */
[----:B------:R-:W-:Y:S01]  /*5930*/  @!P2 IMAD R67, R67, UR6, R103 ;  /* 0x000000064343ac24 */ /* 0x000fe2000f8e0267 */
[----:B------:R-:W-:-:S02]  /*5940*/  @!P2 LEA R118, P6, R102, UR33, 0x1 ;  /* 0x000000216676ac11 */ /* 0x000fc4000f8c08ff */
[----:B------:R-:W-:Y:S02]  /*5950*/  PRMT R190, RZ, 0x7610, R190 ;  /* 0x00007610ffbe7816 */ /* 0x000fe400000000be */
[----:B------:R-:W-:Y:S02]  /*5960*/  @!P3 MOV R99, RZ ;  /* 0x000000ff0063b202 */ /* 0x000fe40000000f00 */
[----:B------:R-:W-:Y:S02]  /*5970*/  @!P2 LEA.HI.X R119, R102, UR30, R67, 0x1, P6 ;  /* 0x0000001e6677ac11 */ /* 0x000fe4000b0f0c43 */
[----:B------:R-:W-:Y:S01]  /*5980*/  LOP3.LUT R102, R124, 0x1a0, RZ, 0xfc, !PT ;  /* 0x000001a07c667812 */ /* 0x000fe200078efcff */
[----:B-----5:R-:W-:Y:S01]  /*5990*/  @!P3 IMAD.WIDE.U32 R114, R64, UR6, R98 ;  /* 0x000000064072bc25 */ /* 0x020fe2000f8e0062 */
[----:B------:R-:W5:Y:S01]  /*59a0*/  @!P5 LDC.64 R66, c[0x0][0x3c0] ;  /* 0x0000f000ff42db82 */ /* 0x000f620000000a00 */
[----:B------:R0:W3:Y:S01]  /*59b0*/  @!P2 LDG.E.U16 R190, desc[UR34][R118.64] ;  /* 0x0000002276bea981 */ /* 0x0000e2000c1e1500 */
[----:B------:R-:W-:Y:S01]  /*59c0*/  ISETP.GE.AND P2, PT, R102, UR7, PT ;  /* 0x0000000766007c0c */ /* 0x000fe2000bf46270 */
[----:B------:R-:W-:Y:S01]  /*59d0*/  @!P3 IMAD R65, R65, UR6, R115 ;  /* 0x000000064141bc24 */ /* 0x000fe2000f8e0273 */
[----:B--2---:R-:W-:-:S02]  /*59e0*/  @!P3 LEA R116, P6, R114, UR33, 0x1 ;  /* 0x000000217274bc11 */ /* 0x004fc4000f8c08ff */
[----:B------:R-:W-:Y:S02]  /*59f0*/  @!P4 MOV R97, RZ ;  /* 0x000000ff0061c202 */ /* 0x000fe40000000f00 */
[----:B------:R-:W-:Y:S02]  /*5a00*/  PRMT R99, RZ, 0x7610, R99 ;  /* 0x00007610ff637816 */ /* 0x000fe40000000063 */
[----:B------:R-:W-:Y:S01]  /*5a10*/  @!P3 LEA.HI.X R117, R114, UR30, R65, 0x1, P6 ;  /* 0x0000001e7275bc11 */ /* 0x000fe2000b0f0c41 */
[----:B-1----:R-:W-:Y:S01]  /*5a20*/  @!P4 IMAD.WIDE.U32 R114, R68, UR6, R96 ;  /* 0x000000064472cc25 */ /* 0x002fe2000f8e0060 */
[----:B------:R-:W-:-:S03]  /*5a30*/  LOP3.LUT R130, R124, 0x1c0, RZ, 0xfc, !PT ;  /* 0x000001c07c827812 */ /* 0x000fc600078efcff */
[----:B------:R1:W2:Y:S01]  /*5a40*/  @!P3 LDG.E.U16 R99, desc[UR34][R116.64] ;  /* 0x000000227463b981 */ /* 0x0002a2000c1e1500 */
        /* <DEDUP_REMOVED lines=8> */
[----:B------:R0:W2:Y:S01]  /*5ad0*/  @!P4 LDG.E.U16 R192, desc[UR34][R118.64] ;  /* 0x0000002276c0c981 */ /* 0x0000a2000c1e1500 */
[----:B-----5:R-:W-:Y:S02]  /*5ae0*/  @!P5 IMAD.WIDE.U32 R114, R66, UR6, R122 ;  /* 0x000000064272dc25 */ /* 0x020fe4000f8e007a */
        /* <DEDUP_REMOVED lines=8> */
[----:B------:R-:W5:Y:S01]  /*5b70*/  @!P4 LDC.64 R66, c[0x0][0x3c0] ;  /* 0x0000f000ff42cb82 */ /* 0x000f620000000a00 */
[----:B-1----:R-:W-:Y:S01]  /*5b80*/  @!P2 IMAD.WIDE.U32 R116, R64, UR6, R102 ;  /* 0x000000064074ac25 */ /* 0x002fe2000f8e0066 */
[----:B------:R-:W2:Y:S01]  /*5b90*/  @!P5 LDG.E.U16 R97, desc[UR34][R128.64] ;  /* 0x000000228061d981 */ /* 0x000ea2000c1e1500 */
        /* <DEDUP_REMOVED lines=9> */
[----:B------:R-:W2:Y:S01]  /*5c30*/  @!P2 LDG.E.U16 R194, desc[UR34][R120.64] ;  /* 0x0000002278c2a981 */ /* 0x000ea2000c1e1500 */
[----:B------:R-:W-:Y:S01]  /*5c40*/  ISETP.GE.AND P2, PT, R144, UR7, PT ;  /* 0x0000000790007c0c */ /* 0x000fe2000bf46270 */
[----:B------:R-:W-:Y:S01]  /*5c50*/  @!P3 IMAD R69, R69, UR6, R119 ;  /* 0x000000064545bc24 */ /* 0x000fe2000f8e0277 */
[----:B------:R-:W-:-:S02]  /*5c60*/  @!P3 LEA R116, P6, R118, UR33, 0x1 ;  /* 0x000000217674bc11 */ /* 0x000fc4000f8c08ff */
[----:B------:R-:W-:Y:S02]  /*5c70*/  @!P4 MOV R153, RZ ;  /* 0x000000ff0099c202 */ /* 0x000fe40000000f00 */
[----:B------:R-:W-:Y:S02]  /*5c80*/  @!P3 LEA.HI.X R117, R118, UR30, R69, 0x1, P6 ;  /* 0x0000001e7675bc11 */ /* 0x000fe4000b0f0c45 */
[----:B------:R-:W-:Y:S01]  /*5c90*/  PRMT R103, RZ, 0x7610, R103 ;  /* 0x00007610ff677816 */ /* 0x000fe20000000067 */
[----:B-----5:R-:W-:Y:S01]  /*5ca0*/  @!P4 IMAD.WIDE.U32 R68, R66, UR6, R152 ;  /* 0x000000064244cc25 */ /* 0x020fe2000f8e0098 */
[----:B------:R-:W-:-:S03]  /*5cb0*/  LOP3.LUT R150, R124, 0x240, RZ, 0xfc, !PT ;  /* 0x000002407c967812 */ /* 0x000fc600078efcff */
[----:B------:R-:W-:Y:S01]  /*5cc0*/  @!P4 IMAD R69, R67, UR6, R69 ;  /* 0x000000064345cc24 */ /* 0x000fe2000f8e0245 */
[----:B------:R1:W5:Y:S01]  /*5cd0*/  @!P3 LDG.E.U16 R103, desc[UR34][R116.64] ;  /* 0x000000227467b981 */ /* 0x000362000c1e1500 */
        /* <DEDUP_REMOVED lines=8> */
[----:B------:R0:W5:Y:S01]  /*5d60*/  @!P4 LDG.E.U16 R196, desc[UR34][R118.64] ;  /* 0x0000002276c4c981 */ /* 0x000162000c1e1500 */
        /* <DEDUP_REMOVED lines=10> */
[----:B------:R1:W5:Y:S01]  /*5e10*/  @!P5 LDG.E.U16 R105, desc[UR34][R116.64] ;  /* 0x000000227469d981 */ /* 0x000362000c1e1500 */
        /* <DEDUP_REMOVED lines=12> */
[----:B------:R-:W0:Y:S01]  /*5ee0*/  @!P6 LDC.64 R64, c[0x0][0x3c0] ;  /* 0x0000f000ff40eb82 */ /* 0x000e220000000a00 */
[C---:B------:R-:W-:Y:S02]  /*5ef0*/  @!P3 LEA R118, P2, R68.reuse, UR33, 0x1 ;  /* 0x000000214476bc11 */ /* 0x040fe4000f8408ff */
[----:B------:R-:W-:Y:S02]  /*5f00*/  @!P4 MOV R149, RZ ;  /* 0x000000ff0095c202 */ /* 0x000fe40000000f00 */
[----:B------:R-:W-:Y:S02]  /*5f10*/  @!P3 LEA.HI.X R119, R68, UR30, R69, 0x1, P2 ;  /* 0x0000001e4477bc11 */ /* 0x000fe400090f0c45 */
[----:B------:R-:W-:Y:S01]  /*5f20*/  ISETP.GE.AND P2, PT, R140, UR7, PT ;  /* 0x000000078c007c0c */ /* 0x000fe2000bf46270 */
[----:B------:R-:W4:Y:S01]  /*5f30*/  @!P5 LDC.64 R68, c[0x0][0x3c0] ;  /* 0x0000f000ff44db82 */ /* 0x000f220000000a00 */
[----:B------:R-:W-:Y:S01]  /*5f40*/  PRMT R111, RZ, 0x7610, R111 ;  /* 0x00007610ff6f7816 */ /* 0x000fe2000000006f */
[----:B-1----:R-:W-:-:S04]  /*5f50*/  @!P4 IMAD.WIDE.U32 R116, R66, UR6, R148 ;  /* 0x000000064274cc25 */ /* 0x002fc8000f8e0094 */
[----:B------:R-:W-:Y:S01]  /*5f60*/  @!P4 IMAD R67, R67, UR6, R117 ;  /* 0x000000064343cc24 */ /* 0x000fe2000f8e0275 */
[----:B------:R1:W5:Y:S01]  /*5f70*/  @!P3 LDG.E.U16 R111, desc[UR34][R118.64] ;  /* 0x00000022766fb981 */ /* 0x000362000c1e1500 */
[----:B------:R-:W-:Y:S02]  /*5f80*/  @!P4 LEA R128, P3, R116, UR33, 0x1 ;  /* 0x000000217480cc11 */ /* 0x000fe4000f8608ff */
[----:B------:R-:W-:Y:S02]  /*5f90*/  LOP3.LUT R136, R124, 0x2e0, RZ, 0xfc, !PT ;  /* 0x000002e07c887812 */ /* 0x000fe400078efcff */
[----:B------:R-:W-:Y:S02]  /*5fa0*/  @!P4 LEA.HI.X R129, R116, UR30, R67, 0x1, P3 ;  /* 0x0000001e7481cc11 */ /* 0x000fe400098f0c43 */
[----:B------:R-:W4:Y:S01]  /*5fb0*/  @!P2 LDC.64 R66, c[0x0][0x3c0] ;  /* 0x0000f000ff42ab82 */ /* 0x000f220000000a00 */
[----:B------:R-:W-:Y:S02]  /*5fc0*/  @!P6 MOV R133, RZ ;  /* 0x000000ff0085e202 */ /* 0x000fe40000000f00 */
[----:B------:R-:W-:-:S02]  /*5fd0*/  ISETP.GE.AND P3, PT, R136, UR7, PT ;  /* 0x0000000788007c0c */ /* 0x000fc4000bf66270 */
[----:B------:R-:W-:Y:S01]  /*5fe0*/  PRMT R115, RZ, 0x7610, R115 ;  /* 0x00007610ff737816 */ /* 0x000fe20000000073 */
[----:B0-----:R-:W-:Y:S01]  /*5ff0*/  @!P6 IMAD.WIDE.U32 R120, R64, UR6, R132 ;  /* 0x000000064078ec25 */ /* 0x001fe2000f8e0084 */
[----:B------:R-:W-:-:S03]  /*6000*/  @!P5 MOV R143, RZ ;  /* 0x000000ff008fd202 */ /* 0x000fc60000000f00 */
[----:B------:R-:W-:Y:S01]  /*6010*/  @!P6 IMAD R65, R65, UR6, R121 ;  /* 0x000000064141ec24 */ /* 0x000fe2000f8e0279 */
[----:B------:R-:W5:Y:S01]  /*6020*/  @!P4 LDG.E.U16 R115, desc[UR34][R128.64] ;  /* 0x000000228073c981 */ /* 0x000f62000c1e1500 */
[----:B-1----:R-:W-:Y:S01]  /*6030*/  @!P6 LEA R118, P4, R120, UR33, 0x1 ;  /* 0x000000217876ec11 */ /* 0x002fe2000f8808ff */
[----:B----4-:R-:W-:Y:S01]  /*6040*/  @!P5 IMAD.WIDE.U32 R116, R68, UR6, R142 ;  /* 0x000000064474dc25 */ /* 0x010fe2000f8e008e */
        /* <DEDUP_REMOVED lines=12> */
[----:B------:R1:W4:Y:S01]  /*6110*/  @!P6 LDG.E.U16 R123, desc[UR34][R118.64] ;  /* 0x00000022767be981 */ /* 0x000322000c1e1500 */
[----:B------:R-:W-:Y:S02]  /*6120*/  @!P2 LEA R154, P6, R68, UR33, 0x1 ;  /* 0x00000021449aac11 */ /* 0x000fe4000f8c08ff */
[----:B------:R-:W-:Y:S01]  /*6130*/  LOP3.LUT R116, R124, 0x320, RZ, 0xfc, !PT ;  /* 0x000003207c747812 */ /* 0x000fe200078efcff */
[----:B------:R0:W4:Y:S01]  /*6140*/  @!P5 LDG.E.U16 R133, desc[UR34][R120.64] ;  /* 0x000000227885d981 */ /* 0x000122000c1e1500 */
[----:B------:R-:W-:Y:S02]  /*6150*/  @!P2 LEA.HI.X R155, R68, UR30, R67, 0x1, P6 ;  /* 0x0000001e449bac11 */ /* 0x000fe4000b0f0c43 */
[----:B------:R-:W-:Y:S01]  /*6160*/  ISETP.GE.AND P5, PT, R116, UR7, PT ;  /* 0x0000000774007c0c */ /* 0x000fe2000bfa6270 */
[----:B------:R-:W3:Y:S01]  /*6170*/  @!P4 LDC.64 R66, c[0x0][0x3c0] ;  /* 0x0000f000ff42cb82 */ /* 0x000ee20000000a00 */
[----:B------:R-:W-:-:S02]  /*6180*/  @!P3 MOV R137, RZ ;  /* 0x000000ff0089b202 */ /* 0x000fc40000000f00 */
[----:B------:R-:W-:Y:S02]  /*6190*/  PRMT R131, RZ, 0x7610, R131 ;  /* 0x00007610ff837816 */ /* 0x000fe40000000083 */
[----:B-1----:R-:W-:Y:S01]  /*61a0*/  LOP3.LUT R118, R124, 0x340, RZ, 0xfc, !PT ;  /* 0x000003407c767812 */ /* 0x002fe200078efcff */
[----:B0-----:R-:W-:Y:S01]  /*61b0*/  @!P3 IMAD.WIDE.U32 R128, R64, UR6, R136 ;  /* 0x000000064080bc25 */ /* 0x001fe2000f8e0088 */
[----:B------:R-:W-:Y:S02]  /*61c0*/  LOP3.LUT R120, R124, 0x360, RZ, 0xfc, !PT ;  /* 0x000003607c787812 */ /* 0x000fe400078efcff */
[----:B------:R3:W4:Y:S01]  /*61d0*/  @!P2 LDG.E.U16 R131, desc[UR34][R154.64] ;  /* 0x000000229a83a981 */ /* 0x000722000c1e1500 */
        /* <DEDUP_REMOVED lines=8> */
[----:B---3--:R-:W-:Y:S01]  /*6260*/  @!P4 IMAD.WIDE.U32 R154, R66, UR6, R134 ;  /* 0x00000006429acc25 */ /* 0x008fe2000f8e0086 */
[----:B------:R-:W-:-:S03]  /*6270*/  PRMT R198, RZ, 0x7610, R198 ;  /* 0x00007610ffc67816 */ /* 0x000fc600000000c6 */
[----:B------:R-:W-:-:S03]  /*6280*/  @!P4 IMAD R119, R67, UR6, R155 ;  /* 0x000000064377cc24 */ /* 0x000fc6000f8e029b */
[----:B------:R-:W3:Y:S01]  /*6290*/  @!P2 LDC.64 R66, c[0x0][0x3c0] ;  /* 0x0000f000ff42ab82 */ /* 0x000ee20000000a00 */
[----:B------:R-:W-:Y:S01]  /*62a0*/  @!P5 MOV R117, RZ ;  /* 0x000000ff0075d202 */ /* 0x000fe20000000f00 */
[----:B------:R-:W4:Y:S01]  /*62b0*/  @!P3 LDG.E.U16 R198, desc[UR34][R158.64] ;  /* 0x000000229ec6b981 */ /* 0x000f22000c1e1500 */
        /* <DEDUP_REMOVED lines=8> */
[----:B------:R-:W4:Y:S01]  /*6340*/  @!P4 LDG.E.U16 R200, desc[UR34][R156.64] ;  /* 0x000000229cc8c981 */ /* 0x000f22000c1e1500 */
[----:B------:R-:W-:-:S02]  /*6350*/  LOP3.LUT R68, R124, 0x380, RZ, 0xfc, !PT ;  /* 0x000003807c447812 */ /* 0x000fc400078efcff */
[----:B------:R-:W-:Y:S01]  /*6360*/  PRMT R202, RZ, 0x7610, R202 ;  /* 0x00007610ffca7816 */ /* 0x000fe200000000ca */
[----:B------:R0:W2:Y:S01]  /*6370*/  @!P0 LDG.E.U16 R137, desc[UR34][R126.64] ;  /* 0x000000227e898981 */ /* 0x0000a2000c1e1500 */
[----:B------:R-:W-:Y:S01]  /*6380*/  @!P5 LEA.HI.X R155, R128, UR30, R69, 0x1, P3 ;  /* 0x0000001e809bdc11 */ /* 0x000fe200098f0c45 */
[----:B-1----:R-:W-:Y:S01]  /*6390*/  @!P6 IMAD.WIDE.U32 R128, R64, UR6, R118 ;  /* 0x000000064080ec25 */ /* 0x002fe2000f8e0076 */
[----:B------:R-:W-:Y:S02]  /*63a0*/  ISETP.GE.AND P4, PT, R68, UR7, PT ;  /* 0x0000000744007c0c */ /* 0x000fe4000bf86270 */
[----:B------:R-:W-:Y:S01]  /*63b0*/  @!P2 MOV R121, RZ ;  /* 0x000000ff0079a202 */ /* 0x000fe20000000f00 */
[----:B------:R1:W4:Y:S01]  /*63c0*/  @!P5 LDG.E.U16 R202, desc[UR34][R154.64] ;  /* 0x000000229acad981 */ /* 0x000322000c1e1500 */
[----:B------:R-:W-:Y:S01]  /*63d0*/  @!P6 IMAD R69, R65, UR6, R129 ;  /* 0x000000064145ec24 */ /* 0x000fe2000f8e0281 */
[----:B0-----:R-:W-:Y:S01]  /*63e0*/  LOP3.LUT R126, R124, 0x3a0, RZ, 0xfc, !PT ;  /* 0x000003a07c7e7812 */ /* 0x001fe200078efcff */
[----:B---3--:R-:W-:Y:S01]  /*63f0*/  @!P2 IMAD.WIDE.U32 R64, R66, UR6, R120 ;  /* 0x000000064240ac25 */ /* 0x008fe2000f8e0078 */
        /* <DEDUP_REMOVED lines=8> */
[----:B------:R1:W3:Y:S01]  /*6480*/  @!P6 LDG.E.U16 R204, desc[UR34][R164.64] ;  /* 0x00000022a4cce981 */ /* 0x0002e2000c1e1500 */
        /* <DEDUP_REMOVED lines=11> */
[----:B------:R0:W3:Y:S02]  /*6540*/  @!P2 LDG.E.U16 R206, desc[UR34][R162.64] ;  /* 0x00000022a2cea981 */ /* 0x0000e4000c1e1500 */
        /* <DEDUP_REMOVED lines=13> */
[----:B------:R-:W3:Y:S01]  /*6620*/  @!P3 LDG.E.U16 R208, desc[UR34][R156.64] ;  /* 0x000000229cd0b981 */ /* 0x000ee2000c1e1500 */
[----:B------:R-:W-:Y:S01]  /*6630*/  @!P5 IMAD.WIDE.U32 R158, R64, UR6, R128 ;  /* 0x00000006409edc25 */ /* 0x000fe2000f8e0080 */
[----:B------:R-:W-:-:S03]  /*6640*/  @!P6 LEA R64, P2, R162, UR33, 0x1 ;  /* 0x00000021a240ec11 */ /* 0x000fc6000f8408ff */
[----:B------:R-:W-:Y:S01]  /*6650*/  @!P5 IMAD R67, R65, UR6, R159 ;  /* 0x000000064143dc24 */ /* 0x000fe2000f8e029f */
[----:B------:R-:W-:Y:S01]  /*6660*/  @!P5 LEA R66, P3, R158, UR33, 0x1 ;  /* 0x000000219e42dc11 */ /* 0x000fe2000f8608ff */
[----:B------:R-:W3:Y:S01]  /*6670*/  @!P4 LDG.E.U16 R210, desc[UR34][R160.64] ;  /* 0x00000022a0d2c981 */ /* 0x000ee2000c1e1500 */
[----:B------:R-:W-:Y:S02]  /*6680*/  PRMT R212, RZ, 0x7610, R212 ;  /* 0x00007610ffd47816 */ /* 0x000fe400000000d4 */
[----:B------:R-:W-:Y:S02]  /*6690*/  @!P6 LEA.HI.X R65, R162, UR30, R69, 0x1, P2 ;  /* 0x0000001ea241ec11 */ /* 0x000fe400090f0c45 */
[----:B------:R-:W-:Y:S02]  /*66a0*/  PRMT R214, RZ, 0x7610, R214 ;  /* 0x00007610ffd67816 */ /* 0x000fe400000000d6 */
[----:B------:R-:W-:Y:S01]  /*66b0*/  @!P5 LEA.HI.X R67, R158, UR30, R67, 0x1, P3 ;  /* 0x0000001e9e43dc11 */ /* 0x000fe200098f0c43 */
[----:B------:R0:W3:Y:S04]  /*66c0*/  @!P6 LDG.E.U16 R212, desc[UR34][R64.64] ;  /* 0x0000002240d4e981 */ /* 0x0000e8000c1e1500 */
[----:B------:R1:W3:Y:S01]  /*66d0*/  @!P5 LDG.E.U16 R214, desc[UR34][R66.64] ;  /* 0x0000002242d6d981 */ /* 0x0002e2000c1e1500 */
        /* <DEDUP_REMOVED lines=22> */
[----:B------:R-:W-:Y:S02]  /*6840*/  ISETP.GE.AND P6, PT, R112, UR44, PT ;  /* 0x0000002c70007c0c */ /* 0x000fe4000bfc6270 */
[----:B------:R-:W-:Y:S01]  /*6850*/  LEA R162, R158, UR16, 0x1 ;  /* 0x000000109ea27c11 */ /* 0x000fe2000f8e08ff */
[----:B------:R-:W-:Y:S01]  /*6860*/  UMOV UR14, UR12 ;  /* 0x0000000c000e7c82 */ /* 0x000fe20008000000 */
[----:B------:R-:W-:Y:S01]  /*6870*/  IADD3 R158, PT, PT, R69, 0x2e0, RZ ;  /* 0x000002e0459e7810 */ /* 0x000fe20007ffe0ff */
[----:B------:R-:W-:Y:S02]  /*6880*/  UMOV UR15, UR17 ;  /* 0x00000011000f7c82 */ /* 0x000fe40008000000 */
        /* <DEDUP_REMOVED lines=9> */
[----:B--2---:R-:W-:Y:S04]  /*6920*/  STS.U16 [R4], R137 ;  /* 0x0000008904007388 */ /* 0x004fe80000000400 */
        /* <DEDUP_REMOVED lines=22> */
[----:B-----5:R-:W-:Y:S03]  /*6a90*/  STS.U16 [R18+0x380], R103 ;  /* 0x0003806712007388 */ /* 0x020fe60000000400 */
        /* <DEDUP_REMOVED lines=24> */
[----:B----4-:R2:W-:Y:S01]  /*6c20*/  STS.U16 [R186+0x500], R123 ;  /* 0x0005007bba007388 */ /* 0x0105e20000000400 */
        /* <DEDUP_REMOVED lines=15> */
[----:B------:R5:W-:Y:S01]  /*6d20*/  STS.U16 [R97+0x600], R200 ;  /* 0x000600c861007388 */ /* 0x000be20000000400 */
[----:B------:R-:W-:-:S02]  /*6d30*/  LEA R117, R117, UR16, 0x1 ;  /* 0x0000001075757c11 */ /* 0x000fc4000f8e08ff */
[----:B------:R-:W-:Y:S01]  /*6d40*/  MOV R190, UR10 ;  /* 0x0000000a00be7c02 */ /* 0x000fe20008000f00 */
[----:B------:R-:W-:Y:S01]  /*6d50*/  STS.U16 [R111+0x640], R202 ;  /* 0x000640ca6f007388 */ /* 0x000fe20000000400 */
[----:B0-----:R-:W-:-:S03]  /*6d60*/  @!P5 IMAD.WIDE.U32 R158, R66, UR6, R158 ;  /* 0x00000006429edc25 */ /* 0x001fc6000f8e009e */
[----:B---3--:R-:W-:Y:S04]  /*6d70*/  STS.U16 [R107+0x680], R204 ;  /* 0x000680cc6b007388 */ /* 0x008fe80000000400 */
[----:B------:R-:W-:Y:S04]  /*6d80*/  STS.U16 [R105+0x6c0], R206 ;  /* 0x0006c0ce69007388 */ /* 0x000fe80000000400 */
[----:B------:R-:W-:Y:S04]  /*6d90*/  STS.U16 [R113+0x700], R210 ;  /* 0x000700d271007388 */ /* 0x000fe80000000400 */
[----:B------:R-:W-:Y:S01]  /*6da0*/  STS.U16 [R103+0x740], R208 ;  /* 0x000740d067007388 */ /* 0x000fe20000000400 */
[----:B------:R-:W-:-:S03]  /*6db0*/  @!P5 IMAD R67, R67, UR6, R159 ;  /* 0x000000064343dc24 */ /* 0x000fc6000f8e029f */
[----:B------:R-:W-:Y:S04]  /*6dc0*/  STS.U16 [R115+0x780], R212 ;  /* 0x000780d473007388 */ /* 0x000fe80000000400 */
[----:B------:R0:W-:Y:S04]  /*6dd0*/  STS.U16 [R117+0x7c0], R214 ;  /* 0x0007c0d675007388 */ /* 0x0001e80000000400 */
[----:B------:R-:W3:Y:S01]  /*6de0*/  LDG.E.64 R146, desc[UR34][R190.64] ;  /* 0x00000022be927981 */ /* 0x000ee2000c1e1b00 */
[----:B------:R-:W-:-:S03]  /*6df0*/  NOP ;  /* 0x0000000000007918 */ /* 0x000fc60000000000 */
[----:B------:R4:W3:Y:S01]  /*6e00*/  @!P4 LDG.E.U16 R119, desc[UR34][R156.64] ;  /* 0x000000229c77c981 */ /* 0x0008e2000c1e1500 */
        /* <DEDUP_REMOVED lines=8> */
[----:B------:R-:W3:Y:S01]  /*6e90*/  @!P5 LDG.E.U16 R194, desc[UR34][R192.64] ;  /* 0x00000022c0c2d981 */ /* 0x000ee2000c1e1500 */
[----:B------:R-:W-:Y:S01]  /*6ea0*/  @!P6 IMAD R65, R65, UR6, R159 ;  /* 0x000000064141ec24 */ /* 0x000fe2000f8e029f */
[----:B----4-:R-:W-:Y:S02]  /*6eb0*/  @!P6 LEA R156, P5, R158, UR31, 0x1 ;  /* 0x0000001f9e9cec11 */ /* 0x010fe4000f8a08ff */
[----:B------:R-:W-:Y:S02]  /*6ec0*/  ISETP.GE.AND P4, PT, R106, UR44, PT ;  /* 0x0000002c6a007c0c */ /* 0x000fe4000bf86270 */
[----:B------:R-:W-:Y:S02]  /*6ed0*/  @!P6 LEA.HI.X R157, R158, UR32, R65, 0x1, P5 ;  /* 0x000000209e9dec11 */ /* 0x000fe4000a8f0c41 */
[----:B------:R-:W-:Y:S02]  /*6ee0*/  @!P2 MOV R158, R110 ;  /* 0x0000006e009ea202 */ /* 0x000fe40000000f00 */
[----:B------:R-:W-:Y:S01]  /*6ef0*/  @!P2 MOV R159, RZ ;  /* 0x000000ff009fa202 */ /* 0x000fe20000000f00 */
[----:B------:R4:W3:Y:S02]  /*6f00*/  @!P6 LDG.E.U16 R121, desc[UR34][R156.64] ;  /* 0x000000229c79e981 */ /* 0x0008e4000c1e1500 */
        /* <DEDUP_REMOVED lines=12> */
[----:B------:R1:W3:Y:S01]  /*6fd0*/  @!P2 LDG.E.U16 R110, desc[UR34][R124.64] ;  /* 0x000000227c6ea981 */ /* 0x0002e2000c1e1500 */
[----:B------:R-:W-:Y:S01]  /*6fe0*/  @!P3 IMAD R67, R67, UR6, R159 ;  /* 0x000000064343bc24 */ /* 0x000fe2000f8e029f */
[C---:B----4-:R-:W-:Y:S02]  /*6ff0*/  @!P3 LEA R156, P2, R158.reuse, UR31, 0x1 ;  /* 0x0000001f9e9cbc11 */ /* 0x050fe4000f8408ff */
[----:B------:R-:W-:Y:S02]  /*7000*/  @!P4 MOV R159, RZ ;  /* 0x000000ff009fc202 */ /* 0x000fe40000000f00 */
[----:B------:R-:W-:Y:S02]  /*7010*/  @!P3 LEA.HI.X R157, R158, UR32, R67, 0x1, P2 ;  /* 0x000000209e9dbc11 */ /* 0x000fe400090f0c43 */
[----:B------:R-:W-:Y:S02]  /*7020*/  @!P4 MOV R158, R106 ;  /* 0x0000006a009ec202 */ /* 0x000fe40000000f00 */
[----:B------:R-:W-:Y:S01]  /*7030*/  ISETP.GE.AND P2, PT, R70, UR44, PT ;  /* 0x0000002c46007c0c */ /* 0x000fe2000bf46270 */
[----:B------:R-:W4:Y:S01]  /*7040*/  @!P6 LDC.64 R66, c[0x0][0x3e0] ;  /* 0x0000f800ff42eb82 */ /* 0x000f220000000a00 */
[----:B------:R-:W-:Y:S01]  /*7050*/  PRMT R123, RZ, 0x7610, R123 ;  /* 0x00007610ff7b7816 */ /* 0x000fe2000000007b */
[----:B--2---:R-:W-:Y:S01]  /*7060*/  @!P4 IMAD.WIDE.U32 R158, R64, UR6, R158 ;  /* 0x00000006409ecc25 */ /* 0x004fe2000f8e009e */
[----:B------:R-:W-:-:S03]  /*7070*/  @!P5 MOV R101, RZ ;  /* 0x000000ff0065d202 */ /* 0x000fc60000000f00 */
[----:B------:R-:W-:Y:S01]  /*7080*/  @!P4 IMAD R65, R65, UR6, R159 ;  /* 0x000000064141cc24 */ /* 0x000fe2000f8e029f */
[----:B------:R2:W3:Y:S01]  /*7090*/  @!P3 LDG.E.U16 R123, desc[UR34][R156.64] ;  /* 0x000000229c7bb981 */ /* 0x0004e2000c1e1500 */
[C---:B-1----:R-:W-:Y:S02]  /*70a0*/  @!P4 LEA R124, P3, R158.reuse, UR31, 0x1 ;  /* 0x0000001f9e7ccc11 */ /* 0x042fe4000f8608ff */
[----:B------:R-:W-:Y:S02]  /*70b0*/  PRMT R106, RZ, 0x7610, R106 ;  /* 0x00007610ff6a7816 */ /* 0x000fe4000000006a */
[----:B------:R-:W-:Y:S02]  /*70c0*/  @!P4 LEA.HI.X R125, R158, UR32, R65, 0x1, P3 ;  /* 0x000000209e7dcc11 */ /* 0x000fe400098f0c41 */
[----:B------:R-:W1:Y:S01]  /*70d0*/  @!P2 LDC.64 R64, c[0x0][0x3e0] ;  /* 0x0000f800ff40ab82 */ /* 0x000e620000000a00 */
[----:B-----5:R-:W-:Y:S01]  /*70e0*/  @!P5 IMAD.WIDE.U32 R100, R108, UR6, R100 ;  /* 0x000000066c64dc25 */ /* 0x020fe2000f8e0064 */
[----:B------:R-:W-:Y:S01]  /*70f0*/  ISETP.GE.AND P3, PT, R138, UR44, PT ;  /* 0x0000002c8a007c0c */ /* 0x000fe2000bf66270 */
[----:B------:R5:W3:Y:S02]  /*7100*/  @!P4 LDG.E.U16 R106, desc[UR34][R124.64] ;  /* 0x000000227c6ac981 */ /* 0x000ae4000c1e1500 */
[----:B------:R-:W-:Y:S01]  /*7110*/  @!P5 IMAD R109, R109, UR6, R101 ;  /* 0x000000066d6ddc24 */ /* 0x000fe2000f8e0265 */
[----:B------:R-:W-:-:S02]  /*7120*/  @!P5 LEA R108, P4, R100, UR31, 0x1 ;  /* 0x0000001f646cdc11 */ /* 0x000fc4000f8808ff */
[----:B--2---:R-:W-:Y:S02]  /*7130*/  @!P6 MOV R156, R104 ;  /* 0x00000068009ce202 */ /* 0x004fe40000000f00 */
[----:B------:R-:W-:Y:S02]  /*7140*/  @!P6 MOV R157, RZ ;  /* 0x000000ff009de202 */ /* 0x000fe40000000f00 */
[----:B------:R-:W-:Y:S02]  /*7150*/  @!P5 LEA.HI.X R109, R100, UR32, R109, 0x1, P4 ;  /* 0x00000020646ddc11 */ /* 0x000fe4000a0f0c6d */
[----:B------:R-:W-:Y:S01]  /*7160*/  PRMT R127, RZ, 0x7610, R127 ;  /* 0x00007610ff7f7816 */ /* 0x000fe2000000007f */
[----:B----4-:R-:W-:Y:S01]  /*7170*/  @!P6 IMAD.WIDE.U32 R156, R66, UR6, R156 ;  /* 0x00000006429cec25 */ /* 0x010fe2000f8e009c */
[----:B------:R-:W-:Y:S01]  /*7180*/  ISETP.GE.AND P4, PT, R98, UR44, PT ;  /* 0x0000002c62007c0c */ /* 0x000fe2000bf86270 */
[----:B------:R-:W2:Y:S01]  /*7190*/  @!P3 LDC.64 R100, c[0x0][0x3e0] ;  /* 0x0000f800ff64bb82 */ /* 0x000ea20000000a00 */
[----:B------:R-:W-:Y:S01]  /*71a0*/  @!P2 MOV R71, RZ ;  /* 0x000000ff0047a202 */ /* 0x000fe20000000f00 */
[----:B------:R-:W-:Y:S01]  /*71b0*/  @!P6 IMAD R67, R67, UR6, R157 ;  /* 0x000000064343ec24 */ /* 0x000fe2000f8e029d */
[----:B------:R4:W3:Y:S01]  /*71c0*/  @!P5 LDG.E.U16 R127, desc[UR34][R108.64] ;  /* 0x000000226c7fd981 */ /* 0x0008e2000c1e1500 */
[----:B-----5:R-:W-:-:S02]  /*71d0*/  @!P6 LEA R124, P5, R156, UR31, 0x1 ;  /* 0x0000001f9c7cec11 */ /* 0x020fc4000f8a08ff */
[----:B------:R-:W-:Y:S01]  /*71e0*/  PRMT R104, RZ, 0x7610, R104 ;  /* 0x00007610ff687816 */ /* 0x000fe20000000068 */
[----:B-1----:R-:W-:Y:S01]  /*71f0*/  @!P2 IMAD.WIDE.U32 R70, R64, UR6, R70 ;  /* 0x000000064046ac25 */ /* 0x002fe2000f8e0046 */
[----:B------:R-:W-:Y:S02]  /*7200*/  @!P6 LEA.HI.X R125, R156, UR32, R67, 0x1, P5 ;  /* 0x000000209c7dec11 */ /* 0x000fe4000a8f0c43 */
[----:B------:R-:W-:Y:S02]  /*7210*/  ISETP.GE.AND P5, PT, R96, UR44, PT ;  /* 0x0000002c60007c0c */ /* 0x000fe4000bfa6270 */
[----:B------:R-:W1:Y:S01]  /*7220*/  @!P4 LDC.64 R66, c[0x0][0x3e0] ;  /* 0x0000f800ff42cb82 */ /* 0x000e620000000a00 */
[----:B------:R5:W3:Y:S01]  /*7230*/  @!P6 LDG.E.U16 R104, desc[UR34][R124.64] ;  /* 0x000000227c68e981 */ /* 0x000ae2000c1e1500 */
[----:B------:R-:W-:Y:S01]  /*7240*/  @!P2 IMAD R65, R65, UR6, R71 ;  /* 0x000000064141ac24 */ /* 0x000fe2000f8e0247 */
[----:B----4-:R-:W-:Y:S02]  /*7250*/  @!P2 LEA R108, P6, R70, UR31, 0x1 ;  /* 0x0000001f466cac11 */ /* 0x010fe4000f8c08ff */
[----:B------:R-:W-:-:S02]  /*7260*/  @!P3 MOV R71, RZ ;  /* 0x000000ff0047b202 */ /* 0x000fc40000000f00 */
[----:B------:R-:W-:Y:S02]  /*7270*/  @!P2 LEA.HI.X R109, R70, UR32, R65, 0x1, P6 ;  /* 0x00000020466dac11 */ /* 0x000fe4000b0f0c41 */
[----:B------:R-:W-:Y:S02]  /*7280*/  @!P3 MOV R70, R138 ;  /* 0x0000008a0046b202 */ /* 0x000fe40000000f00 */
[----:B------:R-:W-:Y:S01]  /*7290*/  PRMT R129, RZ, 0x7610, R129 ;  /* 0x00007610ff817816 */ /* 0x000fe20000000081 */
[----:B------:R-:W4:Y:S02]  /*72a0*/  @!P5 LDC.64 R64, c[0x0][0x3e0] ;  /* 0x0000f800ff40db82 */ /* 0x000f240000000a00 */
[----:B--2---:R-:W-:Y:S01]  /*72b0*/  @!P3 IMAD.WIDE.U32 R70, R100, UR6, R70 ;  /* 0x000000066446bc25 */ /* 0x004fe2000f8e0046 */
[----:B------:R-:W-:Y:S02]  /*72c0*/  ISETP.GE.AND P6, PT, R122, UR44, PT ;  /* 0x0000002c7a007c0c */ /* 0x000fe4000bfc6270 */
[----:B------:R2:W3:Y:S01]  /*72d0*/  @!P2 LDG.E.U16 R129, desc[UR34][R108.64] ;  /* 0x000000226c81a981 */ /* 0x0004e2000c1e1500 */
        /* <DEDUP_REMOVED lines=8> */
[----:B------:R5:W3:Y:S01]  /*7360*/  @!P3 LDG.E.U16 R112, desc[UR34][R100.64] ;  /* 0x000000226470b981 */ /* 0x000ae2000c1e1500 */
[----:B------:R-:W-:Y:S01]  /*7370*/  @!P4 IMAD R67, R67, UR6, R125 ;  /* 0x000000064343cc24 */ /* 0x000fe2000f8e027d */
[----:B--2---:R-:W-:-:S02]  /*7380*/  @!P4 LEA R108, P3, R124, UR31, 0x1 ;  /* 0x0000001f7c6ccc11 */ /* 0x004fc4000f8608ff */
[----:B------:R-:W-:Y:S02]  /*7390*/  ISETP.GE.AND P2, PT, R102, UR44, PT ;  /* 0x0000002c66007c0c */ /* 0x000fe4000bf46270 */
[----:B------:R-:W-:Y:S02]  /*73a0*/  @!P4 LEA.HI.X R109, R124, UR32, R67, 0x1, P3 ;  /* 0x000000207c6dcc11 */ /* 0x000fe400098f0c43 */
[----:B------:R-:W-:Y:S02]  /*73b0*/  @!P5 MOV R124, R96 ;  /* 0x00000060007cd202 */ /* 0x000fe40000000f00 */
[----:B------:R-:W-:Y:S02]  /*73c0*/  @!P5 MOV R125, RZ ;  /* 0x000000ff007dd202 */ /* 0x000fe40000000f00 */
[----:B------:R-:W-:Y:S01]  /*73d0*/  PRMT R131, RZ, 0x7610, R131 ;  /* 0x00007610ff837816 */ /* 0x000fe20000000083 */
[----:B----4-:R-:W-:-:S04]  /*73e0*/  @!P5 IMAD.WIDE.U32 R124, R64, UR6, R124 ;  /* 0x00000006407cdc25 */ /* 0x010fc8000f8e007c */
[----:B------:R-:W2:Y:S01]  /*73f0*/  @!P2 LDC.64 R66, c[0x0][0x3e0] ;  /* 0x0000f800ff42ab82 */ /* 0x000ea20000000a00 */
[----:B------:R4:W3:Y:S01]  /*7400*/  @!P4 LDG.E.U16 R131, desc[UR34][R108.64] ;  /* 0x000000226c83c981 */ /* 0x0008e2000c1e1500 */
        /* <DEDUP_REMOVED lines=9> */
[----:B------:R5:W3:Y:S01]  /*74a0*/  @!P5 LDG.E.U16 R96, desc[UR34][R100.64] ;  /* 0x000000226460d981 */ /* 0x000ae2000c1e1500 */
[----:B------:R-:W-:Y:S01]  /*74b0*/  @!P6 IMAD R71, R71, UR6, R125 ;  /* 0x000000064747ec24 */ /* 0x000fe2000f8e027d */
[----:B----4-:R-:W-:Y:S02]  /*74c0*/  @!P6 LEA R108, P5, R124, UR31, 0x1 ;  /* 0x0000001f7c6cec11 */ /* 0x010fe4000f8a08ff */
[----:B------:R-:W-:Y:S02]  /*74d0*/  ISETP.GE.AND P4, PT, R152, UR44, PT ;  /* 0x0000002c98007c0c */ /* 0x000fe4000bf86270 */
[----:B------:R-:W-:Y:S02]  /*74e0*/  @!P6 LEA.HI.X R109, R124, UR32, R71, 0x1, P5 ;  /* 0x000000207c6dec11 */ /* 0x000fe4000a8f0c47 */
[----:B------:R-:W-:Y:S02]  /*74f0*/  @!P2 MOV R124, R102 ;  /* 0x00000066007ca202 */ /* 0x000fe40000000f00 */
[----:B------:R-:W-:-:S02]  /*7500*/  @!P2 MOV R125, RZ ;  /* 0x000000ff007da202 */ /* 0x000fc40000000f00 */
[----:B------:R-:W-:Y:S01]  /*7510*/  PRMT R133, RZ, 0x7610, R133 ;  /* 0x00007610ff857816 */ /* 0x000fe20000000085 */
[----:B--2---:R-:W-:-:S04]  /*7520*/  @!P2 IMAD.WIDE.U32 R124, R66, UR6, R124 ;  /* 0x00000006427cac25 */ /* 0x004fc8000f8e007c */
        /* <DEDUP_REMOVED lines=62> */
[----:B------:R4:W3:Y:S01]  /*7910*/  @!P2 LDG.E.U16 R143, desc[UR34][R108.64] ;  /* 0x000000226c8fa981 */ /* 0x0008e2000c1e1500 */
        /* <DEDUP_REMOVED lines=9> */
[----:B------:R1:W3:Y:S01]  /*79b0*/  @!P3 LDG.E.U16 R145, desc[UR34][R100.64] ;  /* 0x000000226491b981 */ /* 0x0002e2000c1e1500 */
[----:B------:R-:W-:Y:S01]  /*79c0*/  @!P4 IMAD R65, R65, UR6, R125 ;  /* 0x000000064141cc24 */ /* 0x000fe2000f8e027d */
[C---:B----4-:R-:W-:Y:S02]  /*79d0*/  @!P4 LEA R108, P3, R124.reuse, UR31, 0x1 ;  /* 0x0000001f7c6ccc11 */ /* 0x050fe4000f8608ff */
[----:B------:R-:W-:Y:S02]  /*79e0*/  @!P5 MOV R125, RZ ;  /* 0x000000ff007dd202 */ /* 0x000fe40000000f00 */
[----:B------:R-:W-:Y:S02]  /*79f0*/  @!P4 LEA.HI.X R109, R124, UR32, R65, 0x1, P3 ;  /* 0x000000207c6dcc11 */ /* 0x000fe400098f0c41 */
[----:B------:R-:W-:Y:S01]  /*7a00*/  @!P5 MOV R124, R142 ;  /* 0x0000008e007cd202 */ /* 0x000fe20000000f00 */
[----:B------:R-:W4:Y:S01]  /*7a10*/  @!P2 LDC.64 R64, c[0x0][0x3e0] ;  /* 0x0000f800ff40ab82 */ /* 0x000f220000000a00 */
        /* <DEDUP_REMOVED lines=20> */
[----:B----4-:R-:W-:Y:S01]  /*7b60*/  @!P2 IMAD.WIDE.U32 R100, R64, UR6, R100 ;  /* 0x000000064064ac25 */ /* 0x010fe2000f8e0064 */
        /* <DEDUP_REMOVED lines=14> */
[----:B----4-:R-:W-:-:S04]  /*7c50*/  @!P3 LEA R108, P2, R100, UR31, 0x1 ;  /* 0x0000001f646cbc11 */ /* 0x010fc8000f8408ff */
[----:B------:R-:W-:Y:S01]  /*7c60*/  @!P3 LEA.HI.X R109, R100, UR32, R101, 0x1, P2 ;  /* 0x00000020646dbc11 */ /* 0x000fe200090f0c65 */
[----:B------:R-:W4:Y:S01]  /*7c70*/  @!P6 LDC.64 R66, c[0x0][0x3e0] ;  /* 0x0000f800ff42eb82 */ /* 0x000f220000000a00 */
        /* <DEDUP_REMOVED lines=17> */
[----:B----4-:R-:W-:Y:S01]  /*7d90*/  @!P6 IMAD.WIDE.U32 R70, R66, UR6, R70 ;  /* 0x000000064246ec25 */ /* 0x010fe2000f8e0046 */
[----:B------:R-:W-:-:S02]  /*7da0*/  PRMT R196, RZ, 0x7610, R196 ;  /* 0x00007610ffc47816 */ /* 0x000fc400000000c4 */
[----:B------:R-:W-:Y:S01]  /*7db0*/  @!P4 LEA.HI.X R125, R64, UR32, R65, 0x1, P3 ;  /* 0x00000020407dcc11 */ /* 0x000fe200098f0c41 */
[----:B------:R-:W4:Y:S01]  /*7dc0*/  @!P5 LDG.E.U16 R192, desc[UR34][R138.64] ;  /* 0x000000228ac0d981 */ /* 0x000f22000c1e1500 */
[----:B------:R-:W1:Y:S01]  /*7dd0*/  @!P2 LDC.64 R64, c[0x0][0x3e0] ;  /* 0x0000f800ff40ab82 */ /* 0x000e620000000a00 */
[----:B------:R-:W-:Y:S01]  /*7de0*/  @!P6 IMAD R67, R67, UR6, R71 ;  /* 0x000000064343ec24 */ /* 0x000fe2000f8e0247 */
[----:B------:R-:W-:Y:S01]  /*7df0*/  ISETP.GE.AND P3, PT, R126, UR44, PT ;  /* 0x0000002c7e007c0c */ /* 0x000fe2000bf66270 */
[----:B------:R0:W4:Y:S02]  /*7e00*/  @!P4 LDG.E.U16 R196, desc[UR34][R124.64] ;  /* 0x000000227cc4c981 */ /* 0x000124000c1e1500 */
        /* <DEDUP_REMOVED lines=10> */
[----:B------:R1:W4:Y:S05]  /*7eb0*/  @!P6 LDG.E.U16 R198, desc[UR34][R108.64] ;  /* 0x000000226cc6e981 */ /* 0x00032a000c1e1500 */
[----:B------:R-:W3:Y:S01]  /*7ec0*/  @!P5 LDC.64 R100, c[0x0][0x3e0] ;  /* 0x0000f800ff64db82 */ /* 0x000ee20000000a00 */
[----:B------:R-:W-:Y:S01]  /*7ed0*/  @!P2 IMAD R65, R65, UR6, R139 ;  /* 0x000000064141ac24 */ /* 0x000fe2000f8e028b */
[----:B------:R-:W-:-:S02]  /*7ee0*/  @!P2 LEA R64, P6, R138, UR31, 0x1 ;  /* 0x0000001f8a40ac11 */ /* 0x000fc4000f8c08ff */
[----:B------:R-:W-:Y:S02]  /*7ef0*/  PRMT R200, RZ, 0x7610, R200 ;  /* 0x00007610ffc87816 */ /* 0x000fe400000000c8 */
[----:B------:R-:W-:Y:S02]  /*7f00*/  @!P2 LEA.HI.X R65, R138, UR32, R65, 0x1, P6 ;  /* 0x000000208a41ac11 */ /* 0x000fe4000b0f0c41 */
[----:B------:R-:W-:Y:S02]  /*7f10*/  @!P3 MOV R124, R126 ;  /* 0x0000007e007cb202 */ /* 0x000fe40000000f00 */
[----:B------:R-:W-:Y:S01]  /*7f20*/  @!P3 MOV R125, RZ ;  /* 0x000000ff007db202 */ /* 0x000fe20000000f00 */
[----:B------:R0:W4:Y:S01]  /*7f30*/  @!P2 LDG.E.U16 R200, desc[UR34][R64.64] ;  /* 0x0000002240c8a981 */ /* 0x000122000c1e1500 */
        /* <DEDUP_REMOVED lines=8> */
[----:B---3--:R-:W-:Y:S01]  /*7fc0*/  @!P5 IMAD.WIDE.U32 R138, R100, UR6, R64 ;  /* 0x00000006648adc25 */ /* 0x008fe2000f8e0040 */
        /* <DEDUP_REMOVED lines=9> */
[----:B------:R-:W3:Y:S01]  /*8060*/  @!P3 LDG.E.U16 R214, desc[UR34][R66.64] ;  /* 0x0000002242d6b981 */ /* 0x000ee2000c1e1500 */
[----:B------:R-:W-:-:S03]  /*8070*/  @!P5 LEA.HI.X R71, R138, UR32, R101, 0x1, P2 ;  /* 0x000000208a47dc11 */ /* 0x000fc600090f0c65 */
[----:B------:R0:W3:Y:S04]  /*8080*/  @!P4 LDG.E.U16 R212, desc[UR34][R64.64] ;  /* 0x0000002240d4c981 */ /* 0x0000e8000c1e1500 */
[----:B------:R1:W3:Y:S01]  /*8090*/  @!P5 LDG.E.U16 R216, desc[UR34][R70.64] ;  /* 0x0000002246d8d981 */ /* 0x0002e2000c1e1500 */
        /* <DEDUP_REMOVED lines=90> */
[----:B------:R-:W4:Y:S08]  /*8640*/  MUFU.EX2 R120, R120 ;  /* 0x0000007800787308 */ /* 0x000f300000000800 */
[----:B------:R-:W-:Y:S08]  /*8650*/  MUFU.COS R220, R197 ;  /* 0x000000c500dc7308 */ /* 0x000ff00000000000 */
[----:B------:R-:W3:Y:S08]  /*8660*/  MUFU.EX2 R67, R67 ;  /* 0x0000004300437308 */ /* 0x000ef00000000800 */
[----:B------:R-:W3:Y:S08]  /*8670*/  MUFU.EX2 R70, R70 ;  /* 0x0000004600467308 */ /* 0x000ef00000000800 */
[----:B------:R-:W3:Y:S08]  /*8680*/  MUFU.EX2 R71, R71 ;  /* 0x0000004700477308 */ /* 0x000ef00000000800 */
[----:B------:R-:W3:Y:S08]  /*8690*/  MUFU.EX2 R191, R122 ;  /* 0x0000007a00bf7308 */ /* 0x000ef00000000800 */
[----:B------:R-:W3:Y:S08]  /*86a0*/  MUFU.EX2 R193, R124 ;  /* 0x0000007c00c17308 */ /* 0x000ef00000000800 */
[----:B------:R-:W3:Y:S08]  /*86b0*/  MUFU.EX2 R195, R126 ;  /* 0x0000007e00c37308 */ /* 0x000ef00000000800 */
[----:B------:R0:W3:Y:S08]  /*86c0*/  MUFU.EX2 R65, R64 ;  /* 0x0000004000417308 */ /* 0x0000f00000000800 */
[----:B------:R-:W3:Y:S01]  /*86d0*/  MUFU.SIN R100, R197 ;  /* 0x000000c500647308 */ /* 0x000ee20000000400 */
        /* <DEDUP_REMOVED lines=38> */
[----:B------:R-:W0:Y:S04]  /*8940*/  LDS.U16 R165, [R211+0x16] ;  /* 0x00001600d3a57984 */ /* 0x000e280000000400 */
[----:B------:R-:W-:Y:S04]  /*8950*/  LDS.U16 R191, [R211+0x18] ;  /* 0x00001800d3bf7984 */ /* 0x000fe80000000400 */
[----:B------:R-:W-:Y:S04]  /*8960*/  LDS.U16 R161, [R211+0x1a] ;  /* 0x00001a00d3a17984 */ /* 0x000fe80000000400 */
[----:B------:R-:W-:Y:S04]  /*8970*/  LDS.U16 R159, [R211+0x1c] ;  /* 0x00001c00d39f7984 */ /* 0x000fe80000000400 */
[----:B------:R-:W-:Y:S04]  /*8980*/  LDS.U16 R125, [R211+0x1e] ;  /* 0x00001e00d37d7984 */ /* 0x000fe80000000400 */
[----:B------:R-:W1:Y:S04]  /*8990*/  LDS.U16 R71, [R211+0x20] ;  /* 0x00002000d3477984 */ /* 0x000e680000000400 */
        /* <DEDUP_REMOVED lines=12> */
[----:B------:R-:W2:Y:S04]  /*8a60*/  LDS.U16 R66, [R211+0x3a] ;  /* 0x00003a00d3427984 */ /* 0x000ea80000000400 */
[----:B------:R-:W-:Y:S04]  /*8a70*/  LDS.U16 R65, [R211+0x3c] ;  /* 0x00003c00d3417984 */ /* 0x000fe80000000400 */
[----:B------:R-:W-:Y:S04]  /*8a80*/  LDS.U16 R64, [R211+0x3e] ;  /* 0x00003e00d3407984 */ /* 0x000fe80000000400 */
        /* <DEDUP_REMOVED lines=85> */
[----:B------:R-:W-:Y:S02]  /*8fe0*/  SHF.L.U32 R123, R183, 0x10, RZ ;  /* 0x00000010b77b7819 */ /* 0x000fe400000006ff */
[----:B--2---:R-:W-:Y:S02]  /*8ff0*/  SHF.L.U32 R103, R71, 0x10, RZ ;  /* 0x0000001047677819 */ /* 0x004fe400000006ff */
[----:B------:R-:W-:Y:S02]  /*9000*/  SHF.L.U32 R111, R66, 0x10, RZ ;  /* 0x00000010426f7819 */ /* 0x000fe400000006ff */
[----:B-----5:R-:W-:-:S02]  /*9010*/  SHF.L.U32 R198, R198, 0x10, RZ ;  /* 0x00000010c6c67819 */ /* 0x020fc400000006ff */
[----:B---3--:R-:W-:Y:S02]  /*9020*/  SHF.L.U32 R165, R216, 0x10, RZ ;  /* 0x00000010d8a57819 */ /* 0x008fe400000006ff */
[----:B------:R-:W-:Y:S02]  /*9030*/  SHF.L.U32 R160, R189, 0x10, RZ ;  /* 0x00000010bda07819 */ /* 0x000fe400000006ff */
[----:B------:R-:W-:Y:S02]  /*9040*/  SHF.L.U32 R131, R161, 0x10, RZ ;  /* 0x00000010a1837819 */ /* 0x000fe400000006ff */
[----:B------:R-:W-:Y:S02]  /*9050*/  SHF.L.U32 R184, R159, 0x10, RZ ;  /* 0x000000109fb87819 */ /* 0x000fe400000006ff */
[----:B------:R-:W-:Y:S02]  /*9060*/  SHF.L.U32 R106, R125, 0x10, RZ ;  /* 0x000000107d6a7819 */ /* 0x000fe400000006ff */
[----:B0-----:R-:W-:-:S02]  /*9070*/  SHF.L.U32 R105, R70, 0x10, RZ ;  /* 0x0000001046697819 */ /* 0x001fc400000006ff */
[----:B------:R-:W-:Y:S02]  /*9080*/  SHF.L.U32 R186, R68, 0x10, RZ ;  /* 0x0000001044ba7819 */ /* 0x000fe400000006ff */
[----:B------:R-:W-:Y:S02]  /*9090*/  SHF.L.U32 R110, R67, 0x10, RZ ;  /* 0x00000010436e7819 */ /* 0x000fe400000006ff */
[----:B------:R-:W-:Y:S02]  /*90a0*/  SHF.L.U32 R190, R65, 0x10, RZ ;  /* 0x0000001041be7819 */ /* 0x000fe400000006ff */
[----:B------:R-:W-:Y:S02]  /*90b0*/  SHF.L.U32 R192, R64, 0x10, RZ ;  /* 0x0000001040c07819 */ /* 0x000fe400000006ff */
[----:B----4-:R-:W-:Y:S02]  /*90c0*/  SHF.L.U32 R66, R153, 0x10, RZ ;  /* 0x0000001099427819 */ /* 0x010fe400000006ff */
        /* <DEDUP_REMOVED lines=66> */
[C---:B------:R-:W-:Y:S01]  /*94f0*/  FMUL.FTZ R141, R173.reuse, R212 ;  /* 0x000000d4ad8d7220 */ /* 0x040fe20000410000 */
        /* <DEDUP_REMOVED lines=24> */
.L_x_13555:
[----:B------:R-:W-:-:S05]  /*9680*/  LEA R3, R3, UR16, 0x3 ;  /* 0x0000001003037c11 */ /* 0x000fca000f8e18ff */
[----:B------:R0:W1:Y:S02]  /*9690*/  LDS.64 R98, [R3+0x45d8] ;  /* 0x0045d80003627984 */ /* 0x0000640000000a00 */
.L_x_13556:
[----:B------:R-:W-:Y:S05]  /*96a0*/  BSYNC.RECONVERGENT B0 ;  /* 0x0000000000007941 */ /* 0x000fea0003800200 */
.L_x_13554:
        /* <DEDUP_REMOVED lines=265> */
[----:B------:R-:W-:-:S03]  /*a740*/  @P3 FADD.FTZ R68, R68, R125 ;  /* 0x0000007d44443221 */ /* 0x000fc60000010000 */
        /* <DEDUP_REMOVED lines=11> */
[----:B------:R-:W-:Y:S01]  /*a800*/  FMUL.FTZ R248, R108, R246 ;  /* 0x000000f66cf87220 */ /* 0x000fe20000410000 */
[----:B0-----:R-:W-:-:S04]  /*a810*/  FMUL.FTZ R70, R69, R244 ;  /* 0x000000f445467220 */ /* 0x001fc80000410000 */
[C---:B--2---:R-:W-:Y:S01]  /*a820*/  FFMA.FTZ R65, R3.reuse, R64, -R70 ;  /* 0x0000004003417223 */ /* 0x044fe20000010846 */
[----:B------:R-:W-:Y:S01]  /*a830*/  FMUL.FTZ R66, R3, R244 ;  /* 0x000000f403427220 */ /* 0x000fe20000410000 */
[-C--:B------:R-:W-:Y:S01]  /*a840*/  FMUL.FTZ R70, R108, R71.reuse ;  /* 0x000000476c467220 */ /* 0x080fe20000410000 */
[----:B------:R-:W-:Y:S02]  /*a850*/  FFMA.FTZ R71, R109, R71, -R248 ;  /* 0x000000476d477223 */ /* 0x000fe400000108f8 */
        /* <DEDUP_REMOVED lines=9> */
[----:B------:R-:W-:Y:S01]  /*a8f0*/  FMUL.FTZ R68, R100, R153 ;  /* 0x0000009964447220 */ /* 0x000fe20000410000 */
[-C--:B------:R-:W-:Y:S02]  /*a900*/  FMUL.FTZ R67, R120, R65.reuse ;  /* 0x0000004178437220 */ /* 0x080fe40000410000 */
[----:B------:R-:W-:Y:S01]  /*a910*/  FFMA.FTZ R65, R122, R65, -R66 ;  /* 0x000000417a417223 */ /* 0x000fe20000010842 */
[-C--:B------:R-:W-:Y:S01]  /*a920*/  FMUL.FTZ R66, R100, R161.reuse ;  /* 0x000000a164427220 */ /* 0x080fe20000410000 */
[----:B------:R-:W-:-:S03]  /*a930*/  FFMA.FTZ R68, R101, R161, -R68 ;  /* 0x000000a165447223 */ /* 0x000fc60000010844 */
[----:B------:R-:W-:Y:S01]  /*a940*/  FFMA.FTZ R66, R101, R153, R66 ;  /* 0x0000009965427223 */ /* 0x000fe20000010042 */
[----:B------:R-:W-:-:S03]  /*a950*/  FADD.FTZ R68, R181, R68 ;  /* 0x00000044b5447221 */ /* 0x000fc60000010000 */
[----:B------:R-:W-:Y:S01]  /*a960*/  FADD.FTZ R66, R151, R66 ;  /* 0x0000004297427221 */ /* 0x000fe20000010000 */
[----:B------:R-:W-:Y:S01]  /*a970*/  FMUL.FTZ R70, R108, R68 ;  /* 0x000000446c467220 */ /* 0x000fe20000410000 */
[----:B------:R-:W-:Y:S02]  /*a980*/  FFMA.FTZ R67, R122, R3, R67 ;  /* 0x000000037a437223 */ /* 0x000fe40000010043 */
[-C--:B------:R-:W-:Y:S01]  /*a990*/  FMUL.FTZ R3, R108, R66.reuse ;  /* 0x000000426c037220 */ /* 0x080fe20000410000 */
[C---:B------:R-:W-:Y:S01]  /*a9a0*/  FFMA.FTZ R70, R109.reuse, R66, R70 ;  /* 0x000000426d467223 */ /* 0x040fe20000010046 */
[C---:B------:R-:W-:Y:S02]  /*a9b0*/  FMUL.FTZ R66, R124.reuse, R67 ;  /* 0x000000437c427220 */ /* 0x040fe40000410000 */
[----:B------:R-:W-:Y:S01]  /*a9c0*/  FFMA.FTZ R3, R109, R68, -R3 ;  /* 0x000000446d037223 */ /* 0x000fe20000010803 */
[-C--:B------:R-:W-:Y:S01]  /*a9d0*/  FMUL.FTZ R69, R124, R65.reuse ;  /* 0x000000417c457220 */ /* 0x080fe20000410000 */
[----:B------:R-:W-:-:S02]  /*a9e0*/  FFMA.FTZ R71, R126, R65, -R66 ;  /* 0x000000417e477223 */ /* 0x000fc40000010842 */
[----:B------:R-:W-:Y:S01]  /*a9f0*/  FADD.FTZ R65, R210, R3 ;  /* 0x00000003d2417221 */ /* 0x000fe20000010000 */
[----:B------:R-:W-:Y:S01]  /*aa00*/  FFMA.FTZ R69, R126, R67, R69 ;  /* 0x000000437e457223 */ /* 0x000fe20000010045 */
[----:B------:R-:W-:Y:S02]  /*aa10*/  FADD.FTZ R3, R159, R70 ;  /* 0x000000469f037221 */ /* 0x000fe40000010000 */
[C---:B------:R-:W-:Y:S02]  /*aa20*/  FMUL.FTZ R67, R116.reuse, R65 ;  /* 0x0000004174437220 */ /* 0x040fe40000410000 */
[-C--:B------:R-:W-:Y:S02]  /*aa30*/  FMUL.FTZ R68, R116, R3.reuse ;  /* 0x0000000374447220 */ /* 0x080fe40000410000 */
[----:B------:R-:W-:Y:S01]  /*aa40*/  FFMA.FTZ R66, R118, R3, R67 ;  /* 0x0000000376427223 */ /* 0x000fe20000010043 */
[----:B------:R-:W-:Y:S01]  /*aa50*/  FMUL.FTZ R3, R128, R71 ;  /* 0x0000004780037220 */ /* 0x000fe20000410000 */
[----:B------:R-:W-:Y:S01]  /*aa60*/  FFMA.FTZ R68, R118, R65, -R68 ;  /* 0x0000004176447223 */ /* 0x000fe20000010844 */
[----:B------:R-:W-:-:S02]  /*aa70*/  FMUL.FTZ R70, R128, R69 ;  /* 0x0000004580467220 */ /* 0x000fc40000410000 */
        /* <DEDUP_REMOVED lines=78> */
[C---:B------:R-:W-:Y:S02]  /*af60*/  FMUL.FTZ R3, R155.reuse, R71 ;  /* 0x000000479b037220 */ /* 0x040fe40000410000 */
[----:B------:R-:W-:Y:S01]  /*af70*/  FADD.FTZ R67, R104, R67 ;  /* 0x0000004368437221 */ /* 0x000fe20000010000 */
[-C--:B------:R-:W-:Y:S01]  /*af80*/  FMUL.FTZ R68, R155, R69.reuse ;  /* 0x000000459b447220 */ /* 0x080fe20000410000 */
[----:B------:R-:W-:Y:S01]  /*af90*/  FFMA.FTZ R248, R156, R69, R3 ;  /* 0x000000459cf87223 */ /* 0x000fe20000010003 */
[----:B------:R-:W-:Y:S01]  /*afa0*/  FADD.FTZ R3, R195, R66 ;  /* 0x00000042c3037221 */ /* 0x000fe20000010000 */
[----:B------:R-:W-:Y:S01]  /*afb0*/  FMUL.FTZ R65, R148, R67 ;  /* 0x0000004394417220 */ /* 0x000fe20000410000 */
[----:B------:R-:W-:Y:S02]  /*afc0*/  FFMA.FTZ R239, R156, R71, -R68 ;  /* 0x000000479cef7223 */ /* 0x000fe40000010844 */
[-C--:B------:R-:W-:Y:S01]  /*afd0*/  FMUL.FTZ R66, R148, R3.reuse ;  /* 0x0000000394427220 */ /* 0x080fe20000410000 */
[----:B------:R-:W-:-:S02]  /*afe0*/  FFMA.FTZ R68, R150, R3, -R65 ;  /* 0x0000000396447223 */ /* 0x000fc40000010841 */
[----:B------:R-:W0:Y:S01]  /*aff0*/  S2R R3, SR_TID.X ;  /* 0x0000000000037919 */ /* 0x000e220000002100 */
[----:B------:R-:W-:Y:S01]  /*b000*/  FFMA.FTZ R67, R150, R67, R66 ;  /* 0x0000004396437223 */ /* 0x000fe20000010042 */
[----:B------:R-:W-:-:S03]  /*b010*/  FADD.FTZ R65, R127, R68 ;  /* 0x000000447f417221 */ /* 0x000fc60000010000 */
[----:B------:R-:W-:Y:S01]  /*b020*/  FADD.FTZ R67, R194, R67 ;  /* 0x00000043c2437221 */ /* 0x000fe20000010000 */
[----:B------:R-:W-:-:S03]  /*b030*/  FMUL.FTZ R69, R152, R65 ;  /* 0x0000004198457220 */ /* 0x000fc60000410000 */
[-C--:B------:R-:W-:Y:S01]  /*b040*/  FMUL.FTZ R68, R152, R67.reuse ;  /* 0x0000004398447220 */ /* 0x080fe20000410000 */
[C---:B------:R-:W-:Y:S01]  /*b050*/  FFMA.FTZ R66, R154.reuse, R67, R69 ;  /* 0x000000439a427223 */ /* 0x040fe20000010045 */
[----:B------:R-:W-:Y:S02]  /*b060*/  UISETP.GE.AND UP0, UPT, UR24, UR45, UPT ;  /* 0x0000002d1800728c */ /* 0x000fe4000bf06270 */
[----:B------:R-:W-:Y:S01]  /*b070*/  FFMA.FTZ R68, R154, R65, -R68 ;  /* 0x000000419a447223 */ /* 0x000fe20000010844 */
[----:B------:R-:W-:Y:S01]  /*b080*/  FADD.FTZ R66, R193, R66 ;  /* 0x00000042c1427221 */ /* 0x000fe20000010000 */
[----:B------:R-:W-:Y:S02]  /*b090*/  FMUL.FTZ R65, R157, R239 ;  /* 0x000000ef9d417220 */ /* 0x000fe40000410000 */
[----:B------:R-:W-:Y:S01]  /*b0a0*/  FADD.FTZ R68, R129, R68 ;  /* 0x0000004481447221 */ /* 0x000fe20000010000 */
[----:B------:R-:W-:Y:S01]  /*b0b0*/  FMUL.FTZ R67, R155, R66 ;  /* 0x000000429b437220 */ /* 0x000fe20000410000 */
[-C--:B------:R-:W-:Y:S01]  /*b0c0*/  FMUL.FTZ R70, R157, R248.reuse ;  /* 0x000000f89d467220 */ /* 0x080fe20000410000 */
        /* <DEDUP_REMOVED lines=10> */
[----:B------:R-:W-:Y:S01]  /*b170*/  FFMA.FTZ R69, R158, R66, R65 ;  /* 0x000000429e457223 */ /* 0x000fe20000010041 */
        /* <DEDUP_REMOVED lines=31> */
.L_x_13558:
[----:B------:R-:W-:Y:S05]  /*b370*/  BSYNC.RECONVERGENT B0 ;  /* 0x0000000000007941 */ /* 0x000fea0003800200 */
.L_x_13557:
        /* <DEDUP_REMOVED lines=12> */
[----:B------:R-:W-:Y:S01]  /*b440*/  FMUL.FTZ R70, R248, R70 ;  /* 0x00000046f8467220 */ /* 0x000fe20000410000 */
[----:B---3--:R-:W-:Y:S01]  /*b450*/  FADD.FTZ R246, R246, R69 ;  /* 0x00000045f6f67221 */ /* 0x008fe20000010000 */
[----:B------:R-:W-:Y:S01]  /*b460*/  FADD.FTZ R247, R247, R250 ;  /* 0x000000faf7f77221 */ /* 0x000fe20000010000 */
[-C--:B------:R-:W-:Y:S01]  /*b470*/  FFMA.FTZ R248, R248, R68.reuse, -R71 ;  /* 0x00000044f8f87223 */ /* 0x080fe20000010847 */
[----:B------:R-:W-:-:S07]  /*b480*/  FFMA.FTZ R239, R239, R68, R70 ;  /* 0x00000044efef7223 */ /* 0x000fce0000010046 */
.L_x_13560:
[----:B------:R-:W-:Y:S05]  /*b490*/  BSYNC.RECONVERGENT B0 ;  /* 0x0000000000007941 */ /* 0x000fea0003800200 */
.L_x_13559:
        /* <DEDUP_REMOVED lines=12> */
[----:B------:R-:W-:Y:S01]  /*b560*/  FMUL.FTZ R70, R248, R70 ;  /* 0x00000046f8467220 */ /* 0x000fe20000410000 */
[----:B---34-:R-:W-:Y:S01]  /*b570*/  FADD.FTZ R246, R246, R69 ;  /* 0x00000045f6f67221 */ /* 0x018fe20000010000 */
[----:B------:R-:W-:Y:S01]  /*b580*/  FADD.FTZ R247, R247, R250 ;  /* 0x000000faf7f77221 */ /* 0x000fe20000010000 */
[-C--:B------:R-:W-:Y:S01]  /*b590*/  FFMA.FTZ R248, R248, R68.reuse, -R71 ;  /* 0x00000044f8f87223 */ /* 0x080fe20000010847 */
[----:B------:R-:W-:-:S07]  /*b5a0*/  FFMA.FTZ R239, R239, R68, R70 ;  /* 0x00000044efef7223 */ /* 0x000fce0000010046 */
.L_x_13562:
[----:B------:R-:W-:Y:S05]  /*b5b0*/  BSYNC.RECONVERGENT B0 ;  /* 0x0000000000007941 */ /* 0x000fea0003800200 */
.L_x_13561:
        /* <DEDUP_REMOVED lines=17> */
.L_x_13564:
[----:B------:R-:W-:Y:S05]  /*b6d0*/  BSYNC.RECONVERGENT B0 ;  /* 0x0000000000007941 */ /* 0x000fea0003800200 */
.L_x_13563:
        /* <DEDUP_REMOVED lines=17> */
.L_x_13566:
[----:B------:R-:W-:Y:S05]  /*b7f0*/  BSYNC.RECONVERGENT B0 ;  /* 0x0000000000007941 */ /* 0x000fea0003800200 */
.L_x_13565:
[----:B-1----:R-:W1:Y:S01]  /*b800*/  SHFL.IDX PT, R70, R239, RZ, 0x1f ;  /* 0x00001fffef467589 */ /* 0x002e6200000e0000 */
[C---:B------:R-:W-:Y:S01]  /*b810*/  ISETP.NE.AND P2, PT, R3.reuse, 0x1f, PT ;  /* 0x0000001f0300780c */ /* 0x040fe20003f45270 */
[----:B------:R-:W-:Y:S01]  /*b820*/  FFMA.FTZ R245, R96, R244, R245 ;  /* 0x000000f460f57223 */ /* 0x000fe200000100f5 */
[----:B------:R-:W-:Y:S01]  /*b830*/  FADD.FTZ R96, R236, R97 ;  /* 0x00000061ec607221 */ /* 0x000fe20000010000 */
[----:B------:R-:W5:Y:S01]  /*b840*/  SHFL.IDX PT, R71, R248, RZ, 0x1f ;  /* 0x00001ffff8477589 */ /* 0x000f6200000e0000 */
[----:B------:R-:W-:Y:S01]  /*b850*/  ISETP.NE.AND P3, PT, R3, RZ, PT ;  /* 0x000000ff0300720c */ /* 0x000fe20003f65270 */
[----:B------:R-:W-:Y:S01]  /*b860*/  FADD.FTZ R238, R238, R245 ;  /* 0x000000f5eeee7221 */ /* 0x000fe20000010000 */
[----:B------:R-:W-:Y:S01]  /*b870*/  BSSY.RECONVERGENT B0, `(.L_x_13567) ;  /* 0x0000329000007945 */ /* 0x000fe20003800200 */
[----:B------:R-:W-:Y:S04]  /*b880*/  SHFL.DOWN PT, R248, R248, 0x1, 0x1f ;  /* 0x08201f00f8f87f89 */ /* 0x000fe800000e0000 */
[----:B--2---:R-:W-:Y:S04]  /*b890*/  SHFL.IDX PT, R249, R66, RZ, 0x1f ;  /* 0x00001fff42f97589 */ /* 0x004fe800000e0000 */
[----:B------:R-:W-:Y:S02]  /*b8a0*/  SHFL.DOWN PT, R252, R247, 0x1, 0x1f ;  /* 0x08201f00f7fc7f89 */ /* 0x000fe400000e0000 */
[----:B------:R-:W-:-:S02]  /*b8b0*/  VOTEU.ALL UP0, P3 ;  /* 0x0000000000ff7886 */ /* 0x000fc40001800000 */
[----:B------:R-:W-:Y:S03]  /*b8c0*/  SHFL.DOWN PT, R251, R246, 0x1, 0x1f ;  /* 0x08201f00f6fb7f89 */ /* 0x000fe600000e0000 */
[----:B------:R-:W-:Y:S01]  /*b8d0*/  @!UP0 ULEA UR7, UR6, UR16, 0x4 ;  /* 0x0000001006078291 */ /* 0x000fe2000f8e20ff */
[C---:B-1----:R-:W-:Y:S01]  /*b8e0*/  FMUL.FTZ R68, R70.reuse, R65 ;  /* 0x0000004146447220 */ /* 0x042fe20000410000 */
[----:B0-----:R-:W-:-:S03]  /*b8f0*/  FMUL.FTZ R250, R70, R64 ;  /* 0x0000004046fa7220 */ /* 0x001fc60000410000 */
[C---:B-----5:R-:W-:Y:S01]  /*b900*/  FFMA.FTZ R68, R71.reuse, R64, -R68 ;  /* 0x0000004047447223 */ /* 0x060fe20000010844 */
[C---:B------:R-:W-:Y:S01]  /*b910*/  FFMA.FTZ R69, R71.reuse, R65, R250 ;  /* 0x0000004147457223 */ /* 0x040fe200000100fa */
[CC--:B------:R-:W-:Y:S01]  /*b920*/  FMUL.FTZ R65, R70.reuse, R67.reuse ;  /* 0x0000004346417220 */ /* 0x0c0fe20000410000 */
[-C--:B------:R-:W-:Y:S01]  /*b930*/  FMUL.FTZ R64, R70, R66.reuse ;  /* 0x0000004246407220 */ /* 0x080fe20000410000 */
[----:B------:R3:W-:Y:S02]  /*b940*/  SHFL.DOWN PT, R250, R239, 0x1, 0x1f ;  /* 0x08201f00effa7f89 */ /* 0x0007e400000e0000 */
[C---:B------:R-:W-:Y:S01]  /*b950*/  FFMA.FTZ R70, R71.reuse, R66, -R65 ;  /* 0x0000004247467223 */ /* 0x040fe20000010841 */
[----:B------:R-:W-:Y:S01]  /*b960*/  FFMA.FTZ R71, R71, R67, R64 ;  /* 0x0000004347477223 */ /* 0x000fe20000010040 */
[----:B------:R-:W0:Y:S04]  /*b970*/  SHFL.IDX PT, R65, R246, RZ, 0x1f ;  /* 0x00001ffff6417589 */ /* 0x000e2800000e0000 */
[----:B------:R-:W1:Y:S01]  /*b980*/  SHFL.IDX PT, R64, R247, RZ, 0x1f ;  /* 0x00001ffff7407589 */ /* 0x000e6200000e0000 */
[----:B---3--:R-:W-:-:S03]  /*b990*/  P2R R239, PR, RZ, 0x8 ;  /* 0x00000008ffef7803 */ /* 0x008fc60000000000 */
        /* <DEDUP_REMOVED lines=8> */
[----:B------:R-:W-:Y:S01]  /*ba20*/  @P2 FFMA.FTZ R248, R248, R249, -R65 ;  /* 0x000000f9f8f82223 */ /* 0x000fe20000010841 */
[----:B------:R-:W-:Y:S01]  /*ba30*/  FMUL.FTZ R65, R157, R96 ;  /* 0x000000609d417220 */ /* 0x000fe20000410000 */
[----:B------:R-:W-:Y:S01]  /*ba40*/  UIADD3 UR7, UPT, UPT, UR7, -0x400, URZ ;  /* 0xfffffc0007077890 */ /* 0x000fe2000fffe0ff */
[----:B------:R-:W-:Y:S01]  /*ba50*/  @P2 FADD.FTZ R67, R252, R64 ;  /* 0x00000040fc432221 */ /* 0x000fe20000010000 */
[----:B------:R-:W-:Y:S01]  /*ba60*/  @P2 FADD.FTZ R249, R251, R248 ;  /* 0x000000f8fbf92221 */ /* 0x000fe20000010000 */
[-C--:B------:R-:W-:Y:S01]  /*ba70*/  FFMA.FTZ R97, R158, R238.reuse, R65 ;  /* 0x000000ee9e617223 */ /* 0x080fe20000010041 */
[----:B------:R-:W-:Y:S01]  /*ba80*/  FMUL.FTZ R65, R157, R238 ;  /* 0x000000ee9d417220 */ /* 0x000fe20000410000 */
[-C--:B------:R-:W-:Y:S01]  /*ba90*/  FMUL.FTZ R236, R67, R99.reuse ;  /* 0x0000006343ec7220 */ /* 0x080fe20000410000 */
[C---:B------:R-:W-:Y:S01]  /*baa0*/  FMUL.FTZ R64, R249.reuse, R99 ;  /* 0x00000063f9407220 */ /* 0x040fe20000410000 */
[----:B------:R-:W-:Y:S01]  /*bab0*/  FFMA.FTZ R97, R38, R243, R97 ;  /* 0x000000f326617223 */ /* 0x000fe20000010061 */
[----:B------:R-:W-:Y:S01]  /*bac0*/  USHF.R.S32.HI UR10, URZ, 0x1f, UR7 ;  /* 0x0000001fff0a7899 */ /* 0x000fe20008011407 */
[-C--:B------:R-:W-:Y:S01]  /*bad0*/  FFMA.FTZ R236, R249, R98.reuse, R236 ;  /* 0x00000062f9ec7223 */ /* 0x080fe200000100ec */
[----:B------:R-:W-:Y:S01]  /*bae0*/  FFMA.FTZ R98, R67, R98, -R64 ;  /* 0x0000006243627223 */ /* 0x000fe20000010840 */
[----:B------:R-:W-:Y:S01]  /*baf0*/  FFMA.FTZ R64, R158, R96, -R65 ;  /* 0x000000609e407223 */ /* 0x000fe20000010841 */
[----:B------:R-:W-:Y:S01]  /*bb00*/  FMUL.FTZ R65, R155, R97 ;  /* 0x000000619b417220 */ /* 0x000fe20000410000 */
[----:B0-----:R-:W-:Y:S01]  /*bb10*/  MOV R69, UR38 ;  /* 0x0000002600457c02 */ /* 0x001fe20008000f00 */
[----:B------:R-:W-:Y:S01]  /*bb20*/  FADD.FTZ R236, R153, R236 ;  /* 0x000000ec99ec7221 */ /* 0x000fe20000010000 */
        /* <DEDUP_REMOVED lines=48> */
[----:B------:R-:W-:Y:S01]  /*be30*/  MOV R67, UR10 ;  /* 0x0000000a00437c02 */ /* 0x000fe20008000f00 */
[----:B------:R-:W-:Y:S01]  /*be40*/  UMOV UR10, UR43 ;  /* 0x0000002b000a7c82 */ /* 0x000fe20008000000 */
[----:B------:R-:W-:Y:S01]  /*be50*/  FMUL.FTZ R65, R128, R233 ;  /* 0x000000e980417220 */ /* 0x000fe20000410000 */
[----:B------:R-:W-:-:S04]  /*be60*/  FFMA.FTZ R235, R46, R235, R64 ;  /* 0x000000eb2eeb7223 */ /* 0x000fc80000010040 */
[-C--:B------:R-:W-:Y:S01]  /*be70*/  FMUL.FTZ R66, R128, R235.reuse ;  /* 0x000000eb80427220 */ /* 0x080fe20000410000 */
[----:B------:R-:W-:-:S03]  /*be80*/  FFMA.FTZ R64, R130, R235, -R65 ;  /* 0x000000eb82407223 */ /* 0x000fc60000010841 */
[----:B------:R-:W-:Y:S01]  /*be90*/  FFMA.FTZ R65, R130, R233, R66 ;  /* 0x000000e982417223 */ /* 0x000fe20000010042 */
[----:B------:R-:W-:Y:S01]  /*bea0*/  LOP3.LUT R66, R3, UR7, RZ, 0xfc, !PT ;  /* 0x0000000703427c12 */ /* 0x000fe2000f8efcff */
[C---:B------:R-:W-:Y:S02]  /*beb0*/  FFMA.FTZ R232, R47.reuse, R232, R64 ;  /* 0x000000e82fe87223 */ /* 0x040fe40000010040 */
        /* <DEDUP_REMOVED lines=95> */
[----:B------:R-:W-:Y:S01]  /*c4b0*/  FFMA.FTZ R126, R126, R71, -R100 ;  /* 0x000000477e7e7223 */ /* 0x000fe20000010864 */
[----:B------:R-:W-:Y:S01]  /*c4c0*/  FFMA.FTZ R100, -R186, R122, R221 ;  /* 0x0000007aba647223 */ /* 0x000fe200000101dd */
[----:B------:R-:W-:Y:S01]  /*c4d0*/  FFMA.FTZ R137, R197, UR14, R70 ;  /* 0x0000000ec5897c23 */ /* 0x000fe20008010046 */
[----:B------:R-:W-:Y:S01]  /*c4e0*/  FMUL.FTZ R203, R110, R203 ;  /* 0x000000cb6ecb7220 */ /* 0x000fe20000410000 */
[----:B------:R-:W-:Y:S01]  /*c4f0*/  FMUL.FTZ R241, R63, R197 ;  /* 0x000000c53ff17220 */ /* 0x000fe20000410000 */
[----:B------:R-:W-:Y:S01]  /*c500*/  FADD.FTZ R187, R187, R126 ;  /* 0x0000007ebbbb7221 */ /* 0x000fe20000010000 */
[----:B------:R-:W-:Y:S01]  /*c510*/  FMUL.FTZ R108, R72, R47 ;  /* 0x0000002f486c7220 */ /* 0x000fe20000410000 */
[----:B------:R-:W-:Y:S01]  /*c520*/  FFMA.FTZ R197, R100, R137, R203 ;  /* 0x0000008964c57223 */ /* 0x000fe200000100cb */
[----:B------:R-:W-:Y:S01]  /*c530*/  FMUL.FTZ R137, R63, R71 ;  /* 0x000000473f897220 */ /* 0x000fe20000410000 */
[C---:B------:R-:W-:Y:S01]  /*c540*/  FMUL.FTZ R203, R128.reuse, R187 ;  /* 0x000000bb80cb7220 */ /* 0x040fe20000410000 */
[----:B------:R-:W-:Y:S01]  /*c550*/  FMUL.FTZ R128, R128, R161 ;  /* 0x000000a180807220 */ /* 0x000fe20000410000 */
[----:B------:R-:W-:Y:S01]  /*c560*/  FMUL.FTZ R122, R161, UR15 ;  /* 0x0000000fa17a7c20 */ /* 0x000fe20008410000 */
[C---:B------:R-:W-:Y:S01]  /*c570*/  FMUL.FTZ R71, R110.reuse, R137 ;  /* 0x000000896e477220 */ /* 0x040fe20000410000 */
[----:B------:R-:W-:Y:S01]  /*c580*/  FMUL.FTZ R110, R110, R241 ;  /* 0x000000f16e6e7220 */ /* 0x000fe20000410000 */
[----:B------:R-:W-:Y:S01]  /*c590*/  FFMA.FTZ R128, R130, R187, -R128 ;  /* 0x000000bb82807223 */ /* 0x000fe20000010880 */
[----:B------:R-:W-:Y:S01]  /*c5a0*/  FFMA.FTZ R88, R63, R185, R88 ;  /* 0x000000b93f587223 */ /* 0x000fe20000010058 */
[C---:B------:R-:W-:Y:S01]  /*c5b0*/  FFMA.FTZ R71, R100.reuse, R241, R71 ;  /* 0x000000f164477223 */ /* 0x040fe20000010047 */
[----:B------:R-:W-:Y:S01]  /*c5c0*/  FFMA.FTZ R100, R100, R137, -R110 ;  /* 0x0000008964647223 */ /* 0x000fe2000001086e */
[----:B------:R-:W-:Y:S01]  /*c5d0*/  FFMA.FTZ R110, R130, R161, R203 ;  /* 0x000000a1826e7223 */ /* 0x000fe200000100cb */
[----:B------:R-:W-:Y:S01]  /*c5e0*/  FFMA.FTZ R130, R48, R185, R197 ;  /* 0x000000b930827223 */ /* 0x000fe200000100c5 */
[-C--:B------:R-:W-:Y:S01]  /*c5f0*/  FMUL.FTZ R126, R163, R187.reuse ;  /* 0x000000bba37e7220 */ /* 0x080fe20000410000 */
[----:B------:R-:W-:Y:S01]  /*c600*/  FADD.FTZ R185, R107, R128 ;  /* 0x000000806bb97221 */ /* 0x000fe20000010000 */
[----:B------:R-:W-:Y:S01]  /*c610*/  FADD.FTZ R141, R141, R110 ;  /* 0x0000006e8d8d7221 */ /* 0x000fe20000010000 */
[----:B------:R-:W-:Y:S01]  /*c620*/  FMUL.FTZ R110, R187, UR15 ;  /* 0x0000000fbb6e7c20 */ /* 0x000fe20008410000 */
[-C--:B------:R-:W-:Y:S01]  /*c630*/  FFMA.FTZ R163, R163, -R108.reuse, R234 ;  /* 0x8000006ca3a37223 */ /* 0x080fe200000100ea */
[C---:B------:R-:W-:Y:S01]  /*c640*/  FMUL.FTZ R128, R72.reuse, R187 ;  /* 0x000000bb48807220 */ /* 0x040fe20000410000 */
[----:B------:R-:W-:Y:S01]  /*c650*/  FFMA.FTZ R122, R187, UR14, -R122 ;  /* 0x0000000ebb7a7c23 */ /* 0x000fe2000801087a */
[----:B------:R-:W-:Y:S01]  /*c660*/  FFMA.FTZ R187, R161, UR14, R110 ;  /* 0x0000000ea1bb7c23 */ /* 0x000fe2000801006e */
[----:B------:R-:W-:Y:S01]  /*c670*/  MOV R70, 0x84 ;  /* 0x0000008400467802 */ /* 0x000fe20000000f00 */
[-C--:B------:R-:W-:Y:S01]  /*c680*/  FMUL.FTZ R110, R72, R161.reuse ;  /* 0x000000a1486e7220 */ /* 0x080fe20000410000 */
[----:B------:R-:W-:Y:S01]  /*c690*/  FFMA.FTZ R108, -R105, R108, R232 ;  /* 0x0000006c696c7223 */ /* 0x000fe200000101e8 */
        /* <DEDUP_REMOVED lines=25> */
[----:B------:R-:W-:Y:S01]  /*c830*/  FMUL.FTZ R243, R48, R241 ;  /* 0x000000f130f37220 */ /* 0x000fe20000410000 */
[----:B0-----:R-:W-:Y:S01]  /*c840*/  FMUL.FTZ R163, R236, UR15 ;  /* 0x0000000feca37c20 */ /* 0x001fe20008410000 */
[C---:B------:R-:W-:Y:S01]  /*c850*/  FMUL.FTZ R209, R98.reuse, UR15 ;  /* 0x0000000f62d17c20 */ /* 0x040fe20008410000 */
[----:B------:R-:W-:Y:S01]  /*c860*/  FMUL.FTZ R161, R75, R98 ;  /* 0x000000624ba17220 */ /* 0x000fe20000410000 */
[----:B------:R-:W-:Y:S01]  /*c870*/  FMUL.FTZ R130, R181, UR15 ;  /* 0x0000000fb5827c20 */ /* 0x000fe20008410000 */
[----:B------:R-:W-:Y:S01]  /*c880*/  FFMA.FTZ R163, R98, UR14, -R163 ;  /* 0x0000000e62a37c23 */ /* 0x000fe200080108a3 */
[----:B------:R-:W-:Y:S01]  /*c890*/  FMUL.FTZ R241, R48, R137 ;  /* 0x0000008930f17220 */ /* 0x000fe20000410000 */
[C---:B-1----:R-:W-:Y:S01]  /*c8a0*/  FMUL.FTZ R203, R132.reuse, R185 ;  /* 0x000000b984cb7220 */ /* 0x042fe20000410000 */
[-C--:B------:R-:W-:Y:S01]  /*c8b0*/  FMUL.FTZ R132, R132, R141.reuse ;  /* 0x0000008d84847220 */ /* 0x080fe20000410000 */
[----:B------:R-:W-:Y:S01]  /*c8c0*/  FMUL.FTZ R98, R151, UR15 ;  /* 0x0000000f97627c20 */ /* 0x000fe20008410000 */
        /* <DEDUP_REMOVED lines=146> */
[----:B------:R-:W-:Y:S01]  /*d1f0*/  FMUL.FTZ R181, R45, R186 ;  /* 0x000000ba2db57220 */ /* 0x000fe20000410000 */
[----:B------:R-:W-:Y:S01]  /*d200*/  FFMA.FTZ R111, R184, R200, R111 ;  /* 0x000000c8b86f7223 */ /* 0x000fe2000001006f */
[----:B------:R-:W-:Y:S01]  /*d210*/  FADD.FTZ R193, R193, R98 ;  /* 0x00000062c1c17221 */ /* 0x000fe20000010000 */
[----:B------:R-:W-:Y:S01]  /*d220*/  FADD.FTZ R129, R129, R152 ;  /* 0x0000009881817221 */ /* 0x000fe20000010000 */
[C---:B------:R-:W-:Y:S01]  /*d230*/  FMUL.FTZ R146, R192.reuse, R161 ;  /* 0x000000a1c0927220 */ /* 0x040fe20000410000 */
[----:B------:R0:W-:Y:S01]  /*d240*/  STS [R70+0x10c4], R181 ;  /* 0x0010c4b546007388 */ /* 0x0001e20000000800 */
[C---:B------:R-:W-:Y:S01]  /*d250*/  FMUL.FTZ R147, R155.reuse, R193 ;  /* 0x000000c19b937220 */ /* 0x040fe20000410000 */
[----:B------:R-:W-:Y:S01]  /*d260*/  FMUL.FTZ R98, R155, R129 ;  /* 0x000000819b627220 */ /* 0x000fe20000410000 */
[----:B------:R-:W-:Y:S01]  /*d270*/  FMUL.FTZ R192, R192, R137 ;  /* 0x00000089c0c07220 */ /* 0x000fe20000410000 */
[----:B------:R1:W-:Y:S01]  /*d280*/  STS [R70+0x10dc], R241 ;  /* 0x0010dcf146007388 */ /* 0x0003e20000000800 */
[C---:B------:R-:W-:Y:S01]  /*d290*/  FFMA.FTZ R104, R156.reuse, R129, -R147 ;  /* 0x000000819c687223 */ /* 0x040fe20000010893 */
[----:B------:R-:W-:Y:S01]  /*d2a0*/  FFMA.FTZ R156, R156, R193, R98 ;  /* 0x000000c19c9c7223 */ /* 0x000fe20000010062 */
[----:B------:R-:W-:Y:S01]  /*d2b0*/  FFMA.FTZ R144, R106, R183, -R144 ;  /* 0x000000b76a907223 */ /* 0x000fe20000010890 */
[----:B------:R-:W-:Y:S01]  /*d2c0*/  FFMA.FTZ R118, R44, R111, R151 ;  /* 0x0000006f2c767223 */ /* 0x000fe20000010097 */
[----:B------:R-:W-:Y:S01]  /*d2d0*/  FADD.FTZ R133, R133, R104 ;  /* 0x0000006885857221 */ /* 0x000fe20000010000 */
[----:B------:R-:W-:Y:S01]  /*d2e0*/  FADD.FTZ R189, R189, R156 ;  /* 0x0000009cbdbd7221 */ /* 0x000fe20000010000 */
[----:B0-----:R-:W-:Y:S01]  /*d2f0*/  FFMA.FTZ R181, R51, R116, R130 ;  /* 0x0000007433b57223 */ /* 0x001fe20000010082 */
[----:B------:R-:W-:Y:S01]  /*d300*/  FFMA.FTZ R146, R101, R137, R146 ;  /* 0x0000008965927223 */ /* 0x000fe20000010092 */
[----:B------:R-:W-:Y:S01]  /*d310*/  FMUL.FTZ R106, R60, R43 ;  /* 0x0000002b3c6a7220 */ /* 0x000fe20000410000 */
[----:B------:R-:W-:Y:S01]  /*d320*/  FMUL.FTZ R116, R157, R189 ;  /* 0x000000bd9d747220 */ /* 0x000fe20000410000 */
[-C--:B-1----:R-:W-:Y:S01]  /*d330*/  FMUL.FTZ R241, R52, R161.reuse ;  /* 0x000000a134f17220 */ /* 0x082fe20000410000 */
[----:B------:R-:W-:Y:S01]  /*d340*/  FFMA.FTZ R161, R101, R161, -R192 ;  /* 0x000000a165a17223 */ /* 0x000fe200000108c0 */
[-C--:B------:R-:W-:Y:S01]  /*d350*/  FMUL.FTZ R101, R157, R133.reuse ;  /* 0x000000859d657220 */ /* 0x080fe20000410000 */
[----:B------:R-:W-:Y:S01]  /*d360*/  FFMA.FTZ R116, R158, R133, -R116 ;  /* 0x000000859e747223 */ /* 0x000fe20000010874 */
[----:B------:R-:W-:Y:S01]  /*d370*/  FFMA.FTZ R85, R62, R120, R85 ;  /* 0x000000783e557223 */ /* 0x000fe20000010055 */
[----:B------:R-:W-:Y:S01]  /*d380*/  FMUL.FTZ R98, R131, R143 ;  /* 0x0000008f83627220 */ /* 0x000fe20000410000 */
[----:B------:R-:W-:Y:S01]  /*d390*/  FADD.FTZ R29, R118, R29 ;  /* 0x0000001d761d7221 */ /* 0x000fe20000010000 */
[----:B------:R-:W-:Y:S01]  /*d3a0*/  FADD.FTZ R135, R135, R116 ;  /* 0x0000007487877221 */ /* 0x000fe20000010000 */
[----:B------:R-:W-:Y:S01]  /*d3b0*/  FMUL.FTZ R116, R143, UR15 ;  /* 0x0000000f8f747c20 */ /* 0x000fe20008410000 */
[-C--:B------:R-:W-:Y:S01]  /*d3c0*/  FFMA.FTZ R131, R131, -R106.reuse, R224 ;  /* 0x8000006a83837223 */ /* 0x080fe200000100e0 */
[----:B------:R-:W-:Y:S01]  /*d3d0*/  FMUL.FTZ R126, R54, R37 ;  /* 0x00000025367e7220 */ /* 0x000fe20000410000 */
[----:B------:R-:W-:Y:S01]  /*d3e0*/  FMUL.FTZ R118, R199, UR15 ;  /* 0x0000000fc7767c20 */ /* 0x000fe20008410000 */
[----:B------:R-:W-:Y:S01]  /*d3f0*/  FMUL.FTZ R120, R60, R143 ;  /* 0x0000008f3c787220 */ /* 0x000fe20000410000 */
[----:B------:R-:W-:Y:S01]  /*d400*/  FFMA.FTZ R101, R158, R189, R101 ;  /* 0x000000bd9e657223 */ /* 0x000fe20000010065 */
        /* <DEDUP_REMOVED lines=10> */
[----:B------:R-:W-:Y:S01]  /*d4b0*/  FADD.FTZ R188, R188, R101 ;  /* 0x00000065bcbc7221 */ /* 0x000fe20000010000 */
        /* <DEDUP_REMOVED lines=47> */
[----:B------:R-:W-:Y:S01]  /*d7b0*/  FFMA.FTZ R106, R106, R181, R183 ;  /* 0x000000b56a6a7223 */ /* 0x000fe200000100b7 */
[----:B------:R-:W-:Y:S01]  /*d7c0*/  FFMA.FTZ R154, R116, R163, R137 ;  /* 0x000000a3749a7223 */ /* 0x000fe20000010089 */
[C---:B------:R-:W-:Y:S01]  /*d7d0*/  FMUL.FTZ R137, R58.reuse, R41 ;  /* 0x000000293a897220 */ /* 0x040fe20000410000 */
[----:B------:R-:W-:Y:S01]  /*d7e0*/  FADD.FTZ R152, R67, R130 ;  /* 0x0000008243987221 */ /* 0x000fe20000010000 */
[----:B------:R-:W-:Y:S01]  /*d7f0*/  FMUL.FTZ R183, R57, R42 ;  /* 0x0000002a39b77220 */ /* 0x000fe20000410000 */
[----:B------:R-:W-:Y:S01]  /*d800*/  FADD.FTZ R154, R131, R154 ;  /* 0x0000009a839a7221 */ /* 0x000fe20000010000 */
[----:B------:R-:W-:Y:S01]  /*d810*/  FFMA.FTZ R101, R123, -R137, R228 ;  /* 0x800000897b657223 */ /* 0x000fe200000100e4 */
[----:B------:R-:W-:Y:S01]  /*d820*/  FMUL.FTZ R131, R111, R163 ;  /* 0x000000a36f837220 */ /* 0x000fe20000410000 */
[----:B------:R-:W-:Y:S01]  /*d830*/  FFMA.FTZ R67, -R121, R137, R226 ;  /* 0x0000008979437223 */ /* 0x000fe200000101e2 */
[----:B------:R-:W-:Y:S01]  /*d840*/  FMUL.FTZ R156, R58, R103 ;  /* 0x000000673a9c7220 */ /* 0x000fe20000410000 */
[----:B------:R-:W-:Y:S01]  /*d850*/  FMUL.FTZ R130, R101, R158 ;  /* 0x0000009e65827220 */ /* 0x000fe20000410000 */
[----:B------:R-:W-:Y:S01]  /*d860*/  FFMA.FTZ R131, R116, R159, -R131 ;  /* 0x0000009f74837223 */ /* 0x000fe20000010883 */
[C---:B------:R-:W-:Y:S01]  /*d870*/  FFMA.FTZ R184, R164.reuse, -R183, R227 ;  /* 0x800000b7a4b87223 */ /* 0x040fe200000100e3 */
[----:B------:R-:W-:Y:S01]  /*d880*/  FMUL.FTZ R137, R164, R165 ;  /* 0x000000a5a4897220 */ /* 0x000fe20000410000 */
[-C--:B------:R-:W-:Y:S01]  /*d890*/  FFMA.FTZ R181, R67, R156.reuse, R130 ;  /* 0x0000009c43b57223 */ /* 0x080fe20000010082 */
[----:B------:R-:W-:Y:S01]  /*d8a0*/  FFMA.FTZ R130, -R182, R183, R229 ;  /* 0x000000b7b6827223 */ /* 0x000fe200000101e5 */
[----:B------:R-:W-:Y:S01]  /*d8b0*/  FADD.FTZ R131, R152, R131 ;  /* 0x0000008398837221 */ /* 0x000fe20000010000 */
[----:B------:R-:W-:Y:S01]  /*d8c0*/  FMUL.FTZ R164, R132, UR15 ;  /* 0x0000000f84a47c20 */ /* 0x000fe20008410000 */
[----:B------:R-:W-:Y:S01]  /*d8d0*/  FMUL.FTZ R185, R57, R165 ;  /* 0x000000a539b97220 */ /* 0x000fe20000410000 */
[----:B------:R-:W-:Y:S01]  /*d8e0*/  FMUL.FTZ R152, R101, R156 ;  /* 0x0000009c65987220 */ /* 0x000fe20000410000 */
[----:B------:R-:W-:Y:S01]  /*d8f0*/  FMUL.FTZ R183, R57, R132 ;  /* 0x0000008439b77220 */ /* 0x000fe20000410000 */
[----:B------:R-:W-:Y:S01]  /*d900*/  FADD.FTZ R154, R154, R181 ;  /* 0x000000b59a9a7221 */ /* 0x000fe20000010000 */
[----:B------:R-:W-:Y:S01]  /*d910*/  FFMA.FTZ R181, R165, UR14, -R164 ;  /* 0x0000000ea5b57c23 */ /* 0x000fe200080108a4 */
[C---:B------:R-:W-:Y:S01]  /*d920*/  FMUL.FTZ R187, R184.reuse, R185 ;  /* 0x000000b9b8bb7220 */ /* 0x040fe20000410000 */
        /* <DEDUP_REMOVED lines=8> */
[----:B------:R-:W-:Y:S01]  /*d9b0*/  FFMA.FTZ R137, R182, R132, R137 ;  /* 0x00000084b6897223 */ /* 0x000fe20000010089 */
[----:B------:R-:W-:Y:S01]  /*d9c0*/  FADD.FTZ R191, R152, R191 ;  /* 0x000000bf98bf7221 */ /* 0x000fe20000010000 */
[----:B------:R0:W-:Y:S01]  /*d9d0*/  STS [R70+0x10fc], R241 ;  /* 0x0010fcf146007388 */ /* 0x0001e20000000800 */
[----:B------:R-:W-:Y:S01]  /*d9e0*/  FADD.FTZ R187, R187, R150 ;  /* 0x00000096bbbb7221 */ /* 0x000fe20000010000 */
[----:B------:R-:W-:Y:S01]  /*d9f0*/  FFMA.FTZ R132, R132, UR14, R165 ;  /* 0x0000000e84847c23 */ /* 0x000fe200080100a5 */
[----:B------:R-:W-:Y:S01]  /*da00*/  FADD.FTZ R191, R191, R148 ;  /* 0x00000094bfbf7221 */ /* 0x000fe20000010000 */
[----:B------:R-:W-:Y:S01]  /*da10*/  FMUL.FTZ R131, R184, R181 ;  /* 0x000000b5b8837220 */ /* 0x000fe20000410000 */
[----:B------:R-:W-:Y:S01]  /*da20*/  FADD.FTZ R187, R187, R142 ;  /* 0x0000008ebbbb7221 */ /* 0x000fe20000010000 */
[----:B------:R-:W-:Y:S01]  /*da30*/  FMUL.FTZ R207, R46, R207 ;  /* 0x000000cf2ecf7220 */ /* 0x000fe20000410000 */
[----:B------:R-:W-:Y:S01]  /*da40*/  FADD.FTZ R191, R191, R144 ;  /* 0x00000090bfbf7221 */ /* 0x000fe20000010000 */
[----:B------:R-:W-:Y:S01]  /*da50*/  FMUL.FTZ R183, R42, R183 ;  /* 0x000000b72ab77220 */ /* 0x000fe20000410000 */
[----:B------:R-:W-:Y:S01]  /*da60*/  FADD.FTZ R138, R187, R138 ;  /* 0x0000008abb8a7221 */ /* 0x000fe20000010000 */
[----:B0-----:R-:W-:Y:S01]  /*da70*/  FMUL.FTZ R241, R46, R209 ;  /* 0x000000d12ef17220 */ /* 0x001fe20000410000 */
        /* <DEDUP_REMOVED lines=44> */
[----:B------:R0:W-:Y:S01]  /*dd40*/  STS [R70+0x1098], R163 ;  /* 0x001098a346007388 */ /* 0x0001e20000000800 */
[----:B------:R-:W-:Y:S01]  /*dd50*/  IADD3 R138, PT, PT, R3, 0xc0, RZ ;  /* 0x000000c0038a7810 */ /* 0x000fe20007ffe0ff */
        /* <DEDUP_REMOVED lines=16> */
[----:B------:R-:W-:Y:S01]  /*de60*/  FMUL.FTZ R231, R166, R231 ;  /* 0x000000e7a6e77220 */ /* 0x000fe20000410000 */
        /* <DEDUP_REMOVED lines=10> */
[C---:B------:R-:W-:Y:S01]  /*df10*/  IADD3 R194, PT, PT, R3.reuse, 0x2e0, RZ ;  /* 0x000002e003c27810 */ /* 0x040fe20007ffe0ff */
[----:B------:R-:W-:Y:S01]  /*df20*/  FMUL.FTZ R219, R176, -R219 ;  /* 0x800000dbb0db7220 */ /* 0x000fe20000410000 */
[C---:B------:R-:W-:Y:S01]  /*df30*/  IADD3 R196, PT, PT, R3.reuse, 0x300, RZ ;  /* 0x0000030003c47810 */ /* 0x040fe20007ffe0ff */
[C---:B------:R-:W-:Y:S01]  /*df40*/  FMUL.FTZ R217, R180.reuse, R217 ;  /* 0x000000d9b4d97220 */ /* 0x040fe20000410000 */
[C---:B------:R-:W-:Y:S01]  /*df50*/  IADD3 R198, PT, PT, R3.reuse, 0x320, RZ ;  /* 0x0000032003c67810 */ /* 0x040fe20007ffe0ff */
[----:B------:R-:W-:Y:S01]  /*df60*/  FMUL.FTZ R215, R180, -R215 ;  /* 0x800000d7b4d77220 */ /* 0x000fe20000410000 */
[----:B------:R-:W-:Y:S01]  /*df70*/  IADD3 R200, PT, PT, R3, 0x340, RZ ;  /* 0x0000034003c87810 */ /* 0x000fe20007ffe0ff */
[----:B------:R-:W-:Y:S01]  /*df80*/  FMUL.FTZ R238, R93, -R238 ;  /* 0x800000ee5dee7220 */ /* 0x000fe20000410000 */
[----:B------:R-:W-:Y:S01]  /*df90*/  IADD3 R202, PT, PT, R3, 0x360, RZ ;  /* 0x0000036003ca7810 */ /* 0x000fe20007ffe0ff */
[----:B------:R-:W-:Y:S01]  /*dfa0*/  FMUL.FTZ R242, R95, R242 ;  /* 0x000000f25ff27220 */ /* 0x000fe20000410000 */
[----:B------:R-:W-:Y:S01]  /*dfb0*/  IADD3 R204, PT, PT, R3, 0x380, RZ ;  /* 0x0000038003cc7810 */ /* 0x000fe20007ffe0ff */
[----:B------:R-:W-:Y:S01]  /*dfc0*/  FMUL.FTZ R240, R95, -R240 ;  /* 0x800000f05ff07220 */ /* 0x000fe20000410000 */
[C---:B------:R-:W-:Y:S01]  /*dfd0*/  IADD3 R206, PT, PT, R3.reuse, 0x3a0, RZ ;  /* 0x000003a003ce7810 */ /* 0x040fe20007ffe0ff */
[----:B------:R-:W-:Y:S01]  /*dfe0*/  FMUL.FTZ R237, R166, -R237 ;  /* 0x800000eda6ed7220 */ /* 0x000fe20000410000 */
[----:B------:R-:W-:Y:S01]  /*dff0*/  IADD3 R208, PT, PT, R3, 0x3c0, RZ ;  /* 0x000003c003d07810 */ /* 0x000fe20007ffe0ff */
[C---:B------:R-:W-:Y:S01]  /*e000*/  FMUL.FTZ R226, R167.reuse, R226 ;  /* 0x000000e2a7e27220 */ /* 0x040fe20000410000 */
[-C--:B------:R-:W-:Y:S01]  /*e010*/  LEA.HI R146, R146, R3.reuse, RZ, 0x1b ;  /* 0x0000000392927211 */ /* 0x080fe200078fd8ff */
[----:B------:R-:W-:Y:S01]  /*e020*/  FMUL.FTZ R228, R167, -R228 ;  /* 0x800000e4a7e47220 */ /* 0x000fe20000410000 */
[----:B------:R-:W-:Y:S01]  /*e030*/  LEA.HI R148, R148, R3, RZ, 0x1b ;  /* 0x0000000394947211 */ /* 0x000fe200078fd8ff */
[C---:B------:R-:W-:Y:S01]  /*e040*/  FMUL.FTZ R235, R173.reuse, R235 ;  /* 0x000000ebadeb7220 */ /* 0x040fe20000410000 */
[----:B------:R-:W-:Y:S01]  /*e050*/  LEA.HI R102, R102, R3, RZ, 0x1b ;  /* 0x0000000366667211 */ /* 0x000fe200078fd8ff */
[----:B------:R-:W-:Y:S01]  /*e060*/  FMUL.FTZ R233, R173, -R233 ;  /* 0x800000e9ade97220 */ /* 0x000fe20000410000 */
[----:B------:R-:W-:Y:S01]  /*e070*/  LEA.HI R108, R108, R3, RZ, 0x1b ;  /* 0x000000036c6c7211 */ /* 0x000fe200078fd8ff */
[----:B------:R-:W-:Y:S01]  /*e080*/  FMUL.FTZ R221, R176, R221 ;  /* 0x000000ddb0dd7220 */ /* 0x000fe20000410000 */
        /* <DEDUP_REMOVED lines=70> */
[----:B------:R-:W-:Y:S01]  /*e4f0*/  FMUL.FTZ R208, R93, R96 ;  /* 0x000000605dd07220 */ /* 0x000fe20000410000 */
[----:B------:R-:W-:Y:S01]  /*e500*/  LEA R102, R210, UR16, 0x2 ;  /* 0x00000010d2667c11 */ /* 0x000fe2000f8e10ff */
[----:B------:R-:W0:Y:S01]  /*e510*/  LDS R206, [R163+0x1080] ;  /* 0x00108000a3ce7984 */ /* 0x000e220000000800 */
[----:B------:R-:W-:-:S03]  /*e520*/  FMUL.FTZ R210, R103, UR15 ;  /* 0x0000000f67d27c20 */ /* 0x000fc60008410000 */
[----:B------:R-:W0:Y:S01]  /*e530*/  LDS R204, [R161+0x1100] ;  /* 0x00110000a1cc7984 */ /* 0x000e220000000800 */
[----:B------:R-:W-:-:S03]  /*e540*/  FFMA.FTZ R210, R195, UR14, -R210 ;  /* 0x0000000ec3d27c23 */ /* 0x000fc600080108d2 */
        /* <DEDUP_REMOVED lines=26> */
[----:B-1----:R-:W-:-:S03]  /*e6f0*/  MOV R97, UR10 ;  /* 0x0000000a00617c02 */ /* 0x002fc60008000f00 */
[----:B------:R1:W-:Y:S01]  /*e700*/  STS [R70+0x2134], R99 ;  /* 0x0021346346007388 */ /* 0x0003e20000000800 */
[----:B------:R-:W-:Y:S01]  /*e710*/  LEA R66, R97, -R66, 0x1 ;  /* 0x8000004261427211 */ /* 0x000fe200078e08ff */
[----:B------:R-:W-:Y:S02]  /*e720*/  FMUL.FTZ R97, R169, R230 ;  /* 0x000000e6a9617220 */ /* 0x000fe40000410000 */
[----:B------:R3:W-:Y:S01]  /*e730*/  STS [R70+0x2118], R231 ;  /* 0x002118e746007388 */ /* 0x0007e20000000800 */
[----:B--2---:R-:W-:Y:S01]  /*e740*/  FMUL.FTZ R225, R179, -R214 ;  /* 0x800000d6b3e17220 */ /* 0x004fe20000410000 */
[C---:B------:R-:W-:Y:S01]  /*e750*/  ISETP.GE.AND P2, PT, R66.reuse, 0x1, PT ;  /* 0x000000014200780c */ /* 0x040fe20003f46270 */
[----:B-----5:R-:W-:Y:S01]  /*e760*/  FMUL.FTZ R223, R177, -R216 ;  /* 0x800000d8b1df7220 */ /* 0x020fe20000410000 */
[----:B------:R2:W-:Y:S01]  /*e770*/  STS [R70+0x2130], R97 ;  /* 0x0021306146007388 */ /* 0x0005e20000000800 */
[----:B------:R-:W-:Y:S01]  /*e780*/  FMUL.FTZ R216, R193, UR15 ;  /* 0x0000000fc1d87c20 */ /* 0x000fe20008410000 */
[----:B-1----:R-:W-:Y:S01]  /*e790*/  FMUL.FTZ R99, R177, R212 ;  /* 0x000000d4b1637220 */ /* 0x002fe20000410000 */
[----:B------:R-:W-:Y:S01]  /*e7a0*/  FMUL.FTZ R214, R129, UR15 ;  /* 0x0000000f81d67c20 */ /* 0x000fe20008410000 */
[----:B------:R-:W1:Y:S01]  /*e7b0*/  S2R R212, SR_LANEID ;  /* 0x0000000000d47919 */ /* 0x000e620000000000 */
[----:B------:R-:W-:Y:S01]  /*e7c0*/  ISETP.GE.AND P3, PT, R66, 0x21, PT ;  /* 0x000000214200780c */ /* 0x000fe20003f66270 */
[----:B---3--:R-:W-:Y:S01]  /*e7d0*/  FMUL.FTZ R231, R171, -R220 ;  /* 0x800000dcabe77220 */ /* 0x008fe20000410000 */
[----:B------:R-:W-:Y:S01]  /*e7e0*/  FMUL.FTZ R220, R109, UR15 ;  /* 0x0000000f6ddc7c20 */ /* 0x000fe20008410000 */
[----:B------:R3:W-:Y:S01]  /*e7f0*/  STS [R70+0x2128], R229 ;  /* 0x002128e546007388 */ /* 0x0007e20000000800 */
[----:B--2---:R-:W-:-:S03]  /*e800*/  FMUL.FTZ R97, R175, -R234 ;  /* 0x800000eaaf617220 */ /* 0x004fc60000410000 */
[----:B------:R2:W-:Y:S04]  /*e810*/  STS [R70+0x212c], R227 ;  /* 0x00212ce346007388 */ /* 0x0005e80000000800 */
[----:B------:R5:W-:Y:S01]  /*e820*/  STS [R70+0x2154], R97 ;  /* 0x0021546146007388 */ /* 0x000be20000000800 */
[----:B---3--:R-:W-:-:S03]  /*e830*/  FMUL.FTZ R229, R171, R222 ;  /* 0x000000deabe57220 */ /* 0x008fc60000410000 */
[----:B------:R3:W-:Y:S01]  /*e840*/  STS [R70+0x215c], R219 ;  /* 0x00215cdb46007388 */ /* 0x0007e20000000800 */
[----:B--2---:R-:W-:-:S03]  /*e850*/  FMUL.FTZ R227, R175, R232 ;  /* 0x000000e8afe37220 */ /* 0x004fc60000410000 */
[----:B------:R2:W-:Y:S01]  /*e860*/  STS [R70+0x2178], R217 ;  /* 0x002178d946007388 */ /* 0x0005e20000000800 */
[----:B-----5:R-:W-:Y:S01]  /*e870*/  FMUL.FTZ R97, R179, R218 ;  /* 0x000000dab3617220 */ /* 0x020fe20000410000 */
[----:B------:R-:W-:Y:S02]  /*e880*/  FMUL.FTZ R218, R127, UR15 ;  /* 0x0000000f7fda7c20 */ /* 0x000fe40008410000 */
[----:B------:R5:W-:Y:S02]  /*e890*/  STS [R70+0x217c], R215 ;  /* 0x00217cd746007388 */ /* 0x000be40000000800 */
[----:B---3--:R-:W-:Y:S02]  /*e8a0*/  FFMA.FTZ R219, R109, UR14, R218 ;  /* 0x0000000e6ddb7c23 */ /* 0x008fe400080100da */
[----:B------:R3:W-:Y:S01]  /*e8b0*/  STS [R70+0x2100], R208 ;  /* 0x002100d046007388 */ /* 0x0007e20000000800 */
[----:B------:R-:W-:Y:S01]  /*e8c0*/  FMUL.FTZ R218, R189, UR15 ;  /* 0x0000000fbdda7c20 */ /* 0x000fe20008410000 */
[----:B--2---:R-:W-:Y:S01]  /*e8d0*/  FFMA.FTZ R217, R129, UR14, -R216 ;  /* 0x0000000e81d97c23 */ /* 0x004fe200080108d8 */
[----:B------:R-:W-:Y:S01]  /*e8e0*/  FMUL.FTZ R216, R133, UR15 ;  /* 0x0000000f85d87c20 */ /* 0x000fe20008410000 */
[----:B------:R2:W-:Y:S01]  /*e8f0*/  STS [R70+0x2170], R97 ;  /* 0x0021706146007388 */ /* 0x0005e20000000800 */
[----:B-----5:R-:W-:Y:S01]  /*e900*/  FFMA.FTZ R215, R193, UR14, R214 ;  /* 0x0000000ec1d77c23 */ /* 0x020fe200080100d6 */
[----:B------:R-:W-:-:S02]  /*e910*/  FMUL.FTZ R214, R188, UR15 ;  /* 0x0000000fbcd67c20 */ /* 0x000fc40008410000 */
[----:B------:R-:W-:Y:S01]  /*e920*/  STS [R70+0x2104], R238 ;  /* 0x002104ee46007388 */ /* 0x000fe20000000800 */
[----:B---3--:R-:W-:-:S03]  /*e930*/  FMUL.FTZ R208, R195, UR15 ;  /* 0x0000000fc3d07c20 */ /* 0x008fc60008410000 */
[----:B------:R-:W-:Y:S01]  /*e940*/  STS [R70+0x2110], R242 ;  /* 0x002110f246007388 */ /* 0x000fe20000000800 */
[----:B--2---:R-:W-:Y:S01]  /*e950*/  FMUL.FTZ R97, R135, UR15 ;  /* 0x0000000f87617c20 */ /* 0x004fe20008410000 */
[----:B------:R-:W-:Y:S02]  /*e960*/  FFMA.FTZ R208, R103, UR14, R208 ;  /* 0x0000000e67d07c23 */ /* 0x000fe400080100d0 */
        /* <DEDUP_REMOVED lines=14> */
[----:B--2---:R-:W-:-:S03]  /*ea50*/  FFMA.FTZ R99, R189, UR14, R216 ;  /* 0x0000000ebd637c23 */ /* 0x004fc600080100d8 */
[----:B------:R2:W-:Y:S04]  /*ea60*/  STS [R70+0x216c], R211 ;  /* 0x00216cd346007388 */ /* 0x0005e80000000800 */
[----:B------:R5:W-:Y:S01]  /*ea70*/  STS [R70+0x2174], R225 ;  /* 0x002174e146007388 */ /* 0x000be20000000800 */
[----:B---3--:R-:W-:Y:S01]  /*ea80*/  FFMA.FTZ R213, R133, UR14, -R218 ;  /* 0x0000000e85d57c23 */ /* 0x008fe200080108da */
[----:B--2---:R-:W-:Y:S01]  /*ea90*/  FFMA.FTZ R211, R135, UR14, -R214 ;  /* 0x0000000e87d37c23 */ /* 0x004fe200080108d6 */
[----:B-----5:R-:W-:Y:S01]  /*eaa0*/  FFMA.FTZ R70, R127, UR14, -R220 ;  /* 0x0000000e7f467c23 */ /* 0x020fe200080108dc */
[----:B------:R-:W-:Y:S06]  /*eab0*/  BAR.SYNC.DEFER_BLOCKING 0x0 ;  /* 0x0000000000007b1d */ /* 0x000fec0000010000 */
[----:B01--4-:R-:W-:Y:S05]  /*eac0*/  @!P2 BRA `(.L_x_13568) ;  /* 0x00000000000ca947 */ /* 0x013fea0003800000 */
[----:B------:R-:W0:Y:S04]  /*ead0*/  LDS R163, [R163+0x2100] ;  /* 0x00210000a3a37984 */ /* 0x000e280000000800 */
[----:B------:R1:W-:Y:S04]  /*eae0*/  REDG.E.ADD.F32.FTZ.RN.STRONG.GPU desc[UR34][R64.64], R206 ;  /* 0x000000ce400079a6 */ /* 0x0003e8000c12f322 */
[----:B0-----:R1:W-:Y:S02]  /*eaf0*/  REDG.E.ADD.F32.FTZ.RN.STRONG.GPU desc[UR34][R68.64], R163 ;  /* 0x000000a3440079a6 */ /* 0x0013e4000c12f322 */
.L_x_13568:
[----:B------:R-:W-:Y:S05]  /*eb00*/  BSYNC.RECONVERGENT B0 ;  /* 0x0000000000007941 */ /* 0x000fea0003800200 */
.L_x_13567:
[----:B------:R-:W0:Y:S01]  /*eb10*/  LDS R161, [R161+0x2180] ;  /* 0x00218000a1a17984 */ /* 0x000e220000000800 */
[----:B------:R-:W-:Y:S04]  /*eb20*/  BSSY.RECONVERGENT B0, `(.L_x_13569) ;  /* 0x0000004000007945 */ /* 0x000fe80003800200 */
[----:B------:R-:W-:Y:S05]  /*eb30*/  @!P3 BRA `(.L_x_13570) ;  /* 0x000000000008b947 */ /* 0x000fea0003800000 */
[----:B------:R2:W-:Y:S04]  /*eb40*/  REDG.E.ADD.F32.FTZ.RN.STRONG.GPU desc[UR34][R64.64+0x80], R204 ;  /* 0x000080cc400079a6 */ /* 0x0005e8000c12f322 */
[----:B0-----:R2:W-:Y:S02]  /*eb50*/  REDG.E.ADD.F32.FTZ.RN.STRONG.GPU desc[UR34][R68.64+0x80], R161 ;  /* 0x000080a1440079a6 */ /* 0x0015e4000c12f322 */
.L_x_13570:
[----:B------:R-:W-:Y:S05]  /*eb60*/  BSYNC.RECONVERGENT B0 ;  /* 0x0000000000007941 */ /* 0x000fea0003800200 */
.L_x_13569:
        /* <DEDUP_REMOVED lines=10> */
.L_x_13572:
[----:B------:R-:W-:Y:S05]  /*ec10*/  BSYNC.RECONVERGENT B0 ;  /* 0x0000000000007941 */ /* 0x000fea0003800200 */
.L_x_13571:
[----:B---34-:R3:W4:Y:S01]  /*ec20*/  LDS R159, [R158+0x2280] ;  /* 0x002280009e9f7984 */ /* 0x0187220000000800 */
[----:B------:R-:W-:Y:S04]  /*ec30*/  BSSY.RECONVERGENT B0, `(.L_x_13573) ;  /* 0x0000004000007945 */ /* 0x000fe80003800200 */
[----:B------:R-:W-:Y:S05]  /*ec40*/  @!P2 BRA `(.L_x_13574) ;  /* 0x000000000008a947 */ /* 0x000fea0003800000 */
[----:B------:R0:W-:Y:S04]  /*ec50*/  REDG.E.ADD.F32.FTZ.RN.STRONG.GPU desc[UR34][R64.64+0x180], R200 ;  /* 0x000180c8400079a6 */ /* 0x0001e8000c12f322 */
[----:B----4-:R4:W-:Y:S02]  /*ec60*/  REDG.E.ADD.F32.FTZ.RN.STRONG.GPU desc[UR34][R68.64+0x180], R159 ;  /* 0x0001809f440079a6 */ /* 0x0109e4000c12f322 */
.L_x_13574:
[----:B------:R-:W-:Y:S05]  /*ec70*/  BSYNC.RECONVERGENT B0 ;  /* 0x0000000000007941 */ /* 0x000fea0003800200 */
.L_x_13573:
[----:B------:R-:W0:Y:S01]  /*ec80*/  LDS R157, [R157+0x2300] ;  /* 0x002300009d9d7984 */ /* 0x000e220000000800 */
[----:B------:R-:W-:Y:S04]  /*ec90*/  BSSY.RECONVERGENT B0, `(.L_x_13575) ;  /* 0x0000004000007945 */ /* 0x000fe80003800200 */
[----:B------:R-:W-:Y:S05]  /*eca0*/  @!P3 BRA `(.L_x_13576) ;  /* 0x000000000008b947 */ /* 0x000fea0003800000 */
[----:B------:R1:W-:Y:S04]  /*ecb0*/  REDG.E.ADD.F32.FTZ.RN.STRONG.GPU desc[UR34][R64.64+0x200], R198 ;  /* 0x000200c6400079a6 */ /* 0x0003e8000c12f322 */
[----:B0-----:R1:W-:Y:S02]  /*ecc0*/  REDG.E.ADD.F32.FTZ.RN.STRONG.GPU desc[UR34][R68.64+0x200], R157 ;  /* 0x0002009d440079a6 */ /* 0x0013e4000c12f322 */
.L_x_13576:
[----:B------:R-:W-:Y:S05]  /*ecd0*/  BSYNC.RECONVERGENT B0 ;  /* 0x0000000000007941 */ /* 0x000fea0003800200 */
.L_x_13575:
[----:B01----:R0:W1:Y:S01]  /*ece0*/  LDS R157, [R156+0x2380] ;  /* 0x002380009c9d7984 */ /* 0x0030620000000800 */
[----:B------:R-:W-:Y:S04]  /*ecf0*/  BSSY.RECONVERGENT B0, `(.L_x_13577) ;  /* 0x0000004000007945 */ /* 0x000fe80003800200 */
[----:B------:R-:W-:Y:S05]  /*ed00*/  @!P4 BRA `(.L_x_13578) ;  /* 0x000000000008c947 */ /* 0x000fea0003800000 */
[----:B------:R0:W-:Y:S04]  /*ed10*/  REDG.E.ADD.F32.FTZ.RN.STRONG.GPU desc[UR34][R64.64+0x280], R196 ;  /* 0x000280c4400079a6 */ /* 0x0001e8000c12f322 */
[----:B-1----:R0:W-:Y:S02]  /*ed20*/  REDG.E.ADD.F32.FTZ.RN.STRONG.GPU desc[UR34][R68.64+0x280], R157 ;  /* 0x0002809d440079a6 */ /* 0x0021e4000c12f322 */
.L_x_13578:
[----:B------:R-:W-:Y:S05]  /*ed30*/  BSYNC.RECONVERGENT B0 ;  /* 0x0000000000007941 */ /* 0x000fea0003800200 */
.L_x_13577:
[----:B------:R-:W0:Y:S01]  /*ed40*/  LDS R155, [R155+0x2400] ;  /* 0x002400009b9b7984 */ /* 0x000e220000000800 */
[----:B------:R-:W-:Y:S04]  /*ed50*/  BSSY.RECONVERGENT B0, `(.L_x_13579) ;  /* 0x0000004000007945 */ /* 0x000fe80003800200 */
[----:B------:R-:W-:Y:S05]  /*ed60*/  @!P5 BRA `(.L_x_13580) ;  /* 0x000000000008d947 */ /* 0x000fea0003800000 */
[----:B------:R1:W-:Y:S04]  /*ed70*/  REDG.E.ADD.F32.FTZ.RN.STRONG.GPU desc[UR34][R64.64+0x300], R194 ;  /* 0x000300c2400079a6 */ /* 0x0003e8000c12f322 */
[----:B0-----:R0:W-:Y:S02]  /*ed80*/  REDG.E.ADD.F32.FTZ.RN.STRONG.GPU desc[UR34][R68.64+0x300], R155 ;  /* 0x0003009b440079a6 */ /* 0x0011e4000c12f322 */
.L_x_13580:
[----:B------:R-:W-:Y:S05]  /*ed90*/  BSYNC.RECONVERGENT B0 ;  /* 0x0000000000007941 */ /* 0x000fea0003800200 */
.L_x_13579:
        /* <DEDUP_REMOVED lines=10> */
.L_x_13582:
[----:B------:R-:W-:Y:S05]  /*ee40*/  BSYNC.RECONVERGENT B0 ;  /* 0x0000000000007941 */ /* 0x000fea0003800200 */
.L_x_13581:
[----:B------:R-:W0:Y:S01]  /*ee50*/  LDS R153, [R153+0x2500] ;  /* 0x0025000099997984 */ /* 0x000e220000000800 */
[----:B------:R-:W-:Y:S04]  /*ee60*/  BSSY.RECONVERGENT B0, `(.L_x_13583) ;  /* 0x0000004000007945 */ /* 0x000fe80003800200 */
[----:B------:R-:W-:Y:S05]  /*ee70*/  @!P2 BRA `(.L_x_13584) ;  /* 0x000000000008a947 */ /* 0x000fea0003800000 */
[----:B------:R1:W-:Y:S04]  /*ee80*/  REDG.E.ADD.F32.FTZ.RN.STRONG.GPU desc[UR34][R64.64+0x400], R190 ;  /* 0x000400be400079a6 */ /* 0x0003e8000c12f322 */
[----:B0-----:R0:W-:Y:S02]  /*ee90*/  REDG.E.ADD.F32.FTZ.RN.STRONG.GPU desc[UR34][R68.64+0x400], R153 ;  /* 0x00040099440079a6 */ /* 0x0011e4000c12f322 */
.L_x_13584:
[----:B------:R-:W-:Y:S05]  /*eea0*/  BSYNC.RECONVERGENT B0 ;  /* 0x0000000000007941 */ /* 0x000fea0003800200 */
.L_x_13583:
[----:B0-----:R0:W0:Y:S01]  /*eeb0*/  LDS R153, [R152+0x2580] ;  /* 0x0025800098997984 */ /* 0x0010220000000800 */
[----:B------:R-:W-:Y:S04]  /*eec0*/  BSSY.RECONVERGENT B0, `(.L_x_13585) ;  /* 0x0000004000007945 */ /* 0x000fe80003800200 */
[----:B------:R-:W-:Y:S05]  /*eed0*/  @!P3 BRA `(.L_x_13586) ;  /* 0x000000000008b947 */ /* 0x000fea0003800000 */
[----:B------:R1:W-:Y:S04]  /*eee0*/  REDG.E.ADD.F32.FTZ.RN.STRONG.GPU desc[UR34][R64.64+0x480], R186 ;  /* 0x000480ba400079a6 */ /* 0x0003e8000c12f322 */
[----:B0-----:R0:W-:Y:S02]  /*eef0*/  REDG.E.ADD.F32.FTZ.RN.STRONG.GPU desc[UR34][R68.64+0x480], R153 ;  /* 0x00048099440079a6 */ /* 0x0011e4000c12f322 */
.L_x_13586:
[----:B------:R-:W-:Y:S05]  /*ef00*/  BSYNC.RECONVERGENT B0 ;  /* 0x0000000000007941 */ /* 0x000fea0003800200 */
.L_x_13585:
[----:B------:R-:W0:Y:S01]  /*ef10*/  LDS R151, [R151+0x2600] ;  /* 0x0026000097977984 */ /* 0x000e220000000800 */
[----:B------:R-:W-:Y:S04]  /*ef20*/  BSSY.RECONVERGENT B0, `(.L_x_13587) ;  /* 0x0000004000007945 */ /* 0x000fe80003800200 */
[----:B------:R-:W-:Y:S05]  /*ef30*/  @!P4 BRA `(.L_x_13588) ;  /* 0x000000000008c947 */ /* 0x000fea0003800000 */
[----:B------:R1:W-:Y:S04]  /*ef40*/  REDG.E.ADD.F32.FTZ.RN.STRONG.GPU desc[UR34][R64.64+0x500], R184 ;  /* 0x000500b8400079a6 */ /* 0x0003e8000c12f322 */
[----:B0-----:R0:W-:Y:S02]  /*ef50*/  REDG.E.ADD.F32.FTZ.RN.STRONG.GPU desc[UR34][R68.64+0x500], R151 ;  /* 0x00050097440079a6 */ /* 0x0011e4000c12f322 */
.L_x_13588:
[----:B------:R-:W-:Y:S05]  /*ef60*/  BSYNC.RECONVERGENT B0 ;  /* 0x0000000000007941 */ /* 0x000fea0003800200 */
.L_x_13587:
[----:B0-----:R0:W0:Y:S01]  /*ef70*/  LDS R151, [R150+0x2680] ;  /* 0x0026800096977984 */ /* 0x0010220000000800 */
[----:B------:R-:W-:Y:S04]  /*ef80*/  BSSY.RECONVERGENT B0, `(.L_x_13589) ;  /* 0x0000004000007945 */ /* 0x000fe80003800200 */
[----:B------:R-:W-:Y:S05]  /*ef90*/  @!P5 BRA `(.L_x_13590) ;  /* 0x000000000008d947 */ /* 0x000fea0003800000 */
[----:B------:R1:W-:Y:S04]  /*efa0*/  REDG.E.ADD.F32.FTZ.RN.STRONG.GPU desc[UR34][R64.64+0x580], R182 ;  /* 0x000580b6400079a6 */ /* 0x0003e8000c12f322 */
[----:B0-----:R0:W-:Y:S02]  /*efb0*/  REDG.E.ADD.F32.FTZ.RN.STRONG.GPU desc[UR34][R68.64+0x580], R151 ;  /* 0x00058097440079a6 */ /* 0x0011e4000c12f322 */
.L_x_13590:
[----:B------:R-:W-:Y:S05]  /*efc0*/  BSYNC.RECONVERGENT B0 ;  /* 0x0000000000007941 */ /* 0x000fea0003800200 */
.L_x_13589:
        /* <DEDUP_REMOVED lines=10> */
.L_x_13592:
[----:B------:R-:W-:Y:S05]  /*f070*/  BSYNC.RECONVERGENT B0 ;  /* 0x0000000000007941 */ /* 0x000fea0003800200 */
.L_x_13591:
[----:B0-----:R0:W0:Y:S01]  /*f080*/  LDS R149, [R148+0x2780] ;  /* 0x0027800094957984 */ /* 0x0010220000000800 */
[----:B------:R-:W-:Y:S04]  /*f090*/  BSSY.RECONVERGENT B0, `(.L_x_13593) ;  /* 0x0000004000007945 */ /* 0x000fe80003800200 */
[----:B------:R-:W-:Y:S05]  /*f0a0*/  @!P2 BRA `(.L_x_13594) ;  /* 0x000000000008a947 */ /* 0x000fea0003800000 */
[----:B------:R1:W-:Y:S04]  /*f0b0*/  REDG.E.ADD.F32.FTZ.RN.STRONG.GPU desc[UR34][R64.64+0x680], R251 ;  /* 0x000680fb400079a6 */ /* 0x0003e8000c12f322 */
[----:B0-----:R0:W-:Y:S02]  /*f0c0*/  REDG.E.ADD.F32.FTZ.RN.STRONG.GPU desc[UR34][R68.64+0x680], R149 ;  /* 0x00068095440079a6 */ /* 0x0011e4000c12f322 */
.L_x_13594:
[----:B------:R-:W-:Y:S05]  /*f0d0*/  BSYNC.RECONVERGENT B0 ;  /* 0x0000000000007941 */ /* 0x000fea0003800200 */
.L_x_13593:
[----:B------:R-:W0:Y:S01]  /*f0e0*/  LDS R147, [R147+0x2800] ;  /* 0x0028000093937984 */ /* 0x000e220000000800 */
[----:B------:R-:W-:Y:S04]  /*f0f0*/  BSSY.RECONVERGENT B0, `(.L_x_13595) ;  /* 0x0000004000007945 */ /* 0x000fe80003800200 */
[----:B------:R-:W-:Y:S05]  /*f100*/  @!P3 BRA `(.L_x_13596) ;  /* 0x000000000008b947 */ /* 0x000fea0003800000 */
[----:B------:R1:W-:Y:S04]  /*f110*/  REDG.E.ADD.F32.FTZ.RN.STRONG.GPU desc[UR34][R64.64+0x700], R249 ;  /* 0x000700f9400079a6 */ /* 0x0003e8000c12f322 */
[----:B0-----:R0:W-:Y:S02]  /*f120*/  REDG.E.ADD.F32.FTZ.RN.STRONG.GPU desc[UR34][R68.64+0x700], R147 ;  /* 0x00070093440079a6 */ /* 0x0011e4000c12f322 */
.L_x_13596:
[----:B------:R-:W-:Y:S05]  /*f130*/  BSYNC.RECONVERGENT B0 ;  /* 0x0000000000007941 */ /* 0x000fea0003800200 */
.L_x_13595:
[----:B0-----:R0:W0:Y:S01]  /*f140*/  LDS R147, [R146+0x2880] ;  /* 0x0028800092937984 */ /* 0x0010220000000800 */
[----:B------:R-:W-:Y:S04]  /*f150*/  BSSY.RECONVERGENT B0, `(.L_x_13597) ;  /* 0x0000004000007945 */ /* 0x000fe80003800200 */
[----:B------:R-:W-:Y:S05]  /*f160*/  @!P4 BRA `(.L_x_13598) ;  /* 0x000000000008c947 */ /* 0x000fea0003800000 */
[----:B------:R1:W-:Y:S04]  /*f170*/  REDG.E.ADD.F32.FTZ.RN.STRONG.GPU desc[UR34][R64.64+0x780], R247 ;  /* 0x000780f7400079a6 */ /* 0x0003e8000c12f322 */
[----:B0-----:R0:W-:Y:S02]  /*f180*/  REDG.E.ADD.F32.FTZ.RN.STRONG.GPU desc[UR34][R68.64+0x780], R147 ;  /* 0x00078093440079a6 */ /* 0x0011e4000c12f322 */
.L_x_13598:
[----:B------:R-:W-:Y:S05]  /*f190*/  BSYNC.RECONVERGENT B0 ;  /* 0x0000000000007941 */ /* 0x000fea0003800200 */
.L_x_13597:
[----:B0-----:R0:W0:Y:S01]  /*f1a0*/  LDS R147, [R164+0x2900] ;  /* 0x00290000a4937984 */ /* 0x0010220000000800 */
[----:B------:R-:W-:Y:S04]  /*f1b0*/  BSSY.RECONVERGENT B0, `(.L_x_13599) ;  /* 0x0000004000007945 */ /* 0x000fe80003800200 */
[----:B------:R-:W-:Y:S05]  /*f1c0*/  @!P5 BRA `(.L_x_13600) ;  /* 0x000000000008d947 */ /* 0x000fea0003800000 */
[----:B------:R1:W-:Y:S04]  /*f1d0*/  REDG.E.ADD.F32.FTZ.RN.STRONG.GPU desc[UR34][R64.64+0x800], R245 ;  /* 0x000800f5400079a6 */ /* 0x0003e8000c12f322 */
[----:B0-----:R0:W-:Y:S02]  /*f1e0*/  REDG.E.ADD.F32.FTZ.RN.STRONG.GPU desc[UR34][R68.64+0x800], R147 ;  /* 0x00080093440079a6 */ /* 0x0011e4000c12f322 */
.L_x_13600:
[----:B------:R-:W-:Y:S05]  /*f1f0*/  BSYNC.RECONVERGENT B0 ;  /* 0x0000000000007941 */ /* 0x000fea0003800200 */
.L_x_13599:
        /* <DEDUP_REMOVED lines=10> */
.L_x_13602:
[----:B------:R-:W-:Y:S05]  /*f2a0*/  BSYNC.RECONVERGENT B0 ;  /* 0x0000000000007941 */ /* 0x000fea0003800200 */
.L_x_13601:
[----:B0-----:R0:W0:Y:S01]  /*f2b0*/  LDS R145, [R144+0x2a00] ;  /* 0x002a000090917984 */ /* 0x0010220000000800 */
[----:B------:R-:W-:Y:S04]  /*f2c0*/  BSSY.RECONVERGENT B0, `(.L_x_13603) ;  /* 0x0000004000007945 */ /* 0x000fe80003800200 */
[----:B------:R-:W-:Y:S05]  /*f2d0*/  @!P2 BRA `(.L_x_13604) ;  /* 0x000000000008a947 */ /* 0x000fea0003800000 */
[----:B------:R1:W-:Y:S04]  /*f2e0*/  REDG.E.ADD.F32.FTZ.RN.STRONG.GPU desc[UR34][R64.64+0x900], R241 ;  /* 0x000900f1400079a6 */ /* 0x0003e8000c12f322 */
[----:B0-----:R0:W-:Y:S02]  /*f2f0*/  REDG.E.ADD.F32.FTZ.RN.STRONG.GPU desc[UR34][R68.64+0x900], R145 ;  /* 0x00090091440079a6 */ /* 0x0011e4000c12f322 */
.L_x_13604:
[----:B------:R-:W-:Y:S05]  /*f300*/  BSYNC.RECONVERGENT B0 ;  /* 0x0000000000007941 */ /* 0x000fea0003800200 */
.L_x_13603:
[----:B------:R-:W0:Y:S01]  /*f310*/  LDS R143, [R143+0x2a80] ;  /* 0x002a80008f8f7984 */ /* 0x000e220000000800 */
[----:B------:R-:W-:Y:S04]  /*f320*/  BSSY.RECONVERGENT B0, `(.L_x_13605) ;  /* 0x0000004000007945 */ /* 0x000fe80003800200 */
[----:B------:R-:W-:Y:S05]  /*f330*/  @!P3 BRA `(.L_x_13606) ;  /* 0x000000000008b947 */ /* 0x000fea0003800000 */
[----:B------:R1:W-:Y:S04]  /*f340*/  REDG.E.ADD.F32.FTZ.RN.STRONG.GPU desc[UR34][R64.64+0x980], R209 ;  /* 0x000980d1400079a6 */ /* 0x0003e8000c12f322 */
[----:B0-----:R0:W-:Y:S02]  /*f350*/  REDG.E.ADD.F32.FTZ.RN.STRONG.GPU desc[UR34][R68.64+0x980], R143 ;  /* 0x0009808f440079a6 */ /* 0x0011e4000c12f322 */
.L_x_13606:
[----:B------:R-:W-:Y:S05]  /*f360*/  BSYNC.RECONVERGENT B0 ;  /* 0x0000000000007941 */ /* 0x000fea0003800200 */
.L_x_13605:
[----:B0-----:R0:W0:Y:S01]  /*f370*/  LDS R143, [R142+0x2b00] ;  /* 0x002b00008e8f7984 */ /* 0x0010220000000800 */
[----:B------:R-:W-:Y:S04]  /*f380*/  BSSY.RECONVERGENT B0, `(.L_x_13607) ;  /* 0x0000004000007945 */ /* 0x000fe80003800200 */
[----:B------:R-:W-:Y:S05]  /*f390*/  @!P4 BRA `(.L_x_13608) ;  /* 0x000000000008c947 */ /* 0x000fea0003800000 */
[----:B------:R1:W-:Y:S04]  /*f3a0*/  REDG.E.ADD.F32.FTZ.RN.STRONG.GPU desc[UR34][R64.64+0xa00], R207 ;  /* 0x000a00cf400079a6 */ /* 0x0003e8000c12f322 */
[----:B0-----:R0:W-:Y:S02]  /*f3b0*/  REDG.E.ADD.F32.FTZ.RN.STRONG.GPU desc[UR34][R68.64+0xa00], R143 ;  /* 0x000a008f440079a6 */ /* 0x0011e4000c12f322 */
.L_x_13608:
[----:B------:R-:W-:Y:S05]  /*f3c0*/  BSYNC.RECONVERGENT B0 ;  /* 0x0000000000007941 */ /* 0x000fea0003800200 */
.L_x_13607:
[----:B------:R-:W0:Y:S01]  /*f3d0*/  LDS R141, [R141+0x2b80] ;  /* 0x002b80008d8d7984 */ /* 0x000e220000000800 */
[----:B------:R-:W-:Y:S04]  /*f3e0*/  BSSY.RECONVERGENT B0, `(.L_x_13609) ;  /* 0x0000004000007945 */ /* 0x000fe80003800200 */
[----:B------:R-:W-:Y:S05]  /*f3f0*/  @!P5 BRA `(.L_x_13610) ;  /* 0x000000000008d947 */ /* 0x000fea0003800000 */
[----:B------:R1:W-:Y:S04]  /*f400*/  REDG.E.ADD.F32.FTZ.RN.STRONG.GPU desc[UR34][R64.64+0xa80], R205 ;  /* 0x000a80cd400079a6 */ /* 0x0003e8000c12f322 */
[----:B0-----:R0:W-:Y:S02]  /*f410*/  REDG.E.ADD.F32.FTZ.RN.STRONG.GPU desc[UR34][R68.64+0xa80], R141 ;  /* 0x000a808d440079a6 */ /* 0x0011e4000c12f322 */
.L_x_13610:
[----:B------:R-:W-:Y:S05]  /*f420*/  BSYNC.RECONVERGENT B0 ;  /* 0x0000000000007941 */ /* 0x000fea0003800200 */
.L_x_13609:
        /* <DEDUP_REMOVED lines=10> */
.L_x_13612:
[----:B------:R-:W-:Y:S05]  /*f4d0*/  BSYNC.RECONVERGENT B0 ;  /* 0x0000000000007941 */ /* 0x000fea0003800200 */
.L_x_13611:
[----:B------:R-:W0:Y:S01]  /*f4e0*/  LDS R139, [R139+0x2c80] ;  /* 0x002c80008b8b7984 */ /* 0x000e220000000800 */
[----:B------:R-:W-:Y:S04]  /*f4f0*/  BSSY.RECONVERGENT B0, `(.L_x_13613) ;  /* 0x0000004000007945 */ /* 0x000fe80003800200 */
[----:B------:R-:W-:Y:S05]  /*f500*/  @!P2 BRA `(.L_x_13614) ;  /* 0x000000000008a947 */ /* 0x000fea0003800000 */
[----:B------:R1:W-:Y:S04]  /*f510*/  REDG.E.ADD.F32.FTZ.RN.STRONG.GPU desc[UR34][R64.64+0xb80], R201 ;  /* 0x000b80c9400079a6 */ /* 0x0003e8000c12f322 */
[----:B0-----:R0:W-:Y:S02]  /*f520*/  REDG.E.ADD.F32.FTZ.RN.STRONG.GPU desc[UR34][R68.64+0xb80], R139 ;  /* 0x000b808b440079a6 */ /* 0x0011e4000c12f322 */
.L_x_13614:
[----:B------:R-:W-:Y:S05]  /*f530*/  BSYNC.RECONVERGENT B0 ;  /* 0x0000000000007941 */ /* 0x000fea0003800200 */
.L_x_13613:
[----:B0-----:R0:W0:Y:S01]  /*f540*/  LDS R139, [R138+0x2d00] ;  /* 0x002d00008a8b7984 */ /* 0x0010220000000800 */
[----:B------:R-:W-:Y:S04]  /*f550*/  BSSY.RECONVERGENT B0, `(.L_x_13615) ;  /* 0x0000004000007945 */ /* 0x000fe80003800200 */
[----:B------:R-:W-:Y:S05]  /*f560*/  @!P3 BRA `(.L_x_13616) ;  /* 0x000000000008b947 */ /* 0x000fea0003800000 */
[----:B------:R1:W-:Y:S04]  /*f570*/  REDG.E.ADD.F32.FTZ.RN.STRONG.GPU desc[UR34][R64.64+0xc00], R199 ;  /* 0x000c00c7400079a6 */ /* 0x0003e8000c12f322 */
[----:B0-----:R0:W-:Y:S02]  /*f580*/  REDG.E.ADD.F32.FTZ.RN.STRONG.GPU desc[UR34][R68.64+0xc00], R139 ;  /* 0x000c008b440079a6 */ /* 0x0011e4000c12f322 */
.L_x_13616:
[----:B------:R-:W-:Y:S05]  /*f590*/  BSYNC.RECONVERGENT B0 ;  /* 0x0000000000007941 */ /* 0x000fea0003800200 */
.L_x_13615:
[----:B0-----:R0:W0:Y:S01]  /*f5a0*/  LDS R139, [R136+0x2d80] ;  /* 0x002d8000888b7984 */ /* 0x0010220000000800 */
[----:B------:R-:W-:Y:S04]  /*f5b0*/  BSSY.RECONVERGENT B0, `(.L_x_13617) ;  /* 0x0000004000007945 */ /* 0x000fe80003800200 */
[----:B------:R-:W-:Y:S05]  /*f5c0*/  @!P4 BRA `(.L_x_13618) ;  /* 0x000000000008c947 */ /* 0x000fea0003800000 */
[----:B------:R1:W-:Y:S04]  /*f5d0*/  REDG.E.ADD.F32.FTZ.RN.STRONG.GPU desc[UR34][R64.64+0xc80], R197 ;  /* 0x000c80c5400079a6 */ /* 0x0003e8000c12f322 */
[----:B0-----:R0:W-:Y:S02]  /*f5e0*/  REDG.E.ADD.F32.FTZ.RN.STRONG.GPU desc[UR34][R68.64+0xc80], R139 ;  /* 0x000c808b440079a6 */ /* 0x0011e4000c12f322 */
.L_x_13618:
[----:B------:R-:W-:Y:S05]  /*f5f0*/  BSYNC.RECONVERGENT B0 ;  /* 0x0000000000007941 */ /* 0x000fea0003800200 */
.L_x_13617:
[----:B0-----:R0:W0:Y:S01]  /*f600*/  LDS R139, [R134+0x2e00] ;  /* 0x002e0000868b7984 */ /* 0x0010220000000800 */
[----:B------:R-:W-:Y:S04]  /*f610*/  BSSY.RECONVERGENT B0, `(.L_x_13619) ;  /* 0x0000004000007945 */ /* 0x000fe80003800200 */
[----:B------:R-:W-:Y:S05]  /*f620*/  @!P5 BRA `(.L_x_13620) ;  /* 0x000000000008d947 */ /* 0x000fea0003800000 */
[----:B------:R1:W-:Y:S04]  /*f630*/  REDG.E.ADD.F32.FTZ.RN.STRONG.GPU desc[UR34][R64.64+0xd00], R191 ;  /* 0x000d00bf400079a6 */ /* 0x0003e8000c12f322 */
[----:B0-----:R0:W-:Y:S02]  /*f640*/  REDG.E.ADD.F32.FTZ.RN.STRONG.GPU desc[UR34][R68.64+0xd00], R139 ;  /* 0x000d008b440079a6 */ /* 0x0011e4000c12f322 */
.L_x_13620:
[----:B------:R-:W-:Y:S05]  /*f650*/  BSYNC.RECONVERGENT B0 ;  /* 0x0000000000007941 */ /* 0x000fea0003800200 */
.L_x_13619:
        /* <DEDUP_REMOVED lines=10> */
.L_x_13622:
[----:B------:R-:W-:Y:S05]  /*f700*/  BSYNC.RECONVERGENT B0 ;  /* 0x0000000000007941 */ /* 0x000fea0003800200 */
.L_x_13621:
[----:B0-----:R0:W0:Y:S01]  /*f710*/  LDS R139, [R108+0x2f00] ;  /* 0x002f00006c8b7984 */ /* 0x0010220000000800 */
[----:B------:R-:W-:Y:S04]  /*f720*/  BSSY.RECONVERGENT B0, `(.L_x_13623) ;  /* 0x0000004000007945 */ /* 0x000fe80003800200 */
[----:B------:R-:W-:Y:S05]  /*f730*/  @!P2 BRA `(.L_x_13624) ;  /* 0x000000000008a947 */ /* 0x000fea0003800000 */
[----:B------:R1:W-:Y:S04]  /*f740*/  REDG.E.ADD.F32.FTZ.RN.STRONG.GPU desc[UR34][R64.64+0xe00], R185 ;  /* 0x000e00b9400079a6 */ /* 0x0003e8000c12f322 */
[----:B0-----:R0:W-:Y:S02]  /*f750*/  REDG.E.ADD.F32.FTZ.RN.STRONG.GPU desc[UR34][R68.64+0xe00], R139 ;  /* 0x000e008b440079a6 */ /* 0x0011e4000c12f322 */
.L_x_13624:
[----:B------:R-:W-:Y:S05]  /*f760*/  BSYNC.RECONVERGENT B0 ;  /* 0x0000000000007941 */ /* 0x000fea0003800200 */
.L_x_13623:
[----:B------:R-:W0:Y:S01]  /*f770*/  LDS R107, [R107+0x2f80] ;  /* 0x002f80006b6b7984 */ /* 0x000e220000000800 */
[----:B------:R-:W-:Y:S04]  /*f780*/  BSSY.RECONVERGENT B0, `(.L_x_13625) ;  /* 0x0000004000007945 */ /* 0x000fe80003800200 */
[----:B------:R-:W-:Y:S05]  /*f790*/  @!P3 BRA `(.L_x_13626) ;  /* 0x000000000008b947 */ /* 0x000fea0003800000 */
[----:B------:R1:W-:Y:S04]  /*f7a0*/  REDG.E.ADD.F32.FTZ.RN.STRONG.GPU desc[UR34][R64.64+0xe80], R183 ;  /* 0x000e80b7400079a6 */ /* 0x0003e8000c12f322 */
[----:B0-----:R0:W-:Y:S02]  /*f7b0*/  REDG.E.ADD.F32.FTZ.RN.STRONG.GPU desc[UR34][R68.64+0xe80], R107 ;  /* 0x000e806b440079a6 */ /* 0x0011e4000c12f322 */
.L_x_13626:
[----:B------:R-:W-:Y:S05]  /*f7c0*/  BSYNC.RECONVERGENT B0 ;  /* 0x0000000000007941 */ /* 0x000fea0003800200 */
.L_x_13625:
[----:B------:R-:W0:Y:S01]  /*f7d0*/  LDS R105, [R105+0x3000] ;  /* 0x0030000069697984 */ /* 0x000e220000000800 */
[----:B------:R-:W-:Y:S04]  /*f7e0*/  BSSY.RECONVERGENT B0, `(.L_x_13627) ;  /* 0x0000004000007945 */ /* 0x000fe80003800200 */
[----:B------:R-:W-:Y:S05]  /*f7f0*/  @!P4 BRA `(.L_x_13628) ;  /* 0x000000000008c947 */ /* 0x000fea0003800000 */
[----:B------:R1:W-:Y:S04]  /*f800*/  REDG.E.ADD.F32.FTZ.RN.STRONG.GPU desc[UR34][R64.64+0xf00], R181 ;  /* 0x000f00b5400079a6 */ /* 0x0003e8000c12f322 */
[----:B0-----:R0:W-:Y:S02]  /*f810*/  REDG.E.ADD.F32.FTZ.RN.STRONG.GPU desc[UR34][R68.64+0xf00], R105 ;  /* 0x000f0069440079a6 */ /* 0x0011e4000c12f322 */
.L_x_13628:
[----:B------:R-:W-:Y:S05]  /*f820*/  BSYNC.RECONVERGENT B0 ;  /* 0x0000000000007941 */ /* 0x000fea0003800200 */
.L_x_13627:
[----:B0-----:R0:W0:Y:S01]  /*f830*/  LDS R105, [R102+0x3080] ;  /* 0x0030800066697984 */ /* 0x0010220000000800 */
[----:B------:R-:W-:Y:S04]  /*f840*/  BSSY.RECONVERGENT B0, `(.L_x_13629) ;  /* 0x0000004000007945 */ /* 0x000fe80003800200 */
[----:B------:R-:W-:Y:S05]  /*f850*/  @!P5 BRA `(.L_x_13630) ;  /* 0x000000000008d947 */ /* 0x000fea0003800000 */
[----:B------:R1:W-:Y:S04]  /*f860*/  REDG.E.ADD.F32.FTZ.RN.STRONG.GPU desc[UR34][R64.64+0xf80], R165 ;  /* 0x000f80a5400079a6 */ /* 0x0003e8000c12f322 */
[----:B0-----:R0:W-:Y:S02]  /*f870*/  REDG.E.ADD.F32.FTZ.RN.STRONG.GPU desc[UR34][R68.64+0xf80], R105 ;  /* 0x000f8069440079a6 */ /* 0x0011e4000c12f322 */
.L_x_13630:
[----:B------:R-:W-:Y:S05]  /*f880*/  BSYNC.RECONVERGENT B0 ;  /* 0x0000000000007941 */ /* 0x000fea0003800200 */
.L_x_13629:
        /* <DEDUP_REMOVED lines=83> */
.L_x_13632:
[----:B------:R-:W-:Y:S05]  /*fdc0*/  BSYNC.RECONVERGENT B0 ;  /* 0x0000000000007941 */ /* 0x000fea0003800200 */
.L_x_13631:
[----:B------:R-:W-:-:S04]  /*fdd0*/  UIADD3 UR6, UPT, UPT, UR6, 0x1, URZ ;  /* 0x0000000106067890 */ /* 0x000fc8000fffe0ff */
[----:B------:R-:W-:-:S09]  /*fde0*/  UISETP.GE.AND UP0, UPT, UR6, UR46, UPT ;  /* 0x0000002e0600728c */ /* 0x000fd2000bf06270 */
[----:B------:R-:W-:Y:S05]  /*fdf0*/  BRA.U !UP0, `(.L_x_13633) ;  /* 0xffffff5508347547 */ /* 0x000fea000b83ffff */
.L_x_13553:
        /* <DEDUP_REMOVED lines=8> */
[----:B------:R-:W1:Y:S01]  /*fe80*/  S2UR UR17, SR_CTAID.X ;  /* 0x00000000001179c3 */ /* 0x000e620000002500 */
[----:B------:R-:W-:Y:S01]  /*fe90*/  F2FP.BF16.F32.PACK_AB R83, R84, R83 ;  /* 0x000000535453723e */ /* 0x000fe200000010ff */
[----:B------:R-:W1:Y:S01]  /*fea0*/  LDCU.64 UR14, c[0x0][0x4f8] ;  /* 0x00009f00ff0e77ac */ /* 0x000e620008000a00 */
[----:B------:R-:W-:Y:S01]  /*feb0*/  PRMT R38, R79, 0x7632, R38 ;  /* 0x000076324f267816 */ /* 0x000fe20000000026 */
[----:B------:R-:W-:Y:S01]  /*fec0*/  FADD.FTZ R2, R36, R2 ;  /* 0x0000000224027221 */ /* 0x000fe20000010000 */
[----:B------:R-:W-:Y:S01]  /*fed0*/  PRMT R39, R81, 0x7632, R39 ;  /* 0x0000763251277816 */ /* 0x000fe20000000027 */
[----:B------:R-:W2:Y:S01]  /*fee0*/  LDCU.64 UR18, c[0x0][0x500] ;  /* 0x0000a000ff1277ac */ /* 0x000ea20008000a00 */
[----:B------:R-:W-:-:S02]  /*fef0*/  ISETP.NE.AND P6, PT, R239, RZ, PT ;  /* 0x000000ffef00720c */ /* 0x000fc40003fc5270 */
[----:B------:R-:W-:Y:S01]  /*ff00*/  F2FP.BF16.F32.PACK_AB R85, R86, R85 ;  /* 0x000000555655723e */ /* 0x000fe200000010ff */
[----:B------:R-:W-:Y:S01]  /*ff10*/  UIADD3 UR6, UPT, UPT, UR6, -0x200, URZ ;  /* 0xfffffe0006067890 */ /* 0x000fe2000fffe0ff */
[----:B------:R-:W-:Y:S01]  /*ff20*/  F2FP.BF16.F32.PACK_AB R87, R88, R87 ;  /* 0x000000575857723e */ /* 0x000fe200000010ff */
[----:B------:R-:W-:Y:S01]  /*ff30*/  UMOV UR7, URZ ;  /* 0x000000ff00077c82 */ /* 0x000fe20008000000 */
[----:B------:R-:W-:Y:S01]  /*ff40*/  F2FP.BF16.F32.PACK_AB R89, R90, R89 ;  /* 0x000000595a59723e */ /* 0x000fe200000010ff */
[----:B------:R-:W4:Y:S01]  /*ff50*/  LDCU.64 UR36, c[0x0][0x550] ;  /* 0x0000aa00ff2477ac */ /* 0x000f220008000a00 */
[----:B------:R-:W-:Y:S01]  /*ff60*/  F2FP.BF16.F32.PACK_AB R91, R92, R91 ;  /* 0x0000005b5c5b723e */ /* 0x000fe200000010ff */
[----:B------:R5:W-:Y:S01]  /*ff70*/  STS.U16 [R20+0x2], R37 ;  /* 0x0000022514007388 */ /* 0x000be20000000400 */
[----:B------:R-:W-:Y:S01]  /*ff80*/  PRMT R40, R85, 0x7632, R40 ;  /* 0x0000763255287816 */ /* 0x000fe20000000028 */
[----:B------:R-:W-:Y:S01]  /*ff90*/  UIADD3 UR33, UP0, UPT, UR33, -0x800, URZ ;  /* 0xfffff80021217890 */ /* 0x000fe2000ff1e0ff */
[----:B------:R-:W-:Y:S01]  /*ffa0*/  MOV R46, UR10 ;  /* 0x0000000a002e7c02 */ /* 0x000fe20008000f00 */
[----:B------:R0:W-:Y:S01]  /*ffb0*/  STS.U16 [R20+0x6], R38 ;  /* 0x0000062614007388 */ /* 0x0001e20000000400 */
[----:B------:R-:W2:Y:S01]  /*ffc0*/  S2UR UR10, SR_CTAID.Y ;  /* 0x00000000000a79c3 */ /* 0x000ea20000002600 */
[----:B------:R-:W-:-:S02]  /*ffd0*/  UIADD3.X UR30, UPT, UPT, UR30, -0x1, URZ, UP0, !UPT ;  /* 0xffffffff1e1e7890 */ /* 0x000fc400087fe4ff */
[----:B------:R3:W-:Y:S01]  /*ffe0*/  STS.U16 [R20+0xa], R39 ;  /* 0x00000a2714007388 */ /* 0x0007e20000000400 */
[----:B-1----:R-:W-:Y:S01]  /*fff0*/  UIMAD.WIDE.U32 UR12, UR17, UR14, UR6 ;  /* 0x0000000e110c72a5 */ /* 0x002fe2000f8e0006 */
[----:B-----5:R-:W-:Y:S01]  /*10000*/  PRMT R37, R83, 0x7632, R37 ;  /* 0x0000763253257816 */ /* 0x020fe20000000025 */
[----:B------:R-:W-:Y:S01]  /*10010*/  UISETP.GT.AND UP0, UPT, UR24, 0x1, UPT ;  /* 0x000000011800788c */ /* 0x000fe2000bf04270 */
[----:B------:R-:W-:Y:S01]  /*10020*/  STS.U16 [R20], R77 ;  /* 0x0000004d14007388 */ /* 0x000fe20000000400 */
[----:B------:R-:W-:Y:S01]  /*10030*/  UIMAD UR13, UR17, UR15, UR13 ;  /* 0x0000000f110d72a4 */ /* 0x000fe2000f8e020d */
[----:B0-----:R-:W-:Y:S01]  /*10040*/  PRMT R38, R87, 0x7632, R38 ;  /* 0x0000763257267816 */ /* 0x001fe20000000026 */
[----:B------:R-:W-:Y:S01]  /*10050*/  UIADD3 UR31, UP1, UPT, UR31, -0x800, URZ ;  /* 0xfffff8001f1f7890 */ /* 0x000fe2000ff3e0ff */
[----:B------:R0:W-:Y:S01]  /*10060*/  STS.U16 [R20+0xe], R37 ;  /* 0x00000e2514007388 */ /* 0x0001e20000000400 */
[----:B------:R-:W-:Y:S01]  /*10070*/  UIADD3 UR11, UP2, UPT, UR11, -0x400, URZ ;  /* 0xfffffc000b0b7890 */ /* 0x000fe2000ff5e0ff */
[----:B---3--:R-:W-:Y:S01]  /*10080*/  PRMT R39, R91, 0x7632, R39 ;  /* 0x000076325b277816 */ /* 0x008fe20000000027 */
        /* <DEDUP_REMOVED lines=9> */
[----:B--2---:R-:W-:Y:S02]  /*10120*/  UIMAD UR14, UR10, UR19, URZ ;  /* 0x000000130a0e72a4 */ /* 0x004fe4000f8e02ff */
[----:B------:R-:W-:Y:S01]  /*10130*/  UIMAD.WIDE.U32 UR12, UR10, UR18, UR12 ;  /* 0x000000120a0c72a5 */ /* 0x000fe2000f8e000c */
[----:B------:R-:W-:Y:S01]  /*10140*/  STS.U16 [R20+0x10], R85 ;  /* 0x0000105514007388 */ /* 0x000fe20000000400 */
[----:B------:R-:W-:-:S02]  /*10150*/  UIADD3.X UR29, UPT, UPT, UR29, -0x1, URZ, UP4, !UPT ;  /* 0xffffffff1d1d7890 */ /* 0x000fc4000a7fe4ff */
[----:B------:R-:W-:Y:S01]  /*10160*/  MOV R44, UR14 ;  /* 0x0000000e002c7c02 */ /* 0x000fe20008000f00 */
[----:B------:R0:W-:Y:S04]  /*10170*/  STS.U16 [R20+0x12], R40 ;  /* 0x0000122814007388 */ /* 0x0001e80000000400 */
[----:B------:R-:W-:Y:S01]  /*10180*/  STS.U16 [R20+0x14], R87 ;  /* 0x0000145714007388 */ /* 0x000fe20000000400 */
[----:B------:R-:W1:Y:S03]  /*10190*/  LDCU.64 UR14, c[0x0][0x520] ;  /* 0x0000a400ff0e77ac */ /* 0x000e660008000a00 */
[----:B------:R-:W-:Y:S01]  /*101a0*/  STS.U16 [R20+0x16], R38 ;  /* 0x0000162614007388 */ /* 0x000fe20000000400 */
[----:B0-----:R-:W-:-:S03]  /*101b0*/  LOP3.LUT R40, R3, 0x1f, RZ, 0xc0, !PT ;  /* 0x0000001f03287812 */ /* 0x001fc600078ec0ff */
[----:B------:R-:W-:Y:S01]  /*101c0*/  STS.U16 [R20+0x18], R89 ;  /* 0x0000185914007388 */ /* 0x000fe20000000400 */
[----:B------:R-:W-:-:S03]  /*101d0*/  SHF.L.U32 R3, R3, 0x4, RZ ;  /* 0x0000000403037819 */ /* 0x000fc600000006ff */
[----:B------:R0:W-:Y:S04]  /*101e0*/  STS.U16 [R20+0x1a], R37 ;  /* 0x00001a2514007388 */ /* 0x0001e80000000400 */
[----:B------:R-:W-:Y:S04]  /*101f0*/  STS.U16 [R20+0x1c], R91 ;  /* 0x00001c5b14007388 */ /* 0x000fe80000000400 */
[----:B------:R2:W-:Y:S01]  /*10200*/  STS.U16 [R20+0x1e], R39 ;  /* 0x00001e2714007388 */ /* 0x0005e20000000400 */
[----:B------:R-:W-:-:S03]  /*10210*/  NOP ;  /* 0x0000000000007918 */ /* 0x000fc60000000000 */
[----:B------:R-:W-:Y:S01]  /*10220*/  LDS.U16 R41, [R4] ;  /* 0x0000000004297984 */ /* 0x000fe20000000400 */
[----:B0-----:R-:W-:-:S03]  /*10230*/  LOP3.LUT R37, R40, 0x3e00, R3, 0xf8, !PT ;  /* 0x00003e0028257812 */ /* 0x001fc600078ef803 */
[----:B------:R-:W-:Y:S01]  /*10240*/  LDS.U16 R43, [R5+0x40] ;  /* 0x00004000052b7984 */ /* 0x000fe20000000400 */
[C---:B------:R-:W-:Y:S02]  /*10250*/  IADD3 R3, P0, PT, R37.reuse, UR12, RZ ;  /* 0x0000000c25037c10 */ /* 0x040fe4000ff1e0ff */
[----:B------:R-:W-:Y:S01]  /*10260*/  LOP3.LUT R73, R37, 0x20, RZ, 0xfc, !PT ;  /* 0x0000002025497812 */ /* 0x000fe200078efcff */
[----:B------:R-:W-:Y:S01]  /*10270*/  LDS.U16 R45, [R6+0x80] ;  /* 0x00008000062d7984 */ /* 0x000fe20000000400 */
[----:B------:R-:W-:Y:S01]  /*10280*/  IADD3.X R44, PT, PT, R44, UR13, RZ, P0, !PT ;  /* 0x0000000d2c2c7c10 */ /* 0x000fe200087fe4ff */
[----:B------:R-:W0:Y:S01]  /*10290*/  LDCU.64 UR12, c[0x0][0x518] ;  /* 0x0000a300ff0c77ac */ /* 0x000e220008000a00 */
[----:B----4-:R-:W-:Y:S01]  /*102a0*/  LEA R38, P0, R3, UR36, 0x1 ;  /* 0x0000002403267c11 */ /* 0x010fe2000f8008ff */
[----:B------:R-:W-:Y:S01]  /*102b0*/  LDS.U16 R47, [R7+0xc0] ;  /* 0x0000c000072f7984 */ /* 0x000fe20000000400 */
[----:B------:R-:W-:Y:S02]  /*102c0*/  LOP3.LUT R75, R37, 0x40, RZ, 0xfc, !PT ;  /* 0x00000040254b7812 */ /* 0x000fe400078efcff */
[----:B--2---:R-:W-:Y:S01]  /*102d0*/  LEA.HI.X R39, R3, UR37, R44, 0x1, P0 ;  /* 0x0000002503277c11 */ /* 0x004fe200080f0c2c */
        /* <DEDUP_REMOVED lines=22> */
[----:B------:R-:W-:Y:S01]  /*10440*/  LOP3.LUT R101, R37, 0x1e0, RZ, 0xfc, !PT ;  /* 0x000001e025657812 */ /* 0x000fe200078efcff */
[----:B-1----:R-:W-:Y:S01]  /*10450*/  UIMAD.WIDE.U32 UR6, UR10, UR14, UR6 ;  /* 0x0000000e0a0672a5 */ /* 0x002fe2000f8e0006 */
[----:B------:R-:W-:Y:S01]  /*10460*/  F2FP.BF16.F32.PACK_AB R3, R35, R36 ;  /* 0x000000242303723e */ /* 0x000fe200000010ff */
[----:B------:R-:W-:Y:S01]  /*10470*/  LDS.U16 R63, [R15+0x2c0] ;  /* 0x0002c0000f3f7984 */ /* 0x000fe20000000400 */
[----:B------:R-:W-:Y:S01]  /*10480*/  FADD.FTZ R35, R2, R35 ;  /* 0x0000002302237221 */ /* 0x000fe20000010000 */
[----:B------:R-:W-:-:S02]  /*10490*/  UIMAD UR7, UR10, UR15, UR7 ;  /* 0x0000000f0a0772a4 */ /* 0x000fc4000f8e0207 */
        /* <DEDUP_REMOVED lines=86> */
[----:B------:R-:W-:Y:S01]  /*10a00*/  STS.U16 [R20+0x1c], R38 ;  /* 0x00001c2614007388 */ /* 0x000fe20000000400 */
[----:B-1----:R-:W-:Y:S01]  /*10a10*/  IADD3 R3, P0, PT, R37, UR6, RZ ;  /* 0x0000000625037c10 */ /* 0x002fe2000ff1e0ff */
[----:B------:R-:W-:-:S02]  /*10a20*/  UIADD3 UR6, UPT, UPT, UR24, -0x1, URZ ;  /* 0xffffffff18067890 */ /* 0x000fc4000fffe0ff */
[----:B------:R-:W-:Y:S01]  /*10a30*/  STS.U16 [R20+0x1e], R47 ;  /* 0x00001e2f14007388 */ /* 0x000fe20000000400 */
[----:B------:R-:W-:-:S03]  /*10a40*/  NOP ;  /* 0x0000000000007918 */ /* 0x000fc60000000000 */
[----:B------:R-:W-:Y:S01]  /*10a50*/  LDS.U16 R39, [R4] ;  /* 0x0000000004277984 */ /* 0x000fe20000000400 */
[----:B0-----:R-:W-:Y:S01]  /*10a60*/  LEA R2, P3, R3, UR12, 0x1 ;  /* 0x0000000c03027c11 */ /* 0x001fe2000f8608ff */
[----:B------:R-:W-:Y:S02]  /*10a70*/  UMOV UR24, UR6 ;  /* 0x0000000600187c82 */ /* 0x000fe40008000000 */
[----:B------:R-:W-:Y:S04]  /*10a80*/  LDS.U16 R5, [R5+0x40] ;  /* 0x0000400005057984 */ /* 0x000fe80000000400 */
[----:B------:R0:W-:Y:S04]  /*10a90*/  LDS.U16 R41, [R6+0x80] ;  /* 0x0000800006297984 */ /* 0x0001e80000000400 */
[----:B------:R-:W-:Y:S04]  /*10aa0*/  LDS.U16 R7, [R7+0xc0] ;  /* 0x0000c00007077984 */ /* 0x000fe80000000400 */
[----:B------:R-:W-:Y:S01]  /*10ab0*/  LDS.U16 R43, [R8+0x100] ;  /* 0x00010000082b7984 */ /* 0x000fe20000000400 */
[----:B0-----:R-:W-:-:S03]  /*10ac0*/  IADD3.X R6, PT, PT, RZ, UR7, RZ, P0, !PT ;  /* 0x00000007ff067c10 */ /* 0x001fc600087fe4ff */
        /* <DEDUP_REMOVED lines=50> */
.L_x_13551:
        /* <DEDUP_REMOVED lines=33> */
.L_x_13636:
[----:B------:R-:W-:Y:S05]  /*11000*/  BSYNC.RECONVERGENT B0 ;  /* 0x0000000000007941 */ /* 0x000fea0003800200 */
.L_x_13635:
[----:B------:R-:W-:Y:S01]  /*11010*/  UISETP.NE.U32.AND UP0, UPT, UR8, URZ, UPT ;  /* 0x000000ff0800728c */ /* 0x000fe2000bf05070 */
[----:B-1----:R-:W-:-:S03]  /*11020*/  ISETP.GE.AND P0, PT, R10, UR11, PT ;  /* 0x0000000b0a007c0c */ /* 0x002fc6000bf06270 */
[----:B------:R-:W-:-:S09]  /*11030*/  UISETP.NE.AND.EX UP0, UPT, UR9, URZ, UPT, UP0 ;  /* 0x000000ff0900728c */ /* 0x000fd2000bf05300 */
[----:B------:R-:W-:Y:S05]  /*11040*/  BRA.U !UP0, `(.L_x_13637) ;  /* 0x0000000108707547 */ /* 0x000fea000b800000 */
[----:B------:R-:W-:Y:S06]  /*11050*/  BAR.SYNC.DEFER_BLOCKING 0x0 ;  /* 0x0000000000007b1d */ /* 0x000fec0000010000 */
[----:B------:R-:W-:Y:S01]  /*11060*/  BSSY.RECONVERGENT B0, `(.L_x_13637) ;  /* 0x000001a000007945 */ /* 0x000fe20003800200 */
[----:B------:R-:W1:Y:S01]  /*11070*/  SHFL.DOWN P1, R3, R2, 0x1, 0x1f ;  /* 0x08201f0002037f89 */ /* 0x000e620000020000 */
[----:B------:R-:W3:Y:S01]  /*11080*/  S2R R6, SR_LANEID ;  /* 0x0000000000067919 */ /* 0x000ee20000000000 */
[----:B-1----:R-:W-:-:S05]  /*11090*/  @P1 FADD R3, R3, R2 ;  /* 0x0000000203031221 */ /* 0x002fca0000000000 */
[----:B0-----:R-:W0:Y:S01]  /*110a0*/  SHFL.DOWN P1, R0, R3, 0x2, 0x1f ;  /* 0x08401f0003007f89 */ /* 0x001e220000020000 */
[----:B---3--:R-:W-:Y:S02]  /*110b0*/  ISETP.NE.AND P2, PT, R6, RZ, PT ;  /* 0x000000ff0600720c */ /* 0x008fe40003f45270 */
[----:B------:R-:W1:Y:S11]  /*110c0*/  S2R R6, SR_TID.X ;  /* 0x0000000000067919 */ /* 0x000e760000002100 */
[----:B------:R-:W3:Y:S01]  /*110d0*/  @!P2 S2R R9, SR_CgaCtaId ;  /* 0x000000000009a919 */ /* 0x000ee20000008800 */
[----:B------:R-:W-:Y:S01]  /*110e0*/  @!P2 MOV R2, 0x400 ;  /* 0x000004000002a802 */ /* 0x000fe20000000f00 */
[----:B0-----:R-:W-:-:S05]  /*110f0*/  @P1 FADD R0, R3, R0 ;  /* 0x0000000003001221 */ /* 0x001fca0000000000 */
[----:B--2---:R-:W0:Y:S01]  /*11100*/  SHFL.DOWN P1, R5, R0, 0x4, 0x1f ;  /* 0x08801f0000057f89 */ /* 0x004e220000020000 */
[----:B---3--:R-:W-:Y:S01]  /*11110*/  @!P2 LEA R2, R9, R2, 0x18 ;  /* 0x000000020902a211 */ /* 0x008fe200078ec0ff */
        /* <DEDUP_REMOVED lines=14> */
.L_x_13638:
[----:B------:R-:W-:Y:S05]  /*11200*/  BSYNC.RECONVERGENT B0 ;  /* 0x0000000000007941 */ /* 0x000fea0003800200 */
.L_x_13637:
        /* <DEDUP_REMOVED lines=11> */
.L_x_13639:
        /* <DEDUP_REMOVED lines=19> */
.L_x_13640:
        /* <DEDUP_REMOVED lines=9> */
.L_x_18741:


//--------------------- .text._Z25selective_scan_bwd_kernelI32Selective_Scan_bwd_kernel_traitsILi32ELi16ELb0ELb1ELb1ELb1ELb0EN3c108BFloat16ENS1_7complexIfEEEEv12SSMParamsBwd --------------------------
	.section	.text._Z25selective_scan_bwd_kernelI32Selective_Scan_bwd_kernel_traitsILi32ELi16ELb0ELb1ELb1ELb1ELb0EN3c108BFloat16ENS1_7complexIfEEEEv12SSMParamsBwd,"ax",@progbits
	.align	128
        .global         _Z25selective_scan_bwd_kernelI32Selective_Scan_bwd_kernel_traitsILi32ELi16ELb0ELb1ELb1ELb1ELb0EN3c108BFloat16ENS1_7complexIfEEEEv12SSMParamsBwd
        .type           _Z25selective_scan_bwd_kernelI32Selective_Scan_bwd_kernel_traitsILi32ELi16ELb0ELb1ELb1ELb1ELb0EN3c108BFloat16ENS1_7complexIfEEEEv12SSMParamsBwd,@function
        .size           _Z25selective_scan_bwd_kernelI32Selective_Scan_bwd_kernel_traitsILi32ELi16ELb0ELb1ELb1ELb1ELb0EN3c108BFloat16ENS1_7complexIfEEEEv12SSMParamsBwd,(.L_x_18742 - _Z25selective_scan_bwd_kernelI32Selective_Scan_bwd_kernel_traitsILi32ELi16ELb0ELb1ELb1ELb1ELb0EN3c108BFloat16ENS1_7complexIfEEEEv12SSMParamsBwd)
        .other          _Z25selective_scan_bwd_kernelI32Selective_Scan_bwd_kernel_traitsILi32ELi16ELb0ELb1ELb1ELb1ELb0EN3c108BFloat16ENS1_7complexIfEEEEv12SSMParamsBwd,@"STO_CUDA_ENTRY STV_DEFAULT"
_Z25selective_scan_bwd_kernelI32Selective_Scan_bwd_kernel_traitsILi32ELi16ELb0ELb1ELb1ELb1ELb0EN3c108BFloat16ENS1_7complexIfEEEEv12SSMParamsBwd:
.text._Z25selective_scan_bwd_kernelI32Selective_Scan_bwd_kernel_traitsILi32ELi16ELb0ELb1ELb1ELb1ELb0EN3c108BFloat16ENS1_7complexIfEEEEv12SSMParamsBwd:
        /* <DEDUP_REMOVED lines=173> */
.L_x_13755:
        /* <DEDUP_REMOVED lines=45> */
[----:B------:R-:W3:Y:S01]  /*0da0*/  @!P3 LDG.E.U16 R14, desc[UR28][R6.64+0x140] ;  /* 0x0001401c060eb981 */ /* 0x000ee2000c1e1500 */
        /* <DEDUP_REMOVED lines=49> */
[C---:B-1----:R-:W-:Y:S02]  /*10c0*/  LEA.HI.SX32 R4, R38.reuse, R38, 0x1b ;  /* 0x0000002626047211 */ /* 0x042fe400078fdaff */
        /* <DEDUP_REMOVED lines=40> */
[----:B0-----:R-:W-:Y:S02]  /*1350*/  LEA R5, R8, UR25, 0x1 ;  /* 0x0000001908057c11 */ /* 0x001fe4000f8e08ff */
[----:B------:R-:W-:Y:S02]  /*1360*/  LEA R8, R20, UR25, 0x1 ;  /* 0x0000001914087c11 */ /* 0x000fe4000f8e08ff */
[----:B------:R-:W-:Y:S01]  /*1370*/  IADD3 R20, PT, PT, R38, 0xe0, RZ ;  /* 0x000000e026147810 */ /* 0x000fe20007ffe0ff */
[----:B--2---:R0:W-:Y:S03]  /*1380*/  STS.U16 [R5+0x40], R10 ;  /* 0x0000400a05007388 */ /* 0x0041e60000000400 */
[----:B------:R-:W-:Y:S01]  /*1390*/  LEA.HI.SX32 R20, R20, R38, 0x1b ;  /* 0x0000002614147211 */ /* 0x000fe200078fdaff */
[----:B------:R1:W-:Y:S04]  /*13a0*/  STS.U16 [R6+0x80], R11 ;  /* 0x0000800b06007388 */ /* 0x0003e80000000400 */
[----:B----4-:R2:W-:Y:S01]  /*13b0*/  STS.U16 [R7+0xc0], R12 ;  /* 0x0000c00c07007388 */ /* 0x0105e20000000400 */
[----:B0-----:R-:W-:-:S02]  /*13c0*/  LEA R10, R19, UR25, 0x1 ;  /* 0x00000019130a7c11 */ /* 0x001fc4000f8e08ff */
[----:B-1----:R-:W-:Y:S02]  /*13d0*/  LEA R11, R20, UR25, 0x1 ;  /* 0x00000019140b7c11 */ /* 0x002fe4000f8e08ff */
[C---:B------:R-:W-:Y:S01]  /*13e0*/  IADD3 R20, PT, PT, R38.reuse, 0x180, RZ ;  /* 0x0000018026147810 */ /* 0x040fe20007ffe0ff */
[----:B---3--:R0:W-:Y:S01]  /*13f0*/  STS.U16 [R8+0x100], R13 ;  /* 0x0001000d08007388 */ /* 0x0081e20000000400 */
[----:B------:R-:W-:Y:S02]  /*1400*/  IADD3 R19, PT, PT, R38, 0x160, RZ ;  /* 0x0000016026137810 */ /* 0x000fe40007ffe0ff */
[----:B--2---:R-:W-:Y:S01]  /*1410*/  LEA R12, R27, UR25, 0x1 ;  /* 0x000000191b0c7c11 */ /* 0x004fe2000f8e08ff */
[----:B------:R1:W-:Y:S01]  /*1420*/  STS.U16 [R9+0x140], R14 ;  /* 0x0001400e09007388 */ /* 0x0003e20000000400 */
[----:B------:R-:W-:Y:S02]  /*1430*/  LEA.HI.SX32 R20, R20, R38, 0x1b ;  /* 0x0000002614147211 */ /* 0x000fe400078fdaff */
[----:B------:R-:W-:Y:S01]  /*1440*/  IADD3 R27, PT, PT, R38, 0x1a0, RZ ;  /* 0x000001a0261b7810 */ /* 0x000fe20007ffe0ff */
[----:B------:R-:W-:Y:S01]  /*1450*/  STS.U16 [R10+0x180], R15 ;  /* 0x0001800f0a007388 */ /* 0x000fe20000000400 */
[----:B0-----:R-:W-:-:S02]  /*1460*/  LEA R13, R28, UR25, 0x1 ;  /* 0x000000191c0d7c11 */ /* 0x001fc4000f8e08ff */
[C---:B------:R-:W-:Y:S01]  /*1470*/  IADD3 R28, PT, PT, R38.reuse, 0x1c0, RZ ;  /* 0x000001c0261c7810 */ /* 0x040fe20007ffe0ff */
[----:B------:R0:W-:Y:S01]  /*1480*/  STS.U16 [R11+0x1c0], R16 ;  /* 0x0001c0100b007388 */ /* 0x0001e20000000400 */
[----:B-1----:R-:W-:Y:S02]  /*1490*/  LEA R14, R31, UR25, 0x1 ;  /* 0x000000191f0e7c11 */ /* 0x002fe4000f8e08ff */
[----:B------:R-:W-:Y:S02]  /*14a0*/  IADD3 R31, PT, PT, R38, 0x1e0, RZ ;  /* 0x000001e0261f7810 */ /* 0x000fe40007ffe0ff */
[-C--:B------:R-:W-:Y:S02]  /*14b0*/  LEA.HI.SX32 R19, R19, R38.reuse, 0x1b ;  /* 0x0000002613137211 */ /* 0x080fe400078fdaff */
[----:B------:R-:W-:Y:S02]  /*14c0*/  LEA.HI.SX32 R27, R27, R38, 0x1b ;  /* 0x000000261b1b7211 */ /* 0x000fe400078fdaff */
[----:B0-----:R-:W-:-:S02]  /*14d0*/  LEA R16, R20, UR25, 0x1 ;  /* 0x0000001914107c11 */ /* 0x001fc4000f8e08ff */
        /* <DEDUP_REMOVED lines=9> */
[----:B0-----:R-:W-:-:S03]  /*1570*/  LEA R17, R27, UR25, 0x1 ;  /* 0x000000191b117c11 */ /* 0x001fc6000f8e08ff */
[----:B------:R0:W-:Y:S01]  /*1580*/  STS.U16 [R15+0x2c0], R26 ;  /* 0x0002c01a0f007388 */ /* 0x0001e20000000400 */
[----:B-1----:R-:W-:-:S03]  /*1590*/  LEA R18, R28, UR25, 0x1 ;  /* 0x000000191c127c11 */ /* 0x002fc6000f8e08ff */
        /* <DEDUP_REMOVED lines=22> */
[----:B--2---:R-:W-:Y:S01]  /*1700*/  PRMT R21, RZ, 0x7610, R21 ;  /* 0x00007610ff157816 */ /* 0x004fe20000000015 */
[----:B------:R-:W-:Y:S01]  /*1710*/  BAR.SYNC.DEFER_BLOCKING 0x0 ;  /* 0x0000000000007b1d */ /* 0x000fe20000010000 */
[----:B------:R-:W-:-:S05]  /*1720*/  PRMT R28, RZ, 0x7610, R28 ;  /* 0x00007610ff1c7816 */ /* 0x000fca000000001c */
        /* <DEDUP_REMOVED lines=16> */
[----:B0-----:R-:W-:-:S11]  /*1830*/  PRMT R26, RZ, 0x7610, R26 ;  /* 0x00007610ff1a7816 */ /* 0x001fd6000000001a */
[----:B------:R-:W2:Y:S01]  /*1840*/  @!P0 LDG.E.U16 R35, desc[UR28][R24.64+0x180] ;  /* 0x0001801c18238981 */ /* 0x000ea2000c1e1500 */
[----:B------:R-:W-:Y:S02]  /*1850*/  ISETP.NE.AND P0, PT, R56, RZ, PT ;  /* 0x000000ff3800720c */ /* 0x000fe40003f05270 */
[----:B-1----:R-:W-:-:S11]  /*1860*/  PRMT R29, RZ, 0x7610, R29 ;  /* 0x00007610ff1d7816 */ /* 0x002fd6000000001d */
[----:B------:R-:W2:Y:S01]  /*1870*/  @!P0 LDG.E.U16 R26, desc[UR28][R24.64+0x1c0] ;  /* 0x0001c01c181a8981 */ /* 0x000ea2000c1e1500 */
[----:B------:R-:W-:Y:S02]  /*1880*/  ISETP.NE.AND P0, PT, R61, RZ, PT ;  /* 0x000000ff3d00720c */ /* 0x000fe40003f05270 */
[----:B---3--:R-:W-:Y:S02]  /*1890*/  PRMT R30, RZ, 0x7610, R30 ;  /* 0x00007610ff1e7816 */ /* 0x008fe4000000001e */
[----:B----4-:R-:W-:Y:S02]  /*18a0*/  PRMT R33, RZ, 0x7610, R33 ;  /* 0x00007610ff217816 */ /* 0x010fe40000000021 */
[----:B-----5:R-:W-:Y:S02]  /*18b0*/  PRMT R34, RZ, 0x7610, R34 ;  /* 0x00007610ff227816 */ /* 0x020fe40000000022 */
[----:B------:R-:W-:Y:S02]  /*18c0*/  PRMT R37, RZ, 0x7610, R37 ;  /* 0x00007610ff257816 */ /* 0x000fe40000000025 */
[----:B------:R-:W-:Y:S01]  /*18d0*/  PRMT R38, RZ, 0x7610, R38 ;  /* 0x00007610ff267816 */ /* 0x000fe20000000026 */
[----:B------:R-:W3:Y:S04]  /*18e0*/  @!P1 LDG.E.U16 R33, desc[UR28][R24.64+0x280] ;  /* 0x0002801c18219981 */ /* 0x000ee8000c1e1500 */
[----:B------:R-:W4:Y:S01]  /*18f0*/  @!P0 LDG.E.U16 R29, desc[UR28][R24.64+0x200] ;  /* 0x0002001c181d8981 */ /* 0x000f22000c1e1500 */
[----:B------:R-:W-:-:S02]  /*1900*/  ISETP.NE.AND P0, PT, R64, RZ, PT ;  /* 0x000000ff4000720c */ /* 0x000fc40003f05270 */
[----:B------:R-:W-:Y:S01]  /*1910*/  PRMT R39, RZ, 0x7610, R39 ;  /* 0x00007610ff277816 */ /* 0x000fe20000000027 */
[----:B------:R-:W5:Y:S01]  /*1920*/  @!P2 LDG.E.U16 R34, desc[UR28][R24.64+0x2c0] ;  /* 0x0002c01c1822a981 */ /* 0x000f62000c1e1500 */
[----:B------:R-:W-:-:S03]  /*1930*/  PRMT R40, RZ, 0x7610, R40 ;  /* 0x00007610ff287816 */ /* 0x000fc60000000028 */
[----:B------:R-:W5:Y:S04]  /*1940*/  @!P3 LDG.E.U16 R37, desc[UR28][R24.64+0x300] ;  /* 0x0003001c1825b981 */ /* 0x000f68000c1e1500 */
[----:B------:R-:W5:Y:S04]  /*1950*/  @!P4 LDG.E.U16 R38, desc[UR28][R24.64+0x340] ;  /* 0x0003401c1826c981 */ /* 0x000f68000c1e1500 */
[----:B------:R-:W3:Y:S04]  /*1960*/  @!P0 LDG.E.U16 R30, desc[UR28][R24.64+0x240] ;  /* 0x0002401c181e8981 */ /* 0x000ee8000c1e1500 */
[----:B------:R-:W5:Y:S04]  /*1970*/  @!P5 LDG.E.U16 R39, desc[UR28][R24.64+0x380] ;  /* 0x0003801c1827d981 */ /* 0x000f68000c1e1500 */
[----:B------:R0:W5:Y:S01]  /*1980*/  @!P6 LDG.E.U16 R40, desc[UR28][R24.64+0x3c0] ;  /* 0x0003c01c1828e981 */ /* 0x000162000c1e1500 */
        /* <DEDUP_REMOVED lines=20> */
[----:B--2---:R0:W-:Y:S04]  /*1ad0*/  STS.U16 [R4], R21 ;  /* 0x0000001504007388 */ /* 0x0041e80000000400 */
[----:B------:R-:W-:Y:S04]  /*1ae0*/  STS.U16 [R5+0x40], R28 ;  /* 0x0000401c05007388 */ /* 0x000fe80000000400 */
[----:B------:R-:W-:Y:S04]  /*1af0*/  STS.U16 [R6+0x80], R27 ;  /* 0x0000801b06007388 */ /* 0x000fe80000000400 */
[----:B------:R-:W-:Y:S04]  /*1b00*/  STS.U16 [R7+0xc0], R32 ;  /* 0x0000c02007007388 */ /* 0x000fe80000000400 */
[----:B------:R-:W-:Y:S04]  /*1b10*/  STS.U16 [R8+0x100], R31 ;  /* 0x0001001f08007388 */ /* 0x000fe80000000400 */
[----:B------:R-:W-:Y:S04]  /*1b20*/  STS.U16 [R9+0x140], R36 ;  /* 0x0001402409007388 */ /* 0x000fe80000000400 */
[----:B------:R-:W-:Y:S04]  /*1b30*/  STS.U16 [R10+0x180], R35 ;  /* 0x000180230a007388 */ /* 0x000fe80000000400 */
[----:B------:R1:W-:Y:S04]  /*1b40*/  STS.U16 [R11+0x1c0], R26 ;  /* 0x0001c01a0b007388 */ /* 0x0003e80000000400 */
[----:B----4-:R2:W-:Y:S04]  /*1b50*/  STS.U16 [R12+0x200], R29 ;  /* 0x0002001d0c007388 */ /* 0x0105e80000000400 */
[----:B---3--:R3:W-:Y:S04]  /*1b60*/  STS.U16 [R13+0x240], R30 ;  /* 0x0002401e0d007388 */ /* 0x0087e80000000400 */
[----:B------:R-:W-:Y:S04]  /*1b70*/  STS.U16 [R14+0x280], R33 ;  /* 0x000280210e007388 */ /* 0x000fe80000000400 */
[----:B-----5:R-:W-:Y:S04]  /*1b80*/  STS.U16 [R15+0x2c0], R34 ;  /* 0x0002c0220f007388 */ /* 0x020fe80000000400 */
[----:B------:R-:W-:Y:S04]  /*1b90*/  STS.U16 [R16+0x300], R37 ;  /* 0x0003002510007388 */ /* 0x000fe80000000400 */
[----:B------:R-:W-:Y:S04]  /*1ba0*/  STS.U16 [R17+0x340], R38 ;  /* 0x0003402611007388 */ /* 0x000fe80000000400 */
[----:B------:R4:W-:Y:S04]  /*1bb0*/  STS.U16 [R18+0x380], R39 ;  /* 0x0003802712007388 */ /* 0x0009e80000000400 */
[----:B------:R5:W-:Y:S01]  /*1bc0*/  STS.U16 [R19+0x3c0], R40 ;  /* 0x0003c02813007388 */ /* 0x000be20000000400 */
[----:B------:R-:W-:-:S03]  /*1bd0*/  NOP ;  /* 0x0000000000007918 */ /* 0x000fc60000000000 */
[----:B------:R-:W5:Y:S04]  /*1be0*/  LDS.U16 R31, [R20] ;  /* 0x00000000141f7984 */ /* 0x000f680000000400 */
[----:B------:R-:W-:Y:S04]  /*1bf0*/  LDS.U16 R32, [R20+0x2] ;  /* 0x0000020014207984 */ /* 0x000fe80000000400 */
[----:B------:R-:W5:Y:S04]  /*1c00*/  LDS.U16 R35, [R20+0x4] ;  /* 0x0000040014237984 */ /* 0x000f680000000400 */
[----:B------:R-:W-:Y:S04]  /*1c10*/  LDS.U16 R33, [R20+0x6] ;  /* 0x0000060014217984 */ /* 0x000fe80000000400 */
[----:B------:R-:W-:Y:S04]  /*1c20*/  LDS.U16 R34, [R20+0x8] ;  /* 0x0000080014227984 */ /* 0x000fe80000000400 */
[----:B------:R-:W5:Y:S04]  /*1c30*/  LDS.U16 R36, [R20+0xa] ;  /* 0x00000a0014247984 */ /* 0x000f680000000400 */
[----:B------:R-:W5:Y:S04]  /*1c40*/  LDS.U16 R37, [R20+0xc] ;  /* 0x00000c0014257984 */ /* 0x000f680000000400 */
[----:B------:R-:W1:Y:S04]  /*1c50*/  LDS.U16 R42, [R20+0xe] ;  /* 0x00000e00142a7984 */ /* 0x000e680000000400 */
[----:B------:R-:W1:Y:S04]  /*1c60*/  LDS.U16 R51, [R20+0x10] ;  /* 0x0000100014337984 */ /* 0x000e680000000400 */
[----:B------:R-:W1:Y:S04]  /*1c70*/  LDS.U16 R56, [R20+0x12] ;  /* 0x0000120014387984 */ /* 0x000e680000000400 */
[----:B------:R-:W1:Y:S04]  /*1c80*/  LDS.U16 R61, [R20+0x14] ;  /* 0x00001400143d7984 */ /* 0x000e680000000400 */
[----:B------:R-:W1:Y:S04]  /*1c90*/  LDS.U16 R73, [R20+0x16] ;  /* 0x0000160014497984 */ /* 0x000e680000000400 */
[----:B------:R-:W2:Y:S04]  /*1ca0*/  LDS.U16 R72, [R20+0x18] ;  /* 0x0000180014487984 */ /* 0x000ea80000000400 */
[----:B------:R-:W2:Y:S04]  /*1cb0*/  LDS.U16 R66, [R20+0x1a] ;  /* 0x00001a0014427984 */ /* 0x000ea80000000400 */
[----:B------:R-:W2:Y:S04]  /*1cc0*/  LDS.U16 R65, [R20+0x1c] ;  /* 0x00001c0014417984 */ /* 0x000ea80000000400 */
[----:B------:R-:W2:Y:S01]  /*1cd0*/  LDS.U16 R64, [R20+0x1e] ;  /* 0x00001e0014407984 */ /* 0x000ea20000000400 */
        /* <DEDUP_REMOVED lines=24> */
[----:B------:R-:W-:Y:S02]  /*1e60*/  PRMT R38, RZ, 0x7610, R38 ;  /* 0x00007610ff267816 */ /* 0x000fe40000000026 */
[----:B------:R-:W-:Y:S02]  /*1e70*/  PRMT R41, RZ, 0x7610, R41 ;  /* 0x00007610ff297816 */ /* 0x000fe40000000029 */
[----:B-----5:R-:W-:Y:S02]  /*1e80*/  PRMT R40, RZ, 0x7610, R40 ;  /* 0x00007610ff287816 */ /* 0x020fe40000000028 */
        /* <DEDUP_REMOVED lines=13> */
[----:B------:R-:W-:-:S05]  /*1f60*/  SHF.L.U32 R31, R31, 0x10, RZ ;  /* 0x000000101f1f7819 */ /* 0x000fca00000006ff */
[----:B------:R-:W-:Y:S01]  /*1f70*/  FADD.FTZ R31, R31, UR7 ;  /* 0x000000071f1f7e21 */ /* 0x000fe20008010000 */
[----:B------:R-:W-:-:S04]  /*1f80*/  SHF.L.U32 R35, R35, 0x10, RZ ;  /* 0x0000001023237819 */ /* 0x000fc800000006ff */
[----:B------:R-:W-:Y:S02]  /*1f90*/  FSETP.GTU.FTZ.AND P0, PT, R31, 20, PT ;  /* 0x41a000001f00780b */ /* 0x000fe40003f1c000 */
[----:B------:R-:W-:Y:S02]  /*1fa0*/  SHF.L.U32 R32, R32, 0x10, RZ ;  /* 0x0000001020207819 */ /* 0x000fe400000006ff */
[----:B------:R-:W-:Y:S01]  /*1fb0*/  SHF.L.U32 R36, R36, 0x10, RZ ;  /* 0x0000001024247819 */ /* 0x000fe200000006ff */
[----:B------:R-:W-:Y:S02]  /*1fc0*/  BSSY.RECONVERGENT B0, `(.L_x_13642) ;  /* 0x0000059000007945 */ /* 0x000fe40003800200 */
[----:B------:R-:W-:Y:S02]  /*1fd0*/  FADD.FTZ R32, R32, UR7 ;  /* 0x0000000720207e21 */ /* 0x000fe40008010000 */
[----:B------:R-:W-:Y:S01]  /*1fe0*/  FADD.FTZ R36, R36, UR7 ;  /* 0x0000000724247e21 */ /* 0x000fe20008010000 */
[----:B0-----:R-:W-:-:S02]  /*1ff0*/  PRMT R22, RZ, 0x7610, R22 ;  /* 0x00007610ff167816 */ /* 0x001fc40000000016 */
[----:B------:R-:W-:Y:S02]  /*2000*/  MOV R23, RZ ;  /* 0x000000ff00177202 */ /* 0x000fe40000000f00 */
[----:B------:R-:W-:Y:S02]  /*2010*/  FSETP.GTU.FTZ.AND P1, PT, R32, 20, PT ;  /* 0x41a000002000780b */ /* 0x000fe40003f3c000 */
[----:B------:R-:W-:Y:S01]  /*2020*/  FSETP.GTU.FTZ.AND P5, PT, R36, 20, PT ;  /* 0x41a000002400780b */ /* 0x000fe20003fbc000 */
[----:B------:R-:W-:Y:S04]  /*2030*/  STS.U16 [R4], R21 ;  /* 0x0000001504007388 */ /* 0x000fe80000000400 */
[----:B------:R-:W-:Y:S04]  /*2040*/  STS.U16 [R5+0x40], R24 ;  /* 0x0000401805007388 */ /* 0x000fe80000000400 */
[----:B------:R-:W-:Y:S04]  /*2050*/  STS.U16 [R6+0x80], R25 ;  /* 0x0000801906007388 */ /* 0x000fe80000000400 */
[----:B------:R-:W-:Y:S04]  /*2060*/  STS.U16 [R7+0xc0], R26 ;  /* 0x0000c01a07007388 */ /* 0x000fe80000000400 */
[----:B------:R-:W-:Y:S04]  /*2070*/  STS.U16 [R8+0x100], R27 ;  /* 0x0001001b08007388 */ /* 0x000fe80000000400 */
[----:B--2---:R-:W-:Y:S04]  /*2080*/  STS.U16 [R9+0x140], R28 ;  /* 0x0001401c09007388 */ /* 0x004fe80000000400 */
[----:B---3--:R-:W-:Y:S04]  /*2090*/  STS.U16 [R10+0x180], R29 ;  /* 0x0001801d0a007388 */ /* 0x008fe80000000400 */
[----:B----4-:R-:W-:Y:S04]  /*20a0*/  STS.U16 [R11+0x1c0], R30 ;  /* 0x0001c01e0b007388 */ /* 0x010fe80000000400 */
[----:B-----5:R-:W-:Y:S04]  /*20b0*/  STS.U16 [R12+0x200], R39 ;  /* 0x000200270c007388 */ /* 0x020fe80000000400 */
        /* <DEDUP_REMOVED lines=14> */
[----:B------:R3:W1:Y:S04]  /*21a0*/  LDS.U16 R81, [R20+0xc] ;  /* 0x00000c0014517984 */ /* 0x0006680000000400 */
[----:B------:R3:W2:Y:S04]  /*21b0*/  LDS.U16 R77, [R20+0xe] ;  /* 0x00000e00144d7984 */ /* 0x0006a80000000400 */
[----:B------:R3:W2:Y:S04]  /*21c0*/  LDS.U16 R80, [R20+0x10] ;  /* 0x0000100014507984 */ /* 0x0006a80000000400 */
        /* <DEDUP_REMOVED lines=8> */
[----:B------:R-:W-:Y:S01]  /*2250*/  SHF.L.U32 R39, R34, 0x10, RZ ;  /* 0x0000001022277819 */ /* 0x000fe200000006ff */
[----:B------:R-:W-:Y:S01]  /*2260*/  FADD.FTZ R33, R35, UR7 ;  /* 0x0000000723217e21 */ /* 0x000fe20008010000 */
[----:B-1----:R-:W-:Y:S01]  /*2270*/  SHF.L.U32 R41, R37, 0x10, RZ ;  /* 0x0000001025297819 */ /* 0x002fe200000006ff */
[----:B------:R-:W-:Y:S02]  /*2280*/  FADD.FTZ R34, R38, UR7 ;  /* 0x0000000726227e21 */ /* 0x000fe40008010000 */
[----:B------:R-:W-:Y:S01]  /*2290*/  FADD.FTZ R35, R39, UR7 ;  /* 0x0000000727237e21 */ /* 0x000fe20008010000 */
[----:B------:R-:W-:Y:S02]  /*22a0*/  HFMA2 R21, -RZ, RZ, 0, 0 ;  /* 0x00000000ff157431 */ /* 0x000fe400000001ff */
[----:B------:R-:W-:Y:S02]  /*22b0*/  HFMA2 R30, -RZ, RZ, 0, 0 ;  /* 0x00000000ff1e7431 */ /* 0x000fe400000001ff */
[----:B--2---:R-:W-:Y:S01]  /*22c0*/  HFMA2 R40, -RZ, RZ, 0, 0 ;  /* 0x00000000ff287431 */ /* 0x004fe200000001ff */
[----:B------:R-:W-:-:S02]  /*22d0*/  CS2R R24, SRZ ;  /* 0x0000000000187805 */ /* 0x000fc4000001ff00 */
[----:B------:R-:W-:Y:S02]  /*22e0*/  CS2R R26, SRZ ;  /* 0x00000000001a7805 */ /* 0x000fe4000001ff00 */
[----:B------:R-:W-:Y:S02]  /*22f0*/  CS2R R28, SRZ ;  /* 0x00000000001c7805 */ /* 0x000fe4000001ff00 */
[----:B------:R-:W-:Y:S02]  /*2300*/  FSETP.GTU.FTZ.AND P2, PT, R33, 20, PT ;  /* 0x41a000002100780b */ /* 0x000fe40003f5c000 */
[----:B------:R-:W-:Y:S02]  /*2310*/  CS2R R38, SRZ ;  /* 0x0000000000267805 */ /* 0x000fe4000001ff00 */
[----:B------:R-:W-:Y:S01]  /*2320*/  FSETP.GTU.FTZ.AND P3, PT, R34, 20, PT ;  /* 0x41a000002200780b */ /* 0x000fe20003f7c000 */
[----:B------:R-:W-:Y:S01]  /*2330*/  FADD.FTZ R41, R41, UR7 ;  /* 0x0000000729297e21 */ /* 0x000fe20008010000 */
[----:B------:R-:W-:-:S02]  /*2340*/  FSETP.GTU.FTZ.AND P4, PT, R35, 20, PT ;  /* 0x41a000002300780b */ /* 0x000fc40003f9c000 */
[----:B------:R-:W-:Y:S01]  /*2350*/  MOV R37, RZ ;  /* 0x000000ff00257202 */ /* 0x000fe20000000f00 */
[----:B----4-:R-:W-:Y:S10]  /*2360*/  @P0 BRA `(.L_x_13643) ;  /* 0x0000000000780947 */ /* 0x010ff40003800000 */
[----:B------:R-:W-:Y:S01]  /*2370*/  FMUL.FTZ R31, R31, 1.4426950216293334961 ;  /* 0x3fb8aa3b1f1f7820 */ /* 0x000fe20000410000 */
[----:B------:R-:W-:Y:S02]  /*2380*/  MOV R83, 0x3e800000 ;  /* 0x3e80000000537802 */ /* 0x000fe40000000f00 */
[----:B------:R-:W-:Y:S01]  /*2390*/  MOV R85, 0x3d39bf78 ;  /* 0x3d39bf7800557802 */ /* 0x000fe20000000f00 */
[----:B------:R-:W3:Y:S02]  /*23a0*/  MUFU.EX2 R84, R31 ;  /* 0x0000001f00547308 */ /* 0x000ee40000000800 */
[C---:B---3--:R-:W-:Y:S01]  /*23b0*/  FADD.FTZ.RZ R43, R84.reuse, 1 ;  /* 0x3f800000542b7421 */ /* 0x048fe2000001c000 */
        /* <DEDUP_REMOVED lines=25> */
.L_x_13643:
[----:B------:R-:W-:Y:S05]  /*2550*/  BSYNC.RECONVERGENT B0 ;  /* 0x0000000000007941 */ /* 0x000fea0003800200 */
.L_x_13642:
[----:B---3--:R-:W-:Y:S01]  /*2560*/  SHF.L.U32 R46, R42, 0x10, RZ ;  /* 0x000000102a2e7819 */ /* 0x008fe200000006ff */
        /* <DEDUP_REMOVED lines=37> */
.L_x_13645:
[----:B------:R-:W-:Y:S05]  /*27c0*/  BSYNC.RECONVERGENT B0 ;  /* 0x0000000000007941 */ /* 0x000fea0003800200 */
.L_x_13644:
        /* <DEDUP_REMOVED lines=39> */
.L_x_13647:
[----:B------:R-:W-:Y:S05]  /*2a40*/  BSYNC.RECONVERGENT B0 ;  /* 0x0000000000007941 */ /* 0x000fea0003800200 */
.L_x_13646:
        /* <DEDUP_REMOVED lines=39> */
.L_x_13649:
[----:B------:R-:W-:Y:S05]  /*2cc0*/  BSYNC.RECONVERGENT B0 ;  /* 0x0000000000007941 */ /* 0x000fea0003800200 */
.L_x_13648:
        /* <DEDUP_REMOVED lines=39> */
.L_x_13651:
[----:B------:R-:W-:Y:S05]  /*2f40*/  BSYNC.RECONVERGENT B0 ;  /* 0x0000000000007941 */ /* 0x000fea0003800200 */
.L_x_13650:
        /* <DEDUP_REMOVED lines=39> */
.L_x_13653:
[----:B------:R-:W-:Y:S05]  /*31c0*/  BSYNC.RECONVERGENT B0 ;  /* 0x0000000000007941 */ /* 0x000fea0003800200 */
.L_x_13652:
        /* <DEDUP_REMOVED lines=39> */
.L_x_13655:
[----:B------:R-:W-:Y:S05]  /*3440*/  BSYNC.RECONVERGENT B0 ;  /* 0x0000000000007941 */ /* 0x000fea0003800200 */
.L_x_13654:
        /* <DEDUP_REMOVED lines=39> */
.L_x_13657:
[----:B------:R-:W-:Y:S05]  /*36c0*/  BSYNC.RECONVERGENT B0 ;  /* 0x0000000000007941 */ /* 0x000fea0003800200 */
.L_x_13656:
        /* <DEDUP_REMOVED lines=39> */
.L_x_13659:
[----:B------:R-:W-:Y:S05]  /*3940*/  BSYNC.RECONVERGENT B0 ;  /* 0x0000000000007941 */ /* 0x000fea0003800200 */
.L_x_13658:
        /* <DEDUP_REMOVED lines=39> */
.L_x_13661:
[----:B------:R-:W-:Y:S05]  /*3bc0*/  BSYNC.RECONVERGENT B0 ;  /* 0x0000000000007941 */ /* 0x000fea0003800200 */
.L_x_13660:
        /* <DEDUP_REMOVED lines=44> */
.L_x_13663:
[----:B------:R-:W-:Y:S05]  /*3e90*/  BSYNC.RECONVERGENT B0 ;  /* 0x0000000000007941 */ /* 0x000fea0003800200 */
.L_x_13662:
        /* <DEDUP_REMOVED lines=32> */
.L_x_13665:
[----:B------:R-:W-:Y:S05]  /*40a0*/  BSYNC.RECONVERGENT B0 ;  /* 0x0000000000007941 */ /* 0x000fea0003800200 */
.L_x_13664:
        /* <DEDUP_REMOVED lines=32> */
.L_x_13667:
[----:B------:R-:W-:Y:S05]  /*42b0*/  BSYNC.RECONVERGENT B0 ;  /* 0x0000000000007941 */ /* 0x000fea0003800200 */
.L_x_13666:
        /* <DEDUP_REMOVED lines=32> */
.L_x_13669:
[----:B------:R-:W-:Y:S05]  /*44c0*/  BSYNC.RECONVERGENT B0 ;  /* 0x0000000000007941 */ /* 0x000fea0003800200 */
.L_x_13668:
        /* <DEDUP_REMOVED lines=32> */
.L_x_13671:
[----:B------:R-:W-:Y:S05]  /*46d0*/  BSYNC.RECONVERGENT B0 ;  /* 0x0000000000007941 */ /* 0x000fea0003800200 */
.L_x_13670:
        /* <DEDUP_REMOVED lines=32> */
.L_x_13673:
[----:B------:R-:W-:Y:S05]  /*48e0*/  BSYNC.RECONVERGENT B0 ;  /* 0x0000000000007941 */ /* 0x000fea0003800200 */
.L_x_13672:
        /* <DEDUP_REMOVED lines=48> */
[----:B0-----:R-:W-:Y:S01]  /*4bf0*/  UIMAD.WIDE.U32 UR10, UR40, UR30, URZ ;  /* 0x0000001e280a72a5 */ /* 0x001fe2000f8e00ff */
[----:B------:R-:W-:Y:S01]  /*4c00*/  FADD.FTZ R179, R69, R69 ;  /* 0x0000004545b37221 */ /* 0x000fe20000010000 */
[----:B------:R-:W-:Y:S01]  /*4c10*/  FADD.FTZ R180, R68, R68 ;  /* 0x0000004444b47221 */ /* 0x000fe20000010000 */
[----:B------:R-:W-:Y:S01]  /*4c20*/  FADD.FTZ R181, R67, R67 ;  /* 0x0000004343b57221 */ /* 0x000fe20000010000 */
[----:B------:R-:W-:Y:S01]  /*4c30*/  LOP3.LUT R125, R3, 0x1f, RZ, 0xc0, !PT ;  /* 0x0000001f037d7812 */ /* 0x000fe200078ec0ff */
[----:B------:R-:W-:Y:S01]  /*4c40*/  UIMAD UR40, UR40, UR31, UR11 ;  /* 0x0000001f282872a4 */ /* 0x000fe2000f8e020b */
[----:B------:R-:W-:Y:S01]  /*4c50*/  ISETP.GE.AND P0, PT, R176, UR8, PT ;  /* 0x00000008b0007c0c */ /* 0x000fe2000bf06270 */
[----:B------:R-:W0:Y:S01]  /*4c60*/  LDCU UR44, c[0x0][0x394] ;  /* 0x00007280ff2c77ac */ /* 0x000e220008000800 */
[----:B------:R-:W1:Y:S01]  /*4c70*/  LDCU UR45, c[0x0][0x38c] ;  /* 0x00007180ff2d77ac */ /* 0x000e620008000800 */
[----:B------:R-:W2:Y:S01]  /*4c80*/  LDCU UR42, c[0x0][0x388] ;  /* 0x00007100ff2a77ac */ /* 0x000ea20008000800 */
[----:B------:R-:W3:Y:S01]  /*4c90*/  LDCU.64 UR32, c[0x0][0x3a8] ;  /* 0x00007500ff2077ac */ /* 0x000ee20008000a00 */
[----:B------:R-:W4:Y:S01]  /*4ca0*/  LDCU.64 UR34, c[0x0][0x440] ;  /* 0x00008800ff2277ac */ /* 0x000f220008000a00 */
[----:B------:R-:W0:Y:S01]  /*4cb0*/  LDCU.64 UR36, c[0x0][0x4d0] ;  /* 0x00009a00ff2477ac */ /* 0x000e220008000a00 */
[----:B------:R-:W0:Y:S01]  /*4cc0*/  LDCU.64 UR38, c[0x0][0x4f0] ;  /* 0x00009e00ff2677ac */ /* 0x000e220008000a00 */
[----:B------:R-:W-:-:S05]  /*4cd0*/  UMOV UR8, URZ ;  /* 0x000000ff00087c82 */ /* 0x000fca0008000000 */
.L_x_13754:
[----:B------:R-:W-:Y:S01]  /*4ce0*/  LOP3.LUT R124, R125, 0x7c00, R174, 0xf8, !PT ;  /* 0x00007c007d7c7812 */ /* 0x000fe200078ef8ae */
[----:B------:R-:W-:Y:S01]  /*4cf0*/  UIADD3 UR25, UPT, UPT, UR41, 0x400, URZ ;  /* 0x0000040029197890 */ /* 0x000fe2000fffe0ff */
[----:B------:R-:W5:Y:S01]  /*4d00*/  @!P0 LDC.64 R66, c[0x0][0x3c0] ;  /* 0x0000f000ff428b82 */ /* 0x000f620000000a00 */
[----:B-1----:R-:W-:Y:S02]  /*4d10*/  @!P0 MOV R64, R176 ;  /* 0x000000b000408202 */ /* 0x002fe40000000f00 */
        /* <DEDUP_REMOVED lines=18> */
[----:B--2---:R-:W2:Y:S01]  /*4e40*/  @!P4 LDC.64 R66, c[0x0][0x3c0] ;  /* 0x0000f000ff42cb82 */ /* 0x004ea20000000a00 */
[----:B------:R-:W-:Y:S01]  /*4e50*/  ISETP.GE.AND P5, PT, R108, UR25, PT ;  /* 0x000000196c007c0c */ /* 0x000fe2000bfa6270 */
[----:B01----:R-:W-:-:S04]  /*4e60*/  @!P2 IMAD.WIDE.U32 R68, R70, UR8, R146 ;  /* 0x000000084644ac25 */ /* 0x003fc8000f8e0092 */
[----:B------:R-:W-:Y:S01]  /*4e70*/  @!P2 IMAD R65, R71, UR8, R69 ;  /* 0x000000084741ac24 */ /* 0x000fe2000f8e0245 */
[----:B------:R-:W-:-:S04]  /*4e80*/  @!P2 LEA R70, P6, R68, UR24, 0x1 ;  /* 0x000000184446ac11 */ /* 0x000fc8000f8c08ff */
[----:B------:R-:W-:Y:S01]  /*4e90*/  @!P2 LEA.HI.X R71, R68, UR22, R65, 0x1, P6 ;  /* 0x000000164447ac11 */ /* 0x000fe2000b0f0c41 */
[----:B-----5:R-:W-:Y:S02]  /*4ea0*/  @!P3 IMAD.WIDE.U32 R68, R96, UR8, R112 ;  /* 0x000000086044bc25 */ /* 0x020fe4000f8e0070 */
[----:B------:R-:W1:Y:S02]  /*4eb0*/  @!P5 LDC.64 R64, c[0x0][0x3c0] ;  /* 0x0000f000ff40db82 */ /* 0x000e640000000a00 */
[----:B------:R1:W5:Y:S01]  /*4ec0*/  @!P2 LDG.E.U16 R186, desc[UR28][R70.64] ;  /* 0x0000001c46baa981 */ /* 0x000362000c1e1500 */
[----:B------:R-:W-:Y:S01]  /*4ed0*/  ISETP.GE.AND P2, PT, R106, UR25, PT ;  /* 0x000000196a007c0c */ /* 0x000fe2000bf46270 */
[----:B------:R-:W-:Y:S01]  /*4ee0*/  @!P3 IMAD R69, R97, UR8, R69 ;  /* 0x000000086145bc24 */ /* 0x000fe2000f8e0245 */
[----:B------:R-:W-:Y:S02]  /*4ef0*/  @!P3 LEA R96, P6, R68, UR24, 0x1 ;  /* 0x000000184460bc11 */ /* 0x000fe4000f8c08ff */
[----:B------:R-:W-:-:S02]  /*4f00*/  @!P4 MOV R111, RZ ;  /* 0x000000ff006fc202 */ /* 0x000fc40000000f00 */
[----:B------:R-:W-:Y:S02]  /*4f10*/  PRMT R113, RZ, 0x7610, R113 ;  /* 0x00007610ff717816 */ /* 0x000fe40000000071 */
[----:B------:R-:W-:Y:S01]  /*4f20*/  @!P3 LEA.HI.X R97, R68, UR22, R69, 0x1, P6 ;  /* 0x000000164461bc11 */ /* 0x000fe2000b0f0c45 */
[----:B--2---:R-:W-:Y:S01]  /*4f30*/  @!P4 IMAD.WIDE.U32 R98, R66, UR8, R110 ;  /* 0x000000084262cc25 */ /* 0x004fe2000f8e006e */
[----:B------:R-:W-:-:S03]  /*4f40*/  LOP3.LUT R100, R124, 0xc0, RZ, 0xfc, !PT ;  /* 0x000000c07c647812 */ /* 0x000fc600078efcff */
[----:B------:R2:W5:Y:S01]  /*4f50*/  @!P3 LDG.E.U16 R113, desc[UR28][R96.64] ;  /* 0x0000001c6071b981 */ /* 0x000562000c1e1500 */
[----:B------:R-:W-:Y:S01]  /*4f60*/  @!P4 IMAD R67, R67, UR8, R99 ;  /* 0x000000084343cc24 */ /* 0x000fe2000f8e0263 */
[----:B------:R-:W2:Y:S01]  /*4f70*/  @!P2 LDC.64 R68, c[0x0][0x3c0] ;  /* 0x0000f000ff44ab82 */ /* 0x000ea20000000a00 */
[----:B------:R-:W-:Y:S02]  /*4f80*/  ISETP.GE.AND P3, PT, R100, UR25, PT ;  /* 0x0000001964007c0c */ /* 0x000fe4000bf66270 */
[C---:B------:R-:W-:Y:S02]  /*4f90*/  @!P4 LEA R102, P6, R98.reuse, UR24, 0x1 ;  /* 0x000000186266cc11 */ /* 0x040fe4000f8c08ff */
[----:B------:R-:W-:Y:S02]  /*4fa0*/  PRMT R188, RZ, 0x7610, R188 ;  /* 0x00007610ffbc7816 */ /* 0x000fe400000000bc */
[----:B------:R-:W-:Y:S02]  /*4fb0*/  @!P4 LEA.HI.X R103, R98, UR22, R67, 0x1, P6 ;  /* 0x000000166267cc11 */ /* 0x000fe4000b0f0c43 */
[----:B------:R-:W-:-:S02]  /*4fc0*/  @!P5 MOV R109, RZ ;  /* 0x000000ff006dd202 */ /* 0x000fc40000000f00 */
[----:B------:R-:W-:Y:S01]  /*4fd0*/  LOP3.LUT R104, R124, 0xe0, RZ, 0xfc, !PT ;  /* 0x000000e07c687812 */ /* 0x000fe200078efcff */
[----:B------:R3:W5:Y:S01]  /*4fe0*/  @!P4 LDG.E.U16 R188, desc[UR28][R102.64] ;  /* 0x0000001c66bcc981 */ /* 0x000762000c1e1500 */
        /* <DEDUP_REMOVED lines=8> */
[----:B------:R-:W-:Y:S02]  /*5070*/  LOP3.LUT R70, R124, 0x100, RZ, 0xfc, !PT ;  /* 0x000001007c467812 */ /* 0x000fe400078efcff */
[----:B----4-:R-:W4:Y:S01]  /*5080*/  @!P4 LDC.64 R64, c[0x0][0x3c0] ;  /* 0x0000f000ff40cb82 */ /* 0x010f220000000a00 */
[----:B--2---:R-:W-:Y:S01]  /*5090*/  @!P2 IMAD.WIDE.U32 R96, R68, UR8, R106 ;  /* 0x000000084460ac25 */ /* 0x004fe2000f8e006a */
[----:B------:R2:W5:Y:S01]  /*50a0*/  @!P5 LDG.E.U16 R109, desc[UR28][R98.64] ;  /* 0x0000001c626dd981 */ /* 0x000562000c1e1500 */
[----:B------:R-:W-:Y:S02]  /*50b0*/  ISETP.GE.AND P5, PT, R70, UR25, PT ;  /* 0x0000001946007c0c */ /* 0x000fe4000bfa6270 */
[----:B------:R-:W-:Y:S01]  /*50c0*/  @!P2 IMAD R69, R69, UR8, R97 ;  /* 0x000000084545ac24 */ /* 0x000fe2000f8e0261 */
[----:B---3--:R-:W-:-:S02]  /*50d0*/  @!P2 LEA R102, P6, R96, UR24, 0x1 ;  /* 0x000000186066ac11 */ /* 0x008fc4000f8c08ff */
[----:B------:R-:W-:Y:S02]  /*50e0*/  PRMT R182, RZ, 0x7610, R182 ;  /* 0x00007610ffb67816 */ /* 0x000fe400000000b6 */
[----:B------:R-:W-:Y:S02]  /*50f0*/  @!P3 MOV R101, RZ ;  /* 0x000000ff0065b202 */ /* 0x000fe40000000f00 */
[----:B------:R-:W-:Y:S02]  /*5100*/  @!P2 LEA.HI.X R103, R96, UR22, R69, 0x1, P6 ;  /* 0x000000166067ac11 */ /* 0x000fe4000b0f0c45 */
[----:B------:R-:W-:Y:S01]  /*5110*/  LOP3.LUT R138, R124, 0x120, RZ, 0xfc, !PT ;  /* 0x000001207c8a7812 */ /* 0x000fe200078efcff */
[----:B-1----:R-:W-:Y:S01]  /*5120*/  @!P3 IMAD.WIDE.U32 R96, R66, UR8, R100 ;  /* 0x000000084260bc25 */ /* 0x002fe2000f8e0064 */
[----:B------:R-:W1:Y:S01]  /*5130*/  @!P5 LDC.64 R68, c[0x0][0x3c0] ;  /* 0x0000f000ff44db82 */ /* 0x000e620000000a00 */
[----:B------:R1:W3:Y:S01]  /*5140*/  @!P2 LDG.E.U16 R182, desc[UR28][R102.64] ;  /* 0x0000001c66b6a981 */ /* 0x0002e2000c1e1500 */
[----:B------:R-:W-:Y:S01]  /*5150*/  ISETP.GE.AND P2, PT, R138, UR25, PT ;  /* 0x000000198a007c0c */ /* 0x000fe2000bf46270 */
[----:B------:R-:W-:Y:S01]  /*5160*/  @!P3 IMAD R67, R67, UR8, R97 ;  /* 0x000000084343bc24 */ /* 0x000fe2000f8e0261 */
[----:B------:R-:W-:-:S02]  /*5170*/  @!P3 LEA R116, P6, R96, UR24, 0x1 ;  /* 0x000000186074bc11 */ /* 0x000fc4000f8c08ff */
[----:B------:R-:W-:Y:S02]  /*5180*/  @!P4 MOV R105, RZ ;  /* 0x000000ff0069c202 */ /* 0x000fe40000000f00 */
[----:B------:R-:W-:Y:S02]  /*5190*/  PRMT R101, RZ, 0x7610, R101 ;  /* 0x00007610ff657816 */ /* 0x000fe40000000065 */
[----:B------:R-:W-:Y:S01]  /*51a0*/  @!P3 LEA.HI.X R117, R96, UR22, R67, 0x1, P6 ;  /* 0x000000166075bc11 */ /* 0x000fe2000b0f0c43 */
[----:B----4-:R-:W-:Y:S01]  /*51b0*/  @!P4 IMAD.WIDE.U32 R96, R64, UR8, R104 ;  /* 0x000000084060cc25 */ /* 0x010fe2000f8e0068 */
[----:B--2---:R-:W-:-:S03]  /*51c0*/  LOP3.LUT R98, R124, 0x140, RZ, 0xfc, !PT ;  /* 0x000001407c627812 */ /* 0x004fc600078efcff */
[----:B------:R2:W4:Y:S01]  /*51d0*/  @!P3 LDG.E.U16 R101, desc[UR28][R116.64] ;  /* 0x0000001c7465b981 */ /* 0x000522000c1e1500 */
[----:B------:R-:W-:Y:S01]  /*51e0*/  @!P4 IMAD R65, R65, UR8, R97 ;  /* 0x000000084141cc24 */ /* 0x000fe2000f8e0261 */
[----:B------:R-:W0:Y:S01]  /*51f0*/  @!P2 LDC.64 R66, c[0x0][0x3c0] ;  /* 0x0000f000ff42ab82 */ /* 0x000e220000000a00 */
[----:B------:R-:W-:Y:S02]  /*5200*/  ISETP.GE.AND P3, PT, R98, UR25, PT ;  /* 0x0000001962007c0c */ /* 0x000fe4000bf66270 */
[C---:B------:R-:W-:Y:S02]  /*5210*/  @!P4 LEA R114, P6, R96.reuse, UR24, 0x1 ;  /* 0x000000186072cc11 */ /* 0x040fe4000f8c08ff */
[----:B------:R-:W-:Y:S02]  /*5220*/  PRMT R184, RZ, 0x7610, R184 ;  /* 0x00007610ffb87816 */ /* 0x000fe400000000b8 */
[----:B------:R-:W-:Y:S02]  /*5230*/  @!P4 LEA.HI.X R115, R96, UR22, R65, 0x1, P6 ;  /* 0x000000166073cc11 */ /* 0x000fe4000b0f0c41 */
[----:B------:R-:W-:-:S02]  /*5240*/  @!P5 MOV R71, RZ ;  /* 0x000000ff0047d202 */ /* 0x000fc40000000f00 */
[----:B------:R-:W-:Y:S01]  /*5250*/  LOP3.LUT R96, R124, 0x160, RZ, 0xfc, !PT ;  /* 0x000001607c607812 */ /* 0x000fe200078efcff */
[----:B------:R0:W4:Y:S01]  /*5260*/  @!P4 LDG.E.U16 R184, desc[UR28][R114.64] ;  /* 0x0000001c72b8c981 */ /* 0x000122000c1e1500 */
[----:B-1----:R-:W-:Y:S02]  /*5270*/  @!P5 IMAD.WIDE.U32 R102, R68, UR8, R70 ;  /* 0x000000084466dc25 */ /* 0x002fe4000f8e0046 */
[----:B------:R-:W-:Y:S01]  /*5280*/  ISETP.GE.AND P4, PT, R96, UR25, PT ;  /* 0x0000001960007c0c */ /* 0x000fe2000bf86270 */
[----:B------:R-:W1:Y:S01]  /*5290*/  @!P3 LDC.64 R64, c[0x0][0x3c0] ;  /* 0x0000f000ff40bb82 */ /* 0x000e620000000a00 */
[----:B------:R-:W-:Y:S01]  /*52a0*/  @!P5 IMAD R69, R69, UR8, R103 ;  /* 0x000000084545dc24 */ /* 0x000fe2000f8e0267 */
[----:B--2---:R-:W-:Y:S02]  /*52b0*/  @!P5 LEA R116, P6, R102, UR24, 0x1 ;  /* 0x000000186674dc11 */ /* 0x004fe4000f8c08ff */
[----:B------:R-:W-:Y:S02]  /*52c0*/  PRMT R71, RZ, 0x7610, R71 ;  /* 0x00007610ff477816 */ /* 0x000fe40000000047 */
[----:B------:R-:W-:-:S02]  /*52d0*/  @!P2 MOV R139, RZ ;  /* 0x000000ff008ba202 */ /* 0x000fc40000000f00 */
[----:B------:R-:W-:Y:S02]  /*52e0*/  @!P5 LEA.HI.X R117, R102, UR22, R69, 0x1, P6 ;  /* 0x000000166675dc11 */ /* 0x000fe4000b0f0c45 */
[----:B------:R-:W-:Y:S02]  /*52f0*/  LOP3.LUT R122, R124, 0x180, RZ, 0xfc, !PT ;  /* 0x000001807c7a7812 */ /* 0x000fe400078efcff */
[----:B------:R-:W2:Y:S01]  /*5300*/  @!P4 LDC.64 R68, c[0x0][0x3c0] ;  /* 0x0000f000ff44cb82 */ /* 0x000ea20000000a00 */
[----:B0-----:R-:W-:Y:S01]  /*5310*/  @!P2 IMAD.WIDE.U32 R102, R66, UR8, R138 ;  /* 0x000000084266ac25 */ /* 0x001fe2000f8e008a */
        /* <DEDUP_REMOVED lines=9> */
[----:B------:R-:W1:Y:S01]  /*53b0*/  @!P5 LDC.64 R66, c[0x0][0x3c0] ;  /* 0x0000f000ff42db82 */ /* 0x000e620000000a00 */
[----:B------:R2:W4:Y:S01]  /*53c0*/  @!P2 LDG.E.U16 R190, desc[UR28][R118.64] ;  /* 0x0000001c76bea981 */ /* 0x000522000c1e1500 */
[----:B------:R-:W-:Y:S01]  /*53d0*/  ISETP.GE.AND P2, PT, R102, UR25, PT ;  /* 0x0000001966007c0c */ /* 0x000fe2000bf46270 */
[----:B------:R-:W-:Y:S01]  /*53e0*/  @!P3 IMAD R65, R65, UR8, R115 ;  /* 0x000000084141bc24 */ /* 0x000fe2000f8e0273 */
[----:B0-----:R-:W-:-:S02]  /*53f0*/  @!P3 LEA R116, P6, R114, UR24, 0x1 ;  /* 0x000000187274bc11 */ /* 0x001fc4000f8c08ff */
[----:B------:R-:W-:Y:S02]  /*5400*/  @!P4 MOV R97, RZ ;  /* 0x000000ff0061c202 */ /* 0x000fe40000000f00 */
[----:B------:R-:W-:Y:S02]  /*5410*/  PRMT R99, RZ, 0x7610, R99 ;  /* 0x00007610ff637816 */ /* 0x000fe40000000063 */
[----:B------:R-:W-:Y:S01]  /*5420*/  @!P3 LEA.HI.X R117, R114, UR22, R65, 0x1, P6 ;  /* 0x000000167275bc11 */ /* 0x000fe2000b0f0c41 */
[----:B--2---:R-:W-:Y:S01]  /*5430*/  @!P4 IMAD.WIDE.U32 R114, R68, UR8, R96 ;  /* 0x000000084472cc25 */ /* 0x004fe2000f8e0060 */
[----:B------:R-:W-:-:S03]  /*5440*/  LOP3.LUT R130, R124, 0x1c0, RZ, 0xfc, !PT ;  /* 0x000001c07c827812 */ /* 0x000fc600078efcff */
[----:B------:R0:W2:Y:S01]  /*5450*/  @!P3 LDG.E.U16 R99, desc[UR28][R116.64] ;  /* 0x0000001c7463b981 */ /* 0x0000a2000c1e1500 */
        /* <DEDUP_REMOVED lines=8> */
[----:B------:R0:W2:Y:S01]  /*54e0*/  @!P4 LDG.E.U16 R192, desc[UR28][R118.64] ;  /* 0x0000001c76c0c981 */ /* 0x0000a2000c1e1500 */
        /* <DEDUP_REMOVED lines=9> */
[----:B------:R-:W1:Y:S01]  /*5580*/  @!P4 LDC.64 R66, c[0x0][0x3c0] ;  /* 0x0000f000ff42cb82 */ /* 0x000e620000000a00 */
[----:B0-----:R-:W-:Y:S01]  /*5590*/  @!P2 IMAD.WIDE.U32 R116, R64, UR8, R102 ;  /* 0x000000084074ac25 */ /* 0x001fe2000f8e0066 */
        /* <DEDUP_REMOVED lines=17> */
[----:B------:R-:W-:Y:S01]  /*56b0*/  @!P4 IMAD.WIDE.U32 R68, R66, UR8, R152 ;  /* 0x000000084244cc25 */ /* 0x000fe2000f8e0098 */
[----:B------:R-:W-:-:S03]  /*56c0*/  LOP3.LUT R150, R124, 0x240, RZ, 0xfc, !PT ;  /* 0x000002407c967812 */ /* 0x000fc600078efcff */
[----:B------:R-:W-:Y:S01]  /*56d0*/  @!P4 IMAD R69, R67, UR8, R69 ;  /* 0x000000084345cc24 */ /* 0x000fe2000f8e0245 */
[----:B------:R1:W2:Y:S01]  /*56e0*/  @!P3 LDG.E.U16 R103, desc[UR28][R116.64] ;  /* 0x0000001c7467b981 */ /* 0x0002a2000c1e1500 */
[----:B------:R-:W5:Y:S01]  /*56f0*/  @!P2 LDC.64 R66, c[0x0][0x3c0] ;  /* 0x0000f000ff42ab82 */ /* 0x000f620000000a00 */
        /* <DEDUP_REMOVED lines=36> */
[----:B------:R-:W3:Y:S01]  /*5940*/  @!P5 LDC.64 R68, c[0x0][0x3c0] ;  /* 0x0000f000ff44db82 */ /* 0x000ee20000000a00 */
[----:B------:R-:W-:Y:S01]  /*5950*/  PRMT R111, RZ, 0x7610, R111 ;  /* 0x00007610ff6f7816 */ /* 0x000fe2000000006f */
[----:B-1----:R-:W-:-:S04]  /*5960*/  @!P4 IMAD.WIDE.U32 R116, R66, UR8, R148 ;  /* 0x000000084274cc25 */ /* 0x002fc8000f8e0094 */
[----:B------:R-:W-:Y:S01]  /*5970*/  @!P4 IMAD R67, R67, UR8, R117 ;  /* 0x000000084343cc24 */ /* 0x000fe2000f8e0275 */
[----:B------:R1:W5:Y:S01]  /*5980*/  @!P3 LDG.E.U16 R111, desc[UR28][R118.64] ;  /* 0x0000001c766fb981 */ /* 0x000362000c1e1500 */
[----:B------:R-:W-:Y:S02]  /*5990*/  @!P4 LEA R128, P3, R116, UR24, 0x1 ;  /* 0x000000187480cc11 */ /* 0x000fe4000f8608ff */
[----:B------:R-:W-:Y:S02]  /*59a0*/  LOP3.LUT R136, R124, 0x2e0, RZ, 0xfc, !PT ;  /* 0x000002e07c887812 */ /* 0x000fe400078efcff */
[----:B------:R-:W-:Y:S02]  /*59b0*/  @!P4 LEA.HI.X R129, R116, UR22, R67, 0x1, P3 ;  /* 0x000000167481cc11 */ /* 0x000fe400098f0c43 */
[----:B------:R-:W3:Y:S01]  /*59c0*/  @!P2 LDC.64 R66, c[0x0][0x3c0] ;  /* 0x0000f000ff42ab82 */ /* 0x000ee20000000a00 */
        /* <DEDUP_REMOVED lines=8> */
[----:B---3--:R-:W-:Y:S01]  /*5a50*/  @!P5 IMAD.WIDE.U32 R116, R68, UR8, R142 ;  /* 0x000000084474dc25 */ /* 0x008fe2000f8e008e */
        /* <DEDUP_REMOVED lines=12> */
[----:B------:R1:W3:Y:S01]  /*5b20*/  @!P6 LDG.E.U16 R123, desc[UR28][R118.64] ;  /* 0x0000001c767be981 */ /* 0x0002e2000c1e1500 */
[----:B------:R-:W-:Y:S02]  /*5b30*/  @!P2 LEA R154, P6, R68, UR24, 0x1 ;  /* 0x00000018449aac11 */ /* 0x000fe4000f8c08ff */
[----:B------:R-:W-:Y:S01]  /*5b40*/  LOP3.LUT R116, R124, 0x320, RZ, 0xfc, !PT ;  /* 0x000003207c747812 */ /* 0x000fe200078efcff */
[----:B------:R0:W3:Y:S01]  /*5b50*/  @!P5 LDG.E.U16 R133, desc[UR28][R120.64] ;  /* 0x0000001c7885d981 */ /* 0x0000e2000c1e1500 */
        /* <DEDUP_REMOVED lines=8> */
[----:B------:R4:W3:Y:S01]  /*5be0*/  @!P2 LDG.E.U16 R131, desc[UR28][R154.64] ;  /* 0x0000001c9a83a981 */ /* 0x0008e2000c1e1500 */
        /* <DEDUP_REMOVED lines=13> */
[----:B------:R-:W3:Y:S01]  /*5cc0*/  @!P3 LDG.E.U16 R137, desc[UR28][R158.64] ;  /* 0x0000001c9e89b981 */ /* 0x000ee2000c1e1500 */
        /* <DEDUP_REMOVED lines=8> */
[----:B------:R-:W3:Y:S01]  /*5d50*/  @!P4 LDG.E.U16 R198, desc[UR28][R156.64] ;  /* 0x0000001c9cc6c981 */ /* 0x000ee2000c1e1500 */
[----:B------:R-:W-:-:S02]  /*5d60*/  LOP3.LUT R68, R124, 0x380, RZ, 0xfc, !PT ;  /* 0x000003807c447812 */ /* 0x000fc400078efcff */
[----:B------:R-:W-:Y:S01]  /*5d70*/  PRMT R200, RZ, 0x7610, R200 ;  /* 0x00007610ffc87816 */ /* 0x000fe200000000c8 */
[----:B------:R0:W2:Y:S01]  /*5d80*/  @!P0 LDG.E.U16 R139, desc[UR28][R126.64] ;  /* 0x0000001c7e8b8981 */ /* 0x0000a2000c1e1500 */
[----:B------:R-:W-:Y:S01]  /*5d90*/  @!P5 LEA.HI.X R155, R128, UR22, R69, 0x1, P3 ;  /* 0x00000016809bdc11 */ /* 0x000fe200098f0c45 */
[----:B-1----:R-:W-:Y:S01]  /*5da0*/  @!P6 IMAD.WIDE.U32 R128, R64, UR8, R118 ;  /* 0x000000084080ec25 */ /* 0x002fe2000f8e0076 */
[----:B------:R-:W-:Y:S02]  /*5db0*/  ISETP.GE.AND P4, PT, R68, UR25, PT ;  /* 0x0000001944007c0c */ /* 0x000fe4000bf86270 */
[----:B------:R-:W-:Y:S01]  /*5dc0*/  @!P2 MOV R121, RZ ;  /* 0x000000ff0079a202 */ /* 0x000fe20000000f00 */
[----:B------:R1:W3:Y:S01]  /*5dd0*/  @!P5 LDG.E.U16 R200, desc[UR28][R154.64] ;  /* 0x0000001c9ac8d981 */ /* 0x0002e2000c1e1500 */
        /* <DEDUP_REMOVED lines=70> */
[----:B------:R-:W-:Y:S02]  /*6240*/  LEA R162, R158, UR25, 0x1 ;  /* 0x000000199ea27c11 */ /* 0x000fe4000f8e08ff */
[----:B------:R-:W-:Y:S02]  /*6250*/  @!P4 MOV R125, RZ ;  /* 0x000000ff007dc202 */ /* 0x000fe40000000f00 */
[----:B------:R-:W-:Y:S02]  /*6260*/  IADD3 R158, PT, PT, R69, 0x2e0, RZ ;  /* 0x000002e0459e7810 */ /* 0x000fe40007ffe0ff */
[----:B------:R-:W-:Y:S01]  /*6270*/  ISETP.GE.AND P6, PT, R112, UR43, PT ;  /* 0x0000002b70007c0c */ /* 0x000fe2000bfc6270 */
[----:B------:R-:W-:Y:S01]  /*6280*/  UMOV UR30, UR10 ;  /* 0x0000000a001e7c82 */ /* 0x000fe20008000000 */
[----:B------:R-:W-:Y:S01]  /*6290*/  LEA.HI.SX32 R158, R158, R69, 0x1b ;  /* 0x000000459e9e7211 */ /* 0x000fe200078fdaff */
        /* <DEDUP_REMOVED lines=33> */
[----:B------:R-:W-:Y:S03]  /*64b0*/  STS.U16 [R18+0x380], R103 ;  /* 0x0003806712007388 */ /* 0x000fe60000000400 */
[----:B------:R-:W-:Y:S01]  /*64c0*/  LEA.HI.SX32 R66, R66, R69, 0x1b ;  /* 0x0000004542427211 */ /* 0x000fe200078fdaff */
[----:B------:R-:W-:Y:S01]  /*64d0*/  STS.U16 [R19+0x3c0], R196 ;  /* 0x0003c0c413007388 */ /* 0x000fe20000000400 */
[----:B------:R-:W-:-:S03]  /*64e0*/  LEA R188, R156, UR25, 0x1 ;  /* 0x000000199cbc7c11 */ /* 0x000fc6000f8e08ff */
[----:B-----5:R-:W-:Y:S01]  /*64f0*/  STS.U16 [R182+0x400], R105 ;  /* 0x00040069b6007388 */ /* 0x020fe20000000400 */
[----:B------:R-:W-:-:S03]  /*6500*/  IADD3 R156, PT, PT, R69, 0x340, RZ ;  /* 0x00000340459c7810 */ /* 0x000fc60007ffe0ff */
[----:B------:R1:W-:Y:S01]  /*6510*/  STS.U16 [R160+0x440], R107 ;  /* 0x0004406ba0007388 */ /* 0x0003e20000000400 */
[----:B0-----:R-:W-:Y:S01]  /*6520*/  @!P4 IMAD.WIDE.U32 R124, R64, UR8, R124 ;  /* 0x00000008407ccc25 */ /* 0x001fe2000f8e007c */
[C---:B------:R-:W-:Y:S02]  /*6530*/  IADD3 R64, PT, PT, R69.reuse, 0x3c0, RZ ;  /* 0x000003c045407810 */ /* 0x040fe40007ffe0ff */
[----:B-1----:R-:W-:Y:S02]  /*6540*/  LEA R107, R66, UR25, 0x1 ;  /* 0x00000019426b7c11 */ /* 0x002fe4000f8e08ff */
[----:B------:R-:W0:Y:S01]  /*6550*/  @!P5 LDC.64 R66, c[0x0][0x3e0] ;  /* 0x0000f800ff42db82 */ /* 0x000e220000000a00 */
[-C--:B------:R-:W-:Y:S02]  /*6560*/  LEA.HI.SX32 R105, R156, R69.reuse, 0x1b ;  /* 0x000000459c697211 */ /* 0x080fe400078fdaff */
[----:B------:R-:W-:Y:S01]  /*6570*/  IADD3 R156, PT, PT, R69, 0x3e0, RZ ;  /* 0x000003e0459c7810 */ /* 0x000fe20007ffe0ff */
[----:B------:R-:W-:Y:S01]  /*6580*/  STS.U16 [R164+0x480], R111 ;  /* 0x0004806fa4007388 */ /* 0x000fe20000000400 */
[----:B------:R-:W-:Y:S01]  /*6590*/  LEA R190, R158, UR25, 0x1 ;  /* 0x000000199ebe7c11 */ /* 0x000fe2000f8e08ff */
[----:B------:R-:W-:Y:S01]  /*65a0*/  @!P4 IMAD R65, R65, UR8, R125 ;  /* 0x000000084141cc24 */ /* 0x000fe2000f8e027d */
[----:B------:R-:W-:Y:S01]  /*65b0*/  IADD3 R158, PT, PT, R69, 0x360, RZ ;  /* 0x00000360459e7810 */ /* 0x000fe20007ffe0ff */
[----:B------:R1:W-:Y:S01]  /*65c0*/  STS.U16 [R162+0x4c0], R115 ;  /* 0x0004c073a2007388 */ /* 0x0003e20000000400 */
[----:B------:R-:W-:-:S02]  /*65d0*/  LEA.HI.SX32 R64, R64, R69, 0x1b ;  /* 0x0000004540407211 */ /* 0x000fc400078fdaff */
[C---:B------:R-:W-:Y:S02]  /*65e0*/  IADD3 R192, PT, PT, R69.reuse, 0x380, RZ ;  /* 0x0000038045c07810 */ /* 0x040fe40007ffe0ff */
[----:B------:R-:W-:Y:S02]  /*65f0*/  IADD3 R194, PT, PT, R69, 0x3a0, RZ ;  /* 0x000003a045c27810 */ /* 0x000fe40007ffe0ff */
[-C--:B-1----:R-:W-:Y:S02]  /*6600*/  LEA.HI.SX32 R115, R156, R69.reuse, 0x1b ;  /* 0x000000459c737211 */ /* 0x082fe400078fdaff */
[----:B------:R-:W-:Y:S02]  /*6610*/  @!P4 LEA R156, P3, R124, UR26, 0x1 ;  /* 0x0000001a7c9ccc11 */ /* 0x000fe4000f8608ff */
[----:B------:R-:W-:Y:S01]  /*6620*/  LEA.HI.SX32 R103, R158, R69, 0x1b ;  /* 0x000000459e677211 */ /* 0x000fe200078fdaff */
[----:B---3--:R1:W-:Y:S01]  /*6630*/  STS.U16 [R186+0x500], R123 ;  /* 0x0005007bba007388 */ /* 0x0083e20000000400 */
[----:B------:R-:W-:-:S02]  /*6640*/  LEA R97, R97, UR25, 0x1 ;  /* 0x0000001961617c11 */ /* 0x000fc4000f8e08ff */
[-C--:B------:R-:W-:Y:S02]  /*6650*/  LEA.HI.SX32 R111, R192, R69.reuse, 0x1b ;  /* 0x00000045c06f7211 */ /* 0x080fe400078fdaff */
[----:B------:R-:W-:Y:S02]  /*6660*/  LEA R113, R64, UR25, 0x1 ;  /* 0x0000001940717c11 */ /* 0x000fe4000f8e08ff */
[----:B------:R-:W-:Y:S01]  /*6670*/  @!P4 LEA.HI.X R157, R124, UR23, R65, 0x1, P3 ;  /* 0x000000177c9dcc11 */ /* 0x000fe200098f0c41 */
[----:B------:R-:W-:Y:S01]  /*6680*/  STS.U16 [R184+0x540], R133 ;  /* 0x00054085b8007388 */ /* 0x000fe20000000400 */
[----:B------:R-:W-:Y:S01]  /*6690*/  LEA.HI.SX32 R99, R194, R69, 0x1b ;  /* 0x00000045c2637211 */ /* 0x000fe200078fdaff */
[----:B------:R-:W2:Y:S01]  /*66a0*/  @!P6 LDC.64 R64, c[0x0][0x3e0] ;  /* 0x0000f800ff40eb82 */ /* 0x000ea20000000a00 */
[----:B------:R-:W-:Y:S01]  /*66b0*/  LEA R105, R105, UR25, 0x1 ;  /* 0x0000001969697c11 */ /* 0x000fe2000f8e08ff */
[----:B------:R3:W-:Y:S01]  /*66c0*/  STS.U16 [R188+0x580], R131 ;  /* 0x00058083bc007388 */ /* 0x0007e20000000400 */
[----:B------:R-:W-:-:S02]  /*66d0*/  LEA R103, R103, UR25, 0x1 ;  /* 0x0000001967677c11 */ /* 0x000fc4000f8e08ff */
[----:B------:R-:W-:Y:S01]  /*66e0*/  LEA R111, R111, UR25, 0x1 ;  /* 0x000000196f6f7c11 */ /* 0x000fe2000f8e08ff */
[----:B------:R5:W-:Y:S01]  /*66f0*/  STS.U16 [R190+0x5c0], R137 ;  /* 0x0005c089be007388 */ /* 0x000be20000000400 */
[----:B------:R-:W-:Y:S01]  /*6700*/  LEA R99, R99, UR25, 0x1 ;  /* 0x0000001963637c11 */ /* 0x000fe2000f8e08ff */
[----:B------:R-:W1:Y:S01]  /*6710*/  @!P2 LDC.64 R124, c[0x0][0x3e0] ;  /* 0x0000f800ff7cab82 */ /* 0x000e620000000a00 */
[----:B------:R-:W-:Y:S01]  /*6720*/  @!P5 MOV R158, R146 ;  /* 0x00000092009ed202 */ /* 0x000fe20000000f00 */
[----:B------:R5:W-:Y:S01]  /*6730*/  STS.U16 [R97+0x600], R198 ;  /* 0x000600c661007388 */ /* 0x000be20000000400 */
[----:B------:R-:W-:Y:S02]  /*6740*/  LEA R115, R115, UR25, 0x1 ;  /* 0x0000001973737c11 */ /* 0x000fe4000f8e08ff */
[----:B------:R-:W-:Y:S01]  /*6750*/  MOV R192, UR31 ;  /* 0x0000001f00c07c02 */ /* 0x000fe20008000f00 */
[----:B------:R5:W-:Y:S01]  /*6760*/  STS.U16 [R107+0x640], R200 ;  /* 0x000640c86b007388 */ /* 0x000be20000000400 */
[----:B0-----:R-:W-:-:S03]  /*6770*/  @!P5 IMAD.WIDE.U32 R158, R66, UR8, R158 ;  /* 0x00000008429edc25 */ /* 0x001fc6000f8e009e */
[----:B----4-:R-:W-:Y:S04]  /*6780*/  STS.U16 [R105+0x680], R202 ;  /* 0x000680ca69007388 */ /* 0x010fe80000000400 */
[----:B------:R-:W-:Y:S04]  /*6790*/  STS.U16 [R103+0x6c0], R204 ;  /* 0x0006c0cc67007388 */ /* 0x000fe80000000400 */
[----:B------:R-:W-:Y:S04]  /*67a0*/  STS.U16 [R111+0x700], R208 ;  /* 0x000700d06f007388 */ /* 0x000fe80000000400 */
[----:B------:R0:W-:Y:S01]  /*67b0*/  STS.U16 [R99+0x740], R206 ;  /* 0x000740ce63007388 */ /* 0x0001e20000000400 */
        /* <DEDUP_REMOVED lines=12> */
[----:B--2---:R-:W-:-:S04]  /*6880*/  @!P6 IMAD.WIDE.U32 R158, R64, UR8, R158 ;  /* 0x00000008409eec25 */ /* 0x004fc8000f8e009e */
[----:B------:R-:W2:Y:S01]  /*6890*/  @!P3 LDC.64 R66, c[0x0][0x3e0] ;  /* 0x0000f800ff42bb82 */ /* 0x000ea20000000a00 */
        /* <DEDUP_REMOVED lines=8> */
[----:B-1----:R-:W-:Y:S01]  /*6920*/  @!P2 IMAD.WIDE.U32 R158, R124, UR8, R158 ;  /* 0x000000087c9eac25 */ /* 0x002fe2000f8e009e */
[----:B------:R-:W-:-:S03]  /*6930*/  ISETP.GE.AND P5, PT, R100, UR43, PT ;  /* 0x0000002b64007c0c */ /* 0x000fc6000bfa6270 */
[----:B------:R-:W1:Y:S01]  /*6940*/  @!P4 LDC.64 R64, c[0x0][0x3e0] ;  /* 0x0000f800ff40cb82 */ /* 0x000e620000000a00 */
[----:B------:R-:W-:Y:S01]  /*6950*/  @!P2 IMAD R125, R125, UR8, R159 ;  /* 0x000000087d7dac24 */ /* 0x000fe2000f8e029f */
[C---:B------:R-:W-:Y:S02]  /*6960*/  @!P2 LEA R124, P6, R158.reuse, UR26, 0x1 ;  /* 0x0000001a9e7cac11 */ /* 0x040fe4000f8c08ff */
[----:B------:R-:W-:Y:S02]  /*6970*/  @!P3 MOV R159, RZ ;  /* 0x000000ff009fb202 */ /* 0x000fe40000000f00 */
[----:B------:R-:W-:Y:S02]  /*6980*/  @!P2 LEA.HI.X R125, R158, UR23, R125, 0x1, P6 ;  /* 0x000000179e7dac11 */ /* 0x000fe4000b0f0c7d */
[----:B------:R-:W-:Y:S02]  /*6990*/  @!P3 MOV R158, R108 ;  /* 0x0000006c009eb202 */ /* 0x000fe40000000f00 */
[----:B------:R-:W-:Y:S01]  /*69a0*/  PRMT R110, RZ, 0x7610, R110 ;  /* 0x00007610ff6e7816 */ /* 0x000fe2000000006e */
[----:B------:R-:W5:Y:S02]  /*69b0*/  @!P5 LDC.64 R108, c[0x0][0x3e0] ;  /* 0x0000f800ff6cdb82 */ /* 0x000f640000000a00 */
[----:B--2---:R-:W-:Y:S01]  /*69c0*/  @!P3 IMAD.WIDE.U32 R158, R66, UR8, R158 ;  /* 0x00000008429ebc25 */ /* 0x004fe2000f8e009e */
        /* <DEDUP_REMOVED lines=10> */
[----:B-1----:R-:W-:Y:S01]  /*6a70*/  @!P4 IMAD.WIDE.U32 R158, R64, UR8, R158 ;  /* 0x00000008409ecc25 */ /* 0x002fe2000f8e009e */
[----:B------:R-:W-:-:S03]  /*6a80*/  @!P5 MOV R101, RZ ;  /* 0x000000ff0065d202 */ /* 0x000fc60000000f00 */
[----:B------:R-:W-:Y:S01]  /*6a90*/  @!P4 IMAD R65, R65, UR8, R159 ;  /* 0x000000084141cc24 */ /* 0x000fe2000f8e029f */
[----:B------:R1:W4:Y:S01]  /*6aa0*/  @!P3 LDG.E.U16 R121, desc[UR28][R156.64] ;  /* 0x0000001c9c79b981 */ /* 0x000322000c1e1500 */
[C---:B--2---:R-:W-:Y:S02]  /*6ab0*/  @!P4 LEA R124, P3, R158.reuse, UR26, 0x1 ;  /* 0x0000001a9e7ccc11 */ /* 0x044fe4000f8608ff */
[----:B------:R-:W-:Y:S02]  /*6ac0*/  PRMT R106, RZ, 0x7610, R106 ;  /* 0x00007610ff6a7816 */ /* 0x000fe4000000006a */
[----:B------:R-:W-:Y:S02]  /*6ad0*/  @!P4 LEA.HI.X R125, R158, UR23, R65, 0x1, P3 ;  /* 0x000000179e7dcc11 */ /* 0x000fe400098f0c41 */
[----:B------:R-:W2:Y:S01]  /*6ae0*/  @!P2 LDC.64 R64, c[0x0][0x3e0] ;  /* 0x0000f800ff40ab82 */ /* 0x000ea20000000a00 */
[----:B-----5:R-:W-:Y:S01]  /*6af0*/  @!P5 IMAD.WIDE.U32 R100, R108, UR8, R100 ;  /* 0x000000086c64dc25 */ /* 0x020fe2000f8e0064 */
[----:B------:R-:W-:Y:S01]  /*6b00*/  ISETP.GE.AND P3, PT, R138, UR43, PT ;  /* 0x0000002b8a007c0c */ /* 0x000fe2000bf66270 */
[----:B------:R5:W4:Y:S02]  /*6b10*/  @!P4 LDG.E.U16 R106, desc[UR28][R124.64] ;  /* 0x0000001c7c6ac981 */ /* 0x000b24000c1e1500 */
[----:B------:R-:W-:Y:S01]  /*6b20*/  @!P5 IMAD R109, R109, UR8, R101 ;  /* 0x000000086d6ddc24 */ /* 0x000fe2000f8e0265 */
[----:B------:R-:W-:-:S02]  /*6b30*/  @!P5 LEA R108, P4, R100, UR26, 0x1 ;  /* 0x0000001a646cdc11 */ /* 0x000fc4000f8808ff */
[----:B-1----:R-:W-:Y:S02]  /*6b40*/  @!P6 MOV R156, R104 ;  /* 0x00000068009ce202 */ /* 0x002fe40000000f00 */
[----:B------:R-:W-:Y:S02]  /*6b50*/  @!P6 MOV R157, RZ ;  /* 0x000000ff009de202 */ /* 0x000fe40000000f00 */
[----:B------:R-:W-:Y:S02]  /*6b60*/  @!P5 LEA.HI.X R109, R100, UR23, R109, 0x1, P4 ;  /* 0x00000017646ddc11 */ /* 0x000fe4000a0f0c6d */
[----:B------:R-:W-:Y:S01]  /*6b70*/  PRMT R123, RZ, 0x7610, R123 ;  /* 0x00007610ff7b7816 */ /* 0x000fe2000000007b */
[----:B---3--:R-:W-:Y:S01]  /*6b80*/  @!P6 IMAD.WIDE.U32 R156, R66, UR8, R156 ;  /* 0x00000008429cec25 */ /* 0x008fe2000f8e009c */
[----:B------:R-:W-:Y:S01]  /*6b90*/  ISETP.GE.AND P4, PT, R98, UR43, PT ;  /* 0x0000002b62007c0c */ /* 0x000fe2000bf86270 */
[----:B------:R-:W1:Y:S01]  /*6ba0*/  @!P3 LDC.64 R100, c[0x0][0x3e0] ;  /* 0x0000f800ff64bb82 */ /* 0x000e620000000a00 */
[----:B------:R-:W-:Y:S01]  /*6bb0*/  @!P2 MOV R71, RZ ;  /* 0x000000ff0047a202 */ /* 0x000fe20000000f00 */
[----:B------:R-:W-:Y:S01]  /*6bc0*/  @!P6 IMAD R67, R67, UR8, R157 ;  /* 0x000000084343ec24 */ /* 0x000fe2000f8e029d */
[----:B------:R3:W4:Y:S01]  /*6bd0*/  @!P5 LDG.E.U16 R123, desc[UR28][R108.64] ;  /* 0x0000001c6c7bd981 */ /* 0x000722000c1e1500 */
[----:B-----5:R-:W-:-:S02]  /*6be0*/  @!P6 LEA R124, P5, R156, UR26, 0x1 ;  /* 0x0000001a9c7cec11 */ /* 0x020fc4000f8a08ff */
[----:B------:R-:W-:Y:S01]  /*6bf0*/  PRMT R104, RZ, 0x7610, R104 ;  /* 0x00007610ff687816 */ /* 0x000fe20000000068 */
[----:B--2---:R-:W-:Y:S01]  /*6c00*/  @!P2 IMAD.WIDE.U32 R70, R64, UR8, R70 ;  /* 0x000000084046ac25 */ /* 0x004fe2000f8e0046 */
[----:B------:R-:W-:Y:S02]  /*6c10*/  @!P6 LEA.HI.X R125, R156, UR23, R67, 0x1, P5 ;  /* 0x000000179c7dec11 */ /* 0x000fe4000a8f0c43 */
[----:B------:R-:W-:Y:S02]  /*6c20*/  ISETP.GE.AND P5, PT, R96, UR43, PT ;  /* 0x0000002b60007c0c */ /* 0x000fe4000bfa6270 */
[----:B------:R-:W2:Y:S01]  /*6c30*/  @!P4 LDC.64 R66, c[0x0][0x3e0] ;  /* 0x0000f800ff42cb82 */ /* 0x000ea20000000a00 */
        /* <DEDUP_REMOVED lines=8> */
[----:B-1----:R-:W-:Y:S01]  /*6cc0*/  @!P3 IMAD.WIDE.U32 R70, R100, UR8, R70 ;  /* 0x000000086446bc25 */ /* 0x002fe2000f8e0046 */
        /* <DEDUP_REMOVED lines=8> */
[----:B--2---:R-:W-:Y:S01]  /*6d50*/  @!P4 IMAD.WIDE.U32 R124, R66, UR8, R124 ;  /* 0x00000008427ccc25 */ /* 0x004fe2000f8e007c */
[----:B------:R-:W2:Y:S03]  /*6d60*/  @!P6 LDC.64 R70, c[0x0][0x3e0] ;  /* 0x0000f800ff46eb82 */ /* 0x000ea60000000a00 */
[----:B------:R5:W4:Y:S01]  /*6d70*/  @!P3 LDG.E.U16 R112, desc[UR28][R100.64] ;  /* 0x0000001c6470b981 */ /* 0x000b22000c1e1500 */
[----:B------:R-:W-:Y:S01]  /*6d80*/  @!P4 IMAD R67, R67, UR8, R125 ;  /* 0x000000084343cc24 */ /* 0x000fe2000f8e027d */
[----:B-1----:R-:W-:-:S02]  /*6d90*/  @!P4 LEA R108, P3, R124, UR26, 0x1 ;  /* 0x0000001a7c6ccc11 */ /* 0x002fc4000f8608ff */
[----:B------:R-:W-:Y:S02]  /*6da0*/  ISETP.GE.AND P2, PT, R102, UR43, PT ;  /* 0x0000002b66007c0c */ /* 0x000fe4000bf46270 */
[----:B------:R-:W-:Y:S02]  /*6db0*/  @!P4 LEA.HI.X R109, R124, UR23, R67, 0x1, P3 ;  /* 0x000000177c6dcc11 */ /* 0x000fe400098f0c43 */
[----:B------:R-:W-:Y:S02]  /*6dc0*/  @!P5 MOV R124, R96 ;  /* 0x00000060007cd202 */ /* 0x000fe40000000f00 */
[----:B------:R-:W-:Y:S02]  /*6dd0*/  @!P5 MOV R125, RZ ;  /* 0x000000ff007dd202 */ /* 0x000fe40000000f00 */
[----:B------:R-:W-:Y:S01]  /*6de0*/  PRMT R129, RZ, 0x7610, R129 ;  /* 0x00007610ff817816 */ /* 0x000fe20000000081 */
[----:B---3--:R-:W-:-:S04]  /*6df0*/  @!P5 IMAD.WIDE.U32 R124, R64, UR8, R124 ;  /* 0x00000008407cdc25 */ /* 0x008fc8000f8e007c */
[----:B------:R-:W1:Y:S01]  /*6e00*/  @!P2 LDC.64 R66, c[0x0][0x3e0] ;  /* 0x0000f800ff42ab82 */ /* 0x000e620000000a00 */
        /* <DEDUP_REMOVED lines=79> */
[----:B-1----:R-:W-:Y:S02]  /*7300*/  @!P3 IMAD.WIDE.U32 R124, R66, UR8, R124 ;  /* 0x00000008427cbc25 */ /* 0x002fe4000f8e007c */
[----:B------:R-:W1:Y:S01]  /*7310*/  @!P5 LDC.64 R70, c[0x0][0x3e0] ;  /* 0x0000f800ff46db82 */ /* 0x000e620000000a00 */
        /* <DEDUP_REMOVED lines=9> */
[----:B--2---:R-:W-:-:S03]  /*73b0*/  @!P4 IMAD.WIDE.U32 R124, R64, UR8, R124 ;  /* 0x00000008407ccc25 */ /* 0x004fc6000f8e007c */
        /* <DEDUP_REMOVED lines=9> */
[----:B-1----:R-:W-:Y:S01]  /*7450*/  @!P5 IMAD.WIDE.U32 R124, R70, UR8, R124 ;  /* 0x00000008467cdc25 */ /* 0x002fe2000f8e007c */
[----:B--2---:R-:W-:Y:S02]  /*7460*/  @!P6 MOV R100, R140 ;  /* 0x0000008c0064e202 */ /* 0x004fe40000000f00 */
        /* <DEDUP_REMOVED lines=37> */
[----:B------:R-:W-:Y:S02]  /*76c0*/  PRMT R158, RZ, 0x7610, R158 ;  /* 0x00007610ff9e7816 */ /* 0x000fe4000000009e */
[----:B------:R-:W-:Y:S01]  /*76d0*/  @!P4 MOV R64, R118 ;  /* 0x000000760040c202 */ /* 0x000fe20000000f00 */
[----:B------:R-:W-:Y:S01]  /*76e0*/  @!P5 IMAD R101, R65, UR8, R101 ;  /* 0x000000084165dc24 */ /* 0x000fe2000f8e0265 */
[----:B------:R-:W-:Y:S02]  /*76f0*/  @!P4 MOV R65, RZ ;  /* 0x000000ff0041c202 */ /* 0x000fe40000000f00 */
[----:B------:R5:W2:Y:S01]  /*7700*/  @!P3 LDG.E.U16 R158, desc[UR28][R108.64] ;  /* 0x0000001c6c9eb981 */ /* 0x000aa2000c1e1500 */
[----:B------:R-:W-:Y:S01]  /*7710*/  ISETP.GE.AND P2, PT, R68, UR43, PT ;  /* 0x0000002b44007c0c */ /* 0x000fe2000bf46270 */
[----:B0-----:R-:W-:Y:S01]  /*7720*/  @!P4 IMAD.WIDE.U32 R64, R70, UR8, R64 ;  /* 0x000000084640cc25 */ /* 0x001fe2000f8e0040 */
[----:B------:R-:W-:-:S02]  /*7730*/  @!P5 LEA R136, P3, R100, UR26, 0x1 ;  /* 0x0000001a6488dc11 */ /* 0x000fc4000f8608ff */
[----:B------:R-:W-:Y:S01]  /*7740*/  @!P6 MOV R70, R120 ;  /* 0x000000780046e202 */ /* 0x000fe20000000f00 */
[----:B------:R-:W-:Y:S01]  /*7750*/  @!P4 IMAD R65, R71, UR8, R65 ;  /* 0x000000084741cc24 */ /* 0x000fe2000f8e0241 */
[----:B------:R-:W-:Y:S02]  /*7760*/  @!P5 LEA.HI.X R137, R100, UR23, R101, 0x1, P3 ;  /* 0x000000176489dc11 */ /* 0x000fe400098f0c65 */
[----:B------:R-:W-:Y:S02]  /*7770*/  @!P6 MOV R71, RZ ;  /* 0x000000ff0047e202 */ /* 0x000fe40000000f00 */
[----:B-1----:R-:W-:Y:S02]  /*7780*/  @!P4 LEA R124, P3, R64, UR26, 0x1 ;  /* 0x0000001a407ccc11 */ /* 0x002fe4000f8608ff */
[----:B------:R-:W-:Y:S01]  /*7790*/  PRMT R192, RZ, 0x7610, R192 ;  /* 0x00007610ffc07816 */ /* 0x000fe200000000c0 */
[----:B---3--:R-:W-:Y:S01]  /*77a0*/  @!P6 IMAD.WIDE.U32 R70, R66, UR8, R70 ;  /* 0x000000084246ec25 */ /* 0x008fe2000f8e0046 */
[----:B------:R-:W-:-:S02]  /*77b0*/  PRMT R194, RZ, 0x7610, R194 ;  /* 0x00007610ffc27816 */ /* 0x000fc400000000c2 */
[----:B------:R-:W-:Y:S01]  /*77c0*/  @!P4 LEA.HI.X R125, R64, UR23, R65, 0x1, P3 ;  /* 0x00000017407dcc11 */ /* 0x000fe200098f0c41 */
[----:B------:R-:W-:Y:S01]  /*77d0*/  @!P6 IMAD R67, R67, UR8, R71 ;  /* 0x000000084343ec24 */ /* 0x000fe2000f8e0247 */
[----:B------:R-:W0:Y:S01]  /*77e0*/  @!P2 LDC.64 R64, c[0x0][0x3e0] ;  /* 0x0000f800ff40ab82 */ /* 0x000e220000000a00 */
[----:B------:R-:W3:Y:S01]  /*77f0*/  @!P5 LDG.E.U16 R192, desc[UR28][R136.64] ;  /* 0x0000001c88c0d981 */ /* 0x000ee2000c1e1500 */
[----:B-----5:R-:W-:-:S03]  /*7800*/  @!P6 LEA R108, P5, R70, UR26, 0x1 ;  /* 0x0000001a466cec11 */ /* 0x020fc6000f8a08ff */
[----:B------:R1:W5:Y:S01]  /*7810*/  @!P4 LDG.E.U16 R194, desc[UR28][R124.64] ;  /* 0x0000001c7cc2c981 */ /* 0x000362000c1e1500 */
[----:B------:R-:W-:Y:S02]  /*7820*/  ISETP.GE.AND P4, PT, R154, UR43, PT ;  /* 0x0000002b9a007c0c */ /* 0x000fe4000bf86270 */
[----:B------:R-:W-:Y:S02]  /*7830*/  ISETP.GE.AND P3, PT, R126, UR43, PT ;  /* 0x0000002b7e007c0c */ /* 0x000fe4000bf66270 */
[----:B------:R-:W-:Y:S02]  /*7840*/  @!P6 LEA.HI.X R109, R70, UR23, R67, 0x1, P5 ;  /* 0x00000017466dec11 */ /* 0x000fe4000a8f0c43 */
[----:B------:R-:W-:Y:S02]  /*7850*/  ISETP.GE.AND P5, PT, R128, UR43, PT ;  /* 0x0000002b80007c0c */ /* 0x000fe4000bfa6270 */
[----:B-1----:R-:W-:-:S05]  /*7860*/  @!P2 MOV R124, R68 ;  /* 0x00000044007ca202 */ /* 0x002fca0000000f00 */
[----:B------:R-:W1:Y:S01]  /*7870*/  @!P4 LDC.64 R70, c[0x0][0x3e0] ;  /* 0x0000f800ff46cb82 */ /* 0x000e620000000a00 */
[----:B------:R-:W-:Y:S02]  /*7880*/  @!P2 MOV R125, RZ ;  /* 0x000000ff007da202 */ /* 0x000fe40000000f00 */
[----:B------:R-:W-:-:S05]  /*7890*/  PRMT R198, RZ, 0x7610, R198 ;  /* 0x00007610ffc67816 */ /* 0x000fca00000000c6 */
[----:B------:R-:W1:Y:S01]  /*78a0*/  @!P3 LDC.64 R66, c[0x0][0x3e0] ;  /* 0x0000f800ff42bb82 */ /* 0x000e620000000a00 */
[----:B0-----:R-:W-:Y:S01]  /*78b0*/  @!P2 IMAD.WIDE.U32 R136, R64, UR8, R124 ;  /* 0x000000084088ac25 */ /* 0x001fe2000f8e007c */
[----:B------:R0:W5:Y:S06]  /*78c0*/  @!P6 LDG.E.U16 R198, desc[UR28][R108.64] ;  /* 0x0000001c6cc6e981 */ /* 0x00016c000c1e1500 */
[----:B------:R-:W4:Y:S01]  /*78d0*/  @!P5 LDC.64 R100, c[0x0][0x3e0] ;  /* 0x0000f800ff64db82 */ /* 0x000f220000000a00 */
[----:B------:R-:W-:Y:S01]  /*78e0*/  @!P2 IMAD R65, R65, UR8, R137 ;  /* 0x000000084141ac24 */ /* 0x000fe2000f8e0289 */
[----:B------:R-:W-:-:S02]  /*78f0*/  @!P2 LEA R64, P6, R136, UR26, 0x1 ;  /* 0x0000001a8840ac11 */ /* 0x000fc4000f8c08ff */
[----:B------:R-:W-:Y:S02]  /*7900*/  PRMT R200, RZ, 0x7610, R200 ;  /* 0x00007610ffc87816 */ /* 0x000fe400000000c8 */
[----:B------:R-:W-:Y:S02]  /*7910*/  @!P2 LEA.HI.X R65, R136, UR23, R65, 0x1, P6 ;  /* 0x000000178841ac11 */ /* 0x000fe4000b0f0c41 */
[----:B0-----:R-:W-:Y:S02]  /*7920*/  @!P4 MOV R108, R154 ;  /* 0x0000009a006cc202 */ /* 0x001fe40000000f00 */
[----:B------:R-:W-:Y:S01]  /*7930*/  @!P4 MOV R109, RZ ;  /* 0x000000ff006dc202 */ /* 0x000fe20000000f00 */
[----:B------:R0:W5:Y:S01]  /*7940*/  @!P2 LDG.E.U16 R200, desc[UR28][R64.64] ;  /* 0x0000001c40c8a981 */ /* 0x000162000c1e1500 */
[----:B------:R-:W-:Y:S02]  /*7950*/  @!P3 MOV R124, R126 ;  /* 0x0000007e007cb202 */ /* 0x000fe40000000f00 */
[----:B------:R-:W-:Y:S01]  /*7960*/  @!P3 MOV R125, RZ ;  /* 0x000000ff007db202 */ /* 0x000fe20000000f00 */
[----:B-1----:R-:W-:-:S04]  /*7970*/  @!P4 IMAD.WIDE.U32 R108, R70, UR8, R108 ;  /* 0x00000008466ccc25 */ /* 0x002fc8000f8e006c */
[----:B------:R-:W-:Y:S01]  /*7980*/  @!P3 IMAD.WIDE.U32 R124, R66, UR8, R124 ;  /* 0x00000008427cbc25 */ /* 0x000fe2000f8e007c */
[----:B0-----:R-:W-:Y:S02]  /*7990*/  @!P5 MOV R64, R128 ;  /* 0x000000800040d202 */ /* 0x001fe40000000f00 */
[----:B------:R-:W-:Y:S01]  /*79a0*/  @!P5 MOV R65, RZ ;  /* 0x000000ff0041d202 */ /* 0x000fe20000000f00 */
[----:B------:R-:W-:Y:S01]  /*79b0*/  @!P4 IMAD R71, R71, UR8, R109 ;  /* 0x000000084747cc24 */ /* 0x000fe2000f8e026d */
[----:B------:R-:W-:Y:S01]  /*79c0*/  @!P3 LEA R66, P2, R124, UR26, 0x1 ;  /* 0x0000001a7c42bc11 */ /* 0x000fe2000f8408ff */
[----:B------:R-:W-:Y:S02]  /*79d0*/  @!P3 IMAD R67, R67, UR8, R125 ;  /* 0x000000084343bc24 */ /* 0x000fe4000f8e027d */
[----:B----4-:R-:W-:Y:S01]  /*79e0*/  @!P5 IMAD.WIDE.U32 R136, R100, UR8, R64 ;  /* 0x000000086488dc25 */ /* 0x010fe2000f8e0040 */
[----:B------:R-:W-:Y:S02]  /*79f0*/  @!P4 LEA R64, P6, R108, UR26, 0x1 ;  /* 0x0000001a6c40cc11 */ /* 0x000fe4000f8c08ff */
[----:B------:R-:W-:-:S02]  /*7a00*/  @!P3 LEA.HI.X R67, R124, UR23, R67, 0x1, P2 ;  /* 0x000000177c43bc11 */ /* 0x000fc400090f0c43 */
[----:B------:R-:W-:Y:S01]  /*7a10*/  @!P4 LEA.HI.X R65, R108, UR23, R71, 0x1, P6 ;  /* 0x000000176c41cc11 */ /* 0x000fe2000b0f0c47 */
[----:B------:R-:W-:Y:S01]  /*7a20*/  @!P5 IMAD R71, R101, UR8, R137 ;  /* 0x000000086547dc24 */ /* 0x000fe2000f8e0289 */
[C---:B------:R-:W-:Y:S02]  /*7a30*/  @!P5 LEA R70, P2, R136.reuse, UR26, 0x1 ;  /* 0x0000001a8846dc11 */ /* 0x040fe4000f8408ff */
[----:B------:R-:W-:Y:S02]  /*7a40*/  PRMT R218, RZ, 0x7610, R218 ;  /* 0x00007610ffda7816 */ /* 0x000fe400000000da */
[----:B------:R-:W-:Y:S02]  /*7a50*/  PRMT R216, RZ, 0x7610, R216 ;  /* 0x00007610ffd87816 */ /* 0x000fe400000000d8 */
[----:B------:R-:W-:Y:S02]  /*7a60*/  PRMT R220, RZ, 0x7610, R220 ;  /* 0x00007610ffdc7816 */ /* 0x000fe400000000dc */
[----:B------:R-:W-:Y:S01]  /*7a70*/  @!P5 LEA.HI.X R71, R136, UR23, R71, 0x1, P2 ;  /* 0x000000178847dc11 */ /* 0x000fe200090f0c47 */
[----:B------:R-:W4:Y:S04]  /*7a80*/  @!P3 LDG.E.U16 R218, desc[UR28][R66.64] ;  /* 0x0000001c42dab981 */ /* 0x000f28000c1e1500 */
[----:B------:R0:W4:Y:S04]  /*7a90*/  @!P4 LDG.E.U16 R216, desc[UR28][R64.64] ;  /* 0x0000001c40d8c981 */ /* 0x000128000c1e1500 */
[----:B------:R1:W4:Y:S01]  /*7aa0*/  @!P5 LDG.E.U16 R220, desc[UR28][R70.64] ;  /* 0x0000001c46dcd981 */ /* 0x000322000c1e1500 */
[----:B------:R-:W-:-:S13]  /*7ab0*/  R2UR UR43, R147 ;  /* 0x00000000932b72ca */ /* 0x000fda00000e0000 */
[----:B------:R-:W-:-:S04]  /*7ac0*/  FMUL.FTZ R68, R32, UR43 ;  /* 0x0000002b20447c20 */ /* 0x000fc80008410000 */
[----:B------:R-:W-:Y:S01]  /*7ad0*/  FMUL.RZ R114, R68, 0.15915493667125701904 ;  /* 0x3e22f98344727820 */ /* 0x000fe2000040c000 */
[----:B------:R-:W-:Y:S01]  /*7ae0*/  FMUL.FTZ R68, R33, UR43 ;  /* 0x0000002b21447c20 */ /* 0x000fe20008410000 */
[----:B0-----:R-:W-:-:S03]  /*7af0*/  FMUL.FTZ R64, R41, UR43 ;  /* 0x0000002b29407c20 */ /* 0x001fc60008410000 */
[----:B------:R-:W-:Y:S01]  /*7b00*/  FMUL.RZ R100, R68, 0.15915493667125701904 ;  /* 0x3e22f98344647820 */ /* 0x000fe2000040c000 */
[----:B------:R-:W-:Y:S01]  /*7b10*/  FMUL.FTZ R68, R34, UR43 ;  /* 0x0000002b22447c20 */ /* 0x000fe20008410000 */
[----:B------:R-:W-:Y:S01]  /*7b20*/  FMUL.RZ R65, R64, 0.15915493667125701904 ;  /* 0x3e22f98340417820 */ /* 0x000fe2000040c000 */
[----:B------:R-:W-:Y:S02]  /*7b30*/  FMUL.FTZ R64, R46, UR43 ;  /* 0x0000002b2e407c20 */ /* 0x000fe40008410000 */
[----:B------:R-:W-:Y:S01]  /*7b40*/  FMUL.RZ R108, R68, 0.15915493667125701904 ;  /* 0x3e22f983446c7820 */ /* 0x000fe2000040c000 */
[----:B------:R-:W-:Y:S01]  /*7b50*/  FMUL.FTZ R68, R35, UR43 ;  /* 0x0000002b23447c20 */ /* 0x000fe20008410000 */
[----:B------:R-:W-:Y:S01]  /*7b60*/  FMUL.RZ R67, R64, 0.15915493667125701904 ;  /* 0x3e22f98340437820 */ /* 0x000fe2000040c000 */
[----:B------:R-:W-:Y:S01]  /*7b70*/  FMUL.FTZ R66, R36, UR43 ;  /* 0x0000002b24427c20 */ /* 0x000fe20008410000 */
[----:B------:R-:W-:Y:S01]  /*7b80*/  FMUL.FTZ R64, R51, UR43 ;  /* 0x0000002b33407c20 */ /* 0x000fe20008410000 */
[----:B------:R-:W-:-:S02]  /*7b90*/  FMUL.RZ R68, R68, 0.15915493667125701904 ;  /* 0x3e22f98344447820 */ /* 0x000fc4000040c000 */
[----:B------:R-:W-:Y:S02]  /*7ba0*/  FMUL.RZ R66, R66, 0.15915493667125701904 ;  /* 0x3e22f98342427820 */ /* 0x000fe4000040c000 */
[----:B------:R-:W-:Y:S08]  /*7bb0*/  MUFU.SIN R147, R68 ;  /* 0x0000004400937308 */ /* 0x000ff00000000400 */
[----:B------:R0:W-:Y:S02]  /*7bc0*/  MUFU.COS R109, R68 ;  /* 0x00000044006d7308 */ /* 0x0001e40000000000 */
[----:B0-----:R-:W-:Y:S01]  /*7bd0*/  FMUL.RZ R68, R64, 0.15915493667125701904 ;  /* 0x3e22f98340447820 */ /* 0x001fe2000040c000 */
[----:B------:R-:W-:-:S05]  /*7be0*/  FMUL.FTZ R64, R56, UR43 ;  /* 0x0000002b38407c20 */ /* 0x000fca0008410000 */
[----:B------:R-:W-:Y:S08]  /*7bf0*/  MUFU.SIN R125, R66 ;  /* 0x00000042007d7308 */ /* 0x000ff00000000400 */
[----:B-1----:R0:W-:Y:S02]  /*7c00*/  MUFU.COS R71, R66 ;  /* 0x0000004200477308 */ /* 0x0021e40000000000 */
        /* <DEDUP_REMOVED lines=25> */
[----:B------:R-:W-:Y:S01]  /*7da0*/  FMUL.FTZ R64, R65, 1.4426950216293334961 ;  /* 0x3fb8aa3b41407820 */ /* 0x000fe20000410000 */
[----:B------:R-:W-:Y:S03]  /*7db0*/  MUFU.SIN R193, R67 ;  /* 0x0000004300c17308 */ /* 0x000fe60000000400 */
[----:B------:R-:W-:-:S05]  /*7dc0*/  FMUL.FTZ R65, R64, R32 ;  /* 0x0000002040417220 */ /* 0x000fca0000410000 */
[----:B------:R0:W-:Y:S08]  /*7dd0*/  MUFU.COS R195, R67 ;  /* 0x0000004300c37308 */ /* 0x0001f00000000000 */
[----:B------:R-:W-:Y:S01]  /*7de0*/  MUFU.SIN R206, R66 ;  /* 0x0000004200ce7308 */ /* 0x000fe20000000400 */
[----:B0-----:R-:W-:-:S07]  /*7df0*/  FMUL.FTZ R67, R64, R34 ;  /* 0x0000002240437220 */ /* 0x001fce0000410000 */
[----:B------:R0:W-:Y:S02]  /*7e00*/  MUFU.COS R208, R66 ;  /* 0x0000004200d07308 */ /* 0x0001e40000000000 */
[----:B0-----:R-:W-:-:S06]  /*7e10*/  FMUL.FTZ R66, R64, R33 ;  /* 0x0000002140427220 */ /* 0x001fcc0000410000 */
[----:B------:R-:W-:Y:S08]  /*7e20*/  MUFU.SIN R156, R114 ;  /* 0x00000072009c7308 */ /* 0x000ff00000000400 */
[----:B------:R-:W-:Y:S08]  /*7e30*/  MUFU.COS R157, R114 ;  /* 0x00000072009d7308 */ /* 0x000ff00000000000 */
[----:B------:R-:W0:Y:S08]  /*7e40*/  MUFU.EX2 R65, R65 ;  /* 0x0000004100417308 */ /* 0x000e300000000800 */
[----:B------:R-:W-:Y:S08]  /*7e50*/  MUFU.SIN R101, R100 ;  /* 0x0000006400657308 */ /* 0x000ff00000000400 */
[----:B------:R1:W-:Y:S08]  /*7e60*/  MUFU.COS R155, R100 ;  /* 0x00000064009b7308 */ /* 0x0003f00000000000 */
[----:B------:R-:W-:Y:S08]  /*7e70*/  MUFU.SIN R150, R108 ;  /* 0x0000006c00967308 */ /* 0x000ff00000000400 */
[----:B------:R2:W-:Y:S08]  /*7e80*/  MUFU.COS R152, R108 ;  /* 0x0000006c00987308 */ /* 0x0005f00000000000 */
[----:B------:R-:W3:Y:S08]  /*7e90*/  MUFU.EX2 R66, R66 ;  /* 0x0000004200427308 */ /* 0x000ef00000000800 */
[----:B------:R-:W5:Y:S01]  /*7ea0*/  MUFU.EX2 R67, R67 ;  /* 0x0000004300437308 */ /* 0x000f620000000800 */
[C---:B-1----:R-:W-:Y:S01]  /*7eb0*/  FMUL.FTZ R100, R64.reuse, R41 ;  /* 0x0000002940647220 */ /* 0x042fe20000410000 */
[C---:B--2---:R-:W-:Y:S01]  /*7ec0*/  FMUL.FTZ R108, R64.reuse, R46 ;  /* 0x0000002e406c7220 */ /* 0x044fe20000410000 */
        /* <DEDUP_REMOVED lines=10> */
[C---:B------:R-:W-:Y:S01]  /*7f70*/  FMUL.FTZ R126, R64.reuse, R74 ;  /* 0x0000004a407e7220 */ /* 0x040fe20000410000 */
[----:B------:R-:W-:-:S06]  /*7f80*/  FMUL.FTZ R65, R64, R77 ;  /* 0x0000004d40417220 */ /* 0x000fcc0000410000 */
[----:B------:R-:W-:Y:S01]  /*7f90*/  MUFU.SIN R210, R70 ;  /* 0x0000004600d27308 */ /* 0x000fe20000000400 */
[----:B0-----:R-:W-:Y:S01]  /*7fa0*/  FMUL.FTZ R68, R64, R35 ;  /* 0x0000002340447220 */ /* 0x001fe20000410000 */
[----:B---3--:R-:W-:-:S06]  /*7fb0*/  FMUL.FTZ R155, R66, R155 ;  /* 0x0000009b429b7220 */ /* 0x008fcc0000410000 */
[----:B------:R0:W-:Y:S01]  /*7fc0*/  MUFU.COS R212, R70 ;  /* 0x0000004600d47308 */ /* 0x0001e20000000000 */
[----:B------:R-:W-:Y:S01]  /*7fd0*/  FMUL.FTZ R154, R66, R101 ;  /* 0x00000065429a7220 */ /* 0x000fe20000410000 */
[C---:B-----5:R-:W-:Y:S01]  /*7fe0*/  FMUL.FTZ R152, R67.reuse, R152 ;  /* 0x0000009843987220 */ /* 0x060fe20000410000 */
[----:B------:R-:W-:Y:S01]  /*7ff0*/  FMUL.FTZ R150, R67, R150 ;  /* 0x0000009643967220 */ /* 0x000fe20000410000 */
[----:B0-----:R-:W-:-:S04]  /*8000*/  FMUL.FTZ R70, R64, R36 ;  /* 0x0000002440467220 */ /* 0x001fc80000410000 */
[----:B------:R-:W0:Y:S08]  /*8010*/  MUFU.EX2 R100, R100 ;  /* 0x0000006400647308 */ /* 0x000e300000000800 */
[----:B------:R-:W1:Y:S08]  /*8020*/  MUFU.EX2 R68, R68 ;  /* 0x0000004400447308 */ /* 0x000e700000000800 */
[----:B------:R-:W2:Y:S08]  /*8030*/  MUFU.EX2 R108, R108 ;  /* 0x0000006c006c7308 */ /* 0x000eb00000000800 */
[----:B------:R-:W3:Y:S08]  /*8040*/  MUFU.EX2 R114, R114 ;  /* 0x0000007200727308 */ /* 0x000ef00000000800 */
[----:B------:R-:W5:Y:S08]  /*8050*/  MUFU.EX2 R116, R116 ;  /* 0x0000007400747308 */ /* 0x000f700000000800 */
[----:B------:R-:W4:Y:S08]  /*8060*/  MUFU.EX2 R118, R118 ;  /* 0x0000007600767308 */ /* 0x000f300000000800 */
[----:B------:R-:W4:Y:S08]  /*8070*/  MUFU.EX2 R120, R120 ;  /* 0x0000007800787308 */ /* 0x000f300000000800 */
[----:B------:R-:W-:Y:S08]  /*8080*/  MUFU.COS R203, R205 ;  /* 0x000000cd00cb7308 */ /* 0x000ff00000000000 */
        /* <DEDUP_REMOVED lines=10> */
[----:B-1----:R-:W-:Y:S01]  /*8130*/  FMUL.FTZ R148, R68, R109 ;  /* 0x0000006d44947220 */ /* 0x002fe20000410000 */
        /* <DEDUP_REMOVED lines=23> */
[----:B------:R-:W0:Y:S04]  /*82b0*/  LDS.U16 R212, [R214+0x2] ;  /* 0x00000200d6d47984 */ /* 0x000e280000000400 */
[----:B------:R-:W-:Y:S04]  /*82c0*/  LDS.U16 R211, [R214+0x4] ;  /* 0x00000400d6d37984 */ /* 0x000fe80000000400 */
[----:B------:R-:W-:Y:S04]  /*82d0*/  LDS.U16 R210, [R214+0x6] ;  /* 0x00000600d6d27984 */ /* 0x000fe80000000400 */
[----:B------:R-:W-:Y:S04]  /*82e0*/  LDS.U16 R209, [R214+0x8] ;  /* 0x00000800d6d17984 */ /* 0x000fe80000000400 */
[----:B------:R-:W1:Y:S04]  /*82f0*/  LDS.U16 R208, [R214+0xa] ;  /* 0x00000a00d6d07984 */ /* 0x000e680000000400 */
[----:B------:R-:W-:Y:S04]  /*8300*/  LDS.U16 R207, [R214+0xc] ;  /* 0x00000c00d6cf7984 */ /* 0x000fe80000000400 */
[----:B------:R-:W2:Y:S04]  /*8310*/  LDS.U16 R206, [R214+0xe] ;  /* 0x00000e00d6ce7984 */ /* 0x000ea80000000400 */
[----:B------:R-:W3:Y:S04]  /*8320*/  LDS.U16 R202, [R214+0x10] ;  /* 0x00001000d6ca7984 */ /* 0x000ee80000000400 */
[----:B------:R-:W-:Y:S04]  /*8330*/  LDS.U16 R201, [R214+0x12] ;  /* 0x00001200d6c97984 */ /* 0x000fe80000000400 */
        /* <DEDUP_REMOVED lines=12> */
[----:B------:R-:W-:Y:S04]  /*8400*/  LDS.U16 R163, [R214+0x2c] ;  /* 0x00002c00d6a37984 */ /* 0x000fe80000000400 */
[----:B------:R-:W-:Y:S04]  /*8410*/  LDS.U16 R159, [R214+0x2e] ;  /* 0x00002e00d69f7984 */ /* 0x000fe80000000400 */
[----:B------:R-:W-:Y:S04]  /*8420*/  LDS.U16 R125, [R214+0x30] ;  /* 0x00003000d67d7984 */ /* 0x000fe80000000400 */
[----:B------:R-:W5:Y:S04]  /*8430*/  LDS.U16 R71, [R214+0x32] ;  /* 0x00003200d6477984 */ /* 0x000f680000000400 */
[----:B------:R-:W-:Y:S04]  /*8440*/  LDS.U16 R70, [R214+0x34] ;  /* 0x00003400d6467984 */ /* 0x000fe80000000400 */
[----:B------:R-:W-:Y:S04]  /*8450*/  LDS.U16 R204, [R214+0x36] ;  /* 0x00003600d6cc7984 */ /* 0x000fe80000000400 */
[----:B------:R-:W-:Y:S04]  /*8460*/  LDS.U16 R197, [R214+0x38] ;  /* 0x00003800d6c57984 */ /* 0x000fe80000000400 */
[----:B------:R-:W-:Y:S04]  /*8470*/  LDS.U16 R68, [R214+0x3a] ;  /* 0x00003a00d6447984 */ /* 0x000fe80000000400 */
[----:B------:R-:W5:Y:S04]  /*8480*/  LDS.U16 R67, [R214+0x3c] ;  /* 0x00003c00d6437984 */ /* 0x000f680000000400 */
[----:B------:R-:W5:Y:S04]  /*8490*/  LDS.U16 R66, [R214+0x3e] ;  /* 0x00003e00d6427984 */ /* 0x000f680000000400 */
[----:B------:R-:W-:Y:S04]  /*84a0*/  STS.U16 [R4+0x840], R117 ;  /* 0x0008407504007388 */ /* 0x000fe80000000400 */
[----:B------:R0:W-:Y:S04]  /*84b0*/  STS.U16 [R5+0x880], R196 ;  /* 0x000880c405007388 */ /* 0x0001e80000000400 */
[----:B------:R-:W-:Y:S04]  /*84c0*/  STS.U16 [R6+0x8c0], R119 ;  /* 0x0008c07706007388 */ /* 0x000fe80000000400 */
[----:B------:R-:W-:Y:S01]  /*84d0*/  STS.U16 [R7+0x900], R110 ;  /* 0x0009006e07007388 */ /* 0x000fe20000000400 */
[----:B------:R-:W-:-:S03]  /*84e0*/  FMUL.FTZ R65, R31, UR43 ;  /* 0x0000002b1f417c20 */ /* 0x000fc60008410000 */
[----:B------:R-:W-:Y:S04]  /*84f0*/  STS.U16 [R8+0x940], R121 ;  /* 0x0009407908007388 */ /* 0x000fe80000000400 */
[----:B------:R-:W-:Y:S01]  /*8500*/  STS.U16 [R9+0x980], R106 ;  /* 0x0009806a09007388 */ /* 0x000fe20000000400 */
[----:B------:R-:W-:-:S03]  /*8510*/  USHF.L.U32 UR30, UR19, 0x8, URZ ;  /* 0x00000008131e7899 */ /* 0x000fc600080006ff */
[----:B------:R-:W-:Y:S04]  /*8520*/  STS.U16 [R10+0x9c0], R123 ;  /* 0x0009c07b0a007388 */ /* 0x000fe80000000400 */
[----:B------:R-:W-:Y:S01]  /*8530*/  STS.U16 [R11+0xa00], R104 ;  /* 0x000a00680b007388 */ /* 0x000fe20000000400 */
[----:B------:R-:W-:-:S03]  /*8540*/  FMUL.RZ R215, R65, 0.15915493667125701904 ;  /* 0x3e22f98341d77820 */ /* 0x000fc6000040c000 */
[----:B------:R-:W-:Y:S01]  /*8550*/  STS.U16 [R12+0xa40], R127 ;  /* 0x000a407f0c007388 */ /* 0x000fe20000000400 */
[----:B------:R-:W-:-:S03]  /*8560*/  FMUL.FTZ R64, R64, R31 ;  /* 0x0000001f40407220 */ /* 0x000fc60000410000 */
[----:B------:R-:W-:Y:S01]  /*8570*/  STS.U16 [R13+0xa80], R112 ;  /* 0x000a80700d007388 */ /* 0x000fe20000000400 */
[----:B------:R-:W-:-:S03]  /*8580*/  UIADD3 UR27, UPT, UPT, UR30, -0x100, URZ ;  /* 0xffffff001e1b7890 */ /* 0x000fc6000fffe0ff */
[----:B------:R-:W-:Y:S04]  /*8590*/  STS.U16 [R14+0xac0], R129 ;  /* 0x000ac0810e007388 */ /* 0x000fe80000000400 */
[----:B------:R1:W-:Y:S01]  /*85a0*/  STS.U16 [R15+0xb00], R96 ;  /* 0x000b00600f007388 */ /* 0x0003e20000000400 */
[----:B0-----:R-:W-:Y:S03]  /*85b0*/  MUFU.COS R196, R215 ;  /* 0x000000d700c47308 */ /* 0x001fe60000000000 */
[----:B------:R-:W-:Y:S04]  /*85c0*/  STS.U16 [R16+0xb40], R131 ;  /* 0x000b408310007388 */ /* 0x000fe80000000400 */
[----:B------:R0:W-:Y:S01]  /*85d0*/  STS.U16 [R17+0xb80], R98 ;  /* 0x000b806211007388 */ /* 0x0001e20000000400 */
[----:B------:R-:W2:Y:S03]  /*85e0*/  MUFU.EX2 R65, R64 ;  /* 0x0000004000417308 */ /* 0x000ea60000000800 */
[----:B------:R-:W-:Y:S01]  /*85f0*/  STS.U16 [R18+0xbc0], R133 ;  /* 0x000bc08512007388 */ /* 0x000fe20000000400 */
[----:B------:R-:W-:-:S03]  /*8600*/  ULOP3.LUT UR27, UR27, 0x100, URZ, 0xc0, !UPT ;  /* 0x000001001b1b7892 */ /* 0x000fc6000f8ec0ff */
[----:B------:R-:W-:Y:S01]  /*8610*/  STS.U16 [R19+0xc00], R102 ;  /* 0x000c006613007388 */ /* 0x000fe20000000400 */
[----:B-1----:R-:W1:Y:S03]  /*8620*/  MUFU.SIN R96, R215 ;  /* 0x000000d700607308 */ /* 0x002e660000000400 */
[----:B------:R-:W-:Y:S04]  /*8630*/  STS.U16 [R182+0xc40], R135 ;  /* 0x000c4087b6007388 */ /* 0x000fe80000000400 */
[----:B------:R-:W-:Y:S01]  /*8640*/  STS.U16 [R160+0xc80], R139 ;  /* 0x000c808ba0007388 */ /* 0x000fe20000000400 */
[----:B------:R-:W-:-:S03]  /*8650*/  UIADD3 UR27, UPT, UPT, UR27, UR8, URZ ;  /* 0x000000081b1b7290 */ /* 0x000fc6000fffe0ff */
[----:B------:R-:W-:Y:S04]  /*8660*/  STS.U16 [R164+0xcc0], R141 ;  /* 0x000cc08da4007388 */ /* 0x000fe80000000400 */
[----:B------:R-:W-:Y:S01]  /*8670*/  STS.U16 [R162+0xd00], R143 ;  /* 0x000d008fa2007388 */ /* 0x000fe20000000400 */
[----:B------:R-:W-:-:S03]  /*8680*/  ISETP.NE.AND P2, PT, R3, RZ, PT ;  /* 0x000000ff0300720c */ /* 0x000fc60003f45270 */
[----:B------:R-:W-:Y:S01]  /*8690*/  STS.U16 [R186+0xd40], R145 ;  /* 0x000d4091ba007388 */ /* 0x000fe20000000400 */
[----:B0-----:R-:W-:-:S03]  /*86a0*/  IADD3 R98, PT, PT, R3, 0x200, RZ ;  /* 0x0000020003627810 */ /* 0x001fc60007ffe0ff */
[----:B------:R-:W-:Y:S04]  /*86b0*/  STS.U16 [R184+0xd80], R149 ;  /* 0x000d8095b8007388 */ /* 0x000fe80000000400 */
[----:B------:R-:W-:Y:S04]  /*86c0*/  STS.U16 [R188+0xdc0], R151 ;  /* 0x000dc097bc007388 */ /* 0x000fe80000000400 */
[----:B------:R-:W-:Y:S04]  /*86d0*/  STS.U16 [R190+0xe00], R153 ;  /* 0x000e0099be007388 */ /* 0x000fe80000000400 */
[----:B------:R0:W-:Y:S04]  /*86e0*/  STS.U16 [R97+0xe40], R158 ;  /* 0x000e409e61007388 */ /* 0x0001e80000000400 */
[----:B------:R-:W-:Y:S04]  /*86f0*/  STS.U16 [R107+0xe80], R192 ;  /* 0x000e80c06b007388 */ /* 0x000fe80000000400 */
[----:B------:R3:W-:Y:S01]  /*8700*/  STS.U16 [R105+0xec0], R194 ;  /* 0x000ec0c269007388 */ /* 0x0007e20000000400 */
[----:B0-----:R-:W-:-:S03]  /*8710*/  SEL R97, R98, UR27, P2 ;  /* 0x0000001b62617c07 */ /* 0x001fc60009000000 */
[----:B------:R0:W-:Y:S04]  /*8720*/  STS.U16 [R103+0xf00], R198 ;  /* 0x000f00c667007388 */ /* 0x0001e80000000400 */
[----:B------:R-:W-:Y:S01]  /*8730*/  STS.U16 [R111+0xf40], R200 ;  /* 0x000f40c86f007388 */ /* 0x000fe20000000400 */
[----:B--2---:R-:W-:-:S03]  /*8740*/  FMUL.FTZ R64, R65, R196 ;  /* 0x000000c441407220 */ /* 0x004fc60000410000 */
[----:B------:R-:W-:Y:S01]  /*8750*/  STS.U16 [R99+0xf80], R218 ;  /* 0x000f80da63007388 */ /* 0x000fe20000000400 */
[----:B---3--:R-:W-:-:S03]  /*8760*/  LEA R105, R97, UR25, 0x3 ;  /* 0x0000001961697c11 */ /* 0x008fc6000f8e18ff */
[----:B------:R2:W-:Y:S01]  /*8770*/  STS.U16 [R113+0xfc0], R216 ;  /* 0x000fc0d871007388 */ /* 0x0005e20000000400 */
[----:B-1----:R-:W-:-:S03]  /*8780*/  FMUL.FTZ R65, R65, R96 ;  /* 0x0000006041417220 */ /* 0x002fc60000410000 */
[----:B------:R-:W-:Y:S01]  /*8790*/  STS.U16 [R115+0x1000], R220 ;  /* 0x001000dc73007388 */ /* 0x000fe20000000400 */
[----:B------:R-:W-:-:S03]  /*87a0*/  NOP ;  /* 0x0000000000007918 */ /* 0x000fc60000000000 */
[----:B------:R-:W1:Y:S04]  /*87b0*/  LDS.U16 R143, [R214+0x840] ;  /* 0x00084000d68f7984 */ /* 0x000e680000000400 */
[----:B------:R-:W3:Y:S04]  /*87c0*/  LDS.U16 R145, [R214+0x842] ;  /* 0x00084200d6917984 */ /* 0x000ee80000000400 */
        /* <DEDUP_REMOVED lines=29> */
[----:B------:R-:W3:Y:S01]  /*89a0*/  LDS.U16 R139, [R214+0x87e] ;  /* 0x00087e00d68b7984 */ /* 0x000ee20000000400 */
[----:B------:R-:W-:-:S02]  /*89b0*/  ISETP.NE.AND P3, PT, R3, 0x1f, PT ;  /* 0x0000001f0300780c */ /* 0x000fc40003f65270 */
[----:B------:R-:W-:Y:S01]  /*89c0*/  SHF.L.U32 R158, R212, 0x10, RZ ;  /* 0x00000010d49e7819 */ /* 0x000fe200000006ff */
[----:B------:R1:W-:Y:S01]  /*89d0*/  STS.64 [R105+0x35d0], R64 ;  /* 0x0035d04069007388 */ /* 0x0003e20000000a00 */
[----:B------:R-:W-:Y:S02]  /*89e0*/  SHF.L.U32 R162, R208, 0x10, RZ ;  /* 0x00000010d0a27819 */ /* 0x000fe400000006ff */
[----:B------:R-:W-:Y:S02]  /*89f0*/  SHF.L.U32 R117, R206, 0x10, RZ ;  /* 0x00000010ce757819 */ /* 0x000fe400000006ff */
[----:B------:R-:W-:Y:S02]  /*8a00*/  SHF.L.U32 R164, R202, 0x10, RZ ;  /* 0x00000010caa47819 */ /* 0x000fe400000006ff */
[----:B----4-:R-:W-:Y:S02]  /*8a10*/  SHF.L.U32 R133, R199, 0x10, RZ ;  /* 0x00000010c7857819 */ /* 0x010fe400000006ff */
[----:B-----5:R-:W-:-:S02]  /*8a20*/  SHF.L.U32 R194, R165, 0x10, RZ ;  /* 0x00000010a5c27819 */ /* 0x020fc400000006ff */
[----:B0-----:R-:W-:Y:S02]  /*8a30*/  SHF.L.U32 R198, R71, 0x10, RZ ;  /* 0x0000001047c67819 */ /* 0x001fe400000006ff */
[----:B------:R-:W-:Y:S02]  /*8a40*/  SHF.L.U32 R184, R67, 0x10, RZ ;  /* 0x0000001043b87819 */ /* 0x000fe400000006ff */
[----:B--2---:R-:W-:Y:S02]  /*8a50*/  SHF.L.U32 R113, R210, 0x10, RZ ;  /* 0x00000010d2717819 */ /* 0x004fe400000006ff */
        /* <DEDUP_REMOVED lines=8> */
[----:B------:R-:W-:-:S02]  /*8ae0*/  SHF.L.U32 R143, R143, 0x10, RZ ;  /* 0x000000108f8f7819 */ /* 0x000fc400000006ff */
[----:B---3--:R-:W-:Y:S02]  /*8af0*/  SHF.L.U32 R145, R145, 0x10, RZ ;  /* 0x0000001091917819 */ /* 0x008fe400000006ff */
        /* <DEDUP_REMOVED lines=60> */
[C---:B------:R-:W-:Y:S01]  /*8ec0*/  FMUL.FTZ R199, R170.reuse, R199 ;  /* 0x000000c7aac77220 */ /* 0x040fe20000410000 */
[----:B------:R-:W-:Y:S01]  /*8ed0*/  FMUL.FTZ R195, R170, -R195 ;  /* 0x800000c3aac37220 */ /* 0x000fe20000410000 */
[----:B------:R-:W-:Y:S01]  /*8ee0*/  FMUL.FTZ R202, R171, R226 ;  /* 0x000000e2abca7220 */ /* 0x000fe20000410000 */
[C---:B------:R-:W-:Y:S01]  /*8ef0*/  FMUL.FTZ R102, R172.reuse, R71 ;  /* 0x00000047ac667220 */ /* 0x040fe20000410000 */
[----:B------:R-:W-:Y:S01]  /*8f00*/  FMUL.FTZ R127, R172, -R229 ;  /* 0x800000e5ac7f7220 */ /* 0x000fe20000410000 */
        /* <DEDUP_REMOVED lines=24> */
.L_x_13676:
[----:B------:R-:W-:-:S05]  /*9090*/  LEA R3, R3, UR25, 0x3 ;  /* 0x0000001903037c11 */ /* 0x000fca000f8e18ff */
[----:B------:R0:W1:Y:S02]  /*90a0*/  LDS.64 R96, [R3+0x45d8] ;  /* 0x0045d80003607984 */ /* 0x0000640000000a00 */
.L_x_13677:
[----:B------:R-:W-:Y:S05]  /*90b0*/  BSYNC.RECONVERGENT B0 ;  /* 0x0000000000007941 */ /* 0x000fea0003800200 */
.L_x_13675:
[-C--:B------:R-:W-:Y:S01]  /*90c0*/  FMUL.FTZ R68, R158, R31.reuse ;  /* 0x0000001f9e447220 */ /* 0x080fe20000410000 */
[----:B------:R-:W-:Y:S01]  /*90d0*/  FMUL.FTZ R66, R112, R31 ;  /* 0x0000001f70427220 */ /* 0x000fe20000410000 */
[-C--:B------:R-:W-:Y:S01]  /*90e0*/  FMUL.FTZ R232, R111, R32.reuse ;  /* 0x000000206fe87220 */ /* 0x080fe20000410000 */
[----:B------:R-:W-:Y:S01]  /*90f0*/  FMUL.FTZ R240, R113, R32 ;  /* 0x0000002071f07220 */ /* 0x000fe20000410000 */
[C---:B------:R-:W-:Y:S01]  /*9100*/  FMUL.FTZ R241, R45.reuse, R68 ;  /* 0x000000442df17220 */ /* 0x040fe20000410000 */
[----:B------:R-:W-:Y:S01]  /*9110*/  FMUL.FTZ R237, R45, R66 ;  /* 0x000000422ded7220 */ /* 0x000fe20000410000 */
[-C--:B------:R-:W-:Y:S01]  /*9120*/  FMUL.FTZ R243, R162, R33.reuse ;  /* 0x00000021a2f37220 */ /* 0x080fe20000410000 */
[----:B------:R-:W-:Y:S01]  /*9130*/  FMUL.FTZ R245, R160, R33 ;  /* 0x00000021a0f57220 */ /* 0x000fe20000410000 */
[C---:B------:R-:W-:Y:S01]  /*9140*/  FMUL.FTZ R66, R156.reuse, R241 ;  /* 0x000000f19c427220 */ /* 0x040fe20000410000 */
[-C--:B------:R-:W-:Y:S01]  /*9150*/  FMUL.FTZ R68, R156, R237.reuse ;  /* 0x000000ed9c447220 */ /* 0x080fe20000410000 */
[-C--:B------:R-:W-:Y:S01]  /*9160*/  FMUL.FTZ R236, R117, R34.reuse ;  /* 0x0000002275ec7220 */ /* 0x080fe20000410000 */
[----:B------:R-:W-:Y:S01]  /*9170*/  FMUL.FTZ R238, R115, R34 ;  /* 0x0000002273ee7220 */ /* 0x000fe20000410000 */
[C---:B0-----:R-:W-:Y:S01]  /*9180*/  FFMA.FTZ R3, R157.reuse, R237, -R66 ;  /* 0x000000ed9d037223 */ /* 0x041fe20000010842 */
[----:B------:R-:W-:Y:S01]  /*9190*/  FFMA.FTZ R68, R157, R241, R68 ;  /* 0x000000f19d447223 */ /* 0x000fe20000010044 */
        /* <DEDUP_REMOVED lines=12> */
[----:B------:R-:W-:Y:S01]  /*9260*/  FMUL.FTZ R3, R65, R156 ;  /* 0x0000009c41037220 */ /* 0x000fe20000410000 */
[-C--:B------:R-:W-:Y:S01]  /*9270*/  FMUL.FTZ R220, R151, R46.reuse ;  /* 0x0000002e97dc7220 */ /* 0x080fe20000410000 */
[C---:B------:R-:W-:Y:S01]  /*9280*/  FFMA.FTZ R71, R48.reuse, R243, R67 ;  /* 0x000000f330477223 */ /* 0x040fe20000010043 */
[----:B------:R-:W-:Y:S01]  /*9290*/  FFMA.FTZ R67, R48, R245, R66 ;  /* 0x000000f530437223 */ /* 0x000fe20000010042 */
[----:B------:R-:W-:Y:S01]  /*92a0*/  FFMA.FTZ R3, R64, R157, -R3 ;  /* 0x0000009d40037223 */ /* 0x000fe20000010803 */
[----:B------:R-:W-:Y:S01]  /*92b0*/  FMUL.FTZ R218, R161, R46 ;  /* 0x0000002ea1da7220 */ /* 0x000fe20000410000 */
        /* <DEDUP_REMOVED lines=10> */
[----:B------:R-:W-:-:S02]  /*9360*/  FFMA.FTZ R66, R65, R157, R66 ;  /* 0x0000009d41427223 */ /* 0x000fc40000010042 */
[C---:B------:R-:W-:Y:S01]  /*9370*/  FMUL.FTZ R210, R147.reuse, R125 ;  /* 0x0000007d93d27220 */ /* 0x040fe20000410000 */
[----:B------:R-:W-:Y:S01]  /*9380*/  FMUL.FTZ R211, R147, R71 ;  /* 0x0000004793d37220 */ /* 0x000fe20000410000 */
[-C--:B------:R-:W-:Y:S01]  /*9390*/  FMUL.FTZ R68, R154, R66.reuse ;  /* 0x000000429a447220 */ /* 0x080fe20000410000 */
[----:B------:R-:W-:-:S03]  /*93a0*/  FFMA.FTZ R67, R155, R66, R70 ;  /* 0x000000429b437223 */ /* 0x000fc60000010046 */
[----:B------:R-:W-:Y:S01]  /*93b0*/  FFMA.FTZ R3, R155, R3, -R68 ;  /* 0x000000039b037223 */ /* 0x000fe20000010844 */
[C---:B------:R-:W-:Y:S01]  /*93c0*/  FFMA.FTZ R68, R148.reuse, R125, -R211 ;  /* 0x0000007d94447223 */ /* 0x040fe200000108d3 */
[----:B------:R-:W-:Y:S01]  /*93d0*/  FFMA.FTZ R125, R148, R71, R210 ;  /* 0x00000047947d7223 */ /* 0x000fe200000100d2 */
[C---:B------:R-:W-:Y:S01]  /*93e0*/  FMUL.FTZ R71, R150.reuse, R67 ;  /* 0x0000004396477220 */ /* 0x040fe20000410000 */
[----:B------:R-:W-:Y:S02]  /*93f0*/  FMUL.FTZ R66, R150, R3 ;  /* 0x0000000396427220 */ /* 0x000fe40000410000 */
[----:B------:R-:W-:Y:S01]  /*9400*/  FFMA.FTZ R125, R50, R235, R125 ;  /* 0x000000eb327d7223 */ /* 0x000fe2000001007d */
        /* <DEDUP_REMOVED lines=13> */
[----:B------:R-:W-:-:S03]  /*94e0*/  FMUL.FTZ R66, R144, R71 ;  /* 0x0000004790427220 */ /* 0x000fc60000410000 */
[C---:B------:R-:W-:Y:S01]  /*94f0*/  FFMA.FTZ R67, R146.reuse, R71, -R67 ;  /* 0x0000004792437223 */ /* 0x040fe20000010843 */
[----:B------:R-:W-:Y:S01]  /*9500*/  FFMA.FTZ R3, R146, R3, R66 ;  /* 0x0000000392037223 */ /* 0x000fe20000010042 */
[----:B------:R-:W-:Y:S01]  /*9510*/  FFMA.FTZ R71, R53, R228, R70 ;  /* 0x000000e435477223 */ /* 0x000fe20000010046 */
[C---:B------:R-:W-:Y:S01]  /*9520*/  FMUL.FTZ R70, R140.reuse, R211 ;  /* 0x000000d38c467220 */ /* 0x040fe20000410000 */
[C---:B------:R-:W-:Y:S01]  /*9530*/  FMUL.FTZ R125, R140.reuse, R67 ;  /* 0x000000438c7d7220 */ /* 0x040fe20000410000 */
[C---:B------:R-:W-:Y:S01]  /*9540*/  FMUL.FTZ R66, R140.reuse, R3 ;  /* 0x000000038c427220 */ /* 0x040fe20000410000 */
[-C--:B------:R-:W-:Y:S01]  /*9550*/  FMUL.FTZ R68, R140, R71.reuse ;  /* 0x000000478c447220 */ /* 0x080fe20000410000 */
[C---:B------:R-:W-:Y:S01]  /*9560*/  FFMA.FTZ R71, R142.reuse, R71, R70 ;  /* 0x000000478e477223 */ /* 0x040fe20000010046 */
[C---:B------:R-:W-:Y:S01]  /*9570*/  FFMA.FTZ R125, R142.reuse, R3, R125 ;  /* 0x000000038e7d7223 */ /* 0x040fe2000001007d */
[C---:B------:R-:W-:Y:S01]  /*9580*/  FFMA.FTZ R66, R142.reuse, R67, -R66 ;  /* 0x000000438e427223 */ /* 0x040fe20000010842 */
[----:B------:R-:W-:Y:S01]  /*9590*/  FFMA.FTZ R68, R142, R211, -R68 ;  /* 0x000000d38e447223 */ /* 0x000fe20000010844 */
[C---:B------:R-:W-:Y:S01]  /*95a0*/  FFMA.FTZ R71, R52.reuse, R229, R71 ;  /* 0x000000e534477223 */ /* 0x040fe20000010047 */
[C---:B------:R-:W-:Y:S01]  /*95b0*/  FMUL.FTZ R3, R137.reuse, R125 ;  /* 0x0000007d89037220 */ /* 0x040fe20000410000 */
[CC--:B------:R-:W-:Y:S01]  /*95c0*/  FMUL.FTZ R70, R137.reuse, R66.reuse ;  /* 0x0000004289467220 */ /* 0x0c0fe20000410000 */
[----:B------:R-:W-:Y:S01]  /*95d0*/  FFMA.FTZ R68, R52, R227, R68 ;  /* 0x000000e334447223 */ /* 0x000fe20000010044 */
[C---:B------:R-:W-:Y:S01]  /*95e0*/  FMUL.FTZ R67, R137.reuse, R71 ;  /* 0x0000004789437220 */ /* 0x040fe20000410000 */
[C---:B------:R-:W-:Y:S01]  /*95f0*/  FFMA.FTZ R3, R138.reuse, R66, -R3 ;  /* 0x000000428a037223 */ /* 0x040fe20000010803 */
[C---:B------:R-:W-:Y:S01]  /*9600*/  FFMA.FTZ R125, R138.reuse, R125, R70 ;  /* 0x0000007d8a7d7223 */ /* 0x040fe20000010046 */
[-C--:B------:R-:W-:Y:S01]  /*9610*/  FMUL.FTZ R66, R137, R68.reuse ;  /* 0x0000004489427220 */ /* 0x080fe20000410000 */
[----:B------:R-:W0:Y:S01]  /*9620*/  @P1 LDC R70, c[0x0][0x38c] ;  /* 0x0000e300ff461b82 */ /* 0x000e220000000800 */
[----:B------:R-:W-:Y:S01]  /*9630*/  FFMA.FTZ R67, R138, R68, -R67 ;  /* 0x000000448a437223 */ /* 0x000fe20000010843 */
[----:B------:R-:W-:Y:S01]  /*9640*/  FMUL.FTZ R211, R134, R125 ;  /* 0x0000007d86d37220 */ /* 0x000fe20000410000 */
[----:B------:R-:W-:Y:S01]  /*9650*/  MOV R68, UR19 ;  /* 0x0000001300447c02 */ /* 0x000fe20008000f00 */
[----:B------:R-:W-:Y:S01]  /*9660*/  FFMA.FTZ R66, R138, R71, R66 ;  /* 0x000000478a427223 */ /* 0x000fe20000010042 */
[C---:B------:R-:W-:Y:S01]  /*9670*/  FFMA.FTZ R67, R55.reuse, R218, R67 ;  /* 0x000000da37437223 */ /* 0x040fe20000010043 */
[-C--:B------:R-:W-:Y:S01]  /*9680*/  FFMA.FTZ R211, R136, R3.reuse, -R211 ;  /* 0x0000000388d37223 */ /* 0x080fe200000108d3 */
[C---:B------:R-:W-:Y:S01]  /*9690*/  FMUL.FTZ R3, R134.reuse, R3 ;  /* 0x0000000386037220 */ /* 0x040fe20000410000 */
[----:B------:R-:W-:Y:S01]  /*96a0*/  FFMA.FTZ R71, R55, R220, R66 ;  /* 0x000000dc37477223 */ /* 0x000fe20000010042 */
[----:B------:R-:W-:-:S02]  /*96b0*/  FMUL.FTZ R66, R134, R67 ;  /* 0x0000004386427220 */ /* 0x000fc40000410000 */
[----:B------:R-:W-:Y:S01]  /*96c0*/  FFMA.FTZ R125, R136, R125, R3 ;  /* 0x0000007d887d7223 */ /* 0x000fe20000010003 */
[----:B------:R-:W-:Y:S01]  /*96d0*/  @P1 IADD3 R3, PT, PT, R68, -0x2, RZ ;  /* 0xfffffffe44031810 */ /* 0x000fe20007ffe0ff */
[----:B------:R-:W-:Y:S01]  /*96e0*/  FMUL.FTZ R68, R130, R211 ;  /* 0x000000d382447220 */ /* 0x000fe20000410000 */
[----:B------:R-:W-:Y:S01]  /*96f0*/  FMUL.FTZ R213, R134, R71 ;  /* 0x0000004786d57220 */ /* 0x000fe20000410000 */
[----:B------:R-:W-:-:S04]  /*9700*/  FMUL.FTZ R215, R130, R125 ;  /* 0x0000007d82d77220 */ /* 0x000fc80000410000 */
[C---:B------:R-:W-:Y:S01]  /*9710*/  FFMA.FTZ R215, R132.reuse, R211, -R215 ;  /* 0x000000d384d77223 */ /* 0x040fe200000108d7 */
[----:B------:R-:W-:Y:S01]  /*9720*/  FFMA.FTZ R211, R132, R125, R68 ;  /* 0x0000007d84d37223 */ /* 0x000fe20000010044 */
[C---:B------:R-:W-:Y:S01]  /*9730*/  FFMA.FTZ R68, R136.reuse, R67, -R213 ;  /* 0x0000004388447223 */ /* 0x040fe200000108d5 */
[----:B------:R-:W-:Y:S01]  /*9740*/  FFMA.FTZ R125, R136, R71, R66 ;  /* 0x00000047887d7223 */ /* 0x000fe20000010042 */
[----:B------:R-:W-:Y:S01]  /*9750*/  CS2R R66, SRZ ;  /* 0x0000000000427805 */ /* 0x000fe2000001ff00 */
[----:B0-----:R-:W-:Y:S02]  /*9760*/  @P1 IMAD R3, R3, R70, UR8 ;  /* 0x0000000803031e24 */ /* 0x001fe4000f8e0246 */
[----:B------:R-:W-:Y:S02]  /*9770*/  HFMA2 R70, -RZ, RZ, 0, 9.5367431640625e-07 ;  /* 0x00000010ff467431 */ /* 0x000fe400000001ff */
[----:B------:R-:W-:Y:S01]  /*9780*/  FMUL.FTZ R213, R126, R211 ;  /* 0x000000d37ed57220 */ /* 0x000fe20000410000 */
[----:B------:R-:W-:-:S03]  /*9790*/  FFMA.FTZ R125, R54, R225, R125 ;  /* 0x000000e1367d7223 */ /* 0x000fc6000001007d */
[-C--:B------:R-:W-:Y:S01]  /*97a0*/  FFMA.FTZ R217, R128, R215.reuse, -R213 ;  /* 0x000000d780d97223 */ /* 0x080fe200000108d5 */
[----:B------:R-:W-:Y:S01]  /*97b0*/  FMUL.FTZ R215, R126, R215 ;  /* 0x000000d77ed77220 */ /* 0x000fe20000410000 */
[----:B------:R-:W-:Y:S01]  /*97c0*/  FMUL.FTZ R213, R130, R125 ;  /* 0x0000007d82d57220 */ /* 0x000fe20000410000 */
[----:B------:R-:W-:-:S04]  /*97d0*/  @P1 IMAD.WIDE R70, R3, R70, UR4 ;  /* 0x0000000403461e25 */ /* 0x000fc8000f8e0246 */
[----:B------:R-:W-:Y:S01]  /*97e0*/  FFMA.FTZ R3, R54, R223, R68 ;  /* 0x000000df36037223 */ /* 0x000fe20000010044 */
[----:B------:R0:W3:Y:S01]  /*97f0*/  @P1 LDG.E.64 R66, desc[UR28][R70.64+0x8] ;  /* 0x0000081c46421981 */ /* 0x0000e2000c1e1b00 */
[----:B------:R-:W-:Y:S02]  /*9800*/  FFMA.FTZ R215, R128, R211, R215 ;  /* 0x000000d380d77223 */ /* 0x000fe400000100d7 */
[-C--:B------:R-:W-:Y:S01]  /*9810*/  FMUL.FTZ R68, R130, R3.reuse ;  /* 0x0000000382447220 */ /* 0x080fe20000410000 */
[----:B------:R-:W-:Y:S01]  /*9820*/  FFMA.FTZ R213, R132, R3, -R213 ;  /* 0x0000000384d57223 */ /* 0x000fe200000108d5 */
[C---:B------:R-:W-:Y:S01]  /*9830*/  FMUL.FTZ R3, R122.reuse, R217 ;  /* 0x000000d97a037220 */ /* 0x040fe20000410000 */
[----:B------:R-:W-:Y:S01]  /*9840*/  FMUL.FTZ R210, R122, R215 ;  /* 0x000000d77ad27220 */ /* 0x000fe20000410000 */
[----:B------:R-:W-:Y:S01]  /*9850*/  FFMA.FTZ R68, R132, R125, R68 ;  /* 0x0000007d84447223 */ /* 0x000fe20000010044 */
[-C--:B------:R-:W-:Y:S01]  /*9860*/  FMUL.FTZ R226, R203, R56.reuse ;  /* 0x00000038cbe27220 */ /* 0x080fe20000410000 */
[----:B------:R-:W-:Y:S01]  /*9870*/  FMUL.FTZ R224, R205, R56 ;  /* 0x00000038cde07220 */ /* 0x000fe20000410000 */
[C---:B------:R-:W-:Y:S01]  /*9880*/  FFMA.FTZ R215, R124.reuse, R215, R3 ;  /* 0x000000d77cd77223 */ /* 0x040fe20000010003 */
[----:B------:R-:W-:Y:S01]  /*9890*/  FFMA.FTZ R217, R124, R217, -R210 ;  /* 0x000000d97cd97223 */ /* 0x000fe200000108d2 */
[C---:B------:R-:W-:Y:S01]  /*98a0*/  FFMA.FTZ R3, R57.reuse, R226, R68 ;  /* 0x000000e239037223 */ /* 0x040fe20000010044 */
[----:B------:R-:W-:Y:S01]  /*98b0*/  FFMA.FTZ R213, R57, R224, R213 ;  /* 0x000000e039d57223 */ /* 0x000fe200000100d5 */
[C---:B------:R-:W-:Y:S01]  /*98c0*/  FMUL.FTZ R125, R118.reuse, R215 ;  /* 0x000000d7767d7220 */ /* 0x040fe20000410000 */
[----:B------:R-:W-:Y:S01]  /*98d0*/  FMUL.FTZ R68, R118, R217 ;  /* 0x000000d976447220 */ /* 0x000fe20000410000 */
[C---:B0-----:R-:W-:Y:S01]  /*98e0*/  FMUL.FTZ R71, R126.reuse, R3 ;  /* 0x000000037e477220 */ /* 0x041fe20000410000 */
[----:B------:R-:W-:Y:S01]  /*98f0*/  FMUL.FTZ R70, R126, R213 ;  /* 0x000000d57e467220 */ /* 0x000fe20000410000 */
[C---:B------:R-:W-:Y:S01]  /*9900*/  FFMA.FTZ R125, R120.reuse, R217, -R125 ;  /* 0x000000d9787d7223 */ /* 0x040fe2000001087d */
[----:B------:R-:W-:Y:S01]  /*9910*/  FFMA.FTZ R215, R120, R215, R68 ;  /* 0x000000d778d77223 */ /* 0x000fe20000010044 */
[C---:B------:R-:W-:Y:S01]  /*9920*/  FFMA.FTZ R68, R128.reuse, R213, -R71 ;  /* 0x000000d580447223 */ /* 0x040fe20000010847 */
[----:B------:R-:W-:Y:S01]  /*9930*/  FFMA.FTZ R3, R128, R3, R70 ;  /* 0x0000000380037223 */ /* 0x000fe20000010046 */
[C---:B------:R-:W-:Y:S01]  /*9940*/  FMUL.FTZ R71, R114.reuse, R125 ;  /* 0x0000007d72477220 */ /* 0x040fe20000410000 */
[----:B------:R-:W-:Y:S01]  /*9950*/  FMUL.FTZ R70, R114, R215 ;  /* 0x000000d772467220 */ /* 0x000fe20000410000 */
[-C--:B------:R-:W-:Y:S01]  /*9960*/  FMUL.FTZ R233, R194, R61.reuse ;  /* 0x0000003dc2e97220 */ /* 0x080fe20000410000 */
[----:B------:R-:W-:Y:S01]  /*9970*/  FMUL.FTZ R231, R106, R61 ;  /* 0x0000003d6ae77220 */ /* 0x000fe20000410000 */
[C---:B------:R-:W-:Y:S01]  /*9980*/  FFMA.FTZ R215, R116.reuse, R215, R71 ;  /* 0x000000d774d77223 */ /* 0x040fe20000010047 */
[----:B------:R-:W-:Y:S01]  /*9990*/  FFMA.FTZ R70, R116, R125, -R70 ;  /* 0x0000007d74467223 */ /* 0x000fe20000010846 */
[C---:B------:R-:W-:Y:S01]  /*99a0*/  FFMA.FTZ R71, R58.reuse, R233, R3 ;  /* 0x000000e93a477223 */ /* 0x040fe20000010003 */
        /* <DEDUP_REMOVED lines=9> */
[-C--:B------:R-:W-:Y:S01]  /*9a40*/  FMUL.FTZ R214, R123, R72.reuse ;  /* 0x000000487bd67220 */ /* 0x080fe20000410000 */
[----:B------:R-:W-:Y:S01]  /*9a50*/  FMUL.FTZ R216, R149, R72 ;  /* 0x0000004895d87220 */ /* 0x000fe20000410000 */
        /* <DEDUP_REMOVED lines=8> */
[----:B------:R-:W-:-:S02]  /*9ae0*/  FMUL.FTZ R213, R198, R73 ;  /* 0x00000049c6d57220 */ /* 0x000fc40000410000 */
[C---:B------:R-:W-:Y:S01]  /*9af0*/  FFMA.FTZ R70, R120.reuse, R125, -R211 ;  /* 0x0000007d78467223 */ /* 0x040fe200000108d3 */
[----:B------:R-:W-:Y:S01]  /*9b00*/  FFMA.FTZ R71, R120, R71, R210 ;  /* 0x0000004778477223 */ /* 0x000fe200000100d2 */
[----:B------:R-:W-:-:S03]  /*9b10*/  FMUL.FTZ R211, R110, R73 ;  /* 0x000000496ed37220 */ /* 0x000fc60000410000 */
[C---:B------:R-:W-:Y:S01]  /*9b20*/  FFMA.FTZ R125, R60.reuse, R213, R71 ;  /* 0x000000d53c7d7223 */ /* 0x040fe20000010047 */
[----:B------:R-:W-:-:S04]  /*9b30*/  FFMA.FTZ R71, R60, R211, R70 ;  /* 0x000000d33c477223 */ /* 0x000fc80000010046 */
[C---:B------:R-:W-:Y:S01]  /*9b40*/  FMUL.FTZ R210, R114.reuse, R71 ;  /* 0x0000004772d27220 */ /* 0x040fe20000410000 */
[----:B------:R-:W-:Y:S01]  /*9b50*/  FMUL.FTZ R215, R114, R125 ;  /* 0x0000007d72d77220 */ /* 0x000fe20000410000 */
[----:B------:R-:W-:Y:S02]  /*9b60*/  FMUL.FTZ R219, R204, R75 ;  /* 0x0000004bccdb7220 */ /* 0x000fe40000410000 */
[C---:B------:R-:W-:Y:S01]  /*9b70*/  FFMA.FTZ R125, R116.reuse, R125, R210 ;  /* 0x0000007d747d7223 */ /* 0x040fe200000100d2 */
[----:B------:R-:W-:Y:S01]  /*9b80*/  FFMA.FTZ R70, R116, R71, -R215 ;  /* 0x0000004774467223 */ /* 0x000fe200000108d7 */
[----:B------:R-:W-:Y:S02]  /*9b90*/  FMUL.FTZ R215, R190, R75 ;  /* 0x0000004bbed77220 */ /* 0x000fe40000410000 */
[C---:B------:R-:W-:Y:S02]  /*9ba0*/  FFMA.FTZ R125, R62.reuse, R219, R125 ;  /* 0x000000db3e7d7223 */ /* 0x040fe4000001007d */
[----:B------:R-:W-:-:S02]  /*9bb0*/  FFMA.FTZ R70, R62, R215, R70 ;  /* 0x000000d73e467223 */ /* 0x000fc40000010046 */
[CC--:B------:R-:W-:Y:S02]  /*9bc0*/  FMUL.FTZ R210, R108.reuse, R125.reuse ;  /* 0x0000007d6cd27220 */ /* 0x0c0fe40000410000 */
[-C--:B------:R-:W-:Y:S02]  /*9bd0*/  FMUL.FTZ R212, R108, R70.reuse ;  /* 0x000000466cd47220 */ /* 0x080fe40000410000 */
[----:B------:R-:W-:Y:S01]  /*9be0*/  FFMA.FTZ R71, R109, R70, -R210 ;  /* 0x000000466d477223 */ /* 0x000fe200000108d2 */
[-C--:B------:R-:W-:Y:S01]  /*9bf0*/  FMUL.FTZ R210, R197, R74.reuse ;  /* 0x0000004ac5d27220 */ /* 0x080fe20000410000 */
[----:B------:R-:W-:Y:S01]  /*9c00*/  FFMA.FTZ R70, R109, R125, R212 ;  /* 0x0000007d6d467223 */ /* 0x000fe200000100d4 */
[----:B------:R-:W-:Y:S02]  /*9c10*/  FMUL.FTZ R212, R105, R74 ;  /* 0x0000004a69d47220 */ /* 0x000fe40000410000 */
[C---:B------:R-:W-:Y:S02]  /*9c20*/  FFMA.FTZ R71, R63.reuse, R210, R71 ;  /* 0x000000d23f477223 */ /* 0x040fe40000010047 */
[----:B------:R-:W-:-:S02]  /*9c30*/  FFMA.FTZ R70, R63, R212, R70 ;  /* 0x000000d43f467223 */ /* 0x000fc40000010046 */
[----:B------:R-:W-:Y:S01]  /*9c40*/  FMUL.FTZ R125, R100, R71 ;  /* 0x00000047647d7220 */ /* 0x000fe20000410000 */
[-C--:B------:R-:W-:Y:S01]  /*9c50*/  FMUL.FTZ R217, R196, R77.reuse ;  /* 0x0000004dc4d97220 */ /* 0x080fe20000410000 */
[-C--:B------:R-:W-:Y:S02]  /*9c60*/  FMUL.FTZ R230, R100, R70.reuse ;  /* 0x0000004664e67220 */ /* 0x080fe40000410000 */
[C---:B------:R-:W-:Y:S01]  /*9c70*/  FFMA.FTZ R125, R101.reuse, R70, R125 ;  /* 0x00000046657d7223 */ /* 0x040fe2000001007d */
[----:B------:R-:W-:Y:S01]  /*9c80*/  FMUL.FTZ R221, R184, R77 ;  /* 0x0000004db8dd7220 */ /* 0x000fe20000410000 */
[----:B------:R-:W-:Y:S02]  /*9c90*/  FFMA.FTZ R230, R101, R71, -R230 ;  /* 0x0000004765e67223 */ /* 0x000fe400000108e6 */
[C---:B------:R-:W-:Y:S02]  /*9ca0*/  FFMA.FTZ R70, R76.reuse, R217, R125 ;  /* 0x000000d94c467223 */ /* 0x040fe4000001007d */
[----:B------:R-:W-:-:S03]  /*9cb0*/  FFMA.FTZ R71, R76, R221, R230 ;  /* 0x000000dd4c477223 */ /* 0x000fc600000100e6 */
        /* <DEDUP_REMOVED lines=10> */
[CC--:B-----5:R-:W-:Y:S01]  /*9d60*/  FMUL.FTZ R234, R68.reuse, R230.reuse ;  /* 0x000000e644ea7220 */ /* 0x0e0fe20000410000 */
[----:B------:R-:W-:Y:S01]  /*9d70*/  @P3 FADD.FTZ R71, R71, R242 ;  /* 0x000000f247473221 */ /* 0x000fe20000010000 */
[C---:B------:R-:W-:Y:S02]  /*9d80*/  FMUL.FTZ R247, R3.reuse, R230 ;  /* 0x000000e603f77220 */ /* 0x040fe40000410000 */
[----:B------:R-:W0:Y:S01]  /*9d90*/  SHFL.UP PT, R242, R70, 0x2, RZ ;  /* 0x0440000046f27989 */ /* 0x000e2200000e00ff */
[-C--:B--2---:R-:W-:Y:S01]  /*9da0*/  @P3 FFMA.FTZ R3, R3, R125.reuse, -R234 ;  /* 0x0000007d03033223 */ /* 0x084fe200000108ea */
[----:B------:R-:W-:Y:S02]  /*9db0*/  @P3 FFMA.FTZ R68, R68, R125, R247 ;  /* 0x0000007d44443223 */ /* 0x000fe400000100f7 */
[----:B------:R-:W2:Y:S04]  /*9dc0*/  SHFL.UP PT, R234, R71, 0x2, RZ ;  /* 0x0440000047ea7989 */ /* 0x000ea800000e00ff */
[----:B------:R-:W4:Y:S01]  /*9dd0*/  SHFL.UP PT, R230, R68, 0x2, RZ ;  /* 0x0440000044e67989 */ /* 0x000f2200000e00ff */
[----:B------:R-:W-:-:S03]  /*9de0*/  ISETP.GE.AND P3, PT, R69, 0x2, PT ;  /* 0x000000024500780c */ /* 0x000fc60003f66270 */
[----:B------:R-:W5:Y:S01]  /*9df0*/  SHFL.UP PT, R125, R3, 0x2, RZ ;  /* 0x04400000037d7989 */ /* 0x000f6200000e00ff */
[-C--:B0-----:R-:W-:Y:S01]  /*9e00*/  FMUL.FTZ R247, R3, R242.reuse ;  /* 0x000000f203f77220 */ /* 0x081fe20000410000 */
[----:B------:R-:W-:-:S03]  /*9e10*/  FMUL.FTZ R242, R68, R242 ;  /* 0x000000f244f27220 */ /* 0x000fc60000410000 */
[-C--:B--2---:R-:W-:Y:S01]  /*9e20*/  FFMA.FTZ R247, R68, R234.reuse, R247 ;  /* 0x000000ea44f77223 */ /* 0x084fe200000100f7 */
[----:B------:R-:W-:-:S04]  /*9e30*/  FFMA.FTZ R242, R3, R234, -R242 ;  /* 0x000000ea03f27223 */ /* 0x000fc800000108f2 */
[----:B------:R-:W-:Y:S01]  /*9e40*/  @P3 FADD.FTZ R70, R70, R247 ;  /* 0x000000f746463221 */ /* 0x000fe20000010000 */
[CC--:B----4-:R-:W-:Y:S01]  /*9e50*/  FMUL.FTZ R234, R68.reuse, R230.reuse ;  /* 0x000000e644ea7220 */ /* 0x0d0fe20000410000 */
[----:B------:R-:W-:Y:S01]  /*9e60*/  @P3 FADD.FTZ R71, R71, R242 ;  /* 0x000000f247473221 */ /* 0x000fe20000010000 */
[C---:B------:R-:W-:Y:S02]  /*9e70*/  FMUL.FTZ R247, R3.reuse, R230 ;  /* 0x000000e603f77220 */ /* 0x040fe40000410000 */
[----:B------:R-:W0:Y:S01]  /*9e80*/  SHFL.UP PT, R242, R70, 0x4, RZ ;  /* 0x0480000046f27989 */ /* 0x000e2200000e00ff */
[-C--:B-----5:R-:W-:Y:S01]  /*9e90*/  @P3 FFMA.FTZ R3, R3, R125.reuse, -R234 ;  /* 0x0000007d03033223 */ /* 0x0a0fe200000108ea */
        /* <DEDUP_REMOVED lines=28> */
[-C--:B-----5:R-:W-:Y:S01]  /*a060*/  @P3 FFMA.FTZ R68, R68, R125.reuse, R247 ;  /* 0x0000007d44443223 */ /* 0x0a0fe200000100f7 */
[----:B------:R-:W0:Y:S01]  /*a070*/  SHFL.UP PT, R242, R70, 0x10, RZ ;  /* 0x0600000046f27989 */ /* 0x000e2200000e00ff */
[----:B------:R-:W-:-:S03]  /*a080*/  @P3 FFMA.FTZ R3, R3, R125, -R234 ;  /* 0x0000007d03033223 */ /* 0x000fc600000108ea */
[----:B------:R-:W2:Y:S04]  /*a090*/  SHFL.UP PT, R234, R71, 0x10, RZ ;  /* 0x0600000047ea7989 */ /* 0x000ea800000e00ff */
[----:B------:R-:W4:Y:S04]  /*a0a0*/  SHFL.UP PT, R230, R68, 0x10, RZ ;  /* 0x0600000044e67989 */ /* 0x000f2800000e00ff */
[----:B------:R-:W5:Y:S01]  /*a0b0*/  SHFL.UP PT, R125, R3, 0x10, RZ ;  /* 0x06000000037d7989 */ /* 0x000f6200000e00ff */
[----:B------:R-:W-:Y:S01]  /*a0c0*/  ISETP.GE.AND P3, PT, R69, 0x10, PT ;  /* 0x000000104500780c */ /* 0x000fe20003f66270 */
[-C--:B0-----:R-:W-:Y:S01]  /*a0d0*/  FMUL.FTZ R244, R68, R242.reuse ;  /* 0x000000f244f47220 */ /* 0x081fe20000410000 */
[----:B------:R-:W-:-:S03]  /*a0e0*/  FMUL.FTZ R69, R3, R242 ;  /* 0x000000f203457220 */ /* 0x000fc60000410000 */
[CC--:B--2---:R-:W-:Y:S01]  /*a0f0*/  FFMA.FTZ R244, R3.reuse, R234.reuse, -R244 ;  /* 0x000000ea03f47223 */ /* 0x0c4fe200000108f4 */
[C---:B------:R-:W-:Y:S01]  /*a100*/  FFMA.FTZ R69, R68.reuse, R234, R69 ;  /* 0x000000ea44457223 */ /* 0x040fe20000010045 */
[-C--:B----4-:R-:W-:Y:S01]  /*a110*/  FMUL.FTZ R234, R3, R230.reuse ;  /* 0x000000e603ea7220 */ /* 0x090fe20000410000 */
[----:B------:R-:W-:-:S05]  /*a120*/  FMUL.FTZ R230, R68, R230 ;  /* 0x000000e644e67220 */ /* 0x000fca0000410000 */
[-C--:B-----5:R-:W-:Y:S01]  /*a130*/  @P3 FFMA.FTZ R3, R3, R125.reuse, -R230 ;  /* 0x0000007d03033223 */ /* 0x0a0fe200000108e6 */
[----:B------:R-:W-:-:S05]  /*a140*/  @P3 FFMA.FTZ R68, R68, R125, R234 ;  /* 0x0000007d44443223 */ /* 0x000fca00000100ea */
[----:B------:R-:W-:Y:S04]  /*a150*/  SHFL.UP PT, R3, R3, 0x1, RZ ;  /* 0x0420000003037989 */ /* 0x000fe800000e00ff */
[----:B------:R-:W-:Y:S04]  /*a160*/  SHFL.UP PT, R68, R68, 0x1, RZ ;  /* 0x0420000044447989 */ /* 0x000fe800000e00ff */
[----:B---3--:R-:W0:Y:S04]  /*a170*/  SHFL.IDX PT, R67, R67, RZ, 0x1f ;  /* 0x00001fff43437589 */ /* 0x008e2800000e0000 */
[----:B------:R-:W2:Y:S01]  /*a180*/  SHFL.IDX PT, R230, R66, RZ, 0x1f ;  /* 0x00001fff42e67589 */ /* 0x000ea200000e0000 */
[----:B------:R-:W-:Y:S01]  /*a190*/  @P3 FADD.FTZ R70, R70, R69 ;  /* 0x0000004546463221 */ /* 0x000fe20000010000 */
[----:B------:R-:W-:-:S05]  /*a1a0*/  @P3 FADD.FTZ R71, R71, R244 ;  /* 0x000000f447473221 */ /* 0x000fca0000010000 */
[----:B------:R-:W3:Y:S04]  /*a1b0*/  SHFL.UP PT, R70, R70, 0x1, RZ ;  /* 0x0420000046467989 */ /* 0x000ee800000e00ff */
[----:B------:R-:W4:Y:S01]  /*a1c0*/  SHFL.UP PT, R71, R71, 0x1, RZ ;  /* 0x0420000047477989 */ /* 0x000f2200000e00ff */
[----:B-1----:R-:W-:Y:S01]  /*a1d0*/  FMUL.FTZ R125, R101, R97 ;  /* 0x00000061657d7220 */ /* 0x002fe20000410000 */
[-C--:B0-----:R-:W-:Y:S01]  /*a1e0*/  FMUL.FTZ R69, R3, R67.reuse ;  /* 0x0000004303457220 */ /* 0x081fe20000410000 */
[----:B------:R-:W-:-:S03]  /*a1f0*/  FMUL.FTZ R234, R68, R67 ;  /* 0x0000004344ea7220 */ /* 0x000fc60000410000 */
[----:B--2---:R-:W-:Y:S01]  /*a200*/  FFMA.FTZ R69, R68, R230, R69 ;  /* 0x000000e644457223 */ /* 0x004fe20000010045 */
[C---:B------:R-:W-:Y:S01]  /*a210*/  FMUL.FTZ R68, R100.reuse, R97 ;  /* 0x0000006164447220 */ /* 0x040fe20000410000 */
[----:B------:R-:W-:-:S03]  /*a220*/  FFMA.FTZ R125, -R100, R96, -R125 ;  /* 0x00000060647d7223 */ /* 0x000fc6000001097d */
[----:B------:R-:W-:Y:S01]  /*a230*/  FFMA.FTZ R68, R101, R96, -R68 ;  /* 0x0000006065447223 */ /* 0x000fe20000010844 */
[----:B------:R-:W-:-:S03]  /*a240*/  FFMA.FTZ R234, R3, R230, -R234 ;  /* 0x000000e603ea7223 */ /* 0x000fc600000108ea */
[C---:B------:R-:W-:Y:S01]  /*a250*/  FMUL.FTZ R66, R108.reuse, R68 ;  /* 0x000000446c427220 */ /* 0x040fe20000410000 */
[----:B------:R-:W-:-:S03]  /*a260*/  FMUL.FTZ R3, R108, R125 ;  /* 0x0000007d6c037220 */ /* 0x000fc60000410000 */
[C---:B------:R-:W-:Y:S01]  /*a270*/  FFMA.FTZ R125, R109.reuse, R125, -R66 ;  /* 0x0000007d6d7d7223 */ /* 0x040fe20000010842 */
[----:B---3--:R-:W-:Y:S01]  /*a280*/  @P2 FADD.FTZ R67, R70, R69 ;  /* 0x0000004546432221 */ /* 0x008fe20000010000 */
[----:B------:R-:W-:Y:S01]  /*a290*/  FFMA.FTZ R3, R109, R68, R3 ;  /* 0x000000446d037223 */ /* 0x000fe20000010003 */
[----:B----4-:R-:W-:Y:S01]  /*a2a0*/  @P2 FADD.FTZ R230, R71, R234 ;  /* 0x000000ea47e62221 */ /* 0x010fe20000010000 */
[C---:B------:R-:W-:Y:S02]  /*a2b0*/  FMUL.FTZ R69, R114.reuse, R125 ;  /* 0x0000007d72457220 */ /* 0x040fe40000410000 */
[-C--:B------:R-:W-:Y:S01]  /*a2c0*/  FMUL.FTZ R66, R114, R3.reuse ;  /* 0x0000000372427220 */ /* 0x080fe20000410000 */
[C---:B------:R-:W-:Y:S01]  /*a2d0*/  FMUL.FTZ R242, R65.reuse, R230 ;  /* 0x000000e641f27220 */ /* 0x040fe20000410000 */
[C---:B------:R-:W-:Y:S01]  /*a2e0*/  FFMA.FTZ R69, R116.reuse, R3, R69 ;  /* 0x0000000374457223 */ /* 0x040fe20000010045 */
[----:B------:R-:W-:Y:S01]  /*a2f0*/  FMUL.FTZ R3, R65, R67 ;  /* 0x0000004341037220 */ /* 0x000fe20000410000 */
[----:B------:R-:W-:Y:S01]  /*a300*/  FFMA.FTZ R125, R116, R125, -R66 ;  /* 0x0000007d747d7223 */ /* 0x000fe20000010842 */
[----:B------:R-:W-:-:S02]  /*a310*/  FFMA.FTZ R242, R64, R67, R242 ;  /* 0x0000004340f27223 */ /* 0x000fc400000100f2 */
[----:B------:R-:W-:Y:S01]  /*a320*/  FFMA.FTZ R230, R64, R230, -R3 ;  /* 0x000000e640e67223 */ /* 0x000fe20000010803 */
[C---:B------:R-:W-:Y:S01]  /*a330*/  FMUL.FTZ R64, R118.reuse, R69 ;  /* 0x0000004576407220 */ /* 0x040fe20000410000 */
[----:B------:R-:W-:-:S03]  /*a340*/  FMUL.FTZ R3, R118, R125 ;  /* 0x0000007d76037220 */ /* 0x000fc60000410000 */
[----:B------:R-:W-:Y:S01]  /*a350*/  FFMA.FTZ R125, R120, R125, -R64 ;  /* 0x0000007d787d7223 */ /* 0x000fe20000010840 */
[C---:B------:R-:W-:Y:S01]  /*a360*/  FMUL.FTZ R64, R100.reuse, R145 ;  /* 0x0000009164407220 */ /* 0x040fe20000410000 */
[----:B------:R-:W-:-:S03]  /*a370*/  FMUL.FTZ R66, R100, R141 ;  /* 0x0000008d64427220 */ /* 0x000fc60000410000 */
[C---:B------:R-:W-:Y:S01]  /*a380*/  FFMA.FTZ R64, R101.reuse, R141, R64 ;  /* 0x0000008d65407223 */ /* 0x040fe20000010040 */
[----:B------:R-:W-:-:S03]  /*a390*/  FFMA.FTZ R66, R101, R145, -R66 ;  /* 0x0000009165427223 */ /* 0x000fc60000010842 */
[----:B------:R-:W-:Y:S01]  /*a3a0*/  FADD.FTZ R64, R139, R64 ;  /* 0x000000408b407221 */ /* 0x000fe20000010000 */
[----:B------:R-:W-:Y:S01]  /*a3b0*/  FADD.FTZ R66, R201, R66 ;  /* 0x00000042c9427221 */ /* 0x000fe20000010000 */
[----:B------:R-:W-:Y:S02]  /*a3c0*/  FFMA.FTZ R69, R120, R69, R3 ;  /* 0x0000004578457223 */ /* 0x000fe40000010003 */
[C---:B------:R-:W-:Y:S01]  /*a3d0*/  FMUL.FTZ R3, R108.reuse, R64 ;  /* 0x000000406c037220 */ /* 0x040fe20000410000 */
[----:B------:R-:W-:-:S03]  /*a3e0*/  FMUL.FTZ R68, R108, R66 ;  /* 0x000000426c447220 */ /* 0x000fc60000410000 */
        /* <DEDUP_REMOVED lines=8> */
[C---:B------:R-:W-:Y:S02]  /*a470*/  FMUL.FTZ R67, R114.reuse, R65 ;  /* 0x0000004172437220 */ /* 0x040fe40000410000 */
[----:B------:R-:W-:-:S02]  /*a480*/  FMUL.FTZ R64, R114, R3 ;  /* 0x0000000372407220 */ /* 0x000fc40000410000 */
[----:B------:R-:W-:Y:S01]  /*a490*/  FFMA.FTZ R67, R116, R3, R67 ;  /* 0x0000000374437223 */ /* 0x000fe20000010043 */
[----:B------:R-:W-:Y:S01]  /*a4a0*/  FMUL.FTZ R3, R126, R125 ;  /* 0x0000007d7e037220 */ /* 0x000fe20000410000 */
[----:B------:R-:W-:Y:S01]  /*a4b0*/  FFMA.FTZ R64, R116, R65, -R64 ;  /* 0x0000004174407223 */ /* 0x000fe20000010840 */
[-C--:B------:R-:W-:Y:S01]  /*a4c0*/  FMUL.FTZ R66, R126, R69.reuse ;  /* 0x000000457e427220 */ /* 0x080fe20000410000 */
[----:B------:R-:W-:Y:S01]  /*a4d0*/  FADD.FTZ R67, R208, R67 ;  /* 0x00000043d0437221 */ /* 0x000fe20000010000 */
[C---:B------:R-:W-:Y:S01]  /*a4e0*/  FFMA.FTZ R69, R128.reuse, R69, R3 ;  /* 0x0000004580457223 */ /* 0x040fe20000010003 */
[----:B------:R-:W-:Y:S01]  /*a4f0*/  FADD.FTZ R3, R159, R64 ;  /* 0x000000409f037221 */ /* 0x000fe20000010000 */
[----:B------:R-:W-:Y:S01]  /*a500*/  FFMA.FTZ R125, R128, R125, -R66 ;  /* 0x0000007d807d7223 */ /* 0x000fe20000010842 */
[C---:B------:R-:W-:Y:S02]  /*a510*/  FMUL.FTZ R66, R118.reuse, R67 ;  /* 0x0000004376427220 */ /* 0x040fe40000410000 */
[----:B------:R-:W-:-:S02]  /*a520*/  FMUL.FTZ R65, R118, R3 ;  /* 0x0000000376417220 */ /* 0x000fc40000410000 */
[----:B------:R-:W-:Y:S01]  /*a530*/  FFMA.FTZ R66, R120, R3, -R66 ;  /* 0x0000000378427223 */ /* 0x000fe20000010842 */
[----:B------:R-:W-:Y:S01]  /*a540*/  FMUL.FTZ R3, R130, R125 ;  /* 0x0000007d82037220 */ /* 0x000fe20000410000 */
        /* <DEDUP_REMOVED lines=11> */
[-C--:B------:R-:W-:Y:S02]  /*a600*/  FMUL.FTZ R68, R134, R69.reuse ;  /* 0x0000004586447220 */ /* 0x080fe40000410000 */
[C---:B------:R-:W-:Y:S01]  /*a610*/  FFMA.FTZ R69, R136.reuse, R69, R3 ;  /* 0x0000004588457223 */ /* 0x040fe20000010003 */
[----:B------:R-:W-:Y:S01]  /*a620*/  FADD.FTZ R65, R183, R66 ;  /* 0x00000042b7417221 */ /* 0x000fe20000010000 */
[----:B------:R-:W-:Y:S01]  /*a630*/  FADD.FTZ R3, R99, R64 ;  /* 0x0000004063037221 */ /* 0x000fe20000010000 */
[----:B------:R-:W-:Y:S02]  /*a640*/  FFMA.FTZ R68, R136, R125, -R68 ;  /* 0x0000007d88447223 */ /* 0x000fe40000010844 */
[C---:B------:R-:W-:Y:S01]  /*a650*/  FMUL.FTZ R67, R126.reuse, R65 ;  /* 0x000000417e437220 */ /* 0x040fe20000410000 */
[----:B------:R-:W-:-:S03]  /*a660*/  FMUL.FTZ R66, R126, R3 ;  /* 0x000000037e427220 */ /* 0x000fc60000410000 */
[C---:B------:R-:W-:Y:S01]  /*a670*/  FFMA.FTZ R64, R128.reuse, R3, R67 ;  /* 0x0000000380407223 */ /* 0x040fe20000010043 */
[----:B------:R-:W-:Y:S01]  /*a680*/  FFMA.FTZ R65, R128, R65, -R66 ;  /* 0x0000004180417223 */ /* 0x000fe20000010842 */
[CC--:B------:R-:W-:Y:S01]  /*a690*/  FMUL.FTZ R3, R137.reuse, R68.reuse ;  /* 0x0000004489037220 */ /* 0x0c0fe20000410000 */
[-C--:B------:R-:W-:Y:S02]  /*a6a0*/  FMUL.FTZ R67, R137, R69.reuse ;  /* 0x0000004589437220 */ /* 0x080fe40000410000 */
        /* <DEDUP_REMOVED lines=16> */
[C---:B------:R-:W-:Y:S01]  /*a7b0*/  FFMA.FTZ R65, R136.reuse, R67, R65 ;  /* 0x0000004388417223 */ /* 0x040fe20000010041 */
[----:B------:R-:W-:Y:S01]  /*a7c0*/  FFMA.FTZ R3, R136, R3, -R64 ;  /* 0x0000000388037223 */ /* 0x000fe20000010840 */
[----:B------:R-:W-:Y:S02]  /*a7d0*/  FMUL.FTZ R67, R144, R71 ;  /* 0x0000004790437220 */ /* 0x000fe40000410000 */
[----:B------:R-:W-:Y:S01]  /*a7e0*/  FADD.FTZ R65, R202, R65 ;  /* 0x00000041ca417221 */ /* 0x000fe20000010000 */
[----:B------:R-:W-:Y:S01]  /*a7f0*/  FMUL.FTZ R64, R144, R69 ;  /* 0x0000004590407220 */ /* 0x000fe20000410000 */
[----:B------:R-:W-:-:S02]  /*a800*/  FADD.FTZ R3, R104, R3 ;  /* 0x0000000368037221 */ /* 0x000fc40000010000 */
[C---:B------:R-:W-:Y:S01]  /*a810*/  FMUL.FTZ R66, R137.reuse, R65 ;  /* 0x0000004189427220 */ /* 0x040fe20000410000 */
[C---:B------:R-:W-:Y:S01]  /*a820*/  FFMA.FTZ R69, R146.reuse, R69, R67 ;  /* 0x0000004592457223 */ /* 0x040fe20000010043 */
[----:B------:R-:W-:Y:S01]  /*a830*/  FFMA.FTZ R71, R146, R71, -R64 ;  /* 0x0000004792477223 */ /* 0x000fe20000010840 */
[-C--:B------:R-:W-:Y:S01]  /*a840*/  FMUL.FTZ R67, R137, R3.reuse ;  /* 0x0000000389437220 */ /* 0x080fe20000410000 */
[C---:B------:R-:W-:Y:S02]  /*a850*/  FFMA.FTZ R66, R138.reuse, R3, -R66 ;  /* 0x000000038a427223 */ /* 0x040fe40000010842 */
[----:B------:R-:W-:Y:S01]  /*a860*/  FMUL.FTZ R3, R147, R71 ;  /* 0x0000004793037220 */ /* 0x000fe20000410000 */
[----:B------:R-:W-:Y:S01]  /*a870*/  FFMA.FTZ R64, R138, R65, R67 ;  /* 0x000000418a407223 */ /* 0x000fe20000010043 */
[----:B------:R-:W-:Y:S01]  /*a880*/  FADD.FTZ R65, R195, R66 ;  /* 0x00000042c3417221 */ /* 0x000fe20000010000 */
[-C--:B------:R-:W-:Y:S01]  /*a890*/  FMUL.FTZ R68, R147, R69.reuse ;  /* 0x0000004593447220 */ /* 0x080fe20000410000 */
        /* <DEDUP_REMOVED lines=17> */
[C---:B------:R-:W-:Y:S02]  /*a9b0*/  FMUL.FTZ R3, R154.reuse, R69 ;  /* 0x000000459a037220 */ /* 0x040fe40000410000 */
[----:B------:R-:W-:Y:S01]  /*a9c0*/  FADD.FTZ R66, R189, R66 ;  /* 0x00000042bd427221 */ /* 0x000fe20000010000 */
[-C--:B------:R-:W-:Y:S01]  /*a9d0*/  FMUL.FTZ R70, R154, R68.reuse ;  /* 0x000000449a467220 */ /* 0x080fe20000410000 */
[----:B------:R-:W-:Y:S01]  /*a9e0*/  FFMA.FTZ R68, R155, R68, -R3 ;  /* 0x000000449b447223 */ /* 0x000fe20000010803 */
[----:B------:R-:W-:Y:S01]  /*a9f0*/  FADD.FTZ R64, R131, R64 ;  /* 0x0000004083407221 */ /* 0x000fe20000010000 */
[----:B------:R-:W-:-:S03]  /*aa00*/  FMUL.FTZ R3, R147, R66 ;  /* 0x0000004293037220 */ /* 0x000fc60000410000 */
[-C--:B------:R-:W-:Y:S01]  /*aa10*/  FMUL.FTZ R65, R147, R64.reuse ;  /* 0x0000004093417220 */ /* 0x080fe20000410000 */
[C---:B------:R-:W-:Y:S02]  /*aa20*/  FFMA.FTZ R64, R148.reuse, R64, R3 ;  /* 0x0000004094407223 */ /* 0x040fe40000010003 */
[----:B------:R-:W0:Y:S01]  /*aa30*/  S2R R3, SR_TID.X ;  /* 0x0000000000037919 */ /* 0x000e220000002100 */
[----:B------:R-:W-:Y:S01]  /*aa40*/  FFMA.FTZ R66, R148, R66, -R65 ;  /* 0x0000004294427223 */ /* 0x000fe20000010841 */
[----:B------:R-:W-:-:S03]  /*aa50*/  FADD.FTZ R65, R187, R64 ;  /* 0x00000040bb417221 */ /* 0x000fc60000010000 */
[----:B------:R-:W-:Y:S01]  /*aa60*/  FADD.FTZ R67, R185, R66 ;  /* 0x00000042b9437221 */ /* 0x000fe20000010000 */
[C---:B------:R-:W-:Y:S01]  /*aa70*/  FMUL.FTZ R66, R150.reuse, R65 ;  /* 0x0000004196427220 */ /* 0x040fe20000410000 */
[----:B------:R-:W-:Y:S01]  /*aa80*/  FFMA.FTZ R70, R155, R69, R70 ;  /* 0x000000459b467223 */ /* 0x000fe20000010046 */
[----:B------:R-:W-:Y:S01]  /*aa90*/  UISETP.GE.AND UP0, UPT, UR19, UR44, UPT ;  /* 0x0000002c1300728c */ /* 0x000fe2000bf06270 */
[-C--:B------:R-:W-:Y:S01]  /*aaa0*/  FMUL.FTZ R69, R150, R67.reuse ;  /* 0x0000004396457220 */ /* 0x080fe20000410000 */
[----:B------:R-:W-:Y:S01]  /*aab0*/  FFMA.FTZ R66, R152, R67, -R66 ;  /* 0x0000004398427223 */ /* 0x000fe20000010842 */
[----:B------:R-:W-:Y:S02]  /*aac0*/  FMUL.FTZ R247, R156, R70 ;  /* 0x000000469cf77220 */ /* 0x000fe40000410000 */
[----:B------:R-:W-:Y:S01]  /*aad0*/  FFMA.FTZ R64, R152, R65, R69 ;  /* 0x0000004198407223 */ /* 0x000fe20000010045 */
[----:B------:R-:W-:Y:S01]  /*aae0*/  FADD.FTZ R66, R119, R66 ;  /* 0x0000004277427221 */ /* 0x000fe20000010000 */
[----:B------:R-:W-:Y:S01]  /*aaf0*/  PLOP3.LUT P2, PT, PT, PT, UP0, 0x80, 0x8 ;  /* 0x000000000008781c */ /* 0x000fe20003f4f008 */
[-C--:B------:R-:W-:Y:S01]  /*ab00*/  FMUL.FTZ R246, R156, R68.reuse ;  /* 0x000000449cf67220 */ /* 0x080fe20000410000 */
[----:B------:R-:W-:Y:S01]  /*ab10*/  FADD.FTZ R64, R165, R64 ;  /* 0x00000040a5407221 */ /* 0x000fe20000010000 */
[----:B------:R-:W-:Y:S01]  /*ab20*/  FFMA.FTZ R247, R157, R68, -R247 ;  /* 0x000000449df77223 */ /* 0x000fe200000108f7 */
[----:B------:R-:W-:-:S02]  /*ab30*/  FMUL.FTZ R68, R154, R66 ;  /* 0x000000429a447220 */ /* 0x000fc40000410000 */
[-C--:B------:R-:W-:Y:S02]  /*ab40*/  FMUL.FTZ R65, R154, R64.reuse ;  /* 0x000000409a417220 */ /* 0x080fe40000410000 */
[C---:B------:R-:W-:Y:S02]  /*ab50*/  FFMA.FTZ R68, R155.reuse, R64, R68 ;  /* 0x000000409b447223 */ /* 0x040fe40000010044 */
[----:B------:R-:W-:Y:S01]  /*ab60*/  FFMA.FTZ R66, R155, R66, -R65 ;  /* 0x000000429b427223 */ /* 0x000fe20000010841 */
[----:B0-----:R-:W-:Y:S01]  /*ab70*/  ISETP.NE.OR P2, PT, R3, RZ, P2 ;  /* 0x000000ff0300720c */ /* 0x001fe20001745670 */
[----:B------:R-:W-:Y:S02]  /*ab80*/  FADD.FTZ R68, R163, R68 ;  /* 0x00000044a3447221 */ /* 0x000fe40000010000 */
[----:B------:R-:W-:Y:S01]  /*ab90*/  FADD.FTZ R66, R135, R66 ;  /* 0x0000004287427221 */ /* 0x000fe20000010000 */
[----:B------:R-:W-:Y:S01]  /*aba0*/  LOP3.LUT R125, R3, 0x1f, RZ, 0xc0, !PT ;  /* 0x0000001f037d7812 */ /* 0x000fe200078ec0ff */
[----:B------:R-:W-:-:S02]  /*abb0*/  FMUL.FTZ R65, R156, R68 ;  /* 0x000000449c417220 */ /* 0x000fc40000410000 */
[-C--:B------:R-:W-:Y:S01]  /*abc0*/  FMUL.FTZ R64, R156, R66.reuse ;  /* 0x000000429c407220 */ /* 0x080fe20000410000 */
[----:B------:R-:W-:Y:S01]  /*abd0*/  ISETP.NE.AND P3, PT, R125, 0x1f, PT ;  /* 0x0000001f7d00780c */ /* 0x000fe20003f65270 */
[----:B------:R-:W-:-:S04]  /*abe0*/  FFMA.FTZ R244, R157, R66, -R65 ;  /* 0x000000429df47223 */ /* 0x000fc80000010841 */
[----:B------:R-:W-:Y:S01]  /*abf0*/  VOTEU.ALL UP0, P2 ;  /* 0x0000000000ff7886 */ /* 0x000fe20001000000 */
[----:B------:R-:W-:Y:S02]  /*ac00*/  HFMA2 R65, -RZ, RZ, 0, 0 ;  /* 0x00000000ff417431 */ /* 0x000fe400000001ff */
[C---:B------:R-:W-:Y:S02]  /*ac10*/  FFMA.FTZ R68, R157.reuse, R68, R64 ;  /* 0x000000449d447223 */ /* 0x040fe40000010040 */
[----:B------:R-:W-:Y:S01]  /*ac20*/  @!UP0 ULEA UR27, UR8, UR25, 0x4 ;  /* 0x00000019081b8291 */ /* 0x000fe2000f8e20ff */
[----:B------:R-:W-:Y:S02]  /*ac30*/  MOV R64, 0x3f800000 ;  /* 0x3f80000000407802 */ /* 0x000fe40000000f00 */
[----:B------:R-:W-:Y:S01]  /*ac40*/  CS2R R66, SRZ ;  /* 0x0000000000427805 */ /* 0x000fe2000001ff00 */
[----:B------:R-:W-:Y:S01]  /*ac50*/  FFMA.FTZ R246, R157, R70, R246 ;  /* 0x000000469df67223 */ /* 0x000fe200000100f6 */
        /* <DEDUP_REMOVED lines=11> */
[CC--:B-1----:R-:W-:Y:S02]  /*ad10*/  FMUL.FTZ R71, R247.reuse, R248.reuse ;  /* 0x000000f8f7477220 */ /* 0x0c2fe40000410000 */
[CC--:B----4-:R-:W-:Y:S01]  /*ad20*/  FFMA.FTZ R69, R246.reuse, R249.reuse, -R69 ;  /* 0x000000f9f6457223 */ /* 0x0d0fe20000010845 */
[----:B------:R-:W-:Y:S01]  /*ad30*/  FFMA.FTZ R249, R247, R249, R70 ;  /* 0x000000f9f7f97223 */ /* 0x000fe20000010046 */
[----:B------:R-:W-:Y:S01]  /*ad40*/  FMUL.FTZ R70, R246, R248 ;  /* 0x000000f8f6467220 */ /* 0x000fe20000410000 */
[----:B---3--:R-:W-:Y:S01]  /*ad50*/  FFMA.FTZ R246, R68, R246, -R71 ;  /* 0x000000f644f67223 */ /* 0x008fe20000010847 */
[----:B------:R-:W-:Y:S01]  /*ad60*/  FADD.FTZ R234, R234, R69 ;  /* 0x00000045eaea7221 */ /* 0x000fe20000010000 */
[----:B------:R-:W-:Y:S01]  /*ad70*/  FADD.FTZ R244, R244, R249 ;  /* 0x000000f9f4f47221 */ /* 0x000fe20000010000 */
[----:B------:R-:W-:-:S07]  /*ad80*/  FFMA.FTZ R247, R68, R247, R70 ;  /* 0x000000f744f77223 */ /* 0x000fce0000010046 */
.L_x_13679:
[----:B------:R-:W-:Y:S05]  /*ad90*/  BSYNC.RECONVERGENT B0 ;  /* 0x0000000000007941 */ /* 0x000fea0003800200 */
.L_x_13678:
[----:B------:R-:W-:Y:S01]  /*ada0*/  ISETP.GT.U32.AND P2, PT, R125, 0x1d, PT ;  /* 0x0000001d7d00780c */ /* 0x000fe20003f44070 */
[----:B---3--:R3:W2:Y:S01]  /*adb0*/  SHFL.DOWN PT, R68, R246, 0x2, 0x1f ;  /* 0x08401f00f6447f89 */ /* 0x0086a200000e0000 */
[----:B------:R-:W-:Y:S03]  /*adc0*/  BSSY.RECONVERGENT B0, `(.L_x_13680) ;  /* 0x000000f000007945 */ /* 0x000fe60003800200 */
[----:B-1----:R3:W1:Y:S04]  /*add0*/  SHFL.DOWN PT, R248, R247, 0x2, 0x1f ;  /* 0x08401f00f7f87f89 */ /* 0x00266800000e0000 */
        /* <DEDUP_REMOVED lines=9> */
[-C--:B--23--:R-:W-:Y:S01]  /*ae70*/  FFMA.FTZ R246, R246, R68.reuse, -R71 ;  /* 0x00000044f6f67223 */ /* 0x08cfe20000010847 */
[----:B------:R-:W-:Y:S01]  /*ae80*/  FADD.FTZ R234, R234, R69 ;  /* 0x00000045eaea7221 */ /* 0x000fe20000010000 */
[----:B------:R-:W-:Y:S01]  /*ae90*/  FADD.FTZ R244, R244, R249 ;  /* 0x000000f9f4f47221 */ /* 0x000fe20000010000 */
[----:B------:R-:W-:-:S07]  /*aea0*/  FFMA.FTZ R247, R247, R68, R70 ;  /* 0x00000044f7f77223 */ /* 0x000fce0000010046 */
.L_x_13681:
[----:B------:R-:W-:Y:S05]  /*aeb0*/  BSYNC.RECONVERGENT B0 ;  /* 0x0000000000007941 */ /* 0x000fea0003800200 */
.L_x_13680:
[----:B------:R-:W-:Y:S01]  /*aec0*/  ISETP.GT.U32.AND P2, PT, R125, 0x1b, PT ;  /* 0x0000001b7d00780c */ /* 0x000fe20003f44070 */
[----:B--2---:R2:W2:Y:S01]  /*aed0*/  SHFL.DOWN PT, R68, R246, 0x4, 0x1f ;  /* 0x08801f00f6447f89 */ /* 0x0044a200000e0000 */
[----:B------:R-:W-:Y:S03]  /*aee0*/  BSSY.RECONVERGENT B0, `(.L_x_13682) ;  /* 0x000000f000007945 */ /* 0x000fe60003800200 */
[----:B-1----:R1:W1:Y:S04]  /*aef0*/  SHFL.DOWN PT, R248, R247, 0x4, 0x1f ;  /* 0x08801f00f7f87f89 */ /* 0x00226800000e0000 */
        /* <DEDUP_REMOVED lines=9> */
[-C--:B--23--:R-:W-:Y:S01]  /*af90*/  FFMA.FTZ R246, R246, R68.reuse, -R71 ;  /* 0x00000044f6f67223 */ /* 0x08cfe20000010847 */
[----:B----4-:R-:W-:Y:S01]  /*afa0*/  FADD.FTZ R234, R234, R69 ;  /* 0x00000045eaea7221 */ /* 0x010fe20000010000 */
[----:B------:R-:W-:Y:S01]  /*afb0*/  FADD.FTZ R244, R244, R249 ;  /* 0x000000f9f4f47221 */ /* 0x000fe20000010000 */
[----:B------:R-:W-:-:S07]  /*afc0*/  FFMA.FTZ R247, R247, R68, R70 ;  /* 0x00000044f7f77223 */ /* 0x000fce0000010046 */
.L_x_13683:
[----:B------:R-:W-:Y:S05]  /*afd0*/  BSYNC.RECONVERGENT B0 ;  /* 0x0000000000007941 */ /* 0x000fea0003800200 */
.L_x_13682:
        /* <DEDUP_REMOVED lines=17> */
.L_x_13685:
[----:B------:R-:W-:Y:S05]  /*b0f0*/  BSYNC.RECONVERGENT B0 ;  /* 0x0000000000007941 */ /* 0x000fea0003800200 */
.L_x_13684:
        /* <DEDUP_REMOVED lines=17> */
.L_x_13687:
[----:B------:R-:W-:Y:S05]  /*b210*/  BSYNC.RECONVERGENT B0 ;  /* 0x0000000000007941 */ /* 0x000fea0003800200 */
.L_x_13686:
[----:B0-----:R-:W0:Y:S01]  /*b220*/  SHFL.IDX PT, R70, R247, RZ, 0x1f ;  /* 0x00001ffff7467589 */ /* 0x001e2200000e0000 */
[----:B------:R-:W-:Y:S01]  /*b230*/  ISETP.NE.AND P2, PT, R3, 0x1f, PT ;  /* 0x0000001f0300780c */ /* 0x000fe20003f45270 */
[----:B------:R-:W-:Y:S01]  /*b240*/  FADD.FTZ R237, R237, R230 ;  /* 0x000000e6eded7221 */ /* 0x000fe20000010000 */
[----:B------:R-:W-:Y:S01]  /*b250*/  FADD.FTZ R241, R241, R242 ;  /* 0x000000f2f1f17221 */ /* 0x000fe20000010000 */
[----:B------:R-:W5:Y:S01]  /*b260*/  SHFL.IDX PT, R71, R246, RZ, 0x1f ;  /* 0x00001ffff6477589 */ /* 0x000f6200000e0000 */
[----:B------:R-:W-:Y:S01]  /*b270*/  ISETP.NE.AND P3, PT, R3, RZ, PT ;  /* 0x000000ff0300720c */ /* 0x000fe20003f65270 */
[----:B------:R-:W-:Y:S02]  /*b280*/  BSSY.RECONVERGENT B0, `(.L_x_13688) ;  /* 0x000032a000007945 */ /* 0x000fe40003800200 */
[----:B--23--:R-:W-:Y:S04]  /*b290*/  SHFL.DOWN PT, R246, R246, 0x1, 0x1f ;  /* 0x08201f00f6f67f89 */ /* 0x00cfe800000e0000 */
[----:B-1----:R-:W-:Y:S04]  /*b2a0*/  SHFL.IDX PT, R249, R66, RZ, 0x1f ;  /* 0x00001fff42f97589 */ /* 0x002fe800000e0000 */
[----:B------:R-:W-:Y:S02]  /*b2b0*/  SHFL.DOWN PT, R250, R234, 0x1, 0x1f ;  /* 0x08201f00eafa7f89 */ /* 0x000fe400000e0000 */
[----:B------:R-:W-:-:S02]  /*b2c0*/  VOTEU.ALL UP0, P3 ;  /* 0x0000000000ff7886 */ /* 0x000fc40001800000 */
[----:B------:R-:W-:Y:S03]  /*b2d0*/  SHFL.DOWN PT, R251, R244, 0x1, 0x1f ;  /* 0x08201f00f4fb7f89 */ /* 0x000fe600000e0000 */
[----:B------:R-:W-:Y:S01]  /*b2e0*/  @!UP0 ULEA UR27, UR8, UR25, 0x4 ;  /* 0x00000019081b8291 */ /* 0x000fe2000f8e20ff */
[C---:B0-----:R-:W-:Y:S01]  /*b2f0*/  FMUL.FTZ R248, R70.reuse, R64 ;  /* 0x0000004046f87220 */ /* 0x041fe20000410000 */
[----:B------:R-:W-:-:S03]  /*b300*/  FMUL.FTZ R68, R70, R65 ;  /* 0x0000004146447220 */ /* 0x000fc60000410000 */
[C---:B-----5:R-:W-:Y:S01]  /*b310*/  FFMA.FTZ R69, R71.reuse, R65, R248 ;  /* 0x0000004147457223 */ /* 0x060fe200000100f8 */
[CC--:B------:R-:W-:Y:S01]  /*b320*/  FMUL.FTZ R65, R70.reuse, R67.reuse ;  /* 0x0000004346417220 */ /* 0x0c0fe20000410000 */
[----:B------:R-:W-:Y:S01]  /*b330*/  FMUL.FTZ R70, R70, R66 ;  /* 0x0000004246467220 */ /* 0x000fe20000410000 */
[C---:B------:R-:W-:Y:S01]  /*b340*/  FFMA.FTZ R68, R71.reuse, R64, -R68 ;  /* 0x0000004047447223 */ /* 0x040fe20000010844 */
[----:B------:R0:W-:Y:S01]  /*b350*/  SHFL.DOWN PT, R248, R247, 0x1, 0x1f ;  /* 0x08201f00f7f87f89 */ /* 0x0001e200000e0000 */
[C---:B------:R-:W-:Y:S01]  /*b360*/  FFMA.FTZ R65, R71.reuse, R66, -R65 ;  /* 0x0000004247417223 */ /* 0x040fe20000010841 */
[----:B------:R-:W-:Y:S02]  /*b370*/  FFMA.FTZ R71, R71, R67, R70 ;  /* 0x0000004347477223 */ /* 0x000fe40000010046 */
[----:B------:R-:W1:Y:S04]  /*b380*/  SHFL.IDX PT, R70, R234, RZ, 0x1f ;  /* 0x00001fffea467589 */ /* 0x000e6800000e0000 */
[----:B------:R-:W2:Y:S01]  /*b390*/  SHFL.IDX PT, R64, R244, RZ, 0x1f ;  /* 0x00001ffff4407589 */ /* 0x000ea200000e0000 */
[----:B0-----:R-:W-:-:S03]  /*b3a0*/  P2R R247, PR, RZ, 0x8 ;  /* 0x00000008fff77803 */ /* 0x001fc60000000000 */
[----:B------:R-:W0:Y:S01]  /*b3b0*/  SHFL.IDX PT, R67, R67, RZ, 0x1f ;  /* 0x00001fff43437589 */ /* 0x000e2200000e0000 */
[----:B-1----:R-:W-:Y:S01]  /*b3c0*/  FADD.FTZ R70, R70, R65 ;  /* 0x0000004146467221 */ /* 0x002fe20000010000 */
[----:B--2---:R-:W-:Y:S01]  /*b3d0*/  FADD.FTZ R71, R64, R71 ;  /* 0x0000004740477221 */ /* 0x004fe20000010000 */
[-C--:B0-----:R-:W-:Y:S01]  /*b3e0*/  @P2 FMUL.FTZ R64, R246, R67.reuse ;  /* 0x00000043f6402220 */ /* 0x081fe20000410000 */
        /* <DEDUP_REMOVED lines=8> */
[C---:B------:R-:W-:Y:S01]  /*b470*/  FMUL.FTZ R64, R156.reuse, R237 ;  /* 0x000000ed9c407220 */ /* 0x040fe20000410000 */
[----:B------:R-:W-:Y:S01]  /*b480*/  USHF.R.S32.HI UR30, URZ, 0x1f, UR27 ;  /* 0x0000001fff1e7899 */ /* 0x000fe2000801141b */
[-C--:B------:R-:W-:Y:S01]  /*b490*/  FMUL.FTZ R230, R67, R97.reuse ;  /* 0x0000006143e67220 */ /* 0x080fe20000410000 */
[----:B----4-:R-:W-:Y:S01]  /*b4a0*/  FMUL.FTZ R234, R249, R97 ;  /* 0x00000061f9ea7220 */ /* 0x010fe20000410000 */
[-C--:B------:R-:W-:Y:S01]  /*b4b0*/  FFMA.FTZ R64, R157, R241.reuse, R64 ;  /* 0x000000f19d407223 */ /* 0x080fe20000010040 */
[----:B------:R-:W-:Y:S01]  /*b4c0*/  LOP3.LUT R66, R3, UR27, RZ, 0xfc, !PT ;  /* 0x0000001b03427c12 */ /* 0x000fe2000f8efcff */
[-C--:B------:R-:W-:Y:S01]  /*b4d0*/  FFMA.FTZ R230, R249, R96.reuse, R230 ;  /* 0x00000060f9e67223 */ /* 0x080fe200000100e6 */
[----:B------:R-:W-:Y:S01]  /*b4e0*/  FFMA.FTZ R234, R67, R96, -R234 ;  /* 0x0000006043ea7223 */ /* 0x000fe200000108ea */
[----:B------:R-:W-:Y:S01]  /*b4f0*/  FFMA.FTZ R96, R47, R240, R64 ;  /* 0x000000f02f607223 */ /* 0x000fe20000010040 */
[----:B------:R-:W-:Y:S01]  /*b500*/  FMUL.FTZ R64, R156, R241 ;  /* 0x000000f19c407220 */ /* 0x000fe20000410000 */
[----:B0-----:R-:W-:Y:S01]  /*b510*/  MOV R69, UR36 ;  /* 0x0000002400457c02 */ /* 0x001fe20008000f00 */
[----:B------:R-:W-:Y:S01]  /*b520*/  FADD.FTZ R230, R141, R230 ;  /* 0x000000e68de67221 */ /* 0x000fe20000010000 */
[----:B------:R-:W-:Y:S01]  /*b530*/  MOV R71, UR38 ;  /* 0x0000002600477c02 */ /* 0x000fe20008000f00 */
[----:B------:R-:W-:Y:S01]  /*b540*/  FFMA.FTZ R65, R157, R237, -R64 ;  /* 0x000000ed9d417223 */ /* 0x000fe20000010840 */
[----:B------:R-:W-:Y:S01]  /*b550*/  FMUL.FTZ R64, R154, R96 ;  /* 0x000000609a407220 */ /* 0x000fe20000410000 */
[----:B------:R-:W-:Y:S01]  /*b560*/  FADD.FTZ R234, R145, R234 ;  /* 0x000000ea91ea7221 */ /* 0x000fe20000010000 */
[----:B------:R-:W-:Y:S01]  /*b570*/  UMOV UR27, UR42 ;  /* 0x0000002a001b7c82 */ /* 0x000fe20008000000 */
        /* <DEDUP_REMOVED lines=16> */
[----:B------:R-:W-:Y:S01]  /*b680*/  FFMA.FTZ R64, R148, R236, R65 ;  /* 0x000000ec94407223 */ /* 0x000fe20000010041 */
[----:B------:R-:W-:-:S03]  /*b690*/  FMUL.FTZ R65, R144, R239 ;  /* 0x000000ef90417220 */ /* 0x000fc60000410000 */
        /* <DEDUP_REMOVED lines=27> */
[----:B------:R-:W-:-:S03]  /*b850*/  FMUL.FTZ R64, R130, R225 ;  /* 0x000000e182407220 */ /* 0x000fc60000410000 */
[----:B------:R-:W-:Y:S01]  /*b860*/  FMUL.FTZ R65, R126, R226 ;  /* 0x000000e27e417220 */ /* 0x000fe20000410000 */
[----:B------:R-:W-:-:S04]  /*b870*/  FFMA.FTZ R64, R132, R223, -R64 ;  /* 0x000000df84407223 */ /* 0x000fc80000010840 */
[----:B------:R-:W-:-:S04]  /*b880*/  FFMA.FTZ R224, R57, R224, R64 ;  /* 0x000000e039e07223 */ /* 0x000fc80000010040 */
[-C--:B------:R-:W-:Y:S01]  /*b890*/  FMUL.FTZ R67, R126, R224.reuse ;  /* 0x000000e07e437220 */ /* 0x080fe20000410000 */
[----:B------:R-:W-:-:S03]  /*b8a0*/  FFMA.FTZ R65, R128, R224, -R65 ;  /* 0x000000e080417223 */ /* 0x000fc60000010841 */
[----:B------:R-:W-:Y:S01]  /*b8b0*/  FFMA.FTZ R64, R128, R226, R67 ;  /* 0x000000e280407223 */ /* 0x000fe20000010043 */
[----:B------:R-:W-:Y:S01]  /*b8c0*/  MOV R67, UR30 ;  /* 0x0000001e00437c02 */ /* 0x000fe20008000f00 */
[C---:B------:R-:W-:Y:S01]  /*b8d0*/  FFMA.FTZ R231, R58.reuse, R231, R65 ;  /* 0x000000e73ae77223 */ /* 0x040fe20000010041 */
[----:B------:R-:W-:Y:S01]  /*b8e0*/  MOV R65, UR37 ;  /* 0x0000002500417c02 */ /* 0x000fe20008000f00 */
[----:B------:R-:W-:Y:S01]  /*b8f0*/  FFMA.FTZ R233, R58, R233, R64 ;  /* 0x000000e93ae97223 */ /* 0x000fe20000010040 */
[----:B------:R-:W-:-:S04]  /*b900*/  IMAD.WIDE.U32 R68, R69, UR8, R66 ;  /* 0x0000000845447c25 */ /* 0x000fc8000f8e0042 */
[----:B------:R-:W-:Y:S01]  /*b910*/  FMUL.FTZ R70, R122, R231 ;  /* 0x000000e77a467220 */ /* 0x000fe20000410000 */
[----:B------:R-:W-:Y:S01]  /*b920*/  IMAD R65, R65, UR8, R69 ;  /* 0x0000000841417c24 */ /* 0x000fe2000f8e0245 */
[----:B------:R-:W-:Y:S01]  /*b930*/  LEA R64, P2, R68, UR15, 0x2 ;  /* 0x0000000f44407c11 */ /* 0x000fe2000f8410ff */
[----:B------:R-:W-:-:S03]  /*b940*/  FMUL.FTZ R69, R122, R233 ;  /* 0x000000e97a457220 */ /* 0x000fc60000410000 */
[----:B------:R-:W-:Y:S01]  /*b950*/  LEA.HI.X R65, R68, UR16, R65, 0x2, P2 ;  /* 0x0000001044417c11 */ /* 0x000fe200090f1441 */
[C---:B------:R-:W-:Y:S01]  /*b960*/  FFMA.FTZ R68, R124.reuse, R231, -R69 ;  /* 0x000000e77c447223 */ /* 0x040fe20000010845 */
[----:B------:R-:W-:Y:S01]  /*b970*/  FFMA.FTZ R69, R124, R233, R70 ;  /* 0x000000e97c457223 */ /* 0x000fe20000010046 */
[----:B------:R-:W-:Y:S01]  /*b980*/  IMAD.WIDE.U32 R70, R71, UR8, R66 ;  /* 0x0000000847467c25 */ /* 0x000fe2000f8e0042 */
[----:B------:R-:W-:-:S03]  /*b990*/  MOV R67, UR39 ;  /* 0x0000002700437c02 */ /* 0x000fc60008000f00 */
[C---:B------:R-:W-:Y:S01]  /*b9a0*/  FFMA.FTZ R216, R59.reuse, R216, R68 ;  /* 0x000000d83bd87223 */ /* 0x040fe20000010044 */
[----:B------:R-:W-:Y:S01]  /*b9b0*/  FFMA.FTZ R214, R59, R214, R69 ;  /* 0x000000d63bd67223 */ /* 0x000fe20000010045 */
[----:B------:R-:W-:Y:S01]  /*b9c0*/  LEA R68, P2, R70, UR17, 0x2 ;  /* 0x0000001146447c11 */ /* 0x000fe2000f8410ff */
[----:B------:R-:W-:Y:S02]  /*b9d0*/  IMAD R67, R67, UR8, R71 ;  /* 0x0000000843437c24 */ /* 0x000fe4000f8e0247 */
[----:B------:R-:W-:-:S03]  /*b9e0*/  FMUL.FTZ R71, R118, R216 ;  /* 0x000000d876477220 */ /* 0x000fc60000410000 */
[----:B------:R-:W-:Y:S01]  /*b9f0*/  LEA.HI.X R69, R70, UR18, R67, 0x2, P2 ;  /* 0x0000001246457c11 */ /* 0x000fe200090f1443 */
        /* <DEDUP_REMOVED lines=9> */
[----:B------:R-:W-:Y:S01]  /*ba90*/  FFMA.FTZ R215, R62, R215, R67 ;  /* 0x000000d73ed77223 */ /* 0x000fe20000010043 */
[----:B------:R-:W-:Y:S02]  /*baa0*/  FMUL.FTZ R67, R100, R234 ;  /* 0x000000ea64437220 */ /* 0x000fe40000410000 */
[----:B------:R-:W-:Y:S01]  /*bab0*/  FFMA.FTZ R219, R62, R219, R70 ;  /* 0x000000db3edb7223 */ /* 0x000fe20000010046 */
[----:B------:R-:W-:-:S04]  /*bac0*/  FMUL.FTZ R70, R100, R230 ;  /* 0x000000e664467220 */ /* 0x000fc80000410000 */
[C---:B------:R-:W-:Y:S01]  /*bad0*/  FFMA.FTZ R240, R101.reuse, R234, -R70 ;  /* 0x000000ea65f07223 */ /* 0x040fe20000010846 */
[----:B------:R-:W-:-:S03]  /*bae0*/  FFMA.FTZ R70, R101, R230, R67 ;  /* 0x000000e665467223 */ /* 0x000fc60000010043 */
[----:B------:R-:W-:Y:S01]  /*baf0*/  FADD.FTZ R201, R201, R240 ;  /* 0x000000f0c9c97221 */ /* 0x000fe20000010000 */
[C---:B------:R-:W-:Y:S01]  /*bb00*/  FMUL.FTZ R240, R108.reuse, R215 ;  /* 0x000000d76cf07220 */ /* 0x040fe20000410000 */
[----:B------:R-:W-:Y:S01]  /*bb10*/  FADD.FTZ R139, R139, R70 ;  /* 0x000000468b8b7221 */ /* 0x000fe20000010000 */
[C---:B------:R-:W-:Y:S01]  /*bb20*/  FMUL.FTZ R70, R108.reuse, R219 ;  /* 0x000000db6c467220 */ /* 0x040fe20000410000 */
[C---:B------:R-:W-:Y:S01]  /*bb30*/  FMUL.FTZ R242, R108.reuse, R201 ;  /* 0x000000c96cf27220 */ /* 0x040fe20000410000 */
        /* <DEDUP_REMOVED lines=8> */
[C---:B------:R-:W-:Y:S01]  /*bbc0*/  FMUL.FTZ R70, R100.reuse, R212 ;  /* 0x000000d464467220 */ /* 0x040fe20000410000 */
        /* <DEDUP_REMOVED lines=11> */
[----:B------:R-:W-:Y:S01]  /*bc80*/  FFMA.FTZ R109, -R197, R109, R210 ;  /* 0x0000006dc56d7223 */ /* 0x000fe200000101d2 */
[C---:B------:R-:W-:Y:S01]  /*bc90*/  FFMA.FTZ R141, R116.reuse, R143, R67 ;  /* 0x0000008f748d7223 */ /* 0x040fe20000010043 */
[----:B------:R-:W-:Y:S01]  /*bca0*/  FFMA.FTZ R114, R116, R209, -R114 ;  /* 0x000000d174727223 */ /* 0x000fe20000010872 */
[----:B------:R-:W-:Y:S01]  /*bcb0*/  FMUL.FTZ R116, R62, R75 ;  /* 0x0000004b3e747220 */ /* 0x000fe20000410000 */
[----:B------:R-:W-:Y:S01]  /*bcc0*/  FMUL.FTZ R67, R196, R234 ;  /* 0x000000eac4437220 */ /* 0x000fe20000410000 */
[----:B------:R-:W-:Y:S01]  /*bcd0*/  FADD.FTZ R141, R208, R141 ;  /* 0x0000008dd08d7221 */ /* 0x000fe20000010000 */
[----:B------:R-:W-:Y:S01]  /*bce0*/  FADD.FTZ R159, R159, R114 ;  /* 0x000000729f9f7221 */ /* 0x000fe20000010000 */
[----:B------:R-:W-:Y:S01]  /*bcf0*/  FMUL.FTZ R114, R105, R201 ;  /* 0x000000c969727220 */ /* 0x000fe20000410000 */
[-C--:B------:R-:W-:Y:S01]  /*bd00*/  FFMA.FTZ R196, R196, -R100.reuse, R217 ;  /* 0x80000064c4c47223 */ /* 0x080fe200000100d9 */
[----:B------:R-:W-:Y:S01]  /*bd10*/  FFMA.FTZ R100, -R184, R100, R221 ;  /* 0x00000064b8647223 */ /* 0x000fe200000101dd */
[C---:B------:R-:W-:Y:S01]  /*bd20*/  FMUL.FTZ R71, R118.reuse, R159 ;  /* 0x0000009f76477220 */ /* 0x040fe20000410000 */
[----:B------:R-:W-:Y:S01]  /*bd30*/  FMUL.FTZ R118, R118, R141 ;  /* 0x0000008d76767220 */ /* 0x000fe20000410000 */
[----:B------:R-:W-:Y:S01]  /*bd40*/  FFMA.FTZ R114, R197, R139, R114 ;  /* 0x0000008bc5727223 */ /* 0x000fe20000010072 */
[----:B------:R-:W-:Y:S01]  /*bd50*/  FFMA.FTZ R67, R184, R230, R67 ;  /* 0x000000e6b8437223 */ /* 0x000fe20000010043 */
[C---:B------:R-:W-:Y:S01]  /*bd60*/  FFMA.FTZ R70, R120.reuse, R141, R71 ;  /* 0x0000008d78467223 */ /* 0x040fe20000010047 */
[----:B------:R-:W-:Y:S01]  /*bd70*/  FFMA.FTZ R118, R120, R159, -R118 ;  /* 0x0000009f78767223 */ /* 0x000fe20000010876 */
[C---:B------:R-:W-:Y:S01]  /*bd80*/  FMUL.FTZ R120, R204.reuse, R209 ;  /* 0x000000d1cc787220 */ /* 0x040fe20000410000 */
[-C--:B------:R-:W-:Y:S01]  /*bd90*/  FFMA.FTZ R204, R204, -R116.reuse, R219 ;  /* 0x80000074cccc7223 */ /* 0x080fe200000100db */
[----:B------:R-:W-:Y:S01]  /*bda0*/  FADD.FTZ R71, R103, R70 ;  /* 0x0000004667477221 */ /* 0x000fe20000010000 */
[----:B------:R-:W-:Y:S01]  /*bdb0*/  FADD.FTZ R107, R107, R118 ;  /* 0x000000766b6b7221 */ /* 0x000fe20000010000 */
[----:B------:R-:W-:Y:S01]  /*bdc0*/  FMUL.FTZ R70, R198, R159 ;  /* 0x0000009fc6467220 */ /* 0x000fe20000410000 */
[----:B------:R-:W-:Y:S01]  /*bdd0*/  FMUL.FTZ R118, R60, R73 ;  /* 0x000000493c767220 */ /* 0x000fe20000410000 */
[----:B------:R-:W-:Y:S01]  /*bde0*/  FFMA.FTZ R116, -R190, R116, R215 ;  /* 0x00000074be747223 */ /* 0x000fe200000101d7 */
[----:B------:R-:W-:Y:S01]  /*bdf0*/  FMUL.FTZ R101, R122, R107 ;  /* 0x0000006b7a657220 */ /* 0x000fe20000410000 */
[----:B------:R-:W-:Y:S01]  /*be00*/  FFMA.FTZ R197, R110, R141, R70 ;  /* 0x0000008d6ec57223 */ /* 0x000fe20000010046 */
[----:B------:R-:W-:Y:S01]  /*be10*/  FFMA.FTZ R190, R190, R143, R120 ;  /* 0x0000008fbebe7223 */ /* 0x000fe20000010078 */
[----:B------:R-:W-:Y:S01]  /*be20*/  FFMA.FTZ R198, R198, -R118, R213 ;  /* 0x80000076c6c67223 */ /* 0x000fe200000100d5 */
[----:B------:R-:W-:Y:S01]  /*be30*/  FFMA.FTZ R70, R124, R71, R101 ;  /* 0x000000477c467223 */ /* 0x000fe20000010065 */
[----:B------:R-:W-:Y:S01]  /*be40*/  FMUL.FTZ R101, R59, R72 ;  /* 0x000000483b657220 */ /* 0x000fe20000410000 */
[----:B------:R-:W-:Y:S01]  /*be50*/  FFMA.FTZ R118, -R110, R118, R211 ;  /* 0x000000766e767223 */ /* 0x000fe200000101d3 */
[----:B------:R-:W-:Y:S01]  /*be60*/  FMUL.FTZ R120, R71, UR43 ;  /* 0x0000002b47787c20 */ /* 0x000fe20008410000 */
[C---:B------:R-:W-:Y:S01]  /*be70*/  FMUL.FTZ R110, R123.reuse, R107 ;  /* 0x0000006b7b6e7220 */ /* 0x040fe20000410000 */
[-C--:B------:R-:W-:Y:S01]  /*be80*/  FFMA.FTZ R123, R123, -R101.reuse, R214 ;  /* 0x800000657b7b7223 */ /* 0x080fe200000100d6 */
[----:B------:R-:W-:Y:S01]  /*be90*/  FFMA.FTZ R105, -R149, R101, R216 ;  /* 0x0000006595697223 */ /* 0x000fe200000101d8 */
[----:B------:R-:W-:Y:S01]  /*bea0*/  FADD.FTZ R101, R99, R70 ;  /* 0x0000004663657221 */ /* 0x000fe20000010000 */
[-C--:B------:R-:W-:Y:S01]  /*beb0*/  FMUL.FTZ R122, R122, R71.reuse ;  /* 0x000000477a7a7220 */ /* 0x080fe20000410000 */
[C---:B------:R-:W-:Y:S01]  /*bec0*/  FMUL.FTZ R70, R107.reuse, UR43 ;  /* 0x0000002b6b467c20 */ /* 0x040fe20008410000 */
[----:B------:R-:W-:Y:S01]  /*bed0*/  FFMA.FTZ R120, R107, UR31, -R120 ;  /* 0x0000001f6b787c23 */ /* 0x000fe20008010878 */
[----:B------:R-:W-:Y:S01]  /*bee0*/  FFMA.FTZ R110, R149, R71, R110 ;  /* 0x00000047956e7223 */ /* 0x000fe2000001006e */
[----:B------:R-:W-:Y:S01]  /*bef0*/  FFMA.FTZ R122, R124, R107, -R122 ;  /* 0x0000006b7c7a7223 */ /* 0x000fe2000001087a */
[----:B------:R-:W-:Y:S01]  /*bf00*/  FFMA.FTZ R70, R71, UR31, R70 ;  /* 0x0000001f47467c23 */ /* 0x000fe20008010046 */
[----:B------:R-:W-:Y:S01]  /*bf10*/  FMUL.FTZ R120, R123, R120 ;  /* 0x000000787b787220 */ /* 0x000fe20000410000 */
[-C--:B------:R-:W-:Y:S01]  /*bf20*/  FFMA.FTZ R89, R110, R72.reuse, R89 ;  /* 0x000000486e597223 */ /* 0x080fe20000010059 */
[----:B------:R-:W-:Y:S01]  /*bf30*/  FADD.FTZ R103, R183, R122 ;  /* 0x0000007ab7677221 */ /* 0x000fe20000010000 */
[----:B------:R-:W-:Y:S01]  /*bf40*/  FMUL.FTZ R122, R107, R72 ;  /* 0x000000486b7a7220 */ /* 0x000fe20000410000 */
[----:B------:R-:W-:Y:S01]  /*bf50*/  FFMA.FTZ R124, R105, R70, R120 ;  /* 0x00000046697c7223 */ /* 0x000fe20000010078 */
[----:B------:R-:W-:Y:S01]  /*bf60*/  FMUL.FTZ R120, R71, R72 ;  /* 0x0000004847787220 */ /* 0x000fe20000410000 */
[----:B------:R-:W-:Y:S01]  /*bf70*/  MOV R70, 0x84 ;  /* 0x0000008400467802 */ /* 0x000fe20000000f00 */
[-C--:B------:R-:W-:Y:S01]  /*bf80*/  FMUL.FTZ R184, R123, R122.reuse ;  /* 0x0000007a7bb87220 */ /* 0x080fe20000410000 */
[----:B------:R-:W-:Y:S01]  /*bf90*/  FMUL.FTZ R145, R59, R122 ;  /* 0x0000007a3b917220 */ /* 0x000fe20000410000 */
[-C--:B------:R-:W-:Y:S01]  /*bfa0*/  FMUL.FTZ R99, R123, R120.reuse ;  /* 0x000000787b637220 */ /* 0x080fe20000410000 */
[-C--:B------:R-:W-:Y:S01]  /*bfb0*/  FMUL.FTZ R123, R59, R120.reuse ;  /* 0x000000783b7b7220 */ /* 0x080fe20000410000 */
[----:B------:R-:W-:Y:S01]  /*bfc0*/  FFMA.FTZ R71, R105, R120, R184 ;  /* 0x0000007869477223 */ /* 0x000fe200000100b8 */
[----:B------:R-:W-:-:S02]  /*bfd0*/  IMAD R70, R3, R70, UR25 ;  /* 0x0000001903467e24 */ /* 0x000fc4000f8e0246 */
[----:B------:R-:W-:Y:S01]  /*bfe0*/  FFMA.FTZ R99, R105, R122, -R99 ;  /* 0x0000007a69637223 */ /* 0x000fe20000010863 */
[----:B------:R-:W-:Y:S01]  /*bff0*/  FMUL.FTZ R105, R126, R103 ;  /* 0x000000677e697220 */ /* 0x000fe20000410000 */
[----:B------:R-:W-:Y:S01]  /*c000*/  FMUL.FTZ R107, R58, R61 ;  /* 0x0000003d3a6b7220 */ /* 0x000fe20000410000 */
[----:B------:R-:W-:Y:S01]  /*c010*/  FMUL.FTZ R122, R194, R103 ;  /* 0x00000067c27a7220 */ /* 0x000fe20000410000 */
[----:B------:R-:W-:Y:S01]  /*c020*/  FFMA.FTZ R124, R59, R110, R124 ;  /* 0x0000006e3b7c7223 */ /* 0x000fe2000001007c */
[-C--:B------:R-:W-:Y:S01]  /*c030*/  FMUL.FTZ R126, R126, R101.reuse ;  /* 0x000000657e7e7220 */ /* 0x080fe20000410000 */
[----:B------:R-:W-:Y:S01]  /*c040*/  FMUL.FTZ R110, R101, UR43 ;  /* 0x0000002b656e7c20 */ /* 0x000fe20008410000 */
[----:B------:R-:W-:Y:S01]  /*c050*/  FFMA.FTZ R120, R128, R101, R105 ;  /* 0x0000006580787223 */ /* 0x000fe20000010069 */
[----:B------:R0:W-:Y:S01]  /*c060*/  STS [R70+0x10d8], R123 ;  /* 0x0010d87b46007388 */ /* 0x0001e20000000800 */
[C---:B------:R-:W-:Y:S01]  /*c070*/  FFMA.FTZ R105, -R106.reuse, R107, R231 ;  /* 0x0000006b6a697223 */ /* 0x040fe200000101e7 */
[----:B------:R-:W-:Y:S01]  /*c080*/  FFMA.FTZ R183, R106, R101, R122 ;  /* 0x000000656ab77223 */ /* 0x000fe2000001007a */
[----:B------:R-:W-:Y:S01]  /*c090*/  FFMA.FTZ R245, R128, R103, -R126 ;  /* 0x0000006780f57223 */ /* 0x000fe2000001087e */
[----:B------:R-:W-:Y:S01]  /*c0a0*/  FFMA.FTZ R194, R194, -R107, R233 ;  /* 0x8000006bc2c27223 */ /* 0x000fe200000100e9 */
[C---:B------:R-:W-:Y:S01]  /*c0b0*/  FMUL.FTZ R106, R103.reuse, UR43 ;  /* 0x0000002b676a7c20 */ /* 0x040fe20008410000 */
[----:B------:R-:W-:Y:S01]  /*c0c0*/  FMUL.FTZ R247, R103, R61 ;  /* 0x0000003d67f77220 */ /* 0x000fe20000410000 */
[----:B------:R-:W-:Y:S01]  /*c0d0*/  FADD.FTZ R207, R207, R120 ;  /* 0x00000078cfcf7221 */ /* 0x000fe20000010000 */
[----:B------:R-:W-:Y:S01]  /*c0e0*/  FMUL.FTZ R107, R230, R77 ;  /* 0x0000004de66b7220 */ /* 0x000fe20000410000 */
[----:B------:R-:W-:Y:S01]  /*c0f0*/  FFMA.FTZ R106, R101, UR31, R106 ;  /* 0x0000001f656a7c23 */ /* 0x000fe2000801006a */
[----:B0-----:R-:W-:Y:S01]  /*c100*/  FFMA.FTZ R123, R103, UR31, -R110 ;  /* 0x0000001f677b7c23 */ /* 0x001fe2000801086e */
[----:B------:R-:W-:Y:S01]  /*c110*/  FMUL.FTZ R103, R101, R61 ;  /* 0x0000003d65677220 */ /* 0x000fe20000410000 */
[-C--:B------:R-:W-:Y:S01]  /*c120*/  FMUL.FTZ R120, R194, R247.reuse ;  /* 0x000000f7c2787220 */ /* 0x080fe20000410000 */
[----:B------:R-:W-:Y:S01]  /*c130*/  FMUL.FTZ R251, R58, R247 ;  /* 0x000000f73afb7220 */ /* 0x000fe20000410000 */
[C---:B------:R-:W-:Y:S01]  /*c140*/  FMUL.FTZ R110, R194.reuse, R123 ;  /* 0x0000007bc26e7220 */ /* 0x040fe20000410000 */
[-C--:B------:R-:W-:Y:S01]  /*c150*/  FMUL.FTZ R194, R194, R103.reuse ;  /* 0x00000067c2c27220 */ /* 0x080fe20000410000 */
[-C--:B------:R-:W-:Y:S01]  /*c160*/  FFMA.FTZ R101, R105, R103.reuse, R120 ;  /* 0x0000006769657223 */ /* 0x080fe20000010078 */
[----:B------:R-:W-:Y:S01]  /*c170*/  FMUL.FTZ R249, R58, R103 ;  /* 0x000000673af97220 */ /* 0x000fe20000410000 */
[----:B------:R-:W-:Y:S01]  /*c180*/  FMUL.FTZ R120, R159, UR43 ;  /* 0x0000002b9f787c20 */ /* 0x000fe20008410000 */
[C---:B------:R-:W-:Y:S01]  /*c190*/  FFMA.FTZ R103, R105.reuse, R247, -R194 ;  /* 0x000000f769677223 */ /* 0x040fe200000108c2 */
[----:B------:R-:W-:Y:S01]  /*c1a0*/  FFMA.FTZ R247, R105, R106, R110 ;  /* 0x0000006a69f77223 */ /* 0x000fe2000001006e */
[C---:B------:R-:W-:Y:S01]  /*c1b0*/  FMUL.FTZ R106, R141.reuse, UR43 ;  /* 0x0000002b8d6a7c20 */ /* 0x040fe20008410000 */
[C---:B------:R-:W-:Y:S01]  /*c1c0*/  FFMA.FTZ R105, R141.reuse, UR31, R120 ;  /* 0x0000001f8d697c23 */ /* 0x040fe20008010078 */
[----:B------:R-:W-:Y:S01]  /*c1d0*/  FMUL.FTZ R120, R141, R73 ;  /* 0x000000498d787220 */ /* 0x000fe20000410000 */
[----:B------:R-:W-:Y:S01]  /*c1e0*/  FMUL.FTZ R123, R234, R77 ;  /* 0x0000004dea7b7220 */ /* 0x000fe20000410000 */
[C---:B------:R-:W-:Y:S01]  /*c1f0*/  FFMA.FTZ R141, R159.reuse, UR31, -R106 ;  /* 0x0000001f9f8d7c23 */ /* 0x040fe2000801086a */
[----:B------:R-:W-:Y:S01]  /*c200*/  FMUL.FTZ R106, R159, R73 ;  /* 0x000000499f6a7220 */ /* 0x000fe20000410000 */
[----:B------:R-:W-:Y:S01]  /*c210*/  FMUL.FTZ R122, R76, R107 ;  /* 0x0000006b4c7a7220 */ /* 0x000fe20000410000 */
[----:B------:R0:W-:Y:S01]  /*c220*/  STS [R70+0x10d0], R249 ;  /* 0x0010d0f946007388 */ /* 0x0001e20000000800 */
[----:B------:R-:W-:Y:S01]  /*c230*/  FMUL.FTZ R141, R198, R141 ;  /* 0x0000008dc68d7220 */ /* 0x000fe20000410000 */
[----:B------:R-:W-:Y:S01]  /*c240*/  FADD.FTZ R25, R124, R25 ;  /* 0x000000197c197221 */ /* 0x000fe20000010000 */
[----:B------:R-:W-:Y:S01]  /*c250*/  FMUL.FTZ R124, R76, R123 ;  /* 0x0000007b4c7c7220 */ /* 0x000fe20000410000 */
[----:B------:R1:W-:Y:S01]  /*c260*/  STS [R70+0x10f8], R122 ;  /* 0x0010f87a46007388 */ /* 0x0003e20000000800 */
[----:B------:R-:W-:Y:S01]  /*c270*/  FFMA.FTZ R159, R118, R105, R141 ;  /* 0x00000069769f7223 */ /* 0x000fe2000001008d */
[----:B------:R-:W-:Y:S01]  /*c280*/  FADD.FTZ R245, R206, R245 ;  /* 0x000000f5cef57221 */ /* 0x000fe20000010000 */
[----:B------:R-:W-:Y:S01]  /*c290*/  FMUL.FTZ R110, R139, R74 ;  /* 0x0000004a8b6e7220 */ /* 0x000fe20000410000 */
[----:B------:R2:W-:Y:S01]  /*c2a0*/  STS [R70+0x10d4], R251 ;  /* 0x0010d4fb46007388 */ /* 0x0005e20000000800 */
[----:B------:R-:W-:Y:S01]  /*c2b0*/  FMUL.FTZ R128, R143, UR43 ;  /* 0x0000002b8f807c20 */ /* 0x000fe20008410000 */
[----:B0-----:R-:W-:Y:S01]  /*c2c0*/  FMUL.FTZ R249, R198, R106 ;  /* 0x0000006ac6f97220 */ /* 0x001fe20000410000 */
[----:B------:R-:W-:Y:S01]  /*c2d0*/  FMUL.FTZ R126, R63, R110 ;  /* 0x0000006e3f7e7220 */ /* 0x000fe20000410000 */
[----:B------:R0:W-:Y:S01]  /*c2e0*/  STS [R70+0x10fc], R124 ;  /* 0x0010fc7c46007388 */ /* 0x0001e20000000800 */
[----:B------:R-:W-:Y:S01]  /*c2f0*/  FFMA.FTZ R88, R183, R61, R88 ;  /* 0x0000003db7587223 */ /* 0x000fe20000010058 */
[-C--:B-1----:R-:W-:Y:S01]  /*c300*/  FMUL.FTZ R122, R60, R120.reuse ;  /* 0x000000783c7a7220 */ /* 0x082fe20000410000 */
[-C--:B------:R-:W-:Y:S01]  /*c310*/  FFMA.FTZ R105, R118, R120.reuse, R249 ;  /* 0x0000007876697223 */ /* 0x080fe200000100f9 */
[C---:B------:R-:W-:Y:S01]  /*c320*/  FMUL.FTZ R249, R130.reuse, R245 ;  /* 0x000000f582f97220 */ /* 0x040fe20000410000 */
[-C--:B------:R-:W-:Y:S01]  /*c330*/  FMUL.FTZ R130, R130, R207.reuse ;  /* 0x000000cf82827220 */ /* 0x080fe20000410000 */
[----:B--2---:R-:W-:Y:S01]  /*c340*/  FMUL.FTZ R251, R198, R120 ;  /* 0x00000078c6fb7220 */ /* 0x004fe20000410000 */
[----:B------:R-:W-:Y:S01]  /*c350*/  FMUL.FTZ R120, R201, UR43 ;  /* 0x0000002bc9787c20 */ /* 0x000fe20008410000 */
[----:B------:R1:W-:Y:S01]  /*c360*/  STS [R70+0x10e0], R122 ;  /* 0x0010e07a46007388 */ /* 0x0003e20000000800 */
[----:B------:R-:W-:Y:S01]  /*c370*/  FFMA.FTZ R249, R132, R207, R249 ;  /* 0x000000cf84f97223 */ /* 0x000fe200000100f9 */
[-C--:B0-----:R-:W-:Y:S01]  /*c380*/  FMUL.FTZ R124, R60, R106.reuse ;  /* 0x0000006a3c7c7220 */ /* 0x081fe20000410000 */
[----:B------:R-:W-:Y:S01]  /*c390*/  FFMA.FTZ R106, R118, R106, -R251 ;  /* 0x0000006a766a7223 */ /* 0x000fe200000108fb */
[C---:B------:R-:W-:Y:S01]  /*c3a0*/  FFMA.FTZ R118, R139.reuse, UR31, R120 ;  /* 0x0000001f8b767c23 */ /* 0x040fe20008010078 */
[----:B------:R-:W-:Y:S01]  /*c3b0*/  FMUL.FTZ R120, R139, UR43 ;  /* 0x0000002b8b787c20 */ /* 0x000fe20008410000 */
[----:B------:R0:W-:Y:S01]  /*c3c0*/  STS [R70+0x10f0], R126 ;  /* 0x0010f07e46007388 */ /* 0x0001e20000000800 */
[----:B------:R-:W-:Y:S01]  /*c3d0*/  FFMA.FTZ R132, R132, R245, -R130 ;  /* 0x000000f584847223 */ /* 0x000fe20000010882 */
[----:B------:R-:W-:Y:S01]  /*c3e0*/  FFMA.FTZ R247, R58, R183, R247 ;  /* 0x000000b73af77223 */ /* 0x000fe200000100f7 */
[C---:B------:R-:W-:Y:S01]  /*c3f0*/  FFMA.FTZ R139, R201.reuse, UR31, -R120 ;  /* 0x0000001fc98b7c23 */ /* 0x040fe20008010878 */
[----:B------:R-:W-:Y:S01]  /*c400*/  FMUL.FTZ R120, R201, R74 ;  /* 0x0000004ac9787220 */ /* 0x000fe20000410000 */
[----:B------:R2:W-:Y:S01]  /*c410*/  STS [R70+0x10e4], R124 ;  /* 0x0010e47c46007388 */ /* 0x0005e20000000800 */
[----:B-1----:R-:W-:Y:S01]  /*c420*/  FMUL.FTZ R122, R203, R245 ;  /* 0x000000f5cb7a7220 */ /* 0x002fe20000410000 */
[----:B------:R-:W-:Y:S01]  /*c430*/  FMUL.FTZ R201, R143, R75 ;  /* 0x0000004b8fc97220 */ /* 0x000fe20000410000 */
[----:B------:R-:W-:Y:S01]  /*c440*/  FMUL.FTZ R130, R63, R120 ;  /* 0x000000783f827220 */ /* 0x000fe20000410000 */
[----:B------:R-:W-:Y:S01]  /*c450*/  FFMA.FTZ R251, R60, R197, R159 ;  /* 0x000000c53cfb7223 */ /* 0x000fe2000001009f */
[----:B0-----:R-:W-:Y:S01]  /*c460*/  FMUL.FTZ R126, R209, UR43 ;  /* 0x0000002bd17e7c20 */ /* 0x001fe20008410000 */
[----:B------:R-:W-:Y:S01]  /*c470*/  FFMA.FTZ R122, R205, R207, R122 ;  /* 0x000000cfcd7a7223 */ /* 0x000fe2000001007a */
[----:B------:R-:W-:Y:S01]  /*c480*/  FADD.FTZ R159, R127, R132 ;  /* 0x000000847f9f7221 */ /* 0x000fe20000010000 */
[----:B------:R0:W-:Y:S01]  /*c490*/  STS [R70+0x10f4], R130 ;  /* 0x0010f48246007388 */ /* 0x0001e20000000800 */
[----:B------:R-:W-:Y:S01]  /*c4a0*/  FFMA.FTZ R141, R143, UR31, R126 ;  /* 0x0000001f8f8d7c23 */ /* 0x000fe2000801007e */
[-C--:B--2---:R-:W-:Y:S01]  /*c4b0*/  FMUL.FTZ R124, R57, R56.reuse ;  /* 0x00000038397c7220 */ /* 0x084fe20000410000 */
[----:B------:R-:W-:Y:S01]  /*c4c0*/  FMUL.FTZ R126, R245, UR43 ;  /* 0x0000002bf57e7c20 */ /* 0x000fe20008410000 */
[----:B------:R-:W-:Y:S01]  /*c4d0*/  FADD.FTZ R143, R102, R249 ;  /* 0x000000f9668f7221 */ /* 0x000fe20000010000 */
[----:B------:R-:W-:Y:S01]  /*c4e0*/  FMUL.FTZ R102, R207, R56 ;  /* 0x00000038cf667220 */ /* 0x000fe20000410000 */
[-C--:B------:R-:W-:Y:S01]  /*c4f0*/  FFMA.FTZ R203, R203, -R124.reuse, R226 ;  /* 0x8000007ccbcb7223 */ /* 0x080fe200000100e2 */
[----:B------:R-:W-:Y:S01]  /*c500*/  FFMA.FTZ R124, -R205, R124, R224 ;  /* 0x0000007ccd7c7223 */ /* 0x000fe200000101e0 */
[----:B------:R-:W-:Y:S01]  /*c510*/  FFMA.FTZ R205, R209, UR31, -R128 ;  /* 0x0000001fd1cd7c23 */ /* 0x000fe20008010880 */
[----:B------:R-:W-:Y:S01]  /*c520*/  FMUL.FTZ R128, R207, UR43 ;  /* 0x0000002bcf807c20 */ /* 0x000fe20008410000 */
[----:B0-----:R-:W-:Y:S01]  /*c530*/  FMUL.FTZ R130, R245, R56 ;  /* 0x00000038f5827220 */ /* 0x001fe20000410000 */
[----:B------:R-:W-:Y:S01]  /*c540*/  FFMA.FTZ R183, R207, UR31, R126 ;  /* 0x0000001fcfb77c23 */ /* 0x000fe2000801007e */
[----:B------:R-:W-:Y:S01]  /*c550*/  FMUL.FTZ R127, R203, R102 ;  /* 0x00000066cb7f7220 */ /* 0x000fe20000410000 */
[----:B------:R-:W-:Y:S01]  /*c560*/  FFMA.FTZ R128, R245, UR31, -R128 ;  /* 0x0000001ff5807c23 */ /* 0x000fe20008010880 */
[----:B------:R-:W-:Y:S01]  /*c570*/  FMUL.FTZ R207, R203, R130 ;  /* 0x00000082cbcf7220 */ /* 0x000fe20000410000 */
[----:B------:R-:W-:Y:S01]  /*c580*/  FMUL.FTZ R209, R209, R75 ;  /* 0x0000004bd1d17220 */ /* 0x000fe20000410000 */
[----:B------:R-:W-:Y:S01]  /*c590*/  FFMA.FTZ R90, R197, R73, R90 ;  /* 0x00000049c55a7223 */ /* 0x000fe2000001005a */
[----:B------:R-:W-:Y:S01]  /*c5a0*/  FMUL.FTZ R197, R203, R128 ;  /* 0x00000080cbc57220 */ /* 0x000fe20000410000 */
[----:B------:R-:W-:Y:S01]  /*c5b0*/  FMUL.FTZ R205, R204, R205 ;  /* 0x000000cdcccd7220 */ /* 0x000fe20000410000 */
[C---:B------:R-:W-:Y:S01]  /*c5c0*/  FFMA.FTZ R128, R124.reuse, R102, R207 ;  /* 0x000000667c807223 */ /* 0x040fe200000100cf */
[CC--:B------:R-:W-:Y:S01]  /*c5d0*/  FMUL.FTZ R207, R57.reuse, R130.reuse ;  /* 0x0000008239cf7220 */ /* 0x0c0fe20000410000 */
[----:B------:R-:W-:Y:S01]  /*c5e0*/  FFMA.FTZ R127, R124, R130, -R127 ;  /* 0x000000827c7f7223 */ /* 0x000fe2000001087f */
[C---:B------:R-:W-:Y:S01]  /*c5f0*/  FMUL.FTZ R130, R204.reuse, R209 ;  /* 0x000000d1cc827220 */ /* 0x040fe20000410000 */
[----:B------:R-:W-:Y:S01]  /*c600*/  FMUL.FTZ R132, R204, R201 ;  /* 0x000000c9cc847220 */ /* 0x000fe20000410000 */
[----:B------:R-:W-:Y:S01]  /*c610*/  FFMA.FTZ R205, R116, R141, R205 ;  /* 0x0000008d74cd7223 */ /* 0x000fe200000100cd */
[C---:B------:R-:W-:Y:S01]  /*c620*/  FMUL.FTZ R203, R57.reuse, R102 ;  /* 0x0000006639cb7220 */ /* 0x040fe20000410000 */
[----:B------:R-:W-:Y:S01]  /*c630*/  FFMA.FTZ R124, R124, R183, R197 ;  /* 0x000000b77c7c7223 */ /* 0x000fe200000100c5 */
[-C--:B------:R-:W-:Y:S01]  /*c640*/  FMUL.FTZ R141, R134, R159.reuse ;  /* 0x0000009f868d7220 */ /* 0x080fe20000410000 */
[----:B------:R-:W-:Y:S01]  /*c650*/  FMUL.FTZ R102, R200, R159 ;  /* 0x0000009fc8667220 */ /* 0x000fe20000410000 */
[C---:B------:R-:W-:Y:S01]  /*c660*/  FFMA.FTZ R130, R116.reuse, R201, R130 ;  /* 0x000000c974827223 */ /* 0x040fe20000010082 */
[----:B------:R-:W-:Y:S01]  /*c670*/  FFMA.FTZ R132, R116, R209, -R132 ;  /* 0x000000d174847223 */ /* 0x000fe20000010884 */
[----:B------:R-:W-:Y:S01]  /*c680*/  FMUL.FTZ R116, R54, R51 ;  /* 0x0000003336747220 */ /* 0x000fe20000410000 */
[-C--:B------:R-:W-:Y:S01]  /*c690*/  FMUL.FTZ R134, R134, R143.reuse ;  /* 0x0000008f86867220 */ /* 0x080fe20000410000 */
[-C--:B------:R-:W-:Y:S01]  /*c6a0*/  FFMA.FTZ R183, R136, R143.reuse, R141 ;  /* 0x0000008f88b77223 */ /* 0x080fe2000001008d */
[----:B------:R-:W-:Y:S01]  /*c6b0*/  FFMA.FTZ R87, R122, R56, R87 ;  /* 0x000000387a577223 */ /* 0x000fe20000010057 */
[----:B------:R-:W-:Y:S01]  /*c6c0*/  FFMA.FTZ R124, R57, R122, R124 ;  /* 0x0000007a397c7223 */ /* 0x000fe2000001007c */
[----:B------:R-:W-:Y:S01]  /*c6d0*/  FFMA.FTZ R141, R192, R143, R102 ;  /* 0x0000008fc08d7223 */ /* 0x000fe20000010066 */
[----:B------:R-:W-:Y:S01]  /*c6e0*/  FMUL.FTZ R122, R143, UR43 ;  /* 0x0000002b8f7a7c20 */ /* 0x000fe20008410000 */
[----:B------:R0:W-:Y:S01]  /*c6f0*/  STS [R70+0x10c8], R203 ;  /* 0x0010c8cb46007388 */ /* 0x0001e20000000800 */
[C---:B------:R-:W-:Y:S01]  /*c700*/  FMUL.FTZ R102, R159.reuse, UR43 ;  /* 0x0000002b9f667c20 */ /* 0x040fe20008410000 */
[-C--:B------:R-:W-:Y:S01]  /*c710*/  FFMA.FTZ R200, R200, -R116.reuse, R225 ;  /* 0x80000074c8c87223 */ /* 0x080fe200000100e1 */
[----:B------:R-:W-:Y:S01]  /*c720*/  FMUL.FTZ R184, R62, R201 ;  /* 0x000000c93eb87220 */ /* 0x000fe20000410000 */
[----:B------:R-:W-:Y:S01]  /*c730*/  FFMA.FTZ R197, R136, R159, -R134 ;  /* 0x0000009f88c57223 */ /* 0x000fe20000010886 */
[C---:B------:R-:W-:Y:S01]  /*c740*/  FFMA.FTZ R201, R159.reuse, UR31, -R122 ;  /* 0x0000001f9fc97c23 */ /* 0x040fe2000801087a */
[----:B------:R-:W-:Y:S01]  /*c750*/  FADD.FTZ R202, R202, R183 ;  /* 0x000000b7caca7221 */ /* 0x000fe20000010000 */
[----:B------:R-:W-:Y:S01]  /*c760*/  FFMA.FTZ R116, -R192, R116, R223 ;  /* 0x00000074c0747223 */ /* 0x000fe200000101df */
[----:B------:R-:W-:Y:S01]  /*c770*/  FADD.FTZ R104, R104, R197 ;  /* 0x000000c568687221 */ /* 0x000fe20000010000 */
[----:B------:R-:W-:Y:S01]  /*c780*/  FMUL.FTZ R201, R200, R201 ;  /* 0x000000c9c8c97220 */ /* 0x000fe20000410000 */
[-C--:B0-----:R-:W-:Y:S01]  /*c790*/  FMUL.FTZ R203, R159, R51.reuse ;  /* 0x000000339fcb7220 */ /* 0x081fe20000410000 */
[C---:B------:R-:W-:Y:S01]  /*c7a0*/  FFMA.FTZ R159, R143.reuse, UR31, R102 ;  /* 0x0000001f8f9f7c23 */ /* 0x040fe20008010066 */
[----:B------:R-:W-:Y:S01]  /*c7b0*/  FMUL.FTZ R143, R143, R51 ;  /* 0x000000338f8f7220 */ /* 0x000fe20000410000 */
[----:B------:R-:W-:Y:S01]  /*c7c0*/  FMUL.FTZ R102, R108, R139 ;  /* 0x0000008b6c667220 */ /* 0x000fe20000410000 */
[C---:B------:R-:W-:Y:S01]  /*c7d0*/  FMUL.FTZ R183, R200.reuse, R203 ;  /* 0x000000cbc8b77220 */ /* 0x040fe20000410000 */
[C---:B------:R-:W-:Y:S01]  /*c7e0*/  FMUL.FTZ R139, R137.reuse, R104 ;  /* 0x00000068898b7220 */ /* 0x040fe20000410000 */
[----:B------:R-:W-:Y:S01]  /*c7f0*/  FMUL.FTZ R134, R200, R143 ;  /* 0x0000008fc8867220 */ /* 0x000fe20000410000 */
[C---:B------:R-:W-:Y:S01]  /*c800*/  FFMA.FTZ R159, R116.reuse, R159, R201 ;  /* 0x0000009f749f7223 */ /* 0x040fe200000100c9 */
[-C--:B------:R-:W-:Y:S01]  /*c810*/  FFMA.FTZ R136, R116, R143.reuse, R183 ;  /* 0x0000008f74887223 */ /* 0x080fe200000100b7 */
[----:B------:R-:W-:Y:S01]  /*c820*/  FMUL.FTZ R183, R54, R143 ;  /* 0x0000008f36b77220 */ /* 0x000fe20000410000 */
[----:B------:R-:W-:Y:S01]  /*c830*/  FMUL.FTZ R143, R137, R202 ;  /* 0x000000ca898f7220 */ /* 0x000fe20000410000 */
[----:B------:R-:W-:Y:S01]  /*c840*/  FFMA.FTZ R134, R116, R203, -R134 ;  /* 0x000000cb74867223 */ /* 0x000fe20000010886 */
[C---:B------:R-:W-:Y:S01]  /*c850*/  FFMA.FTZ R118, R109.reuse, R118, R102 ;  /* 0x000000766d767223 */ /* 0x040fe20000010066 */
[----:B------:R-:W-:Y:S01]  /*c860*/  FMUL.FTZ R116, R108, R120 ;  /* 0x000000786c747220 */ /* 0x000fe20000410000 */
[----:B------:R-:W-:Y:S01]  /*c870*/  FFMA.FTZ R102, R138, R202, R139 ;  /* 0x000000ca8a667223 */ /* 0x000fe2000001008b */
[----:B------:R-:W-:Y:S01]  /*c880*/  FMUL.FTZ R122, R108, R110 ;  /* 0x0000006e6c7a7220 */ /* 0x000fe20000410000 */
[----:B------:R-:W-:Y:S01]  /*c890*/  FFMA.FTZ R108, R138, R104, -R143 ;  /* 0x000000688a6c7223 */ /* 0x000fe2000001088f */
[----:B------:R-:W-:Y:S01]  /*c8a0*/  FFMA.FTZ R137, R109, R110, R116 ;  /* 0x0000006e6d897223 */ /* 0x000fe20000010074 */
[----:B------:R-:W-:Y:S01]  /*c8b0*/  FADD.FTZ R199, R199, R102 ;  /* 0x00000066c7c77221 */ /* 0x000fe20000010000 */
[----:B------:R-:W-:Y:S01]  /*c8c0*/  FFMA.FTZ R138, R109, R120, -R122 ;  /* 0x000000786d8a7223 */ /* 0x000fe2000001087a */
[----:B------:R-:W-:Y:S01]  /*c8d0*/  FADD.FTZ R195, R195, R108 ;  /* 0x0000006cc3c37221 */ /* 0x000fe20000010000 */
[----:B------:R-:W-:Y:S01]  /*c8e0*/  FMUL.FTZ R102, R55, R46 ;  /* 0x0000002e37667220 */ /* 0x000fe20000410000 */
[C---:B------:R-:W-:Y:S01]  /*c8f0*/  FMUL.FTZ R109, R140.reuse, R199 ;  /* 0x000000c78c6d7220 */ /* 0x040fe20000410000 */
[----:B------:R-:W-:Y:S01]  /*c900*/  FFMA.FTZ R86, R141, R51, R86 ;  /* 0x000000338d567223 */ /* 0x000fe20000010056 */
[----:B------:R-:W-:Y:S01]  /*c910*/  FMUL.FTZ R140, R140, R195 ;  /* 0x000000c38c8c7220 */ /* 0x000fe20000410000 */
[----:B------:R-:W-:Y:S01]  /*c920*/  FFMA.FTZ R159, R54, R141, R159 ;  /* 0x0000008d369f7223 */ /* 0x000fe2000001009f */
[----:B------:R-:W-:Y:S01]  /*c930*/  FFMA.FTZ R108, R142, R195, -R109 ;  /* 0x000000c38e6c7223 */ /* 0x000fe2000001086d */
[----:B------:R-:W-:Y:S01]  /*c940*/  FMUL.FTZ R139, R202, UR43 ;  /* 0x0000002bca8b7c20 */ /* 0x000fe20008410000 */
[----:B------:R-:W-:Y:S01]  /*c950*/  FFMA.FTZ R140, R142, R199, R140 ;  /* 0x000000c78e8c7223 */ /* 0x000fe2000001008c */
[----:B------:R-:W-:Y:S01]  /*c960*/  FFMA.FTZ R116, R151, -R102, R220 ;  /* 0x8000006697747223 */ /* 0x000fe200000100dc */
[----:B------:R-:W-:Y:S01]  /*c970*/  FADD.FTZ R193, R193, R108 ;  /* 0x0000006cc1c17221 */ /* 0x000fe20000010000 */
[----:B------:R-:W-:Y:S01]  /*c980*/  FADD.FTZ R30, R159, R30 ;  /* 0x0000001e9f1e7221 */ /* 0x000fe20000010000 */
[----:B------:R-:W-:Y:S01]  /*c990*/  FADD.FTZ R191, R191, R140 ;  /* 0x0000008cbfbf7221 */ /* 0x000fe20000010000 */
[----:B------:R-:W-:Y:S01]  /*c9a0*/  FMUL.FTZ R151, R151, R104 ;  /* 0x0000006897977220 */ /* 0x000fe20000410000 */
[----:B------:R-:W-:Y:S01]  /*c9b0*/  FMUL.FTZ R109, R144, R193 ;  /* 0x000000c1906d7220 */ /* 0x000fe20000410000 */
[----:B------:R-:W-:Y:S01]  /*c9c0*/  FFMA.FTZ R139, R104, UR31, -R139 ;  /* 0x0000001f688b7c23 */ /* 0x000fe2000801088b */
[-C--:B------:R-:W-:Y:S01]  /*c9d0*/  FMUL.FTZ R144, R144, R191.reuse ;  /* 0x000000bf90907220 */ /* 0x080fe20000410000 */
[----:B------:R-:W-:Y:S01]  /*c9e0*/  FMUL.FTZ R159, R104, R46 ;  /* 0x0000002e689f7220 */ /* 0x000fe20000410000 */
[----:B------:R-:W-:Y:S01]  /*c9f0*/  FFMA.FTZ R108, R146, R191, R109 ;  /* 0x000000bf926c7223 */ /* 0x000fe2000001006d */
[----:B------:R-:W-:Y:S01]  /*ca00*/  FMUL.FTZ R109, R104, UR43 ;  /* 0x0000002b686d7c20 */ /* 0x000fe20008410000 */
[----:B------:R-:W-:Y:S01]  /*ca10*/  FFMA.FTZ R144, R146, R193, -R144 ;  /* 0x000000c192907223 */ /* 0x000fe20000010890 */
[----:B------:R-:W-:Y:S01]  /*ca20*/  FFMA.FTZ R110, -R161, R102, R218 ;  /* 0x00000066a16e7223 */ /* 0x000fe200000101da */
[----:B------:R-:W-:Y:S01]  /*ca30*/  FADD.FTZ R131, R131, R108 ;  /* 0x0000006c83837221 */ /* 0x000fe20000010000 */
[C---:B------:R-:W-:Y:S01]  /*ca40*/  FFMA.FTZ R141, R202.reuse, UR31, R109 ;  /* 0x0000001fca8d7c23 */ /* 0x040fe2000801006d */
[----:B------:R-:W-:Y:S01]  /*ca50*/  FADD.FTZ R189, R189, R144 ;  /* 0x00000090bdbd7221 */ /* 0x000fe20000010000 */
[----:B------:R-:W-:Y:S01]  /*ca60*/  FFMA.FTZ R102, R161, R202, R151 ;  /* 0x000000caa1667223 */ /* 0x000fe20000010097 */
[C---:B------:R-:W-:Y:S01]  /*ca70*/  FMUL.FTZ R108, R147.reuse, R131 ;  /* 0x00000083936c7220 */ /* 0x040fe20000410000 */
[-C--:B------:R-:W-:Y:S01]  /*ca80*/  FMUL.FTZ R151, R202, R46.reuse ;  /* 0x0000002eca977220 */ /* 0x080fe20000410000 */
[-C--:B------:R-:W-:Y:S01]  /*ca90*/  FMUL.FTZ R109, R147, R189.reuse ;  /* 0x000000bd936d7220 */ /* 0x080fe20000410000 */
[----:B------:R-:W-:Y:S01]  /*caa0*/  FMUL.FTZ R149, R230, UR43 ;  /* 0x0000002be6957c20 */ /* 0x000fe20008410000 */
[C---:B------:R-:W-:Y:S01]  /*cab0*/  FFMA.FTZ R108, R148.reuse, R189, -R108 ;  /* 0x000000bd946c7223 */ /* 0x040fe2000001086c */
[----:B------:R0:W-:Y:S01]  /*cac0*/  STS [R70+0x10c0], R183 ;  /* 0x0010c0b746007388 */ /* 0x0001e20000000800 */
[----:B------:R-:W-:Y:S01]  /*cad0*/  FFMA.FTZ R104, R148, R131, R109 ;  /* 0x0000008394687223 */ /* 0x000fe2000001006d */
[C---:B------:R-:W-:Y:S01]  /*cae0*/  FMUL.FTZ R161, R116.reuse, R159 ;  /* 0x0000009f74a17220 */ /* 0x040fe20000410000 */
[----:B------:R-:W-:Y:S01]  /*caf0*/  FADD.FTZ R185, R185, R108 ;  /* 0x0000006cb9b97221 */ /* 0x000fe20000010000 */
[----:B------:R1:W-:Y:S01]  /*cb00*/  STS [R70+0x10dc], R145 ;  /* 0x0010dc9146007388 */ /* 0x0003e20000000800 */
[----:B------:R-:W-:Y:S01]  /*cb10*/  FADD.FTZ R187, R187, R104 ;  /* 0x00000068bbbb7221 */ /* 0x000fe20000010000 */
[----:B------:R-:W-:Y:S01]  /*cb20*/  FMUL.FTZ R143, R116, R139 ;  /* 0x0000008b748f7220 */ /* 0x000fe20000410000 */
[----:B------:R-:W-:Y:S01]  /*cb30*/  FFMA.FTZ R149, R234, UR31, -R149 ;  /* 0x0000001fea957c23 */ /* 0x000fe20008010895 */
[----:B------:R-:W-:Y:S01]  /*cb40*/  FFMA.FTZ R139, R110, R151, R161 ;  /* 0x000000976e8b7223 */ /* 0x000fe200000100a1 */
[----:B------:R-:W-:Y:S01]  /*cb50*/  FMUL.FTZ R109, R150, R187 ;  /* 0x000000bb966d7220 */ /* 0x000fe20000410000 */
[----:B0-----:R-:W-:Y:S01]  /*cb60*/  FMUL.FTZ R183, R116, R151 ;  /* 0x0000009774b77220 */ /* 0x001fe20000410000 */
[----:B------:R-:W-:Y:S01]  /*cb70*/  FMUL.FTZ R150, R150, R185 ;  /* 0x000000b996967220 */ /* 0x000fe20000410000 */
[----:B------:R-:W-:Y:S01]  /*cb80*/  FMUL.FTZ R149, R196, R149 ;  /* 0x00000095c4957220 */ /* 0x000fe20000410000 */
[----:B------:R-:W-:Y:S01]  /*cb90*/  FFMA.FTZ R104, R152, R185, -R109 ;  /* 0x000000b998687223 */ /* 0x000fe2000001086d */
[----:B-1----:R-:W-:Y:S01]  /*cba0*/  FMUL.FTZ R145, R234, UR43 ;  /* 0x0000002bea917c20 */ /* 0x002fe20008410000 */
[----:B------:R-:W-:Y:S01]  /*cbb0*/  FFMA.FTZ R140, R110, R159, -R183 ;  /* 0x0000009f6e8c7223 */ /* 0x000fe200000108b7 */
[----:B------:R-:W-:Y:S01]  /*cbc0*/  FFMA.FTZ R150, R152, R187, R150 ;  /* 0x000000bb98967223 */ /* 0x000fe20000010096 */
[----:B------:R-:W-:Y:S01]  /*cbd0*/  FFMA.FTZ R110, R110, R141, R143 ;  /* 0x0000008d6e6e7223 */ /* 0x000fe2000001008f */
[----:B------:R-:W-:Y:S01]  /*cbe0*/  FFMA.FTZ R145, R230, UR31, R145 ;  /* 0x0000001fe6917c23 */ /* 0x000fe20008010091 */
[C---:B------:R-:W-:Y:S01]  /*cbf0*/  FMUL.FTZ R141, R196.reuse, R123 ;  /* 0x0000007bc48d7220 */ /* 0x040fe20000410000 */
[----:B------:R-:W-:Y:S01]  /*cc00*/  FMUL.FTZ R142, R196, R107 ;  /* 0x0000006bc48e7220 */ /* 0x000fe20000410000 */
[----:B------:R-:W-:Y:S01]  /*cc10*/  FADD.FTZ R119, R119, R104 ;  /* 0x0000006877777221 */ /* 0x000fe20000010000 */
[----:B------:R-:W-:Y:S01]  /*cc20*/  FADD.FTZ R165, R165, R150 ;  /* 0x00000096a5a57221 */ /* 0x000fe20000010000 */
[C---:B------:R-:W-:Y:S01]  /*cc30*/  FFMA.FTZ R145, R100.reuse, R145, R149 ;  /* 0x0000009164917223 */ /* 0x040fe20000010095 */
[C---:B------:R-:W-:Y:S01]  /*cc40*/  FFMA.FTZ R141, R100.reuse, R107, R141 ;  /* 0x0000006b648d7223 */ /* 0x040fe2000001008d */
[----:B------:R-:W-:Y:S01]  /*cc50*/  FFMA.FTZ R142, R100, R123, -R142 ;  /* 0x0000007b648e7223 */ /* 0x000fe2000001088e */
[C---:B------:R-:W-:Y:S01]  /*cc60*/  FMUL.FTZ R100, R154.reuse, R119 ;  /* 0x000000779a647220 */ /* 0x040fe20000410000 */
[-C--:B------:R-:W-:Y:S01]  /*cc70*/  FMUL.FTZ R154, R154, R165.reuse ;  /* 0x000000a59a9a7220 */ /* 0x080fe20000410000 */
[----:B------:R-:W-:Y:S01]  /*cc80*/  FFMA.FTZ R85, R102, R46, R85 ;  /* 0x0000002e66557223 */ /* 0x000fe20000010055 */
[----:B------:R-:W-:Y:S01]  /*cc90*/  FFMA.FTZ R110, R55, R102, R110 ;  /* 0x00000066376e7223 */ /* 0x000fe2000001006e */
[C---:B------:R-:W-:Y:S01]  /*cca0*/  FFMA.FTZ R100, R155.reuse, R165, R100 ;  /* 0x000000a59b647223 */ /* 0x040fe20000010064 */
[----:B------:R-:W-:Y:S01]  /*ccb0*/  FFMA.FTZ R154, R155, R119, -R154 ;  /* 0x000000779b9a7223 */ /* 0x000fe2000001089a */
[----:B------:R-:W-:Y:S01]  /*ccc0*/  FFMA.FTZ R102, R76, R67, R145 ;  /* 0x000000434c667223 */ /* 0x000fe20000010091 */
[----:B------:R-:W-:Y:S01]  /*ccd0*/  FFMA.FTZ R197, R63, R114, R118 ;  /* 0x000000723fc57223 */ /* 0x000fe20000010076 */
[----:B------:R-:W-:Y:S01]  /*cce0*/  FADD.FTZ R163, R163, R100 ;  /* 0x00000064a3a37221 */ /* 0x000fe20000010000 */
[----:B------:R-:W-:Y:S01]  /*ccf0*/  FADD.FTZ R135, R135, R154 ;  /* 0x0000009a87877221 */ /* 0x000fe20000010000 */
[----:B------:R-:W-:Y:S01]  /*cd00*/  FADD.FTZ R21, R102, R21 ;  /* 0x0000001566157221 */ /* 0x000fe20000010000 */
[----:B------:R-:W-:Y:S01]  /*cd10*/  FMUL.FTZ R109, R52, R41 ;  /* 0x00000029346d7220 */ /* 0x000fe20000410000 */
[----:B------:R-:W-:Y:S01]  /*cd20*/  FMUL.FTZ R118, R45, R31 ;  /* 0x0000001f2d767220 */ /* 0x000fe20000410000 */
[C---:B------:R-:W-:Y:S01]  /*cd30*/  FMUL.FTZ R100, R156.reuse, R135 ;  /* 0x000000879c647220 */ /* 0x040fe20000410000 */
[-C--:B------:R-:W-:Y:S01]  /*cd40*/  FMUL.FTZ R156, R156, R163.reuse ;  /* 0x000000a39c9c7220 */ /* 0x080fe20000410000 */
[----:B------:R-:W-:Y:S01]  /*cd50*/  FMUL.FTZ R102, R199, UR43 ;  /* 0x0000002bc7667c20 */ /* 0x000fe20008410000 */
[----:B------:R-:W-:Y:S01]  /*cd60*/  FFMA.FTZ R93, R114, R74, R93 ;  /* 0x0000004a725d7223 */ /* 0x000fe2000001005d */
[C---:B------:R-:W-:Y:S01]  /*cd70*/  FFMA.FTZ R100, R157.reuse, R163, R100 ;  /* 0x000000a39d647223 */ /* 0x040fe20000010064 */
[----:B------:R-:W-:Y:S01]  /*cd80*/  FFMA.FTZ R156, R157, R135, -R156 ;  /* 0x000000879d9c7223 */ /* 0x000fe2000001089c */
[C---:B------:R-:W-:Y:S01]  /*cd90*/  FMUL.FTZ R104, R186.reuse, R195 ;  /* 0x000000c3ba687220 */ /* 0x040fe20000410000 */
[----:B------:R-:W-:Y:S01]  /*cda0*/  FFMA.FTZ R92, R67, R77, R92 ;  /* 0x0000004d435c7223 */ /* 0x000fe2000001005c */
[----:B------:R-:W-:Y:S01]  /*cdb0*/  FFMA.FTZ R186, R186, -R109, R229 ;  /* 0x8000006dbaba7223 */ /* 0x000fe200000100e5 */
[----:B------:R-:W-:Y:S01]  /*cdc0*/  FADD.FTZ R121, R121, R156 ;  /* 0x0000009c79797221 */ /* 0x000fe20000010000 */
[----:B------:R-:W-:Y:S01]  /*cdd0*/  FMUL.FTZ R114, R47, R32 ;  /* 0x000000202f727220 */ /* 0x000fe20000410000 */
[-C--:B------:R-:W-:Y:S01]  /*cde0*/  FFMA.FTZ R120, -R112, R118.reuse, R237 ;  /* 0x0000007670787223 */ /* 0x080fe200000101ed */
[----:B------:R-:W-:Y:S01]  /*cdf0*/  FFMA.FTZ R67, R195, UR31, -R102 ;  /* 0x0000001fc3437c23 */ /* 0x000fe20008010866 */
[----:B------:R-:W-:Y:S01]  /*ce00*/  FADD.FTZ R153, R153, R100 ;  /* 0x0000006499997221 */ /* 0x000fe20000010000 */
[----:B------:R-:W-:Y:S01]  /*ce10*/  FFMA.FTZ R118, R158, -R118, R241 ;  /* 0x800000769e767223 */ /* 0x000fe200000100f1 */
[----:B------:R-:W-:Y:S01]  /*ce20*/  FMUL.FTZ R143, R121, R31 ;  /* 0x0000001f798f7220 */ /* 0x000fe20000410000 */
[-C--:B------:R-:W-:Y:S01]  /*ce30*/  FFMA.FTZ R116, -R111, R114.reuse, R232 ;  /* 0x000000726f747223 */ /* 0x080fe200000101e8 */
[----:B------:R-:W-:Y:S01]  /*ce40*/  FMUL.FTZ R126, R186, R67 ;  /* 0x00000043ba7e7220 */ /* 0x000fe20000410000 */
[----:B------:R-:W-:Y:S01]  /*ce50*/  FFMA.FTZ R114, R113, -R114, R96 ;  /* 0x8000007271727223 */ /* 0x000fe20000010060 */
[-C--:B------:R-:W-:Y:S01]  /*ce60*/  FMUL.FTZ R147, R135, R32.reuse ;  /* 0x0000002087937220 */ /* 0x080fe20000410000 */
[----:B------:R-:W-:Y:S01]  /*ce70*/  FMUL.FTZ R145, R153, R31 ;  /* 0x0000001f99917220 */ /* 0x000fe20000410000 */
[----:B------:R-:W-:Y:S01]  /*ce80*/  FMUL.FTZ R67, R118, R143 ;  /* 0x0000008f76437220 */ /* 0x000fe20000410000 */
[----:B------:R-:W-:Y:S01]  /*ce90*/  FMUL.FTZ R100, R195, UR43 ;  /* 0x0000002bc3647c20 */ /* 0x000fe20008410000 */
[----:B------:R-:W-:Y:S01]  /*cea0*/  FMUL.FTZ R149, R163, R32 ;  /* 0x00000020a3957220 */ /* 0x000fe20000410000 */
[----:B------:R-:W-:Y:S01]  /*ceb0*/  FMUL.FTZ R123, R114, R147 ;  /* 0x00000093727b7220 */ /* 0x000fe20000410000 */
[----:B------:R-:W-:Y:S01]  /*cec0*/  FFMA.FTZ R67, R120, R145, R67 ;  /* 0x0000009178437223 */ /* 0x000fe20000010043 */
[----:B------:R-:W-:Y:S01]  /*ced0*/  FADD.FTZ R27, R124, R27 ;  /* 0x0000001b7c1b7221 */ /* 0x000fe20000010000 */
[----:B------:R-:W-:Y:S01]  /*cee0*/  FFMA.FTZ R124, R199, UR31, R100 ;  /* 0x0000001fc77c7c23 */ /* 0x000fe20008010064 */
[----:B------:R-:W-:Y:S01]  /*cef0*/  FFMA.FTZ R100, R116, R149, R123 ;  /* 0x0000009574647223 */ /* 0x000fe2000001007b */
[----:B------:R-:W-:Y:S01]  /*cf00*/  FADD.FTZ R67, RZ, R67 ;  /* 0x00000043ff437221 */ /* 0x000fe20000010000 */
[----:B------:R-:W-:Y:S01]  /*cf10*/  FMUL.FTZ R151, R55, R151 ;  /* 0x0000009737977220 */ /* 0x000fe20000410000 */
[----:B------:R-:W-:Y:S01]  /*cf20*/  FMUL.FTZ R108, R48, R33 ;  /* 0x00000021306c7220 */ /* 0x000fe20000410000 */
[----:B------:R-:W-:Y:S01]  /*cf30*/  FFMA.FTZ R107, R188, R199, R104 ;  /* 0x000000c7bc6b7223 */ /* 0x000fe20000010068 */
[----:B------:R-:W-:Y:S01]  /*cf40*/  FADD.FTZ R122, R67, R100 ;  /* 0x00000064437a7221 */ /* 0x000fe20000010000 */
[----:B------:R-:W-:Y:S01]  /*cf50*/  FMUL.FTZ R67, R118, R145 ;  /* 0x0000009176437220 */ /* 0x000fe20000410000 */
[----:B------:R-:W-:Y:S01]  /*cf60*/  FADD.FTZ R29, R110, R29 ;  /* 0x0000001d6e1d7221 */ /* 0x000fe20000010000 */
[----:B------:R0:W-:Y:S01]  /*cf70*/  STS [R70+0x10b8], R151 ;  /* 0x0010b89746007388 */ /* 0x0001e20000000800 */
[-C--:B------:R-:W-:Y:S01]  /*cf80*/  FMUL.FTZ R195, R195, R41.reuse ;  /* 0x00000029c3c37220 */ /* 0x080fe20000410000 */
[----:B------:R-:W-:Y:S01]  /*cf90*/  FMUL.FTZ R199, R199, R41 ;  /* 0x00000029c7c77220 */ /* 0x000fe20000410000 */
[----:B------:R-:W-:Y:S01]  /*cfa0*/  FMUL.FTZ R102, R49, R34 ;  /* 0x0000002231667220 */ /* 0x000fe20000410000 */
[-C--:B------:R-:W-:Y:S01]  /*cfb0*/  FFMA.FTZ R110, -R160, R108.reuse, R97 ;  /* 0x0000006ca06e7223 */ /* 0x080fe20000010161 */
[----:B------:R-:W-:Y:S01]  /*cfc0*/  FMUL.FTZ R123, R114, R149 ;  /* 0x00000095727b7220 */ /* 0x000fe20000410000 */
[----:B------:R-:W-:Y:S01]  /*cfd0*/  FFMA.FTZ R67, R120, R143, -R67 ;  /* 0x0000008f78437223 */ /* 0x000fe20000010843 */
[----:B------:R-:W-:Y:S01]  /*cfe0*/  FFMA.FTZ R108, R162, -R108, R243 ;  /* 0x8000006ca26c7223 */ /* 0x000fe200000100f3 */
[----:B------:R-:W-:Y:S01]  /*cff0*/  FMUL.FTZ R155, R165, R33 ;  /* 0x00000021a59b7220 */ /* 0x000fe20000410000 */
[----:B------:R-:W-:Y:S01]  /*d000*/  FMUL.FTZ R159, R55, R159 ;  /* 0x0000009f379f7220 */ /* 0x000fe20000410000 */
[----:B0-----:R-:W-:Y:S01]  /*d010*/  FMUL.FTZ R151, R119, R33 ;  /* 0x0000002177977220 */ /* 0x001fe20000410000 */
[----:B------:R-:W-:Y:S01]  /*d020*/  FFMA.FTZ R109, -R188, R109, R227 ;  /* 0x0000006dbc6d7223 */ /* 0x000fe200000101e3 */
[C---:B------:R-:W-:Y:S01]  /*d030*/  FMUL.FTZ R146, R186.reuse, R195 ;  /* 0x000000c3ba927220 */ /* 0x040fe20000410000 */
[----:B------:R-:W-:Y:S01]  /*d040*/  FMUL.FTZ R144, R186, R199 ;  /* 0x000000c7ba907220 */ /* 0x000fe20000410000 */
[-C--:B------:R-:W-:Y:S01]  /*d050*/  FFMA.FTZ R104, -R115, R102.reuse, R238 ;  /* 0x0000006673687223 */ /* 0x080fe200000101ee */
[----:B------:R-:W-:Y:S01]  /*d060*/  FFMA.FTZ R100, R116, R147, -R123 ;  /* 0x0000009374647223 */ /* 0x000fe2000001087b */
[----:B------:R-:W-:Y:S01]  /*d070*/  FADD.FTZ R67, RZ, R67 ;  /* 0x00000043ff437221 */ /* 0x000fe20000010000 */
[----:B------:R-:W-:Y:S01]  /*d080*/  FFMA.FTZ R102, R117, -R102, R236 ;  /* 0x8000006675667223 */ /* 0x000fe200000100ec */
[C---:B------:R-:W-:Y:S01]  /*d090*/  FMUL.FTZ R161, R108.reuse, R151 ;  /* 0x000000976ca17220 */ /* 0x040fe20000410000 */
[----:B------:R-:W-:Y:S01]  /*d0a0*/  FMUL.FTZ R157, R185, R34 ;  /* 0x00000022b99d7220 */ /* 0x000fe20000410000 */
[----:B------:R-:W-:Y:S01]  /*d0b0*/  FMUL.FTZ R123, R108, R155 ;  /* 0x0000009b6c7b7220 */ /* 0x000fe20000410000 */
[----:B------:R0:W-:Y:S01]  /*d0c0*/  STS [R70+0x10bc], R159 ;  /* 0x0010bc9f46007388 */ /* 0x0001e20000000800 */
[C---:B------:R-:W-:Y:S01]  /*d0d0*/  FFMA.FTZ R146, R109.reuse, R199, R146 ;  /* 0x000000c76d927223 */ /* 0x040fe20000010092 */
[----:B------:R-:W-:Y:S01]  /*d0e0*/  FFMA.FTZ R144, R109, R195, -R144 ;  /* 0x000000c36d907223 */ /* 0x000fe20000010890 */
[----:B------:R-:W-:Y:S01]  /*d0f0*/  FADD.FTZ R67, R67, R100 ;  /* 0x0000006443437221 */ /* 0x000fe20000010000 */
[----:B------:R-:W-:Y:S01]  /*d100*/  FFMA.FTZ R161, R110, R155, R161 ;  /* 0x0000009b6ea17223 */ /* 0x000fe200000100a1 */
[----:B------:R-:W-:Y:S01]  /*d110*/  FMUL.FTZ R183, R102, R157 ;  /* 0x0000009d66b77220 */ /* 0x000fe20000410000 */
[----:B------:R-:W-:Y:S01]  /*d120*/  FFMA.FTZ R100, R110, R151, -R123 ;  /* 0x000000976e647223 */ /* 0x000fe2000001087b */
[----:B------:R-:W-:Y:S01]  /*d130*/  FFMA.FTZ R109, R109, R124, R126 ;  /* 0x0000007c6d6d7223 */ /* 0x000fe2000001007e */
[----:B------:R-:W-:Y:S01]  /*d140*/  FMUL.FTZ R124, R50, R35 ;  /* 0x00000023327c7220 */ /* 0x000fe20000410000 */
[----:B------:R-:W-:Y:S01]  /*d150*/  FMUL.FTZ R195, R52, R195 ;  /* 0x000000c334c37220 */ /* 0x000fe20000410000 */
[----:B0-----:R-:W-:Y:S01]  /*d160*/  FMUL.FTZ R159, R187, R34 ;  /* 0x00000022bb9f7220 */ /* 0x001fe20000410000 */
[----:B------:R-:W-:Y:S01]  /*d170*/  FADD.FTZ R24, R197, R24 ;  /* 0x00000018c5187221 */ /* 0x000fe20000010000 */
[----:B------:R-:W-:Y:S01]  /*d180*/  FADD.FTZ R122, R122, R161 ;  /* 0x000000a17a7a7221 */ /* 0x000fe20000010000 */
[----:B------:R-:W-:Y:S01]  /*d190*/  FADD.FTZ R123, R67, R100 ;  /* 0x00000064437b7221 */ /* 0x000fe20000010000 */
[----:B------:R-:W-:Y:S01]  /*d1a0*/  FFMA.FTZ R183, R104, R159, R183 ;  /* 0x0000009f68b77223 */ /* 0x000fe200000100b7 */
[-C--:B------:R-:W-:Y:S01]  /*d1b0*/  FFMA.FTZ R100, R182, -R124.reuse, R235 ;  /* 0x8000007cb6647223 */ /* 0x080fe200000100eb */
[----:B------:R-:W-:Y:S01]  /*d1c0*/  FMUL.FTZ R197, R189, R35 ;  /* 0x00000023bdc57220 */ /* 0x000fe20000410000 */
[----:B------:R0:W-:Y:S01]  /*d1d0*/  STS [R70+0x10b4], R195 ;  /* 0x0010b4c346007388 */ /* 0x0001e20000000800 */
[----:B------:R-:W-:Y:S01]  /*d1e0*/  FADD.FTZ R183, R122, R183 ;  /* 0x000000b77ab77221 */ /* 0x000fe20000010000 */
[----:B------:R-:W-:Y:S01]  /*d1f0*/  FMUL.FTZ R161, R102, R159 ;  /* 0x0000009f66a17220 */ /* 0x000fe20000410000 */
[----:B------:R-:W-:Y:S01]  /*d200*/  FFMA.FTZ R67, -R164, R124, R239 ;  /* 0x0000007ca4437223 */ /* 0x000fe200000101ef */
[----:B------:R-:W-:Y:S01]  /*d210*/  FMUL.FTZ R122, R100, R197 ;  /* 0x000000c5647a7220 */ /* 0x000fe20000410000 */
[-C--:B------:R-:W-:Y:S01]  /*d220*/  FMUL.FTZ R150, R53, R36.reuse ;  /* 0x0000002435967220 */ /* 0x080fe20000410000 */
[----:B------:R-:W-:Y:S01]  /*d230*/  FFMA.FTZ R124, R104, R157, -R161 ;  /* 0x0000009d687c7223 */ /* 0x000fe200000108a1 */
[----:B------:R-:W-:Y:S01]  /*d240*/  FMUL.FTZ R199, R52, R199 ;  /* 0x000000c734c77220 */ /* 0x000fe20000410000 */
[----:B------:R-:W-:Y:S01]  /*d250*/  FMUL.FTZ R161, R191, R36 ;  /* 0x00000024bfa17220 */ /* 0x000fe20000410000 */
[-C--:B------:R-:W-:Y:S01]  /*d260*/  FFMA.FTZ R152, R129, -R150.reuse, R228 ;  /* 0x8000009681987223 */ /* 0x080fe200000100e4 */
[----:B0-----:R-:W-:Y:S01]  /*d270*/  FMUL.FTZ R195, R131, R35 ;  /* 0x0000002383c37220 */ /* 0x001fe20000410000 */
[----:B------:R-:W-:Y:S01]  /*d280*/  FADD.FTZ R123, R123, R124 ;  /* 0x0000007c7b7b7221 */ /* 0x000fe20000010000 */
[----:B------:R0:W-:Y:S01]  /*d290*/  STS [R70+0x10b0], R199 ;  /* 0x0010b0c746007388 */ /* 0x0001e20000000800 */
[----:B------:R-:W-:Y:S01]  /*d2a0*/  FMUL.FTZ R154, R152, R161 ;  /* 0x000000a1989a7220 */ /* 0x000fe20000410000 */
[-C--:B------:R-:W-:Y:S01]  /*d2b0*/  FFMA.FTZ R148, R67, R195.reuse, R122 ;  /* 0x000000c343947223 */ /* 0x080fe2000001007a */
[----:B------:R-:W-:Y:S01]  /*d2c0*/  FMUL.FTZ R124, R100, R195 ;  /* 0x000000c3647c7220 */ /* 0x000fe20000410000 */
[----:B------:R-:W-:Y:S01]  /*d2d0*/  FFMA.FTZ R122, -R133, R150, R222 ;  /* 0x00000096857a7223 */ /* 0x000fe200000101de */
[----:B------:R-:W-:Y:S01]  /*d2e0*/  FMUL.FTZ R126, R129, R193 ;  /* 0x000000c1817e7220 */ /* 0x000fe20000410000 */
[----:B------:R-:W-:Y:S01]  /*d2f0*/  FADD.FTZ R148, R183, R148 ;  /* 0x00000094b7947221 */ /* 0x000fe20000010000 */
[----:B------:R-:W-:Y:S01]  /*d300*/  FMUL.FTZ R183, R193, R36 ;  /* 0x00000024c1b77220 */ /* 0x000fe20000410000 */
[----:B------:R-:W-:Y:S01]  /*d310*/  FFMA.FTZ R124, R67, R197, -R124 ;  /* 0x000000c5437c7223 */ /* 0x000fe2000001087c */
[----:B------:R-:W-:Y:S01]  /*d320*/  FMUL.FTZ R194, R62, R209 ;  /* 0x000000d13ec27220 */ /* 0x000fe20000410000 */
[----:B------:R-:W-:Y:S01]  /*d330*/  FMUL.FTZ R203, R54, R203 ;  /* 0x000000cb36cb7220 */ /* 0x000fe20000410000 */
[-C--:B0-----:R-:W-:Y:S01]  /*d340*/  FMUL.FTZ R199, R152, R183.reuse ;  /* 0x000000b798c77220 */ /* 0x081fe20000410000 */
[----:B------:R-:W-:Y:S01]  /*d350*/  FADD.FTZ R129, R123, R124 ;  /* 0x0000007c7b817221 */ /* 0x000fe20000010000 */
[CC--:B------:R-:W-:Y:S01]  /*d360*/  FFMA.FTZ R154, R122.reuse, R183.reuse, -R154 ;  /* 0x000000b77a9a7223 */ /* 0x0c0fe2000001089a */
[C---:B------:R-:W-:Y:S01]  /*d370*/  FMUL.FTZ R183, R53.reuse, R183 ;  /* 0x000000b735b77220 */ /* 0x040fe20000410000 */
        /* <DEDUP_REMOVED lines=23> */
[----:B------:R0:W-:Y:S01]  /*d4f0*/  STS [R70+0x10e8], R184 ;  /* 0x0010e8b846007388 */ /* 0x0001e20000000800 */
[----:B------:R-:W-:Y:S01]  /*d500*/  FADD.FTZ R128, R128, R101 ;  /* 0x0000006580807221 */ /* 0x000fe20000010000 */
[----:B------:R-:W-:Y:S01]  /*d510*/  FMUL.FTZ R150, R191, UR43 ;  /* 0x0000002bbf967c20 */ /* 0x000fe20008410000 */
[----:B------:R-:W-:Y:S01]  /*d520*/  FADD.FTZ R99, R134, R99 ;  /* 0x0000006386637221 */ /* 0x000fe20000010000 */
[----:B------:R1:W-:Y:S01]  /*d530*/  STS [R70+0x10ec], R194 ;  /* 0x0010ecc246007388 */ /* 0x0003e20000000800 */
[----:B------:R-:W-:Y:S01]  /*d540*/  FADD.FTZ R128, R128, R71 ;  /* 0x0000004780807221 */ /* 0x000fe20000010000 */
[----:B------:R-:W-:Y:S01]  /*d550*/  FFMA.FTZ R126, R133, R191, R126 ;  /* 0x000000bf857e7223 */ /* 0x000fe2000001007e */
[----:B------:R-:W-:Y:S01]  /*d560*/  FADD.FTZ R99, R99, R106 ;  /* 0x0000006a63637221 */ /* 0x000fe20000010000 */
[----:B------:R-:W-:Y:S01]  /*d570*/  STS [R70+0x10cc], R207 ;  /* 0x0010cccf46007388 */ /* 0x000fe20000000800 */
[----:B------:R-:W-:Y:S01]  /*d580*/  FADD.FTZ R105, R128, R105 ;  /* 0x0000006980697221 */ /* 0x000fe20000010000 */
[----:B------:R-:W-:Y:S01]  /*d590*/  FFMA.FTZ R91, R190, R75, R91 ;  /* 0x0000004bbe5b7223 */ /* 0x000fe2000001005b */
[----:B------:R-:W-:Y:S01]  /*d5a0*/  FADD.FTZ R99, R99, R132 ;  /* 0x0000008463637221 */ /* 0x000fe20000010000 */
[----:B------:R-:W-:Y:S01]  /*d5b0*/  STS [R70+0x10c4], R203 ;  /* 0x0010c4cb46007388 */ /* 0x000fe20000000800 */
[----:B------:R-:W-:Y:S01]  /*d5c0*/  FADD.FTZ R130, R105, R130 ;  /* 0x0000008269827221 */ /* 0x000fe20000010000 */
[----:B------:R-:W-:Y:S01]  /*d5d0*/  FFMA.FTZ R133, R193, UR31, -R150 ;  /* 0x0000001fc1857c23 */ /* 0x000fe20008010896 */
[----:B------:R-:W-:Y:S01]  /*d5e0*/  FADD.FTZ R99, R99, R138 ;  /* 0x0000008a63637221 */ /* 0x000fe20000010000 */
[----:B------:R-:W-:Y:S01]  /*d5f0*/  STS [R70+0x10a8], R161 ;  /* 0x0010a8a146007388 */ /* 0x000fe20000000800 */
[----:B------:R-:W-:Y:S01]  /*d600*/  FADD.FTZ R130, R130, R137 ;  /* 0x0000008982827221 */ /* 0x000fe20000010000 */
[----:B------:R-:W-:Y:S01]  /*d610*/  FFMA.FTZ R190, R62, R190, R205 ;  /* 0x000000be3ebe7223 */ /* 0x000fe200000100cd */
[----:B------:R-:W-:Y:S01]  /*d620*/  FMUL.FTZ R150, R193, UR43 ;  /* 0x0000002bc1967c20 */ /* 0x000fe20008410000 */
[----:B------:R-:W-:Y:S01]  /*d630*/  STS [R70+0x10ac], R183 ;  /* 0x0010acb746007388 */ /* 0x000fe20000000800 */
[----:B------:R-:W-:Y:S01]  /*d640*/  FADD.FTZ R106, R99, R142 ;  /* 0x0000008e636a7221 */ /* 0x000fe20000010000 */
[----:B------:R-:W-:Y:S01]  /*d650*/  FMUL.FTZ R123, R152, R133 ;  /* 0x00000085987b7220 */ /* 0x000fe20000410000 */
[----:B------:R-:W-:Y:S01]  /*d660*/  FADD.FTZ R71, R130, R141 ;  /* 0x0000008d82477221 */ /* 0x000fe20000010000 */
[----:B------:R-:W-:Y:S01]  /*d670*/  STS [R70+0x10a0], R195 ;  /* 0x0010a0c346007388 */ /* 0x000fe20000000800 */
[----:B------:R-:W-:Y:S01]  /*d680*/  LEA.HI R156, R98, R3, RZ, 0x1b ;  /* 0x00000003629c7211 */ /* 0x000fe200078fd8ff */
[----:B------:R-:W-:Y:S01]  /*d690*/  FADD.FTZ R23, R190, R23 ;  /* 0x00000017be177221 */ /* 0x000fe20000010000 */
[C---:B------:R-:W-:Y:S01]  /*d6a0*/  IADD3 R140, PT, PT, R3.reuse, 0x100, RZ ;  /* 0x00000100038c7810 */ /* 0x040fe20007ffe0ff */
[----:B------:R-:W-:Y:S01]  /*d6b0*/  STS [R70+0x10a4], R197 ;  /* 0x0010a4c546007388 */ /* 0x000fe20000000800 */
[----:B------:R-:W-:Y:S01]  /*d6c0*/  IADD3 R142, PT, PT, R3, 0x120, RZ ;  /* 0x00000120038e7810 */ /* 0x000fe20007ffe0ff */
[----:B------:R-:W-:Y:S01]  /*d6d0*/  FFMA.FTZ R124, R191, UR31, R150 ;  /* 0x0000001fbf7c7c23 */ /* 0x000fe20008010096 */
[C---:B------:R-:W-:Y:S01]  /*d6e0*/  IADD3 R98, PT, PT, R3.reuse, 0x20, RZ ;  /* 0x0000002003627810 */ /* 0x040fe20007ffe0ff */
[----:B------:R-:W-:Y:S01]  /*d6f0*/  STS [R70+0x1098], R159 ;  /* 0x0010989f46007388 */ /* 0x000fe20000000800 */
[C---:B------:R-:W-:Y:S01]  /*d700*/  IADD3 R128, PT, PT, R3.reuse, 0x40, RZ ;  /* 0x0000004003807810 */ /* 0x040fe20007ffe0ff */
[C---:B------:R-:W-:Y:S01]  /*d710*/  FMUL.FTZ R97, R166.reuse, R97 ;  /* 0x00000061a6617220 */ /* 0x040fe20000410000 */
        /* <DEDUP_REMOVED lines=22> */
[C---:B0-----:R-:W-:Y:S01]  /*d880*/  IADD3 R184, PT, PT, R3.reuse, 0x220, RZ ;  /* 0x0000022003b87810 */ /* 0x041fe20007ffe0ff */
[----:B------:R-:W-:Y:S01]  /*d890*/  FMUL.FTZ R235, R168, -R235 ;  /* 0x800000eba8eb7220 */ /* 0x000fe20000410000 */
[C---:B------:R-:W-:Y:S01]  /*d8a0*/  IADD3 R186, PT, PT, R3.reuse, 0x240, RZ ;  /* 0x0000024003ba7810 */ /* 0x040fe20007ffe0ff */
[----:B------:R0:W-:Y:S01]  /*d8b0*/  STS [R70+0x1084], R143 ;  /* 0x0010848f46007388 */ /* 0x0001e20000000800 */
[C---:B------:R-:W-:Y:S01]  /*d8c0*/  IADD3 R188, PT, PT, R3.reuse, 0x260, RZ ;  /* 0x0000026003bc7810 */ /* 0x040fe20007ffe0ff */
[C---:B------:R-:W-:Y:S01]  /*d8d0*/  FMUL.FTZ R227, R170.reuse, R227 ;  /* 0x000000e3aae37220 */ /* 0x040fe20000410000 */
[C---:B------:R-:W-:Y:S01]  /*d8e0*/  IADD3 R190, PT, PT, R3.reuse, 0x280, RZ ;  /* 0x0000028003be7810 */ /* 0x040fe20007ffe0ff */
[----:B------:R-:W-:Y:S01]  /*d8f0*/  FMUL.FTZ R229, R170, -R229 ;  /* 0x800000e5aae57220 */ /* 0x000fe20000410000 */
[C---:B------:R-:W-:Y:S01]  /*d900*/  IADD3 R192, PT, PT, R3.reuse, 0x2a0, RZ ;  /* 0x000002a003c07810 */ /* 0x040fe20007ffe0ff */
[C---:B------:R-:W-:Y:S01]  /*d910*/  FMUL.FTZ R223, R172.reuse, R223 ;  /* 0x000000dfacdf7220 */ /* 0x040fe20000410000 */
[C---:B-1----:R-:W-:Y:S01]  /*d920*/  IADD3 R194, PT, PT, R3.reuse, 0x2c0, RZ ;  /* 0x000002c003c27810 */ /* 0x042fe20007ffe0ff */
[----:B------:R-:W-:Y:S01]  /*d930*/  FMUL.FTZ R225, R172, -R225 ;  /* 0x800000e1ace17220 */ /* 0x000fe20000410000 */
[----:B------:R-:W-:Y:S01]  /*d940*/  IADD3 R196, PT, PT, R3, 0x2e0, RZ ;  /* 0x000002e003c47810 */ /* 0x000fe20007ffe0ff */
[----:B------:R-:W-:Y:S01]  /*d950*/  FMUL.FTZ R219, R179, -R219 ;  /* 0x800000dbb3db7220 */ /* 0x000fe20000410000 */
[----:B------:R-:W-:Y:S01]  /*d960*/  IADD3 R198, PT, PT, R3, 0x300, RZ ;  /* 0x0000030003c67810 */ /* 0x000fe20007ffe0ff */
[----:B------:R-:W-:Y:S01]  /*d970*/  FMUL.FTZ R221, R181, R221 ;  /* 0x000000ddb5dd7220 */ /* 0x000fe20000410000 */
[----:B------:R-:W-:Y:S01]  /*d980*/  IADD3 R200, PT, PT, R3, 0x320, RZ ;  /* 0x0000032003c87810 */ /* 0x000fe20007ffe0ff */
[----:B------:R-:W-:Y:S01]  /*d990*/  FMUL.FTZ R217, R181, -R217 ;  /* 0x800000d9b5d97220 */ /* 0x000fe20000410000 */
[----:B------:R-:W-:Y:S01]  /*d9a0*/  IADD3 R202, PT, PT, R3, 0x340, RZ ;  /* 0x0000034003ca7810 */ /* 0x000fe20007ffe0ff */
[----:B------:R-:W-:Y:S01]  /*d9b0*/  FMUL.FTZ R232, R95, R232 ;  /* 0x000000e85fe87220 */ /* 0x000fe20000410000 */
        /* <DEDUP_REMOVED lines=24> */
[-C--:B--2---:R-:W-:Y:S02]  /*db40*/  LEA.HI R155, R3, R3.reuse, RZ, 0x1b ;  /* 0x00000003039b7211 */ /* 0x084fe400078fd8ff */
[-C--:B------:R-:W-:Y:S02]  /*db50*/  LEA.HI R144, R144, R3.reuse, RZ, 0x1b ;  /* 0x0000000390907211 */ /* 0x080fe400078fd8ff */
[-C--:B0-----:R-:W-:Y:S02]  /*db60*/  LEA.HI R143, R146, R3.reuse, RZ, 0x1b ;  /* 0x00000003928f7211 */ /* 0x081fe400078fd8ff */
        /* <DEDUP_REMOVED lines=55> */
[----:B------:R-:W-:Y:S01]  /*dee0*/  LEA R101, R208, UR25, 0x2 ;  /* 0x00000019d0657c11 */ /* 0x000fe2000f8e10ff */
[----:B------:R-:W-:Y:S01]  /*def0*/  FMUL.FTZ R208, R94, R237 ;  /* 0x000000ed5ed07220 */ /* 0x000fe20000410000 */
[----:B------:R-:W-:Y:S01]  /*df00*/  LEA R99, R230, UR25, 0x2 ;  /* 0x00000019e6637c11 */ /* 0x000fe2000f8e10ff */
[----:B------:R-:W-:Y:S01]  /*df10*/  FMUL.FTZ R230, R94, -R241 ;  /* 0x800000f15ee67220 */ /* 0x000fe20000410000 */
        /* <DEDUP_REMOVED lines=33> */
[----:B------:R-:W-:Y:S01]  /*e130*/  FMUL.FTZ R96, R189, UR43 ;  /* 0x0000002bbd607c20 */ /* 0x000fe20008410000 */
[----:B--2---:R-:W2:Y:S02]  /*e140*/  S2R R208, SR_LANEID ;  /* 0x0000000000d07919 */ /* 0x004ea40000000000 */
[C---:B------:R-:W-:Y:S01]  /*e150*/  ISETP.GE.AND P2, PT, R66.reuse, 0x1, PT ;  /* 0x000000014200780c */ /* 0x040fe20003f46270 */
[----:B-----5:R-:W-:Y:S01]  /*e160*/  FMUL.FTZ R243, R171, R218 ;  /* 0x000000daabf37220 */ /* 0x020fe20000410000 */
[----:B------:R5:W-:Y:S01]  /*e170*/  STS [R70+0x2120], R239 ;  /* 0x002120ef46007388 */ /* 0x000be20000000800 */
[----:B------:R-:W-:Y:S01]  /*e180*/  ISETP.GE.AND P3, PT, R66, 0x21, PT ;  /* 0x000000214200780c */ /* 0x000fe20003f66270 */
[----:B-1----:R-:W-:Y:S01]  /*e190*/  FMUL.FTZ R97, R173, R224 ;  /* 0x000000e0ad617220 */ /* 0x002fe20000410000 */
[----:B------:R-:W-:Y:S01]  /*e1a0*/  FFMA.FTZ R96, R131, UR31, R96 ;  /* 0x0000001f83607c23 */ /* 0x000fe20008010060 */
[----:B------:R1:W-:Y:S04]  /*e1b0*/  STS [R70+0x2124], R235 ;  /* 0x002124eb46007388 */ /* 0x0003e80000000800 */
[----:B------:R3:W-:Y:S01]  /*e1c0*/  STS [R70+0x2148], R97 ;  /* 0x0021486146007388 */ /* 0x0007e20000000800 */
[----:B-----5:R-:W-:-:S03]  /*e1d0*/  FMUL.FTZ R239, R171, -R220 ;  /* 0x800000dcabef7220 */ /* 0x020fc60000410000 */
[----:B------:R5:W-:Y:S01]  /*e1e0*/  STS [R70+0x2130], R227 ;  /* 0x002130e346007388 */ /* 0x000be20000000800 */
[----:B-1----:R-:W-:-:S03]  /*e1f0*/  FMUL.FTZ R235, R173, -R226 ;  /* 0x800000e2adeb7220 */ /* 0x002fc60000410000 */
[----:B------:R1:W-:Y:S01]  /*e200*/  STS [R70+0x2134], R229 ;  /* 0x002134e546007388 */ /* 0x0003e20000000800 */
[C---:B---3--:R-:W-:Y:S01]  /*e210*/  FMUL.FTZ R97, R180.reuse, R210 ;  /* 0x000000d2b4617220 */ /* 0x048fe20000410000 */
[----:B------:R-:W-:Y:S02]  /*e220*/  FMUL.FTZ R210, R131, UR43 ;  /* 0x0000002b83d27c20 */ /* 0x000fe40008410000 */
[----:B------:R3:W-:Y:S01]  /*e230*/  STS [R70+0x2140], R223 ;  /* 0x002140df46007388 */ /* 0x0007e20000000800 */
[----:B-----5:R-:W-:Y:S01]  /*e240*/  FMUL.FTZ R227, R177, R216 ;  /* 0x000000d8b1e37220 */ /* 0x020fe20000410000 */
[----:B------:R-:W-:Y:S02]  /*e250*/  FMUL.FTZ R216, R187, UR43 ;  /* 0x0000002bbbd87c20 */ /* 0x000fe40008410000 */
[----:B------:R5:W-:Y:S01]  /*e260*/  STS [R70+0x2144], R225 ;  /* 0x002144e146007388 */ /* 0x000be20000000800 */
[----:B-1----:R-:W-:Y:S01]  /*e270*/  FMUL.FTZ R229, R180, -R212 ;  /* 0x800000d4b4e57220 */ /* 0x002fe20000410000 */
[----:B------:R-:W-:-:S02]  /*e280*/  FMUL.FTZ R212, R165, UR43 ;  /* 0x0000002ba5d47c20 */ /* 0x000fc40008410000 */
[----:B------:R1:W-:Y:S01]  /*e290*/  STS [R70+0x216c], R219 ;  /* 0x00216cdb46007388 */ /* 0x0003e20000000800 */
[----:B---3--:R-:W-:Y:S01]  /*e2a0*/  FMUL.FTZ R223, R177, -R214 ;  /* 0x800000d6b1df7220 */ /* 0x008fe20000410000 */
[----:B------:R-:W-:Y:S02]  /*e2b0*/  FMUL.FTZ R214, R185, UR43 ;  /* 0x0000002bb9d67c20 */ /* 0x000fe40008410000 */
[----:B------:R3:W-:Y:S01]  /*e2c0*/  STS [R70+0x2178], R221 ;  /* 0x002178dd46007388 */ /* 0x0007e20000000800 */
[----:B-----5:R-:W-:Y:S01]  /*e2d0*/  FFMA.FTZ R225, R189, UR31, -R210 ;  /* 0x0000001fbde17c23 */ /* 0x020fe200080108d2 */
[C---:B------:R-:W-:Y:S02]  /*e2e0*/  FMUL.FTZ R210, R119.reuse, UR43 ;  /* 0x0000002b77d27c20 */ /* 0x040fe40008410000 */
[----:B------:R5:W-:Y:S01]  /*e2f0*/  STS [R70+0x217c], R217 ;  /* 0x00217cd946007388 */ /* 0x000be20000000800 */
[----:B-1----:R-:W-:Y:S01]  /*e300*/  FFMA.FTZ R219, R119, UR31, -R212 ;  /* 0x0000001f77db7c23 */ /* 0x002fe200080108d4 */
[----:B------:R-:W-:-:S02]  /*e310*/  FMUL.FTZ R212, R135, UR43 ;  /* 0x0000002b87d47c20 */ /* 0x000fc40008410000 */
[----:B------:R-:W-:Y:S01]  /*e320*/  STS [R70+0x2104], R230 ;  /* 0x002104e646007388 */ /* 0x000fe20000000800 */
[----:B---3--:R-:W-:Y:S01]  /*e330*/  FFMA.FTZ R221, R187, UR31, R214 ;  /* 0x0000001fbbdd7c23 */ /* 0x008fe200080100d6 */
[----:B------:R-:W-:Y:S02]  /*e340*/  FMUL.FTZ R214, R163, UR43 ;  /* 0x0000002ba3d67c20 */ /* 0x000fe40008410000 */
[----:B------:R-:W-:Y:S01]  /*e350*/  STS [R70+0x2108], R232 ;  /* 0x002108e846007388 */ /* 0x000fe20000000800 */
[----:B-----5:R-:W-:Y:S01]  /*e360*/  FFMA.FTZ R217, R165, UR31, R210 ;  /* 0x0000001fa5d97c23 */ /* 0x020fe200080100d2 */
[----:B------:R-:W-:Y:S02]  /*e370*/  FMUL.FTZ R210, R153, UR43 ;  /* 0x0000002b99d27c20 */ /* 0x000fe40008410000 */
        /* <DEDUP_REMOVED lines=12> */
[----:B-1----:R-:W-:-:S03]  /*e440*/  FFMA.FTZ R223, R185, UR31, -R216 ;  /* 0x0000001fb9df7c23 */ /* 0x002fc600080108d8 */
[----:B------:R1:W-:Y:S01]  /*e450*/  STS [R70+0x2168], R215 ;  /* 0x002168d746007388 */ /* 0x0003e20000000800 */
[----:B---3--:R-:W-:-:S03]  /*e460*/  FFMA.FTZ R211, R163, UR31, R212 ;  /* 0x0000001fa3d37c23 */ /* 0x008fc600080100d4 */
[----:B------:R-:W-:Y:S01]  /*e470*/  STS [R70+0x2170], R97 ;  /* 0x0021706146007388 */ /* 0x000fe20000000800 */
[----:B-----5:R-:W-:-:S03]  /*e480*/  FFMA.FTZ R213, R121, UR31, -R210 ;  /* 0x0000001f79d57c23 */ /* 0x020fc600080108d2 */
[----:B------:R3:W-:Y:S01]  /*e490*/  STS [R70+0x2174], R229 ;  /* 0x002174e546007388 */ /* 0x0007e20000000800 */
[----:B-1----:R-:W-:Y:S01]  /*e4a0*/  FFMA.FTZ R215, R135, UR31, -R214 ;  /* 0x0000001f87d77c23 */ /* 0x002fe200080108d6 */
[----:B---3--:R-:W-:-:S04]  /*e4b0*/  FMUL.FTZ R70, R121, UR43 ;  /* 0x0000002b79467c20 */ /* 0x008fc80008410000 */
[----:B------:R-:W-:Y:S01]  /*e4c0*/  FFMA.FTZ R97, R153, UR31, R70 ;  /* 0x0000001f99617c23 */ /* 0x000fe20008010046 */
[----:B------:R-:W-:Y:S06]  /*e4d0*/  BAR.SYNC.DEFER_BLOCKING 0x0 ;  /* 0x0000000000007b1d */ /* 0x000fec0000010000 */
[----:B0-2-4-:R-:W-:Y:S05]  /*e4e0*/  @!P2 BRA `(.L_x_13689) ;  /* 0x00000000000ca947 */ /* 0x015fea0003800000 */
[----:B------:R-:W0:Y:S04]  /*e4f0*/  LDS R155, [R155+0x2100] ;  /* 0x002100009b9b7984 */ /* 0x000e280000000800 */
[----:B------:R1:W-:Y:S04]  /*e500*/  REDG.E.ADD.F32.FTZ.RN.STRONG.GPU desc[UR28][R64.64], R206 ;  /* 0x000000ce400079a6 */ /* 0x0003e8000c12f31c */
[----:B0-----:R1:W-:Y:S02]  /*e510*/  REDG.E.ADD.F32.FTZ.RN.STRONG.GPU desc[UR28][R68.64], R155 ;  /* 0x0000009b440079a6 */ /* 0x0013e4000c12f31c */
.L_x_13689:
[----:B------:R-:W-:Y:S05]  /*e520*/  BSYNC.RECONVERGENT B0 ;  /* 0x0000000000007941 */ /* 0x000fea0003800200 */
.L_x_13688:
[----:B-1----:R0:W1:Y:S01]  /*e530*/  LDS R155, [R154+0x2180] ;  /* 0x002180009a9b7984 */ /* 0x0020620000000800 */
[----:B------:R-:W-:Y:S04]  /*e540*/  BSSY.RECONVERGENT B0, `(.L_x_13690) ;  /* 0x0000004000007945 */ /* 0x000fe80003800200 */
[----:B------:R-:W-:Y:S05]  /*e550*/  @!P3 BRA `(.L_x_13691) ;  /* 0x000000000008b947 */ /* 0x000fea0003800000 */
[----:B------:R2:W-:Y:S04]  /*e560*/  REDG.E.ADD.F32.FTZ.RN.STRONG.GPU desc[UR28][R64.64+0x80], R204 ;  /* 0x000080cc400079a6 */ /* 0x0005e8000c12f31c */
[----:B-1----:R2:W-:Y:S02]  /*e570*/  REDG.E.ADD.F32.FTZ.RN.STRONG.GPU desc[UR28][R68.64+0x80], R155 ;  /* 0x0000809b440079a6 */ /* 0x0025e4000c12f31c */
.L_x_13691:
[----:B------:R-:W-:Y:S05]  /*e580*/  BSYNC.RECONVERGENT B0 ;  /* 0x0000000000007941 */ /* 0x000fea0003800200 */
.L_x_13690:
[----:B-12---:R1:W2:Y:S01]  /*e590*/  LDS R155, [R152+0x2200] ;  /* 0x00220000989b7984 */ /* 0x0062a20000000800 */
        /* <DEDUP_REMOVED lines=8> */
[----:B--2---:R3:W-:Y:S02]  /*e620*/  REDG.E.ADD.F32.FTZ.RN.STRONG.GPU desc[UR28][R68.64+0x100], R155 ;  /* 0x0001009b440079a6 */ /* 0x0047e4000c12f31c */
.L_x_13693:
[----:B------:R-:W-:Y:S05]  /*e630*/  BSYNC.RECONVERGENT B0 ;  /* 0x0000000000007941 */ /* 0x000fea0003800200 */
.L_x_13692:
[----:B------:R-:W4:Y:S01]  /*e640*/  LDS R151, [R151+0x2280] ;  /* 0x0022800097977984 */ /* 0x000f220000000800 */
[----:B------:R-:W-:Y:S04]  /*e650*/  BSSY.RECONVERGENT B0, `(.L_x_13694) ;  /* 0x0000004000007945 */ /* 0x000fe80003800200 */
[----:B------:R-:W-:Y:S05]  /*e660*/  @!P2 BRA `(.L_x_13695) ;  /* 0x000000000008a947 */ /* 0x000fea0003800000 */
[----:B------:R0:W-:Y:S04]  /*e670*/  REDG.E.ADD.F32.FTZ.RN.STRONG.GPU desc[UR28][R64.64+0x180], R200 ;  /* 0x000180c8400079a6 */ /* 0x0001e8000c12f31c */
[----:B----4-:R0:W-:Y:S02]  /*e680*/  REDG.E.ADD.F32.FTZ.RN.STRONG.GPU desc[UR28][R68.64+0x180], R151 ;  /* 0x00018097440079a6 */ /* 0x0101e4000c12f31c */
.L_x_13695:
[----:B------:R-:W-:Y:S05]  /*e690*/  BSYNC.RECONVERGENT B0 ;  /* 0x0000000000007941 */ /* 0x000fea0003800200 */
.L_x_13694:
[----:B0---4-:R0:W4:Y:S01]  /*e6a0*/  LDS R151, [R150+0x2300] ;  /* 0x0023000096977984 */ /* 0x0111220000000800 */
[----:B------:R-:W-:Y:S04]  /*e6b0*/  BSSY.RECONVERGENT B0, `(.L_x_13696) ;  /* 0x0000004000007945 */ /* 0x000fe80003800200 */
[----:B------:R-:W-:Y:S05]  /*e6c0*/  @!P3 BRA `(.L_x_13697) ;  /* 0x000000000008b947 */ /* 0x000fea0003800000 */
[----:B------:R0:W-:Y:S04]  /*e6d0*/  REDG.E.ADD.F32.FTZ.RN.STRONG.GPU desc[UR28][R64.64+0x200], R198 ;  /* 0x000200c6400079a6 */ /* 0x0001e8000c12f31c */
[----:B----4-:R0:W-:Y:S02]  /*e6e0*/  REDG.E.ADD.F32.FTZ.RN.STRONG.GPU desc[UR28][R68.64+0x200], R151 ;  /* 0x00020097440079a6 */ /* 0x0101e4000c12f31c */
.L_x_13697:
[----:B------:R-:W-:Y:S05]  /*e6f0*/  BSYNC.RECONVERGENT B0 ;  /* 0x0000000000007941 */ /* 0x000fea0003800200 */
.L_x_13696:
[----:B------:R-:W0:Y:S01]  /*e700*/  LDS R149, [R149+0x2380] ;  /* 0x0023800095957984 */ /* 0x000e220000000800 */
[----:B------:R-:W-:Y:S04]  /*e710*/  BSSY.RECONVERGENT B0, `(.L_x_13698) ;  /* 0x0000004000007945 */ /* 0x000fe80003800200 */
[----:B------:R-:W-:Y:S05]  /*e720*/  @!P4 BRA `(.L_x_13699) ;  /* 0x000000000008c947 */ /* 0x000fea0003800000 */
[----:B------:R1:W-:Y:S04]  /*e730*/  REDG.E.ADD.F32.FTZ.RN.STRONG.GPU desc[UR28][R64.64+0x280], R196 ;  /* 0x000280c4400079a6 */ /* 0x0003e8000c12f31c */
[----:B0-----:R1:W-:Y:S02]  /*e740*/  REDG.E.ADD.F32.FTZ.RN.STRONG.GPU desc[UR28][R68.64+0x280], R149 ;  /* 0x00028095440079a6 */ /* 0x0013e4000c12f31c */
.L_x_13699:
[----:B------:R-:W-:Y:S05]  /*e750*/  BSYNC.RECONVERGENT B0 ;  /* 0x0000000000007941 */ /* 0x000fea0003800200 */
.L_x_13698:
[----:B01----:R0:W1:Y:S01]  /*e760*/  LDS R149, [R148+0x2400] ;  /* 0x0024000094957984 */ /* 0x0030620000000800 */
[----:B------:R-:W-:Y:S04]  /*e770*/  BSSY.RECONVERGENT B0, `(.L_x_13700) ;  /* 0x0000004000007945 */ /* 0x000fe80003800200 */
[----:B------:R-:W-:Y:S05]  /*e780*/  @!P5 BRA `(.L_x_13701) ;  /* 0x000000000008d947 */ /* 0x000fea0003800000 */
[----:B------:R0:W-:Y:S04]  /*e790*/  REDG.E.ADD.F32.FTZ.RN.STRONG.GPU desc[UR28][R64.64+0x300], R194 ;  /* 0x000300c2400079a6 */ /* 0x0001e8000c12f31c */
[----:B-1----:R0:W-:Y:S02]  /*e7a0*/  REDG.E.ADD.F32.FTZ.RN.STRONG.GPU desc[UR28][R68.64+0x300], R149 ;  /* 0x00030095440079a6 */ /* 0x0021e4000c12f31c */
.L_x_13701:
[----:B------:R-:W-:Y:S05]  /*e7b0*/  BSYNC.RECONVERGENT B0 ;  /* 0x0000000000007941 */ /* 0x000fea0003800200 */
.L_x_13700:
        /* <DEDUP_REMOVED lines=10> */
.L_x_13703:
[----:B------:R-:W-:Y:S05]  /*e860*/  BSYNC.RECONVERGENT B0 ;  /* 0x0000000000007941 */ /* 0x000fea0003800200 */
.L_x_13702:
[----:B0-----:R0:W0:Y:S01]  /*e870*/  LDS R147, [R146+0x2500] ;  /* 0x0025000092937984 */ /* 0x0010220000000800 */
[----:B------:R-:W-:Y:S04]  /*e880*/  BSSY.RECONVERGENT B0, `(.L_x_13704) ;  /* 0x0000004000007945 */ /* 0x000fe80003800200 */
[----:B------:R-:W-:Y:S05]  /*e890*/  @!P2 BRA `(.L_x_13705) ;  /* 0x000000000008a947 */ /* 0x000fea0003800000 */
[----:B------:R1:W-:Y:S04]  /*e8a0*/  REDG.E.ADD.F32.FTZ.RN.STRONG.GPU desc[UR28][R64.64+0x400], R190 ;  /* 0x000400be400079a6 */ /* 0x0003e8000c12f31c */
[----:B0-----:R0:W-:Y:S02]  /*e8b0*/  REDG.E.ADD.F32.FTZ.RN.STRONG.GPU desc[UR28][R68.64+0x400], R147 ;  /* 0x00040093440079a6 */ /* 0x0011e4000c12f31c */
.L_x_13705:
[----:B------:R-:W-:Y:S05]  /*e8c0*/  BSYNC.RECONVERGENT B0 ;  /* 0x0000000000007941 */ /* 0x000fea0003800200 */
.L_x_13704:
[----:B------:R-:W0:Y:S01]  /*e8d0*/  LDS R145, [R145+0x2580] ;  /* 0x0025800091917984 */ /* 0x000e220000000800 */
[----:B------:R-:W-:Y:S04]  /*e8e0*/  BSSY.RECONVERGENT B0, `(.L_x_13706) ;  /* 0x0000004000007945 */ /* 0x000fe80003800200 */
[----:B------:R-:W-:Y:S05]  /*e8f0*/  @!P3 BRA `(.L_x_13707) ;  /* 0x000000000008b947 */ /* 0x000fea0003800000 */
[----:B------:R1:W-:Y:S04]  /*e900*/  REDG.E.ADD.F32.FTZ.RN.STRONG.GPU desc[UR28][R64.64+0x480], R188 ;  /* 0x000480bc400079a6 */ /* 0x0003e8000c12f31c */
[----:B0-----:R0:W-:Y:S02]  /*e910*/  REDG.E.ADD.F32.FTZ.RN.STRONG.GPU desc[UR28][R68.64+0x480], R145 ;  /* 0x00048091440079a6 */ /* 0x0011e4000c12f31c */
.L_x_13707:
[----:B------:R-:W-:Y:S05]  /*e920*/  BSYNC.RECONVERGENT B0 ;  /* 0x0000000000007941 */ /* 0x000fea0003800200 */
.L_x_13706:
[----:B0-----:R0:W0:Y:S01]  /*e930*/  LDS R145, [R144+0x2600] ;  /* 0x0026000090917984 */ /* 0x0010220000000800 */
[----:B------:R-:W-:Y:S04]  /*e940*/  BSSY.RECONVERGENT B0, `(.L_x_13708) ;  /* 0x0000004000007945 */ /* 0x000fe80003800200 */
[----:B------:R-:W-:Y:S05]  /*e950*/  @!P4 BRA `(.L_x_13709) ;  /* 0x000000000008c947 */ /* 0x000fea0003800000 */
[----:B------:R1:W-:Y:S04]  /*e960*/  REDG.E.ADD.F32.FTZ.RN.STRONG.GPU desc[UR28][R64.64+0x500], R186 ;  /* 0x000500ba400079a6 */ /* 0x0003e8000c12f31c */
[----:B0-----:R0:W-:Y:S02]  /*e970*/  REDG.E.ADD.F32.FTZ.RN.STRONG.GPU desc[UR28][R68.64+0x500], R145 ;  /* 0x00050091440079a6 */ /* 0x0011e4000c12f31c */
.L_x_13709:
[----:B------:R-:W-:Y:S05]  /*e980*/  BSYNC.RECONVERGENT B0 ;  /* 0x0000000000007941 */ /* 0x000fea0003800200 */
.L_x_13708:
[----:B------:R-:W0:Y:S01]  /*e990*/  LDS R143, [R143+0x2680] ;  /* 0x002680008f8f7984 */ /* 0x000e220000000800 */
[----:B------:R-:W-:Y:S04]  /*e9a0*/  BSSY.RECONVERGENT B0, `(.L_x_13710) ;  /* 0x0000004000007945 */ /* 0x000fe80003800200 */
[----:B------:R-:W-:Y:S05]  /*e9b0*/  @!P5 BRA `(.L_x_13711) ;  /* 0x000000000008d947 */ /* 0x000fea0003800000 */
[----:B------:R1:W-:Y:S04]  /*e9c0*/  REDG.E.ADD.F32.FTZ.RN.STRONG.GPU desc[UR28][R64.64+0x580], R184 ;  /* 0x000580b8400079a6 */ /* 0x0003e8000c12f31c */
[----:B0-----:R0:W-:Y:S02]  /*e9d0*/  REDG.E.ADD.F32.FTZ.RN.STRONG.GPU desc[UR28][R68.64+0x580], R143 ;  /* 0x0005808f440079a6 */ /* 0x0011e4000c12f31c */
.L_x_13711:
[----:B------:R-:W-:Y:S05]  /*e9e0*/  BSYNC.RECONVERGENT B0 ;  /* 0x0000000000007941 */ /* 0x000fea0003800200 */
.L_x_13710:
        /* <DEDUP_REMOVED lines=10> */
.L_x_13713:
[----:B------:R-:W-:Y:S05]  /*ea90*/  BSYNC.RECONVERGENT B0 ;  /* 0x0000000000007941 */ /* 0x000fea0003800200 */
.L_x_13712:
[----:B------:R-:W0:Y:S01]  /*eaa0*/  LDS R141, [R141+0x2780] ;  /* 0x002780008d8d7984 */ /* 0x000e220000000800 */
[----:B------:R-:W-:Y:S04]  /*eab0*/  BSSY.RECONVERGENT B0, `(.L_x_13714) ;  /* 0x0000004000007945 */ /* 0x000fe80003800200 */
[----:B------:R-:W-:Y:S05]  /*eac0*/  @!P2 BRA `(.L_x_13715) ;  /* 0x000000000008a947 */ /* 0x000fea0003800000 */
[----:B------:R1:W-:Y:S04]  /*ead0*/  REDG.E.ADD.F32.FTZ.RN.STRONG.GPU desc[UR28][R64.64+0x680], R249 ;  /* 0x000680f9400079a6 */ /* 0x0003e8000c12f31c */
[----:B0-----:R0:W-:Y:S02]  /*eae0*/  REDG.E.ADD.F32.FTZ.RN.STRONG.GPU desc[UR28][R68.64+0x680], R141 ;  /* 0x0006808d440079a6 */ /* 0x0011e4000c12f31c */
.L_x_13715:
[----:B------:R-:W-:Y:S05]  /*eaf0*/  BSYNC.RECONVERGENT B0 ;  /* 0x0000000000007941 */ /* 0x000fea0003800200 */
.L_x_13714:
[----:B0-----:R0:W0:Y:S01]  /*eb00*/  LDS R141, [R140+0x2800] ;  /* 0x002800008c8d7984 */ /* 0x0010220000000800 */
[----:B------:R-:W-:Y:S04]  /*eb10*/  BSSY.RECONVERGENT B0, `(.L_x_13716) ;  /* 0x0000004000007945 */ /* 0x000fe80003800200 */
[----:B------:R-:W-:Y:S05]  /*eb20*/  @!P3 BRA `(.L_x_13717) ;  /* 0x000000000008b947 */ /* 0x000fea0003800000 */
[----:B------:R1:W-:Y:S04]  /*eb30*/  REDG.E.ADD.F32.FTZ.RN.STRONG.GPU desc[UR28][R64.64+0x700], R247 ;  /* 0x000700f7400079a6 */ /* 0x0003e8000c12f31c */
[----:B0-----:R0:W-:Y:S02]  /*eb40*/  REDG.E.ADD.F32.FTZ.RN.STRONG.GPU desc[UR28][R68.64+0x700], R141 ;  /* 0x0007008d440079a6 */ /* 0x0011e4000c12f31c */
.L_x_13717:
[----:B------:R-:W-:Y:S05]  /*eb50*/  BSYNC.RECONVERGENT B0 ;  /* 0x0000000000007941 */ /* 0x000fea0003800200 */
.L_x_13716:
[----:B------:R-:W0:Y:S01]  /*eb60*/  LDS R139, [R139+0x2880] ;  /* 0x002880008b8b7984 */ /* 0x000e220000000800 */
[----:B------:R-:W-:Y:S04]  /*eb70*/  BSSY.RECONVERGENT B0, `(.L_x_13718) ;  /* 0x0000004000007945 */ /* 0x000fe80003800200 */
[----:B------:R-:W-:Y:S05]  /*eb80*/  @!P4 BRA `(.L_x_13719) ;  /* 0x000000000008c947 */ /* 0x000fea0003800000 */
[----:B------:R1:W-:Y:S04]  /*eb90*/  REDG.E.ADD.F32.FTZ.RN.STRONG.GPU desc[UR28][R64.64+0x780], R245 ;  /* 0x000780f5400079a6 */ /* 0x0003e8000c12f31c */
[----:B0-----:R0:W-:Y:S02]  /*eba0*/  REDG.E.ADD.F32.FTZ.RN.STRONG.GPU desc[UR28][R68.64+0x780], R139 ;  /* 0x0007808b440079a6 */ /* 0x0011e4000c12f31c */
.L_x_13719:
[----:B------:R-:W-:Y:S05]  /*ebb0*/  BSYNC.RECONVERGENT B0 ;  /* 0x0000000000007941 */ /* 0x000fea0003800200 */
.L_x_13718:
[----:B0-----:R0:W0:Y:S01]  /*ebc0*/  LDS R139, [R156+0x2900] ;  /* 0x002900009c8b7984 */ /* 0x0010220000000800 */
[----:B------:R-:W-:Y:S04]  /*ebd0*/  BSSY.RECONVERGENT B0, `(.L_x_13720) ;  /* 0x0000004000007945 */ /* 0x000fe80003800200 */
[----:B------:R-:W-:Y:S05]  /*ebe0*/  @!P5 BRA `(.L_x_13721) ;  /* 0x000000000008d947 */ /* 0x000fea0003800000 */
[----:B------:R1:W-:Y:S04]  /*ebf0*/  REDG.E.ADD.F32.FTZ.RN.STRONG.GPU desc[UR28][R64.64+0x800], R241 ;  /* 0x000800f1400079a6 */ /* 0x0003e8000c12f31c */
[----:B0-----:R0:W-:Y:S02]  /*ec00*/  REDG.E.ADD.F32.FTZ.RN.STRONG.GPU desc[UR28][R68.64+0x800], R139 ;  /* 0x0008008b440079a6 */ /* 0x0011e4000c12f31c */
.L_x_13721:
[----:B------:R-:W-:Y:S05]  /*ec10*/  BSYNC.RECONVERGENT B0 ;  /* 0x0000000000007941 */ /* 0x000fea0003800200 */
.L_x_13720:
        /* <DEDUP_REMOVED lines=10> */
.L_x_13723:
[----:B------:R-:W-:Y:S05]  /*ecc0*/  BSYNC.RECONVERGENT B0 ;  /* 0x0000000000007941 */ /* 0x000fea0003800200 */
.L_x_13722:
[----:B------:R-:W0:Y:S01]  /*ecd0*/  LDS R137, [R137+0x2a00] ;  /* 0x002a000089897984 */ /* 0x000e220000000800 */
[----:B------:R-:W-:Y:S04]  /*ece0*/  BSSY.RECONVERGENT B0, `(.L_x_13724) ;  /* 0x0000004000007945 */ /* 0x000fe80003800200 */
[----:B------:R-:W-:Y:S05]  /*ecf0*/  @!P2 BRA `(.L_x_13725) ;  /* 0x000000000008a947 */ /* 0x000fea0003800000 */
[----:B------:R1:W-:Y:S04]  /*ed00*/  REDG.E.ADD.F32.FTZ.RN.STRONG.GPU desc[UR28][R64.64+0x900], R209 ;  /* 0x000900d1400079a6 */ /* 0x0003e8000c12f31c */
[----:B0-----:R0:W-:Y:S02]  /*ed10*/  REDG.E.ADD.F32.FTZ.RN.STRONG.GPU desc[UR28][R68.64+0x900], R137 ;  /* 0x00090089440079a6 */ /* 0x0011e4000c12f31c */
.L_x_13725:
[----:B------:R-:W-:Y:S05]  /*ed20*/  BSYNC.RECONVERGENT B0 ;  /* 0x0000000000007941 */ /* 0x000fea0003800200 */
.L_x_13724:
[----:B0-----:R0:W0:Y:S01]  /*ed30*/  LDS R137, [R136+0x2a80] ;  /* 0x002a800088897984 */ /* 0x0010220000000800 */
[----:B------:R-:W-:Y:S04]  /*ed40*/  BSSY.RECONVERGENT B0, `(.L_x_13726) ;  /* 0x0000004000007945 */ /* 0x000fe80003800200 */
[----:B------:R-:W-:Y:S05]  /*ed50*/  @!P3 BRA `(.L_x_13727) ;  /* 0x000000000008b947 */ /* 0x000fea0003800000 */
[----:B------:R1:W-:Y:S04]  /*ed60*/  REDG.E.ADD.F32.FTZ.RN.STRONG.GPU desc[UR28][R64.64+0x980], R207 ;  /* 0x000980cf400079a6 */ /* 0x0003e8000c12f31c */
[----:B0-----:R0:W-:Y:S02]  /*ed70*/  REDG.E.ADD.F32.FTZ.RN.STRONG.GPU desc[UR28][R68.64+0x980], R137 ;  /* 0x00098089440079a6 */ /* 0x0011e4000c12f31c */
.L_x_13727:
[----:B------:R-:W-:Y:S05]  /*ed80*/  BSYNC.RECONVERGENT B0 ;  /* 0x0000000000007941 */ /* 0x000fea0003800200 */
.L_x_13726:
[----:B0-----:R0:W0:Y:S01]  /*ed90*/  LDS R137, [R134+0x2b00] ;  /* 0x002b000086897984 */ /* 0x0010220000000800 */
[----:B------:R-:W-:Y:S04]  /*eda0*/  BSSY.RECONVERGENT B0, `(.L_x_13728) ;  /* 0x0000004000007945 */ /* 0x000fe80003800200 */
[----:B------:R-:W-:Y:S05]  /*edb0*/  @!P4 BRA `(.L_x_13729) ;  /* 0x000000000008c947 */ /* 0x000fea0003800000 */
[----:B------:R1:W-:Y:S04]  /*edc0*/  REDG.E.ADD.F32.FTZ.RN.STRONG.GPU desc[UR28][R64.64+0xa00], R205 ;  /* 0x000a00cd400079a6 */ /* 0x0003e8000c12f31c */
[----:B0-----:R0:W-:Y:S02]  /*edd0*/  REDG.E.ADD.F32.FTZ.RN.STRONG.GPU desc[UR28][R68.64+0xa00], R137 ;  /* 0x000a0089440079a6 */ /* 0x0011e4000c12f31c */
.L_x_13729:
[----:B------:R-:W-:Y:S05]  /*ede0*/  BSYNC.RECONVERGENT B0 ;  /* 0x0000000000007941 */ /* 0x000fea0003800200 */
.L_x_13728:
[----:B------:R-:W0:Y:S01]  /*edf0*/  LDS R133, [R133+0x2b80] ;  /* 0x002b800085857984 */ /* 0x000e220000000800 */
[----:B------:R-:W-:Y:S04]  /*ee00*/  BSSY.RECONVERGENT B0, `(.L_x_13730) ;  /* 0x0000004000007945 */ /* 0x000fe80003800200 */
[----:B------:R-:W-:Y:S05]  /*ee10*/  @!P5 BRA `(.L_x_13731) ;  /* 0x000000000008d947 */ /* 0x000fea0003800000 */
[----:B------:R1:W-:Y:S04]  /*ee20*/  REDG.E.ADD.F32.FTZ.RN.STRONG.GPU desc[UR28][R64.64+0xa80], R203 ;  /* 0x000a80cb400079a6 */ /* 0x0003e8000c12f31c */
[----:B0-----:R0:W-:Y:S02]  /*ee30*/  REDG.E.ADD.F32.FTZ.RN.STRONG.GPU desc[UR28][R68.64+0xa80], R133 ;  /* 0x000a8085440079a6 */ /* 0x0011e4000c12f31c */
.L_x_13731:
[----:B------:R-:W-:Y:S05]  /*ee40*/  BSYNC.RECONVERGENT B0 ;  /* 0x0000000000007941 */ /* 0x000fea0003800200 */
.L_x_13730:
        /* <DEDUP_REMOVED lines=10> */
.L_x_13733:
[----:B------:R-:W-:Y:S05]  /*eef0*/  BSYNC.RECONVERGENT B0 ;  /* 0x0000000000007941 */ /* 0x000fea0003800200 */
.L_x_13732:
[----:B0-----:R0:W0:Y:S01]  /*ef00*/  LDS R133, [R130+0x2c80] ;  /* 0x002c800082857984 */ /* 0x0010220000000800 */
[----:B------:R-:W-:Y:S04]  /*ef10*/  BSSY.RECONVERGENT B0, `(.L_x_13734) ;  /* 0x0000004000007945 */ /* 0x000fe80003800200 */
[----:B------:R-:W-:Y:S05]  /*ef20*/  @!P2 BRA `(.L_x_13735) ;  /* 0x000000000008a947 */ /* 0x000fea0003800000 */
[----:B------:R1:W-:Y:S04]  /*ef30*/  REDG.E.ADD.F32.FTZ.RN.STRONG.GPU desc[UR28][R64.64+0xb80], R199 ;  /* 0x000b80c7400079a6 */ /* 0x0003e8000c12f31c */
[----:B0-----:R0:W-:Y:S02]  /*ef40*/  REDG.E.ADD.F32.FTZ.RN.STRONG.GPU desc[UR28][R68.64+0xb80], R133 ;  /* 0x000b8085440079a6 */ /* 0x0011e4000c12f31c */
.L_x_13735:
[----:B------:R-:W-:Y:S05]  /*ef50*/  BSYNC.RECONVERGENT B0 ;  /* 0x0000000000007941 */ /* 0x000fea0003800200 */
.L_x_13734:
[----:B------:R-:W0:Y:S01]  /*ef60*/  LDS R129, [R129+0x2d00] ;  /* 0x002d000081817984 */ /* 0x000e220000000800 */
[----:B------:R-:W-:Y:S04]  /*ef70*/  BSSY.RECONVERGENT B0, `(.L_x_13736) ;  /* 0x0000004000007945 */ /* 0x000fe80003800200 */
[----:B------:R-:W-:Y:S05]  /*ef80*/  @!P3 BRA `(.L_x_13737) ;  /* 0x000000000008b947 */ /* 0x000fea0003800000 */
[----:B------:R1:W-:Y:S04]  /*ef90*/  REDG.E.ADD.F32.FTZ.RN.STRONG.GPU desc[UR28][R64.64+0xc00], R197 ;  /* 0x000c00c5400079a6 */ /* 0x0003e8000c12f31c */
[----:B0-----:R0:W-:Y:S02]  /*efa0*/  REDG.E.ADD.F32.FTZ.RN.STRONG.GPU desc[UR28][R68.64+0xc00], R129 ;  /* 0x000c0081440079a6 */ /* 0x0011e4000c12f31c */
.L_x_13737:
[----:B------:R-:W-:Y:S05]  /*efb0*/  BSYNC.RECONVERGENT B0 ;  /* 0x0000000000007941 */ /* 0x000fea0003800200 */
.L_x_13736:
[----:B0-----:R0:W0:Y:S01]  /*efc0*/  LDS R129, [R128+0x2d80] ;  /* 0x002d800080817984 */ /* 0x0010220000000800 */
[----:B------:R-:W-:Y:S04]  /*efd0*/  BSSY.RECONVERGENT B0, `(.L_x_13738) ;  /* 0x0000004000007945 */ /* 0x000fe80003800200 */
[----:B------:R-:W-:Y:S05]  /*efe0*/  @!P4 BRA `(.L_x_13739) ;  /* 0x000000000008c947 */ /* 0x000fea0003800000 */
[----:B------:R1:W-:Y:S04]  /*eff0*/  REDG.E.ADD.F32.FTZ.RN.STRONG.GPU desc[UR28][R64.64+0xc80], R195 ;  /* 0x000c80c3400079a6 */ /* 0x0003e8000c12f31c */
[----:B0-----:R0:W-:Y:S02]  /*f000*/  REDG.E.ADD.F32.FTZ.RN.STRONG.GPU desc[UR28][R68.64+0xc80], R129 ;  /* 0x000c8081440079a6 */ /* 0x0011e4000c12f31c */
.L_x_13739:
[----:B------:R-:W-:Y:S05]  /*f010*/  BSYNC.RECONVERGENT B0 ;  /* 0x0000000000007941 */ /* 0x000fea0003800200 */
.L_x_13738:
[----:B------:R-:W0:Y:S01]  /*f020*/  LDS R127, [R127+0x2e00] ;  /* 0x002e00007f7f7984 */ /* 0x000e220000000800 */
[----:B------:R-:W-:Y:S04]  /*f030*/  BSSY.RECONVERGENT B0, `(.L_x_13740) ;  /* 0x0000004000007945 */ /* 0x000fe80003800200 */
[----:B------:R-:W-:Y:S05]  /*f040*/  @!P5 BRA `(.L_x_13741) ;  /* 0x000000000008d947 */ /* 0x000fea0003800000 */
[----:B------:R1:W-:Y:S04]  /*f050*/  REDG.E.ADD.F32.FTZ.RN.STRONG.GPU desc[UR28][R64.64+0xd00], R193 ;  /* 0x000d00c1400079a6 */ /* 0x0003e8000c12f31c */
[----:B0-----:R0:W-:Y:S02]  /*f060*/  REDG.E.ADD.F32.FTZ.RN.STRONG.GPU desc[UR28][R68.64+0xd00], R127 ;  /* 0x000d007f440079a6 */ /* 0x0011e4000c12f31c */
.L_x_13741:
[----:B------:R-:W-:Y:S05]  /*f070*/  BSYNC.RECONVERGENT B0 ;  /* 0x0000000000007941 */ /* 0x000fea0003800200 */
.L_x_13740:
        /* <DEDUP_REMOVED lines=10> */
.L_x_13743:
[----:B------:R-:W-:Y:S05]  /*f120*/  BSYNC.RECONVERGENT B0 ;  /* 0x0000000000007941 */ /* 0x000fea0003800200 */
.L_x_13742:
[----:B------:R-:W0:Y:S01]  /*f130*/  LDS R103, [R103+0x2f00] ;  /* 0x002f000067677984 */ /* 0x000e220000000800 */
[----:B------:R-:W-:Y:S04]  /*f140*/  BSSY.RECONVERGENT B0, `(.L_x_13744) ;  /* 0x0000004000007945 */ /* 0x000fe80003800200 */
[----:B------:R-:W-:Y:S05]  /*f150*/  @!P2 BRA `(.L_x_13745) ;  /* 0x000000000008a947 */ /* 0x000fea0003800000 */
[----:B------:R1:W-:Y:S04]  /*f160*/  REDG.E.ADD.F32.FTZ.RN.STRONG.GPU desc[UR28][R64.64+0xe00], R183 ;  /* 0x000e00b7400079a6 */ /* 0x0003e8000c12f31c */
[----:B0-----:R0:W-:Y:S02]  /*f170*/  REDG.E.ADD.F32.FTZ.RN.STRONG.GPU desc[UR28][R68.64+0xe00], R103 ;  /* 0x000e0067440079a6 */ /* 0x0011e4000c12f31c */
.L_x_13745:
[----:B------:R-:W-:Y:S05]  /*f180*/  BSYNC.RECONVERGENT B0 ;  /* 0x0000000000007941 */ /* 0x000fea0003800200 */
.L_x_13744:
[----:B------:R-:W0:Y:S01]  /*f190*/  LDS R101, [R101+0x2f80] ;  /* 0x002f800065657984 */ /* 0x000e220000000800 */
[----:B------:R-:W-:Y:S04]  /*f1a0*/  BSSY.RECONVERGENT B0, `(.L_x_13746) ;  /* 0x0000004000007945 */ /* 0x000fe80003800200 */
[----:B------:R-:W-:Y:S05]  /*f1b0*/  @!P3 BRA `(.L_x_13747) ;  /* 0x000000000008b947 */ /* 0x000fea0003800000 */
[----:B------:R1:W-:Y:S04]  /*f1c0*/  REDG.E.ADD.F32.FTZ.RN.STRONG.GPU desc[UR28][R64.64+0xe80], R161 ;  /* 0x000e80a1400079a6 */ /* 0x0003e8000c12f31c */
[----:B0-----:R0:W-:Y:S02]  /*f1d0*/  REDG.E.ADD.F32.FTZ.RN.STRONG.GPU desc[UR28][R68.64+0xe80], R101 ;  /* 0x000e8065440079a6 */ /* 0x0011e4000c12f31c */
.L_x_13747:
[----:B------:R-:W-:Y:S05]  /*f1e0*/  BSYNC.RECONVERGENT B0 ;  /* 0x0000000000007941 */ /* 0x000fea0003800200 */
.L_x_13746:
[----:B------:R-:W0:Y:S01]  /*f1f0*/  LDS R99, [R99+0x3000] ;  /* 0x0030000063637984 */ /* 0x000e220000000800 */
[----:B------:R-:W-:Y:S04]  /*f200*/  BSSY.RECONVERGENT B0, `(.L_x_13748) ;  /* 0x0000004000007945 */ /* 0x000fe80003800200 */
[----:B------:R-:W-:Y:S05]  /*f210*/  @!P4 BRA `(.L_x_13749) ;  /* 0x000000000008c947 */ /* 0x000fea0003800000 */
[----:B------:R1:W-:Y:S04]  /*f220*/  REDG.E.ADD.F32.FTZ.RN.STRONG.GPU desc[UR28][R64.64+0xf00], R159 ;  /* 0x000f009f400079a6 */ /* 0x0003e8000c12f31c */
[----:B0-----:R0:W-:Y:S02]  /*f230*/  REDG.E.ADD.F32.FTZ.RN.STRONG.GPU desc[UR28][R68.64+0xf00], R99 ;  /* 0x000f0063440079a6 */ /* 0x0011e4000c12f31c */
.L_x_13749:
[----:B------:R-:W-:Y:S05]  /*f240*/  BSYNC.RECONVERGENT B0 ;  /* 0x0000000000007941 */ /* 0x000fea0003800200 */
.L_x_13748:
[----:B0-----:R0:W0:Y:S01]  /*f250*/  LDS R99, [R98+0x3080] ;  /* 0x0030800062637984 */ /* 0x0010220000000800 */
[----:B------:R-:W-:Y:S04]  /*f260*/  BSSY.RECONVERGENT B0, `(.L_x_13750) ;  /* 0x0000004000007945 */ /* 0x000fe80003800200 */
[----:B------:R-:W-:Y:S05]  /*f270*/  @!P5 BRA `(.L_x_13751) ;  /* 0x000000000008d947 */ /* 0x000fea0003800000 */
[----:B------:R1:W-:Y:S04]  /*f280*/  REDG.E.ADD.F32.FTZ.RN.STRONG.GPU desc[UR28][R64.64+0xf80], R157 ;  /* 0x000f809d400079a6 */ /* 0x0003e8000c12f31c */
[----:B0-----:R0:W-:Y:S02]  /*f290*/  REDG.E.ADD.F32.FTZ.RN.STRONG.GPU desc[UR28][R68.64+0xf80], R99 ;  /* 0x000f8063440079a6 */ /* 0x0011e4000c12f31c */
.L_x_13751:
[----:B------:R-:W-:Y:S05]  /*f2a0*/  BSYNC.RECONVERGENT B0 ;  /* 0x0000000000007941 */ /* 0x000fea0003800200 */
.L_x_13750:
[----:B-1-3--:R-:W1:Y:S01]  /*f2b0*/  SHFL.DOWN PT, R64, R71, 0x1, 0x1f ;  /* 0x08201f0047407f89 */ /* 0x00ae6200000e0000 */
[----:B------:R-:W-:Y:S01]  /*f2c0*/  ISETP.GT.AND P2, PT, R208, 0x1e, PT ;  /* 0x0000001ed000780c */ /* 0x000fe20003f44270 */
[----:B------:R-:W-:Y:S01]  /*f2d0*/  FMUL.FTZ R223, R102, R223 ;  /* 0x000000df66df7220 */ /* 0x000fe20000410000 */
[----:B------:R-:W-:Y:S01]  /*f2e0*/  ISETP.NE.AND P3, PT, R208, RZ, PT ;  /* 0x000000ffd000720c */ /* 0x000fe20003f65270 */
[----:B------:R-:W3:Y:S01]  /*f2f0*/  SHFL.DOWN PT, R65, R106, 0x1, 0x1f ;  /* 0x08201f006a417f89 */ /* 0x000ee200000e0000 */
[----:B------:R-:W-:Y:S01]  /*f300*/  FMUL.FTZ R189, R182, R189 ;  /* 0x000000bdb6bd7220 */ /* 0x000fe20000410000 */
[----:B------:R-:W-:Y:S01]  /*f310*/  FFMA.FTZ R104, R104, R221, R223 ;  /* 0x000000dd68687223 */ /* 0x000fe200000100df */
        /* <DEDUP_REMOVED lines=17> */
[----:B-1----:R-:W-:Y:S01]  /*f430*/  @!P2 FADD.FTZ R71, R71, R64 ;  /* 0x000000404747a221 */ /* 0x002fe20000010000 */
[----:B------:R-:W-:Y:S01]  /*f440*/  FFMA.FTZ R109, R52, R107, R109 ;  /* 0x0000006b346d7223 */ /* 0x000fe2000001006d */
[----:B------:R-:W-:Y:S01]  /*f450*/  FFMA.FTZ R124, R53, R126, R124 ;  /* 0x0000007e357c7223 */ /* 0x000fe2000001007c */
[----:B------:R-:W-:Y:S01]  /*f460*/  FFMA.FTZ R217, R48, R119, R217 ;  /* 0x0000007730d97223 */ /* 0x000fe200000100d9 */
[----:B---3--:R-:W-:Y:S01]  /*f470*/  @!P2 FADD.FTZ R106, R106, R65 ;  /* 0x000000416a6aa221 */ /* 0x008fe20000010000 */
[----:B------:R-:W1:Y:S01]  /*f480*/  SHFL.DOWN PT, R64, R71, 0x2, 0x1f ;  /* 0x08401f0047407f89 */ /* 0x000e6200000e0000 */
[----:B------:R-:W-:Y:S01]  /*f490*/  ISETP.GT.AND P2, PT, R208, 0x1d, PT ;  /* 0x0000001dd000780c */ /* 0x000fe20003f44270 */
[----:B------:R-:W-:Y:S01]  /*f4a0*/  FFMA.FTZ R67, R45, R121, R120 ;  /* 0x000000792d437223 */ /* 0x000fe20000010078 */
[----:B------:R-:W-:Y:S01]  /*f4b0*/  BSSY.RECONVERGENT B0, `(.L_x_13752) ;  /* 0x0000032000007945 */ /* 0x000fe20003800200 */
[----:B------:R-:W3:Y:S01]  /*f4c0*/  SHFL.DOWN PT, R65, R106, 0x2, 0x1f ;  /* 0x08401f006a417f89 */ /* 0x000ee200000e0000 */
        /* <DEDUP_REMOVED lines=9> */
[----:B-1----:R-:W-:Y:S01]  /*f560*/  @!P2 FADD.FTZ R71, R71, R64 ;  /* 0x000000404747a221 */ /* 0x002fe20000010000 */
[----:B---3--:R-:W-:-:S04]  /*f570*/  @!P2 FADD.FTZ R106, R106, R65 ;  /* 0x000000416a6aa221 */ /* 0x008fc80000010000 */
[----:B------:R-:W1:Y:S01]  /*f580*/  SHFL.DOWN PT, R64, R71, 0x4, 0x1f ;  /* 0x08801f0047407f89 */ /* 0x000e6200000e0000 */
[----:B------:R-:W-:-:S03]  /*f590*/  ISETP.GT.AND P2, PT, R208, 0x1b, PT ;  /* 0x0000001bd000780c */ /* 0x000fc60003f44270 */
[----:B------:R-:W3:Y:S10]  /*f5a0*/  SHFL.DOWN PT, R65, R106, 0x4, 0x1f ;  /* 0x08801f006a417f89 */ /* 0x000ef400000e0000 */
[----:B-1----:R-:W-:Y:S01]  /*f5b0*/  @!P2 FADD.FTZ R71, R71, R64 ;  /* 0x000000404747a221 */ /* 0x002fe20000010000 */
[----:B---3--:R-:W-:-:S04]  /*f5c0*/  @!P2 FADD.FTZ R106, R106, R65 ;  /* 0x000000416a6aa221 */ /* 0x008fc80000010000 */
[----:B------:R-:W1:Y:S01]  /*f5d0*/  SHFL.DOWN PT, R64, R71, 0x8, 0x1f ;  /* 0x09001f0047407f89 */ /* 0x000e6200000e0000 */
[----:B------:R-:W-:-:S03]  /*f5e0*/  ISETP.GT.AND P2, PT, R208, 0x17, PT ;  /* 0x00000017d000780c */ /* 0x000fc60003f44270 */
[----:B------:R-:W3:Y:S10]  /*f5f0*/  SHFL.DOWN PT, R65, R106, 0x8, 0x1f ;  /* 0x09001f006a417f89 */ /* 0x000ef400000e0000 */
[----:B-1----:R-:W-:Y:S01]  /*f600*/  @!P2 FADD.FTZ R71, R71, R64 ;  /* 0x000000404747a221 */ /* 0x002fe20000010000 */
[----:B------:R-:W-:Y:S01]  /*f610*/  FMUL.FTZ R64, R117, R185 ;  /* 0x000000b975407220 */ /* 0x000fe20000410000 */
[----:B---3--:R-:W-:-:S03]  /*f620*/  @!P2 FADD.FTZ R106, R106, R65 ;  /* 0x000000416a6aa221 */ /* 0x008fc60000010000 */
[----:B------:R-:W1:Y:S01]  /*f630*/  SHFL.DOWN PT, R66, R71, 0x10, 0x1f ;  /* 0x0a001f0047427f89 */ /* 0x000e6200000e0000 */
[----:B------:R-:W-:Y:S01]  /*f640*/  FFMA.FTZ R64, R115, R187, R64 ;  /* 0x000000bb73407223 */ /* 0x000fe20000010040 */
[----:B------:R-:W-:Y:S02]  /*f650*/  ISETP.GT.AND P2, PT, R208, 0xf, PT ;  /* 0x0000000fd000780c */ /* 0x000fe40003f44270 */
[----:B------:R-:W3:Y:S01]  /*f660*/  SHFL.DOWN PT, R65, R106, 0x10, 0x1f ;  /* 0x0a001f006a417f89 */ /* 0x000ee200000e0000 */
[----:B------:R-:W-:Y:S01]  /*f670*/  FFMA.FTZ R81, R64, R34, R81 ;  /* 0x0000002240517223 */ /* 0x000fe20000010051 */
[----:B------:R-:W-:-:S04]  /*f680*/  FFMA.FTZ R104, R49, R64, R104 ;  /* 0x0000004031687223 */ /* 0x000fc80000010068 */
[----:B------:R-:W-:Y:S01]  /*f690*/  FADD.FTZ R39, R104, R39 ;  /* 0x0000002768277221 */ /* 0x000fe20000010000 */
[----:B-1----:R-:W-:Y:S01]  /*f6a0*/  FADD.FTZ R64, R71, R66 ;  /* 0x0000004247407221 */ /* 0x002fe20000010000 */
[----:B------:R-:W-:Y:S01]  /*f6b0*/  FMUL.FTZ R66, R113, R135 ;  /* 0x0000008771427220 */ /* 0x000fe20000410000 */
[----:B---3--:R-:W-:-:S03]  /*f6c0*/  FADD.FTZ R65, R106, R65 ;  /* 0x000000416a417221 */ /* 0x008fc60000010000 */
[----:B------:R-:W-:Y:S02]  /*f6d0*/  FFMA.FTZ R66, R111, R163, R66 ;  /* 0x000000a36f427223 */ /* 0x000fe40000010042 */
[----:B------:R1:W-:Y:S02]  /*f6e0*/  @!P3 STS.64 [UR25+0x3188], R64 ;  /* 0x00318840ff00b988 */ /* 0x0003e40008000a19 */
[----:B------:R-:W-:Y:S01]  /*f6f0*/  FFMA.FTZ R116, R47, R66, R116 ;  /* 0x000000422f747223 */ /* 0x000fe20000010074 */
[----:B------:R-:W-:-:S03]  /*f700*/  FFMA.FTZ R79, R66, R32, R79 ;  /* 0x00000020424f7223 */ /* 0x000fc6000001004f */
[----:B------:R-:W-:Y:S01]  /*f710*/  FADD.FTZ R43, R116, R43 ;  /* 0x0000002b742b7221 */ /* 0x000fe20000010000 */
[----:B-1----:R-:W-:Y:S02]  /*f720*/  FSEL R64, R71, R64, P2 ;  /* 0x0000004047407208 */ /* 0x002fe40001000000 */
[----:B------:R-:W-:Y:S01]  /*f730*/  FSEL R65, R106, R65, P2 ;  /* 0x000000416a417208 */ /* 0x000fe20001000000 */
[----:B------:R-:W-:Y:S06]  /*f740*/  BAR.SYNC.DEFER_BLOCKING 0x0 ;  /* 0x0000000000007b1d */ /* 0x000fec0000010000 */
[----:B------:R-:W-:Y:S05]  /*f750*/  @P4 BRA `(.L_x_13753) ;  /* 0x00000000001c4947 */ /* 0x000fea0003800000 */
[----:B------:R-:W-:Y:S02]  /*f760*/  UISETP.NE.AND UP0, UPT, UR19, UR44, UPT ;  /* 0x0000002c1300728c */ /* 0x000fe4000bf05270 */
[----:B------:R-:W-:-:S04]  /*f770*/  ULEA UR30, UR8, UR25, 0x3 ;  /* 0x00000019081e7291 */ /* 0x000fc8000f8e18ff */
[----:B------:R-:W-:-:S13]  /*f780*/  PLOP3.LUT P2, PT, PT, PT, UP0, 0x80, 0x8 ;  /* 0x000000000008781c */ /* 0x000fda0003f4f008 */
[----:B------:R-:W1:Y:S02]  /*f790*/  @P2 LDS.64 R66, [UR30+0x56d0] ;  /* 0x0056d01eff422984 */ /* 0x000e640008000a00 */
[----:B-1----:R-:W-:Y:S01]  /*f7a0*/  @P2 FADD.FTZ R64, R64, R66 ;  /* 0x0000004240402221 */ /* 0x002fe20000010000 */
[----:B------:R-:W-:-:S05]  /*f7b0*/  @P2 FADD.FTZ R65, R65, R67 ;  /* 0x0000004341412221 */ /* 0x000fca0000010000 */
[----:B------:R1:W-:Y:S02]  /*f7c0*/  STS.64 [UR30+0x56d0], R64 ;  /* 0x0056d040ff007988 */ /* 0x0003e40008000a1e */
.L_x_13753:
[----:B------:R-:W-:Y:S05]  /*f7d0*/  BSYNC.RECONVERGENT B0 ;  /* 0x0000000000007941 */ /* 0x000fea0003800200 */
.L_x_13752:
[----:B------:R-:W-:-:S04]  /*f7e0*/  UIADD3 UR8, UPT, UPT, UR8, 0x1, URZ ;  /* 0x0000000108087890 */ /* 0x000fc8000fffe0ff */
[----:B------:R-:W-:-:S09]  /*f7f0*/  UISETP.GE.AND UP0, UPT, UR8, UR45, UPT ;  /* 0x0000002d0800728c */ /* 0x000fd2000bf06270 */
[----:B------:R-:W-:Y:S05]  /*f800*/  BRA.U !UP0, `(.L_x_13754) ;  /* 0xffffff5508347547 */ /* 0x000fea000b83ffff */
.L_x_13674:
[----:B------:R-:W-:Y:S01]  /*f810*/  BAR.SYNC.DEFER_BLOCKING 0x0 ;  /* 0x0000000000007b1d */ /* 0x000fe20000010000 */
[C---:B------:R-:W-:Y:S01]  /*f820*/  SHF.L.U32 R31, R3.reuse, 0x4, RZ ;  /* 0x00000004031f7819 */ /* 0x040fe200000006ff */
[----:B------:R-:W-:Y:S01]  /*f830*/  UIMAD UR8, UR19, -0x200, UR27 ;  /* 0xfffffe00130878a4 */ /* 0x000fe2000f8e021b */
[----:B------:R-:W-:Y:S02]  /*f840*/  LOP3.LUT R32, R3, 0x1f, RZ, 0xc0, !PT ;  /* 0x0000001f03207812 */ /* 0x000fe400078ec0ff */
        /* <DEDUP_REMOVED lines=13> */
[----:B-1----:R-:W-:Y:S02]  /*f920*/  PRMT R64, RZ, 0x7610, R64 ;  /* 0x00007610ff407816 */ /* 0x002fe40000000040 */
[----:B------:R-:W-:Y:S02]  /*f930*/  PRMT R65, RZ, 0x7610, R65 ;  /* 0x00007610ff417816 */ /* 0x000fe40000000041 */
[----:B------:R-:W-:Y:S02]  /*f940*/  PRMT R66, RZ, 0x7610, R66 ;  /* 0x00007610ff427816 */ /* 0x000fe40000000042 */
[----:B------:R-:W-:Y:S02]  /*f950*/  PRMT R67, RZ, 0x7610, R67 ;  /* 0x00007610ff437816 */ /* 0x000fe40000000043 */
[----:B0-----:R-:W-:-:S02]  /*f960*/  PRMT R68, RZ, 0x7610, R68 ;  /* 0x00007610ff447816 */ /* 0x001fc40000000044 */
[----:B------:R-:W-:Y:S02]  /*f970*/  PRMT R69, RZ, 0x7610, R69 ;  /* 0x00007610ff457816 */ /* 0x000fe40000000045 */
[----:B------:R-:W-:Y:S02]  /*f980*/  PRMT R70, RZ, 0x7610, R70 ;  /* 0x00007610ff467816 */ /* 0x000fe40000000046 */
[----:B------:R-:W-:Y:S02]  /*f990*/  PRMT R71, RZ, 0x7610, R71 ;  /* 0x00007610ff477816 */ /* 0x000fe40000000047 */
[----:B------:R-:W-:Y:S02]  /*f9a0*/  F2FP.BF16.F32.PACK_AB R78, R79, R78 ;  /* 0x0000004e4f4e723e */ /* 0x000fe400000010ff */
[----:B------:R-:W-:Y:S02]  /*f9b0*/  F2FP.BF16.F32.PACK_AB R80, R81, R80 ;  /* 0x000000505150723e */ /* 0x000fe400000010ff */
[----:B------:R-:W-:-:S02]  /*f9c0*/  F2FP.BF16.F32.PACK_AB R82, R83, R82 ;  /* 0x000000525352723e */ /* 0x000fc400000010ff */
[----:B------:R-:W-:Y:S02]  /*f9d0*/  F2FP.BF16.F32.PACK_AB R86, R87, R86 ;  /* 0x000000565756723e */ /* 0x000fe400000010ff */
[----:B------:R-:W-:Y:S01]  /*f9e0*/  F2FP.BF16.F32.PACK_AB R88, R89, R88 ;  /* 0x000000585958723e */ /* 0x000fe200000010ff */
[----:B------:R-:W-:Y:S01]  /*f9f0*/  ULEA UR30, UR19, 0xfffffe00, 0x9 ;  /* 0xfffffe00131e7891 */ /* 0x000fe2000f8e48ff */
[----:B------:R-:W-:Y:S02]  /*fa00*/  ISETP.GE.AND P2, PT, R31, UR8, PT ;  /* 0x000000081f007c0c */ /* 0x000fe4000bf46270 */
[----:B------:R-:W-:Y:S02]  /*fa10*/  F2FP.BF16.F32.PACK_AB R84, R85, R84 ;  /* 0x000000545554723e */ /* 0x000fe400000010ff */
[----:B------:R-:W-:Y:S02]  /*fa20*/  F2FP.BF16.F32.PACK_AB R90, R91, R90 ;  /* 0x0000005a5b5a723e */ /* 0x000fe400000010ff */
[----:B------:R-:W-:Y:S01]  /*fa30*/  F2FP.BF16.F32.PACK_AB R92, R92, R93 ;  /* 0x0000005d5c5c723e */ /* 0x000fe200000010ff */
[----:B------:R-:W0:Y:S01]  /*fa40*/  S2UR UR36, SR_CTAID.X ;  /* 0x00000000002479c3 */ /* 0x000e220000002500 */
[----:B------:R-:W-:Y:S01]  /*fa50*/  ISETP.GE.AND P1, PT, R54, UR8, PT ;  /* 0x0000000836007c0c */ /* 0x000fe2000bf26270 */
[----:B------:R-:W0:Y:S01]  /*fa60*/  LDCU.64 UR32, c[0x0][0x4f8] ;  /* 0x00009f00ff2077ac */ /* 0x000e220008000a00 */
[----:B------:R-:W-:-:S02]  /*fa70*/  LOP3.LUT R53, R31, 0x40, RZ, 0xfc, !PT ;  /* 0x000000401f357812 */ /* 0x000fc400078efcff */
[C---:B------:R-:W-:Y:S01]  /*fa80*/  LOP3.LUT R51, R31.reuse, 0x60, RZ, 0xfc, !PT ;  /* 0x000000601f337812 */ /* 0x040fe200078efcff */
[----:B------:R-:W3:Y:S01]  /*fa90*/  @!P2 LDG.E.U16 R55, desc[UR28][R56.64] ;  /* 0x0000001c3837a981 */ /* 0x000ee2000c1e1500 */
[C---:B------:R-:W-:Y:S01]  /*faa0*/  LOP3.LUT R52, R31.reuse, 0x80, RZ, 0xfc, !PT ;  /* 0x000000801f347812 */ /* 0x040fe200078efcff */
[----:B------:R-:W1:Y:S01]  /*fab0*/  LDCU.64 UR34, c[0x0][0x500] ;  /* 0x0000a000ff2277ac */ /* 0x000e620008000a00 */
[C---:B------:R-:W-:Y:S02]  /*fac0*/  LOP3.LUT R33, R31.reuse, 0xa0, RZ, 0xfc, !PT ;  /* 0x000000a01f217812 */ /* 0x040fe400078efcff */
[----:B------:R-:W-:Y:S02]  /*fad0*/  LOP3.LUT R50, R31, 0xc0, RZ, 0xfc, !PT ;  /* 0x000000c01f327812 */ /* 0x000fe400078efcff */
[----:B------:R-:W-:Y:S01]  /*fae0*/  ISETP.GE.AND P0, PT, R53, UR8, PT ;  /* 0x0000000835007c0c */ /* 0x000fe2000bf06270 */
[----:B------:R-:W5:Y:S01]  /*faf0*/  @!P1 LDG.E.U16 R58, desc[UR28][R56.64+0x40] ;  /* 0x0000401c383a9981 */ /* 0x000f62000c1e1500 */
[----:B------:R-:W-:-:S02]  /*fb00*/  LOP3.LUT R49, R31, 0xe0, RZ, 0xfc, !PT ;  /* 0x000000e01f317812 */ /* 0x000fc400078efcff */
        /* <DEDUP_REMOVED lines=35> */
[----:B------:R-:W-:-:S03]  /*fd40*/  UIADD3 UR27, UPT, UPT, -UR30, UR27, URZ ;  /* 0x0000001b1e1b7290 */ /* 0x000fc6000fffe1ff */
[----:B---3--:R-:W-:Y:S04]  /*fd50*/  STS.U16 [R4], R55 ;  /* 0x0000003704007388 */ /* 0x008fe80000000400 */
[----:B-----5:R-:W-:Y:S04]  /*fd60*/  STS.U16 [R5+0x40], R58 ;  /* 0x0000403a05007388 */ /* 0x020fe80000000400 */
[----:B--2---:R-:W-:Y:S04]  /*fd70*/  STS.U16 [R6+0x80], R59 ;  /* 0x0000803b06007388 */ /* 0x004fe80000000400 */
        /* <DEDUP_REMOVED lines=23> */
[----:B------:R-:W2:Y:S01]  /*fef0*/  LDS.U16 R55, [R20+0x8] ;  /* 0x0000080014377984 */ /* 0x000ea20000000400 */
[----:B----4-:R-:W-:Y:S02]  /*ff00*/  SHF.L.U32 R57, R57, 0x10, RZ ;  /* 0x0000001039397819 */ /* 0x010fe400000006ff */
[----:B------:R-:W-:Y:S01]  /*ff10*/  FSETP.GTU.FTZ.AND P4, PT, R60, 20, PT ;  /* 0x41a000003c00780b */ /* 0x000fe20003f9c000 */
[----:B------:R-:W-:Y:S02]  /*ff20*/  FADD.FTZ R61, R56, UR7 ;  /* 0x00000007383d7e21 */ /* 0x000fe40008010000 */
[----:B------:R-:W-:Y:S01]  /*ff30*/  FADD.FTZ R62, R57, UR7 ;  /* 0x00000007393e7e21 */ /* 0x000fe20008010000 */
[----:B------:R-:W3:Y:S02]  /*ff40*/  LDS.U16 R56, [R20+0xc] ;  /* 0x00000c0014387984 */ /* 0x000ee40000000400 */
[----:B------:R-:W-:-:S02]  /*ff50*/  FSETP.GTU.FTZ.AND P5, PT, R61, 20, PT ;  /* 0x41a000003d00780b */ /* 0x000fc40003fbc000 */
[----:B------:R-:W4:Y:S01]  /*ff60*/  LDS.U16 R57, [R20+0xe] ;  /* 0x00000e0014397984 */ /* 0x000f220000000400 */
[----:B-----5:R-:W-:-:S04]  /*ff70*/  SHF.L.U32 R58, R58, 0x10, RZ ;  /* 0x000000103a3a7819 */ /* 0x020fc800000006ff */
[----:B------:R-:W-:Y:S01]  /*ff80*/  @!P4 FMUL.FTZ R60, R60, -1.4426950216293334961 ;  /* 0xbfb8aa3b3c3cc820 */ /* 0x000fe20000410000 */
[----:B------:R-:W-:Y:S02]  /*ff90*/  FADD.FTZ R63, R58, UR7 ;  /* 0x000000073a3f7e21 */ /* 0x000fe40008010000 */
[----:B------:R-:W5:Y:S01]  /*ffa0*/  LDS.U16 R58, [R20+0x10] ;  /* 0x00001000143a7984 */ /* 0x000f620000000400 */
[----:B------:R-:W-:Y:S02]  /*ffb0*/  FSETP.GTU.FTZ.AND P6, PT, R62, 20, PT ;  /* 0x41a000003e00780b */ /* 0x000fe40003fdc000 */
[----:B------:R-:W0:Y:S01]  /*ffc0*/  @!P4 MUFU.EX2 R60, R60 ;  /* 0x0000003c003cc308 */ /* 0x000e220000000800 */
[----:B------:R-:W-:-:S07]  /*ffd0*/  @!P5 FMUL.FTZ R61, R61, -1.4426950216293334961 ;  /* 0xbfb8aa3b3d3dd820 */ /* 0x000fce0000410000 */
[----:B------:R-:W1:Y:S03]  /*ffe0*/  @!P5 MUFU.EX2 R61, R61 ;  /* 0x0000003d003dd308 */ /* 0x000e660000000800 */
[----:B------:R-:W-:Y:S01]  /*fff0*/  @!P6 FMUL.FTZ R62, R62, -1.4426950216293334961 ;  /* 0xbfb8aa3b3e3ee820 */ /* 0x000fe20000410000 */
[----:B------:R-:W-:Y:S01]  /*10000*/  FSETP.GTU.FTZ.AND P0, PT, R63, 20, PT ;  /* 0x41a000003f00780b */ /* 0x000fe20003f1c000 */
[----:B0-----:R-:W-:-:S04]  /*10010*/  @!P4 FADD.FTZ R60, R60, 1 ;  /* 0x3f8000003c3cc421 */ /* 0x001fc80000010000 */
[----:B------:R-:W0:Y:S01]  /*10020*/  @!P6 MUFU.EX2 R62, R62 ;  /* 0x0000003e003ee308 */ /* 0x000e220000000800 */
[----:B--2---:R-:W-:-:S07]  /*10030*/  SHF.L.U32 R55, R55, 0x10, RZ ;  /* 0x0000001037377819 */ /* 0x004fce00000006ff */
[----:B------:R2:W5:Y:S01]  /*10040*/  @!P4 MUFU.RCP R65, R60 ;  /* 0x0000003c0041c308 */ /* 0x0005620000001000 */
[----:B-1----:R-:W-:Y:S01]  /*10050*/  @!P5 FADD.FTZ R61, R61, 1 ;  /* 0x3f8000003d3dd421 */ /* 0x002fe20000010000 */
[----:B---3--:R-:W-:Y:S02]  /*10060*/  SHF.L.U32 R56, R56, 0x10, RZ ;  /* 0x0000001038387819 */ /* 0x008fe400000006ff */
[----:B----4-:R-:W-:Y:S01]  /*10070*/  SHF.L.U32 R57, R57, 0x10, RZ ;  /* 0x0000001039397819 */ /* 0x010fe200000006ff */
[----:B------:R-:W-:Y:S01]  /*10080*/  FADD.FTZ R55, R55, UR7 ;  /* 0x0000000737377e21 */ /* 0x000fe20008010000 */
[----:B------:R-:W-:Y:S02]  /*10090*/  SHF.L.U32 R22, R22, 0x10, RZ ;  /* 0x0000001016167819 */ /* 0x000fe400000006ff */
[----:B------:R1:W3:Y:S01]  /*100a0*/  @!P5 MUFU.RCP R64, R61 ;  /* 0x0000003d0040d308 */ /* 0x0002e20000001000 */
[----:B------:R-:W-:Y:S01]  /*100b0*/  @!P0 FMUL.FTZ R63, R63, -1.4426950216293334961 ;  /* 0xbfb8aa3b3f3f8820 */ /* 0x000fe20000410000 */
[----:B--2---:R-:W-:Y:S01]  /*100c0*/  FADD.FTZ R60, R56, UR7 ;  /* 0x00000007383c7e21 */ /* 0x004fe20008010000 */
[----:B------:R-:W-:Y:S01]  /*100d0*/  FADD.FTZ R66, R22, UR7 ;  /* 0x0000000716427e21 */ /* 0x000fe20008010000 */
[----:B------:R-:W-:Y:S01]  /*100e0*/  FSETP.GTU.FTZ.AND P1, PT, R55, 20, PT ;  /* 0x41a000003700780b */ /* 0x000fe20003f3c000 */
[----:B0-----:R-:W-:Y:S01]  /*100f0*/  @!P6 FADD.FTZ R62, R62, 1 ;  /* 0x3f8000003e3ee421 */ /* 0x001fe20000010000 */
[----:B-----5:R-:W-:Y:S01]  /*10100*/  SHF.L.U32 R58, R58, 0x10, RZ ;  /* 0x000000103a3a7819 */ /* 0x020fe200000006ff */
[----:B-1----:R-:W-:Y:S01]  /*10110*/  FADD.FTZ R61, R57, UR7 ;  /* 0x00000007393d7e21 */ /* 0x002fe20008010000 */
[----:B------:R-:W-:Y:S01]  /*10120*/  @!P4 FMUL.FTZ R44, R44, R65 ;  /* 0x000000412c2cc220 */ /* 0x000fe20000410000 */
[----:B------:R-:W-:Y:S01]  /*10130*/  FSETP.GTU.FTZ.AND P3, PT, R60, 20, PT ;  /* 0x41a000003c00780b */ /* 0x000fe20003f7c000 */
[----:B------:R-:W0:Y:S02]  /*10140*/  @!P0 MUFU.EX2 R63, R63 ;  /* 0x0000003f003f8308 */ /* 0x000e240000000800 */
[----:B------:R-:W-:-:S02]  /*10150*/  FSETP.GTU.FTZ.AND P4, PT, R61, 20, PT ;  /* 0x41a000003d00780b */ /* 0x000fc40003f9c000 */
[----:B------:R-:W-:-:S04]  /*10160*/  FSETP.GTU.FTZ.AND P2, PT, R66, 20, PT ;  /* 0x41a000004200780b */ /* 0x000fc80003f5c000 */
[----:B------:R1:W2:Y:S01]  /*10170*/  @!P6 MUFU.RCP R67, R62 ;  /* 0x0000003e0043e308 */ /* 0x0002a20000001000 */
[----:B---3--:R-:W-:Y:S01]  /*10180*/  @!P5 FMUL.FTZ R43, R43, R64 ;  /* 0x000000402b2bd220 */ /* 0x008fe20000410000 */
[----:B-1----:R-:W-:Y:S01]  /*10190*/  FADD.FTZ R62, R58, UR7 ;  /* 0x000000073a3e7e21 */ /* 0x002fe20008010000 */
[----:B------:R-:W-:-:S04]  /*101a0*/  @!P1 FMUL.FTZ R22, R55, -1.4426950216293334961 ;  /* 0xbfb8aa3b37169820 */ /* 0x000fc80000410000 */
[----:B------:R-:W-:Y:S01]  /*101b0*/  FSETP.GTU.FTZ.AND P5, PT, R62, 20, PT ;  /* 0x41a000003e00780b */ /* 0x000fe20003fbc000 */
[----:B------:R-:W-:Y:S01]  /*101c0*/  @!P3 FMUL.FTZ R57, R60, -1.4426950216293334961 ;  /* 0xbfb8aa3b3c39b820 */ /* 0x000fe20000410000 */
[----:B------:R-:W-:Y:S01]  /*101d0*/  @!P4 FMUL.FTZ R58, R61, -1.4426950216293334961 ;  /* 0xbfb8aa3b3d3ac820 */ /* 0x000fe20000410000 */
[----:B------:R-:W-:Y:S01]  /*101e0*/  @!P2 FMUL.FTZ R55, R66, -1.4426950216293334961 ;  /* 0xbfb8aa3b4237a820 */ /* 0x000fe20000410000 */
[----:B------:R-:W-:Y:S01]  /*101f0*/  SHF.L.U32 R59, R59, 0x10, RZ ;  /* 0x000000103b3b7819 */ /* 0x000fe200000006ff */
[----:B------:R-:W1:Y:S01]  /*10200*/  @!P1 MUFU.EX2 R22, R22 ;  /* 0x0000001600169308 */ /* 0x000e620000000800 */
[----:B0-----:R-:W-:-:S03]  /*10210*/  @!P0 FADD.FTZ R63, R63, 1 ;  /* 0x3f8000003f3f8421 */ /* 0x001fc60000010000 */
[----:B------:R-:W-:-:S04]  /*10220*/  FADD.FTZ R64, R59, UR7 ;  /* 0x000000073b407e21 */ /* 0x000fc80008010000 */
[----:B------:R1:W0:Y:S01]  /*10230*/  @!P2 MUFU.EX2 R56, R55 ;  /* 0x000000370038a308 */ /* 0x0002220000000800 */
[----:B------:R-:W-:Y:S01]  /*10240*/  @!P5 FMUL.FTZ R59, R62, -1.4426950216293334961 ;  /* 0xbfb8aa3b3e3bd820 */ /* 0x000fe20000410000 */
[----:B--2---:R-:W-:-:S06]  /*10250*/  @!P6 FMUL.FTZ R42, R42, R67 ;  /* 0x000000432a2ae220 */ /* 0x004fcc0000410000 */
[----:B------:R-:W2:Y:S01]  /*10260*/  @!P3 MUFU.EX2 R57, R57 ;  /* 0x000000390039b308 */ /* 0x000ea20000000800 */
[----:B------:R-:W-:-:S07]  /*10270*/  FSETP.GTU.FTZ.AND P6, PT, R64, 20, PT ;  /* 0x41a000004000780b */ /* 0x000fce0003fdc000 */
[----:B------:R-:W3:Y:S08]  /*10280*/  @!P4 MUFU.EX2 R58, R58 ;  /* 0x0000003a003ac308 */ /* 0x000ef00000000800 */
[----:B------:R-:W4:Y:S01]  /*10290*/  @!P0 MUFU.RCP R62, R63 ;  /* 0x0000003f003e8308 */ /* 0x000f220000001000 */
[----:B-1----:R-:W-:Y:S01]  /*102a0*/  @!P1 FADD.FTZ R55, R22, 1 ;  /* 0x3f80000016379421 */ /* 0x002fe20000010000 */
[----:B0-----:R-:W-:Y:S01]  /*102b0*/  @!P2 FADD.FTZ R56, R56, 1 ;  /* 0x3f8000003838a421 */ /* 0x001fe20000010000 */
[----:B--2---:R-:W-:Y:S01]  /*102c0*/  @!P3 FADD.FTZ R57, R57, 1 ;  /* 0x3f8000003939b421 */ /* 0x004fe20000010000 */
[----:B------:R-:W-:Y:S01]  /*102d0*/  @!P6 FMUL.FTZ R60, R64, -1.4426950216293334961 ;  /* 0xbfb8aa3b403ce820 */ /* 0x000fe20000410000 */
[----:B------:R-:W0:Y:S01]  /*102e0*/  LDS.U16 R22, [R20+0x14] ;  /* 0x0000140014167984 */ /* 0x000e220000000400 */
[----:B---3--:R-:W-:-:S02]  /*102f0*/  @!P4 FADD.FTZ R58, R58, 1 ;  /* 0x3f8000003a3ac421 */ /* 0x008fc40000010000 */
[----:B------:R-:W1:Y:S01]  /*10300*/  @!P5 MUFU.EX2 R59, R59 ;  /* 0x0000003b003bd308 */ /* 0x000e620000000800 */
[----:B----4-:R-:W-:-:S07]  /*10310*/  @!P0 FMUL.FTZ R39, R39, R62 ;  /* 0x0000003e27278220 */ /* 0x010fce0000410000 */
[----:B------:R2:W-:Y:S01]  /*10320*/  @!P1 MUFU.RCP R61, R55 ;  /* 0x00000037003d9308 */ /* 0x0005e20000001000 */
[----:B------:R-:W-:Y:S02]  /*10330*/  ISETP.NE.AND P0, PT, R3, RZ, PT ;  /* 0x000000ff0300720c */ /* 0x000fe40003f05270 */
[----:B------:R-:W-:Y:S04]  /*10340*/  LDS.U16 R3, [R20+0x18] ;  /* 0x0000180014037984 */ /* 0x000fe80000000400 */
[----:B--2---:R-:W2:Y:S01]  /*10350*/  LDS.U16 R55, [R20+0x16] ;  /* 0x0000160014377984 */ /* 0x004ea20000000400 */
[----:B------:R-:W3:Y:S08]  /*10360*/  @!P2 MUFU.RCP R56, R56 ;  /* 0x000000380038a308 */ /* 0x000ef00000001000 */
[----:B------:R-:W4:Y:S08]  /*10370*/  @!P3 MUFU.RCP R57, R57 ;  /* 0x000000390039b308 */ /* 0x000f300000001000 */
[----:B------:R-:W5:Y:S08]  /*10380*/  @!P4 MUFU.RCP R58, R58 ;  /* 0x0000003a003ac308 */ /* 0x000f700000001000 */
[----:B------:R-:W0:Y:S01]  /*10390*/  @!P6 MUFU.EX2 R60, R60 ;  /* 0x0000003c003ce308 */ /* 0x000e220000000800 */
[----:B-1----:R-:W-:Y:S01]  /*103a0*/  @!P5 FADD.FTZ R59, R59, 1 ;  /* 0x3f8000003b3bd421 */ /* 0x002fe20000010000 */
[----:B---3--:R-:W-:Y:S01]  /*103b0*/  @!P2 FMUL.FTZ R37, R37, R56 ;  /* 0x000000382525a220 */ /* 0x008fe20000410000 */
[----:B----4-:R-:W-:Y:S01]  /*103c0*/  @!P3 FMUL.FTZ R38, R38, R57 ;  /* 0x000000392626b220 */ /* 0x010fe20000410000 */
[----:B------:R-:W-:Y:S04]  /*103d0*/  LDS.U16 R56, [R20+0x1a] ;  /* 0x00001a0014387984 */ /* 0x000fe80000000400 */
[----:B------:R-:W1:Y:S01]  /*103e0*/  LDS.U16 R57, [R20+0x1c] ;  /* 0x00001c0014397984 */ /* 0x000e620000000400 */
[----:B-----5:R-:W-:Y:S01]  /*103f0*/  @!P4 FMUL.FTZ R29, R29, R58 ;  /* 0x0000003a1d1dc220 */ /* 0x020fe20000410000 */
[----:B------:R-:W3:Y:S02]  /*10400*/  @!P5 MUFU.RCP R59, R59 ;  /* 0x0000003b003bd308 */ /* 0x000ee40000001000 */
[----:B------:R-:W4:Y:S01]  /*10410*/  LDS.U16 R58, [R20+0x1e] ;  /* 0x00001e00143a7984 */ /* 0x000f220000000400 */
[----:B------:R-:W-:Y:S01]  /*10420*/  BAR.SYNC.DEFER_BLOCKING 0x0 ;  /* 0x0000000000007b1d */ /* 0x000fe20000010000 */
[----:B0-----:R-:W-:-:S06]  /*10430*/  @!P6 FADD.FTZ R60, R60, 1 ;  /* 0x3f8000003c3ce421 */ /* 0x001fcc0000010000 */
[----:B------:R-:W0:Y:S01]  /*10440*/  @!P6 MUFU.RCP R60, R60 ;  /* 0x0000003c003ce308 */ /* 0x000e220000001000 */
[----:B------:R-:W-:Y:S02]  /*10450*/  SHF.L.U32 R22, R22, 0x10, RZ ;  /* 0x0000001016167819 */ /* 0x000fe400000006ff */
[----:B--2---:R-:W-:Y:S01]  /*10460*/  SHF.L.U32 R55, R55, 0x10, RZ ;  /* 0x0000001037377819 */ /* 0x004fe200000006ff */
[----:B---3--:R-:W-:Y:S01]  /*10470*/  @!P5 FMUL.FTZ R30, R30, R59 ;  /* 0x0000003b1e1ed220 */ /* 0x008fe20000410000 */
[----:B------:R-:W-:Y:S02]  /*10480*/  PRMT R59, R78, 0x7632, R59 ;  /* 0x000076324e3b7816 */ /* 0x000fe4000000003b */
[----:B------:R-:W-:Y:S01]  /*10490*/  SHF.L.U32 R3, R3, 0x10, RZ ;  /* 0x0000001003037819 */ /* 0x000fe200000006ff */
[----:B------:R-:W-:Y:S01]  /*104a0*/  FADD.FTZ R22, R22, UR7 ;  /* 0x0000000716167e21 */ /* 0x000fe20008010000 */
[----:B------:R-:W-:Y:S01]  /*104b0*/  @!P1 FMUL.FTZ R40, R40, R61 ;  /* 0x0000003d28289220 */ /* 0x000fe20000410000 */
[----:B------:R-:W-:Y:S01]  /*104c0*/  FADD.FTZ R55, R55, UR7 ;  /* 0x0000000737377e21 */ /* 0x000fe20008010000 */
[----:B------:R-:W-:Y:S01]  /*104d0*/  PRMT R61, R82, 0x7632, R61 ;  /* 0x00007632523d7816 */ /* 0x000fe2000000003d */
[----:B0-----:R-:W-:Y:S01]  /*104e0*/  @!P6 FMUL.FTZ R27, R27, R60 ;  /* 0x0000003c1b1be220 */ /* 0x001fe20000410000 */
[----:B------:R0:W-:Y:S01]  /*104f0*/  STS.U16 [R20+0x2], R59 ;  /* 0x0000023b14007388 */ /* 0x0001e20000000400 */
[----:B------:R-:W-:-:S02]  /*10500*/  PRMT R60, R80, 0x7632, R60 ;  /* 0x00007632503c7816 */ /* 0x000fc4000000003c */
[----:B------:R-:W-:Y:S01]  /*10510*/  FSETP.GTU.FTZ.AND P6, PT, R22, 20, PT ;  /* 0x41a000001600780b */ /* 0x000fe20003fdc000 */
[----:B------:R2:W-:Y:S01]  /*10520*/  STS.U16 [R20+0xa], R61 ;  /* 0x00000a3d14007388 */ /* 0x0005e20000000400 */
[----:B------:R-:W-:Y:S01]  /*10530*/  FSETP.GTU.FTZ.AND P3, PT, R55, 20, PT ;  /* 0x41a000003700780b */ /* 0x000fe20003f7c000 */
[----:B0-----:R-:W-:Y:S02]  /*10540*/  FADD.FTZ R59, R3, UR7 ;  /* 0x00000007033b7e21 */ /* 0x001fe40008010000 */
[----:B------:R0:W-:Y:S01]  /*10550*/  STS.U16 [R20+0x6], R60 ;  /* 0x0000063c14007388 */ /* 0x0001e20000000400 */
[----:B--2---:R-:W-:Y:S02]  /*10560*/  PRMT R61, R88, 0x7632, R61 ;  /* 0x00007632583d7816 */ /* 0x004fe4000000003d */
[----:B------:R-:W-:Y:S02]  /*10570*/  FSETP.GTU.FTZ.AND P2, PT, R59, 20, PT ;  /* 0x41a000003b00780b */ /* 0x000fe40003f5c000 */
[----:B0-----:R-:W-:Y:S01]  /*10580*/  PRMT R60, R86, 0x7632, R60 ;  /* 0x00007632563c7816 */ /* 0x001fe2000000003c */
[----:B------:R0:W-:Y:S01]  /*10590*/  STS.U16 [R20+0x16], R61 ;  /* 0x0000163d14007388 */ /* 0x0001e20000000400 */
[----:B------:R-:W-:-:S03]  /*105a0*/  PRMT R62, R84, 0x7632, R62 ;  /* 0x00007632543e7816 */ /* 0x000fc6000000003e */
[----:B------:R2:W-:Y:S01]  /*105b0*/  STS.U16 [R20+0x12], R60 ;  /* 0x0000123c14007388 */ /* 0x0005e20000000400 */
[----:B------:R-:W-:Y:S01]  /*105c0*/  MOV R64, UR27 ;  /* 0x0000001b00407c02 */ /* 0x000fe20008000f00 */
[----:B------:R-:W-:Y:S01]  /*105d0*/  @!P6 FMUL.FTZ R3, R22, -1.4426950216293334961 ;  /* 0xbfb8aa3b1603e820 */ /* 0x000fe20000410000 */
[----:B0-----:R-:W-:Y:S02]  /*105e0*/  PRMT R61, R92, 0x7632, R61 ;  /* 0x000076325c3d7816 */ /* 0x001fe4000000003d */
[----:B--2---:R-:W-:Y:S01]  /*105f0*/  PRMT R60, R90, 0x7632, R60 ;  /* 0x000076325a3c7816 */ /* 0x004fe2000000003c */
[----:B------:R-:W-:Y:S01]  /*10600*/  STS.U16 [R20], R78 ;  /* 0x0000004e14007388 */ /* 0x000fe20000000400 */
[----:B------:R-:W-:Y:S01]  /*10610*/  @!P3 FMUL.FTZ R22, R55, -1.4426950216293334961 ;  /* 0xbfb8aa3b3716b820 */ /* 0x000fe20000410000 */
[----:B-1----:R-:W-:Y:S01]  /*10620*/  SHF.L.U32 R57, R57, 0x10, RZ ;  /* 0x0000001039397819 */ /* 0x002fe200000006ff */
[----:B------:R-:W-:Y:S01]  /*10630*/  @!P2 FMUL.FTZ R55, R59, -1.4426950216293334961 ;  /* 0xbfb8aa3b3b37a820 */ /* 0x000fe20000410000 */
        /* <DEDUP_REMOVED lines=31> */
[----:B------:R-:W-:Y:S02]  /*10830*/  SHF.L.U32 R56, R56, 0x10, RZ ;  /* 0x0000001038387819 */ /* 0x000fe400000006ff */
[----:B----4-:R-:W-:Y:S01]  /*10840*/  SHF.L.U32 R58, R58, 0x10, RZ ;  /* 0x000000103a3a7819 */ /* 0x010fe200000006ff */
[----:B------:R-:W1:Y:S02]  /*10850*/  @!P6 MUFU.EX2 R3, R3 ;  /* 0x000000030003e308 */ /* 0x000e640000000800 */
[----:B------:R-:W-:Y:S02]  /*10860*/  FADD.FTZ R56, R56, UR7 ;  /* 0x0000000738387e21 */ /* 0x000fe40008010000 */
[----:B------:R-:W-:-:S03]  /*10870*/  FADD.FTZ R58, R58, UR7 ;  /* 0x000000073a3a7e21 */ /* 0x000fc60008010000 */
[----:B------:R-:W-:Y:S01]  /*10880*/  FSETP.GTU.FTZ.AND P5, PT, R56, 20, PT ;  /* 0x41a000003800780b */ /* 0x000fe20003fbc000 */
[----:B------:R-:W2:Y:S01]  /*10890*/  @!P3 MUFU.EX2 R22, R22 ;  /* 0x000000160016b308 */ /* 0x000ea20000000800 */
[----:B------:R-:W-:Y:S01]  /*108a0*/  FSETP.GTU.FTZ.AND P4, PT, R58, 20, PT ;  /* 0x41a000003a00780b */ /* 0x000fe20003f9c000 */
[----:B------:R-:W-:Y:S01]  /*108b0*/  @!P1 FMUL.FTZ R57, R57, -1.4426950216293334961 ;  /* 0xbfb8aa3b39399820 */ /* 0x000fe20000410000 */
[----:B------:R-:W3:Y:S05]  /*108c0*/  S2UR UR8, SR_CTAID.Y ;  /* 0x00000000000879c3 */ /* 0x000eea0000002600 */
[----:B------:R-:W4:Y:S01]  /*108d0*/  @!P2 MUFU.EX2 R55, R55 ;  /* 0x000000370037a308 */ /* 0x000f220000000800 */
[----:B------:R-:W5:Y:S01]  /*108e0*/  LDS R60, [UR25+0x420] ;  /* 0x00042019ff3c7984 */ /* 0x000f620008000800 */
[----:B-1----:R-:W-:-:S06]  /*108f0*/  @!P6 FADD.FTZ R3, R3, 1 ;  /* 0x3f8000000303e421 */ /* 0x002fcc0000010000 */
[----:B------:R-:W1:Y:S01]  /*10900*/  @!P1 MUFU.EX2 R57, R57 ;  /* 0x0000003900399308 */ /* 0x000e620000000800 */
[----:B------:R-:W-:Y:S01]  /*10910*/  @!P5 FMUL.FTZ R56, R56, -1.4426950216293334961 ;  /* 0xbfb8aa3b3838d820 */ /* 0x000fe20000410000 */
[----:B------:R-:W-:Y:S01]  /*10920*/  @!P4 FMUL.FTZ R58, R58, -1.4426950216293334961 ;  /* 0xbfb8aa3b3a3ac820 */ /* 0x000fe20000410000 */
[----:B------:R-:W-:Y:S01]  /*10930*/  USHF.R.S32.HI UR31, URZ, 0x1f, UR30 ;  /* 0x0000001fff1f7899 */ /* 0x000fe2000801141e */
[----:B--2---:R-:W-:-:S03]  /*10940*/  @!P3 FADD.FTZ R22, R22, 1 ;  /* 0x3f8000001616b421 */ /* 0x004fc60000010000 */
[----:B------:R-:W-:Y:S01]  /*10950*/  UIMAD.WIDE.U32 UR10, UR36, UR32, UR30 ;  /* 0x00000020240a72a5 */ /* 0x000fe2000f8e001e */
[----:B------:R-:W2:Y:S01]  /*10960*/  @!P6 MUFU.RCP R3, R3 ;  /* 0x000000030003e308 */ /* 0x000ea20000001000 */
[----:B----4-:R-:W-:Y:S02]  /*10970*/  @!P2 FADD.FTZ R55, R55, 1 ;  /* 0x3f8000003737a421 */ /* 0x010fe40000010000 */
[----:B------:R-:W-:Y:S01]  /*10980*/  UIMAD UR11, UR36, UR33, UR11 ;  /* 0x00000021240b72a4 */ /* 0x000fe2000f8e020b */
[----:B------:R-:W4:Y:S04]  /*10990*/  LDCU.64 UR32, c[0x0][0x550] ;  /* 0x0000aa00ff2077ac */ /* 0x000f280008000a00 */
[----:B------:R-:W0:Y:S01]  /*109a0*/  @!P5 MUFU.EX2 R56, R56 ;  /* 0x000000380038d308 */ /* 0x000e220000000800 */
[----:B-1----:R-:W-:-:S07]  /*109b0*/  @!P1 FADD.FTZ R57, R57, 1 ;  /* 0x3f80000039399421 */ /* 0x002fce0000010000 */
[----:B------:R-:W1:Y:S08]  /*109c0*/  @!P4 MUFU.EX2 R58, R58 ;  /* 0x0000003a003ac308 */ /* 0x000e700000000800 */
[----:B------:R-:W4:Y:S01]  /*109d0*/  @!P3 MUFU.RCP R22, R22 ;  /* 0x000000160016b308 */ /* 0x000f220000001000 */
[----:B---3--:R-:W-:Y:S02]  /*109e0*/  UIMAD UR27, UR8, UR35, URZ ;  /* 0x00000023081b72a4 */ /* 0x008fe4000f8e02ff */
[----:B------:R-:W-:-:S05]  /*109f0*/  UIMAD.WIDE.U32 UR10, UR8, UR34, UR10 ;  /* 0x00000022080a72a5 */ /* 0x000fca000f8e000a */
[----:B------:R-:W3:Y:S01]  /*10a00*/  @!P2 MUFU.RCP R55, R55 ;  /* 0x000000370037a308 */ /* 0x000ee20000001000 */
[----:B--2---:R-:W-:-:S07]  /*10a10*/  @!P6 FMUL.FTZ R28, R28, R3 ;  /* 0x000000031c1ce220 */ /* 0x004fce0000410000 */
[----:B------:R-:W2:Y:S01]  /*10a20*/  @!P1 MUFU.RCP R91, R57 ;  /* 0x00000039005b9308 */ /* 0x000ea20000001000 */
[----:B0-----:R-:W-:Y:S01]  /*10a30*/  @!P5 FADD.FTZ R56, R56, 1 ;  /* 0x3f8000003838d421 */ /* 0x001fe20000010000 */
[----:B-1----:R-:W-:Y:S01]  /*10a40*/  @!P4 FADD.FTZ R58, R58, 1 ;  /* 0x3f8000003a3ac421 */ /* 0x002fe20000010000 */
[----:B------:R-:W-:Y:S01]  /*10a50*/  MOV R66, UR27 ;  /* 0x0000001b00427c02 */ /* 0x000fe20008000f00 */
[----:B----4-:R-:W-:Y:S01]  /*10a60*/  @!P3 FMUL.FTZ R25, R25, R22 ;  /* 0x000000161919b220 */ /* 0x010fe20000410000 */
[C---:B------:R-:W-:Y:S01]  /*10a70*/  IADD3 R3, P6, PT, R31.reuse, UR10, RZ ;  /* 0x0000000a1f037c10 */ /* 0x040fe2000ffde0ff */
[----:B------:R-:W-:Y:S01]  /*10a80*/  FADD.FTZ R2, R44, R2 ;  /* 0x000000022c027221 */ /* 0x000fe20000010000 */
[----:B------:R-:W0:Y:S01]  /*10a90*/  LDCU.64 UR34, c[0x0][0x560] ;  /* 0x0000ac00ff2277ac */ /* 0x000e220008000a00 */
[----:B------:R1:W4:Y:S01]  /*10aa0*/  @!P5 MUFU.RCP R62, R56 ;  /* 0x00000038003ed308 */ /* 0x0003220000001000 */
[----:B------:R-:W-:Y:S01]  /*10ab0*/  IADD3.X R22, PT, PT, R66, UR11, RZ, P6, !PT ;  /* 0x0000000b42167c10 */ /* 0x000fe2000b7fe4ff */
[----:B---3--:R-:W-:Y:S01]  /*10ac0*/  @!P2 FMUL.FTZ R26, R26, R55 ;  /* 0x000000371a1aa220 */ /* 0x008fe20000410000 */
[-C--:B-----5:R-:W-:Y:S01]  /*10ad0*/  ISETP.GE.AND P2, PT, R31, R60.reuse, PT ;  /* 0x0000003c1f00720c */ /* 0x0a0fe20003f46270 */
[----:B------:R-:W3:Y:S04]  /*10ae0*/  LDCU.64 UR10, c[0x0][0x518] ;  /* 0x0000a300ff0a77ac */ /* 0x000ee80008000a00 */
[----:B------:R-:W5:Y:S01]  /*10af0*/  @!P4 MUFU.RCP R58, R58 ;  /* 0x0000003a003ac308 */ /* 0x000f620000001000 */
[----:B-1----:R-:W-:Y:S01]  /*10b00*/  LEA R56, P6, R3, UR32, 0x1 ;  /* 0x0000002003387c11 */ /* 0x002fe2000f8c08ff */
[----:B--2---:R-:W-:Y:S01]  /*10b10*/  @!P1 FMUL.FTZ R24, R24, R91 ;  /* 0x0000005b18189220 */ /* 0x004fe20000410000 */
[----:B------:R-:W-:-:S02]  /*10b20*/  ISETP.GE.AND P3, PT, R54, R60, PT ;  /* 0x0000003c3600720c */ /* 0x000fc40003f66270 */
[----:B------:R-:W-:Y:S01]  /*10b30*/  LEA.HI.X R57, R3, UR33, R22, 0x1, P6 ;  /* 0x0000002103397c11 */ /* 0x000fe2000b0f0c16 */
[----:B------:R-:W1:Y:S01]  /*10b40*/  LDCU.64 UR32, c[0x0][0x520] ;  /* 0x0000a400ff2077ac */ /* 0x000e620008000a00 */
[-C--:B------:R-:W-:Y:S02]  /*10b50*/  ISETP.GE.AND P6, PT, R53, R60.reuse, PT ;  /* 0x0000003c3500720c */ /* 0x080fe40003fc6270 */
[----:B------:R-:W-:Y:S01]  /*10b60*/  ISETP.GE.AND P1, PT, R51, R60, PT ;  /* 0x0000003c3300720c */ /* 0x000fe20003f26270 */
[----:B----4-:R-:W-:Y:S01]  /*10b70*/  @!P5 FMUL.FTZ R23, R23, R62 ;  /* 0x0000003e1717d220 */ /* 0x010fe20000410000 */
[----:B------:R-:W-:Y:S01]  /*10b80*/  @!P2 STG.E.U16 desc[UR28][R56.64], R59 ;  /* 0x0000003b3800a986 */ /* 0x000fe2000c10151c */
[-C--:B------:R-:W-:Y:S02]  /*10b90*/  ISETP.GE.AND P2, PT, R52, R60.reuse, PT ;  /* 0x0000003c3400720c */ /* 0x080fe40003f46270 */
[----:B------:R-:W-:Y:S02]  /*10ba0*/  ISETP.GE.AND P5, PT, R49, R60, PT ;  /* 0x0000003c3100720c */ /* 0x000fe40003fa6270 */
        /* <DEDUP_REMOVED lines=47> */
[----:B------:R2:W-:Y:S04]  /*10ea0*/  STS.U16 [R20+0x4], R58 ;  /* 0x0000043a14007388 */ /* 0x0005e80000000400 */
[----:B------:R4:W-:Y:S04]  /*10eb0*/  STS.U16 [R20+0x8], R60 ;  /* 0x0000083c14007388 */ /* 0x0009e80000000400 */
[----:B------:R5:W-:Y:S01]  /*10ec0*/  STS.U16 [R20+0xc], R56 ;  /* 0x00000c3814007388 */ /* 0x000be20000000400 */
[----:B--2---:R-:W-:-:S02]  /*10ed0*/  PRMT R58, R55, 0x7632, R58 ;  /* 0x00007632373a7816 */ /* 0x004fc4000000003a */
        /* <DEDUP_REMOVED lines=33> */
[----:B---3--:R-:W-:Y:S01]  /*110f0*/  UIMAD.WIDE.U32 UR30, UR36, UR10, UR30 ;  /* 0x0000000a241e72a5 */ /* 0x008fe2000f8e001e */
[----:B------:R-:W-:-:S03]  /*11100*/  FADD.FTZ R43, R2, R43 ;  /* 0x0000002b022b7221 */ /* 0x000fc60000010000 */
[----:B------:R-:W-:Y:S01]  /*11110*/  UIMAD UR11, UR36, UR11, UR31 ;  /* 0x0000000b240b72a4 */ /* 0x000fe2000f8e021f */
[----:B------:R-:W-:Y:S02]  /*11120*/  FADD.FTZ R42, R43, R42 ;  /* 0x0000002a2b2a7221 */ /* 0x000fe40000010000 */
[----:B------:R-:W-:Y:S02]  /*11130*/  UMOV UR10, UR30 ;  /* 0x0000001e000a7c82 */ /* 0x000fe40008000000 */
[----:B-1----:R-:W-:Y:S01]  /*11140*/  UIMAD.WIDE.U32 UR10, UR8, UR32, UR10 ;  /* 0x00000020080a72a5 */ /* 0x002fe2000f8e000a */
[----:B------:R-:W-:-:S03]  /*11150*/  FADD.FTZ R39, R42, R39 ;  /* 0x000000272a277221 */ /* 0x000fc60000010000 */
[----:B------:R-:W-:Y:S02]  /*11160*/  UIMAD UR11, UR8, UR33, UR11 ;  /* 0x00000021080b72a4 */ /* 0x000fe4000f8e020b */
[----:B--2---:R-:W-:Y:S01]  /*11170*/  IADD3 R3, P0, PT, R31, UR10, RZ ;  /* 0x0000000a1f037c10 */ /* 0x004fe2000ff1e0ff */
[----:B------:R-:W-:-:S03]  /*11180*/  FADD.FTZ R40, R39, R40 ;  /* 0x0000002827287221 */ /* 0x000fc60000010000 */
[----:B----4-:R-:W-:Y:S02]  /*11190*/  IADD3.X R6, PT, PT, RZ, UR11, RZ, P0, !PT ;  /* 0x0000000bff067c10 */ /* 0x010fe400087fe4ff */
[----:B0-----:R-:W-:Y:S01]  /*111a0*/  LEA R2, P3, R3, UR34, 0x1 ;  /* 0x0000002203027c11 */ /* 0x001fe2000f8608ff */
[----:B------:R-:W-:-:S03]  /*111b0*/  FADD.FTZ R37, R40, R37 ;  /* 0x0000002528257221 */ /* 0x000fc60000010000 */
[----:B------:R-:W-:Y:S01]  /*111c0*/  LEA.HI.X R3, R3, UR35, R6, 0x1, P3 ;  /* 0x0000002303037c11 */ /* 0x000fe200098f0c06 */
[----:B------:R-:W-:Y:S01]  /*111d0*/  FADD.FTZ R38, R37, R38 ;  /* 0x0000002625267221 */ /* 0x000fe20000010000 */
[-C--:B-----5:R-:W-:Y:S02]  /*111e0*/  ISETP.GE.AND P2, PT, R31, R4.reuse, PT ;  /* 0x000000041f00720c */ /* 0x0a0fe40003f46270 */
[-C--:B------:R-:W-:Y:S01]  /*111f0*/  ISETP.GE.AND P1, PT, R54, R4.reuse, PT ;  /* 0x000000043600720c */ /* 0x080fe20003f26270 */
[----:B------:R-:W-:Y:S01]  /*11200*/  FADD.FTZ R29, R38, R29 ;  /* 0x0000001d261d7221 */ /* 0x000fe20000010000 */
[-C--:B------:R-:W-:Y:S02]  /*11210*/  ISETP.GE.AND P0, PT, R53, R4.reuse, PT ;  /* 0x000000043500720c */ /* 0x080fe40003f06270 */
[-C--:B------:R-:W-:Y:S02]  /*11220*/  ISETP.GE.AND P4, PT, R51, R4.reuse, PT ;  /* 0x000000043300720c */ /* 0x080fe40003f86270 */
[----:B------:R-:W-:-:S02]  /*11230*/  ISETP.GE.AND P6, PT, R52, R4, PT ;  /* 0x000000043400720c */ /* 0x000fc40003fc6270 */
[-C--:B------:R-:W-:Y:S02]  /*11240*/  ISETP.GE.AND P5, PT, R33, R4.reuse, PT ;  /* 0x000000042100720c */ /* 0x080fe40003fa6270 */
[-C--:B------:R-:W-:Y:S01]  /*11250*/  ISETP.GE.AND P3, PT, R50, R4.reuse, PT ;  /* 0x000000043200720c */ /* 0x080fe20003f66270 */
[----:B------:R-:W-:Y:S01]  /*11260*/  @!P2 STG.E.U16 desc[UR28][R2.64], R55 ;  /* 0x000000370200a986 */ /* 0x000fe2000c10151c */
[----:B------:R-:W-:-:S03]  /*11270*/  ISETP.GE.AND P2, PT, R49, R4, PT ;  /* 0x000000043100720c */ /* 0x000fc60003f46270 */
[----:B------:R-:W-:Y:S01]  /*11280*/  @!P1 STG.E.U16 desc[UR28][R2.64+0x40], R5 ;  /* 0x0000400502009986 */ /* 0x000fe2000c10151c */
[----:B------:R-:W-:Y:S01]  /*11290*/  ISETP.GE.AND P1, PT, R48, R4, PT ;  /* 0x000000043000720c */ /* 0x000fe20003f26270 */
[----:B------:R-:W-:Y:S01]  /*112a0*/  FADD.FTZ R30, R29, R30 ;  /* 0x0000001e1d1e7221 */ /* 0x000fe20000010000 */
[----:B------:R-:W-:-:S03]  /*112b0*/  UIADD3 UR24, UP0, UPT, UR24, -0x800, URZ ;  /* 0xfffff80018187890 */ /* 0x000fc6000ff1e0ff */
[----:B------:R-:W-:Y:S01]  /*112c0*/  FADD.FTZ R27, R30, R27 ;  /* 0x0000001b1e1b7221 */ /* 0x000fe20000010000 */
[----:B------:R-:W-:Y:S01]  /*112d0*/  @!P0 STG.E.U16 desc[UR28][R2.64+0x80], R57 ;  /* 0x0000803902008986 */ /* 0x000fe2000c10151c */
[-C--:B------:R-:W-:Y:S02]  /*112e0*/  ISETP.GE.AND P0, PT, R47, R4.reuse, PT ;  /* 0x000000042f00720c */ /* 0x080fe40003f06270 */
[----:B------:R-:W-:Y:S01]  /*112f0*/  FADD.FTZ R28, R27, R28 ;  /* 0x0000001c1b1c7221 */ /* 0x000fe20000010000 */
[----:B------:R-:W-:Y:S01]  /*11300*/  @!P4 STG.E.U16 desc[UR28][R2.64+0xc0], R7 ;  /* 0x0000c0070200c986 */ /* 0x000fe2000c10151c */
[-C--:B------:R-:W-:Y:S01]  /*11310*/  ISETP.GE.AND P4, PT, R46, R4.reuse, PT ;  /* 0x000000042e00720c */ /* 0x080fe20003f86270 */
[----:B------:R-:W-:Y:S02]  /*11320*/  UIADD3.X UR22, UPT, UPT, UR22, -0x1, URZ, UP0, !UPT ;  /* 0xffffffff16167890 */ /* 0x000fe400087fe4ff */
        /* <DEDUP_REMOVED lines=9> */
[----:B------:R-:W-:Y:S01]  /*113c0*/  ISETP.GE.AND P1, PT, R34, R4, PT ;  /* 0x000000042200720c */ /* 0x000fe20003f26270 */
[----:B------:R-:W-:Y:S01]  /*113d0*/  FADD.FTZ R25, R28, R25 ;  /* 0x000000191c197221 */ /* 0x000fe20000010000 */
[----:B------:R-:W-:-:S03]  /*113e0*/  UIADD3 UR9, UP0, UPT, UR9, -0x400, URZ ;  /* 0xfffffc0009097890 */ /* 0x000fc6000ff1e0ff */
[----:B------:R-:W-:Y:S01]  /*113f0*/  FADD.FTZ R26, R25, R26 ;  /* 0x0000001a191a7221 */ /* 0x000fe20000010000 */
[----:B------:R-:W-:Y:S02]  /*11400*/  UIADD3.X UR12, UPT, UPT, UR12, -0x1, URZ, UP0, !UPT ;  /* 0xffffffff0c0c7890 */ /* 0x000fe400087fe4ff */
[----:B------:R-:W-:Y:S01]  /*11410*/  UISETP.GT.AND UP0, UPT, UR19, 0x1, UPT ;  /* 0x000000011300788c */ /* 0x000fe2000bf04270 */
[----:B------:R-:W-:Y:S01]  /*11420*/  FADD.FTZ R23, R26, R23 ;  /* 0x000000171a177221 */ /* 0x000fe20000010000 */
[----:B------:R-:W-:Y:S01]  /*11430*/  @!P0 STG.E.U16 desc[UR28][R2.64+0x240], R13 ;  /* 0x0002400d02008986 */ /* 0x000fe2000c10151c */
[----:B------:R-:W-:-:S03]  /*11440*/  UIADD3 UR10, UPT, UPT, UR19, -0x1, URZ ;  /* 0xffffffff130a7890 */ /* 0x000fc6000fffe0ff */
[----:B------:R-:W-:Y:S04]  /*11450*/  @!P4 STG.E.U16 desc[UR28][R2.64+0x280], R65 ;  /* 0x000280410200c986 */ /* 0x000fe8000c10151c */
[----:B------:R-:W-:Y:S04]  /*11460*/  @!P6 STG.E.U16 desc[UR28][R2.64+0x2c0], R15 ;  /* 0x0002c00f0200e986 */ /* 0x000fe8000c10151c */
[----:B------:R-:W-:Y:S04]  /*11470*/  @!P5 STG.E.U16 desc[UR28][R2.64+0x300], R67 ;  /* 0x000300430200d986 */ /* 0x000fe8000c10151c */
[----:B------:R-:W-:Y:S04]  /*11480*/  @!P3 STG.E.U16 desc[UR28][R2.64+0x340], R17 ;  /* 0x000340110200b986 */ /* 0x000fe8000c10151c */
[----:B------:R-:W-:Y:S04]  /*11490*/  @!P2 STG.E.U16 desc[UR28][R2.64+0x380], R69 ;  /* 0x000380450200a986 */ /* 0x000fe8000c10151c */
[----:B------:R0:W-:Y:S01]  /*114a0*/  @!P1 STG.E.U16 desc[UR28][R2.64+0x3c0], R19 ;  /* 0x0003c01302009986 */ /* 0x0001e2000c10151c */
[----:B------:R-:W-:-:S02]  /*114b0*/  UIADD3 UR26, UP1, UPT, UR26, -0x800, URZ ;  /* 0xfffff8001a1a7890 */ /* 0x000fc4000ff3e0ff */
[----:B------:R-:W-:Y:S02]  /*114c0*/  UIADD3 UR20, UP2, UPT, UR20, -0x400, URZ ;  /* 0xfffffc0014147890 */ /* 0x000fe4000ff5e0ff */
[----:B------:R-:W-:Y:S01]  /*114d0*/  UIADD3 UR14, UP3, UPT, UR14, -0x400, URZ ;  /* 0xfffffc000e0e7890 */ /* 0x000fe2000ff7e0ff */
[----:B0-----:R-:W-:Y:S01]  /*114e0*/  FADD.FTZ R2, R23, R24 ;  /* 0x0000001817027221 */ /* 0x001fe20000010000 */
[----:B------:R-:W-:-:S03]  /*114f0*/  UIADD3.X UR23, UPT, UPT, UR23, -0x1, URZ, UP1, !UPT ;  /* 0xffffffff17177890 */ /* 0x000fc60008ffe4ff */
[----:B------:R-:W-:Y:S01]  /*11500*/  FADD.FTZ R2, R2, R21 ;  /* 0x0000001502027221 */ /* 0x000fe20000010000 */
[----:B------:R-:W-:Y:S02]  /*11510*/  UIADD3.X UR21, UPT, UPT, UR21, -0x1, URZ, UP2, !UPT ;  /* 0xffffffff15157890 */ /* 0x000fe400097fe4ff */
[----:B------:R-:W-:Y:S01]  /*11520*/  UIADD3.X UR13, UPT, UPT, UR13, -0x1, URZ, UP3, !UPT ;  /* 0xffffffff0d0d7890 */ /* 0x000fe20009ffe4ff */
[----:B------:R-:W-:Y:S01]  /*11530*/  UMOV UR19, UR10 ;  /* 0x0000000a00137c82 */ /* 0x000fe20008000000 */
[----:B------:R-:W-:Y:S10]  /*11540*/  BRA.U UP0, `(.L_x_13755) ;  /* 0xfffffef500607547 */ /* 0x000ff4000b83ffff */
.L_x_13641:
        /* <DEDUP_REMOVED lines=33> */
.L_x_13757:
[----:B------:R-:W-:Y:S05]  /*11760*/  BSYNC.RECONVERGENT B0 ;  /* 0x0000000000007941 */ /* 0x000fea0003800200 */
.L_x_13756:
        /* <DEDUP_REMOVED lines=31> */
.L_x_13759:
[----:B------:R-:W-:Y:S05]  /*11960*/  BSYNC.RECONVERGENT B0 ;  /* 0x0000000000007941 */ /* 0x000fea0003800200 */
.L_x_13758:
        /* <DEDUP_REMOVED lines=11> */
.L_x_13760:
        /* <DEDUP_REMOVED lines=19> */
.L_x_13761:
        /* <DEDUP_REMOVED lines=11> */
.L_x_18742:


//--------------------- .text._Z25selective_scan_bwd_kernelI32Selective_Scan_bwd_kernel_traitsILi32ELi16ELb0ELb1ELb1ELb1ELb1EN3c108BFloat16ENS1_7complexIfEEEEv12SSMParamsBwd --------------------------
	.section	.text._Z25selective_scan_bwd_kernelI32Selective_Scan_bwd_kernel_traitsILi32ELi16ELb0ELb1ELb1ELb1ELb1EN3c108BFloat16ENS1_7complexIfEEEEv12SSMParamsBwd,"ax",@progbits
	.align	128
        .global         _Z25selective_scan_bwd_kernelI32Selective_Scan_bwd_kernel_traitsILi32ELi16ELb0ELb1ELb1ELb1ELb1EN3c108BFloat16ENS1_7complexIfEEEEv12SSMParamsBwd
        .type           _Z25selective_scan_bwd_kernelI32Selective_Scan_bwd_kernel_traitsILi32ELi16ELb0ELb1ELb1ELb1ELb1EN3c108BFloat16ENS1_7complexIfEEEEv12SSMParamsBwd,@function
        .size           _Z25selective_scan_bwd_kernelI32Selective_Scan_bwd_kernel_traitsILi32ELi16ELb0ELb1ELb1ELb1ELb1EN3c108BFloat16ENS1_7complexIfEEEEv12SSMParamsBwd,(.L_x_18743 - _Z25selective_scan_bwd_kernelI32Selective_Scan_bwd_kernel_traitsILi32ELi16ELb0ELb1ELb1ELb1ELb1EN3c108BFloat16ENS1_7complexIfEEEEv12SSMParamsBwd)
        .other          _Z25selective_scan_bwd_kernelI32Selective_Scan_bwd_kernel_traitsILi32ELi16ELb0ELb1ELb1ELb1ELb1EN3c108BFloat16ENS1_7complexIfEEEEv12SSMParamsBwd,@"STO_CUDA_ENTRY STV_DEFAULT"
_Z25selective_scan_bwd_kernelI32Selective_Scan_bwd_kernel_traitsILi32ELi16ELb0ELb1ELb1ELb1ELb1EN3c108BFloat16ENS1_7complexIfEEEEv12SSMParamsBwd:
.text._Z25selective_scan_bwd_kernelI32Selective_Scan_bwd_kernel_traitsILi32ELi16ELb0ELb1ELb1ELb1ELb1EN3c108BFloat16ENS1_7complexIfEEEEv12SSMParamsBwd:
        /* <DEDUP_REMOVED lines=31> */
[----:B------:R-:W4:Y:S02]  /*01f0*/  LDCU.64 UR38, c[0x0][0x480] ;  /* 0x00009000ff2677ac */ /* 0x000f240008000a00 */
[----:B------:R-:W-:-:S04]  /*0200*/  IABS R0, R0 ;  /* 0x0000000000007213 */ /* 0x000fc80000000000 */
        /* <DEDUP_REMOVED lines=9> */
[----:B------:R-:W-:-:S02]  /*02a0*/  ULEA UR18, UR34, 0xfffffe00, 0x9 ;  /* 0xfffffe0022127891 */ /* 0x000fc4000f8e48ff */
        /* <DEDUP_REMOVED lines=21> */
[----:B0-----:R-:W-:-:S02]  /*0400*/  R2UR UR5, R2 ;  /* 0x00000000020572ca */ /* 0x001fc400000e0000 */
[----:B------:R-:W-:-:S11]  /*0410*/  MOV R2, RZ ;  /* 0x000000ff00027202 */ /* 0x000fd60000000f00 */
[----:B------:R-:W-:Y:S02]  /*0420*/  UIADD3 UR8, UPT, UPT, URZ, -UR5, URZ ;  /* 0x80000005ff087290 */ /* 0x000fe4000fffe0ff */
[----:B---3--:R-:W-:Y:S02]  /*0430*/  USHF.R.U64 UR22, UR22, 0x1, UR23 ;  /* 0x0000000116167899 */ /* 0x008fe40008001217 */
[----:B------:R-:W-:Y:S02]  /*0440*/  UIMAD UR8, UR8, UR30, URZ ;  /* 0x0000001e080872a4 */ /* 0x000fe4000f8e02ff */
[----:B------:R-:W-:Y:S02]  /*0450*/  USHF.R.U32.HI UR23, URZ, 0x1, UR23 ;  /* 0x00000001ff177899 */ /* 0x000fe40008011617 */
[----:B------:R-:W-:-:S04]  /*0460*/  UIMAD.WIDE.U32 UR4, UR5, UR8, UR4 ;  /* 0x00000008050472a5 */ /* 0x000fc8000f8e0004 */
[----:B------:R-:W-:Y:S02]  /*0470*/  UIMAD.WIDE.U32 UR8, UR5, UR16, URZ ;  /* 0x00000010050872a5 */ /* 0x000fe4000f8e00ff */
[----:B-1----:R-:W-:Y:S02]  /*0480*/  UIMAD.WIDE.U32 UR4, UR6, UR14, URZ ;  /* 0x0000000e060472a5 */ /* 0x002fe4000f8e00ff */
[----:B------:R-:W-:Y:S02]  /*0490*/  USHF.R.U64 UR8, UR28, 0x1, UR29 ;  /* 0x000000011c087899 */ /* 0x000fe4000800121d */
        /* <DEDUP_REMOVED lines=11> */
[----:B------:R-:W-:Y:S01]  /*0550*/  UIMAD.WIDE.U32 UR14, UR6, UR36, URZ ;  /* 0x00000024060e72a5 */ /* 0x000fe2000f8e00ff */
[----:B------:R-:W0:Y:S02]  /*0560*/  LDCU.64 UR20, c[0x0][0x4c0] ;  /* 0x00009800ff1477ac */ /* 0x000e240008000a00 */
[----:B------:R-:W-:Y:S02]  /*0570*/  @!UP1 UIADD3 UR16, UPT, UPT, UR16, -UR30, URZ ;  /* 0x8000001e10109290 */ /* 0x000fe4000fffe0ff */
[----:B------:R-:W-:Y:S02]  /*0580*/  @!UP1 UIADD3 UR31, UPT, UPT, UR31, 0x1, URZ ;  /* 0x000000011f1f9890 */ /* 0x000fe4000fffe0ff */
[----:B------:R-:W-:Y:S02]  /*0590*/  UISETP.GE.U32.AND UP0, UPT, UR16, UR30, UPT ;  /* 0x0000001e1000728c */ /* 0x000fe4000bf06070 */
[----:B------:R-:W-:-:S02]  /*05a0*/  UISETP.NE.AND UP1, UPT, UR24, URZ, UPT ;  /* 0x000000ff1800728c */ /* 0x000fc4000bf25270 */
[----:B------:R-:W-:Y:S02]  /*05b0*/  UIMAD UR29, UR6, UR27, UR29 ;  /* 0x0000001b061d72a4 */ /* 0x000fe4000f8e021d */
[----:B------:R-:W-:Y:S01]  /*05c0*/  UIMAD UR15, UR6, UR37, UR15 ;  /* 0x00000025060f72a4 */ /* 0x000fe2000f8e020f */
[----:B------:R-:W1:Y:S01]  /*05d0*/  LDCU.64 UR26, c[0x0][0x3c8] ;  /* 0x00007900ff1a77ac */ /* 0x000e620008000a00 */
[----:B------:R-:W2:Y:S03]  /*05e0*/  LDCU.64 UR36, c[0x0][0x528] ;  /* 0x0000a500ff2477ac */ /* 0x000ea60008000a00 */
[----:B------:R-:W-:Y:S01]  /*05f0*/  @UP0 UIADD3 UR31, UPT, UPT, UR31, 0x1, URZ ;  /* 0x000000011f1f0890 */ /* 0x000fe2000fffe0ff */
[----:B------:R-:W3:Y:S03]  /*0600*/  LDCU.64 UR16, c[0x0][0x3e8] ;  /* 0x00007d00ff1077ac */ /* 0x000ee60008000a00 */
[----:B------:R-:W-:-:S02]  /*0610*/  @!UP2 UIADD3 UR31, UPT, UPT, -UR31, URZ, URZ ;  /* 0x000000ff1f1fa290 */ /* 0x000fc4000fffe1ff */
[----:B------:R-:W-:Y:S02]  /*0620*/  @!UP1 ULOP3.LUT UR31, URZ, UR24, URZ, 0x33, !UPT ;  /* 0x00000018ff1f9292 */ /* 0x000fe4000f8e33ff */
[----:B------:R-:W-:Y:S02]  /*0630*/  UIADD3 UR4, UP2, UPT, UR18, UR4, URZ ;  /* 0x0000000412047290 */ /* 0x000fe4000ff5e0ff */
[----:B------:R-:W-:Y:S02]  /*0640*/  USHF.R.S32.HI UR35, URZ, 0x1f, UR31 ;  /* 0x0000001fff237899 */ /* 0x000fe4000801141f */
[----:B------:R-:W-:Y:S02]  /*0650*/  UIADD3.X UR25, UPT, UPT, UR19, UR25, URZ, UP2, !UPT ;  /* 0x0000001913197290 */ /* 0x000fe400097fe4ff */
[----:B0-----:R-:W-:Y:S02]  /*0660*/  UIMAD UR30, UR35, UR20, URZ ;  /* 0x00000014231e72a4 */ /* 0x001fe4000f8e02ff */
[----:B--2---:R-:W-:-:S02]  /*0670*/  ULEA UR24, UP1, UR4, UR36, 0x1 ;  /* 0x0000002404187291 */ /* 0x004fc4000f8208ff */
[----:B------:R-:W-:Y:S01]  /*0680*/  UIMAD UR42, UR31, UR21, UR30 ;  /* 0x000000151f2a72a4 */ /* 0x000fe2000f8e021e */
[----:B------:R-:W0:Y:S01]  /*0690*/  LDCU.64 UR18, c[0x0][0x4e0] ;  /* 0x00009c00ff1277ac */ /* 0x000e220008000a00 */
[----:B-1----:R-:W-:Y:S02]  /*06a0*/  UIMAD UR30, UR35, UR26, URZ ;  /* 0x0000001a231e72a4 */ /* 0x002fe4000f8e02ff */
[----:B------:R-:W-:Y:S02]  /*06b0*/  ULEA.HI.X UR25, UR4, UR37, UR25, 0x1, UP1 ;  /* 0x0000002504197291 */ /* 0x000fe400088f0c19 */
[----:B------:R-:W-:Y:S02]  /*06c0*/  UIMAD.WIDE.U32 UR28, UR31, UR26, UR28 ;  /* 0x0000001a1f1c72a5 */ /* 0x000fe4000f8e001c */
[----:B------:R-:W-:Y:S02]  /*06d0*/  UIMAD UR40, UR31, UR27, UR30 ;  /* 0x0000001b1f2872a4 */ /* 0x000fe4000f8e021e */
[----:B------:R-:W-:Y:S01]  /*06e0*/  UIMAD.WIDE.U32 UR4, UR31, UR20, URZ ;  /* 0x000000141f0472a5 */ /* 0x000fe2000f8e00ff */
[----:B------:R-:W1:Y:S01]  /*06f0*/  LDCU.64 UR26, c[0x0][0x450] ;  /* 0x00008a00ff1a77ac */ /* 0x000e620008000a00 */
[----:B------:R-:W2:Y:S01]  /*0700*/  LDCU.64 UR20, c[0x0][0x448] ;  /* 0x00008900ff1477ac */ /* 0x000ea20008000a00 */
[----:B---3--:R-:W-:-:S02]  /*0710*/  UIMAD UR30, UR35, UR16, URZ ;  /* 0x00000010231e72a4 */ /* 0x008fc4000f8e02ff */
[----:B----4-:R-:W-:Y:S02]  /*0720*/  UISETP.NE.U32.AND UP0, UPT, UR38, URZ, UPT ;  /* 0x000000ff2600728c */ /* 0x010fe4000bf05070 */
[----:B------:R-:W-:Y:S02]  /*0730*/  UIMAD UR41, UR31, UR17, UR30 ;  /* 0x000000111f2972a4 */ /* 0x000fe4000f8e021e */
[----:B------:R-:W-:Y:S02]  /*0740*/  UIMAD.WIDE.U32 UR36, UR31, UR16, UR14 ;  /* 0x000000101f2472a5 */ /* 0x000fe4000f8e000e */
[----:B------:R-:W-:Y:S02]  /*0750*/  ULEA UR30, UR34, 0xfffffc00, 0xa ;  /* 0xfffffc00221e7891 */ /* 0x000fe4000f8e50ff */
[----:B------:R-:W-:Y:S02]  /*0760*/  UISETP.NE.AND.EX UP0, UPT, UR39, URZ, UPT, UP0 ;  /* 0x000000ff2700728c */ /* 0x000fe4000bf05300 */
[----:B0-----:R-:W-:-:S02]  /*0770*/  UIMAD.WIDE.U32 UR14, UR31, UR18, URZ ;  /* 0x000000121f0e72a5 */ /* 0x001fc4000f8e00ff */
[----:B------:R-:W-:Y:S02]  /*0780*/  UIMAD UR35, UR35, UR18, URZ ;  /* 0x00000012232372a4 */ /* 0x000fe4000f8e02ff */
[----:B------:R-:W-:Y:S02]  /*0790*/  UIADD3 UR18, UP3, UPT, UR30, UR36, URZ ;  /* 0x000000241e127290 */ /* 0x000fe4000ff7e0ff */
[----:B------:R-:W-:Y:S02]  /*07a0*/  USHF.R.S32.HI UR38, URZ, 0x1f, UR30 ;  /* 0x0000001fff267899 */ /* 0x000fe4000801141e */
[----:B------:R-:W-:Y:S02]  /*07b0*/  UIADD3 UR39, UP1, UPT, UR30, UR28, URZ ;  /* 0x0000001c1e277290 */ /* 0x000fe4000ff3e0ff */
[----:B------:R-:W-:Y:S01]  /*07c0*/  UIADD3 UR40, UPT, UPT, UR29, UR40, URZ ;  /* 0x000000281d287290 */ /* 0x000fe2000fffe0ff */
[----:B------:R-:W0:Y:S01]  /*07d0*/  LDCU.64 UR16, c[0x0][0x538] ;  /* 0x0000a700ff1077ac */ /* 0x000e220008000a00 */
[----:B-1----:R-:W-:-:S02]  /*07e0*/  ULEA UR30, UP4, UR18, UR26, 0x1 ;  /* 0x0000001a121e7291 */ /* 0x002fc4000f8808ff */
[----:B--2---:R-:W-:Y:S02]  /*07f0*/  ULEA UR28, UP2, UR39, UR20, 0x1 ;  /* 0x00000014271c7291 */ /* 0x004fe4000f8408ff */
[----:B------:R-:W-:Y:S02]  /*0800*/  UIADD3.X UR26, UPT, UPT, UR38, UR40, URZ, UP1, !UPT ;  /* 0x00000028261a7290 */ /* 0x000fe40008ffe4ff */
[----:B------:R-:W-:Y:S02]  /*0810*/  UIADD3 UR41, UPT, UPT, UR37, UR41, URZ ;  /* 0x0000002925297290 */ /* 0x000fe4000fffe0ff */
[----:B------:R-:W-:Y:S01]  /*0820*/  ULEA.HI.X UR26, UR39, UR21, UR26, 0x1, UP2 ;  /* 0x00000015271a7291 */ /* 0x000fe200090f0c1a */
[----:B------:R-:W1:Y:S01]  /*0830*/  @UP0 LDCU UR21, c[0x0][0x384] ;  /* 0x00007080ff1507ac */ /* 0x000e620008000800 */
[----:B------:R-:W-:Y:S02]  /*0840*/  UIADD3.X UR38, UPT, UPT, UR38, UR41, URZ, UP3, !UPT ;  /* 0x0000002926267290 */ /* 0x000fe40009ffe4ff */
[----:B------:R-:W-:-:S02]  /*0850*/  UIADD3 UR5, UPT, UPT, UR5, UR42, URZ ;  /* 0x0000002a05057290 */ /* 0x000fc4000fffe0ff */
[----:B------:R-:W-:Y:S02]  /*0860*/  UIMAD UR35, UR31, UR19, UR35 ;  /* 0x000000131f2372a4 */ /* 0x000fe4000f8e0223 */
[----:B------:R-:W-:Y:S02]  /*0870*/  UIMAD UR20, UR23, UR6, URZ ;  /* 0x00000006171472a4 */ /* 0x000fe4000f8e02ff */
[----:B------:R-:W-:Y:S02]  /*0880*/  ULEA.HI.X UR31, UR18, UR27, UR38, 0x1, UP4 ;  /* 0x0000001b121f7291 */ /* 0x000fe4000a0f0c26 */
[----:B------:R-:W-:Y:S01]  /*0890*/  UIMAD.WIDE.U32 UR22, UR6, UR22, UR4 ;  /* 0x00000016061672a5 */ /* 0x000fe2000f8e0004 */
[----:B------:R-:W2:Y:S01]  /*08a0*/  LDCU.64 UR18, c[0x0][0x540] ;  /* 0x0000a800ff1277ac */ /* 0x000ea20008000a00 */
[----:B------:R-:W3:Y:S02]  /*08b0*/  @UP0 LDCU UR27, c[0x0][0x38c] ;  /* 0x00007180ff1b07ac */ /* 0x000ee40008000800 */
[----:B------:R-:W-:-:S02]  /*08c0*/  UIADD3 UR4, UPT, UPT, UR23, UR20, URZ ;  /* 0x0000001417047290 */ /* 0x000fc4000fffe0ff */
[----:B0-----:R-:W-:Y:S01]  /*08d0*/  ULEA UR16, UP1, UR22, UR16, 0x3 ;  /* 0x0000001016107291 */ /* 0x001fe2000f8218ff */
[----:B------:R-:W0:Y:S01]  /*08e0*/  @UP0 LDCU.64 UR36, c[0x0][0x480] ;  /* 0x00009000ff2407ac */ /* 0x000e220008000a00 */
[----:B------:R-:W-:Y:S02]  /*08f0*/  UIADD3 UR5, UPT, UPT, UR15, UR35, URZ ;  /* 0x000000230f057290 */ /* 0x000fe4000fffe0ff */
[----:B------:R-:W-:Y:S02]  /*0900*/  ULEA.HI.X UR17, UR22, UR17, UR4, 0x3, UP1 ;  /* 0x0000001116117291 */ /* 0x000fe400088f1c04 */
[----:B------:R-:W-:Y:S01]  /*0910*/  UIMAD UR20, UR9, UR6, URZ ;  /* 0x00000006091472a4 */ /* 0x000fe2000f8e02ff */
[----:B------:R-:W-:Y:S01]  /*0920*/  UMOV UR4, UR14 ;  /* 0x0000000e00047c82 */ /* 0x000fe20008000000 */
[----:B-1----:R-:W-:Y:S02]  /*0930*/  @UP0 UIMAD UR15, UR6, UR21, UR10 ;  /* 0x00000015060f02a4 */ /* 0x002fe4000f8e020a */
[----:B------:R-:W-:-:S02]  /*0940*/  UIMAD.WIDE.U32 UR4, UR6, UR8, UR4 ;  /* 0x00000008060472a5 */ /* 0x000fc4000f8e0004 */
[----:B------:R-:W-:Y:S02]  /*0950*/  @UP0 UIMAD UR15, UR15, UR34, URZ ;  /* 0x000000220f0f02a4 */ /* 0x000fe4000f8e02ff */
[----:B------:R-:W-:Y:S02]  /*0960*/  UIADD3 UR5, UPT, UPT, UR5, UR20, URZ ;  /* 0x0000001405057290 */ /* 0x000fe4000fffe0ff */
[----:B--2---:R-:W-:Y:S02]  /*0970*/  ULEA UR18, UP1, UR4, UR18, 0x3 ;  /* 0x0000001204127291 */ /* 0x004fe4000f8218ff */
[----:B---3--:R-:W-:Y:S02]  /*0980*/  @UP0 UIMAD UR15, UR15, UR27, URZ ;  /* 0x0000001b0f0f02a4 */ /* 0x008fe4000f8e02ff */
[----:B------:R-:W-:Y:S01]  /*0990*/  ULEA.HI.X UR19, UR4, UR19, UR5, 0x3, UP1 ;  /* 0x0000001304137291 */ /* 0x000fe200088f1c05 */
[----:B------:R-:W-:Y:S02]  /*09a0*/  UMOV UR8, URZ ;  /* 0x000000ff00087c82 */ /* 0x000fe40008000000 */
[----:B------:R-:W-:Y:S01]  /*09b0*/  UMOV UR4, URZ ;  /* 0x000000ff00047c82 */ /* 0x000fe20008000000 */
[----:B------:R-:W-:Y:S01]  /*09c0*/  UMOV UR5, URZ ;  /* 0x000000ff00057c82 */ /* 0x000fe20008000000 */
[----:B0-----:R-:W-:-:S02]  /*09d0*/  @UP0 UIMAD.WIDE UR4, UR15, 0x10, UR36 ;  /* 0x000000100f0408a5 */ /* 0x001fc4000f8e0224 */
[----:B------:R-:W-:Y:S01]  /*09e0*/  UISETP.GE.AND UP0, UPT, UR34, 0x1, UPT ;  /* 0x000000012200788c */ /* 0x000fe2000bf06270 */
[----:B------:R-:W-:Y:S01]  /*09f0*/  UMOV UR9, URZ ;  /* 0x000000ff00097c82 */ /* 0x000fe20008000000 */
[----:B------:R-:W-:Y:S02]  /*0a00*/  @P0 R2UR UR8, R3 ;  /* 0x00000000030802ca */ /* 0x000fe400000e0000 */
[----:B------:R-:W-:-:S05]  /*0a10*/  @P1 R2UR UR9, R4 ;  /* 0x00000000040912ca */ /* 0x000fca00000e0000 */
[----:B------:R-:W-:Y:S10]  /*0a20*/  BRA.U !UP0, `(.L_x_13762) ;  /* 0x0000013108f07547 */ /* 0x000ff4000b800000 */
[----:B------:R-:W0:Y:S01]  /*0a30*/  S2R R22, SR_TID.X ;  /* 0x0000000000167919 */ /* 0x000e220000002100 */
[----:B------:R-:W-:Y:S01]  /*0a40*/  MOV R2, RZ ;  /* 0x000000ff00027202 */ /* 0x000fe20000000f00 */
[----:B------:R-:W-:Y:S01]  /*0a50*/  UMOV UR29, UR28 ;  /* 0x0000001c001d7c82 */ /* 0x000fe20008000000 */
[----:B------:R-:W-:Y:S01]  /*0a60*/  MOV R0, RZ ;  /* 0x000000ff00007202 */ /* 0x000fe20000000f00 */
[----:B------:R-:W1:Y:S01]  /*0a70*/  LDCU UR20, c[0x0][0x394] ;  /* 0x00007280ff1477ac */ /* 0x000e620008000800 */
[----:B------:R-:W-:Y:S01]  /*0a80*/  UMOV UR21, UR12 ;  /* 0x0000000c00157c82 */ /* 0x000fe20008000000 */
[----:B------:R-:W-:Y:S01]  /*0a90*/  UMOV UR22, UR7 ;  /* 0x0000000700167c82 */ /* 0x000fe20008000000 */
[----:B------:R-:W-:Y:S01]  /*0aa0*/  UMOV UR23, UR13 ;  /* 0x0000000d00177c82 */ /* 0x000fe20008000000 */
[----:B------:R-:W-:Y:S01]  /*0ab0*/  UMOV UR27, UR30 ;  /* 0x0000001e001b7c82 */ /* 0x000fe20008000000 */
[----:B------:R-:W-:Y:S01]  /*0ac0*/  UMOV UR28, UR31 ;  /* 0x0000001f001c7c82 */ /* 0x000fe20008000000 */
[----:B0-----:R-:W-:-:S02]  /*0ad0*/  SHF.L.U32 R21, R22, 0x4, RZ ;  /* 0x0000000416157819 */ /* 0x001fc400000006ff */
[----:B------:R-:W-:-:S04]  /*0ae0*/  LOP3.LUT R22, R22, 0x1f, RZ, 0xc0, !PT ;  /* 0x0000001f16167812 */ /* 0x000fc800078ec0ff */
[----:B-1----:R-:W-:-:S07]  /*0af0*/  LOP3.LUT R21, R22, 0x3e00, R21, 0xf8, !PT ;  /* 0x00003e0016157812 */ /* 0x002fce00078ef815 */
.L_x_13877:
        /* <DEDUP_REMOVED lines=31> */
[C---:B------:R-:W-:Y:S02]  /*0cf0*/  LOP3.LUT R46, R40.reuse, 0xe0, RZ, 0xfc, !PT ;  /* 0x000000e0282e7812 */ /* 0x040fe400078efcff */
        /* <DEDUP_REMOVED lines=17> */
[C---:B------:R-:W-:Y:S01]  /*0e10*/  LOP3.LUT R48, R40.reuse, 0x120, RZ, 0xfc, !PT ;  /* 0x0000012028307812 */ /* 0x040fe200078efcff */
        /* <DEDUP_REMOVED lines=33> */
[----:B------:R-:W-:-:S02]  /*1030*/  PRMT R21, RZ, 0x7610, R21 ;  /* 0x00007610ff157816 */ /* 0x000fc40000000015 */
        /* <DEDUP_REMOVED lines=17> */
[----:B------:R-:W-:Y:S02]  /*1150*/  IADD3 R30, PT, PT, R38, 0x80, RZ ;  /* 0x00000080261e7810 */ /* 0x000fe40007ffe0ff */
[-C--:B------:R-:W-:Y:S02]  /*1160*/  LEA.HI.SX32 R8, R8, R38.reuse, 0x1b ;  /* 0x0000002608087211 */ /* 0x080fe400078fdaff */
[----:B------:R-:W-:Y:S02]  /*1170*/  IADD3 R9, PT, PT, R38, 0x40, RZ ;  /* 0x0000004026097810 */ /* 0x000fe40007ffe0ff */
[-C--:B------:R-:W-:Y:S02]  /*1180*/  LEA.HI.SX32 R7, R29, R38.reuse, 0x1b ;  /* 0x000000261d077211 */ /* 0x080fe400078fdaff */
[----:B------:R-:W-:Y:S02]  /*1190*/  LEA.HI.SX32 R30, R30, R38, 0x1b ;  /* 0x000000261e1e7211 */ /* 0x000fe400078fdaff */
[----:B------:R-:W-:-:S02]  /*11a0*/  IADD3 R29, PT, PT, R38, 0xc0, RZ ;  /* 0x000000c0261d7810 */ /* 0x000fc40007ffe0ff */
[C---:B------:R-:W-:Y:S02]  /*11b0*/  IADD3 R31, PT, PT, R38.reuse, 0xa0, RZ ;  /* 0x000000a0261f7810 */ /* 0x040fe40007ffe0ff */
[-C--:B------:R-:W-:Y:S02]  /*11c0*/  LEA.HI.SX32 R6, R9, R38.reuse, 0x1b ;  /* 0x0000002609067211 */ /* 0x080fe400078fdaff */
[-C--:B------:R-:W-:Y:S02]  /*11d0*/  LEA.HI.SX32 R29, R29, R38.reuse, 0x1b ;  /* 0x000000261d1d7211 */ /* 0x080fe400078fdaff */
[----:B------:R-:W-:Y:S02]  /*11e0*/  LEA.HI.SX32 R9, R31, R38, 0x1b ;  /* 0x000000261f097211 */ /* 0x000fe400078fdaff */
[----:B------:R-:W-:Y:S02]  /*11f0*/  IADD3 R31, PT, PT, R38, 0x100, RZ ;  /* 0x00000100261f7810 */ /* 0x000fe40007ffe0ff */
[----:B------:R-:W-:-:S02]  /*1200*/  LEA R6, R6, UR30, 0x1 ;  /* 0x0000001e06067c11 */ /* 0x000fc4000f8e08ff */
[C---:B------:R-:W-:Y:S02]  /*1210*/  IADD3 R32, PT, PT, R38.reuse, 0x120, RZ ;  /* 0x0000012026207810 */ /* 0x040fe40007ffe0ff */
[----:B------:R-:W-:Y:S02]  /*1220*/  LEA R7, R7, UR30, 0x1 ;  /* 0x0000001e07077c11 */ /* 0x000fe4000f8e08ff */
[----:B------:R-:W-:Y:S02]  /*1230*/  IADD3 R33, PT, PT, R38, 0x140, RZ ;  /* 0x0000014026217810 */ /* 0x000fe40007ffe0ff */
[----:B------:R-:W-:Y:S02]  /*1240*/  LEA R9, R9, UR30, 0x1 ;  /* 0x0000001e09097c11 */ /* 0x000fe4000f8e08ff */
[-C--:B------:R-:W-:Y:S02]  /*1250*/  LEA.HI.SX32 R31, R31, R38.reuse, 0x1b ;  /* 0x000000261f1f7211 */ /* 0x080fe400078fdaff */
        /* <DEDUP_REMOVED lines=19> */
[----:B0-----:R-:W-:Y:S02]  /*1390*/  LEA R5, R8, UR30, 0x1 ;  /* 0x0000001e08057c11 */ /* 0x001fe4000f8e08ff */
[----:B------:R-:W-:Y:S02]  /*13a0*/  LEA R8, R30, UR30, 0x1 ;  /* 0x0000001e1e087c11 */ /* 0x000fe4000f8e08ff */
[----:B------:R-:W-:Y:S01]  /*13b0*/  IADD3 R30, PT, PT, R38, 0xe0, RZ ;  /* 0x000000e0261e7810 */ /* 0x000fe20007ffe0ff */
[----:B----4-:R0:W-:Y:S03]  /*13c0*/  STS.U16 [R5+0x40], R10 ;  /* 0x0000400a05007388 */ /* 0x0101e60000000400 */
[----:B------:R-:W-:Y:S01]  /*13d0*/  LEA.HI.SX32 R30, R30, R38, 0x1b ;  /* 0x000000261e1e7211 */ /* 0x000fe200078fdaff */
[----:B---3--:R1:W-:Y:S01]  /*13e0*/  STS.U16 [R6+0x80], R11 ;  /* 0x0000800b06007388 */ /* 0x0083e20000000400 */
[----:B0-----:R-:W-:-:S02]  /*13f0*/  LEA R10, R29, UR30, 0x1 ;  /* 0x0000001e1d0a7c11 */ /* 0x001fc4000f8e08ff */
[----:B------:R-:W-:Y:S01]  /*1400*/  IADD3 R29, PT, PT, R38, 0x160, RZ ;  /* 0x00000160261d7810 */ /* 0x000fe20007ffe0ff */
[----:B-----5:R0:W-:Y:S01]  /*1410*/  STS.U16 [R7+0xc0], R12 ;  /* 0x0000c00c07007388 */ /* 0x0201e20000000400 */
[----:B-1----:R-:W-:Y:S02]  /*1420*/  LEA R11, R30, UR30, 0x1 ;  /* 0x0000001e1e0b7c11 */ /* 0x002fe4000f8e08ff */
        /* <DEDUP_REMOVED lines=267> */
.L_x_13764:
[----:B------:R-:W-:Y:S05]  /*24e0*/  BSYNC.RECONVERGENT B0 ;  /* 0x0000000000007941 */ /* 0x000fea0003800200 */
.L_x_13763:
        /* <DEDUP_REMOVED lines=33> */
.L_x_13766:
[----:B------:R-:W-:Y:S05]  /*2700*/  BSYNC.RECONVERGENT B0 ;  /* 0x0000000000007941 */ /* 0x000fea0003800200 */
.L_x_13765:
        /* <DEDUP_REMOVED lines=33> */
.L_x_13768:
[----:B------:R-:W-:Y:S05]  /*2920*/  BSYNC.RECONVERGENT B0 ;  /* 0x0000000000007941 */ /* 0x000fea0003800200 */
.L_x_13767:
        /* <DEDUP_REMOVED lines=33> */
.L_x_13770:
[----:B------:R-:W-:Y:S05]  /*2b40*/  BSYNC.RECONVERGENT B0 ;  /* 0x0000000000007941 */ /* 0x000fea0003800200 */
.L_x_13769:
        /* <DEDUP_REMOVED lines=33> */
.L_x_13772:
[----:B------:R-:W-:Y:S05]  /*2d60*/  BSYNC.RECONVERGENT B0 ;  /* 0x0000000000007941 */ /* 0x000fea0003800200 */
.L_x_13771:
        /* <DEDUP_REMOVED lines=33> */
.L_x_13774:
[----:B------:R-:W-:Y:S05]  /*2f80*/  BSYNC.RECONVERGENT B0 ;  /* 0x0000000000007941 */ /* 0x000fea0003800200 */
.L_x_13773:
        /* <DEDUP_REMOVED lines=33> */
.L_x_13776:
[----:B------:R-:W-:Y:S05]  /*31a0*/  BSYNC.RECONVERGENT B0 ;  /* 0x0000000000007941 */ /* 0x000fea0003800200 */
.L_x_13775:
        /* <DEDUP_REMOVED lines=33> */
.L_x_13778:
[----:B------:R-:W-:Y:S05]  /*33c0*/  BSYNC.RECONVERGENT B0 ;  /* 0x0000000000007941 */ /* 0x000fea0003800200 */
.L_x_13777:
        /* <DEDUP_REMOVED lines=33> */
.L_x_13780:
[----:B------:R-:W-:Y:S05]  /*35e0*/  BSYNC.RECONVERGENT B0 ;  /* 0x0000000000007941 */ /* 0x000fea0003800200 */
.L_x_13779:
        /* <DEDUP_REMOVED lines=33> */
.L_x_13782:
[----:B------:R-:W-:Y:S05]  /*3800*/  BSYNC.RECONVERGENT B0 ;  /* 0x0000000000007941 */ /* 0x000fea0003800200 */
.L_x_13781:
        /* <DEDUP_REMOVED lines=33> */
.L_x_13784:
[----:B------:R-:W-:Y:S05]  /*3a20*/  BSYNC.RECONVERGENT B0 ;  /* 0x0000000000007941 */ /* 0x000fea0003800200 */
.L_x_13783:
        /* <DEDUP_REMOVED lines=33> */
.L_x_13786:
[----:B------:R-:W-:Y:S05]  /*3c40*/  BSYNC.RECONVERGENT B0 ;  /* 0x0000000000007941 */ /* 0x000fea0003800200 */
.L_x_13785:
        /* <DEDUP_REMOVED lines=33> */
.L_x_13788:
[----:B------:R-:W-:Y:S05]  /*3e60*/  BSYNC.RECONVERGENT B0 ;  /* 0x0000000000007941 */ /* 0x000fea0003800200 */
.L_x_13787:
        /* <DEDUP_REMOVED lines=33> */
.L_x_13790:
[----:B------:R-:W-:Y:S05]  /*4080*/  BSYNC.RECONVERGENT B0 ;  /* 0x0000000000007941 */ /* 0x000fea0003800200 */
.L_x_13789:
        /* <DEDUP_REMOVED lines=33> */
.L_x_13792:
[----:B------:R-:W-:Y:S05]  /*42a0*/  BSYNC.RECONVERGENT B0 ;  /* 0x0000000000007941 */ /* 0x000fea0003800200 */
.L_x_13791:
        /* <DEDUP_REMOVED lines=33> */
.L_x_13794:
[----:B------:R-:W-:Y:S05]  /*44c0*/  BSYNC.RECONVERGENT B0 ;  /* 0x0000000000007941 */ /* 0x000fea0003800200 */
.L_x_13793:
[----:B------:R-:W1:Y:S01]  /*44d0*/  S2UR UR34, SR_CTAID.X ;  /* 0x00000000002279c3 */ /* 0x000e620000002500 */
[----:B------:R-:W1:Y:S01]  /*44e0*/  LDCU.128 UR12, c[0x0][0x410] ;  /* 0x00008200ff0c77ac */ /* 0x000e620008000c00 */
[----:B------:R-:W-:Y:S01]  /*44f0*/  P2R R118, PR, RZ, 0x1 ;  /* 0x00000001ff767803 */ /* 0x000fe20000000000 */
[----:B------:R-:W-:Y:S01]  /*4500*/  LDS.U16 R102, [R20] ;  /* 0x0000000014667984 */ /* 0x000fe20000000400 */
[----:B------:R-:W-:Y:S01]  /*4510*/  ISETP.NE.AND P0, PT, R87, RZ, PT ;  /* 0x000000ff5700720c */ /* 0x000fe20003f05270 */
[----:B------:R-:W-:Y:S01]  /*4520*/  UMOV UR6, UR35 ;  /* 0x0000002300067c82 */ /* 0x000fe20008000000 */
[----:B------:R-:W-:Y:S01]  /*4530*/  UMOV UR7, URZ ;  /* 0x000000ff00077c82 */ /* 0x000fe20008000000 */
[----:B------:R-:W-:Y:S01]  /*4540*/  LDS.U16 R104, [R20+0x2] ;  /* 0x0000020014687984 */ /* 0x000fe20000000400 */
[----:B------:R-:W2:Y:S01]  /*4550*/  S2UR UR31, SR_CTAID.Y ;  /* 0x00000000001f79c3 */ /* 0x000ea20000002600 */
[----:B------:R-:W-:Y:S02]  /*4560*/  P2R R117, PR, RZ, 0x1 ;  /* 0x00000001ff757803 */ /* 0x000fe40000000000 */
[----:B------:R-:W-:Y:S01]  /*4570*/  ISETP.NE.AND P0, PT, R88, RZ, PT ;  /* 0x000000ff5800720c */ /* 0x000fe20003f05270 */
[----:B------:R-:W3:Y:S01]  /*4580*/  LDS.U16 R103, [R20+0x4] ;  /* 0x0000040014677984 */ /* 0x000ee20000000400 */
        /* <DEDUP_REMOVED lines=36> */
[----:B------:R-:W-:Y:S02]  /*47d0*/  ISETP.NE.AND P6, PT, R97, RZ, PT ;  /* 0x000000ff6100720c */ /* 0x000fe40003fc5270 */
        /* <DEDUP_REMOVED lines=21> */
[----:B---3--:R-:W-:Y:S01]  /*4930*/  SHF.L.U32 R103, R103, 0x10, RZ ;  /* 0x0000001067677819 */ /* 0x008fe200000006ff */
        /* <DEDUP_REMOVED lines=56> */
[----:B-----5:R-:W-:Y:S04]  /*4cc0*/  STS.U16 [R6+0x80], R85 ;  /* 0x0000805506007388 */ /* 0x020fe80000000400 */
[----:B--2---:R-:W-:Y:S04]  /*4cd0*/  STS.U16 [R7+0xc0], R84 ;  /* 0x0000c05407007388 */ /* 0x004fe80000000400 */
[----:B------:R1:W-:Y:S04]  /*4ce0*/  STS.U16 [R8+0x100], R97 ;  /* 0x0001006108007388 */ /* 0x0003e80000000400 */
        /* <DEDUP_REMOVED lines=12> */
[----:B------:R-:W-:Y:S04]  /*4db0*/  LDS.U16 R81, [R20] ;  /* 0x0000000014517984 */ /* 0x000fe80000000400 */
[----:B------:R-:W0:Y:S04]  /*4dc0*/  LDS.U16 R80, [R20+0x2] ;  /* 0x0000020014507984 */ /* 0x000e280000000400 */
        /* <DEDUP_REMOVED lines=56> */
[----:B0-----:R-:W-:-:S02]  /*5150*/  SHF.L.U32 R80, R80, 0x10, RZ ;  /* 0x0000001050507819 */ /* 0x001fc400000006ff */
[----:B------:R-:W-:-:S03]  /*5160*/  SHF.L.U32 R83, R83, 0x10, RZ ;  /* 0x0000001053537819 */ /* 0x000fc600000006ff */
[----:B------:R-:W-:Y:S02]  /*5170*/  FMUL.FTZ R101, R80, -1.4426950216293334961 ;  /* 0xbfb8aa3b50657820 */ /* 0x000fe40000410000 */
[----:B-1----:R-:W-:-:S04]  /*5180*/  FMUL.FTZ R38, R83, -1.4426950216293334961 ;  /* 0xbfb8aa3b53267820 */ /* 0x002fc80000410000 */
[----:B------:R-:W0:Y:S01]  /*5190*/  MUFU.EX2 R101, R101 ;  /* 0x0000006500657308 */ /* 0x000e220000000800 */
[----:B------:R-:W-:-:S07]  /*51a0*/  SHF.L.U32 R84, R84, 0x10, RZ ;  /* 0x0000001054547819 */ /* 0x000fce00000006ff */
[----:B------:R-:W-:Y:S01]  /*51b0*/  MUFU.EX2 R38, R38 ;  /* 0x0000002600267308 */ /* 0x000fe20000000800 */
[----:B------:R-:W-:Y:S01]  /*51c0*/  SHF.L.U32 R82, R82, 0x10, RZ ;  /* 0x0000001052527819 */ /* 0x000fe200000006ff */
[----:B------:R-:W-:Y:S01]  /*51d0*/  FMUL.FTZ R39, R84, -1.4426950216293334961 ;  /* 0xbfb8aa3b54277820 */ /* 0x000fe20000410000 */
[----:B------:R-:W-:Y:S02]  /*51e0*/  ISETP.NE.AND P6, PT, R3, RZ, PT ;  /* 0x000000ff0300720c */ /* 0x000fe40003fc5270 */
[----:B------:R-:W-:Y:S01]  /*51f0*/  SHF.L.U32 R81, R81, 0x10, RZ ;  /* 0x0000001051517819 */ /* 0x000fe200000006ff */
[----:B------:R-:W-:Y:S02]  /*5200*/  FMUL.FTZ R119, R82, -1.4426950216293334961 ;  /* 0xbfb8aa3b52777820 */ /* 0x000fe40000410000 */
[----:B------:R-:W1:Y:S01]  /*5210*/  MUFU.EX2 R39, R39 ;  /* 0x0000002700277308 */ /* 0x000e620000000800 */
[----:B0-----:R-:W-:Y:S01]  /*5220*/  FADD.FTZ R101, R101, 1 ;  /* 0x3f80000065657421 */ /* 0x001fe20000010000 */
[----:B------:R-:W-:-:S06]  /*5230*/  FMUL.FTZ R98, R81, -1.4426950216293334961 ;  /* 0xbfb8aa3b51627820 */ /* 0x000fcc0000410000 */
[----:B------:R-:W-:Y:S01]  /*5240*/  MUFU.EX2 R119, R119 ;  /* 0x0000007700777308 */ /* 0x000fe20000000800 */
[----:B------:R-:W-:-:S07]  /*5250*/  SHF.L.U32 R86, R86, 0x10, RZ ;  /* 0x0000001056567819 */ /* 0x000fce00000006ff */
[----:B------:R-:W-:Y:S08]  /*5260*/  MUFU.RCP R101, R101 ;  /* 0x0000006500657308 */ /* 0x000ff00000001000 */
[----:B------:R-:W0:Y:S01]  /*5270*/  MUFU.EX2 R98, R98 ;  /* 0x0000006200627308 */ /* 0x000e220000000800 */
[----:B------:R-:W-:Y:S02]  /*5280*/  SHF.L.U32 R85, R85, 0x10, RZ ;  /* 0x0000001055557819 */ /* 0x000fe400000006ff */
[----:B------:R-:W-:Y:S01]  /*5290*/  SHF.L.U32 R87, R87, 0x10, RZ ;  /* 0x0000001057577819 */ /* 0x000fe200000006ff */
[----:B------:R-:W-:Y:S01]  /*52a0*/  FMUL.FTZ R123, R86, -1.4426950216293334961 ;  /* 0xbfb8aa3b567b7820 */ /* 0x000fe20000410000 */
[----:B-1----:R-:W-:Y:S01]  /*52b0*/  FADD.FTZ R39, R39, 1 ;  /* 0x3f80000027277421 */ /* 0x002fe20000010000 */
[----:B------:R-:W-:-:S02]  /*52c0*/  FMUL.FTZ R121, R85, -1.4426950216293334961 ;  /* 0xbfb8aa3b55797820 */ /* 0x000fc40000410000 */
[----:B------:R-:W-:Y:S01]  /*52d0*/  FMUL.FTZ R124, R87, -1.4426950216293334961 ;  /* 0xbfb8aa3b577c7820 */ /* 0x000fe20000410000 */
[----:B------:R-:W-:Y:S01]  /*52e0*/  SHF.L.U32 R88, R88, 0x10, RZ ;  /* 0x0000001058587819 */ /* 0x000fe200000006ff */
[----:B------:R-:W1:Y:S01]  /*52f0*/  MUFU.EX2 R123, R123 ;  /* 0x0000007b007b7308 */ /* 0x000e620000000800 */
[----:B0-----:R-:W-:-:S07]  /*5300*/  FADD.FTZ R98, R98, 1 ;  /* 0x3f80000062627421 */ /* 0x001fce0000010000 */
[----:B------:R-:W0:Y:S01]  /*5310*/  MUFU.EX2 R121, R121 ;  /* 0x0000007900797308 */ /* 0x000e220000000800 */
[----:B------:R-:W-:-:S07]  /*5320*/  FMUL.FTZ R125, R88, -1.4426950216293334961 ;  /* 0xbfb8aa3b587d7820 */ /* 0x000fce0000410000 */
[----:B------:R-:W0:Y:S01]  /*5330*/  MUFU.EX2 R124, R124 ;  /* 0x0000007c007c7308 */ /* 0x000e220000000800 */
[----:B------:R-:W-:-:S07]  /*5340*/  SHF.L.U32 R92, R92, 0x10, RZ ;  /* 0x000000105c5c7819 */ /* 0x000fce00000006ff */
[----:B------:R-:W0:Y:S01]  /*5350*/  MUFU.RCP R98, R98 ;  /* 0x0000006200627308 */ /* 0x000e220000001000 */
[----:B------:R-:W-:Y:S01]  /*5360*/  SHF.L.U32 R91, R91, 0x10, RZ ;  /* 0x000000105b5b7819 */ /* 0x000fe200000006ff */
[----:B------:R-:W-:-:S06]  /*5370*/  FMUL.FTZ R130, R92, -1.4426950216293334961 ;  /* 0xbfb8aa3b5c827820 */ /* 0x000fcc0000410000 */
[----:B------:R-:W-:Y:S01]  /*5380*/  MUFU.EX2 R125, R125 ;  /* 0x0000007d007d7308 */ /* 0x000fe20000000800 */
[----:B------:R-:W-:Y:S01]  /*5390*/  SHF.L.U32 R89, R89, 0x10, RZ ;  /* 0x0000001059597819 */ /* 0x000fe200000006ff */
[----:B------:R-:W-:Y:S01]  /*53a0*/  FMUL.FTZ R128, R91, -1.4426950216293334961 ;  /* 0xbfb8aa3b5b807820 */ /* 0x000fe20000410000 */
[----:B------:R-:W-:Y:S02]  /*53b0*/  SHF.L.U32 R102, R102, 0x10, RZ ;  /* 0x0000001066667819 */ /* 0x000fe400000006ff */
[----:B------:R-:W-:Y:S01]  /*53c0*/  SHF.L.U32 R90, R90, 0x10, RZ ;  /* 0x000000105a5a7819 */ /* 0x000fe200000006ff */
[----:B--2---:R-:W-:Y:S04]  /*53d0*/  STS.U16 [R4], R97 ;  /* 0x0000006104007388 */ /* 0x004fe80000000400 */
[----:B------:R-:W-:Y:S04]  /*53e0*/  STS.U16 [R5+0x40], R100 ;  /* 0x0000406405007388 */ /* 0x000fe80000000400 */
[----:B---3--:R-:W-:Y:S04]  /*53f0*/  STS.U16 [R6+0x80], R99 ;  /* 0x0000806306007388 */ /* 0x008fe80000000400 */
[----:B------:R2:W-:Y:S04]  /*5400*/  STS.U16 [R7+0xc0], R106 ;  /* 0x0000c06a07007388 */ /* 0x0005e80000000400 */
[----:B----4-:R-:W-:Y:S04]  /*5410*/  STS.U16 [R8+0x100], R105 ;  /* 0x0001006908007388 */ /* 0x010fe80000000400 */
[----:B------:R-:W-:Y:S01]  /*5420*/  STS.U16 [R9+0x140], R108 ;  /* 0x0001406c09007388 */ /* 0x000fe20000000400 */
[----:B--2---:R-:W-:-:S03]  /*5430*/  FADD.FTZ R106, R38, 1 ;  /* 0x3f800000266a7421 */ /* 0x004fc60000010000 */
[----:B-----5:R-:W-:Y:S01]  /*5440*/  STS.U16 [R10+0x180], R107 ;  /* 0x0001806b0a007388 */ /* 0x020fe20000000400 */
[----:B------:R-:W-:-:S03]  /*5450*/  MOV R38, UR20 ;  /* 0x0000001400267c02 */ /* 0x000fc60008000f00 */
        /* <DEDUP_REMOVED lines=10> */
[----:B------:R-:W4:Y:S01]  /*5500*/  LDS.U16 R100, [R20+0x4] ;  /* 0x0000040014647984 */ /* 0x000f220000000400 */
[----:B--2---:R-:W-:-:S03]  /*5510*/  MOV R111, 0xfffffe00 ;  /* 0xfffffe00006f7802 */ /* 0x004fc60000000f00 */
[----:B------:R-:W2:Y:S02]  /*5520*/  LDS.U16 R97, [R20] ;  /* 0x0000000014617984 */ /* 0x000ea40000000400 */
[----:B------:R-:W-:Y:S02]  /*5530*/  @!P6 IMAD R38, R38, R111, UR10 ;  /* 0x0000000a2626ee24 */ /* 0x000fe4000f8e026f */
[----:B------:R-:W5:Y:S04]  /*5540*/  LDS.U16 R99, [R20+0x2] ;  /* 0x0000020014637984 */ /* 0x000f680000000400 */
[----:B------:R-:W5:Y:S04]  /*5550*/  LDS.U16 R111, [R20+0x8] ;  /* 0x00000800146f7984 */ /* 0x000f680000000400 */
[----:B------:R-:W5:Y:S01]  /*5560*/  LDS.U16 R110, [R20+0x6] ;  /* 0x00000600146e7984 */ /* 0x000f620000000400 */
[----:B------:R-:W-:Y:S01]  /*5570*/  FADD.FTZ R105, R119, 1 ;  /* 0x3f80000077697421 */ /* 0x000fe20000010000 */
[----:B------:R3:W-:Y:S02]  /*5580*/  MUFU.RCP R107, R39 ;  /* 0x00000027006b7308 */ /* 0x0007e40000001000 */
[----:B------:R-:W5:Y:S01]  /*5590*/  LDS.U16 R113, [R20+0xa] ;  /* 0x00000a0014717984 */ /* 0x000f620000000400 */
[----:B-1----:R-:W-:Y:S01]  /*55a0*/  FADD.FTZ R109, R123, 1 ;  /* 0x3f8000007b6d7421 */ /* 0x002fe20000010000 */
[----:B0-----:R-:W-:Y:S01]  /*55b0*/  FADD.FTZ R108, R121, 1 ;  /* 0x3f800000796c7421 */ /* 0x001fe20000010000 */
[----:B------:R-:W-:Y:S01]  /*55c0*/  FADD.FTZ R112, R124, 1 ;  /* 0x3f8000007c707421 */ /* 0x000fe20000010000 */
[----:B------:R-:W-:Y:S01]  /*55d0*/  LDS.U16 R123, [R20+0xe] ;  /* 0x00000e00147b7984 */ /* 0x000fe20000000400 */
[----:B---3--:R-:W-:Y:S01]  /*55e0*/  FADD.FTZ R39, -R101, 1 ;  /* 0x3f80000065277421 */ /* 0x008fe20000010100 */
[----:B------:R-:W0:Y:S02]  /*55f0*/  MUFU.RCP R105, R105 ;  /* 0x0000006900697308 */ /* 0x000e240000001000 */
[----:B------:R-:W-:Y:S01]  /*5600*/  LDS.U16 R124, [R20+0x10] ;  /* 0x00001000147c7984 */ /* 0x000fe20000000400 */
[----:B------:R-:W-:-:S03]  /*5610*/  FFMA.FTZ R119, R80, R39, 1 ;  /* 0x3f80000050777423 */ /* 0x000fc60000010027 */
[----:B------:R-:W1:Y:S02]  /*5620*/  LDS.U16 R39, [R20+0xc] ;  /* 0x00000c0014277984 */ /* 0x000e640000000400 */
[----:B------:R-:W3:Y:S01]  /*5630*/  MUFU.RCP R106, R106 ;  /* 0x0000006a006a7308 */ /* 0x000ee20000001000 */
[----:B------:R-:W-:Y:S01]  /*5640*/  SHF.L.U32 R104, R104, 0x10, RZ ;  /* 0x0000001068687819 */ /* 0x000fe200000006ff */
[----:B------:R-:W-:Y:S01]  /*5650*/  FMUL.FTZ R126, R89, -1.4426950216293334961 ;  /* 0xbfb8aa3b597e7820 */ /* 0x000fe20000410000 */
[----:B------:R-:W-:Y:S01]  /*5660*/  FADD.FTZ R118, -R98, 1 ;  /* 0x3f80000062767421 */ /* 0x000fe20000010100 */
[----:B----4-:R-:W-:-:S04]  /*5670*/  SHF.L.U32 R100, R100, 0x10, RZ ;  /* 0x0000001064647819 */ /* 0x010fc800000006ff */
[----:B------:R-:W4:Y:S01]  /*5680*/  MUFU.EX2 R129, R128 ;  /* 0x0000008000817308 */ /* 0x000f220000000800 */
[----:B--2---:R-:W-:Y:S01]  /*5690*/  SHF.L.U32 R97, R97, 0x10, RZ ;  /* 0x0000001061617819 */ /* 0x004fe200000006ff */
[----:B0-----:R-:W-:Y:S01]  /*56a0*/  FADD.FTZ R121, -R105, 1 ;  /* 0x3f80000069797421 */ /* 0x001fe20000010100 */
[----:B------:R-:W-:Y:S01]  /*56b0*/  FMUL.FTZ R122, R103, R100 ;  /* 0x00000064677a7220 */ /* 0x000fe20000410000 */
[----:B-----5:R-:W-:Y:S01]  /*56c0*/  SHF.L.U32 R99, R99, 0x10, RZ ;  /* 0x0000001063637819 */ /* 0x020fe200000006ff */
[----:B------:R-:W-:Y:S01]  /*56d0*/  FMUL.FTZ R127, R90, -1.4426950216293334961 ;  /* 0xbfb8aa3b5a7f7820 */ /* 0x000fe20000410000 */
[----:B------:R-:W-:Y:S02]  /*56e0*/  FMUL.FTZ R117, R102, R97 ;  /* 0x0000006166757220 */ /* 0x000fe40000410000 */
[----:B------:R-:W0:Y:S01]  /*56f0*/  MUFU.EX2 R130, R130 ;  /* 0x0000008200827308 */ /* 0x000e220000000800 */
[----:B------:R-:W-:Y:S01]  /*5700*/  FFMA.FTZ R121, R82, R121, 1 ;  /* 0x3f80000052797423 */ /* 0x000fe20000010079 */
[----:B------:R-:W-:Y:S01]  /*5710*/  FMUL.FTZ R122, R105, R122 ;  /* 0x0000007a697a7220 */ /* 0x000fe20000410000 */
[----:B------:R-:W-:-:S02]  /*5720*/  SHF.L.U32 R114, R114, 0x10, RZ ;  /* 0x0000001072727819 */ /* 0x000fc400000006ff */
[----:B------:R-:W-:Y:S01]  /*5730*/  SHF.L.U32 R93, R93, 0x10, RZ ;  /* 0x000000105d5d7819 */ /* 0x000fe200000006ff */
[----:B------:R-:W-:Y:S01]  /*5740*/  FADD.FTZ R125, R125, 1 ;  /* 0x3f8000007d7d7421 */ /* 0x000fe20000010000 */
[----:B------:R-:W-:Y:S01]  /*5750*/  SHF.L.U32 R111, R111, 0x10, RZ ;  /* 0x000000106f6f7819 */ /* 0x000fe200000006ff */
[----:B------:R-:W-:Y:S01]  /*5760*/  FMUL.FTZ R120, R104, R99 ;  /* 0x0000006368787220 */ /* 0x000fe20000410000 */
[----:B------:R-:W-:Y:S01]  /*5770*/  FMUL.FTZ R117, R98, R117 ;  /* 0x0000007562757220 */ /* 0x000fe20000410000 */
[----:B------:R-:W-:Y:S01]  /*5780*/  FFMA.FTZ R118, R81, R118, 1 ;  /* 0x3f80000051767423 */ /* 0x000fe20000010076 */
[----:B------:R-:W2:Y:S01]  /*5790*/  MUFU.EX2 R126, R126 ;  /* 0x0000007e007e7308 */ /* 0x000ea20000000800 */
[----:B------:R-:W-:Y:S01]  /*57a0*/  SHF.L.U32 R94, R94, 0x10, RZ ;  /* 0x000000105e5e7819 */ /* 0x000fe200000006ff */
[----:B------:R-:W-:Y:S01]  /*57b0*/  FMUL.FTZ R139, R122, R121 ;  /* 0x000000797a8b7220 */ /* 0x000fe20000410000 */
[----:B------:R-:W-:Y:S01]  /*57c0*/  SHF.L.U32 R95, R95, 0x10, RZ ;  /* 0x000000105f5f7819 */ /* 0x000fe200000006ff */
[----:B------:R-:W-:Y:S01]  /*57d0*/  FADD.FTZ R121, -R107, 1 ;  /* 0x3f8000006b797421 */ /* 0x000fe20000010100 */
[----:B------:R-:W-:Y:S01]  /*57e0*/  FMUL.FTZ R122, R114, R111 ;  /* 0x0000006f727a7220 */ /* 0x000fe20000410000 */
[----:B------:R-:W-:Y:S01]  /*57f0*/  FMUL.FTZ R131, R93, -1.4426950216293334961 ;  /* 0xbfb8aa3b5d837820 */ /* 0x000fe20000410000 */
[----:B------:R-:W-:Y:S01]  /*5800*/  FMUL.FTZ R120, R101, R120 ;  /* 0x0000007865787220 */ /* 0x000fe20000410000 */
[----:B------:R-:W5:Y:S01]  /*5810*/  MUFU.RCP R108, R108 ;  /* 0x0000006c006c7308 */ /* 0x000f620000001000 */
[----:B------:R-:W-:Y:S01]  /*5820*/  SHF.L.U32 R115, R115, 0x10, RZ ;  /* 0x0000001073737819 */ /* 0x000fe200000006ff */
[----:B------:R-:W-:Y:S01]  /*5830*/  FMUL.FTZ R137, R117, R118 ;  /* 0x0000007675897220 */ /* 0x000fe20000410000 */
[----:B------:R-:W-:Y:S01]  /*5840*/  SHF.L.U32 R110, R110, 0x10, RZ ;  /* 0x000000106e6e7819 */ /* 0x000fe200000006ff */
[----:B------:R-:W-:Y:S01]  /*5850*/  FMUL.FTZ R132, R94, -1.4426950216293334961 ;  /* 0xbfb8aa3b5e847820 */ /* 0x000fe20000410000 */
[----:B------:R-:W-:Y:S01]  /*5860*/  FMUL.FTZ R122, R107, R122 ;  /* 0x0000007a6b7a7220 */ /* 0x000fe20000410000 */
[----:B------:R-:W-:Y:S01]  /*5870*/  SHF.L.U32 R116, R116, 0x10, RZ ;  /* 0x0000001074747819 */ /* 0x000fe200000006ff */
[----:B------:R-:W-:Y:S01]  /*5880*/  LDS.U16 R135, [R20+0x1c] ;  /* 0x00001c0014877984 */ /* 0x000fe20000000400 */
[----:B------:R-:W5:Y:S01]  /*5890*/  MUFU.EX2 R127, R127 ;  /* 0x0000007f007f7308 */ /* 0x000f620000000800 */
[----:B------:R-:W-:Y:S01]  /*58a0*/  FMUL.FTZ R133, R95, -1.4426950216293334961 ;  /* 0xbfb8aa3b5f857820 */ /* 0x000fe20000410000 */
[----:B------:R-:W-:Y:S01]  /*58b0*/  FMUL.FTZ R138, R120, R119 ;  /* 0x00000077788a7220 */ /* 0x000fe20000410000 */
[C---:B---3--:R-:W-:Y:S01]  /*58c0*/  FADD.FTZ R120, -R106.reuse, 1 ;  /* 0x3f8000006a787421 */ /* 0x048fe20000010100 */
[----:B------:R-:W-:Y:S01]  /*58d0*/  FMUL.FTZ R119, R115, R110 ;  /* 0x0000006e73777220 */ /* 0x000fe20000410000 */
[----:B------:R-:W-:Y:S03]  /*58e0*/  LDS.U16 R136, [R20+0x1e] ;  /* 0x00001e0014887984 */ /* 0x000fe60000000400 */
[----:B------:R3:W-:Y:S01]  /*58f0*/  MUFU.RCP R117, R125 ;  /* 0x0000007d00757308 */ /* 0x0007e20000001000 */
[----:B------:R-:W-:Y:S01]  /*5900*/  FFMA.FTZ R120, R83, R120, 1 ;  /* 0x3f80000053787423 */ /* 0x000fe20000010078 */
[----:B------:R-:W-:Y:S01]  /*5910*/  FMUL.FTZ R119, R106, R119 ;  /* 0x000000776a777220 */ /* 0x000fe20000410000 */
[----:B---3--:R-:W-:-:S05]  /*5920*/  FFMA.FTZ R125, R84, R121, 1 ;  /* 0x3f800000547d7423 */ /* 0x008fca0000010079 */
[----:B------:R-:W-:Y:S01]  /*5930*/  MUFU.EX2 R131, R131 ;  /* 0x0000008300837308 */ /* 0x000fe20000000800 */
[----:B------:R-:W-:Y:S01]  /*5940*/  FMUL.FTZ R141, R122, R125 ;  /* 0x0000007d7a8d7220 */ /* 0x000fe20000410000 */
[----:B----4-:R-:W-:Y:S01]  /*5950*/  FADD.FTZ R122, R129, 1 ;  /* 0x3f800000817a7421 */ /* 0x010fe20000010000 */
[----:B0-----:R-:W-:Y:S01]  /*5960*/  FADD.FTZ R129, R130, 1 ;  /* 0x3f80000082817421 */ /* 0x001fe20000010000 */
[----:B------:R-:W-:Y:S01]  /*5970*/  SHF.L.U32 R113, R113, 0x10, RZ ;  /* 0x0000001071717819 */ /* 0x000fe200000006ff */
[----:B------:R-:W0:Y:S03]  /*5980*/  LDS.U16 R130, [R20+0x14] ;  /* 0x0000140014827984 */ /* 0x000e260000000400 */
[----:B------:R3:W-:Y:S01]  /*5990*/  MUFU.EX2 R134, R132 ;  /* 0x0000008400867308 */ /* 0x0007e20000000800 */
[----:B------:R-:W-:Y:S01]  /*59a0*/  FMUL.FTZ R140, R119, R120 ;  /* 0x00000078778c7220 */ /* 0x000fe20000410000 */
[----:B------:R-:W-:-:S06]  /*59b0*/  SHF.L.U32 R119, R96, 0x10, RZ ;  /* 0x0000001060777819 */ /* 0x000fcc00000006ff */
[----:B------:R4:W-:Y:S01]  /*59c0*/  MUFU.EX2 R146, R133 ;  /* 0x0000008500927308 */ /* 0x0009e20000000800 */
[----:B---3--:R-:W3:Y:S01]  /*59d0*/  LDS.U16 R132, [R20+0x16] ;  /* 0x0000160014847984 */ /* 0x008ee20000000400 */
[----:B--2---:R-:W-:-:S06]  /*59e0*/  FADD.FTZ R118, R126, 1 ;  /* 0x3f8000007e767421 */ /* 0x004fcc0000010000 */
[----:B------:R-:W2:Y:S01]  /*59f0*/  MUFU.RCP R109, R109 ;  /* 0x0000006d006d7308 */ /* 0x000ea20000001000 */
[----:B----4-:R-:W4:Y:S01]  /*5a00*/  LDS.U16 R133, [R20+0x18] ;  /* 0x0000180014857984 */ /* 0x010f220000000400 */
[----:B-1----:R-:W-:Y:S01]  /*5a10*/  SHF.L.U32 R96, R39, 0x10, RZ ;  /* 0x0000001027607819 */ /* 0x002fe200000006ff */
[----:B-----5:R-:W-:Y:S01]  /*5a20*/  FADD.FTZ R126, -R108, 1 ;  /* 0x3f8000006c7e7421 */ /* 0x020fe20000010100 */
[----:B------:R-:W-:Y:S01]  /*5a30*/  FMUL.FTZ R121, R116, R113 ;  /* 0x0000007174797220 */ /* 0x000fe20000410000 */
[----:B------:R-:W1:Y:S01]  /*5a40*/  LDS.U16 R39, [R20+0x12] ;  /* 0x0000120014277984 */ /* 0x000e620000000400 */
[----:B------:R-:W-:Y:S02]  /*5a50*/  FADD.FTZ R128, R127, 1 ;  /* 0x3f8000007f807421 */ /* 0x000fe40000010000 */
[----:B------:R-:W5:Y:S01]  /*5a60*/  MUFU.RCP R112, R112 ;  /* 0x0000007000707308 */ /* 0x000f620000001000 */
[----:B------:R-:W-:Y:S01]  /*5a70*/  FFMA.FTZ R127, R85, R126, 1 ;  /* 0x3f800000557f7423 */ /* 0x000fe2000001007e */
[----:B------:R-:W-:Y:S01]  /*5a80*/  FMUL.FTZ R126, R108, R121 ;  /* 0x000000796c7e7220 */ /* 0x000fe20000410000 */
[----:B------:R-:W-:-:S05]  /*5a90*/  FMUL.FTZ R120, R119, R96 ;  /* 0x0000006077787220 */ /* 0x000fca0000410000 */
[----:B------:R0:W3:Y:S01]  /*5aa0*/  MUFU.RCP R121, R128 ;  /* 0x0000008000797308 */ /* 0x0000e20000001000 */
[----:B------:R-:W-:Y:S01]  /*5ab0*/  FMUL.FTZ R142, R126, R127 ;  /* 0x0000007f7e8e7220 */ /* 0x000fe20000410000 */
[C---:B--2---:R-:W-:Y:S01]  /*5ac0*/  FADD.FTZ R125, -R109.reuse, 1 ;  /* 0x3f8000006d7d7421 */ /* 0x044fe20000010100 */
[----:B------:R-:W-:Y:S01]  /*5ad0*/  FMUL.FTZ R126, R109, R120 ;  /* 0x000000786d7e7220 */ /* 0x000fe20000410000 */
[----:B------:R-:W-:Y:S01]  /*5ae0*/  SHF.L.U32 R120, R79, 0x10, RZ ;  /* 0x000000104f787819 */ /* 0x000fe200000006ff */
[----:B0-----:R-:W-:Y:S01]  /*5af0*/  FADD.FTZ R128, R131, 1 ;  /* 0x3f80000083807421 */ /* 0x001fe20000010000 */
[----:B------:R-:W-:Y:S02]  /*5b00*/  FADD.FTZ R131, R134, 1 ;  /* 0x3f80000086837421 */ /* 0x000fe40000010000 */
[----:B------:R-:W0:Y:S01]  /*5b10*/  LDS.U16 R134, [R20+0x1a] ;  /* 0x00001a0014867984 */ /* 0x000e220000000400 */
[----:B------:R-:W2:Y:S01]  /*5b20*/  MUFU.RCP R122, R122 ;  /* 0x0000007a007a7308 */ /* 0x000ea20000001000 */
[----:B------:R-:W-:Y:S01]  /*5b30*/  SHF.L.U32 R79, R123, 0x10, RZ ;  /* 0x000000107b4f7819 */ /* 0x000fe200000006ff */
[----:B------:R-:W-:Y:S01]  /*5b40*/  FFMA.FTZ R127, R86, R125, 1 ;  /* 0x3f800000567f7423 */ /* 0x000fe2000001007d */
[----:B------:R-:W-:-:S02]  /*5b50*/  SHF.L.U32 R123, R78, 0x10, RZ ;  /* 0x000000104e7b7819 */ /* 0x000fc400000006ff */
[----:B------:R-:W-:Y:S01]  /*5b60*/  SHF.L.U32 R78, R124, 0x10, RZ ;  /* 0x000000107c4e7819 */ /* 0x000fe200000006ff */
[----:B------:R-:W-:Y:S01]  /*5b70*/  FMUL.FTZ R143, R126, R127 ;  /* 0x0000007f7e8f7220 */ /* 0x000fe20000410000 */
[----:B-----5:R-:W-:Y:S01]  /*5b80*/  FADD.FTZ R126, -R112, 1 ;  /* 0x3f800000707e7421 */ /* 0x020fe20000010100 */
[----:B------:R-:W5:Y:S01]  /*5b90*/  MUFU.RCP R118, R118 ;  /* 0x0000007600767308 */ /* 0x000f620000001000 */
[----:B------:R-:W-:Y:S01]  /*5ba0*/  FMUL.FTZ R127, R120, R79 ;  /* 0x0000004f787f7220 */ /* 0x000fe20000410000 */
[----:B------:R-:W-:Y:S01]  /*5bb0*/  FMUL.FTZ R124, R123, R78 ;  /* 0x0000004e7b7c7220 */ /* 0x000fe20000410000 */
[----:B------:R-:W-:-:S05]  /*5bc0*/  FFMA.FTZ R126, R87, R126, 1 ;  /* 0x3f800000577e7423 */ /* 0x000fca000001007e */
[----:B------:R3:W1:Y:S01]  /*5bd0*/  MUFU.RCP R125, R129 ;  /* 0x00000081007d7308 */ /* 0x0006620000001000 */
[----:B------:R-:W-:Y:S01]  /*5be0*/  FMUL.FTZ R127, R112, R127 ;  /* 0x0000007f707f7220 */ /* 0x000fe20000410000 */
[C---:B------:R-:W-:Y:S01]  /*5bf0*/  FMUL.FTZ R124, R117.reuse, R124 ;  /* 0x0000007c757c7220 */ /* 0x040fe20000410000 */
[----:B---3--:R-:W-:-:S04]  /*5c00*/  FADD.FTZ R129, -R117, 1 ;  /* 0x3f80000075817421 */ /* 0x008fc80000010100 */
[----:B------:R-:W-:Y:S01]  /*5c10*/  FFMA.FTZ R129, R88, R129, 1 ;  /* 0x3f80000058817423 */ /* 0x000fe20000010081 */
[----:B------:R-:W-:Y:S01]  /*5c20*/  FMUL.FTZ R144, R127, R126 ;  /* 0x0000007e7f907220 */ /* 0x000fe20000410000 */
[----:B------:R-:W-:Y:S02]  /*5c30*/  SHF.L.U32 R127, R71, 0x10, RZ ;  /* 0x00000010477f7819 */ /* 0x000fe400000006ff */
[----:B------:R-:W-:Y:S01]  /*5c40*/  FMUL.FTZ R145, R124, R129 ;  /* 0x000000817c917220 */ /* 0x000fe20000410000 */
[----:B------:R-:W-:Y:S01]  /*5c50*/  SHF.L.U32 R124, R70, 0x10, RZ ;  /* 0x00000010467c7819 */ /* 0x000fe200000006ff */
[----:B------:R-:W-:Y:S01]  /*5c60*/  FADD.FTZ R71, R146, 1 ;  /* 0x3f80000092477421 */ /* 0x000fe20000010000 */
[----:B------:R-:W-:Y:S01]  /*5c70*/  SHF.L.U32 R129, R69, 0x10, RZ ;  /* 0x0000001045817819 */ /* 0x000fe200000006ff */
[----:B------:R-:W-:Y:S01]  /*5c80*/  FADD.FTZ R69, -R121, 1 ;  /* 0x3f80000079457421 */ /* 0x000fe20000010100 */
[----:B--2---:R-:W-:Y:S01]  /*5c90*/  FADD.FTZ R70, -R122, 1 ;  /* 0x3f8000007a467421 */ /* 0x004fe20000010100 */
[----:B------:R4:W-:Y:S01]  /*5ca0*/  MUFU.RCP R150, R71 ;  /* 0x0000004700967308 */ /* 0x0009e20000001000 */
[----:B------:R-:W-:Y:S01]  /*5cb0*/  SHF.L.U32 R126, R68, 0x10, RZ ;  /* 0x00000010447e7819 */ /* 0x000fe200000006ff */
[----:B------:R-:W-:Y:S01]  /*5cc0*/  FFMA.FTZ R147, R90, R69, 1 ;  /* 0x3f8000005a937423 */ /* 0x000fe20000010045 */
[----:B------:R-:W-:Y:S01]  /*5cd0*/  FFMA.FTZ R148, R91, R70, 1 ;  /* 0x3f8000005b947423 */ /* 0x000fe20000010046 */
[----:B------:R-:W-:Y:S01]  /*5ce0*/  SHF.L.U32 R69, R130, 0x10, RZ ;  /* 0x0000001082457819 */ /* 0x000fe200000006ff */
[----:B-----5:R-:W-:Y:S01]  /*5cf0*/  FADD.FTZ R68, -R118, 1 ;  /* 0x3f80000076447421 */ /* 0x020fe20000010100 */
[----:B------:R-:W-:-:S02]  /*5d00*/  SHF.L.U32 R70, R132, 0x10, RZ ;  /* 0x0000001084467819 */ /* 0x000fc400000006ff */
[----:B----4-:R-:W-:Y:S01]  /*5d10*/  SHF.L.U32 R71, R133, 0x10, RZ ;  /* 0x0000001085477819 */ /* 0x010fe200000006ff */
[----:B------:R-:W2:Y:S01]  /*5d20*/  MUFU.RCP R128, R128 ;  /* 0x0000008000807308 */ /* 0x000ea20000001000 */
[----:B-1----:R-:W-:Y:S01]  /*5d30*/  FADD.FTZ R149, -R125, 1 ;  /* 0x3f8000007d957421 */ /* 0x002fe20000010100 */
[----:B------:R-:W-:Y:S01]  /*5d40*/  FFMA.FTZ R146, R89, R68, 1 ;  /* 0x3f80000059927423 */ /* 0x000fe20000010044 */
[----:B------:R-:W-:Y:S01]  /*5d50*/  FMUL.FTZ R130, R124, R69 ;  /* 0x000000457c827220 */ /* 0x000fe20000410000 */
[----:B------:R-:W-:Y:S01]  /*5d60*/  FMUL.FTZ R133, R129, R70 ;  /* 0x0000004681857220 */ /* 0x000fe20000410000 */
[----:B------:R-:W-:-:S03]  /*5d70*/  FMUL.FTZ R132, R126, R71 ;  /* 0x000000477e847220 */ /* 0x000fc60000410000 */
[----:B------:R-:W1:Y:S01]  /*5d80*/  MUFU.RCP R131, R131 ;  /* 0x0000008300837308 */ /* 0x000e620000001000 */
[----:B------:R-:W-:Y:S01]  /*5d90*/  SHF.L.U32 R68, R39, 0x10, RZ ;  /* 0x0000001027447819 */ /* 0x000fe200000006ff */
        /* <DEDUP_REMOVED lines=10> */
[----:B------:R-:W-:-:S02]  /*5e40*/  SHF.L.U32 R133, R66, 0x10, RZ ;  /* 0x0000001042857819 */ /* 0x000fc400000006ff */
[----:B------:R-:W-:Y:S02]  /*5e50*/  SHF.L.U32 R132, R65, 0x10, RZ ;  /* 0x0000001041847819 */ /* 0x000fe400000006ff */
[----:B0-----:R-:W-:Y:S02]  /*5e60*/  SHF.L.U32 R65, R134, 0x10, RZ ;  /* 0x0000001086417819 */ /* 0x001fe400000006ff */
[----:B------:R-:W-:Y:S02]  /*5e70*/  SHF.L.U32 R66, R135, 0x10, RZ ;  /* 0x0000001087427819 */ /* 0x000fe400000006ff */
[----:B------:R-:W-:Y:S01]  /*5e80*/  SHF.L.U32 R67, R136, 0x10, RZ ;  /* 0x0000001088437819 */ /* 0x000fe200000006ff */
[----:B------:R-:W-:Y:S01]  /*5e90*/  FMUL.FTZ R146, R39, R146 ;  /* 0x0000009227927220 */ /* 0x000fe20000410000 */
[----:B------:R-:W-:Y:S01]  /*5ea0*/  F2FP.BF16.F32.PACK_AB R151, R138, R137 ;  /* 0x000000898a97723e */ /* 0x000fe200000010ff */
[----:B------:R-:W-:Y:S01]  /*5eb0*/  BAR.SYNC.DEFER_BLOCKING 0x0 ;  /* 0x0000000000007b1d */ /* 0x000fe20000010000 */
        /* <DEDUP_REMOVED lines=28> */
[----:B------:R-:W-:Y:S02]  /*6080*/  PRMT R142, R138, 0x7632, R142 ;  /* 0x000076328a8e7816 */ /* 0x000fe4000000008e */
[----:B------:R-:W-:Y:S02]  /*6090*/  PRMT R144, R134, 0x7632, R144 ;  /* 0x0000763286907816 */ /* 0x000fe40000000090 */
[----:B0-----:R-:W-:-:S02]  /*60a0*/  PRMT R39, R143, 0x7632, R39 ;  /* 0x000076328f277816 */ /* 0x001fc40000000027 */
[----:B-1----:R-:W-:Y:S02]  /*60b0*/  PRMT R136, R147, 0x7632, R136 ;  /* 0x0000763293887816 */ /* 0x002fe40000000088 */
[----:B------:R-:W-:Y:S01]  /*60c0*/  @!P6 IADD3 R38, PT, PT, R38, 0x200, RZ ;  /* 0x000002002626e810 */ /* 0x000fe20007ffe0ff */
[----:B------:R-:W-:Y:S04]  /*60d0*/  STS.U16 [R20], R151 ;  /* 0x0000009714007388 */ /* 0x000fe80000000400 */
        /* <DEDUP_REMOVED lines=137> */
[----:B------:R-:W-:Y:S01]  /*6970*/  STS.U16 [R20], R80 ;  /* 0x0000005014007388 */ /* 0x000fe20000000400 */
        /* <DEDUP_REMOVED lines=14> */
[C---:B------:R-:W-:Y:S01]  /*6a60*/  PRMT R80, R38.reuse, 0x7610, R80 ;  /* 0x0000761026507816 */ /* 0x040fe20000000050 */
[----:B------:R-:W-:Y:S01]  /*6a70*/  STS.U16 [R20+0xa], R81 ;  /* 0x00000a5114007388 */ /* 0x000fe20000000400 */
[----:B--2---:R-:W-:Y:S01]  /*6a80*/  PRMT R82, R38, 0x7632, R82 ;  /* 0x0000763226527816 */ /* 0x004fe20000000052 */
[----:B------:R-:W-:Y:S01]  /*6a90*/  UIMAD UR7, UR34, UR13, UR7 ;  /* 0x0000000d220772a4 */ /* 0x000fe2000f8e0207 */
[----:B---3--:R-:W-:Y:S01]  /*6aa0*/  PRMT R68, R69, 0x7632, R68 ;  /* 0x0000763245447816 */ /* 0x008fe20000000044 */
[----:B------:R-:W-:Y:S01]  /*6ab0*/  STS.U16 [R20+0xc], R79 ;  /* 0x00000c4f14007388 */ /* 0x000fe20000000400 */
[----:B------:R-:W-:Y:S01]  /*6ac0*/  @!P6 IADD3 R38, PT, PT, R39, 0x200, RZ ;  /* 0x000002002726e810 */ /* 0x000fe20007ffe0ff */
[----:B------:R-:W-:Y:S01]  /*6ad0*/  UIMAD.WIDE.U32 UR6, UR31, UR14, UR6 ;  /* 0x0000000e1f0672a5 */ /* 0x000fe2000f8e0006 */
[----:B-1----:R-:W-:Y:S01]  /*6ae0*/  PRMT R84, R66, 0x7632, R84 ;  /* 0x0000763242547816 */ /* 0x002fe20000000054 */
[----:B------:R-:W-:Y:S02]  /*6af0*/  STS.U16 [R20+0xe], R65 ;  /* 0x00000e4114007388 */ /* 0x000fe40000000400 */
        /* <DEDUP_REMOVED lines=65> */
.L_x_13795:
[----:B------:R-:W-:Y:S01]  /*6f10*/  SHF.L.U32 R41, R64, 0x10, RZ ;  /* 0x0000001040297819 */ /* 0x000fe200000006ff */
[----:B------:R-:W-:Y:S01]  /*6f20*/  FFMA.FTZ R43, R95, R37, R0 ;  /* 0x000000255f2b7223 */ /* 0x000fe20000010000 */
[----:B------:R-:W-:Y:S01]  /*6f30*/  SHF.L.U32 R44, R61, 0x10, RZ ;  /* 0x000000103d2c7819 */ /* 0x000fe200000006ff */
[----:B------:R-:W1:Y:S01]  /*6f40*/  LDCU UR6, c[0x0][0x38c] ;  /* 0x00007180ff0677ac */ /* 0x000e620008000800 */
[----:B------:R-:W-:Y:S01]  /*6f50*/  SHF.L.U32 R47, R60, 0x10, RZ ;  /* 0x000000103c2f7819 */ /* 0x000fe200000006ff */
[----:B------:R-:W-:Y:S01]  /*6f60*/  FFMA.FTZ R0, R108, R41, R43 ;  /* 0x000000296c007223 */ /* 0x000fe2000001002b */
[----:B------:R-:W-:Y:S01]  /*6f70*/  SHF.L.U32 R50, R58, 0x10, RZ ;  /* 0x000000103a327819 */ /* 0x000fe200000006ff */
[----:B0-----:R-:W-:Y:S01]  /*6f80*/  HFMA2 R39, -RZ, RZ, 0, 0 ;  /* 0x00000000ff277431 */ /* 0x001fe200000001ff */
        /* <DEDUP_REMOVED lines=30> */
[----:B------:R-:W-:Y:S02]  /*7170*/  MOV R58, RZ ;  /* 0x000000ff003a7202 */ /* 0x000fe40000000f00 */
[----:B------:R-:W-:Y:S01]  /*7180*/  CS2R R60, SRZ ;  /* 0x00000000003c7805 */ /* 0x000fe2000001ff00 */
        /* <DEDUP_REMOVED lines=42> */
[----:B0-----:R-:W-:Y:S01]  /*7430*/  UIMAD.WIDE.U32 UR12, UR31, UR6, URZ ;  /* 0x000000061f0c72a5 */ /* 0x001fe2000f8e00ff */
        /* <DEDUP_REMOVED lines=19> */
.L_x_13876:
        /* <DEDUP_REMOVED lines=24> */
[----:B-1----:R-:W-:-:S04]  /*76f0*/  @!P2 IMAD.WIDE.U32 R68, R70, UR6, R114 ;  /* 0x000000064644ac25 */ /* 0x002fc8000f8e0072 */
        /* <DEDUP_REMOVED lines=38> */
[----:B------:R-:W-:-:S02]  /*7960*/  @!P2 LEA R102, P6, R96, UR29, 0x1 ;  /* 0x0000001d6066ac11 */ /* 0x000fc4000f8c08ff */
[----:B------:R-:W-:Y:S02]  /*7970*/  PRMT R184, RZ, 0x7610, R184 ;  /* 0x00007610ffb87816 */ /* 0x000fe400000000b8 */
[----:B------:R-:W-:Y:S02]  /*7980*/  @!P3 MOV R105, RZ ;  /* 0x000000ff0069b202 */ /* 0x000fe40000000f00 */
[----:B------:R-:W-:Y:S02]  /*7990*/  @!P2 LEA.HI.X R103, R96, UR26, R69, 0x1, P6 ;  /* 0x0000001a6067ac11 */ /* 0x000fe4000b0f0c45 */
[----:B---3--:R-:W-:Y:S01]  /*79a0*/  LOP3.LUT R100, R126, 0x120, RZ, 0xfc, !PT ;  /* 0x000001207e647812 */ /* 0x008fe200078efcff */
[----:B-1----:R-:W-:Y:S01]  /*79b0*/  @!P3 IMAD.WIDE.U32 R96, R66, UR6, R104 ;  /* 0x000000064260bc25 */ /* 0x002fe2000f8e0068 */
[----:B------:R-:W1:Y:S01]  /*79c0*/  @!P5 LDC.64 R68, c[0x0][0x3c0] ;  /* 0x0000f000ff44db82 */ /* 0x000e620000000a00 */
[----:B------:R1:W3:Y:S01]  /*79d0*/  @!P2 LDG.E.U16 R184, desc[UR32][R102.64] ;  /* 0x0000002066b8a981 */ /* 0x0002e2000c1e1500 */
[----:B------:R-:W-:Y:S01]  /*79e0*/  ISETP.GE.AND P2, PT, R100, UR7, PT ;  /* 0x0000000764007c0c */ /* 0x000fe2000bf46270 */
[----:B------:R-:W-:Y:S01]  /*79f0*/  @!P3 IMAD R67, R67, UR6, R97 ;  /* 0x000000064343bc24 */ /* 0x000fe2000f8e0261 */
[----:B--2---:R-:W-:-:S02]  /*7a00*/  @!P3 LEA R116, P6, R96, UR29, 0x1 ;  /* 0x0000001d6074bc11 */ /* 0x004fc4000f8c08ff */
[----:B------:R-:W-:Y:S02]  /*7a10*/  @!P4 MOV R99, RZ ;  /* 0x000000ff0063c202 */ /* 0x000fe40000000f00 */
[----:B------:R-:W-:Y:S02]  /*7a20*/  PRMT R105, RZ, 0x7610, R105 ;  /* 0x00007610ff697816 */ /* 0x000fe40000000069 */
[----:B------:R-:W-:Y:S01]  /*7a30*/  @!P3 LEA.HI.X R117, R96, UR26, R67, 0x1, P6 ;  /* 0x0000001a6075bc11 */ /* 0x000fe2000b0f0c43 */
[----:B----4-:R-:W-:Y:S01]  /*7a40*/  @!P4 IMAD.WIDE.U32 R96, R64, UR6, R98 ;  /* 0x000000064060cc25 */ /* 0x010fe2000f8e0062 */
[----:B------:R-:W-:-:S03]  /*7a50*/  LOP3.LUT R140, R126, 0x140, RZ, 0xfc, !PT ;  /* 0x000001407e8c7812 */ /* 0x000fc600078efcff */
[----:B------:R2:W4:Y:S01]  /*7a60*/  @!P3 LDG.E.U16 R105, desc[UR32][R116.64] ;  /* 0x000000207469b981 */ /* 0x000522000c1e1500 */
        /* <DEDUP_REMOVED lines=19> */
[----:B--2---:R-:W-:Y:S01]  /*7ba0*/  @!P2 IMAD.WIDE.U32 R116, R66, UR6, R100 ;  /* 0x000000064274ac25 */ /* 0x004fe2000f8e0064 */
[----:B------:R2:W4:Y:S01]  /*7bb0*/  @!P5 LDG.E.U16 R71, desc[UR32][R120.64] ;  /* 0x000000207847d981 */ /* 0x000522000c1e1500 */
[----:B------:R-:W-:Y:S02]  /*7bc0*/  ISETP.GE.AND P5, PT, R102, UR7, PT ;  /* 0x0000000766007c0c */ /* 0x000fe4000bfa6270 */
[----:B------:R-:W-:Y:S01]  /*7bd0*/  @!P2 IMAD R67, R67, UR6, R117 ;  /* 0x000000064343ac24 */ /* 0x000fe2000f8e0275 */
[----:B0-----:R-:W-:-:S02]  /*7be0*/  @!P2 LEA R118, P6, R116, UR29, 0x1 ;  /* 0x0000001d7476ac11 */ /* 0x001fc4000f8c08ff */
[----:B------:R-:W-:Y:S02]  /*7bf0*/  PRMT R190, RZ, 0x7610, R190 ;  /* 0x00007610ffbe7816 */ /* 0x000fe400000000be */
[----:B------:R-:W-:Y:S02]  /*7c00*/  @!P3 MOV R141, RZ ;  /* 0x000000ff008db202 */ /* 0x000fe40000000f00 */
[----:B------:R-:W-:Y:S02]  /*7c10*/  @!P2 LEA.HI.X R119, R116, UR26, R67, 0x1, P6 ;  /* 0x0000001a7477ac11 */ /* 0x000fe4000b0f0c43 */
[----:B------:R-:W-:Y:S01]  /*7c20*/  LOP3.LUT R128, R126, 0x1a0, RZ, 0xfc, !PT ;  /* 0x000001a07e807812 */ /* 0x000fe200078efcff */
[----:B-1----:R-:W-:Y:S01]  /*7c30*/  @!P3 IMAD.WIDE.U32 R116, R64, UR6, R140 ;  /* 0x000000064074bc25 */ /* 0x002fe2000f8e008c */
[----:B------:R-:W0:Y:S01]  /*7c40*/  @!P5 LDC.64 R66, c[0x0][0x3c0] ;  /* 0x0000f000ff42db82 */ /* 0x000e220000000a00 */
[----:B------:R0:W4:Y:S01]  /*7c50*/  @!P2 LDG.E.U16 R190, desc[UR32][R118.64] ;  /* 0x0000002076bea981 */ /* 0x000122000c1e1500 */
[----:B------:R-:W-:Y:S01]  /*7c60*/  ISETP.GE.AND P2, PT, R128, UR7, PT ;  /* 0x0000000780007c0c */ /* 0x000fe2000bf46270 */
[----:B------:R-:W-:Y:S01]  /*7c70*/  @!P3 IMAD R65, R65, UR6, R117 ;  /* 0x000000064141bc24 */ /* 0x000fe2000f8e0275 */
[----:B------:R-:W-:-:S02]  /*7c80*/  @!P3 LEA R122, P6, R116, UR29, 0x1 ;  /* 0x0000001d747abc11 */ /* 0x000fc4000f8c08ff */
[----:B------:R-:W-:Y:S02]  /*7c90*/  @!P4 MOV R97, RZ ;  /* 0x000000ff0061c202 */ /* 0x000fe40000000f00 */
[----:B------:R-:W-:Y:S02]  /*7ca0*/  PRMT R99, RZ, 0x7610, R99 ;  /* 0x00007610ff637816 */ /* 0x000fe40000000063 */
[----:B------:R-:W-:Y:S01]  /*7cb0*/  @!P3 LEA.HI.X R123, R116, UR26, R65, 0x1, P6 ;  /* 0x0000001a747bbc11 */ /* 0x000fe2000b0f0c41 */
[----:B------:R-:W-:Y:S01]  /*7cc0*/  @!P4 IMAD.WIDE.U32 R116, R68, UR6, R96 ;  /* 0x000000064474cc25 */ /* 0x000fe2000f8e0060 */
[----:B------:R-:W-:-:S03]  /*7cd0*/  LOP3.LUT R124, R126, 0x1c0, RZ, 0xfc, !PT ;  /* 0x000001c07e7c7812 */ /* 0x000fc600078efcff */
[----:B------:R1:W4:Y:S01]  /*7ce0*/  @!P3 LDG.E.U16 R99, desc[UR32][R122.64] ;  /* 0x000000207a63b981 */ /* 0x000322000c1e1500 */
[----:B------:R-:W-:Y:S01]  /*7cf0*/  @!P4 IMAD R69, R69, UR6, R117 ;  /* 0x000000064545cc24 */ /* 0x000fe2000f8e0275 */
[----:B------:R-:W1:Y:S01]  /*7d00*/  @!P2 LDC.64 R64, c[0x0][0x3c0] ;  /* 0x0000f000ff40ab82 */ /* 0x000e620000000a00 */
[----:B------:R-:W-:Y:S02]  /*7d10*/  ISETP.GE.AND P3, PT, R124, UR7, PT ;  /* 0x000000077c007c0c */ /* 0x000fe4000bf66270 */
[C---:B--2---:R-:W-:Y:S02]  /*7d20*/  @!P4 LEA R120, P6, R116.reuse, UR29, 0x1 ;  /* 0x0000001d7478cc11 */ /* 0x044fe4000f8c08ff */
[----:B------:R-:W-:Y:S02]  /*7d30*/  PRMT R192, RZ, 0x7610, R192 ;  /* 0x00007610ffc07816 */ /* 0x000fe400000000c0 */
[----:B------:R-:W-:Y:S02]  /*7d40*/  @!P4 LEA.HI.X R121, R116, UR26, R69, 0x1, P6 ;  /* 0x0000001a7479cc11 */ /* 0x000fe4000b0f0c45 */
[----:B------:R-:W-:-:S02]  /*7d50*/  @!P5 MOV R103, RZ ;  /* 0x000000ff0067d202 */ /* 0x000fc40000000f00 */
[----:B------:R-:W-:Y:S01]  /*7d60*/  LOP3.LUT R116, R126, 0x1e0, RZ, 0xfc, !PT ;  /* 0x000001e07e747812 */ /* 0x000fe200078efcff */
[----:B------:R2:W4:Y:S01]  /*7d70*/  @!P4 LDG.E.U16 R192, desc[UR32][R120.64] ;  /* 0x0000002078c0c981 */ /* 0x000522000c1e1500 */
[----:B0-----:R-:W-:Y:S02]  /*7d80*/  @!P5 IMAD.WIDE.U32 R118, R66, UR6, R102 ;  /* 0x000000064276dc25 */ /* 0x001fe4000f8e0066 */
[----:B------:R-:W-:Y:S01]  /*7d90*/  ISETP.GE.AND P4, PT, R116, UR7, PT ;  /* 0x0000000774007c0c */ /* 0x000fe2000bf86270 */
[----:B------:R-:W2:Y:S01]  /*7da0*/  @!P3 LDC.64 R68, c[0x0][0x3c0] ;  /* 0x0000f000ff44bb82 */ /* 0x000ea20000000a00 */
[----:B------:R-:W-:Y:S01]  /*7db0*/  @!P5 IMAD R67, R67, UR6, R119 ;  /* 0x000000064343dc24 */ /* 0x000fe2000f8e0277 */
[----:B------:R-:W-:Y:S02]  /*7dc0*/  @!P5 LEA R134, P6, R118, UR29, 0x1 ;  /* 0x0000001d7686dc11 */ /* 0x000fe4000f8c08ff */
[----:B------:R-:W-:Y:S02]  /*7dd0*/  PRMT R97, RZ, 0x7610, R97 ;  /* 0x00007610ff617816 */ /* 0x000fe40000000061 */
[----:B------:R-:W-:-:S02]  /*7de0*/  @!P2 MOV R129, RZ ;  /* 0x000000ff0081a202 */ /* 0x000fc40000000f00 */
[----:B------:R-:W-:Y:S02]  /*7df0*/  @!P5 LEA.HI.X R135, R118, UR26, R67, 0x1, P6 ;  /* 0x0000001a7687dc11 */ /* 0x000fe4000b0f0c43 */
[----:B------:R-:W-:Y:S02]  /*7e00*/  LOP3.LUT R152, R126, 0x200, RZ, 0xfc, !PT ;  /* 0x000002007e987812 */ /* 0x000fe400078efcff */
[----:B------:R-:W0:Y:S01]  /*7e10*/  @!P4 LDC.64 R66, c[0x0][0x3c0] ;  /* 0x0000f000ff42cb82 */ /* 0x000e220000000a00 */
[----:B-1----:R-:W-:Y:S01]  /*7e20*/  @!P2 IMAD.WIDE.U32 R118, R64, UR6, R128 ;  /* 0x000000064076ac25 */ /* 0x002fe2000f8e0080 */
[----:B------:R-:W4:Y:S01]  /*7e30*/  @!P5 LDG.E.U16 R97, desc[UR32][R134.64] ;  /* 0x000000208661d981 */ /* 0x000f22000c1e1500 */
        /* <DEDUP_REMOVED lines=8> */
[----:B------:R-:W1:Y:S01]  /*7ec0*/  @!P5 LDC.64 R64, c[0x0][0x3c0] ;  /* 0x0000f000ff40db82 */ /* 0x000e620000000a00 */
[----:B------:R-:W2:Y:S01]  /*7ed0*/  @!P2 LDG.E.U16 R194, desc[UR32][R122.64] ;  /* 0x000000207ac2a981 */ /* 0x000ea2000c1e1500 */
[----:B------:R-:W-:Y:S01]  /*7ee0*/  ISETP.GE.AND P2, PT, R132, UR7, PT ;  /* 0x0000000784007c0c */ /* 0x000fe2000bf46270 */
[----:B------:R-:W-:Y:S01]  /*7ef0*/  @!P3 IMAD R69, R69, UR6, R121 ;  /* 0x000000064545bc24 */ /* 0x000fe2000f8e0279 */
[----:B------:R-:W-:-:S02]  /*7f00*/  @!P3 LEA R118, P6, R120, UR29, 0x1 ;  /* 0x0000001d7876bc11 */ /* 0x000fc4000f8c08ff */
[----:B------:R-:W-:Y:S02]  /*7f10*/  @!P4 MOV R117, RZ ;  /* 0x000000ff0075c202 */ /* 0x000fe40000000f00 */
[----:B------:R-:W-:Y:S02]  /*7f20*/  @!P3 LEA.HI.X R119, R120, UR26, R69, 0x1, P6 ;  /* 0x0000001a7877bc11 */ /* 0x000fe4000b0f0c45 */
[----:B------:R-:W-:Y:S01]  /*7f30*/  PRMT R101, RZ, 0x7610, R101 ;  /* 0x00007610ff657816 */ /* 0x000fe20000000065 */
[----:B0-----:R-:W-:Y:S01]  /*7f40*/  @!P4 IMAD.WIDE.U32 R68, R66, UR6, R116 ;  /* 0x000000064244cc25 */ /* 0x001fe2000f8e0074 */
        /* <DEDUP_REMOVED lines=9> */
[----:B-1----:R-:W-:Y:S01]  /*7fe0*/  @!P5 IMAD.WIDE.U32 R68, R64, UR6, R152 ;  /* 0x000000064044dc25 */ /* 0x002fe2000f8e0098 */
[----:B------:R-:W-:-:S03]  /*7ff0*/  LOP3.LUT R148, R126, 0x260, RZ, 0xfc, !PT ;  /* 0x000002607e947812 */ /* 0x000fc600078efcff */
[----:B------:R1:W2:Y:S01]  /*8000*/  @!P4 LDG.E.U16 R196, desc[UR32][R120.64] ;  /* 0x0000002078c4c981 */ /* 0x0002a2000c1e1500 */
[----:B------:R-:W-:Y:S01]  /*8010*/  @!P5 IMAD R69, R65, UR6, R69 ;  /* 0x000000064145dc24 */ /* 0x000fe2000f8e0245 */
[----:B------:R-:W-:Y:S01]  /*8020*/  ISETP.GE.AND P4, PT, R148, UR7, PT ;  /* 0x0000000794007c0c */ /* 0x000fe2000bf86270 */
[----:B------:R-:W3:Y:S01]  /*8030*/  @!P3 LDC.64 R64, c[0x0][0x3c0] ;  /* 0x0000f000ff40bb82 */ /* 0x000ee20000000a00 */
[C---:B0-----:R-:W-:Y:S02]  /*8040*/  @!P5 LEA R118, P6, R68.reuse, UR29, 0x1 ;  /* 0x0000001d4476dc11 */ /* 0x041fe4000f8c08ff */
[----:B------:R-:W-:Y:S02]  /*8050*/  @!P2 MOV R133, RZ ;  /* 0x000000ff0085a202 */ /* 0x000fe40000000f00 */
[----:B------:R-:W-:Y:S02]  /*8060*/  @!P5 LEA.HI.X R119, R68, UR26, R69, 0x1, P6 ;  /* 0x0000001a4477dc11 */ /* 0x000fe4000b0f0c45 */
[----:B------:R-:W-:Y:S01]  /*8070*/  PRMT R103, RZ, 0x7610, R103 ;  /* 0x00007610ff677816 */ /* 0x000fe20000000067 */
[----:B-----5:R-:W-:Y:S01]  /*8080*/  @!P2 IMAD.WIDE.U32 R68, R66, UR6, R132 ;  /* 0x000000064244ac25 */ /* 0x020fe2000f8e0084 */
[----:B------:R-:W-:-:S03]  /*8090*/  LOP3.LUT R146, R126, 0x280, RZ, 0xfc, !PT ;  /* 0x000002807e927812 */ /* 0x000fc600078efcff */
[----:B------:R-:W-:Y:S01]  /*80a0*/  @!P2 IMAD R69, R67, UR6, R69 ;  /* 0x000000064345ac24 */ /* 0x000fe2000f8e0245 */
[----:B------:R0:W5:Y:S01]  /*80b0*/  @!P5 LDG.E.U16 R103, desc[UR32][R118.64] ;  /* 0x000000207667d981 */ /* 0x000162000c1e1500 */
[----:B------:R-:W0:Y:S01]  /*80c0*/  @!P4 LDC.64 R66, c[0x0][0x3c0] ;  /* 0x0000f000ff42cb82 */ /* 0x000e220000000a00 */
[----:B-1----:R-:W-:Y:S02]  /*80d0*/  @!P2 LEA R120, P5, R68, UR29, 0x1 ;  /* 0x0000001d4478ac11 */ /* 0x002fe4000f8a08ff */
[----:B------:R-:W-:Y:S02]  /*80e0*/  ISETP.GE.AND P6, PT, R146, UR7, PT ;  /* 0x0000000792007c0c */ /* 0x000fe4000bfc6270 */
[----:B------:R-:W-:Y:S02]  /*80f0*/  LOP3.LUT R144, R126, 0x2a0, RZ, 0xfc, !PT ;  /* 0x000002a07e907812 */ /* 0x000fe400078efcff */
[----:B------:R-:W-:Y:S02]  /*8100*/  @!P3 MOV R151, RZ ;  /* 0x000000ff0097b202 */ /* 0x000fe40000000f00 */
[----:B------:R-:W-:-:S02]  /*8110*/  @!P2 LEA.HI.X R121, R68, UR26, R69, 0x1, P5 ;  /* 0x0000001a4479ac11 */ /* 0x000fc4000a8f0c45 */
[----:B------:R-:W-:Y:S02]  /*8120*/  ISETP.GE.AND P5, PT, R144, UR7, PT ;  /* 0x0000000790007c0c */ /* 0x000fe4000bfa6270 */
[----:B------:R-:W-:Y:S01]  /*8130*/  PRMT R107, RZ, 0x7610, R107 ;  /* 0x00007610ff6b7816 */ /* 0x000fe2000000006b */
[----:B---3--:R-:W-:Y:S01]  /*8140*/  @!P3 IMAD.WIDE.U32 R68, R64, UR6, R150 ;  /* 0x000000064044bc25 */ /* 0x008fe2000f8e0096 */
[----:B------:R-:W-:-:S03]  /*8150*/  LOP3.LUT R142, R126, 0x2c0, RZ, 0xfc, !PT ;  /* 0x000002c07e8e7812 */ /* 0x000fc600078efcff */
[----:B------:R-:W-:Y:S01]  /*8160*/  @!P3 IMAD R69, R65, UR6, R69 ;  /* 0x000000064145bc24 */ /* 0x000fe2000f8e0245 */
[----:B------:R1:W3:Y:S01]  /*8170*/  @!P2 LDG.E.U16 R107, desc[UR32][R120.64] ;  /* 0x00000020786ba981 */ /* 0x0002e2000c1e1500 */
[----:B------:R-:W1:Y:S01]  /*8180*/  @!P6 LDC.64 R64, c[0x0][0x3c0] ;  /* 0x0000f000ff40eb82 */ /* 0x000e620000000a00 */
[C---:B------:R-:W-:Y:S02]  /*8190*/  @!P3 LEA R122, P2, R68.reuse, UR29, 0x1 ;  /* 0x0000001d447abc11 */ /* 0x040fe4000f8408ff */
[----:B------:R-:W-:Y:S02]  /*81a0*/  @!P4 MOV R149, RZ ;  /* 0x000000ff0095c202 */ /* 0x000fe40000000f00 */
[----:B------:R-:W-:Y:S02]  /*81b0*/  @!P3 LEA.HI.X R123, R68, UR26, R69, 0x1, P2 ;  /* 0x0000001a447bbc11 */ /* 0x000fe400090f0c45 */
[----:B------:R-:W-:Y:S01]  /*81c0*/  ISETP.GE.AND P2, PT, R142, UR7, PT ;  /* 0x000000078e007c0c */ /* 0x000fe2000bf46270 */
[----:B------:R-:W1:Y:S01]  /*81d0*/  @!P5 LDC.64 R68, c[0x0][0x3c0] ;  /* 0x0000f000ff44db82 */ /* 0x000e620000000a00 */
[----:B------:R-:W-:Y:S01]  /*81e0*/  PRMT R111, RZ, 0x7610, R111 ;  /* 0x00007610ff6f7816 */ /* 0x000fe2000000006f */
[----:B0-----:R-:W-:-:S04]  /*81f0*/  @!P4 IMAD.WIDE.U32 R118, R66, UR6, R148 ;  /* 0x000000064276cc25 */ /* 0x001fc8000f8e0094 */
[----:B------:R-:W-:Y:S01]  /*8200*/  @!P4 IMAD R67, R67, UR6, R119 ;  /* 0x000000064343cc24 */ /* 0x000fe2000f8e0277 */
[----:B------:R0:W3:Y:S01]  /*8210*/  @!P3 LDG.E.U16 R111, desc[UR32][R122.64] ;  /* 0x000000207a6fb981 */ /* 0x0000e2000c1e1500 */
[----:B------:R-:W-:Y:S02]  /*8220*/  @!P4 LEA R136, P3, R118, UR29, 0x1 ;  /* 0x0000001d7688cc11 */ /* 0x000fe4000f8608ff */
[----:B-1----:R-:W-:Y:S02]  /*8230*/  LOP3.LUT R120, R126, 0x2e0, RZ, 0xfc, !PT ;  /* 0x000002e07e787812 */ /* 0x002fe400078efcff */
[----:B------:R-:W-:Y:S02]  /*8240*/  @!P4 LEA.HI.X R137, R118, UR26, R67, 0x1, P3 ;  /* 0x0000001a7689cc11 */ /* 0x000fe400098f0c43 */
[----:B------:R-:W1:Y:S01]  /*8250*/  @!P2 LDC.64 R66, c[0x0][0x3c0] ;  /* 0x0000f000ff42ab82 */ /* 0x000e620000000a00 */
[----:B------:R-:W-:Y:S02]  /*8260*/  @!P6 MOV R147, RZ ;  /* 0x000000ff0093e202 */ /* 0x000fe40000000f00 */
[----:B------:R-:W-:-:S02]  /*8270*/  ISETP.GE.AND P3, PT, R120, UR7, PT ;  /* 0x0000000778007c0c */ /* 0x000fc4000bf66270 */
[----:B------:R-:W-:Y:S01]  /*8280*/  PRMT R115, RZ, 0x7610, R115 ;  /* 0x00007610ff737816 */ /* 0x000fe20000000073 */
[----:B------:R-:W-:Y:S01]  /*8290*/  @!P6 IMAD.WIDE.U32 R118, R64, UR6, R146 ;  /* 0x000000064076ec25 */ /* 0x000fe2000f8e0092 */
[----:B------:R-:W-:-:S03]  /*82a0*/  @!P5 MOV R145, RZ ;  /* 0x000000ff0091d202 */ /* 0x000fc60000000f00 */
[----:B------:R-:W-:Y:S01]  /*82b0*/  @!P6 IMAD R65, R65, UR6, R119 ;  /* 0x000000064141ec24 */ /* 0x000fe2000f8e0277 */
[----:B------:R-:W3:Y:S01]  /*82c0*/  @!P4 LDG.E.U16 R115, desc[UR32][R136.64] ;  /* 0x000000208873c981 */ /* 0x000ee2000c1e1500 */
[----:B------:R-:W-:Y:S01]  /*82d0*/  @!P6 LEA R134, P4, R118, UR29, 0x1 ;  /* 0x0000001d7686ec11 */ /* 0x000fe2000f8808ff */
[----:B0-----:R-:W-:Y:S01]  /*82e0*/  @!P5 IMAD.WIDE.U32 R122, R68, UR6, R144 ;  /* 0x00000006447adc25 */ /* 0x001fe2000f8e0090 */
        /* <DEDUP_REMOVED lines=9> */
[----:B-1----:R-:W-:Y:S01]  /*8380*/  @!P2 IMAD.WIDE.U32 R68, R66, UR6, R142 ;  /* 0x000000064244ac25 */ /* 0x002fe2000f8e008e */
        /* <DEDUP_REMOVED lines=8> */
[----:B------:R-:W0:Y:S01]  /*8410*/  @!P4 LDC.64 R66, c[0x0][0x3c0] ;  /* 0x0000f000ff42cb82 */ /* 0x000e220000000a00 */
        /* <DEDUP_REMOVED lines=8> */
[----:B------:R-:W1:Y:S01]  /*84a0*/  @!P5 LDC.64 R68, c[0x0][0x3c0] ;  /* 0x0000f000ff44db82 */ /* 0x000e620000000a00 */
[----:B------:R-:W-:-:S04]  /*84b0*/  @!P3 LEA R160, P2, R136, UR29, 0x1 ;  /* 0x0000001d88a0bc11 */ /* 0x000fc8000f8408ff */
[----:B------:R-:W-:Y:S02]  /*84c0*/  @!P3 LEA.HI.X R161, R136, UR26, R65, 0x1, P2 ;  /* 0x0000001a88a1bc11 */ /* 0x000fe400090f0c41 */
[----:B------:R-:W-:Y:S02]  /*84d0*/  ISETP.GE.AND P2, PT, R118, UR7, PT ;  /* 0x0000000776007c0c */ /* 0x000fe4000bf46270 */
[----:B------:R-:W-:-:S03]  /*84e0*/  @!P4 MOV R139, RZ ;  /* 0x000000ff008bc202 */ /* 0x000fc60000000f00 */
[----:B------:R-:W4:Y:S01]  /*84f0*/  @!P6 LDC.64 R64, c[0x0][0x3c0] ;  /* 0x0000f000ff40eb82 */ /* 0x000f220000000a00 */
[----:B------:R-:W-:Y:S01]  /*8500*/  @!P4 IMAD.WIDE.U32 R136, R66, UR6, R138 ;  /* 0x000000064288cc25 */ /* 0x000fe2000f8e008a */
[----:B------:R-:W-:-:S03]  /*8510*/  PRMT R198, RZ, 0x7610, R198 ;  /* 0x00007610ffc67816 */ /* 0x000fc600000000c6 */
[----:B------:R-:W-:-:S03]  /*8520*/  @!P4 IMAD R119, R67, UR6, R137 ;  /* 0x000000064377cc24 */ /* 0x000fc6000f8e0289 */
[----:B------:R-:W4:Y:S01]  /*8530*/  @!P2 LDC.64 R66, c[0x0][0x3c0] ;  /* 0x0000f000ff42ab82 */ /* 0x000f220000000a00 */
[----:B------:R-:W-:Y:S01]  /*8540*/  @!P5 MOV R123, RZ ;  /* 0x000000ff007bd202 */ /* 0x000fe20000000f00 */
[----:B------:R-:W3:Y:S01]  /*8550*/  @!P3 LDG.E.U16 R198, desc[UR32][R160.64] ;  /* 0x00000020a0c6b981 */ /* 0x000ee2000c1e1500 */
[----:B------:R-:W-:Y:S01]  /*8560*/  @!P4 LEA R158, P3, R136, UR29, 0x1 ;  /* 0x0000001d889ecc11 */ /* 0x000fe2000f8608ff */
[----:B-1----:R-:W-:Y:S01]  /*8570*/  @!P5 IMAD.WIDE.U32 R156, R68, UR6, R122 ;  /* 0x00000006449cdc25 */ /* 0x002fe2000f8e007a */
[----:B------:R-:W-:Y:S02]  /*8580*/  PRMT R121, RZ, 0x7610, R121 ;  /* 0x00007610ff797816 */ /* 0x000fe40000000079 */
[----:B------:R-:W-:Y:S01]  /*8590*/  @!P4 LEA.HI.X R159, R136, UR26, R119, 0x1, P3 ;  /* 0x0000001a889fcc11 */ /* 0x000fe200098f0c77 */
[----:B------:R-:W-:Y:S01]  /*85a0*/  @!P5 IMAD R69, R69, UR6, R157 ;  /* 0x000000064545dc24 */ /* 0x000fe2000f8e029d */
[----:B------:R-:W-:Y:S02]  /*85b0*/  PRMT R202, RZ, 0x7610, R202 ;  /* 0x00007610ffca7816 */ /* 0x000fe400000000ca */
[----:B0-----:R-:W-:Y:S01]  /*85c0*/  @!P5 LEA R154, P3, R156, UR29, 0x1 ;  /* 0x0000001d9c9adc11 */ /* 0x001fe2000f8608ff */
[----:B------:R4:W2:Y:S01]  /*85d0*/  @!P0 LDG.E.U16 R121, desc[UR32][R130.64] ;  /* 0x0000002082798981 */ /* 0x0008a2000c1e1500 */
[----:B------:R-:W-:-:S02]  /*85e0*/  @!P6 MOV R135, RZ ;  /* 0x000000ff0087e202 */ /* 0x000fc40000000f00 */
[----:B------:R-:W-:Y:S01]  /*85f0*/  LOP3.LUT R136, R126, 0x380, RZ, 0xfc, !PT ;  /* 0x000003807e887812 */ /* 0x000fe200078efcff */
[----:B------:R-:W3:Y:S01]  /*8600*/  @!P4 LDG.E.U16 R202, desc[UR32][R158.64] ;  /* 0x000000209ecac981 */ /* 0x000ee2000c1e1500 */
[----:B------:R-:W-:Y:S02]  /*8610*/  PRMT R200, RZ, 0x7610, R200 ;  /* 0x00007610ffc87816 */ /* 0x000fe400000000c8 */
[----:B------:R-:W-:Y:S02]  /*8620*/  @!P5 LEA.HI.X R155, R156, UR26, R69, 0x1, P3 ;  /* 0x0000001a9c9bdc11 */ /* 0x000fe400098f0c45 */
[----:B------:R-:W-:Y:S01]  /*8630*/  ISETP.GE.AND P4, PT, R136, UR7, PT ;  /* 0x0000000788007c0c */ /* 0x000fe2000bf86270 */
[----:B----4-:R-:W-:Y:S01]  /*8640*/  @!P6 IMAD.WIDE.U32 R130, R64, UR6, R134 ;  /* 0x000000064082ec25 */ /* 0x010fe2000f8e0086 */
[----:B------:R-:W-:Y:S01]  /*8650*/  @!P2 MOV R119, RZ ;  /* 0x000000ff0077a202 */ /* 0x000fe20000000f00 */
[----:B------:R0:W4:Y:S01]  /*8660*/  @!P5 LDG.E.U16 R200, desc[UR32][R154.64] ;  /* 0x000000209ac8d981 */ /* 0x000122000c1e1500 */
[----:B------:R-:W-:Y:S01]  /*8670*/  LOP3.LUT R68, R126, 0x3a0, RZ, 0xfc, !PT ;  /* 0x000003a07e447812 */ /* 0x000fe200078efcff */
[----:B------:R-:W-:Y:S01]  /*8680*/  @!P6 IMAD R69, R65, UR6, R131 ;  /* 0x000000064145ec24 */ /* 0x000fe2000f8e0283 */
[----:B------:R-:W-:Y:S01]  /*8690*/  @!P6 LEA R164, P5, R130, UR29, 0x1 ;  /* 0x0000001d82a4ec11 */ /* 0x000fe2000f8a08ff */
[----:B------:R-:W-:Y:S01]  /*86a0*/  @!P2 IMAD.WIDE.U32 R64, R66, UR6, R118 ;  /* 0x000000064240ac25 */ /* 0x000fe2000f8e0076 */
[----:B------:R-:W-:-:S02]  /*86b0*/  ISETP.GE.AND P3, PT, R68, UR7, PT ;  /* 0x0000000744007c0c */ /* 0x000fc4000bf66270 */
[----:B------:R-:W-:Y:S01]  /*86c0*/  PRMT R204, RZ, 0x7610, R204 ;  /* 0x00007610ffcc7816 */ /* 0x000fe200000000cc */
[----:B------:R-:W-:Y:S01]  /*86d0*/  @!P2 IMAD R67, R67, UR6, R65 ;  /* 0x000000064343ac24 */ /* 0x000fe2000f8e0241 */
[----:B------:R-:W-:Y:S01]  /*86e0*/  @!P6 LEA.HI.X R165, R130, UR26, R69, 0x1, P5 ;  /* 0x0000001a82a5ec11 */ /* 0x000fe2000a8f0c45 */
[----:B------:R-:W1:Y:S01]  /*86f0*/  @!P4 LDC.64 R160, c[0x0][0x3c0] ;  /* 0x0000f000ffa0cb82 */ /* 0x000e620000000a00 */
[----:B0-----:R-:W-:Y:S02]  /*8700*/  LOP3.LUT R154, R126, 0x3c0, RZ, 0xfc, !PT ;  /* 0x000003c07e9a7812 */ /* 0x001fe400078efcff */
[----:B------:R-:W-:Y:S01]  /*8710*/  @!P2 LEA R162, P5, R64, UR29, 0x1 ;  /* 0x0000001d40a2ac11 */ /* 0x000fe2000f8a08ff */
[----:B------:R0:W4:Y:S01]  /*8720*/  @!P6 LDG.E.U16 R204, desc[UR32][R164.64] ;  /* 0x00000020a4cce981 */ /* 0x000122000c1e1500 */
[----:B------:R-:W-:Y:S02]  /*8730*/  LOP3.LUT R130, R174, 0x3e0, R127, 0xfe, !PT ;  /* 0x000003e0ae827812 */ /* 0x000fe400078efe7f */
[----:B------:R-:W-:Y:S01]  /*8740*/  @!P2 LEA.HI.X R163, R64, UR26, R67, 0x1, P5 ;  /* 0x0000001a40a3ac11 */ /* 0x000fe2000a8f0c43 */
[----:B------:R-:W0:Y:S01]  /*8750*/  @!P3 LDC.64 R158, c[0x0][0x3c0] ;  /* 0x0000f000ff9ebb82 */ /* 0x000e220000000a00 */
[----:B------:R-:W-:-:S02]  /*8760*/  ISETP.GE.AND P6, PT, R154, UR7, PT ;  /* 0x000000079a007c0c */ /* 0x000fc4000bfc6270 */
[----:B------:R-:W-:Y:S02]  /*8770*/  ISETP.GE.AND P5, PT, R130, UR7, PT ;  /* 0x0000000782007c0c */ /* 0x000fe4000bfa6270 */
[----:B------:R-:W-:-:S09]  /*8780*/  @!P4 MOV R137, RZ ;  /* 0x000000ff0089c202 */ /* 0x000fd20000000f00 */
[----:B------:R-:W5:Y:S01]  /*8790*/  @!P6 LDC.64 R66, c[0x0][0x3c0] ;  /* 0x0000f000ff42eb82 */ /* 0x000f620000000a00 */
[----:B------:R-:W-:-:S07]  /*87a0*/  PRMT R206, RZ, 0x7610, R206 ;  /* 0x00007610ffce7816 */ /* 0x000fce00000000ce */
[----:B------:R-:W5:Y:S01]  /*87b0*/  @!P5 LDC.64 R64, c[0x0][0x3c0] ;  /* 0x0000f000ff40db82 */ /* 0x000f620000000a00 */
[----:B-1----:R-:W-:Y:S01]  /*87c0*/  @!P4 IMAD.WIDE.U32 R156, R160, UR6, R136 ;  /* 0x00000006a09ccc25 */ /* 0x002fe2000f8e0088 */
[----:B------:R-:W-:Y:S01]  /*87d0*/  @!P3 MOV R69, RZ ;  /* 0x000000ff0045b202 */ /* 0x000fe20000000f00 */
[----:B------:R5:W4:Y:S02]  /*87e0*/  @!P2 LDG.E.U16 R206, desc[UR32][R162.64] ;  /* 0x00000020a2cea981 */ /* 0x000b24000c1e1500 */
[----:B------:R-:W-:Y:S01]  /*87f0*/  @!P4 IMAD R161, R161, UR6, R157 ;  /* 0x00000006a1a1cc24 */ /* 0x000fe2000f8e029d */
[----:B------:R-:W-:Y:S01]  /*8800*/  @!P4 LEA R160, P2, R156, UR29, 0x1 ;  /* 0x0000001d9ca0cc11 */ /* 0x000fe2000f8408ff */
[----:B0-----:R-:W-:Y:S01]  /*8810*/  @!P3 IMAD.WIDE.U32 R164, R158, UR6, R68 ;  /* 0x000000069ea4bc25 */ /* 0x001fe2000f8e0044 */
[----:B------:R-:W-:Y:S02]  /*8820*/  @!P6 MOV R155, RZ ;  /* 0x000000ff009be202 */ /* 0x000fe40000000f00 */
[----:B------:R-:W-:Y:S01]  /*8830*/  @!P4 LEA.HI.X R161, R156, UR26, R161, 0x1, P2 ;  /* 0x0000001a9ca1cc11 */ /* 0x000fe200090f0ca1 */
[----:B------:R-:W-:Y:S01]  /*8840*/  @!P3 IMAD R159, R159, UR6, R165 ;  /* 0x000000069f9fbc24 */ /* 0x000fe2000f8e02a5 */
[----:B------:R-:W-:-:S02]  /*8850*/  @!P3 LEA R156, P2, R164, UR29, 0x1 ;  /* 0x0000001da49cbc11 */ /* 0x000fc4000f8408ff */
[----:B------:R-:W-:Y:S02]  /*8860*/  @!P5 MOV R131, RZ ;  /* 0x000000ff0083d202 */ /* 0x000fe40000000f00 */
[----:B------:R-:W-:Y:S01]  /*8870*/  PRMT R210, RZ, 0x7610, R210 ;  /* 0x00007610ffd27816 */ /* 0x000fe200000000d2 */
[----:B-----5:R-:W-:Y:S01]  /*8880*/  @!P6 IMAD.WIDE.U32 R162, R66, UR6, R154 ;  /* 0x0000000642a2ec25 */ /* 0x020fe2000f8e009a */
[----:B------:R-:W-:-:S03]  /*8890*/  @!P3 LEA.HI.X R157, R164, UR26, R159, 0x1, P2 ;  /* 0x0000001aa49dbc11 */ /* 0x000fc600090f0c9f */
[----:B------:R-:W-:Y:S01]  /*88a0*/  @!P6 IMAD R69, R67, UR6, R163 ;  /* 0x000000064345ec24 */ /* 0x000fe2000f8e02a3 */
[----:B------:R-:W-:Y:S01]  /*88b0*/  PRMT R208, RZ, 0x7610, R208 ;  /* 0x00007610ffd07816 */ /* 0x000fe200000000d0 */
[----:B------:R-:W5:Y:S01]  /*88c0*/  @!P3 LDG.E.U16 R210, desc[UR32][R156.64] ;  /* 0x000000209cd2b981 */ /* 0x000f62000c1e1500 */
[----:B------:R-:W-:Y:S01]  /*88d0*/  @!P5 IMAD.WIDE.U32 R158, R64, UR6, R130 ;  /* 0x00000006409edc25 */ /* 0x000fe2000f8e0082 */
[----:B------:R-:W-:-:S03]  /*88e0*/  @!P6 LEA R64, P2, R162, UR29, 0x1 ;  /* 0x0000001da240ec11 */ /* 0x000fc6000f8408ff */
[----:B------:R-:W-:Y:S01]  /*88f0*/  @!P5 IMAD R67, R65, UR6, R159 ;  /* 0x000000064143dc24 */ /* 0x000fe2000f8e029f */
[----:B------:R-:W-:Y:S01]  /*8900*/  @!P5 LEA R66, P3, R158, UR29, 0x1 ;  /* 0x0000001d9e42dc11 */ /* 0x000fe2000f8608ff */
[----:B------:R-:W5:Y:S01]  /*8910*/  @!P4 LDG.E.U16 R208, desc[UR32][R160.64] ;  /* 0x00000020a0d0c981 */ /* 0x000f62000c1e1500 */
[----:B------:R-:W-:Y:S02]  /*8920*/  PRMT R212, RZ, 0x7610, R212 ;  /* 0x00007610ffd47816 */ /* 0x000fe400000000d4 */
[----:B------:R-:W-:Y:S02]  /*8930*/  @!P6 LEA.HI.X R65, R162, UR26, R69, 0x1, P2 ;  /* 0x0000001aa241ec11 */ /* 0x000fe400090f0c45 */
[----:B------:R-:W-:Y:S02]  /*8940*/  PRMT R214, RZ, 0x7610, R214 ;  /* 0x00007610ffd67816 */ /* 0x000fe400000000d6 */
[----:B------:R-:W-:Y:S01]  /*8950*/  @!P5 LEA.HI.X R67, R158, UR26, R67, 0x1, P3 ;  /* 0x0000001a9e43dc11 */ /* 0x000fe200098f0c43 */
[----:B------:R0:W5:Y:S04]  /*8960*/  @!P6 LDG.E.U16 R212, desc[UR32][R64.64] ;  /* 0x0000002040d4e981 */ /* 0x000168000c1e1500 */
[----:B------:R1:W5:Y:S01]  /*8970*/  @!P5 LDG.E.U16 R214, desc[UR32][R66.64] ;  /* 0x0000002042d6d981 */ /* 0x000362000c1e1500 */
[----:B------:R-:W0:Y:S01]  /*8980*/  S2R R69, SR_LANEID ;  /* 0x0000000000457919 */ /* 0x000e220000000000 */
[----:B------:R-:W1:Y:S01]  /*8990*/  S2UR UR7, SR_CgaCtaId ;  /* 0x00000000000779c3 */ /* 0x000e620000008800 */
[----:B------:R-:W-:Y:S01]  /*89a0*/  UMOV UR30, 0x400 ;  /* 0x00000400001e7882 */ /* 0x000fe20000000000 */
[----:B------:R-:W-:-:S06]  /*89b0*/  UIADD3 UR44, UPT, UPT, UR42, 0x400, URZ ;  /* 0x000004002a2c7890 */ /* 0x000fcc000fffe0ff */
[----:B------:R-:W-:Y:S01]  /*89c0*/  ISETP.GE.AND P2, PT, R126, UR44, PT ;  /* 0x0000002c7e007c0c */ /* 0x000fe2000bf46270 */
[----:B-1----:R-:W-:Y:S01]  /*89d0*/  ULEA UR30, UR7, UR30, 0x18 ;  /* 0x0000001e071e7291 */ /* 0x002fe2000f8ec0ff */
[----:B0-----:R-:W-:-:S04]  /*89e0*/  IADD3 R64, PT, PT, R69, 0x200, RZ ;  /* 0x0000020045407810 */ /* 0x001fc80007ffe0ff */
[----:B------:R-:W-:-:S04]  /*89f0*/  LEA.HI.SX32 R64, R64, R69, 0x1b ;  /* 0x0000004540407211 */ /* 0x000fc800078fdaff */
[----:B------:R-:W-:Y:S02]  /*8a00*/  LEA R164, R64, UR30, 0x1 ;  /* 0x0000001e40a47c11 */ /* 0x000fe4000f8e08ff */
[C---:B------:R-:W-:Y:S02]  /*8a10*/  IADD3 R64, PT, PT, R69.reuse, 0x280, RZ ;  /* 0x0000028045407810 */ /* 0x040fe40007ffe0ff */
[C---:B------:R-:W-:Y:S02]  /*8a20*/  IADD3 R66, PT, PT, R69.reuse, 0x220, RZ ;  /* 0x0000022045427810 */ /* 0x040fe40007ffe0ff */
[-C--:B------:R-:W-:Y:S02]  /*8a30*/  LEA.HI.SX32 R64, R64, R69.reuse, 0x1b ;  /* 0x0000004540407211 */ /* 0x080fe400078fdaff */
[----:B------:R-:W-:Y:S02]  /*8a40*/  IADD3 R158, PT, PT, R69, 0x260, RZ ;  /* 0x00000260459e7810 */ /* 0x000fe40007ffe0ff */
[----:B------:R-:W-:-:S02]  /*8a50*/  LEA.HI.SX32 R66, R66, R69, 0x1b ;  /* 0x0000004542427211 */ /* 0x000fc400078fdaff */
[-C--:B------:R-:W-:Y:S02]  /*8a60*/  LEA.HI.SX32 R160, R158, R69.reuse, 0x1b ;  /* 0x000000459ea07211 */ /* 0x080fe400078fdaff */
[----:B------:R-:W-:Y:S02]  /*8a70*/  LEA R158, R66, UR30, 0x1 ;  /* 0x0000001e429e7c11 */ /* 0x000fe4000f8e08ff */
[C---:B------:R-:W-:Y:S02]  /*8a80*/  IADD3 R156, PT, PT, R69.reuse, 0x240, RZ ;  /* 0x00000240459c7810 */ /* 0x040fe40007ffe0ff */
[----:B------:R-:W-:Y:S02]  /*8a90*/  IADD3 R66, PT, PT, R69, 0x2a0, RZ ;  /* 0x000002a045427810 */ /* 0x000fe40007ffe0ff */
[-C--:B------:R-:W-:Y:S02]  /*8aa0*/  LEA.HI.SX32 R156, R156, R69.reuse, 0x1b ;  /* 0x000000459c9c7211 */ /* 0x080fe400078fdaff */
[----:B------:R-:W-:-:S02]  /*8ab0*/  LEA.HI.SX32 R66, R66, R69, 0x1b ;  /* 0x0000004542427211 */ /* 0x000fc400078fdaff */
[----:B------:R-:W-:Y:S02]  /*8ac0*/  ISETP.GE.AND P3, PT, R114, UR44, PT ;  /* 0x0000002c72007c0c */ /* 0x000fe4000bf66270 */
[----:B------:R-:W-:Y:S02]  /*8ad0*/  LEA R162, R156, UR30, 0x1 ;  /* 0x0000001e9ca27c11 */ /* 0x000fe4000f8e08ff */
[----:B------:R-:W-:-:S04]  /*8ae0*/  IADD3 R156, PT, PT, R69, 0x2c0, RZ ;  /* 0x000002c0459c7810 */ /* 0x000fc80007ffe0ff */
[----:B------:R-:W-:Y:S02]  /*8af0*/  LEA.HI.SX32 R156, R156, R69, 0x1b ;  /* 0x000000459c9c7211 */ /* 0x000fe400078fdaff */
[----:B------:R-:W-:Y:S02]  /*8b00*/  @!P2 MOV R127, RZ ;  /* 0x000000ff007fa202 */ /* 0x000fe40000000f00 */
[----:B------:R-:W-:Y:S01]  /*8b10*/  ISETP.GE.AND P5, PT, R112, UR44, PT ;  /* 0x0000002c70007c0c */ /* 0x000fe2000bfa6270 */
[----:B------:R-:W-:Y:S01]  /*8b20*/  UMOV UR14, UR12 ;  /* 0x0000000c000e7c82 */ /* 0x000fe20008000000 */
[----:B------:R-:W-:Y:S01]  /*8b30*/  UMOV UR15, UR31 ;  /* 0x0000001f000f7c82 */ /* 0x000fe20008000000 */
[----:B------:R-:W-:Y:S01]  /*8b40*/  LEA R160, R160, UR30, 0x1 ;  /* 0x0000001ea0a07c11 */ /* 0x000fe2000f8e08ff */
[----:B------:R-:W-:-:S04]  /*8b50*/  UIMAD.WIDE.U32 UR14, UR6, UR34, UR14 ;  /* 0x00000022060e72a5 */ /* 0x000fc8000f8e000e */
[----:B------:R-:W-:Y:S02]  /*8b60*/  UIMAD UR7, UR6, UR35, UR15 ;  /* 0x00000023060772a4 */ /* 0x000fe4000f8e020f */
[----:B------:R-:W-:-:S04]  /*8b70*/  ULEA UR10, UP0, UR14, UR36, 0x3 ;  /* 0x000000240e0a7291 */ /* 0x000fc8000f8018ff */
[----:B------:R-:W-:Y:S01]  /*8b80*/  ULEA.HI.X UR14, UR14, UR37, UR7, 0x3, UP0 ;  /* 0x000000250e0e7291 */ /* 0x000fe200080f1c07 */
[----:B------:R-:W-:Y:S01]  /*8b90*/  PRMT R131, RZ, 0x7610, R131 ;  /* 0x00007610ff837816 */ /* 0x000fe20000000083 */
        /* <DEDUP_REMOVED lines=9> */
[----:B0-----:R-:W-:-:S02]  /*8c30*/  IADD3 R184, PT, PT, R69, 0x300, RZ ;  /* 0x0000030045b87810 */ /* 0x001fc40007ffe0ff */
[----:B-1----:R-:W-:Y:S02]  /*8c40*/  LEA R186, R64, UR30, 0x1 ;  /* 0x0000001e40ba7c11 */ /* 0x002fe4000f8e08ff */
[----:B------:R-:W0:Y:S01]  /*8c50*/  @!P2 LDC.64 R64, c[0x0][0x3e0] ;  /* 0x0000f800ff40ab82 */ /* 0x000e220000000a00 */
[----:B------:R-:W-:Y:S04]  /*8c60*/  STS.U16 [R13+0x240], R190 ;  /* 0x000240be0d007388 */ /* 0x000fe80000000400 */
[----:B------:R-:W-:Y:S04]  /*8c70*/  STS.U16 [R14+0x280], R99 ;  /* 0x000280630e007388 */ /* 0x000fe80000000400 */
[----:B------:R-:W-:Y:S04]  /*8c80*/  STS.U16 [R15+0x2c0], R192 ;  /* 0x0002c0c00f007388 */ /* 0x000fe80000000400 */
[----:B------:R-:W-:Y:S04]  /*8c90*/  STS.U16 [R16+0x300], R97 ;  /* 0x0003006110007388 */ /* 0x000fe80000000400 */
[----:B------:R-:W-:Y:S04]  /*8ca0*/  STS.U16 [R17+0x340], R194 ;  /* 0x000340c211007388 */ /* 0x000fe80000000400 */
[----:B------:R1:W-:Y:S01]  /*8cb0*/  STS.U16 [R18+0x380], R101 ;  /* 0x0003806512007388 */ /* 0x0003e20000000400 */
[----:B------:R-:W-:-:S02]  /*8cc0*/  IADD3 R182, PT, PT, R69, 0x2e0, RZ ;  /* 0x000002e045b67810 */ /* 0x000fc40007ffe0ff */
[-C--:B-1----:R-:W-:Y:S02]  /*8cd0*/  LEA.HI.SX32 R101, R184, R69.reuse, 0x1b ;  /* 0x00000045b8657211 */ /* 0x082fe400078fdaff */
[----:B------:R-:W-:Y:S02]  /*8ce0*/  LEA R184, R66, UR30, 0x1 ;  /* 0x0000001e42b87c11 */ /* 0x000fe4000f8e08ff */
[----:B------:R-:W-:Y:S01]  /*8cf0*/  IADD3 R66, PT, PT, R69, 0x320, RZ ;  /* 0x0000032045427810 */ /* 0x000fe20007ffe0ff */
[----:B------:R-:W-:Y:S03]  /*8d00*/  STS.U16 [R19+0x3c0], R196 ;  /* 0x0003c0c413007388 */ /* 0x000fe60000000400 */
[----:B------:R-:W-:Y:S01]  /*8d10*/  LEA.HI.SX32 R66, R66, R69, 0x1b ;  /* 0x0000004542427211 */ /* 0x000fe200078fdaff */
[----:B------:R1:W-:Y:S03]  /*8d20*/  STS.U16 [R164+0x400], R103 ;  /* 0x00040067a4007388 */ /* 0x0003e60000000400 */
[----:B------:R-:W-:-:S02]  /*8d30*/  LEA R119, R66, UR30, 0x1 ;  /* 0x0000001e42777c11 */ /* 0x000fc4000f8e08ff */
[----:B------:R-:W2:Y:S01]  /*8d40*/  @!P3 LDC.64 R66, c[0x0][0x3e0] ;  /* 0x0000f800ff42bb82 */ /* 0x000ea20000000a00 */
[----:B-1----:R-:W-:Y:S02]  /*8d50*/  LEA.HI.SX32 R103, R182, R69, 0x1b ;  /* 0x00000045b6677211 */ /* 0x002fe400078fdaff */
[----:B------:R-:W-:Y:S02]  /*8d60*/  LEA R182, R156, UR30, 0x1 ;  /* 0x0000001e9cb67c11 */ /* 0x000fe4000f8e08ff */
[----:B------:R-:W-:Y:S01]  /*8d70*/  IADD3 R156, PT, PT, R69, 0x340, RZ ;  /* 0x00000340459c7810 */ /* 0x000fe20007ffe0ff */
[----:B0-----:R-:W-:-:S03]  /*8d80*/  @!P2 IMAD.WIDE.U32 R126, R64, UR6, R126 ;  /* 0x00000006407eac25 */ /* 0x001fc6000f8e007e */
[----:B------:R-:W-:Y:S02]  /*8d90*/  LEA.HI.SX32 R109, R156, R69, 0x1b ;  /* 0x000000459c6d7211 */ /* 0x000fe400078fdaff */
[----:B------:R-:W-:Y:S01]  /*8da0*/  IADD3 R156, PT, PT, R69, 0x3c0, RZ ;  /* 0x000003c0459c7810 */ /* 0x000fe20007ffe0ff */
[----:B------:R-:W-:-:S03]  /*8db0*/  @!P2 IMAD R65, R65, UR6, R127 ;  /* 0x000000064141ac24 */ /* 0x000fc6000f8e027f */
[----:B------:R-:W-:Y:S02]  /*8dc0*/  LEA.HI.SX32 R123, R156, R69, 0x1b ;  /* 0x000000459c7b7211 */ /* 0x000fe400078fdaff */
[C---:B------:R-:W-:Y:S01]  /*8dd0*/  @!P2 LEA R156, P4, R126.reuse, UR27, 0x1 ;  /* 0x0000001b7e9cac11 */ /* 0x040fe2000f8808ff */
[----:B---3--:R-:W-:Y:S01]  /*8de0*/  STS.U16 [R158+0x440], R107 ;  /* 0x0004406b9e007388 */ /* 0x008fe20000000400 */
[C---:B------:R-:W-:Y:S02]  /*8df0*/  IADD3 R188, PT, PT, R69.reuse, 0x360, RZ ;  /* 0x0000036045bc7810 */ /* 0x040fe40007ffe0ff */
[C---:B------:R-:W-:Y:S01]  /*8e00*/  IADD3 R190, PT, PT, R69.reuse, 0x380, RZ ;  /* 0x0000038045be7810 */ /* 0x040fe20007ffe0ff */
[----:B------:R-:W-:Y:S01]  /*8e10*/  STS.U16 [R162+0x480], R111 ;  /* 0x0004806fa2007388 */ /* 0x000fe20000000400 */
[----:B------:R-:W-:Y:S02]  /*8e20*/  @!P2 LEA.HI.X R157, R126, UR28, R65, 0x1, P4 ;  /* 0x0000001c7e9dac11 */ /* 0x000fe4000a0f0c41 */
[----:B------:R-:W-:Y:S01]  /*8e30*/  IADD3 R192, PT, PT, R69, 0x3a0, RZ ;  /* 0x000003a045c07810 */ /* 0x000fe20007ffe0ff */
[----:B------:R0:W-:Y:S01]  /*8e40*/  STS.U16 [R160+0x4c0], R115 ;  /* 0x0004c073a0007388 */ /* 0x0001e20000000400 */
[----:B------:R-:W-:-:S03]  /*8e50*/  @!P3 MOV R126, R114 ;  /* 0x00000072007eb202 */ /* 0x000fc60000000f00 */
[----:B------:R1:W-:Y:S01]  /*8e60*/  STS.U16 [R186+0x500], R117 ;  /* 0x00050075ba007388 */ /* 0x0003e20000000400 */
[----:B------:R-:W-:Y:S02]  /*8e70*/  LEA R103, R103, UR30, 0x1 ;  /* 0x0000001e67677c11 */ /* 0x000fe4000f8e08ff */
[----:B------:R-:W-:Y:S01]  /*8e80*/  LEA R101, R101, UR30, 0x1 ;  /* 0x0000001e65657c11 */ /* 0x000fe2000f8e08ff */
[----:B0-----:R-:W0:Y:S01]  /*8e90*/  @!P5 LDC.64 R114, c[0x0][0x3e0] ;  /* 0x0000f800ff72db82 */ /* 0x001e220000000a00 */
[-C--:B------:R-:W-:Y:S02]  /*8ea0*/  LEA.HI.SX32 R121, R190, R69.reuse, 0x1b ;  /* 0x00000045be797211 */ /* 0x080fe400078fdaff */
[-C--:B-1----:R-:W-:Y:S02]  /*8eb0*/  LEA.HI.SX32 R117, R188, R69.reuse, 0x1b ;  /* 0x00000045bc757211 */ /* 0x082fe400078fdaff */
[----:B------:R-:W-:Y:S02]  /*8ec0*/  IADD3 R188, PT, PT, R69, 0x3e0, RZ ;  /* 0x000003e045bc7810 */ /* 0x000fe40007ffe0ff */
[----:B------:R-:W-:Y:S01]  /*8ed0*/  ISETP.GE.AND P4, PT, R110, UR44, PT ;  /* 0x0000002c6e007c0c */ /* 0x000fe2000bf86270 */
[----:B------:R1:W-:Y:S01]  /*8ee0*/  STS.U16 [R184+0x540], R125 ;  /* 0x0005407db8007388 */ /* 0x0003e20000000400 */
[----:B------:R-:W-:-:S02]  /*8ef0*/  LEA.HI.SX32 R105, R192, R69, 0x1b ;  /* 0x00000045c0697211 */ /* 0x000fc400078fdaff */
[----:B------:R-:W-:Y:S01]  /*8f00*/  LEA R109, R109, UR30, 0x1 ;  /* 0x0000001e6d6d7c11 */ /* 0x000fe2000f8e08ff */
[----:B------:R3:W-:Y:S01]  /*8f10*/  STS.U16 [R182+0x580], R129 ;  /* 0x00058081b6007388 */ /* 0x0007e20000000400 */
[----:B------:R-:W-:Y:S02]  /*8f20*/  @!P3 MOV R127, RZ ;  /* 0x000000ff007fb202 */ /* 0x000fe40000000f00 */
[----:B------:R-:W-:Y:S01]  /*8f30*/  LEA R117, R117, UR30, 0x1 ;  /* 0x0000001e75757c11 */ /* 0x000fe2000f8e08ff */
[----:B------:R-:W-:Y:S01]  /*8f40*/  STS.U16 [R103+0x5c0], R198 ;  /* 0x0005c0c667007388 */ /* 0x000fe20000000400 */
[----:B------:R-:W-:Y:S02]  /*8f50*/  LEA R121, R121, UR30, 0x1 ;  /* 0x0000001e79797c11 */ /* 0x000fe4000f8e08ff */
[----:B-1----:R-:W-:Y:S01]  /*8f60*/  LEA.HI.SX32 R125, R188, R69, 0x1b ;  /* 0x00000045bc7d7211 */ /* 0x002fe200078fdaff */
[----:B------:R-:W-:Y:S01]  /*8f70*/  STS.U16 [R101+0x600], R202 ;  /* 0x000600ca65007388 */ /* 0x000fe20000000400 */
[----:B------:R-:W-:Y:S01]  /*8f80*/  LEA R105, R105, UR30, 0x1 ;  /* 0x0000001e69697c11 */ /* 0x000fe2000f8e08ff */
[----:B--2---:R-:W-:Y:S01]  /*8f90*/  @!P3 IMAD.WIDE.U32 R126, R66, UR6, R126 ;  /* 0x00000006427ebc25 */ /* 0x004fe2000f8e007e */
[----:B------:R-:W-:Y:S01]  /*8fa0*/  LEA R123, R123, UR30, 0x1 ;  /* 0x0000001e7b7b7c11 */ /* 0x000fe2000f8e08ff */
[----:B----4-:R1:W-:Y:S01]  /*8fb0*/  STS.U16 [R119+0x640], R200 ;  /* 0x000640c877007388 */ /* 0x0103e20000000400 */
[----:B------:R-:W-:-:S02]  /*8fc0*/  MOV R64, UR10 ;  /* 0x0000000a00407c02 */ /* 0x000fc40008000f00 */
[----:B------:R-:W-:Y:S01]  /*8fd0*/  MOV R65, UR14 ;  /* 0x0000000e00417c02 */ /* 0x000fe20008000f00 */
[----:B------:R-:W-:Y:S01]  /*8fe0*/  STS.U16 [R109+0x680], R204 ;  /* 0x000680cc6d007388 */ /* 0x000fe20000000400 */
[----:B------:R-:W-:Y:S02]  /*8ff0*/  LEA R125, R125, UR30, 0x1 ;  /* 0x0000001e7d7d7c11 */ /* 0x000fe4000f8e08ff */
[----:B---3--:R-:W-:Y:S01]  /*9000*/  PRMT R129, RZ, 0x7610, R129 ;  /* 0x00007610ff817816 */ /* 0x008fe20000000081 */
[----:B------:R-:W-:Y:S01]  /*9010*/  STS.U16 [R117+0x6c0], R206 ;  /* 0x0006c0ce75007388 */ /* 0x000fe20000000400 */
[----:B------:R-:W-:Y:S01]  /*9020*/  @!P3 IMAD R71, R67, UR6, R127 ;  /* 0x000000064347bc24 */ /* 0x000fe2000f8e027f */
[----:B------:R-:W-:Y:S01]  /*9030*/  @!P3 LEA R188, P6, R126, UR27, 0x1 ;  /* 0x0000001b7ebcbc11 */ /* 0x000fe2000f8c08ff */
[----:B------:R-:W2:Y:S01]  /*9040*/  @!P4 LDC.64 R66, c[0x0][0x3e0] ;  /* 0x0000f800ff42cb82 */ /* 0x000ea20000000a00 */
[----:B-----5:R-:W-:Y:S04]  /*9050*/  STS.U16 [R121+0x700], R208 ;  /* 0x000700d079007388 */ /* 0x020fe80000000400 */
[----:B------:R-:W-:Y:S04]  /*9060*/  STS.U16 [R105+0x740], R210 ;  /* 0x000740d269007388 */ /* 0x000fe80000000400 */
[----:B------:R-:W-:Y:S01]  /*9070*/  STS.U16 [R123+0x780], R212 ;  /* 0x000780d47b007388 */ /* 0x000fe20000000400 */
[----:B------:R-:W-:-:S03]  /*9080*/  PRMT R190, RZ, 0x7610, R190 ;  /* 0x00007610ffbe7816 */ /* 0x000fc600000000be */
[----:B------:R3:W-:Y:S04]  /*9090*/  STS.U16 [R125+0x7c0], R214 ;  /* 0x0007c0d67d007388 */ /* 0x0007e80000000400 */
[----:B------:R-:W4:Y:S01]  /*90a0*/  LDG.E.64 R64, desc[UR32][R64.64] ;  /* 0x0000002040407981 */ /* 0x000f22000c1e1b00 */
[----:B------:R-:W-:-:S03]  /*90b0*/  NOP ;  /* 0x0000000000007918 */ /* 0x000fc60000000000 */
[----:B------:R5:W4:Y:S01]  /*90c0*/  @!P2 LDG.E.U16 R129, desc[UR32][R156.64] ;  /* 0x000000209c81a981 */ /* 0x000b22000c1e1500 */
[----:B------:R-:W-:Y:S02]  /*90d0*/  ISETP.GE.AND P2, PT, R108, UR44, PT ;  /* 0x0000002c6c007c0c */ /* 0x000fe4000bf46270 */
[----:B------:R-:W-:Y:S02]  /*90e0*/  @!P3 LEA.HI.X R189, R126, UR28, R71, 0x1, P6 ;  /* 0x0000001c7ebdbc11 */ /* 0x000fe4000b0f0c47 */
[----:B------:R-:W-:Y:S02]  /*90f0*/  @!P5 MOV R126, R112 ;  /* 0x00000070007ed202 */ /* 0x000fe40000000f00 */
[----:B------:R-:W-:Y:S01]  /*9100*/  @!P5 MOV R127, RZ ;  /* 0x000000ff007fd202 */ /* 0x000fe20000000f00 */
[----:B------:R1:W4:Y:S01]  /*9110*/  @!P3 LDG.E.U16 R190, desc[UR32][R188.64] ;  /* 0x00000020bcbeb981 */ /* 0x000322000c1e1500 */
[----:B------:R-:W-:Y:S01]  /*9120*/  ISETP.GE.AND P3, PT, R106, UR44, PT ;  /* 0x0000002c6a007c0c */ /* 0x000fe2000bf66270 */
[----:B0-----:R-:W-:-:S04]  /*9130*/  @!P5 IMAD.WIDE.U32 R126, R114, UR6, R126 ;  /* 0x00000006727edc25 */ /* 0x001fc8000f8e007e */
[----:B------:R-:W0:Y:S01]  /*9140*/  @!P2 LDC.64 R112, c[0x0][0x3e0] ;  /* 0x0000f800ff70ab82 */ /* 0x000e220000000a00 */
[----:B------:R-:W-:Y:S01]  /*9150*/  @!P5 IMAD R115, R115, UR6, R127 ;  /* 0x000000067373dc24 */ /* 0x000fe2000f8e027f */
[C---:B------:R-:W-:Y:S02]  /*9160*/  @!P5 LEA R114, P6, R126.reuse, UR27, 0x1 ;  /* 0x0000001b7e72dc11 */ /* 0x040fe4000f8c08ff */
[----:B------:R-:W-:Y:S02]  /*9170*/  @!P4 MOV R127, RZ ;  /* 0x000000ff007fc202 */ /* 0x000fe40000000f00 */
[----:B------:R-:W-:Y:S02]  /*9180*/  @!P5 LEA.HI.X R115, R126, UR28, R115, 0x1, P6 ;  /* 0x0000001c7e73dc11 */ /* 0x000fe4000b0f0c73 */
[----:B------:R-:W-:Y:S02]  /*9190*/  @!P4 MOV R126, R110 ;  /* 0x0000006e007ec202 */ /* 0x000fe40000000f00 */
[----:B------:R-:W3:Y:S01]  /*91a0*/  @!P3 LDC.64 R110, c[0x0][0x3e0] ;  /* 0x0000f800ff6ebb82 */ /* 0x000ee20000000a00 */
[----:B------:R0:W4:Y:S01]  /*91b0*/  @!P5 LDG.E.U16 R131, desc[UR32][R114.64] ;  /* 0x000000207283d981 */ /* 0x000122000c1e1500 */
[----:B------:R-:W-:Y:S01]  /*91c0*/  ISETP.GE.AND P5, PT, R104, UR44, PT ;  /* 0x0000002c68007c0c */ /* 0x000fe2000bfa6270 */
[----:B--2---:R-:W-:-:S04]  /*91d0*/  @!P4 IMAD.WIDE.U32 R126, R66, UR6, R126 ;  /* 0x00000006427ecc25 */ /* 0x004fc8000f8e007e */
[----:B------:R-:W-:Y:S01]  /*91e0*/  @!P4 IMAD R67, R67, UR6, R127 ;  /* 0x000000064343cc24 */ /* 0x000fe2000f8e027f */
[C---:B-----5:R-:W-:Y:S02]  /*91f0*/  @!P4 LEA R156, P6, R126.reuse, UR27, 0x1 ;  /* 0x0000001b7e9ccc11 */ /* 0x060fe4000f8c08ff */
[----:B-1----:R-:W-:Y:S02]  /*9200*/  PRMT R188, RZ, 0x7610, R188 ;  /* 0x00007610ffbc7816 */ /* 0x002fe400000000bc */
[----:B------:R-:W-:Y:S02]  /*9210*/  @!P4 LEA.HI.X R157, R126, UR28, R67, 0x1, P6 ;  /* 0x0000001c7e9dcc11 */ /* 0x000fe4000b0f0c43 */
[----:B------:R-:W-:Y:S01]  /*9220*/  @!P2 MOV R126, R108 ;  /* 0x0000006c007ea202 */ /* 0x000fe20000000f00 */
[----:B------:R-:W1:Y:S01]  /*9230*/  @!P5 LDC.64 R66, c[0x0][0x3e0] ;  /* 0x0000f800ff42db82 */ /* 0x000e620000000a00 */
[----:B------:R-:W-:Y:S01]  /*9240*/  @!P2 MOV R127, RZ ;  /* 0x000000ff007fa202 */ /* 0x000fe20000000f00 */
[----:B------:R-:W2:Y:S01]  /*9250*/  @!P4 LDG.E.U16 R188, desc[UR32][R156.64] ;  /* 0x000000209cbcc981 */ /* 0x000ea2000c1e1500 */
[----:B------:R-:W-:Y:S01]  /*9260*/  ISETP.GE.AND P4, PT, R98, UR44, PT ;  /* 0x0000002c62007c0c */ /* 0x000fe2000bf86270 */
[----:B0-----:R-:W-:Y:S01]  /*9270*/  @!P2 IMAD.WIDE.U32 R126, R112, UR6, R126 ;  /* 0x00000006707eac25 */ /* 0x001fe2000f8e007e */
[----:B------:R-:W-:-:S02]  /*9280*/  @!P3 MOV R114, R106 ;  /* 0x0000006a0072b202 */ /* 0x000fc40000000f00 */
[----:B------:R-:W-:Y:S01]  /*9290*/  @!P3 MOV R115, RZ ;  /* 0x000000ff0073b202 */ /* 0x000fe20000000f00 */
[--C-:B------:R-:W-:Y:S01]  /*92a0*/  @!P2 IMAD R113, R113, UR6, R127.reuse ;  /* 0x000000067171ac24 */ /* 0x100fe2000f8e027f */
[----:B------:R-:W-:Y:S02]  /*92b0*/  @!P2 LEA R112, P6, R126, UR27, 0x1 ;  /* 0x0000001b7e70ac11 */ /* 0x000fe4000f8c08ff */
[----:B------:R-:W-:Y:S01]  /*92c0*/  PRMT R127, RZ, 0x7610, R127 ;  /* 0x00007610ff7f7816 */ /* 0x000fe2000000007f */
[----:B---3--:R-:W-:Y:S01]  /*92d0*/  @!P3 IMAD.WIDE.U32 R114, R110, UR6, R114 ;  /* 0x000000066e72bc25 */ /* 0x008fe2000f8e0072 */
[----:B------:R-:W-:-:S03]  /*92e0*/  @!P2 LEA.HI.X R113, R126, UR28, R113, 0x1, P6 ;  /* 0x0000001c7e71ac11 */ /* 0x000fc6000b0f0c71 */
[----:B------:R-:W0:Y:S01]  /*92f0*/  @!P4 LDC.64 R106, c[0x0][0x3e0] ;  /* 0x0000f800ff6acb82 */ /* 0x000e220000000a00 */
[----:B------:R-:W-:Y:S01]  /*9300*/  @!P3 IMAD R111, R111, UR6, R115 ;  /* 0x000000066f6fbc24 */ /* 0x000fe2000f8e0273 */
[----:B------:R-:W-:Y:S01]  /*9310*/  @!P3 LEA R110, P6, R114, UR27, 0x1 ;  /* 0x0000001b726ebc11 */ /* 0x000fe2000f8c08ff */
[----:B------:R3:W5:Y:S01]  /*9320*/  @!P2 LDG.E.U16 R127, desc[UR32][R112.64] ;  /* 0x00000020707fa981 */ /* 0x000762000c1e1500 */
[----:B------:R-:W-:Y:S02]  /*9330*/  ISETP.GE.AND P2, PT, R70, UR44, PT ;  /* 0x0000002c46007c0c */ /* 0x000fe4000bf46270 */
[----:B------:R-:W-:Y:S02]  /*9340*/  @!P3 LEA.HI.X R111, R114, UR28, R111, 0x1, P6 ;  /* 0x0000001c726fbc11 */ /* 0x000fe4000b0f0c6f */
[----:B------:R-:W-:Y:S02]  /*9350*/  @!P5 MOV R114, R104 ;  /* 0x000000680072d202 */ /* 0x000fe40000000f00 */
[----:B------:R-:W-:-:S02]  /*9360*/  @!P5 MOV R115, RZ ;  /* 0x000000ff0073d202 */ /* 0x000fc40000000f00 */
[----:B------:R-:W-:Y:S01]  /*9370*/  PRMT R108, RZ, 0x7610, R108 ;  /* 0x00007610ff6c7816 */ /* 0x000fe2000000006c */
[----:B-1----:R-:W-:-:S05]  /*9380*/  @!P5 IMAD.WIDE.U32 R114, R66, UR6, R114 ;  /* 0x000000064272dc25 */ /* 0x002fca000f8e0072 */
[----:B------:R1:W5:Y:S01]  /*9390*/  @!P3 LDG.E.U16 R108, desc[UR32][R110.64] ;  /* 0x000000206e6cb981 */ /* 0x000362000c1e1500 */
[----:B------:R-:W-:Y:S01]  /*93a0*/  @!P5 IMAD R71, R67, UR6, R115 ;  /* 0x000000064347dc24 */ /* 0x000fe2000f8e0273 */
[----:B---3--:R-:W-:Y:S01]  /*93b0*/  @!P5 LEA R112, P6, R114, UR27, 0x1 ;  /* 0x0000001b7270dc11 */ /* 0x008fe2000f8c08ff */
[----:B------:R-:W3:Y:S01]  /*93c0*/  @!P2 LDC.64 R66, c[0x0][0x3e0] ;  /* 0x0000f800ff42ab82 */ /* 0x000ee20000000a00 */
[----:B------:R-:W-:Y:S02]  /*93d0*/  ISETP.GE.AND P3, PT, R100, UR44, PT ;  /* 0x0000002c64007c0c */ /* 0x000fe4000bf66270 */
[----:B------:R-:W-:Y:S02]  /*93e0*/  @!P5 LEA.HI.X R113, R114, UR28, R71, 0x1, P6 ;  /* 0x0000001c7271dc11 */ /* 0x000fe4000b0f0c47 */
[----:B------:R-:W-:Y:S02]  /*93f0*/  @!P4 MOV R114, R98 ;  /* 0x000000620072c202 */ /* 0x000fe40000000f00 */
[----:B------:R-:W-:-:S02]  /*9400*/  @!P4 MOV R115, RZ ;  /* 0x000000ff0073c202 */ /* 0x000fc40000000f00 */
[----:B------:R-:W-:Y:S01]  /*9410*/  PRMT R133, RZ, 0x7610, R133 ;  /* 0x00007610ff857816 */ /* 0x000fe20000000085 */
[----:B0-----:R-:W-:-:S04]  /*9420*/  @!P4 IMAD.WIDE.U32 R114, R106, UR6, R114 ;  /* 0x000000066a72cc25 */ /* 0x001fc8000f8e0072 */
[----:B------:R-:W0:Y:S01]  /*9430*/  @!P3 LDC.64 R98, c[0x0][0x3e0] ;  /* 0x0000f800ff62bb82 */ /* 0x000e220000000a00 */
[----:B------:R3:W5:Y:S01]  /*9440*/  @!P5 LDG.E.U16 R133, desc[UR32][R112.64] ;  /* 0x000000207085d981 */ /* 0x000762000c1e1500 */
[----:B------:R-:W-:Y:S01]  /*9450*/  @!P4 IMAD R107, R107, UR6, R115 ;  /* 0x000000066b6bcc24 */ /* 0x000fe2000f8e0273 */
[----:B------:R-:W-:Y:S02]  /*9460*/  @!P4 LEA R106, P6, R114, UR27, 0x1 ;  /* 0x0000001b726acc11 */ /* 0x000fe4000f8c08ff */
[----:B------:R-:W-:Y:S02]  /*9470*/  ISETP.GE.AND P5, PT, R140, UR44, PT ;  /* 0x0000002c8c007c0c */ /* 0x000fe4000bfa6270 */
[----:B------:R-:W-:Y:S02]  /*9480*/  PRMT R104, RZ, 0x7610, R104 ;  /* 0x00007610ff687816 */ /* 0x000fe40000000068 */
[----:B------:R-:W-:Y:S02]  /*9490*/  @!P4 LEA.HI.X R107, R114, UR28, R107, 0x1, P6 ;  /* 0x0000001c726bcc11 */ /* 0x000fe4000b0f0c6b */
[----:B-1----:R-:W-:-:S02]  /*94a0*/  @!P2 MOV R110, R70 ;  /* 0x00000046006ea202 */ /* 0x002fc40000000f00 */
[----:B------:R-:W-:Y:S01]  /*94b0*/  @!P2 MOV R111, RZ ;  /* 0x000000ff006fa202 */ /* 0x000fe20000000f00 */
[----:B------:R1:W5:Y:S01]  /*94c0*/  @!P4 LDG.E.U16 R104, desc[UR32][R106.64] ;  /* 0x000000206a68c981 */ /* 0x000362000c1e1500 */
[----:B------:R-:W-:Y:S01]  /*94d0*/  ISETP.GE.AND P4, PT, R96, UR44, PT ;  /* 0x0000002c60007c0c */ /* 0x000fe2000bf86270 */
[----:B---3--:R-:W-:Y:S02]  /*94e0*/  @!P2 IMAD.WIDE.U32 R110, R66, UR6, R110 ;  /* 0x00000006426eac25 */ /* 0x008fe4000f8e006e */
[----:B------:R-:W3:Y:S02]  /*94f0*/  @!P5 LDC.64 R70, c[0x0][0x3e0] ;  /* 0x0000f800ff46db82 */ /* 0x000ee40000000a00 */
[----:B------:R-:W-:Y:S01]  /*9500*/  @!P2 IMAD R67, R67, UR6, R111 ;  /* 0x000000064343ac24 */ /* 0x000fe2000f8e026f */
[----:B------:R-:W-:Y:S02]  /*9510*/  @!P2 LEA R112, P6, R110, UR27, 0x1 ;  /* 0x0000001b6e70ac11 */ /* 0x000fe4000f8c08ff */
[----:B------:R-:W-:-:S02]  /*9520*/  PRMT R115, RZ, 0x7610, R115 ;  /* 0x00007610ff737816 */ /* 0x000fc40000000073 */
[----:B------:R-:W-:Y:S02]  /*9530*/  @!P2 LEA.HI.X R113, R110, UR28, R67, 0x1, P6 ;  /* 0x0000001c6e71ac11 */ /* 0x000fe4000b0f0c43 */
[----:B------:R-:W-:Y:S01]  /*9540*/  @!P3 MOV R110, R100 ;  /* 0x00000064006eb202 */ /* 0x000fe20000000f00 */
[----:B------:R-:W3:Y:S01]  /*9550*/  @!P4 LDC.64 R66, c[0x0][0x3e0] ;  /* 0x0000f800ff42cb82 */ /* 0x000ee20000000a00 */
[----:B------:R-:W-:Y:S01]  /*9560*/  @!P3 MOV R111, RZ ;  /* 0x000000ff006fb202 */ /* 0x000fe20000000f00 */
[----:B------:R3:W5:Y:S01]  /*9570*/  @!P2 LDG.E.U16 R115, desc[UR32][R112.64] ;  /* 0x000000207073a981 */ /* 0x000762000c1e1500 */
[----:B------:R-:W-:Y:S01]  /*9580*/  ISETP.GE.AND P2, PT, R102, UR44, PT ;  /* 0x0000002c66007c0c */ /* 0x000fe2000bf46270 */
[----:B0-----:R-:W-:-:S04]  /*9590*/  @!P3 IMAD.WIDE.U32 R110, R98, UR6, R110 ;  /* 0x00000006626ebc25 */ /* 0x001fc8000f8e006e */
[----:B------:R-:W-:Y:S01]  /*95a0*/  @!P3 IMAD R99, R99, UR6, R111 ;  /* 0x000000066363bc24 */ /* 0x000fe2000f8e026f */
[C---:B-1----:R-:W-:Y:S02]  /*95b0*/  @!P3 LEA R106, P6, R110.reuse, UR27, 0x1 ;  /* 0x0000001b6e6abc11 */ /* 0x042fe4000f8c08ff */
[----:B------:R-:W-:Y:S02]  /*95c0*/  PRMT R100, RZ, 0x7610, R100 ;  /* 0x00007610ff647816 */ /* 0x000fe40000000064 */
[----:B------:R-:W-:Y:S02]  /*95d0*/  @!P3 LEA.HI.X R107, R110, UR28, R99, 0x1, P6 ;  /* 0x0000001c6e6bbc11 */ /* 0x000fe4000b0f0c63 */
[----:B------:R-:W-:Y:S01]  /*95e0*/  @!P5 MOV R110, R140 ;  /* 0x0000008c006ed202 */ /* 0x000fe20000000f00 */
[----:B------:R-:W0:Y:S01]  /*95f0*/  @!P2 LDC.64 R98, c[0x0][0x3e0] ;  /* 0x0000f800ff62ab82 */ /* 0x000e220000000a00 */
[----:B------:R-:W-:Y:S01]  /*9600*/  @!P5 MOV R111, RZ ;  /* 0x000000ff006fd202 */ /* 0x000fe20000000f00 */
[----:B------:R1:W5:Y:S01]  /*9610*/  @!P3 LDG.E.U16 R100, desc[UR32][R106.64] ;  /* 0x000000206a64b981 */ /* 0x000362000c1e1500 */
[----:B------:R-:W-:Y:S01]  /*9620*/  ISETP.GE.AND P3, PT, R128, UR44, PT ;  /* 0x0000002c80007c0c */ /* 0x000fe2000bf66270 */
[----:B---3--:R-:W-:Y:S01]  /*9630*/  @!P5 IMAD.WIDE.U32 R110, R70, UR6, R110 ;  /* 0x00000006466edc25 */ /* 0x008fe2000f8e006e */
[----:B------:R-:W-:-:S03]  /*9640*/  @!P4 MOV R97, RZ ;  /* 0x000000ff0061c202 */ /* 0x000fc60000000f00 */
[----:B------:R-:W-:Y:S01]  /*9650*/  @!P5 IMAD R71, R71, UR6, R111 ;  /* 0x000000064747dc24 */ /* 0x000fe2000f8e026f */
[----:B------:R-:W-:Y:S01]  /*9660*/  @!P5 LEA R70, P6, R110, UR27, 0x1 ;  /* 0x0000001b6e46dc11 */ /* 0x000fe2000f8c08ff */
[----:B------:R-:W-:Y:S01]  /*9670*/  @!P4 IMAD.WIDE.U32 R96, R66, UR6, R96 ;  /* 0x000000064260cc25 */ /* 0x000fe2000f8e0060 */
[----:B------:R-:W-:Y:S02]  /*9680*/  PRMT R113, RZ, 0x7610, R113 ;  /* 0x00007610ff717816 */ /* 0x000fe40000000071 */
[----:B------:R-:W-:Y:S01]  /*9690*/  @!P5 LEA.HI.X R71, R110, UR28, R71, 0x1, P6 ;  /* 0x0000001c6e47dc11 */ /* 0x000fe2000b0f0c47 */
[----:B------:R-:W-:Y:S01]  /*96a0*/  @!P4 IMAD R97, R67, UR6, R97 ;  /* 0x000000064361cc24 */ /* 0x000fe2000f8e0261 */
[----:B-1----:R-:W-:Y:S01]  /*96b0*/  @!P4 LEA R106, P6, R96, UR27, 0x1 ;  /* 0x0000001b606acc11 */ /* 0x002fe2000f8c08ff */
[----:B------:R-:W1:Y:S02]  /*96c0*/  @!P3 LDC.64 R66, c[0x0][0x3e0] ;  /* 0x0000f800ff42bb82 */ /* 0x000e640000000a00 */
[----:B------:R3:W5:Y:S01]  /*96d0*/  @!P5 LDG.E.U16 R113, desc[UR32][R70.64] ;  /* 0x000000204671d981 */ /* 0x000762000c1e1500 */
[----:B------:R-:W-:-:S02]  /*96e0*/  ISETP.GE.AND P5, PT, R124, UR44, PT ;  /* 0x0000002c7c007c0c */ /* 0x000fc4000bfa6270 */
[----:B------:R-:W-:Y:S02]  /*96f0*/  @!P4 LEA.HI.X R107, R96, UR28, R97, 0x1, P6 ;  /* 0x0000001c606bcc11 */ /* 0x000fe4000b0f0c61 */
[----:B------:R-:W-:Y:S02]  /*9700*/  @!P2 MOV R96, R102 ;  /* 0x000000660060a202 */ /* 0x000fe40000000f00 */
[----:B------:R-:W-:Y:S02]  /*9710*/  @!P2 MOV R97, RZ ;  /* 0x000000ff0061a202 */ /* 0x000fe40000000f00 */
[----:B------:R-:W-:Y:S01]  /*9720*/  PRMT R112, RZ, 0x7610, R112 ;  /* 0x00007610ff707816 */ /* 0x000fe20000000070 */
[----:B0-----:R-:W-:-:S04]  /*9730*/  @!P2 IMAD.WIDE.U32 R96, R98, UR6, R96 ;  /* 0x000000066260ac25 */ /* 0x001fc8000f8e0060 */
[----:B---3--:R-:W0:Y:S01]  /*9740*/  @!P5 LDC.64 R70, c[0x0][0x3e0] ;  /* 0x0000f800ff46db82 */ /* 0x008e220000000a00 */
[----:B------:R3:W5:Y:S01]  /*9750*/  @!P4 LDG.E.U16 R112, desc[UR32][R106.64] ;  /* 0x000000206a70c981 */ /* 0x000762000c1e1500 */
[----:B------:R-:W-:Y:S01]  /*9760*/  @!P2 IMAD R99, R99, UR6, R97 ;  /* 0x000000066363ac24 */ /* 0x000fe2000f8e0261 */
[----:B------:R-:W-:Y:S02]  /*9770*/  @!P2 LEA R98, P6, R96, UR27, 0x1 ;  /* 0x0000001b6062ac11 */ /* 0x000fe4000f8c08ff */
[----:B------:R-:W-:Y:S02]  /*9780*/  ISETP.GE.AND P4, PT, R116, UR44, PT ;  /* 0x0000002c74007c0c */ /* 0x000fe4000bf86270 */
[----:B------:R-:W-:Y:S02]  /*9790*/  PRMT R135, RZ, 0x7610, R135 ;  /* 0x00007610ff877816 */ /* 0x000fe40000000087 */
[----:B------:R-:W-:Y:S02]  /*97a0*/  @!P2 LEA.HI.X R99, R96, UR28, R99, 0x1, P6 ;  /* 0x0000001c6063ac11 */ /* 0x000fe4000b0f0c63 */
[----:B------:R-:W-:-:S02]  /*97b0*/  @!P3 MOV R110, R128 ;  /* 0x00000080006eb202 */ /* 0x000fc40000000f00 */
[----:B------:R-:W-:Y:S01]  /*97c0*/  @!P3 MOV R111, RZ ;  /* 0x000000ff006fb202 */ /* 0x000fe20000000f00 */
[----:B------:R0:W5:Y:S01]  /*97d0*/  @!P2 LDG.E.U16 R135, desc[UR32][R98.64] ;  /* 0x000000206287a981 */ /* 0x000162000c1e1500 */
[----:B------:R-:W-:Y:S01]  /*97e0*/  ISETP.GE.AND P2, PT, R152, UR44, PT ;  /* 0x0000002c98007c0c */ /* 0x000fe2000bf46270 */
[----:B-1----:R-:W-:Y:S02]  /*97f0*/  @!P3 IMAD.WIDE.U32 R110, R66, UR6, R110 ;  /* 0x00000006426ebc25 */ /* 0x002fe4000f8e006e */
[----:B------:R-:W1:Y:S02]  /*9800*/  @!P4 LDC.64 R96, c[0x0][0x3e0] ;  /* 0x0000f800ff60cb82 */ /* 0x000e640000000a00 */
[----:B------:R-:W-:Y:S01]  /*9810*/  @!P3 IMAD R67, R67, UR6, R111 ;  /* 0x000000064343bc24 */ /* 0x000fe2000f8e026f */
[----:B---3--:R-:W-:Y:S02]  /*9820*/  @!P3 LEA R106, P6, R110, UR27, 0x1 ;  /* 0x0000001b6e6abc11 */ /* 0x008fe4000f8c08ff */
        /* <DEDUP_REMOVED lines=9> */
[C---:B------:R-:W-:Y:S02]  /*98c0*/  @!P5 LEA R98, P6, R110.reuse, UR27, 0x1 ;  /* 0x0000001b6e62dc11 */ /* 0x040fe4000f8c08ff */
[----:B------:R-:W-:Y:S02]  /*98d0*/  PRMT R137, RZ, 0x7610, R137 ;  /* 0x00007610ff897816 */ /* 0x000fe40000000089 */
[----:B------:R-:W-:Y:S02]  /*98e0*/  @!P5 LEA.HI.X R99, R110, UR28, R71, 0x1, P6 ;  /* 0x0000001c6e63dc11 */ /* 0x000fe4000b0f0c47 */
[----:B------:R-:W-:Y:S01]  /*98f0*/  @!P4 MOV R110, R116 ;  /* 0x00000074006ec202 */ /* 0x000fe20000000f00 */
[----:B------:R-:W0:Y:S01]  /*9900*/  @!P3 LDC.64 R70, c[0x0][0x3e0] ;  /* 0x0000f800ff46bb82 */ /* 0x000e220000000a00 */
[----:B------:R-:W-:Y:S01]  /*9910*/  @!P4 MOV R111, RZ ;  /* 0x000000ff006fc202 */ /* 0x000fe20000000f00 */
[----:B------:R3:W5:Y:S01]  /*9920*/  @!P5 LDG.E.U16 R137, desc[UR32][R98.64] ;  /* 0x000000206289d981 */ /* 0x000762000c1e1500 */
[----:B------:R-:W-:Y:S01]  /*9930*/  ISETP.GE.AND P5, PT, R150, UR44, PT ;  /* 0x0000002c96007c0c */ /* 0x000fe2000bfa6270 */
[----:B-1----:R-:W-:Y:S01]  /*9940*/  @!P4 IMAD.WIDE.U32 R110, R96, UR6, R110 ;  /* 0x00000006606ecc25 */ /* 0x002fe2000f8e006e */
[----:B------:R-:W-:-:S02]  /*9950*/  @!P2 MOV R106, R152 ;  /* 0x00000098006aa202 */ /* 0x000fc40000000f00 */
[----:B------:R-:W-:Y:S01]  /*9960*/  @!P2 MOV R107, RZ ;  /* 0x000000ff006ba202 */ /* 0x000fe20000000f00 */
[----:B------:R-:W-:Y:S01]  /*9970*/  @!P4 IMAD R97, R97, UR6, R111 ;  /* 0x000000066161cc24 */ /* 0x000fe2000f8e026f */
[----:B------:R-:W-:Y:S02]  /*9980*/  @!P4 LEA R96, P6, R110, UR27, 0x1 ;  /* 0x0000001b6e60cc11 */ /* 0x000fe4000f8c08ff */
[----:B------:R-:W-:Y:S01]  /*9990*/  PRMT R114, RZ, 0x7610, R114 ;  /* 0x00007610ff727816 */ /* 0x000fe20000000072 */
[----:B---3--:R-:W-:Y:S01]  /*99a0*/  @!P2 IMAD.WIDE.U32 R106, R66, UR6, R106 ;  /* 0x00000006426aac25 */ /* 0x008fe2000f8e006a */
[----:B------:R-:W-:-:S03]  /*99b0*/  @!P4 LEA.HI.X R97, R110, UR28, R97, 0x1, P6 ;  /* 0x0000001c6e61cc11 */ /* 0x000fc6000b0f0c61 */
[----:B------:R-:W-:Y:S01]  /*99c0*/  @!P2 IMAD R107, R67, UR6, R107 ;  /* 0x00000006436bac24 */ /* 0x000fe2000f8e026b */
[----:B------:R-:W-:Y:S01]  /*99d0*/  @!P2 LEA R98, P6, R106, UR27, 0x1 ;  /* 0x0000001b6a62ac11 */ /* 0x000fe2000f8c08ff */
[----:B------:R-:W1:Y:S01]  /*99e0*/  @!P5 LDC.64 R66, c[0x0][0x3e0] ;  /* 0x0000f800ff42db82 */ /* 0x000e620000000a00 */
[----:B------:R3:W5:Y:S01]  /*99f0*/  @!P4 LDG.E.U16 R114, desc[UR32][R96.64] ;  /* 0x000000206072c981 */ /* 0x000762000c1e1500 */
[----:B------:R-:W-:Y:S02]  /*9a00*/  ISETP.GE.AND P4, PT, R148, UR44, PT ;  /* 0x0000002c94007c0c */ /* 0x000fe4000bf86270 */
[----:B------:R-:W-:Y:S02]  /*9a10*/  @!P2 LEA.HI.X R99, R106, UR28, R107, 0x1, P6 ;  /* 0x0000001c6a63ac11 */ /* 0x000fe4000b0f0c6b */
[----:B------:R-:W-:Y:S02]  /*9a20*/  @!P3 MOV R106, R132 ;  /* 0x00000084006ab202 */ /* 0x000fe40000000f00 */
[----:B------:R-:W-:-:S02]  /*9a30*/  @!P3 MOV R107, RZ ;  /* 0x000000ff006bb202 */ /* 0x000fc40000000f00 */
[----:B------:R-:W-:Y:S01]  /*9a40*/  PRMT R141, RZ, 0x7610, R141 ;  /* 0x00007610ff8d7816 */ /* 0x000fe2000000008d */
[----:B0-----:R-:W-:-:S05]  /*9a50*/  @!P3 IMAD.WIDE.U32 R106, R70, UR6, R106 ;  /* 0x00000006466abc25 */ /* 0x001fca000f8e006a */
[----:B------:R0:W5:Y:S01]  /*9a60*/  @!P2 LDG.E.U16 R141, desc[UR32][R98.64] ;  /* 0x00000020628da981 */ /* 0x000162000c1e1500 */
[----:B------:R-:W-:Y:S01]  /*9a70*/  @!P3 IMAD R107, R71, UR6, R107 ;  /* 0x00000006476bbc24 */ /* 0x000fe2000f8e026b */
[----:B------:R-:W-:Y:S01]  /*9a80*/  @!P3 LEA R110, P6, R106, UR27, 0x1 ;  /* 0x0000001b6a6ebc11 */ /* 0x000fe2000f8c08ff */
[----:B------:R-:W4:Y:S01]  /*9a90*/  @!P4 LDC.64 R70, c[0x0][0x3e0] ;  /* 0x0000f800ff46cb82 */ /* 0x000f220000000a00 */
[----:B------:R-:W-:Y:S02]  /*9aa0*/  ISETP.GE.AND P2, PT, R146, UR44, PT ;  /* 0x0000002c92007c0c */ /* 0x000fe4000bf46270 */
[----:B------:R-:W-:Y:S02]  /*9ab0*/  @!P3 LEA.HI.X R111, R106, UR28, R107, 0x1, P6 ;  /* 0x0000001c6a6fbc11 */ /* 0x000fe4000b0f0c6b */
[----:B------:R-:W-:Y:S02]  /*9ac0*/  @!P5 MOV R106, R150 ;  /* 0x00000096006ad202 */ /* 0x000fe40000000f00 */
[----:B------:R-:W-:-:S02]  /*9ad0*/  @!P5 MOV R107, RZ ;  /* 0x000000ff006bd202 */ /* 0x000fc40000000f00 */
[----:B------:R-:W-:Y:S01]  /*9ae0*/  PRMT R143, RZ, 0x7610, R143 ;  /* 0x00007610ff8f7816 */ /* 0x000fe2000000008f */
[----:B-1----:R-:W-:-:S04]  /*9af0*/  @!P5 IMAD.WIDE.U32 R106, R66, UR6, R106 ;  /* 0x00000006426adc25 */ /* 0x002fc8000f8e006a */
[----:B---3--:R-:W1:Y:S01]  /*9b00*/  @!P2 LDC.64 R96, c[0x0][0x3e0] ;  /* 0x0000f800ff60ab82 */ /* 0x008e620000000a00 */
[----:B------:R3:W5:Y:S01]  /*9b10*/  @!P3 LDG.E.U16 R143, desc[UR32][R110.64] ;  /* 0x000000206e8fb981 */ /* 0x000762000c1e1500 */
[----:B------:R-:W-:Y:S01]  /*9b20*/  ISETP.GE.AND P3, PT, R144, UR44, PT ;  /* 0x0000002c90007c0c */ /* 0x000fe2000bf66270 */
[----:B------:R-:W-:Y:S01]  /*9b30*/  @!P5 IMAD R67, R67, UR6, R107 ;  /* 0x000000064343dc24 */ /* 0x000fe2000f8e026b */
[C---:B0-----:R-:W-:Y:S02]  /*9b40*/  @!P5 LEA R98, P6, R106.reuse, UR27, 0x1 ;  /* 0x0000001b6a62dc11 */ /* 0x041fe4000f8c08ff */
[----:B------:R-:W-:Y:S02]  /*9b50*/  @!P4 MOV R107, RZ ;  /* 0x000000ff006bc202 */ /* 0x000fe40000000f00 */
[----:B------:R-:W-:Y:S02]  /*9b60*/  @!P5 LEA.HI.X R99, R106, UR28, R67, 0x1, P6 ;  /* 0x0000001c6a63dc11 */ /* 0x000fe4000b0f0c43 */
[----:B------:R-:W-:-:S02]  /*9b70*/  @!P4 MOV R106, R148 ;  /* 0x00000094006ac202 */ /* 0x000fc40000000f00 */
[----:B------:R-:W-:-:S03]  /*9b80*/  PRMT R145, RZ, 0x7610, R145 ;  /* 0x00007610ff917816 */ /* 0x000fc60000000091 */
[----:B----4-:R-:W-:Y:S01]  /*9b90*/  @!P4 IMAD.WIDE.U32 R106, R70, UR6, R106 ;  /* 0x00000006466acc25 */ /* 0x010fe2000f8e006a */
[----:B------:R-:W0:Y:S02]  /*9ba0*/  @!P3 LDC.64 R66, c[0x0][0x3e0] ;  /* 0x0000f800ff42bb82 */ /* 0x000e240000000a00 */
[----:B------:R4:W5:Y:S01]  /*9bb0*/  @!P5 LDG.E.U16 R145, desc[UR32][R98.64] ;  /* 0x000000206291d981 */ /* 0x000962000c1e1500 */
[----:B------:R-:W-:Y:S01]  /*9bc0*/  ISETP.GE.AND P5, PT, R142, UR44, PT ;  /* 0x0000002c8e007c0c */ /* 0x000fe2000bfa6270 */
[----:B------:R-:W-:Y:S01]  /*9bd0*/  @!P4 IMAD R71, R71, UR6, R107 ;  /* 0x000000064747cc24 */ /* 0x000fe2000f8e026b */
[C---:B---3--:R-:W-:Y:S02]  /*9be0*/  @!P4 LEA R110, P6, R106.reuse, UR27, 0x1 ;  /* 0x0000001b6a6ecc11 */ /* 0x048fe4000f8c08ff */
[----:B------:R-:W-:Y:S02]  /*9bf0*/  @!P2 MOV R107, RZ ;  /* 0x000000ff006ba202 */ /* 0x000fe40000000f00 */
[----:B------:R-:W-:-:S02]  /*9c00*/  @!P4 LEA.HI.X R111, R106, UR28, R71, 0x1, P6 ;  /* 0x0000001c6a6fcc11 */ /* 0x000fc4000b0f0c47 */
[----:B------:R-:W-:Y:S02]  /*9c10*/  @!P2 MOV R106, R146 ;  /* 0x00000092006aa202 */ /* 0x000fe40000000f00 */
[----:B------:R-:W-:-:S03]  /*9c20*/  PRMT R147, RZ, 0x7610, R147 ;  /* 0x00007610ff937816 */ /* 0x000fc60000000093 */
[----:B-1----:R-:W-:Y:S01]  /*9c30*/  @!P2 IMAD.WIDE.U32 R106, R96, UR6, R106 ;  /* 0x00000006606aac25 */ /* 0x002fe2000f8e006a */
[----:B------:R-:W1:Y:S02]  /*9c40*/  @!P5 LDC.64 R70, c[0x0][0x3e0] ;  /* 0x0000f800ff46db82 */ /* 0x000e640000000a00 */
[----:B------:R-:W3:Y:S01]  /*9c50*/  @!P4 LDG.E.U16 R147, desc[UR32][R110.64] ;  /* 0x000000206e93c981 */ /* 0x000ee2000c1e1500 */
[----:B------:R-:W-:Y:S01]  /*9c60*/  ISETP.GE.AND P4, PT, R120, UR44, PT ;  /* 0x0000002c78007c0c */ /* 0x000fe2000bf86270 */
[----:B------:R-:W-:Y:S01]  /*9c70*/  @!P2 IMAD R97, R97, UR6, R107 ;  /* 0x000000066161ac24 */ /* 0x000fe2000f8e026b */
[----:B------:R-:W-:Y:S02]  /*9c80*/  @!P2 LEA R96, P6, R106, UR27, 0x1 ;  /* 0x0000001b6a60ac11 */ /* 0x000fe4000f8c08ff */
[----:B----4-:R-:W-:Y:S02]  /*9c90*/  @!P3 MOV R98, R144 ;  /* 0x000000900062b202 */ /* 0x010fe40000000f00 */
[----:B------:R-:W-:-:S02]  /*9ca0*/  @!P3 MOV R99, RZ ;  /* 0x000000ff0063b202 */ /* 0x000fc40000000f00 */
[----:B------:R-:W-:Y:S02]  /*9cb0*/  PRMT R149, RZ, 0x7610, R149 ;  /* 0x00007610ff957816 */ /* 0x000fe40000000095 */
[----:B------:R-:W-:Y:S01]  /*9cc0*/  @!P2 LEA.HI.X R97, R106, UR28, R97, 0x1, P6 ;  /* 0x0000001c6a61ac11 */ /* 0x000fe2000b0f0c61 */
[----:B0-----:R-:W-:-:S04]  /*9cd0*/  @!P3 IMAD.WIDE.U32 R98, R66, UR6, R98 ;  /* 0x000000064262bc25 */ /* 0x001fc8000f8e0062 */
[----:B------:R0:W4:Y:S01]  /*9ce0*/  @!P2 LDG.E.U16 R149, desc[UR32][R96.64] ;  /* 0x000000206095a981 */ /* 0x000122000c1e1500 */
[----:B------:R-:W-:Y:S01]  /*9cf0*/  @!P3 IMAD R99, R67, UR6, R99 ;  /* 0x000000064363bc24 */ /* 0x000fe2000f8e0263 */
[----:B------:R-:W-:Y:S01]  /*9d00*/  @!P3 LEA R106, P2, R98, UR27, 0x1 ;  /* 0x0000001b626abc11 */ /* 0x000fe2000f8408ff */
[----:B------:R-:W2:Y:S01]  /*9d10*/  @!P4 LDC.64 R66, c[0x0][0x3e0] ;  /* 0x0000f800ff42cb82 */ /* 0x000ea20000000a00 */
[----:B------:R-:W-:Y:S02]  /*9d20*/  ISETP.GE.AND P6, PT, R138, UR44, PT ;  /* 0x0000002c8a007c0c */ /* 0x000fe4000bfc6270 */
[----:B------:R-:W-:Y:S02]  /*9d30*/  @!P3 LEA.HI.X R107, R98, UR28, R99, 0x1, P2 ;  /* 0x0000001c626bbc11 */ /* 0x000fe400090f0c63 */
[----:B------:R-:W-:Y:S02]  /*9d40*/  @!P5 MOV R98, R142 ;  /* 0x0000008e0062d202 */ /* 0x000fe40000000f00 */
[----:B------:R-:W-:-:S02]  /*9d50*/  @!P5 MOV R99, RZ ;  /* 0x000000ff0063d202 */ /* 0x000fc40000000f00 */
[----:B------:R-:W-:Y:S01]  /*9d60*/  PRMT R151, RZ, 0x7610, R151 ;  /* 0x00007610ff977816 */ /* 0x000fe20000000097 */
[----:B-1----:R-:W-:Y:S01]  /*9d70*/  @!P5 IMAD.WIDE.U32 R98, R70, UR6, R98 ;  /* 0x000000064662dc25 */ /* 0x002fe2000f8e0062 */
[----:B------:R-:W-:-:S04]  /*9d80*/  ISETP.GE.AND P2, PT, R122, UR44, PT ;  /* 0x0000002c7a007c0c */ /* 0x000fc8000bf46270 */
[----:B------:R1:W4:Y:S01]  /*9d90*/  @!P3 LDG.E.U16 R151, desc[UR32][R106.64] ;  /* 0x000000206a97b981 */ /* 0x000322000c1e1500 */
[----:B0-----:R-:W-:Y:S01]  /*9da0*/  @!P5 IMAD R97, R71, UR6, R99 ;  /* 0x000000064761dc24 */ /* 0x001fe2000f8e0263 */
[C---:B------:R-:W-:Y:S01]  /*9db0*/  @!P5 LEA R110, P3, R98.reuse, UR27, 0x1 ;  /* 0x0000001b626edc11 */ /* 0x040fe2000f8608ff */
[----:B------:R-:W0:Y:S01]  /*9dc0*/  @!P6 LDC.64 R70, c[0x0][0x3e0] ;  /* 0x0000f800ff46eb82 */ /* 0x000e220000000a00 */
[----:B------:R-:W-:Y:S02]  /*9dd0*/  @!P4 MOV R99, RZ ;  /* 0x000000ff0063c202 */ /* 0x000fe40000000f00 */
[----:B------:R-:W-:Y:S02]  /*9de0*/  @!P5 LEA.HI.X R111, R98, UR28, R97, 0x1, P3 ;  /* 0x0000001c626fdc11 */ /* 0x000fe400098f0c61 */
[----:B------:R-:W-:Y:S02]  /*9df0*/  @!P4 MOV R98, R120 ;  /* 0x000000780062c202 */ /* 0x000fe40000000f00 */
[----:B------:R-:W-:Y:S01]  /*9e00*/  ISETP.GE.AND P3, PT, R134, UR44, PT ;  /* 0x0000002c86007c0c */ /* 0x000fe2000bf66270 */
[----:B------:R-:W0:Y:S01]  /*9e10*/  @!P2 LDC.64 R96, c[0x0][0x3e0] ;  /* 0x0000f800ff60ab82 */ /* 0x000e220000000a00 */
[----:B------:R-:W-:Y:S01]  /*9e20*/  PRMT R153, RZ, 0x7610, R153 ;  /* 0x00007610ff997816 */ /* 0x000fe20000000099 */
[----:B--2---:R-:W-:-:S04]  /*9e30*/  @!P4 IMAD.WIDE.U32 R98, R66, UR6, R98 ;  /* 0x000000064262cc25 */ /* 0x004fc8000f8e0062 */
[----:B------:R-:W-:Y:S01]  /*9e40*/  @!P4 IMAD R67, R67, UR6, R99 ;  /* 0x000000064343cc24 */ /* 0x000fe2000f8e0263 */
[----:B------:R2:W4:Y:S01]  /*9e50*/  @!P5 LDG.E.U16 R153, desc[UR32][R110.64] ;  /* 0x000000206e99d981 */ /* 0x000522000c1e1500 */
[C---:B-1----:R-:W-:Y:S02]  /*9e60*/  @!P4 LEA R106, P5, R98.reuse, UR27, 0x1 ;  /* 0x0000001b626acc11 */ /* 0x042fe4000f8a08ff */
[----:B------:R-:W-:Y:S02]  /*9e70*/  @!P6 MOV R139, RZ ;  /* 0x000000ff008be202 */ /* 0x000fe40000000f00 */
[----:B------:R-:W-:Y:S02]  /*9e80*/  @!P4 LEA.HI.X R107, R98, UR28, R67, 0x1, P5 ;  /* 0x0000001c626bcc11 */ /* 0x000fe4000a8f0c43 */
[----:B------:R-:W1:Y:S01]  /*9e90*/  @!P3 LDC.64 R66, c[0x0][0x3e0] ;  /* 0x0000f800ff42bb82 */ /* 0x000e620000000a00 */
[----:B------:R-:W-:Y:S02]  /*9ea0*/  ISETP.GE.AND P5, PT, R118, UR44, PT ;  /* 0x0000002c76007c0c */ /* 0x000fe4000bfa6270 */
[----:B------:R-:W-:Y:S01]  /*9eb0*/  PRMT R116, RZ, 0x7610, R116 ;  /* 0x00007610ff747816 */ /* 0x000fe20000000074 */
[----:B0-----:R-:W-:-:S04]  /*9ec0*/  @!P6 IMAD.WIDE.U32 R138, R70, UR6, R138 ;  /* 0x00000006468aec25 */ /* 0x001fc8000f8e008a */
[----:B------:R-:W-:Y:S01]  /*9ed0*/  @!P6 IMAD R71, R71, UR6, R139 ;  /* 0x000000064747ec24 */ /* 0x000fe2000f8e028b */
[----:B------:R0:W4:Y:S01]  /*9ee0*/  @!P4 LDG.E.U16 R116, desc[UR32][R106.64] ;  /* 0x000000206a74c981 */ /* 0x000122000c1e1500 */
[C---:B------:R-:W-:Y:S02]  /*9ef0*/  @!P6 LEA R98, P4, R138.reuse, UR27, 0x1 ;  /* 0x0000001b8a62ec11 */ /* 0x040fe4000f8808ff */
[----:B--2---:R-:W-:Y:S02]  /*9f00*/  @!P2 MOV R110, R122 ;  /* 0x0000007a006ea202 */ /* 0x004fe40000000f00 */
[----:B------:R-:W-:Y:S02]  /*9f10*/  @!P2 MOV R111, RZ ;  /* 0x000000ff006fa202 */ /* 0x000fe40000000f00 */
[----:B------:R-:W-:Y:S02]  /*9f20*/  @!P6 LEA.HI.X R99, R138, UR28, R71, 0x1, P4 ;  /* 0x0000001c8a63ec11 */ /* 0x000fe4000a0f0c47 */
[----:B------:R-:W2:Y:S01]  /*9f30*/  @!P5 LDC.64 R70, c[0x0][0x3e0] ;  /* 0x0000f800ff46db82 */ /* 0x000ea20000000a00 */
[----:B------:R-:W-:Y:S01]  /*9f40*/  @!P2 IMAD.WIDE.U32 R110, R96, UR6, R110 ;  /* 0x00000006606eac25 */ /* 0x000fe2000f8e006e */
[----:B0-----:R-:W-:-:S02]  /*9f50*/  @!P3 MOV R106, R134 ;  /* 0x00000086006ab202 */ /* 0x001fc40000000f00 */
[----:B------:R-:W-:Y:S01]  /*9f60*/  @!P3 MOV R107, RZ ;  /* 0x000000ff006bb202 */ /* 0x000fe20000000f00 */
[----:B------:R-:W-:Y:S01]  /*9f70*/  @!P2 IMAD R97, R97, UR6, R111 ;  /* 0x000000066161ac24 */ /* 0x000fe2000f8e026f */
[----:B------:R-:W-:Y:S02]  /*9f80*/  PRMT R192, RZ, 0x7610, R192 ;  /* 0x00007610ffc07816 */ /* 0x000fe400000000c0 */
[----:B------:R-:W-:Y:S01]  /*9f90*/  @!P2 LEA R96, P4, R110, UR27, 0x1 ;  /* 0x0000001b6e60ac11 */ /* 0x000fe2000f8808ff */
[----:B-1----:R-:W-:-:S03]  /*9fa0*/  @!P3 IMAD.WIDE.U32 R106, R66, UR6, R106 ;  /* 0x00000006426abc25 */ /* 0x002fc6000f8e006a */
[----:B------:R-:W-:Y:S01]  /*9fb0*/  @!P2 LEA.HI.X R97, R110, UR28, R97, 0x1, P4 ;  /* 0x0000001c6e61ac11 */ /* 0x000fe2000a0f0c61 */
[----:B------:R0:W4:Y:S01]  /*9fc0*/  @!P6 LDG.E.U16 R192, desc[UR32][R98.64] ;  /* 0x0000002062c0e981 */ /* 0x000122000c1e1500 */
[----:B------:R-:W-:Y:S01]  /*9fd0*/  ISETP.GE.AND P4, PT, R136, UR44, PT ;  /* 0x0000002c88007c0c */ /* 0x000fe2000bf86270 */
[----:B------:R-:W-:Y:S01]  /*9fe0*/  @!P3 IMAD R67, R67, UR6, R107 ;  /* 0x000000064343bc24 */ /* 0x000fe2000f8e026b */
[C---:B------:R-:W-:Y:S02]  /*9ff0*/  @!P3 LEA R110, P6, R106.reuse, UR27, 0x1 ;  /* 0x0000001b6a6ebc11 */ /* 0x040fe4000f8c08ff */
[----:B------:R-:W-:Y:S02]  /*a000*/  PRMT R194, RZ, 0x7610, R194 ;  /* 0x00007610ffc27816 */ /* 0x000fe400000000c2 */
[----:B------:R-:W-:Y:S02]  /*a010*/  PRMT R196, RZ, 0x7610, R196 ;  /* 0x00007610ffc47816 */ /* 0x000fe400000000c4 */
[----:B------:R-:W-:-:S02]  /*a020*/  @!P3 LEA.HI.X R111, R106, UR28, R67, 0x1, P6 ;  /* 0x0000001c6a6fbc11 */ /* 0x000fc4000b0f0c43 */
[----:B0-----:R-:W-:Y:S01]  /*a030*/  @!P5 MOV R98, R118 ;  /* 0x000000760062d202 */ /* 0x001fe20000000f00 */
[----:B------:R0:W4:Y:S01]  /*a040*/  @!P2 LDG.E.U16 R194, desc[UR32][R96.64] ;  /* 0x0000002060c2a981 */ /* 0x000122000c1e1500 */
[----:B------:R-:W-:Y:S01]  /*a050*/  @!P5 MOV R99, RZ ;  /* 0x000000ff0063d202 */ /* 0x000fe20000000f00 */
[----:B------:R-:W1:Y:S01]  /*a060*/  @!P4 LDC.64 R66, c[0x0][0x3e0] ;  /* 0x0000f800ff42cb82 */ /* 0x000e620000000a00 */
[----:B------:R-:W-:Y:S01]  /*a070*/  ISETP.GE.AND P2, PT, R68, UR44, PT ;  /* 0x0000002c44007c0c */ /* 0x000fe2000bf46270 */
[----:B------:R0:W4:Y:S01]  /*a080*/  @!P3 LDG.E.U16 R196, desc[UR32][R110.64] ;  /* 0x000000206ec4b981 */ /* 0x000122000c1e1500 */
[----:B------:R-:W-:Y:S01]  /*a090*/  ISETP.GE.AND P3, PT, R154, UR44, PT ;  /* 0x0000002c9a007c0c */ /* 0x000fe2000bf66270 */
[----:B--2---:R-:W-:-:S04]  /*a0a0*/  @!P5 IMAD.WIDE.U32 R98, R70, UR6, R98 ;  /* 0x000000064662dc25 */ /* 0x004fc8000f8e0062 */
[----:B------:R-:W-:Y:S01]  /*a0b0*/  @!P5 IMAD R71, R71, UR6, R99 ;  /* 0x000000064747dc24 */ /* 0x000fe2000f8e0263 */
[----:B------:R-:W-:-:S04]  /*a0c0*/  @!P5 LEA R106, P6, R98, UR27, 0x1 ;  /* 0x0000001b626adc11 */ /* 0x000fc8000f8c08ff */
[----:B------:R-:W-:Y:S01]  /*a0d0*/  @!P5 LEA.HI.X R107, R98, UR28, R71, 0x1, P6 ;  /* 0x0000001c626bdc11 */ /* 0x000fe2000b0f0c47 */
[----:B0-----:R-:W0:Y:S01]  /*a0e0*/  @!P2 LDC.64 R96, c[0x0][0x3e0] ;  /* 0x0000f800ff60ab82 */ /* 0x001e220000000a00 */
[----:B------:R-:W-:-:S07]  /*a0f0*/  ISETP.GE.AND P6, PT, R130, UR44, PT ;  /* 0x0000002c82007c0c */ /* 0x000fce000bfc6270 */
[----:B------:R-:W2:Y:S01]  /*a100*/  @!P3 LDC.64 R70, c[0x0][0x3e0] ;  /* 0x0000f800ff46bb82 */ /* 0x000ea20000000a00 */
[----:B------:R-:W-:Y:S02]  /*a110*/  @!P4 MOV R110, R136 ;  /* 0x00000088006ec202 */ /* 0x000fe40000000f00 */
[----:B------:R-:W-:-:S05]  /*a120*/  @!P4 MOV R111, RZ ;  /* 0x000000ff006fc202 */ /* 0x000fca0000000f00 */
[----:B------:R-:W2:Y:S01]  /*a130*/  @!P6 LDC.64 R98, c[0x0][0x3e0] ;  /* 0x0000f800ff62eb82 */ /* 0x000ea20000000a00 */
[----:B-1----:R-:W-:Y:S01]  /*a140*/  @!P4 IMAD.WIDE.U32 R110, R66, UR6, R110 ;  /* 0x00000006426ecc25 */ /* 0x002fe2000f8e006e */
[----:B------:R-:W-:Y:S02]  /*a150*/  PRMT R200, RZ, 0x7610, R200 ;  /* 0x00007610ffc87816 */ /* 0x000fe400000000c8 */
[----:B------:R-:W-:Y:S01]  /*a160*/  @!P2 MOV R66, R68 ;  /* 0x000000440042a202 */ /* 0x000fe20000000f00 */
[----:B------:R-:W-:Y:S01]  /*a170*/  @!P4 IMAD R111, R67, UR6, R111 ;  /* 0x00000006436fcc24 */ /* 0x000fe2000f8e026f */
[----:B------:R-:W-:Y:S02]  /*a180*/  @!P2 MOV R67, RZ ;  /* 0x000000ff0043a202 */ /* 0x000fe40000000f00 */
[----:B------:R-:W-:Y:S01]  /*a190*/  @!P3 MOV R155, RZ ;  /* 0x000000ff009bb202 */ /* 0x000fe20000000f00 */
[----:B------:R1:W4:Y:S01]  /*a1a0*/  @!P5 LDG.E.U16 R200, desc[UR32][R106.64] ;  /* 0x000000206ac8d981 */ /* 0x000322000c1e1500 */
[----:B------:R-:W-:Y:S01]  /*a1b0*/  @!P4 LEA R138, P5, R110, UR27, 0x1 ;  /* 0x0000001b6e8acc11 */ /* 0x000fe2000f8a08ff */
[----:B0-----:R-:W-:Y:S01]  /*a1c0*/  @!P2 IMAD.WIDE.U32 R66, R96, UR6, R66 ;  /* 0x000000066042ac25 */ /* 0x001fe2000f8e0042 */
[----:B------:R-:W-:-:S03]  /*a1d0*/  PRMT R214, RZ, 0x7610, R214 ;  /* 0x00007610ffd67816 */ /* 0x000fc600000000d6 */
[----:B--2---:R-:W-:Y:S01]  /*a1e0*/  @!P3 IMAD.WIDE.U32 R154, R70, UR6, R154 ;  /* 0x00000006469abc25 */ /* 0x004fe2000f8e009a */
[----:B------:R-:W-:-:S03]  /*a1f0*/  @!P4 LEA.HI.X R139, R110, UR28, R111, 0x1, P5 ;  /* 0x0000001c6e8bcc11 */ /* 0x000fc6000a8f0c6f */
[----:B------:R-:W-:Y:S01]  /*a200*/  @!P2 IMAD R97, R97, UR6, R67 ;  /* 0x000000066161ac24 */ /* 0x000fe2000f8e0243 */
[C---:B------:R-:W-:Y:S01]  /*a210*/  @!P2 LEA R96, P5, R66.reuse, UR27, 0x1 ;  /* 0x0000001b4260ac11 */ /* 0x040fe2000f8a08ff */
[----:B------:R-:W-:Y:S01]  /*a220*/  @!P3 IMAD R67, R71, UR6, R155 ;  /* 0x000000064743bc24 */ /* 0x000fe2000f8e029b */
[----:B------:R-:W-:Y:S01]  /*a230*/  @!P6 MOV R70, R130 ;  /* 0x000000820046e202 */ /* 0x000fe20000000f00 */
[----:B------:R-:W2:Y:S01]  /*a240*/  @!P4 LDG.E.U16 R214, desc[UR32][R138.64] ;  /* 0x000000208ad6c981 */ /* 0x000ea2000c1e1500 */
[----:B------:R-:W-:Y:S02]  /*a250*/  @!P6 MOV R71, RZ ;  /* 0x000000ff0047e202 */ /* 0x000fe40000000f00 */
[----:B------:R-:W-:Y:S02]  /*a260*/  @!P2 LEA.HI.X R97, R66, UR28, R97, 0x1, P5 ;  /* 0x0000001c4261ac11 */ /* 0x000fe4000a8f0c61 */
[----:B------:R-:W-:Y:S01]  /*a270*/  @!P3 LEA R66, P4, R154, UR27, 0x1 ;  /* 0x0000001b9a42bc11 */ /* 0x000fe2000f8808ff */
[----:B------:R-:W-:Y:S01]  /*a280*/  @!P6 IMAD.WIDE.U32 R70, R98, UR6, R70 ;  /* 0x000000066246ec25 */ /* 0x000fe2000f8e0046 */
[----:B------:R-:W-:-:S02]  /*a290*/  PRMT R216, RZ, 0x7610, R216 ;  /* 0x00007610ffd87816 */ /* 0x000fc400000000d8 */
[----:B------:R-:W-:Y:S01]  /*a2a0*/  @!P3 LEA.HI.X R67, R154, UR28, R67, 0x1, P4 ;  /* 0x0000001c9a43bc11 */ /* 0x000fe2000a0f0c43 */
[----:B------:R-:W-:Y:S01]  /*a2b0*/  @!P6 IMAD R99, R99, UR6, R71 ;  /* 0x000000066363ec24 */ /* 0x000fe2000f8e0247 */
[C---:B------:R-:W-:Y:S02]  /*a2c0*/  @!P6 LEA R98, P4, R70.reuse, UR27, 0x1 ;  /* 0x0000001b4662ec11 */ /* 0x040fe4000f8808ff */
[----:B------:R-:W-:Y:S01]  /*a2d0*/  PRMT R220, RZ, 0x7610, R220 ;  /* 0x00007610ffdc7816 */ /* 0x000fe200000000dc */
[----:B------:R0:W2:Y:S01]  /*a2e0*/  @!P2 LDG.E.U16 R216, desc[UR32][R96.64] ;  /* 0x0000002060d8a981 */ /* 0x0000a2000c1e1500 */
[----:B------:R-:W-:Y:S02]  /*a2f0*/  PRMT R218, RZ, 0x7610, R218 ;  /* 0x00007610ffda7816 */ /* 0x000fe400000000da */
[----:B------:R-:W-:Y:S02]  /*a300*/  @!P6 LEA.HI.X R99, R70, UR28, R99, 0x1, P4 ;  /* 0x0000001c4663ec11 */ /* 0x000fe4000a0f0c63 */
[----:B------:R5:W2:Y:S04]  /*a310*/  @!P3 LDG.E.U16 R220, desc[UR32][R66.64] ;  /* 0x0000002042dcb981 */ /* 0x000aa8000c1e1500 */
[----:B------:R3:W2:Y:S01]  /*a320*/  @!P6 LDG.E.U16 R218, desc[UR32][R98.64] ;  /* 0x0000002062dae981 */ /* 0x0006a2000c1e1500 */
[----:B------:R-:W-:-:S13]  /*a330*/  R2UR UR15, R65 ;  /* 0x00000000410f72ca */ /* 0x000fda00000e0000 */
[----:B------:R-:W-:-:S04]  /*a340*/  FMUL.FTZ R65, R22, UR15 ;  /* 0x0000000f16417c20 */ /* 0x000fc80008410000 */
[----:B------:R-:W-:Y:S01]  /*a350*/  FMUL.RZ R110, R65, 0.15915493667125701904 ;  /* 0x3e22f983416e7820 */ /* 0x000fe2000040c000 */
[----:B------:R-:W-:-:S04]  /*a360*/  FMUL.FTZ R65, R23, UR15 ;  /* 0x0000000f17417c20 */ /* 0x000fc80008410000 */
[----:B-1----:R-:W-:Y:S01]  /*a370*/  FMUL.RZ R106, R65, 0.15915493667125701904 ;  /* 0x3e22f983416a7820 */ /* 0x002fe2000040c000 */
[----:B------:R-:W-:-:S04]  /*a380*/  FMUL.FTZ R65, R24, UR15 ;  /* 0x0000000f18417c20 */ /* 0x000fc80008410000 */
[----:B------:R-:W-:Y:S01]  /*a390*/  FMUL.RZ R70, R65, 0.15915493667125701904 ;  /* 0x3e22f98341467820 */ /* 0x000fe2000040c000 */
[----:B------:R-:W-:-:S04]  /*a3a0*/  FMUL.FTZ R65, R25, UR15 ;  /* 0x0000000f19417c20 */ /* 0x000fc80008410000 */
[----:B0-----:R-:W-:Y:S01]  /*a3b0*/  FMUL.RZ R96, R65, 0.15915493667125701904 ;  /* 0x3e22f98341607820 */ /* 0x001fe2000040c000 */
[----:B------:R-:W-:Y:S01]  /*a3c0*/  FMUL.FTZ R65, R26, UR15 ;  /* 0x0000000f1a417c20 */ /* 0x000fe20008410000 */
[----:B------:R-:W-:Y:S08]  /*a3d0*/  MUFU.SIN R68, R106 ;  /* 0x0000006a00447308 */ /* 0x000ff00000000400 */
[----:B------:R0:W-:Y:S02]  /*a3e0*/  MUFU.COS R156, R106 ;  /* 0x0000006a009c7308 */ /* 0x0001e40000000000 */
[----:B0-----:R-:W-:Y:S01]  /*a3f0*/  FMUL.RZ R106, R65, 0.15915493667125701904 ;  /* 0x3e22f983416a7820 */ /* 0x001fe2000040c000 */
[----:B------:R-:W-:-:S04]  /*a400*/  FMUL.FTZ R65, R27, UR15 ;  /* 0x0000000f1b417c20 */ /* 0x000fc80008410000 */
[----:B-----5:R-:W-:Y:S01]  /*a410*/  FMUL.RZ R66, R65, 0.15915493667125701904 ;  /* 0x3e22f98341427820 */ /* 0x020fe2000040c000 */
        /* <DEDUP_REMOVED lines=17> */
[----:B------:R-:W-:Y:S01]  /*a530*/  MUFU.COS R159, R110 ;  /* 0x0000006e009f7308 */ /* 0x000fe20000000000 */
[----:B------:R-:W-:-:S07]  /*a540*/  FMUL.FTZ R64, R35, UR15 ;  /* 0x0000000f23407c20 */ /* 0x000fce0008410000 */
[----:B------:R-:W-:Y:S08]  /*a550*/  MUFU.SIN R138, R67 ;  /* 0x00000043008a7308 */ /* 0x000ff00000000400 */
[----:B------:R0:W-:Y:S02]  /*a560*/  MUFU.COS R110, R67 ;  /* 0x00000043006e7308 */ /* 0x0001e40000000000 */
[----:B0-----:R-:W-:Y:S01]  /*a570*/  FMUL.RZ R67, R65, 0.15915493667125701904 ;  /* 0x3e22f98341437820 */ /* 0x001fe2000040c000 */
[----:B------:R-:W-:-:S05]  /*a580*/  FMUL.FTZ R65, R33, UR15 ;  /* 0x0000000f21417c20 */ /* 0x000fca0008410000 */
[----:B------:R-:W-:Y:S01]  /*a590*/  MUFU.SIN R165, R70 ;  /* 0x0000004600a57308 */ /* 0x000fe20000000400 */
[----:B---3--:R-:W-:-:S07]  /*a5a0*/  FMUL.RZ R98, R64, 0.15915493667125701904 ;  /* 0x3e22f98340627820 */ /* 0x008fce000040c000 */
        /* <DEDUP_REMOVED lines=14> */
[----:B------:R-:W-:Y:S08]  /*a690*/  MUFU.SIN R199, R98 ;  /* 0x0000006200c77308 */ /* 0x000ff00000000400 */
[----:B------:R0:W-:Y:S08]  /*a6a0*/  MUFU.COS R201, R98 ;  /* 0x0000006200c97308 */ /* 0x0001f00000000000 */
[----:B------:R-:W1:Y:S01]  /*a6b0*/  MUFU.EX2 R67, R67 ;  /* 0x0000004300437308 */ /* 0x000e620000000800 */
[----:B0-----:R-:W-:-:S07]  /*a6c0*/  FMUL.FTZ R98, R64, R26 ;  /* 0x0000001a40627220 */ /* 0x001fce0000410000 */
[----:B------:R-:W-:Y:S08]  /*a6d0*/  MUFU.SIN R189, R66 ;  /* 0x0000004200bd7308 */ /* 0x000ff00000000400 */
[----:B------:R-:W-:Y:S08]  /*a6e0*/  MUFU.COS R191, R66 ;  /* 0x0000004200bf7308 */ /* 0x000ff00000000000 */
[----:B------:R0:W3:Y:S08]  /*a6f0*/  MUFU.EX2 R66, R65 ;  /* 0x0000004100427308 */ /* 0x0000f00000000800 */
[----:B------:R-:W-:Y:S01]  /*a700*/  MUFU.SIN R139, R106 ;  /* 0x0000006a008b7308 */ /* 0x000fe20000000400 */
[----:B0-----:R-:W-:-:S07]  /*a710*/  FMUL.FTZ R65, R64, R28 ;  /* 0x0000001c40417220 */ /* 0x001fce0000410000 */
[----:B------:R0:W-:Y:S08]  /*a720*/  MUFU.COS R99, R106 ;  /* 0x0000006a00637308 */ /* 0x0001f00000000000 */
[----:B------:R-:W5:Y:S01]  /*a730*/  MUFU.EX2 R98, R98 ;  /* 0x0000006200627308 */ /* 0x000f620000000800 */
[C---:B0-----:R-:W-:Y:S01]  /*a740*/  FMUL.FTZ R106, R64.reuse, R27 ;  /* 0x0000001b406a7220 */ /* 0x041fe20000410000 */
[----:B------:R-:W-:-:S06]  /*a750*/  FMUL.FTZ R118, R64, R29 ;  /* 0x0000001d40767220 */ /* 0x000fcc0000410000 */
[----:B------:R-:W0:Y:S01]  /*a760*/  MUFU.EX2 R65, R65 ;  /* 0x0000004100417308 */ /* 0x000e220000000800 */
[C---:B------:R-:W-:Y:S01]  /*a770*/  FMUL.FTZ R120, R64.reuse, R30 ;  /* 0x0000001e40787220 */ /* 0x040fe20000410000 */
[C---:B------:R-:W-:Y:S01]  /*a780*/  FMUL.FTZ R122, R64.reuse, R31 ;  /* 0x0000001f407a7220 */ /* 0x040fe20000410000 */
[C---:B-1----:R-:W-:Y:S01]  /*a790*/  FMUL.FTZ R156, R67.reuse, R156 ;  /* 0x0000009c439c7220 */ /* 0x042fe20000410000 */
[----:B------:R-:W-:Y:S01]  /*a7a0*/  FMUL.FTZ R155, R67, R68 ;  /* 0x00000044439b7220 */ /* 0x000fe20000410000 */
[----:B------:R-:W-:-:S03]  /*a7b0*/  FMUL.FTZ R67, R64, R36 ;  /* 0x0000002440437220 */ /* 0x000fc60000410000 */
[----:B------:R-:W-:Y:S01]  /*a7c0*/  MUFU.SIN R208, R96 ;  /* 0x0000006000d07308 */ /* 0x000fe20000000400 */
[C---:B------:R-:W-:Y:S01]  /*a7d0*/  FMUL.FTZ R124, R64.reuse, R32 ;  /* 0x00000020407c7220 */ /* 0x040fe20000410000 */
[C---:B------:R-:W-:Y:S01]  /*a7e0*/  FMUL.FTZ R126, R64.reuse, R33 ;  /* 0x00000021407e7220 */ /* 0x040fe20000410000 */
[C---:B------:R-:W-:Y:S01]  /*a7f0*/  FMUL.FTZ R128, R64.reuse, R34 ;  /* 0x0000002240807220 */ /* 0x040fe20000410000 */
[----:B------:R-:W-:-:S04]  /*a800*/  FMUL.FTZ R130, R64, R35 ;  /* 0x0000002340827220 */ /* 0x000fc80000410000 */
[----:B------:R1:W-:Y:S01]  /*a810*/  MUFU.COS R210, R96 ;  /* 0x0000006000d27308 */ /* 0x0003e20000000000 */
[C---:B---3--:R-:W-:Y:S01]  /*a820*/  FMUL.FTZ R159, R66.reuse, R159 ;  /* 0x0000009f429f7220 */ /* 0x048fe20000410000 */
[----:B------:R-:W-:-:S06]  /*a830*/  FMUL.FTZ R157, R66, R157 ;  /* 0x0000009d429d7220 */ /* 0x000fcc0000410000 */
[----:B------:R-:W-:Y:S01]  /*a840*/  MUFU.SIN R204, R70 ;  /* 0x0000004600cc7308 */ /* 0x000fe20000000400 */
[----:B-1----:R-:W-:Y:S01]  /*a850*/  FMUL.FTZ R96, R64, R25 ;  /* 0x0000001940607220 */ /* 0x002fe20000410000 */
[----:B-----5:R-:W-:-:S06]  /*a860*/  FMUL.FTZ R146, R98, R99 ;  /* 0x0000006362927220 */ /* 0x020fcc0000410000 */
[----:B------:R1:W-:Y:S01]  /*a870*/  MUFU.COS R206, R70 ;  /* 0x0000004600ce7308 */ /* 0x0003e20000000000 */
[----:B------:R-:W-:Y:S01]  /*a880*/  FMUL.FTZ R144, R98, R139 ;  /* 0x0000008b62907220 */ /* 0x000fe20000410000 */
[----:B-1----:R-:W-:-:S06]  /*a890*/  FMUL.FTZ R70, R64, R24 ;  /* 0x0000001840467220 */ /* 0x002fcc0000410000 */
[----:B------:R-:W1:Y:S01]  /*a8a0*/  MUFU.EX2 R96, R96 ;  /* 0x0000006000607308 */ /* 0x000e620000000800 */
[C---:B0-----:R-:W-:Y:S01]  /*a8b0*/  FMUL.FTZ R139, R65.reuse, R110 ;  /* 0x0000006e418b7220 */ /* 0x041fe20000410000 */
[----:B------:R-:W-:-:S06]  /*a8c0*/  FMUL.FTZ R138, R65, R138 ;  /* 0x0000008a418a7220 */ /* 0x000fcc0000410000 */
[----:B------:R-:W0:Y:S01]  /*a8d0*/  MUFU.EX2 R106, R106 ;  /* 0x0000006a006a7308 */ /* 0x000e220000000800 */
[----:B------:R-:W-:-:S07]  /*a8e0*/  SHF.L.U32 R65, R69, 0x5, RZ ;  /* 0x0000000545417819 */ /* 0x000fce00000006ff */
[----:B------:R-:W3:Y:S08]  /*a8f0*/  MUFU.EX2 R118, R118 ;  /* 0x0000007600767308 */ /* 0x000ef00000000800 */
[----:B------:R-:W5:Y:S08]  /*a900*/  MUFU.EX2 R120, R120 ;  /* 0x0000007800787308 */ /* 0x000f700000000800 */
[----:B------:R-:W4:Y:S08]  /*a910*/  MUFU.EX2 R122, R122 ;  /* 0x0000007a007a7308 */ /* 0x000f300000000800 */
[----:B------:R-:W-:Y:S08]  /*a920*/  MUFU.COS R212, R203 ;  /* 0x000000cb00d47308 */ /* 0x000ff00000000000 */
[----:B------:R-:W2:Y:S08]  /*a930*/  MUFU.EX2 R70, R70 ;  /* 0x0000004600467308 */ /* 0x000eb00000000800 */
[----:B------:R-:W2:Y:S08]  /*a940*/  MUFU.EX2 R193, R124 ;  /* 0x0000007c00c17308 */ /* 0x000eb00000000800 */
[----:B------:R-:W2:Y:S08]  /*a950*/  MUFU.EX2 R195, R126 ;  /* 0x0000007e00c37308 */ /* 0x000eb00000000800 */
[----:B------:R-:W2:Y:S08]  /*a960*/  MUFU.EX2 R197, R128 ;  /* 0x0000008000c57308 */ /* 0x000eb00000000800 */
[----:B------:R4:W2:Y:S08]  /*a970*/  MUFU.EX2 R66, R130 ;  /* 0x0000008200427308 */ /* 0x0008b00000000800 */
[----:B------:R-:W2:Y:S08]  /*a980*/  MUFU.EX2 R67, R67 ;  /* 0x0000004300437308 */ /* 0x000eb00000000800 */
[----:B------:R-:W2:Y:S01]  /*a990*/  MUFU.SIN R98, R203 ;  /* 0x000000cb00627308 */ /* 0x000ea20000000400 */
[----:B------:R-:W-:Y:S01]  /*a9a0*/  LEA.HI.SX32 R213, R65, R65, 0x1b ;  /* 0x0000004141d57211 */ /* 0x000fe200078fdaff */
[----:B-1----:R-:W-:-:S03]  /*a9b0*/  FMUL.FTZ R150, R96, R111 ;  /* 0x0000006f60967220 */ /* 0x002fc60000410000 */
[----:B------:R-:W-:Y:S01]  /*a9c0*/  LEA R213, R213, UR30, 0x1 ;  /* 0x0000001ed5d57c11 */ /* 0x000fe2000f8e08ff */
[----:B------:R-:W-:Y:S01]  /*a9d0*/  FMUL.FTZ R148, R96, R107 ;  /* 0x0000006b60947220 */ /* 0x000fe20000410000 */
[C---:B0-----:R-:W-:Y:S01]  /*a9e0*/  FMUL.FTZ R142, R106.reuse, R163 ;  /* 0x000000a36a8e7220 */ /* 0x041fe20000410000 */
[----:B------:R-:W-:Y:S01]  /*a9f0*/  FMUL.FTZ R140, R106, R161 ;  /* 0x000000a16a8c7220 */ /* 0x000fe20000410000 */
[C---:B---3--:R-:W-:Y:S01]  /*aa00*/  FMUL.FTZ R136, R118.reuse, R183 ;  /* 0x000000b776887220 */ /* 0x048fe20000410000 */
[----:B------:R-:W-:Y:S01]  /*aa10*/  FMUL.FTZ R134, R118, R165 ;  /* 0x000000a576867220 */ /* 0x000fe20000410000 */
[C---:B-----5:R-:W-:Y:S01]  /*aa20*/  FMUL.FTZ R132, R120.reuse, R187 ;  /* 0x000000bb78847220 */ /* 0x060fe20000410000 */
[----:B----4-:R-:W-:Y:S01]  /*aa30*/  FMUL.FTZ R130, R120, R185 ;  /* 0x000000b978827220 */ /* 0x010fe20000410000 */
[C---:B------:R-:W-:Y:S01]  /*aa40*/  FMUL.FTZ R128, R122.reuse, R191 ;  /* 0x000000bf7a807220 */ /* 0x040fe20000410000 */
        /* <DEDUP_REMOVED lines=17> */
[----:B------:R-:W0:Y:S04]  /*ab60*/  LDS.U16 R208, [R213+0x8] ;  /* 0x00000800d5d07984 */ /* 0x000e280000000400 */
[----:B------:R-:W1:Y:S04]  /*ab70*/  LDS.U16 R206, [R213+0xa] ;  /* 0x00000a00d5ce7984 */ /* 0x000e680000000400 */
[----:B------:R-:W2:Y:S04]  /*ab80*/  LDS.U16 R204, [R213+0xc] ;  /* 0x00000c00d5cc7984 */ /* 0x000ea80000000400 */
        /* <DEDUP_REMOVED lines=26> */
[----:B------:R-:W-:Y:S04]  /*ad30*/  STS.U16 [R5+0x880], R190 ;  /* 0x000880be05007388 */ /* 0x000fe80000000400 */
[----:B------:R-:W-:Y:S04]  /*ad40*/  STS.U16 [R6+0x8c0], R131 ;  /* 0x0008c08306007388 */ /* 0x000fe80000000400 */
[----:B------:R4:W-:Y:S01]  /*ad50*/  STS.U16 [R7+0x900], R188 ;  /* 0x000900bc07007388 */ /* 0x0009e20000000400 */
[----:B------:R-:W-:-:S03]  /*ad60*/  UIADD3 UR7, UPT, UPT, UR20, -0x1, URZ ;  /* 0xffffffff14077890 */ /* 0x000fc6000fffe0ff */
[----:B------:R-:W-:Y:S01]  /*ad70*/  STS.U16 [R8+0x940], R127 ;  /* 0x0009407f08007388 */ /* 0x000fe20000000400 */
[----:B------:R-:W-:-:S03]  /*ad80*/  FMUL.FTZ R65, R21, UR15 ;  /* 0x0000000f15417c20 */ /* 0x000fc60008410000 */
[----:B------:R-:W-:Y:S04]  /*ad90*/  STS.U16 [R9+0x980], R108 ;  /* 0x0009806c09007388 */ /* 0x000fe80000000400 */
[----:B------:R-:W-:Y:S04]  /*ada0*/  STS.U16 [R10+0x9c0], R133 ;  /* 0x0009c0850a007388 */ /* 0x000fe80000000400 */
[----:B------:R-:W-:Y:S01]  /*adb0*/  STS.U16 [R11+0xa00], R104 ;  /* 0x000a00680b007388 */ /* 0x000fe20000000400 */
[----:B------:R-:W-:-:S03]  /*adc0*/  ULEA.HI UR10, UR7, UR7, URZ, 0x1 ;  /* 0x00000007070a7291 */ /* 0x000fc6000f8f08ff */
[----:B------:R-:W-:Y:S01]  /*add0*/  STS.U16 [R12+0xa40], R115 ;  /* 0x000a40730c007388 */ /* 0x000fe20000000400 */
[----:B------:R-:W-:-:S03]  /*ade0*/  FMUL.RZ R215, R65, 0.15915493667125701904 ;  /* 0x3e22f98341d77820 */ /* 0x000fc6000040c000 */
[----:B------:R-:W-:Y:S01]  /*adf0*/  STS.U16 [R13+0xa80], R100 ;  /* 0x000a80640d007388 */ /* 0x000fe20000000400 */
[----:B------:R-:W-:-:S03]  /*ae00*/  FMUL.FTZ R64, R64, R21 ;  /* 0x0000001540407220 */ /* 0x000fc60000410000 */
[----:B------:R-:W-:Y:S04]  /*ae10*/  STS.U16 [R14+0xac0], R113 ;  /* 0x000ac0710e007388 */ /* 0x000fe80000000400 */
[----:B------:R-:W-:Y:S01]  /*ae20*/  STS.U16 [R15+0xb00], R112 ;  /* 0x000b00700f007388 */ /* 0x000fe20000000400 */
[----:B------:R-:W-:-:S03]  /*ae30*/  ULOP3.LUT UR10, UR10, 0xfffffe, URZ, 0xc0, !UPT ;  /* 0x00fffffe0a0a7892 */ /* 0x000fc6000f8ec0ff */
[----:B------:R-:W-:Y:S01]  /*ae40*/  STS.U16 [R16+0xb40], R135 ;  /* 0x000b408710007388 */ /* 0x000fe20000000400 */
[----:B----4-:R-:W-:Y:S03]  /*ae50*/  MUFU.COS R188, R215 ;  /* 0x000000d700bc7308 */ /* 0x010fe60000000000 */
[----:B------:R4:W-:Y:S04]  /*ae60*/  STS.U16 [R17+0xb80], R102 ;  /* 0x000b806611007388 */ /* 0x0009e80000000400 */
[----:B------:R-:W-:Y:S01]  /*ae70*/  STS.U16 [R18+0xbc0], R137 ;  /* 0x000bc08912007388 */ /* 0x000fe20000000400 */
[----:B------:R-:W5:Y:S03]  /*ae80*/  MUFU.EX2 R65, R64 ;  /* 0x0000004000417308 */ /* 0x000f660000000800 */
[----:B------:R-:W-:Y:S01]  /*ae90*/  STS.U16 [R19+0xc00], R114 ;  /* 0x000c007213007388 */ /* 0x000fe20000000400 */
[----:B------:R-:W-:-:S03]  /*aea0*/  UIADD3 UR7, UPT, UPT, UR7, -UR10, URZ ;  /* 0x8000000a07077290 */ /* 0x000fc6000fffe0ff */
[----:B------:R-:W-:Y:S01]  /*aeb0*/  STS.U16 [R164+0xc40], R141 ;  /* 0x000c408da4007388 */ /* 0x000fe20000000400 */
[----:B----4-:R-:W4:Y:S03]  /*aec0*/  MUFU.SIN R102, R215 ;  /* 0x000000d700667308 */ /* 0x010f260000000400 */
        /* <DEDUP_REMOVED lines=10> */
[----:B------:R0:W-:Y:S04]  /*af70*/  STS.U16 [R101+0xe40], R192 ;  /* 0x000e40c065007388 */ /* 0x0001e80000000400 */
[----:B------:R-:W-:Y:S04]  /*af80*/  STS.U16 [R119+0xe80], R194 ;  /* 0x000e80c277007388 */ /* 0x000fe80000000400 */
[----:B------:R-:W-:Y:S01]  /*af90*/  STS.U16 [R109+0xec0], R196 ;  /* 0x000ec0c46d007388 */ /* 0x000fe20000000400 */
[----:B0-----:R-:W-:-:S03]  /*afa0*/  SEL R101, R100, UR7, P2 ;  /* 0x0000000764657c07 */ /* 0x001fc60009000000 */
[----:B------:R-:W-:Y:S04]  /*afb0*/  STS.U16 [R117+0xf00], R200 ;  /* 0x000f00c875007388 */ /* 0x000fe80000000400 */
[----:B------:R-:W-:Y:S04]  /*afc0*/  STS.U16 [R121+0xf40], R214 ;  /* 0x000f40d679007388 */ /* 0x000fe80000000400 */
[----:B------:R-:W-:Y:S01]  /*afd0*/  STS.U16 [R105+0xf80], R216 ;  /* 0x000f80d869007388 */ /* 0x000fe20000000400 */
[----:B-----5:R-:W-:-:S03]  /*afe0*/  FMUL.FTZ R64, R65, R188 ;  /* 0x000000bc41407220 */ /* 0x020fc60000410000 */
[----:B------:R-:W-:Y:S01]  /*aff0*/  STS.U16 [R123+0xfc0], R220 ;  /* 0x000fc0dc7b007388 */ /* 0x000fe20000000400 */
[----:B----4-:R-:W-:-:S03]  /*b000*/  FMUL.FTZ R65, R65, R102 ;  /* 0x0000006641417220 */ /* 0x010fc60000410000 */
[----:B------:R-:W-:Y:S01]  /*b010*/  STS.U16 [R125+0x1000], R218 ;  /* 0x001000da7d007388 */ /* 0x000fe20000000400 */
[----:B------:R-:W-:-:S03]  /*b020*/  NOP ;  /* 0x0000000000007918 */ /* 0x000fc60000000000 */
[----:B------:R-:W0:Y:S01]  /*b030*/  LDS.U16 R216, [R213+0x84a] ;  /* 0x00084a00d5d87984 */ /* 0x000e220000000400 */
[----:B------:R-:W-:-:S03]  /*b040*/  LEA R108, R101, UR30, 0x3 ;  /* 0x0000001e656c7c11 */ /* 0x000fc6000f8e18ff */
        /* <DEDUP_REMOVED lines=32> */
[----:B------:R-:W-:Y:S01]  /*b250*/  SHF.L.U32 R160, R208, 0x10, RZ ;  /* 0x00000010d0a07819 */ /* 0x000fe200000006ff */
[----:B------:R4:W-:Y:S01]  /*b260*/  STS.64 [R108+0x35d0], R64 ;  /* 0x0035d0406c007388 */ /* 0x0009e20000000a00 */
[----:B-1----:R-:W-:Y:S02]  /*b270*/  SHF.L.U32 R162, R206, 0x10, RZ ;  /* 0x00000010cea27819 */ /* 0x002fe400000006ff */
[----:B--2---:R-:W-:Y:S02]  /*b280*/  SHF.L.U32 R115, R204, 0x10, RZ ;  /* 0x00000010cc737819 */ /* 0x004fe400000006ff */
[----:B---3--:R-:W-:Y:S02]  /*b290*/  SHF.L.U32 R112, R71, 0x10, RZ ;  /* 0x0000001047707819 */ /* 0x008fe400000006ff */
[----:B------:R-:W-:Y:S02]  /*b2a0*/  SHF.L.U32 R137, R197, 0x10, RZ ;  /* 0x00000010c5897819 */ /* 0x000fe400000006ff */
[----:B------:R-:W-:-:S02]  /*b2b0*/  SHF.L.U32 R151, R97, 0x10, RZ ;  /* 0x0000001061977819 */ /* 0x000fc400000006ff */
[----:B0-----:R-:W-:Y:S02]  /*b2c0*/  SHF.L.U32 R71, R216, 0x10, RZ ;  /* 0x00000010d8477819 */ /* 0x001fe400000006ff */
[----:B----4-:R-:W-:Y:S02]  /*b2d0*/  SHF.L.U32 R108, R163, 0x10, RZ ;  /* 0x00000010a36c7819 */ /* 0x010fe400000006ff */
[----:B------:R-:W-:Y:S02]  /*b2e0*/  SHF.L.U32 R163, R228, 0x10, RZ ;  /* 0x00000010e4a37819 */ /* 0x000fe400000006ff */
        /* <DEDUP_REMOVED lines=100> */
.L_x_13798:
[----:B------:R-:W-:-:S05]  /*b930*/  LEA R3, R3, UR30, 0x3 ;  /* 0x0000001e03037c11 */ /* 0x000fca000f8e18ff */
[----:B------:R0:W1:Y:S02]  /*b940*/  LDS.64 R96, [R3+0x45d8] ;  /* 0x0045d80003607984 */ /* 0x0000640000000a00 */
.L_x_13799:
[----:B------:R-:W-:Y:S05]  /*b950*/  BSYNC.RECONVERGENT B0 ;  /* 0x0000000000007941 */ /* 0x000fea0003800200 */
.L_x_13797:
        /* <DEDUP_REMOVED lines=9> */
[----:B0-----:R-:W-:Y:S01]  /*b9f0*/  FMUL.FTZ R3, R157, R246 ;  /* 0x000000f69d037220 */ /* 0x001fe20000410000 */
        /* <DEDUP_REMOVED lines=24> */
[-C--:B------:R-:W-:Y:S01]  /*bb80*/  FMUL.FTZ R221, R200, R29.reuse ;  /* 0x0000001dc8dd7220 */ /* 0x080fe20000410000 */
[----:B------:R-:W-:Y:S01]  /*bb90*/  FMUL.FTZ R219, R188, R29 ;  /* 0x0000001dbcdb7220 */ /* 0x000fe20000410000 */
[----:B------:R-:W-:Y:S01]  /*bba0*/  FFMA.FTZ R68, R154, R71, R66 ;  /* 0x000000479a447223 */ /* 0x000fe20000010042 */
[----:B------:R-:W-:Y:S01]  /*bbb0*/  FMUL.FTZ R66, R64, R157 ;  /* 0x0000009d40427220 */ /* 0x000fe20000410000 */
[----:B------:R-:W-:Y:S01]  /*bbc0*/  FFMA.FTZ R127, R154, R67, -R127 ;  /* 0x000000439a7f7223 */ /* 0x000fe2000001087f */
[----:B------:R-:W-:Y:S01]  /*bbd0*/  FMUL.FTZ R67, R155, R3 ;  /* 0x000000039b437220 */ /* 0x000fe20000410000 */
[----:B------:R-:W-:Y:S01]  /*bbe0*/  FFMA.FTZ R71, R47, R242, R68 ;  /* 0x000000f22f477223 */ /* 0x000fe20000010044 */
[----:B------:R-:W-:Y:S01]  /*bbf0*/  FFMA.FTZ R66, R65, R159, R66 ;  /* 0x0000009f41427223 */ /* 0x000fe20000010042 */
[----:B------:R-:W-:-:S02]  /*bc00*/  FFMA.FTZ R127, R47, R234, R127 ;  /* 0x000000ea2f7f7223 */ /* 0x000fc4000001007f */
[C---:B------:R-:W-:Y:S01]  /*bc10*/  FMUL.FTZ R211, R148.reuse, R71 ;  /* 0x0000004794d37220 */ /* 0x040fe20000410000 */
[-C--:B------:R-:W-:Y:S01]  /*bc20*/  FMUL.FTZ R68, R155, R66.reuse ;  /* 0x000000429b447220 */ /* 0x080fe20000410000 */
[----:B------:R-:W-:Y:S01]  /*bc30*/  FMUL.FTZ R70, R148, R127 ;  /* 0x0000007f94467220 */ /* 0x000fe20000410000 */
[C---:B------:R-:W-:Y:S02]  /*bc40*/  FFMA.FTZ R67, R156.reuse, R66, R67 ;  /* 0x000000429c437223 */ /* 0x040fe40000010043 */
        /* <DEDUP_REMOVED lines=9> */
[----:B------:R-:W-:Y:S01]  /*bce0*/  FMUL.FTZ R213, R144, R211 ;  /* 0x000000d390d57220 */ /* 0x000fe20000410000 */
[C---:B------:R-:W-:Y:S01]  /*bcf0*/  FMUL.FTZ R3, R148.reuse, R71 ;  /* 0x0000004794037220 */ /* 0x040fe20000410000 */
[----:B------:R-:W-:Y:S01]  /*bd00*/  FMUL.FTZ R66, R148, R67 ;  /* 0x0000004394427220 */ /* 0x000fe20000410000 */
[-C--:B------:R-:W-:Y:S01]  /*bd10*/  FMUL.FTZ R68, R144, R127.reuse ;  /* 0x0000007f90447220 */ /* 0x080fe20000410000 */
[----:B------:R-:W-:Y:S01]  /*bd20*/  FFMA.FTZ R213, R146, R127, -R213 ;  /* 0x0000007f92d57223 */ /* 0x000fe200000108d5 */
[C---:B------:R-:W-:Y:S01]  /*bd30*/  FFMA.FTZ R3, R150.reuse, R67, R3 ;  /* 0x0000004396037223 */ /* 0x040fe20000010003 */
[----:B------:R-:W-:Y:S01]  /*bd40*/  FFMA.FTZ R71, R150, R71, -R66 ;  /* 0x0000004796477223 */ /* 0x000fe20000010842 */
[----:B------:R-:W-:Y:S01]  /*bd50*/  FFMA.FTZ R68, R146, R211, R68 ;  /* 0x000000d392447223 */ /* 0x000fe20000010044 */
[----:B------:R-:W-:Y:S01]  /*bd60*/  FFMA.FTZ R213, R53, R226, R213 ;  /* 0x000000e235d57223 */ /* 0x000fe200000100d5 */
[C---:B------:R-:W-:Y:S01]  /*bd70*/  FMUL.FTZ R67, R144.reuse, R3 ;  /* 0x0000000390437220 */ /* 0x040fe20000410000 */
[----:B------:R-:W-:-:S02]  /*bd80*/  FMUL.FTZ R66, R144, R71 ;  /* 0x0000004790427220 */ /* 0x000fc40000410000 */
[----:B------:R-:W-:Y:S01]  /*bd90*/  FMUL.FTZ R70, R140, R213 ;  /* 0x000000d58c467220 */ /* 0x000fe20000410000 */
[C---:B------:R-:W-:Y:S01]  /*bda0*/  FFMA.FTZ R67, R146.reuse, R71, -R67 ;  /* 0x0000004792437223 */ /* 0x040fe20000010843 */
[----:B------:R-:W-:Y:S01]  /*bdb0*/  FFMA.FTZ R3, R146, R3, R66 ;  /* 0x0000000392037223 */ /* 0x000fe20000010042 */
[----:B------:R-:W-:Y:S02]  /*bdc0*/  FFMA.FTZ R71, R53, R228, R68 ;  /* 0x000000e435477223 */ /* 0x000fe40000010044 */
[C---:B------:R-:W-:Y:S01]  /*bdd0*/  FMUL.FTZ R127, R140.reuse, R67 ;  /* 0x000000438c7f7220 */ /* 0x040fe20000410000 */
[C---:B------:R-:W-:Y:S01]  /*bde0*/  FMUL.FTZ R66, R140.reuse, R3 ;  /* 0x000000038c427220 */ /* 0x040fe20000410000 */
[-C--:B------:R-:W-:Y:S01]  /*bdf0*/  FMUL.FTZ R68, R140, R71.reuse ;  /* 0x000000478c447220 */ /* 0x080fe20000410000 */
[C---:B------:R-:W-:Y:S01]  /*be00*/  FFMA.FTZ R71, R142.reuse, R71, R70 ;  /* 0x000000478e477223 */ /* 0x040fe20000010046 */
[C---:B------:R-:W-:Y:S01]  /*be10*/  FFMA.FTZ R127, R142.reuse, R3, R127 ;  /* 0x000000038e7f7223 */ /* 0x040fe2000001007f */
[C---:B------:R-:W-:Y:S01]  /*be20*/  FFMA.FTZ R66, R142.reuse, R67, -R66 ;  /* 0x000000438e427223 */ /* 0x040fe20000010842 */
[----:B------:R-:W-:Y:S01]  /*be30*/  FFMA.FTZ R68, R142, R213, -R68 ;  /* 0x000000d58e447223 */ /* 0x000fe20000010844 */
[----:B------:R-:W-:Y:S01]  /*be40*/  FFMA.FTZ R71, R56, R225, R71 ;  /* 0x000000e138477223 */ /* 0x000fe20000010047 */
[C---:B------:R-:W-:Y:S01]  /*be50*/  FMUL.FTZ R70, R138.reuse, R127 ;  /* 0x0000007f8a467220 */ /* 0x040fe20000410000 */
[----:B------:R-:W-:Y:S01]  /*be60*/  FMUL.FTZ R210, R138, R66 ;  /* 0x000000428ad27220 */ /* 0x000fe20000410000 */
[----:B------:R-:W-:-:S02]  /*be70*/  FFMA.FTZ R68, R56, R223, R68 ;  /* 0x000000df38447223 */ /* 0x000fc40000010044 */
[C---:B------:R-:W-:Y:S01]  /*be80*/  FFMA.FTZ R3, R139.reuse, R66, -R70 ;  /* 0x000000428b037223 */ /* 0x040fe20000010846 */
[C---:B------:R-:W-:Y:S01]  /*be90*/  FFMA.FTZ R127, R139.reuse, R127, R210 ;  /* 0x0000007f8b7f7223 */ /* 0x040fe200000100d2 */
[CC--:B------:R-:W-:Y:S01]  /*bea0*/  FMUL.FTZ R70, R138.reuse, R68.reuse ;  /* 0x000000448a467220 */ /* 0x0c0fe20000410000 */
[----:B------:R-:W0:Y:S01]  /*beb0*/  @P1 LDC R210, c[0x0][0x38c] ;  /* 0x0000e300ffd21b82 */ /* 0x000e220000000800 */
[----:B------:R-:W-:Y:S01]  /*bec0*/  FMUL.FTZ R66, R138, R71 ;  /* 0x000000478a427220 */ /* 0x000fe20000410000 */
[----:B------:R-:W-:Y:S01]  /*bed0*/  FMUL.FTZ R211, R134, R127 ;  /* 0x0000007f86d37220 */ /* 0x000fe20000410000 */
[C---:B------:R-:W-:Y:S02]  /*bee0*/  FFMA.FTZ R70, R139.reuse, R71, R70 ;  /* 0x000000478b467223 */ /* 0x040fe40000010046 */
[----:B------:R-:W-:Y:S01]  /*bef0*/  FFMA.FTZ R67, R139, R68, -R66 ;  /* 0x000000448b437223 */ /* 0x000fe20000010842 */
[-C--:B------:R-:W-:Y:S01]  /*bf00*/  FFMA.FTZ R211, R136, R3.reuse, -R211 ;  /* 0x0000000388d37223 */ /* 0x080fe200000108d3 */
[----:B------:R-:W-:Y:S01]  /*bf10*/  FMUL.FTZ R3, R134, R3 ;  /* 0x0000000386037220 */ /* 0x000fe20000410000 */
[----:B------:R-:W-:Y:S01]  /*bf20*/  MOV R66, UR20 ;  /* 0x0000001400427c02 */ /* 0x000fe20008000f00 */
[C---:B------:R-:W-:Y:S01]  /*bf30*/  FFMA.FTZ R71, R59.reuse, R224, R70 ;  /* 0x000000e03b477223 */ /* 0x040fe20000010046 */
[----:B------:R-:W-:Y:S01]  /*bf40*/  FFMA.FTZ R67, R59, R222, R67 ;  /* 0x000000de3b437223 */ /* 0x000fe20000010043 */
[----:B------:R-:W-:Y:S01]  /*bf50*/  FFMA.FTZ R127, R136, R127, R3 ;  /* 0x0000007f887f7223 */ /* 0x000fe20000010003 */
[----:B------:R-:W-:Y:S01]  /*bf60*/  HFMA2 R70, -RZ, RZ, 0, 9.5367431640625e-07 ;  /* 0x00000010ff467431 */ /* 0x000fe200000001ff */
[----:B------:R-:W-:Y:S01]  /*bf70*/  @P1 IADD3 R3, PT, PT, R66, -0x2, RZ ;  /* 0xfffffffe42031810 */ /* 0x000fe20007ffe0ff */
[C---:B------:R-:W-:Y:S01]  /*bf80*/  FMUL.FTZ R68, R130.reuse, R211 ;  /* 0x000000d382447220 */ /* 0x040fe20000410000 */
[----:B------:R-:W-:Y:S01]  /*bf90*/  FMUL.FTZ R215, R130, R127 ;  /* 0x0000007f82d77220 */ /* 0x000fe20000410000 */
[C---:B------:R-:W-:Y:S01]  /*bfa0*/  FMUL.FTZ R213, R134.reuse, R71 ;  /* 0x0000004786d57220 */ /* 0x040fe20000410000 */
[----:B------:R-:W-:-:S02]  /*bfb0*/  FMUL.FTZ R66, R134, R67 ;  /* 0x0000004386427220 */ /* 0x000fc40000410000 */
[C---:B------:R-:W-:Y:S01]  /*bfc0*/  FFMA.FTZ R215, R132.reuse, R211, -R215 ;  /* 0x000000d384d77223 */ /* 0x040fe200000108d7 */
[----:B------:R-:W-:Y:S01]  /*bfd0*/  FFMA.FTZ R211, R132, R127, R68 ;  /* 0x0000007f84d37223 */ /* 0x000fe20000010044 */
[C---:B------:R-:W-:Y:S01]  /*bfe0*/  FFMA.FTZ R68, R136.reuse, R67, -R213 ;  /* 0x0000004388447223 */ /* 0x040fe200000108d5 */
[----:B------:R-:W-:Y:S01]  /*bff0*/  FFMA.FTZ R127, R136, R71, R66 ;  /* 0x00000047887f7223 */ /* 0x000fe20000010042 */
[----:B------:R-:W-:Y:S01]  /*c000*/  CS2R R66, SRZ ;  /* 0x0000000000427805 */ /* 0x000fe2000001ff00 */
[----:B0-----:R-:W-:Y:S02]  /*c010*/  @P1 IMAD R3, R3, R210, UR6 ;  /* 0x0000000603031e24 */ /* 0x001fe4000f8e02d2 */
[----:B------:R-:W-:Y:S01]  /*c020*/  FMUL.FTZ R213, R126, R211 ;  /* 0x000000d37ed57220 */ /* 0x000fe20000410000 */
[----:B------:R-:W-:Y:S01]  /*c030*/  FFMA.FTZ R127, R62, R221, R127 ;  /* 0x000000dd3e7f7223 */ /* 0x000fe2000001007f */
[----:B------:R-:W-:-:S04]  /*c040*/  @P1 IMAD.WIDE R70, R3, R70, UR4 ;  /* 0x0000000403461e25 */ /* 0x000fc8000f8e0246 */
[----:B------:R-:W-:Y:S01]  /*c050*/  FFMA.FTZ R217, R128, R215, -R213 ;  /* 0x000000d780d97223 */ /* 0x000fe200000108d5 */
[----:B------:R-:W-:Y:S01]  /*c060*/  FFMA.FTZ R3, R62, R219, R68 ;  /* 0x000000db3e037223 */ /* 0x000fe20000010044 */
[----:B------:R-:W-:Y:S01]  /*c070*/  FMUL.FTZ R215, R126, R215 ;  /* 0x000000d77ed77220 */ /* 0x000fe20000410000 */
[C---:B------:R-:W-:Y:S01]  /*c080*/  FMUL.FTZ R213, R130.reuse, R127 ;  /* 0x0000007f82d57220 */ /* 0x040fe20000410000 */
[----:B------:R0:W3:Y:S01]  /*c090*/  @P1 LDG.E.64 R66, desc[UR32][R70.64+0x8] ;  /* 0x0000082046421981 */ /* 0x0000e2000c1e1b00 */
[----:B------:R-:W-:Y:S01]  /*c0a0*/  FMUL.FTZ R68, R130, R3 ;  /* 0x0000000382447220 */ /* 0x000fe20000410000 */
[----:B------:R-:W-:Y:S01]  /*c0b0*/  FFMA.FTZ R215, R128, R211, R215 ;  /* 0x000000d380d77223 */ /* 0x000fe200000100d7 */
[----:B------:R-:W-:Y:S01]  /*c0c0*/  FFMA.FTZ R213, R132, R3, -R213 ;  /* 0x0000000384d57223 */ /* 0x000fe200000108d5 */
[C---:B------:R-:W-:Y:S02]  /*c0d0*/  FMUL.FTZ R3, R122.reuse, R217 ;  /* 0x000000d97a037220 */ /* 0x040fe40000410000 */
[-C--:B------:R-:W-:Y:S01]  /*c0e0*/  FMUL.FTZ R210, R122, R215.reuse ;  /* 0x000000d77ad27220 */ /* 0x080fe20000410000 */
[-C--:B------:R-:W-:Y:S01]  /*c0f0*/  FMUL.FTZ R230, R207, R30.reuse ;  /* 0x0000001ecfe67220 */ /* 0x080fe20000410000 */
[----:B------:R-:W-:Y:S01]  /*c100*/  FFMA.FTZ R215, R124, R215, R3 ;  /* 0x000000d77cd77223 */ /* 0x000fe20000010003 */
[----:B------:R-:W-:Y:S01]  /*c110*/  FFMA.FTZ R68, R132, R127, R68 ;  /* 0x0000007f84447223 */ /* 0x000fe20000010044 */
[----:B------:R-:W-:Y:S01]  /*c120*/  FMUL.FTZ R232, R205, R30 ;  /* 0x0000001ecde87220 */ /* 0x000fe20000410000 */
[----:B------:R-:W-:Y:S01]  /*c130*/  FFMA.FTZ R217, R124, R217, -R210 ;  /* 0x000000d97cd97223 */ /* 0x000fe200000108d2 */
[C---:B------:R-:W-:Y:S01]  /*c140*/  FMUL.FTZ R127, R118.reuse, R215 ;  /* 0x000000d7767f7220 */ /* 0x040fe20000410000 */
[C---:B------:R-:W-:Y:S01]  /*c150*/  FFMA.FTZ R213, R63.reuse, R230, R213 ;  /* 0x000000e63fd57223 */ /* 0x040fe200000100d5 */
[----:B------:R-:W-:Y:S01]  /*c160*/  FFMA.FTZ R3, R63, R232, R68 ;  /* 0x000000e83f037223 */ /* 0x000fe20000010044 */
[-C--:B------:R-:W-:Y:S01]  /*c170*/  FMUL.FTZ R68, R118, R217.reuse ;  /* 0x000000d976447220 */ /* 0x080fe20000410000 */
[----:B------:R-:W-:Y:S01]  /*c180*/  FFMA.FTZ R127, R120, R217, -R127 ;  /* 0x000000d9787f7223 */ /* 0x000fe2000001087f */
[C---:B0-----:R-:W-:Y:S01]  /*c190*/  FMUL.FTZ R70, R126.reuse, R213 ;  /* 0x000000d57e467220 */ /* 0x041fe20000410000 */
[----:B------:R-:W-:Y:S01]  /*c1a0*/  FMUL.FTZ R71, R126, R3 ;  /* 0x000000037e477220 */ /* 0x000fe20000410000 */
[----:B------:R-:W-:Y:S01]  /*c1b0*/  FFMA.FTZ R215, R120, R215, R68 ;  /* 0x000000d778d77223 */ /* 0x000fe20000010044 */
[----:B------:R-:W-:Y:S01]  /*c1c0*/  FMUL.FTZ R210, R110, R127 ;  /* 0x0000007f6ed27220 */ /* 0x000fe20000410000 */
[----:B------:R-:W-:Y:S01]  /*c1d0*/  FFMA.FTZ R3, R128, R3, R70 ;  /* 0x0000000380037223 */ /* 0x000fe20000010046 */
[----:B------:R-:W-:Y:S01]  /*c1e0*/  FMUL.FTZ R231, R190, R31 ;  /* 0x0000001fbee77220 */ /* 0x000fe20000410000 */
[----:B------:R-:W-:Y:S01]  /*c1f0*/  FFMA.FTZ R68, R128, R213, -R71 ;  /* 0x000000d580447223 */ /* 0x000fe20000010847 */
[----:B------:R-:W-:Y:S01]  /*c200*/  FMUL.FTZ R70, R110, R215 ;  /* 0x000000d76e467220 */ /* 0x000fe20000410000 */
[----:B------:R-:W-:Y:S01]  /*c210*/  FMUL.FTZ R229, R108, R31 ;  /* 0x0000001f6ce57220 */ /* 0x000fe20000410000 */
        /* <DEDUP_REMOVED lines=9> */
[C---:B------:R-:W-:Y:S01]  /*c2b0*/  FFMA.FTZ R127, R124.reuse, R3, -R127 ;  /* 0x000000037c7f7223 */ /* 0x040fe2000001087f */
[----:B------:R-:W-:Y:S01]  /*c2c0*/  FMUL.FTZ R220, R151, R32 ;  /* 0x0000002097dc7220 */ /* 0x000fe20000410000 */
[----:B------:R-:W-:Y:S01]  /*c2d0*/  FFMA.FTZ R211, R107, R210, R211 ;  /* 0x000000d26bd37223 */ /* 0x000fe200000100d3 */
[----:B------:R-:W-:Y:S01]  /*c2e0*/  FFMA.FTZ R68, R124, R71, R68 ;  /* 0x000000477c447223 */ /* 0x000fe20000010044 */
[----:B------:R-:W-:Y:S01]  /*c2f0*/  FMUL.FTZ R218, R125, R32 ;  /* 0x000000207dda7220 */ /* 0x000fe20000410000 */
[----:B------:R-:W-:Y:S01]  /*c300*/  FMUL.FTZ R210, R98, R212 ;  /* 0x000000d462d27220 */ /* 0x000fe20000410000 */
[----:B------:R-:W-:-:S02]  /*c310*/  FFMA.FTZ R127, R73, R220, R127 ;  /* 0x000000dc497f7223 */ /* 0x000fc4000001007f */
[----:B------:R-:W-:Y:S01]  /*c320*/  FFMA.FTZ R71, R73, R218, R68 ;  /* 0x000000da49477223 */ /* 0x000fe20000010044 */
[C---:B------:R-:W-:Y:S01]  /*c330*/  FFMA.FTZ R68, R99.reuse, R211, R210 ;  /* 0x000000d363447223 */ /* 0x040fe200000100d2 */
[----:B------:R-:W-:Y:S01]  /*c340*/  FMUL.FTZ R210, R118, R127 ;  /* 0x0000007f76d27220 */ /* 0x000fe20000410000 */
[----:B------:R-:W-:Y:S01]  /*c350*/  FMUL.FTZ R70, R98, R211 ;  /* 0x000000d362467220 */ /* 0x000fe20000410000 */
[----:B------:R-:W-:Y:S01]  /*c360*/  FMUL.FTZ R211, R118, R71 ;  /* 0x0000004776d37220 */ /* 0x000fe20000410000 */
[----:B------:R-:W-:Y:S01]  /*c370*/  FMUL.FTZ R217, R192, R33 ;  /* 0x00000021c0d97220 */ /* 0x000fe20000410000 */
[C---:B------:R-:W-:Y:S01]  /*c380*/  FFMA.FTZ R71, R120.reuse, R71, R210 ;  /* 0x0000004778477223 */ /* 0x040fe200000100d2 */
[----:B------:R-:W-:Y:S01]  /*c390*/  FFMA.FTZ R3, R99, R212, -R70 ;  /* 0x000000d463037223 */ /* 0x000fe20000010846 */
[----:B------:R-:W-:Y:S01]  /*c3a0*/  FFMA.FTZ R70, R120, R127, -R211 ;  /* 0x0000007f78467223 */ /* 0x000fe200000108d3 */
[----:B------:R-:W-:Y:S01]  /*c3b0*/  FMUL.FTZ R213, R112, R33 ;  /* 0x0000002170d57220 */ /* 0x000fe20000410000 */
[----:B------:R-:W-:-:S03]  /*c3c0*/  FFMA.FTZ R71, R74, R217, R71 ;  /* 0x000000d94a477223 */ /* 0x000fc60000010047 */
[----:B------:R-:W-:Y:S01]  /*c3d0*/  FFMA.FTZ R70, R74, R213, R70 ;  /* 0x000000d54a467223 */ /* 0x000fe20000010046 */
[----:B------:R-:W-:-:S03]  /*c3e0*/  FMUL.FTZ R210, R110, R71 ;  /* 0x000000476ed27220 */ /* 0x000fc60000410000 */
[-C--:B------:R-:W-:Y:S01]  /*c3f0*/  FMUL.FTZ R212, R110, R70.reuse ;  /* 0x000000466ed47220 */ /* 0x080fe20000410000 */
[----:B------:R-:W-:Y:S01]  /*c400*/  FFMA.FTZ R127, R111, R70, -R210 ;  /* 0x000000466f7f7223 */ /* 0x000fe200000108d2 */
[-C--:B------:R-:W-:Y:S01]  /*c410*/  FMUL.FTZ R210, R133, R34.reuse ;  /* 0x0000002285d27220 */ /* 0x080fe20000410000 */
[----:B------:R-:W-:Y:S01]  /*c420*/  FMUL.FTZ R214, R203, R34 ;  /* 0x00000022cbd67220 */ /* 0x000fe20000410000 */
[----:B------:R-:W-:Y:S02]  /*c430*/  FFMA.FTZ R212, R111, R71, R212 ;  /* 0x000000476fd47223 */ /* 0x000fe400000100d4 */
[C---:B------:R-:W-:Y:S02]  /*c440*/  FFMA.FTZ R127, R75.reuse, R210, R127 ;  /* 0x000000d24b7f7223 */ /* 0x040fe4000001007f */
[----:B------:R-:W-:Y:S02]  /*c450*/  FFMA.FTZ R212, R75, R214, R212 ;  /* 0x000000d64bd47223 */ /* 0x000fe400000100d4 */
[----:B------:R-:W-:-:S02]  /*c460*/  FMUL.FTZ R71, R106, R127 ;  /* 0x0000007f6a477220 */ /* 0x000fc40000410000 */
[-C--:B------:R-:W-:Y:S01]  /*c470*/  FMUL.FTZ R70, R106, R212.reuse ;  /* 0x000000d46a467220 */ /* 0x080fe20000410000 */
[-C--:B------:R-:W-:Y:S01]  /*c480*/  FMUL.FTZ R215, R114, R35.reuse ;  /* 0x0000002372d77220 */ /* 0x080fe20000410000 */
[C---:B------:R-:W-:Y:S01]  /*c490*/  FFMA.FTZ R71, R107.reuse, R212, R71 ;  /* 0x000000d46b477223 */ /* 0x040fe20000010047 */
[----:B------:R-:W-:Y:S01]  /*c4a0*/  FMUL.FTZ R211, R198, R35 ;  /* 0x00000023c6d37220 */ /* 0x000fe20000410000 */
[----:B------:R-:W-:Y:S02]  /*c4b0*/  FFMA.FTZ R70, R107, R127, -R70 ;  /* 0x0000007f6b467223 */ /* 0x000fe40000010846 */
[C---:B------:R-:W-:Y:S02]  /*c4c0*/  FFMA.FTZ R71, R76.reuse, R215, R71 ;  /* 0x000000d74c477223 */ /* 0x040fe40000010047 */
[----:B------:R-:W-:Y:S02]  /*c4d0*/  FFMA.FTZ R70, R76, R211, R70 ;  /* 0x000000d34c467223 */ /* 0x000fe40000010046 */
[----:B------:R-:W-:-:S02]  /*c4e0*/  FMUL.FTZ R212, R98, R71 ;  /* 0x0000004762d47220 */ /* 0x000fc40000410000 */
[-C--:B------:R-:W-:Y:S02]  /*c4f0*/  FMUL.FTZ R216, R98, R70.reuse ;  /* 0x0000004662d87220 */ /* 0x080fe40000410000 */
[----:B------:R-:W-:Y:S01]  /*c500*/  FFMA.FTZ R127, R99, R70, -R212 ;  /* 0x00000046637f7223 */ /* 0x000fe200000108d4 */
[----:B------:R-:W-:Y:S01]  /*c510*/  FMUL.FTZ R212, R185, R36 ;  /* 0x00000024b9d47220 */ /* 0x000fe20000410000 */
[----:B------:R-:W-:-:S04]  /*c520*/  FFMA.FTZ R216, R99, R71, R216 ;  /* 0x0000004763d87223 */ /* 0x000fc800000100d8 */
[----:B------:R-:W-:Y:S01]  /*c530*/  FFMA.FTZ R70, R77, R212, R216 ;  /* 0x000000d44d467223 */ /* 0x000fe200000100d8 */
[----:B------:R-:W-:-:S04]  /*c540*/  FMUL.FTZ R216, R121, R36 ;  /* 0x0000002479d87220 */ /* 0x000fc80000410000 */
[----:B------:R-:W-:Y:S01]  /*c550*/  FFMA.FTZ R71, R77, R216, R127 ;  /* 0x000000d84d477223 */ /* 0x000fe2000001007f */
[----:B------:R-:W0:Y:S04]  /*c560*/  SHFL.UP PT, R240, R70, 0x1, RZ ;  /* 0x0420000046f07989 */ /* 0x000e2800000e00ff */
[----:B------:R-:W4:Y:S04]  /*c570*/  SHFL.UP PT, R237, R71, 0x1, RZ ;  /* 0x0420000047ed7989 */ /* 0x000f2800000e00ff */
[----:B------:R-:W5:Y:S04]  /*c580*/  SHFL.UP PT, R235, R68, 0x1, RZ ;  /* 0x0420000044eb7989 */ /* 0x000f6800000e00ff */
[----:B------:R-:W2:Y:S01]  /*c590*/  SHFL.UP PT, R127, R3, 0x1, RZ ;  /* 0x04200000037f7989 */ /* 0x000ea200000e00ff */
[----:B------:R-:W-:Y:S01]  /*c5a0*/  ISETP.GE.AND P3, PT, R69, 0x1, PT ;  /* 0x000000014500780c */ /* 0x000fe20003f66270 */
[-C--:B0-----:R-:W-:Y:S01]  /*c5b0*/  FMUL.FTZ R241, R3, R240.reuse ;  /* 0x000000f003f17220 */ /* 0x081fe20000410000 */
[----:B------:R-:W-:-:S03]  /*c5c0*/  FMUL.FTZ R240, R68, R240 ;  /* 0x000000f044f07220 */ /* 0x000fc60000410000 */
[CC--:B----4-:R-:W-:Y:S01]  /*c5d0*/  FFMA.FTZ R241, R68.reuse, R237.reuse, R241 ;  /* 0x000000ed44f17223 */ /* 0x0d0fe200000100f1 */
[----:B------:R-:W-:Y:S01]  /*c5e0*/  FFMA.FTZ R248, R3, R237, -R240 ;  /* 0x000000ed03f87223 */ /* 0x000fe200000108f0 */
[----:B-----5:R-:W-:-:S06]  /*c5f0*/  FMUL.FTZ R240, R68, R235 ;  /* 0x000000eb44f07220 */ /* 0x020fcc0000410000 */
[----:B------:R-:W-:Y:S01]  /*c600*/  @P3 FADD.FTZ R70, R70, R241 ;  /* 0x000000f146463221 */ /* 0x000fe20000010000 */
[----:B------:R-:W-:Y:S01]  /*c610*/  FMUL.FTZ R235, R3, R235 ;  /* 0x000000eb03eb7220 */ /* 0x000fe20000410000 */
[----:B------:R-:W-:Y:S01]  /*c620*/  @P3 FADD.FTZ R71, R71, R248 ;  /* 0x000000f847473221 */ /* 0x000fe20000010000 */
[-C--:B--2---:R-:W-:Y:S02]  /*c630*/  @P3 FFMA.FTZ R3, R3, R127.reuse, -R240 ;  /* 0x0000007f03033223 */ /* 0x084fe400000108f0 */
[----:B------:R-:W0:Y:S01]  /*c640*/  SHFL.UP PT, R240, R70, 0x2, RZ ;  /* 0x0440000046f07989 */ /* 0x000e2200000e00ff */
[----:B------:R-:W-:-:S03]  /*c650*/  @P3 FFMA.FTZ R68, R68, R127, R235 ;  /* 0x0000007f44443223 */ /* 0x000fc600000100eb */
[----:B------:R-:W2:Y:S04]  /*c660*/  SHFL.UP PT, R237, R71, 0x2, RZ ;  /* 0x0440000047ed7989 */ /* 0x000ea800000e00ff */
[----:B------:R-:W4:Y:S04]  /*c670*/  SHFL.UP PT, R235, R68, 0x2, RZ ;  /* 0x0440000044eb7989 */ /* 0x000f2800000e00ff */
[----:B------:R-:W5:Y:S01]  /*c680*/  SHFL.UP PT, R127, R3, 0x2, RZ ;  /* 0x04400000037f7989 */ /* 0x000f6200000e00ff */
[----:B------:R-:W-:Y:S01]  /*c690*/  ISETP.GE.AND P3, PT, R69, 0x2, PT ;  /* 0x000000024500780c */ /* 0x000fe20003f66270 */
[-C--:B0-----:R-:W-:Y:S01]  /*c6a0*/  FMUL.FTZ R241, R3, R240.reuse ;  /* 0x000000f003f17220 */ /* 0x081fe20000410000 */
[----:B------:R-:W-:-:S03]  /*c6b0*/  FMUL.FTZ R240, R68, R240 ;  /* 0x000000f044f07220 */ /* 0x000fc60000410000 */
[CC--:B--2---:R-:W-:Y:S01]  /*c6c0*/  FFMA.FTZ R241, R68.reuse, R237.reuse, R241 ;  /* 0x000000ed44f17223 */ /* 0x0c4fe200000100f1 */
[----:B------:R-:W-:Y:S01]  /*c6d0*/  FFMA.FTZ R248, R3, R237, -R240 ;  /* 0x000000ed03f87223 */ /* 0x000fe200000108f0 */
[----:B----4-:R-:W-:-:S06]  /*c6e0*/  FMUL.FTZ R240, R68, R235 ;  /* 0x000000eb44f07220 */ /* 0x010fcc0000410000 */
[----:B------:R-:W-:Y:S01]  /*c6f0*/  @P3 FADD.FTZ R70, R70, R241 ;  /* 0x000000f146463221 */ /* 0x000fe20000010000 */
[----:B------:R-:W-:Y:S01]  /*c700*/  FMUL.FTZ R235, R3, R235 ;  /* 0x000000eb03eb7220 */ /* 0x000fe20000410000 */
[----:B------:R-:W-:Y:S01]  /*c710*/  @P3 FADD.FTZ R71, R71, R248 ;  /* 0x000000f847473221 */ /* 0x000fe20000010000 */
[-C--:B-----5:R-:W-:Y:S02]  /*c720*/  @P3 FFMA.FTZ R3, R3, R127.reuse, -R240 ;  /* 0x0000007f03033223 */ /* 0x0a0fe400000108f0 */
        /* <DEDUP_REMOVED lines=30> */
[----:B------:R-:W-:Y:S01]  /*c910*/  @P3 FFMA.FTZ R68, R68, R127, R235 ;  /* 0x0000007f44443223 */ /* 0x000fe200000100eb */
[----:B------:R-:W0:Y:S04]  /*c920*/  SHFL.UP PT, R240, R70, 0x10, RZ ;  /* 0x0600000046f07989 */ /* 0x000e2800000e00ff */
        /* <DEDUP_REMOVED lines=10> */
[-C--:B-----5:R-:W-:Y:S01]  /*c9d0*/  @P3 FFMA.FTZ R68, R68, R127.reuse, R248 ;  /* 0x0000007f44443223 */ /* 0x0a0fe200000100f8 */
[----:B------:R-:W-:-:S05]  /*c9e0*/  @P3 FFMA.FTZ R3, R3, R127, -R240 ;  /* 0x0000007f03033223 */ /* 0x000fca00000108f0 */
[----:B------:R-:W-:Y:S04]  /*c9f0*/  SHFL.UP PT, R68, R68, 0x1, RZ ;  /* 0x0420000044447989 */ /* 0x000fe800000e00ff */
[----:B---3--:R-:W0:Y:S04]  /*ca00*/  SHFL.IDX PT, R67, R67, RZ, 0x1f ;  /* 0x00001fff43437589 */ /* 0x008e2800000e0000 */
[----:B------:R-:W-:Y:S04]  /*ca10*/  SHFL.IDX PT, R235, R66, RZ, 0x1f ;  /* 0x00001fff42eb7589 */ /* 0x000fe800000e0000 */
[----:B------:R-:W2:Y:S01]  /*ca20*/  SHFL.UP PT, R240, R3, 0x1, RZ ;  /* 0x0420000003f07989 */ /* 0x000ea200000e00ff */
[----:B------:R-:W-:Y:S01]  /*ca30*/  @P3 FADD.FTZ R71, R71, R250 ;  /* 0x000000fa47473221 */ /* 0x000fe20000010000 */
[----:B------:R-:W-:-:S05]  /*ca40*/  @P3 FADD.FTZ R70, R70, R69 ;  /* 0x0000004546463221 */ /* 0x000fca0000010000 */
[----:B------:R-:W3:Y:S04]  /*ca50*/  SHFL.UP PT, R71, R71, 0x1, RZ ;  /* 0x0420000047477989 */ /* 0x000ee800000e00ff */
[----:B------:R-:W4:Y:S01]  /*ca60*/  SHFL.UP PT, R70, R70, 0x1, RZ ;  /* 0x0420000046467989 */ /* 0x000f2200000e00ff */
[----:B0-----:R-:W-:Y:S01]  /*ca70*/  FMUL.FTZ R69, R68, R67 ;  /* 0x0000004344457220 */ /* 0x001fe20000410000 */
[----:B-1----:R-:W-:-:S03]  /*ca80*/  FMUL.FTZ R127, R99, R97 ;  /* 0x00000061637f7220 */ /* 0x002fc60000410000 */
[C---:B--2---:R-:W-:Y:S01]  /*ca90*/  FFMA.FTZ R248, R240.reuse, R235, -R69 ;  /* 0x000000ebf0f87223 */ /* 0x044fe20000010845 */
[----:B------:R-:W-:-:S04]  /*caa0*/  FMUL.FTZ R69, R240, R67 ;  /* 0x00000043f0457220 */ /* 0x000fc80000410000 */
[----:B------:R-:W-:Y:S01]  /*cab0*/  FFMA.FTZ R69, R68, R235, R69 ;  /* 0x000000eb44457223 */ /* 0x000fe20000010045 */
[C---:B------:R-:W-:Y:S01]  /*cac0*/  FMUL.FTZ R68, R98.reuse, R97 ;  /* 0x0000006162447220 */ /* 0x040fe20000410000 */
[----:B------:R-:W-:-:S03]  /*cad0*/  FFMA.FTZ R127, -R98, R96, -R127 ;  /* 0x00000060627f7223 */ /* 0x000fc6000001097f */
[----:B------:R-:W-:Y:S01]  /*cae0*/  FFMA.FTZ R68, R99, R96, -R68 ;  /* 0x0000006063447223 */ /* 0x000fe20000010844 */
[----:B------:R-:W-:-:S03]  /*caf0*/  FMUL.FTZ R3, R106, R127 ;  /* 0x0000007f6a037220 */ /* 0x000fc60000410000 */
[-C--:B------:R-:W-:Y:S01]  /*cb00*/  FMUL.FTZ R66, R106, R68.reuse ;  /* 0x000000446a427220 */ /* 0x080fe20000410000 */
[----:B------:R-:W-:-:S03]  /*cb10*/  FFMA.FTZ R3, R107, R68, R3 ;  /* 0x000000446b037223 */ /* 0x000fc60000010003 */
[----:B------:R-:W-:Y:S01]  /*cb20*/  FFMA.FTZ R66, R107, R127, -R66 ;  /* 0x0000007f6b427223 */ /* 0x000fe20000010842 */
[----:B---3--:R-:W-:Y:S01]  /*cb30*/  @P2 FADD.FTZ R235, R71, R248 ;  /* 0x000000f847eb2221 */ /* 0x008fe20000010000 */
[----:B------:R-:W-:Y:S01]  /*cb40*/  FMUL.FTZ R71, R110, R3 ;  /* 0x000000036e477220 */ /* 0x000fe20000410000 */
[----:B----4-:R-:W-:Y:S01]  /*cb50*/  @P2 FADD.FTZ R67, R70, R69 ;  /* 0x0000004546432221 */ /* 0x010fe20000010000 */
[-C--:B------:R-:W-:Y:S02]  /*cb60*/  FMUL.FTZ R68, R110, R66.reuse ;  /* 0x000000426e447220 */ /* 0x080fe40000410000 */
[----:B------:R-:W-:Y:S01]  /*cb70*/  FFMA.FTZ R71, R111, R66, -R71 ;  /* 0x000000426f477223 */ /* 0x000fe20000010847 */
[----:B------:R-:W-:Y:S01]  /*cb80*/  FMUL.FTZ R66, R65, R235 ;  /* 0x000000eb41427220 */ /* 0x000fe20000410000 */
[----:B------:R-:W-:Y:S01]  /*cb90*/  FFMA.FTZ R69, R111, R3, R68 ;  /* 0x000000036f457223 */ /* 0x000fe20000010044 */
[-C--:B------:R-:W-:Y:S02]  /*cba0*/  FMUL.FTZ R3, R65, R67.reuse ;  /* 0x0000004341037220 */ /* 0x080fe40000410000 */
[----:B------:R-:W-:-:S02]  /*cbb0*/  FFMA.FTZ R237, R64, R67, R66 ;  /* 0x0000004340ed7223 */ /* 0x000fc40000010042 */
[----:B------:R-:W-:Y:S01]  /*cbc0*/  FFMA.FTZ R235, R64, R235, -R3 ;  /* 0x000000eb40eb7223 */ /* 0x000fe20000010803 */
        /* <DEDUP_REMOVED lines=15> */
[----:B------:R-:W-:Y:S01]  /*ccc0*/  FADD.FTZ R68, R147, R68 ;  /* 0x0000004493447221 */ /* 0x000fe20000010000 */
[----:B------:R-:W-:-:S02]  /*ccd0*/  FMUL.FTZ R3, R122, R71 ;  /* 0x000000477a037220 */ /* 0x000fc40000410000 */
[----:B------:R-:W-:Y:S01]  /*cce0*/  FADD.FTZ R66, R209, R66 ;  /* 0x00000042d1427221 */ /* 0x000fe20000010000 */
[----:B------:R-:W-:Y:S01]  /*ccf0*/  FMUL.FTZ R65, R110, R68 ;  /* 0x000000446e417220 */ /* 0x000fe20000410000 */
[C---:B------:R-:W-:Y:S01]  /*cd00*/  FFMA.FTZ R71, R124.reuse, R71, -R64 ;  /* 0x000000477c477223 */ /* 0x040fe20000010840 */
[----:B------:R-:W-:Y:S01]  /*cd10*/  FFMA.FTZ R69, R124, R69, R3 ;  /* 0x000000457c457223 */ /* 0x000fe20000010003 */
[-C--:B------:R-:W-:Y:S01]  /*cd20*/  FMUL.FTZ R64, R110, R66.reuse ;  /* 0x000000426e407220 */ /* 0x080fe20000410000 */
[C---:B------:R-:W-:Y:S01]  /*cd30*/  FFMA.FTZ R66, R111.reuse, R66, -R65 ;  /* 0x000000426f427223 */ /* 0x040fe20000010841 */
[C---:B------:R-:W-:Y:S02]  /*cd40*/  FMUL.FTZ R65, R126.reuse, R71 ;  /* 0x000000477e417220 */ /* 0x040fe40000410000 */
        /* <DEDUP_REMOVED lines=20> */
[C---:B------:R-:W-:Y:S01]  /*ce90*/  FMUL.FTZ R3, R134.reuse, R71 ;  /* 0x0000004786037220 */ /* 0x040fe20000410000 */
[-C--:B------:R-:W-:Y:S02]  /*cea0*/  FMUL.FTZ R68, R134, R69.reuse ;  /* 0x0000004586447220 */ /* 0x080fe40000410000 */
[----:B------:R-:W-:Y:S01]  /*ceb0*/  FADD.FTZ R65, R189, R66 ;  /* 0x00000042bd417221 */ /* 0x000fe20000010000 */
[----:B------:R-:W-:Y:S01]  /*cec0*/  FFMA.FTZ R69, R136, R69, R3 ;  /* 0x0000004588457223 */ /* 0x000fe20000010003 */
[----:B------:R-:W-:Y:S02]  /*ced0*/  FADD.FTZ R3, R101, R64 ;  /* 0x0000004065037221 */ /* 0x000fe40000010000 */
[----:B------:R-:W-:Y:S01]  /*cee0*/  FMUL.FTZ R67, R126, R65 ;  /* 0x000000417e437220 */ /* 0x000fe20000410000 */
[----:B------:R-:W-:Y:S01]  /*cef0*/  FFMA.FTZ R68, R136, R71, -R68 ;  /* 0x0000004788447223 */ /* 0x000fe20000010844 */
[----:B------:R-:W-:-:S02]  /*cf00*/  FMUL.FTZ R64, R126, R3 ;  /* 0x000000037e407220 */ /* 0x000fc40000410000 */
[C---:B------:R-:W-:Y:S02]  /*cf10*/  FFMA.FTZ R67, R128.reuse, R3, R67 ;  /* 0x0000000380437223 */ /* 0x040fe40000010043 */
[----:B------:R-:W-:Y:S01]  /*cf20*/  FFMA.FTZ R65, R128, R65, -R64 ;  /* 0x0000004180417223 */ /* 0x000fe20000010840 */
[-C--:B------:R-:W-:Y:S01]  /*cf30*/  FMUL.FTZ R64, R138, R68.reuse ;  /* 0x000000448a407220 */ /* 0x080fe20000410000 */
[----:B------:R-:W-:Y:S01]  /*cf40*/  FADD.FTZ R67, R206, R67 ;  /* 0x00000043ce437221 */ /* 0x000fe20000010000 */
[-C--:B------:R-:W-:Y:S01]  /*cf50*/  FMUL.FTZ R3, R138, R69.reuse ;  /* 0x000000458a037220 */ /* 0x080fe20000410000 */
[----:B------:R-:W-:Y:S01]  /*cf60*/  FADD.FTZ R65, R204, R65 ;  /* 0x00000041cc417221 */ /* 0x000fe20000010000 */
[C---:B------:R-:W-:Y:S01]  /*cf70*/  FFMA.FTZ R69, R139.reuse, R69, R64 ;  /* 0x000000458b457223 */ /* 0x040fe20000010040 */
[C---:B------:R-:W-:Y:S01]  /*cf80*/  FMUL.FTZ R64, R130.reuse, R67 ;  /* 0x0000004382407220 */ /* 0x040fe20000410000 */
[----:B------:R-:W-:Y:S01]  /*cf90*/  FFMA.FTZ R71, R139, R68, -R3 ;  /* 0x000000448b477223 */ /* 0x000fe20000010803 */
[----:B------:R-:W-:-:S02]  /*cfa0*/  FMUL.FTZ R3, R130, R65 ;  /* 0x0000004182037220 */ /* 0x000fc40000410000 */
[----:B------:R-:W-:Y:S01]  /*cfb0*/  FFMA.FTZ R64, R132, R65, -R64 ;  /* 0x0000004184407223 */ /* 0x000fe20000010840 */
[C---:B------:R-:W-:Y:S01]  /*cfc0*/  FMUL.FTZ R65, R140.reuse, R71 ;  /* 0x000000478c417220 */ /* 0x040fe20000410000 */
[----:B------:R-:W-:Y:S01]  /*cfd0*/  FMUL.FTZ R66, R140, R69 ;  /* 0x000000458c427220 */ /* 0x000fe20000410000 */
[----:B------:R-:W-:Y:S02]  /*cfe0*/  FFMA.FTZ R3, R132, R67, R3 ;  /* 0x0000004384037223 */ /* 0x000fe40000010003 */
[----:B------:R-:W-:Y:S01]  /*cff0*/  FFMA.FTZ R69, R142, R69, R65 ;  /* 0x000000458e457223 */ /* 0x000fe20000010041 */
[----:B------:R-:W-:Y:S01]  /*d000*/  FADD.FTZ R65, R129, R64 ;  /* 0x0000004081417221 */ /* 0x000fe20000010000 */
[----:B------:R-:W-:-:S03]  /*d010*/  FADD.FTZ R3, R102, R3 ;  /* 0x0000000366037221 */ /* 0x000fc60000010000 */
[C---:B------:R-:W-:Y:S01]  /*d020*/  FMUL.FTZ R67, R134.reuse, R65 ;  /* 0x0000004186437220 */ /* 0x040fe20000410000 */
[----:B------:R-:W-:-:S03]  /*d030*/  FMUL.FTZ R64, R134, R3 ;  /* 0x0000000386407220 */ /* 0x000fc60000410000 */
[----:B------:R-:W-:Y:S01]  /*d040*/  FFMA.FTZ R67, R136, R3, R67 ;  /* 0x0000000388437223 */ /* 0x000fe20000010043 */
[----:B------:R-:W-:Y:S01]  /*d050*/  FFMA.FTZ R71, R142, R71, -R66 ;  /* 0x000000478e477223 */ /* 0x000fe20000010842 */
[----:B------:R-:W-:Y:S01]  /*d060*/  FFMA.FTZ R65, R136, R65, -R64 ;  /* 0x0000004188417223 */ /* 0x000fe20000010840 */
[----:B------:R-:W-:Y:S01]  /*d070*/  FMUL.FTZ R64, R144, R69 ;  /* 0x0000004590407220 */ /* 0x000fe20000410000 */
[----:B------:R-:W-:Y:S01]  /*d080*/  FADD.FTZ R67, R202, R67 ;  /* 0x00000043ca437221 */ /* 0x000fe20000010000 */
[-C--:B------:R-:W-:Y:S01]  /*d090*/  FMUL.FTZ R3, R144, R71.reuse ;  /* 0x0000004790037220 */ /* 0x080fe20000410000 */
[----:B------:R-:W-:Y:S01]  /*d0a0*/  FADD.FTZ R65, R104, R65 ;  /* 0x0000004168417221 */ /* 0x000fe20000010000 */
[----:B------:R-:W-:Y:S01]  /*d0b0*/  FFMA.FTZ R71, R146, R71, -R64 ;  /* 0x0000004792477223 */ /* 0x000fe20000010840 */
[----:B------:R-:W-:Y:S01]  /*d0c0*/  FMUL.FTZ R66, R138, R67 ;  /* 0x000000438a427220 */ /* 0x000fe20000410000 */
[----:B------:R-:W-:Y:S01]  /*d0d0*/  FFMA.FTZ R3, R146, R69, R3 ;  /* 0x0000004592037223 */ /* 0x000fe20000010003 */
[----:B------:R-:W-:-:S02]  /*d0e0*/  FMUL.FTZ R64, R138, R65 ;  /* 0x000000418a407220 */ /* 0x000fc40000410000 */
[C---:B------:R-:W-:Y:S01]  /*d0f0*/  FFMA.FTZ R66, R139.reuse, R65, -R66 ;  /* 0x000000418b427223 */ /* 0x040fe20000010842 */
[C---:B------:R-:W-:Y:S01]  /*d100*/  FMUL.FTZ R65, R148.reuse, R71 ;  /* 0x0000004794417220 */ /* 0x040fe20000410000 */
[----:B------:R-:W-:Y:S01]  /*d110*/  FFMA.FTZ R64, R139, R67, R64 ;  /* 0x000000438b407223 */ /* 0x000fe20000010040 */
[-C--:B------:R-:W-:Y:S02]  /*d120*/  FMUL.FTZ R68, R148, R3.reuse ;  /* 0x0000000394447220 */ /* 0x080fe40000410000 */
[C---:B------:R-:W-:Y:S01]  /*d130*/  FFMA.FTZ R69, R150.reuse, R3, R65 ;  /* 0x0000000396457223 */ /* 0x040fe20000010041 */
[----:B------:R-:W-:Y:S01]  /*d140*/  FADD.FTZ R65, R197, R66 ;  /* 0x00000042c5417221 */ /* 0x000fe20000010000 */
[----:B------:R-:W-:Y:S01]  /*d150*/  FADD.FTZ R3, R199, R64 ;  /* 0x00000040c7037221 */ /* 0x000fe20000010000 */
[----:B------:R-:W-:Y:S02]  /*d160*/  FFMA.FTZ R71, R150, R71, -R68 ;  /* 0x0000004796477223 */ /* 0x000fe40000010844 */
        /* <DEDUP_REMOVED lines=8> */
[----:B------:R-:W-:Y:S01]  /*d1f0*/  FADD.FTZ R65, R196, R65 ;  /* 0x00000041c4417221 */ /* 0x000fe20000010000 */
[----:B------:R-:W-:Y:S02]  /*d200*/  FFMA.FTZ R71, R154, R71, -R66 ;  /* 0x000000479a477223 */ /* 0x000fe40000010842 */
[C---:B------:R-:W-:Y:S01]  /*d210*/  FMUL.FTZ R66, R144.reuse, R3 ;  /* 0x0000000390427220 */ /* 0x040fe20000410000 */
[----:B------:R-:W-:-:S03]  /*d220*/  FMUL.FTZ R67, R144, R65 ;  /* 0x0000004190437220 */ /* 0x000fc60000410000 */
[C---:B------:R-:W-:Y:S01]  /*d230*/  FFMA.FTZ R65, R146.reuse, R65, -R66 ;  /* 0x0000004192417223 */ /* 0x040fe20000010842 */
[----:B------:R-:W-:Y:S01]  /*d240*/  FFMA.FTZ R64, R146, R3, R67 ;  /* 0x0000000392407223 */ /* 0x000fe20000010043 */
        /* <DEDUP_REMOVED lines=8> */
[----:B------:R-:W-:-:S02]  /*d2d0*/  FFMA.FTZ R64, R150, R3, R67 ;  /* 0x0000000396407223 */ /* 0x000fc40000010043 */
[----:B------:R-:W0:Y:S01]  /*d2e0*/  S2R R3, SR_TID.X ;  /* 0x0000000000037919 */ /* 0x000e220000002100 */
[----:B------:R-:W-:Y:S01]  /*d2f0*/  FFMA.FTZ R66, R150, R65, -R66 ;  /* 0x0000004196427223 */ /* 0x000fe20000010842 */
[C---:B------:R-:W-:Y:S01]  /*d300*/  FMUL.FTZ R65, R157.reuse, R248 ;  /* 0x000000f89d417220 */ /* 0x040fe20000410000 */
[----:B------:R-:W-:-:S03]  /*d310*/  FMUL.FTZ R68, R157, R250 ;  /* 0x000000fa9d447220 */ /* 0x000fc60000410000 */
[----:B------:R-:W-:Y:S01]  /*d320*/  FFMA.FTZ R250, R159, R250, -R65 ;  /* 0x000000fa9ffa7223 */ /* 0x000fe20000010841 */
[----:B------:R-:W-:Y:S01]  /*d330*/  FADD.FTZ R65, R193, R64 ;  /* 0x00000040c1417221 */ /* 0x000fe20000010000 */
[----:B------:R-:W-:Y:S01]  /*d340*/  FADD.FTZ R67, R191, R66 ;  /* 0x00000042bf437221 */ /* 0x000fe20000010000 */
[----:B------:R-:W-:Y:S02]  /*d350*/  UISETP.GE.AND UP0, UPT, UR20, UR45, UPT ;  /* 0x0000002d1400728c */ /* 0x000fe4000bf06270 */
[C---:B------:R-:W-:Y:S01]  /*d360*/  FMUL.FTZ R66, R152.reuse, R65 ;  /* 0x0000004198427220 */ /* 0x040fe20000410000 */
[----:B------:R-:W-:-:S03]  /*d370*/  FMUL.FTZ R69, R152, R67 ;  /* 0x0000004398457220 */ /* 0x000fc60000410000 */
[C---:B------:R-:W-:Y:S01]  /*d380*/  FFMA.FTZ R66, R154.reuse, R67, -R66 ;  /* 0x000000439a427223 */ /* 0x040fe20000010842 */
[----:B------:R-:W-:Y:S01]  /*d390*/  FFMA.FTZ R64, R154, R65, R69 ;  /* 0x000000419a407223 */ /* 0x000fe20000010045 */
[----:B------:R-:W-:Y:S02]  /*d3a0*/  PLOP3.LUT P2, PT, PT, PT, UP0, 0x80, 0x8 ;  /* 0x000000000008781c */ /* 0x000fe40003f4f008 */
[----:B------:R-:W-:Y:S01]  /*d3b0*/  FADD.FTZ R66, R119, R66 ;  /* 0x0000004277427221 */ /* 0x000fe20000010000 */
[----:B------:R-:W-:-:S03]  /*d3c0*/  FADD.FTZ R64, R187, R64 ;  /* 0x00000040bb407221 */ /* 0x000fc60000010000 */
[C---:B------:R-:W-:Y:S01]  /*d3d0*/  FMUL.FTZ R65, R155.reuse, R66 ;  /* 0x000000429b417220 */ /* 0x040fe20000410000 */
[----:B------:R-:W-:-:S03]  /*d3e0*/  FMUL.FTZ R67, R155, R64 ;  /* 0x000000409b437220 */ /* 0x000fc60000410000 */
[C---:B------:R-:W-:Y:S01]  /*d3f0*/  FFMA.FTZ R64, R156.reuse, R64, R65 ;  /* 0x000000409c407223 */ /* 0x040fe20000010041 */
[----:B0-----:R-:W-:Y:S01]  /*d400*/  ISETP.NE.OR P2, PT, R3, RZ, P2 ;  /* 0x000000ff0300720c */ /* 0x001fe20001745670 */
[----:B------:R-:W-:Y:S02]  /*d410*/  FFMA.FTZ R66, R156, R66, -R67 ;  /* 0x000000429c427223 */ /* 0x000fe40000010843 */
[----:B------:R-:W-:Y:S01]  /*d420*/  FADD.FTZ R64, R183, R64 ;  /* 0x00000040b7407221 */ /* 0x000fe20000010000 */
[----:B------:R-:W-:Y:S01]  /*d430*/  LOP3.LUT R127, R3, 0x1f, RZ, 0xc0, !PT ;  /* 0x0000001f037f7812 */ /* 0x000fe200078ec0ff */
[----:B------:R-:W-:Y:S02]  /*d440*/  FADD.FTZ R66, R141, R66 ;  /* 0x000000428d427221 */ /* 0x000fe40000010000 */
[----:B------:R-:W-:Y:S01]  /*d450*/  FMUL.FTZ R65, R157, R64 ;  /* 0x000000409d417220 */ /* 0x000fe20000410000 */
[----:B------:R-:W-:Y:S01]  /*d460*/  FFMA.FTZ R248, R159, R248, R68 ;  /* 0x000000f89ff87223 */ /* 0x000fe20000010044 */
[----:B------:R-:W-:Y:S01]  /*d470*/  ISETP.NE.AND P3, PT, R127, 0x1f, PT ;  /* 0x0000001f7f00780c */ /* 0x000fe20003f65270 */
[-C--:B------:R-:W-:Y:S01]  /*d480*/  FMUL.FTZ R68, R157, R66.reuse ;  /* 0x000000429d447220 */ /* 0x080fe20000410000 */
[----:B------:R-:W-:-:S02]  /*d490*/  FFMA.FTZ R70, R159, R66, -R65 ;  /* 0x000000429f467223 */ /* 0x000fc40000010841 */
[----:B------:R-:W-:Y:S01]  /*d4a0*/  VOTEU.ALL UP0, P2 ;  /* 0x0000000000ff7886 */ /* 0x000fe20001000000 */
[----:B------:R-:W-:Y:S02]  /*d4b0*/  HFMA2 R65, -RZ, RZ, 0, 0 ;  /* 0x00000000ff417431 */ /* 0x000fe400000001ff */
[----:B------:R-:W-:Y:S02]  /*d4c0*/  FFMA.FTZ R68, R159, R64, R68 ;  /* 0x000000409f447223 */ /* 0x000fe40000010044 */
        /* <DEDUP_REMOVED lines=13> */
[----:B------:R-:W-:Y:S01]  /*d5a0*/  FMUL.FTZ R241, R248, R241 ;  /* 0x000000f1f8f17220 */ /* 0x000fe20000410000 */
[-C--:B---3--:R-:W-:Y:S02]  /*d5b0*/  FMUL.FTZ R68, R250, R247.reuse ;  /* 0x000000f7fa447220 */ /* 0x088fe40000410000 */
[-C--:B----4-:R-:W-:Y:S01]  /*d5c0*/  FFMA.FTZ R71, R248, R70.reuse, -R71 ;  /* 0x00000046f8477223 */ /* 0x090fe20000010847 */
[----:B------:R-:W-:Y:S01]  /*d5d0*/  FFMA.FTZ R70, R250, R70, R241 ;  /* 0x00000046fa467223 */ /* 0x000fe200000100f1 */
[----:B------:R-:W-:Y:S01]  /*d5e0*/  FMUL.FTZ R241, R248, R247 ;  /* 0x000000f7f8f17220 */ /* 0x000fe20000410000 */
[----:B-1----:R-:W-:Y:S01]  /*d5f0*/  FFMA.FTZ R248, R69, R248, -R68 ;  /* 0x000000f845f87223 */ /* 0x002fe20000010844 */
[----:B------:R-:W-:Y:S01]  /*d600*/  FADD.FTZ R240, R240, R71 ;  /* 0x00000047f0f07221 */ /* 0x000fe20000010000 */
[----:B------:R-:W-:Y:S01]  /*d610*/  FADD.FTZ R245, R245, R70 ;  /* 0x00000046f5f57221 */ /* 0x000fe20000010000 */
[----:B------:R-:W-:-:S07]  /*d620*/  FFMA.FTZ R250, R69, R250, R241 ;  /* 0x000000fa45fa7223 */ /* 0x000fce00000100f1 */
.L_x_13801:
[----:B------:R-:W-:Y:S05]  /*d630*/  BSYNC.RECONVERGENT B0 ;  /* 0x0000000000007941 */ /* 0x000fea0003800200 */
.L_x_13800:
[----:B------:R-:W-:Y:S01]  /*d640*/  ISETP.GT.U32.AND P2, PT, R127, 0x1d, PT ;  /* 0x0000001d7f00780c */ /* 0x000fe20003f44070 */
[----:B-1----:R1:W1:Y:S01]  /*d650*/  SHFL.DOWN PT, R69, R248, 0x2, 0x1f ;  /* 0x08401f00f8457f89 */ /* 0x00226200000e0000 */
[----:B------:R-:W-:Y:S03]  /*d660*/  BSSY.RECONVERGENT B0, `(.L_x_13802) ;  /* 0x000000f000007945 */ /* 0x000fe60003800200 */
[----:B---3--:R3:W1:Y:S04]  /*d670*/  SHFL.DOWN PT, R247, R250, 0x2, 0x1f ;  /* 0x08401f00faf77f89 */ /* 0x00866800000e0000 */
[----:B------:R3:W1:Y:S04]  /*d680*/  SHFL.DOWN PT, R68, R240, 0x2, 0x1f ;  /* 0x08401f00f0447f89 */ /* 0x00066800000e0000 */
[----:B0-----:R3:W0:Y:S01]  /*d690*/  SHFL.DOWN PT, R241, R245, 0x2, 0x1f ;  /* 0x08401f00f5f17f89 */ /* 0x00162200000e0000 */
[----:B------:R-:W-:Y:S05]  /*d6a0*/  @P2 BRA `(.L_x_13803) ;  /* 0x0000000000282947 */ /* 0x000fea0003800000 */
[-C--:B0-----:R-:W-:Y:S01]  /*d6b0*/  FMUL.FTZ R71, R250, R241.reuse ;  /* 0x000000f1fa477220 */ /* 0x081fe20000410000 */
[----:B------:R-:W-:-:S03]  /*d6c0*/  FMUL.FTZ R241, R248, R241 ;  /* 0x000000f1f8f17220 */ /* 0x000fc60000410000 */
[-C--:B-1----:R-:W-:Y:S01]  /*d6d0*/  FFMA.FTZ R71, R248, R68.reuse, -R71 ;  /* 0x00000044f8477223 */ /* 0x082fe20000010847 */
[C---:B------:R-:W-:Y:S01]  /*d6e0*/  FFMA.FTZ R68, R250.reuse, R68, R241 ;  /* 0x00000044fa447223 */ /* 0x040fe200000100f1 */
[-C--:B------:R-:W-:Y:S01]  /*d6f0*/  FMUL.FTZ R241, R250, R247.reuse ;  /* 0x000000f7faf17220 */ /* 0x080fe20000410000 */
[----:B------:R-:W-:Y:S01]  /*d700*/  FMUL.FTZ R247, R248, R247 ;  /* 0x000000f7f8f77220 */ /* 0x000fe20000410000 */
[----:B---3--:R-:W-:Y:S01]  /*d710*/  FADD.FTZ R240, R240, R71 ;  /* 0x00000047f0f07221 */ /* 0x008fe20000010000 */
[----:B------:R-:W-:Y:S01]  /*d720*/  FADD.FTZ R245, R245, R68 ;  /* 0x00000044f5f57221 */ /* 0x000fe20000010000 */
[-C--:B------:R-:W-:Y:S01]  /*d730*/  FFMA.FTZ R248, R248, R69.reuse, -R241 ;  /* 0x00000045f8f87223 */ /* 0x080fe200000108f1 */
[----:B------:R-:W-:-:S07]  /*d740*/  FFMA.FTZ R250, R250, R69, R247 ;  /* 0x00000045fafa7223 */ /* 0x000fce00000100f7 */
.L_x_13803:
[----:B------:R-:W-:Y:S05]  /*d750*/  BSYNC.RECONVERGENT B0 ;  /* 0x0000000000007941 */ /* 0x000fea0003800200 */
.L_x_13802:
        /* <DEDUP_REMOVED lines=17> */
.L_x_13805:
[----:B------:R-:W-:Y:S05]  /*d870*/  BSYNC.RECONVERGENT B0 ;  /* 0x0000000000007941 */ /* 0x000fea0003800200 */
.L_x_13804:
        /* <DEDUP_REMOVED lines=17> */
.L_x_13807:
[----:B------:R-:W-:Y:S05]  /*d990*/  BSYNC.RECONVERGENT B0 ;  /* 0x0000000000007941 */ /* 0x000fea0003800200 */
.L_x_13806:
        /* <DEDUP_REMOVED lines=17> */
.L_x_13809:
[----:B------:R-:W-:Y:S05]  /*dab0*/  BSYNC.RECONVERGENT B0 ;  /* 0x0000000000007941 */ /* 0x000fea0003800200 */
.L_x_13808:
[----:B----4-:R-:W4:Y:S01]  /*dac0*/  SHFL.IDX PT, R70, R250, RZ, 0x1f ;  /* 0x00001ffffa467589 */ /* 0x010f2200000e0000 */
[C---:B------:R-:W-:Y:S01]  /*dad0*/  ISETP.NE.AND P2, PT, R3.reuse, 0x1f, PT ;  /* 0x0000001f0300780c */ /* 0x040fe20003f45270 */
[----:B------:R-:W-:Y:S01]  /*dae0*/  FADD.FTZ R235, R236, R235 ;  /* 0x000000ebeceb7221 */ /* 0x000fe20000010000 */
[----:B------:R-:W-:Y:S01]  /*daf0*/  FADD.FTZ R237, R246, R237 ;  /* 0x000000edf6ed7221 */ /* 0x000fe20000010000 */
[----:B------:R-:W5:Y:S01]  /*db00*/  SHFL.IDX PT, R71, R248, RZ, 0x1f ;  /* 0x00001ffff8477589 */ /* 0x000f6200000e0000 */
[----:B------:R-:W-:Y:S01]  /*db10*/  ISETP.NE.AND P3, PT, R3, RZ, PT ;  /* 0x000000ff0300720c */ /* 0x000fe20003f65270 */
[----:B------:R-:W-:Y:S02]  /*db20*/  BSSY.RECONVERGENT B0, `(.L_x_13810) ;  /* 0x000032a000007945 */ /* 0x000fe40003800200 */
[----:B-1----:R-:W-:Y:S01]  /*db30*/  SHFL.DOWN PT, R248, R248, 0x1, 0x1f ;  /* 0x08201f00f8f87f89 */ /* 0x002fe200000e0000 */
[----:B0-----:R-:W-:-:S03]  /*db40*/  P2R R241, PR, RZ, 0x8 ;  /* 0x00000008fff17803 */ /* 0x001fc60000000000 */
[----:B---3--:R-:W-:Y:S04]  /*db50*/  SHFL.DOWN PT, R250, R250, 0x1, 0x1f ;  /* 0x08201f00fafa7f89 */ /* 0x008fe800000e0000 */
[----:B--2---:R-:W-:Y:S02]  /*db60*/  SHFL.IDX PT, R247, R66, RZ, 0x1f ;  /* 0x00001fff42f77589 */ /* 0x004fe400000e0000 */
[----:B------:R-:W-:Y:S02]  /*db70*/  VOTEU.ALL UP0, P3 ;  /* 0x0000000000ff7886 */ /* 0x000fe40001800000 */
[----:B------:R-:W-:Y:S03]  /*db80*/  SHFL.DOWN PT, R249, R240, 0x1, 0x1f ;  /* 0x08201f00f0f97f89 */ /* 0x000fe600000e0000 */
[----:B------:R-:W-:Y:S01]  /*db90*/  @!UP0 ULEA UR7, UR6, UR30, 0x4 ;  /* 0x0000001e06078291 */ /* 0x000fe2000f8e20ff */
[CC--:B----4-:R-:W-:Y:S01]  /*dba0*/  FMUL.FTZ R68, R70.reuse, R65.reuse ;  /* 0x0000004146447220 */ /* 0x0d0fe20000410000 */
[CC--:B------:R-:W-:Y:S01]  /*dbb0*/  FMUL.FTZ R252, R70.reuse, R64.reuse ;  /* 0x0000004046fc7220 */ /* 0x0c0fe20000410000 */
[----:B------:R-:W-:Y:S02]  /*dbc0*/  SHFL.DOWN PT, R251, R245, 0x1, 0x1f ;  /* 0x08201f00f5fb7f89 */ /* 0x000fe400000e0000 */
[C---:B-----5:R-:W-:Y:S01]  /*dbd0*/  FFMA.FTZ R68, R71.reuse, R64, -R68 ;  /* 0x0000004047447223 */ /* 0x060fe20000010844 */
[----:B------:R-:W-:Y:S01]  /*dbe0*/  FFMA.FTZ R69, R71, R65, R252 ;  /* 0x0000004147457223 */ /* 0x000fe200000100fc */
[C---:B------:R-:W-:Y:S01]  /*dbf0*/  FMUL.FTZ R65, R70.reuse, R67 ;  /* 0x0000004346417220 */ /* 0x040fe20000410000 */
[----:B------:R-:W-:-:S03]  /*dc00*/  FMUL.FTZ R64, R70, R66 ;  /* 0x0000004246407220 */ /* 0x000fc60000410000 */
        /* <DEDUP_REMOVED lines=30> */
[----:B------:R-:W-:-:S03]  /*ddf0*/  FADD.FTZ R240, R149, R240 ;  /* 0x000000f095f07221 */ /* 0x000fc60000010000 */
        /* <DEDUP_REMOVED lines=57> */
[----:B------:R-:W-:Y:S01]  /*e190*/  UMOV UR10, UR43 ;  /* 0x0000002b000a7c82 */ /* 0x000fe20008000000 */
        /* <DEDUP_REMOVED lines=26> */
[C---:B------:R-:W-:Y:S02]  /*e340*/  FMUL.FTZ R70, R98.reuse, R236 ;  /* 0x000000ec62467220 */ /* 0x040fe40000410000 */
[----:B------:R-:W-:Y:S01]  /*e350*/  FFMA.FTZ R214, R75, R214, R67 ;  /* 0x000000d64bd67223 */ /* 0x000fe20000010043 */
[-C--:B------:R-:W-:Y:S01]  /*e360*/  FMUL.FTZ R67, R98, R240.reuse ;  /* 0x000000f062437220 */ /* 0x080fe20000410000 */
[----:B------:R-:W-:-:S03]  /*e370*/  FFMA.FTZ R244, R99, R240, -R70 ;  /* 0x000000f063f47223 */ /* 0x000fc60000010846 */
[----:B------:R-:W-:Y:S01]  /*e380*/  FFMA.FTZ R70, R99, R236, R67 ;  /* 0x000000ec63467223 */ /* 0x000fe20000010043 */
[C---:B------:R-:W-:Y:S01]  /*e390*/  FMUL.FTZ R67, R106.reuse, R214 ;  /* 0x000000d66a437220 */ /* 0x040fe20000410000 */
[----:B------:R-:W-:Y:S02]  /*e3a0*/  FADD.FTZ R201, R201, R244 ;  /* 0x000000f4c9c97221 */ /* 0x000fe40000010000 */
[----:B------:R-:W-:Y:S01]  /*e3b0*/  FADD.FTZ R143, R143, R70 ;  /* 0x000000468f8f7221 */ /* 0x000fe20000010000 */
[C---:B------:R-:W-:Y:S01]  /*e3c0*/  FMUL.FTZ R70, R106.reuse, R210 ;  /* 0x000000d26a467220 */ /* 0x040fe20000410000 */
[C---:B------:R-:W-:Y:S02]  /*e3d0*/  FMUL.FTZ R244, R106.reuse, R201 ;  /* 0x000000c96af47220 */ /* 0x040fe40000410000 */
[-C--:B------:R-:W-:Y:S01]  /*e3e0*/  FMUL.FTZ R106, R106, R143.reuse ;  /* 0x0000008f6a6a7220 */ /* 0x080fe20000410000 */
[C---:B------:R-:W-:Y:S01]  /*e3f0*/  FFMA.FTZ R71, R107.reuse, R214, R70 ;  /* 0x000000d66b477223 */ /* 0x040fe20000010046 */
[C---:B------:R-:W-:Y:S01]  /*e400*/  FFMA.FTZ R70, R107.reuse, R210, -R67 ;  /* 0x000000d26b467223 */ /* 0x040fe20000010843 */
        /* <DEDUP_REMOVED lines=15> */
[C---:B------:R-:W-:Y:S01]  /*e500*/  FMUL.FTZ R70, R110.reuse, R209 ;  /* 0x000000d16e467220 */ /* 0x040fe20000410000 */
[-C--:B------:R-:W-:Y:S01]  /*e510*/  FMUL.FTZ R110, R110, R147.reuse ;  /* 0x000000936e6e7220 */ /* 0x080fe20000410000 */
[----:B------:R-:W-:Y:S01]  /*e520*/  FFMA.FTZ R212, R77, R212, R99 ;  /* 0x000000d44dd47223 */ /* 0x000fe20000010063 */
[----:B------:R-:W-:Y:S01]  /*e530*/  FMUL.FTZ R99, R185, R240 ;  /* 0x000000f0b9637220 */ /* 0x000fe20000410000 */
[C---:B------:R-:W-:Y:S01]  /*e540*/  FFMA.FTZ R71, R111.reuse, R147, R70 ;  /* 0x000000936f477223 */ /* 0x040fe20000010046 */
[----:B------:R-:W-:Y:S01]  /*e550*/  FFMA.FTZ R110, R111, R209, -R110 ;  /* 0x000000d16f6e7223 */ /* 0x000fe2000001086e */
[-C--:B------:R-:W-:Y:S01]  /*e560*/  FFMA.FTZ R185, R185, -R67.reuse, R212 ;  /* 0x80000043b9b97223 */ /* 0x080fe200000100d4 */
[C---:B------:R-:W-:Y:S01]  /*e570*/  FFMA.FTZ R67, -R121.reuse, R67, R216 ;  /* 0x0000004379437223 */ /* 0x040fe200000101d8 */
[----:B------:R-:W-:Y:S01]  /*e580*/  FFMA.FTZ R70, R121, R236, R99 ;  /* 0x000000ec79467223 */ /* 0x000fe20000010063 */
[----:B------:R-:W-:Y:S01]  /*e590*/  FADD.FTZ R163, R163, R110 ;  /* 0x0000006ea3a37221 */ /* 0x000fe20000010000 */
[----:B------:R-:W-:Y:S01]  /*e5a0*/  FADD.FTZ R121, R208, R71 ;  /* 0x00000047d0797221 */ /* 0x000fe20000010000 */
[----:B------:R-:W-:Y:S01]  /*e5b0*/  FFMA.FTZ R111, R198, R143, R98 ;  /* 0x0000008fc66f7223 */ /* 0x000fe20000010062 */
[----:B------:R-:W-:Y:S01]  /*e5c0*/  FMUL.FTZ R110, R203, R209 ;  /* 0x000000d1cb6e7220 */ /* 0x000fe20000410000 */
[C---:B------:R-:W-:Y:S01]  /*e5d0*/  FMUL.FTZ R71, R118.reuse, R163 ;  /* 0x000000a376477220 */ /* 0x040fe20000410000 */
[----:B------:R-:W-:Y:S01]  /*e5e0*/  FMUL.FTZ R118, R118, R121 ;  /* 0x0000007976767220 */ /* 0x000fe20000410000 */
[----:B------:R-:W-:Y:S01]  /*e5f0*/  FMUL.FTZ R99, R73, R32 ;  /* 0x0000002049637220 */ /* 0x000fe20000410000 */
[----:B------:R-:W-:Y:S01]  /*e600*/  FFMA.FTZ R110, R133, R147, R110 ;  /* 0x00000093856e7223 */ /* 0x000fe2000001006e */
[C---:B------:R-:W-:Y:S01]  /*e610*/  FFMA.FTZ R98, R120.reuse, R121, R71 ;  /* 0x0000007978627223 */ /* 0x040fe20000010047 */
[----:B------:R-:W-:Y:S01]  /*e620*/  FFMA.FTZ R120, R120, R163, -R118 ;  /* 0x000000a378787223 */ /* 0x000fe20000010876 */
[----:B------:R-:W-:Y:S01]  /*e630*/  FMUL.FTZ R118, R75, R34 ;  /* 0x000000224b767220 */ /* 0x000fe20000410000 */
[----:B------:R-:W-:Y:S01]  /*e640*/  FFMA.FTZ R114, R114, -R107, R215 ;  /* 0x8000006b72727223 */ /* 0x000fe200000100d7 */
[----:B------:R-:W-:Y:S01]  /*e650*/  FADD.FTZ R103, R103, R98 ;  /* 0x0000006267677221 */ /* 0x000fe20000010000 */
[----:B------:R-:W-:Y:S01]  /*e660*/  FADD.FTZ R105, R105, R120 ;  /* 0x0000007869697221 */ /* 0x000fe20000010000 */
[----:B------:R-:W-:Y:S01]  /*e670*/  FMUL.FTZ R98, R192, R163 ;  /* 0x000000a3c0627220 */ /* 0x000fe20000410000 */
[-C--:B------:R-:W-:Y:S01]  /*e680*/  FFMA.FTZ R203, R203, -R118.reuse, R214 ;  /* 0x80000076cbcb7223 */ /* 0x080fe200000100d6 */
[----:B------:R-:W-:Y:S01]  /*e690*/  FFMA.FTZ R118, -R133, R118, R210 ;  /* 0x0000007685767223 */ /* 0x000fe200000101d2 */
[----:B------:R-:W-:Y:S01]  /*e6a0*/  FMUL.FTZ R71, R122, R105 ;  /* 0x000000697a477220 */ /* 0x000fe20000410000 */
[----:B------:R-:W-:Y:S01]  /*e6b0*/  FFMA.FTZ R133, R112, R121, R98 ;  /* 0x0000007970857223 */ /* 0x000fe20000010062 */
[-C--:B------:R-:W-:Y:S01]  /*e6c0*/  FMUL.FTZ R122, R122, R103.reuse ;  /* 0x000000677a7a7220 */ /* 0x080fe20000410000 */
[----:B------:R-:W-:Y:S01]  /*e6d0*/  FMUL.FTZ R120, R103, UR15 ;  /* 0x0000000f67787c20 */ /* 0x000fe20008410000 */
[----:B------:R-:W-:Y:S01]  /*e6e0*/  FFMA.FTZ R98, R124, R103, R71 ;  /* 0x000000677c627223 */ /* 0x000fe20000010047 */
[-C--:B------:R-:W-:Y:S01]  /*e6f0*/  FFMA.FTZ R192, R192, -R106.reuse, R217 ;  /* 0x8000006ac0c07223 */ /* 0x080fe200000100d9 */
[----:B------:R-:W-:Y:S01]  /*e700*/  FFMA.FTZ R106, -R112, R106, R213 ;  /* 0x0000006a706a7223 */ /* 0x000fe200000101d5 */
[-C--:B------:R-:W-:Y:S01]  /*e710*/  FFMA.FTZ R122, R124, R105.reuse, -R122 ;  /* 0x000000697c7a7223 */ /* 0x080fe2000001087a */
[----:B------:R-:W-:Y:S01]  /*e720*/  FMUL.FTZ R112, R125, R105 ;  /* 0x000000697d707220 */ /* 0x000fe20000410000 */
[----:B------:R-:W-:Y:S01]  /*e730*/  FADD.FTZ R101, R101, R98 ;  /* 0x0000006265657221 */ /* 0x000fe20000010000 */
[-C--:B------:R-:W-:Y:S01]  /*e740*/  FFMA.FTZ R125, R125, -R99.reuse, R218 ;  /* 0x800000637d7d7223 */ /* 0x080fe200000100da */
[C---:B------:R-:W-:Y:S01]  /*e750*/  FMUL.FTZ R98, R105.reuse, UR15 ;  /* 0x0000000f69627c20 */ /* 0x040fe20008410000 */
[----:B------:R-:W-:Y:S01]  /*e760*/  FFMA.FTZ R120, R105, UR14, -R120 ;  /* 0x0000000e69787c23 */ /* 0x000fe20008010878 */
[----:B------:R-:W-:Y:S01]  /*e770*/  FADD.FTZ R189, R189, R122 ;  /* 0x0000007abdbd7221 */ /* 0x000fe20000010000 */
[----:B------:R-:W-:Y:S01]  /*e780*/  FFMA.FTZ R99, -R151, R99, R220 ;  /* 0x0000006397637223 */ /* 0x000fe200000101dc */
[----:B------:R-:W-:Y:S01]  /*e790*/  FFMA.FTZ R98, R103, UR14, R98 ;  /* 0x0000000e67627c23 */ /* 0x000fe20008010062 */
[----:B------:R-:W-:Y:S01]  /*e7a0*/  FMUL.FTZ R120, R125, R120 ;  /* 0x000000787d787220 */ /* 0x000fe20000410000 */
[----:B------:R-:W-:Y:S01]  /*e7b0*/  FFMA.FTZ R112, R151, R103, R112 ;  /* 0x0000006797707223 */ /* 0x000fe20000010070 */
[-C--:B------:R-:W-:Y:S01]  /*e7c0*/  FMUL.FTZ R124, R105, R32.reuse ;  /* 0x00000020697c7220 */ /* 0x080fe20000410000 */
[----:B------:R-:W-:Y:S01]  /*e7d0*/  FMUL.FTZ R122, R103, R32 ;  /* 0x00000020677a7220 */ /* 0x000fe20000410000 */
[----:B------:R-:W-:Y:S01]  /*e7e0*/  FFMA.FTZ R107, -R198, R107, R211 ;  /* 0x0000006bc66b7223 */ /* 0x000fe200000101d3 */
[----:B------:R-:W-:Y:S01]  /*e7f0*/  FMUL.FTZ R103, R126, R189 ;  /* 0x000000bd7e677220 */ /* 0x000fe20000410000 */
[----:B------:R-:W-:Y:S01]  /*e800*/  FFMA.FTZ R120, R99, R98, R120 ;  /* 0x0000006263787223 */ /* 0x000fe20000010078 */
[----:B------:R-:W-:Y:S01]  /*e810*/  MOV R198, 0x84 ;  /* 0x0000008400c67802 */ /* 0x000fe20000000f00 */
[----:B------:R-:W-:Y:S01]  /*e820*/  FMUL.FTZ R98, R125, R124 ;  /* 0x0000007c7d627220 */ /* 0x000fe20000410000 */
[----:B------:R-:W-:Y:S01]  /*e830*/  FFMA.FTZ R103, R128, R101, R103 ;  /* 0x0000006580677223 */ /* 0x000fe20000010067 */
[----:B------:R-:W-:Y:S01]  /*e840*/  FFMA.FTZ R120, R73, R112, R120 ;  /* 0x0000007049787223 */ /* 0x000fe20000010078 */
[----:B------:R-:W-:Y:S01]  /*e850*/  FMUL.FTZ R125, R125, R122 ;  /* 0x0000007a7d7d7220 */ /* 0x000fe20000410000 */
[----:B------:R-:W-:-:S02]  /*e860*/  IMAD R71, R3, R198, UR30 ;  /* 0x0000001e03477e24 */ /* 0x000fc4000f8e02c6 */
[-C--:B------:R-:W-:Y:S01]  /*e870*/  FFMA.FTZ R98, R99, R122.reuse, R98 ;  /* 0x0000007a63627223 */ /* 0x080fe20000010062 */
[----:B------:R-:W-:Y:S01]  /*e880*/  FMUL.FTZ R198, R73, R122 ;  /* 0x0000007a49c67220 */ /* 0x000fe20000410000 */
[----:B------:R-:W-:Y:S01]  /*e890*/  FMUL.FTZ R105, R72, R31 ;  /* 0x0000001f48697220 */ /* 0x000fe20000410000 */
[----:B------:R-:W-:Y:S01]  /*e8a0*/  FMUL.FTZ R122, R190, R189 ;  /* 0x000000bdbe7a7220 */ /* 0x000fe20000410000 */
[----:B------:R-:W-:Y:S01]  /*e8b0*/  FADD.FTZ R149, R206, R103 ;  /* 0x00000067ce957221 */ /* 0x000fe20000010000 */
[----:B------:R-:W-:Y:S01]  /*e8c0*/  FMUL.FTZ R103, R240, UR15 ;  /* 0x0000000ff0677c20 */ /* 0x000fe20008410000 */
[----:B------:R-:W-:Y:S01]  /*e8d0*/  FADD.FTZ R45, R120, R45 ;  /* 0x0000002d782d7221 */ /* 0x000fe20000010000 */
[----:B------:R-:W-:Y:S01]  /*e8e0*/  FMUL.FTZ R126, R126, R101 ;  /* 0x000000657e7e7220 */ /* 0x000fe20000410000 */
[----:B------:R-:W-:Y:S01]  /*e8f0*/  FMUL.FTZ R120, R101, UR15 ;  /* 0x0000000f65787c20 */ /* 0x000fe20008410000 */
[-C--:B------:R-:W-:Y:S01]  /*e900*/  FFMA.FTZ R190, R190, -R105.reuse, R231 ;  /* 0x80000069bebe7223 */ /* 0x080fe200000100e7 */
[----:B------:R-:W-:Y:S01]  /*e910*/  FFMA.FTZ R89, R112, R32, R89 ;  /* 0x0000002070597223 */ /* 0x000fe20000010059 */
[-C--:B------:R-:W-:Y:S01]  /*e920*/  FFMA.FTZ R99, R99, R124.reuse, -R125 ;  /* 0x0000007c63637223 */ /* 0x080fe2000001087d */
[C---:B------:R-:W-:Y:S01]  /*e930*/  FFMA.FTZ R105, -R108.reuse, R105, R229 ;  /* 0x000000696c697223 */ /* 0x040fe200000101e5 */
[----:B------:R-:W-:Y:S01]  /*e940*/  FFMA.FTZ R145, R108, R101, R122 ;  /* 0x000000656c917223 */ /* 0x000fe2000001007a */
[----:B------:R-:W-:Y:S01]  /*e950*/  FMUL.FTZ R112, R189, UR15 ;  /* 0x0000000fbd707c20 */ /* 0x000fe20008410000 */
[----:B------:R-:W-:Y:S01]  /*e960*/  FMUL.FTZ R124, R73, R124 ;  /* 0x0000007c497c7220 */ /* 0x000fe20000410000 */
[----:B------:R-:W-:Y:S01]  /*e970*/  FFMA.FTZ R108, R236, UR14, R103 ;  /* 0x0000000eec6c7c23 */ /* 0x000fe20008010067 */
[----:B------:R-:W-:Y:S01]  /*e980*/  FFMA.FTZ R151, R128, R189, -R126 ;  /* 0x000000bd80977223 */ /* 0x000fe2000001087e */
[C---:B------:R-:W-:Y:S01]  /*e990*/  FFMA.FTZ R103, R189.reuse, UR14, -R120 ;  /* 0x0000000ebd677c23 */ /* 0x040fe20008010878 */
[-C--:B------:R-:W-:Y:S01]  /*e9a0*/  FMUL.FTZ R189, R189, R31.reuse ;  /* 0x0000001fbdbd7220 */ /* 0x080fe20000410000 */
[C---:B------:R-:W-:Y:S01]  /*e9b0*/  FFMA.FTZ R120, R101.reuse, UR14, R112 ;  /* 0x0000000e65787c23 */ /* 0x040fe20008010070 */
[----:B------:R-:W-:Y:S01]  /*e9c0*/  FMUL.FTZ R101, R101, R31 ;  /* 0x0000001f65657220 */ /* 0x000fe20000410000 */
[----:B------:R0:W-:Y:S01]  /*e9d0*/  STS [R71+0x10dc], R124 ;  /* 0x0010dc7c47007388 */ /* 0x0001e20000000800 */
[----:B------:R-:W-:Y:S01]  /*e9e0*/  FMUL.FTZ R122, R190, R103 ;  /* 0x00000067be7a7220 */ /* 0x000fe20000410000 */
[----:B------:R-:W-:Y:S01]  /*e9f0*/  FMUL.FTZ R126, R72, R189 ;  /* 0x000000bd487e7220 */ /* 0x000fe20000410000 */
[----:B------:R-:W-:Y:S01]  /*ea00*/  FMUL.FTZ R128, R163, UR15 ;  /* 0x0000000fa3807c20 */ /* 0x000fe20008410000 */
[-C--:B------:R-:W-:Y:S01]  /*ea10*/  FMUL.FTZ R243, R121, R33.reuse ;  /* 0x0000002179f37220 */ /* 0x080fe20000410000 */
[----:B------:R-:W-:Y:S01]  /*ea20*/  FMUL.FTZ R125, R236, UR15 ;  /* 0x0000000fec7d7c20 */ /* 0x000fe20008410000 */
[----:B------:R-:W-:Y:S01]  /*ea30*/  FMUL.FTZ R245, R163, R33 ;  /* 0x00000021a3f57220 */ /* 0x000fe20000410000 */
[----:B------:R1:W-:Y:S01]  /*ea40*/  STS [R71+0x10d8], R198 ;  /* 0x0010d8c647007388 */ /* 0x0003e20000000800 */
[----:B------:R-:W-:Y:S01]  /*ea50*/  FADD.FTZ R151, R204, R151 ;  /* 0x00000097cc977221 */ /* 0x000fe20000010000 */
[----:B------:R-:W-:Y:S01]  /*ea60*/  FFMA.FTZ R112, R240, UR14, -R125 ;  /* 0x0000000ef0707c23 */ /* 0x000fe2000801087d */
[C---:B0-----:R-:W-:Y:S01]  /*ea70*/  FMUL.FTZ R124, R190.reuse, R189 ;  /* 0x000000bdbe7c7220 */ /* 0x041fe20000410000 */
[-C--:B------:R-:W-:Y:S01]  /*ea80*/  FMUL.FTZ R190, R190, R101.reuse ;  /* 0x00000065bebe7220 */ /* 0x080fe20000410000 */
[-C--:B------:R-:W-:Y:S01]  /*ea90*/  FMUL.FTZ R240, R240, R36.reuse ;  /* 0x00000024f0f07220 */ /* 0x080fe20000410000 */
[----:B------:R-:W-:Y:S01]  /*eaa0*/  FMUL.FTZ R236, R236, R36 ;  /* 0x00000024ecec7220 */ /* 0x000fe20000410000 */
[CC--:B------:R-:W-:Y:S01]  /*eab0*/  FFMA.FTZ R103, R105.reuse, R101.reuse, R124 ;  /* 0x0000006569677223 */ /* 0x0c0fe2000001007c */
[----:B------:R-:W-:Y:S01]  /*eac0*/  FMUL.FTZ R124, R72, R101 ;  /* 0x00000065487c7220 */ /* 0x000fe20000410000 */
[C---:B------:R-:W-:Y:S01]  /*ead0*/  FFMA.FTZ R101, R105.reuse, R189, -R190 ;  /* 0x000000bd69657223 */ /* 0x040fe200000108be */
[----:B------:R-:W-:Y:S01]  /*eae0*/  FFMA.FTZ R189, R105, R120, R122 ;  /* 0x0000007869bd7223 */ /* 0x000fe2000001007a */
[C---:B------:R-:W-:Y:S01]  /*eaf0*/  FMUL.FTZ R120, R121.reuse, UR15 ;  /* 0x0000000f79787c20 */ /* 0x040fe20008410000 */
[----:B------:R-:W-:Y:S01]  /*eb00*/  FFMA.FTZ R105, R121, UR14, R128 ;  /* 0x0000000e79697c23 */ /* 0x000fe20008010080 */
[----:B------:R-:W-:Y:S01]  /*eb10*/  FMUL.FTZ R122, R74, R243 ;  /* 0x000000f34a7a7220 */ /* 0x000fe20000410000 */
[----:B-1----:R-:W-:Y:S01]  /*eb20*/  FMUL.FTZ R198, R77, R240 ;  /* 0x000000f04dc67220 */ /* 0x002fe20000410000 */
[----:B------:R-:W-:Y:S01]  /*eb30*/  FFMA.FTZ R121, R163, UR14, -R120 ;  /* 0x0000000ea3797c23 */ /* 0x000fe20008010878 */
[C---:B------:R-:W-:Y:S01]  /*eb40*/  FMUL.FTZ R120, R192.reuse, R245 ;  /* 0x000000f5c0787220 */ /* 0x040fe20000410000 */
[----:B------:R0:W-:Y:S01]  /*eb50*/  STS [R71+0x10d0], R124 ;  /* 0x0010d07c47007388 */ /* 0x0001e20000000800 */
[----:B------:R-:W-:Y:S01]  /*eb60*/  FMUL.FTZ R190, R77, R236 ;  /* 0x000000ec4dbe7220 */ /* 0x000fe20000410000 */
[C---:B------:R-:W-:Y:S01]  /*eb70*/  FMUL.FTZ R121, R192.reuse, R121 ;  /* 0x00000079c0797220 */ /* 0x040fe20000410000 */
[----:B------:R-:W-:Y:S01]  /*eb80*/  FMUL.FTZ R192, R192, R243 ;  /* 0x000000f3c0c07220 */ /* 0x000fe20000410000 */
[----:B------:R1:W-:Y:S01]  /*eb90*/  STS [R71+0x10e0], R122 ;  /* 0x0010e07a47007388 */ /* 0x0003e20000000800 */
[----:B------:R-:W-:Y:S01]  /*eba0*/  FMUL.FTZ R125, R143, R35 ;  /* 0x000000238f7d7220 */ /* 0x000fe20000410000 */
[C---:B------:R-:W-:Y:S01]  /*ebb0*/  FFMA.FTZ R163, R106.reuse, R105, R121 ;  /* 0x000000696aa37223 */ /* 0x040fe20000010079 */
[----:B------:R-:W-:Y:S01]  /*ebc0*/  FFMA.FTZ R105, R106, R243, R120 ;  /* 0x000000f36a697223 */ /* 0x000fe20000010078 */
[----:B------:R-:W-:Y:S01]  /*ebd0*/  FMUL.FTZ R120, R201, UR15 ;  /* 0x0000000fc9787c20 */ /* 0x000fe20008410000 */
[----:B------:R2:W-:Y:S01]  /*ebe0*/  STS [R71+0x10fc], R198 ;  /* 0x0010fcc647007388 */ /* 0x0005e20000000800 */
[----:B0-----:R-:W-:Y:S01]  /*ebf0*/  FMUL.FTZ R124, R74, R245 ;  /* 0x000000f54a7c7220 */ /* 0x001fe20000410000 */
[----:B------:R-:W-:Y:S01]  /*ec00*/  FMUL.FTZ R243, R130, R151 ;  /* 0x0000009782f37220 */ /* 0x000fe20000410000 */
[----:B------:R-:W-:Y:S01]  /*ec10*/  FFMA.FTZ R106, R106, R245, -R192 ;  /* 0x000000f56a6a7223 */ /* 0x000fe200000108c0 */
[-C--:B------:R-:W-:Y:S01]  /*ec20*/  FMUL.FTZ R130, R130, R149.reuse ;  /* 0x0000009582827220 */ /* 0x080fe20000410000 */
[----:B-1----:R-:W-:Y:S01]  /*ec30*/  FMUL.FTZ R122, R143, UR15 ;  /* 0x0000000f8f7a7c20 */ /* 0x002fe20008410000 */
[----:B------:R0:W-:Y:S01]  /*ec40*/  STS [R71+0x10e4], R124 ;  /* 0x0010e47c47007388 */ /* 0x0001e20000000800 */
[----:B------:R-:W-:Y:S01]  /*ec50*/  FFMA.FTZ R243, R132, R149, R243 ;  /* 0x0000009584f37223 */ /* 0x000fe200000100f3 */
[----:B------:R-:W-:Y:S01]  /*ec60*/  FMUL.FTZ R192, R149, UR15 ;  /* 0x0000000f95c07c20 */ /* 0x000fe20008410000 */
[C---:B------:R-:W-:Y:S01]  /*ec70*/  FFMA.FTZ R121, R201.reuse, UR14, -R122 ;  /* 0x0000000ec9797c23 */ /* 0x040fe2000801087a */
[----:B------:R-:W-:Y:S01]  /*ec80*/  FMUL.FTZ R201, R201, R35 ;  /* 0x00000023c9c97220 */ /* 0x000fe20000410000 */
[----:B------:R-:W-:Y:S01]  /*ec90*/  FMUL.FTZ R122, R205, R151 ;  /* 0x00000097cd7a7220 */ /* 0x000fe20000410000 */
[----:B------:R1:W-:Y:S01]  /*eca0*/  STS [R71+0x10f8], R190 ;  /* 0x0010f8be47007388 */ /* 0x0003e20000000800 */
[C---:B------:R-:W-:Y:S01]  /*ecb0*/  FMUL.FTZ R128, R76.reuse, R125 ;  /* 0x0000007d4c807220 */ /* 0x040fe20000410000 */
[----:B--2---:R-:W-:Y:S01]  /*ecc0*/  FMUL.FTZ R198, R76, R201 ;  /* 0x000000c94cc67220 */ /* 0x004fe20000410000 */
[----:B------:R-:W-:Y:S01]  /*ecd0*/  FFMA.FTZ R88, R145, R31, R88 ;  /* 0x0000001f91587223 */ /* 0x000fe20000010058 */
[----:B0-----:R-:W-:Y:S01]  /*ece0*/  FMUL.FTZ R124, R63, R30 ;  /* 0x0000001e3f7c7220 */ /* 0x001fe20000410000 */
[----:B------:R-:W-:Y:S01]  /*ecf0*/  FFMA.FTZ R189, R72, R145, R189 ;  /* 0x0000009148bd7223 */ /* 0x000fe200000100bd */
[----:B------:R0:W-:Y:S01]  /*ed00*/  STS [R71+0x10d4], R126 ;  /* 0x0010d47e47007388 */ /* 0x0001e20000000800 */
[----:B------:R-:W-:Y:S01]  /*ed10*/  FFMA.FTZ R132, R132, R151, -R130 ;  /* 0x0000009784847223 */ /* 0x000fe20000010882 */
[-C--:B------:R-:W-:Y:S01]  /*ed20*/  FFMA.FTZ R205, R205, -R124.reuse, R232 ;  /* 0x8000007ccdcd7223 */ /* 0x080fe200000100e8 */
[C---:B------:R-:W-:Y:S01]  /*ed30*/  FFMA.FTZ R192, R151.reuse, UR14, -R192 ;  /* 0x0000000e97c07c23 */ /* 0x040fe200080108c0 */
[----:B------:R2:W-:Y:S01]  /*ed40*/  STS [R71+0x10f4], R198 ;  /* 0x0010f4c647007388 */ /* 0x0005e20000000800 */
[----:B-1----:R-:W-:Y:S01]  /*ed50*/  FMUL.FTZ R190, R151, UR15 ;  /* 0x0000000f97be7c20 */ /* 0x002fe20008410000 */
[----:B------:R-:W-:Y:S01]  /*ed60*/  FADD.FTZ R145, R102, R243 ;  /* 0x000000f366917221 */ /* 0x000fe20000010000 */
[----:B------:R-:W-:Y:S01]  /*ed70*/  FFMA.FTZ R124, -R207, R124, R230 ;  /* 0x0000007ccf7c7223 */ /* 0x000fe200000101e6 */
[-C--:B------:R-:W-:Y:S01]  /*ed80*/  FMUL.FTZ R102, R149, R30.reuse ;  /* 0x0000001e95667220 */ /* 0x080fe20000410000 */
[----:B------:R-:W-:Y:S01]  /*ed90*/  FMUL.FTZ R130, R147, UR15 ;  /* 0x0000000f93827c20 */ /* 0x000fe20008410000 */
[----:B0-----:R-:W-:Y:S01]  /*eda0*/  FMUL.FTZ R126, R209, UR15 ;  /* 0x0000000fd17e7c20 */ /* 0x001fe20008410000 */
[----:B------:R-:W-:Y:S01]  /*edb0*/  FFMA.FTZ R90, R133, R33, R90 ;  /* 0x00000021855a7223 */ /* 0x000fe2000001005a */
[----:B------:R-:W-:Y:S01]  /*edc0*/  FFMA.FTZ R204, R74, R133, R163 ;  /* 0x000000854acc7223 */ /* 0x000fe200000100a3 */
[----:B------:R-:W-:Y:S01]  /*edd0*/  FFMA.FTZ R122, R207, R149, R122 ;  /* 0x00000095cf7a7223 */ /* 0x000fe2000001007a */
[----:B--2---:R-:W-:Y:S01]  /*ede0*/  FMUL.FTZ R198, R151, R30 ;  /* 0x0000001e97c67220 */ /* 0x004fe20000410000 */
[----:B------:R-:W-:Y:S01]  /*edf0*/  FFMA.FTZ R133, R149, UR14, R190 ;  /* 0x0000000e95857c23 */ /* 0x000fe200080100be */
[----:B------:R0:W-:Y:S01]  /*ee00*/  STS [R71+0x10f0], R128 ;  /* 0x0010f08047007388 */ /* 0x0001e20000000800 */
[----:B------:R-:W-:Y:S01]  /*ee10*/  FFMA.FTZ R120, R143, UR14, R120 ;  /* 0x0000000e8f787c23 */ /* 0x000fe20008010078 */
[----:B------:R-:W-:Y:S01]  /*ee20*/  FMUL.FTZ R151, R205, R198 ;  /* 0x000000c6cd977220 */ /* 0x000fe20000410000 */
[----:B------:R-:W-:Y:S01]  /*ee30*/  FADD.FTZ R149, R129, R132 ;  /* 0x0000008481957221 */ /* 0x000fe20000010000 */
[----:B------:R-:W-:Y:S01]  /*ee40*/  FFMA.FTZ R143, R147, UR14, R126 ;  /* 0x0000000e938f7c23 */ /* 0x000fe2000801007e */
[-C--:B------:R-:W-:Y:S01]  /*ee50*/  FMUL.FTZ R129, R205, R102.reuse ;  /* 0x00000066cd817220 */ /* 0x080fe20000410000 */
[CC--:B------:R-:W-:Y:S01]  /*ee60*/  FFMA.FTZ R132, R124.reuse, R102.reuse, R151 ;  /* 0x000000667c847223 */ /* 0x0c0fe20000010097 */
[----:B------:R-:W-:Y:S01]  /*ee70*/  FFMA.FTZ R130, R209, UR14, -R130 ;  /* 0x0000000ed1827c23 */ /* 0x000fe20008010882 */
[----:B------:R-:W-:Y:S01]  /*ee80*/  FMUL.FTZ R102, R63, R102 ;  /* 0x000000663f667220 */ /* 0x000fe20000410000 */
[C---:B------:R-:W-:Y:S01]  /*ee90*/  FFMA.FTZ R129, R124.reuse, R198, -R129 ;  /* 0x000000c67c817223 */ /* 0x040fe20000010881 */
[----:B0-----:R-:W-:Y:S01]  /*eea0*/  FMUL.FTZ R128, R147, R34 ;  /* 0x0000002293807220 */ /* 0x001fe20000410000 */
[----:B------:R-:W-:Y:S01]  /*eeb0*/  FMUL.FTZ R147, R205, R192 ;  /* 0x000000c0cd937220 */ /* 0x000fe20000410000 */
[----:B------:R-:W-:Y:S01]  /*eec0*/  FMUL.FTZ R126, R209, R34 ;  /* 0x00000022d17e7220 */ /* 0x000fe20000410000 */
[C---:B------:R-:W-:Y:S01]  /*eed0*/  FMUL.FTZ R151, R203.reuse, R130 ;  /* 0x00000082cb977220 */ /* 0x040fe20000410000 */
[----:B------:R0:W-:Y:S01]  /*eee0*/  STS [R71+0x10c8], R102 ;  /* 0x0010c86647007388 */ /* 0x0001e20000000800 */
[----:B------:R-:W-:Y:S01]  /*eef0*/  FFMA.FTZ R124, R124, R133, R147 ;  /* 0x000000857c7c7223 */ /* 0x000fe20000010093 */
[----:B------:R-:W-:Y:S01]  /*ef00*/  FMUL.FTZ R147, R134, R149 ;  /* 0x0000009586937220 */ /* 0x000fe20000410000 */
[C---:B------:R-:W-:Y:S01]  /*ef10*/  FMUL.FTZ R163, R203.reuse, R126 ;  /* 0x0000007ecba37220 */ /* 0x040fe20000410000 */
[----:B------:R-:W-:Y:S01]  /*ef20*/  FFMA.FTZ R130, R118, R143, R151 ;  /* 0x0000008f76827223 */ /* 0x000fe20000010097 */
[----:B------:R-:W-:Y:S01]  /*ef30*/  FMUL.FTZ R203, R203, R128 ;  /* 0x00000080cbcb7220 */ /* 0x000fe20000410000 */
[-C--:B------:R-:W-:Y:S01]  /*ef40*/  FMUL.FTZ R134, R134, R145.reuse ;  /* 0x0000009186867220 */ /* 0x080fe20000410000 */
[----:B------:R-:W-:Y:S01]  /*ef50*/  FFMA.FTZ R151, R136, R145, R147 ;  /* 0x0000009188977223 */ /* 0x000fe20000010093 */
[----:B------:R-:W-:Y:S01]  /*ef60*/  FFMA.FTZ R87, R122, R30, R87 ;  /* 0x0000001e7a577223 */ /* 0x000fe20000010057 */
[----:B------:R-:W-:Y:S01]  /*ef70*/  FFMA.FTZ R205, R63, R122, R124 ;  /* 0x0000007a3fcd7223 */ /* 0x000fe2000001007c */
[----:B0-----:R-:W-:Y:S01]  /*ef80*/  FMUL.FTZ R102, R200, R149 ;  /* 0x00000095c8667220 */ /* 0x001fe20000410000 */
[----:B------:R-:W-:Y:S01]  /*ef90*/  FMUL.FTZ R122, R145, UR15 ;  /* 0x0000000f917a7c20 */ /* 0x000fe20008410000 */
[----:B------:R-:W-:Y:S01]  /*efa0*/  FFMA.FTZ R133, R118, R128, R163 ;  /* 0x0000008076857223 */ /* 0x000fe200000100a3 */
[----:B------:R-:W-:Y:S01]  /*efb0*/  FADD.FTZ R46, R189, R46 ;  /* 0x0000002ebd2e7221 */ /* 0x000fe20000010000 */
[----:B------:R-:W-:Y:S01]  /*efc0*/  FFMA.FTZ R147, R188, R145, R102 ;  /* 0x00000091bc937223 */ /* 0x000fe20000010066 */
[C---:B------:R-:W-:Y:S01]  /*efd0*/  FMUL.FTZ R102, R149.reuse, UR15 ;  /* 0x0000000f95667c20 */ /* 0x040fe20008410000 */
[----:B------:R-:W-:Y:S01]  /*efe0*/  FFMA.FTZ R143, R118, R126, -R203 ;  /* 0x0000007e768f7223 */ /* 0x000fe200000108cb */
[----:B------:R-:W-:Y:S01]  /*eff0*/  FFMA.FTZ R163, R136, R149, -R134 ;  /* 0x0000009588a37223 */ /* 0x000fe20000010886 */
[-C--:B------:R-:W-:Y:S01]  /*f000*/  FMUL.FTZ R118, R62, R29.reuse ;  /* 0x0000001d3e767220 */ /* 0x080fe20000410000 */
[C---:B------:R-:W-:Y:S01]  /*f010*/  FFMA.FTZ R189, R149.reuse, UR14, -R122 ;  /* 0x0000000e95bd7c23 */ /* 0x040fe2000801087a */
[-C--:B------:R-:W-:Y:S01]  /*f020*/  FMUL.FTZ R203, R149, R29.reuse ;  /* 0x0000001d95cb7220 */ /* 0x080fe20000410000 */
[C---:B------:R-:W-:Y:S01]  /*f030*/  FFMA.FTZ R149, R145.reuse, UR14, R102 ;  /* 0x0000000e91957c23 */ /* 0x040fe20008010066 */
[----:B------:R-:W-:Y:S01]  /*f040*/  FMUL.FTZ R145, R145, R29 ;  /* 0x0000001d91917220 */ /* 0x000fe20000410000 */
[----:B------:R-:W-:Y:S01]  /*f050*/  FADD.FTZ R104, R104, R163 ;  /* 0x000000a368687221 */ /* 0x000fe20000010000 */
[----:B------:R-:W-:Y:S01]  /*f060*/  FFMA.FTZ R200, R200, -R118, R221 ;  /* 0x80000076c8c87223 */ /* 0x000fe200000100dd */
[----:B------:R-:W-:Y:S01]  /*f070*/  FADD.FTZ R202, R202, R151 ;  /* 0x00000097caca7221 */ /* 0x000fe20000010000 */
[----:B------:R-:W-:Y:S01]  /*f080*/  FFMA.FTZ R91, R110, R34, R91 ;  /* 0x000000226e5b7223 */ /* 0x000fe2000001005b */
[----:B------:R-:W-:Y:S01]  /*f090*/  FFMA.FTZ R207, R75, R110, R130 ;  /* 0x0000006e4bcf7223 */ /* 0x000fe20000010082 */
[----:B------:R-:W-:Y:S01]  /*f0a0*/  FMUL.FTZ R110, R62, R145 ;  /* 0x000000913e6e7220 */ /* 0x000fe20000410000 */
[----:B------:R-:W-:Y:S01]  /*f0b0*/  FMUL.FTZ R124, R114, R121 ;  /* 0x00000079727c7220 */ /* 0x000fe20000410000 */
[----:B------:R-:W-:Y:S01]  /*f0c0*/  FMUL.FTZ R102, R138, R104 ;  /* 0x000000688a667220 */ /* 0x000fe20000410000 */
[----:B------:R-:W-:Y:S01]  /*f0d0*/  FFMA.FTZ R118, -R188, R118, R219 ;  /* 0x00000076bc767223 */ /* 0x000fe200000101db */
[C---:B------:R-:W-:Y:S01]  /*f0e0*/  FMUL.FTZ R151, R200.reuse, R203 ;  /* 0x000000cbc8977220 */ /* 0x040fe20000410000 */
[C---:B------:R-:W-:Y:S01]  /*f0f0*/  FMUL.FTZ R134, R200.reuse, R145 ;  /* 0x00000091c8867220 */ /* 0x040fe20000410000 */
[----:B------:R-:W-:Y:S01]  /*f100*/  FMUL.FTZ R189, R200, R189 ;  /* 0x000000bdc8bd7220 */ /* 0x000fe20000410000 */
[-C--:B------:R-:W-:Y:S01]  /*f110*/  FMUL.FTZ R121, R138, R202.reuse ;  /* 0x000000ca8a797220 */ /* 0x080fe20000410000 */
[----:B------:R0:W-:Y:S01]  /*f120*/  STS [R71+0x10c0], R110 ;  /* 0x0010c06e47007388 */ /* 0x0001e20000000800 */
[----:B------:R-:W-:Y:S01]  /*f130*/  FFMA.FTZ R102, R139, R202, R102 ;  /* 0x000000ca8b667223 */ /* 0x000fe20000010066 */
[C---:B------:R-:W-:Y:S01]  /*f140*/  FFMA.FTZ R136, R118.reuse, R145, R151 ;  /* 0x0000009176887223 */ /* 0x040fe20000010097 */
[C---:B------:R-:W-:Y:S01]  /*f150*/  FFMA.FTZ R134, R118.reuse, R203, -R134 ;  /* 0x000000cb76867223 */ /* 0x040fe20000010886 */
[----:B------:R-:W-:Y:S01]  /*f160*/  FFMA.FTZ R149, R118, R149, R189 ;  /* 0x0000009576957223 */ /* 0x000fe200000100bd */
[C---:B------:R-:W-:Y:S01]  /*f170*/  FMUL.FTZ R118, R114.reuse, R201 ;  /* 0x000000c972767220 */ /* 0x040fe20000410000 */
[-C--:B------:R-:W-:Y:S01]  /*f180*/  FMUL.FTZ R114, R114, R125.reuse ;  /* 0x0000007d72727220 */ /* 0x080fe20000410000 */
[----:B------:R-:W-:Y:S01]  /*f190*/  FADD.FTZ R199, R199, R102 ;  /* 0x00000066c7c77221 */ /* 0x000fe20000010000 */
[C---:B------:R-:W-:Y:S01]  /*f1a0*/  FFMA.FTZ R151, R107.reuse, R120, R124 ;  /* 0x000000786b977223 */ /* 0x040fe2000001007c */
[----:B------:R-:W-:Y:S01]  /*f1b0*/  FFMA.FTZ R138, R107, R125, R118 ;  /* 0x0000007d6b8a7223 */ /* 0x000fe20000010076 */
[----:B0-----:R-:W-:Y:S01]  /*f1c0*/  FFMA.FTZ R110, R139, R104, -R121 ;  /* 0x000000688b6e7223 */ /* 0x001fe20000010879 */
[----:B------:R-:W-:Y:S01]  /*f1d0*/  FFMA.FTZ R139, R107, R201, -R114 ;  /* 0x000000c96b8b7223 */ /* 0x000fe20000010872 */
[----:B------:R-:W-:Y:S01]  /*f1e0*/  FMUL.FTZ R107, R140, R199 ;  /* 0x000000c78c6b7220 */ /* 0x000fe20000410000 */
[----:B------:R-:W-:Y:S01]  /*f1f0*/  FMUL.FTZ R102, R59, R28 ;  /* 0x0000001c3b667220 */ /* 0x000fe20000410000 */
[----:B------:R-:W-:Y:S01]  /*f200*/  FADD.FTZ R197, R197, R110 ;  /* 0x0000006ec5c57221 */ /* 0x000fe20000010000 */
[----:B------:R-:W-:Y:S01]  /*f210*/  FFMA.FTZ R92, R111, R35, R92 ;  /* 0x000000236f5c7223 */ /* 0x000fe2000001005c */
[----:B------:R-:W-:Y:S01]  /*f220*/  FFMA.FTZ R163, R76, R111, R151 ;  /* 0x0000006f4ca37223 */ /* 0x000fe20000010097 */
[-C--:B------:R-:W-:Y:S01]  /*f230*/  FFMA.FTZ R118, R153, -R102.reuse, R224 ;  /* 0x8000006699767223 */ /* 0x080fe200000100e0 */
[-C--:B------:R-:W-:Y:S01]  /*f240*/  FMUL.FTZ R140, R140, R197.reuse ;  /* 0x000000c58c8c7220 */ /* 0x080fe20000410000 */
[----:B------:R-:W-:Y:S01]  /*f250*/  FFMA.FTZ R107, R142, R197, -R107 ;  /* 0x000000c58e6b7223 */ /* 0x000fe2000001086b */
[----:B------:R-:W-:Y:S01]  /*f260*/  FFMA.FTZ R114, -R165, R102, R222 ;  /* 0x00000066a5727223 */ /* 0x000fe200000101de */
[----:B------:R-:W-:Y:S01]  /*f270*/  FFMA.FTZ R102, R62, R147, R149 ;  /* 0x000000933e667223 */ /* 0x000fe20000010095 */
[----:B------:R-:W-:Y:S01]  /*f280*/  FFMA.FTZ R140, R142, R199, R140 ;  /* 0x000000c78e8c7223 */ /* 0x000fe2000001008c */
[----:B------:R-:W-:Y:S01]  /*f290*/  FADD.FTZ R145, R196, R107 ;  /* 0x0000006bc4917221 */ /* 0x000fe20000010000 */
[----:B------:R-:W-:Y:S01]  /*f2a0*/  FMUL.FTZ R121, R202, UR15 ;  /* 0x0000000fca797c20 */ /* 0x000fe20008410000 */
[----:B------:R-:W-:Y:S01]  /*f2b0*/  FADD.FTZ R49, R102, R49 ;  /* 0x0000003166317221 */ /* 0x000fe20000010000 */
[----:B------:R-:W-:Y:S01]  /*f2c0*/  FADD.FTZ R195, R195, R140 ;  /* 0x0000008cc3c37221 */ /* 0x000fe20000010000 */
[----:B------:R-:W-:Y:S01]  /*f2d0*/  FMUL.FTZ R107, R144, R145 ;  /* 0x00000091906b7220 */ /* 0x000fe20000410000 */
[C---:B------:R-:W-:Y:S01]  /*f2e0*/  FMUL.FTZ R111, R104.reuse, UR15 ;  /* 0x0000000f686f7c20 */ /* 0x040fe20008410000 */
[----:B------:R-:W-:Y:S01]  /*f2f0*/  FFMA.FTZ R125, R104, UR14, -R121 ;  /* 0x0000000e687d7c23 */ /* 0x000fe20008010879 */
[-C--:B------:R-:W-:Y:S01]  /*f300*/  FMUL.FTZ R144, R144, R195.reuse ;  /* 0x000000c390907220 */ /* 0x080fe20000410000 */
[----:B------:R-:W-:Y:S01]  /*f310*/  FFMA.FTZ R102, R146, R195, R107 ;  /* 0x000000c392667223 */ /* 0x000fe2000001006b */
[----:B------:R-:W-:Y:S01]  /*f320*/  FFMA.FTZ R121, R202, UR14, R111 ;  /* 0x0000000eca797c23 */ /* 0x000fe2000801006f */
[----:B------:R-:W-:Y:S01]  /*f330*/  FFMA.FTZ R86, R147, R29, R86 ;  /* 0x0000001d93567223 */ /* 0x000fe20000010056 */
[----:B------:R-:W-:Y:S01]  /*f340*/  FFMA.FTZ R107, R146, R145, -R144 ;  /* 0x00000091926b7223 */ /* 0x000fe20000010890 */
[----:B------:R-:W-:Y:S01]  /*f350*/  FADD.FTZ R135, R135, R102 ;  /* 0x0000006687877221 */ /* 0x000fe20000010000 */
[----:B------:R-:W-:Y:S01]  /*f360*/  FMUL.FTZ R147, R202, R28 ;  /* 0x0000001cca937220 */ /* 0x000fe20000410000 */
[----:B------:R-:W-:Y:S01]  /*f370*/  FMUL.FTZ R153, R153, R104 ;  /* 0x0000006899997220 */ /* 0x000fe20000410000 */
[----:B------:R-:W-:Y:S01]  /*f380*/  FADD.FTZ R107, R194, R107 ;  /* 0x0000006bc26b7221 */ /* 0x000fe20000010000 */
[----:B------:R-:W-:Y:S01]  /*f390*/  FMUL.FTZ R149, R104, R28 ;  /* 0x0000001c68957220 */ /* 0x000fe20000410000 */
[----:B------:R-:W-:Y:S01]  /*f3a0*/  FMUL.FTZ R104, R59, R147 ;  /* 0x000000933b687220 */ /* 0x000fe20000410000 */
[----:B------:R-:W-:Y:S01]  /*f3b0*/  FMUL.FTZ R112, R185, R112 ;  /* 0x00000070b9707220 */ /* 0x000fe20000410000 */
[C---:B------:R-:W-:Y:S01]  /*f3c0*/  FMUL.FTZ R111, R148.reuse, R107 ;  /* 0x0000006b946f7220 */ /* 0x040fe20000410000 */
[-C--:B------:R-:W-:Y:S01]  /*f3d0*/  FMUL.FTZ R148, R148, R135.reuse ;  /* 0x0000008794947220 */ /* 0x080fe20000410000 */
[----:B------:R-:W-:Y:S01]  /*f3e0*/  FFMA.FTZ R110, R165, R202, R153 ;  /* 0x000000caa56e7223 */ /* 0x000fe20000010099 */
[----:B------:R0:W-:Y:S01]  /*f3f0*/  STS [R71+0x10b8], R104 ;  /* 0x0010b86847007388 */ /* 0x0001e20000000800 */
[C---:B------:R-:W-:Y:S01]  /*f400*/  FFMA.FTZ R102, R150.reuse, R135, R111 ;  /* 0x0000008796667223 */ /* 0x040fe2000001006f */
[----:B------:R-:W-:Y:S01]  /*f410*/  FFMA.FTZ R148, R150, R107, -R148 ;  /* 0x0000006b96947223 */ /* 0x000fe20000010894 */
[----:B------:R-:W-:Y:S01]  /*f420*/  FFMA.FTZ R112, R67, R108, R112 ;  /* 0x0000006c43707223 */ /* 0x000fe20000010070 */
[----:B------:R-:W-:Y:S01]  /*f430*/  FMUL.FTZ R108, R184, R197 ;  /* 0x000000c5b86c7220 */ /* 0x000fe20000410000 */
[----:B------:R-:W-:Y:S01]  /*f440*/  FADD.FTZ R193, R193, R102 ;  /* 0x00000066c1c17221 */ /* 0x000fe20000010000 */
[----:B------:R-:W-:Y:S01]  /*f450*/  FADD.FTZ R191, R191, R148 ;  /* 0x00000094bfbf7221 */ /* 0x000fe20000010000 */
[C---:B------:R-:W-:Y:S01]  /*f460*/  FMUL.FTZ R151, R118.reuse, R149 ;  /* 0x0000009576977220 */ /* 0x040fe20000410000 */
[----:B------:R-:W-:Y:S01]  /*f470*/  FMUL.FTZ R153, R118, R147 ;  /* 0x0000009376997220 */ /* 0x000fe20000410000 */
[C---:B------:R-:W-:Y:S01]  /*f480*/  FMUL.FTZ R111, R152.reuse, R193 ;  /* 0x000000c1986f7220 */ /* 0x040fe20000410000 */
[-C--:B------:R-:W-:Y:S01]  /*f490*/  FMUL.FTZ R152, R152, R191.reuse ;  /* 0x000000bf98987220 */ /* 0x080fe20000410000 */
[C---:B0-----:R-:W-:Y:S01]  /*f4a0*/  FMUL.FTZ R104, R185.reuse, R240 ;  /* 0x000000f0b9687220 */ /* 0x041fe20000410000 */
[-C--:B------:R-:W-:Y:S01]  /*f4b0*/  FMUL.FTZ R185, R185, R236.reuse ;  /* 0x000000ecb9b97220 */ /* 0x080fe20000410000 */
[C---:B------:R-:W-:Y:S01]  /*f4c0*/  FFMA.FTZ R102, R154.reuse, R191, -R111 ;  /* 0x000000bf9a667223 */ /* 0x040fe2000001086f */
[----:B------:R-:W-:Y:S01]  /*f4d0*/  FFMA.FTZ R152, R154, R193, R152 ;  /* 0x000000c19a987223 */ /* 0x000fe20000010098 */
[C---:B------:R-:W-:Y:S01]  /*f4e0*/  FFMA.FTZ R236, R67.reuse, R236, R104 ;  /* 0x000000ec43ec7223 */ /* 0x040fe20000010068 */
[----:B------:R-:W-:Y:S01]  /*f4f0*/  FFMA.FTZ R240, R67, R240, -R185 ;  /* 0x000000f043f07223 */ /* 0x000fe200000108b9 */
[----:B------:R-:W-:Y:S01]  /*f500*/  FADD.FTZ R119, R119, R102 ;  /* 0x0000006677777221 */ /* 0x000fe20000010000 */
[----:B------:R-:W-:Y:S01]  /*f510*/  FADD.FTZ R187, R187, R152 ;  /* 0x00000098bbbb7221 */ /* 0x000fe20000010000 */
[----:B------:R-:W-:Y:S01]  /*f520*/  FMUL.FTZ R125, R118, R125 ;  /* 0x0000007d767d7220 */ /* 0x000fe20000410000 */
[C---:B------:R-:W-:Y:S01]  /*f530*/  FFMA.FTZ R140, R114.reuse, R147, R151 ;  /* 0x00000093728c7223 */ /* 0x040fe20000010097 */
[C---:B------:R-:W-:Y:S01]  /*f540*/  FMUL.FTZ R67, R155.reuse, R119 ;  /* 0x000000779b437220 */ /* 0x040fe20000410000 */
[----:B------:R-:W-:Y:S01]  /*f550*/  FMUL.FTZ R102, R155, R187 ;  /* 0x000000bb9b667220 */ /* 0x000fe20000410000 */
[C---:B------:R-:W-:Y:S01]  /*f560*/  FFMA.FTZ R142, R114.reuse, R149, -R153 ;  /* 0x00000095728e7223 */ /* 0x040fe20000010899 */
[----:B------:R-:W-:Y:S01]  /*f570*/  FFMA.FTZ R114, R114, R121, R125 ;  /* 0x0000007972727223 */ /* 0x000fe2000001007d */
[C---:B------:R-:W-:Y:S01]  /*f580*/  FFMA.FTZ R104, R156.reuse, R187, R67 ;  /* 0x000000bb9c687223 */ /* 0x040fe20000010043 */
[----:B------:R-:W-:Y:S01]  /*f590*/  FFMA.FTZ R102, R156, R119, -R102 ;  /* 0x000000779c667223 */ /* 0x000fe20000010866 */
[----:B------:R-:W-:Y:S01]  /*f5a0*/  FFMA.FTZ R67, R186, R199, R108 ;  /* 0x000000c7ba437223 */ /* 0x000fe2000001006c */
[----:B------:R-:W-:Y:S01]  /*f5b0*/  FFMA.FTZ R93, R70, R36, R93 ;  /* 0x00000024465d7223 */ /* 0x000fe2000001005d */
[----:B------:R-:W-:Y:S01]  /*f5c0*/  FADD.FTZ R104, R183, R104 ;  /* 0x00000068b7687221 */ /* 0x000fe20000010000 */
[----:B------:R-:W-:Y:S01]  /*f5d0*/  FADD.FTZ R102, R141, R102 ;  /* 0x000000668d667221 */ /* 0x000fe20000010000 */
[----:B------:R-:W-:Y:S01]  /*f5e0*/  FFMA.FTZ R112, R77, R70, R112 ;  /* 0x000000464d707223 */ /* 0x000fe20000010070 */
[----:B------:R-:W-:Y:S01]  /*f5f0*/  FFMA.FTZ R85, R110, R28, R85 ;  /* 0x0000001c6e557223 */ /* 0x000fe20000010055 */
[----:B------:R-:W-:Y:S01]  /*f600*/  FFMA.FTZ R114, R59, R110, R114 ;  /* 0x0000006e3b727223 */ /* 0x000fe20000010072 */
[C---:B------:R-:W-:Y:S01]  /*f610*/  FMUL.FTZ R108, R157.reuse, R102 ;  /* 0x000000669d6c7220 */ /* 0x040fe20000410000 */
[-C--:B------:R-:W-:Y:S01]  /*f620*/  FMUL.FTZ R157, R157, R104.reuse ;  /* 0x000000689d9d7220 */ /* 0x080fe20000410000 */
[----:B------:R-:W-:Y:S01]  /*f630*/  FMUL.FTZ R121, R56, R27 ;  /* 0x0000001b38797220 */ /* 0x000fe20000410000 */
[----:B------:R-:W-:Y:S01]  /*f640*/  FMUL.FTZ R111, R37, R21 ;  /* 0x00000015256f7220 */ /* 0x000fe20000410000 */
[C---:B------:R-:W-:Y:S01]  /*f650*/  FFMA.FTZ R108, R159.reuse, R104, R108 ;  /* 0x000000689f6c7223 */ /* 0x040fe2000001006c */
[----:B------:R-:W-:Y:S01]  /*f660*/  FFMA.FTZ R70, R159, R102, -R157 ;  /* 0x000000669f467223 */ /* 0x000fe2000001089d */
[----:B------:R-:W-:Y:S01]  /*f670*/  FMUL.FTZ R110, R199, UR15 ;  /* 0x0000000fc76e7c20 */ /* 0x000fe20008410000 */
[----:B------:R-:W-:Y:S01]  /*f680*/  FADD.FTZ R39, R112, R39 ;  /* 0x0000002770277221 */ /* 0x000fe20000010000 */
[----:B------:R-:W-:Y:S01]  /*f690*/  FADD.FTZ R161, R161, R108 ;  /* 0x0000006ca1a17221 */ /* 0x000fe20000010000 */
[----:B------:R-:W-:Y:S01]  /*f6a0*/  FADD.FTZ R123, R123, R70 ;  /* 0x000000467b7b7221 */ /* 0x000fe20000010000 */
[----:B------:R-:W-:Y:S01]  /*f6b0*/  FFMA.FTZ R184, R184, -R121, R225 ;  /* 0x80000079b8b87223 */ /* 0x000fe200000100e1 */
[----:B------:R-:W-:Y:S01]  /*f6c0*/  FMUL.FTZ R108, R41, R22 ;  /* 0x00000016296c7220 */ /* 0x000fe20000410000 */
[-C--:B------:R-:W-:Y:S01]  /*f6d0*/  FFMA.FTZ R112, -R116, R111.reuse, R235 ;  /* 0x0000006f74707223 */ /* 0x080fe200000101eb */
[----:B------:R-:W-:Y:S01]  /*f6e0*/  FFMA.FTZ R125, R197, UR14, -R110 ;  /* 0x0000000ec57d7c23 */ /* 0x000fe2000801086e */
[----:B------:R-:W-:Y:S01]  /*f6f0*/  FFMA.FTZ R111, R158, -R111, R237 ;  /* 0x8000006f9e6f7223 */ /* 0x000fe200000100ed */
[----:B------:R-:W-:Y:S01]  /*f700*/  FMUL.FTZ R144, R123, R21 ;  /* 0x000000157b907220 */ /* 0x000fe20000410000 */
[----:B------:R-:W-:Y:S01]  /*f710*/  FMUL.FTZ R206, R75, R128 ;  /* 0x000000804bce7220 */ /* 0x000fe20000410000 */
[C---:B------:R-:W-:Y:S01]  /*f720*/  FMUL.FTZ R70, R197.reuse, UR15 ;  /* 0x0000000fc5467c20 */ /* 0x040fe20008410000 */
[----:B------:R-:W-:Y:S01]  /*f730*/  FMUL.FTZ R197, R197, R27 ;  /* 0x0000001bc5c57220 */ /* 0x000fe20000410000 */
[-C--:B------:R-:W-:Y:S01]  /*f740*/  FFMA.FTZ R110, -R109, R108.reuse, R238 ;  /* 0x0000006c6d6e7223 */ /* 0x080fe200000101ee */
[----:B------:R-:W-:Y:S01]  /*f750*/  FMUL.FTZ R128, R184, R125 ;  /* 0x0000007db8807220 */ /* 0x000fe20000410000 */
[----:B------:R-:W-:Y:S01]  /*f760*/  FFMA.FTZ R108, R113, -R108, R96 ;  /* 0x8000006c716c7223 */ /* 0x000fe20000010060 */
[----:B------:R-:W-:Y:S01]  /*f770*/  FMUL.FTZ R141, R102, R22 ;  /* 0x00000016668d7220 */ /* 0x000fe20000410000 */
[----:B------:R-:W-:Y:S01]  /*f780*/  FMUL.FTZ R146, R161, R21 ;  /* 0x00000015a1927220 */ /* 0x000fe20000410000 */
[----:B------:R-:W-:Y:S01]  /*f790*/  FMUL.FTZ R125, R111, R144 ;  /* 0x000000906f7d7220 */ /* 0x000fe20000410000 */
[----:B------:R-:W-:Y:S01]  /*f7a0*/  FMUL.FTZ R208, R75, R126 ;  /* 0x0000007e4bd07220 */ /* 0x000fe20000410000 */
[C---:B------:R-:W-:Y:S01]  /*f7b0*/  FFMA.FTZ R126, R199.reuse, UR14, R70 ;  /* 0x0000000ec77e7c23 */ /* 0x040fe20008010046 */
[----:B------:R-:W-:Y:S01]  /*f7c0*/  FFMA.FTZ R121, -R186, R121, R223 ;  /* 0x00000079ba797223 */ /* 0x000fe200000101df */
        /* <DEDUP_REMOVED lines=8> */
[----:B------:R-:W-:Y:S01]  /*f850*/  FADD.FTZ R125, RZ, R125 ;  /* 0x0000007dff7d7221 */ /* 0x000fe20000010000 */
[----:B------:R-:W-:Y:S01]  /*f860*/  FMUL.FTZ R124, R44, R23 ;  /* 0x000000172c7c7220 */ /* 0x000fe20000410000 */
[----:B------:R-:W-:Y:S01]  /*f870*/  FMUL.FTZ R122, R62, R203 ;  /* 0x000000cb3e7a7220 */ /* 0x000fe20000410000 */
[----:B------:R0:W-:Y:S01]  /*f880*/  STS [R71+0x10bc], R118 ;  /* 0x0010bc7647007388 */ /* 0x0001e20000000800 */
[-C--:B------:R-:W-:Y:S01]  /*f890*/  FMUL.FTZ R120, R47, R24.reuse ;  /* 0x000000182f787220 */ /* 0x080fe20000410000 */
[----:B------:R-:W-:Y:S01]  /*f8a0*/  FADD.FTZ R51, R114, R51 ;  /* 0x0000003372337221 */ /* 0x000fe20000010000 */
[----:B------:R-:W-:Y:S01]  /*f8b0*/  FMUL.FTZ R151, R119, R23 ;  /* 0x0000001777977220 */ /* 0x000fe20000410000 */
[----:B------:R-:W-:Y:S01]  /*f8c0*/  FMUL.FTZ R114, R56, R199 ;  /* 0x000000c738727220 */ /* 0x000fe20000410000 */
[----:B------:R1:W-:Y:S01]  /*f8d0*/  STS [R71+0x10c4], R122 ;  /* 0x0010c47a47007388 */ /* 0x0003e20000000800 */
[----:B------:R-:W-:Y:S01]  /*f8e0*/  FADD.FTZ R40, R163, R40 ;  /* 0x00000028a3287221 */ /* 0x000fe20000010000 */
[----:B------:R-:W-:Y:S01]  /*f8f0*/  FMUL.FTZ R159, R108, R147 ;  /* 0x000000936c9f7220 */ /* 0x000fe20000410000 */
[----:B------:R-:W-:Y:S01]  /*f900*/  FMUL.FTZ R153, R187, R23 ;  /* 0x00000017bb997220 */ /* 0x000fe20000410000 */
[----:B------:R-:W-:Y:S01]  /*f910*/  FMUL.FTZ R155, R191, R24 ;  /* 0x00000018bf9b7220 */ /* 0x000fe20000410000 */
[----:B0-----:R-:W-:Y:S01]  /*f920*/  FADD.FTZ R118, R125, R70 ;  /* 0x000000467d767221 */ /* 0x001fe20000010000 */
[-C--:B------:R-:W-:Y:S01]  /*f930*/  FFMA.FTZ R70, -R160, R124.reuse, R97 ;  /* 0x0000007ca0467223 */ /* 0x080fe20000010161 */
[----:B------:R-:W-:Y:S01]  /*f940*/  FFMA.FTZ R124, R162, -R124, R239 ;  /* 0x8000007ca27c7223 */ /* 0x000fe200000100ef */
[----:B------:R-:W-:Y:S01]  /*f950*/  FMUL.FTZ R125, R111, R146 ;  /* 0x000000926f7d7220 */ /* 0x000fe20000410000 */
[----:B------:R0:W-:Y:S01]  /*f960*/  STS [R71+0x10b0], R114 ;  /* 0x0010b07247007388 */ /* 0x0001e20000000800 */
[-C--:B-1----:R-:W-:Y:S01]  /*f970*/  FFMA.FTZ R122, -R115, R120.reuse, R234 ;  /* 0x00000078737a7223 */ /* 0x082fe200000101ea */
[----:B------:R-:W-:Y:S01]  /*f980*/  FFMA.FTZ R120, R117, -R120, R242 ;  /* 0x8000007875787223 */ /* 0x000fe200000100f2 */
[----:B------:R-:W-:Y:S01]  /*f990*/  FFMA.FTZ R125, R112, R144, -R125 ;  /* 0x00000090707d7223 */ /* 0x000fe2000001087d */
[----:B------:R-:W-:Y:S01]  /*f9a0*/  FMUL.FTZ R163, R124, R151 ;  /* 0x000000977ca37220 */ /* 0x000fe20000410000 */
[----:B------:R-:W-:Y:S01]  /*f9b0*/  FMUL.FTZ R157, R193, R24 ;  /* 0x00000018c19d7220 */ /* 0x000fe20000410000 */
[----:B------:R-:W-:Y:S01]  /*f9c0*/  FMUL.FTZ R165, R120, R155 ;  /* 0x0000009b78a57220 */ /* 0x000fe20000410000 */
[----:B------:R-:W-:Y:S01]  /*f9d0*/  FADD.FTZ R125, RZ, R125 ;  /* 0x0000007dff7d7221 */ /* 0x000fe20000010000 */
[----:B------:R-:W-:Y:S01]  /*f9e0*/  FFMA.FTZ R163, R70, R153, R163 ;  /* 0x0000009946a37223 */ /* 0x000fe200000100a3 */
[----:B------:R-:W-:Y:S01]  /*f9f0*/  FMUL.FTZ R148, R184, R199 ;  /* 0x000000c7b8947220 */ /* 0x000fe20000410000 */
[----:B0-----:R-:W-:Y:S01]  /*fa00*/  FFMA.FTZ R114, R110, R141, -R159 ;  /* 0x0000008d6e727223 */ /* 0x001fe2000001089f */
        /* <DEDUP_REMOVED lines=8> */
[----:B------:R-:W-:Y:S01]  /*fa90*/  FADD.FTZ R159, R114, R159 ;  /* 0x0000009f729f7221 */ /* 0x000fe20000010000 */
[-C--:B------:R-:W-:Y:S01]  /*faa0*/  FFMA.FTZ R118, R182, -R125.reuse, R227 ;  /* 0x8000007db6767223 */ /* 0x080fe200000100e3 */
[----:B------:R-:W-:Y:S01]  /*fab0*/  FFMA.FTZ R114, -R164, R125, R233 ;  /* 0x0000007da4727223 */ /* 0x000fe200000101e9 */
[----:B------:R-:W-:Y:S01]  /*fac0*/  FMUL.FTZ R125, R120, R157 ;  /* 0x0000009d787d7220 */ /* 0x000fe20000410000 */
[----:B------:R-:W-:Y:S01]  /*fad0*/  FMUL.FTZ R150, R53, R26 ;  /* 0x0000001a35967220 */ /* 0x000fe20000410000 */
[----:B------:R-:W-:Y:S01]  /*fae0*/  FFMA.FTZ R148, R121, R197, -R148 ;  /* 0x000000c579947223 */ /* 0x000fe20000010894 */
[----:B------:R-:W-:Y:S01]  /*faf0*/  FMUL.FTZ R163, R135, R25 ;  /* 0x0000001987a37220 */ /* 0x000fe20000410000 */
[----:B------:R-:W-:Y:S01]  /*fb00*/  FFMA.FTZ R121, R121, R126, R128 ;  /* 0x0000007e79797223 */ /* 0x000fe20000010080 */
[----:B------:R0:W-:Y:S01]  /*fb10*/  STS [R71+0x10b4], R130 ;  /* 0x0010b48247007388 */ /* 0x0001e20000000800 */
[----:B------:R-:W-:Y:S01]  /*fb20*/  FFMA.FTZ R126, R122, R155, -R125 ;  /* 0x0000009b7a7e7223 */ /* 0x000fe2000001087d */
[-C--:B------:R-:W-:Y:S01]  /*fb30*/  FFMA.FTZ R152, R131, -R150.reuse, R228 ;  /* 0x8000009683987223 */ /* 0x080fe200000100e4 */
[----:B------:R-:W-:Y:S01]  /*fb40*/  FFMA.FTZ R125, -R137, R150, R226 ;  /* 0x00000096897d7223 */ /* 0x000fe200000101e2 */
[----:B------:R-:W-:Y:S01]  /*fb50*/  FMUL.FTZ R183, R107, R25 ;  /* 0x000000196bb77220 */ /* 0x000fe20000410000 */
[-C--:B------:R-:W-:Y:S01]  /*fb60*/  FMUL.FTZ R150, R195, R26.reuse ;  /* 0x0000001ac3967220 */ /* 0x080fe20000410000 */
[----:B------:R-:W-:Y:S01]  /*fb70*/  FADD.FTZ R126, R159, R126 ;  /* 0x0000007e9f7e7221 */ /* 0x000fe20000010000 */
[----:B------:R-:W-:Y:S01]  /*fb80*/  FMUL.FTZ R154, R145, R26 ;  /* 0x0000001a919a7220 */ /* 0x000fe20000410000 */
[----:B------:R-:W-:Y:S01]  /*fb90*/  FMUL.FTZ R185, R118, R183 ;  /* 0x000000b776b97220 */ /* 0x000fe20000410000 */
[----:B------:R-:W-:Y:S01]  /*fba0*/  FMUL.FTZ R159, R152, R150 ;  /* 0x00000096989f7220 */ /* 0x000fe20000410000 */
[----:B0-----:R-:W-:Y:S01]  /*fbb0*/  FMUL.FTZ R130, R131, R145 ;  /* 0x0000009183827220 */ /* 0x001fe20000410000 */
[-C--:B------:R-:W-:Y:S01]  /*fbc0*/  FMUL.FTZ R131, R118, R163.reuse ;  /* 0x000000a376837220 */ /* 0x080fe20000410000 */
[----:B------:R-:W-:Y:S01]  /*fbd0*/  FFMA.FTZ R128, R114, R163, R185 ;  /* 0x000000a372807223 */ /* 0x000fe200000100b9 */
[-C--:B------:R-:W-:Y:S01]  /*fbe0*/  FMUL.FTZ R156, R152, R154.reuse ;  /* 0x0000009a989c7220 */ /* 0x080fe20000410000 */
[----:B------:R-:W-:Y:S01]  /*fbf0*/  FFMA.FTZ R184, R125, R154, -R159 ;  /* 0x0000009a7db87223 */ /* 0x000fe2000001089f */
[----:B------:R-:W-:Y:S01]  /*fc00*/  FFMA.FTZ R131, R114, R183, -R131 ;  /* 0x000000b772837223 */ /* 0x000fe20000010883 */
[----:B------:R-:W-:Y:S01]  /*fc10*/  FADD.FTZ R165, R165, R128 ;  /* 0x00000080a5a57221 */ /* 0x000fe20000010000 */
[-C--:B------:R-:W-:Y:S01]  /*fc20*/  FFMA.FTZ R156, R125, R150.reuse, R156 ;  /* 0x000000967d9c7223 */ /* 0x080fe2000001009c */
        /* <DEDUP_REMOVED lines=25> */
[----:B------:R-:W-:Y:S01]  /*fdc0*/  FMUL.FTZ R128, R195, UR15 ;  /* 0x0000000fc3807c20 */ /* 0x000fe20008410000 */
[----:B0-----:R-:W-:Y:S01]  /*fdd0*/  FADD.FTZ R148, R134, R101 ;  /* 0x0000006586947221 */ /* 0x001fe20000010000 */
[----:B------:R0:W-:Y:S01]  /*fde0*/  STS [R71+0x1098], R136 ;  /* 0x0010988847007388 */ /* 0x0001e20000000800 */
[----:B------:R-:W-:Y:S01]  /*fdf0*/  FADD.FTZ R150, R103, R98 ;  /* 0x0000006267967221 */ /* 0x000fe20000010000 */
[----:B------:R-:W-:Y:S01]  /*fe00*/  FMUL.FTZ R134, R44, R151 ;  /* 0x000000972c867220 */ /* 0x000fe20000410000 */
[----:B------:R-:W-:Y:S01]  /*fe10*/  FADD.FTZ R99, R148, R99 ;  /* 0x0000006394637221 */ /* 0x000fe20000010000 */
[----:B------:R-:W-:Y:S01]  /*fe20*/  FMUL.FTZ R98, R41, R147 ;  /* 0x0000009329627220 */ /* 0x000fe20000410000 */
[----:B------:R-:W-:Y:S01]  /*fe30*/  FADD.FTZ R150, R150, R105 ;  /* 0x0000006996967221 */ /* 0x000fe20000010000 */
[----:B------:R-:W-:Y:S01]  /*fe40*/  STS [R71+0x10ec], R208 ;  /* 0x0010ecd047007388 */ /* 0x000fe20000000800 */
[----:B------:R-:W-:Y:S01]  /*fe50*/  FFMA.FTZ R130, R137, R195, R130 ;  /* 0x000000c389827223 */ /* 0x000fe20000010082 */
[----:B------:R-:W-:Y:S01]  /*fe60*/  FFMA.FTZ R137, R145, UR14, -R128 ;  /* 0x0000000e91897c23 */ /* 0x000fe20008010880 */
[----:B------:R-:W-:Y:S01]  /*fe70*/  FADD.FTZ R133, R150, R133 ;  /* 0x0000008596857221 */ /* 0x000fe20000010000 */
[----:B0-----:R-:W-:Y:S01]  /*fe80*/  FADD.FTZ R136, R99, R106 ;  /* 0x0000006a63887221 */ /* 0x001fe20000010000 */
[----:B------:R-:W-:Y:S01]  /*fe90*/  FMUL.FTZ R106, R41, R141 ;  /* 0x0000008d296a7220 */ /* 0x000fe20000410000 */
[----:B------:R-:W-:Y:S01]  /*fea0*/  STS [R71+0x10cc], R190 ;  /* 0x0010ccbe47007388 */ /* 0x000fe20000000800 */
[----:B------:R-:W-:Y:S01]  /*feb0*/  FADD.FTZ R133, R133, R138 ;  /* 0x0000008a85857221 */ /* 0x000fe20000010000 */
[----:B------:R-:W-:Y:S01]  /*fec0*/  FADD.FTZ R136, R136, R143 ;  /* 0x0000008f88887221 */ /* 0x000fe20000010000 */
[----:B------:R-:W-:Y:S01]  /*fed0*/  LEA.HI R157, R100, R3, RZ, 0x1b ;  /* 0x00000003649d7211 */ /* 0x000fe200078fd8ff */
[----:B------:R-:W-:Y:S01]  /*fee0*/  STS [R71+0x10ac], R154 ;  /* 0x0010ac9a47007388 */ /* 0x000fe20000000800 */
[----:B------:R-:W-:Y:S01]  /*fef0*/  FADD.FTZ R43, R204, R43 ;  /* 0x0000002bcc2b7221 */ /* 0x000fe20000010000 */
[----:B------:R-:W-:Y:S01]  /*ff00*/  FADD.FTZ R139, R136, R139 ;  /* 0x0000008b888b7221 */ /* 0x000fe20000010000 */
[----:B------:R-:W-:Y:S01]  /*ff10*/  FMUL.FTZ R126, R152, R137 ;  /* 0x00000089987e7220 */ /* 0x000fe20000410000 */
[----:B------:R0:W-:Y:S01]  /*ff20*/  STS [R71+0x10a4], R142 ;  /* 0x0010a48e47007388 */ /* 0x0001e20000000800 */
[----:B------:R-:W-:Y:S01]  /*ff30*/  FADD.FTZ R99, R133, R236 ;  /* 0x000000ec85637221 */ /* 0x000fe20000010000 */
[----:B------:R-:W-:Y:S01]  /*ff40*/  IADD3 R100, PT, PT, R3, 0x20, RZ ;  /* 0x0000002003647810 */ /* 0x000fe20007ffe0ff */
[----:B------:R-:W-:Y:S01]  /*ff50*/  FMUL.FTZ R128, R145, UR15 ;  /* 0x0000000f91807c20 */ /* 0x000fe20008410000 */
        /* <DEDUP_REMOVED lines=9> */
[----:B------:R-:W-:Y:S01]  /*fff0*/  IADD3 R154, PT, PT, R3, 0x1c0, RZ ;  /* 0x000001c0039a7810 */ /* 0x000fe20007ffe0ff */
[----:B------:R-:W-:Y:S01]  /*10000*/  FFMA.FTZ R128, R195, UR14, R128 ;  /* 0x0000000ec3807c23 */ /* 0x000fe20008010080 */
        /* <DEDUP_REMOVED lines=8> */
[C---:B0-----:R-:W-:Y:S01]  /*10090*/  IADD3 R134, PT, PT, R3.reuse, 0x60, RZ ;  /* 0x0000006003867810 */ /* 0x041fe20007ffe0ff */
[----:B------:R0:W-:Y:S01]  /*100a0*/  STS [R71+0x1080], R146 ;  /* 0x0010809247007388 */ /* 0x0001e20000000800 */
[----:B------:R-:W-:Y:S01]  /*100b0*/  IADD3 R184, PT, PT, R3, 0x1e0, RZ ;  /* 0x000001e003b87810 */ /* 0x000fe20007ffe0ff */
[----:B-1----:R-:W-:Y:S01]  /*100c0*/  FADD.FTZ R98, R139, R240 ;  /* 0x000000f08b627221 */ /* 0x002fe20000010000 */
[C---:B------:R-:W-:Y:S01]  /*100d0*/  IADD3 R186, PT, PT, R3.reuse, 0x220, RZ ;  /* 0x0000022003ba7810 */ /* 0x040fe20007ffe0ff */
[----:B------:R1:W-:Y:S01]  /*100e0*/  STS [R71+0x1084], R144 ;  /* 0x0010849047007388 */ /* 0x0003e20000000800 */
[----:B------:R-:W-:Y:S01]  /*100f0*/  IADD3 R188, PT, PT, R3, 0x240, RZ ;  /* 0x0000024003bc7810 */ /* 0x000fe20007ffe0ff */
[----:B------:R-:W-:Y:S01]  /*10100*/  FMUL.FTZ R234, R167, R234 ;  /* 0x000000eaa7ea7220 */ /* 0x000fe20000410000 */
[----:B--2---:R-:W-:Y:S01]  /*10110*/  IADD3 R106, PT, PT, R3, 0x80, RZ ;  /* 0x00000080036a7810 */ /* 0x004fe20007ffe0ff */
[----:B------:R-:W-:Y:S01]  /*10120*/  FMUL.FTZ R222, R171, R222 ;  /* 0x000000deabde7220 */ /* 0x000fe20000410000 */
[----:B------:R-:W-:Y:S01]  /*10130*/  IADD3 R190, PT, PT, R3, 0x260, RZ ;  /* 0x0000026003be7810 */ /* 0x000fe20007ffe0ff */
[----:B------:R-:W-:Y:S01]  /*10140*/  FMUL.FTZ R224, R171, -R224 ;  /* 0x800000e0abe07220 */ /* 0x000fe20000410000 */
[----:B0-----:R-:W-:Y:S01]  /*10150*/  IADD3 R146, PT, PT, R3, 0x140, RZ ;  /* 0x0000014003927810 */ /* 0x001fe20007ffe0ff */
[----:B------:R-:W-:Y:S01]  /*10160*/  FMUL.FTZ R220, R177, R220 ;  /* 0x000000dcb1dc7220 */ /* 0x000fe20000410000 */
[----:B------:R-:W-:Y:S01]  /*10170*/  IADD3 R192, PT, PT, R3, 0x280, RZ ;  /* 0x0000028003c07810 */ /* 0x000fe20007ffe0ff */
[----:B------:R-:W-:Y:S01]  /*10180*/  FMUL.FTZ R210, R179, R210 ;  /* 0x000000d2b3d27220 */ /* 0x000fe20000410000 */
[----:B-1----:R-:W-:Y:S01]  /*10190*/  IADD3 R144, PT, PT, R3, 0x120, RZ ;  /* 0x0000012003907810 */ /* 0x002fe20007ffe0ff */
[----:B------:R-:W-:Y:S01]  /*101a0*/  FMUL.FTZ R238, R95, R238 ;  /* 0x000000ee5fee7220 */ /* 0x000fe20000410000 */
[----:B------:R-:W-:Y:S01]  /*101b0*/  IADD3 R194, PT, PT, R3, 0x2a0, RZ ;  /* 0x000002a003c27810 */ /* 0x000fe20007ffe0ff */
        /* <DEDUP_REMOVED lines=10> */
[----:B------:R-:W-:Y:S01]  /*10260*/  FMUL.FTZ R214, R179, -R214 ;  /* 0x800000d6b3d67220 */ /* 0x000fe20000410000 */
[----:B------:R-:W-:Y:S01]  /*10270*/  IADD3 R206, PT, PT, R3, 0x360, RZ ;  /* 0x0000036003ce7810 */ /* 0x000fe20007ffe0ff */
[----:B------:R-:W-:Y:S01]  /*10280*/  FMUL.FTZ R216, R181, R216 ;  /* 0x000000d8b5d87220 */ /* 0x000fe20000410000 */
        /* <DEDUP_REMOVED lines=31> */
[----:B------:R-:W-:Y:S01]  /*10480*/  LEA.HI R105, R208, R3, RZ, 0x1b ;  /* 0x00000003d0697211 */ /* 0x000fe200078fd8ff */
[----:B------:R-:W-:Y:S01]  /*10490*/  FMUL.FTZ R208, R94, -R237 ;  /* 0x800000ed5ed07220 */ /* 0x000fe20000410000 */
        /* <DEDUP_REMOVED lines=42> */
[----:B------:R-:W0:Y:S01]  /*10740*/  LDS R188, [R148+0x1480] ;  /* 0x0014800094bc7984 */ /* 0x000e220000000800 */
[----:B------:R-:W-:Y:S01]  /*10750*/  LEA R103, R236, UR30, 0x2 ;  /* 0x0000001eec677c11 */ /* 0x000fe2000f8e10ff */
[----:B------:R-:W-:Y:S01]  /*10760*/  FMUL.FTZ R236, R166, R97 ;  /* 0x00000061a6ec7220 */ /* 0x000fe20000410000 */
[----:B------:R-:W-:Y:S01]  /*10770*/  LEA R101, R240, UR30, 0x2 ;  /* 0x0000001ef0657c11 */ /* 0x000fe2000f8e10ff */
[----:B------:R-:W0:Y:S01]  /*10780*/  LDS R186, [R147+0x1500] ;  /* 0x0015000093ba7984 */ /* 0x000e220000000800 */
[----:B------:R-:W-:Y:S01]  /*10790*/  LEA R100, R244, UR30, 0x2 ;  /* 0x0000001ef4647c11 */ /* 0x000fe2000f8e10ff */
[----:B------:R-:W-:Y:S01]  /*107a0*/  FMUL.FTZ R240, R166, -R239 ;  /* 0x800000efa6f07220 */ /* 0x000fe20000410000 */
        /* <DEDUP_REMOVED lines=33> */
[----:B-1----:R-:W-:-:S03]  /*109c0*/  FMUL.FTZ R208, R168, -R227 ;  /* 0x800000e3a8d07220 */ /* 0x002fc60000410000 */
[----:B------:R1:W-:Y:S01]  /*109d0*/  STS [R71+0x2120], R206 ;  /* 0x002120ce47007388 */ /* 0x0003e20000000800 */
[----:B--2---:R-:W-:-:S03]  /*109e0*/  FMUL.FTZ R96, R170, R223 ;  /* 0x000000dfaa607220 */ /* 0x004fc60000410000 */
[----:B------:R2:W-:Y:S01]  /*109f0*/  STS [R71+0x2124], R208 ;  /* 0x002124d047007388 */ /* 0x0005e20000000800 */
[----:B-----5:R-:W-:-:S03]  /*10a00*/  FMUL.FTZ R226, R175, R229 ;  /* 0x000000e5afe27220 */ /* 0x020fc60000410000 */
[----:B------:R5:W-:Y:S01]  /*10a10*/  STS [R71+0x2130], R96 ;  /* 0x0021306047007388 */ /* 0x000be20000000800 */
[----:B-1----:R-:W-:-:S03]  /*10a20*/  FMUL.FTZ R206, R172, R219 ;  /* 0x000000dbacce7220 */ /* 0x002fc60000410000 */
[----:B------:R1:W-:Y:S01]  /*10a30*/  STS [R71+0x2118], R234 ;  /* 0x002118ea47007388 */ /* 0x0003e20000000800 */
[----:B--2---:R-:W-:-:S03]  /*10a40*/  FMUL.FTZ R208, R172, -R221 ;  /* 0x800000ddacd07220 */ /* 0x004fc60000410000 */
[----:B------:R2:W-:Y:S01]  /*10a50*/  STS [R71+0x2140], R206 ;  /* 0x002140ce47007388 */ /* 0x0005e20000000800 */
[----:B-----5:R-:W-:-:S03]  /*10a60*/  FMUL.FTZ R96, R175, -R231 ;  /* 0x800000e7af607220 */ /* 0x020fc60000410000 */
[----:B------:R5:W-:Y:S01]  /*10a70*/  STS [R71+0x2144], R208 ;  /* 0x002144d047007388 */ /* 0x000be20000000800 */
[----:B-1----:R-:W-:-:S03]  /*10a80*/  FMUL.FTZ R234, R170, -R225 ;  /* 0x800000e1aaea7220 */ /* 0x002fc60000410000 */
[----:B------:R1:W-:Y:S01]  /*10a90*/  STS [R71+0x2154], R96 ;  /* 0x0021546047007388 */ /* 0x0003e20000000800 */
[----:B--2---:R-:W-:-:S03]  /*10aa0*/  FMUL.FTZ R206, R178, R213 ;  /* 0x000000d5b2ce7220 */ /* 0x004fc60000410000 */
[----:B------:R2:W-:Y:S01]  /*10ab0*/  STS [R71+0x2138], R222 ;  /* 0x002138de47007388 */ /* 0x0005e20000000800 */
[----:B-----5:R-:W-:-:S03]  /*10ac0*/  FMUL.FTZ R208, R135, UR15 ;  /* 0x0000000f87d07c20 */ /* 0x020fc60008410000 */
[----:B------:R5:W-:Y:S01]  /*10ad0*/  STS [R71+0x2160], R206 ;  /* 0x002160ce47007388 */ /* 0x000be20000000800 */
[C---:B-1----:R-:W-:Y:S01]  /*10ae0*/  FMUL.FTZ R96, R107.reuse, UR15 ;  /* 0x0000000f6b607c20 */ /* 0x042fe20008410000 */
[----:B------:R-:W-:Y:S02]  /*10af0*/  FFMA.FTZ R223, R107, UR14, -R208 ;  /* 0x0000000e6bdf7c23 */ /* 0x000fe400080108d0 */
[----:B------:R1:W-:Y:S01]  /*10b00*/  STS [R71+0x213c], R224 ;  /* 0x00213ce047007388 */ /* 0x0003e20000000800 */
[----:B------:R-:W-:Y:S01]  /*10b10*/  FMUL.FTZ R208, R187, UR15 ;  /* 0x0000000fbbd07c20 */ /* 0x000fe20008410000 */
[----:B------:R-:W-:Y:S01]  /*10b20*/  FFMA.FTZ R221, R135, UR14, R96 ;  /* 0x0000000e87dd7c23 */ /* 0x000fe20008010060 */
[----:B--2---:R-:W-:Y:S01]  /*10b30*/  FMUL.FTZ R222, R178, -R217 ;  /* 0x800000d9b2de7220 */ /* 0x004fe20000410000 */
[----:B------:R2:W-:Y:S01]  /*10b40*/  STS [R71+0x2150], R226 ;  /* 0x002150e247007388 */ /* 0x0005e20000000800 */
[----:B------:R-:W-:Y:S01]  /*10b50*/  FMUL.FTZ R96, R119, UR15 ;  /* 0x0000000f77607c20 */ /* 0x000fe20008410000 */
[----:B-----5:R-:W0:Y:S03]  /*10b60*/  S2R R206, SR_LANEID ;  /* 0x0000000000ce7919 */ /* 0x020e260000000000 */
[----:B------:R-:W-:Y:S01]  /*10b70*/  FFMA.FTZ R213, R187, UR14, R96 ;  /* 0x0000000ebbd57c23 */ /* 0x000fe20008010060 */
[----:B-1----:R-:W-:Y:S01]  /*10b80*/  FMUL.FTZ R224, R180, R211 ;  /* 0x000000d3b4e07220 */ /* 0x002fe20000410000 */
[----:B------:R-:W-:Y:S01]  /*10b90*/  FMUL.FTZ R211, R104, UR15 ;  /* 0x0000000f68d37c20 */ /* 0x000fe20008410000 */
[----:B------:R1:W-:Y:S01]  /*10ba0*/  STS [R71+0x2158], R220 ;  /* 0x002158dc47007388 */ /* 0x0003e20000000800 */
[----:B------:R-:W-:Y:S01]  /*10bb0*/  FMUL.FTZ R96, R161, UR15 ;  /* 0x0000000fa1607c20 */ /* 0x000fe20008410000 */
[----:B--2---:R-:W-:Y:S01]  /*10bc0*/  FMUL.FTZ R226, R180, -R215 ;  /* 0x800000d7b4e27220 */ /* 0x004fe20000410000 */
[----:B------:R-:W-:Y:S01]  /*10bd0*/  FFMA.FTZ R215, R119, UR14, -R208 ;  /* 0x0000000e77d77c23 */ /* 0x000fe200080108d0 */
[----:B------:R2:W-:Y:S01]  /*10be0*/  STS [R71+0x2168], R210 ;  /* 0x002168d247007388 */ /* 0x0005e20000000800 */
[C---:B------:R-:W-:Y:S01]  /*10bf0*/  FMUL.FTZ R208, R123.reuse, UR15 ;  /* 0x0000000f7bd07c20 */ /* 0x040fe20008410000 */
[----:B------:R-:W-:Y:S01]  /*10c00*/  FFMA.FTZ R211, R102, UR14, -R211 ;  /* 0x0000000e66d37c23 */ /* 0x000fe200080108d3 */
[----:B------:R-:W-:Y:S01]  /*10c10*/  FFMA.FTZ R96, R123, UR14, -R96 ;  /* 0x0000000e7b607c23 */ /* 0x000fe20008010860 */
[----:B------:R-:W-:Y:S01]  /*10c20*/  STS [R71+0x2108], R238 ;  /* 0x002108ee47007388 */ /* 0x000fe20000000800 */
[----:B-1----:R-:W-:Y:S01]  /*10c30*/  FMUL.FTZ R220, R181, -R212 ;  /* 0x800000d4b5dc7220 */ /* 0x002fe20000410000 */
[----:B------:R-:W-:-:S02]  /*10c40*/  FMUL.FTZ R212, R193, UR15 ;  /* 0x0000000fc1d47c20 */ /* 0x000fc40008410000 */
[----:B------:R-:W-:Y:S01]  /*10c50*/  STS [R71+0x2110], R236 ;  /* 0x002110ec47007388 */ /* 0x000fe20000000800 */
[C---:B--2---:R-:W-:Y:S01]  /*10c60*/  FMUL.FTZ R210, R191.reuse, UR15 ;  /* 0x0000000fbfd27c20 */ /* 0x044fe20008410000 */
        /* <DEDUP_REMOVED lines=14> */
[----:B------:R1:W-:Y:S02]  /*10d50*/  STS [R71+0x217c], R220 ;  /* 0x00217cdc47007388 */ /* 0x0003e40000000800 */
[----:B-1----:R-:W-:Y:S01]  /*10d60*/  FFMA.FTZ R71, R161, UR14, R208 ;  /* 0x0000000ea1477c23 */ /* 0x002fe200080100d0 */
[----:B------:R-:W-:Y:S06]  /*10d70*/  BAR.SYNC.DEFER_BLOCKING 0x0 ;  /* 0x0000000000007b1d */ /* 0x000fec0000010000 */
[----:B0--34-:R-:W-:Y:S05]  /*10d80*/  @!P2 BRA `(.L_x_13811) ;  /* 0x00000000000ca947 */ /* 0x019fea0003800000 */
[----:B------:R-:W0:Y:S04]  /*10d90*/  LDS R225, [R156+0x2100] ;  /* 0x002100009ce17984 */ /* 0x000e280000000800 */
[----:B------:R1:W-:Y:S04]  /*10da0*/  REDG.E.ADD.F32.FTZ.RN.STRONG.GPU desc[UR32][R64.64], R204 ;  /* 0x000000cc400079a6 */ /* 0x0003e8000c12f320 */
[----:B0-----:R1:W-:Y:S02]  /*10db0*/  REDG.E.ADD.F32.FTZ.RN.STRONG.GPU desc[UR32][R68.64], R225 ;  /* 0x000000e1440079a6 */ /* 0x0013e4000c12f320 */
.L_x_13811:
[----:B------:R-:W-:Y:S05]  /*10dc0*/  BSYNC.RECONVERGENT B0 ;  /* 0x0000000000007941 */ /* 0x000fea0003800200 */
.L_x_13810:
[----:B------:R-:W0:Y:S01]  /*10dd0*/  LDS R155, [R155+0x2180] ;  /* 0x002180009b9b7984 */ /* 0x000e220000000800 */
[----:B------:R-:W-:Y:S04]  /*10de0*/  BSSY.RECONVERGENT B0, `(.L_x_13812) ;  /* 0x0000004000007945 */ /* 0x000fe80003800200 */
[----:B------:R-:W-:Y:S05]  /*10df0*/  @!P3 BRA `(.L_x_13813) ;  /* 0x000000000008b947 */ /* 0x000fea0003800000 */
[----:B------:R2:W-:Y:S04]  /*10e00*/  REDG.E.ADD.F32.FTZ.RN.STRONG.GPU desc[UR32][R64.64+0x80], R202 ;  /* 0x000080ca400079a6 */ /* 0x0005e8000c12f320 */
[----:B0-----:R2:W-:Y:S02]  /*10e10*/  REDG.E.ADD.F32.FTZ.RN.STRONG.GPU desc[UR32][R68.64+0x80], R155 ;  /* 0x0000809b440079a6 */ /* 0x0015e4000c12f320 */
.L_x_13813:
[----:B------:R-:W-:Y:S05]  /*10e20*/  BSYNC.RECONVERGENT B0 ;  /* 0x0000000000007941 */ /* 0x000fea0003800200 */
.L_x_13812:
[----:B0-2---:R0:W2:Y:S01]  /*10e30*/  LDS R155, [R154+0x2200] ;  /* 0x002200009a9b7984 */ /* 0x0050a20000000800 */
        /* <DEDUP_REMOVED lines=9> */
.L_x_13815:
[----:B------:R-:W-:Y:S05]  /*10ed0*/  BSYNC.RECONVERGENT B0 ;  /* 0x0000000000007941 */ /* 0x000fea0003800200 */
.L_x_13814:
[----:B------:R-:W4:Y:S01]  /*10ee0*/  LDS R153, [R153+0x2280] ;  /* 0x0022800099997984 */ /* 0x000f220000000800 */
[----:B------:R-:W-:Y:S04]  /*10ef0*/  BSSY.RECONVERGENT B0, `(.L_x_13816) ;  /* 0x0000004000007945 */ /* 0x000fe80003800200 */
[----:B------:R-:W-:Y:S05]  /*10f00*/  @!P2 BRA `(.L_x_13817) ;  /* 0x000000000008a947 */ /* 0x000fea0003800000 */
[----:B------:R0:W-:Y:S04]  /*10f10*/  REDG.E.ADD.F32.FTZ.RN.STRONG.GPU desc[UR32][R64.64+0x180], R198 ;  /* 0x000180c6400079a6 */ /* 0x0001e8000c12f320 */
[----:B----4-:R0:W-:Y:S02]  /*10f20*/  REDG.E.ADD.F32.FTZ.RN.STRONG.GPU desc[UR32][R68.64+0x180], R153 ;  /* 0x00018099440079a6 */ /* 0x0101e4000c12f320 */
.L_x_13817:
[----:B------:R-:W-:Y:S05]  /*10f30*/  BSYNC.RECONVERGENT B0 ;  /* 0x0000000000007941 */ /* 0x000fea0003800200 */
.L_x_13816:
[----:B0---4-:R0:W4:Y:S01]  /*10f40*/  LDS R153, [R152+0x2300] ;  /* 0x0023000098997984 */ /* 0x0111220000000800 */
[----:B------:R-:W-:Y:S04]  /*10f50*/  BSSY.RECONVERGENT B0, `(.L_x_13818) ;  /* 0x0000004000007945 */ /* 0x000fe80003800200 */
[----:B------:R-:W-:Y:S05]  /*10f60*/  @!P3 BRA `(.L_x_13819) ;  /* 0x000000000008b947 */ /* 0x000fea0003800000 */
[----:B------:R0:W-:Y:S04]  /*10f70*/  REDG.E.ADD.F32.FTZ.RN.STRONG.GPU desc[UR32][R64.64+0x200], R196 ;  /* 0x000200c4400079a6 */ /* 0x0001e8000c12f320 */
[----:B----4-:R0:W-:Y:S02]  /*10f80*/  REDG.E.ADD.F32.FTZ.RN.STRONG.GPU desc[UR32][R68.64+0x200], R153 ;  /* 0x00020099440079a6 */ /* 0x0101e4000c12f320 */
.L_x_13819:
[----:B------:R-:W-:Y:S05]  /*10f90*/  BSYNC.RECONVERGENT B0 ;  /* 0x0000000000007941 */ /* 0x000fea0003800200 */
.L_x_13818:
[----:B------:R-:W0:Y:S01]  /*10fa0*/  LDS R151, [R151+0x2380] ;  /* 0x0023800097977984 */ /* 0x000e220000000800 */
[----:B------:R-:W-:Y:S04]  /*10fb0*/  BSSY.RECONVERGENT B0, `(.L_x_13820) ;  /* 0x0000004000007945 */ /* 0x000fe80003800200 */
[----:B------:R-:W-:Y:S05]  /*10fc0*/  @!P4 BRA `(.L_x_13821) ;  /* 0x000000000008c947 */ /* 0x000fea0003800000 */
[----:B------:R1:W-:Y:S04]  /*10fd0*/  REDG.E.ADD.F32.FTZ.RN.STRONG.GPU desc[UR32][R64.64+0x280], R194 ;  /* 0x000280c2400079a6 */ /* 0x0003e8000c12f320 */
[----:B0-----:R1:W-:Y:S02]  /*10fe0*/  REDG.E.ADD.F32.FTZ.RN.STRONG.GPU desc[UR32][R68.64+0x280], R151 ;  /* 0x00028097440079a6 */ /* 0x0013e4000c12f320 */
.L_x_13821:
[----:B------:R-:W-:Y:S05]  /*10ff0*/  BSYNC.RECONVERGENT B0 ;  /* 0x0000000000007941 */ /* 0x000fea0003800200 */
.L_x_13820:
[----:B01----:R0:W1:Y:S01]  /*11000*/  LDS R151, [R150+0x2400] ;  /* 0x0024000096977984 */ /* 0x0030620000000800 */
[----:B------:R-:W-:Y:S04]  /*11010*/  BSSY.RECONVERGENT B0, `(.L_x_13822) ;  /* 0x0000004000007945 */ /* 0x000fe80003800200 */
[----:B------:R-:W-:Y:S05]  /*11020*/  @!P5 BRA `(.L_x_13823) ;  /* 0x000000000008d947 */ /* 0x000fea0003800000 */
[----:B------:R0:W-:Y:S04]  /*11030*/  REDG.E.ADD.F32.FTZ.RN.STRONG.GPU desc[UR32][R64.64+0x300], R192 ;  /* 0x000300c0400079a6 */ /* 0x0001e8000c12f320 */
[----:B-1----:R0:W-:Y:S02]  /*11040*/  REDG.E.ADD.F32.FTZ.RN.STRONG.GPU desc[UR32][R68.64+0x300], R151 ;  /* 0x00030097440079a6 */ /* 0x0021e4000c12f320 */
.L_x_13823:
[----:B------:R-:W-:Y:S05]  /*11050*/  BSYNC.RECONVERGENT B0 ;  /* 0x0000000000007941 */ /* 0x000fea0003800200 */
.L_x_13822:
        /* <DEDUP_REMOVED lines=10> */
.L_x_13825:
[----:B------:R-:W-:Y:S05]  /*11100*/  BSYNC.RECONVERGENT B0 ;  /* 0x0000000000007941 */ /* 0x000fea0003800200 */
.L_x_13824:
[----:B0-----:R0:W0:Y:S01]  /*11110*/  LDS R149, [R148+0x2500] ;  /* 0x0025000094957984 */ /* 0x0010220000000800 */
[----:B------:R-:W-:Y:S04]  /*11120*/  BSSY.RECONVERGENT B0, `(.L_x_13826) ;  /* 0x0000004000007945 */ /* 0x000fe80003800200 */
[----:B------:R-:W-:Y:S05]  /*11130*/  @!P2 BRA `(.L_x_13827) ;  /* 0x000000000008a947 */ /* 0x000fea0003800000 */
[----:B------:R1:W-:Y:S04]  /*11140*/  REDG.E.ADD.F32.FTZ.RN.STRONG.GPU desc[UR32][R64.64+0x400], R188 ;  /* 0x000400bc400079a6 */ /* 0x0003e8000c12f320 */
[----:B0-----:R0:W-:Y:S02]  /*11150*/  REDG.E.ADD.F32.FTZ.RN.STRONG.GPU desc[UR32][R68.64+0x400], R149 ;  /* 0x00040095440079a6 */ /* 0x0011e4000c12f320 */
.L_x_13827:
[----:B------:R-:W-:Y:S05]  /*11160*/  BSYNC.RECONVERGENT B0 ;  /* 0x0000000000007941 */ /* 0x000fea0003800200 */
.L_x_13826:
[----:B------:R-:W0:Y:S01]  /*11170*/  LDS R147, [R147+0x2580] ;  /* 0x0025800093937984 */ /* 0x000e220000000800 */
[----:B------:R-:W-:Y:S04]  /*11180*/  BSSY.RECONVERGENT B0, `(.L_x_13828) ;  /* 0x0000004000007945 */ /* 0x000fe80003800200 */
[----:B------:R-:W-:Y:S05]  /*11190*/  @!P3 BRA `(.L_x_13829) ;  /* 0x000000000008b947 */ /* 0x000fea0003800000 */
[----:B------:R1:W-:Y:S04]  /*111a0*/  REDG.E.ADD.F32.FTZ.RN.STRONG.GPU desc[UR32][R64.64+0x480], R186 ;  /* 0x000480ba400079a6 */ /* 0x0003e8000c12f320 */
[----:B0-----:R0:W-:Y:S02]  /*111b0*/  REDG.E.ADD.F32.FTZ.RN.STRONG.GPU desc[UR32][R68.64+0x480], R147 ;  /* 0x00048093440079a6 */ /* 0x0011e4000c12f320 */
.L_x_13829:
[----:B------:R-:W-:Y:S05]  /*111c0*/  BSYNC.RECONVERGENT B0 ;  /* 0x0000000000007941 */ /* 0x000fea0003800200 */
.L_x_13828:
[----:B0-----:R0:W0:Y:S01]  /*111d0*/  LDS R147, [R146+0x2600] ;  /* 0x0026000092937984 */ /* 0x0010220000000800 */
[----:B------:R-:W-:Y:S04]  /*111e0*/  BSSY.RECONVERGENT B0, `(.L_x_13830) ;  /* 0x0000004000007945 */ /* 0x000fe80003800200 */
[----:B------:R-:W-:Y:S05]  /*111f0*/  @!P4 BRA `(.L_x_13831) ;  /* 0x000000000008c947 */ /* 0x000fea0003800000 */
[----:B------:R1:W-:Y:S04]  /*11200*/  REDG.E.ADD.F32.FTZ.RN.STRONG.GPU desc[UR32][R64.64+0x500], R184 ;  /* 0x000500b8400079a6 */ /* 0x0003e8000c12f320 */
[----:B0-----:R0:W-:Y:S02]  /*11210*/  REDG.E.ADD.F32.FTZ.RN.STRONG.GPU desc[UR32][R68.64+0x500], R147 ;  /* 0x00050093440079a6 */ /* 0x0011e4000c12f320 */
.L_x_13831:
[----:B------:R-:W-:Y:S05]  /*11220*/  BSYNC.RECONVERGENT B0 ;  /* 0x0000000000007941 */ /* 0x000fea0003800200 */
.L_x_13830:
[----:B------:R-:W0:Y:S01]  /*11230*/  LDS R145, [R145+0x2680] ;  /* 0x0026800091917984 */ /* 0x000e220000000800 */
[----:B------:R-:W-:Y:S04]  /*11240*/  BSSY.RECONVERGENT B0, `(.L_x_13832) ;  /* 0x0000004000007945 */ /* 0x000fe80003800200 */
[----:B------:R-:W-:Y:S05]  /*11250*/  @!P5 BRA `(.L_x_13833) ;  /* 0x000000000008d947 */ /* 0x000fea0003800000 */
[----:B------:R1:W-:Y:S04]  /*11260*/  REDG.E.ADD.F32.FTZ.RN.STRONG.GPU desc[UR32][R64.64+0x580], R251 ;  /* 0x000580fb400079a6 */ /* 0x0003e8000c12f320 */
[----:B0-----:R0:W-:Y:S02]  /*11270*/  REDG.E.ADD.F32.FTZ.RN.STRONG.GPU desc[UR32][R68.64+0x580], R145 ;  /* 0x00058091440079a6 */ /* 0x0011e4000c12f320 */
.L_x_13833:
[----:B------:R-:W-:Y:S05]  /*11280*/  BSYNC.RECONVERGENT B0 ;  /* 0x0000000000007941 */ /* 0x000fea0003800200 */
.L_x_13832:
        /* <DEDUP_REMOVED lines=10> */
.L_x_13835:
[----:B------:R-:W-:Y:S05]  /*11330*/  BSYNC.RECONVERGENT B0 ;  /* 0x0000000000007941 */ /* 0x000fea0003800200 */
.L_x_13834:
[----:B------:R-:W0:Y:S01]  /*11340*/  LDS R143, [R143+0x2780] ;  /* 0x002780008f8f7984 */ /* 0x000e220000000800 */
[----:B------:R-:W-:Y:S04]  /*11350*/  BSSY.RECONVERGENT B0, `(.L_x_13836) ;  /* 0x0000004000007945 */ /* 0x000fe80003800200 */
[----:B------:R-:W-:Y:S05]  /*11360*/  @!P2 BRA `(.L_x_13837) ;  /* 0x000000000008a947 */ /* 0x000fea0003800000 */
[----:B------:R1:W-:Y:S04]  /*11370*/  REDG.E.ADD.F32.FTZ.RN.STRONG.GPU desc[UR32][R64.64+0x680], R247 ;  /* 0x000680f7400079a6 */ /* 0x0003e8000c12f320 */
[----:B0-----:R0:W-:Y:S02]  /*11380*/  REDG.E.ADD.F32.FTZ.RN.STRONG.GPU desc[UR32][R68.64+0x680], R143 ;  /* 0x0006808f440079a6 */ /* 0x0011e4000c12f320 */
.L_x_13837:
[----:B------:R-:W-:Y:S05]  /*11390*/  BSYNC.RECONVERGENT B0 ;  /* 0x0000000000007941 */ /* 0x000fea0003800200 */
.L_x_13836:
[----:B0-----:R0:W0:Y:S01]  /*113a0*/  LDS R143, [R142+0x2800] ;  /* 0x002800008e8f7984 */ /* 0x0010220000000800 */
[----:B------:R-:W-:Y:S04]  /*113b0*/  BSSY.RECONVERGENT B0, `(.L_x_13838) ;  /* 0x0000004000007945 */ /* 0x000fe80003800200 */
[----:B------:R-:W-:Y:S05]  /*113c0*/  @!P3 BRA `(.L_x_13839) ;  /* 0x000000000008b947 */ /* 0x000fea0003800000 */
[----:B------:R1:W-:Y:S04]  /*113d0*/  REDG.E.ADD.F32.FTZ.RN.STRONG.GPU desc[UR32][R64.64+0x700], R245 ;  /* 0x000700f5400079a6 */ /* 0x0003e8000c12f320 */
[----:B0-----:R0:W-:Y:S02]  /*113e0*/  REDG.E.ADD.F32.FTZ.RN.STRONG.GPU desc[UR32][R68.64+0x700], R143 ;  /* 0x0007008f440079a6 */ /* 0x0011e4000c12f320 */
.L_x_13839:
[----:B------:R-:W-:Y:S05]  /*113f0*/  BSYNC.RECONVERGENT B0 ;  /* 0x0000000000007941 */ /* 0x000fea0003800200 */
.L_x_13838:
[----:B------:R-:W0:Y:S01]  /*11400*/  LDS R141, [R141+0x2880] ;  /* 0x002880008d8d7984 */ /* 0x000e220000000800 */
[----:B------:R-:W-:Y:S04]  /*11410*/  BSSY.RECONVERGENT B0, `(.L_x_13840) ;  /* 0x0000004000007945 */ /* 0x000fe80003800200 */
[----:B------:R-:W-:Y:S05]  /*11420*/  @!P4 BRA `(.L_x_13841) ;  /* 0x000000000008c947 */ /* 0x000fea0003800000 */
[----:B------:R1:W-:Y:S04]  /*11430*/  REDG.E.ADD.F32.FTZ.RN.STRONG.GPU desc[UR32][R64.64+0x780], R243 ;  /* 0x000780f3400079a6 */ /* 0x0003e8000c12f320 */
[----:B0-----:R0:W-:Y:S02]  /*11440*/  REDG.E.ADD.F32.FTZ.RN.STRONG.GPU desc[UR32][R68.64+0x780], R141 ;  /* 0x0007808d440079a6 */ /* 0x0011e4000c12f320 */
.L_x_13841:
[----:B------:R-:W-:Y:S05]  /*11450*/  BSYNC.RECONVERGENT B0 ;  /* 0x0000000000007941 */ /* 0x000fea0003800200 */
.L_x_13840:
[----:B------:R-:W0:Y:S01]  /*11460*/  LDS R157, [R157+0x2900] ;  /* 0x002900009d9d7984 */ /* 0x000e220000000800 */
[----:B------:R-:W-:Y:S04]  /*11470*/  BSSY.RECONVERGENT B0, `(.L_x_13842) ;  /* 0x0000004000007945 */ /* 0x000fe80003800200 */
[----:B------:R-:W-:Y:S05]  /*11480*/  @!P5 BRA `(.L_x_13843) ;  /* 0x000000000008d947 */ /* 0x000fea0003800000 */
[----:B------:R1:W-:Y:S04]  /*11490*/  REDG.E.ADD.F32.FTZ.RN.STRONG.GPU desc[UR32][R64.64+0x800], R237 ;  /* 0x000800ed400079a6 */ /* 0x0003e8000c12f320 */
[----:B0-----:R0:W-:Y:S02]  /*114a0*/  REDG.E.ADD.F32.FTZ.RN.STRONG.GPU desc[UR32][R68.64+0x800], R157 ;  /* 0x0008009d440079a6 */ /* 0x0011e4000c12f320 */
.L_x_13843:
[----:B------:R-:W-:Y:S05]  /*114b0*/  BSYNC.RECONVERGENT B0 ;  /* 0x0000000000007941 */ /* 0x000fea0003800200 */
.L_x_13842:
        /* <DEDUP_REMOVED lines=10> */
.L_x_13845:
[----:B------:R-:W-:Y:S05]  /*11560*/  BSYNC.RECONVERGENT B0 ;  /* 0x0000000000007941 */ /* 0x000fea0003800200 */
.L_x_13844:
[----:B------:R-:W0:Y:S01]  /*11570*/  LDS R139, [R139+0x2a00] ;  /* 0x002a00008b8b7984 */ /* 0x000e220000000800 */
[----:B------:R-:W-:Y:S04]  /*11580*/  BSSY.RECONVERGENT B0, `(.L_x_13846) ;  /* 0x0000004000007945 */ /* 0x000fe80003800200 */
[----:B------:R-:W-:Y:S05]  /*11590*/  @!P2 BRA `(.L_x_13847) ;  /* 0x000000000008a947 */ /* 0x000fea0003800000 */
[----:B------:R1:W-:Y:S04]  /*115a0*/  REDG.E.ADD.F32.FTZ.RN.STRONG.GPU desc[UR32][R64.64+0x900], R209 ;  /* 0x000900d1400079a6 */ /* 0x0003e8000c12f320 */
[----:B0-----:R0:W-:Y:S02]  /*115b0*/  REDG.E.ADD.F32.FTZ.RN.STRONG.GPU desc[UR32][R68.64+0x900], R139 ;  /* 0x0009008b440079a6 */ /* 0x0011e4000c12f320 */
.L_x_13847:
[----:B------:R-:W-:Y:S05]  /*115c0*/  BSYNC.RECONVERGENT B0 ;  /* 0x0000000000007941 */ /* 0x000fea0003800200 */
.L_x_13846:
[----:B0-----:R0:W0:Y:S01]  /*115d0*/  LDS R139, [R138+0x2a80] ;  /* 0x002a80008a8b7984 */ /* 0x0010220000000800 */
[----:B------:R-:W-:Y:S04]  /*115e0*/  BSSY.RECONVERGENT B0, `(.L_x_13848) ;  /* 0x0000004000007945 */ /* 0x000fe80003800200 */
[----:B------:R-:W-:Y:S05]  /*115f0*/  @!P3 BRA `(.L_x_13849) ;  /* 0x000000000008b947 */ /* 0x000fea0003800000 */
[----:B------:R1:W-:Y:S04]  /*11600*/  REDG.E.ADD.F32.FTZ.RN.STRONG.GPU desc[UR32][R64.64+0x980], R207 ;  /* 0x000980cf400079a6 */ /* 0x0003e8000c12f320 */
[----:B0-----:R0:W-:Y:S02]  /*11610*/  REDG.E.ADD.F32.FTZ.RN.STRONG.GPU desc[UR32][R68.64+0x980], R139 ;  /* 0x0009808b440079a6 */ /* 0x0011e4000c12f320 */
.L_x_13849:
[----:B------:R-:W-:Y:S05]  /*11620*/  BSYNC.RECONVERGENT B0 ;  /* 0x0000000000007941 */ /* 0x000fea0003800200 */
.L_x_13848:
[----:B------:R-:W0:Y:S01]  /*11630*/  LDS R137, [R137+0x2b00] ;  /* 0x002b000089897984 */ /* 0x000e220000000800 */
[----:B------:R-:W-:Y:S04]  /*11640*/  BSSY.RECONVERGENT B0, `(.L_x_13850) ;  /* 0x0000004000007945 */ /* 0x000fe80003800200 */
[----:B------:R-:W-:Y:S05]  /*11650*/  @!P4 BRA `(.L_x_13851) ;  /* 0x000000000008c947 */ /* 0x000fea0003800000 */
[----:B------:R1:W-:Y:S04]  /*11660*/  REDG.E.ADD.F32.FTZ.RN.STRONG.GPU desc[UR32][R64.64+0xa00], R205 ;  /* 0x000a00cd400079a6 */ /* 0x0003e8000c12f320 */
[----:B0-----:R0:W-:Y:S02]  /*11670*/  REDG.E.ADD.F32.FTZ.RN.STRONG.GPU desc[UR32][R68.64+0xa00], R137 ;  /* 0x000a0089440079a6 */ /* 0x0011e4000c12f320 */
.L_x_13851:
[----:B------:R-:W-:Y:S05]  /*11680*/  BSYNC.RECONVERGENT B0 ;  /* 0x0000000000007941 */ /* 0x000fea0003800200 */
.L_x_13850:
[----:B0-----:R0:W0:Y:S01]  /*11690*/  LDS R137, [R136+0x2b80] ;  /* 0x002b800088897984 */ /* 0x0010220000000800 */
[----:B------:R-:W-:Y:S04]  /*116a0*/  BSSY.RECONVERGENT B0, `(.L_x_13852) ;  /* 0x0000004000007945 */ /* 0x000fe80003800200 */
[----:B------:R-:W-:Y:S05]  /*116b0*/  @!P5 BRA `(.L_x_13853) ;  /* 0x000000000008d947 */ /* 0x000fea0003800000 */
[----:B------:R1:W-:Y:S04]  /*116c0*/  REDG.E.ADD.F32.FTZ.RN.STRONG.GPU desc[UR32][R64.64+0xa80], R203 ;  /* 0x000a80cb400079a6 */ /* 0x0003e8000c12f320 */
[----:B0-----:R0:W-:Y:S02]  /*116d0*/  REDG.E.ADD.F32.FTZ.RN.STRONG.GPU desc[UR32][R68.64+0xa80], R137 ;  /* 0x000a8089440079a6 */ /* 0x0011e4000c12f320 */
.L_x_13853:
[----:B------:R-:W-:Y:S05]  /*116e0*/  BSYNC.RECONVERGENT B0 ;  /* 0x0000000000007941 */ /* 0x000fea0003800200 */
.L_x_13852:
        /* <DEDUP_REMOVED lines=10> */
.L_x_13855:
[----:B------:R-:W-:Y:S05]  /*11790*/  BSYNC.RECONVERGENT B0 ;  /* 0x0000000000007941 */ /* 0x000fea0003800200 */
.L_x_13854:
[----:B------:R-:W0:Y:S01]  /*117a0*/  LDS R133, [R133+0x2c80] ;  /* 0x002c800085857984 */ /* 0x000e220000000800 */
[----:B------:R-:W-:Y:S04]  /*117b0*/  BSSY.RECONVERGENT B0, `(.L_x_13856) ;  /* 0x0000004000007945 */ /* 0x000fe80003800200 */
[----:B------:R-:W-:Y:S05]  /*117c0*/  @!P2 BRA `(.L_x_13857) ;  /* 0x000000000008a947 */ /* 0x000fea0003800000 */
[----:B------:R1:W-:Y:S04]  /*117d0*/  REDG.E.ADD.F32.FTZ.RN.STRONG.GPU desc[UR32][R64.64+0xb80], R199 ;  /* 0x000b80c7400079a6 */ /* 0x0003e8000c12f320 */
[----:B0-----:R0:W-:Y:S02]  /*117e0*/  REDG.E.ADD.F32.FTZ.RN.STRONG.GPU desc[UR32][R68.64+0xb80], R133 ;  /* 0x000b8085440079a6 */ /* 0x0011e4000c12f320 */
.L_x_13857:
[----:B------:R-:W-:Y:S05]  /*117f0*/  BSYNC.RECONVERGENT B0 ;  /* 0x0000000000007941 */ /* 0x000fea0003800200 */
.L_x_13856:
[----:B0-----:R0:W0:Y:S01]  /*11800*/  LDS R133, [R132+0x2d00] ;  /* 0x002d000084857984 */ /* 0x0010220000000800 */
[----:B------:R-:W-:Y:S04]  /*11810*/  BSSY.RECONVERGENT B0, `(.L_x_13858) ;  /* 0x0000004000007945 */ /* 0x000fe80003800200 */
[----:B------:R-:W-:Y:S05]  /*11820*/  @!P3 BRA `(.L_x_13859) ;  /* 0x000000000008b947 */ /* 0x000fea0003800000 */
[----:B------:R1:W-:Y:S04]  /*11830*/  REDG.E.ADD.F32.FTZ.RN.STRONG.GPU desc[UR32][R64.64+0xc00], R197 ;  /* 0x000c00c5400079a6 */ /* 0x0003e8000c12f320 */
[----:B0-----:R0:W-:Y:S02]  /*11840*/  REDG.E.ADD.F32.FTZ.RN.STRONG.GPU desc[UR32][R68.64+0xc00], R133 ;  /* 0x000c0085440079a6 */ /* 0x0011e4000c12f320 */
.L_x_13859:
[----:B------:R-:W-:Y:S05]  /*11850*/  BSYNC.RECONVERGENT B0 ;  /* 0x0000000000007941 */ /* 0x000fea0003800200 */
.L_x_13858:
[----:B------:R-:W0:Y:S01]  /*11860*/  LDS R131, [R131+0x2d80] ;  /* 0x002d800083837984 */ /* 0x000e220000000800 */
[----:B------:R-:W-:Y:S04]  /*11870*/  BSSY.RECONVERGENT B0, `(.L_x_13860) ;  /* 0x0000004000007945 */ /* 0x000fe80003800200 */
[----:B------:R-:W-:Y:S05]  /*11880*/  @!P4 BRA `(.L_x_13861) ;  /* 0x000000000008c947 */ /* 0x000fea0003800000 */
[----:B------:R1:W-:Y:S04]  /*11890*/  REDG.E.ADD.F32.FTZ.RN.STRONG.GPU desc[UR32][R64.64+0xc80], R195 ;  /* 0x000c80c3400079a6 */ /* 0x0003e8000c12f320 */
[----:B0-----:R0:W-:Y:S02]  /*118a0*/  REDG.E.ADD.F32.FTZ.RN.STRONG.GPU desc[UR32][R68.64+0xc80], R131 ;  /* 0x000c8083440079a6 */ /* 0x0011e4000c12f320 */
.L_x_13861:
[----:B------:R-:W-:Y:S05]  /*118b0*/  BSYNC.RECONVERGENT B0 ;  /* 0x0000000000007941 */ /* 0x000fea0003800200 */
.L_x_13860:
[----:B------:R-:W0:Y:S01]  /*118c0*/  LDS R129, [R129+0x2e00] ;  /* 0x002e000081817984 */ /* 0x000e220000000800 */
[----:B------:R-:W-:Y:S04]  /*118d0*/  BSSY.RECONVERGENT B0, `(.L_x_13862) ;  /* 0x0000004000007945 */ /* 0x000fe80003800200 */
[----:B------:R-:W-:Y:S05]  /*118e0*/  @!P5 BRA `(.L_x_13863) ;  /* 0x000000000008d947 */ /* 0x000fea0003800000 */
[----:B------:R1:W-:Y:S04]  /*118f0*/  REDG.E.ADD.F32.FTZ.RN.STRONG.GPU desc[UR32][R64.64+0xd00], R189 ;  /* 0x000d00bd400079a6 */ /* 0x0003e8000c12f320 */
[----:B0-----:R0:W-:Y:S02]  /*11900*/  REDG.E.ADD.F32.FTZ.RN.STRONG.GPU desc[UR32][R68.64+0xd00], R129 ;  /* 0x000d0081440079a6 */ /* 0x0011e4000c12f320 */
.L_x_13863:
[----:B------:R-:W-:Y:S05]  /*11910*/  BSYNC.RECONVERGENT B0 ;  /* 0x0000000000007941 */ /* 0x000fea0003800200 */
.L_x_13862:
        /* <DEDUP_REMOVED lines=10> */
.L_x_13865:
[----:B------:R-:W-:Y:S05]  /*119c0*/  BSYNC.RECONVERGENT B0 ;  /* 0x0000000000007941 */ /* 0x000fea0003800200 */
.L_x_13864:
[----:B------:R-:W0:Y:S01]  /*119d0*/  LDS R105, [R105+0x2f00] ;  /* 0x002f000069697984 */ /* 0x000e220000000800 */
[----:B------:R-:W-:Y:S04]  /*119e0*/  BSSY.RECONVERGENT B0, `(.L_x_13866) ;  /* 0x0000004000007945 */ /* 0x000fe80003800200 */
[----:B------:R-:W-:Y:S05]  /*119f0*/  @!P2 BRA `(.L_x_13867) ;  /* 0x000000000008a947 */ /* 0x000fea0003800000 */
[----:B------:R1:W-:Y:S04]  /*11a00*/  REDG.E.ADD.F32.FTZ.RN.STRONG.GPU desc[UR32][R64.64+0xe00], R183 ;  /* 0x000e00b7400079a6 */ /* 0x0003e8000c12f320 */
[----:B0-----:R0:W-:Y:S02]  /*11a10*/  REDG.E.ADD.F32.FTZ.RN.STRONG.GPU desc[UR32][R68.64+0xe00], R105 ;  /* 0x000e0069440079a6 */ /* 0x0011e4000c12f320 */
.L_x_13867:
[----:B------:R-:W-:Y:S05]  /*11a20*/  BSYNC.RECONVERGENT B0 ;  /* 0x0000000000007941 */ /* 0x000fea0003800200 */
.L_x_13866:
[----:B------:R-:W0:Y:S01]  /*11a30*/  LDS R103, [R103+0x2f80] ;  /* 0x002f800067677984 */ /* 0x000e220000000800 */
[----:B------:R-:W-:Y:S04]  /*11a40*/  BSSY.RECONVERGENT B0, `(.L_x_13868) ;  /* 0x0000004000007945 */ /* 0x000fe80003800200 */
[----:B------:R-:W-:Y:S05]  /*11a50*/  @!P3 BRA `(.L_x_13869) ;  /* 0x000000000008b947 */ /* 0x000fea0003800000 */
[----:B------:R1:W-:Y:S04]  /*11a60*/  REDG.E.ADD.F32.FTZ.RN.STRONG.GPU desc[UR32][R64.64+0xe80], R165 ;  /* 0x000e80a5400079a6 */ /* 0x0003e8000c12f320 */
[----:B0-----:R0:W-:Y:S02]  /*11a70*/  REDG.E.ADD.F32.FTZ.RN.STRONG.GPU desc[UR32][R68.64+0xe80], R103 ;  /* 0x000e8067440079a6 */ /* 0x0011e4000c12f320 */
.L_x_13869:
[----:B------:R-:W-:Y:S05]  /*11a80*/  BSYNC.RECONVERGENT B0 ;  /* 0x0000000000007941 */ /* 0x000fea0003800200 */
.L_x_13868:
[----:B------:R-:W0:Y:S01]  /*11a90*/  LDS R101, [R101+0x3000] ;  /* 0x0030000065657984 */ /* 0x000e220000000800 */
[----:B------:R-:W-:Y:S04]  /*11aa0*/  BSSY.RECONVERGENT B0, `(.L_x_13870) ;  /* 0x0000004000007945 */ /* 0x000fe80003800200 */
[----:B------:R-:W-:Y:S05]  /*11ab0*/  @!P4 BRA `(.L_x_13871) ;  /* 0x000000000008c947 */ /* 0x000fea0003800000 */
[----:B------:R1:W-:Y:S04]  /*11ac0*/  REDG.E.ADD.F32.FTZ.RN.STRONG.GPU desc[UR32][R64.64+0xf00], R163 ;  /* 0x000f00a3400079a6 */ /* 0x0003e8000c12f320 */
[----:B0-----:R0:W-:Y:S02]  /*11ad0*/  REDG.E.ADD.F32.FTZ.RN.STRONG.GPU desc[UR32][R68.64+0xf00], R101 ;  /* 0x000f0065440079a6 */ /* 0x0011e4000c12f320 */
.L_x_13871:
[----:B------:R-:W-:Y:S05]  /*11ae0*/  BSYNC.RECONVERGENT B0 ;  /* 0x0000000000007941 */ /* 0x000fea0003800200 */
.L_x_13870:
[----:B0-----:R0:W0:Y:S01]  /*11af0*/  LDS R101, [R100+0x3080] ;  /* 0x0030800064657984 */ /* 0x0010220000000800 */
[----:B------:R-:W-:Y:S04]  /*11b00*/  BSSY.RECONVERGENT B0, `(.L_x_13872) ;  /* 0x0000004000007945 */ /* 0x000fe80003800200 */
[----:B------:R-:W-:Y:S05]  /*11b10*/  @!P5 BRA `(.L_x_13873) ;  /* 0x000000000008d947 */ /* 0x000fea0003800000 */
[----:B------:R1:W-:Y:S04]  /*11b20*/  REDG.E.ADD.F32.FTZ.RN.STRONG.GPU desc[UR32][R64.64+0xf80], R159 ;  /* 0x000f809f400079a6 */ /* 0x0003e8000c12f320 */
[----:B0-----:R0:W-:Y:S02]  /*11b30*/  REDG.E.ADD.F32.FTZ.RN.STRONG.GPU desc[UR32][R68.64+0xf80], R101 ;  /* 0x000f8065440079a6 */ /* 0x0011e4000c12f320 */
.L_x_13873:
[----:B------:R-:W-:Y:S05]  /*11b40*/  BSYNC.RECONVERGENT B0 ;  /* 0x0000000000007941 */ /* 0x000fea0003800200 */
.L_x_13872:
[----:B-1-3--:R-:W1:Y:S01]  /*11b50*/  SHFL.DOWN PT, R64, R99, 0x1, 0x1f ;  /* 0x08201f0063407f89 */ /* 0x00ae6200000e0000 */
[----:B------:R-:W-:Y:S01]  /*11b60*/  ISETP.GT.AND P2, PT, R206, 0x1e, PT ;  /* 0x0000001ece00780c */ /* 0x000fe20003f44270 */
[----:B------:R-:W-:Y:S01]  /*11b70*/  FFMA.FTZ R126, R125, R128, R126 ;  /* 0x000000807d7e7223 */ /* 0x000fe2000001007e */
[----:B------:R-:W-:Y:S01]  /*11b80*/  FMUL.FTZ R219, R120, R219 ;  /* 0x000000db78db7220 */ /* 0x000fe20000410000 */
[----:B------:R-:W3:Y:S01]  /*11b90*/  SHFL.DOWN PT, R65, R98, 0x1, 0x1f ;  /* 0x08201f0062417f89 */ /* 0x000ee200000e0000 */
[----:B------:R-:W-:Y:S01]  /*11ba0*/  ISETP.NE.AND P3, PT, R206, RZ, PT ;  /* 0x000000ffce00720c */ /* 0x000fe20003f65270 */
[----:B------:R-:W-:Y:S01]  /*11bb0*/  FMUL.FTZ R107, R182, R107 ;  /* 0x0000006bb66b7220 */ /* 0x000fe20000410000 */
        /* <DEDUP_REMOVED lines=25> */
[----:B------:R-:W-:Y:S01]  /*11d50*/  FFMA.FTZ R67, R41, R102, R110 ;  /* 0x0000006629437223 */ /* 0x000fe2000001006e */
[----:B------:R-:W3:Y:S01]  /*11d60*/  SHFL.DOWN PT, R65, R98, 0x2, 0x1f ;  /* 0x08401f0062417f89 */ /* 0x000ee200000e0000 */
[----:B------:R-:W-:Y:S01]  /*11d70*/  FFMA.FTZ R112, R37, R123, R112 ;  /* 0x0000007b25707223 */ /* 0x000fe20000010070 */
[----:B------:R-:W-:Y:S01]  /*11d80*/  BSSY.RECONVERGENT B0, `(.L_x_13874) ;  /* 0x000002f000007945 */ /* 0x000fe20003800200 */
[----:B------:R-:W-:Y:S01]  /*11d90*/  FFMA.FTZ R83, R130, R26, R83 ;  /* 0x0000001a82537223 */ /* 0x000fe20000010053 */
        /* <DEDUP_REMOVED lines=22> */
[----:B0-----:R-:W0:Y:S01]  /*11f00*/  SHFL.DOWN PT, R68, R99, 0x10, 0x1f ;  /* 0x0a001f0063447f89 */ /* 0x001e2200000e0000 */
[----:B------:R-:W-:Y:S01]  /*11f10*/  FFMA.FTZ R65, R53, R130, R126 ;  /* 0x0000008235417223 */ /* 0x000fe2000001007e */
[----:B------:R-:W-:Y:S01]  /*11f20*/  FFMA.FTZ R64, R115, R193, R64 ;  /* 0x000000c173407223 */ /* 0x000fe20000010040 */
[----:B------:R-:W-:Y:S01]  /*11f30*/  ISETP.GT.AND P2, PT, R206, 0xf, PT ;  /* 0x0000000fce00780c */ /* 0x000fe20003f44270 */
[----:B------:R-:W1:Y:S01]  /*11f40*/  SHFL.DOWN PT, R69, R98, 0x10, 0x1f ;  /* 0x0a001f0062457f89 */ /* 0x000e6200000e0000 */
[----:B------:R-:W-:Y:S01]  /*11f50*/  FADD.FTZ R54, R65, R54 ;  /* 0x0000003641367221 */ /* 0x000fe20000010000 */
[----:B------:R-:W-:Y:S01]  /*11f60*/  FFMA.FTZ R81, R64, R24, R81 ;  /* 0x0000001840517223 */ /* 0x000fe20000010051 */
[----:B------:R-:W-:-:S04]  /*11f70*/  FFMA.FTZ R122, R47, R64, R122 ;  /* 0x000000402f7a7223 */ /* 0x000fc8000001007a */
[----:B------:R-:W-:Y:S01]  /*11f80*/  FADD.FTZ R57, R122, R57 ;  /* 0x000000397a397221 */ /* 0x000fe20000010000 */
[----:B0-----:R-:W-:Y:S01]  /*11f90*/  FADD.FTZ R64, R99, R68 ;  /* 0x0000004463407221 */ /* 0x001fe20000010000 */
[----:B-1----:R-:W-:-:S05]  /*11fa0*/  FADD.FTZ R65, R98, R69 ;  /* 0x0000004562417221 */ /* 0x002fca0000010000 */
[----:B------:R0:W-:Y:S02]  /*11fb0*/  @!P3 STS.64 [UR30+0x3188], R64 ;  /* 0x00318840ff00b988 */ /* 0x0001e40008000a1e */
        /* <DEDUP_REMOVED lines=11> */
.L_x_13875:
[----:B------:R-:W-:Y:S05]  /*12070*/  BSYNC.RECONVERGENT B0 ;  /* 0x0000000000007941 */ /* 0x000fea0003800200 */
.L_x_13874:
[----:B------:R-:W-:-:S04]  /*12080*/  UIADD3 UR6, UPT, UPT, UR6, 0x1, URZ ;  /* 0x0000000106067890 */ /* 0x000fc8000fffe0ff */
[----:B------:R-:W-:-:S09]  /*12090*/  UISETP.GE.AND UP0, UPT, UR6, UR46, UPT ;  /* 0x0000002e0600728c */ /* 0x000fd2000bf06270 */
[----:B------:R-:W-:Y:S05]  /*120a0*/  BRA.U !UP0, `(.L_x_13876) ;  /* 0xffffff5508307547 */ /* 0x000fea000b83ffff */
.L_x_13796:
[C---:B------:R-:W-:Y:S01]  /*120b0*/  LOP3.LUT R22, R3.reuse, 0x1f, RZ, 0xc0, !PT ;  /* 0x0000001f03167812 */ /* 0x040fe200078ec0ff */
[----:B------:R-:W-:Y:S01]  /*120c0*/  BAR.SYNC.DEFER_BLOCKING 0x0 ;  /* 0x0000000000007b1d */ /* 0x000fe20000010000 */
[----:B------:R-:W-:Y:S01]  /*120d0*/  SHF.L.U32 R3, R3, 0x4, RZ ;  /* 0x0000000403037819 */ /* 0x000fe200000006ff */
[----:B------:R-:W-:Y:S01]  /*120e0*/  UIMAD UR10, UR20, -0x200, UR10 ;  /* 0xfffffe00140a78a4 */ /* 0x000fe2000f8e020a */
[----:B------:R-:W-:Y:S02]  /*120f0*/  MOV R24, UR22 ;  /* 0x0000001600187c02 */ /* 0x000fe40008000f00 */
[----:B------:R-:W-:Y:S01]  /*12100*/  LOP3.LUT R21, R22, 0x3e00, R3, 0xf8, !PT ;  /* 0x00003e0016157812 */ /* 0x000fe200078ef803 */
[----:B------:R-:W-:Y:S01]  /*12110*/  UIADD3 UR10, UPT, UPT, UR10, 0x200, URZ ;  /* 0x000002000a0a7890 */ /* 0x000fe2000fffe0ff */
        /* <DEDUP_REMOVED lines=10> */
[----:B0-----:R-:W-:Y:S02]  /*121c0*/  PRMT R64, RZ, 0x7610, R64 ;  /* 0x00007610ff407816 */ /* 0x001fe40000000040 */
        /* <DEDUP_REMOVED lines=21> */
[----:B------:R-:W1:Y:S01]  /*12320*/  LDCU.64 UR34, c[0x0][0x500] ;  /* 0x0000a000ff2277ac */ /* 0x000e620008000a00 */
[----:B------:R-:W-:Y:S02]  /*12330*/  ISETP.GE.AND P2, PT, R36, UR10, PT ;  /* 0x0000000a24007c0c */ /* 0x000fe4000bf46270 */
[----:B------:R-:W-:Y:S01]  /*12340*/  ISETP.GE.AND P3, PT, R35, UR10, PT ;  /* 0x0000000a23007c0c */ /* 0x000fe2000bf66270 */
[----:B------:R-:W-:Y:S01]  /*12350*/  USHF.L.U32 UR6, UR20, 0x9, URZ ;  /* 0x0000000914067899 */ /* 0x000fe200080006ff */
[----:B------:R-:W-:Y:S01]  /*12360*/  ISETP.GE.AND P4, PT, R33, UR10, PT ;  /* 0x0000000a21007c0c */ /* 0x000fe2000bf86270 */
[----:B------:R-:W-:Y:S01]  /*12370*/  UMOV UR7, URZ ;  /* 0x000000ff00077c82 */ /* 0x000fe20008000000 */
[C---:B------:R-:W-:Y:S01]  /*12380*/  LOP3.LUT R34, R21.reuse, 0x80, RZ, 0xfc, !PT ;  /* 0x0000008015227812 */ /* 0x040fe200078efcff */
[----:B------:R-:W3:Y:S01]  /*12390*/  LDCU.64 UR36, c[0x0][0x550] ;  /* 0x0000aa00ff2477ac */ /* 0x000ee20008000a00 */
[----:B------:R-:W-:-:S02]  /*123a0*/  LOP3.LUT R3, R21, 0xa0, RZ, 0xfc, !PT ;  /* 0x000000a015037812 */ /* 0x000fc400078efcff */
[C---:B------:R-:W-:Y:S01]  /*123b0*/  LOP3.LUT R32, R21.reuse, 0xc0, RZ, 0xfc, !PT ;  /* 0x000000c015207812 */ /* 0x040fe200078efcff */
[----:B------:R-:W5:Y:S01]  /*123c0*/  @!P1 LDG.E.U16 R37, desc[UR32][R62.64] ;  /* 0x000000203e259981 */ /* 0x000f62000c1e1500 */
[C---:B------:R-:W-:Y:S02]  /*123d0*/  LOP3.LUT R31, R21.reuse, 0xe0, RZ, 0xfc, !PT ;  /* 0x000000e0151f7812 */ /* 0x040fe400078efcff */
[C---:B------:R-:W-:Y:S01]  /*123e0*/  LOP3.LUT R30, R21.reuse, 0x100, RZ, 0xfc, !PT ;  /* 0x00000100151e7812 */ /* 0x040fe200078efcff */
[----:B------:R-:W2:Y:S01]  /*123f0*/  @!P2 LDG.E.U16 R44, desc[UR32][R62.64+0x40] ;  /* 0x000040203e2ca981 */ /* 0x000ea2000c1e1500 */
[----:B------:R-:W-:Y:S02]  /*12400*/  ISETP.GE.AND P5, PT, R34, UR10, PT ;  /* 0x0000000a22007c0c */ /* 0x000fe4000bfa6270 */
[----:B------:R-:W-:Y:S01]  /*12410*/  LOP3.LUT R29, R21, 0x120, RZ, 0xfc, !PT ;  /* 0x00000120151d7812 */ /* 0x000fe200078efcff */
[----:B------:R-:W4:Y:S01]  /*12420*/  @!P3 LDG.E.U16 R41, desc[UR32][R62.64+0x80] ;  /* 0x000080203e29b981 */ /* 0x000f22000c1e1500 */
[----:B------:R-:W-:-:S02]  /*12430*/  ISETP.GE.AND P0, PT, R3, UR10, PT ;  /* 0x0000000a03007c0c */ /* 0x000fc4000bf06270 */
[----:B------:R-:W-:Y:S01]  /*12440*/  ISETP.GE.AND P1, PT, R32, UR10, PT ;  /* 0x0000000a20007c0c */ /* 0x000fe2000bf26270 */
[----:B------:R-:W3:Y:S01]  /*12450*/  @!P4 LDG.E.U16 R50, desc[UR32][R62.64+0xc0] ;  /* 0x0000c0203e32c981 */ /* 0x000ee2000c1e1500 */
        /* <DEDUP_REMOVED lines=28> */
[----:B--2---:R-:W-:Y:S04]  /*12620*/  STS.U16 [R5+0x40], R44 ;  /* 0x0000402c05007388 */ /* 0x004fe80000000400 */
[----:B----4-:R-:W-:Y:S04]  /*12630*/  STS.U16 [R6+0x80], R41 ;  /* 0x0000802906007388 */ /* 0x010fe80000000400 */
        /* <DEDUP_REMOVED lines=14> */
[----:B------:R-:W2:Y:S04]  /*12720*/  LDS.U16 R47, [R20+0x6] ;  /* 0x00000600142f7984 */ /* 0x000ea80000000400 */
[----:B------:R-:W3:Y:S04]  /*12730*/  LDS.U16 R41, [R20+0x2] ;  /* 0x0000020014297984 */ /* 0x000ee80000000400 */
[----:B------:R-:W4:Y:S04]  /*12740*/  LDS.U16 R44, [R20+0x4] ;  /* 0x00000400142c7984 */ /* 0x000f280000000400 */
[----:B------:R-:W5:Y:S04]  /*12750*/  LDS.U16 R37, [R20] ;  /* 0x0000000014257984 */ /* 0x000f680000000400 */
[----:B------:R-:W0:Y:S01]  /*12760*/  LDS.U16 R38, [R20+0xa] ;  /* 0x00000a0014267984 */ /* 0x000e220000000400 */
[----:B--2---:R-:W-:-:S02]  /*12770*/  SHF.L.U32 R47, R47, 0x10, RZ ;  /* 0x000000102f2f7819 */ /* 0x004fc400000006ff */
[----:B---3--:R-:W-:-:S03]  /*12780*/  SHF.L.U32 R41, R41, 0x10, RZ ;  /* 0x0000001029297819 */ /* 0x008fc600000006ff */
[----:B------:R-:W-:Y:S01]  /*12790*/  FADD.FTZ R47, R47, UR9 ;  /* 0x000000092f2f7e21 */ /* 0x000fe20008010000 */
[----:B----4-:R-:W-:Y:S01]  /*127a0*/  SHF.L.U32 R44, R44, 0x10, RZ ;  /* 0x000000102c2c7819 */ /* 0x010fe200000006ff */
[----:B------:R-:W-:-:S03]  /*127b0*/  FADD.FTZ R41, R41, UR9 ;  /* 0x0000000929297e21 */ /* 0x000fc60008010000 */
[----:B------:R-:W-:Y:S01]  /*127c0*/  FSETP.GTU.FTZ.AND P1, PT, R47, 20, PT ;  /* 0x41a000002f00780b */ /* 0x000fe20003f3c000 */
[----:B------:R-:W-:Y:S01]  /*127d0*/  FADD.FTZ R44, R44, UR9 ;  /* 0x000000092c2c7e21 */ /* 0x000fe20008010000 */
[----:B------:R-:W-:Y:S02]  /*127e0*/  FSETP.GTU.FTZ.AND P5, PT, R41, 20, PT ;  /* 0x41a000002900780b */ /* 0x000fe40003fbc000 */
[----:B-----5:R-:W-:Y:S02]  /*127f0*/  SHF.L.U32 R37, R37, 0x10, RZ ;  /* 0x0000001025257819 */ /* 0x020fe400000006ff */
[----:B------:R-:W-:-:S03]  /*12800*/  FSETP.GTU.FTZ.AND P0, PT, R44, 20, PT ;  /* 0x41a000002c00780b */ /* 0x000fc60003f1c000 */
[----:B------:R-:W-:-:S04]  /*12810*/  FADD.FTZ R50, R37, UR9 ;  /* 0x0000000925327e21 */ /* 0x000fc80008010000 */
[----:B------:R-:W-:Y:S01]  /*12820*/  @!P1 FMUL.FTZ R62, R47, -1.4426950216293334961 ;  /* 0xbfb8aa3b2f3e9820 */ /* 0x000fe20000410000 */
[----:B------:R-:W-:Y:S01]  /*12830*/  LDS.U16 R37, [R20+0x8] ;  /* 0x0000080014257984 */ /* 0x000fe20000000400 */
[----:B------:R-:W-:Y:S01]  /*12840*/  FSETP.GTU.FTZ.AND P4, PT, R50, 20, PT ;  /* 0x41a000003200780b */ /* 0x000fe20003f9c000 */
[----:B------:R-:W-:Y:S02]  /*12850*/  @!P5 FMUL.FTZ R56, R41, -1.4426950216293334961 ;  /* 0xbfb8aa3b2938d820 */ /* 0x000fe40000410000 */
[----:B------:R-:W2:Y:S01]  /*12860*/  LDS.U16 R47, [R20+0x10] ;  /* 0x00001000142f7984 */ /* 0x000ea20000000400 */
[----:B------:R-:W-:-:S03]  /*12870*/  @!P0 FMUL.FTZ R59, R44, -1.4426950216293334961 ;  /* 0xbfb8aa3b2c3b8820 */ /* 0x000fc60000410000 */
[----:B------:R-:W-:Y:S01]  /*12880*/  LDS.U16 R41, [R20+0xc] ;  /* 0x00000c0014297984 */ /* 0x000fe20000000400 */
[----:B------:R-:W3:Y:S03]  /*12890*/  @!P5 MUFU.EX2 R56, R56 ;  /* 0x000000380038d308 */ /* 0x000ee60000000800 */
[----:B------:R-:W4:Y:S02]  /*128a0*/  LDS.U16 R44, [R20+0xe] ;  /* 0x00000e00142c7984 */ /* 0x000f240000000400 */
[----:B------:R-:W-:-:S03]  /*128b0*/  @!P4 FMUL.FTZ R50, R50, -1.4426950216293334961 ;  /* 0xbfb8aa3b3232c820 */ /* 0x000fc60000410000 */
[----:B------:R-:W5:Y:S08]  /*128c0*/  @!P0 MUFU.EX2 R59, R59 ;  /* 0x0000003b003b8308 */ /* 0x000f700000000800 */
[----:B------:R1:W-:Y:S01]  /*128d0*/  @!P4 MUFU.EX2 R53, R50 ;  /* 0x000000320035c308 */ /* 0x0003e20000000800 */
[----:B---3--:R-:W-:Y:S01]  /*128e0*/  @!P5 FADD.FTZ R56, R56, 1 ;  /* 0x3f8000003838d421 */ /* 0x008fe20000010000 */
[----:B-1----:R-:W1:Y:S01]  /*128f0*/  LDS.U16 R50, [R20+0x12] ;  /* 0x0000120014327984 */ /* 0x002e620000000400 */
[----:B-----5:R-:W-:-:S05]  /*12900*/  @!P0 FADD.FTZ R59, R59, 1 ;  /* 0x3f8000003b3b8421 */ /* 0x020fca0000010000 */
[----:B------:R-:W3:Y:S01]  /*12910*/  @!P5 MUFU.RCP R63, R56 ;  /* 0x00000038003fd308 */ /* 0x000ee20000001000 */
[----:B0-----:R-:W-:-:S07]  /*12920*/  SHF.L.U32 R38, R38, 0x10, RZ ;  /* 0x0000001026267819 */ /* 0x001fce00000006ff */
[----:B------:R-:W0:Y:S01]  /*12930*/  @!P1 MUFU.EX2 R62, R62 ;  /* 0x0000003e003e9308 */ /* 0x000e220000000800 */
[----:B------:R-:W-:-:S07]  /*12940*/  FADD.FTZ R38, R38, UR9 ;  /* 0x0000000926267e21 */ /* 0x000fce0008010000 */
[----:B------:R-:W5:Y:S01]  /*12950*/  @!P0 MUFU.RCP R59, R59 ;  /* 0x0000003b003b8308 */ /* 0x000f620000001000 */
[----:B--2---:R-:W-:Y:S01]  /*12960*/  SHF.L.U32 R47, R47, 0x10, RZ ;  /* 0x000000102f2f7819 */ /* 0x004fe200000006ff */
[----:B---3--:R-:W-:Y:S01]  /*12970*/  @!P5 FMUL.FTZ R60, R60, R63 ;  /* 0x0000003f3c3cd220 */ /* 0x008fe20000410000 */
[----:B------:R-:W-:Y:S01]  /*12980*/  FSETP.GTU.FTZ.AND P3, PT, R38, 20, PT ;  /* 0x41a000002600780b */ /* 0x000fe20003f7c000 */
[----:B------:R-:W-:Y:S02]  /*12990*/  @!P4 FADD.FTZ R53, R53, 1 ;  /* 0x3f8000003535c421 */ /* 0x000fe40000010000 */
[----:B------:R-:W-:Y:S01]  /*129a0*/  FADD.FTZ R63, R47, UR9 ;  /* 0x000000092f3f7e21 */ /* 0x000fe20008010000 */
[----:B------:R-:W-:Y:S01]  /*129b0*/  SHF.L.U32 R37, R37, 0x10, RZ ;  /* 0x0000001025257819 */ /* 0x000fe200000006ff */
[----:B0-----:R-:W-:Y:S01]  /*129c0*/  @!P1 FADD.FTZ R62, R62, 1 ;  /* 0x3f8000003e3e9421 */ /* 0x001fe20000010000 */
[----:B------:R0:W2:Y:S01]  /*129d0*/  @!P4 MUFU.RCP R64, R53 ;  /* 0x000000350040c308 */ /* 0x0000a20000001000 */
[----:B----4-:R-:W-:-:S02]  /*129e0*/  SHF.L.U32 R44, R44, 0x10, RZ ;  /* 0x000000102c2c7819 */ /* 0x010fc400000006ff */
[----:B------:R-:W-:Y:S01]  /*129f0*/  FADD.FTZ R37, R37, UR9 ;  /* 0x0000000925257e21 */ /* 0x000fe20008010000 */
[----:B-----5:R-:W-:Y:S01]  /*12a00*/  @!P0 FMUL.FTZ R58, R58, R59 ;  /* 0x0000003b3a3a8220 */ /* 0x020fe20000410000 */
[----:B------:R-:W-:-:S03]  /*12a10*/  FSETP.GTU.FTZ.AND P0, PT, R63, 20, PT ;  /* 0x41a000003f00780b */ /* 0x000fc60003f1c000 */
[----:B------:R-:W3:Y:S01]  /*12a20*/  @!P1 MUFU.RCP R62, R62 ;  /* 0x0000003e003e9308 */ /* 0x000ee20000001000 */
[----:B------:R-:W-:Y:S01]  /*12a30*/  SHF.L.U32 R41, R41, 0x10, RZ ;  /* 0x0000001029297819 */ /* 0x000fe200000006ff */
[----:B------:R-:W-:Y:S01]  /*12a40*/  @!P3 FMUL.FTZ R38, R38, -1.4426950216293334961 ;  /* 0xbfb8aa3b2626b820 */ /* 0x000fe20000410000 */
[----:B------:R-:W-:Y:S01]  /*12a50*/  FSETP.GTU.FTZ.AND P2, PT, R37, 20, PT ;  /* 0x41a000002500780b */ /* 0x000fe20003f5c000 */
[----:B------:R-:W-:Y:S01]  /*12a60*/  FADD.FTZ R56, R44, UR9 ;  /* 0x000000092c387e21 */ /* 0x000fe20008010000 */
[----:B-1----:R-:W-:Y:S01]  /*12a70*/  SHF.L.U32 R50, R50, 0x10, RZ ;  /* 0x0000001032327819 */ /* 0x002fe200000006ff */
[----:B0-----:R-:W-:Y:S02]  /*12a80*/  FADD.FTZ R53, R41, UR9 ;  /* 0x0000000929357e21 */ /* 0x001fe40008010000 */
[----:B------:R-:W0:Y:S01]  /*12a90*/  @!P3 MUFU.EX2 R41, R38 ;  /* 0x000000260029b308 */ /* 0x000e220000000800 */
[----:B------:R-:W-:Y:S01]  /*12aa0*/  FSETP.GTU.FTZ.AND P5, PT, R56, 20, PT ;  /* 0x41a000003800780b */ /* 0x000fe20003fbc000 */
[----:B------:R-:W-:Y:S01]  /*12ab0*/  FADD.FTZ R59, R50, UR9 ;  /* 0x00000009323b7e21 */ /* 0x000fe20008010000 */
[----:B------:R-:W-:Y:S01]  /*12ac0*/  @!P0 FMUL.FTZ R50, R63, -1.4426950216293334961 ;  /* 0xbfb8aa3b3f328820 */ /* 0x000fe20000410000 */
[----:B--2---:R-:W-:Y:S01]  /*12ad0*/  @!P4 FMUL.FTZ R61, R61, R64 ;  /* 0x000000403d3dc220 */ /* 0x004fe20000410000 */
[----:B------:R-:W-:-:S03]  /*12ae0*/  FSETP.GTU.FTZ.AND P4, PT, R53, 20, PT ;  /* 0x41a000003500780b */ /* 0x000fc60003f9c000 */
[----:B------:R-:W-:Y:S01]  /*12af0*/  @!P2 FMUL.FTZ R37, R37, -1.4426950216293334961 ;  /* 0xbfb8aa3b2525a820 */ /* 0x000fe20000410000 */
[----:B---3--:R-:W-:Y:S01]  /*12b00*/  @!P1 FMUL.FTZ R57, R57, R62 ;  /* 0x0000003e39399220 */ /* 0x008fe20000410000 */
[----:B------:R-:W1:Y:S01]  /*12b10*/  @!P0 MUFU.EX2 R50, R50 ;  /* 0x0000003200328308 */ /* 0x000e620000000800 */
[----:B------:R-:W-:-:S03]  /*12b20*/  FSETP.GTU.FTZ.AND P1, PT, R59, 20, PT ;  /* 0x41a000003b00780b */ /* 0x000fc60003f3c000 */
[----:B------:R-:W-:-:S04]  /*12b30*/  @!P5 FMUL.FTZ R47, R56, -1.4426950216293334961 ;  /* 0xbfb8aa3b382fd820 */ /* 0x000fc80000410000 */
[----:B------:R-:W2:Y:S01]  /*12b40*/  @!P2 MUFU.EX2 R37, R37 ;  /* 0x000000250025a308 */ /* 0x000ea20000000800 */
[----:B0-----:R-:W-:Y:S01]  /*12b50*/  @!P3 FADD.FTZ R41, R41, 1 ;  /* 0x3f8000002929b421 */ /* 0x001fe20000010000 */
[----:B------:R-:W-:-:S04]  /*12b60*/  @!P4 FMUL.FTZ R44, R53, -1.4426950216293334961 ;  /* 0xbfb8aa3b352cc820 */ /* 0x000fc80000410000 */
[----:B------:R-:W-:Y:S02]  /*12b70*/  @!P1 FMUL.FTZ R53, R59, -1.4426950216293334961 ;  /* 0xbfb8aa3b3b359820 */ /* 0x000fe40000410000 */
[----:B------:R-:W0:Y:S01]  /*12b80*/  @!P5 MUFU.EX2 R47, R47 ;  /* 0x0000002f002fd308 */ /* 0x000e220000000800 */
[----:B-1----:R-:W-:-:S07]  /*12b90*/  @!P0 FADD.FTZ R50, R50, 1 ;  /* 0x3f80000032328421 */ /* 0x002fce0000010000 */
[----:B------:R-:W1:Y:S01]  /*12ba0*/  @!P3 MUFU.RCP R41, R41 ;  /* 0x000000290029b308 */ /* 0x000e620000001000 */
[----:B--2---:R-:W-:Y:S02]  /*12bb0*/  @!P2 FADD.FTZ R38, R37, 1 ;  /* 0x3f8000002526a421 */ /* 0x004fe40000010000 */
[----:B------:R-:W2:Y:S05]  /*12bc0*/  LDS.U16 R37, [R20+0x14] ;  /* 0x0000140014257984 */ /* 0x000eaa0000000400 */
[----:B------:R-:W3:Y:S08]  /*12bd0*/  @!P4 MUFU.EX2 R44, R44 ;  /* 0x0000002c002cc308 */ /* 0x000ef00000000800 */
[----:B------:R-:W4:Y:S01]  /*12be0*/  @!P1 MUFU.EX2 R53, R53 ;  /* 0x0000003500359308 */ /* 0x000f220000000800 */
[----:B0-----:R-:W-:-:S07]  /*12bf0*/  @!P5 FADD.FTZ R47, R47, 1 ;  /* 0x3f8000002f2fd421 */ /* 0x001fce0000010000 */
[----:B------:R-:W0:Y:S01]  /*12c00*/  @!P0 MUFU.RCP R50, R50 ;  /* 0x0000003200328308 */ /* 0x000e220000001000 */
[----:B-1----:R-:W-:Y:S02]  /*12c10*/  @!P3 FMUL.FTZ R54, R54, R41 ;  /* 0x000000293636b220 */ /* 0x002fe40000410000 */
[----:B------:R-:W-:Y:S05]  /*12c20*/  LDS.U16 R41, [R20+0x18] ;  /* 0x0000180014297984 */ /* 0x000fea0000000400 */
[----:B------:R1:W5:Y:S01]  /*12c30*/  @!P2 MUFU.RCP R56, R38 ;  /* 0x000000260038a308 */ /* 0x0003620000001000 */
[----:B---3--:R-:W-:Y:S01]  /*12c40*/  @!P4 FADD.FTZ R44, R44, 1 ;  /* 0x3f8000002c2cc421 */ /* 0x008fe20000010000 */
[----:B----4-:R-:W-:Y:S01]  /*12c50*/  @!P1 FADD.FTZ R53, R53, 1 ;  /* 0x3f80000035359421 */ /* 0x010fe20000010000 */
[----:B-1----:R-:W1:Y:S05]  /*12c60*/  LDS.U16 R38, [R20+0x16] ;  /* 0x0000160014267984 */ /* 0x002e6a0000000400 */
[----:B------:R3:W-:Y:S01]  /*12c70*/  @!P5 MUFU.RCP R62, R47 ;  /* 0x0000002f003ed308 */ /* 0x0007e20000001000 */
[----:B0-----:R-:W-:-:S02]  /*12c80*/  @!P0 FMUL.FTZ R49, R49, R50 ;  /* 0x0000003231318220 */ /* 0x001fc40000410000 */
[----:B------:R-:W-:Y:S04]  /*12c90*/  LDS.U16 R50, [R20+0x1e] ;  /* 0x00001e0014327984 */ /* 0x000fe80000000400 */
[----:B---3--:R-:W0:Y:S01]  /*12ca0*/  LDS.U16 R47, [R20+0x1c] ;  /* 0x00001c00142f7984 */ /* 0x008e220000000400 */
[----:B------:R3:W-:Y:S03]  /*12cb0*/  @!P4 MUFU.RCP R59, R44 ;  /* 0x0000002c003bc308 */ /* 0x0007e60000001000 */
[----:B---3--:R-:W3:Y:S05]  /*12cc0*/  LDS.U16 R44, [R20+0x1a] ;  /* 0x00001a00142c7984 */ /* 0x008eea0000000400 */
[----:B------:R-:W4:Y:S01]  /*12cd0*/  @!P1 MUFU.RCP R53, R53 ;  /* 0x0000003500359308 */ /* 0x000f220000001000 */
[----:B------:R-:W-:Y:S01]  /*12ce0*/  BAR.SYNC.DEFER_BLOCKING 0x0 ;  /* 0x0000000000007b1d */ /* 0x000fe20000010000 */
[----:B-----5:R-:W-:Y:S01]  /*12cf0*/  @!P2 FMUL.FTZ R55, R55, R56 ;  /* 0x000000383737a220 */ /* 0x020fe20000410000 */
[----:B------:R-:W-:-:S02]  /*12d00*/  PRMT R56, R80, 0x7632, R56 ;  /* 0x0000763250387816 */ /* 0x000fc40000000038 */
[----:B--2---:R-:W-:Y:S01]  /*12d10*/  SHF.L.U32 R37, R37, 0x10, RZ ;  /* 0x0000001025257819 */ /* 0x004fe200000006ff */
[----:B----4-:R-:W-:Y:S01]  /*12d20*/  @!P1 FMUL.FTZ R48, R48, R53 ;  /* 0x0000003530309220 */ /* 0x010fe20000410000 */
[----:B------:R-:W-:-:S03]  /*12d30*/  PRMT R53, R78, 0x7632, R53 ;  /* 0x000076324e357816 */ /* 0x000fc60000000035 */
[----:B------:R-:W-:Y:S01]  /*12d40*/  FADD.FTZ R37, R37, UR9 ;  /* 0x0000000925257e21 */ /* 0x000fe20008010000 */
[----:B-1----:R-:W-:Y:S01]  /*12d50*/  SHF.L.U32 R38, R38, 0x10, RZ ;  /* 0x0000001026267819 */ /* 0x002fe200000006ff */
[----:B------:R-:W-:Y:S01]  /*12d60*/  @!P4 FMUL.FTZ R52, R52, R59 ;  /* 0x0000003b3434c220 */ /* 0x000fe20000410000 */
[----:B------:R1:W-:Y:S04]  /*12d70*/  STS.U16 [R20+0x2], R53 ;  /* 0x0000023514007388 */ /* 0x0003e80000000400 */
[----:B------:R2:W-:Y:S01]  /*12d80*/  STS.U16 [R20+0x6], R56 ;  /* 0x0000063814007388 */ /* 0x0005e20000000400 */
[----:B------:R-:W-:Y:S01]  /*12d90*/  @!P5 FMUL.FTZ R51, R51, R62 ;  /* 0x0000003e3333d220 */ /* 0x000fe20000410000 */
[----:B-1----:R-:W-:Y:S02]  /*12da0*/  PRMT R53, R86, 0x7632, R53 ;  /* 0x0000763256357816 */ /* 0x002fe40000000035 */
[----:B--2---:R-:W-:-:S03]  /*12db0*/  PRMT R56, R88, 0x7632, R56 ;  /* 0x0000763258387816 */ /* 0x004fc60000000038 */
[----:B------:R1:W-:Y:S01]  /*12dc0*/  STS.U16 [R20+0x12], R53 ;  /* 0x0000123514007388 */ /* 0x0003e20000000400 */
[----:B------:R-:W-:Y:S02]  /*12dd0*/  PRMT R59, R82, 0x7632, R59 ;  /* 0x00007632523b7816 */ /* 0x000fe4000000003b */
[----:B------:R-:W-:Y:S01]  /*12de0*/  PRMT R62, R84, 0x7632, R62 ;  /* 0x00007632543e7816 */ /* 0x000fe2000000003e */
[----:B------:R2:W-:Y:S01]  /*12df0*/  STS.U16 [R20+0x16], R56 ;  /* 0x0000163814007388 */ /* 0x0005e20000000400 */
[----:B------:R-:W-:Y:S01]  /*12e00*/  SHF.L.U32 R41, R41, 0x10, RZ ;  /* 0x0000001029297819 */ /* 0x000fe200000006ff */
[----:B------:R-:W-:Y:S01]  /*12e10*/  FADD.FTZ R38, R38, UR9 ;  /* 0x0000000926267e21 */ /* 0x000fe20008010000 */
[----:B------:R-:W-:Y:S02]  /*12e20*/  FSETP.GTU.FTZ.AND P5, PT, R37, 20, PT ;  /* 0x41a000002500780b */ /* 0x000fe40003fbc000 */
[----:B-1----:R-:W-:Y:S02]  /*12e30*/  PRMT R53, R90, 0x7632, R53 ;  /* 0x000076325a357816 */ /* 0x002fe40000000035 */
[----:B--2---:R-:W-:-:S02]  /*12e40*/  PRMT R56, R92, 0x7632, R56 ;  /* 0x000076325c387816 */ /* 0x004fc40000000038 */
[----:B0-----:R-:W-:Y:S02]  /*12e50*/  SHF.L.U32 R47, R47, 0x10, RZ ;  /* 0x000000102f2f7819 */ /* 0x001fe400000006ff */
[----:B------:R-:W-:Y:S01]  /*12e60*/  MOV R64, UR10 ;  /* 0x0000000a00407c02 */ /* 0x000fe20008000f00 */
[----:B------:R-:W-:Y:S01]  /*12e70*/  STS.U16 [R20], R78 ;  /* 0x0000004e14007388 */ /* 0x000fe20000000400 */
[----:B------:R-:W-:Y:S01]  /*12e80*/  FADD.FTZ R41, R41, UR9 ;  /* 0x0000000929297e21 */ /* 0x000fe20008010000 */
[----:B------:R-:W-:Y:S02]  /*12e90*/  FSETP.GTU.FTZ.AND P2, PT, R38, 20, PT ;  /* 0x41a000002600780b */ /* 0x000fe40003f5c000 */
[----:B------:R-:W-:Y:S01]  /*12ea0*/  STS.U16 [R20+0x4], R80 ;  /* 0x0000045014007388 */ /* 0x000fe20000000400 */
[----:B------:R-:W-:-:S03]  /*12eb0*/  FADD.FTZ R47, R47, UR9 ;  /* 0x000000092f2f7e21 */ /* 0x000fc60008010000 */
        /* <DEDUP_REMOVED lines=31> */
[----:B------:R-:W-:Y:S01]  /*130b0*/  @!P5 FMUL.FTZ R37, R37, -1.4426950216293334961 ;  /* 0xbfb8aa3b2525d820 */ /* 0x000fe20000410000 */
[----:B------:R-:W-:Y:S01]  /*130c0*/  SHF.L.U32 R50, R50, 0x10, RZ ;  /* 0x0000001032327819 */ /* 0x000fe200000006ff */
[----:B------:R-:W-:Y:S01]  /*130d0*/  @!P2 FMUL.FTZ R38, R38, -1.4426950216293334961 ;  /* 0xbfb8aa3b2626a820 */ /* 0x000fe20000410000 */
[----:B---3--:R-:W-:Y:S01]  /*130e0*/  SHF.L.U32 R44, R44, 0x10, RZ ;  /* 0x000000102c2c7819 */ /* 0x008fe200000006ff */
[----:B------:R-:W-:-:S02]  /*130f0*/  @!P1 FMUL.FTZ R41, R41, -1.4426950216293334961 ;  /* 0xbfb8aa3b29299820 */ /* 0x000fc40000410000 */
[----:B------:R-:W1:Y:S01]  /*13100*/  @!P5 MUFU.EX2 R37, R37 ;  /* 0x000000250025d308 */ /* 0x000e620000000800 */
[----:B------:R-:W-:Y:S01]  /*13110*/  FADD.FTZ R50, R50, UR9 ;  /* 0x0000000932327e21 */ /* 0x000fe20008010000 */
[----:B------:R-:W-:-:S04]  /*13120*/  FADD.FTZ R44, R44, UR9 ;  /* 0x000000092c2c7e21 */ /* 0x000fc80008010000 */
[----:B------:R-:W-:Y:S01]  /*13130*/  @!P0 FMUL.FTZ R47, R47, -1.4426950216293334961 ;  /* 0xbfb8aa3b2f2f8820 */ /* 0x000fe20000410000 */
[----:B------:R-:W-:Y:S01]  /*13140*/  FSETP.GTU.FTZ.AND P3, PT, R50, 20, PT ;  /* 0x41a000003200780b */ /* 0x000fe20003f7c000 */
[----:B------:R-:W2:Y:S01]  /*13150*/  @!P2 MUFU.EX2 R38, R38 ;  /* 0x000000260026a308 */ /* 0x000ea20000000800 */
[----:B------:R-:W-:Y:S01]  /*13160*/  FSETP.GTU.FTZ.AND P4, PT, R44, 20, PT ;  /* 0x41a000002c00780b */ /* 0x000fe20003f9c000 */
[----:B------:R-:W3:Y:S06]  /*13170*/  S2UR UR10, SR_CTAID.Y ;  /* 0x00000000000a79c3 */ /* 0x000eec0000002600 */
[----:B------:R-:W4:Y:S01]  /*13180*/  @!P1 MUFU.EX2 R41, R41 ;  /* 0x0000002900299308 */ /* 0x000f220000000800 */
[----:B------:R-:W5:Y:S07]  /*13190*/  LDS R56, [UR30+0x420] ;  /* 0x0004201eff387984 */ /* 0x000f6e0008000800 */
[----:B------:R-:W0:Y:S01]  /*131a0*/  @!P0 MUFU.EX2 R47, R47 ;  /* 0x0000002f002f8308 */ /* 0x000e220000000800 */
[----:B-1----:R-:W-:Y:S01]  /*131b0*/  @!P5 FADD.FTZ R37, R37, 1 ;  /* 0x3f8000002525d421 */ /* 0x002fe20000010000 */
[----:B------:R-:W-:Y:S01]  /*131c0*/  @!P3 FMUL.FTZ R50, R50, -1.4426950216293334961 ;  /* 0xbfb8aa3b3232b820 */ /* 0x000fe20000410000 */
[----:B------:R-:W-:Y:S01]  /*131d0*/  @!P4 FMUL.FTZ R44, R44, -1.4426950216293334961 ;  /* 0xbfb8aa3b2c2cc820 */ /* 0x000fe20000410000 */
[----:B--2---:R-:W-:Y:S01]  /*131e0*/  @!P2 FADD.FTZ R38, R38, 1 ;  /* 0x3f8000002626a421 */ /* 0x004fe20000010000 */
[----:B------:R-:W-:-:S03]  /*131f0*/  UIADD3 UR6, UPT, UPT, UR6, -0x200, URZ ;  /* 0xfffffe0006067890 */ /* 0x000fc6000fffe0ff */
[----:B------:R-:W1:Y:S01]  /*13200*/  @!P5 MUFU.RCP R37, R37 ;  /* 0x000000250025d308 */ /* 0x000e620000001000 */
[----:B----4-:R-:W-:Y:S01]  /*13210*/  @!P1 FADD.FTZ R41, R41, 1 ;  /* 0x3f80000029299421 */ /* 0x010fe20000010000 */
[----:B------:R-:W-:-:S06]  /*13220*/  UIMAD.WIDE.U32 UR12, UR31, UR14, UR6 ;  /* 0x0000000e1f0c72a5 */ /* 0x000fcc000f8e0006 */
[----:B------:R-:W2:Y:S01]  /*13230*/  @!P3 MUFU.EX2 R50, R50 ;  /* 0x000000320032b308 */ /* 0x000ea20000000800 */
[----:B0-----:R-:W-:Y:S01]  /*13240*/  @!P0 FADD.FTZ R47, R47, 1 ;  /* 0x3f8000002f2f8421 */ /* 0x001fe20000010000 */
[----:B------:R-:W-:-:S06]  /*13250*/  UIMAD UR13, UR31, UR15, UR13 ;  /* 0x0000000f1f0d72a4 */ /* 0x000fcc000f8e020d */
[----:B------:R-:W0:Y:S08]  /*13260*/  @!P4 MUFU.EX2 R44, R44 ;  /* 0x0000002c002cc308 */ /* 0x000e300000000800 */
[----:B------:R-:W4:Y:S01]  /*13270*/  @!P2 MUFU.RCP R38, R38 ;  /* 0x000000260026a308 */ /* 0x000f220000001000 */
[----:B---3--:R-:W-:-:S07]  /*13280*/  UIMAD UR14, UR10, UR35, URZ ;  /* 0x000000230a0e72a4 */ /* 0x008fce000f8e02ff */
[----:B------:R3:W5:Y:S01]  /*13290*/  @!P1 MUFU.RCP R62, R41 ;  /* 0x00000029003e9308 */ /* 0x0007620000001000 */
[----:B------:R-:W-:-:S07]  /*132a0*/  UIMAD.WIDE.U32 UR12, UR10, UR34, UR12 ;  /* 0x000000220a0c72a5 */ /* 0x000fce000f8e000c */
[----:B------:R-:W5:Y:S01]  /*132b0*/  @!P0 MUFU.RCP R47, R47 ;  /* 0x0000002f002f8308 */ /* 0x000f620000001000 */
[----:B-1----:R-:W-:Y:S01]  /*132c0*/  @!P5 FMUL.FTZ R46, R46, R37 ;  /* 0x000000252e2ed220 */ /* 0x002fe20000410000 */
[----:B--2---:R-:W-:Y:S01]  /*132d0*/  @!P3 FADD.FTZ R50, R50, 1 ;  /* 0x3f8000003232b421 */ /* 0x004fe20000010000 */
[----:B---3--:R-:W-:Y:S01]  /*132e0*/  MOV R41, UR14 ;  /* 0x0000000e00297c02 */ /* 0x008fe20008000f00 */
[----:B0-----:R-:W-:Y:S01]  /*132f0*/  @!P4 FADD.FTZ R44, R44, 1 ;  /* 0x3f8000002c2cc421 */ /* 0x001fe20000010000 */
[----:B------:R-:W-:Y:S01]  /*13300*/  IADD3 R37, P5, PT, R21, UR12, RZ ;  /* 0x0000000c15257c10 */ /* 0x000fe2000ffbe0ff */
[----:B----4-:R-:W-:Y:S01]  /*13310*/  @!P2 FMUL.FTZ R45, R45, R38 ;  /* 0x000000262d2da220 */ /* 0x010fe20000410000 */
[----:B------:R-:W0:Y:S01]  /*13320*/  LDCU.64 UR14, c[0x0][0x520] ;  /* 0x0000a400ff0e77ac */ /* 0x000e220008000a00 */
[----:B-----5:R-:W-:Y:S01]  /*13330*/  @!P1 FMUL.FTZ R43, R43, R62 ;  /* 0x0000003e2b2b9220 */ /* 0x020fe20000410000 */
[----:B------:R-:W-:Y:S01]  /*13340*/  IADD3.X R38, PT, PT, R41, UR13, RZ, P5, !PT ;  /* 0x0000000d29267c10 */ /* 0x000fe2000affe4ff */
[----:B------:R-:W1:Y:S01]  /*13350*/  @!P4 MUFU.RCP R93, R44 ;  /* 0x0000002c005dc308 */ /* 0x000e620000001000 */
[----:B------:R-:W-:Y:S01]  /*13360*/  LEA R62, P5, R37, UR36, 0x1 ;  /* 0x00000024253e7c11 */ /* 0x000fe2000f8a08ff */
[----:B------:R-:W2:Y:S01]  /*13370*/  LDCU.64 UR12, c[0x0][0x518] ;  /* 0x0000a300ff0c77ac */ /* 0x000ea20008000a00 */
[----:B------:R-:W-:-:S02]  /*13380*/  ISETP.GE.AND P1, PT, R21, R56, PT ;  /* 0x000000381500720c */ /* 0x000fc40003f26270 */
[----:B------:R-:W-:-:S03]  /*13390*/  LEA.HI.X R63, R37, UR37, R38, 0x1, P5 ;  /* 0x00000025253f7c11 */ /* 0x000fc6000a8f0c26 */
[----:B------:R-:W3:Y:S01]  /*133a0*/  @!P3 MUFU.RCP R50, R50 ;  /* 0x000000320032b308 */ /* 0x000ee20000001000 */
[----:B------:R-:W-:Y:S01]  /*133b0*/  @!P0 FMUL.FTZ R40, R40, R47 ;  /* 0x0000002f28288220 */ /* 0x000fe20000410000 */
[-C--:B------:R-:W-:Y:S02]  /*133c0*/  ISETP.GE.AND P2, PT, R36, R56.reuse, PT ;  /* 0x000000382400720c */ /* 0x080fe40003f46270 */
[-C--:B------:R-:W-:Y:S02]  /*133d0*/  ISETP.GE.AND P5, PT, R35, R56.reuse, PT ;  /* 0x000000382300720c */ /* 0x080fe40003fa6270 */
[-C--:B------:R-:W-:Y:S02]  /*133e0*/  ISETP.GE.AND P0, PT, R33, R56.reuse, PT ;  /* 0x000000382100720c */ /* 0x080fe40003f06270 */
[----:B------:R4:W-:Y:S01]  /*133f0*/  @!P1 STG.E.U16 desc[UR32][R62.64], R53 ;  /* 0x000000353e009986 */ /* 0x0009e2000c101520 */
[----:B-1----:R-:W-:Y:S01]  /*13400*/  @!P4 FMUL.FTZ R42, R42, R93 ;  /* 0x0000005d2a2ac220 */ /* 0x002fe20000410000 */
[----:B------:R-:W-:-:S02]  /*13410*/  ISETP.GE.AND P1, PT, R34, R56, PT ;  /* 0x000000382200720c */ /* 0x000fc40003f26270 */
[----:B------:R-:W-:-:S03]  /*13420*/  ISETP.GE.AND P4, PT, R31, R56, PT ;  /* 0x000000381f00720c */ /* 0x000fc60003f86270 */
[----:B------:R1:W-:Y:S01]  /*13430*/  @!P2 STG.E.U16 desc[UR32][R62.64+0x40], R59 ;  /* 0x0000403b3e00a986 */ /* 0x0003e2000c101520 */
        /* <DEDUP_REMOVED lines=29> */
[----:B------:R-:W-:Y:S02]  /*13610*/  PRMT R44, R37, 0x7632, R44 ;  /* 0x00007632252c7816 */ /* 0x000fe4000000002c */
[----:B------:R-:W-:Y:S02]  /*13620*/  F2FP.BF16.F32.PACK_AB R37, R54, R55 ;  /* 0x000000373625723e */ /* 0x000fe400000010ff */
[C---:B------:R-:W-:Y:S02]  /*13630*/  PRMT R47, R38.reuse, 0x7610, R47 ;  /* 0x00007610262f7816 */ /* 0x040fe4000000002f */
[----:B------:R-:W-:-:S02]  /*13640*/  PRMT R50, R38, 0x7632, R50 ;  /* 0x0000763226327816 */ /* 0x000fc40000000032 */
[C---:B----4-:R-:W-:Y:S02]  /*13650*/  PRMT R53, R37.reuse, 0x7610, R53 ;  /* 0x0000761025357816 */ /* 0x050fe40000000035 */
[----:B------:R-:W-:Y:S02]  /*13660*/  PRMT R56, R37, 0x7632, R56 ;  /* 0x0000763225387816 */ /* 0x000fe40000000038 */
[----:B------:R-:W-:Y:S02]  /*13670*/  F2FP.BF16.F32.PACK_AB R37, R51, R52 ;  /* 0x000000343325723e */ /* 0x000fe400000010ff */
[----:B------:R-:W-:Y:S02]  /*13680*/  F2FP.BF16.F32.PACK_AB R38, R48, R49 ;  /* 0x000000313026723e */ /* 0x000fe400000010ff */
[----:B-1----:R-:W-:Y:S02]  /*13690*/  PRMT R59, R37, 0x7610, R59 ;  /* 0x00007610253b7816 */ /* 0x002fe4000000003b */
[----:B---3--:R-:W-:-:S02]  /*136a0*/  PRMT R62, R38, 0x7610, R62 ;  /* 0x00007610263e7816 */ /* 0x008fc4000000003e */
[----:B------:R-:W-:Y:S01]  /*136b0*/  PRMT R63, R38, 0x7632, R63 ;  /* 0x00007632263f7816 */ /* 0x000fe2000000003f */
[----:B------:R1:W-:Y:S01]  /*136c0*/  STS.U16 [R20+0x2], R44 ;  /* 0x0000022c14007388 */ /* 0x0003e20000000400 */
[----:B------:R-:W-:-:S03]  /*136d0*/  F2FP.BF16.F32.PACK_AB R38, R39, R40 ;  /* 0x000000282726723e */ /* 0x000fc600000010ff */
[----:B------:R3:W-:Y:S01]  /*136e0*/  STS.U16 [R20], R41 ;  /* 0x0000002914007388 */ /* 0x0007e20000000400 */
[----:B------:R-:W-:Y:S02]  /*136f0*/  PRMT R66, R38, 0x7632, R66 ;  /* 0x0000763226427816 */ /* 0x000fe40000000042 */
[----:B-1----:R-:W-:Y:S02]  /*13700*/  PRMT R44, R37, 0x7632, R44 ;  /* 0x00007632252c7816 */ /* 0x002fe4000000002c */
[----:B------:R-:W-:Y:S02]  /*13710*/  F2FP.BF16.F32.PACK_AB R37, R42, R43 ;  /* 0x0000002b2a25723e */ /* 0x000fe400000010ff */
[----:B---3--:R-:W-:Y:S01]  /*13720*/  F2FP.BF16.F32.PACK_AB R41, R45, R46 ;  /* 0x0000002e2d29723e */ /* 0x008fe200000010ff */
        /* <DEDUP_REMOVED lines=40> */
[----:B0-----:R-:W-:Y:S01]  /*139b0*/  UIMAD.WIDE.U32 UR6, UR10, UR14, UR6 ;  /* 0x0000000e0a0672a5 */ /* 0x001fe2000f8e0006 */
[----:B------:R-:W-:-:S03]  /*139c0*/  FADD.FTZ R61, R61, R2 ;  /* 0x000000023d3d7221 */ /* 0x000fc60000010000 */
[----:B------:R-:W-:Y:S02]  /*139d0*/  UIMAD UR7, UR10, UR15, UR7 ;  /* 0x0000000f0a0772a4 */ /* 0x000fe4000f8e0207 */
[----:B------:R-:W-:Y:S01]  /*139e0*/  IADD3 R2, P0, PT, R21, UR6, RZ ;  /* 0x0000000615027c10 */ /* 0x000fe2000ff1e0ff */
[----:B------:R-:W-:-:S03]  /*139f0*/  FADD.FTZ R61, R61, R60 ;  /* 0x0000003c3d3d7221 */ /* 0x000fc60000010000 */
[----:B-1----:R-:W-:Y:S02]  /*13a00*/  IADD3.X R5, PT, PT, RZ, UR7, RZ, P0, !PT ;  /* 0x00000007ff057c10 */ /* 0x002fe400087fe4ff */
        /* <DEDUP_REMOVED lines=56> */
[----:B------:R-:W-:Y:S02]  /*13d90*/  UIADD3 UR24, UP3, UPT, UR24, -0x400, URZ ;  /* 0xfffffc0018187890 */ /* 0x000fe4000ff7e0ff */
[----:B------:R-:W-:Y:S02]  /*13da0*/  UIADD3.X UR28, UPT, UPT, UR28, -0x1, URZ, UP1, !UPT ;  /* 0xffffffff1c1c7890 */ /* 0x000fe40008ffe4ff */
[----:B------:R-:W-:Y:S02]  /*13db0*/  UIADD3.X UR21, UPT, UPT, UR21, -0x1, URZ, UP2, !UPT ;  /* 0xffffffff15157890 */ /* 0x000fe400097fe4ff */
[----:B------:R-:W-:Y:S01]  /*13dc0*/  UIADD3.X UR25, UPT, UPT, UR25, -0x1, URZ, UP3, !UPT ;  /* 0xffffffff19197890 */ /* 0x000fe20009ffe4ff */
[----:B------:R-:W-:Y:S01]  /*13dd0*/  UMOV UR20, UR6 ;  /* 0x0000000600147c82 */ /* 0x000fe20008000000 */
[----:B0-----:R-:W-:Y:S10]  /*13de0*/  BRA.U UP0, `(.L_x_13877) ;  /* 0xfffffecd00447547 */ /* 0x001ff4000b83ffff */
.L_x_13762:
        /* <DEDUP_REMOVED lines=33> */
.L_x_13879:
[----:B------:R-:W-:Y:S05]  /*14000*/  BSYNC.RECONVERGENT B0 ;  /* 0x0000000000007941 */ /* 0x000fea0003800200 */
.L_x_13878:
        /* <DEDUP_REMOVED lines=31> */
.L_x_13881:
[----:B------:R-:W-:Y:S05]  /*14200*/  BSYNC.RECONVERGENT B0 ;  /* 0x0000000000007941 */ /* 0x000fea0003800200 */
.L_x_13880:
        /* <DEDUP_REMOVED lines=11> */
.L_x_13882:
        /* <DEDUP_REMOVED lines=19> */
.L_x_13883:
        /* <DEDUP_REMOVED lines=9> */
.L_x_18743:


//--------------------- .text._Z25selective_scan_bwd_kernelI32Selective_Scan_bwd_kernel_traitsILi32ELi16ELb1ELb0ELb0ELb0ELb0EN3c108BFloat16ENS1_7complexIfEEEEv12SSMParamsBwd --------------------------
	.section	.text._Z25selective_scan_bwd_kernelI32Selective_Scan_bwd_kernel_traitsILi32ELi16ELb1ELb0ELb0ELb0ELb0EN3c108BFloat16ENS1_7complexIfEEEEv12SSMParamsBwd,"ax",@progbits
	.align	128
        .global         _Z25selective_scan_bwd_kernelI32Selective_Scan_bwd_kernel_traitsILi32ELi16ELb1ELb0ELb0ELb0ELb0EN3c108BFloat16ENS1_7complexIfEEEEv12SSMParamsBwd
        .type           _Z25selective_scan_bwd_kernelI32Selective_Scan_bwd_kernel_traitsILi32ELi16ELb1ELb0ELb0ELb0ELb0EN3c108BFloat16ENS1_7complexIfEEEEv12SSMParamsBwd,@function
        .size           _Z25selective_scan_bwd_kernelI32Selective_Scan_bwd_kernel_traitsILi32ELi16ELb1ELb0ELb0ELb0ELb0EN3c108BFloat16ENS1_7complexIfEEEEv12SSMParamsBwd,(.L_x_18744 - _Z25selective_scan_bwd_kernelI32Selective_Scan_bwd_kernel_traitsILi32ELi16ELb1ELb0ELb0ELb0ELb0EN3c108BFloat16ENS1_7complexIfEEEEv12SSMParamsBwd)
        .other          _Z25selective_scan_bwd_kernelI32Selective_Scan_bwd_kernel_traitsILi32ELi16ELb1ELb0ELb0ELb0ELb0EN3c108BFloat16ENS1_7complexIfEEEEv12SSMParamsBwd,@"STO_CUDA_ENTRY STV_DEFAULT"
_Z25selective_scan_bwd_kernelI32Selective_Scan_bwd_kernel_traitsILi32ELi16ELb1ELb0ELb0ELb0ELb0EN3c108BFloat16ENS1_7complexIfEEEEv12SSMParamsBwd:
.text._Z25selective_scan_bwd_kernelI32Selective_Scan_bwd_kernel_traitsILi32ELi16ELb1ELb0ELb0ELb0ELb0EN3c108BFloat16ENS1_7complexIfEEEEv12SSMParamsBwd:
        /* <DEDUP_REMOVED lines=42> */
[----:B-1----:R-:W-:Y:S02]  /*02a0*/  UIMAD.WIDE.U32 UR20, UR25, UR26, URZ ;  /* 0x0000001a191472a5 */ /* 0x002fe4000f8e00ff */
[----:B------:R-:W-:Y:S02]  /*02b0*/  UIADD3 UR31, UP1, UPT, UR19, UR6, URZ ;  /* 0x00000006131f7290 */ /* 0x000fe4000ff3e0ff */
[----:B------:R-:W-:Y:S02]  /*02c0*/  UIADD3 UR29, UP3, UPT, UR19, UR18, URZ ;  /* 0x00000012131d7290 */ /* 0x000fe4000ff7e0ff */
[----:B------:R-:W-:Y:S02]  /*02d0*/  USHF.R.S32.HI UR18, URZ, 0x1f, UR19 ;  /* 0x0000001fff127899 */ /* 0x000fe40008011413 */
[----:B------:R-:W-:Y:S01]  /*02e0*/  ULEA UR30, UP2, UR31, UR12, 0x1 ;  /* 0x0000000c1f1e7291 */ /* 0x000fe2000f8408ff */
[----:B------:R-:W1:Y:S01]  /*02f0*/  LDCU.64 UR32, c[0x0][0x3d8] ;  /* 0x00007b00ff2077ac */ /* 0x000e620008000a00 */
[----:B------:R-:W-:Y:S01]  /*0300*/  UIADD3.X UR12, UPT, UPT, UR18, UR7, URZ, UP1, !UPT ;  /* 0x00000007120c7290 */ /* 0x000fe20008ffe4ff */
[----:B------:R-:W2:Y:S03]  /*0310*/  @UP0 LDCU.64 UR34, c[0x0][0x480] ;  /* 0x00009000ff2207ac */ /* 0x000ea60008000a00 */
[----:B------:R-:W-:-:S02]  /*0320*/  ULEA.HI.X UR31, UR31, UR13, UR12, 0x1, UP2 ;  /* 0x0000000d1f1f7291 */ /* 0x000fc400090f0c0c */
[----:B------:R-:W-:Y:S01]  /*0330*/  UIMAD UR13, UR25, UR27, UR21 ;  /* 0x0000001b190d72a4 */ /* 0x000fe2000f8e0215 */
[----:B------:R-:W4:Y:S01]  /*0340*/  @UP0 LDCU UR21, c[0x0][0x384] ;  /* 0x00007080ff1507ac */ /* 0x000f220008000800 */
[----:B------:R-:W-:Y:S02]  /*0350*/  ULEA UR28, UP4, UR29, UR14, 0x1 ;  /* 0x0000000e1d1c7291 */ /* 0x000fe4000f8808ff */
[----:B------:R-:W-:Y:S01]  /*0360*/  UIADD3.X UR9, UPT, UPT, UR18, UR9, URZ, UP3, !UPT ;  /* 0x0000000912097290 */ /* 0x000fe20009ffe4ff */
[----:B------:R-:W3:Y:S03]  /*0370*/  LDCU.64 UR10, c[0x0][0x4a0] ;  /* 0x00009400ff0a77ac */ /* 0x000ee60008000a00 */
[----:B------:R-:W-:Y:S02]  /*0380*/  ULEA.HI.X UR29, UR29, UR15, UR9, 0x1, UP4 ;  /* 0x0000000f1d1d7291 */ /* 0x000fe4000a0f0c09 */
[----:B0-----:R-:W-:Y:S01]  /*0390*/  UIMAD.WIDE.U32 UR14, UR8, UR16, URZ ;  /* 0x00000010080e72a5 */ /* 0x001fe2000f8e00ff */
[----:B------:R-:W0:Y:S01]  /*03a0*/  @UP0 LDCU UR16, c[0x0][0x38c] ;  /* 0x00007180ff1007ac */ /* 0x000e220008000800 */
[----:B-1----:R-:W-:-:S04]  /*03b0*/  UIMAD.WIDE.U32 UR6, UR8, UR32, URZ ;  /* 0x00000020080672a5 */ /* 0x002fc8000f8e00ff */
[----:B------:R-:W-:Y:S02]  /*03c0*/  UIMAD UR9, UR8, UR33, UR7 ;  /* 0x00000021080972a4 */ /* 0x000fe4000f8e0207 */
[----:B------:R-:W-:Y:S02]  /*03d0*/  ULEA UR7, UP1, UR6, UR4, 0x3 ;  /* 0x0000000406077291 */ /* 0x000fe4000f8218ff */
[----:B----4-:R-:W-:Y:S01]  /*03e0*/  @UP0 UIMAD UR4, UR25, UR21, UR8 ;  /* 0x00000015190402a4 */ /* 0x010fe2000f8e0208 */
[----:B------:R-:W1:Y:S03]  /*03f0*/  LDCU.64 UR32, c[0x0][0x448] ;  /* 0x00008900ff2077ac */ /* 0x000e660008000a00 */
[----:B------:R-:W-:Y:S02]  /*0400*/  @UP0 UIMAD UR4, UR4, UR24, URZ ;  /* 0x00000018040402a4 */ /* 0x000fe4000f8e02ff */
[----:B------:R-:W-:-:S02]  /*0410*/  ULEA.HI.X UR9, UR6, UR5, UR9, 0x3, UP1 ;  /* 0x0000000506097291 */ /* 0x000fc400088f1c09 */
[----:B0-----:R-:W-:Y:S01]  /*0420*/  @UP0 UIMAD UR6, UR4, UR16, URZ ;  /* 0x00000010040602a4 */ /* 0x001fe2000f8e02ff */
[----:B------:R-:W-:Y:S02]  /*0430*/  UMOV UR5, URZ ;  /* 0x000000ff00057c82 */ /* 0x000fe40008000000 */
[----:B------:R-:W-:Y:S01]  /*0440*/  UMOV UR4, URZ ;  /* 0x000000ff00047c82 */ /* 0x000fe20008000000 */
[----:B------:R-:W-:Y:S01]  /*0450*/  UMOV UR12, UR20 ;  /* 0x00000014000c7c82 */ /* 0x000fe20008000000 */
[----:B--2---:R-:W-:Y:S02]  /*0460*/  @UP0 UIMAD.WIDE UR4, UR6, 0x10, UR34 ;  /* 0x00000010060408a5 */ /* 0x004fe4000f8e0222 */
[----:B------:R-:W-:Y:S02]  /*0470*/  UISETP.GE.AND UP0, UPT, UR24, 0x1, UPT ;  /* 0x000000011800788c */ /* 0x000fe4000bf06270 */
[----:B---3--:R-:W-:-:S04]  /*0480*/  UIMAD.WIDE.U32 UR12, UR8, UR10, UR12 ;  /* 0x0000000a080c72a5 */ /* 0x008fc8000f8e000c */
[----:B------:R-:W-:Y:S02]  /*0490*/  UIMAD UR11, UR8, UR11, UR13 ;  /* 0x0000000b080b72a4 */ /* 0x000fe4000f8e020d */
[----:B------:R-:W-:Y:S01]  /*04a0*/  UIADD3 UR19, UP2, UPT, UR19, UR12, URZ ;  /* 0x0000000c13137290 */ /* 0x000fe2000ff5e0ff */
[----:B------:R-:W-:Y:S01]  /*04b0*/  CS2R R22, SRZ ;  /* 0x0000000000167805 */ /* 0x000fe2000001ff00 */
[----:B------:R-:W-:Y:S02]  /*04c0*/  UIMAD UR17, UR8, UR17, UR15 ;  /* 0x00000011081172a4 */ /* 0x000fe4000f8e020f */
[----:B------:R-:W-:Y:S02]  /*04d0*/  UIADD3.X UR27, UPT, UPT, UR18, UR11, URZ, UP2, !UPT ;  /* 0x0000000b121b7290 */ /* 0x000fe400097fe4ff */
[----:B-1----:R-:W-:Y:S02]  /*04e0*/  ULEA UR12, UP1, UR14, UR32, 0x3 ;  /* 0x000000200e0c7291 */ /* 0x002fe4000f8218ff */
[----:B------:R-:W-:-:S02]  /*04f0*/  ULEA UR26, UP2, UR19, UR36, 0x1 ;  /* 0x00000024131a7291 */ /* 0x000fc4000f8408ff */
        /* <DEDUP_REMOVED lines=10> */
[----:B--2---:R-:W-:-:S04]  /*05a0*/  UIMAD.WIDE.U32 UR10, UR8, UR14, URZ ;  /* 0x0000000e080a72a5 */ /* 0x004fc8000f8e00ff */
[----:B------:R-:W-:Y:S02]  /*05b0*/  UIMAD UR14, UR8, UR15, UR11 ;  /* 0x0000000f080e72a4 */ /* 0x000fe4000f8e020b */
[----:B-1----:R-:W-:Y:S01]  /*05c0*/  ULEA UR24, UR24, UR6, 0x18 ;  /* 0x0000000618187291 */ /* 0x002fe2000f8ec0ff */
[----:B------:R-:W1:Y:S01]  /*05d0*/  LDCU UR15, c[0x0][0x394] ;  /* 0x00007280ff0f77ac */ /* 0x000e620008000800 */
[C---:B0-----:R-:W-:Y:S02]  /*05e0*/  SHF.L.U32 R0, R24.reuse, 0x1, RZ ;  /* 0x0000000118007819 */ /* 0x041fe400000006ff */
[----:B------:R-:W-:Y:S02]  /*05f0*/  LOP3.LUT R206, R24, 0x1f, RZ, 0xc0, !PT ;  /* 0x0000001f18ce7812 */ /* 0x000fe400078ec0ff */
[----:B------:R-:W-:Y:S02]  /*0600*/  LOP3.LUT R25, R0, 0x7c0, RZ, 0xc0, !PT ;  /* 0x000007c000197812 */ /* 0x000fe400078ec0ff */
[----:B------:R-:W-:-:S02]  /*0610*/  LEA R207, R24, UR24, 0x3 ;  /* 0x0000001818cf7c11 */ /* 0x000fc4000f8e18ff */
[----:B------:R-:W-:-:S07]  /*0620*/  LOP3.LUT R25, R25, 0x1f, R24, 0xf8, !PT ;  /* 0x0000001f19197812 */ /* 0x000fce00078ef818 */
.L_x_13904:
[----:B------:R-:W-:Y:S01]  /*0630*/  BAR.SYNC.DEFER_BLOCKING 0x0 ;  /* 0x0000000000007b1d */ /* 0x000fe20000010000 */
[----:B0-----:R-:W-:Y:S02]  /*0640*/  MOV R2, UR16 ;  /* 0x0000001000027c02 */ /* 0x001fe40008000f00 */
[----:B------:R-:W-:-:S03]  /*0650*/  MOV R3, UR17 ;  /* 0x0000001100037c02 */ /* 0x000fc60008000f00 */
[----:B------:R-:W0:Y:S01]  /*0660*/  S2R R26, SR_LANEID ;  /* 0x00000000001a7919 */ /* 0x000e220000000000 */
[----:B------:R-:W-:Y:S01]  /*0670*/  IMAD.WIDE.U32 R2, R25, 0x10, R2 ;  /* 0x0000001019027825 */ /* 0x000fe200078e0002 */
[----:B------:R-:W-:Y:S01]  /*0680*/  MOV R12, UR28 ;  /* 0x0000001c000c7c02 */ /* 0x000fe20008000f00 */
[----:B------:R-:W2:Y:S03]  /*0690*/  LDCU UR6, c[0x0][0x38c] ;  /* 0x00007180ff0677ac */ /* 0x000ea60008000800 */
[----:B------:R-:W3:Y:S04]  /*06a0*/  LDG.E.128 R4, desc[UR22][R2.64] ;  /* 0x0000001602047981 */ /* 0x000ee8000c1e1d00 */
[----:B------:R-:W4:Y:S01]  /*06b0*/  LDG.E.128 R8, desc[UR22][R2.64+0x200] ;  /* 0x0002001602087981 */ /* 0x000f22000c1e1d00 */
[----:B------:R-:W-:-:S03]  /*06c0*/  MOV R13, UR29 ;  /* 0x0000001d000d7c02 */ /* 0x000fc60008000f00 */
[----:B------:R-:W-:Y:S01]  /*06d0*/  IMAD.WIDE.U32 R12, R25, 0x10, R12 ;  /* 0x00000010190c7825 */ /* 0x000fe200078e000c */
[----:B0-----:R-:W-:-:S04]  /*06e0*/  LEA R27, R26, UR24, 0x4 ;  /* 0x000000181a1b7c11 */ /* 0x001fc8000f8e20ff */
[----:B------:R-:W-:Y:S01]  /*06f0*/  LEA R28, R26, R27, 0x4 ;  /* 0x0000001b1a1c7211 */ /* 0x000fe200078e20ff */
[----:B---3--:R-:W-:Y:S04]  /*0700*/  STS.128 [R27], R4 ;  /* 0x000000041b007388 */ /* 0x008fe80000000c00 */
[----:B----4-:R-:W-:Y:S01]  /*0710*/  STS.128 [R27+0x200], R8 ;  /* 0x000200081b007388 */ /* 0x010fe20000000c00 */
[----:B------:R-:W-:-:S03]  /*0720*/  NOP ;  /* 0x0000000000007918 */ /* 0x000fc60000000000 */
[----:B------:R-:W0:Y:S04]  /*0730*/  LDS.128 R16, [R28] ;  /* 0x000000001c107984 */ /* 0x000e280000000c00 */
[----:B------:R-:W3:Y:S01]  /*0740*/  LDS.128 R36, [R28+0x10] ;  /* 0x000010001c247984 */ /* 0x000ee20000000c00 */
[----:B------:R-:W-:Y:S06]  /*0750*/  BAR.SYNC.DEFER_BLOCKING 0x0 ;  /* 0x0000000000007b1d */ /* 0x000fec0000010000 */
[----:B------:R-:W4:Y:S04]  /*0760*/  LDG.E.128 R32, desc[UR22][R12.64] ;  /* 0x000000160c207981 */ /* 0x000f28000c1e1d00 */
[----:B------:R-:W2:Y:S01]  /*0770*/  LDG.E.128 R40, desc[UR22][R12.64+0x200] ;  /* 0x000200160c287981 */ /* 0x000ea2000c1e1d00 */
[----:B------:R-:W-:-:S02]  /*0780*/  MOV R2, UR26 ;  /* 0x0000001a00027c02 */ /* 0x000fc40008000f00 */
[----:B------:R-:W-:-:S03]  /*0790*/  MOV R3, UR27 ;  /* 0x0000001b00037c02 */ /* 0x000fc60008000f00 */
[----:B------:R-:W-:Y:S01]  /*07a0*/  IMAD.WIDE.U32 R2, R25, 0x10, R2 ;  /* 0x0000001019027825 */ /* 0x000fe200078e0002 */
[----:B----4-:R4:W-:Y:S04]  /*07b0*/  STS.128 [R27], R32 ;  /* 0x000000201b007388 */ /* 0x0109e80000000c00 */
[----:B--2---:R-:W-:Y:S01]  /*07c0*/  STS.128 [R27+0x200], R40 ;  /* 0x000200281b007388 */ /* 0x004fe20000000c00 */
[----:B------:R-:W-:-:S03]  /*07d0*/  NOP ;  /* 0x0000000000007918 */ /* 0x000fc60000000000 */
[----:B------:R-:W-:Y:S04]  /*07e0*/  LDS.128 R8, [R28] ;  /* 0x000000001c087984 */ /* 0x000fe80000000c00 */
[----:B------:R-:W-:Y:S01]  /*07f0*/  LDS.128 R4, [R28+0x10] ;  /* 0x000010001c047984 */ /* 0x000fe20000000c00 */
[----:B------:R-:W-:Y:S06]  /*0800*/  BAR.SYNC.DEFER_BLOCKING 0x0 ;  /* 0x0000000000007b1d */ /* 0x000fec0000010000 */
[----:B------:R-:W2:Y:S04]  /*0810*/  LDG.E.128 R44, desc[UR22][R2.64] ;  /* 0x00000016022c7981 */ /* 0x000ea8000c1e1d00 */
[----:B------:R-:W2:Y:S01]  /*0820*/  LDG.E.128 R12, desc[UR22][R2.64+0x200] ;  /* 0x00020016020c7981 */ /* 0x000ea2000c1e1d00 */
[C---:B0-----:R-:W-:Y:S01]  /*0830*/  PRMT R52, R16.reuse, 0x7632, R52 ;  /* 0x0000763210347816 */ /* 0x041fe20000000034 */
[----:B------:R-:W-:Y:S01]  /*0840*/  UISETP.GE.AND UP0, UPT, UR6, 0x1, UPT ;  /* 0x000000010600788c */ /* 0x000fe2000bf06270 */
[----:B------:R-:W-:Y:S01]  /*0850*/  SHF.L.U32 R29, R16, 0x10, RZ ;  /* 0x00000010101d7819 */ /* 0x000fe200000006ff */
[----:B------:R-:W-:Y:S01]  /*0860*/  HFMA2 R61, -RZ, RZ, 0, 0 ;  /* 0x00000000ff3d7431 */ /* 0x000fe200000001ff */
[C---:B---3--:R-:W-:Y:S01]  /*0870*/  PRMT R55, R36.reuse, 0x7632, R55 ;  /* 0x0000763224377816 */ /* 0x048fe20000000037 */
[----:B------:R-:W-:Y:S01]  /*0880*/  HFMA2 R57, -RZ, RZ, 0, 0 ;  /* 0x00000000ff397431 */ /* 0x000fe200000001ff */
[----:B----4-:R-:W-:Y:S01]  /*0890*/  SHF.L.U32 R33, R36, 0x10, RZ ;  /* 0x0000001024217819 */ /* 0x010fe200000006ff */
[----:B------:R-:W-:Y:S01]  /*08a0*/  HFMA2 R65, -RZ, RZ, 0, 0 ;  /* 0x00000000ff417431 */ /* 0x000fe200000001ff */
[----:B------:R-:W-:-:S02]  /*08b0*/  PRMT R59, R38, 0x7632, R59 ;  /* 0x00007632263b7816 */ /* 0x000fc4000000003b */
[----:B------:R-:W-:Y:S02]  /*08c0*/  CS2R R70, SRZ ;  /* 0x0000000000467805 */ /* 0x000fe4000001ff00 */
[----:B------:R-:W-:Y:S02]  /*08d0*/  SHF.L.U32 R35, R38, 0x10, RZ ;  /* 0x0000001026237819 */ /* 0x000fe400000006ff */
[C---:B------:R-:W-:Y:S02]  /*08e0*/  PRMT R54, R18.reuse, 0x7632, R54 ;  /* 0x0000763212367816 */ /* 0x040fe40000000036 */
        /* <DEDUP_REMOVED lines=10> */
[----:B------:R-:W-:Y:S02]  /*0990*/  MOV R66, RZ ;  /* 0x000000ff00427202 */ /* 0x000fe40000000f00 */
[----:B------:R-:W-:Y:S02]  /*09a0*/  MOV R58, RZ ;  /* 0x000000ff003a7202 */ /* 0x000fe40000000f00 */
[----:B------:R-:W-:Y:S02]  /*09b0*/  MOV R62, RZ ;  /* 0x000000ff003e7202 */ /* 0x000fe40000000f00 */
[----:B------:R-:W-:Y:S01]  /*09c0*/  MOV R52, RZ ;  /* 0x000000ff00347202 */ /* 0x000fe20000000f00 */
[----:B--2---:R0:W-:Y:S04]  /*09d0*/  STS.128 [R27], R44 ;  /* 0x0000002c1b007388 */ /* 0x0041e80000000c00 */
[----:B------:R-:W-:Y:S01]  /*09e0*/  STS.128 [R27+0x200], R12 ;  /* 0x0002000c1b007388 */ /* 0x000fe20000000c00 */
[----:B------:R-:W-:-:S03]  /*09f0*/  NOP ;  /* 0x0000000000007918 */ /* 0x000fc60000000000 */
[----:B------:R-:W2:Y:S04]  /*0a00*/  LDS.128 R48, [R28] ;  /* 0x000000001c307984 */ /* 0x000ea80000000c00 */
[----:B------:R-:W3:Y:S01]  /*0a10*/  LDS.128 R40, [R28+0x10] ;  /* 0x000010001c287984 */ /* 0x000ee20000000c00 */
[----:B0-----:R-:W-:Y:S01]  /*0a20*/  PRMT R46, R19, 0x7632, R46 ;  /* 0x00007632132e7816 */ /* 0x001fe2000000002e */
[----:B------:R-:W-:Y:S01]  /*0a30*/  HFMA2 R44, -RZ, RZ, 0, 0 ;  /* 0x00000000ff2c7431 */ /* 0x000fe200000001ff */
[----:B------:R-:W-:Y:S01]  /*0a40*/  SHF.L.U32 R45, R54, 0x10, RZ ;  /* 0x00000010362d7819 */ /* 0x000fe200000006ff */
[----:B------:R-:W-:Y:S01]  /*0a50*/  HFMA2 R47, -RZ, RZ, 0, 0 ;  /* 0x00000000ff2f7431 */ /* 0x000fe200000001ff */
[----:B------:R-:W-:Y:S02]  /*0a60*/  SHF.L.U32 R54, R59, 0x10, RZ ;  /* 0x000000103b367819 */ /* 0x000fe400000006ff */
[----:B--2---:R-:W-:-:S02]  /*0a70*/  PRMT R0, R48, 0x7632, R0 ;  /* 0x0000763230007816 */ /* 0x004fc40000000000 */
[----:B------:R-:W-:Y:S02]  /*0a80*/  SHF.L.U32 R3, R48, 0x10, RZ ;  /* 0x0000001030037819 */ /* 0x000fe400000006ff */
[C---:B---3--:R-:W-:Y:S02]  /*0a90*/  PRMT R18, R41.reuse, 0x7632, R18 ;  /* 0x0000763229127816 */ /* 0x048fe40000000012 */
[----:B------:R-:W-:Y:S01]  /*0aa0*/  SHF.L.U32 R83, R41, 0x10, RZ ;  /* 0x0000001029537819 */ /* 0x000fe200000006ff */
[----:B------:R-:W-:Y:S01]  /*0ab0*/  FFMA.FTZ R41, R3, R29, R22 ;  /* 0x0000001d03297223 */ /* 0x000fe20000010016 */
[----:B------:R-:W-:Y:S02]  /*0ac0*/  SHF.L.U32 R72, R0, 0x10, RZ ;  /* 0x0000001000487819 */ /* 0x000fe400000006ff */
[C---:B------:R-:W-:Y:S02]  /*0ad0*/  PRMT R2, R49.reuse, 0x7632, R2 ;  /* 0x0000763231027816 */ /* 0x040fe40000000002 */
[----:B------:R-:W-:Y:S01]  /*0ae0*/  SHF.L.U32 R13, R49, 0x10, RZ ;  /* 0x00000010310d7819 */ /* 0x000fe200000006ff */
[----:B------:R-:W-:Y:S01]  /*0af0*/  FFMA.FTZ R0, R72, R39, R41 ;  /* 0x0000002748007223 */ /* 0x000fe20000010029 */
[----:B------:R-:W-:-:S02]  /*0b00*/  PRMT R19, R42, 0x7632, R19 ;  /* 0x000076322a137816 */ /* 0x000fc40000000013 */
[----:B------:R-:W-:Y:S02]  /*0b10*/  CS2R R48, SRZ ;  /* 0x0000000000307805 */ /* 0x000fe4000001ff00 */
[----:B------:R-:W-:Y:S01]  /*0b20*/  SHF.L.U32 R85, R42, 0x10, RZ ;  /* 0x000000102a557819 */ /* 0x000fe200000006ff */
[----:B------:R-:W-:Y:S01]  /*0b30*/  FFMA.FTZ R0, R13, R30, R0 ;  /* 0x0000001e0d007223 */ /* 0x000fe20000010000 */
[----:B------:R-:W-:Y:S01]  /*0b40*/  SHF.L.U32 R42, R53, 0x10, RZ ;  /* 0x00000010352a7819 */ /* 0x000fe200000006ff */
[-C--:B-----5:R-:W-:Y:S01]  /*0b50*/  FMUL.FTZ R63, R13, R20.reuse ;  /* 0x000000140d3f7220 */ /* 0x0a0fe20000410000 */
[----:B------:R-:W-:Y:S01]  /*0b60*/  SHF.L.U32 R75, R2, 0x10, RZ ;  /* 0x00000010024b7819 */ /* 0x000fe200000006ff */
[----:B------:R-:W-:Y:S01]  /*0b70*/  FMUL.FTZ R59, R72, R20 ;  /* 0x00000014483b7220 */ /* 0x000fe20000410000 */
[C---:B------:R-:W-:Y:S02]  /*0b80*/  PRMT R12, R50.reuse, 0x7632, R12 ;  /* 0x00007632320c7816 */ /* 0x040fe4000000000c */
[----:B------:R-:W-:Y:S01]  /*0b90*/  SHF.L.U32 R76, R50, 0x10, RZ ;  /* 0x00000010324c7819 */ /* 0x000fe200000006ff */
[----:B------:R-:W-:Y:S01]  /*0ba0*/  FFMA.FTZ R41, R75, R42, R0 ;  /* 0x0000002a4b297223 */ /* 0x000fe20000010000 */
[----:B------:R-:W-:-:S02]  /*0bb0*/  SHF.L.U32 R12, R12, 0x10, RZ ;  /* 0x000000100c0c7819 */ /* 0x000fc400000006ff */
[C---:B------:R-:W-:Y:S01]  /*0bc0*/  PRMT R14, R51.reuse, 0x7632, R14 ;  /* 0x00007632330e7816 */ /* 0x040fe2000000000e */
[C---:B------:R-:W-:Y:S01]  /*0bd0*/  FFMA.FTZ R41, R76.reuse, R31, R41 ;  /* 0x0000001f4c297223 */ /* 0x040fe20000010029 */
[----:B------:R-:W-:Y:S01]  /*0be0*/  SHF.L.U32 R15, R51, 0x10, RZ ;  /* 0x00000010330f7819 */ /* 0x000fe200000006ff */
[-C--:B------:R-:W-:Y:S01]  /*0bf0*/  FMUL.FTZ R64, R76, R20.reuse ;  /* 0x000000144c407220 */ /* 0x080fe20000410000 */
[----:B------:R-:W-:Y:S01]  /*0c00*/  SHF.L.U32 R50, R46, 0x10, RZ ;  /* 0x000000102e327819 */ /* 0x000fe200000006ff */
[----:B------:R-:W-:Y:S01]  /*0c10*/  FFMA.FTZ R0, R12, R45, R41 ;  /* 0x0000002d0c007223 */ /* 0x000fe20000010029 */
[----:B------:R-:W-:Y:S01]  /*0c20*/  SHF.L.U32 R79, R14, 0x10, RZ ;  /* 0x000000100e4f7819 */ /* 0x000fe200000006ff */
[C---:B------:R-:W-:Y:S01]  /*0c30*/  FMUL.FTZ R67, R15.reuse, R20 ;  /* 0x000000140f437220 */ /* 0x040fe20000410000 */
[C---:B------:R-:W-:Y:S01]  /*0c40*/  PRMT R16, R40.reuse, 0x7632, R16 ;  /* 0x0000763228107816 */ /* 0x040fe20000000010 */
[----:B------:R-:W-:Y:S01]  /*0c50*/  FFMA.FTZ R0, R15, R32, R0 ;  /* 0x000000200f007223 */ /* 0x000fe20000010000 */
[----:B------:R-:W-:Y:S01]  /*0c60*/  SHF.L.U32 R80, R40, 0x10, RZ ;  /* 0x0000001028507819 */ /* 0x000fe200000006ff */
[----:B------:R-:W-:Y:S01]  /*0c70*/  FMUL.FTZ R46, R75, R20 ;  /* 0x000000144b2e7220 */ /* 0x000fe20000410000 */
[----:B------:R-:W-:Y:S01]  /*0c80*/  SHF.L.U32 R51, R55, 0x10, RZ ;  /* 0x0000001037337819 */ /* 0x000fe200000006ff */
[----:B------:R-:W-:Y:S01]  /*0c90*/  FFMA.FTZ R41, R79, R50, R0 ;  /* 0x000000324f297223 */ /* 0x000fe20000010000 */
[----:B------:R-:W-:Y:S01]  /*0ca0*/  SHF.L.U32 R81, R16, 0x10, RZ ;  /* 0x0000001010517819 */ /* 0x000fe200000006ff */
[-C--:B------:R-:W-:Y:S01]  /*0cb0*/  FMUL.FTZ R16, R85, R20.reuse ;  /* 0x0000001455107220 */ /* 0x080fe20000410000 */
[----:B------:R-:W-:Y:S01]  /*0cc0*/  SHF.L.U32 R53, R56, 0x10, RZ ;  /* 0x0000001038357819 */ /* 0x000fe200000006ff */
[----:B------:R-:W-:Y:S01]  /*0cd0*/  FFMA.FTZ R0, R80, R33, R41 ;  /* 0x0000002150007223 */ /* 0x000fe20000010029 */
[----:B------:R-:W-:Y:S01]  /*0ce0*/  SHF.L.U32 R84, R18, 0x10, RZ ;  /* 0x0000001012547819 */ /* 0x000fe200000006ff */
[-C--:B------:R-:W-:Y:S01]  /*0cf0*/  FMUL.FTZ R56, R3, R20.reuse ;  /* 0x0000001403387220 */ /* 0x080fe20000410000 */
[----:B------:R-:W-:Y:S01]  /*0d00*/  SHF.L.U32 R87, R19, 0x10, RZ ;  /* 0x0000001013577819 */ /* 0x000fe200000006ff */
[----:B------:R-:W-:Y:S01]  /*0d10*/  FFMA.FTZ R0, R81, R51, R0 ;  /* 0x0000003351007223 */ /* 0x000fe20000010000 */
[----:B------:R-:W-:Y:S01]  /*0d20*/  PRMT R37, R43, 0x7632, R37 ;  /* 0x000076322b257816 */ /* 0x000fe20000000025 */
[----:B------:R-:W-:Y:S01]  /*0d30*/  FMUL.FTZ R18, R83, R20 ;  /* 0x0000001453127220 */ /* 0x000fe20000410000 */
[----:B------:R-:W-:Y:S01]  /*0d40*/  SHF.L.U32 R89, R43, 0x10, RZ ;  /* 0x000000102b597819 */ /* 0x000fe200000006ff */
[----:B------:R-:W-:Y:S01]  /*0d50*/  FFMA.FTZ R41, R83, R34, R0 ;  /* 0x0000002253297223 */ /* 0x000fe20000010000 */
[----:B------:R-:W-:Y:S01]  /*0d60*/  SHF.L.U32 R55, R38, 0x10, RZ ;  /* 0x0000001026377819 */ /* 0x000fe200000006ff */
[-C--:B------:R-:W-:Y:S01]  /*0d70*/  FMUL.FTZ R69, R12, R20.reuse ;  /* 0x000000140c457220 */ /* 0x080fe20000410000 */
[----:B------:R-:W-:Y:S01]  /*0d80*/  SHF.L.U32 R91, R37, 0x10, RZ ;  /* 0x00000010255b7819 */ /* 0x000fe200000006ff */
[----:B------:R-:W-:Y:S01]  /*0d90*/  FFMA.FTZ R0, R84, R53, R41 ;  /* 0x0000003554007223 */ /* 0x000fe20000010029 */
[----:B------:R-:W-:Y:S01]  /*0da0*/  MOV R43, RZ ;  /* 0x000000ff002b7202 */ /* 0x000fe20000000f00 */
[-C--:B------:R-:W-:Y:S01]  /*0db0*/  FMUL.FTZ R41, R80, R20.reuse ;  /* 0x0000001450297220 */ /* 0x080fe20000410000 */
[----:B------:R-:W-:Y:S01]  /*0dc0*/  MOV R40, RZ ;  /* 0x000000ff00287202 */ /* 0x000fe20000000f00 */
[----:B------:R-:W-:Y:S01]  /*0dd0*/  FFMA.FTZ R0, R85, R35, R0 ;  /* 0x0000002355007223 */ /* 0x000fe20000010000 */
[-C--:B------:R-:W-:Y:S01]  /*0de0*/  FMUL.FTZ R37, R89, R20.reuse ;  /* 0x0000001459257220 */ /* 0x080fe20000410000 */
[-C--:B------:R-:W-:Y:S01]  /*0df0*/  FMUL.FTZ R68, R79, R20.reuse ;  /* 0x000000144f447220 */ /* 0x080fe20000410000 */
[----:B------:R-:W-:Y:S01]  /*0e00*/  FMUL.FTZ R60, R81, R20 ;  /* 0x00000014513c7220 */ /* 0x000fe20000410000 */
[C---:B------:R-:W-:Y:S01]  /*0e10*/  FFMA.FTZ R0, R87.reuse, R54, R0 ;  /* 0x0000003657007223 */ /* 0x040fe20000010000 */
[-C--:B------:R-:W-:Y:S01]  /*0e20*/  FMUL.FTZ R19, R84, R20.reuse ;  /* 0x0000001454137220 */ /* 0x080fe20000410000 */
[-C--:B------:R-:W-:Y:S01]  /*0e30*/  FMUL.FTZ R73, R87, R20.reuse ;  /* 0x0000001457497220 */ /* 0x080fe20000410000 */
[----:B------:R-:W-:Y:S01]  /*0e40*/  FMUL.FTZ R38, R91, R20 ;  /* 0x000000145b267220 */ /* 0x000fe20000410000 */
[----:B------:R-:W-:-:S04]  /*0e50*/  FFMA.FTZ R0, R89, R36, R0 ;  /* 0x0000002459007223 */ /* 0x000fc80000010000 */
[----:B------:R-:W-:Y:S01]  /*0e60*/  FFMA.FTZ R22, R91, R55, R0 ;  /* 0x000000375b167223 */ /* 0x000fe20000010000 */
[----:B------:R-:W-:Y:S06]  /*0e70*/  BAR.SYNC.DEFER_BLOCKING 0x0 ;  /* 0x0000000000007b1d */ /* 0x000fec0000010000 */
[----:B------:R-:W-:Y:S05]  /*0e80*/  BRA.U !UP0, `(.L_x_13885) ;  /* 0x0000005508e07547 */ /* 0x000fea000b800000 */
[C---:B------:R-:W-:Y:S01]  /*0e90*/  PRMT R2, R8.reuse, 0x7632, R2 ;  /* 0x0000763208027816 */ /* 0x040fe20000000002 */
[----:B------:R-:W-:Y:S01]  /*0ea0*/  FADD.FTZ R74, R13, R13 ;  /* 0x0000000d0d4a7221 */ /* 0x000fe20000010000 */
[----:B------:R-:W-:Y:S01]  /*0eb0*/  SHF.L.U32 R88, R8, 0x10, RZ ;  /* 0x0000001008587819 */ /* 0x000fe200000006ff */
[----:B------:R-:W-:Y:S01]  /*0ec0*/  FADD.FTZ R77, R12, R12 ;  /* 0x0000000c0c4d7221 */ /* 0x000fe20000010000 */
[C---:B------:R-:W-:Y:S01]  /*0ed0*/  PRMT R8, R9.reuse, 0x7632, R8 ;  /* 0x0000763209087816 */ /* 0x040fe20000000008 */
[----:B------:R-:W0:Y:S01]  /*0ee0*/  LDC.64 R126, c[0x0][0x3e0] ;  /* 0x0000f800ff7e7b82 */ /* 0x000e220000000a00 */
[----:B------:R-:W-:Y:S01]  /*0ef0*/  SHF.L.U32 R14, R9, 0x10, RZ ;  /* 0x00000010090e7819 */ /* 0x000fe200000006ff */
[----:B------:R-:W-:Y:S01]  /*0f00*/  FADD.FTZ R82, R83, R83 ;  /* 0x0000005353527221 */ /* 0x000fe20000010000 */
[----:B------:R-:W-:Y:S01]  /*0f10*/  PRMT R9, R10, 0x7632, R9 ;  /* 0x000076320a097816 */ /* 0x000fe20000000009 */
[----:B------:R-:W-:Y:S01]  /*0f20*/  FADD.FTZ R83, R84, R84 ;  /* 0x0000005454537221 */ /* 0x000fe20000010000 */
[----:B------:R-:W-:Y:S01]  /*0f30*/  SHF.L.U32 R90, R10, 0x10, RZ ;  /* 0x000000100a5a7819 */ /* 0x000fe200000006ff */
[----:B------:R-:W-:Y:S01]  /*0f40*/  FADD.FTZ R84, R85, R85 ;  /* 0x0000005555547221 */ /* 0x000fe20000010000 */
[C---:B------:R-:W-:Y:S01]  /*0f50*/  PRMT R92, R11.reuse, 0x7632, R92 ;  /* 0x000076320b5c7816 */ /* 0x040fe2000000005c */
[----:B------:R-:W2:Y:S01]  /*0f60*/  LDC.64 R124, c[0x0][0x3c0] ;  /* 0x0000f000ff7c7b82 */ /* 0x000ea20000000a00 */
[----:B------:R-:W-:Y:S01]  /*0f70*/  SHF.L.U32 R94, R11, 0x10, RZ ;  /* 0x000000100b5e7819 */ /* 0x000fe200000006ff */
[----:B------:R-:W-:Y:S01]  /*0f80*/  FADD.FTZ R85, R87, R87 ;  /* 0x0000005757557221 */ /* 0x000fe20000010000 */
[----:B------:R-:W-:Y:S01]  /*0f90*/  PRMT R93, R4, 0x7632, R93 ;  /* 0x00007632045d7816 */ /* 0x000fe2000000005d */
[----:B------:R-:W-:Y:S01]  /*0fa0*/  FADD.FTZ R87, R91, R91 ;  /* 0x0000005b5b577221 */ /* 0x000fe20000010000 */
[C---:B------:R-:W-:Y:S01]  /*0fb0*/  PRMT R95, R5.reuse, 0x7632, R95 ;  /* 0x00007632055f7816 */ /* 0x040fe2000000005f */
[----:B------:R-:W-:Y:S01]  /*0fc0*/  FADD.FTZ R91, R94, R21 ;  /* 0x000000155e5b7221 */ /* 0x000fe20000010000 */
[----:B------:R-:W-:Y:S01]  /*0fd0*/  SHF.L.U32 R102, R5, 0x10, RZ ;  /* 0x0000001005667819 */ /* 0x000fe200000006ff */
[----:B------:R-:W3:Y:S01]  /*0fe0*/  LDC.64 R12, c[0x0][0x440] ;  /* 0x00011000ff0c7b82 */ /* 0x000ee20000000a00 */
[C---:B------:R-:W-:Y:S01]  /*0ff0*/  PRMT R5, R6.reuse, 0x7632, R5 ;  /* 0x0000763206057816 */ /* 0x040fe20000000005 */
[----:B-1----:R-:W-:Y:S01]  /*1000*/  UISETP.NE.AND UP0, UPT, UR15, 0x1, UPT ;  /* 0x000000010f00788c */ /* 0x002fe2000bf05270 */
[----:B------:R-:W-:Y:S01]  /*1010*/  SHF.L.U32 R6, R6, 0x10, RZ ;  /* 0x0000001006067819 */ /* 0x000fe200000006ff */
[----:B------:R-:W-:Y:S01]  /*1020*/  UIADD3 UR6, UPT, UPT, UR15, -0x1, URZ ;  /* 0xffffffff0f067890 */ /* 0x000fe2000fffe0ff */
[----:B------:R-:W-:Y:S01]  /*1030*/  SHF.L.U32 R104, R7, 0x10, RZ ;  /* 0x0000001007687819 */ /* 0x000fe200000006ff */
[----:B------:R-:W-:Y:S01]  /*1040*/  FADD.FTZ R86, R89, R89 ;  /* 0x0000005959567221 */ /* 0x000fe20000010000 */
[----:B------:R-:W-:Y:S01]  /*1050*/  PRMT R97, R7, 0x7632, R97 ;  /* 0x0000763207617816 */ /* 0x000fe20000000061 */
[----:B------:R-:W1:Y:S01]  /*1060*/  LDC.64 R10, c[0x0][0x3a8] ;  /* 0x0000ea00ff0a7b82 */ /* 0x000e620000000a00 */
[----:B------:R-:W-:Y:S01]  /*1070*/  SHF.L.U32 R100, R93, 0x10, RZ ;  /* 0x000000105d647819 */ /* 0x000fe200000006ff */
[--C-:B------:R-:W-:Y:S01]  /*1080*/  FADD.FTZ R93, R102, R21.reuse ;  /* 0x00000015665d7221 */ /* 0x100fe20000010000 */
[----:B------:R-:W-:Y:S01]  /*1090*/  SHF.L.U32 R102, R95, 0x10, RZ ;  /* 0x000000105f667819 */ /* 0x000fe200000006ff */
[--C-:B------:R-:W-:Y:S01]  /*10a0*/  FADD.FTZ R94, R6, R21.reuse ;  /* 0x00000015065e7221 */ /* 0x100fe20000010000 */
[----:B------:R-:W-:Y:S01]  /*10b0*/  SHF.L.U32 R96, R4, 0x10, RZ ;  /* 0x0000001004607819 */ /* 0x000fe200000006ff */
[--C-:B------:R-:W-:Y:S01]  /*10c0*/  FADD.FTZ R95, R104, R21.reuse ;  /* 0x00000015685f7221 */ /* 0x100fe20000010000 */
[----:B------:R-:W-:Y:S01]  /*10d0*/  SHF.L.U32 R2, R2, 0x10, RZ ;  /* 0x0000001002027819 */ /* 0x000fe200000006ff */
[----:B------:R-:W-:Y:S01]  /*10e0*/  USHF.L.U32 UR6, UR6, 0x8, URZ ;  /* 0x0000000806067899 */ /* 0x000fe200080006ff */
        /* <DEDUP_REMOVED lines=11> */
[--C-:B------:R-:W-:Y:S01]  /*11a0*/  FADD.FTZ R97, R8, R21.reuse ;  /* 0x0000001508617221 */ /* 0x100fe20000010000 */
[--C-:B------:R-:W-:Y:S01]  /*11b0*/  FADD.FTZ R98, R98, R21.reuse ;  /* 0x0000001562627221 */ /* 0x100fe20000010000 */
[--C-:B------:R-:W-:Y:S01]  /*11c0*/  FADD.FTZ R99, R4, R21.reuse ;  /* 0x0000001504637221 */ /* 0x100fe20000010000 */
[--C-:B------:R-:W-:Y:S01]  /*11d0*/  FADD.FTZ R100, R100, R21.reuse ;  /* 0x0000001564647221 */ /* 0x100fe20000010000 */
[--C-:B------:R-:W-:Y:S01]  /*11e0*/  FADD.FTZ R102, R102, R21.reuse ;  /* 0x0000001566667221 */ /* 0x100fe20000010000 */
[--C-:B------:R-:W-:Y:S01]  /*11f0*/  FADD.FTZ R101, R6, R21.reuse ;  /* 0x0000001506657221 */ /* 0x100fe20000010000 */
        /* <DEDUP_REMOVED lines=31> */
.L_x_13903:
        /* <DEDUP_REMOVED lines=8> */
[----:B--2---:R-:W2:Y:S01]  /*1470*/  LDG.E.64 R8, desc[UR22][R8.64] ;  /* 0x0000001608087981 */ /* 0x004ea2000c1e1b00 */
        /* <DEDUP_REMOVED lines=19> */
[----:B------:R-:W-:Y:S01]  /*15b0*/  FMUL.FTZ R120, R88, R9 ;  /* 0x0000000958787220 */ /* 0x000fe20000410000 */
        /* <DEDUP_REMOVED lines=10> */
[----:B-1----:R1:W-:Y:S01]  /*1660*/  MUFU.EX2 R14, R7 ;  /* 0x00000007000e7308 */ /* 0x0023e20000000800 */
        /* <DEDUP_REMOVED lines=18> */
[----:B------:R-:W-:Y:S08]  /*1790*/  MUFU.SIN R128, R138 ;  /* 0x0000008a00807308 */ /* 0x000ff00000000400 */
[----:B------:R0:W1:Y:S08]  /*17a0*/  MUFU.COS R136, R138 ;  /* 0x0000008a00887308 */ /* 0x0000700000000000 */
[----:B------:R-:W-:Y:S01]  /*17b0*/  MUFU.SIN R133, R137 ;  /* 0x0000008900857308 */ /* 0x000fe20000000400 */
[----:B0-----:R-:W-:-:S04]  /*17c0*/  FMUL.FTZ R138, R100, R9 ;  /* 0x00000009648a7220 */ /* 0x001fc80000410000 */
[----:B------:R-:W-:Y:S01]  /*17d0*/  FMUL.RZ R150, R138, 0.15915493667125701904 ;  /* 0x3e22f9838a967820 */ /* 0x000fe2000040c000 */
[----:B------:R-:W-:Y:S02]  /*17e0*/  FMUL.FTZ R138, R100, R121 ;  /* 0x00000079648a7220 */ /* 0x000fe40000410000 */
[----:B------:R-:W-:Y:S01]  /*17f0*/  MUFU.COS R145, R137 ;  /* 0x0000008900917308 */ /* 0x000fe20000000000 */
[C---:B-1----:R-:W-:Y:S01]  /*1800*/  FMUL.FTZ R136, R135.reuse, R136 ;  /* 0x0000008887887220 */ /* 0x042fe20000410000 */
[----:B------:R-:W-:-:S06]  /*1810*/  FMUL.FTZ R135, R135, R128 ;  /* 0x0000008087877220 */ /* 0x000fcc0000410000 */
[----:B------:R-:W-:Y:S08]  /*1820*/  MUFU.SIN R139, R140 ;  /* 0x0000008c008b7308 */ /* 0x000ff00000000400 */
[----:B------:R-:W0:Y:S08]  /*1830*/  MUFU.COS R137, R140 ;  /* 0x0000008c00897308 */ /* 0x000e300000000000 */
[----:B------:R1:W-:Y:S08]  /*1840*/  MUFU.EX2 R140, R6 ;  /* 0x00000006008c7308 */ /* 0x0003f00000000800 */
[----:B------:R2:W-:Y:S01]  /*1850*/  MUFU.EX2 R185, R7 ;  /* 0x0000000700b97308 */ /* 0x0005e20000000800 */
[----:B-1----:R-:W-:Y:S01]  /*1860*/  FMUL.FTZ R6, R93, R9 ;  /* 0x000000095d067220 */ /* 0x002fe20000410000 */
[----:B0-----:R-:W-:-:S06]  /*1870*/  FMUL.FTZ R137, R130, R137 ;  /* 0x0000008982897220 */ /* 0x001fcc0000410000 */
[----:B------:R-:W-:Y:S01]  /*1880*/  MUFU.SIN R131, R132 ;  /* 0x0000008400837308 */ /* 0x000fe20000000400 */
[----:B--2---:R-:W-:-:S04]  /*1890*/  FMUL.FTZ R7, R102, R9 ;  /* 0x0000000966077220 */ /* 0x004fc80000410000 */
[----:B------:R-:W-:Y:S01]  /*18a0*/  FMUL.RZ R152, R7, 0.15915493667125701904 ;  /* 0x3e22f98307987820 */ /* 0x000fe2000040c000 */
[----:B------:R-:W-:Y:S02]  /*18b0*/  FMUL.FTZ R7, R102, R121 ;  /* 0x0000007966077220 */ /* 0x000fe40000410000 */
[----:B------:R0:W1:Y:S08]  /*18c0*/  MUFU.COS R143, R132 ;  /* 0x00000084008f7308 */ /* 0x0000700000000000 */
[----:B------:R-:W-:Y:S01]  /*18d0*/  MUFU.SIN R151, R144 ;  /* 0x0000009000977308 */ /* 0x000fe20000000400 */
[----:B0-----:R-:W-:-:S04]  /*18e0*/  FMUL.FTZ R132, R91, R9 ;  /* 0x000000095b847220 */ /* 0x001fc80000410000 */
[----:B------:R-:W-:Y:S01]  /*18f0*/  FMUL.RZ R142, R132, 0.15915493667125701904 ;  /* 0x3e22f983848e7820 */ /* 0x000fe2000040c000 */
[----:B------:R-:W-:Y:S02]  /*1900*/  FMUL.FTZ R132, R91, R121 ;  /* 0x000000795b847220 */ /* 0x000fe40000410000 */
[----:B------:R0:W-:Y:S01]  /*1910*/  MUFU.COS R153, R144 ;  /* 0x0000009000997308 */ /* 0x0001e20000000000 */
[----:B-1----:R-:W-:-:S07]  /*1920*/  FMUL.FTZ R143, R14, R143 ;  /* 0x0000008f0e8f7220 */ /* 0x002fce0000410000 */
[----:B------:R1:W-:Y:S01]  /*1930*/  MUFU.EX2 R184, R138 ;  /* 0x0000008a00b87308 */ /* 0x0003e20000000800 */
[----:B0-----:R-:W-:Y:S01]  /*1940*/  FMUL.RZ R144, R6, 0.15915493667125701904 ;  /* 0x3e22f98306907820 */ /* 0x001fe2000040c000 */
        /* <DEDUP_REMOVED lines=8> */
[-C--:B---3--:R-:W-:Y:S02]  /*19d0*/  FMUL.FTZ R6, R2, R5.reuse ;  /* 0x0000000502067220 */ /* 0x088fe40000410000 */
[----:B------:R-:W-:Y:S01]  /*19e0*/  MUFU.SIN R147, R142 ;  /* 0x0000008e00937308 */ /* 0x000fe20000000400 */
[C---:B-1----:R-:W-:Y:S01]  /*19f0*/  FMUL.FTZ R7, R3.reuse, R5 ;  /* 0x0000000503077220 */ /* 0x042fe20000410000 */
[----:B------:R-:W-:-:S03]  /*1a00*/  FFMA.FTZ R3, R3, R4, R6 ;  /* 0x0000000403037223 */ /* 0x000fc60000010006 */
[----:B------:R-:W-:Y:S01]  /*1a10*/  FFMA.FTZ R7, R2, R4, -R7 ;  /* 0x0000000402077223 */ /* 0x000fe20000010807 */
[----:B------:R-:W-:Y:S01]  /*1a20*/  FMUL.FTZ R2, R104, R9 ;  /* 0x0000000968027220 */ /* 0x000fe20000410000 */
[C---:B------:R-:W-:Y:S01]  /*1a30*/  FMUL.FTZ R190, R79.reuse, -R3 ;  /* 0x800000034fbe7220 */ /* 0x040fe20000410000 */
[----:B------:R-:W-:Y:S01]  /*1a40*/  MUFU.COS R149, R142 ;  /* 0x0000008e00957308 */ /* 0x000fe20000000000 */
        /* <DEDUP_REMOVED lines=14> */
[-C--:B------:R-:W-:Y:S01]  /*1b30*/  FMUL.FTZ R167, R86, R7.reuse ;  /* 0x0000000756a77220 */ /* 0x080fe20000410000 */
[----:B------:R-:W0:Y:S01]  /*1b40*/  MUFU.COS R146, R148 ;  /* 0x0000009400927308 */ /* 0x000e220000000000 */
        /* <DEDUP_REMOVED lines=8> */
[-C--:B------:R-:W-:Y:S01]  /*1bd0*/  FMUL.FTZ R170, R86, -R3.reuse ;  /* 0x8000000356aa7220 */ /* 0x080fe20000410000 */
[----:B------:R-:W-:-:S06]  /*1be0*/  FMUL.FTZ R168, R87, -R3 ;  /* 0x8000000357a87220 */ /* 0x000fcc0000410000 */
[----:B------:R-:W1:Y:S01]  /*1bf0*/  MUFU.COS R157, R150 ;  /* 0x00000096009d7308 */ /* 0x000e620000000000 */
[C---:B0-----:R-:W-:Y:S01]  /*1c00*/  FMUL.FTZ R183, R185.reuse, R146 ;  /* 0x00000092b9b77220 */ /* 0x041fe20000410000 */
[----:B------:R-:W-:Y:S01]  /*1c10*/  FMUL.FTZ R185, R185, R142 ;  /* 0x0000008eb9b97220 */ /* 0x000fe20000410000 */
[----:B------:R-:W-:Y:S01]  /*1c20*/  FMUL.FTZ R142, R0, R7 ;  /* 0x00000007008e7220 */ /* 0x000fe20000410000 */
[----:B------:R-:W-:-:S04]  /*1c30*/  FMUL.FTZ R146, R75, -R3 ;  /* 0x800000034b927220 */ /* 0x000fc80000410000 */
[----:B------:R-:W-:Y:S08]  /*1c40*/  MUFU.SIN R159, R144 ;  /* 0x00000090009f7308 */ /* 0x000ff00000000400 */
        /* <DEDUP_REMOVED lines=8> */
[----:B------:R-:W-:Y:S01]  /*1cd0*/  MUFU.SIN R154, R158 ;  /* 0x0000009e009a7308 */ /* 0x000fe20000000400 */
[----:B0-----:R-:W-:-:S07]  /*1ce0*/  FMUL.FTZ R152, R95, R121 ;  /* 0x000000795f987220 */ /* 0x001fce0000410000 */
[----:B------:R0:W-:Y:S01]  /*1cf0*/  MUFU.COS R156, R158 ;  /* 0x0000009e009c7308 */ /* 0x0001e20000000000 */
[C---:B-1----:R-:W-:Y:S01]  /*1d00*/  FMUL.FTZ R177, R181.reuse, R150 ;  /* 0x00000096b5b17220 */ /* 0x042fe20000410000 */
[----:B------:R-:W-:Y:S01]  /*1d10*/  FMUL.FTZ R181, R181, R148 ;  /* 0x00000094b5b57220 */ /* 0x000fe20000410000 */
[----:B------:R-:W-:Y:S01]  /*1d20*/  FMUL.FTZ R148, R76, R7 ;  /* 0x000000074c947220 */ /* 0x000fe20000410000 */
[----:B------:R-:W-:-:S04]  /*1d30*/  FMUL.FTZ R150, R77, -R3 ;  /* 0x800000034d967220 */ /* 0x000fc80000410000 */
[----:B------:R-:W-:Y:S01]  /*1d40*/  MUFU.EX2 R120, R120 ;  /* 0x0000007800787308 */ /* 0x000fe20000000800 */
[----:B0-----:R-:W-:Y:S01]  /*1d50*/  FMUL.FTZ R158, R104, R121 ;  /* 0x00000079689e7220 */ /* 0x001fe20000410000 */
[----:B------:R-:W-:-:S04]  /*1d60*/  FMUL.FTZ R121, R95, R9 ;  /* 0x000000095f797220 */ /* 0x000fc80000410000 */
[----:B------:R-:W-:Y:S01]  /*1d70*/  FMUL.RZ R5, R121, 0.15915493667125701904 ;  /* 0x3e22f98379057820 */ /* 0x000fe2000040c000 */
[----:B------:R-:W-:Y:S01]  /*1d80*/  FMUL.FTZ R121, R14, R131 ;  /* 0x000000830e797220 */ /* 0x000fe20000410000 */
[----:B------:R-:W0:Y:S08]  /*1d90*/  MUFU.EX2 R122, R122 ;  /* 0x0000007a007a7308 */ /* 0x000e300000000800 */
[----:B------:R1:W-:Y:S08]  /*1da0*/  MUFU.EX2 R186, R144 ;  /* 0x0000009000ba7308 */ /* 0x0003f00000000800 */
[----:B------:R2:W-:Y:S01]  /*1db0*/  MUFU.EX2 R191, R152 ;  /* 0x0000009800bf7308 */ /* 0x0005e20000000800 */
[C---:B-1----:R-:W-:Y:S01]  /*1dc0*/  FMUL.FTZ R144, R134.reuse, R15 ;  /* 0x0000000f86907220 */ /* 0x042fe20000410000 */
[----:B------:R-:W-:Y:S01]  /*1dd0*/  FMUL.FTZ R134, R134, R123 ;  /* 0x0000007b86867220 */ /* 0x000fe20000410000 */
[----:B0-----:R-:W-:Y:S01]  /*1de0*/  FMUL.FTZ R131, R122, R133 ;  /* 0x000000857a837220 */ /* 0x001fe20000410000 */
[----:B------:R-:W-:Y:S01]  /*1df0*/  FMUL.FTZ R123, R130, R139 ;  /* 0x0000008b827b7220 */ /* 0x000fe20000410000 */
[----:B------:R-:W-:Y:S01]  /*1e00*/  FMUL.FTZ R145, R122, R145 ;  /* 0x000000917a917220 */ /* 0x000fe20000410000 */
[C---:B------:R-:W-:Y:S01]  /*1e10*/  FMUL.FTZ R139, R140.reuse, R151 ;  /* 0x000000978c8b7220 */ /* 0x040fe20000410000 */
[----:B------:R-:W-:Y:S01]  /*1e20*/  FMUL.FTZ R122, R77, R7 ;  /* 0x000000074d7a7220 */ /* 0x000fe20000410000 */
[----:B------:R-:W0:Y:S01]  /*1e30*/  MUFU.EX2 R132, R132 ;  /* 0x0000008400847308 */ /* 0x000e220000000800 */
[----:B--2---:R-:W-:Y:S01]  /*1e40*/  FMUL.FTZ R152, R140, R153 ;  /* 0x000000998c987220 */ /* 0x004fe20000410000 */
[----:B------:R-:W-:Y:S01]  /*1e50*/  FMUL.FTZ R130, R78, R7 ;  /* 0x000000074e827220 */ /* 0x000fe20000410000 */
[-C--:B------:R-:W-:Y:S01]  /*1e60*/  FMUL.FTZ R140, R72, -R3.reuse ;  /* 0x80000003488c7220 */ /* 0x080fe20000410000 */
[----:B------:R-:W-:-:S04]  /*1e70*/  FMUL.FTZ R151, R78, -R3 ;  /* 0x800000034e977220 */ /* 0x000fc80000410000 */
[----:B------:R0:W1:Y:S08]  /*1e80*/  MUFU.EX2 R189, R138 ;  /* 0x0000008a00bd7308 */ /* 0x0000700000000800 */
[----:B------:R-:W2:Y:S01]  /*1e90*/  MUFU.COS R179, R160 ;  /* 0x000000a000b37308 */ /* 0x000ea20000000000 */
[C---:B0-----:R-:W-:Y:S01]  /*1ea0*/  FMUL.FTZ R138, R132.reuse, R149 ;  /* 0x00000095848a7220 */ /* 0x041fe20000410000 */
[----:B------:R-:W-:Y:S01]  /*1eb0*/  FMUL.FTZ R133, R132, R147 ;  /* 0x0000009384857220 */ /* 0x000fe20000410000 */
[----:B------:R-:W-:Y:S01]  /*1ec0*/  FMUL.FTZ R147, R75, R7 ;  /* 0x000000074b937220 */ /* 0x000fe20000410000 */
[----:B------:R-:W-:-:S04]  /*1ed0*/  FMUL.FTZ R149, R76, -R3 ;  /* 0x800000034c957220 */ /* 0x000fc80000410000 */
[----:B------:R-:W0:Y:S01]  /*1ee0*/  MUFU.COS R188, R5 ;  /* 0x0000000500bc7308 */ /* 0x000e220000000000 */
[C---:B-1----:R-:W-:Y:S01]  /*1ef0*/  FMUL.FTZ R187, R189.reuse, R156 ;  /* 0x0000009cbdbb7220 */ /* 0x042fe20000410000 */
[----:B------:R-:W-:-:S06]  /*1f00*/  FMUL.FTZ R189, R189, R154 ;  /* 0x0000009abdbd7220 */ /* 0x000fcc0000410000 */
[----:B------:R-:W1:Y:S01]  /*1f10*/  MUFU.SIN R163, R160 ;  /* 0x000000a000a37308 */ /* 0x000e620000000400 */
[----:B--2---:R-:W-:-:S07]  /*1f20*/  FMUL.FTZ R179, R186, R179 ;  /* 0x000000b3bab37220 */ /* 0x004fce0000410000 */
[----:B------:R-:W-:Y:S01]  /*1f30*/  MUFU.EX2 R158, R158 ;  /* 0x0000009e009e7308 */ /* 0x000fe20000000800 */
[----:B0-----:R-:W-:-:S07]  /*1f40*/  FMUL.FTZ R188, R191, R188 ;  /* 0x000000bcbfbc7220 */ /* 0x001fce0000410000 */
[----:B------:R0:W2:Y:S01]  /*1f50*/  MUFU.SIN R6, R5 ;  /* 0x0000000500067308 */ /* 0x0000a20000000400 */
[----:B-1----:R-:W-:-:S07]  /*1f60*/  FMUL.FTZ R186, R186, R163 ;  /* 0x000000a3baba7220 */ /* 0x002fce0000410000 */
[----:B------:R-:W1:Y:S01]  /*1f70*/  MUFU.COS R15, R4 ;  /* 0x00000004000f7308 */ /* 0x000e620000000000 */
[----:B0-----:R-:W-:Y:S01]  /*1f80*/  FMUL.FTZ R5, R120, R129 ;  /* 0x0000008178057220 */ /* 0x001fe20000410000 */
[----:B------:R-:W-:-:S06]  /*1f90*/  FMUL.FTZ R129, R74, -R3 ;  /* 0x800000034a817220 */ /* 0x000fcc0000410000 */
[----:B------:R0:W3:Y:S01]  /*1fa0*/  MUFU.SIN R153, R4 ;  /* 0x0000000400997308 */ /* 0x0000e20000000400 */
[----:B--2---:R-:W-:Y:S01]  /*1fb0*/  FMUL.FTZ R191, R191, R6 ;  /* 0x00000006bfbf7220 */ /* 0x004fe20000410000 */
[----:B0-----:R-:W-:Y:S01]  /*1fc0*/  FMUL.FTZ R4, R120, R141 ;  /* 0x0000008d78047220 */ /* 0x001fe20000410000 */
[----:B-1----:R-:W-:Y:S01]  /*1fd0*/  FMUL.FTZ R132, R158, R15 ;  /* 0x0000000f9e847220 */ /* 0x002fe20000410000 */
[----:B------:R-:W-:Y:S01]  /*1fe0*/  FMUL.FTZ R120, R74, R7 ;  /* 0x000000074a787220 */ /* 0x000fe20000410000 */
[----:B------:R-:W-:Y:S02]  /*1ff0*/  FMUL.FTZ R141, R0, -R3 ;  /* 0x80000003008d7220 */ /* 0x000fe40000410000 */
[----:B------:R0:W-:Y:S01]  /*2000*/  STS.64 [R2+0x880], R4 ;  /* 0x0008800402007388 */ /* 0x0001e20000000a00 */
[----:B---3--:R-:W-:Y:S01]  /*2010*/  FMUL.FTZ R153, R158, R153 ;  /* 0x000000999e997220 */ /* 0x008fe20000410000 */
[----:B------:R-:W-:Y:S06]  /*2020*/  BAR.SYNC.DEFER_BLOCKING 0x0 ;  /* 0x0000000000007b1d */ /* 0x000fec0000010000 */
[----:B------:R-:W-:Y:S05]  /*2030*/  @P2 BRA `(.L_x_13887) ;  /* 0x0000000000282947 */ /* 0x000fea0003800000 */
        /* <DEDUP_REMOVED lines=8> */
[----:B------:R-:W3:Y:S01]  /*20c0*/  LDS.64 R14, [UR18+0x880] ;  /* 0x00088012ff0e7984 */ /* 0x000ee20008000a00 */
[----:B------:R-:W-:Y:S05]  /*20d0*/  BRA `(.L_x_13888) ;  /* 0x0000000000047947 */ /* 0x000fea0003800000 */
.L_x_13887:
[----:B------:R1:W2:Y:S02]  /*20e0*/  LDS.64 R14, [R207+0x1888] ;  /* 0x00188800cf0e7984 */ /* 0x0002a40000000a00 */
.L_x_13888:
[----:B----4-:R-:W-:Y:S05]  /*20f0*/  BSYNC.RECONVERGENT B0 ;  /* 0x0000000000007941 */ /* 0x010fea0003800200 */
.L_x_13886:
[-C--:B------:R-:W-:Y:S01]  /*2100*/  FMUL.FTZ R6, RZ, R134.reuse ;  /* 0x00000086ff067220 */ /* 0x080fe20000410000 */
[C---:B0-----:R-:W-:Y:S01]  /*2110*/  FMUL.FTZ R2, R103.reuse, R134 ;  /* 0x0000008667027220 */ /* 0x041fe20000410000 */
[----:B------:R-:W0:Y:S01]  /*2120*/  @P0 LDC R159, c[0x0][0x38c] ;  /* 0x0000e300ff9f0b82 */ /* 0x000e220000000800 */
[----:B------:R-:W-:Y:S02]  /*2130*/  HFMA2 R161, -RZ, RZ, 0, 9.5367431640625e-07 ;  /* 0x00000010ffa17431 */ /* 0x000fe400000001ff */
[-C--:B------:R-:W-:Y:S01]  /*2140*/  FFMA.FTZ R3, R103, R144.reuse, -R6 ;  /* 0x0000009067037223 */ /* 0x080fe20000010806 */
[----:B------:R-:W-:-:S03]  /*2150*/  FFMA.FTZ R2, RZ, R144, R2 ;  /* 0x00000090ff027223 */ /* 0x000fc60000010002 */
[----:B------:R-:W-:Y:S01]  /*2160*/  FADD.FTZ R6, R112, R3 ;  /* 0x0000000370067221 */ /* 0x000fe20000010000 */
[----:B------:R-:W-:-:S03]  /*2170*/  FADD.FTZ R2, RZ, R2 ;  /* 0x00000002ff027221 */ /* 0x000fc60000010000 */
[C---:B------:R-:W-:Y:S01]  /*2180*/  FMUL.FTZ R154, R121.reuse, R6 ;  /* 0x00000006799a7220 */ /* 0x040fe20000410000 */
[----:B------:R-:W-:-:S03]  /*2190*/  FMUL.FTZ R3, R121, R2 ;  /* 0x0000000279037220 */ /* 0x000fc60000410000 */
        /* <DEDUP_REMOVED lines=9> */
[----:B------:R-:W-:-:S03]  /*2230*/  FADD.FTZ R3, RZ, R3 ;  /* 0x00000003ff037221 */ /* 0x000fc60000010000 */
[C---:B------:R-:W-:Y:S01]  /*2240*/  FMUL.FTZ R155, R135.reuse, R2 ;  /* 0x00000002879b7220 */ /* 0x040fe20000410000 */
[----:B------:R-:W-:-:S03]  /*2250*/  FMUL.FTZ R7, R135, R3 ;  /* 0x0000000387077220 */ /* 0x000fc60000410000 */
[C---:B------:R-:W-:Y:S01]  /*2260*/  FFMA.FTZ R155, R136.reuse, R3, R155 ;  /* 0x00000003889b7223 */ /* 0x040fe2000001009b */
[----:B------:R-:W-:Y:S01]  /*2270*/  FFMA.FTZ R7, R136, R2, -R7 ;  /* 0x0000000288077223 */ /* 0x000fe20000010807 */
[----:B------:R-:W-:Y:S02]  /*2280*/  MOV R2, UR15 ;  /* 0x0000000f00027c02 */ /* 0x000fe40008000f00 */
[----:B------:R-:W-:Y:S01]  /*2290*/  FADD.FTZ R154, RZ, R155 ;  /* 0x0000009bff9a7221 */ /* 0x000fe20000010000 */
[----:B------:R-:W-:Y:S01]  /*22a0*/  FADD.FTZ R6, R106, R7 ;  /* 0x000000076a067221 */ /* 0x000fe20000010000 */
[----:B------:R-:W-:Y:S01]  /*22b0*/  @P0 IADD3 R2, PT, PT, R2, -0x2, RZ ;  /* 0xfffffffe02020810 */ /* 0x000fe20007ffe0ff */
[----:B------:R-:W-:Y:S01]  /*22c0*/  FMUL.FTZ R7, R5, R134 ;  /* 0x0000008605077220 */ /* 0x000fe20000410000 */
[C---:B------:R-:W-:Y:S01]  /*22d0*/  FMUL.FTZ R156, R123.reuse, R154 ;  /* 0x0000009a7b9c7220 */ /* 0x040fe20000410000 */
[----:B------:R-:W-:-:S03]  /*22e0*/  FMUL.FTZ R3, R123, R6 ;  /* 0x000000067b037220 */ /* 0x000fc60000410000 */
[C---:B------:R-:W-:Y:S01]  /*22f0*/  FFMA.FTZ R155, R137.reuse, R6, -R156 ;  /* 0x00000006899b7223 */ /* 0x040fe2000001089c */
[----:B------:R-:W-:Y:S01]  /*2300*/  FFMA.FTZ R157, R137, R154, R3 ;  /* 0x0000009a899d7223 */ /* 0x000fe20000010003 */
[----:B------:R-:W-:Y:S01]  /*2310*/  FMUL.FTZ R154, R4, R134 ;  /* 0x00000086049a7220 */ /* 0x000fe20000410000 */
[----:B0-----:R-:W-:Y:S02]  /*2320*/  @P0 IMAD R6, R2, R159, UR6 ;  /* 0x0000000602060e24 */ /* 0x001fe4000f8e029f */
[----:B------:R-:W-:Y:S01]  /*2330*/  FADD.FTZ R159, R114, R155 ;  /* 0x0000009b729f7221 */ /* 0x000fe20000010000 */
[----:B------:R-:W-:Y:S01]  /*2340*/  FADD.FTZ R157, RZ, R157 ;  /* 0x0000009dff9d7221 */ /* 0x000fe20000010000 */
[-C--:B------:R-:W-:Y:S01]  /*2350*/  FFMA.FTZ R156, R5, R144.reuse, R154 ;  /* 0x00000090059c7223 */ /* 0x080fe2000001009a */
[----:B------:R-:W-:Y:S01]  /*2360*/  FFMA.FTZ R154, R4, R144, -R7 ;  /* 0x00000090049a7223 */ /* 0x000fe20000010807 */
[----:B------:R-:W-:-:S04]  /*2370*/  @P0 IMAD.WIDE R6, R6, R161, UR4 ;  /* 0x0000000406060e25 */ /* 0x000fc8000f8e02a1 */
[C---:B------:R-:W-:Y:S01]  /*2380*/  FMUL.FTZ R161, R133.reuse, R159 ;  /* 0x0000009f85a17220 */ /* 0x040fe20000410000 */
[----:B------:R-:W-:Y:S01]  /*2390*/  CS2R R2, SRZ ;  /* 0x0000000000027805 */ /* 0x000fe2000001ff00 */
[-C--:B------:R-:W-:Y:S01]  /*23a0*/  FMUL.FTZ R160, R133, R157.reuse ;  /* 0x0000009d85a07220 */ /* 0x080fe20000410000 */
[C---:B------:R-:W-:Y:S01]  /*23b0*/  FMUL.FTZ R158, R121.reuse, R156 ;  /* 0x0000009c799e7220 */ /* 0x040fe20000410000 */
[C---:B------:R-:W-:Y:S01]  /*23c0*/  FFMA.FTZ R161, R138.reuse, R157, R161 ;  /* 0x0000009d8aa17223 */ /* 0x040fe200000100a1 */
[-C--:B------:R-:W-:Y:S01]  /*23d0*/  FMUL.FTZ R155, R121, R154.reuse ;  /* 0x0000009a799b7220 */ /* 0x080fe20000410000 */
[----:B------:R-:W-:Y:S01]  /*23e0*/  FFMA.FTZ R160, R138, R159, -R160 ;  /* 0x0000009f8aa07223 */ /* 0x000fe200000108a0 */
[----:B------:R-:W-:Y:S01]  /*23f0*/  FFMA.FTZ R158, R143, R154, -R158 ;  /* 0x0000009a8f9e7223 */ /* 0x000fe2000001089e */
[----:B------:R0:W4:Y:S01]  /*2400*/  @P0 LDG.E.64 R2, desc[UR22][R6.64+0x8] ;  /* 0x0000081606020981 */ /* 0x000122000c1e1b00 */
[----:B------:R-:W-:Y:S01]  /*2410*/  FADD.FTZ R161, RZ, R161 ;  /* 0x000000a1ffa17221 */ /* 0x000fe20000010000 */
[CC--:B--23--:R-:W-:Y:S01]  /*2420*/  FMUL.FTZ R154, R132.reuse, R15.reuse ;  /* 0x0000000f849a7220 */ /* 0x0ccfe20000410000 */
[----:B------:R-:W-:Y:S01]  /*2430*/  FMUL.FTZ R157, R153, R15 ;  /* 0x0000000f999d7220 */ /* 0x000fe20000410000 */
[----:B------:R-:W-:Y:S01]  /*2440*/  FADD.FTZ R160, R107, R160 ;  /* 0x000000a06ba07221 */ /* 0x000fe20000010000 */
[----:B------:R-:W-:Y:S01]  /*2450*/  FFMA.FTZ R156, R143, R156, R155 ;  /* 0x0000009c8f9c7223 */ /* 0x000fe2000001009b */
[----:B------:R-:W-:Y:S01]  /*2460*/  FMUL.FTZ R155, R139, R161 ;  /* 0x000000a18b9b7220 */ /* 0x000fe20000410000 */
[-C--:B------:R-:W-:Y:S01]  /*2470*/  FFMA.FTZ R159, -R153, R14.reuse, -R154 ;  /* 0x0000000e999f7223 */ /* 0x080fe2000001099a */
[----:B------:R-:W-:Y:S01]  /*2480*/  FFMA.FTZ R157, R132, R14, -R157 ;  /* 0x0000000e849d7223 */ /* 0x000fe2000001089d */
[-C--:B------:R-:W-:Y:S01]  /*2490*/  FMUL.FTZ R154, R139, R160.reuse ;  /* 0x000000a08b9a7220 */ /* 0x080fe20000410000 */
[----:B------:R-:W-:-:S02]  /*24a0*/  FFMA.FTZ R160, R152, R160, -R155 ;  /* 0x000000a098a07223 */ /* 0x000fc4000001089b */
[----:B------:R-:W-:Y:S01]  /*24b0*/  FMUL.FTZ R162, R191, R157 ;  /* 0x0000009dbfa27220 */ /* 0x000fe20000410000 */
[----:B------:R-:W-:Y:S01]  /*24c0*/  FFMA.FTZ R154, R152, R161, R154 ;  /* 0x000000a1989a7223 */ /* 0x000fe2000001009a */
[----:B------:R-:W-:Y:S01]  /*24d0*/  FADD.FTZ R160, R115, R160 ;  /* 0x000000a073a07221 */ /* 0x000fe20000010000 */
[-C--:B------:R-:W-:Y:S01]  /*24e0*/  FMUL.FTZ R163, R191, R159.reuse ;  /* 0x0000009fbfa37220 */ /* 0x080fe20000410000 */
[C---:B0-----:R-:W-:Y:S01]  /*24f0*/  FFMA.FTZ R7, R188.reuse, R159, -R162 ;  /* 0x0000009fbc077223 */ /* 0x041fe200000108a2 */
[----:B------:R-:W-:Y:S01]  /*2500*/  FADD.FTZ R162, RZ, R154 ;  /* 0x0000009affa27221 */ /* 0x000fe20000010000 */
[----:B------:R-:W-:Y:S01]  /*2510*/  FMUL.FTZ R154, R131, R156 ;  /* 0x0000009c839a7220 */ /* 0x000fe20000410000 */
[----:B------:R-:W-:Y:S01]  /*2520*/  FMUL.FTZ R164, R185, R160 ;  /* 0x000000a0b9a47220 */ /* 0x000fe20000410000 */
[----:B------:R-:W-:Y:S01]  /*2530*/  FFMA.FTZ R6, R188, R157, R163 ;  /* 0x0000009dbc067223 */ /* 0x000fe200000100a3 */
[----:B------:R-:W-:Y:S01]  /*2540*/  FMUL.FTZ R155, R131, R158 ;  /* 0x0000009e839b7220 */ /* 0x000fe20000410000 */
[----:B------:R-:W-:Y:S01]  /*2550*/  FMUL.FTZ R157, R185, R162 ;  /* 0x000000a2b99d7220 */ /* 0x000fe20000410000 */
[----:B------:R-:W-:Y:S01]  /*2560*/  FFMA.FTZ R154, R145, R158, -R154 ;  /* 0x0000009e919a7223 */ /* 0x000fe2000001089a */
[----:B------:R-:W-:Y:S01]  /*2570*/  FFMA.FTZ R164, R183, R162, R164 ;  /* 0x000000a2b7a47223 */ /* 0x000fe200000100a4 */
[----:B------:R-:W-:Y:S01]  /*2580*/  FFMA.FTZ R155, R145, R156, R155 ;  /* 0x0000009c919b7223 */ /* 0x000fe2000001009b */
[----:B------:R-:W-:Y:S01]  /*2590*/  FFMA.FTZ R161, R183, R160, -R157 ;  /* 0x000000a0b7a17223 */ /* 0x000fe2000001089d */
[CC--:B------:R-:W-:Y:S01]  /*25a0*/  FMUL.FTZ R159, R135.reuse, R154.reuse ;  /* 0x0000009a879f7220 */ /* 0x0c0fe20000410000 */
[----:B------:R-:W-:Y:S01]  /*25b0*/  FADD.FTZ R163, RZ, R164 ;  /* 0x000000a4ffa37221 */ /* 0x000fe20000010000 */
[-C--:B------:R-:W-:Y:S01]  /*25c0*/  FMUL.FTZ R157, R135, R155.reuse ;  /* 0x0000009b879d7220 */ /* 0x080fe20000410000 */
[----:B------:R-:W-:Y:S01]  /*25d0*/  FADD.FTZ R161, R108, R161 ;  /* 0x000000a16ca17221 */ /* 0x000fe20000010000 */
[----:B------:R-:W-:Y:S01]  /*25e0*/  FFMA.FTZ R156, R136, R155, R159 ;  /* 0x0000009b889c7223 */ /* 0x000fe2000001009f */
[----:B------:R-:W-:Y:S01]  /*25f0*/  FMUL.FTZ R155, R184, R163 ;  /* 0x000000a3b89b7220 */ /* 0x000fe20000410000 */
[----:B------:R-:W-:Y:S01]  /*2600*/  FFMA.FTZ R154, R136, R154, -R157 ;  /* 0x0000009a889a7223 */ /* 0x000fe2000001089d */
[-C--:B------:R-:W-:Y:S01]  /*2610*/  FMUL.FTZ R160, R184, R161.reuse ;  /* 0x000000a1b8a07220 */ /* 0x080fe20000410000 */
[C---:B------:R-:W-:Y:S01]  /*2620*/  FMUL.FTZ R158, R123.reuse, R156 ;  /* 0x0000009c7b9e7220 */ /* 0x040fe20000410000 */
[C---:B------:R-:W-:Y:S01]  /*2630*/  FFMA.FTZ R161, R182.reuse, R161, -R155 ;  /* 0x000000a1b6a17223 */ /* 0x040fe2000001089b */
[-C--:B------:R-:W-:Y:S01]  /*2640*/  FMUL.FTZ R155, R123, R154.reuse ;  /* 0x0000009a7b9b7220 */ /* 0x080fe20000410000 */
[----:B------:R-:W-:Y:S01]  /*2650*/  FFMA.FTZ R160, R182, R163, R160 ;  /* 0x000000a3b6a07223 */ /* 0x000fe200000100a0 */
[----:B------:R-:W-:-:S02]  /*2660*/  FFMA.FTZ R158, R137, R154, -R158 ;  /* 0x0000009a899e7223 */ /* 0x000fc4000001089e */
[----:B------:R-:W-:Y:S01]  /*2670*/  FFMA.FTZ R155, R137, R156, R155 ;  /* 0x0000009c899b7223 */ /* 0x000fe2000001009b */
[----:B------:R-:W-:Y:S01]  /*2680*/  FADD.FTZ R163, RZ, R160 ;  /* 0x000000a0ffa37221 */ /* 0x000fe20000010000 */
[----:B------:R-:W-:Y:S01]  /*2690*/  FADD.FTZ R161, R116, R161 ;  /* 0x000000a174a17221 */ /* 0x000fe20000010000 */
[CC--:B------:R-:W-:Y:S01]  /*26a0*/  FMUL.FTZ R159, R133.reuse, R158.reuse ;  /* 0x0000009e859f7220 */ /* 0x0c0fe20000410000 */
        /* <DEDUP_REMOVED lines=9> */
[----:B------:R-:W-:Y:S01]  /*2740*/  FADD.FTZ R160, R109, R154 ;  /* 0x0000009a6da07221 */ /* 0x000fe20000010000 */
[----:B------:R-:W-:Y:S01]  /*2750*/  FADD.FTZ R162, RZ, R165 ;  /* 0x000000a5ffa27221 */ /* 0x000fe20000010000 */
        /* <DEDUP_REMOVED lines=22> */
[----:B------:R-:W-:Y:S01]  /*28c0*/  FADD.FTZ R161, R110, R161 ;  /* 0x000000a16ea17221 */ /* 0x000fe20000010000 */
[----:B------:R-:W-:Y:S01]  /*28d0*/  FADD.FTZ R160, RZ, R156 ;  /* 0x0000009cffa07221 */ /* 0x000fe20000010000 */
[C---:B------:R-:W-:Y:S01]  /*28e0*/  FFMA.FTZ R156, R178.reuse, R157, R155 ;  /* 0x0000009db29c7223 */ /* 0x040fe2000001009b */
[----:B------:R-:W-:Y:S01]  /*28f0*/  FFMA.FTZ R154, R178, R159, -R154 ;  /* 0x0000009fb29a7223 */ /* 0x000fe2000001089a */
[C---:B------:R-:W-:Y:S01]  /*2900*/  FMUL.FTZ R157, R186.reuse, R161 ;  /* 0x000000a1ba9d7220 */ /* 0x040fe20000410000 */
[----:B------:R-:W-:-:S02]  /*2910*/  FMUL.FTZ R162, R186, R160 ;  /* 0x000000a0baa27220 */ /* 0x000fc40000410000 */
[----:B------:R-:W-:Y:S01]  /*2920*/  FMUL.FTZ R155, R181, R154 ;  /* 0x0000009ab59b7220 */ /* 0x000fe20000410000 */
[----:B------:R-:W-:Y:S01]  /*2930*/  FFMA.FTZ R157, R179, R160, R157 ;  /* 0x000000a0b39d7223 */ /* 0x000fe2000001009d */
[-C--:B------:R-:W-:Y:S01]  /*2940*/  FMUL.FTZ R158, R181, R156.reuse ;  /* 0x0000009cb59e7220 */ /* 0x080fe20000410000 */
[----:B------:R-:W-:Y:S01]  /*2950*/  FFMA.FTZ R161, R179, R161, -R162 ;  /* 0x000000a1b3a17223 */ /* 0x000fe200000108a2 */
[C---:B------:R-:W-:Y:S01]  /*2960*/  FFMA.FTZ R156, R177.reuse, R156, R155 ;  /* 0x0000009cb19c7223 */ /* 0x040fe2000001009b */
[----:B------:R-:W-:Y:S01]  /*2970*/  FADD.FTZ R157, RZ, R157 ;  /* 0x0000009dff9d7221 */ /* 0x000fe20000010000 */
[----:B------:R-:W-:Y:S01]  /*2980*/  FFMA.FTZ R158, R177, R154, -R158 ;  /* 0x0000009ab19e7223 */ /* 0x000fe2000001089e */
[----:B------:R-:W-:Y:S01]  /*2990*/  FADD.FTZ R161, R118, R161 ;  /* 0x000000a176a17221 */ /* 0x000fe20000010000 */
[----:B------:R-:W-:Y:S01]  /*29a0*/  FMUL.FTZ R155, R189, R156 ;  /* 0x0000009cbd9b7220 */ /* 0x000fe20000410000 */
[----:B------:R-:W-:Y:S01]  /*29b0*/  FMUL.FTZ R160, R191, R157 ;  /* 0x0000009dbfa07220 */ /* 0x000fe20000410000 */
[-C--:B------:R-:W-:Y:S01]  /*29c0*/  FMUL.FTZ R154, R189, R158.reuse ;  /* 0x0000009ebd9a7220 */ /* 0x080fe20000410000 */
[-C--:B------:R-:W-:Y:S01]  /*29d0*/  FMUL.FTZ R159, R191, R161.reuse ;  /* 0x000000a1bf9f7220 */ /* 0x080fe20000410000 */
[C---:B------:R-:W-:Y:S01]  /*29e0*/  FFMA.FTZ R155, R187.reuse, R158, -R155 ;  /* 0x0000009ebb9b7223 */ /* 0x040fe2000001089b */
[C---:B------:R-:W-:Y:S01]  /*29f0*/  FFMA.FTZ R160, R188.reuse, R161, -R160 ;  /* 0x000000a1bca07223 */ /* 0x040fe200000108a0 */
[----:B------:R-:W-:Y:S01]  /*2a00*/  FFMA.FTZ R154, R187, R156, R154 ;  /* 0x0000009cbb9a7223 */ /* 0x000fe2000001009a */
[----:B------:R-:W-:Y:S01]  /*2a10*/  FFMA.FTZ R159, R188, R157, R159 ;  /* 0x0000009dbc9f7223 */ /* 0x000fe2000001009f */
[CC--:B------:R-:W-:Y:S01]  /*2a20*/  FMUL.FTZ R157, R186.reuse, R155.reuse ;  /* 0x0000009bba9d7220 */ /* 0x0c0fe20000410000 */
[----:B------:R-:W-:Y:S01]  /*2a30*/  FADD.FTZ R160, R111, R160 ;  /* 0x000000a06fa07221 */ /* 0x000fe20000010000 */
[-C--:B------:R-:W-:Y:S01]  /*2a40*/  FMUL.FTZ R156, R186, R154.reuse ;  /* 0x0000009aba9c7220 */ /* 0x080fe20000410000 */
[----:B------:R-:W-:Y:S01]  /*2a50*/  FADD.FTZ R159, RZ, R159 ;  /* 0x0000009fff9f7221 */ /* 0x000fe20000010000 */
[----:B------:R-:W-:Y:S01]  /*2a60*/  FFMA.FTZ R157, R179, R154, R157 ;  /* 0x0000009ab39d7223 */ /* 0x000fe2000001009d */
[----:B------:R-:W-:Y:S01]  /*2a70*/  FMUL.FTZ R154, R153, R160 ;  /* 0x000000a0999a7220 */ /* 0x000fe20000410000 */
[----:B------:R-:W-:Y:S01]  /*2a80*/  FFMA.FTZ R156, R179, R155, -R156 ;  /* 0x0000009bb39c7223 */ /* 0x000fe2000001089c */
[CC--:B------:R-:W-:Y:S01]  /*2a90*/  FMUL.FTZ R155, R153.reuse, R159.reuse ;  /* 0x0000009f999b7220 */ /* 0x0c0fe20000410000 */
[----:B------:R-:W-:Y:S01]  /*2aa0*/  FMUL.FTZ R161, R153, R168 ;  /* 0x000000a899a17220 */ /* 0x000fe20000410000 */
[----:B------:R-:W-:-:S02]  /*2ab0*/  FFMA.FTZ R154, R132, R159, R154 ;  /* 0x0000009f849a7223 */ /* 0x000fc4000001009a */
[C---:B------:R-:W-:Y:S01]  /*2ac0*/  FFMA.FTZ R160, R132.reuse, R160, -R155 ;  /* 0x000000a084a07223 */ /* 0x040fe2000001089b */
[----:B------:R-:W-:Y:S01]  /*2ad0*/  FFMA.FTZ R158, R132, R166, R161 ;  /* 0x000000a6849e7223 */ /* 0x000fe200000100a1 */
[----:B------:R-:W-:Y:S01]  /*2ae0*/  FMUL.FTZ R155, R191, R157 ;  /* 0x0000009dbf9b7220 */ /* 0x000fe20000410000 */
[----:B------:R-:W-:Y:S02]  /*2af0*/  FADD.FTZ R154, RZ, R154 ;  /* 0x0000009aff9a7221 */ /* 0x000fe40000010000 */
[----:B------:R-:W-:Y:S01]  /*2b00*/  FADD.FTZ R164, R167, R158 ;  /* 0x0000009ea7a47221 */ /* 0x000fe20000010000 */
[----:B------:R-:W-:Y:S01]  /*2b10*/  FFMA.FTZ R158, R188, R156, -R155 ;  /* 0x0000009cbc9e7223 */ /* 0x000fe2000001089b */
[----:B------:R-:W-:Y:S01]  /*2b20*/  FADD.FTZ R155, R119, R160 ;  /* 0x000000a0779b7221 */ /* 0x000fe20000010000 */
[----:B------:R-:W0:Y:S01]  /*2b30*/  SHFL.UP PT, R162, R154, 0x1, RZ ;  /* 0x042000009aa27989 */ /* 0x000e2200000e00ff */
[----:B------:R-:W-:Y:S01]  /*2b40*/  FMUL.FTZ R163, R153, R166 ;  /* 0x000000a699a37220 */ /* 0x000fe20000410000 */
[----:B------:R-:W-:-:S02]  /*2b50*/  FMUL.FTZ R159, R191, R156 ;  /* 0x0000009cbf9f7220 */ /* 0x000fc40000410000 */
[----:B------:R-:W2:Y:S01]  /*2b60*/  SHFL.UP PT, R161, R155, 0x1, RZ ;  /* 0x042000009ba17989 */ /* 0x000ea200000e00ff */
[----:B------:R-:W-:Y:S01]  /*2b70*/  FFMA.FTZ R163, R132, R168, -R163 ;  /* 0x000000a884a37223 */ /* 0x000fe200000108a3 */
[----:B------:R-:W-:Y:S01]  /*2b80*/  FFMA.FTZ R157, R188, R157, R159 ;  /* 0x0000009dbc9d7223 */ /* 0x000fe2000001009f */
[----:B------:R-:W-:Y:S01]  /*2b90*/  FMUL.FTZ R160, R153, R158 ;  /* 0x0000009e99a07220 */ /* 0x000fe20000410000 */
[----:B------:R-:W-:Y:S01]  /*2ba0*/  FMUL.FTZ R169, R191, R164 ;  /* 0x000000a4bfa97220 */ /* 0x000fe20000410000 */
[----:B------:R-:W-:Y:S01]  /*2bb0*/  FADD.FTZ R163, R170, R163 ;  /* 0x000000a3aaa37221 */ /* 0x000fe20000010000 */
[-C--:B------:R-:W-:Y:S01]  /*2bc0*/  FMUL.FTZ R159, R153, R157.reuse ;  /* 0x0000009d999f7220 */ /* 0x080fe20000410000 */
[----:B------:R-:W-:Y:S02]  /*2bd0*/  FFMA.FTZ R157, R132, R157, R160 ;  /* 0x0000009d849d7223 */ /* 0x000fe400000100a0 */
[-C--:B------:R-:W-:Y:S01]  /*2be0*/  FMUL.FTZ R165, R191, R163.reuse ;  /* 0x000000a3bfa57220 */ /* 0x080fe20000410000 */
[----:B------:R-:W-:Y:S01]  /*2bf0*/  FFMA.FTZ R169, R188, R163, -R169 ;  /* 0x000000a3bca97223 */ /* 0x000fe200000108a9 */
[----:B------:R-:W-:Y:S01]  /*2c00*/  FFMA.FTZ R156, R132, R158, -R159 ;  /* 0x0000009e849c7223 */ /* 0x000fe2000001089f */
[----:B------:R-:W-:Y:S01]  /*2c10*/  FMUL.FTZ R160, R186, R7 ;  /* 0x00000007baa07220 */ /* 0x000fe20000410000 */
[----:B------:R-:W3:Y:S01]  /*2c20*/  SHFL.UP PT, R158, R157, 0x1, RZ ;  /* 0x042000009d9e7989 */ /* 0x000ee200000e00ff */
[----:B------:R-:W-:Y:S01]  /*2c30*/  FFMA.FTZ R164, R188, R164, R165 ;  /* 0x000000a4bca47223 */ /* 0x000fe200000100a5 */
[----:B------:R-:W-:Y:S01]  /*2c40*/  FADD.FTZ R169, R172, R169 ;  /* 0x000000a9aca97221 */ /* 0x000fe20000010000 */
[-C--:B------:R-:W-:Y:S01]  /*2c50*/  FMUL.FTZ R202, R186, R6.reuse ;  /* 0x00000006baca7220 */ /* 0x080fe20000410000 */
[----:B------:R-:W-:Y:S01]  /*2c60*/  FFMA.FTZ R174, R179, R6, R160 ;  /* 0x00000006b3ae7223 */ /* 0x000fe200000100a0 */
[----:B------:R-:W-:Y:S01]  /*2c70*/  ISETP.GE.AND P2, PT, R26, 0x1, PT ;  /* 0x000000011a00780c */ /* 0x000fe20003f46270 */
[----:B------:R-:W5:Y:S01]  /*2c80*/  SHFL.UP PT, R6, R156, 0x1, RZ ;  /* 0x042000009c067989 */ /* 0x000f6200000e00ff */
[----:B------:R-:W-:Y:S01]  /*2c90*/  FADD.FTZ R164, R173, R164 ;  /* 0x000000a4ada47221 */ /* 0x000fe20000010000 */
[----:B------:R-:W-:Y:S01]  /*2ca0*/  FMUL.FTZ R159, R186, R169 ;  /* 0x000000a9ba9f7220 */ /* 0x000fe20000410000 */
[----:B------:R-:W-:Y:S01]  /*2cb0*/  FFMA.FTZ R202, R179, R7, -R202 ;  /* 0x00000007b3ca7223 */ /* 0x000fe200000108ca */
[-C--:B0-----:R-:W-:Y:S01]  /*2cc0*/  FMUL.FTZ R7, R157, R162.reuse ;  /* 0x000000a29d077220 */ /* 0x081fe20000410000 */
[----:B------:R-:W-:Y:S01]  /*2cd0*/  FMUL.FTZ R162, R156, R162 ;  /* 0x000000a29ca27220 */ /* 0x000fe20000410000 */
[-C--:B------:R-:W-:Y:S01]  /*2ce0*/  FFMA.FTZ R159, R179, R164.reuse, R159 ;  /* 0x000000a4b39f7223 */ /* 0x080fe2000001009f */
[----:B------:R-:W-:Y:S01]  /*2cf0*/  FMUL.FTZ R164, R186, R164 ;  /* 0x000000a4baa47220 */ /* 0x000fe20000410000 */
[-C--:B--2---:R-:W-:Y:S01]  /*2d00*/  FFMA.FTZ R160, R156, R161.reuse, -R7 ;  /* 0x000000a19ca07223 */ /* 0x084fe20000010807 */
[----:B------:R-:W-:-:S02]  /*2d10*/  FFMA.FTZ R161, R157, R161, R162 ;  /* 0x000000a19da17223 */ /* 0x000fc400000100a2 */
[----:B------:R-:W-:Y:S01]  /*2d20*/  FFMA.FTZ R164, R179, R169, -R164 ;  /* 0x000000a9b3a47223 */ /* 0x000fe200000108a4 */
[----:B------:R-:W-:Y:S01]  /*2d30*/  FMUL.FTZ R204, R189, R202 ;  /* 0x000000cabdcc7220 */ /* 0x000fe20000410000 */
[----:B------:R-:W-:Y:S02]  /*2d40*/  @P2 FADD.FTZ R154, R154, R161 ;  /* 0x000000a19a9a2221 */ /* 0x000fe40000010000 */
[----:B------:R-:W-:Y:S01]  /*2d50*/  FADD.FTZ R164, R201, R164 ;  /* 0x000000a4c9a47221 */ /* 0x000fe20000010000 */
[-C--:B------:R-:W-:Y:S01]  /*2d60*/  FFMA.FTZ R204, R187, R174.reuse, R204 ;  /* 0x000000aebbcc7223 */ /* 0x080fe200000100cc */
[----:B------:R-:W-:Y:S01]  /*2d70*/  @P2 FADD.FTZ R155, R155, R160 ;  /* 0x000000a09b9b2221 */ /* 0x000fe20000010000 */
[C---:B------:R-:W-:Y:S01]  /*2d80*/  FMUL.FTZ R174, R189.reuse, R174 ;  /* 0x000000aebdae7220 */ /* 0x040fe20000410000 */
[----:B------:R-:W0:Y:S01]  /*2d90*/  SHFL.UP PT, R161, R154, 0x2, RZ ;  /* 0x044000009aa17989 */ /* 0x000e2200000e00ff */
[----:B------:R-:W-:Y:S01]  /*2da0*/  FADD.FTZ R162, R176, R159 ;  /* 0x0000009fb0a27221 */ /* 0x000fe20000010000 */
[----:B------:R-:W-:Y:S01]  /*2db0*/  FMUL.FTZ R7, R189, R164 ;  /* 0x000000a4bd077220 */ /* 0x000fe20000410000 */
[C---:B---3--:R-:W-:Y:S01]  /*2dc0*/  FMUL.FTZ R160, R156.reuse, R158 ;  /* 0x0000009e9ca07220 */ /* 0x048fe20000410000 */
[C---:B------:R-:W-:Y:S01]  /*2dd0*/  FFMA.FTZ R174, R187.reuse, R202, -R174 ;  /* 0x000000cabbae7223 */ /* 0x040fe200000108ae */
[----:B------:R-:W2:Y:S01]  /*2de0*/  SHFL.UP PT, R159, R155, 0x2, RZ ;  /* 0x044000009b9f7989 */ /* 0x000ea200000e00ff */
[----:B------:R-:W-:Y:S01]  /*2df0*/  FFMA.FTZ R202, R187, R162, R7 ;  /* 0x000000a2bbca7223 */ /* 0x000fe20000010007 */
[C---:B------:R-:W-:Y:S01]  /*2e00*/  FMUL.FTZ R7, R157.reuse, R158 ;  /* 0x0000009e9d077220 */ /* 0x040fe20000410000 */
[----:B-----5:R-:W-:Y:S01]  /*2e10*/  @P2 FFMA.FTZ R157, R157, R6, R160 ;  /* 0x000000069d9d2223 */ /* 0x020fe200000100a0 */
[----:B------:R-:W-:Y:S01]  /*2e20*/  FMUL.FTZ R162, R189, R162 ;  /* 0x000000a2bda27220 */ /* 0x000fe20000410000 */
[----:B------:R-:W-:Y:S01]  /*2e30*/  FMUL.FTZ R158, R181, R174 ;  /* 0x000000aeb59e7220 */ /* 0x000fe20000410000 */
[----:B------:R-:W-:-:S02]  /*2e40*/  @P2 FFMA.FTZ R156, R156, R6, -R7 ;  /* 0x000000069c9c2223 */ /* 0x000fc40000010807 */
[----:B------:R-:W-:Y:S01]  /*2e50*/  FFMA.FTZ R163, R187, R164, -R162 ;  /* 0x000000a4bba37223 */ /* 0x000fe200000108a2 */
[----:B------:R-:W3:Y:S01]  /*2e60*/  SHFL.UP PT, R7, R157, 0x2, RZ ;  /* 0x044000009d077989 */ /* 0x000ee200000e00ff */
[----:B------:R-:W-:Y:S01]  /*2e70*/  FFMA.FTZ R165, R177, R204, R158 ;  /* 0x000000ccb1a57223 */ /* 0x000fe2000001009e */
[----:B------:R-:W-:Y:S01]  /*2e80*/  FADD.FTZ R202, R199, R202 ;  /* 0x000000cac7ca7221 */ /* 0x000fe20000010000 */
[----:B------:R-:W-:Y:S01]  /*2e90*/  FADD.FTZ R158, R200, R163 ;  /* 0x000000a3c89e7221 */ /* 0x000fe20000010000 */
[----:B------:R-:W5:Y:S01]  /*2ea0*/  SHFL.UP PT, R6, R156, 0x2, RZ ;  /* 0x044000009c067989 */ /* 0x000f6200000e00ff */
[----:B------:R-:W-:Y:S01]  /*2eb0*/  ISETP.GE.AND P2, PT, R26, 0x2, PT ;  /* 0x000000021a00780c */ /* 0x000fe20003f46270 */
[C---:B------:R-:W-:Y:S01]  /*2ec0*/  FMUL.FTZ R163, R181.reuse, R202 ;  /* 0x000000cab5a37220 */ /* 0x040fe20000410000 */
[----:B------:R-:W-:-:S03]  /*2ed0*/  FMUL.FTZ R160, R181, R158 ;  /* 0x0000009eb5a07220 */ /* 0x000fc60000410000 */
[C---:B------:R-:W-:Y:S01]  /*2ee0*/  FFMA.FTZ R171, R177.reuse, R158, -R163 ;  /* 0x0000009eb1ab7223 */ /* 0x040fe200000108a3 */
[----:B------:R-:W-:Y:S01]  /*2ef0*/  FFMA.FTZ R202, R177, R202, R160 ;  /* 0x000000cab1ca7223 */ /* 0x000fe200000100a0 */
[-C--:B0-----:R-:W-:Y:S01]  /*2f00*/  FMUL.FTZ R163, R157, R161.reuse ;  /* 0x000000a19da37220 */ /* 0x081fe20000410000 */
[C---:B------:R-:W-:Y:S01]  /*2f10*/  FMUL.FTZ R160, R156.reuse, R161 ;  /* 0x000000a19ca07220 */ /* 0x040fe20000410000 */
[----:B------:R-:W-:Y:S02]  /*2f20*/  FMUL.FTZ R204, R181, R204 ;  /* 0x000000ccb5cc7220 */ /* 0x000fe40000410000 */
[-C--:B--2---:R-:W-:Y:S01]  /*2f30*/  FFMA.FTZ R158, R156, R159.reuse, -R163 ;  /* 0x0000009f9c9e7223 */ /* 0x084fe200000108a3 */
[----:B------:R-:W-:Y:S01]  /*2f40*/  FFMA.FTZ R159, R157, R159, R160 ;  /* 0x0000009f9d9f7223 */ /* 0x000fe200000100a0 */
[----:B------:R-:W-:Y:S01]  /*2f50*/  FADD.FTZ R171, R198, R171 ;  /* 0x000000abc6ab7221 */ /* 0x000fe20000010000 */
[----:B------:R-:W-:Y:S02]  /*2f60*/  FFMA.FTZ R169, R177, R174, -R204 ;  /* 0x000000aeb1a97223 */ /* 0x000fe400000108cc */
[----:B------:R-:W-:Y:S01]  /*2f70*/  @P2 FADD.FTZ R154, R154, R159 ;  /* 0x0000009f9a9a2221 */ /* 0x000fe20000010000 */
[----:B------:R-:W-:Y:S01]  /*2f80*/  FADD.FTZ R161, R197, R202 ;  /* 0x000000cac5a17221 */ /* 0x000fe20000010000 */
[----:B------:R-:W-:Y:S01]  /*2f90*/  FMUL.FTZ R160, R180, R171 ;  /* 0x000000abb4a07220 */ /* 0x000fe20000410000 */
[----:B------:R-:W-:Y:S01]  /*2fa0*/  @P2 FADD.FTZ R155, R155, R158 ;  /* 0x0000009e9b9b2221 */ /* 0x000fe20000010000 */
[----:B---3--:R-:W-:Y:S01]  /*2fb0*/  FMUL.FTZ R158, R156, R7 ;  /* 0x000000079c9e7220 */ /* 0x008fe20000410000 */
[----:B------:R-:W-:Y:S01]  /*2fc0*/  FMUL.FTZ R175, R180, R169 ;  /* 0x000000a9b4af7220 */ /* 0x000fe20000410000 */
[----:B------:R-:W0:Y:S01]  /*2fd0*/  SHFL.UP PT, R159, R154, 0x4, RZ ;  /* 0x048000009a9f7989 */ /* 0x000e2200000e00ff */
[-C--:B------:R-:W-:Y:S01]  /*2fe0*/  FFMA.FTZ R160, R178, R161.reuse, R160 ;  /* 0x000000a1b2a07223 */ /* 0x080fe200000100a0 */
[----:B------:R-:W-:Y:S01]  /*2ff0*/  FMUL.FTZ R161, R180, R161 ;  /* 0x000000a1b4a17220 */ /* 0x000fe20000410000 */
[C---:B------:R-:W-:Y:S01]  /*3000*/  FMUL.FTZ R7, R157.reuse, R7 ;  /* 0x000000079d077220 */ /* 0x040fe20000410000 */
[-C--:B-----5:R-:W-:Y:S01]  /*3010*/  @P2 FFMA.FTZ R157, R157, R6.reuse, R158 ;  /* 0x000000069d9d2223 */ /* 0x0a0fe2000001009e */
[-C--:B------:R-:W-:Y:S01]  /*3020*/  FFMA.FTZ R175, R178, R165.reuse, R175 ;  /* 0x000000a5b2af7223 */ /* 0x080fe200000100af */
[----:B------:R-:W2:Y:S01]  /*3030*/  SHFL.UP PT, R158, R155, 0x4, RZ ;  /* 0x048000009b9e7989 */ /* 0x000ea200000e00ff */
[----:B------:R-:W-:Y:S01]  /*3040*/  FMUL.FTZ R165, R180, R165 ;  /* 0x000000a5b4a57220 */ /* 0x000fe20000410000 */
[----:B------:R-:W-:Y:S01]  /*3050*/  FFMA.FTZ R161, R178, R171, -R161 ;  /* 0x000000abb2a17223 */ /* 0x000fe200000108a1 */
[----:B------:R-:W-:Y:S01]  /*3060*/  FADD.FTZ R163, R195, R160 ;  /* 0x000000a0c3a37221 */ /* 0x000fe20000010000 */
[----:B------:R-:W-:Y:S01]  /*3070*/  @P2 FFMA.FTZ R156, R156, R6, -R7 ;  /* 0x000000069c9c2223 */ /* 0x000fe20000010807 */
[----:B------:R-:W-:Y:S01]  /*3080*/  FFMA.FTZ R165, R178, R169, -R165 ;  /* 0x000000a9b2a57223 */ /* 0x000fe200000108a5 */
[----:B------:R-:W3:Y:S01]  /*3090*/  SHFL.UP PT, R7, R157, 0x4, RZ ;  /* 0x048000009d077989 */ /* 0x000ee200000e00ff */
[----:B------:R-:W-:Y:S01]  /*30a0*/  FMUL.FTZ R169, R184, R175 ;  /* 0x000000afb8a97220 */ /* 0x000fe20000410000 */
[----:B------:R-:W-:Y:S01]  /*30b0*/  FADD.FTZ R161, R196, R161 ;  /* 0x000000a1c4a17221 */ /* 0x000fe20000010000 */
[C---:B------:R-:W-:Y:S01]  /*30c0*/  FMUL.FTZ R174, R184.reuse, R163 ;  /* 0x000000a3b8ae7220 */ /* 0x040fe20000410000 */
[----:B------:R-:W5:Y:S01]  /*30d0*/  SHFL.UP PT, R6, R156, 0x4, RZ ;  /* 0x048000009c067989 */ /* 0x000f6200000e00ff */
[-C--:B------:R-:W-:Y:S01]  /*30e0*/  FMUL.FTZ R162, R184, R165.reuse ;  /* 0x000000a5b8a27220 */ /* 0x080fe20000410000 */
[----:B------:R-:W-:Y:S01]  /*30f0*/  FFMA.FTZ R164, R182, R165, -R169 ;  /* 0x000000a5b6a47223 */ /* 0x000fe200000108a9 */
[-C--:B------:R-:W-:Y:S01]  /*3100*/  FMUL.FTZ R160, R184, R161.reuse ;  /* 0x000000a1b8a07220 */ /* 0x080fe20000410000 */
[C---:B------:R-:W-:Y:S01]  /*3110*/  FFMA.FTZ R161, R182.reuse, R161, -R174 ;  /* 0x000000a1b6a17223 */ /* 0x040fe200000108ae */
[C---:B------:R-:W-:Y:S01]  /*3120*/  FFMA.FTZ R162, R182.reuse, R175, R162 ;  /* 0x000000afb6a27223 */ /* 0x040fe200000100a2 */
[----:B------:R-:W-:Y:S01]  /*3130*/  FMUL.FTZ R202, R185, R164 ;  /* 0x000000a4b9ca7220 */ /* 0x000fe20000410000 */
[----:B------:R-:W-:Y:S01]  /*3140*/  FFMA.FTZ R160, R182, R163, R160 ;  /* 0x000000a3b6a07223 */ /* 0x000fe200000100a0 */
[----:B------:R-:W-:Y:S01]  /*3150*/  ISETP.GE.AND P2, PT, R26, 0x4, PT ;  /* 0x000000041a00780c */ /* 0x000fe20003f46270 */
[----:B------:R-:W-:Y:S01]  /*3160*/  FADD.FTZ R174, R194, R161 ;  /* 0x000000a1c2ae7221 */ /* 0x000fe20000010000 */
[-C--:B------:R-:W-:Y:S01]  /*3170*/  FFMA.FTZ R202, R183, R162.reuse, R202 ;  /* 0x000000a2b7ca7223 */ /* 0x080fe200000100ca */
[----:B------:R-:W-:Y:S01]  /*3180*/  FMUL.FTZ R204, R185, R162 ;  /* 0x000000a2b9cc7220 */ /* 0x000fe20000410000 */
[----:B------:R-:W-:Y:S01]  /*3190*/  FADD.FTZ R162, R193, R160 ;  /* 0x000000a0c1a27221 */ /* 0x000fe20000010000 */
[----:B------:R-:W-:Y:S01]  /*31a0*/  FMUL.FTZ R161, R185, R174 ;  /* 0x000000aeb9a17220 */ /* 0x000fe20000410000 */
[-C--:B0-----:R-:W-:Y:S01]  /*31b0*/  FMUL.FTZ R160, R156, R159.reuse ;  /* 0x0000009f9ca07220 */ /* 0x081fe20000410000 */
[----:B------:R-:W-:-:S02]  /*31c0*/  FMUL.FTZ R159, R157, R159 ;  /* 0x0000009f9d9f7220 */ /* 0x000fc40000410000 */
[----:B------:R-:W-:Y:S01]  /*31d0*/  FFMA.FTZ R163, R183, R162, R161 ;  /* 0x000000a2b7a37223 */ /* 0x000fe200000100a1 */
[-C--:B--2---:R-:W-:Y:S01]  /*31e0*/  FFMA.FTZ R161, R157, R158.reuse, R160 ;  /* 0x0000009e9da17223 */ /* 0x084fe200000100a0 */
[C---:B------:R-:W-:Y:S01]  /*31f0*/  FFMA.FTZ R160, R156.reuse, R158, -R159 ;  /* 0x0000009e9ca07223 */ /* 0x040fe2000001089f */
[-C--:B---3--:R-:W-:Y:S02]  /*3200*/  FMUL.FTZ R158, R156, R7.reuse ;  /* 0x000000079c9e7220 */ /* 0x088fe40000410000 */
[----:B------:R-:W-:Y:S01]  /*3210*/  @P2 FADD.FTZ R154, R154, R161 ;  /* 0x000000a19a9a2221 */ /* 0x000fe20000010000 */
[----:B------:R-:W-:Y:S01]  /*3220*/  FMUL.FTZ R162, R185, R162 ;  /* 0x000000a2b9a27220 */ /* 0x000fe20000410000 */
[----:B------:R-:W-:Y:S01]  /*3230*/  FMUL.FTZ R7, R157, R7 ;  /* 0x000000079d077220 */ /* 0x000fe20000410000 */
[----:B------:R-:W-:Y:S01]  /*3240*/  @P2 FADD.FTZ R155, R155, R160 ;  /* 0x000000a09b9b2221 */ /* 0x000fe20000010000 */
[----:B-----5:R-:W-:Y:S01]  /*3250*/  @P2 FFMA.FTZ R157, R157, R6, R158 ;  /* 0x000000069d9d2223 */ /* 0x020fe2000001009e */
[----:B------:R-:W0:Y:S01]  /*3260*/  SHFL.UP PT, R159, R154, 0x8, RZ ;  /* 0x050000009a9f7989 */ /* 0x000e2200000e00ff */
[----:B------:R-:W-:Y:S01]  /*3270*/  FFMA.FTZ R161, R183, R174, -R162 ;  /* 0x000000aeb7a17223 */ /* 0x000fe200000108a2 */
[----:B------:R-:W-:-:S02]  /*3280*/  @P2 FFMA.FTZ R156, R156, R6, -R7 ;  /* 0x000000069c9c2223 */ /* 0x000fc40000010807 */
[----:B------:R-:W2:Y:S01]  /*3290*/  SHFL.UP PT, R158, R155, 0x8, RZ ;  /* 0x050000009b9e7989 */ /* 0x000ea200000e00ff */
[----:B------:R-:W-:Y:S01]  /*32a0*/  FFMA.FTZ R204, R183, R164, -R204 ;  /* 0x000000a4b7cc7223 */ /* 0x000fe200000108cc */
[----:B------:R-:W-:Y:S02]  /*32b0*/  FADD.FTZ R161, R190, R161 ;  /* 0x000000a1bea17221 */ /* 0x000fe40000010000 */
[----:B------:R-:W3:Y:S01]  /*32c0*/  SHFL.UP PT, R7, R157, 0x8, RZ ;  /* 0x050000009d077989 */ /* 0x000ee200000e00ff */
[----:B------:R-:W-:Y:S01]  /*32d0*/  FADD.FTZ R163, R192, R163 ;  /* 0x000000a3c0a37221 */ /* 0x000fe20000010000 */
[C---:B------:R-:W-:Y:S02]  /*32e0*/  FMUL.FTZ R169, R139.reuse, R202 ;  /* 0x000000ca8ba97220 */ /* 0x040fe40000410000 */
[----:B------:R-:W5:Y:S01]  /*32f0*/  SHFL.UP PT, R6, R156, 0x8, RZ ;  /* 0x050000009c067989 */ /* 0x000f6200000e00ff */
[CC--:B------:R-:W-:Y:S01]  /*3300*/  FMUL.FTZ R165, R139.reuse, R204.reuse ;  /* 0x000000cc8ba57220 */ /* 0x0c0fe20000410000 */
[C---:B------:R-:W-:Y:S01]  /*3310*/  FMUL.FTZ R160, R139.reuse, R161 ;  /* 0x000000a18ba07220 */ /* 0x040fe20000410000 */
[-C--:B------:R-:W-:Y:S01]  /*3320*/  FMUL.FTZ R162, R139, R163.reuse ;  /* 0x000000a38ba27220 */ /* 0x080fe20000410000 */
[C---:B------:R-:W-:Y:S01]  /*3330*/  FFMA.FTZ R169, R152.reuse, R204, -R169 ;  /* 0x000000cc98a97223 */ /* 0x040fe200000108a9 */
[C---:B------:R-:W-:Y:S01]  /*3340*/  FFMA.FTZ R165, R152.reuse, R202, R165 ;  /* 0x000000ca98a57223 */ /* 0x040fe200000100a5 */
[C---:B------:R-:W-:Y:S01]  /*3350*/  FFMA.FTZ R163, R152.reuse, R163, R160 ;  /* 0x000000a398a37223 */ /* 0x040fe200000100a0 */
[----:B------:R-:W-:Y:S01]  /*3360*/  FFMA.FTZ R162, R152, R161, -R162 ;  /* 0x000000a198a27223 */ /* 0x000fe200000108a2 */
[C---:B------:R-:W-:Y:S01]  /*3370*/  FMUL.FTZ R161, R133.reuse, R169 ;  /* 0x000000a985a17220 */ /* 0x040fe20000410000 */
[----:B------:R-:W-:Y:S01]  /*3380*/  ISETP.GE.AND P2, PT, R26, 0x8, PT ;  /* 0x000000081a00780c */ /* 0x000fe20003f46270 */
[----:B------:R-:W-:Y:S01]  /*3390*/  FADD.FTZ R163, R130, R163 ;  /* 0x000000a382a37221 */ /* 0x000fe20000010000 */
[-C--:B------:R-:W-:Y:S01]  /*33a0*/  FMUL.FTZ R160, R133, R165.reuse ;  /* 0x000000a585a07220 */ /* 0x080fe20000410000 */
[C---:B------:R-:W-:Y:S01]  /*33b0*/  FFMA.FTZ R164, R138.reuse, R165, R161 ;  /* 0x000000a58aa47223 */ /* 0x040fe200000100a1 */
[----:B------:R-:W-:Y:S01]  /*33c0*/  FADD.FTZ R162, R151, R162 ;  /* 0x000000a297a27221 */ /* 0x000fe20000010000 */
[----:B------:R-:W-:Y:S01]  /*33d0*/  FMUL.FTZ R161, R133, R163 ;  /* 0x000000a385a17220 */ /* 0x000fe20000410000 */
[----:B------:R-:W-:Y:S01]  /*33e0*/  FFMA.FTZ R174, R138, R169, -R160 ;  /* 0x000000a98aae7223 */ /* 0x000fe200000108a0 */
[-C--:B0-----:R-:W-:Y:S01]  /*33f0*/  FMUL.FTZ R160, R156, R159.reuse ;  /* 0x0000009f9ca07220 */ /* 0x081fe20000410000 */
[----:B------:R-:W-:Y:S01]  /*3400*/  FMUL.FTZ R159, R157, R159 ;  /* 0x0000009f9d9f7220 */ /* 0x000fe20000410000 */
[----:B------:R-:W-:-:S02]  /*3410*/  FFMA.FTZ R165, R138, R162, -R161 ;  /* 0x000000a28aa57223 */ /* 0x000fc400000108a1 */
[CC--:B--2---:R-:W-:Y:S01]  /*3420*/  FFMA.FTZ R161, R157.reuse, R158.reuse, R160 ;  /* 0x0000009e9da17223 */ /* 0x0c4fe200000100a0 */
[CC--:B---3--:R-:W-:Y:S01]  /*3430*/  FMUL.FTZ R160, R156.reuse, R7.reuse ;  /* 0x000000079ca07220 */ /* 0x0c8fe20000410000 */
[C---:B------:R-:W-:Y:S01]  /*3440*/  FMUL.FTZ R7, R157.reuse, R7 ;  /* 0x000000079d077220 */ /* 0x040fe20000410000 */
[----:B------:R-:W-:Y:S01]  /*3450*/  FFMA.FTZ R158, R156, R158, -R159 ;  /* 0x0000009e9c9e7223 */ /* 0x000fe2000001089f */
[----:B------:R-:W-:Y:S01]  /*3460*/  @P2 FADD.FTZ R154, R154, R161 ;  /* 0x000000a19a9a2221 */ /* 0x000fe20000010000 */
[----:B-----5:R-:W-:Y:S01]  /*3470*/  @P2 FFMA.FTZ R157, R157, R6, R160 ;  /* 0x000000069d9d2223 */ /* 0x020fe200000100a0 */
[----:B------:R-:W-:Y:S01]  /*3480*/  FMUL.FTZ R202, R133, R162 ;  /* 0x000000a285ca7220 */ /* 0x000fe20000410000 */
[----:B------:R-:W-:Y:S01]  /*3490*/  @P2 FADD.FTZ R155, R155, R158 ;  /* 0x0000009e9b9b2221 */ /* 0x000fe20000010000 */
[----:B------:R-:W-:Y:S01]  /*34a0*/  @P2 FFMA.FTZ R156, R156, R6, -R7 ;  /* 0x000000069c9c2223 */ /* 0x000fe20000010807 */
[----:B------:R-:W0:Y:S01]  /*34b0*/  SHFL.UP PT, R159, R154, 0x10, RZ ;  /* 0x060000009a9f7989 */ /* 0x000e2200000e00ff */
[----:B------:R-:W-:-:S03]  /*34c0*/  FFMA.FTZ R163, R138, R163, R202 ;  /* 0x000000a38aa37223 */ /* 0x000fc600000100ca */
[----:B------:R-:W2:Y:S01]  /*34d0*/  SHFL.UP PT, R7, R157, 0x10, RZ ;  /* 0x060000009d077989 */ /* 0x000ea200000e00ff */
[----:B------:R-:W-:-:S03]  /*34e0*/  FADD.FTZ R160, R122, R163 ;  /* 0x000000a37aa07221 */ /* 0x000fc60000010000 */
[----:B------:R-:W3:Y:S04]  /*34f0*/  SHFL.UP PT, R158, R155, 0x10, RZ ;  /* 0x060000009b9e7989 */ /* 0x000ee800000e00ff */
[----:B------:R-:W5:Y:S01]  /*3500*/  SHFL.UP PT, R6, R156, 0x10, RZ ;  /* 0x060000009c067989 */ /* 0x000f6200000e00ff */
[----:B------:R-:W-:Y:S01]  /*3510*/  FADD.FTZ R162, R150, R165 ;  /* 0x000000a596a27221 */ /* 0x000fe20000010000 */
[C---:B------:R-:W-:Y:S01]  /*3520*/  FMUL.FTZ R202, R123.reuse, R174 ;  /* 0x000000ae7bca7220 */ /* 0x040fe20000410000 */
[C---:B------:R-:W-:Y:S01]  /*3530*/  FMUL.FTZ R165, R123.reuse, R160 ;  /* 0x000000a07ba57220 */ /* 0x040fe20000410000 */
[C---:B------:R-:W-:Y:S01]  /*3540*/  FMUL.FTZ R161, R123.reuse, R164 ;  /* 0x000000a47ba17220 */ /* 0x040fe20000410000 */
[----:B------:R-:W-:Y:S01]  /*3550*/  FMUL.FTZ R163, R123, R162 ;  /* 0x000000a27ba37220 */ /* 0x000fe20000410000 */
[C---:B------:R-:W-:Y:S01]  /*3560*/  FFMA.FTZ R202, R137.reuse, R164, R202 ;  /* 0x000000a489ca7223 */ /* 0x040fe200000100ca */
[C---:B------:R-:W-:Y:S01]  /*3570*/  FFMA.FTZ R162, R137.reuse, R162, -R165 ;  /* 0x000000a289a27223 */ /* 0x040fe200000108a5 */
[----:B------:R-:W-:Y:S01]  /*3580*/  ISETP.GE.AND P2, PT, R26, 0x10, PT ;  /* 0x000000101a00780c */ /* 0x000fe20003f46270 */
[C---:B------:R-:W-:Y:S01]  /*3590*/  FFMA.FTZ R163, R137.reuse, R160, R163 ;  /* 0x000000a089a37223 */ /* 0x040fe200000100a3 */
[----:B------:R-:W-:Y:S01]  /*35a0*/  FFMA.FTZ R161, R137, R174, -R161 ;  /* 0x000000ae89a17223 */ /* 0x000fe200000108a1 */
[----:B------:R-:W-:Y:S01]  /*35b0*/  FADD.FTZ R162, R149, R162 ;  /* 0x000000a295a27221 */ /* 0x000fe20000010000 */
[C---:B------:R-:W-:Y:S01]  /*35c0*/  FMUL.FTZ R160, R135.reuse, R202 ;  /* 0x000000ca87a07220 */ /* 0x040fe20000410000 */
[----:B------:R-:W-:Y:S01]  /*35d0*/  FADD.FTZ R163, R148, R163 ;  /* 0x000000a394a37221 */ /* 0x000fe20000010000 */
[CC--:B------:R-:W-:Y:S01]  /*35e0*/  FMUL.FTZ R165, R135.reuse, R161.reuse ;  /* 0x000000a187a57220 */ /* 0x0c0fe20000410000 */
[C---:B------:R-:W-:Y:S01]  /*35f0*/  FMUL.FTZ R174, R135.reuse, R162 ;  /* 0x000000a287ae7220 */ /* 0x040fe20000410000 */
[----:B------:R-:W-:Y:S01]  /*3600*/  FFMA.FTZ R164, R136, R161, -R160 ;  /* 0x000000a188a47223 */ /* 0x000fe200000108a0 */
[C---:B0-----:R-:W-:Y:S01]  /*3610*/  FMUL.FTZ R160, R156.reuse, R159 ;  /* 0x0000009f9ca07220 */ /* 0x041fe20000410000 */
[----:B--2---:R-:W-:Y:S01]  /*3620*/  FMUL.FTZ R161, R156, R7 ;  /* 0x000000079ca17220 */ /* 0x004fe20000410000 */
[-C--:B------:R-:W-:Y:S01]  /*3630*/  FMUL.FTZ R169, R135, R163.reuse ;  /* 0x000000a387a97220 */ /* 0x080fe20000410000 */
[----:B------:R-:W-:Y:S01]  /*3640*/  FFMA.FTZ R174, R136, R163, R174 ;  /* 0x000000a388ae7223 */ /* 0x000fe200000100ae */
[C---:B------:R-:W-:Y:S01]  /*3650*/  FMUL.FTZ R159, R157.reuse, R159 ;  /* 0x0000009f9d9f7220 */ /* 0x040fe20000410000 */
[C---:B------:R-:W-:Y:S01]  /*3660*/  FMUL.FTZ R7, R157.reuse, R7 ;  /* 0x000000079d077220 */ /* 0x040fe20000410000 */
[C---:B---3--:R-:W-:Y:S01]  /*3670*/  FFMA.FTZ R163, R157.reuse, R158, R160 ;  /* 0x0000009e9da37223 */ /* 0x048fe200000100a0 */
[----:B-----5:R-:W-:Y:S01]  /*3680*/  @P2 FFMA.FTZ R157, R157, R6, R161 ;  /* 0x000000069d9d2223 */ /* 0x020fe200000100a1 */
[C---:B------:R-:W-:Y:S01]  /*3690*/  FFMA.FTZ R158, R156.reuse, R158, -R159 ;  /* 0x0000009e9c9e7223 */ /* 0x040fe2000001089f */
[----:B------:R-:W-:Y:S01]  /*36a0*/  @P2 FFMA.FTZ R156, R156, R6, -R7 ;  /* 0x000000069c9c2223 */ /* 0x000fe20000010807 */
[----:B----4-:R-:W-:Y:S01]  /*36b0*/  SHFL.IDX PT, R3, R3, RZ, 0x1f ;  /* 0x00001fff03037589 */ /* 0x010fe200000e0000 */
[----:B------:R-:W-:Y:S01]  /*36c0*/  FFMA.FTZ R202, R136, R202, R165 ;  /* 0x000000ca88ca7223 */ /* 0x000fe200000100a5 */
[----:B------:R-:W-:-:S02]  /*36d0*/  FMUL.FTZ R6, R131, R164 ;  /* 0x000000a483067220 */ /* 0x000fc40000410000 */
[----:B------:R-:W0:Y:S01]  /*36e0*/  SHFL.UP PT, R157, R157, 0x1, RZ ;  /* 0x042000009d9d7989 */ /* 0x000e2200000e00ff */
[----:B------:R-:W-:Y:S01]  /*36f0*/  FFMA.FTZ R169, R136, R162, -R169 ;  /* 0x000000a288a97223 */ /* 0x000fe200000108a9 */
[----:B------:R-:W-:Y:S01]  /*3700*/  FADD.FTZ R174, R147, R174 ;  /* 0x000000ae93ae7221 */ /* 0x000fe20000010000 */
[----:B------:R-:W-:Y:S01]  /*3710*/  FFMA.FTZ R160, R145, R202, R6 ;  /* 0x000000ca91a07223 */ /* 0x000fe20000010006 */
[----:B------:R-:W-:Y:S01]  /*3720*/  SHFL.IDX PT, R2, R2, RZ, 0x1f ;  /* 0x00001fff02027589 */ /* 0x000fe200000e0000 */
[----:B------:R-:W-:-:S03]  /*3730*/  FADD.FTZ R6, R146, R169 ;  /* 0x000000a992067221 */ /* 0x000fc60000010000 */
[----:B------:R-:W2:Y:S01]  /*3740*/  SHFL.UP PT, R156, R156, 0x1, RZ ;  /* 0x042000009c9c7989 */ /* 0x000ea200000e00ff */
[C---:B------:R-:W-:Y:S01]  /*3750*/  FMUL.FTZ R159, R131.reuse, R174 ;  /* 0x000000ae839f7220 */ /* 0x040fe20000410000 */
[----:B------:R-:W-:-:S03]  /*3760*/  FMUL.FTZ R7, R131, R6 ;  /* 0x0000000683077220 */ /* 0x000fc60000410000 */
[C---:B------:R-:W-:Y:S01]  /*3770*/  FFMA.FTZ R6, R145.reuse, R6, -R159 ;  /* 0x0000000691067223 */ /* 0x040fe2000001089f */
[----:B------:R-:W-:Y:S01]  /*3780*/  FFMA.FTZ R7, R145, R174, R7 ;  /* 0x000000ae91077223 */ /* 0x000fe20000010007 */
[----:B------:R-:W-:Y:S01]  /*3790*/  @P2 FADD.FTZ R154, R154, R163 ;  /* 0x000000a39a9a2221 */ /* 0x000fe20000010000 */
[----:B------:R-:W-:Y:S01]  /*37a0*/  @P2 FADD.FTZ R155, R155, R158 ;  /* 0x0000009e9b9b2221 */ /* 0x000fe20000010000 */
[----:B------:R-:W-:Y:S01]  /*37b0*/  FADD.FTZ R158, R129, R6 ;  /* 0x00000006819e7221 */ /* 0x000fe20000010000 */
[----:B------:R-:W-:-:S03]  /*37c0*/  FADD.FTZ R6, R120, R7 ;  /* 0x0000000778067221 */ /* 0x000fc60000010000 */
[----:B------:R-:W3:Y:S01]  /*37d0*/  SHFL.UP PT, R154, R154, 0x1, RZ ;  /* 0x042000009a9a7989 */ /* 0x000ee200000e00ff */
[C---:B------:R-:W-:Y:S01]  /*37e0*/  FMUL.FTZ R165, R121.reuse, R6 ;  /* 0x0000000679a57220 */ /* 0x040fe20000410000 */
[----:B------:R-:W-:Y:S02]  /*37f0*/  FMUL.FTZ R163, R121, R158 ;  /* 0x0000009e79a37220 */ /* 0x000fe40000410000 */
[----:B------:R-:W4:Y:S01]  /*3800*/  SHFL.UP PT, R155, R155, 0x1, RZ ;  /* 0x042000009b9b7989 */ /* 0x000f2200000e00ff */
[-C--:B0-----:R-:W-:Y:S01]  /*3810*/  FMUL.FTZ R7, R157, R3.reuse ;  /* 0x000000039d077220 */ /* 0x081fe20000410000 */
[----:B------:R-:W-:Y:S01]  /*3820*/  FMUL.FTZ R202, R131, R202 ;  /* 0x000000ca83ca7220 */ /* 0x000fe20000410000 */
[C---:B------:R-:W-:Y:S01]  /*3830*/  FFMA.FTZ R165, R143.reuse, R158, -R165 ;  /* 0x0000009e8fa57223 */ /* 0x040fe200000108a5 */
[----:B------:R-:W-:Y:S01]  /*3840*/  FFMA.FTZ R163, R143, R6, R163 ;  /* 0x000000068fa37223 */ /* 0x000fe200000100a3 */
[----:B------:R-:W-:Y:S01]  /*3850*/  FMUL.FTZ R161, R121, R160 ;  /* 0x000000a079a17220 */ /* 0x000fe20000410000 */
[C---:B--2---:R-:W-:Y:S01]  /*3860*/  FFMA.FTZ R6, R156.reuse, R2, -R7 ;  /* 0x000000029c067223 */ /* 0x044fe20000010807 */
[----:B------:R-:W-:Y:S01]  /*3870*/  FMUL.FTZ R156, R156, R3 ;  /* 0x000000039c9c7220 */ /* 0x000fe20000410000 */
[----:B------:R-:W-:Y:S01]  /*3880*/  FFMA.FTZ R202, R145, R164, -R202 ;  /* 0x000000a491ca7223 */ /* 0x000fe200000108ca */
[----:B------:R-:W-:Y:S01]  /*3890*/  FADD.FTZ R165, R140, R165 ;  /* 0x000000a58ca57221 */ /* 0x000fe20000010000 */
[----:B------:R-:W-:Y:S01]  /*38a0*/  FADD.FTZ R163, R128, R163 ;  /* 0x000000a380a37221 */ /* 0x000fe20000010000 */
[----:B------:R-:W-:Y:S01]  /*38b0*/  FFMA.FTZ R157, R157, R2, R156 ;  /* 0x000000029d9d7223 */ /* 0x000fe2000001009c */
[-C--:B------:R-:W-:Y:S01]  /*38c0*/  FMUL.FTZ R162, R121, R202.reuse ;  /* 0x000000ca79a27220 */ /* 0x080fe20000410000 */
[----:B------:R-:W-:Y:S01]  /*38d0*/  FFMA.FTZ R161, R143, R202, -R161 ;  /* 0x000000ca8fa17223 */ /* 0x000fe200000108a1 */
[----:B------:R-:W-:-:S02]  /*38e0*/  FMUL.FTZ R156, R134, R165 ;  /* 0x000000a5869c7220 */ /* 0x000fc40000410000 */
[----:B------:R-:W-:Y:S01]  /*38f0*/  FFMA.FTZ R159, R143, R160, R162 ;  /* 0x000000a08f9f7223 */ /* 0x000fe200000100a2 */
[----:B------:R-:W-:Y:S01]  /*3900*/  FMUL.FTZ R169, R134, R161 ;  /* 0x000000a186a97220 */ /* 0x000fe20000410000 */
[-C--:B------:R-:W-:Y:S01]  /*3910*/  FFMA.FTZ R205, R144, R163.reuse, R156 ;  /* 0x000000a390cd7223 */ /* 0x080fe2000001009c */
[----:B------:R-:W-:Y:S01]  /*3920*/  FMUL.FTZ R163, R134, R163 ;  /* 0x000000a386a37220 */ /* 0x000fe20000410000 */
[----:B------:R-:W-:Y:S01]  /*3930*/  ISETP.NE.AND P2, PT, R206, 0x1f, PT ;  /* 0x0000001fce00780c */ /* 0x000fe20003f45270 */
[-C--:B------:R-:W-:Y:S01]  /*3940*/  FFMA.FTZ R202, R144, R159.reuse, R169 ;  /* 0x0000009f90ca7223 */ /* 0x080fe200000100a9 */
[----:B------:R-:W-:Y:S01]  /*3950*/  FMUL.FTZ R159, R134, R159 ;  /* 0x0000009f869f7220 */ /* 0x000fe20000410000 */
[----:B------:R-:W-:Y:S01]  /*3960*/  FFMA.FTZ R204, R144, R165, -R163 ;  /* 0x000000a590cc7223 */ /* 0x000fe200000108a3 */
[----:B------:R-:W-:Y:S01]  /*3970*/  UISETP.GE.AND UP0, UPT, UR15, UR20, UPT ;  /* 0x000000140f00728c */ /* 0x000fe2000bf06270 */
[----:B---3--:R-:W-:Y:S01]  /*3980*/  @P1 FADD.FTZ R3, R154, R157 ;  /* 0x0000009d9a031221 */ /* 0x008fe20000010000 */
[----:B----4-:R-:W-:Y:S01]  /*3990*/  @P1 FADD.FTZ R2, R155, R6 ;  /* 0x000000069b021221 */ /* 0x010fe20000010000 */
[----:B------:R-:W-:Y:S01]  /*39a0*/  FFMA.FTZ R203, R144, R161, -R159 ;  /* 0x000000a190cb7223 */ /* 0x000fe2000001089f */
[----:B------:R-:W-:Y:S01]  /*39b0*/  FADD.FTZ R205, R142, R205 ;  /* 0x000000cd8ecd7221 */ /* 0x000fe20000010000 */
[----:B------:R-:W-:Y:S01]  /*39c0*/  FADD.FTZ R204, R141, R204 ;  /* 0x000000cc8dcc7221 */ /* 0x000fe20000010000 */
[C---:B------:R-:W-:Y:S01]  /*39d0*/  FMUL.FTZ R7, R5.reuse, R3 ;  /* 0x0000000305077220 */ /* 0x040fe20000410000 */
[----:B------:R-:W-:Y:S01]  /*39e0*/  FMUL.FTZ R6, R5, R2 ;  /* 0x0000000205067220 */ /* 0x000fe20000410000 */
[----:B------:R-:W-:Y:S01]  /*39f0*/  PLOP3.LUT P1, PT, PT, PT, UP0, 0x80, 0x8 ;  /* 0x000000000008781c */ /* 0x000fe20003f2f008 */
[----:B------:R-:W-:Y:S01]  /*3a00*/  ULEA UR18, UR6, UR24, 0x4 ;  /* 0x0000001806127291 */ /* 0x000fe2000f8e20ff */
[----:B------:R0:W2:Y:S01]  /*3a10*/  SHFL.DOWN PT, R160, R202, 0x1, 0x1f ;  /* 0x08201f00caa07f89 */ /* 0x0000a200000e0000 */
[----:B------:R-:W-:Y:S01]  /*3a20*/  BSSY.RECONVERGENT B0, `(.L_x_13889) ;  /* 0x0000015000007945 */ /* 0x000fe20003800200 */
[----:B------:R-:W-:-:S02]  /*3a30*/  HFMA2 R5, -RZ, RZ, 0, 0 ;  /* 0x00000000ff057431 */ /* 0x000fc400000001ff */
[----:B------:R0:W3:Y:S01]  /*3a40*/  SHFL.DOWN PT, R154, R203, 0x1, 0x1f ;  /* 0x08201f00cb9a7f89 */ /* 0x0000e200000e0000 */
[C---:B------:R-:W-:Y:S01]  /*3a50*/  FFMA.FTZ R2, R4.reuse, R2, -R7 ;  /* 0x0000000204027223 */ /* 0x040fe20000010807 */
[----:B------:R-:W-:Y:S02]  /*3a60*/  FFMA.FTZ R3, R4, R3, R6 ;  /* 0x0000000304037223 */ /* 0x000fe40000010006 */
[----:B------:R0:W4:Y:S01]  /*3a70*/  SHFL.DOWN PT, R159, R205, 0x1, 0x1f ;  /* 0x08201f00cd9f7f89 */ /* 0x00012200000e0000 */
[----:B------:R-:W-:-:S03]  /*3a80*/  MOV R4, 0x3f800000 ;  /* 0x3f80000000047802 */ /* 0x000fc60000000f00 */
[----:B------:R0:W0:Y:S01]  /*3a90*/  SHFL.DOWN PT, R158, R204, 0x1, 0x1f ;  /* 0x08201f00cc9e7f89 */ /* 0x00002200000e0000 */
[----:B------:R-:W-:Y:S02]  /*3aa0*/  CS2R R6, SRZ ;  /* 0x0000000000067805 */ /* 0x000fe4000001ff00 */
[----:B------:R-:W-:Y:S01]  /*3ab0*/  ISETP.NE.OR P1, PT, R24, RZ, P1 ;  /* 0x000000ff1800720c */ /* 0x000fe20000f25670 */
[----:B------:R-:W-:-:S12]  /*3ac0*/  @!P2 BRA `(.L_x_13890) ;  /* 0x000000000028a947 */ /* 0x000fd80003800000 */
        /* <DEDUP_REMOVED lines=10> */
.L_x_13890:
[----:B------:R-:W-:Y:S05]  /*3b70*/  BSYNC.RECONVERGENT B0 ;  /* 0x0000000000007941 */ /* 0x000fea0003800200 */
.L_x_13889:
[----:B------:R-:W1:Y:S01]  /*3b80*/  @!P1 LDS.128 R4, [UR18+0x1980] ;  /* 0x00198012ff049984 */ /* 0x000e620008000c00 */
[----:B------:R-:W-:Y:S01]  /*3b90*/  ISETP.GT.U32.AND P2, PT, R206, 0x1d, PT ;  /* 0x0000001dce00780c */ /* 0x000fe20003f44070 */
[----:B------:R-:W-:Y:S01]  /*3ba0*/  FADD.FTZ R3, RZ, R3 ;  /* 0x00000003ff037221 */ /* 0x000fe20000010000 */
[----:B----4-:R-:W-:Y:S01]  /*3bb0*/  FADD.FTZ R159, R103, R2 ;  /* 0x00000002679f7221 */ /* 0x010fe20000010000 */
[----:B--2---:R2:W4:Y:S01]  /*3bc0*/  SHFL.DOWN PT, R160, R202, 0x2, 0x1f ;  /* 0x08401f00caa07f89 */ /* 0x00452200000e0000 */
[----:B------:R-:W-:Y:S01]  /*3bd0*/  BSSY.RECONVERGENT B0, `(.L_x_13891) ;  /* 0x0000013000007945 */ /* 0x000fe20003800200 */
[C---:B------:R-:W-:Y:S01]  /*3be0*/  FMUL.FTZ R155, R134.reuse, R3 ;  /* 0x00000003869b7220 */ /* 0x040fe20000410000 */
[-C--:B------:R-:W-:Y:S01]  /*3bf0*/  FMUL.FTZ R2, R134, R159.reuse ;  /* 0x0000009f86027220 */ /* 0x080fe20000410000 */
[----:B---3--:R2:W3:Y:S02]  /*3c00*/  SHFL.DOWN PT, R154, R203, 0x2, 0x1f ;  /* 0x08401f00cb9a7f89 */ /* 0x0084e400000e0000 */
[C---:B------:R-:W-:Y:S01]  /*3c10*/  FFMA.FTZ R155, R144.reuse, R159, -R155 ;  /* 0x0000009f909b7223 */ /* 0x040fe2000001089b */
[----:B------:R-:W-:Y:S01]  /*3c20*/  FFMA.FTZ R2, R144, R3, R2 ;  /* 0x0000000390027223 */ /* 0x000fe20000010002 */
[----:B------:R2:W1:Y:S04]  /*3c30*/  SHFL.DOWN PT, R162, R205, 0x2, 0x1f ;  /* 0x08401f00cda27f89 */ /* 0x00046800000e0000 */
[----:B0-----:R2:W0:Y:S01]  /*3c40*/  SHFL.DOWN PT, R158, R204, 0x2, 0x1f ;  /* 0x08401f00cc9e7f89 */ /* 0x00142200000e0000 */
[----:B------:R-:W-:Y:S05]  /*3c50*/  @P2 BRA `(.L_x_13892) ;  /* 0x0000000000282947 */ /* 0x000fea0003800000 */
[CC--:B0-----:R-:W-:Y:S01]  /*3c60*/  FMUL.FTZ R161, R203.reuse, R158.reuse ;  /* 0x0000009ecba17220 */ /* 0x0c1fe20000410000 */
[C---:B------:R-:W-:Y:S01]  /*3c70*/  FMUL.FTZ R158, R202.reuse, R158 ;  /* 0x0000009eca9e7220 */ /* 0x040fe20000410000 */
[CC--:B---3--:R-:W-:Y:S01]  /*3c80*/  FMUL.FTZ R157, R203.reuse, R154.reuse ;  /* 0x0000009acb9d7220 */ /* 0x0c8fe20000410000 */
[C---:B------:R-:W-:Y:S01]  /*3c90*/  FMUL.FTZ R154, R202.reuse, R154 ;  /* 0x0000009aca9a7220 */ /* 0x040fe20000410000 */
[CC--:B-1----:R-:W-:Y:S01]  /*3ca0*/  FFMA.FTZ R156, R202.reuse, R162.reuse, -R161 ;  /* 0x000000a2ca9c7223 */ /* 0x0c2fe200000108a1 */
[C---:B------:R-:W-:Y:S01]  /*3cb0*/  FFMA.FTZ R161, R203.reuse, R162, R158 ;  /* 0x000000a2cba17223 */ /* 0x040fe2000001009e */
[-C--:B--2-4-:R-:W-:Y:S01]  /*3cc0*/  FFMA.FTZ R202, R202, R160.reuse, -R157 ;  /* 0x000000a0caca7223 */ /* 0x094fe2000001089d */
[----:B------:R-:W-:Y:S01]  /*3cd0*/  FFMA.FTZ R203, R203, R160, R154 ;  /* 0x000000a0cbcb7223 */ /* 0x000fe2000001009a */
[----:B------:R-:W-:Y:S01]  /*3ce0*/  FADD.FTZ R205, R205, R156 ;  /* 0x0000009ccdcd7221 */ /* 0x000fe20000010000 */
[----:B------:R-:W-:-:S07]  /*3cf0*/  FADD.FTZ R204, R204, R161 ;  /* 0x000000a1cccc7221 */ /* 0x000fce0000010000 */
.L_x_13892:
[----:B------:R-:W-:Y:S05]  /*3d00*/  BSYNC.RECONVERGENT B0 ;  /* 0x0000000000007941 */ /* 0x000fea0003800200 */
.L_x_13891:
[----:B------:R-:W-:Y:S01]  /*3d10*/  ISETP.GT.U32.AND P1, PT, R206, 0x1b, PT ;  /* 0x0000001bce00780c */ /* 0x000fe20003f24070 */
[----:B------:R-:W-:Y:S01]  /*3d20*/  FADD.FTZ R2, RZ, R2 ;  /* 0x00000002ff027221 */ /* 0x000fe20000010000 */
[----:B------:R-:W-:Y:S01]  /*3d30*/  FADD.FTZ R157, R112, R155 ;  /* 0x0000009b709d7221 */ /* 0x000fe20000010000 */
[----:B-1----:R1:W0:Y:S01]  /*3d40*/  SHFL.DOWN PT, R162, R202, 0x4, 0x1f ;  /* 0x08801f00caa27f89 */ /* 0x00222200000e0000 */
[----:B------:R-:W-:Y:S01]  /*3d50*/  BSSY.RECONVERGENT B0, `(.L_x_13893) ;  /* 0x0000013000007945 */ /* 0x000fe20003800200 */
[CC--:B---3--:R-:W-:Y:S01]  /*3d60*/  FMUL.FTZ R154, R121.reuse, R2.reuse ;  /* 0x00000002799a7220 */ /* 0x0c8fe20000410000 */
[-C--:B------:R-:W-:Y:S01]  /*3d70*/  FMUL.FTZ R155, R121, R157.reuse ;  /* 0x0000009d799b7220 */ /* 0x080fe20000410000 */
[----:B------:R1:W3:Y:S02]  /*3d80*/  SHFL.DOWN PT, R156, R203, 0x4, 0x1f ;  /* 0x08801f00cb9c7f89 */ /* 0x0002e400000e0000 */
[C---:B------:R-:W-:Y:S01]  /*3d90*/  FFMA.FTZ R164, R143.reuse, R157, -R154 ;  /* 0x0000009d8fa47223 */ /* 0x040fe2000001089a */
[----:B------:R-:W-:Y:S01]  /*3da0*/  FFMA.FTZ R154, R143, R2, R155 ;  /* 0x000000028f9a7223 */ /* 0x000fe2000001009b */
[----:B------:R1:W0:Y:S04]  /*3db0*/  SHFL.DOWN PT, R163, R205, 0x4, 0x1f ;  /* 0x08801f00cda37f89 */ /* 0x00022800000e0000 */
[----:B----4-:R1:W4:Y:S01]  /*3dc0*/  SHFL.DOWN PT, R160, R204, 0x4, 0x1f ;  /* 0x08801f00cca07f89 */ /* 0x01032200000e0000 */
[----:B------:R-:W-:Y:S05]  /*3dd0*/  @P1 BRA `(.L_x_13894) ;  /* 0x0000000000281947 */ /* 0x000fea0003800000 */
[CC--:B----4-:R-:W-:Y:S01]  /*3de0*/  FMUL.FTZ R161, R203.reuse, R160.reuse ;  /* 0x000000a0cba17220 */ /* 0x0d0fe20000410000 */
[C---:B------:R-:W-:Y:S01]  /*3df0*/  FMUL.FTZ R160, R202.reuse, R160 ;  /* 0x000000a0caa07220 */ /* 0x040fe20000410000 */
[CC--:B---3--:R-:W-:Y:S01]  /*3e00*/  FMUL.FTZ R155, R203.reuse, R156.reuse ;  /* 0x0000009ccb9b7220 */ /* 0x0c8fe20000410000 */
[C---:B------:R-:W-:Y:S01]  /*3e10*/  FMUL.FTZ R156, R202.reuse, R156 ;  /* 0x0000009cca9c7220 */ /* 0x040fe20000410000 */
[CC--:B0-----:R-:W-:Y:S01]  /*3e20*/  FFMA.FTZ R158, R202.reuse, R163.reuse, -R161 ;  /* 0x000000a3ca9e7223 */ /* 0x0c1fe200000108a1 */
[C---:B------:R-:W-:Y:S01]  /*3e30*/  FFMA.FTZ R161, R203.reuse, R163, R160 ;  /* 0x000000a3cba17223 */ /* 0x040fe200000100a0 */
[-C--:B-12---:R-:W-:Y:S01]  /*3e40*/  FFMA.FTZ R202, R202, R162.reuse, -R155 ;  /* 0x000000a2caca7223 */ /* 0x086fe2000001089b */
[----:B------:R-:W-:Y:S01]  /*3e50*/  FFMA.FTZ R203, R203, R162, R156 ;  /* 0x000000a2cbcb7223 */ /* 0x000fe2000001009c */
[----:B------:R-:W-:Y:S01]  /*3e60*/  FADD.FTZ R205, R205, R158 ;  /* 0x0000009ecdcd7221 */ /* 0x000fe20000010000 */
[----:B------:R-:W-:-:S07]  /*3e70*/  FADD.FTZ R204, R204, R161 ;  /* 0x000000a1cccc7221 */ /* 0x000fce0000010000 */
.L_x_13894:
[----:B------:R-:W-:Y:S05]  /*3e80*/  BSYNC.RECONVERGENT B0 ;  /* 0x0000000000007941 */ /* 0x000fea0003800200 */
.L_x_13893:
[C---:B------:R-:W-:Y:S01]  /*3e90*/  ISETP.GT.U32.AND P1, PT, R206.reuse, 0x17, PT ;  /* 0x00000017ce00780c */ /* 0x040fe20003f24070 */
[----:B------:R-:W-:Y:S01]  /*3ea0*/  FADD.FTZ R154, RZ, R154 ;  /* 0x0000009aff9a7221 */ /* 0x000fe20000010000 */
[----:B------:R-:W-:Y:S01]  /*3eb0*/  FADD.FTZ R164, R105, R164 ;  /* 0x000000a469a47221 */ /* 0x000fe20000010000 */
[----:B------:R1:W1:Y:S01]  /*3ec0*/  SHFL.DOWN PT, R174, R202, 0x8, 0x1f ;  /* 0x09001f00caae7f89 */ /* 0x00026200000e0000 */
[----:B------:R-:W-:Y:S01]  /*3ed0*/  BSSY.RECONVERGENT B0, `(.L_x_13895) ;  /* 0x0000014000007945 */ /* 0x000fe20003800200 */
[C---:B---3--:R-:W-:Y:S01]  /*3ee0*/  FMUL.FTZ R156, R131.reuse, R154 ;  /* 0x0000009a839c7220 */ /* 0x048fe20000410000 */
[-C--:B------:R-:W-:Y:S01]  /*3ef0*/  FMUL.FTZ R155, R131, R164.reuse ;  /* 0x000000a4839b7220 */ /* 0x080fe20000410000 */
[----:B0-----:R0:W3:Y:S01]  /*3f00*/  SHFL.DOWN PT, R158, R203, 0x8, 0x1f ;  /* 0x09001f00cb9e7f89 */ /* 0x0010e200000e0000 */
[----:B------:R-:W-:Y:S01]  /*3f10*/  ISETP.GT.U32.AND P2, PT, R206, 0xf, PT ;  /* 0x0000000fce00780c */ /* 0x000fe20003f44070 */
[C---:B------:R-:W-:Y:S01]  /*3f20*/  FFMA.FTZ R156, R145.reuse, R164, -R156 ;  /* 0x000000a4919c7223 */ /* 0x040fe2000001089c */
[----:B------:R-:W-:Y:S01]  /*3f30*/  FFMA.FTZ R155, R145, R154, R155 ;  /* 0x0000009a919b7223 */ /* 0x000fe2000001009b */
[----:B------:R0:W0:Y:S04]  /*3f40*/  SHFL.DOWN PT, R165, R205, 0x8, 0x1f ;  /* 0x09001f00cda57f89 */ /* 0x00002800000e0000 */
[----:B------:R0:W0:Y:S01]  /*3f50*/  SHFL.DOWN PT, R162, R204, 0x8, 0x1f ;  /* 0x09001f00cca27f89 */ /* 0x00002200000e0000 */
[----:B------:R-:W-:Y:S05]  /*3f60*/  @P1 BRA `(.L_x_13896) ;  /* 0x0000000000281947 */ /* 0x000fea0003800000 */
        /* <DEDUP_REMOVED lines=10> */
.L_x_13896:
[----:B------:R-:W-:Y:S05]  /*4010*/  BSYNC.RECONVERGENT B0 ;  /* 0x0000000000007941 */ /* 0x000fea0003800200 */
.L_x_13895:
[----:B0-----:R-:W-:Y:S01]  /*4020*/  FADD.FTZ R162, R113, R156 ;  /* 0x0000009c71a27221 */ /* 0x001fe20000010000 */
[----:B------:R0:W0:Y:S01]  /*4030*/  SHFL.DOWN PT, R208, R202, 0x10, 0x1f ;  /* 0x0a001f00cad07f89 */ /* 0x00002200000e0000 */
[----:B------:R-:W-:Y:S01]  /*4040*/  BSSY.RECONVERGENT B0, `(.L_x_13897) ;  /* 0x0000010000007945 */ /* 0x000fe20003800200 */
[----:B---3--:R-:W-:Y:S02]  /*4050*/  FADD.FTZ R158, RZ, R155 ;  /* 0x0000009bff9e7221 */ /* 0x008fe40000010000 */
[----:B------:R3:W0:Y:S04]  /*4060*/  SHFL.DOWN PT, R156, R203, 0x10, 0x1f ;  /* 0x0a001f00cb9c7f89 */ /* 0x00062800000e0000 */
[----:B------:R3:W0:Y:S04]  /*4070*/  SHFL.DOWN PT, R163, R205, 0x10, 0x1f ;  /* 0x0a001f00cda37f89 */ /* 0x00062800000e0000 */
[----:B-1----:R3:W1:Y:S01]  /*4080*/  SHFL.DOWN PT, R174, R204, 0x10, 0x1f ;  /* 0x0a001f00ccae7f89 */ /* 0x00266200000e0000 */
[----:B------:R-:W-:Y:S05]  /*4090*/  @P2 BRA `(.L_x_13898) ;  /* 0x0000000000282947 */ /* 0x000fea0003800000 */
[CC--:B-1----:R-:W-:Y:S01]  /*40a0*/  FMUL.FTZ R161, R203.reuse, R174.reuse ;  /* 0x000000aecba17220 */ /* 0x0c2fe20000410000 */
[C---:B------:R-:W-:Y:S01]  /*40b0*/  FMUL.FTZ R174, R202.reuse, R174 ;  /* 0x000000aecaae7220 */ /* 0x040fe20000410000 */
[CC--:B0-----:R-:W-:Y:S01]  /*40c0*/  FMUL.FTZ R155, R203.reuse, R156.reuse ;  /* 0x0000009ccb9b7220 */ /* 0x0c1fe20000410000 */
[C---:B------:R-:W-:Y:S01]  /*40d0*/  FMUL.FTZ R156, R202.reuse, R156 ;  /* 0x0000009cca9c7220 */ /* 0x040fe20000410000 */
[CC--:B----4-:R-:W-:Y:S01]  /*40e0*/  FFMA.FTZ R160, R202.reuse, R163.reuse, -R161 ;  /* 0x000000a3caa07223 */ /* 0x0d0fe200000108a1 */
[C---:B------:R-:W-:Y:S01]  /*40f0*/  FFMA.FTZ R161, R203.reuse, R163, R174 ;  /* 0x000000a3cba17223 */ /* 0x040fe200000100ae */
[-C--:B--2---:R-:W-:Y:S01]  /*4100*/  FFMA.FTZ R202, R202, R208.reuse, -R155 ;  /* 0x000000d0caca7223 */ /* 0x084fe2000001089b */
[----:B---3--:R-:W-:Y:S01]  /*4110*/  FFMA.FTZ R203, R203, R208, R156 ;  /* 0x000000d0cbcb7223 */ /* 0x008fe2000001009c */
[----:B------:R-:W-:Y:S01]  /*4120*/  FADD.FTZ R205, R205, R160 ;  /* 0x000000a0cdcd7221 */ /* 0x000fe20000010000 */
[----:B------:R-:W-:-:S07]  /*4130*/  FADD.FTZ R204, R204, R161 ;  /* 0x000000a1cccc7221 */ /* 0x000fce0000010000 */
.L_x_13898:
[----:B------:R-:W-:Y:S05]  /*4140*/  BSYNC.RECONVERGENT B0 ;  /* 0x0000000000007941 */ /* 0x000fea0003800200 */
.L_x_13897:
[----:B------:R-:W-:Y:S01]  /*4150*/  SHFL.DOWN PT, R209, R203, 0x1, 0x1f ;  /* 0x08201f00cbd17f89 */ /* 0x000fe200000e0000 */
[C---:B------:R-:W-:Y:S01]  /*4160*/  FMUL.FTZ R155, R135.reuse, R158 ;  /* 0x0000009e879b7220 */ /* 0x040fe20000410000 */
[-C--:B------:R-:W-:Y:S01]  /*4170*/  FMUL.FTZ R161, R135, R162.reuse ;  /* 0x000000a287a17220 */ /* 0x080fe20000410000 */
[----:B------:R-:W-:Y:S01]  /*4180*/  ISETP.NE.AND P1, PT, R24, 0x1f, PT ;  /* 0x0000001f1800780c */ /* 0x000fe20003f25270 */
[----:B------:R-:W5:Y:S01]  /*4190*/  SHFL.IDX PT, R171, R7, RZ, 0x1f ;  /* 0x00001fff07ab7589 */ /* 0x000f6200000e0000 */
[C---:B------:R-:W-:Y:S01]  /*41a0*/  FFMA.FTZ R155, R136.reuse, R162, -R155 ;  /* 0x000000a2889b7223 */ /* 0x040fe2000001089b */
[----:B0-----:R-:W-:Y:S01]  /*41b0*/  FFMA.FTZ R156, R136, R158, R161 ;  /* 0x0000009e889c7223 */ /* 0x001fe200000100a1 */
[----:B------:R-:W-:Y:S01]  /*41c0*/  ISETP.GT.AND P2, PT, R26, 0x1e, PT ;  /* 0x0000001e1a00780c */ /* 0x000fe20003f44270 */
[----:B------:R-:W0:Y:S01]  /*41d0*/  SHFL.DOWN PT, R175, R202, 0x1, 0x1f ;  /* 0x08201f00caaf7f89 */ /* 0x000e2200000e0000 */
[----:B------:R-:W-:Y:S01]  /*41e0*/  FADD.FTZ R161, R106, R155 ;  /* 0x0000009b6aa17221 */ /* 0x000fe20000010000 */
[----:B------:R-:W-:Y:S01]  /*41f0*/  FADD.FTZ R156, RZ, R156 ;  /* 0x0000009cff9c7221 */ /* 0x000fe20000010000 */
[----:B------:R-:W-:Y:S01]  /*4200*/  ISETP.GT.AND P3, PT, R26, 0xf, PT ;  /* 0x0000000f1a00780c */ /* 0x000fe20003f64270 */
[----:B------:R-:W0:Y:S01]  /*4210*/  SHFL.IDX PT, R169, R6, RZ, 0x1f ;  /* 0x00001fff06a97589 */ /* 0x000e2200000e0000 */
[CC--:B-1----:R-:W-:Y:S01]  /*4220*/  FMUL.FTZ R174, R123.reuse, R161.reuse ;  /* 0x000000a17bae7220 */ /* 0x0c2fe20000410000 */
[-C--:B----4-:R-:W-:Y:S01]  /*4230*/  FMUL.FTZ R160, R123, R156.reuse ;  /* 0x0000009c7ba07220 */ /* 0x090fe20000410000 */
[----:B------:R-:W-:Y:S01]  /*4240*/  BSSY.RECONVERGENT B0, `(.L_x_13899) ;  /* 0x0000215000007945 */ /* 0x000fe20003800200 */
[----:B------:R-:W1:Y:S01]  /*4250*/  SHFL.DOWN PT, R210, R205, 0x1, 0x1f ;  /* 0x08201f00cdd27f89 */ /* 0x000e6200000e0000 */
[C---:B------:R-:W-:Y:S01]  /*4260*/  FFMA.FTZ R174, R137.reuse, R156, R174 ;  /* 0x0000009c89ae7223 */ /* 0x040fe200000100ae */
[----:B------:R-:W-:-:S02]  /*4270*/  FFMA.FTZ R163, R137, R161, -R160 ;  /* 0x000000a189a37223 */ /* 0x000fc400000108a0 */
[----:B------:R-:W4:Y:S01]  /*4280*/  SHFL.DOWN PT, R211, R204, 0x1, 0x1f ;  /* 0x08201f00ccd37f89 */ /* 0x000f2200000e0000 */
[----:B------:R-:W-:Y:S01]  /*4290*/  FADD.FTZ R160, RZ, R174 ;  /* 0x000000aeffa07221 */ /* 0x000fe20000010000 */
[----:B------:R-:W-:Y:S02]  /*42a0*/  FADD.FTZ R163, R114, R163 ;  /* 0x000000a372a37221 */ /* 0x000fe40000010000 */
[----:B--23--:R-:W2:Y:S01]  /*42b0*/  SHFL.IDX PT, R203, R203, RZ, 0x1f ;  /* 0x00001fffcbcb7589 */ /* 0x00cea200000e0000 */
[C---:B------:R-:W-:Y:S01]  /*42c0*/  FMUL.FTZ R155, R133.reuse, R160 ;  /* 0x000000a0859b7220 */ /* 0x040fe20000410000 */
[----:B------:R-:W-:Y:S01]  /*42d0*/  FMUL.FTZ R165, R133, R163 ;  /* 0x000000a385a57220 */ /* 0x000fe20000410000 */
[-C--:B-----5:R-:W-:Y:S01]  /*42e0*/  @P1 FMUL.FTZ R174, R209, R171.reuse ;  /* 0x000000abd1ae1220 */ /* 0x0a0fe20000410000 */
[----:B------:R-:W3:Y:S01]  /*42f0*/  SHFL.IDX PT, R202, R202, RZ, 0x1f ;  /* 0x00001fffcaca7589 */ /* 0x000ee200000e0000 */
[----:B0-----:R-:W-:-:S03]  /*4300*/  @P1 FMUL.FTZ R208, R175, R171 ;  /* 0x000000abafd01220 */ /* 0x001fc60000410000 */
[----:B------:R-:W0:Y:S01]  /*4310*/  SHFL.IDX PT, R205, R205, RZ, 0x1f ;  /* 0x00001fffcdcd7589 */ /* 0x000e2200000e0000 */
[-C--:B------:R-:W-:Y:S01]  /*4320*/  @P1 FFMA.FTZ R175, R175, R169.reuse, -R174 ;  /* 0x000000a9afaf1223 */ /* 0x080fe200000108ae */
[----:B------:R-:W-:Y:S01]  /*4330*/  @P1 FFMA.FTZ R208, R209, R169, R208 ;  /* 0x000000a9d1d01223 */ /* 0x000fe200000100d0 */
[C---:B------:R-:W-:Y:S01]  /*4340*/  FFMA.FTZ R174, R138.reuse, R163, -R155 ;  /* 0x000000a38aae7223 */ /* 0x040fe2000001089b */
[----:B------:R-:W-:Y:S01]  /*4350*/  FFMA.FTZ R155, R138, R160, R165 ;  /* 0x000000a08a9b7223 */ /* 0x000fe200000100a5 */
[----:B-1----:R-:W-:Y:S01]  /*4360*/  @P1 FADD.FTZ R169, R210, R175 ;  /* 0x000000afd2a91221 */ /* 0x002fe20000010000 */
[----:B------:R-:W1:Y:S01]  /*4370*/  SHFL.IDX PT, R204, R204, RZ, 0x1f ;  /* 0x00001fffcccc7589 */ /* 0x000e6200000e0000 */
[----:B------:R-:W-:Y:S01]  /*4380*/  FADD.FTZ R165, R107, R174 ;  /* 0x000000ae6ba57221 */ /* 0x000fe20000010000 */
[----:B------:R-:W-:Y:S01]  /*4390*/  FADD.FTZ R155, RZ, R155 ;  /* 0x0000009bff9b7221 */ /* 0x000fe20000010000 */
[----:B----4-:R-:W-:Y:S01]  /*43a0*/  @P1 FADD.FTZ R171, R211, R208 ;  /* 0x000000d0d3ab1221 */ /* 0x010fe20000010000 */
[----:B------:R-:W-:Y:S01]  /*43b0*/  FMUL.FTZ R210, R169, R15 ;  /* 0x0000000fa9d27220 */ /* 0x000fe20000410000 */
[----:B------:R-:W-:Y:S01]  /*43c0*/  ISETP.NE.AND P1, PT, R24, RZ, PT ;  /* 0x000000ff1800720c */ /* 0x000fe20003f25270 */
[----:B------:R-:W-:Y:S01]  /*43d0*/  FMUL.FTZ R174, R139, R155 ;  /* 0x0000009b8bae7220 */ /* 0x000fe20000410000 */
[----:B------:R-:W-:Y:S01]  /*43e0*/  FMUL.FTZ R208, R171, R15 ;  /* 0x0000000fabd07220 */ /* 0x000fe20000410000 */
[-C--:B------:R-:W-:Y:S01]  /*43f0*/  FMUL.FTZ R15, R139, R165.reuse ;  /* 0x000000a58b0f7220 */ /* 0x080fe20000410000 */
[-C--:B------:R-:W-:Y:S01]  /*4400*/  FFMA.FTZ R175, R171, R14.reuse, -R210 ;  /* 0x0000000eabaf7223 */ /* 0x080fe200000108d2 */
[C---:B------:R-:W-:Y:S01]  /*4410*/  FFMA.FTZ R174, R152.reuse, R165, -R174 ;  /* 0x000000a598ae7223 */ /* 0x040fe200000108ae */
[----:B------:R-:W-:Y:S01]  /*4420*/  FFMA.FTZ R171, R169, R14, R208 ;  /* 0x0000000ea9ab7223 */ /* 0x000fe200000100d0 */
[----:B------:R-:W-:Y:S01]  /*4430*/  FFMA.FTZ R169, R152, R155, R15 ;  /* 0x0000009b98a97223 */ /* 0x000fe2000001000f */
[----:B------:R-:W-:Y:S01]  /*4440*/  FADD.FTZ R15, R168, R175 ;  /* 0x000000afa80f7221 */ /* 0x000fe20000010000 */
[----:B------:R-:W-:Y:S01]  /*4450*/  FADD.FTZ R168, R115, R174 ;  /* 0x000000ae73a87221 */ /* 0x000fe20000010000 */
[----:B------:R-:W-:Y:S01]  /*4460*/  FADD.FTZ R14, R166, R171 ;  /* 0x000000aba60e7221 */ /* 0x000fe20000010000 */
[----:B------:R-:W-:Y:S01]  /*4470*/  FADD.FTZ R166, RZ, R169 ;  /* 0x000000a9ffa67221 */ /* 0x000fe20000010000 */
[-C--:B------:R-:W-:Y:S01]  /*4480*/  FMUL.FTZ R171, R153, R15.reuse ;  /* 0x0000000f99ab7220 */ /* 0x080fe20000410000 */
[----:B------:R-:W-:Y:S01]  /*4490*/  FMUL.FTZ R169, R185, R168 ;  /* 0x000000a8b9a97220 */ /* 0x000fe20000410000 */
[----:B------:R-:W-:Y:S01]  /*44a0*/  FMUL.FTZ R210, R153, R14 ;  /* 0x0000000e99d27220 */ /* 0x000fe20000410000 */
[----:B------:R-:W-:Y:S01]  /*44b0*/  FMUL.FTZ R174, R185, R166 ;  /* 0x000000a6b9ae7220 */ /* 0x000fe20000410000 */
[C---:B------:R-:W-:Y:S01]  /*44c0*/  FFMA.FTZ R208, R132.reuse, R14, R171 ;  /* 0x0000000e84d07223 */ /* 0x040fe200000100ab */
[C---:B------:R-:W-:Y:S01]  /*44d0*/  FFMA.FTZ R169, R183.reuse, R166, R169 ;  /* 0x000000a6b7a97223 */ /* 0x040fe200000100a9 */
[----:B------:R-:W-:Y:S01]  /*44e0*/  FFMA.FTZ R175, R132, R15, -R210 ;  /* 0x0000000f84af7223 */ /* 0x000fe200000108d2 */
[----:B------:R-:W-:Y:S01]  /*44f0*/  FFMA.FTZ R171, R183, R168, -R174 ;  /* 0x000000a8b7ab7223 */ /* 0x000fe200000108ae */
[----:B------:R-:W-:Y:S01]  /*4500*/  FADD.FTZ R167, R167, R208 ;  /* 0x000000d0a7a77221 */ /* 0x000fe20000010000 */
[----:B------:R-:W-:Y:S01]  /*4510*/  FADD.FTZ R169, RZ, R169 ;  /* 0x000000a9ffa97221 */ /* 0x000fe20000010000 */
[----:B------:R-:W-:Y:S01]  /*4520*/  FADD.FTZ R170, R170, R175 ;  /* 0x000000afaaaa7221 */ /* 0x000fe20000010000 */
[----:B------:R-:W-:Y:S01]  /*4530*/  FADD.FTZ R171, R108, R171 ;  /* 0x000000ab6cab7221 */ /* 0x000fe20000010000 */
[C---:B------:R-:W-:Y:S01]  /*4540*/  FMUL.FTZ R209, R191.reuse, R167 ;  /* 0x000000a7bfd17220 */ /* 0x040fe20000410000 */
[C---:B------:R-:W-:Y:S01]  /*4550*/  FMUL.FTZ R174, R184.reuse, R169 ;  /* 0x000000a9b8ae7220 */ /* 0x040fe20000410000 */
[-C--:B------:R-:W-:Y:S01]  /*4560*/  FMUL.FTZ R208, R191, R170.reuse ;  /* 0x000000aabfd07220 */ /* 0x080fe20000410000 */
        /* <DEDUP_REMOVED lines=46> */
[----:B------:R-:W-:-:S02]  /*4850*/  FMUL.FTZ R181, R180, R197 ;  /* 0x000000c5b4b57220 */ /* 0x000fc40000410000 */
        /* <DEDUP_REMOVED lines=13> */
[C---:B------:R-:W-:Y:S01]  /*4930*/  FFMA.FTZ R186, R182.reuse, R178, R199 ;  /* 0x000000b2b6ba7223 */ /* 0x040fe200000100c7 */
[----:B------:R-:W-:Y:S01]  /*4940*/  FFMA.FTZ R199, R182, R179, -R184 ;  /* 0x000000b3b6c77223 */ /* 0x000fe200000108b8 */
[-C--:B------:R-:W-:Y:S01]  /*4950*/  FMUL.FTZ R191, R191, R181.reuse ;  /* 0x000000b5bfbf7220 */ /* 0x080fe20000410000 */
[----:B------:R-:W-:Y:S01]  /*4960*/  FFMA.FTZ R184, R188, R181, -R195 ;  /* 0x000000b5bcb87223 */ /* 0x000fe200000108c3 */
[----:B--2---:R-:W-:Y:S01]  /*4970*/  FMUL.FTZ R195, R203, R7 ;  /* 0x00000007cbc37220 */ /* 0x004fe20000410000 */
[----:B------:R-:W-:Y:S01]  /*4980*/  FADD.FTZ R194, R194, R199 ;  /* 0x000000c7c2c27221 */ /* 0x000fe20000010000 */
[----:B------:R-:W-:Y:S01]  /*4990*/  FADD.FTZ R182, R193, R186 ;  /* 0x000000bac1b67221 */ /* 0x000fe20000010000 */
[C---:B------:R-:W-:Y:S01]  /*49a0*/  FMUL.FTZ R193, R203.reuse, R5 ;  /* 0x00000005cbc17220 */ /* 0x040fe20000410000 */
[----:B------:R-:W-:Y:S01]  /*49b0*/  FFMA.FTZ R191, R188, R180, R191 ;  /* 0x000000b4bcbf7223 */ /* 0x000fe200000100bf */
[CC--:B---3--:R-:W-:Y:S01]  /*49c0*/  FFMA.FTZ R186, R202.reuse, R6.reuse, -R195 ;  /* 0x00000006caba7223 */ /* 0x0c8fe200000108c3 */
[----:B------:R-:W-:Y:S01]  /*49d0*/  FMUL.FTZ R188, R203, R6 ;  /* 0x00000006cbbc7220 */ /* 0x000fe20000410000 */
[----:B------:R-:W-:Y:S01]  /*49e0*/  FMUL.FTZ R196, R185, R194 ;  /* 0x000000c2b9c47220 */ /* 0x000fe20000410000 */
[-C--:B------:R-:W-:Y:S01]  /*49f0*/  FMUL.FTZ R6, R203, R4.reuse ;  /* 0x00000004cb067220 */ /* 0x080fe20000410000 */
[C---:B------:R-:W-:Y:S01]  /*4a00*/  FFMA.FTZ R4, R202.reuse, R4, -R193 ;  /* 0x00000004ca047223 */ /* 0x040fe200000108c1 */
[-C--:B------:R-:W-:Y:S01]  /*4a10*/  FMUL.FTZ R193, R185, R182.reuse ;  /* 0x000000b6b9c17220 */ /* 0x080fe20000410000 */
[----:B------:R-:W-:Y:S01]  /*4a20*/  FFMA.FTZ R185, R183, R182, R196 ;  /* 0x000000b6b7b97223 */ /* 0x000fe200000100c4 */
[----:B------:R-:W-:Y:S01]  /*4a30*/  FADD.FTZ R184, R111, R184 ;  /* 0x000000b86fb87221 */ /* 0x000fe20000010000 */
[----:B------:R-:W-:Y:S01]  /*4a40*/  FFMA.FTZ R7, R202, R7, R188 ;  /* 0x00000007ca077223 */ /* 0x000fe200000100bc */
[----:B------:R-:W-:Y:S01]  /*4a50*/  FFMA.FTZ R193, R183, R194, -R193 ;  /* 0x000000c2b7c17223 */ /* 0x000fe200000108c1 */
[----:B------:R-:W-:Y:S01]  /*4a60*/  FADD.FTZ R192, R192, R185 ;  /* 0x000000b9c0c07221 */ /* 0x000fe20000010000 */
[----:B------:R-:W-:Y:S01]  /*4a70*/  FADD.FTZ R183, RZ, R191 ;  /* 0x000000bfffb77221 */ /* 0x000fe20000010000 */
[----:B------:R-:W-:Y:S01]  /*4a80*/  FMUL.FTZ R188, R153, R184 ;  /* 0x000000b899bc7220 */ /* 0x000fe20000410000 */
[----:B------:R-:W-:Y:S01]  /*4a90*/  FADD.FTZ R190, R190, R193 ;  /* 0x000000c1bebe7221 */ /* 0x000fe20000010000 */
[----:B------:R-:W-:Y:S01]  /*4aa0*/  FMUL.FTZ R191, R139, R192 ;  /* 0x000000c08bbf7220 */ /* 0x000fe20000410000 */
[----:B------:R-:W-:Y:S01]  /*4ab0*/  FMUL.FTZ R185, R153, R183 ;  /* 0x000000b799b97220 */ /* 0x000fe20000410000 */
[----:B------:R-:W-:Y:S01]  /*4ac0*/  FFMA.FTZ R5, R202, R5, R6 ;  /* 0x00000005ca057223 */ /* 0x000fe20000010006 */
[-C--:B------:R-:W-:Y:S01]  /*4ad0*/  FMUL.FTZ R139, R139, R190.reuse ;  /* 0x000000be8b8b7220 */ /* 0x080fe20000410000 */
[----:B------:R-:W-:Y:S01]  /*4ae0*/  FFMA.FTZ R196, R152, R190, -R191 ;  /* 0x000000be98c47223 */ /* 0x000fe200000108bf */
[----:B------:R-:W-:Y:S01]  /*4af0*/  FFMA.FTZ R153, R0, -R3, RZ ;  /* 0x8000000300997223 */ /* 0x000fe200000100ff */
[----:B0-----:R-:W-:Y:S01]  /*4b00*/  FADD.FTZ R6, R205, R186 ;  /* 0x000000bacd067221 */ /* 0x001fe20000010000 */
[----:B------:R-:W-:Y:S01]  /*4b10*/  FFMA.FTZ R139, R152, R192, R139 ;  /* 0x000000c0988b7223 */ /* 0x000fe2000001008b */
[----:B------:R-:W-:Y:S01]  /*4b20*/  FADD.FTZ R152, R151, R196 ;  /* 0x000000c497987221 */ /* 0x000fe20000010000 */
[----:B------:R-:W-:Y:S01]  /*4b30*/  FFMA.FTZ R151, R0, R159, RZ ;  /* 0x0000009f00977223 */ /* 0x000fe200000100ff */
[----:B-1----:R-:W-:Y:S01]  /*4b40*/  FADD.FTZ R7, R204, R7 ;  /* 0x00000007cc077221 */ /* 0x002fe20000010000 */
[----:B------:R-:W-:Y:S01]  /*4b50*/  FADD.FTZ R130, R130, R139 ;  /* 0x0000008b82827221 */ /* 0x000fe20000010000 */
[C---:B------:R-:W-:Y:S01]  /*4b60*/  FMUL.FTZ R139, R133.reuse, R152 ;  /* 0x00000098858b7220 */ /* 0x040fe20000410000 */
[C---:B------:R-:W-:Y:S01]  /*4b70*/  FFMA.FTZ R151, R72.reuse, R157, R151 ;  /* 0x0000009d48977223 */ /* 0x040fe20000010097 */
[----:B------:R-:W-:Y:S01]  /*4b80*/  FFMA.FTZ R153, R72, -R2, R153 ;  /* 0x8000000248997223 */ /* 0x000fe20000010099 */
[-C--:B------:R-:W-:Y:S01]  /*4b90*/  FMUL.FTZ R133, R133, R130.reuse ;  /* 0x0000008285857220 */ /* 0x080fe20000410000 */
[----:B------:R0:W-:Y:S01]  /*4ba0*/  @!P1 STS.128 [UR18+0x1980], R4 ;  /* 0x00198004ff009988 */ /* 0x0001e20008000c12 */
[----:B------:R-:W-:Y:S01]  /*4bb0*/  FFMA.FTZ R139, R138, R130, R139 ;  /* 0x000000828a8b7223 */ /* 0x000fe2000001008b */
[----:B------:R-:W-:Y:S01]  /*4bc0*/  FFMA.FTZ R153, R74, -R154, R153 ;  /* 0x8000009a4a997223 */ /* 0x000fe20000010099 */
[----:B------:R-:W-:Y:S01]  /*4bd0*/  FFMA.FTZ R133, R138, R152, -R133 ;  /* 0x000000988a857223 */ /* 0x000fe20000010885 */
[----:B------:R-:W-:Y:S01]  /*4be0*/  FFMA.FTZ R186, R132, R184, -R185 ;  /* 0x000000b884ba7223 */ /* 0x000fe200000108b9 */
[----:B------:R-:W-:Y:S01]  /*4bf0*/  FADD.FTZ R122, R122, R139 ;  /* 0x0000008b7a7a7221 */ /* 0x000fe20000010000 */
[----:B------:R-:W-:Y:S01]  /*4c00*/  FFMA.FTZ R153, R75, -R158, R153 ;  /* 0x8000009e4b997223 */ /* 0x000fe20000010099 */
[----:B------:R-:W-:Y:S01]  /*4c10*/  FADD.FTZ R150, R150, R133 ;  /* 0x0000008596967221 */ /* 0x000fe20000010000 */
[----:B------:R-:W-:Y:S01]  /*4c20*/  FFMA.FTZ R132, R132, R183, R188 ;  /* 0x000000b784847223 */ /* 0x000fe200000100bc */
[----:B------:R-:W-:Y:S01]  /*4c30*/  FMUL.FTZ R133, R93, R197 ;  /* 0x000000c55d857220 */ /* 0x000fe20000410000 */
[----:B------:R-:W-:Y:S01]  /*4c40*/  FFMA.FTZ R153, R76, -R156, R153 ;  /* 0x8000009c4c997223 */ /* 0x000fe20000010099 */
[----:B------:R-:W-:Y:S01]  /*4c50*/  FMUL.FTZ R196, R94, R176 ;  /* 0x000000b05ec47220 */ /* 0x000fe20000410000 */
[----:B------:R-:W-:Y:S01]  /*4c60*/  FADD.FTZ R159, -R103, R159 ;  /* 0x0000009f679f7221 */ /* 0x000fe20000010100 */
[----:B------:R-:W-:Y:S01]  /*4c70*/  FADD.FTZ R186, R119, R186 ;  /* 0x000000ba77ba7221 */ /* 0x000fe20000010000 */
[----:B0-----:R-:W-:Y:S01]  /*4c80*/  FFMA.FTZ R4, R74, R164, R151 ;  /* 0x000000a44a047223 */ /* 0x001fe20000010097 */
[----:B------:R-:W-:Y:S01]  /*4c90*/  FADD.FTZ R16, R196, R16 ;  /* 0x00000010c4107221 */ /* 0x000fe20000010000 */
[----:B------:R-:W-:Y:S01]  /*4ca0*/  FADD.FTZ R164, -R105, R164 ;  /* 0x000000a469a47221 */ /* 0x000fe20000010100 */
[----:B------:R-:W-:Y:S01]  /*4cb0*/  FADD.FTZ R132, RZ, R132 ;  /* 0x00000084ff847221 */ /* 0x000fe20000010000 */
[----:B------:R-:W-:Y:S01]  /*4cc0*/  FFMA.FTZ R5, R75, R162, R4 ;  /* 0x000000a24b057223 */ /* 0x000fe20000010004 */
[C---:B------:R-:W-:Y:S01]  /*4cd0*/  FMUL.FTZ R4, R123.reuse, R122 ;  /* 0x0000007a7b047220 */ /* 0x040fe20000410000 */
[-C--:B------:R-:W-:Y:S01]  /*4ce0*/  FMUL.FTZ R123, R123, R150.reuse ;  /* 0x000000967b7b7220 */ /* 0x080fe20000410000 */
[----:B------:R-:W-:Y:S01]  /*4cf0*/  FADD.FTZ R162, -R113, R162 ;  /* 0x000000a271a27221 */ /* 0x000fe20000010100 */
[----:B------:R-:W-:Y:S01]  /*4d00*/  FFMA.FTZ R6, R76, R161, R5 ;  /* 0x000000a14c067223 */ /* 0x000fe20000010005 */
[C---:B------:R-:W-:Y:S01]  /*4d10*/  FFMA.FTZ R4, R137.reuse, R150, -R4 ;  /* 0x0000009689047223 */ /* 0x040fe20000010804 */
[----:B------:R-:W-:Y:S01]  /*4d20*/  FFMA.FTZ R123, R137, R122, R123 ;  /* 0x0000007a897b7223 */ /* 0x000fe2000001007b */
[----:B------:R-:W-:Y:S01]  /*4d30*/  FADD.FTZ R161, -R106, R161 ;  /* 0x000000a16aa17221 */ /* 0x000fe20000010100 */
[C---:B------:R-:W-:Y:S01]  /*4d40*/  FFMA.FTZ R5, R77.reuse, R163, R6 ;  /* 0x000000a34d057223 */ /* 0x040fe20000010006 */
[----:B------:R-:W-:Y:S01]  /*4d50*/  FFMA.FTZ R6, R77, -R160, R153 ;  /* 0x800000a04d067223 */ /* 0x000fe20000010099 */
[----:B------:R-:W-:Y:S01]  /*4d60*/  FADD.FTZ R149, R149, R4 ;  /* 0x0000000495957221 */ /* 0x000fe20000010000 */
[----:B------:R-:W-:Y:S01]  /*4d70*/  FADD.FTZ R148, R148, R123 ;  /* 0x0000007b94947221 */ /* 0x000fe20000010000 */
[C---:B------:R-:W-:Y:S01]  /*4d80*/  FFMA.FTZ R4, R78.reuse, R165, R5 ;  /* 0x000000a54e047223 */ /* 0x040fe20000010005 */
[----:B------:R-:W-:Y:S01]  /*4d90*/  FFMA.FTZ R7, R78, -R155, R6 ;  /* 0x8000009b4e077223 */ /* 0x000fe20000010006 */
[CC--:B------:R-:W-:Y:S01]  /*4da0*/  FMUL.FTZ R5, R135.reuse, R149.reuse ;  /* 0x0000009587057220 */ /* 0x0c0fe20000410000 */
        /* <DEDUP_REMOVED lines=15> */
[-C--:B------:R-:W-:Y:S01]  /*4ea0*/  FMUL.FTZ R7, R9, R214.reuse ;  /* 0x000000d609077220 */ /* 0x080fe20000410000 */
[-C--:B------:R-:W-:Y:S01]  /*4eb0*/  FFMA.FTZ R123, R8, R214.reuse, -R5 ;  /* 0x000000d6087b7223 */ /* 0x080fe20000010805 */
[----:B------:R-:W-:Y:S01]  /*4ec0*/  FMUL.FTZ R214, R102, R214 ;  /* 0x000000d666d67220 */ /* 0x000fe20000410000 */
[----:B------:R-:W-:Y:S01]  /*4ed0*/  FFMA.FTZ R137, R83, R218, R4 ;  /* 0x000000da53897223 */ /* 0x000fe20000010004 */
[----:B------:R-:W-:Y:S01]  /*4ee0*/  FADD.FTZ R5, -R117, R218 ;  /* 0x000000da75057221 */ /* 0x000fe20000010100 */
[----:B------:R-:W-:Y:S01]  /*4ef0*/  FFMA.FTZ R4, R8, R200, R7 ;  /* 0x000000c808047223 */ /* 0x000fe20000010007 */
[----:B------:R-:W-:Y:S01]  /*4f00*/  FMUL.FTZ R188, R216, R214 ;  /* 0x000000d6d8bc7220 */ /* 0x000fe20000410000 */
[----:B------:R-:W-:Y:S01]  /*4f10*/  FFMA.FTZ R139, R83, -R216, R6 ;  /* 0x800000d8538b7223 */ /* 0x000fe20000010006 */
[----:B------:R-:W-:Y:S01]  /*4f20*/  FADD.FTZ R19, R138, R19 ;  /* 0x000000138a137221 */ /* 0x000fe20000010000 */
[C---:B------:R-:W-:Y:S01]  /*4f30*/  FMUL.FTZ R7, R5.reuse, R4 ;  /* 0x0000000405077220 */ /* 0x040fe20000410000 */
[-C--:B------:R-:W-:Y:S01]  /*4f40*/  FFMA.FTZ R4, R5, R138.reuse, R188 ;  /* 0x0000008a05047223 */ /* 0x080fe200000100bc */
[C---:B------:R-:W-:Y:S01]  /*4f50*/  FMUL.FTZ R138, R216.reuse, R138 ;  /* 0x0000008ad88a7220 */ /* 0x040fe20000410000 */
[C---:B------:R-:W-:Y:S01]  /*4f60*/  FMUL.FTZ R6, R131.reuse, R146 ;  /* 0x0000009283067220 */ /* 0x040fe20000410000 */
[----:B------:R-:W-:Y:S01]  /*4f70*/  FFMA.FTZ R216, R216, R123, R7 ;  /* 0x0000007bd8d87223 */ /* 0x000fe20000010007 */
[----:B------:R-:W-:Y:S01]  /*4f80*/  FMUL.FTZ R131, R131, R136 ;  /* 0x0000008883837220 */ /* 0x000fe20000410000 */
[----:B------:R-:W-:Y:S01]  /*4f90*/  FADD.FTZ R212, -R109, R212 ;  /* 0x000000d46dd47221 */ /* 0x000fe20000010100 */
[----:B------:R-:W-:Y:S01]  /*4fa0*/  FMUL.FTZ R123, R93, R177 ;  /* 0x000000b15d7b7220 */ /* 0x000fe20000410000 */
[----:B------:R-:W-:Y:S01]  /*4fb0*/  FMUL.FTZ R135, R208, R133 ;  /* 0x00000085d0877220 */ /* 0x000fe20000410000 */
[----:B------:R-:W-:Y:S01]  /*4fc0*/  FFMA.FTZ R5, R5, R214, -R138 ;  /* 0x000000d605057223 */ /* 0x000fe2000001088a */
[C---:B------:R-:W-:Y:S01]  /*4fd0*/  FFMA.FTZ R7, R145.reuse, R136, R6 ;  /* 0x0000008891077223 */ /* 0x040fe20000010006 */
[----:B------:R-:W-:Y:S01]  /*4fe0*/  FFMA.FTZ R138, R145, R146, -R131 ;  /* 0x00000092918a7223 */ /* 0x000fe20000010883 */
[----:B------:R-:W-:Y:S01]  /*4ff0*/  FADD.FTZ R18, R123, R18 ;  /* 0x000000127b127221 */ /* 0x000fe20000010000 */
[-C--:B------:R-:W-:Y:S01]  /*5000*/  FFMA.FTZ R6, R212, R123.reuse, R135 ;  /* 0x0000007bd4067223 */ /* 0x080fe20000010087 */
[----:B------:R-:W-:Y:S01]  /*5010*/  FMUL.FTZ R123, R208, R123 ;  /* 0x0000007bd07b7220 */ /* 0x000fe20000410000 */
[----:B------:R-:W-:Y:S01]  /*5020*/  FADD.FTZ R120, R120, R7 ;  /* 0x0000000778787221 */ /* 0x000fe20000010000 */
[----:B------:R-:W-:Y:S01]  /*5030*/  FADD.FTZ R138, R129, R138 ;  /* 0x0000008a818a7221 */ /* 0x000fe20000010000 */
        /* <DEDUP_REMOVED lines=8> */
[----:B------:R-:W-:Y:S01]  /*50c0*/  FFMA.FTZ R216, R53, R200, R216 ;  /* 0x000000c835d87223 */ /* 0x000fe200000100d8 */
[----:B------:R-:W-:Y:S01]  /*50d0*/  FMUL.FTZ R200, R94, R210 ;  /* 0x000000d25ec87220 */ /* 0x000fe20000410000 */
[----:B------:R-:W-:Y:S01]  /*50e0*/  FADD.FTZ R123, R140, R123 ;  /* 0x0000007b8c7b7221 */ /* 0x000fe20000010000 */
[----:B------:R-:W-:Y:S01]  /*50f0*/  FADD.FTZ R121, R128, R121 ;  /* 0x0000007980797221 */ /* 0x000fe20000010000 */
[----:B------:R-:W-:Y:S01]  /*5100*/  FFMA.FTZ R128, R8, R176, R129 ;  /* 0x000000b008807223 */ /* 0x000fe20000010081 */
[----:B------:R-:W-:Y:S01]  /*5110*/  FMUL.FTZ R131, R9, R177 ;  /* 0x000000b109837220 */ /* 0x000fe20000410000 */
[C---:B------:R-:W-:Y:S01]  /*5120*/  FMUL.FTZ R129, R134.reuse, R123 ;  /* 0x0000007b86817220 */ /* 0x040fe20000410000 */
[----:B------:R-:W-:Y:S01]  /*5130*/  FMUL.FTZ R134, R134, R121 ;  /* 0x0000007986867220 */ /* 0x000fe20000410000 */
[----:B------:R-:W-:Y:S01]  /*5140*/  FFMA.FTZ R188, R84, R189, R137 ;  /* 0x000000bd54bc7223 */ /* 0x000fe20000010089 */
[----:B------:R-:W-:Y:S01]  /*5150*/  FADD.FTZ R189, -R110, R189 ;  /* 0x000000bd6ebd7221 */ /* 0x000fe20000010100 */
[----:B------:R-:W-:Y:S01]  /*5160*/  FMUL.FTZ R202, R187, R200 ;  /* 0x000000c8bbca7220 */ /* 0x000fe20000410000 */
[----:B------:R-:W-:Y:S01]  /*5170*/  FFMA.FTZ R134, R144, R123, -R134 ;  /* 0x0000007b90867223 */ /* 0x000fe20000010886 */
[-C--:B------:R-:W-:Y:S01]  /*5180*/  FFMA.FTZ R131, R8, R197.reuse, -R131 ;  /* 0x000000c508837223 */ /* 0x080fe20000010883 */
[----:B------:R-:W-:Y:S01]  /*5190*/  FMUL.FTZ R197, R9, R197 ;  /* 0x000000c509c57220 */ /* 0x000fe20000410000 */
[----:B------:R-:W-:Y:S01]  /*51a0*/  FFMA.FTZ R129, R144, R121, R129 ;  /* 0x0000007990817223 */ /* 0x000fe20000010081 */
[----:B------:R-:W-:Y:S01]  /*51b0*/  FADD.FTZ R141, R141, R134 ;  /* 0x000000868d8d7221 */ /* 0x000fe20000010000 */
[-C--:B------:R-:W-:Y:S01]  /*51c0*/  FFMA.FTZ R133, R189, R196.reuse, R202 ;  /* 0x000000c4bd857223 */ /* 0x080fe200000100ca */
[----:B------:R-:W-:Y:S01]  /*51d0*/  FMUL.FTZ R196, R187, R196 ;  /* 0x000000c4bbc47220 */ /* 0x000fe20000410000 */
[C---:B------:R-:W-:Y:S01]  /*51e0*/  FMUL.FTZ R128, R189.reuse, R128 ;  /* 0x00000080bd807220 */ /* 0x040fe20000410000 */
[----:B------:R-:W-:Y:S01]  /*51f0*/  FFMA.FTZ R197, R8, R177, R197 ;  /* 0x000000b108c57223 */ /* 0x000fe200000100c5 */
[----:B------:R-:W-:Y:S01]  /*5200*/  FADD.FTZ R142, R142, R129 ;  /* 0x000000818e8e7221 */ /* 0x000fe20000010000 */
[----:B------:R-:W-:Y:S01]  /*5210*/  FMUL.FTZ R144, R88, R141 ;  /* 0x0000008d58907220 */ /* 0x000fe20000410000 */
[----:B------:R-:W-:Y:S01]  /*5220*/  FFMA.FTZ R137, R189, R200, -R196 ;  /* 0x000000c8bd897223 */ /* 0x000fe200000108c4 */
[----:B------:R-:W-:Y:S01]  /*5230*/  FFMA.FTZ R204, R187, R198, R128 ;  /* 0x000000c6bbcc7223 */ /* 0x000fe20000010080 */
[----:B------:R-:W-:Y:S01]  /*5240*/  FMUL.FTZ R197, R212, R197 ;  /* 0x000000c5d4c57220 */ /* 0x000fe20000410000 */
[----:B------:R-:W-:Y:S01]  /*5250*/  FMUL.FTZ R135, R96, R123 ;  /* 0x0000007b60877220 */ /* 0x000fe20000410000 */
[----:B------:R-:W-:Y:S01]  /*5260*/  FMUL.FTZ R128, R88, R142 ;  /* 0x0000008e58807220 */ /* 0x000fe20000410000 */
[----:B------:R-:W-:Y:S01]  /*5270*/  FMUL.FTZ R196, R3, R144 ;  /* 0x0000009003c47220 */ /* 0x000fe20000410000 */
[----:B------:R-:W-:Y:S01]  /*5280*/  FFMA.FTZ R140, R84, -R187, R139 ;  /* 0x800000bb548c7223 */ /* 0x000fe2000001008b */
[----:B------:R-:W-:Y:S01]  /*5290*/  FFMA.FTZ R197, R208, R131, R197 ;  /* 0x00000083d0c57223 */ /* 0x000fe200000100c5 */
[----:B------:R-:W-:Y:S01]  /*52a0*/  FADD.FTZ R134, -R112, R157 ;  /* 0x0000009d70867221 */ /* 0x000fe20000010100 */
[----:B------:R-:W-:Y:S01]  /*52b0*/  FMUL.FTZ R129, R96, R121 ;  /* 0x0000007960817220 */ /* 0x000fe20000410000 */
[----:B------:R-:W-:Y:S01]  /*52c0*/  FMUL.FTZ R139, R2, R135 ;  /* 0x00000087028b7220 */ /* 0x000fe20000410000 */
[----:B------:R-:W-:Y:S01]  /*52d0*/  FFMA.FTZ R196, R159, R128, R196 ;  /* 0x000000809fc47223 */ /* 0x000fe200000100c4 */
[C---:B------:R-:W-:Y:S01]  /*52e0*/  FMUL.FTZ R131, R89.reuse, R120 ;  /* 0x0000007859837220 */ /* 0x040fe20000410000 */
[----:B------:R-:W-:Y:S01]  /*52f0*/  FMUL.FTZ R145, R89, R138 ;  /* 0x0000008a59917220 */ /* 0x000fe20000410000 */
[----:B------:R-:W-:Y:S01]  /*5300*/  FFMA.FTZ R139, R134, R129, R139 ;  /* 0x00000081868b7223 */ /* 0x000fe2000001008b */
[----:B------:R-:W-:Y:S01]  /*5310*/  FADD.FTZ R196, RZ, R196 ;  /* 0x000000c4ffc47221 */ /* 0x000fe20000010000 */
[----:B------:R-:W-:Y:S01]  /*5320*/  FMUL.FTZ R147, R154, R131 ;  /* 0x000000839a937220 */ /* 0x000fe20000410000 */
[----:B------:R-:W-:Y:S01]  /*5330*/  FMUL.FTZ R198, R3, R128 ;  /* 0x0000008003c67220 */ /* 0x000fe20000410000 */
[----:B------:R-:W-:Y:S01]  /*5340*/  FMUL.FTZ R143, R2, R129 ;  /* 0x00000081028f7220 */ /* 0x000fe20000410000 */
[----:B------:R-:W-:Y:S01]  /*5350*/  FADD.FTZ R139, R196, R139 ;  /* 0x0000008bc48b7221 */ /* 0x000fe20000010000 */
[-C--:B------:R-:W-:Y:S01]  /*5360*/  FFMA.FTZ R196, R164, R145.reuse, -R147 ;  /* 0x00000091a4c47223 */ /* 0x080fe20000010893 */
[----:B------:R-:W-:Y:S01]  /*5370*/  FMUL.FTZ R145, R154, R145 ;  /* 0x000000919a917220 */ /* 0x000fe20000410000 */
[----:B------:R-:W-:Y:S01]  /*5380*/  FFMA.FTZ R198, R159, R144, -R198 ;  /* 0x000000909fc67223 */ /* 0x000fe200000108c6 */
[----:B------:R-:W-:Y:S01]  /*5390*/  FFMA.FTZ R143, R134, R135, -R143 ;  /* 0x00000087868f7223 */ /* 0x000fe2000001088f */
[C---:B------:R-:W-:Y:S01]  /*53a0*/  FMUL.FTZ R135, R97.reuse, R136 ;  /* 0x0000008861877220 */ /* 0x040fe20000410000 */
[----:B------:R-:W-:Y:S01]  /*53b0*/  FFMA.FTZ R144, R164, R131, R145 ;  /* 0x00000083a4907223 */ /* 0x000fe20000010091 */
[----:B------:R-:W-:Y:S01]  /*53c0*/  FADD.FTZ R198, RZ, R198 ;  /* 0x000000c6ffc67221 */ /* 0x000fe20000010000 */
[----:B------:R-:W-:Y:S01]  /*53d0*/  FMUL.FTZ R145, R97, R146 ;  /* 0x0000009261917220 */ /* 0x000fe20000410000 */
[----:B------:R-:W-:Y:S01]  /*53e0*/  FMUL.FTZ R147, R158, R135 ;  /* 0x000000879e937220 */ /* 0x000fe20000410000 */
[----:B------:R-:W-:Y:S01]  /*53f0*/  FADD.FTZ R144, R139, R144 ;  /* 0x000000908b907221 */ /* 0x000fe20000010000 */
[----:B------:R-:W-:Y:S01]  /*5400*/  FADD.FTZ R143, R198, R143 ;  /* 0x0000008fc68f7221 */ /* 0x000fe20000010000 */
[----:B------:R-:W-:Y:S01]  /*5410*/  FMUL.FTZ R139, R90, R148 ;  /* 0x000000945a8b7220 */ /* 0x000fe20000410000 */
        /* <DEDUP_REMOVED lines=13> */
[----:B------:R-:W-:Y:S01]  /*54f0*/  FMUL.FTZ R143, R98, R122 ;  /* 0x0000007a628f7220 */ /* 0x000fe20000410000 */
[----:B------:R-:W-:Y:S01]  /*5500*/  FADD.FTZ R145, R144, R145 ;  /* 0x0000009190917221 */ /* 0x000fe20000010000 */
[----:B------:R-:W-:Y:S01]  /*5510*/  FADD.FTZ R144, -R114, R163 ;  /* 0x000000a372907221 */ /* 0x000fe20000010100 */
[----:B------:R-:W-:Y:S01]  /*5520*/  FMUL.FTZ R147, R98, R150 ;  /* 0x0000009662937220 */ /* 0x000fe20000410000 */
[----:B------:R-:W-:Y:S01]  /*5530*/  FMUL.FTZ R151, R160, R143 ;  /* 0x0000008fa0977220 */ /* 0x000fe20000410000 */
[----:B------:R-:W-:Y:S01]  /*5540*/  FFMA.FTZ R197, R34, R177, R197 ;  /* 0x000000b122c57223 */ /* 0x000fe200000100c5 */
[----:B------:R-:W-:Y:S01]  /*5550*/  FFMA.FTZ R177, R35, R176, R204 ;  /* 0x000000b023b17223 */ /* 0x000fe200000100cc */
[----:B------:R-:W-:Y:S01]  /*5560*/  FMUL.FTZ R153, R100, R178 ;  /* 0x000000b264997220 */ /* 0x000fe20000410000 */
[----:B------:R-:W-:Y:S01]  /*5570*/  FADD.FTZ R175, -R116, R175 ;  /* 0x000000af74af7221 */ /* 0x000fe20000010100 */
[----:B------:R-:W-:Y:S01]  /*5580*/  FMUL.FTZ R176, R174, R157 ;  /* 0x0000009daeb07220 */ /* 0x000fe20000410000 */
[-C--:B------:R-:W-:Y:S01]  /*5590*/  FFMA.FTZ R151, R144, R147.reuse, -R151 ;  /* 0x0000009390977223 */ /* 0x080fe20000010897 */
[----:B------:R-:W-:Y:S01]  /*55a0*/  FMUL.FTZ R147, R160, R147 ;  /* 0x00000093a0937220 */ /* 0x000fe20000410000 */
[----:B------:R-:W-:Y:S01]  /*55b0*/  FMUL.FTZ R198, R91, R152 ;  /* 0x000000985bc67220 */ /* 0x000fe20000410000 */
[----:B------:R-:W-:Y:S01]  /*55c0*/  FFMA.FTZ R210, R175, R153, R176 ;  /* 0x00000099afd27223 */ /* 0x000fe200000100b0 */
[----:B------:R-:W-:Y:S01]  /*55d0*/  FADD.FTZ R165, -R107, R165 ;  /* 0x000000a56ba57221 */ /* 0x000fe20000010100 */
[----:B------:R-:W-:Y:S01]  /*55e0*/  FMUL.FTZ R176, R91, R130 ;  /* 0x000000825bb07220 */ /* 0x000fe20000410000 */
[----:B------:R-:W-:Y:S01]  /*55f0*/  FFMA.FTZ R196, R144, R143, R147 ;  /* 0x0000008f90c47223 */ /* 0x000fe20000010093 */
[C---:B------:R-:W-:Y:S01]  /*5600*/  FMUL.FTZ R200, R155.reuse, R198 ;  /* 0x000000c69bc87220 */ /* 0x040fe20000410000 */
[----:B------:R-:W-:Y:S01]  /*5610*/  FMUL.FTZ R204, R174, R153 ;  /* 0x00000099aecc7220 */ /* 0x000fe20000410000 */
[-C--:B------:R-:W-:Y:S01]  /*5620*/  FMUL.FTZ R147, R155, R176.reuse ;  /* 0x000000b09b937220 */ /* 0x080fe20000410000 */
[----:B------:R-:W-:Y:S01]  /*5630*/  FADD.FTZ R145, R145, R196 ;  /* 0x000000c491917221 */ /* 0x000fe20000010000 */
[----:B------:R-:W-:Y:S01]  /*5640*/  FFMA.FTZ R200, R165, R176, R200 ;  /* 0x000000b0a5c87223 */ /* 0x000fe200000100c8 */
[----:B------:R-:W-:Y:S01]  /*5650*/  FADD.FTZ R60, R153, R60 ;  /* 0x0000003c993c7221 */ /* 0x000fe20000010000 */
[----:B------:R-:W-:Y:S01]  /*5660*/  FFMA.FTZ R212, R175, R157, -R204 ;  /* 0x0000009dafd47223 */ /* 0x000fe200000108cc */
[----:B------:R-:W-:Y:S01]  /*5670*/  FFMA.FTZ R198, R165, R198, -R147 ;  /* 0x000000c6a5c67223 */ /* 0x000fe20000010893 */
[----:B------:R-:W-:Y:S01]  /*5680*/  FADD.FTZ R200, R145, R200 ;  /* 0x000000c891c87221 */ /* 0x000fe20000010000 */
[----:B------:R-:W-:Y:S01]  /*5690*/  FMUL.FTZ R145, R99, R192 ;  /* 0x000000c063917220 */ /* 0x000fe20000410000 */
[----:B------:R-:W-:Y:S01]  /*56a0*/  FADD.FTZ R151, R202, R151 ;  /* 0x00000097ca977221 */ /* 0x000fe20000010000 */
[----:B------:R-:W-:Y:S01]  /*56b0*/  FADD.FTZ R168, -R115, R168 ;  /* 0x000000a873a87221 */ /* 0x000fe20000010100 */
[----:B------:R-:W-:Y:S01]  /*56c0*/  FMUL.FTZ R153, R99, R190 ;  /* 0x000000be63997220 */ /* 0x000fe20000410000 */
[----:B------:R-:W-:Y:S01]  /*56d0*/  FMUL.FTZ R157, R166, R145 ;  /* 0x00000091a69d7220 */ /* 0x000fe20000410000 */
[----:B------:R-:W-:Y:S01]  /*56e0*/  FMUL.FTZ R147, R9, R178 ;  /* 0x000000b209937220 */ /* 0x000fe20000410000 */
[----:B------:R-:W-:Y:S01]  /*56f0*/  FADD.FTZ R151, R151, R198 ;  /* 0x000000c697977221 */ /* 0x000fe20000010000 */
[----:B------:R-:W-:Y:S01]  /*5700*/  FMUL.FTZ R202, R92, R194 ;  /* 0x000000c25cca7220 */ /* 0x000fe20000410000 */
[----:B------:R-:W-:Y:S01]  /*5710*/  FFMA.FTZ R198, R168, R153, -R157 ;  /* 0x00000099a8c67223 */ /* 0x000fe2000001089d */
[----:B------:R-:W-:Y:S01]  /*5720*/  FFMA.FTZ R147, R8, R179, -R147 ;  /* 0x000000b308937223 */ /* 0x000fe20000010893 */
[----:B------:R-:W-:Y:S01]  /*5730*/  FMUL.FTZ R153, R166, R153 ;  /* 0x00000099a6997220 */ /* 0x000fe20000410000 */
[----:B------:R-:W-:Y:S01]  /*5740*/  FMUL.FTZ R196, R92, R182 ;  /* 0x000000b65cc47220 */ /* 0x000fe20000410000 */
[----:B------:R-:W-:Y:S01]  /*5750*/  FMUL.FTZ R179, R9, R179 ;  /* 0x000000b309b37220 */ /* 0x000fe20000410000 */
[----:B------:R-:W-:Y:S01]  /*5760*/  FADD.FTZ R171, -R108, R171 ;  /* 0x000000ab6cab7221 */ /* 0x000fe20000010100 */
[----:B------:R-:W-:Y:S01]  /*5770*/  FFMA.FTZ R153, R168, R145, R153 ;  /* 0x00000091a8997223 */ /* 0x000fe20000010099 */
[C---:B------:R-:W-:Y:S01]  /*5780*/  FMUL.FTZ R204, R169.reuse, R202 ;  /* 0x000000caa9cc7220 */ /* 0x040fe20000410000 */
[----:B------:R-:W-:Y:S01]  /*5790*/  FMUL.FTZ R157, R169, R196 ;  /* 0x000000c4a99d7220 */ /* 0x000fe20000410000 */
[----:B------:R-:W-:Y:S01]  /*57a0*/  FFMA.FTZ R208, R8, R178, R179 ;  /* 0x000000b208d07223 */ /* 0x000fe200000100b3 */
[----:B------:R-:W-:Y:S01]  /*57b0*/  FMUL.FTZ R179, R101, R172 ;  /* 0x000000ac65b37220 */ /* 0x000fe20000410000 */
[----:B------:R-:W-:Y:S01]  /*57c0*/  FMUL.FTZ R163, R9, R173 ;  /* 0x000000ad09a37220 */ /* 0x000fe20000410000 */
[----:B------:R-:W-:Y:S01]  /*57d0*/  FADD.FTZ R153, R200, R153 ;  /* 0x00000099c8997221 */ /* 0x000fe20000010000 */
[C---:B------:R-:W-:Y:S01]  /*57e0*/  FFMA.FTZ R204, R171.reuse, R196, R204 ;  /* 0x000000c4abcc7223 */ /* 0x040fe200000100cc */
[----:B------:R-:W-:Y:S01]  /*57f0*/  FFMA.FTZ R202, R171, R202, -R157 ;  /* 0x000000caabca7223 */ /* 0x000fe2000001089d */
[----:B------:R-:W-:Y:S01]  /*5800*/  FADD.FTZ R151, R151, R198 ;  /* 0x000000c697977221 */ /* 0x000fe20000010000 */
[----:B------:R-:W-:Y:S01]  /*5810*/  FFMA.FTZ R157, R85, R181, R188 ;  /* 0x000000b5559d7223 */ /* 0x000fe200000100bc */
[----:B------:R-:W-:Y:S01]  /*5820*/  FADD.FTZ R40, R177, R40 ;  /* 0x00000028b1287221 */ /* 0x000fe20000010000 */
[----:B------:R-:W-:Y:S01]  /*5830*/  FMUL.FTZ R198, R101, R173 ;  /* 0x000000ad65c67220 */ /* 0x000fe20000410000 */
[----:B------:R-:W-:Y:S01]  /*5840*/  FADD.FTZ R181, -R118, R181 ;  /* 0x000000b576b57221 */ /* 0x000fe20000010100 */
[----:B------:R-:W-:Y:S01]  /*5850*/  FMUL.FTZ R188, R180, R179 ;  /* 0x000000b3b4bc7220 */ /* 0x000fe20000410000 */
[-C--:B------:R-:W-:Y:S01]  /*5860*/  FFMA.FTZ R177, R8, R172.reuse, -R163 ;  /* 0x000000ac08b17223 */ /* 0x080fe200000108a3 */
[----:B------:R-:W-:Y:S01]  /*5870*/  FADD.FTZ R153, R153, R204 ;  /* 0x000000cc99997221 */ /* 0x000fe20000010000 */
[----:B------:R-:W-:Y:S01]  /*5880*/  FMUL.FTZ R163, R9, R172 ;  /* 0x000000ac09a37220 */ /* 0x000fe20000410000 */
[----:B------:R-:W-:Y:S01]  /*5890*/  FADD.FTZ R151, R151, R202 ;  /* 0x000000ca97977221 */ /* 0x000fe20000010000 */
[----:B------:R-:W-:Y:S01]  /*58a0*/  FADD.FTZ R73, R198, R73 ;  /* 0x00000049c6497221 */ /* 0x000fe20000010000 */
[-C--:B------:R-:W-:Y:S01]  /*58b0*/  FFMA.FTZ R185, R181, R198.reuse, R188 ;  /* 0x000000c6b5b97223 */ /* 0x080fe200000100bc */
[----:B------:R-:W-:Y:S01]  /*58c0*/  FMUL.FTZ R198, R180, R198 ;  /* 0x000000c6b4c67220 */ /* 0x000fe20000410000 */
[----:B------:R-:W-:Y:S01]  /*58d0*/  FADD.FTZ R153, R153, R210 ;  /* 0x000000d299997221 */ /* 0x000fe20000010000 */
        /* <DEDUP_REMOVED lines=8> */
[----:B------:R-:W-:Y:S01]  /*5960*/  FFMA.FTZ R6, R86, R184, R157 ;  /* 0x000000b856067223 */ /* 0x000fe2000001009d */
[----:B------:R-:W-:Y:S01]  /*5970*/  FMUL.FTZ R7, R95, R170 ;  /* 0x000000aa5f077220 */ /* 0x000fe20000410000 */
[----:B------:R-:W-:Y:S01]  /*5980*/  FADD.FTZ R184, -R111, R184 ;  /* 0x000000b86fb87221 */ /* 0x000fe20000010100 */
[C---:B------:R-:W-:Y:S01]  /*5990*/  FMUL.FTZ R188, R183.reuse, R172 ;  /* 0x000000acb7bc7220 */ /* 0x040fe20000410000 */
[----:B------:R-:W-:Y:S01]  /*59a0*/  FADD.FTZ R212, R212, R5 ;  /* 0x00000005d4d47221 */ /* 0x000fe20000010000 */
[----:B------:R-:W-:Y:S01]  /*59b0*/  FADD.FTZ R4, R4, R133 ;  /* 0x0000008504047221 */ /* 0x000fe20000010000 */
[-C--:B------:R-:W-:Y:S01]  /*59c0*/  FMUL.FTZ R151, R183, R7.reuse ;  /* 0x00000007b7977220 */ /* 0x080fe20000410000 */
[----:B------:R-:W-:Y:S01]  /*59d0*/  FFMA.FTZ R188, R184, R7, -R188 ;  /* 0x00000007b8bc7223 */ /* 0x000fe200000108bc */
[----:B------:R-:W-:Y:S01]  /*59e0*/  FMUL.FTZ R133, R104, R15 ;  /* 0x0000000f68857220 */ /* 0x000fe20000410000 */
[----:B------:R-:W-:Y:S01]  /*59f0*/  FADD.FTZ R137, R212, R137 ;  /* 0x00000089d4897221 */ /* 0x000fe20000010000 */
[----:B------:R-:W-:Y:S01]  /*5a00*/  FMUL.FTZ R7, R104, R14 ;  /* 0x0000000e68077220 */ /* 0x000fe20000410000 */
[----:B------:R-:W-:Y:S01]  /*5a10*/  FFMA.FTZ R153, R87, R186, R6 ;  /* 0x000000ba57997223 */ /* 0x000fe20000010006 */
[----:B------:R-:W-:Y:S01]  /*5a20*/  FADD.FTZ R157, -R119, R186 ;  /* 0x000000ba779d7221 */ /* 0x000fe20000010100 */
[----:B------:R-:W-:Y:S01]  /*5a30*/  FMUL.FTZ R6, R132, R133 ;  /* 0x0000008584067220 */ /* 0x000fe20000410000 */
[----:B------:R-:W-:Y:S01]  /*5a40*/  FFMA.FTZ R5, R85, -R180, R140 ;  /* 0x800000b455057223 */ /* 0x000fe2000001008c */
[----:B------:R-:W-:Y:S01]  /*5a50*/  FFMA.FTZ R151, R184, R172, R151 ;  /* 0x000000acb8977223 */ /* 0x000fe20000010097 */
[----:B------:R-:W-:Y:S01]  /*5a60*/  FADD.FTZ R4, R4, R185 ;  /* 0x000000b904047221 */ /* 0x000fe20000010000 */
[-C--:B------:R-:W-:Y:S01]  /*5a70*/  FMUL.FTZ R140, R132, R7.reuse ;  /* 0x00000007848c7220 */ /* 0x080fe20000410000 */
[----:B------:R-:W-:Y:S01]  /*5a80*/  FADD.FTZ R137, R137, R198 ;  /* 0x000000c689897221 */ /* 0x000fe20000010000 */
[C---:B------:R-:W-:Y:S01]  /*5a90*/  FFMA.FTZ R163, R157.reuse, R7, R6 ;  /* 0x000000079da37223 */ /* 0x040fe20000010006 */
        /* <DEDUP_REMOVED lines=10> */
[----:B------:R-:W-:Y:S01]  /*5b40*/  FMUL.FTZ R5, R9, R182 ;  /* 0x000000b609057220 */ /* 0x000fe20000410000 */
[----:B------:R-:W-:Y:S01]  /*5b50*/  FADD.FTZ R38, R7, R38 ;  /* 0x0000002607267221 */ /* 0x000fe20000010000 */
[CC--:B------:R-:W-:Y:S01]  /*5b60*/  FMUL.FTZ R133, R9.reuse, R167.reuse ;  /* 0x000000a709857220 */ /* 0x0c0fe20000410000 */
[----:B------:R-:W1:Y:S01]  /*5b70*/  SHFL.DOWN PT, R188, R151, 0x1, 0x1f ;  /* 0x08201f0097bc7f89 */ /* 0x000e6200000e0000 */
[CC--:B------:R-:W-:Y:S01]  /*5b80*/  FFMA.FTZ R140, R8.reuse, R194.reuse, -R5 ;  /* 0x000000c2088c7223 */ /* 0x0c0fe20000010805 */
[----:B------:R-:W-:Y:S01]  /*5b90*/  FMUL.FTZ R5, R9, R194 ;  /* 0x000000c209057220 */ /* 0x000fe20000410000 */
[----:B------:R-:W-:Y:S01]  /*5ba0*/  FFMA.FTZ R7, R51, R178, R174 ;  /* 0x000000b233077223 */ /* 0x000fe200000100ae */
[----:B------:R-:W2:Y:S01]  /*5bb0*/  SHFL.DOWN PT, R147, R4, 0x1, 0x1f ;  /* 0x08201f0004937f89 */ /* 0x000ea200000e0000 */
[C---:B------:R-:W-:Y:S01]  /*5bc0*/  FFMA.FTZ R174, R8.reuse, R170, -R133 ;  /* 0x000000aa08ae7223 */ /* 0x040fe20000010885 */
[C---:B------:R-:W-:Y:S01]  /*5bd0*/  FFMA.FTZ R6, R8.reuse, R182, R5 ;  /* 0x000000b608067223 */ /* 0x040fe20000010005 */
[----:B------:R-:W-:Y:S01]  /*5be0*/  FMUL.FTZ R5, R9, R170 ;  /* 0x000000aa09057220 */ /* 0x000fe20000410000 */
[----:B------:R3:W4:Y:S01]  /*5bf0*/  SHFL.DOWN PT, R186, R137, 0x1, 0x1f ;  /* 0x08201f0089ba7f89 */ /* 0x00072200000e0000 */
[----:B------:R-:W-:Y:S01]  /*5c00*/  FADD.FTZ R70, R7, R70 ;  /* 0x0000004607467221 */ /* 0x000fe20000010000 */
[----:B------:R-:W-:Y:S01]  /*5c10*/  FMUL.FTZ R170, R171, R6 ;  /* 0x00000006abaa7220 */ /* 0x000fe20000410000 */
[----:B------:R-:W-:Y:S01]  /*5c20*/  FFMA.FTZ R5, R8, R167, R5 ;  /* 0x000000a708057223 */ /* 0x000fe20000010005 */
[----:B------:R-:W-:Y:S01]  /*5c30*/  MOV R6, R153 ;  /* 0x0000009900067202 */ /* 0x000fe20000000f00 */
[----:B------:R-:W-:Y:S01]  /*5c40*/  FFMA.FTZ R177, R180, R177, R181 ;  /* 0x000000b1b4b17223 */ /* 0x000fe200000100b5 */
[----:B------:R-:W-:Y:S01]  /*5c50*/  MOV R7, R151 ;  /* 0x0000009700077202 */ /* 0x000fe20000000f00 */
[----:B------:R-:W-:Y:S01]  /*5c60*/  FMUL.FTZ R184, R184, R5 ;  /* 0x00000005b8b87220 */ /* 0x000fe20000410000 */
[----:B------:R-:W-:Y:S01]  /*5c70*/  MOV R5, R137 ;  /* 0x0000008900057202 */ /* 0x000fe20000000f00 */
[C---:B---3--:R-:W-:Y:S01]  /*5c80*/  FMUL.FTZ R137, R9.reuse, R14 ;  /* 0x0000000e09897220 */ /* 0x048fe20000410000 */
[----:B------:R-:W-:Y:S01]  /*5c90*/  FMUL.FTZ R133, R9, R192 ;  /* 0x000000c009857220 */ /* 0x000fe20000410000 */
[----:B------:R-:W-:Y:S01]  /*5ca0*/  FADD.FTZ R37, R172, R37 ;  /* 0x00000025ac257221 */ /* 0x000fe20000010000 */
[----:B0-----:R-:W-:Y:S01]  /*5cb0*/  @!P2 FADD.FTZ R6, R6, R163 ;  /* 0x000000a30606a221 */ /* 0x001fe20000010000 */
[----:B------:R-:W-:Y:S01]  /*5cc0*/  FFMA.FTZ R172, R54, R173, R177 ;  /* 0x000000ad36ac7223 */ /* 0x000fe200000100b1 */
[----:B------:R-:W-:Y:S01]  /*5cd0*/  FFMA.FTZ R140, R169, R140, R170 ;  /* 0x0000008ca98c7223 */ /* 0x000fe200000100aa */
[----:B------:R-:W-:Y:S01]  /*5ce0*/  FADD.FTZ R68, R145, R68 ;  /* 0x0000004491447221 */ /* 0x000fe20000010000 */
[----:B-1----:R-:W-:Y:S01]  /*5cf0*/  @!P2 FADD.FTZ R7, R7, R188 ;  /* 0x000000bc0707a221 */ /* 0x002fe20000010000 */
[----:B------:R-:W0:Y:S01]  /*5d00*/  SHFL.DOWN PT, R153, R6, 0x2, 0x1f ;  /* 0x08401f0006997f89 */ /* 0x000e2200000e0000 */
[----:B------:R-:W-:Y:S01]  /*5d10*/  FADD.FTZ R61, R172, R61 ;  /* 0x0000003dac3d7221 */ /* 0x000fe20000010000 */
[----:B------:R-:W-:Y:S01]  /*5d20*/  FFMA.FTZ R140, R33, R182, R140 ;  /* 0x000000b6218c7223 */ /* 0x000fe2000001008c */
[----:B--2---:R-:W-:Y:S01]  /*5d30*/  @!P2 FADD.FTZ R4, R147, R4 ;  /* 0x000000049304a221 */ /* 0x004fe20000010000 */
[----:B------:R-:W1:Y:S01]  /*5d40*/  SHFL.DOWN PT, R180, R7, 0x2, 0x1f ;  /* 0x08401f0007b47f89 */ /* 0x000e6200000e0000 */
[CC--:B------:R-:W-:Y:S01]  /*5d50*/  FFMA.FTZ R147, R8.reuse, R15.reuse, -R137 ;  /* 0x0000000f08937223 */ /* 0x0c0fe20000010889 */
[-C--:B------:R-:W-:Y:S01]  /*5d60*/  FFMA.FTZ R137, R8, R190.reuse, -R133 ;  /* 0x000000be08897223 */ /* 0x080fe20000010885 */
[----:B----4-:R-:W-:Y:S01]  /*5d70*/  @!P2 FADD.FTZ R5, R5, R186 ;  /* 0x000000ba0505a221 */ /* 0x010fe20000010000 */
[----:B------:R-:W2:Y:S01]  /*5d80*/  SHFL.DOWN PT, R151, R4, 0x2, 0x1f ;  /* 0x08401f0004977f89 */ /* 0x000ea200000e0000 */
[----:B------:R-:W-:Y:S01]  /*5d90*/  ISETP.GT.AND P2, PT, R26, 0x1d, PT ;  /* 0x0000001d1a00780c */ /* 0x000fe20003f44270 */
[C---:B------:R-:W-:Y:S01]  /*5da0*/  FMUL.FTZ R133, R9.reuse, R190 ;  /* 0x000000be09857220 */ /* 0x040fe20000410000 */
[C---:B------:R-:W-:Y:S01]  /*5db0*/  FMUL.FTZ R15, R9.reuse, R15 ;  /* 0x0000000f090f7220 */ /* 0x040fe20000410000 */
[----:B------:R-:W3:Y:S01]  /*5dc0*/  SHFL.DOWN PT, R178, R5, 0x2, 0x1f ;  /* 0x08401f0005b27f89 */ /* 0x000ee200000e0000 */
[----:B------:R-:W-:Y:S01]  /*5dd0*/  FADD.FTZ R57, R140, R57 ;  /* 0x000000398c397221 */ /* 0x000fe20000010000 */
[C---:B------:R-:W-:Y:S01]  /*5de0*/  FFMA.FTZ R133, R8.reuse, R192, R133 ;  /* 0x000000c008857223 */ /* 0x040fe20000010085 */
[----:B------:R-:W-:Y:S01]  /*5df0*/  FFMA.FTZ R172, R8, R14, R15 ;  /* 0x0000000e08ac7223 */ /* 0x000fe2000001000f */
[----:B------:R-:W-:Y:S01]  /*5e00*/  FMUL.FTZ R15, R9, R130 ;  /* 0x00000082090f7220 */ /* 0x000fe20000410000 */
[----:B------:R-:W-:Y:S01]  /*5e10*/  FADD.FTZ R69, R143, R69 ;  /* 0x000000458f457221 */ /* 0x000fe20000010000 */
[----:B------:R-:W-:Y:S01]  /*5e20*/  FMUL.FTZ R133, R168, R133 ;  /* 0x00000085a8857220 */ /* 0x000fe20000410000 */
[----:B------:R-:W-:Y:S01]  /*5e30*/  FMUL.FTZ R157, R157, R172 ;  /* 0x000000ac9d9d7220 */ /* 0x000fe20000410000 */
[-C--:B------:R-:W-:Y:S01]  /*5e40*/  FFMA.FTZ R140, R8, R152.reuse, -R15 ;  /* 0x00000098088c7223 */ /* 0x080fe2000001080f */
[C---:B------:R-:W-:Y:S01]  /*5e50*/  FMUL.FTZ R15, R9.reuse, R152 ;  /* 0x00000098090f7220 */ /* 0x040fe20000410000 */
        /* <DEDUP_REMOVED lines=8> */
[----:B------:R-:W-:Y:S01]  /*5ee0*/  FFMA.FTZ R137, R55, R14, R166 ;  /* 0x0000000e37897223 */ /* 0x000fe200000100a6 */
[-C--:B------:R-:W-:Y:S01]  /*5ef0*/  FMUL.FTZ R133, R9, R122.reuse ;  /* 0x0000007a09857220 */ /* 0x080fe20000410000 */
[----:B--2---:R-:W-:Y:S01]  /*5f00*/  @!P2 FADD.FTZ R4, R4, R151 ;  /* 0x000000970404a221 */ /* 0x004fe20000010000 */
[----:B------:R-:W1:Y:S01]  /*5f10*/  SHFL.DOWN PT, R168, R7, 0x4, 0x1f ;  /* 0x08801f0007a87f89 */ /* 0x000e6200000e0000 */
[----:B------:R-:W-:Y:S01]  /*5f20*/  FFMA.FTZ R15, R8, R122, R15 ;  /* 0x0000007a080f7223 */ /* 0x000fe2000001000f */
[----:B------:R-:W-:Y:S01]  /*5f30*/  FADD.FTZ R44, R137, R44 ;  /* 0x0000002c892c7221 */ /* 0x000fe20000010000 */
[----:B---3--:R-:W-:Y:S01]  /*5f40*/  @!P2 FADD.FTZ R5, R5, R178 ;  /* 0x000000b20505a221 */ /* 0x008fe20000010000 */
[----:B------:R-:W2:Y:S01]  /*5f50*/  SHFL.DOWN PT, R145, R4, 0x4, 0x1f ;  /* 0x08801f0004917f89 */ /* 0x000ea200000e0000 */
[----:B------:R-:W-:Y:S01]  /*5f60*/  ISETP.GT.AND P2, PT, R26, 0x1b, PT ;  /* 0x0000001b1a00780c */ /* 0x000fe20003f44270 */
[----:B------:R-:W-:Y:S01]  /*5f70*/  FFMA.FTZ R133, R8, R150, -R133 ;  /* 0x0000009608857223 */ /* 0x000fe20000010885 */
[----:B------:R-:W-:Y:S01]  /*5f80*/  FMUL.FTZ R137, R144, R15 ;  /* 0x0000000f90897220 */ /* 0x000fe20000410000 */
[----:B------:R-:W3:Y:S01]  /*5f90*/  SHFL.DOWN PT, R152, R5, 0x4, 0x1f ;  /* 0x08801f0005987f89 */ /* 0x000ee200000e0000 */
[----:B------:R-:W-:Y:S01]  /*5fa0*/  FMUL.FTZ R15, R9, R148 ;  /* 0x00000094090f7220 */ /* 0x000fe20000410000 */
[----:B------:R-:W-:Y:S01]  /*5fb0*/  FMUL.FTZ R132, R165, R132 ;  /* 0x00000084a5847220 */ /* 0x000fe20000410000 */
[----:B------:R-:W-:Y:S01]  /*5fc0*/  FFMA.FTZ R160, R160, R133, R137 ;  /* 0x00000085a0a07223 */ /* 0x000fe20000010089 */
[C---:B------:R-:W-:Y:S01]  /*5fd0*/  FMUL.FTZ R133, R9.reuse, R136 ;  /* 0x0000008809857220 */ /* 0x040fe20000410000 */
[CC--:B------:R-:W-:Y:S01]  /*5fe0*/  FFMA.FTZ R137, R8.reuse, R149.reuse, -R15 ;  /* 0x0000009508897223 */ /* 0x0c0fe2000001080f */
[----:B------:R-:W-:Y:S01]  /*5ff0*/  FMUL.FTZ R149, R9, R149 ;  /* 0x0000009509957220 */ /* 0x000fe20000410000 */
[----:B------:R-:W-:Y:S01]  /*6000*/  FFMA.FTZ R155, R155, R140, R132 ;  /* 0x0000008c9b9b7223 */ /* 0x000fe20000010084 */
[----:B------:R-:W-:Y:S01]  /*6010*/  FMUL.FTZ R15, R9, R146 ;  /* 0x00000092090f7220 */ /* 0x000fe20000410000 */
[----:B------:R-:W-:Y:S01]  /*6020*/  FFMA.FTZ R183, R183, R174, R184 ;  /* 0x000000aeb7b77223 */ /* 0x000fe200000100b8 */
[----:B------:R-:W-:Y:S01]  /*6030*/  FFMA.FTZ R14, R8, R148, R149 ;  /* 0x00000094080e7223 */ /* 0x000fe20000010095 */
[----:B------:R-:W-:Y:S01]  /*6040*/  FFMA.FTZ R155, R32, R130, R155 ;  /* 0x00000082209b7223 */ /* 0x000fe2000001009b */
[----:B0-----:R-:W-:Y:S01]  /*6050*/  @!P2 FADD.FTZ R6, R6, R147 ;  /* 0x000000930606a221 */ /* 0x001fe20000010000 */
[----:B------:R-:W-:Y:S01]  /*6060*/  FFMA.FTZ R15, R8, R136, R15 ;  /* 0x00000088080f7223 */ /* 0x000fe2000001000f */
[----:B------:R-:W-:Y:S01]  /*6070*/  FMUL.FTZ R161, R161, R14 ;  /* 0x0000000ea1a17220 */ /* 0x000fe20000410000 */
[----:B------:R-:W-:Y:S01]  /*6080*/  FADD.FTZ R64, R139, R64 ;  /* 0x000000408b407221 */ /* 0x000fe20000010000 */
[----:B-1----:R-:W-:Y:S01]  /*6090*/  @!P2 FADD.FTZ R7, R7, R168 ;  /* 0x000000a80707a221 */ /* 0x002fe20000010000 */
[----:B------:R-:W-:Y:S01]  /*60a0*/  FMUL.FTZ R15, R162, R15 ;  /* 0x0000000fa20f7220 */ /* 0x000fe20000410000 */
[----:B------:R-:W-:Y:S01]  /*60b0*/  FFMA.FTZ R156, R156, R137, R161 ;  /* 0x000000899c9c7223 */ /* 0x000fe200000100a1 */
[----:B------:R-:W-:Y:S01]  /*60c0*/  FFMA.FTZ R137, R8, R146, -R133 ;  /* 0x0000009208897223 */ /* 0x000fe20000010885 */
[----:B--2---:R-:W-:Y:S01]  /*60d0*/  @!P2 FADD.FTZ R4, R4, R145 ;  /* 0x000000910404a221 */ /* 0x004fe20000010000 */
[----:B------:R-:W0:Y:S01]  /*60e0*/  SHFL.DOWN PT, R130, R7, 0x8, 0x1f ;  /* 0x09001f0007827f89 */ /* 0x000e2200000e0000 */
[----:B------:R-:W-:Y:S01]  /*60f0*/  FADD.FTZ R46, R135, R46 ;  /* 0x0000002e872e7221 */ /* 0x000fe20000010000 */
[----:B------:R-:W-:Y:S01]  /*6100*/  FFMA.FTZ R137, R158, R137, R15 ;  /* 0x000000899e897223 */ /* 0x000fe2000001000f */
[----:B---3--:R-:W-:Y:S01]  /*6110*/  @!P2 FADD.FTZ R5, R5, R152 ;  /* 0x000000980505a221 */ /* 0x008fe20000010000 */
[----:B------:R-:W1:Y:S01]  /*6120*/  SHFL.DOWN PT, R145, R6, 0x8, 0x1f ;  /* 0x09001f0006917f89 */ /* 0x000e6200000e0000 */
[----:B------:R-:W-:Y:S01]  /*6130*/  ISETP.GT.AND P2, PT, R26, 0x17, PT ;  /* 0x000000171a00780c */ /* 0x000fe20003f44270 */
[----:B------:R-:W-:Y:S01]  /*6140*/  FMUL.FTZ R15, R9, R138 ;  /* 0x0000008a090f7220 */ /* 0x000fe20000410000 */
[----:B------:R-:W-:Y:S01]  /*6150*/  FFMA.FTZ R170, R36, R167, R183 ;  /* 0x000000a724aa7223 */ /* 0x000fe200000100b7 */
[----:B------:R-:W2:Y:S01]  /*6160*/  SHFL.DOWN PT, R143, R4, 0x8, 0x1f ;  /* 0x09001f00048f7f89 */ /* 0x000ea200000e0000 */
[----:B------:R-:W-:Y:S01]  /*6170*/  FFMA.FTZ R160, R45, R122, R160 ;  /* 0x0000007a2da07223 */ /* 0x000fe200000100a0 */
[----:B------:R-:W-:Y:S01]  /*6180*/  FFMA.FTZ R15, R8, R120, R15 ;  /* 0x00000078080f7223 */ /* 0x000fe2000001000f */
[----:B------:R-:W-:Y:S01]  /*6190*/  FFMA.FTZ R139, R31, R148, R156 ;  /* 0x000000941f8b7223 */ /* 0x000fe2000001009c */
        /* <DEDUP_REMOVED lines=15> */
[----:B------:R-:W-:Y:S01]  /*6290*/  FFMA.FTZ R133, R8, R138, -R133 ;  /* 0x0000008a08857223 */ /* 0x000fe20000010885 */
        /* <DEDUP_REMOVED lines=14> */
[----:B------:R0:W-:Y:S02]  /*6380*/  @!P2 STS.128 [UR24+0x440], R4 ;  /* 0x00044004ff00a988 */ /* 0x0001e40008000c18 */
.L_x_13900:
[----:B------:R-:W-:Y:S05]  /*6390*/  BSYNC.RECONVERGENT B0 ;  /* 0x0000000000007941 */ /* 0x000fea0003800200 */
.L_x_13899:
[C---:B---3--:R-:W-:Y:S01]  /*63a0*/  FMUL.FTZ R15, R9.reuse, R141 ;  /* 0x0000008d090f7220 */ /* 0x048fe20000410000 */
[CC--:B------:R-:W-:Y:S01]  /*63b0*/  FMUL.FTZ R130, R9.reuse, R121.reuse ;  /* 0x0000007909827220 */ /* 0x0c0fe20000410000 */
[C---:B------:R-:W-:Y:S01]  /*63c0*/  FFMA.FTZ R131, R8.reuse, R121, R131 ;  /* 0x0000007908837223 */ /* 0x040fe20000010083 */
[-C--:B-1----:R-:W-:Y:S01]  /*63d0*/  FMUL.FTZ R122, R9, R142.reuse ;  /* 0x0000008e097a7220 */ /* 0x082fe20000410000 */
[C---:B----4-:R-:W-:Y:S01]  /*63e0*/  FFMA.FTZ R14, R8.reuse, R142, R15 ;  /* 0x0000008e080e7223 */ /* 0x050fe2000001000f */
        /* <DEDUP_REMOVED lines=22> */
[----:B------:R-:W0:Y:S04]  /*6550*/  @P1 LDS.64 R2, [UR18+0x3180] ;  /* 0x00318012ff021984 */ /* 0x000e280008000a00 */
[----:B------:R-:W1:Y:S01]  /*6560*/  @P1 LDS.64 R8, [UR18+0x2980] ;  /* 0x00298012ff081984 */ /* 0x000e620008000a00 */
[----:B0-----:R-:W-:Y:S01]  /*6570*/  @P1 FADD.FTZ R6, R6, R2 ;  /* 0x0000000206061221 */ /* 0x001fe20000010000 */
[----:B------:R-:W-:Y:S01]  /*6580*/  @P1 FADD.FTZ R7, R7, R3 ;  /* 0x0000000307071221 */ /* 0x000fe20000010000 */
[----:B-1----:R-:W-:Y:S01]  /*6590*/  @P1 FADD.FTZ R4, R4, R8 ;  /* 0x0000000804041221 */ /* 0x002fe20000010000 */
[----:B------:R-:W-:-:S03]  /*65a0*/  @P1 FADD.FTZ R5, R5, R9 ;  /* 0x0000000905051221 */ /* 0x000fc60000010000 */
[----:B------:R1:W-:Y:S04]  /*65b0*/  STS.64 [UR18+0x3180], R6 ;  /* 0x00318006ff007988 */ /* 0x0003e80008000a12 */
[----:B------:R1:W-:Y:S02]  /*65c0*/  STS.64 [UR18+0x2980], R4 ;  /* 0x00298004ff007988 */ /* 0x0003e40008000a12 */
.L_x_13902:
[----:B------:R-:W-:Y:S05]  /*65d0*/  BSYNC.RECONVERGENT B0 ;  /* 0x0000000000007941 */ /* 0x000fea0003800200 */
.L_x_13901:
[----:B------:R-:W-:-:S04]  /*65e0*/  UIADD3 UR6, UPT, UPT, UR6, 0x1, URZ ;  /* 0x0000000106067890 */ /* 0x000fc8000fffe0ff */
[----:B------:R-:W-:-:S09]  /*65f0*/  UISETP.GE.AND UP0, UPT, UR6, UR21, UPT ;  /* 0x000000150600728c */ /* 0x000fd2000bf06270 */
[----:B------:R-:W-:Y:S05]  /*6600*/  BRA.U !UP0, `(.L_x_13903) ;  /* 0xffffffad08787547 */ /* 0x000fea000b83ffff */
.L_x_13885:
        /* <DEDUP_REMOVED lines=14> */
[----:B------:R-:W3:Y:S01]  /*66f0*/  LDCU.64 UR34, c[0x0][0x550] ;  /* 0x0000aa00ff2277ac */ /* 0x000ee20008000a00 */
[----:B------:R-:W-:Y:S02]  /*6700*/  F2FP.BF16.F32.PACK_AB R53, R47, R48 ;  /* 0x000000302f35723e */ /* 0x000fe400000010ff */
[----:B------:R-:W-:Y:S01]  /*6710*/  F2FP.BF16.F32.PACK_AB R52, R49, R52 ;  /* 0x000000343134723e */ /* 0x000fe200000010ff */
[----:B------:R-:W-:Y:S01]  /*6720*/  USHF.R.S32.HI UR21, URZ, 0x1f, UR20 ;  /* 0x0000001fff157899 */ /* 0x000fe20008011414 */
[----:B------:R-:W-:Y:S01]  /*6730*/  F2FP.BF16.F32.PACK_AB R55, R71, R58 ;  /* 0x0000003a4737723e */ /* 0x000fe200000010ff */
[----:B------:R-:W-:Y:S01]  /*6740*/  UIADD3 UR28, UP1, UPT, UR28, -0x400, URZ ;  /* 0xfffffc001c1c7890 */ /* 0x000fe2000ff3e0ff */
[----:B------:R-:W-:Y:S01]  /*6750*/  F2FP.BF16.F32.PACK_AB R54, R65, R62 ;  /* 0x0000003e4136723e */ /* 0x000fe200000010ff */
[----:B------:R4:W-:Y:S01]  /*6760*/  STS.128 [R28], R4 ;  /* 0x000000041c007388 */ /* 0x0009e20000000c00 */
[----:B0-----:R-:W-:-:S02]  /*6770*/  UIMAD.WIDE.U32 UR18, UR25, UR30, UR20 ;  /* 0x0000001e191272a5 */ /* 0x001fc4000f8e0014 */
[----:B------:R-:W-:Y:S01]  /*6780*/  UIADD3 UR16, UP2, UPT, UR16, -0x400, URZ ;  /* 0xfffffc0010107890 */ /* 0x000fe2000ff5e0ff */
[----:B------:R0:W-:Y:S01]  /*6790*/  STS.128 [R28+0x10], R8 ;  /* 0x000010081c007388 */ /* 0x0001e20000000c00 */
[----:B------:R-:W-:-:S03]  /*67a0*/  NOP ;  /* 0x0000000000007918 */ /* 0x000fc60000000000 */
[----:B------:R-:W5:Y:S01]  /*67b0*/  LDS.128 R12, [R27] ;  /* 0x000000001b0c7984 */ /* 0x000f620000000c00 */
[----:B------:R-:W-:Y:S01]  /*67c0*/  UIMAD UR19, UR25, UR31, UR19 ;  /* 0x0000001f191372a4 */ /* 0x000fe2000f8e0213 */
[----:B------:R-:W2:Y:S02]  /*67d0*/  LDCU.64 UR30, c[0x0][0x520] ;  /* 0x0000a400ff1e77ac */ /* 0x000ea40008000a00 */
[----:B------:R-:W2:Y:S01]  /*67e0*/  LDS.128 R32, [R27+0x200] ;  /* 0x000200001b207984 */ /* 0x000ea20000000c00 */
[----:B----4-:R-:W-:Y:S01]  /*67f0*/  FADD.FTZ R5, R0, R49 ;  /* 0x0000003100057221 */ /* 0x010fe20000010000 */
[----:B-1----:R-:W-:Y:S01]  /*6800*/  UIMAD.WIDE.U32 UR18, UR8, UR32, UR18 ;  /* 0x00000020081272a5 */ /* 0x002fe2000f8e0012 */
[----:B0-----:R-:W-:Y:S02]  /*6810*/  F2FP.BF16.F32.PACK_AB R11, R44, R43 ;  /* 0x0000002b2c0b723e */ /* 0x001fe400000010ff */
[----:B------:R-:W-:Y:S01]  /*6820*/  FADD.FTZ R0, R5, R48 ;  /* 0x0000003005007221 */ /* 0x000fe20000010000 */
[----:B------:R-:W-:Y:S01]  /*6830*/  UIMAD UR19, UR8, UR33, UR19 ;  /* 0x00000021081372a4 */ /* 0x000fe2000f8e0213 */
[----:B------:R-:W-:Y:S01]  /*6840*/  F2FP.BF16.F32.PACK_AB R10, R61, R40 ;  /* 0x000000283d0a723e */ /* 0x000fe200000010ff */
[----:B---3--:R-:W-:Y:S01]  /*6850*/  ULEA UR6, UP0, UR18, UR34, 0x1 ;  /* 0x0000002212067291 */ /* 0x008fe2000f8008ff */
[----:B------:R-:W-:Y:S01]  /*6860*/  F2FP.BF16.F32.PACK_AB R9, R17, R66 ;  /* 0x000000421109723e */ /* 0x000fe200000010ff */
[----:B------:R-:W0:Y:S01]  /*6870*/  LDCU.64 UR32, c[0x0][0x560] ;  /* 0x0000ac00ff2077ac */ /* 0x000e220008000a00 */
[----:B------:R-:W-:Y:S01]  /*6880*/  F2FP.BF16.F32.PACK_AB R8, R70, R57 ;  /* 0x000000394608723e */ /* 0x000fe200000010ff */
[----:B------:R-:W-:Y:S01]  /*6890*/  FADD.FTZ R5, R0, R47 ;  /* 0x0000002f00057221 */ /* 0x000fe20000010000 */
[----:B------:R-:W-:Y:S01]  /*68a0*/  ULEA.HI.X UR18, UR18, UR35, UR19, 0x1, UP0 ;  /* 0x0000002312127291 */ /* 0x000fe200080f0c13 */
[----:B------:R-:W-:-:S02]  /*68b0*/  MOV R2, UR6 ;  /* 0x0000000600027c02 */ /* 0x000fc40008000f00 */
[----:B------:R-:W-:Y:S01]  /*68c0*/  FADD.FTZ R62, R5, R62 ;  /* 0x0000003e053e7221 */ /* 0x000fe20000010000 */
[----:B------:R-:W-:Y:S02]  /*68d0*/  UIADD3.X UR29, UPT, UPT, UR29, -0x1, URZ, UP1, !UPT ;  /* 0xffffffff1d1d7890 */ /* 0x000fe40008ffe4ff */
[----:B------:R-:W-:Y:S01]  /*68e0*/  UIADD3.X UR17, UPT, UPT, UR17, -0x1, URZ, UP2, !UPT ;  /* 0xffffffff11117890 */ /* 0x000fe200097fe4ff */
[----:B------:R-:W-:Y:S01]  /*68f0*/  MOV R3, UR18 ;  /* 0x0000001200037c02 */ /* 0x000fe20008000f00 */
[----:B------:R-:W-:Y:S02]  /*6900*/  FADD.FTZ R65, R62, R65 ;  /* 0x000000413e417221 */ /* 0x000fe40000010000 */
[----:B------:R-:W-:Y:S01]  /*6910*/  IMAD.WIDE.U32 R2, R25, 0x10, R2 ;  /* 0x0000001019027825 */ /* 0x000fe200078e0002 */
[----:B------:R-:W1:Y:S03]  /*6920*/  LDCU.64 UR18, c[0x0][0x518] ;  /* 0x0000a300ff1277ac */ /* 0x000e660008000a00 */
[----:B------:R-:W-:-:S04]  /*6930*/  FADD.FTZ R58, R65, R58 ;  /* 0x0000003a413a7221 */ /* 0x000fc80000010000 */
[----:B------:R-:W-:Y:S01]  /*6940*/  FADD.FTZ R58, R58, R71 ;  /* 0x000000473a3a7221 */ /* 0x000fe20000010000 */
[----:B-----5:R-:W-:Y:S03]  /*6950*/  STG.E.128 desc[UR22][R2.64], R12 ;  /* 0x0000000c02007986 */ /* 0x020fe6000c101d16 */
[----:B------:R-:W-:Y:S01]  /*6960*/  FADD.FTZ R57, R58, R57 ;  /* 0x000000393a397221 */ /* 0x000fe20000010000 */
[----:B--2---:R2:W-:Y:S03]  /*6970*/  STG.E.128 desc[UR22][R2.64+0x200], R32 ;  /* 0x0002002002007986 */ /* 0x0045e6000c101d16 */
        /* <DEDUP_REMOVED lines=30> */
.L_x_13884:
        /* <DEDUP_REMOVED lines=10> */
[----:B------:R-:W3:Y:S01]  /*6c00*/  S2R R6, SR_TID.X ;  /* 0x0000000000067919 */ /* 0x000ee20000002100 */
        /* <DEDUP_REMOVED lines=22> */
.L_x_13906:
[----:B------:R-:W-:Y:S05]  /*6d70*/  BSYNC.RECONVERGENT B0 ;  /* 0x0000000000007941 */ /* 0x000fea0003800200 */
.L_x_13905:
        /* <DEDUP_REMOVED lines=31> */
.L_x_13908:
[----:B------:R-:W-:Y:S05]  /*6f70*/  BSYNC.RECONVERGENT B0 ;  /* 0x0000000000007941 */ /* 0x000fea0003800200 */
.L_x_13907:
        /* <DEDUP_REMOVED lines=22> */
.L_x_13910:
        /* <DEDUP_REMOVED lines=26> */
[----:B--2--5:R-:W-:Y:S01]  /*7280*/  IMAD R20, R10, UR42, RZ ;  /* 0x0000002a0a147c24 */ /* 0x024fe2000f8e02ff */
        /* <DEDUP_REMOVED lines=39> */
.L_x_13909:
[----:B------:R-:W-:Y:S05]  /*7500*/  EXIT ;  /* 0x000000000000794d */ /* 0x000fea0003800000 */
.L_x_13911:
        /* <DEDUP_REMOVED lines=15> */
.L_x_18744:


//--------------------- .text._Z25selective_scan_bwd_kernelI32Selective_Scan_bwd_kernel_traitsILi32ELi16ELb1ELb0ELb0ELb0ELb1EN3c108BFloat16ENS1_7complexIfEEEEv12SSMParamsBwd --------------------------
	.section	.text._Z25selective_scan_bwd_kernelI32Selective_Scan_bwd_kernel_traitsILi32ELi16ELb1ELb0ELb0ELb0ELb1EN3c108BFloat16ENS1_7complexIfEEEEv12SSMParamsBwd,"ax",@progbits
	.align	128
        .global         _Z25selective_scan_bwd_kernelI32Selective_Scan_bwd_kernel_traitsILi32ELi16ELb1ELb0ELb0ELb0ELb1EN3c108BFloat16ENS1_7complexIfEEEEv12SSMParamsBwd
        .type           _Z25selective_scan_bwd_kernelI32Selective_Scan_bwd_kernel_traitsILi32ELi16ELb1ELb0ELb0ELb0ELb1EN3c108BFloat16ENS1_7complexIfEEEEv12SSMParamsBwd,@function
        .size           _Z25selective_scan_bwd_kernelI32Selective_Scan_bwd_kernel_traitsILi32ELi16ELb1ELb0ELb0ELb0ELb1EN3c108BFloat16ENS1_7complexIfEEEEv12SSMParamsBwd,(.L_x_18745 - _Z25selective_scan_bwd_kernelI32Selective_Scan_bwd_kernel_traitsILi32ELi16ELb1ELb0ELb0ELb0ELb1EN3c108BFloat16ENS1_7complexIfEEEEv12SSMParamsBwd)
        .other          _Z25selective_scan_bwd_kernelI32Selective_Scan_bwd_kernel_traitsILi32ELi16ELb1ELb0ELb0ELb0ELb1EN3c108BFloat16ENS1_7complexIfEEEEv12SSMParamsBwd,@"STO_CUDA_ENTRY STV_DEFAULT"
_Z25selective_scan_bwd_kernelI32Selective_Scan_bwd_kernel_traitsILi32ELi16ELb1ELb0ELb0ELb0ELb1EN3c108BFloat16ENS1_7complexIfEEEEv12SSMParamsBwd:
.text._Z25selective_scan_bwd_kernelI32Selective_Scan_bwd_kernel_traitsILi32ELi16ELb1ELb0ELb0ELb0ELb1EN3c108BFloat16ENS1_7complexIfEEEEv12SSMParamsBwd:
[----:B------:R-:W-:Y:S01]  /*0000*/  LDC R1, c[0x0][0x37c] ;  /* 0x0000df00ff017b82 */ /* 0x000fe20000000800 */
[----:B------:R-:W0:Y:S07]  /*0010*/  LDCU.64 UR8, c[0x0][0x470] ;  /* 0x00008e00ff0877ac */ /* 0x000e2e0008000a00 */
[----:B------:R-:W1:Y:S01]  /*0020*/  S2UR UR12, SR_CTAID.Y ;  /* 0x00000000000c79c3 */ /* 0x000e620000002600 */
[----:B------:R-:W-:Y:S01]  /*0030*/  CS2R R16, SRZ ;  /* 0x0000000000107805 */ /* 0x000fe2000001ff00 */
[----:B------:R-:W2:Y:S01]  /*0040*/  LDCU.128 UR4, c[0x0][0x450] ;  /* 0x00008a00ff0477ac */ /* 0x000ea20008000c00 */
[----:B------:R-:W3:Y:S05]  /*0050*/  LDCU.64 UR30, c[0x0][0x358] ;  /* 0x00006b00ff1e77ac */ /* 0x000eea0008000a00 */
[----:B------:R-:W4:Y:S01]  /*0060*/  S2UR UR29, SR_CTAID.X ;  /* 0x00000000001d79c3 */ /* 0x000f220000002500 */
[----:B------:R-:W3:Y:S01]  /*0070*/  LDCU.64 UR36, c[0x0][0x480] ;  /* 0x00009000ff2477ac */ /* 0x000ee20008000a00 */
[----:B------:R-:W4:Y:S01]  /*0080*/  LDCU.128 UR20, c[0x0][0x3f0] ;  /* 0x00007e00ff1477ac */ /* 0x000f220008000c00 */
        /* <DEDUP_REMOVED lines=19> */
[----:B------:R-:W-:Y:S01]  /*01c0*/  UISETP.NE.U32.AND UP0, UPT, UR36, URZ, UPT ;  /* 0x000000ff2400728c */ /* 0x000fe2000bf05070 */
[----:B------:R-:W3:Y:S02]  /*01d0*/  LDCU.128 UR8, c[0x0][0x460] ;  /* 0x00008c00ff0877ac */ /* 0x000ee40008000c00 */
[----:B------:R1:W5:Y:S01]  /*01e0*/  @P0 LDG.E R16, desc[UR30][R2.64] ;  /* 0x0000001e02100981 */ /* 0x000362000c1e1900 */
[----:B----4-:R-:W-:Y:S02]  /*01f0*/  UIMAD.WIDE.U32 UR6, UR29, UR20, URZ ;  /* 0x000000141d0672a5 */ /* 0x010fe4000f8e00ff */
[----:B------:R-:W-:Y:S02]  /*0200*/  UISETP.NE.AND.EX UP0, UPT, UR37, URZ, UPT, UP0 ;  /* 0x000000ff2500728c */ /* 0x000fe4000bf05300 */
[----:B0-----:R-:W-:Y:S01]  /*0210*/  UIMAD.WIDE.U32 UR14, UR29, UR24, URZ ;  /* 0x000000181d0e72a5 */ /* 0x001fe2000f8e00ff */
[----:B------:R-:W0:Y:S01]  /*0220*/  LDCU.64 UR36, c[0x0][0x3d8] ;  /* 0x00007b00ff2477ac */ /* 0x000e220008000a00 */
[----:B------:R-:W-:-:S02]  /*0230*/  UIMAD UR7, UR29, UR21, UR7 ;  /* 0x000000151d0772a4 */ /* 0x000fc4000f8e0207 */
[----:B------:R-:W-:Y:S02]  /*0240*/  UIMAD UR15, UR29, UR25, UR15 ;  /* 0x000000191d0f72a4 */ /* 0x000fe4000f8e020f */
[----:B------:R-:W-:Y:S02]  /*0250*/  UIMAD.WIDE.U32 UR16, UR12, UR22, UR6 ;  /* 0x000000160c1072a5 */ /* 0x000fe4000f8e0006 */
[----:B------:R-:W-:Y:S02]  /*0260*/  UIMAD.WIDE.U32 UR18, UR12, UR26, UR14 ;  /* 0x0000001a0c1272a5 */ /* 0x000fe4000f8e000e */
[----:B--2---:R-:W-:Y:S02]  /*0270*/  ULEA UR22, UR32, 0xfffffe00, 0x9 ;  /* 0xfffffe0020167891 */ /* 0x004fe4000f8e48ff */
[----:B------:R-:W-:Y:S02]  /*0280*/  UIMAD UR17, UR12, UR23, UR17 ;  /* 0x000000170c1172a4 */ /* 0x000fe4000f8e0211 */
[----:B------:R-:W-:-:S02]  /*0290*/  UIADD3 UR18, UP3, UPT, UR22, UR18, URZ ;  /* 0x0000001216127290 */ /* 0x000fc4000ff7e0ff */
[----:B------:R-:W-:Y:S02]  /*02a0*/  UIADD3 UR25, UP1, UPT, UR22, UR16, URZ ;  /* 0x0000001016197290 */ /* 0x000fe4000ff3e0ff */
[----:B------:R-:W-:Y:S02]  /*02b0*/  USHF.R.S32.HI UR23, URZ, 0x1f, UR22 ;  /* 0x0000001fff177899 */ /* 0x000fe40008011416 */
[----:B---3--:R-:W-:Y:S02]  /*02c0*/  ULEA UR26, UP4, UR18, UR10, 0x1 ;  /* 0x0000000a121a7291 */ /* 0x008fe4000f8808ff */
[----:B------:R-:W-:Y:S01]  /*02d0*/  UIADD3.X UR10, UPT, UPT, UR23, UR17, URZ, UP1, !UPT ;  /* 0x00000011170a7290 */ /* 0x000fe20008ffe4ff */
[----:B------:R-:W2:Y:S01]  /*02e0*/  LDCU.64 UR14, c[0x0][0x3b8] ;  /* 0x00007700ff0e77ac */ /* 0x000ea20008000a00 */
[----:B0-----:R-:W-:Y:S02]  /*02f0*/  UIMAD.WIDE.U32 UR16, UR12, UR36, URZ ;  /* 0x000000240c1072a5 */ /* 0x001fe4000f8e00ff */
[----:B------:R-:W-:-:S02]  /*0300*/  ULEA UR24, UP2, UR25, UR8, 0x1 ;  /* 0x0000000819187291 */ /* 0x000fc4000f8408ff */
[----:B------:R-:W-:Y:S02]  /*0310*/  UIMAD UR13, UR12, UR27, UR19 ;  /* 0x0000001b0c0d72a4 */ /* 0x000fe4000f8e0213 */
[----:B------:R-:W-:Y:S02]  /*0320*/  ULEA.HI.X UR25, UR25, UR9, UR10, 0x1, UP2 ;  /* 0x0000000919197291 */ /* 0x000fe400090f0c0a */
[----:B------:R-:W-:Y:S02]  /*0330*/  UIMAD UR10, UR12, UR37, UR17 ;  /* 0x000000250c0a72a4 */ /* 0x000fe4000f8e0211 */
[----:B------:R-:W-:Y:S01]  /*0340*/  UIADD3.X UR8, UPT, UPT, UR23, UR13, URZ, UP3, !UPT ;  /* 0x0000000d17087290 */ /* 0x000fe20009ffe4ff */
[----:B------:R-:W0:Y:S03]  /*0350*/  @UP0 LDCU UR17, c[0x0][0x384] ;  /* 0x00007080ff1107ac */ /* 0x000e260008000800 */
[----:B------:R-:W-:Y:S01]  /*0360*/  ULEA.HI.X UR11, UR18, UR11, UR8, 0x1, UP4 ;  /* 0x0000000b120b7291 */ /* 0x000fe2000a0f0c08 */
[----:B------:R-:W3:Y:S01]  /*0370*/  LDCU.64 UR6, c[0x0][0x4a0] ;  /* 0x00009400ff0677ac */ /* 0x000ee20008000a00 */
[----:B--2---:R-:W-:Y:S01]  /*0380*/  UIMAD.WIDE.U32 UR18, UR12, UR14, URZ ;  /* 0x0000000e0c1272a5 */ /* 0x004fe2000f8e00ff */
[----:B------:R-:W2:Y:S01]  /*0390*/  @UP0 LDCU UR14, c[0x0][0x38c] ;  /* 0x00007180ff0e07ac */ /* 0x000ea20008000800 */
[----:B------:R-:W4:Y:S01]  /*03a0*/  @UP0 LDCU.64 UR36, c[0x0][0x480] ;  /* 0x00009000ff2407ac */ /* 0x000f220008000a00 */
[----:B-1----:R-:W-:-:S02]  /*03b0*/  UIMAD.WIDE.U32 UR20, UR29, UR34, URZ ;  /* 0x000000221d1472a5 */ /* 0x002fc4000f8e00ff */
[----:B------:R-:W-:Y:S02]  /*03c0*/  ULEA UR13, UP1, UR16, UR4, 0x3 ;  /* 0x00000004100d7291 */ /* 0x000fe4000f8218ff */
[----:B0-----:R-:W-:Y:S02]  /*03d0*/  @UP0 UIMAD UR4, UR29, UR17, UR12 ;  /* 0x000000111d0402a4 */ /* 0x001fe4000f8e020c */
[----:B------:R-:W-:Y:S02]  /*03e0*/  UIMAD UR9, UR29, UR35, UR21 ;  /* 0x000000231d0972a4 */ /* 0x000fe4000f8e0215 */
[----:B------:R-:W-:Y:S01]  /*03f0*/  @UP0 UIMAD UR4, UR4, UR32, URZ ;  /* 0x00000020040402a4 */ /* 0x000fe2000f8e02ff */
[----:B------:R-:W0:Y:S01]  /*0400*/  LDCU.64 UR34, c[0x0][0x448] ;  /* 0x00008900ff2277ac */ /* 0x000e220008000a00 */
[----:B------:R-:W-:Y:S02]  /*0410*/  UMOV UR8, UR20 ;  /* 0x0000001400087c82 */ /* 0x000fe40008000000 */
[----:B---3--:R-:W-:-:S02]  /*0420*/  UIMAD.WIDE.U32 UR8, UR12, UR6, UR8 ;  /* 0x000000060c0872a5 */ /* 0x008fc4000f8e0008 */
[----:B--2---:R-:W-:Y:S02]  /*0430*/  @UP0 UIMAD UR6, UR4, UR14, URZ ;  /* 0x0000000e040602a4 */ /* 0x004fe4000f8e02ff */
[----:B------:R-:W-:Y:S01]  /*0440*/  ULEA.HI.X UR16, UR16, UR5, UR10, 0x3, UP1 ;  /* 0x0000000510107291 */ /* 0x000fe200088f1c0a */
[----:B------:R-:W-:Y:S02]  /*0450*/  UMOV UR4, URZ ;  /* 0x000000ff00047c82 */ /* 0x000fe40008000000 */
[----:B------:R-:W-:Y:S01]  /*0460*/  UMOV UR5, URZ ;  /* 0x000000ff00057c82 */ /* 0x000fe20008000000 */
[----:B----4-:R-:W-:Y:S02]  /*0470*/  @UP0 UIMAD.WIDE UR4, UR6, 0x10, UR36 ;  /* 0x00000010060408a5 */ /* 0x010fe4000f8e0224 */
[----:B------:R-:W-:Y:S02]  /*0480*/  UISETP.GE.AND UP0, UPT, UR32, 0x1, UPT ;  /* 0x000000012000788c */ /* 0x000fe4000bf06270 */
[----:B------:R-:W-:-:S02]  /*0490*/  UIMAD UR7, UR12, UR7, UR9 ;  /* 0x000000070c0772a4 */ /* 0x000fc4000f8e0209 */
[----:B------:R-:W-:Y:S01]  /*04a0*/  UIADD3 UR8, UP2, UPT, UR22, UR8, URZ ;  /* 0x0000000816087290 */ /* 0x000fe2000ff5e0ff */
[----:B------:R-:W-:Y:S01]  /*04b0*/  CS2R R18, SRZ ;  /* 0x0000000000127805 */ /* 0x000fe2000001ff00 */
[----:B------:R-:W-:Y:S02]  /*04c0*/  UIMAD UR15, UR12, UR15, UR19 ;  /* 0x0000000f0c0f72a4 */ /* 0x000fe4000f8e0213 */
[----:B------:R-:W-:Y:S02]  /*04d0*/  UIADD3.X UR21, UPT, UPT, UR23, UR7, URZ, UP2, !UPT ;  /* 0x0000000717157290 */ /* 0x000fe400097fe4ff */
[----:B0-----:R-:W-:Y:S02]  /*04e0*/  ULEA UR17, UP1, UR18, UR34, 0x3 ;  /* 0x0000002212117291 */ /* 0x001fe4000f8218ff */
[----:B------:R-:W-:Y:S02]  /*04f0*/  ULEA UR28, UP2, UR8, UR38, 0x1 ;  /* 0x00000026081c7291 */ /* 0x000fe4000f8408ff */
[----:B------:R-:W-:-:S02]  /*0500*/  ULEA.HI.X UR18, UR18, UR35, UR15, 0x3, UP1 ;  /* 0x0000002312127291 */ /* 0x000fc400088f1c0f */
[----:B------:R-:W-:Y:S01]  /*0510*/  ULEA.HI.X UR21, UR8, UR39, UR21, 0x1, UP2 ;  /* 0x0000002708157291 */ /* 0x000fe200090f0c15 */
[----:B------:R-:W-:Y:S11]  /*0520*/  BRA.U !UP0, `(.L_x_13912) ;  /* 0x0000007908c07547 */ /* 0x000ff6000b800000 */
[----:B------:R-:W0:Y:S01]  /*0530*/  S2R R20, SR_TID.X ;  /* 0x0000000000147919 */ /* 0x000e220000002100 */
[----:B------:R-:W1:Y:S01]  /*0540*/  S2UR UR6, SR_CgaCtaId ;  /* 0x00000000000679c3 */ /* 0x000e620000008800 */
[----:B------:R-:W2:Y:S01]  /*0550*/  LDCU.64 UR8, c[0x0][0x3a0] ;  /* 0x00007400ff0877ac */ /* 0x000ea20008000a00 */
[----:B------:R-:W-:Y:S01]  /*0560*/  CS2R R18, SRZ ;  /* 0x0000000000127805 */ /* 0x000fe2000001ff00 */
[----:B------:R-:W-:Y:S01]  /*0570*/  UMOV UR23, UR24 ;  /* 0x0000001800177c82 */ /* 0x000fe20008000000 */
[----:B------:R-:W-:Y:S01]  /*0580*/  UMOV UR24, 0x400 ;  /* 0x0000040000187882 */ /* 0x000fe20000000000 */
[----:B------:R-:W3:Y:S01]  /*0590*/  LDCU UR22, c[0x0][0x394] ;  /* 0x00007280ff1677ac */ /* 0x000ee20008000800 */
[----:B------:R-:W-:Y:S01]  /*05a0*/  UMOV UR20, UR11 ;  /* 0x0000000b00147c82 */ /* 0x000fe20008000000 */
[----:B--2---:R-:W-:-:S04]  /*05b0*/  UIMAD.WIDE.U32 UR14, UR12, UR8, URZ ;  /* 0x000000080c0e72a5 */ /* 0x004fc8000f8e00ff */
[----:B------:R-:W-:Y:S02]  /*05c0*/  UIMAD UR19, UR12, UR9, UR15 ;  /* 0x000000090c1372a4 */ /* 0x000fe4000f8e020f */
[----:B-1----:R-:W-:Y:S01]  /*05d0*/  ULEA UR24, UR6, UR24, 0x18 ;  /* 0x0000001806187291 */ /* 0x002fe2000f8ec0ff */
[C---:B0-----:R-:W-:Y:S02]  /*05e0*/  SHF.L.U32 R0, R20.reuse, 0x1, RZ ;  /* 0x0000000114007819 */ /* 0x041fe400000006ff */
[----:B------:R-:W-:Y:S02]  /*05f0*/  LOP3.LUT R182, R20, 0x1f, RZ, 0xc0, !PT ;  /* 0x0000001f14b67812 */ /* 0x000fe400078ec0ff */
[----:B------:R-:W-:Y:S02]  /*0600*/  LOP3.LUT R21, R0, 0x7c0, RZ, 0xc0, !PT ;  /* 0x000007c000157812 */ /* 0x000fe400078ec0ff */
[----:B------:R-:W-:Y:S02]  /*0610*/  LEA R184, R20, UR24, 0x3 ;  /* 0x0000001814b87c11 */ /* 0x000fe4000f8e18ff */
[----:B---3--:R-:W-:-:S07]  /*0620*/  LOP3.LUT R21, R21, 0x1f, R20, 0xf8, !PT ;  /* 0x0000001f15157812 */ /* 0x008fce00078ef814 */
.L_x_13933:
[----:B------:R-:W-:Y:S01]  /*0630*/  BAR.SYNC.DEFER_BLOCKING 0x0 ;  /* 0x0000000000007b1d */ /* 0x000fe20000010000 */
[----:B0-----:R-:W-:Y:S02]  /*0640*/  MOV R2, UR23 ;  /* 0x0000001700027c02 */ /* 0x001fe40008000f00 */
[----:B------:R-:W-:-:S03]  /*0650*/  MOV R3, UR25 ;  /* 0x0000001900037c02 */ /* 0x000fc60008000f00 */
[----:B------:R-:W0:Y:S01]  /*0660*/  S2R R22, SR_LANEID ;  /* 0x0000000000167919 */ /* 0x000e220000000000 */
[C---:B------:R-:W-:Y:S01]  /*0670*/  IMAD.WIDE.U32 R2, R21.reuse, 0x10, R2 ;  /* 0x0000001015027825 */ /* 0x040fe200078e0002 */
[----:B------:R-:W-:Y:S01]  /*0680*/  MOV R26, UR26 ;  /* 0x0000001a001a7c02 */ /* 0x000fe20008000f00 */
[----:B-1----:R-:W1:Y:S01]  /*0690*/  LDCU.128 UR8, c[0x0][0x410] ;  /* 0x00008200ff0877ac */ /* 0x002e620008000c00 */
[----:B------:R-:W-:Y:S01]  /*06a0*/  MOV R27, UR20 ;  /* 0x00000014001b7c02 */ /* 0x000fe20008000f00 */
[----:B------:R-:W-:Y:S01]  /*06b0*/  UIADD3 UR27, UPT, UPT, UR22, -0x1, URZ ;  /* 0xffffffff161b7890 */ /* 0x000fe2000fffe0ff */
[----:B------:R-:W2:Y:S01]  /*06c0*/  LDCU.64 UR34, c[0x0][0x488] ;  /* 0x00009100ff2277ac */ /* 0x000ea20008000a00 */
[----:B------:R-:W-:Y:S01]  /*06d0*/  UMOV UR7, URZ ;  /* 0x000000ff00077c82 */ /* 0x000fe20008000000 */
[----:B------:R-:W3:Y:S01]  /*06e0*/  LDCU UR36, c[0x0][0x38c] ;  /* 0x00007180ff2477ac */ /* 0x000ee20008000800 */
[----:B------:R-:W4:Y:S04]  /*06f0*/  LDG.E.128 R4, desc[UR30][R2.64] ;  /* 0x0000001e02047981 */ /* 0x000f28000c1e1d00 */
[----:B------:R-:W2:Y:S01]  /*0700*/  LDG.E.128 R8, desc[UR30][R2.64+0x200] ;  /* 0x0002001e02087981 */ /* 0x000ea2000c1e1d00 */
[----:B------:R-:W-:Y:S01]  /*0710*/  IMAD.WIDE.U32 R26, R21, 0x10, R26 ;  /* 0x00000010151a7825 */ /* 0x000fe200078e001a */
[----:B0-----:R-:W-:-:S04]  /*0720*/  LEA R23, R22, UR24, 0x4 ;  /* 0x0000001816177c11 */ /* 0x001fc8000f8e20ff */
[----:B------:R-:W-:Y:S01]  /*0730*/  LEA R24, R22, R23, 0x4 ;  /* 0x0000001716187211 */ /* 0x000fe200078e20ff */
[----:B----4-:R-:W-:Y:S04]  /*0740*/  STS.128 [R23], R4 ;  /* 0x0000000417007388 */ /* 0x010fe80000000c00 */
[----:B--2---:R-:W-:Y:S01]  /*0750*/  STS.128 [R23+0x200], R8 ;  /* 0x0002000817007388 */ /* 0x004fe20000000c00 */
[----:B------:R-:W-:-:S03]  /*0760*/  NOP ;  /* 0x0000000000007918 */ /* 0x000fc60000000000 */
[----:B------:R-:W-:Y:S04]  /*0770*/  LDS.128 R28, [R24] ;  /* 0x00000000181c7984 */ /* 0x000fe80000000c00 */
[----:B------:R-:W-:Y:S01]  /*0780*/  LDS.128 R12, [R24+0x10] ;  /* 0x00001000180c7984 */ /* 0x000fe20000000c00 */
[----:B------:R-:W-:Y:S06]  /*0790*/  BAR.SYNC.DEFER_BLOCKING 0x0 ;  /* 0x0000000000007b1d */ /* 0x000fec0000010000 */
[----:B------:R-:W2:Y:S04]  /*07a0*/  LDG.E.128 R32, desc[UR30][R26.64] ;  /* 0x0000001e1a207981 */ /* 0x000ea8000c1e1d00 */
[----:B------:R-:W4:Y:S01]  /*07b0*/  LDG.E.128 R36, desc[UR30][R26.64+0x200] ;  /* 0x0002001e1a247981 */ /* 0x000f22000c1e1d00 */
[----:B------:R-:W-:-:S02]  /*07c0*/  MOV R2, UR28 ;  /* 0x0000001c00027c02 */ /* 0x000fc40008000f00 */
[----:B------:R-:W-:-:S03]  /*07d0*/  MOV R3, UR21 ;  /* 0x0000001500037c02 */ /* 0x000fc60008000f00 */
[----:B------:R-:W-:Y:S01]  /*07e0*/  IMAD.WIDE.U32 R2, R21, 0x10, R2 ;  /* 0x0000001015027825 */ /* 0x000fe200078e0002 */
[----:B--2---:R0:W-:Y:S04]  /*07f0*/  STS.128 [R23], R32 ;  /* 0x0000002017007388 */ /* 0x0041e80000000c00 */
[----:B----4-:R-:W-:Y:S01]  /*0800*/  STS.128 [R23+0x200], R36 ;  /* 0x0002002417007388 */ /* 0x010fe20000000c00 */
[----:B------:R-:W-:-:S03]  /*0810*/  NOP ;  /* 0x0000000000007918 */ /* 0x000fc60000000000 */
[----:B------:R-:W-:Y:S04]  /*0820*/  LDS.128 R4, [R24] ;  /* 0x0000000018047984 */ /* 0x000fe80000000c00 */
[----:B------:R-:W-:Y:S01]  /*0830*/  LDS.128 R8, [R24+0x10] ;  /* 0x0000100018087984 */ /* 0x000fe20000000c00 */
[----:B------:R-:W-:Y:S06]  /*0840*/  BAR.SYNC.DEFER_BLOCKING 0x0 ;  /* 0x0000000000007b1d */ /* 0x000fec0000010000 */
[----:B------:R-:W2:Y:S04]  /*0850*/  LDG.E.128 R44, desc[UR30][R2.64] ;  /* 0x0000001e022c7981 */ /* 0x000ea8000c1e1d00 */
[----:B------:R4:W3:Y:S01]  /*0860*/  LDG.E.128 R48, desc[UR30][R2.64+0x200] ;  /* 0x0002001e02307981 */ /* 0x0008e2000c1e1d00 */
[----:B------:R-:W-:-:S04]  /*0870*/  USHF.L.U32 UR6, UR27, 0x9, URZ ;  /* 0x000000091b067899 */ /* 0x000fc800080006ff */
[----:B-1----:R-:W-:-:S04]  /*0880*/  UIMAD.WIDE.U32 UR32, UR29, UR8, UR6 ;  /* 0x000000081d2072a5 */ /* 0x002fc8000f8e0006 */
[----:B------:R-:W-:-:S03]  /*0890*/  UIMAD UR9, UR29, UR9, UR33 ;  /* 0x000000091d0972a4 */ /* 0x000fc6000f8e0221 */
[----:B------:R-:W-:Y:S02]  /*08a0*/  UMOV UR8, UR32 ;  /* 0x0000002000087c82 */ /* 0x000fe40008000000 */
[----:B------:R-:W-:-:S04]  /*08b0*/  UIMAD.WIDE.U32 UR8, UR12, UR10, UR8 ;  /* 0x0000000a0c0872a5 */ /* 0x000fc8000f8e0008 */
[----:B------:R-:W-:Y:S02]  /*08c0*/  UIMAD UR11, UR12, UR11, UR9 ;  /* 0x0000000b0c0b72a4 */ /* 0x000fe4000f8e0209 */
[----:B------:R-:W-:-:S04]  /*08d0*/  ULEA UR9, UP0, UR8, UR34, 0x1 ;  /* 0x0000002208097291 */ /* 0x000fc8000f8008ff */
[----:B------:R-:W-:Y:S02]  /*08e0*/  ULEA.HI.X UR8, UR8, UR35, UR11, 0x1, UP0 ;  /* 0x0000002308087291 */ /* 0x000fe400080f0c0b */
[----:B----4-:R-:W-:Y:S01]  /*08f0*/  MOV R2, UR9 ;  /* 0x0000000900027c02 */ /* 0x010fe20008000f00 */
[----:B------:R-:W1:Y:S03]  /*0900*/  LDCU.64 UR34, c[0x0][0x478] ;  /* 0x00008f00ff2277ac */ /* 0x000e660008000a00 */
[----:B------:R-:W-:-:S03]  /*0910*/  MOV R3, UR8 ;  /* 0x0000000800037c02 */ /* 0x000fc60008000f00 */
[----:B------:R-:W-:Y:S02]  /*0920*/  IMAD.WIDE.U32 R2, R21, 0x10, R2 ;  /* 0x0000001015027825 */ /* 0x000fe400078e0002 */
[----:B------:R-:W4:Y:S01]  /*0930*/  LDCU.128 UR8, c[0x0][0x420] ;  /* 0x00008400ff0877ac */ /* 0x000f220008000c00 */
[----:B--2---:R-:W-:Y:S04]  /*0940*/  STS.128 [R23], R44 ;  /* 0x0000002c17007388 */ /* 0x004fe80000000c00 */
[----:B---3--:R-:W-:Y:S01]  /*0950*/  STS.128 [R23+0x200], R48 ;  /* 0x0002003017007388 */ /* 0x008fe20000000c00 */
[----:B------:R-:W-:-:S03]  /*0960*/  NOP ;  /* 0x0000000000007918 */ /* 0x000fc60000000000 */
[----:B------:R-:W2:Y:S04]  /*0970*/  LDS.128 R40, [R24] ;  /* 0x0000000018287984 */ /* 0x000ea80000000c00 */
[----:B------:R-:W-:Y:S01]  /*0980*/  LDS.128 R36, [R24+0x10] ;  /* 0x0000100018247984 */ /* 0x000fe20000000c00 */
[----:B------:R-:W-:Y:S06]  /*0990*/  BAR.SYNC.DEFER_BLOCKING 0x0 ;  /* 0x0000000000007b1d */ /* 0x000fec0000010000 */
[----:B0-----:R-:W3:Y:S04]  /*09a0*/  LDG.E.128 R32, desc[UR30][R2.64] ;  /* 0x0000001e02207981 */ /* 0x001ee8000c1e1d00 */
        /* <DEDUP_REMOVED lines=21> */
[----:B------:R-:W2:Y:S04]  /*0b00*/  LDG.E.128 R44, desc[UR30][R2.64] ;  /* 0x0000001e022c7981 */ /* 0x000ea8000c1e1d00 */
[----:B------:R3:W2:Y:S01]  /*0b10*/  LDG.E.128 R52, desc[UR30][R2.64+0x200] ;  /* 0x0002001e02347981 */ /* 0x0006a2000c1e1d00 */
[----:B------:R-:W-:Y:S01]  /*0b20*/  SHF.L.U32 R82, R82, 0x10, RZ ;  /* 0x0000001052527819 */ /* 0x000fe200000006ff */
[----:B----4-:R-:W-:Y:S01]  /*0b30*/  UIMAD.WIDE.U32 UR8, UR29, UR10, UR6 ;  /* 0x0000000a1d0872a5 */ /* 0x010fe2000f8e0006 */
[----:B------:R-:W-:-:S02]  /*0b40*/  PRMT R124, R12, 0x7632, R124 ;  /* 0x000076320c7c7816 */ /* 0x000fc4000000007c */
[----:B0-----:R-:W-:Y:S01]  /*0b50*/  SHF.L.U32 R58, R70, 0x10, RZ ;  /* 0x00000010463a7819 */ /* 0x001fe200000006ff */
[----:B------:R-:W-:Y:S01]  /*0b60*/  UIMAD UR9, UR29, UR11, UR9 ;  /* 0x0000000b1d0972a4 */ /* 0x000fe2000f8e0209 */
[----:B------:R-:W-:Y:S01]  /*0b70*/  PRMT R62, R69, 0x7632, R62 ;  /* 0x00007632453e7816 */ /* 0x000fe2000000003e */
[----:B------:R-:W0:Y:S01]  /*0b80*/  LDCU.64 UR10, c[0x0][0x510] ;  /* 0x0000a200ff0a77ac */ /* 0x000e220008000a00 */
[----:B------:R-:W-:Y:S01]  /*0b90*/  SHF.L.U32 R57, R71, 0x10, RZ ;  /* 0x0000001047397819 */ /* 0x000fe200000006ff */
[----:B------:R-:W-:Y:S01]  /*0ba0*/  FMUL.FTZ R32, R58, -1.4426950216293334961 ;  /* 0xbfb8aa3b3a207820 */ /* 0x000fe20000410000 */
[----:B---3--:R-:W-:Y:S02]  /*0bb0*/  SHF.L.U32 R3, R72, 0x10, RZ ;  /* 0x0000001048037819 */ /* 0x008fe400000006ff */
[----:B------:R-:W-:Y:S01]  /*0bc0*/  SHF.L.U32 R62, R62, 0x10, RZ ;  /* 0x000000103e3e7819 */ /* 0x000fe200000006ff */
[----:B------:R3:W4:Y:S01]  /*0bd0*/  MUFU.EX2 R49, R32 ;  /* 0x0000002000317308 */ /* 0x0007220000000800 */
[----:B------:R-:W-:Y:S01]  /*0be0*/  PRMT R63, R70, 0x7632, R63 ;  /* 0x00007632463f7816 */ /* 0x000fe2000000003f */
[----:B------:R-:W-:Y:S01]  /*0bf0*/  FMUL.FTZ R33, R57, -1.4426950216293334961 ;  /* 0xbfb8aa3b39217820 */ /* 0x000fe20000410000 */
[----:B------:R-:W-:Y:S01]  /*0c00*/  PRMT R66, R71, 0x7632, R66 ;  /* 0x0000763247427816 */ /* 0x000fe20000000042 */
[----:B------:R-:W-:Y:S01]  /*0c10*/  FMUL.FTZ R34, R3, -1.4426950216293334961 ;  /* 0xbfb8aa3b03227820 */ /* 0x000fe20000410000 */
[----:B------:R-:W-:-:S02]  /*0c20*/  PRMT R65, R73, 0x7632, R65 ;  /* 0x0000763249417816 */ /* 0x000fc40000000041 */
[----:B------:R-:W-:Y:S01]  /*0c30*/  SHF.L.U32 R48, R73, 0x10, RZ ;  /* 0x0000001049307819 */ /* 0x000fe200000006ff */
[----:B------:R1:W2:Y:S01]  /*0c40*/  MUFU.EX2 R51, R33 ;  /* 0x0000002100337308 */ /* 0x0002a20000000800 */
[----:B---3--:R-:W-:Y:S01]  /*0c50*/  FMUL.FTZ R32, R62, -1.4426950216293334961 ;  /* 0xbfb8aa3b3e207820 */ /* 0x008fe20000410000 */
[----:B------:R-:W-:Y:S02]  /*0c60*/  SHF.L.U32 R63, R63, 0x10, RZ ;  /* 0x000000103f3f7819 */ /* 0x000fe400000006ff */
[----:B------:R-:W-:Y:S01]  /*0c70*/  SHF.L.U32 R66, R66, 0x10, RZ ;  /* 0x0000001042427819 */ /* 0x000fe200000006ff */
[----:B------:R-:W-:Y:S01]  /*0c80*/  FMUL.FTZ R35, R48, -1.4426950216293334961 ;  /* 0xbfb8aa3b30237820 */ /* 0x000fe20000410000 */
[----:B------:R-:W-:Y:S01]  /*0c90*/  SHF.L.U32 R65, R65, 0x10, RZ ;  /* 0x0000001041417819 */ /* 0x000fe200000006ff */
[----:B0-----:R-:W-:Y:S01]  /*0ca0*/  UIMAD.WIDE.U32 UR8, UR12, UR10, UR8 ;  /* 0x0000000a0c0872a5 */ /* 0x001fe2000f8e0008 */
[----:B------:R0:W3:Y:S01]  /*0cb0*/  MUFU.EX2 R80, R34 ;  /* 0x0000002200507308 */ /* 0x0000e20000000800 */
[----:B-1----:R-:W-:Y:S01]  /*0cc0*/  FMUL.FTZ R33, R63, -1.4426950216293334961 ;  /* 0xbfb8aa3b3f217820 */ /* 0x002fe20000410000 */
[C---:B------:R-:W-:Y:S01]  /*0cd0*/  SHF.L.U32 R60, R68.reuse, 0x10, RZ ;  /* 0x00000010443c7819 */ /* 0x040fe200000006ff */
[----:B----4-:R-:W-:Y:S01]  /*0ce0*/  FADD.FTZ R73, R49, 1 ;  /* 0x3f80000031497421 */ /* 0x010fe20000010000 */
[----:B------:R-:W-:Y:S01]  /*0cf0*/  SHF.L.U32 R59, R69, 0x10, RZ ;  /* 0x00000010453b7819 */ /* 0x000fe200000006ff */
[----:B------:R-:W-:Y:S01]  /*0d00*/  UIMAD UR10, UR12, UR11, UR9 ;  /* 0x0000000b0c0a72a4 */ /* 0x000fe2000f8e0209 */
[----:B------:R-:W-:Y:S01]  /*0d10*/  PRMT R61, R68, 0x7632, R61 ;  /* 0x00007632443d7816 */ /* 0x000fe2000000003d */
[----:B------:R-:W-:Y:S01]  /*0d20*/  FMUL.FTZ R0, R60, -1.4426950216293334961 ;  /* 0xbfb8aa3b3c007820 */ /* 0x000fe20000410000 */
[----:B------:R1:W4:Y:S01]  /*0d30*/  MUFU.EX2 R79, R32 ;  /* 0x00000020004f7308 */ /* 0x0003220000000800 */
[----:B0-----:R-:W-:Y:S01]  /*0d40*/  FMUL.FTZ R34, R66, -1.4426950216293334961 ;  /* 0xbfb8aa3b42227820 */ /* 0x001fe20000410000 */
[----:B------:R-:W-:Y:S01]  /*0d50*/  FMUL.FTZ R26, R59, -1.4426950216293334961 ;  /* 0xbfb8aa3b3b1a7820 */ /* 0x000fe20000410000 */
[----:B------:R-:W-:Y:S01]  /*0d60*/  SHF.L.U32 R61, R61, 0x10, RZ ;  /* 0x000000103d3d7819 */ /* 0x000fe200000006ff */
[----:B--2---:R-:W-:Y:S01]  /*0d70*/  FADD.FTZ R78, R51, 1 ;  /* 0x3f800000334e7421 */ /* 0x004fe20000010000 */
[----:B------:R-:W-:Y:S01]  /*0d80*/  PRMT R64, R72, 0x7632, R64 ;  /* 0x0000763248407816 */ /* 0x000fe20000000040 */
[----:B------:R-:W-:Y:S01]  /*0d90*/  ULEA UR9, UP0, UR8, UR32, 0x1 ;  /* 0x0000002008097291 */ /* 0x000fe2000f8008ff */
[----:B------:R-:W-:Y:S01]  /*0da0*/  PRMT R68, R74, 0x7632, R68 ;  /* 0x000076324a447816 */ /* 0x000fe20000000044 */
[----:B------:R-:W0:Y:S01]  /*0db0*/  MUFU.EX2 R81, R35 ;  /* 0x0000002300517308 */ /* 0x000e220000000800 */
[----:B-1----:R-:W-:Y:S01]  /*0dc0*/  FMUL.FTZ R32, R65, -1.4426950216293334961 ;  /* 0xbfb8aa3b41207820 */ /* 0x002fe20000410000 */
[----:B------:R-:W-:Y:S01]  /*0dd0*/  SHF.L.U32 R64, R64, 0x10, RZ ;  /* 0x0000001040407819 */ /* 0x000fe200000006ff */
[----:B---3--:R-:W-:Y:S01]  /*0de0*/  FADD.FTZ R80, R80, 1 ;  /* 0x3f80000050507421 */ /* 0x008fe20000010000 */
[----:B------:R-:W-:Y:S01]  /*0df0*/  SHF.L.U32 R68, R68, 0x10, RZ ;  /* 0x0000001044447819 */ /* 0x000fe200000006ff */
[----:B------:R-:W-:Y:S01]  /*0e00*/  ULEA.HI.X UR8, UR8, UR33, UR10, 0x1, UP0 ;  /* 0x0000002108087291 */ /* 0x000fe200080f0c0a */
[C---:B------:R-:W-:Y:S01]  /*0e10*/  SHF.L.U32 R2, R75.reuse, 0x10, RZ ;  /* 0x000000104b027819 */ /* 0x040fe200000006ff */
[----:B------:R-:W-:Y:S01]  /*0e20*/  UISETP.NE.U32.AND UP0, UPT, UR34, URZ, UPT ;  /* 0x000000ff2200728c */ /* 0x000fe2000bf05070 */
[----:B------:R-:W-:Y:S01]  /*0e30*/  MUFU.EX2 R71, R33 ;  /* 0x0000002100477308 */ /* 0x000fe20000000800 */
[----:B------:R-:W-:Y:S01]  /*0e40*/  PRMT R67, R75, 0x7632, R67 ;  /* 0x000076324b437816 */ /* 0x000fe20000000043 */
[----:B----4-:R-:W-:Y:S01]  /*0e50*/  FADD.FTZ R79, R79, 1 ;  /* 0x3f8000004f4f7421 */ /* 0x010fe20000010000 */
[----:B------:R-:W-:Y:S01]  /*0e60*/  PRMT R51, R30, 0x7632, R51 ;  /* 0x000076321e337816 */ /* 0x000fe20000000033 */
[----:B------:R-:W-:Y:S01]  /*0e70*/  FMUL.FTZ R56, R2, -1.4426950216293334961 ;  /* 0xbfb8aa3b02387820 */ /* 0x000fe20000410000 */
[----:B------:R-:W-:Y:S01]  /*0e80*/  SHF.L.U32 R67, R67, 0x10, RZ ;  /* 0x0000001043437819 */ /* 0x000fe200000006ff */
[----:B------:R-:W-:Y:S01]  /*0e90*/  UISETP.NE.AND.EX UP0, UPT, UR35, URZ, UPT, UP0 ;  /* 0x000000ff2300728c */ /* 0x000fe2000bf05300 */
[----:B------:R-:W-:Y:S01]  /*0ea0*/  SHF.L.U32 R70, R38, 0x10, RZ ;  /* 0x0000001026467819 */ /* 0x000fe200000006ff */
[----:B------:R-:W1:Y:S01]  /*0eb0*/  MUFU.EX2 R86, R34 ;  /* 0x0000002200567308 */ /* 0x000e620000000800 */
[----:B0-----:R-:W-:Y:S01]  /*0ec0*/  FADD.FTZ R75, R81, 1 ;  /* 0x3f800000514b7421 */ /* 0x001fe20000010000 */
[----:B------:R-:W-:-:S02]  /*0ed0*/  SHF.L.U32 R72, R39, 0x10, RZ ;  /* 0x0000001027487819 */ /* 0x000fc400000006ff */
[----:B------:R-:W-:Y:S02]  /*0ee0*/  PRMT R49, R28, 0x7632, R49 ;  /* 0x000076321c317816 */ /* 0x000fe40000000031 */
[----:B------:R-:W-:Y:S02]  /*0ef0*/  PRMT R126, R13, 0x7632, R126 ;  /* 0x000076320d7e7816 */ /* 0x000fe4000000007e */
[----:B------:R-:W0:Y:S01]  /*0f00*/  MUFU.EX2 R93, R32 ;  /* 0x00000020005d7308 */ /* 0x000e220000000800 */
[----:B------:R-:W-:Y:S02]  /*0f10*/  PRMT R127, R14, 0x7632, R127 ;  /* 0x000076320e7f7816 */ /* 0x000fe4000000007f */
[----:B------:R-:W-:Y:S02]  /*0f20*/  PRMT R128, R15, 0x7632, R128 ;  /* 0x000076320f807816 */ /* 0x000fe40000000080 */
[----:B------:R-:W-:Y:S02]  /*0f30*/  SHF.L.U32 R102, R8, 0x10, RZ ;  /* 0x0000001008667819 */ /* 0x000fe400000006ff */
[----:B------:R-:W-:Y:S01]  /*0f40*/  SHF.L.U32 R104, R9, 0x10, RZ ;  /* 0x0000001009687819 */ /* 0x000fe200000006ff */
[----:B------:R2:W3:Y:S01]  /*0f50*/  MUFU.EX2 R25, R0 ;  /* 0x0000000000197308 */ /* 0x0004e20000000800 */
[----:B-1----:R-:W-:Y:S01]  /*0f60*/  FADD.FTZ R90, R86, 1 ;  /* 0x3f800000565a7421 */ /* 0x002fe20000010000 */
[----:B------:R-:W-:-:S02]  /*0f70*/  SHF.L.U32 R108, R11, 0x10, RZ ;  /* 0x000000100b6c7819 */ /* 0x000fc400000006ff */
[----:B------:R-:W-:-:S04]  /*0f80*/  SHF.L.U32 R106, R10, 0x10, RZ ;  /* 0x000000100a6a7819 */ /* 0x000fc800000006ff */
[----:B------:R1:W4:Y:S01]  /*0f90*/  MUFU.EX2 R27, R26 ;  /* 0x0000001a001b7308 */ /* 0x0003220000000800 */
[----:B--2---:R-:W-:Y:S01]  /*0fa0*/  SHF.L.U32 R0, R74, 0x10, RZ ;  /* 0x000000104a007819 */ /* 0x004fe200000006ff */
[----:B0-----:R-:W-:-:S04]  /*0fb0*/  FADD.FTZ R93, R93, 1 ;  /* 0x3f8000005d5d7421 */ /* 0x001fc80000010000 */
[----:B------:R-:W-:Y:S02]  /*0fc0*/  FMUL.FTZ R50, R0, -1.4426950216293334961 ;  /* 0xbfb8aa3b00327820 */ /* 0x000fe40000410000 */
[----:B------:R0:W-:Y:S01]  /*0fd0*/  MUFU.EX2 R96, R56 ;  /* 0x0000003800607308 */ /* 0x0001e20000000800 */
[----:B-1----:R-:W-:Y:S01]  /*0fe0*/  FMUL.FTZ R26, R61, -1.4426950216293334961 ;  /* 0xbfb8aa3b3d1a7820 */ /* 0x002fe20000410000 */
[----:B---3--:R-:W-:Y:S01]  /*0ff0*/  FADD.FTZ R69, R25, 1 ;  /* 0x3f80000019457421 */ /* 0x008fe20000010000 */
[----:B------:R-:W-:Y:S02]  /*1000*/  SHF.L.U32 R25, R28, 0x10, RZ ;  /* 0x000000101c197819 */ /* 0x000fe400000006ff */
[----:B------:R-:W-:-:S03]  /*1010*/  SHF.L.U32 R28, R31, 0x10, RZ ;  /* 0x000000101f1c7819 */ /* 0x000fc600000006ff */
[----:B------:R1:W2:Y:S01]  /*1020*/  MUFU.EX2 R77, R26 ;  /* 0x0000001a004d7308 */ /* 0x0002a20000000800 */
[----:B----4-:R-:W-:Y:S01]  /*1030*/  FADD.FTZ R27, R27, 1 ;  /* 0x3f8000001b1b7421 */ /* 0x010fe20000010000 */
[----:B0-----:R-:W-:-:S06]  /*1040*/  FMUL.FTZ R56, R67, -1.4426950216293334961 ;  /* 0xbfb8aa3b43387820 */ /* 0x001fcc0000410000 */
[----:B------:R0:W-:Y:S01]  /*1050*/  MUFU.RCP R76, R27 ;  /* 0x0000001b004c7308 */ /* 0x0001e20000001000 */
[----:B-1----:R-:W-:-:S07]  /*1060*/  FMUL.FTZ R26, R64, -1.4426950216293334961 ;  /* 0xbfb8aa3b401a7820 */ /* 0x002fce0000410000 */
[----:B------:R-:W-:Y:S01]  /*1070*/  MUFU.RCP R69, R69 ;  /* 0x0000004500457308 */ /* 0x000fe20000001000 */
[----:B0-----:R-:W-:Y:S01]  /*1080*/  SHF.L.U32 R27, R30, 0x10, RZ ;  /* 0x000000101e1b7819 */ /* 0x001fe200000006ff */
[----:B--2---:R-:W-:Y:S01]  /*1090*/  FADD.FTZ R84, R77, 1 ;  /* 0x3f8000004d547421 */ /* 0x004fe20000010000 */
[----:B------:R-:W-:-:S05]  /*10a0*/  PRMT R30, R42, 0x7632, R30 ;  /* 0x000076322a1e7816 */ /* 0x000fca000000001e */
[----:B------:R0:W1:Y:S08]  /*10b0*/  MUFU.EX2 R88, R50 ;  /* 0x0000003200587308 */ /* 0x0000700000000800 */
[----:B------:R2:W3:Y:S01]  /*10c0*/  MUFU.EX2 R91, R26 ;  /* 0x0000001a005b7308 */ /* 0x0004e20000000800 */
[----:B0-----:R-:W-:-:S07]  /*10d0*/  FMUL.FTZ R50, R68, -1.4426950216293334961 ;  /* 0xbfb8aa3b44327820 */ /* 0x001fce0000410000 */
[----:B------:R0:W4:Y:S01]  /*10e0*/  MUFU.EX2 R95, R50 ;  /* 0x00000032005f7308 */ /* 0x0001220000000800 */
[----:B--2---:R-:W-:Y:S01]  /*10f0*/  SHF.L.U32 R26, R29, 0x10, RZ ;  /* 0x000000101d1a7819 */ /* 0x004fe200000006ff */
[----:B-1----:R-:W-:-:S06]  /*1100*/  FADD.FTZ R94, R88, 1 ;  /* 0x3f800000585e7421 */ /* 0x002fcc0000010000 */
[----:B------:R1:W2:Y:S01]  /*1110*/  MUFU.EX2 R98, R56 ;  /* 0x0000003800627308 */ /* 0x0002a20000000800 */
[----:B0-----:R-:W-:Y:S01]  /*1120*/  PRMT R50, R29, 0x7632, R50 ;  /* 0x000076321d327816 */ /* 0x001fe20000000032 */
[----:B---3--:R-:W-:Y:S01]  /*1130*/  FADD.FTZ R91, R91, 1 ;  /* 0x3f8000005b5b7421 */ /* 0x008fe20000010000 */
[----:B------:R-:W-:-:S04]  /*1140*/  PRMT R29, R41, 0x7632, R29 ;  /* 0x00007632291d7816 */ /* 0x000fc8000000001d */
[----:B------:R-:W-:Y:S01]  /*1150*/  SHF.L.U32 R92, R29, 0x10, RZ ;  /* 0x000000101d5c7819 */ /* 0x000fe200000006ff */
[----:B------:R-:W0:Y:S01]  /*1160*/  MUFU.RCP R78, R78 ;  /* 0x0000004e004e7308 */ /* 0x000e220000001000 */
[----:B-1----:R-:W-:Y:S01]  /*1170*/  PRMT R56, R31, 0x7632, R56 ;  /* 0x000076321f387816 */ /* 0x002fe20000000038 */
[----:B----4-:R-:W-:Y:S01]  /*1180*/  FADD.FTZ R95, R95, 1 ;  /* 0x3f8000005f5f7421 */ /* 0x010fe20000010000 */
[----:B------:R-:W-:-:S04]  /*1190*/  PRMT R31, R43, 0x7632, R31 ;  /* 0x000076322b1f7816 */ /* 0x000fc8000000001f */
[----:B------:R-:W-:Y:S01]  /*11a0*/  SHF.L.U32 R100, R31, 0x10, RZ ;  /* 0x000000101f647819 */ /* 0x000fe200000006ff */
[----:B------:R-:W-:Y:S01]  /*11b0*/  MUFU.RCP R73, R73 ;  /* 0x0000004900497308 */ /* 0x000fe20000001000 */
[----:B--2---:R-:W-:-:S07]  /*11c0*/  FADD.FTZ R99, R98, 1 ;  /* 0x3f80000062637421 */ /* 0x004fce0000010000 */
[----:B------:R-:W-:Y:S01]  /*11d0*/  MUFU.RCP R84, R84 ;  /* 0x0000005400547308 */ /* 0x000fe20000001000 */
[----:B0-----:R-:W-:-:S04]  /*11e0*/  FADD.FTZ R86, -R78, 1 ;  /* 0x3f8000004e567421 */ /* 0x001fc80000010100 */
[C---:B------:R-:W-:Y:S01]  /*11f0*/  FFMA.FTZ R88, R57.reuse, R86, 1 ;  /* 0x3f80000039587423 */ /* 0x040fe20000010056 */
[----:B------:R-:W-:Y:S02]  /*1200*/  FMUL.FTZ R57, R57, R78 ;  /* 0x0000004e39397220 */ /* 0x000fe40000410000 */
[----:B------:R-:W0:Y:S08]  /*1210*/  MUFU.RCP R83, R79 ;  /* 0x0000004f00537308 */ /* 0x000e300000001000 */
[----:B------:R1:W-:Y:S08]  /*1220*/  MUFU.RCP R103, R90 ;  /* 0x0000005a00677308 */ /* 0x0003f00000001000 */
[----:B------:R-:W-:Y:S01]  /*1230*/  MUFU.RCP R80, R80 ;  /* 0x0000005000507308 */ /* 0x000fe20000001000 */
[----:B-1----:R-:W-:Y:S01]  /*1240*/  FADD.FTZ R90, R96, 1 ;  /* 0x3f800000605a7421 */ /* 0x002fe20000010000 */
[----:B------:R-:W-:Y:S01]  /*1250*/  SHF.L.U32 R96, R30, 0x10, RZ ;  /* 0x000000101e607819 */ /* 0x000fe200000006ff */
[----:B0-----:R-:W-:-:S04]  /*1260*/  FADD.FTZ R29, -R83, 1 ;  /* 0x3f800000531d7421 */ /* 0x001fc80000010100 */
[C---:B------:R-:W-:Y:S01]  /*1270*/  FFMA.FTZ R29, R62.reuse, R29, 1 ;  /* 0x3f8000003e1d7423 */ /* 0x040fe2000001001d */
[----:B------:R-:W-:Y:S01]  /*1280*/  MUFU.RCP R119, R90 ;  /* 0x0000005a00777308 */ /* 0x000fe20000001000 */
[----:B------:R-:W-:-:S07]  /*1290*/  FMUL.FTZ R62, R62, R83 ;  /* 0x000000533e3e7220 */ /* 0x000fce0000410000 */
[----:B------:R-:W-:Y:S08]  /*12a0*/  MUFU.RCP R75, R75 ;  /* 0x0000004b004b7308 */ /* 0x000ff00000001000 */
[----:B------:R-:W-:Y:S08]  /*12b0*/  MUFU.RCP R105, R91 ;  /* 0x0000005b00697308 */ /* 0x000ff00000001000 */
[----:B------:R-:W-:Y:S08]  /*12c0*/  MUFU.RCP R109, R95 ;  /* 0x0000005f006d7308 */ /* 0x000ff00000001000 */
[----:B------:R-:W0:Y:S08]  /*12d0*/  MUFU.RCP R107, R94 ;  /* 0x0000005e006b7308 */ /* 0x000e300000001000 */
[----:B------:R1:W-:Y:S08]  /*12e0*/  MUFU.RCP R114, R93 ;  /* 0x0000005d00727308 */ /* 0x0003f00000001000 */
[----:B------:R2:W-:Y:S01]  /*12f0*/  MUFU.RCP R120, R99 ;  /* 0x0000006300787308 */ /* 0x0005e20000001000 */
[----:B0-----:R-:W-:Y:S01]  /*1300*/  FADD.FTZ R91, -R107, 1 ;  /* 0x3f8000006b5b7421 */ /* 0x001fe20000010100 */
[----:B-1----:R-:W-:-:S03]  /*1310*/  FADD.FTZ R93, -R119, 1 ;  /* 0x3f800000775d7421 */ /* 0x002fc60000010100 */
[----:B------:R-:W-:Y:S01]  /*1320*/  FFMA.FTZ R91, R0, R91, 1 ;  /* 0x3f800000005b7423 */ /* 0x000fe2000001005b */
[----:B------:R-:W-:Y:S01]  /*1330*/  FFMA.FTZ R93, R2, R93, 1 ;  /* 0x3f800000025d7423 */ /* 0x000fe2000001005d */
[----:B--2---:R-:W-:Y:S01]  /*1340*/  PRMT R99, R11, 0x7632, R99 ;  /* 0x000076320b637816 */ /* 0x004fe20000000063 */
[----:B------:R-:W-:Y:S01]  /*1350*/  FMUL.FTZ R11, R3, R80 ;  /* 0x00000050030b7220 */ /* 0x000fe20000410000 */
[----:B------:R0:W-:Y:S04]  /*1360*/  STS.128 [R23], R44 ;  /* 0x0000002c17007388 */ /* 0x0001e80000000c00 */
[----:B------:R1:W-:Y:S01]  /*1370*/  STS.128 [R23+0x200], R52 ;  /* 0x0002003417007388 */ /* 0x0003e20000000c00 */
[----:B------:R-:W-:-:S03]  /*1380*/  NOP ;  /* 0x0000000000007918 */ /* 0x000fc60000000000 */
[----:B------:R-:W2:Y:S01]  /*1390*/  LDS.128 R32, [R24] ;  /* 0x0000000018207984 */ /* 0x000ea20000000c00 */
[----:B0-----:R-:W-:Y:S02]  /*13a0*/  SHF.L.U32 R44, R40, 0x10, RZ ;  /* 0x00000010282c7819 */ /* 0x001fe400000006ff */
[----:B------:R-:W-:Y:S02]  /*13b0*/  SHF.L.U32 R45, R41, 0x10, RZ ;  /* 0x00000010292d7819 */ /* 0x000fe400000006ff */
[----:B------:R-:W-:Y:S01]  /*13c0*/  SHF.L.U32 R46, R42, 0x10, RZ ;  /* 0x000000102a2e7819 */ /* 0x000fe200000006ff */
[----:B------:R-:W-:Y:S01]  /*13d0*/  FADD.FTZ R42, R71, 1 ;  /* 0x3f800000472a7421 */ /* 0x000fe20000010000 */
[C---:B------:R-:W-:Y:S02]  /*13e0*/  PRMT R40, R36.reuse, 0x7632, R40 ;  /* 0x0000763224287816 */ /* 0x040fe40000000028 */
[----:B-1----:R-:W-:Y:S01]  /*13f0*/  SHF.L.U32 R52, R36, 0x10, RZ ;  /* 0x0000001024347819 */ /* 0x002fe200000006ff */
[----:B------:R0:W1:Y:S01]  /*1400*/  MUFU.RCP R110, R42 ;  /* 0x0000002a006e7308 */ /* 0x0000620000001000 */
[----:B------:R-:W-:-:S02]  /*1410*/  PRMT R36, R37, 0x7632, R36 ;  /* 0x0000763225247816 */ /* 0x000fc40000000024 */
[----:B------:R-:W-:Y:S02]  /*1420*/  SHF.L.U32 R55, R37, 0x10, RZ ;  /* 0x0000001025377819 */ /* 0x000fe400000006ff */
[----:B------:R-:W-:Y:S02]  /*1430*/  PRMT R37, R38, 0x7632, R37 ;  /* 0x0000763226257816 */ /* 0x000fe40000000025 */
[----:B------:R-:W-:Y:S02]  /*1440*/  PRMT R38, R39, 0x7632, R38 ;  /* 0x0000763227267816 */ /* 0x000fe40000000026 */
[----:B------:R-:W-:Y:S01]  /*1450*/  SHF.L.U32 R47, R43, 0x10, RZ ;  /* 0x000000102b2f7819 */ /* 0x000fe200000006ff */
[----:B0-----:R-:W-:Y:S01]  /*1460*/  FADD.FTZ R42, -R84, 1 ;  /* 0x3f800000542a7421 */ /* 0x001fe20000010100 */
[----:B------:R-:W-:-:S03]  /*1470*/  SHF.L.U32 R101, R38, 0x10, RZ ;  /* 0x0000001026657819 */ /* 0x000fc600000006ff */
[C---:B------:R-:W-:Y:S01]  /*1480*/  FFMA.FTZ R42, R61.reuse, R42, 1 ;  /* 0x3f8000003d2a7423 */ /* 0x040fe2000001002a */
[----:B------:R-:W-:Y:S01]  /*1490*/  FMUL.FTZ R61, R61, R84 ;  /* 0x000000543d3d7220 */ /* 0x000fe20000410000 */
[----:B-1----:R-:W-:Y:S01]  /*14a0*/  FADD.FTZ R30, -R110, 1 ;  /* 0x3f8000006e1e7421 */ /* 0x002fe20000010100 */
[----:B--2---:R-:W-:Y:S02]  /*14b0*/  SHF.L.U32 R53, R32, 0x10, RZ ;  /* 0x0000001020357819 */ /* 0x004fe400000006ff */
        /* <DEDUP_REMOVED lines=20> */
[----:B------:R-:W-:Y:S01]  /*1600*/  SHF.L.U32 R77, R77, 0x10, RZ ;  /* 0x000000104d4d7819 */ /* 0x000fe200000006ff */
[----:B------:R-:W-:Y:S01]  /*1610*/  FMUL.FTZ R89, R47, R74 ;  /* 0x0000004a2f597220 */ /* 0x000fe20000410000 */
[----:B------:R-:W-:Y:S01]  /*1620*/  FFMA.FTZ R79, R58, R41, 1 ;  /* 0x3f8000003a4f7423 */ /* 0x000fe20000010029 */
        /* <DEDUP_REMOVED lines=8> */
[----:B------:R-:W-:Y:S01]  /*16b0*/  FFMA.FTZ R88, R63, R30, 1 ;  /* 0x3f8000003f587423 */ /* 0x000fe2000001001e */
[----:B------:R-:W-:Y:S01]  /*16c0*/  FMUL.FTZ R30, R92, R85 ;  /* 0x000000555c1e7220 */ /* 0x000fe20000410000 */
[----:B------:R-:W-:Y:S01]  /*16d0*/  FMUL.FTZ R42, R41, R42 ;  /* 0x0000002a292a7220 */ /* 0x000fe20000410000 */
[----:B------:R-:W-:Y:S01]  /*16e0*/  FADD.FTZ R41, -R103, 1 ;  /* 0x3f80000067297421 */ /* 0x000fe20000010100 */
[----:B------:R-:W-:Y:S01]  /*16f0*/  FMUL.FTZ R90, R100, R79 ;  /* 0x0000004f645a7220 */ /* 0x000fe20000410000 */
[----:B------:R-:W-:Y:S01]  /*1700*/  FMUL.FTZ R30, R83, R30 ;  /* 0x0000001e531e7220 */ /* 0x000fe20000410000 */
        /* <DEDUP_REMOVED lines=19> */
[----:B0-----:R-:W-:-:S02]  /*1840*/  SHF.L.U32 R111, R32, 0x10, RZ ;  /* 0x00000010206f7819 */ /* 0x001fc400000006ff */
[----:B------:R-:W-:Y:S01]  /*1850*/  PRMT R29, R32, 0x7632, R29 ;  /* 0x00007632201d7816 */ /* 0x000fe2000000001d */
[----:B------:R-:W-:Y:S01]  /*1860*/  FADD.FTZ R32, -R80, 1 ;  /* 0x3f80000050207421 */ /* 0x000fe20000010100 */
[C---:B------:R-:W-:Y:S02]  /*1870*/  PRMT R41, R33.reuse, 0x7632, R41 ;  /* 0x0000763221297816 */ /* 0x040fe40000000029 */
[----:B------:R-:W-:Y:S01]  /*1880*/  SHF.L.U32 R113, R33, 0x10, RZ ;  /* 0x0000001021717819 */ /* 0x000fe200000006ff */
[----:B------:R-:W-:Y:S01]  /*1890*/  FMUL.FTZ R33, R52, R111 ;  /* 0x0000006f34217220 */ /* 0x000fe20000410000 */
[----:B------:R-:W-:Y:S01]  /*18a0*/  FFMA.FTZ R32, R3, R32, 1 ;  /* 0x3f80000003207423 */ /* 0x000fe20000010020 */
[C---:B------:R-:W-:Y:S02]  /*18b0*/  PRMT R97, R35.reuse, 0x7632, R97 ;  /* 0x0000763223617816 */ /* 0x040fe40000000061 */
[----:B------:R-:W-:Y:S01]  /*18c0*/  FMUL.FTZ R33, R80, R33 ;  /* 0x0000002150217220 */ /* 0x000fe20000410000 */
[----:B------:R-:W-:Y:S01]  /*18d0*/  SHF.L.U32 R118, R35, 0x10, RZ ;  /* 0x0000001023767819 */ /* 0x000fe200000006ff */
[----:B------:R-:W-:Y:S01]  /*18e0*/  FADD.FTZ R35, -R75, 1 ;  /* 0x3f8000004b237421 */ /* 0x000fe20000010100 */
[----:B------:R-:W-:Y:S01]  /*18f0*/  SHF.L.U32 R112, R29, 0x10, RZ ;  /* 0x000000101d707819 */ /* 0x000fe200000006ff */
[----:B------:R-:W-:Y:S01]  /*1900*/  FMUL.FTZ R32, R33, R32 ;  /* 0x0000002021207220 */ /* 0x000fe20000410000 */
[----:B------:R-:W-:Y:S01]  /*1910*/  SHF.L.U32 R33, R40, 0x10, RZ ;  /* 0x0000001028217819 */ /* 0x000fe200000006ff */
[----:B------:R-:W-:Y:S01]  /*1920*/  FFMA.FTZ R87, R48, R35, 1 ;  /* 0x3f80000030577423 */ /* 0x000fe20000010023 */
[C---:B------:R-:W-:Y:S01]  /*1930*/  PRMT R88, R34.reuse, 0x7632, R88 ;  /* 0x0000763222587816 */ /* 0x040fe20000000058 */
[----:B------:R-:W-:Y:S01]  /*1940*/  FADD.FTZ R35, -R105, 1 ;  /* 0x3f80000069237421 */ /* 0x000fe20000010100 */
[----:B------:R-:W-:Y:S01]  /*1950*/  SHF.L.U32 R116, R34, 0x10, RZ ;  /* 0x0000001022747819 */ /* 0x000fe200000006ff */
[----:B------:R-:W-:Y:S01]  /*1960*/  FMUL.FTZ R34, R33, R112 ;  /* 0x0000007021227220 */ /* 0x000fe20000410000 */
[----:B------:R-:W-:Y:S01]  /*1970*/  FMUL.FTZ R40, R55, R113 ;  /* 0x0000007137287220 */ /* 0x000fe20000410000 */
[----:B------:R-:W-:Y:S01]  /*1980*/  FFMA.FTZ R35, R64, R35, 1 ;  /* 0x3f80000040237423 */ /* 0x000fe20000010023 */
[----:B------:R-:W-:Y:S01]  /*1990*/  SHF.L.U32 R115, R41, 0x10, RZ ;  /* 0x0000001029737819 */ /* 0x000fe200000006ff */
        /* <DEDUP_REMOVED lines=8> */
[----:B------:R-:W-:Y:S01]  /*1a20*/  FMUL.FTZ R98, R72, R118 ;  /* 0x0000007648627220 */ /* 0x000fe20000410000 */
[----:B------:R-:W-:Y:S01]  /*1a30*/  SHF.L.U32 R122, R97, 0x10, RZ ;  /* 0x00000010617a7819 */ /* 0x000fe200000006ff */
[----:B------:R-:W-:Y:S01]  /*1a40*/  FMUL.FTZ R87, R40, R87 ;  /* 0x0000005728577220 */ /* 0x000fe20000410000 */
[----:B------:R-:W-:Y:S01]  /*1a50*/  FFMA.FTZ R41, R68, R37, 1 ;  /* 0x3f80000044297423 */ /* 0x000fe20000010025 */
[----:B------:R-:W-:Y:S01]  /*1a60*/  FADD.FTZ R36, -R114, 1 ;  /* 0x3f80000072247421 */ /* 0x000fe20000010100 */
[----:B------:R-:W-:Y:S01]  /*1a70*/  FADD.FTZ R40, -R120, 1 ;  /* 0x3f80000078287421 */ /* 0x000fe20000010100 */
[----:B------:R-:W-:Y:S01]  /*1a80*/  FMUL.FTZ R37, R34, R115 ;  /* 0x0000007322257220 */ /* 0x000fe20000410000 */
        /* <DEDUP_REMOVED lines=40> */
[----:B------:R-:W-:-:S02]  /*1d10*/  SHF.L.U32 R88, R4, 0x10, RZ ;  /* 0x0000001004587819 */ /* 0x000fc400000006ff */
[C---:B------:R-:W-:Y:S02]  /*1d20*/  PRMT R87, R5.reuse, 0x7632, R87 ;  /* 0x0000763205577816 */ /* 0x040fe40000000057 */
[----:B------:R-:W-:Y:S01]  /*1d30*/  SHF.L.U32 R90, R5, 0x10, RZ ;  /* 0x00000010055a7819 */ /* 0x000fe200000006ff */
[----:B------:R0:W-:Y:S01]  /*1d40*/  STS.128 [R24], R36 ;  /* 0x0000002418007388 */ /* 0x0001e20000000c00 */
[C---:B------:R-:W-:Y:S02]  /*1d50*/  PRMT R89, R6.reuse, 0x7632, R89 ;  /* 0x0000763206597816 */ /* 0x040fe40000000059 */
[----:B------:R-:W-:Y:S01]  /*1d60*/  SHF.L.U32 R94, R6, 0x10, RZ ;  /* 0x00000010065e7819 */ /* 0x000fe200000006ff */
[----:B------:R-:W-:Y:S01]  /*1d70*/  STS.128 [R24+0x10], R40 ;  /* 0x0000102818007388 */ /* 0x000fe20000000c00 */
[----:B------:R-:W-:Y:S01]  /*1d80*/  NOP ;  /* 0x0000000000007918 */ /* 0x000fe20000000000 */
[C---:B------:R-:W-:Y:S02]  /*1d90*/  PRMT R91, R7.reuse, 0x7632, R91 ;  /* 0x00007632075b7816 */ /* 0x040fe4000000005b */
[----:B------:R-:W1:Y:S01]  /*1da0*/  LDS.128 R12, [R23] ;  /* 0x00000000170c7984 */ /* 0x000e620000000c00 */
[----:B------:R-:W-:-:S02]  /*1db0*/  SHF.L.U32 R98, R7, 0x10, RZ ;  /* 0x0000001007627819 */ /* 0x000fc400000006ff */
[----:B------:R-:W-:Y:S01]  /*1dc0*/  PRMT R93, R8, 0x7632, R93 ;  /* 0x00007632085d7816 */ /* 0x000fe2000000005d */
[----:B------:R-:W2:Y:S01]  /*1dd0*/  LDS.128 R4, [R23+0x200] ;  /* 0x0002000017047984 */ /* 0x000ea20000000c00 */
[----:B------:R-:W-:Y:S01]  /*1de0*/  PRMT R95, R9, 0x7632, R95 ;  /* 0x00007632095f7816 */ /* 0x000fe2000000005f */
[----:B0-----:R-:W-:Y:S01]  /*1df0*/  FMUL.FTZ R37, R0, R107 ;  /* 0x0000006b00257220 */ /* 0x001fe20000410000 */
[----:B------:R-:W-:Y:S01]  /*1e00*/  MOV R8, UR9 ;  /* 0x0000000900087c02 */ /* 0x000fe20008000f00 */
[----:B------:R-:W-:Y:S01]  /*1e10*/  FMUL.FTZ R0, R67, R120 ;  /* 0x0000007843007220 */ /* 0x000fe20000410000 */
[----:B------:R-:W-:Y:S01]  /*1e20*/  MOV R9, UR8 ;  /* 0x0000000800097c02 */ /* 0x000fe20008000f00 */
[----:B------:R-:W-:Y:S01]  /*1e30*/  FMUL.FTZ R107, R47, R57 ;  /* 0x000000392f6b7220 */ /* 0x000fe20000410000 */
[----:B------:R-:W-:Y:S01]  /*1e40*/  PRMT R97, R10, 0x7632, R97 ;  /* 0x000076320a617816 */ /* 0x000fe20000000061 */
[----:B------:R-:W-:Y:S01]  /*1e50*/  FMUL.FTZ R120, R70, R37 ;  /* 0x0000002546787220 */ /* 0x000fe20000410000 */
[----:B------:R-:W-:Y:S01]  /*1e60*/  FMUL.FTZ R101, R101, R0 ;  /* 0x0000000065657220 */ /* 0x000fe20000410000 */
[----:B------:R-:W-:-:S05]  /*1e70*/  IMAD.WIDE.U32 R2, R21, 0x10, R8 ;  /* 0x0000001015027825 */ /* 0x000fca00078e0008 */
[----:B-1----:R0:W-:Y:S04]  /*1e80*/  STG.E.128 desc[UR30][R2.64], R12 ;  /* 0x0000000c02007986 */ /* 0x0021e8000c101d1e */
[----:B--2---:R0:W-:Y:S01]  /*1e90*/  STG.E.128 desc[UR30][R2.64+0x200], R4 ;  /* 0x0002000402007986 */ /* 0x0041e2000c101d1e */
        /* <DEDUP_REMOVED lines=44> */
.L_x_13913:
        /* <DEDUP_REMOVED lines=34> */
[----:B------:R-:W-:-:S02]  /*2380*/  MOV R48, RZ ;  /* 0x000000ff00307202 */ /* 0x000fc40000000f00 */
[----:B------:R-:W-:Y:S02]  /*2390*/  CS2R R36, SRZ ;  /* 0x0000000000247805 */ /* 0x000fe4000001ff00 */
[----:B------:R-:W-:Y:S01]  /*23a0*/  CS2R R38, SRZ ;  /* 0x0000000000267805 */ /* 0x000fe2000001ff00 */
        /* <DEDUP_REMOVED lines=84> */
.L_x_13932:
[----:B0-2---:R-:W-:Y:S02]  /*28f0*/  MOV R4, UR14 ;  /* 0x0000000e00047c02 */ /* 0x005fe40008000f00 */
        /* <DEDUP_REMOVED lines=24> */
[-C--:B--2---:R-:W-:Y:S01]  /*2a80*/  FMUL.FTZ R120, R62, R9.reuse ;  /* 0x000000093e787220 */ /* 0x084fe20000410000 */
[-C--:B0-----:R-:W-:Y:S01]  /*2a90*/  FMUL.FTZ R7, R61, R9.reuse ;  /* 0x000000093d077220 */ /* 0x081fe20000410000 */
[-C--:B------:R-:W-:Y:S01]  /*2aa0*/  FMUL.FTZ R123, R70, R9.reuse ;  /* 0x00000009467b7220 */ /* 0x080fe20000410000 */
[-C--:B------:R-:W-:Y:S01]  /*2ab0*/  FMUL.FTZ R130, R69, R9.reuse ;  /* 0x0000000945827220 */ /* 0x080fe20000410000 */
[----:B------:R-:W-:Y:S01]  /*2ac0*/  FMUL.RZ R128, R120, 0.15915493667125701904 ;  /* 0x3e22f98378807820 */ /* 0x000fe2000040c000 */
[----:B------:R-:W-:Y:S01]  /*2ad0*/  FMUL.FTZ R120, R8, 1.4426950216293334961 ;  /* 0x3fb8aa3b08787820 */ /* 0x000fe20000410000 */
[----:B------:R-:W-:Y:S01]  /*2ae0*/  FMUL.RZ R132, R7, 0.15915493667125701904 ;  /* 0x3e22f98307847820 */ /* 0x000fe2000040c000 */
[----:B------:R-:W-:Y:S01]  /*2af0*/  FMUL.RZ R131, R123, 0.15915493667125701904 ;  /* 0x3e22f9837b837820 */ /* 0x000fe2000040c000 */
[----:B------:R-:W-:Y:S01]  /*2b00*/  FMUL.RZ R133, R130, 0.15915493667125701904 ;  /* 0x3e22f98382857820 */ /* 0x000fe2000040c000 */
[-C--:B------:R-:W-:Y:S01]  /*2b10*/  FMUL.FTZ R6, R70, R120.reuse ;  /* 0x0000007846067220 */ /* 0x080fe20000410000 */
[-C--:B------:R-:W-:Y:S01]  /*2b20*/  FMUL.FTZ R121, R62, R120.reuse ;  /* 0x000000783e797220 */ /* 0x080fe20000410000 */
[-C--:B------:R-:W-:Y:S01]  /*2b30*/  FMUL.FTZ R7, R61, R120.reuse ;  /* 0x000000783d077220 */ /* 0x080fe20000410000 */
[----:B------:R-:W-:Y:S01]  /*2b40*/  MUFU.SIN R123, R131 ;  /* 0x00000083007b7308 */ /* 0x000fe20000000400 */
[----:B------:R-:W-:Y:S01]  /*2b50*/  FMUL.FTZ R137, R63, R9 ;  /* 0x000000093f897220 */ /* 0x000fe20000410000 */
[-C--:B------:R-:W-:Y:S01]  /*2b60*/  FMUL.FTZ R130, R69, R120.reuse ;  /* 0x0000007845827220 */ /* 0x080fe20000410000 */
[-C--:B------:R-:W-:Y:S01]  /*2b70*/  FMUL.FTZ R161, R67, R120.reuse ;  /* 0x0000007843a17220 */ /* 0x080fe20000410000 */
[-C--:B------:R-:W-:Y:S01]  /*2b80*/  FMUL.FTZ R162, R75, R120.reuse ;  /* 0x000000784ba27220 */ /* 0x080fe20000410000 */
[----:B------:R-:W-:Y:S01]  /*2b90*/  FMUL.RZ R144, R137, 0.15915493667125701904 ;  /* 0x3e22f98389907820 */ /* 0x000fe2000040c000 */
[----:B------:R-:W-:-:S02]  /*2ba0*/  FMUL.FTZ R137, R63, R120 ;  /* 0x000000783f897220 */ /* 0x000fc40000410000 */
[----:B------:R0:W-:Y:S08]  /*2bb0*/  MUFU.EX2 R134, R6 ;  /* 0x0000000600867308 */ /* 0x0001f00000000800 */
[----:B------:R-:W-:Y:S01]  /*2bc0*/  MUFU.EX2 R122, R121 ;  /* 0x00000079007a7308 */ /* 0x000fe20000000800 */
        /* <DEDUP_REMOVED lines=8> */
[----:B-1----:R-:W-:Y:S01]  /*2c50*/  MUFU.COS R15, R131 ;  /* 0x00000083000f7308 */ /* 0x002fe20000000000 */
[----:B--2---:R-:W-:-:S04]  /*2c60*/  FMUL.FTZ R6, R71, R9 ;  /* 0x0000000947067220 */ /* 0x004fc80000410000 */
[----:B------:R-:W-:Y:S01]  /*2c70*/  FMUL.RZ R150, R6, 0.15915493667125701904 ;  /* 0x3e22f98306967820 */ /* 0x000fe2000040c000 */
[----:B------:R-:W-:Y:S02]  /*2c80*/  FMUL.FTZ R6, R71, R120 ;  /* 0x0000007847067220 */ /* 0x000fe40000410000 */
[----:B------:R-:W-:Y:S08]  /*2c90*/  MUFU.SIN R131, R133 ;  /* 0x0000008500837308 */ /* 0x000ff00000000400 */
[----:B------:R-:W-:Y:S08]  /*2ca0*/  MUFU.COS R145, R133 ;  /* 0x0000008500917308 */ /* 0x000ff00000000000 */
[----:B------:R0:W-:Y:S08]  /*2cb0*/  MUFU.EX2 R133, R7 ;  /* 0x0000000700857308 */ /* 0x0001f00000000800 */
[----:B------:R-:W-:Y:S01]  /*2cc0*/  MUFU.SIN R138, R143 ;  /* 0x0000008f008a7308 */ /* 0x000fe20000000400 */
[----:B0-----:R-:W-:-:S07]  /*2cd0*/  FMUL.FTZ R7, R66, R9 ;  /* 0x0000000942077220 */ /* 0x001fce0000410000 */
[----:B------:R0:W-:Y:S08]  /*2ce0*/  MUFU.COS R140, R143 ;  /* 0x0000008f008c7308 */ /* 0x0001f00000000000 */
[----:B------:R1:W-:Y:S01]  /*2cf0*/  MUFU.EX2 R147, R6 ;  /* 0x0000000600937308 */ /* 0x0003e20000000800 */
[----:B0-----:R-:W-:Y:S01]  /*2d00*/  FMUL.RZ R143, R7, 0.15915493667125701904 ;  /* 0x3e22f983078f7820 */ /* 0x001fe2000040c000 */
[----:B------:R-:W-:-:S06]  /*2d10*/  FMUL.FTZ R7, R66, R120 ;  /* 0x0000007842077220 */ /* 0x000fcc0000410000 */
[----:B------:R-:W-:Y:S01]  /*2d20*/  MUFU.SIN R129, R128 ;  /* 0x0000008000817308 */ /* 0x000fe20000000400 */
[----:B-1----:R-:W-:-:S04]  /*2d30*/  FMUL.FTZ R6, R65, R9 ;  /* 0x0000000941067220 */ /* 0x002fc80000410000 */
[----:B------:R-:W-:Y:S01]  /*2d40*/  FMUL.RZ R157, R6, 0.15915493667125701904 ;  /* 0x3e22f983069d7820 */ /* 0x000fe2000040c000 */
[----:B------:R-:W-:Y:S02]  /*2d50*/  FMUL.FTZ R6, R65, R120 ;  /* 0x0000007841067220 */ /* 0x000fe40000410000 */
[----:B------:R-:W-:Y:S08]  /*2d60*/  MUFU.COS R141, R128 ;  /* 0x00000080008d7308 */ /* 0x000ff00000000000 */
[----:B------:R-:W-:Y:S08]  /*2d70*/  MUFU.SIN R14, R132 ;  /* 0x00000084000e7308 */ /* 0x000ff00000000400 */
[----:B------:R-:W-:Y:S08]  /*2d80*/  MUFU.COS R128, R132 ;  /* 0x0000008400807308 */ /* 0x000ff00000000000 */
[----:B------:R-:W-:Y:S08]  /*2d90*/  MUFU.SIN R132, R139 ;  /* 0x0000008b00847308 */ /* 0x000ff00000000400 */
[----:B------:R-:W0:Y:S08]  /*2da0*/  MUFU.COS R136, R139 ;  /* 0x0000008b00887308 */ /* 0x000e300000000000 */
[----:B------:R1:W-:Y:S08]  /*2db0*/  MUFU.EX2 R139, R137 ;  /* 0x00000089008b7308 */ /* 0x0003f00000000800 */
[----:B------:R2:W-:Y:S01]  /*2dc0*/  MUFU.EX2 R188, R7 ;  /* 0x0000000700bc7308 */ /* 0x0005e20000000800 */
[----:B-1----:R-:W-:Y:S01]  /*2dd0*/  FMUL.FTZ R137, R74, R9 ;  /* 0x000000094a897220 */ /* 0x002fe20000410000 */
[C---:B0-----:R-:W-:Y:S01]  /*2de0*/  FMUL.FTZ R136, R135.reuse, R136 ;  /* 0x0000008887887220 */ /* 0x041fe20000410000 */
[----:B------:R-:W-:-:S05]  /*2df0*/  FMUL.FTZ R135, R135, R132 ;  /* 0x0000008487877220 */ /* 0x000fca0000410000 */
[----:B------:R-:W-:Y:S01]  /*2e00*/  MUFU.SIN R142, R144 ;  /* 0x00000090008e7308 */ /* 0x000fe20000000400 */
[----:B--2---:R-:W-:-:S07]  /*2e10*/  FMUL.FTZ R7, R73, R9 ;  /* 0x0000000949077220 */ /* 0x004fce0000410000 */
[----:B------:R0:W-:Y:S08]  /*2e20*/  MUFU.COS R146, R144 ;  /* 0x0000009000927308 */ /* 0x0001f00000000000 */
[----:B------:R-:W-:Y:S01]  /*2e30*/  MUFU.SIN R149, R143 ;  /* 0x0000008f00957308 */ /* 0x000fe20000000400 */
[----:B0-----:R-:W-:Y:S01]  /*2e40*/  FMUL.RZ R144, R137, 0.15915493667125701904 ;  /* 0x3e22f98389907820 */ /* 0x001fe2000040c000 */
[----:B------:R-:W-:-:S06]  /*2e50*/  FMUL.FTZ R137, R74, R120 ;  /* 0x000000784a897220 */ /* 0x000fcc0000410000 */
[----:B------:R0:W1:Y:S08]  /*2e60*/  MUFU.COS R151, R143 ;  /* 0x0000008f00977308 */ /* 0x0000700000000000 */
[----:B------:R-:W-:Y:S01]  /*2e70*/  MUFU.COS R155, R157 ;  /* 0x0000009d009b7308 */ /* 0x000fe20000000000 */
[----:B0-----:R-:W-:Y:S01]  /*2e80*/  FMUL.RZ R143, R7, 0.15915493667125701904 ;  /* 0x3e22f983078f7820 */ /* 0x001fe2000040c000 */
[----:B------:R-:W-:-:S06]  /*2e90*/  FMUL.FTZ R7, R73, R120 ;  /* 0x0000007849077220 */ /* 0x000fcc0000410000 */
[----:B------:R0:W2:Y:S01]  /*2ea0*/  MUFU.EX2 R180, R6 ;  /* 0x0000000600b47308 */ /* 0x0000a20000000800 */
[C---:B-1----:R-:W-:Y:S01]  /*2eb0*/  FMUL.FTZ R186, R188.reuse, R151 ;  /* 0x00000097bcba7220 */ /* 0x042fe20000410000 */
[----:B------:R-:W-:-:S06]  /*2ec0*/  FMUL.FTZ R188, R188, R149 ;  /* 0x00000095bcbc7220 */ /* 0x000fcc0000410000 */
[----:B------:R-:W1:Y:S01]  /*2ed0*/  MUFU.SIN R153, R157 ;  /* 0x0000009d00997308 */ /* 0x000e620000000400 */
[----:B0-----:R-:W-:-:S04]  /*2ee0*/  FMUL.FTZ R6, R76, R9 ;  /* 0x000000094c067220 */ /* 0x001fc80000410000 */
[----:B------:R-:W-:Y:S01]  /*2ef0*/  FMUL.RZ R163, R6, 0.15915493667125701904 ;  /* 0x3e22f98306a37820 */ /* 0x000fe2000040c000 */
[----:B---3--:R-:W-:Y:S02]  /*2f00*/  FMUL.FTZ R6, R2, R5 ;  /* 0x0000000502067220 */ /* 0x008fe40000410000 */
[----:B------:R0:W-:Y:S01]  /*2f10*/  MUFU.EX2 R187, R137 ;  /* 0x0000008900bb7308 */ /* 0x0001e20000000800 */
[----:B--2---:R-:W-:Y:S01]  /*2f20*/  FMUL.FTZ R178, R180, R155 ;  /* 0x0000009bb4b27220 */ /* 0x004fe20000410000 */
[----:B------:R-:W-:-:S04]  /*2f30*/  FFMA.FTZ R6, R3, R4, R6 ;  /* 0x0000000403067223 */ /* 0x000fc80000010006 */
[-C--:B------:R-:W-:Y:S01]  /*2f40*/  FMUL.FTZ R149, R83, -R6.reuse ;  /* 0x8000000653957220 */ /* 0x080fe20000410000 */
[-C--:B------:R-:W-:Y:S01]  /*2f50*/  FMUL.FTZ R151, R85, -R6.reuse ;  /* 0x8000000655977220 */ /* 0x080fe20000410000 */
[----:B------:R2:W-:Y:S01]  /*2f60*/  MUFU.EX2 R179, R7 ;  /* 0x0000000700b37308 */ /* 0x0005e20000000800 */
[----:B0-----:R-:W-:Y:S01]  /*2f70*/  FMUL.FTZ R137, R68, R9 ;  /* 0x0000000944897220 */ /* 0x001fe20000410000 */
[----:B-1----:R-:W-:Y:S01]  /*2f80*/  FMUL.FTZ R180, R180, R153 ;  /* 0x00000099b4b47220 */ /* 0x002fe20000410000 */
[-C--:B------:R-:W-:Y:S01]  /*2f90*/  FMUL.FTZ R189, R86, -R6.reuse ;  /* 0x8000000656bd7220 */ /* 0x080fe20000410000 */
[-C--:B------:R-:W-:Y:S01]  /*2fa0*/  FMUL.FTZ R195, R87, -R6.reuse ;  /* 0x8000000657c37220 */ /* 0x080fe20000410000 */
[-C--:B------:R-:W-:Y:S01]  /*2fb0*/  FMUL.FTZ R198, R88, -R6.reuse ;  /* 0x8000000658c67220 */ /* 0x080fe20000410000 */
[-C--:B------:R-:W-:Y:S01]  /*2fc0*/  FMUL.FTZ R200, R89, -R6.reuse ;  /* 0x8000000659c87220 */ /* 0x080fe20000410000 */
[-C--:B------:R-:W-:Y:S01]  /*2fd0*/  FMUL.FTZ R202, R90, -R6.reuse ;  /* 0x800000065aca7220 */ /* 0x080fe20000410000 */
[----:B------:R-:W-:Y:S01]  /*2fe0*/  MUFU.SIN R148, R150 ;  /* 0x0000009600947308 */ /* 0x000fe20000000400 */
[----:B--2---:R-:W-:Y:S01]  /*2ff0*/  FMUL.FTZ R7, R3, R5 ;  /* 0x0000000503077220 */ /* 0x004fe20000410000 */
[----:B------:R-:W-:Y:S01]  /*3000*/  FMUL.FTZ R5, R122, R129 ;  /* 0x000000817a057220 */ /* 0x000fe20000410000 */
[-C--:B------:R-:W-:Y:S01]  /*3010*/  FMUL.FTZ R129, R81, -R6.reuse ;  /* 0x8000000651817220 */ /* 0x080fe20000410000 */
[----:B------:R-:W-:Y:S01]  /*3020*/  FMUL.FTZ R203, R91, -R6 ;  /* 0x800000065bcb7220 */ /* 0x000fe20000410000 */
[----:B------:R-:W-:Y:S01]  /*3030*/  FFMA.FTZ R7, R2, R4, -R7 ;  /* 0x0000000402077223 */ /* 0x000fe20000010807 */
[----:B------:R-:W-:Y:S01]  /*3040*/  FMUL.FTZ R2, R75, R9 ;  /* 0x000000094b027220 */ /* 0x000fe20000410000 */
[----:B------:R-:W-:Y:S01]  /*3050*/  FMUL.FTZ R171, R92, -R6 ;  /* 0x800000065cab7220 */ /* 0x000fe20000410000 */
        /* <DEDUP_REMOVED lines=15> */
[C---:B------:R-:W-:Y:S01]  /*3150*/  FMUL.FTZ R165, R94.reuse, R7 ;  /* 0x000000075ea57220 */ /* 0x040fe20000410000 */
[----:B------:R1:W2:Y:S01]  /*3160*/  MUFU.COS R154, R144 ;  /* 0x00000090009a7308 */ /* 0x0002a20000000000 */
[----:B0-----:R-:W-:Y:S01]  /*3170*/  FMUL.FTZ R152, R147, R152 ;  /* 0x0000009893987220 */ /* 0x001fe20000410000 */
[-C--:B------:R-:W-:Y:S01]  /*3180*/  FMUL.FTZ R170, R93, -R6.reuse ;  /* 0x800000065daa7220 */ /* 0x080fe20000410000 */
[----:B------:R-:W-:-:S05]  /*3190*/  FMUL.FTZ R168, R94, -R6 ;  /* 0x800000065ea87220 */ /* 0x000fca0000410000 */
[----:B------:R-:W-:Y:S01]  /*31a0*/  MUFU.SIN R156, R143 ;  /* 0x0000008f009c7308 */ /* 0x000fe20000000400 */
[----:B-1----:R-:W-:Y:S01]  /*31b0*/  FMUL.RZ R144, R137, 0.15915493667125701904 ;  /* 0x3e22f98389907820 */ /* 0x002fe2000040c000 */
[----:B------:R-:W-:-:S06]  /*31c0*/  FMUL.FTZ R137, R68, R120 ;  /* 0x0000007844897220 */ /* 0x000fcc0000410000 */
[----:B------:R0:W1:Y:S01]  /*31d0*/  MUFU.COS R176, R143 ;  /* 0x0000008f00b07308 */ /* 0x0000620000000000 */
[C---:B--2---:R-:W-:Y:S01]  /*31e0*/  FMUL.FTZ R185, R187.reuse, R154 ;  /* 0x0000009abbb97220 */ /* 0x044fe20000410000 */
[----:B------:R-:W-:Y:S01]  /*31f0*/  FMUL.FTZ R187, R187, R150 ;  /* 0x00000096bbbb7220 */ /* 0x000fe20000410000 */
[----:B------:R-:W-:-:S05]  /*3200*/  FMUL.FTZ R150, R84, -R6 ;  /* 0x8000000654967220 */ /* 0x000fca0000410000 */
[----:B------:R-:W2:Y:S01]  /*3210*/  MUFU.EX2 R130, R130 ;  /* 0x0000008200827308 */ /* 0x000ea20000000800 */
[----:B0-----:R-:W-:Y:S01]  /*3220*/  FMUL.FTZ R143, R76, R120 ;  /* 0x000000784c8f7220 */ /* 0x001fe20000410000 */
[----:B------:R-:W-:-:S04]  /*3230*/  FMUL.FTZ R120, R67, R9 ;  /* 0x0000000943787220 */ /* 0x000fc80000410000 */
[----:B------:R-:W-:Y:S02]  /*3240*/  FMUL.RZ R120, R120, 0.15915493667125701904 ;  /* 0x3e22f98378787820 */ /* 0x000fe4000040c000 */
[----:B------:R-:W-:Y:S01]  /*3250*/  MUFU.COS R160, R144 ;  /* 0x0000009000a07308 */ /* 0x000fe20000000000 */
[C---:B-1----:R-:W-:Y:S01]  /*3260*/  FMUL.FTZ R176, R179.reuse, R176 ;  /* 0x000000b0b3b07220 */ /* 0x042fe20000410000 */
[----:B------:R-:W-:-:S06]  /*3270*/  FMUL.FTZ R179, R179, R156 ;  /* 0x0000009cb3b37220 */ /* 0x000fcc0000410000 */
[----:B------:R0:W1:Y:S01]  /*3280*/  MUFU.EX2 R183, R137 ;  /* 0x0000008900b77308 */ /* 0x0000620000000800 */
[C---:B--2---:R-:W-:Y:S01]  /*3290*/  FMUL.FTZ R145, R130.reuse, R145 ;  /* 0x0000009182917220 */ /* 0x044fe20000410000 */
[----:B------:R-:W-:Y:S01]  /*32a0*/  FMUL.FTZ R131, R130, R131 ;  /* 0x0000008382837220 */ /* 0x000fe20000410000 */
[----:B------:R-:W-:-:S05]  /*32b0*/  FMUL.FTZ R130, R85, R7 ;  /* 0x0000000755827220 */ /* 0x000fca0000410000 */
[----:B------:R-:W-:Y:S01]  /*32c0*/  MUFU.COS R159, R163 ;  /* 0x000000a3009f7308 */ /* 0x000fe20000000000 */
[----:B0-----:R-:W-:Y:S01]  /*32d0*/  FMUL.FTZ R137, R133, R140 ;  /* 0x0000008c85897220 */ /* 0x001fe20000410000 */
[----:B------:R-:W-:-:S06]  /*32e0*/  FMUL.FTZ R140, R79, -R6 ;  /* 0x800000064f8c7220 */ /* 0x000fcc0000410000 */
[----:B------:R0:W2:Y:S01]  /*32f0*/  MUFU.EX2 R192, R143 ;  /* 0x0000008f00c07308 */ /* 0x0000a20000000800 */
[----:B-1----:R-:W-:-:S07]  /*3300*/  FMUL.FTZ R181, R183, R160 ;  /* 0x000000a0b7b57220 */ /* 0x002fce0000410000 */
[----:B------:R1:W3:Y:S01]  /*3310*/  MUFU.SIN R158, R144 ;  /* 0x00000090009e7308 */ /* 0x0002e20000000400 */
[C---:B0-----:R-:W-:Y:S01]  /*3320*/  FMUL.FTZ R143, R121.reuse, R128 ;  /* 0x00000080798f7220 */ /* 0x041fe20000410000 */
[----:B------:R-:W-:Y:S01]  /*3330*/  FMUL.FTZ R121, R121, R14 ;  /* 0x0000000e79797220 */ /* 0x000fe20000410000 */
[----:B------:R-:W-:-:S05]  /*3340*/  FMUL.FTZ R128, R79, R7 ;  /* 0x000000074f807220 */ /* 0x000fca0000410000 */
[----:B------:R-:W0:Y:S01]  /*3350*/  MUFU.SIN R157, R163 ;  /* 0x000000a3009d7308 */ /* 0x000e220000000400 */
[C---:B-1----:R-:W-:Y:S01]  /*3360*/  FMUL.FTZ R144, R134.reuse, R15 ;  /* 0x0000000f86907220 */ /* 0x042fe20000410000 */
[----:B------:R-:W-:Y:S01]  /*3370*/  FMUL.FTZ R134, R134, R123 ;  /* 0x0000007b86867220 */ /* 0x000fe20000410000 */
[----:B------:R-:W-:Y:S01]  /*3380*/  FMUL.FTZ R123, R133, R138 ;  /* 0x0000008a857b7220 */ /* 0x000fe20000410000 */
[C---:B------:R-:W-:Y:S01]  /*3390*/  FMUL.FTZ R138, R139.reuse, R146 ;  /* 0x000000928b8a7220 */ /* 0x040fe20000410000 */
[----:B------:R-:W-:Y:S01]  /*33a0*/  FMUL.FTZ R133, R139, R142 ;  /* 0x0000008e8b857220 */ /* 0x000fe20000410000 */
[----:B------:R-:W-:Y:S01]  /*33b0*/  FMUL.FTZ R139, R147, R148 ;  /* 0x00000094938b7220 */ /* 0x000fe20000410000 */
[----:B--2---:R-:W-:Y:S01]  /*33c0*/  FMUL.FTZ R190, R192, R159 ;  /* 0x0000009fc0be7220 */ /* 0x004fe20000410000 */
[----:B------:R-:W-:Y:S01]  /*33d0*/  MUFU.EX2 R161, R161 ;  /* 0x000000a100a17308 */ /* 0x000fe20000000800 */
[----:B---3--:R-:W-:Y:S01]  /*33e0*/  FMUL.FTZ R183, R183, R158 ;  /* 0x0000009eb7b77220 */ /* 0x008fe20000410000 */
[-C--:B------:R-:W-:Y:S01]  /*33f0*/  FMUL.FTZ R142, R0, R7.reuse ;  /* 0x00000007008e7220 */ /* 0x080fe20000410000 */
[CC--:B------:R-:W-:Y:S01]  /*3400*/  FMUL.FTZ R147, R82.reuse, R7.reuse ;  /* 0x0000000752937220 */ /* 0x0c0fe20000410000 */
[----:B------:R-:W-:Y:S01]  /*3410*/  FMUL.FTZ R148, R83, R7 ;  /* 0x0000000753947220 */ /* 0x000fe20000410000 */
[----:B------:R-:W-:-:S03]  /*3420*/  FMUL.FTZ R146, R82, -R6 ;  /* 0x8000000652927220 */ /* 0x000fc60000410000 */
[----:B------:R-:W-:Y:S01]  /*3430*/  MUFU.EX2 R162, R162 ;  /* 0x000000a200a27308 */ /* 0x000fe20000000800 */
[----:B0-----:R-:W-:-:S07]  /*3440*/  FMUL.FTZ R192, R192, R157 ;  /* 0x0000009dc0c07220 */ /* 0x001fce0000410000 */
[----:B------:R-:W0:Y:S08]  /*3450*/  MUFU.SIN R196, R120 ;  /* 0x0000007800c47308 */ /* 0x000e300000000400 */
[----:B------:R1:W2:Y:S08]  /*3460*/  MUFU.COS R194, R120 ;  /* 0x0000007800c27308 */ /* 0x0002b00000000000 */
[----:B------:R-:W3:Y:S01]  /*3470*/  MUFU.COS R3, R4 ;  /* 0x0000000400037308 */ /* 0x000ee20000000000 */
[----:B0-----:R-:W-:Y:S01]  /*3480*/  FMUL.FTZ R196, R161, R196 ;  /* 0x000000c4a1c47220 */ /* 0x001fe20000410000 */
[----:B-1----:R-:W-:-:S06]  /*3490*/  FMUL.FTZ R120, R81, R7 ;  /* 0x0000000751787220 */ /* 0x002fcc0000410000 */
[----:B------:R0:W1:Y:S01]  /*34a0*/  MUFU.SIN R153, R4 ;  /* 0x0000000400997308 */ /* 0x0000620000000400 */
[----:B--2---:R-:W-:Y:S01]  /*34b0*/  FMUL.FTZ R194, R161, R194 ;  /* 0x000000c2a1c27220 */ /* 0x004fe20000410000 */
[----:B0-----:R-:W-:Y:S01]  /*34c0*/  FMUL.FTZ R4, R122, R141 ;  /* 0x0000008d7a047220 */ /* 0x001fe20000410000 */
[----:B---3--:R-:W-:Y:S01]  /*34d0*/  FMUL.FTZ R132, R162, R3 ;  /* 0x00000003a2847220 */ /* 0x008fe20000410000 */
[----:B------:R-:W-:Y:S01]  /*34e0*/  FMUL.FTZ R122, R84, R7 ;  /* 0x00000007547a7220 */ /* 0x000fe20000410000 */
[----:B------:R-:W-:Y:S02]  /*34f0*/  FMUL.FTZ R141, R0, -R6 ;  /* 0x80000006008d7220 */ /* 0x000fe40000410000 */
[----:B------:R0:W-:Y:S01]  /*3500*/  STS.64 [R2+0x880], R4 ;  /* 0x0008800402007388 */ /* 0x0001e20000000a00 */
[----:B-1----:R-:W-:Y:S01]  /*3510*/  FMUL.FTZ R153, R162, R153 ;  /* 0x00000099a2997220 */ /* 0x002fe20000410000 */
        /* <DEDUP_REMOVED lines=12> */
.L_x_13916:
[----:B------:R1:W2:Y:S02]  /*35e0*/  LDS.64 R14, [R184+0x1888] ;  /* 0x00188800b80e7984 */ /* 0x0002a40000000a00 */
.L_x_13917:
[----:B----4-:R-:W-:Y:S05]  /*35f0*/  BSYNC.RECONVERGENT B0 ;  /* 0x0000000000007941 */ /* 0x010fea0003800200 */
.L_x_13915:
[CC--:B0-----:R-:W-:Y:S01]  /*3600*/  FMUL.FTZ R2, R95.reuse, R134.reuse ;  /* 0x000000865f027220 */ /* 0x0c1fe20000410000 */
[----:B------:R-:W-:Y:S01]  /*3610*/  FMUL.FTZ R6, RZ, R134 ;  /* 0x00000086ff067220 */ /* 0x000fe20000410000 */
[----:B------:R-:W0:Y:S01]  /*3620*/  @P0 LDC R159, c[0x0][0x38c] ;  /* 0x0000e300ff9f0b82 */ /* 0x000e220000000800 */
[----:B------:R-:W-:Y:S02]  /*3630*/  HFMA2 R161, -RZ, RZ, 0, 9.5367431640625e-07 ;  /* 0x00000010ffa17431 */ /* 0x000fe400000001ff */
[-C--:B------:R-:W-:Y:S01]  /*3640*/  FFMA.FTZ R2, RZ, R144.reuse, R2 ;  /* 0x00000090ff027223 */ /* 0x080fe20000010002 */
        /* <DEDUP_REMOVED lines=18> */
[----:B------:R-:W-:Y:S01]  /*3770*/  FFMA.FTZ R155, R136, R7, R155 ;  /* 0x00000007889b7223 */ /* 0x000fe2000001009b */
[----:B------:R-:W-:Y:S02]  /*3780*/  FMUL.FTZ R7, R5, R134 ;  /* 0x0000008605077220 */ /* 0x000fe40000410000 */
[----:B------:R-:W-:Y:S01]  /*3790*/  FADD.FTZ R6, R99, R2 ;  /* 0x0000000263067221 */ /* 0x000fe20000010000 */
[----:B------:R-:W-:Y:S01]  /*37a0*/  FADD.FTZ R154, RZ, R155 ;  /* 0x0000009bff9a7221 */ /* 0x000fe20000010000 */
[----:B------:R-:W-:Y:S02]  /*37b0*/  MOV R2, UR22 ;  /* 0x0000001600027c02 */ /* 0x000fe40008000f00 */
[C---:B------:R-:W-:Y:S01]  /*37c0*/  FMUL.FTZ R3, R123.reuse, R6 ;  /* 0x000000067b037220 */ /* 0x040fe20000410000 */
[----:B------:R-:W-:Y:S01]  /*37d0*/  FMUL.FTZ R156, R123, R154 ;  /* 0x0000009a7b9c7220 */ /* 0x000fe20000410000 */
[----:B------:R-:W-:-:S02]  /*37e0*/  @P0 IADD3 R2, PT, PT, R2, -0x2, RZ ;  /* 0xfffffffe02020810 */ /* 0x000fc40007ffe0ff */
[C---:B------:R-:W-:Y:S01]  /*37f0*/  FFMA.FTZ R157, R137.reuse, R154, R3 ;  /* 0x0000009a899d7223 */ /* 0x040fe20000010003 */
[----:B------:R-:W-:Y:S01]  /*3800*/  FFMA.FTZ R155, R137, R6, -R156 ;  /* 0x00000006899b7223 */ /* 0x000fe2000001089c */
[----:B------:R-:W-:Y:S01]  /*3810*/  FMUL.FTZ R154, R4, R134 ;  /* 0x00000086049a7220 */ /* 0x000fe20000410000 */
[----:B0-----:R-:W-:Y:S02]  /*3820*/  @P0 IMAD R6, R2, R159, UR8 ;  /* 0x0000000802060e24 */ /* 0x001fe4000f8e029f */
[----:B------:R-:W-:Y:S01]  /*3830*/  FADD.FTZ R157, RZ, R157 ;  /* 0x0000009dff9d7221 */ /* 0x000fe20000010000 */
[----:B------:R-:W-:Y:S01]  /*3840*/  FADD.FTZ R159, R100, R155 ;  /* 0x0000009b649f7221 */ /* 0x000fe20000010000 */
[-C--:B------:R-:W-:Y:S01]  /*3850*/  FFMA.FTZ R156, R5, R144.reuse, R154 ;  /* 0x00000090059c7223 */ /* 0x080fe2000001009a */
[----:B------:R-:W-:Y:S01]  /*3860*/  FFMA.FTZ R154, R4, R144, -R7 ;  /* 0x00000090049a7223 */ /* 0x000fe20000010807 */
[----:B------:R-:W-:Y:S01]  /*3870*/  CS2R R2, SRZ ;  /* 0x0000000000027805 */ /* 0x000fe2000001ff00 */
[----:B------:R-:W-:-:S04]  /*3880*/  @P0 IMAD.WIDE R6, R6, R161, UR4 ;  /* 0x0000000406060e25 */ /* 0x000fc8000f8e02a1 */
[C---:B------:R-:W-:Y:S01]  /*3890*/  FMUL.FTZ R160, R133.reuse, R157 ;  /* 0x0000009d85a07220 */ /* 0x040fe20000410000 */
[-C--:B------:R-:W-:Y:S01]  /*38a0*/  FMUL.FTZ R161, R133, R159.reuse ;  /* 0x0000009f85a17220 */ /* 0x080fe20000410000 */
[C---:B------:R-:W-:Y:S01]  /*38b0*/  FMUL.FTZ R158, R121.reuse, R156 ;  /* 0x0000009c799e7220 */ /* 0x040fe20000410000 */
[-C--:B------:R-:W-:Y:S01]  /*38c0*/  FMUL.FTZ R155, R121, R154.reuse ;  /* 0x0000009a799b7220 */ /* 0x080fe20000410000 */
[C---:B------:R-:W-:Y:S01]  /*38d0*/  FFMA.FTZ R160, R138.reuse, R159, -R160 ;  /* 0x0000009f8aa07223 */ /* 0x040fe200000108a0 */
[----:B------:R-:W-:Y:S01]  /*38e0*/  FFMA.FTZ R161, R138, R157, R161 ;  /* 0x0000009d8aa17223 */ /* 0x000fe200000100a1 */
[----:B------:R-:W-:Y:S01]  /*38f0*/  FFMA.FTZ R158, R143, R154, -R158 ;  /* 0x0000009a8f9e7223 */ /* 0x000fe2000001089e */
[----:B------:R0:W4:Y:S01]  /*3900*/  @P0 LDG.E.64 R2, desc[UR30][R6.64+0x8] ;  /* 0x0000081e06020981 */ /* 0x000122000c1e1b00 */
[CC--:B--23--:R-:W-:Y:S01]  /*3910*/  FMUL.FTZ R154, R132.reuse, R15.reuse ;  /* 0x0000000f849a7220 */ /* 0x0ccfe20000410000 */
[----:B------:R-:W-:Y:S01]  /*3920*/  FADD.FTZ R160, R101, R160 ;  /* 0x000000a065a07221 */ /* 0x000fe20000010000 */
[----:B------:R-:W-:Y:S01]  /*3930*/  FADD.FTZ R161, RZ, R161 ;  /* 0x000000a1ffa17221 */ /* 0x000fe20000010000 */
[C---:B------:R-:W-:Y:S01]  /*3940*/  FMUL.FTZ R157, R153.reuse, R15 ;  /* 0x0000000f999d7220 */ /* 0x040fe20000410000 */
[----:B------:R-:W-:Y:S01]  /*3950*/  FFMA.FTZ R163, -R153, R14, -R154 ;  /* 0x0000000e99a37223 */ /* 0x000fe2000001099a */
[----:B------:R-:W-:Y:S01]  /*3960*/  FFMA.FTZ R156, R143, R156, R155 ;  /* 0x0000009c8f9c7223 */ /* 0x000fe2000001009b */
[C---:B------:R-:W-:Y:S01]  /*3970*/  FMUL.FTZ R154, R139.reuse, R160 ;  /* 0x000000a08b9a7220 */ /* 0x040fe20000410000 */
[----:B------:R-:W-:Y:S01]  /*3980*/  FMUL.FTZ R155, R139, R161 ;  /* 0x000000a18b9b7220 */ /* 0x000fe20000410000 */
[----:B------:R-:W-:Y:S01]  /*3990*/  FFMA.FTZ R157, R132, R14, -R157 ;  /* 0x0000000e849d7223 */ /* 0x000fe2000001089d */
[----:B------:R-:W-:Y:S01]  /*39a0*/  FMUL.FTZ R159, R196, R163 ;  /* 0x000000a3c49f7220 */ /* 0x000fe20000410000 */
[C---:B------:R-:W-:Y:S01]  /*39b0*/  FFMA.FTZ R154, R152.reuse, R161, R154 ;  /* 0x000000a1989a7223 */ /* 0x040fe2000001009a */
[----:B------:R-:W-:Y:S01]  /*39c0*/  FFMA.FTZ R155, R152, R160, -R155 ;  /* 0x000000a0989b7223 */ /* 0x000fe2000001089b */
[-C--:B0-----:R-:W-:Y:S01]  /*39d0*/  FMUL.FTZ R6, R196, R157.reuse ;  /* 0x0000009dc4067220 */ /* 0x081fe20000410000 */
[----:B------:R-:W-:Y:S01]  /*39e0*/  FFMA.FTZ R7, R194, R157, R159 ;  /* 0x0000009dc2077223 */ /* 0x000fe2000001009f */
[----:B------:R-:W-:Y:S01]  /*39f0*/  FADD.FTZ R161, RZ, R154 ;  /* 0x0000009affa17221 */ /* 0x000fe20000010000 */
[----:B------:R-:W-:Y:S01]  /*3a00*/  FADD.FTZ R159, R102, R155 ;  /* 0x0000009b669f7221 */ /* 0x000fe20000010000 */
        /* <DEDUP_REMOVED lines=9> */
[CC--:B------:R-:W-:Y:S01]  /*3aa0*/  FMUL.FTZ R161, R135.reuse, R6.reuse ;  /* 0x0000000687a17220 */ /* 0x0c0fe20000410000 */
        /* <DEDUP_REMOVED lines=9> */
[----:B------:R-:W-:Y:S01]  /*3b40*/  FMUL.FTZ R156, R123, R154 ;  /* 0x0000009a7b9c7220 */ /* 0x000fe20000410000 */
[----:B------:R-:W-:Y:S01]  /*3b50*/  FFMA.FTZ R159, R185, R158, -R162 ;  /* 0x0000009eb99f7223 */ /* 0x000fe200000108a2 */
[C---:B------:R-:W-:Y:S01]  /*3b60*/  FFMA.FTZ R157, R137.reuse, R154, R157 ;  /* 0x0000009a899d7223 */ /* 0x040fe2000001009d */
[----:B------:R-:W-:Y:S01]  /*3b70*/  FADD.FTZ R169, RZ, R161 ;  /* 0x000000a1ffa97221 */ /* 0x000fe20000010000 */
[----:B------:R-:W-:Y:S01]  /*3b80*/  FFMA.FTZ R156, R137, R6, -R156 ;  /* 0x00000006899c7223 */ /* 0x000fe2000001089c */
[----:B------:R-:W-:Y:S01]  /*3b90*/  FADD.FTZ R163, R104, R159 ;  /* 0x0000009f68a37221 */ /* 0x000fe20000010000 */
[C---:B------:R-:W-:Y:S01]  /*3ba0*/  FMUL.FTZ R159, R133.reuse, R157 ;  /* 0x0000009d859f7220 */ /* 0x040fe20000410000 */
[C---:B------:R-:W-:Y:S01]  /*3bb0*/  FMUL.FTZ R6, R180.reuse, R169 ;  /* 0x000000a9b4067220 */ /* 0x040fe20000410000 */
[-C--:B------:R-:W-:Y:S01]  /*3bc0*/  FMUL.FTZ R161, R133, R156.reuse ;  /* 0x0000009c85a17220 */ /* 0x080fe20000410000 */
[-C--:B------:R-:W-:Y:S01]  /*3bd0*/  FMUL.FTZ R175, R180, R163.reuse ;  /* 0x000000a3b4af7220 */ /* 0x080fe20000410000 */
[----:B------:R-:W-:Y:S01]  /*3be0*/  FFMA.FTZ R159, R138, R156, -R159 ;  /* 0x0000009c8a9f7223 */ /* 0x000fe2000001089f */
[----:B------:R-:W-:Y:S01]  /*3bf0*/  FFMA.FTZ R154, R178, R163, -R6 ;  /* 0x000000a3b29a7223 */ /* 0x000fe20000010806 */
[----:B------:R-:W-:Y:S01]  /*3c00*/  FFMA.FTZ R161, R138, R157, R161 ;  /* 0x0000009d8aa17223 */ /* 0x000fe200000100a1 */
[----:B------:R-:W-:Y:S01]  /*3c10*/  FFMA.FTZ R175, R178, R169, R175 ;  /* 0x000000a9b2af7223 */ /* 0x000fe200000100af */
[----:B------:R-:W-:Y:S01]  /*3c20*/  FMUL.FTZ R6, R139, R159 ;  /* 0x0000009f8b067220 */ /* 0x000fe20000410000 */
[----:B------:R-:W-:Y:S01]  /*3c30*/  FADD.FTZ R154, R105, R154 ;  /* 0x0000009a699a7221 */ /* 0x000fe20000010000 */
[-C--:B------:R-:W-:Y:S01]  /*3c40*/  FMUL.FTZ R157, R139, R161.reuse ;  /* 0x000000a18b9d7220 */ /* 0x080fe20000410000 */
[----:B------:R-:W-:Y:S01]  /*3c50*/  FADD.FTZ R175, RZ, R175 ;  /* 0x000000afffaf7221 */ /* 0x000fe20000010000 */
[C---:B------:R-:W-:Y:S01]  /*3c60*/  FFMA.FTZ R161, R152.reuse, R161, R6 ;  /* 0x000000a198a17223 */ /* 0x040fe20000010006 */
[CC--:B------:R-:W-:Y:S01]  /*3c70*/  FMUL.FTZ R156, R179.reuse, R154.reuse ;  /* 0x0000009ab39c7220 */ /* 0x0c0fe20000410000 */
[----:B------:R-:W-:Y:S01]  /*3c80*/  FFMA.FTZ R157, R152, R159, -R157 ;  /* 0x0000009f989d7223 */ /* 0x000fe2000001089d */
[----:B------:R-:W-:Y:S01]  /*3c90*/  FMUL.FTZ R163, R179, R175 ;  /* 0x000000afb3a37220 */ /* 0x000fe20000410000 */
[----:B------:R-:W-:Y:S01]  /*3ca0*/  FMUL.FTZ R6, R188, R161 ;  /* 0x000000a1bc067220 */ /* 0x000fe20000410000 */
[----:B------:R-:W-:Y:S01]  /*3cb0*/  FFMA.FTZ R156, R176, R175, R156 ;  /* 0x000000afb09c7223 */ /* 0x000fe2000001009c */
[-C--:B------:R-:W-:Y:S01]  /*3cc0*/  FMUL.FTZ R159, R188, R157.reuse ;  /* 0x0000009dbc9f7220 */ /* 0x080fe20000410000 */
[----:B------:R-:W-:Y:S01]  /*3cd0*/  FFMA.FTZ R163, R176, R154, -R163 ;  /* 0x0000009ab0a37223 */ /* 0x000fe200000108a3 */
[C---:B------:R-:W-:Y:S01]  /*3ce0*/  FFMA.FTZ R6, R186.reuse, R157, -R6 ;  /* 0x0000009dba067223 */ /* 0x040fe20000010806 */
[----:B------:R-:W-:Y:S01]  /*3cf0*/  FADD.FTZ R160, RZ, R156 ;  /* 0x0000009cffa07221 */ /* 0x000fe20000010000 */
[----:B------:R-:W-:Y:S01]  /*3d00*/  FFMA.FTZ R154, R186, R161, R159 ;  /* 0x000000a1ba9a7223 */ /* 0x000fe2000001009f */
[----:B------:R-:W-:Y:S01]  /*3d10*/  FADD.FTZ R158, R106, R163 ;  /* 0x000000a36a9e7221 */ /* 0x000fe20000010000 */
        /* <DEDUP_REMOVED lines=8> */
[C---:B------:R-:W-:Y:S01]  /*3da0*/  FMUL.FTZ R6, R180.reuse, R159 ;  /* 0x0000009fb4067220 */ /* 0x040fe20000410000 */
[----:B------:R-:W-:Y:S01]  /*3db0*/  FADD.FTZ R163, R107, R158 ;  /* 0x0000009e6ba37221 */ /* 0x000fe20000010000 */
[-C--:B------:R-:W-:Y:S01]  /*3dc0*/  FMUL.FTZ R161, R180, R157.reuse ;  /* 0x0000009db4a17220 */ /* 0x080fe20000410000 */
[----:B------:R-:W-:Y:S01]  /*3dd0*/  FADD.FTZ R169, RZ, R162 ;  /* 0x000000a2ffa97221 */ /* 0x000fe20000010000 */
[----:B------:R-:W-:Y:S01]  /*3de0*/  FFMA.FTZ R6, R178, R157, -R6 ;  /* 0x0000009db2067223 */ /* 0x000fe20000010806 */
[----:B------:R-:W-:Y:S01]  /*3df0*/  FMUL.FTZ R156, R192, R163 ;  /* 0x000000a3c09c7220 */ /* 0x000fe20000410000 */
[----:B------:R-:W-:Y:S01]  /*3e00*/  FFMA.FTZ R161, R178, R159, R161 ;  /* 0x0000009fb2a17223 */ /* 0x000fe200000100a1 */
[-C--:B------:R-:W-:Y:S01]  /*3e10*/  FMUL.FTZ R159, R192, R169.reuse ;  /* 0x000000a9c09f7220 */ /* 0x080fe20000410000 */
[CC--:B------:R-:W-:Y:S01]  /*3e20*/  FMUL.FTZ R154, R179.reuse, R6.reuse ;  /* 0x00000006b39a7220 */ /* 0x0c0fe20000410000 */
[C---:B------:R-:W-:Y:S01]  /*3e30*/  FFMA.FTZ R156, R190.reuse, R169, R156 ;  /* 0x000000a9be9c7223 */ /* 0x040fe2000001009c */
        /* <DEDUP_REMOVED lines=14> */
[C---:B------:R-:W-:Y:S01]  /*3f20*/  FMUL.FTZ R6, R192.reuse, R157 ;  /* 0x0000009dc0067220 */ /* 0x040fe20000410000 */
[----:B------:R-:W-:Y:S01]  /*3f30*/  FADD.FTZ R158, R109, R158 ;  /* 0x0000009e6d9e7221 */ /* 0x000fe20000010000 */
[-C--:B------:R-:W-:Y:S01]  /*3f40*/  FMUL.FTZ R161, R192, R159.reuse ;  /* 0x0000009fc0a17220 */ /* 0x080fe20000410000 */
[----:B------:R-:W-:Y:S01]  /*3f50*/  FADD.FTZ R169, RZ, R169 ;  /* 0x000000a9ffa97221 */ /* 0x000fe20000010000 */
[C---:B------:R-:W-:Y:S01]  /*3f60*/  FFMA.FTZ R159, R190.reuse, R159, R6 ;  /* 0x0000009fbe9f7223 */ /* 0x040fe20000010006 */
[C---:B------:R-:W-:Y:S01]  /*3f70*/  FMUL.FTZ R6, R153.reuse, R158 ;  /* 0x0000009e99067220 */ /* 0x040fe20000410000 */
[----:B------:R-:W-:Y:S01]  /*3f80*/  FFMA.FTZ R161, R190, R157, -R161 ;  /* 0x0000009dbea17223 */ /* 0x000fe200000108a1 */
[CC--:B------:R-:W-:Y:S01]  /*3f90*/  FMUL.FTZ R157, R153.reuse, R169.reuse ;  /* 0x000000a9999d7220 */ /* 0x0c0fe20000410000 */
[C---:B------:R-:W-:Y:S01]  /*3fa0*/  FMUL.FTZ R154, R153.reuse, R168 ;  /* 0x000000a8999a7220 */ /* 0x040fe20000410000 */
[C---:B------:R-:W-:Y:S01]  /*3fb0*/  FFMA.FTZ R6, R132.reuse, R169, R6 ;  /* 0x000000a984067223 */ /* 0x040fe20000010006 */
[----:B------:R-:W-:Y:S01]  /*3fc0*/  FMUL.FTZ R175, R153, R165 ;  /* 0x000000a599af7220 */ /* 0x000fe20000410000 */
[----:B------:R-:W-:Y:S01]  /*3fd0*/  FFMA.FTZ R163, R132, R158, -R157 ;  /* 0x0000009e84a37223 */ /* 0x000fe2000001089d */
[----:B------:R-:W-:Y:S01]  /*3fe0*/  FMUL.FTZ R157, R196, R159 ;  /* 0x0000009fc49d7220 */ /* 0x000fe20000410000 */
[C---:B------:R-:W-:Y:S01]  /*3ff0*/  FFMA.FTZ R154, R132.reuse, R165, R154 ;  /* 0x000000a5849a7223 */ /* 0x040fe2000001009a */
[----:B------:R-:W-:Y:S01]  /*4000*/  FADD.FTZ R6, RZ, R6 ;  /* 0x00000006ff067221 */ /* 0x000fe20000010000 */
[----:B------:R-:W-:Y:S01]  /*4010*/  FFMA.FTZ R175, R132, R168, -R175 ;  /* 0x000000a884af7223 */ /* 0x000fe200000108af */
[-C--:B------:R-:W-:Y:S01]  /*4020*/  FFMA.FTZ R157, R194, R161.reuse, -R157 ;  /* 0x000000a1c29d7223 */ /* 0x080fe2000001089d */
[----:B------:R-:W-:Y:S01]  /*4030*/  FADD.FTZ R169, R167, R154 ;  /* 0x0000009aa7a97221 */ /* 0x000fe20000010000 */
[----:B------:R-:W-:Y:S01]  /*4040*/  FMUL.FTZ R161, R196, R161 ;  /* 0x000000a1c4a17220 */ /* 0x000fe20000410000 */
[----:B------:R-:W-:Y:S01]  /*4050*/  FADD.FTZ R154, R110, R163 ;  /* 0x000000a36e9a7221 */ /* 0x000fe20000010000 */
[----:B------:R-:W0:Y:S01]  /*4060*/  SHFL.UP PT, R162, R6, 0x1, RZ ;  /* 0x0420000006a27989 */ /* 0x000e2200000e00ff */
[----:B------:R-:W-:Y:S01]  /*4070*/  FADD.FTZ R175, R170, R175 ;  /* 0x000000afaaaf7221 */ /* 0x000fe20000010000 */
[----:B------:R-:W-:-:S02]  /*4080*/  FFMA.FTZ R161, R194, R159, R161 ;  /* 0x0000009fc2a17223 */ /* 0x000fc400000100a1 */
[----:B------:R-:W2:Y:S01]  /*4090*/  SHFL.UP PT, R160, R154, 0x1, RZ ;  /* 0x042000009aa07989 */ /* 0x000ea200000e00ff */
        /* <DEDUP_REMOVED lines=9> */
[----:B------:R-:W-:Y:S01]  /*4130*/  FADD.FTZ R161, R171, R166 ;  /* 0x000000a6aba17221 */ /* 0x000fe20000010000 */
[----:B------:R-:W-:-:S02]  /*4140*/  FMUL.FTZ R166, R192, R7 ;  /* 0x00000007c0a67220 */ /* 0x000fc40000410000 */
[----:B------:R-:W3:Y:S01]  /*4150*/  SHFL.UP PT, R158, R157, 0x1, RZ ;  /* 0x042000009d9e7989 */ /* 0x000ee200000e00ff */
[----:B------:R-:W-:Y:S01]  /*4160*/  FADD.FTZ R159, R173, R164 ;  /* 0x000000a4ad9f7221 */ /* 0x000fe20000010000 */
[----:B------:R-:W-:Y:S01]  /*4170*/  FMUL.FTZ R172, R192, R161 ;  /* 0x000000a1c0ac7220 */ /* 0x000fe20000410000 */
[----:B------:R-:W-:Y:S01]  /*4180*/  FFMA.FTZ R164, R190, R7, R163 ;  /* 0x00000007bea47223 */ /* 0x000fe200000100a3 */
[----:B------:R-:W-:Y:S01]  /*4190*/  ISETP.GE.AND P2, PT, R22, 0x1, PT ;  /* 0x000000011600780c */ /* 0x000fe20003f46270 */
[----:B------:R-:W5:Y:S01]  /*41a0*/  SHFL.UP PT, R7, R156, 0x1, RZ ;  /* 0x042000009c077989 */ /* 0x000f6200000e00ff */
[C---:B------:R-:W-:Y:S01]  /*41b0*/  FFMA.FTZ R166, R190.reuse, R155, -R166 ;  /* 0x0000009bbea67223 */ /* 0x040fe200000108a6 */
[-C--:B------:R-:W-:Y:S01]  /*41c0*/  FFMA.FTZ R163, R190, R159.reuse, R172 ;  /* 0x0000009fbea37223 */ /* 0x080fe200000100ac */
[----:B------:R-:W-:Y:S01]  /*41d0*/  FMUL.FTZ R159, R192, R159 ;  /* 0x0000009fc09f7220 */ /* 0x000fe20000410000 */
[-C--:B0-----:R-:W-:Y:S01]  /*41e0*/  FMUL.FTZ R155, R157, R162.reuse ;  /* 0x000000a29d9b7220 */ /* 0x081fe20000410000 */
[----:B------:R-:W-:-:S02]  /*41f0*/  FMUL.FTZ R162, R156, R162 ;  /* 0x000000a29ca27220 */ /* 0x000fc40000410000 */
[----:B------:R-:W-:Y:S01]  /*4200*/  FFMA.FTZ R172, R190, R161, -R159 ;  /* 0x000000a1beac7223 */ /* 0x000fe2000001089f */
[----:B------:R-:W-:Y:S01]  /*4210*/  FMUL.FTZ R204, R183, R166 ;  /* 0x000000a6b7cc7220 */ /* 0x000fe20000410000 */
[-C--:B--2---:R-:W-:Y:S01]  /*4220*/  FFMA.FTZ R159, R157, R160.reuse, R162 ;  /* 0x000000a09d9f7223 */ /* 0x084fe200000100a2 */
[----:B------:R-:W-:Y:S01]  /*4230*/  FFMA.FTZ R155, R156, R160, -R155 ;  /* 0x000000a09c9b7223 */ /* 0x000fe2000001089b */
[----:B------:R-:W-:Y:S01]  /*4240*/  FADD.FTZ R172, R203, R172 ;  /* 0x000000accbac7221 */ /* 0x000fe20000010000 */
[-C--:B------:R-:W-:Y:S01]  /*4250*/  FFMA.FTZ R204, R181, R164.reuse, R204 ;  /* 0x000000a4b5cc7223 */ /* 0x080fe200000100cc */
[----:B------:R-:W-:Y:S01]  /*4260*/  @P2 FADD.FTZ R6, R6, R159 ;  /* 0x0000009f06062221 */ /* 0x000fe20000010000 */
[C---:B------:R-:W-:Y:S01]  /*4270*/  FMUL.FTZ R164, R183.reuse, R164 ;  /* 0x000000a4b7a47220 */ /* 0x040fe20000410000 */
[----:B------:R-:W-:Y:S01]  /*4280*/  FADD.FTZ R160, R174, R163 ;  /* 0x000000a3aea07221 */ /* 0x000fe20000010000 */
[----:B------:R-:W-:Y:S01]  /*4290*/  FMUL.FTZ R159, R183, R172 ;  /* 0x000000acb79f7220 */ /* 0x000fe20000410000 */
[----:B------:R-:W-:Y:S01]  /*42a0*/  @P2 FADD.FTZ R154, R154, R155 ;  /* 0x0000009b9a9a2221 */ /* 0x000fe20000010000 */
[----:B------:R-:W0:Y:S01]  /*42b0*/  SHFL.UP PT, R161, R6, 0x2, RZ ;  /* 0x0440000006a17989 */ /* 0x000e2200000e00ff */
[C---:B------:R-:W-:Y:S01]  /*42c0*/  FFMA.FTZ R164, R181.reuse, R166, -R164 ;  /* 0x000000a6b5a47223 */ /* 0x040fe200000108a4 */
[-C--:B------:R-:W-:Y:S01]  /*42d0*/  FFMA.FTZ R162, R181, R160.reuse, R159 ;  /* 0x000000a0b5a27223 */ /* 0x080fe2000001009f */
[----:B------:R-:W-:Y:S01]  /*42e0*/  FMUL.FTZ R166, R183, R160 ;  /* 0x000000a0b7a67220 */ /* 0x000fe20000410000 */
[-C--:B---3--:R-:W-:Y:S01]  /*42f0*/  FMUL.FTZ R160, R156, R158.reuse ;  /* 0x0000009e9ca07220 */ /* 0x088fe20000410000 */
[----:B------:R-:W2:Y:S01]  /*4300*/  SHFL.UP PT, R159, R154, 0x2, RZ ;  /* 0x044000009a9f7989 */ /* 0x000ea200000e00ff */
[----:B------:R-:W-:-:S02]  /*4310*/  FMUL.FTZ R155, R157, R158 ;  /* 0x0000009e9d9b7220 */ /* 0x000fc40000410000 */
[-C--:B-----5:R-:W-:Y:S01]  /*4320*/  @P2 FFMA.FTZ R157, R157, R7.reuse, R160 ;  /* 0x000000079d9d2223 */ /* 0x0a0fe200000100a0 */
[----:B------:R-:W-:Y:S01]  /*4330*/  FFMA.FTZ R163, R181, R172, -R166 ;  /* 0x000000acb5a37223 */ /* 0x000fe200000108a6 */
[----:B------:R-:W-:Y:S01]  /*4340*/  @P2 FFMA.FTZ R156, R156, R7, -R155 ;  /* 0x000000079c9c2223 */ /* 0x000fe2000001089b */
[----:B------:R-:W-:Y:S02]  /*4350*/  FMUL.FTZ R7, R179, R204 ;  /* 0x000000ccb3077220 */ /* 0x000fe40000410000 */
[----:B------:R-:W3:Y:S01]  /*4360*/  SHFL.UP PT, R155, R157, 0x2, RZ ;  /* 0x044000009d9b7989 */ /* 0x000ee200000e00ff */
[----:B------:R-:W-:Y:S01]  /*4370*/  FADD.FTZ R163, R202, R163 ;  /* 0x000000a3caa37221 */ /* 0x000fe20000010000 */
[----:B------:R-:W-:Y:S01]  /*4380*/  FADD.FTZ R162, R201, R162 ;  /* 0x000000a2c9a27221 */ /* 0x000fe20000010000 */
[----:B------:R-:W-:Y:S02]  /*4390*/  FFMA.FTZ R175, R176, R164, -R7 ;  /* 0x000000a4b0af7223 */ /* 0x000fe40000010807 */
[----:B------:R-:W5:Y:S01]  /*43a0*/  SHFL.UP PT, R7, R156, 0x2, RZ ;  /* 0x044000009c077989 */ /* 0x000f6200000e00ff */
[C---:B------:R-:W-:Y:S01]  /*43b0*/  FMUL.FTZ R177, R179.reuse, R163 ;  /* 0x000000a3b3b17220 */ /* 0x040fe20000410000 */
[----:B------:R-:W-:Y:S01]  /*43c0*/  FMUL.FTZ R158, R179, R162 ;  /* 0x000000a2b39e7220 */ /* 0x000fe20000410000 */
[----:B------:R-:W-:-:S02]  /*43d0*/  ISETP.GE.AND P2, PT, R22, 0x2, PT ;  /* 0x000000021600780c */ /* 0x000fc40003f46270 */
[C---:B------:R-:W-:Y:S01]  /*43e0*/  FFMA.FTZ R162, R176.reuse, R162, R177 ;  /* 0x000000a2b0a27223 */ /* 0x040fe200000100b1 */
[----:B------:R-:W-:Y:S01]  /*43f0*/  FFMA.FTZ R177, R176, R163, -R158 ;  /* 0x000000a3b0b17223 */ /* 0x000fe2000001089e */
[CC--:B0-----:R-:W-:Y:S01]  /*4400*/  FMUL.FTZ R163, R157.reuse, R161.reuse ;  /* 0x000000a19da37220 */ /* 0x0c1fe20000410000 */
[----:B------:R-:W-:Y:S02]  /*4410*/  FMUL.FTZ R158, R156, R161 ;  /* 0x000000a19c9e7220 */ /* 0x000fe40000410000 */
[----:B------:R-:W-:Y:S01]  /*4420*/  FADD.FTZ R177, R200, R177 ;  /* 0x000000b1c8b17221 */ /* 0x000fe20000010000 */
[-C--:B--2---:R-:W-:Y:S01]  /*4430*/  FFMA.FTZ R163, R156, R159.reuse, -R163 ;  /* 0x0000009f9ca37223 */ /* 0x084fe200000108a3 */
[----:B------:R-:W-:Y:S01]  /*4440*/  FFMA.FTZ R159, R157, R159, R158 ;  /* 0x0000009f9d9f7223 */ /* 0x000fe2000001009e */
[----:B------:R-:W-:Y:S01]  /*4450*/  FADD.FTZ R161, R199, R162 ;  /* 0x000000a2c7a17221 */ /* 0x000fe20000010000 */
[----:B------:R-:W-:Y:S01]  /*4460*/  FMUL.FTZ R158, R180, R177 ;  /* 0x000000b1b49e7220 */ /* 0x000fe20000410000 */
[----:B------:R-:W-:Y:S01]  /*4470*/  FMUL.FTZ R169, R179, R164 ;  /* 0x000000a4b3a97220 */ /* 0x000fe20000410000 */
[----:B------:R-:W-:-:S02]  /*4480*/  @P2 FADD.FTZ R6, R6, R159 ;  /* 0x0000009f06062221 */ /* 0x000fc40000010000 */
[----:B------:R-:W-:Y:S01]  /*4490*/  FFMA.FTZ R164, R178, R161, R158 ;  /* 0x000000a1b2a47223 */ /* 0x000fe2000001009e */
[----:B---3--:R-:W-:Y:S01]  /*44a0*/  FMUL.FTZ R158, R156, R155 ;  /* 0x0000009b9c9e7220 */ /* 0x008fe20000410000 */
[----:B------:R-:W-:Y:S01]  /*44b0*/  @P2 FADD.FTZ R154, R154, R163 ;  /* 0x000000a39a9a2221 */ /* 0x000fe20000010000 */
[----:B------:R-:W0:Y:S01]  /*44c0*/  SHFL.UP PT, R159, R6, 0x4, RZ ;  /* 0x04800000069f7989 */ /* 0x000e2200000e00ff */
[----:B------:R-:W-:Y:S01]  /*44d0*/  FFMA.FTZ R169, R176, R204, R169 ;  /* 0x000000ccb0a97223 */ /* 0x000fe200000100a9 */
[----:B------:R-:W-:Y:S01]  /*44e0*/  FMUL.FTZ R205, R180, R175 ;  /* 0x000000afb4cd7220 */ /* 0x000fe20000410000 */
[C---:B------:R-:W-:Y:S01]  /*44f0*/  FMUL.FTZ R155, R157.reuse, R155 ;  /* 0x0000009b9d9b7220 */ /* 0x040fe20000410000 */
[----:B-----5:R-:W-:Y:S02]  /*4500*/  @P2 FFMA.FTZ R157, R157, R7, R158 ;  /* 0x000000079d9d2223 */ /* 0x020fe4000001009e */
[----:B------:R-:W2:Y:S01]  /*4510*/  SHFL.UP PT, R158, R154, 0x4, RZ ;  /* 0x048000009a9e7989 */ /* 0x000ea200000e00ff */
[-C--:B------:R-:W-:Y:S01]  /*4520*/  FFMA.FTZ R160, R178, R169.reuse, R205 ;  /* 0x000000a9b2a07223 */ /* 0x080fe200000100cd */
[----:B------:R-:W-:Y:S01]  /*4530*/  FMUL.FTZ R169, R180, R169 ;  /* 0x000000a9b4a97220 */ /* 0x000fe20000410000 */
[----:B------:R-:W-:Y:S01]  /*4540*/  @P2 FFMA.FTZ R156, R156, R7, -R155 ;  /* 0x000000079c9c2223 */ /* 0x000fe2000001089b */
[----:B------:R-:W-:Y:S01]  /*4550*/  FMUL.FTZ R161, R180, R161 ;  /* 0x000000a1b4a17220 */ /* 0x000fe20000410000 */
[----:B------:R-:W3:Y:S01]  /*4560*/  SHFL.UP PT, R155, R157, 0x4, RZ ;  /* 0x048000009d9b7989 */ /* 0x000ee200000e00ff */
[C---:B------:R-:W-:Y:S01]  /*4570*/  FFMA.FTZ R162, R178.reuse, R175, -R169 ;  /* 0x000000afb2a27223 */ /* 0x040fe200000108a9 */
[----:B------:R-:W-:Y:S01]  /*4580*/  FADD.FTZ R164, R197, R164 ;  /* 0x000000a4c5a47221 */ /* 0x000fe20000010000 */
[----:B------:R-:W-:Y:S01]  /*4590*/  FFMA.FTZ R161, R178, R177, -R161 ;  /* 0x000000b1b2a17223 */ /* 0x000fe200000108a1 */
[----:B------:R-:W5:Y:S01]  /*45a0*/  SHFL.UP PT, R7, R156, 0x4, RZ ;  /* 0x048000009c077989 */ /* 0x000f6200000e00ff */
[C---:B------:R-:W-:Y:S01]  /*45b0*/  FMUL.FTZ R163, R187.reuse, R162 ;  /* 0x000000a2bba37220 */ /* 0x040fe20000410000 */
[C---:B------:R-:W-:Y:S01]  /*45c0*/  FMUL.FTZ R172, R187.reuse, R160 ;  /* 0x000000a0bbac7220 */ /* 0x040fe20000410000 */
[----:B------:R-:W-:Y:S01]  /*45d0*/  FADD.FTZ R166, R198, R161 ;  /* 0x000000a1c6a67221 */ /* 0x000fe20000010000 */
[----:B------:R-:W-:Y:S01]  /*45e0*/  FMUL.FTZ R175, R187, R164 ;  /* 0x000000a4bbaf7220 */ /* 0x000fe20000410000 */
[C---:B------:R-:W-:Y:S01]  /*45f0*/  FFMA.FTZ R163, R185.reuse, R160, R163 ;  /* 0x000000a0b9a37223 */ /* 0x040fe200000100a3 */
[----:B------:R-:W-:Y:S01]  /*4600*/  ISETP.GE.AND P2, PT, R22, 0x4, PT ;  /* 0x000000041600780c */ /* 0x000fe20003f46270 */
[----:B------:R-:W-:Y:S01]  /*4610*/  FFMA.FTZ R161, R185, R162, -R172 ;  /* 0x000000a2b9a17223 */ /* 0x000fe200000108ac */
[-C--:B------:R-:W-:Y:S01]  /*4620*/  FMUL.FTZ R169, R187, R166.reuse ;  /* 0x000000a6bba97220 */ /* 0x080fe20000410000 */
[C---:B------:R-:W-:Y:S01]  /*4630*/  FFMA.FTZ R166, R185.reuse, R166, -R175 ;  /* 0x000000a6b9a67223 */ /* 0x040fe200000108af */
[----:B------:R-:W-:Y:S01]  /*4640*/  FMUL.FTZ R177, R188, R163 ;  /* 0x000000a3bcb17220 */ /* 0x000fe20000410000 */
[----:B0-----:R-:W-:Y:S01]  /*4650*/  FMUL.FTZ R160, R156, R159 ;  /* 0x0000009f9ca07220 */ /* 0x001fe20000410000 */
[-C--:B------:R-:W-:Y:S01]  /*4660*/  FMUL.FTZ R175, R188, R161.reuse ;  /* 0x000000a1bcaf7220 */ /* 0x080fe20000410000 */
[----:B------:R-:W-:Y:S01]  /*4670*/  FFMA.FTZ R164, R185, R164, R169 ;  /* 0x000000a4b9a47223 */ /* 0x000fe200000100a9 */
[----:B------:R-:W-:Y:S01]  /*4680*/  FADD.FTZ R169, R195, R166 ;  /* 0x000000a6c3a97221 */ /* 0x000fe20000010000 */
[C---:B------:R-:W-:Y:S01]  /*4690*/  FFMA.FTZ R177, R186.reuse, R161, -R177 ;  /* 0x000000a1bab17223 */ /* 0x040fe200000108b1 */
[C---:B------:R-:W-:Y:S01]  /*46a0*/  FMUL.FTZ R159, R157.reuse, R159 ;  /* 0x0000009f9d9f7220 */ /* 0x040fe20000410000 */
[-C--:B--2---:R-:W-:Y:S01]  /*46b0*/  FFMA.FTZ R161, R157, R158.reuse, R160 ;  /* 0x0000009e9da17223 */ /* 0x084fe200000100a0 */
[----:B------:R-:W-:Y:S01]  /*46c0*/  FFMA.FTZ R175, R186, R163, R175 ;  /* 0x000000a3baaf7223 */ /* 0x000fe200000100af */
[----:B------:R-:W-:Y:S01]  /*46d0*/  FADD.FTZ R163, R193, R164 ;  /* 0x000000a4c1a37221 */ /* 0x000fe20000010000 */
[----:B------:R-:W-:Y:S01]  /*46e0*/  FMUL.FTZ R162, R188, R169 ;  /* 0x000000a9bca27220 */ /* 0x000fe20000410000 */
[----:B------:R-:W-:Y:S01]  /*46f0*/  FFMA.FTZ R159, R156, R158, -R159 ;  /* 0x0000009e9c9f7223 */ /* 0x000fe2000001089f */
[----:B------:R-:W-:Y:S01]  /*4700*/  @P2 FADD.FTZ R6, R6, R161 ;  /* 0x000000a106062221 */ /* 0x000fe20000010000 */
[----:B---3--:R-:W-:Y:S01]  /*4710*/  FMUL.FTZ R158, R156, R155 ;  /* 0x0000009b9c9e7220 */ /* 0x008fe20000410000 */
[-C--:B------:R-:W-:Y:S01]  /*4720*/  FFMA.FTZ R162, R186, R163.reuse, R162 ;  /* 0x000000a3baa27223 */ /* 0x080fe200000100a2 */
[----:B------:R-:W-:Y:S01]  /*4730*/  FMUL.FTZ R163, R188, R163 ;  /* 0x000000a3bca37220 */ /* 0x000fe20000410000 */
[C---:B------:R-:W-:Y:S01]  /*4740*/  FMUL.FTZ R155, R157.reuse, R155 ;  /* 0x0000009b9d9b7220 */ /* 0x040fe20000410000 */
[----:B------:R-:W-:Y:S01]  /*4750*/  @P2 FADD.FTZ R154, R154, R159 ;  /* 0x0000009f9a9a2221 */ /* 0x000fe20000010000 */
[----:B-----5:R-:W-:Y:S01]  /*4760*/  @P2 FFMA.FTZ R157, R157, R7, R158 ;  /* 0x000000079d9d2223 */ /* 0x020fe2000001009e */
[----:B------:R-:W0:Y:S01]  /*4770*/  SHFL.UP PT, R159, R6, 0x8, RZ ;  /* 0x05000000069f7989 */ /* 0x000e2200000e00ff */
[----:B------:R-:W-:Y:S01]  /*4780*/  FFMA.FTZ R160, R186, R169, -R163 ;  /* 0x000000a9baa07223 */ /* 0x000fe200000108a3 */
[----:B------:R-:W-:-:S02]  /*4790*/  @P2 FFMA.FTZ R156, R156, R7, -R155 ;  /* 0x000000079c9c2223 */ /* 0x000fc4000001089b */
[----:B------:R-:W2:Y:S01]  /*47a0*/  SHFL.UP PT, R158, R154, 0x8, RZ ;  /* 0x050000009a9e7989 */ /* 0x000ea200000e00ff */
[----:B------:R-:W-:-:S03]  /*47b0*/  FADD.FTZ R160, R189, R160 ;  /* 0x000000a0bda07221 */ /* 0x000fc60000010000 */
[----:B------:R-:W3:Y:S01]  /*47c0*/  SHFL.UP PT, R155, R157, 0x8, RZ ;  /* 0x050000009d9b7989 */ /* 0x000ee200000e00ff */
[----:B------:R-:W-:Y:S01]  /*47d0*/  FADD.FTZ R162, R191, R162 ;  /* 0x000000a2bfa27221 */ /* 0x000fe20000010000 */
[C---:B------:R-:W-:Y:S02]  /*47e0*/  FMUL.FTZ R164, R139.reuse, R175 ;  /* 0x000000af8ba47220 */ /* 0x040fe40000410000 */
[----:B------:R-:W5:Y:S01]  /*47f0*/  SHFL.UP PT, R7, R156, 0x8, RZ ;  /* 0x050000009c077989 */ /* 0x000f6200000e00ff */
        /* <DEDUP_REMOVED lines=8> */
[----:B------:R-:W-:Y:S01]  /*4880*/  ISETP.GE.AND P2, PT, R22, 0x8, PT ;  /* 0x000000081600780c */ /* 0x000fe20003f46270 */
[----:B------:R-:W-:Y:S01]  /*4890*/  FADD.FTZ R163, R130, R163 ;  /* 0x000000a382a37221 */ /* 0x000fe20000010000 */
[-C--:B------:R-:W-:Y:S01]  /*48a0*/  FMUL.FTZ R175, R133, R161.reuse ;  /* 0x000000a185af7220 */ /* 0x080fe20000410000 */
[----:B------:R-:W-:Y:S01]  /*48b0*/  FFMA.FTZ R166, R138, R161, R169 ;  /* 0x000000a18aa67223 */ /* 0x000fe200000100a9 */
[----:B------:R-:W-:Y:S01]  /*48c0*/  FADD.FTZ R162, R151, R160 ;  /* 0x000000a097a27221 */ /* 0x000fe20000010000 */
[----:B------:R-:W-:Y:S01]  /*48d0*/  FMUL.FTZ R161, R133, R163 ;  /* 0x000000a385a17220 */ /* 0x000fe20000410000 */
[-C--:B0-----:R-:W-:Y:S01]  /*48e0*/  FMUL.FTZ R160, R156, R159.reuse ;  /* 0x0000009f9ca07220 */ /* 0x081fe20000410000 */
[----:B------:R-:W-:-:S02]  /*48f0*/  FMUL.FTZ R159, R157, R159 ;  /* 0x0000009f9d9f7220 */ /* 0x000fc40000410000 */
[----:B------:R-:W-:Y:S01]  /*4900*/  FFMA.FTZ R169, R138, R162, -R161 ;  /* 0x000000a28aa97223 */ /* 0x000fe200000108a1 */
[CC--:B--2---:R-:W-:Y:S01]  /*4910*/  FFMA.FTZ R161, R157.reuse, R158.reuse, R160 ;  /* 0x0000009e9da17223 */ /* 0x0c4fe200000100a0 */
[CC--:B---3--:R-:W-:Y:S01]  /*4920*/  FMUL.FTZ R160, R156.reuse, R155.reuse ;  /* 0x0000009b9ca07220 */ /* 0x0c8fe20000410000 */
[----:B------:R-:W-:Y:S01]  /*4930*/  FFMA.FTZ R159, R156, R158, -R159 ;  /* 0x0000009e9c9f7223 */ /* 0x000fe2000001089f */
[C---:B------:R-:W-:Y:S01]  /*4940*/  FMUL.FTZ R155, R157.reuse, R155 ;  /* 0x0000009b9d9b7220 */ /* 0x040fe20000410000 */
[----:B------:R-:W-:Y:S01]  /*4950*/  @P2 FADD.FTZ R6, R6, R161 ;  /* 0x000000a106062221 */ /* 0x000fe20000010000 */
[-C--:B-----5:R-:W-:Y:S01]  /*4960*/  @P2 FFMA.FTZ R157, R157, R7.reuse, R160 ;  /* 0x000000079d9d2223 */ /* 0x0a0fe200000100a0 */
[----:B------:R-:W-:Y:S01]  /*4970*/  FMUL.FTZ R172, R133, R162 ;  /* 0x000000a285ac7220 */ /* 0x000fe20000410000 */
[----:B------:R-:W-:Y:S01]  /*4980*/  @P2 FADD.FTZ R154, R154, R159 ;  /* 0x0000009f9a9a2221 */ /* 0x000fe20000010000 */
[----:B------:R-:W-:Y:S01]  /*4990*/  @P2 FFMA.FTZ R156, R156, R7, -R155 ;  /* 0x000000079c9c2223 */ /* 0x000fe2000001089b */
[----:B------:R-:W0:Y:S01]  /*49a0*/  SHFL.UP PT, R159, R6, 0x10, RZ ;  /* 0x06000000069f7989 */ /* 0x000e2200000e00ff */
[----:B------:R-:W-:Y:S01]  /*49b0*/  FFMA.FTZ R163, R138, R163, R172 ;  /* 0x000000a38aa37223 */ /* 0x000fe200000100ac */
[----:B------:R-:W-:-:S02]  /*49c0*/  FADD.FTZ R162, R150, R169 ;  /* 0x000000a996a27221 */ /* 0x000fc40000010000 */
[----:B------:R-:W2:Y:S01]  /*49d0*/  SHFL.UP PT, R155, R157, 0x10, RZ ;  /* 0x060000009d9b7989 */ /* 0x000ea200000e00ff */
[----:B------:R-:W-:-:S03]  /*49e0*/  FADD.FTZ R160, R122, R163 ;  /* 0x000000a37aa07221 */ /* 0x000fc60000010000 */
[----:B------:R-:W3:Y:S01]  /*49f0*/  SHFL.UP PT, R158, R154, 0x10, RZ ;  /* 0x060000009a9e7989 */ /* 0x000ee200000e00ff */
[----:B------:R-:W-:-:S03]  /*4a00*/  FMUL.FTZ R163, R123, R162 ;  /* 0x000000a27ba37220 */ /* 0x000fc60000410000 */
[----:B------:R-:W5:Y:S01]  /*4a10*/  SHFL.UP PT, R7, R156, 0x10, RZ ;  /* 0x060000009c077989 */ /* 0x000f6200000e00ff */
[----:B------:R-:W-:Y:S01]  /*4a20*/  FFMA.FTZ R164, R138, R164, -R175 ;  /* 0x000000a48aa47223 */ /* 0x000fe200000108af */
[-C--:B------:R-:W-:Y:S01]  /*4a30*/  FMUL.FTZ R169, R123, R160.reuse ;  /* 0x000000a07ba97220 */ /* 0x080fe20000410000 */
[----:B------:R-:W-:Y:S02]  /*4a40*/  FFMA.FTZ R163, R137, R160, R163 ;  /* 0x000000a089a37223 */ /* 0x000fe400000100a3 */
[----:B------:R-:W-:Y:S01]  /*4a50*/  FMUL.FTZ R172, R123, R164 ;  /* 0x000000a47bac7220 */ /* 0x000fe20000410000 */
[----:B------:R-:W-:Y:S01]  /*4a60*/  FFMA.FTZ R162, R137, R162, -R169 ;  /* 0x000000a289a27223 */ /* 0x000fe200000108a9 */
[----:B------:R-:W-:Y:S01]  /*4a70*/  FADD.FTZ R163, R148, R163 ;  /* 0x000000a394a37221 */ /* 0x000fe20000010000 */
[-C--:B------:R-:W-:Y:S01]  /*4a80*/  FMUL.FTZ R161, R123, R166.reuse ;  /* 0x000000a67ba17220 */ /* 0x080fe20000410000 */
[----:B------:R-:W-:Y:S01]  /*4a90*/  FFMA.FTZ R172, R137, R166, R172 ;  /* 0x000000a689ac7223 */ /* 0x000fe200000100ac */
[----:B------:R-:W-:Y:S01]  /*4aa0*/  ISETP.GE.AND P2, PT, R22, 0x10, PT ;  /* 0x000000101600780c */ /* 0x000fe20003f46270 */
[----:B------:R-:W-:Y:S01]  /*4ab0*/  FADD.FTZ R162, R149, R162 ;  /* 0x000000a295a27221 */ /* 0x000fe20000010000 */
[----:B------:R-:W-:Y:S01]  /*4ac0*/  FMUL.FTZ R175, R135, R163 ;  /* 0x000000a387af7220 */ /* 0x000fe20000410000 */
[----:B------:R-:W-:Y:S01]  /*4ad0*/  FFMA.FTZ R161, R137, R164, -R161 ;  /* 0x000000a489a17223 */ /* 0x000fe200000108a1 */
[C---:B------:R-:W-:Y:S01]  /*4ae0*/  FMUL.FTZ R160, R135.reuse, R172 ;  /* 0x000000ac87a07220 */ /* 0x040fe20000410000 */
[CC--:B------:R-:W-:Y:S01]  /*4af0*/  FMUL.FTZ R166, R135.reuse, R162.reuse ;  /* 0x000000a287a67220 */ /* 0x0c0fe20000410000 */
[----:B------:R-:W-:Y:S01]  /*4b00*/  FFMA.FTZ R175, R136, R162, -R175 ;  /* 0x000000a288af7223 */ /* 0x000fe200000108af */
[----:B0-----:R-:W-:Y:S01]  /*4b10*/  FMUL.FTZ R162, R156, R159 ;  /* 0x0000009f9ca27220 */ /* 0x001fe20000410000 */
[----:B------:R-:W-:Y:S01]  /*4b20*/  FFMA.FTZ R164, R136, R161, -R160 ;  /* 0x000000a188a47223 */ /* 0x000fe200000108a0 */
[C---:B--2---:R-:W-:Y:S01]  /*4b30*/  FMUL.FTZ R160, R156.reuse, R155 ;  /* 0x0000009b9ca07220 */ /* 0x044fe20000410000 */
[----:B------:R-:W-:Y:S01]  /*4b40*/  FMUL.FTZ R169, R135, R161 ;  /* 0x000000a187a97220 */ /* 0x000fe20000410000 */
[C---:B------:R-:W-:Y:S01]  /*4b50*/  FMUL.FTZ R159, R157.reuse, R159 ;  /* 0x0000009f9d9f7220 */ /* 0x040fe20000410000 */
[C---:B------:R-:W-:Y:S01]  /*4b60*/  FMUL.FTZ R155, R157.reuse, R155 ;  /* 0x0000009b9d9b7220 */ /* 0x040fe20000410000 */
[CC--:B---3--:R-:W-:Y:S01]  /*4b70*/  FFMA.FTZ R161, R157.reuse, R158.reuse, R162 ;  /* 0x0000009e9da17223 */ /* 0x0c8fe200000100a2 */
[-C--:B-----5:R-:W-:Y:S01]  /*4b80*/  @P2 FFMA.FTZ R157, R157, R7.reuse, R160 ;  /* 0x000000079d9d2223 */ /* 0x0a0fe200000100a0 */
[C---:B------:R-:W-:Y:S01]  /*4b90*/  FFMA.FTZ R159, R156.reuse, R158, -R159 ;  /* 0x0000009e9c9f7223 */ /* 0x040fe2000001089f */
[----:B------:R-:W-:Y:S01]  /*4ba0*/  @P2 FFMA.FTZ R156, R156, R7, -R155 ;  /* 0x000000079c9c2223 */ /* 0x000fe2000001089b */
[----:B----4-:R-:W-:Y:S01]  /*4bb0*/  SHFL.IDX PT, R3, R3, RZ, 0x1f ;  /* 0x00001fff03037589 */ /* 0x010fe200000e0000 */
[C---:B------:R-:W-:Y:S01]  /*4bc0*/  FFMA.FTZ R172, R136.reuse, R172, R169 ;  /* 0x000000ac88ac7223 */ /* 0x040fe200000100a9 */
[----:B------:R-:W-:Y:S01]  /*4bd0*/  FFMA.FTZ R166, R136, R163, R166 ;  /* 0x000000a388a67223 */ /* 0x000fe200000100a6 */
[----:B------:R-:W-:Y:S01]  /*4be0*/  FMUL.FTZ R158, R131, R164 ;  /* 0x000000a4839e7220 */ /* 0x000fe20000410000 */
[----:B------:R-:W0:Y:S02]  /*4bf0*/  SHFL.UP PT, R157, R157, 0x1, RZ ;  /* 0x042000009d9d7989 */ /* 0x000e2400000e00ff */
        /* <DEDUP_REMOVED lines=14> */
[----:B------:R-:W-:-:S03]  /*4ce0*/  FMUL.FTZ R163, R121, R158 ;  /* 0x0000009e79a37220 */ /* 0x000fc60000410000 */
[----:B------:R-:W4:Y:S01]  /*4cf0*/  SHFL.UP PT, R154, R154, 0x1, RZ ;  /* 0x042000009a9a7989 */ /* 0x000f2200000e00ff */
[-C--:B0-----:R-:W-:Y:S01]  /*4d00*/  FMUL.FTZ R7, R157, R3.reuse ;  /* 0x000000039d077220 */ /* 0x081fe20000410000 */
[----:B------:R-:W-:Y:S01]  /*4d10*/  FMUL.FTZ R172, R131, R172 ;  /* 0x000000ac83ac7220 */ /* 0x000fe20000410000 */
[-C--:B------:R-:W-:Y:S01]  /*4d20*/  FMUL.FTZ R161, R121, R162.reuse ;  /* 0x000000a279a17220 */ /* 0x080fe20000410000 */
[----:B------:R-:W-:Y:S01]  /*4d30*/  FFMA.FTZ R163, R143, R162, -R163 ;  /* 0x000000a28fa37223 */ /* 0x000fe200000108a3 */
[----:B------:R-:W-:Y:S01]  /*4d40*/  FMUL.FTZ R159, R121, R160 ;  /* 0x000000a0799f7220 */ /* 0x000fe20000410000 */
[C---:B--2---:R-:W-:Y:S01]  /*4d50*/  FFMA.FTZ R7, R156.reuse, R2, -R7 ;  /* 0x000000029c077223 */ /* 0x044fe20000010807 */
[----:B------:R-:W-:Y:S01]  /*4d60*/  FMUL.FTZ R156, R156, R3 ;  /* 0x000000039c9c7220 */ /* 0x000fe20000410000 */
[----:B------:R-:W-:Y:S01]  /*4d70*/  FFMA.FTZ R172, R145, R164, -R172 ;  /* 0x000000a491ac7223 */ /* 0x000fe200000108ac */
[----:B------:R-:W-:Y:S01]  /*4d80*/  FFMA.FTZ R161, R143, R158, R161 ;  /* 0x0000009e8fa17223 */ /* 0x000fe200000100a1 */
[----:B------:R-:W-:Y:S01]  /*4d90*/  FADD.FTZ R163, R140, R163 ;  /* 0x000000a38ca37221 */ /* 0x000fe20000010000 */
[----:B------:R-:W-:Y:S01]  /*4da0*/  FFMA.FTZ R157, R157, R2, R156 ;  /* 0x000000029d9d7223 */ /* 0x000fe2000001009c */
[-C--:B------:R-:W-:Y:S01]  /*4db0*/  FMUL.FTZ R164, R121, R172.reuse ;  /* 0x000000ac79a47220 */ /* 0x080fe20000410000 */
[C---:B------:R-:W-:Y:S01]  /*4dc0*/  FFMA.FTZ R159, R143.reuse, R172, -R159 ;  /* 0x000000ac8f9f7223 */ /* 0x040fe2000001089f */
[----:B------:R-:W-:Y:S01]  /*4dd0*/  FADD.FTZ R161, R128, R161 ;  /* 0x000000a180a17221 */ /* 0x000fe20000010000 */
[C---:B------:R-:W-:Y:S01]  /*4de0*/  FMUL.FTZ R156, R134.reuse, R163 ;  /* 0x000000a3869c7220 */ /* 0x040fe20000410000 */
[----:B------:R-:W-:Y:S01]  /*4df0*/  FFMA.FTZ R155, R143, R160, R164 ;  /* 0x000000a08f9b7223 */ /* 0x000fe200000100a4 */
[----:B------:R-:W-:-:S02]  /*4e00*/  FMUL.FTZ R169, R134, R159 ;  /* 0x0000009f86a97220 */ /* 0x000fc40000410000 */
        /* <DEDUP_REMOVED lines=38> */
.L_x_13919:
[----:B------:R-:W-:Y:S05]  /*5070*/  BSYNC.RECONVERGENT B0 ;  /* 0x0000000000007941 */ /* 0x000fea0003800200 */
.L_x_13918:
[----:B------:R-:W1:Y:S01]  /*5080*/  @!P1 LDS.128 R4, [UR9+0x1980] ;  /* 0x00198009ff049984 */ /* 0x000e620008000c00 */
[----:B------:R-:W-:Y:S01]  /*5090*/  ISETP.GT.U32.AND P2, PT, R182, 0x1d, PT ;  /* 0x0000001db600780c */ /* 0x000fe20003f44070 */
[----:B------:R-:W-:Y:S01]  /*50a0*/  FADD.FTZ R3, RZ, R3 ;  /* 0x00000003ff037221 */ /* 0x000fe20000010000 */
[----:B------:R-:W-:Y:S01]  /*50b0*/  FADD.FTZ R161, R95, R2 ;  /* 0x000000025fa17221 */ /* 0x000fe20000010000 */
[----:B--2---:R2:W1:Y:S01]  /*50c0*/  SHFL.DOWN PT, R160, R204, 0x2, 0x1f ;  /* 0x08401f00cca07f89 */ /* 0x00446200000e0000 */
        /* <DEDUP_REMOVED lines=19> */
.L_x_13921:
[----:B------:R-:W-:Y:S05]  /*5200*/  BSYNC.RECONVERGENT B0 ;  /* 0x0000000000007941 */ /* 0x000fea0003800200 */
.L_x_13920:
[----:B------:R-:W-:Y:S01]  /*5210*/  ISETP.GT.U32.AND P1, PT, R182, 0x1b, PT ;  /* 0x0000001bb600780c */ /* 0x000fe20003f24070 */
[----:B------:R-:W-:Y:S01]  /*5220*/  FADD.FTZ R2, RZ, R2 ;  /* 0x00000002ff027221 */ /* 0x000fe20000010000 */
[----:B-1----:R-:W-:Y:S01]  /*5230*/  FADD.FTZ R162, R96, R155 ;  /* 0x0000009b60a27221 */ /* 0x002fe20000010000 */
[----:B------:R1:W0:Y:S01]  /*5240*/  SHFL.DOWN PT, R166, R204, 0x4, 0x1f ;  /* 0x08801f00cca67f89 */ /* 0x00022200000e0000 */
[----:B------:R-:W-:Y:S01]  /*5250*/  BSSY.RECONVERGENT B0, `(.L_x_13922) ;  /* 0x0000013000007945 */ /* 0x000fe20003800200 */
[C---:B---3--:R-:W-:Y:S01]  /*5260*/  FMUL.FTZ R154, R121.reuse, R2 ;  /* 0x00000002799a7220 */ /* 0x048fe20000410000 */
[-C--:B------:R-:W-:Y:S01]  /*5270*/  FMUL.FTZ R155, R121, R162.reuse ;  /* 0x000000a2799b7220 */ /* 0x080fe20000410000 */
[----:B------:R1:W3:Y:S02]  /*5280*/  SHFL.DOWN PT, R156, R205, 0x4, 0x1f ;  /* 0x08801f00cd9c7f89 */ /* 0x0002e400000e0000 */
[C---:B------:R-:W-:Y:S01]  /*5290*/  FFMA.FTZ R160, R143.reuse, R162, -R154 ;  /* 0x000000a28fa07223 */ /* 0x040fe2000001089a */
[----:B------:R-:W-:Y:S01]  /*52a0*/  FFMA.FTZ R154, R143, R2, R155 ;  /* 0x000000028f9a7223 */ /* 0x000fe2000001009b */
[----:B----4-:R1:W4:Y:S04]  /*52b0*/  SHFL.DOWN PT, R159, R207, 0x4, 0x1f ;  /* 0x08801f00cf9f7f89 */ /* 0x01032800000e0000 */
        /* <DEDUP_REMOVED lines=12> */
.L_x_13923:
[----:B------:R-:W-:Y:S05]  /*5380*/  BSYNC.RECONVERGENT B0 ;  /* 0x0000000000007941 */ /* 0x000fea0003800200 */
.L_x_13922:
[C---:B------:R-:W-:Y:S01]  /*5390*/  ISETP.GT.U32.AND P1, PT, R182.reuse, 0x17, PT ;  /* 0x00000017b600780c */ /* 0x040fe20003f24070 */
[----:B------:R-:W-:Y:S01]  /*53a0*/  FADD.FTZ R154, RZ, R154 ;  /* 0x0000009aff9a7221 */ /* 0x000fe20000010000 */
[----:B------:R-:W-:Y:S01]  /*53b0*/  FADD.FTZ R160, R97, R160 ;  /* 0x000000a061a07221 */ /* 0x000fe20000010000 */
[----:B0-----:R0:W0:Y:S01]  /*53c0*/  SHFL.DOWN PT, R166, R204, 0x8, 0x1f ;  /* 0x09001f00cca67f89 */ /* 0x00102200000e0000 */
[----:B------:R-:W-:Y:S01]  /*53d0*/  BSSY.RECONVERGENT B0, `(.L_x_13924) ;  /* 0x0000014000007945 */ /* 0x000fe20003800200 */
[C---:B---3--:R-:W-:Y:S01]  /*53e0*/  FMUL.FTZ R156, R131.reuse, R154 ;  /* 0x0000009a839c7220 */ /* 0x048fe20000410000 */
[-C--:B------:R-:W-:Y:S01]  /*53f0*/  FMUL.FTZ R155, R131, R160.reuse ;  /* 0x000000a0839b7220 */ /* 0x080fe20000410000 */
[----:B------:R3:W0:Y:S01]  /*5400*/  SHFL.DOWN PT, R158, R205, 0x8, 0x1f ;  /* 0x09001f00cd9e7f89 */ /* 0x00062200000e0000 */
[----:B------:R-:W-:Y:S01]  /*5410*/  ISETP.GT.U32.AND P2, PT, R182, 0xf, PT ;  /* 0x0000000fb600780c */ /* 0x000fe20003f44070 */
[C---:B----4-:R-:W-:Y:S01]  /*5420*/  FFMA.FTZ R159, R145.reuse, R160, -R156 ;  /* 0x000000a0919f7223 */ /* 0x050fe2000001089c */
[----:B------:R-:W-:Y:S01]  /*5430*/  FFMA.FTZ R155, R145, R154, R155 ;  /* 0x0000009a919b7223 */ /* 0x000fe2000001009b */
[----:B------:R3:W4:Y:S04]  /*5440*/  SHFL.DOWN PT, R169, R207, 0x8, 0x1f ;  /* 0x09001f00cfa97f89 */ /* 0x00072800000e0000 */
[----:B------:R3:W0:Y:S01]  /*5450*/  SHFL.DOWN PT, R164, R206, 0x8, 0x1f ;  /* 0x09001f00cea47f89 */ /* 0x00062200000e0000 */
[----:B------:R-:W-:Y:S05]  /*5460*/  @P1 BRA `(.L_x_13925) ;  /* 0x0000000000281947 */ /* 0x000fea0003800000 */
[CC--:B0-----:R-:W-:Y:S01]  /*5470*/  FMUL.FTZ R163, R205.reuse, R164.reuse ;  /* 0x000000a4cda37220 */ /* 0x0c1fe20000410000 */
[C---:B------:R-:W-:Y:S01]  /*5480*/  FMUL.FTZ R164, R204.reuse, R164 ;  /* 0x000000a4cca47220 */ /* 0x040fe20000410000 */
[CC--:B------:R-:W-:Y:S01]  /*5490*/  FMUL.FTZ R157, R205.reuse, R158.reuse ;  /* 0x0000009ecd9d7220 */ /* 0x0c0fe20000410000 */
[C---:B------:R-:W-:Y:S01]  /*54a0*/  FMUL.FTZ R156, R204.reuse, R158 ;  /* 0x0000009ecc9c7220 */ /* 0x040fe20000410000 */
[CC--:B----4-:R-:W-:Y:S01]  /*54b0*/  FFMA.FTZ R158, R204.reuse, R169.reuse, -R163 ;  /* 0x000000a9cc9e7223 */ /* 0x0d0fe200000108a3 */
[C---:B------:R-:W-:Y:S01]  /*54c0*/  FFMA.FTZ R163, R205.reuse, R169, R164 ;  /* 0x000000a9cda37223 */ /* 0x040fe200000100a4 */
[-C--:B-12---:R-:W-:Y:S01]  /*54d0*/  FFMA.FTZ R204, R204, R166.reuse, -R157 ;  /* 0x000000a6cccc7223 */ /* 0x086fe2000001089d */
[----:B---3--:R-:W-:Y:S01]  /*54e0*/  FFMA.FTZ R205, R205, R166, R156 ;  /* 0x000000a6cdcd7223 */ /* 0x008fe2000001009c */
[----:B------:R-:W-:Y:S01]  /*54f0*/  FADD.FTZ R207, R207, R158 ;  /* 0x0000009ecfcf7221 */ /* 0x000fe20000010000 */
[----:B------:R-:W-:-:S07]  /*5500*/  FADD.FTZ R206, R206, R163 ;  /* 0x000000a3cece7221 */ /* 0x000fce0000010000 */
.L_x_13925:
[----:B------:R-:W-:Y:S05]  /*5510*/  BSYNC.RECONVERGENT B0 ;  /* 0x0000000000007941 */ /* 0x000fea0003800200 */
.L_x_13924:
[----:B0-----:R0:W0:Y:S01]  /*5520*/  SHFL.DOWN PT, R166, R204, 0x10, 0x1f ;  /* 0x0a001f00cca67f89 */ /* 0x00102200000e0000 */
[----:B------:R-:W-:Y:S01]  /*5530*/  BSSY.RECONVERGENT B0, `(.L_x_13926) ;  /* 0x0000011000007945 */ /* 0x000fe20003800200 */
[----:B------:R-:W-:Y:S01]  /*5540*/  FADD.FTZ R159, R98, R159 ;  /* 0x0000009f629f7221 */ /* 0x000fe20000010000 */
[----:B------:R-:W-:Y:S01]  /*5550*/  FADD.FTZ R155, RZ, R155 ;  /* 0x0000009bff9b7221 */ /* 0x000fe20000010000 */
[----:B------:R0:W0:Y:S04]  /*5560*/  SHFL.DOWN PT, R156, R205, 0x10, 0x1f ;  /* 0x0a001f00cd9c7f89 */ /* 0x00002800000e0000 */
[----:B----4-:R4:W0:Y:S04]  /*5570*/  SHFL.DOWN PT, R169, R207, 0x10, 0x1f ;  /* 0x0a001f00cfa97f89 */ /* 0x01082800000e0000 */
        /* <DEDUP_REMOVED lines=12> */
.L_x_13927:
[----:B------:R-:W-:Y:S05]  /*5640*/  BSYNC.RECONVERGENT B0 ;  /* 0x0000000000007941 */ /* 0x000fea0003800200 */
.L_x_13926:
[----:B------:R-:W-:Y:S01]  /*5650*/  SHFL.DOWN PT, R208, R205, 0x1, 0x1f ;  /* 0x08201f00cdd07f89 */ /* 0x000fe200000e0000 */
[C---:B------:R-:W-:Y:S01]  /*5660*/  FMUL.FTZ R157, R135.reuse, R155 ;  /* 0x0000009b879d7220 */ /* 0x040fe20000410000 */
[-C--:B0-----:R-:W-:Y:S01]  /*5670*/  FMUL.FTZ R156, R135, R159.reuse ;  /* 0x0000009f879c7220 */ /* 0x081fe20000410000 */
[----:B------:R-:W-:Y:S01]  /*5680*/  ISETP.NE.AND P1, PT, R20, 0x1f, PT ;  /* 0x0000001f1400780c */ /* 0x000fe20003f25270 */
[----:B------:R-:W0:Y:S01]  /*5690*/  SHFL.IDX PT, R175, R7, RZ, 0x1f ;  /* 0x00001fff07af7589 */ /* 0x000e2200000e0000 */
[C---:B------:R-:W-:Y:S01]  /*56a0*/  FFMA.FTZ R164, R136.reuse, R159, -R157 ;  /* 0x0000009f88a47223 */ /* 0x040fe2000001089d */
[----:B------:R-:W-:Y:S01]  /*56b0*/  FFMA.FTZ R156, R136, R155, R156 ;  /* 0x0000009b889c7223 */ /* 0x000fe2000001009c */
[C---:B------:R-:W-:Y:S01]  /*56c0*/  ISETP.GT.AND P2, PT, R22.reuse, 0x1e, PT ;  /* 0x0000001e1600780c */ /* 0x040fe20003f44270 */
[----:B------:R-:W5:Y:S01]  /*56d0*/  SHFL.DOWN PT, R166, R204, 0x1, 0x1f ;  /* 0x08201f00cca67f89 */ /* 0x000f6200000e0000 */
[----:B------:R-:W-:Y:S01]  /*56e0*/  FADD.FTZ R164, R99, R164 ;  /* 0x000000a463a47221 */ /* 0x000fe20000010000 */
[----:B------:R-:W-:Y:S01]  /*56f0*/  FADD.FTZ R156, RZ, R156 ;  /* 0x0000009cff9c7221 */ /* 0x000fe20000010000 */
[----:B------:R-:W-:Y:S01]  /*5700*/  ISETP.GT.AND P3, PT, R22, 0xf, PT ;  /* 0x0000000f1600780c */ /* 0x000fe20003f64270 */
[----:B------:R-:W4:Y:S01]  /*5710*/  SHFL.IDX PT, R172, R6, RZ, 0x1f ;  /* 0x00001fff06ac7589 */ /* 0x000f2200000e0000 */
[C---:B------:R-:W-:Y:S01]  /*5720*/  FMUL.FTZ R158, R123.reuse, R164 ;  /* 0x000000a47b9e7220 */ /* 0x040fe20000410000 */
[-C--:B------:R-:W-:Y:S01]  /*5730*/  FMUL.FTZ R157, R123, R156.reuse ;  /* 0x0000009c7b9d7220 */ /* 0x080fe20000410000 */
[----:B------:R-:W-:Y:S01]  /*5740*/  BSSY.RECONVERGENT B0, `(.L_x_13928) ;  /* 0x0000215000007945 */ /* 0x000fe20003800200 */
[----:B------:R-:W4:Y:S01]  /*5750*/  SHFL.DOWN PT, R210, R207, 0x1, 0x1f ;  /* 0x08201f00cfd27f89 */ /* 0x000f2200000e0000 */
[C---:B------:R-:W-:Y:S01]  /*5760*/  FFMA.FTZ R158, R137.reuse, R156, R158 ;  /* 0x0000009c899e7223 */ /* 0x040fe2000001009e */
[----:B------:R-:W-:-:S02]  /*5770*/  FFMA.FTZ R163, R137, R164, -R157 ;  /* 0x000000a489a37223 */ /* 0x000fc4000001089d */
[----:B------:R-:W4:Y:S01]  /*5780*/  SHFL.DOWN PT, R212, R206, 0x1, 0x1f ;  /* 0x08201f00ced47f89 */ /* 0x000f2200000e0000 */
[----:B------:R-:W-:Y:S01]  /*5790*/  FADD.FTZ R157, RZ, R158 ;  /* 0x0000009eff9d7221 */ /* 0x000fe20000010000 */
[----:B------:R-:W-:Y:S02]  /*57a0*/  FADD.FTZ R163, R100, R163 ;  /* 0x000000a364a37221 */ /* 0x000fe40000010000 */
[----:B-123--:R-:W1:Y:S01]  /*57b0*/  SHFL.IDX PT, R205, R205, RZ, 0x1f ;  /* 0x00001fffcdcd7589 */ /* 0x00ee6200000e0000 */
[C---:B------:R-:W-:Y:S01]  /*57c0*/  FMUL.FTZ R169, R133.reuse, R157 ;  /* 0x0000009d85a97220 */ /* 0x040fe20000410000 */
[----:B------:R-:W-:Y:S01]  /*57d0*/  FMUL.FTZ R158, R133, R163 ;  /* 0x000000a3859e7220 */ /* 0x000fe20000410000 */
[----:B0-----:R-:W-:Y:S01]  /*57e0*/  @P1 FMUL.FTZ R177, R208, R175 ;  /* 0x000000afd0b11220 */ /* 0x001fe20000410000 */
[----:B------:R-:W0:Y:S02]  /*57f0*/  SHFL.IDX PT, R204, R204, RZ, 0x1f ;  /* 0x00001fffcccc7589 */ /* 0x000e2400000e0000 */
[----:B------:R-:W-:Y:S01]  /*5800*/  FFMA.FTZ R158, R138, R157, R158 ;  /* 0x0000009d8a9e7223 */ /* 0x000fe2000001009e */
[C---:B-----5:R-:W-:Y:S01]  /*5810*/  @P1 FMUL.FTZ R209, R166.reuse, R175 ;  /* 0x000000afa6d11220 */ /* 0x060fe20000410000 */
[----:B----4-:R-:W2:Y:S02]  /*5820*/  SHFL.IDX PT, R207, R207, RZ, 0x1f ;  /* 0x00001fffcfcf7589 */ /* 0x010ea400000e0000 */
[----:B------:R-:W-:Y:S01]  /*5830*/  FADD.FTZ R158, RZ, R158 ;  /* 0x0000009eff9e7221 */ /* 0x000fe20000010000 */
[-C--:B------:R-:W-:Y:S01]  /*5840*/  @P1 FFMA.FTZ R177, R166, R172.reuse, -R177 ;  /* 0x000000aca6b11223 */ /* 0x080fe200000108b1 */
[----:B------:R-:W-:Y:S01]  /*5850*/  @P1 FFMA.FTZ R209, R208, R172, R209 ;  /* 0x000000acd0d11223 */ /* 0x000fe200000100d1 */
[----:B------:R-:W-:Y:S01]  /*5860*/  FFMA.FTZ R166, R138, R163, -R169 ;  /* 0x000000a38aa67223 */ /* 0x000fe200000108a9 */
[----:B------:R-:W3:Y:S01]  /*5870*/  SHFL.IDX PT, R206, R206, RZ, 0x1f ;  /* 0x00001fffcece7589 */ /* 0x000ee200000e0000 */
[----:B------:R-:W-:-:S02]  /*5880*/  @P1 FADD.FTZ R172, R210, R177 ;  /* 0x000000b1d2ac1221 */ /* 0x000fc40000010000 */
[----:B------:R-:W-:Y:S01]  /*5890*/  FADD.FTZ R166, R101, R166 ;  /* 0x000000a665a67221 */ /* 0x000fe20000010000 */
[----:B------:R-:W-:Y:S01]  /*58a0*/  @P1 FADD.FTZ R175, R212, R209 ;  /* 0x000000d1d4af1221 */ /* 0x000fe20000010000 */
[-C--:B------:R-:W-:Y:S02]  /*58b0*/  FMUL.FTZ R208, R172, R15.reuse ;  /* 0x0000000facd07220 */ /* 0x080fe40000410000 */
[----:B------:R-:W-:Y:S01]  /*58c0*/  FMUL.FTZ R169, R139, R166 ;  /* 0x000000a68ba97220 */ /* 0x000fe20000410000 */
[----:B------:R-:W-:Y:S01]  /*58d0*/  ISETP.NE.AND P1, PT, R20, RZ, PT ;  /* 0x000000ff1400720c */ /* 0x000fe20003f25270 */
[----:B------:R-:W-:Y:S01]  /*58e0*/  FMUL.FTZ R177, R175, R15 ;  /* 0x0000000fafb17220 */ /* 0x000fe20000410000 */
[----:B------:R-:W-:Y:S01]  /*58f0*/  FMUL.FTZ R15, R139, R158 ;  /* 0x0000009e8b0f7220 */ /* 0x000fe20000410000 */
[-C--:B------:R-:W-:Y:S02]  /*5900*/  FFMA.FTZ R175, R175, R14.reuse, -R208 ;  /* 0x0000000eafaf7223 */ /* 0x080fe400000108d0 */
[----:B------:R-:W-:Y:S01]  /*5910*/  FFMA.FTZ R208, R172, R14, R177 ;  /* 0x0000000eacd07223 */ /* 0x000fe200000100b1 */
[C---:B------:R-:W-:Y:S01]  /*5920*/  FFMA.FTZ R172, R152.reuse, R158, R169 ;  /* 0x0000009e98ac7223 */ /* 0x040fe200000100a9 */
[----:B------:R-:W-:Y:S01]  /*5930*/  FFMA.FTZ R169, R152, R166, -R15 ;  /* 0x000000a698a97223 */ /* 0x000fe2000001080f */
[----:B------:R-:W-:Y:S01]  /*5940*/  FADD.FTZ R14, R168, R175 ;  /* 0x000000afa80e7221 */ /* 0x000fe20000010000 */
[----:B------:R-:W-:Y:S01]  /*5950*/  FADD.FTZ R15, R165, R208 ;  /* 0x000000d0a50f7221 */ /* 0x000fe20000010000 */
        /* <DEDUP_REMOVED lines=77> */
[C---:B------:R-:W-:Y:S01]  /*5e30*/  FFMA.FTZ R192, R185.reuse, R179, -R190 ;  /* 0x000000b3b9c07223 */ /* 0x040fe200000108be */
[----:B------:R-:W-:Y:S01]  /*5e40*/  FFMA.FTZ R180, R185, R178, R180 ;  /* 0x000000b2b9b47223 */ /* 0x000fe200000100b4 */
[-C--:B------:R-:W-:Y:S01]  /*5e50*/  FMUL.FTZ R196, R196, R183.reuse ;  /* 0x000000b7c4c47220 */ /* 0x080fe20000410000 */
[C---:B------:R-:W-:Y:S01]  /*5e60*/  FFMA.FTZ R190, R194.reuse, R183, -R187 ;  /* 0x000000b7c2be7223 */ /* 0x040fe200000108bb */
[----:B-1----:R-:W-:Y:S01]  /*5e70*/  FMUL.FTZ R187, R205, R7 ;  /* 0x00000007cdbb7220 */ /* 0x002fe20000410000 */
[----:B------:R-:W-:Y:S01]  /*5e80*/  FADD.FTZ R195, R195, R192 ;  /* 0x000000c0c3c37221 */ /* 0x000fe20000010000 */
[----:B------:R-:W-:Y:S01]  /*5e90*/  FADD.FTZ R180, R193, R180 ;  /* 0x000000b4c1b47221 */ /* 0x000fe20000010000 */
[----:B------:R-:W-:Y:S01]  /*5ea0*/  FFMA.FTZ R196, R194, R181, R196 ;  /* 0x000000b5c2c47223 */ /* 0x000fe200000100c4 */
[----:B0-----:R-:W-:Y:S01]  /*5eb0*/  FFMA.FTZ R192, R204, R6, -R187 ;  /* 0x00000006ccc07223 */ /* 0x001fe200000108bb */
[CC--:B------:R-:W-:Y:S01]  /*5ec0*/  FMUL.FTZ R187, R188.reuse, R195.reuse ;  /* 0x000000c3bcbb7220 */ /* 0x0c0fe20000410000 */
[----:B------:R-:W-:Y:S01]  /*5ed0*/  FMUL.FTZ R198, R188, R180 ;  /* 0x000000b4bcc67220 */ /* 0x000fe20000410000 */
[C---:B------:R-:W-:Y:S01]  /*5ee0*/  FMUL.FTZ R194, R205.reuse, R6 ;  /* 0x00000006cdc27220 */ /* 0x040fe20000410000 */
[C---:B------:R-:W-:Y:S01]  /*5ef0*/  FMUL.FTZ R6, R205.reuse, R4 ;  /* 0x00000004cd067220 */ /* 0x040fe20000410000 */
[C---:B------:R-:W-:Y:S01]  /*5f00*/  FFMA.FTZ R188, R186.reuse, R180, R187 ;  /* 0x000000b4babc7223 */ /* 0x040fe200000100bb */
[----:B------:R-:W-:Y:S01]  /*5f10*/  FFMA.FTZ R198, R186, R195, -R198 ;  /* 0x000000c3bac67223 */ /* 0x000fe200000108c6 */
[-C--:B------:R-:W-:Y:S01]  /*5f20*/  FMUL.FTZ R185, R205, R5.reuse ;  /* 0x00000005cdb97220 */ /* 0x080fe20000410000 */
[C---:B------:R-:W-:Y:S01]  /*5f30*/  FFMA.FTZ R5, R204.reuse, R5, R6 ;  /* 0x00000005cc057223 */ /* 0x040fe20000010006 */
[----:B------:R-:W-:Y:S01]  /*5f40*/  FADD.FTZ R191, R191, R188 ;  /* 0x000000bcbfbf7221 */ /* 0x000fe20000010000 */
[----:B------:R-:W-:Y:S01]  /*5f50*/  FADD.FTZ R188, R189, R198 ;  /* 0x000000c6bdbc7221 */ /* 0x000fe20000010000 */
[----:B--2---:R-:W-:Y:S01]  /*5f60*/  FADD.FTZ R6, R207, R192 ;  /* 0x000000c0cf067221 */ /* 0x004fe20000010000 */
[C---:B------:R-:W-:Y:S01]  /*5f70*/  FFMA.FTZ R7, R204.reuse, R7, R194 ;  /* 0x00000007cc077223 */ /* 0x040fe200000100c2 */
[CC--:B------:R-:W-:Y:S01]  /*5f80*/  FMUL.FTZ R189, R139.reuse, R191.reuse ;  /* 0x000000bf8bbd7220 */ /* 0x0c0fe20000410000 */
[----:B------:R-:W-:Y:S01]  /*5f90*/  FMUL.FTZ R192, R139, R188 ;  /* 0x000000bc8bc07220 */ /* 0x000fe20000410000 */
[----:B------:R-:W-:Y:S01]  /*5fa0*/  FFMA.FTZ R4, R204, R4, -R185 ;  /* 0x00000004cc047223 */ /* 0x000fe200000108b9 */
[----:B---3--:R-:W-:Y:S01]  /*5fb0*/  FADD.FTZ R7, R206, R7 ;  /* 0x00000007ce077221 */ /* 0x008fe20000010000 */
[C---:B------:R-:W-:Y:S01]  /*5fc0*/  FFMA.FTZ R194, R152.reuse, R188, -R189 ;  /* 0x000000bc98c27223 */ /* 0x040fe200000108bd */
[----:B------:R-:W-:Y:S01]  /*5fd0*/  FFMA.FTZ R139, R152, R191, R192 ;  /* 0x000000bf988b7223 */ /* 0x000fe200000100c0 */
[C---:B------:R-:W-:Y:S01]  /*5fe0*/  FFMA.FTZ R192, R0.reuse, R161, RZ ;  /* 0x000000a100c07223 */ /* 0x040fe200000100ff */
[----:B------:R-:W-:Y:S01]  /*5ff0*/  FADD.FTZ R186, RZ, R196 ;  /* 0x000000c4ffba7221 */ /* 0x000fe20000010000 */
[----:B------:R-:W-:Y:S01]  /*6000*/  FADD.FTZ R152, R151, R194 ;  /* 0x000000c297987221 */ /* 0x000fe20000010000 */
[----:B------:R-:W-:Y:S01]  /*6010*/  FFMA.FTZ R151, R0, -R3, RZ ;  /* 0x8000000300977223 */ /* 0x000fe200000100ff */
[----:B------:R-:W-:Y:S01]  /*6020*/  FADD.FTZ R130, R130, R139 ;  /* 0x0000008b82827221 */ /* 0x000fe20000010000 */
[----:B------:R-:W-:Y:S01]  /*6030*/  FFMA.FTZ R192, R79, R162, R192 ;  /* 0x000000a24fc07223 */ /* 0x000fe200000100c0 */
[----:B------:R-:W-:Y:S01]  /*6040*/  FMUL.FTZ R139, R133, R152 ;  /* 0x00000098858b7220 */ /* 0x000fe20000410000 */
[----:B------:R-:W-:Y:S01]  /*6050*/  FFMA.FTZ R151, R79, -R2, R151 ;  /* 0x800000024f977223 */ /* 0x000fe20000010097 */
[-C--:B------:R-:W-:Y:S01]  /*6060*/  FMUL.FTZ R133, R133, R130.reuse ;  /* 0x0000008285857220 */ /* 0x080fe20000410000 */
[----:B------:R0:W-:Y:S01]  /*6070*/  @!P1 STS.128 [UR9+0x1980], R4 ;  /* 0x00198004ff009988 */ /* 0x0001e20008000c09 */
[C---:B------:R-:W-:Y:S01]  /*6080*/  FFMA.FTZ R139, R138.reuse, R130, R139 ;  /* 0x000000828a8b7223 */ /* 0x040fe2000001008b */
[----:B------:R-:W-:Y:S01]  /*6090*/  FADD.FTZ R190, R109, R190 ;  /* 0x000000be6dbe7221 */ /* 0x000fe20000010000 */
[----:B------:R-:W-:Y:S01]  /*60a0*/  FFMA.FTZ R133, R138, R152, -R133 ;  /* 0x000000988a857223 */ /* 0x000fe20000010885 */
[----:B------:R-:W-:Y:S01]  /*60b0*/  FMUL.FTZ R185, R153, R186 ;  /* 0x000000ba99b97220 */ /* 0x000fe20000410000 */
[----:B------:R-:W-:Y:S01]  /*60c0*/  FADD.FTZ R122, R122, R139 ;  /* 0x0000008b7a7a7221 */ /* 0x000fe20000010000 */
[----:B------:R-:W-:Y:S01]  /*60d0*/  FADD.FTZ R161, -R95, R161 ;  /* 0x000000a15fa17221 */ /* 0x000fe20000010100 */
[----:B------:R-:W-:Y:S01]  /*60e0*/  FADD.FTZ R150, R150, R133 ;  /* 0x0000008596967221 */ /* 0x000fe20000010000 */
[----:B------:R-:W-:Y:S01]  /*60f0*/  FMUL.FTZ R133, R9, R201 ;  /* 0x000000c909857220 */ /* 0x000fe20000410000 */
[-C--:B------:R-:W-:Y:S01]  /*6100*/  FMUL.FTZ R187, R153, R190.reuse ;  /* 0x000000be99bb7220 */ /* 0x080fe20000410000 */
[----:B------:R-:W-:Y:S01]  /*6110*/  FFMA.FTZ R153, R132, R190, -R185 ;  /* 0x000000be84997223 */ /* 0x000fe200000108b9 */
[----:B------:R-:W-:Y:S01]  /*6120*/  FADD.FTZ R162, -R96, R162 ;  /* 0x000000a260a27221 */ /* 0x000fe20000010100 */
[----:B------:R-:W-:Y:S01]  /*6130*/  FFMA.FTZ R133, R8, R202, -R133 ;  /* 0x000000ca08857223 */ /* 0x000fe20000010885 */
[----:B------:R-:W-:Y:S01]  /*6140*/  FFMA.FTZ R132, R132, R186, R187 ;  /* 0x000000ba84847223 */ /* 0x000fe200000100bb */
[C---:B0-----:R-:W-:Y:S01]  /*6150*/  FFMA.FTZ R5, R81.reuse, R160, R192 ;  /* 0x000000a051057223 */ /* 0x041fe200000100c0 */
[----:B------:R-:W-:Y:S01]  /*6160*/  FFMA.FTZ R4, R81, -R154, R151 ;  /* 0x8000009a51047223 */ /* 0x000fe20000010097 */
[----:B------:R-:W-:Y:S01]  /*6170*/  FADD.FTZ R160, -R97, R160 ;  /* 0x000000a061a07221 */ /* 0x000fe20000010100 */
[----:B------:R-:W-:Y:S01]  /*6180*/  FMUL.FTZ R189, R9, R179 ;  /* 0x000000b309bd7220 */ /* 0x000fe20000410000 */
[C---:B------:R-:W-:Y:S01]  /*6190*/  FFMA.FTZ R6, R82.reuse, R159, R5 ;  /* 0x0000009f52067223 */ /* 0x040fe20000010005 */
[----:B------:R-:W-:Y:S01]  /*61a0*/  FFMA.FTZ R5, R82, -R155, R4 ;  /* 0x8000009b52057223 */ /* 0x000fe20000010004 */
[C---:B------:R-:W-:Y:S01]  /*61b0*/  FMUL.FTZ R4, R123.reuse, R122 ;  /* 0x0000007a7b047220 */ /* 0x040fe20000410000 */
[----:B------:R-:W-:Y:S01]  /*61c0*/  FMUL.FTZ R123, R123, R150 ;  /* 0x000000967b7b7220 */ /* 0x000fe20000410000 */
        /* <DEDUP_REMOVED lines=11> */
[-C--:B------:R-:W-:Y:S01]  /*6280*/  FMUL.FTZ R6, R135, R148.reuse ;  /* 0x0000009487067220 */ /* 0x080fe20000410000 */
        /* <DEDUP_REMOVED lines=10> */
[-C--:B------:R-:W-:Y:S01]  /*6330*/  FMUL.FTZ R123, R9, R202.reuse ;  /* 0x000000ca097b7220 */ /* 0x080fe20000410000 */
[----:B------:R-:W-:Y:S01]  /*6340*/  FMUL.FTZ R202, R73, R202 ;  /* 0x000000ca49ca7220 */ /* 0x000fe20000410000 */
[C---:B------:R-:W-:Y:S01]  /*6350*/  FFMA.FTZ R5, R89.reuse, R212, R4 ;  /* 0x000000d459057223 */ /* 0x040fe20000010004 */
[----:B------:R-:W-:Y:S01]  /*6360*/  FFMA.FTZ R7, R89, -R208, R7 ;  /* 0x800000d059077223 */ /* 0x000fe20000010007 */
[-C--:B------:R-:W-:Y:S01]  /*6370*/  FFMA.FTZ R4, R8, R201.reuse, R123 ;  /* 0x000000c908047223 */ /* 0x080fe2000001007b */
[----:B------:R-:W-:Y:S01]  /*6380*/  FMUL.FTZ R123, R73, R201 ;  /* 0x000000c9497b7220 */ /* 0x000fe20000410000 */
[----:B------:R-:W-:Y:S01]  /*6390*/  FFMA.FTZ R194, R90, R203, R5 ;  /* 0x000000cb5ac27223 */ /* 0x000fe20000010005 */
[----:B------:R-:W-:Y:S01]  /*63a0*/  FADD.FTZ R5, -R106, R203 ;  /* 0x000000cb6a057221 */ /* 0x000fe20000010100 */
[----:B------:R-:W-:Y:S01]  /*63b0*/  FFMA.FTZ R196, R90, -R214, R7 ;  /* 0x800000d65ac47223 */ /* 0x000fe20000010007 */
[C---:B------:R-:W-:Y:S01]  /*63c0*/  FMUL.FTZ R6, R214.reuse, R202 ;  /* 0x000000cad6067220 */ /* 0x040fe20000410000 */
[CC--:B------:R-:W-:Y:S01]  /*63d0*/  FMUL.FTZ R138, R214.reuse, R123.reuse ;  /* 0x0000007bd68a7220 */ /* 0x0c0fe20000410000 */
[----:B------:R-:W-:Y:S01]  /*63e0*/  FMUL.FTZ R7, R5, R4 ;  /* 0x0000000405077220 */ /* 0x000fe20000410000 */
[----:B------:R-:W-:Y:S01]  /*63f0*/  FADD.FTZ R78, R123, R78 ;  /* 0x0000004e7b4e7221 */ /* 0x000fe20000010000 */
[----:B------:R-:W-:Y:S01]  /*6400*/  FFMA.FTZ R4, R5, R123, R6 ;  /* 0x0000007b05047223 */ /* 0x000fe20000010006 */
[----:B------:R-:W-:Y:S01]  /*6410*/  FMUL.FTZ R6, R131, R146 ;  /* 0x0000009283067220 */ /* 0x000fe20000410000 */
[----:B------:R-:W-:Y:S01]  /*6420*/  FFMA.FTZ R7, R214, R133, R7 ;  /* 0x00000085d6077223 */ /* 0x000fe20000010007 */
[----:B------:R-:W-:Y:S01]  /*6430*/  FMUL.FTZ R133, R65, R209 ;  /* 0x000000d141857220 */ /* 0x000fe20000410000 */
[----:B------:R-:W-:Y:S01]  /*6440*/  FMUL.FTZ R131, R131, R136 ;  /* 0x0000008883837220 */ /* 0x000fe20000410000 */
[----:B------:R-:W-:Y:S01]  /*6450*/  FADD.FTZ R212, -R105, R212 ;  /* 0x000000d469d47221 */ /* 0x000fe20000010100 */
[----:B------:R-:W-:Y:S01]  /*6460*/  FMUL.FTZ R123, R65, R176 ;  /* 0x000000b0417b7220 */ /* 0x000fe20000410000 */
[----:B------:R-:W-:Y:S01]  /*6470*/  FMUL.FTZ R135, R208, R133 ;  /* 0x00000085d0877220 */ /* 0x000fe20000410000 */
[----:B------:R-:W-:Y:S01]  /*6480*/  FFMA.FTZ R5, R5, R202, -R138 ;  /* 0x000000ca05057223 */ /* 0x000fe2000001088a */
[----:B------:R-:W-:Y:S01]  /*6490*/  FFMA.FTZ R201, R58, R201, R7 ;  /* 0x000000c93ac97223 */ /* 0x000fe20000010007 */
        /* <DEDUP_REMOVED lines=11> */
[----:B------:R-:W-:Y:S01]  /*6550*/  FFMA.FTZ R133, R91, R200, R194 ;  /* 0x000000c85b857223 */ /* 0x000fe200000100c2 */
[C---:B------:R-:W-:Y:S01]  /*6560*/  FMUL.FTZ R129, R68.reuse, R174 ;  /* 0x000000ae44817220 */ /* 0x040fe20000410000 */
[C---:B------:R-:W-:Y:S01]  /*6570*/  FFMA.FTZ R121, R143.reuse, R120, R192 ;  /* 0x000000788f797223 */ /* 0x040fe200000100c0 */
[----:B------:R-:W-:Y:S01]  /*6580*/  FFMA.FTZ R123, R143, R138, -R123 ;  /* 0x0000008a8f7b7223 */ /* 0x000fe2000001087b */
[-C--:B------:R-:W-:Y:S01]  /*6590*/  FMUL.FTZ R143, R68, R210.reuse ;  /* 0x000000d2448f7220 */ /* 0x080fe20000410000 */
[----:B------:R-:W-:Y:S01]  /*65a0*/  FADD.FTZ R200, -R107, R200 ;  /* 0x000000c86bc87221 */ /* 0x000fe20000010100 */
[-C--:B------:R-:W-:Y:S01]  /*65b0*/  FFMA.FTZ R192, R8, R210.reuse, -R135 ;  /* 0x000000d208c07223 */ /* 0x080fe20000010887 */
        /* <DEDUP_REMOVED lines=13> */
[-C--:B------:R-:W-:Y:S01]  /*6690*/  FFMA.FTZ R131, R8, R209.reuse, -R131 ;  /* 0x000000d108837223 */ /* 0x080fe20000010883 */
[----:B------:R-:W-:Y:S01]  /*66a0*/  FMUL.FTZ R209, R9, R209 ;  /* 0x000000d109d17220 */ /* 0x000fe20000410000 */
[C---:B------:R-:W-:Y:S01]  /*66b0*/  FFMA.FTZ R129, R144.reuse, R121, R129 ;  /* 0x0000007990817223 */ /* 0x040fe20000010081 */
[-C--:B------:R-:W-:Y:S01]  /*66c0*/  FFMA.FTZ R134, R144, R123.reuse, -R134 ;  /* 0x0000007b90867223 */ /* 0x080fe20000010886 */
[----:B------:R-:W-:Y:S01]  /*66d0*/  FMUL.FTZ R143, R70, R123 ;  /* 0x0000007b468f7220 */ /* 0x000fe20000410000 */
[----:B------:R-:W-:Y:S01]  /*66e0*/  FFMA.FTZ R209, R8, R176, R209 ;  /* 0x000000b008d17223 */ /* 0x000fe200000100d1 */
        /* <DEDUP_REMOVED lines=8> */
[----:B------:R-:W-:Y:S01]  /*6770*/  FMUL.FTZ R131, R61, R120 ;  /* 0x000000783d837220 */ /* 0x000fe20000410000 */
[C---:B------:R-:W-:Y:S01]  /*6780*/  FMUL.FTZ R140, R3.reuse, R134 ;  /* 0x00000086038c7220 */ /* 0x040fe20000410000 */
[-C--:B------:R-:W-:Y:S01]  /*6790*/  FMUL.FTZ R144, R3, R128.reuse ;  /* 0x0000008003907220 */ /* 0x080fe20000410000 */
[----:B------:R-:W-:Y:S01]  /*67a0*/  FMUL.FTZ R200, R200, R139 ;  /* 0x0000008bc8c87220 */ /* 0x000fe20000410000 */
[----:B------:R-:W-:Y:S01]  /*67b0*/  FMUL.FTZ R185, R154, R131 ;  /* 0x000000839ab97220 */ /* 0x000fe20000410000 */
[C---:B------:R-:W-:Y:S01]  /*67c0*/  FFMA.FTZ R140, R161.reuse, R128, R140 ;  /* 0x00000080a18c7223 */ /* 0x040fe2000001008c */
[----:B------:R-:W-:Y:S01]  /*67d0*/  FMUL.FTZ R147, R2, R129 ;  /* 0x0000008102937220 */ /* 0x000fe20000410000 */
[----:B------:R-:W-:Y:S01]  /*67e0*/  FFMA.FTZ R144, R161, R134, -R144 ;  /* 0x00000086a1907223 */ /* 0x000fe20000010890 */
[----:B------:R-:W-:Y:S01]  /*67f0*/  FFMA.FTZ R185, R160, R151, -R185 ;  /* 0x00000097a0b97223 */ /* 0x000fe200000108b9 */
[----:B------:R-:W-:Y:S01]  /*6800*/  FMUL.FTZ R134, R69, R136 ;  /* 0x0000008845867220 */ /* 0x000fe20000410000 */
[----:B------:R-:W-:Y:S01]  /*6810*/  FFMA.FTZ R145, R162, R129, R145 ;  /* 0x00000081a2917223 */ /* 0x000fe20000010091 */
[----:B------:R-:W-:Y:S01]  /*6820*/  FADD.FTZ R140, RZ, R140 ;  /* 0x0000008cff8c7221 */ /* 0x000fe20000010000 */
[----:B------:R-:W-:Y:S01]  /*6830*/  FMUL.FTZ R151, R154, R151 ;  /* 0x000000979a977220 */ /* 0x000fe20000410000 */
[----:B------:R-:W-:Y:S01]  /*6840*/  FFMA.FTZ R200, R199, R192, R200 ;  /* 0x000000c0c7c87223 */ /* 0x000fe200000100c8 */
[----:B------:R-:W-:Y:S01]  /*6850*/  FFMA.FTZ R147, R162, R143, -R147 ;  /* 0x0000008fa2937223 */ /* 0x000fe20000010893 */
[----:B------:R-:W-:Y:S01]  /*6860*/  FADD.FTZ R144, RZ, R144 ;  /* 0x00000090ff907221 */ /* 0x000fe20000010000 */
[----:B------:R-:W-:Y:S01]  /*6870*/  FADD.FTZ R159, -R98, R159 ;  /* 0x0000009f629f7221 */ /* 0x000fe20000010100 */
[----:B------:R-:W-:Y:S01]  /*6880*/  FMUL.FTZ R192, R69, R146 ;  /* 0x0000009245c07220 */ /* 0x000fe20000410000 */
[----:B------:R-:W-:Y:S01]  /*6890*/  FMUL.FTZ R194, R155, R134 ;  /* 0x000000869bc27220 */ /* 0x000fe20000410000 */
[----:B------:R-:W-:Y:S01]  /*68a0*/  FADD.FTZ R140, R140, R145 ;  /* 0x000000918c8c7221 */ /* 0x000fe20000010000 */
[----:B------:R-:W-:Y:S01]  /*68b0*/  FFMA.FTZ R151, R160, R131, R151 ;  /* 0x00000083a0977223 */ /* 0x000fe20000010097 */
[----:B------:R-:W-:Y:S01]  /*68c0*/  FADD.FTZ R144, R144, R147 ;  /* 0x0000009390907221 */ /* 0x000fe20000010000 */
[-C--:B------:R-:W-:Y:S01]  /*68d0*/  FFMA.FTZ R147, R159, R192.reuse, -R194 ;  /* 0x000000c09f937223 */ /* 0x080fe200000108c2 */
[----:B------:R-:W-:Y:S01]  /*68e0*/  FMUL.FTZ R192, R155, R192 ;  /* 0x000000c09bc07220 */ /* 0x000fe20000410000 */
[----:B------:R-:W-:Y:S01]  /*68f0*/  FADD.FTZ R140, R140, R151 ;  /* 0x000000978c8c7221 */ /* 0x000fe20000010000 */
[C---:B------:R-:W-:Y:S01]  /*6900*/  FMUL.FTZ R151, R64.reuse, R149 ;  /* 0x0000009540977220 */ /* 0x040fe20000410000 */
[----:B------:R-:W-:Y:S01]  /*6910*/  FMUL.FTZ R143, R64, R148 ;  /* 0x00000094408f7220 */ /* 0x000fe20000410000 */
[----:B------:R-:W-:Y:S01]  /*6920*/  FFMA.FTZ R145, R159, R134, R192 ;  /* 0x000000869f917223 */ /* 0x000fe200000100c0 */
[----:B------:R-:W-:Y:S01]  /*6930*/  FADD.FTZ R164, -R99, R164 ;  /* 0x000000a463a47221 */ /* 0x000fe20000010100 */
[----:B------:R-:W-:Y:S01]  /*6940*/  FMUL.FTZ R192, R156, R151 ;  /* 0x000000979cc07220 */ /* 0x000fe20000410000 */
[----:B------:R-:W-:Y:S01]  /*6950*/  FADD.FTZ R144, R144, R185 ;  /* 0x000000b990907221 */ /* 0x000fe20000010000 */
[----:B------:R-:W-:Y:S01]  /*6960*/  FADD.FTZ R140, R140, R145 ;  /* 0x000000918c8c7221 */ /* 0x000fe20000010000 */
[-C--:B------:R-:W-:Y:S01]  /*6970*/  FMUL.FTZ R187, R156, R143.reuse ;  /* 0x0000008f9cbb7220 */ /* 0x080fe20000410000 */
[----:B------:R-:W-:Y:S01]  /*6980*/  FFMA.FTZ R145, R164, R143, R192 ;  /* 0x0000008fa4917223 */ /* 0x000fe200000100c0 */
[----:B------:R-:W-:Y:S01]  /*6990*/  FADD.FTZ R144, R144, R147 ;  /* 0x0000009390907221 */ /* 0x000fe20000010000 */
[----:B------:R-:W-:Y:S01]  /*69a0*/  FFMA.FTZ R202, R30, R176, R209 ;  /* 0x000000b01eca7223 */ /* 0x000fe200000100d1 */
[----:B------:R-:W-:Y:S01]  /*69b0*/  FFMA.FTZ R204, R31, R174, R200 ;  /* 0x000000ae1fcc7223 */ /* 0x000fe200000100c8 */
[----:B------:R-:W-:Y:S01]  /*69c0*/  FADD.FTZ R147, R140, R145 ;  /* 0x000000918c937221 */ /* 0x000fe20000010000 */
[----:B------:R-:W-:Y:S01]  /*69d0*/  FMUL.FTZ R140, R72, R122 ;  /* 0x0000007a488c7220 */ /* 0x000fe20000410000 */
[----:B------:R-:W-:Y:S01]  /*69e0*/  FFMA.FTZ R187, R164, R151, -R187 ;  /* 0x00000097a4bb7223 */ /* 0x000fe200000108bb */
[----:B------:R-:W-:Y:S01]  /*69f0*/  FADD.FTZ R163, -R100, R163 ;  /* 0x000000a364a37221 */ /* 0x000fe20000010100 */
[----:B------:R-:W-:Y:S01]  /*6a00*/  FMUL.FTZ R174, R72, R150 ;  /* 0x0000009648ae7220 */ /* 0x000fe20000410000 */
[----:B------:R-:W-:Y:S01]  /*6a10*/  FMUL.FTZ R176, R157, R140 ;  /* 0x0000008c9db07220 */ /* 0x000fe20000410000 */
[----:B------:R-:W-:Y:S01]  /*6a20*/  FADD.FTZ R144, R144, R187 ;  /* 0x000000bb90907221 */ /* 0x000fe20000010000 */
[----:B------:R-:W-:Y:S01]  /*6a30*/  FMUL.FTZ R194, R74, R179 ;  /* 0x000000b34ac27220 */ /* 0x000fe20000410000 */
[----:B------:R-:W-:Y:S01]  /*6a40*/  FADD.FTZ R187, -R104, R177 ;  /* 0x000000b168bb7221 */ /* 0x000fe20000010100 */
[-C--:B------:R-:W-:Y:S01]  /*6a50*/  FFMA.FTZ R151, R163, R174.reuse, -R176 ;  /* 0x000000aea3977223 */ /* 0x080fe200000108b0 */
[----:B------:R-:W-:Y:S01]  /*6a60*/  FMUL.FTZ R174, R157, R174 ;  /* 0x000000ae9dae7220 */ /* 0x000fe20000410000 */
[----:B------:R-:W-:Y:S01]  /*6a70*/  FMUL.FTZ R177, R63, R152 ;  /* 0x000000983fb17220 */ /* 0x000fe20000410000 */
[----:B------:R-:W-:Y:S01]  /*6a80*/  FFMA.FTZ R139, R91, -R199, R196 ;  /* 0x800000c75b8b7223 */ /* 0x000fe200000100c4 */
[----:B------:R-:W-:Y:S01]  /*6a90*/  FMUL.FTZ R192, R74, R178 ;  /* 0x000000b24ac07220 */ /* 0x000fe20000410000 */
[----:B------:R-:W-:Y:S01]  /*6aa0*/  FMUL.FTZ R196, R175, R194 ;  /* 0x000000c2afc47220 */ /* 0x000fe20000410000 */
[----:B------:R-:W-:Y:S01]  /*6ab0*/  FMUL.FTZ R145, R63, R130 ;  /* 0x000000823f917220 */ /* 0x000fe20000410000 */
[----:B------:R-:W-:Y:S01]  /*6ac0*/  FFMA.FTZ R174, R163, R140, R174 ;  /* 0x0000008ca3ae7223 */ /* 0x000fe200000100ae */
[----:B------:R-:W-:Y:S01]  /*6ad0*/  FADD.FTZ R166, -R101, R166 ;  /* 0x000000a665a67221 */ /* 0x000fe20000010100 */
[----:B------:R-:W-:Y:S01]  /*6ae0*/  FMUL.FTZ R185, R158, R177 ;  /* 0x000000b19eb97220 */ /* 0x000fe20000410000 */
[----:B------:R-:W-:Y:S01]  /*6af0*/  FADD.FTZ R113, R192, R113 ;  /* 0x00000071c0717221 */ /* 0x000fe20000010000 */
[-C--:B------:R-:W-:Y:S01]  /*6b00*/  FFMA.FTZ R193, R187, R192.reuse, R196 ;  /* 0x000000c0bbc17223 */ /* 0x080fe200000100c4 */
[----:B------:R-:W-:Y:S01]  /*6b10*/  FMUL.FTZ R192, R175, R192 ;  /* 0x000000c0afc07220 */ /* 0x000fe20000410000 */
[-C--:B------:R-:W-:Y:S01]  /*6b20*/  FMUL.FTZ R176, R158, R145.reuse ;  /* 0x000000919eb07220 */ /* 0x080fe20000410000 */
[----:B------:R-:W-:Y:S01]  /*6b30*/  FADD.FTZ R147, R147, R174 ;  /* 0x000000ae93937221 */ /* 0x000fe20000010000 */
[----:B------:R-:W-:Y:S01]  /*6b40*/  FADD.FTZ R151, R144, R151 ;  /* 0x0000009790977221 */ /* 0x000fe20000010000 */
[C---:B------:R-:W-:Y:S01]  /*6b50*/  FFMA.FTZ R174, R166.reuse, R145, R185 ;  /* 0x00000091a6ae7223 */ /* 0x040fe200000100b9 */
[----:B------:R-:W-:Y:S01]  /*6b60*/  FMUL.FTZ R144, R71, R191 ;  /* 0x000000bf47907220 */ /* 0x000fe20000410000 */
[----:B------:R-:W-:Y:S01]  /*6b70*/  FFMA.FTZ R200, R187, R194, -R192 ;  /* 0x000000c2bbc87223 */ /* 0x000fe200000108c0 */
[----:B------:R-:W-:Y:S01]  /*6b80*/  FFMA.FTZ R176, R166, R177, -R176 ;  /* 0x000000b1a6b07223 */ /* 0x000fe200000108b0 */
[----:B------:R-:W-:Y:S01]  /*6b90*/  FADD.FTZ R177, R147, R174 ;  /* 0x000000ae93b17221 */ /* 0x000fe20000010000 */
[----:B------:R-:W-:Y:S01]  /*6ba0*/  FADD.FTZ R169, -R102, R169 ;  /* 0x000000a966a97221 */ /* 0x000fe20000010100 */
[----:B------:R-:W-:Y:S01]  /*6bb0*/  FMUL.FTZ R192, R71, R188 ;  /* 0x000000bc47c07220 */ /* 0x000fe20000410000 */
[----:B------:R-:W-:Y:S01]  /*6bc0*/  FMUL.FTZ R194, R165, R144 ;  /* 0x00000090a5c27220 */ /* 0x000fe20000410000 */
[----:B------:R-:W-:Y:S01]  /*6bd0*/  FMUL.FTZ R147, R9, R178 ;  /* 0x000000b209937220 */ /* 0x000fe20000410000 */
[----:B------:R-:W-:Y:S01]  /*6be0*/  FMUL.FTZ R185, R66, R195 ;  /* 0x000000c342b97220 */ /* 0x000fe20000410000 */
[----:B------:R-:W-:Y:S01]  /*6bf0*/  FADD.FTZ R172, -R103, R172 ;  /* 0x000000ac67ac7221 */ /* 0x000fe20000010100 */
[-C--:B------:R-:W-:Y:S01]  /*6c00*/  FFMA.FTZ R194, R169, R192.reuse, -R194 ;  /* 0x000000c0a9c27223 */ /* 0x080fe200000108c2 */
[----:B------:R-:W-:Y:S01]  /*6c10*/  FFMA.FTZ R174, R8, R179, -R147 ;  /* 0x000000b308ae7223 */ /* 0x000fe20000010893 */
[----:B------:R-:W-:Y:S01]  /*6c20*/  FMUL.FTZ R192, R165, R192 ;  /* 0x000000c0a5c07220 */ /* 0x000fe20000410000 */
[----:B------:R-:W-:Y:S01]  /*6c30*/  FMUL.FTZ R147, R66, R180 ;  /* 0x000000b442937220 */ /* 0x000fe20000410000 */
[C---:B------:R-:W-:Y:S01]  /*6c40*/  FMUL.FTZ R179, R168.reuse, R185 ;  /* 0x000000b9a8b37220 */ /* 0x040fe20000410000 */
[----:B------:R-:W-:Y:S01]  /*6c50*/  FADD.FTZ R151, R151, R176 ;  /* 0x000000b097977221 */ /* 0x000fe20000010000 */
[----:B------:R-:W-:Y:S01]  /*6c60*/  FFMA.FTZ R192, R169, R144, R192 ;  /* 0x00000090a9c07223 */ /* 0x000fe200000100c0 */
[-C--:B------:R-:W-:Y:S01]  /*6c70*/  FMUL.FTZ R196, R168, R147.reuse ;  /* 0x00000093a8c47220 */ /* 0x080fe20000410000 */
[C---:B------:R-:W-:Y:S01]  /*6c80*/  FFMA.FTZ R176, R172.reuse, R147, R179 ;  /* 0x00000093acb07223 */ /* 0x040fe200000100b3 */
[----:B------:R-:W-:Y:S01]  /*6c90*/  FADD.FTZ R151, R151, R194 ;  /* 0x000000c297977221 */ /* 0x000fe20000010000 */
[----:B------:R-:W-:Y:S01]  /*6ca0*/  FADD.FTZ R177, R177, R192 ;  /* 0x000000c0b1b17221 */ /* 0x000fe20000010000 */
[----:B------:R-:W-:Y:S01]  /*6cb0*/  FFMA.FTZ R196, R172, R185, -R196 ;  /* 0x000000b9acc47223 */ /* 0x000fe200000108c4 */
[----:B------:R-:W-:Y:S01]  /*6cc0*/  FADD.FTZ R45, R202, R45 ;  /* 0x0000002dca2d7221 */ /* 0x000fe20000010000 */
[C---:B------:R-:W-:Y:S01]  /*6cd0*/  FMUL.FTZ R192, R76.reuse, R173 ;  /* 0x000000ad4cc07220 */ /* 0x040fe20000410000 */
[----:B------:R-:W-:Y:S01]  /*6ce0*/  FADD.FTZ R176, R177, R176 ;  /* 0x000000b0b1b07221 */ /* 0x000fe20000010000 */
[----:B------:R-:W-:Y:S01]  /*6cf0*/  FADD.FTZ R151, R151, R196 ;  /* 0x000000c497977221 */ /* 0x000fe20000010000 */
[----:B------:R-:W-:Y:S01]  /*6d00*/  FMUL.FTZ R196, R76, R171 ;  /* 0x000000ab4cc47220 */ /* 0x000fe20000410000 */
[----:B------:R-:W-:Y:S01]  /*6d10*/  FMUL.FTZ R177, R9, R173 ;  /* 0x000000ad09b17220 */ /* 0x000fe20000410000 */
[----:B------:R-:W-:Y:S01]  /*6d20*/  FADD.FTZ R193, R176, R193 ;  /* 0x000000c1b0c17221 */ /* 0x000fe20000010000 */
[----:B------:R-:W-:Y:S01]  /*6d30*/  FFMA.FTZ R176, R92, R183, R133 ;  /* 0x000000b75cb07223 */ /* 0x000fe20000010085 */
[----:B------:R-:W-:Y:S01]  /*6d40*/  FADD.FTZ R183, -R108, R183 ;  /* 0x000000b76cb77221 */ /* 0x000fe20000010100 */
[----:B------:R-:W-:Y:S01]  /*6d50*/  FMUL.FTZ R202, R181, R196 ;  /* 0x000000c4b5ca7220 */ /* 0x000fe20000410000 */
[-C--:B------:R-:W-:Y:S01]  /*6d60*/  FFMA.FTZ R194, R8, R171.reuse, -R177 ;  /* 0x000000ab08c27223 */ /* 0x080fe200000108b1 */
[----:B------:R-:W-:Y:S01]  /*6d70*/  FADD.FTZ R200, R151, R200 ;  /* 0x000000c897c87221 */ /* 0x000fe20000010000 */
[----:B------:R-:W-:Y:S01]  /*6d80*/  FMUL.FTZ R171, R9, R171 ;  /* 0x000000ab09ab7220 */ /* 0x000fe20000410000 */
[----:B------:R-:W-:Y:S01]  /*6d90*/  FMUL.FTZ R151, R67, R170 ;  /* 0x000000aa43977220 */ /* 0x000fe20000410000 */
[-C--:B------:R-:W-:Y:S01]  /*6da0*/  FFMA.FTZ R177, R183, R192.reuse, R202 ;  /* 0x000000c0b7b17223 */ /* 0x080fe200000100ca */
[----:B------:R-:W-:Y:S01]  /*6db0*/  FADD.FTZ R117, R192, R117 ;  /* 0x00000075c0757221 */ /* 0x000fe20000010000 */
[----:B------:R-:W-:Y:S01]  /*6dc0*/  FMUL.FTZ R202, R181, R192 ;  /* 0x000000c0b5ca7220 */ /* 0x000fe20000410000 */
[----:B------:R-:W-:Y:S01]  /*6dd0*/  FADD.FTZ R200, R200, R7 ;  /* 0x00000007c8c87221 */ /* 0x000fe20000010000 */
[----:B------:R-:W-:Y:S01]  /*6de0*/  FFMA.FTZ R192, R8, R173, R171 ;  /* 0x000000ad08c07223 */ /* 0x000fe200000100ab */
[----:B------:R-:W-:Y:S01]  /*6df0*/  FFMA.FTZ R7, R93, R190, R176 ;  /* 0x000000be5d077223 */ /* 0x000fe200000100b0 */
[----:B------:R-:W-:Y:S01]  /*6e00*/  FMUL.FTZ R133, R67, R167 ;  /* 0x000000a743857220 */ /* 0x000fe20000410000 */
[----:B------:R-:W-:Y:S01]  /*6e10*/  FADD.FTZ R190, -R109, R190 ;  /* 0x000000be6dbe7221 */ /* 0x000fe20000010100 */
[C---:B------:R-:W-:Y:S01]  /*6e20*/  FMUL.FTZ R171, R186.reuse, R151 ;  /* 0x00000097baab7220 */ /* 0x040fe20000410000 */
[----:B------:R-:W-:Y:S01]  /*6e30*/  FADD.FTZ R193, R193, R6 ;  /* 0x00000006c1c17221 */ /* 0x000fe20000010000 */
[----:B------:R-:W-:Y:S01]  /*6e40*/  FFMA.FTZ R202, R183, R196, -R202 ;  /* 0x000000c4b7ca7223 */ /* 0x000fe200000108ca */
[-C--:B------:R-:W-:Y:S01]  /*6e50*/  FMUL.FTZ R176, R186, R133.reuse ;  /* 0x00000085bab07220 */ /* 0x080fe20000410000 */
[----:B------:R-:W-:Y:S01]  /*6e60*/  FADD.FTZ R200, R200, R5 ;  /* 0x00000005c8c87221 */ /* 0x000fe20000010000 */
[----:B------:R-:W-:Y:S01]  /*6e70*/  FADD.FTZ R52, R133, R52 ;  /* 0x0000003485347221 */ /* 0x000fe20000010000 */
[----:B------:R-:W-:Y:S01]  /*6e80*/  FFMA.FTZ R6, R190, R133, R171 ;  /* 0x00000085be067223 */ /* 0x000fe200000100ab */
[----:B------:R-:W-:Y:S01]  /*6e90*/  FADD.FTZ R4, R193, R4 ;  /* 0x00000004c1047221 */ /* 0x000fe20000010000 */
[----:B------:R-:W-:Y:S01]  /*6ea0*/  FADD.FTZ R153, R110, R153 ;  /* 0x000000996e997221 */ /* 0x000fe20000010000 */
[C---:B------:R-:W-:Y:S01]  /*6eb0*/  FMUL.FTZ R196, R75.reuse, R14 ;  /* 0x0000000e4bc47220 */ /* 0x040fe20000410000 */
[----:B------:R-:W-:Y:S01]  /*6ec0*/  FADD.FTZ R133, RZ, R132 ;  /* 0x00000084ff857221 */ /* 0x000fe20000010000 */
[----:B------:R-:W-:Y:S01]  /*6ed0*/  FFMA.FTZ R176, R190, R151, -R176 ;  /* 0x00000097beb07223 */ /* 0x000fe200000108b0 */
[----:B------:R-:W-:Y:S01]  /*6ee0*/  FADD.FTZ R137, R200, R137 ;  /* 0x00000089c8897221 */ /* 0x000fe20000010000 */
[----:B------:R-:W-:Y:S01]  /*6ef0*/  FADD.FTZ R4, R4, R135 ;  /* 0x0000008704047221 */ /* 0x000fe20000010000 */
[----:B------:R-:W-:Y:S01]  /*6f00*/  FMUL.FTZ R132, R75, R15 ;  /* 0x0000000f4b847220 */ /* 0x000fe20000410000 */
[----:B------:R-:W-:Y:S01]  /*6f10*/  FADD.FTZ R151, -R110, R153 ;  /* 0x000000996e977221 */ /* 0x000fe20000010100 */
[----:B------:R-:W-:Y:S01]  /*6f20*/  FMUL.FTZ R200, R133, R196 ;  /* 0x000000c485c87220 */ /* 0x000fe20000410000 */
[----:B------:R-:W-:Y:S01]  /*6f30*/  FADD.FTZ R177, R4, R177 ;  /* 0x000000b104b17221 */ /* 0x000fe20000010000 */
[----:B------:R-:W-:Y:S01]  /*6f40*/  FADD.FTZ R53, R132, R53 ;  /* 0x0000003584357221 */ /* 0x000fe20000010000 */
[----:B------:R-:W-:Y:S01]  /*6f50*/  FFMA.FTZ R4, R92, -R181, R139 ;  /* 0x800000b55c047223 */ /* 0x000fe2000001008b */
[-C--:B------:R-:W-:Y:S01]  /*6f60*/  FFMA.FTZ R135, R151, R132.reuse, R200 ;  /* 0x0000008497877223 */ /* 0x080fe200000100c8 */
[----:B------:R-:W-:Y:S01]  /*6f70*/  FMUL.FTZ R132, R133, R132 ;  /* 0x0000008485847220 */ /* 0x000fe20000410000 */
[----:B------:R-:W-:Y:S01]  /*6f80*/  FADD.FTZ R137, R137, R202 ;  /* 0x000000ca89897221 */ /* 0x000fe20000010000 */
[----:B------:R-:W-:Y:S01]  /*6f90*/  FFMA.FTZ R198, R8, R178, R189 ;  /* 0x000000b208c67223 */ /* 0x000fe200000100bd */
[----:B------:R-:W-:Y:S01]  /*6fa0*/  FFMA.FTZ R5, R93, -R186, R4 ;  /* 0x800000ba5d057223 */ /* 0x000fe20000010004 */
[----:B------:R-:W-:Y:S01]  /*6fb0*/  FADD.FTZ R6, R177, R6 ;  /* 0x00000006b1067221 */ /* 0x000fe20000010000 */
[----:B------:R-:W-:Y:S01]  /*6fc0*/  FFMA.FTZ R196, R151, R196, -R132 ;  /* 0x000000c497c47223 */ /* 0x000fe20000010884 */
[----:B------:R-:W-:Y:S01]  /*6fd0*/  FADD.FTZ R137, R137, R176 ;  /* 0x000000b089897221 */ /* 0x000fe20000010000 */
[----:B------:R-:W-:Y:S01]  /*6fe0*/  FMUL.FTZ R198, R187, R198 ;  /* 0x000000c6bbc67220 */ /* 0x000fe20000410000 */
[C---:B------:R-:W-:Y:S01]  /*6ff0*/  FFMA.FTZ R7, R94.reuse, R153, R7 ;  /* 0x000000995e077223 */ /* 0x040fe20000010007 */
[----:B------:R-:W-:Y:S01]  /*7000*/  FFMA.FTZ R132, R94, -R133, R5 ;  /* 0x800000855e847223 */ /* 0x000fe20000010005 */
[----:B------:R-:W-:Y:S01]  /*7010*/  FADD.FTZ R4, R6, R135 ;  /* 0x0000008706047221 */ /* 0x000fe20000010000 */
[----:B------:R-:W-:Y:S01]  /*7020*/  FADD.FTZ R196, R137, R196 ;  /* 0x000000c489c47221 */ /* 0x000fe20000010000 */
[----:B------:R-:W-:Y:S01]  /*7030*/  FFMA.FTZ R174, R175, R174, R198 ;  /* 0x000000aeafae7223 */ /* 0x000fe200000100c6 */
[----:B------:R0:W1:Y:S01]  /*7040*/  SHFL.DOWN PT, R171, R7, 0x1, 0x1f ;  /* 0x08201f0007ab7f89 */ /* 0x00006200000e0000 */
[----:B------:R-:W-:Y:S01]  /*7050*/  FMUL.FTZ R5, R9, R180 ;  /* 0x000000b409057220 */ /* 0x000fe20000410000 */
[----:B------:R-:W-:Y:S01]  /*7060*/  MOV R6, R7 ;  /* 0x0000000700067202 */ /* 0x000fe20000000f00 */
[----:B------:R-:W-:Y:S01]  /*7070*/  FFMA.FTZ R174, R57, R178, R174 ;  /* 0x000000b239ae7223 */ /* 0x000fe200000100ae */
[----:B------:R2:W3:Y:S01]  /*7080*/  SHFL.DOWN PT, R198, R132, 0x1, 0x1f ;  /* 0x08201f0084c67f89 */ /* 0x0004e200000e0000 */
[C---:B------:R-:W-:Y:S01]  /*7090*/  FFMA.FTZ R135, R8.reuse, R195, -R5 ;  /* 0x000000c308877223 */ /* 0x040fe20000010805 */
[C---:B------:R-:W-:Y:S01]  /*70a0*/  FMUL.FTZ R5, R9.reuse, R167 ;  /* 0x000000a709057220 */ /* 0x040fe20000410000 */
[C---:B------:R-:W-:Y:S01]  /*70b0*/  FMUL.FTZ R195, R9.reuse, R195 ;  /* 0x000000c309c37220 */ /* 0x040fe20000410000 */
[----:B------:R-:W4:Y:S01]  /*70c0*/  SHFL.DOWN PT, R153, R4, 0x1, 0x1f ;  /* 0x08201f0004997f89 */ /* 0x000f2200000e0000 */
[----:B0-----:R-:W-:Y:S01]  /*70d0*/  MOV R7, R132 ;  /* 0x0000008400077202 */ /* 0x001fe20000000f00 */
[-C--:B------:R-:W-:Y:S01]  /*70e0*/  FFMA.FTZ R137, R8, R170.reuse, -R5 ;  /* 0x000000aa08897223 */ /* 0x080fe20000010805 */
[C---:B------:R-:W-:Y:S01]  /*70f0*/  FMUL.FTZ R5, R9.reuse, R170 ;  /* 0x000000aa09057220 */ /* 0x040fe20000410000 */
[----:B------:R-:W0:Y:S01]  /*7100*/  SHFL.DOWN PT, R176, R196, 0x1, 0x1f ;  /* 0x08201f00c4b07f89 */ /* 0x000e2200000e0000 */
[----:B------:R-:W-:Y:S01]  /*7110*/  FADD.FTZ R47, R174, R47 ;  /* 0x0000002fae2f7221 */ /* 0x000fe20000010000 */
[C---:B------:R-:W-:Y:S01]  /*7120*/  FFMA.FTZ R195, R8.reuse, R180, R195 ;  /* 0x000000b408c37223 */ /* 0x040fe200000100c3 */
[----:B------:R-:W-:Y:S01]  /*7130*/  FFMA.FTZ R5, R8, R167, R5 ;  /* 0x000000a708057223 */ /* 0x000fe20000010005 */
[----:B------:R-:W-:Y:S01]  /*7140*/  FMUL.FTZ R170, R9, R14 ;  /* 0x0000000e09aa7220 */ /* 0x000fe20000410000 */
[----:B------:R-:W-:Y:S01]  /*7150*/  FADD.FTZ R54, R147, R54 ;  /* 0x0000003693367221 */ /* 0x000fe20000010000 */
[----:B------:R-:W-:Y:S01]  /*7160*/  FMUL.FTZ R195, R172, R195 ;  /* 0x000000c3acc37220 */ /* 0x000fe20000410000 */
[----:B------:R-:W-:Y:S01]  /*7170*/  FMUL.FTZ R139, R190, R5 ;  /* 0x00000005be8b7220 */ /* 0x000fe20000410000 */
[----:B------:R-:W-:Y:S01]  /*7180*/  MOV R5, R196 ;  /* 0x000000c400057202 */ /* 0x000fe20000000f00 */
[C---:B------:R-:W-:Y:S01]  /*7190*/  FMUL.FTZ R147, R9.reuse, R15 ;  /* 0x0000000f09937220 */ /* 0x040fe20000410000 */
[----:B------:R-:W-:Y:S01]  /*71a0*/  FFMA.FTZ R168, R168, R135, R195 ;  /* 0x00000087a8a87223 */ /* 0x000fe200000100c3 */
[----:B------:R-:W-:Y:S01]  /*71b0*/  FMUL.FTZ R135, R9, R191 ;  /* 0x000000bf09877220 */ /* 0x000fe20000410000 */
[----:B-1----:R-:W-:Y:S01]  /*71c0*/  @!P2 FADD.FTZ R6, R6, R171 ;  /* 0x000000ab0606a221 */ /* 0x002fe20000010000 */
[----:B------:R-:W-:Y:S01]  /*71d0*/  FFMA.FTZ R137, R186, R137, R139 ;  /* 0x00000089ba897223 */ /* 0x000fe2000001008b */
[C---:B------:R-:W-:Y:S01]  /*71e0*/  FFMA.FTZ R170, R8.reuse, R15, R170 ;  /* 0x0000000f08aa7223 */ /* 0x040fe200000100aa */
[-C--:B--2---:R-:W-:Y:S01]  /*71f0*/  FFMA.FTZ R132, R8, R188.reuse, -R135 ;  /* 0x000000bc08847223 */ /* 0x084fe20000010887 */
[----:B---3--:R-:W-:Y:S01]  /*7200*/  @!P2 FADD.FTZ R7, R7, R198 ;  /* 0x000000c60707a221 */ /* 0x008fe20000010000 */
[----:B------:R-:W1:Y:S01]  /*7210*/  SHFL.DOWN PT, R171, R6, 0x2, 0x1f ;  /* 0x08401f0006ab7f89 */ /* 0x000e6200000e0000 */
[----:B------:R-:W-:Y:S01]  /*7220*/  FMUL.FTZ R135, R9, R188 ;  /* 0x000000bc09877220 */ /* 0x000fe20000410000 */
[----:B------:R-:W-:Y:S01]  /*7230*/  FFMA.FTZ R137, R32, R167, R137 ;  /* 0x000000a720897223 */ /* 0x000fe20000010089 */
[----:B----4-:R-:W-:Y:S01]  /*7240*/  @!P2 FADD.FTZ R4, R153, R4 ;  /* 0x000000049904a221 */ /* 0x010fe20000010000 */
[C---:B------:R-:W-:Y:S01]  /*7250*/  FFMA.FTZ R172, R8.reuse, R14, -R147 ;  /* 0x0000000e08ac7223 */ /* 0x040fe20000010893 */
[----:B------:R-:W-:Y:S01]  /*7260*/  FMUL.FTZ R170, R151, R170 ;  /* 0x000000aa97aa7220 */ /* 0x000fe20000410000 */
[----:B------:R-:W-:Y:S01]  /*7270*/  FFMA.FTZ R14, R8, R191, R135 ;  /* 0x000000bf080e7223 */ /* 0x000fe20000010087 */
[----:B0-----:R-:W-:Y:S01]  /*7280*/  @!P2 FADD.FTZ R5, R5, R176 ;  /* 0x000000b00505a221 */ /* 0x001fe20000010000 */
[----:B------:R-:W0:Y:S01]  /*7290*/  SHFL.DOWN PT, R153, R4, 0x2, 0x1f ;  /* 0x08401f0004997f89 */ /* 0x000e2200000e0000 */
[----:B------:R-:W-:Y:S01]  /*72a0*/  ISETP.GT.AND P2, PT, R22, 0x1d, PT ;  /* 0x0000001d1600780c */ /* 0x000fe20003f44270 */
[----:B------:R-:W-:Y:S01]  /*72b0*/  FADD.FTZ R34, R137, R34 ;  /* 0x0000002289227221 */ /* 0x000fe20000010000 */
[----:B------:R-:W-:Y:S01]  /*72c0*/  FFMA.FTZ R135, R29, R180, R168 ;  /* 0x000000b41d877223 */ /* 0x000fe200000100a8 */
[----:B------:R-:W2:Y:S01]  /*72d0*/  SHFL.DOWN PT, R176, R7, 0x2, 0x1f ;  /* 0x08401f0007b07f89 */ /* 0x000ea200000e0000 */
[----:B------:R-:W-:Y:S01]  /*72e0*/  FFMA.FTZ R137, R133, R172, R170 ;  /* 0x000000ac85897223 */ /* 0x000fe200000100aa */
[----:B------:R-:W-:Y:S01]  /*72f0*/  FMUL.FTZ R133, R9, R130 ;  /* 0x0000008209857220 */ /* 0x000fe20000410000 */
[----:B------:R-:W-:Y:S01]  /*7300*/  FADD.FTZ R40, R135, R40 ;  /* 0x0000002887287221 */ /* 0x000fe20000010000 */
[----:B------:R-:W3:Y:S01]  /*7310*/  SHFL.DOWN PT, R174, R5, 0x2, 0x1f ;  /* 0x08401f0005ae7f89 */ /* 0x000ee200000e0000 */
[----:B------:R-:W-:Y:S01]  /*7320*/  FADD.FTZ R119, R144, R119 ;  /* 0x0000007790777221 */ /* 0x000fe20000010000 */
[CC--:B------:R-:W-:Y:S01]  /*7330*/  FFMA.FTZ R135, R8.reuse, R152.reuse, -R133 ;  /* 0x0000009808877223 */ /* 0x0c0fe20000010885 */
[----:B------:R-:W-:Y:S01]  /*7340*/  FMUL.FTZ R133, R9, R152 ;  /* 0x0000009809857220 */ /* 0x000fe20000410000 */
[----:B------:R-:W-:Y:S01]  /*7350*/  FMUL.FTZ R14, R169, R14 ;  /* 0x0000000ea90e7220 */ /* 0x000fe20000410000 */
[----:B------:R-:W-:Y:S01]  /*7360*/  FMUL.FTZ R192, R183, R192 ;  /* 0x000000c0b7c07220 */ /* 0x000fe20000410000 */
[----:B------:R-:W-:Y:S01]  /*7370*/  FADD.FTZ R114, R131, R114 ;  /* 0x0000007283727221 */ /* 0x000fe20000010000 */
[----:B------:R-:W-:Y:S01]  /*7380*/  FFMA.FTZ R133, R8, R130, R133 ;  /* 0x0000008208857223 */ /* 0x000fe20000010085 */
[----:B-1----:R-:W-:Y:S01]  /*7390*/  @!P2 FADD.FTZ R6, R6, R171 ;  /* 0x000000ab0606a221 */ /* 0x002fe20000010000 */
[----:B------:R-:W-:Y:S01]  /*73a0*/  FFMA.FTZ R165, R165, R132, R14 ;  /* 0x00000084a5a57223 */ /* 0x000fe2000001000e */
[----:B------:R-:W-:Y:S01]  /*73b0*/  FFMA.FTZ R132, R60, R15, R137 ;  /* 0x0000000f3c847223 */ /* 0x000fe20000010089 */
[----:B------:R-:W-:Y:S01]  /*73c0*/  FMUL.FTZ R133, R166, R133 ;  /* 0x00000085a6857220 */ /* 0x000fe20000410000 */
[----:B------:R-:W-:Y:S01]  /*73d0*/  FMUL.FTZ R15, R9, R150 ;  /* 0x00000096090f7220 */ /* 0x000fe20000410000 */
[----:B------:R-:W1:Y:S01]  /*73e0*/  SHFL.DOWN PT, R147, R6, 0x4, 0x1f ;  /* 0x08801f0006937f89 */ /* 0x000e6200000e0000 */
[----:B------:R-:W-:Y:S01]  /*73f0*/  FFMA.FTZ R192, R181, R194, R192 ;  /* 0x000000c2b5c07223 */ /* 0x000fe200000100c0 */
[----:B------:R-:W-:Y:S01]  /*7400*/  FFMA.FTZ R135, R158, R135, R133 ;  /* 0x000000879e877223 */ /* 0x000fe20000010085 */
[----:B0-----:R-:W-:Y:S01]  /*7410*/  @!P2 FADD.FTZ R4, R4, R153 ;  /* 0x000000990404a221 */ /* 0x001fe20000010000 */
[-C--:B------:R-:W-:Y:S01]  /*7420*/  FMUL.FTZ R133, R9, R122.reuse ;  /* 0x0000007a09857220 */ /* 0x080fe20000410000 */
[----:B------:R-:W-:Y:S01]  /*7430*/  FFMA.FTZ R14, R8, R122, R15 ;  /* 0x0000007a080e7223 */ /* 0x000fe2000001000f */
[----:B------:R-:W-:Y:S01]  /*7440*/  FFMA.FTZ R130, R28, R130, R135 ;  /* 0x000000821c827223 */ /* 0x000fe20000010087 */
[----:B--2---:R-:W-:Y:S01]  /*7450*/  @!P2 FADD.FTZ R7, R7, R176 ;  /* 0x000000b00707a221 */ /* 0x004fe20000010000 */
[----:B------:R-:W0:Y:S01]  /*7460*/  SHFL.DOWN PT, R139, R4, 0x4, 0x1f ;  /* 0x08801f00048b7f89 */ /* 0x000e2200000e0000 */
[----:B------:R-:W-:Y:S01]  /*7470*/  FFMA.FTZ R150, R8, R150, -R133 ;  /* 0x0000009608967223 */ /* 0x000fe20000010885 */
[----:B------:R-:W-:Y:S01]  /*7480*/  FMUL.FTZ R14, R163, R14 ;  /* 0x0000000ea30e7220 */ /* 0x000fe20000410000 */
[----:B---3--:R-:W-:Y:S01]  /*7490*/  @!P2 FADD.FTZ R5, R5, R174 ;  /* 0x000000ae0505a221 */ /* 0x008fe20000010000 */
[----:B------:R-:W2:Y:S01]  /*74a0*/  SHFL.DOWN PT, R152, R7, 0x4, 0x1f ;  /* 0x08801f0007987f89 */ /* 0x000ea200000e0000 */
[----:B------:R-:W-:Y:S01]  /*74b0*/  ISETP.GT.AND P2, PT, R22, 0x1b, PT ;  /* 0x0000001b1600780c */ /* 0x000fe20003f44270 */
[----:B------:R-:W-:Y:S01]  /*74c0*/  FFMA.FTZ R14, R157, R150, R14 ;  /* 0x000000969d0e7223 */ /* 0x000fe2000001000e */
[----:B------:R-:W-:Y:S01]  /*74d0*/  FADD.FTZ R41, R130, R41 ;  /* 0x0000002982297221 */ /* 0x000fe20000010000 */
[----:B------:R-:W3:Y:S01]  /*74e0*/  SHFL.DOWN PT, R144, R5, 0x4, 0x1f ;  /* 0x08801f0005907f89 */ /* 0x000ee200000e0000 */
[----:B------:R-:W-:Y:S01]  /*74f0*/  FMUL.FTZ R15, R9, R148 ;  /* 0x00000094090f7220 */ /* 0x000fe20000410000 */
[----:B------:R-:W-:Y:S01]  /*7500*/  FFMA.FTZ R133, R51, R122, R14 ;  /* 0x0000007a33857223 */ /* 0x000fe2000001000e */
[----:B------:R-:W-:Y:S01]  /*7510*/  FFMA.FTZ R173, R59, R173, R192 ;  /* 0x000000ad3bad7223 */ /* 0x000fe200000100c0 */
[----:B------:R-:W-:Y:S01]  /*7520*/  FFMA.FTZ R165, R56, R191, R165 ;  /* 0x000000bf38a57223 */ /* 0x000fe200000100a5 */
[-C--:B------:R-:W-:Y:S01]  /*7530*/  FFMA.FTZ R135, R8, R149.reuse, -R15 ;  /* 0x0000009508877223 */ /* 0x080fe2000001080f */
[C---:B------:R-:W-:Y:S01]  /*7540*/  FMUL.FTZ R149, R9.reuse, R149 ;  /* 0x0000009509957220 */ /* 0x040fe20000410000 */
[----:B------:R-:W-:Y:S01]  /*7550*/  FMUL.FTZ R15, R9, R146 ;  /* 0x00000092090f7220 */ /* 0x000fe20000410000 */
[----:B------:R-:W-:Y:S01]  /*7560*/  FADD.FTZ R46, R133, R46 ;  /* 0x0000002e852e7221 */ /* 0x000fe20000010000 */
[C---:B------:R-:W-:Y:S01]  /*7570*/  FMUL.FTZ R133, R9.reuse, R136 ;  /* 0x0000008809857220 */ /* 0x040fe20000410000 */
[----:B-1----:R-:W-:Y:S01]  /*7580*/  @!P2 FADD.FTZ R6, R6, R147 ;  /* 0x000000930606a221 */ /* 0x002fe20000010000 */
[C---:B------:R-:W-:Y:S01]  /*7590*/  FFMA.FTZ R149, R8.reuse, R148, R149 ;  /* 0x0000009408957223 */ /* 0x040fe20000010095 */
[C---:B------:R-:W-:Y:S01]  /*75a0*/  FFMA.FTZ R14, R8.reuse, R136, R15 ;  /* 0x00000088080e7223 */ /* 0x040fe2000001000f */
[----:B------:R-:W-:Y:S01]  /*75b0*/  FMUL.FTZ R15, R9, R138 ;  /* 0x0000008a090f7220 */ /* 0x000fe20000410000 */
[----:B------:R-:W-:Y:S01]  /*75c0*/  FFMA.FTZ R146, R8, R146, -R133 ;  /* 0x0000009208927223 */ /* 0x000fe20000010885 */
[----:B------:R-:W-:Y:S01]  /*75d0*/  FMUL.FTZ R149, R164, R149 ;  /* 0x00000095a4957220 */ /* 0x000fe20000410000 */
[----:B0-----:R-:W-:Y:S01]  /*75e0*/  @!P2 FADD.FTZ R4, R4, R139 ;  /* 0x0000008b0404a221 */ /* 0x001fe20000010000 */
[----:B------:R-:W-:Y:S01]  /*75f0*/  FMUL.FTZ R14, R159, R14 ;  /* 0x0000000e9f0e7220 */ /* 0x000fe20000410000 */
[----:B------:R-:W0:Y:S01]  /*7600*/  SHFL.DOWN PT, R139, R6, 0x8, 0x1f ;  /* 0x09001f00068b7f89 */ /* 0x000e2200000e0000 */
[-C--:B------:R-:W-:Y:S01]  /*7610*/  FFMA.FTZ R15, R8, R120.reuse, R15 ;  /* 0x00000078080f7223 */ /* 0x080fe2000001000f */
        /* <DEDUP_REMOVED lines=9> */
[----:B------:R-:W-:Y:S01]  /*76b0*/  FMUL.FTZ R135, R160, R15 ;  /* 0x0000000fa0877220 */ /* 0x000fe20000410000 */
        /* <DEDUP_REMOVED lines=12> */
[----:B0-----:R-:W-:Y:S01]  /*7780*/  @!P2 FADD.FTZ R6, R6, R139 ;  /* 0x0000008b0606a221 */ /* 0x001fe20000010000 */
[----:B------:R-:W-:Y:S01]  /*7790*/  FFMA.FTZ R155, R50, R136, R155 ;  /* 0x00000088329b7223 */ /* 0x000fe2000001009b */
[----:B------:R-:W-:Y:S01]  /*77a0*/  FMUL.FTZ R131, R9, R123 ;  /* 0x0000007b09837220 */ /* 0x000fe20000410000 */
[----:B-1----:R-:W-:-:S02]  /*77b0*/  @!P2 FADD.FTZ R4, R4, R137 ;  /* 0x000000890404a221 */ /* 0x002fc40000010000 */
        /* <DEDUP_REMOVED lines=13> */
.L_x_13929:
[----:B------:R-:W-:Y:S05]  /*7890*/  BSYNC.RECONVERGENT B0 ;  /* 0x0000000000007941 */ /* 0x000fea0003800200 */
.L_x_13928:
[C---:B--2---:R-:W-:Y:S01]  /*78a0*/  FMUL.FTZ R15, R9.reuse, R141 ;  /* 0x0000008d090f7220 */ /* 0x044fe20000410000 */
[CC--:B------:R-:W-:Y:S01]  /*78b0*/  FMUL.FTZ R130, R9.reuse, R121.reuse ;  /* 0x0000007909827220 */ /* 0x0c0fe20000410000 */
[C---:B------:R-:W-:Y:S01]  /*78c0*/  FFMA.FTZ R131, R8.reuse, R121, R131 ;  /* 0x0000007908837223 */ /* 0x040fe20000010083 */
[-C--:B---3--:R-:W-:Y:S01]  /*78d0*/  FMUL.FTZ R122, R9, R142.reuse ;  /* 0x0000008e097a7220 */ /* 0x088fe20000410000 */
        /* <DEDUP_REMOVED lines=31> */
.L_x_13931:
[----:B------:R-:W-:Y:S05]  /*7ad0*/  BSYNC.RECONVERGENT B0 ;  /* 0x0000000000007941 */ /* 0x000fea0003800200 */
.L_x_13930:
[----:B------:R-:W-:-:S04]  /*7ae0*/  UIADD3 UR8, UPT, UPT, UR8, 0x1, URZ ;  /* 0x0000000108087890 */ /* 0x000fc8000fffe0ff */
[----:B------:R-:W-:-:S09]  /*7af0*/  UISETP.GE.AND UP0, UPT, UR8, UR32, UPT ;  /* 0x000000200800728c */ /* 0x000fd2000bf06270 */
[----:B------:R-:W-:Y:S05]  /*7b00*/  BRA.U !UP0, `(.L_x_13932) ;  /* 0xffffffad08787547 */ /* 0x000fea000b83ffff */
.L_x_13914:
[----:B------:R-:W-:Y:S01]  /*7b10*/  BAR.SYNC.DEFER_BLOCKING 0x0 ;  /* 0x0000000000007b1d */ /* 0x000fe20000010000 */
[----:B------:R-:W-:Y:S01]  /*7b20*/  F2FP.BF16.F32.PACK_AB R83, R119, R116 ;  /* 0x000000747753723e */ /* 0x000fe200000010ff */
[----:B------:R-:W-:Y:S01]  /*7b30*/  FADD.FTZ R19, R19, R39 ;  /* 0x0000002713137221 */ /* 0x000fe20000010000 */
[----:B------:R-:W-:Y:S01]  /*7b40*/  F2FP.BF16.F32.PACK_AB R82, R118, R115 ;  /* 0x000000737652723e */ /* 0x000fe200000010ff */
[----:B------:R-:W-:Y:S01]  /*7b50*/  UIADD3 UR26, UP1, UPT, UR26, -0x400, URZ ;  /* 0xfffffc001a1a7890 */ /* 0x000fe2000ff3e0ff */
[----:B------:R-:W-:Y:S01]  /*7b60*/  F2FP.BF16.F32.PACK_AB R81, R55, R114 ;  /* 0x000000723751723e */ /* 0x000fe200000010ff */
[----:B------:R-:W3:Y:S01]  /*7b70*/  LDCU.64 UR10, c[0x0][0x4f8] ;  /* 0x00009f00ff0a77ac */ /* 0x000ee20008000a00 */
[----:B------:R-:W-:Y:S01]  /*7b80*/  F2FP.BF16.F32.PACK_AB R80, R80, R77 ;  /* 0x0000004d5050723e */ /* 0x000fe200000010ff */
[----:B------:R-:W-:Y:S01]  /*7b90*/  FADD.FTZ R0, R19, R38 ;  /* 0x0000002613007221 */ /* 0x000fe20000010000 */
[----:B0-2---:R-:W-:Y:S01]  /*7ba0*/  F2FP.BF16.F32.PACK_AB R7, R53, R52 ;  /* 0x000000343507723e */ /* 0x005fe200000010ff */
[----:B------:R-:W0:Y:S01]  /*7bb0*/  LDCU.64 UR32, c[0x0][0x500] ;  /* 0x0000a000ff2077ac */ /* 0x000e220008000a00 */
[----:B------:R-:W-:-:S02]  /*7bc0*/  F2FP.BF16.F32.PACK_AB R6, R117, R112 ;  /* 0x000000707506723e */ /* 0x000fc400000010ff */
[----:B------:R-:W-:Y:S01]  /*7bd0*/  F2FP.BF16.F32.PACK_AB R5, R78, R111 ;  /* 0x0000006f4e05723e */ /* 0x000fe200000010ff */
[----:B------:R-:W2:Y:S01]  /*7be0*/  LDCU.64 UR34, c[0x0][0x550] ;  /* 0x0000aa00ff2277ac */ /* 0x000ea20008000a00 */
[----:B------:R-:W-:Y:S01]  /*7bf0*/  F2FP.BF16.F32.PACK_AB R4, R113, R54 ;  /* 0x000000367104723e */ /* 0x000fe200000010ff */
[----:B------:R-:W-:Y:S01]  /*7c00*/  UMOV UR7, URZ ;  /* 0x000000ff00077c82 */ /* 0x000fe20008000000 */
[----:B------:R-:W-:Y:S02]  /*7c10*/  UIADD3 UR23, UP2, UPT, UR23, -0x400, URZ ;  /* 0xfffffc0017177890 */ /* 0x000fe4000ff5e0ff */
[----:B------:R-:W-:Y:S02]  /*7c20*/  UIADD3.X UR20, UPT, UPT, UR20, -0x1, URZ, UP1, !UPT ;  /* 0xffffffff14147890 */ /* 0x000fe40008ffe4ff */
[----:B------:R-:W-:Y:S01]  /*7c30*/  UIADD3.X UR25, UPT, UPT, UR25, -0x1, URZ, UP2, !UPT ;  /* 0xffffffff19197890 */ /* 0x000fe200097fe4ff */
[----:B------:R-:W-:Y:S01]  /*7c40*/  STS.128 [R24], R80 ;  /* 0x0000005018007388 */ /* 0x000fe20000000c00 */
[----:B---3--:R-:W-:-:S03]  /*7c50*/  UIMAD.WIDE.U32 UR8, UR29, UR10, UR6 ;  /* 0x0000000a1d0872a5 */ /* 0x008fc6000f8e0006 */
[----:B------:R3:W-:Y:S01]  /*7c60*/  STS.128 [R24+0x10], R4 ;  /* 0x0000100418007388 */ /* 0x0007e20000000c00 */
[----:B------:R-:W-:-:S03]  /*7c70*/  NOP ;  /* 0x0000000000007918 */ /* 0x000fc60000000000 */
[----:B------:R-:W4:Y:S01]  /*7c80*/  LDS.128 R8, [R23] ;  /* 0x0000000017087984 */ /* 0x000f220000000c00 */
[----:B------:R-:W-:-:S03]  /*7c90*/  UIMAD UR9, UR29, UR11, UR9 ;  /* 0x0000000b1d0972a4 */ /* 0x000fc6000f8e0209 */
[----:B------:R-:W5:Y:S01]  /*7ca0*/  LDS.128 R12, [R23+0x200] ;  /* 0x00020000170c7984 */ /* 0x000f620000000c00 */
[----:B0-----:R-:W-:-:S04]  /*7cb0*/  UIMAD.WIDE.U32 UR8, UR12, UR32, UR8 ;  /* 0x000000200c0872a5 */ /* 0x001fc8000f8e0008 */
[----:B------:R-:W-:Y:S01]  /*7cc0*/  UIMAD UR10, UR12, UR33, UR9 ;  /* 0x000000210c0a72a4 */ /* 0x000fe2000f8e0209 */
[----:B---3--:R-:W-:Y:S01]  /*7cd0*/  FADD.FTZ R5, R0, R37 ;  /* 0x0000002500057221 */ /* 0x008fe20000010000 */
[----:B--2---:R-:W-:Y:S01]  /*7ce0*/  ULEA UR9, UP0, UR8, UR34, 0x1 ;  /* 0x0000002208097291 */ /* 0x004fe2000f8008ff */
[----:B------:R-:W-:Y:S01]  /*7cf0*/  F2FP.BF16.F32.PACK_AB R37, R36, R37 ;  /* 0x000000252425723e */ /* 0x000fe200000010ff */
[----:B------:R-:W0:Y:S01]  /*7d00*/  LDCU.64 UR32, c[0x0][0x560] ;  /* 0x0000ac00ff2077ac */ /* 0x000e220008000a00 */
[----:B------:R-:W-:Y:S01]  /*7d10*/  FADD.FTZ R0, R5, R36 ;  /* 0x0000002405007221 */ /* 0x000fe20000010000 */
[----:B------:R-:W-:Y:S01]  /*7d20*/  F2FP.BF16.F32.PACK_AB R36, R38, R39 ;  /* 0x000000272624723e */ /* 0x000fe200000010ff */
[----:B------:R-:W-:Y:S01]  /*7d30*/  ULEA.HI.X UR8, UR8, UR35, UR10, 0x1, UP0 ;  /* 0x0000002308087291 */ /* 0x000fe200080f0c0a */
[----:B------:R-:W-:Y:S02]  /*7d40*/  MOV R2, UR9 ;  /* 0x0000000900027c02 */ /* 0x000fe40008000f00 */
[----:B------:R-:W-:Y:S01]  /*7d50*/  F2FP.BF16.F32.PACK_AB R39, R48, R41 ;  /* 0x000000293027723e */ /* 0x000fe200000010ff */
[----:B------:R-:W2:Y:S01]  /*7d60*/  LDCU.64 UR10, c[0x0][0x520] ;  /* 0x0000a400ff0a77ac */ /* 0x000ea20008000a00 */
[----:B------:R-:W-:Y:S01]  /*7d70*/  F2FP.BF16.F32.PACK_AB R38, R46, R43 ;  /* 0x0000002b2e26723e */ /* 0x000fe200000010ff */
[----:B------:R-:W-:Y:S01]  /*7d80*/  FADD.FTZ R43, R0, R43 ;  /* 0x0000002b002b7221 */ /* 0x000fe20000010000 */
[----:B------:R-:W-:-:S02]  /*7d90*/  MOV R3, UR8 ;  /* 0x0000000800037c02 */ /* 0x000fc40008000f00 */
[----:B------:R-:W-:Y:S01]  /*7da0*/  F2FP.BF16.F32.PACK_AB R7, R35, R34 ;  /* 0x000000222307723e */ /* 0x000fe200000010ff */
[----:B------:R-:W-:Y:S01]  /*7db0*/  FADD.FTZ R46, R43, R46 ;  /* 0x0000002e2b2e7221 */ /* 0x000fe20000010000 */
[----:B------:R-:W3:Y:S01]  /*7dc0*/  LDCU.64 UR8, c[0x0][0x518] ;  /* 0x0000a300ff0877ac */ /* 0x000ee20008000a00 */
[----:B------:R-:W-:Y:S01]  /*7dd0*/  IMAD.WIDE.U32 R2, R21, 0x10, R2 ;  /* 0x0000001015027825 */ /* 0x000fe200078e0002 */
[----:B------:R-:W-:-:S03]  /*7de0*/  F2FP.BF16.F32.PACK_AB R6, R44, R33 ;  /* 0x000000212c06723e */ /* 0x000fc600000010ff */
[----:B------:R-:W-:Y:S01]  /*7df0*/  FADD.FTZ R41, R46, R41 ;  /* 0x000000292e297221 */ /* 0x000fe20000010000 */
[----:B------:R-:W-:Y:S02]  /*7e00*/  F2FP.BF16.F32.PACK_AB R5, R42, R45 ;  /* 0x0000002d2a05723e */ /* 0x000fe400000010ff */
[----:B------:R-:W-:Y:S01]  /*7e10*/  F2FP.BF16.F32.PACK_AB R4, R47, R40 ;  /* 0x000000282f04723e */ /* 0x000fe200000010ff */
[----:B------:R-:W-:-:S04]  /*7e20*/  FADD.FTZ R41, R41, R48 ;  /* 0x0000003029297221 */ /* 0x000fc80000010000 */
[----:B------:R-:W-:Y:S01]  /*7e30*/  FADD.FTZ R40, R41, R40 ;  /* 0x0000002829287221 */ /* 0x000fe20000010000 */
[----:B----4-:R-:W-:Y:S03]  /*7e40*/  STG.E.128 desc[UR30][R2.64], R8 ;  /* 0x0000000802007986 */ /* 0x010fe6000c101d1e */
[----:B------:R-:W-:Y:S01]  /*7e50*/  FADD.FTZ R40, R40, R47 ;  /* 0x0000002f28287221 */ /* 0x000fe20000010000 */
[----:B-----5:R4:W-:Y:S01]  /*7e60*/  STG.E.128 desc[UR30][R2.64+0x200], R12 ;  /* 0x0002000c02007986 */ /* 0x0209e2000c101d1e */
[----:B---3--:R-:W-:Y:S02]  /*7e70*/  UIMAD.WIDE.U32 UR6, UR29, UR8, UR6 ;  /* 0x000000081d0672a5 */ /* 0x008fe4000f8e0006 */
[----:B------:R-:W-:Y:S01]  /*7e80*/  FADD.FTZ R45, R40, R45 ;  /* 0x0000002d282d7221 */ /* 0x000fe20000010000 */
[----:B------:R-:W-:Y:S01]  /*7e90*/  BAR.SYNC.DEFER_BLOCKING 0x0 ;  /* 0x0000000000007b1d */ /* 0x000fe20000010000 */
[----:B------:R-:W-:-:S02]  /*7ea0*/  UIMAD UR7, UR29, UR9, UR7 ;  /* 0x000000091d0772a4 */ /* 0x000fc4000f8e0207 */
[----:B------:R-:W-:Y:S02]  /*7eb0*/  FADD.FTZ R42, R45, R42 ;  /* 0x0000002a2d2a7221 */ /* 0x000fe40000010000 */
[----:B--2---:R-:W-:Y:S02]  /*7ec0*/  UIMAD.WIDE.U32 UR6, UR12, UR10, UR6 ;  /* 0x0000000a0c0672a5 */ /* 0x004fe4000f8e0006 */
[----:B------:R-:W-:Y:S02]  /*7ed0*/  FADD.FTZ R33, R42, R33 ;  /* 0x000000212a217221 */ /* 0x000fe40000010000 */
[----:B------:R-:W-:Y:S02]  /*7ee0*/  UIMAD UR8, UR12, UR11, UR7 ;  /* 0x0000000b0c0872a4 */ /* 0x000fe4000f8e0207 */
[----:B------:R-:W-:Y:S01]  /*7ef0*/  FADD.FTZ R33, R33, R44 ;  /* 0x0000002c21217221 */ /* 0x000fe20000010000 */
[----:B0-----:R-:W-:-:S03]  /*7f00*/  ULEA UR7, UP0, UR6, UR32, 0x1 ;  /* 0x0000002006077291 */ /* 0x001fc6000f8008ff */
[----:B------:R-:W-:Y:S01]  /*7f10*/  FADD.FTZ R34, R33, R34 ;  /* 0x0000002221227221 */ /* 0x000fe20000010000 */
[----:B------:R-:W-:Y:S02]  /*7f20*/  ULEA.HI.X UR6, UR6, UR33, UR8, 0x1, UP0 ;  /* 0x0000002106067291 */ /* 0x000fe400080f0c08 */
[----:B----4-:R-:W-:Y:S01]  /*7f30*/  MOV R2, UR7 ;  /* 0x0000000700027c02 */ /* 0x010fe20008000f00 */
[----:B------:R-:W-:Y:S01]  /*7f40*/  UIADD3 UR28, UP0, UPT, UR28, -0x400, URZ ;  /* 0xfffffc001c1c7890 */ /* 0x000fe2000ff1e0ff */
[----:B------:R-:W-:Y:S02]  /*7f50*/  FADD.FTZ R19, R34, R35 ;  /* 0x0000002322137221 */ /* 0x000fe40000010000 */
[----:B------:R-:W-:Y:S01]  /*7f60*/  MOV R3, UR6 ;  /* 0x0000000600037c02 */ /* 0x000fe20008000f00 */
[----:B------:R-:W-:Y:S01]  /*7f70*/  UIADD3.X UR21, UPT, UPT, UR21, -0x1, URZ, UP0, !UPT ;  /* 0xffffffff15157890 */ /* 0x000fe200087fe4ff */
[----:B------:R-:W-:Y:S01]  /*7f80*/  STS.128 [R24], R36 ;  /* 0x0000002418007388 */ /* 0x000fe20000000c00 */
[----:B------:R-:W-:Y:S01]  /*7f90*/  UISETP.GT.AND UP0, UPT, UR22, 0x1, UPT ;  /* 0x000000011600788c */ /* 0x000fe2000bf04270 */
[----:B------:R-:W-:-:S02]  /*7fa0*/  IMAD.WIDE.U32 R2, R21, 0x10, R2 ;  /* 0x0000001015027825 */ /* 0x000fc400078e0002 */
[----:B------:R-:W-:Y:S01]  /*7fb0*/  STS.128 [R24+0x10], R4 ;  /* 0x0000100418007388 */ /* 0x000fe20000000c00 */
[----:B------:R-:W-:-:S03]  /*7fc0*/  NOP ;  /* 0x0000000000007918 */ /* 0x000fc60000000000 */
[----:B------:R-:W0:Y:S01]  /*7fd0*/  LDS.128 R8, [R23] ;  /* 0x0000000017087984 */ /* 0x000e220000000c00 */
[----:B------:R-:W-:-:S03]  /*7fe0*/  UMOV UR22, UR27 ;  /* 0x0000001b00167c82 */ /* 0x000fc60008000000 */
[----:B------:R-:W2:Y:S04]  /*7ff0*/  LDS.128 R28, [R23+0x200] ;  /* 0x00020000171c7984 */ /* 0x000ea80000000c00 */
[----:B0-----:R0:W-:Y:S04]  /*8000*/  STG.E.128 desc[UR30][R2.64], R8 ;  /* 0x0000000802007986 */ /* 0x0011e8000c101d1e */
[----:B--2---:R0:W-:Y:S01]  /*8010*/  STG.E.128 desc[UR30][R2.64+0x200], R28 ;  /* 0x0002001c02007986 */ /* 0x0041e2000c101d1e */
[----:B------:R-:W-:Y:S05]  /*8020*/  BRA.U UP0, `(.L_x_13933) ;  /* 0xffffff8500807547 */ /* 0x000fea000b83ffff */
.L_x_13912:
        /* <DEDUP_REMOVED lines=10> */
[----:B------:R-:W4:Y:S01]  /*80d0*/  S2R R6, SR_TID.X ;  /* 0x0000000000067919 */ /* 0x000f220000002100 */
[----:B--2---:R-:W-:-:S05]  /*80e0*/  @P0 FADD R3, R3, R18 ;  /* 0x0000001203030221 */ /* 0x004fca0000000000 */
[----:B------:R-:W2:Y:S01]  /*80f0*/  SHFL.DOWN P0, R0, R3, 0x2, 0x1f ;  /* 0x08401f0003007f89 */ /* 0x000ea20000000000 */
[----:B---3--:R-:W-:-:S13]  /*8100*/  ISETP.NE.AND P1, PT, R4, RZ, PT ;  /* 0x000000ff0400720c */ /* 0x008fda0003f25270 */
[----:B------:R-:W3:Y:S01]  /*8110*/  @!P1 S2R R4, SR_CgaCtaId ;  /* 0x0000000000049919 */ /* 0x000ee20000008800 */
[----:B--2---:R-:W-:Y:S01]  /*8120*/  @P0 FADD R0, R3, R0 ;  /* 0x0000000003000221 */ /* 0x004fe20000000000 */
[----:B------:R-:W-:-:S04]  /*8130*/  @!P1 MOV R3, 0x400 ;  /* 0x0000040000039802 */ /* 0x000fc80000000f00 */
[----:B------:R-:W2:Y:S01]  /*8140*/  SHFL.DOWN P0, R5, R0, 0x4, 0x1f ;  /* 0x08801f0000057f89 */ /* 0x000ea20000000000 */
[----:B---3--:R-:W-:Y:S01]  /*8150*/  @!P1 LEA R4, R4, R3, 0x18 ;  /* 0x0000000304049211 */ /* 0x008fe200078ec0ff */
[----:B--2---:R-:W-:-:S05]  /*8160*/  @P0 FADD R5, R0, R5 ;  /* 0x0000000500050221 */ /* 0x004fca0000000000 */
[----:B------:R-:W2:Y:S02]  /*8170*/  SHFL.DOWN P0, R2, R5, 0x8, 0x1f ;  /* 0x09001f0005027f89 */ /* 0x000ea40000000000 */
[----:B--2---:R-:W-:-:S05]  /*8180*/  @P0 FADD R2, R5, R2 ;  /* 0x0000000205020221 */ /* 0x004fca0000000000 */
[----:B------:R-:W2:Y:S02]  /*8190*/  SHFL.DOWN P0, R7, R2, 0x10, 0x1f ;  /* 0x0a001f0002077f89 */ /* 0x000ea40000000000 */
[----:B--2---:R-:W-:Y:S01]  /*81a0*/  @P0 FADD R7, R2, R7 ;  /* 0x0000000702070221 */ /* 0x004fe20000000000 */
        /* <DEDUP_REMOVED lines=9> */
.L_x_13935:
[----:B------:R-:W-:Y:S05]  /*8240*/  BSYNC.RECONVERGENT B0 ;  /* 0x0000000000007941 */ /* 0x000fea0003800200 */
.L_x_13934:
[----:B------:R-:W-:Y:S01]  /*8250*/  UISETP.NE.U32.AND UP0, UPT, UR8, URZ, UPT ;  /* 0x000000ff0800728c */ /* 0x000fe2000bf05070 */
[----:B0-----:R-:W-:-:S03]  /*8260*/  ISETP.GE.AND P0, PT, R11, UR23, PT ;  /* 0x000000170b007c0c */ /* 0x001fc6000bf06270 */
[----:B------:R-:W-:-:S09]  /*8270*/  UISETP.NE.AND.EX UP0, UPT, UR9, URZ, UPT, UP0 ;  /* 0x000000ff0900728c */ /* 0x000fd2000bf05300 */
[----:B------:R-:W-:Y:S05]  /*8280*/  BRA.U !UP0, `(.L_x_13936) ;  /* 0x0000000108707547 */ /* 0x000fea000b800000 */
[----:B------:R-:W-:Y:S06]  /*8290*/  BAR.SYNC.DEFER_BLOCKING 0x0 ;  /* 0x0000000000007b1d */ /* 0x000fec0000010000 */
[----:B------:R-:W-:Y:S01]  /*82a0*/  BSSY.RECONVERGENT B0, `(.L_x_13936) ;  /* 0x000001a000007945 */ /* 0x000fe20003800200 */
[----:B------:R-:W0:Y:S01]  /*82b0*/  SHFL.DOWN P1, R0, R19, 0x1, 0x1f ;  /* 0x08201f0013007f89 */ /* 0x000e220000020000 */
[----:B--2---:R-:W2:Y:S01]  /*82c0*/  S2R R4, SR_LANEID ;  /* 0x0000000000047919 */ /* 0x004ea20000000000 */
[----:B------:R-:W4:Y:S01]  /*82d0*/  S2R R6, SR_TID.X ;  /* 0x0000000000067919 */ /* 0x000f220000002100 */
[----:B0-----:R-:W-:-:S05]  /*82e0*/  @P1 FADD R0, R0, R19 ;  /* 0x0000001300001221 */ /* 0x001fca0000000000 */
[----:B---3--:R-:W0:Y:S01]  /*82f0*/  SHFL.DOWN P1, R3, R0, 0x2, 0x1f ;  /* 0x08401f0000037f89 */ /* 0x008e220000020000 */
        /* <DEDUP_REMOVED lines=20> */
.L_x_13937:
[----:B------:R-:W-:Y:S05]  /*8440*/  BSYNC.RECONVERGENT B0 ;  /* 0x0000000000007941 */ /* 0x000fea0003800200 */
.L_x_13936:
        /* <DEDUP_REMOVED lines=22> */
.L_x_13939:
        /* <DEDUP_REMOVED lines=22> */
[----:B-----5:R3:W1:Y:S01]  /*8710*/  LDG.E.64 R16, desc[UR30][R8.64] ;  /* 0x0000001e08107981 */ /* 0x020662000c1e1b00 */
        /* <DEDUP_REMOVED lines=43> */
.L_x_13938:
[----:B------:R-:W-:Y:S05]  /*89d0*/  EXIT ;  /* 0x000000000000794d */ /* 0x000fea0003800000 */
.L_x_13940:
        /* <DEDUP_REMOVED lines=10> */
.L_x_18745:


//--------------------- .text._Z25selective_scan_bwd_kernelI32Selective_Scan_bwd_kernel_traitsILi32ELi16ELb1ELb0ELb0ELb1ELb0EN3c108BFloat16ENS1_7complexIfEEEEv12SSMParamsBwd --------------------------
	.section	.text._Z25selective_scan_bwd_kernelI32Selective_Scan_bwd_kernel_traitsILi32ELi16ELb1ELb0ELb0ELb1ELb0EN3c108BFloat16ENS1_7complexIfEEEEv12SSMParamsBwd,"ax",@progbits
	.align	128
        .global         _Z25selective_scan_bwd_kernelI32Selective_Scan_bwd_kernel_traitsILi32ELi16ELb1ELb0ELb0ELb1ELb0EN3c108BFloat16ENS1_7complexIfEEEEv12SSMParamsBwd
        .type           _Z25selective_scan_bwd_kernelI32Selective_Scan_bwd_kernel_traitsILi32ELi16ELb1ELb0ELb0ELb1ELb0EN3c108BFloat16ENS1_7complexIfEEEEv12SSMParamsBwd,@function
        .size           _Z25selective_scan_bwd_kernelI32Selective_Scan_bwd_kernel_traitsILi32ELi16ELb1ELb0ELb0ELb1ELb0EN3c108BFloat16ENS1_7complexIfEEEEv12SSMParamsBwd,(.L_x_18746 - _Z25selective_scan_bwd_kernelI32Selective_Scan_bwd_kernel_traitsILi32ELi16ELb1ELb0ELb0ELb1ELb0EN3c108BFloat16ENS1_7complexIfEEEEv12SSMParamsBwd)
        .other          _Z25selective_scan_bwd_kernelI32Selective_Scan_bwd_kernel_traitsILi32ELi16ELb1ELb0ELb0ELb1ELb0EN3c108BFloat16ENS1_7complexIfEEEEv12SSMParamsBwd,@"STO_CUDA_ENTRY STV_DEFAULT"
_Z25selective_scan_bwd_kernelI32Selective_Scan_bwd_kernel_traitsILi32ELi16ELb1ELb0ELb0ELb1ELb0EN3c108BFloat16ENS1_7complexIfEEEEv12SSMParamsBwd:
.text._Z25selective_scan_bwd_kernelI32Selective_Scan_bwd_kernel_traitsILi32ELi16ELb1ELb0ELb0ELb1ELb0EN3c108BFloat16ENS1_7complexIfEEEEv12SSMParamsBwd:
        /* <DEDUP_REMOVED lines=76> */
[----:B------:R-:W-:Y:S01]  /*04c0*/  HFMA2 R37, -RZ, RZ, 0, 0 ;  /* 0x00000000ff257431 */ /* 0x000fe200000001ff */
        /* <DEDUP_REMOVED lines=10> */
[----:B------:R-:W-:Y:S02]  /*0570*/  MOV R37, RZ ;  /* 0x000000ff00257202 */ /* 0x000fe40000000f00 */
[----:B------:R-:W-:Y:S01]  /*0580*/  MOV R38, RZ ;  /* 0x000000ff00267202 */ /* 0x000fe20000000f00 */
        /* <DEDUP_REMOVED lines=12> */
.L_x_13993:
[----:B------:R-:W-:Y:S01]  /*0650*/  BAR.SYNC.DEFER_BLOCKING 0x0 ;  /* 0x0000000000007b1d */ /* 0x000fe20000010000 */
[----:B0-----:R-:W-:Y:S02]  /*0660*/  MOV R2, UR16 ;  /* 0x0000001000027c02 */ /* 0x001fe40008000f00 */
[----:B------:R-:W-:-:S03]  /*0670*/  MOV R3, UR17 ;  /* 0x0000001100037c02 */ /* 0x000fc60008000f00 */
[----:B------:R-:W-:-:S05]  /*0680*/  IMAD.WIDE.U32 R2, R34, 0x10, R2 ;  /* 0x0000001022027825 */ /* 0x000fca00078e0002 */
[----:B------:R-:W2:Y:S04]  /*0690*/  LDG.E.128 R4, desc[UR22][R2.64] ;  /* 0x0000001602047981 */ /* 0x000ea8000c1e1d00 */
[----:B------:R-:W3:Y:S01]  /*06a0*/  LDG.E.128 R8, desc[UR22][R2.64+0x200] ;  /* 0x0002001602087981 */ /* 0x000ee2000c1e1d00 */
[----:B------:R-:W-:Y:S02]  /*06b0*/  MOV R14, UR28 ;  /* 0x0000001c000e7c02 */ /* 0x000fe40008000f00 */
[----:B------:R-:W-:Y:S01]  /*06c0*/  MOV R15, UR29 ;  /* 0x0000001d000f7c02 */ /* 0x000fe20008000f00 */
[----:B------:R-:W0:Y:S02]  /*06d0*/  S2R R35, SR_LANEID ;  /* 0x0000000000237919 */ /* 0x000e240000000000 */
[----:B------:R-:W-:Y:S01]  /*06e0*/  IMAD.WIDE.U32 R14, R34, 0x10, R14 ;  /* 0x00000010220e7825 */ /* 0x000fe200078e000e */
[----:B0-----:R-:W-:-:S04]  /*06f0*/  LEA R32, R35, UR24, 0x4 ;  /* 0x0000001823207c11 */ /* 0x001fc8000f8e20ff */
[----:B------:R-:W-:Y:S01]  /*0700*/  LEA R30, R35, R32, 0x4 ;  /* 0x00000020231e7211 */ /* 0x000fe200078e20ff */
[----:B--2---:R0:W-:Y:S04]  /*0710*/  STS.128 [R32], R4 ;  /* 0x0000000420007388 */ /* 0x0041e80000000c00 */
[----:B---3--:R-:W-:Y:S01]  /*0720*/  STS.128 [R32+0x200], R8 ;  /* 0x0002000820007388 */ /* 0x008fe20000000c00 */
[----:B------:R-:W-:-:S03]  /*0730*/  NOP ;  /* 0x0000000000007918 */ /* 0x000fc60000000000 */
[----:B------:R-:W2:Y:S04]  /*0740*/  LDS.128 R24, [R30] ;  /* 0x000000001e187984 */ /* 0x000ea80000000c00 */
[----:B------:R-:W-:Y:S01]  /*0750*/  LDS.128 R16, [R30+0x10] ;  /* 0x000010001e107984 */ /* 0x000fe20000000c00 */
[----:B------:R-:W-:Y:S06]  /*0760*/  BAR.SYNC.DEFER_BLOCKING 0x0 ;  /* 0x0000000000007b1d */ /* 0x000fec0000010000 */
[----:B------:R-:W3:Y:S04]  /*0770*/  LDG.E.128 R20, desc[UR22][R14.64] ;  /* 0x000000160e147981 */ /* 0x000ee8000c1e1d00 */
[----:B------:R-:W4:Y:S01]  /*0780*/  LDG.E.128 R44, desc[UR22][R14.64+0x200] ;  /* 0x000200160e2c7981 */ /* 0x000f22000c1e1d00 */
[----:B------:R-:W-:-:S02]  /*0790*/  MOV R2, UR26 ;  /* 0x0000001a00027c02 */ /* 0x000fc40008000f00 */
[----:B------:R-:W-:-:S03]  /*07a0*/  MOV R3, UR27 ;  /* 0x0000001b00037c02 */ /* 0x000fc60008000f00 */
[----:B------:R-:W-:Y:S01]  /*07b0*/  IMAD.WIDE.U32 R2, R34, 0x10, R2 ;  /* 0x0000001022027825 */ /* 0x000fe200078e0002 */
[----:B---3--:R-:W-:Y:S04]  /*07c0*/  STS.128 [R32], R20 ;  /* 0x0000001420007388 */ /* 0x008fe80000000c00 */
[----:B----4-:R2:W-:Y:S01]  /*07d0*/  STS.128 [R32+0x200], R44 ;  /* 0x0002002c20007388 */ /* 0x0105e20000000c00 */
[----:B------:R-:W-:-:S03]  /*07e0*/  NOP ;  /* 0x0000000000007918 */ /* 0x000fc60000000000 */
[----:B------:R-:W3:Y:S04]  /*07f0*/  LDS.128 R8, [R30] ;  /* 0x000000001e087984 */ /* 0x000ee80000000c00 */
[----:B------:R-:W4:Y:S01]  /*0800*/  LDS.128 R48, [R30+0x10] ;  /* 0x000010001e307984 */ /* 0x000f220000000c00 */
[----:B------:R-:W-:Y:S06]  /*0810*/  BAR.SYNC.DEFER_BLOCKING 0x0 ;  /* 0x0000000000007b1d */ /* 0x000fec0000010000 */
[----:B0-----:R-:W4:Y:S04]  /*0820*/  LDG.E.128 R4, desc[UR22][R2.64] ;  /* 0x0000001602047981 */ /* 0x001f28000c1e1d00 */
[----:B------:R-:W4:Y:S01]  /*0830*/  LDG.E.128 R52, desc[UR22][R2.64+0x200] ;  /* 0x0002001602347981 */ /* 0x000f22000c1e1d00 */
[C---:B--2---:R-:W-:Y:S01]  /*0840*/  PRMT R47, R24.reuse, 0x7632, R47 ;  /* 0x00007632182f7816 */ /* 0x044fe2000000002f */
[----:B-1----:R-:W-:Y:S01]  /*0850*/  UIADD3 UR6, UPT, UPT, UR15, -0x1, URZ ;  /* 0xffffffff0f067890 */ /* 0x002fe2000fffe0ff */
[----:B------:R-:W-:Y:S01]  /*0860*/  SHF.L.U32 R33, R24, 0x10, RZ ;  /* 0x0000001018217819 */ /* 0x000fe200000006ff */
[----:B------:R-:W-:Y:S01]  /*0870*/  BSSY.RECONVERGENT B0, `(.L_x_13942) ;  /* 0x0000061000007945 */ /* 0x000fe20003800200 */
[----:B---3--:R-:W-:-:S02]  /*0880*/  SHF.L.U32 R28, R8, 0x10, RZ ;  /* 0x00000010081c7819 */ /* 0x008fc400000006ff */
[----:B------:R-:W-:Y:S02]  /*0890*/  PRMT R12, R8, 0x7632, R12 ;  /* 0x00007632080c7816 */ /* 0x000fe4000000000c */
[----:B------:R-:W-:Y:S01]  /*08a0*/  PRMT R43, R26, 0x7632, R43 ;  /* 0x000076321a2b7816 */ /* 0x000fe2000000002b */
[--C-:B-----5:R-:W-:Y:S01]  /*08b0*/  FADD.FTZ R28, R28, R39.reuse ;  /* 0x000000271c1c7221 */ /* 0x120fe20000010000 */
[----:B------:R-:W-:Y:S02]  /*08c0*/  SHF.L.U32 R29, R26, 0x10, RZ ;  /* 0x000000101a1d7819 */ /* 0x000fe400000006ff */
[----:B------:R-:W-:Y:S02]  /*08d0*/  SHF.L.U32 R26, R9, 0x10, RZ ;  /* 0x00000010091a7819 */ /* 0x000fe400000006ff */
[----:B------:R-:W-:Y:S02]  /*08e0*/  FSETP.GTU.FTZ.AND P1, PT, R28, 20, PT ;  /* 0x41a000001c00780b */ /* 0x000fe40003f3c000 */
[----:B------:R-:W-:Y:S01]  /*08f0*/  SHF.L.U32 R24, R10, 0x10, RZ ;  /* 0x000000100a187819 */ /* 0x000fe200000006ff */
[----:B------:R-:W-:Y:S01]  /*0900*/  FADD.FTZ R26, R26, R39 ;  /* 0x000000271a1a7221 */ /* 0x000fe20000010000 */
[----:B------:R-:W-:-:S02]  /*0910*/  SHF.L.U32 R22, R11, 0x10, RZ ;  /* 0x000000100b167819 */ /* 0x000fc400000006ff */
[----:B----4-:R-:W-:Y:S01]  /*0920*/  SHF.L.U32 R20, R48, 0x10, RZ ;  /* 0x0000001030147819 */ /* 0x010fe200000006ff */
[--C-:B------:R-:W-:Y:S01]  /*0930*/  FADD.FTZ R24, R24, R39.reuse ;  /* 0x0000002718187221 */ /* 0x100fe20000010000 */
[----:B------:R-:W-:Y:S01]  /*0940*/  SHF.L.U32 R12, R12, 0x10, RZ ;  /* 0x000000100c0c7819 */ /* 0x000fe200000006ff */
[----:B------:R-:W-:Y:S01]  /*0950*/  FADD.FTZ R22, R22, R39 ;  /* 0x0000002716167221 */ /* 0x000fe20000010000 */
[----:B------:R-:W-:Y:S01]  /*0960*/  PRMT R69, R18, 0x7632, R69 ;  /* 0x0000763212457816 */ /* 0x000fe20000000045 */
[--C-:B------:R-:W-:Y:S01]  /*0970*/  FADD.FTZ R20, R20, R39.reuse ;  /* 0x0000002714147221 */ /* 0x100fe20000010000 */
[----:B------:R-:W-:Y:S01]  /*0980*/  SHF.L.U32 R21, R18, 0x10, RZ ;  /* 0x0000001012157819 */ /* 0x000fe200000006ff */
[----:B------:R-:W-:Y:S01]  /*0990*/  FADD.FTZ R18, R12, R39 ;  /* 0x000000270c127221 */ /* 0x000fe20000010000 */
[----:B------:R-:W-:Y:S02]  /*09a0*/  SHF.L.U32 R70, R49, 0x10, RZ ;  /* 0x0000001031467819 */ /* 0x000fe400000006ff */
[----:B------:R-:W-:-:S02]  /*09b0*/  PRMT R45, R25, 0x7632, R45 ;  /* 0x00007632192d7816 */ /* 0x000fc4000000002d */
[----:B------:R-:W-:Y:S01]  /*09c0*/  SHF.L.U32 R31, R25, 0x10, RZ ;  /* 0x00000010191f7819 */ /* 0x000fe200000006ff */
[----:B------:R-:W-:Y:S01]  /*09d0*/  FADD.FTZ R70, R70, R39 ;  /* 0x0000002746467221 */ /* 0x000fe20000010000 */
[----:B------:R-:W-:Y:S02]  /*09e0*/  PRMT R41, R27, 0x7632, R41 ;  /* 0x000076321b297816 */ /* 0x000fe40000000029 */
[C---:B------:R-:W-:Y:S02]  /*09f0*/  PRMT R65, R16.reuse, 0x7632, R65 ;  /* 0x0000763210417816 */ /* 0x040fe40000000041 */
[----:B------:R-:W-:Y:S02]  /*0a00*/  SHF.L.U32 R25, R16, 0x10, RZ ;  /* 0x0000001010197819 */ /* 0x000fe400000006ff */
[C---:B------:R-:W-:Y:S02]  /*0a10*/  PRMT R67, R17.reuse, 0x7632, R67 ;  /* 0x0000763211437816 */ /* 0x040fe40000000043 */
[----:B------:R-:W-:-:S02]  /*0a20*/  SHF.L.U32 R23, R17, 0x10, RZ ;  /* 0x0000001011177819 */ /* 0x000fc400000006ff */
[----:B------:R-:W-:Y:S02]  /*0a30*/  PRMT R71, R19, 0x7632, R71 ;  /* 0x0000763213477816 */ /* 0x000fe40000000047 */
[----:B------:R-:W-:Y:S02]  /*0a40*/  PRMT R13, R9, 0x7632, R13 ;  /* 0x00007632090d7816 */ /* 0x000fe4000000000d */
[----:B------:R-:W-:Y:S02]  /*0a50*/  SHF.L.U32 R27, R27, 0x10, RZ ;  /* 0x000000101b1b7819 */ /* 0x000fe400000006ff */
[----:B------:R-:W-:Y:S02]  /*0a60*/  SHF.L.U32 R19, R19, 0x10, RZ ;  /* 0x0000001013137819 */ /* 0x000fe400000006ff */
[----:B------:R-:W-:Y:S02]  /*0a70*/  PRMT R16, R10, 0x7632, R16 ;  /* 0x000076320a107816 */ /* 0x000fe40000000010 */
[----:B------:R-:W-:-:S02]  /*0a80*/  PRMT R17, R11, 0x7632, R17 ;  /* 0x000076320b117816 */ /* 0x000fc40000000011 */
[----:B------:R-:W-:Y:S02]  /*0a90*/  PRMT R42, R48, 0x7632, R42 ;  /* 0x00007632302a7816 */ /* 0x000fe4000000002a */
[----:B------:R-:W-:Y:S02]  /*0aa0*/  PRMT R9, R49, 0x7632, R9 ;  /* 0x0000763231097816 */ /* 0x000fe40000000009 */
[C---:B------:R-:W-:Y:S02]  /*0ab0*/  SHF.L.U32 R44, R50.reuse, 0x10, RZ ;  /* 0x00000010322c7819 */ /* 0x040fe400000006ff */
        /* <DEDUP_REMOVED lines=8> */
[----:B------:R-:W-:Y:S04]  /*0b40*/  STS.128 [R32], R4 ;  /* 0x0000000420007388 */ /* 0x000fe80000000c00 */
[----:B------:R-:W-:Y:S01]  /*0b50*/  STS.128 [R32+0x200], R52 ;  /* 0x0002003420007388 */ /* 0x000fe20000000c00 */
[----:B------:R-:W-:-:S03]  /*0b60*/  NOP ;  /* 0x0000000000007918 */ /* 0x000fc60000000000 */
[----:B------:R-:W0:Y:S04]  /*0b70*/  LDS.128 R4, [R30+0x10] ;  /* 0x000010001e047984 */ /* 0x000e280000000c00 */
[----:B------:R-:W1:Y:S01]  /*0b80*/  LDS.128 R56, [R30] ;  /* 0x000000001e387984 */ /* 0x000e620000000c00 */
[----:B0-----:R-:W-:Y:S02]  /*0b90*/  SHF.L.U32 R98, R4, 0x10, RZ ;  /* 0x0000001004627819 */ /* 0x001fe400000006ff */
[----:B------:R-:W-:Y:S02]  /*0ba0*/  SHF.L.U32 R100, R5, 0x10, RZ ;  /* 0x0000001005647819 */ /* 0x000fe400000006ff */
[----:B------:R-:W-:Y:S02]  /*0bb0*/  SHF.L.U32 R102, R6, 0x10, RZ ;  /* 0x0000001006667819 */ /* 0x000fe400000006ff */
[----:B------:R-:W-:-:S02]  /*0bc0*/  SHF.L.U32 R104, R7, 0x10, RZ ;  /* 0x0000001007687819 */ /* 0x000fc400000006ff */
        /* <DEDUP_REMOVED lines=10> */
[----:B------:R-:W-:Y:S02]  /*0c70*/  PRMT R6, R6, 0x7632, R6 ;  /* 0x0000763206067816 */ /* 0x000fe40000000006 */
[----:B------:R-:W-:Y:S01]  /*0c80*/  PRMT R7, R7, 0x7632, R7 ;  /* 0x0000763207077816 */ /* 0x000fe20000000007 */
        /* <DEDUP_REMOVED lines=31> */
.L_x_13943:
[----:B------:R-:W-:Y:S05]  /*0e80*/  BSYNC.RECONVERGENT B0 ;  /* 0x0000000000007941 */ /* 0x000fea0003800200 */
.L_x_13942:
[----:B------:R-:W-:Y:S01]  /*0e90*/  SHF.L.U32 R64, R13, 0x10, RZ ;  /* 0x000000100d407819 */ /* 0x000fe200000006ff */
[----:B------:R-:W-:Y:S01]  /*0ea0*/  BSSY.RECONVERGENT B0, `(.L_x_13944) ;  /* 0x0000026000007945 */ /* 0x000fe20003800200 */
[----:B------:R-:W-:Y:S01]  /*0eb0*/  HFMA2 R68, -RZ, RZ, 0, 0 ;  /* 0x00000000ff447431 */ /* 0x000fe200000001ff */
[----:B------:R-:W-:Y:S01]  /*0ec0*/  FSETP.GTU.FTZ.AND P1, PT, R70, 20, PT ;  /* 0x41a000004600780b */ /* 0x000fe20003f3c000 */
[----:B------:R-:W-:Y:S01]  /*0ed0*/  HFMA2 R66, -RZ, RZ, 0, 0 ;  /* 0x00000000ff427431 */ /* 0x000fe200000001ff */
[----:B------:R-:W-:Y:S01]  /*0ee0*/  MOV R63, RZ ;  /* 0x000000ff003f7202 */ /* 0x000fe20000000f00 */
[----:B------:R-:W-:Y:S01]  /*0ef0*/  FADD.FTZ R64, R64, R39 ;  /* 0x0000002740407221 */ /* 0x000fe20000010000 */
        /* <DEDUP_REMOVED lines=32> */
.L_x_13945:
[----:B------:R-:W-:Y:S05]  /*1100*/  BSYNC.RECONVERGENT B0 ;  /* 0x0000000000007941 */ /* 0x000fea0003800200 */
.L_x_13944:
[----:B------:R-:W-:Y:S01]  /*1110*/  BSSY.RECONVERGENT B0, `(.L_x_13946) ;  /* 0x0000026000007945 */ /* 0x000fe20003800200 */
[----:B------:R-:W-:Y:S01]  /*1120*/  HFMA2 R62, -RZ, RZ, 0, 0 ;  /* 0x00000000ff3e7431 */ /* 0x000fe200000001ff */
[----:B------:R-:W-:Y:S01]  /*1130*/  FSETP.GTU.FTZ.AND P5, PT, R64, 20, PT ;  /* 0x41a000004000780b */ /* 0x000fe20003fbc000 */
[----:B------:R-:W-:Y:S01]  /*1140*/  HFMA2 R57, -RZ, RZ, 0, 0 ;  /* 0x00000000ff397431 */ /* 0x000fe200000001ff */
[----:B------:R-:W-:Y:S02]  /*1150*/  CS2R R58, SRZ ;  /* 0x00000000003a7805 */ /* 0x000fe4000001ff00 */
[----:B------:R-:W-:Y:S01]  /*1160*/  MOV R60, RZ ;  /* 0x000000ff003c7202 */ /* 0x000fe20000000f00 */
        /* <DEDUP_REMOVED lines=32> */
.L_x_13947:
[----:B------:R-:W-:Y:S05]  /*1370*/  BSYNC.RECONVERGENT B0 ;  /* 0x0000000000007941 */ /* 0x000fea0003800200 */
.L_x_13946:
[----:B------:R-:W-:Y:S01]  /*1380*/  SHF.L.U32 R16, R16, 0x10, RZ ;  /* 0x0000001010107819 */ /* 0x000fe200000006ff */
[----:B------:R-:W-:Y:S01]  /*1390*/  BSSY.RECONVERGENT B0, `(.L_x_13948) ;  /* 0x0000025000007945 */ /* 0x000fe20003800200 */
[----:B------:R-:W-:Y:S01]  /*13a0*/  HFMA2 R51, -RZ, RZ, 0, 0 ;  /* 0x00000000ff337431 */ /* 0x000fe200000001ff */
[----:B------:R-:W-:Y:S02]  /*13b0*/  FSETP.GTU.FTZ.AND P0, PT, R56, 20, PT ;  /* 0x41a000003800780b */ /* 0x000fe40003f1c000 */
        /* <DEDUP_REMOVED lines=34> */
.L_x_13949:
[----:B------:R-:W-:Y:S05]  /*15e0*/  BSYNC.RECONVERGENT B0 ;  /* 0x0000000000007941 */ /* 0x000fea0003800200 */
.L_x_13948:
[----:B------:R-:W-:Y:S01]  /*15f0*/  BSSY.RECONVERGENT B0, `(.L_x_13950) ;  /* 0x0000026000007945 */ /* 0x000fe20003800200 */
[----:B------:R-:W-:Y:S02]  /*1600*/  FSETP.GTU.FTZ.AND P5, PT, R52, 20, PT ;  /* 0x41a000003400780b */ /* 0x000fe40003fbc000 */
[----:B------:R-:W-:Y:S02]  /*1610*/  CS2R R48, SRZ ;  /* 0x0000000000307805 */ /* 0x000fe4000001ff00 */
[----:B------:R-:W-:Y:S01]  /*1620*/  MOV R50, RZ ;  /* 0x000000ff00327202 */ /* 0x000fe20000000f00 */
[----:B------:R-:W-:Y:S01]  /*1630*/  FADD.FTZ R46, R46, R39 ;  /* 0x000000272e2e7221 */ /* 0x000fe20000010000 */
        /* <DEDUP_REMOVED lines=33> */
.L_x_13951:
[----:B------:R-:W-:Y:S05]  /*1850*/  BSYNC.RECONVERGENT B0 ;  /* 0x0000000000007941 */ /* 0x000fea0003800200 */
.L_x_13950:
[----:B------:R-:W-:Y:S01]  /*1860*/  BSSY.RECONVERGENT B0, `(.L_x_13952) ;  /* 0x0000027000007945 */ /* 0x000fe20003800200 */
[----:B------:R-:W-:Y:S01]  /*1870*/  FSETP.GTU.FTZ.AND P4, PT, R46, 20, PT ;  /* 0x41a000002e00780b */ /* 0x000fe20003f9c000 */
[----:B------:R-:W-:Y:S01]  /*1880*/  FADD.FTZ R44, R44, R39 ;  /* 0x000000272c2c7221 */ /* 0x000fe20000010000 */
        /* <DEDUP_REMOVED lines=36> */
.L_x_13953:
[----:B------:R-:W-:Y:S05]  /*1ad0*/  BSYNC.RECONVERGENT B0 ;  /* 0x0000000000007941 */ /* 0x000fea0003800200 */
.L_x_13952:
[----:B------:R-:W-:Y:S01]  /*1ae0*/  FFMA.FTZ R38, R89, R47, R38 ;  /* 0x0000002f59267223 */ /* 0x000fe20000010026 */
[----:B------:R-:W-:Y:S01]  /*1af0*/  BSSY.RECONVERGENT B0, `(.L_x_13954) ;  /* 0x0000026000007945 */ /* 0x000fe20003800200 */
[----:B------:R-:W-:Y:S01]  /*1b00*/  FSETP.GTU.FTZ.AND P5, PT, R44, 20, PT ;  /* 0x41a000002c00780b */ /* 0x000fe20003fbc000 */
[----:B------:R-:W-:Y:S01]  /*1b10*/  FADD.FTZ R42, R42, R39 ;  /* 0x000000272a2a7221 */ /* 0x000fe20000010000 */
        /* <DEDUP_REMOVED lines=35> */
.L_x_13955:
[----:B------:R-:W-:Y:S05]  /*1d50*/  BSYNC.RECONVERGENT B0 ;  /* 0x0000000000007941 */ /* 0x000fea0003800200 */
.L_x_13954:
        /* <DEDUP_REMOVED lines=39> */
.L_x_13957:
[----:B------:R-:W-:Y:S05]  /*1fd0*/  BSYNC.RECONVERGENT B0 ;  /* 0x0000000000007941 */ /* 0x000fea0003800200 */
.L_x_13956:
        /* <DEDUP_REMOVED lines=39> */
.L_x_13959:
[----:B------:R-:W-:Y:S05]  /*2250*/  BSYNC.RECONVERGENT B0 ;  /* 0x0000000000007941 */ /* 0x000fea0003800200 */
.L_x_13958:
        /* <DEDUP_REMOVED lines=39> */
.L_x_13961:
[----:B------:R-:W-:Y:S05]  /*24d0*/  BSYNC.RECONVERGENT B0 ;  /* 0x0000000000007941 */ /* 0x000fea0003800200 */
.L_x_13960:
[----:B------:R-:W-:Y:S01]  /*24e0*/  FFMA.FTZ R11, R4, R65, R11 ;  /* 0x00000041040b7223 */ /* 0x000fe2000001000b */
[----:B------:R-:W-:Y:S01]  /*24f0*/  BSSY.RECONVERGENT B0, `(.L_x_13962) ;  /* 0x0000026000007945 */ /* 0x000fe20003800200 */
[----:B------:R-:W-:Y:S01]  /*2500*/  FSETP.GTU.FTZ.AND P3, PT, R76, 20, PT ;  /* 0x41a000004c00780b */ /* 0x000fe20003f7c000 */
[-C--:B------:R-:W-:Y:S01]  /*2510*/  FMUL.FTZ R77, R3, R40.reuse ;  /* 0x00000028034d7220 */ /* 0x080fe20000410000 */
        /* <DEDUP_REMOVED lines=35> */
.L_x_13963:
[----:B------:R-:W-:Y:S05]  /*2750*/  BSYNC.RECONVERGENT B0 ;  /* 0x0000000000007941 */ /* 0x000fea0003800200 */
.L_x_13962:
        /* <DEDUP_REMOVED lines=32> */
.L_x_13965:
[----:B------:R-:W-:Y:S05]  /*2960*/  BSYNC.RECONVERGENT B0 ;  /* 0x0000000000007941 */ /* 0x000fea0003800200 */
.L_x_13964:
        /* <DEDUP_REMOVED lines=32> */
.L_x_13967:
[----:B------:R-:W-:Y:S05]  /*2b70*/  BSYNC.RECONVERGENT B0 ;  /* 0x0000000000007941 */ /* 0x000fea0003800200 */
.L_x_13966:
        /* <DEDUP_REMOVED lines=32> */
.L_x_13969:
[----:B------:R-:W-:Y:S05]  /*2d80*/  BSYNC.RECONVERGENT B0 ;  /* 0x0000000000007941 */ /* 0x000fea0003800200 */
.L_x_13968:
        /* <DEDUP_REMOVED lines=32> */
.L_x_13971:
[----:B------:R-:W-:Y:S05]  /*2f90*/  BSYNC.RECONVERGENT B0 ;  /* 0x0000000000007941 */ /* 0x000fea0003800200 */
.L_x_13970:
        /* <DEDUP_REMOVED lines=32> */
.L_x_13973:
[----:B------:R-:W-:Y:S05]  /*31a0*/  BSYNC.RECONVERGENT B0 ;  /* 0x0000000000007941 */ /* 0x000fea0003800200 */
.L_x_13972:
[----:B------:R-:W0:Y:S01]  /*31b0*/  LDCU UR18, c[0x0][0x38c] ;  /* 0x00007180ff1277ac */ /* 0x000e220008000800 */
        /* <DEDUP_REMOVED lines=9> */
[CC--:B------:R-:W-:Y:S01]  /*3250*/  FMUL.FTZ R90, R104.reuse, R40.reuse ;  /* 0x00000028685a7220 */ /* 0x0c0fe20000410000 */
        /* <DEDUP_REMOVED lines=58> */
.L_x_13992:
        /* <DEDUP_REMOVED lines=26> */
[C---:B------:R-:W-:Y:S01]  /*37a0*/  FMUL.FTZ R122, R9.reuse, R28 ;  /* 0x0000001c097a7220 */ /* 0x040fe20000410000 */
[C---:B0-----:R-:W-:Y:S01]  /*37b0*/  FMUL.FTZ R7, R9.reuse, R26 ;  /* 0x0000001a09077220 */ /* 0x041fe20000410000 */
[-C--:B------:R-:W-:Y:S01]  /*37c0*/  FMUL.FTZ R128, R9, R18.reuse ;  /* 0x0000001209807220 */ /* 0x080fe20000410000 */
[----:B------:R-:W-:Y:S01]  /*37d0*/  FMUL.FTZ R6, R123, R18 ;  /* 0x000000127b067220 */ /* 0x000fe20000410000 */
[----:B------:R-:W-:Y:S01]  /*37e0*/  FMUL.RZ R129, R122, 0.15915493667125701904 ;  /* 0x3e22f9837a817820 */ /* 0x000fe2000040c000 */
[----:B------:R-:W-:Y:S01]  /*37f0*/  FMUL.RZ R133, R7, 0.15915493667125701904 ;  /* 0x3e22f98307857820 */ /* 0x000fe2000040c000 */
[C---:B------:R-:W-:Y:S01]  /*3800*/  FMUL.FTZ R7, R123.reuse, R26 ;  /* 0x0000001a7b077220 */ /* 0x040fe20000410000 */
[----:B------:R0:W-:Y:S01]  /*3810*/  MUFU.EX2 R135, R6 ;  /* 0x0000000600877308 */ /* 0x0001e20000000800 */
[----:B------:R-:W-:Y:S01]  /*3820*/  FMUL.RZ R132, R128, 0.15915493667125701904 ;  /* 0x3e22f98380847820 */ /* 0x000fe2000040c000 */
[----:B------:R-:W-:-:S06]  /*3830*/  FMUL.FTZ R122, R123, R28 ;  /* 0x0000001c7b7a7220 */ /* 0x000fcc0000410000 */
[----:B------:R-:W-:Y:S01]  /*3840*/  MUFU.SIN R131, R129 ;  /* 0x0000008100837308 */ /* 0x000fe20000000400 */
[----:B0-----:R-:W-:-:S04]  /*3850*/  FMUL.FTZ R6, R9, R24 ;  /* 0x0000001809067220 */ /* 0x001fc80000410000 */
[----:B------:R-:W-:Y:S01]  /*3860*/  FMUL.RZ R142, R6, 0.15915493667125701904 ;  /* 0x3e22f983068e7820 */ /* 0x000fe2000040c000 */
[----:B------:R-:W-:Y:S02]  /*3870*/  FMUL.FTZ R6, R123, R24 ;  /* 0x000000187b067220 */ /* 0x000fe40000410000 */
[----:B------:R0:W-:Y:S08]  /*3880*/  MUFU.COS R143, R129 ;  /* 0x00000081008f7308 */ /* 0x0001f00000000000 */
[----:B-1----:R1:W-:Y:S01]  /*3890*/  MUFU.EX2 R17, R7 ;  /* 0x0000000700117308 */ /* 0x0023e20000000800 */
[----:B0-----:R-:W-:-:S04]  /*38a0*/  FMUL.FTZ R129, R9, R64 ;  /* 0x0000004009817220 */ /* 0x001fc80000410000 */
[----:B------:R-:W-:Y:S01]  /*38b0*/  FMUL.RZ R139, R129, 0.15915493667125701904 ;  /* 0x3e22f983818b7820 */ /* 0x000fe2000040c000 */
[----:B------:R-:W-:Y:S02]  /*38c0*/  FMUL.FTZ R129, R123, R64 ;  /* 0x000000407b817220 */ /* 0x000fe40000410000 */
        /* <DEDUP_REMOVED lines=8> */
[----:B------:R0:W1:Y:S08]  /*3950*/  MUFU.COS R146, R133 ;  /* 0x0000008500927308 */ /* 0x0000700000000000 */
[----:B------:R-:W-:Y:S01]  /*3960*/  MUFU.SIN R128, R132 ;  /* 0x0000008400807308 */ /* 0x000fe20000000400 */
[----:B0-----:R-:W-:-:S04]  /*3970*/  FMUL.FTZ R133, R9, R22 ;  /* 0x0000001609857220 */ /* 0x001fc80000410000 */
[----:B------:R-:W-:Y:S01]  /*3980*/  FMUL.RZ R145, R133, 0.15915493667125701904 ;  /* 0x3e22f98385917820 */ /* 0x000fe2000040c000 */
[----:B------:R-:W-:Y:S02]  /*3990*/  FMUL.FTZ R133, R123, R22 ;  /* 0x000000167b857220 */ /* 0x000fe40000410000 */
[----:B------:R-:W-:Y:S01]  /*39a0*/  MUFU.COS R16, R132 ;  /* 0x0000008400107308 */ /* 0x000fe20000000000 */
[----:B-1----:R-:W-:-:S07]  /*39b0*/  FMUL.FTZ R146, R17, R146 ;  /* 0x0000009211927220 */ /* 0x002fce0000410000 */
[----:B------:R-:W-:Y:S08]  /*39c0*/  MUFU.SIN R132, R139 ;  /* 0x0000008b00847308 */ /* 0x000ff00000000400 */
[----:B------:R-:W-:Y:S08]  /*39d0*/  MUFU.COS R134, R139 ;  /* 0x0000008b00867308 */ /* 0x000ff00000000000 */
[----:B------:R-:W-:Y:S08]  /*39e0*/  MUFU.SIN R141, R144 ;  /* 0x00000090008d7308 */ /* 0x000ff00000000400 */
[----:B------:R-:W-:Y:S08]  /*39f0*/  MUFU.COS R139, R144 ;  /* 0x00000090008b7308 */ /* 0x000ff00000000000 */
[----:B------:R0:W1:Y:S08]  /*3a00*/  MUFU.EX2 R140, R7 ;  /* 0x00000007008c7308 */ /* 0x0000700000000800 */
[----:B------:R2:W-:Y:S01]  /*3a10*/  MUFU.EX2 R144, R6 ;  /* 0x0000000600907308 */ /* 0x0005e20000000800 */
[----:B0-----:R-:W-:-:S04]  /*3a20*/  FMUL.FTZ R7, R9, R20 ;  /* 0x0000001409077220 */ /* 0x001fc80000410000 */
[----:B------:R-:W-:Y:S01]  /*3a30*/  FMUL.RZ R150, R7, 0.15915493667125701904 ;  /* 0x3e22f98307967820 */ /* 0x000fe2000040c000 */
[----:B------:R-:W-:Y:S02]  /*3a40*/  FMUL.FTZ R7, R123, R20 ;  /* 0x000000147b077220 */ /* 0x000fe40000410000 */
[----:B------:R-:W-:Y:S01]  /*3a50*/  MUFU.SIN R136, R142 ;  /* 0x0000008e00887308 */ /* 0x000fe20000000400 */
[----:B--2---:R-:W-:Y:S01]  /*3a60*/  FMUL.FTZ R6, R9, R70 ;  /* 0x0000004609067220 */ /* 0x004fe20000410000 */
[----:B-1----:R-:W-:-:S06]  /*3a70*/  FMUL.FTZ R139, R140, R139 ;  /* 0x0000008b8c8b7220 */ /* 0x002fcc0000410000 */
[----:B------:R-:W0:Y:S08]  /*3a80*/  MUFU.COS R138, R142 ;  /* 0x0000008e008a7308 */ /* 0x000e300000000000 */
[----:B------:R1:W-:Y:S08]  /*3a90*/  MUFU.EX2 R142, R133 ;  /* 0x00000085008e7308 */ /* 0x0003f00000000800 */
[----:B------:R-:W-:Y:S01]  /*3aa0*/  MUFU.SIN R153, R147 ;  /* 0x0000009300997308 */ /* 0x000fe20000000400 */
[----:B-1----:R-:W-:Y:S01]  /*3ab0*/  FMUL.FTZ R133, R9, R42 ;  /* 0x0000002a09857220 */ /* 0x002fe20000410000 */
[C---:B0-----:R-:W-:Y:S01]  /*3ac0*/  FMUL.FTZ R138, R137.reuse, R138 ;  /* 0x0000008a898a7220 */ /* 0x041fe20000410000 */
[----:B------:R-:W-:-:S05]  /*3ad0*/  FMUL.FTZ R137, R137, R136 ;  /* 0x0000008889897220 */ /* 0x000fca0000410000 */
[----:B------:R0:W-:Y:S08]  /*3ae0*/  MUFU.COS R155, R147 ;  /* 0x00000093009b7308 */ /* 0x0001f00000000000 */
[----:B------:R-:W1:Y:S01]  /*3af0*/  MUFU.SIN R149, R145 ;  /* 0x0000009100957308 */ /* 0x000e620000000400 */
[----:B0-----:R-:W-:Y:S01]  /*3b00*/  FMUL.RZ R147, R6, 0.15915493667125701904 ;  /* 0x3e22f98306937820 */ /* 0x001fe2000040c000 */
[----:B------:R-:W-:-:S06]  /*3b10*/  FMUL.FTZ R6, R123, R70 ;  /* 0x000000467b067220 */ /* 0x000fcc0000410000 */
[----:B------:R0:W-:Y:S08]  /*3b20*/  MUFU.COS R151, R145 ;  /* 0x0000009100977308 */ /* 0x0001f00000000000 */
[----:B------:R2:W-:Y:S01]  /*3b30*/  MUFU.EX2 R189, R7 ;  /* 0x0000000700bd7308 */ /* 0x0005e20000000800 */
[----:B0-----:R-:W-:Y:S01]  /*3b40*/  FMUL.RZ R145, R133, 0.15915493667125701904 ;  /* 0x3e22f98385917820 */ /* 0x001fe2000040c000 */
[----:B------:R-:W-:Y:S01]  /*3b50*/  FMUL.FTZ R133, R123, R42 ;  /* 0x0000002a7b857220 */ /* 0x000fe20000410000 */
[----:B-1----:R-:W-:-:S05]  /*3b60*/  FMUL.FTZ R136, R142, R149 ;  /* 0x000000958e887220 */ /* 0x002fca0000410000 */
[----:B------:R0:W-:Y:S01]  /*3b70*/  MUFU.EX2 R185, R6 ;  /* 0x0000000600b97308 */ /* 0x0001e20000000800 */
[----:B--2---:R-:W-:-:S04]  /*3b80*/  FMUL.FTZ R7, R9, R72 ;  /* 0x0000004809077220 */ /* 0x004fc80000410000 */
[----:B------:R-:W-:Y:S01]  /*3b90*/  FMUL.RZ R154, R7, 0.15915493667125701904 ;  /* 0x3e22f983079a7820 */ /* 0x000fe2000040c000 */
[----:B------:R-:W-:Y:S02]  /*3ba0*/  FMUL.FTZ R7, R123, R72 ;  /* 0x000000487b077220 */ /* 0x000fe40000410000 */
[----:B------:R1:W-:Y:S01]  /*3bb0*/  MUFU.EX2 R192, R133 ;  /* 0x0000008500c07308 */ /* 0x0003e20000000800 */
[----:B0-----:R-:W-:-:S04]  /*3bc0*/  FMUL.FTZ R6, R9, R74 ;  /* 0x0000004a09067220 */ /* 0x001fc80000410000 */
[----:B------:R-:W-:Y:S01]  /*3bd0*/  FMUL.RZ R164, R6, 0.15915493667125701904 ;  /* 0x3e22f98306a47820 */ /* 0x000fe2000040c000 */
[----:B---3--:R-:W-:Y:S02]  /*3be0*/  FMUL.FTZ R6, R2, R5 ;  /* 0x0000000502067220 */ /* 0x008fe40000410000 */
[----:B------:R-:W-:Y:S01]  /*3bf0*/  MUFU.SIN R148, R150 ;  /* 0x0000009600947308 */ /* 0x000fe20000000400 */
[----:B-1----:R-:W-:Y:S01]  /*3c00*/  FMUL.FTZ R133, R9, R56 ;  /* 0x0000003809857220 */ /* 0x002fe20000410000 */
[----:B------:R-:W-:-:S03]  /*3c10*/  FFMA.FTZ R6, R3, R4, R6 ;  /* 0x0000000403067223 */ /* 0x000fc60000010006 */
[----:B------:R-:W-:Y:S01]  /*3c20*/  FMUL.RZ R162, R133, 0.15915493667125701904 ;  /* 0x3e22f98385a27820 */ /* 0x000fe2000040c000 */
[----:B------:R-:W-:Y:S01]  /*3c30*/  FMUL.FTZ R133, R123, R56 ;  /* 0x000000387b857220 */ /* 0x000fe20000410000 */
[-C--:B------:R-:W-:Y:S01]  /*3c40*/  FMUL.FTZ R186, R97, -R6.reuse ;  /* 0x8000000661ba7220 */ /* 0x080fe20000410000 */
[----:B------:R-:W0:Y:S01]  /*3c50*/  MUFU.COS R188, R150 ;  /* 0x0000009600bc7308 */ /* 0x000e220000000000 */
        /* <DEDUP_REMOVED lines=8> */
[----:B------:R-:W-:-:S07]  /*3ce0*/  FMUL.FTZ R170, R105, -R6 ;  /* 0x8000000669aa7220 */ /* 0x000fce0000410000 */
[----:B------:R1:W2:Y:S01]  /*3cf0*/  MUFU.COS R159, R145 ;  /* 0x00000091009f7308 */ /* 0x0002a20000000000 */
[C---:B0-----:R-:W-:Y:S01]  /*3d00*/  FMUL.FTZ R188, R189.reuse, R188 ;  /* 0x000000bcbdbc7220 */ /* 0x041fe20000410000 */
[----:B------:R-:W-:Y:S01]  /*3d10*/  FMUL.FTZ R189, R189, R148 ;  /* 0x00000094bdbd7220 */ /* 0x000fe20000410000 */
[----:B------:R-:W-:-:S05]  /*3d20*/  FMUL.FTZ R148, R93, -R6 ;  /* 0x800000065d947220 */ /* 0x000fca0000410000 */
[----:B------:R-:W-:Y:S01]  /*3d30*/  MUFU.SIN R150, R147 ;  /* 0x0000009300967308 */ /* 0x000fe20000000400 */
[----:B-1----:R-:W-:-:S07]  /*3d40*/  FMUL.FTZ R145, R123, R74 ;  /* 0x0000004a7b917220 */ /* 0x002fce0000410000 */
        /* <DEDUP_REMOVED lines=8> */
[----:B------:R-:W-:-:S05]  /*3dd0*/  FMUL.FTZ R152, R95, -R6 ;  /* 0x800000065f987220 */ /* 0x000fca0000410000 */
[----:B------:R1:W2:Y:S01]  /*3de0*/  MUFU.EX2 R184, R7 ;  /* 0x0000000700b87308 */ /* 0x0002a20000000800 */
[----:B0-----:R-:W-:Y:S01]  /*3df0*/  FMUL.FTZ R154, R123, R76 ;  /* 0x0000004c7b9a7220 */ /* 0x001fe20000410000 */
[----:B------:R-:W-:-:S06]  /*3e00*/  FMUL.FTZ R123, R9, R46 ;  /* 0x0000002e097b7220 */ /* 0x000fcc0000410000 */
[----:B------:R-:W-:Y:S01]  /*3e10*/  MUFU.EX2 R122, R122 ;  /* 0x0000007a007a7308 */ /* 0x000fe20000000800 */
[----:B-1----:R-:W-:Y:S01]  /*3e20*/  FMUL.FTZ R7, R3, R5 ;  /* 0x0000000503077220 */ /* 0x002fe20000410000 */
[----:B------:R-:W-:Y:S01]  /*3e30*/  FMUL.FTZ R3, R9, R76 ;  /* 0x0000004c09037220 */ /* 0x000fe20000410000 */
[----:B------:R-:W-:Y:S01]  /*3e40*/  FMUL.RZ R5, R123, 0.15915493667125701904 ;  /* 0x3e22f9837b057820 */ /* 0x000fe2000040c000 */
[----:B------:R-:W-:Y:S01]  /*3e50*/  FMUL.FTZ R123, R17, R130 ;  /* 0x00000082117b7220 */ /* 0x000fe20000410000 */
[----:B------:R-:W-:Y:S01]  /*3e60*/  FFMA.FTZ R2, R2, R4, -R7 ;  /* 0x0000000402027223 */ /* 0x000fe20000010807 */
[----:B------:R-:W-:Y:S01]  /*3e70*/  FMUL.RZ R4, R3, 0.15915493667125701904 ;  /* 0x3e22f98303047820 */ /* 0x000fe2000040c000 */
[----:B------:R-:W-:Y:S01]  /*3e80*/  MOV R3, UR6 ;  /* 0x0000000600037c02 */ /* 0x000fe20008000f00 */
[----:B------:R-:W0:Y:S01]  /*3e90*/  MUFU.EX2 R129, R129 ;  /* 0x0000008100817308 */ /* 0x000e220000000800 */
[C---:B--2---:R-:W-:Y:S01]  /*3ea0*/  FMUL.FTZ R180, R184.reuse, R163 ;  /* 0x000000a3b8b47220 */ /* 0x044fe20000410000 */
[----:B------:R-:W-:Y:S01]  /*3eb0*/  FMUL.FTZ R184, R184, R161 ;  /* 0x000000a1b8b87220 */ /* 0x000fe20000410000 */
[----:B------:R-:W-:Y:S01]  /*3ec0*/  IADD3 R3, PT, PT, R3, UR19, RZ ;  /* 0x0000001303037c10 */ /* 0x000fe2000fffe0ff */
[-C--:B------:R-:W-:Y:S01]  /*3ed0*/  FMUL.FTZ R130, R89, R2.reuse ;  /* 0x0000000259827220 */ /* 0x080fe20000410000 */
[----:B------:R-:W-:Y:S01]  /*3ee0*/  @P1 IADD3 R3, PT, PT, R36, 0x200, RZ ;  /* 0x0000020024031810 */ /* 0x000fe20007ffe0ff */
[-C--:B------:R-:W-:Y:S01]  /*3ef0*/  FMUL.FTZ R149, R93, R2.reuse ;  /* 0x000000025d957220 */ /* 0x080fe20000410000 */
[-C--:B------:R-:W-:Y:S01]  /*3f00*/  FMUL.FTZ R150, R94, R2.reuse ;  /* 0x000000025e967220 */ /* 0x080fe20000410000 */
[----:B------:R-:W-:Y:S01]  /*3f10*/  MUFU.SIN R156, R162 ;  /* 0x000000a2009c7308 */ /* 0x000fe20000000400 */
[----:B------:R-:W-:Y:S01]  /*3f20*/  LEA R3, R3, UR24, 0x3 ;  /* 0x0000001803037c11 */ /* 0x000fe2000f8e18ff */
[-C--:B------:R-:W-:Y:S01]  /*3f30*/  FMUL.FTZ R197, R97, R2.reuse ;  /* 0x0000000261c57220 */ /* 0x080fe20000410000 */
[-C--:B------:R-:W-:Y:S01]  /*3f40*/  FMUL.FTZ R198, R98, R2.reuse ;  /* 0x0000000262c67220 */ /* 0x080fe20000410000 */
[-C--:B------:R-:W-:Y:S01]  /*3f50*/  FMUL.FTZ R200, R99, R2.reuse ;  /* 0x0000000263c87220 */ /* 0x080fe20000410000 */
[-C--:B------:R-:W-:Y:S01]  /*3f60*/  FMUL.FTZ R202, R100, R2.reuse ;  /* 0x0000000264ca7220 */ /* 0x080fe20000410000 */
[-C--:B------:R-:W-:Y:S01]  /*3f70*/  FMUL.FTZ R204, R101, R2.reuse ;  /* 0x0000000265cc7220 */ /* 0x080fe20000410000 */
[-C--:B------:R-:W-:Y:S01]  /*3f80*/  FMUL.FTZ R178, R102, R2.reuse ;  /* 0x0000000266b27220 */ /* 0x080fe20000410000 */
[----:B------:R-:W-:Y:S01]  /*3f90*/  MUFU.COS R158, R162 ;  /* 0x000000a2009e7308 */ /* 0x000fe20000000000 */
[-C--:B------:R-:W-:Y:S01]  /*3fa0*/  FMUL.FTZ R172, R103, R2.reuse ;  /* 0x0000000267ac7220 */ /* 0x080fe20000410000 */
[-C--:B------:R-:W-:Y:S01]  /*3fb0*/  FMUL.FTZ R169, R104, R2.reuse ;  /* 0x0000000268a97220 */ /* 0x080fe20000410000 */
[----:B------:R-:W-:-:S05]  /*3fc0*/  FMUL.FTZ R168, R105, R2 ;  /* 0x0000000269a87220 */ /* 0x000fca0000410000 */
[----:B------:R1:W-:Y:S08]  /*3fd0*/  MUFU.EX2 R162, R154 ;  /* 0x0000009a00a27308 */ /* 0x0003f00000000800 */
[----:B------:R0:W2:Y:S01]  /*3fe0*/  MUFU.EX2 R193, R133 ;  /* 0x0000008500c17308 */ /* 0x0000a20000000800 */
[----:B-1----:R-:W-:-:S07]  /*3ff0*/  FMUL.FTZ R154, R144, R155 ;  /* 0x0000009b909a7220 */ /* 0x002fce0000410000 */
[----:B------:R-:W-:Y:S01]  /*4000*/  MUFU.COS R182, R164 ;  /* 0x000000a400b67308 */ /* 0x000fe20000000000 */
[----:B0-----:R-:W-:Y:S01]  /*4010*/  FMUL.FTZ R133, R129, R132 ;  /* 0x0000008481857220 */ /* 0x001fe20000410000 */
[----:B------:R-:W-:-:S06]  /*4020*/  FMUL.FTZ R132, R96, R2 ;  /* 0x0000000260847220 */ /* 0x000fcc0000410000 */
[----:B------:R0:W1:Y:S01]  /*4030*/  MUFU.EX2 R187, R145 ;  /* 0x0000009100bb7308 */ /* 0x0000620000000800 */
[C---:B--2---:R-:W-:Y:S01]  /*4040*/  FMUL.FTZ R179, R193.reuse, R158 ;  /* 0x0000009ec1b37220 */ /* 0x044fe20000410000 */
[----:B------:R-:W-:-:S06]  /*4050*/  FMUL.FTZ R193, R193, R156 ;  /* 0x0000009cc1c17220 */ /* 0x000fcc0000410000 */
[----:B------:R2:W-:Y:S01]  /*4060*/  MUFU.EX2 R196, R147 ;  /* 0x0000009300c47308 */ /* 0x0005e20000000800 */
[C---:B0-----:R-:W-:Y:S01]  /*4070*/  FMUL.FTZ R145, R135.reuse, R16 ;  /* 0x0000001087917220 */ /* 0x041fe20000410000 */
[----:B------:R-:W-:Y:S01]  /*4080*/  FMUL.FTZ R135, R135, R128 ;  /* 0x0000008087877220 */ /* 0x000fe20000410000 */
[----:B------:R-:W-:-:S05]  /*4090*/  FMUL.FTZ R128, R95, R2 ;  /* 0x000000025f807220 */ /* 0x000fca0000410000 */
[----:B------:R-:W0:Y:S01]  /*40a0*/  MUFU.COS R191, R5 ;  /* 0x0000000500bf7308 */ /* 0x000e220000000000 */
[----:B--2---:R-:W-:Y:S01]  /*40b0*/  FMUL.FTZ R147, R129, R134 ;  /* 0x0000008681937220 */ /* 0x004fe20000410000 */
[----:B------:R-:W-:Y:S01]  /*40c0*/  FMUL.FTZ R129, R140, R141 ;  /* 0x0000008d8c817220 */ /* 0x000fe20000410000 */
[----:B------:R-:W-:Y:S01]  /*40d0*/  FMUL.FTZ R140, R142, R151 ;  /* 0x000000978e8c7220 */ /* 0x000fe20000410000 */
[----:B------:R-:W-:Y:S01]  /*40e0*/  FMUL.FTZ R141, R144, R153 ;  /* 0x00000099908d7220 */ /* 0x000fe20000410000 */
[----:B-1----:R-:W-:Y:S01]  /*40f0*/  FMUL.FTZ R182, R187, R182 ;  /* 0x000000b6bbb67220 */ /* 0x002fe20000410000 */
[----:B------:R-:W-:Y:S01]  /*4100*/  FMUL.FTZ R144, R0, R2 ;  /* 0x0000000200907220 */ /* 0x000fe20000410000 */
[-C--:B------:R-:W-:Y:S01]  /*4110*/  FMUL.FTZ R142, R89, -R6.reuse ;  /* 0x80000006598e7220 */ /* 0x080fe20000410000 */
[----:B------:R-:W1:Y:S01]  /*4120*/  MUFU.SIN R160, R164 ;  /* 0x000000a400a07308 */ /* 0x000e620000000400 */
[-C--:B------:R-:W-:Y:S01]  /*4130*/  FMUL.FTZ R151, R94, -R6.reuse ;  /* 0x800000065e977220 */ /* 0x080fe20000410000 */
[----:B------:R-:W-:-:S06]  /*4140*/  FMUL.FTZ R153, R96, -R6 ;  /* 0x8000000660997220 */ /* 0x000fcc0000410000 */
[----:B------:R2:W3:Y:S01]  /*4150*/  MUFU.SIN R7, R5 ;  /* 0x0000000500077308 */ /* 0x0004e20000000400 */
[----:B0-----:R-:W-:-:S07]  /*4160*/  FMUL.FTZ R191, R196, R191 ;  /* 0x000000bfc4bf7220 */ /* 0x001fce0000410000 */
[----:B------:R-:W0:Y:S01]  /*4170*/  MUFU.COS R17, R4 ;  /* 0x0000000400117308 */ /* 0x000e220000000000 */
[----:B--2---:R-:W-:Y:S01]  /*4180*/  FMUL.FTZ R5, R122, R131 ;  /* 0x000000837a057220 */ /* 0x004fe20000410000 */
[----:B-1----:R-:W-:Y:S01]  /*4190*/  FMUL.FTZ R187, R187, R160 ;  /* 0x000000a0bbbb7220 */ /* 0x002fe20000410000 */
[----:B------:R-:W-:-:S05]  /*41a0*/  FMUL.FTZ R131, R91, -R6 ;  /* 0x800000065b837220 */ /* 0x000fca0000410000 */
[----:B------:R1:W2:Y:S01]  /*41b0*/  MUFU.SIN R155, R4 ;  /* 0x00000004009b7308 */ /* 0x0002a20000000400 */
[----:B---3--:R-:W-:Y:S01]  /*41c0*/  FMUL.FTZ R196, R196, R7 ;  /* 0x00000007c4c47220 */ /* 0x008fe20000410000 */
[----:B-1----:R-:W-:Y:S01]  /*41d0*/  FMUL.FTZ R4, R122, R143 ;  /* 0x0000008f7a047220 */ /* 0x002fe20000410000 */
[----:B0-----:R-:W-:Y:S01]  /*41e0*/  FMUL.FTZ R134, R162, R17 ;  /* 0x00000011a2867220 */ /* 0x001fe20000410000 */
[----:B------:R-:W-:Y:S01]  /*41f0*/  FMUL.FTZ R122, R91, R2 ;  /* 0x000000025b7a7220 */ /* 0x000fe20000410000 */
[----:B------:R-:W-:Y:S02]  /*4200*/  FMUL.FTZ R143, R0, -R6 ;  /* 0x80000006008f7220 */ /* 0x000fe40000410000 */
[----:B------:R0:W-:Y:S01]  /*4210*/  STS.64 [R3+0x880], R4 ;  /* 0x0008800403007388 */ /* 0x0001e20000000a00 */
[----:B--2---:R-:W-:Y:S01]  /*4220*/  FMUL.FTZ R155, R162, R155 ;  /* 0x0000009ba29b7220 */ /* 0x004fe20000410000 */
        /* <DEDUP_REMOVED lines=12> */
.L_x_13976:
[----:B------:R1:W2:Y:S02]  /*42f0*/  LDS.64 R16, [R194+0x1888] ;  /* 0x00188800c2107984 */ /* 0x0002a40000000a00 */
.L_x_13977:
[----:B----4-:R-:W-:Y:S05]  /*4300*/  BSYNC.RECONVERGENT B0 ;  /* 0x0000000000007941 */ /* 0x010fea0003800200 */
.L_x_13975:
[CC--:B------:R-:W-:Y:S01]  /*4310*/  FMUL.FTZ R2, R106.reuse, R135.reuse ;  /* 0x000000876a027220 */ /* 0x0c0fe20000410000 */
[----:B0-----:R-:W-:Y:S01]  /*4320*/  FMUL.FTZ R3, RZ, R135 ;  /* 0x00000087ff037220 */ /* 0x001fe20000410000 */
        /* <DEDUP_REMOVED lines=19> */
[----:B------:R-:W-:Y:S02]  /*4460*/  @P0 IADD3 R2, PT, PT, R2, -0x2, RZ ;  /* 0xfffffffe02020810 */ /* 0x000fe40007ffe0ff */
[C---:B------:R-:W-:Y:S01]  /*4470*/  FMUL.FTZ R7, R137.reuse, R3 ;  /* 0x0000000389077220 */ /* 0x040fe20000410000 */
[----:B------:R-:W-:-:S03]  /*4480*/  FMUL.FTZ R157, R137, R156 ;  /* 0x0000009c899d7220 */ /* 0x000fc60000410000 */
[C---:B------:R-:W-:Y:S01]  /*4490*/  FFMA.FTZ R7, R138.reuse, R156, -R7 ;  /* 0x0000009c8a077223 */ /* 0x040fe20000010807 */
[----:B------:R-:W-:-:S03]  /*44a0*/  FFMA.FTZ R157, R138, R3, R157 ;  /* 0x000000038a9d7223 */ /* 0x000fc6000001009d */
[----:B------:R-:W-:Y:S01]  /*44b0*/  FADD.FTZ R6, R110, R7 ;  /* 0x000000076e067221 */ /* 0x000fe20000010000 */
[----:B------:R-:W-:Y:S01]  /*44c0*/  FADD.FTZ R156, RZ, R157 ;  /* 0x0000009dff9c7221 */ /* 0x000fe20000010000 */
[----:B------:R-:W-:Y:S02]  /*44d0*/  FMUL.FTZ R7, R5, R135 ;  /* 0x0000008705077220 */ /* 0x000fe40000410000 */
[C---:B------:R-:W-:Y:S01]  /*44e0*/  FMUL.FTZ R3, R129.reuse, R6 ;  /* 0x0000000681037220 */ /* 0x040fe20000410000 */
[----:B------:R-:W-:-:S03]  /*44f0*/  FMUL.FTZ R158, R129, R156 ;  /* 0x0000009c819e7220 */ /* 0x000fc60000410000 */
[C---:B------:R-:W-:Y:S01]  /*4500*/  FFMA.FTZ R160, R139.reuse, R156, R3 ;  /* 0x0000009c8ba07223 */ /* 0x040fe20000010003 */
[----:B------:R-:W-:Y:S01]  /*4510*/  FFMA.FTZ R158, R139, R6, -R158 ;  /* 0x000000068b9e7223 */ /* 0x000fe2000001089e */
[----:B------:R-:W-:Y:S01]  /*4520*/  FMUL.FTZ R156, R4, R135 ;  /* 0x00000087049c7220 */ /* 0x000fe20000410000 */
[----:B0-----:R-:W-:Y:S02]  /*4530*/  @P0 IMAD R6, R2, R159, UR6 ;  /* 0x0000000602060e24 */ /* 0x001fe4000f8e029f */
[----:B------:R-:W-:Y:S01]  /*4540*/  FADD.FTZ R163, RZ, R160 ;  /* 0x000000a0ffa37221 */ /* 0x000fe20000010000 */
[----:B------:R-:W-:Y:S01]  /*4550*/  FADD.FTZ R161, R111, R158 ;  /* 0x0000009e6fa17221 */ /* 0x000fe20000010000 */
[-C--:B------:R-:W-:Y:S01]  /*4560*/  FFMA.FTZ R157, R5, R145.reuse, R156 ;  /* 0x00000091059d7223 */ /* 0x080fe2000001009c */
[----:B------:R-:W-:Y:S01]  /*4570*/  CS2R R2, SRZ ;  /* 0x0000000000027805 */ /* 0x000fe2000001ff00 */
[----:B------:R-:W-:Y:S01]  /*4580*/  FFMA.FTZ R156, R4, R145, -R7 ;  /* 0x00000091049c7223 */ /* 0x000fe20000010807 */
[----:B------:R-:W-:Y:S01]  /*4590*/  FMUL.FTZ R160, R136, R163 ;  /* 0x000000a388a07220 */ /* 0x000fe20000410000 */
[----:B------:R-:W-:-:S04]  /*45a0*/  @P0 IMAD.WIDE R6, R6, R165, UR4 ;  /* 0x0000000406060e25 */ /* 0x000fc8000f8e02a5 */
[----:B------:R-:W-:Y:S01]  /*45b0*/  FMUL.FTZ R165, R136, R161 ;  /* 0x000000a188a57220 */ /* 0x000fe20000410000 */
[C---:B------:R-:W-:Y:S01]  /*45c0*/  FMUL.FTZ R159, R123.reuse, R157 ;  /* 0x0000009d7b9f7220 */ /* 0x040fe20000410000 */
[C---:B------:R-:W-:Y:S01]  /*45d0*/  FFMA.FTZ R161, R140.reuse, R161, -R160 ;  /* 0x000000a18ca17223 */ /* 0x040fe200000108a0 */
[-C--:B------:R-:W-:Y:S01]  /*45e0*/  FMUL.FTZ R158, R123, R156.reuse ;  /* 0x0000009c7b9e7220 */ /* 0x080fe20000410000 */
[----:B------:R-:W-:Y:S01]  /*45f0*/  FFMA.FTZ R165, R140, R163, R165 ;  /* 0x000000a38ca57223 */ /* 0x000fe200000100a5 */
[----:B------:R0:W4:Y:S01]  /*4600*/  @P0 LDG.E.64 R2, desc[UR22][R6.64+0x8] ;  /* 0x0000081606020981 */ /* 0x000122000c1e1b00 */
[----:B------:R-:W-:Y:S01]  /*4610*/  FADD.FTZ R161, R112, R161 ;  /* 0x000000a170a17221 */ /* 0x000fe20000010000 */
[----:B--23--:R-:W-:Y:S01]  /*4620*/  FMUL.FTZ R160, R134, R17 ;  /* 0x0000001186a07220 */ /* 0x00cfe20000410000 */
[----:B------:R-:W-:Y:S01]  /*4630*/  FADD.FTZ R165, RZ, R165 ;  /* 0x000000a5ffa57221 */ /* 0x000fe20000010000 */
[C---:B------:R-:W-:Y:S01]  /*4640*/  FFMA.FTZ R156, R146.reuse, R156, -R159 ;  /* 0x0000009c929c7223 */ /* 0x040fe2000001089f */
[----:B------:R-:W-:Y:S01]  /*4650*/  FMUL.FTZ R162, R141, R161 ;  /* 0x000000a18da27220 */ /* 0x000fe20000410000 */
[----:B------:R-:W-:Y:S01]  /*4660*/  FFMA.FTZ R158, R146, R157, R158 ;  /* 0x0000009d929e7223 */ /* 0x000fe2000001009e */
[C---:B------:R-:W-:Y:S01]  /*4670*/  FMUL.FTZ R159, R155.reuse, R17 ;  /* 0x000000119b9f7220 */ /* 0x040fe20000410000 */
[-C--:B------:R-:W-:Y:S01]  /*4680*/  FFMA.FTZ R163, -R155, R16.reuse, -R160 ;  /* 0x000000109ba37223 */ /* 0x080fe200000109a0 */
[-C--:B------:R-:W-:Y:S01]  /*4690*/  FMUL.FTZ R157, R141, R165.reuse ;  /* 0x000000a58d9d7220 */ /* 0x080fe20000410000 */
[----:B------:R-:W-:Y:S01]  /*46a0*/  FFMA.FTZ R162, R154, R165, R162 ;  /* 0x000000a59aa27223 */ /* 0x000fe200000100a2 */
[----:B------:R-:W-:Y:S01]  /*46b0*/  FFMA.FTZ R159, R134, R16, -R159 ;  /* 0x00000010869f7223 */ /* 0x000fe2000001089f */
[----:B------:R-:W-:Y:S01]  /*46c0*/  FMUL.FTZ R164, R196, R163 ;  /* 0x000000a3c4a47220 */ /* 0x000fe20000410000 */
[----:B------:R-:W-:Y:S01]  /*46d0*/  FFMA.FTZ R160, R154, R161, -R157 ;  /* 0x000000a19aa07223 */ /* 0x000fe2000001089d */
[----:B------:R-:W-:Y:S01]  /*46e0*/  FADD.FTZ R162, RZ, R162 ;  /* 0x000000a2ffa27221 */ /* 0x000fe20000010000 */
[-C--:B------:R-:W-:Y:S01]  /*46f0*/  FMUL.FTZ R166, R196, R159.reuse ;  /* 0x0000009fc4a67220 */ /* 0x080fe20000410000 */
[----:B0-----:R-:W-:Y:S01]  /*4700*/  FFMA.FTZ R6, R191, R159, R164 ;  /* 0x0000009fbf067223 */ /* 0x001fe200000100a4 */
[----:B------:R-:W-:Y:S01]  /*4710*/  FADD.FTZ R159, R113, R160 ;  /* 0x000000a0719f7221 */ /* 0x000fe20000010000 */
[----:B------:R-:W-:Y:S01]  /*4720*/  FMUL.FTZ R164, R189, R162 ;  /* 0x000000a2bda47220 */ /* 0x000fe20000410000 */
[----:B------:R-:W-:Y:S01]  /*4730*/  FMUL.FTZ R160, R133, R158 ;  /* 0x0000009e85a07220 */ /* 0x000fe20000410000 */
[----:B------:R-:W-:Y:S01]  /*4740*/  FFMA.FTZ R7, R191, R163, -R166 ;  /* 0x000000a3bf077223 */ /* 0x000fe200000108a6 */
[-C--:B------:R-:W-:Y:S01]  /*4750*/  FMUL.FTZ R161, R189, R159.reuse ;  /* 0x0000009fbda17220 */ /* 0x080fe20000410000 */
[-C--:B------:R-:W-:Y:S01]  /*4760*/  FMUL.FTZ R157, R133, R156.reuse ;  /* 0x0000009c859d7220 */ /* 0x080fe20000410000 */
[C---:B------:R-:W-:Y:S01]  /*4770*/  FFMA.FTZ R163, R188.reuse, R159, -R164 ;  /* 0x0000009fbca37223 */ /* 0x040fe200000108a4 */
[C---:B------:R-:W-:Y:S01]  /*4780*/  FFMA.FTZ R160, R147.reuse, R156, -R160 ;  /* 0x0000009c93a07223 */ /* 0x040fe200000108a0 */
[----:B------:R-:W-:Y:S01]  /*4790*/  FFMA.FTZ R162, R188, R162, R161 ;  /* 0x000000a2bca27223 */ /* 0x000fe200000100a1 */
[----:B------:R-:W-:Y:S01]  /*47a0*/  FFMA.FTZ R157, R147, R158, R157 ;  /* 0x0000009e939d7223 */ /* 0x000fe2000001009d */
[----:B------:R-:W-:Y:S01]  /*47b0*/  FADD.FTZ R163, R114, R163 ;  /* 0x000000a372a37221 */ /* 0x000fe20000010000 */
[CC--:B------:R-:W-:Y:S01]  /*47c0*/  FMUL.FTZ R161, R137.reuse, R160.reuse ;  /* 0x000000a089a17220 */ /* 0x0c0fe20000410000 */
[----:B------:R-:W-:Y:S01]  /*47d0*/  FADD.FTZ R165, RZ, R162 ;  /* 0x000000a2ffa57221 */ /* 0x000fe20000010000 */
        /* <DEDUP_REMOVED lines=11> */
[----:B------:R-:W-:Y:S01]  /*4890*/  FADD.FTZ R162, R115, R162 ;  /* 0x000000a273a27221 */ /* 0x000fe20000010000 */
[----:B------:R-:W-:Y:S01]  /*48a0*/  FFMA.FTZ R159, R139, R156, R159 ;  /* 0x0000009c8b9f7223 */ /* 0x000fe2000001009f */
[C---:B------:R-:W-:Y:S01]  /*48b0*/  FMUL.FTZ R163, R185.reuse, R164 ;  /* 0x000000a4b9a37220 */ /* 0x040fe20000410000 */
[C---:B------:R-:W-:Y:S01]  /*48c0*/  FMUL.FTZ R161, R136.reuse, R157 ;  /* 0x0000009d88a17220 */ /* 0x040fe20000410000 */
[-C--:B------:R-:W-:Y:S01]  /*48d0*/  FMUL.FTZ R158, R185, R162.reuse ;  /* 0x000000a2b99e7220 */ /* 0x080fe20000410000 */
[-C--:B------:R-:W-:Y:S01]  /*48e0*/  FMUL.FTZ R156, R136, R159.reuse ;  /* 0x0000009f889c7220 */ /* 0x080fe20000410000 */
[C---:B------:R-:W-:Y:S01]  /*48f0*/  FFMA.FTZ R163, R183.reuse, R162, -R163 ;  /* 0x000000a2b7a37223 */ /* 0x040fe200000108a3 */
[C---:B------:R-:W-:Y:S01]  /*4900*/  FFMA.FTZ R161, R140.reuse, R159, R161 ;  /* 0x0000009f8ca17223 */ /* 0x040fe200000100a1 */
[----:B------:R-:W-:Y:S01]  /*4910*/  FFMA.FTZ R158, R183, R164, R158 ;  /* 0x000000a4b79e7223 */ /* 0x000fe2000001009e */
[----:B------:R-:W-:Y:S01]  /*4920*/  FFMA.FTZ R156, R140, R157, -R156 ;  /* 0x0000009d8c9c7223 */ /* 0x000fe2000001089c */
[----:B------:R-:W-:Y:S01]  /*4930*/  FADD.FTZ R163, R116, R163 ;  /* 0x000000a374a37221 */ /* 0x000fe20000010000 */
[C---:B------:R-:W-:Y:S01]  /*4940*/  FMUL.FTZ R157, R141.reuse, R161 ;  /* 0x000000a18d9d7220 */ /* 0x040fe20000410000 */
[----:B------:R-:W-:Y:S01]  /*4950*/  FADD.FTZ R165, RZ, R158 ;  /* 0x0000009effa57221 */ /* 0x000fe20000010000 */
[-C--:B------:R-:W-:Y:S01]  /*4960*/  FMUL.FTZ R158, R141, R156.reuse ;  /* 0x0000009c8d9e7220 */ /* 0x080fe20000410000 */
[----:B------:R-:W-:Y:S01]  /*4970*/  FMUL.FTZ R162, R184, R163 ;  /* 0x000000a3b8a27220 */ /* 0x000fe20000410000 */
[----:B------:R-:W-:Y:S01]  /*4980*/  FFMA.FTZ R157, R154, R156, -R157 ;  /* 0x0000009c9a9d7223 */ /* 0x000fe2000001089d */
        /* <DEDUP_REMOVED lines=18> */
[----:B------:R-:W-:Y:S01]  /*4ab0*/  FADD.FTZ R163, R118, R163 ;  /* 0x000000a376a37221 */ /* 0x000fe20000010000 */
[C---:B------:R-:W-:Y:S01]  /*4ac0*/  FMUL.FTZ R160, R185.reuse, R156 ;  /* 0x0000009cb9a07220 */ /* 0x040fe20000410000 */
[----:B------:R-:W-:Y:S01]  /*4ad0*/  FADD.FTZ R164, RZ, R164 ;  /* 0x000000a4ffa47221 */ /* 0x000fe20000010000 */
[-C--:B------:R-:W-:Y:S01]  /*4ae0*/  FMUL.FTZ R157, R185, R158.reuse ;  /* 0x0000009eb99d7220 */ /* 0x080fe20000410000 */
[----:B------:R-:W-:Y:S01]  /*4af0*/  FMUL.FTZ R167, R187, R163 ;  /* 0x000000a3bba77220 */ /* 0x000fe20000410000 */
[----:B------:R-:W-:Y:S01]  /*4b00*/  FFMA.FTZ R159, R183, R158, R160 ;  /* 0x0000009eb79f7223 */ /* 0x000fe200000100a0 */
[----:B------:R-:W-:Y:S01]  /*4b10*/  FMUL.FTZ R165, R187, R164 ;  /* 0x000000a4bba57220 */ /* 0x000fe20000410000 */
[----:B------:R-:W-:Y:S01]  /*4b20*/  FFMA.FTZ R157, R183, R156, -R157 ;  /* 0x0000009cb79d7223 */ /* 0x000fe2000001089d */
[----:B------:R-:W-:Y:S01]  /*4b30*/  FFMA.FTZ R167, R182, R164, R167 ;  /* 0x000000a4b6a77223 */ /* 0x000fe200000100a7 */
[----:B------:R-:W-:Y:S01]  /*4b40*/  FMUL.FTZ R161, R184, R159 ;  /* 0x0000009fb8a17220 */ /* 0x000fe20000410000 */
[----:B------:R-:W-:Y:S01]  /*4b50*/  FFMA.FTZ R160, R182, R163, -R165 ;  /* 0x000000a3b6a07223 */ /* 0x000fe200000108a5 */
[-C--:B------:R-:W-:Y:S01]  /*4b60*/  FMUL.FTZ R158, R184, R157.reuse ;  /* 0x0000009db89e7220 */ /* 0x080fe20000410000 */
[----:B------:R-:W-:Y:S01]  /*4b70*/  FADD.FTZ R167, RZ, R167 ;  /* 0x000000a7ffa77221 */ /* 0x000fe20000010000 */
[C---:B------:R-:W-:Y:S01]  /*4b80*/  FFMA.FTZ R156, R180.reuse, R157, -R161 ;  /* 0x0000009db49c7223 */ /* 0x040fe200000108a1 */
[----:B------:R-:W-:Y:S01]  /*4b90*/  FADD.FTZ R161, R119, R160 ;  /* 0x000000a077a17221 */ /* 0x000fe20000010000 */
        /* <DEDUP_REMOVED lines=14> */
[----:B------:R-:W-:Y:S01]  /*4c80*/  FFMA.FTZ R159, R182, R157, -R159 ;  /* 0x0000009db69f7223 */ /* 0x000fe2000001089f */
[C---:B------:R-:W-:Y:S01]  /*4c90*/  FMUL.FTZ R157, R155.reuse, R164 ;  /* 0x000000a49b9d7220 */ /* 0x040fe20000410000 */
[C---:B------:R-:W-:Y:S01]  /*4ca0*/  FMUL.FTZ R167, R155.reuse, R170 ;  /* 0x000000aa9ba77220 */ /* 0x040fe20000410000 */
[----:B------:R-:W-:Y:S01]  /*4cb0*/  FFMA.FTZ R165, R134, R164, R165 ;  /* 0x000000a486a57223 */ /* 0x000fe200000100a5 */
[----:B------:R-:W-:Y:S01]  /*4cc0*/  FFMA.FTZ R161, R182, R160, R161 ;  /* 0x000000a0b6a17223 */ /* 0x000fe200000100a1 */
[C---:B------:R-:W-:Y:S01]  /*4cd0*/  FFMA.FTZ R162, R134.reuse, R163, -R157 ;  /* 0x000000a386a27223 */ /* 0x040fe2000001089d */
[-C--:B------:R-:W-:Y:S01]  /*4ce0*/  FMUL.FTZ R157, R155, R168.reuse ;  /* 0x000000a89b9d7220 */ /* 0x080fe20000410000 */
[----:B------:R-:W-:Y:S01]  /*4cf0*/  FFMA.FTZ R160, R134, R168, R167 ;  /* 0x000000a886a07223 */ /* 0x000fe200000100a7 */
[----:B------:R-:W-:-:S02]  /*4d00*/  FADD.FTZ R156, RZ, R165 ;  /* 0x000000a5ff9c7221 */ /* 0x000fc40000010000 */
[----:B------:R-:W-:Y:S01]  /*4d10*/  FFMA.FTZ R164, R134, R170, -R157 ;  /* 0x000000aa86a47223 */ /* 0x000fe2000001089d */
[----:B------:R-:W-:Y:S01]  /*4d20*/  FADD.FTZ R165, R169, R160 ;  /* 0x000000a0a9a57221 */ /* 0x000fe20000010000 */
[C---:B------:R-:W-:Y:S01]  /*4d30*/  FMUL.FTZ R160, R196.reuse, R159 ;  /* 0x0000009fc4a07220 */ /* 0x040fe20000410000 */
[----:B------:R-:W-:Y:S01]  /*4d40*/  FADD.FTZ R157, R121, R162 ;  /* 0x000000a2799d7221 */ /* 0x000fe20000010000 */
[CC--:B------:R-:W-:Y:S01]  /*4d50*/  FMUL.FTZ R158, R196.reuse, R161.reuse ;  /* 0x000000a1c49e7220 */ /* 0x0c0fe20000410000 */
[----:B------:R-:W0:Y:S01]  /*4d60*/  SHFL.UP PT, R163, R156, 0x1, RZ ;  /* 0x042000009ca37989 */ /* 0x000e2200000e00ff */
[C---:B------:R-:W-:Y:S02]  /*4d70*/  FFMA.FTZ R160, R191.reuse, R161, R160 ;  /* 0x000000a1bfa07223 */ /* 0x040fe400000100a0 */
[----:B------:R-:W-:Y:S01]  /*4d80*/  FFMA.FTZ R158, R191, R159, -R158 ;  /* 0x0000009fbf9e7223 */ /* 0x000fe2000001089e */
[----:B------:R-:W2:Y:S01]  /*4d90*/  SHFL.UP PT, R162, R157, 0x1, RZ ;  /* 0x042000009da27989 */ /* 0x000ea200000e00ff */
[----:B------:R-:W-:Y:S01]  /*4da0*/  FADD.FTZ R164, R173, R164 ;  /* 0x000000a4ada47221 */ /* 0x000fe20000010000 */
[CC--:B------:R-:W-:Y:S01]  /*4db0*/  FMUL.FTZ R174, R196.reuse, R165.reuse ;  /* 0x000000a5c4ae7220 */ /* 0x0c0fe20000410000 */
[C---:B------:R-:W-:Y:S01]  /*4dc0*/  FMUL.FTZ R159, R155.reuse, R160 ;  /* 0x000000a09b9f7220 */ /* 0x040fe20000410000 */
[----:B------:R-:W-:Y:S01]  /*4dd0*/  FMUL.FTZ R161, R155, R158 ;  /* 0x0000009e9ba17220 */ /* 0x000fe20000410000 */
[-C--:B------:R-:W-:Y:S01]  /*4de0*/  FMUL.FTZ R166, R196, R164.reuse ;  /* 0x000000a4c4a67220 */ /* 0x080fe20000410000 */
[C---:B------:R-:W-:Y:S01]  /*4df0*/  FFMA.FTZ R174, R191.reuse, R164, -R174 ;  /* 0x000000a4bfae7223 */ /* 0x040fe200000108ae */
[C---:B------:R-:W-:Y:S01]  /*4e00*/  FFMA.FTZ R158, R134.reuse, R158, -R159 ;  /* 0x0000009e869e7223 */ /* 0x040fe2000001089f */
[----:B------:R-:W-:Y:S01]  /*4e10*/  FFMA.FTZ R159, R134, R160, R161 ;  /* 0x000000a0869f7223 */ /* 0x000fe200000100a1 */
[----:B------:R-:W-:Y:S01]  /*4e20*/  FFMA.FTZ R165, R191, R165, R166 ;  /* 0x000000a5bfa57223 */ /* 0x000fe200000100a6 */
[----:B------:R-:W-:Y:S01]  /*4e30*/  FADD.FTZ R174, R177, R174 ;  /* 0x000000aeb1ae7221 */ /* 0x000fe20000010000 */
[----:B------:R-:W-:-:S02]  /*4e40*/  FMUL.FTZ R161, R187, R7 ;  /* 0x00000007bba17220 */ /* 0x000fc40000410000 */
[----:B------:R-:W3:Y:S01]  /*4e50*/  SHFL.UP PT, R160, R159, 0x1, RZ ;  /* 0x042000009fa07989 */ /* 0x000ee200000e00ff */
[C---:B------:R-:W-:Y:S01]  /*4e60*/  FMUL.FTZ R164, R187.reuse, R6 ;  /* 0x00000006bba47220 */ /* 0x040fe20000410000 */
[----:B------:R-:W-:Y:S01]  /*4e70*/  FADD.FTZ R165, R172, R165 ;  /* 0x000000a5aca57221 */ /* 0x000fe20000010000 */
[----:B------:R-:W-:Y:S01]  /*4e80*/  FMUL.FTZ R166, R187, R174 ;  /* 0x000000aebba67220 */ /* 0x000fe20000410000 */
[C---:B------:R-:W-:Y:S01]  /*4e90*/  FFMA.FTZ R176, R182.reuse, R6, R161 ;  /* 0x00000006b6b07223 */ /* 0x040fe200000100a1 */
        /* <DEDUP_REMOVED lines=8> */
[-C--:B--2---:R-:W-:Y:S01]  /*4f20*/  FFMA.FTZ R164, R158, R162.reuse, -R7 ;  /* 0x000000a29ea47223 */ /* 0x084fe20000010807 */
[----:B------:R-:W-:Y:S02]  /*4f30*/  FFMA.FTZ R7, R159, R162, R166 ;  /* 0x000000a29f077223 */ /* 0x000fe400000100a6 */
[----:B------:R-:W-:Y:S01]  /*4f40*/  FADD.FTZ R174, R181, R174 ;  /* 0x000000aeb5ae7221 */ /* 0x000fe20000010000 */
[C---:B------:R-:W-:Y:S01]  /*4f50*/  FMUL.FTZ R208, R193.reuse, R206 ;  /* 0x000000cec1d07220 */ /* 0x040fe20000410000 */
[----:B------:R-:W-:Y:S01]  /*4f60*/  @P2 FADD.FTZ R156, R156, R7 ;  /* 0x000000079c9c2221 */ /* 0x000fe20000010000 */
[----:B------:R-:W-:Y:S01]  /*4f70*/  FADD.FTZ R162, R178, R161 ;  /* 0x000000a1b2a27221 */ /* 0x000fe20000010000 */
[----:B------:R-:W-:Y:S01]  /*4f80*/  FMUL.FTZ R7, R193, R174 ;  /* 0x000000aec1077220 */ /* 0x000fe20000410000 */
[----:B------:R-:W-:Y:S01]  /*4f90*/  @P2 FADD.FTZ R157, R157, R164 ;  /* 0x000000a49d9d2221 */ /* 0x000fe20000010000 */
[-C--:B------:R-:W-:Y:S01]  /*4fa0*/  FFMA.FTZ R165, R179, R176.reuse, R208 ;  /* 0x000000b0b3a57223 */ /* 0x080fe200000100d0 */
[----:B------:R-:W0:Y:S01]  /*4fb0*/  SHFL.UP PT, R163, R156, 0x2, RZ ;  /* 0x044000009ca37989 */ /* 0x000e2200000e00ff */
[----:B------:R-:W-:Y:S01]  /*4fc0*/  FMUL.FTZ R176, R193, R176 ;  /* 0x000000b0c1b07220 */ /* 0x000fe20000410000 */
[-C--:B------:R-:W-:Y:S01]  /*4fd0*/  FFMA.FTZ R171, R179, R162.reuse, R7 ;  /* 0x000000a2b3ab7223 */ /* 0x080fe20000010007 */
[----:B------:R-:W-:Y:S01]  /*4fe0*/  FMUL.FTZ R164, R193, R162 ;  /* 0x000000a2c1a47220 */ /* 0x000fe20000410000 */
[----:B---3--:R-:W-:Y:S01]  /*4ff0*/  FMUL.FTZ R162, R158, R160 ;  /* 0x000000a09ea27220 */ /* 0x008fe20000410000 */
[----:B------:R-:W2:Y:S01]  /*5000*/  SHFL.UP PT, R161, R157, 0x2, RZ ;  /* 0x044000009da17989 */ /* 0x000ea200000e00ff */
[----:B------:R-:W-:Y:S01]  /*5010*/  FFMA.FTZ R167, R179, R206, -R176 ;  /* 0x000000ceb3a77223 */ /* 0x000fe200000108b0 */
[C---:B------:R-:W-:Y:S01]  /*5020*/  FMUL.FTZ R7, R159.reuse, R160 ;  /* 0x000000a09f077220 */ /* 0x040fe20000410000 */
[----:B-----5:R-:W-:-:S02]  /*5030*/  @P2 FFMA.FTZ R159, R159, R6, R162 ;  /* 0x000000069f9f2223 */ /* 0x020fc400000100a2 */
[----:B------:R-:W-:Y:S01]  /*5040*/  FMUL.FTZ R175, R184, R167 ;  /* 0x000000a7b8af7220 */ /* 0x000fe20000410000 */
[----:B------:R-:W-:Y:S01]  /*5050*/  @P2 FFMA.FTZ R158, R158, R6, -R7 ;  /* 0x000000069e9e2223 */ /* 0x000fe20000010807 */
[----:B------:R-:W-:Y:S01]  /*5060*/  FFMA.FTZ R164, R179, R174, -R164 ;  /* 0x000000aeb3a47223 */ /* 0x000fe200000108a4 */
[----:B------:R-:W3:Y:S01]  /*5070*/  SHFL.UP PT, R7, R159, 0x2, RZ ;  /* 0x044000009f077989 */ /* 0x000ee200000e00ff */
[-C--:B------:R-:W-:Y:S01]  /*5080*/  FFMA.FTZ R160, R180, R165.reuse, R175 ;  /* 0x000000a5b4a07223 */ /* 0x080fe200000100af */
[----:B------:R-:W-:Y:S01]  /*5090*/  FMUL.FTZ R175, R184, R165 ;  /* 0x000000a5b8af7220 */ /* 0x000fe20000410000 */
[----:B------:R-:W-:Y:S01]  /*50a0*/  FADD.FTZ R171, R204, R171 ;  /* 0x000000abccab7221 */ /* 0x000fe20000010000 */
[----:B------:R-:W-:Y:S01]  /*50b0*/  FADD.FTZ R165, R205, R164 ;  /* 0x000000a4cda57221 */ /* 0x000fe20000010000 */
[----:B------:R-:W5:Y:S01]  /*50c0*/  SHFL.UP PT, R6, R158, 0x2, RZ ;  /* 0x044000009e067989 */ /* 0x000f6200000e00ff */
[----:B------:R-:W-:Y:S01]  /*50d0*/  FFMA.FTZ R164, R180, R167, -R175 ;  /* 0x000000a7b4a47223 */ /* 0x000fe200000108af */
[C---:B------:R-:W-:Y:S01]  /*50e0*/  FMUL.FTZ R162, R184.reuse, R171 ;  /* 0x000000abb8a27220 */ /* 0x040fe20000410000 */
[----:B------:R-:W-:Y:S01]  /*50f0*/  ISETP.GE.AND P2, PT, R35, 0x2, PT ;  /* 0x000000022300780c */ /* 0x000fe20003f46270 */
[-C--:B------:R-:W-:Y:S01]  /*5100*/  FMUL.FTZ R167, R184, R165.reuse ;  /* 0x000000a5b8a77220 */ /* 0x080fe20000410000 */
[----:B------:R-:W-:Y:S01]  /*5110*/  FMUL.FTZ R174, R185, R164 ;  /* 0x000000a4b9ae7220 */ /* 0x000fe20000410000 */
[C---:B------:R-:W-:Y:S01]  /*5120*/  FFMA.FTZ R166, R180.reuse, R165, -R162 ;  /* 0x000000a5b4a67223 */ /* 0x040fe200000108a2 */
[----:B0-----:R-:W-:Y:S01]  /*5130*/  FMUL.FTZ R165, R159, R163 ;  /* 0x000000a39fa57220 */ /* 0x001fe20000410000 */
[----:B------:R-:W-:Y:S01]  /*5140*/  FFMA.FTZ R167, R180, R171, R167 ;  /* 0x000000abb4a77223 */ /* 0x000fe200000100a7 */
[C---:B------:R-:W-:Y:S01]  /*5150*/  FMUL.FTZ R162, R158.reuse, R163 ;  /* 0x000000a39ea27220 */ /* 0x040fe20000410000 */
[-C--:B------:R-:W-:Y:S01]  /*5160*/  FFMA.FTZ R171, R183, R160.reuse, R174 ;  /* 0x000000a0b7ab7223 */ /* 0x080fe200000100ae */
[----:B------:R-:W-:Y:S01]  /*5170*/  FMUL.FTZ R174, R185, R160 ;  /* 0x000000a0b9ae7220 */ /* 0x000fe20000410000 */
[-C--:B--2---:R-:W-:Y:S01]  /*5180*/  FFMA.FTZ R160, R158, R161.reuse, -R165 ;  /* 0x000000a19ea07223 */ /* 0x084fe200000108a5 */
[----:B------:R-:W-:Y:S01]  /*5190*/  FFMA.FTZ R161, R159, R161, R162 ;  /* 0x000000a19fa17223 */ /* 0x000fe200000100a2 */
[----:B------:R-:W-:-:S03]  /*51a0*/  FADD.FTZ R166, R203, R166 ;  /* 0x000000a6cba67221 */ /* 0x000fc60000010000 */
[----:B------:R-:W-:Y:S01]  /*51b0*/  @P2 FADD.FTZ R156, R156, R161 ;  /* 0x000000a19c9c2221 */ /* 0x000fe20000010000 */
[----:B------:R-:W-:Y:S01]  /*51c0*/  @P2 FADD.FTZ R157, R157, R160 ;  /* 0x000000a09d9d2221 */ /* 0x000fe20000010000 */
[-C--:B---3--:R-:W-:Y:S01]  /*51d0*/  FMUL.FTZ R160, R158, R7.reuse ;  /* 0x000000079ea07220 */ /* 0x088fe20000410000 */
[----:B------:R-:W-:Y:S02]  /*51e0*/  FADD.FTZ R162, R202, R167 ;  /* 0x000000a7caa27221 */ /* 0x000fe40000010000 */
[----:B------:R-:W0:Y:S01]  /*51f0*/  SHFL.UP PT, R161, R156, 0x4, RZ ;  /* 0x048000009ca17989 */ /* 0x000e2200000e00ff */
[----:B------:R-:W-:Y:S01]  /*5200*/  FMUL.FTZ R165, R185, R166 ;  /* 0x000000a6b9a57220 */ /* 0x000fe20000410000 */
[C---:B------:R-:W-:Y:S01]  /*5210*/  FMUL.FTZ R7, R159.reuse, R7 ;  /* 0x000000079f077220 */ /* 0x040fe20000410000 */
[----:B-----5:R-:W-:Y:S02]  /*5220*/  @P2 FFMA.FTZ R159, R159, R6, R160 ;  /* 0x000000069f9f2223 */ /* 0x020fe400000100a0 */
[----:B------:R-:W2:Y:S01]  /*5230*/  SHFL.UP PT, R160, R157, 0x4, RZ ;  /* 0x048000009da07989 */ /* 0x000ea200000e00ff */
[-C--:B------:R-:W-:Y:S01]  /*5240*/  FFMA.FTZ R165, R183, R162.reuse, R165 ;  /* 0x000000a2b7a57223 */ /* 0x080fe200000100a5 */
[----:B------:R-:W-:Y:S01]  /*5250*/  FMUL.FTZ R162, R185, R162 ;  /* 0x000000a2b9a27220 */ /* 0x000fe20000410000 */
[----:B------:R-:W-:Y:S01]  /*5260*/  @P2 FFMA.FTZ R158, R158, R6, -R7 ;  /* 0x000000069e9e2223 */ /* 0x000fe20000010807 */
[C---:B------:R-:W-:Y:S01]  /*5270*/  FFMA.FTZ R163, R183.reuse, R164, -R174 ;  /* 0x000000a4b7a37223 */ /* 0x040fe200000108ae */
[----:B------:R-:W3:Y:S01]  /*5280*/  SHFL.UP PT, R7, R159, 0x4, RZ ;  /* 0x048000009f077989 */ /* 0x000ee200000e00ff */
[----:B------:R-:W-:Y:S01]  /*5290*/  FMUL.FTZ R175, R192, R171 ;  /* 0x000000abc0af7220 */ /* 0x000fe20000410000 */
[----:B------:R-:W-:Y:S01]  /*52a0*/  FFMA.FTZ R162, R183, R166, -R162 ;  /* 0x000000a6b7a27223 */ /* 0x000fe200000108a2 */
[----:B------:R-:W-:Y:S01]  /*52b0*/  FADD.FTZ R165, R200, R165 ;  /* 0x000000a5c8a57221 */ /* 0x000fe20000010000 */
[----:B------:R-:W5:Y:S01]  /*52c0*/  SHFL.UP PT, R6, R158, 0x4, RZ ;  /* 0x048000009e067989 */ /* 0x000f6200000e00ff */
[-C--:B------:R-:W-:Y:S01]  /*52d0*/  FMUL.FTZ R164, R192, R163.reuse ;  /* 0x000000a3c0a47220 */ /* 0x080fe20000410000 */
[----:B------:R-:W-:Y:S01]  /*52e0*/  FFMA.FTZ R175, R190, R163, -R175 ;  /* 0x000000a3beaf7223 */ /* 0x000fe200000108af */
[----:B------:R-:W-:Y:S01]  /*52f0*/  FADD.FTZ R167, R201, R162 ;  /* 0x000000a2c9a77221 */ /* 0x000fe20000010000 */
[----:B------:R-:W-:Y:S01]  /*5300*/  FMUL.FTZ R166, R192, R165 ;  /* 0x000000a5c0a67220 */ /* 0x000fe20000410000 */
[----:B------:R-:W-:Y:S01]  /*5310*/  FFMA.FTZ R164, R190, R171, R164 ;  /* 0x000000abbea47223 */ /* 0x000fe200000100a4 */
[----:B------:R-:W-:Y:S01]  /*5320*/  FMUL.FTZ R163, R189, R175 ;  /* 0x000000afbda37220 */ /* 0x000fe20000410000 */
[-C--:B------:R-:W-:Y:S01]  /*5330*/  FMUL.FTZ R162, R192, R167.reuse ;  /* 0x000000a7c0a27220 */ /* 0x080fe20000410000 */
[----:B------:R-:W-:Y:S01]  /*5340*/  ISETP.GE.AND P2, PT, R35, 0x4, PT ;  /* 0x000000042300780c */ /* 0x000fe20003f46270 */
[----:B------:R-:W-:Y:S01]  /*5350*/  FFMA.FTZ R166, R190, R167, -R166 ;  /* 0x000000a7bea67223 */ /* 0x000fe200000108a6 */
[-C--:B------:R-:W-:Y:S01]  /*5360*/  FFMA.FTZ R167, R188, R164.reuse, R163 ;  /* 0x000000a4bca77223 */ /* 0x080fe200000100a3 */
[----:B------:R-:W-:Y:S01]  /*5370*/  FFMA.FTZ R165, R190, R165, R162 ;  /* 0x000000a5bea57223 */ /* 0x000fe200000100a2 */
[----:B------:R-:W-:Y:S01]  /*5380*/  FMUL.FTZ R163, R189, R164 ;  /* 0x000000a4bda37220 */ /* 0x000fe20000410000 */
[-C--:B0-----:R-:W-:Y:S01]  /*5390*/  FMUL.FTZ R162, R158, R161.reuse ;  /* 0x000000a19ea27220 */ /* 0x081fe20000410000 */
[----:B------:R-:W-:-:S02]  /*53a0*/  FMUL.FTZ R161, R159, R161 ;  /* 0x000000a19fa17220 */ /* 0x000fc40000410000 */
[----:B------:R-:W-:Y:S01]  /*53b0*/  FFMA.FTZ R175, R188, R175, -R163 ;  /* 0x000000afbcaf7223 */ /* 0x000fe200000108a3 */
[-C--:B--2---:R-:W-:Y:S01]  /*53c0*/  FFMA.FTZ R163, R159, R160.reuse, R162 ;  /* 0x000000a09fa37223 */ /* 0x084fe200000100a2 */
[C---:B------:R-:W-:Y:S01]  /*53d0*/  FFMA.FTZ R162, R158.reuse, R160, -R161 ;  /* 0x000000a09ea27223 */ /* 0x040fe200000108a1 */
[----:B------:R-:W-:Y:S01]  /*53e0*/  FADD.FTZ R166, R199, R166 ;  /* 0x000000a6c7a67221 */ /* 0x000fe20000010000 */
[-C--:B---3--:R-:W-:Y:S01]  /*53f0*/  FMUL.FTZ R160, R158, R7.reuse ;  /* 0x000000079ea07220 */ /* 0x088fe20000410000 */
[----:B------:R-:W-:Y:S01]  /*5400*/  @P2 FADD.FTZ R156, R156, R163 ;  /* 0x000000a39c9c2221 */ /* 0x000fe20000010000 */
[----:B------:R-:W-:Y:S01]  /*5410*/  FMUL.FTZ R7, R159, R7 ;  /* 0x000000079f077220 */ /* 0x000fe20000410000 */
[----:B------:R-:W-:Y:S01]  /*5420*/  @P2 FADD.FTZ R157, R157, R162 ;  /* 0x000000a29d9d2221 */ /* 0x000fe20000010000 */
[----:B-----5:R-:W-:Y:S01]  /*5430*/  @P2 FFMA.FTZ R159, R159, R6, R160 ;  /* 0x000000069f9f2223 */ /* 0x020fe200000100a0 */
[----:B------:R-:W-:Y:S01]  /*5440*/  FADD.FTZ R165, R198, R165 ;  /* 0x000000a5c6a57221 */ /* 0x000fe20000010000 */
[----:B------:R-:W0:Y:S01]  /*5450*/  SHFL.UP PT, R161, R156, 0x8, RZ ;  /* 0x050000009ca17989 */ /* 0x000e2200000e00ff */
[----:B------:R-:W-:Y:S01]  /*5460*/  FMUL.FTZ R164, R189, R166 ;  /* 0x000000a6bda47220 */ /* 0x000fe20000410000 */
[----:B------:R-:W-:-:S02]  /*5470*/  @P2 FFMA.FTZ R158, R158, R6, -R7 ;  /* 0x000000069e9e2223 */ /* 0x000fc40000010807 */
[----:B------:R-:W2:Y:S01]  /*5480*/  SHFL.UP PT, R160, R157, 0x8, RZ ;  /* 0x050000009da07989 */ /* 0x000ea200000e00ff */
[CC--:B------:R-:W-:Y:S01]  /*5490*/  FFMA.FTZ R164, R188.reuse, R165.reuse, R164 ;  /* 0x000000a5bca47223 */ /* 0x0c0fe200000100a4 */
[----:B------:R-:W-:Y:S02]  /*54a0*/  FMUL.FTZ R165, R189, R165 ;  /* 0x000000a5bda57220 */ /* 0x000fe40000410000 */
[----:B------:R-:W3:Y:S01]  /*54b0*/  SHFL.UP PT, R7, R159, 0x8, RZ ;  /* 0x050000009f077989 */ /* 0x000ee200000e00ff */
[----:B------:R-:W-:Y:S01]  /*54c0*/  FADD.FTZ R164, R197, R164 ;  /* 0x000000a4c5a47221 */ /* 0x000fe20000010000 */
[----:B------:R-:W-:Y:S02]  /*54d0*/  FFMA.FTZ R165, R188, R166, -R165 ;  /* 0x000000a6bca57223 */ /* 0x000fe400000108a5 */
[----:B------:R-:W5:Y:S01]  /*54e0*/  SHFL.UP PT, R6, R158, 0x8, RZ ;  /* 0x050000009e067989 */ /* 0x000f6200000e00ff */
[C---:B------:R-:W-:Y:S01]  /*54f0*/  FMUL.FTZ R163, R141.reuse, R175 ;  /* 0x000000af8da37220 */ /* 0x040fe20000410000 */
[----:B------:R-:W-:Y:S01]  /*5500*/  FADD.FTZ R165, R186, R165 ;  /* 0x000000a5baa57221 */ /* 0x000fe20000010000 */
[CC--:B------:R-:W-:Y:S01]  /*5510*/  FMUL.FTZ R162, R141.reuse, R167.reuse ;  /* 0x000000a78da27220 */ /* 0x0c0fe20000410000 */
[-C--:B------:R-:W-:Y:S01]  /*5520*/  FMUL.FTZ R166, R141, R164.reuse ;  /* 0x000000a48da67220 */ /* 0x080fe20000410000 */
[C---:B------:R-:W-:Y:S01]  /*5530*/  FFMA.FTZ R163, R154.reuse, R167, R163 ;  /* 0x000000a79aa37223 */ /* 0x040fe200000100a3 */
[----:B------:R-:W-:Y:S01]  /*5540*/  ISETP.GE.AND P2, PT, R35, 0x8, PT ;  /* 0x000000082300780c */ /* 0x000fe20003f46270 */
[C---:B------:R-:W-:Y:S01]  /*5550*/  FFMA.FTZ R175, R154.reuse, R175, -R162 ;  /* 0x000000af9aaf7223 */ /* 0x040fe200000108a2 */
[----:B------:R-:W-:Y:S01]  /*5560*/  FFMA.FTZ R166, R154, R165, -R166 ;  /* 0x000000a59aa67223 */ /* 0x000fe200000108a6 */
[C---:B------:R-:W-:Y:S01]  /*5570*/  FMUL.FTZ R162, R136.reuse, R163 ;  /* 0x000000a388a27220 */ /* 0x040fe20000410000 */
[----:B------:R-:W-:Y:S01]  /*5580*/  FMUL.FTZ R171, R141, R165 ;  /* 0x000000a58dab7220 */ /* 0x000fe20000410000 */
[-C--:B------:R-:W-:Y:S01]  /*5590*/  FMUL.FTZ R167, R136, R175.reuse ;  /* 0x000000af88a77220 */ /* 0x080fe20000410000 */
[----:B------:R-:W-:Y:S01]  /*55a0*/  FADD.FTZ R165, R153, R166 ;  /* 0x000000a699a57221 */ /* 0x000fe20000010000 */
[----:B------:R-:W-:Y:S01]  /*55b0*/  FFMA.FTZ R166, R140, R175, -R162 ;  /* 0x000000af8ca67223 */ /* 0x000fe200000108a2 */
[----:B0-----:R-:W-:Y:S01]  /*55c0*/  FMUL.FTZ R162, R158, R161 ;  /* 0x000000a19ea27220 */ /* 0x001fe20000410000 */
[----:B------:R-:W-:Y:S01]  /*55d0*/  FFMA.FTZ R171, R154, R164, R171 ;  /* 0x000000a49aab7223 */ /* 0x000fe200000100ab */
[----:B------:R-:W-:Y:S01]  /*55e0*/  FFMA.FTZ R164, R140, R163, R167 ;  /* 0x000000a38ca47223 */ /* 0x000fe200000100a7 */
[C---:B------:R-:W-:Y:S01]  /*55f0*/  FMUL.FTZ R161, R159.reuse, R161 ;  /* 0x000000a19fa17220 */ /* 0x040fe20000410000 */
[CC--:B--2---:R-:W-:Y:S01]  /*5600*/  FFMA.FTZ R163, R159.reuse, R160.reuse, R162 ;  /* 0x000000a09fa37223 */ /* 0x0c4fe200000100a2 */
[CC--:B---3--:R-:W-:Y:S01]  /*5610*/  FMUL.FTZ R162, R158.reuse, R7.reuse ;  /* 0x000000079ea27220 */ /* 0x0c8fe20000410000 */
[C---:B------:R-:W-:Y:S01]  /*5620*/  FMUL.FTZ R7, R159.reuse, R7 ;  /* 0x000000079f077220 */ /* 0x040fe20000410000 */
[----:B------:R-:W-:Y:S01]  /*5630*/  FFMA.FTZ R160, R158, R160, -R161 ;  /* 0x000000a09ea07223 */ /* 0x000fe200000108a1 */
[----:B------:R-:W-:Y:S01]  /*5640*/  @P2 FADD.FTZ R156, R156, R163 ;  /* 0x000000a39c9c2221 */ /* 0x000fe20000010000 */
[-C--:B-----5:R-:W-:Y:S01]  /*5650*/  @P2 FFMA.FTZ R159, R159, R6.reuse, R162 ;  /* 0x000000069f9f2223 */ /* 0x0a0fe200000100a2 */
[----:B------:R-:W-:Y:S01]  /*5660*/  FADD.FTZ R171, R132, R171 ;  /* 0x000000ab84ab7221 */ /* 0x000fe20000010000 */
[----:B------:R-:W-:Y:S01]  /*5670*/  FMUL.FTZ R174, R136, R165 ;  /* 0x000000a588ae7220 */ /* 0x000fe20000410000 */
[----:B------:R-:W-:Y:S01]  /*5680*/  @P2 FADD.FTZ R157, R157, R160 ;  /* 0x000000a09d9d2221 */ /* 0x000fe20000010000 */
[----:B------:R-:W-:Y:S01]  /*5690*/  @P2 FFMA.FTZ R158, R158, R6, -R7 ;  /* 0x000000069e9e2223 */ /* 0x000fe20000010807 */
[----:B------:R-:W0:Y:S01]  /*56a0*/  SHFL.UP PT, R161, R156, 0x10, RZ ;  /* 0x060000009ca17989 */ /* 0x000e2200000e00ff */
[-C--:B------:R-:W-:Y:S01]  /*56b0*/  FMUL.FTZ R176, R136, R171.reuse ;  /* 0x000000ab88b07220 */ /* 0x080fe20000410000 */
[----:B------:R-:W-:-:S02]  /*56c0*/  FFMA.FTZ R171, R140, R171, R174 ;  /* 0x000000ab8cab7223 */ /* 0x000fc400000100ae */
[----:B------:R-:W2:Y:S01]  /*56d0*/  SHFL.UP PT, R7, R159, 0x10, RZ ;  /* 0x060000009f077989 */ /* 0x000ea200000e00ff */
[----:B------:R-:W-:-:S03]  /*56e0*/  FFMA.FTZ R165, R140, R165, -R176 ;  /* 0x000000a58ca57223 */ /* 0x000fc600000108b0 */
[----:B------:R-:W3:Y:S01]  /*56f0*/  SHFL.UP PT, R160, R157, 0x10, RZ ;  /* 0x060000009da07989 */ /* 0x000ee200000e00ff */
[----:B------:R-:W-:-:S03]  /*5700*/  FADD.FTZ R162, R128, R171 ;  /* 0x000000ab80a27221 */ /* 0x000fc60000010000 */
[----:B------:R-:W5:Y:S01]  /*5710*/  SHFL.UP PT, R6, R158, 0x10, RZ ;  /* 0x060000009e067989 */ /* 0x000f6200000e00ff */
[----:B------:R-:W-:Y:S01]  /*5720*/  FADD.FTZ R174, R152, R165 ;  /* 0x000000a598ae7221 */ /* 0x000fe20000010000 */
[C---:B------:R-:W-:Y:S01]  /*5730*/  FMUL.FTZ R176, R129.reuse, R166 ;  /* 0x000000a681b07220 */ /* 0x040fe20000410000 */
[C---:B------:R-:W-:Y:S01]  /*5740*/  FMUL.FTZ R167, R129.reuse, R162 ;  /* 0x000000a281a77220 */ /* 0x040fe20000410000 */
[C---:B------:R-:W-:Y:S01]  /*5750*/  FMUL.FTZ R163, R129.reuse, R164 ;  /* 0x000000a481a37220 */ /* 0x040fe20000410000 */
[----:B------:R-:W-:Y:S01]  /*5760*/  FMUL.FTZ R165, R129, R174 ;  /* 0x000000ae81a57220 */ /* 0x000fe20000410000 */
[C---:B------:R-:W-:Y:S01]  /*5770*/  FFMA.FTZ R176, R139.reuse, R164, R176 ;  /* 0x000000a48bb07223 */ /* 0x040fe200000100b0 */
[----:B------:R-:W-:Y:S01]  /*5780*/  FFMA.FTZ R174, R139, R174, -R167 ;  /* 0x000000ae8bae7223 */ /* 0x000fe200000108a7 */
        /* <DEDUP_REMOVED lines=24> */
[----:B------:R-:W-:Y:S02]  /*5910*/  FFMA.FTZ R7, R147, R176, R6 ;  /* 0x000000b093077223 */ /* 0x000fe40000010006 */
[----:B------:R-:W-:Y:S01]  /*5920*/  SHFL.IDX PT, R2, R2, RZ, 0x1f ;  /* 0x00001fff02027589 */ /* 0x000fe200000e0000 */
[----:B------:R-:W-:-:S03]  /*5930*/  FADD.FTZ R6, R148, R171 ;  /* 0x000000ab94067221 */ /* 0x000fc60000010000 */
[----:B------:R-:W2:Y:S01]  /*5940*/  SHFL.UP PT, R158, R158, 0x1, RZ ;  /* 0x042000009e9e7989 */ /* 0x000ea200000e00ff */
[----:B------:R-:W-:Y:S01]  /*5950*/  FADD.FTZ R166, R149, R166 ;  /* 0x000000a695a67221 */ /* 0x000fe20000010000 */
[C---:B------:R-:W-:Y:S01]  /*5960*/  FMUL.FTZ R176, R133.reuse, R176 ;  /* 0x000000b085b07220 */ /* 0x040fe20000410000 */
[C---:B------:R-:W-:Y:S01]  /*5970*/  FMUL.FTZ R161, R133.reuse, R6 ;  /* 0x0000000685a17220 */ /* 0x040fe20000410000 */
[----:B------:R-:W-:Y:S01]  /*5980*/  @P2 FADD.FTZ R156, R156, R165 ;  /* 0x000000a59c9c2221 */ /* 0x000fe20000010000 */
[----:B------:R-:W-:Y:S01]  /*5990*/  FMUL.FTZ R163, R133, R166 ;  /* 0x000000a685a37220 */ /* 0x000fe20000410000 */
[C---:B------:R-:W-:Y:S01]  /*59a0*/  FFMA.FTZ R176, R147.reuse, R164, -R176 ;  /* 0x000000a493b07223 */ /* 0x040fe200000108b0 */
[----:B------:R-:W-:Y:S01]  /*59b0*/  FFMA.FTZ R161, R147, R166, R161 ;  /* 0x000000a693a17223 */ /* 0x000fe200000100a1 */
[----:B------:R-:W-:Y:S01]  /*59c0*/  @P2 FADD.FTZ R157, R157, R160 ;  /* 0x000000a09d9d2221 */ /* 0x000fe20000010000 */
[----:B------:R-:W-:Y:S01]  /*59d0*/  FFMA.FTZ R6, R147, R6, -R163 ;  /* 0x0000000693067223 */ /* 0x000fe200000108a3 */
[----:B------:R-:W-:Y:S01]  /*59e0*/  FMUL.FTZ R163, R123, R176 ;  /* 0x000000b07ba37220 */ /* 0x000fe20000410000 */
[----:B------:R-:W-:Y:S01]  /*59f0*/  FADD.FTZ R161, R122, R161 ;  /* 0x000000a17aa17221 */ /* 0x000fe20000010000 */
[----:B------:R-:W3:Y:S01]  /*5a00*/  SHFL.UP PT, R156, R156, 0x1, RZ ;  /* 0x042000009c9c7989 */ /* 0x000ee200000e00ff */
[----:B------:R-:W-:Y:S01]  /*5a10*/  FADD.FTZ R6, R131, R6 ;  /* 0x0000000683067221 */ /* 0x000fe20000010000 */
[C---:B------:R-:W-:Y:S01]  /*5a20*/  FFMA.FTZ R160, R146.reuse, R7, R163 ;  /* 0x0000000792a07223 */ /* 0x040fe200000100a3 */
[C---:B------:R-:W-:Y:S01]  /*5a30*/  FMUL.FTZ R163, R123.reuse, R161 ;  /* 0x000000a17ba37220 */ /* 0x040fe20000410000 */
[----:B------:R-:W4:Y:S01]  /*5a40*/  SHFL.UP PT, R157, R157, 0x1, RZ ;  /* 0x042000009d9d7989 */ /* 0x000f2200000e00ff */
[----:B------:R-:W-:Y:S01]  /*5a50*/  FMUL.FTZ R165, R123, R7 ;  /* 0x000000077ba57220 */ /* 0x000fe20000410000 */
[----:B0-----:R-:W-:Y:S01]  /*5a60*/  FMUL.FTZ R7, R159, R3 ;  /* 0x000000039f077220 */ /* 0x001fe20000410000 */
[-C--:B------:R-:W-:Y:S01]  /*5a70*/  FMUL.FTZ R162, R123, R6.reuse ;  /* 0x000000067ba27220 */ /* 0x080fe20000410000 */
[----:B------:R-:W-:-:S03]  /*5a80*/  FFMA.FTZ R163, R146, R6, -R163 ;  /* 0x0000000692a37223 */ /* 0x000fc600000108a3 */
[----:B------:R-:W-:Y:S01]  /*5a90*/  FFMA.FTZ R161, R146, R161, R162 ;  /* 0x000000a192a17223 */ /* 0x000fe200000100a2 */
[C---:B--2---:R-:W-:Y:S01]  /*5aa0*/  FFMA.FTZ R6, R158.reuse, R2, -R7 ;  /* 0x000000029e067223 */ /* 0x044fe20000010807 */
[----:B------:R-:W-:Y:S01]  /*5ab0*/  FMUL.FTZ R158, R158, R3 ;  /* 0x000000039e9e7220 */ /* 0x000fe20000410000 */
[----:B------:R-:W-:Y:S01]  /*5ac0*/  FADD.FTZ R162, R142, R163 ;  /* 0x000000a38ea27221 */ /* 0x000fe20000010000 */
[----:B------:R-:W-:Y:S02]  /*5ad0*/  FFMA.FTZ R176, R146, R176, -R165 ;  /* 0x000000b092b07223 */ /* 0x000fe400000108a5 */
[----:B------:R-:W-:Y:S01]  /*5ae0*/  FFMA.FTZ R159, R159, R2, R158 ;  /* 0x000000029f9f7223 */ /* 0x000fe2000001009e */
[----:B------:R-:W-:Y:S01]  /*5af0*/  FADD.FTZ R158, R130, R161 ;  /* 0x000000a1829e7221 */ /* 0x000fe20000010000 */
[C---:B------:R-:W-:Y:S01]  /*5b00*/  FMUL.FTZ R7, R135.reuse, R162 ;  /* 0x000000a287077220 */ /* 0x040fe20000410000 */
[----:B------:R-:W-:Y:S01]  /*5b10*/  FMUL.FTZ R206, R135, R176 ;  /* 0x000000b087ce7220 */ /* 0x000fe20000410000 */
[----:B------:R-:W-:-:S02]  /*5b20*/  ISETP.NE.AND P2, PT, R195, 0x1f, PT ;  /* 0x0000001fc300780c */ /* 0x000fc40003f45270 */
[-C--:B------:R-:W-:Y:S01]  /*5b30*/  FFMA.FTZ R209, R145, R158.reuse, R7 ;  /* 0x0000009e91d17223 */ /* 0x080fe20000010007 */
[----:B------:R-:W-:Y:S01]  /*5b40*/  FMUL.FTZ R158, R135, R158 ;  /* 0x0000009e879e7220 */ /* 0x000fe20000410000 */
[-C--:B------:R-:W-:Y:S01]  /*5b50*/  FFMA.FTZ R206, R145, R160.reuse, R206 ;  /* 0x000000a091ce7223 */ /* 0x080fe200000100ce */
[----:B------:R-:W-:Y:S01]  /*5b60*/  FMUL.FTZ R160, R135, R160 ;  /* 0x000000a087a07220 */ /* 0x000fe20000410000 */
[----:B---3--:R-:W-:Y:S01]  /*5b70*/  @P1 FADD.FTZ R3, R156, R159 ;  /* 0x0000009f9c031221 */ /* 0x008fe20000010000 */
[----:B------:R-:W-:Y:S01]  /*5b80*/  FFMA.FTZ R158, R145, R162, -R158 ;  /* 0x000000a2919e7223 */ /* 0x000fe2000001089e */
[----:B------:R-:W-:Y:S01]  /*5b90*/  UISETP.GE.AND UP0, UPT, UR15, UR20, UPT ;  /* 0x000000140f00728c */ /* 0x000fe2000bf06270 */
[----:B----4-:R-:W-:Y:S01]  /*5ba0*/  @P1 FADD.FTZ R2, R157, R6 ;  /* 0x000000069d021221 */ /* 0x010fe20000010000 */
[----:B------:R-:W-:Y:S01]  /*5bb0*/  FFMA.FTZ R207, R145, R176, -R160 ;  /* 0x000000b091cf7223 */ /* 0x000fe200000108a0 */
[----:B------:R-:W-:Y:S01]  /*5bc0*/  FMUL.FTZ R7, R5, R3 ;  /* 0x0000000305077220 */ /* 0x000fe20000410000 */
[----:B------:R-:W-:Y:S01]  /*5bd0*/  FADD.FTZ R209, R144, R209 ;  /* 0x000000d190d17221 */ /* 0x000fe20000010000 */
[----:B------:R-:W-:Y:S01]  /*5be0*/  FADD.FTZ R208, R143, R158 ;  /* 0x0000009e8fd07221 */ /* 0x000fe20000010000 */
[-C--:B------:R-:W-:Y:S01]  /*5bf0*/  FMUL.FTZ R6, R5, R2.reuse ;  /* 0x0000000205067220 */ /* 0x080fe20000410000 */
[----:B------:R-:W-:Y:S01]  /*5c00*/  FFMA.FTZ R161, R4, R2, -R7 ;  /* 0x0000000204a17223 */ /* 0x000fe20000010807 */
[----:B------:R-:W-:Y:S01]  /*5c10*/  PLOP3.LUT P1, PT, PT, PT, UP0, 0x80, 0x8 ;  /* 0x000000000008781c */ /* 0x000fe20003f2f008 */
[----:B------:R-:W-:Y:S01]  /*5c20*/  ULEA UR18, UR6, UR24, 0x4 ;  /* 0x0000001806127291 */ /* 0x000fe2000f8e20ff */
[----:B------:R0:W2:Y:S01]  /*5c30*/  SHFL.DOWN PT, R160, R206, 0x1, 0x1f ;  /* 0x08201f00cea07f89 */ /* 0x0000a200000e0000 */
[----:B------:R-:W-:Y:S01]  /*5c40*/  BSSY.RECONVERGENT B0, `(.L_x_13978) ;  /* 0x0000014000007945 */ /* 0x000fe20003800200 */
[----:B------:R-:W-:-:S02]  /*5c50*/  HFMA2 R5, -RZ, RZ, 0, 0 ;  /* 0x00000000ff057431 */ /* 0x000fc400000001ff */
[----:B------:R0:W3:Y:S01]  /*5c60*/  SHFL.DOWN PT, R2, R207, 0x1, 0x1f ;  /* 0x08201f00cf027f89 */ /* 0x0000e200000e0000 */
[----:B------:R-:W-:-:S03]  /*5c70*/  FFMA.FTZ R3, R4, R3, R6 ;  /* 0x0000000304037223 */ /* 0x000fc60000010006 */
        /* <DEDUP_REMOVED lines=16> */
.L_x_13979:
[----:B------:R-:W-:Y:S05]  /*5d80*/  BSYNC.RECONVERGENT B0 ;  /* 0x0000000000007941 */ /* 0x000fea0003800200 */
.L_x_13978:
[----:B------:R-:W1:Y:S01]  /*5d90*/  @!P1 LDS.128 R4, [UR18+0x1980] ;  /* 0x00198012ff049984 */ /* 0x000e620008000c00 */
[----:B------:R-:W-:Y:S01]  /*5da0*/  ISETP.GT.U32.AND P2, PT, R195, 0x1d, PT ;  /* 0x0000001dc300780c */ /* 0x000fe20003f44070 */
[----:B------:R-:W-:Y:S01]  /*5db0*/  FADD.FTZ R3, RZ, R3 ;  /* 0x00000003ff037221 */ /* 0x000fe20000010000 */
[----:B------:R-:W-:Y:S01]  /*5dc0*/  FADD.FTZ R161, R106, R161 ;  /* 0x000000a16aa17221 */ /* 0x000fe20000010000 */
[----:B------:R1:W1:Y:S01]  /*5dd0*/  SHFL.DOWN PT, R164, R206, 0x2, 0x1f ;  /* 0x08401f00cea47f89 */ /* 0x00026200000e0000 */
[----:B------:R-:W-:Y:S01]  /*5de0*/  BSSY.RECONVERGENT B0, `(.L_x_13980) ;  /* 0x0000013000007945 */ /* 0x000fe20003800200 */
[C---:B---3--:R-:W-:Y:S01]  /*5df0*/  FMUL.FTZ R2, R135.reuse, R3 ;  /* 0x0000000387027220 */ /* 0x048fe20000410000 */
[-C--:B------:R-:W-:Y:S01]  /*5e00*/  FMUL.FTZ R156, R135, R161.reuse ;  /* 0x000000a1879c7220 */ /* 0x080fe20000410000 */
[----:B0-----:R0:W3:Y:S02]  /*5e10*/  SHFL.DOWN PT, R158, R207, 0x2, 0x1f ;  /* 0x08401f00cf9e7f89 */ /* 0x0010e400000e0000 */
[C---:B----4-:R-:W-:Y:S01]  /*5e20*/  FFMA.FTZ R162, R145.reuse, R161, -R2 ;  /* 0x000000a191a27223 */ /* 0x050fe20000010802 */
[----:B------:R-:W-:Y:S01]  /*5e30*/  FFMA.FTZ R2, R145, R3, R156 ;  /* 0x0000000391027223 */ /* 0x000fe2000001009c */
[----:B------:R0:W4:Y:S04]  /*5e40*/  SHFL.DOWN PT, R163, R209, 0x2, 0x1f ;  /* 0x08401f00d1a37f89 */ /* 0x00012800000e0000 */
[----:B--2---:R0:W2:Y:S01]  /*5e50*/  SHFL.DOWN PT, R160, R208, 0x2, 0x1f ;  /* 0x08401f00d0a07f89 */ /* 0x0040a200000e0000 */
[----:B------:R-:W-:Y:S05]  /*5e60*/  @P2 BRA `(.L_x_13981) ;  /* 0x0000000000282947 */ /* 0x000fea0003800000 */
[CC--:B--2---:R-:W-:Y:S01]  /*5e70*/  FMUL.FTZ R159, R207.reuse, R160.reuse ;  /* 0x000000a0cf9f7220 */ /* 0x0c4fe20000410000 */
[C---:B------:R-:W-:Y:S01]  /*5e80*/  FMUL.FTZ R160, R206.reuse, R160 ;  /* 0x000000a0cea07220 */ /* 0x040fe20000410000 */
[CC--:B---3--:R-:W-:Y:S01]  /*5e90*/  FMUL.FTZ R157, R207.reuse, R158.reuse ;  /* 0x0000009ecf9d7220 */ /* 0x0c8fe20000410000 */
[C---:B------:R-:W-:Y:S01]  /*5ea0*/  FMUL.FTZ R156, R206.reuse, R158 ;  /* 0x0000009ece9c7220 */ /* 0x040fe20000410000 */
[CC--:B----4-:R-:W-:Y:S01]  /*5eb0*/  FFMA.FTZ R158, R206.reuse, R163.reuse, -R159 ;  /* 0x000000a3ce9e7223 */ /* 0x0d0fe2000001089f */
[C---:B------:R-:W-:Y:S01]  /*5ec0*/  FFMA.FTZ R159, R207.reuse, R163, R160 ;  /* 0x000000a3cf9f7223 */ /* 0x040fe200000100a0 */
[-C--:B-1----:R-:W-:Y:S01]  /*5ed0*/  FFMA.FTZ R206, R206, R164.reuse, -R157 ;  /* 0x000000a4cece7223 */ /* 0x082fe2000001089d */
[----:B0-----:R-:W-:Y:S01]  /*5ee0*/  FFMA.FTZ R207, R207, R164, R156 ;  /* 0x000000a4cfcf7223 */ /* 0x001fe2000001009c */
[----:B------:R-:W-:Y:S01]  /*5ef0*/  FADD.FTZ R209, R209, R158 ;  /* 0x0000009ed1d17221 */ /* 0x000fe20000010000 */
[----:B------:R-:W-:-:S07]  /*5f00*/  FADD.FTZ R208, R208, R159 ;  /* 0x0000009fd0d07221 */ /* 0x000fce0000010000 */
.L_x_13981:
[----:B------:R-:W-:Y:S05]  /*5f10*/  BSYNC.RECONVERGENT B0 ;  /* 0x0000000000007941 */ /* 0x000fea0003800200 */
.L_x_13980:
[----:B------:R-:W-:Y:S01]  /*5f20*/  ISETP.GT.U32.AND P1, PT, R195, 0x1b, PT ;  /* 0x0000001bc300780c */ /* 0x000fe20003f24070 */
[----:B------:R-:W-:Y:S01]  /*5f30*/  FADD.FTZ R2, RZ, R2 ;  /* 0x00000002ff027221 */ /* 0x000fe20000010000 */
[----:B------:R-:W-:Y:S01]  /*5f40*/  FADD.FTZ R162, R107, R162 ;  /* 0x000000a26ba27221 */ /* 0x000fe20000010000 */
[----:B------:R0:W0:Y:S01]  /*5f50*/  SHFL.DOWN PT, R166, R206, 0x4, 0x1f ;  /* 0x08801f00cea67f89 */ /* 0x00002200000e0000 */
[----:B------:R-:W-:Y:S01]  /*5f60*/  BSSY.RECONVERGENT B0, `(.L_x_13982) ;  /* 0x0000013000007945 */ /* 0x000fe20003800200 */
[C---:B------:R-:W-:Y:S01]  /*5f70*/  FMUL.FTZ R157, R123.reuse, R2 ;  /* 0x000000027b9d7220 */ /* 0x040fe20000410000 */
[-C--:B------:R-:W-:Y:S01]  /*5f80*/  FMUL.FTZ R159, R123, R162.reuse ;  /* 0x000000a27b9f7220 */ /* 0x080fe20000410000 */
[----:B---3--:R3:W0:Y:S02]  /*5f90*/  SHFL.DOWN PT, R158, R207, 0x4, 0x1f ;  /* 0x08801f00cf9e7f89 */ /* 0x00862400000e0000 */
[C---:B------:R-:W-:Y:S01]  /*5fa0*/  FFMA.FTZ R157, R146.reuse, R162, -R157 ;  /* 0x000000a2929d7223 */ /* 0x040fe2000001089d */
[----:B------:R-:W-:Y:S01]  /*5fb0*/  FFMA.FTZ R156, R146, R2, R159 ;  /* 0x00000002929c7223 */ /* 0x000fe2000001009f */
[----:B------:R3:W0:Y:S04]  /*5fc0*/  SHFL.DOWN PT, R165, R209, 0x4, 0x1f ;  /* 0x08801f00d1a57f89 */ /* 0x00062800000e0000 */
[----:B-1----:R3:W1:Y:S01]  /*5fd0*/  SHFL.DOWN PT, R164, R208, 0x4, 0x1f ;  /* 0x08801f00d0a47f89 */ /* 0x00266200000e0000 */
[----:B------:R-:W-:Y:S05]  /*5fe0*/  @P1 BRA `(.L_x_13983) ;  /* 0x0000000000281947 */ /* 0x000fea0003800000 */
[CC--:B-1--4-:R-:W-:Y:S01]  /*5ff0*/  FMUL.FTZ R163, R207.reuse, R164.reuse ;  /* 0x000000a4cfa37220 */ /* 0x0d2fe20000410000 */
[C---:B------:R-:W-:Y:S01]  /*6000*/  FMUL.FTZ R164, R206.reuse, R164 ;  /* 0x000000a4cea47220 */ /* 0x040fe20000410000 */
[CC--:B0-----:R-:W-:Y:S01]  /*6010*/  FMUL.FTZ R159, R207.reuse, R158.reuse ;  /* 0x0000009ecf9f7220 */ /* 0x0c1fe20000410000 */
[C---:B------:R-:W-:Y:S01]  /*6020*/  FMUL.FTZ R158, R206.reuse, R158 ;  /* 0x0000009ece9e7220 */ /* 0x040fe20000410000 */
[CC--:B--2---:R-:W-:Y:S01]  /*6030*/  FFMA.FTZ R160, R206.reuse, R165.reuse, -R163 ;  /* 0x000000a5cea07223 */ /* 0x0c4fe200000108a3 */
[C---:B------:R-:W-:Y:S01]  /*6040*/  FFMA.FTZ R163, R207.reuse, R165, R164 ;  /* 0x000000a5cfa37223 */ /* 0x040fe200000100a4 */
[-C--:B------:R-:W-:Y:S01]  /*6050*/  FFMA.FTZ R206, R206, R166.reuse, -R159 ;  /* 0x000000a6cece7223 */ /* 0x080fe2000001089f */
[----:B---3--:R-:W-:Y:S01]  /*6060*/  FFMA.FTZ R207, R207, R166, R158 ;  /* 0x000000a6cfcf7223 */ /* 0x008fe2000001009e */
[----:B------:R-:W-:Y:S01]  /*6070*/  FADD.FTZ R209, R209, R160 ;  /* 0x000000a0d1d17221 */ /* 0x000fe20000010000 */
[----:B------:R-:W-:-:S07]  /*6080*/  FADD.FTZ R208, R208, R163 ;  /* 0x000000a3d0d07221 */ /* 0x000fce0000010000 */
.L_x_13983:
[----:B------:R-:W-:Y:S05]  /*6090*/  BSYNC.RECONVERGENT B0 ;  /* 0x0000000000007941 */ /* 0x000fea0003800200 */
.L_x_13982:
[----:B------:R-:W-:Y:S01]  /*60a0*/  ISETP.GT.U32.AND P1, PT, R195, 0x17, PT ;  /* 0x00000017c300780c */ /* 0x000fe20003f24070 */
[----:B------:R-:W-:Y:S01]  /*60b0*/  FADD.FTZ R156, RZ, R156 ;  /* 0x0000009cff9c7221 */ /* 0x000fe20000010000 */
[----:B-1----:R-:W-:Y:S01]  /*60c0*/  FADD.FTZ R164, R108, R157 ;  /* 0x0000009d6ca47221 */ /* 0x002fe20000010000 */
[----:B------:R1:W1:Y:S01]  /*60d0*/  SHFL.DOWN PT, R176, R206, 0x8, 0x1f ;  /* 0x09001f00ceb07f89 */ /* 0x00026200000e0000 */
[----:B------:R-:W-:Y:S01]  /*60e0*/  BSSY.RECONVERGENT B0, `(.L_x_13984) ;  /* 0x0000014000007945 */ /* 0x000fe20003800200 */
[C---:B0-----:R-:W-:Y:S01]  /*60f0*/  FMUL.FTZ R158, R133.reuse, R156 ;  /* 0x0000009c859e7220 */ /* 0x041fe20000410000 */
[-C--:B------:R-:W-:Y:S01]  /*6100*/  FMUL.FTZ R157, R133, R164.reuse ;  /* 0x000000a4859d7220 */ /* 0x080fe20000410000 */
[----:B--2---:R0:W2:Y:S01]  /*6110*/  SHFL.DOWN PT, R160, R207, 0x8, 0x1f ;  /* 0x09001f00cfa07f89 */ /* 0x0040a200000e0000 */
[----:B------:R-:W-:Y:S01]  /*6120*/  ISETP.GT.U32.AND P2, PT, R195, 0xf, PT ;  /* 0x0000000fc300780c */ /* 0x000fe20003f44070 */
[C---:B------:R-:W-:Y:S01]  /*6130*/  FFMA.FTZ R158, R147.reuse, R164, -R158 ;  /* 0x000000a4939e7223 */ /* 0x040fe2000001089e */
[----:B------:R-:W-:Y:S01]  /*6140*/  FFMA.FTZ R157, R147, R156, R157 ;  /* 0x0000009c939d7223 */ /* 0x000fe2000001009d */
[----:B------:R0:W0:Y:S04]  /*6150*/  SHFL.DOWN PT, R165, R209, 0x8, 0x1f ;  /* 0x09001f00d1a57f89 */ /* 0x00002800000e0000 */
[----:B------:R0:W0:Y:S01]  /*6160*/  SHFL.DOWN PT, R174, R208, 0x8, 0x1f ;  /* 0x09001f00d0ae7f89 */ /* 0x00002200000e0000 */
[----:B------:R-:W-:Y:S05]  /*6170*/  @P1 BRA `(.L_x_13985) ;  /* 0x0000000000281947 */ /* 0x000fea0003800000 */
[CC--:B0---4-:R-:W-:Y:S01]  /*6180*/  FMUL.FTZ R163, R207.reuse, R174.reuse ;  /* 0x000000aecfa37220 */ /* 0x0d1fe20000410000 */
[C---:B------:R-:W-:Y:S01]  /*6190*/  FMUL.FTZ R174, R206.reuse, R174 ;  /* 0x000000aeceae7220 */ /* 0x040fe20000410000 */
[CC--:B--2---:R-:W-:Y:S01]  /*61a0*/  FMUL.FTZ R159, R207.reuse, R160.reuse ;  /* 0x000000a0cf9f7220 */ /* 0x0c4fe20000410000 */
[C---:B------:R-:W-:Y:S01]  /*61b0*/  FMUL.FTZ R160, R206.reuse, R160 ;  /* 0x000000a0cea07220 */ /* 0x040fe20000410000 */
[CC--:B------:R-:W-:Y:S01]  /*61c0*/  FFMA.FTZ R166, R206.reuse, R165.reuse, -R163 ;  /* 0x000000a5cea67223 */ /* 0x0c0fe200000108a3 */
[C---:B------:R-:W-:Y:S01]  /*61d0*/  FFMA.FTZ R163, R207.reuse, R165, R174 ;  /* 0x000000a5cfa37223 */ /* 0x040fe200000100ae */
[-C--:B-1----:R-:W-:Y:S01]  /*61e0*/  FFMA.FTZ R206, R206, R176.reuse, -R159 ;  /* 0x000000b0cece7223 */ /* 0x082fe2000001089f */
[----:B---3--:R-:W-:Y:S01]  /*61f0*/  FFMA.FTZ R207, R207, R176, R160 ;  /* 0x000000b0cfcf7223 */ /* 0x008fe200000100a0 */
[----:B------:R-:W-:Y:S01]  /*6200*/  FADD.FTZ R209, R209, R166 ;  /* 0x000000a6d1d17221 */ /* 0x000fe20000010000 */
[----:B------:R-:W-:-:S07]  /*6210*/  FADD.FTZ R208, R208, R163 ;  /* 0x000000a3d0d07221 */ /* 0x000fce0000010000 */
.L_x_13985:
[----:B------:R-:W-:Y:S05]  /*6220*/  BSYNC.RECONVERGENT B0 ;  /* 0x0000000000007941 */ /* 0x000fea0003800200 */
.L_x_13984:
[----:B------:R-:W-:Y:S01]  /*6230*/  FADD.FTZ R166, R109, R158 ;  /* 0x0000009e6da67221 */ /* 0x000fe20000010000 */
[----:B------:R0:W0:Y:S01]  /*6240*/  SHFL.DOWN PT, R210, R206, 0x10, 0x1f ;  /* 0x0a001f00ced27f89 */ /* 0x00002200000e0000 */
[----:B------:R-:W-:Y:S01]  /*6250*/  BSSY.RECONVERGENT B0, `(.L_x_13986) ;  /* 0x0000010000007945 */ /* 0x000fe20003800200 */
[----:B--2---:R-:W-:Y:S02]  /*6260*/  FADD.FTZ R160, RZ, R157 ;  /* 0x0000009dffa07221 */ /* 0x004fe40000010000 */
[----:B------:R2:W0:Y:S04]  /*6270*/  SHFL.DOWN PT, R158, R207, 0x10, 0x1f ;  /* 0x0a001f00cf9e7f89 */ /* 0x00042800000e0000 */
[----:B----4-:R2:W4:Y:S04]  /*6280*/  SHFL.DOWN PT, R163, R209, 0x10, 0x1f ;  /* 0x0a001f00d1a37f89 */ /* 0x01052800000e0000 */
        /* <DEDUP_REMOVED lines=8> */
[-C--:B------:R-:W-:Y:S01]  /*6310*/  FFMA.FTZ R206, R206, R210.reuse, -R157 ;  /* 0x000000d2cece7223 */ /* 0x080fe2000001089d */
[----:B--23--:R-:W-:Y:S01]  /*6320*/  FFMA.FTZ R207, R207, R210, R158 ;  /* 0x000000d2cfcf7223 */ /* 0x00cfe2000001009e */
[----:B------:R-:W-:Y:S01]  /*6330*/  FADD.FTZ R209, R209, R174 ;  /* 0x000000aed1d17221 */ /* 0x000fe20000010000 */
[----:B------:R-:W-:-:S07]  /*6340*/  FADD.FTZ R208, R208, R159 ;  /* 0x0000009fd0d07221 */ /* 0x000fce0000010000 */
.L_x_13987:
[----:B------:R-:W-:Y:S05]  /*6350*/  BSYNC.RECONVERGENT B0 ;  /* 0x0000000000007941 */ /* 0x000fea0003800200 */
.L_x_13986:
[----:B------:R-:W-:Y:S01]  /*6360*/  SHFL.DOWN PT, R211, R207, 0x1, 0x1f ;  /* 0x08201f00cfd37f89 */ /* 0x000fe200000e0000 */
[C---:B------:R-:W-:Y:S01]  /*6370*/  FMUL.FTZ R157, R137.reuse, R160 ;  /* 0x000000a0899d7220 */ /* 0x040fe20000410000 */
[-C--:B------:R-:W-:Y:S01]  /*6380*/  FMUL.FTZ R159, R137, R166.reuse ;  /* 0x000000a6899f7220 */ /* 0x080fe20000410000 */
[----:B------:R-:W-:Y:S01]  /*6390*/  ISETP.NE.AND P1, PT, R36, 0x1f, PT ;  /* 0x0000001f2400780c */ /* 0x000fe20003f25270 */
[----:B------:R-:W5:Y:S01]  /*63a0*/  SHFL.IDX PT, R175, R7, RZ, 0x1f ;  /* 0x00001fff07af7589 */ /* 0x000f6200000e0000 */
[C---:B------:R-:W-:Y:S01]  /*63b0*/  FFMA.FTZ R157, R138.reuse, R166, -R157 ;  /* 0x000000a68a9d7223 */ /* 0x040fe2000001089d */
[----:B0-----:R-:W-:Y:S01]  /*63c0*/  FFMA.FTZ R158, R138, R160, R159 ;  /* 0x000000a08a9e7223 */ /* 0x001fe2000001009f */
[C---:B------:R-:W-:Y:S01]  /*63d0*/  ISETP.GT.AND P2, PT, R35.reuse, 0x1e, PT ;  /* 0x0000001e2300780c */ /* 0x040fe20003f44270 */
[----:B------:R-:W0:Y:S01]  /*63e0*/  SHFL.DOWN PT, R167, R206, 0x1, 0x1f ;  /* 0x08201f00cea77f89 */ /* 0x000e2200000e0000 */
[----:B----4-:R-:W-:Y:S01]  /*63f0*/  FADD.FTZ R163, R110, R157 ;  /* 0x0000009d6ea37221 */ /* 0x010fe20000010000 */
[----:B------:R-:W-:Y:S01]  /*6400*/  FADD.FTZ R158, RZ, R158 ;  /* 0x0000009eff9e7221 */ /* 0x000fe20000010000 */
[----:B------:R-:W-:Y:S01]  /*6410*/  ISETP.GT.AND P3, PT, R35, 0xf, PT ;  /* 0x0000000f2300780c */ /* 0x000fe20003f64270 */
[----:B------:R-:W4:Y:S01]  /*6420*/  SHFL.IDX PT, R171, R6, RZ, 0x1f ;  /* 0x00001fff06ab7589 */ /* 0x000f2200000e0000 */
[CC--:B-1----:R-:W-:Y:S01]  /*6430*/  FMUL.FTZ R176, R129.reuse, R163.reuse ;  /* 0x000000a381b07220 */ /* 0x0c2fe20000410000 */
[-C--:B------:R-:W-:Y:S01]  /*6440*/  FMUL.FTZ R174, R129, R158.reuse ;  /* 0x0000009e81ae7220 */ /* 0x080fe20000410000 */
[----:B------:R-:W-:Y:S01]  /*6450*/  BSSY.RECONVERGENT B0, `(.L_x_13988) ;  /* 0x0000214000007945 */ /* 0x000fe20003800200 */
[----:B------:R-:W1:Y:S01]  /*6460*/  SHFL.DOWN PT, R213, R209, 0x1, 0x1f ;  /* 0x08201f00d1d57f89 */ /* 0x000e6200000e0000 */
[C---:B------:R-:W-:Y:S01]  /*6470*/  FFMA.FTZ R157, R139.reuse, R158, R176 ;  /* 0x0000009e8b9d7223 */ /* 0x040fe200000100b0 */
[----:B------:R-:W-:-:S02]  /*6480*/  FFMA.FTZ R174, R139, R163, -R174 ;  /* 0x000000a38bae7223 */ /* 0x000fc400000108ae */
[----:B------:R-:W1:Y:S01]  /*6490*/  SHFL.DOWN PT, R215, R208, 0x1, 0x1f ;  /* 0x08201f00d0d77f89 */ /* 0x000e6200000e0000 */
[----:B------:R-:W-:Y:S01]  /*64a0*/  FADD.FTZ R157, RZ, R157 ;  /* 0x0000009dff9d7221 */ /* 0x000fe20000010000 */
[----:B------:R-:W-:Y:S02]  /*64b0*/  FADD.FTZ R165, R111, R174 ;  /* 0x000000ae6fa57221 */ /* 0x000fe40000010000 */
[----:B--23--:R-:W2:Y:S01]  /*64c0*/  SHFL.IDX PT, R207, R207, RZ, 0x1f ;  /* 0x00001fffcfcf7589 */ /* 0x00cea200000e0000 */
[C---:B------:R-:W-:Y:S01]  /*64d0*/  FMUL.FTZ R159, R136.reuse, R157 ;  /* 0x0000009d889f7220 */ /* 0x040fe20000410000 */
[----:B------:R-:W-:Y:S01]  /*64e0*/  FMUL.FTZ R174, R136, R165 ;  /* 0x000000a588ae7220 */ /* 0x000fe20000410000 */
[----:B-----5:R-:W-:Y:S02]  /*64f0*/  @P1 FMUL.FTZ R176, R211, R175 ;  /* 0x000000afd3b01220 */ /* 0x020fe40000410000 */
[C---:B------:R-:W-:Y:S01]  /*6500*/  FFMA.FTZ R159, R140.reuse, R165, -R159 ;  /* 0x000000a58c9f7223 */ /* 0x040fe2000001089f */
[----:B------:R-:W-:Y:S01]  /*6510*/  FFMA.FTZ R174, R140, R157, R174 ;  /* 0x0000009d8cae7223 */ /* 0x000fe200000100ae */
[----:B------:R-:W3:Y:S01]  /*6520*/  SHFL.IDX PT, R206, R206, RZ, 0x1f ;  /* 0x00001fffcece7589 */ /* 0x000ee200000e0000 */
[----:B0-----:R-:W-:-:S03]  /*6530*/  @P1 FMUL.FTZ R210, R167, R175 ;  /* 0x000000afa7d21220 */ /* 0x001fc60000410000 */
[----:B------:R-:W0:Y:S01]  /*6540*/  SHFL.IDX PT, R209, R209, RZ, 0x1f ;  /* 0x00001fffd1d17589 */ /* 0x000e2200000e0000 */
[-C--:B----4-:R-:W-:Y:S01]  /*6550*/  @P1 FFMA.FTZ R176, R167, R171.reuse, -R176 ;  /* 0x000000aba7b01223 */ /* 0x090fe200000108b0 */
[----:B------:R-:W-:Y:S01]  /*6560*/  @P1 FFMA.FTZ R210, R211, R171, R210 ;  /* 0x000000abd3d21223 */ /* 0x000fe200000100d2 */
[----:B------:R-:W-:Y:S01]  /*6570*/  FADD.FTZ R167, R112, R159 ;  /* 0x0000009f70a77221 */ /* 0x000fe20000010000 */
[----:B------:R-:W-:Y:S01]  /*6580*/  FADD.FTZ R159, RZ, R174 ;  /* 0x000000aeff9f7221 */ /* 0x000fe20000010000 */
[----:B-1----:R-:W-:Y:S01]  /*6590*/  @P1 FADD.FTZ R171, R213, R176 ;  /* 0x000000b0d5ab1221 */ /* 0x002fe20000010000 */
[----:B------:R-:W1:Y:S02]  /*65a0*/  SHFL.IDX PT, R208, R208, RZ, 0x1f ;  /* 0x00001fffd0d07589 */ /* 0x000e6400000e0000 */
[----:B------:R-:W-:Y:S01]  /*65b0*/  FMUL.FTZ R174, R141, R159 ;  /* 0x0000009f8dae7220 */ /* 0x000fe20000410000 */
[----:B------:R-:W-:Y:S01]  /*65c0*/  @P1 FADD.FTZ R175, R215, R210 ;  /* 0x000000d2d7af1221 */ /* 0x000fe20000010000 */
[----:B------:R-:W-:Y:S01]  /*65d0*/  FMUL.FTZ R210, R171, R17 ;  /* 0x00000011abd27220 */ /* 0x000fe20000410000 */
[----:B------:R-:W-:Y:S01]  /*65e0*/  ISETP.NE.AND P1, PT, R36, RZ, PT ;  /* 0x000000ff2400720c */ /* 0x000fe20003f25270 */
[----:B------:R-:W-:Y:S01]  /*65f0*/  FFMA.FTZ R174, R154, R167, -R174 ;  /* 0x000000a79aae7223 */ /* 0x000fe200000108ae */
[----:B------:R-:W-:Y:S01]  /*6600*/  FMUL.FTZ R176, R175, R17 ;  /* 0x00000011afb07220 */ /* 0x000fe20000410000 */
[----:B------:R-:W-:Y:S01]  /*6610*/  FMUL.FTZ R17, R141, R167 ;  /* 0x000000a78d117220 */ /* 0x000fe20000410000 */
[----:B------:R-:W-:-:S02]  /*6620*/  FFMA.FTZ R211, R175, R16, -R210 ;  /* 0x00000010afd37223 */ /* 0x000fc400000108d2 */
[----:B------:R-:W-:Y:S01]  /*6630*/  FFMA.FTZ R175, R171, R16, R176 ;  /* 0x00000010abaf7223 */ /* 0x000fe200000100b0 */
[----:B------:R-:W-:Y:S01]  /*6640*/  FFMA.FTZ R171, R154, R159, R17 ;  /* 0x0000009f9aab7223 */ /* 0x000fe20000010011 */
[----:B------:R-:W-:Y:S01]  /*6650*/  FADD.FTZ R17, R170, R211 ;  /* 0x000000d3aa117221 */ /* 0x000fe20000010000 */
[----:B------:R-:W-:Y:S01]  /*6660*/  FADD.FTZ R170, R113, R174 ;  /* 0x000000ae71aa7221 */ /* 0x000fe20000010000 */
[----:B------:R-:W-:Y:S01]  /*6670*/  FADD.FTZ R16, R168, R175 ;  /* 0x000000afa8107221 */ /* 0x000fe20000010000 */
[----:B------:R-:W-:Y:S01]  /*6680*/  FADD.FTZ R168, RZ, R171 ;  /* 0x000000abffa87221 */ /* 0x000fe20000010000 */
[----:B------:R-:W-:Y:S01]  /*6690*/  FMUL.FTZ R211, R155, R17 ;  /* 0x000000119bd37220 */ /* 0x000fe20000410000 */
[----:B------:R-:W-:Y:S01]  /*66a0*/  FMUL.FTZ R175, R189, R170 ;  /* 0x000000aabdaf7220 */ /* 0x000fe20000410000 */
[----:B------:R-:W-:Y:S01]  /*66b0*/  FMUL.FTZ R174, R155, R16 ;  /* 0x000000109bae7220 */ /* 0x000fe20000410000 */
[----:B------:R-:W-:Y:S01]  /*66c0*/  FMUL.FTZ R171, R189, R168 ;  /* 0x000000a8bdab7220 */ /* 0x000fe20000410000 */
[----:B------:R-:W-:-:S02]  /*66d0*/  FFMA.FTZ R176, R134, R16, R211 ;  /* 0x0000001086b07223 */ /* 0x000fc400000100d3 */
        /* <DEDUP_REMOVED lines=61> */
[----:B--2---:R-:W-:Y:S01]  /*6ab0*/  FMUL.FTZ R215, R207, R7 ;  /* 0x00000007cfd77220 */ /* 0x004fe20000410000 */
        /* <DEDUP_REMOVED lines=12> */
[----:B---3--:R-:W-:Y:S01]  /*6b80*/  FFMA.FTZ R190, R206, R6, -R215 ;  /* 0x00000006cebe7223 */ /* 0x008fe200000108d7 */
[C---:B------:R-:W-:Y:S01]  /*6b90*/  FFMA.FTZ R201, R191.reuse, R184, -R192 ;  /* 0x000000b8bfc97223 */ /* 0x040fe200000108c0 */
[----:B------:R-:W-:Y:S01]  /*6ba0*/  FFMA.FTZ R191, R191, R182, R185 ;  /* 0x000000b6bfbf7223 */ /* 0x000fe200000100b9 */
[----:B------:R-:W-:Y:S01]  /*6bb0*/  FADD.FTZ R185, R198, R187 ;  /* 0x000000bbc6b97221 */ /* 0x000fe20000010000 */
[----:B------:R-:W-:Y:S01]  /*6bc0*/  FADD.FTZ R187, R199, R200 ;  /* 0x000000c8c7bb7221 */ /* 0x000fe20000010000 */
[C---:B------:R-:W-:Y:S01]  /*6bd0*/  FMUL.FTZ R199, R207.reuse, R5 ;  /* 0x00000005cfc77220 */ /* 0x040fe20000410000 */
[----:B------:R-:W-:Y:S01]  /*6be0*/  FMUL.FTZ R192, R207, R6 ;  /* 0x00000006cfc07220 */ /* 0x000fe20000410000 */
[C---:B------:R-:W-:Y:S01]  /*6bf0*/  FMUL.FTZ R198, R189.reuse, R185 ;  /* 0x000000b9bdc67220 */ /* 0x040fe20000410000 */
[-C--:B------:R-:W-:Y:S01]  /*6c00*/  FMUL.FTZ R215, R189, R187.reuse ;  /* 0x000000bbbdd77220 */ /* 0x080fe20000410000 */
[-C--:B------:R-:W-:Y:S01]  /*6c10*/  FMUL.FTZ R6, R207, R4.reuse ;  /* 0x00000004cf067220 */ /* 0x080fe20000410000 */
[----:B------:R-:W-:Y:S01]  /*6c20*/  FFMA.FTZ R4, R206, R4, -R199 ;  /* 0x00000004ce047223 */ /* 0x000fe200000108c7 */
[C---:B------:R-:W-:Y:S01]  /*6c30*/  FFMA.FTZ R199, R188.reuse, R187, -R198 ;  /* 0x000000bbbcc77223 */ /* 0x040fe200000108c6 */
[----:B------:R-:W-:Y:S01]  /*6c40*/  FFMA.FTZ R196, R188, R185, R215 ;  /* 0x000000b9bcc47223 */ /* 0x000fe200000100d7 */
[----:B------:R-:W-:Y:S01]  /*6c50*/  FADD.FTZ R189, RZ, R191 ;  /* 0x000000bfffbd7221 */ /* 0x000fe20000010000 */
[----:B------:R-:W-:Y:S01]  /*6c60*/  FFMA.FTZ R5, R206, R5, R6 ;  /* 0x00000005ce057223 */ /* 0x000fe20000010006 */
[----:B------:R-:W-:Y:S01]  /*6c70*/  FADD.FTZ R191, R186, R199 ;  /* 0x000000c7babf7221 */ /* 0x000fe20000010000 */
[----:B------:R-:W-:Y:S01]  /*6c80*/  FADD.FTZ R197, R197, R196 ;  /* 0x000000c4c5c57221 */ /* 0x000fe20000010000 */
[----:B0-----:R-:W-:Y:S01]  /*6c90*/  FADD.FTZ R6, R209, R190 ;  /* 0x000000bed1067221 */ /* 0x001fe20000010000 */
[----:B------:R-:W-:Y:S01]  /*6ca0*/  FFMA.FTZ R7, R206, R7, R192 ;  /* 0x00000007ce077223 */ /* 0x000fe200000100c0 */
[C---:B------:R-:W-:Y:S01]  /*6cb0*/  FMUL.FTZ R190, R141.reuse, R191 ;  /* 0x000000bf8dbe7220 */ /* 0x040fe20000410000 */
[----:B------:R-:W-:Y:S01]  /*6cc0*/  FMUL.FTZ R207, R141, R197 ;  /* 0x000000c58dcf7220 */ /* 0x000fe20000410000 */
[----:B------:R-:W-:Y:S01]  /*6cd0*/  FADD.FTZ R199, R120, R201 ;  /* 0x000000c978c77221 */ /* 0x000fe20000010000 */
[C---:B------:R-:W-:Y:S01]  /*6ce0*/  FMUL.FTZ R201, R155.reuse, R189 ;  /* 0x000000bd9bc97220 */ /* 0x040fe20000410000 */
[C---:B------:R-:W-:Y:S01]  /*6cf0*/  FFMA.FTZ R141, R154.reuse, R197, R190 ;  /* 0x000000c59a8d7223 */ /* 0x040fe200000100be */
[----:B------:R-:W-:Y:S01]  /*6d00*/  FFMA.FTZ R192, R154, R191, -R207 ;  /* 0x000000bf9ac07223 */ /* 0x000fe200000108cf */
[----:B------:R-:W-:Y:S01]  /*6d10*/  FFMA.FTZ R154, R0, R161, RZ ;  /* 0x000000a1009a7223 */ /* 0x000fe200000100ff */
[-C--:B------:R-:W-:Y:S01]  /*6d20*/  FMUL.FTZ R188, R155, R199.reuse ;  /* 0x000000c79bbc7220 */ /* 0x080fe20000410000 */
[----:B------:R-:W-:Y:S01]  /*6d30*/  FADD.FTZ R141, R132, R141 ;  /* 0x0000008d848d7221 */ /* 0x000fe20000010000 */
[----:B------:R-:W-:Y:S01]  /*6d40*/  FADD.FTZ R153, R153, R192 ;  /* 0x000000c099997221 */ /* 0x000fe20000010000 */
[----:B-1----:R-:W-:Y:S01]  /*6d50*/  FADD.FTZ R7, R208, R7 ;  /* 0x00000007d0077221 */ /* 0x002fe20000010000 */
[----:B------:R-:W-:Y:S01]  /*6d60*/  FFMA.FTZ R186, R134, R199, -R201 ;  /* 0x000000c786ba7223 */ /* 0x000fe200000108c9 */
[----:B------:R-:W-:Y:S01]  /*6d70*/  FFMA.FTZ R154, R89, R162, R154 ;  /* 0x000000a2599a7223 */ /* 0x000fe2000001009a */
[----:B------:R-:W-:Y:S01]  /*6d80*/  FMUL.FTZ R155, R136, R153 ;  /* 0x00000099889b7220 */ /* 0x000fe20000410000 */
[----:B------:R-:W-:Y:S01]  /*6d90*/  FFMA.FTZ R201, R0, -R3, RZ ;  /* 0x8000000300c97223 */ /* 0x000fe200000100ff */
[-C--:B------:R-:W-:Y:S01]  /*6da0*/  FMUL.FTZ R136, R136, R141.reuse ;  /* 0x0000008d88887220 */ /* 0x080fe20000410000 */
[----:B------:R0:W-:Y:S01]  /*6db0*/  @!P1 STS.128 [UR18+0x1980], R4 ;  /* 0x00198004ff009988 */ /* 0x0001e20008000c12 */
[----:B------:R-:W-:Y:S01]  /*6dc0*/  FFMA.FTZ R155, R140, R141, R155 ;  /* 0x0000008d8c9b7223 */ /* 0x000fe2000001009b */
[----:B------:R-:W-:Y:S01]  /*6dd0*/  FFMA.FTZ R154, R91, R164, R154 ;  /* 0x000000a45b9a7223 */ /* 0x000fe2000001009a */
[----:B------:R-:W-:Y:S01]  /*6de0*/  FFMA.FTZ R201, R89, -R2, R201 ;  /* 0x8000000259c97223 */ /* 0x000fe200000100c9 */
[----:B------:R-:W-:Y:S01]  /*6df0*/  FFMA.FTZ R134, R134, R189, R188 ;  /* 0x000000bd86867223 */ /* 0x000fe200000100bc */
[----:B------:R-:W-:Y:S01]  /*6e00*/  FADD.FTZ R128, R128, R155 ;  /* 0x0000009b80807221 */ /* 0x000fe20000010000 */
[----:B------:R-:W-:Y:S01]  /*6e10*/  FMUL.FTZ R190, R210, R56 ;  /* 0x00000038d2be7220 */ /* 0x000fe20000410000 */
[----:B------:R-:W-:Y:S01]  /*6e20*/  FFMA.FTZ R201, R91, -R156, R201 ;  /* 0x8000009c5bc97223 */ /* 0x000fe200000100c9 */
[----:B------:R-:W-:Y:S01]  /*6e30*/  FADD.FTZ R161, -R106, R161 ;  /* 0x000000a16aa17221 */ /* 0x000fe20000010100 */
[----:B------:R-:W-:Y:S01]  /*6e40*/  FADD.FTZ R162, -R107, R162 ;  /* 0x000000a26ba27221 */ /* 0x000fe20000010100 */
[----:B------:R-:W-:Y:S01]  /*6e50*/  FADD.FTZ R164, -R108, R164 ;  /* 0x000000a46ca47221 */ /* 0x000fe20000010100 */
[----:B------:R-:W-:Y:S01]  /*6e60*/  FFMA.FTZ R201, R93, -R160, R201 ;  /* 0x800000a05dc97223 */ /* 0x000fe200000100c9 */
[----:B------:R-:W-:Y:S01]  /*6e70*/  FADD.FTZ R186, R121, R186 ;  /* 0x000000ba79ba7221 */ /* 0x000fe20000010000 */
[----:B------:R-:W-:Y:S01]  /*6e80*/  FADD.FTZ R134, RZ, R134 ;  /* 0x00000086ff867221 */ /* 0x000fe20000010000 */
[----:B0-----:R-:W-:Y:S01]  /*6e90*/  FFMA.FTZ R5, R140, R153, -R136 ;  /* 0x000000998c057223 */ /* 0x001fe20000010888 */
[----:B------:R-:W-:Y:S01]  /*6ea0*/  FFMA.FTZ R7, R93, R166, R154 ;  /* 0x000000a65d077223 */ /* 0x000fe2000001009a */
[----:B------:R-:W-:Y:S01]  /*6eb0*/  FMUL.FTZ R4, R129, R128 ;  /* 0x0000008081047220 */ /* 0x000fe20000410000 */
[----:B------:R-:W-:Y:S01]  /*6ec0*/  FFMA.FTZ R132, R94, -R158, R201 ;  /* 0x8000009e5e847223 */ /* 0x000fe200000100c9 */
[----:B------:R-:W-:Y:S01]  /*6ed0*/  FADD.FTZ R152, R152, R5 ;  /* 0x0000000598987221 */ /* 0x000fe20000010000 */
[----:B------:R-:W-:Y:S01]  /*6ee0*/  FFMA.FTZ R6, R94, R163, R7 ;  /* 0x000000a35e067223 */ /* 0x000fe20000010007 */
[----:B------:R-:W-:Y:S01]  /*6ef0*/  FMUL.FTZ R154, R202, R70 ;  /* 0x00000046ca9a7220 */ /* 0x000fe20000410000 */
[----:B------:R-:W-:Y:S01]  /*6f00*/  FFMA.FTZ R132, R95, -R157, R132 ;  /* 0x8000009d5f847223 */ /* 0x000fe20000010084 */
[-C--:B------:R-:W-:Y:S01]  /*6f10*/  FMUL.FTZ R129, R129, R152.reuse ;  /* 0x0000009881817220 */ /* 0x080fe20000410000 */
[----:B------:R-:W-:Y:S01]  /*6f20*/  FFMA.FTZ R4, R139, R152, -R4 ;  /* 0x000000988b047223 */ /* 0x000fe20000010804 */
[----:B------:R-:W-:Y:S01]  /*6f30*/  FFMA.FTZ R5, R95, R165, R6 ;  /* 0x000000a55f057223 */ /* 0x000fe20000010006 */
[C---:B------:R-:W-:Y:S01]  /*6f40*/  FFMA.FTZ R7, R96.reuse, -R159, R132 ;  /* 0x8000009f60077223 */ /* 0x040fe20000010084 */
[----:B------:R-:W-:Y:S01]  /*6f50*/  FFMA.FTZ R129, R139, R128, R129 ;  /* 0x000000808b817223 */ /* 0x000fe20000010081 */
[----:B------:R-:W-:Y:S01]  /*6f60*/  FADD.FTZ R151, R151, R4 ;  /* 0x0000000497977221 */ /* 0x000fe20000010000 */
[----:B------:R-:W-:Y:S01]  /*6f70*/  FFMA.FTZ R4, R96, R167, R5 ;  /* 0x000000a760047223 */ /* 0x000fe20000010005 */
[----:B------:R-:W-:Y:S01]  /*6f80*/  FFMA.FTZ R6, R97, -R168, R7 ;  /* 0x800000a861067223 */ /* 0x000fe20000010007 */
[----:B------:R-:W-:Y:S01]  /*6f90*/  FADD.FTZ R150, R150, R129 ;  /* 0x0000008196967221 */ /* 0x000fe20000010000 */
[----:B------:R-:W-:Y:S01]  /*6fa0*/  FMUL.FTZ R5, R137, R151 ;  /* 0x0000009789057220 */ /* 0x000fe20000410000 */
[----:B------:R-:W-:Y:S01]  /*6fb0*/  FFMA.FTZ R129, R97, R170, R4 ;  /* 0x000000aa61817223 */ /* 0x000fe20000010004 */
[----:B------:R-:W-:Y:S01]  /*6fc0*/  FFMA.FTZ R7, R98, -R171, R6 ;  /* 0x800000ab62077223 */ /* 0x000fe20000010006 */
[-C--:B------:R-:W-:Y:S01]  /*6fd0*/  FMUL.FTZ R4, R137, R150.reuse ;  /* 0x0000009689047220 */ /* 0x080fe20000410000 */
[----:B------:R-:W-:Y:S01]  /*6fe0*/  FFMA.FTZ R132, R138, R150, R5 ;  /* 0x000000968a847223 */ /* 0x000fe20000010005 */
[----:B------:R-:W-:Y:S01]  /*6ff0*/  FFMA.FTZ R136, R98, R175, R129 ;  /* 0x000000af62887223 */ /* 0x000fe20000010081 */
[----:B------:R-:W-:Y:S01]  /*7000*/  FADD.FTZ R166, -R109, R166 ;  /* 0x000000a66da67221 */ /* 0x000fe20000010100 */
[----:B------:R-:W-:Y:S01]  /*7010*/  FFMA.FTZ R5, R138, R151, -R4 ;  /* 0x000000978a057223 */ /* 0x000fe20000010804 */
[C---:B------:R-:W-:Y:S01]  /*7020*/  FFMA.FTZ R4, R99.reuse, -R174, R7 ;  /* 0x800000ae63047223 */ /* 0x040fe20000010007 */
[----:B------:R-:W-:Y:S01]  /*7030*/  FFMA.FTZ R129, R99, R176, R136 ;  /* 0x000000b063817223 */ /* 0x000fe20000010088 */
[C---:B------:R-:W-:Y:S01]  /*7040*/  FMUL.FTZ R7, R9.reuse, R213 ;  /* 0x000000d509077220 */ /* 0x040fe20000410000 */
[----:B------:R-:W-:Y:S01]  /*7050*/  FADD.FTZ R148, R148, R5 ;  /* 0x0000000594947221 */ /* 0x000fe20000010000 */
[----:B------:R-:W-:Y:S01]  /*7060*/  FMUL.FTZ R5, R9, R205 ;  /* 0x000000cd09057220 */ /* 0x000fe20000410000 */
[C---:B------:R-:W-:Y:S01]  /*7070*/  FFMA.FTZ R6, R100.reuse, R211, R129 ;  /* 0x000000d364067223 */ /* 0x040fe20000010081 */
[----:B------:R-:W-:Y:S01]  /*7080*/  FFMA.FTZ R4, R100, -R181, R4 ;  /* 0x800000b564047223 */ /* 0x000fe20000010004 */
[C---:B------:R-:W-:Y:S01]  /*7090*/  FFMA.FTZ R136, R8.reuse, R205, R7 ;  /* 0x000000cd08887223 */ /* 0x040fe20000010007 */
[----:B------:R-:W-:Y:S01]  /*70a0*/  FFMA.FTZ R129, R8, R213, -R5 ;  /* 0x000000d508817223 */ /* 0x000fe20000010805 */
[----:B------:R-:W-:Y:S01]  /*70b0*/  FMUL.FTZ R213, R213, R72 ;  /* 0x00000048d5d57220 */ /* 0x000fe20000410000 */
[----:B------:R-:W-:Y:S01]  /*70c0*/  FFMA.FTZ R137, R101, R212, R6 ;  /* 0x000000d465897223 */ /* 0x000fe20000010006 */
[----:B------:R-:W-:Y:S01]  /*70d0*/  FADD.FTZ R5, -R117, R212 ;  /* 0x000000d475057221 */ /* 0x000fe20000010100 */
[----:B------:R-:W-:Y:S01]  /*70e0*/  FMUL.FTZ R6, R205, R72 ;  /* 0x00000048cd067220 */ /* 0x000fe20000410000 */
[----:B------:R-:W-:Y:S01]  /*70f0*/  FMUL.FTZ R138, R204, R213 ;  /* 0x000000d5cc8a7220 */ /* 0x000fe20000410000 */
[----:B------:R-:W-:Y:S01]  /*7100*/  FADD.FTZ R132, R149, R132 ;  /* 0x0000008495847221 */ /* 0x000fe20000010000 */
[----:B------:R-:W-:Y:S01]  /*7110*/  FFMA.FTZ R139, R101, -R204, R4 ;  /* 0x800000cc658b7223 */ /* 0x000fe20000010004 */
[C---:B------:R-:W-:Y:S01]  /*7120*/  FMUL.FTZ R7, R5.reuse, R136 ;  /* 0x0000008805077220 */ /* 0x040fe20000410000 */
[----:B------:R-:W-:Y:S01]  /*7130*/  FADD.FTZ R81, R6, R81 ;  /* 0x0000005106517221 */ /* 0x000fe20000010000 */
[-C--:B------:R-:W-:Y:S01]  /*7140*/  FFMA.FTZ R4, R5, R6.reuse, R138 ;  /* 0x0000000605047223 */ /* 0x080fe2000001008a */
[C---:B------:R-:W-:Y:S01]  /*7150*/  FMUL.FTZ R136, R204.reuse, R6 ;  /* 0x00000006cc887220 */ /* 0x040fe20000410000 */
[C---:B------:R-:W-:Y:S01]  /*7160*/  FMUL.FTZ R6, R133.reuse, R148 ;  /* 0x0000009485067220 */ /* 0x040fe20000410000 */
[-C--:B------:R-:W-:Y:S01]  /*7170*/  FMUL.FTZ R133, R133, R132.reuse ;  /* 0x0000008485857220 */ /* 0x080fe20000410000 */
[----:B------:R-:W-:Y:S01]  /*7180*/  FFMA.FTZ R204, R204, R129, R7 ;  /* 0x00000081cccc7223 */ /* 0x000fe20000010007 */
[----:B------:R-:W-:Y:S01]  /*7190*/  FMUL.FTZ R129, R9, R179 ;  /* 0x000000b309817220 */ /* 0x000fe20000410000 */
[----:B------:R-:W-:Y:S01]  /*71a0*/  FFMA.FTZ R5, R5, R213, -R136 ;  /* 0x000000d505057223 */ /* 0x000fe20000010888 */
[C---:B------:R-:W-:Y:S01]  /*71b0*/  FFMA.FTZ R7, R147.reuse, R132, R6 ;  /* 0x0000008493077223 */ /* 0x040fe20000010006 */
[----:B------:R-:W-:Y:S01]  /*71c0*/  FFMA.FTZ R136, R147, R148, -R133 ;  /* 0x0000009493887223 */ /* 0x000fe20000010885 */
[----:B------:R-:W-:Y:S01]  /*71d0*/  FADD.FTZ R211, -R116, R211 ;  /* 0x000000d374d37221 */ /* 0x000fe20000010100 */
[----:B------:R-:W-:Y:S01]  /*71e0*/  FMUL.FTZ R138, R179, R70 ;  /* 0x00000046b38a7220 */ /* 0x000fe20000410000 */
[----:B------:R-:W-:Y:S01]  /*71f0*/  FMUL.FTZ R6, R181, R154 ;  /* 0x0000009ab5067220 */ /* 0x000fe20000410000 */
[-C--:B------:R-:W-:Y:S01]  /*7200*/  FFMA.FTZ R140, R8, R202.reuse, -R129 ;  /* 0x000000ca088c7223 */ /* 0x080fe20000010881 */
[----:B------:R-:W-:Y:S01]  /*7210*/  FMUL.FTZ R129, R9, R202 ;  /* 0x000000ca09817220 */ /* 0x000fe20000410000 */
[----:B------:R-:W-:Y:S01]  /*7220*/  FADD.FTZ R131, R131, R136 ;  /* 0x0000008883837221 */ /* 0x000fe20000010000 */
[----:B------:R-:W-:Y:S01]  /*7230*/  FADD.FTZ R122, R122, R7 ;  /* 0x000000077a7a7221 */ /* 0x000fe20000010000 */
[----:B------:R-:W-:Y:S01]  /*7240*/  FADD.FTZ R92, R138, R92 ;  /* 0x0000005c8a5c7221 */ /* 0x000fe20000010000 */
[-C--:B------:R-:W-:Y:S01]  /*7250*/  FFMA.FTZ R6, R211, R138.reuse, R6 ;  /* 0x0000008ad3067223 */ /* 0x080fe20000010006 */
[----:B------:R-:W-:Y:S01]  /*7260*/  FMUL.FTZ R188, R181, R138 ;  /* 0x0000008ab5bc7220 */ /* 0x000fe20000410000 */
[----:B------:R-:W-:Y:S01]  /*7270*/  FFMA.FTZ R138, R8, R179, R129 ;  /* 0x000000b3088a7223 */ /* 0x000fe20000010081 */
[CC--:B------:R-:W-:Y:S01]  /*7280*/  FMUL.FTZ R129, R123.reuse, R131.reuse ;  /* 0x000000837b817220 */ /* 0x0c0fe20000410000 */
[----:B------:R-:W-:Y:S01]  /*7290*/  FMUL.FTZ R136, R123, R122 ;  /* 0x0000007a7b887220 */ /* 0x000fe20000410000 */
[C---:B------:R-:W-:Y:S01]  /*72a0*/  FFMA.FTZ R7, R211.reuse, R154, -R188 ;  /* 0x0000009ad3077223 */ /* 0x040fe200000108bc */
[----:B------:R-:W-:Y:S01]  /*72b0*/  FMUL.FTZ R154, R211, R138 ;  /* 0x0000008ad39a7220 */ /* 0x000fe20000410000 */
[C---:B------:R-:W-:Y:S01]  /*72c0*/  FFMA.FTZ R129, R146.reuse, R122, R129 ;  /* 0x0000007a92817223 */ /* 0x040fe20000010081 */
[----:B------:R-:W-:Y:S01]  /*72d0*/  FFMA.FTZ R123, R146, R131, -R136 ;  /* 0x00000083927b7223 */ /* 0x000fe20000010888 */
[----:B------:R-:W-:Y:S01]  /*72e0*/  FMUL.FTZ R133, R9, R178 ;  /* 0x000000b209857220 */ /* 0x000fe20000410000 */
[----:B------:R-:W-:Y:S01]  /*72f0*/  FFMA.FTZ R138, R102, R203, R137 ;  /* 0x000000cb668a7223 */ /* 0x000fe20000010089 */
[----:B------:R-:W-:Y:S01]  /*7300*/  FMUL.FTZ R136, R178, R56 ;  /* 0x00000038b2887220 */ /* 0x000fe20000410000 */
[----:B------:R-:W-:Y:S01]  /*7310*/  FADD.FTZ R203, -R118, R203 ;  /* 0x000000cb76cb7221 */ /* 0x000fe20000010100 */
[----:B------:R-:W-:Y:S01]  /*7320*/  FMUL.FTZ R146, R193, R190 ;  /* 0x000000bec1927220 */ /* 0x000fe20000410000 */
[-C--:B------:R-:W-:Y:S01]  /*7330*/  FFMA.FTZ R188, R8, R210.reuse, -R133 ;  /* 0x000000d208bc7223 */ /* 0x080fe20000010885 */
[----:B------:R-:W-:Y:S01]  /*7340*/  FMUL.FTZ R137, R9, R210 ;  /* 0x000000d209897220 */ /* 0x000fe20000410000 */
[----:B------:R-:W-:Y:S01]  /*7350*/  FADD.FTZ R85, R136, R85 ;  /* 0x0000005588557221 */ /* 0x000fe20000010000 */
[-C--:B------:R-:W-:Y:S01]  /*7360*/  FFMA.FTZ R133, R203, R136.reuse, R146 ;  /* 0x00000088cb857223 */ /* 0x080fe20000010092 */
[----:B------:R-:W-:Y:S01]  /*7370*/  FMUL.FTZ R136, R193, R136 ;  /* 0x00000088c1887220 */ /* 0x000fe20000410000 */
[----:B------:R-:W-:Y:S01]  /*7380*/  FADD.FTZ R142, R142, R123 ;  /* 0x0000007b8e8e7221 */ /* 0x000fe20000010000 */
[----:B------:R-:W-:Y:S01]  /*7390*/  FADD.FTZ R130, R130, R129 ;  /* 0x0000008182827221 */ /* 0x000fe20000010000 */
[----:B------:R-:W-:Y:S01]  /*73a0*/  FFMA.FTZ R146, R8, R178, R137 ;  /* 0x000000b208927223 */ /* 0x000fe20000010089 */
[----:B------:R-:W-:Y:S01]  /*73b0*/  FFMA.FTZ R137, R203, R190, -R136 ;  /* 0x000000becb897223 */ /* 0x000fe20000010888 */
[C---:B------:R-:W-:Y:S01]  /*73c0*/  FMUL.FTZ R136, R135.reuse, R142 ;  /* 0x0000008e87887220 */ /* 0x040fe20000410000 */
[----:B------:R-:W-:Y:S01]  /*73d0*/  FMUL.FTZ R135, R135, R130 ;  /* 0x0000008287877220 */ /* 0x000fe20000410000 */
[----:B------:R-:W-:Y:S01]  /*73e0*/  FMUL.FTZ R146, R203, R146 ;  /* 0x00000092cb927220 */ /* 0x000fe20000410000 */
[----:B------:R-:W-:Y:S01]  /*73f0*/  FFMA.FTZ R196, R181, R140, R154 ;  /* 0x0000008cb5c47223 */ /* 0x000fe2000001009a */
[C---:B------:R-:W-:Y:S01]  /*7400*/  FFMA.FTZ R123, R145.reuse, R130, R136 ;  /* 0x00000082917b7223 */ /* 0x040fe20000010088 */
[----:B------:R-:W-:Y:S01]  /*7410*/  FFMA.FTZ R136, R145, R142, -R135 ;  /* 0x0000008e91887223 */ /* 0x000fe20000010887 */
[----:B------:R-:W-:Y:S01]  /*7420*/  FFMA.FTZ R198, R193, R188, R146 ;  /* 0x000000bcc1c67223 */ /* 0x000fe20000010092 */
[-C--:B------:R-:W-:Y:S01]  /*7430*/  FMUL.FTZ R135, R142, R18.reuse ;  /* 0x000000128e877220 */ /* 0x080fe20000410000 */
[----:B------:R-:W-:Y:S01]  /*7440*/  FADD.FTZ R144, R144, R123 ;  /* 0x0000007b90907221 */ /* 0x000fe20000010000 */
[----:B------:R-:W-:Y:S01]  /*7450*/  FADD.FTZ R143, R143, R136 ;  /* 0x000000888f8f7221 */ /* 0x000fe20000010000 */
[----:B------:R-:W-:Y:S01]  /*7460*/  FFMA.FTZ R140, R102, -R193, R139 ;  /* 0x800000c1668c7223 */ /* 0x000fe2000001008b */
[----:B------:R-:W-:Y:S01]  /*7470*/  FMUL.FTZ R123, R130, R18 ;  /* 0x00000012827b7220 */ /* 0x000fe20000410000 */
[-C--:B------:R-:W-:Y:S01]  /*7480*/  FMUL.FTZ R136, R144, R28.reuse ;  /* 0x0000001c90887220 */ /* 0x080fe20000410000 */
[----:B------:R-:W-:Y:S01]  /*7490*/  FMUL.FTZ R146, R143, R28 ;  /* 0x0000001c8f927220 */ /* 0x000fe20000410000 */
[----:B------:R-:W-:Y:S01]  /*74a0*/  FMUL.FTZ R139, R2, R135 ;  /* 0x00000087028b7220 */ /* 0x000fe20000410000 */
[-C--:B------:R-:W-:Y:S01]  /*74b0*/  FMUL.FTZ R129, R122, R26.reuse ;  /* 0x0000001a7a817220 */ /* 0x080fe20000410000 */
[----:B------:R-:W-:Y:S01]  /*74c0*/  FMUL.FTZ R147, R131, R26 ;  /* 0x0000001a83937220 */ /* 0x000fe20000410000 */
[----:B------:R-:W-:Y:S01]  /*74d0*/  FMUL.FTZ R154, R3, R146 ;  /* 0x00000092039a7220 */ /* 0x000fe20000410000 */
[----:B------:R-:W-:Y:S01]  /*74e0*/  FFMA.FTZ R139, R162, R123, R139 ;  /* 0x0000007ba28b7223 */ /* 0x000fe2000001008b */
[----:B------:R-:W-:Y:S01]  /*74f0*/  FMUL.FTZ R149, R156, R129 ;  /* 0x000000819c957220 */ /* 0x000fe20000410000 */
[----:B------:R-:W-:Y:S01]  /*7500*/  FMUL.FTZ R145, R2, R123 ;  /* 0x0000007b02917220 */ /* 0x000fe20000410000 */
[-C--:B------:R-:W-:Y:S01]  /*7510*/  FFMA.FTZ R154, R161, R136.reuse, R154 ;  /* 0x00000088a19a7223 */ /* 0x080fe2000001009a */
[----:B------:R-:W-:Y:S01]  /*7520*/  FMUL.FTZ R188, R3, R136 ;  /* 0x0000008803bc7220 */ /* 0x000fe20000410000 */
[----:B------:R-:W-:Y:S01]  /*7530*/  FADD.FTZ R163, -R110, R163 ;  /* 0x000000a36ea37221 */ /* 0x000fe20000010100 */
[----:B------:R-:W-:Y:S01]  /*7540*/  FFMA.FTZ R145, R162, R135, -R145 ;  /* 0x00000087a2917223 */ /* 0x000fe20000010891 */
[----:B------:R-:W-:Y:S01]  /*7550*/  FADD.FTZ R154, RZ, R154 ;  /* 0x0000009aff9a7221 */ /* 0x000fe20000010000 */
[----:B------:R-:W-:Y:S01]  /*7560*/  FMUL.FTZ R135, R132, R64 ;  /* 0x0000004084877220 */ /* 0x000fe20000410000 */
[----:B------:R-:W-:Y:S01]  /*7570*/  FFMA.FTZ R188, R161, R146, -R188 ;  /* 0x00000092a1bc7223 */ /* 0x000fe200000108bc */
[----:B------:R-:W-:Y:S01]  /*7580*/  FMUL.FTZ R181, R183, R42 ;  /* 0x0000002ab7b57220 */ /* 0x000fe20000410000 */
[----:B------:R-:W-:Y:S01]  /*7590*/  FADD.FTZ R139, R154, R139 ;  /* 0x0000008b9a8b7221 */ /* 0x000fe20000010000 */
[-C--:B------:R-:W-:Y:S01]  /*75a0*/  FFMA.FTZ R154, R164, R147.reuse, -R149 ;  /* 0x00000093a49a7223 */ /* 0x080fe20000010895 */
[----:B------:R-:W-:Y:S01]  /*75b0*/  FMUL.FTZ R147, R156, R147 ;  /* 0x000000939c937220 */ /* 0x000fe20000410000 */
[----:B------:R-:W-:Y:S01]  /*75c0*/  FMUL.FTZ R149, R160, R135 ;  /* 0x00000087a0957220 */ /* 0x000fe20000410000 */
[----:B------:R-:W-:Y:S01]  /*75d0*/  FADD.FTZ R188, RZ, R188 ;  /* 0x000000bcffbc7221 */ /* 0x000fe20000010000 */
[----:B------:R-:W-:Y:S01]  /*75e0*/  FFMA.FTZ R205, R67, R205, R204 ;  /* 0x000000cd43cd7223 */ /* 0x000fe200000100cc */
[----:B------:R-:W-:Y:S01]  /*75f0*/  FFMA.FTZ R146, R164, R129, R147 ;  /* 0x00000081a4927223 */ /* 0x000fe20000010093 */
[----:B------:R-:W-:Y:S01]  /*7600*/  FMUL.FTZ R147, R148, R64 ;  /* 0x0000004094937220 */ /* 0x000fe20000410000 */
[----:B------:R-:W-:Y:S01]  /*7610*/  FADD.FTZ R145, R188, R145 ;  /* 0x00000091bc917221 */ /* 0x000fe20000010000 */
[----:B------:R-:W-:Y:S01]  /*7620*/  FFMA.FTZ R204, R23, R179, R196 ;  /* 0x000000b317cc7223 */ /* 0x000fe200000100c4 */
[----:B------:R-:W-:Y:S01]  /*7630*/  FADD.FTZ R139, R139, R146 ;  /* 0x000000928b8b7221 */ /* 0x000fe20000010000 */
[-C--:B------:R-:W-:Y:S01]  /*7640*/  FFMA.FTZ R190, R166, R147.reuse, -R149 ;  /* 0x00000093a6be7223 */ /* 0x080fe20000010895 */
[----:B------:R-:W-:Y:S01]  /*7650*/  FMUL.FTZ R147, R160, R147 ;  /* 0x00000093a0937220 */ /* 0x000fe20000410000 */
[-C--:B------:R-:W-:Y:S01]  /*7660*/  FMUL.FTZ R149, R151, R24.reuse ;  /* 0x0000001897957220 */ /* 0x080fe20000410000 */
[----:B------:R-:W-:Y:S01]  /*7670*/  FMUL.FTZ R146, R150, R24 ;  /* 0x0000001896927220 */ /* 0x000fe20000410000 */
[----:B------:R-:W-:Y:S01]  /*7680*/  FADD.FTZ R145, R145, R154 ;  /* 0x0000009a91917221 */ /* 0x000fe20000010000 */
[----:B------:R-:W-:Y:S01]  /*7690*/  FFMA.FTZ R188, R166, R135, R147 ;  /* 0x00000087a6bc7223 */ /* 0x000fe20000010093 */
[CC--:B------:R-:W-:Y:S01]  /*76a0*/  FMUL.FTZ R147, R158.reuse, R149.reuse ;  /* 0x000000959e937220 */ /* 0x0c0fe20000410000 */
[-C--:B------:R-:W-:Y:S01]  /*76b0*/  FMUL.FTZ R192, R158, R146.reuse ;  /* 0x000000929ec07220 */ /* 0x080fe20000410000 */
[----:B------:R-:W-:Y:S01]  /*76c0*/  FADD.FTZ R179, -R115, R176 ;  /* 0x000000b073b37221 */ /* 0x000fe20000010100 */
[----:B------:R-:W-:Y:S01]  /*76d0*/  FADD.FTZ R139, R139, R188 ;  /* 0x000000bc8b8b7221 */ /* 0x000fe20000010000 */
[C---:B------:R-:W-:Y:S01]  /*76e0*/  FFMA.FTZ R154, R163.reuse, R146, R147 ;  /* 0x00000092a39a7223 */ /* 0x040fe20000010093 */
[----:B------:R-:W-:Y:S01]  /*76f0*/  FFMA.FTZ R192, R163, R149, -R192 ;  /* 0x00000095a3c07223 */ /* 0x000fe200000108c0 */
[-C--:B------:R-:W-:Y:S01]  /*7700*/  FMUL.FTZ R149, R152, R52.reuse ;  /* 0x0000003498957220 */ /* 0x080fe20000410000 */
[----:B------:R-:W-:Y:S01]  /*7710*/  FMUL.FTZ R176, R174, R181 ;  /* 0x000000b5aeb07220 */ /* 0x000fe20000410000 */
[----:B------:R-:W-:Y:S01]  /*7720*/  FADD.FTZ R147, R139, R154 ;  /* 0x0000009a8b937221 */ /* 0x000fe20000010000 */
[----:B------:R-:W-:Y:S01]  /*7730*/  FMUL.FTZ R139, R128, R52 ;  /* 0x00000034808b7220 */ /* 0x000fe20000410000 */
[----:B------:R-:W-:Y:S01]  /*7740*/  FADD.FTZ R154, -R111, R165 ;  /* 0x000000a56f9a7221 */ /* 0x000fe20000010100 */
[----:B------:R-:W-:Y:S01]  /*7750*/  FMUL.FTZ R165, R180, R42 ;  /* 0x0000002ab4a57220 */ /* 0x000fe20000410000 */
[----:B------:R-:W-:Y:S01]  /*7760*/  FADD.FTZ R145, R145, R190 ;  /* 0x000000be91917221 */ /* 0x000fe20000010000 */
[----:B------:R-:W-:Y:S01]  /*7770*/  FMUL.FTZ R155, R157, R139 ;  /* 0x0000008b9d9b7220 */ /* 0x000fe20000410000 */
[----:B------:R-:W-:Y:S01]  /*7780*/  FFMA.FTZ R206, R21, R178, R198 ;  /* 0x000000b215ce7223 */ /* 0x000fe200000100c6 */
[----:B------:R-:W-:Y:S01]  /*7790*/  FFMA.FTZ R200, R179, R165, R176 ;  /* 0x000000a5b3c87223 */ /* 0x000fe200000100b0 */
[----:B------:R-:W-:Y:S01]  /*77a0*/  FADD.FTZ R145, R145, R192 ;  /* 0x000000c091917221 */ /* 0x000fe20000010000 */
[-C--:B------:R-:W-:Y:S01]  /*77b0*/  FFMA.FTZ R188, R154, R149.reuse, -R155 ;  /* 0x000000959abc7223 */ /* 0x080fe2000001089b */
[----:B------:R-:W-:Y:S01]  /*77c0*/  FMUL.FTZ R149, R157, R149 ;  /* 0x000000959d957220 */ /* 0x000fe20000410000 */
[-C--:B------:R-:W-:Y:S01]  /*77d0*/  FMUL.FTZ R176, R141, R22.reuse ;  /* 0x000000168db07220 */ /* 0x080fe20000410000 */
[----:B------:R-:W-:Y:S01]  /*77e0*/  FADD.FTZ R167, -R112, R167 ;  /* 0x000000a770a77221 */ /* 0x000fe20000010100 */
[----:B------:R-:W-:Y:S01]  /*77f0*/  FMUL.FTZ R190, R153, R22 ;  /* 0x0000001699be7220 */ /* 0x000fe20000410000 */
[----:B------:R-:W-:Y:S01]  /*7800*/  FFMA.FTZ R178, R154, R139, R149 ;  /* 0x0000008b9ab27223 */ /* 0x000fe20000010095 */
[----:B------:R-:W-:Y:S01]  /*7810*/  FMUL.FTZ R149, R159, R176 ;  /* 0x000000b09f957220 */ /* 0x000fe20000410000 */
[----:B------:R-:W-:Y:S01]  /*7820*/  FADD.FTZ R188, R145, R188 ;  /* 0x000000bc91bc7221 */ /* 0x000fe20000010000 */
[----:B------:R-:W-:Y:S01]  /*7830*/  FMUL.FTZ R145, R197, R44 ;  /* 0x0000002cc5917220 */ /* 0x000fe20000410000 */
[----:B------:R-:W-:Y:S01]  /*7840*/  FADD.FTZ R82, R165, R82 ;  /* 0x00000052a5527221 */ /* 0x000fe20000010000 */
[----:B------:R-:W-:Y:S01]  /*7850*/  FMUL.FTZ R196, R174, R165 ;  /* 0x000000a5aec47220 */ /* 0x000fe20000410000 */
[-C--:B------:R-:W-:Y:S01]  /*7860*/  FFMA.FTZ R149, R167, R190.reuse, -R149 ;  /* 0x000000bea7957223 */ /* 0x080fe20000010895 */
[----:B------:R-:W-:Y:S01]  /*7870*/  FMUL.FTZ R192, R159, R190 ;  /* 0x000000be9fc07220 */ /* 0x000fe20000410000 */
[----:B------:R-:W-:Y:S01]  /*7880*/  FADD.FTZ R170, -R113, R170 ;  /* 0x000000aa71aa7221 */ /* 0x000fe20000010100 */
[----:B------:R-:W-:Y:S01]  /*7890*/  FMUL.FTZ R155, R191, R44 ;  /* 0x0000002cbf9b7220 */ /* 0x000fe20000410000 */
[----:B------:R-:W-:Y:S01]  /*78a0*/  FMUL.FTZ R165, R168, R145 ;  /* 0x00000091a8a57220 */ /* 0x000fe20000410000 */
[----:B------:R-:W-:Y:S01]  /*78b0*/  FADD.FTZ R149, R188, R149 ;  /* 0x00000095bc957221 */ /* 0x000fe20000010000 */
[----:B------:R-:W-:Y:S01]  /*78c0*/  FADD.FTZ R147, R147, R178 ;  /* 0x000000b293937221 */ /* 0x000fe20000010000 */
[----:B------:R-:W-:Y:S01]  /*78d0*/  FFMA.FTZ R192, R167, R176, R192 ;  /* 0x000000b0a7c07223 */ /* 0x000fe200000100c0 */
[-C--:B------:R-:W-:Y:S01]  /*78e0*/  FFMA.FTZ R188, R170, R155.reuse, -R165 ;  /* 0x0000009baabc7223 */ /* 0x080fe200000108a5 */
[----:B------:R-:W-:Y:S01]  /*78f0*/  FMUL.FTZ R155, R168, R155 ;  /* 0x0000009ba89b7220 */ /* 0x000fe20000410000 */
[----:B------:R-:W-:Y:S01]  /*7900*/  FMUL.FTZ R190, R187, R20 ;  /* 0x00000014bbbe7220 */ /* 0x000fe20000410000 */
[----:B------:R-:W-:Y:S01]  /*7910*/  FFMA.FTZ R202, R179, R181, -R196 ;  /* 0x000000b5b3ca7223 */ /* 0x000fe200000108c4 */
[----:B------:R-:W-:Y:S01]  /*7920*/  FADD.FTZ R192, R147, R192 ;  /* 0x000000c093c07221 */ /* 0x000fe20000010000 */
[----:B------:R-:W-:Y:S01]  /*7930*/  FMUL.FTZ R147, R9, R180 ;  /* 0x000000b409937220 */ /* 0x000fe20000410000 */
[----:B------:R-:W-:Y:S01]  /*7940*/  FADD.FTZ R175, -R114, R175 ;  /* 0x000000af72af7221 */ /* 0x000fe20000010100 */
[----:B------:R-:W-:Y:S01]  /*7950*/  FMUL.FTZ R178, R185, R20 ;  /* 0x00000014b9b27220 */ /* 0x000fe20000410000 */
[----:B------:R-:W-:Y:S01]  /*7960*/  FFMA.FTZ R155, R170, R145, R155 ;  /* 0x00000091aa9b7223 */ /* 0x000fe2000001009b */
[----:B------:R-:W-:Y:S01]  /*7970*/  FMUL.FTZ R196, R171, R190 ;  /* 0x000000beabc47220 */ /* 0x000fe20000410000 */
[-C--:B------:R-:W-:Y:S01]  /*7980*/  FFMA.FTZ R147, R8, R183.reuse, -R147 ;  /* 0x000000b708937223 */ /* 0x080fe20000010893 */
[----:B------:R-:W-:Y:S01]  /*7990*/  FMUL.FTZ R183, R9, R183 ;  /* 0x000000b709b77220 */ /* 0x000fe20000410000 */
[----:B------:R-:W-:Y:S01]  /*79a0*/  FADD.FTZ R155, R192, R155 ;  /* 0x0000009bc09b7221 */ /* 0x000fe20000010000 */
[-C--:B------:R-:W-:Y:S01]  /*79b0*/  FFMA.FTZ R196, R175, R178.reuse, R196 ;  /* 0x000000b2afc47223 */ /* 0x080fe200000100c4 */
[----:B------:R-:W-:Y:S01]  /*79c0*/  FMUL.FTZ R165, R171, R178 ;  /* 0x000000b2aba57220 */ /* 0x000fe20000410000 */
[----:B------:R-:W-:Y:S01]  /*79d0*/  FFMA.FTZ R198, R8, R180, R183 ;  /* 0x000000b408c67223 */ /* 0x000fe200000100b7 */
[----:B------:R-:W-:Y:S01]  /*79e0*/  FADD.FTZ R149, R149, R188 ;  /* 0x000000bc95957221 */ /* 0x000fe20000010000 */
[----:B------:R-:W-:Y:S01]  /*79f0*/  FADD.FTZ R155, R155, R196 ;  /* 0x000000c49b9b7221 */ /* 0x000fe20000010000 */
[----:B------:R-:W-:Y:S01]  /*7a00*/  FFMA.FTZ R190, R175, R190, -R165 ;  /* 0x000000beafbe7223 */ /* 0x000fe200000108a5 */
[----:B------:R-:W-:Y:S01]  /*7a10*/  FMUL.FTZ R183, R9, R172 ;  /* 0x000000ac09b77220 */ /* 0x000fe20000410000 */
[----:B------:R-:W-:Y:S01]  /*7a20*/  FMUL.FTZ R193, R177, R74 ;  /* 0x0000004ab1c17220 */ /* 0x000fe20000410000 */
[----:B------:R-:W-:Y:S01]  /*7a30*/  FADD.FTZ R155, R155, R200 ;  /* 0x000000c89b9b7221 */ /* 0x000fe20000010000 */
[----:B------:R-:W-:Y:S01]  /*7a40*/  FFMA.FTZ R165, R103, R184, R138 ;  /* 0x000000b867a57223 */ /* 0x000fe2000001008a */
[----:B------:R-:W-:Y:S01]  /*7a50*/  FADD.FTZ R149, R149, R190 ;  /* 0x000000be95957221 */ /* 0x000fe20000010000 */
[----:B------:R-:W-:Y:S01]  /*7a60*/  FMUL.FTZ R181, R172, R74 ;  /* 0x0000004aacb57220 */ /* 0x000fe20000410000 */
[----:B------:R-:W-:Y:S01]  /*7a70*/  FADD.FTZ R184, -R119, R184 ;  /* 0x000000b877b87221 */ /* 0x000fe20000010100 */
[----:B------:R-:W-:Y:S01]  /*7a80*/  FMUL.FTZ R201, R182, R193 ;  /* 0x000000c1b6c97220 */ /* 0x000fe20000410000 */
[-C--:B------:R-:W-:Y:S01]  /*7a90*/  FFMA.FTZ R183, R8, R177.reuse, -R183 ;  /* 0x000000b108b77223 */ /* 0x080fe200000108b7 */
[----:B------:R-:W-:Y:S01]  /*7aa0*/  FMUL.FTZ R177, R9, R177 ;  /* 0x000000b109b17220 */ /* 0x000fe20000410000 */
[----:B------:R-:W-:Y:S01]  /*7ab0*/  FADD.FTZ R155, R155, R6 ;  /* 0x000000069b9b7221 */ /* 0x000fe20000010000 */
[----:B------:R-:W-:Y:S01]  /*7ac0*/  FADD.FTZ R80, R181, R80 ;  /* 0x00000050b5507221 */ /* 0x000fe20000010000 */
[-C--:B------:R-:W-:Y:S01]  /*7ad0*/  FFMA.FTZ R201, R184, R181.reuse, R201 ;  /* 0x000000b5b8c97223 */ /* 0x080fe200000100c9 */
[----:B------:R-:W-:Y:S01]  /*7ae0*/  FADD.FTZ R202, R149, R202 ;  /* 0x000000ca95ca7221 */ /* 0x000fe20000010000 */
        /* <DEDUP_REMOVED lines=8> */
[----:B------:R-:W-:Y:S01]  /*7b70*/  FMUL.FTZ R184, R169, R46 ;  /* 0x0000002ea9b87220 */ /* 0x000fe20000410000 */
[----:B------:R-:W-:Y:S01]  /*7b80*/  FADD.FTZ R199, -R120, R199 ;  /* 0x000000c778c77221 */ /* 0x000fe20000010100 */
[----:B------:R-:W-:Y:S01]  /*7b90*/  FMUL.FTZ R190, R189, R188 ;  /* 0x000000bcbdbe7220 */ /* 0x000fe20000410000 */
[----:B------:R-:W-:Y:S01]  /*7ba0*/  FADD.FTZ R4, R4, R133 ;  /* 0x0000008504047221 */ /* 0x000fe20000010000 */
[----:B------:R-:W-:Y:S01]  /*7bb0*/  FMUL.FTZ R133, R17, R76 ;  /* 0x0000004c11857220 */ /* 0x000fe20000410000 */
[----:B------:R-:W-:Y:S01]  /*7bc0*/  FADD.FTZ R202, R202, R5 ;  /* 0x00000005caca7221 */ /* 0x000fe20000010000 */
[-C--:B------:R-:W-:Y:S01]  /*7bd0*/  FMUL.FTZ R149, R189, R184.reuse ;  /* 0x000000b8bd957220 */ /* 0x080fe20000410000 */
[----:B------:R-:W-:Y:S01]  /*7be0*/  FADD.FTZ R90, R184, R90 ;  /* 0x0000005ab85a7221 */ /* 0x000fe20000010000 */
[----:B------:R-:W-:Y:S01]  /*7bf0*/  FFMA.FTZ R7, R199, R184, R190 ;  /* 0x000000b8c7077223 */ /* 0x000fe200000100be */
[----:B------:R-:W-:Y:S01]  /*7c00*/  FFMA.FTZ R155, R105, R186, R138 ;  /* 0x000000ba699b7223 */ /* 0x000fe2000001008a */
[----:B------:R-:W-:Y:S01]  /*7c10*/  FMUL.FTZ R184, R16, R76 ;  /* 0x0000004c10b87220 */ /* 0x000fe20000410000 */
[----:B------:R-:W-:Y:S01]  /*7c20*/  FADD.FTZ R165, -R121, R186 ;  /* 0x000000ba79a57221 */ /* 0x000fe20000010100 */
        /* <DEDUP_REMOVED lines=24> */
[----:B------:R-:W-:Y:S01]  /*7db0*/  FMUL.FTZ R187, R9, R187 ;  /* 0x000000bb09bb7220 */ /* 0x000fe20000410000 */
[----:B------:R-:W-:Y:S01]  /*7dc0*/  FFMA.FTZ R5, R65, R180, R174 ;  /* 0x000000b441057223 */ /* 0x000fe200000100ae */
[----:B------:R-:W2:Y:S01]  /*7dd0*/  SHFL.DOWN PT, R147, R4, 0x1, 0x1f ;  /* 0x08201f0004937f89 */ /* 0x000ea200000e0000 */
[C---:B------:R-:W-:Y:S01]  /*7de0*/  FFMA.FTZ R174, R8.reuse, R173, -R140 ;  /* 0x000000ad08ae7223 */ /* 0x040fe2000001088c */
[----:B------:R-:W-:Y:S01]  /*7df0*/  FFMA.FTZ R6, R8, R185, R187 ;  /* 0x000000b908067223 */ /* 0x000fe200000100bb */
[----:B------:R-:W-:Y:S01]  /*7e00*/  FADD.FTZ R60, R5, R60 ;  /* 0x0000003c053c7221 */ /* 0x000fe20000010000 */
[----:B------:R3:W4:Y:S01]  /*7e10*/  SHFL.DOWN PT, R184, R137, 0x1, 0x1f ;  /* 0x08201f0089b87f89 */ /* 0x00072200000e0000 */
[----:B------:R-:W-:Y:S01]  /*7e20*/  MOV R5, R137 ;  /* 0x0000008900057202 */ /* 0x000fe20000000f00 */
[----:B------:R-:W-:Y:S01]  /*7e30*/  FMUL.FTZ R140, R175, R6 ;  /* 0x00000006af8c7220 */ /* 0x000fe20000410000 */
[----:B------:R-:W-:Y:S01]  /*7e40*/  MOV R6, R155 ;  /* 0x0000009b00067202 */ /* 0x000fe20000000f00 */
[----:B------:R-:W-:Y:S01]  /*7e50*/  FADD.FTZ R87, R178, R87 ;  /* 0x00000057b2577221 */ /* 0x000fe20000010000 */
[----:B------:R-:W-:Y:S01]  /*7e60*/  FFMA.FTZ R133, R69, R172, R182 ;  /* 0x000000ac45857223 */ /* 0x000fe200000100b6 */
[----:B------:R-:W-:Y:S01]  /*7e70*/  FFMA.FTZ R140, R171, R138, R140 ;  /* 0x0000008aab8c7223 */ /* 0x000fe2000001008c */
[----:B------:R-:W-:Y:S01]  /*7e80*/  FMUL.FTZ R138, R9, R197 ;  /* 0x000000c5098a7220 */ /* 0x000fe20000410000 */
[----:B------:R-:W-:Y:S01]  /*7e90*/  FADD.FTZ R83, R145, R83 ;  /* 0x0000005391537221 */ /* 0x000fe20000010000 */
[----:B------:R-:W-:Y:S01]  /*7ea0*/  FADD.FTZ R66, R133, R66 ;  /* 0x0000004285427221 */ /* 0x000fe20000010000 */
[-C--:B------:R-:W-:Y:S01]  /*7eb0*/  FMUL.FTZ R133, R9, R16.reuse ;  /* 0x0000001009857220 */ /* 0x080fe20000410000 */
[----:B------:R-:W-:Y:S01]  /*7ec0*/  FFMA.FTZ R140, R25, R185, R140 ;  /* 0x000000b9198c7223 */ /* 0x000fe2000001008c */
[----:B0-----:R-:W-:Y:S01]  /*7ed0*/  @!P2 FADD.FTZ R6, R6, R149 ;  /* 0x000000950606a221 */ /* 0x001fe20000010000 */
[----:B------:R-:W-:Y:S01]  /*7ee0*/  FADD.FTZ R84, R139, R84 ;  /* 0x000000548b547221 */ /* 0x000fe20000010000 */
[C---:B---3--:R-:W-:Y:S01]  /*7ef0*/  FFMA.FTZ R137, R8.reuse, R17, -R133 ;  /* 0x0000001108897223 */ /* 0x048fe20000010885 */
[CC--:B------:R-:W-:Y:S01]  /*7f00*/  FFMA.FTZ R133, R8.reuse, R191.reuse, -R138 ;  /* 0x000000bf08857223 */ /* 0x0c0fe2000001088a */
[----:B-1----:R-:W-:Y:S01]  /*7f10*/  @!P2 FADD.FTZ R7, R7, R186 ;  /* 0x000000ba0707a221 */ /* 0x002fe20000010000 */
[----:B------:R-:W0:Y:S01]  /*7f20*/  SHFL.DOWN PT, R149, R6, 0x2, 0x1f ;  /* 0x08401f0006957f89 */ /* 0x000e2200000e0000 */
[C---:B------:R-:W-:Y:S01]  /*7f30*/  FMUL.FTZ R191, R9.reuse, R191 ;  /* 0x000000bf09bf7220 */ /* 0x040fe20000410000 */
[----:B------:R-:W-:Y:S01]  /*7f40*/  FMUL.FTZ R17, R9, R17 ;  /* 0x0000001109117220 */ /* 0x000fe20000410000 */
[----:B--2---:R-:W-:Y:S01]  /*7f50*/  @!P2 FADD.FTZ R4, R147, R4 ;  /* 0x000000049304a221 */ /* 0x004fe20000010000 */
[----:B------:R-:W1:Y:S01]  /*7f60*/  SHFL.DOWN PT, R180, R7, 0x2, 0x1f ;  /* 0x08401f0007b47f89 */ /* 0x000e6200000e0000 */
[C---:B------:R-:W-:Y:S01]  /*7f70*/  FFMA.FTZ R191, R8.reuse, R197, R191 ;  /* 0x000000c508bf7223 */ /* 0x040fe200000100bf */
[----:B------:R-:W-:Y:S01]  /*7f80*/  FFMA.FTZ R138, R8, R16, R17 ;  /* 0x00000010088a7223 */ /* 0x000fe20000010011 */
[----:B----4-:R-:W-:Y:S01]  /*7f90*/  @!P2 FADD.FTZ R5, R5, R184 ;  /* 0x000000b80505a221 */ /* 0x010fe20000010000 */
[----:B------:R-:W2:Y:S01]  /*7fa0*/  SHFL.DOWN PT, R147, R4, 0x2, 0x1f ;  /* 0x08401f0004937f89 */ /* 0x000ea200000e0000 */
[----:B------:R-:W-:Y:S01]  /*7fb0*/  ISETP.GT.AND P2, PT, R35, 0x1d, PT ;  /* 0x0000001d2300780c */ /* 0x000fe20003f44270 */
[----:B------:R-:W-:Y:S01]  /*7fc0*/  FMUL.FTZ R191, R170, R191 ;  /* 0x000000bfaabf7220 */ /* 0x000fe20000410000 */
[----:B------:R-:W-:Y:S01]  /*7fd0*/  FMUL.FTZ R17, R9, R141 ;  /* 0x0000008d09117220 */ /* 0x000fe20000410000 */
[----:B------:R-:W3:Y:S01]  /*7fe0*/  SHFL.DOWN PT, R178, R5, 0x2, 0x1f ;  /* 0x08401f0005b27f89 */ /* 0x000ee200000e0000 */
[----:B------:R-:W-:Y:S01]  /*7ff0*/  FMUL.FTZ R165, R165, R138 ;  /* 0x0000008aa5a57220 */ /* 0x000fe20000410000 */
[----:B------:R-:W-:Y:S01]  /*8000*/  FFMA.FTZ R168, R168, R133, R191 ;  /* 0x00000085a8a87223 */ /* 0x000fe200000100bf */
[-C--:B------:R-:W-:Y:S01]  /*8010*/  FFMA.FTZ R138, R8, R153.reuse, -R17 ;  /* 0x00000099088a7223 */ /* 0x080fe20000010811 */
[C---:B------:R-:W-:Y:S01]  /*8020*/  FMUL.FTZ R17, R9.reuse, R152 ;  /* 0x0000009809117220 */ /* 0x040fe20000410000 */
[----:B------:R-:W-:Y:S01]  /*8030*/  FMUL.FTZ R153, R9, R153 ;  /* 0x0000009909997220 */ /* 0x000fe20000410000 */
[----:B------:R-:W-:Y:S01]  /*8040*/  FFMA.FTZ R197, R41, R197, R168 ;  /* 0x000000c529c57223 */ /* 0x000fe200000100a8 */
[----:B------:R-:W-:Y:S01]  /*8050*/  FADD.FTZ R57, R140, R57 ;  /* 0x000000398c397221 */ /* 0x000fe20000010000 */
[----:B------:R-:W-:Y:S01]  /*8060*/  FFMA.FTZ R140, R134, R137, R165 ;  /* 0x00000089868c7223 */ /* 0x000fe200000100a5 */
[CC--:B------:R-:W-:Y:S01]  /*8070*/  FFMA.FTZ R17, R8.reuse, R128.reuse, R17 ;  /* 0x0000008008117223 */ /* 0x0c0fe20000010011 */
[----:B------:R-:W-:Y:S01]  /*8080*/  FFMA.FTZ R134, R8, R141, R153 ;  /* 0x0000008d08867223 */ /* 0x000fe20000010099 */
[----:B------:R-:W-:Y:S01]  /*8090*/  FMUL.FTZ R133, R9, R128 ;  /* 0x0000008009857220 */ /* 0x000fe20000410000 */
[----:B0-----:R-:W-:Y:S01]  /*80a0*/  @!P2 FADD.FTZ R6, R6, R149 ;  /* 0x000000950606a221 */ /* 0x001fe20000010000 */
[----:B------:R-:W-:Y:S01]  /*80b0*/  FFMA.FTZ R137, R71, R16, R140 ;  /* 0x0000001047897223 */ /* 0x000fe2000001008c */
[----:B------:R-:W-:Y:S01]  /*80c0*/  FMUL.FTZ R154, R154, R17 ;  /* 0x000000119a9a7220 */ /* 0x000fe20000410000 */
[----:B------:R-:W-:Y:S01]  /*80d0*/  FMUL.FTZ R17, R9, R150 ;  /* 0x0000009609117220 */ /* 0x000fe20000410000 */
[----:B-1----:R-:W-:Y:S01]  /*80e0*/  @!P2 FADD.FTZ R7, R7, R180 ;  /* 0x000000b40707a221 */ /* 0x002fe20000010000 */
[----:B------:R-:W-:Y:S01]  /*80f0*/  FMUL.FTZ R134, R167, R134 ;  /* 0x00000086a7867220 */ /* 0x000fe20000410000 */
[----:B------:R-:W-:Y:S01]  /*8100*/  FADD.FTZ R68, R137, R68 ;  /* 0x0000004489447221 */ /* 0x000fe20000010000 */
[-C--:B------:R-:W-:Y:S01]  /*8110*/  FFMA.FTZ R137, R8, R151.reuse, -R17 ;  /* 0x0000009708897223 */ /* 0x080fe20000010811 */
[----:B--2---:R-:W-:Y:S01]  /*8120*/  @!P2 FADD.FTZ R4, R4, R147 ;  /* 0x000000930404a221 */ /* 0x004fe20000010000 */
[----:B------:R-:W0:Y:S01]  /*8130*/  SHFL.DOWN PT, R170, R7, 0x4, 0x1f ;  /* 0x08801f0007aa7f89 */ /* 0x000e2200000e0000 */
[----:B------:R-:W-:Y:S01]  /*8140*/  FFMA.FTZ R134, R159, R138, R134 ;  /* 0x0000008a9f867223 */ /* 0x000fe20000010086 */
[----:B------:R-:W-:Y:S01]  /*8150*/  FMUL.FTZ R151, R9, R151 ;  /* 0x0000009709977220 */ /* 0x000fe20000410000 */
[----:B---3--:R-:W-:Y:S01]  /*8160*/  @!P2 FADD.FTZ R5, R5, R178 ;  /* 0x000000b20505a221 */ /* 0x008fe20000010000 */
[----:B------:R-:W1:Y:S01]  /*8170*/  SHFL.DOWN PT, R147, R6, 0x4, 0x1f ;  /* 0x08801f0006937f89 */ /* 0x000e6200000e0000 */
[----:B------:R-:W-:Y:S01]  /*8180*/  ISETP.GT.AND P2, PT, R35, 0x1b, PT ;  /* 0x0000001b2300780c */ /* 0x000fe20003f44270 */
[----:B------:R-:W-:Y:S01]  /*8190*/  FFMA.FTZ R134, R27, R141, R134 ;  /* 0x0000008d1b867223 */ /* 0x000fe20000010086 */
[C---:B------:R-:W-:Y:S01]  /*81a0*/  FFMA.FTZ R16, R8.reuse, R150, R151 ;  /* 0x0000009608107223 */ /* 0x040fe20000010097 */
[----:B------:R-:W2:Y:S01]  /*81b0*/  SHFL.DOWN PT, R145, R4, 0x4, 0x1f ;  /* 0x08801f0004917f89 */ /* 0x000ea200000e0000 */
[----:B------:R-:W-:Y:S01]  /*81c0*/  FFMA.FTZ R152, R8, R152, -R133 ;  /* 0x0000009808987223 */ /* 0x000fe20000010885 */
[----:B------:R-:W-:Y:S01]  /*81d0*/  FADD.FTZ R55, R134, R55 ;  /* 0x0000003786377221 */ /* 0x000fe20000010000 */
[----:B------:R-:W-:Y:S01]  /*81e0*/  FMUL.FTZ R163, R163, R16 ;  /* 0x00000010a3a37220 */ /* 0x000fe20000410000 */
[----:B------:R-:W3:Y:S01]  /*81f0*/  SHFL.DOWN PT, R168, R5, 0x4, 0x1f ;  /* 0x08801f0005a87f89 */ /* 0x000ee200000e0000 */
[----:B------:R-:W-:Y:S01]  /*8200*/  FFMA.FTZ R152, R157, R152, R154 ;  /* 0x000000989d987223 */ /* 0x000fe2000001009a */
[C---:B------:R-:W-:Y:S01]  /*8210*/  FMUL.FTZ R17, R9.reuse, R148 ;  /* 0x0000009409117220 */ /* 0x040fe20000410000 */
[----:B------:R-:W-:Y:S01]  /*8220*/  FMUL.FTZ R173, R9, R173 ;  /* 0x000000ad09ad7220 */ /* 0x000fe20000410000 */
[----:B------:R-:W-:Y:S01]  /*8230*/  FFMA.FTZ R158, R158, R137, R163 ;  /* 0x000000899e9e7223 */ /* 0x000fe200000100a3 */
[----:B------:R-:W-:Y:S01]  /*8240*/  FFMA.FTZ R133, R43, R128, R152 ;  /* 0x000000802b857223 */ /* 0x000fe20000010098 */
[CC--:B------:R-:W-:Y:S01]  /*8250*/  FFMA.FTZ R17, R8.reuse, R132.reuse, R17 ;  /* 0x0000008408117223 */ /* 0x0c0fe20000010011 */
[----:B------:R-:W-:Y:S01]  /*8260*/  FFMA.FTZ R172, R8, R169, R173 ;  /* 0x000000a908ac7223 */ /* 0x000fe200000100ad */
[----:B------:R-:W-:Y:S01]  /*8270*/  FADD.FTZ R86, R135, R86 ;  /* 0x0000005687567221 */ /* 0x000fe20000010000 */
[----:B------:R-:W-:Y:S01]  /*8280*/  FADD.FTZ R54, R133, R54 ;  /* 0x0000003685367221 */ /* 0x000fe20000010000 */
[----:B------:R-:W-:Y:S01]  /*8290*/  FMUL.FTZ R133, R9, R132 ;  /* 0x0000008409857220 */ /* 0x000fe20000410000 */
[----:B------:R-:W-:Y:S01]  /*82a0*/  FMUL.FTZ R17, R166, R17 ;  /* 0x00000011a6117220 */ /* 0x000fe20000410000 */
[----:B0-----:R-:W-:Y:S01]  /*82b0*/  @!P2 FADD.FTZ R7, R7, R170 ;  /* 0x000000aa0707a221 */ /* 0x001fe20000010000 */
[----:B------:R-:W-:Y:S01]  /*82c0*/  FMUL.FTZ R172, R199, R172 ;  /* 0x000000acc7ac7220 */ /* 0x000fe20000410000 */
[----:B------:R-:W-:Y:S01]  /*82d0*/  FFMA.FTZ R137, R8, R148, -R133 ;  /* 0x0000009408897223 */ /* 0x000fe20000010885 */
[C---:B------:R-:W-:Y:S01]  /*82e0*/  FMUL.FTZ R133, R9.reuse, R122 ;  /* 0x0000007a09857220 */ /* 0x040fe20000410000 */
[----:B-1----:R-:W-:Y:S01]  /*82f0*/  @!P2 FADD.FTZ R6, R6, R147 ;  /* 0x000000930606a221 */ /* 0x002fe20000010000 */
[----:B------:R-:W0:Y:S01]  /*8300*/  SHFL.DOWN PT, R134, R7, 0x8, 0x1f ;  /* 0x09001f0007867f89 */ /* 0x000e2200000e0000 */
[----:B------:R-:W-:Y:S01]  /*8310*/  FFMA.FTZ R160, R160, R137, R17 ;  /* 0x00000089a0a07223 */ /* 0x000fe20000010011 */
[----:B------:R-:W-:Y:S01]  /*8320*/  FMUL.FTZ R17, R9, R131 ;  /* 0x0000008309117220 */ /* 0x000fe20000410000 */
[----:B--2---:R-:W-:Y:S01]  /*8330*/  @!P2 FADD.FTZ R4, R4, R145 ;  /* 0x000000910404a221 */ /* 0x004fe20000010000 */
[----:B------:R-:W1:Y:S01]  /*8340*/  SHFL.DOWN PT, R141, R6, 0x8, 0x1f ;  /* 0x09001f00068d7f89 */ /* 0x000e6200000e0000 */
[----:B------:R-:W-:Y:S01]  /*8350*/  FFMA.FTZ R172, R189, R174, R172 ;  /* 0x000000aebdac7223 */ /* 0x000fe200000100ac */
[C---:B------:R-:W-:Y:S01]  /*8360*/  FFMA.FTZ R17, R8.reuse, R122, R17 ;  /* 0x0000007a08117223 */ /* 0x040fe20000010011 */
[----:B---3--:R-:W-:Y:S01]  /*8370*/  @!P2 FADD.FTZ R5, R5, R168 ;  /* 0x000000a80505a221 */ /* 0x008fe20000010000 */
[----:B------:R-:W2:Y:S01]  /*8380*/  SHFL.DOWN PT, R139, R4, 0x8, 0x1f ;  /* 0x09001f00048b7f89 */ /* 0x000ea200000e0000 */
[----:B------:R-:W-:Y:S01]  /*8390*/  ISETP.GT.AND P2, PT, R35, 0x17, PT ;  /* 0x000000172300780c */ /* 0x000fe20003f44270 */
[----:B------:R-:W-:Y:S01]  /*83a0*/  FFMA.FTZ R172, R19, R169, R172 ;  /* 0x000000a913ac7223 */ /* 0x000fe200000100ac */
[----:B------:R-:W-:Y:S01]  /*83b0*/  FFMA.FTZ R158, R29, R150, R158 ;  /* 0x000000961d9e7223 */ /* 0x000fe2000001009e */
[----:B------:R-:W3:Y:S01]  /*83c0*/  SHFL.DOWN PT, R16, R5, 0x8, 0x1f ;  /* 0x09001f0005107f89 */ /* 0x000ee200000e0000 */
[----:B------:R-:W-:Y:S01]  /*83d0*/  FFMA.FTZ R133, R8, R131, -R133 ;  /* 0x0000008308857223 */ /* 0x000fe20000010885 */
        /* <DEDUP_REMOVED lines=27> */
.L_x_13989:
[----:B------:R-:W-:Y:S05]  /*8590*/  BSYNC.RECONVERGENT B0 ;  /* 0x0000000000007941 */ /* 0x000fea0003800200 */
.L_x_13988:
[C---:B---3--:R-:W-:Y:S01]  /*85a0*/  FMUL.FTZ R17, R9.reuse, R143 ;  /* 0x0000008f09117220 */ /* 0x048fe20000410000 */
[CC--:B--2---:R-:W-:Y:S01]  /*85b0*/  FMUL.FTZ R131, R9.reuse, R130.reuse ;  /* 0x0000008209837220 */ /* 0x0c4fe20000410000 */
        /* <DEDUP_REMOVED lines=33> */
.L_x_13991:
[----:B------:R-:W-:Y:S05]  /*87d0*/  BSYNC.RECONVERGENT B0 ;  /* 0x0000000000007941 */ /* 0x000fea0003800200 */
.L_x_13990:
[----:B------:R-:W-:-:S04]  /*87e0*/  UIADD3 UR6, UPT, UPT, UR6, 0x1, URZ ;  /* 0x0000000106067890 */ /* 0x000fc8000fffe0ff */
[----:B------:R-:W-:-:S09]  /*87f0*/  UISETP.GE.AND UP0, UPT, UR6, UR21, UPT ;  /* 0x000000150600728c */ /* 0x000fd2000bf06270 */
[----:B------:R-:W-:Y:S05]  /*8800*/  BRA.U !UP0, `(.L_x_13992) ;  /* 0xffffffad087c7547 */ /* 0x000fea000b83ffff */
.L_x_13974:
[----:B------:R-:W-:Y:S01]  /*8810*/  BAR.SYNC.DEFER_BLOCKING 0x0 ;  /* 0x0000000000007b1d */ /* 0x000fe20000010000 */
[----:B------:R-:W-:Y:S02]  /*8820*/  F2FP.BF16.F32.PACK_AB R79, R79, R90 ;  /* 0x0000005a4f4f723e */ /* 0x000fe400000010ff */
[----:B------:R-:W-:-:S03]  /*8830*/  F2FP.BF16.F32.PACK_AB R76, R82, R87 ;  /* 0x00000057524c723e */ /* 0x000fc600000010ff */
[----:B------:R-:W2:Y:S01]  /*8840*/  LDCU.64 UR30, c[0x0][0x4f8] ;  /* 0x00009f00ff1e77ac */ /* 0x000ea20008000a00 */
[----:B------:R-:W-:Y:S01]  /*8850*/  UIADD3 UR36, UPT, UPT, UR15, -0x1, URZ ;  /* 0xffffffff0f247890 */ /* 0x000fe2000fffe0ff */
[----:B------:R-:W3:Y:S01]  /*8860*/  LDCU.64 UR32, c[0x0][0x500] ;  /* 0x0000a000ff2077ac */ /* 0x000ee20008000a00 */
[----:B------:R-:W4:Y:S01]  /*8870*/  LDCU.64 UR34, c[0x0][0x550] ;  /* 0x0000aa00ff2277ac */ /* 0x000f220008000a00 */
[----:B01----:R-:W5:Y:S04]  /*8880*/  LDG.E.128 R4, desc[UR22][R14.64] ;  /* 0x000000160e047981 */ /* 0x003f68000c1e1d00 */
[----:B------:R-:W5:Y:S01]  /*8890*/  LDG.E.128 R16, desc[UR22][R14.64+0x200] ;  /* 0x000200160e107981 */ /* 0x000f62000c1e1d00 */
[----:B------:R-:W-:Y:S02]  /*88a0*/  USHF.L.U32 UR20, UR36, 0x9, URZ ;  /* 0x0000000924147899 */ /* 0x000fe400080006ff */
[----:B------:R-:W-:-:S02]  /*88b0*/  UIADD3 UR16, UP1, UPT, UR16, -0x400, URZ ;  /* 0xfffffc0010107890 */ /* 0x000fc4000ff3e0ff */
[----:B------:R-:W-:Y:S02]  /*88c0*/  USHF.R.S32.HI UR21, URZ, 0x1f, UR20 ;  /* 0x0000001fff157899 */ /* 0x000fe40008011414 */
[----:B------:R-:W-:Y:S02]  /*88d0*/  UIADD3 UR28, UP2, UPT, UR28, -0x400, URZ ;  /* 0xfffffc001c1c7890 */ /* 0x000fe4000ff5e0ff */
[----:B--2---:R-:W-:Y:S02]  /*88e0*/  UIMAD.WIDE.U32 UR18, UR25, UR30, UR20 ;  /* 0x0000001e191272a5 */ /* 0x004fe4000f8e0014 */
        /* <DEDUP_REMOVED lines=9> */
[----:B-----5:R-:W-:Y:S04]  /*8980*/  STS.128 [R32], R4 ;  /* 0x0000000420007388 */ /* 0x020fe80000000c00 */
[----:B------:R-:W-:Y:S01]  /*8990*/  STS.128 [R32+0x200], R16 ;  /* 0x0002001020007388 */ /* 0x000fe20000000c00 */
[----:B------:R-:W-:-:S03]  /*89a0*/  NOP ;  /* 0x0000000000007918 */ /* 0x000fc60000000000 */
[----:B------:R-:W2:Y:S04]  /*89b0*/  LDS.128 R8, [R30] ;  /* 0x000000001e087984 */ /* 0x000ea80000000c00 */
[----:B------:R-:W3:Y:S01]  /*89c0*/  LDS.128 R4, [R30+0x10] ;  /* 0x000010001e047984 */ /* 0x000ee20000000c00 */
[C---:B--2---:R-:W-:Y:S02]  /*89d0*/  SHF.L.U32 R0, R8.reuse, 0x10, RZ ;  /* 0x0000001008007819 */ /* 0x044fe400000006ff */
[----:B------:R-:W-:Y:S02]  /*89e0*/  PRMT R8, R8, 0x7632, R8 ;  /* 0x0000763208087816 */ /* 0x000fe40000000008 */
[----:B------:R-:W-:Y:S01]  /*89f0*/  SHF.L.U32 R2, R10, 0x10, RZ ;  /* 0x000000100a027819 */ /* 0x000fe200000006ff */
[----:B------:R-:W-:Y:S01]  /*8a00*/  FADD.FTZ R3, R0, R39 ;  /* 0x0000002700037221 */ /* 0x000fe20000010000 */
[----:B------:R-:W-:-:S02]  /*8a10*/  SHF.L.U32 R0, R9, 0x10, RZ ;  /* 0x0000001009007819 */ /* 0x000fc400000006ff */
[----:B------:R-:W-:Y:S01]  /*8a20*/  SHF.L.U32 R8, R8, 0x10, RZ ;  /* 0x0000001008087819 */ /* 0x000fe200000006ff */
[--C-:B------:R-:W-:Y:S01]  /*8a30*/  FADD.FTZ R13, R2, R39.reuse ;  /* 0x00000027020d7221 */ /* 0x100fe20000010000 */
[----:B------:R-:W-:Y:S01]  /*8a40*/  BAR.SYNC.DEFER_BLOCKING 0x0 ;  /* 0x0000000000007b1d */ /* 0x000fe20000010000 */
[----:B------:R-:W-:Y:S01]  /*8a50*/  FSETP.GTU.FTZ.AND P6, PT, R3, 20, PT ;  /* 0x41a000000300780b */ /* 0x000fe20003fdc000 */
[--C-:B------:R-:W-:Y:S01]  /*8a60*/  FADD.FTZ R12, R0, R39.reuse ;  /* 0x00000027000c7221 */ /* 0x100fe20000010000 */
[----:B------:R-:W-:Y:S01]  /*8a70*/  FADD.FTZ R2, R8, R39 ;  /* 0x0000002708027221 */ /* 0x000fe20000010000 */
[----:B------:R-:W-:Y:S02]  /*8a80*/  FSETP.GTU.FTZ.AND P3, PT, R13, 20, PT ;  /* 0x41a000000d00780b */ /* 0x000fe40003f7c000 */
[----:B------:R-:W-:Y:S02]  /*8a90*/  SHF.L.U32 R14, R11, 0x10, RZ ;  /* 0x000000100b0e7819 */ /* 0x000fe400000006ff */
[----:B------:R-:W-:-:S02]  /*8aa0*/  FSETP.GTU.FTZ.AND P5, PT, R12, 20, PT ;  /* 0x41a000000c00780b */ /* 0x000fc40003fbc000 */
[----:B------:R-:W-:Y:S01]  /*8ab0*/  FSETP.GTU.FTZ.AND P4, PT, R2, 20, PT ;  /* 0x41a000000200780b */ /* 0x000fe20003f9c000 */
[----:B------:R-:W-:Y:S01]  /*8ac0*/  FADD.FTZ R16, R14, R39 ;  /* 0x000000270e107221 */ /* 0x000fe20000010000 */
[----:B------:R-:W-:Y:S02]  /*8ad0*/  PRMT R9, R9, 0x7632, R9 ;  /* 0x0000763209097816 */ /* 0x000fe40000000009 */
[----:B------:R-:W-:Y:S01]  /*8ae0*/  @!P6 FMUL.FTZ R0, R3, -1.4426950216293334961 ;  /* 0xbfb8aa3b0300e820 */ /* 0x000fe20000410000 */
[----:B---3--:R-:W-:Y:S02]  /*8af0*/  SHF.L.U32 R14, R4, 0x10, RZ ;  /* 0x00000010040e7819 */ /* 0x008fe400000006ff */
[----:B------:R-:W-:Y:S02]  /*8b00*/  FSETP.GTU.FTZ.AND P2, PT, R16, 20, PT ;  /* 0x41a000001000780b */ /* 0x000fe40003f5c000 */
[----:B------:R-:W-:Y:S01]  /*8b10*/  PRMT R10, R10, 0x7632, R10 ;  /* 0x000076320a0a7816 */ /* 0x000fe2000000000a */
[----:B------:R-:W2:Y:S01]  /*8b20*/  @!P6 MUFU.EX2 R0, R0 ;  /* 0x000000000000e308 */ /* 0x000ea20000000800 */
[----:B------:R-:W-:Y:S01]  /*8b30*/  @!P5 FMUL.FTZ R8, R12, -1.4426950216293334961 ;  /* 0xbfb8aa3b0c08d820 */ /* 0x000fe20000410000 */
[----:B------:R-:W-:Y:S01]  /*8b40*/  @!P3 FMUL.FTZ R12, R13, -1.4426950216293334961 ;  /* 0xbfb8aa3b0d0cb820 */ /* 0x000fe20000410000 */
[----:B------:R-:W-:Y:S01]  /*8b50*/  @!P4 FMUL.FTZ R3, R2, -1.4426950216293334961 ;  /* 0xbfb8aa3b0203c820 */ /* 0x000fe20000410000 */
[----:B------:R-:W-:Y:S01]  /*8b60*/  FADD.FTZ R17, R14, R39 ;  /* 0x000000270e117221 */ /* 0x000fe20000010000 */
[----:B------:R-:W-:-:S02]  /*8b70*/  SHF.L.U32 R10, R10, 0x10, RZ ;  /* 0x000000100a0a7819 */ /* 0x000fc400000006ff */
[----:B------:R-:W-:Y:S01]  /*8b80*/  PRMT R11, R11, 0x7632, R11 ;  /* 0x000076320b0b7816 */ /* 0x000fe2000000000b */
[----:B------:R-:W3:Y:S01]  /*8b90*/  @!P5 MUFU.EX2 R8, R8 ;  /* 0x000000080008d308 */ /* 0x000ee20000000800 */
[----:B------:R-:W-:Y:S01]  /*8ba0*/  FSETP.GTU.FTZ.AND P1, PT, R17, 20, PT ;  /* 0x41a000001100780b */ /* 0x000fe20003f3c000 */
[----:B------:R-:W-:Y:S01]  /*8bb0*/  FADD.FTZ R10, R10, R39 ;  /* 0x000000270a0a7221 */ /* 0x000fe20000010000 */
[----:B------:R-:W-:-:S04]  /*8bc0*/  PRMT R4, R4, 0x7632, R4 ;  /* 0x0000763204047816 */ /* 0x000fc80000000004 */
[----:B------:R-:W-:Y:S01]  /*8bd0*/  SHF.L.U32 R4, R4, 0x10, RZ ;  /* 0x0000001004047819 */ /* 0x000fe200000006ff */
[----:B------:R-:W4:Y:S01]  /*8be0*/  @!P4 MUFU.EX2 R3, R3 ;  /* 0x000000030003c308 */ /* 0x000f220000000800 */
[----:B--2---:R-:W-:-:S03]  /*8bf0*/  @!P6 FADD.FTZ R2, R0, 1 ;  /* 0x3f8000000002e421 */ /* 0x004fc60000010000 */
[----:B------:R-:W-:-:S04]  /*8c00*/  FADD.FTZ R4, R4, R39 ;  /* 0x0000002704047221 */ /* 0x000fc80000010000 */
[----:B------:R2:W5:Y:S01]  /*8c10*/  @!P6 MUFU.RCP R13, R2 ;  /* 0x00000002000de308 */ /* 0x0005620000001000 */
[----:B---3--:R-:W-:Y:S01]  /*8c20*/  @!P5 FADD.FTZ R0, R8, 1 ;  /* 0x3f8000000800d421 */ /* 0x008fe20000010000 */
[C---:B------:R-:W-:Y:S02]  /*8c30*/  SHF.L.U32 R8, R5.reuse, 0x10, RZ ;  /* 0x0000001005087819 */ /* 0x040fe400000006ff */
[----:B------:R-:W-:-:S03]  /*8c40*/  PRMT R5, R5, 0x7632, R5 ;  /* 0x0000763205057816 */ /* 0x000fc60000000005 */
[----:B------:R-:W-:Y:S01]  /*8c50*/  FADD.FTZ R18, R8, R39 ;  /* 0x0000002708127221 */ /* 0x000fe20000010000 */
[----:B------:R-:W-:Y:S01]  /*8c60*/  @!P2 FMUL.FTZ R8, R16, -1.4426950216293334961 ;  /* 0xbfb8aa3b1008a820 */ /* 0x000fe20000410000 */
[----:B----4-:R-:W-:Y:S01]  /*8c70*/  @!P4 FADD.FTZ R3, R3, 1 ;  /* 0x3f8000000303c421 */ /* 0x010fe20000010000 */
[----:B--2---:R-:W-:Y:S01]  /*8c80*/  SHF.L.U32 R2, R9, 0x10, RZ ;  /* 0x0000001009027819 */ /* 0x004fe200000006ff */
[----:B------:R2:W3:Y:S01]  /*8c90*/  @!P5 MUFU.RCP R15, R0 ;  /* 0x00000000000fd308 */ /* 0x0004e20000001000 */
[----:B------:R-:W-:-:S03]  /*8ca0*/  FSETP.GTU.FTZ.AND P0, PT, R18, 20, PT ;  /* 0x41a000001200780b */ /* 0x000fc60003f1c000 */
[----:B------:R-:W-:Y:S01]  /*8cb0*/  FADD.FTZ R16, R2, R39 ;  /* 0x0000002702107221 */ /* 0x000fe20000010000 */
[----:B------:R-:W-:Y:S01]  /*8cc0*/  @!P1 FMUL.FTZ R2, R17, -1.4426950216293334961 ;  /* 0xbfb8aa3b11029820 */ /* 0x000fe20000410000 */
[----:B-----5:R-:W-:Y:S02]  /*8cd0*/  @!P6 FMUL.FTZ R48, R48, R13 ;  /* 0x0000000d3030e220 */ /* 0x020fe40000410000 */
[----:B------:R-:W4:Y:S01]  /*8ce0*/  @!P4 MUFU.RCP R14, R3 ;  /* 0x00000003000ec308 */ /* 0x000f220000001000 */
[----:B------:R-:W-:Y:S02]  /*8cf0*/  FSETP.GTU.FTZ.AND P6, PT, R16, 20, PT ;  /* 0x41a000001000780b */ /* 0x000fe40003fdc000 */
[----:B--2---:R-:W-:-:S05]  /*8d00*/  SHF.L.U32 R0, R11, 0x10, RZ ;  /* 0x000000100b007819 */ /* 0x004fca00000006ff */
[----:B------:R2:W5:Y:S01]  /*8d10*/  @!P2 MUFU.EX2 R9, R8 ;  /* 0x000000080009a308 */ /* 0x0005620000000800 */
[----:B---3--:R-:W-:-:S07]  /*8d20*/  @!P5 FMUL.FTZ R50, R50, R15 ;  /* 0x0000000f3232d220 */ /* 0x008fce0000410000 */
[----:B------:R-:W3:Y:S01]  /*8d30*/  @!P1 MUFU.EX2 R11, R2 ;  /* 0x00000002000b9308 */ /* 0x000ee20000000800 */
[----:B----4-:R-:W-:Y:S01]  /*8d40*/  @!P4 FMUL.FTZ R49, R49, R14 ;  /* 0x0000000e3131c220 */ /* 0x010fe20000410000 */
[----:B------:R-:W-:Y:S01]  /*8d50*/  FSETP.GTU.FTZ.AND P4, PT, R10, 20, PT ;  /* 0x41a000000a00780b */ /* 0x000fe20003f9c000 */
[----:B------:R-:W-:Y:S01]  /*8d60*/  FADD.FTZ R14, R0, R39 ;  /* 0x00000027000e7221 */ /* 0x000fe20000010000 */
[----:B------:R-:W-:Y:S01]  /*8d70*/  @!P6 FMUL.FTZ R0, R16, -1.4426950216293334961 ;  /* 0xbfb8aa3b1000e820 */ /* 0x000fe20000410000 */
[----:B--2---:R-:W-:-:S03]  /*8d80*/  @!P0 FMUL.FTZ R8, R18, -1.4426950216293334961 ;  /* 0xbfb8aa3b12088820 */ /* 0x004fc60000410000 */
[----:B------:R-:W-:Y:S01]  /*8d90*/  FSETP.GTU.FTZ.AND P5, PT, R14, 20, PT ;  /* 0x41a000000e00780b */ /* 0x000fe20003fbc000 */
[----:B------:R-:W2:Y:S01]  /*8da0*/  @!P3 MUFU.EX2 R12, R12 ;  /* 0x0000000c000cb308 */ /* 0x000ea20000000800 */
[----:B-----5:R-:W-:-:S05]  /*8db0*/  @!P2 FADD.FTZ R9, R9, 1 ;  /* 0x3f8000000909a421 */ /* 0x020fca0000010000 */
[----:B------:R-:W-:Y:S02]  /*8dc0*/  @!P4 FMUL.FTZ R3, R10, -1.4426950216293334961 ;  /* 0xbfb8aa3b0a03c820 */ /* 0x000fe40000410000 */
[----:B------:R-:W4:Y:S01]  /*8dd0*/  @!P6 MUFU.EX2 R0, R0 ;  /* 0x000000000000e308 */ /* 0x000f220000000800 */
[----:B---3--:R-:W-:-:S03]  /*8de0*/  @!P1 FADD.FTZ R11, R11, 1 ;  /* 0x3f8000000b0b9421 */ /* 0x008fc60000010000 */
[----:B------:R-:W-:-:S04]  /*8df0*/  @!P5 FMUL.FTZ R10, R14, -1.4426950216293334961 ;  /* 0xbfb8aa3b0e0ad820 */ /* 0x000fc80000410000 */
[----:B------:R-:W-:Y:S01]  /*8e00*/  @!P4 MUFU.EX2 R3, R3 ;  /* 0x000000030003c308 */ /* 0x000fe20000000800 */
[----:B--2---:R-:W-:-:S07]  /*8e10*/  @!P3 FADD.FTZ R12, R12, 1 ;  /* 0x3f8000000c0cb421 */ /* 0x004fce0000010000 */
[----:B------:R-:W2:Y:S01]  /*8e20*/  @!P5 MUFU.EX2 R10, R10 ;  /* 0x0000000a000ad308 */ /* 0x000ea20000000800 */
[----:B----4-:R-:W-:Y:S01]  /*8e30*/  @!P6 FADD.FTZ R2, R0, 1 ;  /* 0x3f8000000002e421 */ /* 0x010fe20000010000 */
[C---:B------:R-:W-:Y:S02]  /*8e40*/  SHF.L.U32 R0, R6.reuse, 0x10, RZ ;  /* 0x0000001006007819 */ /* 0x040fe400000006ff */
[----:B------:R-:W-:-:S04]  /*8e50*/  PRMT R6, R6, 0x7632, R6 ;  /* 0x0000763206067816 */ /* 0x000fc80000000006 */
[----:B------:R-:W3:Y:S01]  /*8e60*/  @!P6 MUFU.RCP R2, R2 ;  /* 0x000000020002e308 */ /* 0x000ee20000001000 */
[----:B------:R-:W-:-:S05]  /*8e70*/  SHF.L.U32 R6, R6, 0x10, RZ ;  /* 0x0000001006067819 */ /* 0x000fca00000006ff */
[----:B------:R-:W-:Y:S02]  /*8e80*/  FADD.FTZ R6, R6, R39 ;  /* 0x0000002706067221 */ /* 0x000fe40000010000 */
[----:B------:R4:W5:Y:S01]  /*8e90*/  @!P0 MUFU.EX2 R13, R8 ;  /* 0x00000008000d8308 */ /* 0x0009620000000800 */
[----:B--2---:R-:W-:-:S07]  /*8ea0*/  @!P5 FADD.FTZ R10, R10, 1 ;  /* 0x3f8000000a0ad421 */ /* 0x004fce0000010000 */
[----:B------:R-:W2:Y:S01]  /*8eb0*/  @!P2 MUFU.RCP R14, R9 ;  /* 0x00000009000ea308 */ /* 0x000ea20000001000 */
[----:B----4-:R-:W-:Y:S01]  /*8ec0*/  @!P4 FADD.FTZ R8, R3, 1 ;  /* 0x3f8000000308c421 */ /* 0x010fe20000010000 */
[----:B------:R-:W-:Y:S01]  /*8ed0*/  FADD.FTZ R3, R0, R39 ;  /* 0x0000002700037221 */ /* 0x000fe20000010000 */
[----:B------:R-:W-:Y:S01]  /*8ee0*/  SHF.L.U32 R0, R7, 0x10, RZ ;  /* 0x0000001007007819 */ /* 0x000fe200000006ff */
[----:B---3--:R-:W-:Y:S01]  /*8ef0*/  @!P6 FMUL.FTZ R51, R51, R2 ;  /* 0x000000023333e220 */ /* 0x008fe20000410000 */
[----:B------:R-:W-:Y:S02]  /*8f00*/  PRMT R7, R7, 0x7632, R7 ;  /* 0x0000763207077816 */ /* 0x000fe40000000007 */
[----:B------:R-:W-:Y:S01]  /*8f10*/  FSETP.GTU.FTZ.AND P6, PT, R3, 20, PT ;  /* 0x41a000000300780b */ /* 0x000fe20003fdc000 */
[----:B------:R-:W-:Y:S01]  /*8f20*/  FADD.FTZ R17, R0, R39 ;  /* 0x0000002700117221 */ /* 0x000fe20000010000 */
[----:B------:R-:W-:Y:S01]  /*8f30*/  SHF.L.U32 R0, R5, 0x10, RZ ;  /* 0x0000001005007819 */ /* 0x000fe200000006ff */
[----:B------:R3:W4:Y:S01]  /*8f40*/  @!P4 MUFU.RCP R15, R8 ;  /* 0x00000008000fc308 */ /* 0x0007220000001000 */
[----:B-----5:R-:W-:Y:S01]  /*8f50*/  @!P0 FADD.FTZ R13, R13, 1 ;  /* 0x3f8000000d0d8421 */ /* 0x020fe20000010000 */
[----:B--2---:R-:W-:-:S06]  /*8f60*/  @!P2 FMUL.FTZ R55, R55, R14 ;  /* 0x0000000e3737a220 */ /* 0x004fcc0000410000 */
[----:B------:R2:W5:Y:S01]  /*8f70*/  @!P5 MUFU.RCP R9, R10 ;  /* 0x0000000a0009d308 */ /* 0x0005620000001000 */
[----:B---3--:R-:W-:Y:S01]  /*8f80*/  FADD.FTZ R8, R0, R39 ;  /* 0x0000002700087221 */ /* 0x008fe20000010000 */
[----:B------:R-:W-:Y:S01]  /*8f90*/  @!P6 FMUL.FTZ R2, R3, -1.4426950216293334961 ;  /* 0xbfb8aa3b0302e820 */ /* 0x000fe20000410000 */
[----:B------:R-:W-:-:S03]  /*8fa0*/  SHF.L.U32 R0, R7, 0x10, RZ ;  /* 0x0000001007007819 */ /* 0x000fc600000006ff */
[----:B------:R-:W-:Y:S02]  /*8fb0*/  FSETP.GTU.FTZ.AND P2, PT, R8, 20, PT ;  /* 0x41a000000800780b */ /* 0x000fe40003f5c000 */
[----:B------:R-:W3:Y:S01]  /*8fc0*/  @!P3 MUFU.RCP R12, R12 ;  /* 0x0000000c000cb308 */ /* 0x000ee20000001000 */
[----:B------:R-:W-:Y:S01]  /*8fd0*/  FADD.FTZ R7, R0, R39 ;  /* 0x0000002700077221 */ /* 0x000fe20000010000 */
[----:B--2---:R-:W-:Y:S01]  /*8fe0*/  F2FP.BF16.F32.PACK_AB R10, R84, R73 ;  /* 0x00000049540a723e */ /* 0x004fe200000010ff */
[----:B----4-:R-:W-:Y:S01]  /*8ff0*/  @!P4 FMUL.FTZ R54, R54, R15 ;  /* 0x0000000f3636c220 */ /* 0x010fe20000410000 */
[----:B------:R-:W-:-:S04]  /*9000*/  FSETP.GTU.FTZ.AND P4, PT, R17, 20, PT ;  /* 0x41a000001100780b */ /* 0x000fc80003f9c000 */
[----:B------:R2:W4:Y:S01]  /*9010*/  @!P1 MUFU.RCP R16, R11 ;  /* 0x0000000b00109308 */ /* 0x0005220000001000 */
[----:B-----5:R-:W-:Y:S01]  /*9020*/  @!P5 FMUL.FTZ R58, R58, R9 ;  /* 0x000000093a3ad220 */ /* 0x020fe20000410000 */
[----:B------:R-:W-:Y:S02]  /*9030*/  F2FP.BF16.F32.PACK_AB R9, R86, R75 ;  /* 0x0000004b5609723e */ /* 0x000fe400000010ff */
[----:B------:R-:W-:-:S04]  /*9040*/  FSETP.GTU.FTZ.AND P5, PT, R6, 20, PT ;  /* 0x41a000000600780b */ /* 0x000fc80003fbc000 */
[----:B------:R5:W0:Y:S01]  /*9050*/  @!P6 MUFU.EX2 R3, R2 ;  /* 0x000000020003e308 */ /* 0x000a220000000800 */
[----:B--2---:R-:W-:Y:S01]  /*9060*/  F2FP.BF16.F32.PACK_AB R11, R83, R78 ;  /* 0x0000004e530b723e */ /* 0x004fe200000010ff */
[----:B---3--:R-:W-:Y:S01]  /*9070*/  @!P3 FMUL.FTZ R53, R53, R12 ;  /* 0x0000000c3535b220 */ /* 0x008fe20000410000 */
[----:B------:R-:W-:Y:S01]  /*9080*/  F2FP.BF16.F32.PACK_AB R78, R80, R85 ;  /* 0x00000055504e723e */ /* 0x000fe200000010ff */
[----:B------:R-:W-:Y:S01]  /*9090*/  @!P4 FMUL.FTZ R5, R17, -1.4426950216293334961 ;  /* 0xbfb8aa3b1105c820 */ /* 0x000fe20000410000 */
[----:B------:R-:W-:Y:S01]  /*90a0*/  FSETP.GTU.FTZ.AND P3, PT, R4, 20, PT ;  /* 0x41a000000400780b */ /* 0x000fe20003f7c000 */
[----:B-----5:R-:W-:Y:S01]  /*90b0*/  @!P2 FMUL.FTZ R2, R8, -1.4426950216293334961 ;  /* 0xbfb8aa3b0802a820 */ /* 0x020fe20000410000 */
[----:B------:R-:W-:Y:S01]  /*90c0*/  F2FP.BF16.F32.PACK_AB R8, R88, R77 ;  /* 0x0000004d5808723e */ /* 0x000fe200000010ff */
[----:B----4-:R-:W-:Y:S01]  /*90d0*/  @!P1 FMUL.FTZ R57, R57, R16 ;  /* 0x0000001039399220 */ /* 0x010fe20000410000 */
[----:B------:R-:W-:Y:S01]  /*90e0*/  F2FP.BF16.F32.PACK_AB R77, R81, R92 ;  /* 0x0000005c514d723e */ /* 0x000fe200000010ff */
[----:B------:R2:W3:Y:S01]  /*90f0*/  @!P0 MUFU.RCP R16, R13 ;  /* 0x0000000d00108308 */ /* 0x0004e20000001000 */
[----:B------:R-:W-:Y:S01]  /*9100*/  FSETP.GTU.FTZ.AND P1, PT, R7, 20, PT ;  /* 0x41a000000700780b */ /* 0x000fe20003f3c000 */
[----:B------:R-:W-:Y:S01]  /*9110*/  STS.128 [R30], R8 ;  /* 0x000000081e007388 */ /* 0x000fe20000000c00 */
[----:B0-----:R-:W-:-:S05]  /*9120*/  @!P6 FADD.FTZ R3, R3, 1 ;  /* 0x3f8000000303e421 */ /* 0x001fca0000010000 */
[----:B------:R-:W-:Y:S01]  /*9130*/  @!P3 FMUL.FTZ R0, R4, -1.4426950216293334961 ;  /* 0xbfb8aa3b0400b820 */ /* 0x000fe20000410000 */
[----:B------:R-:W-:Y:S01]  /*9140*/  STS.128 [R30+0x10], R76 ;  /* 0x0000104c1e007388 */ /* 0x000fe20000000c00 */
[----:B------:R-:W-:-:S03]  /*9150*/  NOP ;  /* 0x0000000000007918 */ /* 0x000fc60000000000 */
[----:B--2---:R-:W0:Y:S01]  /*9160*/  LDS.128 R12, [R32] ;  /* 0x00000000200c7984 */ /* 0x004e220000000c00 */
[----:B------:R-:W2:Y:S01]  /*9170*/  @!P2 MUFU.EX2 R2, R2 ;  /* 0x000000020002a308 */ /* 0x000ea20000000800 */
[----:B------:R-:W-:Y:S01]  /*9180*/  @!P5 FMUL.FTZ R4, R6, -1.4426950216293334961 ;  /* 0xbfb8aa3b0604d820 */ /* 0x000fe20000410000 */
[----:B------:R-:W-:Y:S01]  /*9190*/  @!P1 FMUL.FTZ R6, R7, -1.4426950216293334961 ;  /* 0xbfb8aa3b07069820 */ /* 0x000fe20000410000 */
[----:B------:R-:W4:Y:S01]  /*91a0*/  LDS.128 R8, [R32+0x200] ;  /* 0x0002000020087984 */ /* 0x000f220000000c00 */
[----:B---3--:R-:W-:-:S04]  /*91b0*/  @!P0 FMUL.FTZ R59, R59, R16 ;  /* 0x000000103b3b8220 */ /* 0x008fc80000410000 */
[----:B------:R-:W3:Y:S08]  /*91c0*/  @!P4 MUFU.EX2 R5, R5 ;  /* 0x000000050005c308 */ /* 0x000ef00000000800 */
[----:B------:R-:W5:Y:S01]  /*91d0*/  @!P5 MUFU.EX2 R4, R4 ;  /* 0x000000040004d308 */ /* 0x000f620000000800 */
[----:B--2---:R-:W-:-:S07]  /*91e0*/  @!P2 FADD.FTZ R2, R2, 1 ;  /* 0x3f8000000202a421 */ /* 0x004fce0000010000 */
[----:B------:R-:W2:Y:S01]  /*91f0*/  @!P3 MUFU.EX2 R0, R0 ;  /* 0x000000000000b308 */ /* 0x000ea20000000800 */
[----:B---3--:R-:W-:-:S07]  /*9200*/  @!P4 FADD.FTZ R5, R5, 1 ;  /* 0x3f8000000505c421 */ /* 0x008fce0000010000 */
[----:B------:R-:W3:Y:S01]  /*9210*/  @!P1 MUFU.EX2 R6, R6 ;  /* 0x0000000600069308 */ /* 0x000ee20000000800 */
[----:B-----5:R-:W-:-:S07]  /*9220*/  @!P5 FADD.FTZ R4, R4, 1 ;  /* 0x3f8000000404d421 */ /* 0x020fce0000010000 */
[----:B------:R5:W1:Y:S01]  /*9230*/  @!P6 MUFU.RCP R18, R3 ;  /* 0x000000030012e308 */ /* 0x000a620000001000 */
[----:B--2---:R-:W-:-:S07]  /*9240*/  @!P3 FADD.FTZ R0, R0, 1 ;  /* 0x3f8000000000b421 */ /* 0x004fce0000010000 */
[----:B------:R2:W0:Y:S01]  /*9250*/  @!P2 MUFU.RCP R17, R2 ;  /* 0x000000020011a308 */ /* 0x0004220000001000 */
[----:B-----5:R-:W-:Y:S01]  /*9260*/  MOV R3, UR18 ;  /* 0x0000001200037c02 */ /* 0x020fe20008000f00 */
[----:B---3--:R-:W-:Y:S01]  /*9270*/  @!P1 FADD.FTZ R6, R6, 1 ;  /* 0x3f80000006069421 */ /* 0x008fe20000010000 */
[----:B------:R-:W3:Y:S05]  /*9280*/  LDCU.64 UR18, c[0x0][0x518] ;  /* 0x0000a300ff1277ac */ /* 0x000eea0008000a00 */
[----:B------:R-:W5:Y:S01]  /*9290*/  @!P4 MUFU.RCP R20, R5 ;  /* 0x000000050014c308 */ /* 0x000f620000001000 */
[----:B--2---:R-:W-:Y:S01]  /*92a0*/  MOV R2, UR6 ;  /* 0x0000000600027c02 */ /* 0x004fe20008000f00 */
[----:B-1----:R-:W-:-:S04]  /*92b0*/  @!P6 FMUL.FTZ R61, R61, R18 ;  /* 0x000000123d3de220 */ /* 0x002fc80000410000 */
[----:B------:R-:W-:Y:S02]  /*92c0*/  IMAD.WIDE.U32 R2, R34, 0x10, R2 ;  /* 0x0000001022027825 */ /* 0x000fe400078e0002 */
[----:B------:R1:W2:Y:S02]  /*92d0*/  @!P5 MUFU.RCP R5, R4 ;  /* 0x000000040005d308 */ /* 0x0002a40000001000 */
[----:B0-----:R-:W-:Y:S01]  /*92e0*/  @!P2 FMUL.FTZ R62, R62, R17 ;  /* 0x000000113e3ea220 */ /* 0x001fe20000410000 */
[----:B------:R-:W-:Y:S01]  /*92f0*/  STG.E.128 desc[UR22][R2.64], R12 ;  /* 0x0000000c02007986 */ /* 0x000fe2000c101d16 */
[----:B---3--:R-:W-:-:S03]  /*9300*/  UIMAD.WIDE.U32 UR20, UR25, UR18, UR20 ;  /* 0x00000012191472a5 */ /* 0x008fc6000f8e0014 */
[----:B------:R-:W-:Y:S01]  /*9310*/  F2FP.BF16.F32.PACK_AB R17, R62, R59 ;  /* 0x0000003b3e11723e */ /* 0x000fe200000010ff */
[----:B----4-:R0:W-:Y:S01]  /*9320*/  STG.E.128 desc[UR22][R2.64+0x200], R8 ;  /* 0x0002000802007986 */ /* 0x0101e2000c101d16 */
[----:B------:R3:W4:Y:S01]  /*9330*/  @!P3 MUFU.RCP R7, R0 ;  /* 0x000000000007b308 */ /* 0x0007220000001000 */
[----:B-----5:R-:W-:Y:S01]  /*9340*/  @!P4 FMUL.FTZ R63, R63, R20 ;  /* 0x000000143f3fc220 */ /* 0x020fe20000410000 */
[----:B-1----:R-:W-:Y:S01]  /*9350*/  F2FP.BF16.F32.PACK_AB R4, R49, R48 ;  /* 0x000000303104723e */ /* 0x002fe200000010ff */
[----:B------:R-:W-:Y:S01]  /*9360*/  BAR.SYNC.DEFER_BLOCKING 0x0 ;  /* 0x0000000000007b1d */ /* 0x000fe20000010000 */
[----:B------:R-:W-:-:S05]  /*9370*/  UIMAD UR19, UR25, UR19, UR21 ;  /* 0x00000013191372a4 */ /* 0x000fca000f8e0215 */
[----:B------:R1:W5:Y:S01]  /*9380*/  @!P1 MUFU.RCP R19, R6 ;  /* 0x0000000600139308 */ /* 0x0003620000001000 */
[----:B---3--:R-:W-:Y:S01]  /*9390*/  FADD.FTZ R0, R48, R37 ;  /* 0x0000002530007221 */ /* 0x008fe20000010000 */
[----:B--2---:R-:W-:Y:S01]  /*93a0*/  @!P5 FMUL.FTZ R66, R66, R5 ;  /* 0x000000054242d220 */ /* 0x004fe20000410000 */
[----:B------:R-:W-:Y:S02]  /*93b0*/  UMOV UR18, UR20 ;  /* 0x0000001400127c82 */ /* 0x000fe40008000000 */
[----:B------:R-:W-:Y:S01]  /*93c0*/  FADD.FTZ R5, R0, R49 ;  /* 0x0000003100057221 */ /* 0x000fe20000010000 */
[----:B------:R-:W-:Y:S01]  /*93d0*/  UIMAD.WIDE.U32 UR18, UR8, UR30, UR18 ;  /* 0x0000001e081272a5 */ /* 0x000fe2000f8e0012 */
[----:B------:R-:W-:Y:S01]  /*93e0*/  F2FP.BF16.F32.PACK_AB R18, R66, R61 ;  /* 0x0000003d4212723e */ /* 0x000fe200000010ff */
[----:B----4-:R-:W-:Y:S01]  /*93f0*/  @!P3 FMUL.FTZ R60, R60, R7 ;  /* 0x000000073c3cb220 */ /* 0x010fe20000410000 */
[----:B------:R-:W-:Y:S01]  /*9400*/  FADD.FTZ R0, R5, R50 ;  /* 0x0000003205007221 */ /* 0x000fe20000010000 */
[----:B------:R-:W-:Y:S01]  /*9410*/  F2FP.BF16.F32.PACK_AB R5, R51, R50 ;  /* 0x000000323305723e */ /* 0x000fe200000010ff */
[----:B------:R-:W-:Y:S01]  /*9420*/  UIMAD UR19, UR8, UR31, UR19 ;  /* 0x0000001f081372a4 */ /* 0x000fe2000f8e0213 */
[----:B------:R-:W-:Y:S01]  /*9430*/  F2FP.BF16.F32.PACK_AB R7, R58, R55 ;  /* 0x000000373a07723e */ /* 0x000fe200000010ff */
[----:B------:R-:W-:Y:S01]  /*9440*/  FADD.FTZ R0, R0, R51 ;  /* 0x0000003300007221 */ /* 0x000fe20000010000 */
[----:B-1----:R-:W-:Y:S01]  /*9450*/  F2FP.BF16.F32.PACK_AB R6, R54, R53 ;  /* 0x000000353606723e */ /* 0x002fe200000010ff */
[----:B------:R-:W-:Y:S01]  /*9460*/  ULEA UR6, UP0, UR18, UR32, 0x1 ;  /* 0x0000002012067291 */ /* 0x000fe2000f8008ff */
[----:B------:R-:W-:Y:S01]  /*9470*/  F2FP.BF16.F32.PACK_AB R16, R60, R57 ;  /* 0x000000393c10723e */ /* 0x000fe200000010ff */
[----:B-----5:R-:W-:Y:S01]  /*9480*/  @!P1 FMUL.FTZ R68, R68, R19 ;  /* 0x0000001344449220 */ /* 0x020fe20000410000 */
[----:B------:R-:W-:Y:S01]  /*9490*/  FADD.FTZ R53, R0, R53 ;  /* 0x0000003500357221 */ /* 0x000fe20000010000 */
[----:B------:R-:W-:Y:S01]  /*94a0*/  STS.128 [R30], R4 ;  /* 0x000000041e007388 */ /* 0x000fe20000000c00 */
[----:B------:R-:W-:Y:S01]  /*94b0*/  ULEA.HI.X UR18, UR18, UR33, UR19, 0x1, UP0 ;  /* 0x0000002112127291 */ /* 0x000fe200080f0c13 */
[----:B0-----:R-:W-:Y:S01]  /*94c0*/  MOV R2, UR6 ;  /* 0x0000000600027c02 */ /* 0x001fe20008000f00 */
[----:B------:R-:W-:Y:S01]  /*94d0*/  FADD.FTZ R54, R53, R54 ;  /* 0x0000003635367221 */ /* 0x000fe20000010000 */
[----:B------:R-:W-:Y:S01]  /*94e0*/  F2FP.BF16.F32.PACK_AB R19, R68, R63 ;  /* 0x0000003f4413723e */ /* 0x000fe200000010ff */
[----:B------:R-:W-:-:S02]  /*94f0*/  UIADD3 UR26, UP0, UPT, UR26, -0x400, URZ ;  /* 0xfffffc001a1a7890 */ /* 0x000fc4000ff1e0ff */
[----:B------:R-:W-:Y:S01]  /*9500*/  FADD.FTZ R55, R54, R55 ;  /* 0x0000003736377221 */ /* 0x000fe20000010000 */
        /* <DEDUP_REMOVED lines=21> */
.L_x_13941:
        /* <DEDUP_REMOVED lines=33> */
.L_x_13995:
[----:B------:R-:W-:Y:S05]  /*9870*/  BSYNC.RECONVERGENT B0 ;  /* 0x0000000000007941 */ /* 0x000fea0003800200 */
.L_x_13994:
        /* <DEDUP_REMOVED lines=31> */
.L_x_13997:
[----:B------:R-:W-:Y:S05]  /*9a70*/  BSYNC.RECONVERGENT B0 ;  /* 0x0000000000007941 */ /* 0x000fea0003800200 */
.L_x_13996:
        /* <DEDUP_REMOVED lines=22> */
.L_x_13999:
        /* <DEDUP_REMOVED lines=66> */
.L_x_13998:
[----:B------:R-:W-:Y:S05]  /*a000*/  EXIT ;  /* 0x000000000000794d */ /* 0x000fea0003800000 */
.L_x_14000:
        /* <DEDUP_REMOVED lines=15> */
.L_x_18746:


//--------------------- .text._Z25selective_scan_bwd_kernelI32Selective_Scan_bwd_kernel_traitsILi32ELi16ELb1ELb0ELb0ELb1ELb1EN3c108BFloat16ENS1_7complexIfEEEEv12SSMParamsBwd --------------------------
	.section	.text._Z25selective_scan_bwd_kernelI32Selective_Scan_bwd_kernel_traitsILi32ELi16ELb1ELb0ELb0ELb1ELb1EN3c108BFloat16ENS1_7complexIfEEEEv12SSMParamsBwd,"ax",@progbits
	.align	128
        .global         _Z25selective_scan_bwd_kernelI32Selective_Scan_bwd_kernel_traitsILi32ELi16ELb1ELb0ELb0ELb1ELb1EN3c108BFloat16ENS1_7complexIfEEEEv12SSMParamsBwd
        .type           _Z25selective_scan_bwd_kernelI32Selective_Scan_bwd_kernel_traitsILi32ELi16ELb1ELb0ELb0ELb1ELb1EN3c108BFloat16ENS1_7complexIfEEEEv12SSMParamsBwd,@function
        .size           _Z25selective_scan_bwd_kernelI32Selective_Scan_bwd_kernel_traitsILi32ELi16ELb1ELb0ELb0ELb1ELb1EN3c108BFloat16ENS1_7complexIfEEEEv12SSMParamsBwd,(.L_x_18747 - _Z25selective_scan_bwd_kernelI32Selective_Scan_bwd_kernel_traitsILi32ELi16ELb1ELb0ELb0ELb1ELb1EN3c108BFloat16ENS1_7complexIfEEEEv12SSMParamsBwd)
        .other          _Z25selective_scan_bwd_kernelI32Selective_Scan_bwd_kernel_traitsILi32ELi16ELb1ELb0ELb0ELb1ELb1EN3c108BFloat16ENS1_7complexIfEEEEv12SSMParamsBwd,@"STO_CUDA_ENTRY STV_DEFAULT"
_Z25selective_scan_bwd_kernelI32Selective_Scan_bwd_kernel_traitsILi32ELi16ELb1ELb0ELb0ELb1ELb1EN3c108BFloat16ENS1_7complexIfEEEEv12SSMParamsBwd:
.text._Z25selective_scan_bwd_kernelI32Selective_Scan_bwd_kernel_traitsILi32ELi16ELb1ELb0ELb0ELb1ELb1EN3c108BFloat16ENS1_7complexIfEEEEv12SSMParamsBwd:
        /* <DEDUP_REMOVED lines=36> */
[----:B--2---:R-:W-:Y:S02]  /*0240*/  ULEA UR22, UR32, 0xfffffe00, 0x9 ;  /* 0xfffffe0020167891 */ /* 0x004fe4000f8e48ff */
[----:B------:R-:W-:Y:S02]  /*0250*/  UIMAD.WIDE.U32 UR18, UR12, UR26, UR14 ;  /* 0x0000001a0c1272a5 */ /* 0x000fe4000f8e000e */
[----:B------:R-:W-:Y:S02]  /*0260*/  UISETP.NE.AND.EX UP0, UPT, UR37, URZ, UPT, UP0 ;  /* 0x000000ff2500728c */ /* 0x000fe4000bf05300 */
[----:B------:R-:W-:Y:S01]  /*0270*/  UIMAD UR13, UR12, UR23, UR17 ;  /* 0x000000170c0d72a4 */ /* 0x000fe2000f8e0211 */
[----:B------:R-:W0:Y:S01]  /*0280*/  LDCU.64 UR36, c[0x0][0x3d8] ;  /* 0x00007b00ff2477ac */ /* 0x000e220008000a00 */
[----:B------:R-:W2:Y:S01]  /*0290*/  LDCU.64 UR14, c[0x0][0x3b8] ;  /* 0x00007700ff0e77ac */ /* 0x000ea20008000a00 */
[----:B-1----:R-:W-:-:S02]  /*02a0*/  UIMAD.WIDE.U32 UR20, UR29, UR34, URZ ;  /* 0x000000221d1472a5 */ /* 0x002fc4000f8e00ff */
[----:B------:R-:W-:Y:S02]  /*02b0*/  UIADD3 UR24, UP1, UPT, UR22, UR16, URZ ;  /* 0x0000001016187290 */ /* 0x000fe4000ff3e0ff */
[----:B------:R-:W-:Y:S02]  /*02c0*/  USHF.R.S32.HI UR23, URZ, 0x1f, UR22 ;  /* 0x0000001fff177899 */ /* 0x000fe40008011416 */
[----:B----4-:R-:W-:Y:S02]  /*02d0*/  ULEA UR26, UP2, UR24, UR8, 0x1 ;  /* 0x00000008181a7291 */ /* 0x010fe4000f8408ff */
[----:B------:R-:W-:Y:S02]  /*02e0*/  UIADD3.X UR13, UPT, UPT, UR23, UR13, URZ, UP1, !UPT ;  /* 0x0000000d170d7290 */ /* 0x000fe40008ffe4ff */
[----:B------:R-:W-:Y:S02]  /*02f0*/  UIMAD UR17, UR12, UR27, UR19 ;  /* 0x0000001b0c1172a4 */ /* 0x000fe4000f8e0213 */
[----:B------:R-:W-:-:S02]  /*0300*/  UIADD3 UR18, UP3, UPT, UR22, UR18, URZ ;  /* 0x0000001216127290 */ /* 0x000fc4000ff7e0ff */
[----:B------:R-:W-:Y:S02]  /*0310*/  ULEA.HI.X UR24, UR24, UR9, UR13, 0x1, UP2 ;  /* 0x0000000918187291 */ /* 0x000fe400090f0c0d */
[----:B------:R-:W-:Y:S01]  /*0320*/  UIMAD UR9, UR29, UR35, UR21 ;  /* 0x000000231d0972a4 */ /* 0x000fe2000f8e0215 */
[----:B------:R-:W1:Y:S01]  /*0330*/  @UP0 LDCU UR21, c[0x0][0x384] ;  /* 0x00007080ff1507ac */ /* 0x000e620008000800 */
[----:B------:R-:W-:Y:S02]  /*0340*/  ULEA UR10, UP4, UR18, UR10, 0x1 ;  /* 0x0000000a120a7291 */ /* 0x000fe4000f8808ff */
        /* <DEDUP_REMOVED lines=29> */
[----:B---3--:R-:W-:Y:S11]  /*0520*/  BRA.U !UP0, `(.L_x_14001) ;  /* 0x000000a508947547 */ /* 0x008ff6000b800000 */
        /* <DEDUP_REMOVED lines=17> */
.L_x_14054:
        /* <DEDUP_REMOVED lines=29> */
[----:B0-----:R-:W3:Y:S04]  /*0810*/  LDG.E.128 R32, desc[UR30][R2.64] ;  /* 0x0000001e02207981 */ /* 0x001ee8000c1e1d00 */
[----:B------:R-:W4:Y:S01]  /*0820*/  LDG.E.128 R48, desc[UR30][R2.64+0x200] ;  /* 0x0002001e02307981 */ /* 0x000f22000c1e1d00 */
[----:B------:R-:W-:Y:S01]  /*0830*/  BSSY.RECONVERGENT B0, `(.L_x_14002) ;  /* 0x0000039000007945 */ /* 0x000fe20003800200 */
[----:B-1----:R-:W-:-:S02]  /*0840*/  SHF.L.U32 R28, R44, 0x10, RZ ;  /* 0x000000102c1c7819 */ /* 0x002fc400000006ff */
[----:B------:R-:W-:Y:S02]  /*0850*/  PRMT R44, R44, 0x7632, R44 ;  /* 0x000076322c2c7816 */ /* 0x000fe4000000002c */
[----:B------:R-:W-:Y:S01]  /*0860*/  SHF.L.U32 R30, R45, 0x10, RZ ;  /* 0x000000102d1e7819 */ /* 0x000fe200000006ff */
[--C-:B-----5:R-:W-:Y:S01]  /*0870*/  FADD.FTZ R28, R28, R19.reuse ;  /* 0x000000131c1c7221 */ /* 0x120fe20000010000 */
[----:B------:R-:W-:Y:S02]  /*0880*/  SHF.L.U32 R0, R46, 0x10, RZ ;  /* 0x000000102e007819 */ /* 0x000fe400000006ff */
[----:B------:R-:W-:Y:S01]  /*0890*/  SHF.L.U32 R10, R47, 0x10, RZ ;  /* 0x000000102f0a7819 */ /* 0x000fe200000006ff */
[----:B------:R-:W-:Y:S01]  /*08a0*/  FADD.FTZ R30, R30, R19 ;  /* 0x000000131e1e7221 */ /* 0x000fe20000010000 */
[----:B------:R-:W-:Y:S02]  /*08b0*/  FSETP.GTU.FTZ.AND P1, PT, R28, 20, PT ;  /* 0x41a000001c00780b */ /* 0x000fe40003f3c000 */
[----:B--2---:R-:W-:-:S02]  /*08c0*/  SHF.L.U32 R36, R52, 0x10, RZ ;  /* 0x0000001034247819 */ /* 0x004fc400000006ff */
[----:B------:R-:W-:Y:S02]  /*08d0*/  SHF.L.U32 R44, R44, 0x10, RZ ;  /* 0x000000102c2c7819 */ /* 0x000fe400000006ff */
[----:B------:R-:W-:Y:S01]  /*08e0*/  SHF.L.U32 R40, R53, 0x10, RZ ;  /* 0x0000001035287819 */ /* 0x000fe200000006ff */
[----:B------:R-:W-:Y:S01]  /*08f0*/  FADD.FTZ R36, R36, R19 ;  /* 0x0000001324247221 */ /* 0x000fe20000010000 */
[----:B------:R-:W-:Y:S01]  /*0900*/  PRMT R45, R45, 0x7632, R45 ;  /* 0x000076322d2d7816 */ /* 0x000fe2000000002d */
[--C-:B------:R-:W-:Y:S01]  /*0910*/  FADD.FTZ R38, R44, R19.reuse ;  /* 0x000000132c267221 */ /* 0x100fe20000010000 */
[----:B------:R-:W-:Y:S01]  /*0920*/  FSETP.GTU.FTZ.AND P0, PT, R30, 20, PT ;  /* 0x41a000001e00780b */ /* 0x000fe20003f1c000 */
[--C-:B------:R-:W-:Y:S01]  /*0930*/  FADD.FTZ R40, R40, R19.reuse ;  /* 0x0000001328287221 */ /* 0x100fe20000010000 */
[----:B------:R-:W-:Y:S02]  /*0940*/  FSETP.GTU.FTZ.AND P2, PT, R36, 20, PT ;  /* 0x41a000002400780b */ /* 0x000fe40003f5c000 */
[----:B------:R-:W-:Y:S01]  /*0950*/  FSETP.GTU.FTZ.AND P5, PT, R38, 20, PT ;  /* 0x41a000002600780b */ /* 0x000fe20003fbc000 */
[----:B---3--:R0:W-:Y:S04]  /*0960*/  STS.128 [R25], R32 ;  /* 0x0000002019007388 */ /* 0x0081e80000000c00 */
[----:B----4-:R1:W-:Y:S01]  /*0970*/  STS.128 [R25+0x200], R48 ;  /* 0x0002003019007388 */ /* 0x0103e20000000c00 */
[--C-:B0-----:R-:W-:Y:S01]  /*0980*/  FADD.FTZ R32, R0, R19.reuse ;  /* 0x0000001300207221 */ /* 0x101fe20000010000 */
[----:B------:R-:W-:-:S04]  /*0990*/  FADD.FTZ R34, R10, R19 ;  /* 0x000000130a227221 */ /* 0x000fc80000010000 */
[----:B------:R-:W-:Y:S02]  /*09a0*/  FSETP.GTU.FTZ.AND P4, PT, R32, 20, PT ;  /* 0x41a000002000780b */ /* 0x000fe40003f9c000 */
[----:B------:R-:W-:Y:S01]  /*09b0*/  FSETP.GTU.FTZ.AND P3, PT, R34, 20, PT ;  /* 0x41a000002200780b */ /* 0x000fe20003f7c000 */
[----:B------:R-:W-:Y:S01]  /*09c0*/  NOP ;  /* 0x0000000000007918 */ /* 0x000fe20000000000 */
[----:B-1----:R-:W-:Y:S11]  /*09d0*/  @P1 BRA `(.L_x_14003) ;  /* 0x0000000000781947 */ /* 0x002ff60003800000 */
        /* <DEDUP_REMOVED lines=30> */
.L_x_14003:
[----:B------:R-:W-:Y:S05]  /*0bc0*/  BSYNC.RECONVERGENT B0 ;  /* 0x0000000000007941 */ /* 0x000fea0003800200 */
.L_x_14002:
[----:B------:R-:W-:Y:S01]  /*0bd0*/  SHF.L.U32 R42, R45, 0x10, RZ ;  /* 0x000000102d2a7819 */ /* 0x000fe200000006ff */
[----:B------:R-:W-:Y:S01]  /*0be0*/  BSSY.RECONVERGENT B0, `(.L_x_14004) ;  /* 0x0000022000007945 */ /* 0x000fe20003800200 */
[----:B------:R-:W-:-:S03]  /*0bf0*/  FSETP.GTU.FTZ.AND P1, PT, R40, 20, PT ;  /* 0x41a000002800780b */ /* 0x000fc60003f3c000 */
[----:B------:R-:W-:Y:S01]  /*0c00*/  FADD.FTZ R42, R42, R19 ;  /* 0x000000132a2a7221 */ /* 0x000fe20000010000 */
[----:B------:R-:W-:Y:S09]  /*0c10*/  @P5 BRA `(.L_x_14005) ;  /* 0x0000000000785947 */ /* 0x000ff20003800000 */
        /* <DEDUP_REMOVED lines=30> */
.L_x_14005:
[----:B------:R-:W-:Y:S05]  /*0e00*/  BSYNC.RECONVERGENT B0 ;  /* 0x0000000000007941 */ /* 0x000fea0003800200 */
.L_x_14004:
[----:B------:R-:W-:Y:S01]  /*0e10*/  SHF.L.U32 R44, R54, 0x10, RZ ;  /* 0x00000010362c7819 */ /* 0x000fe200000006ff */
[----:B------:R-:W-:Y:S01]  /*0e20*/  BSSY.RECONVERGENT B0, `(.L_x_14006) ;  /* 0x0000023000007945 */ /* 0x000fe20003800200 */
[----:B------:R-:W-:Y:S02]  /*0e30*/  FSETP.GTU.FTZ.AND P5, PT, R42, 20, PT ;  /* 0x41a000002a00780b */ /* 0x000fe40003fbc000 */
[----:B------:R-:W-:Y:S01]  /*0e40*/  PRMT R46, R46, 0x7632, R46 ;  /* 0x000076322e2e7816 */ /* 0x000fe2000000002e */
        /* <DEDUP_REMOVED lines=32> */
.L_x_14007:
[----:B------:R-:W-:Y:S05]  /*1050*/  BSYNC.RECONVERGENT B0 ;  /* 0x0000000000007941 */ /* 0x000fea0003800200 */
.L_x_14006:
        /* <DEDUP_REMOVED lines=35> */
.L_x_14009:
[----:B------:R-:W-:Y:S05]  /*1290*/  BSYNC.RECONVERGENT B0 ;  /* 0x0000000000007941 */ /* 0x000fea0003800200 */
.L_x_14008:
        /* <DEDUP_REMOVED lines=36> */
.L_x_14011:
[----:B------:R-:W-:Y:S05]  /*14e0*/  BSYNC.RECONVERGENT B0 ;  /* 0x0000000000007941 */ /* 0x000fea0003800200 */
.L_x_14010:
        /* <DEDUP_REMOVED lines=36> */
.L_x_14013:
[----:B------:R-:W-:Y:S05]  /*1730*/  BSYNC.RECONVERGENT B0 ;  /* 0x0000000000007941 */ /* 0x000fea0003800200 */
.L_x_14012:
        /* <DEDUP_REMOVED lines=36> */
.L_x_14015:
[----:B------:R-:W-:Y:S05]  /*1980*/  BSYNC.RECONVERGENT B0 ;  /* 0x0000000000007941 */ /* 0x000fea0003800200 */
.L_x_14014:
[----:B------:R-:W-:Y:S01]  /*1990*/  SHF.L.U32 R0, R53, 0x10, RZ ;  /* 0x0000001035007819 */ /* 0x000fe200000006ff */
[----:B------:R-:W-:Y:S01]  /*19a0*/  BSSY.RECONVERGENT B0, `(.L_x_14016) ;  /* 0x0000023000007945 */ /* 0x000fe20003800200 */
[----:B------:R-:W-:Y:S02]  /*19b0*/  PRMT R10, R54, 0x7632, R10 ;  /* 0x00007632360a7816 */ /* 0x000fe4000000000a */
[----:B------:R-:W-:Y:S01]  /*19c0*/  FSETP.GTU.FTZ.AND P3, PT, R52, 20, PT ;  /* 0x41a000003400780b */ /* 0x000fe20003f7c000 */
[----:B------:R-:W-:Y:S01]  /*19d0*/  FADD.FTZ R54, R0, R19 ;  /* 0x0000001300367221 */ /* 0x000fe20000010000 */
[----:B------:R-:W-:Y:S11]  /*19e0*/  @P5 BRA `(.L_x_14017) ;  /* 0x0000000000785947 */ /* 0x000ff60003800000 */
        /* <DEDUP_REMOVED lines=30> */
.L_x_14017:
[----:B------:R-:W-:Y:S05]  /*1bd0*/  BSYNC.RECONVERGENT B0 ;  /* 0x0000000000007941 */ /* 0x000fea0003800200 */
.L_x_14016:
        /* <DEDUP_REMOVED lines=36> */
.L_x_14019:
[----:B------:R-:W-:Y:S05]  /*1e20*/  BSYNC.RECONVERGENT B0 ;  /* 0x0000000000007941 */ /* 0x000fea0003800200 */
.L_x_14018:
        /* <DEDUP_REMOVED lines=35> */
.L_x_14021:
[----:B------:R-:W-:Y:S05]  /*2060*/  BSYNC.RECONVERGENT B0 ;  /* 0x0000000000007941 */ /* 0x000fea0003800200 */
.L_x_14020:
[----:B------:R-:W-:Y:S01]  /*2070*/  BSSY.RECONVERGENT B0, `(.L_x_14022) ;  /* 0x0000021000007945 */ /* 0x000fe20003800200 */
[----:B------:R-:W-:-:S03]  /*2080*/  FSETP.GTU.FTZ.AND P3, PT, R58, 20, PT ;  /* 0x41a000003a00780b */ /* 0x000fc60003f7c000 */
        /* <DEDUP_REMOVED lines=31> */
.L_x_14023:
[----:B------:R-:W-:Y:S05]  /*2280*/  BSYNC.RECONVERGENT B0 ;  /* 0x0000000000007941 */ /* 0x000fea0003800200 */
.L_x_14022:
        /* <DEDUP_REMOVED lines=32> */
.L_x_14025:
[----:B------:R-:W-:Y:S05]  /*2490*/  BSYNC.RECONVERGENT B0 ;  /* 0x0000000000007941 */ /* 0x000fea0003800200 */
.L_x_14024:
        /* <DEDUP_REMOVED lines=32> */
.L_x_14027:
[----:B------:R-:W-:Y:S05]  /*26a0*/  BSYNC.RECONVERGENT B0 ;  /* 0x0000000000007941 */ /* 0x000fea0003800200 */
.L_x_14026:
        /* <DEDUP_REMOVED lines=32> */
.L_x_14029:
[----:B------:R-:W-:Y:S05]  /*28b0*/  BSYNC.RECONVERGENT B0 ;  /* 0x0000000000007941 */ /* 0x000fea0003800200 */
.L_x_14028:
        /* <DEDUP_REMOVED lines=32> */
.L_x_14031:
[----:B------:R-:W-:Y:S05]  /*2ac0*/  BSYNC.RECONVERGENT B0 ;  /* 0x0000000000007941 */ /* 0x000fea0003800200 */
.L_x_14030:
        /* <DEDUP_REMOVED lines=32> */
.L_x_14033:
[----:B------:R-:W-:Y:S05]  /*2cd0*/  BSYNC.RECONVERGENT B0 ;  /* 0x0000000000007941 */ /* 0x000fea0003800200 */
.L_x_14032:
[----:B------:R-:W0:Y:S01]  /*2ce0*/  LDCU.128 UR8, c[0x0][0x410] ;  /* 0x00008200ff0877ac */ /* 0x000e220008000c00 */
[----:B------:R-:W1:Y:S01]  /*2cf0*/  LDS.128 R68, [R26] ;  /* 0x000000001a447984 */ /* 0x000e620000000c00 */
[----:B------:R-:W-:-:S03]  /*2d00*/  UIADD3 UR27, UPT, UPT, UR25, -0x1, URZ ;  /* 0xffffffff191b7890 */ /* 0x000fc6000fffe0ff */
[----:B------:R-:W-:Y:S01]  /*2d10*/  LDS.128 R60, [R26+0x10] ;  /* 0x000010001a3c7984 */ /* 0x000fe20000000c00 */
[----:B------:R-:W2:Y:S01]  /*2d20*/  LDCU.64 UR34, c[0x0][0x488] ;  /* 0x00009100ff2277ac */ /* 0x000ea20008000a00 */
[----:B------:R-:W-:Y:S01]  /*2d30*/  USHF.L.U32 UR6, UR27, 0x9, URZ ;  /* 0x000000091b067899 */ /* 0x000fe200080006ff */
[----:B------:R-:W-:Y:S01]  /*2d40*/  UMOV UR7, URZ ;  /* 0x000000ff00077c82 */ /* 0x000fe20008000000 */
[----:B------:R-:W-:Y:S01]  /*2d50*/  PRMT R123, R7, 0x7632, R123 ;  /* 0x00007632077b7816 */ /* 0x000fe2000000007b */
[----:B------:R-:W3:Y:S01]  /*2d60*/  LDCU.64 UR36, c[0x0][0x490] ;  /* 0x00009200ff2477ac */ /* 0x000ee20008000a00 */
[----:B0-----:R-:W-:-:S04]  /*2d70*/  UIMAD.WIDE.U32 UR32, UR29, UR8, UR6 ;  /* 0x000000081d2072a5 */ /* 0x001fc8000f8e0006 */
[----:B------:R-:W-:-:S03]  /*2d80*/  UIMAD UR9, UR29, UR9, UR33 ;  /* 0x000000091d0972a4 */ /* 0x000fc6000f8e0221 */
[----:B------:R-:W-:Y:S02]  /*2d90*/  UMOV UR8, UR32 ;  /* 0x0000002000087c82 */ /* 0x000fe40008000000 */
[----:B------:R-:W-:-:S04]  /*2da0*/  UIMAD.WIDE.U32 UR8, UR12, UR10, UR8 ;  /* 0x0000000a0c0872a5 */ /* 0x000fc8000f8e0008 */
[----:B------:R-:W-:Y:S02]  /*2db0*/  UIMAD UR11, UR12, UR11, UR9 ;  /* 0x0000000b0c0b72a4 */ /* 0x000fe4000f8e0209 */
[----:B--2---:R-:W-:-:S04]  /*2dc0*/  ULEA UR9, UP0, UR8, UR34, 0x1 ;  /* 0x0000002208097291 */ /* 0x004fc8000f8008ff */
[----:B------:R-:W-:Y:S02]  /*2dd0*/  ULEA.HI.X UR8, UR8, UR35, UR11, 0x1, UP0 ;  /* 0x0000002308087291 */ /* 0x000fe400080f0c0b */
[----:B------:R-:W-:Y:S01]  /*2de0*/  MOV R2, UR9 ;  /* 0x0000000900027c02 */ /* 0x000fe20008000f00 */
[----:B------:R-:W0:Y:S03]  /*2df0*/  LDCU.64 UR34, c[0x0][0x478] ;  /* 0x00008f00ff2277ac */ /* 0x000e260008000a00 */
[----:B------:R-:W-:-:S03]  /*2e00*/  MOV R3, UR8 ;  /* 0x0000000800037c02 */ /* 0x000fc60008000f00 */
[----:B------:R-:W-:Y:S01]  /*2e10*/  IMAD.WIDE.U32 R2, R23, 0x10, R2 ;  /* 0x0000001017027825 */ /* 0x000fe200078e0002 */
[----:B------:R-:W-:Y:S06]  /*2e20*/  BAR.SYNC.DEFER_BLOCKING 0x0 ;  /* 0x0000000000007b1d */ /* 0x000fec0000010000 */
[----:B------:R-:W2:Y:S01]  /*2e30*/  LDCU.128 UR8, c[0x0][0x420] ;  /* 0x00008400ff0877ac */ /* 0x000ea20008000c00 */
[----:B------:R-:W4:Y:S04]  /*2e40*/  LDG.E.128 R84, desc[UR30][R2.64] ;  /* 0x0000001e02547981 */ /* 0x000f28000c1e1d00 */
[----:B------:R5:W3:Y:S01]  /*2e50*/  LDG.E.128 R88, desc[UR30][R2.64+0x200] ;  /* 0x0002001e02587981 */ /* 0x000ae2000c1e1d00 */
[----:B--2---:R-:W-:-:S04]  /*2e60*/  UIMAD.WIDE.U32 UR32, UR29, UR8, UR6 ;  /* 0x000000081d2072a5 */ /* 0x004fc8000f8e0006 */
[----:B------:R-:W-:-:S03]  /*2e70*/  UIMAD UR9, UR29, UR9, UR33 ;  /* 0x000000091d0972a4 */ /* 0x000fc6000f8e0221 */
[----:B------:R-:W-:Y:S02]  /*2e80*/  UMOV UR8, UR32 ;  /* 0x0000002000087c82 */ /* 0x000fe40008000000 */
[----:B------:R-:W-:Y:S01]  /*2e90*/  UIMAD.WIDE.U32 UR8, UR12, UR10, UR8 ;  /* 0x0000000a0c0872a5 */ /* 0x000fe2000f8e0008 */
[----:B-1----:R-:W-:Y:S01]  /*2ea0*/  PRMT R95, R68, 0x7632, R95 ;  /* 0x00007632445f7816 */ /* 0x002fe2000000005f */
        /* <DEDUP_REMOVED lines=8> */
[----:B-----5:R-:W-:Y:S01]  /*2f30*/  IMAD.WIDE.U32 R2, R23, 0x10, R10 ;  /* 0x0000001017027825 */ /* 0x020fe200078e000a */
[----:B----4-:R-:W-:Y:S04]  /*2f40*/  STS.128 [R25], R84 ;  /* 0x0000005419007388 */ /* 0x010fe80000000c00 */
[----:B---3--:R-:W-:Y:S01]  /*2f50*/  STS.128 [R25+0x200], R88 ;  /* 0x0002005819007388 */ /* 0x008fe20000000c00 */
        /* <DEDUP_REMOVED lines=9> */
[C---:B---3--:R-:W-:Y:S01]  /*2ff0*/  SHF.L.U32 R43, R80.reuse, 0x10, RZ ;  /* 0x00000010502b7819 */ /* 0x048fe200000006ff */
[----:B------:R-:W-:Y:S01]  /*3000*/  UIMAD UR9, UR29, UR11, UR9 ;  /* 0x0000000b1d0972a4 */ /* 0x000fe2000f8e0209 */
[----:B------:R-:W-:Y:S02]  /*3010*/  PRMT R55, R83, 0x7632, R55 ;  /* 0x0000763253377816 */ /* 0x000fe40000000037 */
[----:B------:R-:W-:Y:S01]  /*3020*/  PRMT R45, R80, 0x7632, R45 ;  /* 0x00007632502d7816 */ /* 0x000fe2000000002d */
[----:B------:R-:W-:Y:S01]  /*3030*/  FMUL.FTZ R0, R43, -1.4426950216293334961 ;  /* 0xbfb8aa3b2b007820 */ /* 0x000fe20000410000 */
[----:B----4-:R-:W-:Y:S01]  /*3040*/  SHF.L.U32 R2, R67, 0x10, RZ ;  /* 0x0000001043027819 */ /* 0x010fe200000006ff */
[----:B-1----:R-:W-:Y:S01]  /*3050*/  UIMAD.WIDE.U32 UR8, UR12, UR32, UR8 ;  /* 0x000000200c0872a5 */ /* 0x002fe2000f8e0008 */
[----:B------:R-:W-:Y:S01]  /*3060*/  SHF.L.U32 R3, R66, 0x10, RZ ;  /* 0x0000001042037819 */ /* 0x000fe200000006ff */
[----:B------:R1:W2:Y:S01]  /*3070*/  MUFU.EX2 R27, R0 ;  /* 0x00000000001b7308 */ /* 0x0002a20000000800 */
[----:B------:R-:W-:Y:S01]  /*3080*/  SHF.L.U32 R55, R55, 0x10, RZ ;  /* 0x0000001037377819 */ /* 0x000fe200000006ff */
[----:B------:R-:W-:Y:S01]  /*3090*/  FMUL.FTZ R57, R2, -1.4426950216293334961 ;  /* 0xbfb8aa3b02397820 */ /* 0x000fe20000410000 */
[----:B------:R-:W-:Y:S01]  /*30a0*/  SHF.L.U32 R10, R64, 0x10, RZ ;  /* 0x00000010400a7819 */ /* 0x000fe200000006ff */
[----:B------:R-:W-:Y:S01]  /*30b0*/  FMUL.FTZ R53, R3, -1.4426950216293334961 ;  /* 0xbfb8aa3b03357820 */ /* 0x000fe20000410000 */
[----:B------:R-:W-:Y:S01]  /*30c0*/  SHF.L.U32 R17, R81, 0x10, RZ ;  /* 0x0000001051117819 */ /* 0x000fe200000006ff */
[----:B------:R-:W-:Y:S01]  /*30d0*/  UIMAD UR10, UR12, UR33, UR9 ;  /* 0x000000210c0a72a4 */ /* 0x000fe2000f8e0209 */
[----:B------:R-:W-:Y:S01]  /*30e0*/  PRMT R59, R67, 0x7632, R59 ;  /* 0x00007632433b7816 */ /* 0x000fe2000000003b */
[----:B------:R3:W4:Y:S01]  /*30f0*/  MUFU.EX2 R80, R57 ;  /* 0x0000003900507308 */ /* 0x0007220000000800 */
[----:B-1----:R-:W-:Y:S01]  /*3100*/  SHF.L.U32 R0, R65, 0x10, RZ ;  /* 0x0000001041007819 */ /* 0x002fe200000006ff */
[----:B------:R-:W-:Y:S01]  /*3110*/  FMUL.FTZ R29, R17, -1.4426950216293334961 ;  /* 0xbfb8aa3b111d7820 */ /* 0x000fe20000410000 */
[----:B------:R-:W-:Y:S01]  /*3120*/  SHF.L.U32 R11, R83, 0x10, RZ ;  /* 0x00000010530b7819 */ /* 0x000fe200000006ff */
[----:B------:R-:W-:Y:S01]  /*3130*/  FMUL.FTZ R39, R10, -1.4426950216293334961 ;  /* 0xbfb8aa3b0a277820 */ /* 0x000fe20000410000 */
[----:B------:R-:W-:Y:S01]  /*3140*/  PRMT R47, R81, 0x7632, R47 ;  /* 0x00007632512f7816 */ /* 0x000fe2000000002f */
[----:B------:R-:W-:Y:S01]  /*3150*/  FMUL.FTZ R49, R0, -1.4426950216293334961 ;  /* 0xbfb8aa3b00317820 */ /* 0x000fe20000410000 */
[----:B------:R-:W-:Y:S01]  /*3160*/  SHF.L.U32 R16, R82, 0x10, RZ ;  /* 0x0000001052107819 */ /* 0x000fe200000006ff */
[----:B------:R1:W-:Y:S01]  /*3170*/  MUFU.EX2 R89, R53 ;  /* 0x0000003500597308 */ /* 0x0003e20000000800 */
[----:B---3--:R-:W-:Y:S01]  /*3180*/  PRMT R57, R66, 0x7632, R57 ;  /* 0x0000763242397816 */ /* 0x008fe20000000039 */
[----:B------:R-:W-:Y:S01]  /*3190*/  FMUL.FTZ R35, R11, -1.4426950216293334961 ;  /* 0xbfb8aa3b0b237820 */ /* 0x000fe20000410000 */
[----:B------:R-:W-:Y:S01]  /*31a0*/  SHF.L.U32 R47, R47, 0x10, RZ ;  /* 0x000000102f2f7819 */ /* 0x000fe200000006ff */
[----:B------:R-:W-:Y:S01]  /*31b0*/  FMUL.FTZ R33, R16, -1.4426950216293334961 ;  /* 0xbfb8aa3b10217820 */ /* 0x000fe20000410000 */
[----:B------:R-:W-:Y:S01]  /*31c0*/  SHF.L.U32 R57, R57, 0x10, RZ ;  /* 0x0000001039397819 */ /* 0x000fe200000006ff */
[----:B--2---:R-:W-:Y:S01]  /*31d0*/  FADD.FTZ R27, R27, 1 ;  /* 0x3f8000001b1b7421 */ /* 0x004fe20000010000 */
[----:B------:R-:W-:Y:S01]  /*31e0*/  PRMT R51, R82, 0x7632, R51 ;  /* 0x0000763252337816 */ /* 0x000fe20000000033 */
[----:B------:R2:W-:Y:S01]  /*31f0*/  MUFU.EX2 R86, R49 ;  /* 0x0000003100567308 */ /* 0x0005e20000000800 */
[----:B-1----:R-:W-:Y:S01]  /*3200*/  PRMT R53, R64, 0x7632, R53 ;  /* 0x0000763240357816 */ /* 0x002fe20000000035 */
[----:B------:R-:W-:Y:S01]  /*3210*/  FMUL.FTZ R64, R55, -1.4426950216293334961 ;  /* 0xbfb8aa3b37407820 */ /* 0x000fe20000410000 */
[----:B------:R-:W-:Y:S01]  /*3220*/  SHF.L.U32 R51, R51, 0x10, RZ ;  /* 0x0000001033337819 */ /* 0x000fe200000006ff */
[----:B----4-:R-:W-:Y:S01]  /*3230*/  FADD.FTZ R80, R80, 1 ;  /* 0x3f80000050507421 */ /* 0x010fe20000010000 */
[----:B------:R-:W-:Y:S01]  /*3240*/  SHF.L.U32 R45, R45, 0x10, RZ ;  /* 0x000000102d2d7819 */ /* 0x000fe200000006ff */
[----:B0-----:R-:W-:Y:S01]  /*3250*/  ULEA UR9, UP0, UR8, UR34, 0x1 ;  /* 0x0000002208097291 */ /* 0x001fe2000f8008ff */
[----:B------:R-:W-:Y:S01]  /*3260*/  SHF.L.U32 R53, R53, 0x10, RZ ;  /* 0x0000001035357819 */ /* 0x000fe200000006ff */
[----:B------:R0:W1:Y:S01]  /*3270*/  MUFU.EX2 R97, R64 ;  /* 0x0000004000617308 */ /* 0x0000620000000800 */
[----:B--2---:R-:W-:Y:S01]  /*3280*/  PRMT R49, R65, 0x7632, R49 ;  /* 0x0000763241317816 */ /* 0x004fe20000000031 */
[----:B------:R-:W-:Y:S01]  /*3290*/  ULEA.HI.X UR8, UR8, UR35, UR10, 0x1, UP0 ;  /* 0x0000002308087291 */ /* 0x000fe200080f0c0a */
[----:B------:R-:W-:Y:S01]  /*32a0*/  SHF.L.U32 R59, R59, 0x10, RZ ;  /* 0x000000103b3b7819 */ /* 0x000fe200000006ff */
[----:B------:R-:W-:Y:S01]  /*32b0*/  UISETP.NE.U32.AND UP0, UPT, UR36, URZ, UPT ;  /* 0x000000ff2400728c */ /* 0x000fe2000bf05070 */
[----:B------:R-:W-:-:S03]  /*32c0*/  SHF.L.U32 R49, R49, 0x10, RZ ;  /* 0x0000001031317819 */ /* 0x000fc600000006ff */
[----:B------:R2:W3:Y:S01]  /*32d0*/  MUFU.EX2 R31, R29 ;  /* 0x0000001d001f7308 */ /* 0x0004e20000000800 */
[----:B0-----:R-:W-:Y:S01]  /*32e0*/  FMUL.FTZ R64, R57, -1.4426950216293334961 ;  /* 0xbfb8aa3b39407820 */ /* 0x001fe20000410000 */
[----:B------:R-:W-:Y:S01]  /*32f0*/  FMUL.FTZ R65, R49, -1.4426950216293334961 ;  /* 0xbfb8aa3b31417820 */ /* 0x000fe20000410000 */
[----:B------:R-:W-:Y:S01]  /*3300*/  FMUL.FTZ R81, R59, -1.4426950216293334961 ;  /* 0xbfb8aa3b3b517820 */ /* 0x000fe20000410000 */
[----:B------:R-:W-:-:S04]  /*3310*/  UISETP.NE.AND.EX UP0, UPT, UR37, URZ, UPT, UP0 ;  /* 0x000000ff2500728c */ /* 0x000fc8000bf05300 */
[----:B------:R-:W0:Y:S01]  /*3320*/  MUFU.EX2 R99, R65 ;  /* 0x0000004100637308 */ /* 0x000e220000000800 */
[----:B--2---:R-:W-:Y:S01]  /*3330*/  FMUL.FTZ R29, R45, -1.4426950216293334961 ;  /* 0xbfb8aa3b2d1d7820 */ /* 0x004fe20000410000 */
[----:B-1----:R-:W-:-:S06]  /*3340*/  FADD.FTZ R97, R97, 1 ;  /* 0x3f80000061617421 */ /* 0x002fcc0000010000 */
[----:B------:R-:W1:Y:S01]  /*3350*/  MUFU.EX2 R102, R64 ;  /* 0x0000004000667308 */ /* 0x000e620000000800 */
[----:B---3--:R-:W-:-:S07]  /*3360*/  FADD.FTZ R31, R31, 1 ;  /* 0x3f8000001f1f7421 */ /* 0x008fce0000010000 */
[----:B------:R2:W3:Y:S01]  /*3370*/  MUFU.EX2 R41, R35 ;  /* 0x0000002300297308 */ /* 0x0004e20000000800 */
[----:B0-----:R-:W-:-:S07]  /*3380*/  FADD.FTZ R100, R99, 1 ;  /* 0x3f80000063647421 */ /* 0x001fce0000010000 */
[----:B------:R-:W0:Y:S01]  /*3390*/  MUFU.EX2 R37, R33 ;  /* 0x0000002100257308 */ /* 0x000e220000000800 */
[----:B--2---:R-:W-:Y:S01]  /*33a0*/  FMUL.FTZ R35, R47, -1.4426950216293334961 ;  /* 0xbfb8aa3b2f237820 */ /* 0x004fe20000410000 */
[----:B-1----:R-:W-:-:S06]  /*33b0*/  FADD.FTZ R102, R102, 1 ;  /* 0x3f80000066667421 */ /* 0x002fcc0000010000 */
[----:B------:R1:W2:Y:S01]  /*33c0*/  MUFU.EX2 R85, R39 ;  /* 0x0000002700557308 */ /* 0x0002a20000000800 */
[----:B---3--:R-:W-:-:S07]  /*33d0*/  FADD.FTZ R41, R41, 1 ;  /* 0x3f80000029297421 */ /* 0x008fce0000010000 */
[----:B------:R-:W-:Y:S01]  /*33e0*/  MUFU.EX2 R35, R35 ;  /* 0x0000002300237308 */ /* 0x000fe20000000800 */
[----:B-1----:R-:W-:Y:S01]  /*33f0*/  FMUL.FTZ R39, R51, -1.4426950216293334961 ;  /* 0xbfb8aa3b33277820 */ /* 0x002fe20000410000 */
[----:B0-----:R-:W-:-:S06]  /*3400*/  FADD.FTZ R37, R37, 1 ;  /* 0x3f80000025257421 */ /* 0x001fcc0000010000 */
[----:B------:R0:W-:Y:S01]  /*3410*/  MUFU.RCP R82, R27 ;  /* 0x0000001b00527308 */ /* 0x0001e20000001000 */
[----:B--2---:R-:W-:Y:S01]  /*3420*/  FADD.FTZ R87, R85, 1 ;  /* 0x3f80000055577421 */ /* 0x004fe20000010000 */
[----:B------:R-:W-:Y:S01]  /*3430*/  FADD.FTZ R85, R86, 1 ;  /* 0x3f80000056557421 */ /* 0x000fe20000010000 */
[----:B------:R-:W-:-:S05]  /*3440*/  FADD.FTZ R86, R89, 1 ;  /* 0x3f80000059567421 */ /* 0x000fca0000010000 */
[----:B------:R1:W-:Y:S01]  /*3450*/  MUFU.RCP R84, R31 ;  /* 0x0000001f00547308 */ /* 0x0003e20000001000 */
[----:B0-----:R-:W-:-:S07]  /*3460*/  PRMT R27, R60, 0x7632, R27 ;  /* 0x000076323c1b7816 */ /* 0x001fce000000001b */
[----:B------:R-:W-:Y:S01]  /*3470*/  MUFU.EX2 R39, R39 ;  /* 0x0000002700277308 */ /* 0x000fe20000000800 */
[----:B-1----:R-:W-:-:S07]  /*3480*/  PRMT R31, R62, 0x7632, R31 ;  /* 0x000076323e1f7816 */ /* 0x002fce000000001f */
[----:B------:R0:W1:Y:S08]  /*3490*/  MUFU.EX2 R33, R29 ;  /* 0x0000001d00217308 */ /* 0x0000700000000800 */
[----:B------:R-:W-:Y:S01]  /*34a0*/  MUFU.RCP R93, R80 ;  /* 0x00000050005d7308 */ /* 0x000fe20000001000 */
[----:B0-----:R-:W-:-:S07]  /*34b0*/  FMUL.FTZ R29, R53, -1.4426950216293334961 ;  /* 0xbfb8aa3b351d7820 */ /* 0x001fce0000410000 */
[----:B------:R0:W-:Y:S01]  /*34c0*/  MUFU.RCP R88, R41 ;  /* 0x0000002900587308 */ /* 0x0001e20000001000 */
[----:B-1----:R-:W-:Y:S01]  /*34d0*/  FADD.FTZ R94, R33, 1 ;  /* 0x3f800000215e7421 */ /* 0x002fe20000010000 */
[----:B------:R-:W-:-:S06]  /*34e0*/  PRMT R33, R63, 0x7632, R33 ;  /* 0x000076323f217816 */ /* 0x000fcc0000000021 */
[----:B------:R-:W-:Y:S01]  /*34f0*/  MUFU.RCP R91, R37 ;  /* 0x00000025005b7308 */ /* 0x000fe20000001000 */
[----:B0-----:R-:W-:-:S07]  /*3500*/  FADD.FTZ R41, R35, 1 ;  /* 0x3f80000023297421 */ /* 0x001fce0000010000 */
[----:B------:R0:W1:Y:S08]  /*3510*/  MUFU.EX2 R98, R29 ;  /* 0x0000001d00627308 */ /* 0x0000700000000800 */
[----:B------:R2:W3:Y:S01]  /*3520*/  MUFU.EX2 R103, R81 ;  /* 0x0000005100677308 */ /* 0x0004e20000000800 */
[----:B0-----:R-:W-:-:S07]  /*3530*/  PRMT R29, R61, 0x7632, R29 ;  /* 0x000076323d1d7816 */ /* 0x001fce000000001d */
[----:B------:R-:W-:Y:S01]  /*3540*/  MUFU.RCP R94, R94 ;  /* 0x0000005e005e7308 */ /* 0x000fe20000001000 */
[----:B--2---:R-:W-:Y:S01]  /*3550*/  SHF.L.U32 R81, R63, 0x10, RZ ;  /* 0x000000103f517819 */ /* 0x004fe200000006ff */
[----:B-1----:R-:W-:-:S06]  /*3560*/  FADD.FTZ R98, R98, 1 ;  /* 0x3f80000062627421 */ /* 0x002fcc0000010000 */
[----:B------:R-:W-:Y:S08]  /*3570*/  MUFU.RCP R104, R41 ;  /* 0x0000002900687308 */ /* 0x000ff00000001000 */
[----:B------:R-:W-:Y:S08]  /*3580*/  MUFU.RCP R108, R97 ;  /* 0x00000061006c7308 */ /* 0x000ff00000001000 */
[----:B------:R-:W-:Y:S08]  /*3590*/  MUFU.RCP R86, R86 ;  /* 0x0000005600567308 */ /* 0x000ff00000001000 */
[----:B------:R-:W-:Y:S08]  /*35a0*/  MUFU.RCP R87, R87 ;  /* 0x0000005700577308 */ /* 0x000ff00000001000 */
[----:B------:R-:W-:Y:S08]  /*35b0*/  MUFU.RCP R85, R85 ;  /* 0x0000005500557308 */ /* 0x000ff00000001000 */
[----:B------:R3:W-:Y:S08]  /*35c0*/  MUFU.RCP R112, R100 ;  /* 0x0000006400707308 */ /* 0x0007f00000001000 */
[----:B------:R-:W-:Y:S01]  /*35d0*/  MUFU.RCP R110, R98 ;  /* 0x00000062006e7308 */ /* 0x000fe20000001000 */
[----:B---3--:R-:W-:-:S07]  /*35e0*/  FADD.FTZ R100, R103, 1 ;  /* 0x3f80000067647421 */ /* 0x008fce0000010000 */
[----:B------:R0:W1:Y:S08]  /*35f0*/  MUFU.RCP R116, R102 ;  /* 0x0000006600747308 */ /* 0x0000700000001000 */
[----:B------:R-:W2:Y:S01]  /*3600*/  MUFU.RCP R122, R100 ;  /* 0x00000064007a7308 */ /* 0x000ea20000001000 */
[----:B0-----:R-:W-:Y:S01]  /*3610*/  SHF.L.U32 R102, R31, 0x10, RZ ;  /* 0x000000101f667819 */ /* 0x001fe200000006ff */
[----:B-1----:R-:W-:-:S04]  /*3620*/  FADD.FTZ R118, -R116, 1 ;  /* 0x3f80000074767421 */ /* 0x002fc80000010100 */
[C---:B------:R-:W-:Y:S01]  /*3630*/  FFMA.FTZ R118, R57.reuse, R118, 1 ;  /* 0x3f80000039767423 */ /* 0x040fe20000010076 */
[----:B------:R-:W-:Y:S01]  /*3640*/  FMUL.FTZ R57, R57, R116 ;  /* 0x0000007439397220 */ /* 0x000fe20000410000 */
[----:B--2---:R-:W-:-:S04]  /*3650*/  FADD.FTZ R124, -R122, 1 ;  /* 0x3f8000007a7c7421 */ /* 0x004fc80000010100 */
[----:B------:R-:W-:Y:S01]  /*3660*/  FFMA.FTZ R124, R59, R124, 1 ;  /* 0x3f8000003b7c7423 */ /* 0x000fe2000001007c */
[----:B-----5:R0:W-:Y:S04]  /*3670*/  STS.128 [R25], R72 ;  /* 0x0000004819007388 */ /* 0x0201e80000000c00 */
[----:B------:R1:W-:Y:S01]  /*3680*/  STS.128 [R25+0x200], R76 ;  /* 0x0002004c19007388 */ /* 0x0003e20000000c00 */
[----:B------:R-:W-:-:S03]  /*3690*/  NOP ;  /* 0x0000000000007918 */ /* 0x000fc60000000000 */
[----:B------:R-:W2:Y:S01]  /*36a0*/  LDS.128 R64, [R26] ;  /* 0x000000001a407984 */ /* 0x000ea20000000c00 */
[----:B0-----:R-:W-:Y:S01]  /*36b0*/  SHF.L.U32 R72, R68, 0x10, RZ ;  /* 0x0000001044487819 */ /* 0x001fe200000006ff */
[----:B------:R-:W-:Y:S01]  /*36c0*/  FADD.FTZ R68, R39, 1 ;  /* 0x3f80000027447421 */ /* 0x000fe20000010000 */
[----:B------:R-:W-:Y:S02]  /*36d0*/  SHF.L.U32 R73, R69, 0x10, RZ ;  /* 0x0000001045497819 */ /* 0x000fe400000006ff */
[----:B-1----:R-:W-:Y:S01]  /*36e0*/  SHF.L.U32 R77, R60, 0x10, RZ ;  /* 0x000000103c4d7819 */ /* 0x002fe200000006ff */
[----:B------:R-:W-:Y:S01]  /*36f0*/  FADD.FTZ R60, -R82, 1 ;  /* 0x3f800000523c7421 */ /* 0x000fe20000010100 */
[----:B------:R-:W-:Y:S01]  /*3700*/  SHF.L.U32 R79, R62, 0x10, RZ ;  /* 0x000000103e4f7819 */ /* 0x000fe200000006ff */
[----:B------:R-:W-:Y:S01]  /*3710*/  FADD.FTZ R62, -R84, 1 ;  /* 0x3f800000543e7421 */ /* 0x000fe20000010100 */
[----:B------:R-:W-:Y:S01]  /*3720*/  SHF.L.U32 R78, R61, 0x10, RZ ;  /* 0x000000103d4e7819 */ /* 0x000fe200000006ff */
[----:B------:R-:W-:Y:S01]  /*3730*/  FFMA.FTZ R60, R43, R60, 1 ;  /* 0x3f8000002b3c7423 */ /* 0x000fe2000001003c */
[----:B------:R-:W-:Y:S01]  /*3740*/  SHF.L.U32 R74, R70, 0x10, RZ ;  /* 0x00000010464a7819 */ /* 0x000fe200000006ff */
[----:B------:R-:W-:Y:S01]  /*3750*/  FFMA.FTZ R62, R17, R62, 1 ;  /* 0x3f800000113e7423 */ /* 0x000fe2000001003e */
[----:B------:R0:W1:Y:S01]  /*3760*/  MUFU.RCP R106, R68 ;  /* 0x00000044006a7308 */ /* 0x0000620000001000 */
[----:B------:R-:W-:Y:S01]  /*3770*/  PRMT R69, R69, 0x7632, R69 ;  /* 0x0000763245457816 */ /* 0x000fe20000000045 */
[----:B------:R-:W-:Y:S01]  /*3780*/  FMUL.FTZ R17, R17, R84 ;  /* 0x0000005411117220 */ /* 0x000fe20000410000 */
[----:B------:R-:W-:-:S02]  /*3790*/  SHF.L.U32 R76, R71, 0x10, RZ ;  /* 0x00000010474c7819 */ /* 0x000fc400000006ff */
[----:B------:R-:W-:Y:S02]  /*37a0*/  SHF.L.U32 R97, R69, 0x10, RZ ;  /* 0x0000001045617819 */ /* 0x000fe400000006ff */
[----:B------:R-:W-:Y:S02]  /*37b0*/  PRMT R71, R71, 0x7632, R71 ;  /* 0x0000763247477816 */ /* 0x000fe40000000047 */
[----:B------:R-:W-:Y:S02]  /*37c0*/  PRMT R70, R70, 0x7632, R70 ;  /* 0x0000763246467816 */ /* 0x000fe40000000046 */
[----:B------:R-:W-:Y:S02]  /*37d0*/  SHF.L.U32 R101, R71, 0x10, RZ ;  /* 0x0000001047657819 */ /* 0x000fe400000006ff */
[----:B------:R-:W-:Y:S01]  /*37e0*/  SHF.L.U32 R99, R70, 0x10, RZ ;  /* 0x0000001046637819 */ /* 0x000fe200000006ff */
[----:B------:R-:W-:-:S04]  /*37f0*/  FADD.FTZ R70, -R108, 1 ;  /* 0x3f8000006c467421 */ /* 0x000fc80000010100 */
[C---:B------:R-:W-:Y:S01]  /*3800*/  FFMA.FTZ R70, R55.reuse, R70, 1 ;  /* 0x3f80000037467423 */ /* 0x040fe20000010046 */
[----:B------:R-:W-:Y:S01]  /*3810*/  FMUL.FTZ R55, R55, R108 ;  /* 0x0000006c37377220 */ /* 0x000fe20000410000 */
[----:B--2---:R-:W-:Y:S02]  /*3820*/  SHF.L.U32 R75, R64, 0x10, RZ ;  /* 0x00000010404b7819 */ /* 0x004fe400000006ff */
[C---:B------:R-:W-:Y:S02]  /*3830*/  SHF.L.U32 R80, R65.reuse, 0x10, RZ ;  /* 0x0000001041507819 */ /* 0x040fe400000006ff */
[----:B------:R-:W-:Y:S01]  /*3840*/  PRMT R39, R65, 0x7632, R39 ;  /* 0x0000763241277816 */ /* 0x000fe20000000027 */
[----:B------:R-:W-:Y:S01]  /*3850*/  FMUL.FTZ R35, R72, R75 ;  /* 0x0000004b48237220 */ /* 0x000fe20000410000 */
[----:B------:R-:W-:Y:S01]  /*3860*/  PRMT R90, R64, 0x7632, R90 ;  /* 0x00007632405a7816 */ /* 0x000fe2000000005a */
[----:B------:R-:W-:Y:S01]  /*3870*/  FMUL.FTZ R37, R73, R80 ;  /* 0x0000005049257220 */ /* 0x000fe20000410000 */
[----:B------:R-:W-:Y:S01]  /*3880*/  SHF.L.U32 R83, R66, 0x10, RZ ;  /* 0x0000001042537819 */ /* 0x000fe200000006ff */
[----:B------:R-:W-:Y:S01]  /*3890*/  FMUL.FTZ R35, R82, R35 ;  /* 0x0000002352237220 */ /* 0x000fe20000410000 */
[----:B------:R-:W-:Y:S01]  /*38a0*/  FADD.FTZ R64, -R88, 1 ;  /* 0x3f80000058407421 */ /* 0x000fe20000010100 */
[----:B------:R-:W-:Y:S01]  /*38b0*/  FMUL.FTZ R37, R84, R37 ;  /* 0x0000002554257220 */ /* 0x000fe20000410000 */
[----:B------:R-:W-:Y:S01]  /*38c0*/  SHF.L.U32 R90, R90, 0x10, RZ ;  /* 0x000000105a5a7819 */ /* 0x000fe200000006ff */
[----:B------:R-:W-:Y:S01]  /*38d0*/  FMUL.FTZ R35, R35, R60 ;  /* 0x0000003c23237220 */ /* 0x000fe20000410000 */
[----:B------:R-:W-:Y:S01]  /*38e0*/  PRMT R96, R66, 0x7632, R96 ;  /* 0x0000763242607816 */ /* 0x000fe20000000060 */
[----:B------:R-:W-:Y:S01]  /*38f0*/  FMUL.FTZ R65, R37, R62 ;  /* 0x0000003e25417220 */ /* 0x000fe20000410000 */
[----:B------:R-:W-:Y:S01]  /*3900*/  FADD.FTZ R37, -R91, 1 ;  /* 0x3f8000005b257421 */ /* 0x000fe20000010100 */
[----:B------:R-:W2:Y:S01]  /*3910*/  LDS.128 R60, [R26+0x10] ;  /* 0x000010001a3c7984 */ /* 0x000ea20000000c00 */
[----:B0-----:R-:W-:Y:S01]  /*3920*/  FFMA.FTZ R68, R11, R64, 1 ;  /* 0x3f8000000b447423 */ /* 0x001fe20000010040 */
[----:B------:R-:W-:Y:S01]  /*3930*/  FADD.FTZ R64, -R94, 1 ;  /* 0x3f8000005e407421 */ /* 0x000fe20000010100 */
[----:B------:R-:W-:Y:S01]  /*3940*/  FFMA.FTZ R41, R16, R37, 1 ;  /* 0x3f80000010297423 */ /* 0x000fe20000010025 */
        /* <DEDUP_REMOVED lines=8> */
[----:B------:R-:W-:Y:S01]  /*39d0*/  PRMT R92, R67, 0x7632, R92 ;  /* 0x00007632435c7816 */ /* 0x000fe2000000005c */
[----:B------:R-:W-:Y:S01]  /*39e0*/  FMUL.FTZ R67, R76, R89 ;  /* 0x000000594c437220 */ /* 0x000fe20000410000 */
[----:B------:R-:W-:Y:S01]  /*39f0*/  FMUL.FTZ R41, R66, R41 ;  /* 0x0000002942297220 */ /* 0x000fe20000410000 */
[----:B------:R-:W-:Y:S01]  /*3a00*/  FMUL.FTZ R64, R37, R64 ;  /* 0x0000004025407220 */ /* 0x000fe20000410000 */
[----:B------:R-:W-:Y:S01]  /*3a10*/  FADD.FTZ R66, -R104, 1 ;  /* 0x3f80000068427421 */ /* 0x000fe20000010100 */
[----:B------:R-:W-:Y:S01]  /*3a20*/  SHF.L.U32 R92, R92, 0x10, RZ ;  /* 0x000000105c5c7819 */ /* 0x000fe200000006ff */
[----:B------:R-:W-:Y:S01]  /*3a30*/  FMUL.FTZ R37, R97, R105 ;  /* 0x0000006961257220 */ /* 0x000fe20000410000 */
[----:B------:R-:W-:Y:S01]  /*3a40*/  FMUL.FTZ R67, R88, R67 ;  /* 0x0000004358437220 */ /* 0x000fe20000410000 */
[----:B------:R-:W-:Y:S01]  /*3a50*/  SHF.L.U32 R96, R96, 0x10, RZ ;  /* 0x0000001060607819 */ /* 0x000fe200000006ff */
        /* <DEDUP_REMOVED lines=14> */
[----:B------:R-:W-:Y:S01]  /*3b40*/  FADD.FTZ R39, -R87, 1 ;  /* 0x3f80000057277421 */ /* 0x000fe20000010100 */
[----:B------:R-:W-:Y:S01]  /*3b50*/  SHF.L.U32 R35, R4, 0x10, RZ ;  /* 0x0000001004237819 */ /* 0x000fe200000006ff */
[----:B------:R-:W-:Y:S01]  /*3b60*/  FMUL.FTZ R88, R11, R88 ;  /* 0x000000580b587220 */ /* 0x000fe20000410000 */
[----:B------:R-:W-:Y:S01]  /*3b70*/  F2FP.BF16.F32.PACK_AB R67, R70, R67 ;  /* 0x000000434643723e */ /* 0x000fe200000010ff */
[----:B------:R-:W-:Y:S01]  /*3b80*/  FFMA.FTZ R39, R10, R39, 1 ;  /* 0x3f8000000a277423 */ /* 0x000fe20000010027 */
[C---:B--2---:R-:W-:Y:S01]  /*3b90*/  PRMT R117, R63.reuse, 0x7632, R117 ;  /* 0x000076323f757816 */ /* 0x044fe20000000075 */
        /* <DEDUP_REMOVED lines=9> */
[----:B------:R-:W-:Y:S01]  /*3c30*/  SHF.L.U32 R111, R61, 0x10, RZ ;  /* 0x000000103d6f7819 */ /* 0x000fe200000006ff */
[----:B------:R-:W-:Y:S01]  /*3c40*/  FMUL.FTZ R63, R79, R114 ;  /* 0x000000724f3f7220 */ /* 0x000fe20000410000 */
[----:B------:R-:W-:Y:S01]  /*3c50*/  FMUL.FTZ R100, R81, R119 ;  /* 0x0000007751647220 */ /* 0x000fe20000410000 */
[----:B------:R-:W-:Y:S01]  /*3c60*/  PRMT R69, R61, 0x7632, R69 ;  /* 0x000076323d457816 */ /* 0x000fe20000000045 */
[----:B------:R-:W-:Y:S01]  /*3c70*/  FFMA.FTZ R98, R3, R60, 1 ;  /* 0x3f80000003627423 */ /* 0x000fe2000001003c */
[----:B------:R-:W-:Y:S01]  /*3c80*/  PRMT R71, R62, 0x7632, R71 ;  /* 0x000076323e477816 */ /* 0x000fe20000000047 */
[----:B------:R-:W-:Y:S01]  /*3c90*/  FMUL.FTZ R63, R86, R63 ;  /* 0x0000003f563f7220 */ /* 0x000fe20000410000 */
        /* <DEDUP_REMOVED lines=20> */
[----:B------:R-:W-:Y:S01]  /*3de0*/  FMUL.FTZ R27, R98, R109 ;  /* 0x0000006d621b7220 */ /* 0x000fe20000410000 */
[----:B------:R-:W-:Y:S01]  /*3df0*/  SHF.L.U32 R117, R117, 0x10, RZ ;  /* 0x0000001075757819 */ /* 0x000fe200000006ff */
        /* <DEDUP_REMOVED lines=33> */
[----:B------:R-:W-:Y:S01]  /*4010*/  MOV R10, UR9 ;  /* 0x00000009000a7c02 */ /* 0x000fe20008000f00 */
[----:B------:R-:W-:Y:S01]  /*4020*/  FMUL.FTZ R100, R100, R49 ;  /* 0x0000003164647220 */ /* 0x000fe20000410000 */
[----:B------:R-:W-:Y:S01]  /*4030*/  MOV R11, UR8 ;  /* 0x00000008000b7c02 */ /* 0x000fe20008000f00 */
[----:B------:R-:W-:Y:S01]  /*4040*/  FMUL.FTZ R102, R102, R57 ;  /* 0x0000003966667220 */ /* 0x000fe20000410000 */
[C---:B------:R-:W-:Y:S01]  /*4050*/  PRMT R120, R13.reuse, 0x7632, R120 ;  /* 0x000076320d787816 */ /* 0x040fe20000000078 */
[----:B------:R-:W-:Y:S01]  /*4060*/  STS.128 [R26], R64 ;  /* 0x000000401a007388 */ /* 0x000fe20000000c00 */
[----:B------:R-:W-:Y:S01]  /*4070*/  SHF.L.U32 R29, R13, 0x10, RZ ;  /* 0x000000100d1d7819 */ /* 0x000fe200000006ff */
[----:B------:R-:W-:Y:S01]  /*4080*/  FMUL.FTZ R13, R0, R85 ;  /* 0x00000055000d7220 */ /* 0x000fe20000410000 */
[----:B------:R-:W-:Y:S01]  /*4090*/  SHF.L.U32 R31, R14, 0x10, RZ ;  /* 0x000000100e1f7819 */ /* 0x000fe200000006ff */
[----:B------:R0:W-:Y:S01]  /*40a0*/  STS.128 [R26+0x10], R68 ;  /* 0x000010441a007388 */ /* 0x0001e20000000c00 */
[----:B------:R-:W-:-:S03]  /*40b0*/  NOP ;  /* 0x0000000000007918 */ /* 0x000fc60000000000 */
[----:B------:R-:W1:Y:S01]  /*40c0*/  LDS.128 R60, [R25] ;  /* 0x00000000193c7984 */ /* 0x000e620000000c00 */
[----:B------:R-:W-:Y:S01]  /*40d0*/  FMUL.FTZ R0, R3, R86 ;  /* 0x0000005603007220 */ /* 0x000fe20000410000 */
[----:B------:R-:W-:Y:S01]  /*40e0*/  FMUL.FTZ R14, R2, R93 ;  /* 0x0000005d020e7220 */ /* 0x000fe20000410000 */
[----:B------:R-:W-:-:S04]  /*40f0*/  IMAD.WIDE.U32 R2, R23, 0x10, R10 ;  /* 0x0000001017027825 */ /* 0x000fc800078e000a */
[----:B------:R-:W-:Y:S01]  /*4100*/  FMUL.FTZ R11, R72, R82 ;  /* 0x00000052480b7220 */ /* 0x000fe20000410000 */
[----:B------:R-:W-:Y:S01]  /*4110*/  FMUL.FTZ R85, R76, R88 ;  /* 0x000000584c557220 */ /* 0x000fe20000410000 */
[----:B------:R-:W-:Y:S01]  /*4120*/  FMUL.FTZ R87, R78, R13 ;  /* 0x0000000d4e577220 */ /* 0x000fe20000410000 */
[----:B------:R-:W-:Y:S01]  /*4130*/  SHF.L.U32 R33, R15, 0x10, RZ ;  /* 0x000000100f217819 */ /* 0x000fe200000006ff */
[----:B------:R-:W-:Y:S01]  /*4140*/  FMUL.FTZ R10, R73, R17 ;  /* 0x00000011490a7220 */ /* 0x000fe20000410000 */
[----:B0-----:R-:W-:Y:S01]  /*4150*/  PRMT R69, R4, 0x7632, R69 ;  /* 0x0000763204457816 */ /* 0x001fe20000000045 */
[----:B------:R-:W-:Y:S01]  /*4160*/  FMUL.FTZ R86, R77, R12 ;  /* 0x0000000c4d567220 */ /* 0x000fe20000410000 */
[----:B------:R-:W-:Y:S01]  /*4170*/  PRMT R70, R5, 0x7632, R70 ;  /* 0x0000763205467816 */ /* 0x000fe20000000046 */
[----:B------:R-:W-:Y:S01]  /*4180*/  FMUL.FTZ R91, R79, R0 ;  /* 0x000000004f5b7220 */ /* 0x000fe20000410000 */
[----:B------:R-:W-:Y:S01]  /*4190*/  PRMT R71, R6, 0x7632, R71 ;  /* 0x0000763206477816 */ /* 0x000fe20000000047 */
[----:B------:R-:W-:Y:S01]  /*41a0*/  FMUL.FTZ R93, R81, R14 ;  /* 0x0000000e515d7220 */ /* 0x000fe20000410000 */
[----:B------:R-:W0:Y:S01]  /*41b0*/  LDS.128 R4, [R25+0x200] ;  /* 0x0002000019047984 */ /* 0x000e220000000c00 */
[----:B------:R-:W-:Y:S01]  /*41c0*/  PRMT R68, R15, 0x7632, R68 ;  /* 0x000076320f447816 */ /* 0x000fe20000000044 */
[----:B------:R-:W-:Y:S01]  /*41d0*/  FMUL.FTZ R76, R95, R45 ;  /* 0x0000002d5f4c7220 */ /* 0x000fe20000410000 */
[----:B------:R-:W-:Y:S01]  /*41e0*/  SHF.L.U32 R43, R118, 0x10, RZ ;  /* 0x00000010762b7819 */ /* 0x000fe200000006ff */
[----:B------:R-:W-:Y:S01]  /*41f0*/  FMUL.FTZ R78, R97, R104 ;  /* 0x00000068614e7220 */ /* 0x000fe20000410000 */
[----:B------:R-:W-:Y:S01]  /*4200*/  FFMA.FTZ R47, R11, R27, R20 ;  /* 0x0000001b0b2f7223 */ /* 0x000fe20000010014 */
        /* <DEDUP_REMOVED lines=47> */
.L_x_14034:
        /* <DEDUP_REMOVED lines=15> */
[----:B------:R-:W-:Y:S01]  /*45f0*/  CS2R R62, SRZ ;  /* 0x00000000003e7805 */ /* 0x000fe2000001ff00 */
[----:B------:R-:W-:Y:S01]  /*4600*/  FFMA.FTZ R0, R99, R53, R0 ;  /* 0x0000003563007223 */ /* 0x000fe20000010000 */
[----:B------:R-:W-:Y:S01]  /*4610*/  HFMA2 R109, -RZ, RZ, 0, 0 ;  /* 0x00000000ff6d7431 */ /* 0x000fe200000001ff */
[----:B------:R-:W-:Y:S01]  /*4620*/  MOV R112, RZ ;  /* 0x000000ff00707202 */ /* 0x000fe20000000f00 */
[----:B------:R-:W-:-:S02]  /*4630*/  HFMA2 R64, -RZ, RZ, 0, 0 ;  /* 0x00000000ff407431 */ /* 0x000fc400000001ff */
[----:B------:R-:W-:Y:S01]  /*4640*/  FFMA.FTZ R0, R85, R33, R0 ;  /* 0x0000002155007223 */ /* 0x000fe20000010000 */
[----:B0-----:R-:W-:Y:S01]  /*4650*/  UISETP.GE.AND UP0, UPT, UR8, 0x1, UPT ;  /* 0x000000010800788c */ /* 0x001fe2000bf06270 */
[----:B------:R-:W-:Y:S02]  /*4660*/  CS2R R74, SRZ ;  /* 0x00000000004a7805 */ /* 0x000fe4000001ff00 */
[----:B------:R-:W-:Y:S01]  /*4670*/  MOV R116, RZ ;  /* 0x000000ff00747202 */ /* 0x000fe20000000f00 */
[----:B------:R-:W-:Y:S01]  /*4680*/  FFMA.FTZ R3, R101, R59, R0 ;  /* 0x0000003b65037223 */ /* 0x000fe20000010000 */
[----:B------:R-:W-:Y:S02]  /*4690*/  CS2R R118, SRZ ;  /* 0x0000000000767805 */ /* 0x000fe4000001ff00 */
[----:B------:R-:W-:Y:S01]  /*46a0*/  MOV R115, RZ ;  /* 0x000000ff00737202 */ /* 0x000fe20000000f00 */
[-C--:B------:R-:W-:Y:S01]  /*46b0*/  FMUL.FTZ R68, R11, R18.reuse ;  /* 0x000000120b447220 */ /* 0x080fe20000410000 */
[----:B------:R-:W-:Y:S01]  /*46c0*/  FFMA.FTZ R3, R86, R35, R3 ;  /* 0x0000002356037223 */ /* 0x000fe20000010003 */
[----:B------:R-:W-:Y:S01]  /*46d0*/  MOV R61, RZ ;  /* 0x000000ff003d7202 */ /* 0x000fe20000000f00 */
[-C--:B------:R-:W-:Y:S01]  /*46e0*/  FMUL.FTZ R114, R10, R18.reuse ;  /* 0x000000120a727220 */ /* 0x080fe20000410000 */
[----:B------:R-:W-:Y:S01]  /*46f0*/  MOV R66, RZ ;  /* 0x000000ff00427202 */ /* 0x000fe20000000f00 */
[----:B------:R-:W-:Y:S01]  /*4700*/  FFMA.FTZ R0, R98, R65, R3 ;  /* 0x0000004162007223 */ /* 0x000fe20000010003 */
[-C--:B------:R-:W-:Y:S01]  /*4710*/  FMUL.FTZ R111, R84, R18.reuse ;  /* 0x00000012546f7220 */ /* 0x080fe20000410000 */
[-C--:B------:R-:W-:Y:S01]  /*4720*/  FMUL.FTZ R113, R85, R18.reuse ;  /* 0x0000001255717220 */ /* 0x080fe20000410000 */
        /* <DEDUP_REMOVED lines=13> */
[C---:B------:R-:W-:Y:S01]  /*4800*/  FFMA.FTZ R0, R102.reuse, R69, R3 ;  /* 0x0000004566007223 */ /* 0x040fe20000010003 */
[-C--:B------:R-:W-:Y:S01]  /*4810*/  FMUL.FTZ R117, R102, R18.reuse ;  /* 0x0000001266757220 */ /* 0x080fe20000410000 */
[----:B------:R-:W-:-:S02]  /*4820*/  FMUL.FTZ R60, R103, R18 ;  /* 0x00000012673c7220 */ /* 0x000fc40000410000 */
[----:B------:R-:W-:-:S04]  /*4830*/  FFMA.FTZ R0, R93, R41, R0 ;  /* 0x000000295d007223 */ /* 0x000fc80000010000 */
[----:B------:R-:W-:Y:S01]  /*4840*/  FFMA.FTZ R20, R103, R71, R0 ;  /* 0x0000004767147223 */ /* 0x000fe20000010000 */
[----:B------:R-:W-:Y:S06]  /*4850*/  BAR.SYNC.DEFER_BLOCKING 0x0 ;  /* 0x0000000000007b1d */ /* 0x000fec0000010000 */
[----:B------:R-:W-:Y:S05]  /*4860*/  BRA.U !UP0, `(.L_x_14035) ;  /* 0x00000055083c7547 */ /* 0x000fea000b800000 */
        /* <DEDUP_REMOVED lines=45> */
.L_x_14053:
        /* <DEDUP_REMOVED lines=25> */
[C---:B--2---:R-:W-:Y:S01]  /*4cd0*/  FMUL.FTZ R121, R11.reuse, R28 ;  /* 0x0000001c0b797220 */ /* 0x044fe20000410000 */
[C---:B0-----:R-:W-:Y:S01]  /*4ce0*/  FMUL.FTZ R7, R11.reuse, R30 ;  /* 0x0000001e0b077220 */ /* 0x041fe20000410000 */
[C---:B------:R-:W-:Y:S01]  /*4cf0*/  FMUL.FTZ R129, R11.reuse, R38 ;  /* 0x000000260b817220 */ /* 0x040fe20000410000 */
[----:B------:R-:W-:Y:S01]  /*4d00*/  FMUL.FTZ R132, R11, R42 ;  /* 0x0000002a0b847220 */ /* 0x000fe20000410000 */
[----:B------:R-:W-:Y:S01]  /*4d10*/  FMUL.RZ R130, R121, 0.15915493667125701904 ;  /* 0x3e22f98379827820 */ /* 0x000fe2000040c000 */
[----:B------:R-:W-:Y:S01]  /*4d20*/  FMUL.FTZ R121, R10, 1.4426950216293334961 ;  /* 0x3fb8aa3b0a797820 */ /* 0x000fe20000410000 */
[----:B------:R-:W-:Y:S01]  /*4d30*/  FMUL.RZ R134, R7, 0.15915493667125701904 ;  /* 0x3e22f98307867820 */ /* 0x000fe2000040c000 */
[----:B------:R-:W-:Y:S01]  /*4d40*/  FMUL.RZ R133, R129, 0.15915493667125701904 ;  /* 0x3e22f98381857820 */ /* 0x000fe2000040c000 */
[----:B------:R-:W-:Y:S01]  /*4d50*/  FMUL.RZ R135, R132, 0.15915493667125701904 ;  /* 0x3e22f98384877820 */ /* 0x000fe2000040c000 */
[C---:B------:R-:W-:Y:S01]  /*4d60*/  FMUL.FTZ R123, R121.reuse, R28 ;  /* 0x0000001c797b7220 */ /* 0x040fe20000410000 */
[C---:B------:R-:W-:Y:S01]  /*4d70*/  FMUL.FTZ R6, R121.reuse, R38 ;  /* 0x0000002679067220 */ /* 0x040fe20000410000 */
[----:B------:R-:W-:Y:S01]  /*4d80*/  FMUL.FTZ R7, R121, R30 ;  /* 0x0000001e79077220 */ /* 0x000fe20000410000 */
[----:B------:R-:W-:Y:S01]  /*4d90*/  MUFU.SIN R129, R133 ;  /* 0x0000008500817308 */ /* 0x000fe20000000400 */
[----:B------:R-:W-:Y:S01]  /*4da0*/  FMUL.FTZ R139, R11, R34 ;  /* 0x000000220b8b7220 */ /* 0x000fe20000410000 */
[C---:B------:R-:W-:Y:S01]  /*4db0*/  FMUL.FTZ R132, R121.reuse, R42 ;  /* 0x0000002a79847220 */ /* 0x040fe20000410000 */
[----:B------:R-:W-:-:S02]  /*4dc0*/  FMUL.FTZ R161, R121, R58 ;  /* 0x0000003a79a17220 */ /* 0x000fc40000410000 */
[----:B------:R-:W-:Y:S01]  /*4dd0*/  FMUL.RZ R146, R139, 0.15915493667125701904 ;  /* 0x3e22f9838b927820 */ /* 0x000fe2000040c000 */
[----:B------:R-:W-:Y:S02]  /*4de0*/  FMUL.FTZ R139, R121, R34 ;  /* 0x00000022798b7220 */ /* 0x000fe40000410000 */
[----:B------:R-:W-:Y:S08]  /*4df0*/  MUFU.EX2 R128, R123 ;  /* 0x0000007b00807308 */ /* 0x000ff00000000800 */
        /* <DEDUP_REMOVED lines=18> */
[----:B------:R0:W-:Y:S08]  /*4f20*/  MUFU.COS R142, R145 ;  /* 0x00000091008e7308 */ /* 0x0001f00000000000 */
[----:B------:R-:W-:Y:S01]  /*4f30*/  MUFU.SIN R131, R130 ;  /* 0x0000008200837308 */ /* 0x000fe20000000400 */
[----:B0-----:R-:W-:Y:S01]  /*4f40*/  FMUL.RZ R145, R7, 0.15915493667125701904 ;  /* 0x3e22f98307917820 */ /* 0x001fe2000040c000 */
[----:B------:R-:W-:-:S06]  /*4f50*/  FMUL.FTZ R7, R121, R36 ;  /* 0x0000002479077220 */ /* 0x000fcc0000410000 */
        /* <DEDUP_REMOVED lines=10> */
[----:B------:R0:W-:Y:S01]  /*5000*/  MUFU.EX2 R192, R7 ;  /* 0x0000000700c07308 */ /* 0x0001e20000000800 */
[----:B--2---:R-:W-:-:S04]  /*5010*/  FMUL.FTZ R6, R11, R40 ;  /* 0x000000280b067220 */ /* 0x004fc80000410000 */
        /* <DEDUP_REMOVED lines=16> */
[----:B------:R1:W-:Y:S01]  /*5120*/  MUFU.EX2 R185, R7 ;  /* 0x0000000700b97308 */ /* 0x0003e20000000800 */
[----:B0-----:R-:W-:-:S04]  /*5130*/  FMUL.FTZ R6, R11, R56 ;  /* 0x000000380b067220 */ /* 0x001fc80000410000 */
[----:B------:R-:W-:Y:S01]  /*5140*/  FMUL.RZ R163, R6, 0.15915493667125701904 ;  /* 0x3e22f98306a37820 */ /* 0x000fe2000040c000 */
[-C--:B---3--:R-:W-:Y:S02]  /*5150*/  FMUL.FTZ R6, R2, R5.reuse ;  /* 0x0000000502067220 */ /* 0x088fe40000410000 */
[----:B------:R-:W-:Y:S01]  /*5160*/  MUFU.SIN R150, R152 ;  /* 0x0000009800967308 */ /* 0x000fe20000000400 */
[C---:B-1----:R-:W-:Y:S01]  /*5170*/  FMUL.FTZ R7, R3.reuse, R5 ;  /* 0x0000000503077220 */ /* 0x042fe20000410000 */
[-C--:B------:R-:W-:Y:S01]  /*5180*/  FFMA.FTZ R3, R3, R4.reuse, R6 ;  /* 0x0000000403037223 */ /* 0x080fe20000010006 */
[----:B------:R-:W-:Y:S02]  /*5190*/  FMUL.FTZ R5, R128, R131 ;  /* 0x0000008380057220 */ /* 0x000fe40000410000 */
        /* <DEDUP_REMOVED lines=19> */
[----:B------:R1:W2:Y:S01]  /*52d0*/  MUFU.COS R182, R146 ;  /* 0x0000009200b67308 */ /* 0x0002a20000000000 */
[----:B0-----:R-:W-:Y:S01]  /*52e0*/  FMUL.FTZ R154, R149, R154 ;  /* 0x0000009a959a7220 */ /* 0x001fe20000410000 */
[-C--:B------:R-:W-:Y:S01]  /*52f0*/  FMUL.FTZ R151, R79, -R3.reuse ;  /* 0x800000034f977220 */ /* 0x080fe20000410000 */
[-C--:B------:R-:W-:Y:S01]  /*5300*/  FMUL.FTZ R153, R81, -R3.reuse ;  /* 0x8000000351997220 */ /* 0x080fe20000410000 */
[-C--:B------:R-:W-:Y:S01]  /*5310*/  FMUL.FTZ R188, R82, -R3.reuse ;  /* 0x8000000352bc7220 */ /* 0x080fe20000410000 */
[-C--:B------:R-:W-:Y:S01]  /*5320*/  FMUL.FTZ R199, R83, -R3.reuse ;  /* 0x8000000353c77220 */ /* 0x080fe20000410000 */
[-C--:B------:R-:W-:Y:S01]  /*5330*/  FMUL.FTZ R202, R84, -R3.reuse ;  /* 0x8000000354ca7220 */ /* 0x080fe20000410000 */
[-C--:B------:R-:W-:Y:S01]  /*5340*/  FMUL.FTZ R203, R85, -R3.reuse ;  /* 0x8000000355cb7220 */ /* 0x080fe20000410000 */
[----:B------:R-:W-:Y:S01]  /*5350*/  MUFU.SIN R155, R159 ;  /* 0x0000009f009b7308 */ /* 0x000fe20000000400 */
[----:B-1----:R-:W-:Y:S01]  /*5360*/  FMUL.RZ R146, R139, 0.15915493667125701904 ;  /* 0x3e22f9838b927820 */ /* 0x002fe2000040c000 */
[----:B------:R-:W-:Y:S01]  /*5370*/  FMUL.FTZ R139, R121, R44 ;  /* 0x0000002c798b7220 */ /* 0x000fe20000410000 */
[-C--:B------:R-:W-:Y:S01]  /*5380*/  FMUL.FTZ R205, R86, -R3.reuse ;  /* 0x8000000356cd7220 */ /* 0x080fe20000410000 */
[-C--:B------:R-:W-:Y:S01]  /*5390*/  FMUL.FTZ R180, R87, -R3.reuse ;  /* 0x8000000357b47220 */ /* 0x080fe20000410000 */
[-C--:B------:R-:W-:Y:S01]  /*53a0*/  FMUL.FTZ R175, R88, -R3.reuse ;  /* 0x8000000358af7220 */ /* 0x080fe20000410000 */
[-C--:B------:R-:W-:Y:S01]  /*53b0*/  FMUL.FTZ R173, R89, -R3.reuse ;  /* 0x8000000359ad7220 */ /* 0x080fe20000410000 */
[-C--:B------:R-:W-:Y:S01]  /*53c0*/  FMUL.FTZ R170, R90, -R3.reuse ;  /* 0x800000035aaa7220 */ /* 0x080fe20000410000 */
[----:B------:R0:W1:Y:S01]  /*53d0*/  MUFU.COS R157, R159 ;  /* 0x0000009f009d7308 */ /* 0x0000620000000000 */
[C---:B--2---:R-:W-:Y:S01]  /*53e0*/  FMUL.FTZ R182, R189.reuse, R182 ;  /* 0x000000b6bdb67220 */ /* 0x044fe20000410000 */
[----:B------:R-:W-:Y:S01]  /*53f0*/  FMUL.FTZ R189, R189, R152 ;  /* 0x00000098bdbd7220 */ /* 0x000fe20000410000 */
[----:B------:R-:W-:-:S05]  /*5400*/  FMUL.FTZ R152, R80, -R3 ;  /* 0x8000000350987220 */ /* 0x000fca0000410000 */
[----:B------:R-:W-:Y:S01]  /*5410*/  MUFU.SIN R156, R145 ;  /* 0x00000091009c7308 */ /* 0x000fe20000000400 */
[----:B0-----:R-:W-:-:S07]  /*5420*/  FMUL.FTZ R159, R121, R48 ;  /* 0x00000030799f7220 */ /* 0x001fce0000410000 */
[----:B------:R0:W2:Y:S01]  /*5430*/  MUFU.COS R158, R145 ;  /* 0x00000091009e7308 */ /* 0x0000a20000000000 */
[C---:B-1----:R-:W-:Y:S01]  /*5440*/  FMUL.FTZ R194, R196.reuse, R157 ;  /* 0x0000009dc4c27220 */ /* 0x042fe20000410000 */
[----:B------:R-:W-:-:S06]  /*5450*/  FMUL.FTZ R196, R196, R155 ;  /* 0x0000009bc4c47220 */ /* 0x000fcc0000410000 */
[----:B------:R-:W1:Y:S01]  /*5460*/  MUFU.EX2 R132, R132 ;  /* 0x0000008400847308 */ /* 0x000e620000000800 */
[----:B0-----:R-:W-:Y:S01]  /*5470*/  FMUL.FTZ R145, R121, R56 ;  /* 0x0000003879917220 */ /* 0x001fe20000410000 */
[----:B------:R-:W-:-:S04]  /*5480*/  FMUL.FTZ R121, R11, R48 ;  /* 0x000000300b797220 */ /* 0x000fc80000410000 */
[----:B------:R-:W-:Y:S02]  /*5490*/  FMUL.RZ R121, R121, 0.15915493667125701904 ;  /* 0x3e22f98379797820 */ /* 0x000fe4000040c000 */
[----:B------:R-:W-:Y:S01]  /*54a0*/  MUFU.COS R162, R146 ;  /* 0x0000009200a27308 */ /* 0x000fe20000000000 */
[C---:B--2---:R-:W-:Y:S01]  /*54b0*/  FMUL.FTZ R181, R185.reuse, R158 ;  /* 0x0000009eb9b57220 */ /* 0x044fe20000410000 */
[----:B------:R-:W-:-:S06]  /*54c0*/  FMUL.FTZ R185, R185, R156 ;  /* 0x0000009cb9b97220 */ /* 0x000fcc0000410000 */
[----:B------:R0:W2:Y:S01]  /*54d0*/  MUFU.EX2 R193, R139 ;  /* 0x0000008b00c17308 */ /* 0x0000a20000000800 */
[C---:B-1----:R-:W-:Y:S01]  /*54e0*/  FMUL.FTZ R147, R132.reuse, R147 ;  /* 0x0000009384937220 */ /* 0x042fe20000410000 */
[----:B------:R-:W-:Y:S01]  /*54f0*/  FMUL.FTZ R133, R132, R133 ;  /* 0x0000008584857220 */ /* 0x000fe20000410000 */
[----:B------:R-:W-:-:S05]  /*5500*/  FMUL.FTZ R132, R81, R7 ;  /* 0x0000000751847220 */ /* 0x000fca0000410000 */
[----:B------:R-:W-:Y:S01]  /*5510*/  MUFU.COS R166, R163 ;  /* 0x000000a300a67308 */ /* 0x000fe20000000000 */
[----:B0-----:R-:W-:Y:S01]  /*5520*/  FMUL.FTZ R139, R135, R142 ;  /* 0x0000008e878b7220 */ /* 0x001fe20000410000 */
[----:B------:R-:W-:-:S06]  /*5530*/  FMUL.FTZ R142, R76, -R3 ;  /* 0x800000034c8e7220 */ /* 0x000fcc0000410000 */
[----:B------:R0:W1:Y:S01]  /*5540*/  MUFU.EX2 R191, R145 ;  /* 0x0000009100bf7308 */ /* 0x0000620000000800 */
[----:B--2---:R-:W-:-:S07]  /*5550*/  FMUL.FTZ R187, R193, R162 ;  /* 0x000000a2c1bb7220 */ /* 0x004fce0000410000 */
[----:B------:R2:W3:Y:S01]  /*5560*/  MUFU.SIN R160, R146 ;  /* 0x0000009200a07308 */ /* 0x0004e20000000400 */
[C---:B0-----:R-:W-:Y:S01]  /*5570*/  FMUL.FTZ R145, R123.reuse, R130 ;  /* 0x000000827b917220 */ /* 0x041fe20000410000 */
[----:B------:R-:W-:Y:S01]  /*5580*/  FMUL.FTZ R123, R123, R16 ;  /* 0x000000107b7b7220 */ /* 0x000fe20000410000 */
[----:B------:R-:W-:-:S05]  /*5590*/  FMUL.FTZ R130, R76, R7 ;  /* 0x000000074c827220 */ /* 0x000fca0000410000 */
[----:B------:R-:W0:Y:S01]  /*55a0*/  MUFU.SIN R164, R163 ;  /* 0x000000a300a47308 */ /* 0x000e220000000400 */
[C---:B--2---:R-:W-:Y:S01]  /*55b0*/  FMUL.FTZ R146, R136.reuse, R17 ;  /* 0x0000001188927220 */ /* 0x044fe20000410000 */
[----:B------:R-:W-:Y:S01]  /*55c0*/  FMUL.FTZ R136, R136, R129 ;  /* 0x0000008188887220 */ /* 0x000fe20000410000 */
[----:B------:R-:W-:Y:S01]  /*55d0*/  FMUL.FTZ R129, R135, R140 ;  /* 0x0000008c87817220 */ /* 0x000fe20000410000 */
[C---:B------:R-:W-:Y:S01]  /*55e0*/  FMUL.FTZ R140, R141.reuse, R148 ;  /* 0x000000948d8c7220 */ /* 0x040fe20000410000 */
[----:B------:R-:W-:Y:S01]  /*55f0*/  FMUL.FTZ R135, R141, R144 ;  /* 0x000000908d877220 */ /* 0x000fe20000410000 */
[----:B------:R-:W-:Y:S01]  /*5600*/  FMUL.FTZ R141, R149, R150 ;  /* 0x00000096958d7220 */ /* 0x000fe20000410000 */
[----:B-1----:R-:W-:Y:S01]  /*5610*/  FMUL.FTZ R183, R191, R166 ;  /* 0x000000a6bfb77220 */ /* 0x002fe20000410000 */
        /* <DEDUP_REMOVED lines=16> */
[C---:B---3--:R-:W-:Y:S01]  /*5720*/  FMUL.FTZ R134, R161.reuse, R134 ;  /* 0x00000086a1867220 */ /* 0x048fe20000410000 */
        /* <DEDUP_REMOVED lines=16> */
.L_x_14037:
[----:B------:R1:W2:Y:S02]  /*5830*/  LDS.64 R16, [R186+0x1888] ;  /* 0x00188800ba107984 */ /* 0x0002a40000000a00 */
.L_x_14038:
[----:B----4-:R-:W-:Y:S05]  /*5840*/  BSYNC.RECONVERGENT B0 ;  /* 0x0000000000007941 */ /* 0x010fea0003800200 */
.L_x_14036:
        /* <DEDUP_REMOVED lines=24> */
[----:B------:R-:W-:Y:S02]  /*59d0*/  FMUL.FTZ R7, R5, R136 ;  /* 0x0000008805077220 */ /* 0x000fe40000410000 */
[----:B------:R-:W-:Y:S01]  /*59e0*/  FADD.FTZ R156, RZ, R157 ;  /* 0x0000009dff9c7221 */ /* 0x000fe20000010000 */
[----:B------:R-:W-:Y:S01]  /*59f0*/  FADD.FTZ R6, R95, R2 ;  /* 0x000000025f067221 */ /* 0x000fe20000010000 */
[----:B------:R-:W-:Y:S02]  /*5a00*/  MOV R2, UR25 ;  /* 0x0000001900027c02 */ /* 0x000fe40008000f00 */
[C---:B------:R-:W-:Y:S01]  /*5a10*/  FMUL.FTZ R158, R129.reuse, R156 ;  /* 0x0000009c819e7220 */ /* 0x040fe20000410000 */
[----:B------:R-:W-:Y:S01]  /*5a20*/  FMUL.FTZ R3, R129, R6 ;  /* 0x0000000681037220 */ /* 0x000fe20000410000 */
[----:B------:R-:W-:-:S02]  /*5a30*/  @P0 IADD3 R2, PT, PT, R2, -0x2, RZ ;  /* 0xfffffffe02020810 */ /* 0x000fc40007ffe0ff */
        /* <DEDUP_REMOVED lines=10> */
[-C--:B------:R-:W-:Y:S01]  /*5ae0*/  FMUL.FTZ R162, R135, R159.reuse ;  /* 0x0000009f87a27220 */ /* 0x080fe20000410000 */
[C---:B------:R-:W-:Y:S01]  /*5af0*/  FMUL.FTZ R160, R123.reuse, R158 ;  /* 0x0000009e7ba07220 */ /* 0x040fe20000410000 */
[----:B------:R-:W-:Y:S01]  /*5b00*/  CS2R R2, SRZ ;  /* 0x0000000000027805 */ /* 0x000fe2000001ff00 */
[C---:B------:R-:W-:Y:S01]  /*5b10*/  FFMA.FTZ R163, R140.reuse, R159, R163 ;  /* 0x0000009f8ca37223 */ /* 0x040fe200000100a3 */
[----:B------:R-:W-:Y:S01]  /*5b20*/  FFMA.FTZ R162, R140, R161, -R162 ;  /* 0x000000a18ca27223 */ /* 0x000fe200000108a2 */
[-C--:B------:R-:W-:Y:S01]  /*5b30*/  FMUL.FTZ R157, R123, R156.reuse ;  /* 0x0000009c7b9d7220 */ /* 0x080fe20000410000 */
[----:B------:R-:W-:Y:S01]  /*5b40*/  FFMA.FTZ R160, R145, R156, -R160 ;  /* 0x0000009c91a07223 */ /* 0x000fe200000108a0 */
[----:B------:R-:W-:Y:S01]  /*5b50*/  FADD.FTZ R163, RZ, R163 ;  /* 0x000000a3ffa37221 */ /* 0x000fe20000010000 */
[CC--:B--23--:R-:W-:Y:S01]  /*5b60*/  FMUL.FTZ R156, R134.reuse, R17.reuse ;  /* 0x00000011869c7220 */ /* 0x0ccfe20000410000 */
[----:B------:R-:W-:Y:S01]  /*5b70*/  FMUL.FTZ R159, R155, R17 ;  /* 0x000000119b9f7220 */ /* 0x000fe20000410000 */
[----:B------:R-:W-:Y:S01]  /*5b80*/  FADD.FTZ R162, R97, R162 ;  /* 0x000000a261a27221 */ /* 0x000fe20000010000 */
[----:B------:R-:W-:Y:S01]  /*5b90*/  FFMA.FTZ R158, R145, R158, R157 ;  /* 0x0000009e919e7223 */ /* 0x000fe2000001009d */
[----:B------:R0:W2:Y:S01]  /*5ba0*/  @P0 LDG.E.64 R2, desc[UR30][R6.64+0x8] ;  /* 0x0000081e06020981 */ /* 0x0000a2000c1e1b00 */
[----:B------:R-:W-:Y:S01]  /*5bb0*/  FMUL.FTZ R157, R141, R163 ;  /* 0x000000a38d9d7220 */ /* 0x000fe20000410000 */
[-C--:B------:R-:W-:Y:S01]  /*5bc0*/  FFMA.FTZ R161, -R155, R16.reuse, -R156 ;  /* 0x000000109ba17223 */ /* 0x080fe2000001099c */
[----:B------:R-:W-:Y:S01]  /*5bd0*/  FFMA.FTZ R159, R134, R16, -R159 ;  /* 0x00000010869f7223 */ /* 0x000fe2000001089f */
[-C--:B------:R-:W-:Y:S01]  /*5be0*/  FMUL.FTZ R156, R141, R162.reuse ;  /* 0x000000a28d9c7220 */ /* 0x080fe20000410000 */
[----:B------:R-:W-:Y:S01]  /*5bf0*/  FFMA.FTZ R157, R154, R162, -R157 ;  /* 0x000000a29a9d7223 */ /* 0x000fe2000001089d */
[C---:B------:R-:W-:Y:S01]  /*5c00*/  FMUL.FTZ R165, R200.reuse, R161 ;  /* 0x000000a1c8a57220 */ /* 0x040fe20000410000 */
[----:B------:R-:W-:Y:S01]  /*5c10*/  FMUL.FTZ R162, R200, R159 ;  /* 0x0000009fc8a27220 */ /* 0x000fe20000410000 */
[----:B------:R-:W-:Y:S01]  /*5c20*/  FFMA.FTZ R163, R154, R163, R156 ;  /* 0x000000a39aa37223 */ /* 0x000fe2000001009c */
[----:B------:R-:W-:Y:S01]  /*5c30*/  FADD.FTZ R157, R98, R157 ;  /* 0x0000009d629d7221 */ /* 0x000fe20000010000 */
[C---:B0-----:R-:W-:Y:S01]  /*5c40*/  FFMA.FTZ R6, R198.reuse, R159, R165 ;  /* 0x0000009fc6067223 */ /* 0x041fe200000100a5 */
[----:B------:R-:W-:Y:S01]  /*5c50*/  FFMA.FTZ R156, R198, R161, -R162 ;  /* 0x000000a1c69c7223 */ /* 0x000fe200000108a2 */
[----:B------:R-:W-:Y:S01]  /*5c60*/  FADD.FTZ R163, RZ, R163 ;  /* 0x000000a3ffa37221 */ /* 0x000fe20000010000 */
        /* <DEDUP_REMOVED lines=8> */
[CC--:B------:R-:W-:Y:S01]  /*5cf0*/  FMUL.FTZ R159, R137.reuse, R162.reuse ;  /* 0x000000a2899f7220 */ /* 0x0c0fe20000410000 */
[----:B------:R-:W-:Y:S01]  /*5d00*/  FADD.FTZ R163, RZ, R163 ;  /* 0x000000a3ffa37221 */ /* 0x000fe20000010000 */
[-C--:B------:R-:W-:Y:S01]  /*5d10*/  FMUL.FTZ R157, R137, R7.reuse ;  /* 0x00000007899d7220 */ /* 0x080fe20000410000 */
[----:B------:R-:W-:Y:S01]  /*5d20*/  FADD.FTZ R164, R99, R164 ;  /* 0x000000a463a47221 */ /* 0x000fe20000010000 */
[C---:B------:R-:W-:Y:S01]  /*5d30*/  FFMA.FTZ R158, R138.reuse, R7, R159 ;  /* 0x000000078a9e7223 */ /* 0x040fe2000001009f */
[CC--:B------:R-:W-:Y:S01]  /*5d40*/  FMUL.FTZ R7, R189.reuse, R163.reuse ;  /* 0x000000a3bd077220 */ /* 0x0c0fe20000410000 */
[----:B------:R-:W-:Y:S01]  /*5d50*/  FFMA.FTZ R162, R138, R162, -R157 ;  /* 0x000000a28aa27223 */ /* 0x000fe2000001089d */
        /* <DEDUP_REMOVED lines=8> */
[----:B------:R-:W-:Y:S01]  /*5de0*/  FADD.FTZ R163, RZ, R166 ;  /* 0x000000a6ffa37221 */ /* 0x000fe20000010000 */
[CC--:B------:R-:W-:Y:S01]  /*5df0*/  FMUL.FTZ R159, R135.reuse, R160.reuse ;  /* 0x000000a0879f7220 */ /* 0x0c0fe20000410000 */
[C---:B------:R-:W-:Y:S01]  /*5e00*/  FMUL.FTZ R165, R196.reuse, R161 ;  /* 0x000000a1c4a57220 */ /* 0x040fe20000410000 */
[----:B------:R-:W-:Y:S01]  /*5e10*/  FMUL.FTZ R157, R135, R7 ;  /* 0x00000007879d7220 */ /* 0x000fe20000410000 */
[----:B------:R-:W-:Y:S01]  /*5e20*/  FMUL.FTZ R158, R196, R163 ;  /* 0x000000a3c49e7220 */ /* 0x000fe20000410000 */
[----:B------:R-:W-:Y:S01]  /*5e30*/  FFMA.FTZ R159, R140, R7, R159 ;  /* 0x000000078c9f7223 */ /* 0x000fe2000001009f */
[----:B------:R-:W-:Y:S01]  /*5e40*/  FFMA.FTZ R165, R194, R163, R165 ;  /* 0x000000a3c2a57223 */ /* 0x000fe200000100a5 */
[----:B------:R-:W-:Y:S01]  /*5e50*/  FFMA.FTZ R157, R140, R160, -R157 ;  /* 0x000000a08c9d7223 */ /* 0x000fe2000001089d */
        /* <DEDUP_REMOVED lines=13> */
[----:B------:R-:W-:Y:S01]  /*5f30*/  FFMA.FTZ R157, R190, R159, R157 ;  /* 0x0000009fbe9d7223 */ /* 0x000fe2000001009d */
[----:B------:R-:W-:Y:S01]  /*5f40*/  FADD.FTZ R162, R102, R161 ;  /* 0x000000a166a27221 */ /* 0x000fe20000010000 */
[----:B------:R-:W-:Y:S01]  /*5f50*/  FFMA.FTZ R158, R190, R7, -R158 ;  /* 0x00000007be9e7223 */ /* 0x000fe2000001089e */
[----:B------:R-:W-:Y:S01]  /*5f60*/  FADD.FTZ R164, RZ, R163 ;  /* 0x000000a3ffa47221 */ /* 0x000fe20000010000 */
[-C--:B------:R-:W-:Y:S01]  /*5f70*/  FMUL.FTZ R7, R189, R157.reuse ;  /* 0x0000009dbd077220 */ /* 0x080fe20000410000 */
[----:B------:R-:W-:Y:S01]  /*5f80*/  FMUL.FTZ R166, R193, R162 ;  /* 0x000000a2c1a67220 */ /* 0x000fe20000410000 */
[----:B------:R-:W-:Y:S01]  /*5f90*/  FMUL.FTZ R160, R189, R158 ;  /* 0x0000009ebda07220 */ /* 0x000fe20000410000 */
[----:B------:R-:W-:Y:S01]  /*5fa0*/  FMUL.FTZ R159, R193, R164 ;  /* 0x000000a4c19f7220 */ /* 0x000fe20000410000 */
[C---:B------:R-:W-:Y:S01]  /*5fb0*/  FFMA.FTZ R7, R182.reuse, R158, -R7 ;  /* 0x0000009eb6077223 */ /* 0x040fe20000010807 */
[C---:B------:R-:W-:Y:S01]  /*5fc0*/  FFMA.FTZ R166, R187.reuse, R164, R166 ;  /* 0x000000a4bba67223 */ /* 0x040fe200000100a6 */
[----:B------:R-:W-:Y:S01]  /*5fd0*/  FFMA.FTZ R157, R182, R157, R160 ;  /* 0x0000009db69d7223 */ /* 0x000fe200000100a0 */
        /* <DEDUP_REMOVED lines=13> */
[C---:B------:R-:W-:Y:S01]  /*60b0*/  FFMA.FTZ R162, R181.reuse, R158, -R162 ;  /* 0x0000009eb5a27223 */ /* 0x040fe200000108a2 */
[----:B------:R-:W-:Y:S01]  /*60c0*/  FADD.FTZ R157, R104, R157 ;  /* 0x0000009d689d7221 */ /* 0x000fe20000010000 */
[----:B------:R-:W-:Y:S01]  /*60d0*/  FFMA.FTZ R160, R181, R160, R7 ;  /* 0x000000a0b5a07223 */ /* 0x000fe20000010007 */
[----:B------:R-:W-:Y:S01]  /*60e0*/  FADD.FTZ R159, RZ, R159 ;  /* 0x0000009fff9f7221 */ /* 0x000fe20000010000 */
[C---:B------:R-:W-:Y:S01]  /*60f0*/  FMUL.FTZ R158, R193.reuse, R162 ;  /* 0x000000a2c19e7220 */ /* 0x040fe20000410000 */
[C---:B------:R-:W-:Y:S01]  /*6100*/  FMUL.FTZ R161, R200.reuse, R157 ;  /* 0x0000009dc8a17220 */ /* 0x040fe20000410000 */
[-C--:B------:R-:W-:Y:S01]  /*6110*/  FMUL.FTZ R7, R193, R160.reuse ;  /* 0x000000a0c1077220 */ /* 0x080fe20000410000 */
[-C--:B------:R-:W-:Y:S01]  /*6120*/  FMUL.FTZ R164, R200, R159.reuse ;  /* 0x0000009fc8a47220 */ /* 0x080fe20000410000 */
[C---:B------:R-:W-:Y:S01]  /*6130*/  FFMA.FTZ R158, R187.reuse, R160, R158 ;  /* 0x000000a0bb9e7223 */ /* 0x040fe2000001009e */
[C---:B------:R-:W-:Y:S01]  /*6140*/  FFMA.FTZ R161, R198.reuse, R159, R161 ;  /* 0x0000009fc6a17223 */ /* 0x040fe200000100a1 */
[----:B------:R-:W-:Y:S01]  /*6150*/  FFMA.FTZ R162, R187, R162, -R7 ;  /* 0x000000a2bba27223 */ /* 0x000fe20000010807 */
[----:B------:R-:W-:Y:S01]  /*6160*/  FFMA.FTZ R164, R198, R157, -R164 ;  /* 0x0000009dc6a47223 */ /* 0x000fe200000108a4 */
[C---:B------:R-:W-:Y:S01]  /*6170*/  FMUL.FTZ R160, R191.reuse, R158 ;  /* 0x0000009ebfa07220 */ /* 0x040fe20000410000 */
[----:B------:R-:W-:Y:S01]  /*6180*/  FADD.FTZ R161, RZ, R161 ;  /* 0x000000a1ffa17221 */ /* 0x000fe20000010000 */
[-C--:B------:R-:W-:Y:S01]  /*6190*/  FMUL.FTZ R7, R191, R162.reuse ;  /* 0x000000a2bf077220 */ /* 0x080fe20000410000 */
[----:B------:R-:W-:Y:S01]  /*61a0*/  FADD.FTZ R164, R105, R164 ;  /* 0x000000a469a47221 */ /* 0x000fe20000010000 */
[----:B------:R-:W-:Y:S01]  /*61b0*/  FFMA.FTZ R157, R183, R162, -R160 ;  /* 0x000000a2b79d7223 */ /* 0x000fe200000108a0 */
[----:B------:R-:W-:Y:S01]  /*61c0*/  FMUL.FTZ R163, R155, R161 ;  /* 0x000000a19ba37220 */ /* 0x000fe20000410000 */
[----:B------:R-:W-:Y:S01]  /*61d0*/  FFMA.FTZ R159, R183, R158, R7 ;  /* 0x0000009eb79f7223 */ /* 0x000fe20000010007 */
[C---:B------:R-:W-:Y:S01]  /*61e0*/  FMUL.FTZ R158, R155.reuse, R164 ;  /* 0x000000a49b9e7220 */ /* 0x040fe20000410000 */
[C---:B------:R-:W-:Y:S01]  /*61f0*/  FMUL.FTZ R7, R155.reuse, R167 ;  /* 0x000000a79b077220 */ /* 0x040fe20000410000 */
[----:B------:R-:W-:Y:S01]  /*6200*/  FMUL.FTZ R160, R155, R170 ;  /* 0x000000aa9ba07220 */ /* 0x000fe20000410000 */
[C---:B------:R-:W-:Y:S01]  /*6210*/  FFMA.FTZ R165, R134.reuse, R164, -R163 ;  /* 0x000000a486a57223 */ /* 0x040fe200000108a3 */
[C---:B------:R-:W-:Y:S01]  /*6220*/  FFMA.FTZ R158, R134.reuse, R161, R158 ;  /* 0x000000a1869e7223 */ /* 0x040fe2000001009e */
[----:B------:R-:W-:Y:S01]  /*6230*/  FFMA.FTZ R162, R134, R170, -R7 ;  /* 0x000000aa86a27223 */ /* 0x000fe20000010807 */
[C---:B------:R-:W-:Y:S01]  /*6240*/  FMUL.FTZ R161, R200.reuse, R159 ;  /* 0x0000009fc8a17220 */ /* 0x040fe20000410000 */
[----:B------:R-:W-:Y:S01]  /*6250*/  FMUL.FTZ R163, R200, R157 ;  /* 0x0000009dc8a37220 */ /* 0x000fe20000410000 */
[----:B------:R-:W-:Y:S01]  /*6260*/  FADD.FTZ R7, RZ, R158 ;  /* 0x0000009eff077221 */ /* 0x000fe20000010000 */
[----:B------:R-:W-:Y:S01]  /*6270*/  FFMA.FTZ R160, R134, R167, R160 ;  /* 0x000000a786a07223 */ /* 0x000fe200000100a0 */
[----:B------:R-:W-:Y:S01]  /*6280*/  FFMA.FTZ R161, R198, R157, -R161 ;  /* 0x0000009dc6a17223 */ /* 0x000fe200000108a1 */
[----:B------:R-:W-:Y:S01]  /*6290*/  FADD.FTZ R157, R106, R165 ;  /* 0x000000a56a9d7221 */ /* 0x000fe20000010000 */
[----:B------:R-:W-:Y:S01]  /*62a0*/  FADD.FTZ R165, R173, R162 ;  /* 0x000000a2ada57221 */ /* 0x000fe20000010000 */
[----:B------:R-:W0:Y:S01]  /*62b0*/  SHFL.UP PT, R164, R7, 0x1, RZ ;  /* 0x0420000007a47989 */ /* 0x000e2200000e00ff */
[----:B------:R-:W-:Y:S01]  /*62c0*/  FADD.FTZ R171, R169, R160 ;  /* 0x000000a0a9ab7221 */ /* 0x000fe20000010000 */
[----:B------:R-:W-:Y:S01]  /*62d0*/  FFMA.FTZ R159, R198, R159, R163 ;  /* 0x0000009fc69f7223 */ /* 0x000fe200000100a3 */
[C---:B------:R-:W-:Y:S01]  /*62e0*/  FMUL.FTZ R160, R155.reuse, R161 ;  /* 0x000000a19ba07220 */ /* 0x040fe20000410000 */
[----:B------:R-:W3:Y:S01]  /*62f0*/  SHFL.UP PT, R162, R157, 0x1, RZ ;  /* 0x042000009da27989 */ /* 0x000ee200000e00ff */
[C---:B------:R-:W-:Y:S01]  /*6300*/  FMUL.FTZ R177, R200.reuse, R171 ;  /* 0x000000abc8b17220 */ /* 0x040fe20000410000 */
[----:B------:R-:W-:Y:S01]  /*6310*/  FMUL.FTZ R158, R200, R165 ;  /* 0x000000a5c89e7220 */ /* 0x000fe20000410000 */
[-C--:B------:R-:W-:Y:S01]  /*6320*/  FMUL.FTZ R163, R155, R159.reuse ;  /* 0x0000009f9ba37220 */ /* 0x080fe20000410000 */
[----:B------:R-:W-:Y:S01]  /*6330*/  FFMA.FTZ R159, R134, R159, R160 ;  /* 0x0000009f869f7223 */ /* 0x000fe200000100a0 */
[C---:B------:R-:W-:Y:S01]  /*6340*/  FFMA.FTZ R166, R198.reuse, R165, -R177 ;  /* 0x000000a5c6a67223 */ /* 0x040fe200000108b1 */
[----:B------:R-:W-:Y:S01]  /*6350*/  FFMA.FTZ R171, R198, R171, R158 ;  /* 0x000000abc6ab7223 */ /* 0x000fe2000001009e */
[----:B------:R-:W-:Y:S01]  /*6360*/  FFMA.FTZ R158, R134, R161, -R163 ;  /* 0x000000a1869e7223 */ /* 0x000fe200000108a3 */
[----:B------:R-:W-:Y:S01]  /*6370*/  FMUL.FTZ R172, R191, R156 ;  /* 0x0000009cbfac7220 */ /* 0x000fe20000410000 */
[----:B------:R-:W-:Y:S01]  /*6380*/  FADD.FTZ R168, R175, R166 ;  /* 0x000000a6afa87221 */ /* 0x000fe20000010000 */
[----:B------:R-:W4:Y:S01]  /*6390*/  SHFL.UP PT, R160, R159, 0x1, RZ ;  /* 0x042000009fa07989 */ /* 0x000f2200000e00ff */
[-C--:B------:R-:W-:Y:S01]  /*63a0*/  FMUL.FTZ R161, R191, R6.reuse ;  /* 0x00000006bfa17220 */ /* 0x080fe20000410000 */
[----:B------:R-:W-:Y:S01]  /*63b0*/  FFMA.FTZ R172, R183, R6, R172 ;  /* 0x00000006b7ac7223 */ /* 0x000fe200000100ac */
[----:B------:R-:W-:Y:S01]  /*63c0*/  FADD.FTZ R166, R174, R171 ;  /* 0x000000abaea67221 */ /* 0x000fe20000010000 */
[----:B------:R-:W-:Y:S01]  /*63d0*/  FMUL.FTZ R163, R191, R168 ;  /* 0x000000a8bfa37220 */ /* 0x000fe20000410000 */
[----:B------:R-:W-:Y:S01]  /*63e0*/  ISETP.GE.AND P2, PT, R24, 0x1, PT ;  /* 0x000000011800780c */ /* 0x000fe20003f46270 */
[----:B------:R-:W5:Y:S01]  /*63f0*/  SHFL.UP PT, R6, R158, 0x1, RZ ;  /* 0x042000009e067989 */ /* 0x000f6200000e00ff */
[C---:B------:R-:W-:Y:S01]  /*6400*/  FFMA.FTZ R206, R183.reuse, R156, -R161 ;  /* 0x0000009cb7ce7223 */ /* 0x040fe200000108a1 */
[-C--:B------:R-:W-:Y:S01]  /*6410*/  FFMA.FTZ R163, R183, R166.reuse, R163 ;  /* 0x000000a6b7a37223 */ /* 0x080fe200000100a3 */
[----:B------:R-:W-:Y:S01]  /*6420*/  FMUL.FTZ R166, R191, R166 ;  /* 0x000000a6bfa67220 */ /* 0x000fe20000410000 */
[-C--:B0-----:R-:W-:Y:S01]  /*6430*/  FMUL.FTZ R161, R159, R164.reuse ;  /* 0x000000a49fa17220 */ /* 0x081fe20000410000 */
[C---:B------:R-:W-:Y:S01]  /*6440*/  FMUL.FTZ R164, R158.reuse, R164 ;  /* 0x000000a49ea47220 */ /* 0x040fe20000410000 */
[----:B------:R-:W-:Y:S01]  /*6450*/  FMUL.FTZ R208, R193, R206 ;  /* 0x000000cec1d07220 */ /* 0x000fe20000410000 */
[----:B------:R-:W-:Y:S01]  /*6460*/  FFMA.FTZ R165, R183, R168, -R166 ;  /* 0x000000a8b7a57223 */ /* 0x000fe200000108a6 */
[-C--:B---3--:R-:W-:Y:S01]  /*6470*/  FFMA.FTZ R156, R158, R162.reuse, -R161 ;  /* 0x000000a29e9c7223 */ /* 0x088fe200000108a1 */
[----:B------:R-:W-:Y:S01]  /*6480*/  FFMA.FTZ R164, R159, R162, R164 ;  /* 0x000000a29fa47223 */ /* 0x000fe200000100a4 */
[----:B------:R-:W-:Y:S01]  /*6490*/  FADD.FTZ R162, R176, R163 ;  /* 0x000000a3b0a27221 */ /* 0x000fe20000010000 */
[----:B------:R-:W-:Y:S01]  /*64a0*/  FADD.FTZ R166, R180, R165 ;  /* 0x000000a5b4a67221 */ /* 0x000fe20000010000 */
[----:B------:R-:W-:Y:S01]  /*64b0*/  @P2 FADD.FTZ R157, R157, R156 ;  /* 0x0000009c9d9d2221 */ /* 0x000fe20000010000 */
[----:B------:R-:W-:Y:S01]  /*64c0*/  @P2 FADD.FTZ R7, R7, R164 ;  /* 0x000000a407072221 */ /* 0x000fe20000010000 */
[----:B------:R-:W-:Y:S01]  /*64d0*/  FFMA.FTZ R208, R187, R172, R208 ;  /* 0x000000acbbd07223 */ /* 0x000fe200000100d0 */
[C---:B------:R-:W-:Y:S01]  /*64e0*/  FMUL.FTZ R161, R193.reuse, R166 ;  /* 0x000000a6c1a17220 */ /* 0x040fe20000410000 */
[C---:B------:R-:W-:Y:S01]  /*64f0*/  FMUL.FTZ R172, R193.reuse, R172 ;  /* 0x000000acc1ac7220 */ /* 0x040fe20000410000 */
[----:B------:R-:W-:Y:S01]  /*6500*/  FMUL.FTZ R164, R193, R162 ;  /* 0x000000a2c1a47220 */ /* 0x000fe20000410000 */
[----:B------:R-:W0:Y:S01]  /*6510*/  SHFL.UP PT, R163, R7, 0x2, RZ ;  /* 0x0440000007a37989 */ /* 0x000e2200000e00ff */
[C---:B----4-:R-:W-:Y:S01]  /*6520*/  FMUL.FTZ R156, R158.reuse, R160 ;  /* 0x000000a09e9c7220 */ /* 0x050fe20000410000 */
[----:B------:R-:W-:Y:S01]  /*6530*/  FFMA.FTZ R165, R187, R162, R161 ;  /* 0x000000a2bba57223 */ /* 0x000fe200000100a1 */
[----:B------:R-:W-:Y:S01]  /*6540*/  FMUL.FTZ R161, R159, R160 ;  /* 0x000000a09fa17220 */ /* 0x000fe20000410000 */
[----:B------:R-:W3:Y:S01]  /*6550*/  SHFL.UP PT, R162, R157, 0x2, RZ ;  /* 0x044000009da27989 */ /* 0x000ee200000e00ff */
[----:B------:R-:W-:Y:S01]  /*6560*/  FFMA.FTZ R172, R187, R206, -R172 ;  /* 0x000000cebbac7223 */ /* 0x000fe200000108ac */
[----:B-----5:R-:W-:Y:S01]  /*6570*/  @P2 FFMA.FTZ R159, R159, R6, R156 ;  /* 0x000000069f9f2223 */ /* 0x020fe2000001009c */
[----:B------:R-:W-:Y:S01]  /*6580*/  FFMA.FTZ R164, R187, R166, -R164 ;  /* 0x000000a6bba47223 */ /* 0x000fe200000108a4 */
[----:B------:R-:W-:Y:S01]  /*6590*/  @P2 FFMA.FTZ R158, R158, R6, -R161 ;  /* 0x000000069e9e2223 */ /* 0x000fe200000108a1 */
[----:B------:R-:W-:Y:S01]  /*65a0*/  FMUL.FTZ R160, R185, R172 ;  /* 0x000000acb9a07220 */ /* 0x000fe20000410000 */
[----:B------:R-:W-:Y:S01]  /*65b0*/  ISETP.GE.AND P2, PT, R24, 0x2, PT ;  /* 0x000000021800780c */ /* 0x000fe20003f46270 */
[----:B------:R-:W4:Y:S01]  /*65c0*/  SHFL.UP PT, R156, R159, 0x2, RZ ;  /* 0x044000009f9c7989 */ /* 0x000f2200000e00ff */
[----:B------:R-:W-:Y:S01]  /*65d0*/  FADD.FTZ R164, R205, R164 ;  /* 0x000000a4cda47221 */ /* 0x000fe20000010000 */
[----:B------:R-:W-:Y:S01]  /*65e0*/  FFMA.FTZ R171, R181, R208, R160 ;  /* 0x000000d0b5ab7223 */ /* 0x000fe200000100a0 */
[----:B------:R-:W-:Y:S01]  /*65f0*/  FADD.FTZ R160, R204, R165 ;  /* 0x000000a5cca07221 */ /* 0x000fe20000010000 */
[----:B------:R-:W5:Y:S01]  /*6600*/  SHFL.UP PT, R6, R158, 0x2, RZ ;  /* 0x044000009e067989 */ /* 0x000f6200000e00ff */
[C---:B------:R-:W-:Y:S01]  /*6610*/  FMUL.FTZ R166, R185.reuse, R164 ;  /* 0x000000a4b9a67220 */ /* 0x040fe20000410000 */
[C---:B------:R-:W-:Y:S01]  /*6620*/  FMUL.FTZ R208, R185.reuse, R208 ;  /* 0x000000d0b9d07220 */ /* 0x040fe20000410000 */
[-C--:B------:R-:W-:Y:S01]  /*6630*/  FMUL.FTZ R161, R185, R160.reuse ;  /* 0x000000a0b9a17220 */ /* 0x080fe20000410000 */
[----:B------:R-:W-:Y:S01]  /*6640*/  UISETP.GE.AND UP0, UPT, UR25, UR11, UPT ;  /* 0x0000000b1900728c */ /* 0x000fe2000bf06270 */
[C---:B------:R-:W-:Y:S01]  /*6650*/  FFMA.FTZ R177, R181.reuse, R160, R166 ;  /* 0x000000a0b5b17223 */ /* 0x040fe200000100a6 */
[C---:B------:R-:W-:Y:S01]  /*6660*/  FFMA.FTZ R165, R181.reuse, R172, -R208 ;  /* 0x000000acb5a57223 */ /* 0x040fe200000108d0 */
[----:B------:R-:W-:Y:S01]  /*6670*/  FFMA.FTZ R160, R181, R164, -R161 ;  /* 0x000000a4b5a07223 */ /* 0x000fe200000108a1 */
[----:B------:R-:W-:Y:S01]  /*6680*/  ULEA UR9, UR8, UR24, 0x4 ;  /* 0x0000001808097291 */ /* 0x000fe2000f8e20ff */
[-C--:B0-----:R-:W-:Y:S01]  /*6690*/  FMUL.FTZ R164, R158, R163.reuse ;  /* 0x000000a39ea47220 */ /* 0x081fe20000410000 */
[----:B------:R-:W-:Y:S01]  /*66a0*/  FMUL.FTZ R161, R159, R163 ;  /* 0x000000a39fa17220 */ /* 0x000fe20000410000 */
[----:B------:R-:W-:Y:S01]  /*66b0*/  FADD.FTZ R163, R203, R160 ;  /* 0x000000a0cba37221 */ /* 0x000fe20000010000 */
[----:B------:R-:W-:Y:S01]  /*66c0*/  FADD.FTZ R177, R178, R177 ;  /* 0x000000b1b2b17221 */ /* 0x000fe20000010000 */
[-C--:B---3--:R-:W-:Y:S01]  /*66d0*/  FFMA.FTZ R164, R159, R162.reuse, R164 ;  /* 0x000000a29fa47223 */ /* 0x088fe200000100a4 */
[----:B------:R-:W-:Y:S01]  /*66e0*/  FFMA.FTZ R160, R158, R162, -R161 ;  /* 0x000000a29ea07223 */ /* 0x000fe200000108a1 */
[C---:B------:R-:W-:Y:S01]  /*66f0*/  FMUL.FTZ R162, R196.reuse, R163 ;  /* 0x000000a3c4a27220 */ /* 0x040fe20000410000 */
[----:B------:R-:W-:Y:S01]  /*6700*/  FMUL.FTZ R179, R196, R165 ;  /* 0x000000a5c4b37220 */ /* 0x000fe20000410000 */
[----:B------:R-:W-:Y:S01]  /*6710*/  @P2 FADD.FTZ R7, R7, R164 ;  /* 0x000000a407072221 */ /* 0x000fe20000010000 */
[----:B------:R-:W-:Y:S01]  /*6720*/  @P2 FADD.FTZ R157, R157, R160 ;  /* 0x000000a09d9d2221 */ /* 0x000fe20000010000 */
[-C--:B------:R-:W-:Y:S01]  /*6730*/  FFMA.FTZ R164, R194, R177.reuse, R162 ;  /* 0x000000b1c2a47223 */ /* 0x080fe200000100a2 */
[-C--:B----4-:R-:W-:Y:S01]  /*6740*/  FMUL.FTZ R160, R158, R156.reuse ;  /* 0x0000009c9ea07220 */ /* 0x090fe20000410000 */
[C---:B------:R-:W-:Y:S01]  /*6750*/  FMUL.FTZ R161, R159.reuse, R156 ;  /* 0x0000009c9fa17220 */ /* 0x040fe20000410000 */
[----:B------:R-:W0:Y:S01]  /*6760*/  SHFL.UP PT, R162, R7, 0x4, RZ ;  /* 0x0480000007a27989 */ /* 0x000e2200000e00ff */
[----:B------:R-:W-:Y:S01]  /*6770*/  FMUL.FTZ R177, R196, R177 ;  /* 0x000000b1c4b17220 */ /* 0x000fe20000410000 */
[-C--:B-----5:R-:W-:Y:S01]  /*6780*/  @P2 FFMA.FTZ R159, R159, R6.reuse, R160 ;  /* 0x000000069f9f2223 */ /* 0x0a0fe200000100a0 */
[-C--:B------:R-:W-:Y:S01]  /*6790*/  FFMA.FTZ R179, R194, R171.reuse, R179 ;  /* 0x000000abc2b37223 */ /* 0x080fe200000100b3 */
[----:B------:R-:W3:Y:S01]  /*67a0*/  SHFL.UP PT, R160, R157, 0x4, RZ ;  /* 0x048000009da07989 */ /* 0x000ee200000e00ff */
[----:B------:R-:W-:Y:S01]  /*67b0*/  FMUL.FTZ R171, R196, R171 ;  /* 0x000000abc4ab7220 */ /* 0x000fe20000410000 */
[----:B------:R-:W-:Y:S01]  /*67c0*/  FFMA.FTZ R177, R194, R163, -R177 ;  /* 0x000000a3c2b17223 */ /* 0x000fe200000108b1 */
[----:B------:R-:W-:Y:S01]  /*67d0*/  @P2 FFMA.FTZ R158, R158, R6, -R161 ;  /* 0x000000069e9e2223 */ /* 0x000fe200000108a1 */
[----:B------:R-:W-:Y:S01]  /*67e0*/  FMUL.FTZ R161, R189, R179 ;  /* 0x000000b3bda17220 */ /* 0x000fe20000410000 */
[----:B------:R-:W-:Y:S01]  /*67f0*/  FFMA.FTZ R171, R194, R165, -R171 ;  /* 0x000000a5c2ab7223 */ /* 0x000fe200000108ab */
[----:B------:R-:W4:Y:S01]  /*6800*/  SHFL.UP PT, R156, R159, 0x4, RZ ;  /* 0x048000009f9c7989 */ /* 0x000f2200000e00ff */
[----:B------:R-:W-:Y:S01]  /*6810*/  FADD.FTZ R177, R202, R177 ;  /* 0x000000b1cab17221 */ /* 0x000fe20000010000 */
[----:B------:R-:W-:Y:S01]  /*6820*/  FADD.FTZ R164, R201, R164 ;  /* 0x000000a4c9a47221 */ /* 0x000fe20000010000 */
[CC--:B------:R-:W-:Y:S01]  /*6830*/  FMUL.FTZ R166, R189.reuse, R171.reuse ;  /* 0x000000abbda67220 */ /* 0x0c0fe20000410000 */
[C---:B------:R-:W-:Y:S01]  /*6840*/  FFMA.FTZ R161, R182.reuse, R171, -R161 ;  /* 0x000000abb6a17223 */ /* 0x040fe200000108a1 */
[----:B------:R-:W5:Y:S01]  /*6850*/  SHFL.UP PT, R6, R158, 0x4, RZ ;  /* 0x048000009e067989 */ /* 0x000f6200000e00ff */
[C---:B------:R-:W-:Y:S01]  /*6860*/  FMUL.FTZ R163, R189.reuse, R177 ;  /* 0x000000b1bda37220 */ /* 0x040fe20000410000 */
[----:B------:R-:W-:Y:S01]  /*6870*/  FFMA.FTZ R179, R182, R179, R166 ;  /* 0x000000b3b6b37223 */ /* 0x000fe200000100a6 */
[----:B------:R-:W-:Y:S01]  /*6880*/  FMUL.FTZ R171, R192, R161 ;  /* 0x000000a1c0ab7220 */ /* 0x000fe20000410000 */
[-C--:B------:R-:W-:Y:S01]  /*6890*/  FMUL.FTZ R168, R189, R164.reuse ;  /* 0x000000a4bda87220 */ /* 0x080fe20000410000 */
[----:B------:R-:W-:Y:S01]  /*68a0*/  FFMA.FTZ R164, R182, R164, R163 ;  /* 0x000000a4b6a47223 */ /* 0x000fe200000100a3 */
[----:B------:R-:W-:Y:S01]  /*68b0*/  ISETP.GE.AND P2, PT, R24, 0x4, PT ;  /* 0x000000041800780c */ /* 0x000fe20003f46270 */
[-C--:B------:R-:W-:Y:S01]  /*68c0*/  FFMA.FTZ R171, R190, R179.reuse, R171 ;  /* 0x000000b3beab7223 */ /* 0x080fe200000100ab */
[----:B------:R-:W-:Y:S01]  /*68d0*/  FMUL.FTZ R179, R192, R179 ;  /* 0x000000b3c0b37220 */ /* 0x000fe20000410000 */
[----:B------:R-:W-:Y:S01]  /*68e0*/  FADD.FTZ R163, R197, R164 ;  /* 0x000000a4c5a37221 */ /* 0x000fe20000010000 */
[-C--:B0-----:R-:W-:Y:S01]  /*68f0*/  FMUL.FTZ R164, R158, R162.reuse ;  /* 0x000000a29ea47220 */ /* 0x081fe20000410000 */
[----:B------:R-:W-:Y:S01]  /*6900*/  FFMA.FTZ R168, R182, R177, -R168 ;  /* 0x000000b1b6a87223 */ /* 0x000fe200000108a8 */
[----:B------:R-:W-:Y:S01]  /*6910*/  FFMA.FTZ R179, R190, R161, -R179 ;  /* 0x000000a1beb37223 */ /* 0x000fe200000108b3 */
[C---:B------:R-:W-:Y:S01]  /*6920*/  FMUL.FTZ R161, R159.reuse, R162 ;  /* 0x000000a29fa17220 */ /* 0x040fe20000410000 */
[-C--:B---3--:R-:W-:Y:S01]  /*6930*/  FFMA.FTZ R164, R159, R160.reuse, R164 ;  /* 0x000000a09fa47223 */ /* 0x088fe200000100a4 */
[----:B------:R-:W-:Y:S01]  /*6940*/  FADD.FTZ R165, R199, R168 ;  /* 0x000000a8c7a57221 */ /* 0x000fe20000010000 */
[----:B------:R-:W-:Y:S01]  /*6950*/  BSSY.RECONVERGENT B0, `(.L_x_14039) ;  /* 0x0000097000007945 */ /* 0x000fe20003800200 */
[----:B------:R-:W-:-:S02]  /*6960*/  FFMA.FTZ R162, R158, R160, -R161 ;  /* 0x000000a09ea27223 */ /* 0x000fc400000108a1 */
[----:B------:R-:W-:Y:S01]  /*6970*/  @P2 FADD.FTZ R7, R7, R164 ;  /* 0x000000a407072221 */ /* 0x000fe20000010000 */
[----:B------:R-:W-:Y:S01]  /*6980*/  FMUL.FTZ R166, R192, R165 ;  /* 0x000000a5c0a67220 */ /* 0x000fe20000410000 */
[-C--:B----4-:R-:W-:Y:S01]  /*6990*/  FMUL.FTZ R160, R158, R156.reuse ;  /* 0x0000009c9ea07220 */ /* 0x090fe20000410000 */
[----:B------:R-:W-:Y:S01]  /*69a0*/  @P2 FADD.FTZ R157, R157, R162 ;  /* 0x000000a29d9d2221 */ /* 0x000fe20000010000 */
[C---:B------:R-:W-:Y:S01]  /*69b0*/  FMUL.FTZ R161, R159.reuse, R156 ;  /* 0x0000009c9fa17220 */ /* 0x040fe20000410000 */
[----:B------:R-:W0:Y:S01]  /*69c0*/  SHFL.UP PT, R162, R7, 0x8, RZ ;  /* 0x0500000007a27989 */ /* 0x000e2200000e00ff */
[-C--:B------:R-:W-:Y:S01]  /*69d0*/  FFMA.FTZ R166, R190, R163.reuse, R166 ;  /* 0x000000a3bea67223 */ /* 0x080fe200000100a6 */
[-C--:B-----5:R-:W-:Y:S01]  /*69e0*/  @P2 FFMA.FTZ R159, R159, R6.reuse, R160 ;  /* 0x000000069f9f2223 */ /* 0x0a0fe200000100a0 */
[----:B------:R-:W-:Y:S01]  /*69f0*/  FMUL.FTZ R163, R192, R163 ;  /* 0x000000a3c0a37220 */ /* 0x000fe20000410000 */
[----:B------:R-:W3:Y:S01]  /*6a00*/  SHFL.UP PT, R160, R157, 0x8, RZ ;  /* 0x050000009da07989 */ /* 0x000ee200000e00ff */
[----:B------:R-:W-:Y:S01]  /*6a10*/  @P2 FFMA.FTZ R158, R158, R6, -R161 ;  /* 0x000000069e9e2223 */ /* 0x000fe200000108a1 */
[----:B------:R-:W-:Y:S01]  /*6a20*/  FMUL.FTZ R161, R141, R179 ;  /* 0x000000b38da17220 */ /* 0x000fe20000410000 */
[----:B------:R-:W-:Y:S01]  /*6a30*/  FFMA.FTZ R163, R190, R165, -R163 ;  /* 0x000000a5bea37223 */ /* 0x000fe200000108a3 */
[----:B------:R-:W4:Y:S01]  /*6a40*/  SHFL.UP PT, R156, R159, 0x8, RZ ;  /* 0x050000009f9c7989 */ /* 0x000f2200000e00ff */
[----:B------:R-:W-:Y:S01]  /*6a50*/  FADD.FTZ R166, R195, R166 ;  /* 0x000000a6c3a67221 */ /* 0x000fe20000010000 */
[CC--:B------:R-:W-:Y:S01]  /*6a60*/  FMUL.FTZ R164, R141.reuse, R171.reuse ;  /* 0x000000ab8da47220 */ /* 0x0c0fe20000410000 */
[----:B------:R-:W-:Y:S01]  /*6a70*/  FADD.FTZ R163, R188, R163 ;  /* 0x000000a3bca37221 */ /* 0x000fe20000010000 */
[----:B------:R-:W5:Y:S01]  /*6a80*/  SHFL.UP PT, R6, R158, 0x8, RZ ;  /* 0x050000009e067989 */ /* 0x000f6200000e00ff */
[C---:B------:R-:W-:Y:S01]  /*6a90*/  FFMA.FTZ R161, R154.reuse, R171, R161 ;  /* 0x000000ab9aa17223 */ /* 0x040fe200000100a1 */
[CC--:B------:R-:W-:Y:S01]  /*6aa0*/  FMUL.FTZ R168, R141.reuse, R166.reuse ;  /* 0x000000a68da87220 */ /* 0x0c0fe20000410000 */
[----:B------:R-:W-:Y:S01]  /*6ab0*/  FMUL.FTZ R165, R141, R163 ;  /* 0x000000a38da57220 */ /* 0x000fe20000410000 */
[----:B------:R-:W-:Y:S01]  /*6ac0*/  FFMA.FTZ R164, R154, R179, -R164 ;  /* 0x000000b39aa47223 */ /* 0x000fe200000108a4 */
[----:B------:R-:W-:Y:S01]  /*6ad0*/  ISETP.GE.AND P2, PT, R24, 0x8, PT ;  /* 0x000000081800780c */ /* 0x000fe20003f46270 */
[C---:B------:R-:W-:Y:S01]  /*6ae0*/  FMUL.FTZ R171, R135.reuse, R161 ;  /* 0x000000a187ab7220 */ /* 0x040fe20000410000 */
[C---:B------:R-:W-:Y:S01]  /*6af0*/  FFMA.FTZ R165, R154.reuse, R166, R165 ;  /* 0x000000a69aa57223 */ /* 0x040fe200000100a5 */
[----:B------:R-:W-:Y:S01]  /*6b00*/  FFMA.FTZ R168, R154, R163, -R168 ;  /* 0x000000a39aa87223 */ /* 0x000fe200000108a8 */
[-C--:B------:R-:W-:Y:S01]  /*6b10*/  FMUL.FTZ R163, R135, R164.reuse ;  /* 0x000000a487a37220 */ /* 0x080fe20000410000 */
[----:B------:R-:W-:Y:S01]  /*6b20*/  FFMA.FTZ R172, R140, R164, -R171 ;  /* 0x000000a48cac7223 */ /* 0x000fe200000108ab */
[----:B------:R-:W-:Y:S01]  /*6b30*/  FADD.FTZ R165, R132, R165 ;  /* 0x000000a584a57221 */ /* 0x000fe20000010000 */
[-C--:B0-----:R-:W-:Y:S01]  /*6b40*/  FMUL.FTZ R164, R158, R162.reuse ;  /* 0x000000a29ea47220 */ /* 0x081fe20000410000 */
[C---:B------:R-:W-:Y:S01]  /*6b50*/  FFMA.FTZ R166, R140.reuse, R161, R163 ;  /* 0x000000a18ca67223 */ /* 0x040fe200000100a3 */
[----:B------:R-:W-:Y:S01]  /*6b60*/  FADD.FTZ R168, R153, R168 ;  /* 0x000000a899a87221 */ /* 0x000fe20000010000 */
[-C--:B------:R-:W-:Y:S01]  /*6b70*/  FMUL.FTZ R161, R135, R165.reuse ;  /* 0x000000a587a17220 */ /* 0x080fe20000410000 */
[C---:B------:R-:W-:Y:S01]  /*6b80*/  FMUL.FTZ R163, R159.reuse, R162 ;  /* 0x000000a29fa37220 */ /* 0x040fe20000410000 */
[----:B---3--:R-:W-:Y:S01]  /*6b90*/  FFMA.FTZ R164, R159, R160, R164 ;  /* 0x000000a09fa47223 */ /* 0x008fe200000100a4 */
[-C--:B------:R-:W-:Y:S01]  /*6ba0*/  FMUL.FTZ R206, R135, R168.reuse ;  /* 0x000000a887ce7220 */ /* 0x080fe20000410000 */
[----:B------:R-:W-:Y:S01]  /*6bb0*/  FFMA.FTZ R171, R140, R168, -R161 ;  /* 0x000000a88cab7223 */ /* 0x000fe200000108a1 */
[CC--:B----4-:R-:W-:Y:S01]  /*6bc0*/  FMUL.FTZ R162, R158.reuse, R156.reuse ;  /* 0x0000009c9ea27220 */ /* 0x0d0fe20000410000 */
[----:B------:R-:W-:Y:S01]  /*6bd0*/  FMUL.FTZ R161, R159, R156 ;  /* 0x0000009c9fa17220 */ /* 0x000fe20000410000 */
[C---:B------:R-:W-:Y:S01]  /*6be0*/  FFMA.FTZ R160, R158.reuse, R160, -R163 ;  /* 0x000000a09ea07223 */ /* 0x040fe200000108a3 */
[----:B------:R-:W-:Y:S01]  /*6bf0*/  @P2 FADD.FTZ R7, R7, R164 ;  /* 0x000000a407072221 */ /* 0x000fe20000010000 */
[-C--:B-----5:R-:W-:Y:S01]  /*6c00*/  @P2 FFMA.FTZ R159, R159, R6.reuse, R162 ;  /* 0x000000069f9f2223 */ /* 0x0a0fe200000100a2 */
[----:B------:R-:W-:Y:S01]  /*6c10*/  @P2 FFMA.FTZ R158, R158, R6, -R161 ;  /* 0x000000069e9e2223 */ /* 0x000fe200000108a1 */
[----:B------:R-:W-:Y:S01]  /*6c20*/  @P2 FADD.FTZ R157, R157, R160 ;  /* 0x000000a09d9d2221 */ /* 0x000fe20000010000 */
[----:B------:R-:W-:Y:S01]  /*6c30*/  FFMA.FTZ R165, R140, R165, R206 ;  /* 0x000000a58ca57223 */ /* 0x000fe200000100ce */
[----:B------:R-:W0:Y:S01]  /*6c40*/  SHFL.UP PT, R161, R7, 0x10, RZ ;  /* 0x0600000007a17989 */ /* 0x000e2200000e00ff */
[----:B------:R-:W-:Y:S01]  /*6c50*/  FADD.FTZ R164, R152, R171 ;  /* 0x000000ab98a47221 */ /* 0x000fe20000010000 */
[C---:B------:R-:W-:Y:S01]  /*6c60*/  FMUL.FTZ R168, R129.reuse, R172 ;  /* 0x000000ac81a87220 */ /* 0x040fe20000410000 */
[----:B------:R-:W-:Y:S01]  /*6c70*/  FADD.FTZ R162, R128, R165 ;  /* 0x000000a580a27221 */ /* 0x000fe20000010000 */
[----:B------:R-:W3:Y:S01]  /*6c80*/  SHFL.UP PT, R156, R159, 0x10, RZ ;  /* 0x060000009f9c7989 */ /* 0x000ee200000e00ff */
[C---:B------:R-:W-:Y:S01]  /*6c90*/  FMUL.FTZ R165, R129.reuse, R164 ;  /* 0x000000a481a57220 */ /* 0x040fe20000410000 */
[C---:B------:R-:W-:Y:S01]  /*6ca0*/  FMUL.FTZ R163, R129.reuse, R166 ;  /* 0x000000a681a37220 */ /* 0x040fe20000410000 */
[----:B------:R-:W-:Y:S01]  /*6cb0*/  FMUL.FTZ R171, R129, R162 ;  /* 0x000000a281ab7220 */ /* 0x000fe20000410000 */
[----:B------:R-:W4:Y:S01]  /*6cc0*/  SHFL.UP PT, R160, R157, 0x10, RZ ;  /* 0x060000009da07989 */ /* 0x000f2200000e00ff */
[C---:B------:R-:W-:Y:S01]  /*6cd0*/  FFMA.FTZ R168, R139.reuse, R166, R168 ;  /* 0x000000a68ba87223 */ /* 0x040fe200000100a8 */
[C---:B------:R-:W-:Y:S01]  /*6ce0*/  FFMA.FTZ R165, R139.reuse, R162, R165 ;  /* 0x000000a28ba57223 */ /* 0x040fe200000100a5 */
[C---:B------:R-:W-:Y:S01]  /*6cf0*/  FFMA.FTZ R164, R139.reuse, R164, -R171 ;  /* 0x000000a48ba47223 */ /* 0x040fe200000108ab */
[----:B------:R-:W5:Y:S01]  /*6d00*/  SHFL.UP PT, R6, R158, 0x10, RZ ;  /* 0x060000009e067989 */ /* 0x000f6200000e00ff */
[----:B------:R-:W-:Y:S01]  /*6d10*/  ISETP.GE.AND P2, PT, R24, 0x10, PT ;  /* 0x000000101800780c */ /* 0x000fe20003f46270 */
[----:B------:R-:W-:Y:S01]  /*6d20*/  FFMA.FTZ R163, R139, R172, -R163 ;  /* 0x000000ac8ba37223 */ /* 0x000fe200000108a3 */
        /* <DEDUP_REMOVED lines=8> */
[----:B------:R-:W-:Y:S01]  /*6db0*/  FFMA.FTZ R172, R138, R165, R172 ;  /* 0x000000a58aac7223 */ /* 0x000fe200000100ac */
[-C--:B0-----:R-:W-:Y:S01]  /*6dc0*/  FMUL.FTZ R162, R158, R161.reuse ;  /* 0x000000a19ea27220 */ /* 0x081fe20000410000 */
[----:B------:R-:W-:Y:S01]  /*6dd0*/  FMUL.FTZ R165, R159, R161 ;  /* 0x000000a19fa57220 */ /* 0x000fe20000410000 */
[----:B------:R-:W-:Y:S01]  /*6de0*/  FFMA.FTZ R177, R138, R164, -R177 ;  /* 0x000000a48ab17223 */ /* 0x000fe200000108b1 */
[----:B------:R-:W-:Y:S01]  /*6df0*/  FADD.FTZ R172, R149, R172 ;  /* 0x000000ac95ac7221 */ /* 0x000fe20000010000 */
[CC--:B---3--:R-:W-:Y:S01]  /*6e00*/  FMUL.FTZ R163, R158.reuse, R156.reuse ;  /* 0x0000009c9ea37220 */ /* 0x0c8fe20000410000 */
[C---:B------:R-:W-:Y:S01]  /*6e10*/  FMUL.FTZ R161, R159.reuse, R156 ;  /* 0x0000009c9fa17220 */ /* 0x040fe20000410000 */
[CC--:B----4-:R-:W-:Y:S01]  /*6e20*/  FFMA.FTZ R162, R159.reuse, R160.reuse, R162 ;  /* 0x000000a09fa27223 */ /* 0x0d0fe200000100a2 */
[C---:B------:R-:W-:Y:S01]  /*6e30*/  FFMA.FTZ R160, R158.reuse, R160, -R165 ;  /* 0x000000a09ea07223 */ /* 0x040fe200000108a5 */
[----:B--2---:R-:W-:Y:S01]  /*6e40*/  SHFL.IDX PT, R3, R3, RZ, 0x1f ;  /* 0x00001fff03037589 */ /* 0x004fe200000e0000 */
[-C--:B-----5:R-:W-:Y:S01]  /*6e50*/  @P2 FFMA.FTZ R159, R159, R6.reuse, R163 ;  /* 0x000000069f9f2223 */ /* 0x0a0fe200000100a3 */
[----:B------:R-:W-:Y:S01]  /*6e60*/  @P2 FFMA.FTZ R158, R158, R6, -R161 ;  /* 0x000000069e9e2223 */ /* 0x000fe200000108a1 */
[C---:B------:R-:W-:Y:S01]  /*6e70*/  FMUL.FTZ R6, R133.reuse, R166 ;  /* 0x000000a685067220 */ /* 0x040fe20000410000 */
[----:B------:R-:W-:Y:S01]  /*6e80*/  SHFL.IDX PT, R2, R2, RZ, 0x1f ;  /* 0x00001fff02027589 */ /* 0x000fe200000e0000 */
[----:B------:R-:W-:Y:S01]  /*6e90*/  FMUL.FTZ R163, R133, R172 ;  /* 0x000000ac85a37220 */ /* 0x000fe20000410000 */
[----:B------:R-:W-:Y:S01]  /*6ea0*/  @P2 FADD.FTZ R7, R7, R162 ;  /* 0x000000a207072221 */ /* 0x000fe20000010000 */
[-C--:B------:R-:W-:Y:S01]  /*6eb0*/  FFMA.FTZ R156, R147, R168.reuse, R6 ;  /* 0x000000a8939c7223 */ /* 0x080fe20000010006 */
[----:B------:R-:W-:Y:S01]  /*6ec0*/  FADD.FTZ R6, R148, R177 ;  /* 0x000000b194067221 */ /* 0x000fe20000010000 */
[----:B------:R-:W0:Y:S01]  /*6ed0*/  SHFL.UP PT, R159, R159, 0x1, RZ ;  /* 0x042000009f9f7989 */ /* 0x000e2200000e00ff */
[----:B------:R-:W-:Y:S01]  /*6ee0*/  @P2 FADD.FTZ R157, R157, R160 ;  /* 0x000000a09d9d2221 */ /* 0x000fe20000010000 */
[C---:B------:R-:W-:Y:S01]  /*6ef0*/  FMUL.FTZ R168, R133.reuse, R168 ;  /* 0x000000a885a87220 */ /* 0x040fe20000410000 */
[-C--:B------:R-:W-:Y:S01]  /*6f00*/  FMUL.FTZ R161, R133, R6.reuse ;  /* 0x0000000685a17220 */ /* 0x080fe20000410000 */
[----:B------:R-:W2:Y:S01]  /*6f10*/  SHFL.UP PT, R158, R158, 0x1, RZ ;  /* 0x042000009e9e7989 */ /* 0x000ea200000e00ff */
[C---:B------:R-:W-:Y:S01]  /*6f20*/  FFMA.FTZ R6, R147.reuse, R6, -R163 ;  /* 0x0000000693067223 */ /* 0x040fe200000108a3 */
[C---:B------:R-:W-:Y:S01]  /*6f30*/  FFMA.FTZ R168, R147.reuse, R166, -R168 ;  /* 0x000000a693a87223 */ /* 0x040fe200000108a8 */
[----:B------:R-:W-:Y:S01]  /*6f40*/  FFMA.FTZ R172, R147, R172, R161 ;  /* 0x000000ac93ac7223 */ /* 0x000fe200000100a1 */
[----:B------:R-:W3:Y:S01]  /*6f50*/  SHFL.UP PT, R7, R7, 0x1, RZ ;  /* 0x0420000007077989 */ /* 0x000ee200000e00ff */
[----:B------:R-:W-:Y:S01]  /*6f60*/  FADD.FTZ R6, R131, R6 ;  /* 0x0000000683067221 */ /* 0x000fe20000010000 */
[----:B------:R-:W-:Y:S01]  /*6f70*/  FMUL.FTZ R161, R123, R156 ;  /* 0x0000009c7ba17220 */ /* 0x000fe20000410000 */
[----:B------:R-:W-:Y:S01]  /*6f80*/  FADD.FTZ R172, R121, R172 ;  /* 0x000000ac79ac7221 */ /* 0x000fe20000010000 */
[----:B------:R-:W4:Y:S01]  /*6f90*/  SHFL.UP PT, R157, R157, 0x1, RZ ;  /* 0x042000009d9d7989 */ /* 0x000f2200000e00ff */
[C---:B------:R-:W-:Y:S01]  /*6fa0*/  FMUL.FTZ R165, R123.reuse, R6 ;  /* 0x000000067ba57220 */ /* 0x040fe20000410000 */
[C---:B------:R-:W-:Y:S01]  /*6fb0*/  FMUL.FTZ R160, R123.reuse, R168 ;  /* 0x000000a87ba07220 */ /* 0x040fe20000410000 */
[----:B------:R-:W-:Y:S01]  /*6fc0*/  FMUL.FTZ R171, R123, R172 ;  /* 0x000000ac7bab7220 */ /* 0x000fe20000410000 */
[C---:B------:R-:W-:Y:S01]  /*6fd0*/  FFMA.FTZ R207, R145.reuse, R168, -R161 ;  /* 0x000000a891cf7223 */ /* 0x040fe200000108a1 */
[C---:B------:R-:W-:Y:S01]  /*6fe0*/  FFMA.FTZ R165, R145.reuse, R172, R165 ;  /* 0x000000ac91a57223 */ /* 0x040fe200000100a5 */
[C---:B------:R-:W-:Y:S01]  /*6ff0*/  FFMA.FTZ R163, R145.reuse, R156, R160 ;  /* 0x0000009c91a37223 */ /* 0x040fe200000100a0 */
[----:B------:R-:W-:Y:S01]  /*7000*/  FFMA.FTZ R171, R145, R6, -R171 ;  /* 0x0000000691ab7223 */ /* 0x000fe200000108ab */
[----:B------:R-:W-:Y:S01]  /*7010*/  FMUL.FTZ R177, R136, R207 ;  /* 0x000000cf88b17220 */ /* 0x000fe20000410000 */
[----:B------:R-:W-:Y:S01]  /*7020*/  FADD.FTZ R165, R130, R165 ;  /* 0x000000a582a57221 */ /* 0x000fe20000010000 */
[----:B------:R-:W-:Y:S01]  /*7030*/  ISETP.NE.AND P2, PT, R184, 0x1f, PT ;  /* 0x0000001fb800780c */ /* 0x000fe20003f45270 */
[----:B------:R-:W-:Y:S01]  /*7040*/  FADD.FTZ R171, R142, R171 ;  /* 0x000000ab8eab7221 */ /* 0x000fe20000010000 */
[C---:B0-----:R-:W-:Y:S01]  /*7050*/  FMUL.FTZ R161, R159.reuse, R3 ;  /* 0x000000039fa17220 */ /* 0x041fe20000410000 */
[-C--:B------:R-:W-:Y:S01]  /*7060*/  FFMA.FTZ R206, R146, R163.reuse, R177 ;  /* 0x000000a392ce7223 */ /* 0x080fe200000100b1 */
[C---:B------:R-:W-:Y:S01]  /*7070*/  FMUL.FTZ R163, R136.reuse, R163 ;  /* 0x000000a388a37220 */ /* 0x040fe20000410000 */
[----:B------:R-:W-:Y:S01]  /*7080*/  FMUL.FTZ R156, R136, R171 ;  /* 0x000000ab889c7220 */ /* 0x000fe20000410000 */
[CC--:B--2---:R-:W-:Y:S01]  /*7090*/  FFMA.FTZ R6, R158.reuse, R2.reuse, -R161 ;  /* 0x000000029e067223 */ /* 0x0c4fe200000108a1 */
[----:B------:R-:W-:Y:S01]  /*70a0*/  FMUL.FTZ R158, R158, R3 ;  /* 0x000000039e9e7220 */ /* 0x000fe20000410000 */
[C---:B------:R-:W-:Y:S01]  /*70b0*/  FFMA.FTZ R207, R146.reuse, R207, -R163 ;  /* 0x000000cf92cf7223 */ /* 0x040fe200000108a3 */
[-C--:B------:R-:W-:Y:S01]  /*70c0*/  FFMA.FTZ R209, R146, R165.reuse, R156 ;  /* 0x000000a592d17223 */ /* 0x080fe2000001009c */
[----:B------:R-:W-:Y:S01]  /*70d0*/  FMUL.FTZ R165, R136, R165 ;  /* 0x000000a588a57220 */ /* 0x000fe20000410000 */
[----:B------:R-:W-:Y:S01]  /*70e0*/  FFMA.FTZ R158, R159, R2, R158 ;  /* 0x000000029f9e7223 */ /* 0x000fe2000001009e */
[----:B------:R0:W2:Y:S01]  /*70f0*/  SHFL.DOWN PT, R162, R206, 0x1, 0x1f ;  /* 0x08201f00cea27f89 */ /* 0x0000a200000e0000 */
[----:B------:R-:W-:Y:S01]  /*7100*/  FADD.FTZ R209, R144, R209 ;  /* 0x000000d190d17221 */ /* 0x000fe20000010000 */
[----:B------:R-:W-:Y:S01]  /*7110*/  FFMA.FTZ R208, R146, R171, -R165 ;  /* 0x000000ab92d07223 */ /* 0x000fe200000108a5 */
[----:B---3--:R-:W-:Y:S01]  /*7120*/  @P1 FADD.FTZ R3, R7, R158 ;  /* 0x0000009e07031221 */ /* 0x008fe20000010000 */
[----:B----4-:R-:W-:Y:S01]  /*7130*/  @P1 FADD.FTZ R2, R157, R6 ;  /* 0x000000069d021221 */ /* 0x010fe20000010000 */
[----:B------:R-:W-:Y:S01]  /*7140*/  PLOP3.LUT P1, PT, PT, PT, UP0, 0x80, 0x8 ;  /* 0x000000000008781c */ /* 0x000fe20003f2f008 */
[----:B------:R-:W-:Y:S01]  /*7150*/  FADD.FTZ R208, R143, R208 ;  /* 0x000000d08fd07221 */ /* 0x000fe20000010000 */
[C---:B------:R-:W-:Y:S01]  /*7160*/  FMUL.FTZ R7, R5.reuse, R3 ;  /* 0x0000000305077220 */ /* 0x040fe20000410000 */
[----:B------:R-:W-:Y:S01]  /*7170*/  FMUL.FTZ R6, R5, R2 ;  /* 0x0000000205067220 */ /* 0x000fe20000410000 */
[----:B------:R0:W3:Y:S01]  /*7180*/  SHFL.DOWN PT, R156, R207, 0x1, 0x1f ;  /* 0x08201f00cf9c7f89 */ /* 0x0000e200000e0000 */
[----:B------:R-:W-:-:S02]  /*7190*/  HFMA2 R5, -RZ, RZ, 0, 0 ;  /* 0x00000000ff057431 */ /* 0x000fc400000001ff */
[C---:B------:R-:W-:Y:S01]  /*71a0*/  FFMA.FTZ R2, R4.reuse, R2, -R7 ;  /* 0x0000000204027223 */ /* 0x040fe20000010807 */
[----:B------:R-:W-:Y:S01]  /*71b0*/  FFMA.FTZ R3, R4, R3, R6 ;  /* 0x0000000304037223 */ /* 0x000fe20000010006 */
[----:B------:R0:W4:Y:S01]  /*71c0*/  SHFL.DOWN PT, R161, R209, 0x1, 0x1f ;  /* 0x08201f00d1a17f89 */ /* 0x00012200000e0000 */
[----:B------:R-:W-:Y:S02]  /*71d0*/  MOV R4, 0x3f800000 ;  /* 0x3f80000000047802 */ /* 0x000fe40000000f00 */
[----:B------:R-:W-:Y:S02]  /*71e0*/  CS2R R6, SRZ ;  /* 0x0000000000067805 */ /* 0x000fe4000001ff00 */
[----:B------:R-:W-:Y:S01]  /*71f0*/  ISETP.NE.OR P1, PT, R22, RZ, P1 ;  /* 0x000000ff1600720c */ /* 0x000fe20000f25670 */
[----:B------:R0:W0:Y:S01]  /*7200*/  SHFL.DOWN PT, R160, R208, 0x1, 0x1f ;  /* 0x08201f00d0a07f89 */ /* 0x00002200000e0000 */
[----:B------:R-:W-:Y:S11]  /*7210*/  @!P2 BRA `(.L_x_14040) ;  /* 0x000000000028a947 */ /* 0x000ff60003800000 */
        /* <DEDUP_REMOVED lines=10> */
.L_x_14040:
[----:B------:R-:W-:Y:S05]  /*72c0*/  BSYNC.RECONVERGENT B0 ;  /* 0x0000000000007941 */ /* 0x000fea0003800200 */
.L_x_14039:
        /* <DEDUP_REMOVED lines=24> */
.L_x_14042:
[----:B------:R-:W-:Y:S05]  /*7450*/  BSYNC.RECONVERGENT B0 ;  /* 0x0000000000007941 */ /* 0x000fea0003800200 */
.L_x_14041:
[----:B------:R-:W-:Y:S01]  /*7460*/  ISETP.GT.U32.AND P1, PT, R184, 0x1b, PT ;  /* 0x0000001bb800780c */ /* 0x000fe20003f24070 */
[----:B------:R-:W-:Y:S01]  /*7470*/  FADD.FTZ R2, RZ, R2 ;  /* 0x00000002ff027221 */ /* 0x000fe20000010000 */
[----:B----4-:R-:W-:Y:S01]  /*7480*/  FADD.FTZ R162, R92, R157 ;  /* 0x0000009d5ca27221 */ /* 0x010fe20000010000 */
[----:B------:R4:W0:Y:S01]  /*7490*/  SHFL.DOWN PT, R168, R206, 0x4, 0x1f ;  /* 0x08801f00cea87f89 */ /* 0x00082200000e0000 */
[----:B------:R-:W-:Y:S01]  /*74a0*/  BSSY.RECONVERGENT B0, `(.L_x_14043) ;  /* 0x0000013000007945 */ /* 0x000fe20003800200 */
[C---:B---3--:R-:W-:Y:S01]  /*74b0*/  FMUL.FTZ R156, R123.reuse, R2 ;  /* 0x000000027b9c7220 */ /* 0x048fe20000410000 */
[-C--:B------:R-:W-:Y:S01]  /*74c0*/  FMUL.FTZ R157, R123, R162.reuse ;  /* 0x000000a27b9d7220 */ /* 0x080fe20000410000 */
[----:B------:R4:W3:Y:S02]  /*74d0*/  SHFL.DOWN PT, R158, R207, 0x4, 0x1f ;  /* 0x08801f00cf9e7f89 */ /* 0x0008e400000e0000 */
[C---:B-1----:R-:W-:Y:S01]  /*74e0*/  FFMA.FTZ R164, R145.reuse, R162, -R156 ;  /* 0x000000a291a47223 */ /* 0x042fe2000001089c */
[----:B------:R-:W-:Y:S01]  /*74f0*/  FFMA.FTZ R156, R145, R2, R157 ;  /* 0x00000002919c7223 */ /* 0x000fe2000001009d */
[----:B------:R4:W1:Y:S04]  /*7500*/  SHFL.DOWN PT, R163, R209, 0x4, 0x1f ;  /* 0x08801f00d1a37f89 */ /* 0x00086800000e0000 */
[----:B------:R4:W0:Y:S01]  /*7510*/  SHFL.DOWN PT, R166, R208, 0x4, 0x1f ;  /* 0x08801f00d0a67f89 */ /* 0x00082200000e0000 */
        /* <DEDUP_REMOVED lines=11> */
.L_x_14044:
[----:B------:R-:W-:Y:S05]  /*75d0*/  BSYNC.RECONVERGENT B0 ;  /* 0x0000000000007941 */ /* 0x000fea0003800200 */
.L_x_14043:
        /* <DEDUP_REMOVED lines=9> */
[C---:B-1----:R-:W-:Y:S01]  /*7670*/  FFMA.FTZ R163, R147.reuse, R164, -R158 ;  /* 0x000000a493a37223 */ /* 0x042fe2000001089e */
[----:B------:R-:W-:Y:S01]  /*7680*/  FFMA.FTZ R157, R147, R156, R157 ;  /* 0x0000009c939d7223 */ /* 0x000fe2000001009d */
[----:B------:R3:W1:Y:S04]  /*7690*/  SHFL.DOWN PT, R171, R209, 0x8, 0x1f ;  /* 0x09001f00d1ab7f89 */ /* 0x00066800000e0000 */
        /* <DEDUP_REMOVED lines=8> */
[-C--:B--2-4-:R-:W-:Y:S01]  /*7720*/  FFMA.FTZ R206, R206, R168.reuse, -R159 ;  /* 0x000000a8cece7223 */ /* 0x094fe2000001089f */
[----:B---3--:R-:W-:Y:S01]  /*7730*/  FFMA.FTZ R207, R207, R168, R158 ;  /* 0x000000a8cfcf7223 */ /* 0x008fe2000001009e */
[----:B------:R-:W-:Y:S01]  /*7740*/  FADD.FTZ R209, R209, R160 ;  /* 0x000000a0d1d17221 */ /* 0x000fe20000010000 */
[----:B------:R-:W-:-:S07]  /*7750*/  FADD.FTZ R208, R208, R165 ;  /* 0x000000a5d0d07221 */ /* 0x000fce0000010000 */
.L_x_14046:
[----:B------:R-:W-:Y:S05]  /*7760*/  BSYNC.RECONVERGENT B0 ;  /* 0x0000000000007941 */ /* 0x000fea0003800200 */
.L_x_14045:
[----:B0-----:R0:W0:Y:S01]  /*7770*/  SHFL.DOWN PT, R168, R206, 0x10, 0x1f ;  /* 0x0a001f00cea87f89 */ /* 0x00102200000e0000 */
[----:B------:R-:W-:Y:S01]  /*7780*/  BSSY.RECONVERGENT B0, `(.L_x_14047) ;  /* 0x0000011000007945 */ /* 0x000fe20003800200 */
[----:B------:R-:W-:Y:S01]  /*7790*/  FADD.FTZ R163, R94, R163 ;  /* 0x000000a35ea37221 */ /* 0x000fe20000010000 */
[----:B------:R-:W-:Y:S01]  /*77a0*/  FADD.FTZ R157, RZ, R157 ;  /* 0x0000009dff9d7221 */ /* 0x000fe20000010000 */
[----:B------:R0:W0:Y:S04]  /*77b0*/  SHFL.DOWN PT, R158, R207, 0x10, 0x1f ;  /* 0x0a001f00cf9e7f89 */ /* 0x00002800000e0000 */
[----:B-1----:R1:W0:Y:S04]  /*77c0*/  SHFL.DOWN PT, R171, R209, 0x10, 0x1f ;  /* 0x0a001f00d1ab7f89 */ /* 0x00222800000e0000 */
        /* <DEDUP_REMOVED lines=8> */
[-C--:B--2-4-:R-:W-:Y:S01]  /*7850*/  FFMA.FTZ R206, R206, R168.reuse, -R159 ;  /* 0x000000a8cece7223 */ /* 0x094fe2000001089f */
[----:B---3--:R-:W-:Y:S01]  /*7860*/  FFMA.FTZ R207, R207, R168, R158 ;  /* 0x000000a8cfcf7223 */ /* 0x008fe2000001009e */
[----:B-1----:R-:W-:Y:S01]  /*7870*/  FADD.FTZ R209, R209, R160 ;  /* 0x000000a0d1d17221 */ /* 0x002fe20000010000 */
[----:B------:R-:W-:-:S07]  /*7880*/  FADD.FTZ R208, R208, R165 ;  /* 0x000000a5d0d07221 */ /* 0x000fce0000010000 */
.L_x_14048:
[----:B------:R-:W-:Y:S05]  /*7890*/  BSYNC.RECONVERGENT B0 ;  /* 0x0000000000007941 */ /* 0x000fea0003800200 */
.L_x_14047:
        /* <DEDUP_REMOVED lines=12> */
[----:B------:R-:W1:Y:S01]  /*7960*/  SHFL.IDX PT, R172, R6, RZ, 0x1f ;  /* 0x00001fff06ac7589 */ /* 0x000e6200000e0000 */
[C---:B------:R-:W-:Y:S01]  /*7970*/  FMUL.FTZ R160, R129.reuse, R166 ;  /* 0x000000a681a07220 */ /* 0x040fe20000410000 */
        /* <DEDUP_REMOVED lines=8> */
[----:B--234-:R-:W2:Y:S01]  /*7a00*/  SHFL.IDX PT, R207, R207, RZ, 0x1f ;  /* 0x00001fffcfcf7589 */ /* 0x01cea200000e0000 */
[C---:B------:R-:W-:Y:S01]  /*7a10*/  FMUL.FTZ R171, R135.reuse, R159 ;  /* 0x0000009f87ab7220 */ /* 0x040fe20000410000 */
[----:B------:R-:W-:Y:S01]  /*7a20*/  FMUL.FTZ R160, R135, R165 ;  /* 0x000000a587a07220 */ /* 0x000fe20000410000 */
[----:B0-----:R-:W-:Y:S01]  /*7a30*/  @P1 FMUL.FTZ R179, R210, R177 ;  /* 0x000000b1d2b31220 */ /* 0x001fe20000410000 */
[----:B------:R-:W0:Y:S02]  /*7a40*/  SHFL.IDX PT, R206, R206, RZ, 0x1f ;  /* 0x00001fffcece7589 */ /* 0x000e2400000e0000 */
[----:B------:R-:W-:Y:S01]  /*7a50*/  FFMA.FTZ R160, R140, R159, R160 ;  /* 0x0000009f8ca07223 */ /* 0x000fe200000100a0 */
[C---:B-----5:R-:W-:Y:S01]  /*7a60*/  @P1 FMUL.FTZ R211, R168.reuse, R177 ;  /* 0x000000b1a8d31220 */ /* 0x060fe20000410000 */
[----:B-1----:R-:W1:Y:S02]  /*7a70*/  SHFL.IDX PT, R209, R209, RZ, 0x1f ;  /* 0x00001fffd1d17589 */ /* 0x002e6400000e0000 */
        /* <DEDUP_REMOVED lines=95> */
[----:B--2---:R-:W-:Y:S01]  /*8070*/  FMUL.FTZ R193, R207, R7 ;  /* 0x00000007cfc17220 */ /* 0x004fe20000410000 */
[----:B------:R-:W-:Y:S01]  /*8080*/  FMUL.FTZ R189, R200, R185 ;  /* 0x000000b9c8bd7220 */ /* 0x000fe20000410000 */
[C---:B------:R-:W-:Y:S01]  /*8090*/  FFMA.FTZ R202, R182.reuse, R183, -R194 ;  /* 0x000000b7b6ca7223 */ /* 0x040fe200000108c2 */
[----:B------:R-:W-:Y:S01]  /*80a0*/  FFMA.FTZ R196, R182, R181, R191 ;  /* 0x000000b5b6c47223 */ /* 0x000fe200000100bf */
[-C--:B------:R-:W-:Y:S01]  /*80b0*/  FMUL.FTZ R200, R200, R187.reuse ;  /* 0x000000bbc8c87220 */ /* 0x080fe20000410000 */
[----:B------:R-:W-:Y:S01]  /*80c0*/  FFMA.FTZ R194, R198, R187, -R189 ;  /* 0x000000bbc6c27223 */ /* 0x000fe200000108bd */
[----:B------:R-:W-:Y:S01]  /*80d0*/  FADD.FTZ R189, R199, R202 ;  /* 0x000000cac7bd7221 */ /* 0x000fe20000010000 */
[----:B------:R-:W-:Y:S01]  /*80e0*/  FADD.FTZ R182, R197, R196 ;  /* 0x000000c4c5b67221 */ /* 0x000fe20000010000 */
[----:B0-----:R-:W-:Y:S01]  /*80f0*/  FFMA.FTZ R196, R206, R6, -R193 ;  /* 0x00000006cec47223 */ /* 0x001fe200000108c1 */
[C---:B------:R-:W-:Y:S01]  /*8100*/  FMUL.FTZ R191, R207.reuse, R5 ;  /* 0x00000005cfbf7220 */ /* 0x040fe20000410000 */
[----:B------:R-:W-:Y:S01]  /*8110*/  FMUL.FTZ R193, R192, R189 ;  /* 0x000000bdc0c17220 */ /* 0x000fe20000410000 */
[----:B------:R-:W-:Y:S01]  /*8120*/  FFMA.FTZ R200, R198, R185, R200 ;  /* 0x000000b9c6c87223 */ /* 0x000fe200000100c8 */
[----:B------:R-:W-:Y:S01]  /*8130*/  FMUL.FTZ R202, R192, R182 ;  /* 0x000000b6c0ca7220 */ /* 0x000fe20000410000 */
[C---:B------:R-:W-:Y:S01]  /*8140*/  FMUL.FTZ R198, R207.reuse, R6 ;  /* 0x00000006cfc67220 */ /* 0x040fe20000410000 */
[----:B------:R-:W-:Y:S01]  /*8150*/  FFMA.FTZ R192, R190, R182, R193 ;  /* 0x000000b6bec07223 */ /* 0x000fe200000100c1 */
[-C--:B------:R-:W-:Y:S01]  /*8160*/  FMUL.FTZ R6, R207, R4.reuse ;  /* 0x00000004cf067220 */ /* 0x080fe20000410000 */
[----:B------:R-:W-:Y:S01]  /*8170*/  FFMA.FTZ R4, R206, R4, -R191 ;  /* 0x00000004ce047223 */ /* 0x000fe200000108bf */
[----:B------:R-:W-:Y:S01]  /*8180*/  FFMA.FTZ R191, R190, R189, -R202 ;  /* 0x000000bdbebf7223 */ /* 0x000fe200000108ca */
[----:B------:R-:W-:Y:S01]  /*8190*/  FADD.FTZ R195, R195, R192 ;  /* 0x000000c0c3c37221 */ /* 0x000fe20000010000 */
[----:B------:R-:W-:Y:S01]  /*81a0*/  FADD.FTZ R190, RZ, R200 ;  /* 0x000000c8ffbe7221 */ /* 0x000fe20000010000 */
[----:B------:R-:W-:Y:S01]  /*81b0*/  FFMA.FTZ R7, R206, R7, R198 ;  /* 0x00000007ce077223 */ /* 0x000fe200000100c6 */
[----:B------:R-:W-:Y:S01]  /*81c0*/  FADD.FTZ R191, R188, R191 ;  /* 0x000000bfbcbf7221 */ /* 0x000fe20000010000 */
        /* <DEDUP_REMOVED lines=8> */
[----:B------:R-:W-:Y:S01]  /*8250*/  FADD.FTZ R153, R153, R194 ;  /* 0x000000c299997221 */ /* 0x000fe20000010000 */
[----:B------:R-:W-:Y:S01]  /*8260*/  FFMA.FTZ R193, R0, R161, RZ ;  /* 0x000000a100c17223 */ /* 0x000fe200000100ff */
[----:B------:R-:W-:Y:S01]  /*8270*/  FFMA.FTZ R5, R206, R5, R6 ;  /* 0x00000005ce057223 */ /* 0x000fe20000010006 */
[----:B------:R-:W-:Y:S01]  /*8280*/  FFMA.FTZ R134, R134, R190, R197 ;  /* 0x000000be86867223 */ /* 0x000fe200000100c5 */
[----:B-1----:R-:W-:Y:S01]  /*8290*/  FADD.FTZ R6, R209, R196 ;  /* 0x000000c4d1067221 */ /* 0x002fe20000010000 */
[----:B---3--:R-:W-:Y:S01]  /*82a0*/  FADD.FTZ R7, R208, R7 ;  /* 0x00000007d0077221 */ /* 0x008fe20000010000 */
[----:B------:R-:W-:Y:S01]  /*82b0*/  FFMA.FTZ R197, R0, -R3, RZ ;  /* 0x8000000300c57223 */ /* 0x000fe200000100ff */
[----:B------:R-:W-:Y:S01]  /*82c0*/  FADD.FTZ R132, R132, R141 ;  /* 0x0000008d84847221 */ /* 0x000fe20000010000 */
[C---:B------:R-:W-:Y:S01]  /*82d0*/  FMUL.FTZ R141, R135.reuse, R153 ;  /* 0x00000099878d7220 */ /* 0x040fe20000410000 */
[C---:B------:R-:W-:Y:S01]  /*82e0*/  FFMA.FTZ R192, R76.reuse, R162, R193 ;  /* 0x000000a24cc07223 */ /* 0x040fe200000100c1 */
[----:B------:R-:W-:Y:S01]  /*82f0*/  FFMA.FTZ R197, R76, -R2, R197 ;  /* 0x800000024cc57223 */ /* 0x000fe200000100c5 */
[-C--:B------:R-:W-:Y:S01]  /*8300*/  FMUL.FTZ R154, R135, R132.reuse ;  /* 0x00000084879a7220 */ /* 0x080fe20000410000 */
[----:B------:R0:W-:Y:S01]  /*8310*/  @!P1 STS.128 [UR9+0x1980], R4 ;  /* 0x00198004ff009988 */ /* 0x0001e20008000c09 */
[----:B------:R-:W-:Y:S01]  /*8320*/  FFMA.FTZ R141, R140, R132, R141 ;  /* 0x000000848c8d7223 */ /* 0x000fe2000001008d */
[----:B------:R-:W-:Y:S01]  /*8330*/  FMUL.FTZ R135, R11, R204 ;  /* 0x000000cc0b877220 */ /* 0x000fe20000410000 */
[----:B------:R-:W-:-:S02]  /*8340*/  FADD.FTZ R155, R106, R155 ;  /* 0x0000009b6a9b7221 */ /* 0x000fc40000010000 */
[----:B------:R-:W-:Y:S01]  /*8350*/  FADD.FTZ R128, R128, R141 ;  /* 0x0000008d80807221 */ /* 0x000fe20000010000 */
[----:B------:R-:W-:Y:S01]  /*8360*/  FFMA.FTZ R135, R10, R214, -R135 ;  /* 0x000000d60a877223 */ /* 0x000fe20000010887 */
[C---:B0-----:R-:W-:Y:S01]  /*8370*/  FFMA.FTZ R7, R77.reuse, R164, R192 ;  /* 0x000000a44d077223 */ /* 0x041fe200000100c0 */
[----:B------:R-:W-:Y:S01]  /*8380*/  FFMA.FTZ R4, R77, -R156, R197 ;  /* 0x8000009c4d047223 */ /* 0x000fe200000100c5 */
[----:B------:R-:W-:Y:S01]  /*8390*/  FFMA.FTZ R5, R140, R153, -R154 ;  /* 0x000000998c057223 */ /* 0x000fe2000001089a */
[----:B------:R-:W-:Y:S01]  /*83a0*/  FADD.FTZ R164, -R93, R164 ;  /* 0x000000a45da47221 */ /* 0x000fe20000010100 */
[C---:B------:R-:W-:Y:S01]  /*83b0*/  FFMA.FTZ R6, R78.reuse, R163, R7 ;  /* 0x000000a34e067223 */ /* 0x040fe20000010007 */
[----:B------:R-:W-:Y:S01]  /*83c0*/  FFMA.FTZ R7, R78, -R157, R4 ;  /* 0x8000009d4e077223 */ /* 0x000fe20000010004 */
[----:B------:R-:W-:Y:S01]  /*83d0*/  FADD.FTZ R152, R152, R5 ;  /* 0x0000000598987221 */ /* 0x000fe20000010000 */
[----:B------:R-:W-:Y:S01]  /*83e0*/  FMUL.FTZ R4, R129, R128 ;  /* 0x0000008081047220 */ /* 0x000fe20000410000 */
        /* <DEDUP_REMOVED lines=22> */
[----:B------:R-:W-:Y:S01]  /*8550*/  FADD.FTZ R148, R148, R5 ;  /* 0x0000000594947221 */ /* 0x000fe20000010000 */
[----:B------:R-:W-:Y:S01]  /*8560*/  FMUL.FTZ R129, R11, R214 ;  /* 0x000000d60b817220 */ /* 0x000fe20000410000 */
[C---:B------:R-:W-:Y:S01]  /*8570*/  FFMA.FTZ R5, R85.reuse, R212, R4 ;  /* 0x000000d455057223 */ /* 0x040fe20000010004 */
[----:B------:R-:W-:Y:S01]  /*8580*/  FFMA.FTZ R7, R85, -R180, R7 ;  /* 0x800000b455077223 */ /* 0x000fe20000010007 */
[----:B------:R-:W-:Y:S01]  /*8590*/  FMUL.FTZ R214, R214, R54 ;  /* 0x00000036d6d67220 */ /* 0x000fe20000410000 */
[----:B------:R-:W-:Y:S01]  /*85a0*/  FFMA.FTZ R4, R10, R204, R129 ;  /* 0x000000cc0a047223 */ /* 0x000fe20000010081 */
[----:B------:R-:W-:Y:S01]  /*85b0*/  FFMA.FTZ R194, R86, R205, R5 ;  /* 0x000000cd56c27223 */ /* 0x000fe20000010005 */
[----:B------:R-:W-:Y:S01]  /*85c0*/  FADD.FTZ R5, -R102, R205 ;  /* 0x000000cd66057221 */ /* 0x000fe20000010100 */
[----:B------:R-:W-:Y:S01]  /*85d0*/  FMUL.FTZ R129, R204, R54 ;  /* 0x00000036cc817220 */ /* 0x000fe20000410000 */
[----:B------:R-:W-:Y:S01]  /*85e0*/  FMUL.FTZ R6, R216, R214 ;  /* 0x000000d6d8067220 */ /* 0x000fe20000410000 */
[----:B------:R-:W-:Y:S01]  /*85f0*/  FFMA.FTZ R198, R86, -R216, R7 ;  /* 0x800000d856c67223 */ /* 0x000fe20000010007 */
[C---:B------:R-:W-:Y:S01]  /*8600*/  FMUL.FTZ R7, R5.reuse, R4 ;  /* 0x0000000405077220 */ /* 0x040fe20000410000 */
[CC--:B------:R-:W-:Y:S01]  /*8610*/  FMUL.FTZ R140, R216.reuse, R129.reuse ;  /* 0x00000081d88c7220 */ /* 0x0c0fe20000410000 */
[----:B------:R-:W-:Y:S01]  /*8620*/  FFMA.FTZ R4, R5, R129, R6 ;  /* 0x0000008105047223 */ /* 0x000fe20000010006 */
[C---:B------:R-:W-:Y:S01]  /*8630*/  FMUL.FTZ R6, R133.reuse, R148 ;  /* 0x0000009485067220 */ /* 0x040fe20000410000 */
[----:B------:R-:W-:Y:S01]  /*8640*/  FFMA.FTZ R216, R216, R135, R7 ;  /* 0x00000087d8d87223 */ /* 0x000fe20000010007 */
[----:B------:R-:W-:Y:S01]  /*8650*/  FMUL.FTZ R133, R133, R138 ;  /* 0x0000008a85857220 */ /* 0x000fe20000410000 */
[----:B------:R-:W-:Y:S01]  /*8660*/  FMUL.FTZ R135, R203, R40 ;  /* 0x00000028cb877220 */ /* 0x000fe20000410000 */
[----:B------:R-:W-:Y:S01]  /*8670*/  FFMA.FTZ R5, R5, R214, -R140 ;  /* 0x000000d605057223 */ /* 0x000fe2000001088c */
[----:B------:R-:W-:Y:S01]  /*8680*/  FADD.FTZ R212, -R101, R212 ;  /* 0x000000d465d47221 */ /* 0x000fe20000010100 */
[C---:B------:R-:W-:Y:S01]  /*8690*/  FFMA.FTZ R154, R147.reuse, R148, -R133 ;  /* 0x00000094939a7223 */ /* 0x040fe20000010885 */
[----:B------:R-:W-:Y:S01]  /*86a0*/  FMUL.FTZ R7, R178, R40 ;  /* 0x00000028b2077220 */ /* 0x000fe20000410000 */
[----:B------:R-:W-:Y:S01]  /*86b0*/  FMUL.FTZ R137, R180, R135 ;  /* 0x00000087b4897220 */ /* 0x000fe20000410000 */
[----:B------:R-:W-:Y:S01]  /*86c0*/  FFMA.FTZ R140, R147, R138, R6 ;  /* 0x0000008a938c7223 */ /* 0x000fe20000010006 */
[----:B------:R-:W-:Y:S01]  /*86d0*/  FADD.FTZ R154, R131, R154 ;  /* 0x0000009a839a7221 */ /* 0x000fe20000010000 */
[----:B------:R-:W-:Y:S01]  /*86e0*/  FADD.FTZ R107, R7, R107 ;  /* 0x0000006b076b7221 */ /* 0x000fe20000010000 */
[-C--:B------:R-:W-:Y:S01]  /*86f0*/  FFMA.FTZ R6, R212, R7.reuse, R137 ;  /* 0x00000007d4067223 */ /* 0x080fe20000010089 */
[----:B------:R-:W-:Y:S01]  /*8700*/  FADD.FTZ R70, R129, R70 ;  /* 0x0000004681467221 */ /* 0x000fe20000010000 */
[----:B------:R-:W-:Y:S01]  /*8710*/  FMUL.FTZ R7, R180, R7 ;  /* 0x00000007b4077220 */ /* 0x000fe20000410000 */
[----:B------:R-:W-:Y:S01]  /*8720*/  FADD.FTZ R140, R121, R140 ;  /* 0x0000008c798c7221 */ /* 0x000fe20000010000 */
[----:B------:R-:W-:Y:S01]  /*8730*/  FMUL.FTZ R129, R11, R178 ;  /* 0x000000b20b817220 */ /* 0x000fe20000410000 */
[----:B------:R-:W-:Y:S01]  /*8740*/  FMUL.FTZ R139, R210, R44 ;  /* 0x0000002cd28b7220 */ /* 0x000fe20000410000 */
[C---:B------:R-:W-:Y:S01]  /*8750*/  FMUL.FTZ R192, R123.reuse, R154 ;  /* 0x0000009a7bc07220 */ /* 0x040fe20000410000 */
[----:B------:R-:W-:Y:S01]  /*8760*/  FFMA.FTZ R7, R212, R135, -R7 ;  /* 0x00000087d4077223 */ /* 0x000fe20000010807 */
[----:B------:R-:W-:Y:S01]  /*8770*/  FMUL.FTZ R123, R123, R140 ;  /* 0x0000008c7b7b7220 */ /* 0x000fe20000410000 */
[----:B------:R-:W-:Y:S01]  /*8780*/  FFMA.FTZ R133, R10, R203, -R129 ;  /* 0x000000cb0a857223 */ /* 0x000fe20000010881 */
[----:B------:R-:W-:Y:S01]  /*8790*/  FFMA.FTZ R135, R87, R220, R194 ;  /* 0x000000dc57877223 */ /* 0x000fe200000100c2 */
[----:B------:R-:W-:Y:S01]  /*87a0*/  FMUL.FTZ R129, R176, R44 ;  /* 0x0000002cb0817220 */ /* 0x000fe20000410000 */
[----:B------:R-:W-:Y:S01]  /*87b0*/  FADD.FTZ R220, -R103, R220 ;  /* 0x000000dc67dc7221 */ /* 0x000fe20000010100 */
[----:B------:R-:W-:Y:S01]  /*87c0*/  FMUL.FTZ R137, R218, R139 ;  /* 0x0000008bda897220 */ /* 0x000fe20000410000 */
[C---:B------:R-:W-:Y:S01]  /*87d0*/  FFMA.FTZ R123, R145.reuse, R154, -R123 ;  /* 0x0000009a917b7223 */ /* 0x040fe2000001087b */
[----:B------:R-:W-:Y:S01]  /*87e0*/  FFMA.FTZ R121, R145, R140, R192 ;  /* 0x0000008c91797223 */ /* 0x000fe200000100c0 */
[----:B------:R-:W-:Y:S01]  /*87f0*/  FADD.FTZ R108, R129, R108 ;  /* 0x0000006c816c7221 */ /* 0x000fe20000010000 */
[-C--:B------:R-:W-:Y:S01]  /*8800*/  FFMA.FTZ R137, R220, R129.reuse, R137 ;  /* 0x00000081dc897223 */ /* 0x080fe20000010089 */
[----:B------:R-:W-:Y:S01]  /*8810*/  FMUL.FTZ R129, R218, R129 ;  /* 0x00000081da817220 */ /* 0x000fe20000410000 */
[----:B------:R-:W-:Y:S01]  /*8820*/  FADD.FTZ R123, R142, R123 ;  /* 0x0000007b8e7b7221 */ /* 0x000fe20000010000 */
[----:B------:R-:W-:Y:S01]  /*8830*/  FADD.FTZ R121, R130, R121 ;  /* 0x0000007982797221 */ /* 0x000fe20000010000 */
[C---:B------:R-:W-:Y:S01]  /*8840*/  FMUL.FTZ R131, R11.reuse, R176 ;  /* 0x000000b00b837220 */ /* 0x040fe20000410000 */
[----:B------:R-:W-:Y:S01]  /*8850*/  FFMA.FTZ R139, R220, R139, -R129 ;  /* 0x0000008bdc8b7223 */ /* 0x000fe20000010881 */
[C---:B------:R-:W-:Y:S01]  /*8860*/  FMUL.FTZ R129, R136.reuse, R123 ;  /* 0x0000007b88817220 */ /* 0x040fe20000410000 */
[----:B------:R-:W-:Y:S01]  /*8870*/  FMUL.FTZ R136, R136, R121 ;  /* 0x0000007988887220 */ /* 0x000fe20000410000 */
[-C--:B------:R-:W-:Y:S01]  /*8880*/  FFMA.FTZ R145, R10, R210.reuse, -R131 ;  /* 0x000000d20a917223 */ /* 0x080fe20000010883 */
[C---:B------:R-:W-:Y:S01]  /*8890*/  FMUL.FTZ R131, R11.reuse, R210 ;  /* 0x000000d20b837220 */ /* 0x040fe20000410000 */
[----:B------:R-:W-:Y:S01]  /*88a0*/  FMUL.FTZ R203, R11, R203 ;  /* 0x000000cb0bcb7220 */ /* 0x000fe20000410000 */
[C---:B------:R-:W-:Y:S01]  /*88b0*/  FFMA.FTZ R136, R146.reuse, R123, -R136 ;  /* 0x0000007b92887223 */ /* 0x040fe20000010888 */
[----:B------:R-:W-:Y:S01]  /*88c0*/  FFMA.FTZ R129, R146, R121, R129 ;  /* 0x0000007992817223 */ /* 0x000fe20000010081 */
[C---:B------:R-:W-:Y:S01]  /*88d0*/  FFMA.FTZ R131, R10.reuse, R176, R131 ;  /* 0x000000b00a837223 */ /* 0x040fe20000010083 */
[----:B------:R-:W-:Y:S01]  /*88e0*/  FFMA.FTZ R203, R10, R178, R203 ;  /* 0x000000b20acb7223 */ /* 0x000fe200000100cb */
[----:B------:R-:W-:Y:S01]  /*88f0*/  FADD.FTZ R143, R143, R136 ;  /* 0x000000888f8f7221 */ /* 0x000fe20000010000 */
[----:B------:R-:W-:Y:S01]  /*8900*/  FADD.FTZ R144, R144, R129 ;  /* 0x0000008190907221 */ /* 0x000fe20000010000 */
[----:B------:R-:W-:Y:S01]  /*8910*/  FMUL.FTZ R131, R220, R131 ;  /* 0x00000083dc837220 */ /* 0x000fe20000410000 */
[----:B------:R-:W-:Y:S01]  /*8920*/  FFMA.FTZ R141, R87, -R218, R198 ;  /* 0x800000da578d7223 */ /* 0x000fe200000100c6 */
[----:B------:R-:W-:Y:S01]  /*8930*/  FMUL.FTZ R142, R143, R28 ;  /* 0x0000001c8f8e7220 */ /* 0x000fe20000410000 */
[----:B------:R-:W-:Y:S01]  /*8940*/  FMUL.FTZ R203, R212, R203 ;  /* 0x000000cbd4cb7220 */ /* 0x000fe20000410000 */
[----:B------:R-:W-:Y:S01]  /*8950*/  FFMA.FTZ R218, R218, R145, R131 ;  /* 0x00000091dada7223 */ /* 0x000fe20000010083 */
[----:B------:R-:W-:Y:S01]  /*8960*/  FADD.FTZ R136, -R91, R161 ;  /* 0x000000a15b887221 */ /* 0x000fe20000010100 */
[----:B------:R-:W-:Y:S01]  /*8970*/  FMUL.FTZ R146, R123, R38 ;  /* 0x000000267b927220 */ /* 0x000fe20000410000 */
[----:B------:R-:W-:Y:S01]  /*8980*/  FMUL.FTZ R129, R144, R28 ;  /* 0x0000001c90817220 */ /* 0x000fe20000410000 */
[----:B------:R-:W-:Y:S01]  /*8990*/  FMUL.FTZ R145, R3, R142 ;  /* 0x0000008e03917220 */ /* 0x000fe20000410000 */
[----:B------:R-:W-:Y:S01]  /*89a0*/  FADD.FTZ R131, -R92, R162 ;  /* 0x000000a25c837221 */ /* 0x000fe20000010100 */
[----:B------:R-:W-:Y:S01]  /*89b0*/  FFMA.FTZ R196, R180, R133, R203 ;  /* 0x00000085b4c47223 */ /* 0x000fe200000100cb */
[----:B------:R-:W-:Y:S01]  /*89c0*/  FMUL.FTZ R130, R121, R38 ;  /* 0x0000002679827220 */ /* 0x000fe20000410000 */
[----:B------:R-:W-:Y:S01]  /*89d0*/  FMUL.FTZ R162, R2, R146 ;  /* 0x0000009202a27220 */ /* 0x000fe20000410000 */
[-C--:B------:R-:W-:Y:S01]  /*89e0*/  FFMA.FTZ R145, R136, R129.reuse, R145 ;  /* 0x0000008188917223 */ /* 0x080fe20000010091 */
[----:B------:R-:W-:Y:S01]  /*89f0*/  FMUL.FTZ R147, R3, R129 ;  /* 0x0000008103937220 */ /* 0x000fe20000410000 */
[----:B------:R-:W-:Y:S01]  /*8a00*/  FMUL.FTZ R133, R140, R30 ;  /* 0x0000001e8c857220 */ /* 0x000fe20000410000 */
[----:B------:R-:W-:Y:S01]  /*8a10*/  FFMA.FTZ R162, R131, R130, R162 ;  /* 0x0000008283a27223 */ /* 0x000fe200000100a2 */
[----:B------:R-:W-:Y:S01]  /*8a20*/  FADD.FTZ R145, RZ, R145 ;  /* 0x00000091ff917221 */ /* 0x000fe20000010000 */
[----:B------:R-:W-:Y:S01]  /*8a30*/  FFMA.FTZ R147, R136, R142, -R147 ;  /* 0x0000008e88937223 */ /* 0x000fe20000010893 */
        /* <DEDUP_REMOVED lines=11> */
[----:B------:R-:W-:Y:S01]  /*8af0*/  FADD.FTZ R147, RZ, R147 ;  /* 0x00000093ff937221 */ /* 0x000fe20000010000 */
        /* <DEDUP_REMOVED lines=8> */
[----:B------:R-:W-:Y:S01]  /*8b80*/  FADD.FTZ R166, -R95, R166 ;  /* 0x000000a65fa67221 */ /* 0x000fe20000010100 */
[----:B------:R-:W-:Y:S01]  /*8b90*/  FMUL.FTZ R180, R158, R161 ;  /* 0x000000a19eb47220 */ /* 0x000fe20000410000 */
[----:B------:R-:W-:Y:S01]  /*8ba0*/  FADD.FTZ R146, R146, R149 ;  /* 0x0000009592927221 */ /* 0x000fe20000010000 */
[-C--:B------:R-:W-:Y:S01]  /*8bb0*/  FMUL.FTZ R193, R158, R145.reuse ;  /* 0x000000919ec17220 */ /* 0x080fe20000410000 */
[----:B------:R-:W-:Y:S01]  /*8bc0*/  FADD.FTZ R147, R147, R162 ;  /* 0x000000a293937221 */ /* 0x000fe20000010000 */
[C---:B------:R-:W-:Y:S01]  /*8bd0*/  FFMA.FTZ R149, R166.reuse, R145, R180 ;  /* 0x00000091a6957223 */ /* 0x040fe200000100b4 */
[----:B------:R-:W-:Y:S01]  /*8be0*/  FFMA.FTZ R201, R37, R178, R196 ;  /* 0x000000b225c97223 */ /* 0x000fe200000100c4 */
[----:B------:R-:W-:Y:S01]  /*8bf0*/  FFMA.FTZ R162, R166, R161, -R193 ;  /* 0x000000a1a6a27223 */ /* 0x000fe200000108c1 */
[----:B------:R-:W-:Y:S01]  /*8c00*/  FADD.FTZ R147, R147, R194 ;  /* 0x000000c293937221 */ /* 0x000fe20000010000 */
[----:B------:R-:W-:Y:S01]  /*8c10*/  FADD.FTZ R149, R146, R149 ;  /* 0x0000009592957221 */ /* 0x000fe20000010000 */
[----:B------:R-:W-:Y:S01]  /*8c20*/  FMUL.FTZ R146, R128, R46 ;  /* 0x0000002e80927220 */ /* 0x000fe20000410000 */
[----:B------:R-:W-:Y:S01]  /*8c30*/  FFMA.FTZ R218, R39, R176, R218 ;  /* 0x000000b027da7223 */ /* 0x000fe200000100da */
[----:B------:R-:W-:Y:S01]  /*8c40*/  FADD.FTZ R165, -R96, R165 ;  /* 0x000000a560a57221 */ /* 0x000fe20000010100 */
[----:B------:R-:W-:Y:S01]  /*8c50*/  FMUL.FTZ R180, R183, R52 ;  /* 0x00000034b7b47220 */ /* 0x000fe20000410000 */
[----:B------:R-:W-:Y:S01]  /*8c60*/  FMUL.FTZ R176, R152, R46 ;  /* 0x0000002e98b07220 */ /* 0x000fe20000410000 */
[----:B------:R-:W-:Y:S01]  /*8c70*/  FMUL.FTZ R178, R159, R146 ;  /* 0x000000929fb27220 */ /* 0x000fe20000410000 */
[----:B------:R-:W-:Y:S01]  /*8c80*/  FADD.FTZ R162, R147, R162 ;  /* 0x000000a293a27221 */ /* 0x000fe20000010000 */
[----:B------:R-:W-:Y:S01]  /*8c90*/  FMUL.FTZ R197, R181, R52 ;  /* 0x00000034b5c57220 */ /* 0x000fe20000410000 */
[----:B------:R-:W-:Y:S01]  /*8ca0*/  FADD.FTZ R196, -R100, R179 ;  /* 0x000000b364c47221 */ /* 0x000fe20000010100 */
[----:B------:R-:W-:Y:S01]  /*8cb0*/  FMUL.FTZ R147, R177, R180 ;  /* 0x000000b4b1937220 */ /* 0x000fe20000410000 */
[-C--:B------:R-:W-:Y:S01]  /*8cc0*/  FFMA.FTZ R161, R165, R176.reuse, -R178 ;  /* 0x000000b0a5a17223 */ /* 0x080fe200000108b2 */
[----:B------:R-:W-:Y:S01]  /*8cd0*/  FMUL.FTZ R176, R159, R176 ;  /* 0x000000b09fb07220 */ /* 0x000fe20000410000 */
[-C--:B------:R-:W-:Y:S01]  /*8ce0*/  FMUL.FTZ R179, R153, R34.reuse ;  /* 0x0000002299b37220 */ /* 0x080fe20000410000 */
[----:B------:R-:W-:Y:S01]  /*8cf0*/  FFMA.FTZ R199, R196, R197, R147 ;  /* 0x000000c5c4c77223 */ /* 0x000fe20000010093 */
[----:B------:R-:W-:Y:S01]  /*8d00*/  FMUL.FTZ R147, R132, R34 ;  /* 0x0000002284937220 */ /* 0x000fe20000410000 */
[----:B------:R-:W-:Y:S01]  /*8d10*/  FFMA.FTZ R176, R165, R146, R176 ;  /* 0x00000092a5b07223 */ /* 0x000fe200000100b0 */
[----:B------:R-:W-:Y:S01]  /*8d20*/  FADD.FTZ R168, -R97, R168 ;  /* 0x000000a861a87221 */ /* 0x000fe20000010100 */
[C---:B------:R-:W-:Y:S01]  /*8d30*/  FMUL.FTZ R193, R160.reuse, R179 ;  /* 0x000000b3a0c17220 */ /* 0x040fe20000410000 */
[----:B------:R-:W-:Y:S01]  /*8d40*/  FADD.FTZ R110, R197, R110 ;  /* 0x0000006ec56e7221 */ /* 0x000fe20000010000 */
[----:B------:R-:W-:Y:S01]  /*8d50*/  FMUL.FTZ R197, R177, R197 ;  /* 0x000000c5b1c57220 */ /* 0x000fe20000410000 */
[-C--:B------:R-:W-:Y:S01]  /*8d60*/  FMUL.FTZ R178, R160, R147.reuse ;  /* 0x00000093a0b27220 */ /* 0x080fe20000410000 */
[----:B------:R-:W-:Y:S01]  /*8d70*/  FADD.FTZ R149, R149, R176 ;  /* 0x000000b095957221 */ /* 0x000fe20000010000 */
[----:B------:R-:W-:Y:S01]  /*8d80*/  FADD.FTZ R161, R162, R161 ;  /* 0x000000a1a2a17221 */ /* 0x000fe20000010000 */
[----:B------:R-:W-:Y:S01]  /*8d90*/  FFMA.FTZ R176, R168, R147, R193 ;  /* 0x00000093a8b07223 */ /* 0x000fe200000100c1 */
        /* <DEDUP_REMOVED lines=9> */
[-C--:B------:R-:W-:Y:S01]  /*8e30*/  FMUL.FTZ R197, R11, R183.reuse ;  /* 0x000000b70bc57220 */ /* 0x080fe20000410000 */
[-C--:B------:R-:W-:Y:S01]  /*8e40*/  FFMA.FTZ R192, R171, R180.reuse, -R192 ;  /* 0x000000b4abc07223 */ /* 0x080fe200000108c0 */
[----:B------:R-:W-:Y:S01]  /*8e50*/  FFMA.FTZ R176, R10, R183, -R149 ;  /* 0x000000b70ab07223 */ /* 0x000fe20000010895 */
[----:B------:R-:W-:Y:S01]  /*8e60*/  FMUL.FTZ R180, R167, R180 ;  /* 0x000000b4a7b47220 */ /* 0x000fe20000410000 */
[----:B------:R-:W-:Y:S01]  /*8e70*/  FMUL.FTZ R149, R182, R36 ;  /* 0x00000024b6957220 */ /* 0x000fe20000410000 */
[----:B------:R-:W-:Y:S01]  /*8e80*/  FADD.FTZ R172, -R99, R172 ;  /* 0x000000ac63ac7221 */ /* 0x000fe20000010100 */
[C---:B------:R-:W-:Y:S01]  /*8e90*/  FMUL.FTZ R183, R170.reuse, R193 ;  /* 0x000000c1aab77220 */ /* 0x040fe20000410000 */
[----:B------:R-:W-:Y:S01]  /*8ea0*/  FFMA.FTZ R180, R171, R162, R180 ;  /* 0x000000a2abb47223 */ /* 0x000fe200000100b4 */
[----:B------:R-:W-:Y:S01]  /*8eb0*/  FADD.FTZ R161, R161, R178 ;  /* 0x000000b2a1a17221 */ /* 0x000fe20000010000 */
[-C--:B------:R-:W-:Y:S01]  /*8ec0*/  FMUL.FTZ R194, R170, R149.reuse ;  /* 0x00000095aac27220 */ /* 0x080fe20000410000 */
[C---:B------:R-:W-:Y:S01]  /*8ed0*/  FFMA.FTZ R178, R172.reuse, R149, R183 ;  /* 0x00000095acb27223 */ /* 0x040fe200000100b7 */
[----:B------:R-:W-:Y:S01]  /*8ee0*/  FADD.FTZ R179, R179, R180 ;  /* 0x000000b4b3b37221 */ /* 0x000fe20000010000 */
        /* <DEDUP_REMOVED lines=31> */
[-C--:B------:R-:W-:Y:S01]  /*90e0*/  FMUL.FTZ R194, R17, R58.reuse ;  /* 0x0000003a11c27220 */ /* 0x080fe20000410000 */
[----:B------:R-:W-:Y:S01]  /*90f0*/  FADD.FTZ R135, RZ, R134 ;  /* 0x00000086ff877221 */ /* 0x000fe20000010000 */
[----:B------:R-:W-:Y:S01]  /*9100*/  FADD.FTZ R139, R198, R139 ;  /* 0x0000008bc68b7221 */ /* 0x000fe20000010000 */
[----:B------:R-:W-:Y:S01]  /*9110*/  FFMA.FTZ R7, R90, R155, R7 ;  /* 0x0000009b5a077223 */ /* 0x000fe20000010007 */
[----:B------:R-:W-:Y:S01]  /*9120*/  FADD.FTZ R4, R4, R137 ;  /* 0x0000008904047221 */ /* 0x000fe20000010000 */
[----:B------:R-:W-:Y:S01]  /*9130*/  FMUL.FTZ R134, R16, R58 ;  /* 0x0000003a10867220 */ /* 0x000fe20000410000 */
[----:B------:R-:W-:Y:S01]  /*9140*/  FADD.FTZ R155, -R106, R155 ;  /* 0x0000009b6a9b7221 */ /* 0x000fe20000010100 */
[----:B------:R-:W-:Y:S01]  /*9150*/  FMUL.FTZ R198, R135, R194 ;  /* 0x000000c287c67220 */ /* 0x000fe20000410000 */
[----:B------:R-:W-:Y:S01]  /*9160*/  FADD.FTZ R179, R4, R179 ;  /* 0x000000b304b37221 */ /* 0x000fe20000010000 */
[----:B------:R-:W-:Y:S01]  /*9170*/  FADD.FTZ R60, R134, R60 ;  /* 0x0000003c863c7221 */ /* 0x000fe20000010000 */
[----:B------:R-:W-:Y:S01]  /*9180*/  FFMA.FTZ R178, R188, R161, -R178 ;  /* 0x000000a1bcb27223 */ /* 0x000fe200000108b2 */
[-C--:B------:R-:W-:Y:S01]  /*9190*/  FFMA.FTZ R137, R155, R134.reuse, R198 ;  /* 0x000000869b897223 */ /* 0x080fe200000100c6 */
[----:B------:R-:W-:Y:S01]  /*91a0*/  FFMA.FTZ R4, R88, -R185, R141 ;  /* 0x800000b958047223 */ /* 0x000fe2000001008d */
        /* <DEDUP_REMOVED lines=12> */
[----:B------:R0:W1:Y:S01]  /*9270*/  SHFL.DOWN PT, R161, R7, 0x1, 0x1f ;  /* 0x08201f0007a17f89 */ /* 0x00006200000e0000 */
[----:B------:R-:W-:Y:S01]  /*9280*/  FMUL.FTZ R180, R187, R180 ;  /* 0x000000b4bbb47220 */ /* 0x000fe20000410000 */
[C---:B------:R-:W-:Y:S01]  /*9290*/  FMUL.FTZ R5, R11.reuse, R182 ;  /* 0x000000b60b057220 */ /* 0x040fe20000410000 */
[----:B------:R-:W-:Y:S01]  /*92a0*/  FMUL.FTZ R6, R11, R169 ;  /* 0x000000a90b067220 */ /* 0x000fe20000410000 */
[----:B------:R2:W3:Y:S01]  /*92b0*/  SHFL.DOWN PT, R196, R134, 0x1, 0x1f ;  /* 0x08201f0086c47f89 */ /* 0x0004e200000e0000 */
[----:B------:R-:W-:Y:S01]  /*92c0*/  FFMA.FTZ R180, R185, R192, R180 ;  /* 0x000000c0b9b47223 */ /* 0x000fe200000100b4 */
[C---:B------:R-:W-:Y:S01]  /*92d0*/  FFMA.FTZ R137, R10.reuse, R189, -R5 ;  /* 0x000000bd0a897223 */ /* 0x040fe20000010805 */
[----:B------:R-:W-:Y:S01]  /*92e0*/  FFMA.FTZ R139, R10, R173, -R6 ;  /* 0x000000ad0a8b7223 */ /* 0x000fe20000010806 */
[----:B------:R-:W4:Y:S01]  /*92f0*/  SHFL.DOWN PT, R141, R4, 0x1, 0x1f ;  /* 0x08201f00048d7f89 */ /* 0x000f2200000e0000 */
[----:B------:R-:W-:Y:S01]  /*9300*/  FFMA.FTZ R5, R69, R174, R180 ;  /* 0x000000ae45057223 */ /* 0x000fe200000100b4 */
[----:B------:R-:W-:Y:S01]  /*9310*/  MOV R6, R7 ;  /* 0x0000000700067202 */ /* 0x000fe20000000f00 */
[----:B------:R-:W-:Y:S01]  /*9320*/  FFMA.FTZ R176, R65, R181, R176 ;  /* 0x000000b541b07223 */ /* 0x000fe200000100b0 */
[----:B------:R-:W5:Y:S01]  /*9330*/  SHFL.DOWN PT, R178, R194, 0x1, 0x1f ;  /* 0x08201f00c2b27f89 */ /* 0x000f6200000e0000 */
[----:B------:R-:W-:Y:S01]  /*9340*/  FADD.FTZ R112, R5, R112 ;  /* 0x0000007005707221 */ /* 0x000fe20000010000 */
[----:B0-----:R-:W-:Y:S01]  /*9350*/  MOV R7, R134 ;  /* 0x0000008600077202 */ /* 0x001fe20000000f00 */
[----:B------:R-:W-:Y:S01]  /*9360*/  FADD.FTZ R51, R149, R51 ;  /* 0x0000003395337221 */ /* 0x000fe20000010000 */
[----:B------:R-:W-:Y:S01]  /*9370*/  MOV R5, R194 ;  /* 0x000000c200057202 */ /* 0x000fe20000000f00 */
[C---:B------:R-:W-:Y:S01]  /*9380*/  FMUL.FTZ R189, R11.reuse, R189 ;  /* 0x000000bd0bbd7220 */ /* 0x040fe20000410000 */
[----:B------:R-:W-:Y:S01]  /*9390*/  FADD.FTZ R119, R176, R119 ;  /* 0x00000077b0777221 */ /* 0x000fe20000010000 */
[C---:B--2---:R-:W-:Y:S01]  /*93a0*/  FMUL.FTZ R134, R11.reuse, R195 ;  /* 0x000000c30b867220 */ /* 0x044fe20000410000 */
[----:B------:R-:W-:Y:S01]  /*93b0*/  FMUL.FTZ R173, R11, R173 ;  /* 0x000000ad0bad7220 */ /* 0x000fe20000410000 */
[----:B------:R-:W-:Y:S01]  /*93c0*/  FFMA.FTZ R189, R10, R182, R189 ;  /* 0x000000b60abd7223 */ /* 0x000fe200000100bd */
[----:B------:R-:W-:Y:S01]  /*93d0*/  FADD.FTZ R122, R162, R122 ;  /* 0x0000007aa27a7221 */ /* 0x000fe20000010000 */
[----:B------:R-:W-:Y:S01]  /*93e0*/  FFMA.FTZ R216, R67, R204, R216 ;  /* 0x000000cc43d87223 */ /* 0x000fe200000100d8 */
[----:B-1----:R-:W-:Y:S01]  /*93f0*/  @!P2 FADD.FTZ R6, R6, R161 ;  /* 0x000000a10606a221 */ /* 0x002fe20000010000 */
[----:B------:R-:W-:Y:S01]  /*9400*/  FMUL.FTZ R189, R172, R189 ;  /* 0x000000bdacbd7220 */ /* 0x000fe20000410000 */
[----:B------:R-:W-:Y:S01]  /*9410*/  FFMA.FTZ R173, R10, R169, R173 ;  /* 0x000000a90aad7223 */ /* 0x000fe200000100ad */
[----:B------:R-:W-:Y:S01]  /*9420*/  FADD.FTZ R114, R133, R114 ;  /* 0x0000007285727221 */ /* 0x000fe20000010000 */
[----:B---3--:R-:W-:Y:S01]  /*9430*/  @!P2 FADD.FTZ R7, R7, R196 ;  /* 0x000000c40707a221 */ /* 0x008fe20000010000 */
[----:B------:R-:W0:Y:S01]  /*9440*/  SHFL.DOWN PT, R149, R6, 0x2, 0x1f ;  /* 0x08401f0006957f89 */ /* 0x000e2200000e0000 */
[----:B------:R-:W-:Y:S01]  /*9450*/  FFMA.FTZ R172, R170, R137, R189 ;  /* 0x00000089aaac7223 */ /* 0x000fe200000100bd */
[-C--:B------:R-:W-:Y:S01]  /*9460*/  FMUL.FTZ R137, R11, R16.reuse ;  /* 0x000000100b897220 */ /* 0x080fe20000410000 */
[----:B----4-:R-:W-:Y:S01]  /*9470*/  @!P2 FADD.FTZ R4, R141, R4 ;  /* 0x000000048d04a221 */ /* 0x010fe20000010000 */
[CC--:B------:R-:W-:Y:S01]  /*9480*/  FFMA.FTZ R170, R10.reuse, R191.reuse, -R134 ;  /* 0x000000bf0aaa7223 */ /* 0x0c0fe20000010886 */
[----:B------:R-:W-:Y:S01]  /*9490*/  FMUL.FTZ R191, R11, R191 ;  /* 0x000000bf0bbf7220 */ /* 0x000fe20000410000 */
[-C--:B------:R-:W-:Y:S01]  /*94a0*/  FFMA.FTZ R174, R10, R17.reuse, -R137 ;  /* 0x000000110aae7223 */ /* 0x080fe20000010889 */
[----:B-----5:R-:W-:Y:S01]  /*94b0*/  @!P2 FADD.FTZ R5, R5, R178 ;  /* 0x000000b20505a221 */ /* 0x020fe20000010000 */
[----:B------:R-:W1:Y:S01]  /*94c0*/  SHFL.DOWN PT, R141, R4, 0x2, 0x1f ;  /* 0x08401f00048d7f89 */ /* 0x000e6200000e0000 */
[----:B------:R-:W-:Y:S01]  /*94d0*/  ISETP.GT.AND P2, PT, R24, 0x1d, PT ;  /* 0x0000001d1800780c */ /* 0x000fe20003f44270 */
[----:B------:R-:W-:Y:S01]  /*94e0*/  FMUL.FTZ R17, R11, R17 ;  /* 0x000000110b117220 */ /* 0x000fe20000410000 */
[----:B------:R-:W-:Y:S01]  /*94f0*/  FFMA.FTZ R134, R10, R195, R191 ;  /* 0x000000c30a867223 */ /* 0x000fe200000100bf */
[----:B------:R-:W2:Y:S01]  /*9500*/  SHFL.DOWN PT, R178, R7, 0x2, 0x1f ;  /* 0x08401f0007b27f89 */ /* 0x000ea200000e0000 */
[----:B------:R-:W-:Y:S01]  /*9510*/  FMUL.FTZ R173, R188, R173 ;  /* 0x000000adbcad7220 */ /* 0x000fe20000410000 */
[----:B------:R-:W-:Y:S01]  /*9520*/  FFMA.FTZ R162, R10, R16, R17 ;  /* 0x000000100aa27223 */ /* 0x000fe20000010011 */
[----:B------:R-:W-:Y:S01]  /*9530*/  FFMA.FTZ R17, R35, R182, R172 ;  /* 0x000000b623117223 */ /* 0x000fe200000100ac */
[----:B------:R-:W3:Y:S01]  /*9540*/  SHFL.DOWN PT, R176, R5, 0x2, 0x1f ;  /* 0x08401f0005b07f89 */ /* 0x000ee200000e0000 */
[----:B------:R-:W-:Y:S01]  /*9550*/  FMUL.FTZ R134, R171, R134 ;  /* 0x00000086ab867220 */ /* 0x000fe20000410000 */
[----:B------:R-:W-:Y:S01]  /*9560*/  FMUL.FTZ R162, R155, R162 ;  /* 0x000000a29ba27220 */ /* 0x000fe20000410000 */
[----:B------:R-:W-:Y:S01]  /*9570*/  FADD.FTZ R72, R17, R72 ;  /* 0x0000004811487221 */ /* 0x000fe20000010000 */
[----:B------:R-:W-:Y:S01]  /*9580*/  FMUL.FTZ R17, R11, R132 ;  /* 0x000000840b117220 */ /* 0x000fe20000410000 */
[----:B------:R-:W-:Y:S01]  /*9590*/  FFMA.FTZ R190, R190, R139, R173 ;  /* 0x0000008bbebe7223 */ /* 0x000fe200000100ad */
[----:B------:R-:W-:Y:S01]  /*95a0*/  FFMA.FTZ R134, R167, R170, R134 ;  /* 0x000000aaa7867223 */ /* 0x000fe20000010086 */
[----:B------:R-:W-:Y:S01]  /*95b0*/  FFMA.FTZ R162, R135, R174, R162 ;  /* 0x000000ae87a27223 */ /* 0x000fe200000100a2 */
[----:B0-----:R-:W-:Y:S01]  /*95c0*/  @!P2 FADD.FTZ R6, R6, R149 ;  /* 0x000000950606a221 */ /* 0x001fe20000010000 */
[CC--:B------:R-:W-:Y:S01]  /*95d0*/  FFMA.FTZ R135, R10.reuse, R153.reuse, -R17 ;  /* 0x000000990a877223 */ /* 0x0c0fe20000010811 */
[C---:B------:R-:W-:Y:S01]  /*95e0*/  FMUL.FTZ R153, R11.reuse, R153 ;  /* 0x000000990b997220 */ /* 0x040fe20000410000 */
[----:B------:R-:W-:Y:S01]  /*95f0*/  FMUL.FTZ R17, R11, R152 ;  /* 0x000000980b117220 */ /* 0x000fe20000410000 */
[----:B------:R-:W-:Y:S01]  /*9600*/  FFMA.FTZ R137, R71, R16, R162 ;  /* 0x0000001047897223 */ /* 0x000fe200000100a2 */
[----:B------:R-:W-:Y:S01]  /*9610*/  FFMA.FTZ R190, R41, R169, R190 ;  /* 0x000000a929be7223 */ /* 0x000fe200000100be */
[C---:B------:R-:W-:Y:S01]  /*9620*/  FFMA.FTZ R153, R10.reuse, R132, R153 ;  /* 0x000000840a997223 */ /* 0x040fe20000010099 */
[----:B------:R-:W-:Y:S01]  /*9630*/  FFMA.FTZ R16, R10, R128, R17 ;  /* 0x000000800a107223 */ /* 0x000fe20000010011 */
[----:B-1----:R-:W-:Y:S01]  /*9640*/  @!P2 FADD.FTZ R4, R4, R141 ;  /* 0x0000008d0404a221 */ /* 0x002fe20000010000 */
[----:B------:R-:W-:Y:S01]  /*9650*/  FADD.FTZ R62, R137, R62 ;  /* 0x0000003e893e7221 */ /* 0x000fe20000010000 */
[----:B------:R-:W0:Y:S01]  /*9660*/  SHFL.DOWN PT, R141, R6, 0x4, 0x1f ;  /* 0x08801f00068d7f89 */ /* 0x000e2200000e0000 */
        /* <DEDUP_REMOVED lines=8> */
[----:B------:R-:W-:Y:S01]  /*96f0*/  FMUL.FTZ R135, R11, R128 ;  /* 0x000000800b877220 */ /* 0x000fe20000410000 */
[----:B------:R-:W-:Y:S01]  /*9700*/  FFMA.FTZ R17, R33, R132, R160 ;  /* 0x0000008421117223 */ /* 0x000fe200000100a0 */
[----:B------:R-:W-:Y:S01]  /*9710*/  FFMA.FTZ R134, R59, R195, R134 ;  /* 0x000000c33b867223 */ /* 0x000fe20000010086 */
[----:B------:R-:W3:Y:S01]  /*9720*/  SHFL.DOWN PT, R170, R5, 0x4, 0x1f ;  /* 0x08801f0005aa7f89 */ /* 0x000ee200000e0000 */
[----:B------:R-:W-:Y:S01]  /*9730*/  FFMA.FTZ R152, R10, R152, -R135 ;  /* 0x000000980a987223 */ /* 0x000fe20000010887 */
[----:B------:R-:W-:Y:S01]  /*9740*/  FADD.FTZ R74, R17, R74 ;  /* 0x0000004a114a7221 */ /* 0x000fe20000010000 */
[----:B------:R-:W-:Y:S01]  /*9750*/  FMUL.FTZ R17, R11, R150 ;  /* 0x000000960b117220 */ /* 0x000fe20000410000 */
[----:B------:R-:W-:Y:S01]  /*9760*/  FADD.FTZ R75, R216, R75 ;  /* 0x0000004bd84b7221 */ /* 0x000fe20000010000 */
[----:B------:R-:W-:Y:S01]  /*9770*/  FFMA.FTZ R16, R159, R152, R16 ;  /* 0x000000989f107223 */ /* 0x000fe20000010010 */
[----:B------:R-:W-:Y:S01]  /*9780*/  FADD.FTZ R116, R201, R116 ;  /* 0x00000074c9747221 */ /* 0x000fe20000010000 */
[-C--:B------:R-:W-:Y:S01]  /*9790*/  FFMA.FTZ R137, R10, R151.reuse, -R17 ;  /* 0x000000970a897223 */ /* 0x080fe20000010811 */
[----:B------:R-:W-:Y:S01]  /*97a0*/  FMUL.FTZ R17, R11, R148 ;  /* 0x000000940b117220 */ /* 0x000fe20000410000 */
[----:B------:R-:W-:Y:S01]  /*97b0*/  FFMA.FTZ R135, R53, R128, R16 ;  /* 0x0000008035877223 */ /* 0x000fe20000010010 */
[----:B------:R-:W-:Y:S01]  /*97c0*/  FMUL.FTZ R151, R11, R151 ;  /* 0x000000970b977220 */ /* 0x000fe20000410000 */
[----:B------:R-:W-:Y:S01]  /*97d0*/  FADD.FTZ R49, R218, R49 ;  /* 0x00000031da317221 */ /* 0x000fe20000010000 */
[----:B0-----:R-:W-:Y:S01]  /*97e0*/  @!P2 FADD.FTZ R6, R6, R141 ;  /* 0x0000008d0606a221 */ /* 0x001fe20000010000 */
[----:B------:R-:W-:Y:S01]  /*97f0*/  FADD.FTZ R118, R135, R118 ;  /* 0x0000007687767221 */ /* 0x000fe20000010000 */
[-C--:B------:R-:W-:Y:S01]  /*9800*/  FMUL.FTZ R135, R11, R138.reuse ;  /* 0x0000008a0b877220 */ /* 0x080fe20000410000 */
[----:B------:R-:W-:Y:S01]  /*9810*/  FFMA.FTZ R16, R10, R138, R17 ;  /* 0x0000008a0a107223 */ /* 0x000fe20000010011 */
[----:B-1----:R-:W-:Y:S01]  /*9820*/  @!P2 FADD.FTZ R4, R4, R139 ;  /* 0x0000008b0404a221 */ /* 0x002fe20000010000 */
[----:B------:R-:W0:Y:S01]  /*9830*/  SHFL.DOWN PT, R141, R6, 0x8, 0x1f ;  /* 0x09001f00068d7f89 */ /* 0x000e2200000e0000 */
[C---:B------:R-:W-:Y:S01]  /*9840*/  FFMA.FTZ R151, R10.reuse, R150, R151 ;  /* 0x000000960a977223 */ /* 0x040fe20000010097 */
[----:B------:R-:W-:Y:S01]  /*9850*/  FFMA.FTZ R148, R10, R148, -R135 ;  /* 0x000000940a947223 */ /* 0x000fe20000010887 */
[----:B--2---:R-:W-:Y:S01]  /*9860*/  @!P2 FADD.FTZ R7, R7, R172 ;  /* 0x000000ac0707a221 */ /* 0x004fe20000010000 */
[----:B------:R-:W1:Y:S01]  /*9870*/  SHFL.DOWN PT, R139, R4, 0x8, 0x1f ;  /* 0x09001f00048b7f89 */ /* 0x000e6200000e0000 */
[----:B------:R-:W-:Y:S01]  /*9880*/  FMUL.FTZ R16, R163, R16 ;  /* 0x00000010a3107220 */ /* 0x000fe20000410000 */
[----:B------:R-:W-:Y:S01]  /*9890*/  FMUL.FTZ R17, R11, R154 ;  /* 0x0000009a0b117220 */ /* 0x000fe20000410000 */
[----:B---3--:R-:W-:Y:S01]  /*98a0*/  @!P2 FADD.FTZ R5, R5, R170 ;  /* 0x000000aa0505a221 */ /* 0x008fe20000010000 */
[----:B------:R-:W2:Y:S01]  /*98b0*/  SHFL.DOWN PT, R132, R7, 0x8, 0x1f ;  /* 0x09001f0007847f89 */ /* 0x000ea200000e0000 */
[----:B------:R-:W-:Y:S01]  /*98c0*/  ISETP.GT.AND P2, PT, R24, 0x17, PT ;  /* 0x000000171800780c */ /* 0x000fe20003f44270 */
[----:B------:R-:W-:Y:S01]  /*98d0*/  FMUL.FTZ R151, R166, R151 ;  /* 0x00000097a6977220 */ /* 0x000fe20000410000 */
[----:B------:R-:W-:Y:S01]  /*98e0*/  FFMA.FTZ R16, R157, R148, R16 ;  /* 0x000000949d107223 */ /* 0x000fe20000010010 */
[----:B------:R-:W3:Y:S01]  /*98f0*/  SHFL.DOWN PT, R128, R5, 0x8, 0x1f ;  /* 0x09001f0005807f89 */ /* 0x000ee200000e0000 */
[-C--:B------:R-:W-:Y:S01]  /*9900*/  FFMA.FTZ R17, R10, R140.reuse, R17 ;  /* 0x0000008c0a117223 */ /* 0x080fe20000010011 */
[----:B------:R-:W-:Y:S01]  /*9910*/  FFMA.FTZ R158, R158, R137, R151 ;  /* 0x000000899e9e7223 */ /* 0x000fe20000010097 */
[----:B------:R-:W-:Y:S01]  /*9920*/  FMUL.FTZ R135, R11, R140 ;  /* 0x0000008c0b877220 */ /* 0x000fe20000410000 */
[----:B------:R-:W-:Y:S01]  /*9930*/  FFMA.FTZ R138, R47, R138, R16 ;  /* 0x0000008a2f8a7223 */ /* 0x000fe20000010010 */
[----:B------:R-:W-:Y:S01]  /*9940*/  FMUL.FTZ R137, R164, R17 ;  /* 0x00000011a4897220 */ /* 0x000fe20000410000 */
[----:B------:R-:W-:Y:S01]  /*9950*/  FFMA.FTZ R158, R31, R150, R158 ;  /* 0x000000961f9e7223 */ /* 0x000fe2000001009e */
        /* <DEDUP_REMOVED lines=10> */
[----:B------:R-:W-:Y:S01]  /*9a00*/  FMUL.FTZ R133, R11, R123 ;  /* 0x0000007b0b857220 */ /* 0x000fe20000410000 */
        /* <DEDUP_REMOVED lines=13> */
.L_x_14050:
[----:B------:R-:W-:Y:S05]  /*9ae0*/  BSYNC.RECONVERGENT B0 ;  /* 0x0000000000007941 */ /* 0x000fea0003800200 */
.L_x_14049:
[C---:B--2---:R-:W-:Y:S01]  /*9af0*/  FMUL.FTZ R17, R11.reuse, R143 ;  /* 0x0000008f0b117220 */ /* 0x044fe20000410000 */
[CC--:B------:R-:W-:Y:S01]  /*9b00*/  FMUL.FTZ R132, R11.reuse, R121.reuse ;  /* 0x000000790b847220 */ /* 0x0c0fe20000410000 */
[C---:B---3--:R-:W-:Y:S01]  /*9b10*/  FFMA.FTZ R128, R10.reuse, R121, R133 ;  /* 0x000000790a807223 */ /* 0x048fe20000010085 */
        /* <DEDUP_REMOVED lines=32> */
.L_x_14052:
[----:B------:R-:W-:Y:S05]  /*9d20*/  BSYNC.RECONVERGENT B0 ;  /* 0x0000000000007941 */ /* 0x000fea0003800200 */
.L_x_14051:
[----:B------:R-:W-:-:S04]  /*9d30*/  UIADD3 UR8, UPT, UPT, UR8, 0x1, URZ ;  /* 0x0000000108087890 */ /* 0x000fc8000fffe0ff */
[----:B------:R-:W-:-:S09]  /*9d40*/  UISETP.GE.AND UP0, UPT, UR8, UR32, UPT ;  /* 0x000000200800728c */ /* 0x000fd2000bf06270 */
[----:B------:R-:W-:Y:S05]  /*9d50*/  BRA.U !UP0, `(.L_x_14053) ;  /* 0xffffffad08787547 */ /* 0x000fea000b83ffff */
.L_x_14035:
[----:B------:R-:W-:Y:S01]  /*9d60*/  BAR.SYNC.DEFER_BLOCKING 0x0 ;  /* 0x0000000000007b1d */ /* 0x000fe20000010000 */
[----:B------:R-:W-:-:S05]  /*9d70*/  F2FP.BF16.F32.PACK_AB R59, R122, R113 ;  /* 0x000000717a3b723e */ /* 0x000fca00000010ff */
[----:B------:R-:W3:Y:S01]  /*9d80*/  LDCU.64 UR10, c[0x0][0x4f8] ;  /* 0x00009f00ff0a77ac */ /* 0x000ee20008000a00 */
[----:B------:R-:W-:Y:S02]  /*9d90*/  F2FP.BF16.F32.PACK_AB R58, R120, R111 ;  /* 0x0000006f783a723e */ /* 0x000fe400000010ff */
[----:B------:R-:W-:Y:S01]  /*9da0*/  F2FP.BF16.F32.PACK_AB R57, R57, R114 ;  /* 0x000000723939723e */ /* 0x000fe200000010ff */
[----:B------:R-:W4:Y:S01]  /*9db0*/  LDCU.64 UR32, c[0x0][0x500] ;  /* 0x0000a000ff2077ac */ /* 0x000f220008000a00 */
[----:B------:R-:W-:Y:S01]  /*9dc0*/  F2FP.BF16.F32.PACK_AB R56, R73, R68 ;  /* 0x000000444938723e */ /* 0x000fe200000010ff */
[----:B------:R-:W5:Y:S01]  /*9dd0*/  LDCU.64 UR34, c[0x0][0x550] ;  /* 0x0000aa00ff2277ac */ /* 0x000f620008000a00 */
[----:B0-2---:R-:W2:Y:S04]  /*9de0*/  LDG.E.128 R4, desc[UR30][R8.64] ;  /* 0x0000001e08047981 */ /* 0x005ea8000c1e1d00 */
[----:B------:R-:W2:Y:S01]  /*9df0*/  LDG.E.128 R28, desc[UR30][R8.64+0x200] ;  /* 0x0002001e081c7981 */ /* 0x000ea2000c1e1d00 */
[----:B------:R-:W-:Y:S01]  /*9e00*/  UMOV UR7, URZ ;  /* 0x000000ff00077c82 */ /* 0x000fe20008000000 */
[----:B------:R-:W-:-:S02]  /*9e10*/  UIADD3 UR26, UP1, UPT, UR26, -0x400, URZ ;  /* 0xfffffc001a1a7890 */ /* 0x000fc4000ff3e0ff */
[----:B---3--:R-:W-:Y:S02]  /*9e20*/  UIMAD.WIDE.U32 UR8, UR29, UR10, UR6 ;  /* 0x0000000a1d0872a5 */ /* 0x008fe4000f8e0006 */
[----:B------:R-:W-:Y:S02]  /*9e30*/  UIADD3 UR21, UP2, UPT, UR21, -0x400, URZ ;  /* 0xfffffc0015157890 */ /* 0x000fe4000ff5e0ff */
[----:B------:R-:W-:Y:S02]  /*9e40*/  UIMAD UR9, UR29, UR11, UR9 ;  /* 0x0000000b1d0972a4 */ /* 0x000fe4000f8e0209 */
[----:B------:R-:W-:Y:S02]  /*9e50*/  UIADD3.X UR20, UPT, UPT, UR20, -0x1, URZ, UP1, !UPT ;  /* 0xffffffff14147890 */ /* 0x000fe40008ffe4ff */
[----:B----4-:R-:W-:Y:S02]  /*9e60*/  UIMAD.WIDE.U32 UR8, UR12, UR32, UR8 ;  /* 0x000000200c0872a5 */ /* 0x010fe4000f8e0008 */
[----:B------:R-:W-:-:S02]  /*9e70*/  UIADD3.X UR22, UPT, UPT, UR22, -0x1, URZ, UP2, !UPT ;  /* 0xffffffff16167890 */ /* 0x000fc400097fe4ff */
[----:B------:R-:W-:Y:S02]  /*9e80*/  UIMAD UR10, UR12, UR33, UR9 ;  /* 0x000000210c0a72a4 */ /* 0x000fe4000f8e0209 */
[----:B-----5:R-:W-:Y:S01]  /*9e90*/  ULEA UR9, UP0, UR8, UR34, 0x1 ;  /* 0x0000002208097291 */ /* 0x020fe2000f8008ff */
[----:B------:R-:W0:Y:S03]  /*9ea0*/  LDCU.64 UR32, c[0x0][0x560] ;  /* 0x0000ac00ff2077ac */ /* 0x000e260008000a00 */
[----:B------:R-:W-:-:S05]  /*9eb0*/  ULEA.HI.X UR8, UR8, UR35, UR10, 0x1, UP0 ;  /* 0x0000002308087291 */ /* 0x000fca00080f0c0a */
[----:B------:R-:W3:Y:S01]  /*9ec0*/  LDCU.64 UR10, c[0x0][0x520] ;  /* 0x0000a400ff0a77ac */ /* 0x000ee20008000a00 */
[----:B--2---:R-:W-:Y:S04]  /*9ed0*/  STS.128 [R25], R4 ;  /* 0x0000000419007388 */ /* 0x004fe80000000c00 */
[----:B------:R-:W-:Y:S01]  /*9ee0*/  STS.128 [R25+0x200], R28 ;  /* 0x0002001c19007388 */ /* 0x000fe20000000c00 */
[----:B------:R-:W-:-:S03]  /*9ef0*/  NOP ;  /* 0x0000000000007918 */ /* 0x000fc60000000000 */
[----:B------:R-:W2:Y:S04]  /*9f00*/  LDS.128 R12, [R26] ;  /* 0x000000001a0c7984 */ /* 0x000ea80000000c00 */
[----:B------:R-:W4:Y:S01]  /*9f10*/  LDS.128 R4, [R26+0x10] ;  /* 0x000010001a047984 */ /* 0x000f220000000c00 */
[----:B------:R-:W-:Y:S06]  /*9f20*/  BAR.SYNC.DEFER_BLOCKING 0x0 ;  /* 0x0000000000007b1d */ /* 0x000fec0000010000 */
[----:B------:R-:W-:Y:S01]  /*9f30*/  STS.128 [R26], R56 ;  /* 0x000000381a007388 */ /* 0x000fe20000000c00 */
[----:B--2---:R-:W-:-:S02]  /*9f40*/  SHF.L.U32 R0, R12, 0x10, RZ ;  /* 0x000000100c007819 */ /* 0x004fc400000006ff */
[----:B------:R-:W-:Y:S02]  /*9f50*/  PRMT R12, R12, 0x7632, R12 ;  /* 0x000076320c0c7816 */ /* 0x000fe4000000000c */
[----:B------:R-:W-:Y:S01]  /*9f60*/  SHF.L.U32 R2, R14, 0x10, RZ ;  /* 0x000000100e027819 */ /* 0x000fe200000006ff */
[--C-:B------:R-:W-:Y:S01]  /*9f70*/  FADD.FTZ R3, R0, R19.reuse ;  /* 0x0000001300037221 */ /* 0x100fe20000010000 */
[----:B------:R-:W-:Y:S02]  /*9f80*/  SHF.L.U32 R12, R12, 0x10, RZ ;  /* 0x000000100c0c7819 */ /* 0x000fe400000006ff */
[----:B------:R-:W-:Y:S01]  /*9f90*/  SHF.L.U32 R0, R13, 0x10, RZ ;  /* 0x000000100d007819 */ /* 0x000fe200000006ff */
[--C-:B------:R-:W-:Y:S01]  /*9fa0*/  FADD.FTZ R2, R2, R19.reuse ;  /* 0x0000001302027221 */ /* 0x100fe20000010000 */
[----:B------:R-:W-:Y:S01]  /*9fb0*/  FSETP.GTU.FTZ.AND P6, PT, R3, 20, PT ;  /* 0x41a000000300780b */ /* 0x000fe20003fdc000 */
[----:B------:R-:W-:Y:S01]  /*9fc0*/  FADD.FTZ R12, R12, R19 ;  /* 0x000000130c0c7221 */ /* 0x000fe20000010000 */
[----:B------:R-:W-:Y:S01]  /*9fd0*/  PRMT R13, R13, 0x7632, R13 ;  /* 0x000076320d0d7816 */ /* 0x000fe2000000000d */
[----:B------:R-:W-:Y:S01]  /*9fe0*/  FADD.FTZ R8, R0, R19 ;  /* 0x0000001300087221 */ /* 0x000fe20000010000 */
[----:B------:R-:W-:-:S02]  /*9ff0*/  FSETP.GTU.FTZ.AND P3, PT, R2, 20, PT ;  /* 0x41a000000200780b */ /* 0x000fc40003f7c000 */
[----:B------:R-:W-:Y:S02]  /*a000*/  FSETP.GTU.FTZ.AND P4, PT, R12, 20, PT ;  /* 0x41a000000c00780b */ /* 0x000fe40003f9c000 */
[----:B------:R-:W-:Y:S02]  /*a010*/  FSETP.GTU.FTZ.AND P5, PT, R8, 20, PT ;  /* 0x41a000000800780b */ /* 0x000fe40003fbc000 */
[----:B------:R-:W-:Y:S02]  /*a020*/  PRMT R14, R14, 0x7632, R14 ;  /* 0x000076320e0e7816 */ /* 0x000fe4000000000e */
[----:B------:R-:W-:Y:S01]  /*a030*/  SHF.L.U32 R10, R15, 0x10, RZ ;  /* 0x000000100f0a7819 */ /* 0x000fe200000006ff */
[----:B------:R-:W-:Y:S01]  /*a040*/  @!P6 FMUL.FTZ R0, R3, -1.4426950216293334961 ;  /* 0xbfb8aa3b0300e820 */ /* 0x000fe20000410000 */
[----:B------:R-:W-:Y:S02]  /*a050*/  PRMT R15, R15, 0x7632, R15 ;  /* 0x000076320f0f7816 */ /* 0x000fe4000000000f */
[----:B------:R-:W-:Y:S01]  /*a060*/  SHF.L.U32 R14, R14, 0x10, RZ ;  /* 0x000000100e0e7819 */ /* 0x000fe200000006ff */
[----:B------:R-:W-:-:S02]  /*a070*/  @!P3 FMUL.FTZ R9, R2, -1.4426950216293334961 ;  /* 0xbfb8aa3b0209b820 */ /* 0x000fc40000410000 */
[----:B------:R-:W2:Y:S01]  /*a080*/  @!P6 MUFU.EX2 R0, R0 ;  /* 0x000000000000e308 */ /* 0x000ea20000000800 */
[----:B------:R-:W-:Y:S01]  /*a090*/  @!P4 FMUL.FTZ R3, R12, -1.4426950216293334961 ;  /* 0xbfb8aa3b0c03c820 */ /* 0x000fe20000410000 */
[----:B------:R-:W-:Y:S01]  /*a0a0*/  @!P5 FMUL.FTZ R8, R8, -1.4426950216293334961 ;  /* 0xbfb8aa3b0808d820 */ /* 0x000fe20000410000 */
[--C-:B------:R-:W-:Y:S01]  /*a0b0*/  FADD.FTZ R12, R10, R19.reuse ;  /* 0x000000130a0c7221 */ /* 0x100fe20000010000 */
[----:B----4-:R-:W-:Y:S01]  /*a0c0*/  SHF.L.U32 R10, R4, 0x10, RZ ;  /* 0x00000010040a7819 */ /* 0x010fe200000006ff */
[--C-:B------:R-:W-:Y:S01]  /*a0d0*/  FADD.FTZ R14, R14, R19.reuse ;  /* 0x000000130e0e7221 */ /* 0x100fe20000010000 */
[----:B------:R-:W-:Y:S02]  /*a0e0*/  PRMT R4, R4, 0x7632, R4 ;  /* 0x0000763204047816 */ /* 0x000fe40000000004 */
[----:B------:R-:W4:Y:S01]  /*a0f0*/  @!P4 MUFU.EX2 R3, R3 ;  /* 0x000000030003c308 */ /* 0x000f220000000800 */
[----:B------:R-:W-:Y:S01]  /*a100*/  FSETP.GTU.FTZ.AND P2, PT, R12, 20, PT ;  /* 0x41a000000c00780b */ /* 0x000fe20003f5c000 */
[----:B------:R-:W-:Y:S01]  /*a110*/  FADD.FTZ R27, R10, R19 ;  /* 0x000000130a1b7221 */ /* 0x000fe20000010000 */
[----:B------:R-:W-:-:S04]  /*a120*/  SHF.L.U32 R4, R4, 0x10, RZ ;  /* 0x0000001004047819 */ /* 0x000fc800000006ff */
[----:B------:R-:W-:Y:S01]  /*a130*/  FSETP.GTU.FTZ.AND P1, PT, R27, 20, PT ;  /* 0x41a000001b00780b */ /* 0x000fe20003f3c000 */
[----:B------:R-:W5:Y:S01]  /*a140*/  @!P5 MUFU.EX2 R8, R8 ;  /* 0x000000080008d308 */ /* 0x000f620000000800 */
[----:B--2---:R-:W-:Y:S01]  /*a150*/  @!P6 FADD.FTZ R2, R0, 1 ;  /* 0x3f8000000002e421 */ /* 0x004fe20000010000 */
[----:B------:R-:W-:-:S06]  /*a160*/  FADD.FTZ R4, R4, R19 ;  /* 0x0000001304047221 */ /* 0x000fcc0000010000 */
[----:B------:R2:W1:Y:S01]  /*a170*/  @!P6 MUFU.RCP R11, R2 ;  /* 0x00000002000be308 */ /* 0x0004620000001000 */
[----:B----4-:R-:W-:-:S07]  /*a180*/  @!P4 FADD.FTZ R3, R3, 1 ;  /* 0x3f8000000303c421 */ /* 0x010fce0000010000 */
[----:B------:R-:W4:Y:S01]  /*a190*/  @!P4 MUFU.RCP R16, R3 ;  /* 0x000000030010c308 */ /* 0x000f220000001000 */
[----:B-----5:R-:W-:Y:S01]  /*a1a0*/  @!P5 FADD.FTZ R0, R8, 1 ;  /* 0x3f8000000800d421 */ /* 0x020fe20000010000 */
[----:B--2---:R-:W-:Y:S02]  /*a1b0*/  SHF.L.U32 R2, R13, 0x10, RZ ;  /* 0x000000100d027819 */ /* 0x004fe400000006ff */
[C---:B------:R-:W-:Y:S02]  /*a1c0*/  SHF.L.U32 R8, R5.reuse, 0x10, RZ ;  /* 0x0000001005087819 */ /* 0x040fe400000006ff */
[----:B------:R-:W-:Y:S01]  /*a1d0*/  PRMT R5, R5, 0x7632, R5 ;  /* 0x0000763205057816 */ /* 0x000fe20000000005 */
[--C-:B------:R-:W-:Y:S01]  /*a1e0*/  FADD.FTZ R24, R2, R19.reuse ;  /* 0x0000001302187221 */ /* 0x100fe20000010000 */
[----:B------:R2:W5:Y:S01]  /*a1f0*/  @!P5 MUFU.RCP R17, R0 ;  /* 0x000000000011d308 */ /* 0x0005620000001000 */
[----:B-1----:R-:W-:Y:S01]  /*a200*/  @!P6 FMUL.FTZ R66, R66, R11 ;  /* 0x0000000b4242e220 */ /* 0x002fe20000410000 */
[----:B------:R-:W-:Y:S01]  /*a210*/  FADD.FTZ R28, R8, R19 ;  /* 0x00000013081c7221 */ /* 0x000fe20000010000 */
[----:B------:R-:W-:Y:S01]  /*a220*/  @!P2 FMUL.FTZ R8, R12, -1.4426950216293334961 ;  /* 0xbfb8aa3b0c08a820 */ /* 0x000fe20000410000 */
[----:B------:R-:W-:Y:S01]  /*a230*/  FSETP.GTU.FTZ.AND P6, PT, R24, 20, PT ;  /* 0x41a000001800780b */ /* 0x000fe20003fdc000 */
[----:B------:R-:W-:-:S02]  /*a240*/  @!P1 FMUL.FTZ R2, R27, -1.4426950216293334961 ;  /* 0xbfb8aa3b1b029820 */ /* 0x000fc40000410000 */
[----:B------:R-:W-:Y:S01]  /*a250*/  FSETP.GTU.FTZ.AND P0, PT, R28, 20, PT ;  /* 0x41a000001c00780b */ /* 0x000fe20003f1c000 */
[----:B------:R1:W0:Y:S01]  /*a260*/  @!P2 MUFU.EX2 R10, R8 ;  /* 0x00000008000aa308 */ /* 0x0002220000000800 */
[----:B--2---:R-:W-:Y:S01]  /*a270*/  SHF.L.U32 R0, R15, 0x10, RZ ;  /* 0x000000100f007819 */ /* 0x004fe200000006ff */
[----:B----4-:R-:W-:Y:S01]  /*a280*/  @!P4 FMUL.FTZ R63, R63, R16 ;  /* 0x000000103f3fc220 */ /* 0x010fe20000410000 */
[----:B------:R-:W-:-:S03]  /*a290*/  FSETP.GTU.FTZ.AND P4, PT, R14, 20, PT ;  /* 0x41a000000e00780b */ /* 0x000fc60003f9c000 */
[----:B------:R-:W-:Y:S02]  /*a2a0*/  FADD.FTZ R11, R0, R19 ;  /* 0x00000013000b7221 */ /* 0x000fe40000010000 */
[----:B------:R-:W2:Y:S01]  /*a2b0*/  @!P3 MUFU.EX2 R9, R9 ;  /* 0x000000090009b308 */ /* 0x000ea20000000800 */
[----:B-----5:R-:W-:Y:S01]  /*a2c0*/  @!P5 FMUL.FTZ R64, R64, R17 ;  /* 0x000000114040d220 */ /* 0x020fe20000410000 */
[----:B------:R-:W-:Y:S01]  /*a2d0*/  @!P6 FMUL.FTZ R0, R24, -1.4426950216293334961 ;  /* 0xbfb8aa3b1800e820 */ /* 0x000fe20000410000 */
[----:B------:R-:W-:Y:S01]  /*a2e0*/  FSETP.GTU.FTZ.AND P5, PT, R11, 20, PT ;  /* 0x41a000000b00780b */ /* 0x000fe20003fbc000 */
[----:B-1----:R-:W-:-:S04]  /*a2f0*/  @!P0 FMUL.FTZ R8, R28, -1.4426950216293334961 ;  /* 0xbfb8aa3b1c088820 */ /* 0x002fc80000410000 */
[----:B------:R-:W1:Y:S01]  /*a300*/  @!P6 MUFU.EX2 R0, R0 ;  /* 0x000000000000e308 */ /* 0x000e620000000800 */
[----:B------:R-:W-:Y:S01]  /*a310*/  @!P4 FMUL.FTZ R3, R14, -1.4426950216293334961 ;  /* 0xbfb8aa3b0e03c820 */ /* 0x000fe20000410000 */
[----:B0-----:R-:W-:-:S06]  /*a320*/  @!P2 FADD.FTZ R10, R10, 1 ;  /* 0x3f8000000a0aa421 */ /* 0x001fcc0000010000 */
[----:B------:R-:W-:Y:S01]  /*a330*/  @!P5 FMUL.FTZ R11, R11, -1.4426950216293334961 ;  /* 0xbfb8aa3b0b0bd820 */ /* 0x000fe20000410000 */
[----:B------:R-:W-:Y:S01]  /*a340*/  @!P4 MUFU.EX2 R3, R3 ;  /* 0x000000030003c308 */ /* 0x000fe20000000800 */
[----:B--2---:R-:W-:-:S07]  /*a350*/  @!P3 FADD.FTZ R9, R9, 1 ;  /* 0x3f8000000909b421 */ /* 0x004fce0000010000 */
[----:B------:R-:W0:Y:S08]  /*a360*/  @!P5 MUFU.EX2 R11, R11 ;  /* 0x0000000b000bd308 */ /* 0x000e300000000800 */
[----:B------:R1:W2:Y:S08]  /*a370*/  @!P1 MUFU.EX2 R12, R2 ;  /* 0x00000002000c9308 */ /* 0x0002b00000000800 */
[----:B------:R4:W5:Y:S01]  /*a380*/  @!P0 MUFU.EX2 R13, R8 ;  /* 0x00000008000d8308 */ /* 0x0009620000000800 */
[----:B-1----:R-:W-:Y:S01]  /*a390*/  @!P6 FADD.FTZ R2, R0, 1 ;  /* 0x3f8000000002e421 */ /* 0x002fe20000010000 */
[C---:B------:R-:W-:Y:S01]  /*a3a0*/  SHF.L.U32 R0, R6.reuse, 0x10, RZ ;  /* 0x0000001006007819 */ /* 0x040fe200000006ff */
[----:B0-----:R-:W-:Y:S01]  /*a3b0*/  @!P5 FADD.FTZ R11, R11, 1 ;  /* 0x3f8000000b0bd421 */ /* 0x001fe20000010000 */
[----:B------:R-:W-:-:S04]  /*a3c0*/  PRMT R6, R6, 0x7632, R6 ;  /* 0x0000763206067816 */ /* 0x000fc80000000006 */
[----:B------:R-:W0:Y:S01]  /*a3d0*/  @!P6 MUFU.RCP R2, R2 ;  /* 0x000000020002e308 */ /* 0x000e220000001000 */
[----:B----4-:R-:W-:Y:S01]  /*a3e0*/  @!P4 FADD.FTZ R8, R3, 1 ;  /* 0x3f8000000308c421 */ /* 0x010fe20000010000 */
[----:B------:R-:W-:Y:S01]  /*a3f0*/  FADD.FTZ R3, R0, R19 ;  /* 0x0000001300037221 */ /* 0x000fe20000010000 */
[----:B--2---:R-:W-:Y:S01]  /*a400*/  @!P1 FADD.FTZ R12, R12, 1 ;  /* 0x3f8000000c0c9421 */ /* 0x004fe20000010000 */
[C---:B------:R-:W-:Y:S02]  /*a410*/  SHF.L.U32 R0, R7.reuse, 0x10, RZ ;  /* 0x0000001007007819 */ /* 0x040fe400000006ff */
[----:B------:R-:W-:Y:S02]  /*a420*/  PRMT R7, R7, 0x7632, R7 ;  /* 0x0000763207077816 */ /* 0x000fe40000000007 */
[----:B------:R1:W2:Y:S01]  /*a430*/  @!P2 MUFU.RCP R17, R10 ;  /* 0x0000000a0011a308 */ /* 0x0002a20000001000 */
[----:B------:R-:W-:Y:S01]  /*a440*/  FADD.FTZ R16, R0, R19 ;  /* 0x0000001300107221 */ /* 0x000fe20000010000 */
[----:B------:R-:W-:Y:S01]  /*a450*/  SHF.L.U32 R0, R5, 0x10, RZ ;  /* 0x0000001005007819 */ /* 0x000fe200000006ff */
[----:B-----5:R-:W-:Y:S01]  /*a460*/  @!P0 FADD.FTZ R13, R13, 1 ;  /* 0x3f8000000d0d8421 */ /* 0x020fe20000010000 */
[----:B------:R-:W-:-:S04]  /*a470*/  SHF.L.U32 R6, R6, 0x10, RZ ;  /* 0x0000001006067819 */ /* 0x000fc800000006ff */
[----:B------:R-:W4:Y:S01]  /*a480*/  @!P3 MUFU.RCP R14, R9 ;  /* 0x00000009000eb308 */ /* 0x000f220000001000 */
[----:B0-----:R-:W-:Y:S01]  /*a490*/  @!P6 FMUL.FTZ R61, R61, R2 ;  /* 0x000000023d3de220 */ /* 0x001fe20000410000 */
[----:B------:R-:W-:Y:S01]  /*a4a0*/  FSETP.GTU.FTZ.AND P6, PT, R3, 20, PT ;  /* 0x41a000000300780b */ /* 0x000fe20003fdc000 */
[--C-:B-1----:R-:W-:Y:S01]  /*a4b0*/  FADD.FTZ R10, R0, R19.reuse ;  /* 0x00000013000a7221 */ /* 0x102fe20000010000 */
[----:B------:R-:W-:Y:S01]  /*a4c0*/  SHF.L.U32 R0, R7, 0x10, RZ ;  /* 0x0000001007007819 */ /* 0x000fe200000006ff */
[----:B------:R-:W-:-:S03]  /*a4d0*/  FADD.FTZ R6, R6, R19 ;  /* 0x0000001306067221 */ /* 0x000fc60000010000 */
[----:B------:R-:W0:Y:S01]  /*a4e0*/  @!P4 MUFU.RCP R15, R8 ;  /* 0x00000008000fc308 */ /* 0x000e220000001000 */
[----:B--2---:R-:W-:Y:S01]  /*a4f0*/  @!P2 FMUL.FTZ R74, R74, R17 ;  /* 0x000000114a4aa220 */ /* 0x004fe20000410000 */
[----:B------:R-:W-:Y:S01]  /*a500*/  FSETP.GTU.FTZ.AND P2, PT, R10, 20, PT ;  /* 0x41a000000a00780b */ /* 0x000fe20003f5c000 */
[----:B------:R-:W-:-:S04]  /*a510*/  FADD.FTZ R7, R0, R19 ;  /* 0x0000001300077221 */ /* 0x000fc80000010000 */
[----:B------:R-:W-:Y:S01]  /*a520*/  @!P6 FMUL.FTZ R2, R3, -1.4426950216293334961 ;  /* 0xbfb8aa3b0302e820 */ /* 0x000fe20000410000 */
[----:B------:R1:W2:Y:S01]  /*a530*/  @!P5 MUFU.RCP R8, R11 ;  /* 0x0000000b0008d308 */ /* 0x0002a20000001000 */
[----:B----4-:R-:W-:Y:S01]  /*a540*/  @!P3 FMUL.FTZ R109, R109, R14 ;  /* 0x0000000e6d6db220 */ /* 0x010fe20000410000 */
[----:B------:R-:W-:-:S06]  /*a550*/  FSETP.GTU.FTZ.AND P3, PT, R4, 20, PT ;  /* 0x41a000000400780b */ /* 0x000fcc0003f7c000 */
[----:B------:R-:W4:Y:S01]  /*a560*/  @!P1 MUFU.RCP R9, R12 ;  /* 0x0000000c00099308 */ /* 0x000f220000001000 */
[----:B-1----:R-:W-:Y:S01]  /*a570*/  F2FP.BF16.F32.PACK_AB R11, R60, R45 ;  /* 0x0000002d3c0b723e */ /* 0x002fe200000010ff */
[----:B0-----:R-:W-:Y:S01]  /*a580*/  @!P4 FMUL.FTZ R118, R118, R15 ;  /* 0x0000000f7676c220 */ /* 0x001fe20000410000 */
[----:B------:R-:W-:-:S04]  /*a590*/  FSETP.GTU.FTZ.AND P4, PT, R16, 20, PT ;  /* 0x41a000001000780b */ /* 0x000fc80003f9c000 */
[----:B------:R-:W-:Y:S01]  /*a5a0*/  @!P3 FMUL.FTZ R0, R4, -1.4426950216293334961 ;  /* 0xbfb8aa3b0400b820 */ /* 0x000fe20000410000 */
[----:B------:R0:W1:Y:S01]  /*a5b0*/  @!P6 MUFU.EX2 R3, R2 ;  /* 0x000000020003e308 */ /* 0x0000620000000800 */
[----:B--2---:R-:W-:Y:S01]  /*a5c0*/  @!P5 FMUL.FTZ R115, R115, R8 ;  /* 0x000000087373d220 */ /* 0x004fe20000410000 */
[----:B------:R-:W-:Y:S02]  /*a5d0*/  FSETP.GTU.FTZ.AND P5, PT, R6, 20, PT ;  /* 0x41a000000600780b */ /* 0x000fe40003fbc000 */
[----:B------:R-:W-:-:S04]  /*a5e0*/  F2FP.BF16.F32.PACK_AB R8, R110, R51 ;  /* 0x000000336e08723e */ /* 0x000fc800000010ff */
[----:B------:R-:W-:Y:S01]  /*a5f0*/  @!P4 FMUL.FTZ R5, R16, -1.4426950216293334961 ;  /* 0xbfb8aa3b1005c820 */ /* 0x000fe20000410000 */
[----:B----4-:R-:W-:Y:S01]  /*a600*/  @!P1 FMUL.FTZ R72, R72, R9 ;  /* 0x0000000948489220 */ /* 0x010fe20000410000 */
[----:B------:R-:W-:Y:S01]  /*a610*/  FSETP.GTU.FTZ.AND P1, PT, R7, 20, PT ;  /* 0x41a000000700780b */ /* 0x000fe20003f3c000 */
[----:B0-----:R-:W-:Y:S01]  /*a620*/  @!P2 FMUL.FTZ R2, R10, -1.4426950216293334961 ;  /* 0xbfb8aa3b0a02a820 */ /* 0x001fe20000410000 */
[----:B------:R-:W-:Y:S01]  /*a630*/  F2FP.BF16.F32.PACK_AB R10, R117, R108 ;  /* 0x0000006c750a723e */ /* 0x000fe200000010ff */
[----:B------:R-:W0:Y:S01]  /*a640*/  @!P3 MUFU.EX2 R0, R0 ;  /* 0x000000000000b308 */ /* 0x000e220000000800 */
[----:B------:R-:W-:Y:S01]  /*a650*/  F2FP.BF16.F32.PACK_AB R9, R70, R107 ;  /* 0x0000006b4609723e */ /* 0x000fe200000010ff */
[----:B------:R-:W-:Y:S01]  /*a660*/  @!P5 FMUL.FTZ R4, R6, -1.4426950216293334961 ;  /* 0xbfb8aa3b0604d820 */ /* 0x000fe20000410000 */
[----:B-1----:R-:W-:-:S03]  /*a670*/  @!P6 FADD.FTZ R3, R3, 1 ;  /* 0x3f8000000303e421 */ /* 0x002fc60000010000 */
[----:B------:R-:W-:Y:S01]  /*a680*/  STS.128 [R26+0x10], R8 ;  /* 0x000010081a007388 */ /* 0x000fe20000000c00 */
[----:B------:R-:W-:-:S03]  /*a690*/  NOP ;  /* 0x0000000000007918 */ /* 0x000fc60000000000 */
[----:B------:R-:W-:Y:S01]  /*a6a0*/  @!P1 FMUL.FTZ R6, R7, -1.4426950216293334961 ;  /* 0xbfb8aa3b07069820 */ /* 0x000fe20000410000 */
[----:B------:R-:W-:Y:S01]  /*a6b0*/  LDS.128 R8, [R25+0x200] ;  /* 0x0002000019087984 */ /* 0x000fe20000000c00 */
[----:B------:R1:W2:Y:S01]  /*a6c0*/  @!P0 MUFU.RCP R7, R13 ;  /* 0x0000000d00078308 */ /* 0x0002a20000001000 */
[----:B0-----:R-:W-:-:S07]  /*a6d0*/  @!P3 FADD.FTZ R0, R0, 1 ;  /* 0x3f8000000000b421 */ /* 0x001fce0000010000 */
[----:B------:R-:W0:Y:S01]  /*a6e0*/  @!P2 MUFU.EX2 R2, R2 ;  /* 0x000000020002a308 */ /* 0x000e220000000800 */
[----:B-1----:R-:W1:Y:S07]  /*a6f0*/  LDS.128 R12, [R25] ;  /* 0x00000000190c7984 */ /* 0x002e6e0000000c00 */
[----:B------:R-:W4:Y:S01]  /*a700*/  @!P4 MUFU.EX2 R5, R5 ;  /* 0x000000050005c308 */ /* 0x000f220000000800 */
[----:B--2---:R-:W-:Y:S01]  /*a710*/  @!P0 FMUL.FTZ R116, R116, R7 ;  /* 0x0000000774748220 */ /* 0x004fe20000410000 */
[----:B------:R-:W-:-:S06]  /*a720*/  F2FP.BF16.F32.PACK_AB R7, R115, R74 ;  /* 0x0000004a7307723e */ /* 0x000fcc00000010ff */
[----:B------:R-:W2:Y:S01]  /*a730*/  @!P5 MUFU.EX2 R4, R4 ;  /* 0x000000040004d308 */ /* 0x000ea20000000800 */
[----:B0-----:R-:W-:-:S07]  /*a740*/  @!P2 FADD.FTZ R2, R2, 1 ;  /* 0x3f8000000202a421 */ /* 0x001fce0000010000 */
[----:B------:R-:W0:Y:S01]  /*a750*/  @!P1 MUFU.EX2 R6, R6 ;  /* 0x0000000600069308 */ /* 0x000e220000000800 */
[----:B----4-:R-:W-:-:S07]  /*a760*/  @!P4 FADD.FTZ R5, R5, 1 ;  /* 0x3f8000000505c421 */ /* 0x010fce0000010000 */
[----:B------:R4:W5:Y:S01]  /*a770*/  @!P6 MUFU.RCP R24, R3 ;  /* 0x000000030018e308 */ /* 0x0009620000001000 */
[----:B--2---:R-:W-:-:S07]  /*a780*/  @!P5 FADD.FTZ R4, R4, 1 ;  /* 0x3f8000000404d421 */ /* 0x004fce0000010000 */
[----:B------:R2:W3:Y:S01]  /*a790*/  @!P2 MUFU.RCP R16, R2 ;  /* 0x000000020010a308 */ /* 0x0004e20000001000 */
[----:B----4-:R-:W-:Y:S01]  /*a7a0*/  MOV R3, UR8 ;  /* 0x0000000800037c02 */ /* 0x010fe20008000f00 */
[----:B0-----:R-:W-:-:S06]  /*a7b0*/  @!P1 FADD.FTZ R6, R6, 1 ;  /* 0x3f80000006069421 */ /* 0x001fcc0000010000 */
[----:B------:R-:W0:Y:S01]  /*a7c0*/  @!P3 MUFU.RCP R0, R0 ;  /* 0x000000000000b308 */ /* 0x000e220000001000 */
[----:B--2---:R-:W-:Y:S01]  /*a7d0*/  MOV R2, UR9 ;  /* 0x0000000900027c02 */ /* 0x004fe20008000f00 */
[----:B-----5:R-:W-:Y:S01]  /*a7e0*/  @!P6 FMUL.FTZ R49, R49, R24 ;  /* 0x000000183131e220 */ /* 0x020fe20000410000 */
[----:B------:R-:W2:Y:S03]  /*a7f0*/  LDCU.64 UR8, c[0x0][0x518] ;  /* 0x0000a300ff0877ac */ /* 0x000ea60008000a00 */
[----:B------:R-:W-:Y:S02]  /*a800*/  IMAD.WIDE.U32 R2, R23, 0x10, R2 ;  /* 0x0000001017027825 */ /* 0x000fe400078e0002 */
[----:B------:R-:W4:Y:S02]  /*a810*/  @!P4 MUFU.RCP R28, R5 ;  /* 0x00000005001cc308 */ /* 0x000f240000001000 */
[----:B---3--:R-:W-:Y:S01]  /*a820*/  @!P2 FMUL.FTZ R75, R75, R16 ;  /* 0x000000104b4ba220 */ /* 0x008fe20000410000 */
[----:B-1----:R-:W-:Y:S04]  /*a830*/  STG.E.128 desc[UR30][R2.64], R12 ;  /* 0x0000000c02007986 */ /* 0x002fe8000c101d1e */
[----:B------:R-:W-:Y:S01]  /*a840*/  F2FP.BF16.F32.PACK_AB R29, R75, R116 ;  /* 0x000000744b1d723e */ /* 0x000fe200000010ff */
[----:B------:R1:W-:Y:S01]  /*a850*/  STG.E.128 desc[UR30][R2.64+0x200], R8 ;  /* 0x0002000802007986 */ /* 0x0003e2000c101d1e */
[----:B------:R3:W5:Y:S01]  /*a860*/  @!P5 MUFU.RCP R5, R4 ;  /* 0x000000040005d308 */ /* 0x0007620000001000 */
[----:B0-----:R-:W-:Y:S01]  /*a870*/  @!P3 FMUL.FTZ R119, R119, R0 ;  /* 0x000000007777b220 */ /* 0x001fe20000410000 */
[----:B------:R-:W-:Y:S01]  /*a880*/  FADD.FTZ R0, R66, R21 ;  /* 0x0000001542007221 */ /* 0x000fe20000010000 */
[----:B--2---:R-:W-:-:S05]  /*a890*/  UIMAD.WIDE.U32 UR6, UR29, UR8, UR6 ;  /* 0x000000081d0672a5 */ /* 0x004fca000f8e0006 */
[----:B------:R0:W2:Y:S01]  /*a8a0*/  @!P1 MUFU.RCP R17, R6 ;  /* 0x0000000600119308 */ /* 0x0000a20000001000 */
[----:B----4-:R-:W-:Y:S01]  /*a8b0*/  @!P4 FMUL.FTZ R55, R55, R28 ;  /* 0x0000001c3737c220 */ /* 0x010fe20000410000 */
[----:B---3--:R-:W-:Y:S01]  /*a8c0*/  F2FP.BF16.F32.PACK_AB R4, R63, R66 ;  /* 0x000000423f04723e */ /* 0x008fe200000010ff */
[----:B------:R-:W-:Y:S01]  /*a8d0*/  UIMAD UR7, UR29, UR9, UR7 ;  /* 0x000000091d0772a4 */ /* 0x000fe2000f8e0207 */
[----:B------:R-:W-:-:S03]  /*a8e0*/  F2FP.BF16.F32.PACK_AB R28, R119, R72 ;  /* 0x00000048771c723e */ /* 0x000fc600000010ff */
[----:B------:R-:W-:Y:S01]  /*a8f0*/  UIMAD.WIDE.U32 UR6, UR12, UR10, UR6 ;  /* 0x0000000a0c0672a5 */ /* 0x000fe2000f8e0006 */
[----:B-----5:R-:W-:Y:S01]  /*a900*/  @!P5 FMUL.FTZ R112, R112, R5 ;  /* 0x000000057070d220 */ /* 0x020fe20000410000 */
[----:B------:R-:W-:Y:S01]  /*a910*/  FADD.FTZ R5, R0, R63 ;  /* 0x0000003f00057221 */ /* 0x000fe20000010000 */
[----:B0-----:R-:W-:Y:S01]  /*a920*/  F2FP.BF16.F32.PACK_AB R6, R118, R109 ;  /* 0x0000006d7606723e */ /* 0x001fe200000010ff */
[----:B------:R-:W-:Y:S02]  /*a930*/  UIMAD UR8, UR12, UR11, UR7 ;  /* 0x0000000b0c0872a4 */ /* 0x000fe4000f8e0207 */
[----:B------:R-:W-:Y:S01]  /*a940*/  FADD.FTZ R0, R5, R64 ;  /* 0x0000004005007221 */ /* 0x000fe20000010000 */
[----:B------:R-:W-:Y:S01]  /*a950*/  F2FP.BF16.F32.PACK_AB R5, R61, R64 ;  /* 0x000000403d05723e */ /* 0x000fe200000010ff */
[----:B------:R-:W-:Y:S01]  /*a960*/  BAR.SYNC.DEFER_BLOCKING 0x0 ;  /* 0x0000000000007b1d */ /* 0x000fe20000010000 */
[----:B--2---:R-:W-:Y:S01]  /*a970*/  @!P1 FMUL.FTZ R62, R62, R17 ;  /* 0x000000113e3e9220 */ /* 0x004fe20000410000 */
[----:B------:R-:W-:Y:S01]  /*a980*/  F2FP.BF16.F32.PACK_AB R30, R112, R49 ;  /* 0x00000031701e723e */ /* 0x000fe200000010ff */
[----:B------:R-:W-:Y:S01]  /*a990*/  FADD.FTZ R0, R0, R61 ;  /* 0x0000003d00007221 */ /* 0x000fe20000010000 */
[----:B------:R-:W-:-:S02]  /*a9a0*/  ULEA UR7, UP0, UR6, UR32, 0x1 ;  /* 0x0000002006077291 */ /* 0x000fc4000f8008ff */
[----:B------:R-:W-:Y:S01]  /*a9b0*/  F2FP.BF16.F32.PACK_AB R31, R62, R55 ;  /* 0x000000373e1f723e */ /* 0x000fe200000010ff */
[----:B------:R-:W-:Y:S01]  /*a9c0*/  FADD.FTZ R109, R0, R109 ;  /* 0x0000006d006d7221 */ /* 0x000fe20000010000 */
[----:B------:R-:W-:Y:S02]  /*a9d0*/  ULEA.HI.X UR6, UR6, UR33, UR8, 0x1, UP0 ;  /* 0x0000002106067291 */ /* 0x000fe400080f0c08 */
[----:B-1----:R-:W-:Y:S01]  /*a9e0*/  MOV R2, UR7 ;  /* 0x0000000700027c02 */ /* 0x002fe20008000f00 */
[----:B------:R-:W-:Y:S01]  /*a9f0*/  FADD.FTZ R109, R109, R118 ;  /* 0x000000766d6d7221 */ /* 0x000fe20000010000 */
[----:B------:R-:W-:Y:S02]  /*aa00*/  UIADD3 UR28, UP0, UPT, UR28, -0x400, URZ ;  /* 0xfffffc001c1c7890 */ /* 0x000fe4000ff1e0ff */
[----:B------:R-:W-:Y:S01]  /*aa10*/  MOV R3, UR6 ;  /* 0x0000000600037c02 */ /* 0x000fe20008000f00 */
[----:B------:R-:W-:Y:S01]  /*aa20*/  FADD.FTZ R74, R109, R74 ;  /* 0x0000004a6d4a7221 */ /* 0x000fe20000010000 */
[----:B------:R-:W-:-:S02]  /*aa30*/  UIADD3.X UR23, UPT, UPT, UR23, -0x1, URZ, UP0, !UPT ;  /* 0xffffffff17177890 */ /* 0x000fc400087fe4ff */
[----:B------:R-:W-:Y:S01]  /*aa40*/  UISETP.GT.AND UP0, UPT, UR25, 0x1, UPT ;  /* 0x000000011900788c */ /* 0x000fe2000bf04270 */
[----:B------:R-:W-:Y:S01]  /*aa50*/  FADD.FTZ R115, R74, R115 ;  /* 0x000000734a737221 */ /* 0x000fe20000010000 */
[----:B------:R-:W-:Y:S01]  /*aa60*/  IMAD.WIDE.U32 R2, R23, 0x10, R2 ;  /* 0x0000001017027825 */ /* 0x000fe200078e0002 */
[----:B------:R-:W-:-:S03]  /*aa70*/  UMOV UR25, UR27 ;  /* 0x0000001b00197c82 */ /* 0x000fc60008000000 */
        /* <DEDUP_REMOVED lines=16> */
.L_x_14001:
        /* <DEDUP_REMOVED lines=33> */
.L_x_14056:
[----:B------:R-:W-:Y:S05]  /*ad90*/  BSYNC.RECONVERGENT B0 ;  /* 0x0000000000007941 */ /* 0x000fea0003800200 */
.L_x_14055:
        /* <DEDUP_REMOVED lines=31> */
.L_x_14058:
[----:B------:R-:W-:Y:S05]  /*af90*/  BSYNC.RECONVERGENT B0 ;  /* 0x0000000000007941 */ /* 0x000fea0003800200 */
.L_x_14057:
        /* <DEDUP_REMOVED lines=22> */
.L_x_14060:
[C---:B------:R-:W-:Y:S01]  /*b100*/  LEA R0, R11.reuse, UR14, 0x3 ;  /* 0x0000000e0b007c11 */ /* 0x040fe2000f8e18ff */
[C---:B-12---:R-:W-:Y:S01]  /*b110*/  IMAD.WIDE.U32 R6, R11.reuse, UR38, RZ ;  /* 0x000000260b067c25 */ /* 0x046fe2000f8e00ff */
        /* <DEDUP_REMOVED lines=22> */
[C---:B----45:R-:W-:Y:S01]  /*b280*/  IMAD R18, R10.reuse, UR32, RZ ;  /* 0x000000200a127c24 */ /* 0x070fe2000f8e02ff */
        /* <DEDUP_REMOVED lines=41> */
.L_x_14059:
[----:B------:R-:W-:Y:S05]  /*b520*/  EXIT ;  /* 0x000000000000794d */ /* 0x000fea0003800000 */
.L_x_14061:
        /* <DEDUP_REMOVED lines=13> */
.L_x_18747:


//--------------------- .text._Z25selective_scan_bwd_kernelI32Selective_Scan_bwd_kernel_traitsILi32ELi16ELb1ELb0ELb1ELb0ELb0EN3c108BFloat16ENS1_7complexIfEEEEv12SSMParamsBwd --------------------------
	.section	.text._Z25selective_scan_bwd_kernelI32Selective_Scan_bwd_kernel_traitsILi32ELi16ELb1ELb0ELb1ELb0ELb0EN3c108BFloat16ENS1_7complexIfEEEEv12SSMParamsBwd,"ax",@progbits
	.align	128
        .global         _Z25selective_scan_bwd_kernelI32Selective_Scan_bwd_kernel_traitsILi32ELi16ELb1ELb0ELb1ELb0ELb0EN3c108BFloat16ENS1_7complexIfEEEEv12SSMParamsBwd
        .type           _Z25selective_scan_bwd_kernelI32Selective_Scan_bwd_kernel_traitsILi32ELi16ELb1ELb0ELb1ELb0ELb0EN3c108BFloat16ENS1_7complexIfEEEEv12SSMParamsBwd,@function
        .size           _Z25selective_scan_bwd_kernelI32Selective_Scan_bwd_kernel_traitsILi32ELi16ELb1ELb0ELb1ELb0ELb0EN3c108BFloat16ENS1_7complexIfEEEEv12SSMParamsBwd,(.L_x_18748 - _Z25selective_scan_bwd_kernelI32Selective_Scan_bwd_kernel_traitsILi32ELi16ELb1ELb0ELb1ELb0ELb0EN3c108BFloat16ENS1_7complexIfEEEEv12SSMParamsBwd)
        .other          _Z25selective_scan_bwd_kernelI32Selective_Scan_bwd_kernel_traitsILi32ELi16ELb1ELb0ELb1ELb0ELb0EN3c108BFloat16ENS1_7complexIfEEEEv12SSMParamsBwd,@"STO_CUDA_ENTRY STV_DEFAULT"
_Z25selective_scan_bwd_kernelI32Selective_Scan_bwd_kernel_traitsILi32ELi16ELb1ELb0ELb1ELb0ELb0EN3c108BFloat16ENS1_7complexIfEEEEv12SSMParamsBwd:
.text._Z25selective_scan_bwd_kernelI32Selective_Scan_bwd_kernel_traitsILi32ELi16ELb1ELb0ELb1ELb0ELb0EN3c108BFloat16ENS1_7complexIfEEEEv12SSMParamsBwd:
        /* <DEDUP_REMOVED lines=165> */
[C---:B------:R-:W-:Y:S02]  /*0a50*/  LOP3.LUT R190, R83.reuse, 0x1f, RZ, 0xc0, !PT ;  /* 0x0000001f53be7812 */ /* 0x040fe400078ec0ff */
[----:B------:R-:W-:-:S02]  /*0a60*/  IADD3 R84, PT, PT, R83, 0x200, RZ ;  /* 0x0000020053547810 */ /* 0x000fc40007ffe0ff */
        /* <DEDUP_REMOVED lines=10> */
[----:B--2---:R-:W-:-:S07]  /*0b10*/  LEA R72, R20, UR8, 0x2 ;  /* 0x0000000814487c11 */ /* 0x004fce000f8e10ff */
.L_x_14146:
        /* <DEDUP_REMOVED lines=9> */
[----:B------:R0:W3:Y:S01]  /*0bb0*/  LDG.E.128 R16, desc[UR22][R2.64+0x200] ;  /* 0x0002001602107981 */ /* 0x0000e2000c1e1d00 */
[----:B------:R-:W1:Y:S01]  /*0bc0*/  S2UR UR20, SR_CgaCtaId ;  /* 0x00000000001479c3 */ /* 0x000e620000008800 */
[----:B------:R-:W-:Y:S01]  /*0bd0*/  UMOV UR8, 0x400 ;  /* 0x0000040000087882 */ /* 0x000fe20000000000 */
[----:B------:R-:W-:Y:S01]  /*0be0*/  MOV R4, UR14 ;  /* 0x0000000e00047c02 */ /* 0x000fe20008000f00 */
[----:B------:R-:W4:Y:S01]  /*0bf0*/  S2R R70, SR_LANEID ;  /* 0x0000000000467919 */ /* 0x000f220000000000 */
[----:B------:R-:W-:-:S03]  /*0c00*/  MOV R5, UR16 ;  /* 0x0000001000057c02 */ /* 0x000fc60008000f00 */
[----:B0-----:R-:W-:Y:S01]  /*0c10*/  IMAD.WIDE.U32 R2, R7, 0x10, R4 ;  /* 0x0000001007027825 */ /* 0x001fe200078e0004 */
[----:B-1----:R-:W-:-:S06]  /*0c20*/  ULEA UR8, UR20, UR8, 0x18 ;  /* 0x0000000814087291 */ /* 0x002fcc000f8ec0ff */
[----:B----4-:R-:W-:-:S05]  /*0c30*/  LEA R69, R70, UR8, 0x4 ;  /* 0x0000000846457c11 */ /* 0x010fca000f8e20ff */
        /* <DEDUP_REMOVED lines=38> */
[----:B------:R-:W-:Y:S02]  /*0ea0*/  CS2R R42, SRZ ;  /* 0x00000000002a7805 */ /* 0x000fe4000001ff00 */
[----:B------:R-:W-:-:S02]  /*0eb0*/  SHF.L.U32 R65, R22, 0x10, RZ ;  /* 0x0000001016417819 */ /* 0x000fc400000006ff */
[----:B------:R-:W-:Y:S02]  /*0ec0*/  SHF.L.U32 R46, R46, 0x10, RZ ;  /* 0x000000102e2e7819 */ /* 0x000fe400000006ff */
[----:B------:R-:W-:Y:S02]  /*0ed0*/  SHF.L.U32 R41, R41, 0x10, RZ ;  /* 0x0000001029297819 */ /* 0x000fe400000006ff */
[----:B---3--:R-:W-:Y:S02]  /*0ee0*/  SHF.L.U32 R63, R24, 0x10, RZ ;  /* 0x00000010183f7819 */ /* 0x008fe400000006ff */
[----:B------:R-:W-:Y:S02]  /*0ef0*/  SHF.L.U32 R62, R25, 0x10, RZ ;  /* 0x00000010193e7819 */ /* 0x000fe400000006ff */
[----:B------:R-:W-:Y:S02]  /*0f00*/  SHF.L.U32 R61, R26, 0x10, RZ ;  /* 0x000000101a3d7819 */ /* 0x000fe400000006ff */
[----:B------:R-:W-:-:S02]  /*0f10*/  SHF.L.U32 R60, R27, 0x10, RZ ;  /* 0x000000101b3c7819 */ /* 0x000fc400000006ff */
[----:B------:R-:W-:Y:S02]  /*0f20*/  MOV R50, RZ ;  /* 0x000000ff00327202 */ /* 0x000fe40000000f00 */
[----:B------:R-:W-:Y:S01]  /*0f30*/  MOV R40, RZ ;  /* 0x000000ff00287202 */ /* 0x000fe20000000f00 */
[----:B----4-:R-:W-:Y:S04]  /*0f40*/  STS.128 [R69], R16 ;  /* 0x0000001045007388 */ /* 0x010fe80000000c00 */
[----:B-----5:R0:W-:Y:S01]  /*0f50*/  STS.128 [R69+0x200], R36 ;  /* 0x0002002445007388 */ /* 0x0201e20000000c00 */
[----:B------:R-:W-:-:S03]  /*0f60*/  NOP ;  /* 0x0000000000007918 */ /* 0x000fc60000000000 */
[----:B------:R-:W1:Y:S04]  /*0f70*/  LDS.128 R28, [R68] ;  /* 0x00000000441c7984 */ /* 0x000e680000000c00 */
[----:B------:R-:W2:Y:S01]  /*0f80*/  LDS.128 R32, [R68+0x10] ;  /* 0x0000100044207984 */ /* 0x000ea20000000c00 */
[----:B0-----:R-:W-:Y:S02]  /*0f90*/  PRMT R39, R24, 0x7632, R39 ;  /* 0x0000763218277816 */ /* 0x001fe40000000027 */
[----:B------:R-:W-:Y:S02]  /*0fa0*/  PRMT R38, R25, 0x7632, R38 ;  /* 0x0000763219267816 */ /* 0x000fe40000000026 */
[----:B------:R-:W-:Y:S02]  /*0fb0*/  SHF.L.U32 R39, R39, 0x10, RZ ;  /* 0x0000001027277819 */ /* 0x000fe400000006ff */
[----:B------:R-:W-:-:S02]  /*0fc0*/  SHF.L.U32 R38, R38, 0x10, RZ ;  /* 0x0000001026267819 */ /* 0x000fc400000006ff */
[----:B------:R-:W-:Y:S02]  /*0fd0*/  PRMT R37, R26, 0x7632, R37 ;  /* 0x000076321a257816 */ /* 0x000fe40000000025 */
[----:B------:R-:W-:Y:S02]  /*0fe0*/  PRMT R36, R27, 0x7632, R36 ;  /* 0x000076321b247816 */ /* 0x000fe40000000024 */
[----:B------:R-:W-:Y:S02]  /*0ff0*/  SHF.L.U32 R37, R37, 0x10, RZ ;  /* 0x0000001025257819 */ /* 0x000fe400000006ff */
[----:B------:R-:W-:Y:S02]  /*1000*/  SHF.L.U32 R36, R36, 0x10, RZ ;  /* 0x0000001024247819 */ /* 0x000fe400000006ff */
[C---:B-1----:R-:W-:Y:S02]  /*1010*/  PRMT R0, R28.reuse, 0x7632, R0 ;  /* 0x000076321c007816 */ /* 0x042fe40000000000 */
[----:B------:R-:W-:-:S02]  /*1020*/  SHF.L.U32 R3, R28, 0x10, RZ ;  /* 0x000000101c037819 */ /* 0x000fc400000006ff */
[----:B------:R-:W-:Y:S02]  /*1030*/  SHF.L.U32 R117, R0, 0x10, RZ ;  /* 0x0000001000757819 */ /* 0x000fe400000006ff */
[----:B------:R-:W-:Y:S01]  /*1040*/  PRMT R2, R29, 0x7632, R2 ;  /* 0x000076321d027816 */ /* 0x000fe20000000002 */
[----:B------:R-:W-:Y:S01]  /*1050*/  FFMA.FTZ R86, R3, R67, R86 ;  /* 0x0000004303567223 */ /* 0x000fe20000010056 */
[----:B------:R-:W-:Y:S01]  /*1060*/  SHF.L.U32 R13, R29, 0x10, RZ ;  /* 0x000000101d0d7819 */ /* 0x000fe200000006ff */
[C---:B------:R-:W-:Y:S01]  /*1070*/  FMUL.FTZ R27, R117.reuse, UR7 ;  /* 0x00000007751b7c20 */ /* 0x040fe20008410000 */
[----:B------:R-:W-:Y:S01]  /*1080*/  SHF.L.U32 R12, R2, 0x10, RZ ;  /* 0x00000010020c7819 */ /* 0x000fe200000006ff */
[----:B------:R-:W-:Y:S01]  /*1090*/  FFMA.FTZ R86, R117, R56, R86 ;  /* 0x0000003875567223 */ /* 0x000fe20000010056 */
[C---:B------:R-:W-:Y:S02]  /*10a0*/  PRMT R14, R30.reuse, 0x7632, R14 ;  /* 0x000076321e0e7816 */ /* 0x040fe4000000000e */
[----:B------:R-:W-:Y:S01]  /*10b0*/  SHF.L.U32 R114, R30, 0x10, RZ ;  /* 0x000000101e727819 */ /* 0x000fe200000006ff */
[----:B------:R-:W-:Y:S01]  /*10c0*/  FFMA.FTZ R23, R13, R66, R86 ;  /* 0x000000420d177223 */ /* 0x000fe20000010056 */
[----:B------:R-:W-:Y:S01]  /*10d0*/  SHF.L.U32 R113, R14, 0x10, RZ ;  /* 0x000000100e717819 */ /* 0x000fe200000006ff */
[C---:B------:R-:W-:Y:S01]  /*10e0*/  FMUL.FTZ R26, R12.reuse, UR7 ;  /* 0x000000070c1a7c20 */ /* 0x040fe20008410000 */
[C---:B------:R-:W-:Y:S01]  /*10f0*/  PRMT R15, R31.reuse, 0x7632, R15 ;  /* 0x000076321f0f7816 */ /* 0x040fe2000000000f */
[----:B------:R-:W-:Y:S01]  /*1100*/  FFMA.FTZ R23, R12, R51, R23 ;  /* 0x000000330c177223 */ /* 0x000fe20000010017 */
[----:B------:R-:W-:Y:S01]  /*1110*/  SHF.L.U32 R17, R31, 0x10, RZ ;  /* 0x000000101f117819 */ /* 0x000fe200000006ff */
[----:B------:R-:W-:Y:S01]  /*1120*/  FMUL.FTZ R25, R113, UR7 ;  /* 0x0000000771197c20 */ /* 0x000fe20008410000 */
[----:B------:R-:W-:Y:S01]  /*1130*/  SHF.L.U32 R14, R15, 0x10, RZ ;  /* 0x000000100f0e7819 */ /* 0x000fe200000006ff */
[----:B------:R-:W-:Y:S01]  /*1140*/  FFMA.FTZ R0, R114, R65, R23 ;  /* 0x0000004172007223 */ /* 0x000fe20000010017 */
[----:B--2---:R-:W-:-:S02]  /*1150*/  PRMT R16, R32, 0x7632, R16 ;  /* 0x0000763220107816 */ /* 0x004fc40000000010 */
        /* <DEDUP_REMOVED lines=25> */
[C---:B------:R-:W-:Y:S01]  /*12f0*/  FFMA.FTZ R15, R107.reuse, R38, R0 ;  /* 0x000000266b0f7223 */ /* 0x040fe20000010000 */
        /* <DEDUP_REMOVED lines=80> */
.L_x_14145:
        /* <DEDUP_REMOVED lines=33> */
[----:B------:R-:W-:Y:S01]  /*1a10*/  LEA R149, R70, R68, 0x5 ;  /* 0x0000004446957211 */ /* 0x000fe200078e28ff */
        /* <DEDUP_REMOVED lines=8> */
[----:B----4-:R-:W-:Y:S01]  /*1aa0*/  ULEA UR21, UR42, UR21, 0x18 ;  /* 0x000000152a157291 */ /* 0x010fe2000f8ec0ff */
[----:B------:R-:W-:Y:S01]  /*1ab0*/  BSSY.RECONVERGENT B0, `(.L_x_14064) ;  /* 0x0000101000007945 */ /* 0x000fe20003800200 */
[----:B-----5:R-:W-:-:S13]  /*1ac0*/  R2UR UR46, R119 ;  /* 0x00000000772e72ca */ /* 0x020fda00000e0000 */
[----:B0-----:R-:W-:-:S04]  /*1ad0*/  FMUL.FTZ R120, R101, UR46 ;  /* 0x0000002e65787c20 */ /* 0x001fc80008410000 */
        /* <DEDUP_REMOVED lines=46> */
[----:B------:R-:W-:Y:S01]  /*1dc0*/  FMUL.RZ R120, R120, 0.15915493667125701904 ;  /* 0x3e22f98378787820 */ /* 0x000fe2000040c000 */
[----:B------:R-:W-:-:S06]  /*1dd0*/  FMUL.FTZ R118, R87, UR46 ;  /* 0x0000002e57767c20 */ /* 0x000fcc0008410000 */
[----:B------:R0:W-:Y:S01]  /*1de0*/  MUFU.COS R163, R126 ;  /* 0x0000007e00a37308 */ /* 0x0001e20000000000 */
[----:B--2---:R2:W-:Y:S01]  /*1df0*/  STS.128 [R69+0x400], R12 ;  /* 0x0004000c45007388 */ /* 0x0045e20000000c00 */
[----:B------:R-:W-:-:S06]  /*1e00*/  FMUL.RZ R156, R118, 0.15915493667125701904 ;  /* 0x3e22f983769c7820 */ /* 0x000fcc000040c000 */
[----:B------:R-:W-:Y:S01]  /*1e10*/  MUFU.SIN R169, R120 ;  /* 0x0000007800a97308 */ /* 0x000fe20000000400 */
[----:B0-----:R-:W-:-:S07]  /*1e20*/  FMUL.FTZ R126, R91, R148 ;  /* 0x000000945b7e7220 */ /* 0x001fce0000410000 */
[----:B------:R0:W-:Y:S01]  /*1e30*/  MUFU.COS R171, R120 ;  /* 0x0000007800ab7308 */ /* 0x0001e20000000000 */
[-C--:B--2---:R-:W-:Y:S01]  /*1e40*/  FMUL.FTZ R12, R87, R148.reuse ;  /* 0x00000094570c7220 */ /* 0x084fe20000410000 */
[----:B0-----:R-:W-:-:S06]  /*1e50*/  FMUL.FTZ R120, R101, R148 ;  /* 0x0000009465787220 */ /* 0x001fcc0000410000 */
[----:B------:R-:W-:Y:S01]  /*1e60*/  MUFU.SIN R173, R130 ;  /* 0x0000008200ad7308 */ /* 0x000fe20000000400 */
[----:B------:R0:W-:Y:S07]  /*1e70*/  STS.128 [R69+0x600], R16 ;  /* 0x0006001045007388 */ /* 0x0001ee0000000c00 */
[----:B------:R2:W-:Y:S01]  /*1e80*/  MUFU.COS R175, R130 ;  /* 0x0000008200af7308 */ /* 0x0005e20000000000 */
[----:B------:R-:W-:Y:S07]  /*1e90*/  STS.128 [R69], R4 ;  /* 0x0000000445007388 */ /* 0x000fee0000000c00 */
[----:B------:R4:W-:Y:S01]  /*1ea0*/  MUFU.EX2 R134, R126 ;  /* 0x0000007e00867308 */ /* 0x0009e20000000800 */
[-C--:B--2---:R-:W-:Y:S01]  /*1eb0*/  FMUL.FTZ R130, R92, R148.reuse ;  /* 0x000000945c827220 */ /* 0x084fe20000410000 */
[----:B------:R-:W-:Y:S01]  /*1ec0*/  STS.128 [R69+0x200], R8 ;  /* 0x0002000845007388 */ /* 0x000fe20000000c00 */
[----:B------:R-:W-:Y:S01]  /*1ed0*/  NOP ;  /* 0x0000000000007918 */ /* 0x000fe20000000000 */
[----:B----4-:R-:W-:-:S04]  /*1ee0*/  FMUL.FTZ R126, R89, R148 ;  /* 0x00000094597e7220 */ /* 0x010fc80000410000 */
[----:B------:R-:W2:Y:S01]  /*1ef0*/  MUFU.EX2 R120, R120 ;  /* 0x0000007800787308 */ /* 0x000ea20000000800 */
[----:B------:R-:W4:Y:S01]  /*1f00*/  LDS.128 R4, [R149] ;  /* 0x0000000095047984 */ /* 0x000f220000000c00 */
[----:B------:R-:W-:-:S06]  /*1f10*/  FMUL.FTZ R118, R93, R148 ;  /* 0x000000945d767220 */ /* 0x000fcc0000410000 */
[----:B------:R-:W-:Y:S01]  /*1f20*/  MUFU.SIN R153, R122 ;  /* 0x0000007a00997308 */ /* 0x000fe20000000400 */
[----:B------:R-:W-:Y:S07]  /*1f30*/  LDS.128 R8, [R149+0x10] ;  /* 0x0000100095087984 */ /* 0x000fee0000000c00 */
[----:B------:R5:W1:Y:S08]  /*1f40*/  MUFU.EX2 R138, R130 ;  /* 0x00000082008a7308 */ /* 0x000a700000000800 */
[----:B------:R-:W3:Y:S08]  /*1f50*/  MUFU.EX2 R146, R126 ;  /* 0x0000007e00927308 */ /* 0x000ef00000000800 */
[----:B------:R-:W-:Y:S08]  /*1f60*/  MUFU.COS R177, R156 ;  /* 0x0000009c00b17308 */ /* 0x000ff00000000000 */
[----:B------:R4:W4:Y:S08]  /*1f70*/  MUFU.EX2 R160, R12 ;  /* 0x0000000c00a07308 */ /* 0x0009300000000800 */
[----:B0-----:R-:W0:Y:S01]  /*1f80*/  MUFU.SIN R17, R156 ;  /* 0x0000009c00117308 */ /* 0x001e220000000400 */
[C---:B--2---:R-:W-:Y:S01]  /*1f90*/  FMUL.FTZ R131, R120.reuse, R131 ;  /* 0x0000008378837220 */ /* 0x044fe20000410000 */
[----:B-----5:R-:W-:Y:S01]  /*1fa0*/  FMUL.FTZ R130, R120, R121 ;  /* 0x0000007978827220 */ /* 0x020fe20000410000 */
[C---:B-1----:R-:W-:Y:S01]  /*1fb0*/  FMUL.FTZ R121, R138.reuse, R145 ;  /* 0x000000918a797220 */ /* 0x042fe20000410000 */
[----:B------:R-:W-:Y:S01]  /*1fc0*/  FMUL.FTZ R120, R138, R143 ;  /* 0x0000008f8a787220 */ /* 0x000fe20000410000 */
[----:B---3--:R-:W-:Y:S01]  /*1fd0*/  FMUL.FTZ R138, R146, R161 ;  /* 0x000000a1928a7220 */ /* 0x008fe20000410000 */
[----:B----4-:R-:W-:Y:S02]  /*1fe0*/  LDS.128 R12, [R149+0x20] ;  /* 0x00002000950c7984 */ /* 0x010fe40000000c00 */
[----:B------:R1:W-:Y:S01]  /*1ff0*/  MUFU.COS R155, R122 ;  /* 0x0000007a009b7308 */ /* 0x0003e20000000000 */
[----:B------:R-:W-:Y:S01]  /*2000*/  FMUL.FTZ R161, R160, R177 ;  /* 0x000000b1a0a17220 */ /* 0x000fe20000410000 */
[-C--:B------:R-:W-:Y:S01]  /*2010*/  FMUL.FTZ R132, R98, R148.reuse ;  /* 0x0000009462847220 */ /* 0x080fe20000410000 */
[----:B-1----:R-:W-:Y:S01]  /*2020*/  FMUL.FTZ R122, R94, R148 ;  /* 0x000000945e7a7220 */ /* 0x002fe20000410000 */
[----:B0-----:R-:W-:-:S04]  /*2030*/  FMUL.FTZ R160, R160, R17 ;  /* 0x00000011a0a07220 */ /* 0x001fc80000410000 */
[----:B------:R-:W-:Y:S01]  /*2040*/  MUFU.SIN R165, R128 ;  /* 0x0000008000a57308 */ /* 0x000fe20000000400 */
[----:B------:R-:W0:Y:S07]  /*2050*/  LDS.128 R16, [R149+0x30] ;  /* 0x0000300095107984 */ /* 0x000e2e0000000c00 */
[----:B------:R1:W-:Y:S02]  /*2060*/  MUFU.COS R167, R128 ;  /* 0x0000008000a77308 */ /* 0x0003e40000000000 */
[----:B-1----:R-:W-:-:S06]  /*2070*/  FMUL.FTZ R128, R99, R148 ;  /* 0x0000009463807220 */ /* 0x002fcc0000410000 */
[----:B------:R-:W1:Y:S08]  /*2080*/  MUFU.EX2 R118, R118 ;  /* 0x0000007600767308 */ /* 0x000e700000000800 */
[----:B------:R-:W2:Y:S08]  /*2090*/  MUFU.EX2 R122, R122 ;  /* 0x0000007a007a7308 */ /* 0x000eb00000000800 */
[----:B------:R3:W4:Y:S01]  /*20a0*/  MUFU.EX2 R136, R128 ;  /* 0x0000008000887308 */ /* 0x0007220000000800 */
[----:B------:R-:W-:-:S07]  /*20b0*/  FMUL.FTZ R152, R88, R148 ;  /* 0x0000009458987220 */ /* 0x000fce0000410000 */
[----:B------:R5:W0:Y:S01]  /*20c0*/  MUFU.EX2 R140, R132 ;  /* 0x00000084008c7308 */ /* 0x000a220000000800 */
[----:B---3--:R-:W-:-:S07]  /*20d0*/  FMUL.FTZ R128, R96, R148 ;  /* 0x0000009460807220 */ /* 0x008fce0000410000 */
[----:B------:R3:W0:Y:S01]  /*20e0*/  MUFU.EX2 R150, R128 ;  /* 0x0000008000967308 */ /* 0x0006220000000800 */
[----:B------:R-:W-:Y:S01]  /*20f0*/  R2UR UR48, R3 ;  /* 0x00000000033072ca */ /* 0x000fe200000e0000 */
[C---:B-1----:R-:W-:Y:S01]  /*2100*/  FMUL.FTZ R133, R118.reuse, R133 ;  /* 0x0000008576857220 */ /* 0x042fe20000410000 */
[----:B-----5:R-:W-:Y:S01]  /*2110*/  FMUL.FTZ R132, R118, R119 ;  /* 0x0000007776847220 */ /* 0x020fe20000410000 */
[----:B--2---:R-:W-:Y:S01]  /*2120*/  FMUL.FTZ R129, R122, R129 ;  /* 0x000000817a817220 */ /* 0x004fe20000410000 */
[----:B------:R-:W-:Y:S01]  /*2130*/  FMUL.FTZ R3, R102, UR46 ;  /* 0x0000002e66037c20 */ /* 0x000fe20008410000 */
[-C--:B------:R-:W-:Y:S02]  /*2140*/  FMUL.FTZ R118, R95, R148.reuse ;  /* 0x000000945f767220 */ /* 0x080fe40000410000 */
[----:B------:R-:W1:Y:S01]  /*2150*/  MUFU.EX2 R152, R152 ;  /* 0x0000009800987308 */ /* 0x000e620000000800 */
[----:B---3--:R-:W-:Y:S01]  /*2160*/  FMUL.FTZ R128, R122, R123 ;  /* 0x0000007b7a807220 */ /* 0x008fe20000410000 */
[----:B----4-:R-:W-:Y:S01]  /*2170*/  FMUL.FTZ R122, R136, R139 ;  /* 0x0000008b887a7220 */ /* 0x010fe20000410000 */
[----:B------:R-:W-:Y:S01]  /*2180*/  FMUL.FTZ R139, R146, R163 ;  /* 0x000000a3928b7220 */ /* 0x000fe20000410000 */
[----:B------:R-:W-:Y:S01]  /*2190*/  R2UR UR47, R2 ;  /* 0x00000000022f72ca */ /* 0x000fe200000e0000 */
[----:B------:R-:W-:-:S03]  /*21a0*/  FMUL.FTZ R144, R97, R148 ;  /* 0x0000009461907220 */ /* 0x000fc60000410000 */
[----:B------:R-:W-:Y:S01]  /*21b0*/  MUFU.SIN R157, R124 ;  /* 0x0000007c009d7308 */ /* 0x000fe20000000400 */
[----:B0-----:R-:W-:Y:S01]  /*21c0*/  FMUL.FTZ R119, R140, R151 ;  /* 0x000000978c777220 */ /* 0x001fe20000410000 */
[----:B------:R-:W-:Y:S01]  /*21d0*/  PRMT R2, R4, 0x7632, R2 ;  /* 0x0000763204027816 */ /* 0x000fe20000000002 */
[----:B------:R-:W-:Y:S01]  /*21e0*/  FMUL.FTZ R142, R90, R148 ;  /* 0x000000945a8e7220 */ /* 0x000fe20000410000 */
[----:B------:R-:W-:-:S04]  /*21f0*/  SHF.L.U32 R146, R4, 0x10, RZ ;  /* 0x0000001004927819 */ /* 0x000fc800000006ff */
[----:B------:R0:W-:Y:S01]  /*2200*/  MUFU.COS R159, R124 ;  /* 0x0000007c009f7308 */ /* 0x0001e20000000000 */
[----:B------:R-:W-:Y:S01]  /*2210*/  FMUL.RZ R151, R3, 0.15915493667125701904 ;  /* 0x3e22f98303977820 */ /* 0x000fe2000040c000 */
[-C--:B------:R-:W-:Y:S01]  /*2220*/  FMUL.FTZ R4, R102, R148.reuse ;  /* 0x0000009466047220 */ /* 0x080fe20000410000 */
[----:B------:R-:W-:Y:S01]  /*2230*/  FMUL.FTZ R123, R136, R141 ;  /* 0x0000008d887b7220 */ /* 0x000fe20000410000 */
[----:B0-----:R-:W-:-:S04]  /*2240*/  FMUL.FTZ R124, R100, R148 ;  /* 0x00000094647c7220 */ /* 0x001fc80000410000 */
[----:B------:R0:W-:Y:S01]  /*2250*/  MUFU.EX2 R154, R118 ;  /* 0x00000076009a7308 */ /* 0x0001e20000000800 */
[----:B------:R-:W-:Y:S01]  /*2260*/  FMUL.FTZ R141, R150, R167 ;  /* 0x000000a7968d7220 */ /* 0x000fe20000410000 */
[----:B------:R-:W-:Y:S02]  /*2270*/  PRMT R3, R5, 0x7632, R3 ;  /* 0x0000763205037816 */ /* 0x000fe40000000003 */
[----:B------:R-:W-:-:S04]  /*2280*/  PRMT R198, R6, 0x7632, R198 ;  /* 0x0000763206c67816 */ /* 0x000fc800000000c6 */
[----:B------:R-:W2:Y:S01]  /*2290*/  MUFU.EX2 R124, R124 ;  /* 0x0000007c007c7308 */ /* 0x000ea20000000800 */
[----:B0-----:R-:W-:Y:S01]  /*22a0*/  FMUL.FTZ R118, R140, R147 ;  /* 0x000000938c767220 */ /* 0x001fe20000410000 */
[----:B------:R-:W-:Y:S01]  /*22b0*/  FMUL.FTZ R140, R150, R165 ;  /* 0x000000a5968c7220 */ /* 0x000fe20000410000 */
[----:B------:R-:W-:Y:S02]  /*22c0*/  SHF.L.U32 R147, R5, 0x10, RZ ;  /* 0x0000001005937819 */ /* 0x000fe400000006ff */
[----:B------:R-:W-:-:S03]  /*22d0*/  SHF.L.U32 R165, R6, 0x10, RZ ;  /* 0x0000001006a57819 */ /* 0x000fc600000006ff */
[----:B------:R-:W-:Y:S08]  /*22e0*/  MUFU.COS R150, R151 ;  /* 0x0000009700967308 */ /* 0x000ff00000000000 */
[----:B------:R-:W0:Y:S01]  /*22f0*/  MUFU.EX2 R5, R4 ;  /* 0x0000000400057308 */ /* 0x000e220000000800 */
[----:B-1----:R-:W-:-:S07]  /*2300*/  FMUL.FTZ R143, R152, R171 ;  /* 0x000000ab988f7220 */ /* 0x002fce0000410000 */
[----:B------:R-:W1:Y:S08]  /*2310*/  MUFU.EX2 R144, R144 ;  /* 0x0000009000907308 */ /* 0x000e700000000800 */
[----:B------:R-:W3:Y:S01]  /*2320*/  MUFU.SIN R6, R151 ;  /* 0x0000009700067308 */ /* 0x000ee20000000400 */
[----:B------:R-:W-:-:S07]  /*2330*/  PRMT R176, R7, 0x7632, R176 ;  /* 0x0000763207b07816 */ /* 0x000fce00000000b0 */
[----:B------:R-:W4:Y:S01]  /*2340*/  MUFU.EX2 R142, R142 ;  /* 0x0000008e008e7308 */ /* 0x000f220000000800 */
[----:B------:R-:W-:Y:S02]  /*2350*/  SHF.L.U32 R171, R7, 0x10, RZ ;  /* 0x0000001007ab7819 */ /* 0x000fe400000006ff */
[----:B------:R-:W-:Y:S02]  /*2360*/  MOV R7, UR20 ;  /* 0x0000001400077c02 */ /* 0x000fe40008000f00 */
        /* <DEDUP_REMOVED lines=12> */
[----:B------:R-:W-:Y:S01]  /*2430*/  SEL R7, R7, R84, !P1 ;  /* 0x0000005407077207 */ /* 0x000fe20004800000 */
[C---:B--2---:R-:W-:Y:S01]  /*2440*/  FMUL.FTZ R127, R124.reuse, R127 ;  /* 0x0000007f7c7f7220 */ /* 0x044fe20000410000 */
[----:B------:R-:W-:Y:S01]  /*2450*/  SHF.L.U32 R204, R17, 0x10, RZ ;  /* 0x0000001011cc7819 */ /* 0x000fe200000006ff */
[----:B------:R-:W-:Y:S01]  /*2460*/  FMUL.FTZ R126, R124, R125 ;  /* 0x0000007d7c7e7220 */ /* 0x000fe20000410000 */
[----:B------:R-:W-:Y:S02]  /*2470*/  SHF.L.U32 R185, R19, 0x10, RZ ;  /* 0x0000001013b97819 */ /* 0x000fe400000006ff */
[----:B------:R-:W-:-:S02]  /*2480*/  SHF.L.U32 R198, R198, 0x10, RZ ;  /* 0x00000010c6c67819 */ /* 0x000fc400000006ff */
[----:B------:R-:W-:Y:S01]  /*2490*/  SHF.L.U32 R202, R202, 0x10, RZ ;  /* 0x00000010caca7819 */ /* 0x000fe200000006ff */
[----:B------:R-:W-:Y:S01]  /*24a0*/  FMUL.FTZ R125, R134, R137 ;  /* 0x00000089867d7220 */ /* 0x000fe20000410000 */
[----:B------:R-:W-:Y:S01]  /*24b0*/  SHF.L.U32 R17, R2, 0x10, RZ ;  /* 0x0000001002117819 */ /* 0x000fe200000006ff */
[----:B------:R-:W-:Y:S01]  /*24c0*/  FMUL.FTZ R124, R134, R135 ;  /* 0x00000087867c7220 */ /* 0x000fe20000410000 */
[----:B------:R-:W-:Y:S01]  /*24d0*/  SHF.L.U32 R19, R3, 0x10, RZ ;  /* 0x0000001003137819 */ /* 0x000fe200000006ff */
[----:B0-----:R-:W-:Y:S01]  /*24e0*/  FMUL.FTZ R4, R5, R150 ;  /* 0x0000009605047220 */ /* 0x001fe20000410000 */
        /* <DEDUP_REMOVED lines=12> */
[C---:B-1----:R-:W-:Y:S01]  /*25b0*/  FMUL.FTZ R135, R144.reuse, R159 ;  /* 0x0000009f90877220 */ /* 0x042fe20000410000 */
[----:B------:R-:W-:Y:S01]  /*25c0*/  FMUL.FTZ R134, R144, R157 ;  /* 0x0000009d90867220 */ /* 0x000fe20000410000 */
[----:B---3--:R-:W-:Y:S01]  /*25d0*/  FMUL.FTZ R5, R5, R6 ;  /* 0x0000000605057220 */ /* 0x008fe20000410000 */
[----:B------:R-:W-:Y:S01]  /*25e0*/  LEA R7, R7, UR21, 0x3 ;  /* 0x0000001507077c11 */ /* 0x000fe2000f8e18ff */
[C---:B----4-:R-:W-:Y:S01]  /*25f0*/  FMUL.FTZ R137, R142.reuse, R155 ;  /* 0x0000009b8e897220 */ /* 0x050fe20000410000 */
[----:B------:R-:W-:Y:S01]  /*2600*/  FMUL.FTZ R136, R142, R153 ;  /* 0x000000998e887220 */ /* 0x000fe20000410000 */
[----:B------:R-:W-:Y:S01]  /*2610*/  FMUL.FTZ R144, R154, R173 ;  /* 0x000000ad9a907220 */ /* 0x000fe20000410000 */
        /* <DEDUP_REMOVED lines=25> */
[----:B------:R-:W-:Y:S01]  /*27b0*/  FMUL.FTZ R156, R205, UR47 ;  /* 0x0000002fcd9c7c20 */ /* 0x000fe20008410000 */
[----:B------:R-:W-:Y:S01]  /*27c0*/  FMUL.FTZ R158, R194, UR47 ;  /* 0x0000002fc29e7c20 */ /* 0x000fe20008410000 */
        /* <DEDUP_REMOVED lines=13> */
[----:B0-----:R-:W-:Y:S01]  /*28a0*/  FFMA.FTZ R7, R165, UR48, R6 ;  /* 0x00000030a5077c23 */ /* 0x001fe20008010006 */
        /* <DEDUP_REMOVED lines=31> */
.L_x_14065:
[----:B------:R-:W-:-:S06]  /*2aa0*/  LEA R8, R71, UR21, 0x3 ;  /* 0x0000001547087c11 */ /* 0x000fcc000f8e18ff */
[----:B------:R-:W0:Y:S02]  /*2ab0*/  LDS.64 R8, [R8+0x2d18] ;  /* 0x002d180008087984 */ /* 0x000e240000000a00 */
.L_x_14066:
[----:B------:R-:W-:Y:S05]  /*2ac0*/  BSYNC.RECONVERGENT B0 ;  /* 0x0000000000007941 */ /* 0x000fea0003800200 */
.L_x_14064:
[----:B------:R-:W-:Y:S01]  /*2ad0*/  FMUL.FTZ R157, R102, R67 ;  /* 0x00000043669d7220 */ /* 0x000fe20000410000 */
[-C--:B------:R-:W-:Y:S01]  /*2ae0*/  FMUL.FTZ R6, RZ, R132.reuse ;  /* 0x00000084ff067220 */ /* 0x080fe20000410000 */
[----:B------:R-:W-:Y:S01]  /*2af0*/  FMUL.FTZ R3, R5, R132 ;  /* 0x0000008405037220 */ /* 0x000fe20000410000 */
[----:B------:R-:W2:Y:S01]  /*2b00*/  @P0 LDC R155, c[0x0][0x38c] ;  /* 0x0000e300ff9b0b82 */ /* 0x000ea20000000800 */
[-C--:B------:R-:W-:Y:S01]  /*2b10*/  FMUL.FTZ R2, R132, R157.reuse ;  /* 0x0000009d84027220 */ /* 0x080fe20000410000 */
[----:B------:R-:W-:Y:S01]  /*2b20*/  FFMA.FTZ R6, R133, R157, -R6 ;  /* 0x0000009d85067223 */ /* 0x000fe20000010806 */
[-C--:B------:R-:W-:Y:S02]  /*2b30*/  FFMA.FTZ R3, R4, R133.reuse, -R3 ;  /* 0x0000008504037223 */ /* 0x080fe40000010803 */
[----:B------:R-:W-:Y:S01]  /*2b40*/  FFMA.FTZ R2, RZ, R133, R2 ;  /* 0x00000085ff027223 */ /* 0x000fe20000010002 */
[----:B------:R-:W-:-:S03]  /*2b50*/  FFMA.FTZ R6, R93, R56, R6 ;  /* 0x000000385d067223 */ /* 0x000fc60000010006 */
[----:B------:R-:W-:Y:S01]  /*2b60*/  FADD.FTZ R7, RZ, R2 ;  /* 0x00000002ff077221 */ /* 0x000fe20000010000 */
[----:B------:R-:W-:Y:S01]  /*2b70*/  FMUL.FTZ R16, R130, R6 ;  /* 0x0000000682107220 */ /* 0x000fe20000410000 */
[----:B------:R-:W-:Y:S02]  /*2b80*/  FMUL.FTZ R2, R4, R132 ;  /* 0x0000008404027220 */ /* 0x000fe40000410000 */
[CC--:B------:R-:W-:Y:S01]  /*2b90*/  FMUL.FTZ R151, R130.reuse, R7.reuse ;  /* 0x0000000782977220 */ /* 0x0c0fe20000410000 */
[----:B------:R-:W-:Y:S01]  /*2ba0*/  FFMA.FTZ R152, R131, R7, R16 ;  /* 0x0000000783987223 */ /* 0x000fe20000010010 */
[----:B------:R-:W-:Y:S01]  /*2bb0*/  FFMA.FTZ R2, R5, R133, R2 ;  /* 0x0000008505027223 */ /* 0x000fe20000010002 */
[CC--:B------:R-:W-:Y:S01]  /*2bc0*/  FMUL.FTZ R7, R130.reuse, R3.reuse ;  /* 0x0000000382077220 */ /* 0x0c0fe20000410000 */
[C---:B------:R-:W-:Y:S01]  /*2bd0*/  FFMA.FTZ R16, R131.reuse, R6, -R151 ;  /* 0x0000000683107223 */ /* 0x040fe20000010897 */
[----:B------:R-:W-:Y:S01]  /*2be0*/  FADD.FTZ R152, RZ, R152 ;  /* 0x00000098ff987221 */ /* 0x000fe20000010000 */
[-C--:B------:R-:W-:Y:S01]  /*2bf0*/  FMUL.FTZ R6, R130, R2.reuse ;  /* 0x0000000282067220 */ /* 0x080fe20000410000 */
[----:B------:R-:W-:Y:S01]  /*2c00*/  FFMA.FTZ R7, R131, R2, R7 ;  /* 0x0000000283077223 */ /* 0x000fe20000010007 */
[----:B------:R-:W-:Y:S01]  /*2c10*/  FFMA.FTZ R16, R101, R66, R16 ;  /* 0x0000004265107223 */ /* 0x000fe20000010010 */
        /* <DEDUP_REMOVED lines=8> */
[----:B------:R-:W-:Y:S01]  /*2ca0*/  FFMA.FTZ R151, R94, R51, R151 ;  /* 0x000000335e977223 */ /* 0x000fe20000010097 */
[----:B------:R-:W-:Y:S01]  /*2cb0*/  FFMA.FTZ R2, R129, R7, R2 ;  /* 0x0000000781027223 */ /* 0x000fe20000010002 */
[C---:B------:R-:W-:Y:S01]  /*2cc0*/  FMUL.FTZ R7, R126.reuse, R3 ;  /* 0x000000037e077220 */ /* 0x040fe20000410000 */
[----:B------:R-:W-:Y:S01]  /*2cd0*/  FADD.FTZ R153, RZ, R153 ;  /* 0x00000099ff997221 */ /* 0x000fe20000010000 */
[C---:B------:R-:W-:Y:S01]  /*2ce0*/  FMUL.FTZ R152, R126.reuse, R151 ;  /* 0x000000977e987220 */ /* 0x040fe20000410000 */
[CC--:B------:R-:W-:Y:S01]  /*2cf0*/  FMUL.FTZ R6, R126.reuse, R2.reuse ;  /* 0x000000027e067220 */ /* 0x0c0fe20000410000 */
[C---:B------:R-:W-:Y:S01]  /*2d00*/  FFMA.FTZ R7, R127.reuse, R2, R7 ;  /* 0x000000027f077223 */ /* 0x040fe20000010007 */
[-C--:B------:R-:W-:Y:S01]  /*2d10*/  FMUL.FTZ R16, R126, R153.reuse ;  /* 0x000000997e107220 */ /* 0x080fe20000410000 */
[C---:B------:R-:W-:Y:S01]  /*2d20*/  FFMA.FTZ R152, R127.reuse, R153, R152 ;  /* 0x000000997f987223 */ /* 0x040fe20000010098 */
[C---:B------:R-:W-:Y:S01]  /*2d30*/  FFMA.FTZ R6, R127.reuse, R3, -R6 ;  /* 0x000000037f067223 */ /* 0x040fe20000010806 */
[----:B------:R-:W-:Y:S01]  /*2d40*/  FMUL.FTZ R2, R124, R7 ;  /* 0x000000077c027220 */ /* 0x000fe20000410000 */
[----:B------:R-:W-:Y:S01]  /*2d50*/  FFMA.FTZ R151, R127, R151, -R16 ;  /* 0x000000977f977223 */ /* 0x000fe20000010810 */
[----:B------:R-:W-:Y:S01]  /*2d60*/  FADD.FTZ R152, RZ, R152 ;  /* 0x00000098ff987221 */ /* 0x000fe20000010000 */
[----:B------:R-:W-:Y:S01]  /*2d70*/  MOV R154, UR11 ;  /* 0x0000000b009a7c02 */ /* 0x000fe20008000f00 */
[-C--:B------:R-:W-:Y:S01]  /*2d80*/  FFMA.FTZ R3, R125, R6.reuse, -R2 ;  /* 0x000000067d037223 */ /* 0x080fe20000010802 */
[----:B------:R-:W-:Y:S01]  /*2d90*/  FFMA.FTZ R151, R100, R65, R151 ;  /* 0x0000004164977223 */ /* 0x000fe20000010097 */
[C---:B------:R-:W-:Y:S01]  /*2da0*/  FMUL.FTZ R6, R124.reuse, R6 ;  /* 0x000000067c067220 */ /* 0x040fe20000410000 */
[----:B------:R-:W-:-:S02]  /*2db0*/  FMUL.FTZ R2, R124, R152 ;  /* 0x000000987c027220 */ /* 0x000fc40000410000 */
[----:B------:R-:W-:Y:S01]  /*2dc0*/  FMUL.FTZ R153, R124, R151 ;  /* 0x000000977c997220 */ /* 0x000fe20000410000 */
[C---:B------:R-:W-:Y:S01]  /*2dd0*/  FFMA.FTZ R6, R125.reuse, R7, R6 ;  /* 0x000000077d067223 */ /* 0x040fe20000010006 */
[C---:B------:R-:W-:Y:S01]  /*2de0*/  FFMA.FTZ R16, R125.reuse, R151, -R2 ;  /* 0x000000977d107223 */ /* 0x040fe20000010802 */
[----:B------:R-:W-:Y:S01]  /*2df0*/  @P0 IADD3 R2, PT, PT, R154, -0x2, RZ ;  /* 0xfffffffe9a020810 */ /* 0x000fe20007ffe0ff */
[C---:B------:R-:W-:Y:S01]  /*2e00*/  FMUL.FTZ R7, R122.reuse, R3 ;  /* 0x000000037a077220 */ /* 0x040fe20000410000 */
[----:B------:R-:W-:Y:S01]  /*2e10*/  FFMA.FTZ R153, R125, R152, R153 ;  /* 0x000000987d997223 */ /* 0x000fe20000010099 */
[----:B------:R-:W-:Y:S01]  /*2e20*/  FMUL.FTZ R152, R122, R6 ;  /* 0x000000067a987220 */ /* 0x000fe20000410000 */
[----:B------:R-:W-:Y:S01]  /*2e30*/  FFMA.FTZ R16, R91, R46, R16 ;  /* 0x0000002e5b107223 */ /* 0x000fe20000010010 */
[----:B------:R-:W-:Y:S01]  /*2e40*/  FFMA.FTZ R7, R123, R6, R7 ;  /* 0x000000067b077223 */ /* 0x000fe20000010007 */
[----:B------:R-:W-:Y:S01]  /*2e50*/  FADD.FTZ R153, RZ, R153 ;  /* 0x00000099ff997221 */ /* 0x000fe20000010000 */
[----:B--2---:R-:W-:-:S02]  /*2e60*/  @P0 IMAD R6, R2, R155, UR8 ;  /* 0x0000000802060e24 */ /* 0x004fc4000f8e029b */
[C---:B------:R-:W-:Y:S01]  /*2e70*/  FFMA.FTZ R152, R123.reuse, R3, -R152 ;  /* 0x000000037b987223 */ /* 0x040fe20000010898 */
[----:B------:R-:W-:Y:S02]  /*2e80*/  HFMA2 R155, -RZ, RZ, 0, 9.5367431640625e-07 ;  /* 0x00000010ff9b7431 */ /* 0x000fe400000001ff */
[C---:B------:R-:W-:Y:S01]  /*2e90*/  FMUL.FTZ R151, R122.reuse, R153 ;  /* 0x000000997a977220 */ /* 0x040fe20000410000 */
[----:B------:R-:W-:Y:S01]  /*2ea0*/  FMUL.FTZ R154, R122, R16 ;  /* 0x000000107a9a7220 */ /* 0x000fe20000410000 */
[C---:B------:R-:W-:Y:S01]  /*2eb0*/  FMUL.FTZ R2, R120.reuse, R152 ;  /* 0x0000009878027220 */ /* 0x040fe20000410000 */
[----:B------:R-:W-:Y:S01]  /*2ec0*/  FMUL.FTZ R156, R120, R7 ;  /* 0x00000007789c7220 */ /* 0x000fe20000410000 */
[C---:B------:R-:W-:Y:S01]  /*2ed0*/  FFMA.FTZ R16, R123.reuse, R16, -R151 ;  /* 0x000000107b107223 */ /* 0x040fe20000010897 */
[----:B------:R-:W-:Y:S01]  /*2ee0*/  FFMA.FTZ R154, R123, R153, R154 ;  /* 0x000000997b9a7223 */ /* 0x000fe2000001009a */
[----:B------:R-:W-:Y:S01]  /*2ef0*/  FFMA.FTZ R151, R121, R7, R2 ;  /* 0x0000000779977223 */ /* 0x000fe20000010002 */
[----:B------:R-:W-:Y:S01]  /*2f00*/  CS2R R2, SRZ ;  /* 0x0000000000027805 */ /* 0x000fe2000001ff00 */
[----:B------:R-:W-:Y:S01]  /*2f10*/  FFMA.FTZ R16, R99, R64, R16 ;  /* 0x0000004063107223 */ /* 0x000fe20000010010 */
[----:B------:R-:W-:-:S04]  /*2f20*/  @P0 IMAD.WIDE R6, R6, R155, UR4 ;  /* 0x0000000406060e25 */ /* 0x000fc8000f8e029b */
[----:B------:R-:W-:Y:S01]  /*2f30*/  FADD.FTZ R154, RZ, R154 ;  /* 0x0000009aff9a7221 */ /* 0x000fe20000010000 */
[C---:B------:R-:W-:Y:S01]  /*2f40*/  FFMA.FTZ R156, R121.reuse, R152, -R156 ;  /* 0x00000098799c7223 */ /* 0x040fe2000001089c */
[----:B------:R-:W-:Y:S01]  /*2f50*/  FMUL.FTZ R153, R120, R16 ;  /* 0x0000001078997220 */ /* 0x000fe20000410000 */
[----:B------:R-:W-:Y:S01]  /*2f60*/  FMUL.FTZ R158, R118, R151 ;  /* 0x00000097769e7220 */ /* 0x000fe20000410000 */
[----:B------:R2:W3:Y:S02]  /*2f70*/  @P0 LDG.E.64 R2, desc[UR22][R6.64+0x8] ;  /* 0x0000081606020981 */ /* 0x0004e4000c1e1b00 */
[CC--:B------:R-:W-:Y:S01]  /*2f80*/  FFMA.FTZ R152, R121.reuse, R154.reuse, R153 ;  /* 0x0000009a79987223 */ /* 0x0c0fe20000010099 */
[----:B------:R-:W-:Y:S01]  /*2f90*/  FMUL.FTZ R154, R120, R154 ;  /* 0x0000009a789a7220 */ /* 0x000fe20000410000 */
[----:B------:R-:W-:Y:S02]  /*2fa0*/  FMUL.FTZ R164, R118, R156 ;  /* 0x0000009c76a47220 */ /* 0x000fe40000410000 */
[----:B------:R-:W-:Y:S01]  /*2fb0*/  FADD.FTZ R152, RZ, R152 ;  /* 0x00000098ff987221 */ /* 0x000fe20000010000 */
[----:B------:R-:W-:Y:S01]  /*2fc0*/  FFMA.FTZ R153, R121, R16, -R154 ;  /* 0x0000001079997223 */ /* 0x000fe2000001089a */
[----:B------:R-:W-:-:S02]  /*2fd0*/  FFMA.FTZ R158, R119, R156, -R158 ;  /* 0x0000009c779e7223 */ /* 0x000fc4000001089e */
[----:B------:R-:W-:Y:S01]  /*2fe0*/  FMUL.FTZ R16, R118, R152 ;  /* 0x0000009876107220 */ /* 0x000fe20000410000 */
[----:B------:R-:W-:Y:S01]  /*2ff0*/  FFMA.FTZ R153, R92, R41, R153 ;  /* 0x000000295c997223 */ /* 0x000fe20000010099 */
[C---:B------:R-:W-:Y:S01]  /*3000*/  FFMA.FTZ R164, R119.reuse, R151, R164 ;  /* 0x0000009777a47223 */ /* 0x040fe200000100a4 */
[----:B------:R-:W-:Y:S02]  /*3010*/  FMUL.FTZ R154, R136, R158 ;  /* 0x0000009e889a7220 */ /* 0x000fe40000410000 */
[-C--:B------:R-:W-:Y:S01]  /*3020*/  FMUL.FTZ R151, R118, R153.reuse ;  /* 0x0000009976977220 */ /* 0x080fe20000410000 */
[----:B------:R-:W-:Y:S01]  /*3030*/  FFMA.FTZ R153, R119, R153, -R16 ;  /* 0x0000009977997223 */ /* 0x000fe20000010810 */
[-C--:B------:R-:W-:Y:S01]  /*3040*/  FMUL.FTZ R155, R136, R164.reuse ;  /* 0x000000a4889b7220 */ /* 0x080fe20000410000 */
[----:B------:R-:W-:Y:S01]  /*3050*/  FFMA.FTZ R154, R137, R164, R154 ;  /* 0x000000a4899a7223 */ /* 0x000fe2000001009a */
[----:B------:R-:W-:Y:S01]  /*3060*/  FFMA.FTZ R151, R119, R152, R151 ;  /* 0x0000009877977223 */ /* 0x000fe20000010097 */
[----:B------:R-:W-:Y:S01]  /*3070*/  FFMA.FTZ R153, R98, R63, R153 ;  /* 0x0000003f62997223 */ /* 0x000fe20000010099 */
[----:B------:R-:W-:Y:S01]  /*3080*/  FFMA.FTZ R155, R137, R158, -R155 ;  /* 0x0000009e899b7223 */ /* 0x000fe2000001089b */
[-C--:B--2---:R-:W-:Y:S01]  /*3090*/  FMUL.FTZ R6, R134, R154.reuse ;  /* 0x0000009a86067220 */ /* 0x084fe20000410000 */
[----:B------:R-:W-:Y:S01]  /*30a0*/  FADD.FTZ R151, RZ, R151 ;  /* 0x00000097ff977221 */ /* 0x000fe20000010000 */
[----:B------:R-:W-:Y:S01]  /*30b0*/  FMUL.FTZ R16, R136, R153 ;  /* 0x0000009988107220 */ /* 0x000fe20000410000 */
[-C--:B------:R-:W-:Y:S01]  /*30c0*/  FMUL.FTZ R7, R134, R155.reuse ;  /* 0x0000009b86077220 */ /* 0x080fe20000410000 */
[----:B------:R-:W-:Y:S01]  /*30d0*/  FFMA.FTZ R155, R135, R155, -R6 ;  /* 0x0000009b879b7223 */ /* 0x000fe20000010806 */
        /* <DEDUP_REMOVED lines=17> */
[----:B------:R-:W-:Y:S01]  /*31f0*/  FFMA.FTZ R154, R141, R154, R151 ;  /* 0x0000009a8d9a7223 */ /* 0x000fe20000010097 */
[-C--:B01----:R-:W-:Y:S01]  /*3200*/  FMUL.FTZ R151, R161, R9.reuse ;  /* 0x00000009a1977220 */ /* 0x083fe20000410000 */
[----:B------:R-:W-:Y:S01]  /*3210*/  FADD.FTZ R7, RZ, R7 ;  /* 0x00000007ff077221 */ /* 0x000fe20000010000 */
[----:B------:R-:W-:Y:S01]  /*3220*/  FMUL.FTZ R16, R138, R6 ;  /* 0x000000068a107220 */ /* 0x000fe20000410000 */
[----:B------:R-:W-:Y:S01]  /*3230*/  FFMA.FTZ R156, R141, R152, -R156 ;  /* 0x000000988d9c7223 */ /* 0x000fe2000001089c */
[----:B------:R-:W-:Y:S01]  /*3240*/  FMUL.FTZ R152, R142, R154 ;  /* 0x0000009a8e987220 */ /* 0x000fe20000410000 */
[C---:B------:R-:W-:Y:S01]  /*3250*/  FMUL.FTZ R158, R160.reuse, R9 ;  /* 0x00000009a09e7220 */ /* 0x040fe20000410000 */
[----:B------:R-:W-:Y:S01]  /*3260*/  FFMA.FTZ R155, -R160, R8, -R151 ;  /* 0x00000008a09b7223 */ /* 0x000fe20000010997 */
[-C--:B------:R-:W-:Y:S01]  /*3270*/  FFMA.FTZ R151, R139, R7.reuse, R16 ;  /* 0x000000078b977223 */ /* 0x080fe20000010010 */
[----:B------:R-:W-:Y:S01]  /*3280*/  FMUL.FTZ R16, R138, R7 ;  /* 0x000000078a107220 */ /* 0x000fe20000410000 */
[----:B------:R-:W-:Y:S01]  /*3290*/  FFMA.FTZ R153, R143, R156, -R152 ;  /* 0x0000009c8f997223 */ /* 0x000fe20000010898 */
[----:B------:R-:W-:Y:S01]  /*32a0*/  FFMA.FTZ R158, R161, R8, -R158 ;  /* 0x00000008a19e7223 */ /* 0x000fe2000001089e */
[----:B------:R-:W-:Y:S01]  /*32b0*/  FMUL.FTZ R152, R144, R155 ;  /* 0x0000009b90987220 */ /* 0x000fe20000410000 */
[----:B------:R-:W-:Y:S01]  /*32c0*/  FFMA.FTZ R16, R139, R6, -R16 ;  /* 0x000000068b107223 */ /* 0x000fe20000010810 */
[----:B------:R-:W-:-:S02]  /*32d0*/  FADD.FTZ R151, RZ, R151 ;  /* 0x00000097ff977221 */ /* 0x000fc40000010000 */
[-C--:B------:R-:W-:Y:S01]  /*32e0*/  FFMA.FTZ R159, R145, R158.reuse, R152 ;  /* 0x0000009e919f7223 */ /* 0x080fe20000010098 */
[----:B------:R-:W-:Y:S01]  /*32f0*/  FMUL.FTZ R158, R144, R158 ;  /* 0x0000009e909e7220 */ /* 0x000fe20000410000 */
[----:B------:R-:W-:Y:S01]  /*3300*/  FFMA.FTZ R16, R89, R38, R16 ;  /* 0x0000002659107223 */ /* 0x000fe20000010010 */
[C---:B------:R-:W-:Y:S02]  /*3310*/  FMUL.FTZ R6, R140.reuse, R151 ;  /* 0x000000978c067220 */ /* 0x040fe40000410000 */
[----:B------:R-:W-:Y:S01]  /*3320*/  FFMA.FTZ R155, R145, R155, -R158 ;  /* 0x0000009b919b7223 */ /* 0x000fe2000001089e */
[-C--:B------:R-:W-:Y:S01]  /*3330*/  FMUL.FTZ R152, R140, R16.reuse ;  /* 0x000000108c987220 */ /* 0x080fe20000410000 */
[C---:B------:R-:W-:Y:S01]  /*3340*/  FFMA.FTZ R7, R141.reuse, R16, -R6 ;  /* 0x000000108d077223 */ /* 0x040fe20000010806 */
[C---:B------:R-:W-:Y:S01]  /*3350*/  FMUL.FTZ R156, R142.reuse, R156 ;  /* 0x0000009c8e9c7220 */ /* 0x040fe20000410000 */
[----:B------:R-:W-:Y:S01]  /*3360*/  FMUL.FTZ R16, R142, R155 ;  /* 0x0000009b8e107220 */ /* 0x000fe20000410000 */
[----:B------:R-:W-:Y:S01]  /*3370*/  FFMA.FTZ R152, R141, R151, R152 ;  /* 0x000000978d987223 */ /* 0x000fe20000010098 */
[----:B------:R-:W-:Y:S01]  /*3380*/  FFMA.FTZ R7, R96, R61, R7 ;  /* 0x0000003d60077223 */ /* 0x000fe20000010007 */
[C---:B------:R-:W-:Y:S01]  /*3390*/  FFMA.FTZ R156, R143.reuse, R154, R156 ;  /* 0x0000009a8f9c7223 */ /* 0x040fe2000001009c */
[----:B------:R-:W-:Y:S01]  /*33a0*/  FMUL.FTZ R6, R144, R153 ;  /* 0x0000009990067220 */ /* 0x000fe20000410000 */
[----:B------:R-:W-:Y:S01]  /*33b0*/  FFMA.FTZ R166, R143, R159, R16 ;  /* 0x0000009f8fa67223 */ /* 0x000fe20000010010 */
        /* <DEDUP_REMOVED lines=11> */
[-C--:B------:R-:W-:Y:S01]  /*3470*/  FFMA.FTZ R6, R161, R154.reuse, -R158 ;  /* 0x0000009aa1067223 */ /* 0x080fe2000001089e */
[----:B------:R-:W-:Y:S01]  /*3480*/  FMUL.FTZ R154, R160, R154 ;  /* 0x0000009aa09a7220 */ /* 0x000fe20000410000 */
[----:B------:R-:W-:Y:S01]  /*3490*/  FFMA.FTZ R16, R88, R37, R7 ;  /* 0x0000002558107223 */ /* 0x000fe20000010007 */
[C---:B------:R-:W-:Y:S01]  /*34a0*/  FMUL.FTZ R152, R144.reuse, R151 ;  /* 0x0000009790987220 */ /* 0x040fe20000410000 */
[----:B------:R-:W-:Y:S01]  /*34b0*/  FFMA.FTZ R188, R185, UR47, -R188 ;  /* 0x0000002fb9bc7c23 */ /* 0x000fe200080108bc */
[----:B------:R-:W-:Y:S01]  /*34c0*/  FFMA.FTZ R7, R161, R156, R154 ;  /* 0x0000009ca1077223 */ /* 0x000fe2000001009a */
[-C--:B------:R-:W-:Y:S01]  /*34d0*/  FMUL.FTZ R154, R144, R16.reuse ;  /* 0x00000010909a7220 */ /* 0x080fe20000410000 */
[----:B------:R-:W-:Y:S01]  /*34e0*/  FFMA.FTZ R152, R145, R16, -R152 ;  /* 0x0000001091987223 */ /* 0x000fe20000010898 */
[----:B------:R-:W-:Y:S01]  /*34f0*/  FMUL.FTZ R164, R142, R159 ;  /* 0x0000009f8ea47220 */ /* 0x000fe20000410000 */
[C---:B------:R-:W-:Y:S01]  /*3500*/  FMUL.FTZ R16, R160.reuse, R195 ;  /* 0x000000c3a0107220 */ /* 0x040fe20000410000 */
[----:B------:R-:W-:Y:S01]  /*3510*/  FMUL.FTZ R153, R103, R188 ;  /* 0x000000bc67997220 */ /* 0x000fe20000410000 */
[----:B------:R-:W-:Y:S01]  /*3520*/  FFMA.FTZ R154, R145, R151, R154 ;  /* 0x00000097919a7223 */ /* 0x000fe2000001009a */
[----:B------:R-:W-:Y:S01]  /*3530*/  FFMA.FTZ R152, R95, R60, R152 ;  /* 0x0000003c5f987223 */ /* 0x000fe20000010098 */
[----:B------:R-:W-:Y:S01]  /*3540*/  FFMA.FTZ R172, R143, R155, -R164 ;  /* 0x0000009b8fac7223 */ /* 0x000fe200000108a4 */
[-C--:B------:R-:W-:Y:S01]  /*3550*/  FFMA.FTZ R155, R161, R153.reuse, R16 ;  /* 0x00000099a19b7223 */ /* 0x080fe20000010010 */
[----:B------:R-:W-:Y:S01]  /*3560*/  FADD.FTZ R154, RZ, R154 ;  /* 0x0000009aff9a7221 */ /* 0x000fe20000010000 */
[C---:B------:R-:W-:Y:S01]  /*3570*/  FMUL.FTZ R16, R160.reuse, R152 ;  /* 0x00000098a0107220 */ /* 0x040fe20000410000 */
[C---:B------:R-:W-:Y:S01]  /*3580*/  FMUL.FTZ R156, R160.reuse, R153 ;  /* 0x00000099a09c7220 */ /* 0x040fe20000410000 */
[----:B------:R-:W-:Y:S01]  /*3590*/  FMUL.FTZ R158, R205, UR48 ;  /* 0x00000030cd9e7c20 */ /* 0x000fe20008410000 */
[-C--:B------:R-:W-:Y:S01]  /*35a0*/  FMUL.FTZ R151, R160, R154.reuse ;  /* 0x0000009aa0977220 */ /* 0x080fe20000410000 */
[----:B------:R-:W-:-:S02]  /*35b0*/  FFMA.FTZ R153, R161, R154, R16 ;  /* 0x0000009aa1997223 */ /* 0x000fc40000010010 */
[----:B------:R-:W-:Y:S01]  /*35c0*/  FFMA.FTZ R187, R203, UR47, -R158 ;  /* 0x0000002fcbbb7c23 */ /* 0x000fe2000801089e */
[C---:B------:R-:W-:Y:S01]  /*35d0*/  FFMA.FTZ R16, R161.reuse, R152, -R151 ;  /* 0x00000098a1107223 */ /* 0x040fe20000010897 */
[----:B------:R-:W-:Y:S01]  /*35e0*/  FADD.FTZ R153, RZ, R153 ;  /* 0x00000099ff997221 */ /* 0x000fe20000010000 */
[----:B------:R-:W-:Y:S01]  /*35f0*/  FFMA.FTZ R159, R161, R195, -R156 ;  /* 0x000000c3a19f7223 */ /* 0x000fe2000001089c */
[----:B------:R-:W-:Y:S01]  /*3600*/  FFMA.FTZ R156, R104, R187, R155 ;  /* 0x000000bb689c7223 */ /* 0x000fe2000001009b */
[----:B------:R-:W-:Y:S02]  /*3610*/  FFMA.FTZ R16, R87, R36, R16 ;  /* 0x0000002457107223 */ /* 0x000fe40000010010 */
[----:B------:R-:W0:Y:S01]  /*3620*/  SHFL.UP PT, R155, R153, 0x1, RZ ;  /* 0x04200000999b7989 */ /* 0x000e2200000e00ff */
[----:B------:R-:W-:-:S03]  /*3630*/  FADD.FTZ R159, R184, R159 ;  /* 0x0000009fb89f7221 */ /* 0x000fc60000010000 */
[----:B------:R-:W1:Y:S01]  /*3640*/  SHFL.UP PT, R154, R16, 0x1, RZ ;  /* 0x04200000109a7989 */ /* 0x000e6200000e00ff */
[----:B------:R-:W-:Y:S01]  /*3650*/  FMUL.FTZ R152, R144, R156 ;  /* 0x0000009c90987220 */ /* 0x000fe20000410000 */
[----:B------:R-:W-:Y:S01]  /*3660*/  FMUL.FTZ R169, R202, UR48 ;  /* 0x00000030caa97c20 */ /* 0x000fe20008410000 */
[-C--:B------:R-:W-:Y:S02]  /*3670*/  FMUL.FTZ R158, R144, R159.reuse ;  /* 0x0000009f909e7220 */ /* 0x080fe40000410000 */
[C---:B------:R-:W-:Y:S01]  /*3680*/  FFMA.FTZ R164, R145.reuse, R159, -R152 ;  /* 0x0000009f91a47223 */ /* 0x040fe20000010898 */
[----:B------:R-:W-:Y:S01]  /*3690*/  FMUL.FTZ R180, R140, R172 ;  /* 0x000000ac8cb47220 */ /* 0x000fe20000410000 */
[----:B------:R-:W2:Y:S01]  /*36a0*/  SHFL.UP PT, R152, R7, 0x1, RZ ;  /* 0x0420000007987989 */ /* 0x000ea200000e00ff */
[----:B------:R-:W-:Y:S01]  /*36b0*/  FFMA.FTZ R158, R145, R156, R158 ;  /* 0x0000009c919e7223 */ /* 0x000fe2000001009e */
[----:B------:R-:W-:Y:S01]  /*36c0*/  FFMA.FTZ R182, R204, UR47, -R169 ;  /* 0x0000002fccb67c23 */ /* 0x000fe200080108a9 */
[----:B------:R-:W-:Y:S01]  /*36d0*/  FADD.FTZ R164, R181, R164 ;  /* 0x000000a4b5a47221 */ /* 0x000fe20000010000 */
[-C--:B------:R-:W-:Y:S01]  /*36e0*/  FMUL.FTZ R159, R140, R166.reuse ;  /* 0x000000a68c9f7220 */ /* 0x080fe20000410000 */
[----:B------:R-:W4:Y:S01]  /*36f0*/  SHFL.UP PT, R151, R6, 0x1, RZ ;  /* 0x0420000006977989 */ /* 0x000f2200000e00ff */
[----:B------:R-:W-:Y:S01]  /*3700*/  FFMA.FTZ R180, R141, R166, R180 ;  /* 0x000000a68db47223 */ /* 0x000fe200000100b4 */
[----:B------:R-:W-:Y:S01]  /*3710*/  ISETP.GE.AND P2, PT, R70, 0x1, PT ;  /* 0x000000014600780c */ /* 0x000fe20003f46270 */
[----:B------:R-:W-:Y:S01]  /*3720*/  FFMA.FTZ R158, R105, R182, R158 ;  /* 0x000000b6699e7223 */ /* 0x000fe2000001009e */
[----:B------:R-:W-:Y:S01]  /*3730*/  FMUL.FTZ R156, R142, R164 ;  /* 0x000000a48e9c7220 */ /* 0x000fe20000410000 */
[----:B------:R-:W-:Y:S01]  /*3740*/  FFMA.FTZ R172, R141, R172, -R159 ;  /* 0x000000ac8dac7223 */ /* 0x000fe2000001089f */
[----:B------:R-:W-:Y:S01]  /*3750*/  FMUL.FTZ R179, R138, R180 ;  /* 0x000000b48ab37220 */ /* 0x000fe20000410000 */
[-C--:B------:R-:W-:Y:S01]  /*3760*/  FMUL.FTZ R159, R142, R158.reuse ;  /* 0x0000009e8e9f7220 */ /* 0x080fe20000410000 */
[----:B------:R-:W-:Y:S01]  /*3770*/  FFMA.FTZ R169, R143, R158, R156 ;  /* 0x0000009e8fa97223 */ /* 0x000fe2000001009c */
[-C--:B0-----:R-:W-:Y:S01]  /*3780*/  FMUL.FTZ R158, R6, R155.reuse ;  /* 0x0000009b069e7220 */ /* 0x081fe20000410000 */
[-C--:B------:R-:W-:Y:S01]  /*3790*/  FMUL.FTZ R166, R138, R172.reuse ;  /* 0x000000ac8aa67220 */ /* 0x080fe20000410000 */
[----:B------:R-:W-:Y:S01]  /*37a0*/  FFMA.FTZ R172, R139, R172, -R179 ;  /* 0x000000ac8bac7223 */ /* 0x000fe200000108b3 */
[----:B------:R-:W-:Y:S01]  /*37b0*/  FFMA.FTZ R179, R143, R164, -R159 ;  /* 0x000000a48fb37223 */ /* 0x000fe2000001089f */
[C---:B------:R-:W-:Y:S01]  /*37c0*/  FMUL.FTZ R159, R7.reuse, R155 ;  /* 0x0000009b079f7220 */ /* 0x040fe20000410000 */
[----:B-1----:R-:W-:-:S03]  /*37d0*/  FFMA.FTZ R158, R7, R154, R158 ;  /* 0x0000009a079e7223 */ /* 0x002fc6000001009e */
[----:B------:R-:W-:Y:S01]  /*37e0*/  FFMA.FTZ R159, R6, R154, -R159 ;  /* 0x0000009a069f7223 */ /* 0x000fe2000001089f */
[----:B------:R-:W-:Y:S01]  /*37f0*/  @P2 FADD.FTZ R153, R153, R158 ;  /* 0x0000009e99992221 */ /* 0x000fe20000010000 */
[----:B------:R-:W-:Y:S01]  /*3800*/  FMUL.FTZ R154, R134, R172 ;  /* 0x000000ac869a7220 */ /* 0x000fe20000410000 */
[----:B------:R-:W-:Y:S01]  /*3810*/  FFMA.FTZ R166, R139, R180, R166 ;  /* 0x000000b48ba67223 */ /* 0x000fe200000100a6 */
[----:B------:R-:W-:Y:S01]  /*3820*/  FMUL.FTZ R183, R206, UR48 ;  /* 0x00000030ceb77c20 */ /* 0x000fe20008410000 */
[----:B------:R-:W-:Y:S01]  /*3830*/  @P2 FADD.FTZ R16, R16, R159 ;  /* 0x0000009f10102221 */ /* 0x000fe20000010000 */
[-C--:B--2---:R-:W-:Y:S01]  /*3840*/  FMUL.FTZ R156, R7, R152.reuse ;  /* 0x00000098079c7220 */ /* 0x084fe20000410000 */
[----:B------:R-:W0:Y:S01]  /*3850*/  SHFL.UP PT, R155, R153, 0x2, RZ ;  /* 0x04400000999b7989 */ /* 0x000e2200000e00ff */
[----:B------:R-:W-:Y:S01]  /*3860*/  FMUL.FTZ R152, R6, R152 ;  /* 0x0000009806987220 */ /* 0x000fe20000410000 */
[----:B------:R-:W-:Y:S01]  /*3870*/  FFMA.FTZ R183, R200, UR47, -R183 ;  /* 0x0000002fc8b77c23 */ /* 0x000fe200080108b7 */
[----:B------:R-:W-:Y:S01]  /*3880*/  FADD.FTZ R179, R178, R179 ;  /* 0x000000b3b2b37221 */ /* 0x000fe20000010000 */
[-C--:B------:R-:W-:Y:S01]  /*3890*/  FFMA.FTZ R207, R135, R166.reuse, R154 ;  /* 0x000000a687cf7223 */ /* 0x080fe2000001009a */
[-C--:B----4-:R-:W-:Y:S01]  /*38a0*/  @P2 FFMA.FTZ R7, R7, R151.reuse, R152 ;  /* 0x0000009707072223 */ /* 0x090fe20000010098 */
[----:B------:R-:W1:Y:S01]  /*38b0*/  SHFL.UP PT, R154, R16, 0x2, RZ ;  /* 0x04400000109a7989 */ /* 0x000e6200000e00ff */
[----:B------:R-:W-:Y:S01]  /*38c0*/  @P2 FFMA.FTZ R6, R6, R151, -R156 ;  /* 0x0000009706062223 */ /* 0x000fe2000001089c */
[----:B------:R-:W-:Y:S01]  /*38d0*/  FMUL.FTZ R180, R197, UR48 ;  /* 0x00000030c5b47c20 */ /* 0x000fe20008410000 */
[----:B------:R-:W-:Y:S01]  /*38e0*/  FFMA.FTZ R169, R106, R183, R169 ;  /* 0x000000b76aa97223 */ /* 0x000fe200000100a9 */
[----:B------:R-:W-:Y:S01]  /*38f0*/  FMUL.FTZ R156, R140, R179 ;  /* 0x000000b38c9c7220 */ /* 0x000fe20000410000 */
[----:B------:R-:W2:Y:S01]  /*3900*/  SHFL.UP PT, R152, R7, 0x2, RZ ;  /* 0x0440000007987989 */ /* 0x000ea200000e00ff */
[----:B------:R-:W-:Y:S01]  /*3910*/  FMUL.FTZ R166, R134, R166 ;  /* 0x000000a686a67220 */ /* 0x000fe20000410000 */
[-C--:B------:R-:W-:Y:S01]  /*3920*/  FMUL.FTZ R158, R140, R169.reuse ;  /* 0x000000a98c9e7220 */ /* 0x080fe20000410000 */
[----:B------:R-:W-:Y:S01]  /*3930*/  FFMA.FTZ R156, R141, R169, R156 ;  /* 0x000000a98d9c7223 */ /* 0x000fe2000001009c */
[----:B------:R-:W-:Y:S01]  /*3940*/  FFMA.FTZ R180, R199, UR47, -R180 ;  /* 0x0000002fc7b47c23 */ /* 0x000fe200080108b4 */
[----:B------:R-:W-:Y:S01]  /*3950*/  FFMA.FTZ R166, R135, R172, -R166 ;  /* 0x000000ac87a67223 */ /* 0x000fe200000108a6 */
[----:B------:R-:W4:Y:S01]  /*3960*/  SHFL.UP PT, R151, R6, 0x2, RZ ;  /* 0x0440000006977989 */ /* 0x000f2200000e00ff */
[----:B------:R-:W-:Y:S01]  /*3970*/  FFMA.FTZ R158, R141, R179, -R158 ;  /* 0x000000b38d9e7223 */ /* 0x000fe2000001089e */
[----:B------:R-:W-:Y:S01]  /*3980*/  FFMA.FTZ R156, R107, R180, R156 ;  /* 0x000000b46b9c7223 */ /* 0x000fe2000001009c */
[----:B------:R-:W-:Y:S01]  /*3990*/  FMUL.FTZ R172, R136, R166 ;  /* 0x000000a688ac7220 */ /* 0x000fe20000410000 */
[----:B------:R-:W-:Y:S01]  /*39a0*/  ISETP.GE.AND P2, PT, R70, 0x2, PT ;  /* 0x000000024600780c */ /* 0x000fe20003f46270 */
[----:B------:R-:W-:Y:S01]  /*39b0*/  FADD.FTZ R158, R175, R158 ;  /* 0x0000009eaf9e7221 */ /* 0x000fe20000010000 */
[----:B------:R-:W-:Y:S01]  /*39c0*/  FMUL.FTZ R159, R138, R156 ;  /* 0x0000009c8a9f7220 */ /* 0x000fe20000410000 */
[-C--:B------:R-:W-:Y:S01]  /*39d0*/  FMUL.FTZ R169, R136, R207.reuse ;  /* 0x000000cf88a97220 */ /* 0x080fe20000410000 */
[----:B------:R-:W-:Y:S01]  /*39e0*/  FFMA.FTZ R172, R137, R207, R172 ;  /* 0x000000cf89ac7223 */ /* 0x000fe200000100ac */
[-C--:B------:R-:W-:Y:S01]  /*39f0*/  FMUL.FTZ R164, R138, R158.reuse ;  /* 0x0000009e8aa47220 */ /* 0x080fe20000410000 */
[----:B------:R-:W-:Y:S01]  /*3a00*/  FFMA.FTZ R207, R139, R158, -R159 ;  /* 0x0000009e8bcf7223 */ /* 0x000fe2000001089f */
[-C--:B0-----:R-:W-:Y:S01]  /*3a10*/  FMUL.FTZ R158, R6, R155.reuse ;  /* 0x0000009b069e7220 */ /* 0x081fe20000410000 */
[----:B------:R-:W-:-:S03]  /*3a20*/  FMUL.FTZ R159, R7, R155 ;  /* 0x0000009b079f7220 */ /* 0x000fc60000410000 */
[-C--:B-1----:R-:W-:Y:S01]  /*3a30*/  FFMA.FTZ R158, R7, R154.reuse, R158 ;  /* 0x0000009a079e7223 */ /* 0x082fe2000001009e */
[C---:B------:R-:W-:Y:S01]  /*3a40*/  FFMA.FTZ R159, R6.reuse, R154, -R159 ;  /* 0x0000009a069f7223 */ /* 0x040fe2000001089f */
[----:B------:R-:W-:Y:S01]  /*3a50*/  FMUL.FTZ R154, R201, UR48 ;  /* 0x00000030c99a7c20 */ /* 0x000fe20008410000 */
[----:B------:R-:W-:Y:S01]  /*3a60*/  FFMA.FTZ R166, R137, R166, -R169 ;  /* 0x000000a689a67223 */ /* 0x000fe200000108a9 */
[----:B------:R-:W-:Y:S01]  /*3a70*/  @P2 FADD.FTZ R153, R153, R158 ;  /* 0x0000009e99992221 */ /* 0x000fe20000010000 */
[----:B------:R-:W-:Y:S01]  /*3a80*/  FFMA.FTZ R169, R139, R156, R164 ;  /* 0x0000009c8ba97223 */ /* 0x000fe200000100a4 */
[-C--:B--2---:R-:W-:Y:S01]  /*3a90*/  FMUL.FTZ R156, R7, R152.reuse ;  /* 0x00000098079c7220 */ /* 0x084fe20000410000 */
[----:B------:R-:W-:Y:S01]  /*3aa0*/  FFMA.FTZ R179, R191, UR47, -R154 ;  /* 0x0000002fbfb37c23 */ /* 0x000fe2000801089a */
[----:B------:R-:W-:Y:S01]  /*3ab0*/  FMUL.FTZ R152, R6, R152 ;  /* 0x0000009806987220 */ /* 0x000fe20000410000 */
[----:B------:R-:W-:Y:S01]  /*3ac0*/  FMUL.FTZ R154, R118, R166 ;  /* 0x000000a6769a7220 */ /* 0x000fe20000410000 */
[----:B------:R-:W-:Y:S01]  /*3ad0*/  @P2 FADD.FTZ R16, R16, R159 ;  /* 0x0000009f10102221 */ /* 0x000fe20000010000 */
[----:B------:R-:W0:Y:S01]  /*3ae0*/  SHFL.UP PT, R155, R153, 0x4, RZ ;  /* 0x04800000999b7989 */ /* 0x000e2200000e00ff */
[----:B----4-:R-:W-:Y:S01]  /*3af0*/  @P2 FFMA.FTZ R7, R7, R151, R152 ;  /* 0x0000009707072223 */ /* 0x010fe20000010098 */
[----:B------:R-:W-:Y:S01]  /*3b00*/  FADD.FTZ R207, R168, R207 ;  /* 0x000000cfa8cf7221 */ /* 0x000fe20000010000 */
[----:B------:R-:W-:-:S02]  /*3b10*/  FFMA.FTZ R208, R119, R172, R154 ;  /* 0x000000ac77d07223 */ /* 0x000fc4000001009a */
[----:B------:R-:W1:Y:S01]  /*3b20*/  SHFL.UP PT, R154, R16, 0x4, RZ ;  /* 0x04800000109a7989 */ /* 0x000e6200000e00ff */
[----:B------:R-:W-:Y:S01]  /*3b30*/  @P2 FFMA.FTZ R6, R6, R151, -R156 ;  /* 0x0000009706062223 */ /* 0x000fe2000001089c */
[----:B------:R-:W-:Y:S01]  /*3b40*/  FMUL.FTZ R159, R192, UR48 ;  /* 0x00000030c09f7c20 */ /* 0x000fe20008410000 */
[----:B------:R-:W-:Y:S01]  /*3b50*/  FFMA.FTZ R169, R108, R179, R169 ;  /* 0x000000b36ca97223 */ /* 0x000fe200000100a9 */
[----:B------:R-:W2:Y:S01]  /*3b60*/  SHFL.UP PT, R152, R7, 0x4, RZ ;  /* 0x0480000007987989 */ /* 0x000ea200000e00ff */
[----:B------:R-:W-:Y:S01]  /*3b70*/  FMUL.FTZ R156, R134, R207 ;  /* 0x000000cf869c7220 */ /* 0x000fe20000410000 */
[----:B------:R-:W-:Y:S01]  /*3b80*/  FMUL.FTZ R164, R118, R172 ;  /* 0x000000ac76a47220 */ /* 0x000fe20000410000 */
[-C--:B------:R-:W-:Y:S01]  /*3b90*/  FMUL.FTZ R158, R134, R169.reuse ;  /* 0x000000a9869e7220 */ /* 0x080fe20000410000 */
[----:B------:R-:W-:Y:S01]  /*3ba0*/  FFMA.FTZ R172, R186, UR47, -R159 ;  /* 0x0000002fbaac7c23 */ /* 0x000fe2000801089f */
[C---:B------:R-:W-:Y:S01]  /*3bb0*/  FFMA.FTZ R156, R135.reuse, R169, R156 ;  /* 0x000000a9879c7223 */ /* 0x040fe2000001009c */
[----:B------:R-:W4:Y:S01]  /*3bc0*/  SHFL.UP PT, R151, R6, 0x4, RZ ;  /* 0x0480000006977989 */ /* 0x000f2200000e00ff */
[----:B------:R-:W-:-:S02]  /*3bd0*/  FFMA.FTZ R158, R135, R207, -R158 ;  /* 0x000000cf879e7223 */ /* 0x000fc4000001089e */
[----:B------:R-:W-:Y:S01]  /*3be0*/  FFMA.FTZ R156, R109, R172, R156 ;  /* 0x000000ac6d9c7223 */ /* 0x000fe2000001009c */
[----:B------:R-:W-:Y:S01]  /*3bf0*/  ISETP.GE.AND P2, PT, R70, 0x4, PT ;  /* 0x000000044600780c */ /* 0x000fe20003f46270 */
[----:B------:R-:W-:Y:S02]  /*3c00*/  FADD.FTZ R158, R163, R158 ;  /* 0x0000009ea39e7221 */ /* 0x000fe40000010000 */
[C---:B------:R-:W-:Y:S01]  /*3c10*/  FMUL.FTZ R159, R136.reuse, R156 ;  /* 0x0000009c889f7220 */ /* 0x040fe20000410000 */
[----:B------:R-:W-:Y:S01]  /*3c20*/  FFMA.FTZ R166, R119, R166, -R164 ;  /* 0x000000a677a67223 */ /* 0x000fe200000108a4 */
[-C--:B------:R-:W-:Y:S02]  /*3c30*/  FMUL.FTZ R164, R136, R158.reuse ;  /* 0x0000009e88a47220 */ /* 0x080fe40000410000 */
[----:B------:R-:W-:Y:S01]  /*3c40*/  FFMA.FTZ R209, R137, R158, -R159 ;  /* 0x0000009e89d17223 */ /* 0x000fe2000001089f */
[-C--:B0-----:R-:W-:Y:S01]  /*3c50*/  FMUL.FTZ R158, R6, R155.reuse ;  /* 0x0000009b069e7220 */ /* 0x081fe20000410000 */
[----:B------:R-:W-:Y:S01]  /*3c60*/  FMUL.FTZ R159, R7, R155 ;  /* 0x0000009b079f7220 */ /* 0x000fe20000410000 */
[----:B------:R-:W-:-:S02]  /*3c70*/  FFMA.FTZ R207, R137, R156, R164 ;  /* 0x0000009c89cf7223 */ /* 0x000fc400000100a4 */
[C---:B-1----:R-:W-:Y:S01]  /*3c80*/  FFMA.FTZ R158, R7.reuse, R154, R158 ;  /* 0x0000009a079e7223 */ /* 0x042fe2000001009e */
[----:B------:R-:W-:Y:S01]  /*3c90*/  FMUL.FTZ R169, R120, R208 ;  /* 0x000000d078a97220 */ /* 0x000fe20000410000 */
[----:B--2---:R-:W-:Y:S01]  /*3ca0*/  FMUL.FTZ R156, R7, R152 ;  /* 0x00000098079c7220 */ /* 0x004fe20000410000 */
[C---:B------:R-:W-:Y:S01]  /*3cb0*/  FFMA.FTZ R159, R6.reuse, R154, -R159 ;  /* 0x0000009a069f7223 */ /* 0x040fe2000001089f */
[----:B------:R-:W-:Y:S01]  /*3cc0*/  FMUL.FTZ R152, R6, R152 ;  /* 0x0000009806987220 */ /* 0x000fe20000410000 */
[----:B------:R-:W-:Y:S01]  /*3cd0*/  FMUL.FTZ R154, R193, UR48 ;  /* 0x00000030c19a7c20 */ /* 0x000fe20008410000 */
[----:B------:R-:W-:Y:S01]  /*3ce0*/  @P2 FADD.FTZ R153, R153, R158 ;  /* 0x0000009e99992221 */ /* 0x000fe20000010000 */
[-C--:B------:R-:W-:Y:S01]  /*3cf0*/  FMUL.FTZ R210, R120, R166.reuse ;  /* 0x000000a678d27220 */ /* 0x080fe20000410000 */
[----:B------:R-:W-:Y:S01]  /*3d00*/  FFMA.FTZ R166, R121, R166, -R169 ;  /* 0x000000a679a67223 */ /* 0x000fe200000108a9 */
[-C--:B----4-:R-:W-:Y:S01]  /*3d10*/  @P2 FFMA.FTZ R7, R7, R151.reuse, R152 ;  /* 0x0000009707072223 */ /* 0x090fe20000010098 */
[----:B------:R-:W-:Y:S01]  /*3d20*/  FFMA.FTZ R169, R173, UR47, -R154 ;  /* 0x0000002fada97c23 */ /* 0x000fe2000801089a */
[----:B------:R-:W-:Y:S01]  /*3d30*/  @P2 FADD.FTZ R16, R16, R159 ;  /* 0x0000009f10102221 */ /* 0x000fe20000010000 */
[----:B------:R-:W0:Y:S01]  /*3d40*/  SHFL.UP PT, R155, R153, 0x8, RZ ;  /* 0x05000000999b7989 */ /* 0x000e2200000e00ff */
[----:B------:R-:W-:Y:S01]  /*3d50*/  @P2 FFMA.FTZ R6, R6, R151, -R156 ;  /* 0x0000009706062223 */ /* 0x000fe2000001089c */
[----:B------:R-:W-:-:S02]  /*3d60*/  FFMA.FTZ R207, R110, R169, R207 ;  /* 0x000000a96ecf7223 */ /* 0x000fc400000100cf */
[----:B------:R-:W1:Y:S01]  /*3d70*/  SHFL.UP PT, R152, R7, 0x8, RZ ;  /* 0x0500000007987989 */ /* 0x000e6200000e00ff */
[----:B------:R-:W-:-:S03]  /*3d80*/  FADD.FTZ R209, R162, R209 ;  /* 0x000000d1a2d17221 */ /* 0x000fc60000010000 */
[----:B------:R-:W2:Y:S01]  /*3d90*/  SHFL.UP PT, R154, R16, 0x8, RZ ;  /* 0x05000000109a7989 */ /* 0x000ea200000e00ff */
[----:B------:R-:W-:Y:S01]  /*3da0*/  FMUL.FTZ R158, R118, R207 ;  /* 0x000000cf769e7220 */ /* 0x000fe20000410000 */
[----:B------:R-:W-:Y:S01]  /*3db0*/  FFMA.FTZ R210, R121, R208, R210 ;  /* 0x000000d079d27223 */ /* 0x000fe200000100d2 */
[----:B------:R-:W-:Y:S01]  /*3dc0*/  FMUL.FTZ R164, R122, R166 ;  /* 0x000000a67aa47220 */ /* 0x000fe20000410000 */
[----:B------:R-:W4:Y:S01]  /*3dd0*/  SHFL.UP PT, R151, R6, 0x8, RZ ;  /* 0x0500000006977989 */ /* 0x000f2200000e00ff */
[-C--:B------:R-:W-:Y:S01]  /*3de0*/  FMUL.FTZ R156, R118, R209.reuse ;  /* 0x000000d1769c7220 */ /* 0x080fe20000410000 */
[----:B------:R-:W-:Y:S01]  /*3df0*/  FMUL.FTZ R159, R196, UR48 ;  /* 0x00000030c49f7c20 */ /* 0x000fe20008410000 */
[----:B------:R-:W-:Y:S01]  /*3e00*/  FFMA.FTZ R209, R119, R209, -R158 ;  /* 0x000000d177d17223 */ /* 0x000fe2000001089e */
[-C--:B------:R-:W-:Y:S01]  /*3e10*/  FFMA.FTZ R208, R123, R210.reuse, R164 ;  /* 0x000000d27bd07223 */ /* 0x080fe200000100a4 */
[----:B------:R-:W-:Y:S01]  /*3e20*/  FFMA.FTZ R156, R119, R207, R156 ;  /* 0x000000cf779c7223 */ /* 0x000fe2000001009c */
[----:B------:R-:W-:Y:S01]  /*3e30*/  FFMA.FTZ R164, R170, UR47, -R159 ;  /* 0x0000002faaa47c23 */ /* 0x000fe2000801089f */
[----:B------:R-:W-:Y:S01]  /*3e40*/  FADD.FTZ R209, R150, R209 ;  /* 0x000000d196d17221 */ /* 0x000fe20000010000 */
[----:B------:R-:W-:Y:S01]  /*3e50*/  FMUL.FTZ R210, R122, R210 ;  /* 0x000000d27ad27220 */ /* 0x000fe20000410000 */
[----:B------:R-:W-:Y:S01]  /*3e60*/  ISETP.GE.AND P2, PT, R70, 0x8, PT ;  /* 0x000000084600780c */ /* 0x000fe20003f46270 */
[----:B------:R-:W-:Y:S01]  /*3e70*/  FFMA.FTZ R156, R111, R164, R156 ;  /* 0x000000a46f9c7223 */ /* 0x000fe2000001009c */
[----:B------:R-:W-:Y:S01]  /*3e80*/  FMUL.FTZ R158, R120, R209 ;  /* 0x000000d1789e7220 */ /* 0x000fe20000410000 */
[----:B------:R-:W-:Y:S01]  /*3e90*/  FFMA.FTZ R210, R123, R166, -R210 ;  /* 0x000000a67bd27223 */ /* 0x000fe200000108d2 */
[----:B------:R-:W-:-:S02]  /*3ea0*/  FMUL.FTZ R159, R124, R208 ;  /* 0x000000d07c9f7220 */ /* 0x000fc40000410000 */
[----:B------:R-:W-:Y:S01]  /*3eb0*/  FFMA.FTZ R207, R121, R156, R158 ;  /* 0x0000009c79cf7223 */ /* 0x000fe2000001009e */
[-C--:B0-----:R-:W-:Y:S01]  /*3ec0*/  FMUL.FTZ R158, R6, R155.reuse ;  /* 0x0000009b069e7220 */ /* 0x081fe20000410000 */
[----:B------:R-:W-:Y:S01]  /*3ed0*/  FFMA.FTZ R211, R125, R210, -R159 ;  /* 0x000000d27dd37223 */ /* 0x000fe2000001089f */
[C---:B------:R-:W-:Y:S01]  /*3ee0*/  FMUL.FTZ R159, R7.reuse, R155 ;  /* 0x0000009b079f7220 */ /* 0x040fe20000410000 */
[----:B------:R-:W-:Y:S01]  /*3ef0*/  FMUL.FTZ R166, R120, R156 ;  /* 0x0000009c78a67220 */ /* 0x000fe20000410000 */
[C---:B-1----:R-:W-:Y:S01]  /*3f00*/  FMUL.FTZ R156, R7.reuse, R152 ;  /* 0x00000098079c7220 */ /* 0x042fe20000410000 */
[----:B--2---:R-:W-:Y:S01]  /*3f10*/  FFMA.FTZ R158, R7, R154, R158 ;  /* 0x0000009a079e7223 */ /* 0x004fe2000001009e */
[C---:B------:R-:W-:Y:S01]  /*3f20*/  FMUL.FTZ R152, R6.reuse, R152 ;  /* 0x0000009806987220 */ /* 0x040fe20000410000 */
[----:B------:R-:W-:Y:S01]  /*3f30*/  FFMA.FTZ R159, R6, R154, -R159 ;  /* 0x0000009a069f7223 */ /* 0x000fe2000001089f */
[----:B------:R-:W-:Y:S01]  /*3f40*/  FMUL.FTZ R154, R177, UR48 ;  /* 0x00000030b19a7c20 */ /* 0x000fe20008410000 */
[----:B------:R-:W-:Y:S01]  /*3f50*/  @P2 FADD.FTZ R153, R153, R158 ;  /* 0x0000009e99992221 */ /* 0x000fe20000010000 */
[----:B----4-:R-:W-:Y:S01]  /*3f60*/  @P2 FFMA.FTZ R7, R7, R151, R152 ;  /* 0x0000009707072223 */ /* 0x010fe20000010098 */
[----:B------:R-:W-:Y:S01]  /*3f70*/  FMUL.FTZ R212, R124, R210 ;  /* 0x000000d27cd47220 */ /* 0x000fe20000410000 */
[----:B------:R-:W-:Y:S01]  /*3f80*/  FFMA.FTZ R155, R167, UR47, -R154 ;  /* 0x0000002fa79b7c23 */ /* 0x000fe2000801089a */
[----:B------:R-:W-:Y:S01]  /*3f90*/  FFMA.FTZ R209, R121, R209, -R166 ;  /* 0x000000d179d17223 */ /* 0x000fe200000108a6 */
[----:B------:R-:W-:Y:S01]  /*3fa0*/  @P2 FADD.FTZ R16, R16, R159 ;  /* 0x0000009f10102221 */ /* 0x000fe20000010000 */
[----:B------:R-:W-:Y:S01]  /*3fb0*/  @P2 FFMA.FTZ R6, R6, R151, -R156 ;  /* 0x0000009706062223 */ /* 0x000fe2000001089c */
[----:B------:R-:W0:Y:S01]  /*3fc0*/  SHFL.UP PT, R158, R153, 0x10, RZ ;  /* 0x06000000999e7989 */ /* 0x000e2200000e00ff */
[----:B------:R-:W-:Y:S01]  /*3fd0*/  FFMA.FTZ R212, R125, R208, R212 ;  /* 0x000000d07dd47223 */ /* 0x000fe200000100d4 */
[----:B------:R-:W-:Y:S01]  /*3fe0*/  FMUL.FTZ R152, R126, R211 ;  /* 0x000000d37e987220 */ /* 0x000fe20000410000 */
[----:B------:R-:W-:Y:S01]  /*3ff0*/  FFMA.FTZ R207, R112, R155, R207 ;  /* 0x0000009b70cf7223 */ /* 0x000fe200000100cf */
[----:B------:R-:W1:Y:S01]  /*4000*/  SHFL.UP PT, R151, R7, 0x10, RZ ;  /* 0x0600000007977989 */ /* 0x000e6200000e00ff */
[----:B------:R-:W-:Y:S01]  /*4010*/  FADD.FTZ R209, R18, R209 ;  /* 0x000000d112d17221 */ /* 0x000fe20000010000 */
[----:B------:R-:W-:-:S02]  /*4020*/  FFMA.FTZ R213, R127, R212, R152 ;  /* 0x000000d47fd57223 */ /* 0x000fc40000010098 */
[----:B------:R-:W2:Y:S01]  /*4030*/  SHFL.UP PT, R156, R16, 0x10, RZ ;  /* 0x06000000109c7989 */ /* 0x000ea200000e00ff */
[C---:B------:R-:W-:Y:S01]  /*4040*/  FMUL.FTZ R166, R122.reuse, R207 ;  /* 0x000000cf7aa67220 */ /* 0x040fe20000410000 */
[-C--:B------:R-:W-:Y:S02]  /*4050*/  FMUL.FTZ R152, R122, R209.reuse ;  /* 0x000000d17a987220 */ /* 0x080fe40000410000 */
[----:B------:R-:W4:Y:S01]  /*4060*/  SHFL.UP PT, R154, R6, 0x10, RZ ;  /* 0x06000000069a7989 */ /* 0x000f2200000e00ff */
[----:B------:R-:W-:Y:S01]  /*4070*/  FMUL.FTZ R210, R189, UR48 ;  /* 0x00000030bdd27c20 */ /* 0x000fe20008410000 */
[C---:B------:R-:W-:Y:S01]  /*4080*/  FFMA.FTZ R208, R123.reuse, R209, -R166 ;  /* 0x000000d17bd07223 */ /* 0x040fe200000108a6 */
[----:B------:R-:W-:Y:S01]  /*4090*/  FFMA.FTZ R166, R123, R207, R152 ;  /* 0x000000cf7ba67223 */ /* 0x000fe20000010098 */
[----:B------:R-:W-:Y:S01]  /*40a0*/  FMUL.FTZ R212, R126, R212 ;  /* 0x000000d47ed47220 */ /* 0x000fe20000410000 */
[----:B------:R-:W-:Y:S01]  /*40b0*/  FFMA.FTZ R152, R149, UR47, -R210 ;  /* 0x0000002f95987c23 */ /* 0x000fe200080108d2 */
[----:B------:R-:W-:Y:S01]  /*40c0*/  ISETP.GE.AND P2, PT, R70, 0x10, PT ;  /* 0x000000104600780c */ /* 0x000fe20003f46270 */
[----:B------:R-:W-:Y:S01]  /*40d0*/  FADD.FTZ R208, R15, R208 ;  /* 0x000000d00fd07221 */ /* 0x000fe20000010000 */
[----:B------:R-:W-:Y:S01]  /*40e0*/  FFMA.FTZ R212, R127, R211, -R212 ;  /* 0x000000d37fd47223 */ /* 0x000fe200000108d4 */
        /* <DEDUP_REMOVED lines=9> */
[CC--:B0-----:R-:W-:Y:S01]  /*4180*/  FMUL.FTZ R207, R7.reuse, R158.reuse ;  /* 0x0000009e07cf7220 */ /* 0x0c1fe20000410000 */
[----:B------:R-:W-:Y:S01]  /*4190*/  FMUL.FTZ R213, R174, UR48 ;  /* 0x00000030aed57c20 */ /* 0x000fe20008410000 */
[C---:B------:R-:W-:Y:S01]  /*41a0*/  FMUL.FTZ R166, R6.reuse, R158 ;  /* 0x0000009e06a67220 */ /* 0x040fe20000410000 */
[CC--:B-1----:R-:W-:Y:S01]  /*41b0*/  FMUL.FTZ R159, R7.reuse, R151.reuse ;  /* 0x00000097079f7220 */ /* 0x0c2fe20000410000 */
[C---:B------:R-:W-:Y:S01]  /*41c0*/  FMUL.FTZ R158, R6.reuse, R151 ;  /* 0x00000097069e7220 */ /* 0x040fe20000410000 */
[CC--:B--2---:R-:W-:Y:S01]  /*41d0*/  FFMA.FTZ R207, R6.reuse, R156.reuse, -R207 ;  /* 0x0000009c06cf7223 */ /* 0x0c4fe200000108cf */
[C---:B------:R-:W-:Y:S01]  /*41e0*/  FFMA.FTZ R166, R7.reuse, R156, R166 ;  /* 0x0000009c07a67223 */ /* 0x040fe200000100a6 */
[-C--:B----4-:R-:W-:Y:S01]  /*41f0*/  @P2 FFMA.FTZ R6, R6, R154.reuse, -R159 ;  /* 0x0000009a06062223 */ /* 0x090fe2000001089f */
[----:B------:R-:W-:Y:S01]  /*4200*/  FFMA.FTZ R151, R148, UR47, -R213 ;  /* 0x0000002f94977c23 */ /* 0x000fe200080108d5 */
[----:B------:R-:W-:Y:S01]  /*4210*/  @P2 FFMA.FTZ R7, R7, R154, R158 ;  /* 0x0000009a07072223 */ /* 0x000fe2000001009e */
[----:B---3--:R-:W-:Y:S02]  /*4220*/  SHFL.IDX PT, R3, R3, RZ, 0x1f ;  /* 0x00001fff03037589 */ /* 0x008fe400000e0000 */
[----:B------:R-:W-:-:S02]  /*4230*/  FFMA.FTZ R209, R114, R151, R209 ;  /* 0x0000009772d17223 */ /* 0x000fc400000100d1 */
[----:B------:R-:W0:Y:S01]  /*4240*/  SHFL.UP PT, R6, R6, 0x1, RZ ;  /* 0x0420000006067989 */ /* 0x000e2200000e00ff */
[----:B------:R-:W-:Y:S01]  /*4250*/  FADD.FTZ R211, R14, R211 ;  /* 0x000000d30ed37221 */ /* 0x000fe20000010000 */
[----:B------:R-:W-:Y:S02]  /*4260*/  FMUL.FTZ R156, R126, R209 ;  /* 0x000000d17e9c7220 */ /* 0x000fe40000410000 */
[----:B------:R-:W1:Y:S01]  /*4270*/  SHFL.UP PT, R7, R7, 0x1, RZ ;  /* 0x0420000007077989 */ /* 0x000e6200000e00ff */
[----:B------:R-:W-:Y:S01]  /*4280*/  @P2 FADD.FTZ R16, R16, R207 ;  /* 0x000000cf10102221 */ /* 0x000fe20000010000 */
[----:B------:R-:W-:Y:S02]  /*4290*/  @P2 FADD.FTZ R153, R153, R166 ;  /* 0x000000a699992221 */ /* 0x000fe40000010000 */
[----:B------:R-:W2:Y:S01]  /*42a0*/  SHFL.IDX PT, R2, R2, RZ, 0x1f ;  /* 0x00001fff02027589 */ /* 0x000ea200000e0000 */
[-C--:B------:R-:W-:Y:S01]  /*42b0*/  FMUL.FTZ R154, R126, R211.reuse ;  /* 0x000000d37e9a7220 */ /* 0x080fe20000410000 */
[----:B------:R-:W-:Y:S01]  /*42c0*/  FMUL.FTZ R208, R176, UR48 ;  /* 0x00000030b0d07c20 */ /* 0x000fe20008410000 */
[C---:B------:R-:W-:Y:S01]  /*42d0*/  FFMA.FTZ R166, R127.reuse, R211, -R156 ;  /* 0x000000d37fa67223 */ /* 0x040fe2000001089c */
[----:B------:R-:W3:Y:S01]  /*42e0*/  SHFL.UP PT, R16, R16, 0x1, RZ ;  /* 0x0420000010107989 */ /* 0x000ee200000e00ff */
[----:B------:R-:W-:-:S03]  /*42f0*/  FFMA.FTZ R158, R127, R209, R154 ;  /* 0x000000d17f9e7223 */ /* 0x000fc6000001009a */
[----:B------:R4:W5:Y:S01]  /*4300*/  SHFL.UP PT, R156, R153, 0x1, RZ ;  /* 0x04200000999c7989 */ /* 0x00096200000e00ff */
[----:B------:R-:W-:Y:S01]  /*4310*/  FFMA.FTZ R154, R171, UR47, -R208 ;  /* 0x0000002fab9a7c23 */ /* 0x000fe200080108d0 */
[----:B------:R-:W-:Y:S01]  /*4320*/  FADD.FTZ R166, R13, R166 ;  /* 0x000000a60da67221 */ /* 0x000fe20000010000 */
[----:B------:R-:W-:Y:S02]  /*4330*/  FMUL.FTZ R210, R198, UR48 ;  /* 0x00000030c6d27c20 */ /* 0x000fe40008410000 */
[----:B------:R-:W-:Y:S01]  /*4340*/  FFMA.FTZ R158, R115, R154, R158 ;  /* 0x0000009a739e7223 */ /* 0x000fe2000001009e */
[C---:B------:R-:W-:Y:S01]  /*4350*/  FMUL.FTZ R208, R128.reuse, R166 ;  /* 0x000000a680d07220 */ /* 0x040fe20000410000 */
[----:B----4-:R-:W-:Y:S02]  /*4360*/  FFMA.FTZ R153, R165, UR47, -R210 ;  /* 0x0000002fa5997c23 */ /* 0x010fe400080108d2 */
[-C--:B------:R-:W-:Y:S01]  /*4370*/  FMUL.FTZ R207, R128, R158.reuse ;  /* 0x0000009e80cf7220 */ /* 0x080fe20000410000 */
[----:B------:R-:W-:Y:S01]  /*4380*/  FFMA.FTZ R159, R129, R158, R208 ;  /* 0x0000009e819f7223 */ /* 0x000fe200000100d0 */
[----:B0-----:R-:W-:-:S02]  /*4390*/  FMUL.FTZ R158, R6, R3 ;  /* 0x00000003069e7220 */ /* 0x001fc40000410000 */
[----:B------:R-:W-:Y:S01]  /*43a0*/  FFMA.FTZ R207, R129, R166, -R207 ;  /* 0x000000a681cf7223 */ /* 0x000fe200000108cf */
[----:B------:R-:W-:Y:S01]  /*43b0*/  FFMA.FTZ R166, R116, R153, R159 ;  /* 0x0000009974a67223 */ /* 0x000fe2000001009f */
[C---:B-1----:R-:W-:Y:S01]  /*43c0*/  FMUL.FTZ R159, R7.reuse, R3 ;  /* 0x00000003079f7220 */ /* 0x042fe20000410000 */
[----:B------:R-:W-:Y:S01]  /*43d0*/  FMUL.FTZ R216, R130, R212 ;  /* 0x000000d482d87220 */ /* 0x000fe20000410000 */
[-C--:B--2---:R-:W-:Y:S02]  /*43e0*/  FFMA.FTZ R7, R7, R2.reuse, R158 ;  /* 0x0000000207077223 */ /* 0x084fe4000001009e */
[----:B------:R-:W-:Y:S01]  /*43f0*/  FFMA.FTZ R159, R6, R2, -R159 ;  /* 0x00000002069f7223 */ /* 0x000fe2000001089f */
[CC--:B------:R-:W-:Y:S01]  /*4400*/  FFMA.FTZ R216, R131.reuse, R214.reuse, R216 ;  /* 0x000000d683d87223 */ /* 0x0c0fe200000100d8 */
[----:B------:R-:W-:Y:S02]  /*4410*/  FMUL.FTZ R214, R130, R214 ;  /* 0x000000d682d67220 */ /* 0x000fe40000410000 */
[----:B---3--:R-:W-:Y:S01]  /*4420*/  @P1 FADD.FTZ R2, R16, R159 ;  /* 0x0000009f10021221 */ /* 0x008fe20000010000 */
[----:B-----5:R-:W-:Y:S01]  /*4430*/  @P1 FADD.FTZ R3, R156, R7 ;  /* 0x000000079c031221 */ /* 0x020fe20000010000 */
[----:B------:R-:W-:Y:S01]  /*4440*/  FADD.FTZ R207, R12, R207 ;  /* 0x000000cf0ccf7221 */ /* 0x000fe20000010000 */
[C---:B------:R-:W-:Y:S01]  /*4450*/  FMUL.FTZ R158, R130.reuse, R166 ;  /* 0x000000a6829e7220 */ /* 0x040fe20000410000 */
[----:B------:R-:W-:Y:S01]  /*4460*/  FFMA.FTZ R214, R131, R212, -R214 ;  /* 0x000000d483d67223 */ /* 0x000fe200000108d6 */
[C---:B------:R-:W-:Y:S01]  /*4470*/  FMUL.FTZ R7, R5.reuse, R3 ;  /* 0x0000000305077220 */ /* 0x040fe20000410000 */
[----:B------:R-:W-:Y:S01]  /*4480*/  FMUL.FTZ R5, R5, R2 ;  /* 0x0000000205057220 */ /* 0x000fe20000410000 */
[-C--:B------:R-:W-:Y:S01]  /*4490*/  FMUL.FTZ R209, R130, R207.reuse ;  /* 0x000000cf82d17220 */ /* 0x080fe20000410000 */
[----:B------:R-:W-:Y:S01]  /*44a0*/  FFMA.FTZ R158, R131, R207, -R158 ;  /* 0x000000cf839e7223 */ /* 0x000fe2000001089e */
[----:B------:R-:W-:Y:S01]  /*44b0*/  FMUL.FTZ R156, R19, UR48 ;  /* 0x00000030139c7c20 */ /* 0x000fe20008410000 */
[----:B------:R-:W-:Y:S01]  /*44c0*/  FMUL.FTZ R16, R132, R214 ;  /* 0x000000d684107220 */ /* 0x000fe20000410000 */
[C---:B------:R-:W-:Y:S01]  /*44d0*/  FFMA.FTZ R5, R4.reuse, R3, R5 ;  /* 0x0000000304057223 */ /* 0x040fe20000010005 */
[----:B------:R-:W-:Y:S01]  /*44e0*/  FFMA.FTZ R166, R131, R166, R209 ;  /* 0x000000a683a67223 */ /* 0x000fe200000100d1 */
[----:B------:R-:W-:Y:S01]  /*44f0*/  FFMA.FTZ R6, R4, R2, -R7 ;  /* 0x0000000204067223 */ /* 0x000fe20000010807 */
[----:B------:R-:W-:Y:S01]  /*4500*/  FFMA.FTZ R156, R147, UR47, -R156 ;  /* 0x0000002f939c7c23 */ /* 0x000fe2000801089c */
[----:B------:R-:W-:Y:S01]  /*4510*/  FADD.FTZ R158, R11, R158 ;  /* 0x0000009e0b9e7221 */ /* 0x000fe20000010000 */
[----:B------:R-:W-:Y:S01]  /*4520*/  FFMA.FTZ R2, R133, R216, R16 ;  /* 0x000000d885027223 */ /* 0x000fe20000010010 */
[----:B------:R-:W-:Y:S01]  /*4530*/  FADD.FTZ R16, RZ, R5 ;  /* 0x00000005ff107221 */ /* 0x000fe20000010000 */
[----:B------:R-:W-:Y:S01]  /*4540*/  FFMA.FTZ R166, R117, R156, R166 ;  /* 0x0000009c75a67223 */ /* 0x000fe200000100a6 */
[C---:B------:R-:W-:Y:S01]  /*4550*/  FMUL.FTZ R209, R132.reuse, R158 ;  /* 0x0000009e84d17220 */ /* 0x040fe20000410000 */
[----:B------:R-:W-:Y:S01]  /*4560*/  FADD.FTZ R157, R157, R6 ;  /* 0x000000069d9d7221 */ /* 0x000fe20000010000 */
[----:B------:R-:W-:-:S02]  /*4570*/  FMUL.FTZ R4, R132, R16 ;  /* 0x0000001084047220 */ /* 0x000fc40000410000 */
[CC--:B------:R-:W-:Y:S01]  /*4580*/  FFMA.FTZ R209, R133.reuse, R166.reuse, R209 ;  /* 0x000000a685d17223 */ /* 0x0c0fe200000100d1 */
[CC--:B------:R-:W-:Y:S01]  /*4590*/  FMUL.FTZ R3, R132.reuse, R157.reuse ;  /* 0x0000009d84037220 */ /* 0x0c0fe20000410000 */
[----:B------:R-:W-:Y:S01]  /*45a0*/  FMUL.FTZ R166, R132, R166 ;  /* 0x000000a684a67220 */ /* 0x000fe20000410000 */
[CC--:B------:R-:W-:Y:S02]  /*45b0*/  FFMA.FTZ R4, R133.reuse, R157.reuse, -R4 ;  /* 0x0000009d85047223 */ /* 0x0c0fe40000010804 */
[C---:B------:R-:W-:Y:S01]  /*45c0*/  FFMA.FTZ R3, R133.reuse, R16, R3 ;  /* 0x0000001085037223 */ /* 0x040fe20000010003 */
[----:B------:R-:W-:Y:S01]  /*45d0*/  FFMA.FTZ R211, R133, R158, -R166 ;  /* 0x0000009e85d37223 */ /* 0x000fe200000108a6 */
[----:B------:R-:W-:Y:S01]  /*45e0*/  FFMA.FTZ R158, R93, R56, R4 ;  /* 0x000000385d9e7223 */ /* 0x000fe20000010004 */
[C---:B------:R-:W-:Y:S01]  /*45f0*/  FMUL.FTZ R159, R17.reuse, UR48 ;  /* 0x00000030119f7c20 */ /* 0x040fe20008410000 */
[C---:B------:R-:W-:Y:S01]  /*4600*/  FMUL.FTZ R5, R17.reuse, R16 ;  /* 0x0000001011057220 */ /* 0x040fe20000410000 */
[-C--:B------:R-:W-:Y:S01]  /*4610*/  FMUL.FTZ R7, R17, R157.reuse ;  /* 0x0000009d11077220 */ /* 0x080fe20000410000 */
[----:B------:R-:W-:Y:S01]  /*4620*/  FADD.FTZ R17, RZ, R3 ;  /* 0x00000003ff117221 */ /* 0x000fe20000010000 */
[----:B------:R-:W-:Y:S01]  /*4630*/  FMUL.FTZ R6, R130, R158 ;  /* 0x0000009e82067220 */ /* 0x000fe20000410000 */
[C---:B------:R-:W-:Y:S01]  /*4640*/  FFMA.FTZ R159, R146.reuse, UR47, -R159 ;  /* 0x0000002f929f7c23 */ /* 0x040fe2000801089f */
[----:B------:R-:W-:Y:S01]  /*4650*/  FFMA.FTZ R5, R146, R157, -R5 ;  /* 0x0000009d92057223 */ /* 0x000fe20000010805 */
[-C--:B------:R-:W-:Y:S01]  /*4660*/  FMUL.FTZ R4, R130, R17.reuse ;  /* 0x0000001182047220 */ /* 0x080fe20000410000 */
[----:B------:R-:W-:Y:S01]  /*4670*/  FFMA.FTZ R3, R146, R16, R7 ;  /* 0x0000001092037223 */ /* 0x000fe20000010007 */
[-C--:B------:R-:W-:Y:S01]  /*4680*/  FMUL.FTZ R146, R19, R17.reuse ;  /* 0x0000001113927220 */ /* 0x080fe20000410000 */
[-C--:B------:R-:W-:Y:S01]  /*4690*/  FFMA.FTZ R6, R131, R17.reuse, R6 ;  /* 0x0000001183067223 */ /* 0x080fe20000010006 */
[-C--:B------:R-:W-:Y:S01]  /*46a0*/  FMUL.FTZ R166, R19, R158.reuse ;  /* 0x0000009e13a67220 */ /* 0x080fe20000410000 */
[-C--:B------:R-:W-:Y:S01]  /*46b0*/  FFMA.FTZ R4, R131, R158.reuse, -R4 ;  /* 0x0000009e83047223 */ /* 0x080fe20000010804 */
[C---:B------:R-:W-:Y:S01]  /*46c0*/  FFMA.FTZ R7, R147.reuse, R158, -R146 ;  /* 0x0000009e93077223 */ /* 0x040fe20000010892 */
[----:B------:R-:W-:Y:S01]  /*46d0*/  FADD.FTZ R19, RZ, R6 ;  /* 0x00000006ff137221 */ /* 0x000fe20000010000 */
[----:B------:R-:W-:Y:S01]  /*46e0*/  FFMA.FTZ R147, R147, R17, R166 ;  /* 0x0000001193937223 */ /* 0x000fe200000100a6 */
[----:B------:R-:W-:Y:S01]  /*46f0*/  FFMA.FTZ R146, R0, R5, RZ ;  /* 0x0000000500927223 */ /* 0x000fe200000100ff */
[----:B------:R-:W-:Y:S01]  /*4700*/  FFMA.FTZ R166, R101, R66, R4 ;  /* 0x0000004265a67223 */ /* 0x000fe20000010004 */
[----:B------:R-:W-:-:S02]  /*4710*/  FMUL.FTZ R4, R128, R19 ;  /* 0x0000001380047220 */ /* 0x000fc40000410000 */
[----:B------:R-:W-:Y:S01]  /*4720*/  FFMA.FTZ R7, R117, R7, R146 ;  /* 0x0000000775077223 */ /* 0x000fe20000010092 */
[-C--:B------:R-:W-:Y:S01]  /*4730*/  FMUL.FTZ R6, R128, R166.reuse ;  /* 0x000000a680067220 */ /* 0x080fe20000410000 */
[----:B------:R-:W-:Y:S01]  /*4740*/  FMUL.FTZ R146, R198, R19 ;  /* 0x00000013c6927220 */ /* 0x000fe20000410000 */
[----:B------:R-:W-:Y:S01]  /*4750*/  FFMA.FTZ R208, -R0, R3, RZ ;  /* 0x0000000300d07223 */ /* 0x000fe200000101ff */
[-C--:B------:R-:W-:Y:S01]  /*4760*/  FMUL.FTZ R198, R198, R166.reuse ;  /* 0x000000a6c6c67220 */ /* 0x080fe20000410000 */
[CC--:B------:R-:W-:Y:S01]  /*4770*/  FFMA.FTZ R3, R129.reuse, R166.reuse, -R4 ;  /* 0x000000a681037223 */ /* 0x0c0fe20000010804 */
[-C--:B------:R-:W-:Y:S01]  /*4780*/  FFMA.FTZ R6, R129, R19.reuse, R6 ;  /* 0x0000001381067223 */ /* 0x080fe20000010006 */
[C---:B------:R-:W-:Y:S01]  /*4790*/  FFMA.FTZ R4, R165.reuse, R166, -R146 ;  /* 0x000000a6a5047223 */ /* 0x040fe20000010892 */
[----:B------:R-:W-:Y:S01]  /*47a0*/  FFMA.FTZ R198, R165, R19, R198 ;  /* 0x00000013a5c67223 */ /* 0x000fe200000100c6 */
[----:B------:R-:W-:Y:S01]  /*47b0*/  FFMA.FTZ R165, R94, R51, R3 ;  /* 0x000000335ea57223 */ /* 0x000fe20000010003 */
[----:B------:R-:W-:Y:S01]  /*47c0*/  FADD.FTZ R146, RZ, R6 ;  /* 0x00000006ff927221 */ /* 0x000fe20000010000 */
[----:B------:R-:W-:Y:S01]  /*47d0*/  FFMA.FTZ R147, -R117, R147, R208 ;  /* 0x0000009375937223 */ /* 0x000fe200000101d0 */
[----:B------:R-:W-:Y:S01]  /*47e0*/  FFMA.FTZ R208, R116, R4, R7 ;  /* 0x0000000474d07223 */ /* 0x000fe20000010007 */
[CC--:B------:R-:W-:Y:S01]  /*47f0*/  FMUL.FTZ R6, R126.reuse, R165.reuse ;  /* 0x000000a57e067220 */ /* 0x0c0fe20000410000 */
[-C--:B------:R-:W-:Y:S01]  /*4800*/  FMUL.FTZ R4, R126, R146.reuse ;  /* 0x000000927e047220 */ /* 0x080fe20000410000 */
[CC--:B------:R-:W-:Y:S01]  /*4810*/  FMUL.FTZ R210, R176.reuse, R146.reuse ;  /* 0x00000092b0d27220 */ /* 0x0c0fe20000410000 */
[-C--:B------:R-:W-:Y:S01]  /*4820*/  FMUL.FTZ R176, R176, R165.reuse ;  /* 0x000000a5b0b07220 */ /* 0x080fe20000410000 */
[C---:B------:R-:W-:Y:S01]  /*4830*/  FFMA.FTZ R6, R127.reuse, R146, R6 ;  /* 0x000000927f067223 */ /* 0x040fe20000010006 */
[-C--:B------:R-:W-:Y:S01]  /*4840*/  FFMA.FTZ R3, R127, R165.reuse, -R4 ;  /* 0x000000a57f037223 */ /* 0x080fe20000010804 */
[----:B------:R-:W-:Y:S01]  /*4850*/  FFMA.FTZ R198, -R116, R198, R147 ;  /* 0x000000c674c67223 */ /* 0x000fe20000010193 */
[C---:B------:R-:W-:Y:S01]  /*4860*/  FFMA.FTZ R210, R171.reuse, R165, -R210 ;  /* 0x000000a5abd27223 */ /* 0x040fe200000108d2 */
[----:B------:R-:W-:Y:S01]  /*4870*/  FADD.FTZ R147, RZ, R6 ;  /* 0x00000006ff937221 */ /* 0x000fe20000010000 */
[----:B------:R-:W-:Y:S01]  /*4880*/  FFMA.FTZ R5, R171, R146, R176 ;  /* 0x00000092ab057223 */ /* 0x000fe200000100b0 */
[----:B------:R-:W-:-:S02]  /*4890*/  FFMA.FTZ R171, R100, R65, R3 ;  /* 0x0000004164ab7223 */ /* 0x000fc40000010003 */
[-C--:B------:R-:W-:Y:S01]  /*48a0*/  FMUL.FTZ R4, R124, R147.reuse ;  /* 0x000000937c047220 */ /* 0x080fe20000410000 */
[----:B------:R-:W-:Y:S01]  /*48b0*/  FMUL.FTZ R7, R174, R147 ;  /* 0x00000093ae077220 */ /* 0x000fe20000410000 */
[-C--:B------:R-:W-:Y:S01]  /*48c0*/  FMUL.FTZ R6, R124, R171.reuse ;  /* 0x000000ab7c067220 */ /* 0x080fe20000410000 */
[-C--:B------:R-:W-:Y:S01]  /*48d0*/  FMUL.FTZ R174, R174, R171.reuse ;  /* 0x000000abaeae7220 */ /* 0x080fe20000410000 */
[C---:B------:R-:W-:Y:S02]  /*48e0*/  FFMA.FTZ R4, R125.reuse, R171, -R4 ;  /* 0x000000ab7d047223 */ /* 0x040fe40000010804 */
[-C--:B------:R-:W-:Y:S01]  /*48f0*/  FFMA.FTZ R6, R125, R147.reuse, R6 ;  /* 0x000000937d067223 */ /* 0x080fe20000010006 */
[C---:B------:R-:W-:Y:S01]  /*4900*/  FFMA.FTZ R176, R148.reuse, R147, R174 ;  /* 0x0000009394b07223 */ /* 0x040fe200000100ae */
[----:B------:R-:W-:Y:S01]  /*4910*/  FFMA.FTZ R174, R91, R46, R4 ;  /* 0x0000002e5bae7223 */ /* 0x000fe20000010004 */
[C---:B------:R-:W-:Y:S01]  /*4920*/  FFMA.FTZ R3, R115.reuse, R210, R208 ;  /* 0x000000d273037223 */ /* 0x040fe200000100d0 */
[----:B------:R-:W-:Y:S01]  /*4930*/  FFMA.FTZ R7, R148, R171, -R7 ;  /* 0x000000ab94077223 */ /* 0x000fe20000010807 */
[----:B------:R-:W-:Y:S01]  /*4940*/  FADD.FTZ R148, RZ, R6 ;  /* 0x00000006ff947221 */ /* 0x000fe20000010000 */
[----:B------:R-:W-:Y:S01]  /*4950*/  FMUL.FTZ R4, R122, R174 ;  /* 0x000000ae7a047220 */ /* 0x000fe20000410000 */
[----:B------:R-:W-:Y:S01]  /*4960*/  FFMA.FTZ R5, -R115, R5, R198 ;  /* 0x0000000573057223 */ /* 0x000fe200000101c6 */
[----:B------:R-:W-:Y:S01]  /*4970*/  FFMA.FTZ R6, R114, R7, R3 ;  /* 0x0000000772067223 */ /* 0x000fe20000010003 */
[-C--:B------:R-:W-:Y:S01]  /*4980*/  FMUL.FTZ R3, R122, R148.reuse ;  /* 0x000000947a037220 */ /* 0x080fe20000410000 */
[C---:B------:R-:W-:Y:S01]  /*4990*/  FMUL.FTZ R208, R189.reuse, R148 ;  /* 0x00000094bdd07220 */ /* 0x040fe20000410000 */
[----:B------:R-:W-:Y:S01]  /*49a0*/  FMUL.FTZ R189, R189, R174 ;  /* 0x000000aebdbd7220 */ /* 0x000fe20000410000 */
[C---:B------:R-:W-:Y:S01]  /*49b0*/  FFMA.FTZ R4, R123.reuse, R148, R4 ;  /* 0x000000947b047223 */ /* 0x040fe20000010004 */
[----:B------:R-:W-:Y:S01]  /*49c0*/  FFMA.FTZ R198, -R114, R176, R5 ;  /* 0x000000b072c67223 */ /* 0x000fe20000010105 */
[-C--:B------:R-:W-:Y:S01]  /*49d0*/  FFMA.FTZ R176, R123, R174.reuse, -R3 ;  /* 0x000000ae7bb07223 */ /* 0x080fe20000010803 */
[C---:B------:R-:W-:Y:S01]  /*49e0*/  FFMA.FTZ R208, R149.reuse, R174, -R208 ;  /* 0x000000ae95d07223 */ /* 0x040fe200000108d0 */
[----:B------:R-:W-:Y:S01]  /*49f0*/  FFMA.FTZ R189, R149, R148, R189 ;  /* 0x0000009495bd7223 */ /* 0x000fe200000100bd */
[----:B------:R-:W-:Y:S01]  /*4a00*/  FADD.FTZ R149, RZ, R4 ;  /* 0x00000004ff957221 */ /* 0x000fe20000010000 */
[----:B------:R-:W-:Y:S01]  /*4a10*/  FFMA.FTZ R176, R99, R64, R176 ;  /* 0x0000004063b07223 */ /* 0x000fe200000100b0 */
[----:B------:R-:W-:-:S02]  /*4a20*/  FFMA.FTZ R3, R113, R208, R6 ;  /* 0x000000d071037223 */ /* 0x000fc40000010006 */
[C---:B------:R-:W-:Y:S01]  /*4a30*/  FMUL.FTZ R4, R120.reuse, R149 ;  /* 0x0000009578047220 */ /* 0x040fe20000410000 */
[----:B------:R-:W-:Y:S01]  /*4a40*/  FFMA.FTZ R189, -R113, R189, R198 ;  /* 0x000000bd71bd7223 */ /* 0x000fe200000101c6 */
[-C--:B------:R-:W-:Y:S01]  /*4a50*/  FMUL.FTZ R6, R120, R176.reuse ;  /* 0x000000b078067220 */ /* 0x080fe20000410000 */
[CC--:B------:R-:W-:Y:S01]  /*4a60*/  FMUL.FTZ R198, R177.reuse, R149.reuse ;  /* 0x00000095b1c67220 */ /* 0x0c0fe20000410000 */
[-C--:B------:R-:W-:Y:S01]  /*4a70*/  FMUL.FTZ R208, R177, R176.reuse ;  /* 0x000000b0b1d07220 */ /* 0x080fe20000410000 */
[CC--:B------:R-:W-:Y:S01]  /*4a80*/  FFMA.FTZ R177, R121.reuse, R176.reuse, -R4 ;  /* 0x000000b079b17223 */ /* 0x0c0fe20000010804 */
[-C--:B------:R-:W-:Y:S01]  /*4a90*/  FFMA.FTZ R6, R121, R149.reuse, R6 ;  /* 0x0000009579067223 */ /* 0x080fe20000010006 */
[C---:B------:R-:W-:Y:S01]  /*4aa0*/  FFMA.FTZ R198, R167.reuse, R176, -R198 ;  /* 0x000000b0a7c67223 */ /* 0x040fe200000108c6 */
[----:B------:R-:W-:Y:S01]  /*4ab0*/  FFMA.FTZ R208, R167, R149, R208 ;  /* 0x00000095a7d07223 */ /* 0x000fe200000100d0 */
[----:B------:R-:W-:Y:S01]  /*4ac0*/  FFMA.FTZ R177, R92, R41, R177 ;  /* 0x000000295cb17223 */ /* 0x000fe200000100b1 */
[----:B------:R-:W-:Y:S01]  /*4ad0*/  FADD.FTZ R167, RZ, R6 ;  /* 0x00000006ffa77221 */ /* 0x000fe20000010000 */
[----:B------:R-:W-:-:S02]  /*4ae0*/  FFMA.FTZ R198, R112, R198, R3 ;  /* 0x000000c670c67223 */ /* 0x000fc40000010003 */
[C---:B------:R-:W-:Y:S01]  /*4af0*/  FMUL.FTZ R6, R118.reuse, R177 ;  /* 0x000000b176067220 */ /* 0x040fe20000410000 */
        /* <DEDUP_REMOVED lines=11> */
[CC--:B------:R-:W-:Y:S01]  /*4bb0*/  FMUL.FTZ R4, R136.reuse, R170.reuse ;  /* 0x000000aa88047220 */ /* 0x0c0fe20000410000 */
        /* <DEDUP_REMOVED lines=10> */
[----:B------:R-:W-:Y:S01]  /*4c60*/  FMUL.FTZ R6, R134, R193 ;  /* 0x000000c186067220 */ /* 0x000fe20000410000 */
[----:B------:R-:W-:Y:S01]  /*4c70*/  FFMA.FTZ R5, -R111, R5, R208 ;  /* 0x000000056f057223 */ /* 0x000fe200000101d0 */
[-C--:B------:R-:W-:Y:S01]  /*4c80*/  FMUL.FTZ R3, R192, R173.reuse ;  /* 0x000000adc0037220 */ /* 0x080fe20000410000 */
[----:B------:R-:W-:Y:S01]  /*4c90*/  FMUL.FTZ R4, R134, R173 ;  /* 0x000000ad86047220 */ /* 0x000fe20000410000 */
[----:B------:R-:W-:Y:S01]  /*4ca0*/  FMUL.FTZ R192, R192, R193 ;  /* 0x000000c1c0c07220 */ /* 0x000fe20000410000 */
[C---:B------:R-:W-:Y:S01]  /*4cb0*/  FFMA.FTZ R6, R135.reuse, R173, R6 ;  /* 0x000000ad87067223 */ /* 0x040fe20000010006 */
[----:B------:R-:W-:Y:S01]  /*4cc0*/  FFMA.FTZ R208, -R110, R196, R5 ;  /* 0x000000c46ed07223 */ /* 0x000fe20000010105 */
[CC--:B------:R-:W-:Y:S01]  /*4cd0*/  FFMA.FTZ R3, R186.reuse, R193.reuse, -R3 ;  /* 0x000000c1ba037223 */ /* 0x0c0fe20000010803 */
[----:B------:R-:W-:Y:S01]  /*4ce0*/  FFMA.FTZ R4, R135, R193, -R4 ;  /* 0x000000c187047223 */ /* 0x000fe20000010804 */
[----:B------:R-:W-:Y:S01]  /*4cf0*/  FFMA.FTZ R5, R186, R173, R192 ;  /* 0x000000adba057223 */ /* 0x000fe200000100c0 */
[----:B------:R-:W-:-:S02]  /*4d00*/  FADD.FTZ R186, RZ, R6 ;  /* 0x00000006ffba7221 */ /* 0x000fc40000010000 */
[----:B------:R-:W-:Y:S02]  /*4d10*/  FFMA.FTZ R196, R97, R62, R4 ;  /* 0x0000003e61c47223 */ /* 0x000fe40000010004 */
[C---:B------:R-:W-:Y:S01]  /*4d20*/  FMUL.FTZ R4, R138.reuse, R186 ;  /* 0x000000ba8a047220 */ /* 0x040fe20000410000 */
[----:B------:R-:W-:Y:S01]  /*4d30*/  FFMA.FTZ R7, R109, R3, R198 ;  /* 0x000000036d077223 */ /* 0x000fe200000100c6 */
[-C--:B------:R-:W-:Y:S02]  /*4d40*/  FMUL.FTZ R3, R138, R196.reuse ;  /* 0x000000c48a037220 */ /* 0x080fe40000410000 */
[C---:B------:R-:W-:Y:S01]  /*4d50*/  FFMA.FTZ R4, R139.reuse, R196, -R4 ;  /* 0x000000c48b047223 */ /* 0x040fe20000010804 */
[----:B------:R-:W-:Y:S01]  /*4d60*/  UISETP.GE.AND UP0, UPT, UR11, UR44, UPT ;  /* 0x0000002c0b00728c */ /* 0x000fe2000bf06270 */
[----:B------:R-:W-:Y:S02]  /*4d70*/  FFMA.FTZ R3, R139, R186, R3 ;  /* 0x000000ba8b037223 */ /* 0x000fe40000010003 */
[----:B------:R-:W-:Y:S01]  /*4d80*/  FFMA.FTZ R198, R89, R38, R4 ;  /* 0x0000002659c67223 */ /* 0x000fe20000010004 */
[C---:B------:R-:W-:Y:S01]  /*4d90*/  FMUL.FTZ R6, R201.reuse, R186 ;  /* 0x000000bac9067220 */ /* 0x040fe20000410000 */
[----:B------:R-:W-:Y:S01]  /*4da0*/  FADD.FTZ R192, RZ, R3 ;  /* 0x00000003ffc07221 */ /* 0x000fe20000010000 */
[----:B------:R-:W-:Y:S01]  /*4db0*/  PLOP3.LUT P1, PT, PT, PT, UP0, 0x80, 0x8 ;  /* 0x000000000008781c */ /* 0x000fe20003f2f008 */
[C---:B------:R-:W-:Y:S01]  /*4dc0*/  FMUL.FTZ R4, R140.reuse, R198 ;  /* 0x000000c68c047220 */ /* 0x040fe20000410000 */
[----:B------:R-:W-:Y:S01]  /*4dd0*/  FMUL.FTZ R201, R201, R196 ;  /* 0x000000c4c9c97220 */ /* 0x000fe20000410000 */
[-C--:B------:R-:W-:Y:S01]  /*4de0*/  FMUL.FTZ R3, R140, R192.reuse ;  /* 0x000000c08c037220 */ /* 0x080fe20000410000 */
[----:B------:R-:W-:Y:S01]  /*4df0*/  ISETP.NE.OR P1, PT, R71, RZ, P1 ;  /* 0x000000ff4700720c */ /* 0x000fe20000f25670 */
[----:B------:R-:W-:Y:S01]  /*4e00*/  FFMA.FTZ R4, R141, R192, R4 ;  /* 0x000000c08d047223 */ /* 0x000fe20000010004 */
[----:B------:R-:W-:Y:S01]  /*4e10*/  FFMA.FTZ R5, -R109, R5, R208 ;  /* 0x000000056d057223 */ /* 0x000fe200000101d0 */
[C---:B------:R-:W-:Y:S01]  /*4e20*/  FFMA.FTZ R201, R191.reuse, R186, R201 ;  /* 0x000000babfc97223 */ /* 0x040fe200000100c9 */
[----:B------:R-:W-:Y:S01]  /*4e30*/  FFMA.FTZ R6, R191, R196, -R6 ;  /* 0x000000c4bf067223 */ /* 0x000fe20000010806 */
[----:B------:R-:W-:Y:S01]  /*4e40*/  FFMA.FTZ R3, R141, R198, -R3 ;  /* 0x000000c68d037223 */ /* 0x000fe20000010803 */
[C---:B------:R-:W-:Y:S01]  /*4e50*/  FMUL.FTZ R210, R197.reuse, R192 ;  /* 0x000000c0c5d27220 */ /* 0x040fe20000410000 */
[----:B------:R-:W-:Y:S01]  /*4e60*/  FADD.FTZ R191, RZ, R4 ;  /* 0x00000004ffbf7221 */ /* 0x000fe20000010000 */
[C---:B------:R-:W-:Y:S01]  /*4e70*/  FFMA.FTZ R208, -R108.reuse, R201, R5 ;  /* 0x000000c96cd07223 */ /* 0x040fe20000010105 */
[----:B------:R-:W-:Y:S01]  /*4e80*/  FMUL.FTZ R5, R197, R198 ;  /* 0x000000c6c5057220 */ /* 0x000fe20000410000 */
[----:B------:R-:W-:Y:S01]  /*4e90*/  FFMA.FTZ R6, R108, R6, R7 ;  /* 0x000000066c067223 */ /* 0x000fe20000010007 */
[----:B------:R-:W-:Y:S01]  /*4ea0*/  FFMA.FTZ R197, R96, R61, R3 ;  /* 0x0000003d60c57223 */ /* 0x000fe20000010003 */
[C---:B------:R-:W-:Y:S01]  /*4eb0*/  FFMA.FTZ R210, R199.reuse, R198, -R210 ;  /* 0x000000c6c7d27223 */ /* 0x040fe200000108d2 */
[C---:B------:R-:W-:Y:S01]  /*4ec0*/  FMUL.FTZ R7, R206.reuse, R191 ;  /* 0x000000bfce077220 */ /* 0x040fe20000410000 */
[----:B------:R-:W-:Y:S01]  /*4ed0*/  FFMA.FTZ R3, R199, R192, R5 ;  /* 0x000000c0c7037223 */ /* 0x000fe20000010005 */
[-C--:B------:R-:W-:Y:S01]  /*4ee0*/  FMUL.FTZ R206, R206, R197.reuse ;  /* 0x000000c5cece7220 */ /* 0x080fe20000410000 */
[----:B------:R-:W-:Y:S01]  /*4ef0*/  FFMA.FTZ R5, R107, R210, R6 ;  /* 0x000000d26b057223 */ /* 0x000fe20000010006 */
[C---:B------:R-:W-:Y:S01]  /*4f00*/  FFMA.FTZ R7, R200.reuse, R197, -R7 ;  /* 0x000000c5c8077223 */ /* 0x040fe20000010807 */
[----:B------:R-:W-:Y:S01]  /*4f10*/  VOTEU.ALL UP0, P1 ;  /* 0x0000000000ff7886 */ /* 0x000fe20000800000 */
[----:B------:R-:W-:Y:S01]  /*4f20*/  FFMA.FTZ R200, R200, R191, R206 ;  /* 0x000000bfc8c87223 */ /* 0x000fe200000100ce */
[----:B------:R-:W-:Y:S01]  /*4f30*/  ISETP.NE.AND P2, PT, R190, 0x1f, PT ;  /* 0x0000001fbe00780c */ /* 0x000fe20003f45270 */
[----:B------:R-:W-:Y:S01]  /*4f40*/  FFMA.FTZ R206, R106, R7, R5 ;  /* 0x000000076ace7223 */ /* 0x000fe20000010005 */
[----:B------:R-:W-:-:S02]  /*4f50*/  HFMA2 R5, -RZ, RZ, 0, 0 ;  /* 0x00000000ff057431 */ /* 0x000fc400000001ff */
[----:B------:R-:W-:Y:S01]  /*4f60*/  FMUL.FTZ R216, R132, R216 ;  /* 0x000000d884d87220 */ /* 0x000fe20000410000 */
[----:B------:R-:W-:Y:S01]  /*4f70*/  @!UP0 ULEA UR20, UR8, UR21, 0x4 ;  /* 0x0000001508148291 */ /* 0x000fe2000f8e20ff */
[----:B------:R-:W-:Y:S02]  /*4f80*/  MOV R4, 0x3f800000 ;  /* 0x3f80000000047802 */ /* 0x000fe40000000f00 */
[----:B------:R-:W-:Y:S01]  /*4f90*/  CS2R R6, SRZ ;  /* 0x0000000000067805 */ /* 0x000fe2000001ff00 */
[----:B------:R-:W-:Y:S01]  /*4fa0*/  FFMA.FTZ R207, R133, R214, -R216 ;  /* 0x000000d685cf7223 */ /* 0x000fe200000108d8 */
[----:B------:R-:W-:Y:S01]  /*4fb0*/  FFMA.FTZ R209, R0, R159, R209 ;  /* 0x0000009f00d17223 */ /* 0x000fe200000100d1 */
[----:B------:R-:W-:Y:S01]  /*4fc0*/  FADD.FTZ R211, R10, R211 ;  /* 0x000000d30ad37221 */ /* 0x000fe20000010000 */
        /* <DEDUP_REMOVED lines=22> */
.L_x_14068:
[----:B------:R-:W-:Y:S05]  /*5130*/  BSYNC.RECONVERGENT B0 ;  /* 0x0000000000007941 */ /* 0x000fea0003800200 */
.L_x_14067:
        /* <DEDUP_REMOVED lines=16> */
.L_x_14070:
[----:B------:R-:W-:Y:S05]  /*5240*/  BSYNC.RECONVERGENT B0 ;  /* 0x0000000000007941 */ /* 0x000fea0003800200 */
.L_x_14069:
        /* <DEDUP_REMOVED lines=16> */
.L_x_14072:
[----:B------:R-:W-:Y:S05]  /*5350*/  BSYNC.RECONVERGENT B0 ;  /* 0x0000000000007941 */ /* 0x000fea0003800200 */
.L_x_14071:
        /* <DEDUP_REMOVED lines=16> */
.L_x_14074:
[----:B------:R-:W-:Y:S05]  /*5460*/  BSYNC.RECONVERGENT B0 ;  /* 0x0000000000007941 */ /* 0x000fea0003800200 */
.L_x_14073:
        /* <DEDUP_REMOVED lines=16> */
.L_x_14076:
[----:B------:R-:W-:Y:S05]  /*5570*/  BSYNC.RECONVERGENT B0 ;  /* 0x0000000000007941 */ /* 0x000fea0003800200 */
.L_x_14075:
[----:B-1----:R-:W-:Y:S01]  /*5580*/  FFMA.FTZ R214, -R106, R200, R3 ;  /* 0x000000c86ad67223 */ /* 0x002fe20000010103 */
[C---:B------:R-:W-:Y:S01]  /*5590*/  FMUL.FTZ R208, R142.reuse, R197 ;  /* 0x000000c58ed07220 */ /* 0x040fe20000410000 */
[-C--:B------:R-:W-:Y:S01]  /*55a0*/  FMUL.FTZ R200, R142, R191.reuse ;  /* 0x000000bf8ec87220 */ /* 0x080fe20000410000 */
[----:B------:R-:W-:Y:S01]  /*55b0*/  SHFL.DOWN PT, R219, R207, 0x1, 0x1f ;  /* 0x08201f00cfdb7f89 */ /* 0x000fe200000e0000 */
[----:B------:R-:W-:Y:S01]  /*55c0*/  ISETP.NE.AND P1, PT, R71, 0x1f, PT ;  /* 0x0000001f4700780c */ /* 0x000fe20003f25270 */
[C---:B------:R-:W-:Y:S01]  /*55d0*/  FFMA.FTZ R199, R143.reuse, R191, R208 ;  /* 0x000000bf8fc77223 */ /* 0x040fe200000100d0 */
[----:B------:R-:W-:Y:S01]  /*55e0*/  FFMA.FTZ R201, R143, R197, -R200 ;  /* 0x000000c58fc97223 */ /* 0x000fe200000108c8 */
[----:B--2---:R-:W1:Y:S01]  /*55f0*/  SHFL.IDX PT, R208, R7, RZ, 0x1f ;  /* 0x00001fff07d07589 */ /* 0x004e6200000e0000 */
[----:B------:R-:W-:Y:S01]  /*5600*/  ISETP.NE.AND P2, PT, R71, RZ, PT ;  /* 0x000000ff4700720c */ /* 0x000fe20003f45270 */
[----:B------:R-:W-:Y:S01]  /*5610*/  FADD.FTZ R199, RZ, R199 ;  /* 0x000000c7ffc77221 */ /* 0x000fe20000010000 */
[----:B------:R-:W-:Y:S01]  /*5620*/  FFMA.FTZ R201, R88, R37, R201 ;  /* 0x0000002558c97223 */ /* 0x000fe200000100c9 */
[----:B------:R3:W2:Y:S01]  /*5630*/  SHFL.IDX PT, R213, R207, RZ, 0x1f ;  /* 0x00001fffcfd57589 */ /* 0x0006a200000e0000 */
[----:B------:R-:W-:Y:S01]  /*5640*/  BSSY.RECONVERGENT B0, `(.L_x_14077) ;  /* 0x00001f6000007945 */ /* 0x000fe20003800200 */
[C---:B------:R-:W-:Y:S01]  /*5650*/  FMUL.FTZ R200, R144.reuse, R199 ;  /* 0x000000c790c87220 */ /* 0x040fe20000410000 */
[----:B------:R-:W-:Y:S01]  /*5660*/  FMUL.FTZ R210, R144, R201 ;  /* 0x000000c990d27220 */ /* 0x000fe20000410000 */
[----:B------:R-:W5:Y:S01]  /*5670*/  SHFL.DOWN PT, R217, R2, 0x1, 0x1f ;  /* 0x08201f0002d97f89 */ /* 0x000f6200000e0000 */
[C---:B------:R-:W-:Y:S01]  /*5680*/  FMUL.FTZ R215, R202.reuse, R199 ;  /* 0x000000c7cad77220 */ /* 0x040fe20000410000 */
[----:B------:R-:W-:-:S02]  /*5690*/  FMUL.FTZ R216, R202, R201 ;  /* 0x000000c9cad87220 */ /* 0x000fc40000410000 */
[----:B------:R-:W5:Y:S01]  /*56a0*/  SHFL.IDX PT, R3, R6, RZ, 0x1f ;  /* 0x00001fff06037589 */ /* 0x000f6200000e0000 */
[C---:B---3--:R-:W-:Y:S01]  /*56b0*/  FFMA.FTZ R207, R145.reuse, R199, R210 ;  /* 0x000000c791cf7223 */ /* 0x048fe200000100d2 */
[-C--:B------:R-:W-:Y:S01]  /*56c0*/  FFMA.FTZ R210, R145, R201.reuse, -R200 ;  /* 0x000000c991d27223 */ /* 0x080fe200000108c8 */
[C---:B------:R-:W-:Y:S01]  /*56d0*/  FFMA.FTZ R215, R204.reuse, R201, -R215 ;  /* 0x000000c9ccd77223 */ /* 0x040fe200000108d7 */
[----:B0-----:R0:W3:Y:S01]  /*56e0*/  SHFL.IDX PT, R212, R2, RZ, 0x1f ;  /* 0x00001fff02d47589 */ /* 0x0010e200000e0000 */
[----:B------:R-:W-:Y:S01]  /*56f0*/  FADD.FTZ R200, RZ, R207 ;  /* 0x000000cfffc87221 */ /* 0x000fe20000010000 */
[----:B------:R-:W-:Y:S01]  /*5700*/  FFMA.FTZ R202, R95, R60, R210 ;  /* 0x0000003c5fca7223 */ /* 0x000fe200000100d2 */
[----:B------:R-:W-:Y:S01]  /*5710*/  FFMA.FTZ R215, R105, R215, R206 ;  /* 0x000000d769d77223 */ /* 0x000fe200000100ce */
[----:B------:R-:W3:Y:S01]  /*5720*/  SHFL.DOWN PT, R218, R209, 0x1, 0x1f ;  /* 0x08201f00d1da7f89 */ /* 0x000ee200000e0000 */
[----:B------:R-:W-:Y:S01]  /*5730*/  FFMA.FTZ R207, R204, R199, R216 ;  /* 0x000000c7cccf7223 */ /* 0x000fe200000100d8 */
[----:B------:R-:W-:-:S02]  /*5740*/  VOTEU.ALL UP0, P2 ;  /* 0x0000000000ff7886 */ /* 0x000fc40001000000 */
[----:B------:R-:W3:Y:S01]  /*5750*/  SHFL.DOWN PT, R221, R211, 0x1, 0x1f ;  /* 0x08201f00d3dd7f89 */ /* 0x000ee200000e0000 */
[C---:B0-----:R-:W-:Y:S01]  /*5760*/  FMUL.FTZ R2, R205.reuse, R200 ;  /* 0x000000c8cd027220 */ /* 0x041fe20000410000 */
[-C--:B------:R-:W-:Y:S01]  /*5770*/  FMUL.FTZ R205, R205, R202.reuse ;  /* 0x000000cacdcd7220 */ /* 0x080fe20000410000 */
[----:B------:R-:W-:Y:S01]  /*5780*/  FFMA.FTZ R207, -R105, R207, R214 ;  /* 0x000000cf69cf7223 */ /* 0x000fe200000101d6 */
[----:B----4-:R-:W0:Y:S01]  /*5790*/  SHFL.IDX PT, R209, R209, RZ, 0x1f ;  /* 0x00001fffd1d17589 */ /* 0x010e2200000e0000 */
[----:B------:R-:W-:Y:S01]  /*57a0*/  FFMA.FTZ R206, R203, R202, -R2 ;  /* 0x000000cacbce7223 */ /* 0x000fe20000010802 */
[----:B-1----:R-:W-:Y:S01]  /*57b0*/  @P1 FMUL.FTZ R2, R219, R208 ;  /* 0x000000d0db021220 */ /* 0x002fe20000410000 */
[----:B------:R-:W-:Y:S01]  /*57c0*/  FFMA.FTZ R204, R203, R200, R205 ;  /* 0x000000c8cbcc7223 */ /* 0x000fe200000100cd */
[----:B------:R-:W1:Y:S01]  /*57d0*/  SHFL.IDX PT, R211, R211, RZ, 0x1f ;  /* 0x00001fffd3d37589 */ /* 0x000e6200000e0000 */
[----:B--2---:R-:W-:Y:S01]  /*57e0*/  FMUL.FTZ R203, R213, R7 ;  /* 0x00000007d5cb7220 */ /* 0x004fe20000410000 */
[C---:B-----5:R-:W-:Y:S01]  /*57f0*/  @P1 FMUL.FTZ R210, R217.reuse, R208 ;  /* 0x000000d0d9d21220 */ /* 0x060fe20000410000 */
[----:B------:R-:W-:Y:S01]  /*5800*/  @!UP0 ULEA UR20, UR8, UR21, 0x4 ;  /* 0x0000001508148291 */ /* 0x000fe2000f8e20ff */
[-C--:B------:R-:W-:Y:S01]  /*5810*/  @P1 FFMA.FTZ R205, R217, R3.reuse, -R2 ;  /* 0x00000003d9cd1223 */ /* 0x080fe20000010802 */
[----:B------:R-:W-:Y:S01]  /*5820*/  FMUL.FTZ R2, R213, R4 ;  /* 0x00000004d5027220 */ /* 0x000fe20000410000 */
[----:B------:R-:W-:Y:S01]  /*5830*/  @P1 FFMA.FTZ R210, R219, R3, R210 ;  /* 0x00000003dbd21223 */ /* 0x000fe200000100d2 */
[----:B------:R-:W-:Y:S01]  /*5840*/  FFMA.FTZ R206, R104, R206, R215 ;  /* 0x000000ce68ce7223 */ /* 0x000fe200000100d7 */
[CC--:B---3--:R-:W-:Y:S01]  /*5850*/  FFMA.FTZ R214, R212.reuse, R6.reuse, -R203 ;  /* 0x00000006d4d67223 */ /* 0x0c8fe200000108cb */
[CC--:B------:R-:W-:Y:S01]  /*5860*/  FMUL.FTZ R203, R213.reuse, R5.reuse ;  /* 0x00000005d5cb7220 */ /* 0x0c0fe20000410000 */
[----:B------:R-:W-:Y:S01]  /*5870*/  FMUL.FTZ R6, R213, R6 ;  /* 0x00000006d5067220 */ /* 0x000fe20000410000 */
[----:B------:R-:W-:Y:S01]  /*5880*/  FFMA.FTZ R5, R212, R5, R2 ;  /* 0x00000005d4057223 */ /* 0x000fe20000010002 */
[----:B------:R-:W-:Y:S01]  /*5890*/  @P1 FADD.FTZ R3, R218, R205 ;  /* 0x000000cdda031221 */ /* 0x000fe20000010000 */
[C---:B------:R-:W-:Y:S01]  /*58a0*/  FFMA.FTZ R4, R212.reuse, R4, -R203 ;  /* 0x00000004d4047223 */ /* 0x040fe200000108cb */
[----:B------:R-:W-:Y:S01]  /*58b0*/  P2R R2, PR, RZ, 0x4 ;  /* 0x00000004ff027803 */ /* 0x000fe20000000000 */
[----:B------:R-:W-:Y:S01]  /*58c0*/  FFMA.FTZ R212, R212, R7, R6 ;  /* 0x00000007d4d47223 */ /* 0x000fe20000010006 */
[----:B------:R-:W-:Y:S01]  /*58d0*/  @P1 FADD.FTZ R208, R221, R210 ;  /* 0x000000d2ddd01221 */ /* 0x000fe20000010000 */
[-C--:B------:R-:W-:Y:S01]  /*58e0*/  FMUL.FTZ R203, R3, R9.reuse ;  /* 0x0000000903cb7220 */ /* 0x080fe20000410000 */
[C---:B------:R-:W-:Y:S01]  /*58f0*/  FMUL.FTZ R2, R160.reuse, R202 ;  /* 0x000000caa0027220 */ /* 0x040fe20000410000 */
[----:B------:R-:W-:Y:S01]  /*5900*/  FMUL.FTZ R7, R160, R200 ;  /* 0x000000c8a0077220 */ /* 0x000fe20000410000 */
[C---:B------:R-:W-:Y:S01]  /*5910*/  FMUL.FTZ R6, R208.reuse, R9 ;  /* 0x00000009d0067220 */ /* 0x040fe20000410000 */
[----:B------:R-:W-:Y:S01]  /*5920*/  FFMA.FTZ R210, R208, R8, -R203 ;  /* 0x00000008d0d27223 */ /* 0x000fe200000108cb */
[C---:B------:R-:W-:Y:S01]  /*5930*/  FFMA.FTZ R9, R161.reuse, R200, R2 ;  /* 0x000000c8a1097223 */ /* 0x040fe20000010002 */
[----:B------:R-:W-:Y:S01]  /*5940*/  FFMA.FTZ R208, R161, R202, -R7 ;  /* 0x000000caa1d07223 */ /* 0x000fe20000010807 */
[----:B------:R-:W-:Y:S01]  /*5950*/  FFMA.FTZ R2, R3, R8, R6 ;  /* 0x0000000803027223 */ /* 0x000fe20000010006 */
[----:B0-----:R-:W-:Y:S01]  /*5960*/  FADD.FTZ R6, R209, R214 ;  /* 0x000000d6d1067221 */ /* 0x001fe20000010000 */
[----:B------:R-:W-:Y:S01]  /*5970*/  FADD.FTZ R8, RZ, R9 ;  /* 0x00000009ff087221 */ /* 0x000fe20000010000 */
[----:B-1----:R-:W-:Y:S01]  /*5980*/  FADD.FTZ R7, R211, R212 ;  /* 0x000000d4d3077221 */ /* 0x002fe20000010000 */
[----:B------:R-:W-:Y:S01]  /*5990*/  FFMA.FTZ R208, R87, R36, R208 ;  /* 0x0000002457d07223 */ /* 0x000fe200000100d0 */
[----:B------:R-:W-:Y:S01]  /*59a0*/  FADD.FTZ R210, R195, R210 ;  /* 0x000000d2c3d27221 */ /* 0x000fe20000010000 */
[C---:B------:R-:W-:Y:S01]  /*59b0*/  FMUL.FTZ R216, R194.reuse, R8 ;  /* 0x00000008c2d87220 */ /* 0x040fe20000410000 */
[----:B------:R-:W-:Y:S01]  /*59c0*/  FFMA.FTZ R188, R103, R188, R2 ;  /* 0x000000bc67bc7223 */ /* 0x000fe20000010002 */
[----:B------:R-:W-:Y:S01]  /*59d0*/  FMUL.FTZ R3, R194, R208 ;  /* 0x000000d0c2037220 */ /* 0x000fe20000410000 */
[----:B------:R0:W-:Y:S01]  /*59e0*/  @!P2 STS.128 [UR20+0x2e10], R4 ;  /* 0x002e1004ff00a988 */ /* 0x0001e20008000c14 */
[C---:B------:R-:W-:Y:S01]  /*59f0*/  FMUL.FTZ R2, R160.reuse, R210 ;  /* 0x000000d2a0027220 */ /* 0x040fe20000410000 */
[----:B------:R-:W-:Y:S01]  /*5a00*/  ULEA UR20, UR11, 0xfffffc00, 0xa ;  /* 0xfffffc000b147891 */ /* 0x000fe2000f8e50ff */
[C---:B------:R-:W-:Y:S01]  /*5a10*/  FFMA.FTZ R9, R185.reuse, R208, -R216 ;  /* 0x000000d0b9097223 */ /* 0x040fe200000108d8 */
[----:B------:R-:W-:Y:S01]  /*5a20*/  FFMA.FTZ R185, R185, R8, R3 ;  /* 0x00000008b9b97223 */ /* 0x000fe20000010003 */
[-C--:B------:R-:W-:Y:S01]  /*5a30*/  FMUL.FTZ R195, R160, R188.reuse ;  /* 0x000000bca0c37220 */ /* 0x080fe20000410000 */
[C---:B------:R-:W-:Y:S01]  /*5a40*/  FFMA.FTZ R3, R161.reuse, R188, R2 ;  /* 0x000000bca1037223 */ /* 0x040fe20000010002 */
[----:B------:R-:W-:Y:S01]  /*5a50*/  USHF.R.S32.HI UR42, URZ, 0x1f, UR20 ;  /* 0x0000001fff2a7899 */ /* 0x000fe20008011414 */
[----:B------:R-:W-:Y:S01]  /*5a60*/  FMUL.FTZ R2, R16, UR48 ;  /* 0x0000003010027c20 */ /* 0x000fe20008410000 */
[----:B------:R-:W-:Y:S01]  /*5a70*/  FFMA.FTZ R195, R161, R210, -R195 ;  /* 0x000000d2a1c37223 */ /* 0x000fe200000108c3 */
[----:B------:R-:W-:Y:S01]  /*5a80*/  FFMA.FTZ R187, R104, R187, R3 ;  /* 0x000000bb68bb7223 */ /* 0x000fe20000010003 */
[----:B------:R-:W-:Y:S01]  /*5a90*/  FMUL.FTZ R194, R16, UR47 ;  /* 0x0000002f10c27c20 */ /* 0x000fe20008410000 */
[----:B------:R-:W-:Y:S01]  /*5aa0*/  FFMA.FTZ R161, R157, UR47, -R2 ;  /* 0x0000002f9da17c23 */ /* 0x000fe20008010802 */
[----:B------:R-:W-:Y:S01]  /*5ab0*/  LOP3.LUT R2, R71, UR20, RZ, 0xfc, !PT ;  /* 0x0000001447027c12 */ /* 0x000fe2000f8efcff */
[----:B------:R-:W-:Y:S01]  /*5ac0*/  FADD.FTZ R184, R184, R195 ;  /* 0x000000c3b8b87221 */ /* 0x000fe20000010000 */
[----:B------:R-:W-:Y:S01]  /*5ad0*/  MOV R3, UR42 ;  /* 0x0000002a00037c02 */ /* 0x000fe20008000f00 */
[----:B0-----:R-:W-:Y:S01]  /*5ae0*/  FMUL.FTZ R7, R17, UR48 ;  /* 0x0000003011077c20 */ /* 0x001fe20008410000 */
[----:B------:R-:W-:Y:S01]  /*5af0*/  MOV R5, UR40 ;  /* 0x0000002800057c02 */ /* 0x000fe20008000f00 */
[----:B------:R-:W-:Y:S01]  /*5b00*/  FMUL.FTZ R6, R144, R184 ;  /* 0x000000b890067220 */ /* 0x000fe20000410000 */
[----:B------:R-:W-:Y:S01]  /*5b10*/  MOV R160, 0x84 ;  /* 0x0000008400a07802 */ /* 0x000fe20000000f00 */
[C---:B------:R-:W-:Y:S01]  /*5b20*/  FMUL.FTZ R195, R19.reuse, UR48 ;  /* 0x0000003013c37c20 */ /* 0x040fe20008410000 */
[----:B------:R-:W-:Y:S01]  /*5b30*/  FMUL.FTZ R203, R19, UR47 ;  /* 0x0000002f13cb7c20 */ /* 0x000fe20008410000 */
[----:B------:R-:W-:-:S04]  /*5b40*/  IMAD.WIDE.U32 R4, R5, UR8, R2 ;  /* 0x0000000805047c25 */ /* 0x000fc8000f8e0002 */
[-C--:B------:R-:W-:Y:S01]  /*5b50*/  FMUL.FTZ R3, R144, R187.reuse ;  /* 0x000000bb90037220 */ /* 0x080fe20000410000 */
[----:B------:R-:W-:Y:S01]  /*5b60*/  FFMA.FTZ R6, R145, R187, R6 ;  /* 0x000000bb91067223 */ /* 0x000fe20000010006 */
[----:B------:R-:W-:Y:S01]  /*5b70*/  FFMA.FTZ R195, R166, UR47, -R195 ;  /* 0x0000002fa6c37c23 */ /* 0x000fe200080108c3 */
[----:B------:R-:W-:Y:S02]  /*5b80*/  IMAD R160, R71, R160, UR21 ;  /* 0x0000001547a07e24 */ /* 0x000fe4000f8e02a0 */
[----:B------:R-:W-:Y:S01]  /*5b90*/  FFMA.FTZ R144, R145, R184, -R3 ;  /* 0x000000b891907223 */ /* 0x000fe20000010803 */
[----:B------:R-:W-:Y:S01]  /*5ba0*/  FFMA.FTZ R182, R105, R182, R6 ;  /* 0x000000b669b67223 */ /* 0x000fe20000010006 */
[----:B------:R-:W-:Y:S01]  /*5bb0*/  FFMA.FTZ R3, R157, UR48, R194 ;  /* 0x000000309d037c23 */ /* 0x000fe200080100c2 */
[----:B------:R-:W-:Y:S01]  /*5bc0*/  FMUL.FTZ R145, R17, UR47 ;  /* 0x0000002f11917c20 */ /* 0x000fe20008410000 */
[----:B------:R-:W-:Y:S01]  /*5bd0*/  FADD.FTZ R181, R181, R144 ;  /* 0x00000090b5b57221 */ /* 0x000fe20000010000 */
[----:B------:R-:W-:Y:S01]  /*5be0*/  FFMA.FTZ R144, R158, UR47, -R7 ;  /* 0x0000002f9e907c23 */ /* 0x000fe20008010807 */
[----:B------:R-:W-:Y:S01]  /*5bf0*/  FMUL.FTZ R7, R0, -R3 ;  /* 0x8000000300077220 */ /* 0x000fe20000410000 */
[----:B------:R-:W-:Y:S01]  /*5c00*/  FFMA.FTZ R194, R158, UR48, R145 ;  /* 0x000000309ec27c23 */ /* 0x000fe20008010091 */
[CC--:B------:R-:W-:Y:S01]  /*5c10*/  FMUL.FTZ R6, R142.reuse, R181.reuse ;  /* 0x000000b58e067220 */ /* 0x0c0fe20000410000 */
[----:B------:R-:W-:Y:S01]  /*5c20*/  FMUL.FTZ R142, R142, R182 ;  /* 0x000000b68e8e7220 */ /* 0x000fe20000410000 */
[----:B------:R-:W-:Y:S01]  /*5c30*/  FMUL.FTZ R145, R117, R144 ;  /* 0x0000009075917220 */ /* 0x000fe20000410000 */
[----:B------:R-:W-:Y:S01]  /*5c40*/  STS [R160+0x844], R7 ;  /* 0x00084407a0007388 */ /* 0x000fe20000000800 */
[C---:B------:R-:W-:Y:S01]  /*5c50*/  FFMA.FTZ R3, R143.reuse, R182, R6 ;  /* 0x000000b68f037223 */ /* 0x040fe20000010006 */
[----:B------:R-:W-:Y:S01]  /*5c60*/  FFMA.FTZ R143, R143, R181, -R142 ;  /* 0x000000b58f8f7223 */ /* 0x000fe2000001088e */
[----:B------:R-:W-:Y:S01]  /*5c70*/  FMUL.FTZ R144, R146, UR48 ;  /* 0x0000003092907c20 */ /* 0x000fe20008410000 */
[----:B------:R-:W-:Y:S01]  /*5c80*/  FFMA.FTZ R203, R166, UR48, R203 ;  /* 0x00000030a6cb7c23 */ /* 0x000fe200080100cb */
[----:B------:R-:W-:Y:S01]  /*5c90*/  FFMA.FTZ R183, R106, R183, R3 ;  /* 0x000000b76ab77223 */ /* 0x000fe20000010003 */
[----:B------:R-:W-:Y:S01]  /*5ca0*/  FADD.FTZ R3, R178, R143 ;  /* 0x0000008fb2037221 */ /* 0x000fe20000010000 */
[----:B------:R-:W-:Y:S01]  /*5cb0*/  FFMA.FTZ R144, R165, UR47, -R144 ;  /* 0x0000002fa5907c23 */ /* 0x000fe20008010890 */
[----:B------:R-:W-:Y:S01]  /*5cc0*/  FFMA.FTZ R166, -R101, R66, R166 ;  /* 0x0000004265a67223 */ /* 0x000fe200000101a6 */
[C---:B------:R-:W-:Y:S01]  /*5cd0*/  FMUL.FTZ R6, R140.reuse, R183 ;  /* 0x000000b78c067220 */ /* 0x040fe20000410000 */
[-C--:B------:R-:W-:Y:S01]  /*5ce0*/  FMUL.FTZ R140, R140, R3.reuse ;  /* 0x000000038c8c7220 */ /* 0x080fe20000410000 */
[----:B------:R-:W-:Y:S01]  /*5cf0*/  FMUL.FTZ R143, R115, R144 ;  /* 0x00000090738f7220 */ /* 0x000fe20000410000 */
[----:B------:R0:W-:Y:S01]  /*5d00*/  STS [R160+0x848], R145 ;  /* 0x00084891a0007388 */ /* 0x0001e20000000800 */
[C---:B------:R-:W-:Y:S01]  /*5d10*/  FFMA.FTZ R142, R141.reuse, R3, -R6 ;  /* 0x000000038d8e7223 */ /* 0x040fe20000010806 */
[----:B------:R-:W-:Y:S01]  /*5d20*/  FFMA.FTZ R6, R141, R183, R140 ;  /* 0x000000b78d067223 */ /* 0x000fe2000001008c */
[----:B------:R-:W-:Y:S01]  /*5d30*/  FMUL.FTZ R161, R0, R161 ;  /* 0x000000a100a17220 */ /* 0x000fe20000410000 */
[----:B------:R1:W-:Y:S01]  /*5d40*/  STS [R160+0x858], R143 ;  /* 0x0008588fa0007388 */ /* 0x0003e20000000800 */
[----:B------:R-:W-:Y:S01]  /*5d50*/  FADD.FTZ R140, R175, R142 ;  /* 0x0000008eaf8c7221 */ /* 0x000fe20000010000 */
[----:B------:R-:W-:Y:S01]  /*5d60*/  FFMA.FTZ R180, R107, R180, R6 ;  /* 0x000000b46bb47223 */ /* 0x000fe20000010006 */
[C---:B------:R-:W-:Y:S01]  /*5d70*/  FMUL.FTZ R142, R147.reuse, UR47 ;  /* 0x0000002f938e7c20 */ /* 0x040fe20008410000 */
[----:B------:R-:W-:Y:S01]  /*5d80*/  STS [R160+0x840], R161 ;  /* 0x000840a1a0007388 */ /* 0x000fe20000000800 */
[C---:B------:R-:W-:Y:S01]  /*5d90*/  FMUL.FTZ R6, R138.reuse, R140 ;  /* 0x0000008c8a067220 */ /* 0x040fe20000410000 */
[-C--:B------:R-:W-:Y:S01]  /*5da0*/  FMUL.FTZ R141, R138, R180.reuse ;  /* 0x000000b48a8d7220 */ /* 0x080fe20000410000 */
[----:B------:R-:W-:Y:S01]  /*5db0*/  FMUL.FTZ R138, R147, UR48 ;  /* 0x00000030938a7c20 */ /* 0x000fe20008410000 */
[----:B0-----:R-:W-:Y:S01]  /*5dc0*/  FFMA.FTZ R145, R171, UR48, R142 ;  /* 0x00000030ab917c23 */ /* 0x001fe2000801008e */
[C---:B------:R-:W-:Y:S01]  /*5dd0*/  FFMA.FTZ R7, R139.reuse, R180, R6 ;  /* 0x000000b48b077223 */ /* 0x040fe20000010006 */
[----:B------:R-:W-:Y:S01]  /*5de0*/  FMUL.FTZ R6, R146, UR47 ;  /* 0x0000002f92067c20 */ /* 0x000fe20008410000 */
[----:B------:R-:W-:Y:S01]  /*5df0*/  FFMA.FTZ R141, R139, R140, -R141 ;  /* 0x0000008c8b8d7223 */ /* 0x000fe2000001088d */
[----:B------:R-:W-:Y:S01]  /*5e00*/  FMUL.FTZ R145, R114, -R145 ;  /* 0x8000009172917220 */ /* 0x000fe20000410000 */
[----:B------:R-:W-:Y:S01]  /*5e10*/  FFMA.FTZ R179, R108, R179, R7 ;  /* 0x000000b36cb37223 */ /* 0x000fe20000010007 */
[----:B------:R-:W-:Y:S01]  /*5e20*/  FFMA.FTZ R6, R165, UR48, R6 ;  /* 0x00000030a5067c23 */ /* 0x000fe20008010006 */
[----:B------:R-:W-:Y:S01]  /*5e30*/  FADD.FTZ R168, R168, R141 ;  /* 0x0000008da8a87221 */ /* 0x000fe20000010000 */
[----:B------:R-:W-:Y:S01]  /*5e40*/  FFMA.FTZ R141, R171, UR47, -R138 ;  /* 0x0000002fab8d7c23 */ /* 0x000fe2000801088a */
[C---:B------:R-:W-:Y:S01]  /*5e50*/  FMUL.FTZ R7, R134.reuse, R179 ;  /* 0x000000b386077220 */ /* 0x040fe20000410000 */
[----:B------:R-:W-:Y:S01]  /*5e60*/  FMUL.FTZ R139, R115, -R6 ;  /* 0x80000006738b7220 */ /* 0x000fe20000410000 */
[-C--:B------:R-:W-:Y:S01]  /*5e70*/  FMUL.FTZ R6, R134, R168.reuse ;  /* 0x000000a886067220 */ /* 0x080fe20000410000 */
[----:B------:R-:W-:Y:S01]  /*5e80*/  FMUL.FTZ R141, R114, R141 ;  /* 0x0000008d728d7220 */ /* 0x000fe20000410000 */
[C---:B------:R-:W-:Y:S01]  /*5e90*/  FFMA.FTZ R134, R135.reuse, R168, -R7 ;  /* 0x000000a887867223 */ /* 0x040fe20000010807 */
[----:B------:R-:W-:Y:S01]  /*5ea0*/  FMUL.FTZ R7, R148, UR48 ;  /* 0x0000003094077c20 */ /* 0x000fe20008410000 */
[----:B------:R-:W-:Y:S01]  /*5eb0*/  FFMA.FTZ R6, R135, R179, R6 ;  /* 0x000000b387067223 */ /* 0x000fe20000010006 */
[----:B------:R0:W-:Y:S01]  /*5ec0*/  STS [R160+0x85c], R139 ;  /* 0x00085c8ba0007388 */ /* 0x0001e20000000800 */
[----:B------:R-:W-:Y:S01]  /*5ed0*/  FADD.FTZ R163, R163, R134 ;  /* 0x00000086a3a37221 */ /* 0x000fe20000010000 */
[----:B------:R-:W-:Y:S01]  /*5ee0*/  FFMA.FTZ R134, R174, UR47, -R7 ;  /* 0x0000002fae867c23 */ /* 0x000fe20008010807 */
[----:B------:R-:W-:Y:S01]  /*5ef0*/  FFMA.FTZ R172, R109, R172, R6 ;  /* 0x000000ac6dac7223 */ /* 0x000fe20000010006 */
[----:B------:R2:W-:Y:S01]  /*5f00*/  STS [R160+0x860], R141 ;  /* 0x0008608da0007388 */ /* 0x0005e20000000800 */
[C---:B------:R-:W-:Y:S01]  /*5f10*/  FMUL.FTZ R6, R136.reuse, R163 ;  /* 0x000000a388067220 */ /* 0x040fe20000410000 */
[----:B-1----:R-:W-:Y:S01]  /*5f20*/  FMUL.FTZ R143, R113, R134 ;  /* 0x00000086718f7220 */ /* 0x002fe20000410000 */
[-C--:B------:R-:W-:Y:S01]  /*5f30*/  FMUL.FTZ R136, R136, R172.reuse ;  /* 0x000000ac88887220 */ /* 0x080fe20000410000 */
[----:B------:R-:W-:Y:S01]  /*5f40*/  FFMA.FTZ R165, -R94, R51, R165 ;  /* 0x000000335ea57223 */ /* 0x000fe200000101a5 */
[C---:B------:R-:W-:Y:S01]  /*5f50*/  FFMA.FTZ R7, R137.reuse, R172, R6 ;  /* 0x000000ac89077223 */ /* 0x040fe20000010006 */
[----:B0-----:R-:W-:Y:S01]  /*5f60*/  FMUL.FTZ R139, R148, UR47 ;  /* 0x0000002f948b7c20 */ /* 0x001fe20008410000 */
[----:B------:R-:W-:Y:S01]  /*5f70*/  FFMA.FTZ R135, R137, R163, -R136 ;  /* 0x000000a389877223 */ /* 0x000fe20000010888 */
[----:B------:R-:W-:Y:S01]  /*5f80*/  FFMA.FTZ R171, -R100, R65, R171 ;  /* 0x0000004164ab7223 */ /* 0x000fe200000101ab */
[----:B------:R-:W-:Y:S01]  /*5f90*/  FFMA.FTZ R169, R110, R169, R7 ;  /* 0x000000a96ea97223 */ /* 0x000fe20000010007 */
[----:B--2---:R-:W-:Y:S01]  /*5fa0*/  MOV R141, UR41 ;  /* 0x00000029008d7c02 */ /* 0x004fe20008000f00 */
[----:B------:R-:W-:Y:S01]  /*5fb0*/  FFMA.FTZ R6, R174, UR48, R139 ;  /* 0x00000030ae067c23 */ /* 0x000fe2000801008b */
[----:B------:R-:W-:Y:S01]  /*5fc0*/  FADD.FTZ R135, R162, R135 ;  /* 0x00000087a2877221 */ /* 0x000fe20000010000 */
[----:B------:R-:W-:Y:S01]  /*5fd0*/  FMUL.FTZ R134, R118, R169 ;  /* 0x000000a976867220 */ /* 0x000fe20000410000 */
[----:B------:R-:W-:Y:S01]  /*5fe0*/  FMUL.FTZ R139, R149, UR47 ;  /* 0x0000002f958b7c20 */ /* 0x000fe20008410000 */
[----:B------:R-:W-:Y:S01]  /*5ff0*/  FMUL.FTZ R137, R113, -R6 ;  /* 0x8000000671897220 */ /* 0x000fe20000410000 */
[----:B------:R-:W-:Y:S01]  /*6000*/  IMAD R5, R141, UR8, R5 ;  /* 0x000000088d057c24 */ /* 0x000fe2000f8e0205 */
[----:B------:R-:W-:Y:S01]  /*6010*/  LEA R6, P1, R4, UR9, 0x2 ;  /* 0x0000000904067c11 */ /* 0x000fe2000f8210ff */
[-C--:B------:R-:W-:Y:S01]  /*6020*/  FMUL.FTZ R118, R118, R135.reuse ;  /* 0x0000008776767220 */ /* 0x080fe20000410000 */
[----:B------:R-:W-:Y:S01]  /*6030*/  FFMA.FTZ R139, R176, UR48, R139 ;  /* 0x00000030b08b7c23 */ /* 0x000fe2000801008b */
[----:B------:R0:W-:Y:S01]  /*6040*/  STS [R160+0x86c], R137 ;  /* 0x00086c89a0007388 */ /* 0x0001e20000000800 */
[----:B------:R-:W-:Y:S01]  /*6050*/  LEA.HI.X R7, R4, UR10, R5, 0x2, P1 ;  /* 0x0000000a04077c11 */ /* 0x000fe200088f1405 */
[C---:B------:R-:W-:Y:S01]  /*6060*/  FFMA.FTZ R5, R119.reuse, R135, -R134 ;  /* 0x0000008777057223 */ /* 0x040fe20000010886 */
[----:B------:R-:W-:Y:S01]  /*6070*/  FFMA.FTZ R118, R119, R169, R118 ;  /* 0x000000a977767223 */ /* 0x000fe20000010076 */
[----:B------:R-:W-:Y:S01]  /*6080*/  FMUL.FTZ R119, R149, UR48 ;  /* 0x0000003095777c20 */ /* 0x000fe20008410000 */
[----:B------:R-:W-:Y:S01]  /*6090*/  FMUL.FTZ R134, R199, UR47 ;  /* 0x0000002fc7867c20 */ /* 0x000fe20008410000 */
[----:B------:R-:W-:Y:S01]  /*60a0*/  FADD.FTZ R5, R150, R5 ;  /* 0x0000000596057221 */ /* 0x000fe20000010000 */
[----:B------:R-:W-:Y:S01]  /*60b0*/  FFMA.FTZ R164, R111, R164, R118 ;  /* 0x000000a46fa47223 */ /* 0x000fe20000010076 */
[----:B------:R-:W-:Y:S01]  /*60c0*/  FFMA.FTZ R119, R176, UR47, -R119 ;  /* 0x0000002fb0777c23 */ /* 0x000fe20008010877 */
[----:B------:R-:W-:Y:S01]  /*60d0*/  FMUL.FTZ R118, R167, UR48 ;  /* 0x00000030a7767c20 */ /* 0x000fe20008410000 */
[C---:B------:R-:W-:Y:S01]  /*60e0*/  FMUL.FTZ R4, R120.reuse, R5 ;  /* 0x0000000578047220 */ /* 0x040fe20000410000 */
[-C--:B------:R-:W-:Y:S01]  /*60f0*/  FMUL.FTZ R120, R120, R164.reuse ;  /* 0x000000a478787220 */ /* 0x080fe20000410000 */
[C---:B0-----:R-:W-:Y:S01]  /*6100*/  FMUL.FTZ R137, R112.reuse, R119 ;  /* 0x0000007770897220 */ /* 0x041fe20000410000 */
[----:B------:R-:W-:Y:S01]  /*6110*/  FFMA.FTZ R118, R177, UR47, -R118 ;  /* 0x0000002fb1767c23 */ /* 0x000fe20008010876 */
[C---:B------:R-:W-:Y:S01]  /*6120*/  FFMA.FTZ R119, R121.reuse, R164, R4 ;  /* 0x000000a479777223 */ /* 0x040fe20000010004 */
[----:B------:R-:W-:Y:S01]  /*6130*/  FFMA.FTZ R121, R121, R5, -R120 ;  /* 0x0000000579797223 */ /* 0x000fe20000010878 */
[----:B------:R-:W-:Y:S01]  /*6140*/  FMUL.FTZ R120, R167, UR47 ;  /* 0x0000002fa7787c20 */ /* 0x000fe20008410000 */
[----:B------:R0:W-:Y:S01]  /*6150*/  STS [R160+0x870], R137 ;  /* 0x00087089a0007388 */ /* 0x0001e20000000800 */
[----:B------:R-:W-:Y:S01]  /*6160*/  FFMA.FTZ R155, R112, R155, R119 ;  /* 0x0000009b709b7223 */ /* 0x000fe20000010077 */
[----:B------:R-:W-:Y:S01]  /*6170*/  FADD.FTZ R18, R18, R121 ;  /* 0x0000007912127221 */ /* 0x000fe20000010000 */
[----:B------:R-:W-:Y:S01]  /*6180*/  FMUL.FTZ R121, R111, R118 ;  /* 0x000000766f797220 */ /* 0x000fe20000410000 */
[----:B------:R-:W-:Y:S01]  /*6190*/  FFMA.FTZ R120, R177, UR48, R120 ;  /* 0x00000030b1787c23 */ /* 0x000fe20008010078 */
[CC--:B------:R-:W-:Y:S01]  /*61a0*/  FMUL.FTZ R119, R122.reuse, R155.reuse ;  /* 0x0000009b7a777220 */ /* 0x0c0fe20000410000 */
[-C--:B------:R-:W-:Y:S01]  /*61b0*/  FMUL.FTZ R4, R122, R18.reuse ;  /* 0x000000127a047220 */ /* 0x080fe20000410000 */
[C---:B------:R-:W-:Y:S01]  /*61c0*/  FMUL.FTZ R122, R170.reuse, UR48 ;  /* 0x00000030aa7a7c20 */ /* 0x040fe20008410000 */
[----:B------:R1:W-:Y:S01]  /*61d0*/  STS [R160+0x878], R121 ;  /* 0x00087879a0007388 */ /* 0x0003e20000000800 */
[C---:B------:R-:W-:Y:S01]  /*61e0*/  FFMA.FTZ R118, R123.reuse, R18, -R119 ;  /* 0x000000127b767223 */ /* 0x040fe20000010877 */
[----:B------:R-:W-:Y:S01]  /*61f0*/  FFMA.FTZ R4, R123, R155, R4 ;  /* 0x0000009b7b047223 */ /* 0x000fe20000010004 */
[----:B------:R-:W-:Y:S01]  /*6200*/  FMUL.FTZ R123, R111, -R120 ;  /* 0x800000786f7b7220 */ /* 0x000fe20000410000 */
[----:B------:R-:W-:Y:S01]  /*6210*/  FMUL.FTZ R120, R170, UR47 ;  /* 0x0000002faa787c20 */ /* 0x000fe20008410000 */
[----:B------:R-:W-:Y:S01]  /*6220*/  FFMA.FTZ R176, -R99, R64, R176 ;  /* 0x0000004063b07223 */ /* 0x000fe200000101b0 */
[----:B------:R-:W-:Y:S01]  /*6230*/  FFMA.FTZ R152, R113, R152, R4 ;  /* 0x0000009871987223 */ /* 0x000fe20000010004 */
[----:B------:R-:W-:Y:S01]  /*6240*/  FADD.FTZ R4, R15, R118 ;  /* 0x000000760f047221 */ /* 0x000fe20000010000 */
[C---:B------:R-:W-:Y:S01]  /*6250*/  FFMA.FTZ R15, R189.reuse, UR47, -R122 ;  /* 0x0000002fbd0f7c23 */ /* 0x040fe2000801087a */
[----:B------:R2:W-:Y:S01]  /*6260*/  STS [R160+0x87c], R123 ;  /* 0x00087c7ba0007388 */ /* 0x0005e20000000800 */
[C---:B------:R-:W-:Y:S01]  /*6270*/  FMUL.FTZ R119, R124.reuse, R152 ;  /* 0x000000987c777220 */ /* 0x040fe20000410000 */
[-C--:B------:R-:W-:Y:S01]  /*6280*/  FMUL.FTZ R118, R124, R4.reuse ;  /* 0x000000047c767220 */ /* 0x080fe20000410000 */
[C---:B0-----:R-:W-:Y:S01]  /*6290*/  FMUL.FTZ R137, R110.reuse, R15 ;  /* 0x0000000f6e897220 */ /* 0x041fe20000410000 */
[----:B-1----:R-:W-:Y:S01]  /*62a0*/  FFMA.FTZ R121, R189, UR48, R120 ;  /* 0x00000030bd797c23 */ /* 0x002fe20008010078 */
[C---:B------:R-:W-:Y:S01]  /*62b0*/  FFMA.FTZ R119, R125.reuse, R4, -R119 ;  /* 0x000000047d777223 */ /* 0x040fe20000010877 */
[----:B------:R-:W-:Y:S01]  /*62c0*/  FFMA.FTZ R15, R125, R152, R118 ;  /* 0x000000987d0f7223 */ /* 0x000fe20000010076 */
[C---:B------:R-:W-:Y:S01]  /*62d0*/  FMUL.FTZ R118, R173.reuse, UR48 ;  /* 0x00000030ad767c20 */ /* 0x040fe20008410000 */
[----:B------:R-:W-:Y:S01]  /*62e0*/  FMUL.FTZ R121, R110, -R121 ;  /* 0x800000796e797220 */ /* 0x000fe20000410000 */
[----:B------:R-:W-:Y:S01]  /*62f0*/  FMUL.FTZ R120, R173, UR47 ;  /* 0x0000002fad787c20 */ /* 0x000fe20008410000 */
[----:B------:R-:W-:Y:S01]  /*6300*/  FFMA.FTZ R151, R114, R151, R15 ;  /* 0x0000009772977223 */ /* 0x000fe2000001000f */
[----:B------:R-:W-:Y:S01]  /*6310*/  FADD.FTZ R15, R14, R119 ;  /* 0x000000770e0f7221 */ /* 0x000fe20000010000 */
[C---:B------:R-:W-:Y:S01]  /*6320*/  FFMA.FTZ R118, R193.reuse, UR47, -R118 ;  /* 0x0000002fc1767c23 */ /* 0x040fe20008010876 */
[----:B------:R0:W-:Y:S01]  /*6330*/  STS [R160+0x884], R121 ;  /* 0x00088479a0007388 */ /* 0x0001e20000000800 */
[----:B------:R-:W-:Y:S01]  /*6340*/  FFMA.FTZ R120, R193, UR48, R120 ;  /* 0x00000030c1787c23 */ /* 0x000fe20008010078 */
[C---:B------:R-:W-:Y:S01]  /*6350*/  FMUL.FTZ R14, R126.reuse, R15 ;  /* 0x0000000f7e0e7220 */ /* 0x040fe20000410000 */
[-C--:B------:R-:W-:Y:S01]  /*6360*/  FMUL.FTZ R126, R126, R151.reuse ;  /* 0x000000977e7e7220 */ /* 0x080fe20000410000 */
[C---:B--2---:R-:W-:Y:S01]  /*6370*/  FMUL.FTZ R123, R109.reuse, R118 ;  /* 0x000000766d7b7220 */ /* 0x044fe20000410000 */
[----:B------:R-:W-:Y:S01]  /*6380*/  FMUL.FTZ R125, R109, -R120 ;  /* 0x800000786d7d7220 */ /* 0x000fe20000410000 */
[C---:B------:R-:W-:Y:S01]  /*6390*/  FFMA.FTZ R14, R127.reuse, R151, R14 ;  /* 0x000000977f0e7223 */ /* 0x040fe2000001000e */
[----:B------:R-:W-:Y:S01]  /*63a0*/  FFMA.FTZ R126, R127, R15, -R126 ;  /* 0x0000000f7f7e7223 */ /* 0x000fe2000001087e */
[----:B------:R-:W-:Y:S01]  /*63b0*/  FMUL.FTZ R127, R186, UR48 ;  /* 0x00000030ba7f7c20 */ /* 0x000fe20008410000 */
[----:B------:R1:W-:Y:S01]  /*63c0*/  STS [R160+0x888], R123 ;  /* 0x0008887ba0007388 */ /* 0x0003e20000000800 */
[----:B------:R-:W-:Y:S01]  /*63d0*/  FFMA.FTZ R154, R115, R154, R14 ;  /* 0x0000009a739a7223 */ /* 0x000fe2000001000e */
[----:B------:R-:W-:Y:S01]  /*63e0*/  FADD.FTZ R13, R13, R126 ;  /* 0x0000007e0d0d7221 */ /* 0x000fe20000010000 */
[----:B0-----:R-:W-:Y:S01]  /*63f0*/  FMUL.FTZ R121, R192, UR48 ;  /* 0x00000030c0797c20 */ /* 0x001fe20008410000 */
[----:B------:R-:W-:Y:S01]  /*6400*/  FFMA.FTZ R127, R196, UR47, -R127 ;  /* 0x0000002fc47f7c23 */ /* 0x000fe2000801087f */
[----:B------:R-:W-:Y:S01]  /*6410*/  FMUL.FTZ R120, R191, UR48 ;  /* 0x00000030bf787c20 */ /* 0x000fe20008410000 */
[C---:B------:R-:W-:Y:S01]  /*6420*/  FMUL.FTZ R14, R128.reuse, R13 ;  /* 0x0000000d800e7220 */ /* 0x040fe20000410000 */
[-C--:B------:R-:W-:Y:S01]  /*6430*/  FMUL.FTZ R128, R128, R154.reuse ;  /* 0x0000009a80807220 */ /* 0x080fe20000410000 */
[----:B------:R-:W-:Y:S01]  /*6440*/  FMUL.FTZ R127, R108, R127 ;  /* 0x0000007f6c7f7220 */ /* 0x000fe20000410000 */
[----:B------:R0:W-:Y:S01]  /*6450*/  STS [R160+0x88c], R125 ;  /* 0x00088c7da0007388 */ /* 0x0001e20000000800 */
[C---:B------:R-:W-:Y:S01]  /*6460*/  FFMA.FTZ R119, R129.reuse, R154, R14 ;  /* 0x0000009a81777223 */ /* 0x040fe2000001000e */
[----:B------:R-:W-:Y:S01]  /*6470*/  FFMA.FTZ R129, R129, R13, -R128 ;  /* 0x0000000d81817223 */ /* 0x000fe20000010880 */
[----:B------:R-:W-:Y:S01]  /*6480*/  FFMA.FTZ R14, R198, UR47, -R121 ;  /* 0x0000002fc60e7c23 */ /* 0x000fe20008010879 */
[----:B------:R-:W-:Y:S01]  /*6490*/  FMUL.FTZ R121, R192, UR47 ;  /* 0x0000002fc0797c20 */ /* 0x000fe20008410000 */
[----:B------:R-:W-:Y:S01]  /*64a0*/  FFMA.FTZ R153, R116, R153, R119 ;  /* 0x0000009974997223 */ /* 0x000fe20000010077 */
[----:B------:R-:W-:Y:S01]  /*64b0*/  FADD.FTZ R12, R12, R129 ;  /* 0x000000810c0c7221 */ /* 0x000fe20000010000 */
[----:B-1----:R-:W-:Y:S01]  /*64c0*/  FMUL.FTZ R123, R107, R14 ;  /* 0x0000000e6b7b7220 */ /* 0x002fe20000410000 */
[----:B------:R1:W-:Y:S01]  /*64d0*/  STS [R160+0x890], R127 ;  /* 0x0008907fa0007388 */ /* 0x0003e20000000800 */
[CC--:B------:R-:W-:Y:S01]  /*64e0*/  FMUL.FTZ R119, R130.reuse, R153.reuse ;  /* 0x0000009982777220 */ /* 0x0c0fe20000410000 */
[-C--:B------:R-:W-:Y:S01]  /*64f0*/  FMUL.FTZ R14, R130, R12.reuse ;  /* 0x0000000c820e7220 */ /* 0x080fe20000410000 */
[----:B------:R-:W-:Y:S01]  /*6500*/  FMUL.FTZ R122, R191, UR47 ;  /* 0x0000002fbf7a7c20 */ /* 0x000fe20008410000 */
[----:B------:R2:W-:Y:S01]  /*6510*/  STS [R160+0x898], R123 ;  /* 0x0008987ba0007388 */ /* 0x0005e20000000800 */
[C---:B------:R-:W-:Y:S01]  /*6520*/  FFMA.FTZ R118, R131.reuse, R12, -R119 ;  /* 0x0000000c83767223 */ /* 0x040fe20000010877 */
[----:B------:R-:W-:Y:S01]  /*6530*/  FFMA.FTZ R14, R131, R153, R14 ;  /* 0x00000099830e7223 */ /* 0x000fe2000001000e */
[----:B------:R-:W-:Y:S01]  /*6540*/  FMUL.FTZ R126, R199, UR48 ;  /* 0x00000030c77e7c20 */ /* 0x000fe20008410000 */
[----:B------:R-:W-:Y:S01]  /*6550*/  FMUL.FTZ R130, R100, R15 ;  /* 0x0000000f64827220 */ /* 0x000fe20000410000 */
[----:B------:R-:W-:Y:S01]  /*6560*/  FADD.FTZ R118, R11, R118 ;  /* 0x000000760b767221 */ /* 0x000fe20000010000 */
[----:B------:R-:W-:Y:S01]  /*6570*/  FFMA.FTZ R156, R117, R156, R14 ;  /* 0x0000009c759c7223 */ /* 0x000fe2000001000e */
[----:B------:R-:W-:Y:S01]  /*6580*/  FFMA.FTZ R14, R198, UR48, R121 ;  /* 0x00000030c60e7c23 */ /* 0x000fe20008010079 */
[C---:B------:R-:W-:Y:S01]  /*6590*/  FFMA.FTZ R11, R197.reuse, UR47, -R120 ;  /* 0x0000002fc50b7c23 */ /* 0x040fe20008010878 */
[----:B------:R-:W-:Y:S01]  /*65a0*/  FFMA.FTZ R121, R197, UR48, R122 ;  /* 0x00000030c5797c23 */ /* 0x000fe2000801007a */
[C---:B------:R-:W-:Y:S01]  /*65b0*/  FMUL.FTZ R119, R132.reuse, R156 ;  /* 0x0000009c84777220 */ /* 0x040fe20000410000 */
[----:B0-----:R-:W-:Y:S01]  /*65c0*/  FMUL.FTZ R125, R107, -R14 ;  /* 0x8000000e6b7d7220 */ /* 0x001fe20000410000 */
[-C--:B------:R-:W-:Y:S01]  /*65d0*/  FMUL.FTZ R14, R132, R118.reuse ;  /* 0x00000076840e7220 */ /* 0x080fe20000410000 */
[C---:B-1----:R-:W-:Y:S01]  /*65e0*/  FMUL.FTZ R127, R106.reuse, R11 ;  /* 0x0000000b6a7f7220 */ /* 0x042fe20000410000 */
[C---:B------:R-:W-:Y:S01]  /*65f0*/  FFMA.FTZ R119, R133.reuse, R118, -R119 ;  /* 0x0000007685777223 */ /* 0x040fe20000010877 */
[----:B------:R-:W-:Y:S01]  /*6600*/  FMUL.FTZ R129, R106, -R121 ;  /* 0x800000796a817220 */ /* 0x000fe20000410000 */
[-C--:B------:R-:W-:Y:S01]  /*6610*/  FFMA.FTZ R11, R133, R156.reuse, R14 ;  /* 0x0000009c850b7223 */ /* 0x080fe2000001000e */
[----:B------:R0:W-:Y:S01]  /*6620*/  STS [R160+0x89c], R125 ;  /* 0x00089c7da0007388 */ /* 0x0001e20000000800 */
[----:B------:R-:W-:Y:S01]  /*6630*/  FADD.FTZ R121, R10, R119 ;  /* 0x000000770a797221 */ /* 0x000fe20000010000 */
[----:B------:R-:W-:Y:S01]  /*6640*/  FFMA.FTZ R14, -R102, R67, R157 ;  /* 0x00000043660e7223 */ /* 0x000fe2000001019d */
[----:B------:R-:W-:Y:S01]  /*6650*/  FFMA.FTZ R159, R0, R159, R11 ;  /* 0x0000009f009f7223 */ /* 0x000fe2000001000b */
[C---:B------:R-:W-:Y:S01]  /*6660*/  FMUL.FTZ R10, R93.reuse, R156 ;  /* 0x0000009c5d0a7220 */ /* 0x040fe20000410000 */
[C---:B--2---:R-:W-:Y:S01]  /*6670*/  FMUL.FTZ R123, R102.reuse, R121 ;  /* 0x00000079667b7220 */ /* 0x044fe20000410000 */
[C---:B------:R-:W-:Y:S01]  /*6680*/  FFMA.FTZ R119, -R93.reuse, R56, R158 ;  /* 0x000000385d777223 */ /* 0x040fe2000001019e */
[----:B------:R-:W-:Y:S01]  /*6690*/  FMUL.FTZ R11, R102, R159 ;  /* 0x0000009f660b7220 */ /* 0x000fe20000410000 */
[----:B------:R-:W-:Y:S01]  /*66a0*/  FMUL.FTZ R120, R93, R118 ;  /* 0x000000765d787220 */ /* 0x000fe20000410000 */
[----:B------:R-:W-:Y:S01]  /*66b0*/  FMUL.FTZ R122, R17, R10 ;  /* 0x0000000a117a7220 */ /* 0x000fe20000410000 */
[----:B------:R-:W-:Y:S01]  /*66c0*/  FFMA.FTZ R128, R201, UR47, -R126 ;  /* 0x0000002fc9807c23 */ /* 0x000fe2000801087e */
[----:B0-----:R-:W-:Y:S01]  /*66d0*/  FMUL.FTZ R125, R16, R11 ;  /* 0x0000000b107d7220 */ /* 0x001fe20000410000 */
[----:B------:R-:W-:Y:S01]  /*66e0*/  FMUL.FTZ R126, R101, R12 ;  /* 0x0000000c657e7220 */ /* 0x000fe20000410000 */
[-C--:B------:R-:W-:Y:S01]  /*66f0*/  FFMA.FTZ R124, R119, R120.reuse, -R122 ;  /* 0x00000078777c7223 */ /* 0x080fe2000001087a */
[----:B------:R-:W-:Y:S01]  /*6700*/  FMUL.FTZ R120, R17, R120 ;  /* 0x0000007811787220 */ /* 0x000fe20000410000 */
[-C--:B------:R-:W-:Y:S01]  /*6710*/  FFMA.FTZ R125, R14, R123.reuse, -R125 ;  /* 0x0000007b0e7d7223 */ /* 0x080fe2000001087d */
[----:B------:R-:W-:Y:S01]  /*6720*/  FMUL.FTZ R123, R16, R123 ;  /* 0x0000007b107b7220 */ /* 0x000fe20000410000 */
[----:B------:R0:W-:Y:S01]  /*6730*/  STS [R160+0x8a0], R127 ;  /* 0x0008a07fa0007388 */ /* 0x0001e20000000800 */
[----:B------:R-:W-:Y:S01]  /*6740*/  FFMA.FTZ R122, R119, R10, R120 ;  /* 0x0000000a777a7223 */ /* 0x000fe20000010078 */
[----:B------:R-:W-:Y:S01]  /*6750*/  FMUL.FTZ R120, R101, R153 ;  /* 0x0000009965787220 */ /* 0x000fe20000410000 */
[----:B------:R-:W-:Y:S01]  /*6760*/  FFMA.FTZ R123, R14, R11, R123 ;  /* 0x0000000b0e7b7223 */ /* 0x000fe2000001007b */
[----:B------:R-:W-:Y:S01]  /*6770*/  FADD.FTZ R125, RZ, R125 ;  /* 0x0000007dff7d7221 */ /* 0x000fe20000010000 */
[----:B------:R1:W-:Y:S01]  /*6780*/  STS [R160+0x8a4], R129 ;  /* 0x0008a481a0007388 */ /* 0x0003e20000000800 */
[----:B------:R-:W-:Y:S01]  /*6790*/  FMUL.FTZ R131, R105, R128 ;  /* 0x0000008069837220 */ /* 0x000fe20000410000 */
[----:B------:R-:W-:Y:S01]  /*67a0*/  FADD.FTZ R123, RZ, R123 ;  /* 0x0000007bff7b7221 */ /* 0x000fe20000010000 */
[----:B------:R-:W-:Y:S01]  /*67b0*/  FADD.FTZ R124, R125, R124 ;  /* 0x0000007c7d7c7221 */ /* 0x000fe20000010000 */
[----:B------:R-:W-:Y:S01]  /*67c0*/  FMUL.FTZ R125, R94, R13 ;  /* 0x0000000d5e7d7220 */ /* 0x000fe20000410000 */
[----:B0-----:R-:W-:Y:S01]  /*67d0*/  FMUL.FTZ R127, R19, R126 ;  /* 0x0000007e137f7220 */ /* 0x001fe20000410000 */
[----:B------:R-:W-:Y:S01]  /*67e0*/  FADD.FTZ R122, R123, R122 ;  /* 0x0000007a7b7a7221 */ /* 0x000fe20000010000 */
[-C--:B------:R-:W-:Y:S01]  /*67f0*/  FMUL.FTZ R123, R19, R120.reuse ;  /* 0x00000078137b7220 */ /* 0x080fe20000410000 */
[----:B------:R0:W-:Y:S01]  /*6800*/  STS [R160+0x880], R137 ;  /* 0x00088089a0007388 */ /* 0x0001e20000000800 */
[C---:B------:R-:W-:Y:S01]  /*6810*/  FFMA.FTZ R127, R166.reuse, R120, R127 ;  /* 0x00000078a67f7223 */ /* 0x040fe2000001007f */
[----:B------:R-:W-:Y:S01]  /*6820*/  FFMA.FTZ R134, R201, UR48, R134 ;  /* 0x00000030c9867c23 */ /* 0x000fe20008010086 */
[----:B-1----:R-:W-:Y:S01]  /*6830*/  FFMA.FTZ R129, R166, R126, -R123 ;  /* 0x0000007ea6817223 */ /* 0x002fe2000001087b */
[----:B------:R-:W-:Y:S01]  /*6840*/  FMUL.FTZ R123, R94, R154 ;  /* 0x0000009a5e7b7220 */ /* 0x000fe20000410000 */
[----:B------:R-:W-:Y:S01]  /*6850*/  FADD.FTZ R127, R122, R127 ;  /* 0x0000007f7a7f7221 */ /* 0x000fe20000010000 */
[----:B------:R-:W-:Y:S01]  /*6860*/  FMUL.FTZ R126, R146, R125 ;  /* 0x0000007d927e7220 */ /* 0x000fe20000410000 */
[----:B------:R-:W-:Y:S01]  /*6870*/  FMUL.FTZ R122, R100, R151 ;  /* 0x00000097647a7220 */ /* 0x000fe20000410000 */
[-C--:B------:R-:W-:Y:S01]  /*6880*/  FMUL.FTZ R128, R146, R123.reuse ;  /* 0x0000007b92807220 */ /* 0x080fe20000410000 */
[----:B------:R-:W-:Y:S01]  /*6890*/  FADD.FTZ R124, R124, R129 ;  /* 0x000000817c7c7221 */ /* 0x000fe20000010000 */
[----:B------:R-:W-:Y:S01]  /*68a0*/  FFMA.FTZ R126, R165, R123, R126 ;  /* 0x0000007ba57e7223 */ /* 0x000fe2000001007e */
[----:B------:R-:W-:Y:S01]  /*68b0*/  FMUL.FTZ R132, R147, R122 ;  /* 0x0000007a93847220 */ /* 0x000fe20000410000 */
[----:B------:R-:W-:Y:S01]  /*68c0*/  FFMA.FTZ R125, R165, R125, -R128 ;  /* 0x0000007da57d7223 */ /* 0x000fe20000010880 */
[----:B------:R-:W-:Y:S01]  /*68d0*/  FMUL.FTZ R128, R91, R4 ;  /* 0x000000045b807220 */ /* 0x000fe20000410000 */
[----:B------:R-:W-:Y:S01]  /*68e0*/  FADD.FTZ R126, R127, R126 ;  /* 0x0000007e7f7e7221 */ /* 0x000fe20000010000 */
[-C--:B------:R-:W-:Y:S01]  /*68f0*/  FFMA.FTZ R132, R171, R130.reuse, -R132 ;  /* 0x00000082ab847223 */ /* 0x080fe20000010884 */
[----:B------:R-:W-:Y:S01]  /*6900*/  FMUL.FTZ R130, R147, R130 ;  /* 0x0000008293827220 */ /* 0x000fe20000410000 */
[----:B------:R-:W-:Y:S01]  /*6910*/  FADD.FTZ R127, R124, R125 ;  /* 0x0000007d7c7f7221 */ /* 0x000fe20000010000 */
[C---:B------:R-:W-:Y:S01]  /*6920*/  FMUL.FTZ R124, R91.reuse, R152 ;  /* 0x000000985b7c7220 */ /* 0x040fe20000410000 */
[----:B------:R-:W-:Y:S01]  /*6930*/  FFMA.FTZ R125, -R91, R46, R174 ;  /* 0x0000002e5b7d7223 */ /* 0x000fe200000101ae */
[----:B------:R-:W-:Y:S01]  /*6940*/  FFMA.FTZ R129, R171, R122, R130 ;  /* 0x0000007aab817223 */ /* 0x000fe20000010082 */
[----:B0-----:R-:W-:Y:S01]  /*6950*/  FMUL.FTZ R137, R186, UR47 ;  /* 0x0000002fba897c20 */ /* 0x001fe20008410000 */
[----:B------:R-:W-:Y:S01]  /*6960*/  FMUL.FTZ R130, R148, R124 ;  /* 0x0000007c94827220 */ /* 0x000fe20000410000 */
[----:B------:R0:W-:Y:S01]  /*6970*/  STS [R160+0x8a8], R131 ;  /* 0x0008a883a0007388 */ /* 0x0001e20000000800 */
[----:B------:R-:W-:Y:S01]  /*6980*/  FADD.FTZ R129, R126, R129 ;  /* 0x000000817e817221 */ /* 0x000fe20000010000 */
[----:B------:R-:W-:Y:S01]  /*6990*/  FFMA.FTZ R137, R196, UR48, R137 ;  /* 0x00000030c4897c23 */ /* 0x000fe20008010089 */
[-C--:B------:R-:W-:Y:S01]  /*69a0*/  FFMA.FTZ R130, R125, R128.reuse, -R130 ;  /* 0x000000807d827223 */ /* 0x080fe20000010882 */
[----:B------:R-:W-:Y:S01]  /*69b0*/  FMUL.FTZ R128, R148, R128 ;  /* 0x0000008094807220 */ /* 0x000fe20000410000 */
[----:B------:R-:W-:Y:S01]  /*69c0*/  FMUL.FTZ R126, R99, R155 ;  /* 0x0000009b637e7220 */ /* 0x000fe20000410000 */
[----:B------:R-:W-:Y:S01]  /*69d0*/  FMUL.FTZ R137, R108, -R137 ;  /* 0x800000896c897220 */ /* 0x000fe20000410000 */
[----:B------:R-:W-:Y:S01]  /*69e0*/  FADD.FTZ R127, R127, R132 ;  /* 0x000000847f7f7221 */ /* 0x000fe20000010000 */
[----:B------:R-:W-:Y:S01]  /*69f0*/  FFMA.FTZ R128, R125, R124, R128 ;  /* 0x0000007c7d807223 */ /* 0x000fe20000010080 */
[----:B------:R-:W-:Y:S01]  /*6a00*/  FMUL.FTZ R132, R149, R126 ;  /* 0x0000007e95847220 */ /* 0x000fe20000410000 */
[----:B0-----:R-:W-:Y:S01]  /*6a10*/  FMUL.FTZ R131, R99, R18 ;  /* 0x0000001263837220 */ /* 0x001fe20000410000 */
[----:B------:R0:W-:Y:S01]  /*6a20*/  STS [R160+0x894], R137 ;  /* 0x00089489a0007388 */ /* 0x0001e20000000800 */
[----:B------:R-:W-:Y:S01]  /*6a30*/  FADD.FTZ R128, R129, R128 ;  /* 0x0000008081807221 */ /* 0x000fe20000010000 */
[----:B------:R-:W-:Y:S01]  /*6a40*/  FMUL.FTZ R129, R200, UR48 ;  /* 0x00000030c8817c20 */ /* 0x000fe20008410000 */
[-C--:B------:R-:W-:Y:S01]  /*6a50*/  FMUL.FTZ R133, R149, R131.reuse ;  /* 0x0000008395857220 */ /* 0x080fe20000410000 */
[----:B------:R-:W-:Y:S01]  /*6a60*/  FFMA.FTZ R131, R176, R131, -R132 ;  /* 0x00000083b0837223 */ /* 0x000fe20000010884 */
[----:B------:R-:W-:Y:S01]  /*6a70*/  FADD.FTZ R130, R127, R130 ;  /* 0x000000827f827221 */ /* 0x000fe20000010000 */
[----:B------:R-:W-:Y:S01]  /*6a80*/  FFMA.FTZ R177, -R92, R41, R177 ;  /* 0x000000295cb17223 */ /* 0x000fe200000101b1 */
[----:B------:R-:W-:Y:S01]  /*6a90*/  FFMA.FTZ R133, R176, R126, R133 ;  /* 0x0000007eb0857223 */ /* 0x000fe20000010085 */
[----:B------:R-:W-:Y:S01]  /*6aa0*/  FMUL.FTZ R132, R92, R5 ;  /* 0x000000055c847220 */ /* 0x000fe20000410000 */
[----:B------:R-:W-:Y:S01]  /*6ab0*/  FMUL.FTZ R127, R98, R169 ;  /* 0x000000a9627f7220 */ /* 0x000fe20000410000 */
[----:B0-----:R-:W-:Y:S01]  /*6ac0*/  FMUL.FTZ R137, R105, -R134 ;  /* 0x8000008669897220 */ /* 0x001fe20000410000 */
[----:B------:R-:W-:Y:S01]  /*6ad0*/  FADD.FTZ R133, R128, R133 ;  /* 0x0000008580857221 */ /* 0x000fe20000010000 */
[----:B------:R-:W-:Y:S01]  /*6ae0*/  FMUL.FTZ R128, R92, R164 ;  /* 0x000000a45c807220 */ /* 0x000fe20000410000 */
[----:B------:R-:W-:Y:S01]  /*6af0*/  FMUL.FTZ R134, R167, R132 ;  /* 0x00000084a7867220 */ /* 0x000fe20000410000 */
[----:B------:R-:W-:Y:S01]  /*6b00*/  FADD.FTZ R130, R130, R131 ;  /* 0x0000008382827221 */ /* 0x000fe20000010000 */
[----:B------:R0:W-:Y:S01]  /*6b10*/  STS [R160+0x8ac], R137 ;  /* 0x0008ac89a0007388 */ /* 0x0001e20000000800 */
[----:B------:R-:W-:Y:S01]  /*6b20*/  FMUL.FTZ R139, R112, -R139 ;  /* 0x8000008b708b7220 */ /* 0x000fe20000410000 */
[C---:B------:R-:W-:Y:S01]  /*6b30*/  FFMA.FTZ R189, -R98.reuse, R63, R189 ;  /* 0x0000003f62bd7223 */ /* 0x040fe200000101bd */
[----:B------:R-:W-:Y:S01]  /*6b40*/  FMUL.FTZ R136, R98, R135 ;  /* 0x0000008762887220 */ /* 0x000fe20000410000 */
[----:B------:R-:W-:Y:S01]  /*6b50*/  FMUL.FTZ R138, R170, R127 ;  /* 0x0000007faa8a7220 */ /* 0x000fe20000410000 */
[----:B------:R-:W-:Y:S01]  /*6b60*/  FFMA.FTZ R134, R177, R128, R134 ;  /* 0x00000080b1867223 */ /* 0x000fe20000010086 */
[----:B------:R1:W-:Y:S01]  /*6b70*/  STS [R160+0x874], R139 ;  /* 0x0008748ba0007388 */ /* 0x0003e20000000800 */
[----:B------:R-:W-:Y:S01]  /*6b80*/  FFMA.FTZ R193, -R90, R39, R193 ;  /* 0x000000275ac17223 */ /* 0x000fe200000101c1 */
[----:B------:R-:W-:Y:S01]  /*6b90*/  FFMA.FTZ R138, R189, R136, -R138 ;  /* 0x00000088bd8a7223 */ /* 0x000fe2000001088a */
[----:B------:R-:W-:Y:S01]  /*6ba0*/  FADD.FTZ R133, R133, R134 ;  /* 0x0000008685857221 */ /* 0x000fe20000010000 */
[----:B0-----:R-:W-:Y:S01]  /*6bb0*/  FFMA.FTZ R137, R202, UR47, -R129 ;  /* 0x0000002fca897c23 */ /* 0x001fe20008010881 */
[----:B------:R-:W-:Y:S01]  /*6bc0*/  FMUL.FTZ R129, R167, R128 ;  /* 0x00000080a7817220 */ /* 0x000fe20000410000 */
[C---:B------:R-:W-:Y:S01]  /*6bd0*/  FMUL.FTZ R131, R97.reuse, R179 ;  /* 0x000000b361837220 */ /* 0x040fe20000410000 */
[----:B------:R-:W-:Y:S01]  /*6be0*/  FMUL.FTZ R136, R170, R136 ;  /* 0x00000088aa887220 */ /* 0x000fe20000410000 */
[----:B------:R-:W-:Y:S01]  /*6bf0*/  FFMA.FTZ R196, -R97, R62, R196 ;  /* 0x0000003e61c47223 */ /* 0x000fe200000101c4 */
[----:B------:R-:W-:Y:S01]  /*6c00*/  FFMA.FTZ R129, R177, R132, -R129 ;  /* 0x00000084b1817223 */ /* 0x000fe20000010881 */
[----:B-1----:R-:W-:Y:S01]  /*6c10*/  FMUL.FTZ R139, R104, R137 ;  /* 0x00000089688b7220 */ /* 0x002fe20000410000 */
[----:B------:R-:W-:Y:S01]  /*6c20*/  FMUL.FTZ R132, R90, R163 ;  /* 0x000000a35a847220 */ /* 0x000fe20000410000 */
[----:B------:R-:W-:Y:S01]  /*6c30*/  FMUL.FTZ R141, R186, R131 ;  /* 0x00000083ba8d7220 */ /* 0x000fe20000410000 */
[----:B------:R-:W-:Y:S01]  /*6c40*/  FADD.FTZ R129, R130, R129 ;  /* 0x0000008182817221 */ /* 0x000fe20000010000 */
[----:B------:R-:W-:Y:S01]  /*6c50*/  FMUL.FTZ R130, R90, R172 ;  /* 0x000000ac5a827220 */ /* 0x000fe20000410000 */
[----:B------:R0:W-:Y:S01]  /*6c60*/  STS [R160+0x8b0], R139 ;  /* 0x0008b08ba0007388 */ /* 0x0001e20000000800 */
[----:B------:R-:W-:Y:S01]  /*6c70*/  FFMA.FTZ R136, R189, R127, R136 ;  /* 0x0000007fbd887223 */ /* 0x000fe20000010088 */
[----:B------:R-:W-:Y:S01]  /*6c80*/  FADD.FTZ R138, R129, R138 ;  /* 0x0000008a818a7221 */ /* 0x000fe20000010000 */
[----:B------:R-:W-:Y:S01]  /*6c90*/  FMUL.FTZ R134, R173, R130 ;  /* 0x00000082ad867220 */ /* 0x000fe20000410000 */
[C---:B------:R-:W-:Y:S01]  /*6ca0*/  FMUL.FTZ R129, R89.reuse, R180 ;  /* 0x000000b459817220 */ /* 0x040fe20000410000 */
[----:B------:R1:W-:Y:S01]  /*6cb0*/  STS [R160+0x864], R145 ;  /* 0x00086491a0007388 */ /* 0x0003e20000000800 */
[----:B------:R-:W-:Y:S01]  /*6cc0*/  FFMA.FTZ R198, -R89, R38, R198 ;  /* 0x0000002659c67223 */ /* 0x000fe200000101c6 */
[-C--:B------:R-:W-:Y:S01]  /*6cd0*/  FFMA.FTZ R137, R193, R132.reuse, -R134 ;  /* 0x00000084c1897223 */ /* 0x080fe20000010886 */
[----:B------:R-:W-:Y:S01]  /*6ce0*/  FMUL.FTZ R132, R173, R132 ;  /* 0x00000084ad847220 */ /* 0x000fe20000410000 */
[----:B------:R2:W-:Y:S01]  /*6cf0*/  STS [R160+0x868], R143 ;  /* 0x0008688fa0007388 */ /* 0x0005e20000000800 */
[----:B0-----:R-:W-:Y:S01]  /*6d00*/  FMUL.FTZ R139, R97, R168 ;  /* 0x000000a8618b7220 */ /* 0x001fe20000410000 */
[----:B------:R-:W-:Y:S01]  /*6d10*/  FADD.FTZ R133, R133, R136 ;  /* 0x0000008885857221 */ /* 0x000fe20000010000 */
[----:B------:R-:W-:Y:S01]  /*6d20*/  FFMA.FTZ R132, R193, R130, R132 ;  /* 0x00000082c1847223 */ /* 0x000fe20000010084 */
[----:B------:R-:W-:Y:S01]  /*6d30*/  FADD.FTZ R137, R138, R137 ;  /* 0x000000898a897221 */ /* 0x000fe20000010000 */
[----:B------:R-:W-:Y:S01]  /*6d40*/  FFMA.FTZ R134, R196, R139, -R141 ;  /* 0x0000008bc4867223 */ /* 0x000fe2000001088d */
[----:B-1----:R-:W-:Y:S01]  /*6d50*/  FMUL.FTZ R145, R192, R129 ;  /* 0x00000081c0917220 */ /* 0x002fe20000410000 */
[----:B------:R-:W-:Y:S01]  /*6d60*/  FMUL.FTZ R139, R186, R139 ;  /* 0x0000008bba8b7220 */ /* 0x000fe20000410000 */
[----:B------:R-:W-:Y:S01]  /*6d70*/  FADD.FTZ R132, R133, R132 ;  /* 0x0000008485847221 */ /* 0x000fe20000010000 */
[----:B------:R-:W-:Y:S01]  /*6d80*/  FMUL.FTZ R141, R8, UR48 ;  /* 0x00000030088d7c20 */ /* 0x000fe20008410000 */
[----:B--2---:R-:W-:Y:S01]  /*6d90*/  FMUL.FTZ R143, R89, R140 ;  /* 0x0000008c598f7220 */ /* 0x004fe20000410000 */
[----:B------:R-:W-:Y:S01]  /*6da0*/  FFMA.FTZ R139, R196, R131, R139 ;  /* 0x00000083c48b7223 */ /* 0x000fe2000001008b */
[----:B------:R-:W-:Y:S01]  /*6db0*/  FADD.FTZ R134, R137, R134 ;  /* 0x0000008689867221 */ /* 0x000fe20000010000 */
[----:B------:R-:W-:Y:S01]  /*6dc0*/  FFMA.FTZ R136, R208, UR47, -R141 ;  /* 0x0000002fd0887c23 */ /* 0x000fe2000801088d */
[-C--:B------:R-:W-:Y:S01]  /*6dd0*/  FFMA.FTZ R145, R198, R143.reuse, -R145 ;  /* 0x0000008fc6917223 */ /* 0x080fe20000010891 */
[----:B------:R-:W-:Y:S01]  /*6de0*/  FMUL.FTZ R143, R192, R143 ;  /* 0x0000008fc08f7220 */ /* 0x000fe20000410000 */
[----:B------:R-:W-:Y:S01]  /*6df0*/  FADD.FTZ R132, R132, R139 ;  /* 0x0000008b84847221 */ /* 0x000fe20000010000 */
[----:B------:R-:W-:Y:S01]  /*6e00*/  FMUL.FTZ R141, R103, R136 ;  /* 0x00000088678d7220 */ /* 0x000fe20000410000 */
[----:B------:R-:W-:Y:S01]  /*6e10*/  FMUL.FTZ R161, R117, -R194 ;  /* 0x800000c275a17220 */ /* 0x000fe20000410000 */
[----:B------:R-:W-:Y:S01]  /*6e20*/  FFMA.FTZ R143, R198, R129, R143 ;  /* 0x00000081c68f7223 */ /* 0x000fe2000001008f */
[----:B------:R-:W-:Y:S01]  /*6e30*/  FADD.FTZ R145, R134, R145 ;  /* 0x0000009186917221 */ /* 0x000fe20000010000 */
[C---:B------:R-:W-:Y:S01]  /*6e40*/  FMUL.FTZ R136, R96.reuse, R3 ;  /* 0x0000000360887220 */ /* 0x040fe20000410000 */
[----:B------:R-:W-:Y:S01]  /*6e50*/  FFMA.FTZ R197, -R96, R61, R197 ;  /* 0x0000003d60c57223 */ /* 0x000fe200000101c5 */
[----:B------:R-:W-:Y:S01]  /*6e60*/  FADD.FTZ R143, R132, R143 ;  /* 0x0000008f848f7221 */ /* 0x000fe20000010000 */
[----:B------:R-:W-:Y:S01]  /*6e70*/  FMUL.FTZ R132, R96, R183 ;  /* 0x000000b760847220 */ /* 0x000fe20000410000 */
[C---:B------:R-:W-:Y:S01]  /*6e80*/  FMUL.FTZ R134, R88.reuse, R182 ;  /* 0x000000b658867220 */ /* 0x040fe20000410000 */
[----:B------:R0:W-:Y:S01]  /*6e90*/  STS [R160+0x84c], R161 ;  /* 0x00084ca1a0007388 */ /* 0x0001e20000000800 */
[C---:B------:R-:W-:Y:S01]  /*6ea0*/  FMUL.FTZ R142, R88.reuse, R181 ;  /* 0x000000b5588e7220 */ /* 0x040fe20000410000 */
[----:B------:R-:W-:Y:S01]  /*6eb0*/  FMUL.FTZ R138, R191, R132 ;  /* 0x00000084bf8a7220 */ /* 0x000fe20000410000 */
[----:B------:R-:W-:Y:S01]  /*6ec0*/  FFMA.FTZ R201, -R88, R37, R201 ;  /* 0x0000002558c97223 */ /* 0x000fe200000101c9 */
[----:B------:R-:W-:Y:S01]  /*6ed0*/  FMUL.FTZ R144, R199, R134 ;  /* 0x00000086c7907220 */ /* 0x000fe20000410000 */
[----:B------:R-:W-:Y:S01]  /*6ee0*/  FMUL.FTZ R133, R200, UR47 ;  /* 0x0000002fc8857c20 */ /* 0x000fe20008410000 */
[-C--:B------:R-:W-:Y:S01]  /*6ef0*/  FFMA.FTZ R138, R197, R136.reuse, -R138 ;  /* 0x00000088c58a7223 */ /* 0x080fe2000001088a */
[----:B------:R-:W-:Y:S01]  /*6f00*/  FMUL.FTZ R136, R191, R136 ;  /* 0x00000088bf887220 */ /* 0x000fe20000410000 */
[----:B------:R-:W-:Y:S01]  /*6f10*/  FFMA.FTZ R137, R201, R142, -R144 ;  /* 0x0000008ec9897223 */ /* 0x000fe20000010890 */
[----:B------:R-:W-:Y:S01]  /*6f20*/  FFMA.FTZ R133, R202, UR48, R133 ;  /* 0x00000030ca857c23 */ /* 0x000fe20008010085 */
[----:B0-----:R-:W-:Y:S01]  /*6f30*/  FMUL.FTZ R161, R8, UR47 ;  /* 0x0000002f08a17c20 */ /* 0x001fe20008410000 */
[----:B------:R-:W-:Y:S01]  /*6f40*/  FFMA.FTZ R136, R197, R132, R136 ;  /* 0x00000084c5887223 */ /* 0x000fe20000010088 */
[C---:B------:R-:W-:Y:S01]  /*6f50*/  FMUL.FTZ R195, R116.reuse, R195 ;  /* 0x000000c374c37220 */ /* 0x040fe20000410000 */
[----:B------:R-:W-:Y:S01]  /*6f60*/  FMUL.FTZ R203, R116, -R203 ;  /* 0x800000cb74cb7220 */ /* 0x000fe20000410000 */
[----:B------:R-:W-:Y:S01]  /*6f70*/  FFMA.FTZ R144, R208, UR48, R161 ;  /* 0x00000030d0907c23 */ /* 0x000fe200080100a1 */
[----:B------:R-:W-:Y:S01]  /*6f80*/  FADD.FTZ R136, R143, R136 ;  /* 0x000000888f887221 */ /* 0x000fe20000010000 */
[----:B------:R-:W-:Y:S01]  /*6f90*/  FMUL.FTZ R133, R104, -R133 ;  /* 0x8000008568857220 */ /* 0x000fe20000410000 */
[----:B------:R-:W-:Y:S01]  /*6fa0*/  STS [R160+0x850], R195 ;  /* 0x000850c3a0007388 */ /* 0x000fe20000000800 */
[----:B------:R-:W-:Y:S01]  /*6fb0*/  FMUL.FTZ R143, R103, -R144 ;  /* 0x80000090678f7220 */ /* 0x000fe20000410000 */
[----:B------:R-:W-:Y:S01]  /*6fc0*/  FMUL.FTZ R142, R199, R142 ;  /* 0x0000008ec78e7220 */ /* 0x000fe20000410000 */
[C---:B------:R-:W-:Y:S01]  /*6fd0*/  FMUL.FTZ R139, R95.reuse, R184 ;  /* 0x000000b85f8b7220 */ /* 0x040fe20000410000 */
[----:B------:R0:W-:Y:S01]  /*6fe0*/  STS [R160+0x854], R203 ;  /* 0x000854cba0007388 */ /* 0x0001e20000000800 */
[----:B------:R-:W-:Y:S01]  /*6ff0*/  FFMA.FTZ R202, -R95, R60, R202 ;  /* 0x0000003c5fca7223 */ /* 0x000fe200000101ca */
[----:B------:R-:W1:Y:S01]  /*7000*/  LDC R175, c[0x0][0x388] ;  /* 0x0000e200ffaf7b82 */ /* 0x000e620000000800 */
[----:B------:R-:W-:Y:S01]  /*7010*/  FADD.FTZ R138, R145, R138 ;  /* 0x0000008a918a7221 */ /* 0x000fe20000010000 */
[----:B------:R2:W-:Y:S01]  /*7020*/  STS [R160+0x8b4], R133 ;  /* 0x0008b485a0007388 */ /* 0x0005e20000000800 */
[----:B------:R-:W-:Y:S01]  /*7030*/  FMUL.FTZ R174, R3, UR46 ;  /* 0x0000002e03ae7c20 */ /* 0x000fe20008410000 */
[----:B------:R-:W-:Y:S01]  /*7040*/  FMUL.FTZ R144, R168, UR46 ;  /* 0x0000002ea8907c20 */ /* 0x000fe20008410000 */
[----:B------:R-:W-:Y:S01]  /*7050*/  FADD.FTZ R137, R138, R137 ;  /* 0x000000898a897221 */ /* 0x000fe20000010000 */
[----:B------:R3:W-:Y:S01]  /*7060*/  STS [R160+0x8b8], R141 ;  /* 0x0008b88da0007388 */ /* 0x0007e20000000800 */
[----:B------:R-:W-:Y:S01]  /*7070*/  FMUL.FTZ R212, R12, UR46 ;  /* 0x0000002e0cd47c20 */ /* 0x000fe20008410000 */
[----:B0-----:R-:W-:Y:S01]  /*7080*/  FMUL.FTZ R203, R140, UR46 ;  /* 0x0000002e8ccb7c20 */ /* 0x001fe20008410000 */
[----:B------:R-:W-:Y:S01]  /*7090*/  FFMA.FTZ R195, R179, UR45, R144 ;  /* 0x0000002db3c37c23 */ /* 0x000fe20008010090 */
[----:B------:R0:W-:Y:S01]  /*70a0*/  STS [R160+0x8bc], R143 ;  /* 0x0008bc8fa0007388 */ /* 0x0001e20000000800 */
[----:B------:R-:W-:Y:S01]  /*70b0*/  FMUL.FTZ R144, R151, UR46 ;  /* 0x0000002e97907c20 */ /* 0x000fe20008410000 */
[----:B--2---:R-:W-:Y:S01]  /*70c0*/  FFMA.FTZ R133, R201, R134, R142 ;  /* 0x00000086c9857223 */ /* 0x004fe2000001008e */
[----:B------:R-:W-:Y:S01]  /*70d0*/  FFMA.FTZ R204, -R104, R204, R207 ;  /* 0x000000cc68cc7223 */ /* 0x000fe200000101cf */
[----:B------:R-:W-:Y:S01]  /*70e0*/  BAR.SYNC.DEFER_BLOCKING 0x0 ;  /* 0x0000000000007b1d */ /* 0x000fe20000010000 */
[----:B------:R-:W-:Y:S01]  /*70f0*/  FFMA.FTZ R144, R15, UR45, -R144 ;  /* 0x0000002d0f907c23 */ /* 0x000fe20008010890 */
[----:B---3--:R-:W-:Y:S01]  /*7100*/  FMUL.FTZ R141, R95, R187 ;  /* 0x000000bb5f8d7220 */ /* 0x008fe20000410000 */
[----:B------:R-:W-:Y:S01]  /*7110*/  FADD.FTZ R133, R136, R133 ;  /* 0x0000008588857221 */ /* 0x000fe20000010000 */
[----:B------:R-:W-:Y:S01]  /*7120*/  FFMA.FTZ R174, R183, UR45, R174 ;  /* 0x0000002db7ae7c23 */ /* 0x000fe200080100ae */
[----:B------:R-:W-:Y:S01]  /*7130*/  FFMA.FTZ R203, R180, UR45, R203 ;  /* 0x0000002db4cb7c23 */ /* 0x000fe200080100cb */
[----:B------:R-:W-:Y:S01]  /*7140*/  FMUL.FTZ R157, R200, R141 ;  /* 0x0000008dc89d7220 */ /* 0x000fe20000410000 */
[----:B0-----:R-:W-:Y:S01]  /*7150*/  FMUL.FTZ R143, R181, UR46 ;  /* 0x0000002eb58f7c20 */ /* 0x001fe20008410000 */
[----:B------:R-:W-:-:S02]  /*7160*/  FMUL.FTZ R160, R15, UR46 ;  /* 0x0000002e0fa07c20 */ /* 0x000fc40008410000 */
[-C--:B------:R-:W-:Y:S01]  /*7170*/  FFMA.FTZ R142, R202, R139.reuse, -R157 ;  /* 0x0000008bca8e7223 */ /* 0x080fe2000001089d */
[----:B------:R-:W-:Y:S01]  /*7180*/  FMUL.FTZ R139, R200, R139 ;  /* 0x0000008bc88b7220 */ /* 0x000fe20000410000 */
[----:B-1----:R-:W-:Y:S01]  /*7190*/  LEA R145, R175, -R2, 0x1 ;  /* 0x80000002af917211 */ /* 0x002fe200078e08ff */
[----:B------:R-:W-:Y:S01]  /*71a0*/  FFMA.FTZ R138, R182, UR45, R143 ;  /* 0x0000002db68a7c23 */ /* 0x000fe2000801008f */
        /* <DEDUP_REMOVED lines=8> */
[C---:B------:R-:W-:Y:S01]  /*7230*/  FFMA.FTZ R137, R184.reuse, UR45, -R137 ;  /* 0x0000002db8897c23 */ /* 0x040fe20008010889 */
[----:B------:R-:W-:Y:S01]  /*7240*/  FMUL.FTZ R184, R184, UR46 ;  /* 0x0000002eb8b87c20 */ /* 0x000fe20008410000 */
[----:B------:R0:W1:Y:S01]  /*7250*/  LDS R205, [R82+0x8c0] ;  /* 0x0008c00052cd7984 */ /* 0x0000620000000800 */
[----:B------:R-:W-:Y:S01]  /*7260*/  FFMA.FTZ R136, R181, UR45, -R136 ;  /* 0x0000002db5887c23 */ /* 0x000fe20008010888 */
[----:B------:R-:W-:Y:S01]  /*7270*/  FMUL.FTZ R181, R180, UR46 ;  /* 0x0000002eb4b57c20 */ /* 0x000fe20008410000 */
[----:B------:R-:W-:Y:S01]  /*7280*/  FFMA.FTZ R2, R188, UR45, R133 ;  /* 0x0000002dbc027c23 */ /* 0x000fe20008010085 */
[----:B------:R-:W-:Y:S01]  /*7290*/  FMUL.FTZ R175, R179, UR46 ;  /* 0x0000002eb3af7c20 */ /* 0x000fe20008410000 */
[----:B------:R-:W-:Y:S01]  /*72a0*/  FFMA.FTZ R133, R210, UR45, -R139 ;  /* 0x0000002dd2857c23 */ /* 0x000fe2000801088b */
[----:B------:R-:W-:Y:S01]  /*72b0*/  FFMA.FTZ R181, R140, UR45, -R181 ;  /* 0x0000002d8cb57c23 */ /* 0x000fe200080108b5 */
[----:B------:R-:W-:Y:S01]  /*72c0*/  FMUL.FTZ R140, R169, UR46 ;  /* 0x0000002ea98c7c20 */ /* 0x000fe20008410000 */
[----:B------:R-:W-:Y:S01]  /*72d0*/  FFMA.FTZ R139, R187, UR45, R184 ;  /* 0x0000002dbb8b7c23 */ /* 0x000fe200080100b8 */
[----:B------:R-:W-:Y:S01]  /*72e0*/  FFMA.FTZ R142, R3, UR45, -R142 ;  /* 0x0000002d038e7c23 */ /* 0x000fe2000801088e */
[C---:B------:R-:W-:Y:S01]  /*72f0*/  FMUL.FTZ R184, R135.reuse, UR46 ;  /* 0x0000002e87b87c20 */ /* 0x040fe20008410000 */
[----:B------:R-:W-:Y:S01]  /*7300*/  FFMA.FTZ R143, R135, UR45, -R140 ;  /* 0x0000002d878f7c23 */ /* 0x000fe2000801088c */
[----:B------:R-:W-:Y:S01]  /*7310*/  FMUL.FTZ R140, R164, UR46 ;  /* 0x0000002ea48c7c20 */ /* 0x000fe20008410000 */
[----:B------:R-:W-:Y:S01]  /*7320*/  FMUL.FTZ R3, R155, UR46 ;  /* 0x0000002e9b037c20 */ /* 0x000fe20008410000 */
[----:B------:R-:W-:Y:S01]  /*7330*/  FFMA.FTZ R175, R168, UR45, -R175 ;  /* 0x0000002da8af7c23 */ /* 0x000fe200080108af */
[----:B------:R-:W-:Y:S01]  /*7340*/  FMUL.FTZ R135, R152, UR46 ;  /* 0x0000002e98877c20 */ /* 0x000fe20008410000 */
[----:B------:R-:W-:Y:S01]  /*7350*/  FMUL.FTZ R168, R172, UR46 ;  /* 0x0000002eaca87c20 */ /* 0x000fe20008410000 */
[C---:B------:R-:W-:Y:S01]  /*7360*/  FFMA.FTZ R140, R5.reuse, UR45, -R140 ;  /* 0x0000002d058c7c23 */ /* 0x040fe2000801088c */
[----:B------:R-:W-:Y:S01]  /*7370*/  FMUL.FTZ R5, R5, UR46 ;  /* 0x0000002e05057c20 */ /* 0x000fe20008410000 */
[----:B------:R-:W-:Y:S01]  /*7380*/  FFMA.FTZ R150, R18, UR45, -R3 ;  /* 0x0000002d12967c23 */ /* 0x000fe20008010803 */
[----:B------:R-:W-:Y:S01]  /*7390*/  ISETP.GE.AND P1, PT, R145, 0x1, PT ;  /* 0x000000019100780c */ /* 0x000fe20003f26270 */
[C---:B------:R-:W-:Y:S01]  /*73a0*/  FFMA.FTZ R135, R4.reuse, UR45, -R135 ;  /* 0x0000002d04877c23 */ /* 0x040fe20008010887 */
[----:B------:R-:W-:Y:S01]  /*73b0*/  FMUL.FTZ R3, R4, UR46 ;  /* 0x0000002e04037c20 */ /* 0x000fe20008410000 */
[C---:B------:R-:W-:Y:S01]  /*73c0*/  FFMA.FTZ R168, R163.reuse, UR45, -R168 ;  /* 0x0000002da3a87c23 */ /* 0x040fe200080108a8 */
[----:B------:R-:W-:Y:S01]  /*73d0*/  FMUL.FTZ R4, R154, UR46 ;  /* 0x0000002e9a047c20 */ /* 0x000fe20008410000 */
[----:B------:R-:W-:Y:S01]  /*73e0*/  FMUL.FTZ R163, R163, UR46 ;  /* 0x0000002ea3a37c20 */ /* 0x000fe20008410000 */
[----:B------:R-:W-:Y:S01]  /*73f0*/  FFMA.FTZ R158, R164, UR45, R5 ;  /* 0x0000002da49e7c23 */ /* 0x000fe20008010005 */
[----:B------:R-:W-:Y:S01]  /*7400*/  FMUL.FTZ R18, R18, UR46 ;  /* 0x0000002e12127c20 */ /* 0x000fe20008410000 */
[----:B------:R-:W-:Y:S01]  /*7410*/  FFMA.FTZ R162, R152, UR45, R3 ;  /* 0x0000002d98a27c23 */ /* 0x000fe20008010003 */
[----:B------:R-:W-:Y:S01]  /*7420*/  FMUL.FTZ R5, R153, UR46 ;  /* 0x0000002e99057c20 */ /* 0x000fe20008410000 */
[----:B------:R-:W-:Y:S01]  /*7430*/  FFMA.FTZ R15, R13, UR45, -R4 ;  /* 0x0000002d0d0f7c23 */ /* 0x000fe20008010804 */
[----:B------:R-:W-:Y:S01]  /*7440*/  FMUL.FTZ R3, R156, UR46 ;  /* 0x0000002e9c037c20 */ /* 0x000fe20008410000 */
[----:B------:R-:W-:Y:S01]  /*7450*/  FFMA.FTZ R194, R172, UR45, R163 ;  /* 0x0000002dacc27c23 */ /* 0x000fe200080100a3 */
[----:B------:R-:W-:Y:S01]  /*7460*/  FMUL.FTZ R4, R159, UR46 ;  /* 0x0000002e9f047c20 */ /* 0x000fe20008410000 */
[----:B------:R-:W-:Y:S01]  /*7470*/  FFMA.FTZ R163, R155, UR45, R18 ;  /* 0x0000002d9ba37c23 */ /* 0x000fe20008010012 */
[----:B------:R-:W-:Y:S01]  /*7480*/  FFMA.FTZ R18, R12, UR45, -R5 ;  /* 0x0000002d0c127c23 */ /* 0x000fe20008010805 */
[C---:B------:R-:W-:Y:S01]  /*7490*/  FFMA.FTZ R12, R118.reuse, UR45, -R3 ;  /* 0x0000002d760c7c23 */ /* 0x040fe20008010803 */
[----:B------:R-:W-:Y:S01]  /*74a0*/  FMUL.FTZ R13, R13, UR46 ;  /* 0x0000002e0d0d7c20 */ /* 0x000fe20008410000 */
[C---:B------:R-:W-:Y:S01]  /*74b0*/  FFMA.FTZ R3, R121.reuse, UR45, -R4 ;  /* 0x0000002d79037c23 */ /* 0x040fe20008010804 */
[----:B------:R-:W-:Y:S01]  /*74c0*/  FMUL.FTZ R5, R118, UR46 ;  /* 0x0000002e76057c20 */ /* 0x000fe20008410000 */
[----:B------:R-:W-:Y:S01]  /*74d0*/  FMUL.FTZ R4, R121, UR46 ;  /* 0x0000002e79047c20 */ /* 0x000fe20008410000 */
[----:B------:R-:W-:Y:S01]  /*74e0*/  FFMA.FTZ R178, R154, UR45, R13 ;  /* 0x0000002d9ab27c23 */ /* 0x000fe2000801000d */
[----:B------:R-:W-:Y:S01]  /*74f0*/  ISETP.GE.AND P2, PT, R145, 0x21, PT ;  /* 0x000000219100780c */ /* 0x000fe20003f46270 */
[----:B------:R-:W-:Y:S01]  /*7500*/  FFMA.FTZ R184, R169, UR45, R184 ;  /* 0x0000002da9b87c23 */ /* 0x000fe200080100b8 */
[----:B------:R-:W-:Y:S01]  /*7510*/  FFMA.FTZ R160, R151, UR45, R160 ;  /* 0x0000002d97a07c23 */ /* 0x000fe200080100a0 */
[----:B------:R-:W-:Y:S01]  /*7520*/  FFMA.FTZ R121, R153, UR45, R212 ;  /* 0x0000002d99797c23 */ /* 0x000fe200080100d4 */
[----:B------:R-:W-:Y:S01]  /*7530*/  FFMA.FTZ R118, R156, UR45, R5 ;  /* 0x0000002d9c767c23 */ /* 0x000fe20008010005 */
[----:B------:R-:W-:Y:S01]  /*7540*/  FFMA.FTZ R13, R159, UR45, R4 ;  /* 0x0000002d9f0d7c23 */ /* 0x000fe20008010004 */
[----:B01----:R-:W-:Y:S07]  /*7550*/  @!P1 BRA `(.L_x_14078) ;  /* 0x0000000000109947 */ /* 0x003fee0003800000 */
[----:B------:R-:W-:-:S04]  /*7560*/  LEA.HI R4, R71, R71, RZ, 0x1b ;  /* 0x0000004747047211 */ /* 0x000fc800078fd8ff */
[----:B------:R-:W-:-:S05]  /*7570*/  LEA R4, R4, UR21, 0x2 ;  /* 0x0000001504047c11 */ /* 0x000fca000f8e10ff */
[----:B------:R-:W0:Y:S04]  /*7580*/  LDS R5, [R4+0x840] ;  /* 0x0008400004057984 */ /* 0x000e280000000800 */
[----:B0-----:R0:W-:Y:S02]  /*7590*/  REDG.E.ADD.F32.FTZ.RN.STRONG.GPU desc[UR22][R6.64], R5 ;  /* 0x00000005060079a6 */ /* 0x0011e4000c12f316 */
.L_x_14078:
[----:B------:R-:W-:Y:S05]  /*75a0*/  BSYNC.RECONVERGENT B0 ;  /* 0x0000000000007941 */ /* 0x000fea0003800200 */
.L_x_14077:
[----:B------:R-:W-:Y:S04]  /*75b0*/  BSSY.RECONVERGENT B0, `(.L_x_14079) ;  /* 0x0000003000007945 */ /* 0x000fe80003800200 */
[----:B------:R-:W-:Y:S05]  /*75c0*/  @!P2 BRA `(.L_x_14080) ;  /* 0x000000000004a947 */ /* 0x000fea0003800000 */
[----:B------:R1:W-:Y:S02]  /*75d0*/  REDG.E.ADD.F32.FTZ.RN.STRONG.GPU desc[UR22][R6.64+0x80], R205 ;  /* 0x000080cd060079a6 */ /* 0x0003e4000c12f316 */
.L_x_14080:
[----:B------:R-:W-:Y:S05]  /*75e0*/  BSYNC.RECONVERGENT B0 ;  /* 0x0000000000007941 */ /* 0x000fea0003800200 */
.L_x_14079:
        /* <DEDUP_REMOVED lines=10> */
.L_x_14082:
[----:B------:R-:W-:Y:S05]  /*7690*/  BSYNC.RECONVERGENT B0 ;  /* 0x0000000000007941 */ /* 0x000fea0003800200 */
.L_x_14081:
[----:B0-2---:R0:W2:Y:S01]  /*76a0*/  LDS R5, [R80+0x9c0] ;  /* 0x0009c00050057984 */ /* 0x0050a20000000800 */
[----:B------:R-:W-:Y:S04]  /*76b0*/  BSSY.RECONVERGENT B0, `(.L_x_14083) ;  /* 0x0000003000007945 */ /* 0x000fe80003800200 */
[----:B------:R-:W-:Y:S05]  /*76c0*/  @!P1 BRA `(.L_x_14084) ;  /* 0x0000000000049947 */ /* 0x000fea0003800000 */
[----:B--2---:R3:W-:Y:S02]  /*76d0*/  REDG.E.ADD.F32.FTZ.RN.STRONG.GPU desc[UR22][R6.64+0x180], R5 ;  /* 0x00018005060079a6 */ /* 0x0047e4000c12f316 */
.L_x_14084:
[----:B------:R-:W-:Y:S05]  /*76e0*/  BSYNC.RECONVERGENT B0 ;  /* 0x0000000000007941 */ /* 0x000fea0003800200 */
.L_x_14083:
[----:B--23--:R2:W3:Y:S01]  /*76f0*/  LDS R5, [R79+0xa40] ;  /* 0x000a40004f057984 */ /* 0x00c4e20000000800 */
[----:B------:R-:W-:Y:S04]  /*7700*/  BSSY.RECONVERGENT B0, `(.L_x_14085) ;  /* 0x0000003000007945 */ /* 0x000fe80003800200 */
[----:B------:R-:W-:Y:S05]  /*7710*/  @!P2 BRA `(.L_x_14086) ;  /* 0x000000000004a947 */ /* 0x000fea0003800000 */
[----:B---3--:R4:W-:Y:S02]  /*7720*/  REDG.E.ADD.F32.FTZ.RN.STRONG.GPU desc[UR22][R6.64+0x200], R5 ;  /* 0x00020005060079a6 */ /* 0x0089e4000c12f316 */
.L_x_14086:
[----:B------:R-:W-:Y:S05]  /*7730*/  BSYNC.RECONVERGENT B0 ;  /* 0x0000000000007941 */ /* 0x000fea0003800200 */
.L_x_14085:
[----:B---34-:R3:W4:Y:S01]  /*7740*/  LDS R5, [R78+0xac0] ;  /* 0x000ac0004e057984 */ /* 0x0187220000000800 */
[----:B------:R-:W-:Y:S04]  /*7750*/  BSSY.RECONVERGENT B0, `(.L_x_14087) ;  /* 0x0000003000007945 */ /* 0x000fe80003800200 */
[----:B------:R-:W-:Y:S05]  /*7760*/  @!P3 BRA `(.L_x_14088) ;  /* 0x000000000004b947 */ /* 0x000fea0003800000 */
[----:B----4-:R4:W-:Y:S02]  /*7770*/  REDG.E.ADD.F32.FTZ.RN.STRONG.GPU desc[UR22][R6.64+0x280], R5 ;  /* 0x00028005060079a6 */ /* 0x0109e4000c12f316 */
.L_x_14088:
[----:B------:R-:W-:Y:S05]  /*7780*/  BSYNC.RECONVERGENT B0 ;  /* 0x0000000000007941 */ /* 0x000fea0003800200 */
.L_x_14087:
[----:B----4-:R4:W0:Y:S01]  /*7790*/  LDS R5, [R77+0xb40] ;  /* 0x000b40004d057984 */ /* 0x0108220000000800 */
[----:B------:R-:W-:Y:S01]  /*77a0*/  BSSY.RECONVERGENT B0, `(.L_x_14089) ;  /* 0x0000004000007945 */ /* 0x000fe20003800200 */
[----:B------:R-:W-:-:S03]  /*77b0*/  IADD3 R4, PT, PT, R71, 0x120, RZ ;  /* 0x0000012047047810 */ /* 0x000fc60007ffe0ff */
[----:B------:R-:W-:Y:S05]  /*77c0*/  @!P4 BRA `(.L_x_14090) ;  /* 0x000000000004c947 */ /* 0x000fea0003800000 */
[----:B0-----:R0:W-:Y:S02]  /*77d0*/  REDG.E.ADD.F32.FTZ.RN.STRONG.GPU desc[UR22][R6.64+0x300], R5 ;  /* 0x00030005060079a6 */ /* 0x0011e4000c12f316 */
.L_x_14090:
[----:B------:R-:W-:Y:S05]  /*77e0*/  BSYNC.RECONVERGENT B0 ;  /* 0x0000000000007941 */ /* 0x000fea0003800200 */
.L_x_14089:
[----:B0-----:R0:W0:Y:S01]  /*77f0*/  LDS R5, [R76+0xbc0] ;  /* 0x000bc0004c057984 */ /* 0x0010220000000800 */
[----:B------:R-:W-:Y:S01]  /*7800*/  BSSY.RECONVERGENT B0, `(.L_x_14091) ;  /* 0x0000004000007945 */ /* 0x000fe20003800200 */
[----:B------:R-:W-:-:S03]  /*7810*/  LEA.HI R4, R4, R71, RZ, 0x1b ;  /* 0x0000004704047211 */ /* 0x000fc600078fd8ff */
[----:B------:R-:W-:Y:S05]  /*7820*/  @!P5 BRA `(.L_x_14092) ;  /* 0x000000000004d947 */ /* 0x000fea0003800000 */
[----:B0-----:R0:W-:Y:S02]  /*7830*/  REDG.E.ADD.F32.FTZ.RN.STRONG.GPU desc[UR22][R6.64+0x380], R5 ;  /* 0x00038005060079a6 */ /* 0x0011e4000c12f316 */
.L_x_14092:
[----:B------:R-:W-:Y:S05]  /*7840*/  BSYNC.RECONVERGENT B0 ;  /* 0x0000000000007941 */ /* 0x000fea0003800200 */
.L_x_14091:
[----:B0-----:R0:W0:Y:S01]  /*7850*/  LDS R5, [R75+0xc40] ;  /* 0x000c40004b057984 */ /* 0x0010220000000800 */
[C---:B------:R-:W-:Y:S01]  /*7860*/  ISETP.GE.AND P6, PT, R145.reuse, 0x101, PT ;  /* 0x000001019100780c */ /* 0x040fe20003fc6270 */
[----:B------:R-:W-:Y:S01]  /*7870*/  BSSY.RECONVERGENT B0, `(.L_x_14093) ;  /* 0x0000009000007945 */ /* 0x000fe20003800200 */
[----:B-1----:R-:W-:Y:S02]  /*7880*/  LEA R205, R4, UR21, 0x2 ;  /* 0x0000001504cd7c11 */ /* 0x002fe4000f8e10ff */
[C---:B------:R-:W-:Y:S02]  /*7890*/  ISETP.GE.AND P1, PT, R145.reuse, 0x121, PT ;  /* 0x000001219100780c */ /* 0x040fe40003f26270 */
[C---:B------:R-:W-:Y:S02]  /*78a0*/  ISETP.GE.AND P2, PT, R145.reuse, 0x141, PT ;  /* 0x000001419100780c */ /* 0x040fe40003f46270 */
[C---:B------:R-:W-:Y:S02]  /*78b0*/  ISETP.GE.AND P3, PT, R145.reuse, 0x161, PT ;  /* 0x000001619100780c */ /* 0x040fe40003f66270 */
[----:B------:R-:W-:-:S02]  /*78c0*/  ISETP.GE.AND P4, PT, R145, 0x181, PT ;  /* 0x000001819100780c */ /* 0x000fc40003f86270 */
[----:B------:R-:W-:Y:S01]  /*78d0*/  ISETP.GE.AND P5, PT, R145, 0x1a1, PT ;  /* 0x000001a19100780c */ /* 0x000fe20003fa6270 */
[----:B------:R-:W-:-:S12]  /*78e0*/  @!P6 BRA `(.L_x_14094) ;  /* 0x000000000004e947 */ /* 0x000fd80003800000 */
[----:B0-----:R1:W-:Y:S02]  /*78f0*/  REDG.E.ADD.F32.FTZ.RN.STRONG.GPU desc[UR22][R6.64+0x400], R5 ;  /* 0x00040005060079a6 */ /* 0x0013e4000c12f316 */
.L_x_14094:
[----:B------:R-:W-:Y:S05]  /*7900*/  BSYNC.RECONVERGENT B0 ;  /* 0x0000000000007941 */ /* 0x000fea0003800200 */
.L_x_14093:
[----:B01----:R0:W1:Y:S01]  /*7910*/  LDS R5, [R205+0xcc0] ;  /* 0x000cc000cd057984 */ /* 0x0030620000000800 */
[----:B------:R-:W-:Y:S01]  /*7920*/  BSSY.RECONVERGENT B0, `(.L_x_14095) ;  /* 0x0000004000007945 */ /* 0x000fe20003800200 */
[----:B------:R-:W-:-:S03]  /*7930*/  IADD3 R4, PT, PT, R71, 0x180, RZ ;  /* 0x0000018047047810 */ /* 0x000fc60007ffe0ff */
[----:B------:R-:W-:Y:S05]  /*7940*/  @!P1 BRA `(.L_x_14096) ;  /* 0x0000000000049947 */ /* 0x000fea0003800000 */
[----:B-1----:R1:W-:Y:S02]  /*7950*/  REDG.E.ADD.F32.FTZ.RN.STRONG.GPU desc[UR22][R6.64+0x480], R5 ;  /* 0x00048005060079a6 */ /* 0x0023e4000c12f316 */
.L_x_14096:
[----:B------:R-:W-:Y:S05]  /*7960*/  BSYNC.RECONVERGENT B0 ;  /* 0x0000000000007941 */ /* 0x000fea0003800200 */
.L_x_14095:
[----:B-1----:R1:W0:Y:S01]  /*7970*/  LDS R5, [R74+0xd40] ;  /* 0x000d40004a057984 */ /* 0x0022220000000800 */
[----:B------:R-:W-:Y:S01]  /*7980*/  BSSY.RECONVERGENT B0, `(.L_x_14097) ;  /* 0x0000005000007945 */ /* 0x000fe20003800200 */
[----:B------:R-:W-:Y:S02]  /*7990*/  IADD3 R212, PT, PT, R71, 0x1a0, RZ ;  /* 0x000001a047d47810 */ /* 0x000fe40007ffe0ff */
[----:B------:R-:W-:Y:S01]  /*79a0*/  LEA.HI R4, R4, R71, RZ, 0x1b ;  /* 0x0000004704047211 */ /* 0x000fe200078fd8ff */
[----:B------:R-:W-:Y:S06]  /*79b0*/  @!P2 BRA `(.L_x_14098) ;  /* 0x000000000004a947 */ /* 0x000fec0003800000 */
[----:B0-----:R0:W-:Y:S02]  /*79c0*/  REDG.E.ADD.F32.FTZ.RN.STRONG.GPU desc[UR22][R6.64+0x500], R5 ;  /* 0x00050005060079a6 */ /* 0x0011e4000c12f316 */
.L_x_14098:
[----:B------:R-:W-:Y:S05]  /*79d0*/  BSYNC.RECONVERGENT B0 ;  /* 0x0000000000007941 */ /* 0x000fea0003800200 */
.L_x_14097:
[----:B0-----:R0:W0:Y:S01]  /*79e0*/  LDS R5, [R73+0xdc0] ;  /* 0x000dc00049057984 */ /* 0x0010220000000800 */
[----:B------:R-:W-:Y:S01]  /*79f0*/  BSSY.RECONVERGENT B0, `(.L_x_14099) ;  /* 0x0000005000007945 */ /* 0x000fe20003800200 */
[----:B------:R-:W-:Y:S02]  /*7a00*/  LEA.HI R212, R212, R71, RZ, 0x1b ;  /* 0x00000047d4d47211 */ /* 0x000fe400078fd8ff */
[----:B------:R-:W-:Y:S01]  /*7a10*/  LEA R205, R4, UR21, 0x2 ;  /* 0x0000001504cd7c11 */ /* 0x000fe2000f8e10ff */
[----:B------:R-:W-:Y:S06]  /*7a20*/  @!P3 BRA `(.L_x_14100) ;  /* 0x000000000004b947 */ /* 0x000fec0003800000 */
[----:B0-----:R0:W-:Y:S02]  /*7a30*/  REDG.E.ADD.F32.FTZ.RN.STRONG.GPU desc[UR22][R6.64+0x580], R5 ;  /* 0x00058005060079a6 */ /* 0x0011e4000c12f316 */
.L_x_14100:
[----:B------:R-:W-:Y:S05]  /*7a40*/  BSYNC.RECONVERGENT B0 ;  /* 0x0000000000007941 */ /* 0x000fea0003800200 */
.L_x_14099:
[----:B0-----:R0:W0:Y:S01]  /*7a50*/  LDS R5, [R205+0xe40] ;  /* 0x000e4000cd057984 */ /* 0x0010220000000800 */
[----:B------:R-:W-:Y:S01]  /*7a60*/  BSSY.RECONVERGENT B0, `(.L_x_14101) ;  /* 0x0000006000007945 */ /* 0x000fe20003800200 */
[C---:B------:R-:W-:Y:S02]  /*7a70*/  IADD3 R4, PT, PT, R71.reuse, 0x1c0, RZ ;  /* 0x000001c047047810 */ /* 0x040fe40007ffe0ff */
[----:B------:R-:W-:Y:S02]  /*7a80*/  IADD3 R214, PT, PT, R71, 0x1e0, RZ ;  /* 0x000001e047d67810 */ /* 0x000fe40007ffe0ff */
[----:B------:R-:W-:Y:S01]  /*7a90*/  LEA R212, R212, UR21, 0x2 ;  /* 0x00000015d4d47c11 */ /* 0x000fe2000f8e10ff */
[----:B------:R-:W-:Y:S06]  /*7aa0*/  @!P4 BRA `(.L_x_14102) ;  /* 0x000000000004c947 */ /* 0x000fec0003800000 */
[----:B0-----:R0:W-:Y:S02]  /*7ab0*/  REDG.E.ADD.F32.FTZ.RN.STRONG.GPU desc[UR22][R6.64+0x600], R5 ;  /* 0x00060005060079a6 */ /* 0x0011e4000c12f316 */
.L_x_14102:
[----:B------:R-:W-:Y:S05]  /*7ac0*/  BSYNC.RECONVERGENT B0 ;  /* 0x0000000000007941 */ /* 0x000fea0003800200 */
.L_x_14101:
[----:B0-----:R0:W0:Y:S01]  /*7ad0*/  LDS R5, [R212+0xec0] ;  /* 0x000ec000d4057984 */ /* 0x0010220000000800 */
[----:B------:R-:W-:Y:S01]  /*7ae0*/  BSSY.RECONVERGENT B0, `(.L_x_14103) ;  /* 0x0000005000007945 */ /* 0x000fe20003800200 */
[-C--:B------:R-:W-:Y:S02]  /*7af0*/  LEA.HI R4, R4, R71.reuse, RZ, 0x1b ;  /* 0x0000004704047211 */ /* 0x080fe400078fd8ff */
[----:B------:R-:W-:Y:S01]  /*7b00*/  LEA.HI R214, R214, R71, RZ, 0x1b ;  /* 0x00000047d6d67211 */ /* 0x000fe200078fd8ff */
[----:B------:R-:W-:Y:S06]  /*7b10*/  @!P5 BRA `(.L_x_14104) ;  /* 0x000000000004d947 */ /* 0x000fec0003800000 */
[----:B0-----:R0:W-:Y:S02]  /*7b20*/  REDG.E.ADD.F32.FTZ.RN.STRONG.GPU desc[UR22][R6.64+0x680], R5 ;  /* 0x00068005060079a6 */ /* 0x0011e4000c12f316 */
.L_x_14104:
[----:B------:R-:W-:Y:S05]  /*7b30*/  BSYNC.RECONVERGENT B0 ;  /* 0x0000000000007941 */ /* 0x000fea0003800200 */
.L_x_14103:
[----:B------:R-:W-:Y:S01]  /*7b40*/  LEA R4, R4, UR21, 0x2 ;  /* 0x0000001504047c11 */ /* 0x000fe2000f8e10ff */
[----:B------:R-:W-:Y:S01]  /*7b50*/  BSSY.RECONVERGENT B0, `(.L_x_14105) ;  /* 0x000000c000007945 */ /* 0x000fe20003800200 */
[C---:B------:R-:W-:Y:S02]  /*7b60*/  ISETP.GE.AND P6, PT, R145.reuse, 0x1c1, PT ;  /* 0x000001c19100780c */ /* 0x040fe40003fc6270 */
        /* <DEDUP_REMOVED lines=10> */
.L_x_14106:
[----:B------:R-:W-:Y:S05]  /*7c10*/  BSYNC.RECONVERGENT B0 ;  /* 0x0000000000007941 */ /* 0x000fea0003800200 */
.L_x_14105:
[----:B0-----:R0:W0:Y:S01]  /*7c20*/  LDS R5, [R214+0xfc0] ;  /* 0x000fc000d6057984 */ /* 0x0010220000000800 */
[----:B------:R-:W-:Y:S01]  /*7c30*/  BSSY.RECONVERGENT B0, `(.L_x_14107) ;  /* 0x0000005000007945 */ /* 0x000fe20003800200 */
[----:B------:R-:W-:Y:S02]  /*7c40*/  IADD3 R4, PT, PT, R71, 0x240, RZ ;  /* 0x0000024047047810 */ /* 0x000fe40007ffe0ff */
[----:B------:R-:W-:Y:S01]  /*7c50*/  LEA R205, R205, UR21, 0x2 ;  /* 0x00000015cdcd7c11 */ /* 0x000fe2000f8e10ff */
[----:B------:R-:W-:Y:S06]  /*7c60*/  @!P1 BRA `(.L_x_14108) ;  /* 0x0000000000049947 */ /* 0x000fec0003800000 */
[----:B0-----:R0:W-:Y:S02]  /*7c70*/  REDG.E.ADD.F32.FTZ.RN.STRONG.GPU desc[UR22][R6.64+0x780], R5 ;  /* 0x00078005060079a6 */ /* 0x0011e4000c12f316 */
.L_x_14108:
[----:B------:R-:W-:Y:S05]  /*7c80*/  BSYNC.RECONVERGENT B0 ;  /* 0x0000000000007941 */ /* 0x000fea0003800200 */
.L_x_14107:
[----:B0-----:R0:W0:Y:S01]  /*7c90*/  LDS R5, [R205+0x1040] ;  /* 0x00104000cd057984 */ /* 0x0010220000000800 */
[----:B------:R-:W-:Y:S01]  /*7ca0*/  BSSY.RECONVERGENT B0, `(.L_x_14109) ;  /* 0x0000005000007945 */ /* 0x000fe20003800200 */
[----:B------:R-:W-:Y:S02]  /*7cb0*/  IADD3 R212, PT, PT, R71, 0x260, RZ ;  /* 0x0000026047d47810 */ /* 0x000fe40007ffe0ff */
[----:B------:R-:W-:Y:S01]  /*7cc0*/  LEA.HI R4, R4, R71, RZ, 0x1b ;  /* 0x0000004704047211 */ /* 0x000fe200078fd8ff */
[----:B------:R-:W-:Y:S06]  /*7cd0*/  @!P2 BRA `(.L_x_14110) ;  /* 0x000000000004a947 */ /* 0x000fec0003800000 */
[----:B0-----:R0:W-:Y:S02]  /*7ce0*/  REDG.E.ADD.F32.FTZ.RN.STRONG.GPU desc[UR22][R6.64+0x800], R5 ;  /* 0x00080005060079a6 */ /* 0x0011e4000c12f316 */
.L_x_14110:
[----:B------:R-:W-:Y:S05]  /*7cf0*/  BSYNC.RECONVERGENT B0 ;  /* 0x0000000000007941 */ /* 0x000fea0003800200 */
.L_x_14109:
[----:B0-----:R0:W0:Y:S01]  /*7d00*/  LDS R5, [R72+0x10c0] ;  /* 0x0010c00048057984 */ /* 0x0010220000000800 */
[----:B------:R-:W-:Y:S01]  /*7d10*/  BSSY.RECONVERGENT B0, `(.L_x_14111) ;  /* 0x0000005000007945 */ /* 0x000fe20003800200 */
[----:B------:R-:W-:Y:S02]  /*7d20*/  LEA.HI R212, R212, R71, RZ, 0x1b ;  /* 0x00000047d4d47211 */ /* 0x000fe400078fd8ff */
[----:B------:R-:W-:Y:S01]  /*7d30*/  LEA R4, R4, UR21, 0x2 ;  /* 0x0000001504047c11 */ /* 0x000fe2000f8e10ff */
[----:B------:R-:W-:Y:S06]  /*7d40*/  @!P3 BRA `(.L_x_14112) ;  /* 0x000000000004b947 */ /* 0x000fec0003800000 */
[----:B0-----:R0:W-:Y:S02]  /*7d50*/  REDG.E.ADD.F32.FTZ.RN.STRONG.GPU desc[UR22][R6.64+0x880], R5 ;  /* 0x00088005060079a6 */ /* 0x0011e4000c12f316 */
.L_x_14112:
[----:B------:R-:W-:Y:S05]  /*7d60*/  BSYNC.RECONVERGENT B0 ;  /* 0x0000000000007941 */ /* 0x000fea0003800200 */
.L_x_14111:
[----:B0-----:R0:W0:Y:S01]  /*7d70*/  LDS R5, [R4+0x1140] ;  /* 0x0011400004057984 */ /* 0x0010220000000800 */
[----:B------:R-:W-:Y:S01]  /*7d80*/  BSSY.RECONVERGENT B0, `(.L_x_14113) ;  /* 0x0000004000007945 */ /* 0x000fe20003800200 */
[----:B------:R-:W-:-:S03]  /*7d90*/  LEA R205, R212, UR21, 0x2 ;  /* 0x00000015d4cd7c11 */ /* 0x000fc6000f8e10ff */
[----:B------:R-:W-:Y:S05]  /*7da0*/  @!P4 BRA `(.L_x_14114) ;  /* 0x000000000004c947 */ /* 0x000fea0003800000 */
[----:B0-----:R0:W-:Y:S02]  /*7db0*/  REDG.E.ADD.F32.FTZ.RN.STRONG.GPU desc[UR22][R6.64+0x900], R5 ;  /* 0x00090005060079a6 */ /* 0x0011e4000c12f316 */
.L_x_14114:
[----:B------:R-:W-:Y:S05]  /*7dc0*/  BSYNC.RECONVERGENT B0 ;  /* 0x0000000000007941 */ /* 0x000fea0003800200 */
.L_x_14113:
[----:B0-----:R0:W0:Y:S01]  /*7dd0*/  LDS R5, [R205+0x11c0] ;  /* 0x0011c000cd057984 */ /* 0x0010220000000800 */
[----:B------:R-:W-:Y:S01]  /*7de0*/  BSSY.RECONVERGENT B0, `(.L_x_14115) ;  /* 0x0000005000007945 */ /* 0x000fe20003800200 */
[C---:B------:R-:W-:Y:S02]  /*7df0*/  IADD3 R4, PT, PT, R71.reuse, 0x280, RZ ;  /* 0x0000028047047810 */ /* 0x040fe40007ffe0ff */
[----:B------:R-:W-:Y:S01]  /*7e00*/  IADD3 R212, PT, PT, R71, 0x2a0, RZ ;  /* 0x000002a047d47810 */ /* 0x000fe20007ffe0ff */
[----:B------:R-:W-:Y:S06]  /*7e10*/  @!P5 BRA `(.L_x_14116) ;  /* 0x000000000004d947 */ /* 0x000fec0003800000 */
[----:B0-----:R0:W-:Y:S02]  /*7e20*/  REDG.E.ADD.F32.FTZ.RN.STRONG.GPU desc[UR22][R6.64+0x980], R5 ;  /* 0x00098005060079a6 */ /* 0x0011e4000c12f316 */
.L_x_14116:
[----:B------:R-:W-:Y:S05]  /*7e30*/  BSYNC.RECONVERGENT B0 ;  /* 0x0000000000007941 */ /* 0x000fea0003800200 */
.L_x_14115:
[-C--:B------:R-:W-:Y:S01]  /*7e40*/  LEA.HI R4, R4, R71.reuse, RZ, 0x1b ;  /* 0x0000004704047211 */ /* 0x080fe200078fd8ff */
[----:B------:R-:W-:Y:S01]  /*7e50*/  BSSY.RECONVERGENT B0, `(.L_x_14117) ;  /* 0x0000010000007945 */ /* 0x000fe20003800200 */
[----:B------:R-:W-:Y:S02]  /*7e60*/  ISETP.GE.AND P6, PT, R145, 0x281, PT ;  /* 0x000002819100780c */ /* 0x000fe40003fc6270 */
[----:B------:R-:W-:Y:S02]  /*7e70*/  LEA R4, R4, UR21, 0x2 ;  /* 0x0000001504047c11 */ /* 0x000fe4000f8e10ff */
[C---:B------:R-:W-:Y:S02]  /*7e80*/  IADD3 R214, PT, PT, R71.reuse, 0x2c0, RZ ;  /* 0x000002c047d67810 */ /* 0x040fe40007ffe0ff */
[----:B------:R-:W-:Y:S01]  /*7e90*/  LEA.HI R212, R212, R71, RZ, 0x1b ;  /* 0x00000047d4d47211 */ /* 0x000fe200078fd8ff */
[----:B0-----:R0:W0:Y:S01]  /*7ea0*/  LDS R5, [R4+0x1240] ;  /* 0x0012400004057984 */ /* 0x0010220000000800 */
        /* <DEDUP_REMOVED lines=10> */
.L_x_14118:
[----:B------:R-:W-:Y:S05]  /*7f50*/  BSYNC.RECONVERGENT B0 ;  /* 0x0000000000007941 */ /* 0x000fea0003800200 */
.L_x_14117:
[----:B0-----:R0:W0:Y:S01]  /*7f60*/  LDS R5, [R212+0x12c0] ;  /* 0x0012c000d4057984 */ /* 0x0010220000000800 */
[----:B------:R-:W-:Y:S01]  /*7f70*/  BSSY.RECONVERGENT B0, `(.L_x_14119) ;  /* 0x0000006000007945 */ /* 0x000fe20003800200 */
[----:B------:R-:W-:Y:S02]  /*7f80*/  IADD3 R4, PT, PT, R71, 0x300, RZ ;  /* 0x0000030047047810 */ /* 0x000fe40007ffe0ff */
[----:B------:R-:W-:Y:S02]  /*7f90*/  LEA.HI R216, R216, R71, RZ, 0x1b ;  /* 0x00000047d8d87211 */ /* 0x000fe400078fd8ff */
[----:B------:R-:W-:Y:S01]  /*7fa0*/  LEA R214, R214, UR21, 0x2 ;  /* 0x00000015d6d67c11 */ /* 0x000fe2000f8e10ff */
[----:B------:R-:W-:Y:S06]  /*7fb0*/  @!P1 BRA `(.L_x_14120) ;  /* 0x0000000000049947 */ /* 0x000fec0003800000 */
[----:B0-----:R0:W-:Y:S02]  /*7fc0*/  REDG.E.ADD.F32.FTZ.RN.STRONG.GPU desc[UR22][R6.64+0xa80], R5 ;  /* 0x000a8005060079a6 */ /* 0x0011e4000c12f316 */
.L_x_14120:
[----:B------:R-:W-:Y:S05]  /*7fd0*/  BSYNC.RECONVERGENT B0 ;  /* 0x0000000000007941 */ /* 0x000fea0003800200 */
.L_x_14119:
[----:B0-----:R0:W0:Y:S01]  /*7fe0*/  LDS R5, [R214+0x1340] ;  /* 0x00134000d6057984 */ /* 0x0010220000000800 */
[----:B------:R-:W-:Y:S01]  /*7ff0*/  BSSY.RECONVERGENT B0, `(.L_x_14121) ;  /* 0x0000006000007945 */ /* 0x000fe20003800200 */
[----:B------:R-:W-:Y:S02]  /*8000*/  IADD3 R212, PT, PT, R71, 0x320, RZ ;  /* 0x0000032047d47810 */ /* 0x000fe40007ffe0ff */
[----:B------:R-:W-:Y:S02]  /*8010*/  LEA.HI R4, R4, R71, RZ, 0x1b ;  /* 0x0000004704047211 */ /* 0x000fe400078fd8ff */
[----:B------:R-:W-:Y:S01]  /*8020*/  LEA R216, R216, UR21, 0x2 ;  /* 0x00000015d8d87c11 */ /* 0x000fe2000f8e10ff */
[----:B------:R-:W-:Y:S06]  /*8030*/  @!P2 BRA `(.L_x_14122) ;  /* 0x000000000004a947 */ /* 0x000fec0003800000 */
[----:B0-----:R0:W-:Y:S02]  /*8040*/  REDG.E.ADD.F32.FTZ.RN.STRONG.GPU desc[UR22][R6.64+0xb00], R5 ;  /* 0x000b0005060079a6 */ /* 0x0011e4000c12f316 */
.L_x_14122:
[----:B------:R-:W-:Y:S05]  /*8050*/  BSYNC.RECONVERGENT B0 ;  /* 0x0000000000007941 */ /* 0x000fea0003800200 */
.L_x_14121:
[----:B0-----:R0:W0:Y:S01]  /*8060*/  LDS R5, [R216+0x13c0] ;  /* 0x0013c000d8057984 */ /* 0x0010220000000800 */
[----:B------:R-:W-:Y:S01]  /*8070*/  BSSY.RECONVERGENT B0, `(.L_x_14123) ;  /* 0x0000005000007945 */ /* 0x000fe20003800200 */
[----:B------:R-:W-:Y:S02]  /*8080*/  LEA.HI R212, R212, R71, RZ, 0x1b ;  /* 0x00000047d4d47211 */ /* 0x000fe400078fd8ff */
[----:B------:R-:W-:Y:S01]  /*8090*/  LEA R205, R4, UR21, 0x2 ;  /* 0x0000001504cd7c11 */ /* 0x000fe2000f8e10ff */
[----:B------:R-:W-:Y:S06]  /*80a0*/  @!P3 BRA `(.L_x_14124) ;  /* 0x000000000004b947 */ /* 0x000fec0003800000 */
[----:B0-----:R0:W-:Y:S02]  /*80b0*/  REDG.E.ADD.F32.FTZ.RN.STRONG.GPU desc[UR22][R6.64+0xb80], R5 ;  /* 0x000b8005060079a6 */ /* 0x0011e4000c12f316 */
.L_x_14124:
[----:B------:R-:W-:Y:S05]  /*80c0*/  BSYNC.RECONVERGENT B0 ;  /* 0x0000000000007941 */ /* 0x000fea0003800200 */
.L_x_14123:
[----:B0-----:R0:W0:Y:S01]  /*80d0*/  LDS R5, [R205+0x1440] ;  /* 0x00144000cd057984 */ /* 0x0010220000000800 */
[----:B------:R-:W-:Y:S01]  /*80e0*/  BSSY.RECONVERGENT B0, `(.L_x_14125) ;  /* 0x0000006000007945 */ /* 0x000fe20003800200 */
[C---:B------:R-:W-:Y:S02]  /*80f0*/  IADD3 R4, PT, PT, R71.reuse, 0x340, RZ ;  /* 0x0000034047047810 */ /* 0x040fe40007ffe0ff */
[----:B------:R-:W-:Y:S02]  /*8100*/  IADD3 R214, PT, PT, R71, 0x360, RZ ;  /* 0x0000036047d67810 */ /* 0x000fe40007ffe0ff */
[----:B------:R-:W-:Y:S01]  /*8110*/  LEA R207, R212, UR21, 0x2 ;  /* 0x00000015d4cf7c11 */ /* 0x000fe2000f8e10ff */
[----:B------:R-:W-:Y:S06]  /*8120*/  @!P4 BRA `(.L_x_14126) ;  /* 0x000000000004c947 */ /* 0x000fec0003800000 */
[----:B0-----:R0:W-:Y:S02]  /*8130*/  REDG.E.ADD.F32.FTZ.RN.STRONG.GPU desc[UR22][R6.64+0xc00], R5 ;  /* 0x000c0005060079a6 */ /* 0x0011e4000c12f316 */
.L_x_14126:
[----:B------:R-:W-:Y:S05]  /*8140*/  BSYNC.RECONVERGENT B0 ;  /* 0x0000000000007941 */ /* 0x000fea0003800200 */
.L_x_14125:
[----:B0-----:R0:W0:Y:S01]  /*8150*/  LDS R5, [R207+0x14c0] ;  /* 0x0014c000cf057984 */ /* 0x0010220000000800 */
[----:B------:R-:W-:Y:S01]  /*8160*/  BSSY.RECONVERGENT B0, `(.L_x_14127) ;  /* 0x0000006000007945 */ /* 0x000fe20003800200 */
[----:B------:R-:W-:Y:S02]  /*8170*/  IADD3 R212, PT, PT, R71, 0x380, RZ ;  /* 0x0000038047d47810 */ /* 0x000fe40007ffe0ff */
[-C--:B------:R-:W-:Y:S02]  /*8180*/  LEA.HI R4, R4, R71.reuse, RZ, 0x1b ;  /* 0x0000004704047211 */ /* 0x080fe400078fd8ff */
[----:B------:R-:W-:Y:S01]  /*8190*/  LEA.HI R214, R214, R71, RZ, 0x1b ;  /* 0x00000047d6d67211 */ /* 0x000fe200078fd8ff */
[----:B------:R-:W-:Y:S06]  /*81a0*/  @!P5 BRA `(.L_x_14128) ;  /* 0x000000000004d947 */ /* 0x000fec0003800000 */
[----:B0-----:R0:W-:Y:S02]  /*81b0*/  REDG.E.ADD.F32.FTZ.RN.STRONG.GPU desc[UR22][R6.64+0xc80], R5 ;  /* 0x000c8005060079a6 */ /* 0x0011e4000c12f316 */
.L_x_14128:
[----:B------:R-:W-:Y:S05]  /*81c0*/  BSYNC.RECONVERGENT B0 ;  /* 0x0000000000007941 */ /* 0x000fea0003800200 */
.L_x_14127:
        /* <DEDUP_REMOVED lines=13> */
.L_x_14130:
[----:B------:R-:W-:Y:S05]  /*82a0*/  BSYNC.RECONVERGENT B0 ;  /* 0x0000000000007941 */ /* 0x000fea0003800200 */
.L_x_14129:
[----:B0-----:R0:W0:Y:S01]  /*82b0*/  LDS R5, [R214+0x15c0] ;  /* 0x0015c000d6057984 */ /* 0x0010220000000800 */
[----:B------:R-:W-:Y:S01]  /*82c0*/  BSSY.RECONVERGENT B0, `(.L_x_14131) ;  /* 0x0000004000007945 */ /* 0x000fe20003800200 */
[----:B------:R-:W-:-:S03]  /*82d0*/  LEA R212, R212, UR21, 0x2 ;  /* 0x00000015d4d47c11 */ /* 0x000fc6000f8e10ff */
[----:B------:R-:W-:Y:S05]  /*82e0*/  @!P1 BRA `(.L_x_14132) ;  /* 0x0000000000049947 */ /* 0x000fea0003800000 */
[----:B0-----:R0:W-:Y:S02]  /*82f0*/  REDG.E.ADD.F32.FTZ.RN.STRONG.GPU desc[UR22][R6.64+0xd80], R5 ;  /* 0x000d8005060079a6 */ /* 0x0011e4000c12f316 */
.L_x_14132:
[----:B------:R-:W-:Y:S05]  /*8300*/  BSYNC.RECONVERGENT B0 ;  /* 0x0000000000007941 */ /* 0x000fea0003800200 */
.L_x_14131:
[----:B0-----:R0:W0:Y:S01]  /*8310*/  LDS R5, [R212+0x1640] ;  /* 0x00164000d4057984 */ /* 0x0010220000000800 */
[----:B------:R-:W-:Y:S01]  /*8320*/  BSSY.RECONVERGENT B0, `(.L_x_14133) ;  /* 0x0000004000007945 */ /* 0x000fe20003800200 */
[----:B------:R-:W-:-:S03]  /*8330*/  IADD3 R4, PT, PT, R71, 0x3a0, RZ ;  /* 0x000003a047047810 */ /* 0x000fc60007ffe0ff */
[----:B------:R-:W-:Y:S05]  /*8340*/  @!P2 BRA `(.L_x_14134) ;  /* 0x000000000004a947 */ /* 0x000fea0003800000 */
[----:B0-----:R0:W-:Y:S02]  /*8350*/  REDG.E.ADD.F32.FTZ.RN.STRONG.GPU desc[UR22][R6.64+0xe00], R5 ;  /* 0x000e0005060079a6 */ /* 0x0011e4000c12f316 */
.L_x_14134:
[----:B------:R-:W-:Y:S05]  /*8360*/  BSYNC.RECONVERGENT B0 ;  /* 0x0000000000007941 */ /* 0x000fea0003800200 */
.L_x_14133:
[----:B0-----:R-:W-:Y:S01]  /*8370*/  LEA.HI R5, R4, R71, RZ, 0x1b ;  /* 0x0000004704057211 */ /* 0x001fe200078fd8ff */
[----:B------:R-:W-:Y:S01]  /*8380*/  FMUL.FTZ R205, R87, R188 ;  /* 0x000000bc57cd7220 */ /* 0x000fe20000410000 */
[----:B------:R-:W-:Y:S01]  /*8390*/  IADD3 R212, PT, PT, R71, 0x3c0, RZ ;  /* 0x000003c047d47810 */ /* 0x000fe20007ffe0ff */
[----:B------:R-:W-:Y:S01]  /*83a0*/  FMUL.FTZ R210, R87, R210 ;  /* 0x000000d257d27220 */ /* 0x000fe20000410000 */
[----:B------:R-:W-:Y:S01]  /*83b0*/  LEA R5, R5, UR21, 0x2 ;  /* 0x0000001505057c11 */ /* 0x000fe2000f8e10ff */
[----:B------:R-:W-:Y:S01]  /*83c0*/  FFMA.FTZ R145, -R87, R36, R208 ;  /* 0x0000002457917223 */ /* 0x000fe200000101d0 */
[----:B------:R-:W-:Y:S01]  /*83d0*/  FMUL.FTZ R4, R8, R205 ;  /* 0x000000cd08047220 */ /* 0x000fe20000410000 */
[----:B------:R-:W-:Y:S01]  /*83e0*/  IADD3 R214, PT, PT, R71, 0x3e0, RZ ;  /* 0x000003e047d67810 */ /* 0x000fe20007ffe0ff */
        /* <DEDUP_REMOVED lines=9> */
.L_x_14136:
[----:B------:R-:W-:Y:S05]  /*8480*/  BSYNC.RECONVERGENT B0 ;  /* 0x0000000000007941 */ /* 0x000fea0003800200 */
.L_x_14135:
[----:B0-----:R0:W0:Y:S01]  /*8490*/  LDS R5, [R212+0x1740] ;  /* 0x00174000d4057984 */ /* 0x0010220000000800 */
[----:B------:R-:W-:Y:S01]  /*84a0*/  BSSY.RECONVERGENT B0, `(.L_x_14137) ;  /* 0x0000005000007945 */ /* 0x000fe20003800200 */
[----:B------:R-:W-:Y:S01]  /*84b0*/  LEA R214, R214, UR21, 0x2 ;  /* 0x00000015d6d67c11 */ /* 0x000fe2000f8e10ff */
[----:B------:R-:W-:Y:S02]  /*84c0*/  FFMA.FTZ R210, R145, R205, R210 ;  /* 0x000000cd91d27223 */ /* 0x000fe400000100d2 */
[----:B------:R-:W-:Y:S05]  /*84d0*/  @!P4 BRA `(.L_x_14138) ;  /* 0x000000000004c947 */ /* 0x000fea0003800000 */
[----:B0-----:R0:W-:Y:S02]  /*84e0*/  REDG.E.ADD.F32.FTZ.RN.STRONG.GPU desc[UR22][R6.64+0xf00], R5 ;  /* 0x000f0005060079a6 */ /* 0x0011e4000c12f316 */
.L_x_14138:
[----:B------:R-:W-:Y:S05]  /*84f0*/  BSYNC.RECONVERGENT B0 ;  /* 0x0000000000007941 */ /* 0x000fea0003800200 */
.L_x_14137:
[----:B0-----:R0:W0:Y:S01]  /*8500*/  LDS R5, [R214+0x17c0] ;  /* 0x0017c000d6057984 */ /* 0x0010220000000800 */
[----:B------:R-:W-:Y:S01]  /*8510*/  BSSY.RECONVERGENT B0, `(.L_x_14139) ;  /* 0x0000004000007945 */ /* 0x000fe20003800200 */
[----:B------:R-:W-:-:S03]  /*8520*/  FADD.FTZ R4, R157, R210 ;  /* 0x000000d29d047221 */ /* 0x000fc60000010000 */
[----:B------:R-:W-:Y:S05]  /*8530*/  @!P5 BRA `(.L_x_14140) ;  /* 0x000000000004d947 */ /* 0x000fea0003800000 */
[----:B0-----:R0:W-:Y:S02]  /*8540*/  REDG.E.ADD.F32.FTZ.RN.STRONG.GPU desc[UR22][R6.64+0xf80], R5 ;  /* 0x000f8005060079a6 */ /* 0x0011e4000c12f316 */
.L_x_14140:
[----:B------:R-:W-:Y:S05]  /*8550*/  BSYNC.RECONVERGENT B0 ;  /* 0x0000000000007941 */ /* 0x000fea0003800200 */
.L_x_14139:
[----:B0-----:R-:W-:Y:S01]  /*8560*/  FADD.FTZ R5, R161, R208 ;  /* 0x000000d0a1057221 */ /* 0x001fe20000010000 */
[C---:B------:R-:W-:Y:S01]  /*8570*/  FFMA.FTZ R6, R103.reuse, R9, R206 ;  /* 0x0000000967067223 */ /* 0x040fe200000100ce */
[----:B------:R-:W-:Y:S01]  /*8580*/  FFMA.FTZ R7, -R103, R185, R204 ;  /* 0x000000b967077223 */ /* 0x000fe200000101cc */
[----:B------:R-:W0:Y:S01]  /*8590*/  SHFL.DOWN PT, R9, R4, 0x1, 0x1f ;  /* 0x08201f0004097f89 */ /* 0x000e2200000e0000 */
[----:B------:R-:W-:Y:S01]  /*85a0*/  ISETP.GT.AND P1, PT, R70, 0x1e, PT ;  /* 0x0000001e4600780c */ /* 0x000fe20003f24270 */
[----:B------:R-:W-:Y:S01]  /*85b0*/  FADD.FTZ R29, R141, R29 ;  /* 0x0000001d8d1d7221 */ /* 0x000fe20000010000 */
[----:B------:R-:W-:Y:S01]  /*85c0*/  FADD.FTZ R21, R134, R21 ;  /* 0x0000001586157221 */ /* 0x000fe20000010000 */
[----:B------:R-:W5:Y:S01]  /*85d0*/  SHFL.DOWN PT, R204, R5, 0x1, 0x1f ;  /* 0x08201f0005cc7f89 */ /* 0x000f6200000e0000 */
[----:B------:R-:W-:Y:S01]  /*85e0*/  FMUL.FTZ R203, R198, R203 ;  /* 0x000000cbc6cb7220 */ /* 0x000fe20000410000 */
[----:B------:R-:W-:Y:S01]  /*85f0*/  FADD.FTZ R28, R132, R28 ;  /* 0x0000001c841c7221 */ /* 0x000fe20000010000 */
[----:B------:R-:W-:Y:S01]  /*8600*/  FADD.FTZ R23, R130, R23 ;  /* 0x0000001782177221 */ /* 0x000fe20000010000 */
[----:B------:R-:W1:Y:S01]  /*8610*/  SHFL.DOWN PT, R157, R6, 0x1, 0x1f ;  /* 0x08201f00069d7f89 */ /* 0x000e6200000e0000 */
[----:B------:R-:W-:Y:S01]  /*8620*/  FADD.FTZ R30, R127, R30 ;  /* 0x0000001e7f1e7221 */ /* 0x000fe20000010000 */
[----:B------:R-:W-:Y:S01]  /*8630*/  FMUL.FTZ R145, R145, R2 ;  /* 0x0000000291917220 */ /* 0x000fe20000410000 */
[----:B------:R-:W-:Y:S01]  /*8640*/  ISETP.GT.AND P2, PT, R70, 0xf, PT ;  /* 0x0000000f4600780c */ /* 0x000fe20003f44270 */
[----:B------:R-:W2:Y:S01]  /*8650*/  SHFL.DOWN PT, R206, R7, 0x1, 0x1f ;  /* 0x08201f0007ce7f89 */ /* 0x000ea200000e0000 */
        /* <DEDUP_REMOVED lines=80> */
[----:B-----5:R-:W-:-:S02]  /*8b60*/  @!P1 FADD.FTZ R7, R7, R132 ;  /* 0x0000008407079221 */ /* 0x020fc40000010000 */
        /* <DEDUP_REMOVED lines=17> */
[----:B------:R0:W-:Y:S02]  /*8c80*/  @!P1 STS.128 [UR21+0x18d0], R4 ;  /* 0x0018d004ff009988 */ /* 0x0001e40008000c15 */
.L_x_14142:
[----:B------:R-:W-:Y:S05]  /*8c90*/  BSYNC.RECONVERGENT B0 ;  /* 0x0000000000007941 */ /* 0x000fea0003800200 */
.L_x_14141:
        /* <DEDUP_REMOVED lines=24> */
[----:B--2---:R-:W2:Y:S04]  /*8e20*/  @P1 LDS.64 R2, [UR20+0x4610] ;  /* 0x00461014ff021984 */ /* 0x004ea80008000a00 */
[----:B01----:R-:W0:Y:S01]  /*8e30*/  @P1 LDS.64 R8, [UR20+0x3e10] ;  /* 0x003e1014ff081984 */ /* 0x003e220008000a00 */
[----:B--2---:R-:W-:Y:S01]  /*8e40*/  @P1 FADD.FTZ R6, R6, R2 ;  /* 0x0000000206061221 */ /* 0x004fe20000010000 */
[----:B------:R-:W-:Y:S01]  /*8e50*/  @P1 FADD.FTZ R7, R7, R3 ;  /* 0x0000000307071221 */ /* 0x000fe20000010000 */
[----:B0-----:R-:W-:Y:S01]  /*8e60*/  @P1 FADD.FTZ R4, R4, R8 ;  /* 0x0000000804041221 */ /* 0x001fe20000010000 */
[----:B------:R-:W-:-:S03]  /*8e70*/  @P1 FADD.FTZ R5, R5, R9 ;  /* 0x0000000905051221 */ /* 0x000fc60000010000 */
[----:B------:R0:W-:Y:S04]  /*8e80*/  STS.64 [UR20+0x4610], R6 ;  /* 0x00461006ff007988 */ /* 0x0001e80008000a14 */
[----:B------:R0:W-:Y:S02]  /*8e90*/  STS.64 [UR20+0x3e10], R4 ;  /* 0x003e1004ff007988 */ /* 0x0001e40008000a14 */
.L_x_14144:
[----:B------:R-:W-:Y:S05]  /*8ea0*/  BSYNC.RECONVERGENT B0 ;  /* 0x0000000000007941 */ /* 0x000fea0003800200 */
.L_x_14143:
[----:B------:R-:W-:-:S04]  /*8eb0*/  UIADD3 UR8, UPT, UPT, UR8, 0x1, URZ ;  /* 0x0000000108087890 */ /* 0x000fc8000fffe0ff */
[----:B------:R-:W-:-:S09]  /*8ec0*/  UISETP.GE.AND UP0, UPT, UR8, UR43, UPT ;  /* 0x0000002b0800728c */ /* 0x000fd2000bf06270 */
[----:B------:R-:W-:Y:S05]  /*8ed0*/  BRA.U !UP0, `(.L_x_14145) ;  /* 0xffffff8908487547 */ /* 0x000fea000b83ffff */
.L_x_14063:
[----:B------:R-:W-:Y:S01]  /*8ee0*/  BAR.SYNC.DEFER_BLOCKING 0x0 ;  /* 0x0000000000007b1d */ /* 0x000fe20000010000 */
[----:B0-----:R-:W-:Y:S01]  /*8ef0*/  F2FP.BF16.F32.PACK_AB R7, R24, R33 ;  /* 0x000000211807723e */ /* 0x001fe200000010ff */
[----:B------:R-:W-:Y:S01]  /*8f00*/  UIADD3 UR8, UPT, UPT, UR11, -0x1, URZ ;  /* 0xffffffff0b087890 */ /* 0x000fe2000fffe0ff */
[----:B------:R-:W-:Y:S01]  /*8f10*/  F2FP.BF16.F32.PACK_AB R6, R25, R32 ;  /* 0x000000201906723e */ /* 0x000fe200000010ff */
[----:B------:R-:W-:Y:S01]  /*8f20*/  FADD.FTZ R0, R85, R40 ;  /* 0x0000002855007221 */ /* 0x000fe20000010000 */
[----:B------:R-:W-:Y:S01]  /*8f30*/  F2FP.BF16.F32.PACK_AB R5, R26, R35 ;  /* 0x000000231a05723e */ /* 0x000fe200000010ff */
[----:B------:R-:W0:Y:S01]  /*8f40*/  LDCU.64 UR26, c[0x0][0x4f8] ;  /* 0x00009f00ff1a77ac */ /* 0x000e220008000a00 */
[----:B------:R-:W-:Y:S02]  /*8f50*/  F2FP.BF16.F32.PACK_AB R4, R27, R34 ;  /* 0x000000221b04723e */ /* 0x000fe400000010ff */
[----:B------:R-:W-:Y:S01]  /*8f60*/  F2FP.BF16.F32.PACK_AB R11, R20, R29 ;  /* 0x0000001d140b723e */ /* 0x000fe200000010ff */
[----:B------:R-:W5:Y:S01]  /*8f70*/  LDCU.64 UR28, c[0x0][0x500] ;  /* 0x0000a000ff1c77ac */ /* 0x000f620008000a00 */
[----:B------:R-:W-:-:S02]  /*8f80*/  F2FP.BF16.F32.PACK_AB R10, R21, R28 ;  /* 0x0000001c150a723e */ /* 0x000fc400000010ff */
[----:B-1----:R-:W-:Y:S01]  /*8f90*/  F2FP.BF16.F32.PACK_AB R9, R22, R31 ;  /* 0x0000001f1609723e */ /* 0x002fe200000010ff */
[----:B------:R-:W-:Y:S01]  /*8fa0*/  USHF.L.U32 UR24, UR8, 0x9, URZ ;  /* 0x0000000908187899 */ /* 0x000fe200080006ff */
[----:B------:R-:W-:Y:S01]  /*8fb0*/  F2FP.BF16.F32.PACK_AB R8, R23, R30 ;  /* 0x0000001e1708723e */ /* 0x000fe200000010ff */
[----:B------:R-:W1:Y:S01]  /*8fc0*/  LDCU.64 UR30, c[0x0][0x550] ;  /* 0x0000aa00ff1e77ac */ /* 0x000e620008000a00 */
[----:B------:R-:W-:Y:S02]  /*8fd0*/  SHF.L.U32 R71, R71, 0x1, RZ ;  /* 0x0000000147477819 */ /* 0x000fe400000006ff */
[----:B------:R-:W-:Y:S01]  /*8fe0*/  F2FP.BF16.F32.PACK_AB R41, R45, R42 ;  /* 0x0000002a2d29723e */ /* 0x000fe200000010ff */
[----:B------:R-:W-:Y:S01]  /*8ff0*/  USHF.R.S32.HI UR25, URZ, 0x1f, UR24 ;  /* 0x0000001fff197899 */ /* 0x000fe20008011418 */
[----:B------:R-:W-:Y:S01]  /*9000*/  F2FP.BF16.F32.PACK_AB R40, R43, R40 ;  /* 0x000000282b28723e */ /* 0x000fe200000010ff */
[----:B------:R-:W-:Y:S01]  /*9010*/  UIADD3 UR17, UP1, UPT, UR17, -0x400, URZ ;  /* 0xfffffc0011117890 */ /* 0x000fe2000ff3e0ff */
[----:B------:R2:W-:Y:S01]  /*9020*/  STS.128 [R68], R4 ;  /* 0x0000000444007388 */ /* 0x0005e20000000c00 */
[----:B0-----:R-:W-:-:S02]  /*9030*/  UIMAD.WIDE.U32 UR20, UR33, UR26, UR24 ;  /* 0x0000001a211472a5 */ /* 0x001fc4000f8e0018 */
[----:B------:R-:W-:Y:S01]  /*9040*/  UIADD3 UR14, UP2, UPT, UR14, -0x400, URZ ;  /* 0xfffffc000e0e7890 */ /* 0x000fe2000ff5e0ff */
[----:B------:R0:W-:Y:S01]  /*9050*/  STS.128 [R68+0x10], R8 ;  /* 0x0000100844007388 */ /* 0x0001e20000000c00 */
[----:B------:R-:W-:-:S03]  /*9060*/  NOP ;  /* 0x0000000000007918 */ /* 0x000fc60000000000 */
[----:B------:R-:W3:Y:S01]  /*9070*/  LDS.128 R12, [R69] ;  /* 0x00000000450c7984 */ /* 0x000ee20000000c00 */
[----:B------:R-:W-:Y:S02]  /*9080*/  UIMAD UR21, UR33, UR27, UR21 ;  /* 0x0000001b211572a4 */ /* 0x000fe4000f8e0215 */
[----:B------:R-:W-:Y:S01]  /*9090*/  UIADD3 UR12, UP3, UPT, UR12, -0x400, URZ ;  /* 0xfffffc000c0c7890 */ /* 0x000fe2000ff7e0ff */
[----:B------:R-:W4:Y:S01]  /*90a0*/  LDS.128 R16, [R69+0x200] ;  /* 0x0002000045107984 */ /* 0x000f220000000c00 */
[----:B-----5:R-:W-:Y:S01]  /*90b0*/  UIMAD.WIDE.U32 UR20, UR32, UR28, UR20 ;  /* 0x0000001c201472a5 */ /* 0x020fe2000f8e0014 */
[----:B--2---:R-:W-:Y:S01]  /*90c0*/  LOP3.LUT R4, R71, 0x7c0, RZ, 0xc0, !PT ;  /* 0x000007c047047812 */ /* 0x004fe200078ec0ff */
[----:B------:R-:W-:Y:S01]  /*90d0*/  FADD.FTZ R5, R0, R43 ;  /* 0x0000002b00057221 */ /* 0x000fe20000010000 */
[----:B------:R-:W-:Y:S01]  /*90e0*/  F2FP.BF16.F32.PACK_AB R43, R49, R48 ;  /* 0x00000030312b723e */ /* 0x000fe200000010ff */
[----:B------:R-:W-:Y:S01]  /*90f0*/  UIMAD UR26, UR32, UR29, UR21 ;  /* 0x0000001d201a72a4 */ /* 0x000fe2000f8e0215 */
[----:B------:R-:W-:Y:S01]  /*9100*/  LOP3.LUT R7, R4, 0x1f, R83, 0xf8, !PT ;  /* 0x0000001f04077812 */ /* 0x000fe200078ef853 */
[----:B-1----:R-:W-:Y:S01]  /*9110*/  ULEA UR21, UP0, UR20, UR30, 0x1 ;  /* 0x0000001e14157291 */ /* 0x002fe2000f8008ff */
[----:B------:R-:W-:Y:S01]  /*9120*/  FADD.FTZ R0, R5, R42 ;  /* 0x0000002a05007221 */ /* 0x000fe20000010000 */
[----:B------:R-:W-:Y:S01]  /*9130*/  F2FP.BF16.F32.PACK_AB R42, R47, R44 ;  /* 0x0000002c2f2a723e */ /* 0x000fe200000010ff */
[----:B------:R-:W1:Y:S01]  /*9140*/  LDCU.64 UR28, c[0x0][0x560] ;  /* 0x0000ac00ff1c77ac */ /* 0x000e620008000a00 */
[----:B0-----:R-:W-:Y:S01]  /*9150*/  F2FP.BF16.F32.PACK_AB R11, R59, R58 ;  /* 0x0000003a3b0b723e */ /* 0x001fe200000010ff */
[----:B------:R-:W-:Y:S01]  /*9160*/  FADD.FTZ R5, R0, R45 ;  /* 0x0000002d00057221 */ /* 0x000fe20000010000 */
[----:B------:R-:W-:Y:S01]  /*9170*/  MOV R2, UR21 ;  /* 0x0000001500027c02 */ /* 0x000fe20008000f00 */
[----:B------:R-:W-:Y:S01]  /*9180*/  ULEA.HI.X UR20, UR20, UR31, UR26, 0x1, UP0 ;  /* 0x0000001f14147291 */ /* 0x000fe200080f0c1a */
[----:B------:R-:W-:Y:S01]  /*9190*/  F2FP.BF16.F32.PACK_AB R10, R57, R54 ;  /* 0x00000036390a723e */ /* 0x000fe200000010ff */
[----:B------:R-:W0:Y:S01]  /*91a0*/  LDCU.64 UR26, c[0x0][0x520] ;  /* 0x0000a400ff1a77ac */ /* 0x000e220008000a00 */
[----:B------:R-:W-:Y:S01]  /*91b0*/  F2FP.BF16.F32.PACK_AB R9, R55, R52 ;  /* 0x000000343709723e */ /* 0x000fe200000010ff */
[----:B------:R-:W-:Y:S01]  /*91c0*/  FADD.FTZ R44, R5, R44 ;  /* 0x0000002c052c7221 */ /* 0x000fe20000010000 */
[----:B------:R-:W-:Y:S01]  /*91d0*/  F2FP.BF16.F32.PACK_AB R8, R53, R50 ;  /* 0x000000323508723e */ /* 0x000fe200000010ff */
[----:B------:R-:W-:Y:S01]  /*91e0*/  UIADD3.X UR15, UPT, UPT, UR15, -0x1, URZ, UP1, !UPT ;  /* 0xffffffff0f0f7890 */ /* 0x000fe20008ffe4ff */
[----:B------:R-:W-:Y:S01]  /*91f0*/  MOV R3, UR20 ;  /* 0x0000001400037c02 */ /* 0x000fe20008000f00 */
[----:B------:R-:W-:Y:S01]  /*9200*/  FADD.FTZ R47, R44, R47 ;  /* 0x0000002f2c2f7221 */ /* 0x000fe20000010000 */
[----:B------:R-:W-:-:S02]  /*9210*/  UIADD3.X UR16, UPT, UPT, UR16, -0x1, URZ, UP2, !UPT ;  /* 0xffffffff10107890 */ /* 0x000fc400097fe4ff */
[----:B------:R-:W2:Y:S01]  /*9220*/  LDCU.64 UR20, c[0x0][0x518] ;  /* 0x0000a300ff1477ac */ /* 0x000ea20008000a00 */
[----:B------:R-:W-:-:S04]  /*9230*/  IMAD.WIDE.U32 R2, R7, 0x10, R2 ;  /* 0x0000001007027825 */ /* 0x000fc800078e0002 */
[----:B------:R-:W-:Y:S01]  /*9240*/  FADD.FTZ R48, R47, R48 ;  /* 0x000000302f307221 */ /* 0x000fe20000010000 */
[----:B------:R-:W-:-:S03]  /*9250*/  UIADD3.X UR13, UPT, UPT, UR13, -0x1, URZ, UP3, !UPT ;  /* 0xffffffff0d0d7890 */ /* 0x000fc60009ffe4ff */
[----:B------:R-:W-:-:S04]  /*9260*/  FADD.FTZ R49, R48, R49 ;  /* 0x0000003130317221 */ /* 0x000fc80000010000 */
[----:B------:R-:W-:Y:S01]  /*9270*/  FADD.FTZ R50, R49, R50 ;  /* 0x0000003231327221 */ /* 0x000fe20000010000 */
[----:B---3--:R-:W-:Y:S03]  /*9280*/  STG.E.128 desc[UR22][R2.64], R12 ;  /* 0x0000000c02007986 */ /* 0x008fe6000c101d16 */
[----:B------:R-:W-:Y:S01]  /*9290*/  FADD.FTZ R53, R50, R53 ;  /* 0x0000003532357221 */ /* 0x000fe20000010000 */
[----:B----4-:R3:W-:Y:S01]  /*92a0*/  STG.E.128 desc[UR22][R2.64+0x200], R16 ;  /* 0x0002001002007986 */ /* 0x0107e2000c101d16 */
[----:B--2---:R-:W-:Y:S01]  /*92b0*/  UIMAD.WIDE.U32 UR24, UR33, UR20, UR24 ;  /* 0x00000014211872a5 */ /* 0x004fe2000f8e0018 */
[----:B------:R-:W-:Y:S01]  /*92c0*/  BAR.SYNC.DEFER_BLOCKING 0x0 ;  /* 0x0000000000007b1d */ /* 0x000fe20000010000 */
[----:B------:R-:W-:Y:S02]  /*92d0*/  FADD.FTZ R52, R53, R52 ;  /* 0x0000003435347221 */ /* 0x000fe40000010000 */
[----:B------:R-:W-:-:S02]  /*92e0*/  UIMAD UR21, UR33, UR21, UR25 ;  /* 0x00000015211572a4 */ /* 0x000fc4000f8e0219 */
[----:B------:R-:W-:Y:S01]  /*92f0*/  FADD.FTZ R55, R52, R55 ;  /* 0x0000003734377221 */ /* 0x000fe20000010000 */
[----:B------:R-:W-:Y:S02]  /*9300*/  UMOV UR20, UR24 ;  /* 0x0000001800147c82 */ /* 0x000fe40008000000 */
[----:B0-----:R-:W-:Y:S01]  /*9310*/  UIMAD.WIDE.U32 UR20, UR32, UR26, UR20 ;  /* 0x0000001a201472a5 */ /* 0x001fe2000f8e0014 */
[----:B------:R-:W-:-:S03]  /*9320*/  FADD.FTZ R54, R55, R54 ;  /* 0x0000003637367221 */ /* 0x000fc60000010000 */
[----:B------:R-:W-:Y:S01]  /*9330*/  UIMAD UR24, UR32, UR27, UR21 ;  /* 0x0000001b201872a4 */ /* 0x000fe2000f8e0215 */
[----:B------:R-:W-:Y:S01]  /*9340*/  FADD.FTZ R57, R54, R57 ;  /* 0x0000003936397221 */ /* 0x000fe20000010000 */
[----:B-1----:R-:W-:-:S03]  /*9350*/  ULEA UR21, UP0, UR20, UR28, 0x1 ;  /* 0x0000001c14157291 */ /* 0x002fc6000f8008ff */
[----:B------:R-:W-:Y:S01]  /*9360*/  FADD.FTZ R58, R57, R58 ;  /* 0x0000003a393a7221 */ /* 0x000fe20000010000 */
[----:B------:R-:W-:Y:S02]  /*9370*/  ULEA.HI.X UR20, UR20, UR29, UR24, 0x1, UP0 ;  /* 0x0000001d14147291 */ /* 0x000fe400080f0c18 */
[----:B---3--:R-:W-:Y:S01]  /*9380*/  MOV R2, UR21 ;  /* 0x0000001500027c02 */ /* 0x008fe20008000f00 */
        /* <DEDUP_REMOVED lines=15> */
.L_x_14062:
        /* <DEDUP_REMOVED lines=33> */
.L_x_14148:
[----:B------:R-:W-:Y:S05]  /*9690*/  BSYNC.RECONVERGENT B0 ;  /* 0x0000000000007941 */ /* 0x000fea0003800200 */
.L_x_14147:
        /* <DEDUP_REMOVED lines=31> */
.L_x_14150:
[----:B------:R-:W-:Y:S05]  /*9890*/  BSYNC.RECONVERGENT B0 ;  /* 0x0000000000007941 */ /* 0x000fea0003800200 */
.L_x_14149:
        /* <DEDUP_REMOVED lines=17> */
.L_x_14152:
        /* <DEDUP_REMOVED lines=26> */
.L_x_14151:
[----:B------:R-:W-:Y:S05]  /*9b50*/  EXIT ;  /* 0x000000000000794d */ /* 0x000fea0003800000 */
.L_x_14153:
        /* <DEDUP_REMOVED lines=10> */
.L_x_18748:


//--------------------- .text._Z25selective_scan_bwd_kernelI32Selective_Scan_bwd_kernel_traitsILi32ELi16ELb1ELb0ELb1ELb0ELb1EN3c108BFloat16ENS1_7complexIfEEEEv12SSMParamsBwd --------------------------
	.section	.text._Z25selective_scan_bwd_kernelI32Selective_Scan_bwd_kernel_traitsILi32ELi16ELb1ELb0ELb1ELb0ELb1EN3c108BFloat16ENS1_7complexIfEEEEv12SSMParamsBwd,"ax",@progbits
	.align	128
        .global         _Z25selective_scan_bwd_kernelI32Selective_Scan_bwd_kernel_traitsILi32ELi16ELb1ELb0ELb1ELb0ELb1EN3c108BFloat16ENS1_7complexIfEEEEv12SSMParamsBwd
        .type           _Z25selective_scan_bwd_kernelI32Selective_Scan_bwd_kernel_traitsILi32ELi16ELb1ELb0ELb1ELb0ELb1EN3c108BFloat16ENS1_7complexIfEEEEv12SSMParamsBwd,@function
        .size           _Z25selective_scan_bwd_kernelI32Selective_Scan_bwd_kernel_traitsILi32ELi16ELb1ELb0ELb1ELb0ELb1EN3c108BFloat16ENS1_7complexIfEEEEv12SSMParamsBwd,(.L_x_18749 - _Z25selective_scan_bwd_kernelI32Selective_Scan_bwd_kernel_traitsILi32ELi16ELb1ELb0ELb1ELb0ELb1EN3c108BFloat16ENS1_7complexIfEEEEv12SSMParamsBwd)
        .other          _Z25selective_scan_bwd_kernelI32Selective_Scan_bwd_kernel_traitsILi32ELi16ELb1ELb0ELb1ELb0ELb1EN3c108BFloat16ENS1_7complexIfEEEEv12SSMParamsBwd,@"STO_CUDA_ENTRY STV_DEFAULT"
_Z25selective_scan_bwd_kernelI32Selective_Scan_bwd_kernel_traitsILi32ELi16ELb1ELb0ELb1ELb0ELb1EN3c108BFloat16ENS1_7complexIfEEEEv12SSMParamsBwd:
.text._Z25selective_scan_bwd_kernelI32Selective_Scan_bwd_kernel_traitsILi32ELi16ELb1ELb0ELb1ELb0ELb1EN3c108BFloat16ENS1_7complexIfEEEEv12SSMParamsBwd:
        /* <DEDUP_REMOVED lines=163> */
[C---:B------:R-:W-:Y:S02]  /*0a30*/  LOP3.LUT R154, R39.reuse, 0x1f, RZ, 0xc0, !PT ;  /* 0x0000001f279a7812 */ /* 0x040fe400078ec0ff */
[----:B------:R-:W-:Y:S02]  /*0a40*/  IADD3 R40, PT, PT, R39, 0x200, RZ ;  /* 0x0000020027287810 */ /* 0x000fe40007ffe0ff */
        /* <DEDUP_REMOVED lines=10> */
[----:B--2---:R-:W-:-:S07]  /*0af0*/  LEA R28, R20, UR8, 0x2 ;  /* 0x00000008141c7c11 */ /* 0x004fce000f8e10ff */
.L_x_14239:
[----:B0-----:R-:W0:Y:S01]  /*0b00*/  S2R R27, SR_TID.X ;  /* 0x00000000001b7919 */ /* 0x001e220000002100 */
[----:B------:R-:W-:Y:S02]  /*0b10*/  MOV R2, UR17 ;  /* 0x0000001100027c02 */ /* 0x000fe40008000f00 */
[----:B------:R-:W-:Y:S01]  /*0b20*/  MOV R3, UR18 ;  /* 0x0000001200037c02 */ /* 0x000fe20008000f00 */
[----:B------:R-:W-:Y:S08]  /*0b30*/  BAR.SYNC.DEFER_BLOCKING 0x0 ;  /* 0x0000000000007b1d */ /* 0x000ff00000010000 */
[----:B------:R-:W1:Y:S01]  /*0b40*/  S2UR UR9, SR_CgaCtaId ;  /* 0x00000000000979c3 */ /* 0x000e620000008800 */
[----:B------:R-:W2:Y:S01]  /*0b50*/  S2R R26, SR_LANEID ;  /* 0x00000000001a7919 */ /* 0x000ea20000000000 */
[----:B------:R-:W-:Y:S01]  /*0b60*/  UMOV UR8, 0x400 ;  /* 0x0000040000087882 */ /* 0x000fe20000000000 */
[----:B------:R-:W-:Y:S01]  /*0b70*/  MOV R4, UR19 ;  /* 0x0000001300047c02 */ /* 0x000fe20008000f00 */
[----:B------:R-:W3:Y:S01]  /*0b80*/  LDCU.128 UR12, c[0x0][0x410] ;  /* 0x00008200ff0c77ac */ /* 0x000ee20008000c00 */
[----:B------:R-:W-:-:S02]  /*0b90*/  MOV R5, UR20 ;  /* 0x0000001400057c02 */ /* 0x000fc40008000f00 */
[----:B------:R-:W-:Y:S01]  /*0ba0*/  MOV R16, UR21 ;  /* 0x0000001500107c02 */ /* 0x000fe20008000f00 */
[----:B------:R-:W4:Y:S01]  /*0bb0*/  LDCU.64 UR30, c[0x0][0x488] ;  /* 0x00009100ff1e77ac */ /* 0x000f220008000a00 */
[----:B0-----:R-:W-:-:S04]  /*0bc0*/  SHF.L.U32 R0, R27, 0x1, RZ ;  /* 0x000000011b007819 */ /* 0x001fc800000006ff */
[----:B------:R-:W-:-:S04]  /*0bd0*/  LOP3.LUT R0, R0, 0x7c0, RZ, 0xc0, !PT ;  /* 0x000007c000007812 */ /* 0x000fc800078ec0ff */
[----:B------:R-:W-:-:S05]  /*0be0*/  LOP3.LUT R0, R0, 0x1f, R39, 0xf8, !PT ;  /* 0x0000001f00007812 */ /* 0x000fca00078ef827 */
[----:B------:R-:W-:-:S05]  /*0bf0*/  IMAD.WIDE.U32 R2, R0, 0x10, R2 ;  /* 0x0000001000027825 */ /* 0x000fca00078e0002 */
[----:B------:R-:W5:Y:S04]  /*0c00*/  LDG.E.128 R8, desc[UR26][R2.64] ;  /* 0x0000001a02087981 */ /* 0x000f68000c1e1d00 */
[----:B------:R0:W3:Y:S01]  /*0c10*/  LDG.E.128 R20, desc[UR26][R2.64+0x200] ;  /* 0x0002001a02147981 */ /* 0x0000e2000c1e1d00 */
[----:B-1----:R-:W-:-:S06]  /*0c20*/  ULEA UR8, UR9, UR8, 0x18 ;  /* 0x0000000809087291 */ /* 0x002fcc000f8ec0ff */
[----:B--2---:R-:W-:Y:S01]  /*0c30*/  LEA R25, R26, UR8, 0x4 ;  /* 0x000000081a197c11 */ /* 0x004fe2000f8e20ff */
[----:B0-----:R-:W-:-:S03]  /*0c40*/  IMAD.WIDE.U32 R2, R0, 0x10, R4 ;  /* 0x0000001000027825 */ /* 0x001fc600078e0004 */
[----:B------:R-:W-:Y:S01]  /*0c50*/  LEA R24, R26, R25, 0x4 ;  /* 0x000000191a187211 */ /* 0x000fe200078e20ff */
[----:B-----5:R-:W-:Y:S04]  /*0c60*/  STS.128 [R25], R8 ;  /* 0x0000000819007388 */ /* 0x020fe80000000c00 */
[----:B---3--:R0:W-:Y:S01]  /*0c70*/  STS.128 [R25+0x200], R20 ;  /* 0x0002001419007388 */ /* 0x0081e20000000c00 */
[----:B------:R-:W-:-:S03]  /*0c80*/  NOP ;  /* 0x0000000000007918 */ /* 0x000fc60000000000 */
[----:B------:R-:W1:Y:S04]  /*0c90*/  LDS.128 R52, [R24] ;  /* 0x0000000018347984 */ /* 0x000e680000000c00 */
[----:B------:R-:W-:Y:S01]  /*0ca0*/  LDS.128 R12, [R24+0x10] ;  /* 0x00001000180c7984 */ /* 0x000fe20000000c00 */
[----:B------:R-:W-:Y:S06]  /*0cb0*/  BAR.SYNC.DEFER_BLOCKING 0x0 ;  /* 0x0000000000007b1d */ /* 0x000fec0000010000 */
[----:B------:R-:W2:Y:S04]  /*0cc0*/  LDG.E.128 R44, desc[UR26][R2.64] ;  /* 0x0000001a022c7981 */ /* 0x000ea8000c1e1d00 */
[----:B------:R-:W3:Y:S01]  /*0cd0*/  LDG.E.128 R48, desc[UR26][R2.64+0x200] ;  /* 0x0002001a02307981 */ /* 0x000ee2000c1e1d00 */
        /* <DEDUP_REMOVED lines=8> */
[----:B0-----:R-:W2:Y:S04]  /*0d60*/  LDG.E.128 R20, desc[UR26][R16.64] ;  /* 0x0000001a10147981 */ /* 0x001ea8000c1e1d00 */
[----:B------:R-:W3:Y:S01]  /*0d70*/  LDG.E.128 R56, desc[UR26][R16.64+0x200] ;  /* 0x0002001a10387981 */ /* 0x000ee2000c1e1d00 */
        /* <DEDUP_REMOVED lines=9> */
[----:B------:R-:W-:Y:S01]  /*0e10*/  MOV R2, UR13 ;  /* 0x0000000d00027c02 */ /* 0x000fe20008000f00 */
[----:B------:R-:W0:Y:S03]  /*0e20*/  LDCU.64 UR30, c[0x0][0x478] ;  /* 0x00008f00ff1e77ac */ /* 0x000e260008000a00 */
[----:B------:R-:W-:-:S03]  /*0e30*/  MOV R3, UR12 ;  /* 0x0000000c00037c02 */ /* 0x000fc60008000f00 */
[----:B------:R-:W-:Y:S02]  /*0e40*/  IMAD.WIDE.U32 R2, R0, 0x10, R2 ;  /* 0x0000001000027825 */ /* 0x000fe400078e0002 */
[----:B------:R-:W4:Y:S01]  /*0e50*/  LDCU.128 UR12, c[0x0][0x420] ;  /* 0x00008400ff0c77ac */ /* 0x000f220008000c00 */
[----:B--2---:R2:W-:Y:S04]  /*0e60*/  STS.128 [R25], R20 ;  /* 0x0000001419007388 */ /* 0x0045e80000000c00 */
[----:B---3--:R3:W-:Y:S01]  /*0e70*/  STS.128 [R25+0x200], R56 ;  /* 0x0002003819007388 */ /* 0x0087e20000000c00 */
[----:B------:R-:W-:-:S03]  /*0e80*/  NOP ;  /* 0x0000000000007918 */ /* 0x000fc60000000000 */
[----:B------:R-:W-:Y:S04]  /*0e90*/  LDS.128 R48, [R24] ;  /* 0x0000000018307984 */ /* 0x000fe80000000c00 */
[----:B------:R-:W-:Y:S01]  /*0ea0*/  LDS.128 R16, [R24+0x10] ;  /* 0x0000100018107984 */ /* 0x000fe20000000c00 */
[----:B------:R-:W-:Y:S06]  /*0eb0*/  BAR.SYNC.DEFER_BLOCKING 0x0 ;  /* 0x0000000000007b1d */ /* 0x000fec0000010000 */
[----:B------:R-:W5:Y:S04]  /*0ec0*/  LDG.E.128 R64, desc[UR26][R2.64] ;  /* 0x0000001a02407981 */ /* 0x000f68000c1e1d00 */
[----:B------:R3:W5:Y:S01]  /*0ed0*/  LDG.E.128 R72, desc[UR26][R2.64+0x200] ;  /* 0x0002001a02487981 */ /* 0x000762000c1e1d00 */
[----:B----4-:R-:W-:-:S04]  /*0ee0*/  UIMAD.WIDE.U32 UR28, UR32, UR12, UR8 ;  /* 0x0000000c201c72a5 */ /* 0x010fc8000f8e0008 */
        /* <DEDUP_REMOVED lines=8> */
[----:B--2---:R-:W-:Y:S01]  /*0f70*/  MOV R20, UR13 ;  /* 0x0000000d00147c02 */ /* 0x004fe20008000f00 */
[----:B------:R-:W0:Y:S03]  /*0f80*/  LDCU.64 UR30, c[0x0][0x490] ;  /* 0x00009200ff1e77ac */ /* 0x000e260008000a00 */
[----:B------:R-:W-:Y:S01]  /*0f90*/  MOV R21, UR12 ;  /* 0x0000000c00157c02 */ /* 0x000fe20008000f00 */
[----:B------:R-:W2:Y:S02]  /*0fa0*/  LDCU.64 UR14, c[0x0][0x508] ;  /* 0x0000a100ff0e77ac */ /* 0x000ea40008000a00 */
[----:B---3--:R-:W-:Y:S01]  /*0fb0*/  IMAD.WIDE.U32 R2, R0, 0x10, R20 ;  /* 0x0000001000027825 */ /* 0x008fe200078e0014 */
[----:B-----5:R-:W-:Y:S04]  /*0fc0*/  STS.128 [R25], R64 ;  /* 0x0000004019007388 */ /* 0x020fe80000000c00 */
[----:B------:R-:W-:Y:S01]  /*0fd0*/  STS.128 [R25+0x200], R72 ;  /* 0x0002004819007388 */ /* 0x000fe20000000c00 */
[----:B------:R-:W-:-:S03]  /*0fe0*/  NOP ;  /* 0x0000000000007918 */ /* 0x000fc60000000000 */
[----:B------:R-:W3:Y:S04]  /*0ff0*/  LDS.128 R44, [R24] ;  /* 0x00000000182c7984 */ /* 0x000ee80000000c00 */
[----:B------:R-:W4:Y:S01]  /*1000*/  LDS.128 R20, [R24+0x10] ;  /* 0x0000100018147984 */ /* 0x000f220000000c00 */
[----:B------:R-:W-:Y:S06]  /*1010*/  BAR.SYNC.DEFER_BLOCKING 0x0 ;  /* 0x0000000000007b1d */ /* 0x000fec0000010000 */
[----:B------:R-:W5:Y:S04]  /*1020*/  LDG.E.128 R56, desc[UR26][R2.64] ;  /* 0x0000001a02387981 */ /* 0x000f68000c1e1d00 */
[----:B------:R4:W5:Y:S01]  /*1030*/  LDG.E.128 R60, desc[UR26][R2.64+0x200] ;  /* 0x0002001a023c7981 */ /* 0x000962000c1e1d00 */
[----:B------:R-:W-:Y:S01]  /*1040*/  PRMT R101, R53, 0x7632, R101 ;  /* 0x0000763235657816 */ /* 0x000fe20000000065 */
        /* <DEDUP_REMOVED lines=11> */
[----:B------:R3:W-:Y:S01]  /*1100*/  MUFU.EX2 R81, R67 ;  /* 0x0000004300517308 */ /* 0x0007e20000000800 */
[----:B------:R-:W-:Y:S01]  /*1110*/  PRMT R75, R47, 0x7632, R75 ;  /* 0x000076322f4b7816 */ /* 0x000fe2000000004b */
[----:B------:R-:W-:Y:S01]  /*1120*/  FMUL.FTZ R72, R2, -1.4426950216293334961 ;  /* 0xbfb8aa3b02487820 */ /* 0x000fe20000410000 */
[----:B------:R-:W-:Y:S01]  /*1130*/  FMUL.FTZ R43, R71, -1.4426950216293334961 ;  /* 0xbfb8aa3b472b7820 */ /* 0x000fe20000410000 */
[----:B------:R-:W-:Y:S01]  /*1140*/  FMUL.FTZ R64, R69, -1.4426950216293334961 ;  /* 0xbfb8aa3b45407820 */ /* 0x000fe20000410000 */
[----:B------:R-:W-:-:S02]  /*1150*/  SHF.L.U32 R65, R21, 0x10, RZ ;  /* 0x0000001015417819 */ /* 0x000fc400000006ff */
[----:B------:R-:W-:Y:S01]  /*1160*/  SHF.L.U32 R3, R22, 0x10, RZ ;  /* 0x0000001016037819 */ /* 0x000fe200000006ff */
[----:B------:R4:W-:Y:S01]  /*1170*/  MUFU.EX2 R84, R70 ;  /* 0x0000004600547308 */ /* 0x0009e20000000800 */
[----:B---3--:R-:W-:Y:S01]  /*1180*/  PRMT R67, R44, 0x7632, R67 ;  /* 0x000076322c437816 */ /* 0x008fe20000000043 */
[----:B------:R-:W-:Y:S01]  /*1190*/  FMUL.FTZ R73, R65, -1.4426950216293334961 ;  /* 0xbfb8aa3b41497820 */ /* 0x000fe20000410000 */
[----:B------:R-:W-:Y:S01]  /*11a0*/  PRMT R77, R22, 0x7632, R77 ;  /* 0x00007632164d7816 */ /* 0x000fe2000000004d */
[----:B------:R-:W-:Y:S01]  /*11b0*/  FMUL.FTZ R74, R3, -1.4426950216293334961 ;  /* 0xbfb8aa3b034a7820 */ /* 0x000fe20000410000 */
[----:B------:R-:W-:Y:S01]  /*11c0*/  SHF.L.U32 R67, R67, 0x10, RZ ;  /* 0x0000001043437819 */ /* 0x000fe200000006ff */
[----:B--2---:R-:W-:Y:S01]  /*11d0*/  UIMAD.WIDE.U32 UR12, UR25, UR14, UR12 ;  /* 0x0000000e190c72a5 */ /* 0x004fe2000f8e000c */
[----:B------:R-:W-:Y:S01]  /*11e0*/  SHF.L.U32 R75, R75, 0x10, RZ ;  /* 0x000000104b4b7819 */ /* 0x000fe200000006ff */
[----:B------:R2:W-:Y:S01]  /*11f0*/  MUFU.EX2 R87, R72 ;  /* 0x0000004800577308 */ /* 0x0005e20000000800 */
[----:B----4-:R-:W-:Y:S01]  /*1200*/  PRMT R70, R45, 0x7632, R70 ;  /* 0x000076322d467816 */ /* 0x010fe20000000046 */
[----:B------:R-:W-:Y:S01]  /*1210*/  FMUL.FTZ R44, R67, -1.4426950216293334961 ;  /* 0xbfb8aa3b432c7820 */ /* 0x000fe20000410000 */
[----:B------:R-:W-:Y:S01]  /*1220*/  SHF.L.U32 R77, R77, 0x10, RZ ;  /* 0x000000104d4d7819 */ /* 0x000fe200000006ff */
[----:B------:R-:W-:Y:S01]  /*1230*/  UIMAD UR14, UR25, UR15, UR13 ;  /* 0x0000000f190e72a4 */ /* 0x000fe2000f8e020d */
[----:B------:R-:W-:Y:S01]  /*1240*/  SHF.L.U32 R70, R70, 0x10, RZ ;  /* 0x0000001046467819 */ /* 0x000fe200000006ff */
[----:B-1----:R-:W-:Y:S01]  /*1250*/  ULEA UR13, UP0, UR12, UR28, 0x1 ;  /* 0x0000001c0c0d7291 */ /* 0x002fe2000f8008ff */
[----:B------:R-:W-:Y:S01]  /*1260*/  PRMT R86, R48, 0x7632, R86 ;  /* 0x0000763230567816 */ /* 0x000fe20000000056 */
[----:B------:R-:W1:Y:S01]  /*1270*/  MUFU.EX2 R82, R44 ;  /* 0x0000002c00527308 */ /* 0x000e620000000800 */
[----:B--2---:R-:W-:Y:S01]  /*1280*/  PRMT R72, R46, 0x7632, R72 ;  /* 0x000076322e487816 */ /* 0x004fe20000000048 */
[----:B------:R-:W-:Y:S01]  /*1290*/  FMUL.FTZ R45, R70, -1.4426950216293334961 ;  /* 0xbfb8aa3b462d7820 */ /* 0x000fe20000410000 */
[----:B------:R-:W-:Y:S01]  /*12a0*/  PRMT R90, R49, 0x7632, R90 ;  /* 0x00007632315a7816 */ /* 0x000fe2000000005a */
[----:B------:R-:W-:Y:S01]  /*12b0*/  ULEA.HI.X UR12, UR12, UR29, UR14, 0x1, UP0 ;  /* 0x0000001d0c0c7291 */ /* 0x000fe200080f0c0e */
[----:B------:R-:W-:Y:S01]  /*12c0*/  SHF.L.U32 R72, R72, 0x10, RZ ;  /* 0x0000001048487819 */ /* 0x000fe200000006ff */
[----:B0-----:R-:W-:Y:S01]  /*12d0*/  UISETP.NE.U32.AND UP0, UPT, UR30, URZ, UPT ;  /* 0x000000ff1e00728c */ /* 0x001fe2000bf05070 */
[----:B------:R-:W-:Y:S01]  /*12e0*/  PRMT R92, R50, 0x7632, R92 ;  /* 0x00007632325c7816 */ /* 0x000fe2000000005c */
[----:B------:R-:W0:Y:S01]  /*12f0*/  MUFU.EX2 R83, R45 ;  /* 0x0000002d00537308 */ /* 0x000e220000000800 */
[----:B------:R-:W-:Y:S01]  /*1300*/  PRMT R99, R55, 0x7632, R99 ;  /* 0x0000763237637816 */ /* 0x000fe20000000063 */
[----:B------:R-:W-:Y:S01]  /*1310*/  FMUL.FTZ R46, R72, -1.4426950216293334961 ;  /* 0xbfb8aa3b482e7820 */ /* 0x000fe20000410000 */
[----:B------:R-:W-:Y:S01]  /*1320*/  PRMT R89, R51, 0x7632, R89 ;  /* 0x0000763233597816 */ /* 0x000fe20000000059 */
[----:B------:R-:W-:Y:S01]  /*1330*/  UISETP.NE.AND.EX UP0, UPT, UR31, URZ, UPT, UP0 ;  /* 0x000000ff1f00728c */ /* 0x000fe2000bf05300 */
[----:B------:R-:W-:Y:S01]  /*1340*/  SHF.L.U32 R86, R86, 0x10, RZ ;  /* 0x0000001056567819 */ /* 0x000fe200000006ff */
[----:B------:R-:W2:Y:S01]  /*1350*/  LDCU UR28, c[0x0][0x38c] ;  /* 0x00007180ff1c77ac */ /* 0x000ea20008000800 */
[----:B------:R-:W-:Y:S01]  /*1360*/  SHF.L.U32 R92, R92, 0x10, RZ ;  /* 0x000000105c5c7819 */ /* 0x000fe200000006ff */
[----:B------:R-:W3:Y:S01]  /*1370*/  MUFU.EX2 R85, R46 ;  /* 0x0000002e00557308 */ /* 0x000ee20000000800 */
[----:B-1----:R-:W-:Y:S01]  /*1380*/  FADD.FTZ R82, R82, 1 ;  /* 0x3f80000052527421 */ /* 0x002fe20000010000 */
[----:B------:R-:W-:-:S02]  /*1390*/  SHF.L.U32 R90, R90, 0x10, RZ ;  /* 0x000000105a5a7819 */ /* 0x000fc400000006ff */
[----:B------:R-:W-:Y:S02]  /*13a0*/  SHF.L.U32 R89, R89, 0x10, RZ ;  /* 0x0000001059597819 */ /* 0x000fe400000006ff */
[----:B------:R-:W-:Y:S02]  /*13b0*/  PRMT R143, R12, 0x7632, R143 ;  /* 0x000076320c8f7816 */ /* 0x000fe4000000008f */
[----:B------:R1:W4:Y:S01]  /*13c0*/  MUFU.EX2 R79, R64 ;  /* 0x00000040004f7308 */ /* 0x0003220000000800 */
[----:B0-----:R-:W-:Y:S01]  /*13d0*/  FADD.FTZ R83, R83, 1 ;  /* 0x3f80000053537421 */ /* 0x001fe20000010000 */
[----:B------:R-:W-:Y:S02]  /*13e0*/  PRMT R144, R13, 0x7632, R144 ;  /* 0x000076320d907816 */ /* 0x000fe40000000090 */
[----:B------:R-:W-:Y:S02]  /*13f0*/  PRMT R145, R14, 0x7632, R145 ;  /* 0x000076320e917816 */ /* 0x000fe40000000091 */
[----:B------:R-:W-:-:S02]  /*1400*/  PRMT R146, R15, 0x7632, R146 ;  /* 0x000076320f927816 */ /* 0x000fc40000000092 */
[----:B------:R-:W0:Y:S01]  /*1410*/  MUFU.EX2 R43, R43 ;  /* 0x0000002b002b7308 */ /* 0x000e220000000800 */
[----:B-1----:R-:W-:Y:S01]  /*1420*/  SHF.L.U32 R64, R23, 0x10, RZ ;  /* 0x0000001017407819 */ /* 0x002fe200000006ff */
[----:B---3--:R-:W-:Y:S01]  /*1430*/  FADD.FTZ R91, R85, 1 ;  /* 0x3f800000555b7421 */ /* 0x008fe20000010000 */
[C---:B------:R-:W-:Y:S02]  /*1440*/  PRMT R121, R6.reuse, 0x7632, R121 ;  /* 0x0000763206797816 */ /* 0x040fe40000000079 */
[----:B------:R-:W-:Y:S01]  /*1450*/  SHF.L.U32 R122, R6, 0x10, RZ ;  /* 0x00000010067a7819 */ /* 0x000fe200000006ff */
[----:B------:R-:W-:Y:S01]  /*1460*/  FMUL.FTZ R76, R64, -1.4426950216293334961 ;  /* 0xbfb8aa3b404c7820 */ /* 0x000fe20000410000 */
[----:B------:R-:W-:Y:S01]  /*1470*/  PRMT R123, R7, 0x7632, R123 ;  /* 0x00007632077b7816 */ /* 0x000fe2000000007b */
[----:B------:R1:W3:Y:S01]  /*1480*/  MUFU.EX2 R88, R73 ;  /* 0x0000004900587308 */ /* 0x0002e20000000800 */
[----:B----4-:R-:W-:Y:S01]  /*1490*/  FADD.FTZ R80, R79, 1 ;  /* 0x3f8000004f507421 */ /* 0x010fe20000010000 */
[----:B------:R-:W-:Y:S01]  /*14a0*/  FADD.FTZ R79, R81, 1 ;  /* 0x3f800000514f7421 */ /* 0x000fe20000010000 */
[----:B------:R-:W-:Y:S01]  /*14b0*/  FADD.FTZ R81, R84, 1 ;  /* 0x3f80000054517421 */ /* 0x000fe20000010000 */
[----:B------:R-:W-:-:S02]  /*14c0*/  SHF.L.U32 R124, R9, 0x10, RZ ;  /* 0x00000010097c7819 */ /* 0x000fc400000006ff */
[C---:B------:R-:W-:Y:S02]  /*14d0*/  PRMT R125, R10.reuse, 0x7632, R125 ;  /* 0x000076320a7d7816 */ /* 0x040fe4000000007d */
[----:B------:R4:W2:Y:S01]  /*14e0*/  MUFU.EX2 R108, R76 ;  /* 0x0000004c006c7308 */ /* 0x0008a20000000800 */
[----:B0-----:R-:W-:Y:S01]  /*14f0*/  FADD.FTZ R43, R43, 1 ;  /* 0x3f8000002b2b7421 */ /* 0x001fe20000010000 */
[----:B-1----:R-:W-:Y:S02]  /*1500*/  PRMT R73, R21, 0x7632, R73 ;  /* 0x0000763215497816 */ /* 0x002fe40000000049 */
[----:B------:R-:W-:Y:S02]  /*1510*/  SHF.L.U32 R126, R10, 0x10, RZ ;  /* 0x000000100a7e7819 */ /* 0x000fe400000006ff */
[----:B------:R-:W-:Y:S02]  /*1520*/  SHF.L.U32 R73, R73, 0x10, RZ ;  /* 0x0000001049497819 */ /* 0x000fe400000006ff */
[----:B------:R0:W1:Y:S01]  /*1530*/  MUFU.EX2 R95, R74 ;  /* 0x0000004a005f7308 */ /* 0x0000620000000800 */
[----:B----4-:R-:W-:Y:S01]  /*1540*/  PRMT R76, R23, 0x7632, R76 ;  /* 0x00007632174c7816 */ /* 0x010fe2000000004c */
[----:B---3--:R-:W-:Y:S01]  /*1550*/  FADD.FTZ R84, R88, 1 ;  /* 0x3f80000058547421 */ /* 0x008fe20000010000 */
[----:B------:R-:W-:Y:S01]  /*1560*/  FMUL.FTZ R22, R73, -1.4426950216293334961 ;  /* 0xbfb8aa3b49167820 */ /* 0x000fe20000410000 */
[----:B------:R-:W-:-:S02]  /*1570*/  PRMT R127, R11, 0x7632, R127 ;  /* 0x000076320b7f7816 */ /* 0x000fc4000000007f */
[----:B------:R-:W-:Y:S02]  /*1580*/  SHF.L.U32 R76, R76, 0x10, RZ ;  /* 0x000000104c4c7819 */ /* 0x000fe400000006ff */
[----:B------:R3:W-:Y:S01]  /*1590*/  MUFU.RCP R78, R43 ;  /* 0x0000002b004e7308 */ /* 0x0007e20000001000 */
[----:B0-----:R-:W-:Y:S01]  /*15a0*/  PRMT R74, R20, 0x7632, R74 ;  /* 0x00007632144a7816 */ /* 0x001fe2000000004a */
[----:B------:R-:W-:Y:S01]  /*15b0*/  FMUL.FTZ R20, R75, -1.4426950216293334961 ;  /* 0xbfb8aa3b4b147820 */ /* 0x000fe20000410000 */
[----:B------:R-:W-:Y:S01]  /*15c0*/  FMUL.FTZ R23, R76, -1.4426950216293334961 ;  /* 0xbfb8aa3b4c177820 */ /* 0x000fe20000410000 */
[----:B--2---:R-:W-:Y:S01]  /*15d0*/  FADD.FTZ R108, R108, 1 ;  /* 0x3f8000006c6c7421 */ /* 0x004fe20000010000 */
[----:B------:R-:W-:Y:S02]  /*15e0*/  SHF.L.U32 R74, R74, 0x10, RZ ;  /* 0x000000104a4a7819 */ /* 0x000fe400000006ff */
[----:B------:R-:W-:Y:S01]  /*15f0*/  SHF.L.U32 R128, R11, 0x10, RZ ;  /* 0x000000100b807819 */ /* 0x000fe200000006ff */
[----:B------:R-:W-:Y:S01]  /*1600*/  MUFU.RCP R80, R80 ;  /* 0x0000005000507308 */ /* 0x000fe20000001000 */
[----:B---3--:R-:W-:Y:S01]  /*1610*/  PRMT R43, R16, 0x7632, R43 ;  /* 0x00007632102b7816 */ /* 0x008fe2000000002b */
[----:B------:R-:W-:Y:S01]  /*1620*/  FMUL.FTZ R21, R74, -1.4426950216293334961 ;  /* 0xbfb8aa3b4a157820 */ /* 0x000fe20000410000 */
[----:B-1----:R-:W-:-:S05]  /*1630*/  FADD.FTZ R106, R95, 1 ;  /* 0x3f8000005f6a7421 */ /* 0x002fca0000010000 */
[----:B------:R0:W-:Y:S08]  /*1640*/  MUFU.EX2 R109, R22 ;  /* 0x00000016006d7308 */ /* 0x0001f00000000800 */
[----:B------:R1:W-:Y:S01]  /*1650*/  MUFU.EX2 R112, R23 ;  /* 0x0000001700707308 */ /* 0x0003e20000000800 */
[----:B0-----:R-:W-:Y:S02]  /*1660*/  SHF.L.U32 R22, R53, 0x10, RZ ;  /* 0x0000001035167819 */ /* 0x001fe400000006ff */
[----:B------:R-:W-:-:S02]  /*1670*/  SHF.L.U32 R53, R49, 0x10, RZ ;  /* 0x0000001031357819 */ /* 0x000fc400000006ff */
[----:B------:R-:W-:-:S03]  /*1680*/  PRMT R49, R18, 0x7632, R49 ;  /* 0x0000763212317816 */ /* 0x000fc60000000031 */
[----:B------:R0:W-:Y:S01]  /*1690*/  MUFU.EX2 R104, R21 ;  /* 0x0000001500687308 */ /* 0x0001e20000000800 */
[----:B-1----:R-:W-:Y:S02]  /*16a0*/  SHF.L.U32 R23, R52, 0x10, RZ ;  /* 0x0000001034177819 */ /* 0x002fe400000006ff */
[----:B------:R-:W-:Y:S02]  /*16b0*/  SHF.L.U32 R52, R48, 0x10, RZ ;  /* 0x0000001030347819 */ /* 0x000fe400000006ff */
[----:B------:R-:W-:-:S03]  /*16c0*/  PRMT R48, R17, 0x7632, R48 ;  /* 0x0000763211307816 */ /* 0x000fc60000000030 */
[----:B------:R1:W2:Y:S01]  /*16d0*/  MUFU.EX2 R94, R20 ;  /* 0x00000014005e7308 */ /* 0x0002a20000000800 */
[----:B0-----:R-:W-:Y:S02]  /*16e0*/  SHF.L.U32 R21, R54, 0x10, RZ ;  /* 0x0000001036157819 */ /* 0x001fe400000006ff */
[----:B------:R-:W-:Y:S02]  /*16f0*/  SHF.L.U32 R54, R50, 0x10, RZ ;  /* 0x0000001032367819 */ /* 0x000fe400000006ff */
[----:B------:R-:W-:-:S03]  /*1700*/  PRMT R50, R19, 0x7632, R50 ;  /* 0x0000763213327816 */ /* 0x000fc60000000032 */
[----:B------:R-:W-:Y:S01]  /*1710*/  MUFU.RCP R79, R79 ;  /* 0x0000004f004f7308 */ /* 0x000fe20000001000 */
[----:B-1----:R-:W-:-:S07]  /*1720*/  FMUL.FTZ R20, R77, -1.4426950216293334961 ;  /* 0xbfb8aa3b4d147820 */ /* 0x002fce0000410000 */
[----:B------:R0:W-:Y:S01]  /*1730*/  MUFU.EX2 R110, R20 ;  /* 0x00000014006e7308 */ /* 0x0001e20000000800 */
[----:B--2---:R-:W-:-:S07]  /*1740*/  FADD.FTZ R96, R94, 1 ;  /* 0x3f8000005e607421 */ /* 0x004fce0000010000 */
[----:B------:R-:W1:Y:S01]  /*1750*/  MUFU.RCP R81, R81 ;  /* 0x0000005100517308 */ /* 0x000e620000001000 */
[----:B0-----:R-:W-:Y:S02]  /*1760*/  SHF.L.U32 R20, R55, 0x10, RZ ;  /* 0x0000001037147819 */ /* 0x001fe400000006ff */
[----:B------:R-:W-:-:S05]  /*1770*/  SHF.L.U32 R55, R51, 0x10, RZ ;  /* 0x0000001033377819 */ /* 0x000fca00000006ff */
[----:B------:R-:W-:Y:S08]  /*1780*/  MUFU.RCP R88, R82 ;  /* 0x0000005200587308 */ /* 0x000ff00000001000 */
[----:B------:R-:W-:Y:S01]  /*1790*/  MUFU.RCP R91, R91 ;  /* 0x0000005b005b7308 */ /* 0x000fe20000001000 */
[----:B-1----:R-:W-:-:S04]  /*17a0*/  FADD.FTZ R103, -R81, 1 ;  /* 0x3f80000051677421 */ /* 0x002fc80000010100 */
[C---:B------:R-:W-:Y:S01]  /*17b0*/  FFMA.FTZ R103, R66.reuse, R103, 1 ;  /* 0x3f80000042677423 */ /* 0x040fe20000010067 */
[----:B------:R-:W-:Y:S02]  /*17c0*/  FMUL.FTZ R66, R66, R81 ;  /* 0x0000005142427220 */ /* 0x000fe40000410000 */
[----:B------:R-:W-:Y:S02]  /*17d0*/  MUFU.RCP R83, R83 ;  /* 0x0000005300537308 */ /* 0x000fe40000001000 */
[----:B------:R-:W-:-:S06]  /*17e0*/  FMUL.FTZ R133, R55, R66 ;  /* 0x0000004237857220 */ /* 0x000fcc0000410000 */
[----:B------:R-:W-:Y:S08]  /*17f0*/  MUFU.RCP R96, R96 ;  /* 0x0000006000607308 */ /* 0x000ff00000001000 */
[----:B------:R-:W-:Y:S08]  /*1800*/  MUFU.RCP R84, R84 ;  /* 0x0000005400547308 */ /* 0x000ff00000001000 */
[----:B------:R-:W0:Y:S08]  /*1810*/  MUFU.RCP R130, R106 ;  /* 0x0000006a00827308 */ /* 0x000e300000001000 */
[----:B------:R-:W1:Y:S01]  /*1820*/  MUFU.RCP R129, R108 ;  /* 0x0000006c00817308 */ /* 0x000e620000001000 */
[----:B0-----:R-:W-:Y:S01]  /*1830*/  FMUL.FTZ R10, R3, R130 ;  /* 0x00000082030a7220 */ /* 0x001fe20000410000 */
[----:B-1----:R-:W-:Y:S01]  /*1840*/  FMUL.FTZ R11, R64, R129 ;  /* 0x00000081400b7220 */ /* 0x002fe20000410000 */
[----:B-----5:R0:W-:Y:S04]  /*1850*/  STS.128 [R25], R56 ;  /* 0x0000003819007388 */ /* 0x0201e80000000c00 */
[----:B------:R1:W-:Y:S01]  /*1860*/  STS.128 [R25+0x200], R60 ;  /* 0x0002003c19007388 */ /* 0x0003e20000000c00 */
[----:B------:R-:W-:-:S03]  /*1870*/  NOP ;  /* 0x0000000000007918 */ /* 0x000fc60000000000 */
[----:B------:R-:W2:Y:S01]  /*1880*/  LDS.128 R44, [R24] ;  /* 0x00000000182c7984 */ /* 0x000ea20000000c00 */
[----:B0-----:R-:W-:Y:S01]  /*1890*/  SHF.L.U32 R56, R16, 0x10, RZ ;  /* 0x0000001010387819 */ /* 0x001fe200000006ff */
[----:B------:R-:W-:Y:S01]  /*18a0*/  FADD.FTZ R16, -R78, 1 ;  /* 0x3f8000004e107421 */ /* 0x000fe20000010100 */
[----:B------:R-:W-:Y:S02]  /*18b0*/  SHF.L.U32 R58, R17, 0x10, RZ ;  /* 0x00000010113a7819 */ /* 0x000fe400000006ff */
[----:B------:R-:W-:Y:S01]  /*18c0*/  SHF.L.U32 R59, R18, 0x10, RZ ;  /* 0x00000010123b7819 */ /* 0x000fe200000006ff */
[----:B------:R-:W-:Y:S01]  /*18d0*/  FADD.FTZ R18, -R80, 1 ;  /* 0x3f80000050127421 */ /* 0x000fe20000010100 */
[----:B-1----:R-:W-:Y:S01]  /*18e0*/  SHF.L.U32 R62, R19, 0x10, RZ ;  /* 0x00000010133e7819 */ /* 0x002fe200000006ff */
[----:B------:R-:W-:Y:S01]  /*18f0*/  FFMA.FTZ R16, R71, R16, 1 ;  /* 0x3f80000047107423 */ /* 0x000fe20000010010 */
[----:B------:R-:W-:Y:S01]  /*1900*/  FADD.FTZ R63, R87, 1 ;  /* 0x3f800000573f7421 */ /* 0x000fe20000010000 */
[----:B------:R-:W-:Y:S01]  /*1910*/  FFMA.FTZ R18, R69, R18, 1 ;  /* 0x3f80000045127423 */ /* 0x000fe20000010012 */
[----:B------:R-:W-:Y:S01]  /*1920*/  FMUL.FTZ R71, R71, R78 ;  /* 0x0000004e47477220 */ /* 0x000fe20000410000 */
[----:B------:R-:W-:Y:S01]  /*1930*/  FMUL.FTZ R69, R69, R80 ;  /* 0x0000005045457220 */ /* 0x000fe20000410000 */
[----:B------:R-:W-:Y:S01]  /*1940*/  FMUL.FTZ R136, R59, R10 ;  /* 0x0000000a3b887220 */ /* 0x000fe20000410000 */
[----:B------:R-:W-:Y:S01]  /*1950*/  FMUL.FTZ R141, R62, R11 ;  /* 0x0000000b3e8d7220 */ /* 0x000fe20000410000 */
[----:B------:R-:W0:Y:S01]  /*1960*/  MUFU.RCP R63, R63 ;  /* 0x0000003f003f7308 */ /* 0x000e220000001000 */
[----:B--2---:R-:W-:-:S02]  /*1970*/  SHF.L.U32 R57, R44, 0x10, RZ ;  /* 0x000000102c397819 */ /* 0x004fc400000006ff */
[----:B------:R-:W-:Y:S02]  /*1980*/  SHF.L.U32 R60, R45, 0x10, RZ ;  /* 0x000000102d3c7819 */ /* 0x000fe400000006ff */
        /* <DEDUP_REMOVED lines=12> */
[----:B------:R-:W-:Y:S01]  /*1a50*/  FADD.FTZ R45, -R79, 1 ;  /* 0x3f8000004f2d7421 */ /* 0x000fe20000010100 */
[----:B------:R-:W1:Y:S01]  /*1a60*/  LDS.128 R16, [R24+0x10] ;  /* 0x0000100018107984 */ /* 0x000e620000000c00 */
[----:B------:R-:W-:Y:S01]  /*1a70*/  SHF.L.U32 R47, R51, 0x10, RZ ;  /* 0x00000010332f7819 */ /* 0x000fe200000006ff */
[----:B------:R-:W-:Y:S01]  /*1a80*/  FMUL.FTZ R94, R54, R61 ;  /* 0x0000003d365e7220 */ /* 0x000fe20000410000 */
[----:B------:R-:W-:Y:S01]  /*1a90*/  FMUL.FTZ R102, R55, R82 ;  /* 0x0000005237667220 */ /* 0x000fe20000410000 */
[----:B------:R-:W-:Y:S01]  /*1aa0*/  FFMA.FTZ R95, R68, R45, 1 ;  /* 0x3f800000445f7423 */ /* 0x000fe2000001002d */
[----:B------:R-:W-:Y:S01]  /*1ab0*/  SHF.L.U32 R87, R87, 0x10, RZ ;  /* 0x0000001057577819 */ /* 0x000fe200000006ff */
        /* <DEDUP_REMOVED lines=15> */
[----:B------:R-:W-:Y:S01]  /*1bb0*/  FADD.FTZ R51, -R83, 1 ;  /* 0x3f80000053337421 */ /* 0x000fe20000010100 */
[----:B------:R-:W-:Y:S01]  /*1bc0*/  FMUL.FTZ R46, R90, R85 ;  /* 0x000000555a2e7220 */ /* 0x000fe20000410000 */
[----:B------:R-:W-:Y:S01]  /*1bd0*/  FADD.FTZ R103, R104, 1 ;  /* 0x3f80000068677421 */ /* 0x000fe20000010000 */
[----:B------:R-:W-:Y:S01]  /*1be0*/  FMUL.FTZ R106, R102, R95 ;  /* 0x0000005f666a7220 */ /* 0x000fe20000410000 */
[----:B------:R-:W-:Y:S01]  /*1bf0*/  FADD.FTZ R104, -R96, 1 ;  /* 0x3f80000060687421 */ /* 0x000fe20000010100 */
[----:B------:R-:W-:Y:S01]  /*1c00*/  FFMA.FTZ R51, R70, R51, 1 ;  /* 0x3f80000046337423 */ /* 0x000fe20000010033 */
[----:B------:R-:W-:Y:S01]  /*1c10*/  FMUL.FTZ R97, R89, R94 ;  /* 0x0000005e59617220 */ /* 0x000fe20000410000 */
[----:B------:R-:W-:Y:S01]  /*1c20*/  FMUL.FTZ R46, R83, R46 ;  /* 0x0000002e532e7220 */ /* 0x000fe20000410000 */
[----:B------:R-:W-:Y:S01]  /*1c30*/  FADD.FTZ R95, R109, 1 ;  /* 0x3f8000006d5f7421 */ /* 0x000fe20000010000 */
[----:B------:R2:W3:Y:S01]  /*1c40*/  MUFU.RCP R111, R103 ;  /* 0x00000067006f7308 */ /* 0x0004e20000001000 */
[----:B------:R-:W-:Y:S01]  /*1c50*/  FFMA.FTZ R104, R75, R104, 1 ;  /* 0x3f8000004b687423 */ /* 0x000fe20000010068 */
[----:B------:R-:W-:Y:S01]  /*1c60*/  FMUL.FTZ R97, R96, R97 ;  /* 0x0000006160617220 */ /* 0x000fe20000410000 */
[----:B------:R-:W-:Y:S01]  /*1c70*/  FMUL.FTZ R46, R46, R51 ;  /* 0x000000332e2e7220 */ /* 0x000fe20000410000 */
[----:B------:R-:W-:Y:S01]  /*1c80*/  FMUL.FTZ R68, R68, R79 ;  /* 0x0000004f44447220 */ /* 0x000fe20000410000 */
[----:B------:R-:W-:Y:S01]  /*1c90*/  FMUL.FTZ R67, R67, R88 ;  /* 0x0000005843437220 */ /* 0x000fe20000410000 */
[----:B------:R-:W-:Y:S01]  /*1ca0*/  FMUL.FTZ R108, R97, R104 ;  /* 0x00000068616c7220 */ /* 0x000fe20000410000 */
[----:B------:R-:W-:Y:S01]  /*1cb0*/  FADD.FTZ R97, R110, 1 ;  /* 0x3f8000006e617421 */ /* 0x000fe20000010000 */
[----:B------:R4:W5:Y:S01]  /*1cc0*/  MUFU.RCP R116, R95 ;  /* 0x0000005f00747308 */ /* 0x0009620000001000 */
[----:B--2---:R-:W-:Y:S01]  /*1cd0*/  FADD.FTZ R103, R112, 1 ;  /* 0x3f80000070677421 */ /* 0x004fe20000010000 */
[----:B-1----:R-:W-:Y:S01]  /*1ce0*/  SHF.L.U32 R109, R16, 0x10, RZ ;  /* 0x00000010106d7819 */ /* 0x002fe200000006ff */
[----:B------:R-:W-:Y:S01]  /*1cf0*/  FADD.FTZ R104, -R130, 1 ;  /* 0x3f80000082687421 */ /* 0x000fe20000010100 */
[----:B------:R-:W-:Y:S01]  /*1d00*/  PRMT R51, R16, 0x7632, R51 ;  /* 0x0000763210337816 */ /* 0x000fe20000000033 */
[----:B------:R-:W-:Y:S01]  /*1d10*/  FMUL.FTZ R70, R70, R83 ;  /* 0x0000005346467220 */ /* 0x000fe20000410000 */
[C---:B------:R-:W-:Y:S01]  /*1d20*/  PRMT R113, R17.reuse, 0x7632, R113 ;  /* 0x0000763211717816 */ /* 0x040fe20000000071 */
[----:B------:R-:W-:Y:S01]  /*1d30*/  FMUL.FTZ R16, R56, R109 ;  /* 0x0000006d38107220 */ /* 0x000fe20000410000 */
[----:B------:R-:W-:Y:S01]  /*1d40*/  SHF.L.U32 R114, R17, 0x10, RZ ;  /* 0x0000001011727819 */ /* 0x000fe200000006ff */
[----:B0-----:R-:W-:Y:S01]  /*1d50*/  FADD.FTZ R17, -R63, 1 ;  /* 0x3f8000003f117421 */ /* 0x001fe20000010100 */
[----:B------:R-:W-:Y:S01]  /*1d60*/  SHF.L.U32 R138, R19, 0x10, RZ ;  /* 0x00000010138a7819 */ /* 0x000fe200000006ff */
[----:B------:R-:W-:Y:S01]  /*1d70*/  FMUL.FTZ R16, R63, R16 ;  /* 0x000000103f107220 */ /* 0x000fe20000410000 */
[----:B------:R-:W-:Y:S01]  /*1d80*/  SHF.L.U32 R102, R18, 0x10, RZ ;  /* 0x0000001012667819 */ /* 0x000fe200000006ff */
[----:B------:R-:W-:Y:S01]  /*1d90*/  FFMA.FTZ R17, R2, R17, 1 ;  /* 0x3f80000002117423 */ /* 0x000fe20000010011 */
[----:B------:R0:W1:Y:S01]  /*1da0*/  MUFU.RCP R132, R97 ;  /* 0x0000006100847308 */ /* 0x0000620000001000 */
[----:B----4-:R-:W-:Y:S01]  /*1db0*/  SHF.L.U32 R95, R43, 0x10, RZ ;  /* 0x000000102b5f7819 */ /* 0x010fe200000006ff */
[----:B------:R-:W-:Y:S01]  /*1dc0*/  FMUL.FTZ R120, R62, R138 ;  /* 0x0000008a3e787220 */ /* 0x000fe20000410000 */
[----:B------:R-:W-:Y:S01]  /*1dd0*/  FMUL.FTZ R110, R16, R17 ;  /* 0x00000011106e7220 */ /* 0x000fe20000410000 */
[----:B------:R-:W-:Y:S01]  /*1de0*/  FADD.FTZ R16, -R84, 1 ;  /* 0x3f80000054107421 */ /* 0x000fe20000010100 */
[----:B------:R-:W-:Y:S01]  /*1df0*/  FADD.FTZ R17, -R129, 1 ;  /* 0x3f80000081117421 */ /* 0x000fe20000010100 */
[----:B------:R-:W-:Y:S01]  /*1e00*/  SHF.L.U32 R112, R51, 0x10, RZ ;  /* 0x0000001033707819 */ /* 0x000fe200000006ff */
[----:B------:R-:W-:Y:S01]  /*1e10*/  FMUL.FTZ R43, R59, R102 ;  /* 0x000000663b2b7220 */ /* 0x000fe20000410000 */
[----:B------:R2:W4:Y:S01]  /*1e20*/  MUFU.RCP R131, R103 ;  /* 0x0000006700837308 */ /* 0x0005220000001000 */
[----:B------:R-:W-:Y:S01]  /*1e30*/  PRMT R115, R18, 0x7632, R115 ;  /* 0x0000763212737816 */ /* 0x000fe20000000073 */
[----:B------:R-:W-:Y:S01]  /*1e40*/  FFMA.FTZ R18, R65, R16, 1 ;  /* 0x3f80000041127423 */ /* 0x000fe20000010010 */
[----:B0-----:R-:W-:Y:S01]  /*1e50*/  FFMA.FTZ R97, R64, R17, 1 ;  /* 0x3f80000040617423 */ /* 0x001fe20000010011 */
[----:B------:R-:W-:Y:S01]  /*1e60*/  FMUL.FTZ R120, R129, R120 ;  /* 0x0000007881787220 */ /* 0x000fe20000410000 */
[----:B------:R-:W-:Y:S01]  /*1e70*/  PRMT R118, R19, 0x7632, R118 ;  /* 0x0000763213767816 */ /* 0x000fe20000000076 */
[----:B------:R-:W-:Y:S01]  /*1e80*/  FFMA.FTZ R104, R3, R104, 1 ;  /* 0x3f80000003687423 */ /* 0x000fe20000010068 */
[----:B---3--:R-:W-:Y:S01]  /*1e90*/  FADD.FTZ R17, -R111, 1 ;  /* 0x3f8000006f117421 */ /* 0x008fe20000010100 */
        /* <DEDUP_REMOVED lines=11> */
[----:B--2---:R-:W-:Y:S01]  /*1f50*/  SHF.L.U32 R103, R49, 0x10, RZ ;  /* 0x0000001031677819 */ /* 0x004fe200000006ff */
[----:B------:R-:W-:Y:S01]  /*1f60*/  FMUL.FTZ R51, R19, R18 ;  /* 0x0000001213337220 */ /* 0x000fe20000410000 */
[----:B------:R-:W-:Y:S01]  /*1f70*/  SHF.L.U32 R104, R50, 0x10, RZ ;  /* 0x0000001032687819 */ /* 0x000fe200000006ff */
[----:B-----5:R-:W-:Y:S01]  /*1f80*/  FADD.FTZ R16, -R116, 1 ;  /* 0x3f80000074107421 */ /* 0x020fe20000010100 */
[----:B------:R-:W-:Y:S01]  /*1f90*/  SHF.L.U32 R115, R115, 0x10, RZ ;  /* 0x0000001073737819 */ /* 0x000fe200000006ff */
[----:B------:R-:W-:Y:S01]  /*1fa0*/  FMUL.FTZ R17, R97, R113 ;  /* 0x0000007161117220 */ /* 0x000fe20000410000 */
[----:B------:R-:W-:Y:S01]  /*1fb0*/  SHF.L.U32 R140, R118, 0x10, RZ ;  /* 0x00000010768c7819 */ /* 0x000fe200000006ff */
[----:B-1----:R-:W-:Y:S01]  /*1fc0*/  FADD.FTZ R18, -R132, 1 ;  /* 0x3f80000084127421 */ /* 0x002fe20000010100 */
        /* <DEDUP_REMOVED lines=43> */
[----:B------:R-:W-:Y:S04]  /*2280*/  STS.128 [R24], R16 ;  /* 0x0000001018007388 */ /* 0x000fe80000000c00 */
[----:B------:R0:W-:Y:S01]  /*2290*/  STS.128 [R24+0x10], R48 ;  /* 0x0000103018007388 */ /* 0x0001e20000000c00 */
[----:B------:R-:W-:-:S03]  /*22a0*/  NOP ;  /* 0x0000000000007918 */ /* 0x000fc60000000000 */
[----:B------:R-:W1:Y:S01]  /*22b0*/  LDS.128 R12, [R25] ;  /* 0x00000000190c7984 */ /* 0x000e620000000c00 */
[----:B0-----:R-:W-:-:S03]  /*22c0*/  SHF.L.U32 R48, R7, 0x10, RZ ;  /* 0x0000001007307819 */ /* 0x001fc600000006ff */
[----:B------:R-:W0:Y:S01]  /*22d0*/  LDS.128 R4, [R25+0x200] ;  /* 0x0002000019047984 */ /* 0x000e220000000c00 */
[C---:B------:R-:W-:Y:S02]  /*22e0*/  PRMT R49, R8.reuse, 0x7632, R49 ;  /* 0x0000763208317816 */ /* 0x040fe40000000031 */
[----:B------:R-:W-:Y:S02]  /*22f0*/  SHF.L.U32 R50, R8, 0x10, RZ ;  /* 0x0000001008327819 */ /* 0x000fe400000006ff */
[----:B------:R-:W-:Y:S02]  /*2300*/  PRMT R51, R9, 0x7632, R51 ;  /* 0x0000763209337816 */ /* 0x000fe40000000033 */
[----:B------:R-:W-:Y:S02]  /*2310*/  MOV R8, UR13 ;  /* 0x0000000d00087c02 */ /* 0x000fe40008000f00 */
[----:B------:R-:W-:-:S03]  /*2320*/  MOV R9, UR12 ;  /* 0x0000000c00097c02 */ /* 0x000fc60008000f00 */
[----:B------:R-:W-:-:S04]  /*2330*/  IMAD.WIDE.U32 R2, R0, 0x10, R8 ;  /* 0x0000001000027825 */ /* 0x000fc800078e0008 */
[----:B------:R-:W-:Y:S01]  /*2340*/  FMUL.FTZ R8, R77, R132 ;  /* 0x000000844d087220 */ /* 0x000fe20000410000 */
[----:B------:R-:W-:Y:S01]  /*2350*/  FMUL.FTZ R9, R76, R131 ;  /* 0x000000834c097220 */ /* 0x000fe20000410000 */
[----:B------:R-:W-:Y:S01]  /*2360*/  FMUL.FTZ R131, R53, R69 ;  /* 0x0000004535837220 */ /* 0x000fe20000410000 */
[----:B------:R-:W-:Y:S01]  /*2370*/  FMUL.FTZ R132, R56, R63 ;  /* 0x0000003f38847220 */ /* 0x000fe20000410000 */
[----:B------:R-:W-:Y:S01]  /*2380*/  FMUL.FTZ R53, R86, R67 ;  /* 0x0000004356357220 */ /* 0x000fe20000410000 */
[----:B------:R-:W-:Y:S01]  /*2390*/  FMUL.FTZ R139, R103, R8 ;  /* 0x00000008678b7220 */ /* 0x000fe20000410000 */
        /* <DEDUP_REMOVED lines=46> */
.L_x_14155:
        /* <DEDUP_REMOVED lines=104> */
.L_x_14238:
        /* <DEDUP_REMOVED lines=18> */
[----:B-1----:R-:W-:-:S05]  /*2e20*/  LOP3.LUT R3, R2, 0x1f, R39, 0xf8, !PT ;  /* 0x0000001f02037812 */ /* 0x002fca00078ef827 */
[----:B------:R-:W-:-:S05]  /*2e30*/  IMAD.WIDE.U32 R120, R3, 0x10, R120 ;  /* 0x0000001003787825 */ /* 0x000fca00078e0078 */
[----:B------:R-:W2:Y:S04]  /*2e40*/  LDG.E.128 R12, desc[UR26][R120.64+0x400] ;  /* 0x0004001a780c7981 */ /* 0x000ea8000c1e1d00 */
        /* <DEDUP_REMOVED lines=98> */
[----:B0-----:R0:W4:Y:S08]  /*3470*/  MUFU.EX2 R16, R12 ;  /* 0x0000000c00107308 */ /* 0x0011300000000800 */
[----:B------:R-:W4:Y:S01]  /*3480*/  MUFU.SIN R17, R158 ;  /* 0x0000009e00117308 */ /* 0x000f220000000400 */
[C---:B--2---:R-:W-:Y:S01]  /*3490*/  FMUL.FTZ R131, R120.reuse, R131 ;  /* 0x0000008378837220 */ /* 0x044fe20000410000 */
[----:B-----5:R-:W-:Y:S01]  /*34a0*/  FMUL.FTZ R130, R120, R121 ;  /* 0x0000007978827220 */ /* 0x020fe20000410000 */
[C---:B-1----:R-:W-:Y:S01]  /*34b0*/  FMUL.FTZ R121, R138.reuse, R145 ;  /* 0x000000918a797220 */ /* 0x042fe20000410000 */
[----:B------:R-:W-:Y:S01]  /*34c0*/  FMUL.FTZ R120, R138, R143 ;  /* 0x0000008f8a787220 */ /* 0x000fe20000410000 */
[----:B---3--:R-:W-:Y:S01]  /*34d0*/  FMUL.FTZ R138, R146, R161 ;  /* 0x000000a1928a7220 */ /* 0x008fe20000410000 */
[----:B0-----:R-:W-:Y:S02]  /*34e0*/  LDS.128 R12, [R149+0x20] ;  /* 0x00002000950c7984 */ /* 0x001fe40000000c00 */
[----:B------:R0:W-:Y:S01]  /*34f0*/  MUFU.COS R155, R122 ;  /* 0x0000007a009b7308 */ /* 0x0001e20000000000 */
[----:B----4-:R-:W-:Y:S01]  /*3500*/  FMUL.FTZ R162, R16, R177 ;  /* 0x000000b110a27220 */ /* 0x010fe20000410000 */
[----:B------:R-:W-:-:S06]  /*3510*/  FMUL.FTZ R132, R88, R148 ;  /* 0x0000009458847220 */ /* 0x000fcc0000410000 */
[----:B------:R-:W1:Y:S01]  /*3520*/  MUFU.EX2 R118, R118 ;  /* 0x0000007600767308 */ /* 0x000e620000000800 */
[-C--:B0-----:R-:W-:Y:S01]  /*3530*/  FMUL.FTZ R122, R84, R148.reuse ;  /* 0x00000094547a7220 */ /* 0x081fe20000410000 */
[----:B------:R-:W-:Y:S02]  /*3540*/  FMUL.FTZ R161, R16, R17 ;  /* 0x0000001110a17220 */ /* 0x000fe40000410000 */
[----:B------:R-:W0:Y:S04]  /*3550*/  LDS.128 R16, [R149+0x30] ;  /* 0x0000300095107984 */ /* 0x000e280000000c00 */
[----:B------:R-:W-:Y:S08]  /*3560*/  MUFU.SIN R165, R128 ;  /* 0x0000008000a57308 */ /* 0x000ff00000000400 */
[----:B------:R2:W-:Y:S02]  /*3570*/  MUFU.COS R167, R128 ;  /* 0x0000008000a77308 */ /* 0x0005e40000000000 */
[----:B--2---:R-:W-:-:S06]  /*3580*/  FMUL.FTZ R128, R91, R148 ;  /* 0x000000945b807220 */ /* 0x004fcc0000410000 */
[----:B------:R-:W2:Y:S08]  /*3590*/  MUFU.EX2 R122, R122 ;  /* 0x0000007a007a7308 */ /* 0x000eb00000000800 */
[----:B------:R3:W4:Y:S01]  /*35a0*/  MUFU.EX2 R136, R128 ;  /* 0x0000008000887308 */ /* 0x0007220000000800 */
[----:B------:R-:W-:-:S07]  /*35b0*/  FMUL.FTZ R144, R89, R148 ;  /* 0x0000009459907220 */ /* 0x000fce0000410000 */
[----:B------:R5:W0:Y:S01]  /*35c0*/  MUFU.EX2 R140, R132 ;  /* 0x00000084008c7308 */ /* 0x000a220000000800 */
[----:B---3--:R-:W-:Y:S01]  /*35d0*/  FMUL.FTZ R128, R86, R148 ;  /* 0x0000009456807220 */ /* 0x008fe20000410000 */
[----:B-1----:R-:W-:-:S06]  /*35e0*/  FMUL.FTZ R133, R118, R133 ;  /* 0x0000008576857220 */ /* 0x002fcc0000410000 */
[----:B------:R-:W-:Y:S01]  /*35f0*/  MUFU.SIN R157, R124 ;  /* 0x0000007c009d7308 */ /* 0x000fe20000000400 */
[----:B-----5:R-:W-:Y:S01]  /*3600*/  FMUL.FTZ R132, R118, R119 ;  /* 0x0000007776847220 */ /* 0x020fe20000410000 */
[----:B------:R-:W-:-:S06]  /*3610*/  FMUL.FTZ R118, R87, R148 ;  /* 0x0000009457767220 */ /* 0x000fcc0000410000 */
[----:B------:R1:W-:Y:S08]  /*3620*/  MUFU.COS R159, R124 ;  /* 0x0000007c009f7308 */ /* 0x0003f00000000000 */
[----:B------:R3:W5:Y:S01]  /*3630*/  MUFU.EX2 R150, R128 ;  /* 0x0000008000967308 */ /* 0x0007620000000800 */
[----:B-1----:R-:W-:Y:S01]  /*3640*/  FMUL.FTZ R124, R90, R148 ;  /* 0x000000945a7c7220 */ /* 0x002fe20000410000 */
[----:B------:R-:W-:Y:S01]  /*3650*/  R2UR UR48, R3 ;  /* 0x00000000033072ca */ /* 0x000fe200000e0000 */
[----:B--2---:R-:W-:Y:S01]  /*3660*/  FMUL.FTZ R129, R122, R129 ;  /* 0x000000817a817220 */ /* 0x004fe20000410000 */
[----:B------:R-:W-:-:S04]  /*3670*/  FMUL.FTZ R3, R92, UR46 ;  /* 0x0000002e5c037c20 */ /* 0x000fc80008410000 */
[----:B------:R-:W1:Y:S01]  /*3680*/  MUFU.EX2 R124, R124 ;  /* 0x0000007c007c7308 */ /* 0x000e620000000800 */
[----:B---3--:R-:W-:Y:S01]  /*3690*/  FMUL.FTZ R128, R122, R123 ;  /* 0x0000007b7a807220 */ /* 0x008fe20000410000 */
[----:B----4-:R-:W-:Y:S01]  /*36a0*/  FMUL.FTZ R122, R136, R139 ;  /* 0x0000008b887a7220 */ /* 0x010fe20000410000 */
[----:B------:R-:W-:Y:S01]  /*36b0*/  FMUL.FTZ R139, R146, R163 ;  /* 0x000000a3928b7220 */ /* 0x000fe20000410000 */
[----:B------:R-:W-:-:S04]  /*36c0*/  R2UR UR47, R2 ;  /* 0x00000000022f72ca */ /* 0x000fc800000e0000 */
[----:B------:R-:W2:Y:S01]  /*36d0*/  MUFU.EX2 R144, R144 ;  /* 0x0000009000907308 */ /* 0x000ea20000000800 */
[----:B0-----:R-:W-:Y:S01]  /*36e0*/  FMUL.FTZ R119, R140, R151 ;  /* 0x000000978c777220 */ /* 0x001fe20000410000 */
[C---:B------:R-:W-:Y:S01]  /*36f0*/  PRMT R2, R4.reuse, 0x7632, R2 ;  /* 0x0000763204027816 */ /* 0x040fe20000000002 */
[----:B------:R-:W-:Y:S01]  /*3700*/  FMUL.RZ R151, R3, 0.15915493667125701904 ;  /* 0x3e22f98303977820 */ /* 0x000fe2000040c000 */
[----:B------:R-:W-:-:S04]  /*3710*/  SHF.L.U32 R146, R4, 0x10, RZ ;  /* 0x0000001004927819 */ /* 0x000fc800000006ff */
[----:B------:R0:W3:Y:S01]  /*3720*/  MUFU.EX2 R156, R118 ;  /* 0x00000076009c7308 */ /* 0x0000e20000000800 */
[-C--:B------:R-:W-:Y:S01]  /*3730*/  FMUL.FTZ R4, R92, R148.reuse ;  /* 0x000000945c047220 */ /* 0x080fe20000410000 */
[-C--:B------:R-:W-:Y:S01]  /*3740*/  FMUL.FTZ R142, R81, R148.reuse ;  /* 0x00000094518e7220 */ /* 0x080fe20000410000 */
[----:B------:R-:W-:Y:S01]  /*3750*/  FMUL.FTZ R123, R136, R141 ;  /* 0x0000008d887b7220 */ /* 0x000fe20000410000 */
[----:B-----5:R-:W-:Y:S01]  /*3760*/  FMUL.FTZ R141, R150, R167 ;  /* 0x000000a7968d7220 */ /* 0x020fe20000410000 */
[----:B------:R-:W-:Y:S01]  /*3770*/  PRMT R3, R5, 0x7632, R3 ;  /* 0x0000763205037816 */ /* 0x000fe20000000003 */
[----:B------:R-:W-:Y:S01]  /*3780*/  FMUL.FTZ R152, R79, R148 ;  /* 0x000000944f987220 */ /* 0x000fe20000410000 */
[----:B------:R-:W-:Y:S01]  /*3790*/  PRMT R196, R6, 0x7632, R196 ;  /* 0x0000763206c47816 */ /* 0x000fe200000000c4 */
[----:B0-----:R-:W-:Y:S01]  /*37a0*/  FMUL.FTZ R118, R140, R147 ;  /* 0x000000938c767220 */ /* 0x001fe20000410000 */
[----:B------:R-:W-:Y:S01]  /*37b0*/  FMUL.FTZ R140, R150, R165 ;  /* 0x000000a5968c7220 */ /* 0x000fe20000410000 */
[----:B------:R-:W-:Y:S01]  /*37c0*/  SHF.L.U32 R147, R5, 0x10, RZ ;  /* 0x0000001005937819 */ /* 0x000fe200000006ff */
[----:B------:R-:W-:Y:S01]  /*37d0*/  MUFU.COS R150, R151 ;  /* 0x0000009700967308 */ /* 0x000fe20000000000 */
[----:B------:R-:W-:Y:S01]  /*37e0*/  SHF.L.U32 R167, R6, 0x10, RZ ;  /* 0x0000001006a77819 */ /* 0x000fe200000006ff */
[C---:B-1----:R-:W-:Y:S01]  /*37f0*/  FMUL.FTZ R127, R124.reuse, R127 ;  /* 0x0000007f7c7f7220 */ /* 0x042fe20000410000 */
[----:B------:R-:W-:-:S05]  /*3800*/  FMUL.FTZ R126, R124, R125 ;  /* 0x0000007d7c7e7220 */ /* 0x000fca0000410000 */
[----:B------:R-:W0:Y:S01]  /*3810*/  MUFU.EX2 R5, R4 ;  /* 0x0000000400057308 */ /* 0x000e220000000800 */
[C---:B------:R-:W-:Y:S01]  /*3820*/  FMUL.FTZ R125, R134.reuse, R137 ;  /* 0x00000089867d7220 */ /* 0x040fe20000410000 */
[----:B------:R-:W-:-:S06]  /*3830*/  FMUL.FTZ R124, R134, R135 ;  /* 0x00000087867c7220 */ /* 0x000fcc0000410000 */
[----:B------:R-:W1:Y:S01]  /*3840*/  MUFU.SIN R6, R151 ;  /* 0x0000009700067308 */ /* 0x000e620000000400 */
[C---:B--2---:R-:W-:Y:S01]  /*3850*/  FMUL.FTZ R135, R144.reuse, R159 ;  /* 0x0000009f90877220 */ /* 0x044fe20000410000 */
[----:B------:R-:W-:Y:S01]  /*3860*/  FMUL.FTZ R134, R144, R157 ;  /* 0x0000009d90867220 */ /* 0x000fe20000410000 */
[----:B---3--:R-:W-:-:S05]  /*3870*/  FMUL.FTZ R144, R156, R173 ;  /* 0x000000ad9c907220 */ /* 0x008fca0000410000 */
[----:B------:R-:W2:Y:S01]  /*3880*/  MUFU.EX2 R142, R142 ;  /* 0x0000008e008e7308 */ /* 0x000ea20000000800 */
[C---:B------:R-:W-:Y:S02]  /*3890*/  PRMT R176, R7.reuse, 0x7632, R176 ;  /* 0x0000763207b07816 */ /* 0x040fe400000000b0 */
[----:B------:R-:W-:Y:S02]  /*38a0*/  SHF.L.U32 R173, R7, 0x10, RZ ;  /* 0x0000001007ad7819 */ /* 0x000fe400000006ff */
[----:B------:R-:W-:-:S03]  /*38b0*/  MOV R7, UR9 ;  /* 0x0000000900077c02 */ /* 0x000fc60008000f00 */
[----:B------:R-:W3:Y:S01]  /*38c0*/  MUFU.EX2 R152, R152 ;  /* 0x0000009800987308 */ /* 0x000ee20000000800 */
        /* <DEDUP_REMOVED lines=12> */
[----:B------:R-:W-:Y:S02]  /*3990*/  SEL R7, R7, R40, !P1 ;  /* 0x0000002807077207 */ /* 0x000fe40004800000 */
[----:B------:R-:W-:Y:S02]  /*39a0*/  SHF.L.U32 R201, R17, 0x10, RZ ;  /* 0x0000001011c97819 */ /* 0x000fe400000006ff */
[----:B------:R-:W-:Y:S02]  /*39b0*/  SHF.L.U32 R186, R19, 0x10, RZ ;  /* 0x0000001013ba7819 */ /* 0x000fe400000006ff */
[----:B------:R-:W-:Y:S02]  /*39c0*/  SHF.L.U32 R196, R196, 0x10, RZ ;  /* 0x00000010c4c47819 */ /* 0x000fe400000006ff */
[----:B------:R-:W-:Y:S01]  /*39d0*/  SHF.L.U32 R205, R205, 0x10, RZ ;  /* 0x00000010cdcd7819 */ /* 0x000fe200000006ff */
[----:B0-----:R-:W-:Y:S01]  /*39e0*/  FMUL.FTZ R4, R5, R150 ;  /* 0x0000009605047220 */ /* 0x001fe20000410000 */
        /* <DEDUP_REMOVED lines=14> */
[----:B-1----:R-:W-:Y:S01]  /*3ad0*/  FMUL.FTZ R5, R5, R6 ;  /* 0x0000000605057220 */ /* 0x002fe20000410000 */
[----:B------:R-:W-:Y:S01]  /*3ae0*/  LEA R7, R7, UR33, 0x3 ;  /* 0x0000002107077c11 */ /* 0x000fe2000f8e18ff */
[----:B------:R-:W-:Y:S01]  /*3af0*/  FMUL.FTZ R145, R156, R175 ;  /* 0x000000af9c917220 */ /* 0x000fe20000410000 */
[----:B------:R-:W-:Y:S01]  /*3b00*/  SHF.L.U32 R203, R18, 0x10, RZ ;  /* 0x0000001012cb7819 */ /* 0x000fe200000006ff */
[C---:B--2---:R-:W-:Y:S01]  /*3b10*/  FMUL.FTZ R137, R142.reuse, R155 ;  /* 0x0000009b8e897220 */ /* 0x044fe20000410000 */
        /* <DEDUP_REMOVED lines=26> */
[----:B------:R0:W-:Y:S01]  /*3cc0*/  STS.64 [R7+0x1d10], R4 ;  /* 0x001d100407007388 */ /* 0x0001e20000000a00 */
[C---:B---3--:R-:W-:Y:S01]  /*3cd0*/  FMUL.FTZ R143, R152.reuse, R171 ;  /* 0x000000ab988f7220 */ /* 0x048fe20000410000 */
        /* <DEDUP_REMOVED lines=44> */
.L_x_14158:
[----:B------:R-:W-:-:S06]  /*3fa0*/  LEA R8, R27, UR33, 0x3 ;  /* 0x000000211b087c11 */ /* 0x000fcc000f8e18ff */
[----:B------:R-:W0:Y:S02]  /*3fb0*/  LDS.64 R8, [R8+0x2d18] ;  /* 0x002d180008087984 */ /* 0x000e240000000a00 */
.L_x_14159:
[----:B------:R-:W-:Y:S05]  /*3fc0*/  BSYNC.RECONVERGENT B0 ;  /* 0x0000000000007941 */ /* 0x000fea0003800200 */
.L_x_14157:
        /* <DEDUP_REMOVED lines=73> */
[-C--:B------:R-:W-:Y:S01]  /*4460*/  FMUL.FTZ R160, R118, R151.reuse ;  /* 0x0000009776a07220 */ /* 0x080fe20000410000 */
[----:B------:R2:W3:Y:S02]  /*4470*/  @P0 LDG.E.64 R2, desc[UR26][R6.64+0x8] ;  /* 0x0000081a06020981 */ /* 0x0004e4000c1e1b00 */
[CC--:B------:R-:W-:Y:S01]  /*4480*/  FFMA.FTZ R152, R121.reuse, R156.reuse, R153 ;  /* 0x0000009c79987223 */ /* 0x0c0fe20000010099 */
[----:B------:R-:W-:Y:S01]  /*4490*/  FMUL.FTZ R156, R120, R156 ;  /* 0x0000009c789c7220 */ /* 0x000fe20000410000 */
[C---:B------:R-:W-:Y:S02]  /*44a0*/  FMUL.FTZ R164, R118.reuse, R158 ;  /* 0x0000009e76a47220 */ /* 0x040fe40000410000 */
[----:B------:R-:W-:Y:S01]  /*44b0*/  FADD.FTZ R152, RZ, R152 ;  /* 0x00000098ff987221 */ /* 0x000fe20000010000 */
[----:B------:R-:W-:Y:S01]  /*44c0*/  FFMA.FTZ R153, R121, R16, -R156 ;  /* 0x0000001079997223 */ /* 0x000fe2000001089c */
[C---:B------:R-:W-:Y:S01]  /*44d0*/  FFMA.FTZ R160, R119.reuse, R158, -R160 ;  /* 0x0000009e77a07223 */ /* 0x040fe200000108a0 */
[----:B------:R-:W-:Y:S01]  /*44e0*/  FFMA.FTZ R164, R119, R151, R164 ;  /* 0x0000009777a47223 */ /* 0x000fe200000100a4 */
[----:B------:R-:W-:Y:S01]  /*44f0*/  FMUL.FTZ R16, R118, R152 ;  /* 0x0000009876107220 */ /* 0x000fe20000410000 */
[----:B------:R-:W-:Y:S01]  /*4500*/  FFMA.FTZ R153, R82, R99, R153 ;  /* 0x0000006352997223 */ /* 0x000fe20000010099 */
[C---:B------:R-:W-:Y:S01]  /*4510*/  FMUL.FTZ R156, R136.reuse, R160 ;  /* 0x000000a0889c7220 */ /* 0x040fe20000410000 */
[----:B------:R-:W-:-:S02]  /*4520*/  FMUL.FTZ R155, R136, R164 ;  /* 0x000000a4889b7220 */ /* 0x000fc40000410000 */
[-C--:B------:R-:W-:Y:S01]  /*4530*/  FMUL.FTZ R151, R118, R153.reuse ;  /* 0x0000009976977220 */ /* 0x080fe20000410000 */
[----:B------:R-:W-:Y:S01]  /*4540*/  FFMA.FTZ R153, R119, R153, -R16 ;  /* 0x0000009977997223 */ /* 0x000fe20000010810 */
[C---:B------:R-:W-:Y:S01]  /*4550*/  FFMA.FTZ R156, R137.reuse, R164, R156 ;  /* 0x000000a4899c7223 */ /* 0x040fe2000001009c */
[----:B------:R-:W-:Y:S01]  /*4560*/  FFMA.FTZ R155, R137, R160, -R155 ;  /* 0x000000a0899b7223 */ /* 0x000fe2000001089b */
[----:B------:R-:W-:Y:S01]  /*4570*/  FFMA.FTZ R151, R119, R152, R151 ;  /* 0x0000009877977223 */ /* 0x000fe20000010097 */
[----:B------:R-:W-:Y:S01]  /*4580*/  FFMA.FTZ R153, R88, R43, R153 ;  /* 0x0000002b58997223 */ /* 0x000fe20000010099 */
[CC--:B--2---:R-:W-:Y:S01]  /*4590*/  FMUL.FTZ R6, R134.reuse, R156.reuse ;  /* 0x0000009c86067220 */ /* 0x0c4fe20000410000 */
[----:B------:R-:W-:Y:S01]  /*45a0*/  FMUL.FTZ R7, R134, R155 ;  /* 0x0000009b86077220 */ /* 0x000fe20000410000 */
[----:B------:R-:W-:Y:S01]  /*45b0*/  FADD.FTZ R151, RZ, R151 ;  /* 0x00000097ff977221 */ /* 0x000fe20000010000 */
[C---:B------:R-:W-:Y:S01]  /*45c0*/  FMUL.FTZ R16, R136.reuse, R153 ;  /* 0x0000009988107220 */ /* 0x040fe20000410000 */
[C---:B------:R-:W-:Y:S01]  /*45d0*/  FFMA.FTZ R155, R135.reuse, R155, -R6 ;  /* 0x0000009b879b7223 */ /* 0x040fe20000010806 */
[----:B------:R-:W-:Y:S01]  /*45e0*/  FFMA.FTZ R7, R135, R156, R7 ;  /* 0x0000009c87077223 */ /* 0x000fe20000010007 */
[-C--:B------:R-:W-:Y:S01]  /*45f0*/  FMUL.FTZ R6, R136, R151.reuse ;  /* 0x0000009788067220 */ /* 0x080fe20000410000 */
[----:B------:R-:W-:-:S02]  /*4600*/  FFMA.FTZ R16, R137, R151, R16 ;  /* 0x0000009789107223 */ /* 0x000fc40000010010 */
        /* <DEDUP_REMOVED lines=8> */
[-C--:B------:R-:W-:Y:S01]  /*4690*/  FMUL.FTZ R151, R140, R155.reuse ;  /* 0x0000009b8c977220 */ /* 0x080fe20000410000 */
[-C--:B------:R-:W-:Y:S01]  /*46a0*/  FMUL.FTZ R7, R134, R6.reuse ;  /* 0x0000000686077220 */ /* 0x080fe20000410000 */
[----:B------:R-:W-:Y:S01]  /*46b0*/  FFMA.FTZ R152, R135, R6, -R152 ;  /* 0x0000000687987223 */ /* 0x000fe20000010898 */
[-C--:B------:R-:W-:Y:S01]  /*46c0*/  FMUL.FTZ R158, R140, R156.reuse ;  /* 0x0000009c8c9e7220 */ /* 0x080fe20000410000 */
[----:B------:R-:W-:Y:S01]  /*46d0*/  FFMA.FTZ R151, R141, R156, R151 ;  /* 0x0000009c8d977223 */ /* 0x000fe20000010097 */
[----:B------:R-:W-:Y:S01]  /*46e0*/  FFMA.FTZ R7, R135, R16, R7 ;  /* 0x0000001087077223 */ /* 0x000fe20000010007 */
[----:B------:R-:W-:Y:S01]  /*46f0*/  FFMA.FTZ R152, R89, R44, R152 ;  /* 0x0000002c59987223 */ /* 0x000fe20000010098 */
[----:B------:R-:W-:Y:S01]  /*4700*/  FFMA.FTZ R158, R141, R155, -R158 ;  /* 0x0000009b8d9e7223 */ /* 0x000fe2000001089e */
[----:B------:R-:W-:Y:S01]  /*4710*/  FMUL.FTZ R16, R142, R151 ;  /* 0x000000978e107220 */ /* 0x000fe20000410000 */
[----:B------:R-:W-:Y:S01]  /*4720*/  FADD.FTZ R7, RZ, R7 ;  /* 0x00000007ff077221 */ /* 0x000fe20000010000 */
[----:B------:R-:W-:-:S02]  /*4730*/  FMUL.FTZ R6, R138, R152 ;  /* 0x000000988a067220 */ /* 0x000fc40000410000 */
[----:B------:R-:W-:Y:S02]  /*4740*/  FFMA.FTZ R153, R143, R158, -R16 ;  /* 0x0000009e8f997223 */ /* 0x000fe40000010810 */
[-C--:B------:R-:W-:Y:S01]  /*4750*/  FFMA.FTZ R16, R139, R7.reuse, R6 ;  /* 0x000000078b107223 */ /* 0x080fe20000010006 */
[----:B------:R-:W-:Y:S01]  /*4760*/  FMUL.FTZ R6, R138, R7 ;  /* 0x000000078a067220 */ /* 0x000fe20000410000 */
[-C--:B01----:R-:W-:Y:S01]  /*4770*/  FMUL.FTZ R155, R161, R9.reuse ;  /* 0x00000009a19b7220 */ /* 0x083fe20000410000 */
[C---:B------:R-:W-:Y:S02]  /*4780*/  FMUL.FTZ R156, R162.reuse, R9 ;  /* 0x00000009a29c7220 */ /* 0x040fe40000410000 */
[----:B------:R-:W-:Y:S01]  /*4790*/  FFMA.FTZ R7, R139, R152, -R6 ;  /* 0x000000988b077223 */ /* 0x000fe20000010806 */
[----:B------:R-:W-:Y:S01]  /*47a0*/  FFMA.FTZ R155, R162, R8, -R155 ;  /* 0x00000008a29b7223 */ /* 0x000fe2000001089b */
[----:B------:R-:W-:Y:S01]  /*47b0*/  FADD.FTZ R16, RZ, R16 ;  /* 0x00000010ff107221 */ /* 0x000fe20000010000 */
[----:B------:R-:W-:Y:S01]  /*47c0*/  FMUL.FTZ R158, R142, R158 ;  /* 0x0000009e8e9e7220 */ /* 0x000fe20000410000 */
[----:B------:R-:W-:Y:S01]  /*47d0*/  FFMA.FTZ R7, R80, R97, R7 ;  /* 0x0000006150077223 */ /* 0x000fe20000010007 */
[----:B------:R-:W-:Y:S01]  /*47e0*/  FFMA.FTZ R156, -R161, R8, -R156 ;  /* 0x00000008a19c7223 */ /* 0x000fe2000001099c */
[----:B------:R-:W-:Y:S01]  /*47f0*/  FMUL.FTZ R164, R144, R155 ;  /* 0x0000009b90a47220 */ /* 0x000fe20000410000 */
[C---:B------:R-:W-:Y:S01]  /*4800*/  FMUL.FTZ R6, R140.reuse, R16 ;  /* 0x000000108c067220 */ /* 0x040fe20000410000 */
[----:B------:R-:W-:Y:S01]  /*4810*/  FFMA.FTZ R158, R143, R151, R158 ;  /* 0x000000978f9e7223 */ /* 0x000fe2000001009e */
[-C--:B------:R-:W-:Y:S01]  /*4820*/  FMUL.FTZ R151, R140, R7.reuse ;  /* 0x000000078c977220 */ /* 0x080fe20000410000 */
[-C--:B------:R-:W-:Y:S01]  /*4830*/  FMUL.FTZ R160, R144, R156.reuse ;  /* 0x0000009c90a07220 */ /* 0x080fe20000410000 */
[----:B------:R-:W-:Y:S01]  /*4840*/  FFMA.FTZ R164, R145, R156, -R164 ;  /* 0x0000009c91a47223 */ /* 0x000fe200000108a4 */
[C---:B------:R-:W-:Y:S01]  /*4850*/  FFMA.FTZ R7, R141.reuse, R7, -R6 ;  /* 0x000000078d077223 */ /* 0x040fe20000010806 */
[----:B------:R-:W-:Y:S01]  /*4860*/  FFMA.FTZ R151, R141, R16, R151 ;  /* 0x000000108d977223 */ /* 0x000fe20000010097 */
[----:B------:R-:W-:Y:S01]  /*4870*/  FFMA.FTZ R160, R145, R155, R160 ;  /* 0x0000009b91a07223 */ /* 0x000fe200000100a0 */
[----:B------:R-:W-:Y:S01]  /*4880*/  FMUL.FTZ R16, R142, R164 ;  /* 0x000000a48e107220 */ /* 0x000fe20000410000 */
[----:B------:R-:W-:Y:S01]  /*4890*/  FFMA.FTZ R7, R86, R45, R7 ;  /* 0x0000002d56077223 */ /* 0x000fe20000010007 */
[----:B------:R-:W-:Y:S01]  /*48a0*/  FMUL.FTZ R6, R144, R153 ;  /* 0x0000009990067220 */ /* 0x000fe20000410000 */
[----:B------:R-:W-:Y:S01]  /*48b0*/  FADD.FTZ R151, RZ, R151 ;  /* 0x00000097ff977221 */ /* 0x000fe20000010000 */
[----:B------:R-:W-:Y:S01]  /*48c0*/  FFMA.FTZ R166, R143, R160, R16 ;  /* 0x000000a08fa67223 */ /* 0x000fe20000010010 */
        /* <DEDUP_REMOVED lines=9> */
[-C--:B------:R-:W-:Y:S01]  /*4960*/  FMUL.FTZ R7, R161, R152.reuse ;  /* 0x00000098a1077220 */ /* 0x080fe20000410000 */
[----:B------:R-:W-:Y:S01]  /*4970*/  FFMA.FTZ R6, R162, R152, -R153 ;  /* 0x00000098a2067223 */ /* 0x000fe20000010899 */
[----:B------:R-:W-:Y:S01]  /*4980*/  FMUL.FTZ R153, R193, UR48 ;  /* 0x00000030c1997c20 */ /* 0x000fe20008410000 */
[----:B------:R-:W-:Y:S01]  /*4990*/  FFMA.FTZ R16, R79, R94, R16 ;  /* 0x0000005e4f107223 */ /* 0x000fe20000010010 */
[----:B------:R-:W-:-:S02]  /*49a0*/  FMUL.FTZ R152, R144, R151 ;  /* 0x0000009790987220 */ /* 0x000fc40000410000 */
[----:B------:R-:W-:Y:S01]  /*49b0*/  FFMA.FTZ R190, R186, UR47, -R153 ;  /* 0x0000002fbabe7c23 */ /* 0x000fe20008010899 */
[-C--:B------:R-:W-:Y:S01]  /*49c0*/  FMUL.FTZ R156, R144, R16.reuse ;  /* 0x00000010909c7220 */ /* 0x080fe20000410000 */
[----:B------:R-:W-:Y:S01]  /*49d0*/  FFMA.FTZ R152, R145, R16, -R152 ;  /* 0x0000001091987223 */ /* 0x000fe20000010898 */
[----:B------:R-:W-:Y:S01]  /*49e0*/  FMUL.FTZ R155, R142, R160 ;  /* 0x000000a08e9b7220 */ /* 0x000fe20000410000 */
[----:B------:R-:W-:Y:S01]  /*49f0*/  FMUL.FTZ R153, R161, R195 ;  /* 0x000000c3a1997220 */ /* 0x000fe20000410000 */
[----:B------:R-:W-:Y:S01]  /*4a00*/  FMUL.FTZ R16, R47, R190 ;  /* 0x000000be2f107220 */ /* 0x000fe20000410000 */
[----:B------:R-:W-:Y:S01]  /*4a10*/  FFMA.FTZ R156, R145, R151, R156 ;  /* 0x00000097919c7223 */ /* 0x000fe2000001009c */
[----:B------:R-:W-:Y:S01]  /*4a20*/  FFMA.FTZ R152, R87, R46, R152 ;  /* 0x0000002e57987223 */ /* 0x000fe20000010098 */
[----:B------:R-:W-:Y:S01]  /*4a30*/  FFMA.FTZ R164, R143, R164, -R155 ;  /* 0x000000a48fa47223 */ /* 0x000fe2000001089b */
[C---:B------:R-:W-:Y:S01]  /*4a40*/  FFMA.FTZ R7, R162.reuse, R158, R7 ;  /* 0x0000009ea2077223 */ /* 0x040fe20000010007 */
[C---:B------:R-:W-:Y:S01]  /*4a50*/  FFMA.FTZ R155, R162.reuse, R16, R153 ;  /* 0x00000010a29b7223 */ /* 0x040fe20000010099 */
[----:B------:R-:W-:Y:S01]  /*4a60*/  FMUL.FTZ R158, R205, UR48 ;  /* 0x00000030cd9e7c20 */ /* 0x000fe20008410000 */
[----:B------:R-:W-:Y:S01]  /*4a70*/  FADD.FTZ R156, RZ, R156 ;  /* 0x0000009cff9c7221 */ /* 0x000fe20000010000 */
[C---:B------:R-:W-:Y:S01]  /*4a80*/  FMUL.FTZ R153, R161.reuse, R152 ;  /* 0x00000098a1997220 */ /* 0x040fe20000410000 */
[----:B------:R-:W-:Y:S01]  /*4a90*/  FMUL.FTZ R16, R161, R16 ;  /* 0x00000010a1107220 */ /* 0x000fe20000410000 */
[----:B------:R-:W-:Y:S01]  /*4aa0*/  FFMA.FTZ R187, R203, UR47, -R158 ;  /* 0x0000002fcbbb7c23 */ /* 0x000fe2000801089e */
[-C--:B------:R-:W-:Y:S01]  /*4ab0*/  FMUL.FTZ R151, R161, R156.reuse ;  /* 0x0000009ca1977220 */ /* 0x080fe20000410000 */
[C---:B------:R-:W-:Y:S01]  /*4ac0*/  FFMA.FTZ R153, R162.reuse, R156, R153 ;  /* 0x0000009ca2997223 */ /* 0x040fe20000010099 */
[----:B------:R-:W-:Y:S01]  /*4ad0*/  FFMA.FTZ R16, R162, R195, -R16 ;  /* 0x000000c3a2107223 */ /* 0x000fe20000010810 */
[----:B------:R-:W-:Y:S01]  /*4ae0*/  FFMA.FTZ R158, R48, R187, R155 ;  /* 0x000000bb309e7223 */ /* 0x000fe2000001009b */
[----:B------:R-:W-:Y:S01]  /*4af0*/  FFMA.FTZ R151, R162, R152, -R151 ;  /* 0x00000098a2977223 */ /* 0x000fe20000010897 */
[----:B------:R-:W-:Y:S01]  /*4b00*/  FADD.FTZ R153, RZ, R153 ;  /* 0x00000099ff997221 */ /* 0x000fe20000010000 */
[----:B------:R-:W-:Y:S01]  /*4b10*/  FADD.FTZ R155, R185, R16 ;  /* 0x00000010b99b7221 */ /* 0x000fe20000010000 */
[----:B------:R-:W-:Y:S01]  /*4b20*/  FMUL.FTZ R152, R144, R158 ;  /* 0x0000009e90987220 */ /* 0x000fe20000410000 */
[----:B------:R-:W-:-:S02]  /*4b30*/  FFMA.FTZ R16, R78, R95, R151 ;  /* 0x0000005f4e107223 */ /* 0x000fc40000010097 */
[----:B------:R-:W0:Y:S01]  /*4b40*/  SHFL.UP PT, R156, R153, 0x1, RZ ;  /* 0x04200000999c7989 */ /* 0x000e2200000e00ff */
[-C--:B------:R-:W-:Y:S01]  /*4b50*/  FFMA.FTZ R159, R145, R155.reuse, -R152 ;  /* 0x0000009b919f7223 */ /* 0x080fe20000010898 */
[----:B------:R-:W-:Y:S02]  /*4b60*/  FMUL.FTZ R160, R144, R155 ;  /* 0x0000009b90a07220 */ /* 0x000fe40000410000 */
[----:B------:R-:W1:Y:S04]  /*4b70*/  SHFL.UP PT, R155, R16, 0x1, RZ ;  /* 0x04200000109b7989 */ /* 0x000e6800000e00ff */
[----:B------:R-:W2:Y:S01]  /*4b80*/  SHFL.UP PT, R152, R7, 0x1, RZ ;  /* 0x0420000007987989 */ /* 0x000ea200000e00ff */
[----:B------:R-:W-:Y:S01]  /*4b90*/  FMUL.FTZ R184, R207, UR48 ;  /* 0x00000030cfb87c20 */ /* 0x000fe20008410000 */
[----:B------:R-:W-:-:S02]  /*4ba0*/  FMUL.FTZ R172, R140, R164 ;  /* 0x000000a48cac7220 */ /* 0x000fc40000410000 */
[----:B------:R-:W4:Y:S01]  /*4bb0*/  SHFL.UP PT, R151, R6, 0x1, RZ ;  /* 0x0420000006977989 */ /* 0x000f2200000e00ff */
[----:B------:R-:W-:Y:S01]  /*4bc0*/  FFMA.FTZ R160, R145, R158, R160 ;  /* 0x0000009e91a07223 */ /* 0x000fe200000100a0 */
[----:B------:R-:W-:Y:S01]  /*4bd0*/  FFMA.FTZ R184, R201, UR47, -R184 ;  /* 0x0000002fc9b87c23 */ /* 0x000fe200080108b8 */
[----:B------:R-:W-:Y:S01]  /*4be0*/  FADD.FTZ R159, R182, R159 ;  /* 0x0000009fb69f7221 */ /* 0x000fe20000010000 */
[-C--:B------:R-:W-:Y:S01]  /*4bf0*/  FMUL.FTZ R171, R140, R166.reuse ;  /* 0x000000a68cab7220 */ /* 0x080fe20000410000 */
[----:B------:R-:W-:Y:S01]  /*4c00*/  FFMA.FTZ R172, R141, R166, R172 ;  /* 0x000000a68dac7223 */ /* 0x000fe200000100ac */
[----:B------:R-:W-:Y:S01]  /*4c10*/  ISETP.GE.AND P2, PT, R26, 0x1, PT ;  /* 0x000000011a00780c */ /* 0x000fe20003f46270 */
[----:B------:R-:W-:Y:S01]  /*4c20*/  FFMA.FTZ R160, R49, R184, R160 ;  /* 0x000000b831a07223 */ /* 0x000fe200000100a0 */
[-C--:B------:R-:W-:Y:S01]  /*4c30*/  FMUL.FTZ R158, R142, R159.reuse ;  /* 0x0000009f8e9e7220 */ /* 0x080fe20000410000 */
[----:B------:R-:W-:Y:S01]  /*4c40*/  FFMA.FTZ R166, R141, R164, -R171 ;  /* 0x000000a48da67223 */ /* 0x000fe200000108ab */
[----:B------:R-:W-:Y:S01]  /*4c50*/  FMUL.FTZ R181, R138, R172 ;  /* 0x000000ac8ab57220 */ /* 0x000fe20000410000 */
[-C--:B------:R-:W-:Y:S01]  /*4c60*/  FMUL.FTZ R164, R142, R160.reuse ;  /* 0x000000a08ea47220 */ /* 0x080fe20000410000 */
[----:B------:R-:W-:Y:S01]  /*4c70*/  FFMA.FTZ R171, R143, R160, R158 ;  /* 0x000000a08fab7223 */ /* 0x000fe2000001009e */
[----:B0-----:R-:W-:Y:S01]  /*4c80*/  FMUL.FTZ R158, R6, R156 ;  /* 0x0000009c069e7220 */ /* 0x001fe20000410000 */
[-C--:B------:R-:W-:Y:S01]  /*4c90*/  FMUL.FTZ R180, R138, R166.reuse ;  /* 0x000000a68ab47220 */ /* 0x080fe20000410000 */
[----:B------:R-:W-:Y:S01]  /*4ca0*/  FFMA.FTZ R166, R139, R166, -R181 ;  /* 0x000000a68ba67223 */ /* 0x000fe200000108b5 */
[----:B------:R-:W-:Y:S01]  /*4cb0*/  FFMA.FTZ R181, R143, R159, -R164 ;  /* 0x0000009f8fb57223 */ /* 0x000fe200000108a4 */
[C---:B------:R-:W-:Y:S01]  /*4cc0*/  FMUL.FTZ R159, R7.reuse, R156 ;  /* 0x0000009c079f7220 */ /* 0x040fe20000410000 */
[CC--:B-1----:R-:W-:Y:S01]  /*4cd0*/  FFMA.FTZ R158, R7.reuse, R155.reuse, R158 ;  /* 0x0000009b079e7223 */ /* 0x0c2fe2000001009e */
[----:B------:R-:W-:Y:S01]  /*4ce0*/  FMUL.FTZ R183, R202, UR48 ;  /* 0x00000030cab77c20 */ /* 0x000fe20008410000 */
[-C--:B--2---:R-:W-:Y:S01]  /*4cf0*/  FMUL.FTZ R156, R7, R152.reuse ;  /* 0x00000098079c7220 */ /* 0x084fe20000410000 */
[C---:B------:R-:W-:Y:S01]  /*4d00*/  FFMA.FTZ R159, R6.reuse, R155, -R159 ;  /* 0x0000009b069f7223 */ /* 0x040fe2000001089f */
[----:B------:R-:W-:Y:S01]  /*4d10*/  @P2 FADD.FTZ R153, R153, R158 ;  /* 0x0000009e99992221 */ /* 0x000fe20000010000 */
[C---:B------:R-:W-:Y:S01]  /*4d20*/  FMUL.FTZ R152, R6.reuse, R152 ;  /* 0x0000009806987220 */ /* 0x040fe20000410000 */
[-C--:B----4-:R-:W-:Y:S01]  /*4d30*/  @P2 FFMA.FTZ R6, R6, R151.reuse, -R156 ;  /* 0x0000009706062223 */ /* 0x090fe2000001089c */
[----:B------:R-:W-:Y:S01]  /*4d40*/  FFMA.FTZ R183, R198, UR47, -R183 ;  /* 0x0000002fc6b77c23 */ /* 0x000fe200080108b7 */
[----:B------:R-:W-:Y:S01]  /*4d50*/  @P2 FADD.FTZ R16, R16, R159 ;  /* 0x0000009f10102221 */ /* 0x000fe20000010000 */
[----:B------:R-:W0:Y:S01]  /*4d60*/  SHFL.UP PT, R156, R153, 0x2, RZ ;  /* 0x04400000999c7989 */ /* 0x000e2200000e00ff */
[----:B------:R-:W-:Y:S01]  /*4d70*/  @P2 FFMA.FTZ R7, R7, R151, R152 ;  /* 0x0000009707072223 */ /* 0x000fe20000010098 */
[----:B------:R-:W-:-:S02]  /*4d80*/  FFMA.FTZ R171, R50, R183, R171 ;  /* 0x000000b732ab7223 */ /* 0x000fc400000100ab */
[----:B------:R-:W1:Y:S01]  /*4d90*/  SHFL.UP PT, R155, R16, 0x2, RZ ;  /* 0x04400000109b7989 */ /* 0x000e6200000e00ff */
[----:B------:R-:W-:Y:S01]  /*4da0*/  FFMA.FTZ R180, R139, R172, R180 ;  /* 0x000000ac8bb47223 */ /* 0x000fe200000100b4 */
[----:B------:R-:W-:Y:S01]  /*4db0*/  FMUL.FTZ R158, R134, R166 ;  /* 0x000000a6869e7220 */ /* 0x000fe20000410000 */
[----:B------:R-:W-:Y:S01]  /*4dc0*/  FADD.FTZ R181, R178, R181 ;  /* 0x000000b5b2b57221 */ /* 0x000fe20000010000 */
[----:B------:R-:W2:Y:S01]  /*4dd0*/  SHFL.UP PT, R152, R7, 0x2, RZ ;  /* 0x0440000007987989 */ /* 0x000ea200000e00ff */
[C---:B------:R-:W-:Y:S01]  /*4de0*/  FMUL.FTZ R160, R140.reuse, R171 ;  /* 0x000000ab8ca07220 */ /* 0x040fe20000410000 */
[-C--:B------:R-:W-:Y:S01]  /*4df0*/  FFMA.FTZ R172, R135, R180.reuse, R158 ;  /* 0x000000b487ac7223 */ /* 0x080fe2000001009e */
[----:B------:R-:W-:Y:S01]  /*4e00*/  FMUL.FTZ R159, R199, UR48 ;  /* 0x00000030c79f7c20 */ /* 0x000fe20008410000 */
[-C--:B------:R-:W-:Y:S01]  /*4e10*/  FMUL.FTZ R158, R140, R181.reuse ;  /* 0x000000b58c9e7220 */ /* 0x080fe20000410000 */
[C---:B------:R-:W-:Y:S01]  /*4e20*/  FFMA.FTZ R160, R141.reuse, R181, -R160 ;  /* 0x000000b58da07223 */ /* 0x040fe200000108a0 */
[----:B------:R-:W4:Y:S01]  /*4e30*/  SHFL.UP PT, R151, R6, 0x2, RZ ;  /* 0x0440000006977989 */ /* 0x000f2200000e00ff */
[----:B------:R-:W-:Y:S01]  /*4e40*/  FMUL.FTZ R164, R134, R180 ;  /* 0x000000b486a47220 */ /* 0x000fe20000410000 */
[----:B------:R-:W-:Y:S01]  /*4e50*/  FFMA.FTZ R158, R141, R171, R158 ;  /* 0x000000ab8d9e7223 */ /* 0x000fe2000001009e */
[----:B------:R-:W-:Y:S01]  /*4e60*/  FFMA.FTZ R180, R200, UR47, -R159 ;  /* 0x0000002fc8b47c23 */ /* 0x000fe2000801089f */
[----:B------:R-:W-:Y:S01]  /*4e70*/  FADD.FTZ R160, R177, R160 ;  /* 0x000000a0b1a07221 */ /* 0x000fe20000010000 */
[----:B------:R-:W-:Y:S01]  /*4e80*/  FFMA.FTZ R166, R135, R166, -R164 ;  /* 0x000000a687a67223 */ /* 0x000fe200000108a4 */
[----:B------:R-:W-:Y:S01]  /*4e90*/  FMUL.FTZ R171, R136, R172 ;  /* 0x000000ac88ab7220 */ /* 0x000fe20000410000 */
[----:B------:R-:W-:Y:S01]  /*4ea0*/  ISETP.GE.AND P2, PT, R26, 0x2, PT ;  /* 0x000000021a00780c */ /* 0x000fe20003f46270 */
[----:B------:R-:W-:Y:S01]  /*4eb0*/  FFMA.FTZ R158, R51, R180, R158 ;  /* 0x000000b4339e7223 */ /* 0x000fe2000001009e */
[----:B------:R-:W-:Y:S01]  /*4ec0*/  FMUL.FTZ R164, R138, R160 ;  /* 0x000000a08aa47220 */ /* 0x000fe20000410000 */
[-C--:B------:R-:W-:Y:S01]  /*4ed0*/  FMUL.FTZ R204, R136, R166.reuse ;  /* 0x000000a688cc7220 */ /* 0x080fe20000410000 */
[----:B------:R-:W-:Y:S01]  /*4ee0*/  FFMA.FTZ R166, R137, R166, -R171 ;  /* 0x000000a689a67223 */ /* 0x000fe200000108ab */
[-C--:B------:R-:W-:Y:S01]  /*4ef0*/  FMUL.FTZ R159, R138, R158.reuse ;  /* 0x0000009e8a9f7220 */ /* 0x080fe20000410000 */
[----:B------:R-:W-:Y:S01]  /*4f00*/  FFMA.FTZ R171, R139, R158, R164 ;  /* 0x0000009e8bab7223 */ /* 0x000fe200000100a4 */
[----:B0-----:R-:W-:-:S02]  /*4f10*/  FMUL.FTZ R158, R6, R156 ;  /* 0x0000009c069e7220 */ /* 0x001fc40000410000 */
[----:B------:R-:W-:Y:S01]  /*4f20*/  FFMA.FTZ R160, R139, R160, -R159 ;  /* 0x000000a08ba07223 */ /* 0x000fe2000001089f */
[C---:B------:R-:W-:Y:S01]  /*4f30*/  FMUL.FTZ R159, R7.reuse, R156 ;  /* 0x0000009c079f7220 */ /* 0x040fe20000410000 */
[CC--:B-1----:R-:W-:Y:S01]  /*4f40*/  FFMA.FTZ R158, R7.reuse, R155.reuse, R158 ;  /* 0x0000009b079e7223 */ /* 0x0c2fe2000001009e */
[-C--:B--2---:R-:W-:Y:S01]  /*4f50*/  FMUL.FTZ R156, R7, R152.reuse ;  /* 0x00000098079c7220 */ /* 0x084fe20000410000 */
[----:B------:R-:W-:Y:S01]  /*4f60*/  FMUL.FTZ R164, R197, UR48 ;  /* 0x00000030c5a47c20 */ /* 0x000fe20008410000 */
        /* <DEDUP_REMOVED lines=14> */
[-C--:B------:R-:W-:Y:S01]  /*5050*/  FMUL.FTZ R164, R134, R171.reuse ;  /* 0x000000ab86a47220 */ /* 0x080fe20000410000 */
[----:B------:R-:W-:Y:S01]  /*5060*/  FFMA.FTZ R206, R119, R204, R158 ;  /* 0x000000cc77ce7223 */ /* 0x000fe2000001009e */
[----:B------:R-:W-:Y:S01]  /*5070*/  FMUL.FTZ R159, R192, UR48 ;  /* 0x00000030c09f7c20 */ /* 0x000fe20008410000 */
[-C--:B------:R-:W-:Y:S01]  /*5080*/  FMUL.FTZ R158, R134, R160.reuse ;  /* 0x000000a0869e7220 */ /* 0x080fe20000410000 */
[C---:B------:R-:W-:Y:S01]  /*5090*/  FFMA.FTZ R164, R135.reuse, R160, -R164 ;  /* 0x000000a087a47223 */ /* 0x040fe200000108a4 */
[----:B------:R-:W4:Y:S01]  /*50a0*/  SHFL.UP PT, R151, R6, 0x4, RZ ;  /* 0x0480000006977989 */ /* 0x000f2200000e00ff */
[----:B------:R-:W-:Y:S01]  /*50b0*/  FFMA.FTZ R172, R188, UR47, -R159 ;  /* 0x0000002fbcac7c23 */ /* 0x000fe2000801089f */
[----:B------:R-:W-:Y:S01]  /*50c0*/  FFMA.FTZ R158, R135, R171, R158 ;  /* 0x000000ab879e7223 */ /* 0x000fe2000001009e */
[----:B------:R-:W-:Y:S01]  /*50d0*/  FADD.FTZ R164, R165, R164 ;  /* 0x000000a4a5a47221 */ /* 0x000fe20000010000 */
[----:B------:R-:W-:-:S02]  /*50e0*/  ISETP.GE.AND P2, PT, R26, 0x4, PT ;  /* 0x000000041a00780c */ /* 0x000fc40003f46270 */
[----:B------:R-:W-:Y:S01]  /*50f0*/  FFMA.FTZ R158, R53, R172, R158 ;  /* 0x000000ac359e7223 */ /* 0x000fe2000001009e */
[----:B------:R-:W-:-:S03]  /*5100*/  FMUL.FTZ R160, R136, R164 ;  /* 0x000000a488a07220 */ /* 0x000fc60000410000 */
[-C--:B------:R-:W-:Y:S01]  /*5110*/  FMUL.FTZ R159, R136, R158.reuse ;  /* 0x0000009e889f7220 */ /* 0x080fe20000410000 */
[C---:B------:R-:W-:Y:S01]  /*5120*/  FFMA.FTZ R211, R137.reuse, R158, R160 ;  /* 0x0000009e89d37223 */ /* 0x040fe200000100a0 */
[----:B0-----:R-:W-:Y:S01]  /*5130*/  FMUL.FTZ R158, R6, R156 ;  /* 0x0000009c069e7220 */ /* 0x001fe20000410000 */
[----:B------:R-:W-:Y:S01]  /*5140*/  FMUL.FTZ R204, R118, R204 ;  /* 0x000000cc76cc7220 */ /* 0x000fe20000410000 */
[----:B------:R-:W-:Y:S01]  /*5150*/  FFMA.FTZ R164, R137, R164, -R159 ;  /* 0x000000a489a47223 */ /* 0x000fe2000001089f */
[C---:B------:R-:W-:Y:S01]  /*5160*/  FMUL.FTZ R159, R7.reuse, R156 ;  /* 0x0000009c079f7220 */ /* 0x040fe20000410000 */
[-C--:B-1----:R-:W-:Y:S01]  /*5170*/  FFMA.FTZ R158, R7, R155.reuse, R158 ;  /* 0x0000009b079e7223 */ /* 0x082fe2000001009e */
[----:B------:R-:W-:Y:S01]  /*5180*/  FFMA.FTZ R204, R119, R166, -R204 ;  /* 0x000000a677cc7223 */ /* 0x000fe200000108cc */
[----:B------:R-:W-:Y:S01]  /*5190*/  FMUL.FTZ R171, R120, R206 ;  /* 0x000000ce78ab7220 */ /* 0x000fe20000410000 */
[-C--:B--2---:R-:W-:Y:S01]  /*51a0*/  FMUL.FTZ R156, R7, R152.reuse ;  /* 0x00000098079c7220 */ /* 0x084fe20000410000 */
[C---:B------:R-:W-:Y:S01]  /*51b0*/  FMUL.FTZ R152, R6.reuse, R152 ;  /* 0x0000009806987220 */ /* 0x040fe20000410000 */
[----:B------:R-:W-:Y:S01]  /*51c0*/  FFMA.FTZ R159, R6, R155, -R159 ;  /* 0x0000009b069f7223 */ /* 0x000fe2000001089f */
[----:B------:R-:W-:Y:S01]  /*51d0*/  FMUL.FTZ R160, R194, UR48 ;  /* 0x00000030c2a07c20 */ /* 0x000fe20008410000 */
[----:B------:R-:W-:Y:S01]  /*51e0*/  @P2 FADD.FTZ R153, R153, R158 ;  /* 0x0000009e99992221 */ /* 0x000fe20000010000 */
[-C--:B------:R-:W-:Y:S01]  /*51f0*/  FMUL.FTZ R166, R120, R204.reuse ;  /* 0x000000cc78a67220 */ /* 0x080fe20000410000 */
[----:B------:R-:W-:Y:S01]  /*5200*/  FFMA.FTZ R204, R121, R204, -R171 ;  /* 0x000000cc79cc7223 */ /* 0x000fe200000108ab */
[-C--:B----4-:R-:W-:Y:S01]  /*5210*/  @P2 FFMA.FTZ R6, R6, R151.reuse, -R156 ;  /* 0x0000009706062223 */ /* 0x090fe2000001089c */
[----:B------:R-:W-:Y:S01]  /*5220*/  @P2 FFMA.FTZ R7, R7, R151, R152 ;  /* 0x0000009707072223 */ /* 0x000fe20000010098 */
[----:B------:R-:W-:Y:S01]  /*5230*/  FFMA.FTZ R171, R175, UR47, -R160 ;  /* 0x0000002fafab7c23 */ /* 0x000fe200080108a0 */
[----:B------:R-:W-:Y:S01]  /*5240*/  @P2 FADD.FTZ R16, R16, R159 ;  /* 0x0000009f10102221 */ /* 0x000fe20000010000 */
[----:B------:R-:W0:Y:S01]  /*5250*/  SHFL.UP PT, R156, R153, 0x8, RZ ;  /* 0x05000000999c7989 */ /* 0x000e2200000e00ff */
[----:B------:R-:W-:Y:S01]  /*5260*/  FFMA.FTZ R166, R121, R206, R166 ;  /* 0x000000ce79a67223 */ /* 0x000fe200000100a6 */
[----:B------:R-:W-:Y:S01]  /*5270*/  FFMA.FTZ R211, R54, R171, R211 ;  /* 0x000000ab36d37223 */ /* 0x000fe200000100d3 */
[----:B------:R-:W-:Y:S01]  /*5280*/  FMUL.FTZ R206, R122, R204 ;  /* 0x000000cc7ace7220 */ /* 0x000fe20000410000 */
[----:B------:R-:W-:Y:S01]  /*5290*/  FADD.FTZ R164, R163, R164 ;  /* 0x000000a4a3a47221 */ /* 0x000fe20000010000 */
[----:B------:R-:W1:Y:S01]  /*52a0*/  SHFL.UP PT, R152, R7, 0x8, RZ ;  /* 0x0500000007987989 */ /* 0x000e6200000e00ff */
[----:B------:R-:W-:-:S03]  /*52b0*/  FMUL.FTZ R160, R118, R211 ;  /* 0x000000d376a07220 */ /* 0x000fc60000410000 */
[----:B------:R-:W2:Y:S01]  /*52c0*/  SHFL.UP PT, R155, R16, 0x8, RZ ;  /* 0x05000000109b7989 */ /* 0x000ea200000e00ff */
[----:B------:R-:W-:Y:S01]  /*52d0*/  FMUL.FTZ R213, R189, UR48 ;  /* 0x00000030bdd57c20 */ /* 0x000fe20008410000 */
[----:B------:R-:W-:Y:S01]  /*52e0*/  FMUL.FTZ R158, R118, R164 ;  /* 0x000000a4769e7220 */ /* 0x000fe20000410000 */
[-C--:B------:R-:W-:Y:S01]  /*52f0*/  FFMA.FTZ R206, R123, R166.reuse, R206 ;  /* 0x000000a67bce7223 */ /* 0x080fe200000100ce */
[----:B------:R-:W4:Y:S01]  /*5300*/  SHFL.UP PT, R151, R6, 0x8, RZ ;  /* 0x0500000006977989 */ /* 0x000f2200000e00ff */
[----:B------:R-:W-:Y:S01]  /*5310*/  FMUL.FTZ R166, R122, R166 ;  /* 0x000000a67aa67220 */ /* 0x000fe20000410000 */
[C---:B------:R-:W-:Y:S01]  /*5320*/  FFMA.FTZ R159, R119.reuse, R164, -R160 ;  /* 0x000000a4779f7223 */ /* 0x040fe200000108a0 */
[----:B------:R-:W-:Y:S01]  /*5330*/  FFMA.FTZ R158, R119, R211, R158 ;  /* 0x000000d3779e7223 */ /* 0x000fe2000001009e */
[----:B------:R-:W-:Y:S01]  /*5340*/  FFMA.FTZ R164, R170, UR47, -R213 ;  /* 0x0000002faaa47c23 */ /* 0x000fe200080108d5 */
[----:B------:R-:W-:Y:S01]  /*5350*/  FFMA.FTZ R204, R123, R204, -R166 ;  /* 0x000000cc7bcc7223 */ /* 0x000fe200000108a6 */
[----:B------:R-:W-:-:S02]  /*5360*/  FADD.FTZ R159, R150, R159 ;  /* 0x0000009f969f7221 */ /* 0x000fc40000010000 */
[----:B------:R-:W-:Y:S01]  /*5370*/  FFMA.FTZ R158, R55, R164, R158 ;  /* 0x000000a4379e7223 */ /* 0x000fe2000001009e */
[C---:B------:R-:W-:Y:S01]  /*5380*/  FMUL.FTZ R208, R124.reuse, R204 ;  /* 0x000000cc7cd07220 */ /* 0x040fe20000410000 */
[----:B------:R-:W-:Y:S01]  /*5390*/  FMUL.FTZ R211, R124, R206 ;  /* 0x000000ce7cd37220 */ /* 0x000fe20000410000 */
[----:B------:R-:W-:Y:S01]  /*53a0*/  ISETP.GE.AND P2, PT, R26, 0x8, PT ;  /* 0x000000081a00780c */ /* 0x000fe20003f46270 */
[CC--:B------:R-:W-:Y:S01]  /*53b0*/  FMUL.FTZ R160, R120.reuse, R159.reuse ;  /* 0x0000009f78a07220 */ /* 0x0c0fe20000410000 */
[----:B------:R-:W-:Y:S01]  /*53c0*/  FMUL.FTZ R166, R120, R158 ;  /* 0x0000009e78a67220 */ /* 0x000fe20000410000 */
[C---:B------:R-:W-:Y:S01]  /*53d0*/  FFMA.FTZ R208, R125.reuse, R206, R208 ;  /* 0x000000ce7dd07223 */ /* 0x040fe200000100d0 */
[----:B------:R-:W-:Y:S01]  /*53e0*/  FFMA.FTZ R206, R125, R204, -R211 ;  /* 0x000000cc7dce7223 */ /* 0x000fe200000108d3 */
[C---:B------:R-:W-:Y:S01]  /*53f0*/  FFMA.FTZ R211, R121.reuse, R158, R160 ;  /* 0x0000009e79d37223 */ /* 0x040fe200000100a0 */
[----:B------:R-:W-:Y:S01]  /*5400*/  FFMA.FTZ R213, R121, R159, -R166 ;  /* 0x0000009f79d57223 */ /* 0x000fe200000108a6 */
[CC--:B0-----:R-:W-:Y:S01]  /*5410*/  FMUL.FTZ R158, R6.reuse, R156.reuse ;  /* 0x0000009c069e7220 */ /* 0x0c1fe20000410000 */
[C---:B------:R-:W-:Y:S01]  /*5420*/  FMUL.FTZ R159, R7.reuse, R156 ;  /* 0x0000009c079f7220 */ /* 0x040fe20000410000 */
[CC--:B-1----:R-:W-:Y:S01]  /*5430*/  FMUL.FTZ R156, R7.reuse, R152.reuse ;  /* 0x00000098079c7220 */ /* 0x0c2fe20000410000 */
[C---:B------:R-:W-:Y:S01]  /*5440*/  FMUL.FTZ R152, R6.reuse, R152 ;  /* 0x0000009806987220 */ /* 0x040fe20000410000 */
[-C--:B--2---:R-:W-:Y:S01]  /*5450*/  FFMA.FTZ R158, R7, R155.reuse, R158 ;  /* 0x0000009b079e7223 */ /* 0x084fe2000001009e */
[----:B------:R-:W-:Y:S01]  /*5460*/  FFMA.FTZ R159, R6, R155, -R159 ;  /* 0x0000009b069f7223 */ /* 0x000fe2000001089f */
[----:B------:R-:W-:Y:S01]  /*5470*/  FMUL.FTZ R155, R179, UR48 ;  /* 0x00000030b39b7c20 */ /* 0x000fe20008410000 */
[----:B----4-:R-:W-:Y:S01]  /*5480*/  @P2 FFMA.FTZ R7, R7, R151, R152 ;  /* 0x0000009707072223 */ /* 0x010fe20000010098 */
[----:B------:R-:W-:-:S02]  /*5490*/  @P2 FADD.FTZ R153, R153, R158 ;  /* 0x0000009e99992221 */ /* 0x000fc40000010000 */
[----:B------:R-:W-:Y:S01]  /*54a0*/  FFMA.FTZ R155, R168, UR47, -R155 ;  /* 0x0000002fa89b7c23 */ /* 0x000fe2000801089b */
[----:B------:R-:W-:Y:S01]  /*54b0*/  @P2 FADD.FTZ R16, R16, R159 ;  /* 0x0000009f10102221 */ /* 0x000fe20000010000 */
[----:B------:R-:W-:Y:S01]  /*54c0*/  @P2 FFMA.FTZ R6, R6, R151, -R156 ;  /* 0x0000009706062223 */ /* 0x000fe2000001089c */
[----:B------:R-:W0:Y:S01]  /*54d0*/  SHFL.UP PT, R159, R153, 0x10, RZ ;  /* 0x06000000999f7989 */ /* 0x000e2200000e00ff */
[----:B------:R-:W-:Y:S01]  /*54e0*/  FMUL.FTZ R152, R126, R206 ;  /* 0x000000ce7e987220 */ /* 0x000fe20000410000 */
[----:B------:R-:W-:Y:S01]  /*54f0*/  FFMA.FTZ R211, R56, R155, R211 ;  /* 0x0000009b38d37223 */ /* 0x000fe200000100d3 */
[----:B------:R-:W-:Y:S01]  /*5500*/  FADD.FTZ R213, R18, R213 ;  /* 0x000000d512d57221 */ /* 0x000fe20000010000 */
[----:B------:R-:W1:Y:S01]  /*5510*/  SHFL.UP PT, R151, R7, 0x10, RZ ;  /* 0x0600000007977989 */ /* 0x000e6200000e00ff */
[----:B------:R-:W-:Y:S01]  /*5520*/  FFMA.FTZ R210, R127, R208, R152 ;  /* 0x000000d07fd27223 */ /* 0x000fe20000010098 */
[C---:B------:R-:W-:Y:S02]  /*5530*/  FMUL.FTZ R160, R122.reuse, R211 ;  /* 0x000000d37aa07220 */ /* 0x040fe40000410000 */
[----:B------:R-:W2:Y:S01]  /*5540*/  SHFL.UP PT, R158, R16, 0x10, RZ ;  /* 0x06000000109e7989 */ /* 0x000ea200000e00ff */
[----:B------:R-:W-:Y:S01]  /*5550*/  FMUL.FTZ R152, R122, R213 ;  /* 0x000000d57a987220 */ /* 0x000fe20000410000 */
[----:B------:R-:W-:-:S02]  /*5560*/  FMUL.FTZ R204, R209, UR48 ;  /* 0x00000030d1cc7c20 */ /* 0x000fc40008410000 */
[----:B------:R-:W4:Y:S01]  /*5570*/  SHFL.UP PT, R156, R6, 0x10, RZ ;  /* 0x06000000069c7989 */ /* 0x000f2200000e00ff */
[C---:B------:R-:W-:Y:S01]  /*5580*/  FFMA.FTZ R166, R123.reuse, R213, -R160 ;  /* 0x000000d57ba67223 */ /* 0x040fe200000108a0 */
[----:B------:R-:W-:Y:S01]  /*5590*/  FFMA.FTZ R160, R123, R211, R152 ;  /* 0x000000d37ba07223 */ /* 0x000fe20000010098 */
[----:B------:R-:W-:Y:S01]  /*55a0*/  FFMA.FTZ R152, R149, UR47, -R204 ;  /* 0x0000002f95987c23 */ /* 0x000fe200080108cc */
[----:B------:R-:W-:Y:S01]  /*55b0*/  FMUL.FTZ R208, R126, R208 ;  /* 0x000000d07ed07220 */ /* 0x000fe20000410000 */
[----:B------:R-:W-:Y:S02]  /*55c0*/  ISETP.GE.AND P2, PT, R26, 0x10, PT ;  /* 0x000000101a00780c */ /* 0x000fe40003f46270 */
[----:B------:R-:W-:Y:S01]  /*55d0*/  FFMA.FTZ R160, R57, R152, R160 ;  /* 0x0000009839a07223 */ /* 0x000fe200000100a0 */
[----:B------:R-:W-:Y:S01]  /*55e0*/  FADD.FTZ R166, R15, R166 ;  /* 0x000000a60fa67221 */ /* 0x000fe20000010000 */
[----:B------:R-:W-:Y:S01]  /*55f0*/  FFMA.FTZ R208, R127, R206, -R208 ;  /* 0x000000ce7fd07223 */ /* 0x000fe200000108d0 */
[----:B------:R-:W-:Y:S01]  /*5600*/  FMUL.FTZ R213, R128, R210 ;  /* 0x000000d280d57220 */ /* 0x000fe20000410000 */
[C---:B------:R-:W-:Y:S01]  /*5610*/  FMUL.FTZ R211, R124.reuse, R160 ;  /* 0x000000a07cd37220 */ /* 0x040fe20000410000 */
[----:B------:R-:W-:Y:S01]  /*5620*/  FMUL.FTZ R204, R124, R166 ;  /* 0x000000a67ccc7220 */ /* 0x000fe20000410000 */
[-C--:B------:R-:W-:Y:S01]  /*5630*/  FMUL.FTZ R206, R128, R208.reuse ;  /* 0x000000d080ce7220 */ /* 0x080fe20000410000 */
[----:B------:R-:W-:Y:S01]  /*5640*/  FFMA.FTZ R208, R129, R208, -R213 ;  /* 0x000000d081d07223 */ /* 0x000fe200000108d5 */
[----:B------:R-:W-:Y:S01]  /*5650*/  FFMA.FTZ R215, R125, R166, -R211 ;  /* 0x000000a67dd77223 */ /* 0x000fe200000108d3 */
[-C--:B0-----:R-:W-:Y:S01]  /*5660*/  FMUL.FTZ R211, R7, R159.reuse ;  /* 0x0000009f07d37220 */ /* 0x081fe20000410000 */
[----:B------:R-:W-:Y:S01]  /*5670*/  FMUL.FTZ R166, R6, R159 ;  /* 0x0000009f06a67220 */ /* 0x000fe20000410000 */
[----:B------:R-:W-:Y:S01]  /*5680*/  FFMA.FTZ R213, R125, R160, R204 ;  /* 0x000000a07dd57223 */ /* 0x000fe200000100cc */
[----:B------:R-:W-:Y:S01]  /*5690*/  FMUL.FTZ R217, R174, UR48 ;  /* 0x00000030aed97c20 */ /* 0x000fe20008410000 */
        /* <DEDUP_REMOVED lines=24> */
[----:B------:R-:W-:Y:S01]  /*5820*/  FFMA.FTZ R206, R129, R210, R206 ;  /* 0x000000d281ce7223 */ /* 0x000fe200000100ce */
[----:B------:R-:W-:Y:S01]  /*5830*/  FMUL.FTZ R210, R196, UR48 ;  /* 0x00000030c4d27c20 */ /* 0x000fe20008410000 */
[----:B------:R-:W-:Y:S01]  /*5840*/  FFMA.FTZ R160, R59, R156, R160 ;  /* 0x0000009c3ba07223 */ /* 0x000fe200000100a0 */
[C---:B------:R-:W-:Y:S02]  /*5850*/  FMUL.FTZ R204, R128.reuse, R166 ;  /* 0x000000a680cc7220 */ /* 0x040fe40000410000 */
[----:B----4-:R-:W-:Y:S01]  /*5860*/  FFMA.FTZ R153, R167, UR47, -R210 ;  /* 0x0000002fa7997c23 */ /* 0x010fe200080108d2 */
        /* <DEDUP_REMOVED lines=57> */
[----:B------:R-:W-:Y:S01]  /*5c00*/  FMUL.FTZ R204, R132, R212 ;  /* 0x000000d484cc7220 */ /* 0x000fe20000410000 */
[----:B------:R-:W-:Y:S01]  /*5c10*/  FFMA.FTZ R166, R93, R22, R4 ;  /* 0x000000165da67223 */ /* 0x000fe20000010004 */
[C---:B------:R-:W-:Y:S01]  /*5c20*/  FMUL.FTZ R4, R128.reuse, R19 ;  /* 0x0000001380047220 */ /* 0x040fe20000410000 */
[----:B------:R-:W-:Y:S01]  /*5c30*/  FFMA.FTZ R7, R61, R7, R146 ;  /* 0x000000073d077223 */ /* 0x000fe20000010092 */
[----:B------:R-:W-:Y:S01]  /*5c40*/  FFMA.FTZ R204, R133, R206, -R204 ;  /* 0x000000ce85cc7223 */ /* 0x000fe200000108cc */
        /* <DEDUP_REMOVED lines=53> */
[----:B------:R-:W-:Y:S01]  /*5fa0*/  FFMA.FTZ R6, R121, R149, R6 ;  /* 0x0000009579067223 */ /* 0x000fe20000010006 */
[----:B------:R-:W-:Y:S01]  /*5fb0*/  FFMA.FTZ R209, -R57, R209, R196 ;  /* 0x000000d139d17223 */ /* 0x000fe200000101c4 */
[----:B------:R-:W-:Y:S01]  /*5fc0*/  FFMA.FTZ R5, R168, R176, -R5 ;  /* 0x000000b0a8057223 */ /* 0x000fe20000010805 */
[----:B------:R-:W-:Y:S01]  /*5fd0*/  FFMA.FTZ R179, R82, R99, R179 ;  /* 0x0000006352b37223 */ /* 0x000fe200000100b3 */
[----:B------:R-:W-:Y:S01]  /*5fe0*/  FFMA.FTZ R4, R168, R149, R7 ;  /* 0x00000095a8047223 */ /* 0x000fe20000010007 */
[----:B------:R-:W-:-:S02]  /*5ff0*/  FADD.FTZ R168, RZ, R6 ;  /* 0x00000006ffa87221 */ /* 0x000fc40000010000 */
[----:B------:R-:W-:Y:S01]  /*6000*/  FMUL.FTZ R6, R118, R179 ;  /* 0x000000b376067220 */ /* 0x000fe20000410000 */
[C---:B------:R-:W-:Y:S01]  /*6010*/  FFMA.FTZ R206, -R56.reuse, R4, R209 ;  /* 0x0000000438ce7223 */ /* 0x040fe200000101d1 */
[----:B------:R-:W-:Y:S01]  /*6020*/  FFMA.FTZ R196, R56, R5, R3 ;  /* 0x0000000538c47223 */ /* 0x000fe20000010003 */
[-C--:B------:R-:W-:Y:S01]  /*6030*/  FMUL.FTZ R4, R118, R168.reuse ;  /* 0x000000a876047220 */ /* 0x080fe20000410000 */
[CC--:B------:R-:W-:Y:S01]  /*6040*/  FMUL.FTZ R3, R189.reuse, R168.reuse ;  /* 0x000000a8bd037220 */ /* 0x0c0fe20000410000 */
[-C--:B------:R-:W-:Y:S01]  /*6050*/  FMUL.FTZ R5, R189, R179.reuse ;  /* 0x000000b3bd057220 */ /* 0x080fe20000410000 */
[CC--:B------:R-:W-:Y:S01]  /*6060*/  FFMA.FTZ R6, R119.reuse, R168.reuse, R6 ;  /* 0x000000a877067223 */ /* 0x0c0fe20000010006 */
        /* <DEDUP_REMOVED lines=10> */
[C---:B------:R-:W-:Y:S01]  /*6110*/  FFMA.FTZ R4, R137.reuse, R189, -R4 ;  /* 0x000000bd89047223 */ /* 0x040fe20000010804 */
[-C--:B------:R-:W-:Y:S02]  /*6120*/  FFMA.FTZ R3, R137, R170.reuse, R3 ;  /* 0x000000aa89037223 */ /* 0x080fe40000010003 */
[----:B------:R-:W-:Y:S01]  /*6130*/  FFMA.FTZ R196, R175, R170, R194 ;  /* 0x000000aaafc47223 */ /* 0x000fe200000100c2 */
[----:B------:R-:W-:Y:S01]  /*6140*/  FFMA.FTZ R194, R81, R96, R4 ;  /* 0x0000006051c27223 */ /* 0x000fe20000010004 */
[----:B------:R-:W-:Y:S01]  /*6150*/  FFMA.FTZ R5, -R55, R5, R206 ;  /* 0x0000000537057223 */ /* 0x000fe200000101ce */
[----:B------:R-:W-:Y:S01]  /*6160*/  FFMA.FTZ R6, R175, R189, -R6 ;  /* 0x000000bdaf067223 */ /* 0x000fe20000010806 */
[----:B------:R-:W-:Y:S01]  /*6170*/  FADD.FTZ R175, RZ, R3 ;  /* 0x00000003ffaf7221 */ /* 0x000fe20000010000 */
[----:B------:R-:W-:Y:S01]  /*6180*/  FMUL.FTZ R4, R134, R194 ;  /* 0x000000c286047220 */ /* 0x000fe20000410000 */
[----:B------:R-:W-:-:S02]  /*6190*/  FFMA.FTZ R206, -R54, R196, R5 ;  /* 0x000000c436ce7223 */ /* 0x000fc40000010105 */
[-C--:B------:R-:W-:Y:S01]  /*61a0*/  FMUL.FTZ R5, R192, R175.reuse ;  /* 0x000000afc0057220 */ /* 0x080fe20000410000 */
[-C--:B------:R-:W-:Y:S01]  /*61b0*/  FMUL.FTZ R3, R134, R175.reuse ;  /* 0x000000af86037220 */ /* 0x080fe20000410000 */
[-C--:B------:R-:W-:Y:S01]  /*61c0*/  FMUL.FTZ R192, R192, R194.reuse ;  /* 0x000000c2c0c07220 */ /* 0x080fe20000410000 */
[CC--:B------:R-:W-:Y:S01]  /*61d0*/  FFMA.FTZ R4, R135.reuse, R175.reuse, R4 ;  /* 0x000000af87047223 */ /* 0x0c0fe20000010004 */
[CC--:B------:R-:W-:Y:S01]  /*61e0*/  FFMA.FTZ R5, R188.reuse, R194.reuse, -R5 ;  /* 0x000000c2bc057223 */ /* 0x0c0fe20000010805 */
[----:B------:R-:W-:Y:S01]  /*61f0*/  FFMA.FTZ R196, R135, R194, -R3 ;  /* 0x000000c287c47223 */ /* 0x000fe20000010803 */
[----:B------:R-:W-:Y:S01]  /*6200*/  FFMA.FTZ R3, R188, R175, R192 ;  /* 0x000000afbc037223 */ /* 0x000fe200000100c0 */
[----:B------:R-:W-:Y:S01]  /*6210*/  FADD.FTZ R188, RZ, R4 ;  /* 0x00000004ffbc7221 */ /* 0x000fe20000010000 */
[----:B------:R-:W-:Y:S01]  /*6220*/  FFMA.FTZ R6, R54, R6, R7 ;  /* 0x0000000636067223 */ /* 0x000fe20000010007 */
[----:B------:R-:W-:Y:S02]  /*6230*/  FFMA.FTZ R196, R89, R44, R196 ;  /* 0x0000002c59c47223 */ /* 0x000fe400000100c4 */
[CC--:B------:R-:W-:Y:S01]  /*6240*/  FMUL.FTZ R4, R138.reuse, R188.reuse ;  /* 0x000000bc8a047220 */ /* 0x0c0fe20000410000 */
[C---:B------:R-:W-:Y:S01]  /*6250*/  FFMA.FTZ R7, R53.reuse, R5, R6 ;  /* 0x0000000535077223 */ /* 0x040fe20000010006 */
[----:B------:R-:W-:Y:S01]  /*6260*/  FFMA.FTZ R209, -R53, R3, R206 ;  /* 0x0000000335d17223 */ /* 0x000fe200000101ce */
[----:B------:R-:W-:Y:S01]  /*6270*/  FMUL.FTZ R6, R197, R188 ;  /* 0x000000bcc5067220 */ /* 0x000fe20000410000 */
[-C--:B------:R-:W-:Y:S01]  /*6280*/  FMUL.FTZ R5, R138, R196.reuse ;  /* 0x000000c48a057220 */ /* 0x080fe20000410000 */
[-C--:B------:R-:W-:Y:S01]  /*6290*/  FFMA.FTZ R3, R139, R196.reuse, -R4 ;  /* 0x000000c48b037223 */ /* 0x080fe20000010804 */
[----:B------:R-:W-:Y:S01]  /*62a0*/  UISETP.GE.AND UP0, UPT, UR16, UR45, UPT ;  /* 0x0000002d1000728c */ /* 0x000fe2000bf06270 */
[-C--:B------:R-:W-:Y:S01]  /*62b0*/  FMUL.FTZ R4, R197, R196.reuse ;  /* 0x000000c4c5047220 */ /* 0x080fe20000410000 */
[----:B------:R-:W-:Y:S01]  /*62c0*/  FFMA.FTZ R6, R191, R196, -R6 ;  /* 0x000000c4bf067223 */ /* 0x000fe20000010806 */
[----:B------:R-:W-:Y:S01]  /*62d0*/  FFMA.FTZ R5, R139, R188, R5 ;  /* 0x000000bc8b057223 */ /* 0x000fe20000010005 */
[----:B------:R-:W-:-:S02]  /*62e0*/  FFMA.FTZ R197, R80, R97, R3 ;  /* 0x0000006150c57223 */ /* 0x000fc40000010003 */
[----:B------:R-:W-:Y:S01]  /*62f0*/  FFMA.FTZ R206, R52, R6, R7 ;  /* 0x0000000634ce7223 */ /* 0x000fe20000010007 */
[----:B------:R-:W-:Y:S01]  /*6300*/  FADD.FTZ R192, RZ, R5 ;  /* 0x00000005ffc07221 */ /* 0x000fe20000010000 */
[C---:B------:R-:W-:Y:S01]  /*6310*/  FMUL.FTZ R6, R140.reuse, R197 ;  /* 0x000000c58c067220 */ /* 0x040fe20000410000 */
[----:B------:R-:W-:Y:S01]  /*6320*/  PLOP3.LUT P1, PT, PT, PT, UP0, 0x80, 0x8 ;  /* 0x000000000008781c */ /* 0x000fe20003f2f008 */
[----:B------:R-:W-:Y:S01]  /*6330*/  FFMA.FTZ R191, R191, R188, R4 ;  /* 0x000000bcbfbf7223 */ /* 0x000fe20000010004 */
[-C--:B------:R-:W-:Y:S01]  /*6340*/  FMUL.FTZ R4, R140, R192.reuse ;  /* 0x000000c08c047220 */ /* 0x080fe20000410000 */
[-C--:B------:R-:W-:Y:S01]  /*6350*/  FFMA.FTZ R6, R141, R192.reuse, R6 ;  /* 0x000000c08d067223 */ /* 0x080fe20000010006 */
[----:B------:R-:W-:Y:S01]  /*6360*/  ISETP.NE.OR P1, PT, R27, RZ, P1 ;  /* 0x000000ff1b00720c */ /* 0x000fe20000f25670 */
[----:B------:R-:W-:Y:S01]  /*6370*/  FFMA.FTZ R208, -R52, R191, R209 ;  /* 0x000000bf34d07223 */ /* 0x000fe200000101d1 */
[----:B------:R-:W-:Y:S01]  /*6380*/  FMUL.FTZ R5, R199, R192 ;  /* 0x000000c0c7057220 */ /* 0x000fe20000410000 */
[-C--:B------:R-:W-:Y:S01]  /*6390*/  FFMA.FTZ R3, R141, R197.reuse, -R4 ;  /* 0x000000c58d037223 */ /* 0x080fe20000010804 */
[----:B------:R-:W-:Y:S01]  /*63a0*/  FADD.FTZ R191, RZ, R6 ;  /* 0x00000006ffbf7221 */ /* 0x000fe20000010000 */
[-C--:B------:R-:W-:Y:S01]  /*63b0*/  FMUL.FTZ R7, R199, R197.reuse ;  /* 0x000000c5c7077220 */ /* 0x080fe20000410000 */
[----:B------:R-:W-:Y:S01]  /*63c0*/  FFMA.FTZ R5, R200, R197, -R5 ;  /* 0x000000c5c8057223 */ /* 0x000fe20000010805 */
[----:B------:R-:W-:Y:S01]  /*63d0*/  FFMA.FTZ R199, R86, R45, R3 ;  /* 0x0000002d56c77223 */ /* 0x000fe20000010003 */
[----:B------:R-:W-:-:S02]  /*63e0*/  FMUL.FTZ R209, R202, R191 ;  /* 0x000000bfcad17220 */ /* 0x000fc40000410000 */
[----:B------:R-:W-:Y:S02]  /*63f0*/  FFMA.FTZ R5, R51, R5, R206 ;  /* 0x0000000533057223 */ /* 0x000fe400000100ce */
[-C--:B------:R-:W-:Y:S01]  /*6400*/  FFMA.FTZ R206, R198, R199.reuse, -R209 ;  /* 0x000000c7c6ce7223 */ /* 0x080fe200000108d1 */
[----:B------:R-:W-:Y:S01]  /*6410*/  VOTEU.ALL UP0, P1 ;  /* 0x0000000000ff7886 */ /* 0x000fe20000800000 */
[----:B------:R-:W-:Y:S02]  /*6420*/  ISETP.NE.AND P2, PT, R154, 0x1f, PT ;  /* 0x0000001f9a00780c */ /* 0x000fe40003f45270 */
[----:B------:R-:W-:Y:S01]  /*6430*/  FFMA.FTZ R206, R50, R206, R5 ;  /* 0x000000ce32ce7223 */ /* 0x000fe20000010005 */
[----:B------:R-:W-:Y:S01]  /*6440*/  HFMA2 R5, -RZ, RZ, 0, 0 ;  /* 0x00000000ff057431 */ /* 0x000fe200000001ff */
[----:B------:R-:W-:Y:S01]  /*6450*/  @!UP0 ULEA UR9, UR8, UR33, 0x4 ;  /* 0x0000002108098291 */ /* 0x000fe2000f8e20ff */
[----:B------:R-:W-:Y:S01]  /*6460*/  FFMA.FTZ R3, R200, R192, R7 ;  /* 0x000000c0c8037223 */ /* 0x000fe20000010007 */
[----:B------:R-:W-:Y:S01]  /*6470*/  FMUL.FTZ R202, R202, R199 ;  /* 0x000000c7caca7220 */ /* 0x000fe20000410000 */
[----:B------:R-:W-:-:S02]  /*6480*/  MOV R4, 0x3f800000 ;  /* 0x3f80000000047802 */ /* 0x000fc40000000f00 */
[----:B------:R-:W-:Y:S01]  /*6490*/  CS2R R6, SRZ ;  /* 0x0000000000067805 */ /* 0x000fe2000001ff00 */
[----:B------:R-:W-:Y:S01]  /*64a0*/  FFMA.FTZ R211, R0, R159, R211 ;  /* 0x0000009f00d37223 */ /* 0x000fe200000100d3 */
[----:B------:R-:W-:Y:S01]  /*64b0*/  FADD.FTZ R213, R10, R213 ;  /* 0x000000d50ad57221 */ /* 0x000fe20000010000 */
[----:B------:R-:W-:Y:S01]  /*64c0*/  FFMA.FTZ R3, -R51, R3, R208 ;  /* 0x0000000333037223 */ /* 0x000fe200000101d0 */
        /* <DEDUP_REMOVED lines=12> */
[-C--:B0-----:R-:W-:Y:S01]  /*6590*/  FMUL.FTZ R217, R204, R219.reuse ;  /* 0x000000dbccd97220 */ /* 0x081fe20000410000 */
[----:B------:R-:W-:Y:S01]  /*65a0*/  FMUL.FTZ R219, R2, R219 ;  /* 0x000000db02db7220 */ /* 0x000fe20000410000 */
[-C--:B---3--:R-:W-:Y:S01]  /*65b0*/  FMUL.FTZ R209, R204, R215.reuse ;  /* 0x000000d7ccd17220 */ /* 0x088fe20000410000 */
[C---:B------:R-:W-:Y:S01]  /*65c0*/  FMUL.FTZ R215, R2.reuse, R215 ;  /* 0x000000d702d77220 */ /* 0x040fe20000410000 */
[-C--:B----4-:R-:W-:Y:S01]  /*65d0*/  FFMA.FTZ R200, R2, R202.reuse, -R217 ;  /* 0x000000ca02c87223 */ /* 0x090fe200000108d9 */
[----:B------:R-:W-:Y:S01]  /*65e0*/  FFMA.FTZ R202, R204, R202, R219 ;  /* 0x000000caccca7223 */ /* 0x000fe200000100db */
[C---:B-1----:R-:W-:Y:S01]  /*65f0*/  FFMA.FTZ R2, R208.reuse, R2, -R209 ;  /* 0x00000002d0027223 */ /* 0x042fe200000108d1 */
[----:B------:R-:W-:Y:S01]  /*6600*/  FFMA.FTZ R204, R208, R204, R215 ;  /* 0x000000ccd0cc7223 */ /* 0x000fe200000100d7 */
[----:B------:R-:W-:Y:S01]  /*6610*/  FADD.FTZ R211, R211, R200 ;  /* 0x000000c8d3d37221 */ /* 0x000fe20000010000 */
[----:B------:R-:W-:-:S07]  /*6620*/  FADD.FTZ R213, R213, R202 ;  /* 0x000000cad5d57221 */ /* 0x000fce0000010000 */
.L_x_14161:
[----:B------:R-:W-:Y:S05]  /*6630*/  BSYNC.RECONVERGENT B0 ;  /* 0x0000000000007941 */ /* 0x000fea0003800200 */
.L_x_14160:
[----:B-1----:R1:W1:Y:S01]  /*6640*/  SHFL.DOWN PT, R208, R2, 0x2, 0x1f ;  /* 0x08401f0002d07f89 */ /* 0x00226200000e0000 */
[----:B------:R-:W-:Y:S03]  /*6650*/  BSSY.RECONVERGENT B0, `(.L_x_14162) ;  /* 0x000000f000007945 */ /* 0x000fe60003800200 */
[----:B---3--:R3:W1:Y:S04]  /*6660*/  SHFL.DOWN PT, R215, R204, 0x2, 0x1f ;  /* 0x08401f00ccd77f89 */ /* 0x00866800000e0000 */
[----:B----4-:R3:W4:Y:S04]  /*6670*/  SHFL.DOWN PT, R202, R211, 0x2, 0x1f ;  /* 0x08401f00d3ca7f89 */ /* 0x01072800000e0000 */
[----:B0-----:R3:W0:Y:S01]  /*6680*/  SHFL.DOWN PT, R219, R213, 0x2, 0x1f ;  /* 0x08401f00d5db7f89 */ /* 0x00162200000e0000 */
[----:B------:R-:W-:Y:S05]  /*6690*/  @P3 BRA `(.L_x_14163) ;  /* 0x0000000000283947 */ /* 0x000fea0003800000 */
[-C--:B0-----:R-:W-:Y:S01]  /*66a0*/  FMUL.FTZ R217, R204, R219.reuse ;  /* 0x000000dbccd97220 */ /* 0x081fe20000410000 */
[----:B------:R-:W-:Y:S01]  /*66b0*/  FMUL.FTZ R219, R2, R219 ;  /* 0x000000db02db7220 */ /* 0x000fe20000410000 */
[-C--:B-1----:R-:W-:Y:S01]  /*66c0*/  FMUL.FTZ R209, R204, R215.reuse ;  /* 0x000000d7ccd17220 */ /* 0x082fe20000410000 */
[C---:B------:R-:W-:Y:S01]  /*66d0*/  FMUL.FTZ R215, R2.reuse, R215 ;  /* 0x000000d702d77220 */ /* 0x040fe20000410000 */
[-C--:B----4-:R-:W-:Y:S01]  /*66e0*/  FFMA.FTZ R200, R2, R202.reuse, -R217 ;  /* 0x000000ca02c87223 */ /* 0x090fe200000108d9 */
[----:B------:R-:W-:Y:S01]  /*66f0*/  FFMA.FTZ R202, R204, R202, R219 ;  /* 0x000000caccca7223 */ /* 0x000fe200000100db */
[-C--:B------:R-:W-:Y:S01]  /*6700*/  FFMA.FTZ R2, R2, R208.reuse, -R209 ;  /* 0x000000d002027223 */ /* 0x080fe200000108d1 */
[----:B---3--:R-:W-:Y:S01]  /*6710*/  FFMA.FTZ R204, R204, R208, R215 ;  /* 0x000000d0cccc7223 */ /* 0x008fe200000100d7 */
[----:B------:R-:W-:Y:S01]  /*6720*/  FADD.FTZ R211, R211, R200 ;  /* 0x000000c8d3d37221 */ /* 0x000fe20000010000 */
[----:B------:R-:W-:-:S07]  /*6730*/  FADD.FTZ R213, R213, R202 ;  /* 0x000000cad5d57221 */ /* 0x000fce0000010000 */
.L_x_14163:
[----:B------:R-:W-:Y:S05]  /*6740*/  BSYNC.RECONVERGENT B0 ;  /* 0x0000000000007941 */ /* 0x000fea0003800200 */
.L_x_14162:
[----:B-1----:R1:W1:Y:S01]  /*6750*/  SHFL.DOWN PT, R208, R2, 0x4, 0x1f ;  /* 0x08801f0002d07f89 */ /* 0x00226200000e0000 */
[----:B------:R-:W-:Y:S03]  /*6760*/  BSSY.RECONVERGENT B0, `(.L_x_14164) ;  /* 0x000000f000007945 */ /* 0x000fe60003800200 */
[----:B------:R0:W1:Y:S04]  /*6770*/  SHFL.DOWN PT, R215, R204, 0x4, 0x1f ;  /* 0x08801f00ccd77f89 */ /* 0x00006800000e0000 */
[----:B----4-:R4:W1:Y:S04]  /*6780*/  SHFL.DOWN PT, R202, R211, 0x4, 0x1f ;  /* 0x08801f00d3ca7f89 */ /* 0x01086800000e0000 */
[----:B0-----:R4:W0:Y:S01]  /*6790*/  SHFL.DOWN PT, R219, R213, 0x4, 0x1f ;  /* 0x08801f00d5db7f89 */ /* 0x00182200000e0000 */
[----:B------:R-:W-:Y:S05]  /*67a0*/  @P4 BRA `(.L_x_14165) ;  /* 0x0000000000284947 */ /* 0x000fea0003800000 */
[-C--:B0-----:R-:W-:Y:S01]  /*67b0*/  FMUL.FTZ R217, R204, R219.reuse ;  /* 0x000000dbccd97220 */ /* 0x081fe20000410000 */
[----:B------:R-:W-:Y:S01]  /*67c0*/  FMUL.FTZ R219, R2, R219 ;  /* 0x000000db02db7220 */ /* 0x000fe20000410000 */
[-C--:B-1----:R-:W-:Y:S01]  /*67d0*/  FMUL.FTZ R209, R204, R215.reuse ;  /* 0x000000d7ccd17220 */ /* 0x082fe20000410000 */
[C---:B------:R-:W-:Y:S01]  /*67e0*/  FMUL.FTZ R215, R2.reuse, R215 ;  /* 0x000000d702d77220 */ /* 0x040fe20000410000 */
[-C--:B------:R-:W-:Y:S01]  /*67f0*/  FFMA.FTZ R200, R2, R202.reuse, -R217 ;  /* 0x000000ca02c87223 */ /* 0x080fe200000108d9 */
[----:B------:R-:W-:Y:S01]  /*6800*/  FFMA.FTZ R202, R204, R202, R219 ;  /* 0x000000caccca7223 */ /* 0x000fe200000100db */
[-C--:B------:R-:W-:Y:S01]  /*6810*/  FFMA.FTZ R2, R2, R208.reuse, -R209 ;  /* 0x000000d002027223 */ /* 0x080fe200000108d1 */
[----:B---3--:R-:W-:Y:S01]  /*6820*/  FFMA.FTZ R204, R204, R208, R215 ;  /* 0x000000d0cccc7223 */ /* 0x008fe200000100d7 */
[----:B----4-:R-:W-:Y:S01]  /*6830*/  FADD.FTZ R211, R211, R200 ;  /* 0x000000c8d3d37221 */ /* 0x010fe20000010000 */
[----:B------:R-:W-:-:S07]  /*6840*/  FADD.FTZ R213, R213, R202 ;  /* 0x000000cad5d57221 */ /* 0x000fce0000010000 */
.L_x_14165:
[----:B------:R-:W-:Y:S05]  /*6850*/  BSYNC.RECONVERGENT B0 ;  /* 0x0000000000007941 */ /* 0x000fea0003800200 */
.L_x_14164:
[----:B-1----:R1:W1:Y:S01]  /*6860*/  SHFL.DOWN PT, R208, R2, 0x8, 0x1f ;  /* 0x09001f0002d07f89 */ /* 0x00226200000e0000 */
[----:B------:R-:W-:Y:S03]  /*6870*/  BSSY.RECONVERGENT B0, `(.L_x_14166) ;  /* 0x000000f000007945 */ /* 0x000fe60003800200 */
[----:B------:R0:W1:Y:S04]  /*6880*/  SHFL.DOWN PT, R215, R204, 0x8, 0x1f ;  /* 0x09001f00ccd77f89 */ /* 0x00006800000e0000 */
[----:B------:R1:W1:Y:S04]  /*6890*/  SHFL.DOWN PT, R202, R211, 0x8, 0x1f ;  /* 0x09001f00d3ca7f89 */ /* 0x00026800000e0000 */
        /* <DEDUP_REMOVED lines=12> */
.L_x_14167:
[----:B------:R-:W-:Y:S05]  /*6960*/  BSYNC.RECONVERGENT B0 ;  /* 0x0000000000007941 */ /* 0x000fea0003800200 */
.L_x_14166:
        /* <DEDUP_REMOVED lines=16> */
.L_x_14169:
[----:B------:R-:W-:Y:S05]  /*6a70*/  BSYNC.RECONVERGENT B0 ;  /* 0x0000000000007941 */ /* 0x000fea0003800200 */
.L_x_14168:
[----:B-1----:R-:W-:Y:S01]  /*6a80*/  FFMA.FTZ R208, -R50, R198, R3 ;  /* 0x000000c632d07223 */ /* 0x002fe20000010103 */
[C---:B------:R-:W-:Y:S01]  /*6a90*/  FMUL.FTZ R198, R142.reuse, R191 ;  /* 0x000000bf8ec67220 */ /* 0x040fe20000410000 */
[-C--:B------:R-:W-:Y:S01]  /*6aa0*/  FMUL.FTZ R200, R142, R199.reuse ;  /* 0x000000c78ec87220 */ /* 0x080fe20000410000 */
[----:B0-----:R-:W-:Y:S01]  /*6ab0*/  SHFL.DOWN PT, R219, R204, 0x1, 0x1f ;  /* 0x08201f00ccdb7f89 */ /* 0x001fe200000e0000 */
[----:B------:R-:W-:Y:S01]  /*6ac0*/  ISETP.NE.AND P1, PT, R27, 0x1f, PT ;  /* 0x0000001f1b00780c */ /* 0x000fe20003f25270 */
[C---:B------:R-:W-:Y:S01]  /*6ad0*/  FFMA.FTZ R198, R143.reuse, R199, -R198 ;  /* 0x000000c78fc67223 */ /* 0x040fe200000108c6 */
[----:B------:R-:W-:Y:S01]  /*6ae0*/  FFMA.FTZ R200, R143, R191, R200 ;  /* 0x000000bf8fc87223 */ /* 0x000fe200000100c8 */
[----:B--2---:R-:W0:Y:S01]  /*6af0*/  SHFL.IDX PT, R209, R7, RZ, 0x1f ;  /* 0x00001fff07d17589 */ /* 0x004e2200000e0000 */
[----:B------:R-:W-:Y:S01]  /*6b00*/  ISETP.NE.AND P2, PT, R27, RZ, PT ;  /* 0x000000ff1b00720c */ /* 0x000fe20003f45270 */
[----:B------:R-:W-:Y:S01]  /*6b10*/  FFMA.FTZ R202, R79, R94, R198 ;  /* 0x0000005e4fca7223 */ /* 0x000fe200000100c6 */
[----:B------:R-:W-:Y:S01]  /*6b20*/  FADD.FTZ R198, RZ, R200 ;  /* 0x000000c8ffc67221 */ /* 0x000fe20000010000 */
[----:B------:R3:W1:Y:S01]  /*6b30*/  SHFL.IDX PT, R212, R204, RZ, 0x1f ;  /* 0x00001fffccd47589 */ /* 0x00066200000e0000 */
[----:B------:R-:W-:Y:S01]  /*6b40*/  BSSY.RECONVERGENT B0, `(.L_x_14170) ;  /* 0x00001f6000007945 */ /* 0x000fe20003800200 */
[C---:B------:R-:W-:Y:S01]  /*6b50*/  FMUL.FTZ R200, R144.reuse, R202 ;  /* 0x000000ca90c87220 */ /* 0x040fe20000410000 */
[-C--:B------:R-:W-:Y:S01]  /*6b60*/  FMUL.FTZ R215, R144, R198.reuse ;  /* 0x000000c690d77220 */ /* 0x080fe20000410000 */
[----:B------:R-:W2:Y:S01]  /*6b70*/  SHFL.DOWN PT, R217, R2, 0x1, 0x1f ;  /* 0x08201f0002d97f89 */ /* 0x000ea200000e0000 */
[-C--:B------:R-:W-:Y:S01]  /*6b80*/  FMUL.FTZ R214, R207, R198.reuse ;  /* 0x000000c6cfd67220 */ /* 0x080fe20000410000 */
[----:B------:R-:W-:Y:S01]  /*6b90*/  FFMA.FTZ R200, R145, R198, R200 ;  /* 0x000000c691c87223 */ /* 0x000fe200000100c8 */
[-C--:B------:R-:W-:Y:S01]  /*6ba0*/  FMUL.FTZ R207, R207, R202.reuse ;  /* 0x000000cacfcf7220 */ /* 0x080fe20000410000 */
[----:B------:R-:W5:Y:S01]  /*6bb0*/  SHFL.IDX PT, R3, R6, RZ, 0x1f ;  /* 0x00001fff06037589 */ /* 0x000f6200000e0000 */
[-C--:B---3--:R-:W-:Y:S01]  /*6bc0*/  FFMA.FTZ R204, R145, R202.reuse, -R215 ;  /* 0x000000ca91cc7223 */ /* 0x088fe200000108d7 */
[----:B------:R-:W-:Y:S01]  /*6bd0*/  FADD.FTZ R200, RZ, R200 ;  /* 0x000000c8ffc87221 */ /* 0x000fe20000010000 */
[----:B------:R-:W-:Y:S01]  /*6be0*/  FFMA.FTZ R214, R201, R202, -R214 ;  /* 0x000000cac9d67223 */ /* 0x000fe200000108d6 */
[----:B------:R3:W5:Y:S01]  /*6bf0*/  SHFL.IDX PT, R210, R2, RZ, 0x1f ;  /* 0x00001fff02d27589 */ /* 0x00076200000e0000 */
[----:B------:R-:W-:Y:S01]  /*6c00*/  FFMA.FTZ R204, R87, R46, R204 ;  /* 0x0000002e57cc7223 */ /* 0x000fe200000100cc */
[----:B------:R-:W-:Y:S01]  /*6c10*/  FFMA.FTZ R207, R201, R198, R207 ;  /* 0x000000c6c9cf7223 */ /* 0x000fe200000100cf */
[----:B------:R-:W-:Y:S01]  /*6c20*/  FFMA.FTZ R201, R49, R214, R206 ;  /* 0x000000d631c97223 */ /* 0x000fe200000100ce */
[----:B------:R-:W5:Y:S01]  /*6c30*/  SHFL.DOWN PT, R216, R211, 0x1, 0x1f ;  /* 0x08201f00d3d87f89 */ /* 0x000f6200000e0000 */
[----:B------:R-:W-:Y:S01]  /*6c40*/  FMUL.FTZ R215, R205, R204 ;  /* 0x000000cccdd77220 */ /* 0x000fe20000410000 */
[----:B------:R-:W-:Y:S01]  /*6c50*/  FFMA.FTZ R207, -R49, R207, R208 ;  /* 0x000000cf31cf7223 */ /* 0x000fe200000101d0 */
[----:B------:R-:W-:Y:S01]  /*6c60*/  VOTEU.ALL UP0, P2 ;  /* 0x0000000000ff7886 */ /* 0x000fe20001000000 */
[----:B------:R-:W5:Y:S01]  /*6c70*/  SHFL.DOWN PT, R221, R213, 0x1, 0x1f ;  /* 0x08201f00d5dd7f89 */ /* 0x000f6200000e0000 */
[-C--:B---3--:R-:W-:Y:S01]  /*6c80*/  FMUL.FTZ R2, R205, R200.reuse ;  /* 0x000000c8cd027220 */ /* 0x088fe20000410000 */
[----:B------:R-:W-:-:S02]  /*6c90*/  FFMA.FTZ R206, R203, R200, R215 ;  /* 0x000000c8cbce7223 */ /* 0x000fc400000100d7 */
[----:B----4-:R-:W3:Y:S01]  /*6ca0*/  SHFL.IDX PT, R211, R211, RZ, 0x1f ;  /* 0x00001fffd3d37589 */ /* 0x010ee200000e0000 */
[----:B------:R-:W-:Y:S01]  /*6cb0*/  FFMA.FTZ R205, R203, R204, -R2 ;  /* 0x000000cccbcd7223 */ /* 0x000fe20000010802 */
[----:B0-----:R-:W-:Y:S01]  /*6cc0*/  @P1 FMUL.FTZ R2, R219, R209 ;  /* 0x000000d1db021220 */ /* 0x001fe20000410000 */
[----:B------:R-:W-:Y:S01]  /*6cd0*/  @!UP0 ULEA UR9, UR8, UR33, 0x4 ;  /* 0x0000002108098291 */ /* 0x000fe2000f8e20ff */
[----:B------:R-:W0:Y:S01]  /*6ce0*/  SHFL.IDX PT, R213, R213, RZ, 0x1f ;  /* 0x00001fffd5d57589 */ /* 0x000e2200000e0000 */
[----:B------:R-:W-:Y:S01]  /*6cf0*/  FFMA.FTZ R208, R48, R205, R201 ;  /* 0x000000cd30d07223 */ /* 0x000fe200000100c9 */
[----:B-1----:R-:W-:Y:S01]  /*6d00*/  FMUL.FTZ R201, R212, R7 ;  /* 0x00000007d4c97220 */ /* 0x002fe20000410000 */
[C---:B--2---:R-:W-:Y:S01]  /*6d10*/  @P1 FMUL.FTZ R214, R217.reuse, R209 ;  /* 0x000000d1d9d61220 */ /* 0x044fe20000410000 */
[-C--:B-----5:R-:W-:Y:S01]  /*6d20*/  @P1 FFMA.FTZ R203, R217, R3.reuse, -R2 ;  /* 0x00000003d9cb1223 */ /* 0x0a0fe20000010802 */
[----:B------:R-:W-:Y:S02]  /*6d30*/  FFMA.FTZ R206, -R48, R206, R207 ;  /* 0x000000ce30ce7223 */ /* 0x000fe400000101cf */
[----:B------:R-:W-:Y:S01]  /*6d40*/  @P1 FFMA.FTZ R214, R219, R3, R214 ;  /* 0x00000003dbd61223 */ /* 0x000fe200000100d6 */
[-C--:B------:R-:W-:Y:S01]  /*6d50*/  FFMA.FTZ R2, R210, R6.reuse, -R201 ;  /* 0x00000006d2027223 */ /* 0x080fe200000108c9 */
[C---:B------:R-:W-:Y:S01]  /*6d60*/  FMUL.FTZ R6, R212.reuse, R6 ;  /* 0x00000006d4067220 */ /* 0x040fe20000410000 */
[C---:B------:R-:W-:Y:S01]  /*6d70*/  FMUL.FTZ R201, R212.reuse, R5 ;  /* 0x00000005d4c97220 */ /* 0x040fe20000410000 */
[----:B------:R-:W-:Y:S01]  /*6d80*/  FMUL.FTZ R212, R212, R4 ;  /* 0x00000004d4d47220 */ /* 0x000fe20000410000 */
[----:B------:R-:W-:-:S02]  /*6d90*/  @P1 FADD.FTZ R3, R216, R203 ;  /* 0x000000cbd8031221 */ /* 0x000fc40000010000 */
[C---:B------:R-:W-:Y:S01]  /*6da0*/  FFMA.FTZ R4, R210.reuse, R4, -R201 ;  /* 0x00000004d2047223 */ /* 0x040fe200000108c9 */
[C---:B------:R-:W-:Y:S01]  /*6db0*/  FFMA.FTZ R5, R210.reuse, R5, R212 ;  /* 0x00000005d2057223 */ /* 0x040fe200000100d4 */
[----:B------:R-:W-:Y:S01]  /*6dc0*/  P2R R201, PR, RZ, 0x4 ;  /* 0x00000004ffc97803 */ /* 0x000fe20000000000 */
[----:B------:R-:W-:Y:S01]  /*6dd0*/  @P1 FADD.FTZ R209, R221, R214 ;  /* 0x000000d6ddd11221 */ /* 0x000fe20000010000 */
[----:B------:R-:W-:Y:S01]  /*6de0*/  FFMA.FTZ R210, R210, R7, R6 ;  /* 0x00000007d2d27223 */ /* 0x000fe20000010006 */
[C---:B------:R-:W-:Y:S01]  /*6df0*/  FMUL.FTZ R201, R161.reuse, R204 ;  /* 0x000000cca1c97220 */ /* 0x040fe20000410000 */
[-C--:B------:R-:W-:Y:S01]  /*6e00*/  FMUL.FTZ R7, R161, R200.reuse ;  /* 0x000000c8a1077220 */ /* 0x080fe20000410000 */
[-C--:B------:R-:W-:Y:S01]  /*6e10*/  FMUL.FTZ R212, R3, R9.reuse ;  /* 0x0000000903d47220 */ /* 0x080fe20000410000 */
[C---:B------:R-:W-:Y:S01]  /*6e20*/  FMUL.FTZ R6, R209.reuse, R9 ;  /* 0x00000009d1067220 */ /* 0x040fe20000410000 */
[C---:B------:R-:W-:Y:S01]  /*6e30*/  FFMA.FTZ R201, R162.reuse, R200, R201 ;  /* 0x000000c8a2c97223 */ /* 0x040fe200000100c9 */
[----:B------:R-:W-:Y:S01]  /*6e40*/  FFMA.FTZ R7, R162, R204, -R7 ;  /* 0x000000cca2077223 */ /* 0x000fe20000010807 */
[-C--:B------:R-:W-:Y:S01]  /*6e50*/  FFMA.FTZ R214, R209, R8.reuse, -R212 ;  /* 0x00000008d1d67223 */ /* 0x080fe200000108d4 */
[----:B------:R-:W-:Y:S01]  /*6e60*/  FFMA.FTZ R212, R3, R8, R6 ;  /* 0x0000000803d47223 */ /* 0x000fe20000010006 */
[----:B------:R-:W-:Y:S01]  /*6e70*/  FADD.FTZ R8, RZ, R201 ;  /* 0x000000c9ff087221 */ /* 0x000fe20000010000 */
[----:B------:R-:W-:Y:S01]  /*6e80*/  FFMA.FTZ R201, R78, R95, R7 ;  /* 0x0000005f4ec97223 */ /* 0x000fe20000010007 */
[----:B---3--:R-:W-:Y:S01]  /*6e90*/  FADD.FTZ R6, R211, R2 ;  /* 0x00000002d3067221 */ /* 0x008fe20000010000 */
[----:B0-----:R-:W-:Y:S01]  /*6ea0*/  FADD.FTZ R7, R213, R210 ;  /* 0x000000d2d5077221 */ /* 0x001fe20000010000 */
[----:B------:R-:W-:Y:S01]  /*6eb0*/  FMUL.FTZ R3, R193, R8 ;  /* 0x00000008c1037220 */ /* 0x000fe20000410000 */
[----:B------:R-:W-:Y:S01]  /*6ec0*/  FADD.FTZ R195, R195, R214 ;  /* 0x000000d6c3c37221 */ /* 0x000fe20000010000 */
[-C--:B------:R-:W-:Y:S01]  /*6ed0*/  FMUL.FTZ R9, R193, R201.reuse ;  /* 0x000000c9c1097220 */ /* 0x080fe20000410000 */
[----:B------:R-:W-:Y:S01]  /*6ee0*/  FFMA.FTZ R190, R47, R190, R212 ;  /* 0x000000be2fbe7223 */ /* 0x000fe200000100d4 */
[----:B------:R0:W-:Y:S01]  /*6ef0*/  @!P2 STS.128 [UR9+0x2e10], R4 ;  /* 0x002e1004ff00a988 */ /* 0x0001e20008000c09 */
[----:B------:R-:W-:Y:S01]  /*6f00*/  FFMA.FTZ R193, R186, R201, -R3 ;  /* 0x000000c9bac17223 */ /* 0x000fe20000010803 */
[----:B------:R-:W-:Y:S01]  /*6f10*/  ULEA UR9, UR16, 0xfffffc00, 0xa ;  /* 0xfffffc0010097891 */ /* 0x000fe2000f8e50ff */
[CC--:B------:R-:W-:Y:S01]  /*6f20*/  FMUL.FTZ R3, R161.reuse, R195.reuse ;  /* 0x000000c3a1037220 */ /* 0x0c0fe20000410000 */
[-C--:B------:R-:W-:Y:S01]  /*6f30*/  FMUL.FTZ R2, R161, R190.reuse ;  /* 0x000000bea1027220 */ /* 0x080fe20000410000 */
[----:B------:R-:W-:Y:S01]  /*6f40*/  MOV R210, 0x84 ;  /* 0x0000008400d27802 */ /* 0x000fe20000000f00 */
[----:B------:R-:W-:Y:S01]  /*6f50*/  USHF.R.S32.HI UR34, URZ, 0x1f, UR9 ;  /* 0x0000001fff227899 */ /* 0x000fe20008011409 */
[C---:B------:R-:W-:Y:S01]  /*6f60*/  FFMA.FTZ R3, R162.reuse, R190, R3 ;  /* 0x000000bea2037223 */ /* 0x040fe20000010003 */
[----:B------:R-:W-:Y:S01]  /*6f70*/  FFMA.FTZ R162, R162, R195, -R2 ;  /* 0x000000c3a2a27223 */ /* 0x000fe20000010802 */
[C---:B------:R-:W-:Y:S01]  /*6f80*/  LOP3.LUT R2, R27.reuse, UR9, RZ, 0xfc, !PT ;  /* 0x000000091b027c12 */ /* 0x040fe2000f8efcff */
[----:B------:R-:W-:-:S02]  /*6f90*/  IMAD R161, R27, R210, UR33 ;  /* 0x000000211ba17e24 */ /* 0x000fc4000f8e02d2 */
[----:B------:R-:W-:Y:S01]  /*6fa0*/  FFMA.FTZ R187, R48, R187, R3 ;  /* 0x000000bb30bb7223 */ /* 0x000fe20000010003 */
[----:B------:R-:W-:Y:S01]  /*6fb0*/  MOV R3, UR34 ;  /* 0x0000002200037c02 */ /* 0x000fe20008000f00 */
[----:B------:R-:W-:Y:S01]  /*6fc0*/  FADD.FTZ R162, R185, R162 ;  /* 0x000000a2b9a27221 */ /* 0x000fe20000010000 */
[----:B0-----:R-:W-:Y:S01]  /*6fd0*/  MOV R5, UR42 ;  /* 0x0000002a00057c02 */ /* 0x001fe20008000f00 */
[----:B------:R-:W-:Y:S01]  /*6fe0*/  FFMA.FTZ R9, R186, R8, R9 ;  /* 0x00000008ba097223 */ /* 0x000fe20000010009 */
[----:B------:R-:W-:Y:S01]  /*6ff0*/  FMUL.FTZ R186, R16, UR48 ;  /* 0x0000003010ba7c20 */ /* 0x000fe20008410000 */
[----:B------:R-:W-:Y:S01]  /*7000*/  FMUL.FTZ R6, R144, R162 ;  /* 0x000000a290067220 */ /* 0x000fe20000410000 */
[----:B------:R-:W-:Y:S01]  /*7010*/  FMUL.FTZ R185, R17, UR47 ;  /* 0x0000002f11b97c20 */ /* 0x000fe20008410000 */
[----:B------:R-:W-:-:S04]  /*7020*/  IMAD.WIDE.U32 R4, R5, UR8, R2 ;  /* 0x0000000805047c25 */ /* 0x000fc8000f8e0002 */
[-C--:B------:R-:W-:Y:S01]  /*7030*/  FMUL.FTZ R3, R144, R187.reuse ;  /* 0x000000bb90037220 */ /* 0x080fe20000410000 */
[----:B------:R-:W-:Y:S01]  /*7040*/  FMUL.FTZ R144, R16, UR47 ;  /* 0x0000002f10907c20 */ /* 0x000fe20008410000 */
[----:B------:R-:W-:Y:S01]  /*7050*/  FFMA.FTZ R6, R145, R187, R6 ;  /* 0x000000bb91067223 */ /* 0x000fe20000010006 */
[----:B------:R-:W-:Y:S01]  /*7060*/  FFMA.FTZ R203, R157, UR47, -R186 ;  /* 0x0000002f9dcb7c23 */ /* 0x000fe200080108ba */
[----:B------:R-:W-:Y:S01]  /*7070*/  FFMA.FTZ R3, R145, R162, -R3 ;  /* 0x000000a291037223 */ /* 0x000fe20000010803 */
[----:B------:R-:W-:Y:S01]  /*7080*/  FFMA.FTZ R7, R157, UR48, R144 ;  /* 0x000000309d077c23 */ /* 0x000fe20008010090 */
[----:B------:R-:W-:Y:S01]  /*7090*/  FFMA.FTZ R184, R49, R184, R6 ;  /* 0x000000b831b87223 */ /* 0x000fe20000010006 */
[----:B------:R-:W-:Y:S01]  /*70a0*/  FMUL.FTZ R145, R17, UR48 ;  /* 0x0000003011917c20 */ /* 0x000fe20008410000 */
[----:B------:R-:W-:Y:S01]  /*70b0*/  FADD.FTZ R182, R182, R3 ;  /* 0x00000003b6b67221 */ /* 0x000fe20000010000 */
[----:B------:R-:W-:Y:S01]  /*70c0*/  FMUL.FTZ R144, R0, -R7 ;  /* 0x8000000700907220 */ /* 0x000fe20000410000 */
[----:B------:R-:W-:Y:S01]  /*70d0*/  FMUL.FTZ R7, R142, R184 ;  /* 0x000000b88e077220 */ /* 0x000fe20000410000 */
[----:B------:R-:W-:Y:S01]  /*70e0*/  FFMA.FTZ R210, R160, UR47, -R145 ;  /* 0x0000002fa0d27c23 */ /* 0x000fe20008010891 */
[-C--:B------:R-:W-:Y:S01]  /*70f0*/  FMUL.FTZ R6, R142, R182.reuse ;  /* 0x000000b68e067220 */ /* 0x080fe20000410000 */
[----:B------:R-:W-:Y:S01]  /*7100*/  FMUL.FTZ R145, R19, UR47 ;  /* 0x0000002f13917c20 */ /* 0x000fe20008410000 */
[C---:B------:R-:W-:Y:S01]  /*7110*/  FFMA.FTZ R7, R143.reuse, R182, -R7 ;  /* 0x000000b68f077223 */ /* 0x040fe20000010807 */
[----:B------:R-:W-:Y:S01]  /*7120*/  FMUL.FTZ R186, R0, R203 ;  /* 0x000000cb00ba7220 */ /* 0x000fe20000410000 */
[----:B------:R-:W-:Y:S01]  /*7130*/  FFMA.FTZ R3, R143, R184, R6 ;  /* 0x000000b88f037223 */ /* 0x000fe20000010006 */
[----:B------:R-:W-:Y:S01]  /*7140*/  FMUL.FTZ R143, R19, UR48 ;  /* 0x00000030138f7c20 */ /* 0x000fe20008410000 */
[----:B------:R-:W-:Y:S01]  /*7150*/  FFMA.FTZ R145, R166, UR48, R145 ;  /* 0x00000030a6917c23 */ /* 0x000fe20008010091 */
[----:B------:R0:W-:Y:S01]  /*7160*/  STS [R161+0x844], R144 ;  /* 0x00084490a1007388 */ /* 0x0001e20000000800 */
[----:B------:R-:W-:Y:S01]  /*7170*/  FFMA.FTZ R183, R50, R183, R3 ;  /* 0x000000b732b77223 */ /* 0x000fe20000010003 */
[----:B------:R-:W-:Y:S01]  /*7180*/  FADD.FTZ R3, R178, R7 ;  /* 0x00000007b2037221 */ /* 0x000fe20000010000 */
[----:B------:R-:W-:Y:S01]  /*7190*/  FFMA.FTZ R143, R166, UR47, -R143 ;  /* 0x0000002fa68f7c23 */ /* 0x000fe2000801088f */
[----:B------:R-:W-:Y:S01]  /*71a0*/  FMUL.FTZ R178, R146, UR48 ;  /* 0x0000003092b27c20 */ /* 0x000fe20008410000 */
[C---:B------:R-:W-:Y:S01]  /*71b0*/  FMUL.FTZ R6, R140.reuse, R183 ;  /* 0x000000b78c067220 */ /* 0x040fe20000410000 */
[----:B------:R-:W-:Y:S01]  /*71c0*/  FMUL.FTZ R140, R140, R3 ;  /* 0x000000038c8c7220 */ /* 0x000fe20000410000 */
[----:B------:R-:W-:Y:S01]  /*71d0*/  FMUL.FTZ R142, R60, R143 ;  /* 0x0000008f3c8e7220 */ /* 0x000fe20000410000 */
[----:B------:R-:W-:Y:S01]  /*71e0*/  FFMA.FTZ R178, R167, UR47, -R178 ;  /* 0x0000002fa7b27c23 */ /* 0x000fe200080108b2 */
[C---:B------:R-:W-:Y:S01]  /*71f0*/  FFMA.FTZ R6, R141.reuse, R3, -R6 ;  /* 0x000000038d067223 */ /* 0x040fe20000010806 */
[----:B------:R-:W-:Y:S01]  /*7200*/  FFMA.FTZ R140, R141, R183, R140 ;  /* 0x000000b78d8c7223 */ /* 0x000fe2000001008c */
[----:B------:R-:W-:Y:S01]  /*7210*/  FFMA.FTZ R166, -R93, R22, R166 ;  /* 0x000000165da67223 */ /* 0x000fe200000101a6 */
[----:B------:R1:W-:Y:S01]  /*7220*/  STS [R161+0x850], R142 ;  /* 0x0008508ea1007388 */ /* 0x0003e20000000800 */
[----:B------:R-:W-:Y:S01]  /*7230*/  FADD.FTZ R177, R177, R6 ;  /* 0x00000006b1b17221 */ /* 0x000fe20000010000 */
[----:B------:R-:W-:Y:S01]  /*7240*/  FFMA.FTZ R180, R51, R180, R140 ;  /* 0x000000b433b47223 */ /* 0x000fe2000001008c */
[----:B------:R-:W-:Y:S01]  /*7250*/  FMUL.FTZ R178, R59, R178 ;  /* 0x000000b23bb27220 */ /* 0x000fe20000410000 */
[----:B------:R-:W-:Y:S01]  /*7260*/  STS [R161+0x840], R186 ;  /* 0x000840baa1007388 */ /* 0x000fe20000000800 */
[C---:B------:R-:W-:Y:S01]  /*7270*/  FMUL.FTZ R6, R138.reuse, R177 ;  /* 0x000000b18a067220 */ /* 0x040fe20000410000 */
[-C--:B------:R-:W-:Y:S01]  /*7280*/  FMUL.FTZ R138, R138, R180.reuse ;  /* 0x000000b48a8a7220 */ /* 0x080fe20000410000 */
[----:B0-----:R-:W-:Y:S01]  /*7290*/  FMUL.FTZ R144, R60, -R145 ;  /* 0x800000913c907220 */ /* 0x001fe20000410000 */
[----:B------:R0:W-:Y:S01]  /*72a0*/  STS [R161+0x858], R178 ;  /* 0x000858b2a1007388 */ /* 0x0001e20000000800 */
[C---:B------:R-:W-:Y:S01]  /*72b0*/  FFMA.FTZ R7, R139.reuse, R180, R6 ;  /* 0x000000b48b077223 */ /* 0x040fe20000010006 */
[----:B------:R-:W-:Y:S01]  /*72c0*/  FMUL.FTZ R6, R146, UR47 ;  /* 0x0000002f92067c20 */ /* 0x000fe20008410000 */
[----:B------:R-:W-:Y:S01]  /*72d0*/  FFMA.FTZ R138, R139, R177, -R138 ;  /* 0x000000b18b8a7223 */ /* 0x000fe2000001088a */
[----:B-1----:R-:W-:Y:S01]  /*72e0*/  FMUL.FTZ R142, R147, UR48 ;  /* 0x00000030938e7c20 */ /* 0x002fe20008410000 */
        /* <DEDUP_REMOVED lines=9> */
[C---:B------:R-:W-:Y:S01]  /*7380*/  FMUL.FTZ R7, R148.reuse, UR48 ;  /* 0x0000003094077c20 */ /* 0x040fe20008410000 */
[----:B------:R-:W-:Y:S01]  /*7390*/  FFMA.FTZ R6, R135, R181, R6 ;  /* 0x000000b587067223 */ /* 0x000fe20000010006 */
[----:B------:R-:W-:Y:S01]  /*73a0*/  FMUL.FTZ R139, R148, UR47 ;  /* 0x0000002f948b7c20 */ /* 0x000fe20008410000 */
[----:B------:R-:W-:Y:S01]  /*73b0*/  FADD.FTZ R134, R165, R134 ;  /* 0x00000086a5867221 */ /* 0x000fe20000010000 */
[----:B0-----:R-:W-:Y:S01]  /*73c0*/  FFMA.FTZ R178, R174, UR47, -R7 ;  /* 0x0000002faeb27c23 */ /* 0x001fe20008010807 */
[----:B------:R-:W-:Y:S01]  /*73d0*/  FFMA.FTZ R172, R53, R172, R6 ;  /* 0x000000ac35ac7223 */ /* 0x000fe20000010006 */
[----:B------:R0:W-:Y:S01]  /*73e0*/  STS [R161+0x85c], R140 ;  /* 0x00085c8ca1007388 */ /* 0x0001e20000000800 */
[C---:B------:R-:W-:Y:S01]  /*73f0*/  FMUL.FTZ R6, R136.reuse, R134 ;  /* 0x0000008688067220 */ /* 0x040fe20000410000 */
[----:B------:R-:W-:Y:S01]  /*7400*/  FMUL.FTZ R186, R147, UR47 ;  /* 0x0000002f93ba7c20 */ /* 0x000fe20008410000 */
[-C--:B------:R-:W-:Y:S01]  /*7410*/  FMUL.FTZ R135, R136, R172.reuse ;  /* 0x000000ac88877220 */ /* 0x080fe20000410000 */
[----:B------:R-:W-:Y:S01]  /*7420*/  FFMA.FTZ R136, R174, UR48, R139 ;  /* 0x00000030ae887c23 */ /* 0x000fe2000801008b */
[C---:B------:R-:W-:Y:S01]  /*7430*/  FFMA.FTZ R7, R137.reuse, R172, R6 ;  /* 0x000000ac89077223 */ /* 0x040fe20000010006 */
[----:B------:R-:W-:Y:S01]  /*7440*/  FFMA.FTZ R167, -R84, R101, R167 ;  /* 0x0000006554a77223 */ /* 0x000fe200000101a7 */
[----:B------:R-:W-:Y:S01]  /*7450*/  FFMA.FTZ R6, R137, R134, -R135 ;  /* 0x0000008689067223 */ /* 0x000fe20000010887 */
[----:B------:R-:W-:Y:S01]  /*7460*/  MOV R135, UR43 ;  /* 0x0000002b00877c02 */ /* 0x000fe20008000f00 */
[----:B------:R-:W-:Y:S01]  /*7470*/  FFMA.FTZ R171, R54, R171, R7 ;  /* 0x000000ab36ab7223 */ /* 0x000fe20000010007 */
[----:B0-----:R-:W-:Y:S01]  /*7480*/  FMUL.FTZ R140, R57, -R136 ;  /* 0x80000088398c7220 */ /* 0x001fe20000410000 */
[----:B------:R-:W-:Y:S01]  /*7490*/  FADD.FTZ R163, R163, R6 ;  /* 0x00000006a3a37221 */ /* 0x000fe20000010000 */
[----:B------:R-:W-:Y:S01]  /*74a0*/  LEA R6, P1, R4, UR10, 0x2 ;  /* 0x0000000a04067c11 */ /* 0x000fe2000f8210ff */
[----:B------:R-:W-:-:S02]  /*74b0*/  IMAD R5, R135, UR8, R5 ;  /* 0x0000000887057c24 */ /* 0x000fc4000f8e0205 */
[C---:B------:R-:W-:Y:S01]  /*74c0*/  FMUL.FTZ R136, R118.reuse, R171 ;  /* 0x000000ab76887220 */ /* 0x040fe20000410000 */
[-C--:B------:R-:W-:Y:S01]  /*74d0*/  FMUL.FTZ R118, R118, R163.reuse ;  /* 0x000000a376767220 */ /* 0x080fe20000410000 */
[----:B------:R0:W-:Y:S01]  /*74e0*/  STS [R161+0x86c], R140 ;  /* 0x00086c8ca1007388 */ /* 0x0001e20000000800 */
[----:B------:R-:W-:Y:S01]  /*74f0*/  FMUL.FTZ R135, R149, UR47 ;  /* 0x0000002f95877c20 */ /* 0x000fe20008410000 */
[----:B------:R-:W-:Y:S01]  /*7500*/  LEA.HI.X R7, R4, UR11, R5, 0x2, P1 ;  /* 0x0000000b04077c11 */ /* 0x000fe200088f1405 */
        /* <DEDUP_REMOVED lines=10> */
[C---:B------:R-:W-:Y:S01]  /*75b0*/  FMUL.FTZ R136, R56.reuse, R119 ;  /* 0x0000007738887220 */ /* 0x040fe20000410000 */
[----:B------:R-:W-:Y:S01]  /*75c0*/  FFMA.FTZ R118, R179, UR47, -R118 ;  /* 0x0000002fb3767c23 */ /* 0x000fe20008010876 */
[C---:B------:R-:W-:Y:S01]  /*75d0*/  FFMA.FTZ R119, R121.reuse, R164, R4 ;  /* 0x000000a479777223 */ /* 0x040fe20000010004 */
[----:B------:R-:W-:Y:S01]  /*75e0*/  FFMA.FTZ R121, R121, R5, -R120 ;  /* 0x0000000579797223 */ /* 0x000fe20000010878 */
[C---:B------:R-:W-:Y:S01]  /*75f0*/  FMUL.FTZ R120, R56.reuse, -R135 ;  /* 0x8000008738787220 */ /* 0x040fe20000410000 */
[----:B0-----:R-:W-:Y:S01]  /*7600*/  FMUL.FTZ R140, R55, R118 ;  /* 0x00000076378c7220 */ /* 0x001fe20000410000 */
[----:B------:R-:W-:Y:S01]  /*7610*/  FFMA.FTZ R155, R56, R155, R119 ;  /* 0x0000009b389b7223 */ /* 0x000fe20000010077 */
[----:B------:R-:W-:Y:S01]  /*7620*/  FADD.FTZ R18, R18, R121 ;  /* 0x0000007912127221 */ /* 0x000fe20000010000 */
[----:B------:R0:W-:Y:S01]  /*7630*/  STS [R161+0x870], R136 ;  /* 0x00087088a1007388 */ /* 0x0001e20000000800 */
[----:B------:R-:W-:Y:S01]  /*7640*/  FFMA.FTZ R141, R173, UR48, R186 ;  /* 0x00000030ad8d7c23 */ /* 0x000fe200080100ba */
[CC--:B------:R-:W-:Y:S01]  /*7650*/  FMUL.FTZ R119, R122.reuse, R155.reuse ;  /* 0x0000009b7a777220 */ /* 0x0c0fe20000410000 */
[-C--:B------:R-:W-:Y:S01]  /*7660*/  FMUL.FTZ R4, R122, R18.reuse ;  /* 0x000000127a047220 */ /* 0x080fe20000410000 */
[----:B------:R1:W-:Y:S01]  /*7670*/  STS [R161+0x874], R120 ;  /* 0x00087478a1007388 */ /* 0x0003e20000000800 */
[----:B------:R-:W-:Y:S01]  /*7680*/  FMUL.FTZ R122, R168, UR47 ;  /* 0x0000002fa87a7c20 */ /* 0x000fe20008410000 */
[C---:B------:R-:W-:Y:S01]  /*7690*/  FFMA.FTZ R118, R123.reuse, R18, -R119 ;  /* 0x000000127b767223 */ /* 0x040fe20000010877 */
[----:B------:R-:W-:Y:S01]  /*76a0*/  FFMA.FTZ R4, R123, R155, R4 ;  /* 0x0000009b7b047223 */ /* 0x000fe20000010004 */
[----:B------:R-:W-:Y:S01]  /*76b0*/  FMUL.FTZ R123, R188, UR47 ;  /* 0x0000002fbc7b7c20 */ /* 0x000fe20008410000 */
[----:B------:R-:W-:Y:S01]  /*76c0*/  FFMA.FTZ R122, R179, UR48, R122 ;  /* 0x00000030b37a7c23 */ /* 0x000fe2000801007a */
[----:B0-----:R-:W-:Y:S01]  /*76d0*/  FMUL.FTZ R136, R170, UR48 ;  /* 0x00000030aa887c20 */ /* 0x001fe20008410000 */
[----:B------:R-:W-:Y:S01]  /*76e0*/  FFMA.FTZ R152, R57, R152, R4 ;  /* 0x0000009839987223 */ /* 0x000fe20000010004 */
[----:B------:R-:W-:Y:S01]  /*76f0*/  FADD.FTZ R4, R15, R118 ;  /* 0x000000760f047221 */ /* 0x000fe20000010000 */
[----:B------:R-:W-:Y:S01]  /*7700*/  FMUL.FTZ R122, R55, -R122 ;  /* 0x8000007a377a7220 */ /* 0x000fe20000410000 */
        /* <DEDUP_REMOVED lines=8> */
[----:B------:R0:W-:Y:S01]  /*7790*/  STS [R161+0x87c], R122 ;  /* 0x00087c7aa1007388 */ /* 0x0001e20000000800 */
[----:B------:R-:W-:Y:S01]  /*77a0*/  FFMA.FTZ R123, R196, UR48, R123 ;  /* 0x00000030c47b7c23 */ /* 0x000fe2000801007b */
[----:B------:R-:W-:Y:S01]  /*77b0*/  FFMA.FTZ R151, R58, R151, R15 ;  /* 0x000000973a977223 */ /* 0x000fe2000001000f */
[----:B------:R-:W-:Y:S01]  /*77c0*/  FADD.FTZ R15, R14, R119 ;  /* 0x000000770e0f7221 */ /* 0x000fe20000010000 */
[C---:B------:R-:W-:Y:S01]  /*77d0*/  FMUL.FTZ R119, R175.reuse, UR48 ;  /* 0x00000030af777c20 */ /* 0x040fe20008410000 */
[----:B------:R-:W-:Y:S01]  /*77e0*/  FMUL.FTZ R118, R54, -R121 ;  /* 0x8000007936767220 */ /* 0x000fe20000410000 */
[----:B------:R-:W-:Y:S01]  /*77f0*/  FMUL.FTZ R121, R175, UR47 ;  /* 0x0000002faf797c20 */ /* 0x000fe20008410000 */
[C---:B------:R-:W-:Y:S01]  /*7800*/  FMUL.FTZ R14, R126.reuse, R15 ;  /* 0x0000000f7e0e7220 */ /* 0x040fe20000410000 */
[-C--:B------:R-:W-:Y:S01]  /*7810*/  FMUL.FTZ R126, R126, R151.reuse ;  /* 0x000000977e7e7220 */ /* 0x080fe20000410000 */
[C---:B------:R-:W-:Y:S01]  /*7820*/  FFMA.FTZ R120, R194.reuse, UR47, -R119 ;  /* 0x0000002fc2787c23 */ /* 0x040fe20008010877 */
[----:B0-----:R-:W-:Y:S01]  /*7830*/  FFMA.FTZ R122, R194, UR48, R121 ;  /* 0x00000030c27a7c23 */ /* 0x001fe20008010079 */
[C---:B------:R-:W-:Y:S01]  /*7840*/  FFMA.FTZ R14, R127.reuse, R151, R14 ;  /* 0x000000977f0e7223 */ /* 0x040fe2000001000e */
[----:B------:R-:W-:Y:S01]  /*7850*/  FFMA.FTZ R126, R127, R15, -R126 ;  /* 0x0000000f7f7e7223 */ /* 0x000fe2000001087e */
[----:B------:R-:W-:Y:S01]  /*7860*/  FMUL.FTZ R121, R188, UR48 ;  /* 0x00000030bc797c20 */ /* 0x000fe20008410000 */
[----:B------:R-:W-:Y:S01]  /*7870*/  FMUL.FTZ R120, R53, R120 ;  /* 0x0000007835787220 */ /* 0x000fe20000410000 */
[----:B------:R-:W-:Y:S01]  /*7880*/  FFMA.FTZ R156, R59, R156, R14 ;  /* 0x0000009c3b9c7223 */ /* 0x000fe2000001000e */
[----:B------:R-:W-:Y:S01]  /*7890*/  FADD.FTZ R13, R13, R126 ;  /* 0x0000007e0d0d7221 */ /* 0x000fe20000010000 */
[----:B------:R-:W-:Y:S01]  /*78a0*/  STS [R161+0x884], R118 ;  /* 0x00088476a1007388 */ /* 0x000fe20000000800 */
[----:B------:R-:W-:Y:S01]  /*78b0*/  FFMA.FTZ R121, R196, UR47, -R121 ;  /* 0x0000002fc4797c23 */ /* 0x000fe20008010879 */
[----:B------:R-:W-:Y:S01]  /*78c0*/  FMUL.FTZ R122, R53, -R122 ;  /* 0x8000007a357a7220 */ /* 0x000fe20000410000 */
[CC--:B------:R-:W-:Y:S01]  /*78d0*/  FMUL.FTZ R14, R128.reuse, R13.reuse ;  /* 0x0000000d800e7220 */ /* 0x0c0fe20000410000 */
[-C--:B------:R-:W-:Y:S01]  /*78e0*/  FMUL.FTZ R128, R128, R156.reuse ;  /* 0x0000009c80807220 */ /* 0x080fe20000410000 */
[----:B------:R0:W-:Y:S01]  /*78f0*/  STS [R161+0x888], R120 ;  /* 0x00088878a1007388 */ /* 0x0001e20000000800 */
[----:B------:R-:W-:Y:S01]  /*7900*/  FMUL.FTZ R127, R198, UR48 ;  /* 0x00000030c67f7c20 */ /* 0x000fe20008410000 */
[C---:B------:R-:W-:Y:S01]  /*7910*/  FFMA.FTZ R119, R129.reuse, R156, R14 ;  /* 0x0000009c81777223 */ /* 0x040fe2000001000e */
[----:B------:R-:W-:Y:S01]  /*7920*/  FMUL.FTZ R14, R192, UR48 ;  /* 0x00000030c00e7c20 */ /* 0x000fe20008410000 */
[----:B------:R-:W-:Y:S01]  /*7930*/  FFMA.FTZ R129, R129, R13, -R128 ;  /* 0x0000000d81817223 */ /* 0x000fe20000010880 */
[----:B------:R-:W-:Y:S01]  /*7940*/  FMUL.FTZ R128, R191, UR47 ;  /* 0x0000002fbf807c20 */ /* 0x000fe20008410000 */
[----:B------:R-:W-:Y:S01]  /*7950*/  FFMA.FTZ R153, R60, R153, R119 ;  /* 0x000000993c997223 */ /* 0x000fe20000010077 */
[----:B------:R-:W-:Y:S01]  /*7960*/  FFMA.FTZ R14, R197, UR47, -R14 ;  /* 0x0000002fc50e7c23 */ /* 0x000fe2000801080e */
[----:B------:R-:W-:Y:S01]  /*7970*/  FADD.FTZ R12, R12, R129 ;  /* 0x000000810c0c7221 */ /* 0x000fe20000010000 */
[----:B------:R1:W-:Y:S01]  /*7980*/  STS [R161+0x880], R124 ;  /* 0x0008807ca1007388 */ /* 0x0003e20000000800 */
[C---:B------:R-:W-:Y:S01]  /*7990*/  FMUL.FTZ R119, R130.reuse, R153 ;  /* 0x0000009982777220 */ /* 0x040fe20000410000 */
[----:B------:R-:W-:Y:S01]  /*79a0*/  FMUL.FTZ R126, R51, R14 ;  /* 0x0000000e337e7220 */ /* 0x000fe20000410000 */
[-C--:B------:R-:W-:Y:S01]  /*79b0*/  FMUL.FTZ R14, R130, R12.reuse ;  /* 0x0000000c820e7220 */ /* 0x080fe20000410000 */
[----:B0-----:R-:W-:Y:S01]  /*79c0*/  FMUL.FTZ R120, R52, R121 ;  /* 0x0000007934787220 */ /* 0x001fe20000410000 */
[----:B------:R-:W-:Y:S01]  /*79d0*/  FFMA.FTZ R118, R131, R12, -R119 ;  /* 0x0000000c83767223 */ /* 0x000fe20000010877 */
[----:B------:R-:W-:Y:S01]  /*79e0*/  FFMA.FTZ R121, R199, UR48, R128 ;  /* 0x00000030c7797c23 */ /* 0x000fe20008010080 */
[----:B------:R-:W-:Y:S01]  /*79f0*/  FFMA.FTZ R14, R131, R153, R14 ;  /* 0x00000099830e7223 */ /* 0x000fe2000001000e */
[----:B------:R0:W-:Y:S01]  /*7a00*/  STS [R161+0x898], R126 ;  /* 0x0008987ea1007388 */ /* 0x0001e20000000800 */
[----:B------:R-:W-:Y:S01]  /*7a10*/  FADD.FTZ R118, R11, R118 ;  /* 0x000000760b767221 */ /* 0x000fe20000010000 */
[----:B-1----:R-:W-:Y:S01]  /*7a20*/  FMUL.FTZ R124, R192, UR47 ;  /* 0x0000002fc07c7c20 */ /* 0x002fe20008410000 */
[----:B------:R-:W-:Y:S01]  /*7a30*/  FFMA.FTZ R158, R61, R158, R14 ;  /* 0x0000009e3d9e7223 */ /* 0x000fe2000001000e */
[----:B------:R-:W-:Y:S01]  /*7a40*/  FMUL.FTZ R14, R191, UR48 ;  /* 0x00000030bf0e7c20 */ /* 0x000fe20008410000 */
[----:B------:R1:W-:Y:S01]  /*7a50*/  STS [R161+0x890], R120 ;  /* 0x00089078a1007388 */ /* 0x0003e20000000800 */
[----:B------:R-:W-:Y:S01]  /*7a60*/  FFMA.FTZ R124, R197, UR48, R124 ;  /* 0x00000030c57c7c23 */ /* 0x000fe2000801007c */
[C---:B------:R-:W-:Y:S01]  /*7a70*/  FMUL.FTZ R119, R132.reuse, R158 ;  /* 0x0000009e84777220 */ /* 0x040fe20000410000 */
[----:B------:R-:W-:Y:S01]  /*7a80*/  FFMA.FTZ R11, R199, UR47, -R14 ;  /* 0x0000002fc70b7c23 */ /* 0x000fe2000801080e */
[-C--:B------:R-:W-:Y:S01]  /*7a90*/  FMUL.FTZ R14, R132, R118.reuse ;  /* 0x00000076840e7220 */ /* 0x080fe20000410000 */
[----:B0-----:R-:W-:Y:S01]  /*7aa0*/  FMUL.FTZ R126, R50, -R121 ;  /* 0x80000079327e7220 */ /* 0x001fe20000410000 */
[----:B------:R-:W-:Y:S01]  /*7ab0*/  FFMA.FTZ R119, R133, R118, -R119 ;  /* 0x0000007685777223 */ /* 0x000fe20000010877 */
[----:B------:R0:W-:Y:S01]  /*7ac0*/  STS [R161+0x88c], R122 ;  /* 0x00088c7aa1007388 */ /* 0x0001e20000000800 */
[----:B------:R-:W-:Y:S01]  /*7ad0*/  FMUL.FTZ R124, R51, -R124 ;  /* 0x8000007c337c7220 */ /* 0x000fe20000410000 */
[----:B------:R-:W-:Y:S01]  /*7ae0*/  FFMA.FTZ R128, R202, UR47, -R127 ;  /* 0x0000002fca807c23 */ /* 0x000fe2000801087f */
[----:B-1----:R-:W-:Y:S01]  /*7af0*/  FMUL.FTZ R120, R50, R11 ;  /* 0x0000000b32787220 */ /* 0x002fe20000410000 */
[-C--:B------:R-:W-:Y:S01]  /*7b00*/  FFMA.FTZ R11, R133, R158.reuse, R14 ;  /* 0x0000009e850b7223 */ /* 0x080fe2000001000e */
[----:B------:R-:W-:Y:S01]  /*7b10*/  FADD.FTZ R121, R10, R119 ;  /* 0x000000770a797221 */ /* 0x000fe20000010000 */
[----:B------:R-:W-:Y:S01]  /*7b20*/  FFMA.FTZ R14, -R92, R23, R157 ;  /* 0x000000175c0e7223 */ /* 0x000fe2000001019d */
[C---:B------:R-:W-:Y:S01]  /*7b30*/  FMUL.FTZ R10, R85.reuse, R158 ;  /* 0x0000009e550a7220 */ /* 0x040fe20000410000 */
[----:B------:R-:W-:Y:S01]  /*7b40*/  FFMA.FTZ R159, R0, R159, R11 ;  /* 0x0000009f009f7223 */ /* 0x000fe2000001000b */
[----:B------:R1:W-:Y:S01]  /*7b50*/  STS [R161+0x8a0], R120 ;  /* 0x0008a078a1007388 */ /* 0x0003e20000000800 */
[----:B0-----:R-:W-:Y:S01]  /*7b60*/  FMUL.FTZ R122, R52, -R123 ;  /* 0x8000007b347a7220 */ /* 0x001fe20000410000 */
[C---:B------:R-:W-:Y:S01]  /*7b70*/  FMUL.FTZ R123, R92.reuse, R121 ;  /* 0x000000795c7b7220 */ /* 0x040fe20000410000 */
[----:B------:R-:W-:Y:S01]  /*7b80*/  FMUL.FTZ R11, R92, R159 ;  /* 0x0000009f5c0b7220 */ /* 0x000fe20000410000 */
[----:B------:R-:W-:Y:S01]  /*7b90*/  FFMA.FTZ R119, -R85, R100, R160 ;  /* 0x0000006455777223 */ /* 0x000fe200000101a0 */
[----:B------:R-:W-:Y:S01]  /*7ba0*/  STS [R161+0x89c], R124 ;  /* 0x00089c7ca1007388 */ /* 0x000fe20000000800 */
[----:B------:R-:W-:Y:S01]  /*7bb0*/  FMUL.FTZ R130, R49, R128 ;  /* 0x0000008031827220 */ /* 0x000fe20000410000 */
[----:B------:R-:W-:Y:S01]  /*7bc0*/  FMUL.FTZ R125, R16, R11 ;  /* 0x0000000b107d7220 */ /* 0x000fe20000410000 */
[----:B------:R-:W-:Y:S01]  /*7bd0*/  FFMA.FTZ R173, -R90, R21, R173 ;  /* 0x000000155aad7223 */ /* 0x000fe200000101ad */
[----:B------:R0:W-:Y:S01]  /*7be0*/  STS [R161+0x894], R122 ;  /* 0x0008947aa1007388 */ /* 0x0001e20000000800 */
[----:B-1----:R-:W-:Y:S01]  /*7bf0*/  FMUL.FTZ R120, R85, R118 ;  /* 0x0000007655787220 */ /* 0x002fe20000410000 */
[-C--:B------:R-:W-:Y:S01]  /*7c00*/  FFMA.FTZ R125, R14, R123.reuse, -R125 ;  /* 0x0000007b0e7d7223 */ /* 0x080fe2000001087d */
[----:B------:R-:W-:Y:S01]  /*7c10*/  FMUL.FTZ R123, R16, R123 ;  /* 0x0000007b107b7220 */ /* 0x000fe20000410000 */
[----:B------:R1:W-:Y:S01]  /*7c20*/  STS [R161+0x8a4], R126 ;  /* 0x0008a47ea1007388 */ /* 0x0003e20000000800 */
[----:B------:R-:W-:Y:S01]  /*7c30*/  FMUL.FTZ R131, R198, UR47 ;  /* 0x0000002fc6837c20 */ /* 0x000fe20008410000 */
[----:B------:R-:W-:Y:S01]  /*7c40*/  FADD.FTZ R125, RZ, R125 ;  /* 0x0000007dff7d7221 */ /* 0x000fe20000010000 */
[----:B------:R-:W-:Y:S01]  /*7c50*/  FFMA.FTZ R123, R14, R11, R123 ;  /* 0x0000000b0e7b7223 */ /* 0x000fe2000001007b */
[----:B------:R2:W-:Y:S01]  /*7c60*/  STS [R161+0x8a8], R130 ;  /* 0x0008a882a1007388 */ /* 0x0005e20000000800 */
[----:B------:R-:W-:Y:S01]  /*7c70*/  FFMA.FTZ R176, -R91, R20, R176 ;  /* 0x000000145bb07223 */ /* 0x000fe200000101b0 */
[----:B0-----:R-:W-:Y:S01]  /*7c80*/  FMUL.FTZ R122, R17, R10 ;  /* 0x0000000a117a7220 */ /* 0x001fe20000410000 */
[----:B------:R-:W-:Y:S01]  /*7c90*/  FADD.FTZ R123, RZ, R123 ;  /* 0x0000007bff7b7221 */ /* 0x000fe20000010000 */
[----:B------:R0:W-:Y:S01]  /*7ca0*/  STS [R161+0x878], R140 ;  /* 0x0008788ca1007388 */ /* 0x0001e20000000800 */
[----:B------:R-:W-:Y:S01]  /*7cb0*/  FFMA.FTZ R189, -R88, R43, R189 ;  /* 0x0000002b58bd7223 */ /* 0x000fe200000101bd */
[-C--:B------:R-:W-:Y:S01]  /*7cc0*/  FFMA.FTZ R124, R119, R120.reuse, -R122 ;  /* 0x00000078777c7223 */ /* 0x080fe2000001087a */
[----:B------:R-:W-:Y:S01]  /*7cd0*/  FMUL.FTZ R120, R17, R120 ;  /* 0x0000007811787220 */ /* 0x000fe20000410000 */
[----:B-1----:R-:W-:Y:S01]  /*7ce0*/  FMUL.FTZ R126, R93, R12 ;  /* 0x0000000c5d7e7220 */ /* 0x002fe20000410000 */
[----:B------:R-:W-:Y:S01]  /*7cf0*/  FFMA.FTZ R179, -R82, R99, R179 ;  /* 0x0000006352b37223 */ /* 0x000fe200000101b3 */
[----:B------:R-:W-:Y:S01]  /*7d00*/  FADD.FTZ R124, R125, R124 ;  /* 0x0000007c7d7c7221 */ /* 0x000fe20000010000 */
[----:B------:R-:W-:Y:S01]  /*7d10*/  FFMA.FTZ R122, R119, R10, R120 ;  /* 0x0000000a777a7223 */ /* 0x000fe20000010078 */
[----:B------:R-:W-:Y:S01]  /*7d20*/  FMUL.FTZ R120, R93, R153 ;  /* 0x000000995d787220 */ /* 0x000fe20000410000 */
[----:B------:R-:W-:Y:S01]  /*7d30*/  FMUL.FTZ R127, R19, R126 ;  /* 0x0000007e137f7220 */ /* 0x000fe20000410000 */
[----:B------:R-:W-:Y:S01]  /*7d40*/  FMUL.FTZ R125, R84, R13 ;  /* 0x0000000d547d7220 */ /* 0x000fe20000410000 */
[----:B------:R-:W-:Y:S01]  /*7d50*/  FADD.FTZ R122, R123, R122 ;  /* 0x0000007a7b7a7221 */ /* 0x000fe20000010000 */
[-C--:B------:R-:W-:Y:S01]  /*7d60*/  FMUL.FTZ R123, R19, R120.reuse ;  /* 0x00000078137b7220 */ /* 0x080fe20000410000 */
[----:B------:R-:W-:Y:S01]  /*7d70*/  FFMA.FTZ R127, R166, R120, R127 ;  /* 0x00000078a67f7223 */ /* 0x000fe2000001007f */
[----:B--2---:R-:W-:Y:S01]  /*7d80*/  FMUL.FTZ R130, R90, R15 ;  /* 0x0000000f5a827220 */ /* 0x004fe20000410000 */
[----:B------:R-:W-:Y:S01]  /*7d90*/  FMUL.FTZ R135, R200, UR48 ;  /* 0x00000030c8877c20 */ /* 0x000fe20008410000 */
[----:B------:R-:W-:Y:S01]  /*7da0*/  FFMA.FTZ R129, R166, R126, -R123 ;  /* 0x0000007ea6817223 */ /* 0x000fe2000001087b */
[----:B------:R-:W-:Y:S01]  /*7db0*/  FADD.FTZ R127, R122, R127 ;  /* 0x0000007f7a7f7221 */ /* 0x000fe20000010000 */
[----:B------:R-:W-:Y:S01]  /*7dc0*/  FMUL.FTZ R123, R84, R156 ;  /* 0x0000009c547b7220 */ /* 0x000fe20000410000 */
[----:B------:R-:W-:Y:S01]  /*7dd0*/  FMUL.FTZ R122, R90, R151 ;  /* 0x000000975a7a7220 */ /* 0x000fe20000410000 */
[----:B------:R-:W-:Y:S01]  /*7de0*/  FMUL.FTZ R126, R146, R125 ;  /* 0x0000007d927e7220 */ /* 0x000fe20000410000 */
[----:B------:R-:W-:Y:S01]  /*7df0*/  FADD.FTZ R124, R124, R129 ;  /* 0x000000817c7c7221 */ /* 0x000fe20000010000 */
[-C--:B------:R-:W-:Y:S01]  /*7e00*/  FMUL.FTZ R128, R146, R123.reuse ;  /* 0x0000007b92807220 */ /* 0x080fe20000410000 */
[----:B------:R-:W-:Y:S01]  /*7e10*/  FMUL.FTZ R132, R147, R122 ;  /* 0x0000007a93847220 */ /* 0x000fe20000410000 */
[C---:B------:R-:W-:Y:S01]  /*7e20*/  FFMA.FTZ R126, R167.reuse, R123, R126 ;  /* 0x0000007ba77e7223 */ /* 0x040fe2000001007e */
[----:B------:R-:W-:Y:S01]  /*7e30*/  FFMA.FTZ R139, R204, UR47, -R135 ;  /* 0x0000002fcc8b7c23 */ /* 0x000fe20008010887 */
[----:B------:R-:W-:Y:S01]  /*7e40*/  FFMA.FTZ R125, R167, R125, -R128 ;  /* 0x0000007da77d7223 */ /* 0x000fe20000010880 */
[-C--:B------:R-:W-:Y:S01]  /*7e50*/  FFMA.FTZ R132, R173, R130.reuse, -R132 ;  /* 0x00000082ad847223 */ /* 0x080fe20000010884 */
[----:B------:R-:W-:Y:S01]  /*7e60*/  FMUL.FTZ R130, R147, R130 ;  /* 0x0000008293827220 */ /* 0x000fe20000410000 */
[----:B------:R-:W-:Y:S01]  /*7e70*/  FADD.FTZ R126, R127, R126 ;  /* 0x0000007e7f7e7221 */ /* 0x000fe20000010000 */
[----:B------:R-:W-:Y:S01]  /*7e80*/  FADD.FTZ R127, R124, R125 ;  /* 0x0000007d7c7f7221 */ /* 0x000fe20000010000 */
[----:B------:R-:W-:Y:S01]  /*7e90*/  FMUL.FTZ R124, R83, R152 ;  /* 0x00000098537c7220 */ /* 0x000fe20000410000 */
[----:B------:R-:W-:Y:S01]  /*7ea0*/  FFMA.FTZ R129, R173, R122, R130 ;  /* 0x0000007aad817223 */ /* 0x000fe20000010082 */
[C---:B------:R-:W-:Y:S01]  /*7eb0*/  FFMA.FTZ R125, -R83.reuse, R98, R174 ;  /* 0x00000062537d7223 */ /* 0x040fe200000101ae */
[----:B------:R-:W-:Y:S01]  /*7ec0*/  FMUL.FTZ R128, R83, R4 ;  /* 0x0000000453807220 */ /* 0x000fe20000410000 */
[----:B------:R-:W-:Y:S01]  /*7ed0*/  FMUL.FTZ R130, R148, R124 ;  /* 0x0000007c94827220 */ /* 0x000fe20000410000 */
[----:B------:R-:W-:Y:S01]  /*7ee0*/  FADD.FTZ R129, R126, R129 ;  /* 0x000000817e817221 */ /* 0x000fe20000010000 */
[----:B------:R-:W-:Y:S01]  /*7ef0*/  FFMA.FTZ R126, R202, UR48, R131 ;  /* 0x00000030ca7e7c23 */ /* 0x000fe20008010083 */
[----:B------:R-:W-:Y:S01]  /*7f00*/  FMUL.FTZ R131, R91, R18 ;  /* 0x000000125b837220 */ /* 0x000fe20000410000 */
[-C--:B------:R-:W-:Y:S01]  /*7f10*/  FFMA.FTZ R130, R125, R128.reuse, -R130 ;  /* 0x000000807d827223 */ /* 0x080fe20000010882 */
[----:B------:R-:W-:Y:S01]  /*7f20*/  FMUL.FTZ R128, R148, R128 ;  /* 0x0000008094807220 */ /* 0x000fe20000410000 */
[----:B------:R-:W-:Y:S01]  /*7f30*/  FMUL.FTZ R136, R49, -R126 ;  /* 0x8000007e31887220 */ /* 0x000fe20000410000 */
[----:B------:R-:W-:Y:S01]  /*7f40*/  FMUL.FTZ R126, R91, R155 ;  /* 0x0000009b5b7e7220 */ /* 0x000fe20000410000 */
[----:B------:R-:W-:Y:S01]  /*7f50*/  FMUL.FTZ R133, R149, R131 ;  /* 0x0000008395857220 */ /* 0x000fe20000410000 */
[----:B------:R-:W-:Y:S01]  /*7f60*/  FFMA.FTZ R128, R125, R124, R128 ;  /* 0x0000007c7d807223 */ /* 0x000fe20000010080 */
[----:B------:R-:W-:Y:S01]  /*7f70*/  FADD.FTZ R127, R127, R132 ;  /* 0x000000847f7f7221 */ /* 0x000fe20000010000 */
[-C--:B------:R-:W-:Y:S01]  /*7f80*/  FMUL.FTZ R132, R149, R126.reuse ;  /* 0x0000007e95847220 */ /* 0x080fe20000410000 */
[----:B------:R-:W-:Y:S01]  /*7f90*/  FFMA.FTZ R133, R176, R126, R133 ;  /* 0x0000007eb0857223 */ /* 0x000fe20000010085 */
[----:B------:R-:W-:Y:S01]  /*7fa0*/  FADD.FTZ R128, R129, R128 ;  /* 0x0000008081807221 */ /* 0x000fe20000010000 */
[----:B------:R-:W-:Y:S01]  /*7fb0*/  FADD.FTZ R130, R127, R130 ;  /* 0x000000827f827221 */ /* 0x000fe20000010000 */
[----:B------:R-:W-:Y:S01]  /*7fc0*/  FMUL.FTZ R127, R88, R171 ;  /* 0x000000ab587f7220 */ /* 0x000fe20000410000 */
[----:B------:R-:W-:Y:S01]  /*7fd0*/  FFMA.FTZ R131, R176, R131, -R132 ;  /* 0x00000083b0837223 */ /* 0x000fe20000010884 */
[----:B------:R-:W-:Y:S01]  /*7fe0*/  FMUL.FTZ R132, R82, R5 ;  /* 0x0000000552847220 */ /* 0x000fe20000410000 */
[----:B------:R-:W-:Y:S01]  /*7ff0*/  FADD.FTZ R128, R128, R133 ;  /* 0x0000008580807221 */ /* 0x000fe20000010000 */
[----:B------:R-:W-:Y:S01]  /*8000*/  FMUL.FTZ R133, R88, R163 ;  /* 0x000000a358857220 */ /* 0x000fe20000410000 */
[----:B0-----:R-:W-:Y:S01]  /*8010*/  FMUL.FTZ R140, R170, R127 ;  /* 0x0000007faa8c7220 */ /* 0x001fe20000410000 */
[----:B------:R0:W-:Y:S01]  /*8020*/  STS [R161+0x8ac], R136 ;  /* 0x0008ac88a1007388 */ /* 0x0001e20000000800 */
[----:B------:R-:W-:Y:S01]  /*8030*/  FMUL.FTZ R129, R82, R164 ;  /* 0x000000a452817220 */ /* 0x000fe20000410000 */
[----:B------:R-:W-:Y:S01]  /*8040*/  FADD.FTZ R130, R130, R131 ;  /* 0x0000008382827221 */ /* 0x000fe20000010000 */
[-C--:B------:R-:W-:Y:S01]  /*8050*/  FFMA.FTZ R137, R189, R133.reuse, -R140 ;  /* 0x00000085bd897223 */ /* 0x080fe2000001088c */
[----:B------:R-:W-:Y:S01]  /*8060*/  FMUL.FTZ R140, R170, R133 ;  /* 0x00000085aa8c7220 */ /* 0x000fe20000410000 */
[C---:B------:R-:W-:Y:S01]  /*8070*/  FMUL.FTZ R135, R168.reuse, R129 ;  /* 0x00000081a8877220 */ /* 0x040fe20000410000 */
[----:B------:R-:W-:Y:S01]  /*8080*/  FFMA.FTZ R131, -R81, R96, R194 ;  /* 0x0000006051837223 */ /* 0x000fe200000101c2 */
[----:B------:R1:W-:Y:S01]  /*8090*/  STS [R161+0x854], R144 ;  /* 0x00085490a1007388 */ /* 0x0003e20000000800 */
[----:B------:R-:W-:Y:S01]  /*80a0*/  FFMA.FTZ R140, R189, R127, R140 ;  /* 0x0000007fbd8c7223 */ /* 0x000fe2000001008c */
[-C--:B------:R-:W-:Y:S01]  /*80b0*/  FFMA.FTZ R135, R179, R132.reuse, -R135 ;  /* 0x00000084b3877223 */ /* 0x080fe20000010887 */
[----:B0-----:R-:W-:Y:S01]  /*80c0*/  FMUL.FTZ R136, R168, R132 ;  /* 0x00000084a8887220 */ /* 0x001fe20000410000 */
[----:B------:R-:W-:Y:S01]  /*80d0*/  FMUL.FTZ R132, R81, R134 ;  /* 0x0000008651847220 */ /* 0x000fe20000410000 */
[----:B------:R-:W-:Y:S01]  /*80e0*/  FFMA.FTZ R196, -R89, R44, R196 ;  /* 0x0000002c59c47223 */ /* 0x000fe200000101c4 */
[----:B------:R-:W-:Y:S01]  /*80f0*/  FADD.FTZ R130, R130, R135 ;  /* 0x0000008782827221 */ /* 0x000fe20000010000 */
[----:B------:R-:W-:Y:S01]  /*8100*/  FFMA.FTZ R133, R179, R129, R136 ;  /* 0x00000081b3857223 */ /* 0x000fe20000010088 */
[----:B------:R-:W-:Y:S01]  /*8110*/  FMUL.FTZ R135, R89, R181 ;  /* 0x000000b559877220 */ /* 0x000fe20000410000 */
[----:B------:R0:W-:Y:S01]  /*8120*/  STS [R161+0x860], R142 ;  /* 0x0008608ea1007388 */ /* 0x0001e20000000800 */
[----:B-1----:R-:W-:Y:S01]  /*8130*/  FMUL.FTZ R144, R58, -R141 ;  /* 0x8000008d3a907220 */ /* 0x002fe20000410000 */
[----:B------:R-:W-:Y:S01]  /*8140*/  FADD.FTZ R133, R128, R133 ;  /* 0x0000008580857221 */ /* 0x000fe20000010000 */
[----:B------:R-:W-:Y:S01]  /*8150*/  FMUL.FTZ R128, R81, R172 ;  /* 0x000000ac51807220 */ /* 0x000fe20000410000 */
[----:B------:R-:W-:Y:S01]  /*8160*/  FMUL.FTZ R141, R89, R138 ;  /* 0x0000008a598d7220 */ /* 0x000fe20000410000 */
[----:B------:R-:W-:Y:S01]  /*8170*/  FMUL.FTZ R143, R188, R135 ;  /* 0x00000087bc8f7220 */ /* 0x000fe20000410000 */
[----:B------:R-:W-:Y:S01]  /*8180*/  FADD.FTZ R140, R133, R140 ;  /* 0x0000008c858c7221 */ /* 0x000fe20000010000 */
[----:B------:R-:W-:Y:S01]  /*8190*/  FMUL.FTZ R136, R175, R128 ;  /* 0x00000080af887220 */ /* 0x000fe20000410000 */
[----:B------:R-:W-:Y:S01]  /*81a0*/  FMUL.FTZ R133, R80, R180 ;  /* 0x000000b450857220 */ /* 0x000fe20000410000 */
[----:B------:R-:W-:Y:S01]  /*81b0*/  FADD.FTZ R137, R130, R137 ;  /* 0x0000008982897221 */ /* 0x000fe20000010000 */
[----:B0-----:R-:W-:Y:S01]  /*81c0*/  FMUL.FTZ R142, R48, R139 ;  /* 0x0000008b308e7220 */ /* 0x001fe20000410000 */
[-C--:B------:R-:W-:Y:S01]  /*81d0*/  FFMA.FTZ R136, R131, R132.reuse, -R136 ;  /* 0x0000008483887223 */ /* 0x080fe20000010888 */
[----:B------:R-:W-:Y:S01]  /*81e0*/  FMUL.FTZ R132, R175, R132 ;  /* 0x00000084af847220 */ /* 0x000fe20000410000 */
[C---:B------:R-:W-:Y:S01]  /*81f0*/  FMUL.FTZ R145, R80.reuse, R177 ;  /* 0x000000b150917220 */ /* 0x040fe20000410000 */
[----:B------:R-:W-:Y:S01]  /*8200*/  FFMA.FTZ R130, -R80, R97, R197 ;  /* 0x0000006150827223 */ /* 0x000fe200000101c5 */
[----:B------:R-:W-:Y:S01]  /*8210*/  FMUL.FTZ R157, R192, R133 ;  /* 0x00000085c09d7220 */ /* 0x000fe20000410000 */
[----:B------:R-:W-:Y:S01]  /*8220*/  FFMA.FTZ R139, R131, R128, R132 ;  /* 0x00000080838b7223 */ /* 0x000fe20000010084 */
[-C--:B------:R-:W-:Y:S01]  /*8230*/  FFMA.FTZ R143, R196, R141.reuse, -R143 ;  /* 0x0000008dc48f7223 */ /* 0x080fe2000001088f */
[----:B------:R-:W-:Y:S01]  /*8240*/  FMUL.FTZ R132, R8, UR48 ;  /* 0x0000003008847c20 */ /* 0x000fe20008410000 */
[----:B------:R-:W-:Y:S01]  /*8250*/  FMUL.FTZ R141, R188, R141 ;  /* 0x0000008dbc8d7220 */ /* 0x000fe20000410000 */
[----:B------:R-:W-:Y:S01]  /*8260*/  FADD.FTZ R139, R140, R139 ;  /* 0x0000008b8c8b7221 */ /* 0x000fe20000010000 */
[-C--:B------:R-:W-:Y:S01]  /*8270*/  FFMA.FTZ R157, R130, R145.reuse, -R157 ;  /* 0x00000091829d7223 */ /* 0x080fe2000001089d */
[----:B------:R-:W-:Y:S01]  /*8280*/  FFMA.FTZ R140, R201, UR47, -R132 ;  /* 0x0000002fc98c7c23 */ /* 0x000fe20008010884 */
[----:B------:R-:W-:Y:S01]  /*8290*/  FMUL.FTZ R145, R192, R145 ;  /* 0x00000091c0917220 */ /* 0x000fe20000410000 */
[----:B------:R-:W-:Y:S01]  /*82a0*/  FFMA.FTZ R132, R196, R135, R141 ;  /* 0x00000087c4847223 */ /* 0x000fe2000001008d */
[----:B------:R-:W-:Y:S01]  /*82b0*/  FADD.FTZ R136, R137, R136 ;  /* 0x0000008889887221 */ /* 0x000fe20000010000 */
[----:B------:R0:W-:Y:S01]  /*82c0*/  STS [R161+0x8b0], R142 ;  /* 0x0008b08ea1007388 */ /* 0x0001e20000000800 */
[----:B------:R-:W-:Y:S01]  /*82d0*/  FFMA.FTZ R145, R130, R133, R145 ;  /* 0x0000008582917223 */ /* 0x000fe20000010091 */
[----:B------:R-:W-:Y:S01]  /*82e0*/  FADD.FTZ R132, R139, R132 ;  /* 0x000000848b847221 */ /* 0x000fe20000010000 */
[----:B------:R-:W-:Y:S01]  /*82f0*/  FMUL.FTZ R165, R200, UR47 ;  /* 0x0000002fc8a57c20 */ /* 0x000fe20008410000 */
[----:B------:R-:W-:Y:S01]  /*8300*/  FMUL.FTZ R150, R47, R140 ;  /* 0x0000008c2f967220 */ /* 0x000fe20000410000 */
[----:B------:R-:W-:Y:S01]  /*8310*/  FMUL.FTZ R140, R86, R3 ;  /* 0x00000003568c7220 */ /* 0x000fe20000410000 */
[----:B------:R-:W-:Y:S01]  /*8320*/  FADD.FTZ R137, R132, R145 ;  /* 0x0000009184897221 */ /* 0x000fe20000010000 */
[C---:B------:R-:W-:Y:S01]  /*8330*/  FMUL.FTZ R132, R86.reuse, R183 ;  /* 0x000000b756847220 */ /* 0x040fe20000410000 */
[----:B------:R-:W-:Y:S01]  /*8340*/  FFMA.FTZ R199, -R86, R45, R199 ;  /* 0x0000002d56c77223 */ /* 0x000fe200000101c7 */
[----:B------:R-:W-:Y:S01]  /*8350*/  FFMA.FTZ R165, R204, UR48, R165 ;  /* 0x00000030cca57c23 */ /* 0x000fe200080100a5 */
[----:B------:R1:W-:Y:S01]  /*8360*/  STS [R161+0x864], R144 ;  /* 0x00086490a1007388 */ /* 0x0003e20000000800 */
[----:B0-----:R-:W-:Y:S01]  /*8370*/  FMUL.FTZ R142, R191, R132 ;  /* 0x00000084bf8e7220 */ /* 0x001fe20000410000 */
[----:B------:R-:W-:Y:S01]  /*8380*/  FFMA.FTZ R212, R160, UR48, R185 ;  /* 0x00000030a0d47c23 */ /* 0x000fe200080100b9 */
[----:B------:R-:W-:Y:S01]  /*8390*/  FMUL.FTZ R210, R61, R210 ;  /* 0x000000d23dd27220 */ /* 0x000fe20000410000 */
[----:B------:R-:W-:Y:S01]  /*83a0*/  FMUL.FTZ R178, R57, R178 ;  /* 0x000000b239b27220 */ /* 0x000fe20000410000 */
[----:B------:R-:W-:Y:S01]  /*83b0*/  FFMA.FTZ R139, R199, R140, -R142 ;  /* 0x0000008cc78b7223 */ /* 0x000fe2000001088e */
[----:B------:R-:W-:Y:S01]  /*83c0*/  FMUL.FTZ R142, R8, UR47 ;  /* 0x0000002f088e7c20 */ /* 0x000fe20008410000 */
[----:B------:R-:W-:Y:S01]  /*83d0*/  FMUL.FTZ R212, R61, -R212 ;  /* 0x800000d43dd47220 */ /* 0x000fe20000410000 */
[----:B------:R-:W-:Y:S01]  /*83e0*/  FADD.FTZ R136, R136, R143 ;  /* 0x0000008f88887221 */ /* 0x000fe20000010000 */
[----:B------:R-:W-:Y:S01]  /*83f0*/  FMUL.FTZ R143, R79, R184 ;  /* 0x000000b84f8f7220 */ /* 0x000fe20000410000 */
[----:B-1----:R-:W-:Y:S01]  /*8400*/  FMUL.FTZ R144, R48, -R165 ;  /* 0x800000a530907220 */ /* 0x002fe20000410000 */
[----:B------:R-:W-:Y:S01]  /*8410*/  FFMA.FTZ R142, R201, UR48, R142 ;  /* 0x00000030c98e7c23 */ /* 0x000fe2000801008e */
[----:B------:R-:W0:Y:S01]  /*8420*/  LDC R185, c[0x0][0x388] ;  /* 0x0000e200ffb97b82 */ /* 0x000e220000000800 */
[----:B------:R-:W-:Y:S01]  /*8430*/  STS [R161+0x848], R210 ;  /* 0x000848d2a1007388 */ /* 0x000fe20000000800 */
[----:B------:R-:W-:Y:S01]  /*8440*/  FADD.FTZ R136, R136, R157 ;  /* 0x0000009d88887221 */ /* 0x000fe20000010000 */
[----:B------:R-:W-:Y:S01]  /*8450*/  FMUL.FTZ R141, R79, R182 ;  /* 0x000000b64f8d7220 */ /* 0x000fe20000410000 */
[----:B------:R-:W-:Y:S01]  /*8460*/  FMUL.FTZ R140, R191, R140 ;  /* 0x0000008cbf8c7220 */ /* 0x000fe20000410000 */
[----:B------:R1:W-:Y:S01]  /*8470*/  STS [R161+0x8b4], R144 ;  /* 0x0008b490a1007388 */ /* 0x0003e20000000800 */
[----:B------:R-:W-:Y:S01]  /*8480*/  FFMA.FTZ R202, -R79, R94, R202 ;  /* 0x0000005e4fca7223 */ /* 0x000fe200000101ca */
[----:B------:R-:W-:Y:S01]  /*8490*/  FMUL.FTZ R157, R198, R143 ;  /* 0x0000008fc69d7220 */ /* 0x000fe20000410000 */
[C---:B------:R-:W-:Y:S01]  /*84a0*/  FMUL.FTZ R145, R87.reuse, R187 ;  /* 0x000000bb57917220 */ /* 0x040fe20000410000 */
[----:B------:R-:W-:Y:S01]  /*84b0*/  STS [R161+0x84c], R212 ;  /* 0x00084cd4a1007388 */ /* 0x000fe20000000800 */
[----:B------:R-:W-:Y:S01]  /*84c0*/  FMUL.FTZ R165, R87, R162 ;  /* 0x000000a257a57220 */ /* 0x000fe20000410000 */
[----:B------:R-:W-:Y:S01]  /*84d0*/  FFMA.FTZ R140, R199, R132, R140 ;  /* 0x00000084c78c7223 */ /* 0x000fe2000001008c */
[----:B------:R-:W-:Y:S01]  /*84e0*/  FFMA.FTZ R157, R202, R141, -R157 ;  /* 0x0000008dca9d7223 */ /* 0x000fe2000001089d */
[----:B------:R-:W-:Y:S01]  /*84f0*/  STS [R161+0x868], R178 ;  /* 0x000868b2a1007388 */ /* 0x000fe20000000800 */
[----:B------:R-:W-:Y:S01]  /*8500*/  FFMA.FTZ R204, -R87, R46, R204 ;  /* 0x0000002e57cc7223 */ /* 0x000fe200000101cc */
[----:B-1----:R-:W-:Y:S01]  /*8510*/  FMUL.FTZ R144, R47, -R142 ;  /* 0x8000008e2f907220 */ /* 0x002fe20000410000 */
[----:B------:R-:W-:Y:S01]  /*8520*/  FMUL.FTZ R169, R200, R145 ;  /* 0x00000091c8a97220 */ /* 0x000fe20000410000 */
[----:B------:R1:W-:Y:S01]  /*8530*/  STS [R161+0x8b8], R150 ;  /* 0x0008b896a1007388 */ /* 0x0003e20000000800 */
[----:B------:R-:W-:Y:S01]  /*8540*/  FMUL.FTZ R141, R198, R141 ;  /* 0x0000008dc68d7220 */ /* 0x000fe20000410000 */
[----:B------:R-:W-:Y:S01]  /*8550*/  FADD.FTZ R137, R137, R140 ;  /* 0x0000008c89897221 */ /* 0x000fe20000010000 */
[----:B------:R-:W-:Y:S01]  /*8560*/  FFMA.FTZ R169, R204, R165, -R169 ;  /* 0x000000a5cca97223 */ /* 0x000fe200000108a9 */
[----:B------:R2:W-:Y:S01]  /*8570*/  STS [R161+0x8bc], R144 ;  /* 0x0008bc90a1007388 */ /* 0x0005e20000000800 */
[----:B------:R-:W-:Y:S01]  /*8580*/  FFMA.FTZ R140, R202, R143, R141 ;  /* 0x0000008fca8c7223 */ /* 0x000fe2000001008d */
[----:B------:R-:W-:Y:S01]  /*8590*/  FMUL.FTZ R165, R200, R165 ;  /* 0x000000a5c8a57220 */ /* 0x000fe20000410000 */
[----:B------:R-:W-:Y:S01]  /*85a0*/  FADD.FTZ R136, R136, R139 ;  /* 0x0000008b88887221 */ /* 0x000fe20000010000 */
[----:B------:R-:W-:Y:S01]  /*85b0*/  BAR.SYNC.DEFER_BLOCKING 0x0 ;  /* 0x0000000000007b1d */ /* 0x000fe20000010000 */
[----:B------:R-:W-:Y:S01]  /*85c0*/  FADD.FTZ R137, R137, R140 ;  /* 0x0000008c89897221 */ /* 0x000fe20000010000 */
[----:B------:R-:W-:Y:S01]  /*85d0*/  FFMA.FTZ R142, R204, R145, R165 ;  /* 0x00000091cc8e7223 */ /* 0x000fe200000100a5 */
[----:B------:R-:W-:Y:S01]  /*85e0*/  FADD.FTZ R136, R136, R157 ;  /* 0x0000009d88887221 */ /* 0x000fe20000010000 */
[----:B0-----:R-:W-:Y:S01]  /*85f0*/  LEA R140, R185, -R2, 0x1 ;  /* 0x80000002b98c7211 */ /* 0x001fe200078e08ff */
[----:B------:R-:W-:Y:S01]  /*8600*/  FMUL.FTZ R185, R181, UR46 ;  /* 0x0000002eb5b97c20 */ /* 0x000fe20008410000 */
[----:B------:R-:W-:Y:S01]  /*8610*/  FADD.FTZ R142, R137, R142 ;  /* 0x0000008e898e7221 */ /* 0x000fe20000010000 */
[----:B-1----:R-:W-:Y:S01]  /*8620*/  FADD.FTZ R150, R136, R169 ;  /* 0x000000a988967221 */ /* 0x002fe20000010000 */
[C---:B------:R-:W-:Y:S01]  /*8630*/  FMUL.FTZ R137, R195.reuse, UR46 ;  /* 0x0000002ec3897c20 */ /* 0x040fe20008410000 */
[----:B------:R-:W-:Y:S01]  /*8640*/  FMUL.FTZ R136, R190, UR46 ;  /* 0x0000002ebe887c20 */ /* 0x000fe20008410000 */
[----:B--2---:R-:W-:Y:S01]  /*8650*/  FMUL.FTZ R161, R182, UR46 ;  /* 0x0000002eb6a17c20 */ /* 0x004fe20008410000 */
[----:B------:R-:W-:Y:S01]  /*8660*/  FMUL.FTZ R144, R180, UR46 ;  /* 0x0000002eb4907c20 */ /* 0x000fe20008410000 */
[----:B------:R-:W-:Y:S01]  /*8670*/  FFMA.FTZ R2, R190, UR35, R137 ;  /* 0x00000023be027c23 */ /* 0x000fe20008010089 */
[----:B------:R-:W-:Y:S01]  /*8680*/  FFMA.FTZ R137, R195, UR35, -R136 ;  /* 0x00000023c3897c23 */ /* 0x000fe20008010888 */
[----:B------:R-:W-:Y:S01]  /*8690*/  FMUL.FTZ R136, R183, UR46 ;  /* 0x0000002eb7887c20 */ /* 0x000fe20008410000 */
[----:B------:R-:W-:Y:S01]  /*86a0*/  FMUL.FTZ R178, R3, UR46 ;  /* 0x0000002e03b27c20 */ /* 0x000fe20008410000 */
[----:B------:R-:W-:Y:S01]  /*86b0*/  FFMA.FTZ R197, R177, UR35, -R144 ;  /* 0x00000023b1c57c23 */ /* 0x000fe20008010890 */
[----:B------:R-:W-:Y:S01]  /*86c0*/  FFMA.FTZ R185, R138, UR35, -R185 ;  /* 0x000000238ab97c23 */ /* 0x000fe200080108b9 */
[----:B------:R-:W-:Y:S01]  /*86d0*/  FFMA.FTZ R136, R3, UR35, -R136 ;  /* 0x0000002303887c23 */ /* 0x000fe20008010888 */
[----:B------:R-:W-:Y:S01]  /*86e0*/  FFMA.FTZ R3, R184, UR35, R161 ;  /* 0x00000023b8037c23 */ /* 0x000fe200080100a1 */
[----:B------:R-:W-:Y:S01]  /*86f0*/  FMUL.FTZ R144, R138, UR46 ;  /* 0x0000002e8a907c20 */ /* 0x000fe20008410000 */
[----:B------:R-:W-:Y:S01]  /*8700*/  FMUL.FTZ R161, R172, UR46 ;  /* 0x0000002eaca17c20 */ /* 0x000fe20008410000 */
[----:B------:R-:W-:Y:S01]  /*8710*/  FMUL.FTZ R138, R171, UR46 ;  /* 0x0000002eab8a7c20 */ /* 0x000fe20008410000 */
[C---:B------:R-:W-:Y:S01]  /*8720*/  FMUL.FTZ R169, R134.reuse, UR46 ;  /* 0x0000002e86a97c20 */ /* 0x040fe20008410000 */
[----:B------:R0:W1:Y:S01]  /*8730*/  LDS R209, [R38+0x8c0] ;  /* 0x0008c00026d17984 */ /* 0x0000620000000800 */
[----:B------:R-:W-:Y:S01]  /*8740*/  FFMA.FTZ R174, R134, UR35, -R161 ;  /* 0x0000002386ae7c23 */ /* 0x000fe200080108a1 */
[C---:B------:R-:W-:Y:S01]  /*8750*/  FFMA.FTZ R165, R163.reuse, UR35, -R138 ;  /* 0x00000023a3a57c23 */ /* 0x040fe2000801088a */
[C---:B------:R-:W-:Y:S01]  /*8760*/  FMUL.FTZ R134, R164.reuse, UR46 ;  /* 0x0000002ea4867c20 */ /* 0x040fe20008410000 */
[----:B------:R-:W-:Y:S01]  /*8770*/  FMUL.FTZ R186, R163, UR46 ;  /* 0x0000002ea3ba7c20 */ /* 0x000fe20008410000 */
[----:B------:R-:W-:Y:S01]  /*8780*/  FMUL.FTZ R163, R5, UR46 ;  /* 0x0000002e05a37c20 */ /* 0x000fe20008410000 */
[----:B------:R-:W-:Y:S01]  /*8790*/  FFMA.FTZ R203, R181, UR35, R144 ;  /* 0x00000023b5cb7c23 */ /* 0x000fe20008010090 */
[----:B------:R-:W-:Y:S01]  /*87a0*/  FFMA.FTZ R161, R5, UR35, -R134 ;  /* 0x0000002305a17c23 */ /* 0x000fe20008010886 */
[----:B------:R-:W-:Y:S01]  /*87b0*/  FMUL.FTZ R139, R187, UR46 ;  /* 0x0000002ebb8b7c20 */ /* 0x000fe20008410000 */
[----:B------:R-:W-:Y:S01]  /*87c0*/  FMUL.FTZ R5, R155, UR46 ;  /* 0x0000002e9b057c20 */ /* 0x000fe20008410000 */
[----:B------:R-:W-:Y:S01]  /*87d0*/  FFMA.FTZ R144, R164, UR35, R163 ;  /* 0x00000023a4907c23 */ /* 0x000fe200080100a3 */
[----:B------:R-:W-:Y:S01]  /*87e0*/  FMUL.FTZ R163, R152, UR46 ;  /* 0x0000002e98a37c20 */ /* 0x000fe20008410000 */
[----:B------:R-:W-:Y:S01]  /*87f0*/  FFMA.FTZ R139, R162, UR35, -R139 ;  /* 0x00000023a28b7c23 */ /* 0x000fe2000801088b */
[----:B------:R-:W-:Y:S01]  /*8800*/  FFMA.FTZ R138, R18, UR35, -R5 ;  /* 0x00000023128a7c23 */ /* 0x000fe20008010805 */
[----:B------:R-:W-:Y:S01]  /*8810*/  ISETP.GE.AND P1, PT, R140, 0x1, PT ;  /* 0x000000018c00780c */ /* 0x000fe20003f26270 */
[----:B------:R-:W-:Y:S01]  /*8820*/  FMUL.FTZ R162, R162, UR46 ;  /* 0x0000002ea2a27c20 */ /* 0x000fe20008410000 */
[----:B------:R-:W-:Y:S01]  /*8830*/  FMUL.FTZ R134, R151, UR46 ;  /* 0x0000002e97867c20 */ /* 0x000fe20008410000 */
[C---:B------:R-:W-:Y:S01]  /*8840*/  FFMA.FTZ R163, R4.reuse, UR35, -R163 ;  /* 0x0000002304a37c23 */ /* 0x040fe200080108a3 */
[----:B------:R-:W-:Y:S01]  /*8850*/  FMUL.FTZ R5, R4, UR46 ;  /* 0x0000002e04057c20 */ /* 0x000fe20008410000 */
[----:B------:R-:W-:Y:S01]  /*8860*/  FMUL.FTZ R4, R156, UR46 ;  /* 0x0000002e9c047c20 */ /* 0x000fe20008410000 */
[----:B------:R-:W-:Y:S01]  /*8870*/  FFMA.FTZ R141, R187, UR35, R162 ;  /* 0x00000023bb8d7c23 */ /* 0x000fe200080100a2 */
[----:B------:R-:W-:Y:S01]  /*8880*/  FMUL.FTZ R205, R177, UR46 ;  /* 0x0000002eb1cd7c20 */ /* 0x000fe20008410000 */
[----:B------:R-:W-:Y:S01]  /*8890*/  FMUL.FTZ R18, R18, UR46 ;  /* 0x0000002e12127c20 */ /* 0x000fe20008410000 */
[C---:B------:R-:W-:Y:S01]  /*88a0*/  FFMA.FTZ R134, R15.reuse, UR35, -R134 ;  /* 0x000000230f867c23 */ /* 0x040fe20008010886 */
[----:B------:R-:W-:Y:S01]  /*88b0*/  FMUL.FTZ R160, R15, UR46 ;  /* 0x0000002e0fa07c20 */ /* 0x000fe20008410000 */
[----:B------:R-:W-:Y:S01]  /*88c0*/  FFMA.FTZ R162, R152, UR35, R5 ;  /* 0x0000002398a27c23 */ /* 0x000fe20008010005 */
[----:B------:R-:W-:Y:S01]  /*88d0*/  FMUL.FTZ R177, R153, UR46 ;  /* 0x0000002e99b17c20 */ /* 0x000fe20008410000 */
[----:B------:R-:W-:Y:S01]  /*88e0*/  FFMA.FTZ R15, R13, UR35, -R4 ;  /* 0x000000230d0f7c23 */ /* 0x000fe20008010804 */
[----:B------:R-:W-:Y:S01]  /*88f0*/  FMUL.FTZ R5, R158, UR46 ;  /* 0x0000002e9e057c20 */ /* 0x000fe20008410000 */
[----:B------:R-:W-:Y:S01]  /*8900*/  FMUL.FTZ R4, R159, UR46 ;  /* 0x0000002e9f047c20 */ /* 0x000fe20008410000 */
[----:B------:R-:W-:Y:S01]  /*8910*/  FFMA.FTZ R194, R172, UR35, R169 ;  /* 0x00000023acc27c23 */ /* 0x000fe200080100a9 */
[----:B------:R-:W-:Y:S01]  /*8920*/  FFMA.FTZ R169, R155, UR35, R18 ;  /* 0x000000239ba97c23 */ /* 0x000fe20008010012 */
[----:B------:R-:W-:Y:S01]  /*8930*/  FMUL.FTZ R207, R13, UR46 ;  /* 0x0000002e0dcf7c20 */ /* 0x000fe20008410000 */
[C---:B------:R-:W-:Y:S01]  /*8940*/  FFMA.FTZ R18, R12.reuse, UR35, -R177 ;  /* 0x000000230c127c23 */ /* 0x040fe200080108b1 */
[----:B------:R-:W-:Y:S01]  /*8950*/  FMUL.FTZ R210, R12, UR46 ;  /* 0x0000002e0cd27c20 */ /* 0x000fe20008410000 */
[----:B------:R-:W-:Y:S01]  /*8960*/  FMUL.FTZ R157, R184, UR46 ;  /* 0x0000002eb89d7c20 */ /* 0x000fe20008410000 */
[C---:B------:R-:W-:Y:S01]  /*8970*/  FFMA.FTZ R12, R118.reuse, UR35, -R5 ;  /* 0x00000023760c7c23 */ /* 0x040fe20008010805 */
[C---:B------:R-:W-:Y:S01]  /*8980*/  FFMA.FTZ R13, R121.reuse, UR35, -R4 ;  /* 0x00000023790d7c23 */ /* 0x040fe20008010804 */
[----:B------:R-:W-:Y:S01]  /*8990*/  FMUL.FTZ R5, R118, UR46 ;  /* 0x0000002e76057c20 */ /* 0x000fe20008410000 */
[----:B------:R-:W-:Y:S01]  /*89a0*/  FMUL.FTZ R4, R121, UR46 ;  /* 0x0000002e79047c20 */ /* 0x000fe20008410000 */
        /* <DEDUP_REMOVED lines=15> */
.L_x_14171:
[----:B------:R-:W-:Y:S05]  /*8aa0*/  BSYNC.RECONVERGENT B0 ;  /* 0x0000000000007941 */ /* 0x000fea0003800200 */
.L_x_14170:
[----:B------:R-:W-:Y:S04]  /*8ab0*/  BSSY.RECONVERGENT B0, `(.L_x_14172) ;  /* 0x0000003000007945 */ /* 0x000fe80003800200 */
[----:B------:R-:W-:Y:S05]  /*8ac0*/  @!P2 BRA `(.L_x_14173) ;  /* 0x000000000004a947 */ /* 0x000fea0003800000 */
[----:B------:R1:W-:Y:S02]  /*8ad0*/  REDG.E.ADD.F32.FTZ.RN.STRONG.GPU desc[UR26][R6.64+0x80], R209 ;  /* 0x000080d1060079a6 */ /* 0x0003e4000c12f31a */
.L_x_14173:
[----:B------:R-:W-:Y:S05]  /*8ae0*/  BSYNC.RECONVERGENT B0 ;  /* 0x0000000000007941 */ /* 0x000fea0003800200 */
.L_x_14172:
        /* <DEDUP_REMOVED lines=10> */
.L_x_14175:
[----:B------:R-:W-:Y:S05]  /*8b90*/  BSYNC.RECONVERGENT B0 ;  /* 0x0000000000007941 */ /* 0x000fea0003800200 */
.L_x_14174:
[----:B0-2---:R0:W2:Y:S01]  /*8ba0*/  LDS R5, [R36+0x9c0] ;  /* 0x0009c00024057984 */ /* 0x0050a20000000800 */
[----:B------:R-:W-:Y:S04]  /*8bb0*/  BSSY.RECONVERGENT B0, `(.L_x_14176) ;  /* 0x0000003000007945 */ /* 0x000fe80003800200 */
[----:B------:R-:W-:Y:S05]  /*8bc0*/  @!P1 BRA `(.L_x_14177) ;  /* 0x0000000000049947 */ /* 0x000fea0003800000 */
[----:B--2---:R3:W-:Y:S02]  /*8bd0*/  REDG.E.ADD.F32.FTZ.RN.STRONG.GPU desc[UR26][R6.64+0x180], R5 ;  /* 0x00018005060079a6 */ /* 0x0047e4000c12f31a */
.L_x_14177:
[----:B------:R-:W-:Y:S05]  /*8be0*/  BSYNC.RECONVERGENT B0 ;  /* 0x0000000000007941 */ /* 0x000fea0003800200 */
.L_x_14176:
[----:B--23--:R2:W3:Y:S01]  /*8bf0*/  LDS R5, [R35+0xa40] ;  /* 0x000a400023057984 */ /* 0x00c4e20000000800 */
[----:B------:R-:W-:Y:S04]  /*8c00*/  BSSY.RECONVERGENT B0, `(.L_x_14178) ;  /* 0x0000003000007945 */ /* 0x000fe80003800200 */
[----:B------:R-:W-:Y:S05]  /*8c10*/  @!P2 BRA `(.L_x_14179) ;  /* 0x000000000004a947 */ /* 0x000fea0003800000 */
[----:B---3--:R4:W-:Y:S02]  /*8c20*/  REDG.E.ADD.F32.FTZ.RN.STRONG.GPU desc[UR26][R6.64+0x200], R5 ;  /* 0x00020005060079a6 */ /* 0x0089e4000c12f31a */
.L_x_14179:
[----:B------:R-:W-:Y:S05]  /*8c30*/  BSYNC.RECONVERGENT B0 ;  /* 0x0000000000007941 */ /* 0x000fea0003800200 */
.L_x_14178:
[----:B---34-:R3:W4:Y:S01]  /*8c40*/  LDS R5, [R34+0xac0] ;  /* 0x000ac00022057984 */ /* 0x0187220000000800 */
[----:B------:R-:W-:Y:S04]  /*8c50*/  BSSY.RECONVERGENT B0, `(.L_x_14180) ;  /* 0x0000003000007945 */ /* 0x000fe80003800200 */
[----:B------:R-:W-:Y:S05]  /*8c60*/  @!P3 BRA `(.L_x_14181) ;  /* 0x000000000004b947 */ /* 0x000fea0003800000 */
[----:B----4-:R4:W-:Y:S02]  /*8c70*/  REDG.E.ADD.F32.FTZ.RN.STRONG.GPU desc[UR26][R6.64+0x280], R5 ;  /* 0x00028005060079a6 */ /* 0x0109e4000c12f31a */
.L_x_14181:
[----:B------:R-:W-:Y:S05]  /*8c80*/  BSYNC.RECONVERGENT B0 ;  /* 0x0000000000007941 */ /* 0x000fea0003800200 */
.L_x_14180:
[----:B----4-:R4:W0:Y:S01]  /*8c90*/  LDS R5, [R33+0xb40] ;  /* 0x000b400021057984 */ /* 0x0108220000000800 */
[----:B------:R-:W-:Y:S04]  /*8ca0*/  BSSY.RECONVERGENT B0, `(.L_x_14182) ;  /* 0x0000003000007945 */ /* 0x000fe80003800200 */
[----:B------:R-:W-:Y:S05]  /*8cb0*/  @!P4 BRA `(.L_x_14183) ;  /* 0x000000000004c947 */ /* 0x000fea0003800000 */
[----:B0-----:R0:W-:Y:S02]  /*8cc0*/  REDG.E.ADD.F32.FTZ.RN.STRONG.GPU desc[UR26][R6.64+0x300], R5 ;  /* 0x00030005060079a6 */ /* 0x0011e4000c12f31a */
.L_x_14183:
[----:B------:R-:W-:Y:S05]  /*8cd0*/  BSYNC.RECONVERGENT B0 ;  /* 0x0000000000007941 */ /* 0x000fea0003800200 */
.L_x_14182:
[----:B0-----:R0:W0:Y:S01]  /*8ce0*/  LDS R5, [R32+0xbc0] ;  /* 0x000bc00020057984 */ /* 0x0010220000000800 */
[----:B------:R-:W-:Y:S04]  /*8cf0*/  BSSY.RECONVERGENT B0, `(.L_x_14184) ;  /* 0x0000003000007945 */ /* 0x000fe80003800200 */
[----:B------:R-:W-:Y:S05]  /*8d00*/  @!P5 BRA `(.L_x_14185) ;  /* 0x000000000004d947 */ /* 0x000fea0003800000 */
[----:B0-----:R0:W-:Y:S02]  /*8d10*/  REDG.E.ADD.F32.FTZ.RN.STRONG.GPU desc[UR26][R6.64+0x380], R5 ;  /* 0x00038005060079a6 */ /* 0x0011e4000c12f31a */
.L_x_14185:
[----:B------:R-:W-:Y:S05]  /*8d20*/  BSYNC.RECONVERGENT B0 ;  /* 0x0000000000007941 */ /* 0x000fea0003800200 */
.L_x_14184:
[----:B0-----:R0:W0:Y:S01]  /*8d30*/  LDS R5, [R31+0xc40] ;  /* 0x000c40001f057984 */ /* 0x0010220000000800 */
        /* <DEDUP_REMOVED lines=8> */
[----:B0-----:R0:W-:Y:S02]  /*8dc0*/  REDG.E.ADD.F32.FTZ.RN.STRONG.GPU desc[UR26][R6.64+0x400], R5 ;  /* 0x00040005060079a6 */ /* 0x0011e4000c12f31a */
.L_x_14187:
[----:B------:R-:W-:Y:S05]  /*8dd0*/  BSYNC.RECONVERGENT B0 ;  /* 0x0000000000007941 */ /* 0x000fea0003800200 */
.L_x_14186:
[----:B0-----:R0:W0:Y:S01]  /*8de0*/  LDS R5, [R30+0xcc0] ;  /* 0x000cc0001e057984 */ /* 0x0010220000000800 */
[----:B------:R-:W-:Y:S01]  /*8df0*/  BSSY.RECONVERGENT B0, `(.L_x_14188) ;  /* 0x0000004000007945 */ /* 0x000fe20003800200 */
[----:B------:R-:W-:-:S03]  /*8e00*/  IADD3 R4, PT, PT, R27, 0x180, RZ ;  /* 0x000001801b047810 */ /* 0x000fc60007ffe0ff */
[----:B------:R-:W-:Y:S05]  /*8e10*/  @!P1 BRA `(.L_x_14189) ;  /* 0x0000000000049947 */ /* 0x000fea0003800000 */
[----:B0-----:R0:W-:Y:S02]  /*8e20*/  REDG.E.ADD.F32.FTZ.RN.STRONG.GPU desc[UR26][R6.64+0x480], R5 ;  /* 0x00048005060079a6 */ /* 0x0011e4000c12f31a */
.L_x_14189:
[----:B------:R-:W-:Y:S05]  /*8e30*/  BSYNC.RECONVERGENT B0 ;  /* 0x0000000000007941 */ /* 0x000fea0003800200 */
.L_x_14188:
[----:B0-----:R0:W0:Y:S01]  /*8e40*/  LDS R5, [R29+0xd40] ;  /* 0x000d40001d057984 */ /* 0x0010220000000800 */
[----:B------:R-:W-:Y:S01]  /*8e50*/  BSSY.RECONVERGENT B0, `(.L_x_14190) ;  /* 0x0000005000007945 */ /* 0x000fe20003800200 */
[----:B------:R-:W-:Y:S02]  /*8e60*/  IADD3 R210, PT, PT, R27, 0x1a0, RZ ;  /* 0x000001a01bd27810 */ /* 0x000fe40007ffe0ff */
[----:B------:R-:W-:Y:S01]  /*8e70*/  LEA.HI R4, R4, R27, RZ, 0x1b ;  /* 0x0000001b04047211 */ /* 0x000fe200078fd8ff */
[----:B------:R-:W-:Y:S06]  /*8e80*/  @!P2 BRA `(.L_x_14191) ;  /* 0x000000000004a947 */ /* 0x000fec0003800000 */
[----:B0-----:R0:W-:Y:S02]  /*8e90*/  REDG.E.ADD.F32.FTZ.RN.STRONG.GPU desc[UR26][R6.64+0x500], R5 ;  /* 0x00050005060079a6 */ /* 0x0011e4000c12f31a */
.L_x_14191:
[----:B------:R-:W-:Y:S05]  /*8ea0*/  BSYNC.RECONVERGENT B0 ;  /* 0x0000000000007941 */ /* 0x000fea0003800200 */
.L_x_14190:
[----:B0-----:R0:W0:Y:S01]  /*8eb0*/  LDS R5, [R28+0xdc0] ;  /* 0x000dc0001c057984 */ /* 0x0010220000000800 */
[----:B------:R-:W-:Y:S01]  /*8ec0*/  BSSY.RECONVERGENT B0, `(.L_x_14192) ;  /* 0x0000005000007945 */ /* 0x000fe20003800200 */
[----:B------:R-:W-:Y:S02]  /*8ed0*/  LEA.HI R210, R210, R27, RZ, 0x1b ;  /* 0x0000001bd2d27211 */ /* 0x000fe400078fd8ff */
[----:B------:R-:W-:Y:S01]  /*8ee0*/  LEA R4, R4, UR33, 0x2 ;  /* 0x0000002104047c11 */ /* 0x000fe2000f8e10ff */
[----:B------:R-:W-:Y:S06]  /*8ef0*/  @!P3 BRA `(.L_x_14193) ;  /* 0x000000000004b947 */ /* 0x000fec0003800000 */
[----:B0-----:R0:W-:Y:S02]  /*8f00*/  REDG.E.ADD.F32.FTZ.RN.STRONG.GPU desc[UR26][R6.64+0x580], R5 ;  /* 0x00058005060079a6 */ /* 0x0011e4000c12f31a */
.L_x_14193:
[----:B------:R-:W-:Y:S05]  /*8f10*/  BSYNC.RECONVERGENT B0 ;  /* 0x0000000000007941 */ /* 0x000fea0003800200 */
.L_x_14192:
[----:B0-----:R0:W0:Y:S01]  /*8f20*/  LDS R5, [R4+0xe40] ;  /* 0x000e400004057984 */ /* 0x0010220000000800 */
[----:B------:R-:W-:Y:S01]  /*8f30*/  BSSY.RECONVERGENT B0, `(.L_x_14194) ;  /* 0x0000004000007945 */ /* 0x000fe20003800200 */
[----:B------:R-:W-:-:S03]  /*8f40*/  LEA R207, R210, UR33, 0x2 ;  /* 0x00000021d2cf7c11 */ /* 0x000fc6000f8e10ff */
[----:B------:R-:W-:Y:S05]  /*8f50*/  @!P4 BRA `(.L_x_14195) ;  /* 0x000000000004c947 */ /* 0x000fea0003800000 */
[----:B0-----:R0:W-:Y:S02]  /*8f60*/  REDG.E.ADD.F32.FTZ.RN.STRONG.GPU desc[UR26][R6.64+0x600], R5 ;  /* 0x00060005060079a6 */ /* 0x0011e4000c12f31a */
.L_x_14195:
[----:B------:R-:W-:Y:S05]  /*8f70*/  BSYNC.RECONVERGENT B0 ;  /* 0x0000000000007941 */ /* 0x000fea0003800200 */
.L_x_14194:
[----:B0-----:R0:W0:Y:S01]  /*8f80*/  LDS R5, [R207+0xec0] ;  /* 0x000ec000cf057984 */ /* 0x0010220000000800 */
[----:B------:R-:W-:Y:S01]  /*8f90*/  BSSY.RECONVERGENT B0, `(.L_x_14196) ;  /* 0x0000005000007945 */ /* 0x000fe20003800200 */
[C---:B------:R-:W-:Y:S02]  /*8fa0*/  IADD3 R4, PT, PT, R27.reuse, 0x1c0, RZ ;  /* 0x000001c01b047810 */ /* 0x040fe40007ffe0ff */
[----:B------:R-:W-:Y:S01]  /*8fb0*/  IADD3 R210, PT, PT, R27, 0x1e0, RZ ;  /* 0x000001e01bd27810 */ /* 0x000fe20007ffe0ff */
[----:B------:R-:W-:Y:S06]  /*8fc0*/  @!P5 BRA `(.L_x_14197) ;  /* 0x000000000004d947 */ /* 0x000fec0003800000 */
[----:B0-----:R0:W-:Y:S02]  /*8fd0*/  REDG.E.ADD.F32.FTZ.RN.STRONG.GPU desc[UR26][R6.64+0x680], R5 ;  /* 0x00068005060079a6 */ /* 0x0011e4000c12f31a */
.L_x_14197:
[----:B------:R-:W-:Y:S05]  /*8fe0*/  BSYNC.RECONVERGENT B0 ;  /* 0x0000000000007941 */ /* 0x000fea0003800200 */
.L_x_14196:
[-C--:B------:R-:W-:Y:S01]  /*8ff0*/  LEA.HI R4, R4, R27.reuse, RZ, 0x1b ;  /* 0x0000001b04047211 */ /* 0x080fe200078fd8ff */
[----:B------:R-:W-:Y:S01]  /*9000*/  BSSY.RECONVERGENT B0, `(.L_x_14198) ;  /* 0x000000f000007945 */ /* 0x000fe20003800200 */
[----:B------:R-:W-:Y:S02]  /*9010*/  ISETP.GE.AND P6, PT, R140, 0x1c1, PT ;  /* 0x000001c18c00780c */ /* 0x000fe40003fc6270 */
[----:B------:R-:W-:Y:S02]  /*9020*/  LEA R4, R4, UR33, 0x2 ;  /* 0x0000002104047c11 */ /* 0x000fe4000f8e10ff */
[-C--:B------:R-:W-:Y:S02]  /*9030*/  LEA.HI R210, R210, R27.reuse, RZ, 0x1b ;  /* 0x0000001bd2d27211 */ /* 0x080fe400078fd8ff */
[----:B0-----:R-:W-:Y:S01]  /*9040*/  LEA.HI R207, R40, R27, RZ, 0x1b ;  /* 0x0000001b28cf7211 */ /* 0x001fe200078fd8ff */
[----:B------:R0:W0:Y:S01]  /*9050*/  LDS R5, [R4+0xf40] ;  /* 0x000f400004057984 */ /* 0x0000220000000800 */
        /* <DEDUP_REMOVED lines=9> */
.L_x_14199:
[----:B------:R-:W-:Y:S05]  /*90f0*/  BSYNC.RECONVERGENT B0 ;  /* 0x0000000000007941 */ /* 0x000fea0003800200 */
.L_x_14198:
[----:B0-----:R0:W0:Y:S01]  /*9100*/  LDS R5, [R210+0xfc0] ;  /* 0x000fc000d2057984 */ /* 0x0010220000000800 */
[----:B------:R-:W-:Y:S01]  /*9110*/  BSSY.RECONVERGENT B0, `(.L_x_14200) ;  /* 0x0000006000007945 */ /* 0x000fe20003800200 */
[----:B------:R-:W-:Y:S02]  /*9120*/  IADD3 R4, PT, PT, R27, 0x240, RZ ;  /* 0x000002401b047810 */ /* 0x000fe40007ffe0ff */
[----:B------:R-:W-:Y:S02]  /*9130*/  LEA R207, R207, UR33, 0x2 ;  /* 0x00000021cfcf7c11 */ /* 0x000fe4000f8e10ff */
[----:B------:R-:W-:Y:S01]  /*9140*/  LEA.HI R212, R212, R27, RZ, 0x1b ;  /* 0x0000001bd4d47211 */ /* 0x000fe200078fd8ff */
[----:B------:R-:W-:Y:S06]  /*9150*/  @!P1 BRA `(.L_x_14201) ;  /* 0x0000000000049947 */ /* 0x000fec0003800000 */
[----:B0-----:R0:W-:Y:S02]  /*9160*/  REDG.E.ADD.F32.FTZ.RN.STRONG.GPU desc[UR26][R6.64+0x780], R5 ;  /* 0x00078005060079a6 */ /* 0x0011e4000c12f31a */
.L_x_14201:
[----:B------:R-:W-:Y:S05]  /*9170*/  BSYNC.RECONVERGENT B0 ;  /* 0x0000000000007941 */ /* 0x000fea0003800200 */
.L_x_14200:
[----:B0-----:R0:W0:Y:S01]  /*9180*/  LDS R5, [R207+0x1040] ;  /* 0x00104000cf057984 */ /* 0x0010220000000800 */
[----:B------:R-:W-:Y:S01]  /*9190*/  BSSY.RECONVERGENT B0, `(.L_x_14202) ;  /* 0x0000006000007945 */ /* 0x000fe20003800200 */
[----:B------:R-:W-:Y:S02]  /*91a0*/  IADD3 R210, PT, PT, R27, 0x260, RZ ;  /* 0x000002601bd27810 */ /* 0x000fe40007ffe0ff */
[----:B------:R-:W-:Y:S02]  /*91b0*/  LEA.HI R4, R4, R27, RZ, 0x1b ;  /* 0x0000001b04047211 */ /* 0x000fe400078fd8ff */
[----:B------:R-:W-:Y:S01]  /*91c0*/  LEA R212, R212, UR33, 0x2 ;  /* 0x00000021d4d47c11 */ /* 0x000fe2000f8e10ff */
[----:B------:R-:W-:Y:S06]  /*91d0*/  @!P2 BRA `(.L_x_14203) ;  /* 0x000000000004a947 */ /* 0x000fec0003800000 */
[----:B0-----:R0:W-:Y:S02]  /*91e0*/  REDG.E.ADD.F32.FTZ.RN.STRONG.GPU desc[UR26][R6.64+0x800], R5 ;  /* 0x00080005060079a6 */ /* 0x0011e4000c12f31a */
.L_x_14203:
[----:B------:R-:W-:Y:S05]  /*91f0*/  BSYNC.RECONVERGENT B0 ;  /* 0x0000000000007941 */ /* 0x000fea0003800200 */
.L_x_14202:
[----:B0-----:R0:W0:Y:S01]  /*9200*/  LDS R5, [R212+0x10c0] ;  /* 0x0010c000d4057984 */ /* 0x0010220000000800 */
[----:B------:R-:W-:Y:S01]  /*9210*/  BSSY.RECONVERGENT B0, `(.L_x_14204) ;  /* 0x0000005000007945 */ /* 0x000fe20003800200 */
[----:B------:R-:W-:Y:S02]  /*9220*/  LEA.HI R210, R210, R27, RZ, 0x1b ;  /* 0x0000001bd2d27211 */ /* 0x000fe400078fd8ff */
[----:B------:R-:W-:Y:S01]  /*9230*/  LEA R4, R4, UR33, 0x2 ;  /* 0x0000002104047c11 */ /* 0x000fe2000f8e10ff */
[----:B------:R-:W-:Y:S06]  /*9240*/  @!P3 BRA `(.L_x_14205) ;  /* 0x000000000004b947 */ /* 0x000fec0003800000 */
[----:B0-----:R0:W-:Y:S02]  /*9250*/  REDG.E.ADD.F32.FTZ.RN.STRONG.GPU desc[UR26][R6.64+0x880], R5 ;  /* 0x00088005060079a6 */ /* 0x0011e4000c12f31a */
.L_x_14205:
[----:B------:R-:W-:Y:S05]  /*9260*/  BSYNC.RECONVERGENT B0 ;  /* 0x0000000000007941 */ /* 0x000fea0003800200 */
.L_x_14204:
[----:B0-----:R0:W0:Y:S01]  /*9270*/  LDS R5, [R4+0x1140] ;  /* 0x0011400004057984 */ /* 0x0010220000000800 */
[----:B------:R-:W-:Y:S01]  /*9280*/  BSSY.RECONVERGENT B0, `(.L_x_14206) ;  /* 0x0000004000007945 */ /* 0x000fe20003800200 */
[----:B------:R-:W-:-:S03]  /*9290*/  LEA R207, R210, UR33, 0x2 ;  /* 0x00000021d2cf7c11 */ /* 0x000fc6000f8e10ff */
[----:B------:R-:W-:Y:S05]  /*92a0*/  @!P4 BRA `(.L_x_14207) ;  /* 0x000000000004c947 */ /* 0x000fea0003800000 */
[----:B0-----:R0:W-:Y:S02]  /*92b0*/  REDG.E.ADD.F32.FTZ.RN.STRONG.GPU desc[UR26][R6.64+0x900], R5 ;  /* 0x00090005060079a6 */ /* 0x0011e4000c12f31a */
.L_x_14207:
[----:B------:R-:W-:Y:S05]  /*92c0*/  BSYNC.RECONVERGENT B0 ;  /* 0x0000000000007941 */ /* 0x000fea0003800200 */
.L_x_14206:
[----:B0-----:R0:W0:Y:S01]  /*92d0*/  LDS R5, [R207+0x11c0] ;  /* 0x0011c000cf057984 */ /* 0x0010220000000800 */
[----:B------:R-:W-:Y:S01]  /*92e0*/  BSSY.RECONVERGENT B0, `(.L_x_14208) ;  /* 0x0000005000007945 */ /* 0x000fe20003800200 */
[C---:B------:R-:W-:Y:S02]  /*92f0*/  IADD3 R4, PT, PT, R27.reuse, 0x280, RZ ;  /* 0x000002801b047810 */ /* 0x040fe40007ffe0ff */
[----:B------:R-:W-:Y:S01]  /*9300*/  IADD3 R210, PT, PT, R27, 0x2a0, RZ ;  /* 0x000002a01bd27810 */ /* 0x000fe20007ffe0ff */
[----:B------:R-:W-:Y:S06]  /*9310*/  @!P5 BRA `(.L_x_14209) ;  /* 0x000000000004d947 */ /* 0x000fec0003800000 */
[----:B0-----:R0:W-:Y:S02]  /*9320*/  REDG.E.ADD.F32.FTZ.RN.STRONG.GPU desc[UR26][R6.64+0x980], R5 ;  /* 0x00098005060079a6 */ /* 0x0011e4000c12f31a */
.L_x_14209:
[----:B------:R-:W-:Y:S05]  /*9330*/  BSYNC.RECONVERGENT B0 ;  /* 0x0000000000007941 */ /* 0x000fea0003800200 */
.L_x_14208:
        /* <DEDUP_REMOVED lines=17> */
.L_x_14211:
[----:B------:R-:W-:Y:S05]  /*9450*/  BSYNC.RECONVERGENT B0 ;  /* 0x0000000000007941 */ /* 0x000fea0003800200 */
.L_x_14210:
[----:B0-----:R0:W0:Y:S01]  /*9460*/  LDS R5, [R210+0x12c0] ;  /* 0x0012c000d2057984 */ /* 0x0010220000000800 */
[----:B------:R-:W-:Y:S01]  /*9470*/  BSSY.RECONVERGENT B0, `(.L_x_14212) ;  /* 0x0000006000007945 */ /* 0x000fe20003800200 */
[----:B------:R-:W-:Y:S02]  /*9480*/  IADD3 R4, PT, PT, R27, 0x300, RZ ;  /* 0x000003001b047810 */ /* 0x000fe40007ffe0ff */
[----:B------:R-:W-:Y:S02]  /*9490*/  LEA.HI R214, R214, R27, RZ, 0x1b ;  /* 0x0000001bd6d67211 */ /* 0x000fe400078fd8ff */
[----:B------:R-:W-:Y:S01]  /*94a0*/  LEA R212, R212, UR33, 0x2 ;  /* 0x00000021d4d47c11 */ /* 0x000fe2000f8e10ff */
[----:B------:R-:W-:Y:S06]  /*94b0*/  @!P1 BRA `(.L_x_14213) ;  /* 0x0000000000049947 */ /* 0x000fec0003800000 */
[----:B0-----:R0:W-:Y:S02]  /*94c0*/  REDG.E.ADD.F32.FTZ.RN.STRONG.GPU desc[UR26][R6.64+0xa80], R5 ;  /* 0x000a8005060079a6 */ /* 0x0011e4000c12f31a */
.L_x_14213:
[----:B------:R-:W-:Y:S05]  /*94d0*/  BSYNC.RECONVERGENT B0 ;  /* 0x0000000000007941 */ /* 0x000fea0003800200 */
.L_x_14212:
[----:B0-----:R0:W0:Y:S01]  /*94e0*/  LDS R5, [R212+0x1340] ;  /* 0x00134000d4057984 */ /* 0x0010220000000800 */
[----:B------:R-:W-:Y:S01]  /*94f0*/  BSSY.RECONVERGENT B0, `(.L_x_14214) ;  /* 0x0000006000007945 */ /* 0x000fe20003800200 */
[----:B------:R-:W-:Y:S02]  /*9500*/  IADD3 R210, PT, PT, R27, 0x320, RZ ;  /* 0x000003201bd27810 */ /* 0x000fe40007ffe0ff */
[----:B------:R-:W-:Y:S02]  /*9510*/  LEA.HI R4, R4, R27, RZ, 0x1b ;  /* 0x0000001b04047211 */ /* 0x000fe400078fd8ff */
[----:B------:R-:W-:Y:S01]  /*9520*/  LEA R214, R214, UR33, 0x2 ;  /* 0x00000021d6d67c11 */ /* 0x000fe2000f8e10ff */
[----:B------:R-:W-:Y:S06]  /*9530*/  @!P2 BRA `(.L_x_14215) ;  /* 0x000000000004a947 */ /* 0x000fec0003800000 */
[----:B0-----:R0:W-:Y:S02]  /*9540*/  REDG.E.ADD.F32.FTZ.RN.STRONG.GPU desc[UR26][R6.64+0xb00], R5 ;  /* 0x000b0005060079a6 */ /* 0x0011e4000c12f31a */
.L_x_14215:
[----:B------:R-:W-:Y:S05]  /*9550*/  BSYNC.RECONVERGENT B0 ;  /* 0x0000000000007941 */ /* 0x000fea0003800200 */
.L_x_14214:
[----:B0-----:R0:W0:Y:S01]  /*9560*/  LDS R5, [R214+0x13c0] ;  /* 0x0013c000d6057984 */ /* 0x0010220000000800 */
[----:B------:R-:W-:Y:S01]  /*9570*/  BSSY.RECONVERGENT B0, `(.L_x_14216) ;  /* 0x0000005000007945 */ /* 0x000fe20003800200 */
[----:B------:R-:W-:Y:S02]  /*9580*/  LEA.HI R210, R210, R27, RZ, 0x1b ;  /* 0x0000001bd2d27211 */ /* 0x000fe400078fd8ff */
[----:B------:R-:W-:Y:S01]  /*9590*/  LEA R207, R4, UR33, 0x2 ;  /* 0x0000002104cf7c11 */ /* 0x000fe2000f8e10ff */
[----:B------:R-:W-:Y:S06]  /*95a0*/  @!P3 BRA `(.L_x_14217) ;  /* 0x000000000004b947 */ /* 0x000fec0003800000 */
[----:B0-----:R0:W-:Y:S02]  /*95b0*/  REDG.E.ADD.F32.FTZ.RN.STRONG.GPU desc[UR26][R6.64+0xb80], R5 ;  /* 0x000b8005060079a6 */ /* 0x0011e4000c12f31a */
.L_x_14217:
[----:B------:R-:W-:Y:S05]  /*95c0*/  BSYNC.RECONVERGENT B0 ;  /* 0x0000000000007941 */ /* 0x000fea0003800200 */
.L_x_14216:
[----:B0-----:R0:W0:Y:S01]  /*95d0*/  LDS R5, [R207+0x1440] ;  /* 0x00144000cf057984 */ /* 0x0010220000000800 */
[----:B------:R-:W-:Y:S01]  /*95e0*/  BSSY.RECONVERGENT B0, `(.L_x_14218) ;  /* 0x0000006000007945 */ /* 0x000fe20003800200 */
[C---:B------:R-:W-:Y:S02]  /*95f0*/  IADD3 R4, PT, PT, R27.reuse, 0x340, RZ ;  /* 0x000003401b047810 */ /* 0x040fe40007ffe0ff */
[----:B------:R-:W-:Y:S02]  /*9600*/  IADD3 R212, PT, PT, R27, 0x360, RZ ;  /* 0x000003601bd47810 */ /* 0x000fe40007ffe0ff */
[----:B-1----:R-:W-:Y:S01]  /*9610*/  LEA R209, R210, UR33, 0x2 ;  /* 0x00000021d2d17c11 */ /* 0x002fe2000f8e10ff */
[----:B------:R-:W-:Y:S06]  /*9620*/  @!P4 BRA `(.L_x_14219) ;  /* 0x000000000004c947 */ /* 0x000fec0003800000 */
[----:B0-----:R1:W-:Y:S02]  /*9630*/  REDG.E.ADD.F32.FTZ.RN.STRONG.GPU desc[UR26][R6.64+0xc00], R5 ;  /* 0x000c0005060079a6 */ /* 0x0013e4000c12f31a */
.L_x_14219:
[----:B------:R-:W-:Y:S05]  /*9640*/  BSYNC.RECONVERGENT B0 ;  /* 0x0000000000007941 */ /* 0x000fea0003800200 */
.L_x_14218:
[----:B01----:R0:W1:Y:S01]  /*9650*/  LDS R5, [R209+0x14c0] ;  /* 0x0014c000d1057984 */ /* 0x0030620000000800 */
[----:B------:R-:W-:Y:S01]  /*9660*/  BSSY.RECONVERGENT B0, `(.L_x_14220) ;  /* 0x0000006000007945 */ /* 0x000fe20003800200 */
[----:B------:R-:W-:Y:S02]  /*9670*/  IADD3 R210, PT, PT, R27, 0x380, RZ ;  /* 0x000003801bd27810 */ /* 0x000fe40007ffe0ff */
[-C--:B------:R-:W-:Y:S02]  /*9680*/  LEA.HI R4, R4, R27.reuse, RZ, 0x1b ;  /* 0x0000001b04047211 */ /* 0x080fe400078fd8ff */
[----:B------:R-:W-:Y:S01]  /*9690*/  LEA.HI R212, R212, R27, RZ, 0x1b ;  /* 0x0000001bd4d47211 */ /* 0x000fe200078fd8ff */
[----:B------:R-:W-:Y:S06]  /*96a0*/  @!P5 BRA `(.L_x_14221) ;  /* 0x000000000004d947 */ /* 0x000fec0003800000 */
[----:B-1----:R1:W-:Y:S02]  /*96b0*/  REDG.E.ADD.F32.FTZ.RN.STRONG.GPU desc[UR26][R6.64+0xc80], R5 ;  /* 0x000c8005060079a6 */ /* 0x0023e4000c12f31a */
.L_x_14221:
[----:B------:R-:W-:Y:S05]  /*96c0*/  BSYNC.RECONVERGENT B0 ;  /* 0x0000000000007941 */ /* 0x000fea0003800200 */
.L_x_14220:
[----:B------:R-:W-:Y:S01]  /*96d0*/  LEA R4, R4, UR33, 0x2 ;  /* 0x0000002104047c11 */ /* 0x000fe2000f8e10ff */
[----:B------:R-:W-:Y:S01]  /*96e0*/  BSSY.RECONVERGENT B0, `(.L_x_14222) ;  /* 0x000000c000007945 */ /* 0x000fe20003800200 */
[----:B------:R-:W-:Y:S02]  /*96f0*/  ISETP.GE.AND P6, PT, R140, 0x341, PT ;  /* 0x000003418c00780c */ /* 0x000fe40003fc6270 */
[----:B------:R-:W-:Y:S01]  /*9700*/  LEA.HI R210, R210, R27, RZ, 0x1b ;  /* 0x0000001bd2d27211 */ /* 0x000fe200078fd8ff */
[----:B-1----:R1:W0:Y:S01]  /*9710*/  LDS R5, [R4+0x1540] ;  /* 0x0015400004057984 */ /* 0x0022220000000800 */
        /* <DEDUP_REMOVED lines=8> */
.L_x_14223:
[----:B------:R-:W-:Y:S05]  /*97a0*/  BSYNC.RECONVERGENT B0 ;  /* 0x0000000000007941 */ /* 0x000fea0003800200 */
.L_x_14222:
[----:B0-----:R0:W0:Y:S01]  /*97b0*/  LDS R5, [R212+0x15c0] ;  /* 0x0015c000d4057984 */ /* 0x0010220000000800 */
[----:B------:R-:W-:Y:S01]  /*97c0*/  BSSY.RECONVERGENT B0, `(.L_x_14224) ;  /* 0x0000004000007945 */ /* 0x000fe20003800200 */
[----:B------:R-:W-:-:S03]  /*97d0*/  LEA R210, R210, UR33, 0x2 ;  /* 0x00000021d2d27c11 */ /* 0x000fc6000f8e10ff */
[----:B------:R-:W-:Y:S05]  /*97e0*/  @!P1 BRA `(.L_x_14225) ;  /* 0x0000000000049947 */ /* 0x000fea0003800000 */
[----:B0-----:R0:W-:Y:S02]  /*97f0*/  REDG.E.ADD.F32.FTZ.RN.STRONG.GPU desc[UR26][R6.64+0xd80], R5 ;  /* 0x000d8005060079a6 */ /* 0x0011e4000c12f31a */
.L_x_14225:
[----:B------:R-:W-:Y:S05]  /*9800*/  BSYNC.RECONVERGENT B0 ;  /* 0x0000000000007941 */ /* 0x000fea0003800200 */
.L_x_14224:
[----:B0-----:R0:W0:Y:S01]  /*9810*/  LDS R5, [R210+0x1640] ;  /* 0x00164000d2057984 */ /* 0x0010220000000800 */
[----:B------:R-:W-:Y:S01]  /*9820*/  BSSY.RECONVERGENT B0, `(.L_x_14226) ;  /* 0x0000004000007945 */ /* 0x000fe20003800200 */
[----:B-1----:R-:W-:-:S03]  /*9830*/  IADD3 R4, PT, PT, R27, 0x3a0, RZ ;  /* 0x000003a01b047810 */ /* 0x002fc60007ffe0ff */
[----:B------:R-:W-:Y:S05]  /*9840*/  @!P2 BRA `(.L_x_14227) ;  /* 0x000000000004a947 */ /* 0x000fea0003800000 */
[----:B0-----:R1:W-:Y:S02]  /*9850*/  REDG.E.ADD.F32.FTZ.RN.STRONG.GPU desc[UR26][R6.64+0xe00], R5 ;  /* 0x000e0005060079a6 */ /* 0x0013e4000c12f31a */
.L_x_14227:
[----:B------:R-:W-:Y:S05]  /*9860*/  BSYNC.RECONVERGENT B0 ;  /* 0x0000000000007941 */ /* 0x000fea0003800200 */
.L_x_14226:
[----:B01----:R-:W-:Y:S01]  /*9870*/  LEA.HI R5, R4, R27, RZ, 0x1b ;  /* 0x0000001b04057211 */ /* 0x003fe200078fd8ff */
[C---:B------:R-:W-:Y:S01]  /*9880*/  FMUL.FTZ R207, R78.reuse, R190 ;  /* 0x000000be4ecf7220 */ /* 0x040fe20000410000 */
[----:B------:R-:W-:Y:S01]  /*9890*/  IADD3 R140, PT, PT, R27, 0x3c0, RZ ;  /* 0x000003c01b8c7810 */ /* 0x000fe20007ffe0ff */
[C---:B------:R-:W-:Y:S01]  /*98a0*/  FMUL.FTZ R195, R78.reuse, R195 ;  /* 0x000000c34ec37220 */ /* 0x040fe20000410000 */
[----:B------:R-:W-:Y:S01]  /*98b0*/  LEA R5, R5, UR33, 0x2 ;  /* 0x0000002105057c11 */ /* 0x000fe2000f8e10ff */
[----:B------:R-:W-:Y:S01]  /*98c0*/  FFMA.FTZ R201, -R78, R95, R201 ;  /* 0x0000005f4ec97223 */ /* 0x000fe200000101c9 */
[----:B------:R-:W-:Y:S01]  /*98d0*/  FMUL.FTZ R4, R8, R207 ;  /* 0x000000cf08047220 */ /* 0x000fe20000410000 */
[----:B------:R-:W-:Y:S01]  /*98e0*/  IADD3 R210, PT, PT, R27, 0x3e0, RZ ;  /* 0x000003e01bd27810 */ /* 0x000fe20007ffe0ff */
[----:B------:R-:W-:Y:S01]  /*98f0*/  BSSY.RECONVERGENT B0, `(.L_x_14228) ;  /* 0x0000009000007945 */ /* 0x000fe20003800200 */
[----:B------:R-:W-:Y:S01]  /*9900*/  LEA.HI R140, R140, R27, RZ, 0x1b ;  /* 0x0000001b8c8c7211 */ /* 0x000fe200078fd8ff */
[----:B------:R-:W0:Y:S01]  /*9910*/  LDS R5, [R5+0x16c0] ;  /* 0x0016c00005057984 */ /* 0x000e220000000800 */
[----:B------:R-:W-:Y:S01]  /*9920*/  FFMA.FTZ R209, R201, R195, -R4 ;  /* 0x000000c3c9d17223 */ /* 0x000fe20000010804 */
[----:B------:R-:W-:Y:S01]  /*9930*/  LEA.HI R210, R210, R27, RZ, 0x1b ;  /* 0x0000001bd2d27211 */ /* 0x000fe200078fd8ff */
[----:B------:R-:W-:Y:S01]  /*9940*/  FMUL.FTZ R4, R8, R195 ;  /* 0x000000c308047220 */ /* 0x000fe20000410000 */
[----:B------:R-:W-:Y:S01]  /*9950*/  LEA R140, R140, UR33, 0x2 ;  /* 0x000000218c8c7c11 */ /* 0x000fe2000f8e10ff */
[----:B------:R-:W-:Y:S06]  /*9960*/  @!P3 BRA `(.L_x_14229) ;  /* 0x000000000004b947 */ /* 0x000fec0003800000 */
[----:B0-----:R1:W-:Y:S02]  /*9970*/  REDG.E.ADD.F32.FTZ.RN.STRONG.GPU desc[UR26][R6.64+0xe80], R5 ;  /* 0x000e8005060079a6 */ /* 0x0013e4000c12f31a */
.L_x_14229:
[----:B------:R-:W-:Y:S05]  /*9980*/  BSYNC.RECONVERGENT B0 ;  /* 0x0000000000007941 */ /* 0x000fea0003800200 */
.L_x_14228:
[----:B------:R2:W2:Y:S01]  /*9990*/  LDS R195, [R140+0x1740] ;  /* 0x001740008cc37984 */ /* 0x0004a20000000800 */
[----:B------:R-:W-:Y:S01]  /*99a0*/  BSSY.RECONVERGENT B0, `(.L_x_14230) ;  /* 0x0000005000007945 */ /* 0x000fe20003800200 */
[----:B------:R-:W-:Y:S01]  /*99b0*/  LEA R210, R210, UR33, 0x2 ;  /* 0x00000021d2d27c11 */ /* 0x000fe2000f8e10ff */
[----:B01----:R-:W-:Y:S02]  /*99c0*/  FFMA.FTZ R5, R201, R207, R4 ;  /* 0x000000cfc9057223 */ /* 0x003fe40000010004 */
[----:B------:R-:W-:Y:S05]  /*99d0*/  @!P4 BRA `(.L_x_14231) ;  /* 0x000000000004c947 */ /* 0x000fea0003800000 */
[----:B--2---:R0:W-:Y:S02]  /*99e0*/  REDG.E.ADD.F32.FTZ.RN.STRONG.GPU desc[UR26][R6.64+0xf00], R195 ;  /* 0x000f00c3060079a6 */ /* 0x0041e4000c12f31a */
.L_x_14231:
[----:B------:R-:W-:Y:S05]  /*99f0*/  BSYNC.RECONVERGENT B0 ;  /* 0x0000000000007941 */ /* 0x000fea0003800200 */
.L_x_14230:
[----:B------:R-:W-:Y:S01]  /*9a00*/  FADD.FTZ R4, R142, R5 ;  /* 0x000000058e047221 */ /* 0x000fe20000010000 */
[----:B------:R-:W-:Y:S01]  /*9a10*/  BSSY.RECONVERGENT B0, `(.L_x_14232) ;  /* 0x0000004000007945 */ /* 0x000fe20003800200 */
[----:B------:R1:W0:Y:S03]  /*9a20*/  LDS R5, [R210+0x17c0] ;  /* 0x0017c000d2057984 */ /* 0x0002260000000800 */
[----:B------:R-:W-:Y:S05]  /*9a30*/  @!P5 BRA `(.L_x_14233) ;  /* 0x000000000004d947 */ /* 0x000fea0003800000 */
[----:B0-----:R0:W-:Y:S02]  /*9a40*/  REDG.E.ADD.F32.FTZ.RN.STRONG.GPU desc[UR26][R6.64+0xf80], R5 ;  /* 0x000f8005060079a6 */ /* 0x0011e4000c12f31a */
.L_x_14233:
[----:B------:R-:W-:Y:S05]  /*9a50*/  BSYNC.RECONVERGENT B0 ;  /* 0x0000000000007941 */ /* 0x000fea0003800200 */
.L_x_14232:
[----:B0-----:R-:W-:Y:S01]  /*9a60*/  FADD.FTZ R5, R150, R209 ;  /* 0x000000d196057221 */ /* 0x001fe20000010000 */
[C---:B------:R-:W-:Y:S01]  /*9a70*/  FFMA.FTZ R6, R47.reuse, R193, R208 ;  /* 0x000000c12f067223 */ /* 0x040fe200000100d0 */
[----:B------:R-:W-:Y:S01]  /*9a80*/  FFMA.FTZ R7, -R47, R9, R206 ;  /* 0x000000092f077223 */ /* 0x000fe200000101ce */
[----:B------:R-:W-:Y:S01]  /*9a90*/  ISETP.GT.AND P1, PT, R26, 0x1e, PT ;  /* 0x0000001e1a00780c */ /* 0x000fe20003f24270 */
[----:B------:R-:W0:Y:S01]  /*9aa0*/  SHFL.DOWN PT, R9, R4, 0x1, 0x1f ;  /* 0x08201f0004097f89 */ /* 0x000e2200000e0000 */
[----:B------:R-:W-:Y:S01]  /*9ab0*/  FADD.FTZ R71, R145, R71 ;  /* 0x0000004791477221 */ /* 0x000fe20000010000 */
[----:B------:R-:W-:Y:S01]  /*9ac0*/  FADD.FTZ R63, R143, R63 ;  /* 0x0000003f8f3f7221 */ /* 0x000fe20000010000 */
[----:B------:R-:W-:Y:S01]  /*9ad0*/  FMUL.FTZ R205, R130, R205 ;  /* 0x000000cd82cd7220 */ /* 0x000fe20000410000 */
[----:B--2---:R-:W2:Y:S01]  /*9ae0*/  SHFL.DOWN PT, R140, R5, 0x1, 0x1f ;  /* 0x08201f00058c7f89 */ /* 0x004ea200000e0000 */
[----:B------:R-:W-:Y:S01]  /*9af0*/  FMUL.FTZ R203, R196, R203 ;  /* 0x000000cbc4cb7220 */ /* 0x000fe20000410000 */
[----:B------:R-:W-:Y:S01]  /*9b00*/  FADD.FTZ R70, R132, R70 ;  /* 0x0000004684467221 */ /* 0x000fe20000010000 */
[----:B------:R-:W-:Y:S01]  /*9b10*/  FFMA.FTZ R192, R192, R197, R205 ;  /* 0x000000c5c0c07223 */ /* 0x000fe200000100cd */
[----:B------:R-:W5:Y:S01]  /*9b20*/  SHFL.DOWN PT, R193, R6, 0x1, 0x1f ;  /* 0x08201f0006c17f89 */ /* 0x000f6200000e0000 */
[----:B------:R-:W-:Y:S01]  /*9b30*/  FFMA.FTZ R185, R188, R185, R203 ;  /* 0x000000b9bcb97223 */ /* 0x000fe200000100cb */
[----:B------:R-:W-:Y:S01]  /*9b40*/  FADD.FTZ R72, R127, R72 ;  /* 0x000000487f487221 */ /* 0x000fe20000010000 */
[----:B------:R-:W-:Y:S01]  /*9b50*/  FMUL.FTZ R3, R202, R3 ;  /* 0x00000003ca037220 */ /* 0x000fe20000410000 */
[----:B------:R-:W1:Y:S01]  /*9b60*/  SHFL.DOWN PT, R142, R7, 0x1, 0x1f ;  /* 0x08201f00078e7f89 */ /* 0x000e6200000e0000 */
[----:B------:R-:W-:Y:S01]  /*9b70*/  FFMA.FTZ R130, R44, R181, R185 ;  /* 0x000000b52c827223 */ /* 0x000fe200000100b9 */
[----:B------:R-:W-:Y:S01]  /*9b80*/  FMUL.FTZ R201, R201, R2 ;  /* 0x00000002c9c97220 */ /* 0x000fe20000410000 */
[----:B------:R-:W-:Y:S01]  /*9b90*/  FFMA.FTZ R3, R198, R157, R3 ;  /* 0x0000009dc6037223 */ /* 0x000fe20000010003 */
[----:B------:R-:W-:Y:S01]  /*9ba0*/  ISETP.GT.AND P2, PT, R26, 0xf, PT ;  /* 0x0000000f1a00780c */ /* 0x000fe20003f44270 */
[----:B------:R-:W-:Y:S01]  /*9bb0*/  FADD.FTZ R107, R130, R107 ;  /* 0x0000006b826b7221 */ /* 0x000fe20000010000 */
[----:B------:R-:W-:Y:S01]  /*9bc0*/  FFMA.FTZ R8, R8, R137, R201 ;  /* 0x0000008908087223 */ /* 0x000fe200000100c9 */
[----:B------:R-:W-:Y:S01]  /*9bd0*/  FFMA.FTZ R3, R94, R184, R3 ;  /* 0x000000b85e037223 */ /* 0x000fe20000010003 */
[----:B------:R-:W-:Y:S01]  /*9be0*/  FMUL.FTZ R178, R199, R178 ;  /* 0x000000b2c7b27220 */ /* 0x000fe20000410000 */
[----:B------:R-:W-:Y:S01]  /*9bf0*/  FMUL.FTZ R194, R131, R194 ;  /* 0x000000c283c27220 */ /* 0x000fe20000410000 */
[----:B------:R-:W-:Y:S01]  /*9c00*/  FMUL.FTZ R189, R189, R186 ;  /* 0x000000babdbd7220 */ /* 0x000fe20000410000 */
[----:B------:R-:W-:Y:S01]  /*9c10*/  FADD.FTZ R104, R3, R104 ;  /* 0x0000006803687221 */ /* 0x000fe20000010000 */
[----:B0-----:R-:W-:Y:S01]  /*9c20*/  @!P1 FADD.FTZ R4, R4, R9 ;  /* 0x0000000904049221 */ /* 0x001fe20000010000 */
[----:B------:R-:W-:Y:S01]  /*9c30*/  FFMA.FTZ R9, R97, R180, R192 ;  /* 0x000000b461097223 */ /* 0x000fe200000100c0 */
[----:B------:R-:W-:Y:S01]  /*9c40*/  FFMA.FTZ R3, R95, R190, R8 ;  /* 0x000000be5f037223 */ /* 0x000fe20000010008 */
[----:B------:R-:W-:Y:S01]  /*9c50*/  FMUL.FTZ R141, R204, R141 ;  /* 0x0000008dcc8d7220 */ /* 0x000fe20000410000 */
[----:B--2---:R-:W-:Y:S01]  /*9c60*/  @!P1 FADD.FTZ R5, R5, R140 ;  /* 0x0000008c05059221 */ /* 0x004fe20000010000 */
[----:B------:R-:W0:Y:S01]  /*9c70*/  SHFL.DOWN PT, R143, R4, 0x2, 0x1f ;  /* 0x08401f00048f7f89 */ /* 0x000e2200000e0000 */
[----:B------:R-:W-:Y:S01]  /*9c80*/  FADD.FTZ R106, R9, R106 ;  /* 0x0000006a096a7221 */ /* 0x000fe20000010000 */
        /* <DEDUP_REMOVED lines=29> */
[----:B------:R-:W-:Y:S01]  /*9e60*/  FFMA.FTZ R152, R98, R152, R125 ;  /* 0x0000009862987223 */ /* 0x000fe2000001007d */
[----:B-1----:R-:W-:Y:S01]  /*9e70*/  @!P1 FADD.FTZ R6, R6, R145 ;  /* 0x0000009106069221 */ /* 0x002fe20000010000 */
[----:B------:R-:W1:Y:S01]  /*9e80*/  SHFL.DOWN PT, R130, R5, 0x4, 0x1f ;  /* 0x08801f0005827f89 */ /* 0x000e6200000e0000 */
[----:B------:R-:W-:Y:S01]  /*9e90*/  FFMA.FTZ R151, R21, R151, R134 ;  /* 0x0000009715977223 */ /* 0x000fe20000010086 */
[----:B------:R-:W-:Y:S01]  /*9ea0*/  FMUL.FTZ R167, R167, R182 ;  /* 0x000000b6a7a77220 */ /* 0x000fe20000410000 */
[----:B-----5:R-:W-:Y:S01]  /*9eb0*/  @!P1 FADD.FTZ R7, R7, R142 ;  /* 0x0000008e07079221 */ /* 0x020fe20000010000 */
[----:B------:R-:W2:Y:S01]  /*9ec0*/  SHFL.DOWN PT, R127, R6, 0x4, 0x1f ;  /* 0x08801f00067f7f89 */ /* 0x000ea200000e0000 */
[----:B------:R-:W-:Y:S01]  /*9ed0*/  ISETP.GT.AND P1, PT, R26, 0x1b, PT ;  /* 0x0000001b1a00780c */ /* 0x000fe20003f24270 */
[----:B------:R-:W-:Y:S01]  /*9ee0*/  BSSY.RECONVERGENT B0, `(.L_x_14234) ;  /* 0x000002b000007945 */ /* 0x000fe20003800200 */
        /* <DEDUP_REMOVED lines=20> */
[----:B------:R-:W-:Y:S01]  /*a030*/  FFMA.FTZ R146, R146, R15, R167 ;  /* 0x0000000f92927223 */ /* 0x000fe200000100a7 */
[----:B--2---:R-:W-:Y:S01]  /*a040*/  @!P1 FADD.FTZ R6, R6, R127 ;  /* 0x0000007f06069221 */ /* 0x004fe20000010000 */
        /* <DEDUP_REMOVED lines=20> */
.L_x_14235:
[----:B------:R-:W-:Y:S05]  /*a190*/  BSYNC.RECONVERGENT B0 ;  /* 0x0000000000007941 */ /* 0x000fea0003800200 */
.L_x_14234:
        /* <DEDUP_REMOVED lines=32> */
.L_x_14237:
[----:B------:R-:W-:Y:S05]  /*a3a0*/  BSYNC.RECONVERGENT B0 ;  /* 0x0000000000007941 */ /* 0x000fea0003800200 */
.L_x_14236:
[----:B------:R-:W-:-:S04]  /*a3b0*/  UIADD3 UR8, UPT, UPT, UR8, 0x1, URZ ;  /* 0x0000000108087890 */ /* 0x000fc8000fffe0ff */
[----:B------:R-:W-:-:S09]  /*a3c0*/  UISETP.GE.AND UP0, UPT, UR8, UR44, UPT ;  /* 0x0000002c0800728c */ /* 0x000fd2000bf06270 */
[----:B------:R-:W-:Y:S05]  /*a3d0*/  BRA.U !UP0, `(.L_x_14238) ;  /* 0xffffff8908487547 */ /* 0x000fea000b83ffff */
.L_x_14156:
        /* <DEDUP_REMOVED lines=8> */
[----:B0-----:R-:W-:Y:S01]  /*a460*/  FADD.FTZ R5, R0, R111 ;  /* 0x0000006f00057221 */ /* 0x001fe20000010000 */
[----:B------:R-:W-:Y:S01]  /*a470*/  F2FP.BF16.F32.PACK_AB R71, R62, R71 ;  /* 0x000000473e47723e */ /* 0x000fe200000010ff */
[----:B------:R-:W0:Y:S01]  /*a480*/  LDCU.64 UR30, c[0x0][0x500] ;  /* 0x0000a000ff1e77ac */ /* 0x000e220008000a00 */
[----:B------:R-:W-:Y:S01]  /*a490*/  F2FP.BF16.F32.PACK_AB R70, R63, R70 ;  /* 0x000000463f46723e */ /* 0x000fe200000010ff */
[----:B------:R-:W-:Y:S01]  /*a4a0*/  FADD.FTZ R0, R5, R112 ;  /* 0x0000007005007221 */ /* 0x000fe20000010000 */
[----:B------:R-:W-:Y:S01]  /*a4b0*/  F2FP.BF16.F32.PACK_AB R69, R64, R73 ;  /* 0x000000494045723e */ /* 0x000fe200000010ff */
[----:B------:R-:W1:Y:S01]  /*a4c0*/  LDCU.64 UR34, c[0x0][0x550] ;  /* 0x0000aa00ff2277ac */ /* 0x000e620008000a00 */
[----:B------:R-:W-:Y:S01]  /*a4d0*/  F2FP.BF16.F32.PACK_AB R68, R65, R72 ;  /* 0x000000484144723e */ /* 0x000fe200000010ff */
[----:B------:R-:W-:Y:S01]  /*a4e0*/  FADD.FTZ R5, R0, R113 ;  /* 0x0000007100057221 */ /* 0x000fe20000010000 */
[----:B------:R-:W-:Y:S01]  /*a4f0*/  SHF.L.U32 R27, R27, 0x1, RZ ;  /* 0x000000011b1b7819 */ /* 0x000fe200000006ff */
[----:B------:R-:W-:Y:S01]  /*a500*/  USHF.L.U32 UR8, UR14, 0x9, URZ ;  /* 0x000000090e087899 */ /* 0x000fe200080006ff */
[----:B------:R-:W-:Y:S01]  /*a510*/  F2FP.BF16.F32.PACK_AB R17, R113, R112 ;  /* 0x000000707111723e */ /* 0x000fe200000010ff */
[----:B------:R-:W-:Y:S01]  /*a520*/  UMOV UR9, URZ ;  /* 0x000000ff00097c82 */ /* 0x000fe20008000000 */
[----:B------:R-:W-:Y:S01]  /*a530*/  LOP3.LUT R4, R27, 0x7c0, RZ, 0xc0, !PT ;  /* 0x000007c01b047812 */ /* 0x000fe200078ec0ff */
[----:B------:R-:W-:Y:S01]  /*a540*/  UIADD3 UR21, UP1, UPT, UR21, -0x400, URZ ;  /* 0xfffffc0015157890 */ /* 0x000fe2000ff3e0ff */
[----:B------:R-:W-:Y:S01]  /*a550*/  F2FP.BF16.F32.PACK_AB R16, R111, R110 ;  /* 0x0000006e6f10723e */ /* 0x000fe200000010ff */
[----:B------:R-:W-:Y:S01]  /*a560*/  STS.128 [R24], R76 ;  /* 0x0000004c18007388 */ /* 0x000fe20000000c00 */
[----:B-----5:R-:W-:Y:S01]  /*a570*/  UIMAD.WIDE.U32 UR12, UR32, UR28, UR8 ;  /* 0x0000001c200c72a5 */ /* 0x020fe2000f8e0008 */
[----:B------:R-:W-:Y:S01]  /*a580*/  LOP3.LUT R7, R4, 0x1f, R39, 0xf8, !PT ;  /* 0x0000001f04077812 */ /* 0x000fe200078ef827 */
[----:B------:R-:W-:Y:S01]  /*a590*/  UIADD3 UR19, UP2, UPT, UR19, -0x400, URZ ;  /* 0xfffffc0013137890 */ /* 0x000fe2000ff5e0ff */
[----:B------:R-:W-:Y:S01]  /*a5a0*/  STS.128 [R24+0x10], R68 ;  /* 0x0000104418007388 */ /* 0x000fe20000000c00 */
[----:B------:R-:W-:-:S03]  /*a5b0*/  NOP ;  /* 0x0000000000007918 */ /* 0x000fc60000000000 */
[----:B------:R-:W5:Y:S01]  /*a5c0*/  LDS.128 R8, [R25] ;  /* 0x0000000019087984 */ /* 0x000f620000000c00 */
[----:B------:R-:W-:Y:S01]  /*a5d0*/  UIMAD UR13, UR32, UR29, UR13 ;  /* 0x0000001d200d72a4 */ /* 0x000fe2000f8e020d */
[----:B------:R-:W-:Y:S01]  /*a5e0*/  F2FP.BF16.F32.PACK_AB R19, R117, R116 ;  /* 0x000000747513723e */ /* 0x000fe200000010ff */
[----:B------:R-:W3:Y:S01]  /*a5f0*/  LDCU.64 UR28, c[0x0][0x520] ;  /* 0x0000a400ff1c77ac */ /* 0x000ee20008000a00 */
[----:B------:R-:W4:Y:S01]  /*a600*/  LDS.128 R12, [R25+0x200] ;  /* 0x00020000190c7984 */ /* 0x000f220000000c00 */
[----:B------:R-:W-:Y:S01]  /*a610*/  F2FP.BF16.F32.PACK_AB R18, R115, R114 ;  /* 0x000000727312723e */ /* 0x000fe200000010ff */
[----:B------:R-:W-:Y:S01]  /*a620*/  FADD.FTZ R114, R5, R114 ;  /* 0x0000007205727221 */ /* 0x000fe20000010000 */
[----:B0-----:R-:W-:Y:S01]  /*a630*/  UIMAD.WIDE.U32 UR12, UR25, UR30, UR12 ;  /* 0x0000001e190c72a5 */ /* 0x001fe2000f8e000c */
[----:B------:R-:W-:Y:S01]  /*a640*/  F2FP.BF16.F32.PACK_AB R23, R102, R103 ;  /* 0x000000676617723e */ /* 0x000fe200000010ff */
[----:B------:R-:W-:Y:S01]  /*a650*/  UIADD3 UR17, UP3, UPT, UR17, -0x400, URZ ;  /* 0xfffffc0011117890 */ /* 0x000fe2000ff7e0ff */
[----:B------:R-:W-:Y:S01]  /*a660*/  F2FP.BF16.F32.PACK_AB R22, R104, R105 ;  /* 0x000000696816723e */ /* 0x000fe200000010ff */
[----:B------:R-:W-:Y:S01]  /*a670*/  UIMAD UR15, UR25, UR31, UR13 ;  /* 0x0000001f190f72a4 */ /* 0x000fe2000f8e020d */
[----:B------:R-:W-:Y:S01]  /*a680*/  F2FP.BF16.F32.PACK_AB R21, R106, R107 ;  /* 0x0000006b6a15723e */ /* 0x000fe200000010ff */
[----:B-1----:R-:W-:Y:S01]  /*a690*/  ULEA UR13, UP0, UR12, UR34, 0x1 ;  /* 0x000000220c0d7291 */ /* 0x002fe2000f8008ff */
[----:B------:R-:W-:Y:S01]  /*a6a0*/  F2FP.BF16.F32.PACK_AB R20, R108, R109 ;  /* 0x0000006d6c14723e */ /* 0x000fe200000010ff */
[----:B------:R-:W0:Y:S01]  /*a6b0*/  LDCU.64 UR30, c[0x0][0x560] ;  /* 0x0000ac00ff1e77ac */ /* 0x000e220008000a00 */
[----:B------:R-:W-:Y:S01]  /*a6c0*/  FADD.FTZ R115, R114, R115 ;  /* 0x0000007372737221 */ /* 0x000fe20000010000 */
[----:B------:R-:W-:-:S02]  /*a6d0*/  ULEA.HI.X UR12, UR12, UR35, UR15, 0x1, UP0 ;  /* 0x000000230c0c7291 */ /* 0x000fc400080f0c0f */
[----:B--2---:R-:W-:Y:S01]  /*a6e0*/  MOV R2, UR13 ;  /* 0x0000000d00027c02 */ /* 0x004fe20008000f00 */
[----:B------:R-:W-:Y:S01]  /*a6f0*/  FADD.FTZ R116, R115, R116 ;  /* 0x0000007473747221 */ /* 0x000fe20000010000 */
[----:B------:R-:W-:Y:S02]  /*a700*/  UIADD3.X UR22, UPT, UPT, UR22, -0x1, URZ, UP1, !UPT ;  /* 0xffffffff16167890 */ /* 0x000fe40008ffe4ff */
[----:B------:R-:W-:Y:S01]  /*a710*/  UIADD3.X UR20, UPT, UPT, UR20, -0x1, URZ, UP2, !UPT ;  /* 0xffffffff14147890 */ /* 0x000fe200097fe4ff */
[----:B------:R-:W-:Y:S01]  /*a720*/  MOV R3, UR12 ;  /* 0x0000000c00037c02 */ /* 0x000fe20008000f00 */
[----:B------:R-:W-:Y:S01]  /*a730*/  FADD.FTZ R116, R116, R117 ;  /* 0x0000007574747221 */ /* 0x000fe20000010000 */
[----:B------:R-:W-:Y:S01]  /*a740*/  UIADD3.X UR18, UPT, UPT, UR18, -0x1, URZ, UP3, !UPT ;  /* 0xffffffff12127890 */ /* 0x000fe20009ffe4ff */
[----:B------:R-:W-:Y:S01]  /*a750*/  IMAD.WIDE.U32 R2, R7, 0x10, R2 ;  /* 0x0000001007027825 */ /* 0x000fe200078e0002 */
[----:B------:R-:W1:Y:S03]  /*a760*/  LDCU.64 UR12, c[0x0][0x518] ;  /* 0x0000a300ff0c77ac */ /* 0x000e660008000a00 */
        /* <DEDUP_REMOVED lines=15> */
[----:B0-----:R-:W-:-:S04]  /*a860*/  ULEA UR9, UP0, UR8, UR30, 0x1 ;  /* 0x0000001e08097291 */ /* 0x001fc8000f8008ff */
[----:B------:R-:W-:Y:S02]  /*a870*/  ULEA.HI.X UR8, UR8, UR31, UR12, 0x1, UP0 ;  /* 0x0000001f08087291 */ /* 0x000fe400080f0c0c */
[----:B--2---:R-:W-:Y:S01]  /*a880*/  MOV R2, UR9 ;  /* 0x0000000900027c02 */ /* 0x004fe20008000f00 */
        /* <DEDUP_REMOVED lines=14> */
.L_x_14154:
        /* <DEDUP_REMOVED lines=33> */
.L_x_14241:
[----:B------:R-:W-:Y:S05]  /*ab80*/  BSYNC.RECONVERGENT B0 ;  /* 0x0000000000007941 */ /* 0x000fea0003800200 */
.L_x_14240:
        /* <DEDUP_REMOVED lines=31> */
.L_x_14243:
[----:B------:R-:W-:Y:S05]  /*ad80*/  BSYNC.RECONVERGENT B0 ;  /* 0x0000000000007941 */ /* 0x000fea0003800200 */
.L_x_14242:
[----:B------:R-:W-:Y:S05]  /*ad90*/  @P0 EXIT ;  /* 0x000000000000094d */ /* 0x000fea0003800000 */
[----:B------:R-:W3:Y:S01]  /*ada0*/  S2UR UR12, SR_CTAID.Y ;  /* 0x00000000000c79c3 */ /* 0x000ee20000002600 */
[----:B------:R-:W3:Y:S01]  /*adb0*/  LDCU.64 UR8, c[0x0][0x4a8] ;  /* 0x00009500ff0877ac */ /* 0x000ee20008000a00 */
[----:B------:R-:W-:Y:S01]  /*adc0*/  BSSY.RECONVERGENT B0, `(.L_x_14244) ;  /* 0x0000027000007945 */ /* 0x000fe20003800200 */
[----:B------:R-:W-:Y:S01]  /*add0*/  MOV R0, R8 ;  /* 0x0000000800007202 */ /* 0x000fe20000000f00 */
[----:B------:R-:W4:Y:S04]  /*ade0*/  LDCU.64 UR10, c[0x0][0x4c8] ;  /* 0x00009900ff0a77ac */ /* 0x000f280008000a00 */
[----:B------:R-:W5:Y:S01]  /*adf0*/  S2UR UR13, SR_CgaCtaId ;  /* 0x00000000000d79c3 */ /* 0x000f620000008800 */
[----:B------:R-:W0:Y:S01]  /*ae00*/  LDCU UR14, c[0x0][0x360] ;  /* 0x00006c00ff0e77ac */ /* 0x000e220008000800 */
[----:B------:R-:W0:Y:S06]  /*ae10*/  LDCU.128 UR16, c[0x0][0x530] ;  /* 0x0000a600ff1077ac */ /* 0x000e2c0008000c00 */
[----:B------:R-:W0:Y:S08]  /*ae20*/  LDC.64 R14, c[0x0][0x4b0] ;  /* 0x00012c00ff0e7b82 */ /* 0x000e300000000a00 */
[----:B------:R-:W0:Y:S01]  /*ae30*/  LDC.64 R16, c[0x0][0x4d0] ;  /* 0x00013400ff107b82 */ /* 0x000e220000000a00 */
[----:B---3--:R-:W-:-:S02]  /*ae40*/  UIMAD.WIDE.U32 UR4, UR12, UR8, URZ ;  /* 0x000000080c0472a5 */ /* 0x008fc4000f8e00ff */
[----:B----4-:R-:W-:Y:S01]  /*ae50*/  UIMAD.WIDE.U32 UR6, UR12, UR10, URZ ;  /* 0x0000000a0c0672a5 */ /* 0x010fe2000f8e00ff */
[----:B------:R-:W-:Y:S01]  /*ae60*/  UMOV UR8, 0x400 ;  /* 0x0000040000087882 */ /* 0x000fe20000000000 */
[----:B------:R-:W-:Y:S02]  /*ae70*/  UIMAD UR9, UR12, UR9, UR5 ;  /* 0x000000090c0972a4 */ /* 0x000fe4000f8e0205 */
[----:B------:R-:W-:Y:S02]  /*ae80*/  UIMAD UR11, UR12, UR11, UR7 ;  /* 0x0000000b0c0b72a4 */ /* 0x000fe4000f8e0207 */
[----:B-----5:R-:W-:-:S12]  /*ae90*/  ULEA UR13, UR13, UR8, 0x18 ;  /* 0x000000080d0d7291 */ /* 0x020fd8000f8ec0ff */
.L_x_14245:
[C---:B01-3--:R-:W-:Y:S01]  /*aea0*/  LEA R4, R0.reuse, UR13, 0x3 ;  /* 0x0000000d00047c11 */ /* 0x04bfe2000f8e18ff */
        /* <DEDUP_REMOVED lines=25> */
.L_x_14244:
[----:B------:R-:W-:Y:S05]  /*b040*/  EXIT ;  /* 0x000000000000794d */ /* 0x000fea0003800000 */
.L_x_14246:
        /* <DEDUP_REMOVED lines=11> */
.L_x_18749:


//--------------------- .text._Z25selective_scan_bwd_kernelI32Selective_Scan_bwd_kernel_traitsILi32ELi16ELb1ELb0ELb1ELb1ELb0EN3c108BFloat16ENS1_7complexIfEEEEv12SSMParamsBwd --------------------------
	.section	.text._Z25selective_scan_bwd_kernelI32Selective_Scan_bwd_kernel_traitsILi32ELi16ELb1ELb0ELb1ELb1ELb0EN3c108BFloat16ENS1_7complexIfEEEEv12SSMParamsBwd,"ax",@progbits
	.align	128
        .global         _Z25selective_scan_bwd_kernelI32Selective_Scan_bwd_kernel_traitsILi32ELi16ELb1ELb0ELb1ELb1ELb0EN3c108BFloat16ENS1_7complexIfEEEEv12SSMParamsBwd
        .type           _Z25selective_scan_bwd_kernelI32Selective_Scan_bwd_kernel_traitsILi32ELi16ELb1ELb0ELb1ELb1ELb0EN3c108BFloat16ENS1_7complexIfEEEEv12SSMParamsBwd,@function
        .size           _Z25selective_scan_bwd_kernelI32Selective_Scan_bwd_kernel_traitsILi32ELi16ELb1ELb0ELb1ELb1ELb0EN3c108BFloat16ENS1_7complexIfEEEEv12SSMParamsBwd,(.L_x_18750 - _Z25selective_scan_bwd_kernelI32Selective_Scan_bwd_kernel_traitsILi32ELi16ELb1ELb0ELb1ELb1ELb0EN3c108BFloat16ENS1_7complexIfEEEEv12SSMParamsBwd)
        .other          _Z25selective_scan_bwd_kernelI32Selective_Scan_bwd_kernel_traitsILi32ELi16ELb1ELb0ELb1ELb1ELb0EN3c108BFloat16ENS1_7complexIfEEEEv12SSMParamsBwd,@"STO_CUDA_ENTRY STV_DEFAULT"
_Z25selective_scan_bwd_kernelI32Selective_Scan_bwd_kernel_traitsILi32ELi16ELb1ELb0ELb1ELb1ELb0EN3c108BFloat16ENS1_7complexIfEEEEv12SSMParamsBwd:
.text._Z25selective_scan_bwd_kernelI32Selective_Scan_bwd_kernel_traitsILi32ELi16ELb1ELb0ELb1ELb1ELb0EN3c108BFloat16ENS1_7complexIfEEEEv12SSMParamsBwd:
        /* <DEDUP_REMOVED lines=37> */
[----:B------:R-:W-:Y:S01]  /*0250*/  UMOV UR14, UR4 ;  /* 0x00000004000e7c82 */ /* 0x000fe20008000000 */
[----:B------:R-:W0:Y:S01]  /*0260*/  LDCU.64 UR32, c[0x0][0x4a0] ;  /* 0x00009400ff2077ac */ /* 0x000e220008000a00 */
[----:B------:R-:W-:-:S02]  /*0270*/  UIMAD.WIDE.U32 UR14, UR22, UR10, UR14 ;  /* 0x0000000a160e72a5 */ /* 0x000fc4000f8e000e */
[----:B------:R-:W-:Y:S02]  /*0280*/  UIMAD.WIDE.U32 UR18, UR22, UR34, UR6 ;  /* 0x00000022161272a5 */ /* 0x000fe4000f8e0006 */
[----:B------:R-:W-:Y:S01]  /*0290*/  UIMAD UR26, UR22, UR11, UR15 ;  /* 0x0000000b161a72a4 */ /* 0x000fe2000f8e020f */
[----:B------:R-:W4:Y:S05]  /*02a0*/  LDCU.128 UR8, c[0x0][0x460] ;  /* 0x00008c00ff0877ac */ /* 0x000f2a0008000c00 */
[----:B------:R-:W5:Y:S01]  /*02b0*/  I2F.RP R0, UR30 ;  /* 0x0000001e00007d06 */ /* 0x000f620008209400 */
[----:B------:R-:W-:Y:S02]  /*02c0*/  UIMAD UR27, UR22, UR35, UR19 ;  /* 0x00000023161b72a4 */ /* 0x000fe4000f8e0213 */
[----:B--2---:R-:W-:Y:S01]  /*02d0*/  ULEA UR19, UR25, 0xfffffe00, 0x9 ;  /* 0xfffffe0019137891 */ /* 0x004fe2000f8e48ff */
[----:B------:R-:W2:Y:S03]  /*02e0*/  LDCU.64 UR6, c[0x0][0x3d0] ;  /* 0x00007a00ff0677ac */ /* 0x000ea60008000a00 */
[----:B------:R-:W-:-:S02]  /*02f0*/  UIADD3 UR15, UP0, UPT, UR19, UR14, URZ ;  /* 0x0000000e130f7290 */ /* 0x000fc4000ff1e0ff */
[----:B------:R-:W-:Y:S01]  /*0300*/  USHF.R.S32.HI UR24, URZ, 0x1f, UR19 ;  /* 0x0000001fff187899 */ /* 0x000fe20008011413 */
[----:B-----5:R-:W3:Y:S01]  /*0310*/  MUFU.RCP R0, R0 ;  /* 0x0000000000007308 */ /* 0x020ee20000001000 */
[----:B------:R-:W-:Y:S02]  /*0320*/  UIADD3 UR18, UP2, UPT, UR19, UR18, URZ ;  /* 0x0000001213127290 */ /* 0x000fe4000ff5e0ff */
[----:B------:R-:W-:Y:S02]  /*0330*/  UIADD3.X UR26, UPT, UPT, UR24, UR26, URZ, UP0, !UPT ;  /* 0x0000001a181a7290 */ /* 0x000fe400087fe4ff */
[----:B----4-:R-:W-:Y:S02]  /*0340*/  ULEA UR10, UP3, UR18, UR10, 0x1 ;  /* 0x0000000a120a7291 */ /* 0x010fe4000f8608ff */
[----:B-1----:R-:W-:Y:S02]  /*0350*/  USHF.R.U64 UR12, UR12, 0x1, UR13 ;  /* 0x000000010c0c7899 */ /* 0x002fe4000800120d */
[----:B------:R-:W-:Y:S01]  /*0360*/  USHF.R.U32.HI UR13, URZ, 0x1, UR13 ;  /* 0x00000001ff0d7899 */ /* 0x000fe2000801160d */
[----:B---3--:R-:W-:-:S02]  /*0370*/  IADD3 R2, PT, PT, R0, 0xffffffe, RZ ;  /* 0x0ffffffe00027810 */ /* 0x008fc40007ffe0ff */
[----:B------:R-:W-:-:S04]  /*0380*/  IABS R0, UR22 ;  /* 0x0000001600007c13 */ /* 0x000fc80008000000 */
[----:B------:R-:W1:Y:S01]  /*0390*/  F2I.FTZ.U32.TRUNC.NTZ R2, R2 ;  /* 0x0000000200027305 */ /* 0x000e62000021f000 */
[----:B------:R-:W-:Y:S02]  /*03a0*/  R2UR UR28, R0 ;  /* 0x00000000001c72ca */ /* 0x000fe400000e0000 */
[----:B-1----:R-:W-:-:S13]  /*03b0*/  R2UR UR5, R2 ;  /* 0x00000000020572ca */ /* 0x002fda00000e0000 */
        /* <DEDUP_REMOVED lines=16> */
[----:B0-----:R-:W-:-:S02]  /*04c0*/  UIMAD.WIDE.U32 UR4, UR22, UR32, UR4 ;  /* 0x00000020160472a5 */ /* 0x001fc4000f8e0004 */
[----:B------:R-:W-:Y:S02]  /*04d0*/  UISETP.GT.U32.AND UP2, UPT, UR30, UR16, UPT ;  /* 0x000000101e00728c */ /* 0x000fe4000bf44070 */
[----:B------:R-:W-:Y:S01]  /*04e0*/  UIMAD UR5, UR22, UR33, UR5 ;  /* 0x00000021160572a4 */ /* 0x000fe2000f8e0205 */
[----:B------:R-:W0:Y:S01]  /*04f0*/  LDCU.64 UR32, c[0x0][0x480] ;  /* 0x00009000ff2077ac */ /* 0x000e220008000a00 */
[----:B--2---:R-:W-:Y:S01]  /*0500*/  UIMAD.WIDE.U32 UR8, UR23, UR6, URZ ;  /* 0x00000006170872a5 */ /* 0x004fe2000f8e00ff */
[----:B------:R-:W1:Y:S06]  /*0510*/  LDCU.64 UR26, c[0x0][0x4e0] ;  /* 0x00009c00ff1a77ac */ /* 0x000e6c0008000a00 */
[----:B------:R-:W-:-:S02]  /*0520*/  @!UP2 UIADD3 UR16, UPT, UPT, UR16, -UR30, URZ ;  /* 0x8000001e1010a290 */ /* 0x000fc4000fffe0ff */
[----:B------:R-:W-:Y:S02]  /*0530*/  @!UP2 UIADD3 UR18, UPT, UPT, UR18, 0x1, URZ ;  /* 0x000000011212a890 */ /* 0x000fe4000fffe0ff */
[----:B------:R-:W-:Y:S01]  /*0540*/  UISETP.GE.U32.AND UP0, UPT, UR16, UR30, UPT ;  /* 0x0000001e1000728c */ /* 0x000fe2000bf06070 */
[----:B------:R-:W2:Y:S01]  /*0550*/  LDCU.64 UR30, c[0x0][0x528] ;  /* 0x0000a500ff1e77ac */ /* 0x000ea20008000a00 */
[----:B------:R-:W-:Y:S02]  /*0560*/  ULOP3.LUT UR16, UR22, UR29, URZ, 0x3c, !UPT ;  /* 0x0000001d16107292 */ /* 0x000fe4000f8e3cff */
[----:B------:R-:W-:Y:S02]  /*0570*/  UIMAD UR9, UR23, UR7, UR9 ;  /* 0x00000007170972a4 */ /* 0x000fe4000f8e0209 */
[----:B------:R-:W-:Y:S01]  /*0580*/  UISETP.GE.AND UP2, UPT, UR16, URZ, UPT ;  /* 0x000000ff1000728c */ /* 0x000fe2000bf46270 */
[----:B------:R-:W3:Y:S04]  /*0590*/  LDCU.64 UR6, c[0x0][0x3e8] ;  /* 0x00007d00ff0677ac */ /* 0x000ee80008000a00 */
[----:B------:R-:W-:-:S02]  /*05a0*/  @UP0 UIADD3 UR18, UPT, UPT, UR18, 0x1, URZ ;  /* 0x0000000112120890 */ /* 0x000fc4000fffe0ff */
[----:B0-----:R-:W-:Y:S02]  /*05b0*/  UISETP.NE.U32.AND UP0, UPT, UR32, URZ, UPT ;  /* 0x000000ff2000728c */ /* 0x001fe4000bf05070 */
[----:B------:R-:W-:Y:S02]  /*05c0*/  UIADD3 UR4, UP3, UPT, UR19, UR4, URZ ;  /* 0x0000000413047290 */ /* 0x000fe4000ff7e0ff */
[----:B------:R-:W-:Y:S02]  /*05d0*/  @!UP2 UIADD3 UR18, UPT, UPT, -UR18, URZ, URZ ;  /* 0x000000ff1212a290 */ /* 0x000fe4000fffe1ff */
[----:B------:R-:W-:Y:S02]  /*05e0*/  UISETP.NE.AND.EX UP0, UPT, UR33, URZ, UPT, UP0 ;  /* 0x000000ff2100728c */ /* 0x000fe4000bf05300 */
[----:B------:R-:W-:Y:S02]  /*05f0*/  UIADD3.X UR16, UPT, UPT, UR24, UR5, URZ, UP3, !UPT ;  /* 0x0000000518107290 */ /* 0x000fe40009ffe4ff */
[----:B--2---:R-:W-:-:S02]  /*0600*/  ULEA UR17, UP2, UR4, UR30, 0x1 ;  /* 0x0000001e04117291 */ /* 0x004fc4000f8408ff */
[----:B------:R-:W-:Y:S02]  /*0610*/  @!UP1 ULOP3.LUT UR18, URZ, UR29, URZ, 0x33, !UPT ;  /* 0x0000001dff129292 */ /* 0x000fe4000f8e33ff */
[----:B------:R-:W-:Y:S02]  /*0620*/  ULEA.HI.X UR16, UR4, UR31, UR16, 0x1, UP2 ;  /* 0x0000001f04107291 */ /* 0x000fe400090f0c10 */
[----:B------:R-:W-:Y:S02]  /*0630*/  USHF.R.S32.HI UR4, URZ, 0x1f, UR18 ;  /* 0x0000001fff047899 */ /* 0x000fe40008011412 */
[----:B---3--:R-:W-:Y:S02]  /*0640*/  UIMAD.WIDE.U32 UR8, UR18, UR6, UR8 ;  /* 0x00000006120872a5 */ /* 0x008fe4000f8e0008 */
        /* <DEDUP_REMOVED lines=77> */
.L_x_14363:
        /* <DEDUP_REMOVED lines=12> */
[----:B------:R-:W-:Y:S01]  /*0be0*/  HFMA2 R0, -RZ, RZ, 0, 9.5367431640625e-07 ;  /* 0x00000010ff007431 */ /* 0x000fe200000001ff */
[----:B------:R-:W4:Y:S04]  /*0bf0*/  S2R R101, SR_LANEID ;  /* 0x0000000000657919 */ /* 0x000f280000000000 */
[----:B0-----:R-:W-:Y:S01]  /*0c00*/  IMAD.WIDE.U32 R2, R7, R0, UR10 ;  /* 0x0000000a07027e25 */ /* 0x001fe2000f8e0000 */
[----:B-1----:R-:W-:-:S06]  /*0c10*/  ULEA UR8, UR24, UR8, 0x18 ;  /* 0x0000000818087291 */ /* 0x002fcc000f8ec0ff */
[----:B----4-:R-:W-:-:S04]  /*0c20*/  LEA R100, R101, UR8, 0x4 ;  /* 0x0000000865647c11 */ /* 0x010fc8000f8e20ff */
[----:B------:R-:W-:Y:S01]  /*0c30*/  LEA R99, R101, R100, 0x4 ;  /* 0x0000006465637211 */ /* 0x000fe200078e20ff */
[----:B--2---:R-:W-:Y:S04]  /*0c40*/  STS.128 [R100], R8 ;  /* 0x0000000864007388 */ /* 0x004fe80000000c00 */
[----:B---3--:R-:W-:Y:S01]  /*0c50*/  STS.128 [R100+0x200], R12 ;  /* 0x0002000c64007388 */ /* 0x008fe20000000c00 */
[----:B------:R-:W-:-:S03]  /*0c60*/  NOP ;  /* 0x0000000000007918 */ /* 0x000fc60000000000 */
[----:B------:R-:W-:Y:S04]  /*0c70*/  LDS.128 R16, [R99] ;  /* 0x0000000063107984 */ /* 0x000fe80000000c00 */
[----:B------:R-:W0:Y:S01]  /*0c80*/  LDS.128 R20, [R99+0x10] ;  /* 0x0000100063147984 */ /* 0x000e220000000c00 */
        /* <DEDUP_REMOVED lines=33> */
[----:B------:R-:W-:Y:S01]  /*0ea0*/  PRMT R64, R16, 0x7632, R64 ;  /* 0x0000763210407816 */ /* 0x000fe20000000040 */
[----:B------:R-:W-:Y:S01]  /*0eb0*/  FADD.FTZ R84, R84, UR6 ;  /* 0x0000000654547e21 */ /* 0x000fe20008010000 */
[----:B------:R-:W-:Y:S02]  /*0ec0*/  SHF.L.U32 R97, R16, 0x10, RZ ;  /* 0x0000001010617819 */ /* 0x000fe400000006ff */
        /* <DEDUP_REMOVED lines=25> */
[----:B---3--:R-:W-:Y:S04]  /*1060*/  STS.128 [R100], R36 ;  /* 0x0000002464007388 */ /* 0x008fe80000000c00 */
[----:B----4-:R-:W-:Y:S01]  /*1070*/  STS.128 [R100+0x200], R40 ;  /* 0x0002002864007388 */ /* 0x010fe20000000c00 */
[----:B------:R-:W-:-:S03]  /*1080*/  NOP ;  /* 0x0000000000007918 */ /* 0x000fc60000000000 */
[----:B------:R-:W0:Y:S04]  /*1090*/  LDS.128 R4, [R99+0x10] ;  /* 0x0000100063047984 */ /* 0x000e280000000c00 */
[----:B------:R-:W1:Y:S01]  /*10a0*/  LDS.128 R12, [R99] ;  /* 0x00000000630c7984 */ /* 0x000e620000000c00 */
[C---:B0-----:R-:W-:Y:S02]  /*10b0*/  SHF.L.U32 R8, R4.reuse, 0x10, RZ ;  /* 0x0000001004087819 */ /* 0x041fe400000006ff */
[----:B------:R-:W-:Y:S02]  /*10c0*/  PRMT R10, R4, 0x7632, R10 ;  /* 0x00007632040a7816 */ /* 0x000fe4000000000a */
[C---:B-1----:R-:W-:Y:S02]  /*10d0*/  SHF.L.U32 R3, R12.reuse, 0x10, RZ ;  /* 0x000000100c037819 */ /* 0x042fe400000006ff */
[----:B------:R-:W-:-:S02]  /*10e0*/  PRMT R18, R12, 0x7632, R18 ;  /* 0x000076320c127816 */ /* 0x000fc40000000012 */
[----:B------:R-:W-:Y:S02]  /*10f0*/  SHF.L.U32 R4, R5, 0x10, RZ ;  /* 0x0000001005047819 */ /* 0x000fe400000006ff */
[----:B------:R-:W-:Y:S02]  /*1100*/  SHF.L.U32 R23, R6, 0x10, RZ ;  /* 0x0000001006177819 */ /* 0x000fe400000006ff */
[----:B------:R-:W-:Y:S02]  /*1110*/  SHF.L.U32 R21, R7, 0x10, RZ ;  /* 0x0000001007157819 */ /* 0x000fe400000006ff */
[C---:B------:R-:W-:Y:S02]  /*1120*/  SHF.L.U32 R33, R13.reuse, 0x10, RZ ;  /* 0x000000100d217819 */ /* 0x040fe400000006ff */
[----:B------:R-:W-:Y:S02]  /*1130*/  PRMT R17, R13, 0x7632, R17 ;  /* 0x000076320d117816 */ /* 0x000fe40000000011 */
[----:B------:R-:W-:-:S02]  /*1140*/  SHF.L.U32 R2, R14, 0x10, RZ ;  /* 0x000000100e027819 */ /* 0x000fc400000006ff */
[----:B------:R-:W-:Y:S02]  /*1150*/  PRMT R12, R14, 0x7632, R12 ;  /* 0x000076320e0c7816 */ /* 0x000fe4000000000c */
[C---:B------:R-:W-:Y:S02]  /*1160*/  SHF.L.U32 R29, R15.reuse, 0x10, RZ ;  /* 0x000000100f1d7819 */ /* 0x040fe400000006ff */
[----:B------:R-:W-:Y:S02]  /*1170*/  PRMT R9, R15, 0x7632, R9 ;  /* 0x000076320f097816 */ /* 0x000fe40000000009 */
[----:B------:R-:W-:Y:S02]  /*1180*/  PRMT R5, R5, 0x7632, R5 ;  /* 0x0000763205057816 */ /* 0x000fe40000000005 */
        /* <DEDUP_REMOVED lines=33> */
.L_x_14249:
[----:B------:R-:W-:Y:S05]  /*13a0*/  BSYNC.RECONVERGENT B0 ;  /* 0x0000000000007941 */ /* 0x000fea0003800200 */
.L_x_14248:
        /* <DEDUP_REMOVED lines=37> */
.L_x_14251:
[----:B------:R-:W-:Y:S05]  /*1600*/  BSYNC.RECONVERGENT B0 ;  /* 0x0000000000007941 */ /* 0x000fea0003800200 */
.L_x_14250:
        /* <DEDUP_REMOVED lines=37> */
.L_x_14253:
[----:B------:R-:W-:Y:S05]  /*1860*/  BSYNC.RECONVERGENT B0 ;  /* 0x0000000000007941 */ /* 0x000fea0003800200 */
.L_x_14252:
        /* <DEDUP_REMOVED lines=38> */
.L_x_14255:
[----:B------:R-:W-:Y:S05]  /*1ad0*/  BSYNC.RECONVERGENT B0 ;  /* 0x0000000000007941 */ /* 0x000fea0003800200 */
.L_x_14254:
        /* <DEDUP_REMOVED lines=38> */
.L_x_14257:
[----:B------:R-:W-:Y:S05]  /*1d40*/  BSYNC.RECONVERGENT B0 ;  /* 0x0000000000007941 */ /* 0x000fea0003800200 */
.L_x_14256:
        /* <DEDUP_REMOVED lines=39> */
.L_x_14259:
[----:B------:R-:W-:Y:S05]  /*1fc0*/  BSYNC.RECONVERGENT B0 ;  /* 0x0000000000007941 */ /* 0x000fea0003800200 */
.L_x_14258:
        /* <DEDUP_REMOVED lines=39> */
.L_x_14261:
[----:B------:R-:W-:Y:S05]  /*2240*/  BSYNC.RECONVERGENT B0 ;  /* 0x0000000000007941 */ /* 0x000fea0003800200 */
.L_x_14260:
        /* <DEDUP_REMOVED lines=39> */
.L_x_14263:
[----:B------:R-:W-:Y:S05]  /*24c0*/  BSYNC.RECONVERGENT B0 ;  /* 0x0000000000007941 */ /* 0x000fea0003800200 */
.L_x_14262:
        /* <DEDUP_REMOVED lines=39> */
.L_x_14265:
[----:B------:R-:W-:Y:S05]  /*2740*/  BSYNC.RECONVERGENT B0 ;  /* 0x0000000000007941 */ /* 0x000fea0003800200 */
.L_x_14264:
        /* <DEDUP_REMOVED lines=39> */
.L_x_14267:
[----:B------:R-:W-:Y:S05]  /*29c0*/  BSYNC.RECONVERGENT B0 ;  /* 0x0000000000007941 */ /* 0x000fea0003800200 */
.L_x_14266:
        /* <DEDUP_REMOVED lines=39> */
.L_x_14269:
[----:B------:R-:W-:Y:S05]  /*2c40*/  BSYNC.RECONVERGENT B0 ;  /* 0x0000000000007941 */ /* 0x000fea0003800200 */
.L_x_14268:
        /* <DEDUP_REMOVED lines=32> */
.L_x_14271:
[----:B------:R-:W-:Y:S05]  /*2e50*/  BSYNC.RECONVERGENT B0 ;  /* 0x0000000000007941 */ /* 0x000fea0003800200 */
.L_x_14270:
        /* <DEDUP_REMOVED lines=32> */
.L_x_14273:
[----:B------:R-:W-:Y:S05]  /*3060*/  BSYNC.RECONVERGENT B0 ;  /* 0x0000000000007941 */ /* 0x000fea0003800200 */
.L_x_14272:
        /* <DEDUP_REMOVED lines=32> */
.L_x_14275:
[----:B------:R-:W-:Y:S05]  /*3270*/  BSYNC.RECONVERGENT B0 ;  /* 0x0000000000007941 */ /* 0x000fea0003800200 */
.L_x_14274:
        /* <DEDUP_REMOVED lines=32> */
.L_x_14277:
[----:B------:R-:W-:Y:S05]  /*3480*/  BSYNC.RECONVERGENT B0 ;  /* 0x0000000000007941 */ /* 0x000fea0003800200 */
.L_x_14276:
        /* <DEDUP_REMOVED lines=32> */
.L_x_14279:
[----:B------:R-:W-:Y:S05]  /*3690*/  BSYNC.RECONVERGENT B0 ;  /* 0x0000000000007941 */ /* 0x000fea0003800200 */
.L_x_14278:
        /* <DEDUP_REMOVED lines=53> */
.L_x_14362:
        /* <DEDUP_REMOVED lines=86> */
[----:B------:R0:W-:Y:S02]  /*3f50*/  MUFU.COS R152, R127 ;  /* 0x0000007f00987308 */ /* 0x0001e40000000000 */
[----:B0-----:R-:W-:Y:S01]  /*3f60*/  FMUL.RZ R127, R117, 0.15915493667125701904 ;  /* 0x3e22f983757f7820 */ /* 0x001fe2000040c000 */
[----:B------:R-:W-:-:S05]  /*3f70*/  FMUL.FTZ R117, R54, UR46 ;  /* 0x0000002e36757c20 */ /* 0x000fca0008410000 */
[----:B------:R-:W-:Y:S08]  /*3f80*/  MUFU.SIN R154, R119 ;  /* 0x00000077009a7308 */ /* 0x000ff00000000400 */
[----:B------:R0:W-:Y:S01]  /*3f90*/  MUFU.COS R156, R119 ;  /* 0x00000077009c7308 */ /* 0x0001e20000000000 */
[----:B------:R-:W-:Y:S01]  /*3fa0*/  FMUL.FTZ R145, R147, R84 ;  /* 0x0000005493917220 */ /* 0x000fe20000410000 */
        /* <DEDUP_REMOVED lines=9> */
[C---:B0-----:R-:W-:Y:S01]  /*4040*/  FMUL.FTZ R125, R147.reuse, R68 ;  /* 0x00000044937d7220 */ /* 0x041fe20000410000 */
[----:B------:R-:W-:Y:S06]  /*4050*/  STS.128 [R100], R4 ;  /* 0x0000000464007388 */ /* 0x000fec0000000c00 */
[----:B------:R0:W-:Y:S01]  /*4060*/  MUFU.COS R172, R119 ;  /* 0x0000007700ac7308 */ /* 0x0001e20000000000 */
[----:B------:R-:W-:Y:S01]  /*4070*/  STS.128 [R100+0x200], R8 ;  /* 0x0002000864007388 */ /* 0x000fe20000000c00 */
[C---:B--2---:R-:W-:Y:S01]  /*4080*/  FMUL.FTZ R12, R147.reuse, R51 ;  /* 0x00000033930c7220 */ /* 0x044fe20000410000 */
[----:B0-----:R-:W-:-:S05]  /*4090*/  FMUL.FTZ R119, R147, R89 ;  /* 0x0000005993777220 */ /* 0x001fca0000410000 */
[----:B------:R0:W2:Y:S01]  /*40a0*/  MUFU.EX2 R135, R125 ;  /* 0x0000007d00877308 */ /* 0x0000a20000000800 */
[----:B------:R4:W-:Y:S01]  /*40b0*/  STS.128 [R100+0x600], R16 ;  /* 0x0006001064007388 */ /* 0x0009e20000000c00 */
[----:B------:R-:W-:-:S06]  /*40c0*/  NOP ;  /* 0x0000000000007918 */ /* 0x000fcc0000000000 */
[----:B------:R-:W-:Y:S01]  /*40d0*/  MUFU.EX2 R119, R119 ;  /* 0x0000007700777308 */ /* 0x000fe20000000800 */
[C---:B0-----:R-:W-:Y:S01]  /*40e0*/  FMUL.FTZ R125, R147.reuse, R56 ;  /* 0x00000038937d7220 */ /* 0x041fe20000410000 */
[----:B------:R-:W0:Y:S06]  /*40f0*/  LDS.128 R4, [R148] ;  /* 0x0000000094047984 */ /* 0x000e2c0000000c00 */
[----:B------:R-:W-:Y:S08]  /*4100*/  MUFU.COS R160, R123 ;  /* 0x0000007b00a07308 */ /* 0x000ff00000000000 */
[----:B------:R-:W-:Y:S01]  /*4110*/  MUFU.EX2 R145, R145 ;  /* 0x0000009100917308 */ /* 0x000fe20000000800 */
[C---:B------:R-:W-:Y:S01]  /*4120*/  FMUL.FTZ R117, R147.reuse, R85 ;  /* 0x0000005593757220 */ /* 0x040fe20000410000 */
[C---:B------:R-:W-:Y:S01]  /*4130*/  FMUL.FTZ R131, R147.reuse, R86 ;  /* 0x0000005693837220 */ /* 0x040fe20000410000 */
[----:B------:R-:W-:Y:S01]  /*4140*/  FMUL.FTZ R120, R147, R79 ;  /* 0x0000004f93787220 */ /* 0x000fe20000410000 */
[----:B------:R-:W5:Y:S04]  /*4150*/  LDS.128 R8, [R148+0x10] ;  /* 0x0000100094087984 */ /* 0x000f680000000c00 */
[----:B------:R2:W1:Y:S08]  /*4160*/  MUFU.EX2 R149, R125 ;  /* 0x0000007d00957308 */ /* 0x0004700000000800 */
[----:B------:R-:W-:Y:S08]  /*4170*/  MUFU.COS R157, R159 ;  /* 0x0000009f009d7308 */ /* 0x000ff00000000000 */
[----:B----4-:R4:W3:Y:S08]  /*4180*/  MUFU.EX2 R16, R12 ;  /* 0x0000000c00107308 */ /* 0x0108f00000000800 */
[----:B------:R-:W0:Y:S01]  /*4190*/  MUFU.SIN R17, R159 ;  /* 0x0000009f00117308 */ /* 0x000e220000000400 */
[----:B--2---:R-:W-:Y:S01]  /*41a0*/  FMUL.FTZ R125, R135, R138 ;  /* 0x0000008a877d7220 */ /* 0x004fe20000410000 */
[----:B-1----:R-:W-:Y:S01]  /*41b0*/  FMUL.FTZ R138, R149, R162 ;  /* 0x000000a2958a7220 */ /* 0x002fe20000410000 */
[----:B----4-:R-:W1:Y:S05]  /*41c0*/  LDS.128 R12, [R148+0x20] ;  /* 0x00002000940c7984 */ /* 0x010e6a0000000c00 */
[----:B------:R-:W-:Y:S01]  /*41d0*/  MUFU.SIN R166, R127 ;  /* 0x0000007f00a67308 */ /* 0x000fe20000000400 */
[----:B---3--:R-:W-:-:S07]  /*41e0*/  FMUL.FTZ R162, R16, R157 ;  /* 0x0000009d10a27220 */ /* 0x008fce0000410000 */
[----:B------:R2:W-:Y:S08]  /*41f0*/  MUFU.COS R168, R127 ;  /* 0x0000007f00a87308 */ /* 0x0005f00000000000 */
[----:B------:R3:W-:Y:S01]  /*4200*/  MUFU.EX2 R141, R131 ;  /* 0x00000083008d7308 */ /* 0x0007e20000000800 */
[----:B--2---:R-:W-:-:S07]  /*4210*/  FMUL.FTZ R127, R147, R87 ;  /* 0x00000057937f7220 */ /* 0x004fce0000410000 */
[----:B------:R-:W2:Y:S01]  /*4220*/  MUFU.EX2 R117, R117 ;  /* 0x0000007500757308 */ /* 0x000ea20000000800 */
[----:B---3--:R-:W-:Y:S01]  /*4230*/  FMUL.FTZ R131, R119, R124 ;  /* 0x0000007c77837220 */ /* 0x008fe20000410000 */
[----:B------:R-:W-:Y:S01]  /*4240*/  FMUL.FTZ R124, R135, R136 ;  /* 0x00000088877c7220 */ /* 0x000fe20000410000 */
[----:B------:R-:W-:Y:S01]  /*4250*/  FMUL.FTZ R135, R145, R160 ;  /* 0x000000a091877220 */ /* 0x000fe20000410000 */
[----:B0-----:R-:W-:Y:S02]  /*4260*/  FMUL.FTZ R160, R16, R17 ;  /* 0x0000001110a07220 */ /* 0x001fe40000410000 */
[----:B------:R-:W0:Y:S02]  /*4270*/  LDS.128 R16, [R148+0x30] ;  /* 0x0000300094107984 */ /* 0x000e240000000c00 */
[----:B------:R3:W4:Y:S02]  /*4280*/  MUFU.EX2 R137, R127 ;  /* 0x0000007f00897308 */ /* 0x0007240000000800 */
[----:B---3--:R-:W-:-:S06]  /*4290*/  FMUL.FTZ R127, R147, R73 ;  /* 0x00000049937f7220 */ /* 0x008fcc0000410000 */
[----:B------:R-:W-:Y:S01]  /*42a0*/  MUFU.SIN R174, R128 ;  /* 0x0000008000ae7308 */ /* 0x000fe20000000400 */
[----:B------:R-:W-:-:S07]  /*42b0*/  FMUL.FTZ R133, R147, R58 ;  /* 0x0000003a93857220 */ /* 0x000fce0000410000 */
[----:B------:R3:W-:Y:S08]  /*42c0*/  MUFU.COS R176, R128 ;  /* 0x0000008000b07308 */ /* 0x0007f00000000000 */
[----:B------:R-:W5:Y:S01]  /*42d0*/  MUFU.EX2 R151, R127 ;  /* 0x0000007f00977308 */ /* 0x000f620000000800 */
[----:B---3--:R-:W-:-:S07]  /*42e0*/  FMUL.FTZ R128, R147, R60 ;  /* 0x0000003c93807220 */ /* 0x008fce0000410000 */
[----:B------:R-:W3:Y:S01]  /*42f0*/  MUFU.EX2 R120, R120 ;  /* 0x0000007800787308 */ /* 0x000ee20000000800 */
[----:B--2---:R-:W-:-:S07]  /*4300*/  FMUL.FTZ R132, R117, R132 ;  /* 0x0000008475847220 */ /* 0x004fce0000410000 */
[----:B------:R2:W1:Y:S01]  /*4310*/  MUFU.EX2 R139, R128 ;  /* 0x00000080008b7308 */ /* 0x0004620000000800 */
[----:B------:R-:W-:Y:S01]  /*4320*/  R2UR UR48, R3 ;  /* 0x00000000033072ca */ /* 0x000fe200000e0000 */
[----:B------:R-:W-:-:S06]  /*4330*/  FMUL.FTZ R3, R90, UR46 ;  /* 0x0000002e5a037c20 */ /* 0x000fcc0008410000 */
[----:B------:R4:W0:Y:S01]  /*4340*/  MUFU.EX2 R143, R133 ;  /* 0x00000085008f7308 */ /* 0x0008220000000800 */
[----:B--2---:R-:W-:Y:S01]  /*4350*/  FMUL.FTZ R128, R147, R54 ;  /* 0x0000003693807220 */ /* 0x004fe20000410000 */
[----:B------:R-:W-:Y:S01]  /*4360*/  FMUL.FTZ R130, R119, R130 ;  /* 0x0000008277827220 */ /* 0x000fe20000410000 */
[----:B------:R-:W-:Y:S01]  /*4370*/  FMUL.FTZ R119, R141, R152 ;  /* 0x000000988d777220 */ /* 0x000fe20000410000 */
[----:B----4-:R-:W-:Y:S01]  /*4380*/  FMUL.FTZ R133, R117, R122 ;  /* 0x0000007a75857220 */ /* 0x010fe20000410000 */
[----:B------:R-:W-:Y:S01]  /*4390*/  FMUL.FTZ R117, R147, R63 ;  /* 0x0000003f93757220 */ /* 0x000fe20000410000 */
[----:B------:R-:W-:Y:S01]  /*43a0*/  FMUL.FTZ R122, R137, R140 ;  /* 0x0000008c897a7220 */ /* 0x000fe20000410000 */
[----:B------:R-:W-:Y:S02]  /*43b0*/  R2UR UR47, R2 ;  /* 0x00000000022f72ca */ /* 0x000fe400000e0000 */
[----:B------:R2:W4:Y:S01]  /*43c0*/  MUFU.EX2 R155, R117 ;  /* 0x00000075009b7308 */ /* 0x0005220000000800 */
[----:B-----5:R-:W-:Y:S01]  /*43d0*/  FMUL.FTZ R140, R151, R166 ;  /* 0x000000a6978c7220 */ /* 0x020fe20000410000 */
[----:B------:R-:W-:-:S02]  /*43e0*/  PRMT R2, R4, 0x7632, R2 ;  /* 0x0000763204027816 */ /* 0x000fc40000000002 */
[----:B------:R-:W-:Y:S01]  /*43f0*/  SHF.L.U32 R167, R4, 0x10, RZ ;  /* 0x0000001004a77819 */ /* 0x000fe200000006ff */
[----:B------:R-:W-:Y:S01]  /*4400*/  FMUL.FTZ R4, R147, R90 ;  /* 0x0000005a93047220 */ /* 0x000fe20000410000 */
[----:B---3--:R-:W-:Y:S01]  /*4410*/  FMUL.FTZ R129, R120, R129 ;  /* 0x0000008178817220 */ /* 0x008fe20000410000 */
[----:B--2---:R-:W-:Y:S01]  /*4420*/  FMUL.FTZ R117, R141, R150 ;  /* 0x000000968d757220 */ /* 0x004fe20000410000 */
[----:B------:R-:W-:Y:S01]  /*4430*/  FMUL.FTZ R141, R151, R168 ;  /* 0x000000a8978d7220 */ /* 0x000fe20000410000 */
[----:B------:R2:W-:Y:S01]  /*4440*/  MUFU.SIN R158, R123 ;  /* 0x0000007b009e7308 */ /* 0x0005e20000000400 */
[----:B------:R-:W-:Y:S01]  /*4450*/  FMUL.RZ R151, R3, 0.15915493667125701904 ;  /* 0x3e22f98303977820 */ /* 0x000fe2000040c000 */
[----:B------:R-:W-:Y:S02]  /*4460*/  PRMT R3, R5, 0x7632, R3 ;  /* 0x0000763205037816 */ /* 0x000fe40000000003 */
[----:B------:R-:W-:-:S04]  /*4470*/  SHF.L.U32 R166, R6, 0x10, RZ ;  /* 0x0000001006a67819 */ /* 0x000fc800000006ff */
[----:B------:R3:W-:Y:S01]  /*4480*/  MUFU.EX2 R153, R128 ;  /* 0x0000008000997308 */ /* 0x0007e20000000800 */
[----:B--2---:R-:W-:Y:S01]  /*4490*/  FMUL.FTZ R123, R147, R88 ;  /* 0x00000058937b7220 */ /* 0x004fe20000410000 */
[----:B---3--:R-:W-:Y:S01]  /*44a0*/  FMUL.FTZ R128, R120, R121 ;  /* 0x0000007978807220 */ /* 0x008fe20000410000 */
[C---:B-1----:R-:W-:Y:S01]  /*44b0*/  FMUL.FTZ R121, R139.reuse, R146 ;  /* 0x000000928b797220 */ /* 0x042fe20000410000 */
[----:B------:R-:W-:Y:S01]  /*44c0*/  FMUL.FTZ R120, R139, R144 ;  /* 0x000000908b787220 */ /* 0x000fe20000410000 */
[----:B------:R-:W-:Y:S01]  /*44d0*/  FMUL.FTZ R139, R149, R164 ;  /* 0x000000a4958b7220 */ /* 0x000fe20000410000 */
[----:B------:R-:W-:Y:S02]  /*44e0*/  SHF.L.U32 R146, R5, 0x10, RZ ;  /* 0x0000001005927819 */ /* 0x000fe400000006ff */
[----:B------:R-:W-:Y:S01]  /*44f0*/  MUFU.COS R152, R151 ;  /* 0x0000009700987308 */ /* 0x000fe20000000000 */
[----:B------:R-:W-:-:S07]  /*4500*/  PRMT R149, R6, 0x7632, R149 ;  /* 0x0000763206957816 */ /* 0x000fce0000000095 */
[----:B------:R-:W1:Y:S08]  /*4510*/  MUFU.EX2 R5, R4 ;  /* 0x0000000400057308 */ /* 0x000e700000000800 */
[----:B------:R-:W2:Y:S01]  /*4520*/  MUFU.SIN R6, R151 ;  /* 0x0000009700067308 */ /* 0x000ea20000000400 */
[----:B0-----:R-:W-:-:S07]  /*4530*/  FMUL.FTZ R136, R143, R154 ;  /* 0x0000009a8f887220 */ /* 0x001fce0000410000 */
[----:B------:R-:W0:Y:S01]  /*4540*/  MUFU.EX2 R123, R123 ;  /* 0x0000007b007b7308 */ /* 0x000e220000000800 */
[----:B------:R-:W-:Y:S01]  /*4550*/  MOV R154, UR32 ;  /* 0x00000020009a7c02 */ /* 0x000fe20008000f00 */
[----:B----4-:R-:W-:Y:S01]  /*4560*/  FMUL.FTZ R144, R155, R174 ;  /* 0x000000ae9b907220 */ /* 0x010fe20000410000 */
[C---:B------:R-:W-:Y:S02]  /*4570*/  PRMT R174, R7.reuse, 0x7632, R174 ;  /* 0x0000763207ae7816 */ /* 0x040fe400000000ae */
[----:B------:R-:W-:Y:S02]  /*4580*/  SHF.L.U32 R168, R7, 0x10, RZ ;  /* 0x0000001007a87819 */ /* 0x000fe400000006ff */
[----:B------:R-:W-:Y:S02]  /*4590*/  PRMT R211, R11, 0x7632, R211 ;  /* 0x000076320bd37816 */ /* 0x000fe400000000d3 */
[----:B------:R-:W-:Y:S02]  /*45a0*/  SEL R7, R154, R115, !P1 ;  /* 0x000000739a077207 */ /* 0x000fe40004800000 */
        /* <DEDUP_REMOVED lines=10> */
[----:B------:R-:W-:Y:S01]  /*4650*/  PRMT R193, R19, 0x7632, R193 ;  /* 0x0000763213c17816 */ /* 0x000fe200000000c1 */
[----:B-1----:R-:W-:Y:S01]  /*4660*/  FMUL.FTZ R4, R5, R152 ;  /* 0x0000009805047220 */ /* 0x002fe20000410000 */
[----:B------:R-:W-:Y:S01]  /*4670*/  SHF.L.U32 R202, R17, 0x10, RZ ;  /* 0x0000001011ca7819 */ /* 0x000fe200000006ff */
[----:B--2---:R-:W-:Y:S01]  /*4680*/  FMUL.FTZ R5, R5, R6 ;  /* 0x0000000605057220 */ /* 0x004fe20000410000 */
[----:B------:R-:W-:-:S02]  /*4690*/  LEA R7, R7, UR33, 0x3 ;  /* 0x0000002107077c11 */ /* 0x000fc4000f8e18ff */
[----:B------:R-:W-:Y:S02]  /*46a0*/  SHF.L.U32 R204, R18, 0x10, RZ ;  /* 0x0000001012cc7819 */ /* 0x000fe400000006ff */
[----:B------:R-:W-:Y:S02]  /*46b0*/  SHF.L.U32 R187, R19, 0x10, RZ ;  /* 0x0000001013bb7819 */ /* 0x000fe400000006ff */
[----:B------:R-:W-:Y:S02]  /*46c0*/  SHF.L.U32 R17, R2, 0x10, RZ ;  /* 0x0000001002117819 */ /* 0x000fe400000006ff */
[----:B------:R-:W-:Y:S01]  /*46d0*/  SHF.L.U32 R211, R211, 0x10, RZ ;  /* 0x00000010d3d37819 */ /* 0x000fe200000006ff */
[----:B0-----:R-:W-:Y:S01]  /*46e0*/  FMUL.FTZ R127, R123, R134 ;  /* 0x000000867b7f7220 */ /* 0x001fe20000410000 */
        /* <DEDUP_REMOVED lines=90> */
.L_x_14282:
[----:B------:R-:W-:-:S06]  /*4c90*/  LEA R8, R102, UR33, 0x3 ;  /* 0x0000002166087c11 */ /* 0x000fcc000f8e18ff */
[----:B------:R-:W0:Y:S02]  /*4ca0*/  LDS.64 R8, [R8+0x2d18] ;  /* 0x002d180008087984 */ /* 0x000e240000000a00 */
.L_x_14283:
[----:B------:R-:W-:Y:S05]  /*4cb0*/  BSYNC.RECONVERGENT B0 ;  /* 0x0000000000007941 */ /* 0x000fea0003800200 */
.L_x_14281:
[----:B------:R-:W-:Y:S01]  /*4cc0*/  FMUL.FTZ R156, R97, R90 ;  /* 0x0000005a619c7220 */ /* 0x000fe20000410000 */
[----:B------:R-:W-:Y:S01]  /*4cd0*/  FMUL.FTZ R6, RZ, R132 ;  /* 0x00000084ff067220 */ /* 0x000fe20000410000 */
[----:B------:R-:W2:Y:S01]  /*4ce0*/  @P0 LDC R157, c[0x0][0x38c] ;  /* 0x0000e300ff9d0b82 */ /* 0x000ea20000000800 */
[----:B------:R-:W-:Y:S01]  /*4cf0*/  MOV R154, UR13 ;  /* 0x0000000d009a7c02 */ /* 0x000fe20008000f00 */
[-C--:B------:R-:W-:Y:S01]  /*4d00*/  FMUL.FTZ R2, R132, R156.reuse ;  /* 0x0000009c84027220 */ /* 0x080fe20000410000 */
[----:B------:R-:W-:-:S03]  /*4d10*/  FFMA.FTZ R3, R133, R156, -R6 ;  /* 0x0000009c85037223 */ /* 0x000fc60000010806 */
[----:B------:R-:W-:Y:S01]  /*4d20*/  FFMA.FTZ R2, RZ, R133, R2 ;  /* 0x00000085ff027223 */ /* 0x000fe20000010002 */
[----:B------:R-:W-:Y:S01]  /*4d30*/  FFMA.FTZ R6, R64, R85, R3 ;  /* 0x0000005540067223 */ /* 0x000fe20000010003 */
[----:B------:R-:W-:Y:S02]  /*4d40*/  FMUL.FTZ R3, R5, R132 ;  /* 0x0000008405037220 */ /* 0x000fe40000410000 */
[----:B------:R-:W-:Y:S01]  /*4d50*/  FADD.FTZ R7, RZ, R2 ;  /* 0x00000002ff077221 */ /* 0x000fe20000010000 */
[----:B------:R-:W-:Y:S01]  /*4d60*/  FMUL.FTZ R16, R130, R6 ;  /* 0x0000000682107220 */ /* 0x000fe20000410000 */
[C---:B------:R-:W-:Y:S01]  /*4d70*/  FMUL.FTZ R2, R4.reuse, R132 ;  /* 0x0000008404027220 */ /* 0x040fe20000410000 */
        /* <DEDUP_REMOVED lines=8> */
[C---:B------:R-:W-:Y:S01]  /*4e00*/  FFMA.FTZ R7, R131.reuse, R2, R7 ;  /* 0x0000000283077223 */ /* 0x040fe20000010007 */
        /* <DEDUP_REMOVED lines=21> */
[----:B------:R-:W-:-:S02]  /*4f60*/  FADD.FTZ R152, RZ, R152 ;  /* 0x00000098ff987221 */ /* 0x000fc40000010000 */
[----:B------:R-:W-:Y:S01]  /*4f70*/  FFMA.FTZ R3, R125, R6, -R2 ;  /* 0x000000067d037223 */ /* 0x000fe20000010802 */
[----:B------:R-:W-:Y:S01]  /*4f80*/  FFMA.FTZ R16, R95, R88, R16 ;  /* 0x000000585f107223 */ /* 0x000fe20000010010 */
[C---:B------:R-:W-:Y:S01]  /*4f90*/  FMUL.FTZ R6, R124.reuse, R6 ;  /* 0x000000067c067220 */ /* 0x040fe20000410000 */
[C---:B------:R-:W-:Y:S02]  /*4fa0*/  FMUL.FTZ R2, R124.reuse, R152 ;  /* 0x000000987c027220 */ /* 0x040fe40000410000 */
[-C--:B------:R-:W-:Y:S01]  /*4fb0*/  FMUL.FTZ R153, R124, R16.reuse ;  /* 0x000000107c997220 */ /* 0x080fe20000410000 */
        /* <DEDUP_REMOVED lines=8> */
[----:B--2---:R-:W-:-:S02]  /*5040*/  @P0 IMAD R6, R2, R157, UR8 ;  /* 0x0000000802060e24 */ /* 0x004fc4000f8e029d */
[----:B------:R-:W-:Y:S01]  /*5050*/  FADD.FTZ R153, RZ, R153 ;  /* 0x00000099ff997221 */ /* 0x000fe20000010000 */
[C---:B------:R-:W-:Y:S01]  /*5060*/  FFMA.FTZ R152, R123.reuse, R3, -R152 ;  /* 0x000000037b987223 */ /* 0x040fe20000010898 */
[----:B------:R-:W-:Y:S02]  /*5070*/  HFMA2 R157, -RZ, RZ, 0, 9.5367431640625e-07 ;  /* 0x00000010ff9d7431 */ /* 0x000fe400000001ff */
[C---:B------:R-:W-:Y:S01]  /*5080*/  FMUL.FTZ R154, R122.reuse, R16 ;  /* 0x000000107a9a7220 */ /* 0x040fe20000410000 */
[-C--:B------:R-:W-:Y:S01]  /*5090*/  FMUL.FTZ R155, R122, R153.reuse ;  /* 0x000000997a9b7220 */ /* 0x080fe20000410000 */
[C---:B------:R-:W-:Y:S02]  /*50a0*/  FMUL.FTZ R2, R120.reuse, R152 ;  /* 0x0000009878027220 */ /* 0x040fe40000410000 */
[C---:B------:R-:W-:Y:S01]  /*50b0*/  FFMA.FTZ R154, R123.reuse, R153, R154 ;  /* 0x000000997b9a7223 */ /* 0x040fe2000001009a */
[----:B------:R-:W-:Y:S01]  /*50c0*/  FFMA.FTZ R155, R123, R16, -R155 ;  /* 0x000000107b9b7223 */ /* 0x000fe2000001089b */
[-C--:B------:R-:W-:Y:S01]  /*50d0*/  FFMA.FTZ R158, R121, R7.reuse, R2 ;  /* 0x00000007799e7223 */ /* 0x080fe20000010002 */
[----:B------:R-:W-:Y:S01]  /*50e0*/  FMUL.FTZ R16, R120, R7 ;  /* 0x0000000778107220 */ /* 0x000fe20000410000 */
[----:B------:R-:W-:Y:S01]  /*50f0*/  CS2R R2, SRZ ;  /* 0x0000000000027805 */ /* 0x000fe2000001ff00 */
[----:B------:R-:W-:-:S04]  /*5100*/  @P0 IMAD.WIDE R6, R6, R157, UR4 ;  /* 0x0000000406060e25 */ /* 0x000fc8000f8e029d */
[----:B------:R-:W-:Y:S01]  /*5110*/  FFMA.FTZ R155, R96, R87, R155 ;  /* 0x00000057609b7223 */ /* 0x000fe2000001009b */
[----:B------:R-:W-:Y:S01]  /*5120*/  FADD.FTZ R154, RZ, R154 ;  /* 0x0000009aff9a7221 */ /* 0x000fe20000010000 */
[----:B------:R-:W-:Y:S01]  /*5130*/  FFMA.FTZ R16, R121, R152, -R16 ;  /* 0x0000009879107223 */ /* 0x000fe20000010810 */
[C---:B------:R-:W-:Y:S01]  /*5140*/  FMUL.FTZ R152, R117.reuse, R158 ;  /* 0x0000009e75987220 */ /* 0x040fe20000410000 */
[----:B------:R2:W3:Y:S01]  /*5150*/  @P0 LDG.E.64 R2, desc[UR20][R6.64+0x8] ;  /* 0x0000081406020981 */ /* 0x0004e2000c1e1b00 */
[----:B------:R-:W-:Y:S01]  /*5160*/  FMUL.FTZ R153, R120, R155 ;  /* 0x0000009b78997220 */ /* 0x000fe20000410000 */
[----:B------:R-:W-:-:S03]  /*5170*/  FMUL.FTZ R157, R117, R16 ;  /* 0x00000010759d7220 */ /* 0x000fc60000410000 */
[-C--:B------:R-:W-:Y:S01]  /*5180*/  FFMA.FTZ R153, R121, R154.reuse, R153 ;  /* 0x0000009a79997223 */ /* 0x080fe20000010099 */
[----:B------:R-:W-:Y:S01]  /*5190*/  FMUL.FTZ R154, R120, R154 ;  /* 0x0000009a789a7220 */ /* 0x000fe20000410000 */
[----:B------:R-:W-:Y:S02]  /*51a0*/  FFMA.FTZ R152, R119, R16, -R152 ;  /* 0x0000001077987223 */ /* 0x000fe40000010898 */
[----:B------:R-:W-:Y:S01]  /*51b0*/  FADD.FTZ R16, RZ, R153 ;  /* 0x00000099ff107221 */ /* 0x000fe20000010000 */
[----:B------:R-:W-:Y:S01]  /*51c0*/  FFMA.FTZ R154, R121, R155, -R154 ;  /* 0x0000009b799a7223 */ /* 0x000fe2000001089a */
[----:B------:R-:W-:Y:S01]  /*51d0*/  FFMA.FTZ R157, R119, R158, R157 ;  /* 0x0000009e779d7223 */ /* 0x000fe2000001009d */
[C---:B------:R-:W-:Y:S01]  /*51e0*/  FMUL.FTZ R172, R136.reuse, R152 ;  /* 0x0000009888ac7220 */ /* 0x040fe20000410000 */
[----:B------:R-:W-:Y:S01]  /*51f0*/  FMUL.FTZ R158, R117, R16 ;  /* 0x00000010759e7220 */ /* 0x000fe20000410000 */
[----:B------:R-:W-:Y:S01]  /*5200*/  FFMA.FTZ R154, R59, R60, R154 ;  /* 0x0000003c3b9a7223 */ /* 0x000fe2000001009a */
[-C--:B------:R-:W-:Y:S01]  /*5210*/  FMUL.FTZ R155, R136, R157.reuse ;  /* 0x0000009d889b7220 */ /* 0x080fe20000410000 */
[----:B------:R-:W-:-:S02]  /*5220*/  FFMA.FTZ R172, R137, R157, R172 ;  /* 0x0000009d89ac7223 */ /* 0x000fc400000100ac */
[-C--:B------:R-:W-:Y:S01]  /*5230*/  FMUL.FTZ R153, R117, R154.reuse ;  /* 0x0000009a75997220 */ /* 0x080fe20000410000 */
[----:B------:R-:W-:Y:S01]  /*5240*/  FFMA.FTZ R158, R119, R154, -R158 ;  /* 0x0000009a779e7223 */ /* 0x000fe2000001089e */
[----:B------:R-:W-:Y:S01]  /*5250*/  FFMA.FTZ R155, R137, R152, -R155 ;  /* 0x00000098899b7223 */ /* 0x000fe2000001089b */
[C---:B--2---:R-:W-:Y:S01]  /*5260*/  FMUL.FTZ R6, R134.reuse, R172 ;  /* 0x000000ac86067220 */ /* 0x044fe20000410000 */
[----:B------:R-:W-:Y:S01]  /*5270*/  FFMA.FTZ R153, R119, R16, R153 ;  /* 0x0000001077997223 */ /* 0x000fe20000010099 */
[----:B------:R-:W-:Y:S01]  /*5280*/  FFMA.FTZ R158, R93, R86, R158 ;  /* 0x000000565d9e7223 */ /* 0x000fe2000001009e */
[-C--:B------:R-:W-:Y:S01]  /*5290*/  FMUL.FTZ R7, R134, R155.reuse ;  /* 0x0000009b86077220 */ /* 0x080fe20000410000 */
[C---:B------:R-:W-:Y:S01]  /*52a0*/  FFMA.FTZ R155, R135.reuse, R155, -R6 ;  /* 0x0000009b879b7223 */ /* 0x040fe20000010806 */
[----:B------:R-:W-:Y:S01]  /*52b0*/  FADD.FTZ R153, RZ, R153 ;  /* 0x00000099ff997221 */ /* 0x000fe20000010000 */
[----:B------:R-:W-:Y:S01]  /*52c0*/  FMUL.FTZ R6, R136, R158 ;  /* 0x0000009e88067220 */ /* 0x000fe20000410000 */
[----:B------:R-:W-:-:S02]  /*52d0*/  FFMA.FTZ R172, R135, R172, R7 ;  /* 0x000000ac87ac7223 */ /* 0x000fc40000010007 */
[-C--:B------:R-:W-:Y:S01]  /*52e0*/  FMUL.FTZ R7, R136, R153.reuse ;  /* 0x0000009988077220 */ /* 0x080fe20000410000 */
[C---:B------:R-:W-:Y:S01]  /*52f0*/  FFMA.FTZ R6, R137.reuse, R153, R6 ;  /* 0x0000009989067223 */ /* 0x040fe20000010006 */
[C---:B------:R-:W-:Y:S01]  /*5300*/  FMUL.FTZ R16, R138.reuse, R172 ;  /* 0x000000ac8a107220 */ /* 0x040fe20000410000 */
[-C--:B------:R-:W-:Y:S01]  /*5310*/  FMUL.FTZ R152, R138, R155.reuse ;  /* 0x0000009b8a987220 */ /* 0x080fe20000410000 */
[----:B------:R-:W-:Y:S01]  /*5320*/  FFMA.FTZ R158, R137, R158, -R7 ;  /* 0x0000009e899e7223 */ /* 0x000fe20000010807 */
[----:B------:R-:W-:Y:S01]  /*5330*/  FADD.FTZ R6, RZ, R6 ;  /* 0x00000006ff067221 */ /* 0x000fe20000010000 */
[C---:B------:R-:W-:Y:S01]  /*5340*/  FFMA.FTZ R155, R139.reuse, R155, -R16 ;  /* 0x0000009b8b9b7223 */ /* 0x040fe20000010810 */
[----:B------:R-:W-:Y:S01]  /*5350*/  FFMA.FTZ R152, R139, R172, R152 ;  /* 0x000000ac8b987223 */ /* 0x000fe20000010098 */
[----:B------:R-:W-:Y:S01]  /*5360*/  FFMA.FTZ R158, R57, R58, R158 ;  /* 0x0000003a399e7223 */ /* 0x000fe2000001009e */
        /* <DEDUP_REMOVED lines=8> */
[----:B------:R-:W-:Y:S01]  /*53f0*/  FFMA.FTZ R16, R91, R84, R16 ;  /* 0x000000545b107223 */ /* 0x000fe20000010010 */
[----:B01----:R-:W-:Y:S01]  /*5400*/  FMUL.FTZ R155, R162, R9 ;  /* 0x00000009a29b7220 */ /* 0x003fe20000410000 */
[----:B------:R-:W-:Y:S01]  /*5410*/  FMUL.FTZ R152, R142, R153 ;  /* 0x000000998e987220 */ /* 0x000fe20000410000 */
[----:B------:R-:W-:Y:S01]  /*5420*/  FADD.FTZ R7, RZ, R7 ;  /* 0x00000007ff077221 */ /* 0x000fe20000010000 */
[----:B------:R-:W-:Y:S01]  /*5430*/  FMUL.FTZ R6, R138, R16 ;  /* 0x000000108a067220 */ /* 0x000fe20000410000 */
[C---:B------:R-:W-:Y:S01]  /*5440*/  FFMA.FTZ R159, -R160.reuse, R8, -R155 ;  /* 0x00000008a09f7223 */ /* 0x040fe2000001099b */
[----:B------:R-:W-:Y:S01]  /*5450*/  FFMA.FTZ R155, R143, R154, -R152 ;  /* 0x0000009a8f9b7223 */ /* 0x000fe20000010898 */
[----:B------:R-:W-:Y:S01]  /*5460*/  FMUL.FTZ R157, R160, R9 ;  /* 0x00000009a09d7220 */ /* 0x000fe20000410000 */
[-C--:B------:R-:W-:Y:S01]  /*5470*/  FFMA.FTZ R152, R139, R7.reuse, R6 ;  /* 0x000000078b987223 */ /* 0x080fe20000010006 */
[----:B------:R-:W-:-:S02]  /*5480*/  FMUL.FTZ R6, R138, R7 ;  /* 0x000000078a067220 */ /* 0x000fc40000410000 */
[----:B------:R-:W-:Y:S01]  /*5490*/  FFMA.FTZ R157, R162, R8, -R157 ;  /* 0x00000008a29d7223 */ /* 0x000fe2000001089d */
[----:B------:R-:W-:Y:S01]  /*54a0*/  FADD.FTZ R152, RZ, R152 ;  /* 0x00000098ff987221 */ /* 0x000fe20000010000 */
[----:B------:R-:W-:Y:S01]  /*54b0*/  FFMA.FTZ R6, R139, R16, -R6 ;  /* 0x000000108b067223 */ /* 0x000fe20000010806 */
[----:B------:R-:W-:Y:S01]  /*54c0*/  FMUL.FTZ R154, R142, R154 ;  /* 0x0000009a8e9a7220 */ /* 0x000fe20000410000 */
[----:B------:R-:W-:Y:S01]  /*54d0*/  FMUL.FTZ R172, R144, R157 ;  /* 0x0000009d90ac7220 */ /* 0x000fe20000410000 */
[----:B------:R-:W-:Y:S01]  /*54e0*/  FMUL.FTZ R16, R140, R152 ;  /* 0x000000988c107220 */ /* 0x000fe20000410000 */
[----:B------:R-:W-:Y:S01]  /*54f0*/  FFMA.FTZ R6, R55, R56, R6 ;  /* 0x0000003837067223 */ /* 0x000fe20000010006 */
[----:B------:R-:W-:Y:S01]  /*5500*/  FFMA.FTZ R154, R143, R153, R154 ;  /* 0x000000998f9a7223 */ /* 0x000fe2000001009a */
        /* <DEDUP_REMOVED lines=8> */
[CC--:B------:R-:W-:Y:S01]  /*5590*/  FMUL.FTZ R158, R144.reuse, R154.reuse ;  /* 0x0000009a909e7220 */ /* 0x0c0fe20000410000 */
[----:B------:R-:W-:Y:S01]  /*55a0*/  FMUL.FTZ R6, R144, R155 ;  /* 0x0000009b90067220 */ /* 0x000fe20000410000 */
[----:B------:R-:W-:Y:S01]  /*55b0*/  FADD.FTZ R153, RZ, R153 ;  /* 0x00000099ff997221 */ /* 0x000fe20000010000 */
[----:B------:R-:W-:Y:S01]  /*55c0*/  FFMA.FTZ R165, R143, R161, R16 ;  /* 0x000000a18fa57223 */ /* 0x000fe20000010010 */
[C---:B------:R-:W-:Y:S01]  /*55d0*/  FMUL.FTZ R16, R142.reuse, R7 ;  /* 0x000000078e107220 */ /* 0x040fe20000410000 */
[C---:B------:R-:W-:Y:S01]  /*55e0*/  FFMA.FTZ R157, R145.reuse, R155, -R158 ;  /* 0x0000009b919d7223 */ /* 0x040fe2000001089e */
[----:B------:R-:W-:Y:S01]  /*55f0*/  FFMA.FTZ R155, R145, R154, R6 ;  /* 0x0000009a919b7223 */ /* 0x000fe20000010006 */
[-C--:B------:R-:W-:Y:S01]  /*5600*/  FMUL.FTZ R6, R142, R153.reuse ;  /* 0x000000998e067220 */ /* 0x080fe20000410000 */
[----:B------:R-:W-:-:S03]  /*5610*/  FFMA.FTZ R153, R143, R153, R16 ;  /* 0x000000998f997223 */ /* 0x000fc60000010010 */
[----:B------:R-:W-:Y:S01]  /*5620*/  FFMA.FTZ R16, R143, R7, -R6 ;  /* 0x000000078f107223 */ /* 0x000fe20000010806 */
[----:B------:R-:W-:Y:S01]  /*5630*/  FADD.FTZ R153, RZ, R153 ;  /* 0x00000099ff997221 */ /* 0x000fe20000010000 */
[----:B------:R-:W-:Y:S01]  /*5640*/  FMUL.FTZ R154, R193, UR48 ;  /* 0x00000030c19a7c20 */ /* 0x000fe20008410000 */
[----:B------:R-:W-:Y:S01]  /*5650*/  FMUL.FTZ R7, R160, R157 ;  /* 0x0000009da0077220 */ /* 0x000fe20000410000 */
[----:B------:R-:W-:Y:S01]  /*5660*/  FFMA.FTZ R16, R53, R54, R16 ;  /* 0x0000003635107223 */ /* 0x000fe20000010010 */
[----:B------:R-:W-:Y:S01]  /*5670*/  FMUL.FTZ R152, R144, R153 ;  /* 0x0000009990987220 */ /* 0x000fe20000410000 */
[-C--:B------:R-:W-:Y:S01]  /*5680*/  FMUL.FTZ R159, R160, R155.reuse ;  /* 0x0000009ba09f7220 */ /* 0x080fe20000410000 */
[----:B------:R-:W-:Y:S01]  /*5690*/  FFMA.FTZ R189, R187, UR47, -R154 ;  /* 0x0000002fbbbd7c23 */ /* 0x000fe2000801089a */
[----:B------:R-:W-:Y:S01]  /*56a0*/  FFMA.FTZ R7, R162, R155, R7 ;  /* 0x0000009ba2077223 */ /* 0x000fe20000010007 */
[-C--:B------:R-:W-:Y:S01]  /*56b0*/  FMUL.FTZ R154, R144, R16.reuse ;  /* 0x00000010909a7220 */ /* 0x080fe20000410000 */
[C---:B------:R-:W-:Y:S01]  /*56c0*/  FFMA.FTZ R155, R145.reuse, R16, -R152 ;  /* 0x00000010919b7223 */ /* 0x040fe20000010898 */
[----:B------:R-:W-:Y:S01]  /*56d0*/  FFMA.FTZ R6, R162, R157, -R159 ;  /* 0x0000009da2067223 */ /* 0x000fe2000001089f */
[----:B------:R-:W-:Y:S01]  /*56e0*/  FMUL.FTZ R157, R160, R195 ;  /* 0x000000c3a09d7220 */ /* 0x000fe20000410000 */
[----:B------:R-:W-:Y:S01]  /*56f0*/  FMUL.FTZ R159, R20, R189 ;  /* 0x000000bd149f7220 */ /* 0x000fe20000410000 */
[----:B------:R-:W-:Y:S01]  /*5700*/  FFMA.FTZ R154, R145, R153, R154 ;  /* 0x00000099919a7223 */ /* 0x000fe2000001009a */
[----:B------:R-:W-:Y:S01]  /*5710*/  FFMA.FTZ R155, R92, R63, R155 ;  /* 0x0000003f5c9b7223 */ /* 0x000fe2000001009b */
[----:B------:R-:W-:Y:S01]  /*5720*/  FMUL.FTZ R161, R142, R161 ;  /* 0x000000a18ea17220 */ /* 0x000fe20000410000 */
[----:B------:R-:W-:Y:S01]  /*5730*/  FFMA.FTZ R152, R162, R159, R157 ;  /* 0x0000009fa2987223 */ /* 0x000fe2000001009d */
[----:B------:R-:W-:Y:S01]  /*5740*/  FADD.FTZ R153, RZ, R154 ;  /* 0x0000009aff997221 */ /* 0x000fe20000010000 */
[----:B------:R-:W-:Y:S01]  /*5750*/  FMUL.FTZ R157, R160, R155 ;  /* 0x0000009ba09d7220 */ /* 0x000fe20000410000 */
[----:B------:R-:W-:Y:S01]  /*5760*/  FFMA.FTZ R169, R143, R172, -R161 ;  /* 0x000000ac8fa97223 */ /* 0x000fe200000108a1 */
[----:B------:R-:W-:Y:S01]  /*5770*/  FMUL.FTZ R161, R206, UR48 ;  /* 0x00000030cea17c20 */ /* 0x000fe20008410000 */
[C---:B------:R-:W-:Y:S01]  /*5780*/  FMUL.FTZ R154, R160.reuse, R159 ;  /* 0x0000009fa09a7220 */ /* 0x040fe20000410000 */
[-C--:B------:R-:W-:Y:S01]  /*5790*/  FMUL.FTZ R16, R160, R153.reuse ;  /* 0x00000099a0107220 */ /* 0x080fe20000410000 */
[----:B------:R-:W-:Y:S01]  /*57a0*/  FFMA.FTZ R153, R162, R153, R157 ;  /* 0x00000099a2997223 */ /* 0x000fe2000001009d */
[----:B------:R-:W-:Y:S01]  /*57b0*/  FFMA.FTZ R188, R204, UR47, -R161 ;  /* 0x0000002fccbc7c23 */ /* 0x000fe200080108a1 */
[C---:B------:R-:W-:Y:S01]  /*57c0*/  FFMA.FTZ R157, R162.reuse, R195, -R154 ;  /* 0x000000c3a29d7223 */ /* 0x040fe2000001089a */
[----:B------:R-:W-:Y:S01]  /*57d0*/  FFMA.FTZ R155, R162, R155, -R16 ;  /* 0x0000009ba29b7223 */ /* 0x000fe20000010810 */
[----:B------:R-:W-:Y:S01]  /*57e0*/  FADD.FTZ R153, RZ, R153 ;  /* 0x00000099ff997221 */ /* 0x000fe20000010000 */
[----:B------:R-:W-:Y:S01]  /*57f0*/  FFMA.FTZ R158, R21, R188, R152 ;  /* 0x000000bc159e7223 */ /* 0x000fe20000010098 */
[----:B------:R-:W-:Y:S01]  /*5800*/  FADD.FTZ R152, R186, R157 ;  /* 0x0000009dba987221 */ /* 0x000fe20000010000 */
[----:B------:R-:W-:-:S02]  /*5810*/  FFMA.FTZ R16, R52, R51, R155 ;  /* 0x0000003334107223 */ /* 0x000fc4000001009b */
[----:B------:R-:W0:Y:S01]  /*5820*/  SHFL.UP PT, R157, R153, 0x1, RZ ;  /* 0x04200000999d7989 */ /* 0x000e2200000e00ff */
[----:B------:R-:W-:-:S03]  /*5830*/  FMUL.FTZ R154, R144, R158 ;  /* 0x0000009e909a7220 */ /* 0x000fc60000410000 */
[----:B------:R-:W1:Y:S01]  /*5840*/  SHFL.UP PT, R155, R16, 0x1, RZ ;  /* 0x04200000109b7989 */ /* 0x000e6200000e00ff */
[-C--:B------:R-:W-:Y:S01]  /*5850*/  FFMA.FTZ R180, R145, R152.reuse, -R154 ;  /* 0x0000009891b47223 */ /* 0x080fe2000001089a */
[----:B------:R-:W-:Y:S02]  /*5860*/  FMUL.FTZ R172, R144, R152 ;  /* 0x0000009890ac7220 */ /* 0x000fe40000410000 */
[----:B------:R-:W2:Y:S01]  /*5870*/  SHFL.UP PT, R154, R7, 0x1, RZ ;  /* 0x04200000079a7989 */ /* 0x000ea200000e00ff */
[----:B------:R-:W-:Y:S01]  /*5880*/  FMUL.FTZ R185, R201, UR48 ;  /* 0x00000030c9b97c20 */ /* 0x000fe20008410000 */
[----:B------:R-:W-:Y:S02]  /*5890*/  FFMA.FTZ R159, R145, R158, R172 ;  /* 0x0000009e919f7223 */ /* 0x000fe400000100ac */
[----:B------:R-:W4:Y:S01]  /*58a0*/  SHFL.UP PT, R152, R6, 0x1, RZ ;  /* 0x0420000006987989 */ /* 0x000f2200000e00ff */
[----:B------:R-:W-:Y:S01]  /*58b0*/  FMUL.FTZ R158, R140, R165 ;  /* 0x000000a58c9e7220 */ /* 0x000fe20000410000 */
[----:B------:R-:W-:Y:S01]  /*58c0*/  FFMA.FTZ R185, R202, UR47, -R185 ;  /* 0x0000002fcab97c23 */ /* 0x000fe200080108b9 */
[----:B------:R-:W-:Y:S01]  /*58d0*/  FADD.FTZ R180, R183, R180 ;  /* 0x000000b4b7b47221 */ /* 0x000fe20000010000 */
[-C--:B------:R-:W-:Y:S01]  /*58e0*/  FMUL.FTZ R182, R140, R169.reuse ;  /* 0x000000a98cb67220 */ /* 0x080fe20000410000 */
[----:B------:R-:W-:Y:S01]  /*58f0*/  FFMA.FTZ R169, R141, R169, -R158 ;  /* 0x000000a98da97223 */ /* 0x000fe2000001089e */
[----:B------:R-:W-:Y:S01]  /*5900*/  ISETP.GE.AND P2, PT, R101, 0x1, PT ;  /* 0x000000016500780c */ /* 0x000fe20003f46270 */
[----:B------:R-:W-:Y:S01]  /*5910*/  FFMA.FTZ R159, R22, R185, R159 ;  /* 0x000000b9169f7223 */ /* 0x000fe2000001009f */
[----:B------:R-:W-:-:S04]  /*5920*/  FMUL.FTZ R158, R142, R180 ;  /* 0x000000b48e9e7220 */ /* 0x000fc80000410000 */
[----:B------:R-:W-:Y:S01]  /*5930*/  FFMA.FTZ R172, R143, R159, R158 ;  /* 0x0000009f8fac7223 */ /* 0x000fe2000001009e */
[----:B0-----:R-:W-:Y:S01]  /*5940*/  FMUL.FTZ R158, R6, R157 ;  /* 0x0000009d069e7220 */ /* 0x001fe20000410000 */
[----:B------:R-:W-:Y:S01]  /*5950*/  FMUL.FTZ R161, R142, R159 ;  /* 0x0000009f8ea17220 */ /* 0x000fe20000410000 */
[C---:B------:R-:W-:Y:S02]  /*5960*/  FMUL.FTZ R159, R7.reuse, R157 ;  /* 0x0000009d079f7220 */ /* 0x040fe40000410000 */
[----:B-1----:R-:W-:Y:S01]  /*5970*/  FFMA.FTZ R158, R7, R155, R158 ;  /* 0x0000009b079e7223 */ /* 0x002fe2000001009e */
[----:B------:R-:W-:Y:S01]  /*5980*/  FFMA.FTZ R182, R141, R165, R182 ;  /* 0x000000a58db67223 */ /* 0x000fe200000100b6 */
[----:B------:R-:W-:Y:S01]  /*5990*/  FMUL.FTZ R184, R138, R169 ;  /* 0x000000a98ab87220 */ /* 0x000fe20000410000 */
[----:B--2---:R-:W-:Y:S01]  /*59a0*/  FMUL.FTZ R157, R7, R154 ;  /* 0x0000009a079d7220 */ /* 0x004fe20000410000 */
[----:B------:R-:W-:Y:S01]  /*59b0*/  FFMA.FTZ R159, R6, R155, -R159 ;  /* 0x0000009b069f7223 */ /* 0x000fe2000001089f */
[----:B------:R-:W-:Y:S01]  /*59c0*/  @P2 FADD.FTZ R153, R153, R158 ;  /* 0x0000009e99992221 */ /* 0x000fe20000010000 */
[-C--:B------:R-:W-:Y:S01]  /*59d0*/  FMUL.FTZ R190, R138, R182.reuse ;  /* 0x000000b68abe7220 */ /* 0x080fe20000410000 */
[----:B------:R-:W-:Y:S01]  /*59e0*/  FFMA.FTZ R182, R139, R182, R184 ;  /* 0x000000b68bb67223 */ /* 0x000fe200000100b8 */
[C---:B------:R-:W-:Y:S01]  /*59f0*/  FMUL.FTZ R154, R6.reuse, R154 ;  /* 0x0000009a069a7220 */ /* 0x040fe20000410000 */
[----:B------:R-:W-:Y:S01]  /*5a00*/  FFMA.FTZ R180, R143, R180, -R161 ;  /* 0x000000b48fb47223 */ /* 0x000fe200000108a1 */
[----:B------:R-:W-:Y:S01]  /*5a10*/  FMUL.FTZ R184, R205, UR48 ;  /* 0x00000030cdb87c20 */ /* 0x000fe20008410000 */
[-C--:B----4-:R-:W-:Y:S01]  /*5a20*/  @P2 FFMA.FTZ R6, R6, R152.reuse, -R157 ;  /* 0x0000009806062223 */ /* 0x090fe2000001089d */
[----:B------:R-:W-:Y:S01]  /*5a30*/  @P2 FADD.FTZ R16, R16, R159 ;  /* 0x0000009f10102221 */ /* 0x000fe20000010000 */
[----:B------:R-:W0:Y:S01]  /*5a40*/  SHFL.UP PT, R157, R153, 0x2, RZ ;  /* 0x04400000999d7989 */ /* 0x000e2200000e00ff */
[----:B------:R-:W-:Y:S01]  /*5a50*/  FFMA.FTZ R190, R139, R169, -R190 ;  /* 0x000000a98bbe7223 */ /* 0x000fe200000108be */
[----:B------:R-:W-:Y:S01]  /*5a60*/  @P2 FFMA.FTZ R7, R7, R152, R154 ;  /* 0x0000009807072223 */ /* 0x000fe2000001009a */
[----:B------:R-:W-:Y:S01]  /*5a70*/  FFMA.FTZ R184, R199, UR47, -R184 ;  /* 0x0000002fc7b87c23 */ /* 0x000fe200080108b8 */
[----:B------:R-:W-:Y:S01]  /*5a80*/  FADD.FTZ R180, R179, R180 ;  /* 0x000000b4b3b47221 */ /* 0x000fe20000010000 */
[----:B------:R-:W1:Y:S01]  /*5a90*/  SHFL.UP PT, R155, R16, 0x2, RZ ;  /* 0x04400000109b7989 */ /* 0x000e6200000e00ff */
[----:B------:R-:W-:Y:S01]  /*5aa0*/  FMUL.FTZ R152, R134, R190 ;  /* 0x000000be86987220 */ /* 0x000fe20000410000 */
[----:B------:R-:W-:Y:S01]  /*5ab0*/  FMUL.FTZ R181, R203, UR48 ;  /* 0x00000030cbb57c20 */ /* 0x000fe20008410000 */
[----:B------:R-:W-:Y:S01]  /*5ac0*/  FFMA.FTZ R172, R23, R184, R172 ;  /* 0x000000b817ac7223 */ /* 0x000fe200000100ac */
[----:B------:R-:W2:Y:S01]  /*5ad0*/  SHFL.UP PT, R154, R7, 0x2, RZ ;  /* 0x04400000079a7989 */ /* 0x000ea200000e00ff */
[C---:B------:R-:W-:Y:S01]  /*5ae0*/  FMUL.FTZ R159, R140.reuse, R180 ;  /* 0x000000b48c9f7220 */ /* 0x040fe20000410000 */
[----:B------:R-:W-:Y:S01]  /*5af0*/  FFMA.FTZ R165, R135, R182, R152 ;  /* 0x000000b687a57223 */ /* 0x000fe20000010098 */
        /* <DEDUP_REMOVED lines=8> */
[----:B------:R-:W-:Y:S01]  /*5b80*/  FMUL.FTZ R161, R138, R159 ;  /* 0x0000009f8aa17220 */ /* 0x000fe20000410000 */
[----:B------:R-:W-:Y:S01]  /*5b90*/  FMUL.FTZ R182, R134, R182 ;  /* 0x000000b686b67220 */ /* 0x000fe20000410000 */
[-C--:B------:R-:W-:Y:S02]  /*5ba0*/  FMUL.FTZ R172, R138, R158.reuse ;  /* 0x0000009e8aac7220 */ /* 0x080fe40000410000 */
[----:B------:R-:W-:Y:S01]  /*5bb0*/  FFMA.FTZ R161, R139, R158, -R161 ;  /* 0x0000009e8ba17223 */ /* 0x000fe200000108a1 */
[----:B0-----:R-:W-:Y:S01]  /*5bc0*/  FMUL.FTZ R158, R6, R157 ;  /* 0x0000009d069e7220 */ /* 0x001fe20000410000 */
[----:B------:R-:W-:Y:S01]  /*5bd0*/  FFMA.FTZ R182, R135, R190, -R182 ;  /* 0x000000be87b67223 */ /* 0x000fe200000108b6 */
[C---:B------:R-:W-:Y:S01]  /*5be0*/  FMUL.FTZ R169, R136.reuse, R165 ;  /* 0x000000a588a97220 */ /* 0x040fe20000410000 */
[----:B------:R-:W-:Y:S01]  /*5bf0*/  FFMA.FTZ R172, R139, R159, R172 ;  /* 0x0000009f8bac7223 */ /* 0x000fe200000100ac */
[C---:B------:R-:W-:Y:S01]  /*5c00*/  FMUL.FTZ R159, R7.reuse, R157 ;  /* 0x0000009d079f7220 */ /* 0x040fe20000410000 */
[-C--:B-1----:R-:W-:Y:S01]  /*5c10*/  FFMA.FTZ R158, R7, R155.reuse, R158 ;  /* 0x0000009b079e7223 */ /* 0x082fe2000001009e */
[-C--:B------:R-:W-:Y:S01]  /*5c20*/  FMUL.FTZ R180, R136, R182.reuse ;  /* 0x000000b688b47220 */ /* 0x080fe20000410000 */
[----:B------:R-:W-:Y:S01]  /*5c30*/  FFMA.FTZ R190, R137, R182, -R169 ;  /* 0x000000b689be7223 */ /* 0x000fe200000108a9 */
[-C--:B--2---:R-:W-:Y:S01]  /*5c40*/  FMUL.FTZ R157, R7, R154.reuse ;  /* 0x0000009a079d7220 */ /* 0x084fe20000410000 */
[C---:B------:R-:W-:Y:S01]  /*5c50*/  FFMA.FTZ R159, R6.reuse, R155, -R159 ;  /* 0x0000009b069f7223 */ /* 0x040fe2000001089f */
[----:B------:R-:W-:Y:S01]  /*5c60*/  FMUL.FTZ R182, R207, UR48 ;  /* 0x00000030cfb67c20 */ /* 0x000fe20008410000 */
[----:B------:R-:W-:Y:S01]  /*5c70*/  @P2 FADD.FTZ R153, R153, R158 ;  /* 0x0000009e99992221 */ /* 0x000fe20000010000 */
[C---:B------:R-:W-:Y:S01]  /*5c80*/  FMUL.FTZ R154, R6.reuse, R154 ;  /* 0x0000009a069a7220 */ /* 0x040fe20000410000 */
[-C--:B----4-:R-:W-:Y:S01]  /*5c90*/  @P2 FFMA.FTZ R6, R6, R152.reuse, -R157 ;  /* 0x0000009806062223 */ /* 0x090fe2000001089d */
[----:B------:R-:W-:Y:S01]  /*5ca0*/  FFMA.FTZ R182, R191, UR47, -R182 ;  /* 0x0000002fbfb67c23 */ /* 0x000fe200080108b6 */
[----:B------:R-:W-:Y:S01]  /*5cb0*/  @P2 FADD.FTZ R16, R16, R159 ;  /* 0x0000009f10102221 */ /* 0x000fe20000010000 */
[----:B------:R-:W-:Y:S01]  /*5cc0*/  @P2 FFMA.FTZ R7, R7, R152, R154 ;  /* 0x0000009807072223 */ /* 0x000fe2000001009a */
[----:B------:R-:W0:Y:S01]  /*5cd0*/  SHFL.UP PT, R157, R153, 0x4, RZ ;  /* 0x04800000999d7989 */ /* 0x000e2200000e00ff */
[----:B------:R-:W-:Y:S01]  /*5ce0*/  FFMA.FTZ R172, R25, R182, R172 ;  /* 0x000000b619ac7223 */ /* 0x000fe200000100ac */
[----:B------:R-:W-:Y:S01]  /*5cf0*/  FMUL.FTZ R152, R117, R190 ;  /* 0x000000be75987220 */ /* 0x000fe20000410000 */
[----:B------:R-:W-:Y:S01]  /*5d00*/  FFMA.FTZ R180, R137, R165, R180 ;  /* 0x000000a589b47223 */ /* 0x000fe200000100b4 */
[----:B------:R-:W1:Y:S01]  /*5d10*/  SHFL.UP PT, R155, R16, 0x4, RZ ;  /* 0x04800000109b7989 */ /* 0x000e6200000e00ff */
[----:B------:R-:W-:Y:S01]  /*5d20*/  FADD.FTZ R161, R170, R161 ;  /* 0x000000a1aaa17221 */ /* 0x000fe20000010000 */
[----:B------:R-:W-:-:S02]  /*5d30*/  FMUL.FTZ R158, R134, R172 ;  /* 0x000000ac869e7220 */ /* 0x000fc40000410000 */
[----:B------:R-:W2:Y:S01]  /*5d40*/  SHFL.UP PT, R154, R7, 0x4, RZ ;  /* 0x04800000079a7989 */ /* 0x000ea200000e00ff */
[-C--:B------:R-:W-:Y:S01]  /*5d50*/  FFMA.FTZ R165, R119, R180.reuse, R152 ;  /* 0x000000b477a57223 */ /* 0x080fe20000010098 */
[-C--:B------:R-:W-:Y:S01]  /*5d60*/  FMUL.FTZ R159, R134, R161.reuse ;  /* 0x000000a1869f7220 */ /* 0x080fe20000410000 */
[----:B------:R-:W-:Y:S01]  /*5d70*/  FMUL.FTZ R173, R192, UR48 ;  /* 0x00000030c0ad7c20 */ /* 0x000fe20008410000 */
[----:B------:R-:W4:Y:S01]  /*5d80*/  SHFL.UP PT, R152, R6, 0x4, RZ ;  /* 0x0480000006987989 */ /* 0x000f2200000e00ff */
[----:B------:R-:W-:Y:S01]  /*5d90*/  FFMA.FTZ R161, R135, R161, -R158 ;  /* 0x000000a187a17223 */ /* 0x000fe2000001089e */
        /* <DEDUP_REMOVED lines=10> */
[----:B------:R-:W-:-:S02]  /*5e40*/  FFMA.FTZ R169, R121, R180, -R169 ;  /* 0x000000b479a97223 */ /* 0x000fc400000108a9 */
[----:B------:R-:W-:Y:S01]  /*5e50*/  FFMA.FTZ R180, R137, R159, R158 ;  /* 0x0000009f89b47223 */ /* 0x000fe2000001009e */
[----:B0-----:R-:W-:Y:S01]  /*5e60*/  FMUL.FTZ R158, R6, R157 ;  /* 0x0000009d069e7220 */ /* 0x001fe20000410000 */
[----:B------:R-:W-:Y:S01]  /*5e70*/  FMUL.FTZ R172, R136, R159 ;  /* 0x0000009f88ac7220 */ /* 0x000fe20000410000 */
[C---:B------:R-:W-:Y:S02]  /*5e80*/  FMUL.FTZ R159, R7.reuse, R157 ;  /* 0x0000009d079f7220 */ /* 0x040fe40000410000 */
[C---:B-1----:R-:W-:Y:S01]  /*5e90*/  FFMA.FTZ R158, R7.reuse, R155, R158 ;  /* 0x0000009b079e7223 */ /* 0x042fe2000001009e */
[-C--:B--2---:R-:W-:Y:S01]  /*5ea0*/  FMUL.FTZ R157, R7, R154.reuse ;  /* 0x0000009a079d7220 */ /* 0x084fe20000410000 */
[C---:B------:R-:W-:Y:S01]  /*5eb0*/  FMUL.FTZ R154, R6.reuse, R154 ;  /* 0x0000009a069a7220 */ /* 0x040fe20000410000 */
[----:B------:R-:W-:Y:S01]  /*5ec0*/  FFMA.FTZ R165, R121, R165, R190 ;  /* 0x000000a579a57223 */ /* 0x000fe200000100be */
[----:B------:R-:W-:Y:S01]  /*5ed0*/  FFMA.FTZ R190, R137, R161, -R172 ;  /* 0x000000a189be7223 */ /* 0x000fe200000108ac */
[C---:B------:R-:W-:Y:S01]  /*5ee0*/  FFMA.FTZ R159, R6.reuse, R155, -R159 ;  /* 0x0000009b069f7223 */ /* 0x040fe2000001089f */
[----:B------:R-:W-:Y:S01]  /*5ef0*/  @P2 FADD.FTZ R153, R153, R158 ;  /* 0x0000009e99992221 */ /* 0x000fe20000010000 */
[----:B------:R-:W-:Y:S01]  /*5f00*/  FMUL.FTZ R172, R209, UR48 ;  /* 0x00000030d1ac7c20 */ /* 0x000fe20008410000 */
[-C--:B----4-:R-:W-:Y:S01]  /*5f10*/  @P2 FFMA.FTZ R7, R7, R152.reuse, R154 ;  /* 0x0000009807072223 */ /* 0x090fe2000001009a */
[----:B------:R-:W-:Y:S01]  /*5f20*/  @P2 FFMA.FTZ R6, R6, R152, -R157 ;  /* 0x0000009806062223 */ /* 0x000fe2000001089d */
[----:B------:R-:W-:Y:S01]  /*5f30*/  @P2 FADD.FTZ R16, R16, R159 ;  /* 0x0000009f10102221 */ /* 0x000fe20000010000 */
[----:B------:R-:W-:Y:S01]  /*5f40*/  FFMA.FTZ R172, R171, UR47, -R172 ;  /* 0x0000002fabac7c23 */ /* 0x000fe200080108ac */
[----:B------:R-:W0:Y:S01]  /*5f50*/  SHFL.UP PT, R157, R153, 0x8, RZ ;  /* 0x05000000999d7989 */ /* 0x000e2200000e00ff */
[----:B------:R-:W-:-:S03]  /*5f60*/  FADD.FTZ R190, R163, R190 ;  /* 0x000000bea3be7221 */ /* 0x000fc60000010000 */
[----:B------:R-:W1:Y:S01]  /*5f70*/  SHFL.UP PT, R154, R7, 0x8, RZ ;  /* 0x05000000079a7989 */ /* 0x000e6200000e00ff */
[----:B------:R-:W-:Y:S01]  /*5f80*/  FFMA.FTZ R180, R27, R172, R180 ;  /* 0x000000ac1bb47223 */ /* 0x000fe200000100b4 */
[C---:B------:R-:W-:Y:S02]  /*5f90*/  FMUL.FTZ R196, R122.reuse, R169 ;  /* 0x000000a97ac47220 */ /* 0x040fe40000410000 */
[----:B------:R-:W2:Y:S01]  /*5fa0*/  SHFL.UP PT, R155, R16, 0x8, RZ ;  /* 0x05000000109b7989 */ /* 0x000ea200000e00ff */
[----:B------:R-:W-:Y:S01]  /*5fb0*/  FMUL.FTZ R194, R211, UR48 ;  /* 0x00000030d3c27c20 */ /* 0x000fe20008410000 */
[C---:B------:R-:W-:Y:S01]  /*5fc0*/  FMUL.FTZ R159, R117.reuse, R190 ;  /* 0x000000be759f7220 */ /* 0x040fe20000410000 */
[-C--:B------:R-:W-:Y:S01]  /*5fd0*/  FMUL.FTZ R158, R117, R180.reuse ;  /* 0x000000b4759e7220 */ /* 0x080fe20000410000 */
[----:B------:R-:W4:Y:S01]  /*5fe0*/  SHFL.UP PT, R152, R6, 0x8, RZ ;  /* 0x0500000006987989 */ /* 0x000f2200000e00ff */
[-C--:B------:R-:W-:Y:S01]  /*5ff0*/  FFMA.FTZ R196, R123, R165.reuse, R196 ;  /* 0x000000a57bc47223 */ /* 0x080fe200000100c4 */
[----:B------:R-:W-:Y:S01]  /*6000*/  FMUL.FTZ R208, R122, R165 ;  /* 0x000000a57ad07220 */ /* 0x000fe20000410000 */
[----:B------:R-:W-:Y:S01]  /*6010*/  FFMA.FTZ R159, R119, R180, R159 ;  /* 0x000000b4779f7223 */ /* 0x000fe2000001009f */
[----:B------:R-:W-:Y:S01]  /*6020*/  FFMA.FTZ R165, R197, UR47, -R194 ;  /* 0x0000002fc5a57c23 */ /* 0x000fe200080108c2 */
[----:B------:R-:W-:Y:S01]  /*6030*/  FFMA.FTZ R158, R119, R190, -R158 ;  /* 0x000000be779e7223 */ /* 0x000fe2000001089e */
[----:B------:R-:W-:-:S02]  /*6040*/  FFMA.FTZ R208, R123, R169, -R208 ;  /* 0x000000a97bd07223 */ /* 0x000fc400000108d0 */
[----:B------:R-:W-:Y:S01]  /*6050*/  FFMA.FTZ R159, R28, R165, R159 ;  /* 0x000000a51c9f7223 */ /* 0x000fe2000001009f */
[----:B------:R-:W-:Y:S01]  /*6060*/  FADD.FTZ R158, R151, R158 ;  /* 0x0000009e979e7221 */ /* 0x000fe20000010000 */
[----:B------:R-:W-:Y:S01]  /*6070*/  ISETP.GE.AND P2, PT, R101, 0x8, PT ;  /* 0x000000086500780c */ /* 0x000fe20003f46270 */
[----:B------:R-:W-:Y:S01]  /*6080*/  FMUL.FTZ R190, R124, R208 ;  /* 0x000000d07cbe7220 */ /* 0x000fe20000410000 */
[CC--:B------:R-:W-:Y:S01]  /*6090*/  FMUL.FTZ R161, R120.reuse, R159.reuse ;  /* 0x0000009f78a17220 */ /* 0x0c0fe20000410000 */
[----:B------:R-:W-:Y:S01]  /*60a0*/  FMUL.FTZ R180, R120, R158 ;  /* 0x0000009e78b47220 */ /* 0x000fe20000410000 */
[-C--:B------:R-:W-:Y:S01]  /*60b0*/  FMUL.FTZ R169, R124, R196.reuse ;  /* 0x000000c47ca97220 */ /* 0x080fe20000410000 */
[----:B------:R-:W-:Y:S01]  /*60c0*/  FFMA.FTZ R196, R125, R196, R190 ;  /* 0x000000c47dc47223 */ /* 0x000fe200000100be */
[C---:B------:R-:W-:Y:S01]  /*60d0*/  FFMA.FTZ R190, R121.reuse, R158, -R161 ;  /* 0x0000009e79be7223 */ /* 0x040fe200000108a1 */
[----:B------:R-:W-:Y:S01]  /*60e0*/  FFMA.FTZ R180, R121, R159, R180 ;  /* 0x0000009f79b47223 */ /* 0x000fe200000100b4 */
[CC--:B0-----:R-:W-:Y:S01]  /*60f0*/  FMUL.FTZ R158, R6.reuse, R157.reuse ;  /* 0x0000009d069e7220 */ /* 0x0c1fe20000410000 */
[C---:B------:R-:W-:Y:S01]  /*6100*/  FMUL.FTZ R159, R7.reuse, R157 ;  /* 0x0000009d079f7220 */ /* 0x040fe20000410000 */
[-C--:B-1----:R-:W-:Y:S01]  /*6110*/  FMUL.FTZ R157, R7, R154.reuse ;  /* 0x0000009a079d7220 */ /* 0x082fe20000410000 */
[C---:B------:R-:W-:Y:S01]  /*6120*/  FMUL.FTZ R154, R6.reuse, R154 ;  /* 0x0000009a069a7220 */ /* 0x040fe20000410000 */
[----:B------:R-:W-:Y:S01]  /*6130*/  FFMA.FTZ R208, R125, R208, -R169 ;  /* 0x000000d07dd07223 */ /* 0x000fe200000108a9 */
[CC--:B--2---:R-:W-:Y:S01]  /*6140*/  FFMA.FTZ R158, R7.reuse, R155.reuse, R158 ;  /* 0x0000009b079e7223 */ /* 0x0c4fe2000001009e */
[C---:B------:R-:W-:Y:S01]  /*6150*/  FFMA.FTZ R159, R6.reuse, R155, -R159 ;  /* 0x0000009b069f7223 */ /* 0x040fe2000001089f */
[-C--:B----4-:R-:W-:Y:S01]  /*6160*/  @P2 FFMA.FTZ R6, R6, R152.reuse, -R157 ;  /* 0x0000009806062223 */ /* 0x090fe2000001089d */
[----:B------:R-:W-:Y:S01]  /*6170*/  @P2 FFMA.FTZ R7, R7, R152, R154 ;  /* 0x0000009807072223 */ /* 0x000fe2000001009a */
[----:B------:R-:W-:Y:S01]  /*6180*/  FMUL.FTZ R155, R178, UR48 ;  /* 0x00000030b29b7c20 */ /* 0x000fe20008410000 */
[----:B------:R-:W-:Y:S01]  /*6190*/  @P2 FADD.FTZ R153, R153, R158 ;  /* 0x0000009e99992221 */ /* 0x000fe20000010000 */
[----:B------:R-:W-:Y:S01]  /*61a0*/  FMUL.FTZ R152, R126, R208 ;  /* 0x000000d07e987220 */ /* 0x000fe20000410000 */
[----:B------:R-:W-:Y:S01]  /*61b0*/  @P2 FADD.FTZ R16, R16, R159 ;  /* 0x0000009f10102221 */ /* 0x000fe20000010000 */
[----:B------:R-:W-:-:S02]  /*61c0*/  FFMA.FTZ R158, R150, UR47, -R155 ;  /* 0x0000002f969e7c23 */ /* 0x000fc4000801089b */
[----:B------:R-:W-:Y:S01]  /*61d0*/  FFMA.FTZ R210, R127, R196, R152 ;  /* 0x000000c47fd27223 */ /* 0x000fe20000010098 */
[----:B------:R-:W0:Y:S01]  /*61e0*/  SHFL.UP PT, R159, R153, 0x10, RZ ;  /* 0x06000000999f7989 */ /* 0x000e2200000e00ff */
[----:B------:R-:W-:Y:S01]  /*61f0*/  FADD.FTZ R190, R149, R190 ;  /* 0x000000be95be7221 */ /* 0x000fe20000010000 */
[----:B------:R-:W-:Y:S02]  /*6200*/  FFMA.FTZ R180, R29, R158, R180 ;  /* 0x0000009e1db47223 */ /* 0x000fe400000100b4 */
[----:B------:R-:W1:Y:S01]  /*6210*/  SHFL.UP PT, R152, R7, 0x10, RZ ;  /* 0x0600000007987989 */ /* 0x000e6200000e00ff */
[----:B------:R-:W-:-:S03]  /*6220*/  FMUL.FTZ R155, R122, R190 ;  /* 0x000000be7a9b7220 */ /* 0x000fc60000410000 */
[----:B------:R-:W2:Y:S01]  /*6230*/  SHFL.UP PT, R157, R16, 0x10, RZ ;  /* 0x06000000109d7989 */ /* 0x000ea200000e00ff */
[----:B------:R-:W-:Y:S01]  /*6240*/  FMUL.FTZ R169, R175, UR48 ;  /* 0x00000030afa97c20 */ /* 0x000fe20008410000 */
[----:B------:R-:W-:Y:S02]  /*6250*/  FMUL.FTZ R194, R122, R180 ;  /* 0x000000b47ac27220 */ /* 0x000fe40000410000 */
[----:B------:R-:W4:Y:S01]  /*6260*/  SHFL.UP PT, R154, R6, 0x10, RZ ;  /* 0x06000000069a7989 */ /* 0x000f2200000e00ff */
[----:B------:R-:W-:Y:S01]  /*6270*/  FMUL.FTZ R196, R126, R196 ;  /* 0x000000c47ec47220 */ /* 0x000fe20000410000 */
[C---:B------:R-:W-:Y:S01]  /*6280*/  FFMA.FTZ R161, R123.reuse, R180, R155 ;  /* 0x000000b47ba17223 */ /* 0x040fe2000001009b */
[----:B------:R-:W-:Y:S01]  /*6290*/  FFMA.FTZ R194, R123, R190, -R194 ;  /* 0x000000be7bc27223 */ /* 0x000fe200000108c2 */
[----:B------:R-:W-:Y:S01]  /*62a0*/  FFMA.FTZ R155, R148, UR47, -R169 ;  /* 0x0000002f949b7c23 */ /* 0x000fe200080108a9 */
[----:B------:R-:W-:Y:S01]  /*62b0*/  FFMA.FTZ R196, R127, R208, -R196 ;  /* 0x000000d07fc47223 */ /* 0x000fe200000108c4 */
[----:B------:R-:W-:Y:S01]  /*62c0*/  ISETP.GE.AND P2, PT, R101, 0x10, PT ;  /* 0x000000106500780c */ /* 0x000fe20003f46270 */
[----:B------:R-:W-:Y:S01]  /*62d0*/  FADD.FTZ R194, R15, R194 ;  /* 0x000000c20fc27221 */ /* 0x000fe20000010000 */
        /* <DEDUP_REMOVED lines=9> */
[CC--:B0-----:R-:W-:Y:S01]  /*6370*/  FMUL.FTZ R169, R7.reuse, R159.reuse ;  /* 0x0000009f07a97220 */ /* 0x0c1fe20000410000 */
[C---:B------:R-:W-:Y:S01]  /*6380*/  FMUL.FTZ R180, R6.reuse, R159 ;  /* 0x0000009f06b47220 */ /* 0x040fe20000410000 */
[-C--:B-1----:R-:W-:Y:S01]  /*6390*/  FMUL.FTZ R159, R7, R152.reuse ;  /* 0x00000098079f7220 */ /* 0x082fe20000410000 */
[C---:B------:R-:W-:Y:S01]  /*63a0*/  FMUL.FTZ R161, R6.reuse, R152 ;  /* 0x0000009806a17220 */ /* 0x040fe20000410000 */
[----:B------:R-:W-:Y:S01]  /*63b0*/  FMUL.FTZ R194, R213, UR48 ;  /* 0x00000030d5c27c20 */ /* 0x000fe20008410000 */
[CC--:B--2---:R-:W-:Y:S01]  /*63c0*/  FFMA.FTZ R169, R6.reuse, R157.reuse, -R169 ;  /* 0x0000009d06a97223 */ /* 0x0c4fe200000108a9 */
[C---:B------:R-:W-:Y:S01]  /*63d0*/  FFMA.FTZ R180, R7.reuse, R157, R180 ;  /* 0x0000009d07b47223 */ /* 0x040fe200000100b4 */
[-C--:B----4-:R-:W-:Y:S01]  /*63e0*/  @P2 FFMA.FTZ R6, R6, R154.reuse, -R159 ;  /* 0x0000009a06062223 */ /* 0x090fe2000001089f */
[----:B------:R-:W-:Y:S01]  /*63f0*/  @P2 FFMA.FTZ R7, R7, R154, R161 ;  /* 0x0000009a07072223 */ /* 0x000fe200000100a1 */
[----:B------:R-:W-:Y:S01]  /*6400*/  FFMA.FTZ R152, R147, UR47, -R194 ;  /* 0x0000002f93987c23 */ /* 0x000fe200080108c2 */
[----:B---3--:R-:W-:Y:S01]  /*6410*/  SHFL.IDX PT, R3, R3, RZ, 0x1f ;  /* 0x00001fff03037589 */ /* 0x008fe200000e0000 */
[----:B------:R-:W-:Y:S01]  /*6420*/  @P2 FADD.FTZ R153, R153, R180 ;  /* 0x000000b499992221 */ /* 0x000fe20000010000 */
[----:B------:R-:W-:Y:S01]  /*6430*/  FADD.FTZ R215, R14, R215 ;  /* 0x000000d70ed77221 */ /* 0x000fe20000010000 */
[----:B------:R-:W-:Y:S01]  /*6440*/  FFMA.FTZ R190, R31, R152, R190 ;  /* 0x000000981fbe7223 */ /* 0x000fe200000100be */
[----:B------:R-:W0:Y:S01]  /*6450*/  SHFL.UP PT, R6, R6, 0x1, RZ ;  /* 0x0420000006067989 */ /* 0x000e2200000e00ff */
[----:B------:R-:W-:-:S03]  /*6460*/  @P2 FADD.FTZ R16, R16, R169 ;  /* 0x000000a910102221 */ /* 0x000fc60000010000 */
[----:B------:R-:W1:Y:S01]  /*6470*/  SHFL.UP PT, R7, R7, 0x1, RZ ;  /* 0x0420000007077989 */ /* 0x000e6200000e00ff */
[CC--:B------:R-:W-:Y:S01]  /*6480*/  FMUL.FTZ R154, R126.reuse, R190.reuse ;  /* 0x000000be7e9a7220 */ /* 0x0c0fe20000410000 */
[-C--:B------:R-:W-:Y:S02]  /*6490*/  FMUL.FTZ R157, R126, R215.reuse ;  /* 0x000000d77e9d7220 */ /* 0x080fe40000410000 */
[----:B------:R-:W2:Y:S01]  /*64a0*/  SHFL.IDX PT, R2, R2, RZ, 0x1f ;  /* 0x00001fff02027589 */ /* 0x000ea200000e0000 */
[----:B------:R-:W-:Y:S01]  /*64b0*/  FMUL.FTZ R161, R174, UR48 ;  /* 0x00000030aea17c20 */ /* 0x000fe20008410000 */
[C---:B------:R-:W-:Y:S02]  /*64c0*/  FFMA.FTZ R154, R127.reuse, R215, -R154 ;  /* 0x000000d77f9a7223 */ /* 0x040fe4000001089a */
[----:B------:R-:W3:Y:S01]  /*64d0*/  SHFL.UP PT, R153, R153, 0x1, RZ ;  /* 0x0420000099997989 */ /* 0x000ee200000e00ff */
[----:B------:R-:W-:Y:S01]  /*64e0*/  FFMA.FTZ R159, R127, R190, R157 ;  /* 0x000000be7f9f7223 */ /* 0x000fe2000001009d */
[----:B------:R-:W-:-:S02]  /*64f0*/  FFMA.FTZ R157, R168, UR47, -R161 ;  /* 0x0000002fa89d7c23 */ /* 0x000fc400080108a1 */
[----:B------:R-:W4:Y:S01]  /*6500*/  SHFL.UP PT, R16, R16, 0x1, RZ ;  /* 0x0420000010107989 */ /* 0x000f2200000e00ff */
[----:B------:R-:W-:Y:S01]  /*6510*/  FADD.FTZ R161, R13, R154 ;  /* 0x0000009a0da17221 */ /* 0x000fe20000010000 */
[----:B------:R-:W-:Y:S01]  /*6520*/  FMUL.FTZ R180, R130, R196 ;  /* 0x000000c482b47220 */ /* 0x000fe20000410000 */
[----:B------:R-:W-:Y:S01]  /*6530*/  FFMA.FTZ R159, R32, R157, R159 ;  /* 0x0000009d209f7223 */ /* 0x000fe2000001009f */
[----:B------:R-:W-:Y:S01]  /*6540*/  FMUL.FTZ R169, R19, UR48 ;  /* 0x0000003013a97c20 */ /* 0x000fe20008410000 */
[C---:B------:R-:W-:Y:S01]  /*6550*/  FMUL.FTZ R154, R128.reuse, R161 ;  /* 0x000000a1809a7220 */ /* 0x040fe20000410000 */
[-C--:B------:R-:W-:Y:S01]  /*6560*/  FFMA.FTZ R194, R131, R210.reuse, R180 ;  /* 0x000000d283c27223 */ /* 0x080fe200000100b4 */
[-C--:B------:R-:W-:Y:S02]  /*6570*/  FMUL.FTZ R180, R128, R159.reuse ;  /* 0x0000009f80b47220 */ /* 0x080fe40000410000 */
[C---:B------:R-:W-:Y:S01]  /*6580*/  FFMA.FTZ R190, R129.reuse, R159, R154 ;  /* 0x0000009f81be7223 */ /* 0x040fe2000001009a */
[----:B------:R-:W-:Y:S01]  /*6590*/  FFMA.FTZ R154, R166, UR47, -R169 ;  /* 0x0000002fa69a7c23 */ /* 0x000fe200080108a9 */
[----:B------:R-:W-:Y:S01]  /*65a0*/  FFMA.FTZ R161, R129, R161, -R180 ;  /* 0x000000a181a17223 */ /* 0x000fe200000108b4 */
[-C--:B0-----:R-:W-:Y:S01]  /*65b0*/  FMUL.FTZ R180, R6, R3.reuse ;  /* 0x0000000306b47220 */ /* 0x081fe20000410000 */
[----:B------:R-:W-:Y:S01]  /*65c0*/  FMUL.FTZ R210, R130, R210 ;  /* 0x000000d282d27220 */ /* 0x000fe20000410000 */
[----:B-1----:R-:W-:Y:S01]  /*65d0*/  FMUL.FTZ R159, R7, R3 ;  /* 0x00000003079f7220 */ /* 0x002fe20000410000 */
[----:B------:R-:W-:Y:S01]  /*65e0*/  FFMA.FTZ R190, R33, R154, R190 ;  /* 0x0000009a21be7223 */ /* 0x000fe200000100be */
[----:B------:R-:W-:Y:S01]  /*65f0*/  FADD.FTZ R161, R12, R161 ;  /* 0x000000a10ca17221 */ /* 0x000fe20000010000 */
[----:B--2---:R-:W-:Y:S01]  /*6600*/  FFMA.FTZ R180, R7, R2, R180 ;  /* 0x0000000207b47223 */ /* 0x004fe200000100b4 */
[----:B------:R-:W-:Y:S01]  /*6610*/  FFMA.FTZ R210, R131, R196, -R210 ;  /* 0x000000c483d27223 */ /* 0x000fe200000108d2 */
[----:B------:R-:W-:Y:S01]  /*6620*/  FFMA.FTZ R159, R6, R2, -R159 ;  /* 0x00000002069f7223 */ /* 0x000fe2000001089f */
[CC--:B------:R-:W-:Y:S01]  /*6630*/  FMUL.FTZ R196, R130.reuse, R190.reuse ;  /* 0x000000be82c47220 */ /* 0x0c0fe20000410000 */
[-C--:B------:R-:W-:Y:S01]  /*6640*/  FMUL.FTZ R7, R130, R161.reuse ;  /* 0x000000a182077220 */ /* 0x080fe20000410000 */
[----:B---3--:R-:W-:Y:S01]  /*6650*/  @P1 FADD.FTZ R3, R153, R180 ;  /* 0x000000b499031221 */ /* 0x008fe20000010000 */
[----:B----4-:R-:W-:Y:S01]  /*6660*/  @P1 FADD.FTZ R2, R16, R159 ;  /* 0x0000009f10021221 */ /* 0x010fe20000010000 */
[C---:B------:R-:W-:Y:S01]  /*6670*/  FFMA.FTZ R196, R131.reuse, R161, -R196 ;  /* 0x000000a183c47223 */ /* 0x040fe200000108c4 */
[----:B------:R-:W-:Y:S01]  /*6680*/  FFMA.FTZ R161, R131, R190, R7 ;  /* 0x000000be83a17223 */ /* 0x000fe20000010007 */
[C---:B------:R-:W-:Y:S01]  /*6690*/  FMUL.FTZ R7, R5.reuse, R3 ;  /* 0x0000000305077220 */ /* 0x040fe20000410000 */
[----:B------:R-:W-:Y:S01]  /*66a0*/  FMUL.FTZ R5, R5, R2 ;  /* 0x0000000205057220 */ /* 0x000fe20000410000 */
[----:B------:R-:W-:-:S03]  /*66b0*/  FMUL.FTZ R153, R18, UR48 ;  /* 0x0000003012997c20 */ /* 0x000fc60008410000 */
[C---:B------:R-:W-:Y:S01]  /*66c0*/  FFMA.FTZ R5, R4.reuse, R3, R5 ;  /* 0x0000000304057223 */ /* 0x040fe20000010005 */
[----:B------:R-:W-:Y:S01]  /*66d0*/  FFMA.FTZ R7, R4, R2, -R7 ;  /* 0x0000000204077223 */ /* 0x000fe20000010807 */
[----:B------:R-:W-:Y:S01]  /*66e0*/  FFMA.FTZ R153, R146, UR47, -R153 ;  /* 0x0000002f92997c23 */ /* 0x000fe20008010899 */
[----:B------:R-:W-:Y:S01]  /*66f0*/  FMUL.FTZ R6, R132, R210 ;  /* 0x000000d284067220 */ /* 0x000fe20000410000 */
[----:B------:R-:W-:Y:S01]  /*6700*/  FADD.FTZ R16, RZ, R5 ;  /* 0x00000005ff107221 */ /* 0x000fe20000010000 */
[----:B------:R-:W-:Y:S01]  /*6710*/  FADD.FTZ R196, R11, R196 ;  /* 0x000000c40bc47221 */ /* 0x000fe20000010000 */
[----:B------:R-:W-:Y:S01]  /*6720*/  FADD.FTZ R156, R156, R7 ;  /* 0x000000079c9c7221 */ /* 0x000fe20000010000 */
[----:B------:R-:W-:Y:S01]  /*6730*/  FFMA.FTZ R161, R34, R153, R161 ;  /* 0x0000009922a17223 */ /* 0x000fe200000100a1 */
[C---:B------:R-:W-:Y:S01]  /*6740*/  FMUL.FTZ R3, R132.reuse, R16 ;  /* 0x0000001084037220 */ /* 0x040fe20000410000 */
[C---:B------:R-:W-:Y:S01]  /*6750*/  FFMA.FTZ R2, R133.reuse, R194, R6 ;  /* 0x000000c285027223 */ /* 0x040fe20000010006 */
[C---:B------:R-:W-:Y:S01]  /*6760*/  FMUL.FTZ R6, R132.reuse, R196 ;  /* 0x000000c484067220 */ /* 0x040fe20000410000 */
[CC--:B------:R-:W-:Y:S01]  /*6770*/  FMUL.FTZ R5, R132.reuse, R156.reuse ;  /* 0x0000009c84057220 */ /* 0x0c0fe20000410000 */
[-C--:B------:R-:W-:Y:S01]  /*6780*/  FMUL.FTZ R4, R132, R161.reuse ;  /* 0x000000a184047220 */ /* 0x080fe20000410000 */
[C---:B------:R-:W-:Y:S01]  /*6790*/  FFMA.FTZ R3, R133.reuse, R156, -R3 ;  /* 0x0000009c85037223 */ /* 0x040fe20000010803 */
[C---:B------:R-:W-:Y:S01]  /*67a0*/  FFMA.FTZ R215, R133.reuse, R161, R6 ;  /* 0x000000a185d77223 */ /* 0x040fe20000010006 */
[----:B------:R-:W-:Y:S01]  /*67b0*/  FFMA.FTZ R5, R133, R16, R5 ;  /* 0x0000001085057223 */ /* 0x000fe20000010005 */
[----:B------:R-:W-:Y:S01]  /*67c0*/  FMUL.FTZ R6, R17, UR48 ;  /* 0x0000003011067c20 */ /* 0x000fe20008410000 */
[----:B------:R-:W-:Y:S01]  /*67d0*/  FFMA.FTZ R217, R133, R196, -R4 ;  /* 0x000000c485d97223 */ /* 0x000fe20000010804 */
[----:B------:R-:W-:Y:S01]  /*67e0*/  FFMA.FTZ R161, R64, R85, R3 ;  /* 0x0000005540a17223 */ /* 0x000fe20000010003 */
[C---:B------:R-:W-:Y:S01]  /*67f0*/  FMUL.FTZ R4, R17.reuse, R16 ;  /* 0x0000001011047220 */ /* 0x040fe20000410000 */
[-C--:B------:R-:W-:Y:S01]  /*6800*/  FMUL.FTZ R7, R17, R156.reuse ;  /* 0x0000009c11077220 */ /* 0x080fe20000410000 */
[----:B------:R-:W-:Y:S01]  /*6810*/  FADD.FTZ R17, RZ, R5 ;  /* 0x00000005ff117221 */ /* 0x000fe20000010000 */
[C---:B------:R-:W-:Y:S01]  /*6820*/  FFMA.FTZ R159, R167.reuse, UR47, -R6 ;  /* 0x0000002fa79f7c23 */ /* 0x040fe20008010806 */
[----:B------:R-:W-:Y:S01]  /*6830*/  FMUL.FTZ R6, R130, R161 ;  /* 0x000000a182067220 */ /* 0x000fe20000410000 */
[C---:B------:R-:W-:Y:S01]  /*6840*/  FFMA.FTZ R5, R167.reuse, R156, -R4 ;  /* 0x0000009ca7057223 */ /* 0x040fe20000010804 */
[----:B------:R-:W-:Y:S01]  /*6850*/  FFMA.FTZ R3, R167, R16, R7 ;  /* 0x00000010a7037223 */ /* 0x000fe20000010007 */
[-C--:B------:R-:W-:Y:S01]  /*6860*/  FMUL.FTZ R7, R18, R17.reuse ;  /* 0x0000001112077220 */ /* 0x080fe20000410000 */
[----:B------:R-:W-:Y:S01]  /*6870*/  FMUL.FTZ R4, R130, R17 ;  /* 0x0000001182047220 */ /* 0x000fe20000410000 */
[----:B------:R-:W-:Y:S01]  /*6880*/  FMUL.FTZ R18, R18, R161 ;  /* 0x000000a112127220 */ /* 0x000fe20000410000 */
[C---:B------:R-:W-:Y:S01]  /*6890*/  FFMA.FTZ R6, R131.reuse, R17, R6 ;  /* 0x0000001183067223 */ /* 0x040fe20000010006 */
[CC--:B------:R-:W-:Y:S01]  /*68a0*/  FFMA.FTZ R7, R146.reuse, R161.reuse, -R7 ;  /* 0x000000a192077223 */ /* 0x0c0fe20000010807 */
[----:B------:R-:W-:Y:S01]  /*68b0*/  FFMA.FTZ R167, R131, R161, -R4 ;  /* 0x000000a183a77223 */ /* 0x000fe20000010804 */
[----:B------:R-:W-:Y:S01]  /*68c0*/  FFMA.FTZ R146, R146, R17, R18 ;  /* 0x0000001192927223 */ /* 0x000fe20000010012 */
[----:B------:R-:W-:Y:S01]  /*68d0*/  FADD.FTZ R18, RZ, R6 ;  /* 0x00000006ff127221 */ /* 0x000fe20000010000 */
[C---:B------:R-:W-:Y:S01]  /*68e0*/  FFMA.FTZ R3, -R0.reuse, R3, RZ ;  /* 0x0000000300037223 */ /* 0x040fe200000101ff */
[----:B------:R-:W-:Y:S01]  /*68f0*/  FFMA.FTZ R5, R0, R5, RZ ;  /* 0x0000000500057223 */ /* 0x000fe200000100ff */
[----:B------:R-:W-:Y:S01]  /*6900*/  FFMA.FTZ R167, R98, R89, R167 ;  /* 0x0000005962a77223 */ /* 0x000fe200000100a7 */
[----:B------:R-:W-:Y:S01]  /*6910*/  FMUL.FTZ R4, R128, R18 ;  /* 0x0000001280047220 */ /* 0x000fe20000410000 */
[C---:B------:R-:W-:Y:S01]  /*6920*/  FFMA.FTZ R146, -R34.reuse, R146, R3 ;  /* 0x0000009222927223 */ /* 0x040fe20000010103 */
[----:B------:R-:W-:Y:S01]  /*6930*/  FFMA.FTZ R6, R34, R7, R5 ;  /* 0x0000000722067223 */ /* 0x000fe20000010005 */
[-C--:B------:R-:W-:Y:S01]  /*6940*/  FMUL.FTZ R3, R128, R167.reuse ;  /* 0x000000a780037220 */ /* 0x080fe20000410000 */
[-C--:B------:R-:W-:Y:S01]  /*6950*/  FMUL.FTZ R5, R19, R18.reuse ;  /* 0x0000001213057220 */ /* 0x080fe20000410000 */
[-C--:B------:R-:W-:Y:S01]  /*6960*/  FFMA.FTZ R169, R129, R167.reuse, -R4 ;  /* 0x000000a781a97223 */ /* 0x080fe20000010804 */
[-C--:B------:R-:W-:Y:S01]  /*6970*/  FMUL.FTZ R19, R19, R167.reuse ;  /* 0x000000a713137220 */ /* 0x080fe20000410000 */
[-C--:B------:R-:W-:Y:S01]  /*6980*/  FFMA.FTZ R3, R129, R18.reuse, R3 ;  /* 0x0000001281037223 */ /* 0x080fe20000010003 */
[----:B------:R-:W-:Y:S01]  /*6990*/  FFMA.FTZ R5, R166, R167, -R5 ;  /* 0x000000a7a6057223 */ /* 0x000fe20000010805 */
[----:B------:R-:W-:Y:S01]  /*69a0*/  FFMA.FTZ R169, R62, R79, R169 ;  /* 0x0000004f3ea97223 */ /* 0x000fe200000100a9 */
[----:B------:R-:W-:Y:S01]  /*69b0*/  FFMA.FTZ R7, R166, R18, R19 ;  /* 0x00000012a6077223 */ /* 0x000fe20000010013 */
[----:B------:R-:W-:Y:S01]  /*69c0*/  FADD.FTZ R19, RZ, R3 ;  /* 0x00000003ff137221 */ /* 0x000fe20000010000 */
[----:B------:R-:W-:Y:S01]  /*69d0*/  FFMA.FTZ R5, R33, R5, R6 ;  /* 0x0000000521057223 */ /* 0x000fe20000010006 */
[----:B------:R-:W-:-:S02]  /*69e0*/  FMUL.FTZ R6, R126, R169 ;  /* 0x000000a97e067220 */ /* 0x000fc40000410000 */
[-C--:B------:R-:W-:Y:S01]  /*69f0*/  FMUL.FTZ R4, R126, R19.reuse ;  /* 0x000000137e047220 */ /* 0x080fe20000410000 */
[CC--:B------:R-:W-:Y:S01]  /*6a00*/  FMUL.FTZ R3, R174.reuse, R19.reuse ;  /* 0x00000013ae037220 */ /* 0x0c0fe20000410000 */
[C---:B------:R-:W-:Y:S01]  /*6a10*/  FFMA.FTZ R6, R127.reuse, R19, R6 ;  /* 0x000000137f067223 */ /* 0x040fe20000010006 */
[-C--:B------:R-:W-:Y:S01]  /*6a20*/  FMUL.FTZ R174, R174, R169.reuse ;  /* 0x000000a9aeae7220 */ /* 0x080fe20000410000 */
[----:B------:R-:W-:Y:S01]  /*6a30*/  FFMA.FTZ R4, R127, R169, -R4 ;  /* 0x000000a97f047223 */ /* 0x000fe20000010804 */
[----:B------:R-:W-:Y:S01]  /*6a40*/  FFMA.FTZ R7, -R33, R7, R146 ;  /* 0x0000000721077223 */ /* 0x000fe20000010192 */
[----:B------:R-:W-:Y:S01]  /*6a50*/  FADD.FTZ R146, RZ, R6 ;  /* 0x00000006ff927221 */ /* 0x000fe20000010000 */
[C---:B------:R-:W-:Y:S01]  /*6a60*/  FFMA.FTZ R3, R168.reuse, R169, -R3 ;  /* 0x000000a9a8037223 */ /* 0x040fe20000010803 */
[----:B------:R-:W-:Y:S01]  /*6a70*/  FFMA.FTZ R174, R168, R19, R174 ;  /* 0x00000013a8ae7223 */ /* 0x000fe200000100ae */
[----:B------:R-:W-:Y:S01]  /*6a80*/  FFMA.FTZ R166, R95, R88, R4 ;  /* 0x000000585fa67223 */ /* 0x000fe20000010004 */
[----:B------:R-:W-:Y:S01]  /*6a90*/  FMUL.FTZ R4, R124, R146 ;  /* 0x000000927c047220 */ /* 0x000fe20000410000 */
[C---:B------:R-:W-:Y:S01]  /*6aa0*/  FFMA.FTZ R6, R32.reuse, R3, R5 ;  /* 0x0000000320067223 */ /* 0x040fe20000010005 */
[----:B------:R-:W-:Y:S01]  /*6ab0*/  FFMA.FTZ R168, -R32, R174, R7 ;  /* 0x000000ae20a87223 */ /* 0x000fe20000010107 */
[----:B------:R-:W-:Y:S01]  /*6ac0*/  FMUL.FTZ R3, R124, R166 ;  /* 0x000000a67c037220 */ /* 0x000fe20000410000 */
[----:B------:R-:W-:Y:S01]  /*6ad0*/  FMUL.FTZ R174, R213, R146 ;  /* 0x00000092d5ae7220 */ /* 0x000fe20000410000 */
[-C--:B------:R-:W-:Y:S01]  /*6ae0*/  FFMA.FTZ R4, R125, R166.reuse, -R4 ;  /* 0x000000a67d047223 */ /* 0x080fe20000010804 */
[----:B------:R-:W-:Y:S01]  /*6af0*/  FMUL.FTZ R213, R213, R166 ;  /* 0x000000a6d5d57220 */ /* 0x000fe20000410000 */
[----:B------:R-:W-:Y:S01]  /*6b00*/  FFMA.FTZ R3, R125, R146, R3 ;  /* 0x000000927d037223 */ /* 0x000fe20000010003 */
[----:B------:R-:W-:Y:S01]  /*6b10*/  FFMA.FTZ R5, R147, R166, -R174 ;  /* 0x000000a693057223 */ /* 0x000fe200000108ae */
[----:B------:R-:W-:Y:S01]  /*6b20*/  FFMA.FTZ R174, R61, R68, R4 ;  /* 0x000000443dae7223 */ /* 0x000fe20000010004 */
[----:B------:R-:W-:Y:S01]  /*6b30*/  FFMA.FTZ R213, R147, R146, R213 ;  /* 0x0000009293d57223 */ /* 0x000fe200000100d5 */
[----:B------:R-:W-:-:S02]  /*6b40*/  FADD.FTZ R147, RZ, R3 ;  /* 0x00000003ff937221 */ /* 0x000fc40000010000 */
[CC--:B------:R-:W-:Y:S02]  /*6b50*/  FMUL.FTZ R4, R122.reuse, R174.reuse ;  /* 0x000000ae7a047220 */ /* 0x0c0fe40000410000 */
[-C--:B------:R-:W-:Y:S01]  /*6b60*/  FMUL.FTZ R3, R122, R147.reuse ;  /* 0x000000937a037220 */ /* 0x080fe20000410000 */
[CC--:B------:R-:W-:Y:S01]  /*6b70*/  FMUL.FTZ R7, R175.reuse, R147.reuse ;  /* 0x00000093af077220 */ /* 0x0c0fe20000410000 */
[-C--:B------:R-:W-:Y:S01]  /*6b80*/  FMUL.FTZ R175, R175, R174.reuse ;  /* 0x000000aeafaf7220 */ /* 0x080fe20000410000 */
[----:B------:R-:W-:Y:S01]  /*6b90*/  FFMA.FTZ R4, R123, R147, R4 ;  /* 0x000000937b047223 */ /* 0x000fe20000010004 */
[----:B------:R-:W-:Y:S01]  /*6ba0*/  FFMA.FTZ R5, R31, R5, R6 ;  /* 0x000000051f057223 */ /* 0x000fe20000010006 */
[-C--:B------:R-:W-:Y:S01]  /*6bb0*/  FFMA.FTZ R3, R123, R174.reuse, -R3 ;  /* 0x000000ae7b037223 */ /* 0x080fe20000010803 */
[C---:B------:R-:W-:Y:S01]  /*6bc0*/  FFMA.FTZ R7, R148.reuse, R174, -R7 ;  /* 0x000000ae94077223 */ /* 0x040fe20000010807 */
[----:B------:R-:W-:Y:S01]  /*6bd0*/  FFMA.FTZ R6, R148, R147, R175 ;  /* 0x0000009394067223 */ /* 0x000fe200000100af */
[----:B------:R-:W-:Y:S01]  /*6be0*/  FADD.FTZ R148, RZ, R4 ;  /* 0x00000004ff947221 */ /* 0x000fe20000010000 */
[----:B------:R-:W-:-:S03]  /*6bf0*/  FFMA.FTZ R175, R96, R87, R3 ;  /* 0x0000005760af7223 */ /* 0x000fc60000010003 */
[CC--:B------:R-:W-:Y:S01]  /*6c00*/  FMUL.FTZ R4, R120.reuse, R148.reuse ;  /* 0x0000009478047220 */ /* 0x0c0fe20000410000 */
[----:B------:R-:W-:Y:S01]  /*6c10*/  FMUL.FTZ R3, R120, R175 ;  /* 0x000000af78037220 */ /* 0x000fe20000410000 */
[----:B------:R-:W-:Y:S01]  /*6c20*/  FFMA.FTZ R213, -R31, R213, R168 ;  /* 0x000000d51fd57223 */ /* 0x000fe200000101a8 */
[----:B------:R-:W-:Y:S01]  /*6c30*/  FFMA.FTZ R168, R30, R7, R5 ;  /* 0x000000071ea87223 */ /* 0x000fe20000010005 */
[CC--:B------:R-:W-:Y:S01]  /*6c40*/  FFMA.FTZ R4, R121.reuse, R175.reuse, -R4 ;  /* 0x000000af79047223 */ /* 0x0c0fe20000010804 */
[CC--:B------:R-:W-:Y:S01]  /*6c50*/  FMUL.FTZ R5, R178.reuse, R148.reuse ;  /* 0x00000094b2057220 */ /* 0x0c0fe20000410000 */
[-C--:B------:R-:W-:Y:S01]  /*6c60*/  FMUL.FTZ R7, R178, R175.reuse ;  /* 0x000000afb2077220 */ /* 0x080fe20000410000 */
[----:B------:R-:W-:Y:S01]  /*6c70*/  FFMA.FTZ R3, R121, R148, R3 ;  /* 0x0000009479037223 */ /* 0x000fe20000010003 */
[----:B------:R-:W-:Y:S01]  /*6c80*/  FFMA.FTZ R178, R59, R60, R4 ;  /* 0x0000003c3bb27223 */ /* 0x000fe20000010004 */
[C---:B------:R-:W-:Y:S01]  /*6c90*/  FFMA.FTZ R5, R150.reuse, R175, -R5 ;  /* 0x000000af96057223 */ /* 0x040fe20000010805 */
[----:B------:R-:W-:Y:S01]  /*6ca0*/  FFMA.FTZ R7, R150, R148, R7 ;  /* 0x0000009496077223 */ /* 0x000fe20000010007 */
[----:B------:R-:W-:Y:S01]  /*6cb0*/  FADD.FTZ R150, RZ, R3 ;  /* 0x00000003ff967221 */ /* 0x000fe20000010000 */
[----:B------:R-:W-:Y:S01]  /*6cc0*/  FFMA.FTZ R6, -R30, R6, R213 ;  /* 0x000000061e067223 */ /* 0x000fe200000101d5 */
[----:B------:R-:W-:-:S02]  /*6cd0*/  FMUL.FTZ R4, R117, R178 ;  /* 0x000000b275047220 */ /* 0x000fc40000410000 */
[-C--:B------:R-:W-:Y:S01]  /*6ce0*/  FMUL.FTZ R3, R117, R150.reuse ;  /* 0x0000009675037220 */ /* 0x080fe20000410000 */
[----:B------:R-:W-:Y:S01]  /*6cf0*/  FFMA.FTZ R7, -R29, R7, R6 ;  /* 0x000000071d077223 */ /* 0x000fe20000010106 */
[-C--:B------:R-:W-:Y:S01]  /*6d00*/  FFMA.FTZ R4, R119, R150.reuse, R4 ;  /* 0x0000009677047223 */ /* 0x080fe20000010004 */
[C---:B------:R-:W-:Y:S01]  /*6d10*/  FMUL.FTZ R6, R211.reuse, R150 ;  /* 0x00000096d3067220 */ /* 0x040fe20000410000 */
[-C--:B------:R-:W-:Y:S01]  /*6d20*/  FMUL.FTZ R211, R211, R178.reuse ;  /* 0x000000b2d3d37220 */ /* 0x080fe20000410000 */
[----:B------:R-:W-:Y:S01]  /*6d30*/  FFMA.FTZ R180, R119, R178, -R3 ;  /* 0x000000b277b47223 */ /* 0x000fe20000010803 */
[----:B------:R-:W-:Y:S01]  /*6d40*/  FFMA.FTZ R5, R29, R5, R168 ;  /* 0x000000051d057223 */ /* 0x000fe200000100a8 */
[----:B------:R-:W-:Y:S01]  /*6d50*/  FADD.FTZ R168, RZ, R4 ;  /* 0x00000004ffa87221 */ /* 0x000fe20000010000 */
[----:B------:R-:W-:Y:S01]  /*6d60*/  FMUL.FTZ R194, R132, R194 ;  /* 0x000000c284c27220 */ /* 0x000fe20000410000 */
[----:B------:R-:W-:Y:S01]  /*6d70*/  FFMA.FTZ R190, R197, R150, R211 ;  /* 0x00000096c5be7223 */ /* 0x000fe200000100d3 */
[----:B------:R-:W-:Y:S01]  /*6d80*/  FFMA.FTZ R180, R93, R86, R180 ;  /* 0x000000565db47223 */ /* 0x000fe200000100b4 */
[----:B------:R-:W-:Y:S01]  /*6d90*/  FMUL.FTZ R4, R136, R168 ;  /* 0x000000a888047220 */ /* 0x000fe20000410000 */
[----:B------:R-:W-:Y:S01]  /*6da0*/  FFMA.FTZ R208, R133, R210, -R194 ;  /* 0x000000d285d07223 */ /* 0x000fe200000108c2 */
[----:B------:R-:W-:Y:S01]  /*6db0*/  FFMA.FTZ R6, R197, R178, -R6 ;  /* 0x000000b2c5067223 */ /* 0x000fe20000010806 */
[----:B------:R-:W-:Y:S01]  /*6dc0*/  FFMA.FTZ R194, -R28, R190, R7 ;  /* 0x000000be1cc27223 */ /* 0x000fe20000010107 */
[----:B------:R-:W-:Y:S01]  /*6dd0*/  FMUL.FTZ R3, R136, R180 ;  /* 0x000000b488037220 */ /* 0x000fe20000410000 */
[----:B------:R-:W-:Y:S01]  /*6de0*/  FMUL.FTZ R190, R209, R168 ;  /* 0x000000a8d1be7220 */ /* 0x000fe20000410000 */
[-C--:B------:R-:W-:Y:S01]  /*6df0*/  FFMA.FTZ R4, R137, R180.reuse, -R4 ;  /* 0x000000b489047223 */ /* 0x080fe20000010804 */
[----:B------:R-:W-:Y:S01]  /*6e00*/  FMUL.FTZ R209, R209, R180 ;  /* 0x000000b4d1d17220 */ /* 0x000fe20000410000 */
[----:B------:R-:W-:Y:S01]  /*6e10*/  FFMA.FTZ R6, R28, R6, R5 ;  /* 0x000000061c067223 */ /* 0x000fe20000010005 */
[----:B------:R-:W-:Y:S01]  /*6e20*/  FFMA.FTZ R3, R137, R168, R3 ;  /* 0x000000a889037223 */ /* 0x000fe20000010003 */
[----:B------:R-:W-:Y:S01]  /*6e30*/  FFMA.FTZ R5, R171, R180, -R190 ;  /* 0x000000b4ab057223 */ /* 0x000fe200000108be */
[----:B------:R-:W-:Y:S01]  /*6e40*/  FFMA.FTZ R190, R57, R58, R4 ;  /* 0x0000003a39be7223 */ /* 0x000fe20000010004 */
[----:B------:R-:W-:Y:S01]  /*6e50*/  FFMA.FTZ R209, R171, R168, R209 ;  /* 0x000000a8abd17223 */ /* 0x000fe200000100d1 */
[----:B------:R-:W-:-:S02]  /*6e60*/  FADD.FTZ R171, RZ, R3 ;  /* 0x00000003ffab7221 */ /* 0x000fc40000010000 */
[-C--:B------:R-:W-:Y:S02]  /*6e70*/  FMUL.FTZ R4, R134, R190.reuse ;  /* 0x000000be86047220 */ /* 0x080fe40000410000 */
[CC--:B------:R-:W-:Y:S01]  /*6e80*/  FMUL.FTZ R7, R192.reuse, R171.reuse ;  /* 0x000000abc0077220 */ /* 0x0c0fe20000410000 */
[-C--:B------:R-:W-:Y:S01]  /*6e90*/  FMUL.FTZ R192, R192, R190.reuse ;  /* 0x000000bec0c07220 */ /* 0x080fe20000410000 */
[-C--:B------:R-:W-:Y:S01]  /*6ea0*/  FMUL.FTZ R3, R134, R171.reuse ;  /* 0x000000ab86037220 */ /* 0x080fe20000410000 */
[----:B------:R-:W-:Y:S01]  /*6eb0*/  FFMA.FTZ R4, R135, R171, R4 ;  /* 0x000000ab87047223 */ /* 0x000fe20000010004 */
[----:B------:R-:W-:Y:S01]  /*6ec0*/  FFMA.FTZ R209, -R27, R209, R194 ;  /* 0x000000d11bd17223 */ /* 0x000fe200000101c2 */
[CC--:B------:R-:W-:Y:S01]  /*6ed0*/  FFMA.FTZ R7, R176.reuse, R190.reuse, -R7 ;  /* 0x000000beb0077223 */ /* 0x0c0fe20000010807 */
[----:B------:R-:W-:Y:S01]  /*6ee0*/  FFMA.FTZ R192, R176, R171, R192 ;  /* 0x000000abb0c07223 */ /* 0x000fe200000100c0 */
[----:B------:R-:W-:Y:S01]  /*6ef0*/  FFMA.FTZ R194, R135, R190, -R3 ;  /* 0x000000be87c27223 */ /* 0x000fe20000010803 */
[----:B------:R-:W-:Y:S01]  /*6f00*/  FADD.FTZ R176, RZ, R4 ;  /* 0x00000004ffb07221 */ /* 0x000fe20000010000 */
[----:B------:R-:W-:-:S02]  /*6f10*/  FFMA.FTZ R5, R27, R5, R6 ;  /* 0x000000051b057223 */ /* 0x000fc40000010006 */
[----:B------:R-:W-:Y:S01]  /*6f20*/  FFMA.FTZ R194, R91, R84, R194 ;  /* 0x000000545bc27223 */ /* 0x000fe200000100c2 */
[CC--:B------:R-:W-:Y:S01]  /*6f30*/  FMUL.FTZ R4, R138.reuse, R176.reuse ;  /* 0x000000b08a047220 */ /* 0x0c0fe20000410000 */
[----:B------:R-:W-:Y:S01]  /*6f40*/  UISETP.GE.AND UP0, UPT, UR13, UR44, UPT ;  /* 0x0000002c0d00728c */ /* 0x000fe2000bf06270 */
[----:B------:R-:W-:Y:S01]  /*6f50*/  FMUL.FTZ R196, R207, R176 ;  /* 0x000000b0cfc47220 */ /* 0x000fe20000410000 */
[-C--:B------:R-:W-:Y:S01]  /*6f60*/  FMUL.FTZ R3, R138, R194.reuse ;  /* 0x000000c28a037220 */ /* 0x080fe20000410000 */
[-C--:B------:R-:W-:Y:S01]  /*6f70*/  FFMA.FTZ R4, R139, R194.reuse, -R4 ;  /* 0x000000c28b047223 */ /* 0x080fe20000010804 */
[----:B------:R-:W-:Y:S01]  /*6f80*/  FFMA.FTZ R6, R26, R7, R5 ;  /* 0x000000071a067223 */ /* 0x000fe20000010005 */
[-C--:B------:R-:W-:Y:S01]  /*6f90*/  FMUL.FTZ R207, R207, R194.reuse ;  /* 0x000000c2cfcf7220 */ /* 0x080fe20000410000 */
[----:B------:R-:W-:Y:S01]  /*6fa0*/  FFMA.FTZ R5, R191, R194, -R196 ;  /* 0x000000c2bf057223 */ /* 0x000fe200000108c4 */
[----:B------:R-:W-:Y:S01]  /*6fb0*/  FFMA.FTZ R3, R139, R176, R3 ;  /* 0x000000b08b037223 */ /* 0x000fe20000010003 */
[----:B------:R-:W-:Y:S01]  /*6fc0*/  FFMA.FTZ R196, R55, R56, R4 ;  /* 0x0000003837c47223 */ /* 0x000fe20000010004 */
[----:B------:R-:W-:Y:S01]  /*6fd0*/  PLOP3.LUT P1, PT, PT, PT, UP0, 0x80, 0x8 ;  /* 0x000000000008781c */ /* 0x000fe20003f2f008 */
[----:B------:R-:W-:Y:S01]  /*6fe0*/  FFMA.FTZ R207, R191, R176, R207 ;  /* 0x000000b0bfcf7223 */ /* 0x000fe200000100cf */
[----:B------:R-:W-:Y:S01]  /*6ff0*/  FADD.FTZ R191, RZ, R3 ;  /* 0x00000003ffbf7221 */ /* 0x000fe20000010000 */
[----:B------:R-:W-:Y:S01]  /*7000*/  FMUL.FTZ R4, R140, R196 ;  /* 0x000000c48c047220 */ /* 0x000fe20000410000 */
[----:B------:R-:W-:Y:S01]  /*7010*/  ISETP.NE.OR P1, PT, R102, RZ, P1 ;  /* 0x000000ff6600720c */ /* 0x000fe20000f25670 */
[----:B------:R-:W-:Y:S01]  /*7020*/  FFMA.FTZ R192, -R26, R192, R209 ;  /* 0x000000c01ac07223 */ /* 0x000fe200000101d1 */
[-C--:B------:R-:W-:Y:S01]  /*7030*/  FMUL.FTZ R3, R140, R191.reuse ;  /* 0x000000bf8c037220 */ /* 0x080fe20000410000 */
[-C--:B------:R-:W-:Y:S01]  /*7040*/  FFMA.FTZ R4, R141, R191.reuse, R4 ;  /* 0x000000bf8d047223 */ /* 0x080fe20000010004 */
[----:B------:R-:W-:Y:S01]  /*7050*/  FMUL.FTZ R7, R203, R191 ;  /* 0x000000bfcb077220 */ /* 0x000fe20000410000 */
[----:B------:R-:W-:Y:S01]  /*7060*/  FFMA.FTZ R207, -R25, R207, R192 ;  /* 0x000000cf19cf7223 */ /* 0x000fe200000101c0 */
[-C--:B------:R-:W-:Y:S01]  /*7070*/  FFMA.FTZ R3, R141, R196.reuse, -R3 ;  /* 0x000000c48d037223 */ /* 0x080fe20000010803 */
[----:B------:R-:W-:Y:S01]  /*7080*/  FADD.FTZ R192, RZ, R4 ;  /* 0x00000004ffc07221 */ /* 0x000fe20000010000 */
[----:B------:R-:W-:Y:S01]  /*7090*/  FFMA.FTZ R5, R25, R5, R6 ;  /* 0x0000000519057223 */ /* 0x000fe20000010006 */
[-C--:B------:R-:W-:Y:S01]  /*70a0*/  FMUL.FTZ R4, R203, R196.reuse ;  /* 0x000000c4cb047220 */ /* 0x080fe20000410000 */
[----:B------:R-:W-:Y:S01]  /*70b0*/  FFMA.FTZ R197, R94, R73, R3 ;  /* 0x000000495ec57223 */ /* 0x000fe20000010003 */
[C---:B------:R-:W-:Y:S01]  /*70c0*/  FFMA.FTZ R7, R200.reuse, R196, -R7 ;  /* 0x000000c4c8077223 */ /* 0x040fe20000010807 */
[----:B------:R-:W-:Y:S01]  /*70d0*/  FMUL.FTZ R6, R205, R192 ;  /* 0x000000c0cd067220 */ /* 0x000fe20000410000 */
[----:B------:R-:W-:Y:S01]  /*70e0*/  VOTEU.ALL UP0, P1 ;  /* 0x0000000000ff7886 */ /* 0x000fe20000800000 */
[----:B------:R-:W-:Y:S01]  /*70f0*/  FFMA.FTZ R200, R200, R191, R4 ;  /* 0x000000bfc8c87223 */ /* 0x000fe20000010004 */
[----:B------:R-:W-:Y:S01]  /*7100*/  ISETP.NE.AND P2, PT, R198, 0x1f, PT ;  /* 0x0000001fc600780c */ /* 0x000fe20003f45270 */
[----:B------:R-:W-:Y:S01]  /*7110*/  FFMA.FTZ R4, R24, R7, R5 ;  /* 0x0000000718047223 */ /* 0x000fe20000010005 */
[-C--:B------:R-:W-:Y:S01]  /*7120*/  FFMA.FTZ R3, R199, R197.reuse, -R6 ;  /* 0x000000c5c7037223 */ /* 0x080fe20000010806 */
[----:B------:R-:W-:Y:S01]  /*7130*/  HFMA2 R5, -RZ, RZ, 0, 0 ;  /* 0x00000000ff057431 */ /* 0x000fe200000001ff */
[----:B------:R-:W-:Y:S01]  /*7140*/  @!UP0 ULEA UR32, UR8, UR33, 0x4 ;  /* 0x0000002108208291 */ /* 0x000fe2000f8e20ff */
[----:B------:R-:W-:Y:S01]  /*7150*/  FMUL.FTZ R205, R205, R197 ;  /* 0x000000c5cdcd7220 */ /* 0x000fe20000410000 */
[----:B------:R-:W-:Y:S01]  /*7160*/  FFMA.FTZ R3, R23, R3, R4 ;  /* 0x0000000317037223 */ /* 0x000fe20000010004 */
[----:B------:R-:W-:-:S02]  /*7170*/  MOV R4, 0x3f800000 ;  /* 0x3f80000000047802 */ /* 0x000fc40000000f00 */
[----:B------:R-:W-:Y:S01]  /*7180*/  CS2R R6, SRZ ;  /* 0x0000000000067805 */ /* 0x000fe2000001ff00 */
[----:B------:R-:W-:Y:S01]  /*7190*/  FFMA.FTZ R215, R0, R159, R215 ;  /* 0x0000009f00d77223 */ /* 0x000fe200000100d7 */
[----:B------:R-:W-:Y:S01]  /*71a0*/  FADD.FTZ R217, R10, R217 ;  /* 0x000000d90ad97221 */ /* 0x000fe20000010000 */
[----:B------:R-:W-:Y:S01]  /*71b0*/  FFMA.FTZ R199, R199, R192, R205 ;  /* 0x000000c0c7c77223 */ /* 0x000fe200000100cd */
[----:B------:R0:W1:Y:S01]  /*71c0*/  SHFL.DOWN PT, R214, R2, 0x1, 0x1f ;  /* 0x08201f0002d67f89 */ /* 0x00006200000e0000 */
[----:B------:R-:W-:Y:S03]  /*71d0*/  BSSY.RECONVERGENT B0, `(.L_x_14284) ;  /* 0x0000015000007945 */ /* 0x000fe60003800200 */
[----:B------:R-:W2:Y:S01]  /*71e0*/  @!P1 LDS.128 R4, [UR32+0x2e10] ;  /* 0x002e1020ff049984 */ /* 0x000ea20008000c00 */
[----:B------:R-:W-:-:S03]  /*71f0*/  FFMA.FTZ R200, -R24, R200, R207 ;  /* 0x000000c818c87223 */ /* 0x000fc600000101cf */
[----:B------:R0:W3:Y:S01]  /*7200*/  SHFL.DOWN PT, R205, R208, 0x1, 0x1f ;  /* 0x08201f00d0cd7f89 */ /* 0x0000e200000e0000 */
[----:B------:R-:W-:-:S03]  /*7210*/  ISETP.GT.U32.AND P3, PT, R198, 0x1d, PT ;  /* 0x0000001dc600780c */ /* 0x000fc60003f64070 */
[----:B------:R0:W4:Y:S01]  /*7220*/  SHFL.DOWN PT, R212, R215, 0x1, 0x1f ;  /* 0x08201f00d7d47f89 */ /* 0x00012200000e0000 */
[----:B------:R-:W-:-:S03]  /*7230*/  ISETP.GT.U32.AND P4, PT, R198, 0x1b, PT ;  /* 0x0000001bc600780c */ /* 0x000fc60003f84070 */
[----:B------:R0:W0:Y:S01]  /*7240*/  SHFL.DOWN PT, R209, R217, 0x1, 0x1f ;  /* 0x08201f00d9d17f89 */ /* 0x00002200000e0000 */
[C---:B------:R-:W-:Y:S02]  /*7250*/  ISETP.GT.U32.AND P5, PT, R198.reuse, 0x17, PT ;  /* 0x00000017c600780c */ /* 0x040fe40003fa4070 */
        /* <DEDUP_REMOVED lines=12> */
.L_x_14285:
[----:B------:R-:W-:Y:S05]  /*7320*/  BSYNC.RECONVERGENT B0 ;  /* 0x0000000000007941 */ /* 0x000fea0003800200 */
.L_x_14284:
        /* <DEDUP_REMOVED lines=16> */
.L_x_14287:
[----:B------:R-:W-:Y:S05]  /*7430*/  BSYNC.RECONVERGENT B0 ;  /* 0x0000000000007941 */ /* 0x000fea0003800200 */
.L_x_14286:
        /* <DEDUP_REMOVED lines=16> */
.L_x_14289:
[----:B------:R-:W-:Y:S05]  /*7540*/  BSYNC.RECONVERGENT B0 ;  /* 0x0000000000007941 */ /* 0x000fea0003800200 */
.L_x_14288:
        /* <DEDUP_REMOVED lines=16> */
.L_x_14291:
[----:B------:R-:W-:Y:S05]  /*7650*/  BSYNC.RECONVERGENT B0 ;  /* 0x0000000000007941 */ /* 0x000fea0003800200 */
.L_x_14290:
        /* <DEDUP_REMOVED lines=16> */
.L_x_14293:
[----:B------:R-:W-:Y:S05]  /*7760*/  BSYNC.RECONVERGENT B0 ;  /* 0x0000000000007941 */ /* 0x000fea0003800200 */
.L_x_14292:
[----:B-1----:R-:W-:Y:S01]  /*7770*/  FFMA.FTZ R205, -R23, R199, R200 ;  /* 0x000000c717cd7223 */ /* 0x002fe200000101c8 */
[CC--:B------:R-:W-:Y:S01]  /*7780*/  FMUL.FTZ R200, R142.reuse, R192.reuse ;  /* 0x000000c08ec87220 */ /* 0x0c0fe20000410000 */
[-C--:B------:R-:W-:Y:S01]  /*7790*/  FMUL.FTZ R199, R142, R197.reuse ;  /* 0x000000c58ec77220 */ /* 0x080fe20000410000 */
[----:B------:R-:W-:Y:S01]  /*77a0*/  SHFL.DOWN PT, R223, R208, 0x1, 0x1f ;  /* 0x08201f00d0df7f89 */ /* 0x000fe200000e0000 */
[C---:B------:R-:W-:Y:S01]  /*77b0*/  ISETP.NE.AND P1, PT, R102.reuse, 0x1f, PT ;  /* 0x0000001f6600780c */ /* 0x040fe20003f25270 */
[C---:B------:R-:W-:Y:S01]  /*77c0*/  FFMA.FTZ R200, R143.reuse, R197, -R200 ;  /* 0x000000c58fc87223 */ /* 0x040fe200000108c8 */
[----:B------:R-:W-:Y:S01]  /*77d0*/  FFMA.FTZ R199, R143, R192, R199 ;  /* 0x000000c08fc77223 */ /* 0x000fe200000100c7 */
[----:B--2---:R-:W1:Y:S01]  /*77e0*/  SHFL.IDX PT, R210, R7, RZ, 0x1f ;  /* 0x00001fff07d27589 */ /* 0x004e6200000e0000 */
[----:B------:R-:W-:Y:S01]  /*77f0*/  ISETP.NE.AND P2, PT, R102, RZ, PT ;  /* 0x000000ff6600720c */ /* 0x000fe20003f45270 */
[----:B------:R-:W-:Y:S01]  /*7800*/  FFMA.FTZ R200, R53, R54, R200 ;  /* 0x0000003635c87223 */ /* 0x000fe200000100c8 */
[----:B------:R-:W-:Y:S01]  /*7810*/  FADD.FTZ R199, RZ, R199 ;  /* 0x000000c7ffc77221 */ /* 0x000fe20000010000 */
[----:B------:R-:W2:Y:S01]  /*7820*/  SHFL.DOWN PT, R221, R2, 0x1, 0x1f ;  /* 0x08201f0002dd7f89 */ /* 0x000ea200000e0000 */
[----:B------:R-:W-:Y:S01]  /*7830*/  BSSY.RECONVERGENT B0, `(.L_x_14294) ;  /* 0x00001fb000007945 */ /* 0x000fe20003800200 */
[CC--:B------:R-:W-:Y:S01]  /*7840*/  FMUL.FTZ R212, R144.reuse, R200.reuse ;  /* 0x000000c890d47220 */ /* 0x0c0fe20000410000 */
[-C--:B------:R-:W-:Y:S01]  /*7850*/  FMUL.FTZ R203, R144, R199.reuse ;  /* 0x000000c790cb7220 */ /* 0x080fe20000410000 */
[----:B0-----:R-:W0:Y:S01]  /*7860*/  SHFL.IDX PT, R209, R6, RZ, 0x1f ;  /* 0x00001fff06d17589 */ /* 0x001e2200000e0000 */
[-C--:B------:R-:W-:Y:S01]  /*7870*/  FMUL.FTZ R207, R201, R199.reuse ;  /* 0x000000c7c9cf7220 */ /* 0x080fe20000410000 */
[C---:B------:R-:W-:Y:S01]  /*7880*/  FFMA.FTZ R212, R145.reuse, R199, R212 ;  /* 0x000000c791d47223 */ /* 0x040fe200000100d4 */
[-C--:B------:R-:W-:Y:S01]  /*7890*/  FFMA.FTZ R203, R145, R200.reuse, -R203 ;  /* 0x000000c891cb7223 */ /* 0x080fe200000108cb */
[----:B------:R3:W5:Y:S01]  /*78a0*/  SHFL.IDX PT, R213, R208, RZ, 0x1f ;  /* 0x00001fffd0d57589 */ /* 0x00076200000e0000 */
[-C--:B------:R-:W-:Y:S01]  /*78b0*/  FFMA.FTZ R207, R202, R200.reuse, -R207 ;  /* 0x000000c8cacf7223 */ /* 0x080fe200000108cf */
[----:B------:R-:W-:Y:S01]  /*78c0*/  VOTEU.ALL UP0, P2 ;  /* 0x0000000000ff7886 */ /* 0x000fe20001000000 */
[----:B------:R-:W-:Y:S01]  /*78d0*/  FFMA.FTZ R203, R92, R63, R203 ;  /* 0x0000003f5ccb7223 */ /* 0x000fe200000100cb */
[----:B------:R1:W5:Y:S03]  /*78e0*/  SHFL.IDX PT, R211, R2, RZ, 0x1f ;  /* 0x00001fff02d37589 */ /* 0x00036600000e0000 */
[----:B------:R-:W-:Y:S01]  /*78f0*/  @!UP0 ULEA UR32, UR8, UR33, 0x4 ;  /* 0x0000002108208291 */ /* 0x000fe2000f8e20ff */
[----:B------:R-:W5:Y:S01]  /*7900*/  SHFL.DOWN PT, R214, R215, 0x1, 0x1f ;  /* 0x08201f00d7d67f89 */ /* 0x000f6200000e0000 */
[----:B---3--:R-:W-:Y:S01]  /*7910*/  FMUL.FTZ R208, R201, R200 ;  /* 0x000000c8c9d07220 */ /* 0x008fe20000410000 */
[----:B------:R-:W-:-:S02]  /*7920*/  FADD.FTZ R201, RZ, R212 ;  /* 0x000000d4ffc97221 */ /* 0x000fc40000010000 */
[----:B------:R-:W3:Y:S01]  /*7930*/  SHFL.DOWN PT, R225, R217, 0x1, 0x1f ;  /* 0x08201f00d9e17f89 */ /* 0x000ee200000e0000 */
[----:B------:R-:W-:Y:S01]  /*7940*/  FFMA.FTZ R208, R202, R199, R208 ;  /* 0x000000c7cad07223 */ /* 0x000fe200000100d0 */
[----:B------:R-:W-:Y:S01]  /*7950*/  FMUL.FTZ R219, R206, R201 ;  /* 0x000000c9cedb7220 */ /* 0x000fe20000410000 */
[----:B------:R-:W-:Y:S01]  /*7960*/  FFMA.FTZ R202, R22, R207, R3 ;  /* 0x000000cf16ca7223 */ /* 0x000fe20000010003 */
[-C--:B------:R-:W-:Y:S01]  /*7970*/  FMUL.FTZ R206, R206, R203.reuse ;  /* 0x000000cbcece7220 */ /* 0x080fe20000410000 */
[----:B----4-:R-:W4:Y:S01]  /*7980*/  SHFL.IDX PT, R215, R215, RZ, 0x1f ;  /* 0x00001fffd7d77589 */ /* 0x010f2200000e0000 */
[----:B------:R-:W-:Y:S01]  /*7990*/  FFMA.FTZ R207, R204, R203, -R219 ;  /* 0x000000cbcccf7223 */ /* 0x000fe200000108db */
[----:B-1----:R-:W-:Y:S01]  /*79a0*/  @P1 FMUL.FTZ R2, R223, R210 ;  /* 0x000000d2df021220 */ /* 0x002fe20000410000 */
[----:B------:R-:W-:Y:S01]  /*79b0*/  FFMA.FTZ R208, -R22, R208, R205 ;  /* 0x000000d016d07223 */ /* 0x000fe200000101cd */
[----:B------:R-:W1:Y:S01]  /*79c0*/  SHFL.IDX PT, R217, R217, RZ, 0x1f ;  /* 0x00001fffd9d97589 */ /* 0x000e6200000e0000 */
[----:B------:R-:W-:Y:S01]  /*79d0*/  FFMA.FTZ R205, R204, R201, R206 ;  /* 0x000000c9cccd7223 */ /* 0x000fe200000100ce */
[----:B------:R-:W-:Y:S01]  /*79e0*/  FFMA.FTZ R207, R21, R207, R202 ;  /* 0x000000cf15cf7223 */ /* 0x000fe200000100ca */
[C---:B--2---:R-:W-:Y:S01]  /*79f0*/  @P1 FMUL.FTZ R202, R221.reuse, R210 ;  /* 0x000000d2ddca1220 */ /* 0x044fe20000410000 */
[----:B0-----:R-:W-:Y:S01]  /*7a00*/  @P1 FFMA.FTZ R3, R221, R209, -R2 ;  /* 0x000000d1dd031223 */ /* 0x001fe20000010802 */
[----:B-----5:R-:W-:Y:S01]  /*7a10*/  FMUL.FTZ R2, R213, R7 ;  /* 0x00000007d5027220 */ /* 0x020fe20000410000 */
[----:B------:R-:W-:Y:S01]  /*7a20*/  FFMA.FTZ R205, -R21, R205, R208 ;  /* 0x000000cd15cd7223 */ /* 0x000fe200000101d0 */
[----:B------:R-:W-:Y:S01]  /*7a30*/  @P1 FFMA.FTZ R208, R223, R209, R202 ;  /* 0x000000d1dfd01223 */ /* 0x000fe200000100ca */
[-C--:B------:R-:W-:Y:S01]  /*7a40*/  FMUL.FTZ R204, R213, R6.reuse ;  /* 0x00000006d5cc7220 */ /* 0x080fe20000410000 */
[----:B------:R-:W-:Y:S01]  /*7a50*/  FFMA.FTZ R202, R211, R6, -R2 ;  /* 0x00000006d3ca7223 */ /* 0x000fe20000010802 */
[C---:B------:R-:W-:Y:S01]  /*7a60*/  FMUL.FTZ R2, R213.reuse, R5 ;  /* 0x00000005d5027220 */ /* 0x040fe20000410000 */
[----:B------:R-:W-:Y:S01]  /*7a70*/  @P1 FADD.FTZ R209, R214, R3 ;  /* 0x00000003d6d11221 */ /* 0x000fe20000010000 */
[-C--:B------:R-:W-:Y:S01]  /*7a80*/  FMUL.FTZ R6, R213, R4.reuse ;  /* 0x00000004d5067220 */ /* 0x080fe20000410000 */
[C---:B------:R-:W-:Y:S01]  /*7a90*/  FFMA.FTZ R206, R211.reuse, R7, R204 ;  /* 0x00000007d3ce7223 */ /* 0x040fe200000100cc */
[----:B------:R-:W-:Y:S01]  /*7aa0*/  FFMA.FTZ R4, R211, R4, -R2 ;  /* 0x00000004d3047223 */ /* 0x000fe20000010802 */
[----:B---3--:R-:W-:Y:S01]  /*7ab0*/  @P1 FADD.FTZ R210, R225, R208 ;  /* 0x000000d0e1d21221 */ /* 0x008fe20000010000 */
[----:B------:R-:W-:Y:S01]  /*7ac0*/  FMUL.FTZ R7, R209, R9 ;  /* 0x00000009d1077220 */ /* 0x000fe20000410000 */
[C---:B------:R-:W-:Y:S01]  /*7ad0*/  FMUL.FTZ R3, R160.reuse, R203 ;  /* 0x000000cba0037220 */ /* 0x040fe20000410000 */
[----:B------:R-:W-:Y:S01]  /*7ae0*/  FFMA.FTZ R5, R211, R5, R6 ;  /* 0x00000005d3057223 */ /* 0x000fe20000010006 */
[----:B------:R-:W-:Y:S01]  /*7af0*/  P2R R2, PR, RZ, 0x4 ;  /* 0x00000004ff027803 */ /* 0x000fe20000000000 */
[----:B------:R-:W-:Y:S01]  /*7b00*/  FMUL.FTZ R2, R160, R201 ;  /* 0x000000c9a0027220 */ /* 0x000fe20000410000 */
[C---:B------:R-:W-:Y:S01]  /*7b10*/  FMUL.FTZ R6, R210.reuse, R9 ;  /* 0x00000009d2067220 */ /* 0x040fe20000410000 */
[-C--:B------:R-:W-:Y:S01]  /*7b20*/  FFMA.FTZ R210, R210, R8.reuse, -R7 ;  /* 0x00000008d2d27223 */ /* 0x080fe20000010807 */
[C---:B------:R-:W-:Y:S01]  /*7b30*/  FFMA.FTZ R7, R162.reuse, R201, R3 ;  /* 0x000000c9a2077223 */ /* 0x040fe20000010003 */
[----:B------:R-:W-:Y:S01]  /*7b40*/  FFMA.FTZ R3, R162, R203, -R2 ;  /* 0x000000cba2037223 */ /* 0x000fe20000010802 */
[----:B------:R-:W-:Y:S01]  /*7b50*/  FFMA.FTZ R209, R209, R8, R6 ;  /* 0x00000008d1d17223 */ /* 0x000fe20000010006 */
[----:B----4-:R-:W-:Y:S01]  /*7b60*/  FADD.FTZ R6, R215, R202 ;  /* 0x000000cad7067221 */ /* 0x010fe20000010000 */
[----:B------:R-:W-:Y:S01]  /*7b70*/  FADD.FTZ R8, RZ, R7 ;  /* 0x00000007ff087221 */ /* 0x000fe20000010000 */
[----:B-1----:R-:W-:Y:S01]  /*7b80*/  FADD.FTZ R7, R217, R206 ;  /* 0x000000ced9077221 */ /* 0x002fe20000010000 */
[----:B------:R-:W-:Y:S01]  /*7b90*/  FFMA.FTZ R204, R52, R51, R3 ;  /* 0x0000003334cc7223 */ /* 0x000fe20000010003 */
[----:B------:R-:W-:Y:S01]  /*7ba0*/  FADD.FTZ R195, R195, R210 ;  /* 0x000000d2c3c37221 */ /* 0x000fe20000010000 */
[----:B------:R-:W-:Y:S01]  /*7bb0*/  FFMA.FTZ R189, R20, R189, R209 ;  /* 0x000000bd14bd7223 */ /* 0x000fe200000100d1 */
[C---:B------:R-:W-:Y:S01]  /*7bc0*/  FMUL.FTZ R2, R193.reuse, R8 ;  /* 0x00000008c1027220 */ /* 0x040fe20000410000 */
[-C--:B------:R-:W-:Y:S01]  /*7bd0*/  FMUL.FTZ R193, R193, R204.reuse ;  /* 0x000000ccc1c17220 */ /* 0x080fe20000410000 */
[C---:B------:R-:W-:Y:S01]  /*7be0*/  FMUL.FTZ R3, R160.reuse, R195 ;  /* 0x000000c3a0037220 */ /* 0x040fe20000410000 */
[----:B------:R0:W-:Y:S01]  /*7bf0*/  @!P2 STS.128 [UR32+0x2e10], R4 ;  /* 0x002e1004ff00a988 */ /* 0x0001e20008000c20 */
[----:B------:R-:W-:Y:S01]  /*7c00*/  ULEA UR32, UR13, 0xfffffc00, 0xa ;  /* 0xfffffc000d207891 */ /* 0x000fe2000f8e50ff */
[-C--:B------:R-:W-:Y:S01]  /*7c10*/  FMUL.FTZ R160, R160, R189.reuse ;  /* 0x000000bda0a07220 */ /* 0x080fe20000410000 */
[C---:B------:R-:W-:Y:S01]  /*7c20*/  FFMA.FTZ R9, R187.reuse, R204, -R2 ;  /* 0x000000ccbb097223 */ /* 0x040fe20000010802 */
[----:B------:R-:W-:Y:S01]  /*7c30*/  FFMA.FTZ R202, R187, R8, R193 ;  /* 0x00000008bbca7223 */ /* 0x000fe200000100c1 */
[C---:B------:R-:W-:Y:S01]  /*7c40*/  FFMA.FTZ R2, R162.reuse, R189, R3 ;  /* 0x000000bda2027223 */ /* 0x040fe20000010003 */
[----:B------:R-:W-:Y:S01]  /*7c50*/  USHF.R.S32.HI UR42, URZ, 0x1f, UR32 ;  /* 0x0000001fff2a7899 */ /* 0x000fe20008011420 */
[----:B------:R-:W-:Y:S01]  /*7c60*/  FFMA.FTZ R187, R162, R195, -R160 ;  /* 0x000000c3a2bb7223 */ /* 0x000fe200000108a0 */
[----:B------:R-:W-:Y:S01]  /*7c70*/  FMUL.FTZ R3, R16, UR48 ;  /* 0x0000003010037c20 */ /* 0x000fe20008410000 */
[----:B------:R-:W-:Y:S01]  /*7c80*/  FFMA.FTZ R188, R21, R188, R2 ;  /* 0x000000bc15bc7223 */ /* 0x000fe20000010002 */
[----:B------:R-:W-:Y:S01]  /*7c90*/  LOP3.LUT R2, R102, UR32, RZ, 0xfc, !PT ;  /* 0x0000002066027c12 */ /* 0x000fe2000f8efcff */
[----:B------:R-:W-:Y:S01]  /*7ca0*/  FADD.FTZ R186, R186, R187 ;  /* 0x000000bbbaba7221 */ /* 0x000fe20000010000 */
[----:B------:R-:W-:Y:S01]  /*7cb0*/  FFMA.FTZ R193, R156, UR47, -R3 ;  /* 0x0000002f9cc17c23 */ /* 0x000fe20008010803 */
[----:B------:R-:W-:Y:S01]  /*7cc0*/  MOV R3, UR42 ;  /* 0x0000002a00037c02 */ /* 0x000fe20008000f00 */
[C---:B0-----:R-:W-:Y:S01]  /*7cd0*/  FMUL.FTZ R7, R144.reuse, R188 ;  /* 0x000000bc90077220 */ /* 0x041fe20000410000 */
[----:B------:R-:W-:Y:S01]  /*7ce0*/  MOV R5, UR40 ;  /* 0x0000002800057c02 */ /* 0x000fe20008000f00 */
[----:B------:R-:W-:Y:S01]  /*7cf0*/  FMUL.FTZ R6, R144, R186 ;  /* 0x000000ba90067220 */ /* 0x000fe20000410000 */
[C---:B------:R-:W-:Y:S01]  /*7d00*/  FMUL.FTZ R144, R17.reuse, UR48 ;  /* 0x0000003011907c20 */ /* 0x040fe20008410000 */
[----:B------:R-:W-:Y:S01]  /*7d10*/  MOV R209, 0x84 ;  /* 0x0000008400d17802 */ /* 0x000fe20000000f00 */
[----:B------:R-:W-:Y:S01]  /*7d20*/  FMUL.FTZ R162, R17, UR47 ;  /* 0x0000002f11a27c20 */ /* 0x000fe20008410000 */
[----:B------:R-:W-:-:S04]  /*7d30*/  IMAD.WIDE.U32 R4, R5, UR8, R2 ;  /* 0x0000000805047c25 */ /* 0x000fc8000f8e0002 */
[C---:B------:R-:W-:Y:S01]  /*7d40*/  FFMA.FTZ R3, R145.reuse, R188, R6 ;  /* 0x000000bc91037223 */ /* 0x040fe20000010006 */
[----:B------:R-:W-:Y:S01]  /*7d50*/  FFMA.FTZ R6, R145, R186, -R7 ;  /* 0x000000ba91067223 */ /* 0x000fe20000010807 */
[----:B------:R-:W-:Y:S01]  /*7d60*/  FFMA.FTZ R7, R161, UR47, -R144 ;  /* 0x0000002fa1077c23 */ /* 0x000fe20008010890 */
[----:B------:R-:W-:Y:S01]  /*7d70*/  FMUL.FTZ R144, R18, UR48 ;  /* 0x0000003012907c20 */ /* 0x000fe20008410000 */
[----:B------:R-:W-:Y:S01]  /*7d80*/  FFMA.FTZ R185, R22, R185, R3 ;  /* 0x000000b916b97223 */ /* 0x000fe20000010003 */
[----:B------:R-:W-:Y:S01]  /*7d90*/  FADD.FTZ R183, R183, R6 ;  /* 0x00000006b7b77221 */ /* 0x000fe20000010000 */
[----:B------:R-:W-:Y:S02]  /*7da0*/  IMAD R160, R102, R209, UR33 ;  /* 0x0000002166a07e24 */ /* 0x000fe4000f8e02d1 */
[----:B------:R-:W-:Y:S01]  /*7db0*/  FMUL.FTZ R7, R34, R7 ;  /* 0x0000000722077220 */ /* 0x000fe20000410000 */
[----:B------:R-:W-:Y:S01]  /*7dc0*/  FFMA.FTZ R144, R167, UR47, -R144 ;  /* 0x0000002fa7907c23 */ /* 0x000fe20008010890 */
[C---:B------:R-:W-:Y:S01]  /*7dd0*/  FMUL.FTZ R6, R142.reuse, R183 ;  /* 0x000000b78e067220 */ /* 0x040fe20000410000 */
[-C--:B------:R-:W-:Y:S01]  /*7de0*/  FMUL.FTZ R142, R142, R185.reuse ;  /* 0x000000b98e8e7220 */ /* 0x080fe20000410000 */
[----:B------:R-:W-:Y:S01]  /*7df0*/  FFMA.FTZ R145, R161, UR48, R162 ;  /* 0x00000030a1917c23 */ /* 0x000fe200080100a2 */
[----:B------:R0:W-:Y:S01]  /*7e00*/  STS [R160+0x848], R7 ;  /* 0x00084807a0007388 */ /* 0x0001e20000000800 */
[C---:B------:R-:W-:Y:S01]  /*7e10*/  FFMA.FTZ R6, R143.reuse, R185, R6 ;  /* 0x000000b98f067223 */ /* 0x040fe20000010006 */
[----:B------:R-:W-:Y:S01]  /*7e20*/  FFMA.FTZ R142, R143, R183, -R142 ;  /* 0x000000b78f8e7223 */ /* 0x000fe2000001088e */
[----:B------:R-:W-:Y:S01]  /*7e30*/  FMUL.FTZ R145, R34, -R145 ;  /* 0x8000009122917220 */ /* 0x000fe20000410000 */
[----:B------:R-:W-:Y:S01]  /*7e40*/  FMUL.FTZ R162, R18, UR47 ;  /* 0x0000002f12a27c20 */ /* 0x000fe20008410000 */
[----:B------:R-:W-:Y:S01]  /*7e50*/  FFMA.FTZ R184, R23, R184, R6 ;  /* 0x000000b817b87223 */ /* 0x000fe20000010006 */
[----:B------:R-:W-:Y:S01]  /*7e60*/  FADD.FTZ R142, R179, R142 ;  /* 0x0000008eb38e7221 */ /* 0x000fe20000010000 */
[----:B------:R-:W-:Y:S01]  /*7e70*/  FMUL.FTZ R179, R146, UR47 ;  /* 0x0000002f92b37c20 */ /* 0x000fe20008410000 */
[----:B------:R-:W-:Y:S01]  /*7e80*/  FFMA.FTZ R162, R167, UR48, R162 ;  /* 0x00000030a7a27c23 */ /* 0x000fe200080100a2 */
[C---:B------:R-:W-:Y:S01]  /*7e90*/  FMUL.FTZ R6, R140.reuse, R184 ;  /* 0x000000b88c067220 */ /* 0x040fe20000410000 */
[----:B------:R-:W-:Y:S01]  /*7ea0*/  FMUL.FTZ R3, R140, R142 ;  /* 0x0000008e8c037220 */ /* 0x000fe20000410000 */
[----:B------:R-:W-:Y:S01]  /*7eb0*/  FMUL.FTZ R140, R19, UR48 ;  /* 0x00000030138c7c20 */ /* 0x000fe20008410000 */
[----:B0-----:R-:W-:Y:S01]  /*7ec0*/  FMUL.FTZ R7, R33, R144 ;  /* 0x0000009021077220 */ /* 0x001fe20000410000 */
[C---:B------:R-:W-:Y:S01]  /*7ed0*/  FFMA.FTZ R6, R141.reuse, R142, -R6 ;  /* 0x0000008e8d067223 */ /* 0x040fe20000010806 */
[----:B------:R-:W-:Y:S01]  /*7ee0*/  FFMA.FTZ R3, R141, R184, R3 ;  /* 0x000000b88d037223 */ /* 0x000fe20000010003 */
[----:B------:R-:W-:Y:S01]  /*7ef0*/  FFMA.FTZ R143, R169, UR47, -R140 ;  /* 0x0000002fa98f7c23 */ /* 0x000fe2000801088c */
[----:B------:R-:W-:Y:S01]  /*7f00*/  FMUL.FTZ R140, R19, UR47 ;  /* 0x0000002f138c7c20 */ /* 0x000fe20008410000 */
[----:B------:R-:W-:Y:S01]  /*7f10*/  FADD.FTZ R177, R177, R6 ;  /* 0x00000006b1b17221 */ /* 0x000fe20000010000 */
[----:B------:R-:W-:Y:S01]  /*7f20*/  FFMA.FTZ R181, R24, R181, R3 ;  /* 0x000000b518b57223 */ /* 0x000fe20000010003 */
[----:B------:R0:W-:Y:S01]  /*7f30*/  STS [R160+0x850], R7 ;  /* 0x00085007a0007388 */ /* 0x0001e20000000800 */
[----:B------:R-:W-:Y:S01]  /*7f40*/  FMUL.FTZ R141, R33, -R162 ;  /* 0x800000a2218d7220 */ /* 0x000fe20000410000 */
[C---:B------:R-:W-:Y:S01]  /*7f50*/  FMUL.FTZ R6, R138.reuse, R177 ;  /* 0x000000b18a067220 */ /* 0x040fe20000410000 */
[----:B------:R-:W-:Y:S01]  /*7f60*/  FMUL.FTZ R138, R138, R181 ;  /* 0x000000b58a8a7220 */ /* 0x000fe20000410000 */
[----:B------:R1:W-:Y:S01]  /*7f70*/  STS [R160+0x84c], R145 ;  /* 0x00084c91a0007388 */ /* 0x0003e20000000800 */
[----:B------:R-:W-:Y:S01]  /*7f80*/  FMUL.FTZ R143, R32, R143 ;  /* 0x0000008f208f7220 */ /* 0x000fe20000410000 */
[C---:B------:R-:W-:Y:S01]  /*7f90*/  FFMA.FTZ R6, R139.reuse, R181, R6 ;  /* 0x000000b58b067223 */ /* 0x040fe20000010006 */
[----:B------:R-:W-:Y:S01]  /*7fa0*/  FFMA.FTZ R3, R139, R177, -R138 ;  /* 0x000000b18b037223 */ /* 0x000fe2000001088a */
[----:B------:R2:W-:Y:S01]  /*7fb0*/  STS [R160+0x854], R141 ;  /* 0x0008548da0007388 */ /* 0x0005e20000000800 */
[----:B------:R-:W-:Y:S01]  /*7fc0*/  FFMA.FTZ R167, R98, -R89, R167 ;  /* 0x8000005962a77223 */ /* 0x000fe200000100a7 */
[----:B------:R-:W-:Y:S01]  /*7fd0*/  FFMA.FTZ R182, R25, R182, R6 ;  /* 0x000000b619b67223 */ /* 0x000fe20000010006 */
[----:B------:R-:W-:Y:S01]  /*7fe0*/  FADD.FTZ R3, R170, R3 ;  /* 0x00000003aa037221 */ /* 0x000fe20000010000 */
[----:B0-----:R-:W-:Y:S01]  /*7ff0*/  FFMA.FTZ R7, R169, UR48, R140 ;  /* 0x00000030a9077c23 */ /* 0x001fe2000801008c */
[----:B------:R-:W-:Y:S01]  /*8000*/  FFMA.FTZ R140, R166, UR48, R179 ;  /* 0x00000030a68c7c23 */ /* 0x000fe200080100b3 */
[----:B-1----:R-:W-:Y:S01]  /*8010*/  FMUL.FTZ R145, R146, UR48 ;  /* 0x0000003092917c20 */ /* 0x002fe20008410000 */
[C---:B------:R-:W-:Y:S01]  /*8020*/  FMUL.FTZ R6, R134.reuse, R3 ;  /* 0x0000000386067220 */ /* 0x040fe20000410000 */
[-C--:B------:R-:W-:Y:S01]  /*8030*/  FMUL.FTZ R134, R134, R182.reuse ;  /* 0x000000b686867220 */ /* 0x080fe20000410000 */
[----:B------:R-:W-:Y:S01]  /*8040*/  FMUL.FTZ R139, R32, -R7 ;  /* 0x80000007208b7220 */ /* 0x000fe20000410000 */
[----:B------:R-:W-:Y:S01]  /*8050*/  FFMA.FTZ R138, R166, UR47, -R145 ;  /* 0x0000002fa68a7c23 */ /* 0x000fe20008010891 */
[C---:B------:R-:W-:Y:S01]  /*8060*/  FFMA.FTZ R7, R135.reuse, R182, R6 ;  /* 0x000000b687077223 */ /* 0x040fe20000010006 */
[----:B------:R-:W-:Y:S01]  /*8070*/  FFMA.FTZ R135, R135, R3, -R134 ;  /* 0x0000000387877223 */ /* 0x000fe20000010886 */
[----:B------:R0:W-:Y:S01]  /*8080*/  STS [R160+0x858], R143 ;  /* 0x0008588fa0007388 */ /* 0x0001e20000000800 */
[----:B--2---:R-:W-:Y:S01]  /*8090*/  FMUL.FTZ R141, R31, R138 ;  /* 0x0000008a1f8d7220 */ /* 0x004fe20000410000 */
[----:B------:R-:W-:Y:S01]  /*80a0*/  FFMA.FTZ R173, R26, R173, R7 ;  /* 0x000000ad1aad7223 */ /* 0x000fe20000010007 */
[----:B------:R-:W-:Y:S01]  /*80b0*/  FADD.FTZ R135, R164, R135 ;  /* 0x00000087a4877221 */ /* 0x000fe20000010000 */
[----:B------:R1:W-:Y:S01]  /*80c0*/  STS [R160+0x85c], R139 ;  /* 0x00085c8ba0007388 */ /* 0x0003e20000000800 */
[----:B------:R-:W-:Y:S01]  /*80d0*/  FMUL.FTZ R7, R147, UR47 ;  /* 0x0000002f93077c20 */ /* 0x000fe20008410000 */
[----:B------:R-:W-:Y:S01]  /*80e0*/  FFMA.FTZ R169, R62, -R79, R169 ;  /* 0x8000004f3ea97223 */ /* 0x000fe200000100a9 */
[C---:B------:R-:W-:Y:S01]  /*80f0*/  FMUL.FTZ R6, R136.reuse, R135 ;  /* 0x0000008788067220 */ /* 0x040fe20000410000 */
[-C--:B------:R-:W-:Y:S01]  /*8100*/  FMUL.FTZ R136, R136, R173.reuse ;  /* 0x000000ad88887220 */ /* 0x080fe20000410000 */
[----:B------:R-:W-:Y:S01]  /*8110*/  FFMA.FTZ R7, R174, UR48, R7 ;  /* 0x00000030ae077c23 */ /* 0x000fe20008010007 */
[----:B0-----:R-:W-:Y:S01]  /*8120*/  FMUL.FTZ R143, R31, -R140 ;  /* 0x8000008c1f8f7220 */ /* 0x001fe20000410000 */
[C---:B------:R-:W-:Y:S01]  /*8130*/  FFMA.FTZ R6, R137.reuse, R173, R6 ;  /* 0x000000ad89067223 */ /* 0x040fe20000010006 */
[----:B------:R-:W-:Y:S01]  /*8140*/  FFMA.FTZ R134, R137, R135, -R136 ;  /* 0x0000008789867223 */ /* 0x000fe20000010888 */
[----:B------:R-:W-:Y:S01]  /*8150*/  FMUL.FTZ R137, R30, -R7 ;  /* 0x800000071e897220 */ /* 0x000fe20000410000 */
[----:B-1----:R-:W-:Y:S01]  /*8160*/  MOV R139, UR41 ;  /* 0x00000029008b7c02 */ /* 0x002fe20008000f00 */
[----:B------:R-:W-:Y:S01]  /*8170*/  FFMA.FTZ R172, R27, R172, R6 ;  /* 0x000000ac1bac7223 */ /* 0x000fe20000010006 */
[----:B------:R-:W-:Y:S01]  /*8180*/  FADD.FTZ R134, R163, R134 ;  /* 0x00000086a3867221 */ /* 0x000fe20000010000 */
[----:B------:R-:W-:Y:S01]  /*8190*/  LEA R6, P1, R4, UR9, 0x2 ;  /* 0x0000000904067c11 */ /* 0x000fe2000f8210ff */
[----:B------:R-:W-:Y:S01]  /*81a0*/  FMUL.FTZ R140, R148, UR47 ;  /* 0x0000002f948c7c20 */ /* 0x000fe20008410000 */
[----:B------:R-:W-:Y:S01]  /*81b0*/  FMUL.FTZ R136, R117, R172 ;  /* 0x000000ac75887220 */ /* 0x000fe20000410000 */
[----:B------:R-:W-:-:S02]  /*81c0*/  IMAD R5, R139, UR8, R5 ;  /* 0x000000088b057c24 */ /* 0x000fc4000f8e0205 */
[-C--:B------:R-:W-:Y:S01]  /*81d0*/  FMUL.FTZ R117, R117, R134.reuse ;  /* 0x0000008675757220 */ /* 0x080fe20000410000 */
[----:B------:R-:W-:Y:S01]  /*81e0*/  FFMA.FTZ R140, R175, UR48, R140 ;  /* 0x00000030af8c7c23 */ /* 0x000fe2000801008c */
[C---:B------:R-:W-:Y:S01]  /*81f0*/  FFMA.FTZ R136, R119.reuse, R134, -R136 ;  /* 0x0000008677887223 */ /* 0x040fe20000010888 */
[----:B------:R0:W-:Y:S01]  /*8200*/  STS [R160+0x86c], R137 ;  /* 0x00086c89a0007388 */ /* 0x0001e20000000800 */
[----:B------:R-:W-:Y:S01]  /*8210*/  FFMA.FTZ R117, R119, R172, R117 ;  /* 0x000000ac77757223 */ /* 0x000fe20000010075 */
[----:B------:R-:W-:Y:S01]  /*8220*/  LEA.HI.X R7, R4, UR12, R5, 0x2, P1 ;  /* 0x0000000c04077c11 */ /* 0x000fe200088f1405 */
[----:B------:R-:W-:Y:S01]  /*8230*/  FMUL.FTZ R4, R148, UR48 ;  /* 0x0000003094047c20 */ /* 0x000fe20008410000 */
[----:B------:R-:W-:Y:S01]  /*8240*/  FADD.FTZ R151, R151, R136 ;  /* 0x0000008897977221 */ /* 0x000fe20000010000 */
[----:B------:R-:W-:Y:S01]  /*8250*/  FFMA.FTZ R165, R28, R165, R117 ;  /* 0x000000a51ca57223 */ /* 0x000fe20000010075 */
[----:B------:R-:W-:Y:S01]  /*8260*/  FMUL.FTZ R5, R150, UR48 ;  /* 0x0000003096057c20 */ /* 0x000fe20008410000 */
[----:B------:R-:W-:Y:S01]  /*8270*/  FFMA.FTZ R138, R175, UR47, -R4 ;  /* 0x0000002faf8a7c23 */ /* 0x000fe20008010804 */
[C---:B------:R-:W-:Y:S01]  /*8280*/  FMUL.FTZ R4, R120.reuse, R151 ;  /* 0x0000009778047220 */ /* 0x040fe20000410000 */
[-C--:B------:R-:W-:Y:S01]  /*8290*/  FMUL.FTZ R136, R120, R165.reuse ;  /* 0x000000a578887220 */ /* 0x080fe20000410000 */
[----:B------:R-:W-:Y:S01]  /*82a0*/  FFMA.FTZ R5, R178, UR47, -R5 ;  /* 0x0000002fb2057c23 */ /* 0x000fe20008010805 */
[----:B------:R-:W-:Y:S01]  /*82b0*/  FMUL.FTZ R119, R29, R138 ;  /* 0x0000008a1d777220 */ /* 0x000fe20000410000 */
[C---:B------:R-:W-:Y:S01]  /*82c0*/  FFMA.FTZ R120, R121.reuse, R165, R4 ;  /* 0x000000a579787223 */ /* 0x040fe20000010004 */
[----:B------:R-:W-:Y:S01]  /*82d0*/  FFMA.FTZ R4, R121, R151, -R136 ;  /* 0x0000009779047223 */ /* 0x000fe20000010888 */
[----:B------:R-:W-:Y:S01]  /*82e0*/  FMUL.FTZ R139, R28, R5 ;  /* 0x000000051c8b7220 */ /* 0x000fe20000410000 */
[C---:B------:R-:W-:Y:S01]  /*82f0*/  FMUL.FTZ R121, R29.reuse, -R140 ;  /* 0x8000008c1d797220 */ /* 0x040fe20000410000 */
[----:B------:R-:W-:Y:S01]  /*8300*/  FFMA.FTZ R158, R29, R158, R120 ;  /* 0x0000009e1d9e7223 */ /* 0x000fe20000010078 */
[----:B------:R-:W-:Y:S01]  /*8310*/  FADD.FTZ R4, R149, R4 ;  /* 0x0000000495047221 */ /* 0x000fe20000010000 */
[----:B------:R1:W-:Y:S01]  /*8320*/  STS [R160+0x870], R119 ;  /* 0x00087077a0007388 */ /* 0x0003e20000000800 */
[----:B0-----:R-:W-:Y:S01]  /*8330*/  FMUL.FTZ R137, R150, UR47 ;  /* 0x0000002f96897c20 */ /* 0x001fe20008410000 */
[C---:B------:R-:W-:Y:S01]  /*8340*/  FMUL.FTZ R117, R122.reuse, R158 ;  /* 0x0000009e7a757220 */ /* 0x040fe20000410000 */
[----:B------:R-:W-:Y:S01]  /*8350*/  FMUL.FTZ R120, R122, R4 ;  /* 0x000000047a787220 */ /* 0x000fe20000410000 */
[----:B------:R0:W-:Y:S01]  /*8360*/  STS [R160+0x874], R121 ;  /* 0x00087479a0007388 */ /* 0x0001e20000000800 */
[----:B------:R-:W-:Y:S01]  /*8370*/  FFMA.FTZ R166, R95, -R88, R166 ;  /* 0x800000585fa67223 */ /* 0x000fe200000100a6 */
[----:B------:R-:W-:Y:S01]  /*8380*/  FFMA.FTZ R137, R178, UR48, R137 ;  /* 0x00000030b2897c23 */ /* 0x000fe20008010089 */
[C---:B------:R-:W-:Y:S01]  /*8390*/  FFMA.FTZ R5, R123.reuse, R158, R120 ;  /* 0x0000009e7b057223 */ /* 0x040fe20000010078 */
[----:B------:R-:W-:Y:S01]  /*83a0*/  FFMA.FTZ R120, R123, R4, -R117 ;  /* 0x000000047b787223 */ /* 0x000fe20000010875 */
[----:B------:R-:W-:Y:S01]  /*83b0*/  FMUL.FTZ R117, R168, UR48 ;  /* 0x00000030a8757c20 */ /* 0x000fe20008410000 */
[----:B------:R-:W-:Y:S01]  /*83c0*/  FMUL.FTZ R145, R147, UR48 ;  /* 0x0000003093917c20 */ /* 0x000fe20008410000 */
[----:B------:R-:W-:Y:S01]  /*83d0*/  FFMA.FTZ R155, R30, R155, R5 ;  /* 0x0000009b1e9b7223 */ /* 0x000fe20000010005 */
[----:B------:R-:W-:Y:S01]  /*83e0*/  FADD.FTZ R15, R15, R120 ;  /* 0x000000780f0f7221 */ /* 0x000fe20000010000 */
[----:B------:R-:W-:Y:S01]  /*83f0*/  FFMA.FTZ R122, R180, UR47, -R117 ;  /* 0x0000002fb47a7c23 */ /* 0x000fe20008010875 */
[----:B------:R-:W-:Y:S01]  /*8400*/  FMUL.FTZ R117, R168, UR47 ;  /* 0x0000002fa8757c20 */ /* 0x000fe20008410000 */
[----:B------:R-:W-:Y:S01]  /*8410*/  FMUL.FTZ R137, R28, -R137 ;  /* 0x800000891c897220 */ /* 0x000fe20000410000 */
[C---:B------:R-:W-:Y:S01]  /*8420*/  FMUL.FTZ R120, R124.reuse, R15 ;  /* 0x0000000f7c787220 */ /* 0x040fe20000410000 */
[-C--:B------:R-:W-:Y:S01]  /*8430*/  FMUL.FTZ R124, R124, R155.reuse ;  /* 0x0000009b7c7c7220 */ /* 0x080fe20000410000 */
[----:B-1----:R-:W-:Y:S01]  /*8440*/  FMUL.FTZ R119, R27, R122 ;  /* 0x0000007a1b777220 */ /* 0x002fe20000410000 */
[----:B------:R-:W-:Y:S01]  /*8450*/  FFMA.FTZ R122, R180, UR48, R117 ;  /* 0x00000030b47a7c23 */ /* 0x000fe20008010075 */
[C---:B------:R-:W-:Y:S01]  /*8460*/  FFMA.FTZ R120, R125.reuse, R155, R120 ;  /* 0x0000009b7d787223 */ /* 0x040fe20000010078 */
[----:B------:R-:W-:Y:S01]  /*8470*/  FFMA.FTZ R5, R125, R15, -R124 ;  /* 0x0000000f7d057223 */ /* 0x000fe2000001087c */
[----:B------:R-:W-:Y:S01]  /*8480*/  FMUL.FTZ R117, R171, UR48 ;  /* 0x00000030ab757c20 */ /* 0x000fe20008410000 */
[----:B0-----:R-:W-:Y:S01]  /*8490*/  FMUL.FTZ R121, R27, -R122 ;  /* 0x8000007a1b797220 */ /* 0x001fe20000410000 */
[----:B------:R-:W-:Y:S01]  /*84a0*/  FFMA.FTZ R152, R31, R152, R120 ;  /* 0x000000981f987223 */ /* 0x000fe20000010078 */
[----:B------:R-:W-:Y:S01]  /*84b0*/  FADD.FTZ R5, R14, R5 ;  /* 0x000000050e057221 */ /* 0x000fe20000010000 */
[----:B------:R-:W-:Y:S01]  /*84c0*/  FFMA.FTZ R123, R190, UR47, -R117 ;  /* 0x0000002fbe7b7c23 */ /* 0x000fe20008010875 */
        /* <DEDUP_REMOVED lines=8> */
[C---:B------:R-:W-:Y:S01]  /*8550*/  FMUL.FTZ R125, R26.reuse, -R125 ;  /* 0x8000007d1a7d7220 */ /* 0x040fe20000410000 */
[----:B------:R-:W-:Y:S01]  /*8560*/  FMUL.FTZ R123, R26, R123 ;  /* 0x0000007b1a7b7220 */ /* 0x000fe20000410000 */
[----:B------:R-:W-:Y:S01]  /*8570*/  FFMA.FTZ R157, R32, R157, R117 ;  /* 0x0000009d209d7223 */ /* 0x000fe20000010075 */
[----:B------:R-:W-:Y:S01]  /*8580*/  FADD.FTZ R14, R13, R14 ;  /* 0x0000000e0d0e7221 */ /* 0x000fe20000010000 */
[----:B------:R-:W-:Y:S01]  /*8590*/  FMUL.FTZ R117, R176, UR48 ;  /* 0x00000030b0757c20 */ /* 0x000fe20008410000 */
[----:B0-----:R-:W-:Y:S01]  /*85a0*/  FMUL.FTZ R121, R191, UR48 ;  /* 0x00000030bf797c20 */ /* 0x001fe20008410000 */
[CC--:B------:R-:W-:Y:S01]  /*85b0*/  FMUL.FTZ R13, R128.reuse, R157.reuse ;  /* 0x0000009d800d7220 */ /* 0x0c0fe20000410000 */
[-C--:B------:R-:W-:Y:S01]  /*85c0*/  FMUL.FTZ R120, R128, R14.reuse ;  /* 0x0000000e80787220 */ /* 0x080fe20000410000 */
[----:B-1----:R-:W-:Y:S01]  /*85d0*/  FMUL.FTZ R119, R176, UR47 ;  /* 0x0000002fb0777c20 */ /* 0x002fe20008410000 */
[C---:B------:R-:W-:Y:S01]  /*85e0*/  FFMA.FTZ R122, R194.reuse, UR47, -R117 ;  /* 0x0000002fc27a7c23 */ /* 0x040fe20008010875 */
[C---:B------:R-:W-:Y:S01]  /*85f0*/  FFMA.FTZ R13, R129.reuse, R14, -R13 ;  /* 0x0000000e810d7223 */ /* 0x040fe2000001080d */
[----:B------:R-:W-:Y:S01]  /*8600*/  FFMA.FTZ R120, R129, R157, R120 ;  /* 0x0000009d81787223 */ /* 0x000fe20000010078 */
[----:B------:R-:W-:Y:S01]  /*8610*/  FFMA.FTZ R124, R194, UR48, R119 ;  /* 0x00000030c27c7c23 */ /* 0x000fe20008010077 */
[----:B------:R-:W-:Y:S01]  /*8620*/  FMUL.FTZ R119, R25, R122 ;  /* 0x0000007a19777220 */ /* 0x000fe20000410000 */
[----:B------:R-:W-:Y:S01]  /*8630*/  FADD.FTZ R12, R12, R13 ;  /* 0x0000000d0c0c7221 */ /* 0x000fe20000010000 */
[----:B------:R-:W-:Y:S01]  /*8640*/  FFMA.FTZ R154, R33, R154, R120 ;  /* 0x0000009a219a7223 */ /* 0x000fe20000010078 */
[----:B------:R-:W-:Y:S01]  /*8650*/  FFMA.FTZ R13, R196, UR47, -R121 ;  /* 0x0000002fc40d7c23 */ /* 0x000fe20008010879 */
[----:B------:R0:W-:Y:S01]  /*8660*/  STS [R160+0x88c], R125 ;  /* 0x00088c7da0007388 */ /* 0x0001e20000000800 */
[C---:B------:R-:W-:Y:S01]  /*8670*/  FMUL.FTZ R120, R130.reuse, R12 ;  /* 0x0000000c82787220 */ /* 0x040fe20000410000 */
[----:B------:R-:W-:Y:S01]  /*8680*/  FMUL.FTZ R117, R130, R154 ;  /* 0x0000009a82757220 */ /* 0x000fe20000410000 */
[----:B------:R-:W-:Y:S01]  /*8690*/  FMUL.FTZ R121, R25, -R124 ;  /* 0x8000007c19797220 */ /* 0x000fe20000410000 */
[----:B------:R1:W-:Y:S01]  /*86a0*/  STS [R160+0x888], R123 ;  /* 0x0008887ba0007388 */ /* 0x0003e20000000800 */
[----:B------:R-:W-:Y:S01]  /*86b0*/  FMUL.FTZ R126, R192, UR47 ;  /* 0x0000002fc07e7c20 */ /* 0x000fe20008410000 */
[----:B------:R-:W-:Y:S01]  /*86c0*/  FFMA.FTZ R122, R131, R12, -R117 ;  /* 0x0000000c837a7223 */ /* 0x000fe20000010875 */
[----:B------:R-:W-:Y:S01]  /*86d0*/  FFMA.FTZ R145, R174, UR47, -R145 ;  /* 0x0000002fae917c23 */ /* 0x000fe20008010891 */
[----:B------:R2:W-:Y:S01]  /*86e0*/  STS [R160+0x890], R119 ;  /* 0x00089077a0007388 */ /* 0x0005e20000000800 */
[----:B------:R-:W-:Y:S01]  /*86f0*/  FFMA.FTZ R126, R197, UR48, R126 ;  /* 0x00000030c57e7c23 */ /* 0x000fe2000801007e */
[----:B0-----:R-:W-:Y:S01]  /*8700*/  FMUL.FTZ R125, R24, R13 ;  /* 0x0000000d187d7220 */ /* 0x001fe20000410000 */
[----:B------:R-:W-:Y:S01]  /*8710*/  FFMA.FTZ R13, R131, R154, R120 ;  /* 0x0000009a830d7223 */ /* 0x000fe20000010078 */
[----:B------:R-:W-:Y:S01]  /*8720*/  FMUL.FTZ R120, R192, UR48 ;  /* 0x00000030c0787c20 */ /* 0x000fe20008410000 */
[----:B------:R-:W-:Y:S01]  /*8730*/  FADD.FTZ R122, R11, R122 ;  /* 0x0000007a0b7a7221 */ /* 0x000fe20000010000 */
[----:B-1----:R-:W-:Y:S01]  /*8740*/  FMUL.FTZ R123, R191, UR47 ;  /* 0x0000002fbf7b7c20 */ /* 0x002fe20008410000 */
[----:B------:R-:W-:Y:S01]  /*8750*/  FFMA.FTZ R153, R34, R153, R13 ;  /* 0x0000009922997223 */ /* 0x000fe2000001000d */
[----:B------:R-:W-:Y:S01]  /*8760*/  FFMA.FTZ R124, R197, UR47, -R120 ;  /* 0x0000002fc57c7c23 */ /* 0x000fe20008010878 */
[-C--:B------:R-:W-:Y:S01]  /*8770*/  FMUL.FTZ R120, R132, R122.reuse ;  /* 0x0000007a84787220 */ /* 0x080fe20000410000 */
[----:B------:R-:W-:Y:S01]  /*8780*/  FFMA.FTZ R123, R196, UR48, R123 ;  /* 0x00000030c47b7c23 */ /* 0x000fe2000801007b */
[-C--:B------:R-:W-:Y:S01]  /*8790*/  FMUL.FTZ R13, R132, R153.reuse ;  /* 0x00000099840d7220 */ /* 0x080fe20000410000 */
[----:B------:R0:W-:Y:S01]  /*87a0*/  STS [R160+0x894], R121 ;  /* 0x00089479a0007388 */ /* 0x0001e20000000800 */
[C---:B------:R-:W-:Y:S01]  /*87b0*/  FFMA.FTZ R11, R133.reuse, R153, R120 ;  /* 0x00000099850b7223 */ /* 0x040fe20000010078 */
[----:B------:R-:W-:Y:S01]  /*87c0*/  FMUL.FTZ R123, R24, -R123 ;  /* 0x8000007b187b7220 */ /* 0x000fe20000410000 */
[----:B------:R-:W-:Y:S01]  /*87d0*/  FFMA.FTZ R13, R133, R122, -R13 ;  /* 0x0000007a850d7223 */ /* 0x000fe2000001080d */
[----:B------:R1:W-:Y:S01]  /*87e0*/  STS [R160+0x898], R125 ;  /* 0x0008987da0007388 */ /* 0x0003e20000000800 */
[----:B------:R-:W-:Y:S01]  /*87f0*/  FFMA.FTZ R159, R0, R159, R11 ;  /* 0x0000009f009f7223 */ /* 0x000fe2000001000b */
[-C--:B------:R-:W-:Y:S01]  /*8800*/  FMUL.FTZ R11, R153, R85.reuse ;  /* 0x00000055990b7220 */ /* 0x080fe20000410000 */
[----:B--2---:R-:W-:Y:S01]  /*8810*/  FADD.FTZ R119, R10, R13 ;  /* 0x0000000d0a777221 */ /* 0x004fe20000010000 */
[-C--:B------:R-:W-:Y:S01]  /*8820*/  FFMA.FTZ R13, R97, -R90.reuse, R156 ;  /* 0x8000005a610d7223 */ /* 0x080fe2000001009c */
[----:B------:R-:W-:Y:S01]  /*8830*/  FMUL.FTZ R10, R159, R90 ;  /* 0x0000005a9f0a7220 */ /* 0x000fe20000410000 */
[----:B0-----:R-:W-:Y:S01]  /*8840*/  FMUL.FTZ R121, R23, R124 ;  /* 0x0000007c17797220 */ /* 0x001fe20000410000 */
[----:B------:R-:W-:Y:S01]  /*8850*/  FMUL.FTZ R117, R119, R90 ;  /* 0x0000005a77757220 */ /* 0x000fe20000410000 */
[----:B------:R0:W-:Y:S01]  /*8860*/  STS [R160+0x89c], R123 ;  /* 0x00089c7ba0007388 */ /* 0x0001e20000000800 */
[----:B------:R-:W-:Y:S01]  /*8870*/  FMUL.FTZ R124, R16, R10 ;  /* 0x0000000a107c7220 */ /* 0x000fe20000410000 */
[----:B------:R-:W-:Y:S01]  /*8880*/  FFMA.FTZ R120, R64, -R85, R161 ;  /* 0x8000005540787223 */ /* 0x000fe200000100a1 */
[----:B-1----:R-:W-:Y:S01]  /*8890*/  FMUL.FTZ R125, R17, R11 ;  /* 0x0000000b117d7220 */ /* 0x002fe20000410000 */
[----:B------:R1:W-:Y:S01]  /*88a0*/  STS [R160+0x8a0], R121 ;  /* 0x0008a079a0007388 */ /* 0x0003e20000000800 */
[----:B------:R-:W-:Y:S01]  /*88b0*/  FMUL.FTZ R127, R23, -R126 ;  /* 0x8000007e177f7220 */ /* 0x000fe20000410000 */
[----:B------:R-:W-:Y:S01]  /*88c0*/  FMUL.FTZ R133, R199, UR47 ;  /* 0x0000002fc7857c20 */ /* 0x000fe20008410000 */
[----:B------:R-:W-:Y:S01]  /*88d0*/  FFMA.FTZ R174, R61, -R68, R174 ;  /* 0x800000443dae7223 */ /* 0x000fe200000100ae */
[----:B------:R-:W-:Y:S01]  /*88e0*/  STS [R160+0x87c], R137 ;  /* 0x00087c89a0007388 */ /* 0x000fe20000000800 */
[----:B------:R-:W-:Y:S01]  /*88f0*/  FFMA.FTZ R175, R96, -R87, R175 ;  /* 0x8000005760af7223 */ /* 0x000fe200000100af */
[----:B0-----:R-:W-:Y:S01]  /*8900*/  FMUL.FTZ R123, R122, R85 ;  /* 0x000000557a7b7220 */ /* 0x001fe20000410000 */
[----:B------:R-:W-:Y:S01]  /*8910*/  FMUL.FTZ R138, R201, UR48 ;  /* 0x00000030c98a7c20 */ /* 0x000fe20008410000 */
[----:B------:R0:W-:Y:S01]  /*8920*/  STS [R160+0x8a4], R127 ;  /* 0x0008a47fa0007388 */ /* 0x0001e20000000800 */
[----:B------:R-:W-:Y:S01]  /*8930*/  FMUL.FTZ R136, R134, R86 ;  /* 0x0000005686887220 */ /* 0x000fe20000410000 */
[-C--:B-1----:R-:W-:Y:S01]  /*8940*/  FFMA.FTZ R121, R13, R117.reuse, -R124 ;  /* 0x000000750d797223 */ /* 0x082fe2000001087c */
[----:B------:R-:W-:Y:S01]  /*8950*/  FMUL.FTZ R124, R16, R117 ;  /* 0x00000075107c7220 */ /* 0x000fe20000410000 */
[----:B------:R-:W-:Y:S01]  /*8960*/  FMUL.FTZ R117, R199, UR48 ;  /* 0x00000030c7757c20 */ /* 0x000fe20008410000 */
[-C--:B------:R-:W-:Y:S01]  /*8970*/  FFMA.FTZ R126, R120, R123.reuse, -R125 ;  /* 0x0000007b787e7223 */ /* 0x080fe2000001087d */
[----:B------:R-:W-:Y:S01]  /*8980*/  FMUL.FTZ R123, R17, R123 ;  /* 0x0000007b117b7220 */ /* 0x000fe20000410000 */
[----:B------:R-:W-:Y:S01]  /*8990*/  FFMA.FTZ R124, R13, R10, R124 ;  /* 0x0000000a0d7c7223 */ /* 0x000fe2000001007c */
[----:B------:R-:W-:Y:S01]  /*89a0*/  FMUL.FTZ R125, R12, R89 ;  /* 0x000000590c7d7220 */ /* 0x000fe20000410000 */
[----:B------:R-:W-:Y:S01]  /*89b0*/  FADD.FTZ R121, RZ, R121 ;  /* 0x00000079ff797221 */ /* 0x000fe20000010000 */
[----:B0-----:R-:W-:Y:S01]  /*89c0*/  FFMA.FTZ R127, R200, UR47, -R117 ;  /* 0x0000002fc87f7c23 */ /* 0x001fe20008010875 */
[----:B------:R-:W-:Y:S01]  /*89d0*/  FFMA.FTZ R123, R120, R11, R123 ;  /* 0x0000000b787b7223 */ /* 0x000fe2000001007b */
[----:B------:R-:W-:Y:S01]  /*89e0*/  FADD.FTZ R124, RZ, R124 ;  /* 0x0000007cff7c7221 */ /* 0x000fe20000010000 */
[----:B------:R-:W-:Y:S01]  /*89f0*/  FMUL.FTZ R117, R154, R89 ;  /* 0x000000599a757220 */ /* 0x000fe20000410000 */
[----:B------:R-:W-:Y:S01]  /*8a00*/  FMUL.FTZ R128, R18, R125 ;  /* 0x0000007d12807220 */ /* 0x000fe20000410000 */
[----:B------:R-:W-:Y:S01]  /*8a10*/  FMUL.FTZ R129, R22, R127 ;  /* 0x0000007f16817220 */ /* 0x000fe20000410000 */
[----:B------:R-:W-:Y:S01]  /*8a20*/  FADD.FTZ R123, R124, R123 ;  /* 0x0000007b7c7b7221 */ /* 0x000fe20000010000 */
[-C--:B------:R-:W-:Y:S01]  /*8a30*/  FMUL.FTZ R124, R18, R117.reuse ;  /* 0x00000075127c7220 */ /* 0x080fe20000410000 */
[----:B------:R-:W-:Y:S01]  /*8a40*/  FFMA.FTZ R128, R167, R117, R128 ;  /* 0x00000075a7807223 */ /* 0x000fe20000010080 */
[----:B------:R-:W-:Y:S01]  /*8a50*/  FADD.FTZ R126, R121, R126 ;  /* 0x0000007e797e7221 */ /* 0x000fe20000010000 */
[----:B------:R-:W-:Y:S01]  /*8a60*/  FMUL.FTZ R121, R152, R88 ;  /* 0x0000005898797220 */ /* 0x000fe20000410000 */
[----:B------:R-:W-:Y:S01]  /*8a70*/  FFMA.FTZ R125, R167, R125, -R124 ;  /* 0x0000007da77d7223 */ /* 0x000fe2000001087c */
[----:B------:R-:W-:Y:S01]  /*8a80*/  FADD.FTZ R123, R123, R128 ;  /* 0x000000807b7b7221 */ /* 0x000fe20000010000 */
[-C--:B------:R-:W-:Y:S01]  /*8a90*/  FMUL.FTZ R128, R14, R79.reuse ;  /* 0x0000004f0e807220 */ /* 0x080fe20000410000 */
[----:B------:R-:W-:Y:S01]  /*8aa0*/  FMUL.FTZ R124, R157, R79 ;  /* 0x0000004f9d7c7220 */ /* 0x000fe20000410000 */
[----:B------:R0:W-:Y:S01]  /*8ab0*/  STS [R160+0x8a8], R129 ;  /* 0x0008a881a0007388 */ /* 0x0001e20000000800 */
[----:B------:R-:W-:Y:S01]  /*8ac0*/  FMUL.FTZ R131, R146, R121 ;  /* 0x0000007992837220 */ /* 0x000fe20000410000 */
[C---:B------:R-:W-:Y:S01]  /*8ad0*/  FMUL.FTZ R130, R19.reuse, R128 ;  /* 0x0000008013827220 */ /* 0x040fe20000410000 */
[-C--:B------:R-:W-:Y:S01]  /*8ae0*/  FMUL.FTZ R127, R19, R124.reuse ;  /* 0x0000007c137f7220 */ /* 0x080fe20000410000 */
[----:B------:R-:W-:Y:S01]  /*8af0*/  FADD.FTZ R125, R126, R125 ;  /* 0x0000007d7e7d7221 */ /* 0x000fe20000010000 */
[----:B------:R-:W-:Y:S01]  /*8b00*/  FFMA.FTZ R137, R200, UR48, R133 ;  /* 0x00000030c8897c23 */ /* 0x000fe20008010085 */
[C---:B------:R-:W-:Y:S01]  /*8b10*/  FFMA.FTZ R130, R169.reuse, R124, R130 ;  /* 0x0000007ca9827223 */ /* 0x040fe20000010082 */
[----:B------:R-:W-:Y:S01]  /*8b20*/  FFMA.FTZ R128, R169, R128, -R127 ;  /* 0x00000080a9807223 */ /* 0x000fe2000001087f */
[----:B------:R-:W-:Y:S01]  /*8b30*/  FFMA.FTZ R140, R203, UR47, -R138 ;  /* 0x0000002fcb8c7c23 */ /* 0x000fe2000801088a */
[----:B------:R-:W-:Y:S01]  /*8b40*/  FMUL.FTZ R137, R22, -R137 ;  /* 0x8000008916897220 */ /* 0x000fe20000410000 */
[----:B0-----:R-:W-:Y:S01]  /*8b50*/  FMUL.FTZ R129, R5, R88 ;  /* 0x0000005805817220 */ /* 0x001fe20000410000 */
[----:B------:R-:W-:Y:S01]  /*8b60*/  FADD.FTZ R130, R123, R130 ;  /* 0x000000827b827221 */ /* 0x000fe20000010000 */
[-C--:B------:R-:W-:Y:S01]  /*8b70*/  FMUL.FTZ R123, R155, R68.reuse ;  /* 0x000000449b7b7220 */ /* 0x080fe20000410000 */
[----:B------:R-:W-:Y:S01]  /*8b80*/  FADD.FTZ R128, R125, R128 ;  /* 0x000000807d807221 */ /* 0x000fe20000010000 */
[-C--:B------:R-:W-:Y:S01]  /*8b90*/  FFMA.FTZ R131, R166, R129.reuse, -R131 ;  /* 0x00000081a6837223 */ /* 0x080fe20000010883 */
[----:B------:R-:W-:Y:S01]  /*8ba0*/  FMUL.FTZ R129, R146, R129 ;  /* 0x0000008192817220 */ /* 0x000fe20000410000 */
[----:B------:R-:W-:Y:S01]  /*8bb0*/  FMUL.FTZ R125, R15, R68 ;  /* 0x000000440f7d7220 */ /* 0x000fe20000410000 */
[C---:B------:R-:W-:Y:S01]  /*8bc0*/  FMUL.FTZ R127, R147.reuse, R123 ;  /* 0x0000007b937f7220 */ /* 0x040fe20000410000 */
[----:B------:R-:W-:Y:S01]  /*8bd0*/  FADD.FTZ R128, R128, R131 ;  /* 0x0000008380807221 */ /* 0x000fe20000010000 */
[----:B------:R-:W-:Y:S01]  /*8be0*/  FFMA.FTZ R129, R166, R121, R129 ;  /* 0x00000079a6817223 */ /* 0x000fe20000010081 */
[----:B------:R0:W-:Y:S01]  /*8bf0*/  STS [R160+0x8ac], R137 ;  /* 0x0008ac89a0007388 */ /* 0x0001e20000000800 */
        /* <DEDUP_REMOVED lines=8> */
[-C--:B------:R-:W-:Y:S01]  /*8c80*/  FMUL.FTZ R131, R148, R125.reuse ;  /* 0x0000007d94837220 */ /* 0x080fe20000410000 */
[----:B------:R-:W-:Y:S01]  /*8c90*/  FADD.FTZ R126, R129, R126 ;  /* 0x0000007e817e7221 */ /* 0x000fe20000010000 */
[----:B------:R-:W-:Y:S01]  /*8ca0*/  FFMA.FTZ R129, R93, -R86, R180 ;  /* 0x800000565d817223 */ /* 0x000fe200000100b4 */
[C---:B------:R-:W-:Y:S01]  /*8cb0*/  FFMA.FTZ R127, R175.reuse, R125, R132 ;  /* 0x0000007daf7f7223 */ /* 0x040fe20000010084 */
[----:B------:R-:W-:Y:S01]  /*8cc0*/  FFMA.FTZ R131, R175, R130, -R131 ;  /* 0x00000082af837223 */ /* 0x000fe20000010883 */
[-C--:B------:R-:W-:Y:S01]  /*8cd0*/  FMUL.FTZ R133, R151, R60.reuse ;  /* 0x0000003c97857220 */ /* 0x080fe20000410000 */
[----:B------:R-:W-:Y:S01]  /*8ce0*/  FFMA.FTZ R178, R59, -R60, R178 ;  /* 0x8000003c3bb27223 */ /* 0x000fe200000100b2 */
[----:B------:R-:W-:Y:S01]  /*8cf0*/  FADD.FTZ R130, R126, R127 ;  /* 0x0000007f7e827221 */ /* 0x000fe20000010000 */
[----:B------:R-:W-:Y:S01]  /*8d00*/  FMUL.FTZ R126, R172, R86 ;  /* 0x00000056ac7e7220 */ /* 0x000fe20000410000 */
[----:B------:R-:W-:Y:S01]  /*8d10*/  FMUL.FTZ R127, R165, R60 ;  /* 0x0000003ca57f7220 */ /* 0x000fe20000410000 */
[----:B0-----:R-:W-:Y:S01]  /*8d20*/  FMUL.FTZ R137, R150, R133 ;  /* 0x0000008596897220 */ /* 0x001fe20000410000 */
[----:B------:R-:W-:Y:S01]  /*8d30*/  FADD.FTZ R128, R128, R131 ;  /* 0x0000008380807221 */ /* 0x000fe20000010000 */
[----:B------:R-:W-:Y:S01]  /*8d40*/  FMUL.FTZ R132, R168, R126 ;  /* 0x0000007ea8847220 */ /* 0x000fe20000410000 */
[----:B------:R0:W-:Y:S01]  /*8d50*/  STS [R160+0x878], R139 ;  /* 0x0008788ba0007388 */ /* 0x0001e20000000800 */
[----:B------:R-:W-:Y:S01]  /*8d60*/  FFMA.FTZ R137, R178, R127, R137 ;  /* 0x0000007fb2897223 */ /* 0x000fe20000010089 */
[----:B------:R-:W-:Y:S01]  /*8d70*/  FMUL.FTZ R145, R30, R145 ;  /* 0x000000911e917220 */ /* 0x000fe20000410000 */
[CC--:B------:R-:W-:Y:S01]  /*8d80*/  FFMA.FTZ R138, R129.reuse, R136.reuse, -R132 ;  /* 0x00000088818a7223 */ /* 0x0c0fe20000010884 */
[----:B------:R-:W-:Y:S01]  /*8d90*/  FMUL.FTZ R132, R150, R127 ;  /* 0x0000007f96847220 */ /* 0x000fe20000410000 */
[----:B------:R-:W-:Y:S01]  /*8da0*/  FMUL.FTZ R136, R168, R136 ;  /* 0x00000088a8887220 */ /* 0x000fe20000410000 */
[----:B------:R-:W-:Y:S01]  /*8db0*/  FADD.FTZ R130, R130, R137 ;  /* 0x0000008982827221 */ /* 0x000fe20000010000 */
[----:B------:R1:W-:Y:S01]  /*8dc0*/  STS [R160+0x860], R141 ;  /* 0x0008608da0007388 */ /* 0x0003e20000000800 */
[----:B------:R-:W-:Y:S01]  /*8dd0*/  FFMA.FTZ R133, R178, R133, -R132 ;  /* 0x00000085b2857223 */ /* 0x000fe20000010884 */
[----:B------:R-:W-:Y:S01]  /*8de0*/  FFMA.FTZ R131, R129, R126, R136 ;  /* 0x0000007e81837223 */ /* 0x000fe20000010088 */
[----:B0-----:R-:W-:Y:S01]  /*8df0*/  FMUL.FTZ R139, R21, R140 ;  /* 0x0000008c158b7220 */ /* 0x001fe20000410000 */
[-C--:B------:R-:W-:Y:S01]  /*8e00*/  FMUL.FTZ R136, R135, R58.reuse ;  /* 0x0000003a87887220 */ /* 0x080fe20000410000 */
[----:B------:R-:W-:Y:S01]  /*8e10*/  FADD.FTZ R133, R128, R133 ;  /* 0x0000008580857221 */ /* 0x000fe20000010000 */
[-C--:B------:R-:W-:Y:S01]  /*8e20*/  FMUL.FTZ R128, R173, R58.reuse ;  /* 0x0000003aad807220 */ /* 0x080fe20000410000 */
[----:B------:R-:W-:Y:S01]  /*8e30*/  FADD.FTZ R132, R130, R131 ;  /* 0x0000008382847221 */ /* 0x000fe20000010000 */
[----:B------:R-:W-:Y:S01]  /*8e40*/  FFMA.FTZ R131, R57, -R58, R190 ;  /* 0x8000003a39837223 */ /* 0x000fe200000100be */
[----:B------:R-:W-:Y:S01]  /*8e50*/  FADD.FTZ R138, R133, R138 ;  /* 0x0000008a858a7221 */ /* 0x000fe20000010000 */
[----:B------:R-:W-:Y:S01]  /*8e60*/  FMUL.FTZ R140, R171, R128 ;  /* 0x00000080ab8c7220 */ /* 0x000fe20000410000 */
[-C--:B------:R-:W-:Y:S01]  /*8e70*/  FMUL.FTZ R133, R182, R84.reuse ;  /* 0x00000054b6857220 */ /* 0x080fe20000410000 */
[----:B------:R0:W-:Y:S01]  /*8e80*/  STS [R160+0x8b0], R139 ;  /* 0x0008b08ba0007388 */ /* 0x0001e20000000800 */
[----:B------:R-:W-:Y:S01]  /*8e90*/  FFMA.FTZ R194, R91, -R84, R194 ;  /* 0x800000545bc27223 */ /* 0x000fe200000100c2 */
[-C--:B-1----:R-:W-:Y:S01]  /*8ea0*/  FFMA.FTZ R141, R131, R136.reuse, -R140 ;  /* 0x00000088838d7223 */ /* 0x082fe2000001088c */
[----:B------:R-:W-:Y:S01]  /*8eb0*/  FMUL.FTZ R136, R171, R136 ;  /* 0x00000088ab887220 */ /* 0x000fe20000410000 */
[----:B------:R1:W-:Y:S01]  /*8ec0*/  STS [R160+0x864], R143 ;  /* 0x0008648fa0007388 */ /* 0x0003e20000000800 */
[-C--:B------:R-:W-:Y:S01]  /*8ed0*/  FMUL.FTZ R130, R181, R56.reuse ;  /* 0x00000038b5827220 */ /* 0x080fe20000410000 */
[-C--:B------:R-:W-:Y:S01]  /*8ee0*/  FMUL.FTZ R140, R177, R56.reuse ;  /* 0x00000038b18c7220 */ /* 0x080fe20000410000 */
[----:B------:R-:W-:Y:S01]  /*8ef0*/  FFMA.FTZ R137, R55, -R56, R196 ;  /* 0x8000003837897223 */ /* 0x000fe200000100c4 */
[----:B------:R2:W-:Y:S01]  /*8f00*/  STS [R160+0x868], R145 ;  /* 0x00086891a0007388 */ /* 0x0005e20000000800 */
[----:B------:R-:W-:Y:S01]  /*8f10*/  FADD.FTZ R138, R138, R141 ;  /* 0x0000008d8a8a7221 */ /* 0x000fe20000010000 */
[----:B0-----:R-:W-:Y:S01]  /*8f20*/  FFMA.FTZ R139, R131, R128, R136 ;  /* 0x00000080838b7223 */ /* 0x001fe20000010088 */
[----:B------:R-:W-:Y:S01]  /*8f30*/  FMUL.FTZ R136, R191, R130 ;  /* 0x00000082bf887220 */ /* 0x000fe20000410000 */
[----:B------:R-:W-:Y:S01]  /*8f40*/  FFMA.FTZ R197, R94, -R73, R197 ;  /* 0x800000495ec57223 */ /* 0x000fe200000100c5 */
[----:B------:R-:W-:Y:S01]  /*8f50*/  FMUL.FTZ R187, R16, UR47 ;  /* 0x0000002f10bb7c20 */ /* 0x000fe20008410000 */
[----:B-1----:R-:W-:Y:S01]  /*8f60*/  FMUL.FTZ R143, R3, R84 ;  /* 0x00000054038f7220 */ /* 0x002fe20000410000 */
[----:B------:R-:W-:Y:S01]  /*8f70*/  FADD.FTZ R132, R132, R139 ;  /* 0x0000008b84847221 */ /* 0x000fe20000010000 */
[----:B------:R-:W-:Y:S01]  /*8f80*/  FMUL.FTZ R139, R8, UR48 ;  /* 0x00000030088b7c20 */ /* 0x000fe20008410000 */
[-C--:B------:R-:W-:Y:S01]  /*8f90*/  FFMA.FTZ R149, R137, R140.reuse, -R136 ;  /* 0x0000008c89957223 */ /* 0x080fe20000010888 */
[----:B--2---:R-:W-:Y:S01]  /*8fa0*/  FMUL.FTZ R145, R176, R133 ;  /* 0x00000085b0917220 */ /* 0x004fe20000410000 */
[----:B------:R-:W-:Y:S01]  /*8fb0*/  FMUL.FTZ R140, R191, R140 ;  /* 0x0000008cbf8c7220 */ /* 0x000fe20000410000 */
[----:B------:R-:W-:Y:S01]  /*8fc0*/  FFMA.FTZ R139, R204, UR47, -R139 ;  /* 0x0000002fcc8b7c23 */ /* 0x000fe2000801088b */
[----:B------:R-:W-:Y:S01]  /*8fd0*/  FMUL.FTZ R136, R201, UR47 ;  /* 0x0000002fc9887c20 */ /* 0x000fe20008410000 */
[-C--:B------:R-:W-:Y:S01]  /*8fe0*/  FFMA.FTZ R145, R194, R143.reuse, -R145 ;  /* 0x0000008fc2917223 */ /* 0x080fe20000010891 */
[----:B------:R-:W-:Y:S01]  /*8ff0*/  FMUL.FTZ R143, R176, R143 ;  /* 0x0000008fb08f7220 */ /* 0x000fe20000410000 */
[----:B------:R-:W-:Y:S01]  /*9000*/  FMUL.FTZ R141, R20, R139 ;  /* 0x0000008b148d7220 */ /* 0x000fe20000410000 */
[----:B------:R-:W-:Y:S01]  /*9010*/  FFMA.FTZ R139, R137, R130, R140 ;  /* 0x00000082898b7223 */ /* 0x000fe2000001008c */
[----:B------:R-:W-:Y:S01]  /*9020*/  FADD.FTZ R138, R138, R145 ;  /* 0x000000918a8a7221 */ /* 0x000fe20000010000 */
[----:B------:R-:W-:Y:S01]  /*9030*/  FFMA.FTZ R143, R194, R133, R143 ;  /* 0x00000085c28f7223 */ /* 0x000fe2000001008f */
[----:B------:R-:W-:Y:S01]  /*9040*/  FMUL.FTZ R140, R142, R73 ;  /* 0x000000498e8c7220 */ /* 0x000fe20000410000 */
[----:B------:R-:W-:Y:S01]  /*9050*/  FFMA.FTZ R187, R156, UR48, R187 ;  /* 0x000000309cbb7c23 */ /* 0x000fe200080100bb */
[----:B------:R-:W-:Y:S01]  /*9060*/  FADD.FTZ R138, R138, R149 ;  /* 0x000000958a8a7221 */ /* 0x000fe20000010000 */
[----:B------:R-:W-:Y:S01]  /*9070*/  FADD.FTZ R132, R132, R143 ;  /* 0x0000008f84847221 */ /* 0x000fe20000010000 */
[----:B------:R-:W-:Y:S01]  /*9080*/  FMUL.FTZ R149, R8, UR47 ;  /* 0x0000002f08957c20 */ /* 0x000fe20008410000 */
[----:B------:R-:W-:Y:S01]  /*9090*/  FFMA.FTZ R136, R203, UR48, R136 ;  /* 0x00000030cb887c23 */ /* 0x000fe20008010088 */
[----:B------:R-:W-:Y:S01]  /*90a0*/  FMUL.FTZ R193, R0, R193 ;  /* 0x000000c100c17220 */ /* 0x000fe20000410000 */
[----:B------:R-:W-:Y:S01]  /*90b0*/  FADD.FTZ R139, R132, R139 ;  /* 0x0000008b848b7221 */ /* 0x000fe20000010000 */
[----:B------:R-:W-:Y:S01]  /*90c0*/  FMUL.FTZ R132, R184, R73 ;  /* 0x00000049b8847220 */ /* 0x000fe20000410000 */
[----:B------:R-:W-:Y:S01]  /*90d0*/  FFMA.FTZ R149, R204, UR48, R149 ;  /* 0x00000030cc957c23 */ /* 0x000fe20008010095 */
[----:B------:R-:W-:Y:S01]  /*90e0*/  FMUL.FTZ R187, R0, -R187 ;  /* 0x800000bb00bb7220 */ /* 0x000fe20000410000 */
[----:B------:R-:W-:Y:S01]  /*90f0*/  FMUL.FTZ R161, R21, -R136 ;  /* 0x8000008815a17220 */ /* 0x000fe20000410000 */
[C---:B------:R-:W-:Y:S01]  /*9100*/  FMUL.FTZ R144, R192.reuse, R132 ;  /* 0x00000084c0907220 */ /* 0x040fe20000410000 */
[----:B------:R-:W-:Y:S01]  /*9110*/  STS [R160+0x840], R193 ;  /* 0x000840c1a0007388 */ /* 0x000fe20000000800 */
[-C--:B------:R-:W-:Y:S01]  /*9120*/  FMUL.FTZ R136, R185, R54.reuse ;  /* 0x00000036b9887220 */ /* 0x080fe20000410000 */
[----:B------:R-:W-:Y:S01]  /*9130*/  FMUL.FTZ R156, R183, R54 ;  /* 0x00000036b79c7220 */ /* 0x000fe20000410000 */
[-C--:B------:R-:W-:Y:S01]  /*9140*/  FFMA.FTZ R143, R197, R140.reuse, -R144 ;  /* 0x0000008cc58f7223 */ /* 0x080fe20000010890 */
[----:B------:R-:W-:Y:S01]  /*9150*/  STS [R160+0x844], R187 ;  /* 0x000844bba0007388 */ /* 0x000fe20000000800 */
[----:B------:R-:W-:Y:S01]  /*9160*/  FMUL.FTZ R144, R192, R140 ;  /* 0x0000008cc0907220 */ /* 0x000fe20000410000 */
[----:B------:R-:W-:Y:S01]  /*9170*/  FMUL.FTZ R162, R199, R136 ;  /* 0x00000088c7a27220 */ /* 0x000fe20000410000 */
[----:B------:R-:W-:Y:S01]  /*9180*/  FADD.FTZ R138, R138, R143 ;  /* 0x0000008f8a8a7221 */ /* 0x000fe20000010000 */
[----:B------:R-:W-:Y:S01]  /*9190*/  FMUL.FTZ R143, R20, -R149 ;  /* 0x80000095148f7220 */ /* 0x000fe20000410000 */
[----:B------:R0:W-:Y:S01]  /*91a0*/  STS [R160+0x8b4], R161 ;  /* 0x0008b4a1a0007388 */ /* 0x0001e20000000800 */
[-C--:B------:R-:W-:Y:S01]  /*91b0*/  FMUL.FTZ R140, R188, R63.reuse ;  /* 0x0000003fbc8c7220 */ /* 0x080fe20000410000 */
[-C--:B------:R-:W-:Y:S01]  /*91c0*/  FMUL.FTZ R164, R186, R63.reuse ;  /* 0x0000003fbaa47220 */ /* 0x080fe20000410000 */
[----:B------:R-:W-:Y:S01]  /*91d0*/  FFMA.FTZ R203, R92, -R63, R203 ;  /* 0x8000003f5ccb7223 */ /* 0x000fe200000100cb */
[----:B------:R1:W-:Y:S01]  /*91e0*/  STS [R160+0x8b8], R141 ;  /* 0x0008b88da0007388 */ /* 0x0003e20000000800 */
[----:B------:R-:W-:Y:S01]  /*91f0*/  FFMA.FTZ R144, R197, R132, R144 ;  /* 0x00000084c5907223 */ /* 0x000fe20000010090 */
[----:B------:R-:W2:Y:S01]  /*9200*/  LDC R163, c[0x0][0x388] ;  /* 0x0000e200ffa37b82 */ /* 0x000ea20000000800 */
[----:B------:R-:W-:Y:S01]  /*9210*/  FMUL.FTZ R211, R3, UR46 ;  /* 0x0000002e03d37c20 */ /* 0x000fe20008410000 */
[----:B------:R3:W-:Y:S01]  /*9220*/  STS [R160+0x8bc], R143 ;  /* 0x0008bc8fa0007388 */ /* 0x0007e20000000800 */
[----:B------:R-:W-:Y:S01]  /*9230*/  FADD.FTZ R139, R139, R144 ;  /* 0x000000908b8b7221 */ /* 0x000fe20000010000 */
[----:B0-----:R-:W-:Y:S01]  /*9240*/  IADD3 R161, PT, PT, R102, 0x20, RZ ;  /* 0x0000002066a17810 */ /* 0x001fe20007ffe0ff */
[----:B------:R-:W-:Y:S01]  /*9250*/  FMUL.FTZ R144, R189, UR46 ;  /* 0x0000002ebd907c20 */ /* 0x000fe20008410000 */
[----:B------:R-:W-:Y:S01]  /*9260*/  FMUL.FTZ R190, R181, UR46 ;  /* 0x0000002eb5be7c20 */ /* 0x000fe20008410000 */
[----:B------:R-:W-:Y:S01]  /*9270*/  FMUL.FTZ R206, R177, UR46 ;  /* 0x0000002eb1ce7c20 */ /* 0x000fe20008410000 */
[----:B-1----:R-:W-:Y:S01]  /*9280*/  FFMA.FTZ R141, R53, -R54, R200 ;  /* 0x80000036358d7223 */ /* 0x002fe200000100c8 */
[----:B------:R-:W-:Y:S01]  /*9290*/  LEA.HI R161, R161, R102, RZ, 0x1b ;  /* 0x00000066a1a17211 */ /* 0x000fe200078fd8ff */
[----:B------:R-:W-:Y:S01]  /*92a0*/  FMUL.FTZ R200, R135, UR46 ;  /* 0x0000002e87c87c20 */ /* 0x000fe20008410000 */
[----:B------:R-:W-:Y:S01]  /*92b0*/  FFMA.FTZ R190, R177, UR45, -R190 ;  /* 0x0000002db1be7c23 */ /* 0x000fe200080108be */
[----:B------:R-:W-:Y:S01]  /*92c0*/  FFMA.FTZ R145, R141, R156, -R162 ;  /* 0x0000009c8d917223 */ /* 0x000fe200000108a2 */
[----:B------:R-:W-:Y:S01]  /*92d0*/  FMUL.FTZ R162, R201, R140 ;  /* 0x0000008cc9a27220 */ /* 0x000fe20000410000 */
[----:B------:R-:W-:Y:S01]  /*92e0*/  FMUL.FTZ R156, R199, R156 ;  /* 0x0000009cc79c7220 */ /* 0x000fe20000410000 */
[----:B------:R-:W-:Y:S01]  /*92f0*/  LEA R215, R161, UR33, 0x2 ;  /* 0x00000021a1d77c11 */ /* 0x000fe2000f8e10ff */
[----:B------:R-:W-:Y:S01]  /*9300*/  BAR.SYNC.DEFER_BLOCKING 0x0 ;  /* 0x0000000000007b1d */ /* 0x000fe20000010000 */
[----:B------:R-:W-:Y:S01]  /*9310*/  FFMA.FTZ R162, R203, R164, -R162 ;  /* 0x000000a4cba27223 */ /* 0x000fe200000108a2 */
[----:B------:R-:W-:Y:S01]  /*9320*/  FFMA.FTZ R156, R141, R136, R156 ;  /* 0x000000888d9c7223 */ /* 0x000fe2000001009c */
[----:B------:R-:W-:Y:S01]  /*9330*/  FMUL.FTZ R164, R201, R164 ;  /* 0x000000a4c9a47220 */ /* 0x000fe20000410000 */
[----:B------:R-:W-:Y:S01]  /*9340*/  FMUL.FTZ R161, R186, UR46 ;  /* 0x0000002ebaa17c20 */ /* 0x000fe20008410000 */
[----:B------:R-:W-:Y:S01]  /*9350*/  FADD.FTZ R145, R138, R145 ;  /* 0x000000918a917221 */ /* 0x000fe20000010000 */
[----:B------:R-:W-:Y:S01]  /*9360*/  FADD.FTZ R139, R139, R156 ;  /* 0x0000009c8b8b7221 */ /* 0x000fe20000010000 */
[----:B------:R-:W-:Y:S01]  /*9370*/  FFMA.FTZ R164, R203, R140, R164 ;  /* 0x0000008ccba47223 */ /* 0x000fe200000100a4 */
[----:B---3--:R-:W-:Y:S01]  /*9380*/  FMUL.FTZ R143, R184, UR46 ;  /* 0x0000002eb88f7c20 */ /* 0x008fe20008410000 */
[----:B------:R-:W-:Y:S01]  /*9390*/  FMUL.FTZ R160, R183, UR46 ;  /* 0x0000002eb7a07c20 */ /* 0x000fe20008410000 */
[----:B------:R-:W-:Y:S01]  /*93a0*/  FADD.FTZ R145, R145, R162 ;  /* 0x000000a291917221 */ /* 0x000fe20000010000 */
[----:B------:R-:W-:Y:S01]  /*93b0*/  FADD.FTZ R149, R139, R164 ;  /* 0x000000a48b957221 */ /* 0x000fe20000010000 */
[----:B------:R-:W-:Y:S01]  /*93c0*/  FMUL.FTZ R139, R188, UR46 ;  /* 0x0000002ebc8b7c20 */ /* 0x000fe20008410000 */
[----:B------:R-:W-:Y:S01]  /*93d0*/  FFMA.FTZ R143, R142, UR45, -R143 ;  /* 0x0000002d8e8f7c23 */ /* 0x000fe2000801088f */
[----:B------:R-:W-:Y:S01]  /*93e0*/  FMUL.FTZ R162, R173, UR46 ;  /* 0x0000002eada27c20 */ /* 0x000fe20008410000 */
[----:B--2---:R-:W-:Y:S01]  /*93f0*/  LEA R170, R163, -R2, 0x1 ;  /* 0x80000002a3aa7211 */ /* 0x004fe200078e08ff */
[----:B------:R-:W-:Y:S01]  /*9400*/  FFMA.FTZ R138, R186, UR45, -R139 ;  /* 0x0000002dba8a7c23 */ /* 0x000fe2000801088b */
[----:B------:R-:W-:Y:S01]  /*9410*/  FFMA.FTZ R139, R195, UR45, -R144 ;  /* 0x0000002dc38b7c23 */ /* 0x000fe20008010890 */
[----:B------:R-:W-:Y:S01]  /*9420*/  FFMA.FTZ R144, R188, UR45, R161 ;  /* 0x0000002dbc907c23 */ /* 0x000fe200080100a1 */
[----:B------:R-:W-:Y:S01]  /*9430*/  FMUL.FTZ R161, R142, UR46 ;  /* 0x0000002e8ea17c20 */ /* 0x000fe20008410000 */
[----:B------:R-:W-:Y:S01]  /*9440*/  FFMA.FTZ R142, R185, UR45, R160 ;  /* 0x0000002db98e7c23 */ /* 0x000fe200080100a0 */
[----:B------:R-:W-:Y:S01]  /*9450*/  FMUL.FTZ R160, R182, UR46 ;  /* 0x0000002eb6a07c20 */ /* 0x000fe20008410000 */
[----:B------:R-:W-:Y:S01]  /*9460*/  FMUL.FTZ R163, R172, UR46 ;  /* 0x0000002eaca37c20 */ /* 0x000fe20008410000 */
[----:B------:R-:W-:Y:S01]  /*9470*/  FFMA.FTZ R162, R135, UR45, -R162 ;  /* 0x0000002d87a27c23 */ /* 0x000fe200080108a2 */
[----:B------:R-:W0:Y:S01]  /*9480*/  LDS R215, [R215+0x8c0] ;  /* 0x0008c000d7d77984 */ /* 0x000e220000000800 */
[----:B------:R-:W-:Y:S01]  /*9490*/  FFMA.FTZ R209, R3, UR45, -R160 ;  /* 0x0000002d03d17c23 */ /* 0x000fe200080108a0 */
[----:B------:R-:W-:Y:S01]  /*94a0*/  FMUL.FTZ R160, R165, UR46 ;  /* 0x0000002ea5a07c20 */ /* 0x000fe20008410000 */
[----:B------:R-:W-:Y:S01]  /*94b0*/  FMUL.FTZ R156, R185, UR46 ;  /* 0x0000002eb99c7c20 */ /* 0x000fe20008410000 */
[----:B------:R-:W-:Y:S01]  /*94c0*/  FFMA.FTZ R164, R184, UR45, R161 ;  /* 0x0000002db8a47c23 */ /* 0x000fe200080100a1 */
[----:B------:R-:W-:Y:S01]  /*94d0*/  FMUL.FTZ R3, R134, UR46 ;  /* 0x0000002e86037c20 */ /* 0x000fe20008410000 */
[----:B------:R-:W-:Y:S01]  /*94e0*/  FFMA.FTZ R135, R151, UR45, -R160 ;  /* 0x0000002d97877c23 */ /* 0x000fe200080108a0 */
[----:B------:R-:W-:Y:S01]  /*94f0*/  ISETP.GE.AND P1, PT, R170, 0x1, PT ;  /* 0x00000001aa00780c */ /* 0x000fe20003f26270 */
[----:B------:R-:W-:Y:S01]  /*9500*/  FMUL.FTZ R161, R158, UR46 ;  /* 0x0000002e9ea17c20 */ /* 0x000fe20008410000 */
[----:B------:R-:W-:Y:S01]  /*9510*/  FMUL.FTZ R160, R152, UR46 ;  /* 0x0000002e98a07c20 */ /* 0x000fe20008410000 */
[----:B------:R-:W-:Y:S01]  /*9520*/  FFMA.FTZ R163, R134, UR45, -R163 ;  /* 0x0000002d86a37c23 */ /* 0x000fe200080108a3 */
[----:B------:R-:W-:Y:S01]  /*9530*/  FFMA.FTZ R156, R183, UR45, -R156 ;  /* 0x0000002db79c7c23 */ /* 0x000fe2000801089c */
[----:B------:R-:W-:Y:S01]  /*9540*/  FMUL.FTZ R134, R151, UR46 ;  /* 0x0000002e97867c20 */ /* 0x000fe20008410000 */
[----:B------:R-:W-:Y:S01]  /*9550*/  FFMA.FTZ R196, R172, UR45, R3 ;  /* 0x0000002dacc47c23 */ /* 0x000fe20008010003 */
[C---:B------:R-:W-:Y:S01]  /*9560*/  FFMA.FTZ R161, R4.reuse, UR45, -R161 ;  /* 0x0000002d04a17c23 */ /* 0x040fe200080108a1 */
[----:B------:R-:W-:Y:S01]  /*9570*/  FMUL.FTZ R3, R4, UR46 ;  /* 0x0000002e04037c20 */ /* 0x000fe20008410000 */
[C---:B------:R-:W-:Y:S01]  /*9580*/  FFMA.FTZ R151, R5.reuse, UR45, -R160 ;  /* 0x0000002d05977c23 */ /* 0x040fe200080108a0 */
[----:B------:R-:W-:Y:S01]  /*9590*/  FMUL.FTZ R183, R5, UR46 ;  /* 0x0000002e05b77c20 */ /* 0x000fe20008410000 */
[----:B------:R-:W-:Y:S01]  /*95a0*/  FMUL.FTZ R4, R15, UR46 ;  /* 0x0000002e0f047c20 */ /* 0x000fe20008410000 */
[----:B------:R-:W-:Y:S01]  /*95b0*/  FMUL.FTZ R5, R157, UR46 ;  /* 0x0000002e9d057c20 */ /* 0x000fe20008410000 */
[----:B------:R-:W-:Y:S01]  /*95c0*/  FFMA.FTZ R177, R165, UR45, R134 ;  /* 0x0000002da5b17c23 */ /* 0x000fe20008010086 */
[----:B------:R-:W-:Y:S01]  /*95d0*/  FFMA.FTZ R180, R158, UR45, R3 ;  /* 0x0000002d9eb47c23 */ /* 0x000fe20008010003 */
[C---:B------:R-:W-:Y:S01]  /*95e0*/  FMUL.FTZ R134, R155.reuse, UR46 ;  /* 0x0000002e9b867c20 */ /* 0x040fe20008410000 */
[----:B------:R-:W-:Y:S01]  /*95f0*/  FFMA.FTZ R193, R155, UR45, R4 ;  /* 0x0000002d9bc17c23 */ /* 0x000fe20008010004 */
        /* <DEDUP_REMOVED lines=8> */
[----:B------:R-:W-:Y:S01]  /*9680*/  FMUL.FTZ R14, R119, UR46 ;  /* 0x0000002e770e7c20 */ /* 0x000fe20008410000 */
[----:B------:R-:W-:Y:S01]  /*9690*/  FFMA.FTZ R134, R15, UR45, -R134 ;  /* 0x0000002d0f867c23 */ /* 0x000fe20008010886 */
[----:B------:R-:W-:Y:S01]  /*96a0*/  FFMA.FTZ R3, R12, UR45, -R3 ;  /* 0x0000002d0c037c23 */ /* 0x000fe20008010803 */
[----:B------:R-:W-:Y:S01]  /*96b0*/  FFMA.FTZ R12, R122, UR45, -R5 ;  /* 0x0000002d7a0c7c23 */ /* 0x000fe20008010805 */
[----:B------:R-:W-:Y:S01]  /*96c0*/  FFMA.FTZ R15, R119, UR45, -R4 ;  /* 0x0000002d770f7c23 */ /* 0x000fe20008010804 */
        /* <DEDUP_REMOVED lines=17> */
.L_x_14295:
[----:B------:R-:W-:Y:S05]  /*97e0*/  BSYNC.RECONVERGENT B0 ;  /* 0x0000000000007941 */ /* 0x000fea0003800200 */
.L_x_14294:
[----:B------:R-:W-:Y:S04]  /*97f0*/  BSSY.RECONVERGENT B0, `(.L_x_14296) ;  /* 0x0000003000007945 */ /* 0x000fe80003800200 */
[----:B------:R-:W-:Y:S05]  /*9800*/  @!P2 BRA `(.L_x_14297) ;  /* 0x000000000004a947 */ /* 0x000fea0003800000 */
[----:B------:R1:W-:Y:S02]  /*9810*/  REDG.E.ADD.F32.FTZ.RN.STRONG.GPU desc[UR20][R6.64+0x80], R215 ;  /* 0x000080d7060079a6 */ /* 0x0003e4000c12f314 */
.L_x_14297:
[----:B------:R-:W-:Y:S05]  /*9820*/  BSYNC.RECONVERGENT B0 ;  /* 0x0000000000007941 */ /* 0x000fea0003800200 */
.L_x_14296:
        /* <DEDUP_REMOVED lines=17> */
.L_x_14299:
[----:B------:R-:W-:Y:S05]  /*9940*/  BSYNC.RECONVERGENT B0 ;  /* 0x0000000000007941 */ /* 0x000fea0003800200 */
.L_x_14298:
[----:B0-2---:R0:W2:Y:S01]  /*9950*/  LDS R5, [R187+0x9c0] ;  /* 0x0009c000bb057984 */ /* 0x0050a20000000800 */
[----:B------:R-:W-:Y:S01]  /*9960*/  BSSY.RECONVERGENT B0, `(.L_x_14300) ;  /* 0x0000006000007945 */ /* 0x000fe20003800200 */
[----:B------:R-:W-:Y:S02]  /*9970*/  IADD3 R179, PT, PT, R102, 0xc0, RZ ;  /* 0x000000c066b37810 */ /* 0x000fe40007ffe0ff */
[----:B------:R-:W-:Y:S02]  /*9980*/  LEA.HI R213, R213, R102, RZ, 0x1b ;  /* 0x00000066d5d57211 */ /* 0x000fe400078fd8ff */
[----:B------:R-:W-:Y:S01]  /*9990*/  LEA R4, R4, UR33, 0x2 ;  /* 0x0000002104047c11 */ /* 0x000fe2000f8e10ff */
[----:B------:R-:W-:Y:S06]  /*99a0*/  @!P1 BRA `(.L_x_14301) ;  /* 0x0000000000049947 */ /* 0x000fec0003800000 */
[----:B--2---:R3:W-:Y:S02]  /*99b0*/  REDG.E.ADD.F32.FTZ.RN.STRONG.GPU desc[UR20][R6.64+0x180], R5 ;  /* 0x00018005060079a6 */ /* 0x0047e4000c12f314 */
.L_x_14301:
[----:B------:R-:W-:Y:S05]  /*99c0*/  BSYNC.RECONVERGENT B0 ;  /* 0x0000000000007941 */ /* 0x000fea0003800200 */
.L_x_14300:
[----:B--23--:R2:W3:Y:S01]  /*99d0*/  LDS R5, [R4+0xa40] ;  /* 0x000a400004057984 */ /* 0x00c4e20000000800 */
[----:B------:R-:W-:Y:S01]  /*99e0*/  BSSY.RECONVERGENT B0, `(.L_x_14302) ;  /* 0x0000006000007945 */ /* 0x000fe20003800200 */
[----:B0-----:R-:W-:Y:S02]  /*99f0*/  IADD3 R187, PT, PT, R102, 0xe0, RZ ;  /* 0x000000e066bb7810 */ /* 0x001fe40007ffe0ff */
[----:B------:R-:W-:Y:S02]  /*9a00*/  LEA.HI R179, R179, R102, RZ, 0x1b ;  /* 0x00000066b3b37211 */ /* 0x000fe400078fd8ff */
[----:B------:R-:W-:Y:S01]  /*9a10*/  LEA R213, R213, UR33, 0x2 ;  /* 0x00000021d5d57c11 */ /* 0x000fe2000f8e10ff */
[----:B------:R-:W-:Y:S06]  /*9a20*/  @!P2 BRA `(.L_x_14303) ;  /* 0x000000000004a947 */ /* 0x000fec0003800000 */
[----:B---3--:R0:W-:Y:S02]  /*9a30*/  REDG.E.ADD.F32.FTZ.RN.STRONG.GPU desc[UR20][R6.64+0x200], R5 ;  /* 0x00020005060079a6 */ /* 0x0081e4000c12f314 */
.L_x_14303:
[----:B------:R-:W-:Y:S05]  /*9a40*/  BSYNC.RECONVERGENT B0 ;  /* 0x0000000000007941 */ /* 0x000fea0003800200 */
.L_x_14302:
[----:B0--3--:R0:W3:Y:S01]  /*9a50*/  LDS R5, [R213+0xac0] ;  /* 0x000ac000d5057984 */ /* 0x0090e20000000800 */
[----:B------:R-:W-:Y:S01]  /*9a60*/  BSSY.RECONVERGENT B0, `(.L_x_14304) ;  /* 0x0000005000007945 */ /* 0x000fe20003800200 */
[----:B------:R-:W-:Y:S02]  /*9a70*/  LEA.HI R187, R187, R102, RZ, 0x1b ;  /* 0x00000066bbbb7211 */ /* 0x000fe400078fd8ff */
[----:B--2---:R-:W-:Y:S01]  /*9a80*/  LEA R4, R179, UR33, 0x2 ;  /* 0x00000021b3047c11 */ /* 0x004fe2000f8e10ff */
[----:B------:R-:W-:Y:S06]  /*9a90*/  @!P3 BRA `(.L_x_14305) ;  /* 0x000000000004b947 */ /* 0x000fec0003800000 */
[----:B---3--:R2:W-:Y:S02]  /*9aa0*/  REDG.E.ADD.F32.FTZ.RN.STRONG.GPU desc[UR20][R6.64+0x280], R5 ;  /* 0x00028005060079a6 */ /* 0x0085e4000c12f314 */
.L_x_14305:
[----:B------:R-:W-:Y:S05]  /*9ab0*/  BSYNC.RECONVERGENT B0 ;  /* 0x0000000000007941 */ /* 0x000fea0003800200 */
.L_x_14304:
[----:B--23--:R2:W3:Y:S01]  /*9ac0*/  LDS R5, [R4+0xb40] ;  /* 0x000b400004057984 */ /* 0x00c4e20000000800 */
[----:B------:R-:W-:Y:S01]  /*9ad0*/  BSSY.RECONVERGENT B0, `(.L_x_14306) ;  /* 0x0000005000007945 */ /* 0x000fe20003800200 */
[----:B------:R-:W-:Y:S02]  /*9ae0*/  IADD3 R179, PT, PT, R102, 0x100, RZ ;  /* 0x0000010066b37810 */ /* 0x000fe40007ffe0ff */
[----:B------:R-:W-:Y:S01]  /*9af0*/  LEA R187, R187, UR33, 0x2 ;  /* 0x00000021bbbb7c11 */ /* 0x000fe2000f8e10ff */
[----:B------:R-:W-:Y:S06]  /*9b00*/  @!P4 BRA `(.L_x_14307) ;  /* 0x000000000004c947 */ /* 0x000fec0003800000 */
[----:B---3--:R4:W-:Y:S02]  /*9b10*/  REDG.E.ADD.F32.FTZ.RN.STRONG.GPU desc[UR20][R6.64+0x300], R5 ;  /* 0x00030005060079a6 */ /* 0x0089e4000c12f314 */
.L_x_14307:
[----:B------:R-:W-:Y:S05]  /*9b20*/  BSYNC.RECONVERGENT B0 ;  /* 0x0000000000007941 */ /* 0x000fea0003800200 */
.L_x_14306:
[----:B---34-:R3:W4:Y:S01]  /*9b30*/  LDS R5, [R187+0xbc0] ;  /* 0x000bc000bb057984 */ /* 0x0187220000000800 */
[----:B------:R-:W-:Y:S01]  /*9b40*/  BSSY.RECONVERGENT B0, `(.L_x_14308) ;  /* 0x0000004000007945 */ /* 0x000fe20003800200 */
[----:B------:R-:W-:-:S03]  /*9b50*/  LEA.HI R179, R179, R102, RZ, 0x1b ;  /* 0x00000066b3b37211 */ /* 0x000fc600078fd8ff */
[----:B------:R-:W-:Y:S05]  /*9b60*/  @!P5 BRA `(.L_x_14309) ;  /* 0x000000000004d947 */ /* 0x000fea0003800000 */
[----:B----4-:R4:W-:Y:S02]  /*9b70*/  REDG.E.ADD.F32.FTZ.RN.STRONG.GPU desc[UR20][R6.64+0x380], R5 ;  /* 0x00038005060079a6 */ /* 0x0109e4000c12f314 */
.L_x_14309:
[----:B------:R-:W-:Y:S05]  /*9b80*/  BSYNC.RECONVERGENT B0 ;  /* 0x0000000000007941 */ /* 0x000fea0003800200 */
.L_x_14308:
[----:B----4-:R-:W-:Y:S01]  /*9b90*/  LEA R5, R179, UR33, 0x2 ;  /* 0x00000021b3057c11 */ /* 0x010fe2000f8e10ff */
[----:B------:R-:W-:Y:S01]  /*9ba0*/  BSSY.RECONVERGENT B0, `(.L_x_14310) ;  /* 0x000000a000007945 */ /* 0x000fe20003800200 */
[C---:B------:R-:W-:Y:S02]  /*9bb0*/  ISETP.GE.AND P6, PT, R170.reuse, 0x101, PT ;  /* 0x00000101aa00780c */ /* 0x040fe40003fc6270 */
[C---:B------:R-:W-:Y:S02]  /*9bc0*/  ISETP.GE.AND P1, PT, R170.reuse, 0x121, PT ;  /* 0x00000121aa00780c */ /* 0x040fe40003f26270 */
[----:B------:R-:W4:Y:S01]  /*9bd0*/  LDS R5, [R5+0xc40] ;  /* 0x000c400005057984 */ /* 0x000f220000000800 */
[C---:B------:R-:W-:Y:S02]  /*9be0*/  ISETP.GE.AND P2, PT, R170.reuse, 0x141, PT ;  /* 0x00000141aa00780c */ /* 0x040fe40003f46270 */
[C---:B------:R-:W-:Y:S02]  /*9bf0*/  ISETP.GE.AND P3, PT, R170.reuse, 0x161, PT ;  /* 0x00000161aa00780c */ /* 0x040fe40003f66270 */
[----:B------:R-:W-:-:S02]  /*9c00*/  ISETP.GE.AND P4, PT, R170, 0x181, PT ;  /* 0x00000181aa00780c */ /* 0x000fc40003f86270 */
[----:B------:R-:W-:Y:S02]  /*9c10*/  ISETP.GE.AND P5, PT, R170, 0x1a1, PT ;  /* 0x000001a1aa00780c */ /* 0x000fe40003fa6270 */
[----:B------:R-:W-:Y:S11]  /*9c20*/  @!P6 BRA `(.L_x_14311) ;  /* 0x000000000004e947 */ /* 0x000ff60003800000 */
[----:B----4-:R4:W-:Y:S02]  /*9c30*/  REDG.E.ADD.F32.FTZ.RN.STRONG.GPU desc[UR20][R6.64+0x400], R5 ;  /* 0x00040005060079a6 */ /* 0x0109e4000c12f314 */
.L_x_14311:
[----:B------:R-:W-:Y:S05]  /*9c40*/  BSYNC.RECONVERGENT B0 ;  /* 0x0000000000007941 */ /* 0x000fea0003800200 */
.L_x_14310:
[----:B----4-:R4:W0:Y:S01]  /*9c50*/  LDS R5, [R113+0xcc0] ;  /* 0x000cc00071057984 */ /* 0x0108220000000800 */
[----:B------:R-:W-:Y:S04]  /*9c60*/  BSSY.RECONVERGENT B0, `(.L_x_14312) ;  /* 0x0000003000007945 */ /* 0x000fe80003800200 */
[----:B------:R-:W-:Y:S05]  /*9c70*/  @!P1 BRA `(.L_x_14313) ;  /* 0x0000000000049947 */ /* 0x000fea0003800000 */
[----:B0-----:R0:W-:Y:S02]  /*9c80*/  REDG.E.ADD.F32.FTZ.RN.STRONG.GPU desc[UR20][R6.64+0x480], R5 ;  /* 0x00048005060079a6 */ /* 0x0011e4000c12f314 */
.L_x_14313:
[----:B------:R-:W-:Y:S05]  /*9c90*/  BSYNC.RECONVERGENT B0 ;  /* 0x0000000000007941 */ /* 0x000fea0003800200 */
.L_x_14312:
[----:B0-----:R0:W0:Y:S01]  /*9ca0*/  LDS R5, [R112+0xd40] ;  /* 0x000d400070057984 */ /* 0x0010220000000800 */
[----:B------:R-:W-:Y:S04]  /*9cb0*/  BSSY.RECONVERGENT B0, `(.L_x_14314) ;  /* 0x0000003000007945 */ /* 0x000fe80003800200 */
[----:B------:R-:W-:Y:S05]  /*9cc0*/  @!P2 BRA `(.L_x_14315) ;  /* 0x000000000004a947 */ /* 0x000fea0003800000 */
[----:B0-----:R0:W-:Y:S02]  /*9cd0*/  REDG.E.ADD.F32.FTZ.RN.STRONG.GPU desc[UR20][R6.64+0x500], R5 ;  /* 0x00050005060079a6 */ /* 0x0011e4000c12f314 */
.L_x_14315:
[----:B------:R-:W-:Y:S05]  /*9ce0*/  BSYNC.RECONVERGENT B0 ;  /* 0x0000000000007941 */ /* 0x000fea0003800200 */
.L_x_14314:
[----:B0-----:R0:W0:Y:S01]  /*9cf0*/  LDS R5, [R111+0xdc0] ;  /* 0x000dc0006f057984 */ /* 0x0010220000000800 */
[----:B------:R-:W-:Y:S04]  /*9d00*/  BSSY.RECONVERGENT B0, `(.L_x_14316) ;  /* 0x0000003000007945 */ /* 0x000fe80003800200 */
[----:B------:R-:W-:Y:S05]  /*9d10*/  @!P3 BRA `(.L_x_14317) ;  /* 0x000000000004b947 */ /* 0x000fea0003800000 */
[----:B0-----:R0:W-:Y:S02]  /*9d20*/  REDG.E.ADD.F32.FTZ.RN.STRONG.GPU desc[UR20][R6.64+0x580], R5 ;  /* 0x00058005060079a6 */ /* 0x0011e4000c12f314 */
.L_x_14317:
[----:B------:R-:W-:Y:S05]  /*9d30*/  BSYNC.RECONVERGENT B0 ;  /* 0x0000000000007941 */ /* 0x000fea0003800200 */
.L_x_14316:
[----:B0-----:R0:W0:Y:S01]  /*9d40*/  LDS R5, [R110+0xe40] ;  /* 0x000e40006e057984 */ /* 0x0010220000000800 */
[----:B------:R-:W-:Y:S04]  /*9d50*/  BSSY.RECONVERGENT B0, `(.L_x_14318) ;  /* 0x0000003000007945 */ /* 0x000fe80003800200 */
[----:B------:R-:W-:Y:S05]  /*9d60*/  @!P4 BRA `(.L_x_14319) ;  /* 0x000000000004c947 */ /* 0x000fea0003800000 */
[----:B0-----:R0:W-:Y:S02]  /*9d70*/  REDG.E.ADD.F32.FTZ.RN.STRONG.GPU desc[UR20][R6.64+0x600], R5 ;  /* 0x00060005060079a6 */ /* 0x0011e4000c12f314 */
.L_x_14319:
[----:B------:R-:W-:Y:S05]  /*9d80*/  BSYNC.RECONVERGENT B0 ;  /* 0x0000000000007941 */ /* 0x000fea0003800200 */
.L_x_14318:
[----:B0-----:R0:W0:Y:S01]  /*9d90*/  LDS R5, [R109+0xec0] ;  /* 0x000ec0006d057984 */ /* 0x0010220000000800 */
[----:B------:R-:W-:Y:S04]  /*9da0*/  BSSY.RECONVERGENT B0, `(.L_x_14320) ;  /* 0x0000003000007945 */ /* 0x000fe80003800200 */
[----:B------:R-:W-:Y:S05]  /*9db0*/  @!P5 BRA `(.L_x_14321) ;  /* 0x000000000004d947 */ /* 0x000fea0003800000 */
[----:B0-----:R0:W-:Y:S02]  /*9dc0*/  REDG.E.ADD.F32.FTZ.RN.STRONG.GPU desc[UR20][R6.64+0x680], R5 ;  /* 0x00068005060079a6 */ /* 0x0011e4000c12f314 */
.L_x_14321:
[----:B------:R-:W-:Y:S05]  /*9dd0*/  BSYNC.RECONVERGENT B0 ;  /* 0x0000000000007941 */ /* 0x000fea0003800200 */
.L_x_14320:
[----:B0-----:R0:W0:Y:S01]  /*9de0*/  LDS R5, [R108+0xf40] ;  /* 0x000f40006c057984 */ /* 0x0010220000000800 */
[C---:B------:R-:W-:Y:S01]  /*9df0*/  ISETP.GE.AND P6, PT, R170.reuse, 0x1c1, PT ;  /* 0x000001c1aa00780c */ /* 0x040fe20003fc6270 */
[----:B------:R-:W-:Y:S01]  /*9e00*/  BSSY.RECONVERGENT B0, `(.L_x_14322) ;  /* 0x0000009000007945 */ /* 0x000fe20003800200 */
[----:B--2---:R-:W-:Y:S02]  /*9e10*/  LEA.HI R4, R115, R102, RZ, 0x1b ;  /* 0x0000006673047211 */ /* 0x004fe400078fd8ff */
[C---:B------:R-:W-:Y:S02]  /*9e20*/  ISETP.GE.AND P1, PT, R170.reuse, 0x1e1, PT ;  /* 0x000001e1aa00780c */ /* 0x040fe40003f26270 */
[C---:B------:R-:W-:Y:S02]  /*9e30*/  ISETP.GE.AND P2, PT, R170.reuse, 0x201, PT ;  /* 0x00000201aa00780c */ /* 0x040fe40003f46270 */
[C---:B------:R-:W-:Y:S02]  /*9e40*/  ISETP.GE.AND P3, PT, R170.reuse, 0x221, PT ;  /* 0x00000221aa00780c */ /* 0x040fe40003f66270 */
[----:B------:R-:W-:-:S02]  /*9e50*/  ISETP.GE.AND P4, PT, R170, 0x241, PT ;  /* 0x00000241aa00780c */ /* 0x000fc40003f86270 */
[----:B------:R-:W-:Y:S01]  /*9e60*/  ISETP.GE.AND P5, PT, R170, 0x261, PT ;  /* 0x00000261aa00780c */ /* 0x000fe20003fa6270 */
[----:B------:R-:W-:-:S12]  /*9e70*/  @!P6 BRA `(.L_x_14323) ;  /* 0x000000000004e947 */ /* 0x000fd80003800000 */
[----:B0-----:R2:W-:Y:S02]  /*9e80*/  REDG.E.ADD.F32.FTZ.RN.STRONG.GPU desc[UR20][R6.64+0x700], R5 ;  /* 0x00070005060079a6 */ /* 0x0015e4000c12f314 */
.L_x_14323:
[----:B------:R-:W-:Y:S05]  /*9e90*/  BSYNC.RECONVERGENT B0 ;  /* 0x0000000000007941 */ /* 0x000fea0003800200 */
.L_x_14322:
[----:B0-2---:R0:W2:Y:S01]  /*9ea0*/  LDS R5, [R107+0xfc0] ;  /* 0x000fc0006b057984 */ /* 0x0050a20000000800 */
[----:B------:R-:W-:Y:S01]  /*9eb0*/  BSSY.RECONVERGENT B0, `(.L_x_14324) ;  /* 0x0000004000007945 */ /* 0x000fe20003800200 */
[----:B------:R-:W-:-:S03]  /*9ec0*/  LEA R4, R4, UR33, 0x2 ;  /* 0x0000002104047c11 */ /* 0x000fc6000f8e10ff */
[----:B------:R-:W-:Y:S05]  /*9ed0*/  @!P1 BRA `(.L_x_14325) ;  /* 0x0000000000049947 */ /* 0x000fea0003800000 */
[----:B--2---:R2:W-:Y:S02]  /*9ee0*/  REDG.E.ADD.F32.FTZ.RN.STRONG.GPU desc[UR20][R6.64+0x780], R5 ;  /* 0x00078005060079a6 */ /* 0x0045e4000c12f314 */
.L_x_14325:
[----:B------:R-:W-:Y:S05]  /*9ef0*/  BSYNC.RECONVERGENT B0 ;  /* 0x0000000000007941 */ /* 0x000fea0003800200 */
.L_x_14324:
[----:B--2---:R2:W0:Y:S01]  /*9f00*/  LDS R5, [R4+0x1040] ;  /* 0x0010400004057984 */ /* 0x0044220000000800 */
[----:B------:R-:W-:Y:S04]  /*9f10*/  BSSY.RECONVERGENT B0, `(.L_x_14326) ;  /* 0x0000003000007945 */ /* 0x000fe80003800200 */
[----:B------:R-:W-:Y:S05]  /*9f20*/  @!P2 BRA `(.L_x_14327) ;  /* 0x000000000004a947 */ /* 0x000fea0003800000 */
[----:B0-----:R0:W-:Y:S02]  /*9f30*/  REDG.E.ADD.F32.FTZ.RN.STRONG.GPU desc[UR20][R6.64+0x800], R5 ;  /* 0x00080005060079a6 */ /* 0x0011e4000c12f314 */
.L_x_14327:
[----:B------:R-:W-:Y:S05]  /*9f40*/  BSYNC.RECONVERGENT B0 ;  /* 0x0000000000007941 */ /* 0x000fea0003800200 */
.L_x_14326:
[----:B0-----:R0:W0:Y:S01]  /*9f50*/  LDS R5, [R106+0x10c0] ;  /* 0x0010c0006a057984 */ /* 0x0010220000000800 */
[----:B------:R-:W-:Y:S04]  /*9f60*/  BSSY.RECONVERGENT B0, `(.L_x_14328) ;  /* 0x0000003000007945 */ /* 0x000fe80003800200 */
[----:B------:R-:W-:Y:S05]  /*9f70*/  @!P3 BRA `(.L_x_14329) ;  /* 0x000000000004b947 */ /* 0x000fea0003800000 */
[----:B0-----:R0:W-:Y:S02]  /*9f80*/  REDG.E.ADD.F32.FTZ.RN.STRONG.GPU desc[UR20][R6.64+0x880], R5 ;  /* 0x00088005060079a6 */ /* 0x0011e4000c12f314 */
.L_x_14329:
[----:B------:R-:W-:Y:S05]  /*9f90*/  BSYNC.RECONVERGENT B0 ;  /* 0x0000000000007941 */ /* 0x000fea0003800200 */
.L_x_14328:
[----:B0-----:R0:W0:Y:S01]  /*9fa0*/  LDS R5, [R105+0x1140] ;  /* 0x0011400069057984 */ /* 0x0010220000000800 */
[----:B------:R-:W-:Y:S01]  /*9fb0*/  BSSY.RECONVERGENT B0, `(.L_x_14330) ;  /* 0x0000004000007945 */ /* 0x000fe20003800200 */
[----:B------:R-:W-:-:S03]  /*9fc0*/  IADD3 R179, PT, PT, R102, 0x2a0, RZ ;  /* 0x000002a066b37810 */ /* 0x000fc60007ffe0ff */
[----:B------:R-:W-:Y:S05]  /*9fd0*/  @!P4 BRA `(.L_x_14331) ;  /* 0x000000000004c947 */ /* 0x000fea0003800000 */
[----:B0-----:R0:W-:Y:S02]  /*9fe0*/  REDG.E.ADD.F32.FTZ.RN.STRONG.GPU desc[UR20][R6.64+0x900], R5 ;  /* 0x00090005060079a6 */ /* 0x0011e4000c12f314 */
.L_x_14331:
[----:B------:R-:W-:Y:S05]  /*9ff0*/  BSYNC.RECONVERGENT B0 ;  /* 0x0000000000007941 */ /* 0x000fea0003800200 */
.L_x_14330:
[----:B0-----:R0:W0:Y:S01]  /*a000*/  LDS R5, [R104+0x11c0] ;  /* 0x0011c00068057984 */ /* 0x0010220000000800 */
[----:B------:R-:W-:Y:S01]  /*a010*/  BSSY.RECONVERGENT B0, `(.L_x_14332) ;  /* 0x0000005000007945 */ /* 0x000fe20003800200 */
[----:B---3--:R-:W-:Y:S02]  /*a020*/  IADD3 R187, PT, PT, R102, 0x2c0, RZ ;  /* 0x000002c066bb7810 */ /* 0x008fe40007ffe0ff */
[----:B------:R-:W-:Y:S01]  /*a030*/  LEA.HI R179, R179, R102, RZ, 0x1b ;  /* 0x00000066b3b37211 */ /* 0x000fe200078fd8ff */
[----:B------:R-:W-:Y:S06]  /*a040*/  @!P5 BRA `(.L_x_14333) ;  /* 0x000000000004d947 */ /* 0x000fec0003800000 */
[----:B0-----:R3:W-:Y:S02]  /*a050*/  REDG.E.ADD.F32.FTZ.RN.STRONG.GPU desc[UR20][R6.64+0x980], R5 ;  /* 0x00098005060079a6 */ /* 0x0017e4000c12f314 */
.L_x_14333:
[----:B------:R-:W-:Y:S05]  /*a060*/  BSYNC.RECONVERGENT B0 ;  /* 0x0000000000007941 */ /* 0x000fea0003800200 */
.L_x_14332:
[----:B0--3--:R0:W3:Y:S01]  /*a070*/  LDS R5, [R103+0x1240] ;  /* 0x0012400067057984 */ /* 0x0090e20000000800 */
[----:B------:R-:W-:Y:S01]  /*a080*/  ISETP.GE.AND P6, PT, R170, 0x281, PT ;  /* 0x00000281aa00780c */ /* 0x000fe20003fc6270 */
[----:B------:R-:W-:Y:S01]  /*a090*/  BSSY.RECONVERGENT B0, `(.L_x_14334) ;  /* 0x000000b000007945 */ /* 0x000fe20003800200 */
[----:B------:R-:W-:Y:S02]  /*a0a0*/  IADD3 R213, PT, PT, R102, 0x2e0, RZ ;  /* 0x000002e066d57810 */ /* 0x000fe40007ffe0ff */
[----:B------:R-:W-:Y:S02]  /*a0b0*/  LEA.HI R187, R187, R102, RZ, 0x1b ;  /* 0x00000066bbbb7211 */ /* 0x000fe400078fd8ff */
[----:B--2---:R-:W-:Y:S02]  /*a0c0*/  LEA R4, R179, UR33, 0x2 ;  /* 0x00000021b3047c11 */ /* 0x004fe4000f8e10ff */
[C---:B------:R-:W-:Y:S02]  /*a0d0*/  ISETP.GE.AND P1, PT, R170.reuse, 0x2a1, PT ;  /* 0x000002a1aa00780c */ /* 0x040fe40003f26270 */
[----:B------:R-:W-:-:S02]  /*a0e0*/  ISETP.GE.AND P2, PT, R170, 0x2c1, PT ;  /* 0x000002c1aa00780c */ /* 0x000fc40003f46270 */
[C---:B------:R-:W-:Y:S02]  /*a0f0*/  ISETP.GE.AND P3, PT, R170.reuse, 0x2e1, PT ;  /* 0x000002e1aa00780c */ /* 0x040fe40003f66270 */
[C---:B------:R-:W-:Y:S02]  /*a100*/  ISETP.GE.AND P4, PT, R170.reuse, 0x301, PT ;  /* 0x00000301aa00780c */ /* 0x040fe40003f86270 */
[----:B------:R-:W-:Y:S01]  /*a110*/  ISETP.GE.AND P5, PT, R170, 0x321, PT ;  /* 0x00000321aa00780c */ /* 0x000fe20003fa6270 */
[----:B------:R-:W-:-:S12]  /*a120*/  @!P6 BRA `(.L_x_14335) ;  /* 0x000000000004e947 */ /* 0x000fd80003800000 */
[----:B---3--:R2:W-:Y:S02]  /*a130*/  REDG.E.ADD.F32.FTZ.RN.STRONG.GPU desc[UR20][R6.64+0xa00], R5 ;  /* 0x000a0005060079a6 */ /* 0x0085e4000c12f314 */
.L_x_14335:
[----:B------:R-:W-:Y:S05]  /*a140*/  BSYNC.RECONVERGENT B0 ;  /* 0x0000000000007941 */ /* 0x000fea0003800200 */
.L_x_14334:
[----:B--23--:R2:W3:Y:S01]  /*a150*/  LDS R5, [R4+0x12c0] ;  /* 0x0012c00004057984 */ /* 0x00c4e20000000800 */
[----:B------:R-:W-:Y:S01]  /*a160*/  BSSY.RECONVERGENT B0, `(.L_x_14336) ;  /* 0x0000006000007945 */ /* 0x000fe20003800200 */
[----:B------:R-:W-:Y:S02]  /*a170*/  IADD3 R179, PT, PT, R102, 0x300, RZ ;  /* 0x0000030066b37810 */ /* 0x000fe40007ffe0ff */
[----:B------:R-:W-:Y:S02]  /*a180*/  LEA.HI R213, R213, R102, RZ, 0x1b ;  /* 0x00000066d5d57211 */ /* 0x000fe400078fd8ff */
[----:B------:R-:W-:Y:S01]  /*a190*/  LEA R208, R187, UR33, 0x2 ;  /* 0x00000021bbd07c11 */ /* 0x000fe2000f8e10ff */
[----:B------:R-:W-:Y:S06]  /*a1a0*/  @!P1 BRA `(.L_x_14337) ;  /* 0x0000000000049947 */ /* 0x000fec0003800000 */
[----:B---3--:R3:W-:Y:S02]  /*a1b0*/  REDG.E.ADD.F32.FTZ.RN.STRONG.GPU desc[UR20][R6.64+0xa80], R5 ;  /* 0x000a8005060079a6 */ /* 0x0087e4000c12f314 */
.L_x_14337:
[----:B------:R-:W-:Y:S05]  /*a1c0*/  BSYNC.RECONVERGENT B0 ;  /* 0x0000000000007941 */ /* 0x000fea0003800200 */
.L_x_14336:
[----:B---3--:R3:W0:Y:S01]  /*a1d0*/  LDS R5, [R208+0x1340] ;  /* 0x00134000d0057984 */ /* 0x0086220000000800 */
[----:B------:R-:W-:Y:S01]  /*a1e0*/  BSSY.RECONVERGENT B0, `(.L_x_14338) ;  /* 0x0000006000007945 */ /* 0x000fe20003800200 */
[----:B------:R-:W-:Y:S02]  /*a1f0*/  IADD3 R187, PT, PT, R102, 0x320, RZ ;  /* 0x0000032066bb7810 */ /* 0x000fe40007ffe0ff */
[----:B------:R-:W-:Y:S02]  /*a200*/  LEA.HI R179, R179, R102, RZ, 0x1b ;  /* 0x00000066b3b37211 */ /* 0x000fe400078fd8ff */
[----:B------:R-:W-:Y:S01]  /*a210*/  LEA R213, R213, UR33, 0x2 ;  /* 0x00000021d5d57c11 */ /* 0x000fe2000f8e10ff */
[----:B------:R-:W-:Y:S06]  /*a220*/  @!P2 BRA `(.L_x_14339) ;  /* 0x000000000004a947 */ /* 0x000fec0003800000 */
[----:B0-----:R0:W-:Y:S02]  /*a230*/  REDG.E.ADD.F32.FTZ.RN.STRONG.GPU desc[UR20][R6.64+0xb00], R5 ;  /* 0x000b0005060079a6 */ /* 0x0011e4000c12f314 */
.L_x_14339:
[----:B------:R-:W-:Y:S05]  /*a240*/  BSYNC.RECONVERGENT B0 ;  /* 0x0000000000007941 */ /* 0x000fea0003800200 */
.L_x_14338:
[----:B0-----:R0:W0:Y:S01]  /*a250*/  LDS R5, [R213+0x13c0] ;  /* 0x0013c000d5057984 */ /* 0x0010220000000800 */
[----:B------:R-:W-:Y:S01]  /*a260*/  BSSY.RECONVERGENT B0, `(.L_x_14340) ;  /* 0x0000005000007945 */ /* 0x000fe20003800200 */
[----:B------:R-:W-:Y:S02]  /*a270*/  LEA.HI R187, R187, R102, RZ, 0x1b ;  /* 0x00000066bbbb7211 */ /* 0x000fe400078fd8ff */
[----:B--2---:R-:W-:Y:S01]  /*a280*/  LEA R4, R179, UR33, 0x2 ;  /* 0x00000021b3047c11 */ /* 0x004fe2000f8e10ff */
[----:B------:R-:W-:Y:S06]  /*a290*/  @!P3 BRA `(.L_x_14341) ;  /* 0x000000000004b947 */ /* 0x000fec0003800000 */
[----:B0-----:R2:W-:Y:S02]  /*a2a0*/  REDG.E.ADD.F32.FTZ.RN.STRONG.GPU desc[UR20][R6.64+0xb80], R5 ;  /* 0x000b8005060079a6 */ /* 0x0015e4000c12f314 */
.L_x_14341:
[----:B------:R-:W-:Y:S05]  /*a2b0*/  BSYNC.RECONVERGENT B0 ;  /* 0x0000000000007941 */ /* 0x000fea0003800200 */
.L_x_14340:
[----:B0-2---:R0:W2:Y:S01]  /*a2c0*/  LDS R5, [R4+0x1440] ;  /* 0x0014400004057984 */ /* 0x0050a20000000800 */
[----:B------:R-:W-:Y:S01]  /*a2d0*/  BSSY.RECONVERGENT B0, `(.L_x_14342) ;  /* 0x0000006000007945 */ /* 0x000fe20003800200 */
[C---:B------:R-:W-:Y:S02]  /*a2e0*/  IADD3 R179, PT, PT, R102.reuse, 0x340, RZ ;  /* 0x0000034066b37810 */ /* 0x040fe40007ffe0ff */
[----:B------:R-:W-:Y:S02]  /*a2f0*/  IADD3 R213, PT, PT, R102, 0x360, RZ ;  /* 0x0000036066d57810 */ /* 0x000fe40007ffe0ff */
[----:B---3--:R-:W-:Y:S01]  /*a300*/  LEA R208, R187, UR33, 0x2 ;  /* 0x00000021bbd07c11 */ /* 0x008fe2000f8e10ff */
[----:B------:R-:W-:Y:S06]  /*a310*/  @!P4 BRA `(.L_x_14343) ;  /* 0x000000000004c947 */ /* 0x000fec0003800000 */
[----:B--2---:R3:W-:Y:S02]  /*a320*/  REDG.E.ADD.F32.FTZ.RN.STRONG.GPU desc[UR20][R6.64+0xc00], R5 ;  /* 0x000c0005060079a6 */ /* 0x0047e4000c12f314 */
.L_x_14343:
[----:B------:R-:W-:Y:S05]  /*a330*/  BSYNC.RECONVERGENT B0 ;  /* 0x0000000000007941 */ /* 0x000fea0003800200 */
.L_x_14342:
[----:B--23--:R2:W3:Y:S01]  /*a340*/  LDS R5, [R208+0x14c0] ;  /* 0x0014c000d0057984 */ /* 0x00c4e20000000800 */
[----:B------:R-:W-:Y:S01]  /*a350*/  BSSY.RECONVERGENT B0, `(.L_x_14344) ;  /* 0x0000006000007945 */ /* 0x000fe20003800200 */
[----:B------:R-:W-:Y:S02]  /*a360*/  IADD3 R187, PT, PT, R102, 0x380, RZ ;  /* 0x0000038066bb7810 */ /* 0x000fe40007ffe0ff */
[-C--:B------:R-:W-:Y:S02]  /*a370*/  LEA.HI R179, R179, R102.reuse, RZ, 0x1b ;  /* 0x00000066b3b37211 */ /* 0x080fe400078fd8ff */
[----:B------:R-:W-:Y:S01]  /*a380*/  LEA.HI R213, R213, R102, RZ, 0x1b ;  /* 0x00000066d5d57211 */ /* 0x000fe200078fd8ff */
[----:B------:R-:W-:Y:S06]  /*a390*/  @!P5 BRA `(.L_x_14345) ;  /* 0x000000000004d947 */ /* 0x000fec0003800000 */
[----:B---3--:R3:W-:Y:S02]  /*a3a0*/  REDG.E.ADD.F32.FTZ.RN.STRONG.GPU desc[UR20][R6.64+0xc80], R5 ;  /* 0x000c8005060079a6 */ /* 0x0087e4000c12f314 */
.L_x_14345:
[----:B------:R-:W-:Y:S05]  /*a3b0*/  BSYNC.RECONVERGENT B0 ;  /* 0x0000000000007941 */ /* 0x000fea0003800200 */
.L_x_14344:
[----:B---3--:R-:W-:Y:S01]  /*a3c0*/  LEA R5, R179, UR33, 0x2 ;  /* 0x00000021b3057c11 */ /* 0x008fe2000f8e10ff */
[----:B------:R-:W-:Y:S01]  /*a3d0*/  BSSY.RECONVERGENT B0, `(.L_x_14346) ;  /* 0x000000c000007945 */ /* 0x000fe20003800200 */
[C---:B------:R-:W-:Y:S02]  /*a3e0*/  ISETP.GE.AND P6, PT, R170.reuse, 0x341, PT ;  /* 0x00000341aa00780c */ /* 0x040fe40003fc6270 */
[----:B------:R-:W-:Y:S02]  /*a3f0*/  LEA.HI R187, R187, R102, RZ, 0x1b ;  /* 0x00000066bbbb7211 */ /* 0x000fe400078fd8ff */
[----:B------:R-:W3:Y:S01]  /*a400*/  LDS R5, [R5+0x1540] ;  /* 0x0015400005057984 */ /* 0x000ee20000000800 */
[----:B------:R-:W-:Y:S02]  /*a410*/  LEA R213, R213, UR33, 0x2 ;  /* 0x00000021d5d57c11 */ /* 0x000fe4000f8e10ff */
[C---:B------:R-:W-:Y:S02]  /*a420*/  ISETP.GE.AND P1, PT, R170.reuse, 0x361, PT ;  /* 0x00000361aa00780c */ /* 0x040fe40003f26270 */
[----:B------:R-:W-:-:S02]  /*a430*/  ISETP.GE.AND P2, PT, R170, 0x381, PT ;  /* 0x00000381aa00780c */ /* 0x000fc40003f46270 */
[C---:B------:R-:W-:Y:S02]  /*a440*/  ISETP.GE.AND P3, PT, R170.reuse, 0x3a1, PT ;  /* 0x000003a1aa00780c */ /* 0x040fe40003f66270 */
[C---:B------:R-:W-:Y:S02]  /*a450*/  ISETP.GE.AND P4, PT, R170.reuse, 0x3c1, PT ;  /* 0x000003c1aa00780c */ /* 0x040fe40003f86270 */
[----:B------:R-:W-:Y:S01]  /*a460*/  ISETP.GE.AND P5, PT, R170, 0x3e1, PT ;  /* 0x000003e1aa00780c */ /* 0x000fe20003fa6270 */
[----:B------:R-:W-:-:S12]  /*a470*/  @!P6 BRA `(.L_x_14347) ;  /* 0x000000000004e947 */ /* 0x000fd80003800000 */
[----:B---3--:R3:W-:Y:S02]  /*a480*/  REDG.E.ADD.F32.FTZ.RN.STRONG.GPU desc[UR20][R6.64+0xd00], R5 ;  /* 0x000d0005060079a6 */ /* 0x0087e4000c12f314 */
.L_x_14347:
[----:B------:R-:W-:Y:S05]  /*a490*/  BSYNC.RECONVERGENT B0 ;  /* 0x0000000000007941 */ /* 0x000fea0003800200 */
.L_x_14346:
[----:B---3--:R3:W0:Y:S01]  /*a4a0*/  LDS R5, [R213+0x15c0] ;  /* 0x0015c000d5057984 */ /* 0x0086220000000800 */
[----:B------:R-:W-:Y:S01]  /*a4b0*/  BSSY.RECONVERGENT B0, `(.L_x_14348) ;  /* 0x0000004000007945 */ /* 0x000fe20003800200 */
[----:B------:R-:W-:-:S03]  /*a4c0*/  LEA R187, R187, UR33, 0x2 ;  /* 0x00000021bbbb7c11 */ /* 0x000fc6000f8e10ff */
[----:B------:R-:W-:Y:S05]  /*a4d0*/  @!P1 BRA `(.L_x_14349) ;  /* 0x0000000000049947 */ /* 0x000fea0003800000 */
[----:B0-----:R0:W-:Y:S02]  /*a4e0*/  REDG.E.ADD.F32.FTZ.RN.STRONG.GPU desc[UR20][R6.64+0xd80], R5 ;  /* 0x000d8005060079a6 */ /* 0x0011e4000c12f314 */
.L_x_14349:
[----:B------:R-:W-:Y:S05]  /*a4f0*/  BSYNC.RECONVERGENT B0 ;  /* 0x0000000000007941 */ /* 0x000fea0003800200 */
.L_x_14348:
[----:B0-----:R0:W0:Y:S01]  /*a500*/  LDS R5, [R187+0x1640] ;  /* 0x00164000bb057984 */ /* 0x0010220000000800 */
[----:B------:R-:W-:Y:S01]  /*a510*/  BSSY.RECONVERGENT B0, `(.L_x_14350) ;  /* 0x0000004000007945 */ /* 0x000fe20003800200 */
[----:B------:R-:W-:-:S03]  /*a520*/  IADD3 R179, PT, PT, R102, 0x3a0, RZ ;  /* 0x000003a066b37810 */ /* 0x000fc60007ffe0ff */
[----:B------:R-:W-:Y:S05]  /*a530*/  @!P2 BRA `(.L_x_14351) ;  /* 0x000000000004a947 */ /* 0x000fea0003800000 */
[----:B0-----:R0:W-:Y:S02]  /*a540*/  REDG.E.ADD.F32.FTZ.RN.STRONG.GPU desc[UR20][R6.64+0xe00], R5 ;  /* 0x000e0005060079a6 */ /* 0x0011e4000c12f314 */
.L_x_14351:
[----:B------:R-:W-:Y:S05]  /*a550*/  BSYNC.RECONVERGENT B0 ;  /* 0x0000000000007941 */ /* 0x000fea0003800200 */
.L_x_14350:
[----:B0-----:R-:W-:Y:S01]  /*a560*/  LEA.HI R5, R179, R102, RZ, 0x1b ;  /* 0x00000066b3057211 */ /* 0x001fe200078fd8ff */
[-C--:B------:R-:W-:Y:S01]  /*a570*/  FMUL.FTZ R170, R189, R51.reuse ;  /* 0x00000033bdaa7220 */ /* 0x080fe20000410000 */
[----:B------:R-:W-:Y:S01]  /*a580*/  IADD3 R187, PT, PT, R102, 0x3c0, RZ ;  /* 0x000003c066bb7810 */ /* 0x000fe20007ffe0ff */
[-C--:B------:R-:W-:Y:S01]  /*a590*/  FMUL.FTZ R195, R195, R51.reuse ;  /* 0x00000033c3c37220 */ /* 0x080fe20000410000 */
[----:B------:R-:W-:Y:S01]  /*a5a0*/  LEA R5, R5, UR33, 0x2 ;  /* 0x0000002105057c11 */ /* 0x000fe2000f8e10ff */
[----:B------:R-:W-:Y:S01]  /*a5b0*/  FFMA.FTZ R179, R52, -R51, R204 ;  /* 0x8000003334b37223 */ /* 0x000fe200000100cc */
[----:B------:R-:W-:Y:S01]  /*a5c0*/  FMUL.FTZ R4, R8, R170 ;  /* 0x000000aa08047220 */ /* 0x000fe20000410000 */
[----:B---3--:R-:W-:Y:S01]  /*a5d0*/  IADD3 R213, PT, PT, R102, 0x3e0, RZ ;  /* 0x000003e066d57810 */ /* 0x008fe20007ffe0ff */
        /* <DEDUP_REMOVED lines=9> */
.L_x_14353:
[----:B------:R-:W-:Y:S05]  /*a670*/  BSYNC.RECONVERGENT B0 ;  /* 0x0000000000007941 */ /* 0x000fea0003800200 */
.L_x_14352:
[----:B0--3--:R0:W3:Y:S01]  /*a680*/  LDS R5, [R187+0x1740] ;  /* 0x00174000bb057984 */ /* 0x0090e20000000800 */
[----:B------:R-:W-:Y:S01]  /*a690*/  BSSY.RECONVERGENT B0, `(.L_x_14354) ;  /* 0x0000005000007945 */ /* 0x000fe20003800200 */
[----:B------:R-:W-:Y:S01]  /*a6a0*/  LEA R213, R213, UR33, 0x2 ;  /* 0x00000021d5d57c11 */ /* 0x000fe2000f8e10ff */
[----:B------:R-:W-:Y:S02]  /*a6b0*/  FFMA.FTZ R4, R179, R170, R4 ;  /* 0x000000aab3047223 */ /* 0x000fe40000010004 */
[----:B------:R-:W-:Y:S05]  /*a6c0*/  @!P4 BRA `(.L_x_14355) ;  /* 0x000000000004c947 */ /* 0x000fea0003800000 */
[----:B---3--:R3:W-:Y:S02]  /*a6d0*/  REDG.E.ADD.F32.FTZ.RN.STRONG.GPU desc[UR20][R6.64+0xf00], R5 ;  /* 0x000f0005060079a6 */ /* 0x0087e4000c12f314 */
.L_x_14355:
[----:B------:R-:W-:Y:S05]  /*a6e0*/  BSYNC.RECONVERGENT B0 ;  /* 0x0000000000007941 */ /* 0x000fea0003800200 */
.L_x_14354:
[----:B---3--:R3:W0:Y:S01]  /*a6f0*/  LDS R5, [R213+0x17c0] ;  /* 0x0017c000d5057984 */ /* 0x0086220000000800 */
[----:B------:R-:W-:Y:S01]  /*a700*/  BSSY.RECONVERGENT B0, `(.L_x_14356) ;  /* 0x0000004000007945 */ /* 0x000fe20003800200 */
[----:B------:R-:W-:-:S03]  /*a710*/  FADD.FTZ R4, R149, R4 ;  /* 0x0000000495047221 */ /* 0x000fc60000010000 */
[----:B------:R-:W-:Y:S05]  /*a720*/  @!P5 BRA `(.L_x_14357) ;  /* 0x000000000004d947 */ /* 0x000fea0003800000 */
[----:B0-----:R0:W-:Y:S02]  /*a730*/  REDG.E.ADD.F32.FTZ.RN.STRONG.GPU desc[UR20][R6.64+0xf80], R5 ;  /* 0x000f8005060079a6 */ /* 0x0011e4000c12f314 */
.L_x_14357:
[----:B------:R-:W-:Y:S05]  /*a740*/  BSYNC.RECONVERGENT B0 ;  /* 0x0000000000007941 */ /* 0x000fea0003800200 */
.L_x_14356:
[----:B0-----:R-:W-:Y:S01]  /*a750*/  FADD.FTZ R5, R145, R204 ;  /* 0x000000cc91057221 */ /* 0x001fe20000010000 */
[C---:B-1----:R-:W-:Y:S01]  /*a760*/  FFMA.FTZ R6, R20.reuse, R9, R207 ;  /* 0x0000000914067223 */ /* 0x042fe200000100cf */
[----:B------:R-:W-:Y:S01]  /*a770*/  FFMA.FTZ R7, -R20, R202, R205 ;  /* 0x000000ca14077223 */ /* 0x000fe200000101cd */
[----:B------:R-:W0:Y:S01]  /*a780*/  SHFL.DOWN PT, R9, R4, 0x1, 0x1f ;  /* 0x08201f0004097f89 */ /* 0x000e2200000e0000 */
[----:B------:R-:W-:Y:S01]  /*a790*/  ISETP.GT.AND P1, PT, R101, 0x1e, PT ;  /* 0x0000001e6500780c */ /* 0x000fe20003f24270 */
[----:B------:R-:W-:Y:S01]  /*a7a0*/  FADD.FTZ R44, R140, R44 ;  /* 0x0000002c8c2c7221 */ /* 0x000fe20000010000 */
[----:B------:R-:W-:Y:S01]  /*a7b0*/  FADD.FTZ R36, R136, R36 ;  /* 0x0000002488247221 */ /* 0x000fe20000010000 */
[----:B------:R-:W1:Y:S01]  /*a7c0*/  SHFL.DOWN PT, R202, R5, 0x1, 0x1f ;  /* 0x08201f0005ca7f89 */ /* 0x000e6200000e0000 */
[----:B------:R-:W-:Y:S01]  /*a7d0*/  FMUL.FTZ R206, R137, R206 ;  /* 0x000000ce89ce7220 */ /* 0x000fe20000410000 */
[----:B------:R-:W-:Y:S01]  /*a7e0*/  FADD.FTZ R38, R128, R38 ;  /* 0x0000002680267221 */ /* 0x000fe20000010000 */
[----:B------:R-:W-:Y:S01]  /*a7f0*/  FMUL.FTZ R200, R131, R200 ;  /* 0x000000c883c87220 */ /* 0x000fe20000410000 */
[----:B------:R-:W5:Y:S01]  /*a800*/  SHFL.DOWN PT, R145, R6, 0x1, 0x1f ;  /* 0x08201f0006917f89 */ /* 0x000f6200000e0000 */
[----:B------:R-:W-:Y:S01]  /*a810*/  FADD.FTZ R45, R126, R45 ;  /* 0x0000002d7e2d7221 */ /* 0x000fe20000010000 */
[----:B------:R-:W-:Y:S01]  /*a820*/  FMUL.FTZ R179, R179, R2 ;  /* 0x00000002b3b37220 */ /* 0x000fe20000410000 */
[----:B------:R-:W-:Y:S01]  /*a830*/  FADD.FTZ R48, R125, R48 ;  /* 0x000000307d307221 */ /* 0x000fe20000010000 */
[----:B------:R-:W2:Y:S01]  /*a840*/  SHFL.DOWN PT, R204, R7, 0x1, 0x1f ;  /* 0x08201f0007cc7f89 */ /* 0x000ea200000e0000 */
[----:B------:R-:W-:Y:S01]  /*a850*/  ISETP.GT.AND P2, PT, R101, 0xf, PT ;  /* 0x0000000f6500780c */ /* 0x000fe20003f44270 */
        /* <DEDUP_REMOVED lines=50> */
[----:B------:R-:W-:Y:S01]  /*ab80*/  BSSY.RECONVERGENT B0, `(.L_x_14358) ;  /* 0x0000030000007945 */ /* 0x000fe20003800200 */
        /* <DEDUP_REMOVED lines=47> */
.L_x_14359:
[----:B------:R-:W-:Y:S05]  /*ae80*/  BSYNC.RECONVERGENT B0 ;  /* 0x0000000000007941 */ /* 0x000fea0003800200 */
.L_x_14358:
        /* <DEDUP_REMOVED lines=32> */
.L_x_14361:
[----:B------:R-:W-:Y:S05]  /*b090*/  BSYNC.RECONVERGENT B0 ;  /* 0x0000000000007941 */ /* 0x000fea0003800200 */
.L_x_14360:
[----:B------:R-:W-:-:S04]  /*b0a0*/  UIADD3 UR8, UPT, UPT, UR8, 0x1, URZ ;  /* 0x0000000108087890 */ /* 0x000fc8000fffe0ff */
[----:B------:R-:W-:-:S09]  /*b0b0*/  UISETP.GE.AND UP0, UPT, UR8, UR43, UPT ;  /* 0x0000002b0800728c */ /* 0x000fd2000bf06270 */
[----:B------:R-:W-:Y:S05]  /*b0c0*/  BRA.U !UP0, `(.L_x_14362) ;  /* 0xffffff8908487547 */ /* 0x000fea000b83ffff */
.L_x_14280:
[----:B------:R-:W-:Y:S01]  /*b0d0*/  BAR.SYNC.DEFER_BLOCKING 0x0 ;  /* 0x0000000000007b1d */ /* 0x000fe20000010000 */
[----:B------:R-:W-:Y:S01]  /*b0e0*/  SHF.L.U32 R102, R102, 0x1, RZ ;  /* 0x0000000166667819 */ /* 0x000fe200000006ff */
[----:B--2---:R-:W-:-:S03]  /*b0f0*/  HFMA2 R2, -RZ, RZ, 0, 9.5367431640625e-07 ;  /* 0x00000010ff027431 */ /* 0x004fc600000001ff */
[----:B------:R-:W-:Y:S01]  /*b100*/  LOP3.LUT R3, R102, 0x7c0, RZ, 0xc0, !PT ;  /* 0x000007c066037812 */ /* 0x000fe200078ec0ff */
[----:B------:R-:W2:Y:S03]  /*b110*/  LDCU.64 UR28, c[0x0][0x4f8] ;  /* 0x00009f00ff1c77ac */ /* 0x000ea60008000a00 */
[----:B------:R-:W-:Y:S01]  /*b120*/  LOP3.LUT R29, R3, 0x1f, R114, 0xf8, !PT ;  /* 0x0000001f031d7812 */ /* 0x000fe200078ef872 */
[----:B------:R-:W-:Y:S01]  /*b130*/  UIADD3 UR8, UPT, UPT, UR13, -0x1, URZ ;  /* 0xffffffff0d087890 */ /* 0x000fe2000fffe0ff */
[----:B------:R-:W-:Y:S01]  /*b140*/  F2FP.BF16.F32.PACK_AB R35, R35, R44 ;  /* 0x0000002c2323723e */ /* 0x000fe200000010ff */
[----:B------:R-:W5:Y:S02]  /*b150*/  LDCU.64 UR30, c[0x0][0x500] ;  /* 0x0000a000ff1e77ac */ /* 0x000f640008000a00 */
[----:B------:R-:W-:Y:S01]  /*b160*/  IMAD.WIDE.U32 R2, R29, R2, UR10 ;  /* 0x0000000a1d027e25 */ /* 0x000fe2000f8e0002 */
[----:B------:R-:W-:Y:S01]  /*b170*/  F2FP.BF16.F32.PACK_AB R34, R36, R43 ;  /* 0x0000002b2422723e */ /* 0x000fe200000010ff */
[----:B------:R-:W3:Y:S03]  /*b180*/  LDCU.64 UR32, c[0x0][0x550] ;  /* 0x0000aa00ff2077ac */ /* 0x000ee60008000a00 */
[----:B01----:R-:W4:Y:S04]  /*b190*/  LDG.E.128 R8, desc[UR20][R2.64] ;  /* 0x0000001402087981 */ /* 0x003f28000c1e1d00 */
[----:B------:R-:W4:Y:S01]  /*b1a0*/  LDG.E.128 R12, desc[UR20][R2.64+0x200] ;  /* 0x00020014020c7981 */ /* 0x000f22000c1e1d00 */
[----:B------:R-:W-:Y:S01]  /*b1b0*/  F2FP.BF16.F32.PACK_AB R33, R37, R46 ;  /* 0x0000002e2521723e */ /* 0x000fe200000010ff */
[----:B------:R-:W-:Y:S01]  /*b1c0*/  USHF.L.U32 UR26, UR8, 0x9, URZ ;  /* 0x00000009081a7899 */ /* 0x000fe200080006ff */
[----:B------:R-:W-:Y:S01]  /*b1d0*/  F2FP.BF16.F32.PACK_AB R32, R38, R45 ;  /* 0x0000002d2620723e */ /* 0x000fe200000010ff */
[----:B------:R-:W-:-:S02]  /*b1e0*/  UIADD3 UR17, UP1, UPT, UR17, -0x400, URZ ;  /* 0xfffffc0011117890 */ /* 0x000fc4000ff3e0ff */
[----:B------:R-:W-:Y:S02]  /*b1f0*/  USHF.R.S32.HI UR27, URZ, 0x1f, UR26 ;  /* 0x0000001fff1b7899 */ /* 0x000fe4000801141a */
[----:B------:R-:W-:Y:S02]  /*b200*/  UIADD3 UR14, UP2, UPT, UR14, -0x400, URZ ;  /* 0xfffffc000e0e7890 */ /* 0x000fe4000ff5e0ff */
[----:B--2---:R-:W-:Y:S02]  /*b210*/  UIMAD.WIDE.U32 UR24, UR23, UR28, UR26 ;  /* 0x0000001c171872a5 */ /* 0x004fe4000f8e001a */
[----:B------:R-:W-:Y:S02]  /*b220*/  UIADD3 UR10, UP3, UPT, UR10, -0x400, URZ ;  /* 0xfffffc000a0a7890 */ /* 0x000fe4000ff7e0ff */
[----:B------:R-:W-:Y:S02]  /*b230*/  UIMAD UR25, UR23, UR29, UR25 ;  /* 0x0000001d171972a4 */ /* 0x000fe4000f8e0219 */
[----:B------:R-:W-:-:S02]  /*b240*/  UIADD3.X UR16, UPT, UPT, UR16, -0x1, URZ, UP1, !UPT ;  /* 0xffffffff10107890 */ /* 0x000fc40008ffe4ff */
[----:B-----5:R-:W-:Y:S02]  /*b250*/  UIMAD.WIDE.U32 UR24, UR22, UR30, UR24 ;  /* 0x0000001e161872a5 */ /* 0x020fe4000f8e0018 */
[----:B------:R-:W-:Y:S02]  /*b260*/  UIADD3.X UR15, UPT, UPT, UR15, -0x1, URZ, UP2, !UPT ;  /* 0xffffffff0f0f7890 */ /* 0x000fe400097fe4ff */
[----:B------:R-:W-:Y:S02]  /*b270*/  UIMAD UR28, UR22, UR31, UR25 ;  /* 0x0000001f161c72a4 */ /* 0x000fe4000f8e0219 */
[----:B---3--:R-:W-:Y:S01]  /*b280*/  ULEA UR25, UP0, UR24, UR32, 0x1 ;  /* 0x0000002018197291 */ /* 0x008fe2000f8008ff */
[----:B------:R-:W0:Y:S03]  /*b290*/  LDCU.64 UR30, c[0x0][0x560] ;  /* 0x0000ac00ff1e77ac */ /* 0x000e260008000a00 */
[----:B------:R-:W-:-:S02]  /*b2a0*/  ULEA.HI.X UR24, UR24, UR33, UR28, 0x1, UP0 ;  /* 0x0000002118187291 */ /* 0x000fc400080f0c1c */
[----:B------:R-:W-:-:S03]  /*b2b0*/  UIADD3.X UR11, UPT, UPT, UR11, -0x1, URZ, UP3, !UPT ;  /* 0xffffffff0b0b7890 */ /* 0x000fc60009ffe4ff */
[----:B------:R-:W1:Y:S01]  /*b2c0*/  LDCU.64 UR28, c[0x0][0x520] ;  /* 0x0000a400ff1c77ac */ /* 0x000e620008000a00 */
[----:B----4-:R-:W-:Y:S04]  /*b2d0*/  STS.128 [R100], R8 ;  /* 0x0000000864007388 */ /* 0x010fe80000000c00 */
[----:B------:R-:W-:Y:S01]  /*b2e0*/  STS.128 [R100+0x200], R12 ;  /* 0x0002000c64007388 */ /* 0x000fe20000000c00 */
[----:B------:R-:W-:-:S03]  /*b2f0*/  NOP ;  /* 0x0000000000007918 */ /* 0x000fc60000000000 */
[----:B------:R-:W2:Y:S04]  /*b300*/  LDS.128 R4, [R99] ;  /* 0x0000000063047984 */ /* 0x000ea80000000c00 */
[----:B------:R-:W3:Y:S01]  /*b310*/  LDS.128 R8, [R99+0x10] ;  /* 0x0000100063087984 */ /* 0x000ee20000000c00 */
[----:B------:R-:W-:Y:S06]  /*b320*/  BAR.SYNC.DEFER_BLOCKING 0x0 ;  /* 0x0000000000007b1d */ /* 0x000fec0000010000 */
[----:B------:R-:W-:Y:S01]  /*b330*/  STS.128 [R99+0x10], R32 ;  /* 0x0000102063007388 */ /* 0x000fe20000000c00 */
        /* <DEDUP_REMOVED lines=9> */
[----:B------:R-:W-:Y:S01]  /*b3d0*/  SHF.L.U32 R16, R6, 0x10, RZ ;  /* 0x0000001006107819 */ /* 0x000fe200000006ff */
[----:B------:R-:W-:Y:S01]  /*b3e0*/  FADD.FTZ R2, R0, UR6 ;  /* 0x0000000600027e21 */ /* 0x000fe20008010000 */
[----:B------:R-:W-:-:S02]  /*b3f0*/  FSETP.GTU.FTZ.AND P2, PT, R15, 20, PT ;  /* 0x41a000000f00780b */ /* 0x000fc40003f5c000 */
[----:B------:R-:W-:Y:S01]  /*b400*/  FSETP.GTU.FTZ.AND P4, PT, R3, 20, PT ;  /* 0x41a000000300780b */ /* 0x000fe20003f9c000 */
[----:B------:R-:W-:Y:S01]  /*b410*/  FADD.FTZ R16, R16, UR6 ;  /* 0x0000000610107e21 */ /* 0x000fe20008010000 */
[----:B------:R-:W-:Y:S02]  /*b420*/  FSETP.GTU.FTZ.AND P5, PT, R2, 20, PT ;  /* 0x41a000000200780b */ /* 0x000fe40003fbc000 */
[----:B------:R-:W-:Y:S02]  /*b430*/  PRMT R6, R6, 0x7632, R6 ;  /* 0x0000763206067816 */ /* 0x000fe40000000006 */
[----:B------:R-:W-:Y:S01]  /*b440*/  PRMT R5, R5, 0x7632, R5 ;  /* 0x0000763205057816 */ /* 0x000fe20000000005 */
[----:B------:R-:W-:Y:S01]  /*b450*/  @!P6 FMUL.FTZ R0, R17, -1.4426950216293334961 ;  /* 0xbfb8aa3b1100e820 */ /* 0x000fe20000410000 */
[----:B------:R-:W-:Y:S02]  /*b460*/  SHF.L.U32 R6, R6, 0x10, RZ ;  /* 0x0000001006067819 */ /* 0x000fe400000006ff */
[----:B------:R-:W-:-:S02]  /*b470*/  SHF.L.U32 R5, R5, 0x10, RZ ;  /* 0x0000001005057819 */ /* 0x000fc400000006ff */
[----:B------:R-:W-:Y:S01]  /*b480*/  FSETP.GTU.FTZ.AND P3, PT, R16, 20, PT ;  /* 0x41a000001000780b */ /* 0x000fe20003f7c000 */
[----:B------:R-:W-:Y:S01]  /*b490*/  @!P4 FMUL.FTZ R3, R3, -1.4426950216293334961 ;  /* 0xbfb8aa3b0303c820 */ /* 0x000fe20000410000 */
[----:B------:R-:W2:Y:S01]  /*b4a0*/  @!P6 MUFU.EX2 R0, R0 ;  /* 0x000000000000e308 */ /* 0x000ea20000000800 */
[----:B------:R-:W-:Y:S01]  /*b4b0*/  @!P5 FMUL.FTZ R4, R2, -1.4426950216293334961 ;  /* 0xbfb8aa3b0204d820 */ /* 0x000fe20000410000 */
[----:B------:R-:W-:Y:S01]  /*b4c0*/  FADD.FTZ R5, R5, UR6 ;  /* 0x0000000605057e21 */ /* 0x000fe20008010000 */
[----:B------:R-:W-:Y:S02]  /*b4d0*/  PRMT R7, R7, 0x7632, R7 ;  /* 0x0000763207077816 */ /* 0x000fe40000000007 */
[C---:B---3--:R-:W-:Y:S02]  /*b4e0*/  SHF.L.U32 R13, R8.reuse, 0x10, RZ ;  /* 0x00000010080d7819 */ /* 0x048fe400000006ff */
[----:B------:R-:W-:Y:S01]  /*b4f0*/  SHF.L.U32 R7, R7, 0x10, RZ ;  /* 0x0000001007077819 */ /* 0x000fe200000006ff */
[----:B------:R-:W3:Y:S01]  /*b500*/  @!P4 MUFU.EX2 R3, R3 ;  /* 0x000000030003c308 */ /* 0x000ee20000000800 */
[----:B------:R-:W-:-:S02]  /*b510*/  PRMT R8, R8, 0x7632, R8 ;  /* 0x0000763208087816 */ /* 0x000fc40000000008 */
[----:B------:R-:W-:Y:S01]  /*b520*/  @!P3 FMUL.FTZ R12, R16, -1.4426950216293334961 ;  /* 0xbfb8aa3b100cb820 */ /* 0x000fe20000410000 */
[----:B------:R-:W-:Y:S01]  /*b530*/  FADD.FTZ R7, R7, UR6 ;  /* 0x0000000607077e21 */ /* 0x000fe20008010000 */
[----:B------:R-:W-:Y:S01]  /*b540*/  FADD.FTZ R16, R13, UR6 ;  /* 0x000000060d107e21 */ /* 0x000fe20008010000 */
[----:B------:R-:W-:Y:S02]  /*b550*/  SHF.L.U32 R8, R8, 0x10, RZ ;  /* 0x0000001008087819 */ /* 0x000fe400000006ff */
[----:B------:R-:W4:Y:S01]  /*b560*/  @!P5 MUFU.EX2 R4, R4 ;  /* 0x000000040004d308 */ /* 0x000f220000000800 */
[----:B--2---:R-:W-:Y:S01]  /*b570*/  @!P6 FADD.FTZ R2, R0, 1 ;  /* 0x3f8000000002e421 */ /* 0x004fe20000010000 */
[----:B------:R-:W-:Y:S01]  /*b580*/  FSETP.GTU.FTZ.AND P1, PT, R16, 20, PT ;  /* 0x41a000001000780b */ /* 0x000fe20003f3c000 */
[----:B------:R-:W-:-:S05]  /*b590*/  FADD.FTZ R8, R8, UR6 ;  /* 0x0000000608087e21 */ /* 0x000fca0008010000 */
        /* <DEDUP_REMOVED lines=10> */
[----:B------:R-:W-:Y:S01]  /*b640*/  FSETP.GTU.FTZ.AND P6, PT, R5, 20, PT ;  /* 0x41a000000500780b */ /* 0x000fe20003fdc000 */
[----:B------:R-:W-:Y:S01]  /*b650*/  FADD.FTZ R17, R4, UR6 ;  /* 0x0000000604117e21 */ /* 0x000fe20008010000 */
[----:B------:R-:W-:Y:S01]  /*b660*/  @!P1 FMUL.FTZ R4, R16, -1.4426950216293334961 ;  /* 0xbfb8aa3b10049820 */ /* 0x000fe20000410000 */
[----:B------:R-:W-:-:S03]  /*b670*/  SHF.L.U32 R9, R9, 0x10, RZ ;  /* 0x0000001009097819 */ /* 0x000fc600000006ff */
[----:B------:R-:W-:Y:S01]  /*b680*/  FSETP.GTU.FTZ.AND P0, PT, R17, 20, PT ;  /* 0x41a000001100780b */ /* 0x000fe20003f1c000 */
[----:B---3--:R-:W-:Y:S01]  /*b690*/  @!P4 FMUL.FTZ R66, R66, R3 ;  /* 0x000000034242c220 */ /* 0x008fe20000410000 */
[----:B------:R-:W-:Y:S01]  /*b6a0*/  FSETP.GTU.FTZ.AND P4, PT, R15, 20, PT ;  /* 0x41a000000f00780b */ /* 0x000fe20003f9c000 */
[----:B------:R3:W4:Y:S01]  /*b6b0*/  @!P2 MUFU.EX2 R13, R2 ;  /* 0x00000002000da308 */ /* 0x0007220000000800 */
[----:B--2---:R-:W-:Y:S01]  /*b6c0*/  @!P5 FMUL.FTZ R67, R67, R0 ;  /* 0x000000004343d220 */ /* 0x004fe20000410000 */
[----:B------:R-:W-:Y:S02]  /*b6d0*/  FSETP.GTU.FTZ.AND P5, PT, R7, 20, PT ;  /* 0x41a000000700780b */ /* 0x000fe40003fbc000 */
[----:B------:R-:W-:-:S04]  /*b6e0*/  @!P6 FMUL.FTZ R0, R5, -1.4426950216293334961 ;  /* 0xbfb8aa3b0500e820 */ /* 0x000fc80000410000 */
[----:B------:R-:W2:Y:S02]  /*b6f0*/  @!P1 MUFU.EX2 R6, R4 ;  /* 0x0000000400069308 */ /* 0x000ea40000000800 */
[----:B---3--:R-:W-:Y:S02]  /*b700*/  @!P0 FMUL.FTZ R2, R17, -1.4426950216293334961 ;  /* 0xbfb8aa3b11028820 */ /* 0x008fe40000410000 */
[----:B------:R-:W-:-:S04]  /*b710*/  @!P4 FMUL.FTZ R3, R15, -1.4426950216293334961 ;  /* 0xbfb8aa3b0f03c820 */ /* 0x000fc80000410000 */
[----:B------:R-:W-:Y:S01]  /*b720*/  @!P6 MUFU.EX2 R0, R0 ;  /* 0x000000000000e308 */ /* 0x000fe20000000800 */
[----:B----4-:R-:W-:Y:S01]  /*b730*/  @!P2 FADD.FTZ R13, R13, 1 ;  /* 0x3f8000000d0da421 */ /* 0x010fe20000010000 */
[----:B------:R-:W-:-:S06]  /*b740*/  @!P5 FMUL.FTZ R5, R7, -1.4426950216293334961 ;  /* 0xbfb8aa3b0705d820 */ /* 0x000fcc0000410000 */
[----:B------:R-:W3:Y:S01]  /*b750*/  @!P4 MUFU.EX2 R3, R3 ;  /* 0x000000030003c308 */ /* 0x000ee20000000800 */
[----:B--2---:R-:W-:-:S07]  /*b760*/  @!P1 FADD.FTZ R6, R6, 1 ;  /* 0x3f80000006069421 */ /* 0x004fce0000010000 */
[----:B------:R-:W2:Y:S08]  /*b770*/  @!P5 MUFU.EX2 R5, R5 ;  /* 0x000000050005d308 */ /* 0x000eb00000000800 */
[----:B------:R-:W4:Y:S01]  /*b780*/  @!P3 MUFU.EX2 R12, R12 ;  /* 0x0000000c000cb308 */ /* 0x000f220000000800 */
[----:B---3--:R-:W-:-:S07]  /*b790*/  @!P4 FADD.FTZ R4, R3, 1 ;  /* 0x3f8000000304c421 */ /* 0x008fce0000010000 */
[----:B------:R3:W5:Y:S01]  /*b7a0*/  @!P0 MUFU.EX2 R14, R2 ;  /* 0x00000002000e8308 */ /* 0x0007620000000800 */
[----:B--2---:R-:W-:-:S07]  /*b7b0*/  @!P5 FADD.FTZ R5, R5, 1 ;  /* 0x3f8000000505d421 */ /* 0x004fce0000010000 */
[----:B------:R2:W0:Y:S01]  /*b7c0*/  @!P4 MUFU.RCP R15, R4 ;  /* 0x00000004000fc308 */ /* 0x0004220000001000 */
[----:B---3--:R-:W-:Y:S01]  /*b7d0*/  @!P6 FADD.FTZ R2, R0, 1 ;  /* 0x3f8000000002e421 */ /* 0x008fe20000010000 */
[----:B------:R-:W-:Y:S01]  /*b7e0*/  SHF.L.U32 R0, R10, 0x10, RZ ;  /* 0x000000100a007819 */ /* 0x000fe200000006ff */
[----:B----4-:R-:W-:Y:S01]  /*b7f0*/  @!P3 FADD.FTZ R12, R12, 1 ;  /* 0x3f8000000c0cb421 */ /* 0x010fe20000010000 */
[----:B------:R-:W-:-:S03]  /*b800*/  PRMT R10, R10, 0x7632, R10 ;  /* 0x000076320a0a7816 */ /* 0x000fc6000000000a */
[----:B------:R-:W-:Y:S01]  /*b810*/  FADD.FTZ R3, R0, UR6 ;  /* 0x0000000600037e21 */ /* 0x000fe20008010000 */
[C---:B------:R-:W-:Y:S01]  /*b820*/  SHF.L.U32 R0, R11.reuse, 0x10, RZ ;  /* 0x000000100b007819 */ /* 0x040fe200000006ff */
[----:B------:R3:W4:Y:S01]  /*b830*/  @!P6 MUFU.RCP R7, R2 ;  /* 0x000000020007e308 */ /* 0x0007220000001000 */
[----:B------:R-:W-:Y:S01]  /*b840*/  PRMT R11, R11, 0x7632, R11 ;  /* 0x000076320b0b7816 */ /* 0x000fe2000000000b */
[----:B-----5:R-:W-:Y:S01]  /*b850*/  @!P0 FADD.FTZ R14, R14, 1 ;  /* 0x3f8000000e0e8421 */ /* 0x020fe20000010000 */
[----:B------:R-:W-:Y:S01]  /*b860*/  SHF.L.U32 R10, R10, 0x10, RZ ;  /* 0x000000100a0a7819 */ /* 0x000fe200000006ff */
[----:B--2---:R-:W-:Y:S01]  /*b870*/  FADD.FTZ R4, R0, UR6 ;  /* 0x0000000600047e21 */ /* 0x004fe20008010000 */
[----:B------:R-:W-:-:S03]  /*b880*/  SHF.L.U32 R11, R11, 0x10, RZ ;  /* 0x000000100b0b7819 */ /* 0x000fc600000006ff */
[----:B------:R-:W2:Y:S01]  /*b890*/  @!P2 MUFU.RCP R16, R13 ;  /* 0x0000000d0010a308 */ /* 0x000ea20000001000 */
[----:B0-----:R-:W-:Y:S01]  /*b8a0*/  @!P4 FMUL.FTZ R72, R72, R15 ;  /* 0x0000000f4848c220 */ /* 0x001fe20000410000 */
[----:B------:R-:W-:Y:S01]  /*b8b0*/  FSETP.GTU.FTZ.AND P4, PT, R4, 20, PT ;  /* 0x41a000000400780b */ /* 0x000fe20003f9c000 */
[----:B---3--:R-:W-:Y:S01]  /*b8c0*/  FADD.FTZ R2, R9, UR6 ;  /* 0x0000000609027e21 */ /* 0x008fe20008010000 */
[----:B------:R-:W-:Y:S01]  /*b8d0*/  FADD.FTZ R10, R10, UR6 ;  /* 0x000000060a0a7e21 */ /* 0x000fe20008010000 */
[----:B------:R-:W-:-:S03]  /*b8e0*/  FADD.FTZ R11, R11, UR6 ;  /* 0x000000060b0b7e21 */ /* 0x000fc60008010000 */
[----:B------:R-:W0:Y:S01]  /*b8f0*/  @!P1 MUFU.RCP R6, R6 ;  /* 0x0000000600069308 */ /* 0x000e220000001000 */
[----:B----4-:R-:W-:Y:S01]  /*b900*/  @!P6 FMUL.FTZ R70, R70, R7 ;  /* 0x000000074646e220 */ /* 0x010fe20000410000 */
[----:B------:R-:W-:Y:S02]  /*b910*/  FSETP.GTU.FTZ.AND P6, PT, R3, 20, PT ;  /* 0x41a000000300780b */ /* 0x000fe40003fdc000 */
[----:B------:R-:W-:-:S03]  /*b920*/  F2FP.BF16.F32.PACK_AB R7, R39, R48 ;  /* 0x000000302707723e */ /* 0x000fc600000010ff */
[----:B------:R-:W-:Y:S01]  /*b930*/  @!P4 FMUL.FTZ R4, R4, -1.4426950216293334961 ;  /* 0xbfb8aa3b0404c820 */ /* 0x000fe20000410000 */
[----:B------:R-:W3:Y:S01]  /*b940*/  @!P5 MUFU.RCP R5, R5 ;  /* 0x000000050005d308 */ /* 0x000ee20000001000 */
[----:B--2---:R-:W-:Y:S01]  /*b950*/  @!P2 FMUL.FTZ R71, R71, R16 ;  /* 0x000000104747a220 */ /* 0x004fe20000410000 */
[----:B------:R-:W-:-:S05]  /*b960*/  FSETP.GTU.FTZ.AND P2, PT, R2, 20, PT ;  /* 0x41a000000200780b */ /* 0x000fca0003f5c000 */
[----:B------:R-:W-:Y:S01]  /*b970*/  @!P6 FMUL.FTZ R0, R3, -1.4426950216293334961 ;  /* 0xbfb8aa3b0300e820 */ /* 0x000fe20000410000 */
[----:B------:R-:W2:Y:S01]  /*b980*/  @!P3 MUFU.RCP R12, R12 ;  /* 0x0000000c000cb308 */ /* 0x000ea20000001000 */
[----:B0-----:R-:W-:Y:S01]  /*b990*/  @!P1 FMUL.FTZ R75, R75, R6 ;  /* 0x000000064b4b9220 */ /* 0x001fe20000410000 */
[----:B------:R-:W-:Y:S02]  /*b9a0*/  F2FP.BF16.F32.PACK_AB R6, R40, R47 ;  /* 0x0000002f2806723e */ /* 0x000fe400000010ff */
[----:B------:R-:W-:-:S03]  /*b9b0*/  FSETP.GTU.FTZ.AND P1, PT, R11, 20, PT ;  /* 0x41a000000b00780b */ /* 0x000fc60003f3c000 */
[----:B------:R-:W-:Y:S01]  /*b9c0*/  @!P2 FMUL.FTZ R2, R2, -1.4426950216293334961 ;  /* 0xbfb8aa3b0202a820 */ /* 0x000fe20000410000 */
[----:B------:R0:W4:Y:S01]  /*b9d0*/  @!P4 MUFU.EX2 R9, R4 ;  /* 0x000000040009c308 */ /* 0x0001220000000800 */
[----:B---3--:R-:W-:Y:S01]  /*b9e0*/  @!P5 FMUL.FTZ R74, R74, R5 ;  /* 0x000000054a4ad220 */ /* 0x008fe20000410000 */
[----:B------:R-:W-:Y:S02]  /*b9f0*/  F2FP.BF16.F32.PACK_AB R5, R41, R50 ;  /* 0x000000322905723e */ /* 0x000fe400000010ff */
[----:B------:R-:W-:-:S04]  /*ba00*/  FSETP.GTU.FTZ.AND P5, PT, R10, 20, PT ;  /* 0x41a000000a00780b */ /* 0x000fc80003fbc000 */
[----:B------:R3:W5:Y:S01]  /*ba10*/  @!P0 MUFU.RCP R20, R14 ;  /* 0x0000000e00148308 */ /* 0x0007620000001000 */
[----:B--2---:R-:W-:Y:S01]  /*ba20*/  @!P3 FMUL.FTZ R69, R69, R12 ;  /* 0x0000000c4545b220 */ /* 0x004fe20000410000 */
[----:B0-----:R-:W-:Y:S02]  /*ba30*/  F2FP.BF16.F32.PACK_AB R4, R42, R49 ;  /* 0x000000312a04723e */ /* 0x001fe400000010ff */
[----:B------:R-:W-:-:S03]  /*ba40*/  FSETP.GTU.FTZ.AND P3, PT, R8, 20, PT ;  /* 0x41a000000800780b */ /* 0x000fc60003f7c000 */
[----:B------:R0:W-:Y:S01]  /*ba50*/  STS.128 [R99], R4 ;  /* 0x0000000463007388 */ /* 0x0001e20000000c00 */
[----:B------:R-:W-:-:S03]  /*ba60*/  NOP ;  /* 0x0000000000007918 */ /* 0x000fc60000000000 */
[----:B---3--:R-:W2:Y:S01]  /*ba70*/  LDS.128 R12, [R100] ;  /* 0x00000000640c7984 */ /* 0x008ea20000000c00 */
[----:B------:R3:W1:Y:S01]  /*ba80*/  @!P6 MUFU.EX2 R3, R0 ;  /* 0x000000000003e308 */ /* 0x0006620000000800 */
[----:B----4-:R-:W-:Y:S01]  /*ba90*/  @!P4 FADD.FTZ R9, R9, 1 ;  /* 0x3f8000000909c421 */ /* 0x010fe20000010000 */
[----:B-----5:R-:W-:Y:S01]  /*baa0*/  @!P0 FMUL.FTZ R77, R77, R20 ;  /* 0x000000144d4d8220 */ /* 0x020fe20000410000 */
[----:B------:R-:W4:Y:S05]  /*bab0*/  LDS.128 R16, [R100+0x200] ;  /* 0x0002000064107984 */ /* 0x000f2a0000000c00 */
[----:B------:R-:W5:Y:S01]  /*bac0*/  @!P2 MUFU.EX2 R2, R2 ;  /* 0x000000020002a308 */ /* 0x000f620000000800 */
[----:B---3--:R-:W-:Y:S01]  /*bad0*/  @!P3 FMUL.FTZ R0, R8, -1.4426950216293334961 ;  /* 0xbfb8aa3b0800b820 */ /* 0x008fe20000410000 */
[----:B------:R-:W-:Y:S01]  /*bae0*/  @!P5 FMUL.FTZ R8, R10, -1.4426950216293334961 ;  /* 0xbfb8aa3b0a08d820 */ /* 0x000fe20000410000 */
[----:B------:R-:W-:Y:S01]  /*baf0*/  @!P1 FMUL.FTZ R10, R11, -1.4426950216293334961 ;  /* 0xbfb8aa3b0b0a9820 */ /* 0x000fe20000410000 */
[----:B0-----:R-:W-:-:S04]  /*bb00*/  FADD.FTZ R5, R65, R116 ;  /* 0x0000007441057221 */ /* 0x001fc80000010000 */
[----:B------:R-:W0:Y:S01]  /*bb10*/  @!P5 MUFU.EX2 R8, R8 ;  /* 0x000000080008d308 */ /* 0x000e220000000800 */
[----:B-1----:R-:W-:-:S07]  /*bb20*/  @!P6 FADD.FTZ R3, R3, 1 ;  /* 0x3f8000000303e421 */ /* 0x002fce0000010000 */
[----:B------:R-:W1:Y:S01]  /*bb30*/  @!P1 MUFU.EX2 R10, R10 ;  /* 0x0000000a000a9308 */ /* 0x000e620000000800 */
[----:B-----5:R-:W-:-:S07]  /*bb40*/  @!P2 FADD.FTZ R2, R2, 1 ;  /* 0x3f8000000202a421 */ /* 0x020fce0000010000 */
[----:B------:R-:W3:Y:S01]  /*bb50*/  @!P3 MUFU.EX2 R0, R0 ;  /* 0x000000000000b308 */ /* 0x000ee20000000800 */
[----:B0-----:R-:W-:-:S07]  /*bb60*/  @!P5 FADD.FTZ R8, R8, 1 ;  /* 0x3f8000000808d421 */ /* 0x001fce0000010000 */
[----:B------:R0:W5:Y:S01]  /*bb70*/  @!P6 MUFU.RCP R21, R3 ;  /* 0x000000030015e308 */ /* 0x0001620000001000 */
[----:B-1----:R-:W-:-:S07]  /*bb80*/  @!P1 FADD.FTZ R10, R10, 1 ;  /* 0x3f8000000a0a9421 */ /* 0x002fce0000010000 */
[----:B------:R1:W2:Y:S01]  /*bb90*/  @!P2 MUFU.RCP R7, R2 ;  /* 0x000000020007a308 */ /* 0x0002a20000001000 */
[----:B0-----:R-:W-:Y:S01]  /*bba0*/  MOV R3, UR24 ;  /* 0x0000001800037c02 */ /* 0x001fe20008000f00 */
[----:B---3--:R-:W-:-:S06]  /*bbb0*/  @!P3 FADD.FTZ R0, R0, 1 ;  /* 0x3f8000000000b421 */ /* 0x008fcc0000010000 */
[----:B------:R-:W0:Y:S01]  /*bbc0*/  @!P4 MUFU.RCP R9, R9 ;  /* 0x000000090009c308 */ /* 0x000e220000001000 */
[----:B-1----:R-:W-:Y:S01]  /*bbd0*/  MOV R2, UR25 ;  /* 0x0000001900027c02 */ /* 0x002fe20008000f00 */
[----:B-----5:R-:W-:Y:S01]  /*bbe0*/  @!P6 FMUL.FTZ R80, R80, R21 ;  /* 0x000000155050e220 */ /* 0x020fe20000410000 */
[----:B------:R-:W1:Y:S03]  /*bbf0*/  LDCU.64 UR24, c[0x0][0x518] ;  /* 0x0000a300ff1877ac */ /* 0x000e660008000a00 */
[----:B------:R-:W-:Y:S02]  /*bc00*/  IMAD.WIDE.U32 R2, R29, 0x10, R2 ;  /* 0x000000101d027825 */ /* 0x000fe400078e0002 */
[----:B------:R3:W5:Y:S02]  /*bc10*/  @!P3 MUFU.RCP R11, R0 ;  /* 0x00000000000bb308 */ /* 0x0007640000001000 */
[----:B--2---:R-:W-:Y:S01]  /*bc20*/  @!P2 FMUL.FTZ R78, R78, R7 ;  /* 0x000000074e4ea220 */ /* 0x004fe20000410000 */
[----:B------:R-:W-:Y:S04]  /*bc30*/  STG.E.128 desc[UR20][R2.64], R12 ;  /* 0x0000000c02007986 */ /* 0x000fe8000c101d14 */
[----:B------:R-:W-:Y:S01]  /*bc40*/  F2FP.BF16.F32.PACK_AB R21, R78, R77 ;  /* 0x0000004d4e15723e */ /* 0x000fe200000010ff */
[----:B----4-:R2:W-:Y:S01]  /*bc50*/  STG.E.128 desc[UR20][R2.64+0x200], R16 ;  /* 0x0002001002007986 */ /* 0x0105e2000c101d14 */
[----:B------:R-:W4:Y:S01]  /*bc60*/  @!P5 MUFU.RCP R8, R8 ;  /* 0x000000080008d308 */ /* 0x000f220000001000 */
[----:B0-----:R-:W-:Y:S01]  /*bc70*/  @!P4 FMUL.FTZ R82, R82, R9 ;  /* 0x000000095252c220 */ /* 0x001fe20000410000 */
[----:B------:R-:W-:Y:S01]  /*bc80*/  F2FP.BF16.F32.PACK_AB R9, R70, R67 ;  /* 0x000000434609723e */ /* 0x000fe200000010ff */
[----:B---3--:R-:W-:Y:S01]  /*bc90*/  FADD.FTZ R0, R5, R66 ;  /* 0x0000004205007221 */ /* 0x008fe20000010000 */
[----:B-1----:R-:W-:-:S03]  /*bca0*/  UIMAD.WIDE.U32 UR26, UR23, UR24, UR26 ;  /* 0x00000018171a72a5 */ /* 0x002fc6000f8e001a */
[----:B------:R-:W-:Y:S01]  /*bcb0*/  FADD.FTZ R5, R0, R67 ;  /* 0x0000004300057221 */ /* 0x000fe20000010000 */
[----:B------:R-:W0:Y:S01]  /*bcc0*/  @!P1 MUFU.RCP R10, R10 ;  /* 0x0000000a000a9308 */ /* 0x000e220000001000 */
[----:B-----5:R-:W-:Y:S01]  /*bcd0*/  @!P3 FMUL.FTZ R76, R76, R11 ;  /* 0x0000000b4c4cb220 */ /* 0x020fe20000410000 */
[----:B------:R-:W-:Y:S01]  /*bce0*/  F2FP.BF16.F32.PACK_AB R11, R74, R71 ;  /* 0x000000474a0b723e */ /* 0x000fe200000010ff */
[----:B------:R-:W-:Y:S01]  /*bcf0*/  UIMAD UR25, UR23, UR25, UR27 ;  /* 0x00000019171972a4 */ /* 0x000fe2000f8e021b */
[----:B------:R-:W-:Y:S01]  /*bd00*/  FADD.FTZ R70, R5, R70 ;  /* 0x0000004605467221 */ /* 0x000fe20000010000 */
[----:B------:R-:W-:Y:S01]  /*bd10*/  UMOV UR24, UR26 ;  /* 0x0000001a00187c82 */ /* 0x000fe20008000000 */
[----:B------:R-:W-:Y:S01]  /*bd20*/  F2FP.BF16.F32.PACK_AB R20, R76, R75 ;  /* 0x0000004b4c14723e */ /* 0x000fe200000010ff */
[----:B------:R-:W-:Y:S01]  /*bd30*/  UIMAD.WIDE.U32 UR24, UR22, UR28, UR24 ;  /* 0x0000001c161872a5 */ /* 0x000fe2000f8e0018 */
[----:B----4-:R-:W-:Y:S01]  /*bd40*/  @!P5 FMUL.FTZ R81, R81, R8 ;  /* 0x000000085151d220 */ /* 0x010fe20000410000 */
[----:B------:R-:W-:-:S02]  /*bd50*/  F2FP.BF16.F32.PACK_AB R8, R66, R65 ;  /* 0x000000414208723e */ /* 0x000fc400000010ff */
[----:B------:R-:W-:Y:S02]  /*bd60*/  UIMAD UR26, UR22, UR29, UR25 ;  /* 0x0000001d161a72a4 */ /* 0x000fe4000f8e0219 */
[----:B------:R-:W-:Y:S01]  /*bd70*/  ULEA UR25, UP0, UR24, UR30, 0x1 ;  /* 0x0000001e18197291 */ /* 0x000fe2000f8008ff */
[----:B------:R-:W-:Y:S01]  /*bd80*/  F2FP.BF16.F32.PACK_AB R22, R81, R80 ;  /* 0x000000505116723e */ /* 0x000fe200000010ff */
[----:B0-----:R-:W-:Y:S01]  /*bd90*/  @!P1 FMUL.FTZ R83, R83, R10 ;  /* 0x0000000a53539220 */ /* 0x001fe20000410000 */
[----:B------:R-:W-:Y:S01]  /*bda0*/  F2FP.BF16.F32.PACK_AB R10, R72, R69 ;  /* 0x00000045480a723e */ /* 0x000fe200000010ff */
[----:B------:R-:W-:Y:S01]  /*bdb0*/  BAR.SYNC.DEFER_BLOCKING 0x0 ;  /* 0x0000000000007b1d */ /* 0x000fe20000010000 */
[----:B------:R-:W-:Y:S01]  /*bdc0*/  FADD.FTZ R69, R70, R69 ;  /* 0x0000004546457221 */ /* 0x000fe20000010000 */
[----:B------:R-:W-:Y:S01]  /*bdd0*/  ULEA.HI.X UR24, UR24, UR31, UR26, 0x1, UP0 ;  /* 0x0000001f18187291 */ /* 0x000fe200080f0c1a */
[----:B------:R-:W-:Y:S01]  /*bde0*/  F2FP.BF16.F32.PACK_AB R23, R83, R82 ;  /* 0x000000525317723e */ /* 0x000fe200000010ff */
[----:B------:R-:W-:Y:S01]  /*bdf0*/  UIADD3 UR19, UP0, UPT, UR19, -0x800, URZ ;  /* 0xfffff80013137890 */ /* 0x000fe2000ff1e0ff */
[----:B------:R-:W-:Y:S01]  /*be00*/  FADD.FTZ R72, R69, R72 ;  /* 0x0000004845487221 */ /* 0x000fe20000010000 */
[----:B--2---:R-:W-:-:S02]  /*be10*/  MOV R2, UR25 ;  /* 0x0000001900027c02 */ /* 0x004fc40008000f00 */
[----:B------:R-:W-:Y:S01]  /*be20*/  MOV R3, UR24 ;  /* 0x0000001800037c02 */ /* 0x000fe20008000f00 */
[----:B------:R-:W-:Y:S01]  /*be30*/  FADD.FTZ R71, R72, R71 ;  /* 0x0000004748477221 */ /* 0x000fe20000010000 */
[----:B------:R-:W-:Y:S02]  /*be40*/  UIADD3.X UR18, UPT, UPT, UR18, -0x1, URZ, UP0, !UPT ;  /* 0xffffffff12127890 */ /* 0x000fe400087fe4ff */
[----:B------:R-:W-:Y:S01]  /*be50*/  UISETP.GT.AND UP0, UPT, UR13, 0x1, UPT ;  /* 0x000000010d00788c */ /* 0x000fe2000bf04270 */
[----:B------:R-:W-:Y:S01]  /*be60*/  FADD.FTZ R74, R71, R74 ;  /* 0x0000004a474a7221 */ /* 0x000fe20000010000 */
[----:B------:R-:W-:Y:S01]  /*be70*/  IMAD.WIDE.U32 R2, R29, 0x10, R2 ;  /* 0x000000101d027825 */ /* 0x000fe200078e0002 */
        /* <DEDUP_REMOVED lines=13> */
[----:B------:R-:W-:Y:S01]  /*bf50*/  FADD.FTZ R116, R82, R83 ;  /* 0x0000005352747221 */ /* 0x000fe20000010000 */
[----:B0-----:R0:W-:Y:S04]  /*bf60*/  STG.E.128 desc[UR20][R2.64], R12 ;  /* 0x0000000c02007986 */ /* 0x0011e8000c101d14 */
[----:B-1----:R0:W-:Y:S01]  /*bf70*/  STG.E.128 desc[UR20][R2.64+0x200], R24 ;  /* 0x0002001802007986 */ /* 0x0021e2000c101d14 */
[----:B------:R-:W-:Y:S05]  /*bf80*/  BRA.U UP0, `(.L_x_14363) ;  /* 0xffffff4900e47547 */ /* 0x000fea000b83ffff */
.L_x_14247:
        /* <DEDUP_REMOVED lines=33> */
.L_x_14365:
[----:B------:R-:W-:Y:S05]  /*c1a0*/  BSYNC.RECONVERGENT B0 ;  /* 0x0000000000007941 */ /* 0x000fea0003800200 */
.L_x_14364:
        /* <DEDUP_REMOVED lines=31> */
.L_x_14367:
[----:B------:R-:W-:Y:S05]  /*c3a0*/  BSYNC.RECONVERGENT B0 ;  /* 0x0000000000007941 */ /* 0x000fea0003800200 */
.L_x_14366:
        /* <DEDUP_REMOVED lines=17> */
.L_x_14369:
        /* <DEDUP_REMOVED lines=26> */
.L_x_14368:
[----:B------:R-:W-:Y:S05]  /*c660*/  EXIT ;  /* 0x000000000000794d */ /* 0x000fea0003800000 */
.L_x_14370:
        /* <DEDUP_REMOVED lines=9> */
.L_x_18750:


//--------------------- .text._Z25selective_scan_bwd_kernelI32Selective_Scan_bwd_kernel_traitsILi32ELi16ELb1ELb0ELb1ELb1ELb1EN3c108BFloat16ENS1_7complexIfEEEEv12SSMParamsBwd --------------------------
	.section	.text._Z25selective_scan_bwd_kernelI32Selective_Scan_bwd_kernel_traitsILi32ELi16ELb1ELb0ELb1ELb1ELb1EN3c108BFloat16ENS1_7complexIfEEEEv12SSMParamsBwd,"ax",@progbits
	.align	128
        .global         _Z25selective_scan_bwd_kernelI32Selective_Scan_bwd_kernel_traitsILi32ELi16ELb1ELb0ELb1ELb1ELb1EN3c108BFloat16ENS1_7complexIfEEEEv12SSMParamsBwd
        .type           _Z25selective_scan_bwd_kernelI32Selective_Scan_bwd_kernel_traitsILi32ELi16ELb1ELb0ELb1ELb1ELb1EN3c108BFloat16ENS1_7complexIfEEEEv12SSMParamsBwd,@function
        .size           _Z25selective_scan_bwd_kernelI32Selective_Scan_bwd_kernel_traitsILi32ELi16ELb1ELb0ELb1ELb1ELb1EN3c108BFloat16ENS1_7complexIfEEEEv12SSMParamsBwd,(.L_x_18751 - _Z25selective_scan_bwd_kernelI32Selective_Scan_bwd_kernel_traitsILi32ELi16ELb1ELb0ELb1ELb1ELb1EN3c108BFloat16ENS1_7complexIfEEEEv12SSMParamsBwd)
        .other          _Z25selective_scan_bwd_kernelI32Selective_Scan_bwd_kernel_traitsILi32ELi16ELb1ELb0ELb1ELb1ELb1EN3c108BFloat16ENS1_7complexIfEEEEv12SSMParamsBwd,@"STO_CUDA_ENTRY STV_DEFAULT"
_Z25selective_scan_bwd_kernelI32Selective_Scan_bwd_kernel_traitsILi32ELi16ELb1ELb0ELb1ELb1ELb1EN3c108BFloat16ENS1_7complexIfEEEEv12SSMParamsBwd:
.text._Z25selective_scan_bwd_kernelI32Selective_Scan_bwd_kernel_traitsILi32ELi16ELb1ELb0ELb1ELb1ELb1EN3c108BFloat16ENS1_7complexIfEEEEv12SSMParamsBwd:
        /* <DEDUP_REMOVED lines=39> */
[----:B------:R-:W-:Y:S01]  /*0270*/  UMOV UR4, URZ ;  /* 0x000000ff00047c82 */ /* 0x000fe20008000000 */
[----:B------:R-:W-:-:S02]  /*0280*/  UIMAD.WIDE.U32 UR16, UR25, UR10, UR16 ;  /* 0x0000000a191072a5 */ /* 0x000fc4000f8e0010 */
[----:B------:R-:W-:Y:S02]  /*0290*/  UIMAD.WIDE.U32 UR18, UR25, UR14, UR6 ;  /* 0x0000000e191272a5 */ /* 0x000fe4000f8e0006 */
[----:B------:R-:W-:Y:S01]  /*02a0*/  UIMAD UR20, UR25, UR11, UR17 ;  /* 0x0000000b191472a4 */ /* 0x000fe2000f8e0211 */
[----:B------:R-:W0:Y:S05]  /*02b0*/  LDCU.128 UR8, c[0x0][0x460] ;  /* 0x00008c00ff0877ac */ /* 0x000e2a0008000c00 */
[----:B------:R-:W4:Y:S01]  /*02c0*/  I2F.RP R0, UR29 ;  /* 0x0000001d00007d06 */ /* 0x000f220008209400 */
[----:B------:R-:W-:Y:S02]  /*02d0*/  UIMAD UR23, UR25, UR15, UR19 ;  /* 0x0000000f191772a4 */ /* 0x000fe4000f8e0213 */
[----:B--2---:R-:W-:Y:S01]  /*02e0*/  ULEA UR17, UR22, 0xfffffe00, 0x9 ;  /* 0xfffffe0016117891 */ /* 0x004fe2000f8e48ff */
[----:B------:R-:W2:Y:S03]  /*02f0*/  LDCU.64 UR14, c[0x0][0x498] ;  /* 0x00009300ff0e77ac */ /* 0x000ea60008000a00 */
[----:B------:R-:W-:-:S02]  /*0300*/  USHF.R.S32.HI UR21, URZ, 0x1f, UR17 ;  /* 0x0000001fff157899 */ /* 0x000fc40008011411 */
[----:B------:R-:W-:Y:S02]  /*0310*/  UIADD3 UR16, UP0, UPT, UR17, UR16, URZ ;  /* 0x0000001011107290 */ /* 0x000fe4000ff1e0ff */
[----:B------:R-:W-:Y:S01]  /*0320*/  UIADD3 UR18, UP2, UPT, UR17, UR18, URZ ;  /* 0x0000001211127290 */ /* 0x000fe2000ff5e0ff */
[----:B----4-:R-:W3:Y:S01]  /*0330*/  MUFU.RCP R0, R0 ;  /* 0x0000000000007308 */ /* 0x010ee20000001000 */
[----:B------:R-:W-:Y:S02]  /*0340*/  UIADD3.X UR20, UPT, UPT, UR21, UR20, URZ, UP0, !UPT ;  /* 0x0000001415147290 */ /* 0x000fe400087fe4ff */
        /* <DEDUP_REMOVED lines=87> */
[----:B------:R-:W-:Y:S01]  /*08c0*/  UMOV UR22, UR12 ;  /* 0x0000000c00167c82 */ /* 0x000fe20008000000 */
[----:B-1----:R-:W-:Y:S01]  /*08d0*/  ULEA UR8, UR9, UR8, 0x18 ;  /* 0x0000000809087291 */ /* 0x002fe2000f8ec0ff */
[C---:B0-----:R-:W-:Y:S02]  /*08e0*/  IADD3 R0, PT, PT, R51.reuse, 0x100, RZ ;  /* 0x0000010033007810 */ /* 0x041fe40007ffe0ff */
        /* <DEDUP_REMOVED lines=21> */
[C---:B------:R-:W-:Y:S02]  /*0a40*/  LOP3.LUT R150, R51.reuse, 0x1f, RZ, 0xc0, !PT ;  /* 0x0000001f33967812 */ /* 0x040fe400078ec0ff */
[----:B------:R-:W-:Y:S02]  /*0a50*/  IADD3 R52, PT, PT, R51, 0x200, RZ ;  /* 0x0000020033347810 */ /* 0x000fe40007ffe0ff */
        /* <DEDUP_REMOVED lines=11> */
.L_x_14488:
        /* <DEDUP_REMOVED lines=50> */
[----:B------:R-:W-:Y:S02]  /*0e30*/  SHF.L.U32 R3, R9, 0x10, RZ ;  /* 0x0000001009037819 */ /* 0x000fe400000006ff */
[----:B------:R-:W-:Y:S02]  /*0e40*/  PRMT R13, R13, 0x7632, R13 ;  /* 0x000076320d0d7816 */ /* 0x000fe4000000000d */
[----:B------:R-:W-:Y:S02]  /*0e50*/  FSETP.GTU.FTZ.AND P0, PT, R34, 20, PT ;  /* 0x41a000002200780b */ /* 0x000fe40003f1c000 */
[----:B------:R-:W-:Y:S02]  /*0e60*/  FSETP.GTU.FTZ.AND P4, PT, R33, 20, PT ;  /* 0x41a000002100780b */ /* 0x000fe40003f9c000 */
[----:B------:R-:W-:Y:S01]  /*0e70*/  FSETP.GTU.FTZ.AND P3, PT, R32, 20, PT ;  /* 0x41a000002000780b */ /* 0x000fe20003f7c000 */
[----:B--2---:R0:W-:Y:S04]  /*0e80*/  STS.128 [R37], R28 ;  /* 0x0000001c25007388 */ /* 0x0041e80000000c00 */
[----:B---3--:R1:W-:Y:S01]  /*0e90*/  STS.128 [R37+0x200], R60 ;  /* 0x0002003c25007388 */ /* 0x0083e20000000c00 */
[----:B0-----:R-:W-:Y:S01]  /*0ea0*/  FADD.FTZ R31, R2, UR7 ;  /* 0x00000007021f7e21 */ /* 0x001fe20008010000 */
[----:B------:R-:W-:Y:S01]  /*0eb0*/  FADD.FTZ R30, R12, UR7 ;  /* 0x000000070c1e7e21 */ /* 0x000fe20008010000 */
[----:B------:R-:W-:-:S03]  /*0ec0*/  FADD.FTZ R29, R3, UR7 ;  /* 0x00000007031d7e21 */ /* 0x000fc60008010000 */
[----:B------:R-:W-:Y:S02]  /*0ed0*/  FSETP.GTU.FTZ.AND P2, PT, R31, 20, PT ;  /* 0x41a000001f00780b */ /* 0x000fe40003f5c000 */
[----:B------:R-:W-:Y:S01]  /*0ee0*/  FSETP.GTU.FTZ.AND P5, PT, R30, 20, PT ;  /* 0x41a000001e00780b */ /* 0x000fe20003fbc000 */
[----:B------:R-:W-:Y:S01]  /*0ef0*/  NOP ;  /* 0x0000000000007918 */ /* 0x000fe20000000000 */
[----:B-1----:R-:W-:Y:S11]  /*0f00*/  @P1 BRA `(.L_x_14373) ;  /* 0x0000000000781947 */ /* 0x002ff60003800000 */
        /* <DEDUP_REMOVED lines=30> */
.L_x_14373:
[----:B------:R-:W-:Y:S05]  /*10f0*/  BSYNC.RECONVERGENT B0 ;  /* 0x0000000000007941 */ /* 0x000fea0003800200 */
.L_x_14372:
        /* <DEDUP_REMOVED lines=35> */
.L_x_14375:
[----:B------:R-:W-:Y:S05]  /*1330*/  BSYNC.RECONVERGENT B0 ;  /* 0x0000000000007941 */ /* 0x000fea0003800200 */
.L_x_14374:
        /* <DEDUP_REMOVED lines=36> */
.L_x_14377:
[----:B------:R-:W-:Y:S05]  /*1580*/  BSYNC.RECONVERGENT B0 ;  /* 0x0000000000007941 */ /* 0x000fea0003800200 */
.L_x_14376:
        /* <DEDUP_REMOVED lines=35> */
.L_x_14379:
[----:B------:R-:W-:Y:S05]  /*17c0*/  BSYNC.RECONVERGENT B0 ;  /* 0x0000000000007941 */ /* 0x000fea0003800200 */
.L_x_14378:
        /* <DEDUP_REMOVED lines=36> */
.L_x_14381:
[----:B------:R-:W-:Y:S05]  /*1a10*/  BSYNC.RECONVERGENT B0 ;  /* 0x0000000000007941 */ /* 0x000fea0003800200 */
.L_x_14380:
        /* <DEDUP_REMOVED lines=36> */
.L_x_14383:
[----:B------:R-:W-:Y:S05]  /*1c60*/  BSYNC.RECONVERGENT B0 ;  /* 0x0000000000007941 */ /* 0x000fea0003800200 */
.L_x_14382:
        /* <DEDUP_REMOVED lines=36> */
.L_x_14385:
[----:B------:R-:W-:Y:S05]  /*1eb0*/  BSYNC.RECONVERGENT B0 ;  /* 0x0000000000007941 */ /* 0x000fea0003800200 */
.L_x_14384:
        /* <DEDUP_REMOVED lines=36> */
.L_x_14387:
[----:B------:R-:W-:Y:S05]  /*2100*/  BSYNC.RECONVERGENT B0 ;  /* 0x0000000000007941 */ /* 0x000fea0003800200 */
.L_x_14386:
        /* <DEDUP_REMOVED lines=36> */
.L_x_14389:
[----:B------:R-:W-:Y:S05]  /*2350*/  BSYNC.RECONVERGENT B0 ;  /* 0x0000000000007941 */ /* 0x000fea0003800200 */
.L_x_14388:
        /* <DEDUP_REMOVED lines=35> */
.L_x_14391:
[----:B------:R-:W-:Y:S05]  /*2590*/  BSYNC.RECONVERGENT B0 ;  /* 0x0000000000007941 */ /* 0x000fea0003800200 */
.L_x_14390:
[----:B------:R-:W-:Y:S01]  /*25a0*/  UIADD3 UR8, UPT, UPT, UR18, -0x1, URZ ;  /* 0xffffffff12087890 */ /* 0x000fe2000fffe0ff */
        /* <DEDUP_REMOVED lines=33> */
.L_x_14393:
[----:B------:R-:W-:Y:S05]  /*27c0*/  BSYNC.RECONVERGENT B0 ;  /* 0x0000000000007941 */ /* 0x000fea0003800200 */
.L_x_14392:
        /* <DEDUP_REMOVED lines=32> */
.L_x_14395:
[----:B------:R-:W-:Y:S05]  /*29d0*/  BSYNC.RECONVERGENT B0 ;  /* 0x0000000000007941 */ /* 0x000fea0003800200 */
.L_x_14394:
        /* <DEDUP_REMOVED lines=32> */
.L_x_14397:
[----:B------:R-:W-:Y:S05]  /*2be0*/  BSYNC.RECONVERGENT B0 ;  /* 0x0000000000007941 */ /* 0x000fea0003800200 */
.L_x_14396:
        /* <DEDUP_REMOVED lines=32> */
.L_x_14399:
[----:B------:R-:W-:Y:S05]  /*2df0*/  BSYNC.RECONVERGENT B0 ;  /* 0x0000000000007941 */ /* 0x000fea0003800200 */
.L_x_14398:
        /* <DEDUP_REMOVED lines=32> */
.L_x_14401:
[----:B------:R-:W-:Y:S05]  /*3000*/  BSYNC.RECONVERGENT B0 ;  /* 0x0000000000007941 */ /* 0x000fea0003800200 */
.L_x_14400:
        /* <DEDUP_REMOVED lines=32> */
.L_x_14403:
[----:B------:R-:W-:Y:S05]  /*3210*/  BSYNC.RECONVERGENT B0 ;  /* 0x0000000000007941 */ /* 0x000fea0003800200 */
.L_x_14402:
[----:B------:R-:W0:Y:S01]  /*3220*/  LDCU.128 UR12, c[0x0][0x410] ;  /* 0x00008200ff0c77ac */ /* 0x000e220008000c00 */
[----:B------:R-:W1:Y:S01]  /*3230*/  LDS.128 R12, [R36] ;  /* 0x00000000240c7984 */ /* 0x000e620000000c00 */
[----:B------:R-:W-:-:S03]  /*3240*/  USHF.L.U32 UR8, UR8, 0x9, URZ ;  /* 0x0000000908087899 */ /* 0x000fc600080006ff */
[----:B------:R-:W-:Y:S01]  /*3250*/  LDS.128 R8, [R36+0x10] ;  /* 0x0000100024087984 */ /* 0x000fe20000000c00 */
[----:B------:R-:W2:Y:S01]  /*3260*/  LDCU.64 UR30, c[0x0][0x488] ;  /* 0x00009100ff1e77ac */ /* 0x000ea20008000a00 */
[----:B------:R-:W-:Y:S02]  /*3270*/  UMOV UR9, URZ ;  /* 0x000000ff00097c82 */ /* 0x000fe40008000000 */
        /* <DEDUP_REMOVED lines=13> */
[----:B------:R-:W3:Y:S04]  /*3350*/  LDG.E.128 R72, desc[UR26][R2.64] ;  /* 0x0000001a02487981 */ /* 0x000ee8000c1e1d00 */
[----:B------:R4:W5:Y:S01]  /*3360*/  LDG.E.128 R80, desc[UR26][R2.64+0x200] ;  /* 0x0002001a02507981 */ /* 0x000962000c1e1d00 */
        /* <DEDUP_REMOVED lines=27> */
[----:B------:R-:W-:Y:S02]  /*3520*/  SHF.L.U32 R76, R69, 0x10, RZ ;  /* 0x00000010454c7819 */ /* 0x000fe400000006ff */
[----:B------:R-:W-:Y:S01]  /*3530*/  SHF.L.U32 R75, R70, 0x10, RZ ;  /* 0x00000010464b7819 */ /* 0x000fe200000006ff */
[----:B------:R-:W-:Y:S01]  /*3540*/  FMUL.FTZ R55, R77, -1.4426950216293334961 ;  /* 0xbfb8aa3b4d377820 */ /* 0x000fe20000410000 */
[----:B------:R-:W-:Y:S01]  /*3550*/  PRMT R68, R68, 0x7632, R68 ;  /* 0x0000763244447816 */ /* 0x000fe20000000044 */
[----:B------:R-:W-:Y:S01]  /*3560*/  FMUL.FTZ R78, R76, -1.4426950216293334961 ;  /* 0xbfb8aa3b4c4e7820 */ /* 0x000fe20000410000 */
[----:B----4-:R-:W-:Y:S01]  /*3570*/  SHF.L.U32 R2, R17, 0x10, RZ ;  /* 0x0000001011027819 */ /* 0x010fe200000006ff */
[----:B------:R-:W-:Y:S01]  /*3580*/  FMUL.FTZ R79, R75, -1.4426950216293334961 ;  /* 0xbfb8aa3b4b4f7820 */ /* 0x000fe20000410000 */
[----:B------:R-:W-:Y:S01]  /*3590*/  SHF.L.U32 R73, R16, 0x10, RZ ;  /* 0x0000001010497819 */ /* 0x000fe200000006ff */
[----:B------:R2:W3:Y:S01]  /*35a0*/  MUFU.EX2 R82, R78 ;  /* 0x0000004e00527308 */ /* 0x0004e20000000800 */
[----:B------:R-:W-:Y:S01]  /*35b0*/  SHF.L.U32 R68, R68, 0x10, RZ ;  /* 0x0000001044447819 */ /* 0x000fe200000006ff */
[----:B------:R-:W-:Y:S01]  /*35c0*/  FMUL.FTZ R85, R2, -1.4426950216293334961 ;  /* 0xbfb8aa3b02557820 */ /* 0x000fe20000410000 */
[----:B------:R-:W-:Y:S01]  /*35d0*/  PRMT R70, R70, 0x7632, R70 ;  /* 0x0000763246467816 */ /* 0x000fe20000000046 */
[----:B------:R-:W-:Y:S01]  /*35e0*/  FMUL.FTZ R81, R73, -1.4426950216293334961 ;  /* 0xbfb8aa3b49517820 */ /* 0x000fe20000410000 */
[----:B------:R-:W-:Y:S01]  /*35f0*/  SHF.L.U32 R74, R71, 0x10, RZ ;  /* 0x00000010474a7819 */ /* 0x000fe200000006ff */
[----:B-1----:R-:W-:Y:S01]  /*3600*/  UIMAD.WIDE.U32 UR12, UR25, UR28, UR12 ;  /* 0x0000001c190c72a5 */ /* 0x002fe2000f8e000c */
[----:B------:R-:W-:Y:S01]  /*3610*/  SHF.L.U32 R70, R70, 0x10, RZ ;  /* 0x0000001046467819 */ /* 0x000fe200000006ff */
[----:B------:R1:W4:Y:S01]  /*3620*/  MUFU.EX2 R83, R79 ;  /* 0x0000004f00537308 */ /* 0x0003220000000800 */
[----:B--2---:R-:W-:Y:S01]  /*3630*/  FMUL.FTZ R78, R68, -1.4426950216293334961 ;  /* 0xbfb8aa3b444e7820 */ /* 0x004fe20000410000 */
[----:B------:R-:W-:Y:S01]  /*3640*/  SHF.L.U32 R3, R19, 0x10, RZ ;  /* 0x0000001013037819 */ /* 0x000fe200000006ff */
[----:B------:R-:W-:Y:S01]  /*3650*/  FMUL.FTZ R80, R74, -1.4426950216293334961 ;  /* 0xbfb8aa3b4a507820 */ /* 0x000fe20000410000 */
[----:B------:R-:W-:Y:S01]  /*3660*/  PRMT R69, R69, 0x7632, R69 ;  /* 0x0000763245457816 */ /* 0x000fe20000000045 */
[----:B------:R-:W-:Y:S01]  /*3670*/  UIMAD UR14, UR25, UR29, UR13 ;  /* 0x0000001d190e72a4 */ /* 0x000fe2000f8e020d */
[----:B------:R-:W-:Y:S01]  /*3680*/  PRMT R19, R18, 0x7632, R19 ;  /* 0x0000763212137816 */ /* 0x000fe20000000013 */
[----:B------:R-:W-:Y:S01]  /*3690*/  FMUL.FTZ R87, R3, -1.4426950216293334961 ;  /* 0xbfb8aa3b03577820 */ /* 0x000fe20000410000 */
[----:B------:R2:W4:Y:S01]  /*36a0*/  MUFU.EX2 R89, R81 ;  /* 0x0000005100597308 */ /* 0x0005220000000800 */
[----:B-1----:R-:W-:Y:S01]  /*36b0*/  PRMT R79, R71, 0x7632, R79 ;  /* 0x00007632474f7816 */ /* 0x002fe2000000004f */
[----:B---3--:R-:W-:Y:S01]  /*36c0*/  FADD.FTZ R82, R82, 1 ;  /* 0x3f80000052527421 */ /* 0x008fe20000010000 */
[----:B------:R-:W-:Y:S01]  /*36d0*/  PRMT R71, R16, 0x7632, R71 ;  /* 0x0000763210477816 */ /* 0x000fe20000000047 */
[----:B0-----:R-:W-:Y:S01]  /*36e0*/  ULEA UR13, UP0, UR12, UR30, 0x1 ;  /* 0x0000001e0c0d7291 */ /* 0x001fe2000f8008ff */
[----:B------:R-:W-:Y:S01]  /*36f0*/  SHF.L.U32 R79, R79, 0x10, RZ ;  /* 0x000000104f4f7819 */ /* 0x000fe200000006ff */
[----:B------:R-:W0:Y:S01]  /*3700*/  LDCU.64 UR28, c[0x0][0x490] ;  /* 0x00009200ff1c77ac */ /* 0x000e220008000a00 */
[----:B------:R-:W-:Y:S01]  /*3710*/  SHF.L.U32 R72, R18, 0x10, RZ ;  /* 0x0000001012487819 */ /* 0x000fe200000006ff */
[----:B------:R-:W1:Y:S01]  /*3720*/  MUFU.EX2 R90, R85 ;  /* 0x00000055005a7308 */ /* 0x000e620000000800 */
[----:B--2---:R-:W-:Y:S01]  /*3730*/  FMUL.FTZ R81, R70, -1.4426950216293334961 ;  /* 0xbfb8aa3b46517820 */ /* 0x004fe20000410000 */
[----:B------:R-:W-:Y:S01]  /*3740*/  SHF.L.U32 R69, R69, 0x10, RZ ;  /* 0x0000001045457819 */ /* 0x000fe200000006ff */
[----:B------:R-:W-:Y:S01]  /*3750*/  FMUL.FTZ R16, R79, -1.4426950216293334961 ;  /* 0xbfb8aa3b4f107820 */ /* 0x000fe20000410000 */
[----:B------:R-:W-:Y:S01]  /*3760*/  SHF.L.U32 R71, R71, 0x10, RZ ;  /* 0x0000001047477819 */ /* 0x000fe200000006ff */
[----:B------:R-:W-:Y:S01]  /*3770*/  FMUL.FTZ R86, R72, -1.4426950216293334961 ;  /* 0xbfb8aa3b48567820 */ /* 0x000fe20000410000 */
[----:B----4-:R-:W-:Y:S01]  /*3780*/  FADD.FTZ R83, R83, 1 ;  /* 0x3f80000053537421 */ /* 0x010fe20000010000 */
[----:B------:R-:W-:Y:S01]  /*3790*/  PRMT R110, R15, 0x7632, R110 ;  /* 0x000076320f6e7816 */ /* 0x000fe2000000006e */
[----:B------:R2:W3:Y:S01]  /*37a0*/  MUFU.EX2 R85, R78 ;  /* 0x0000004e00557308 */ /* 0x0004e20000000800 */
[----:B------:R-:W-:Y:S01]  /*37b0*/  FADD.FTZ R94, R89, 1 ;  /* 0x3f800000595e7421 */ /* 0x000fe20000010000 */
[----:B------:R-:W-:Y:S01]  /*37c0*/  SHF.L.U32 R102, R102, 0x10, RZ ;  /* 0x0000001066667819 */ /* 0x000fe200000006ff */
[----:B------:R-:W-:Y:S01]  /*37d0*/  ULEA.HI.X UR12, UR12, UR31, UR14, 0x1, UP0 ;  /* 0x0000001f0c0c7291 */ /* 0x000fe200080f0c0e */
[----:B------:R-:W-:-:S02]  /*37e0*/  SHF.L.U32 R110, R110, 0x10, RZ ;  /* 0x000000106e6e7819 */ /* 0x000fc400000006ff */
[----:B------:R-:W-:Y:S02]  /*37f0*/  SHF.L.U32 R106, R106, 0x10, RZ ;  /* 0x000000106a6a7819 */ /* 0x000fe400000006ff */
[----:B------:R4:W-:Y:S01]  /*3800*/  MUFU.EX2 R88, R81 ;  /* 0x0000005100587308 */ /* 0x0009e20000000800 */
[----:B--2---:R-:W-:Y:S01]  /*3810*/  PRMT R78, R17, 0x7632, R78 ;  /* 0x00007632114e7816 */ /* 0x004fe2000000004e */
[----:B------:R-:W-:Y:S01]  /*3820*/  FMUL.FTZ R17, R71, -1.4426950216293334961 ;  /* 0xbfb8aa3b47117820 */ /* 0x000fe20000410000 */
[----:B-1----:R-:W-:Y:S01]  /*3830*/  FADD.FTZ R89, R90, 1 ;  /* 0x3f8000005a597421 */ /* 0x002fe20000010000 */
[----:B------:R-:W-:Y:S01]  /*3840*/  SHF.L.U32 R108, R108, 0x10, RZ ;  /* 0x000000106c6c7819 */ /* 0x000fe200000006ff */
[----:B0-----:R-:W-:Y:S01]  /*3850*/  UISETP.NE.U32.AND UP0, UPT, UR28, URZ, UPT ;  /* 0x000000ff1c00728c */ /* 0x001fe2000bf05070 */
[----:B------:R-:W-:Y:S02]  /*3860*/  SHF.L.U32 R78, R78, 0x10, RZ ;  /* 0x000000104e4e7819 */ /* 0x000fe400000006ff */
[----:B------:R0:W1:Y:S01]  /*3870*/  MUFU.EX2 R84, R80 ;  /* 0x0000005000547308 */ /* 0x0000620000000800 */
[----:B----4-:R-:W-:Y:S01]  /*3880*/  SHF.L.U32 R81, R19, 0x10, RZ ;  /* 0x0000001013517819 */ /* 0x010fe200000006ff */
[----:B---3--:R-:W-:Y:S01]  /*3890*/  FADD.FTZ R97, R85, 1 ;  /* 0x3f80000055617421 */ /* 0x008fe20000010000 */
[----:B------:R-:W-:Y:S01]  /*38a0*/  FMUL.FTZ R18, R78, -1.4426950216293334961 ;  /* 0xbfb8aa3b4e127820 */ /* 0x000fe20000410000 */
[----:B------:R-:W-:Y:S01]  /*38b0*/  SHF.L.U32 R85, R11, 0x10, RZ ;  /* 0x000000100b557819 */ /* 0x000fe200000006ff */
[----:B------:R-:W-:Y:S01]  /*38c0*/  UISETP.NE.AND.EX UP0, UPT, UR29, URZ, UPT, UP0 ;  /* 0x000000ff1d00728c */ /* 0x000fe2000bf05300 */
[----:B------:R-:W-:-:S02]  /*38d0*/  PRMT R134, R4, 0x7632, R134 ;  /* 0x0000763204867816 */ /* 0x000fc40000000086 */
[----:B------:R2:W-:Y:S01]  /*38e0*/  MUFU.EX2 R105, R16 ;  /* 0x0000001000697308 */ /* 0x0005e20000000800 */
[----:B0-----:R-:W-:Y:S01]  /*38f0*/  FMUL.FTZ R80, R69, -1.4426950216293334961 ;  /* 0xbfb8aa3b45507820 */ /* 0x001fe20000410000 */
[----:B------:R-:W-:Y:S02]  /*3900*/  PRMT R135, R5, 0x7632, R135 ;  /* 0x0000763205877816 */ /* 0x000fe40000000087 */
[----:B------:R-:W-:Y:S02]  /*3910*/  PRMT R136, R6, 0x7632, R136 ;  /* 0x0000763206887816 */ /* 0x000fe40000000088 */
[----:B------:R-:W-:Y:S02]  /*3920*/  PRMT R137, R7, 0x7632, R137 ;  /* 0x0000763207897816 */ /* 0x000fe40000000089 */
[----:B------:R-:W0:Y:S01]  /*3930*/  MUFU.EX2 R91, R86 ;  /* 0x00000056005b7308 */ /* 0x000e220000000800 */
[----:B--2---:R-:W-:Y:S01]  /*3940*/  FMUL.FTZ R16, R81, -1.4426950216293334961 ;  /* 0xbfb8aa3b51107820 */ /* 0x004fe20000410000 */
[----:B-1----:R-:W-:Y:S01]  /*3950*/  FADD.FTZ R84, R84, 1 ;  /* 0x3f80000054547421 */ /* 0x002fe20000010000 */
[----:B------:R-:W-:-:S02]  /*3960*/  PRMT R132, R58, 0x7632, R132 ;  /* 0x000076323a847816 */ /* 0x000fc40000000084 */
[----:B------:R-:W-:Y:S02]  /*3970*/  PRMT R133, R59, 0x7632, R133 ;  /* 0x000076323b857816 */ /* 0x000fe40000000085 */
[----:B------:R-:W-:Y:S01]  /*3980*/  SHF.L.U32 R58, R58, 0x10, RZ ;  /* 0x000000103a3a7819 */ /* 0x000fe200000006ff */
[----:B------:R1:W2:Y:S08]  /*3990*/  MUFU.EX2 R86, R80 ;  /* 0x0000005000567308 */ /* 0x0002b00000000800 */
[----:B------:R-:W3:Y:S01]  /*39a0*/  MUFU.EX2 R107, R17 ;  /* 0x00000011006b7308 */ /* 0x000ee20000000800 */
[----:B-1----:R-:W-:Y:S01]  /*39b0*/  PRMT R80, R19, 0x7632, R80 ;  /* 0x0000763213507816 */ /* 0x002fe20000000050 */
[----:B0-----:R-:W-:-:S03]  /*39c0*/  FADD.FTZ R91, R91, 1 ;  /* 0x3f8000005b5b7421 */ /* 0x001fc60000010000 */
[----:B------:R-:W-:-:S03]  /*39d0*/  SHF.L.U32 R80, R80, 0x10, RZ ;  /* 0x0000001050507819 */ /* 0x000fc600000006ff */
[----:B------:R-:W0:Y:S01]  /*39e0*/  MUFU.EX2 R109, R18 ;  /* 0x00000012006d7308 */ /* 0x000e220000000800 */
[----:B--2---:R-:W-:Y:S01]  /*39f0*/  FADD.FTZ R104, R86, 1 ;  /* 0x3f80000056687421 */ /* 0x004fe20000010000 */
[----:B------:R-:W-:-:S06]  /*3a00*/  FMUL.FTZ R93, R80, -1.4426950216293334961 ;  /* 0xbfb8aa3b505d7820 */ /* 0x000fcc0000410000 */
[----:B------:R-:W1:Y:S01]  /*3a10*/  MUFU.EX2 R111, R16 ;  /* 0x00000010006f7308 */ /* 0x000e620000000800 */
[----:B---3--:R-:W-:-:S07]  /*3a20*/  FADD.FTZ R107, R107, 1 ;  /* 0x3f8000006b6b7421 */ /* 0x008fce0000010000 */
[----:B------:R-:W2:Y:S01]  /*3a30*/  MUFU.EX2 R55, R55 ;  /* 0x0000003700377308 */ /* 0x000ea20000000800 */
[----:B0-----:R-:W-:-:S07]  /*3a40*/  FADD.FTZ R109, R109, 1 ;  /* 0x3f8000006d6d7421 */ /* 0x001fce0000010000 */
[----:B------:R-:W0:Y:S01]  /*3a50*/  MUFU.EX2 R95, R87 ;  /* 0x00000057005f7308 */ /* 0x000e220000000800 */
[----:B-1----:R-:W-:-:S07]  /*3a60*/  FADD.FTZ R111, R111, 1 ;  /* 0x3f8000006f6f7421 */ /* 0x002fce0000010000 */
[----:B------:R1:W-:Y:S01]  /*3a70*/  MUFU.RCP R87, R82 ;  /* 0x0000005200577308 */ /* 0x0003e20000001000 */
[----:B--2---:R-:W-:-:S07]  /*3a80*/  FADD.FTZ R55, R55, 1 ;  /* 0x3f80000037377421 */ /* 0x004fce0000010000 */
[----:B------:R2:W3:Y:S01]  /*3a90*/  MUFU.RCP R92, R55 ;  /* 0x00000037005c7308 */ /* 0x0004e20000001000 */
[----:B-1----:R-:W-:Y:S01]  /*3aa0*/  SHF.L.U32 R82, R8, 0x10, RZ ;  /* 0x0000001008527819 */ /* 0x002fe200000006ff */
[----:B0-----:R-:W-:-:S06]  /*3ab0*/  FADD.FTZ R98, R95, 1 ;  /* 0x3f8000005f627421 */ /* 0x001fcc0000010000 */
[----:B------:R-:W-:Y:S01]  /*3ac0*/  MUFU.EX2 R114, R93 ;  /* 0x0000005d00727308 */ /* 0x000fe20000000800 */
[----:B--2---:R-:W-:-:S07]  /*3ad0*/  FADD.FTZ R55, R88, 1 ;  /* 0x3f80000058377421 */ /* 0x004fce0000010000 */
[----:B------:R0:W-:Y:S08]  /*3ae0*/  MUFU.RCP R100, R83 ;  /* 0x0000005300647308 */ /* 0x0001f00000001000 */
[----:B------:R1:W-:Y:S01]  /*3af0*/  MUFU.RCP R93, R84 ;  /* 0x00000054005d7308 */ /* 0x0003e20000001000 */
[----:B0-----:R-:W-:-:S07]  /*3b00*/  SHF.L.U32 R83, R9, 0x10, RZ ;  /* 0x0000001009537819 */ /* 0x001fce00000006ff */
[----:B------:R-:W-:Y:S01]  /*3b10*/  MUFU.RCP R97, R97 ;  /* 0x0000006100617308 */ /* 0x000fe20000001000 */
[----:B-1----:R-:W-:-:S07]  /*3b20*/  SHF.L.U32 R84, R10, 0x10, RZ ;  /* 0x000000100a547819 */ /* 0x002fce00000006ff */
[----:B------:R-:W-:Y:S08]  /*3b30*/  MUFU.RCP R104, R104 ;  /* 0x0000006800687308 */ /* 0x000ff00000001000 */
[----:B------:R-:W-:Y:S08]  /*3b40*/  MUFU.RCP R113, R55 ;  /* 0x0000003700717308 */ /* 0x000ff00000001000 */
[----:B------:R-:W-:Y:S08]  /*3b50*/  MUFU.RCP R89, R89 ;  /* 0x0000005900597308 */ /* 0x000ff00000001000 */
[----:B------:R-:W-:Y:S08]  /*3b60*/  MUFU.RCP R116, R107 ;  /* 0x0000006b00747308 */ /* 0x000ff00000001000 */
[----:B------:R-:W-:Y:S08]  /*3b70*/  MUFU.RCP R94, R94 ;  /* 0x0000005e005e7308 */ /* 0x000ff00000001000 */
[----:B------:R-:W-:Y:S08]  /*3b80*/  MUFU.RCP R91, R91 ;  /* 0x0000005b005b7308 */ /* 0x000ff00000001000 */
[----:B------:R-:W-:Y:S08]  /*3b90*/  MUFU.RCP R98, R98 ;  /* 0x0000006200627308 */ /* 0x000ff00000001000 */
[----:B------:R0:W-:Y:S08]  /*3ba0*/  MUFU.RCP R121, R109 ;  /* 0x0000006d00797308 */ /* 0x0001f00000001000 */
[----:B------:R1:W-:Y:S01]  /*3bb0*/  MUFU.RCP R124, R111 ;  /* 0x0000006f007c7308 */ /* 0x0003e20000001000 */
[----:B-----5:R2:W-:Y:S04]  /*3bc0*/  STS.128 [R37], R64 ;  /* 0x0000004025007388 */ /* 0x0205e80000000c00 */
[----:B------:R4:W-:Y:S01]  /*3bd0*/  STS.128 [R37+0x200], R60 ;  /* 0x0002003c25007388 */ /* 0x0009e20000000c00 */
[----:B------:R-:W-:-:S03]  /*3be0*/  NOP ;  /* 0x0000000000007918 */ /* 0x000fc60000000000 */
[----:B------:R-:W5:Y:S01]  /*3bf0*/  LDS.128 R16, [R36] ;  /* 0x0000000024107984 */ /* 0x000f620000000c00 */
[----:B--2---:R-:W-:Y:S01]  /*3c00*/  SHF.L.U32 R65, R12, 0x10, RZ ;  /* 0x000000100c417819 */ /* 0x004fe200000006ff */
[----:B------:R-:W-:Y:S01]  /*3c10*/  FADD.FTZ R64, R105, 1 ;  /* 0x3f80000069407421 */ /* 0x000fe20000010000 */
[----:B------:R-:W-:Y:S02]  /*3c20*/  SHF.L.U32 R67, R15, 0x10, RZ ;  /* 0x000000100f437819 */ /* 0x000fe400000006ff */
[----:B----4-:R-:W-:Y:S01]  /*3c30*/  SHF.L.U32 R61, R13, 0x10, RZ ;  /* 0x000000100d3d7819 */ /* 0x010fe200000006ff */
[----:B------:R-:W2:Y:S01]  /*3c40*/  MUFU.RCP R112, R64 ;  /* 0x0000004000707308 */ /* 0x000ea20000001000 */
[----:B------:R-:W-:Y:S02]  /*3c50*/  SHF.L.U32 R63, R14, 0x10, RZ ;  /* 0x000000100e3f7819 */ /* 0x000fe400000006ff */
[----:B------:R-:W-:Y:S01]  /*3c60*/  PRMT R12, R8, 0x7632, R12 ;  /* 0x00007632080c7816 */ /* 0x000fe2000000000c */
[----:B---3--:R-:W-:Y:S01]  /*3c70*/  FADD.FTZ R8, -R92, 1 ;  /* 0x3f8000005c087421 */ /* 0x008fe20000010100 */
[----:B------:R-:W-:-:S02]  /*3c80*/  PRMT R13, R9, 0x7632, R13 ;  /* 0x00007632090d7816 */ /* 0x000fc4000000000d */
[----:B------:R-:W-:Y:S01]  /*3c90*/  PRMT R14, R10, 0x7632, R14 ;  /* 0x000076320a0e7816 */ /* 0x000fe2000000000e */
[----:B------:R-:W-:Y:S01]  /*3ca0*/  FFMA.FTZ R8, R77, R8, 1 ;  /* 0x3f8000004d087423 */ /* 0x000fe20000010008 */
[----:B------:R-:W-:Y:S01]  /*3cb0*/  PRMT R15, R11, 0x7632, R15 ;  /* 0x000076320b0f7816 */ /* 0x000fe2000000000f */
[----:B------:R-:W-:Y:S01]  /*3cc0*/  FADD.FTZ R11, -R87, 1 ;  /* 0x3f800000570b7421 */ /* 0x000fe20000010100 */
[----:B0-----:R-:W-:Y:S01]  /*3cd0*/  SHF.L.U32 R109, R14, 0x10, RZ ;  /* 0x000000100e6d7819 */ /* 0x001fe200000006ff */
[----:B------:R-:W-:Y:S01]  /*3ce0*/  FMUL.FTZ R77, R77, R92 ;  /* 0x0000005c4d4d7220 */ /* 0x000fe20000410000 */
[----:B-1----:R-:W-:Y:S01]  /*3cf0*/  SHF.L.U32 R111, R15, 0x10, RZ ;  /* 0x000000100f6f7819 */ /* 0x002fe200000006ff */
[C---:B------:R-:W-:Y:S01]  /*3d00*/  FFMA.FTZ R11, R76.reuse, R11, 1 ;  /* 0x3f8000004c0b7423 */ /* 0x040fe2000001000b */
[----:B------:R-:W-:Y:S01]  /*3d10*/  FMUL.FTZ R76, R76, R87 ;  /* 0x000000574c4c7220 */ /* 0x000fe20000410000 */
[----:B--2---:R-:W-:-:S04]  /*3d20*/  FADD.FTZ R66, -R112, 1 ;  /* 0x3f80000070427421 */ /* 0x004fc80000010100 */
[C---:B------:R-:W-:Y:S01]  /*3d30*/  FFMA.FTZ R66, R79.reuse, R66, 1 ;  /* 0x3f8000004f427423 */ /* 0x040fe20000010042 */
[----:B------:R-:W-:Y:S01]  /*3d40*/  FMUL.FTZ R79, R79, R112 ;  /* 0x000000704f4f7220 */ /* 0x000fe20000410000 */
[C---:B-----5:R-:W-:Y:S02]  /*3d50*/  SHF.L.U32 R86, R16.reuse, 0x10, RZ ;  /* 0x0000001010567819 */ /* 0x060fe400000006ff */
        /* <DEDUP_REMOVED lines=18> */
[----:B------:R-:W-:Y:S01]  /*3e80*/  SHF.L.U32 R99, R99, 0x10, RZ ;  /* 0x0000001063637819 */ /* 0x000fe200000006ff */
[----:B------:R-:W-:Y:S01]  /*3e90*/  FFMA.FTZ R105, R74, R17, 1 ;  /* 0x3f8000004a697423 */ /* 0x000fe20000010011 */
        /* <DEDUP_REMOVED lines=18> */
[----:B------:R-:W-:Y:S01]  /*3fc0*/  FADD.FTZ R107, R114, 1 ;  /* 0x3f800000726b7421 */ /* 0x000fe20000010000 */
[----:B------:R-:W-:Y:S01]  /*3fd0*/  FADD.FTZ R105, -R113, 1 ;  /* 0x3f80000071697421 */ /* 0x000fe20000010100 */
[----:B------:R-:W-:Y:S01]  /*3fe0*/  FMUL.FTZ R62, R108, R101 ;  /* 0x000000656c3e7220 */ /* 0x000fe20000410000 */
[----:B------:R-:W-:Y:S01]  /*3ff0*/  FFMA.FTZ R18, R69, R18, 1 ;  /* 0x3f80000045127423 */ /* 0x000fe20000010012 */
[----:B------:R-:W-:Y:S01]  /*4000*/  FMUL.FTZ R55, R104, R55 ;  /* 0x0000003768377220 */ /* 0x000fe20000410000 */
[----:B------:R-:W1:Y:S01]  /*4010*/  MUFU.RCP R129, R107 ;  /* 0x0000006b00817308 */ /* 0x000e620000001000 */
[----:B------:R-:W-:Y:S01]  /*4020*/  FFMA.FTZ R105, R70, R105, 1 ;  /* 0x3f80000046697423 */ /* 0x000fe20000010069 */
[----:B------:R-:W-:Y:S01]  /*4030*/  FMUL.FTZ R62, R113, R62 ;  /* 0x0000003e713e7220 */ /* 0x000fe20000410000 */
[----:B------:R-:W-:Y:S01]  /*4040*/  FMUL.FTZ R18, R55, R18 ;  /* 0x0000001237127220 */ /* 0x000fe20000410000 */
[----:B------:R-:W-:Y:S01]  /*4050*/  FMUL.FTZ R93, R74, R93 ;  /* 0x0000005d4a5d7220 */ /* 0x000fe20000410000 */
[----:B------:R-:W-:Y:S01]  /*4060*/  FMUL.FTZ R75, R75, R100 ;  /* 0x000000644b4b7220 */ /* 0x000fe20000410000 */
[----:B------:R-:W-:Y:S01]  /*4070*/  FMUL.FTZ R55, R62, R105 ;  /* 0x000000693e377220 */ /* 0x000fe20000410000 */
[----:B------:R-:W-:Y:S01]  /*4080*/  FADD.FTZ R105, -R91, 1 ;  /* 0x3f8000005b697421 */ /* 0x000fe20000010100 */
[----:B------:R-:W-:Y:S01]  /*4090*/  FMUL.FTZ R68, R68, R97 ;  /* 0x0000006144447220 */ /* 0x000fe20000410000 */
[----:B------:R-:W-:Y:S01]  /*40a0*/  FMUL.FTZ R69, R69, R104 ;  /* 0x0000006845457220 */ /* 0x000fe20000410000 */
[----:B------:R-:W-:Y:S01]  /*40b0*/  FMUL.FTZ R113, R70, R113 ;  /* 0x0000007146717220 */ /* 0x000fe20000410000 */
[C---:B0-----:R-:W-:Y:S01]  /*40c0*/  PRMT R66, R9.reuse, 0x7632, R66 ;  /* 0x0000763209427816 */ /* 0x041fe20000000042 */
[----:B------:R-:W-:Y:S01]  /*40d0*/  FFMA.FTZ R105, R72, R105, 1 ;  /* 0x3f80000048697423 */ /* 0x000fe20000010069 */
[----:B------:R-:W-:Y:S01]  /*40e0*/  SHF.L.U32 R119, R9, 0x10, RZ ;  /* 0x0000001009777819 */ /* 0x000fe200000006ff */
[----:B------:R-:W-:Y:S01]  /*40f0*/  FADD.FTZ R9, -R89, 1 ;  /* 0x3f80000059097421 */ /* 0x000fe20000010100 */
[----:B------:R-:W-:Y:S01]  /*4100*/  SHF.L.U32 R114, R8, 0x10, RZ ;  /* 0x0000001008727819 */ /* 0x000fe200000006ff */
[----:B------:R-:W-:Y:S01]  /*4110*/  FMUL.FTZ R65, R65, R77 ;  /* 0x0000004d41417220 */ /* 0x000fe20000410000 */
[----:B------:R-:W-:Y:S01]  /*4120*/  SHF.L.U32 R123, R10, 0x10, RZ ;  /* 0x000000100a7b7819 */ /* 0x000fe200000006ff */
[----:B-1----:R-:W-:Y:S01]  /*4130*/  FADD.FTZ R15, -R129, 1 ;  /* 0x3f800000810f7421 */ /* 0x002fe20000010100 */
[----:B------:R-:W-:Y:S01]  /*4140*/  SHF.L.U32 R128, R11, 0x10, RZ ;  /* 0x000000100b807819 */ /* 0x000fe200000006ff */
[----:B------:R-:W-:Y:S01]  /*4150*/  FMUL.FTZ R70, R61, R76 ;  /* 0x0000004c3d467220 */ /* 0x000fe20000410000 */
        /* <DEDUP_REMOVED lines=75> */
[----:B------:R-:W-:Y:S01]  /*4610*/  SHF.L.U32 R57, R59, 0x10, RZ ;  /* 0x000000103b397819 */ /* 0x000fe200000006ff */
[----:B------:R-:W-:Y:S01]  /*4620*/  FFMA.FTZ R81, R65, R56, R54 ;  /* 0x0000003841517223 */ /* 0x000fe20000010036 */
[----:B------:R-:W-:Y:S01]  /*4630*/  SHF.L.U32 R59, R115, 0x10, RZ ;  /* 0x00000010733b7819 */ /* 0x000fe200000006ff */
[----:B------:R1:W-:Y:S01]  /*4640*/  STS.128 [R36+0x10], R16 ;  /* 0x0000101024007388 */ /* 0x0003e20000000c00 */
[----:B------:R-:W-:-:S03]  /*4650*/  NOP ;  /* 0x0000000000007918 */ /* 0x000fc60000000000 */
[----:B------:R-:W2:Y:S04]  /*4660*/  LDS.128 R8, [R37] ;  /* 0x0000000025087984 */ /* 0x000ea80000000c00 */
[----:B------:R-:W3:Y:S01]  /*4670*/  LDS.128 R4, [R37+0x200] ;  /* 0x0002000025047984 */ /* 0x000ee20000000c00 */
[----:B0-----:R-:W-:Y:S01]  /*4680*/  MOV R12, UR13 ;  /* 0x0000000d000c7c02 */ /* 0x001fe20008000f00 */
[----:B------:R-:W-:Y:S01]  /*4690*/  FMUL.FTZ R14, R71, R116 ;  /* 0x00000074470e7220 */ /* 0x000fe20000410000 */
[----:B------:R-:W-:Y:S01]  /*46a0*/  MOV R13, UR12 ;  /* 0x0000000c000d7c02 */ /* 0x000fe20008000f00 */
[----:B------:R-:W-:Y:S01]  /*46b0*/  FMUL.FTZ R116, R67, R93 ;  /* 0x0000005d43747220 */ /* 0x000fe20000410000 */
[----:B-1----:R-:W-:Y:S01]  /*46c0*/  FMUL.FTZ R16, R2, R89 ;  /* 0x0000005902107220 */ /* 0x002fe20000410000 */
[----:B------:R-:W-:Y:S01]  /*46d0*/  FMUL.FTZ R71, R82, R73 ;  /* 0x0000004952477220 */ /* 0x000fe20000410000 */
[----:B------:R-:W-:Y:S01]  /*46e0*/  FMUL.FTZ R61, R105, R14 ;  /* 0x0000000e693d7220 */ /* 0x000fe20000410000 */
[----:B------:R-:W-:-:S04]  /*46f0*/  IMAD.WIDE.U32 R2, R0, 0x10, R12 ;  /* 0x0000001000027825 */ /* 0x000fc800078e000c */
        /* <DEDUP_REMOVED lines=50> */
.L_x_14404:
        /* <DEDUP_REMOVED lines=81> */
.L_x_14487:
        /* <DEDUP_REMOVED lines=16> */
[----:B0---4-:R-:W-:-:S04]  /*5030*/  SHF.L.U32 R2, R39, 0x2, RZ ;  /* 0x0000000227027819 */ /* 0x011fc800000006ff */
[----:B------:R-:W-:-:S04]  /*5040*/  LOP3.LUT R2, R2, 0xf80, RZ, 0xc0, !PT ;  /* 0x00000f8002027812 */ /* 0x000fc800078ec0ff */
[----:B---3--:R-:W-:-:S05]  /*5050*/  LOP3.LUT R3, R2, 0x1f, R51, 0xf8, !PT ;  /* 0x0000001f02037812 */ /* 0x008fca00078ef833 */
        /* <DEDUP_REMOVED lines=77> */
[C---:B------:R-:W-:Y:S01]  /*5530*/  FMUL.FTZ R116, R147.reuse, R30 ;  /* 0x0000001e93747220 */ /* 0x040fe20000410000 */
[----:B------:R-:W-:Y:S01]  /*5540*/  MUFU.SIN R171, R118 ;  /* 0x0000007600ab7308 */ /* 0x000fe20000000400 */
[C---:B------:R-:W-:Y:S01]  /*5550*/  FMUL.FTZ R144, R147.reuse, R22 ;  /* 0x0000001693907220 */ /* 0x040fe20000410000 */
[C---:B------:R-:W-:Y:S01]  /*5560*/  FMUL.FTZ R130, R147.reuse, R31 ;  /* 0x0000001f93827220 */ /* 0x040fe20000410000 */
[----:B--2---:R0:W-:Y:S05]  /*5570*/  STS.128 [R37+0x400], R12 ;  /* 0x0004000c25007388 */ /* 0x0041ea0000000c00 */
[----:B------:R2:W-:Y:S01]  /*5580*/  MUFU.COS R173, R118 ;  /* 0x0000007600ad7308 */ /* 0x0005e20000000000 */
[----:B------:R-:W-:Y:S07]  /*5590*/  STS.128 [R37], R4 ;  /* 0x0000000425007388 */ /* 0x000fee0000000c00 */
[----:B------:R-:W4:Y:S01]  /*55a0*/  MUFU.EX2 R116, R116 ;  /* 0x0000007400747308 */ /* 0x000f220000000800 */
[C---:B--2---:R-:W-:Y:S01]  /*55b0*/  FMUL.FTZ R118, R147.reuse, R34 ;  /* 0x0000002293767220 */ /* 0x044fe20000410000 */
[----:B------:R-:W-:Y:S01]  /*55c0*/  STS.128 [R37+0x200], R8 ;  /* 0x0002000825007388 */ /* 0x000fe20000000c00 */
[----:B0-----:R-:W-:-:S03]  /*55d0*/  FMUL.FTZ R12, R147, R20 ;  /* 0x00000014930c7220 */ /* 0x001fc60000410000 */
[----:B------:R0:W-:Y:S01]  /*55e0*/  STS.128 [R37+0x600], R16 ;  /* 0x0006001025007388 */ /* 0x0001e20000000c00 */
[----:B------:R-:W-:Y:S01]  /*55f0*/  NOP ;  /* 0x0000000000007918 */ /* 0x000fe20000000000 */
[----:B------:R-:W2:Y:S02]  /*5600*/  MUFU.EX2 R118, R118 ;  /* 0x0000007600767308 */ /* 0x000ea40000000800 */
[----:B------:R-:W5:Y:S01]  /*5610*/  LDS.128 R4, [R148] ;  /* 0x0000000094047984 */ /* 0x000f620000000c00 */
[----:B------:R-:W-:-:S05]  /*5620*/  FMUL.FTZ R132, R147, R23 ;  /* 0x0000001793847220 */ /* 0x000fca0000410000 */
[----:B-1----:R1:W3:Y:S08]  /*5630*/  MUFU.EX2 R138, R130 ;  /* 0x00000082008a7308 */ /* 0x0022f00000000800 */
[----:B------:R-:W-:Y:S08]  /*5640*/  MUFU.SIN R163, R124 ;  /* 0x0000007c00a37308 */ /* 0x000ff00000000400 */
[----:B------:R-:W5:Y:S08]  /*5650*/  MUFU.EX2 R144, R144 ;  /* 0x0000009000907308 */ /* 0x000f700000000800 */
[----:B------:R-:W-:Y:S08]  /*5660*/  MUFU.COS R179, R156 ;  /* 0x0000009c00b37308 */ /* 0x000ff00000000000 */
[----:B------:R-:W5:Y:S08]  /*5670*/  MUFU.EX2 R162, R12 ;  /* 0x0000000c00a27308 */ /* 0x000f700000000800 */
[----:B0-----:R-:W0:Y:S01]  /*5680*/  MUFU.SIN R17, R156 ;  /* 0x0000009c00117308 */ /* 0x001e220000000400 */
[----:B----4-:R-:W-:Y:S01]  /*5690*/  FMUL.FTZ R133, R116, R133 ;  /* 0x0000008574857220 */ /* 0x010fe20000410000 */
[----:B------:R-:W-:-:S06]  /*56a0*/  FMUL.FTZ R120, R147, R28 ;  /* 0x0000001c93787220 */ /* 0x000fcc0000410000 */
[----:B------:R4:W-:Y:S01]  /*56b0*/  MUFU.COS R165, R124 ;  /* 0x0000007c00a57308 */ /* 0x0009e20000000000 */
[C---:B--2---:R-:W-:Y:S01]  /*56c0*/  FMUL.FTZ R131, R118.reuse, R131 ;  /* 0x0000008376837220 */ /* 0x044fe20000410000 */
[----:B-1----:R-:W-:-:S06]  /*56d0*/  FMUL.FTZ R130, R118, R123 ;  /* 0x0000007b76827220 */ /* 0x002fcc0000410000 */
[----:B------:R-:W-:Y:S01]  /*56e0*/  MUFU.SIN R167, R126 ;  /* 0x0000007e00a77308 */ /* 0x000fe20000000400 */
[----:B----4-:R-:W-:-:S07]  /*56f0*/  FMUL.FTZ R124, R147, R26 ;  /* 0x0000001a937c7220 */ /* 0x010fce0000410000 */
[----:B------:R1:W-:Y:S01]  /*5700*/  MUFU.COS R169, R126 ;  /* 0x0000007e00a97308 */ /* 0x0003e20000000000 */
[----:B---3--:R-:W-:-:S07]  /*5710*/  FMUL.FTZ R118, R138, R153 ;  /* 0x000000998a767220 */ /* 0x008fce0000410000 */
[----:B------:R-:W-:Y:S01]  /*5720*/  MUFU.SIN R159, R122 ;  /* 0x0000007a009f7308 */ /* 0x000fe20000000400 */
[----:B-1----:R-:W-:-:S07]  /*5730*/  FMUL.FTZ R126, R147, R32 ;  /* 0x00000020937e7220 */ /* 0x002fce0000410000 */
[----:B------:R1:W-:Y:S01]  /*5740*/  MUFU.COS R161, R122 ;  /* 0x0000007a00a17308 */ /* 0x0003e20000000000 */
[C---:B------:R-:W-:Y:S01]  /*5750*/  FMUL.FTZ R142, R147.reuse, R29 ;  /* 0x0000001d938e7220 */ /* 0x040fe20000410000 */
[----:B------:R-:W2:Y:S04]  /*5760*/  LDS.128 R8, [R148+0x10] ;  /* 0x0000100094087984 */ /* 0x000ea80000000c00 */
[----:B------:R-:W3:Y:S02]  /*5770*/  LDS.128 R12, [R148+0x20] ;  /* 0x00002000940c7984 */ /* 0x000ee40000000c00 */
[----:B------:R4:W-:Y:S01]  /*5780*/  MUFU.EX2 R140, R132 ;  /* 0x00000084008c7308 */ /* 0x0009e20000000800 */
[C---:B-1----:R-:W-:Y:S01]  /*5790*/  FMUL.FTZ R122, R147.reuse, R33 ;  /* 0x00000021937a7220 */ /* 0x042fe20000410000 */
[----:B----4-:R-:W-:Y:S01]  /*57a0*/  FMUL.FTZ R132, R116, R121 ;  /* 0x0000007974847220 */ /* 0x010fe20000410000 */
[----:B------:R-:W-:-:S05]  /*57b0*/  FMUL.FTZ R116, R147, R25 ;  /* 0x0000001993747220 */ /* 0x000fca0000410000 */
[----:B------:R-:W-:Y:S08]  /*57c0*/  MUFU.SIN R175, R128 ;  /* 0x0000008000af7308 */ /* 0x000ff00000000400 */
[----:B------:R1:W-:Y:S08]  /*57d0*/  MUFU.COS R177, R128 ;  /* 0x0000008000b17308 */ /* 0x0003f00000000000 */
[----:B------:R4:W-:Y:S01]  /*57e0*/  MUFU.EX2 R154, R116 ;  /* 0x00000074009a7308 */ /* 0x0009e20000000800 */
[----:B-1----:R-:W-:-:S07]  /*57f0*/  FMUL.FTZ R128, R147, R24 ;  /* 0x0000001893807220 */ /* 0x002fce0000410000 */
[----:B------:R1:W-:Y:S01]  /*5800*/  MUFU.EX2 R134, R126 ;  /* 0x0000007e00867308 */ /* 0x0003e20000000800 */
[----:B----4-:R-:W-:Y:S01]  /*5810*/  FMUL.FTZ R116, R138, R151 ;  /* 0x000000978a747220 */ /* 0x010fe20000410000 */
[----:B-----5:R-:W-:Y:S01]  /*5820*/  FMUL.FTZ R138, R144, R163 ;  /* 0x000000a3908a7220 */ /* 0x020fe20000410000 */
[C---:B------:R-:W-:Y:S01]  /*5830*/  FMUL.FTZ R163, R162.reuse, R179 ;  /* 0x000000b3a2a37220 */ /* 0x040fe20000410000 */
[----:B0-----:R-:W-:Y:S02]  /*5840*/  FMUL.FTZ R162, R162, R17 ;  /* 0x00000011a2a27220 */ /* 0x001fe40000410000 */
[----:B------:R-:W0:Y:S02]  /*5850*/  LDS.128 R16, [R148+0x30] ;  /* 0x0000300094107984 */ /* 0x000e240000000c00 */
[----:B------:R-:W4:Y:S01]  /*5860*/  MUFU.EX2 R120, R120 ;  /* 0x0000007800787308 */ /* 0x000f220000000800 */
[----:B-1----:R-:W-:-:S07]  /*5870*/  FMUL.FTZ R126, R147, R27 ;  /* 0x0000001b937e7220 */ /* 0x002fce0000410000 */
[----:B------:R-:W-:Y:S08]  /*5880*/  MUFU.EX2 R124, R124 ;  /* 0x0000007c007c7308 */ /* 0x000ff00000000800 */
[----:B------:R-:W1:Y:S08]  /*5890*/  MUFU.EX2 R122, R122 ;  /* 0x0000007a007a7308 */ /* 0x000e700000000800 */
[----:B------:R5:W2:Y:S08]  /*58a0*/  MUFU.EX2 R136, R128 ;  /* 0x0000008000887308 */ /* 0x000ab00000000800 */
[----:B------:R3:W0:Y:S01]  /*58b0*/  MUFU.EX2 R146, R126 ;  /* 0x0000007e00927308 */ /* 0x0006220000000800 */
[----:B-----5:R-:W-:-:S07]  /*58c0*/  FMUL.FTZ R128, R147, R21 ;  /* 0x0000001593807220 */ /* 0x020fce0000410000 */
[----:B------:R-:W5:Y:S08]  /*58d0*/  MUFU.EX2 R142, R142 ;  /* 0x0000008e008e7308 */ /* 0x000f700000000800 */
[----:B------:R0:W5:Y:S01]  /*58e0*/  MUFU.EX2 R152, R128 ;  /* 0x0000008000987308 */ /* 0x0001620000000800 */
[----:B----4-:R-:W-:Y:S01]  /*58f0*/  FMUL.FTZ R129, R120, R129 ;  /* 0x0000008178817220 */ /* 0x010fe20000410000 */
[----:B------:R-:W-:Y:S01]  /*5900*/  R2UR UR48, R3 ;  /* 0x00000000033072ca */ /* 0x000fe200000e0000 */
[C---:B-1----:R-:W-:Y:S01]  /*5910*/  FMUL.FTZ R127, R122.reuse, R127 ;  /* 0x0000007f7a7f7220 */ /* 0x042fe20000410000 */
[----:B---3--:R-:W-:Y:S01]  /*5920*/  FMUL.FTZ R126, R122, R135 ;  /* 0x000000877a7e7220 */ /* 0x008fe20000410000 */
[----:B--2---:R-:W-:Y:S01]  /*5930*/  FMUL.FTZ R121, R136, R149 ;  /* 0x0000009588797220 */ /* 0x004fe20000410000 */
[----:B------:R-:W-:Y:S01]  /*5940*/  FMUL.FTZ R3, R35, UR46 ;  /* 0x0000002e23037c20 */ /* 0x000fe20008410000 */
[----:B0-----:R-:W-:Y:S01]  /*5950*/  FMUL.FTZ R128, R120, R125 ;  /* 0x0000007d78807220 */ /* 0x001fe20000410000 */
[C---:B------:R-:W-:Y:S01]  /*5960*/  FMUL.FTZ R125, R124.reuse, R139 ;  /* 0x0000008b7c7d7220 */ /* 0x040fe20000410000 */
[----:B------:R-:W-:Y:S01]  /*5970*/  FMUL.FTZ R124, R124, R137 ;  /* 0x000000897c7c7220 */ /* 0x000fe20000410000 */
[----:B------:R-:W-:Y:S01]  /*5980*/  FMUL.FTZ R120, R136, R145 ;  /* 0x0000009188787220 */ /* 0x000fe20000410000 */
[----:B------:R-:W-:Y:S01]  /*5990*/  FMUL.FTZ R122, R134, R141 ;  /* 0x0000008d867a7220 */ /* 0x000fe20000410000 */
[C---:B------:R-:W-:Y:S01]  /*59a0*/  FMUL.FTZ R137, R140.reuse, R157 ;  /* 0x0000009d8c897220 */ /* 0x040fe20000410000 */
[----:B------:R-:W-:Y:S01]  /*59b0*/  FMUL.FTZ R136, R140, R155 ;  /* 0x0000009b8c887220 */ /* 0x000fe20000410000 */
[C---:B------:R-:W-:Y:S01]  /*59c0*/  FMUL.FTZ R141, R146.reuse, R169 ;  /* 0x000000a9928d7220 */ /* 0x040fe20000410000 */
[----:B------:R-:W-:Y:S01]  /*59d0*/  FMUL.FTZ R140, R146, R167 ;  /* 0x000000a7928c7220 */ /* 0x000fe20000410000 */
[----:B------:R-:W-:Y:S01]  /*59e0*/  R2UR UR47, R2 ;  /* 0x00000000022f72ca */ /* 0x000fe200000e0000 */
[----:B------:R-:W-:Y:S01]  /*59f0*/  FMUL.RZ R153, R3, 0.15915493667125701904 ;  /* 0x3e22f98303997820 */ /* 0x000fe2000040c000 */
[----:B------:R-:W-:-:S02]  /*5a00*/  PRMT R2, R4, 0x7632, R2 ;  /* 0x0000763204027816 */ /* 0x000fc40000000002 */
[----:B------:R-:W-:Y:S01]  /*5a10*/  SHF.L.U32 R146, R4, 0x10, RZ ;  /* 0x0000001004927819 */ /* 0x000fe200000006ff */
[----:B------:R-:W-:Y:S01]  /*5a20*/  FMUL.FTZ R4, R147, R35 ;  /* 0x0000002393047220 */ /* 0x000fe20000410000 */
[----:B------:R-:W-:Y:S01]  /*5a30*/  FMUL.FTZ R123, R134, R143 ;  /* 0x0000008f867b7220 */ /* 0x000fe20000410000 */
[C---:B-----5:R-:W-:Y:S01]  /*5a40*/  FMUL.FTZ R135, R142.reuse, R161 ;  /* 0x000000a18e877220 */ /* 0x060fe20000410000 */
[----:B------:R-:W-:Y:S01]  /*5a50*/  FMUL.FTZ R134, R142, R159 ;  /* 0x0000009f8e867220 */ /* 0x000fe20000410000 */
[C---:B------:R-:W-:Y:S01]  /*5a60*/  FMUL.FTZ R143, R152.reuse, R173 ;  /* 0x000000ad988f7220 */ /* 0x040fe20000410000 */
[----:B------:R-:W-:Y:S01]  /*5a70*/  FMUL.FTZ R142, R152, R171 ;  /* 0x000000ab988e7220 */ /* 0x000fe20000410000 */
[C---:B------:R-:W-:Y:S01]  /*5a80*/  PRMT R3, R5.reuse, 0x7632, R3 ;  /* 0x0000763205037816 */ /* 0x040fe20000000003 */
[----:B------:R-:W-:Y:S01]  /*5a90*/  MUFU.COS R152, R153 ;  /* 0x0000009900987308 */ /* 0x000fe20000000000 */
[----:B------:R-:W-:Y:S02]  /*5aa0*/  SHF.L.U32 R166, R5, 0x10, RZ ;  /* 0x0000001005a67819 */ /* 0x000fe400000006ff */
[----:B------:R-:W-:-:S02]  /*5ab0*/  PRMT R151, R6, 0x7632, R151 ;  /* 0x0000763206977816 */ /* 0x000fc40000000097 */
[----:B------:R-:W-:-:S03]  /*5ac0*/  SHF.L.U32 R169, R6, 0x10, RZ ;  /* 0x0000001006a97819 */ /* 0x000fc600000006ff */
[----:B------:R-:W0:Y:S08]  /*5ad0*/  MUFU.EX2 R5, R4 ;  /* 0x0000000400057308 */ /* 0x000e300000000800 */
[----:B------:R-:W1:Y:S01]  /*5ae0*/  MUFU.SIN R6, R153 ;  /* 0x0000009900067308 */ /* 0x000e620000000400 */
[C---:B------:R-:W-:Y:S02]  /*5af0*/  PRMT R191, R7.reuse, 0x7632, R191 ;  /* 0x0000763207bf7816 */ /* 0x040fe400000000bf */
[----:B------:R-:W-:-:S02]  /*5b00*/  SHF.L.U32 R174, R7, 0x10, RZ ;  /* 0x0000001007ae7819 */ /* 0x000fc400000006ff */
[----:B------:R-:W-:Y:S01]  /*5b10*/  MOV R7, UR9 ;  /* 0x0000000900077c02 */ /* 0x000fe20008000f00 */
[----:B------:R-:W-:Y:S01]  /*5b20*/  FMUL.FTZ R145, R154, R177 ;  /* 0x000000b19a917220 */ /* 0x000fe20000410000 */
[----:B------:R-:W-:Y:S02]  /*5b30*/  PRMT R178, R8, 0x7632, R178 ;  /* 0x0000763208b27816 */ /* 0x000fe400000000b2 */
[----:B------:R-:W-:Y:S02]  /*5b40*/  SEL R7, R7, R52, !P1 ;  /* 0x0000003407077207 */ /* 0x000fe40004800000 */
        /* <DEDUP_REMOVED lines=9> */
[C---:B------:R-:W-:Y:S02]  /*5be0*/  PRMT R205, R18.reuse, 0x7632, R205 ;  /* 0x0000763212cd7816 */ /* 0x040fe400000000cd */
[----:B------:R-:W-:Y:S01]  /*5bf0*/  PRMT R194, R19, 0x7632, R194 ;  /* 0x0000763213c27816 */ /* 0x000fe200000000c2 */
[C---:B0-----:R-:W-:Y:S01]  /*5c00*/  FMUL.FTZ R4, R5.reuse, R152 ;  /* 0x0000009805047220 */ /* 0x041fe20000410000 */
[----:B-1----:R-:W-:Y:S01]  /*5c10*/  FMUL.FTZ R5, R5, R6 ;  /* 0x0000000605057220 */ /* 0x002fe20000410000 */
        /* <DEDUP_REMOVED lines=91> */
.L_x_14407:
[----:B------:R-:W-:-:S06]  /*61d0*/  LEA R8, R39, UR33, 0x3 ;  /* 0x0000002127087c11 */ /* 0x000fcc000f8e18ff */
[----:B------:R-:W0:Y:S02]  /*61e0*/  LDS.64 R8, [R8+0x2d18] ;  /* 0x002d180008087984 */ /* 0x000e240000000a00 */
.L_x_14408:
[----:B------:R-:W-:Y:S05]  /*61f0*/  BSYNC.RECONVERGENT B0 ;  /* 0x0000000000007941 */ /* 0x000fea0003800200 */
.L_x_14406:
        /* <DEDUP_REMOVED lines=23> */
[CC--:B------:R-:W-:Y:S01]  /*6370*/  FMUL.FTZ R3, R128.reuse, R7.reuse ;  /* 0x0000000780037220 */ /* 0x0c0fe20000410000 */
[CC--:B------:R-:W-:Y:S01]  /*6380*/  FMUL.FTZ R153, R128.reuse, R16.reuse ;  /* 0x0000001080997220 */ /* 0x0c0fe20000410000 */
[C---:B------:R-:W-:Y:S01]  /*6390*/  FFMA.FTZ R156, R129.reuse, R16, -R156 ;  /* 0x00000010819c7223 */ /* 0x040fe2000001089c */
[-C--:B------:R-:W-:Y:S01]  /*63a0*/  FMUL.FTZ R2, R128, R6.reuse ;  /* 0x0000000680027220 */ /* 0x080fe20000410000 */
[C---:B------:R-:W-:Y:S01]  /*63b0*/  FFMA.FTZ R3, R129.reuse, R6, -R3 ;  /* 0x0000000681037223 */ /* 0x040fe20000010803 */
[----:B------:R-:W-:Y:S01]  /*63c0*/  FFMA.FTZ R153, R129, R154, R153 ;  /* 0x0000009a81997223 */ /* 0x000fe20000010099 */
        /* <DEDUP_REMOVED lines=14> */
[----:B------:R-:W-:Y:S01]  /*64b0*/  FFMA.FTZ R3, R125, R6, -R2 ;  /* 0x000000067d037223 */ /* 0x000fe20000010802 */
[----:B------:R-:W-:Y:S01]  /*64c0*/  FFMA.FTZ R155, R58, R33, R155 ;  /* 0x000000213a9b7223 */ /* 0x000fe2000001009b */
[C---:B------:R-:W-:Y:S01]  /*64d0*/  FMUL.FTZ R2, R124.reuse, R16 ;  /* 0x000000107c027220 */ /* 0x040fe20000410000 */
[----:B------:R-:W-:-:S02]  /*64e0*/  FMUL.FTZ R6, R124, R6 ;  /* 0x000000067c067220 */ /* 0x000fc40000410000 */
[-C--:B------:R-:W-:Y:S01]  /*64f0*/  FMUL.FTZ R153, R124, R155.reuse ;  /* 0x0000009b7c997220 */ /* 0x080fe20000410000 */
[C---:B------:R-:W-:Y:S01]  /*6500*/  FFMA.FTZ R154, R125.reuse, R155, -R2 ;  /* 0x0000009b7d9a7223 */ /* 0x040fe20000010802 */
[C---:B------:R-:W-:Y:S01]  /*6510*/  FFMA.FTZ R6, R125.reuse, R7, R6 ;  /* 0x000000077d067223 */ /* 0x040fe20000010006 */
[----:B------:R-:W-:Y:S01]  /*6520*/  @P0 IADD3 R2, PT, PT, R156, -0x2, RZ ;  /* 0xfffffffe9c020810 */ /* 0x000fe20007ffe0ff */
[----:B------:R-:W-:Y:S01]  /*6530*/  FFMA.FTZ R153, R125, R16, R153 ;  /* 0x000000107d997223 */ /* 0x000fe20000010099 */
[----:B------:R-:W-:Y:S01]  /*6540*/  FFMA.FTZ R154, R109, R26, R154 ;  /* 0x0000001a6d9a7223 */ /* 0x000fe2000001009a */
[C---:B------:R-:W-:Y:S01]  /*6550*/  FMUL.FTZ R16, R122.reuse, R6 ;  /* 0x000000067a107220 */ /* 0x040fe20000410000 */
[CC--:B------:R-:W-:Y:S01]  /*6560*/  FMUL.FTZ R7, R122.reuse, R3.reuse ;  /* 0x000000037a077220 */ /* 0x0c0fe20000410000 */
[----:B------:R-:W-:Y:S01]  /*6570*/  FADD.FTZ R153, RZ, R153 ;  /* 0x00000099ff997221 */ /* 0x000fe20000010000 */
[C---:B------:R-:W-:Y:S01]  /*6580*/  FMUL.FTZ R156, R122.reuse, R154 ;  /* 0x0000009a7a9c7220 */ /* 0x040fe20000410000 */
[C---:B------:R-:W-:Y:S01]  /*6590*/  FFMA.FTZ R16, R123.reuse, R3, -R16 ;  /* 0x000000037b107223 */ /* 0x040fe20000010810 */
[C---:B------:R-:W-:Y:S01]  /*65a0*/  FFMA.FTZ R7, R123.reuse, R6, R7 ;  /* 0x000000067b077223 */ /* 0x040fe20000010007 */
[-C--:B------:R-:W-:Y:S01]  /*65b0*/  FMUL.FTZ R155, R122, R153.reuse ;  /* 0x000000997a9b7220 */ /* 0x080fe20000410000 */
[----:B------:R-:W-:Y:S01]  /*65c0*/  FFMA.FTZ R156, R123, R153, R156 ;  /* 0x000000997b9c7223 */ /* 0x000fe2000001009c */
[----:B------:R-:W-:-:S02]  /*65d0*/  HFMA2 R153, -RZ, RZ, 0, 9.5367431640625e-07 ;  /* 0x00000010ff997431 */ /* 0x000fc400000001ff */
[----:B--2---:R-:W-:Y:S02]  /*65e0*/  @P0 IMAD R6, R2, R157, UR8 ;  /* 0x0000000802060e24 */ /* 0x004fe4000f8e029d */
[C---:B------:R-:W-:Y:S01]  /*65f0*/  FMUL.FTZ R2, R120.reuse, R16 ;  /* 0x0000001078027220 */ /* 0x040fe20000410000 */
[----:B------:R-:W-:Y:S01]  /*6600*/  FFMA.FTZ R154, R123, R154, -R155 ;  /* 0x0000009a7b9a7223 */ /* 0x000fe2000001089b */
[-C--:B------:R-:W-:Y:S01]  /*6610*/  FMUL.FTZ R158, R120, R7.reuse ;  /* 0x00000007789e7220 */ /* 0x080fe20000410000 */
[----:B------:R-:W-:Y:S01]  /*6620*/  FADD.FTZ R156, RZ, R156 ;  /* 0x0000009cff9c7221 */ /* 0x000fe20000010000 */
[----:B------:R-:W-:Y:S01]  /*6630*/  FFMA.FTZ R155, R121, R7, R2 ;  /* 0x00000007799b7223 */ /* 0x000fe20000010002 */
[----:B------:R-:W-:Y:S01]  /*6640*/  CS2R R2, SRZ ;  /* 0x0000000000027805 */ /* 0x000fe2000001ff00 */
[----:B------:R-:W-:Y:S01]  /*6650*/  FFMA.FTZ R154, R57, R32, R154 ;  /* 0x00000020399a7223 */ /* 0x000fe2000001009a */
[----:B------:R-:W-:-:S04]  /*6660*/  @P0 IMAD.WIDE R6, R6, R153, UR4 ;  /* 0x0000000406060e25 */ /* 0x000fc8000f8e0299 */
[C---:B------:R-:W-:Y:S01]  /*6670*/  FFMA.FTZ R153, R121.reuse, R16, -R158 ;  /* 0x0000001079997223 */ /* 0x040fe2000001089e */
[----:B------:R-:W-:Y:S01]  /*6680*/  FMUL.FTZ R157, R120, R154 ;  /* 0x0000009a789d7220 */ /* 0x000fe20000410000 */
[----:B------:R-:W-:Y:S01]  /*6690*/  FMUL.FTZ R161, R116, R155 ;  /* 0x0000009b74a17220 */ /* 0x000fe20000410000 */
[----:B------:R2:W3:Y:S02]  /*66a0*/  @P0 LDG.E.64 R2, desc[UR26][R6.64+0x8] ;  /* 0x0000081a06020981 */ /* 0x0004e4000c1e1b00 */
[CC--:B------:R-:W-:Y:S01]  /*66b0*/  FFMA.FTZ R157, R121.reuse, R156.reuse, R157 ;  /* 0x0000009c799d7223 */ /* 0x0c0fe2000001009d */
[----:B------:R-:W-:Y:S01]  /*66c0*/  FMUL.FTZ R156, R120, R156 ;  /* 0x0000009c789c7220 */ /* 0x000fe20000410000 */
[-C--:B------:R-:W-:Y:S02]  /*66d0*/  FMUL.FTZ R16, R116, R153.reuse ;  /* 0x0000009974107220 */ /* 0x080fe40000410000 */
        /* <DEDUP_REMOVED lines=9> */
[C---:B------:R-:W-:Y:S01]  /*6770*/  FFMA.FTZ R155, R118.reuse, R153, -R155 ;  /* 0x00000099769b7223 */ /* 0x040fe2000001089b */
[C---:B------:R-:W-:Y:S01]  /*6780*/  FFMA.FTZ R158, R137.reuse, R16, R158 ;  /* 0x00000010899e7223 */ /* 0x040fe2000001009e */
[----:B------:R-:W-:Y:S01]  /*6790*/  FFMA.FTZ R156, R137, R161, -R156 ;  /* 0x000000a1899c7223 */ /* 0x000fe2000001089c */
[----:B------:R-:W-:Y:S01]  /*67a0*/  FFMA.FTZ R154, R118, R157, R154 ;  /* 0x0000009d769a7223 */ /* 0x000fe2000001009a */
[----:B------:R-:W-:Y:S01]  /*67b0*/  FFMA.FTZ R155, R60, R31, R155 ;  /* 0x0000001f3c9b7223 */ /* 0x000fe2000001009b */
[C---:B--2---:R-:W-:Y:S01]  /*67c0*/  FMUL.FTZ R6, R134.reuse, R158 ;  /* 0x0000009e86067220 */ /* 0x044fe20000410000 */
[-C--:B------:R-:W-:Y:S01]  /*67d0*/  FMUL.FTZ R7, R134, R156.reuse ;  /* 0x0000009c86077220 */ /* 0x080fe20000410000 */
        /* <DEDUP_REMOVED lines=22> */
[----:B01----:R-:W-:Y:S01]  /*6940*/  FMUL.FTZ R153, R163, R9 ;  /* 0x00000009a3997220 */ /* 0x003fe20000410000 */
[----:B------:R-:W-:Y:S01]  /*6950*/  FMUL.FTZ R16, R142, R157 ;  /* 0x0000009d8e107220 */ /* 0x000fe20000410000 */
[----:B------:R-:W-:Y:S01]  /*6960*/  FADD.FTZ R7, RZ, R7 ;  /* 0x00000007ff077221 */ /* 0x000fe20000010000 */
[----:B------:R-:W-:Y:S01]  /*6970*/  FMUL.FTZ R6, R138, R155 ;  /* 0x0000009b8a067220 */ /* 0x000fe20000410000 */
[C---:B------:R-:W-:Y:S01]  /*6980*/  FMUL.FTZ R158, R162.reuse, R9 ;  /* 0x00000009a29e7220 */ /* 0x040fe20000410000 */
[----:B------:R-:W-:Y:S01]  /*6990*/  FFMA.FTZ R153, -R162, R8, -R153 ;  /* 0x00000008a2997223 */ /* 0x000fe20000010999 */
[----:B------:R-:W-:Y:S01]  /*69a0*/  FFMA.FTZ R156, R143, R154, -R16 ;  /* 0x0000009a8f9c7223 */ /* 0x000fe20000010810 */
[-C--:B------:R-:W-:Y:S01]  /*69b0*/  FFMA.FTZ R16, R139, R7.reuse, R6 ;  /* 0x000000078b107223 */ /* 0x080fe20000010006 */
[----:B------:R-:W-:Y:S01]  /*69c0*/  FMUL.FTZ R6, R138, R7 ;  /* 0x000000078a067220 */ /* 0x000fe20000410000 */
[----:B------:R-:W-:Y:S01]  /*69d0*/  FFMA.FTZ R158, R163, R8, -R158 ;  /* 0x00000008a39e7223 */ /* 0x000fe2000001089e */
[----:B------:R-:W-:Y:S01]  /*69e0*/  FMUL.FTZ R160, R144, R153 ;  /* 0x0000009990a07220 */ /* 0x000fe20000410000 */
[----:B------:R-:W-:Y:S01]  /*69f0*/  FMUL.FTZ R154, R142, R154 ;  /* 0x0000009a8e9a7220 */ /* 0x000fe20000410000 */
[----:B------:R-:W-:Y:S01]  /*6a00*/  FFMA.FTZ R6, R139, R155, -R6 ;  /* 0x0000009b8b067223 */ /* 0x000fe20000010806 */
[----:B------:R-:W-:Y:S01]  /*6a10*/  FADD.FTZ R16, RZ, R16 ;  /* 0x00000010ff107221 */ /* 0x000fe20000010000 */
[-C--:B------:R-:W-:Y:S01]  /*6a20*/  FFMA.FTZ R160, R145, R158.reuse, R160 ;  /* 0x0000009e91a07223 */ /* 0x080fe200000100a0 */
[----:B------:R-:W-:Y:S01]  /*6a30*/  FFMA.FTZ R157, R143, R157, R154 ;  /* 0x0000009d8f9d7223 */ /* 0x000fe2000001009a */
[----:B------:R-:W-:Y:S01]  /*6a40*/  FMUL.FTZ R158, R144, R158 ;  /* 0x0000009e909e7220 */ /* 0x000fe20000410000 */
[----:B------:R-:W-:Y:S01]  /*6a50*/  FFMA.FTZ R6, R97, R22, R6 ;  /* 0x0000001661067223 */ /* 0x000fe20000010006 */
[----:B------:R-:W-:-:S02]  /*6a60*/  FMUL.FTZ R154, R140, R16 ;  /* 0x000000108c9a7220 */ /* 0x000fc40000410000 */
[----:B------:R-:W-:Y:S01]  /*6a70*/  FFMA.FTZ R158, R145, R153, -R158 ;  /* 0x00000099919e7223 */ /* 0x000fe2000001089e */
[-C--:B------:R-:W-:Y:S01]  /*6a80*/  FMUL.FTZ R153, R140, R6.reuse ;  /* 0x000000068c997220 */ /* 0x080fe20000410000 */
[C---:B------:R-:W-:Y:S01]  /*6a90*/  FFMA.FTZ R7, R141.reuse, R6, -R154 ;  /* 0x000000068d077223 */ /* 0x040fe2000001089a */
[----:B------:R-:W-:Y:S02]  /*6aa0*/  FMUL.FTZ R155, R144, R157 ;  /* 0x0000009d909b7220 */ /* 0x000fe40000410000 */
[----:B------:R-:W-:Y:S01]  /*6ab0*/  FFMA.FTZ R153, R141, R16, R153 ;  /* 0x000000108d997223 */ /* 0x000fe20000010099 */
[----:B------:R-:W-:Y:S01]  /*6ac0*/  FFMA.FTZ R7, R64, R27, R7 ;  /* 0x0000001b40077223 */ /* 0x000fe20000010007 */
[CC--:B------:R-:W-:Y:S01]  /*6ad0*/  FFMA.FTZ R155, R145.reuse, R156.reuse, -R155 ;  /* 0x0000009c919b7223 */ /* 0x0c0fe2000001089b */
[----:B------:R-:W-:Y:S01]  /*6ae0*/  FMUL.FTZ R156, R144, R156 ;  /* 0x0000009c909c7220 */ /* 0x000fe20000410000 */
[C---:B------:R-:W-:Y:S01]  /*6af0*/  FMUL.FTZ R6, R142.reuse, R158 ;  /* 0x0000009e8e067220 */ /* 0x040fe20000410000 */
[----:B------:R-:W-:Y:S01]  /*6b00*/  FADD.FTZ R153, RZ, R153 ;  /* 0x00000099ff997221 */ /* 0x000fe20000010000 */
[C---:B------:R-:W-:Y:S01]  /*6b10*/  FMUL.FTZ R16, R142.reuse, R7 ;  /* 0x000000078e107220 */ /* 0x040fe20000410000 */
[----:B------:R-:W-:Y:S01]  /*6b20*/  FFMA.FTZ R156, R145, R157, R156 ;  /* 0x0000009d919c7223 */ /* 0x000fe2000001009c */
[CC--:B------:R-:W-:Y:S01]  /*6b30*/  FFMA.FTZ R168, R143.reuse, R160.reuse, R6 ;  /* 0x000000a08fa87223 */ /* 0x0c0fe20000010006 */
[CC--:B------:R-:W-:Y:S01]  /*6b40*/  FMUL.FTZ R6, R142.reuse, R153.reuse ;  /* 0x000000998e067220 */ /* 0x0c0fe20000410000 */
[C---:B------:R-:W-:Y:S01]  /*6b50*/  FFMA.FTZ R16, R143.reuse, R153, R16 ;  /* 0x000000998f107223 */ /* 0x040fe20000010010 */
[----:B------:R-:W-:Y:S01]  /*6b60*/  FMUL.FTZ R157, R142, R160 ;  /* 0x000000a08e9d7220 */ /* 0x000fe20000410000 */
[C---:B------:R-:W-:Y:S01]  /*6b70*/  FMUL.FTZ R154, R162.reuse, R156 ;  /* 0x0000009ca29a7220 */ /* 0x040fe20000410000 */
[C---:B------:R-:W-:Y:S01]  /*6b80*/  FFMA.FTZ R7, R143.reuse, R7, -R6 ;  /* 0x000000078f077223 */ /* 0x040fe20000010806 */
[----:B------:R-:W-:Y:S01]  /*6b90*/  FADD.FTZ R153, RZ, R16 ;  /* 0x00000010ff997221 */ /* 0x000fe20000010000 */
[----:B------:R-:W-:Y:S01]  /*6ba0*/  FFMA.FTZ R172, R143, R158, -R157 ;  /* 0x0000009e8fac7223 */ /* 0x000fe2000001089d */
[CC--:B------:R-:W-:Y:S01]  /*6bb0*/  FFMA.FTZ R6, R163.reuse, R155.reuse, -R154 ;  /* 0x0000009ba3067223 */ /* 0x0c0fe2000001089a */
[----:B------:R-:W-:Y:S01]  /*6bc0*/  FMUL.FTZ R158, R162, R155 ;  /* 0x0000009ba29e7220 */ /* 0x000fe20000410000 */
[----:B------:R-:W-:Y:S01]  /*6bd0*/  FMUL.FTZ R192, R194, UR48 ;  /* 0x00000030c2c07c20 */ /* 0x000fe20008410000 */
[----:B------:R-:W-:Y:S01]  /*6be0*/  FFMA.FTZ R16, R96, R21, R7 ;  /* 0x0000001560107223 */ /* 0x000fe20000010007 */
[CC--:B------:R-:W-:Y:S01]  /*6bf0*/  FMUL.FTZ R154, R144.reuse, R153.reuse ;  /* 0x00000099909a7220 */ /* 0x0c0fe20000410000 */
[----:B------:R-:W-:Y:S01]  /*6c00*/  FFMA.FTZ R7, R163, R156, R158 ;  /* 0x0000009ca3077223 */ /* 0x000fe2000001009e */
[----:B------:R-:W-:Y:S01]  /*6c10*/  FFMA.FTZ R192, R187, UR47, -R192 ;  /* 0x0000002fbbc07c23 */ /* 0x000fe200080108c0 */
[-C--:B------:R-:W-:Y:S01]  /*6c20*/  FMUL.FTZ R156, R144, R16.reuse ;  /* 0x00000010909c7220 */ /* 0x080fe20000410000 */
[----:B------:R-:W-:Y:S01]  /*6c30*/  FFMA.FTZ R155, R145, R16, -R154 ;  /* 0x00000010919b7223 */ /* 0x000fe2000001089a */
[----:B------:R-:W-:Y:S01]  /*6c40*/  FMUL.FTZ R154, R162, R196 ;  /* 0x000000c4a29a7220 */ /* 0x000fe20000410000 */
[----:B------:R-:W-:Y:S01]  /*6c50*/  FMUL.FTZ R16, R61, R192 ;  /* 0x000000c03d107220 */ /* 0x000fe20000410000 */
[----:B------:R-:W-:Y:S01]  /*6c60*/  FFMA.FTZ R156, R145, R153, R156 ;  /* 0x00000099919c7223 */ /* 0x000fe2000001009c */
[----:B------:R-:W-:Y:S01]  /*6c70*/  FFMA.FTZ R155, R66, R25, R155 ;  /* 0x00000019429b7223 */ /* 0x000fe2000001009b */
[----:B------:R-:W-:Y:S01]  /*6c80*/  FMUL.FTZ R157, R205, UR48 ;  /* 0x00000030cd9d7c20 */ /* 0x000fe20008410000 */
[CC--:B------:R-:W-:Y:S01]  /*6c90*/  FFMA.FTZ R158, R163.reuse, R16.reuse, R154 ;  /* 0x00000010a39e7223 */ /* 0x0c0fe2000001009a */
[----:B------:R-:W-:Y:S01]  /*6ca0*/  FADD.FTZ R156, RZ, R156 ;  /* 0x0000009cff9c7221 */ /* 0x000fe20000010000 */
[CC--:B------:R-:W-:Y:S01]  /*6cb0*/  FMUL.FTZ R154, R162.reuse, R155.reuse ;  /* 0x0000009ba29a7220 */ /* 0x0c0fe20000410000 */
        /* <DEDUP_REMOVED lines=14> */
[----:B------:R-:W1:Y:S01]  /*6da0*/  SHFL.UP PT, R156, R16, 0x1, RZ ;  /* 0x04200000109c7989 */ /* 0x000e6200000e00ff */
[----:B------:R-:W-:-:S03]  /*6db0*/  FMUL.FTZ R165, R208, UR48 ;  /* 0x00000030d0a57c20 */ /* 0x000fc60008410000 */
[----:B------:R-:W2:Y:S01]  /*6dc0*/  SHFL.UP PT, R155, R7, 0x1, RZ ;  /* 0x04200000079b7989 */ /* 0x000ea200000e00ff */
[----:B------:R-:W-:Y:S01]  /*6dd0*/  FFMA.FTZ R160, R145, R158, R160 ;  /* 0x0000009e91a07223 */ /* 0x000fe200000100a0 */
[----:B------:R-:W-:Y:S02]  /*6de0*/  FFMA.FTZ R188, R202, UR47, -R165 ;  /* 0x0000002fcabc7c23 */ /* 0x000fe400080108a5 */
[----:B------:R-:W4:Y:S01]  /*6df0*/  SHFL.UP PT, R154, R6, 0x1, RZ ;  /* 0x04200000069a7989 */ /* 0x000f2200000e00ff */
[----:B------:R-:W-:Y:S01]  /*6e00*/  FADD.FTZ R161, R184, R161 ;  /* 0x000000a1b8a17221 */ /* 0x000fe20000010000 */
[----:B------:R-:W-:Y:S01]  /*6e10*/  FMUL.FTZ R182, R140, R172 ;  /* 0x000000ac8cb67220 */ /* 0x000fe20000410000 */
[----:B------:R-:W-:Y:S01]  /*6e20*/  FFMA.FTZ R160, R65, R188, R160 ;  /* 0x000000bc41a07223 */ /* 0x000fe200000100a0 */
[----:B------:R-:W-:Y:S01]  /*6e30*/  ISETP.GE.AND P2, PT, R38, 0x1, PT ;  /* 0x000000012600780c */ /* 0x000fe20003f46270 */
[----:B------:R-:W-:Y:S01]  /*6e40*/  FMUL.FTZ R158, R142, R161 ;  /* 0x000000a18e9e7220 */ /* 0x000fe20000410000 */
[-C--:B------:R-:W-:Y:S01]  /*6e50*/  FMUL.FTZ R175, R140, R168.reuse ;  /* 0x000000a88caf7220 */ /* 0x080fe20000410000 */
[----:B------:R-:W-:Y:S01]  /*6e60*/  FFMA.FTZ R182, R141, R168, R182 ;  /* 0x000000a88db67223 */ /* 0x000fe200000100b6 */
[-C--:B------:R-:W-:Y:S01]  /*6e70*/  FMUL.FTZ R168, R142, R160.reuse ;  /* 0x000000a08ea87220 */ /* 0x080fe20000410000 */
[----:B------:R-:W-:Y:S01]  /*6e80*/  FFMA.FTZ R160, R143, R160, R158 ;  /* 0x000000a08fa07223 */ /* 0x000fe2000001009e */
[----:B------:R-:W-:Y:S01]  /*6e90*/  FFMA.FTZ R175, R141, R172, -R175 ;  /* 0x000000ac8daf7223 */ /* 0x000fe200000108af */
[----:B0-----:R-:W-:Y:S01]  /*6ea0*/  FMUL.FTZ R158, R6, R157 ;  /* 0x0000009d069e7220 */ /* 0x001fe20000410000 */
[----:B------:R-:W-:Y:S01]  /*6eb0*/  FFMA.FTZ R165, R143, R161, -R168 ;  /* 0x000000a18fa57223 */ /* 0x000fe200000108a8 */
[----:B------:R-:W-:-:S02]  /*6ec0*/  FMUL.FTZ R161, R7, R157 ;  /* 0x0000009d07a17220 */ /* 0x000fc40000410000 */
[C---:B-1----:R-:W-:Y:S01]  /*6ed0*/  FFMA.FTZ R158, R7.reuse, R156, R158 ;  /* 0x0000009c079e7223 */ /* 0x042fe2000001009e */
[C---:B------:R-:W-:Y:S01]  /*6ee0*/  FMUL.FTZ R172, R138.reuse, R175 ;  /* 0x000000af8aac7220 */ /* 0x040fe20000410000 */
[----:B------:R-:W-:Y:S01]  /*6ef0*/  FMUL.FTZ R186, R138, R182 ;  /* 0x000000b68aba7220 */ /* 0x000fe20000410000 */
[C---:B------:R-:W-:Y:S01]  /*6f00*/  FFMA.FTZ R161, R6.reuse, R156, -R161 ;  /* 0x0000009c06a17223 */ /* 0x040fe200000108a1 */
[----:B--2---:R-:W-:Y:S01]  /*6f10*/  FMUL.FTZ R157, R7, R155 ;  /* 0x0000009b079d7220 */ /* 0x004fe20000410000 */
[----:B------:R-:W-:Y:S01]  /*6f20*/  @P2 FADD.FTZ R153, R153, R158 ;  /* 0x0000009e99992221 */ /* 0x000fe20000010000 */
[C---:B------:R-:W-:Y:S01]  /*6f30*/  FFMA.FTZ R172, R139.reuse, R182, R172 ;  /* 0x000000b68bac7223 */ /* 0x040fe200000100ac */
[----:B------:R-:W-:Y:S01]  /*6f40*/  FFMA.FTZ R182, R139, R175, -R186 ;  /* 0x000000af8bb67223 */ /* 0x000fe200000108ba */
[----:B------:R-:W-:Y:S01]  /*6f50*/  FMUL.FTZ R155, R6, R155 ;  /* 0x0000009b069b7220 */ /* 0x000fe20000410000 */
[----:B------:R-:W-:Y:S01]  /*6f60*/  FMUL.FTZ R175, R210, UR48 ;  /* 0x00000030d2af7c20 */ /* 0x000fe20008410000 */
[-C--:B----4-:R-:W-:Y:S01]  /*6f70*/  @P2 FFMA.FTZ R6, R6, R154.reuse, -R157 ;  /* 0x0000009a06062223 */ /* 0x090fe2000001089d */
[----:B------:R-:W-:Y:S01]  /*6f80*/  @P2 FADD.FTZ R16, R16, R161 ;  /* 0x000000a110102221 */ /* 0x000fe20000010000 */
[----:B------:R-:W0:Y:S01]  /*6f90*/  SHFL.UP PT, R157, R153, 0x2, RZ ;  /* 0x04400000999d7989 */ /* 0x000e2200000e00ff */
        /* <DEDUP_REMOVED lines=8> */
[-C--:B------:R-:W-:Y:S01]  /*7020*/  FMUL.FTZ R161, R140, R165.reuse ;  /* 0x000000a58ca17220 */ /* 0x080fe20000410000 */
[-C--:B------:R-:W-:Y:S01]  /*7030*/  FFMA.FTZ R175, R135, R172.reuse, R154 ;  /* 0x000000ac87af7223 */ /* 0x080fe2000001009a */
[----:B------:R-:W-:Y:S01]  /*7040*/  FMUL.FTZ R172, R134, R172 ;  /* 0x000000ac86ac7220 */ /* 0x000fe20000410000 */
[-C--:B------:R-:W-:Y:S01]  /*7050*/  FMUL.FTZ R158, R140, R160.reuse ;  /* 0x000000a08c9e7220 */ /* 0x080fe20000410000 */
[----:B------:R-:W-:Y:S01]  /*7060*/  FFMA.FTZ R161, R141, R160, R161 ;  /* 0x000000a08da17223 */ /* 0x000fe200000100a1 */
[----:B------:R-:W-:Y:S01]  /*7070*/  FFMA.FTZ R183, R199, UR47, -R168 ;  /* 0x0000002fc7b77c23 */ /* 0x000fe200080108a8 */
[----:B------:R-:W4:Y:S01]  /*7080*/  SHFL.UP PT, R154, R6, 0x2, RZ ;  /* 0x04400000069a7989 */ /* 0x000f2200000e00ff */
[----:B------:R-:W-:Y:S01]  /*7090*/  FFMA.FTZ R172, R135, R182, -R172 ;  /* 0x000000b687ac7223 */ /* 0x000fe200000108ac */
[----:B------:R-:W-:Y:S01]  /*70a0*/  FFMA.FTZ R158, R141, R165, -R158 ;  /* 0x000000a58d9e7223 */ /* 0x000fe2000001089e */
[----:B------:R-:W-:Y:S01]  /*70b0*/  FFMA.FTZ R161, R68, R183, R161 ;  /* 0x000000b744a17223 */ /* 0x000fe200000100a1 */
[----:B------:R-:W-:Y:S01]  /*70c0*/  ISETP.GE.AND P2, PT, R38, 0x2, PT ;  /* 0x000000022600780c */ /* 0x000fe20003f46270 */
[----:B------:R-:W-:Y:S01]  /*70d0*/  FMUL.FTZ R168, R136, R172 ;  /* 0x000000ac88a87220 */ /* 0x000fe20000410000 */
[----:B------:R-:W-:Y:S01]  /*70e0*/  FADD.FTZ R158, R179, R158 ;  /* 0x0000009eb39e7221 */ /* 0x000fe20000010000 */
[----:B------:R-:W-:-:S02]  /*70f0*/  FMUL.FTZ R165, R138, R161 ;  /* 0x000000a18aa57220 */ /* 0x000fc40000410000 */
[----:B------:R-:W-:Y:S01]  /*7100*/  FFMA.FTZ R193, R137, R175, R168 ;  /* 0x000000af89c17223 */ /* 0x000fe200000100a8 */
[-C--:B------:R-:W-:Y:S01]  /*7110*/  FMUL.FTZ R160, R138, R158.reuse ;  /* 0x0000009e8aa07220 */ /* 0x080fe20000410000 */
[C---:B------:R-:W-:Y:S01]  /*7120*/  FFMA.FTZ R168, R139.reuse, R158, -R165 ;  /* 0x0000009e8ba87223 */ /* 0x040fe200000108a5 */
[----:B0-----:R-:W-:Y:S02]  /*7130*/  FMUL.FTZ R158, R6, R157 ;  /* 0x0000009d069e7220 */ /* 0x001fe40000410000 */
[----:B------:R-:W-:Y:S01]  /*7140*/  FFMA.FTZ R160, R139, R161, R160 ;  /* 0x000000a18ba07223 */ /* 0x000fe200000100a0 */
[C---:B------:R-:W-:Y:S01]  /*7150*/  FMUL.FTZ R161, R7.reuse, R157 ;  /* 0x0000009d07a17220 */ /* 0x040fe20000410000 */
[CC--:B-1----:R-:W-:Y:S01]  /*7160*/  FFMA.FTZ R158, R7.reuse, R156.reuse, R158 ;  /* 0x0000009c079e7223 */ /* 0x0c2fe2000001009e */
[----:B------:R-:W-:Y:S01]  /*7170*/  FMUL.FTZ R195, R136, R175 ;  /* 0x000000af88c37220 */ /* 0x000fe20000410000 */
[-C--:B--2---:R-:W-:Y:S01]  /*7180*/  FMUL.FTZ R157, R7, R155.reuse ;  /* 0x0000009b079d7220 */ /* 0x084fe20000410000 */
[C---:B------:R-:W-:Y:S01]  /*7190*/  FFMA.FTZ R161, R6.reuse, R156, -R161 ;  /* 0x0000009c06a17223 */ /* 0x040fe200000108a1 */
[----:B------:R-:W-:Y:S01]  /*71a0*/  @P2 FADD.FTZ R153, R153, R158 ;  /* 0x0000009e99992221 */ /* 0x000fe20000010000 */
[----:B------:R-:W-:Y:S01]  /*71b0*/  FMUL.FTZ R155, R6, R155 ;  /* 0x0000009b069b7220 */ /* 0x000fe20000410000 */
[----:B------:R-:W-:Y:S01]  /*71c0*/  FFMA.FTZ R195, R137, R172, -R195 ;  /* 0x000000ac89c37223 */ /* 0x000fe200000108c3 */
[----:B------:R-:W-:Y:S01]  /*71d0*/  FMUL.FTZ R165, R212, UR48 ;  /* 0x00000030d4a57c20 */ /* 0x000fe20008410000 */
[-C--:B----4-:R-:W-:Y:S01]  /*71e0*/  @P2 FFMA.FTZ R6, R6, R154.reuse, -R157 ;  /* 0x0000009a06062223 */ /* 0x090fe2000001089d */
[----:B------:R-:W-:Y:S01]  /*71f0*/  @P2 FADD.FTZ R16, R16, R161 ;  /* 0x000000a110102221 */ /* 0x000fe20000010000 */
[----:B------:R-:W-:Y:S01]  /*7200*/  @P2 FFMA.FTZ R7, R7, R154, R155 ;  /* 0x0000009a07072223 */ /* 0x000fe2000001009b */
[----:B------:R-:W0:Y:S01]  /*7210*/  SHFL.UP PT, R157, R153, 0x4, RZ ;  /* 0x04800000999d7989 */ /* 0x000e2200000e00ff */
[----:B------:R-:W-:Y:S01]  /*7220*/  FMUL.FTZ R161, R116, R195 ;  /* 0x000000c374a17220 */ /* 0x000fe20000410000 */
[----:B------:R-:W-:Y:S01]  /*7230*/  FFMA.FTZ R182, R206, UR47, -R165 ;  /* 0x0000002fceb67c23 */ /* 0x000fe200080108a5 */
[----:B------:R-:W-:Y:S01]  /*7240*/  FADD.FTZ R168, R171, R168 ;  /* 0x000000a8aba87221 */ /* 0x000fe20000010000 */
[----:B------:R-:W1:Y:S01]  /*7250*/  SHFL.UP PT, R156, R16, 0x4, RZ ;  /* 0x04800000109c7989 */ /* 0x000e6200000e00ff */
[----:B------:R-:W-:Y:S01]  /*7260*/  FFMA.FTZ R172, R118, R193, R161 ;  /* 0x000000c176ac7223 */ /* 0x000fe200000100a1 */
[----:B------:R-:W-:-:S02]  /*7270*/  FMUL.FTZ R175, R214, UR48 ;  /* 0x00000030d6af7c20 */ /* 0x000fc40008410000 */
[----:B------:R-:W2:Y:S01]  /*7280*/  SHFL.UP PT, R155, R7, 0x4, RZ ;  /* 0x04800000079b7989 */ /* 0x000ea200000e00ff */
[----:B------:R-:W-:Y:S01]  /*7290*/  FFMA.FTZ R160, R69, R182, R160 ;  /* 0x000000b645a07223 */ /* 0x000fe200000100a0 */
[----:B------:R-:W-:Y:S01]  /*72a0*/  FMUL.FTZ R161, R134, R168 ;  /* 0x000000a886a17220 */ /* 0x000fe20000410000 */
[----:B------:R-:W-:Y:S01]  /*72b0*/  FFMA.FTZ R175, R198, UR47, -R175 ;  /* 0x0000002fc6af7c23 */ /* 0x000fe200080108af */
[----:B------:R-:W4:Y:S01]  /*72c0*/  SHFL.UP PT, R154, R6, 0x4, RZ ;  /* 0x04800000069a7989 */ /* 0x000f2200000e00ff */
[-C--:B------:R-:W-:Y:S01]  /*72d0*/  FMUL.FTZ R158, R134, R160.reuse ;  /* 0x000000a0869e7220 */ /* 0x080fe20000410000 */
[----:B------:R-:W-:-:S03]  /*72e0*/  FFMA.FTZ R161, R135, R160, R161 ;  /* 0x000000a087a17223 */ /* 0x000fc600000100a1 */
[----:B------:R-:W-:Y:S01]  /*72f0*/  FFMA.FTZ R158, R135, R168, -R158 ;  /* 0x000000a8879e7223 */ /* 0x000fe2000001089e */
[----:B------:R-:W-:Y:S01]  /*7300*/  FFMA.FTZ R161, R70, R175, R161 ;  /* 0x000000af46a17223 */ /* 0x000fe200000100a1 */
[----:B------:R-:W-:Y:S01]  /*7310*/  FMUL.FTZ R193, R116, R193 ;  /* 0x000000c174c17220 */ /* 0x000fe20000410000 */
[----:B------:R-:W-:Y:S01]  /*7320*/  ISETP.GE.AND P2, PT, R38, 0x4, PT ;  /* 0x000000042600780c */ /* 0x000fe20003f46270 */
[----:B------:R-:W-:Y:S01]  /*7330*/  FADD.FTZ R158, R167, R158 ;  /* 0x0000009ea79e7221 */ /* 0x000fe20000010000 */
[----:B------:R-:W-:Y:S01]  /*7340*/  FMUL.FTZ R165, R136, R161 ;  /* 0x000000a188a57220 */ /* 0x000fe20000410000 */
[----:B------:R-:W-:Y:S02]  /*7350*/  FFMA.FTZ R193, R118, R195, -R193 ;  /* 0x000000c376c17223 */ /* 0x000fe400000108c1 */
[-C--:B------:R-:W-:Y:S01]  /*7360*/  FMUL.FTZ R160, R136, R158.reuse ;  /* 0x0000009e88a07220 */ /* 0x080fe20000410000 */
[C---:B------:R-:W-:Y:S01]  /*7370*/  FFMA.FTZ R165, R137.reuse, R158, -R165 ;  /* 0x0000009e89a57223 */ /* 0x040fe200000108a5 */
[----:B0-----:R-:W-:Y:S01]  /*7380*/  FMUL.FTZ R158, R6, R157 ;  /* 0x0000009d069e7220 */ /* 0x001fe20000410000 */
[----:B------:R-:W-:Y:S01]  /*7390*/  FMUL.FTZ R168, R120, R193 ;  /* 0x000000c178a87220 */ /* 0x000fe20000410000 */
[----:B------:R-:W-:Y:S01]  /*73a0*/  FFMA.FTZ R160, R137, R161, R160 ;  /* 0x000000a189a07223 */ /* 0x000fe200000100a0 */
[C---:B------:R-:W-:Y:S01]  /*73b0*/  FMUL.FTZ R161, R7.reuse, R157 ;  /* 0x0000009d07a17220 */ /* 0x040fe20000410000 */
[C---:B-1----:R-:W-:Y:S01]  /*73c0*/  FFMA.FTZ R158, R7.reuse, R156, R158 ;  /* 0x0000009c079e7223 */ /* 0x042fe2000001009e */
[-C--:B--2---:R-:W-:Y:S01]  /*73d0*/  FMUL.FTZ R157, R7, R155.reuse ;  /* 0x0000009b079d7220 */ /* 0x084fe20000410000 */
[----:B------:R-:W-:Y:S01]  /*73e0*/  FMUL.FTZ R155, R6, R155 ;  /* 0x0000009b069b7220 */ /* 0x000fe20000410000 */
[-C--:B------:R-:W-:Y:S01]  /*73f0*/  FMUL.FTZ R216, R120, R172.reuse ;  /* 0x000000ac78d87220 */ /* 0x080fe20000410000 */
[----:B------:R-:W-:Y:S01]  /*7400*/  FFMA.FTZ R168, R121, R172, R168 ;  /* 0x000000ac79a87223 */ /* 0x000fe200000100a8 */
[C---:B------:R-:W-:Y:S01]  /*7410*/  FFMA.FTZ R161, R6.reuse, R156, -R161 ;  /* 0x0000009c06a17223 */ /* 0x040fe200000108a1 */
[----:B------:R-:W-:Y:S01]  /*7420*/  FMUL.FTZ R172, R177, UR48 ;  /* 0x00000030b1ac7c20 */ /* 0x000fe20008410000 */
[----:B------:R-:W-:Y:S01]  /*7430*/  @P2 FADD.FTZ R153, R153, R158 ;  /* 0x0000009e99992221 */ /* 0x000fe20000010000 */
[-C--:B----4-:R-:W-:Y:S01]  /*7440*/  @P2 FFMA.FTZ R7, R7, R154.reuse, R155 ;  /* 0x0000009a07072223 */ /* 0x090fe2000001009b */
[----:B------:R-:W-:Y:S01]  /*7450*/  @P2 FFMA.FTZ R6, R6, R154, -R157 ;  /* 0x0000009a06062223 */ /* 0x000fe2000001089d */
[----:B------:R-:W-:Y:S01]  /*7460*/  FFMA.FTZ R172, R173, UR47, -R172 ;  /* 0x0000002fadac7c23 */ /* 0x000fe200080108ac */
[----:B------:R-:W-:Y:S01]  /*7470*/  @P2 FADD.FTZ R16, R16, R161 ;  /* 0x000000a110102221 */ /* 0x000fe20000010000 */
[----:B------:R-:W0:Y:S02]  /*7480*/  SHFL.UP PT, R157, R153, 0x8, RZ ;  /* 0x05000000999d7989 */ /* 0x000e2400000e00ff */
[----:B------:R-:W-:-:S02]  /*7490*/  FFMA.FTZ R161, R71, R172, R160 ;  /* 0x000000ac47a17223 */ /* 0x000fc400000100a0 */
[----:B------:R-:W1:Y:S01]  /*74a0*/  SHFL.UP PT, R155, R7, 0x8, RZ ;  /* 0x05000000079b7989 */ /* 0x000e6200000e00ff */
[----:B------:R-:W-:-:S03]  /*74b0*/  FFMA.FTZ R216, R121, R193, -R216 ;  /* 0x000000c179d87223 */ /* 0x000fc600000108d8 */
[----:B------:R-:W2:Y:S01]  /*74c0*/  SHFL.UP PT, R156, R16, 0x8, RZ ;  /* 0x05000000109c7989 */ /* 0x000ea200000e00ff */
[----:B------:R-:W-:Y:S01]  /*74d0*/  FADD.FTZ R165, R164, R165 ;  /* 0x000000a5a4a57221 */ /* 0x000fe20000010000 */
[----:B------:R-:W-:Y:S02]  /*74e0*/  FMUL.FTZ R193, R116, R161 ;  /* 0x000000a174c17220 */ /* 0x000fe40000410000 */
[----:B------:R-:W4:Y:S01]  /*74f0*/  SHFL.UP PT, R154, R6, 0x8, RZ ;  /* 0x05000000069a7989 */ /* 0x000f2200000e00ff */
[----:B------:R-:W-:Y:S01]  /*7500*/  FMUL.FTZ R218, R122, R216 ;  /* 0x000000d87ada7220 */ /* 0x000fe20000410000 */
[----:B------:R-:W-:Y:S01]  /*7510*/  FMUL.FTZ R195, R181, UR48 ;  /* 0x00000030b5c37c20 */ /* 0x000fe20008410000 */
[-C--:B------:R-:W-:Y:S01]  /*7520*/  FMUL.FTZ R158, R116, R165.reuse ;  /* 0x000000a5749e7220 */ /* 0x080fe20000410000 */
[----:B------:R-:W-:Y:S01]  /*7530*/  FFMA.FTZ R193, R118, R165, -R193 ;  /* 0x000000a576c17223 */ /* 0x000fe200000108c1 */
[CC--:B------:R-:W-:Y:S01]  /*7540*/  FFMA.FTZ R218, R123.reuse, R168.reuse, R218 ;  /* 0x000000a87bda7223 */ /* 0x0c0fe200000100da */
[----:B------:R-:W-:Y:S01]  /*7550*/  FMUL.FTZ R168, R122, R168 ;  /* 0x000000a87aa87220 */ /* 0x000fe20000410000 */
[----:B------:R-:W-:Y:S01]  /*7560*/  FFMA.FTZ R161, R118, R161, R158 ;  /* 0x000000a176a17223 */ /* 0x000fe2000001009e */
[----:B------:R-:W-:Y:S01]  /*7570*/  FFMA.FTZ R165, R170, UR47, -R195 ;  /* 0x0000002faaa57c23 */ /* 0x000fe200080108c3 */
[----:B------:R-:W-:Y:S01]  /*7580*/  FADD.FTZ R193, R152, R193 ;  /* 0x000000c198c17221 */ /* 0x000fe20000010000 */
[----:B------:R-:W-:Y:S01]  /*7590*/  FFMA.FTZ R168, R123, R216, -R168 ;  /* 0x000000d87ba87223 */ /* 0x000fe200000108a8 */
[----:B------:R-:W-:Y:S01]  /*75a0*/  ISETP.GE.AND P2, PT, R38, 0x8, PT ;  /* 0x000000082600780c */ /* 0x000fe20003f46270 */
        /* <DEDUP_REMOVED lines=9> */
[CC--:B-1----:R-:W-:Y:S01]  /*7640*/  FMUL.FTZ R157, R7.reuse, R155.reuse ;  /* 0x0000009b079d7220 */ /* 0x0c2fe20000410000 */
[C---:B------:R-:W-:Y:S01]  /*7650*/  FMUL.FTZ R155, R6.reuse, R155 ;  /* 0x0000009b069b7220 */ /* 0x040fe20000410000 */
[-C--:B--2---:R-:W-:Y:S01]  /*7660*/  FFMA.FTZ R158, R7, R156.reuse, R158 ;  /* 0x0000009c079e7223 */ /* 0x084fe2000001009e */
[C---:B------:R-:W-:Y:S01]  /*7670*/  FFMA.FTZ R161, R6.reuse, R156, -R161 ;  /* 0x0000009c06a17223 */ /* 0x040fe200000108a1 */
[----:B------:R-:W-:Y:S01]  /*7680*/  FFMA.FTZ R195, R125, R218, R216 ;  /* 0x000000da7dc37223 */ /* 0x000fe200000100d8 */
[-C--:B----4-:R-:W-:Y:S01]  /*7690*/  @P2 FFMA.FTZ R6, R6, R154.reuse, -R157 ;  /* 0x0000009a06062223 */ /* 0x090fe2000001089d */
[----:B------:R-:W-:Y:S01]  /*76a0*/  @P2 FFMA.FTZ R7, R7, R154, R155 ;  /* 0x0000009a07072223 */ /* 0x000fe2000001009b */
[----:B------:R-:W-:Y:S01]  /*76b0*/  FFMA.FTZ R216, R121, R193, -R160 ;  /* 0x000000c179d87223 */ /* 0x000fe200000108a0 */
[----:B------:R-:W-:Y:S01]  /*76c0*/  @P2 FADD.FTZ R153, R153, R158 ;  /* 0x0000009e99992221 */ /* 0x000fe20000010000 */
[----:B------:R-:W-:Y:S01]  /*76d0*/  FMUL.FTZ R154, R126, R201 ;  /* 0x000000c97e9a7220 */ /* 0x000fe20000410000 */
[----:B------:R-:W-:Y:S01]  /*76e0*/  FMUL.FTZ R160, R189, UR48 ;  /* 0x00000030bda07c20 */ /* 0x000fe20008410000 */
[----:B------:R-:W-:-:S02]  /*76f0*/  @P2 FADD.FTZ R16, R16, R161 ;  /* 0x000000a110102221 */ /* 0x000fc40000010000 */
[----:B------:R-:W-:Y:S01]  /*7700*/  FFMA.FTZ R203, R127, R195, R154 ;  /* 0x000000c37fcb7223 */ /* 0x000fe2000001009a */
[----:B------:R-:W-:Y:S01]  /*7710*/  FFMA.FTZ R160, R149, UR47, -R160 ;  /* 0x0000002f95a07c23 */ /* 0x000fe200080108a0 */
[----:B------:R-:W0:Y:S01]  /*7720*/  SHFL.UP PT, R158, R153, 0x10, RZ ;  /* 0x06000000999e7989 */ /* 0x000e2200000e00ff */
[----:B------:R-:W-:-:S03]  /*7730*/  FADD.FTZ R216, R151, R216 ;  /* 0x000000d897d87221 */ /* 0x000fc60000010000 */
[----:B------:R-:W1:Y:S01]  /*7740*/  SHFL.UP PT, R154, R7, 0x10, RZ ;  /* 0x06000000079a7989 */ /* 0x000e6200000e00ff */
[----:B------:R-:W-:Y:S01]  /*7750*/  FFMA.FTZ R168, R73, R160, R168 ;  /* 0x000000a049a87223 */ /* 0x000fe200000100a8 */
[----:B------:R-:W-:Y:S02]  /*7760*/  FMUL.FTZ R155, R122, R216 ;  /* 0x000000d87a9b7220 */ /* 0x000fe40000410000 */
[----:B------:R-:W2:Y:S01]  /*7770*/  SHFL.UP PT, R157, R16, 0x10, RZ ;  /* 0x06000000109d7989 */ /* 0x000ea200000e00ff */
[----:B------:R-:W-:-:S03]  /*7780*/  FMUL.FTZ R193, R176, UR48 ;  /* 0x00000030b0c17c20 */ /* 0x000fc60008410000 */
[----:B------:R-:W4:Y:S01]  /*7790*/  SHFL.UP PT, R156, R6, 0x10, RZ ;  /* 0x06000000069c7989 */ /* 0x000f2200000e00ff */
[-C--:B------:R-:W-:Y:S01]  /*77a0*/  FMUL.FTZ R218, R122, R168.reuse ;  /* 0x000000a87ada7220 */ /* 0x080fe20000410000 */
[C---:B------:R-:W-:Y:S01]  /*77b0*/  FFMA.FTZ R161, R123.reuse, R168, R155 ;  /* 0x000000a87ba17223 */ /* 0x040fe2000001009b */
[----:B------:R-:W-:Y:S01]  /*77c0*/  FMUL.FTZ R220, R126, R195 ;  /* 0x000000c37edc7220 */ /* 0x000fe20000410000 */
[----:B------:R-:W-:Y:S01]  /*77d0*/  FFMA.FTZ R155, R148, UR47, -R193 ;  /* 0x0000002f949b7c23 */ /* 0x000fe200080108c1 */
[----:B------:R-:W-:Y:S01]  /*77e0*/  FFMA.FTZ R218, R123, R216, -R218 ;  /* 0x000000d87bda7223 */ /* 0x000fe200000108da */
[----:B------:R-:W-:Y:S01]  /*77f0*/  ISETP.GE.AND P2, PT, R38, 0x10, PT ;  /* 0x000000102600780c */ /* 0x000fe20003f46270 */
[----:B------:R-:W-:Y:S01]  /*7800*/  FFMA.FTZ R220, R127, R201, -R220 ;  /* 0x000000c97fdc7223 */ /* 0x000fe200000108dc */
[----:B------:R-:W-:Y:S01]  /*7810*/  FFMA.FTZ R161, R74, R155, R161 ;  /* 0x0000009b4aa17223 */ /* 0x000fe200000100a1 */
        /* <DEDUP_REMOVED lines=9> */
[C---:B0-----:R-:W-:Y:S01]  /*78b0*/  FMUL.FTZ R193, R7.reuse, R158 ;  /* 0x0000009e07c17220 */ /* 0x041fe20000410000 */
[C---:B-1----:R-:W-:Y:S01]  /*78c0*/  FMUL.FTZ R161, R7.reuse, R154 ;  /* 0x0000009a07a17220 */ /* 0x042fe20000410000 */
[----:B------:R-:W-:Y:S01]  /*78d0*/  FMUL.FTZ R168, R6, R158 ;  /* 0x0000009e06a87220 */ /* 0x000fe20000410000 */
[----:B------:R-:W-:Y:S01]  /*78e0*/  FMUL.FTZ R218, R178, UR48 ;  /* 0x00000030b2da7c20 */ /* 0x000fe20008410000 */
[C---:B------:R-:W-:Y:S01]  /*78f0*/  FMUL.FTZ R158, R6.reuse, R154 ;  /* 0x0000009a069e7220 */ /* 0x040fe20000410000 */
[CC--:B--2---:R-:W-:Y:S01]  /*7900*/  FFMA.FTZ R193, R6.reuse, R157.reuse, -R193 ;  /* 0x0000009d06c17223 */ /* 0x0c4fe200000108c1 */
[-C--:B----4-:R-:W-:Y:S01]  /*7910*/  @P2 FFMA.FTZ R6, R6, R156.reuse, -R161 ;  /* 0x0000009c06062223 */ /* 0x090fe200000108a1 */
[----:B------:R-:W-:Y:S01]  /*7920*/  FFMA.FTZ R168, R7, R157, R168 ;  /* 0x0000009d07a87223 */ /* 0x000fe200000100a8 */
[----:B------:R-:W-:Y:S01]  /*7930*/  FFMA.FTZ R154, R147, UR47, -R218 ;  /* 0x0000002f939a7c23 */ /* 0x000fe200080108da */
[----:B------:R-:W-:Y:S01]  /*7940*/  @P2 FFMA.FTZ R7, R7, R156, R158 ;  /* 0x0000009c07072223 */ /* 0x000fe2000001009e */
[----:B---3--:R-:W-:Y:S01]  /*7950*/  SHFL.IDX PT, R3, R3, RZ, 0x1f ;  /* 0x00001fff03037589 */ /* 0x008fe200000e0000 */
[----:B------:R-:W-:Y:S01]  /*7960*/  @P2 FADD.FTZ R153, R153, R168 ;  /* 0x000000a899992221 */ /* 0x000fe20000010000 */
[----:B------:R-:W-:-:S02]  /*7970*/  FFMA.FTZ R216, R75, R154, R216 ;  /* 0x0000009a4bd87223 */ /* 0x000fc400000100d8 */
[----:B------:R-:W0:Y:S01]  /*7980*/  SHFL.UP PT, R6, R6, 0x1, RZ ;  /* 0x0420000006067989 */ /* 0x000e2200000e00ff */
[----:B------:R-:W-:Y:S01]  /*7990*/  FADD.FTZ R195, R14, R195 ;  /* 0x000000c30ec37221 */ /* 0x000fe20000010000 */
[----:B------:R-:W-:Y:S02]  /*79a0*/  @P2 FADD.FTZ R16, R16, R193 ;  /* 0x000000c110102221 */ /* 0x000fe40000010000 */
[----:B------:R-:W1:Y:S01]  /*79b0*/  SHFL.UP PT, R7, R7, 0x1, RZ ;  /* 0x0420000007077989 */ /* 0x000e6200000e00ff */
[C---:B------:R-:W-:Y:S01]  /*79c0*/  FMUL.FTZ R156, R126.reuse, R216 ;  /* 0x000000d87e9c7220 */ /* 0x040fe20000410000 */
[-C--:B------:R-:W-:Y:S02]  /*79d0*/  FMUL.FTZ R157, R126, R195.reuse ;  /* 0x000000c37e9d7220 */ /* 0x080fe40000410000 */
[----:B------:R-:W2:Y:S01]  /*79e0*/  SHFL.IDX PT, R2, R2, RZ, 0x1f ;  /* 0x00001fff02027589 */ /* 0x000ea200000e0000 */
[----:B------:R-:W-:Y:S01]  /*79f0*/  FMUL.FTZ R193, R191, UR48 ;  /* 0x00000030bfc17c20 */ /* 0x000fe20008410000 */
[----:B------:R-:W-:-:S02]  /*7a00*/  FFMA.FTZ R156, R127, R195, -R156 ;  /* 0x000000c37f9c7223 */ /* 0x000fc4000001089c */
[----:B------:R-:W3:Y:S01]  /*7a10*/  SHFL.UP PT, R153, R153, 0x1, RZ ;  /* 0x0420000099997989 */ /* 0x000ee200000e00ff */
[----:B------:R-:W-:Y:S01]  /*7a20*/  FFMA.FTZ R161, R127, R216, R157 ;  /* 0x000000d87fa17223 */ /* 0x000fe2000001009d */
[----:B------:R-:W-:Y:S02]  /*7a30*/  FFMA.FTZ R157, R174, UR47, -R193 ;  /* 0x0000002fae9d7c23 */ /* 0x000fe400080108c1 */
[----:B------:R-:W4:Y:S01]  /*7a40*/  SHFL.UP PT, R16, R16, 0x1, RZ ;  /* 0x0420000010107989 */ /* 0x000f2200000e00ff */
[----:B------:R-:W-:Y:S01]  /*7a50*/  FADD.FTZ R158, R13, R156 ;  /* 0x0000009c0d9e7221 */ /* 0x000fe20000010000 */
[----:B------:R-:W-:Y:S01]  /*7a60*/  FFMA.FTZ R161, R76, R157, R161 ;  /* 0x0000009d4ca17223 */ /* 0x000fe200000100a1 */
[----:B------:R-:W-:Y:S01]  /*7a70*/  FMUL.FTZ R168, R130, R220 ;  /* 0x000000dc82a87220 */ /* 0x000fe20000410000 */
[----:B------:R-:W-:Y:S01]  /*7a80*/  FMUL.FTZ R216, R19, UR48 ;  /* 0x0000003013d87c20 */ /* 0x000fe20008410000 */
[C---:B------:R-:W-:Y:S01]  /*7a90*/  FMUL.FTZ R156, R128.reuse, R158 ;  /* 0x0000009e809c7220 */ /* 0x040fe20000410000 */
[----:B------:R-:W-:Y:S01]  /*7aa0*/  FMUL.FTZ R193, R128, R161 ;  /* 0x000000a180c17220 */ /* 0x000fe20000410000 */
[----:B------:R-:W-:-:S02]  /*7ab0*/  FFMA.FTZ R195, R131, R203, R168 ;  /* 0x000000cb83c37223 */ /* 0x000fc400000100a8 */
[----:B------:R-:W-:Y:S01]  /*7ac0*/  FFMA.FTZ R168, R129, R161, R156 ;  /* 0x000000a181a87223 */ /* 0x000fe2000001009c */
[----:B------:R-:W-:Y:S01]  /*7ad0*/  FFMA.FTZ R156, R169, UR47, -R216 ;  /* 0x0000002fa99c7c23 */ /* 0x000fe200080108d8 */
[----:B------:R-:W-:Y:S01]  /*7ae0*/  FFMA.FTZ R193, R129, R158, -R193 ;  /* 0x0000009e81c17223 */ /* 0x000fe200000108c1 */
[-C--:B0-----:R-:W-:Y:S01]  /*7af0*/  FMUL.FTZ R158, R6, R3.reuse ;  /* 0x00000003069e7220 */ /* 0x081fe20000410000 */
[----:B-1----:R-:W-:Y:S01]  /*7b00*/  FMUL.FTZ R161, R7, R3 ;  /* 0x0000000307a17220 */ /* 0x002fe20000410000 */
[----:B------:R-:W-:Y:S01]  /*7b10*/  FFMA.FTZ R168, R77, R156, R168 ;  /* 0x0000009c4da87223 */ /* 0x000fe200000100a8 */
[----:B------:R-:W-:Y:S01]  /*7b20*/  FADD.FTZ R193, R12, R193 ;  /* 0x000000c10cc17221 */ /* 0x000fe20000010000 */
[----:B--2---:R-:W-:Y:S01]  /*7b30*/  FFMA.FTZ R158, R7, R2, R158 ;  /* 0x00000002079e7223 */ /* 0x004fe2000001009e */
[C---:B------:R-:W-:Y:S01]  /*7b40*/  FMUL.FTZ R218, R130.reuse, R203 ;  /* 0x000000cb82da7220 */ /* 0x040fe20000410000 */
[C---:B------:R-:W-:Y:S01]  /*7b50*/  FMUL.FTZ R216, R130.reuse, R168 ;  /* 0x000000a882d87220 */ /* 0x040fe20000410000 */
[-C--:B------:R-:W-:Y:S01]  /*7b60*/  FMUL.FTZ R7, R130, R193.reuse ;  /* 0x000000c182077220 */ /* 0x080fe20000410000 */
[----:B------:R-:W-:Y:S01]  /*7b70*/  FFMA.FTZ R161, R6, R2, -R161 ;  /* 0x0000000206a17223 */ /* 0x000fe200000108a1 */
[----:B---3--:R-:W-:Y:S01]  /*7b80*/  @P1 FADD.FTZ R3, R153, R158 ;  /* 0x0000009e99031221 */ /* 0x008fe20000010000 */
[C---:B------:R-:W-:Y:S01]  /*7b90*/  FFMA.FTZ R218, R131.reuse, R220, -R218 ;  /* 0x000000dc83da7223 */ /* 0x040fe200000108da */
[C---:B------:R-:W-:Y:S01]  /*7ba0*/  FFMA.FTZ R216, R131.reuse, R193, -R216 ;  /* 0x000000c183d87223 */ /* 0x040fe200000108d8 */
[----:B------:R-:W-:Y:S01]  /*7bb0*/  FFMA.FTZ R193, R131, R168, R7 ;  /* 0x000000a883c17223 */ /* 0x000fe20000010007 */
[----:B----4-:R-:W-:Y:S01]  /*7bc0*/  @P1 FADD.FTZ R2, R16, R161 ;  /* 0x000000a110021221 */ /* 0x010fe20000010000 */
[----:B------:R-:W-:Y:S01]  /*7bd0*/  FMUL.FTZ R7, R5, R3 ;  /* 0x0000000305077220 */ /* 0x000fe20000410000 */
[----:B------:R-:W-:-:S02]  /*7be0*/  FMUL.FTZ R16, R132, R218 ;  /* 0x000000da84107220 */ /* 0x000fc40000410000 */
[-C--:B------:R-:W-:Y:S01]  /*7bf0*/  FMUL.FTZ R5, R5, R2.reuse ;  /* 0x0000000205057220 */ /* 0x080fe20000410000 */
[----:B------:R-:W-:Y:S01]  /*7c00*/  FFMA.FTZ R6, R4, R2, -R7 ;  /* 0x0000000204067223 */ /* 0x000fe20000010807 */
[CC--:B------:R-:W-:Y:S01]  /*7c10*/  FFMA.FTZ R2, R133.reuse, R195.reuse, R16 ;  /* 0x000000c385027223 */ /* 0x0c0fe20000010010 */
[----:B------:R-:W-:Y:S01]  /*7c20*/  FMUL.FTZ R16, R132, R195 ;  /* 0x000000c384107220 */ /* 0x000fe20000410000 */
[----:B------:R-:W-:Y:S01]  /*7c30*/  FFMA.FTZ R5, R4, R3, R5 ;  /* 0x0000000304057223 */ /* 0x000fe20000010005 */
[----:B------:R-:W-:Y:S02]  /*7c40*/  FMUL.FTZ R153, R18, UR48 ;  /* 0x0000003012997c20 */ /* 0x000fe40008410000 */
[----:B------:R-:W-:Y:S01]  /*7c50*/  FFMA.FTZ R203, R133, R218, -R16 ;  /* 0x000000da85cb7223 */ /* 0x000fe20000010810 */
[----:B------:R-:W-:Y:S01]  /*7c60*/  FADD.FTZ R16, RZ, R5 ;  /* 0x00000005ff107221 */ /* 0x000fe20000010000 */
[----:B------:R-:W-:Y:S01]  /*7c70*/  FADD.FTZ R159, R159, R6 ;  /* 0x000000069f9f7221 */ /* 0x000fe20000010000 */
[----:B------:R-:W-:Y:S01]  /*7c80*/  FFMA.FTZ R153, R166, UR47, -R153 ;  /* 0x0000002fa6997c23 */ /* 0x000fe20008010899 */
[----:B------:R-:W-:Y:S01]  /*7c90*/  FADD.FTZ R216, R11, R216 ;  /* 0x000000d80bd87221 */ /* 0x000fe20000010000 */
[C---:B------:R-:W-:Y:S01]  /*7ca0*/  FMUL.FTZ R4, R132.reuse, R16 ;  /* 0x0000001084047220 */ /* 0x040fe20000410000 */
[----:B------:R-:W-:Y:S01]  /*7cb0*/  FMUL.FTZ R3, R132, R159 ;  /* 0x0000009f84037220 */ /* 0x000fe20000410000 */
[----:B------:R-:W-:Y:S01]  /*7cc0*/  FFMA.FTZ R193, R78, R153, R193 ;  /* 0x000000994ec17223 */ /* 0x000fe200000100c1 */
[C---:B------:R-:W-:Y:S01]  /*7cd0*/  FMUL.FTZ R158, R132.reuse, R216 ;  /* 0x000000d8849e7220 */ /* 0x040fe20000410000 */
[C---:B------:R-:W-:Y:S01]  /*7ce0*/  FFMA.FTZ R4, R133.reuse, R159, -R4 ;  /* 0x0000009f85047223 */ /* 0x040fe20000010804 */
[C---:B------:R-:W-:Y:S01]  /*7cf0*/  FFMA.FTZ R3, R133.reuse, R16, R3 ;  /* 0x0000001085037223 */ /* 0x040fe20000010003 */
[-C--:B------:R-:W-:Y:S01]  /*7d00*/  FMUL.FTZ R6, R132, R193.reuse ;  /* 0x000000c184067220 */ /* 0x080fe20000410000 */
[----:B------:R-:W-:Y:S01]  /*7d10*/  FFMA.FTZ R201, R133, R193, R158 ;  /* 0x000000c185c97223 */ /* 0x000fe2000001009e */
[----:B------:R-:W-:Y:S01]  /*7d20*/  FFMA.FTZ R158, R59, R30, R4 ;  /* 0x0000001e3b9e7223 */ /* 0x000fe20000010004 */
[C---:B------:R-:W-:Y:S01]  /*7d30*/  FMUL.FTZ R161, R17.reuse, UR48 ;  /* 0x0000003011a17c20 */ /* 0x040fe20008410000 */
[C---:B------:R-:W-:Y:S01]  /*7d40*/  FMUL.FTZ R5, R17.reuse, R16 ;  /* 0x0000001011057220 */ /* 0x040fe20000410000 */
[----:B------:R-:W-:Y:S01]  /*7d50*/  FMUL.FTZ R7, R17, R159 ;  /* 0x0000009f11077220 */ /* 0x000fe20000410000 */
[----:B------:R-:W-:Y:S01]  /*7d60*/  FADD.FTZ R17, RZ, R3 ;  /* 0x00000003ff117221 */ /* 0x000fe20000010000 */
[----:B------:R-:W-:Y:S01]  /*7d70*/  FFMA.FTZ R207, R133, R216, -R6 ;  /* 0x000000d885cf7223 */ /* 0x000fe20000010806 */
[----:B------:R-:W-:Y:S01]  /*7d80*/  FMUL.FTZ R6, R130, R158 ;  /* 0x0000009e82067220 */ /* 0x000fe20000410000 */
[----:B------:R-:W-:Y:S01]  /*7d90*/  FFMA.FTZ R3, R146, R16, R7 ;  /* 0x0000001092037223 */ /* 0x000fe20000010007 */
[-C--:B------:R-:W-:Y:S01]  /*7da0*/  FMUL.FTZ R7, R18, R17.reuse ;  /* 0x0000001112077220 */ /* 0x080fe20000410000 */
[-C--:B------:R-:W-:Y:S01]  /*7db0*/  FMUL.FTZ R4, R130, R17.reuse ;  /* 0x0000001182047220 */ /* 0x080fe20000410000 */
[-C--:B------:R-:W-:Y:S01]  /*7dc0*/  FMUL.FTZ R18, R18, R158.reuse ;  /* 0x0000009e12127220 */ /* 0x080fe20000410000 */
[C---:B------:R-:W-:Y:S01]  /*7dd0*/  FFMA.FTZ R6, R131.reuse, R17, R6 ;  /* 0x0000001183067223 */ /* 0x040fe20000010006 */
[C---:B------:R-:W-:Y:S01]  /*7de0*/  FFMA.FTZ R161, R146.reuse, UR47, -R161 ;  /* 0x0000002f92a17c23 */ /* 0x040fe200080108a1 */
[----:B------:R-:W-:Y:S01]  /*7df0*/  FFMA.FTZ R5, R146, R159, -R5 ;  /* 0x0000009f92057223 */ /* 0x000fe20000010805 */
[-C--:B------:R-:W-:Y:S01]  /*7e00*/  FFMA.FTZ R4, R131, R158.reuse, -R4 ;  /* 0x0000009e83047223 */ /* 0x080fe20000010804 */
[C---:B------:R-:W-:Y:S01]  /*7e10*/  FFMA.FTZ R146, R166.reuse, R17, R18 ;  /* 0x00000011a6927223 */ /* 0x040fe20000010012 */
[----:B------:R-:W-:Y:S01]  /*7e20*/  FADD.FTZ R18, RZ, R6 ;  /* 0x00000006ff127221 */ /* 0x000fe20000010000 */
[----:B------:R-:W-:Y:S01]  /*7e30*/  FFMA.FTZ R7, R166, R158, -R7 ;  /* 0x0000009ea6077223 */ /* 0x000fe20000010807 */
[----:B------:R-:W-:Y:S01]  /*7e40*/  FFMA.FTZ R3, -R0, R3, RZ ;  /* 0x0000000300037223 */ /* 0x000fe200000101ff */
[----:B------:R-:W-:Y:S01]  /*7e50*/  FFMA.FTZ R166, R55, R34, R4 ;  /* 0x0000002237a67223 */ /* 0x000fe20000010004 */
[----:B------:R-:W-:Y:S01]  /*7e60*/  FMUL.FTZ R4, R128, R18 ;  /* 0x0000001280047220 */ /* 0x000fe20000410000 */
[----:B------:R-:W-:Y:S01]  /*7e70*/  FFMA.FTZ R5, R0, R5, RZ ;  /* 0x0000000500057223 */ /* 0x000fe200000100ff */
        /* <DEDUP_REMOVED lines=11> */
[CC--:B------:R-:W-:Y:S02]  /*7f30*/  FMUL.FTZ R4, R126.reuse, R168.reuse ;  /* 0x000000a87e047220 */ /* 0x0c0fe40000410000 */
[----:B------:R-:W-:Y:S01]  /*7f40*/  FMUL.FTZ R3, R126, R19 ;  /* 0x000000137e037220 */ /* 0x000fe20000410000 */
[----:B------:R-:W-:Y:S01]  /*7f50*/  FFMA.FTZ R7, -R77, R169, R146 ;  /* 0x000000a94d077223 */ /* 0x000fe20000010192 */
[-C--:B------:R-:W-:Y:S01]  /*7f60*/  FFMA.FTZ R4, R127, R19.reuse, R4 ;  /* 0x000000137f047223 */ /* 0x080fe20000010004 */
[C---:B------:R-:W-:Y:S01]  /*7f70*/  FMUL.FTZ R169, R191.reuse, R19 ;  /* 0x00000013bfa97220 */ /* 0x040fe20000410000 */
[-C--:B------:R-:W-:Y:S01]  /*7f80*/  FMUL.FTZ R191, R191, R168.reuse ;  /* 0x000000a8bfbf7220 */ /* 0x080fe20000410000 */
[-C--:B------:R-:W-:Y:S01]  /*7f90*/  FFMA.FTZ R3, R127, R168.reuse, -R3 ;  /* 0x000000a87f037223 */ /* 0x080fe20000010803 */
[----:B------:R-:W-:Y:S01]  /*7fa0*/  FFMA.FTZ R5, R77, R5, R6 ;  /* 0x000000054d057223 */ /* 0x000fe20000010006 */
[----:B------:R-:W-:Y:S01]  /*7fb0*/  FADD.FTZ R146, RZ, R4 ;  /* 0x00000004ff927221 */ /* 0x000fe20000010000 */
[C---:B------:R-:W-:Y:S01]  /*7fc0*/  FFMA.FTZ R6, R174.reuse, R168, -R169 ;  /* 0x000000a8ae067223 */ /* 0x040fe200000108a9 */
[----:B------:R-:W-:Y:S01]  /*7fd0*/  FFMA.FTZ R174, R174, R19, R191 ;  /* 0x00000013aeae7223 */ /* 0x000fe200000100bf */
[----:B------:R-:W-:Y:S01]  /*7fe0*/  FFMA.FTZ R169, R58, R33, R3 ;  /* 0x000000213aa97223 */ /* 0x000fe20000010003 */
[----:B------:R-:W-:-:S02]  /*7ff0*/  FMUL.FTZ R4, R124, R146 ;  /* 0x000000927c047220 */ /* 0x000fc40000410000 */
[----:B------:R-:W-:Y:S01]  /*8000*/  FFMA.FTZ R216, -R76, R174, R7 ;  /* 0x000000ae4cd87223 */ /* 0x000fe20000010107 */
[-C--:B------:R-:W-:Y:S01]  /*8010*/  FMUL.FTZ R3, R124, R169.reuse ;  /* 0x000000a97c037220 */ /* 0x080fe20000410000 */
[C---:B------:R-:W-:Y:S01]  /*8020*/  FMUL.FTZ R174, R178.reuse, R146 ;  /* 0x00000092b2ae7220 */ /* 0x040fe20000410000 */
[CC--:B------:R-:W-:Y:S01]  /*8030*/  FFMA.FTZ R4, R125.reuse, R169.reuse, -R4 ;  /* 0x000000a97d047223 */ /* 0x0c0fe20000010804 */
[-C--:B------:R-:W-:Y:S01]  /*8040*/  FMUL.FTZ R178, R178, R169.reuse ;  /* 0x000000a9b2b27220 */ /* 0x080fe20000410000 */
[----:B------:R-:W-:Y:S01]  /*8050*/  FFMA.FTZ R6, R76, R6, R5 ;  /* 0x000000064c067223 */ /* 0x000fe20000010005 */
[----:B------:R-:W-:Y:S01]  /*8060*/  FFMA.FTZ R3, R125, R146, R3 ;  /* 0x000000927d037223 */ /* 0x000fe20000010003 */
[----:B------:R-:W-:Y:S01]  /*8070*/  FFMA.FTZ R5, R147, R169, -R174 ;  /* 0x000000a993057223 */ /* 0x000fe200000108ae */
[----:B------:R-:W-:Y:S01]  /*8080*/  FFMA.FTZ R174, R109, R26, R4 ;  /* 0x0000001a6dae7223 */ /* 0x000fe20000010004 */
[----:B------:R-:W-:Y:S01]  /*8090*/  FFMA.FTZ R7, R147, R146, R178 ;  /* 0x0000009293077223 */ /* 0x000fe200000100b2 */
[----:B------:R-:W-:-:S02]  /*80a0*/  FADD.FTZ R147, RZ, R3 ;  /* 0x00000003ff937221 */ /* 0x000fc40000010000 */
[CC--:B------:R-:W-:Y:S01]  /*80b0*/  FMUL.FTZ R4, R122.reuse, R174.reuse ;  /* 0x000000ae7a047220 */ /* 0x0c0fe20000410000 */
        /* <DEDUP_REMOVED lines=9> */
[----:B------:R-:W-:-:S03]  /*8150*/  FFMA.FTZ R176, R57, R32, R176 ;  /* 0x0000002039b07223 */ /* 0x000fc600000100b0 */
[C---:B------:R-:W-:Y:S01]  /*8160*/  FMUL.FTZ R4, R120.reuse, R148 ;  /* 0x0000009478047220 */ /* 0x040fe20000410000 */
[----:B------:R-:W-:Y:S01]  /*8170*/  FMUL.FTZ R3, R120, R176 ;  /* 0x000000b078037220 */ /* 0x000fe20000410000 */
[----:B------:R-:W-:Y:S01]  /*8180*/  FMUL.FTZ R178, R189, R148 ;  /* 0x00000094bdb27220 */ /* 0x000fe20000410000 */
[----:B------:R-:W-:Y:S01]  /*8190*/  FFMA.FTZ R7, -R75, R7, R216 ;  /* 0x000000074b077223 */ /* 0x000fe200000101d8 */
[-C--:B------:R-:W-:Y:S01]  /*81a0*/  FFMA.FTZ R4, R121, R176.reuse, -R4 ;  /* 0x000000b079047223 */ /* 0x080fe20000010804 */
[----:B------:R-:W-:Y:S01]  /*81b0*/  FMUL.FTZ R189, R189, R176 ;  /* 0x000000b0bdbd7220 */ /* 0x000fe20000410000 */
[C---:B------:R-:W-:Y:S01]  /*81c0*/  FFMA.FTZ R216, R74.reuse, R191, R5 ;  /* 0x000000bf4ad87223 */ /* 0x040fe20000010005 */
[----:B------:R-:W-:Y:S01]  /*81d0*/  FFMA.FTZ R3, R121, R148, R3 ;  /* 0x0000009479037223 */ /* 0x000fe20000010003 */
[----:B------:R-:W-:Y:S01]  /*81e0*/  FFMA.FTZ R5, R149, R176, -R178 ;  /* 0x000000b095057223 */ /* 0x000fe200000108b2 */
[----:B------:R-:W-:Y:S01]  /*81f0*/  FFMA.FTZ R178, R103, R24, R4 ;  /* 0x0000001867b27223 */ /* 0x000fe20000010004 */
[----:B------:R-:W-:Y:S01]  /*8200*/  FFMA.FTZ R189, R149, R148, R189 ;  /* 0x0000009495bd7223 */ /* 0x000fe200000100bd */
[----:B------:R-:W-:Y:S01]  /*8210*/  FFMA.FTZ R6, -R74, R6, R7 ;  /* 0x000000064a067223 */ /* 0x000fe20000010107 */
[----:B------:R-:W-:Y:S01]  /*8220*/  FADD.FTZ R149, RZ, R3 ;  /* 0x00000003ff957221 */ /* 0x000fe20000010000 */
[----:B------:R-:W-:Y:S01]  /*8230*/  FFMA.FTZ R7, R73, R5, R216 ;  /* 0x0000000549077223 */ /* 0x000fe200000100d8 */
[----:B------:R-:W-:-:S02]  /*8240*/  FMUL.FTZ R5, R116, R178 ;  /* 0x000000b274057220 */ /* 0x000fc40000410000 */
[-C--:B------:R-:W-:Y:S01]  /*8250*/  FMUL.FTZ R3, R116, R149.reuse ;  /* 0x0000009574037220 */ /* 0x080fe20000410000 */
[CC--:B------:R-:W-:Y:S01]  /*8260*/  FMUL.FTZ R191, R181.reuse, R149.reuse ;  /* 0x00000095b5bf7220 */ /* 0x0c0fe20000410000 */
[-C--:B------:R-:W-:Y:S01]  /*8270*/  FMUL.FTZ R181, R181, R178.reuse ;  /* 0x000000b2b5b57220 */ /* 0x080fe20000410000 */
[C---:B------:R-:W-:Y:S01]  /*8280*/  FFMA.FTZ R5, R118.reuse, R149, R5 ;  /* 0x0000009576057223 */ /* 0x040fe20000010005 */
[-C--:B------:R-:W-:Y:S01]  /*8290*/  FFMA.FTZ R3, R118, R178.reuse, -R3 ;  /* 0x000000b276037223 */ /* 0x080fe20000010803 */
[----:B------:R-:W-:Y:S01]  /*82a0*/  FFMA.FTZ R189, -R73, R189, R6 ;  /* 0x000000bd49bd7223 */ /* 0x000fe20000010106 */
[C---:B------:R-:W-:Y:S01]  /*82b0*/  FFMA.FTZ R191, R170.reuse, R178, -R191 ;  /* 0x000000b2aabf7223 */ /* 0x040fe200000108bf */
[----:B------:R-:W-:Y:S01]  /*82c0*/  FFMA.FTZ R4, R170, R149, R181 ;  /* 0x00000095aa047223 */ /* 0x000fe200000100b5 */
[----:B------:R-:W-:Y:S01]  /*82d0*/  FADD.FTZ R170, RZ, R5 ;  /* 0x00000005ffaa7221 */ /* 0x000fe20000010000 */
[----:B------:R-:W-:Y:S02]  /*82e0*/  FFMA.FTZ R181, R60, R31, R3 ;  /* 0x0000001f3cb57223 */ /* 0x000fe40000010003 */
[----:B------:R-:W-:Y:S01]  /*82f0*/  FFMA.FTZ R216, -R72, R4, R189 ;  /* 0x0000000448d87223 */ /* 0x000fe200000101bd */
[CC--:B------:R-:W-:Y:S01]  /*8300*/  FMUL.FTZ R4, R136.reuse, R170.reuse ;  /* 0x000000aa88047220 */ /* 0x0c0fe20000410000 */
[-C--:B------:R-:W-:Y:S01]  /*8310*/  FMUL.FTZ R3, R136, R181.reuse ;  /* 0x000000b588037220 */ /* 0x080fe20000410000 */
[CC--:B------:R-:W-:Y:S01]  /*8320*/  FMUL.FTZ R218, R177.reuse, R170.reuse ;  /* 0x000000aab1da7220 */ /* 0x0c0fe20000410000 */
[-C--:B------:R-:W-:Y:S01]  /*8330*/  FMUL.FTZ R177, R177, R181.reuse ;  /* 0x000000b5b1b17220 */ /* 0x080fe20000410000 */
[C---:B------:R-:W-:Y:S01]  /*8340*/  FFMA.FTZ R189, R137.reuse, R181, -R4 ;  /* 0x000000b589bd7223 */ /* 0x040fe20000010804 */
[-C--:B------:R-:W-:Y:S01]  /*8350*/  FFMA.FTZ R3, R137, R170.reuse, R3 ;  /* 0x000000aa89037223 */ /* 0x080fe20000010003 */
[----:B------:R-:W-:Y:S01]  /*8360*/  FFMA.FTZ R6, R72, R191, R7 ;  /* 0x000000bf48067223 */ /* 0x000fe20000010007 */
[C---:B------:R-:W-:Y:S01]  /*8370*/  FFMA.FTZ R218, R173.reuse, R181, -R218 ;  /* 0x000000b5adda7223 */ /* 0x040fe200000108da */
[----:B------:R-:W-:Y:S01]  /*8380*/  FFMA.FTZ R189, R98, R23, R189 ;  /* 0x0000001762bd7223 */ /* 0x000fe200000100bd */
[----:B------:R-:W-:Y:S01]  /*8390*/  FFMA.FTZ R177, R173, R170, R177 ;  /* 0x000000aaadb17223 */ /* 0x000fe200000100b1 */
[----:B------:R-:W-:Y:S01]  /*83a0*/  FADD.FTZ R173, RZ, R3 ;  /* 0x00000003ffad7221 */ /* 0x000fe20000010000 */
[----:B------:R-:W-:Y:S01]  /*83b0*/  FFMA.FTZ R3, R71, R218, R6 ;  /* 0x000000da47037223 */ /* 0x000fe20000010006 */
[----:B------:R-:W-:-:S02]  /*83c0*/  FMUL.FTZ R6, R134, R189 ;  /* 0x000000bd86067220 */ /* 0x000fc40000410000 */
[-C--:B------:R-:W-:Y:S02]  /*83d0*/  FMUL.FTZ R4, R134, R173.reuse ;  /* 0x000000ad86047220 */ /* 0x080fe40000410000 */
[----:B------:R-:W-:Y:S01]  /*83e0*/  FFMA.FTZ R6, R135, R173, R6 ;  /* 0x000000ad87067223 */ /* 0x000fe20000010006 */
[----:B------:R-:W-:Y:S01]  /*83f0*/  FFMA.FTZ R5, -R71, R177, R216 ;  /* 0x000000b147057223 */ /* 0x000fe200000101d8 */
[----:B------:R-:W-:Y:S01]  /*8400*/  FFMA.FTZ R195, R135, R189, -R4 ;  /* 0x000000bd87c37223 */ /* 0x000fe20000010804 */
[----:B------:R-:W-:Y:S01]  /*8410*/  FMUL.FTZ R7, R214, R173 ;  /* 0x000000add6077220 */ /* 0x000fe20000410000 */
[----:B------:R-:W-:Y:S02]  /*8420*/  FADD.FTZ R177, RZ, R6 ;  /* 0x00000006ffb17221 */ /* 0x000fe40000010000 */
[----:B------:R-:W-:Y:S01]  /*8430*/  FFMA.FTZ R195, R62, R29, R195 ;  /* 0x0000001d3ec37223 */ /* 0x000fe200000100c3 */
[----:B------:R-:W-:Y:S01]  /*8440*/  FFMA.FTZ R7, R198, R189, -R7 ;  /* 0x000000bdc6077223 */ /* 0x000fe20000010807 */
[----:B------:R-:W-:Y:S01]  /*8450*/  FMUL.FTZ R4, R138, R177 ;  /* 0x000000b18a047220 */ /* 0x000fe20000410000 */
[----:B------:R-:W-:Y:S01]  /*8460*/  UISETP.GE.AND UP0, UPT, UR18, UR45, UPT ;  /* 0x0000002d1200728c */ /* 0x000fe2000bf06270 */
[----:B------:R-:W-:Y:S01]  /*8470*/  FMUL.FTZ R214, R214, R189 ;  /* 0x000000bdd6d67220 */ /* 0x000fe20000410000 */
[-C--:B------:R-:W-:Y:S01]  /*8480*/  FMUL.FTZ R6, R138, R195.reuse ;  /* 0x000000c38a067220 */ /* 0x080fe20000410000 */
[C---:B------:R-:W-:Y:S01]  /*8490*/  FFMA.FTZ R4, R139.reuse, R195, -R4 ;  /* 0x000000c38b047223 */ /* 0x040fe20000010804 */
[----:B------:R-:W-:Y:S01]  /*84a0*/  FFMA.FTZ R216, R70, R7, R3 ;  /* 0x0000000746d87223 */ /* 0x000fe20000010003 */
[----:B------:R-:W-:Y:S01]  /*84b0*/  FMUL.FTZ R3, R212, R177 ;  /* 0x000000b1d4037220 */ /* 0x000fe20000410000 */
[----:B------:R-:W-:Y:S01]  /*84c0*/  FFMA.FTZ R214, R198, R173, R214 ;  /* 0x000000adc6d67223 */ /* 0x000fe200000100d6 */
[----:B------:R-:W-:Y:S01]  /*84d0*/  FFMA.FTZ R6, R139, R177, R6 ;  /* 0x000000b18b067223 */ /* 0x000fe20000010006 */
[----:B------:R-:W-:Y:S01]  /*84e0*/  FFMA.FTZ R198, R97, R22, R4 ;  /* 0x0000001661c67223 */ /* 0x000fe20000010004 */
[----:B------:R-:W-:Y:S01]  /*84f0*/  PLOP3.LUT P1, PT, PT, PT, UP0, 0x80, 0x8 ;  /* 0x000000000008781c */ /* 0x000fe20003f2f008 */
[----:B------:R-:W-:Y:S01]  /*8500*/  FFMA.FTZ R3, R206, R195, -R3 ;  /* 0x000000c3ce037223 */ /* 0x000fe20000010803 */
[----:B------:R-:W-:Y:S01]  /*8510*/  FADD.FTZ R191, RZ, R6 ;  /* 0x00000006ffbf7221 */ /* 0x000fe20000010000 */
[----:B------:R-:W-:Y:S01]  /*8520*/  FMUL.FTZ R4, R140, R198 ;  /* 0x000000c68c047220 */ /* 0x000fe20000410000 */
[----:B------:R-:W-:Y:S01]  /*8530*/  ISETP.NE.OR P1, PT, R39, RZ, P1 ;  /* 0x000000ff2700720c */ /* 0x000fe20000f25670 */
[----:B------:R-:W-:Y:S01]  /*8540*/  FFMA.FTZ R214, -R70, R214, R5 ;  /* 0x000000d646d67223 */ /* 0x000fe20000010105 */
[----:B------:R-:W-:Y:S01]  /*8550*/  FFMA.FTZ R5, R69, R3, R216 ;  /* 0x0000000345057223 */ /* 0x000fe200000100d8 */
[-C--:B------:R-:W-:Y:S01]  /*8560*/  FMUL.FTZ R3, R140, R191.reuse ;  /* 0x000000bf8c037220 */ /* 0x080fe20000410000 */
[----:B------:R-:W-:Y:S01]  /*8570*/  FFMA.FTZ R4, R141, R191, R4 ;  /* 0x000000bf8d047223 */ /* 0x000fe20000010004 */
[----:B------:R-:W-:Y:S01]  /*8580*/  FMUL.FTZ R212, R212, R195 ;  /* 0x000000c3d4d47220 */ /* 0x000fe20000410000 */
[----:B------:R-:W-:Y:S01]  /*8590*/  FMUL.FTZ R6, R197, R191 ;  /* 0x000000bfc5067220 */ /* 0x000fe20000410000 */
[-C--:B------:R-:W-:Y:S01]  /*85a0*/  FFMA.FTZ R3, R141, R198.reuse, -R3 ;  /* 0x000000c68d037223 */ /* 0x080fe20000010803 */
[----:B------:R-:W-:Y:S01]  /*85b0*/  FADD.FTZ R193, RZ, R4 ;  /* 0x00000004ffc17221 */ /* 0x000fe20000010000 */
[-C--:B------:R-:W-:Y:S01]  /*85c0*/  FMUL.FTZ R4, R197, R198.reuse ;  /* 0x000000c6c5047220 */ /* 0x080fe20000410000 */
[----:B------:R-:W-:Y:S01]  /*85d0*/  FFMA.FTZ R212, R206, R177, R212 ;  /* 0x000000b1ced47223 */ /* 0x000fe200000100d4 */
[----:B------:R-:W-:Y:S01]  /*85e0*/  FFMA.FTZ R197, R64, R27, R3 ;  /* 0x0000001b40c57223 */ /* 0x000fe20000010003 */
[----:B------:R-:W-:Y:S01]  /*85f0*/  FFMA.FTZ R6, R199, R198, -R6 ;  /* 0x000000c6c7067223 */ /* 0x000fe20000010806 */
[C---:B------:R-:W-:Y:S01]  /*8600*/  FMUL.FTZ R3, R210.reuse, R193 ;  /* 0x000000c1d2037220 */ /* 0x040fe20000410000 */
[----:B------:R-:W-:Y:S01]  /*8610*/  VOTEU.ALL UP0, P1 ;  /* 0x0000000000ff7886 */ /* 0x000fe20000800000 */
[----:B------:R-:W-:Y:S01]  /*8620*/  FMUL.FTZ R206, R210, R197 ;  /* 0x000000c5d2ce7220 */ /* 0x000fe20000410000 */
[----:B------:R-:W-:Y:S01]  /*8630*/  ISETP.NE.AND P2, PT, R150, 0x1f, PT ;  /* 0x0000001f9600780c */ /* 0x000fe20003f45270 */
[----:B------:R-:W-:Y:S01]  /*8640*/  FFMA.FTZ R7, -R69, R212, R214 ;  /* 0x000000d445077223 */ /* 0x000fe200000101d6 */
[----:B------:R-:W-:Y:S01]  /*8650*/  FFMA.FTZ R4, R199, R191, R4 ;  /* 0x000000bfc7047223 */ /* 0x000fe20000010004 */
[----:B------:R-:W-:Y:S01]  /*8660*/  FFMA.FTZ R6, R68, R6, R5 ;  /* 0x0000000644067223 */ /* 0x000fe20000010005 */
[C---:B------:R-:W-:Y:S01]  /*8670*/  FFMA.FTZ R3, R200.reuse, R197, -R3 ;  /* 0x000000c5c8037223 */ /* 0x040fe20000010803 */
[----:B------:R-:W-:Y:S01]  /*8680*/  HFMA2 R5, -RZ, RZ, 0, 0 ;  /* 0x00000000ff057431 */ /* 0x000fe200000001ff */
[----:B------:R-:W-:Y:S01]  /*8690*/  @!UP0 ULEA UR9, UR8, UR33, 0x4 ;  /* 0x0000002108098291 */ /* 0x000fe2000f8e20ff */
[----:B------:R-:W-:Y:S01]  /*86a0*/  FFMA.FTZ R200, R200, R193, R206 ;  /* 0x000000c1c8c87223 */ /* 0x000fe200000100ce */
[----:B------:R-:W-:Y:S01]  /*86b0*/  FFMA.FTZ R210, -R68, R4, R7 ;  /* 0x0000000444d27223 */ /* 0x000fe20000010107 */
[----:B------:R-:W-:Y:S01]  /*86c0*/  FFMA.FTZ R206, R67, R3, R6 ;  /* 0x0000000343ce7223 */ /* 0x000fe20000010006 */
[----:B------:R-:W-:-:S02]  /*86d0*/  MOV R4, 0x3f800000 ;  /* 0x3f80000000047802 */ /* 0x000fc40000000f00 */
[----:B------:R-:W-:Y:S01]  /*86e0*/  CS2R R6, SRZ ;  /* 0x0000000000067805 */ /* 0x000fe2000001ff00 */
[----:B------:R-:W-:Y:S01]  /*86f0*/  FFMA.FTZ R3, R0, R161, R201 ;  /* 0x000000a100037223 */ /* 0x000fe200000100c9 */
[----:B------:R-:W-:Y:S01]  /*8700*/  FADD.FTZ R207, R10, R207 ;  /* 0x000000cf0acf7221 */ /* 0x000fe20000010000 */
        /* <DEDUP_REMOVED lines=21> */
.L_x_14410:
[----:B------:R-:W-:Y:S05]  /*8860*/  BSYNC.RECONVERGENT B0 ;  /* 0x0000000000007941 */ /* 0x000fea0003800200 */
.L_x_14409:
        /* <DEDUP_REMOVED lines=16> */
.L_x_14412:
[----:B------:R-:W-:Y:S05]  /*8970*/  BSYNC.RECONVERGENT B0 ;  /* 0x0000000000007941 */ /* 0x000fea0003800200 */
.L_x_14411:
        /* <DEDUP_REMOVED lines=16> */
.L_x_14414:
[----:B------:R-:W-:Y:S05]  /*8a80*/  BSYNC.RECONVERGENT B0 ;  /* 0x0000000000007941 */ /* 0x000fea0003800200 */
.L_x_14413:
        /* <DEDUP_REMOVED lines=16> */
.L_x_14416:
[----:B------:R-:W-:Y:S05]  /*8b90*/  BSYNC.RECONVERGENT B0 ;  /* 0x0000000000007941 */ /* 0x000fea0003800200 */
.L_x_14415:
        /* <DEDUP_REMOVED lines=16> */
.L_x_14418:
[----:B------:R-:W-:Y:S05]  /*8ca0*/  BSYNC.RECONVERGENT B0 ;  /* 0x0000000000007941 */ /* 0x000fea0003800200 */
.L_x_14417:
[----:B------:R-:W-:Y:S01]  /*8cb0*/  FFMA.FTZ R214, -R67, R200, R210 ;  /* 0x000000c843d67223 */ /* 0x000fe200000101d2 */
[C---:B------:R-:W-:Y:S01]  /*8cc0*/  FMUL.FTZ R200, R142.reuse, R193 ;  /* 0x000000c18ec87220 */ /* 0x040fe20000410000 */
[-C--:B------:R-:W-:Y:S01]  /*8cd0*/  FMUL.FTZ R210, R142, R197.reuse ;  /* 0x000000c58ed27220 */ /* 0x080fe20000410000 */
[----:B------:R-:W-:Y:S01]  /*8ce0*/  SHFL.DOWN PT, R223, R203, 0x1, 0x1f ;  /* 0x08201f00cbdf7f89 */ /* 0x000fe200000e0000 */
[----:B------:R-:W-:Y:S01]  /*8cf0*/  ISETP.NE.AND P1, PT, R39, 0x1f, PT ;  /* 0x0000001f2700780c */ /* 0x000fe20003f25270 */
[C---:B------:R-:W-:Y:S01]  /*8d00*/  FFMA.FTZ R201, R143.reuse, R197, -R200 ;  /* 0x000000c58fc97223 */ /* 0x040fe200000108c8 */
[----:B------:R-:W-:Y:S01]  /*8d10*/  FFMA.FTZ R199, R143, R193, R210 ;  /* 0x000000c18fc77223 */ /* 0x000fe200000100d2 */
[----:B------:R-:W-:Y:S01]  /*8d20*/  SHFL.DOWN PT, R221, R2, 0x1, 0x1f ;  /* 0x08201f0002dd7f89 */ /* 0x000fe200000e0000 */
[----:B------:R-:W-:Y:S01]  /*8d30*/  ISETP.NE.AND P2, PT, R39, RZ, PT ;  /* 0x000000ff2700720c */ /* 0x000fe20003f45270 */
[----:B------:R-:W-:Y:S01]  /*8d40*/  FFMA.FTZ R201, R96, R21, R201 ;  /* 0x0000001560c97223 */ /* 0x000fe200000100c9 */
[----:B------:R-:W-:Y:S01]  /*8d50*/  FADD.FTZ R199, RZ, R199 ;  /* 0x000000c7ffc77221 */ /* 0x000fe20000010000 */
[----:B--2---:R-:W2:Y:S01]  /*8d60*/  SHFL.IDX PT, R210, R7, RZ, 0x1f ;  /* 0x00001fff07d27589 */ /* 0x004ea200000e0000 */
[----:B------:R-:W-:Y:S01]  /*8d70*/  BSSY.RECONVERGENT B0, `(.L_x_14419) ;  /* 0x00001fb000007945 */ /* 0x000fe20003800200 */
[C---:B-1----:R-:W-:Y:S01]  /*8d80*/  FMUL.FTZ R212, R144.reuse, R201 ;  /* 0x000000c990d47220 */ /* 0x042fe20000410000 */
[-C--:B------:R-:W-:Y:S01]  /*8d90*/  FMUL.FTZ R200, R144, R199.reuse ;  /* 0x000000c790c87220 */ /* 0x080fe20000410000 */
[----:B------:R-:W1:Y:S01]  /*8da0*/  SHFL.IDX PT, R209, R6, RZ, 0x1f ;  /* 0x00001fff06d17589 */ /* 0x000e6200000e0000 */
[CC--:B------:R-:W-:Y:S01]  /*8db0*/  FMUL.FTZ R215, R208.reuse, R199.reuse ;  /* 0x000000c7d0d77220 */ /* 0x0c0fe20000410000 */
[----:B------:R-:W-:Y:S01]  /*8dc0*/  FFMA.FTZ R212, R145, R199, R212 ;  /* 0x000000c791d47223 */ /* 0x000fe200000100d4 */
[-C--:B------:R-:W-:Y:S01]  /*8dd0*/  FMUL.FTZ R208, R208, R201.reuse ;  /* 0x000000c9d0d07220 */ /* 0x080fe20000410000 */
[----:B------:R3:W5:Y:S01]  /*8de0*/  SHFL.IDX PT, R213, R203, RZ, 0x1f ;  /* 0x00001fffcbd57589 */ /* 0x00076200000e0000 */
[C---:B------:R-:W-:Y:S01]  /*8df0*/  FFMA.FTZ R215, R202.reuse, R201, -R215 ;  /* 0x000000c9cad77223 */ /* 0x040fe200000108d7 */
[----:B------:R-:W-:Y:S01]  /*8e00*/  VOTEU.ALL UP0, P2 ;  /* 0x0000000000ff7886 */ /* 0x000fe20001000000 */
[----:B------:R-:W-:Y:S01]  /*8e10*/  FFMA.FTZ R217, R202, R199, R208 ;  /* 0x000000c7cad97223 */ /* 0x000fe200000100d0 */
[----:B------:R2:W5:Y:S01]  /*8e20*/  SHFL.IDX PT, R211, R2, RZ, 0x1f ;  /* 0x00001fff02d37589 */ /* 0x00056200000e0000 */
[----:B------:R-:W-:-:S02]  /*8e30*/  FFMA.FTZ R206, R65, R215, R206 ;  /* 0x000000d741ce7223 */ /* 0x000fc400000100ce */
[----:B------:R-:W-:Y:S01]  /*8e40*/  FFMA.FTZ R202, -R65, R217, R214 ;  /* 0x000000d941ca7223 */ /* 0x000fe200000101d6 */
[----:B---3--:R-:W-:Y:S01]  /*8e50*/  FFMA.FTZ R203, R145, R201, -R200 ;  /* 0x000000c991cb7223 */ /* 0x008fe200000108c8 */
[----:B0-----:R-:W0:Y:S01]  /*8e60*/  SHFL.DOWN PT, R216, R3, 0x1, 0x1f ;  /* 0x08201f0003d87f89 */ /* 0x001e2200000e0000 */
[----:B------:R-:W-:Y:S01]  /*8e70*/  FADD.FTZ R200, RZ, R212 ;  /* 0x000000d4ffc87221 */ /* 0x000fe20000010000 */
[----:B------:R-:W-:Y:S01]  /*8e80*/  @!UP0 ULEA UR9, UR8, UR33, 0x4 ;  /* 0x0000002108098291 */ /* 0x000fe2000f8e20ff */
[----:B------:R-:W-:Y:S01]  /*8e90*/  FFMA.FTZ R203, R66, R25, R203 ;  /* 0x0000001942cb7223 */ /* 0x000fe200000100cb */
[----:B------:R-:W3:Y:S01]  /*8ea0*/  SHFL.DOWN PT, R225, R207, 0x1, 0x1f ;  /* 0x08201f00cfe17f89 */ /* 0x000ee200000e0000 */
[C---:B------:R-:W-:Y:S02]  /*8eb0*/  FMUL.FTZ R219, R205.reuse, R200 ;  /* 0x000000c8cddb7220 */ /* 0x040fe40000410000 */
[-C--:B------:R-:W-:Y:S01]  /*8ec0*/  FMUL.FTZ R205, R205, R203.reuse ;  /* 0x000000cbcdcd7220 */ /* 0x080fe20000410000 */
[----:B--2---:R-:W-:Y:S01]  /*8ed0*/  @P1 FMUL.FTZ R2, R223, R210 ;  /* 0x000000d2df021220 */ /* 0x004fe20000410000 */
[C---:B------:R-:W-:Y:S01]  /*8ee0*/  FFMA.FTZ R219, R204.reuse, R203, -R219 ;  /* 0x000000cbccdb7223 */ /* 0x040fe200000108db */
[----:B----4-:R-:W2:Y:S01]  /*8ef0*/  SHFL.IDX PT, R3, R3, RZ, 0x1f ;  /* 0x00001fff03037589 */ /* 0x010ea200000e0000 */
[----:B------:R-:W-:-:S02]  /*8f00*/  FFMA.FTZ R205, R204, R200, R205 ;  /* 0x000000c8cccd7223 */ /* 0x000fc400000100cd */
[C---:B------:R-:W-:Y:S01]  /*8f10*/  FFMA.FTZ R204, R63.reuse, R219, R206 ;  /* 0x000000db3fcc7223 */ /* 0x040fe200000100ce */
[----:B------:R-:W4:Y:S01]  /*8f20*/  SHFL.IDX PT, R207, R207, RZ, 0x1f ;  /* 0x00001fffcfcf7589 */ /* 0x000f2200000e0000 */
[----:B------:R-:W-:Y:S01]  /*8f30*/  FFMA.FTZ R202, -R63, R205, R202 ;  /* 0x000000cd3fca7223 */ /* 0x000fe200000101ca */
[C---:B------:R-:W-:Y:S01]  /*8f40*/  @P1 FMUL.FTZ R206, R221.reuse, R210 ;  /* 0x000000d2ddce1220 */ /* 0x040fe20000410000 */
[----:B-1----:R-:W-:Y:S01]  /*8f50*/  @P1 FFMA.FTZ R205, R221, R209, -R2 ;  /* 0x000000d1ddcd1223 */ /* 0x002fe20000010802 */
[----:B-----5:R-:W-:Y:S02]  /*8f60*/  FMUL.FTZ R2, R213, R7 ;  /* 0x00000007d5027220 */ /* 0x020fe40000410000 */
[----:B------:R-:W-:Y:S01]  /*8f70*/  @P1 FFMA.FTZ R214, R223, R209, R206 ;  /* 0x000000d1dfd61223 */ /* 0x000fe200000100ce */
[-C--:B------:R-:W-:Y:S01]  /*8f80*/  FMUL.FTZ R206, R213, R6.reuse ;  /* 0x00000006d5ce7220 */ /* 0x080fe20000410000 */
[----:B------:R-:W-:Y:S01]  /*8f90*/  FFMA.FTZ R208, R211, R6, -R2 ;  /* 0x00000006d3d07223 */ /* 0x000fe20000010802 */
[CC--:B------:R-:W-:Y:S01]  /*8fa0*/  FMUL.FTZ R6, R213.reuse, R4.reuse ;  /* 0x00000004d5067220 */ /* 0x0c0fe20000410000 */
[----:B------:R-:W-:Y:S01]  /*8fb0*/  FMUL.FTZ R2, R213, R5 ;  /* 0x00000005d5027220 */ /* 0x000fe20000410000 */
[----:B0-----:R-:W-:Y:S01]  /*8fc0*/  @P1 FADD.FTZ R209, R216, R205 ;  /* 0x000000cdd8d11221 */ /* 0x001fe20000010000 */
[C---:B------:R-:W-:Y:S01]  /*8fd0*/  FFMA.FTZ R212, R211.reuse, R7, R206 ;  /* 0x00000007d3d47223 */ /* 0x040fe200000100ce */
[----:B------:R-:W-:Y:S01]  /*8fe0*/  FFMA.FTZ R5, R211, R5, R6 ;  /* 0x00000005d3057223 */ /* 0x000fe20000010006 */
[----:B---3--:R-:W-:Y:S01]  /*8ff0*/  @P1 FADD.FTZ R210, R225, R214 ;  /* 0x000000d6e1d21221 */ /* 0x008fe20000010000 */
[C---:B------:R-:W-:Y:S01]  /*9000*/  FMUL.FTZ R6, R162.reuse, R203 ;  /* 0x000000cba2067220 */ /* 0x040fe20000410000 */
[----:B------:R-:W-:Y:S01]  /*9010*/  FFMA.FTZ R4, R211, R4, -R2 ;  /* 0x00000004d3047223 */ /* 0x000fe20000010802 */
[-C--:B------:R-:W-:Y:S01]  /*9020*/  FMUL.FTZ R7, R209, R9.reuse ;  /* 0x00000009d1077220 */ /* 0x080fe20000410000 */
[----:B------:R-:W-:Y:S01]  /*9030*/  P2R R2, PR, RZ, 0x4 ;  /* 0x00000004ff027803 */ /* 0x000fe20000000000 */
[-C--:B------:R-:W-:Y:S01]  /*9040*/  FMUL.FTZ R2, R162, R200.reuse ;  /* 0x000000c8a2027220 */ /* 0x080fe20000410000 */
[C---:B------:R-:W-:Y:S01]  /*9050*/  FMUL.FTZ R206, R210.reuse, R9 ;  /* 0x00000009d2ce7220 */ /* 0x040fe20000410000 */
[C---:B------:R-:W-:Y:S01]  /*9060*/  FFMA.FTZ R6, R163.reuse, R200, R6 ;  /* 0x000000c8a3067223 */ /* 0x040fe20000010006 */
[-C--:B------:R-:W-:Y:S01]  /*9070*/  FFMA.FTZ R7, R210, R8.reuse, -R7 ;  /* 0x00000008d2077223 */ /* 0x080fe20000010807 */
[----:B------:R-:W-:Y:S01]  /*9080*/  FFMA.FTZ R2, R163, R203, -R2 ;  /* 0x000000cba3027223 */ /* 0x000fe20000010802 */
[----:B------:R-:W-:Y:S01]  /*9090*/  FFMA.FTZ R210, R209, R8, R206 ;  /* 0x00000008d1d27223 */ /* 0x000fe200000100ce */
[----:B------:R-:W-:Y:S01]  /*90a0*/  FADD.FTZ R8, RZ, R6 ;  /* 0x00000006ff087221 */ /* 0x000fe20000010000 */
[----:B------:R-:W-:Y:S01]  /*90b0*/  FADD.FTZ R205, R196, R7 ;  /* 0x00000007c4cd7221 */ /* 0x000fe20000010000 */
[----:B--2---:R-:W-:Y:S01]  /*90c0*/  FADD.FTZ R6, R3, R208 ;  /* 0x000000d003067221 */ /* 0x004fe20000010000 */
[----:B----4-:R-:W-:Y:S01]  /*90d0*/  FADD.FTZ R7, R207, R212 ;  /* 0x000000d4cf077221 */ /* 0x010fe20000010000 */
[----:B------:R-:W-:Y:S01]  /*90e0*/  FFMA.FTZ R206, R95, R20, R2 ;  /* 0x000000145fce7223 */ /* 0x000fe20000010002 */
[----:B------:R-:W-:Y:S01]  /*90f0*/  FMUL.FTZ R2, R194, R8 ;  /* 0x00000008c2027220 */ /* 0x000fe20000410000 */
[----:B------:R-:W-:Y:S01]  /*9100*/  FFMA.FTZ R192, R61, R192, R210 ;  /* 0x000000c03dc07223 */ /* 0x000fe200000100d2 */
[----:B------:R-:W-:Y:S01]  /*9110*/  MOV R196, 0x84 ;  /* 0x0000008400c47802 */ /* 0x000fe20000000f00 */
[----:B------:R0:W-:Y:S01]  /*9120*/  @!P2 STS.128 [UR9+0x2e10], R4 ;  /* 0x002e1004ff00a988 */ /* 0x0001e20008000c09 */
[----:B------:R-:W-:Y:S01]  /*9130*/  FFMA.FTZ R9, R187, R206, -R2 ;  /* 0x000000cebb097223 */ /* 0x000fe20000010802 */
[----:B------:R-:W-:Y:S01]  /*9140*/  ULEA UR9, UR18, 0xfffffc00, 0xa ;  /* 0xfffffc0012097891 */ /* 0x000fe2000f8e50ff */
[CC--:B------:R-:W-:Y:S01]  /*9150*/  FMUL.FTZ R2, R162.reuse, R205.reuse ;  /* 0x000000cda2027220 */ /* 0x0c0fe20000410000 */
[----:B------:R-:W-:Y:S01]  /*9160*/  FMUL.FTZ R162, R162, R192 ;  /* 0x000000c0a2a27220 */ /* 0x000fe20000410000 */
[----:B------:R-:W-:Y:S01]  /*9170*/  FMUL.FTZ R209, R194, R206 ;  /* 0x000000cec2d17220 */ /* 0x000fe20000410000 */
[----:B------:R-:W-:Y:S01]  /*9180*/  USHF.R.S32.HI UR34, URZ, 0x1f, UR9 ;  /* 0x0000001fff227899 */ /* 0x000fe20008011409 */
[C---:B------:R-:W-:Y:S01]  /*9190*/  FFMA.FTZ R2, R163.reuse, R192, R2 ;  /* 0x000000c0a3027223 */ /* 0x040fe20000010002 */
[----:B------:R-:W-:Y:S01]  /*91a0*/  FFMA.FTZ R162, R163, R205, -R162 ;  /* 0x000000cda3a27223 */ /* 0x000fe200000108a2 */
[----:B------:R-:W-:-:S02]  /*91b0*/  IMAD R163, R39, R196, UR33 ;  /* 0x0000002127a37e24 */ /* 0x000fc4000f8e02c4 */
[----:B------:R-:W-:Y:S01]  /*91c0*/  FMUL.FTZ R194, R16, UR48 ;  /* 0x0000003010c27c20 */ /* 0x000fe20008410000 */
[----:B------:R-:W-:Y:S01]  /*91d0*/  FFMA.FTZ R190, R63, R190, R2 ;  /* 0x000000be3fbe7223 */ /* 0x000fe20000010002 */
[----:B------:R-:W-:Y:S01]  /*91e0*/  LOP3.LUT R2, R39, UR9, RZ, 0xfc, !PT ;  /* 0x0000000927027c12 */ /* 0x000fe2000f8efcff */
[----:B------:R-:W-:Y:S01]  /*91f0*/  FADD.FTZ R162, R185, R162 ;  /* 0x000000a2b9a27221 */ /* 0x000fe20000010000 */
[----:B------:R-:W-:Y:S01]  /*9200*/  MOV R3, UR34 ;  /* 0x0000002200037c02 */ /* 0x000fe20008000f00 */
[----:B------:R-:W-:Y:S01]  /*9210*/  FMUL.FTZ R185, R17, UR47 ;  /* 0x0000002f11b97c20 */ /* 0x000fe20008410000 */
[----:B0-----:R-:W-:Y:S01]  /*9220*/  MOV R5, UR42 ;  /* 0x0000002a00057c02 */ /* 0x001fe20008000f00 */
[----:B------:R-:W-:Y:S01]  /*9230*/  FMUL.FTZ R6, R144, R162 ;  /* 0x000000a290067220 */ /* 0x000fe20000410000 */
[----:B------:R-:W-:Y:S01]  /*9240*/  FFMA.FTZ R207, R159, UR47, -R194 ;  /* 0x0000002f9fcf7c23 */ /* 0x000fe200080108c2 */
[----:B------:R-:W-:Y:S01]  /*9250*/  FFMA.FTZ R185, R158, UR48, R185 ;  /* 0x000000309eb97c23 */ /* 0x000fe200080100b9 */
[----:B------:R-:W-:Y:S01]  /*9260*/  FFMA.FTZ R187, R187, R8, R209 ;  /* 0x00000008bbbb7223 */ /* 0x000fe200000100d1 */
[----:B------:R-:W-:-:S04]  /*9270*/  IMAD.WIDE.U32 R4, R5, UR8, R2 ;  /* 0x0000000805047c25 */ /* 0x000fc8000f8e0002 */
[-C--:B------:R-:W-:Y:S01]  /*9280*/  FMUL.FTZ R3, R144, R190.reuse ;  /* 0x000000be90037220 */ /* 0x080fe20000410000 */
[C---:B------:R-:W-:Y:S01]  /*9290*/  FFMA.FTZ R6, R145.reuse, R190, R6 ;  /* 0x000000be91067223 */ /* 0x040fe20000010006 */
[----:B------:R-:W-:Y:S01]  /*92a0*/  FMUL.FTZ R144, R16, UR47 ;  /* 0x0000002f10907c20 */ /* 0x000fe20008410000 */
[----:B------:R-:W-:Y:S01]  /*92b0*/  FMUL.FTZ R194, R0, R207 ;  /* 0x000000cf00c27220 */ /* 0x000fe20000410000 */
[----:B------:R-:W-:Y:S01]  /*92c0*/  FFMA.FTZ R3, R145, R162, -R3 ;  /* 0x000000a291037223 */ /* 0x000fe20000010803 */
[----:B------:R-:W-:Y:S01]  /*92d0*/  FFMA.FTZ R188, R65, R188, R6 ;  /* 0x000000bc41bc7223 */ /* 0x000fe20000010006 */
[----:B------:R-:W-:Y:S01]  /*92e0*/  FFMA.FTZ R7, R159, UR48, R144 ;  /* 0x000000309f077c23 */ /* 0x000fe20008010090 */
[----:B------:R-:W-:Y:S01]  /*92f0*/  FMUL.FTZ R145, R17, UR48 ;  /* 0x0000003011917c20 */ /* 0x000fe20008410000 */
[----:B------:R-:W-:Y:S01]  /*9300*/  FADD.FTZ R184, R184, R3 ;  /* 0x00000003b8b87221 */ /* 0x000fe20000010000 */
[----:B------:R-:W-:Y:S01]  /*9310*/  FMUL.FTZ R3, R142, R188 ;  /* 0x000000bc8e037220 */ /* 0x000fe20000410000 */
[----:B------:R-:W-:Y:S01]  /*9320*/  FMUL.FTZ R144, R0, -R7 ;  /* 0x8000000700907220 */ /* 0x000fe20000410000 */
[----:B------:R-:W-:Y:S01]  /*9330*/  FMUL.FTZ R7, R18, UR48 ;  /* 0x0000003012077c20 */ /* 0x000fe20008410000 */
[-C--:B------:R-:W-:Y:S01]  /*9340*/  FMUL.FTZ R6, R142, R184.reuse ;  /* 0x000000b88e067220 */ /* 0x080fe20000410000 */
[C---:B------:R-:W-:Y:S01]  /*9350*/  FFMA.FTZ R3, R143.reuse, R184, -R3 ;  /* 0x000000b88f037223 */ /* 0x040fe20000010803 */
[----:B------:R-:W-:Y:S01]  /*9360*/  FFMA.FTZ R159, R56, -R35, R159 ;  /* 0x80000023389f7223 */ /* 0x000fe2000001009f */
[----:B------:R0:W-:Y:S01]  /*9370*/  STS [R163+0x844], R144 ;  /* 0x00084490a3007388 */ /* 0x0001e20000000800 */
[----:B------:R-:W-:Y:S01]  /*9380*/  FFMA.FTZ R6, R143, R188, R6 ;  /* 0x000000bc8f067223 */ /* 0x000fe20000010006 */
[----:B------:R-:W-:Y:S01]  /*9390*/  FADD.FTZ R180, R180, R3 ;  /* 0x00000003b4b47221 */ /* 0x000fe20000010000 */
[----:B------:R-:W-:Y:S01]  /*93a0*/  FMUL.FTZ R143, R18, UR47 ;  /* 0x0000002f128f7c20 */ /* 0x000fe20008410000 */
[----:B------:R-:W-:Y:S01]  /*93b0*/  FFMA.FTZ R142, R166, UR47, -R7 ;  /* 0x0000002fa68e7c23 */ /* 0x000fe20008010807 */
[----:B------:R-:W-:Y:S01]  /*93c0*/  FFMA.FTZ R186, R67, R186, R6 ;  /* 0x000000ba43ba7223 */ /* 0x000fe20000010006 */
[C---:B------:R-:W-:Y:S01]  /*93d0*/  FMUL.FTZ R3, R140.reuse, R180 ;  /* 0x000000b48c037220 */ /* 0x040fe20000410000 */
[----:B------:R-:W-:Y:S01]  /*93e0*/  FMUL.FTZ R7, R19, UR48 ;  /* 0x0000003013077c20 */ /* 0x000fe20008410000 */
[----:B------:R-:W-:Y:S01]  /*93f0*/  FMUL.FTZ R142, R77, R142 ;  /* 0x0000008e4d8e7220 */ /* 0x000fe20000410000 */
[-C--:B------:R-:W-:Y:S01]  /*9400*/  FMUL.FTZ R6, R140, R186.reuse ;  /* 0x000000ba8c067220 */ /* 0x080fe20000410000 */
[C---:B------:R-:W-:Y:S01]  /*9410*/  FFMA.FTZ R3, R141.reuse, R186, R3 ;  /* 0x000000ba8d037223 */ /* 0x040fe20000010003 */
[----:B0-----:R-:W-:Y:S01]  /*9420*/  FFMA.FTZ R144, R166, UR48, R143 ;  /* 0x00000030a6907c23 */ /* 0x001fe2000801008f */
[----:B------:R-:W-:Y:S01]  /*9430*/  FFMA.FTZ R7, R168, UR47, -R7 ;  /* 0x0000002fa8077c23 */ /* 0x000fe20008010807 */
[----:B------:R-:W-:Y:S01]  /*9440*/  FFMA.FTZ R6, R141, R180, -R6 ;  /* 0x000000b48d067223 */ /* 0x000fe20000010806 */
[----:B------:R-:W-:Y:S01]  /*9450*/  FFMA.FTZ R183, R68, R183, R3 ;  /* 0x000000b744b77223 */ /* 0x000fe20000010003 */
[----:B------:R-:W-:Y:S01]  /*9460*/  FMUL.FTZ R144, R77, -R144 ;  /* 0x800000904d907220 */ /* 0x000fe20000410000 */
[----:B------:R-:W-:Y:S01]  /*9470*/  FMUL.FTZ R3, R19, UR47 ;  /* 0x0000002f13037c20 */ /* 0x000fe20008410000 */
[----:B------:R-:W-:Y:S01]  /*9480*/  FADD.FTZ R179, R179, R6 ;  /* 0x00000006b3b37221 */ /* 0x000fe20000010000 */
[----:B------:R-:W-:Y:S01]  /*9490*/  FMUL.FTZ R140, R76, R7 ;  /* 0x000000074c8c7220 */ /* 0x000fe20000410000 */
[----:B------:R0:W-:Y:S01]  /*94a0*/  STS [R163+0x850], R142 ;  /* 0x0008508ea3007388 */ /* 0x0001e20000000800 */
[----:B------:R-:W-:Y:S01]  /*94b0*/  FFMA.FTZ R3, R168, UR48, R3 ;  /* 0x00000030a8037c23 */ /* 0x000fe20008010003 */
[C---:B------:R-:W-:Y:S01]  /*94c0*/  FMUL.FTZ R6, R138.reuse, R179 ;  /* 0x000000b38a067220 */ /* 0x040fe20000410000 */
[-C--:B------:R-:W-:Y:S01]  /*94d0*/  FMUL.FTZ R138, R138, R183.reuse ;  /* 0x000000b78a8a7220 */ /* 0x080fe20000410000 */
[----:B------:R1:W-:Y:S01]  /*94e0*/  STS [R163+0x854], R144 ;  /* 0x00085490a3007388 */ /* 0x0003e20000000800 */
        /* <DEDUP_REMOVED lines=8> */
[----:B0-----:R-:W-:Y:S01]  /*9570*/  FMUL.FTZ R142, R76, -R3 ;  /* 0x800000034c8e7220 */ /* 0x001fe20000410000 */
[C---:B------:R-:W-:Y:S01]  /*9580*/  FMUL.FTZ R7, R134.reuse, R182 ;  /* 0x000000b686077220 */ /* 0x040fe20000410000 */
[----:B-1----:R-:W-:Y:S01]  /*9590*/  FFMA.FTZ R144, R169, UR47, -R6 ;  /* 0x0000002fa9907c23 */ /* 0x002fe20008010806 */
[-C--:B------:R-:W-:Y:S01]  /*95a0*/  FMUL.FTZ R6, R134, R138.reuse ;  /* 0x0000008a86067220 */ /* 0x080fe20000410000 */
[----:B------:R-:W-:Y:S01]  /*95b0*/  FFMA.FTZ R139, R174, UR48, R139 ;  /* 0x00000030ae8b7c23 */ /* 0x000fe2000801008b */
[----:B------:R-:W-:Y:S01]  /*95c0*/  FFMA.FTZ R134, R135, R138, -R7 ;  /* 0x0000008a87867223 */ /* 0x000fe20000010807 */
[----:B------:R-:W-:Y:S01]  /*95d0*/  FMUL.FTZ R7, R147, UR48 ;  /* 0x0000003093077c20 */ /* 0x000fe20008410000 */
[----:B------:R-:W-:Y:S01]  /*95e0*/  FFMA.FTZ R3, R135, R182, R6 ;  /* 0x000000b687037223 */ /* 0x000fe20000010006 */
[----:B--2---:R-:W-:Y:S01]  /*95f0*/  FMUL.FTZ R140, R74, -R139 ;  /* 0x8000008b4a8c7220 */ /* 0x004fe20000410000 */
[----:B------:R-:W-:Y:S01]  /*9600*/  FADD.FTZ R134, R167, R134 ;  /* 0x00000086a7867221 */ /* 0x000fe20000010000 */
[----:B------:R-:W-:Y:S01]  /*9610*/  FFMA.FTZ R7, R174, UR47, -R7 ;  /* 0x0000002fae077c23 */ /* 0x000fe20008010807 */
[----:B------:R-:W-:Y:S01]  /*9620*/  FFMA.FTZ R175, R70, R175, R3 ;  /* 0x000000af46af7223 */ /* 0x000fe20000010003 */
[----:B------:R-:W-:Y:S01]  /*9630*/  FMUL.FTZ R139, R148, UR48 ;  /* 0x00000030948b7c20 */ /* 0x000fe20008410000 */
[-C--:B------:R-:W-:Y:S01]  /*9640*/  FMUL.FTZ R6, R136, R134.reuse ;  /* 0x0000008688067220 */ /* 0x080fe20000410000 */
[----:B------:R-:W-:Y:S01]  /*9650*/  FFMA.FTZ R145, R158, UR47, -R145 ;  /* 0x0000002f9e917c23 */ /* 0x000fe20008010891 */
[----:B------:R-:W-:Y:S01]  /*9660*/  FMUL.FTZ R3, R136, R175 ;  /* 0x000000af88037220 */ /* 0x000fe20000410000 */
[----:B------:R-:W-:Y:S01]  /*9670*/  FMUL.FTZ R136, R74, R7 ;  /* 0x000000074a887220 */ /* 0x000fe20000410000 */
[C---:B------:R-:W-:Y:S01]  /*9680*/  FFMA.FTZ R6, R137.reuse, R175, R6 ;  /* 0x000000af89067223 */ /* 0x040fe20000010006 */
[----:B------:R-:W-:Y:S01]  /*9690*/  MOV R7, UR43 ;  /* 0x0000002b00077c02 */ /* 0x000fe20008000f00 */
[----:B------:R-:W-:Y:S01]  /*96a0*/  FFMA.FTZ R135, R137, R134, -R3 ;  /* 0x0000008689877223 */ /* 0x000fe20000010803 */
[----:B------:R-:W-:Y:S01]  /*96b0*/  FFMA.FTZ R158, R59, -R30, R158 ;  /* 0x8000001e3b9e7223 */ /* 0x000fe2000001009e */
[----:B------:R-:W-:Y:S01]  /*96c0*/  FFMA.FTZ R3, R71, R172, R6 ;  /* 0x000000ac47037223 */ /* 0x000fe20000010006 */
[----:B------:R-:W-:Y:S01]  /*96d0*/  LEA R6, P1, R4, UR16, 0x2 ;  /* 0x0000001004067c11 */ /* 0x000fe2000f8210ff */
[----:B------:R-:W-:Y:S01]  /*96e0*/  FADD.FTZ R135, R164, R135 ;  /* 0x00000087a4877221 */ /* 0x000fe20000010000 */
[----:B------:R-:W-:-:S02]  /*96f0*/  IMAD R7, R7, UR8, R5 ;  /* 0x0000000807077c24 */ /* 0x000fc4000f8e0205 */
[C---:B------:R-:W-:Y:S01]  /*9700*/  FMUL.FTZ R5, R116.reuse, R3 ;  /* 0x0000000374057220 */ /* 0x040fe20000410000 */
[----:B------:R-:W-:Y:S01]  /*9710*/  FFMA.FTZ R166, R55, -R34, R166 ;  /* 0x8000002237a67223 */ /* 0x000fe200000100a6 */
[-C--:B------:R-:W-:Y:S01]  /*9720*/  FMUL.FTZ R116, R116, R135.reuse ;  /* 0x0000008774747220 */ /* 0x080fe20000410000 */
[----:B------:R0:W-:Y:S01]  /*9730*/  STS [R163+0x840], R194 ;  /* 0x000840c2a3007388 */ /* 0x0001e20000000800 */
[----:B------:R-:W-:Y:S01]  /*9740*/  FFMA.FTZ R5, R118, R135, -R5 ;  /* 0x0000008776057223 */ /* 0x000fe20000010805 */
[----:B------:R-:W-:Y:S01]  /*9750*/  LEA.HI.X R7, R4, UR17, R7, 0x2, P1 ;  /* 0x0000001104077c11 */ /* 0x000fe200088f1407 */
[----:B------:R-:W-:Y:S01]  /*9760*/  FFMA.FTZ R137, R118, R3, R116 ;  /* 0x0000000376897223 */ /* 0x000fe20000010074 */
[----:B------:R-:W-:Y:S01]  /*9770*/  FFMA.FTZ R118, R176, UR48, R141 ;  /* 0x00000030b0767c23 */ /* 0x000fe2000801008d */
[----:B------:R-:W-:Y:S01]  /*9780*/  FADD.FTZ R5, R152, R5 ;  /* 0x0000000598057221 */ /* 0x000fe20000010000 */
[----:B------:R-:W-:Y:S01]  /*9790*/  FFMA.FTZ R116, R176, UR47, -R139 ;  /* 0x0000002fb0747c23 */ /* 0x000fe2000801088b */
[----:B------:R-:W-:Y:S01]  /*97a0*/  FFMA.FTZ R165, R72, R165, R137 ;  /* 0x000000a548a57223 */ /* 0x000fe20000010089 */
[----:B------:R-:W-:Y:S01]  /*97b0*/  FMUL.FTZ R118, R73, -R118 ;  /* 0x8000007649767220 */ /* 0x000fe20000410000 */
[C---:B------:R-:W-:Y:S01]  /*97c0*/  FMUL.FTZ R4, R120.reuse, R5 ;  /* 0x0000000578047220 */ /* 0x040fe20000410000 */
[----:B------:R-:W-:Y:S01]  /*97d0*/  FMUL.FTZ R137, R149, UR48 ;  /* 0x0000003095897c20 */ /* 0x000fe20008410000 */
[-C--:B------:R-:W-:Y:S01]  /*97e0*/  FMUL.FTZ R120, R120, R165.reuse ;  /* 0x000000a578787220 */ /* 0x080fe20000410000 */
[----:B------:R-:W-:Y:S01]  /*97f0*/  FMUL.FTZ R116, R73, R116 ;  /* 0x0000007449747220 */ /* 0x000fe20000410000 */
[C---:B------:R-:W-:Y:S01]  /*9800*/  FFMA.FTZ R4, R121.reuse, R165, R4 ;  /* 0x000000a579047223 */ /* 0x040fe20000010004 */
[----:B------:R-:W-:Y:S01]  /*9810*/  STS [R163+0x874], R118 ;  /* 0x00087476a3007388 */ /* 0x000fe20000000800 */
[----:B------:R-:W-:Y:S01]  /*9820*/  FFMA.FTZ R120, R121, R5, -R120 ;  /* 0x0000000579787223 */ /* 0x000fe20000010878 */
[----:B------:R-:W-:Y:S01]  /*9830*/  FFMA.FTZ R137, R178, UR47, -R137 ;  /* 0x0000002fb2897c23 */ /* 0x000fe20008010889 */
[----:B------:R-:W-:Y:S01]  /*9840*/  FFMA.FTZ R160, R73, R160, R4 ;  /* 0x000000a049a07223 */ /* 0x000fe20000010004 */
[----:B------:R1:W-:Y:S01]  /*9850*/  STS [R163+0x870], R116 ;  /* 0x00087074a3007388 */ /* 0x0003e20000000800 */
[----:B------:R-:W-:Y:S01]  /*9860*/  FADD.FTZ R151, R151, R120 ;  /* 0x0000007897977221 */ /* 0x000fe20000010000 */
[----:B------:R-:W-:Y:S01]  /*9870*/  FMUL.FTZ R120, R72, R137 ;  /* 0x0000008948787220 */ /* 0x000fe20000410000 */
[----:B------:R-:W-:Y:S01]  /*9880*/  FMUL.FTZ R137, R149, UR47 ;  /* 0x0000002f95897c20 */ /* 0x000fe20008410000 */
[----:B0-----:R-:W-:Y:S01]  /*9890*/  FMUL.FTZ R194, R78, R145 ;  /* 0x000000914ec27220 */ /* 0x001fe20000410000 */
[CC--:B------:R-:W-:Y:S01]  /*98a0*/  FMUL.FTZ R4, R122.reuse, R151.reuse ;  /* 0x000000977a047220 */ /* 0x0c0fe20000410000 */
[-C--:B------:R-:W-:Y:S01]  /*98b0*/  FMUL.FTZ R122, R122, R160.reuse ;  /* 0x000000a07a7a7220 */ /* 0x080fe20000410000 */
[----:B------:R-:W-:Y:S01]  /*98c0*/  FFMA.FTZ R137, R178, UR48, R137 ;  /* 0x00000030b2897c23 */ /* 0x000fe20008010089 */
[----:B------:R0:W-:Y:S01]  /*98d0*/  STS [R163+0x878], R120 ;  /* 0x00087878a3007388 */ /* 0x0001e20000000800 */
[C---:B------:R-:W-:Y:S01]  /*98e0*/  FFMA.FTZ R121, R123.reuse, R160, R4 ;  /* 0x000000a07b797223 */ /* 0x040fe20000010004 */
[----:B------:R-:W-:Y:S01]  /*98f0*/  FFMA.FTZ R122, R123, R151, -R122 ;  /* 0x000000977b7a7223 */ /* 0x000fe2000001087a */
[----:B------:R-:W-:Y:S01]  /*9900*/  FMUL.FTZ R4, R170, UR48 ;  /* 0x00000030aa047c20 */ /* 0x000fe20008410000 */
[----:B-1----:R-:W-:Y:S01]  /*9910*/  FMUL.FTZ R116, R72, -R137 ;  /* 0x8000008948747220 */ /* 0x002fe20000410000 */
[----:B------:R-:W-:Y:S01]  /*9920*/  FFMA.FTZ R155, R74, R155, R121 ;  /* 0x0000009b4a9b7223 */ /* 0x000fe20000010079 */
[----:B------:R-:W-:Y:S01]  /*9930*/  FADD.FTZ R15, R15, R122 ;  /* 0x0000007a0f0f7221 */ /* 0x000fe20000010000 */
[----:B------:R-:W-:Y:S01]  /*9940*/  FFMA.FTZ R118, R181, UR47, -R4 ;  /* 0x0000002fb5767c23 */ /* 0x000fe20008010804 */
[----:B------:R-:W-:Y:S01]  /*9950*/  FMUL.FTZ R122, R170, UR47 ;  /* 0x0000002faa7a7c20 */ /* 0x000fe20008410000 */
[----:B------:R1:W-:Y:S01]  /*9960*/  STS [R163+0x87c], R116 ;  /* 0x00087c74a3007388 */ /* 0x0003e20000000800 */
[C---:B------:R-:W-:Y:S01]  /*9970*/  FMUL.FTZ R4, R124.reuse, R15 ;  /* 0x0000000f7c047220 */ /* 0x040fe20000410000 */
[-C--:B------:R-:W-:Y:S01]  /*9980*/  FMUL.FTZ R124, R124, R155.reuse ;  /* 0x0000009b7c7c7220 */ /* 0x080fe20000410000 */
[----:B------:R-:W-:Y:S01]  /*9990*/  FMUL.FTZ R118, R71, R118 ;  /* 0x0000007647767220 */ /* 0x000fe20000410000 */
[----:B0-----:R-:W-:Y:S01]  /*99a0*/  FMUL.FTZ R120, R173, UR48 ;  /* 0x00000030ad787c20 */ /* 0x001fe20008410000 */
[C---:B------:R-:W-:Y:S01]  /*99b0*/  FFMA.FTZ R4, R125.reuse, R155, R4 ;  /* 0x0000009b7d047223 */ /* 0x040fe20000010004 */
[----:B------:R-:W-:Y:S01]  /*99c0*/  FFMA.FTZ R125, R125, R15, -R124 ;  /* 0x0000000f7d7d7223 */ /* 0x000fe2000001087c */
[----:B------:R-:W-:Y:S01]  /*99d0*/  FMUL.FTZ R124, R173, UR47 ;  /* 0x0000002fad7c7c20 */ /* 0x000fe20008410000 */
[----:B------:R0:W-:Y:S01]  /*99e0*/  STS [R163+0x880], R118 ;  /* 0x00088076a3007388 */ /* 0x0001e20000000800 */
[----:B------:R-:W-:Y:S01]  /*99f0*/  FFMA.FTZ R154, R75, R154, R4 ;  /* 0x0000009a4b9a7223 */ /* 0x000fe20000010004 */
[----:B------:R-:W-:Y:S01]  /*9a00*/  FADD.FTZ R14, R14, R125 ;  /* 0x0000007d0e0e7221 */ /* 0x000fe20000010000 */
[C---:B------:R-:W-:Y:S01]  /*9a10*/  FFMA.FTZ R137, R189.reuse, UR48, R124 ;  /* 0x00000030bd897c23 */ /* 0x040fe2000801007c */
[----:B------:R-:W-:Y:S01]  /*9a20*/  FFMA.FTZ R125, R189, UR47, -R120 ;  /* 0x0000002fbd7d7c23 */ /* 0x000fe20008010878 */
[C---:B------:R-:W-:Y:S01]  /*9a30*/  FMUL.FTZ R123, R126.reuse, R154 ;  /* 0x0000009a7e7b7220 */ /* 0x040fe20000410000 */
[----:B------:R-:W-:Y:S01]  /*9a40*/  FMUL.FTZ R4, R126, R14 ;  /* 0x0000000e7e047220 */ /* 0x000fe20000410000 */
[----:B------:R-:W-:Y:S01]  /*9a50*/  FFMA.FTZ R122, R181, UR48, R122 ;  /* 0x00000030b57a7c23 */ /* 0x000fe2000801007a */
[C---:B-1----:R-:W-:Y:S01]  /*9a60*/  FMUL.FTZ R116, R70.reuse, R125 ;  /* 0x0000007d46747220 */ /* 0x042fe20000410000 */
[----:B------:R-:W-:Y:S01]  /*9a70*/  FMUL.FTZ R125, R191, UR47 ;  /* 0x0000002fbf7d7c20 */ /* 0x000fe20008410000 */
[C---:B------:R-:W-:Y:S01]  /*9a80*/  FFMA.FTZ R121, R127.reuse, R154, R4 ;  /* 0x0000009a7f797223 */ /* 0x040fe20000010004 */
[----:B------:R-:W-:Y:S01]  /*9a90*/  FFMA.FTZ R4, R127, R14, -R123 ;  /* 0x0000000e7f047223 */ /* 0x000fe2000001087b */
[----:B------:R-:W-:Y:S01]  /*9aa0*/  FMUL.FTZ R123, R191, UR48 ;  /* 0x00000030bf7b7c20 */ /* 0x000fe20008410000 */
[----:B0-----:R-:W-:Y:S01]  /*9ab0*/  FMUL.FTZ R118, R70, -R137 ;  /* 0x8000008946767220 */ /* 0x001fe20000410000 */
[----:B------:R-:W-:Y:S01]  /*9ac0*/  FFMA.FTZ R157, R76, R157, R121 ;  /* 0x0000009d4c9d7223 */ /* 0x000fe20000010079 */
[----:B------:R-:W-:Y:S01]  /*9ad0*/  FADD.FTZ R13, R13, R4 ;  /* 0x000000040d0d7221 */ /* 0x000fe20000010000 */
[C---:B------:R-:W-:Y:S01]  /*9ae0*/  FFMA.FTZ R123, R198.reuse, UR47, -R123 ;  /* 0x0000002fc67b7c23 */ /* 0x040fe2000801087b */
        /* <DEDUP_REMOVED lines=8> */
[----:B------:R-:W-:Y:S01]  /*9b70*/  FMUL.FTZ R122, R71, -R122 ;  /* 0x8000007a477a7220 */ /* 0x000fe20000410000 */
[----:B------:R-:W-:Y:S01]  /*9b80*/  FFMA.FTZ R120, R195, UR47, -R120 ;  /* 0x0000002fc3787c23 */ /* 0x000fe20008010878 */
[----:B------:R-:W-:Y:S01]  /*9b90*/  FFMA.FTZ R156, R77, R156, R4 ;  /* 0x0000009c4d9c7223 */ /* 0x000fe20000010004 */
[----:B------:R-:W-:Y:S01]  /*9ba0*/  FADD.FTZ R121, R12, R121 ;  /* 0x000000790c797221 */ /* 0x000fe20000010000 */
[----:B------:R-:W-:Y:S01]  /*9bb0*/  FMUL.FTZ R12, R68, R123 ;  /* 0x0000007b440c7220 */ /* 0x000fe20000410000 */
[----:B------:R1:W-:Y:S01]  /*9bc0*/  STS [R163+0x884], R122 ;  /* 0x0008847aa3007388 */ /* 0x0003e20000000800 */
[----:B------:R-:W-:Y:S01]  /*9bd0*/  FMUL.FTZ R120, R69, R120 ;  /* 0x0000007845787220 */ /* 0x000fe20000410000 */
[C---:B------:R-:W-:Y:S01]  /*9be0*/  FMUL.FTZ R4, R130.reuse, R121 ;  /* 0x0000007982047220 */ /* 0x040fe20000410000 */
[-C--:B------:R-:W-:Y:S01]  /*9bf0*/  FMUL.FTZ R130, R130, R156.reuse ;  /* 0x0000009c82827220 */ /* 0x080fe20000410000 */
[----:B0-----:R-:W-:Y:S01]  /*9c00*/  FMUL.FTZ R116, R68, -R125 ;  /* 0x8000007d44747220 */ /* 0x001fe20000410000 */
[----:B------:R0:W-:Y:S01]  /*9c10*/  STS [R163+0x898], R12 ;  /* 0x0008980ca3007388 */ /* 0x0001e20000000800 */
[C---:B------:R-:W-:Y:S01]  /*9c20*/  FFMA.FTZ R123, R131.reuse, R156, R4 ;  /* 0x0000009c837b7223 */ /* 0x040fe20000010004 */
[----:B------:R-:W-:Y:S01]  /*9c30*/  FFMA.FTZ R130, R131, R121, -R130 ;  /* 0x0000007983827223 */ /* 0x000fe20000010882 */
[----:B------:R-:W-:Y:S01]  /*9c40*/  FMUL.FTZ R4, R193, UR48 ;  /* 0x00000030c1047c20 */ /* 0x000fe20008410000 */
[----:B------:R2:W-:Y:S01]  /*9c50*/  STS [R163+0x89c], R116 ;  /* 0x00089c74a3007388 */ /* 0x0005e20000000800 */
[----:B------:R-:W-:Y:S01]  /*9c60*/  FFMA.FTZ R153, R78, R153, R123 ;  /* 0x000000994e997223 */ /* 0x000fe2000001007b */
[----:B------:R-:W-:Y:S01]  /*9c70*/  FADD.FTZ R123, R11, R130 ;  /* 0x000000820b7b7221 */ /* 0x000fe20000010000 */
[----:B------:R-:W-:Y:S01]  /*9c80*/  FFMA.FTZ R118, R197, UR47, -R4 ;  /* 0x0000002fc5767c23 */ /* 0x000fe20008010804 */
[----:B------:R-:W-:Y:S01]  /*9c90*/  FMUL.FTZ R131, R121, R34 ;  /* 0x0000002279837220 */ /* 0x000fe20000410000 */
[----:B-1----:R-:W-:Y:S01]  /*9ca0*/  FMUL.FTZ R122, R193, UR47 ;  /* 0x0000002fc17a7c20 */ /* 0x002fe20008410000 */
[C---:B------:R-:W-:Y:S01]  /*9cb0*/  FMUL.FTZ R4, R132.reuse, R123 ;  /* 0x0000007b84047220 */ /* 0x040fe20000410000 */
[-C--:B------:R-:W-:Y:S01]  /*9cc0*/  FMUL.FTZ R132, R132, R153.reuse ;  /* 0x0000009984847220 */ /* 0x080fe20000410000 */
[----:B------:R-:W-:Y:S01]  /*9cd0*/  FMUL.FTZ R118, R67, R118 ;  /* 0x0000007643767220 */ /* 0x000fe20000410000 */
[----:B------:R-:W-:Y:S01]  /*9ce0*/  FMUL.FTZ R124, R177, UR47 ;  /* 0x0000002fb17c7c20 */ /* 0x000fe20008410000 */
[C---:B------:R-:W-:Y:S01]  /*9cf0*/  FFMA.FTZ R11, R133.reuse, R153, R4 ;  /* 0x00000099850b7223 */ /* 0x040fe20000010004 */
[----:B------:R-:W-:Y:S01]  /*9d00*/  FFMA.FTZ R133, R133, R123, -R132 ;  /* 0x0000007b85857223 */ /* 0x000fe20000010884 */
[----:B------:R-:W-:Y:S01]  /*9d10*/  FFMA.FTZ R122, R197, UR48, R122 ;  /* 0x00000030c57a7c23 */ /* 0x000fe2000801007a */
[----:B------:R1:W-:Y:S01]  /*9d20*/  STS [R163+0x8a0], R118 ;  /* 0x0008a076a3007388 */ /* 0x0003e20000000800 */
[----:B------:R-:W-:Y:S01]  /*9d30*/  FFMA.FTZ R161, R0, R161, R11 ;  /* 0x000000a100a17223 */ /* 0x000fe2000001000b */
[----:B------:R-:W-:Y:S01]  /*9d40*/  FADD.FTZ R4, R10, R133 ;  /* 0x000000850a047221 */ /* 0x000fe20000010000 */
[----:B------:R-:W-:Y:S01]  /*9d50*/  FMUL.FTZ R11, R153, R30 ;  /* 0x0000001e990b7220 */ /* 0x000fe20000410000 */
[----:B------:R-:W-:Y:S01]  /*9d60*/  FMUL.FTZ R133, R18, R131 ;  /* 0x0000008312857220 */ /* 0x000fe20000410000 */
[-C--:B------:R-:W-:Y:S01]  /*9d70*/  FMUL.FTZ R10, R161, R35.reuse ;  /* 0x00000023a10a7220 */ /* 0x080fe20000410000 */
[----:B0-----:R-:W-:Y:S01]  /*9d80*/  FMUL.FTZ R12, R4, R35 ;  /* 0x00000023040c7220 */ /* 0x001fe20000410000 */
[-C--:B------:R-:W-:Y:S01]  /*9d90*/  FMUL.FTZ R125, R17, R11.reuse ;  /* 0x0000000b117d7220 */ /* 0x080fe20000410000 */
[----:B------:R0:W-:Y:S01]  /*9da0*/  STS [R163+0x890], R120 ;  /* 0x00089078a3007388 */ /* 0x0001e20000000800 */
[C---:B--2---:R-:W-:Y:S01]  /*9db0*/  FMUL.FTZ R116, R16.reuse, R10 ;  /* 0x0000000a10747220 */ /* 0x044fe20000410000 */
[----:B-1----:R-:W-:Y:S01]  /*9dc0*/  FMUL.FTZ R118, R123, R30 ;  /* 0x0000001e7b767220 */ /* 0x002fe20000410000 */
[----:B------:R-:W-:Y:S01]  /*9dd0*/  FFMA.FTZ R124, R195, UR48, R124 ;  /* 0x00000030c37c7c23 */ /* 0x000fe2000801007c */
[----:B------:R-:W-:Y:S01]  /*9de0*/  FMUL.FTZ R122, R67, -R122 ;  /* 0x8000007a437a7220 */ /* 0x000fe20000410000 */
[-C--:B------:R-:W-:Y:S01]  /*9df0*/  FFMA.FTZ R116, R159, R12.reuse, -R116 ;  /* 0x0000000c9f747223 */ /* 0x080fe20000010874 */
[----:B------:R-:W-:Y:S01]  /*9e00*/  FMUL.FTZ R12, R16, R12 ;  /* 0x0000000c100c7220 */ /* 0x000fe20000410000 */
[CC--:B------:R-:W-:Y:S01]  /*9e10*/  FFMA.FTZ R129, R158.reuse, R118.reuse, -R125 ;  /* 0x000000769e817223 */ /* 0x0c0fe2000001087d */
[----:B------:R-:W-:Y:S01]  /*9e20*/  FMUL.FTZ R125, R17, R118 ;  /* 0x00000076117d7220 */ /* 0x000fe20000410000 */
[----:B------:R-:W-:Y:S01]  /*9e30*/  FADD.FTZ R116, RZ, R116 ;  /* 0x00000074ff747221 */ /* 0x000fe20000010000 */
[----:B------:R-:W-:Y:S01]  /*9e40*/  FFMA.FTZ R12, R159, R10, R12 ;  /* 0x0000000a9f0c7223 */ /* 0x000fe2000001000c */
[----:B0-----:R-:W-:Y:S01]  /*9e50*/  FMUL.FTZ R120, R199, UR48 ;  /* 0x00000030c7787c20 */ /* 0x001fe20008410000 */
[----:B------:R-:W-:Y:S01]  /*9e60*/  FFMA.FTZ R127, R158, R11, R125 ;  /* 0x0000000b9e7f7223 */ /* 0x000fe2000001007d */
[----:B------:R-:W-:Y:S01]  /*9e70*/  FMUL.FTZ R125, R156, R34 ;  /* 0x000000229c7d7220 */ /* 0x000fe20000410000 */
[----:B------:R-:W-:Y:S01]  /*9e80*/  FADD.FTZ R12, RZ, R12 ;  /* 0x0000000cff0c7221 */ /* 0x000fe20000010000 */
[----:B------:R-:W-:Y:S01]  /*9e90*/  FFMA.FTZ R120, R201, UR47, -R120 ;  /* 0x0000002fc9787c23 */ /* 0x000fe20008010878 */
[----:B------:R0:W-:Y:S01]  /*9ea0*/  STS [R163+0x848], R194 ;  /* 0x000848c2a3007388 */ /* 0x0001e20000000800 */
[-C--:B------:R-:W-:Y:S01]  /*9eb0*/  FFMA.FTZ R133, R166, R125.reuse, R133 ;  /* 0x0000007da6857223 */ /* 0x080fe20000010085 */
[----:B------:R-:W-:Y:S01]  /*9ec0*/  FADD.FTZ R12, R12, R127 ;  /* 0x0000007f0c0c7221 */ /* 0x000fe20000010000 */
[----:B------:R-:W-:Y:S01]  /*9ed0*/  FMUL.FTZ R118, R18, R125 ;  /* 0x0000007d12767220 */ /* 0x000fe20000410000 */
[----:B------:R-:W-:Y:S01]  /*9ee0*/  FMUL.FTZ R124, R69, -R124 ;  /* 0x8000007c457c7220 */ /* 0x000fe20000410000 */
[----:B------:R1:W-:Y:S01]  /*9ef0*/  STS [R163+0x8a4], R122 ;  /* 0x0008a47aa3007388 */ /* 0x0003e20000000800 */
[----:B------:R-:W-:Y:S01]  /*9f00*/  FADD.FTZ R133, R12, R133 ;  /* 0x000000850c857221 */ /* 0x000fe20000010000 */
[-C--:B------:R-:W-:Y:S01]  /*9f10*/  FMUL.FTZ R12, R157, R28.reuse ;  /* 0x0000001c9d0c7220 */ /* 0x080fe20000410000 */
[----:B------:R-:W-:Y:S01]  /*9f20*/  FADD.FTZ R129, R116, R129 ;  /* 0x0000008174817221 */ /* 0x000fe20000010000 */
[----:B------:R-:W-:Y:S01]  /*9f30*/  FFMA.FTZ R118, R166, R131, -R118 ;  /* 0x00000083a6767223 */ /* 0x000fe20000010876 */
[----:B0-----:R-:W-:Y:S01]  /*9f40*/  FMUL.FTZ R194, R146, UR47 ;  /* 0x0000002f92c27c20 */ /* 0x001fe20008410000 */
[-C--:B------:R-:W-:Y:S01]  /*9f50*/  FMUL.FTZ R116, R154, R33.reuse ;  /* 0x000000219a747220 */ /* 0x080fe20000410000 */
[----:B------:R-:W-:Y:S01]  /*9f60*/  FFMA.FTZ R168, R117, -R28, R168 ;  /* 0x8000001c75a87223 */ /* 0x000fe200000100a8 */
[----:B------:R-:W-:Y:S01]  /*9f70*/  FMUL.FTZ R131, R19, R12 ;  /* 0x0000000c13837220 */ /* 0x000fe20000410000 */
[----:B------:R-:W-:Y:S01]  /*9f80*/  FFMA.FTZ R194, R169, UR48, R194 ;  /* 0x00000030a9c27c23 */ /* 0x000fe200080100c2 */
[----:B-1----:R-:W-:Y:S01]  /*9f90*/  FMUL.FTZ R122, R65, R120 ;  /* 0x00000078417a7220 */ /* 0x002fe20000410000 */
[----:B------:R-:W-:Y:S01]  /*9fa0*/  FMUL.FTZ R120, R13, R28 ;  /* 0x0000001c0d787220 */ /* 0x000fe20000410000 */
[----:B------:R0:W-:Y:S01]  /*9fb0*/  STS [R163+0x894], R124 ;  /* 0x0008947ca3007388 */ /* 0x0001e20000000800 */
[-C--:B------:R-:W-:Y:S01]  /*9fc0*/  FFMA.FTZ R169, R58, -R33.reuse, R169 ;  /* 0x800000213aa97223 */ /* 0x080fe200000100a9 */
[----:B------:R-:W-:Y:S01]  /*9fd0*/  FMUL.FTZ R126, R146, R116 ;  /* 0x00000074927e7220 */ /* 0x000fe20000410000 */
[-C--:B------:R-:W-:Y:S01]  /*9fe0*/  FFMA.FTZ R131, R168, R120.reuse, -R131 ;  /* 0x00000078a8837223 */ /* 0x080fe20000010883 */
[----:B------:R-:W-:Y:S01]  /*9ff0*/  FADD.FTZ R118, R129, R118 ;  /* 0x0000007681767221 */ /* 0x000fe20000010000 */
[----:B------:R-:W-:Y:S01]  /*a000*/  FMUL.FTZ R127, R19, R120 ;  /* 0x00000078137f7220 */ /* 0x000fe20000410000 */
[----:B------:R1:W-:Y:S01]  /*a010*/  STS [R163+0x8a8], R122 ;  /* 0x0008a87aa3007388 */ /* 0x0003e20000000800 */
[-C--:B------:R-:W-:Y:S01]  /*a020*/  FMUL.FTZ R120, R15, R26.reuse ;  /* 0x0000001a0f787220 */ /* 0x080fe20000410000 */
[----:B------:R-:W-:Y:S01]  /*a030*/  FADD.FTZ R131, R118, R131 ;  /* 0x0000008376837221 */ /* 0x000fe20000010000 */
[----:B------:R-:W-:Y:S01]  /*a040*/  FMUL.FTZ R118, R155, R26 ;  /* 0x0000001a9b767220 */ /* 0x000fe20000410000 */
[----:B0-----:R-:W-:Y:S01]  /*a050*/  FMUL.FTZ R124, R14, R33 ;  /* 0x000000210e7c7220 */ /* 0x001fe20000410000 */
[-C--:B------:R-:W-:Y:S01]  /*a060*/  FMUL.FTZ R139, R151, R32.reuse ;  /* 0x00000020978b7220 */ /* 0x080fe20000410000 */
[----:B------:R-:W-:Y:S01]  /*a070*/  FFMA.FTZ R176, R57, -R32, R176 ;  /* 0x8000002039b07223 */ /* 0x000fe200000100b0 */
[----:B------:R-:W-:Y:S01]  /*a080*/  FMUL.FTZ R128, R199, UR47 ;  /* 0x0000002fc7807c20 */ /* 0x000fe20008410000 */
[-C--:B------:R-:W-:Y:S01]  /*a090*/  FFMA.FTZ R126, R169, R124.reuse, -R126 ;  /* 0x0000007ca97e7223 */ /* 0x080fe2000001087e */
[----:B------:R-:W-:Y:S01]  /*a0a0*/  FMUL.FTZ R124, R146, R124 ;  /* 0x0000007c927c7220 */ /* 0x000fe20000410000 */
[----:B-1----:R-:W-:Y:S01]  /*a0b0*/  FFMA.FTZ R122, R168, R12, R127 ;  /* 0x0000000ca87a7223 */ /* 0x002fe2000001007f */
[----:B------:R-:W-:Y:S01]  /*a0c0*/  FFMA.FTZ R127, R109, -R26, R174 ;  /* 0x8000001a6d7f7223 */ /* 0x000fe200000100ae */
[----:B------:R-:W-:Y:S01]  /*a0d0*/  FMUL.FTZ R141, R148, R139 ;  /* 0x0000008b948d7220 */ /* 0x000fe20000410000 */
[----:B------:R-:W-:Y:S01]  /*a0e0*/  FFMA.FTZ R129, R169, R116, R124 ;  /* 0x00000074a9817223 */ /* 0x000fe2000001007c */
[----:B------:R-:W-:Y:S01]  /*a0f0*/  FMUL.FTZ R124, R147, R118 ;  /* 0x00000076937c7220 */ /* 0x000fe20000410000 */
[----:B------:R-:W-:Y:S01]  /*a100*/  FADD.FTZ R122, R133, R122 ;  /* 0x0000007a857a7221 */ /* 0x000fe20000010000 */
[----:B------:R-:W-:Y:S01]  /*a110*/  FFMA.FTZ R128, R201, UR48, R128 ;  /* 0x00000030c9807c23 */ /* 0x000fe20008010080 */
[----:B------:R-:W-:Y:S01]  /*a120*/  FADD.FTZ R126, R131, R126 ;  /* 0x0000007e837e7221 */ /* 0x000fe20000010000 */
[-C--:B------:R-:W-:Y:S01]  /*a130*/  FFMA.FTZ R137, R127, R120.reuse, -R124 ;  /* 0x000000787f897223 */ /* 0x080fe2000001087c */
[----:B------:R-:W-:Y:S01]  /*a140*/  FMUL.FTZ R120, R147, R120 ;  /* 0x0000007893787220 */ /* 0x000fe20000410000 */
[----:B------:R-:W-:Y:S01]  /*a150*/  FADD.FTZ R122, R122, R129 ;  /* 0x000000817a7a7221 */ /* 0x000fe20000010000 */
[----:B------:R-:W-:Y:S01]  /*a160*/  FMUL.FTZ R129, R160, R32 ;  /* 0x00000020a0817220 */ /* 0x000fe20000410000 */
[----:B------:R-:W-:Y:S01]  /*a170*/  FMUL.FTZ R124, R5, R24 ;  /* 0x00000018057c7220 */ /* 0x000fe20000410000 */
[----:B------:R-:W-:Y:S01]  /*a180*/  FFMA.FTZ R133, R127, R118, R120 ;  /* 0x000000767f857223 */ /* 0x000fe20000010078 */
[----:B------:R-:W-:Y:S01]  /*a190*/  FMUL.FTZ R132, R65, -R128 ;  /* 0x8000008041847220 */ /* 0x000fe20000410000 */
[-C--:B------:R-:W-:Y:S01]  /*a1a0*/  FFMA.FTZ R141, R176, R129.reuse, R141 ;  /* 0x00000081b08d7223 */ /* 0x080fe2000001008d */
[----:B------:R-:W-:Y:S01]  /*a1b0*/  FMUL.FTZ R120, R148, R129 ;  /* 0x0000008194787220 */ /* 0x000fe20000410000 */
[----:B------:R-:W-:Y:S01]  /*a1c0*/  FADD.FTZ R122, R122, R133 ;  /* 0x000000857a7a7221 */ /* 0x000fe20000010000 */
[-C--:B------:R-:W-:Y:S01]  /*a1d0*/  FFMA.FTZ R181, R60, -R31.reuse, R181 ;  /* 0x8000001f3cb57223 */ /* 0x080fe200000100b5 */
[----:B------:R-:W-:Y:S01]  /*a1e0*/  FMUL.FTZ R128, R135, R31 ;  /* 0x0000001f87807220 */ /* 0x000fe20000410000 */
[----:B------:R-:W-:Y:S01]  /*a1f0*/  FFMA.FTZ R139, R176, R139, -R120 ;  /* 0x0000008bb08b7223 */ /* 0x000fe20000010878 */
[----:B------:R-:W-:Y:S01]  /*a200*/  FADD.FTZ R141, R122, R141 ;  /* 0x0000008d7a8d7221 */ /* 0x000fe20000010000 */
[----:B------:R-:W-:Y:S01]  /*a210*/  FMUL.FTZ R122, R3, R31 ;  /* 0x0000001f037a7220 */ /* 0x000fe20000410000 */
[-C--:B------:R-:W-:Y:S01]  /*a220*/  FFMA.FTZ R178, R103, -R24.reuse, R178 ;  /* 0x8000001867b27223 */ /* 0x080fe200000100b2 */
[----:B------:R-:W-:Y:S01]  /*a230*/  FMUL.FTZ R120, R165, R24 ;  /* 0x00000018a5787220 */ /* 0x000fe20000410000 */
[C---:B------:R-:W-:Y:S01]  /*a240*/  FMUL.FTZ R131, R149.reuse, R124 ;  /* 0x0000007c95837220 */ /* 0x040fe20000410000 */
[----:B------:R-:W-:Y:S01]  /*a250*/  FMUL.FTZ R130, R170, R122 ;  /* 0x0000007aaa827220 */ /* 0x000fe20000410000 */
[----:B------:R-:W-:Y:S01]  /*a260*/  FADD.FTZ R126, R126, R137 ;  /* 0x000000897e7e7221 */ /* 0x000fe20000010000 */
[----:B------:R-:W-:Y:S01]  /*a270*/  FMUL.FTZ R133, R149, R120 ;  /* 0x0000007895857220 */ /* 0x000fe20000410000 */
[----:B------:R0:W-:Y:S01]  /*a280*/  STS [R163+0x868], R136 ;  /* 0x00086888a3007388 */ /* 0x0001e20000000800 */
[-C--:B------:R-:W-:Y:S01]  /*a290*/  FFMA.FTZ R137, R181, R128.reuse, -R130 ;  /* 0x00000080b5897223 */ /* 0x080fe20000010882 */
[----:B------:R-:W-:Y:S01]  /*a2a0*/  FMUL.FTZ R130, R170, R128 ;  /* 0x00000080aa827220 */ /* 0x000fe20000410000 */
[C---:B------:R-:W-:Y:S01]  /*a2b0*/  FFMA.FTZ R128, R178.reuse, R120, R131 ;  /* 0x00000078b2807223 */ /* 0x040fe20000010083 */
[----:B------:R-:W-:Y:S01]  /*a2c0*/  FFMA.FTZ R133, R178, R124, -R133 ;  /* 0x0000007cb2857223 */ /* 0x000fe20000010885 */
[-C--:B------:R-:W-:Y:S01]  /*a2d0*/  FMUL.FTZ R124, R175, R23.reuse ;  /* 0x00000017af7c7220 */ /* 0x080fe20000410000 */
[----:B------:R-:W-:Y:S01]  /*a2e0*/  FFMA.FTZ R131, R181, R122, R130 ;  /* 0x0000007ab5837223 */ /* 0x000fe20000010082 */
[----:B------:R-:W-:Y:S01]  /*a2f0*/  FADD.FTZ R128, R141, R128 ;  /* 0x000000808d807221 */ /* 0x000fe20000010000 */
[----:B------:R1:W-:Y:S01]  /*a300*/  STS [R163+0x8ac], R132 ;  /* 0x0008ac84a3007388 */ /* 0x0003e20000000800 */
[-C--:B------:R-:W-:Y:S01]  /*a310*/  FFMA.FTZ R189, R98, -R23.reuse, R189 ;  /* 0x8000001762bd7223 */ /* 0x080fe200000100bd */
[----:B0-----:R-:W-:Y:S01]  /*a320*/  FMUL.FTZ R136, R200, UR48 ;  /* 0x00000030c8887c20 */ /* 0x001fe20008410000 */
[----:B------:R-:W-:Y:S01]  /*a330*/  FADD.FTZ R130, R128, R131 ;  /* 0x0000008380827221 */ /* 0x000fe20000010000 */
[----:B------:R-:W-:Y:S01]  /*a340*/  FMUL.FTZ R128, R134, R23 ;  /* 0x0000001786807220 */ /* 0x000fe20000410000 */
[----:B------:R0:W-:Y:S01]  /*a350*/  STS [R163+0x86c], R140 ;  /* 0x00086c8ca3007388 */ /* 0x0001e20000000800 */
[----:B------:R-:W-:Y:S01]  /*a360*/  FFMA.FTZ R136, R203, UR47, -R136 ;  /* 0x0000002fcb887c23 */ /* 0x000fe20008010888 */
[----:B------:R-:W-:Y:S01]  /*a370*/  FADD.FTZ R126, R126, R139 ;  /* 0x0000008b7e7e7221 */ /* 0x000fe20000010000 */
[----:B------:R-:W-:Y:S01]  /*a380*/  FMUL.FTZ R144, R75, R144 ;  /* 0x000000904b907220 */ /* 0x000fe20000410000 */
[-C--:B------:R-:W-:Y:S01]  /*a390*/  FFMA.FTZ R195, R62, -R29.reuse, R195 ;  /* 0x8000001d3ec37223 */ /* 0x080fe200000100c3 */
[----:B-1----:R-:W-:Y:S01]  /*a3a0*/  FMUL.FTZ R132, R173, R124 ;  /* 0x0000007cad847220 */ /* 0x002fe20000410000 */
[----:B------:R-:W-:Y:S01]  /*a3b0*/  FADD.FTZ R126, R126, R133 ;  /* 0x000000857e7e7221 */ /* 0x000fe20000010000 */
[----:B------:R1:W-:Y:S01]  /*a3c0*/  STS [R163+0x85c], R142 ;  /* 0x00085c8ea3007388 */ /* 0x0003e20000000800 */
[----:B------:R-:W-:Y:S01]  /*a3d0*/  FFMA.FTZ R131, R97, -R22, R198 ;  /* 0x8000001661837223 */ /* 0x000fe200000100c6 */
[----:B------:R-:W-:Y:S01]  /*a3e0*/  FMUL.FTZ R145, R8, UR47 ;  /* 0x0000002f08917c20 */ /* 0x000fe20008410000 */
[----:B0-----:R-:W-:Y:S01]  /*a3f0*/  FMUL.FTZ R140, R63, R136 ;  /* 0x000000883f8c7220 */ /* 0x001fe20000410000 */
[-C--:B------:R-:W-:Y:S01]  /*a400*/  FFMA.FTZ R136, R189, R128.reuse, -R132 ;  /* 0x00000080bd887223 */ /* 0x080fe20000010884 */
[----:B------:R-:W-:Y:S01]  /*a410*/  FMUL.FTZ R132, R173, R128 ;  /* 0x00000080ad847220 */ /* 0x000fe20000410000 */
[-C--:B------:R-:W-:Y:S01]  /*a420*/  FMUL.FTZ R128, R182, R29.reuse ;  /* 0x0000001db6807220 */ /* 0x080fe20000410000 */
[----:B------:R-:W-:Y:S01]  /*a430*/  FADD.FTZ R137, R126, R137 ;  /* 0x000000897e897221 */ /* 0x000fe20000010000 */
[----:B------:R0:W-:Y:S01]  /*a440*/  STS [R163+0x8b0], R140 ;  /* 0x0008b08ca3007388 */ /* 0x0001e20000000800 */
[----:B------:R-:W-:Y:S01]  /*a450*/  FFMA.FTZ R133, R189, R124, R132 ;  /* 0x0000007cbd857223 */ /* 0x000fe20000010084 */
[----:B------:R-:W-:Y:S01]  /*a460*/  FMUL.FTZ R132, R138, R29 ;  /* 0x0000001d8a847220 */ /* 0x000fe20000410000 */
[-C--:B------:R-:W-:Y:S01]  /*a470*/  FMUL.FTZ R126, R183, R22.reuse ;  /* 0x00000016b77e7220 */ /* 0x080fe20000410000 */
[----:B------:R2:W-:Y:S01]  /*a480*/  STS [R163+0x860], R144 ;  /* 0x00086090a3007388 */ /* 0x0005e20000000800 */
[----:B------:R-:W-:Y:S01]  /*a490*/  FADD.FTZ R130, R130, R133 ;  /* 0x0000008582827221 */ /* 0x000fe20000010000 */
[----:B------:R-:W-:Y:S01]  /*a4a0*/  FMUL.FTZ R133, R8, UR48 ;  /* 0x0000003008857c20 */ /* 0x000fe20008410000 */
[----:B-1----:R-:W-:Y:S01]  /*a4b0*/  FMUL.FTZ R142, R179, R22 ;  /* 0x00000016b38e7220 */ /* 0x002fe20000410000 */
[----:B------:R-:W-:Y:S01]  /*a4c0*/  FADD.FTZ R136, R137, R136 ;  /* 0x0000008889887221 */ /* 0x000fe20000010000 */
[----:B------:R-:W-:Y:S01]  /*a4d0*/  FMUL.FTZ R196, R78, -R185 ;  /* 0x800000b94ec47220 */ /* 0x000fe20000410000 */
[----:B0-----:R-:W-:Y:S01]  /*a4e0*/  FMUL.FTZ R140, R177, R128 ;  /* 0x00000080b18c7220 */ /* 0x001fe20000410000 */
[----:B------:R-:W-:Y:S01]  /*a4f0*/  FMUL.FTZ R194, R75, -R194 ;  /* 0x800000c24bc27220 */ /* 0x000fe20000410000 */
[----:B------:R-:W-:Y:S01]  /*a500*/  FFMA.FTZ R197, R64, -R27, R197 ;  /* 0x8000001b40c57223 */ /* 0x000fe200000100c5 */
[----:B------:R-:W-:Y:S01]  /*a510*/  FFMA.FTZ R201, R96, -R21, R201 ;  /* 0x8000001560c97223 */ /* 0x000fe200000100c9 */
[----:B------:R-:W-:Y:S01]  /*a520*/  FFMA.FTZ R139, R195, R132, -R140 ;  /* 0x00000084c38b7223 */ /* 0x000fe2000001088c */
[----:B--2---:R-:W-:Y:S01]  /*a530*/  FMUL.FTZ R144, R191, R126 ;  /* 0x0000007ebf907220 */ /* 0x004fe20000410000 */
[----:B------:R-:W-:Y:S01]  /*a540*/  FMUL.FTZ R132, R177, R132 ;  /* 0x00000084b1847220 */ /* 0x000fe20000410000 */
[----:B------:R-:W-:Y:S01]  /*a550*/  FFMA.FTZ R140, R206, UR47, -R133 ;  /* 0x0000002fce8c7c23 */ /* 0x000fe20008010885 */
[----:B------:R-:W-:Y:S01]  /*a560*/  FADD.FTZ R136, R136, R139 ;  /* 0x0000008b88887221 */ /* 0x000fe20000010000 */
[----:B------:R-:W-:Y:S01]  /*a570*/  FFMA.FTZ R141, R131, R142, -R144 ;  /* 0x0000008e838d7223 */ /* 0x000fe20000010890 */
[----:B------:R-:W-:Y:S01]  /*a580*/  FFMA.FTZ R133, R195, R128, R132 ;  /* 0x00000080c3857223 */ /* 0x000fe20000010084 */
[----:B------:R-:W-:Y:S01]  /*a590*/  FMUL.FTZ R142, R191, R142 ;  /* 0x0000008ebf8e7220 */ /* 0x000fe20000410000 */
[----:B------:R-:W-:Y:S01]  /*a5a0*/  FMUL.FTZ R152, R61, R140 ;  /* 0x0000008c3d987220 */ /* 0x000fe20000410000 */
[----:B------:R-:W-:Y:S01]  /*a5b0*/  FMUL.FTZ R144, R200, UR47 ;  /* 0x0000002fc8907c20 */ /* 0x000fe20008410000 */
[----:B------:R-:W-:Y:S01]  /*a5c0*/  FADD.FTZ R130, R130, R133 ;  /* 0x0000008582827221 */ /* 0x000fe20000010000 */
[----:B------:R-:W-:Y:S01]  /*a5d0*/  FFMA.FTZ R133, R131, R126, R142 ;  /* 0x0000007e83857223 */ /* 0x000fe2000001008e */
[-C--:B------:R-:W-:Y:S01]  /*a5e0*/  FMUL.FTZ R140, R180, R27.reuse ;  /* 0x0000001bb48c7220 */ /* 0x080fe20000410000 */
[----:B------:R0:W-:Y:S01]  /*a5f0*/  STS [R163+0x8b8], R152 ;  /* 0x0008b898a3007388 */ /* 0x0001e20000000800 */
[----:B------:R-:W-:Y:S01]  /*a600*/  FFMA.FTZ R144, R203, UR48, R144 ;  /* 0x00000030cb907c23 */ /* 0x000fe20008010090 */
[----:B------:R-:W-:Y:S01]  /*a610*/  FADD.FTZ R133, R130, R133 ;  /* 0x0000008582857221 */ /* 0x000fe20000010000 */
[----:B------:R-:W-:Y:S01]  /*a620*/  FMUL.FTZ R130, R186, R27 ;  /* 0x0000001bba827220 */ /* 0x000fe20000410000 */
[----:B------:R-:W-:Y:S01]  /*a630*/  FMUL.FTZ R132, R188, R21 ;  /* 0x00000015bc847220 */ /* 0x000fe20000410000 */
[----:B------:R-:W-:Y:S01]  /*a640*/  FMUL.FTZ R144, R63, -R144 ;  /* 0x800000903f907220 */ /* 0x000fe20000410000 */
[----:B------:R-:W-:Y:S01]  /*a650*/  STS [R163+0x84c], R196 ;  /* 0x00084cc4a3007388 */ /* 0x000fe20000000800 */
[----:B------:R-:W-:Y:S01]  /*a660*/  FMUL.FTZ R142, R193, R130 ;  /* 0x00000082c18e7220 */ /* 0x000fe20000410000 */
[----:B------:R-:W-:Y:S01]  /*a670*/  FADD.FTZ R136, R136, R141 ;  /* 0x0000008d88887221 */ /* 0x000fe20000010000 */
[----:B------:R-:W1:Y:S01]  /*a680*/  LDC R171, c[0x0][0x388] ;  /* 0x0000e200ffab7b82 */ /* 0x000e620000000800 */
[----:B0-----:R-:W-:Y:S01]  /*a690*/  FFMA.FTZ R152, R206, UR48, R145 ;  /* 0x00000030ce987c23 */ /* 0x001fe20008010091 */
[----:B------:R-:W-:Y:S01]  /*a6a0*/  STS [R163+0x864], R194 ;  /* 0x000864c2a3007388 */ /* 0x000fe20000000800 */
[----:B------:R-:W-:Y:S01]  /*a6b0*/  FFMA.FTZ R137, R197, R140, -R142 ;  /* 0x0000008cc5897223 */ /* 0x000fe2000001088e */
[----:B------:R-:W-:Y:S01]  /*a6c0*/  FMUL.FTZ R142, R199, R132 ;  /* 0x00000084c78e7220 */ /* 0x000fe20000410000 */
[----:B------:R-:W-:Y:S01]  /*a6d0*/  FMUL.FTZ R152, R61, -R152 ;  /* 0x800000983d987220 */ /* 0x000fe20000410000 */
[----:B------:R0:W-:Y:S01]  /*a6e0*/  STS [R163+0x8b4], R144 ;  /* 0x0008b490a3007388 */ /* 0x0001e20000000800 */
[----:B------:R-:W-:Y:S01]  /*a6f0*/  FADD.FTZ R136, R136, R137 ;  /* 0x0000008988887221 */ /* 0x000fe20000010000 */
[----:B------:R-:W-:Y:S01]  /*a700*/  FMUL.FTZ R140, R193, R140 ;  /* 0x0000008cc18c7220 */ /* 0x000fe20000410000 */
[-C--:B------:R-:W-:Y:S01]  /*a710*/  FMUL.FTZ R143, R162, R25.reuse ;  /* 0x00000019a28f7220 */ /* 0x080fe20000410000 */
[----:B------:R2:W-:Y:S01]  /*a720*/  STS [R163+0x8bc], R152 ;  /* 0x0008bc98a3007388 */ /* 0x0005e20000000800 */
[-C--:B------:R-:W-:Y:S01]  /*a730*/  FMUL.FTZ R139, R190, R25.reuse ;  /* 0x00000019be8b7220 */ /* 0x080fe20000410000 */
[----:B------:R-:W-:Y:S01]  /*a740*/  FFMA.FTZ R140, R197, R130, R140 ;  /* 0x00000082c58c7223 */ /* 0x000fe2000001008c */
[----:B------:R-:W-:Y:S01]  /*a750*/  FFMA.FTZ R203, R66, -R25, R203 ;  /* 0x8000001942cb7223 */ /* 0x000fe200000100cb */
[----:B------:R-:W-:Y:S01]  /*a760*/  FMUL.FTZ R145, R186, UR46 ;  /* 0x0000002eba917c20 */ /* 0x000fe20008410000 */
[----:B------:R-:W-:Y:S01]  /*a770*/  FMUL.FTZ R167, R162, UR46 ;  /* 0x0000002ea2a77c20 */ /* 0x000fe20008410000 */
[----:B0-----:R-:W-:Y:S01]  /*a780*/  FMUL.FTZ R144, R184, R21 ;  /* 0x00000015b8907220 */ /* 0x001fe20000410000 */
[----:B------:R-:W-:Y:S01]  /*a790*/  FADD.FTZ R133, R133, R140 ;  /* 0x0000008c85857221 */ /* 0x000fe20000010000 */
[----:B------:R-:W-:Y:S01]  /*a7a0*/  FMUL.FTZ R140, R200, R143 ;  /* 0x0000008fc88c7220 */ /* 0x000fe20000410000 */
[----:B------:R-:W-:Y:S01]  /*a7b0*/  FMUL.FTZ R137, R190, UR46 ;  /* 0x0000002ebe897c20 */ /* 0x000fe20008410000 */
[-C--:B------:R-:W-:Y:S01]  /*a7c0*/  FFMA.FTZ R141, R201, R144.reuse, -R142 ;  /* 0x00000090c98d7223 */ /* 0x080fe2000001088e */
[----:B------:R-:W-:Y:S01]  /*a7d0*/  FMUL.FTZ R144, R199, R144 ;  /* 0x00000090c7907220 */ /* 0x000fe20000410000 */
[-C--:B------:R-:W-:Y:S01]  /*a7e0*/  FMUL.FTZ R142, R200, R139.reuse ;  /* 0x0000008bc88e7220 */ /* 0x080fe20000410000 */
[----:B------:R-:W-:Y:S01]  /*a7f0*/  FFMA.FTZ R140, R203, R139, R140 ;  /* 0x0000008bcb8c7223 */ /* 0x000fe2000001008c */
[----:B------:R-:W-:Y:S01]  /*a800*/  FADD.FTZ R141, R136, R141 ;  /* 0x0000008d888d7221 */ /* 0x000fe20000010000 */
[----:B------:R-:W-:Y:S01]  /*a810*/  IADD3 R136, PT, PT, R39, 0x20, RZ ;  /* 0x0000002027887810 */ /* 0x000fe20007ffe0ff */
[----:B------:R-:W-:Y:S01]  /*a820*/  FFMA.FTZ R144, R201, R132, R144 ;  /* 0x00000084c9907223 */ /* 0x000fe20000010090 */
[----:B--2---:R-:W-:Y:S01]  /*a830*/  FMUL.FTZ R163, R188, UR46 ;  /* 0x0000002ebca37c20 */ /* 0x004fe20008410000 */
[----:B------:R-:W-:Y:S01]  /*a840*/  FFMA.FTZ R142, R203, R143, -R142 ;  /* 0x0000008fcb8e7223 */ /* 0x000fe2000001088e */
[----:B------:R-:W-:Y:S01]  /*a850*/  LEA.HI R136, R136, R39, RZ, 0x1b ;  /* 0x0000002788887211 */ /* 0x000fe200078fd8ff */
[----:B------:R-:W-:Y:S01]  /*a860*/  FADD.FTZ R133, R133, R144 ;  /* 0x0000009085857221 */ /* 0x000fe20000010000 */
[----:B------:R-:W-:Y:S01]  /*a870*/  FFMA.FTZ R144, R180, UR35, -R145 ;  /* 0x00000023b4907c23 */ /* 0x000fe20008010891 */
[----:B------:R-:W-:Y:S01]  /*a880*/  FMUL.FTZ R145, R182, UR46 ;  /* 0x0000002eb6917c20 */ /* 0x000fe20008410000 */
[----:B------:R-:W-:Y:S01]  /*a890*/  LEA R185, R136, UR33, 0x2 ;  /* 0x0000002188b97c11 */ /* 0x000fe2000f8e10ff */
[----:B------:R-:W-:Y:S01]  /*a8a0*/  BAR.SYNC.DEFER_BLOCKING 0x0 ;  /* 0x0000000000007b1d */ /* 0x000fe20000010000 */
[----:B------:R-:W-:Y:S01]  /*a8b0*/  FADD.FTZ R143, R133, R140 ;  /* 0x0000008c858f7221 */ /* 0x000fe20000010000 */
[----:B------:R-:W-:Y:S01]  /*a8c0*/  FFMA.FTZ R140, R184, UR35, -R163 ;  /* 0x00000023b88c7c23 */ /* 0x000fe200080108a3 */
[----:B------:R-:W-:Y:S01]  /*a8d0*/  FMUL.FTZ R163, R180, UR46 ;  /* 0x0000002eb4a37c20 */ /* 0x000fe20008410000 */
[----:B------:R-:W-:Y:S01]  /*a8e0*/  FMUL.FTZ R133, R205, UR46 ;  /* 0x0000002ecd857c20 */ /* 0x000fe20008410000 */
[----:B------:R-:W-:Y:S01]  /*a8f0*/  FMUL.FTZ R136, R192, UR46 ;  /* 0x0000002ec0887c20 */ /* 0x000fe20008410000 */
[----:B------:R-:W-:Y:S01]  /*a900*/  FFMA.FTZ R196, R138, UR35, -R145 ;  /* 0x000000238ac47c23 */ /* 0x000fe20008010891 */
[----:B------:R-:W-:Y:S01]  /*a910*/  FFMA.FTZ R164, R186, UR35, R163 ;  /* 0x00000023baa47c23 */ /* 0x000fe200080100a3 */
[----:B------:R-:W-:Y:S01]  /*a920*/  FMUL.FTZ R163, R138, UR46 ;  /* 0x0000002e8aa37c20 */ /* 0x000fe20008410000 */
[----:B-1----:R-:W-:Y:S01]  /*a930*/  LEA R171, R171, -R2, 0x1 ;  /* 0x80000002abab7211 */ /* 0x002fe200078e08ff */
[----:B------:R-:W-:Y:S01]  /*a940*/  FMUL.FTZ R138, R3, UR46 ;  /* 0x0000002e038a7c20 */ /* 0x000fe20008410000 */
[----:B------:R-:W-:Y:S01]  /*a950*/  FFMA.FTZ R2, R192, UR35, R133 ;  /* 0x00000023c0027c23 */ /* 0x000fe20008010085 */
[----:B------:R-:W-:Y:S01]  /*a960*/  FFMA.FTZ R133, R205, UR35, -R136 ;  /* 0x00000023cd857c23 */ /* 0x000fe20008010888 */
[----:B------:R-:W-:Y:S01]  /*a970*/  FMUL.FTZ R145, R175, UR46 ;  /* 0x0000002eaf917c20 */ /* 0x000fe20008410000 */
[----:B------:R-:W-:Y:S01]  /*a980*/  FFMA.FTZ R136, R190, UR35, R167 ;  /* 0x00000023be887c23 */ /* 0x000fe200080100a7 */
[----:B------:R-:W-:Y:S01]  /*a990*/  FFMA.FTZ R212, R182, UR35, R163 ;  /* 0x00000023b6d47c23 */ /* 0x000fe200080100a3 */
[----:B------:R-:W-:Y:S01]  /*a9a0*/  FMUL.FTZ R152, R160, UR46 ;  /* 0x0000002ea0987c20 */ /* 0x000fe20008410000 */
[----:B------:R-:W-:Y:S01]  /*a9b0*/  ISETP.GE.AND P1, PT, R171, 0x1, PT ;  /* 0x00000001ab00780c */ /* 0x000fe20003f26270 */
[----:B------:R-:W-:Y:S01]  /*a9c0*/  FMUL.FTZ R167, R184, UR46 ;  /* 0x0000002eb8a77c20 */ /* 0x000fe20008410000 */
[----:B------:R-:W-:Y:S01]  /*a9d0*/  FFMA.FTZ R163, R135, UR35, -R138 ;  /* 0x0000002387a37c23 */ /* 0x000fe2000801088a */
[----:B------:R-:W-:Y:S01]  /*a9e0*/  FFMA.FTZ R137, R162, UR35, -R137 ;  /* 0x00000023a2897c23 */ /* 0x000fe20008010889 */
[----:B------:R-:W-:Y:S01]  /*a9f0*/  FMUL.FTZ R138, R5, UR46 ;  /* 0x0000002e058a7c20 */ /* 0x000fe20008410000 */
[C---:B------:R-:W-:Y:S01]  /*aa00*/  FFMA.FTZ R162, R134.reuse, UR35, -R145 ;  /* 0x0000002386a27c23 */ /* 0x040fe20008010891 */
[----:B------:R-:W-:Y:S01]  /*aa10*/  FMUL.FTZ R210, R134, UR46 ;  /* 0x0000002e86d27c20 */ /* 0x000fe20008410000 */
[----:B------:R-:W0:Y:S01]  /*aa20*/  LDS R185, [R185+0x8c0] ;  /* 0x0008c000b9b97984 */ /* 0x000e220000000800 */
[----:B------:R-:W-:Y:S01]  /*aa30*/  FADD.FTZ R141, R141, R142 ;  /* 0x0000008e8d8d7221 */ /* 0x000fe20000010000 */
[----:B------:R-:W-:Y:S01]  /*aa40*/  FMUL.FTZ R134, R165, UR46 ;  /* 0x0000002ea5867c20 */ /* 0x000fe20008410000 */
[----:B------:R-:W-:Y:S01]  /*aa50*/  FMUL.FTZ R208, R135, UR46 ;  /* 0x0000002e87d07c20 */ /* 0x000fe20008410000 */
[----:B------:R-:W-:Y:S01]  /*aa60*/  FFMA.FTZ R145, R151, UR35, -R152 ;  /* 0x0000002397917c23 */ /* 0x000fe20008010898 */
[----:B------:R-:W-:Y:S01]  /*aa70*/  FFMA.FTZ R142, R188, UR35, R167 ;  /* 0x00000023bc8e7c23 */ /* 0x000fe200080100a7 */
[----:B------:R-:W-:Y:S01]  /*aa80*/  FMUL.FTZ R135, R154, UR46 ;  /* 0x0000002e9a877c20 */ /* 0x000fe20008410000 */
[----:B------:R-:W-:Y:S01]  /*aa90*/  FMUL.FTZ R152, R157, UR46 ;  /* 0x0000002e9d987c20 */ /* 0x000fe20008410000 */
[----:B------:R-:W-:Y:S01]  /*aaa0*/  FFMA.FTZ R167, R165, UR35, R138 ;  /* 0x00000023a5a77c23 */ /* 0x000fe2000801008a */
[----:B------:R-:W-:Y:S01]  /*aab0*/  FMUL.FTZ R194, R156, UR46 ;  /* 0x0000002e9cc27c20 */ /* 0x000fe20008410000 */
[----:B------:R-:W-:Y:S01]  /*aac0*/  FMUL.FTZ R138, R155, UR46 ;  /* 0x0000002e9b8a7c20 */ /* 0x000fe20008410000 */
[----:B------:R-:W-:Y:S01]  /*aad0*/  FFMA.FTZ R134, R5, UR35, -R134 ;  /* 0x0000002305867c23 */ /* 0x000fe20008010886 */
[C---:B------:R-:W-:Y:S01]  /*aae0*/  FFMA.FTZ R135, R14.reuse, UR35, -R135 ;  /* 0x000000230e877c23 */ /* 0x040fe20008010887 */
[----:B------:R-:W-:Y:S01]  /*aaf0*/  FMUL.FTZ R5, R14, UR46 ;  /* 0x0000002e0e057c20 */ /* 0x000fe20008410000 */
[C---:B------:R-:W-:Y:S01]  /*ab00*/  FFMA.FTZ R152, R13.reuse, UR35, -R152 ;  /* 0x000000230d987c23 */ /* 0x040fe20008010898 */
[----:B------:R-:W-:Y:S01]  /*ab10*/  FMUL.FTZ R218, R13, UR46 ;  /* 0x0000002e0dda7c20 */ /* 0x000fe20008410000 */
        /* <DEDUP_REMOVED lines=11> */
[----:B------:R-:W-:Y:S01]  /*abd0*/  FFMA.FTZ R14, R123, UR35, -R14 ;  /* 0x000000237b0e7c23 */ /* 0x000fe2000801080e */
[----:B------:R-:W-:Y:S01]  /*abe0*/  FFMA.FTZ R198, R179, UR35, -R198 ;  /* 0x00000023b3c67c23 */ /* 0x000fe200080108c6 */
[----:B------:R-:W-:Y:S01]  /*abf0*/  FFMA.FTZ R123, R156, UR35, R121 ;  /* 0x000000239c7b7c23 */ /* 0x000fe20008010079 */
        /* <DEDUP_REMOVED lines=9> */
[----:B------:R-:W-:Y:S01]  /*ac90*/  FFMA.FTZ R15, R4, UR35, -R15 ;  /* 0x00000023040f7c23 */ /* 0x000fe2000801080f */
        /* <DEDUP_REMOVED lines=8> */
.L_x_14420:
[----:B------:R-:W-:Y:S05]  /*ad20*/  BSYNC.RECONVERGENT B0 ;  /* 0x0000000000007941 */ /* 0x000fea0003800200 */
.L_x_14419:
[----:B------:R-:W-:Y:S04]  /*ad30*/  BSSY.RECONVERGENT B0, `(.L_x_14421) ;  /* 0x0000003000007945 */ /* 0x000fe80003800200 */
[----:B------:R-:W-:Y:S05]  /*ad40*/  @!P2 BRA `(.L_x_14422) ;  /* 0x000000000004a947 */ /* 0x000fea0003800000 */
[----:B------:R1:W-:Y:S02]  /*ad50*/  REDG.E.ADD.F32.FTZ.RN.STRONG.GPU desc[UR26][R6.64+0x80], R185 ;  /* 0x000080b9060079a6 */ /* 0x0003e4000c12f31a */
.L_x_14422:
[----:B------:R-:W-:Y:S05]  /*ad60*/  BSYNC.RECONVERGENT B0 ;  /* 0x0000000000007941 */ /* 0x000fea0003800200 */
.L_x_14421:
        /* <DEDUP_REMOVED lines=17> */
.L_x_14424:
[----:B------:R-:W-:Y:S05]  /*ae80*/  BSYNC.RECONVERGENT B0 ;  /* 0x0000000000007941 */ /* 0x000fea0003800200 */
.L_x_14423:
[----:B0-2---:R0:W2:Y:S01]  /*ae90*/  LDS R5, [R174+0x9c0] ;  /* 0x0009c000ae057984 */ /* 0x0050a20000000800 */
[----:B------:R-:W-:Y:S01]  /*aea0*/  BSSY.RECONVERGENT B0, `(.L_x_14425) ;  /* 0x0000006000007945 */ /* 0x000fe20003800200 */
[----:B------:R-:W-:Y:S02]  /*aeb0*/  IADD3 R172, PT, PT, R39, 0xc0, RZ ;  /* 0x000000c027ac7810 */ /* 0x000fe40007ffe0ff */
[----:B------:R-:W-:Y:S02]  /*aec0*/  LEA.HI R216, R216, R39, RZ, 0x1b ;  /* 0x00000027d8d87211 */ /* 0x000fe400078fd8ff */
[----:B-1----:R-:W-:Y:S01]  /*aed0*/  LEA R185, R4, UR33, 0x2 ;  /* 0x0000002104b97c11 */ /* 0x002fe2000f8e10ff */
[----:B------:R-:W-:Y:S06]  /*aee0*/  @!P1 BRA `(.L_x_14426) ;  /* 0x0000000000049947 */ /* 0x000fec0003800000 */
[----:B--2---:R1:W-:Y:S02]  /*aef0*/  REDG.E.ADD.F32.FTZ.RN.STRONG.GPU desc[UR26][R6.64+0x180], R5 ;  /* 0x00018005060079a6 */ /* 0x0043e4000c12f31a */
.L_x_14426:
[----:B------:R-:W-:Y:S05]  /*af00*/  BSYNC.RECONVERGENT B0 ;  /* 0x0000000000007941 */ /* 0x000fea0003800200 */
.L_x_14425:
[----:B-12---:R1:W2:Y:S01]  /*af10*/  LDS R5, [R185+0xa40] ;  /* 0x000a4000b9057984 */ /* 0x0062a20000000800 */
[----:B------:R-:W-:Y:S01]  /*af20*/  BSSY.RECONVERGENT B0, `(.L_x_14427) ;  /* 0x0000006000007945 */ /* 0x000fe20003800200 */
[----:B------:R-:W-:Y:S02]  /*af30*/  IADD3 R4, PT, PT, R39, 0xe0, RZ ;  /* 0x000000e027047810 */ /* 0x000fe40007ffe0ff */
[----:B------:R-:W-:Y:S02]  /*af40*/  LEA.HI R172, R172, R39, RZ, 0x1b ;  /* 0x00000027acac7211 */ /* 0x000fe400078fd8ff */
[----:B------:R-:W-:Y:S01]  /*af50*/  LEA R216, R216, UR33, 0x2 ;  /* 0x00000021d8d87c11 */ /* 0x000fe2000f8e10ff */
[----:B------:R-:W-:Y:S06]  /*af60*/  @!P2 BRA `(.L_x_14428) ;  /* 0x000000000004a947 */ /* 0x000fec0003800000 */
[----:B--2---:R3:W-:Y:S02]  /*af70*/  REDG.E.ADD.F32.FTZ.RN.STRONG.GPU desc[UR26][R6.64+0x200], R5 ;  /* 0x00020005060079a6 */ /* 0x0047e4000c12f31a */
.L_x_14428:
[----:B------:R-:W-:Y:S05]  /*af80*/  BSYNC.RECONVERGENT B0 ;  /* 0x0000000000007941 */ /* 0x000fea0003800200 */
.L_x_14427:
[----:B--23--:R2:W3:Y:S01]  /*af90*/  LDS R5, [R216+0xac0] ;  /* 0x000ac000d8057984 */ /* 0x00c4e20000000800 */
[----:B------:R-:W-:Y:S01]  /*afa0*/  BSSY.RECONVERGENT B0, `(.L_x_14429) ;  /* 0x0000005000007945 */ /* 0x000fe20003800200 */
[----:B------:R-:W-:Y:S02]  /*afb0*/  LEA.HI R4, R4, R39, RZ, 0x1b ;  /* 0x0000002704047211 */ /* 0x000fe400078fd8ff */
[----:B------:R-:W-:Y:S01]  /*afc0*/  LEA R172, R172, UR33, 0x2 ;  /* 0x00000021acac7c11 */ /* 0x000fe2000f8e10ff */
[----:B------:R-:W-:Y:S06]  /*afd0*/  @!P3 BRA `(.L_x_14430) ;  /* 0x000000000004b947 */ /* 0x000fec0003800000 */
[----:B---3--:R4:W-:Y:S02]  /*afe0*/  REDG.E.ADD.F32.FTZ.RN.STRONG.GPU desc[UR26][R6.64+0x280], R5 ;  /* 0x00028005060079a6 */ /* 0x0089e4000c12f31a */
.L_x_14430:
[----:B------:R-:W-:Y:S05]  /*aff0*/  BSYNC.RECONVERGENT B0 ;  /* 0x0000000000007941 */ /* 0x000fea0003800200 */
.L_x_14429:
[----:B---34-:R3:W4:Y:S01]  /*b000*/  LDS R5, [R172+0xb40] ;  /* 0x000b4000ac057984 */ /* 0x0187220000000800 */
[----:B------:R-:W-:Y:S01]  /*b010*/  BSSY.RECONVERGENT B0, `(.L_x_14431) ;  /* 0x0000004000007945 */ /* 0x000fe20003800200 */
[----:B------:R-:W-:-:S03]  /*b020*/  LEA R4, R4, UR33, 0x2 ;  /* 0x0000002104047c11 */ /* 0x000fc6000f8e10ff */
[----:B------:R-:W-:Y:S05]  /*b030*/  @!P4 BRA `(.L_x_14432) ;  /* 0x000000000004c947 */ /* 0x000fea0003800000 */
[----:B----4-:R4:W-:Y:S02]  /*b040*/  REDG.E.ADD.F32.FTZ.RN.STRONG.GPU desc[UR26][R6.64+0x300], R5 ;  /* 0x00030005060079a6 */ /* 0x0109e4000c12f31a */
.L_x_14432:
[----:B------:R-:W-:Y:S05]  /*b050*/  BSYNC.RECONVERGENT B0 ;  /* 0x0000000000007941 */ /* 0x000fea0003800200 */
.L_x_14431:
[----:B----4-:R4:W0:Y:S01]  /*b060*/  LDS R5, [R4+0xbc0] ;  /* 0x000bc00004057984 */ /* 0x0108220000000800 */
[----:B------:R-:W-:Y:S04]  /*b070*/  BSSY.RECONVERGENT B0, `(.L_x_14433) ;  /* 0x0000003000007945 */ /* 0x000fe80003800200 */
[----:B------:R-:W-:Y:S05]  /*b080*/  @!P5 BRA `(.L_x_14434) ;  /* 0x000000000004d947 */ /* 0x000fea0003800000 */
[----:B0-----:R0:W-:Y:S02]  /*b090*/  REDG.E.ADD.F32.FTZ.RN.STRONG.GPU desc[UR26][R6.64+0x380], R5 ;  /* 0x00038005060079a6 */ /* 0x0011e4000c12f31a */
.L_x_14434:
[----:B------:R-:W-:Y:S05]  /*b0a0*/  BSYNC.RECONVERGENT B0 ;  /* 0x0000000000007941 */ /* 0x000fea0003800200 */
.L_x_14433:
        /* <DEDUP_REMOVED lines=10> */
.L_x_14436:
[----:B------:R-:W-:Y:S05]  /*b150*/  BSYNC.RECONVERGENT B0 ;  /* 0x0000000000007941 */ /* 0x000fea0003800200 */
.L_x_14435:
[----:B0-----:R0:W0:Y:S01]  /*b160*/  LDS R5, [R49+0xcc0] ;  /* 0x000cc00031057984 */ /* 0x0010220000000800 */
[----:B------:R-:W-:Y:S04]  /*b170*/  BSSY.RECONVERGENT B0, `(.L_x_14437) ;  /* 0x0000003000007945 */ /* 0x000fe80003800200 */
[----:B------:R-:W-:Y:S05]  /*b180*/  @!P1 BRA `(.L_x_14438) ;  /* 0x0000000000049947 */ /* 0x000fea0003800000 */
[----:B0-----:R0:W-:Y:S02]  /*b190*/  REDG.E.ADD.F32.FTZ.RN.STRONG.GPU desc[UR26][R6.64+0x480], R5 ;  /* 0x00048005060079a6 */ /* 0x0011e4000c12f31a */
.L_x_14438:
[----:B------:R-:W-:Y:S05]  /*b1a0*/  BSYNC.RECONVERGENT B0 ;  /* 0x0000000000007941 */ /* 0x000fea0003800200 */
.L_x_14437:
[----:B0-----:R0:W0:Y:S01]  /*b1b0*/  LDS R5, [R48+0xd40] ;  /* 0x000d400030057984 */ /* 0x0010220000000800 */
[----:B------:R-:W-:Y:S04]  /*b1c0*/  BSSY.RECONVERGENT B0, `(.L_x_14439) ;  /* 0x0000003000007945 */ /* 0x000fe80003800200 */
[----:B------:R-:W-:Y:S05]  /*b1d0*/  @!P2 BRA `(.L_x_14440) ;  /* 0x000000000004a947 */ /* 0x000fea0003800000 */
[----:B0-----:R0:W-:Y:S02]  /*b1e0*/  REDG.E.ADD.F32.FTZ.RN.STRONG.GPU desc[UR26][R6.64+0x500], R5 ;  /* 0x00050005060079a6 */ /* 0x0011e4000c12f31a */
.L_x_14440:
[----:B------:R-:W-:Y:S05]  /*b1f0*/  BSYNC.RECONVERGENT B0 ;  /* 0x0000000000007941 */ /* 0x000fea0003800200 */
.L_x_14439:
[----:B0-----:R0:W0:Y:S01]  /*b200*/  LDS R5, [R47+0xdc0] ;  /* 0x000dc0002f057984 */ /* 0x0010220000000800 */
[----:B------:R-:W-:Y:S04]  /*b210*/  BSSY.RECONVERGENT B0, `(.L_x_14441) ;  /* 0x0000003000007945 */ /* 0x000fe80003800200 */
[----:B------:R-:W-:Y:S05]  /*b220*/  @!P3 BRA `(.L_x_14442) ;  /* 0x000000000004b947 */ /* 0x000fea0003800000 */
[----:B0-----:R0:W-:Y:S02]  /*b230*/  REDG.E.ADD.F32.FTZ.RN.STRONG.GPU desc[UR26][R6.64+0x580], R5 ;  /* 0x00058005060079a6 */ /* 0x0011e4000c12f31a */
.L_x_14442:
[----:B------:R-:W-:Y:S05]  /*b240*/  BSYNC.RECONVERGENT B0 ;  /* 0x0000000000007941 */ /* 0x000fea0003800200 */
.L_x_14441:
[----:B0-----:R0:W0:Y:S01]  /*b250*/  LDS R5, [R46+0xe40] ;  /* 0x000e40002e057984 */ /* 0x0010220000000800 */
[----:B------:R-:W-:Y:S04]  /*b260*/  BSSY.RECONVERGENT B0, `(.L_x_14443) ;  /* 0x0000003000007945 */ /* 0x000fe80003800200 */
[----:B------:R-:W-:Y:S05]  /*b270*/  @!P4 BRA `(.L_x_14444) ;  /* 0x000000000004c947 */ /* 0x000fea0003800000 */
[----:B0-----:R0:W-:Y:S02]  /*b280*/  REDG.E.ADD.F32.FTZ.RN.STRONG.GPU desc[UR26][R6.64+0x600], R5 ;  /* 0x00060005060079a6 */ /* 0x0011e4000c12f31a */
.L_x_14444:
[----:B------:R-:W-:Y:S05]  /*b290*/  BSYNC.RECONVERGENT B0 ;  /* 0x0000000000007941 */ /* 0x000fea0003800200 */
.L_x_14443:
[----:B0-----:R0:W0:Y:S01]  /*b2a0*/  LDS R5, [R45+0xec0] ;  /* 0x000ec0002d057984 */ /* 0x0010220000000800 */
[----:B------:R-:W-:Y:S04]  /*b2b0*/  BSSY.RECONVERGENT B0, `(.L_x_14445) ;  /* 0x0000003000007945 */ /* 0x000fe80003800200 */
[----:B------:R-:W-:Y:S05]  /*b2c0*/  @!P5 BRA `(.L_x_14446) ;  /* 0x000000000004d947 */ /* 0x000fea0003800000 */
[----:B0-----:R0:W-:Y:S02]  /*b2d0*/  REDG.E.ADD.F32.FTZ.RN.STRONG.GPU desc[UR26][R6.64+0x680], R5 ;  /* 0x00068005060079a6 */ /* 0x0011e4000c12f31a */
.L_x_14446:
[----:B------:R-:W-:Y:S05]  /*b2e0*/  BSYNC.RECONVERGENT B0 ;  /* 0x0000000000007941 */ /* 0x000fea0003800200 */
.L_x_14445:
[----:B0-----:R0:W0:Y:S01]  /*b2f0*/  LDS R5, [R44+0xf40] ;  /* 0x000f40002c057984 */ /* 0x0010220000000800 */
[C---:B------:R-:W-:Y:S01]  /*b300*/  ISETP.GE.AND P6, PT, R171.reuse, 0x1c1, PT ;  /* 0x000001c1ab00780c */ /* 0x040fe20003fc6270 */
[----:B------:R-:W-:Y:S01]  /*b310*/  BSSY.RECONVERGENT B0, `(.L_x_14447) ;  /* 0x0000009000007945 */ /* 0x000fe20003800200 */
[----:B----4-:R-:W-:Y:S02]  /*b320*/  LEA.HI R4, R52, R39, RZ, 0x1b ;  /* 0x0000002734047211 */ /* 0x010fe400078fd8ff */
[C---:B------:R-:W-:Y:S02]  /*b330*/  ISETP.GE.AND P1, PT, R171.reuse, 0x1e1, PT ;  /* 0x000001e1ab00780c */ /* 0x040fe40003f26270 */
[C---:B------:R-:W-:Y:S02]  /*b340*/  ISETP.GE.AND P2, PT, R171.reuse, 0x201, PT ;  /* 0x00000201ab00780c */ /* 0x040fe40003f46270 */
[C---:B------:R-:W-:Y:S02]  /*b350*/  ISETP.GE.AND P3, PT, R171.reuse, 0x221, PT ;  /* 0x00000221ab00780c */ /* 0x040fe40003f66270 */
[----:B------:R-:W-:-:S02]  /*b360*/  ISETP.GE.AND P4, PT, R171, 0x241, PT ;  /* 0x00000241ab00780c */ /* 0x000fc40003f86270 */
[----:B------:R-:W-:Y:S01]  /*b370*/  ISETP.GE.AND P5, PT, R171, 0x261, PT ;  /* 0x00000261ab00780c */ /* 0x000fe20003fa6270 */
[----:B------:R-:W-:-:S12]  /*b380*/  @!P6 BRA `(.L_x_14448) ;  /* 0x000000000004e947 */ /* 0x000fd80003800000 */
[----:B0-----:R4:W-:Y:S02]  /*b390*/  REDG.E.ADD.F32.FTZ.RN.STRONG.GPU desc[UR26][R6.64+0x700], R5 ;  /* 0x00070005060079a6 */ /* 0x0019e4000c12f31a */
.L_x_14448:
[----:B------:R-:W-:Y:S05]  /*b3a0*/  BSYNC.RECONVERGENT B0 ;  /* 0x0000000000007941 */ /* 0x000fea0003800200 */
.L_x_14447:
[----:B0---4-:R0:W4:Y:S01]  /*b3b0*/  LDS R5, [R43+0xfc0] ;  /* 0x000fc0002b057984 */ /* 0x0111220000000800 */
[----:B------:R-:W-:Y:S01]  /*b3c0*/  BSSY.RECONVERGENT B0, `(.L_x_14449) ;  /* 0x0000004000007945 */ /* 0x000fe20003800200 */
[----:B------:R-:W-:-:S03]  /*b3d0*/  LEA R4, R4, UR33, 0x2 ;  /* 0x0000002104047c11 */ /* 0x000fc6000f8e10ff */
[----:B------:R-:W-:Y:S05]  /*b3e0*/  @!P1 BRA `(.L_x_14450) ;  /* 0x0000000000049947 */ /* 0x000fea0003800000 */
[----:B----4-:R4:W-:Y:S02]  /*b3f0*/  REDG.E.ADD.F32.FTZ.RN.STRONG.GPU desc[UR26][R6.64+0x780], R5 ;  /* 0x00078005060079a6 */ /* 0x0109e4000c12f31a */
.L_x_14450:
[----:B------:R-:W-:Y:S05]  /*b400*/  BSYNC.RECONVERGENT B0 ;  /* 0x0000000000007941 */ /* 0x000fea0003800200 */
.L_x_14449:
[----:B----4-:R4:W0:Y:S01]  /*b410*/  LDS R5, [R4+0x1040] ;  /* 0x0010400004057984 */ /* 0x0108220000000800 */
[----:B------:R-:W-:Y:S04]  /*b420*/  BSSY.RECONVERGENT B0, `(.L_x_14451) ;  /* 0x0000003000007945 */ /* 0x000fe80003800200 */
[----:B------:R-:W-:Y:S05]  /*b430*/  @!P2 BRA `(.L_x_14452) ;  /* 0x000000000004a947 */ /* 0x000fea0003800000 */
[----:B0-----:R0:W-:Y:S02]  /*b440*/  REDG.E.ADD.F32.FTZ.RN.STRONG.GPU desc[UR26][R6.64+0x800], R5 ;  /* 0x00080005060079a6 */ /* 0x0011e4000c12f31a */
.L_x_14452:
[----:B------:R-:W-:Y:S05]  /*b450*/  BSYNC.RECONVERGENT B0 ;  /* 0x0000000000007941 */ /* 0x000fea0003800200 */
.L_x_14451:
[----:B0-----:R0:W0:Y:S01]  /*b460*/  LDS R5, [R42+0x10c0] ;  /* 0x0010c0002a057984 */ /* 0x0010220000000800 */
[----:B------:R-:W-:Y:S04]  /*b470*/  BSSY.RECONVERGENT B0, `(.L_x_14453) ;  /* 0x0000003000007945 */ /* 0x000fe80003800200 */
[----:B------:R-:W-:Y:S05]  /*b480*/  @!P3 BRA `(.L_x_14454) ;  /* 0x000000000004b947 */ /* 0x000fea0003800000 */
[----:B0-----:R0:W-:Y:S02]  /*b490*/  REDG.E.ADD.F32.FTZ.RN.STRONG.GPU desc[UR26][R6.64+0x880], R5 ;  /* 0x00088005060079a6 */ /* 0x0011e4000c12f31a */
.L_x_14454:
[----:B------:R-:W-:Y:S05]  /*b4a0*/  BSYNC.RECONVERGENT B0 ;  /* 0x0000000000007941 */ /* 0x000fea0003800200 */
.L_x_14453:
[----:B0-----:R0:W0:Y:S01]  /*b4b0*/  LDS R5, [R41+0x1140] ;  /* 0x0011400029057984 */ /* 0x0010220000000800 */
[----:B------:R-:W-:Y:S04]  /*b4c0*/  BSSY.RECONVERGENT B0, `(.L_x_14455) ;  /* 0x0000003000007945 */ /* 0x000fe80003800200 */
[----:B------:R-:W-:Y:S05]  /*b4d0*/  @!P4 BRA `(.L_x_14456) ;  /* 0x000000000004c947 */ /* 0x000fea0003800000 */
[----:B0-----:R0:W-:Y:S02]  /*b4e0*/  REDG.E.ADD.F32.FTZ.RN.STRONG.GPU desc[UR26][R6.64+0x900], R5 ;  /* 0x00090005060079a6 */ /* 0x0011e4000c12f31a */
.L_x_14456:
[----:B------:R-:W-:Y:S05]  /*b4f0*/  BSYNC.RECONVERGENT B0 ;  /* 0x0000000000007941 */ /* 0x000fea0003800200 */
.L_x_14455:
[----:B0-----:R0:W0:Y:S01]  /*b500*/  LDS R5, [R40+0x11c0] ;  /* 0x0011c00028057984 */ /* 0x0010220000000800 */
[----:B------:R-:W-:Y:S01]  /*b510*/  BSSY.RECONVERGENT B0, `(.L_x_14457) ;  /* 0x0000005000007945 */ /* 0x000fe20003800200 */
[C---:B----4-:R-:W-:Y:S02]  /*b520*/  IADD3 R4, PT, PT, R39.reuse, 0x280, RZ ;  /* 0x0000028027047810 */ /* 0x050fe40007ffe0ff */
[----:B---3--:R-:W-:Y:S01]  /*b530*/  IADD3 R172, PT, PT, R39, 0x2a0, RZ ;  /* 0x000002a027ac7810 */ /* 0x008fe20007ffe0ff */
[----:B------:R-:W-:Y:S06]  /*b540*/  @!P5 BRA `(.L_x_14458) ;  /* 0x000000000004d947 */ /* 0x000fec0003800000 */
[----:B0-----:R3:W-:Y:S02]  /*b550*/  REDG.E.ADD.F32.FTZ.RN.STRONG.GPU desc[UR26][R6.64+0x980], R5 ;  /* 0x00098005060079a6 */ /* 0x0017e4000c12f31a */
.L_x_14458:
[----:B------:R-:W-:Y:S05]  /*b560*/  BSYNC.RECONVERGENT B0 ;  /* 0x0000000000007941 */ /* 0x000fea0003800200 */
.L_x_14457:
[-C--:B------:R-:W-:Y:S01]  /*b570*/  LEA.HI R4, R4, R39.reuse, RZ, 0x1b ;  /* 0x0000002704047211 */ /* 0x080fe200078fd8ff */
[----:B------:R-:W-:Y:S01]  /*b580*/  BSSY.RECONVERGENT B0, `(.L_x_14459) ;  /* 0x0000010000007945 */ /* 0x000fe20003800200 */
[----:B------:R-:W-:Y:S02]  /*b590*/  ISETP.GE.AND P6, PT, R171, 0x281, PT ;  /* 0x00000281ab00780c */ /* 0x000fe40003fc6270 */
[----:B------:R-:W-:Y:S02]  /*b5a0*/  LEA R4, R4, UR33, 0x2 ;  /* 0x0000002104047c11 */ /* 0x000fe4000f8e10ff */
[C---:B------:R-:W-:Y:S02]  /*b5b0*/  IADD3 R174, PT, PT, R39.reuse, 0x2c0, RZ ;  /* 0x000002c027ae7810 */ /* 0x040fe40007ffe0ff */
[----:B------:R-:W-:Y:S01]  /*b5c0*/  LEA.HI R172, R172, R39, RZ, 0x1b ;  /* 0x00000027acac7211 */ /* 0x000fe200078fd8ff */
[----:B0--3--:R0:W3:Y:S01]  /*b5d0*/  LDS R5, [R4+0x1240] ;  /* 0x0012400004057984 */ /* 0x0090e20000000800 */
[----:B--2---:R-:W-:-:S02]  /*b5e0*/  IADD3 R216, PT, PT, R39, 0x2e0, RZ ;  /* 0x000002e027d87810 */ /* 0x004fc40007ffe0ff */
        /* <DEDUP_REMOVED lines=8> */
[----:B---3--:R0:W-:Y:S02]  /*b670*/  REDG.E.ADD.F32.FTZ.RN.STRONG.GPU desc[UR26][R6.64+0xa00], R5 ;  /* 0x000a0005060079a6 */ /* 0x0081e4000c12f31a */
.L_x_14460:
[----:B------:R-:W-:Y:S05]  /*b680*/  BSYNC.RECONVERGENT B0 ;  /* 0x0000000000007941 */ /* 0x000fea0003800200 */
.L_x_14459:
[----:B0--3--:R0:W2:Y:S01]  /*b690*/  LDS R5, [R172+0x12c0] ;  /* 0x0012c000ac057984 */ /* 0x0090a20000000800 */
[----:B------:R-:W-:Y:S01]  /*b6a0*/  BSSY.RECONVERGENT B0, `(.L_x_14461) ;  /* 0x0000006000007945 */ /* 0x000fe20003800200 */
[----:B------:R-:W-:Y:S02]  /*b6b0*/  IADD3 R4, PT, PT, R39, 0x300, RZ ;  /* 0x0000030027047810 */ /* 0x000fe40007ffe0ff */
[----:B------:R-:W-:Y:S02]  /*b6c0*/  LEA.HI R216, R216, R39, RZ, 0x1b ;  /* 0x00000027d8d87211 */ /* 0x000fe400078fd8ff */
[----:B------:R-:W-:Y:S01]  /*b6d0*/  LEA R174, R174, UR33, 0x2 ;  /* 0x00000021aeae7c11 */ /* 0x000fe2000f8e10ff */
[----:B------:R-:W-:Y:S06]  /*b6e0*/  @!P1 BRA `(.L_x_14462) ;  /* 0x0000000000049947 */ /* 0x000fec0003800000 */
[----:B--2---:R3:W-:Y:S02]  /*b6f0*/  REDG.E.ADD.F32.FTZ.RN.STRONG.GPU desc[UR26][R6.64+0xa80], R5 ;  /* 0x000a8005060079a6 */ /* 0x0047e4000c12f31a */
.L_x_14462:
[----:B------:R-:W-:Y:S05]  /*b700*/  BSYNC.RECONVERGENT B0 ;  /* 0x0000000000007941 */ /* 0x000fea0003800200 */
.L_x_14461:
[----:B--23--:R2:W3:Y:S01]  /*b710*/  LDS R5, [R174+0x1340] ;  /* 0x00134000ae057984 */ /* 0x00c4e20000000800 */
[----:B------:R-:W-:Y:S01]  /*b720*/  BSSY.RECONVERGENT B0, `(.L_x_14463) ;  /* 0x0000006000007945 */ /* 0x000fe20003800200 */
[----:B0-----:R-:W-:Y:S02]  /*b730*/  IADD3 R172, PT, PT, R39, 0x320, RZ ;  /* 0x0000032027ac7810 */ /* 0x001fe40007ffe0ff */
[----:B------:R-:W-:Y:S02]  /*b740*/  LEA.HI R4, R4, R39, RZ, 0x1b ;  /* 0x0000002704047211 */ /* 0x000fe400078fd8ff */
[----:B------:R-:W-:Y:S01]  /*b750*/  LEA R216, R216, UR33, 0x2 ;  /* 0x00000021d8d87c11 */ /* 0x000fe2000f8e10ff */
[----:B------:R-:W-:Y:S06]  /*b760*/  @!P2 BRA `(.L_x_14464) ;  /* 0x000000000004a947 */ /* 0x000fec0003800000 */
[----:B---3--:R0:W-:Y:S02]  /*b770*/  REDG.E.ADD.F32.FTZ.RN.STRONG.GPU desc[UR26][R6.64+0xb00], R5 ;  /* 0x000b0005060079a6 */ /* 0x0081e4000c12f31a */
.L_x_14464:
[----:B------:R-:W-:Y:S05]  /*b780*/  BSYNC.RECONVERGENT B0 ;  /* 0x0000000000007941 */ /* 0x000fea0003800200 */
.L_x_14463:
[----:B0--3--:R0:W3:Y:S01]  /*b790*/  LDS R5, [R216+0x13c0] ;  /* 0x0013c000d8057984 */ /* 0x0090e20000000800 */
[----:B------:R-:W-:Y:S01]  /*b7a0*/  BSSY.RECONVERGENT B0, `(.L_x_14465) ;  /* 0x0000005000007945 */ /* 0x000fe20003800200 */
[----:B------:R-:W-:Y:S02]  /*b7b0*/  LEA.HI R172, R172, R39, RZ, 0x1b ;  /* 0x00000027acac7211 */ /* 0x000fe400078fd8ff */
[----:B-1----:R-:W-:Y:S01]  /*b7c0*/  LEA R185, R4, UR33, 0x2 ;  /* 0x0000002104b97c11 */ /* 0x002fe2000f8e10ff */
[----:B------:R-:W-:Y:S06]  /*b7d0*/  @!P3 BRA `(.L_x_14466) ;  /* 0x000000000004b947 */ /* 0x000fec0003800000 */
[----:B---3--:R1:W-:Y:S02]  /*b7e0*/  REDG.E.ADD.F32.FTZ.RN.STRONG.GPU desc[UR26][R6.64+0xb80], R5 ;  /* 0x000b8005060079a6 */ /* 0x0083e4000c12f31a */
.L_x_14466:
[----:B------:R-:W-:Y:S05]  /*b7f0*/  BSYNC.RECONVERGENT B0 ;  /* 0x0000000000007941 */ /* 0x000fea0003800200 */
.L_x_14465:
[----:B-1-3--:R1:W3:Y:S01]  /*b800*/  LDS R5, [R185+0x1440] ;  /* 0x00144000b9057984 */ /* 0x00a2e20000000800 */
[----:B------:R-:W-:Y:S01]  /*b810*/  BSSY.RECONVERGENT B0, `(.L_x_14467) ;  /* 0x0000006000007945 */ /* 0x000fe20003800200 */
[C---:B------:R-:W-:Y:S02]  /*b820*/  IADD3 R4, PT, PT, R39.reuse, 0x340, RZ ;  /* 0x0000034027047810 */ /* 0x040fe40007ffe0ff */
[----:B--2---:R-:W-:Y:S02]  /*b830*/  IADD3 R174, PT, PT, R39, 0x360, RZ ;  /* 0x0000036027ae7810 */ /* 0x004fe40007ffe0ff */
[----:B------:R-:W-:Y:S01]  /*b840*/  LEA R207, R172, UR33, 0x2 ;  /* 0x00000021accf7c11 */ /* 0x000fe2000f8e10ff */
[----:B------:R-:W-:Y:S06]  /*b850*/  @!P4 BRA `(.L_x_14468) ;  /* 0x000000000004c947 */ /* 0x000fec0003800000 */
[----:B---3--:R2:W-:Y:S02]  /*b860*/  REDG.E.ADD.F32.FTZ.RN.STRONG.GPU desc[UR26][R6.64+0xc00], R5 ;  /* 0x000c0005060079a6 */ /* 0x0085e4000c12f31a */
.L_x_14468:
[----:B------:R-:W-:Y:S05]  /*b870*/  BSYNC.RECONVERGENT B0 ;  /* 0x0000000000007941 */ /* 0x000fea0003800200 */
.L_x_14467:
[----:B--23--:R2:W3:Y:S01]  /*b880*/  LDS R5, [R207+0x14c0] ;  /* 0x0014c000cf057984 */ /* 0x00c4e20000000800 */
[----:B------:R-:W-:Y:S01]  /*b890*/  BSSY.RECONVERGENT B0, `(.L_x_14469) ;  /* 0x0000006000007945 */ /* 0x000fe20003800200 */
[----:B------:R-:W-:Y:S02]  /*b8a0*/  IADD3 R172, PT, PT, R39, 0x380, RZ ;  /* 0x0000038027ac7810 */ /* 0x000fe40007ffe0ff */
[-C--:B------:R-:W-:Y:S02]  /*b8b0*/  LEA.HI R4, R4, R39.reuse, RZ, 0x1b ;  /* 0x0000002704047211 */ /* 0x080fe400078fd8ff */
[----:B------:R-:W-:Y:S01]  /*b8c0*/  LEA.HI R174, R174, R39, RZ, 0x1b ;  /* 0x00000027aeae7211 */ /* 0x000fe200078fd8ff */
[----:B------:R-:W-:Y:S06]  /*b8d0*/  @!P5 BRA `(.L_x_14470) ;  /* 0x000000000004d947 */ /* 0x000fec0003800000 */
[----:B---3--:R4:W-:Y:S02]  /*b8e0*/  REDG.E.ADD.F32.FTZ.RN.STRONG.GPU desc[UR26][R6.64+0xc80], R5 ;  /* 0x000c8005060079a6 */ /* 0x0089e4000c12f31a */
.L_x_14470:
[----:B------:R-:W-:Y:S05]  /*b8f0*/  BSYNC.RECONVERGENT B0 ;  /* 0x0000000000007941 */ /* 0x000fea0003800200 */
.L_x_14469:
[----:B------:R-:W-:Y:S01]  /*b900*/  LEA R4, R4, UR33, 0x2 ;  /* 0x0000002104047c11 */ /* 0x000fe2000f8e10ff */
[----:B------:R-:W-:Y:S01]  /*b910*/  BSSY.RECONVERGENT B0, `(.L_x_14471) ;  /* 0x000000c000007945 */ /* 0x000fe20003800200 */
[C---:B------:R-:W-:Y:S02]  /*b920*/  ISETP.GE.AND P6, PT, R171.reuse, 0x341, PT ;  /* 0x00000341ab00780c */ /* 0x040fe40003fc6270 */
[----:B------:R-:W-:Y:S01]  /*b930*/  LEA.HI R172, R172, R39, RZ, 0x1b ;  /* 0x00000027acac7211 */ /* 0x000fe200078fd8ff */
[----:B---34-:R3:W4:Y:S01]  /*b940*/  LDS R5, [R4+0x1540] ;  /* 0x0015400004057984 */ /* 0x0187220000000800 */
[----:B------:R-:W-:Y:S02]  /*b950*/  LEA R174, R174, UR33, 0x2 ;  /* 0x00000021aeae7c11 */ /* 0x000fe4000f8e10ff */
[C---:B------:R-:W-:Y:S02]  /*b960*/  ISETP.GE.AND P1, PT, R171.reuse, 0x361, PT ;  /* 0x00000361ab00780c */ /* 0x040fe40003f26270 */
[----:B------:R-:W-:-:S02]  /*b970*/  ISETP.GE.AND P2, PT, R171, 0x381, PT ;  /* 0x00000381ab00780c */ /* 0x000fc40003f46270 */
[C---:B------:R-:W-:Y:S02]  /*b980*/  ISETP.GE.AND P3, PT, R171.reuse, 0x3a1, PT ;  /* 0x000003a1ab00780c */ /* 0x040fe40003f66270 */
[C---:B------:R-:W-:Y:S02]  /*b990*/  ISETP.GE.AND P4, PT, R171.reuse, 0x3c1, PT ;  /* 0x000003c1ab00780c */ /* 0x040fe40003f86270 */
[----:B------:R-:W-:Y:S01]  /*b9a0*/  ISETP.GE.AND P5, PT, R171, 0x3e1, PT ;  /* 0x000003e1ab00780c */ /* 0x000fe20003fa6270 */
[----:B------:R-:W-:-:S12]  /*b9b0*/  @!P6 BRA `(.L_x_14472) ;  /* 0x000000000004e947 */ /* 0x000fd80003800000 */
[----:B----4-:R4:W-:Y:S02]  /*b9c0*/  REDG.E.ADD.F32.FTZ.RN.STRONG.GPU desc[UR26][R6.64+0xd00], R5 ;  /* 0x000d0005060079a6 */ /* 0x0109e4000c12f31a */
.L_x_14472:
[----:B------:R-:W-:Y:S05]  /*b9d0*/  BSYNC.RECONVERGENT B0 ;  /* 0x0000000000007941 */ /* 0x000fea0003800200 */
.L_x_14471:
[----:B----4-:R4:W0:Y:S01]  /*b9e0*/  LDS R5, [R174+0x15c0] ;  /* 0x0015c000ae057984 */ /* 0x0108220000000800 */
[----:B------:R-:W-:Y:S01]  /*b9f0*/  BSSY.RECONVERGENT B0, `(.L_x_14473) ;  /* 0x0000004000007945 */ /* 0x000fe20003800200 */
[----:B------:R-:W-:-:S03]  /*ba00*/  LEA R172, R172, UR33, 0x2 ;  /* 0x00000021acac7c11 */ /* 0x000fc6000f8e10ff */
[----:B------:R-:W-:Y:S05]  /*ba10*/  @!P1 BRA `(.L_x_14474) ;  /* 0x0000000000049947 */ /* 0x000fea0003800000 */
[----:B0-----:R0:W-:Y:S02]  /*ba20*/  REDG.E.ADD.F32.FTZ.RN.STRONG.GPU desc[UR26][R6.64+0xd80], R5 ;  /* 0x000d8005060079a6 */ /* 0x0011e4000c12f31a */
.L_x_14474:
[----:B------:R-:W-:Y:S05]  /*ba30*/  BSYNC.RECONVERGENT B0 ;  /* 0x0000000000007941 */ /* 0x000fea0003800200 */
.L_x_14473:
[----:B0-----:R0:W0:Y:S01]  /*ba40*/  LDS R5, [R172+0x1640] ;  /* 0x00164000ac057984 */ /* 0x0010220000000800 */
[----:B------:R-:W-:Y:S01]  /*ba50*/  BSSY.RECONVERGENT B0, `(.L_x_14475) ;  /* 0x0000004000007945 */ /* 0x000fe20003800200 */
[----:B---3--:R-:W-:-:S03]  /*ba60*/  IADD3 R4, PT, PT, R39, 0x3a0, RZ ;  /* 0x000003a027047810 */ /* 0x008fc60007ffe0ff */
[----:B------:R-:W-:Y:S05]  /*ba70*/  @!P2 BRA `(.L_x_14476) ;  /* 0x000000000004a947 */ /* 0x000fea0003800000 */
[----:B0-----:R3:W-:Y:S02]  /*ba80*/  REDG.E.ADD.F32.FTZ.RN.STRONG.GPU desc[UR26][R6.64+0xe00], R5 ;  /* 0x000e0005060079a6 */ /* 0x0017e4000c12f31a */
.L_x_14476:
[----:B------:R-:W-:Y:S05]  /*ba90*/  BSYNC.RECONVERGENT B0 ;  /* 0x0000000000007941 */ /* 0x000fea0003800200 */
.L_x_14475:
[-C--:B0--3--:R-:W-:Y:S01]  /*baa0*/  LEA.HI R5, R4, R39.reuse, RZ, 0x1b ;  /* 0x0000002704057211 */ /* 0x089fe200078fd8ff */
[-C--:B------:R-:W-:Y:S01]  /*bab0*/  FMUL.FTZ R172, R192, R20.reuse ;  /* 0x00000014c0ac7220 */ /* 0x080fe20000410000 */
[----:B----4-:R-:W-:Y:S01]  /*bac0*/  IADD3 R174, PT, PT, R39, 0x3c0, RZ ;  /* 0x000003c027ae7810 */ /* 0x010fe20007ffe0ff */
[-C--:B------:R-:W-:Y:S01]  /*bad0*/  FMUL.FTZ R205, R205, R20.reuse ;  /* 0x00000014cdcd7220 */ /* 0x080fe20000410000 */
[----:B------:R-:W-:Y:S01]  /*bae0*/  LEA R5, R5, UR33, 0x2 ;  /* 0x0000002105057c11 */ /* 0x000fe2000f8e10ff */
[----:B------:R-:W-:Y:S01]  /*baf0*/  FFMA.FTZ R171, R95, -R20, R206 ;  /* 0x800000145fab7223 */ /* 0x000fe200000100ce */
[----:B------:R-:W-:Y:S01]  /*bb00*/  LEA.HI R174, R174, R39, RZ, 0x1b ;  /* 0x00000027aeae7211 */ /* 0x000fe200078fd8ff */
[----:B------:R-:W-:Y:S01]  /*bb10*/  FMUL.FTZ R4, R8, R172 ;  /* 0x000000ac08047220 */ /* 0x000fe20000410000 */
[----:B------:R-:W-:Y:S01]  /*bb20*/  IADD3 R216, PT, PT, R39, 0x3e0, RZ ;  /* 0x000003e027d87810 */ /* 0x000fe20007ffe0ff */
[----:B------:R-:W-:Y:S01]  /*bb30*/  BSSY.RECONVERGENT B0, `(.L_x_14477) ;  /* 0x0000008000007945 */ /* 0x000fe20003800200 */
[----:B------:R-:W0:Y:S01]  /*bb40*/  LDS R5, [R5+0x16c0] ;  /* 0x0016c00005057984 */ /* 0x000e220000000800 */
[----:B-1----:R-:W-:Y:S01]  /*bb50*/  LEA R185, R174, UR33, 0x2 ;  /* 0x00000021aeb97c11 */ /* 0x002fe2000f8e10ff */
[----:B------:R-:W-:Y:S01]  /*bb60*/  FFMA.FTZ R174, R171, R205, -R4 ;  /* 0x000000cdabae7223 */ /* 0x000fe20000010804 */
[----:B------:R-:W-:Y:S01]  /*bb70*/  LEA.HI R216, R216, R39, RZ, 0x1b ;  /* 0x00000027d8d87211 */ /* 0x000fe200078fd8ff */
[----:B------:R-:W-:Y:S01]  /*bb80*/  FMUL.FTZ R4, R8, R205 ;  /* 0x000000cd08047220 */ /* 0x000fe20000410000 */
[----:B------:R-:W-:Y:S06]  /*bb90*/  @!P3 BRA `(.L_x_14478) ;  /* 0x000000000004b947 */ /* 0x000fec0003800000 */
[----:B0-----:R1:W-:Y:S02]  /*bba0*/  REDG.E.ADD.F32.FTZ.RN.STRONG.GPU desc[UR26][R6.64+0xe80], R5 ;  /* 0x000e8005060079a6 */ /* 0x0013e4000c12f31a */
.L_x_14478:
[----:B------:R-:W-:Y:S05]  /*bbb0*/  BSYNC.RECONVERGENT B0 ;  /* 0x0000000000007941 */ /* 0x000fea0003800200 */
.L_x_14477:
[----:B01----:R0:W1:Y:S01]  /*bbc0*/  LDS R5, [R185+0x1740] ;  /* 0x00174000b9057984 */ /* 0x0030620000000800 */
[----:B------:R-:W-:Y:S01]  /*bbd0*/  BSSY.RECONVERGENT B0, `(.L_x_14479) ;  /* 0x0000005000007945 */ /* 0x000fe20003800200 */
[----:B------:R-:W-:Y:S01]  /*bbe0*/  LEA R216, R216, UR33, 0x2 ;  /* 0x00000021d8d87c11 */ /* 0x000fe2000f8e10ff */
[----:B------:R-:W-:Y:S02]  /*bbf0*/  FFMA.FTZ R4, R171, R172, R4 ;  /* 0x000000acab047223 */ /* 0x000fe40000010004 */
[----:B------:R-:W-:Y:S05]  /*bc00*/  @!P4 BRA `(.L_x_14480) ;  /* 0x000000000004c947 */ /* 0x000fea0003800000 */
[----:B-1----:R3:W-:Y:S02]  /*bc10*/  REDG.E.ADD.F32.FTZ.RN.STRONG.GPU desc[UR26][R6.64+0xf00], R5 ;  /* 0x000f0005060079a6 */ /* 0x0027e4000c12f31a */
.L_x_14480:
[----:B------:R-:W-:Y:S05]  /*bc20*/  BSYNC.RECONVERGENT B0 ;  /* 0x0000000000007941 */ /* 0x000fea0003800200 */
.L_x_14479:
[----:B-1-3--:R1:W3:Y:S01]  /*bc30*/  LDS R5, [R216+0x17c0] ;  /* 0x0017c000d8057984 */ /* 0x00a2e20000000800 */
[----:B------:R-:W-:Y:S01]  /*bc40*/  BSSY.RECONVERGENT B0, `(.L_x_14481) ;  /* 0x0000004000007945 */ /* 0x000fe20003800200 */
[----:B------:R-:W-:-:S03]  /*bc50*/  FADD.FTZ R4, R143, R4 ;  /* 0x000000048f047221 */ /* 0x000fc60000010000 */
[----:B------:R-:W-:Y:S05]  /*bc60*/  @!P5 BRA `(.L_x_14482) ;  /* 0x000000000004d947 */ /* 0x000fea0003800000 */
[----:B---3--:R4:W-:Y:S02]  /*bc70*/  REDG.E.ADD.F32.FTZ.RN.STRONG.GPU desc[UR26][R6.64+0xf80], R5 ;  /* 0x000f8005060079a6 */ /* 0x0089e4000c12f31a */
.L_x_14482:
[----:B------:R-:W-:Y:S05]  /*bc80*/  BSYNC.RECONVERGENT B0 ;  /* 0x0000000000007941 */ /* 0x000fea0003800200 */
.L_x_14481:
[----:B---34-:R-:W-:Y:S01]  /*bc90*/  FADD.FTZ R5, R141, R174 ;  /* 0x000000ae8d057221 */ /* 0x018fe20000010000 */
[C---:B------:R-:W-:Y:S01]  /*bca0*/  FFMA.FTZ R6, R61.reuse, R9, R204 ;  /* 0x000000093d067223 */ /* 0x040fe200000100cc */
[----:B------:R-:W-:Y:S01]  /*bcb0*/  FFMA.FTZ R7, -R61, R187, R202 ;  /* 0x000000bb3d077223 */ /* 0x000fe200000101ca */
[----:B------:R-:W3:Y:S01]  /*bcc0*/  SHFL.DOWN PT, R9, R4, 0x1, 0x1f ;  /* 0x08201f0004097f89 */ /* 0x000ee200000e0000 */
[----:B------:R-:W-:Y:S01]  /*bcd0*/  ISETP.GT.AND P1, PT, R38, 0x1e, PT ;  /* 0x0000001e2600780c */ /* 0x000fe20003f24270 */
[----:B------:R-:W-:Y:S01]  /*bce0*/  FADD.FTZ R79, R172, R79 ;  /* 0x0000004fac4f7221 */ /* 0x000fe20000010000 */
[----:B------:R-:W-:Y:S01]  /*bcf0*/  FADD.FTZ R80, R132, R80 ;  /* 0x0000005084507221 */ /* 0x000fe20000010000 */
[----:B------:R-:W4:Y:S01]  /*bd00*/  SHFL.DOWN PT, R174, R5, 0x1, 0x1f ;  /* 0x08201f0005ae7f89 */ /* 0x000f2200000e0000 */
[----:B------:R-:W-:Y:S01]  /*bd10*/  FMUL.FTZ R214, R131, R214 ;  /* 0x000000d683d67220 */ /* 0x000fe20000410000 */
[----:B------:R-:W-:Y:S01]  /*bd20*/  FADD.FTZ R81, R126, R81 ;  /* 0x000000517e517221 */ /* 0x000fe20000010000 */
[----:B------:R-:W-:Y:S01]  /*bd30*/  FADD.FTZ R82, R124, R82 ;  /* 0x000000527c527221 */ /* 0x000fe20000010000 */
[----:B------:R-:W5:Y:S01]  /*bd40*/  SHFL.DOWN PT, R141, R6, 0x1, 0x1f ;  /* 0x08201f00068d7f89 */ /* 0x000f6200000e0000 */
[----:B------:R-:W-:Y:S01]  /*bd50*/  FADD.FTZ R83, R120, R83 ;  /* 0x0000005378537221 */ /* 0x000fe20000010000 */
[----:B------:R-:W-:Y:S01]  /*bd60*/  FMUL.FTZ R171, R171, R2 ;  /* 0x00000002abab7220 */ /* 0x000fe20000410000 */
[----:B------:R-:W-:Y:S01]  /*bd70*/  FADD.FTZ R92, R129, R92 ;  /* 0x0000005c815c7221 */ /* 0x000fe20000010000 */
[----:B------:R-:W0:Y:S01]  /*bd80*/  SHFL.DOWN PT, R202, R7, 0x1, 0x1f ;  /* 0x08201f0007ca7f89 */ /* 0x000e2200000e0000 */
        /* <DEDUP_REMOVED lines=11> */
[----:B---3--:R-:W-:Y:S01]  /*be40*/  @!P1 FADD.FTZ R4, R4, R9 ;  /* 0x0000000904049221 */ /* 0x008fe20000010000 */
[----:B------:R-:W-:Y:S01]  /*be50*/  FMUL.FTZ R178, R178, R167 ;  /* 0x000000a7b2b27220 */ /* 0x000fe20000410000 */
[----:B------:R-:W-:Y:S01]  /*be60*/  FMUL.FTZ R184, R127, R184 ;  /* 0x000000b87fb87220 */ /* 0x000fe20000410000 */
[----:B------:R-:W-:Y:S01]  /*be70*/  FMUL.FTZ R169, R169, R180 ;  /* 0x000000b4a9a97220 */ /* 0x000fe20000410000 */
[----:B----4-:R-:W-:Y:S01]  /*be80*/  @!P1 FADD.FTZ R5, R5, R174 ;  /* 0x000000ae05059221 */ /* 0x010fe20000010000 */
[----:B------:R-:W3:Y:S01]  /*be90*/  SHFL.DOWN PT, R9, R4, 0x2, 0x1f ;  /* 0x08401f0004097f89 */ /* 0x000ee200000e0000 */
[----:B------:R-:W-:Y:S01]  /*bea0*/  FFMA.FTZ R163, R60, R3, R163 ;  /* 0x000000033ca37223 */ /* 0x000fe200000100a3 */
[----:B------:R-:W-:Y:S01]  /*beb0*/  FFMA.FTZ R8, R95, R192, R8 ;  /* 0x000000c05f087223 */ /* 0x000fe20000010008 */
[----:B-----5:R-:W-:Y:S01]  /*bec0*/  @!P1 FADD.FTZ R6, R6, R141 ;  /* 0x0000008d06069221 */ /* 0x020fe20000010000 */
[----:B------:R-:W4:Y:S01]  /*bed0*/  SHFL.DOWN PT, R132, R5, 0x2, 0x1f ;  /* 0x08401f0005847f89 */ /* 0x000f2200000e0000 */
[----:B------:R-:W-:Y:S01]  /*bee0*/  FFMA.FTZ R3, R57, R160, R148 ;  /* 0x000000a039037223 */ /* 0x000fe20000010094 */
[----:B------:R-:W-:Y:S01]  /*bef0*/  FFMA.FTZ R198, R191, R198, R214 ;  /* 0x000000c6bfc67223 */ /* 0x000fe200000100d6 */
[----:B0-----:R-:W-:Y:S01]  /*bf00*/  @!P1 FADD.FTZ R7, R7, R202 ;  /* 0x000000ca07079221 */ /* 0x001fe20000010000 */
[----:B------:R-:W0:Y:S01]  /*bf10*/  SHFL.DOWN PT, R131, R6, 0x2, 0x1f ;  /* 0x08401f0006837f89 */ /* 0x000e2200000e0000 */
        /* <DEDUP_REMOVED lines=14> */
[----:B------:R-:W-:Y:S01]  /*c000*/  FFMA.FTZ R122, R98, R175, R173 ;  /* 0x000000af627a7223 */ /* 0x000fe200000100ad */
[----:B---3--:R-:W-:Y:S01]  /*c010*/  @!P1 FADD.FTZ R4, R4, R9 ;  /* 0x0000000904049221 */ /* 0x008fe20000010000 */
[----:B------:R-:W-:Y:S01]  /*c020*/  FFMA.FTZ R188, R96, R188, R199 ;  /* 0x000000bc60bc7223 */ /* 0x000fe200000100c7 */
[----:B------:R-:W-:Y:S01]  /*c030*/  FFMA.FTZ R137, R66, R190, R137 ;  /* 0x000000be42897223 */ /* 0x000fe20000010089 */
[----:B------:R-:W-:Y:S01]  /*c040*/  FFMA.FTZ R134, R103, R165, R134 ;  /* 0x000000a567867223 */ /* 0x000fe20000010086 */
[----:B----4-:R-:W-:Y:S01]  /*c050*/  @!P1 FADD.FTZ R5, R5, R132 ;  /* 0x0000008405059221 */ /* 0x010fe20000010000 */
[----:B------:R-:W3:Y:S01]  /*c060*/  SHFL.DOWN PT, R9, R4, 0x4, 0x1f ;  /* 0x08801f0004097f89 */ /* 0x000ee200000e0000 */
        /* <DEDUP_REMOVED lines=9> */
[----:B------:R-:W-:Y:S01]  /*c100*/  FMUL.FTZ R168, R168, R179 ;  /* 0x000000b3a8a87220 */ /* 0x000fe20000410000 */
[----:B------:R-:W-:Y:S01]  /*c110*/  BSSY.RECONVERGENT B0, `(.L_x_14483) ;  /* 0x000002b000007945 */ /* 0x000fe20003800200 */
        /* <DEDUP_REMOVED lines=41> */
[----:B------:R0:W-:Y:S02]  /*c3b0*/  @!P1 STS.128 [UR33+0x18d0], R4 ;  /* 0x0018d004ff009988 */ /* 0x0001e40008000c21 */
.L_x_14484:
[----:B------:R-:W-:Y:S05]  /*c3c0*/  BSYNC.RECONVERGENT B0 ;  /* 0x0000000000007941 */ /* 0x000fea0003800200 */
.L_x_14483:
        /* <DEDUP_REMOVED lines=24> */
[----:B---34-:R-:W3:Y:S04]  /*c550*/  @P1 LDS.64 R2, [UR9+0x4610] ;  /* 0x00461009ff021984 */ /* 0x018ee80008000a00 */
[----:B0-----:R-:W0:Y:S01]  /*c560*/  @P1 LDS.64 R8, [UR9+0x3e10] ;  /* 0x003e1009ff081984 */ /* 0x001e220008000a00 */
[----:B---3--:R-:W-:Y:S01]  /*c570*/  @P1 FADD.FTZ R6, R6, R2 ;  /* 0x0000000206061221 */ /* 0x008fe20000010000 */
[----:B------:R-:W-:Y:S01]  /*c580*/  @P1 FADD.FTZ R7, R7, R3 ;  /* 0x0000000307071221 */ /* 0x000fe20000010000 */
[----:B0-----:R-:W-:Y:S01]  /*c590*/  @P1 FADD.FTZ R4, R4, R8 ;  /* 0x0000000804041221 */ /* 0x001fe20000010000 */
[----:B------:R-:W-:-:S03]  /*c5a0*/  @P1 FADD.FTZ R5, R5, R9 ;  /* 0x0000000905051221 */ /* 0x000fc60000010000 */
[----:B------:R0:W-:Y:S04]  /*c5b0*/  STS.64 [UR9+0x4610], R6 ;  /* 0x00461006ff007988 */ /* 0x0001e80008000a09 */
[----:B------:R0:W-:Y:S02]  /*c5c0*/  STS.64 [UR9+0x3e10], R4 ;  /* 0x003e1004ff007988 */ /* 0x0001e40008000a09 */
.L_x_14486:
[----:B------:R-:W-:Y:S05]  /*c5d0*/  BSYNC.RECONVERGENT B0 ;  /* 0x0000000000007941 */ /* 0x000fea0003800200 */
.L_x_14485:
[----:B------:R-:W-:-:S04]  /*c5e0*/  UIADD3 UR8, UPT, UPT, UR8, 0x1, URZ ;  /* 0x0000000108087890 */ /* 0x000fc8000fffe0ff */
[----:B------:R-:W-:-:S09]  /*c5f0*/  UISETP.GE.AND UP0, UPT, UR8, UR44, UPT ;  /* 0x0000002c0800728c */ /* 0x000fd2000bf06270 */
[----:B------:R-:W-:Y:S05]  /*c600*/  BRA.U !UP0, `(.L_x_14487) ;  /* 0xffffff8908487547 */ /* 0x000fea000b83ffff */
.L_x_14405:
[----:B------:R-:W-:Y:S01]  /*c610*/  BAR.SYNC.DEFER_BLOCKING 0x0 ;  /* 0x0000000000007b1d */ /* 0x000fe20000010000 */
[----:B------:R-:W-:Y:S02]  /*c620*/  SHF.L.U32 R39, R39, 0x1, RZ ;  /* 0x0000000127277819 */ /* 0x000fe400000006ff */
[----:B----4-:R-:W-:Y:S02]  /*c630*/  MOV R2, 0x10 ;  /* 0x0000001000027802 */ /* 0x010fe40000000f00 */
[----:B------:R-:W-:Y:S01]  /*c640*/  LOP3.LUT R0, R39, 0x7c0, RZ, 0xc0, !PT ;  /* 0x000007c027007812 */ /* 0x000fe200078ec0ff */
[----:B------:R-:W4:Y:S03]  /*c650*/  LDCU.64 UR14, c[0x0][0x4f8] ;  /* 0x00009f00ff0e77ac */ /* 0x000f260008000a00 */
[----:B------:R-:W-:Y:S01]  /*c660*/  LOP3.LUT R29, R0, 0x1f, R51, 0xf8, !PT ;  /* 0x0000001f001d7812 */ /* 0x000fe200078ef833 */
[----:B------:R-:W5:Y:S04]  /*c670*/  LDCU.64 UR28, c[0x0][0x500] ;  /* 0x0000a000ff1c77ac */ /* 0x000f680008000a00 */
[----:B---3--:R-:W-:Y:S01]  /*c680*/  IMAD.WIDE.U32 R2, R29, R2, UR10 ;  /* 0x0000000a1d027e25 */ /* 0x008fe2000f8e0002 */
[----:B------:R-:W-:Y:S01]  /*c690*/  F2FP.BF16.F32.PACK_AB R79, R79, R88 ;  /* 0x000000584f4f723e */ /* 0x000fe200000010ff */
[----:B------:R-:W-:Y:S01]  /*c6a0*/  UIADD3 UR33, UPT, UPT, UR18, -0x1, URZ ;  /* 0xffffffff12217890 */ /* 0x000fe2000fffe0ff */
[----:B------:R-:W-:Y:S01]  /*c6b0*/  F2FP.BF16.F32.PACK_AB R78, R80, R87 ;  /* 0x00000057504e723e */ /* 0x000fe200000010ff */
[----:B------:R-:W3:Y:S01]  /*c6c0*/  LDCU.64 UR30, c[0x0][0x550] ;  /* 0x0000aa00ff1e77ac */ /* 0x000ee20008000a00 */
[----:B0-----:R-:W2:Y:S04]  /*c6d0*/  LDG.E.128 R8, desc[UR26][R2.64] ;  /* 0x0000001a02087981 */ /* 0x001ea8000c1e1d00 */
[----:B------:R-:W2:Y:S01]  /*c6e0*/  LDG.E.128 R12, desc[UR26][R2.64+0x200] ;  /* 0x0002001a020c7981 */ /* 0x000ea2000c1e1d00 */
[----:B------:R-:W-:Y:S01]  /*c6f0*/  F2FP.BF16.F32.PACK_AB R77, R81, R90 ;  /* 0x0000005a514d723e */ /* 0x000fe200000010ff */
[----:B------:R-:W-:Y:S01]  /*c700*/  USHF.L.U32 UR8, UR33, 0x9, URZ ;  /* 0x0000000921087899 */ /* 0x000fe200080006ff */
[----:B------:R-:W-:Y:S01]  /*c710*/  F2FP.BF16.F32.PACK_AB R76, R82, R89 ;  /* 0x00000059524c723e */ /* 0x000fe200000010ff */
[----:B------:R-:W-:Y:S01]  /*c720*/  UMOV UR9, URZ ;  /* 0x000000ff00097c82 */ /* 0x000fe20008000000 */
[----:B------:R-:W-:-:S02]  /*c730*/  UIADD3 UR21, UP1, UPT, UR21, -0x400, URZ ;  /* 0xfffffc0015157890 */ /* 0x000fc4000ff3e0ff */
[----:B----4-:R-:W-:Y:S02]  /*c740*/  UIMAD.WIDE.U32 UR12, UR32, UR14, UR8 ;  /* 0x0000000e200c72a5 */ /* 0x010fe4000f8e0008 */
[----:B------:R-:W-:Y:S02]  /*c750*/  UIADD3 UR19, UP2, UPT, UR19, -0x400, URZ ;  /* 0xfffffc0013137890 */ /* 0x000fe4000ff5e0ff */
[----:B------:R-:W-:Y:S02]  /*c760*/  UIMAD UR13, UR32, UR15, UR13 ;  /* 0x0000000f200d72a4 */ /* 0x000fe4000f8e020d */
[----:B------:R-:W-:Y:S02]  /*c770*/  UIADD3 UR10, UP3, UPT, UR10, -0x400, URZ ;  /* 0xfffffc000a0a7890 */ /* 0x000fe4000ff7e0ff */
[----:B-----5:R-:W-:Y:S02]  /*c780*/  UIMAD.WIDE.U32 UR12, UR25, UR28, UR12 ;  /* 0x0000001c190c72a5 */ /* 0x020fe4000f8e000c */
[----:B------:R-:W-:-:S02]  /*c790*/  UIADD3.X UR22, UPT, UPT, UR22, -0x1, URZ, UP1, !UPT ;  /* 0xffffffff16167890 */ /* 0x000fc40008ffe4ff */
[----:B------:R-:W-:Y:S02]  /*c7a0*/  UIMAD UR14, UR25, UR29, UR13 ;  /* 0x0000001d190e72a4 */ /* 0x000fe4000f8e020d */
[----:B---3--:R-:W-:Y:S01]  /*c7b0*/  ULEA UR13, UP0, UR12, UR30, 0x1 ;  /* 0x0000001e0c0d7291 */ /* 0x008fe2000f8008ff */
[----:B------:R-:W0:Y:S03]  /*c7c0*/  LDCU.64 UR28, c[0x0][0x560] ;  /* 0x0000ac00ff1c77ac */ /* 0x000e260008000a00 */
[----:B------:R-:W-:Y:S02]  /*c7d0*/  ULEA.HI.X UR12, UR12, UR31, UR14, 0x1, UP0 ;  /* 0x0000001f0c0c7291 */ /* 0x000fe400080f0c0e */
[----:B------:R-:W-:-:S03]  /*c7e0*/  UIADD3.X UR20, UPT, UPT, UR20, -0x1, URZ, UP2, !UPT ;  /* 0xffffffff14147890 */ /* 0x000fc600097fe4ff */
[----:B------:R-:W3:Y:S01]  /*c7f0*/  LDCU.64 UR14, c[0x0][0x520] ;  /* 0x0000a400ff0e77ac */ /* 0x000ee20008000a00 */
[----:B------:R-:W-:Y:S01]  /*c800*/  UIADD3.X UR11, UPT, UPT, UR11, -0x1, URZ, UP3, !UPT ;  /* 0xffffffff0b0b7890 */ /* 0x000fe20009ffe4ff */
[----:B--2---:R-:W-:Y:S04]  /*c810*/  STS.128 [R37], R8 ;  /* 0x0000000825007388 */ /* 0x004fe80000000c00 */
[----:B------:R-:W-:Y:S01]  /*c820*/  STS.128 [R37+0x200], R12 ;  /* 0x0002000c25007388 */ /* 0x000fe20000000c00 */
[----:B------:R-:W-:-:S03]  /*c830*/  NOP ;  /* 0x0000000000007918 */ /* 0x000fc60000000000 */
[----:B------:R-:W2:Y:S04]  /*c840*/  LDS.128 R4, [R36] ;  /* 0x0000000024047984 */ /* 0x000ea80000000c00 */
[----:B------:R-:W4:Y:S01]  /*c850*/  LDS.128 R8, [R36+0x10] ;  /* 0x0000100024087984 */ /* 0x000f220000000c00 */
        /* <DEDUP_REMOVED lines=17> */
[----:B------:R-:W-:Y:S01]  /*c970*/  FSETP.GTU.FTZ.AND P3, PT, R16, 20, PT ;  /* 0x41a000001000780b */ /* 0x000fe20003f7c000 */
[----:B------:R-:W-:Y:S01]  /*c980*/  @!P6 FMUL.FTZ R0, R17, -1.4426950216293334961 ;  /* 0xbfb8aa3b1100e820 */ /* 0x000fe20000410000 */
[----:B------:R-:W-:Y:S01]  /*c990*/  SHF.L.U32 R6, R6, 0x10, RZ ;  /* 0x0000001006067819 */ /* 0x000fe200000006ff */
[----:B------:R-:W-:Y:S01]  /*c9a0*/  FADD.FTZ R5, R5, UR7 ;  /* 0x0000000705057e21 */ /* 0x000fe20008010000 */
[----:B------:R-:W-:-:S02]  /*c9b0*/  SHF.L.U32 R13, R7, 0x10, RZ ;  /* 0x00000010070d7819 */ /* 0x000fc400000006ff */
[----:B------:R-:W-:Y:S01]  /*c9c0*/  PRMT R7, R7, 0x7632, R7 ;  /* 0x0000763207077816 */ /* 0x000fe20000000007 */
[----:B------:R-:W2:Y:S01]  /*c9d0*/  @!P6 MUFU.EX2 R0, R0 ;  /* 0x000000000000e308 */ /* 0x000ea20000000800 */
[----:B------:R-:W-:Y:S01]  /*c9e0*/  @!P4 FMUL.FTZ R3, R3, -1.4426950216293334961 ;  /* 0xbfb8aa3b0303c820 */ /* 0x000fe20000410000 */
[----:B------:R-:W-:Y:S01]  /*c9f0*/  @!P5 FMUL.FTZ R4, R2, -1.4426950216293334961 ;  /* 0xbfb8aa3b0204d820 */ /* 0x000fe20000410000 */
[----:B------:R-:W-:-:S03]  /*ca00*/  SHF.L.U32 R7, R7, 0x10, RZ ;  /* 0x0000001007077819 */ /* 0x000fc600000006ff */
[----:B------:R-:W-:Y:S01]  /*ca10*/  @!P3 FMUL.FTZ R12, R16, -1.4426950216293334961 ;  /* 0xbfb8aa3b100cb820 */ /* 0x000fe20000410000 */
[----:B------:R-:W-:Y:S01]  /*ca20*/  FADD.FTZ R16, R13, UR7 ;  /* 0x000000070d107e21 */ /* 0x000fe20008010000 */
[----:B------:R-:W5:Y:S01]  /*ca30*/  @!P4 MUFU.EX2 R3, R3 ;  /* 0x000000030003c308 */ /* 0x000f620000000800 */
[C---:B----4-:R-:W-:Y:S01]  /*ca40*/  SHF.L.U32 R13, R8.reuse, 0x10, RZ ;  /* 0x00000010080d7819 */ /* 0x050fe200000006ff */
[----:B------:R-:W-:Y:S01]  /*ca50*/  FADD.FTZ R7, R7, UR7 ;  /* 0x0000000707077e21 */ /* 0x000fe20008010000 */
[----:B------:R-:W-:Y:S02]  /*ca60*/  PRMT R8, R8, 0x7632, R8 ;  /* 0x0000763208087816 */ /* 0x000fe40000000008 */
[----:B------:R-:W-:Y:S01]  /*ca70*/  FSETP.GTU.FTZ.AND P2, PT, R16, 20, PT ;  /* 0x41a000001000780b */ /* 0x000fe20003f5c000 */
[----:B------:R-:W-:Y:S01]  /*ca80*/  FADD.FTZ R17, R13, UR7 ;  /* 0x000000070d117e21 */ /* 0x000fe20008010000 */
[----:B------:R-:W-:Y:S01]  /*ca90*/  SHF.L.U32 R8, R8, 0x10, RZ ;  /* 0x0000001008087819 */ /* 0x000fe200000006ff */
[----:B------:R-:W4:Y:S01]  /*caa0*/  @!P5 MUFU.EX2 R4, R4 ;  /* 0x000000040004d308 */ /* 0x000f220000000800 */
[----:B--2---:R-:W-:-:S02]  /*cab0*/  @!P6 FADD.FTZ R2, R0, 1 ;  /* 0x3f8000000002e421 */ /* 0x004fc40000010000 */
[----:B------:R-:W-:Y:S01]  /*cac0*/  FSETP.GTU.FTZ.AND P1, PT, R17, 20, PT ;  /* 0x41a000001100780b */ /* 0x000fe20003f3c000 */
[----:B------:R-:W-:-:S04]  /*cad0*/  FADD.FTZ R8, R8, UR7 ;  /* 0x0000000708087e21 */ /* 0x000fc80008010000 */
[----:B------:R2:W1:Y:S01]  /*cae0*/  @!P6 MUFU.RCP R15, R2 ;  /* 0x00000002000fe308 */ /* 0x0004620000001000 */
[----:B-----5:R-:W-:-:S07]  /*caf0*/  @!P4 FADD.FTZ R3, R3, 1 ;  /* 0x3f8000000303c421 */ /* 0x020fce0000010000 */
[----:B------:R5:W0:Y:S01]  /*cb00*/  @!P4 MUFU.RCP R14, R3 ;  /* 0x00000003000ec308 */ /* 0x000a220000001000 */
[----:B----4-:R-:W-:Y:S01]  /*cb10*/  @!P5 FADD.FTZ R0, R4, 1 ;  /* 0x3f8000000400d421 */ /* 0x010fe20000010000 */
[C---:B------:R-:W-:Y:S01]  /*cb20*/  SHF.L.U32 R4, R9.reuse, 0x10, RZ ;  /* 0x0000001009047819 */ /* 0x040fe200000006ff */
[----:B--2---:R-:W-:Y:S01]  /*cb30*/  @!P2 FMUL.FTZ R2, R16, -1.4426950216293334961 ;  /* 0xbfb8aa3b1002a820 */ /* 0x004fe20000410000 */
[----:B------:R-:W-:-:S03]  /*cb40*/  PRMT R9, R9, 0x7632, R9 ;  /* 0x0000763209097816 */ /* 0x000fc60000000009 */
[----:B------:R-:W-:Y:S01]  /*cb50*/  FADD.FTZ R18, R4, UR7 ;  /* 0x0000000704127e21 */ /* 0x000fe20008010000 */
[----:B------:R-:W2:Y:S01]  /*cb60*/  @!P5 MUFU.RCP R0, R0 ;  /* 0x000000000000d308 */ /* 0x000ea20000001000 */
[----:B-1----:R-:W-:Y:S01]  /*cb70*/  @!P6 FMUL.FTZ R100, R100, R15 ;  /* 0x0000000f6464e220 */ /* 0x002fe20000410000 */
[----:B------:R-:W-:Y:S01]  /*cb80*/  FSETP.GTU.FTZ.AND P6, PT, R5, 20, PT ;  /* 0x41a000000500780b */ /* 0x000fe20003fdc000 */
[----:B-----5:R-:W-:Y:S01]  /*cb90*/  FADD.FTZ R3, R6, UR7 ;  /* 0x0000000706037e21 */ /* 0x020fe20008010000 */
[----:B------:R-:W-:Y:S01]  /*cba0*/  FSETP.GTU.FTZ.AND P0, PT, R18, 20, PT ;  /* 0x41a000001200780b */ /* 0x000fe20003f1c000 */
[----:B------:R-:W-:Y:S01]  /*cbb0*/  @!P1 FMUL.FTZ R4, R17, -1.4426950216293334961 ;  /* 0xbfb8aa3b11049820 */ /* 0x000fe20000410000 */
[----:B------:R-:W-:Y:S02]  /*cbc0*/  SHF.L.U32 R9, R9, 0x10, RZ ;  /* 0x0000001009097819 */ /* 0x000fe400000006ff */
[----:B------:R1:W4:Y:S01]  /*cbd0*/  @!P2 MUFU.EX2 R13, R2 ;  /* 0x00000002000da308 */ /* 0x0003220000000800 */
[----:B0-----:R-:W-:Y:S01]  /*cbe0*/  @!P4 FMUL.FTZ R99, R99, R14 ;  /* 0x0000000e6363c220 */ /* 0x001fe20000410000 */
[----:B------:R-:W-:-:S06]  /*cbf0*/  FSETP.GTU.FTZ.AND P4, PT, R3, 20, PT ;  /* 0x41a000000300780b */ /* 0x000fcc0003f9c000 */
[----:B------:R-:W0:Y:S01]  /*cc00*/  @!P3 MUFU.EX2 R12, R12 ;  /* 0x0000000c000cb308 */ /* 0x000e220000000800 */
[----:B--2---:R-:W-:Y:S01]  /*cc10*/  @!P5 FMUL.FTZ R101, R101, R0 ;  /* 0x000000006565d220 */ /* 0x004fe20000410000 */
[----:B------:R-:W-:Y:S01]  /*cc20*/  @!P6 FMUL.FTZ R0, R5, -1.4426950216293334961 ;  /* 0xbfb8aa3b0500e820 */ /* 0x000fe20000410000 */
[----:B------:R-:W-:Y:S01]  /*cc30*/  FSETP.GTU.FTZ.AND P5, PT, R7, 20, PT ;  /* 0x41a000000700780b */ /* 0x000fe20003fbc000 */
[----:B-1----:R-:W-:-:S03]  /*cc40*/  @!P0 FMUL.FTZ R2, R18, -1.4426950216293334961 ;  /* 0xbfb8aa3b12028820 */ /* 0x002fc60000410000 */
[----:B------:R-:W-:Y:S01]  /*cc50*/  @!P4 FMUL.FTZ R3, R3, -1.4426950216293334961 ;  /* 0xbfb8aa3b0303c820 */ /* 0x000fe20000410000 */
[----:B------:R-:W1:Y:S01]  /*cc60*/  @!P6 MUFU.EX2 R0, R0 ;  /* 0x000000000000e308 */ /* 0x000e620000000800 */
[----:B----4-:R-:W-:-:S07]  /*cc70*/  @!P2 FADD.FTZ R13, R13, 1 ;  /* 0x3f8000000d0da421 */ /* 0x010fce0000010000 */
[----:B------:R-:W-:Y:S01]  /*cc80*/  @!P4 MUFU.EX2 R3, R3 ;  /* 0x000000030003c308 */ /* 0x000fe20000000800 */
[----:B------:R-:W-:Y:S01]  /*cc90*/  @!P5 FMUL.FTZ R5, R7, -1.4426950216293334961 ;  /* 0xbfb8aa3b0705d820 */ /* 0x000fe20000410000 */
[----:B0-----:R-:W-:-:S06]  /*cca0*/  @!P3 FADD.FTZ R12, R12, 1 ;  /* 0x3f8000000c0cb421 */ /* 0x001fcc0000010000 */
[----:B------:R1:W0:Y:S08]  /*ccb0*/  @!P0 MUFU.EX2 R14, R2 ;  /* 0x00000002000e8308 */ /* 0x0002300000000800 */
[----:B------:R-:W2:Y:S01]  /*ccc0*/  @!P5 MUFU.EX2 R5, R5 ;  /* 0x000000050005d308 */ /* 0x000ea20000000800 */
[----:B-1----:R-:W-:Y:S01]  /*ccd0*/  @!P6 FADD.FTZ R2, R0, 1 ;  /* 0x3f8000000002e421 */ /* 0x002fe20000010000 */
[----:B------:R-:W-:-:S02]  /*cce0*/  SHF.L.U32 R0, R10, 0x10, RZ ;  /* 0x000000100a007819 */ /* 0x000fc400000006ff */
[----:B------:R-:W-:-:S04]  /*ccf0*/  PRMT R10, R10, 0x7632, R10 ;  /* 0x000076320a0a7816 */ /* 0x000fc8000000000a */
[----:B------:R1:W4:Y:S01]  /*cd00*/  @!P1 MUFU.EX2 R6, R4 ;  /* 0x0000000400069308 */ /* 0x0003220000000800 */
[----:B------:R-:W-:Y:S01]  /*cd10*/  SHF.L.U32 R10, R10, 0x10, RZ ;  /* 0x000000100a0a7819 */ /* 0x000fe200000006ff */
[----:B0-----:R-:W-:-:S04]  /*cd20*/  @!P0 FADD.FTZ R14, R14, 1 ;  /* 0x3f8000000e0e8421 */ /* 0x001fc80000010000 */
[----:B------:R-:W-:Y:S02]  /*cd30*/  FADD.FTZ R10, R10, UR7 ;  /* 0x000000070a0a7e21 */ /* 0x000fe40008010000 */
[----:B------:R-:W0:Y:S01]  /*cd40*/  @!P6 MUFU.RCP R7, R2 ;  /* 0x000000020007e308 */ /* 0x000e220000001000 */
[----:B-1----:R-:W-:Y:S01]  /*cd50*/  @!P4 FADD.FTZ R4, R3, 1 ;  /* 0x3f8000000304c421 */ /* 0x002fe20000010000 */
[----:B--2---:R-:W-:Y:S01]  /*cd60*/  @!P5 FADD.FTZ R5, R5, 1 ;  /* 0x3f8000000505d421 */ /* 0x004fe20000010000 */
[----:B------:R-:W-:Y:S01]  /*cd70*/  FADD.FTZ R3, R0, UR7 ;  /* 0x0000000700037e21 */ /* 0x000fe20008010000 */
[C---:B------:R-:W-:Y:S02]  /*cd80*/  SHF.L.U32 R0, R11.reuse, 0x10, RZ ;  /* 0x000000100b007819 */ /* 0x040fe400000006ff */
[----:B------:R-:W-:Y:S02]  /*cd90*/  PRMT R11, R11, 0x7632, R11 ;  /* 0x000076320b0b7816 */ /* 0x000fe4000000000b */
[----:B------:R-:W1:Y:S01]  /*cda0*/  @!P4 MUFU.RCP R4, R4 ;  /* 0x000000040004c308 */ /* 0x000e620000001000 */
[----:B----4-:R-:W-:Y:S01]  /*cdb0*/  @!P1 FADD.FTZ R6, R6, 1 ;  /* 0x3f80000006069421 */ /* 0x010fe20000010000 */
[----:B------:R-:W-:-:S05]  /*cdc0*/  SHF.L.U32 R11, R11, 0x10, RZ ;  /* 0x000000100b0b7819 */ /* 0x000fca00000006ff */
[----:B------:R-:W-:Y:S01]  /*cdd0*/  FADD.FTZ R11, R11, UR7 ;  /* 0x000000070b0b7e21 */ /* 0x000fe20008010000 */
[----:B------:R-:W2:Y:S01]  /*cde0*/  @!P2 MUFU.RCP R13, R13 ;  /* 0x0000000d000da308 */ /* 0x000ea20000001000 */
[----:B0-----:R-:W-:Y:S01]  /*cdf0*/  @!P6 FMUL.FTZ R102, R102, R7 ;  /* 0x000000076666e220 */ /* 0x001fe20000410000 */
[----:B------:R-:W-:-:S06]  /*ce00*/  FSETP.GTU.FTZ.AND P6, PT, R3, 20, PT ;  /* 0x41a000000300780b */ /* 0x000fcc0003fdc000 */
[----:B------:R0:W4:Y:S01]  /*ce10*/  @!P3 MUFU.RCP R15, R12 ;  /* 0x0000000c000fb308 */ /* 0x0001220000001000 */
[----:B-1----:R-:W-:-:S07]  /*ce20*/  @!P4 FMUL.FTZ R105, R105, R4 ;  /* 0x000000046969c220 */ /* 0x002fce0000410000 */
[----:B------:R1:W5:Y:S01]  /*ce30*/  @!P5 MUFU.RCP R2, R5 ;  /* 0x000000050002d308 */ /* 0x0003620000001000 */
[----:B0-----:R-:W-:Y:S01]  /*ce40*/  FADD.FTZ R12, R0, UR7 ;  /* 0x00000007000c7e21 */ /* 0x001fe20008010000 */
[----:B--2---:R-:W-:Y:S01]  /*ce50*/  @!P2 FMUL.FTZ R106, R106, R13 ;  /* 0x0000000d6a6aa220 */ /* 0x004fe20000410000 */
[----:B------:R-:W-:-:S03]  /*ce60*/  @!P6 FMUL.FTZ R0, R3, -1.4426950216293334961 ;  /* 0xbfb8aa3b0300e820 */ /* 0x000fc60000410000 */
[----:B------:R-:W-:Y:S02]  /*ce70*/  FSETP.GTU.FTZ.AND P4, PT, R12, 20, PT ;  /* 0x41a000000c00780b */ /* 0x000fe40003f9c000 */
[----:B------:R0:W2:Y:S01]  /*ce80*/  @!P1 MUFU.RCP R7, R6 ;  /* 0x0000000600079308 */ /* 0x0000a20000001000 */
[----:B----4-:R-:W-:Y:S01]  /*ce90*/  @!P3 FMUL.FTZ R104, R104, R15 ;  /* 0x0000000f6868b220 */ /* 0x010fe20000410000 */
[----:B------:R-:W-:Y:S02]  /*cea0*/  FSETP.GTU.FTZ.AND P3, PT, R8, 20, PT ;  /* 0x41a000000800780b */ /* 0x000fe40003f7c000 */
[----:B-1----:R-:W-:-:S04]  /*ceb0*/  F2FP.BF16.F32.PACK_AB R5, R85, R94 ;  /* 0x0000005e5505723e */ /* 0x002fc800000010ff */
[----:B------:R1:W4:Y:S01]  /*cec0*/  @!P6 MUFU.EX2 R3, R0 ;  /* 0x000000000003e308 */ /* 0x0003220000000800 */
[----:B0-----:R-:W-:Y:S01]  /*ced0*/  FADD.FTZ R6, R9, UR7 ;  /* 0x0000000709067e21 */ /* 0x001fe20008010000 */
[----:B-----5:R-:W-:Y:S01]  /*cee0*/  @!P5 FMUL.FTZ R107, R107, R2 ;  /* 0x000000026b6bd220 */ /* 0x020fe20000410000 */
[----:B------:R-:W-:Y:S01]  /*cef0*/  FSETP.GTU.FTZ.AND P5, PT, R10, 20, PT ;  /* 0x41a000000a00780b */ /* 0x000fe20003fbc000 */
[----:B------:R-:W-:Y:S02]  /*cf00*/  @!P4 FMUL.FTZ R4, R12, -1.4426950216293334961 ;  /* 0xbfb8aa3b0c04c820 */ /* 0x000fe40000410000 */
[----:B------:R-:W-:Y:S02]  /*cf10*/  FSETP.GTU.FTZ.AND P2, PT, R6, 20, PT ;  /* 0x41a000000600780b */ /* 0x000fe40003f5c000 */
[----:B------:R0:W5:Y:S01]  /*cf20*/  @!P4 MUFU.EX2 R9, R4 ;  /* 0x000000040009c308 */ /* 0x0001620000000800 */
[----:B--2---:R-:W-:Y:S01]  /*cf30*/  @!P1 FMUL.FTZ R108, R108, R7 ;  /* 0x000000076c6c9220 */ /* 0x004fe20000410000 */
[----:B------:R-:W-:Y:S01]  /*cf40*/  FSETP.GTU.FTZ.AND P1, PT, R11, 20, PT ;  /* 0x41a000000b00780b */ /* 0x000fe20003f3c000 */
[----:B-1----:R-:W-:Y:S01]  /*cf50*/  @!P3 FMUL.FTZ R0, R8, -1.4426950216293334961 ;  /* 0xbfb8aa3b0800b820 */ /* 0x002fe20000410000 */
[----:B------:R-:W-:-:S04]  /*cf60*/  F2FP.BF16.F32.PACK_AB R7, R83, R92 ;  /* 0x0000005c5307723e */ /* 0x000fc800000010ff */
[----:B------:R-:W-:Y:S01]  /*cf70*/  @!P5 FMUL.FTZ R8, R10, -1.4426950216293334961 ;  /* 0xbfb8aa3b0a08d820 */ /* 0x000fe20000410000 */
[----:B0-----:R-:W-:Y:S01]  /*cf80*/  F2FP.BF16.F32.PACK_AB R4, R86, R93 ;  /* 0x0000005d5604723e */ /* 0x001fe200000010ff */
[----:B------:R-:W0:Y:S01]  /*cf90*/  @!P3 MUFU.EX2 R0, R0 ;  /* 0x000000000000b308 */ /* 0x000e220000000800 */
[----:B------:R-:W-:Y:S01]  /*cfa0*/  @!P2 FMUL.FTZ R2, R6, -1.4426950216293334961 ;  /* 0xbfb8aa3b0602a820 */ /* 0x000fe20000410000 */
[----:B------:R-:W-:Y:S01]  /*cfb0*/  F2FP.BF16.F32.PACK_AB R6, R84, R91 ;  /* 0x0000005b5406723e */ /* 0x000fe200000010ff */
[----:B----4-:R-:W-:Y:S02]  /*cfc0*/  @!P6 FADD.FTZ R3, R3, 1 ;  /* 0x3f8000000303e421 */ /* 0x010fe40000010000 */
[----:B------:R-:W-:Y:S02]  /*cfd0*/  @!P1 FMUL.FTZ R10, R11, -1.4426950216293334961 ;  /* 0xbfb8aa3b0b0a9820 */ /* 0x000fe40000410000 */
[----:B------:R1:W-:Y:S01]  /*cfe0*/  STS.128 [R36], R4 ;  /* 0x0000000424007388 */ /* 0x0003e20000000c00 */
[----:B------:R2:W4:Y:S01]  /*cff0*/  @!P0 MUFU.RCP R11, R14 ;  /* 0x0000000e000b8308 */ /* 0x0005220000001000 */
[----:B------:R-:W-:-:S02]  /*d000*/  NOP ;  /* 0x0000000000007918 */ /* 0x000fc40000000000 */
[----:B------:R-:W-:Y:S05]  /*d010*/  LDS.128 R16, [R37+0x200] ;  /* 0x0002000025107984 */ /* 0x000fea0000000c00 */
[----:B------:R-:W3:Y:S01]  /*d020*/  @!P2 MUFU.EX2 R2, R2 ;  /* 0x000000020002a308 */ /* 0x000ee20000000800 */
[----:B-----5:R-:W-:Y:S01]  /*d030*/  @!P4 FADD.FTZ R9, R9, 1 ;  /* 0x3f8000000909c421 */ /* 0x020fe20000010000 */
[----:B0-----:R-:W-:Y:S01]  /*d040*/  @!P3 FADD.FTZ R0, R0, 1 ;  /* 0x3f8000000000b421 */ /* 0x001fe20000010000 */
[----:B--2---:R-:W0:Y:S05]  /*d050*/  LDS.128 R12, [R37] ;  /* 0x00000000250c7984 */ /* 0x004e2a0000000c00 */
[----:B------:R-:W2:Y:S01]  /*d060*/  @!P5 MUFU.EX2 R8, R8 ;  /* 0x000000080008d308 */ /* 0x000ea20000000800 */
[----:B----4-:R-:W-:Y:S01]  /*d070*/  @!P0 FMUL.FTZ R110, R110, R11 ;  /* 0x0000000b6e6e8220 */ /* 0x010fe20000410000 */
[----:B------:R-:W-:-:S06]  /*d080*/  F2FP.BF16.F32.PACK_AB R11, R107, R106 ;  /* 0x0000006a6b0b723e */ /* 0x000fcc00000010ff */
[----:B------:R-:W4:Y:S01]  /*d090*/  @!P1 MUFU.EX2 R10, R10 ;  /* 0x0000000a000a9308 */ /* 0x000f220000000800 */
[----:B---3--:R-:W-:-:S07]  /*d0a0*/  @!P2 FADD.FTZ R2, R2, 1 ;  /* 0x3f8000000202a421 */ /* 0x008fce0000010000 */
[----:B------:R3:W5:Y:S01]  /*d0b0*/  @!P6 MUFU.RCP R21, R3 ;  /* 0x000000030015e308 */ /* 0x0007620000001000 */
[----:B--2---:R-:W-:-:S07]  /*d0c0*/  @!P5 FADD.FTZ R8, R8, 1 ;  /* 0x3f8000000808d421 */ /* 0x004fce0000010000 */
[----:B-1----:R1:W2:Y:S01]  /*d0d0*/  @!P2 MUFU.RCP R4, R2 ;  /* 0x000000020004a308 */ /* 0x0022a20000001000 */
[----:B---3--:R-:W-:Y:S01]  /*d0e0*/  MOV R3, UR12 ;  /* 0x0000000c00037c02 */ /* 0x008fe20008000f00 */
[----:B----4-:R-:W-:-:S06]  /*d0f0*/  @!P1 FADD.FTZ R10, R10, 1 ;  /* 0x3f8000000a0a9421 */ /* 0x010fcc0000010000 */
[----:B------:R-:W3:Y:S01]  /*d100*/  @!P4 MUFU.RCP R9, R9 ;  /* 0x000000090009c308 */ /* 0x000ee20000001000 */
[----:B-1----:R-:W-:Y:S01]  /*d110*/  MOV R2, UR13 ;  /* 0x0000000d00027c02 */ /* 0x002fe20008000f00 */
[----:B-----5:R-:W-:Y:S01]  /*d120*/  @!P6 FMUL.FTZ R112, R112, R21 ;  /* 0x000000157070e220 */ /* 0x020fe20000410000 */
[----:B------:R-:W1:Y:S03]  /*d130*/  LDCU.64 UR12, c[0x0][0x518] ;  /* 0x0000a300ff0c77ac */ /* 0x000e660008000a00 */
[----:B------:R-:W-:Y:S02]  /*d140*/  IMAD.WIDE.U32 R2, R29, 0x10, R2 ;  /* 0x000000101d027825 */ /* 0x000fe400078e0002 */
[----:B------:R-:W4:Y:S02]  /*d150*/  @!P3 MUFU.RCP R0, R0 ;  /* 0x000000000000b308 */ /* 0x000f240000001000 */
[----:B--2---:R-:W-:Y:S01]  /*d160*/  @!P2 FMUL.FTZ R113, R113, R4 ;  /* 0x000000047171a220 */ /* 0x004fe20000410000 */
[----:B0-----:R-:W-:Y:S04]  /*d170*/  STG.E.128 desc[UR26][R2.64], R12 ;  /* 0x0000000c02007986 */ /* 0x001fe8000c101d1a */
[----:B------:R-:W-:Y:S01]  /*d180*/  F2FP.BF16.F32.PACK_AB R21, R113, R110 ;  /* 0x0000006e7115723e */ /* 0x000fe200000010ff */
[----:B------:R0:W-:Y:S01]  /*d190*/  STG.E.128 desc[UR26][R2.64+0x200], R16 ;  /* 0x0002001002007986 */ /* 0x0001e2000c101d1a */
[----:B------:R-:W2:Y:S01]  /*d1a0*/  @!P5 MUFU.RCP R8, R8 ;  /* 0x000000080008d308 */ /* 0x000ea20000001000 */
[----:B---3--:R-:W-:Y:S01]  /*d1b0*/  @!P4 FMUL.FTZ R114, R114, R9 ;  /* 0x000000097272c220 */ /* 0x008fe20000410000 */
[----:B------:R-:W-:Y:S01]  /*d1c0*/  F2FP.BF16.F32.PACK_AB R9, R102, R101 ;  /* 0x000000656609723e */ /* 0x000fe200000010ff */
[----:B-1----:R-:W-:-:S05]  /*d1d0*/  UIMAD.WIDE.U32 UR8, UR32, UR12, UR8 ;  /* 0x0000000c200872a5 */ /* 0x002fca000f8e0008 */
[----:B------:R-:W1:Y:S01]  /*d1e0*/  @!P1 MUFU.RCP R10, R10 ;  /* 0x0000000a000a9308 */ /* 0x000e620000001000 */
[----:B----4-:R-:W-:Y:S01]  /*d1f0*/  @!P3 FMUL.FTZ R111, R111, R0 ;  /* 0x000000006f6fb220 */ /* 0x010fe20000410000 */
[----:B------:R-:W-:Y:S01]  /*d200*/  FADD.FTZ R0, R100, R53 ;  /* 0x0000003564007221 */ /* 0x000fe20000010000 */
[----:B------:R-:W-:-:S03]  /*d210*/  UIMAD UR9, UR32, UR13, UR9 ;  /* 0x0000000d200972a4 */ /* 0x000fc6000f8e0209 */
[----:B------:R-:W-:Y:S01]  /*d220*/  F2FP.BF16.F32.PACK_AB R20, R111, R108 ;  /* 0x0000006c6f14723e */ /* 0x000fe200000010ff */
[----:B------:R-:W-:Y:S01]  /*d230*/  FADD.FTZ R0, R0, R99 ;  /* 0x0000006300007221 */ /* 0x000fe20000010000 */
[----:B------:R-:W-:Y:S01]  /*d240*/  UIMAD.WIDE.U32 UR8, UR25, UR14, UR8 ;  /* 0x0000000e190872a5 */ /* 0x000fe2000f8e0008 */
[----:B--2---:R-:W-:Y:S01]  /*d250*/  @!P5 FMUL.FTZ R115, R115, R8 ;  /* 0x000000087373d220 */ /* 0x004fe20000410000 */
[----:B------:R-:W-:Y:S01]  /*d260*/  F2FP.BF16.F32.PACK_AB R8, R99, R100 ;  /* 0x000000646308723e */ /* 0x000fe200000010ff */
[----:B------:R-:W-:Y:S01]  /*d270*/  FADD.FTZ R5, R0, R101 ;  /* 0x0000006500057221 */ /* 0x000fe20000010000 */
[----:B------:R-:W-:Y:S02]  /*d280*/  UIMAD UR12, UR25, UR15, UR9 ;  /* 0x0000000f190c72a4 */ /* 0x000fe4000f8e0209 */
[----:B------:R-:W-:Y:S01]  /*d290*/  F2FP.BF16.F32.PACK_AB R22, R115, R112 ;  /* 0x000000707316723e */ /* 0x000fe200000010ff */
[----:B------:R-:W-:Y:S01]  /*d2a0*/  FADD.FTZ R5, R5, R102 ;  /* 0x0000006605057221 */ /* 0x000fe20000010000 */
[----:B------:R-:W-:Y:S01]  /*d2b0*/  ULEA UR9, UP0, UR8, UR28, 0x1 ;  /* 0x0000001c08097291 */ /* 0x000fe2000f8008ff */
        /* <DEDUP_REMOVED lines=8> */
[----:B0-----:R-:W-:-:S02]  /*d340*/  MOV R2, UR9 ;  /* 0x0000000900027c02 */ /* 0x001fc40008000f00 */
        /* <DEDUP_REMOVED lines=23> */
.L_x_14371:
        /* <DEDUP_REMOVED lines=33> */
.L_x_14490:
[----:B------:R-:W-:Y:S05]  /*d6d0*/  BSYNC.RECONVERGENT B0 ;  /* 0x0000000000007941 */ /* 0x000fea0003800200 */
.L_x_14489:
        /* <DEDUP_REMOVED lines=31> */
.L_x_14492:
[----:B------:R-:W-:Y:S05]  /*d8d0*/  BSYNC.RECONVERGENT B0 ;  /* 0x0000000000007941 */ /* 0x000fea0003800200 */
.L_x_14491:
        /* <DEDUP_REMOVED lines=17> */
.L_x_14494:
        /* <DEDUP_REMOVED lines=26> */
.L_x_14493:
[----:B------:R-:W-:Y:S05]  /*db90*/  EXIT ;  /* 0x000000000000794d */ /* 0x000fea0003800000 */
.L_x_14495:
        /* <DEDUP_REMOVED lines=14> */
.L_x_18751:


//--------------------- .text._Z25selective_scan_bwd_kernelI32Selective_Scan_bwd_kernel_traitsILi32ELi16ELb1ELb1ELb0ELb0ELb0EN3c108BFloat16ENS1_7complexIfEEEEv12SSMParamsBwd --------------------------
	.section	.text._Z25selective_scan_bwd_kernelI32Selective_Scan_bwd_kernel_traitsILi32ELi16ELb1ELb1ELb0ELb0ELb0EN3c108BFloat16ENS1_7complexIfEEEEv12SSMParamsBwd,"ax",@progbits
	.align	128
        .global         _Z25selective_scan_bwd_kernelI32Selective_Scan_bwd_kernel_traitsILi32ELi16ELb1ELb1ELb0ELb0ELb0EN3c108BFloat16ENS1_7complexIfEEEEv12SSMParamsBwd
        .type           _Z25selective_scan_bwd_kernelI32Selective_Scan_bwd_kernel_traitsILi32ELi16ELb1ELb1ELb0ELb0ELb0EN3c108BFloat16ENS1_7complexIfEEEEv12SSMParamsBwd,@function
        .size           _Z25selective_scan_bwd_kernelI32Selective_Scan_bwd_kernel_traitsILi32ELi16ELb1ELb1ELb0ELb0ELb0EN3c108BFloat16ENS1_7complexIfEEEEv12SSMParamsBwd,(.L_x_18752 - _Z25selective_scan_bwd_kernelI32Selective_Scan_bwd_kernel_traitsILi32ELi16ELb1ELb1ELb0ELb0ELb0EN3c108BFloat16ENS1_7complexIfEEEEv12SSMParamsBwd)
        .other          _Z25selective_scan_bwd_kernelI32Selective_Scan_bwd_kernel_traitsILi32ELi16ELb1ELb1ELb0ELb0ELb0EN3c108BFloat16ENS1_7complexIfEEEEv12SSMParamsBwd,@"STO_CUDA_ENTRY STV_DEFAULT"
_Z25selective_scan_bwd_kernelI32Selective_Scan_bwd_kernel_traitsILi32ELi16ELb1ELb1ELb0ELb0ELb0EN3c108BFloat16ENS1_7complexIfEEEEv12SSMParamsBwd:
.text._Z25selective_scan_bwd_kernelI32Selective_Scan_bwd_kernel_traitsILi32ELi16ELb1ELb1ELb0ELb0ELb0EN3c108BFloat16ENS1_7complexIfEEEEv12SSMParamsBwd:
        /* <DEDUP_REMOVED lines=26> */
[----:B---3--:R3:W3:Y:S01]  /*01a0*/  @P1 LDG.E R2, desc[UR22][R2.64] ;  /* 0x0000001602021981 */ /* 0x0086e2000c1e1900 */
[----:B------:R-:W3:Y:S03]  /*01b0*/  LDCU.64 UR28, c[0x0][0x3b0] ;  /* 0x00007600ff1c77ac */ /* 0x000ee60008000a00 */
[----:B------:R-:W3:Y:S01]  /*01c0*/  @P2 LDG.E R4, desc[UR22][R4.64] ;  /* 0x0000001604042981 */ /* 0x000ee2000c1e1900 */
[----:B----4-:R-:W-:Y:S01]  /*01d0*/  MOV R0, UR30 ;  /* 0x0000001e00007c02 */ /* 0x010fe20008000f00 */
[----:B-----5:R-:W-:Y:S01]  /*01e0*/  UIMAD.WIDE.U32 UR10, UR8, UR16, URZ ;  /* 0x00000010080a72a5 */ /* 0x020fe2000f8e00ff */
[----:B------:R-:W-:Y:S01]  /*01f0*/  IABS R8, UR9 ;  /* 0x0000000900087c13 */ /* 0x000fe20008000000 */
[----:B0-----:R-:W-:Y:S01]  /*0200*/  UIMAD.WIDE.U32 UR20, UR8, UR12, URZ ;  /* 0x0000000c081472a5 */ /* 0x001fe2000f8e00ff */
[----:B------:R-:W-:Y:S01]  /*0210*/  IABS R7, R0 ;  /* 0x0000000000077213 */ /* 0x000fe20000000000 */
[----:B------:R-:W-:Y:S01]  /*0220*/  UIMAD UR11, UR8, UR17, UR11 ;  /* 0x00000011080b72a4 */ /* 0x000fe2000f8e020b */
[----:B------:R-:W-:Y:S01]  /*0230*/  R2UR UR7, R8 ;  /* 0x00000000080772ca */ /* 0x000fe200000e0000 */
[----:B------:R-:W-:Y:S01]  /*0240*/  UIMAD UR13, UR8, UR13, UR21 ;  /* 0x0000000d080d72a4 */ /* 0x000fe2000f8e0215 */
[----:B------:R-:W0:Y:S01]  /*0250*/  I2F.RP R0, R7 ;  /* 0x0000000700007306 */ /* 0x000e220000209400 */
[----:B------:R-:W-:Y:S01]  /*0260*/  UIMAD.WIDE.U32 UR10, UR9, UR18, UR10 ;  /* 0x00000012090a72a5 */ /* 0x000fe2000f8e000a */
[----:B------:R-:W-:Y:S01]  /*0270*/  HFMA2 R108, -RZ, RZ, 0, 0 ;  /* 0x00000000ff6c7431 */ /* 0x000fe200000001ff */
[----:B------:R-:W-:Y:S01]  /*0280*/  UMOV UR12, UR20 ;  /* 0x00000014000c7c82 */ /* 0x000fe20008000000 */
[----:B--2---:R-:W-:Y:S01]  /*0290*/  UIMAD.WIDE.U32 UR16, UR8, UR26, URZ ;  /* 0x0000001a081072a5 */ /* 0x004fe2000f8e00ff */
[----:B------:R-:W-:Y:S01]  /*02a0*/  MOV R106, RZ ;  /* 0x000000ff006a7202 */ /* 0x000fe20000000f00 */
[----:B------:R-:W-:-:S02]  /*02b0*/  UIMAD.WIDE.U32 UR12, UR9, UR14, UR12 ;  /* 0x0000000e090c72a5 */ /* 0x000fc4000f8e000c */
[----:B------:R-:W-:Y:S02]  /*02c0*/  UIMAD UR14, UR9, UR19, UR11 ;  /* 0x00000013090e72a4 */ /* 0x000fe4000f8e020b */
[----:B------:R-:W-:Y:S01]  /*02d0*/  UIMAD UR11, UR8, UR27, UR17 ;  /* 0x0000001b080b72a4 */ /* 0x000fe2000f8e0211 */
[----:B------:R-:W2:Y:S01]  /*02e0*/  LDCU.64 UR26, c[0x0][0x4a0] ;  /* 0x00009400ff1a77ac */ /* 0x000ea20008000a00 */
[----:B0-----:R-:W0:Y:S01]  /*02f0*/  MUFU.RCP R0, R0 ;  /* 0x0000000000007308 */ /* 0x001e220000001000 */
[----:B-1----:R-:W-:Y:S02]  /*0300*/  ULEA UR18, UR25, 0xfffffe00, 0x9 ;  /* 0xfffffe0019127891 */ /* 0x002fe4000f8e48ff */
[----:B------:R-:W-:Y:S02]  /*0310*/  UIMAD UR20, UR9, UR15, UR13 ;  /* 0x0000000f091472a4 */ /* 0x000fe4000f8e020d */
[----:B------:R-:W-:Y:S02]  /*0320*/  UIADD3 UR10, UP3, UPT, UR18, UR10, URZ ;  /* 0x0000000a120a7290 */ /* 0x000fe4000ff7e0ff */
[----:B------:R-:W-:-:S02]  /*0330*/  USHF.R.S32.HI UR19, URZ, 0x1f, UR18 ;  /* 0x0000001fff137899 */ /* 0x000fc40008011412 */
[----:B------:R-:W-:Y:S02]  /*0340*/  UIADD3 UR12, UP2, UPT, UR18, UR12, URZ ;  /* 0x0000000c120c7290 */ /* 0x000fe4000ff5e0ff */
[----:B------:R-:W-:Y:S02]  /*0350*/  UIADD3.X UR14, UPT, UPT, UR19, UR14, URZ, UP3, !UPT ;  /* 0x0000000e130e7290 */ /* 0x000fe40009ffe4ff */
[----:B------:R-:W-:Y:S01]  /*0360*/  UIADD3.X UR17, UPT, UPT, UR19, UR20, URZ, UP2, !UPT ;  /* 0x0000001413117290 */ /* 0x000fe200097fe4ff */
[----:B------:R-:W1:Y:S01]  /*0370*/  LDCU.64 UR34, c[0x0][0x480] ;  /* 0x00009000ff2277ac */ /* 0x000e620008000a00 */
[----:B0-----:R-:W-:-:S06]  /*0380*/  IADD3 R6, PT, PT, R0, 0xffffffe, RZ ;  /* 0x0ffffffe00067810 */ /* 0x001fcc0007ffe0ff */
[----:B------:R-:W0:Y:S02]  /*0390*/  F2I.FTZ.U32.TRUNC.NTZ R6, R6 ;  /* 0x0000000600067305 */ /* 0x000e24000021f000 */
[----:B0-----:R-:W-:-:S13]  /*03a0*/  R2UR UR5, R6 ;  /* 0x00000000060572ca */ /* 0x001fda00000e0000 */
[----:B------:R-:W-:-:S06]  /*03b0*/  UIADD3 UR4, UPT, UPT, URZ, -UR5, URZ ;  /* 0x80000005ff047290 */ /* 0x000fcc000fffe0ff */
[----:B---3--:R-:W-:Y:S01]  /*03c0*/  IMAD R3, R7, UR4, RZ ;  /* 0x0000000407037c24 */ /* 0x008fe2000f8e02ff */
[----:B------:R-:W-:-:S04]  /*03d0*/  UMOV UR4, URZ ;  /* 0x000000ff00047c82 */ /* 0x000fc80008000000 */
[----:B------:R-:W-:-:S13]  /*03e0*/  R2UR UR6, R3 ;  /* 0x00000000030672ca */ /* 0x000fda00000e0000 */
[----:B------:R-:W-:-:S04]  /*03f0*/  UIMAD.WIDE.U32 UR4, UR5, UR6, UR4 ;  /* 0x00000006050472a5 */ /* 0x000fc8000f8e0004 */
[----:B------:R-:W-:-:S07]  /*0400*/  UIMAD.WIDE.U32 UR4, UR5, UR7, URZ ;  /* 0x00000007050472a5 */ /* 0x000fce000f8e00ff */
[----:B------:R-:W-:Y:S02]  /*0410*/  UMOV UR24, UR5 ;  /* 0x0000000500187c82 */ /* 0x000fe40008000000 */
[----:B------:R-:W-:Y:S02]  /*0420*/  IADD3 R0, PT, PT, RZ, -UR24, RZ ;  /* 0x80000018ff007c10 */ /* 0x000fe4000fffe0ff */
[----:B------:R-:W0:Y:S03]  /*0430*/  LDCU.128 UR4, c[0x0][0x460] ;  /* 0x00008c00ff0477ac */ /* 0x000e260008000c00 */
[----:B------:R-:W-:-:S05]  /*0440*/  IMAD R0, R7, R0, R8 ;  /* 0x0000000007007224 */ /* 0x000fca00078e0208 */
[----:B------:R-:W-:Y:S01]  /*0450*/  ISETP.GT.U32.AND P0, PT, R7, R0, PT ;  /* 0x000000000700720c */ /* 0x000fe20003f04070 */
[----:B0-----:R-:W-:Y:S02]  /*0460*/  ULEA UR13, UP1, UR10, UR4, 0x1 ;  /* 0x000000040a0d7291 */ /* 0x001fe4000f8208ff */
[----:B------:R-:W-:-:S10]  /*0470*/  ULEA UR15, UP3, UR12, UR6, 0x1 ;  /* 0x000000060c0f7291 */ /* 0x000fd4000f8608ff */
[----:B------:R-:W-:Y:S01]  /*0480*/  VOTEU.ANY UP0, P0 ;  /* 0x0000000000ff7886 */ /* 0x000fe20000000100 */
[----:B------:R-:W-:Y:S01]  /*0490*/  PLOP3.LUT P0, PT, PT, PT, UP0, 0x80, 0x8 ;  /* 0x000000000008781c */ /* 0x000fe20003f0f008 */
[----:B------:R-:W-:Y:S02]  /*04a0*/  ULEA.HI.X UR14, UR10, UR5, UR14, 0x1, UP1 ;  /* 0x000000050a0e7291 */ /* 0x000fe400088f0c0e */
[----:B------:R-:W-:Y:S01]  /*04b0*/  ULEA.HI.X UR17, UR12, UR7, UR17, 0x1, UP3 ;  /* 0x000000070c117291 */ /* 0x000fe200098f0c11 */
[----:B------:R-:W-:Y:S01]  /*04c0*/  UMOV UR10, UR16 ;  /* 0x00000010000a7c82 */ /* 0x000fe20008000000 */
[----:B------:R-:W-:Y:S02]  /*04d0*/  USHF.R.U64 UR12, UR32, 0x1, UR33 ;  /* 0x00000001200c7899 */ /* 0x000fe40008001221 */
[----:B--2---:R-:W-:Y:S02]  /*04e0*/  UIMAD.WIDE.U32 UR4, UR9, UR26, UR10 ;  /* 0x0000001a090472a5 */ /* 0x004fe4000f8e000a */
[----:B------:R-:W-:Y:S01]  /*04f0*/  USHF.R.U32.HI UR11, URZ, 0x1, UR33 ;  /* 0x00000001ff0b7899 */ /* 0x000fe20008011621 */
[----:B------:R-:W0:Y:S03]  /*0500*/  LDCU.64 UR32, c[0x0][0x528] ;  /* 0x0000a500ff2077ac */ /* 0x000e260008000a00 */
[----:B------:R-:W-:Y:S01]  /*0510*/  @!P0 IADD3 R0, PT, PT, R0, -R7, RZ ;  /* 0x8000000700008210 */ /* 0x000fe20007ffe0ff */
[----:B------:R-:W-:-:S03]  /*0520*/  UIMAD UR20, UR9, UR27, UR5 ;  /* 0x0000001b091472a4 */ /* 0x000fc6000f8e0205 */
[----:B------:R-:W-:Y:S01]  /*0530*/  ISETP.GE.U32.AND P0, PT, R0, R7, PT ;  /* 0x000000070000720c */ /* 0x000fe20003f06070 */
[----:B------:R-:W-:Y:S02]  /*0540*/  ULOP3.LUT UR5, UR9, UR30, URZ, 0x3c, !UPT ;  /* 0x0000001e09057292 */ /* 0x000fe4000f8e3cff */
[----:B------:R-:W-:Y:S02]  /*0550*/  UIMAD.WIDE.U32 UR6, UR8, UR28, URZ ;  /* 0x0000001c080672a5 */ /* 0x000fe4000f8e00ff */
[----:B------:R-:W-:Y:S02]  /*0560*/  UISETP.GE.AND UP2, UPT, UR5, URZ, UPT ;  /* 0x000000ff0500728c */ /* 0x000fe4000bf46270 */
[----:B------:R-:W-:Y:S01]  /*0570*/  UISETP.NE.AND UP1, UPT, UR30, URZ, UPT ;  /* 0x000000ff1e00728c */ /* 0x000fe2000bf25270 */
[----:B------:R-:W2:Y:S05]  /*0580*/  LDCU.64 UR26, c[0x0][0x3c8] ;  /* 0x00007900ff1a77ac */ /* 0x000eaa0008000a00 */
[----:B------:R-:W-:Y:S01]  /*0590*/  VOTEU.ANY UP3, P0 ;  /* 0x0000000000ff7886 */ /* 0x000fe20000060100 */
[----:B------:R-:W-:-:S02]  /*05a0*/  @!UP0 UIADD3 UR24, UPT, UPT, UR24, 0x1, URZ ;  /* 0x0000000118188890 */ /* 0x000fc4000fffe0ff */
[----:B------:R-:W-:Y:S01]  /*05b0*/  UIMAD UR7, UR8, UR29, UR7 ;  /* 0x0000001d080772a4 */ /* 0x000fe2000f8e0207 */
[----:B------:R-:W3:Y:S01]  /*05c0*/  LDCU.64 UR28, c[0x0][0x4c0] ;  /* 0x00009800ff1c77ac */ /* 0x000ee20008000a00 */
[----:B------:R-:W-:Y:S02]  /*05d0*/  @UP3 UIADD3 UR24, UPT, UPT, UR24, 0x1, URZ ;  /* 0x0000000118183890 */ /* 0x000fe4000fffe0ff */
[----:B------:R-:W-:Y:S02]  /*05e0*/  UIADD3 UR4, UP3, UPT, UR18, UR4, URZ ;  /* 0x0000000412047290 */ /* 0x000fe4000ff7e0ff */
[----:B-1----:R-:W-:Y:S02]  /*05f0*/  UISETP.NE.U32.AND UP0, UPT, UR34, URZ, UPT ;  /* 0x000000ff2200728c */ /* 0x002fe4000bf05070 */
[----:B------:R-:W-:Y:S02]  /*0600*/  @!UP2 UIADD3 UR24, UPT, UPT, -UR24, URZ, URZ ;  /* 0x000000ff1818a290 */ /* 0x000fe4000fffe1ff */
[----:B------:R-:W-:-:S02]  /*0610*/  UIADD3.X UR20, UPT, UPT, UR19, UR20, URZ, UP3, !UPT ;  /* 0x0000001413147290 */ /* 0x000fc40009ffe4ff */
[----:B0-----:R-:W-:Y:S02]  /*0620*/  ULEA UR16, UP2, UR4, UR32, 0x1 ;  /* 0x0000002004107291 */ /* 0x001fe4000f8408ff */
[----:B------:R-:W-:Y:S02]  /*0630*/  @!UP1 ULOP3.LUT UR24, URZ, UR30, URZ, 0x33, !UPT ;  /* 0x0000001eff189292 */ /* 0x000fe4000f8e33ff */
[----:B------:R-:W-:Y:S02]  /*0640*/  UISETP.NE.AND.EX UP0, UPT, UR35, URZ, UPT, UP0 ;  /* 0x000000ff2300728c */ /* 0x000fe4000bf05300 */
[----:B------:R-:W-:Y:S02]  /*0650*/  ULEA.HI.X UR20, UR4, UR33, UR20, 0x1, UP2 ;  /* 0x0000002104147291 */ /* 0x000fe400090f0c14 */
[----:B------:R-:W-:Y:S01]  /*0660*/  USHF.R.S32.HI UR4, URZ, 0x1f, UR24 ;  /* 0x0000001fff047899 */ /* 0x000fe20008011418 */
[----:B------:R-:W0:Y:S03]  /*0670*/  LDCU.64 UR30, c[0x0][0x448] ;  /* 0x00008900ff1e77ac */ /* 0x000e260008000a00 */
[----:B--2---:R-:W-:-:S02]  /*0680*/  UIMAD UR5, UR4, UR26, URZ ;  /* 0x0000001a040572a4 */ /* 0x004fc4000f8e02ff */
[----:B---3--:R-:W-:Y:S01]  /*0690*/  UIMAD UR10, UR4, UR28, URZ ;  /* 0x0000001c040a72a4 */ /* 0x008fe2000f8e02ff */
[----:B------:R-:W1:Y:S01]  /*06a0*/  @UP0 LDCU UR21, c[0x0][0x384] ;  /* 0x00007080ff1507ac */ /* 0x000e620008000800 */
[----:B------:R-:W-:Y:S02]  /*06b0*/  UIMAD UR19, UR24, UR27, UR5 ;  /* 0x0000001b181372a4 */ /* 0x000fe4000f8e0205 */
[----:B------:R-:W-:Y:S02]  /*06c0*/  UIMAD.WIDE.U32 UR6, UR24, UR26, UR6 ;  /* 0x0000001a180672a5 */ /* 0x000fe4000f8e0006 */
[----:B------:R-:W-:Y:S02]  /*06d0*/  UIMAD.WIDE.U32 UR4, UR24, UR28, URZ ;  /* 0x0000001c180472a5 */ /* 0x000fe4000f8e00ff */
[----:B------:R-:W-:Y:S02]  /*06e0*/  UIMAD UR24, UR24, UR29, UR10 ;  /* 0x0000001d181872a4 */ /* 0x000fe4000f8e020a */
[----:B------:R-:W-:Y:S01]  /*06f0*/  ULEA UR10, UR25, 0xfffffc00, 0xa ;  /* 0xfffffc00190a7891 */ /* 0x000fe2000f8e50ff */
[----:B------:R-:W2:Y:S01]  /*0700*/  LDCU.64 UR26, c[0x0][0x538] ;  /* 0x0000a700ff1a77ac */ /* 0x000ea20008000a00 */
[----:B------:R-:W3:Y:S02]  /*0710*/  @UP0 LDCU UR28, c[0x0][0x38c] ;  /* 0x00007180ff1c07ac */ /* 0x000ee40008000800 */
[----:B------:R-:W-:-:S02]  /*0720*/  UIADD3 UR18, UP1, UPT, UR10, UR6, URZ ;  /* 0x000000060a127290 */ /* 0x000fc4000ff3e0ff */
[----:B------:R-:W-:Y:S01]  /*0730*/  UIADD3 UR6, UPT, UPT, UR7, UR19, URZ ;  /* 0x0000001307067290 */ /* 0x000fe2000fffe0ff */
[----:B------:R-:W4:Y:S01]  /*0740*/  @UP0 LDCU.64 UR32, c[0x0][0x480] ;  /* 0x00009000ff2007ac */ /* 0x000f220008000a00 */
[----:B0-----:R-:W-:Y:S02]  /*0750*/  ULEA UR19, UP2, UR18, UR30, 0x1 ;  /* 0x0000001e12137291 */ /* 0x001fe4000f8408ff */
[----:B------:R-:W-:Y:S02]  /*0760*/  ULEA.HI.X.SX32 UR10, UR10, UR6, 0x1, UP1 ;  /* 0x000000060a0a7291 */ /* 0x000fe400088f0eff */
[----:B------:R-:W-:Y:S02]  /*0770*/  UIADD3 UR5, UPT, UPT, UR5, UR24, URZ ;  /* 0x0000001805057290 */ /* 0x000fe4000fffe0ff */
[----:B------:R-:W-:Y:S02]  /*0780*/  ULEA.HI.X UR18, UR18, UR31, UR10, 0x1, UP2 ;  /* 0x0000001f12127291 */ /* 0x000fe400090f0c0a */
[----:B-1----:R-:W-:-:S02]  /*0790*/  @UP0 UIMAD UR10, UR8, UR21, UR9 ;  /* 0x00000015080a02a4 */ /* 0x002fc4000f8e0209 */
[----:B------:R-:W-:Y:S02]  /*07a0*/  UIMAD UR11, UR11, UR8, URZ ;  /* 0x000000080b0b72a4 */ /* 0x000fe4000f8e02ff */
[----:B------:R-:W-:Y:S02]  /*07b0*/  UIMAD.WIDE.U32 UR4, UR8, UR12, UR4 ;  /* 0x0000000c080472a5 */ /* 0x000fe4000f8e0004 */
[----:B------:R-:W-:Y:S02]  /*07c0*/  @UP0 UIMAD UR8, UR10, UR25, URZ ;  /* 0x000000190a0802a4 */ /* 0x000fe4000f8e02ff */
[----:B------:R-:W-:Y:S02]  /*07d0*/  UIADD3 UR11, UPT, UPT, UR5, UR11, URZ ;  /* 0x0000000b050b7290 */ /* 0x000fe4000fffe0ff */
[----:B--2---:R-:W-:Y:S02]  /*07e0*/  ULEA UR10, UP1, UR4, UR26, 0x3 ;  /* 0x0000001a040a7291 */ /* 0x004fe4000f8218ff */
[----:B---3--:R-:W-:-:S02]  /*07f0*/  @UP0 UIMAD UR8, UR8, UR28, URZ ;  /* 0x0000001c080802a4 */ /* 0x008fc4000f8e02ff */
[----:B------:R-:W-:Y:S01]  /*0800*/  ULEA.HI.X UR11, UR4, UR27, UR11, 0x3, UP1 ;  /* 0x0000001b040b7291 */ /* 0x000fe200088f1c0b */
[----:B------:R-:W-:Y:S02]  /*0810*/  UMOV UR5, URZ ;  /* 0x000000ff00057c82 */ /* 0x000fe40008000000 */
[----:B------:R-:W-:Y:S01]  /*0820*/  UMOV UR4, URZ ;  /* 0x000000ff00047c82 */ /* 0x000fe20008000000 */
[----:B----4-:R-:W-:Y:S02]  /*0830*/  @UP0 UIMAD.WIDE UR4, UR8, 0x10, UR32 ;  /* 0x00000010080408a5 */ /* 0x010fe4000f8e0220 */
        /* <DEDUP_REMOVED lines=13> */
[C---:B0-----:R-:W-:Y:S02]  /*0910*/  LOP3.LUT R104, R37.reuse, 0x1f, RZ, 0xc0, !PT ;  /* 0x0000001f25687812 */ /* 0x041fe400078ec0ff */
[----:B------:R-:W-:-:S04]  /*0920*/  SHF.L.U32 R3, R37, 0x1, RZ ;  /* 0x0000000125037819 */ /* 0x000fc800000006ff */
[----:B--2---:R-:W-:-:S07]  /*0930*/  LOP3.LUT R5, R104, 0x7c0, R3, 0xf8, !PT ;  /* 0x000007c068057812 */ /* 0x004fce00078ef803 */
.L_x_14580:
        /* <DEDUP_REMOVED lines=11> */
[----:B0-----:R-:W-:-:S04]  /*09f0*/  LEA R102, R103, UR21, 0x4 ;  /* 0x0000001567667c11 */ /* 0x001fc8000f8e20ff */
        /* <DEDUP_REMOVED lines=68> */
[----:B------:R-:W-:Y:S01]  /*0e40*/  PRMT R12, R30, 0x7632, R12 ;  /* 0x000076321e0c7816 */ /* 0x000fe2000000000c */
[----:B------:R-:W-:Y:S01]  /*0e50*/  FFMA.FTZ R0, R52, R89, R13 ;  /* 0x0000005934007223 */ /* 0x000fe2000001000d */
[----:B------:R-:W-:Y:S01]  /*0e60*/  SHF.L.U32 R13, R2, 0x10, RZ ;  /* 0x00000010020d7819 */ /* 0x000fe200000006ff */
        /* <DEDUP_REMOVED lines=33> */
[----:B------:R-:W-:Y:S01]  /*1080*/  SHF.L.U32 R39, R35, 0x10, RZ ;  /* 0x0000001023277819 */ /* 0x000fe200000006ff */
[----:B------:R-:W-:Y:S01]  /*1090*/  FFMA.FTZ R0, R43, R96, R0 ;  /* 0x000000602b007223 */ /* 0x000fe20000010000 */
[----:B------:R-:W-:Y:S01]  /*10a0*/  FMUL.FTZ R58, R15, UR7 ;  /* 0x000000070f3a7c20 */ /* 0x000fe20008410000 */
[----:B------:R-:W-:Y:S01]  /*10b0*/  FMUL.FTZ R55, R16, UR7 ;  /* 0x0000000710377c20 */ /* 0x000fe20008410000 */
[C---:B------:R-:W-:Y:S01]  /*10c0*/  FMUL.FTZ R56, R17.reuse, UR7 ;  /* 0x0000000711387c20 */ /* 0x040fe20008410000 */
[----:B------:R-:W-:Y:S01]  /*10d0*/  FFMA.FTZ R19, R17, R72, R0 ;  /* 0x0000004811137223 */ /* 0x000fe20000010000 */
        /* <DEDUP_REMOVED lines=14> */
[----:B------:R-:W-:Y:S01]  /*11c0*/  PRMT R4, R5, 0x7632, R4 ;  /* 0x0000763205047816 */ /* 0x000fe20000000004 */
[----:B------:R-:W-:Y:S01]  /*11d0*/  FADD.FTZ R47, R31, R31 ;  /* 0x0000001f1f2f7221 */ /* 0x000fe20000010000 */
[----:B------:R-:W-:Y:S01]  /*11e0*/  PLOP3.LUT P0, PT, PT, PT, UP0, 0x80, 0x8 ;  /* 0x000000000008781c */ /* 0x000fe20003f0f008 */
[----:B------:R-:W-:Y:S01]  /*11f0*/  FADD.FTZ R45, R32, R32 ;  /* 0x00000020202d7221 */ /* 0x000fe20000010000 */
[----:B------:R-:W-:Y:S01]  /*1200*/  SHF.L.U32 R35, R5, 0x10, RZ ;  /* 0x0000001005237819 */ /* 0x000fe200000006ff */
[----:B------:R-:W-:Y:S01]  /*1210*/  FADD.FTZ R38, R21, R21 ;  /* 0x0000001515267221 */ /* 0x000fe20000010000 */
[----:B------:R-:W-:Y:S01]  /*1220*/  ISETP.EQ.AND P0, PT, R37, RZ, P0 ;  /* 0x000000ff2500720c */ /* 0x000fe20000702270 */
[----:B------:R-:W-:Y:S01]  /*1230*/  FADD.FTZ R0, R3, R3 ;  /* 0x0000000303007221 */ /* 0x000fe20000010000 */
[----:B------:R-:W0:Y:S01]  /*1240*/  LDC R37, c[0x0][0x388] ;  /* 0x0000e200ff257b82 */ /* 0x000e220000000800 */
        /* <DEDUP_REMOVED lines=57> */
.L_x_14579:
[----:B------:R-:W5:Y:S01]  /*15e0*/  S2R R20, SR_TID.X ;  /* 0x0000000000147919 */ /* 0x000f620000002100 */
[----:B---3--:R-:W-:Y:S02]  /*15f0*/  UIMAD.WIDE.U32 UR30, UR8, UR32, URZ ;  /* 0x00000020081e72a5 */ /* 0x008fe4000f8e00ff */
[----:B0-----:R-:W-:Y:S02]  /*1600*/  UIMAD.WIDE.U32 UR28, UR9, UR24, URZ ;  /* 0x00000018091c72a5 */ /* 0x001fe4000f8e00ff */
[----:B------:R-:W-:Y:S02]  /*1610*/  UIMAD UR21, UR8, UR33, UR31 ;  /* 0x00000021081572a4 */ /* 0x000fe4000f8e021f */
[----:B------:R-:W-:Y:S02]  /*1620*/  ULEA UR31, UP0, UR30, UR19, 0x1 ;  /* 0x000000131e1f7291 */ /* 0x000fe4000f8008ff */
[----:B------:R-:W-:Y:S02]  /*1630*/  UIMAD UR29, UR9, UR25, UR29 ;  /* 0x00000019091d72a4 */ /* 0x000fe4000f8e021d */
[----:B------:R-:W-:-:S02]  /*1640*/  ULEA.HI.X UR30, UR30, UR18, UR21, 0x1, UP0 ;  /* 0x000000121e1e7291 */ /* 0x000fc400080f0c15 */
[----:B------:R-:W-:Y:S01]  /*1650*/  MOV R2, UR31 ;  /* 0x0000001f00027c02 */ /* 0x000fe20008000f00 */
[----:B------:R-:W-:-:S03]  /*1660*/  UIMAD.WIDE.U32 UR28, UR8, UR26, UR28 ;  /* 0x0000001a081c72a5 */ /* 0x000fc6000f8e001c */
[----:B------:R-:W-:Y:S01]  /*1670*/  MOV R3, UR30 ;  /* 0x0000001e00037c02 */ /* 0x000fe20008000f00 */
[----:B------:R-:W-:Y:S02]  /*1680*/  UIMAD UR21, UR8, UR27, UR29 ;  /* 0x0000001b081572a4 */ /* 0x000fe4000f8e021d */
[----:B----4-:R-:W-:-:S04]  /*1690*/  ULEA UR29, UP0, UR28, UR34, 0x3 ;  /* 0x000000221c1d7291 */ /* 0x010fc8000f8018ff */
[----:B------:R-:W-:Y:S02]  /*16a0*/  ULEA.HI.X UR28, UR28, UR35, UR21, 0x3, UP0 ;  /* 0x000000231c1c7291 */ /* 0x000fe400080f1c15 */
[----:B------:R-:W-:-:S04]  /*16b0*/  MOV R110, UR29 ;  /* 0x0000001d006e7c02 */ /* 0x000fc80008000f00 */
[----:B------:R-:W-:Y:S02]  /*16c0*/  MOV R111, UR28 ;  /* 0x0000001c006f7c02 */ /* 0x000fe40008000f00 */
[----:B-----5:R-:W-:-:S04]  /*16d0*/  SHF.L.U32 R5, R20, 0x2, RZ ;  /* 0x0000000214057819 */ /* 0x020fc800000006ff */
[----:B------:R-:W-:Y:S01]  /*16e0*/  LOP3.LUT R5, R104, 0xf80, R5, 0xf8, !PT ;  /* 0x00000f8068057812 */ /* 0x000fe200078ef805 */
[----:B------:R-:W3:Y:S04]  /*16f0*/  LDG.E.64 R110, desc[UR22][R110.64] ;  /* 0x000000166e6e7981 */ /* 0x000ee8000c1e1b00 */
[----:B------:R-:W-:-:S05]  /*1700*/  IMAD.WIDE.U32 R2, R5, 0x10, R2 ;  /* 0x0000001005027825 */ /* 0x000fca00078e0002 */
[----:B------:R-:W4:Y:S04]  /*1710*/  LDG.E.128 R4, desc[UR22][R2.64] ;  /* 0x0000001602047981 */ /* 0x000f28000c1e1d00 */
[----:B-1----:R-:W5:Y:S04]  /*1720*/  LDG.E.128 R8, desc[UR22][R2.64+0x200] ;  /* 0x0002001602087981 */ /* 0x002f68000c1e1d00 */
[----:B--2---:R-:W2:Y:S04]  /*1730*/  LDG.E.128 R12, desc[UR22][R2.64+0x400] ;  /* 0x00040016020c7981 */ /* 0x004ea8000c1e1d00 */
[----:B------:R-:W3:Y:S01]  /*1740*/  LDG.E.128 R16, desc[UR22][R2.64+0x600] ;  /* 0x0006001602107981 */ /* 0x000ee2000c1e1d00 */
[----:B------:R-:W-:-:S04]  /*1750*/  UIMAD.WIDE.U32 UR28, UR9, UR40, URZ ;  /* 0x00000028091c72a5 */ /* 0x000fc8000f8e00ff */
[----:B------:R-:W-:-:S04]  /*1760*/  UIMAD UR29, UR9, UR41, UR29 ;  /* 0x00000029091d72a4 */ /* 0x000fc8000f8e021d */
[----:B------:R-:W-:-:S04]  /*1770*/  UIMAD.WIDE.U32 UR28, UR8, UR38, UR28 ;  /* 0x00000026081c72a5 */ /* 0x000fc8000f8e001c */
[----:B------:R-:W-:Y:S02]  /*1780*/  UIMAD UR21, UR8, UR39, UR29 ;  /* 0x00000027081572a4 */ /* 0x000fe4000f8e021d */
[----:B------:R-:W-:-:S04]  /*1790*/  ULEA UR29, UP0, UR28, UR36, 0x3 ;  /* 0x000000241c1d7291 */ /* 0x000fc8000f8018ff */
[----:B------:R-:W-:Y:S02]  /*17a0*/  ULEA.HI.X UR28, UR28, UR37, UR21, 0x3, UP0 ;  /* 0x000000251c1c7291 */ /* 0x000fe400080f1c15 */
[----:B------:R-:W-:-:S04]  /*17b0*/  MOV R112, UR29 ;  /* 0x0000001d00707c02 */ /* 0x000fc80008000f00 */
[----:B------:R-:W-:Y:S01]  /*17c0*/  MOV R113, UR28 ;  /* 0x0000001c00717c02 */ /* 0x000fe20008000f00 */
[----:B------:R-:W-:Y:S01]  /*17d0*/  USHF.L.U32 UR31, UR12, 0x8, URZ ;  /* 0x000000080c1f7899 */ /* 0x000fe200080006ff */
[----:B------:R-:W-:Y:S01]  /*17e0*/  ISETP.NE.AND P1, PT, R20, RZ, PT ;  /* 0x000000ff1400720c */ /* 0x000fe20003f25270 */
[----:B----4-:R0:W-:Y:S04]  /*17f0*/  STS.128 [R102], R4 ;  /* 0x0000000466007388 */ /* 0x0101e80000000c00 */
[----:B-----5:R4:W-:Y:S04]  /*1800*/  STS.128 [R102+0x200], R8 ;  /* 0x0002000866007388 */ /* 0x0209e80000000c00 */
[----:B--2---:R2:W-:Y:S04]  /*1810*/  STS.128 [R102+0x400], R12 ;  /* 0x0004000c66007388 */ /* 0x0045e80000000c00 */
[----:B---3--:R3:W-:Y:S01]  /*1820*/  STS.128 [R102+0x600], R16 ;  /* 0x0006001066007388 */ /* 0x0087e20000000c00 */
[----:B------:R-:W-:-:S03]  /*1830*/  NOP ;  /* 0x0000000000007918 */ /* 0x000fc60000000000 */
[----:B------:R5:W5:Y:S01]  /*1840*/  LDG.E.64 R2, desc[UR22][R112.64] ;  /* 0x0000001670027981 */ /* 0x000b62000c1e1b00 */
[----:B------:R-:W-:-:S13]  /*1850*/  R2UR UR30, R111 ;  /* 0x000000006f1e72ca */ /* 0x000fda00000e0000 */
[----:B0-----:R-:W-:-:S04]  /*1860*/  FMUL.FTZ R4, R35, UR30 ;  /* 0x0000001e23047c20 */ /* 0x001fc80008410000 */
[----:B------:R-:W-:Y:S01]  /*1870*/  FMUL.RZ R5, R4, 0.15915493667125701904 ;  /* 0x3e22f98304057820 */ /* 0x000fe2000040c000 */
[----:B------:R-:W-:-:S04]  /*1880*/  FMUL.FTZ R4, R27, UR30 ;  /* 0x0000001e1b047c20 */ /* 0x000fc80008410000 */
[----:B------:R-:W-:Y:S01]  /*1890*/  FMUL.RZ R6, R4, 0.15915493667125701904 ;  /* 0x3e22f98304067820 */ /* 0x000fe2000040c000 */
[----:B------:R-:W-:-:S04]  /*18a0*/  FMUL.FTZ R4, R34, UR30 ;  /* 0x0000001e22047c20 */ /* 0x000fc80008410000 */
[----:B----4-:R-:W-:Y:S01]  /*18b0*/  FMUL.RZ R8, R4, 0.15915493667125701904 ;  /* 0x3e22f98304087820 */ /* 0x010fe2000040c000 */
        /* <DEDUP_REMOVED lines=19> */
[----:B-----5:R-:W-:Y:S01]  /*19f0*/  MUFU.SIN R112, R5 ;  /* 0x0000000500707308 */ /* 0x020fe20000000400 */
        /* <DEDUP_REMOVED lines=27> */
[----:B------:R0:W-:Y:S02]  /*1bb0*/  MUFU.COS R156, R10 ;  /* 0x0000000a009c7308 */ /* 0x0001e40000000000 */
[----:B0-----:R-:W-:-:S06]  /*1bc0*/  FMUL.FTZ R10, R33, R105 ;  /* 0x00000069210a7220 */ /* 0x001fcc0000410000 */
[----:B------:R0:W-:Y:S08]  /*1bd0*/  MUFU.EX2 R140, R4 ;  /* 0x00000004008c7308 */ /* 0x0001f00000000800 */
[----:B------:R2:W-:Y:S01]  /*1be0*/  MUFU.EX2 R129, R10 ;  /* 0x0000000a00817308 */ /* 0x0005e20000000800 */
[----:B0-----:R-:W-:-:S07]  /*1bf0*/  FMUL.FTZ R4, R25, R105 ;  /* 0x0000006919047220 */ /* 0x001fce0000410000 */
[----:B------:R-:W-:Y:S01]  /*1c00*/  MUFU.SIN R120, R5 ;  /* 0x0000000500787308 */ /* 0x000fe20000000400 */
[----:B--2---:R-:W-:-:S07]  /*1c10*/  MOV R10, UR31 ;  /* 0x0000001f000a7c02 */ /* 0x004fce0008000f00 */
[----:B------:R0:W-:Y:S08]  /*1c20*/  MUFU.COS R122, R5 ;  /* 0x00000005007a7308 */ /* 0x0001f00000000000 */
[----:B------:R2:W-:Y:S01]  /*1c30*/  MUFU.EX2 R127, R4 ;  /* 0x00000004007f7308 */ /* 0x0005e20000000800 */
[----:B0-----:R-:W-:Y:S01]  /*1c40*/  FMUL.FTZ R5, R35, R105 ;  /* 0x0000006923057220 */ /* 0x001fe20000410000 */
[----:B--2---:R-:W-:-:S06]  /*1c50*/  IADD3 R4, PT, PT, R10, -0x100, RZ ;  /* 0xffffff000a047810 */ /* 0x004fcc0007ffe0ff */
[----:B------:R-:W-:Y:S01]  /*1c60*/  MUFU.SIN R148, R8 ;  /* 0x0000000800947308 */ /* 0x000fe20000000400 */
[----:B------:R-:W-:-:S07]  /*1c70*/  LOP3.LUT R4, R4, 0x100, RZ, 0xc0, !PT ;  /* 0x0000010004047812 */ /* 0x000fce00078ec0ff */
[----:B------:R0:W-:Y:S08]  /*1c80*/  MUFU.COS R150, R8 ;  /* 0x0000000800967308 */ /* 0x0001f00000000000 */
[----:B------:R-:W-:Y:S01]  /*1c90*/  MUFU.SIN R152, R9 ;  /* 0x0000000900987308 */ /* 0x000fe20000000400 */
[----:B0-----:R-:W-:-:S07]  /*1ca0*/  FMUL.FTZ R8, R34, R105 ;  /* 0x0000006922087220 */ /* 0x001fce0000410000 */
[----:B------:R0:W-:Y:S08]  /*1cb0*/  MUFU.COS R110, R9 ;  /* 0x00000009006e7308 */ /* 0x0001f00000000000 */
[----:B------:R2:W3:Y:S01]  /*1cc0*/  MUFU.EX2 R137, R5 ;  /* 0x0000000500897308 */ /* 0x0004e20000000800 */
[-C--:B0-----:R-:W-:Y:S01]  /*1cd0*/  FMUL.FTZ R9, R26, R105.reuse ;  /* 0x000000691a097220 */ /* 0x081fe20000410000 */
[----:B--2---:R-:W-:-:S06]  /*1ce0*/  FMUL.FTZ R5, R32, R105 ;  /* 0x0000006920057220 */ /* 0x004fcc0000410000 */
[----:B------:R0:W-:Y:S08]  /*1cf0*/  MUFU.EX2 R133, R8 ;  /* 0x0000000800857308 */ /* 0x0001f00000000800 */
[----:B------:R2:W-:Y:S01]  /*1d00*/  MUFU.EX2 R131, R9 ;  /* 0x0000000900837308 */ /* 0x0005e20000000800 */
[----:B0-----:R-:W-:-:S07]  /*1d10*/  FMUL.FTZ R8, R31, R105 ;  /* 0x000000691f087220 */ /* 0x001fce0000410000 */
[----:B------:R0:W-:Y:S01]  /*1d20*/  MUFU.EX2 R125, R5 ;  /* 0x00000005007d7308 */ /* 0x0001e20000000800 */
[----:B--2---:R-:W-:Y:S01]  /*1d30*/  FMUL.FTZ R9, R23, R105 ;  /* 0x0000006917097220 */ /* 0x004fe20000410000 */
[----:B0-----:R-:W-:Y:S02]  /*1d40*/  IADD3 R5, PT, PT, R4, UR8, RZ ;  /* 0x0000000804057c10 */ /* 0x001fe4000fffe0ff */
[----:B------:R-:W-:-:S04]  /*1d50*/  LEA R4, R103, R101, 0x5 ;  /* 0x0000006567047211 */ /* 0x000fc800078e28ff */
[----:B------:R-:W-:Y:S08]  /*1d60*/  MUFU.SIN R144, R6 ;  /* 0x0000000600907308 */ /* 0x000ff00000000400 */
[----:B------:R0:W-:Y:S08]  /*1d70*/  MUFU.COS R146, R6 ;  /* 0x0000000600927308 */ /* 0x0001f00000000000 */
[----:B------:R-:W-:Y:S01]  /*1d80*/  MUFU.EX2 R121, R8 ;  /* 0x0000000800797308 */ /* 0x000fe20000000800 */
[----:B0-----:R-:W-:-:S07]  /*1d90*/  FMUL.FTZ R6, R27, R105 ;  /* 0x000000691b067220 */ /* 0x001fce0000410000 */
[----:B------:R0:W-:Y:S02]  /*1da0*/  MUFU.EX2 R119, R9 ;  /* 0x0000000900777308 */ /* 0x0001e40000000800 */
[----:B0-----:R-:W0:Y:S06]  /*1db0*/  LDS.128 R8, [R4] ;  /* 0x0000000004087984 */ /* 0x001e2c0000000c00 */
[----:B------:R2:W4:Y:S02]  /*1dc0*/  MUFU.EX2 R135, R6 ;  /* 0x0000000600877308 */ /* 0x0005240000000800 */
[----:B--2---:R-:W-:-:S06]  /*1dd0*/  FMUL.FTZ R6, R24, R105 ;  /* 0x0000006918067220 */ /* 0x004fcc0000410000 */
[----:B------:R2:W5:Y:S01]  /*1de0*/  MUFU.EX2 R123, R6 ;  /* 0x00000006007b7308 */ /* 0x0005620000000800 */
[-C--:B------:R-:W-:Y:S01]  /*1df0*/  FMUL.FTZ R13, R30, R105.reuse ;  /* 0x000000691e0d7220 */ /* 0x080fe20000410000 */
[----:B------:R-:W-:Y:S01]  /*1e00*/  FMUL.FTZ R15, R22, R105 ;  /* 0x00000069160f7220 */ /* 0x000fe20000410000 */
[----:B--2---:R-:W-:-:S04]  /*1e10*/  IADD3 R6, PT, PT, R20, 0x200, RZ ;  /* 0x0000020014067810 */ /* 0x004fc80007ffe0ff */
[----:B------:R-:W-:Y:S01]  /*1e20*/  SEL R155, R5, R6, !P1 ;  /* 0x00000006059b7207 */ /* 0x000fe20004800000 */
[-C--:B------:R-:W-:Y:S01]  /*1e30*/  FMUL.FTZ R5, R29, R105.reuse ;  /* 0x000000691d057220 */ /* 0x080fe20000410000 */
[----:B------:R-:W-:Y:S01]  /*1e40*/  FMUL.FTZ R6, R21, R105 ;  /* 0x0000006915067220 */ /* 0x000fe20000410000 */
[----:B---3--:R-:W-:Y:S01]  /*1e50*/  FMUL.FTZ R138, R137, R138 ;  /* 0x0000008a898a7220 */ /* 0x008fe20000410000 */
[----:B----4-:R-:W-:Y:S01]  /*1e60*/  FMUL.FTZ R136, R135, R136 ;  /* 0x0000008887887220 */ /* 0x010fe20000410000 */
[----:B------:R-:W-:Y:S01]  /*1e70*/  FMUL.FTZ R134, R133, R134 ;  /* 0x0000008685867220 */ /* 0x000fe20000410000 */
[----:B------:R-:W-:Y:S01]  /*1e80*/  FMUL.FTZ R132, R131, R132 ;  /* 0x0000008483847220 */ /* 0x000fe20000410000 */
[----:B------:R-:W-:Y:S01]  /*1e90*/  FMUL.FTZ R130, R129, R130 ;  /* 0x0000008281827220 */ /* 0x000fe20000410000 */
[----:B------:R-:W-:Y:S01]  /*1ea0*/  MUFU.COS R158, R111 ;  /* 0x0000006f009e7308 */ /* 0x000fe20000000000 */
[C---:B------:R-:W-:Y:S01]  /*1eb0*/  FMUL.FTZ R142, R140.reuse, R107 ;  /* 0x0000006b8c8e7220 */ /* 0x040fe20000410000 */
[----:B------:R-:W-:Y:S01]  /*1ec0*/  FMUL.FTZ R137, R137, R12 ;  /* 0x0000000c89897220 */ /* 0x000fe20000410000 */
[----:B------:R-:W-:Y:S01]  /*1ed0*/  FMUL.FTZ R135, R135, R14 ;  /* 0x0000000e87877220 */ /* 0x000fe20000410000 */
[----:B------:R-:W-:Y:S01]  /*1ee0*/  FMUL.FTZ R133, R133, R16 ;  /* 0x0000001085857220 */ /* 0x000fe20000410000 */
[----:B------:R-:W-:Y:S01]  /*1ef0*/  FMUL.FTZ R131, R131, R18 ;  /* 0x0000001283837220 */ /* 0x000fe20000410000 */
[----:B------:R-:W-:Y:S01]  /*1f00*/  FMUL.FTZ R129, R129, R112 ;  /* 0x0000007081817220 */ /* 0x000fe20000410000 */
[----:B------:R-:W-:Y:S01]  /*1f10*/  FMUL.FTZ R140, R140, R7 ;  /* 0x000000078c8c7220 */ /* 0x000fe20000410000 */
[----:B------:R-:W-:Y:S01]  /*1f20*/  MUFU.EX2 R117, R13 ;  /* 0x0000000d00757308 */ /* 0x000fe20000000800 */
[----:B------:R-:W-:Y:S07]  /*1f30*/  LDS.128 R16, [R4+0x20] ;  /* 0x0000200004107984 */ /* 0x000fee0000000c00 */
[----:B------:R2:W-:Y:S01]  /*1f40*/  MUFU.EX2 R115, R15 ;  /* 0x0000000f00737308 */ /* 0x0005e20000000800 */
[----:B------:R-:W3:Y:S07]  /*1f50*/  S2UR UR28, SR_CgaCtaId ;  /* 0x00000000001c79c3 */ /* 0x000eee0000008800 */
[----:B------:R-:W4:Y:S01]  /*1f60*/  MUFU.EX2 R113, R5 ;  /* 0x0000000500717308 */ /* 0x000f220000000800 */
[----:B--2---:R-:W2:Y:S07]  /*1f70*/  LDS.128 R12, [R4+0x10] ;  /* 0x00001000040c7984 */ /* 0x004eae0000000c00 */
[----:B------:R1:W0:Y:S08]  /*1f80*/  MUFU.EX2 R109, R6 ;  /* 0x00000006006d7308 */ /* 0x0002300000000800 */
[----:B------:R0:W3:Y:S01]  /*1f90*/  MUFU.SIN R112, R111 ;  /* 0x0000006f00707308 */ /* 0x0000e20000000400 */
[----:B-1----:R-:W1:Y:S01]  /*1fa0*/  LDS.128 R4, [R4+0x30] ;  /* 0x0000300004047984 */ /* 0x002e620000000c00 */
[C---:B------:R-:W-:Y:S01]  /*1fb0*/  FMUL.FTZ R107, R36.reuse, UR30 ;  /* 0x0000001e246b7c20 */ /* 0x040fe20008410000 */
[C---:B------:R-:W-:Y:S01]  /*1fc0*/  FMUL.FTZ R128, R127.reuse, R128 ;  /* 0x000000807f807220 */ /* 0x040fe20000410000 */
[----:B------:R-:W-:Y:S01]  /*1fd0*/  FMUL.FTZ R127, R127, R114 ;  /* 0x000000727f7f7220 */ /* 0x000fe20000410000 */
[----:B-----5:R-:W-:Y:S01]  /*1fe0*/  FMUL.FTZ R124, R123, R124 ;  /* 0x0000007c7b7c7220 */ /* 0x020fe20000410000 */
[----:B------:R-:W-:Y:S01]  /*1ff0*/  FMUL.RZ R157, R107, 0.15915493667125701904 ;  /* 0x3e22f9836b9d7820 */ /* 0x000fe2000040c000 */
[----:B------:R-:W-:Y:S01]  /*2000*/  FMUL.FTZ R143, R36, R105 ;  /* 0x00000069248f7220 */ /* 0x000fe20000410000 */
[----:B------:R-:W-:Y:S01]  /*2010*/  FMUL.FTZ R123, R123, R118 ;  /* 0x000000767b7b7220 */ /* 0x000fe20000410000 */
[----:B----4-:R-:W-:Y:S01]  /*2020*/  FMUL.FTZ R114, R113, R156 ;  /* 0x0000009c71727220 */ /* 0x010fe20000410000 */
[----:B0-----:R-:W-:Y:S01]  /*2030*/  FMUL.FTZ R111, R109, R158 ;  /* 0x0000009e6d6f7220 */ /* 0x001fe20000410000 */
[----:B------:R-:W-:Y:S01]  /*2040*/  FMUL.FTZ R118, R117, R150 ;  /* 0x0000009675767220 */ /* 0x000fe20000410000 */
[----:B------:R-:W-:Y:S01]  /*2050*/  FMUL.FTZ R113, R113, R154 ;  /* 0x0000009a71717220 */ /* 0x000fe20000410000 */
[C---:B------:R-:W-:Y:S01]  /*2060*/  PRMT R154, R8.reuse, 0x7632, R154 ;  /* 0x00007632089a7816 */ /* 0x040fe2000000009a */
[----:B------:R-:W-:Y:S01]  /*2070*/  MUFU.COS R153, R157 ;  /* 0x0000009d00997308 */ /* 0x000fe20000000000 */
[----:B------:R-:W-:Y:S01]  /*2080*/  SHF.L.U32 R105, R8, 0x10, RZ ;  /* 0x0000001008697819 */ /* 0x000fe200000006ff */
[----:B---3--:R-:W-:Y:S01]  /*2090*/  FMUL.FTZ R109, R109, R112 ;  /* 0x000000706d6d7220 */ /* 0x008fe20000410000 */
[----:B------:R-:W-:-:S02]  /*20a0*/  PRMT R150, R11, 0x7632, R150 ;  /* 0x000076320b967816 */ /* 0x000fc40000000096 */
[----:B------:R-:W-:-:S03]  /*20b0*/  SHF.L.U32 R112, R11, 0x10, RZ ;  /* 0x000000100b707819 */ /* 0x000fc600000006ff */
[----:B------:R-:W0:Y:S08]  /*20c0*/  MUFU.EX2 R8, R143 ;  /* 0x0000008f00087308 */ /* 0x000e300000000800 */
[----:B------:R-:W3:Y:S01]  /*20d0*/  MUFU.SIN R11, R157 ;  /* 0x0000009d000b7308 */ /* 0x000ee20000000400 */
[----:B------:R-:W-:Y:S01]  /*20e0*/  UMOV UR21, 0x400 ;  /* 0x0000040000157882 */ /* 0x000fe20000000000 */
[----:B------:R-:W-:Y:S01]  /*20f0*/  ISETP.NE.AND P2, PT, R20, 0x1f, PT ;  /* 0x0000001f1400780c */ /* 0x000fe20003f45270 */
[----:B------:R-:W-:Y:S01]  /*2100*/  ULEA UR21, UR28, UR21, 0x18 ;  /* 0x000000151c157291 */ /* 0x000fe2000f8ec0ff */
[C---:B------:R-:W-:Y:S01]  /*2110*/  FMUL.FTZ R126, R125.reuse, R126 ;  /* 0x0000007e7d7e7220 */ /* 0x040fe20000410000 */
[----:B------:R-:W-:Y:S01]  /*2120*/  FMUL.FTZ R125, R125, R116 ;  /* 0x000000747d7d7220 */ /* 0x000fe20000410000 */
[C---:B------:R-:W-:Y:S01]  /*2130*/  FMUL.FTZ R116, R115.reuse, R110 ;  /* 0x0000006e73747220 */ /* 0x040fe20000410000 */
[----:B------:R-:W-:Y:S01]  /*2140*/  FMUL.FTZ R115, R115, R152 ;  /* 0x0000009873737220 */ /* 0x000fe20000410000 */
[----:B------:R-:W-:-:S02]  /*2150*/  PRMT R152, R10, 0x7632, R152 ;  /* 0x000076320a987816 */ /* 0x000fc40000000098 */
[----:B------:R-:W-:Y:S01]  /*2160*/  SHF.L.U32 R110, R10, 0x10, RZ ;  /* 0x000000100a6e7819 */ /* 0x000fe200000006ff */
[C---:B0-----:R-:W-:Y:S01]  /*2170*/  FMUL.FTZ R10, R8.reuse, R153 ;  /* 0x00000099080a7220 */ /* 0x041fe20000410000 */
[----:B------:R-:W-:Y:S01]  /*2180*/  LEA R155, R155, UR21, 0x3 ;  /* 0x000000159b9b7c11 */ /* 0x000fe2000f8e18ff */
[C---:B------:R-:W-:Y:S01]  /*2190*/  FMUL.FTZ R122, R121.reuse, R122 ;  /* 0x0000007a797a7220 */ /* 0x040fe20000410000 */
[----:B------:R-:W-:Y:S01]  /*21a0*/  FMUL.FTZ R121, R121, R120 ;  /* 0x0000007879797220 */ /* 0x000fe20000410000 */
[----:B---3--:R-:W-:Y:S01]  /*21b0*/  FMUL.FTZ R11, R8, R11 ;  /* 0x0000000b080b7220 */ /* 0x008fe20000410000 */
[----:B------:R-:W-:Y:S01]  /*21c0*/  FMUL.FTZ R120, R119, R146 ;  /* 0x0000009277787220 */ /* 0x000fe20000410000 */
[----:B------:R-:W-:Y:S01]  /*21d0*/  FMUL.FTZ R117, R117, R148 ;  /* 0x0000009475757220 */ /* 0x000fe20000410000 */
[----:B------:R-:W-:Y:S01]  /*21e0*/  FMUL.FTZ R119, R119, R144 ;  /* 0x0000009077777220 */ /* 0x000fe20000410000 */
[----:B------:R-:W-:Y:S01]  /*21f0*/  PRMT R151, R9, 0x7632, R151 ;  /* 0x0000763209977816 */ /* 0x000fe20000000097 */
[----:B------:R0:W-:Y:S01]  /*2200*/  STS.64 [R155+0x1d10], R10 ;  /* 0x001d100a9b007388 */ /* 0x0001e20000000a00 */
[----:B--2---:R-:W-:Y:S01]  /*2210*/  PRMT R149, R12, 0x7632, R149 ;  /* 0x000076320c957816 */ /* 0x004fe20000000095 */
[----:B------:R-:W-:Y:S01]  /*2220*/  BSSY.RECONVERGENT B0, `(.L_x_14498) ;  /* 0x0000057000007945 */ /* 0x000fe20003800200 */
[----:B------:R-:W-:-:S02]  /*2230*/  PRMT R147, R13, 0x7632, R147 ;  /* 0x000076320d937816 */ /* 0x000fc40000000093 */
[----:B------:R-:W-:Y:S02]  /*2240*/  PRMT R148, R14, 0x7632, R148 ;  /* 0x000076320e947816 */ /* 0x000fe40000000094 */
[----:B------:R-:W-:Y:S02]  /*2250*/  PRMT R146, R15, 0x7632, R146 ;  /* 0x000076320f927816 */ /* 0x000fe40000000092 */
[----:B------:R-:W-:Y:S02]  /*2260*/  PRMT R145, R16, 0x7632, R145 ;  /* 0x0000763210917816 */ /* 0x000fe40000000091 */
[----:B------:R-:W-:Y:S02]  /*2270*/  PRMT R143, R17, 0x7632, R143 ;  /* 0x00007632118f7816 */ /* 0x000fe4000000008f */
[----:B------:R-:W-:Y:S02]  /*2280*/  PRMT R184, R18, 0x7632, R184 ;  /* 0x0000763212b87816 */ /* 0x000fe400000000b8 */
[----:B------:R-:W-:-:S02]  /*2290*/  PRMT R182, R19, 0x7632, R182 ;  /* 0x0000763213b67816 */ /* 0x000fc400000000b6 */
[----:B-1----:R-:W-:Y:S02]  /*22a0*/  PRMT R185, R4, 0x7632, R185 ;  /* 0x0000763204b97816 */ /* 0x002fe400000000b9 */
[----:B------:R-:W-:Y:S02]  /*22b0*/  PRMT R183, R5, 0x7632, R183 ;  /* 0x0000763205b77816 */ /* 0x000fe400000000b7 */
[----:B------:R-:W-:Y:S02]  /*22c0*/  PRMT R214, R6, 0x7632, R214 ;  /* 0x0000763206d67816 */ /* 0x000fe400000000d6 */
[----:B------:R-:W-:Y:S02]  /*22d0*/  PRMT R220, R7, 0x7632, R220 ;  /* 0x0000763207dc7816 */ /* 0x000fe400000000dc */
[----:B------:R-:W-:Y:S02]  /*22e0*/  SHF.L.U32 R144, R15, 0x10, RZ ;  /* 0x000000100f907819 */ /* 0x000fe400000006ff */
        /* <DEDUP_REMOVED lines=24> */
[-C--:B0-----:R-:W-:Y:S01]  /*2470*/  FMUL.FTZ R155, R41, R2.reuse ;  /* 0x00000002299b7220 */ /* 0x081fe20000410000 */
        /* <DEDUP_REMOVED lines=41> */
[----:B------:R-:W-:-:S04]  /*2710*/  MOV R2, UR31 ;  /* 0x0000001f00027c02 */ /* 0x000fc80008000f00 */
[----:B------:R-:W-:-:S04]  /*2720*/  LOP3.LUT R2, R2, 0x100, RZ, 0xc0, !PT ;  /* 0x0000010002027812 */ /* 0x000fc800078ec0ff */
[----:B------:R-:W-:-:S04]  /*2730*/  IADD3 R2, PT, PT, R2, UR8, RZ ;  /* 0x0000000802027c10 */ /* 0x000fc8000fffe0ff */
[----:B------:R-:W-:-:S05]  /*2740*/  LEA R2, R2, UR21, 0x3 ;  /* 0x0000001502027c11 */ /* 0x000fca000f8e18ff */
[----:B------:R1:W2:Y:S01]  /*2750*/  LDS.64 R8, [R2+0x1d10] ;  /* 0x001d100002087984 */ /* 0x0002a20000000a00 */
[----:B------:R-:W-:Y:S05]  /*2760*/  BRA `(.L_x_14500) ;  /* 0x0000000000087947 */ /* 0x000fea0003800000 */
.L_x_14499:
[----:B------:R-:W-:-:S06]  /*2770*/  LEA R8, R20, UR21, 0x3 ;  /* 0x0000001514087c11 */ /* 0x000fcc000f8e18ff */
[----:B------:R-:W0:Y:S02]  /*2780*/  LDS.64 R8, [R8+0x2d18] ;  /* 0x002d180008087984 */ /* 0x000e240000000a00 */
.L_x_14500:
[----:B------:R-:W-:Y:S05]  /*2790*/  BSYNC.RECONVERGENT B0 ;  /* 0x0000000000007941 */ /* 0x000fea0003800200 */
.L_x_14498:
[C---:B-1----:R-:W-:Y:S01]  /*27a0*/  FMUL.FTZ R2, R36.reuse, R105 ;  /* 0x0000006924027220 */ /* 0x042fe20000410000 */
[----:B------:R-:W-:Y:S01]  /*27b0*/  FMUL.FTZ R4, R36, R154 ;  /* 0x0000009a24047220 */ /* 0x000fe20000410000 */
[C---:B------:R-:W-:Y:S01]  /*27c0*/  FMUL.FTZ R210, R28.reuse, R151 ;  /* 0x000000971cd27220 */ /* 0x040fe20000410000 */
[----:B------:R-:W-:Y:S01]  /*27d0*/  FMUL.FTZ R209, R35, R110 ;  /* 0x0000006e23d17220 */ /* 0x000fe20000410000 */
[C---:B------:R-:W-:Y:S01]  /*27e0*/  FMUL.FTZ R207, R99.reuse, R2 ;  /* 0x0000000263cf7220 */ /* 0x040fe20000410000 */
[----:B------:R-:W-:Y:S01]  /*27f0*/  FMUL.FTZ R205, R99, R4 ;  /* 0x0000000463cd7220 */ /* 0x000fe20000410000 */
[----:B------:R-:W-:Y:S01]  /*2800*/  FMUL.FTZ R2, R28, R107 ;  /* 0x0000006b1c027220 */ /* 0x000fe20000410000 */
        /* <DEDUP_REMOVED lines=15> */
[----:B------:R-:W1:Y:S01]  /*2900*/  @P0 LDC R193, c[0x0][0x38c] ;  /* 0x0000e300ffc10b82 */ /* 0x000e620000000800 */
        /* <DEDUP_REMOVED lines=10> */
[----:B------:R-:W-:-:S03]  /*29b0*/  FMUL.FTZ R3, R135, R5 ;  /* 0x0000000587037220 */ /* 0x000fc60000410000 */
[C---:B------:R-:W-:Y:S01]  /*29c0*/  FFMA.FTZ R5, R136.reuse, R5, R4 ;  /* 0x0000000588057223 */ /* 0x040fe20000010004 */
[----:B------:R-:W-:-:S03]  /*29d0*/  FFMA.FTZ R2, R136, R2, -R3 ;  /* 0x0000000288027223 */ /* 0x000fc60000010803 */
[C---:B------:R-:W-:Y:S01]  /*29e0*/  FFMA.FTZ R5, R84.reuse, R201, R5 ;  /* 0x000000c954057223 */ /* 0x040fe20000010005 */
[----:B------:R-:W-:Y:S01]  /*29f0*/  FFMA.FTZ R3, R84, R199, R2 ;  /* 0x000000c754037223 */ /* 0x000fe20000010002 */
[----:B------:R-:W-:Y:S02]  /*2a00*/  FMUL.FTZ R2, R10, R140 ;  /* 0x0000008c0a027220 */ /* 0x000fe40000410000 */
[C---:B------:R-:W-:Y:S01]  /*2a10*/  FMUL.FTZ R7, R133.reuse, R5 ;  /* 0x0000000585077220 */ /* 0x040fe20000410000 */
[-C--:B------:R-:W-:Y:S01]  /*2a20*/  FMUL.FTZ R6, R133, R3.reuse ;  /* 0x0000000385067220 */ /* 0x080fe20000410000 */
[C---:B------:R-:W-:Y:S02]  /*2a30*/  FFMA.FTZ R2, R11.reuse, R142, R2 ;  /* 0x0000008e0b027223 */ /* 0x040fe40000010002 */
[C---:B------:R-:W-:Y:S01]  /*2a40*/  FFMA.FTZ R4, R134.reuse, R3, -R7 ;  /* 0x0000000386047223 */ /* 0x040fe20000010807 */
[----:B------:R-:W-:Y:S01]  /*2a50*/  FMUL.FTZ R3, R11, R140 ;  /* 0x0000008c0b037220 */ /* 0x000fe20000410000 */
[----:B------:R-:W-:Y:S01]  /*2a60*/  FFMA.FTZ R7, R134, R5, R6 ;  /* 0x0000000586077223 */ /* 0x000fe20000010006 */
[----:B------:R-:W-:Y:S01]  /*2a70*/  FMUL.FTZ R5, R137, R2 ;  /* 0x0000000289057220 */ /* 0x000fe20000410000 */
[C---:B------:R-:W-:Y:S01]  /*2a80*/  FFMA.FTZ R4, R97.reuse, R208, R4 ;  /* 0x000000d061047223 */ /* 0x040fe20000010004 */
[----:B------:R-:W-:Y:S01]  /*2a90*/  FFMA.FTZ R3, R10, R142, -R3 ;  /* 0x0000008e0a037223 */ /* 0x000fe20000010803 */
[----:B------:R-:W-:-:S02]  /*2aa0*/  FFMA.FTZ R6, R97, R206, R7 ;  /* 0x000000ce61067223 */ /* 0x000fc40000010007 */
[----:B------:R-:W-:Y:S01]  /*2ab0*/  FMUL.FTZ R13, R131, R4 ;  /* 0x00000004830d7220 */ /* 0x000fe20000410000 */
[-C--:B------:R-:W-:Y:S01]  /*2ac0*/  FMUL.FTZ R7, R137, R3.reuse ;  /* 0x0000000389077220 */ /* 0x080fe20000410000 */
[----:B------:R-:W-:Y:S01]  /*2ad0*/  FFMA.FTZ R5, R138, R3, -R5 ;  /* 0x000000038a057223 */ /* 0x000fe20000010805 */
[-C--:B------:R-:W-:Y:S01]  /*2ae0*/  FMUL.FTZ R3, R131, R6.reuse ;  /* 0x0000000683037220 */ /* 0x080fe20000410000 */
[----:B------:R-:W-:Y:S01]  /*2af0*/  FFMA.FTZ R6, R132, R6, R13 ;  /* 0x0000000684067223 */ /* 0x000fe2000001000d */
[----:B------:R-:W-:Y:S02]  /*2b00*/  FFMA.FTZ R7, R138, R2, R7 ;  /* 0x000000028a077223 */ /* 0x000fe40000010007 */
        /* <DEDUP_REMOVED lines=10> */
[C---:B------:R-:W-:Y:S01]  /*2bb0*/  FFMA.FTZ R13, R130.reuse, R13, -R187 ;  /* 0x0000000d820d7223 */ /* 0x040fe200000108bb */
[----:B------:R-:W-:Y:S01]  /*2bc0*/  FMUL.FTZ R187, R33, R14 ;  /* 0x0000000e21bb7220 */ /* 0x000fe20000410000 */
[----:B------:R-:W-:Y:S01]  /*2bd0*/  FFMA.FTZ R4, R130, R6, R7 ;  /* 0x0000000682047223 */ /* 0x000fe20000010007 */
[-C--:B------:R-:W-:Y:S01]  /*2be0*/  FFMA.FTZ R6, R134, R2.reuse, -R5 ;  /* 0x0000000286067223 */ /* 0x080fe20000010805 */
[----:B------:R-:W-:Y:S01]  /*2bf0*/  FMUL.FTZ R5, R133, R2 ;  /* 0x0000000285057220 */ /* 0x000fe20000410000 */
[C---:B------:R-:W-:Y:S01]  /*2c00*/  FFMA.FTZ R13, R98.reuse, R187, R13 ;  /* 0x000000bb620d7223 */ /* 0x040fe2000001000d */
[----:B------:R-:W-:Y:S01]  /*2c10*/  MOV R2, UR12 ;  /* 0x0000000c00027c02 */ /* 0x000fe20008000f00 */
[----:B------:R-:W-:Y:S01]  /*2c20*/  FFMA.FTZ R4, R98, R189, R4 ;  /* 0x000000bd62047223 */ /* 0x000fe20000010004 */
[----:B------:R-:W-:Y:S01]  /*2c30*/  FFMA.FTZ R7, R134, R3, R5 ;  /* 0x0000000386077223 */ /* 0x000fe20000010005 */
[----:B------:R-:W-:-:S02]  /*2c40*/  HFMA2 R5, -RZ, RZ, 0, 9.5367431640625e-07 ;  /* 0x00000010ff057431 */ /* 0x000fc400000001ff */
[C---:B------:R-:W-:Y:S01]  /*2c50*/  FMUL.FTZ R191, R127.reuse, R13 ;  /* 0x0000000d7fbf7220 */ /* 0x040fe20000410000 */
[----:B------:R-:W-:Y:S01]  /*2c60*/  @P0 IADD3 R2, PT, PT, R2, -0x2, RZ ;  /* 0xfffffffe02020810 */ /* 0x000fe20007ffe0ff */
[-C--:B------:R-:W-:Y:S02]  /*2c70*/  FMUL.FTZ R12, R127, R4.reuse ;  /* 0x000000047f0c7220 */ /* 0x080fe40000410000 */
[----:B------:R-:W-:Y:S02]  /*2c80*/  FFMA.FTZ R191, R128, R4, R191 ;  /* 0x0000000480bf7223 */ /* 0x000fe400000100bf */
[----:B-1----:R-:W-:Y:S01]  /*2c90*/  @P0 IMAD R4, R2, R193, UR8 ;  /* 0x0000000802040e24 */ /* 0x002fe2000f8e02c1 */
[----:B------:R-:W-:Y:S01]  /*2ca0*/  CS2R R2, SRZ ;  /* 0x0000000000027805 */ /* 0x000fe2000001ff00 */
[----:B------:R-:W-:Y:S01]  /*2cb0*/  FFMA.FTZ R12, R128, R13, -R12 ;  /* 0x0000000d800c7223 */ /* 0x000fe2000001080c */
[----:B------:R-:W-:Y:S01]  /*2cc0*/  FFMA.FTZ R191, R74, R197, R191 ;  /* 0x000000c54abf7223 */ /* 0x000fe200000100bf */
[----:B------:R-:W-:-:S04]  /*2cd0*/  @P0 IMAD.WIDE R4, R4, R5, UR4 ;  /* 0x0000000404040e25 */ /* 0x000fc8000f8e0205 */
[----:B------:R-:W-:Y:S01]  /*2ce0*/  FFMA.FTZ R12, R74, R195, R12 ;  /* 0x000000c34a0c7223 */ /* 0x000fe2000001000c */
[C---:B------:R-:W-:Y:S01]  /*2cf0*/  FMUL.FTZ R13, R125.reuse, R191 ;  /* 0x000000bf7d0d7220 */ /* 0x040fe20000410000 */
[----:B------:R1:W3:Y:S02]  /*2d00*/  @P0 LDG.E.64 R2, desc[UR22][R4.64+0x8] ;  /* 0x0000081604020981 */ /* 0x0002e4000c1e1b00 */
[-C--:B------:R-:W-:Y:S01]  /*2d10*/  FMUL.FTZ R192, R125, R12.reuse ;  /* 0x0000000c7dc07220 */ /* 0x080fe20000410000 */
[----:B------:R-:W-:-:S03]  /*2d20*/  FFMA.FTZ R12, R126, R12, -R13 ;  /* 0x0000000c7e0c7223 */ /* 0x000fc6000001080d */
[----:B------:R-:W-:Y:S01]  /*2d30*/  FFMA.FTZ R191, R126, R191, R192 ;  /* 0x000000bf7ebf7223 */ /* 0x000fe200000100c0 */
        /* <DEDUP_REMOVED lines=9> */
[----:B------:R-:W-:Y:S01]  /*2dd0*/  FMUL.FTZ R196, R24, R143 ;  /* 0x0000008f18c47220 */ /* 0x000fe20000410000 */
[----:B-1----:R-:W-:Y:S01]  /*2de0*/  FMUL.FTZ R5, R129, R12 ;  /* 0x0000000c81057220 */ /* 0x002fe20000410000 */
[----:B------:R-:W-:Y:S01]  /*2df0*/  FFMA.FTZ R193, R124, R192, -R193 ;  /* 0x000000c07cc17223 */ /* 0x000fe200000108c1 */
[----:B------:R-:W-:Y:S01]  /*2e00*/  FMUL.FTZ R194, R24, R17 ;  /* 0x0000001118c27220 */ /* 0x000fe20000410000 */
[----:B------:R-:W-:Y:S01]  /*2e10*/  FFMA.FTZ R6, R71, R196, R6 ;  /* 0x000000c447067223 */ /* 0x000fe20000010006 */
        /* <DEDUP_REMOVED lines=10> */
[C---:B------:R-:W-:Y:S01]  /*2ec0*/  FMUL.FTZ R193, R31.reuse, R18 ;  /* 0x000000121fc17220 */ /* 0x040fe20000410000 */
[----:B------:R-:W-:Y:S01]  /*2ed0*/  FFMA.FTZ R6, R122, R6, R191 ;  /* 0x000000067a067223 */ /* 0x000fe200000100bf */
[----:B------:R-:W-:Y:S01]  /*2ee0*/  FMUL.FTZ R191, R31, R184 ;  /* 0x000000b81fbf7220 */ /* 0x000fe20000410000 */
[----:B------:R-:W-:Y:S01]  /*2ef0*/  FFMA.FTZ R7, R128, R5, -R7 ;  /* 0x0000000580077223 */ /* 0x000fe20000010807 */
[C---:B------:R-:W-:Y:S02]  /*2f00*/  FFMA.FTZ R211, R96.reuse, R193, R211 ;  /* 0x000000c160d37223 */ /* 0x040fe400000100d3 */
[----:B------:R-:W-:Y:S01]  /*2f10*/  FFMA.FTZ R12, R96, R191, R6 ;  /* 0x000000bf600c7223 */ /* 0x000fe20000010006 */
[C---:B------:R-:W-:Y:S01]  /*2f20*/  FMUL.FTZ R6, R125.reuse, R7 ;  /* 0x000000077d067220 */ /* 0x040fe20000410000 */
[----:B------:R-:W-:Y:S01]  /*2f30*/  FMUL.FTZ R5, R125, R13 ;  /* 0x0000000d7d057220 */ /* 0x000fe20000410000 */
[----:B------:R-:W-:-:S02]  /*2f40*/  FMUL.FTZ R215, R119, R211 ;  /* 0x000000d377d77220 */ /* 0x000fc40000410000 */
[C---:B------:R-:W-:Y:S01]  /*2f50*/  FFMA.FTZ R6, R126.reuse, R13, R6 ;  /* 0x0000000d7e067223 */ /* 0x040fe20000010006 */
[----:B------:R-:W-:Y:S01]  /*2f60*/  FFMA.FTZ R4, R126, R7, -R5 ;  /* 0x000000077e047223 */ /* 0x000fe20000010805 */
        /* <DEDUP_REMOVED lines=17> */
[----:B------:R-:W-:Y:S01]  /*3080*/  FMUL.FTZ R192, R30, R19 ;  /* 0x000000131ec07220 */ /* 0x000fe20000410000 */
[----:B------:R-:W-:Y:S01]  /*3090*/  FFMA.FTZ R217, R118, R12, R217 ;  /* 0x0000000c76d97223 */ /* 0x000fe200000100d9 */
[----:B------:R-:W-:Y:S01]  /*30a0*/  FMUL.FTZ R12, R30, R185 ;  /* 0x000000b91e0c7220 */ /* 0x000fe20000410000 */
[----:B------:R-:W-:Y:S01]  /*30b0*/  FFMA.FTZ R211, R122, R13, -R211 ;  /* 0x0000000d7ad37223 */ /* 0x000fe200000108d3 */
[----:B------:R-:W-:Y:S01]  /*30c0*/  FFMA.FTZ R6, R93, R192, R4 ;  /* 0x000000c05d067223 */ /* 0x000fe20000010004 */
        /* <DEDUP_REMOVED lines=8> */
[----:B------:R-:W-:Y:S01]  /*3150*/  FMUL.FTZ R4, R22, R183 ;  /* 0x000000b716047220 */ /* 0x000fe20000410000 */
[----:B------:R-:W-:Y:S01]  /*3160*/  FFMA.FTZ R217, R116, R6, -R211 ;  /* 0x0000000674d97223 */ /* 0x000fe200000108d3 */
[----:B------:R-:W-:Y:S01]  /*3170*/  FMUL.FTZ R211, R117, R215 ;  /* 0x000000d775d37220 */ /* 0x000fe20000410000 */
        /* <DEDUP_REMOVED lines=10> */
[----:B------:R-:W-:Y:S01]  /*3220*/  FMUL.FTZ R221, R29, R188 ;  /* 0x000000bc1ddd7220 */ /* 0x000fe20000410000 */
[-C--:B------:R-:W-:Y:S01]  /*3230*/  FMUL.FTZ R215, R115, R212.reuse ;  /* 0x000000d473d77220 */ /* 0x080fe20000410000 */
[----:B------:R-:W-:Y:S01]  /*3240*/  FFMA.FTZ R216, R116, R212, R13 ;  /* 0x000000d474d87223 */ /* 0x000fe2000001000d */
[----:B------:R-:W-:Y:S01]  /*3250*/  FFMA.FTZ R212, R114, R219, R217 ;  /* 0x000000db72d47223 */ /* 0x000fe200000100d9 */
[----:B------:R-:W-:Y:S01]  /*3260*/  FMUL.FTZ R13, R29, R214 ;  /* 0x000000d61d0d7220 */ /* 0x000fe20000410000 */
[----:B------:R-:W-:Y:S01]  /*3270*/  FFMA.FTZ R228, R94, R221, R223 ;  /* 0x000000dd5ee47223 */ /* 0x000fe200000100df */
[----:B------:R-:W-:Y:S01]  /*3280*/  FFMA.FTZ R215, R116, R211, -R215 ;  /* 0x000000d374d77223 */ /* 0x000fe200000108d7 */
[----:B------:R-:W-:Y:S01]  /*3290*/  FMUL.FTZ R211, R113, R216 ;  /* 0x000000d871d37220 */ /* 0x000fe20000410000 */
[----:B------:R-:W-:Y:S01]  /*32a0*/  FFMA.FTZ R212, R94, R13, R212 ;  /* 0x0000000d5ed47223 */ /* 0x000fe200000100d4 */
[----:B------:R-:W-:Y:S01]  /*32b0*/  FMUL.FTZ R230, R109, R228 ;  /* 0x000000e46de67220 */ /* 0x000fe20000410000 */
[-C--:B------:R-:W-:Y:S01]  /*32c0*/  FMUL.FTZ R217, R113, R215.reuse ;  /* 0x000000d771d97220 */ /* 0x080fe20000410000 */
[C---:B------:R-:W-:Y:S01]  /*32d0*/  FFMA.FTZ R226, R114.reuse, R215, -R211 ;  /* 0x000000d772e27223 */ /* 0x040fe200000108d3 */
[-C--:B------:R-:W-:Y:S01]  /*32e0*/  FMUL.FTZ R211, R109, R212.reuse ;  /* 0x000000d46dd37220 */ /* 0x080fe20000410000 */
[----:B------:R-:W-:Y:S01]  /*32f0*/  FFMA.FTZ R215, R111, R212, R230 ;  /* 0x000000d46fd77223 */ /* 0x000fe200000100e6 */
[----:B------:R-:W-:Y:S01]  /*3300*/  FMUL.FTZ R229, R21, R220 ;  /* 0x000000dc15e57220 */ /* 0x000fe20000410000 */
[----:B------:R-:W-:Y:S01]  /*3310*/  FFMA.FTZ R216, R114, R216, R217 ;  /* 0x000000d872d87223 */ /* 0x000fe200000100d9 */
[----:B------:R-:W-:Y:S01]  /*3320*/  FFMA.FTZ R228, R111, R228, -R211 ;  /* 0x000000e46fe47223 */ /* 0x000fe200000108d3 */
[----:B------:R-:W-:Y:S01]  /*3330*/  FMUL.FTZ R212, R109, R226 ;  /* 0x000000e26dd47220 */ /* 0x000fe20000410000 */
[----:B------:R-:W-:Y:S01]  /*3340*/  FMUL.FTZ R231, R21, R218 ;  /* 0x000000da15e77220 */ /* 0x000fe20000410000 */
[----:B------:R-:W-:-:S02]  /*3350*/  FFMA.FTZ R211, R70, R229, R215 ;  /* 0x000000e546d37223 */ /* 0x000fc400000100d7 */
[-C--:B------:R-:W-:Y:S01]  /*3360*/  FFMA.FTZ R215, R111, R216.reuse, R212 ;  /* 0x000000d86fd77223 */ /* 0x080fe200000100d4 */
[----:B------:R-:W-:Y:S01]  /*3370*/  FFMA.FTZ R212, R70, R231, R228 ;  /* 0x000000e746d47223 */ /* 0x000fe200000100e4 */
[----:B------:R-:W-:Y:S01]  /*3380*/  FMUL.FTZ R216, R109, R216 ;  /* 0x000000d86dd87220 */ /* 0x000fe20000410000 */
[----:B------:R-:W1:Y:S03]  /*3390*/  SHFL.UP PT, R225, R211, 0x1, RZ ;  /* 0x04200000d3e17989 */ /* 0x000e6600000e00ff */
[----:B------:R-:W-:Y:S01]  /*33a0*/  FFMA.FTZ R216, R111, R226, -R216 ;  /* 0x000000e26fd87223 */ /* 0x000fe200000108d8 */
[----:B------:R-:W4:Y:S04]  /*33b0*/  SHFL.UP PT, R223, R212, 0x1, RZ ;  /* 0x04200000d4df7989 */ /* 0x000f2800000e00ff */
[----:B------:R-:W5:Y:S04]  /*33c0*/  SHFL.UP PT, R219, R215, 0x1, RZ ;  /* 0x04200000d7db7989 */ /* 0x000f6800000e00ff */
[----:B------:R-:W2:Y:S01]  /*33d0*/  SHFL.UP PT, R217, R216, 0x1, RZ ;  /* 0x04200000d8d97989 */ /* 0x000ea200000e00ff */
[----:B------:R-:W-:Y:S01]  /*33e0*/  ISETP.GE.AND P2, PT, R103, 0x1, PT ;  /* 0x000000016700780c */ /* 0x000fe20003f46270 */
[-C--:B-1----:R-:W-:Y:S01]  /*33f0*/  FMUL.FTZ R226, R216, R225.reuse ;  /* 0x000000e1d8e27220 */ /* 0x082fe20000410000 */
[----:B------:R-:W-:-:S03]  /*3400*/  FMUL.FTZ R225, R215, R225 ;  /* 0x000000e1d7e17220 */ /* 0x000fc60000410000 */
[-C--:B----4-:R-:W-:Y:S01]  /*3410*/  FFMA.FTZ R228, R215, R223.reuse, R226 ;  /* 0x000000dfd7e47223 */ /* 0x090fe200000100e2 */
[C---:B------:R-:W-:Y:S01]  /*3420*/  FFMA.FTZ R225, R216.reuse, R223, -R225 ;  /* 0x000000dfd8e17223 */ /* 0x040fe200000108e1 */
[----:B-----5:R-:W-:-:S06]  /*3430*/  FMUL.FTZ R226, R216, R219 ;  /* 0x000000dbd8e27220 */ /* 0x020fcc0000410000 */
[----:B------:R-:W-:Y:S01]  /*3440*/  @P2 FADD.FTZ R211, R211, R228 ;  /* 0x000000e4d3d32221 */ /* 0x000fe20000010000 */
[C---:B------:R-:W-:Y:S01]  /*3450*/  FMUL.FTZ R219, R215.reuse, R219 ;  /* 0x000000dbd7db7220 */ /* 0x040fe20000410000 */
[-C--:B--2---:R-:W-:Y:S01]  /*3460*/  @P2 FFMA.FTZ R215, R215, R217.reuse, R226 ;  /* 0x000000d9d7d72223 */ /* 0x084fe200000100e2 */
[----:B------:R-:W-:Y:S02]  /*3470*/  @P2 FADD.FTZ R212, R212, R225 ;  /* 0x000000e1d4d42221 */ /* 0x000fe40000010000 */
[----:B------:R-:W-:Y:S01]  /*3480*/  @P2 FFMA.FTZ R216, R216, R217, -R219 ;  /* 0x000000d9d8d82223 */ /* 0x000fe200000108db */
        /* <DEDUP_REMOVED lines=9> */
[-C--:B----4-:R-:W-:Y:S01]  /*3520*/  FFMA.FTZ R230, R215, R223.reuse, R230 ;  /* 0x000000dfd7e67223 */ /* 0x090fe200000100e6 */
[----:B------:R-:W-:-:S07]  /*3530*/  FFMA.FTZ R227, R216, R223, -R227 ;  /* 0x000000dfd8e37223 */ /* 0x000fce00000108e3 */
[-C--:B-----5:R-:W-:Y:S01]  /*3540*/  @P2 FFMA.FTZ R215, R215, R217.reuse, R228 ;  /* 0x000000d9d7d72223 */ /* 0x0a0fe200000100e4 */
[----:B------:R-:W-:Y:S01]  /*3550*/  @P2 FFMA.FTZ R216, R216, R217, -R226 ;  /* 0x000000d9d8d82223 */ /* 0x000fe200000108e2 */
[----:B------:R-:W-:Y:S01]  /*3560*/  FMUL.FTZ R228, R109, R224 ;  /* 0x000000e06de47220 */ /* 0x000fe20000410000 */
[-C--:B0-----:R-:W-:Y:S01]  /*3570*/  FMUL.FTZ R226, R111, R9.reuse ;  /* 0x000000096fe27220 */ /* 0x081fe20000410000 */
[----:B------:R-:W-:Y:S01]  /*3580*/  FMUL.FTZ R217, R109, R9 ;  /* 0x000000096dd97220 */ /* 0x000fe20000410000 */
[----:B------:R-:W-:Y:S01]  /*3590*/  @P2 FADD.FTZ R211, R211, R230 ;  /* 0x000000e6d3d32221 */ /* 0x000fe20000010000 */
[----:B------:R-:W-:Y:S01]  /*35a0*/  FFMA.FTZ R219, R111, R222, R228 ;  /* 0x000000de6fdb7223 */ /* 0x000fe200000100e4 */
[C---:B------:R-:W-:Y:S01]  /*35b0*/  FFMA.FTZ R226, -R109.reuse, R8, -R226 ;  /* 0x000000086de27223 */ /* 0x040fe200000109e2 */
[----:B------:R-:W-:Y:S01]  /*35c0*/  @P2 FADD.FTZ R212, R212, R227 ;  /* 0x000000e3d4d42221 */ /* 0x000fe20000010000 */
[----:B------:R-:W-:Y:S01]  /*35d0*/  FMUL.FTZ R223, R109, R222 ;  /* 0x000000de6ddf7220 */ /* 0x000fe20000410000 */
[----:B------:R-:W-:Y:S01]  /*35e0*/  FFMA.FTZ R217, R111, R8, -R217 ;  /* 0x000000086fd97223 */ /* 0x000fe200000108d9 */
[----:B------:R-:W-:Y:S01]  /*35f0*/  FADD.FTZ R227, R190, R219 ;  /* 0x000000dbbee37221 */ /* 0x000fe20000010000 */
[----:B------:R-:W-:Y:S01]  /*3600*/  FMUL.FTZ R219, R113, R226 ;  /* 0x000000e271db7220 */ /* 0x000fe20000410000 */
[----:B------:R-:W0:Y:S01]  /*3610*/  SHFL.UP PT, R225, R211, 0x4, RZ ;  /* 0x04800000d3e17989 */ /* 0x000e2200000e00ff */
[----:B------:R-:W-:Y:S01]  /*3620*/  FFMA.FTZ R228, R111, R224, -R223 ;  /* 0x000000e06fe47223 */ /* 0x000fe200000108df */
[-C--:B------:R-:W-:Y:S01]  /*3630*/  FMUL.FTZ R223, R113, R217.reuse ;  /* 0x000000d971df7220 */ /* 0x080fe20000410000 */
[----:B------:R-:W-:-:S02]  /*3640*/  FFMA.FTZ R230, R114, R217, R219 ;  /* 0x000000d972e67223 */ /* 0x000fc400000100db */
[----:B------:R-:W1:Y:S01]  /*3650*/  SHFL.UP PT, R217, R212, 0x4, RZ ;  /* 0x04800000d4d97989 */ /* 0x000e6200000e00ff */
[----:B------:R-:W-:Y:S01]  /*3660*/  FADD.FTZ R228, R213, R228 ;  /* 0x000000e4d5e47221 */ /* 0x000fe20000010000 */
[CC--:B------:R-:W-:Y:S02]  /*3670*/  FMUL.FTZ R233, R113.reuse, R227.reuse ;  /* 0x000000e371e97220 */ /* 0x0c0fe40000410000 */
[----:B------:R-:W2:Y:S01]  /*3680*/  SHFL.UP PT, R219, R215, 0x4, RZ ;  /* 0x04800000d7db7989 */ /* 0x000ea200000e00ff */
[C---:B------:R-:W-:Y:S01]  /*3690*/  FFMA.FTZ R226, R114.reuse, R226, -R223 ;  /* 0x000000e272e27223 */ /* 0x040fe200000108df */
[-C--:B------:R-:W-:Y:S01]  /*36a0*/  FFMA.FTZ R233, R114, R228.reuse, -R233 ;  /* 0x000000e472e97223 */ /* 0x080fe200000108e9 */
[----:B------:R-:W-:Y:S01]  /*36b0*/  FMUL.FTZ R228, R113, R228 ;  /* 0x000000e471e47220 */ /* 0x000fe20000410000 */
[----:B------:R-:W4:Y:S01]  /*36c0*/  SHFL.UP PT, R223, R216, 0x4, RZ ;  /* 0x04800000d8df7989 */ /* 0x000f2200000e00ff */
[C---:B------:R-:W-:Y:S01]  /*36d0*/  FMUL.FTZ R235, R115.reuse, R230 ;  /* 0x000000e673eb7220 */ /* 0x040fe20000410000 */
[----:B------:R-:W-:Y:S01]  /*36e0*/  FADD.FTZ R233, R186, R233 ;  /* 0x000000e9bae97221 */ /* 0x000fe20000010000 */
[----:B------:R-:W-:Y:S01]  /*36f0*/  FFMA.FTZ R228, R114, R227, R228 ;  /* 0x000000e372e47223 */ /* 0x000fe200000100e4 */
[-C--:B------:R-:W-:Y:S01]  /*3700*/  FMUL.FTZ R227, R115, R226.reuse ;  /* 0x000000e273e37220 */ /* 0x080fe20000410000 */
[C---:B------:R-:W-:Y:S01]  /*3710*/  FFMA.FTZ R235, R116.reuse, R226, -R235 ;  /* 0x000000e274eb7223 */ /* 0x040fe200000108eb */
[----:B------:R-:W-:Y:S01]  /*3720*/  ISETP.GE.AND P2, PT, R103, 0x4, PT ;  /* 0x000000046700780c */ /* 0x000fe20003f46270 */
[----:B------:R-:W-:Y:S01]  /*3730*/  FADD.FTZ R228, R181, R228 ;  /* 0x000000e4b5e47221 */ /* 0x000fe20000010000 */
[----:B------:R-:W-:Y:S01]  /*3740*/  FMUL.FTZ R237, R115, R233 ;  /* 0x000000e973ed7220 */ /* 0x000fe20000410000 */
[----:B------:R-:W-:Y:S01]  /*3750*/  FFMA.FTZ R227, R116, R230, R227 ;  /* 0x000000e674e37223 */ /* 0x000fe200000100e3 */
[C---:B------:R-:W-:Y:S01]  /*3760*/  FMUL.FTZ R239, R117.reuse, R235 ;  /* 0x000000eb75ef7220 */ /* 0x040fe20000410000 */
[----:B0-----:R-:W-:Y:S01]  /*3770*/  FMUL.FTZ R230, R216, R225 ;  /* 0x000000e1d8e67220 */ /* 0x001fe20000410000 */
[-C--:B------:R-:W-:Y:S01]  /*3780*/  FFMA.FTZ R232, R116, R228.reuse, R237 ;  /* 0x000000e474e87223 */ /* 0x080fe200000100ed */
[-C--:B------:R-:W-:Y:S01]  /*3790*/  FMUL.FTZ R226, R117, R227.reuse ;  /* 0x000000e375e27220 */ /* 0x080fe20000410000 */
[----:B------:R-:W-:Y:S01]  /*37a0*/  FFMA.FTZ R239, R118, R227, R239 ;  /* 0x000000e376ef7223 */ /* 0x000fe200000100ef */
[----:B------:R-:W-:Y:S01]  /*37b0*/  FMUL.FTZ R237, R115, R228 ;  /* 0x000000e473ed7220 */ /* 0x000fe20000410000 */
[C---:B------:R-:W-:Y:S01]  /*37c0*/  FMUL.FTZ R227, R215.reuse, R225 ;  /* 0x000000e1d7e37220 */ /* 0x040fe20000410000 */
[----:B-1----:R-:W-:Y:S01]  /*37d0*/  FFMA.FTZ R230, R215, R217, R230 ;  /* 0x000000d9d7e67223 */ /* 0x002fe200000100e6 */
[----:B------:R-:W-:Y:S01]  /*37e0*/  FADD.FTZ R232, R155, R232 ;  /* 0x000000e89be87221 */ /* 0x000fe20000010000 */
[----:B------:R-:W-:Y:S01]  /*37f0*/  FFMA.FTZ R237, R116, R233, -R237 ;  /* 0x000000e974ed7223 */ /* 0x000fe200000108ed */
[----:B------:R-:W-:Y:S01]  /*3800*/  FFMA.FTZ R235, R118, R235, -R226 ;  /* 0x000000eb76eb7223 */ /* 0x000fe200000108e2 */
[C---:B------:R-:W-:Y:S01]  /*3810*/  FFMA.FTZ R227, R216.reuse, R217, -R227 ;  /* 0x000000d9d8e37223 */ /* 0x040fe200000108e3 */
[----:B------:R-:W-:Y:S01]  /*3820*/  @P2 FADD.FTZ R211, R211, R230 ;  /* 0x000000e6d3d32221 */ /* 0x000fe20000010000 */
[-C--:B--2---:R-:W-:Y:S01]  /*3830*/  FMUL.FTZ R228, R216, R219.reuse ;  /* 0x000000dbd8e47220 */ /* 0x084fe20000410000 */
[----:B------:R-:W-:Y:S01]  /*3840*/  FMUL.FTZ R226, R215, R219 ;  /* 0x000000dbd7e27220 */ /* 0x000fe20000410000 */
[----:B------:R-:W-:Y:S01]  /*3850*/  FMUL.FTZ R217, R117, R232 ;  /* 0x000000e875d97220 */ /* 0x000fe20000410000 */
[----:B------:R-:W-:Y:S01]  /*3860*/  @P2 FADD.FTZ R212, R212, R227 ;  /* 0x000000e3d4d42221 */ /* 0x000fe20000010000 */
[----:B------:R-:W-:Y:S01]  /*3870*/  FMUL.FTZ R219, R119, R235 ;  /* 0x000000eb77db7220 */ /* 0x000fe20000410000 */
[----:B------:R-:W-:Y:S01]  /*3880*/  FADD.FTZ R237, R168, R237 ;  /* 0x000000eda8ed7221 */ /* 0x000fe20000010000 */
[-C--:B----4-:R-:W-:Y:S01]  /*3890*/  @P2 FFMA.FTZ R215, R215, R223.reuse, R228 ;  /* 0x000000dfd7d72223 */ /* 0x090fe200000100e4 */
[----:B------:R-:W0:Y:S01]  /*38a0*/  SHFL.UP PT, R225, R211, 0x8, RZ ;  /* 0x05000000d3e17989 */ /* 0x000e2200000e00ff */
[----:B------:R-:W-:Y:S01]  /*38b0*/  @P2 FFMA.FTZ R216, R216, R223, -R226 ;  /* 0x000000dfd8d82223 */ /* 0x000fe200000108e2 */
[----:B------:R-:W-:Y:S01]  /*38c0*/  FFMA.FTZ R226, R118, R237, -R217 ;  /* 0x000000ed76e27223 */ /* 0x000fe200000108d9 */
[-C--:B------:R-:W-:Y:S01]  /*38d0*/  FFMA.FTZ R227, R120, R239.reuse, R219 ;  /* 0x000000ef78e37223 */ /* 0x080fe200000100db */
[----:B------:R-:W1:Y:S01]  /*38e0*/  SHFL.UP PT, R217, R212, 0x8, RZ ;  /* 0x05000000d4d97989 */ /* 0x000e6200000e00ff */
[----:B------:R-:W-:-:S03]  /*38f0*/  FMUL.FTZ R239, R119, R239 ;  /* 0x000000ef77ef7220 */ /* 0x000fc60000410000 */
[----:B------:R-:W2:Y:S01]  /*3900*/  SHFL.UP PT, R219, R215, 0x8, RZ ;  /* 0x05000000d7db7989 */ /* 0x000ea200000e00ff */
[----:B------:R-:W-:-:S03]  /*3910*/  FMUL.FTZ R237, R117, R237 ;  /* 0x000000ed75ed7220 */ /* 0x000fc60000410000 */
[----:B------:R-:W4:Y:S01]  /*3920*/  SHFL.UP PT, R223, R216, 0x8, RZ ;  /* 0x05000000d8df7989 */ /* 0x000f2200000e00ff */
[----:B------:R-:W-:Y:S01]  /*3930*/  FFMA.FTZ R239, R120, R235, -R239 ;  /* 0x000000eb78ef7223 */ /* 0x000fe200000108ef */
[----:B------:R-:W-:Y:S01]  /*3940*/  FFMA.FTZ R237, R118, R232, R237 ;  /* 0x000000e876ed7223 */ /* 0x000fe200000100ed */
[----:B------:R-:W-:Y:S01]  /*3950*/  FADD.FTZ R226, R169, R226 ;  /* 0x000000e2a9e27221 */ /* 0x000fe20000010000 */
[C---:B------:R-:W-:Y:S01]  /*3960*/  FMUL.FTZ R228, R121.reuse, R227 ;  /* 0x000000e379e47220 */ /* 0x040fe20000410000 */
[-C--:B------:R-:W-:Y:S01]  /*3970*/  FMUL.FTZ R235, R121, R239.reuse ;  /* 0x000000ef79eb7220 */ /* 0x080fe20000410000 */
[----:B------:R-:W-:Y:S01]  /*3980*/  FADD.FTZ R237, R156, R237 ;  /* 0x000000ed9ced7221 */ /* 0x000fe20000010000 */
[----:B------:R-:W-:Y:S01]  /*3990*/  FMUL.FTZ R233, R119, R226 ;  /* 0x000000e277e97220 */ /* 0x000fe20000410000 */
[C---:B------:R-:W-:Y:S01]  /*39a0*/  FFMA.FTZ R228, R122.reuse, R239, -R228 ;  /* 0x000000ef7ae47223 */ /* 0x040fe200000108e4 */
[----:B------:R-:W-:Y:S01]  /*39b0*/  ISETP.GE.AND P2, PT, R103, 0x8, PT ;  /* 0x000000086700780c */ /* 0x000fe20003f46270 */
[----:B------:R-:W-:Y:S01]  /*39c0*/  FFMA.FTZ R235, R122, R227, R235 ;  /* 0x000000e37aeb7223 */ /* 0x000fe200000100eb */
[----:B------:R-:W-:Y:S01]  /*39d0*/  FFMA.FTZ R232, R120, R237, R233 ;  /* 0x000000ed78e87223 */ /* 0x000fe200000100e9 */
[CC--:B------:R-:W-:Y:S01]  /*39e0*/  FMUL.FTZ R227, R123.reuse, R228.reuse ;  /* 0x000000e47be37220 */ /* 0x0c0fe20000410000 */
[----:B0-----:R-:W-:Y:S01]  /*39f0*/  FMUL.FTZ R230, R216, R225 ;  /* 0x000000e1d8e67220 */ /* 0x001fe20000410000 */
[----:B------:R-:W-:Y:S01]  /*3a00*/  FMUL.FTZ R233, R123, R235 ;  /* 0x000000eb7be97220 */ /* 0x000fe20000410000 */
[----:B------:R-:W-:Y:S01]  /*3a10*/  FMUL.FTZ R237, R119, R237 ;  /* 0x000000ed77ed7220 */ /* 0x000fe20000410000 */
[C---:B------:R-:W-:Y:S01]  /*3a20*/  FFMA.FTZ R235, R124.reuse, R235, R227 ;  /* 0x000000eb7ceb7223 */ /* 0x040fe200000100e3 */
[C---:B------:R-:W-:Y:S01]  /*3a30*/  FMUL.FTZ R227, R215.reuse, R225 ;  /* 0x000000e1d7e37220 */ /* 0x040fe20000410000 */
[----:B------:R-:W-:Y:S01]  /*3a40*/  FFMA.FTZ R233, R124, R228, -R233 ;  /* 0x000000e47ce97223 */ /* 0x000fe200000108e9 */
[C---:B-1----:R-:W-:Y:S01]  /*3a50*/  FFMA.FTZ R230, R215.reuse, R217, R230 ;  /* 0x000000d9d7e67223 */ /* 0x042fe200000100e6 */
[-C--:B--2---:R-:W-:Y:S01]  /*3a60*/  FMUL.FTZ R228, R216, R219.reuse ;  /* 0x000000dbd8e47220 */ /* 0x084fe20000410000 */
[----:B------:R-:W-:Y:S01]  /*3a70*/  FFMA.FTZ R237, R120, R226, -R237 ;  /* 0x000000e278ed7223 */ /* 0x000fe200000108ed */
[----:B------:R-:W-:Y:S01]  /*3a80*/  FMUL.FTZ R226, R215, R219 ;  /* 0x000000dbd7e27220 */ /* 0x000fe20000410000 */
[----:B------:R-:W-:Y:S01]  /*3a90*/  FADD.FTZ R232, R157, R232 ;  /* 0x000000e89de87221 */ /* 0x000fe20000010000 */
[C---:B------:R-:W-:Y:S01]  /*3aa0*/  FFMA.FTZ R227, R216.reuse, R217, -R227 ;  /* 0x000000d9d8e37223 */ /* 0x040fe200000108e3 */
[----:B------:R-:W-:Y:S01]  /*3ab0*/  FMUL.FTZ R219, R125, R233 ;  /* 0x000000e97ddb7220 */ /* 0x000fe20000410000 */
[----:B------:R-:W-:Y:S01]  /*3ac0*/  @P2 FADD.FTZ R211, R211, R230 ;  /* 0x000000e6d3d32221 */ /* 0x000fe20000010000 */
[-C--:B----4-:R-:W-:Y:S01]  /*3ad0*/  @P2 FFMA.FTZ R215, R215, R223.reuse, R228 ;  /* 0x000000dfd7d72223 */ /* 0x090fe200000100e4 */
[----:B------:R-:W-:Y:S01]  /*3ae0*/  FMUL.FTZ R217, R121, R232 ;  /* 0x000000e879d97220 */ /* 0x000fe20000410000 */
[----:B------:R-:W-:Y:S01]  /*3af0*/  @P2 FFMA.FTZ R216, R216, R223, -R226 ;  /* 0x000000dfd8d82223 */ /* 0x000fe200000108e2 */
[----:B------:R-:W-:Y:S01]  /*3b00*/  @P2 FADD.FTZ R212, R212, R227 ;  /* 0x000000e3d4d42221 */ /* 0x000fe20000010000 */
[----:B------:R-:W-:Y:S01]  /*3b10*/  FADD.FTZ R237, R170, R237 ;  /* 0x000000edaaed7221 */ /* 0x000fe20000010000 */
[-C--:B------:R-:W-:Y:S01]  /*3b20*/  FFMA.FTZ R227, R126, R235.reuse, R219 ;  /* 0x000000eb7ee37223 */ /* 0x080fe200000100db */
[----:B------:R-:W0:Y:S01]  /*3b30*/  SHFL.UP PT, R226, R211, 0x10, RZ ;  /* 0x06000000d3e27989 */ /* 0x000e2200000e00ff */
[----:B------:R-:W-:Y:S01]  /*3b40*/  FMUL.FTZ R235, R125, R235 ;  /* 0x000000eb7deb7220 */ /* 0x000fe20000410000 */
[----:B------:R-:W-:-:S02]  /*3b50*/  FFMA.FTZ R228, R122, R237, -R217 ;  /* 0x000000ed7ae47223 */ /* 0x000fc400000108d9 */
[----:B------:R-:W1:Y:S01]  /*3b60*/  SHFL.UP PT, R219, R215, 0x10, RZ ;  /* 0x06000000d7db7989 */ /* 0x000e6200000e00ff */
[----:B------:R-:W-:-:S03]  /*3b70*/  FMUL.FTZ R237, R121, R237 ;  /* 0x000000ed79ed7220 */ /* 0x000fc60000410000 */
[----:B------:R-:W2:Y:S01]  /*3b80*/  SHFL.UP PT, R217, R212, 0x10, RZ ;  /* 0x06000000d4d97989 */ /* 0x000ea200000e00ff */
[----:B------:R-:W-:-:S03]  /*3b90*/  FFMA.FTZ R235, R126, R233, -R235 ;  /* 0x000000e97eeb7223 */ /* 0x000fc600000108eb */
[----:B------:R-:W4:Y:S01]  /*3ba0*/  SHFL.UP PT, R223, R216, 0x10, RZ ;  /* 0x06000000d8df7989 */ /* 0x000f2200000e00ff */
[----:B------:R-:W-:Y:S01]  /*3bb0*/  FFMA.FTZ R237, R122, R232, R237 ;  /* 0x000000e87aed7223 */ /* 0x000fe200000100ed */
[----:B------:R-:W-:Y:S01]  /*3bc0*/  FADD.FTZ R228, R171, R228 ;  /* 0x000000e4abe47221 */ /* 0x000fe20000010000 */
[C---:B------:R-:W-:Y:S01]  /*3bd0*/  FMUL.FTZ R230, R127.reuse, R227 ;  /* 0x000000e37fe67220 */ /* 0x040fe20000410000 */
[-C--:B------:R-:W-:Y:S01]  /*3be0*/  FMUL.FTZ R233, R127, R235.reuse ;  /* 0x000000eb7fe97220 */ /* 0x080fe20000410000 */
[----:B------:R-:W-:Y:S01]  /*3bf0*/  FADD.FTZ R237, R158, R237 ;  /* 0x000000ed9eed7221 */ /* 0x000fe20000010000 */
[----:B------:R-:W-:Y:S01]  /*3c00*/  FMUL.FTZ R225, R123, R228 ;  /* 0x000000e47be17220 */ /* 0x000fe20000410000 */
[C---:B------:R-:W-:Y:S01]  /*3c10*/  FFMA.FTZ R230, R128.reuse, R235, -R230 ;  /* 0x000000eb80e67223 */ /* 0x040fe200000108e6 */
[----:B------:R-:W-:Y:S01]  /*3c20*/  FFMA.FTZ R233, R128, R227, R233 ;  /* 0x000000e380e97223 */ /* 0x000fe200000100e9 */
[----:B------:R-:W-:Y:S01]  /*3c30*/  ISETP.GE.AND P2, PT, R103, 0x10, PT ;  /* 0x000000106700780c */ /* 0x000fe20003f46270 */
[----:B------:R-:W-:Y:S01]  /*3c40*/  FFMA.FTZ R232, R124, R237, R225 ;  /* 0x000000ed7ce87223 */ /* 0x000fe200000100e1 */
[C---:B------:R-:W-:Y:S01]  /*3c50*/  FMUL.FTZ R225, R129.reuse, R230 ;  /* 0x000000e681e17220 */ /* 0x040fe20000410000 */
[----:B------:R-:W-:Y:S01]  /*3c60*/  FMUL.FTZ R227, R129, R233 ;  /* 0x000000e981e37220 */ /* 0x000fe20000410000 */
[----:B------:R-:W-:-:S02]  /*3c70*/  FMUL.FTZ R237, R123, R237 ;  /* 0x000000ed7bed7220 */ /* 0x000fc40000410000 */
[C---:B------:R-:W-:Y:S01]  /*3c80*/  FFMA.FTZ R225, R130.reuse, R233, R225 ;  /* 0x000000e982e17223 */ /* 0x040fe200000100e1 */
[----:B------:R-:W-:Y:S01]  /*3c90*/  FFMA.FTZ R233, R130, R230, -R227 ;  /* 0x000000e682e97223 */ /* 0x000fe200000108e3 */
[CC--:B0-----:R-:W-:Y:S01]  /*3ca0*/  FMUL.FTZ R227, R215.reuse, R226.reuse ;  /* 0x000000e2d7e37220 */ /* 0x0c1fe20000410000 */
[----:B------:R-:W-:Y:S01]  /*3cb0*/  FMUL.FTZ R230, R216, R226 ;  /* 0x000000e2d8e67220 */ /* 0x000fe20000410000 */
[----:B------:R-:W-:Y:S01]  /*3cc0*/  FFMA.FTZ R237, R124, R228, -R237 ;  /* 0x000000e47ced7223 */ /* 0x000fe200000108ed */
[CC--:B-1----:R-:W-:Y:S01]  /*3cd0*/  FMUL.FTZ R226, R215.reuse, R219.reuse ;  /* 0x000000dbd7e27220 */ /* 0x0c2fe20000410000 */
[C---:B------:R-:W-:Y:S01]  /*3ce0*/  FMUL.FTZ R228, R216.reuse, R219 ;  /* 0x000000dbd8e47220 */ /* 0x040fe20000410000 */
[CC--:B--2---:R-:W-:Y:S01]  /*3cf0*/  FFMA.FTZ R227, R216.reuse, R217.reuse, -R227 ;  /* 0x000000d9d8e37223 */ /* 0x0c4fe200000108e3 */
[C---:B------:R-:W-:Y:S01]  /*3d00*/  FFMA.FTZ R230, R215.reuse, R217, R230 ;  /* 0x000000d9d7e67223 */ /* 0x040fe200000100e6 */
[-C--:B----4-:R-:W-:Y:S01]  /*3d10*/  @P2 FFMA.FTZ R216, R216, R223.reuse, -R226 ;  /* 0x000000dfd8d82223 */ /* 0x090fe200000108e2 */
[----:B------:R-:W-:Y:S01]  /*3d20*/  @P2 FFMA.FTZ R215, R215, R223, R228 ;  /* 0x000000dfd7d72223 */ /* 0x000fe200000100e4 */
[----:B------:R-:W-:Y:S01]  /*3d30*/  FADD.FTZ R232, R159, R232 ;  /* 0x000000e89fe87221 */ /* 0x000fe20000010000 */
[----:B---3--:R-:W-:Y:S01]  /*3d40*/  SHFL.IDX PT, R3, R3, RZ, 0x1f ;  /* 0x00001fff03037589 */ /* 0x008fe200000e0000 */
[----:B------:R-:W-:Y:S01]  /*3d50*/  FADD.FTZ R237, R172, R237 ;  /* 0x000000edaced7221 */ /* 0x000fe20000010000 */
[----:B------:R-:W-:-:S02]  /*3d60*/  @P2 FADD.FTZ R211, R211, R230 ;  /* 0x000000e6d3d32221 */ /* 0x000fc40000010000 */
[----:B------:R-:W0:Y:S01]  /*3d70*/  SHFL.UP PT, R216, R216, 0x1, RZ ;  /* 0x04200000d8d87989 */ /* 0x000e2200000e00ff */
[----:B------:R-:W-:Y:S01]  /*3d80*/  FMUL.FTZ R217, R125, R232 ;  /* 0x000000e87dd97220 */ /* 0x000fe20000410000 */
[----:B------:R-:W-:Y:S02]  /*3d90*/  @P2 FADD.FTZ R212, R212, R227 ;  /* 0x000000e3d4d42221 */ /* 0x000fe40000010000 */
[----:B------:R-:W1:Y:S01]  /*3da0*/  SHFL.UP PT, R215, R215, 0x1, RZ ;  /* 0x04200000d7d77989 */ /* 0x000e6200000e00ff */
[----:B------:R-:W-:-:S03]  /*3db0*/  FFMA.FTZ R226, R126, R237, -R217 ;  /* 0x000000ed7ee27223 */ /* 0x000fc600000108d9 */
[----:B------:R-:W2:Y:S01]  /*3dc0*/  SHFL.IDX PT, R2, R2, RZ, 0x1f ;  /* 0x00001fff02027589 */ /* 0x000ea200000e0000 */
[----:B------:R-:W-:-:S03]  /*3dd0*/  FMUL.FTZ R237, R125, R237 ;  /* 0x000000ed7ded7220 */ /* 0x000fc60000410000 */
[----:B------:R-:W3:Y:S01]  /*3de0*/  SHFL.UP PT, R211, R211, 0x1, RZ ;  /* 0x04200000d3d37989 */ /* 0x000ee200000e00ff */
[C---:B------:R-:W-:Y:S01]  /*3df0*/  FMUL.FTZ R219, R131.reuse, R225 ;  /* 0x000000e183db7220 */ /* 0x040fe20000410000 */
[----:B------:R-:W-:Y:S02]  /*3e00*/  FFMA.FTZ R237, R126, R232, R237 ;  /* 0x000000e87eed7223 */ /* 0x000fe400000100ed */
[----:B------:R-:W4:Y:S01]  /*3e10*/  SHFL.UP PT, R212, R212, 0x1, RZ ;  /* 0x04200000d4d47989 */ /* 0x000f2200000e00ff */
        /* <DEDUP_REMOVED lines=12> */
[-C--:B0-----:R-:W-:Y:S01]  /*3ee0*/  FMUL.FTZ R226, R216, R3.reuse ;  /* 0x00000003d8e27220 */ /* 0x081fe20000410000 */
[----:B-1----:R-:W-:-:S03]  /*3ef0*/  FMUL.FTZ R217, R215, R3 ;  /* 0x00000003d7d97220 */ /* 0x002fc60000410000 */
[-C--:B--2---:R-:W-:Y:S01]  /*3f00*/  FFMA.FTZ R226, R215, R2.reuse, R226 ;  /* 0x00000002d7e27223 */ /* 0x084fe200000100e2 */
[----:B------:R-:W-:Y:S01]  /*3f10*/  FFMA.FTZ R217, R216, R2, -R217 ;  /* 0x00000002d8d97223 */ /* 0x000fe200000108d9 */
[----:B------:R-:W-:Y:S02]  /*3f20*/  FFMA.FTZ R230, R134, R233, -R230 ;  /* 0x000000e986e67223 */ /* 0x000fe400000108e6 */
[----:B---3--:R-:W-:Y:S01]  /*3f30*/  @P1 FADD.FTZ R3, R211, R226 ;  /* 0x000000e2d3031221 */ /* 0x008fe20000010000 */
[----:B------:R-:W-:Y:S01]  /*3f40*/  FADD.FTZ R219, R174, R219 ;  /* 0x000000dbaedb7221 */ /* 0x000fe20000010000 */
[----:B----4-:R-:W-:Y:S02]  /*3f50*/  @P1 FADD.FTZ R2, R212, R217 ;  /* 0x000000d9d4021221 */ /* 0x010fe40000010000 */
[----:B------:R-:W-:Y:S01]  /*3f60*/  FMUL.FTZ R211, R11, R3 ;  /* 0x000000030bd37220 */ /* 0x000fe20000410000 */
[----:B------:R-:W-:Y:S01]  /*3f70*/  FMUL.FTZ R232, R135, R230 ;  /* 0x000000e687e87220 */ /* 0x000fe20000410000 */
[----:B------:R-:W-:Y:S01]  /*3f80*/  FADD.FTZ R228, R161, R228 ;  /* 0x000000e4a1e47221 */ /* 0x000fe20000010000 */
[-C--:B------:R-:W-:Y:S01]  /*3f90*/  FMUL.FTZ R212, R11, R2.reuse ;  /* 0x000000020bd47220 */ /* 0x080fe20000410000 */
[----:B------:R-:W-:Y:S01]  /*3fa0*/  FMUL.FTZ R11, R129, R219 ;  /* 0x000000db810b7220 */ /* 0x000fe20000410000 */
[----:B------:R-:W-:Y:S01]  /*3fb0*/  FMUL.FTZ R225, R135, R223 ;  /* 0x000000df87e17220 */ /* 0x000fe20000410000 */
[C---:B------:R-:W-:Y:S01]  /*3fc0*/  FFMA.FTZ R2, R10.reuse, R2, -R211 ;  /* 0x000000020a027223 */ /* 0x040fe200000108d3 */
[----:B------:R-:W-:Y:S01]  /*3fd0*/  FFMA.FTZ R212, R10, R3, R212 ;  /* 0x000000030ad47223 */ /* 0x000fe200000100d4 */
[----:B------:R-:W-:Y:S01]  /*3fe0*/  FFMA.FTZ R232, R136, R223, R232 ;  /* 0x000000df88e87223 */ /* 0x000fe200000100e8 */
[-C--:B------:R-:W-:Y:S01]  /*3ff0*/  FFMA.FTZ R211, R130, R228.reuse, R11 ;  /* 0x000000e482d37223 */ /* 0x080fe2000001000b */
[----:B------:R-:W-:Y:S01]  /*4000*/  FMUL.FTZ R11, R129, R228 ;  /* 0x000000e4810b7220 */ /* 0x000fe20000410000 */
[----:B------:R-:W-:Y:S01]  /*4010*/  FFMA.FTZ R225, R136, R230, -R225 ;  /* 0x000000e688e17223 */ /* 0x000fe200000108e1 */
[----:B------:R-:W-:Y:S01]  /*4020*/  FADD.FTZ R207, R207, R2 ;  /* 0x00000002cfcf7221 */ /* 0x000fe20000010000 */
[----:B------:R-:W-:Y:S01]  /*4030*/  FADD.FTZ R3, R205, R212 ;  /* 0x000000d4cd037221 */ /* 0x000fe20000010000 */
[CC--:B------:R-:W-:Y:S01]  /*4040*/  FMUL.FTZ R217, R137.reuse, R232.reuse ;  /* 0x000000e889d97220 */ /* 0x0c0fe20000410000 */
[----:B------:R-:W-:Y:S01]  /*4050*/  FFMA.FTZ R226, R130, R219, -R11 ;  /* 0x000000db82e27223 */ /* 0x000fe2000001080b */
[----:B------:R-:W-:Y:S01]  /*4060*/  FMUL.FTZ R215, R137, R225 ;  /* 0x000000e189d77220 */ /* 0x000fe20000410000 */
[C---:B------:R-:W-:Y:S01]  /*4070*/  FMUL.FTZ R11, R140.reuse, R207 ;  /* 0x000000cf8c0b7220 */ /* 0x040fe20000410000 */
[----:B------:R-:W-:Y:S01]  /*4080*/  FMUL.FTZ R10, R140, R3 ;  /* 0x000000038c0a7220 */ /* 0x000fe20000410000 */
[C---:B------:R-:W-:Y:S01]  /*4090*/  FFMA.FTZ R217, R138.reuse, R225, -R217 ;  /* 0x000000e18ad97223 */ /* 0x040fe200000108d9 */
[----:B------:R-:W-:Y:S01]  /*40a0*/  FFMA.FTZ R215, R138, R232, R215 ;  /* 0x000000e88ad77223 */ /* 0x000fe200000100d7 */
[----:B------:R-:W-:Y:S01]  /*40b0*/  FFMA.FTZ R216, R142, R3, R11 ;  /* 0x000000038ed87223 */ /* 0x000fe2000001000b */
[----:B------:R-:W-:Y:S01]  /*40c0*/  FMUL.FTZ R205, R28, R107 ;  /* 0x0000006b1ccd7220 */ /* 0x000fe20000410000 */
[----:B------:R-:W-:Y:S01]  /*40d0*/  FFMA.FTZ R212, R142, R207, -R10 ;  /* 0x000000cf8ed47223 */ /* 0x000fe2000001080a */
[C---:B------:R-:W-:Y:S01]  /*40e0*/  FMUL.FTZ R223, R140.reuse, R217 ;  /* 0x000000d98cdf7220 */ /* 0x040fe20000410000 */
[----:B------:R-:W-:Y:S01]  /*40f0*/  FADD.FTZ R226, R175, R226 ;  /* 0x000000e2afe27221 */ /* 0x000fe20000010000 */
[----:B------:R-:W-:Y:S01]  /*4100*/  FMUL.FTZ R228, R140, R215 ;  /* 0x000000d78ce47220 */ /* 0x000fe20000410000 */
[C---:B------:R-:W-:Y:S01]  /*4110*/  FFMA.FTZ R210, R89.reuse, R210, R216 ;  /* 0x000000d259d27223 */ /* 0x040fe200000100d8 */
[----:B------:R-:W-:Y:S01]  /*4120*/  FFMA.FTZ R212, R89, R205, R212 ;  /* 0x000000cd59d47223 */ /* 0x000fe200000100d4 */
[----:B------:R-:W-:Y:S01]  /*4130*/  FADD.FTZ R211, R162, R211 ;  /* 0x000000d3a2d37221 */ /* 0x000fe20000010000 */
[C---:B------:R-:W-:Y:S01]  /*4140*/  FFMA.FTZ R2, R142.reuse, R215, R223 ;  /* 0x000000d78e027223 */ /* 0x040fe200000100df */
[----:B------:R-:W-:Y:S01]  /*4150*/  FMUL.FTZ R215, R131, R226 ;  /* 0x000000e283d77220 */ /* 0x000fe20000410000 */
[----:B------:R-:W-:Y:S01]  /*4160*/  FFMA.FTZ R10, R142, R217, -R228 ;  /* 0x000000d98e0a7223 */ /* 0x000fe200000108e4 */
[C---:B------:R-:W-:Y:S01]  /*4170*/  FMUL.FTZ R11, R137.reuse, R210 ;  /* 0x000000d2890b7220 */ /* 0x040fe20000410000 */
[-C--:B------:R-:W-:Y:S01]  /*4180*/  FMUL.FTZ R205, R137, R212.reuse ;  /* 0x000000d489cd7220 */ /* 0x080fe20000410000 */
[-C--:B------:R-:W-:Y:S01]  /*4190*/  FMUL.FTZ R217, R131, R211.reuse ;  /* 0x000000d383d97220 */ /* 0x080fe20000410000 */
[----:B------:R-:W-:Y:S01]  /*41a0*/  FFMA.FTZ R228, R132, R211, R215 ;  /* 0x000000d384e47223 */ /* 0x000fe200000100d7 */
[C---:B------:R-:W-:Y:S01]  /*41b0*/  FFMA.FTZ R11, R138.reuse, R212, -R11 ;  /* 0x000000d48a0b7223 */ /* 0x040fe2000001080b */
[----:B------:R-:W-:Y:S01]  /*41c0*/  FFMA.FTZ R216, R138, R210, R205 ;  /* 0x000000d28ad87223 */ /* 0x000fe200000100cd */
[----:B------:R-:W-:Y:S01]  /*41d0*/  FFMA.FTZ R217, R132, R226, -R217 ;  /* 0x000000e284d97223 */ /* 0x000fe200000108d9 */
[----:B------:R-:W-:Y:S01]  /*41e0*/  FADD.FTZ R228, R163, R228 ;  /* 0x000000e4a3e47221 */ /* 0x000fe20000010000 */
[C---:B------:R-:W-:Y:S01]  /*41f0*/  FFMA.FTZ R209, R100.reuse, R209, R11 ;  /* 0x000000d164d17223 */ /* 0x040fe2000001000b */
[----:B------:R-:W-:Y:S01]  /*4200*/  FFMA.FTZ R203, R100, R203, R216 ;  /* 0x000000cb64cb7223 */ /* 0x000fe200000100d8 */
[----:B------:R-:W-:Y:S01]  /*4210*/  FADD.FTZ R217, R176, R217 ;  /* 0x000000d9b0d97221 */ /* 0x000fe20000010000 */
[-C--:B------:R-:W-:Y:S01]  /*4220*/  FMUL.FTZ R211, R133, R228.reuse ;  /* 0x000000e485d37220 */ /* 0x080fe20000410000 */
[C---:B------:R-:W-:Y:S01]  /*4230*/  FMUL.FTZ R11, R135.reuse, R209 ;  /* 0x000000d1870b7220 */ /* 0x040fe20000410000 */
[----:B------:R-:W-:Y:S01]  /*4240*/  FMUL.FTZ R216, R135, R203 ;  /* 0x000000cb87d87220 */ /* 0x000fe20000410000 */
[-C--:B------:R-:W-:Y:S01]  /*4250*/  FMUL.FTZ R205, R133, R217.reuse ;  /* 0x000000d985cd7220 */ /* 0x080fe20000410000 */
[----:B------:R-:W-:Y:S01]  /*4260*/  FFMA.FTZ R226, R134, R217, -R211 ;  /* 0x000000d986e27223 */ /* 0x000fe200000108d3 */
[C---:B------:R-:W-:Y:S01]  /*4270*/  FFMA.FTZ R11, R136.reuse, R203, R11 ;  /* 0x000000cb880b7223 */ /* 0x040fe2000001000b */
[----:B------:R-:W-:Y:S01]  /*4280*/  FFMA.FTZ R216, R136, R209, -R216 ;  /* 0x000000d188d87223 */ /* 0x000fe200000108d8 */
[----:B------:R-:W-:Y:S01]  /*4290*/  FFMA.FTZ R205, R134, R228, R205 ;  /* 0x000000e486cd7223 */ /* 0x000fe200000100cd */
[----:B------:R-:W-:Y:S01]  /*42a0*/  FADD.FTZ R211, R177, R226 ;  /* 0x000000e2b1d37221 */ /* 0x000fe20000010000 */
[C---:B------:R-:W-:Y:S01]  /*42b0*/  FFMA.FTZ R201, R84.reuse, R201, R11 ;  /* 0x000000c954c97223 */ /* 0x040fe2000001000b */
[----:B------:R-:W-:Y:S01]  /*42c0*/  FFMA.FTZ R199, R84, R199, R216 ;  /* 0x000000c754c77223 */ /* 0x000fe200000100d8 */
[----:B------:R-:W-:Y:S01]  /*42d0*/  FADD.FTZ R205, R164, R205 ;  /* 0x000000cda4cd7221 */ /* 0x000fe20000010000 */
[----:B------:R-:W-:Y:S01]  /*42e0*/  FMUL.FTZ R215, R135, R211 ;  /* 0x000000d387d77220 */ /* 0x000fe20000410000 */
[C---:B------:R-:W-:Y:S01]  /*42f0*/  FMUL.FTZ R11, R133.reuse, R201 ;  /* 0x000000c9850b7220 */ /* 0x040fe20000410000 */
[----:B------:R-:W-:Y:S01]  /*4300*/  FMUL.FTZ R216, R133, R199 ;  /* 0x000000c785d87220 */ /* 0x000fe20000410000 */
        /* <DEDUP_REMOVED lines=21> */
[C---:B------:R-:W-:Y:S01]  /*4460*/  FMUL.FTZ R217, R140.reuse, R211 ;  /* 0x000000d38cd97220 */ /* 0x040fe20000410000 */
[C---:B------:R-:W-:Y:S01]  /*4470*/  FMUL.FTZ R11, R129.reuse, R228 ;  /* 0x000000e4810b7220 */ /* 0x040fe20000410000 */
[-C--:B------:R-:W-:Y:S01]  /*4480*/  FMUL.FTZ R205, R129, R202.reuse ;  /* 0x000000ca81cd7220 */ /* 0x080fe20000410000 */
        /* <DEDUP_REMOVED lines=8> */
[----:B------:R-:W-:Y:S01]  /*4510*/  FFMA.FTZ R205, R0, R207, RZ ;  /* 0x000000cf00cd7223 */ /* 0x000fe200000100ff */
[-C--:B------:R-:W-:Y:S01]  /*4520*/  FFMA.FTZ R189, -R105, R206.reuse, R207 ;  /* 0x000000ce69bd7223 */ /* 0x080fe200000101cf */
[----:B------:R-:W-:Y:S01]  /*4530*/  FFMA.FTZ R187, R154, -R206, R3 ;  /* 0x800000ce9abb7223 */ /* 0x000fe20000010003 */
[----:B------:R-:W-:Y:S01]  /*4540*/  FFMA.FTZ R207, R0, -R3, RZ ;  /* 0x8000000300cf7223 */ /* 0x000fe200000100ff */
[----:B------:R-:W-:Y:S01]  /*4550*/  FMUL.FTZ R3, R127, R215 ;  /* 0x000000d77f037220 */ /* 0x000fe20000410000 */
[----:B------:R-:W-:-:S03]  /*4560*/  FFMA.FTZ R204, R52, R212, R205 ;  /* 0x000000d434cc7223 */ /* 0x000fc600000100cd */
[-C--:B------:R-:W-:Y:S01]  /*4570*/  FFMA.FTZ R205, R128, R217.reuse, R3 ;  /* 0x000000d980cd7223 */ /* 0x080fe20000010003 */
[----:B------:R-:W-:-:S03]  /*4580*/  FMUL.FTZ R3, R127, R217 ;  /* 0x000000d97f037220 */ /* 0x000fc60000410000 */
[----:B------:R-:W-:Y:S01]  /*4590*/  FFMA.FTZ R197, R74, R197, R205 ;  /* 0x000000c54ac57223 */ /* 0x000fe200000100cd */
[----:B------:R-:W-:Y:S01]  /*45a0*/  FFMA.FTZ R3, R128, R215, -R3 ;  /* 0x000000d780037223 */ /* 0x000fe20000010803 */
[----:B------:R-:W-:Y:S01]  /*45b0*/  FMUL.FTZ R211, R28, R89 ;  /* 0x000000591cd37220 */ /* 0x000fe20000410000 */
[----:B------:R-:W-:Y:S02]  /*45c0*/  FFMA.FTZ R206, R52, -R210, R207 ;  /* 0x800000d234ce7223 */ /* 0x000fe400000100cf */
[----:B------:R-:W-:Y:S01]  /*45d0*/  FFMA.FTZ R195, R74, R195, R3 ;  /* 0x000000c34ac37223 */ /* 0x000fe20000010003 */
[----:B------:R-:W-:Y:S01]  /*45e0*/  FMUL.FTZ R3, R125, R197 ;  /* 0x000000c57d037220 */ /* 0x000fe20000410000 */
[----:B------:R-:W-:Y:S01]  /*45f0*/  FMUL.FTZ R207, R35, R100 ;  /* 0x0000006423cf7220 */ /* 0x000fe20000410000 */
[----:B------:R-:W-:Y:S01]  /*4600*/  FFMA.FTZ R205, R51, R209, R204 ;  /* 0x000000d133cd7223 */ /* 0x000fe200000100cc */
[----:B------:R-:W-:Y:S01]  /*4610*/  FFMA.FTZ R212, -R107, R211, R212 ;  /* 0x000000d36bd47223 */ /* 0x000fe200000101d4 */
[----:B------:R-:W-:Y:S01]  /*4620*/  FFMA.FTZ R206, R51, -R203, R206 ;  /* 0x800000cb33ce7223 */ /* 0x000fe200000100ce */
[----:B------:R-:W-:Y:S01]  /*4630*/  FFMA.FTZ R232, R126, R195, -R3 ;  /* 0x000000c37ee87223 */ /* 0x000fe20000010803 */
[----:B------:R-:W-:Y:S01]  /*4640*/  FFMA.FTZ R211, R151, -R211, R210 ;  /* 0x800000d397d37223 */ /* 0x000fe200000100d2 */
[----:B------:R-:W-:Y:S01]  /*4650*/  FMUL.FTZ R3, R125, R195 ;  /* 0x000000c37d037220 */ /* 0x000fe20000410000 */
[----:B------:R-:W-:Y:S01]  /*4660*/  FFMA.FTZ R210, -R110, R207, R209 ;  /* 0x000000cf6ed27223 */ /* 0x000fe200000101d1 */
[----:B------:R-:W-:Y:S01]  /*4670*/  FFMA.FTZ R204, R50, R199, R205 ;  /* 0x000000c732cc7223 */ /* 0x000fe200000100cd */
[----:B------:R-:W-:Y:S01]  /*4680*/  FFMA.FTZ R209, R152, -R207, R203 ;  /* 0x800000cf98d17223 */ /* 0x000fe200000100cb */
[----:B------:R-:W-:Y:S01]  /*4690*/  FMUL.FTZ R205, R34, R97 ;  /* 0x0000006122cd7220 */ /* 0x000fe20000410000 */
[----:B------:R-:W-:Y:S01]  /*46a0*/  FFMA.FTZ R203, R50, -R201, R206 ;  /* 0x800000c932cb7223 */ /* 0x000fe200000100ce */
[----:B------:R-:W-:Y:S01]  /*46b0*/  FFMA.FTZ R232, R95, R200, R232 ;  /* 0x000000c85fe87223 */ /* 0x000fe200000100e8 */
[----:B------:R-:W-:Y:S01]  /*46c0*/  FFMA.FTZ R200, R126, R197, R3 ;  /* 0x000000c57ec87223 */ /* 0x000fe20000010003 */
[----:B------:R-:W-:Y:S01]  /*46d0*/  FMUL.FTZ R207, R27, R84 ;  /* 0x000000541bcf7220 */ /* 0x000fe20000410000 */
[-C--:B------:R-:W-:Y:S01]  /*46e0*/  FFMA.FTZ R206, -R139, R205.reuse, R226 ;  /* 0x000000cd8bce7223 */ /* 0x080fe200000101e2 */
[----:B------:R-:W-:Y:S01]  /*46f0*/  FFMA.FTZ R203, R49, -R230, R203 ;  /* 0x800000e631cb7223 */ /* 0x000fe200000100cb */
[----:B------:R-:W-:Y:S01]  /*4700*/  FFMA.FTZ R205, R149, -R205, R230 ;  /* 0x800000cd95cd7223 */ /* 0x000fe200000100e6 */
[----:B------:R-:W-:Y:S01]  /*4710*/  FFMA.FTZ R230, R95, R198, R200 ;  /* 0x000000c65fe67223 */ /* 0x000fe200000100c8 */
[----:B------:R-:W-:Y:S01]  /*4720*/  FMUL.FTZ R3, R123, R232 ;  /* 0x000000e87b037220 */ /* 0x000fe20000410000 */
[----:B------:R-:W-:Y:S01]  /*4730*/  FFMA.FTZ R208, -R112, R207, R199 ;  /* 0x000000cf70d07223 */ /* 0x000fe200000101c7 */
[----:B------:R-:W-:-:S02]  /*4740*/  FFMA.FTZ R199, R49, R226, R204 ;  /* 0x000000e231c77223 */ /* 0x000fc400000100cc */
[-C--:B------:R-:W-:Y:S01]  /*4750*/  FFMA.FTZ R226, R124, R230.reuse, R3 ;  /* 0x000000e67ce27223 */ /* 0x080fe20000010003 */
[----:B------:R-:W-:Y:S01]  /*4760*/  FMUL.FTZ R3, R123, R230 ;  /* 0x000000e67b037220 */ /* 0x000fe20000410000 */
[----:B------:R-:W-:Y:S02]  /*4770*/  FFMA.FTZ R198, R48, R202, R199 ;  /* 0x000000ca30c67223 */ /* 0x000fe400000100c7 */
[----:B------:R-:W-:Y:S01]  /*4780*/  FFMA.FTZ R226, R71, R196, R226 ;  /* 0x000000c447e27223 */ /* 0x000fe200000100e2 */
[----:B------:R-:W-:Y:S01]  /*4790*/  FFMA.FTZ R196, R124, R232, -R3 ;  /* 0x000000e87cc47223 */ /* 0x000fe20000010803 */
[----:B------:R-:W-:Y:S01]  /*47a0*/  FFMA.FTZ R207, R150, -R207, R201 ;  /* 0x800000cf96cf7223 */ /* 0x000fe200000100c9 */
[----:B------:R-:W-:Y:S01]  /*47b0*/  FMUL.FTZ R201, R26, R79 ;  /* 0x0000004f1ac97220 */ /* 0x000fe20000410000 */
[----:B------:R-:W-:Y:S01]  /*47c0*/  FFMA.FTZ R199, R47, R215, R198 ;  /* 0x000000d72fc77223 */ /* 0x000fe200000100c6 */
[----:B------:R-:W-:Y:S01]  /*47d0*/  FFMA.FTZ R234, R71, R194, R196 ;  /* 0x000000c247ea7223 */ /* 0x000fe200000100c4 */
[----:B------:R-:W-:Y:S01]  /*47e0*/  FFMA.FTZ R200, R48, -R228, R203 ;  /* 0x800000e430c87223 */ /* 0x000fe200000100cb */
[----:B------:R-:W-:Y:S01]  /*47f0*/  FMUL.FTZ R3, R121, R226 ;  /* 0x000000e279037220 */ /* 0x000fe20000410000 */
[-C--:B------:R-:W-:Y:S01]  /*4800*/  FFMA.FTZ R204, -R141, R201.reuse, R202 ;  /* 0x000000c98dcc7223 */ /* 0x080fe200000101ca */
[----:B------:R-:W-:Y:S01]  /*4810*/  FFMA.FTZ R203, R147, -R201, R228 ;  /* 0x800000c993cb7223 */ /* 0x000fe200000100e4 */
[----:B------:R-:W-:Y:S01]  /*4820*/  FMUL.FTZ R201, R33, R98 ;  /* 0x0000006221c97220 */ /* 0x000fe20000410000 */
[----:B------:R-:W-:Y:S01]  /*4830*/  FFMA.FTZ R196, R46, R195, R199 ;  /* 0x000000c32ec47223 */ /* 0x000fe200000100c7 */
[-C--:B------:R-:W-:Y:S01]  /*4840*/  FMUL.FTZ R199, R121, R234.reuse ;  /* 0x000000ea79c77220 */ /* 0x080fe20000410000 */
[----:B------:R-:W-:Y:S01]  /*4850*/  FFMA.FTZ R3, R122, R234, -R3 ;  /* 0x000000ea7a037223 */ /* 0x000fe20000010803 */
[----:B------:R-:W-:Y:S01]  /*4860*/  FFMA.FTZ R200, R47, -R217, R200 ;  /* 0x800000d92fc87223 */ /* 0x000fe200000100c8 */
[----:B------:R-:W-:Y:S01]  /*4870*/  FMUL.FTZ R198, R25, R74 ;  /* 0x0000004a19c67220 */ /* 0x000fe20000410000 */
[-C--:B------:R-:W-:Y:S01]  /*4880*/  FFMA.FTZ R202, -R14, R201.reuse, R215 ;  /* 0x000000c90eca7223 */ /* 0x080fe200000101d7 */
[----:B------:R-:W-:Y:S01]  /*4890*/  FFMA.FTZ R201, R148, -R201, R217 ;  /* 0x800000c994c97223 */ /* 0x000fe200000100d9 */
[----:B------:R-:W-:Y:S01]  /*48a0*/  FFMA.FTZ R194, R122, R226, R199 ;  /* 0x000000e27ac27223 */ /* 0x000fe200000100c7 */
[----:B------:R-:W-:Y:S01]  /*48b0*/  FFMA.FTZ R217, R96, R193, R3 ;  /* 0x000000c160d97223 */ /* 0x000fe20000010003 */
[----:B------:R-:W-:Y:S01]  /*48c0*/  FFMA.FTZ R215, R46, -R197, R200 ;  /* 0x800000c52ed77223 */ /* 0x000fe200000100c8 */
[-C--:B------:R-:W-:Y:S01]  /*48d0*/  FFMA.FTZ R199, R146, -R198.reuse, R197 ;  /* 0x800000c692c77223 */ /* 0x080fe200000100c5 */
[----:B------:R-:W-:Y:S01]  /*48e0*/  FMUL.FTZ R197, R32, R95 ;  /* 0x0000005f20c57220 */ /* 0x000fe20000410000 */
[----:B------:R-:W-:Y:S01]  /*48f0*/  FFMA.FTZ R219, R96, R191, R194 ;  /* 0x000000bf60db7223 */ /* 0x000fe200000100c2 */
[----:B------:R-:W-:Y:S01]  /*4900*/  FMUL.FTZ R191, R119, R217 ;  /* 0x000000d977bf7220 */ /* 0x000fe20000410000 */
[----:B------:R-:W-:Y:S01]  /*4910*/  FFMA.FTZ R200, -R144, R198, R195 ;  /* 0x000000c690c87223 */ /* 0x000fe200000101c3 */
[----:B------:R-:W-:Y:S01]  /*4920*/  FFMA.FTZ R193, R45, R232, R196 ;  /* 0x000000e82dc17223 */ /* 0x000fe200000100c4 */
[----:B------:R-:W-:Y:S01]  /*4930*/  FFMA.FTZ R198, -R15, R197, R232 ;  /* 0x000000c50fc67223 */ /* 0x000fe200000101e8 */
[----:B------:R-:W-:Y:S01]  /*4940*/  FMUL.FTZ R232, R24, R71 ;  /* 0x0000004718e87220 */ /* 0x000fe20000410000 */
[-C--:B------:R-:W-:Y:S01]  /*4950*/  FMUL.FTZ R3, R119, R219.reuse ;  /* 0x000000db77037220 */ /* 0x080fe20000410000 */
[C---:B------:R-:W-:Y:S01]  /*4960*/  FFMA.FTZ R194, R120.reuse, R219, R191 ;  /* 0x000000db78c27223 */ /* 0x040fe200000100bf */
[----:B------:R-:W-:Y:S01]  /*4970*/  FFMA.FTZ R215, R45, -R230, R215 ;  /* 0x800000e62dd77223 */ /* 0x000fe200000100d7 */
[----:B------:R-:W-:Y:S01]  /*4980*/  UISETP.GE.AND UP0, UPT, UR12, UR44, UPT ;  /* 0x0000002c0c00728c */ /* 0x000fe2000bf06270 */
[----:B------:R-:W-:Y:S01]  /*4990*/  FFMA.FTZ R3, R120, R217, -R3 ;  /* 0x000000d978037223 */ /* 0x000fe20000010803 */
[-C--:B------:R-:W-:Y:S01]  /*49a0*/  FFMA.FTZ R196, -R17, R232.reuse, R234 ;  /* 0x000000e811c47223 */ /* 0x080fe200000101ea */
[----:B------:R-:W-:Y:S01]  /*49b0*/  FFMA.FTZ R195, R143, -R232, R226 ;  /* 0x800000e88fc37223 */ /* 0x000fe200000100e2 */
[----:B------:R-:W-:Y:S01]  /*49c0*/  FFMA.FTZ R232, R72, R5, R194 ;  /* 0x0000000548e87223 */ /* 0x000fe200000100c2 */
[----:B------:R-:W-:Y:S01]  /*49d0*/  FFMA.FTZ R197, R145, -R197, R230 ;  /* 0x800000c591c57223 */ /* 0x000fe200000100e6 */
[----:B------:R-:W-:Y:S01]  /*49e0*/  FFMA.FTZ R230, R44, -R226, R215 ;  /* 0x800000e22ce67223 */ /* 0x000fe200000100d7 */
[----:B------:R-:W-:Y:S01]  /*49f0*/  FFMA.FTZ R215, R72, R7, R3 ;  /* 0x0000000748d77223 */ /* 0x000fe20000010003 */
[----:B------:R-:W-:Y:S01]  /*4a00*/  FMUL.FTZ R3, R117, R232 ;  /* 0x000000e875037220 */ /* 0x000fe20000410000 */
[----:B------:R-:W-:-:S02]  /*4a10*/  PLOP3.LUT P1, PT, PT, PT, UP0, 0x80, 0x8 ;  /* 0x000000000008781c */ /* 0x000fc40003f2f008 */
[-C--:B------:R-:W-:Y:S01]  /*4a20*/  FMUL.FTZ R5, R117, R215.reuse ;  /* 0x000000d775057220 */ /* 0x080fe20000410000 */
[----:B------:R-:W-:Y:S01]  /*4a30*/  FFMA.FTZ R226, R118, R215, -R3 ;  /* 0x000000d776e27223 */ /* 0x000fe20000010803 */
[----:B------:R-:W-:Y:S01]  /*4a40*/  ISETP.NE.OR P1, PT, R20, RZ, P1 ;  /* 0x000000ff1400720c */ /* 0x000fe20000f25670 */
[----:B------:R-:W-:Y:S01]  /*4a50*/  FFMA.FTZ R228, R44, R234, R193 ;  /* 0x000000ea2ce47223 */ /* 0x000fe200000100c1 */
[----:B------:R-:W-:Y:S01]  /*4a60*/  FFMA.FTZ R191, R43, -R219, R230 ;  /* 0x800000db2bbf7223 */ /* 0x000fe200000100e6 */
[----:B------:R-:W-:Y:S01]  /*4a70*/  FFMA.FTZ R5, R118, R232, R5 ;  /* 0x000000e876057223 */ /* 0x000fe20000010005 */
[----:B------:R-:W-:Y:S01]  /*4a80*/  FMUL.FTZ R193, R31, R96 ;  /* 0x000000601fc17220 */ /* 0x000fe20000410000 */
[----:B------:R-:W-:Y:S01]  /*4a90*/  FFMA.FTZ R230, R93, R192, R226 ;  /* 0x000000c05de67223 */ /* 0x000fe200000100e2 */
[----:B------:R-:W-:Y:S01]  /*4aa0*/  FFMA.FTZ R7, R43, R217, R228 ;  /* 0x000000d92b077223 */ /* 0x000fe200000100e4 */
[----:B------:R-:W-:Y:S01]  /*4ab0*/  FFMA.FTZ R234, R93, R12, R5 ;  /* 0x0000000c5dea7223 */ /* 0x000fe20000010005 */
[----:B------:R-:W-:Y:S01]  /*4ac0*/  FFMA.FTZ R194, -R18, R193, R217 ;  /* 0x000000c112c27223 */ /* 0x000fe200000101d9 */
[----:B------:R-:W-:Y:S01]  /*4ad0*/  FMUL.FTZ R5, R115, R230 ;  /* 0x000000e673057220 */ /* 0x000fe20000410000 */
[----:B------:R-:W-:Y:S01]  /*4ae0*/  FMUL.FTZ R217, R23, R72 ;  /* 0x0000004817d97220 */ /* 0x000fe20000410000 */
[----:B------:R-:W-:Y:S01]  /*4af0*/  FFMA.FTZ R192, R42, -R232, R191 ;  /* 0x800000e82ac07223 */ /* 0x000fe200000100bf */
[----:B------:R-:W-:Y:S01]  /*4b00*/  FMUL.FTZ R228, R30, R93 ;  /* 0x0000005d1ee47220 */ /* 0x000fe20000410000 */
[----:B------:R-:W-:Y:S01]  /*4b10*/  FFMA.FTZ R193, R184, -R193, R219 ;  /* 0x800000c1b8c17223 */ /* 0x000fe200000100db */
[-C--:B------:R-:W-:Y:S01]  /*4b20*/  FMUL.FTZ R3, R115, R234.reuse ;  /* 0x000000ea73037220 */ /* 0x080fe20000410000 */
[-C--:B------:R-:W-:Y:S01]  /*4b30*/  FFMA.FTZ R5, R116, R234.reuse, R5 ;  /* 0x000000ea74057223 */ /* 0x080fe20000010005 */
[----:B------:R-:W-:Y:S01]  /*4b40*/  FFMA.FTZ R12, R42, R215, R7 ;  /* 0x000000d72a0c7223 */ /* 0x000fe20000010007 */
[----:B------:R-:W-:Y:S01]  /*4b50*/  FFMA.FTZ R219, -R16, R217, R215 ;  /* 0x000000d910db7223 */ /* 0x000fe200000101d7 */
[----:B------:R-:W-:Y:S01]  /*4b60*/  VOTEU.ALL UP0, P1 ;  /* 0x0000000000ff7886 */ /* 0x000fe20000800000 */
[----:B------:R-:W-:Y:S01]  /*4b70*/  FFMA.FTZ R215, R41, -R234, R192 ;  /* 0x800000ea29d77223 */ /* 0x000fe200000100c0 */
[-C--:B------:R-:W-:Y:S01]  /*4b80*/  FFMA.FTZ R192, -R19, R228.reuse, R230 ;  /* 0x000000e413c07223 */ /* 0x080fe200000101e6 */
[----:B------:R-:W-:Y:S01]  /*4b90*/  FFMA.FTZ R191, R185, -R228, R234 ;  /* 0x800000e4b9bf7223 */ /* 0x000fe200000100ea */
[----:B------:R-:W-:Y:S01]  /*4ba0*/  ISETP.NE.AND P2, PT, R104, 0x1f, PT ;  /* 0x0000001f6800780c */ /* 0x000fe20003f45270 */
[----:B------:R-:W-:Y:S01]  /*4bb0*/  FFMA.FTZ R226, R116, R230, -R3 ;  /* 0x000000e674e27223 */ /* 0x000fe20000010803 */
[C---:B------:R-:W-:Y:S01]  /*4bc0*/  FFMA.FTZ R228, R69.reuse, R4, R5 ;  /* 0x0000000445e47223 */ /* 0x040fe20000010005 */
[----:B------:R-:W-:Y:S01]  /*4bd0*/  HFMA2 R5, -RZ, RZ, 0, 0 ;  /* 0x00000000ff057431 */ /* 0x000fe200000001ff */
[----:B------:R-:W-:Y:S01]  /*4be0*/  @!UP0 ULEA UR28, UR8, UR21, 0x4 ;  /* 0x00000015081c8291 */ /* 0x000fe2000f8e20ff */
[----:B------:R-:W-:Y:S01]  /*4bf0*/  FFMA.FTZ R226, R69, R6, R226 ;  /* 0x0000000645e27223 */ /* 0x000fe200000100e2 */
[----:B------:R-:W-:Y:S01]  /*4c00*/  FFMA.FTZ R223, R41, R230, R12 ;  /* 0x000000e629df7223 */ /* 0x000fe2000001000c */
[----:B------:R-:W-:-:S02]  /*4c10*/  MOV R4, 0x3f800000 ;  /* 0x3f80000000047802 */ /* 0x000fc40000000f00 */
[----:B------:R-:W-:Y:S01]  /*4c20*/  CS2R R6, SRZ ;  /* 0x0000000000067805 */ /* 0x000fe2000001ff00 */
[----:B------:R-:W-:Y:S01]  /*4c30*/  FADD.FTZ R3, R167, R216 ;  /* 0x000000d8a7037221 */ /* 0x000fe20000010000 */
[----:B------:R-:W-:Y:S01]  /*4c40*/  FADD.FTZ R12, R180, R11 ;  /* 0x0000000bb40c7221 */ /* 0x000fe20000010000 */
[----:B------:R-:W-:Y:S01]  /*4c50*/  FFMA.FTZ R217, R182, -R217, R232 ;  /* 0x800000d9b6d97223 */ /* 0x000fe200000100e8 */
        /* <DEDUP_REMOVED lines=21> */
.L_x_14502:
[----:B------:R-:W-:Y:S05]  /*4db0*/  BSYNC.RECONVERGENT B0 ;  /* 0x0000000000007941 */ /* 0x000fea0003800200 */
.L_x_14501:
        /* <DEDUP_REMOVED lines=16> */
.L_x_14504:
[----:B------:R-:W-:Y:S05]  /*4ec0*/  BSYNC.RECONVERGENT B0 ;  /* 0x0000000000007941 */ /* 0x000fea0003800200 */
.L_x_14503:
        /* <DEDUP_REMOVED lines=16> */
.L_x_14506:
[----:B------:R-:W-:Y:S05]  /*4fd0*/  BSYNC.RECONVERGENT B0 ;  /* 0x0000000000007941 */ /* 0x000fea0003800200 */
.L_x_14505:
        /* <DEDUP_REMOVED lines=16> */
.L_x_14508:
[----:B------:R-:W-:Y:S05]  /*50e0*/  BSYNC.RECONVERGENT B0 ;  /* 0x0000000000007941 */ /* 0x000fea0003800200 */
.L_x_14507:
        /* <DEDUP_REMOVED lines=16> */
.L_x_14510:
[----:B------:R-:W-:Y:S05]  /*51f0*/  BSYNC.RECONVERGENT B0 ;  /* 0x0000000000007941 */ /* 0x000fea0003800200 */
.L_x_14509:
[C---:B------:R-:W-:Y:S01]  /*5200*/  FMUL.FTZ R11, R113.reuse, R228 ;  /* 0x000000e4710b7220 */ /* 0x040fe20000410000 */
[----:B------:R-:W-:Y:S01]  /*5210*/  FMUL.FTZ R216, R22, R69 ;  /* 0x0000004516d87220 */ /* 0x000fe20000410000 */
[----:B-1----:R-:W1:Y:S01]  /*5220*/  SHFL.IDX PT, R230, R10, RZ, 0x1f ;  /* 0x00001fff0ae67589 */ /* 0x002e6200000e0000 */
[-C--:B------:R-:W-:Y:S01]  /*5230*/  FMUL.FTZ R225, R113, R226.reuse ;  /* 0x000000e271e17220 */ /* 0x080fe20000410000 */
[C---:B------:R-:W-:Y:S01]  /*5240*/  FFMA.FTZ R234, R40.reuse, R226, R223 ;  /* 0x000000e228ea7223 */ /* 0x040fe200000100df */
[----:B------:R-:W-:Y:S01]  /*5250*/  FFMA.FTZ R236, R40, -R228, R215 ;  /* 0x800000e428ec7223 */ /* 0x000fe200000100d7 */
[C---:B------:R-:W-:Y:S01]  /*5260*/  FFMA.FTZ R223, R114.reuse, R226, -R11 ;  /* 0x000000e272df7223 */ /* 0x040fe2000001080b */
[----:B------:R-:W-:Y:S01]  /*5270*/  FFMA.FTZ R215, -R153, R216, R226 ;  /* 0x000000d899d77223 */ /* 0x000fe200000101e2 */
[----:B------:R-:W-:Y:S01]  /*5280*/  FFMA.FTZ R226, R114, R228, R225 ;  /* 0x000000e472e27223 */ /* 0x000fe200000100e1 */
[----:B------:R-:W5:Y:S01]  /*5290*/  SHFL.IDX PT, R11, R2, RZ, 0x1f ;  /* 0x00001fff020b7589 */ /* 0x000f6200000e0000 */
[----:B------:R-:W-:Y:S01]  /*52a0*/  FFMA.FTZ R216, R183, -R216, R228 ;  /* 0x800000d8b7d87223 */ /* 0x000fe200000100e4 */
[----:B------:R-:W-:Y:S01]  /*52b0*/  ISETP.NE.AND P1, PT, R20, 0x1f, PT ;  /* 0x0000001f1400780c */ /* 0x000fe20003f25270 */
[C---:B------:R-:W-:Y:S01]  /*52c0*/  FFMA.FTZ R237, R94.reuse, R13, R226 ;  /* 0x0000000d5eed7223 */ /* 0x040fe200000100e2 */
[----:B--2---:R-:W-:Y:S01]  /*52d0*/  SHFL.IDX PT, R228, R7, RZ, 0x1f ;  /* 0x00001fff07e47589 */ /* 0x004fe200000e0000 */
[----:B------:R-:W-:Y:S01]  /*52e0*/  FFMA.FTZ R223, R94, R221, R223 ;  /* 0x000000dd5edf7223 */ /* 0x000fe200000100df */
[----:B------:R-:W-:Y:S01]  /*52f0*/  ISETP.NE.AND P2, PT, R20, RZ, PT ;  /* 0x000000ff1400720c */ /* 0x000fe20003f45270 */
[----:B------:R-:W-:Y:S01]  /*5300*/  FMUL.FTZ R232, R109, R237 ;  /* 0x000000ed6de87220 */ /* 0x000fe20000410000 */
[----:B------:R1:W2:Y:S01]  /*5310*/  SHFL.DOWN PT, R13, R2, 0x1, 0x1f ;  /* 0x08201f00020d7f89 */ /* 0x0002a200000e0000 */
[----:B------:R-:W-:Y:S01]  /*5320*/  ULEA UR28, UR12, 0xfffffc00, 0xa ;  /* 0xfffffc000c1c7891 */ /* 0x000fe2000f8e50ff */
[----:B------:R-:W-:Y:S01]  /*5330*/  FMUL.FTZ R221, R29, R94 ;  /* 0x0000005e1ddd7220 */ /* 0x000fe20000410000 */
[-C--:B------:R-:W-:Y:S01]  /*5340*/  FFMA.FTZ R235, R111, R223.reuse, -R232 ;  /* 0x000000df6feb7223 */ /* 0x080fe200000108e8 */
[----:B0-----:R3:W0:Y:S01]  /*5350*/  SHFL.DOWN PT, R233, R10, 0x1, 0x1f ;  /* 0x08201f000ae97f89 */ /* 0x00162200000e0000 */
[-C--:B------:R-:W-:Y:S01]  /*5360*/  FFMA.FTZ R227, R39, R223.reuse, R234 ;  /* 0x000000df27e37223 */ /* 0x080fe200000100ea */
[----:B------:R-:W-:Y:S01]  /*5370*/  FMUL.FTZ R234, R109, R223 ;  /* 0x000000df6dea7220 */ /* 0x000fe20000410000 */
[----:B------:R-:W-:Y:S01]  /*5380*/  FFMA.FTZ R231, R70, R231, R235 ;  /* 0x000000e746e77223 */ /* 0x000fe200000100eb */
[----:B------:R4:W0:Y:S01]  /*5390*/  SHFL.IDX PT, R226, R6, RZ, 0x1f ;  /* 0x00001fff06e27589 */ /* 0x00082200000e0000 */
[C---:B-1----:R-:W-:Y:S01]  /*53a0*/  FMUL.FTZ R2, R230.reuse, R7 ;  /* 0x00000007e6027220 */ /* 0x042fe20000410000 */
[C---:B------:R-:W-:Y:S01]  /*53b0*/  FMUL.FTZ R235, R230.reuse, R5 ;  /* 0x00000005e6eb7220 */ /* 0x040fe20000410000 */
[----:B------:R-:W-:Y:S01]  /*53c0*/  VOTEU.ALL UP0, P2 ;  /* 0x0000000000ff7886 */ /* 0x000fe20001000000 */
[----:B------:R-:W1:Y:S01]  /*53d0*/  SHFL.DOWN PT, R241, R12, 0x1, 0x1f ;  /* 0x08201f000cf17f89 */ /* 0x000e6200000e0000 */
[-C--:B---3--:R-:W-:Y:S01]  /*53e0*/  FMUL.FTZ R10, R230, R6.reuse ;  /* 0x00000006e60a7220 */ /* 0x088fe20000410000 */
[----:B------:R-:W-:Y:S01]  /*53f0*/  FFMA.FTZ R223, -R188, R221, R223 ;  /* 0x000000ddbcdf7223 */ /* 0x000fe200000101df */
[----:B------:R-:W-:Y:S01]  /*5400*/  FFMA.FTZ R225, R39, -R237, R236 ;  /* 0x800000ed27e17223 */ /* 0x000fe200000100ec */
[----:B------:R-:W3:Y:S01]  /*5410*/  SHFL.DOWN PT, R239, R3, 0x1, 0x1f ;  /* 0x08201f0003ef7f89 */ /* 0x000ee200000e0000 */
[C---:B-----5:R-:W-:Y:S01]  /*5420*/  FFMA.FTZ R2, R11.reuse, R6, -R2 ;  /* 0x000000060b027223 */ /* 0x060fe20000010802 */
[-C--:B----4-:R-:W-:Y:S01]  /*5430*/  FMUL.FTZ R6, R230, R4.reuse ;  /* 0x00000004e6067220 */ /* 0x090fe20000410000 */
[C---:B------:R-:W-:Y:S01]  /*5440*/  FFMA.FTZ R4, R11.reuse, R4, -R235 ;  /* 0x000000040b047223 */ /* 0x040fe200000108eb */
[----:B------:R-:W4:Y:S01]  /*5450*/  SHFL.IDX PT, R230, R12, RZ, 0x1f ;  /* 0x00001fff0ce67589 */ /* 0x000f2200000e0000 */
[C---:B------:R-:W-:Y:S01]  /*5460*/  FFMA.FTZ R7, R11.reuse, R7, R10 ;  /* 0x000000070b077223 */ /* 0x040fe2000001000a */
[----:B------:R-:W-:Y:S01]  /*5470*/  FFMA.FTZ R5, R11, R5, R6 ;  /* 0x000000050b057223 */ /* 0x000fe20000010006 */
[----:B------:R-:W-:Y:S01]  /*5480*/  MOV R11, UR28 ;  /* 0x0000001c000b7c02 */ /* 0x000fe20008000f00 */
[-C--:B--2---:R-:W-:Y:S01]  /*5490*/  @P1 FMUL.FTZ R232, R13, R228.reuse ;  /* 0x000000e40de81220 */ /* 0x084fe20000410000 */
[----:B------:R2:W5:Y:S01]  /*54a0*/  SHFL.IDX PT, R235, R3, RZ, 0x1f ;  /* 0x00001fff03eb7589 */ /* 0x00056200000e0000 */
[----:B------:R-:W-:Y:S01]  /*54b0*/  LOP3.LUT R10, R20, UR28, RZ, 0xfc, !PT ;  /* 0x0000001c140a7c12 */ /* 0x000fe2000f8efcff */
[----:B------:R-:W-:Y:S01]  /*54c0*/  @!UP0 ULEA UR28, UR8, UR21, 0x4 ;  /* 0x00000015081c8291 */ /* 0x000fe2000f8e20ff */
[----:B0-----:R-:W-:Y:S01]  /*54d0*/  @P1 FMUL.FTZ R6, R233, R228 ;  /* 0x000000e4e9061220 */ /* 0x001fe20000410000 */
[----:B------:R-:W-:Y:S01]  /*54e0*/  SHF.R.S32.HI R11, RZ, 0x1f, R11 ;  /* 0x0000001fff0b7819 */ /* 0x000fe2000001140b */
[----:B------:R-:W-:Y:S01]  /*54f0*/  FFMA.FTZ R221, R214, -R221, R237 ;  /* 0x800000ddd6dd7223 */ /* 0x000fe200000100ed */
[----:B------:R-:W-:Y:S01]  /*5500*/  FFMA.FTZ R237, R111, R237, R234 ;  /* 0x000000ed6fed7223 */ /* 0x000fe200000100ea */
[-C--:B------:R-:W-:Y:S01]  /*5510*/  @P1 FFMA.FTZ R232, R233, R226.reuse, R232 ;  /* 0x000000e2e9e81223 */ /* 0x080fe200000100e8 */
[----:B------:R-:W-:Y:S01]  /*5520*/  @P1 FFMA.FTZ R6, R13, R226, -R6 ;  /* 0x000000e20d061223 */ /* 0x000fe20000010806 */
[----:B--2---:R-:W-:Y:S01]  /*5530*/  P2R R3, PR, RZ, 0x4 ;  /* 0x00000004ff037803 */ /* 0x004fe20000000000 */
[----:B------:R-:W-:Y:S01]  /*5540*/  FFMA.FTZ R229, R70, R229, R237 ;  /* 0x000000e546e57223 */ /* 0x000fe200000100ed */
[----:B-1----:R-:W-:Y:S01]  /*5550*/  @P1 FADD.FTZ R228, R241, R232 ;  /* 0x000000e8f1e41221 */ /* 0x002fe20000010000 */
[----:B------:R-:W-:Y:S01]  /*5560*/  MOV R13, UR42 ;  /* 0x0000002a000d7c02 */ /* 0x000fe20008000f00 */
[----:B------:R-:W-:Y:S01]  /*5570*/  BSSY.RECONVERGENT B0, `(.L_x_14511) ;  /* 0x0000192000007945 */ /* 0x000fe20003800200 */
[----:B---3--:R-:W-:Y:S01]  /*5580*/  @P1 FADD.FTZ R226, R239, R6 ;  /* 0x00000006efe21221 */ /* 0x008fe20000010000 */
[----:B------:R-:W-:-:S02]  /*5590*/  FMUL.FTZ R3, R228, R9 ;  /* 0x00000009e4037220 */ /* 0x000fc40000410000 */
[----:B------:R-:W-:Y:S01]  /*55a0*/  IMAD.WIDE.U32 R12, R13, UR8, R10 ;  /* 0x000000080d0c7c25 */ /* 0x000fe2000f8e000a */
[----:B------:R-:W-:-:S03]  /*55b0*/  MOV R11, UR43 ;  /* 0x0000002b000b7c02 */ /* 0x000fc60008000f00 */
[C---:B------:R-:W-:Y:S01]  /*55c0*/  FMUL.FTZ R9, R226.reuse, R9 ;  /* 0x00000009e2097220 */ /* 0x040fe20000410000 */
[-C--:B------:R-:W-:Y:S01]  /*55d0*/  FFMA.FTZ R3, R226, R8.reuse, R3 ;  /* 0x00000008e2037223 */ /* 0x080fe20000010003 */
[----:B----4-:R-:W-:Y:S02]  /*55e0*/  FADD.FTZ R7, R230, R7 ;  /* 0x00000007e6077221 */ /* 0x010fe40000010000 */
[----:B------:R-:W-:Y:S01]  /*55f0*/  FFMA.FTZ R9, R228, R8, -R9 ;  /* 0x00000008e4097223 */ /* 0x000fe20000010809 */
[----:B------:R-:W-:Y:S01]  /*5600*/  FADD.FTZ R226, R222, R3 ;  /* 0x00000003dee27221 */ /* 0x000fe20000010000 */
[----:B------:R-:W-:Y:S02]  /*5610*/  IMAD R3, R11, UR8, R13 ;  /* 0x000000080b037c24 */ /* 0x000fe4000f8e020d */
[----:B-----5:R-:W-:Y:S01]  /*5620*/  FADD.FTZ R6, R235, R2 ;  /* 0x00000002eb067221 */ /* 0x020fe20000010000 */
[----:B------:R-:W-:Y:S01]  /*5630*/  FADD.FTZ R224, R224, R9 ;  /* 0x00000009e0e07221 */ /* 0x000fe20000010000 */
[----:B------:R-:W-:Y:S01]  /*5640*/  FMUL.FTZ R222, R109, R226 ;  /* 0x000000e26dde7220 */ /* 0x000fe20000410000 */
[C---:B------:R-:W-:Y:S01]  /*5650*/  LEA R2, P1, R12.reuse, UR10, 0x2 ;  /* 0x0000000a0c027c11 */ /* 0x040fe2000f8210ff */
[----:B------:R-:W-:Y:S01]  /*5660*/  FMUL.FTZ R9, R21, R70 ;  /* 0x0000004615097220 */ /* 0x000fe20000410000 */
[-C--:B------:R-:W-:Y:S01]  /*5670*/  FMUL.FTZ R8, R109, R224.reuse ;  /* 0x000000e06d087220 */ /* 0x080fe20000410000 */
[C---:B------:R-:W-:Y:S01]  /*5680*/  FFMA.FTZ R222, R111.reuse, R224, -R222 ;  /* 0x000000e06fde7223 */ /* 0x040fe200000108de */
[----:B------:R-:W-:Y:S01]  /*5690*/  MOV R109, 0x84 ;  /* 0x00000084006d7802 */ /* 0x000fe20000000f00 */
[----:B------:R0:W-:Y:S01]  /*56a0*/  @!P2 STS.128 [UR28+0x2e10], R4 ;  /* 0x002e1004ff00a988 */ /* 0x0001e20008000c1c */
[----:B------:R-:W-:Y:S01]  /*56b0*/  FFMA.FTZ R13, R111, R226, R8 ;  /* 0x000000e26f0d7223 */ /* 0x000fe20000010008 */
[----:B------:R-:W-:Y:S01]  /*56c0*/  FADD.FTZ R222, R213, R222 ;  /* 0x000000ded5de7221 */ /* 0x000fe20000010000 */
[----:B------:R-:W-:Y:S01]  /*56d0*/  LEA.HI.X R3, R12, UR11, R3, 0x2, P1 ;  /* 0x0000000b0c037c11 */ /* 0x000fe200088f1403 */
[----:B------:R-:W-:Y:S01]  /*56e0*/  FMUL.FTZ R11, R220, R224 ;  /* 0x000000e0dc0b7220 */ /* 0x000fe20000410000 */
[----:B------:R-:W-:Y:S01]  /*56f0*/  FADD.FTZ R237, R190, R13 ;  /* 0x0000000dbeed7221 */ /* 0x000fe20000010000 */
[----:B------:R-:W-:Y:S01]  /*5700*/  FMUL.FTZ R111, R214, R222 ;  /* 0x000000ded66f7220 */ /* 0x000fe20000410000 */
[CC--:B------:R-:W-:Y:S01]  /*5710*/  FFMA.FTZ R8, -R218.reuse, R9.reuse, R231 ;  /* 0x00000009da087223 */ /* 0x0c0fe200000101e7 */
[----:B------:R-:W-:Y:S01]  /*5720*/  FFMA.FTZ R11, R218, R226, R11 ;  /* 0x000000e2da0b7223 */ /* 0x000fe2000001000b */
[----:B------:R-:W-:Y:S01]  /*5730*/  FMUL.FTZ R12, R237, UR30 ;  /* 0x0000001eed0c7c20 */ /* 0x000fe20008410000 */
[----:B------:R-:W-:Y:S01]  /*5740*/  FFMA.FTZ R220, R220, -R9, R229 ;  /* 0x80000009dcdc7223 */ /* 0x000fe200000100e5 */
[----:B------:R-:W-:-:S02]  /*5750*/  FMUL.FTZ R9, R226, UR30 ;  /* 0x0000001ee2097c20 */ /* 0x000fc40008410000 */
[----:B------:R-:W-:Y:S01]  /*5760*/  FFMA.FTZ R12, R222, UR29, -R12 ;  /* 0x0000001dde0c7c23 */ /* 0x000fe2000801080c */
[----:B0-----:R-:W-:Y:S02]  /*5770*/  IMAD R4, R20, R109, UR21 ;  /* 0x0000001514047e24 */ /* 0x001fe4000f8e026d */
[C---:B------:R-:W-:Y:S01]  /*5780*/  FMUL.FTZ R109, R113.reuse, R222 ;  /* 0x000000de716d7220 */ /* 0x040fe20000410000 */
[-C--:B------:R-:W-:Y:S01]  /*5790*/  FMUL.FTZ R113, R113, R237.reuse ;  /* 0x000000ed71717220 */ /* 0x080fe20000410000 */
[----:B------:R-:W-:Y:S01]  /*57a0*/  FMUL.FTZ R6, R224, UR30 ;  /* 0x0000001ee0067c20 */ /* 0x000fe20008410000 */
[----:B------:R-:W-:Y:S01]  /*57b0*/  FMUL.FTZ R5, R21, R226 ;  /* 0x000000e215057220 */ /* 0x000fe20000410000 */
[CC--:B------:R-:W-:Y:S01]  /*57c0*/  FFMA.FTZ R190, R114.reuse, R237.reuse, R109 ;  /* 0x000000ed72be7223 */ /* 0x0c0fe2000001006d */
[-C--:B------:R-:W-:Y:S01]  /*57d0*/  FFMA.FTZ R113, R114, R222.reuse, -R113 ;  /* 0x000000de72717223 */ /* 0x080fe20000010871 */
[----:B------:R-:W-:Y:S01]  /*57e0*/  FFMA.FTZ R13, R226, UR29, R6 ;  /* 0x0000001de20d7c23 */ /* 0x000fe20008010006 */
[----:B------:R-:W-:Y:S01]  /*57f0*/  FMUL.FTZ R114, R222, UR30 ;  /* 0x0000001ede727c20 */ /* 0x000fe20008410000 */
[----:B------:R-:W-:Y:S01]  /*5800*/  FMUL.FTZ R6, R29, R222 ;  /* 0x000000de1d067220 */ /* 0x000fe20000410000 */
[----:B------:R-:W-:Y:S01]  /*5810*/  FADD.FTZ R222, R186, R113 ;  /* 0x00000071bade7221 */ /* 0x000fe20000010000 */
[----:B------:R-:W-:Y:S01]  /*5820*/  FADD.FTZ R218, R181, R190 ;  /* 0x000000beb5da7221 */ /* 0x000fe20000010000 */
[-C--:B------:R-:W-:Y:S01]  /*5830*/  FFMA.FTZ R109, R188, R237.reuse, R111 ;  /* 0x000000edbc6d7223 */ /* 0x080fe2000001006f */
[----:B------:R-:W-:Y:S01]  /*5840*/  FFMA.FTZ R9, R224, UR29, -R9 ;  /* 0x0000001de0097c23 */ /* 0x000fe20008010809 */
[C---:B------:R-:W-:Y:S01]  /*5850*/  FMUL.FTZ R111, R115.reuse, R222 ;  /* 0x000000de736f7220 */ /* 0x040fe20000410000 */
[----:B------:R-:W-:Y:S01]  /*5860*/  FMUL.FTZ R115, R115, R218 ;  /* 0x000000da73737220 */ /* 0x000fe20000410000 */
[----:B------:R-:W-:Y:S01]  /*5870*/  FMUL.FTZ R113, R222, UR30 ;  /* 0x0000001ede717c20 */ /* 0x000fe20008410000 */
[----:B------:R-:W-:Y:S01]  /*5880*/  FMUL.FTZ R190, R183, R222 ;  /* 0x000000deb7be7220 */ /* 0x000fe20000410000 */
[C---:B------:R-:W-:Y:S01]  /*5890*/  FFMA.FTZ R186, R116.reuse, R218, R111 ;  /* 0x000000da74ba7223 */ /* 0x040fe2000001006f */
[----:B------:R-:W-:Y:S01]  /*58a0*/  FFMA.FTZ R115, R116, R222, -R115 ;  /* 0x000000de74737223 */ /* 0x000fe20000010873 */
[----:B------:R-:W-:Y:S01]  /*58b0*/  FMUL.FTZ R214, R22, R218 ;  /* 0x000000da16d67220 */ /* 0x000fe20000410000 */
[----:B------:R-:W-:Y:S01]  /*58c0*/  FMUL.FTZ R7, R21, R224 ;  /* 0x000000e015077220 */ /* 0x000fe20000410000 */
[----:B------:R-:W-:Y:S01]  /*58d0*/  FADD.FTZ R226, R155, R186 ;  /* 0x000000ba9be27221 */ /* 0x000fe20000010000 */
[----:B------:R-:W-:Y:S01]  /*58e0*/  FADD.FTZ R228, R168, R115 ;  /* 0x00000073a8e47221 */ /* 0x000fe20000010000 */
[C---:B------:R-:W-:Y:S01]  /*58f0*/  FFMA.FTZ R168, R218.reuse, UR29, R113 ;  /* 0x0000001ddaa87c23 */ /* 0x040fe20008010071 */
[----:B------:R-:W-:Y:S01]  /*5900*/  FMUL.FTZ R111, R218, UR30 ;  /* 0x0000001eda6f7c20 */ /* 0x000fe20008410000 */
[----:B------:R-:W-:Y:S01]  /*5910*/  FFMA.FTZ R116, R153, R218, R190 ;  /* 0x000000da99747223 */ /* 0x000fe200000100be */
[C---:B------:R-:W-:Y:S01]  /*5920*/  FMUL.FTZ R113, R117.reuse, R228 ;  /* 0x000000e475717220 */ /* 0x040fe20000410000 */
[----:B------:R-:W-:Y:S01]  /*5930*/  FMUL.FTZ R117, R117, R226 ;  /* 0x000000e275757220 */ /* 0x000fe20000410000 */
[----:B------:R-:W-:Y:S01]  /*5940*/  FMUL.FTZ R186, R185, R228 ;  /* 0x000000e4b9ba7220 */ /* 0x000fe20000410000 */
[----:B------:R-:W-:Y:S01]  /*5950*/  FMUL.FTZ R153, R69, R214 ;  /* 0x000000d645997220 */ /* 0x000fe20000410000 */
[C---:B------:R-:W-:Y:S01]  /*5960*/  FFMA.FTZ R113, R118.reuse, R226, R113 ;  /* 0x000000e276717223 */ /* 0x040fe20000010071 */
[----:B------:R-:W-:Y:S01]  /*5970*/  FFMA.FTZ R224, R118, R228, -R117 ;  /* 0x000000e476e07223 */ /* 0x000fe20000010875 */
[----:B------:R-:W-:Y:S01]  /*5980*/  FFMA.FTZ R118, R19, R226, R186 ;  /* 0x000000e213767223 */ /* 0x000fe200000100ba */
[----:B------:R-:W-:Y:S01]  /*5990*/  FMUL.FTZ R19, R228, UR30 ;  /* 0x0000001ee4137c20 */ /* 0x000fe20008410000 */
[----:B------:R-:W-:Y:S01]  /*59a0*/  FFMA.FTZ R111, R222, UR29, -R111 ;  /* 0x0000001dde6f7c23 */ /* 0x000fe2000801086f */
[----:B------:R-:W-:Y:S01]  /*59b0*/  FMUL.FTZ R190, R22, R222 ;  /* 0x000000de16be7220 */ /* 0x000fe20000410000 */
[----:B------:R-:W-:Y:S01]  /*59c0*/  FMUL.FTZ R115, R226, UR30 ;  /* 0x0000001ee2737c20 */ /* 0x000fe20008410000 */
[----:B------:R-:W-:Y:S01]  /*59d0*/  FMUL.FTZ R222, R30, R226 ;  /* 0x000000e21ede7220 */ /* 0x000fe20000410000 */
[----:B------:R-:W-:Y:S01]  /*59e0*/  FFMA.FTZ R19, R226, UR29, R19 ;  /* 0x0000001de2137c23 */ /* 0x000fe20008010013 */
[----:B------:R0:W-:Y:S01]  /*59f0*/  STS [R4+0x8a8], R153 ;  /* 0x0008a89904007388 */ /* 0x0001e20000000800 */
[----:B------:R-:W-:Y:S01]  /*5a00*/  FADD.FTZ R226, R169, R224 ;  /* 0x000000e0a9e27221 */ /* 0x000fe20000010000 */
[----:B------:R-:W-:Y:S01]  /*5a10*/  FFMA.FTZ R186, R228, UR29, -R115 ;  /* 0x0000001de4ba7c23 */ /* 0x000fe20008010873 */
[----:B------:R-:W-:Y:S01]  /*5a20*/  FMUL.FTZ R117, R93, R222 ;  /* 0x000000de5d757220 */ /* 0x000fe20000410000 */
[----:B------:R-:W-:Y:S01]  /*5a30*/  FMUL.FTZ R218, R30, R228 ;  /* 0x000000e41eda7220 */ /* 0x000fe20000410000 */
[-C--:B------:R-:W-:Y:S01]  /*5a40*/  FMUL.FTZ R115, R182, R226.reuse ;  /* 0x000000e2b6737220 */ /* 0x080fe20000410000 */
[----:B------:R-:W-:Y:S01]  /*5a50*/  FMUL.FTZ R224, R23, R226 ;  /* 0x000000e217e07220 */ /* 0x000fe20000410000 */
[----:B------:R-:W-:Y:S01]  /*5a60*/  FMUL.FTZ R155, R69, R190 ;  /* 0x000000be459b7220 */ /* 0x000fe20000410000 */
[----:B------:R1:W-:Y:S01]  /*5a70*/  STS [R4+0x8a0], R117 ;  /* 0x0008a07504007388 */ /* 0x0003e20000000800 */
[----:B------:R-:W-:Y:S01]  /*5a80*/  FMUL.FTZ R188, R29, R237 ;  /* 0x000000ed1dbc7220 */ /* 0x000fe20000410000 */
[----:B0-----:R-:W-:Y:S01]  /*5a90*/  FADD.FTZ R153, R156, R113 ;  /* 0x000000719c997221 */ /* 0x001fe20000010000 */
[C---:B------:R-:W-:Y:S01]  /*5aa0*/  FMUL.FTZ R113, R119.reuse, R226 ;  /* 0x000000e277717220 */ /* 0x040fe20000410000 */
[C---:B------:R-:W-:Y:S01]  /*5ab0*/  FMUL.FTZ R181, R94.reuse, R6 ;  /* 0x000000065eb57220 */ /* 0x040fe20000410000 */
[----:B------:R-:W-:Y:S01]  /*5ac0*/  FMUL.FTZ R213, R94, R188 ;  /* 0x000000bc5ed57220 */ /* 0x000fe20000410000 */
[-C--:B------:R-:W-:Y:S01]  /*5ad0*/  FMUL.FTZ R119, R119, R153.reuse ;  /* 0x0000009977777220 */ /* 0x080fe20000410000 */
[-C--:B------:R-:W-:Y:S01]  /*5ae0*/  FFMA.FTZ R156, R120, R153.reuse, R113 ;  /* 0x00000099789c7223 */ /* 0x080fe20000010071 */
[----:B------:R-:W-:Y:S01]  /*5af0*/  FMUL.FTZ R113, R153, UR30 ;  /* 0x0000001e99717c20 */ /* 0x000fe20008410000 */
[----:B------:R-:W-:Y:S01]  /*5b00*/  FFMA.FTZ R115, R16, R153, R115 ;  /* 0x0000009910737223 */ /* 0x000fe20000010073 */
[----:B------:R-:W-:Y:S01]  /*5b10*/  FFMA.FTZ R119, R120, R226, -R119 ;  /* 0x000000e278777223 */ /* 0x000fe20000010877 */
[----:B------:R-:W-:Y:S01]  /*5b20*/  FADD.FTZ R157, R157, R156 ;  /* 0x0000009c9d9d7221 */ /* 0x000fe20000010000 */
[C---:B------:R-:W-:Y:S01]  /*5b30*/  FFMA.FTZ R120, R226.reuse, UR29, -R113 ;  /* 0x0000001de2787c23 */ /* 0x040fe20008010871 */
[----:B------:R-:W-:Y:S01]  /*5b40*/  FMUL.FTZ R16, R226, UR30 ;  /* 0x0000001ee2107c20 */ /* 0x000fe20008410000 */
[----:B------:R-:W-:Y:S01]  /*5b50*/  FADD.FTZ R170, R170, R119 ;  /* 0x00000077aaaa7221 */ /* 0x000fe20000010000 */
[----:B------:R-:W-:Y:S01]  /*5b60*/  FFMA.FTZ R56, R23, R115, R56 ;  /* 0x0000007317387223 */ /* 0x000fe20000010038 */
[----:B------:R-:W-:Y:S01]  /*5b70*/  FMUL.FTZ R120, R217, R120 ;  /* 0x00000078d9787220 */ /* 0x000fe20000410000 */
[----:B------:R-:W-:Y:S01]  /*5b80*/  FFMA.FTZ R16, R153, UR29, R16 ;  /* 0x0000001d99107c23 */ /* 0x000fe20008010010 */
[C---:B------:R-:W-:Y:S01]  /*5b90*/  FMUL.FTZ R113, R121.reuse, R170 ;  /* 0x000000aa79717220 */ /* 0x040fe20000410000 */
[----:B------:R-:W-:Y:S01]  /*5ba0*/  FMUL.FTZ R121, R121, R157 ;  /* 0x0000009d79797220 */ /* 0x000fe20000410000 */
[----:B------:R-:W-:Y:S01]  /*5bb0*/  FMUL.FTZ R182, R23, R153 ;  /* 0x0000009917b67220 */ /* 0x000fe20000410000 */
[----:B-1----:R-:W-:Y:S01]  /*5bc0*/  FFMA.FTZ R117, R219, R16, R120 ;  /* 0x00000010db757223 */ /* 0x002fe20000010078 */
[C---:B------:R-:W-:Y:S01]  /*5bd0*/  FFMA.FTZ R113, R122.reuse, R157, R113 ;  /* 0x0000009d7a717223 */ /* 0x040fe20000010071 */
[-C--:B------:R-:W-:Y:S01]  /*5be0*/  FFMA.FTZ R122, R122, R170.reuse, -R121 ;  /* 0x000000aa7a7a7223 */ /* 0x080fe20000010879 */
[----:B------:R-:W-:Y:S01]  /*5bf0*/  FMUL.FTZ R121, R31, R170 ;  /* 0x000000aa1f797220 */ /* 0x000fe20000410000 */
[----:B------:R-:W-:Y:S01]  /*5c00*/  FMUL.FTZ R16, R217, R224 ;  /* 0x000000e0d9107220 */ /* 0x000fe20000410000 */
[----:B------:R-:W-:Y:S01]  /*5c10*/  FADD.FTZ R158, R158, R113 ;  /* 0x000000719e9e7221 */ /* 0x000fe20000010000 */
[----:B------:R-:W-:Y:S01]  /*5c20*/  FADD.FTZ R171, R171, R122 ;  /* 0x0000007aabab7221 */ /* 0x000fe20000010000 */
[C---:B------:R-:W-:Y:S01]  /*5c30*/  FFMA.FTZ R113, R72.reuse, R115, R117 ;  /* 0x0000007348717223 */ /* 0x040fe20000010075 */
[----:B------:R-:W-:Y:S01]  /*5c40*/  FMUL.FTZ R117, R31, R157 ;  /* 0x0000009d1f757220 */ /* 0x000fe20000410000 */
[C---:B------:R-:W-:Y:S01]  /*5c50*/  FMUL.FTZ R120, R123.reuse, R158 ;  /* 0x0000009e7b787220 */ /* 0x040fe20000410000 */
[----:B------:R-:W-:Y:S01]  /*5c60*/  FMUL.FTZ R115, R123, R171 ;  /* 0x000000ab7b737220 */ /* 0x000fe20000410000 */
[C---:B------:R-:W-:Y:S01]  /*5c70*/  FMUL.FTZ R119, R193.reuse, R121 ;  /* 0x00000079c1777220 */ /* 0x040fe20000410000 */
[----:B------:R-:W-:Y:S01]  /*5c80*/  FMUL.FTZ R123, R193, R117 ;  /* 0x00000075c17b7220 */ /* 0x000fe20000410000 */
[----:B------:R-:W-:Y:S01]  /*5c90*/  FMUL.FTZ R153, R72, R182 ;  /* 0x000000b648997220 */ /* 0x000fe20000410000 */
[C---:B------:R-:W-:Y:S01]  /*5ca0*/  FFMA.FTZ R122, R124.reuse, R158, R115 ;  /* 0x0000009e7c7a7223 */ /* 0x040fe20000010073 */
[----:B------:R-:W-:Y:S01]  /*5cb0*/  FFMA.FTZ R115, R124, R171, -R120 ;  /* 0x000000ab7c737223 */ /* 0x000fe20000010878 */
[-C--:B------:R-:W-:Y:S01]  /*5cc0*/  FFMA.FTZ R120, R194, R117.reuse, R119 ;  /* 0x00000075c2787223 */ /* 0x080fe20000010077 */
        /* <DEDUP_REMOVED lines=8> */
[----:B------:R-:W-:Y:S01]  /*5d50*/  FMUL.FTZ R119, R96, R121 ;  /* 0x0000007960777220 */ /* 0x000fe20000410000 */
[C---:B------:R-:W-:Y:S01]  /*5d60*/  FFMA.FTZ R124, R126.reuse, R172, -R115 ;  /* 0x000000ac7e7c7223 */ /* 0x040fe20000010873 */
[----:B------:R-:W-:Y:S01]  /*5d70*/  FFMA.FTZ R115, R126, R159, R122 ;  /* 0x0000009f7e737223 */ /* 0x000fe2000001007a */
[----:B------:R-:W-:Y:S01]  /*5d80*/  FFMA.FTZ R121, R194, R121, -R123 ;  /* 0x00000079c2797223 */ /* 0x000fe2000001087b */
[----:B------:R0:W-:Y:S01]  /*5d90*/  STS [R4+0x890], R117 ;  /* 0x0008907504007388 */ /* 0x0001e20000000800 */
[----:B------:R-:W-:Y:S01]  /*5da0*/  FADD.FTZ R173, R173, R124 ;  /* 0x0000007cadad7221 */ /* 0x000fe20000010000 */
[----:B------:R-:W-:Y:S01]  /*5db0*/  FADD.FTZ R160, R160, R115 ;  /* 0x00000073a0a07221 */ /* 0x000fe20000010000 */
[C---:B------:R-:W-:Y:S01]  /*5dc0*/  FMUL.FTZ R123, R191.reuse, R218 ;  /* 0x000000dabf7b7220 */ /* 0x040fe20000410000 */
[----:B------:R-:W-:Y:S01]  /*5dd0*/  FMUL.FTZ R125, R191, R222 ;  /* 0x000000debf7d7220 */ /* 0x000fe20000410000 */
[CC--:B------:R-:W-:Y:S01]  /*5de0*/  FMUL.FTZ R115, R127.reuse, R173.reuse ;  /* 0x000000ad7f737220 */ /* 0x0c0fe20000410000 */
[----:B------:R-:W-:Y:S01]  /*5df0*/  FMUL.FTZ R124, R127, R160 ;  /* 0x000000a07f7c7220 */ /* 0x000fe20000410000 */
[----:B------:R-:W-:Y:S01]  /*5e00*/  FMUL.FTZ R156, R24, R158 ;  /* 0x0000009e189c7220 */ /* 0x000fe20000410000 */
[----:B------:R-:W-:Y:S01]  /*5e10*/  FFMA.FTZ R122, R192, R222, R123 ;  /* 0x000000dec07a7223 */ /* 0x000fe2000001007b */
[C---:B------:R-:W-:Y:S01]  /*5e20*/  FFMA.FTZ R126, R128.reuse, R160, R115 ;  /* 0x000000a0807e7223 */ /* 0x040fe20000010073 */
[----:B------:R-:W-:Y:S01]  /*5e30*/  FFMA.FTZ R115, R128, R173, -R124 ;  /* 0x000000ad80737223 */ /* 0x000fe2000001087c */
[----:B0-----:R-:W-:Y:S01]  /*5e40*/  FMUL.FTZ R117, R195, R182 ;  /* 0x000000b6c3757220 */ /* 0x001fe20000410000 */
[----:B------:R-:W-:Y:S01]  /*5e50*/  FFMA.FTZ R123, R192, R218, -R125 ;  /* 0x000000dac07b7223 */ /* 0x000fe2000001087d */
[----:B------:R-:W-:Y:S01]  /*5e60*/  FADD.FTZ R161, R161, R126 ;  /* 0x0000007ea1a17221 */ /* 0x000fe20000010000 */
        /* <DEDUP_REMOVED lines=9> */
[-C--:B------:R-:W-:Y:S01]  /*5f00*/  FMUL.FTZ R127, R216, R214.reuse ;  /* 0x000000d6d87f7220 */ /* 0x080fe20000410000 */
        /* <DEDUP_REMOVED lines=8> */
[----:B------:R-:W-:Y:S01]  /*5f90*/  FFMA.FTZ R190, R215, R190, -R127 ;  /* 0x000000bed7be7223 */ /* 0x000fe2000001087f */
        /* <DEDUP_REMOVED lines=8> */
[CC--:B------:R-:W-:Y:S01]  /*6020*/  FMUL.FTZ R115, R133.reuse, R163.reuse ;  /* 0x000000a385737220 */ /* 0x0c0fe20000410000 */
[----:B------:R-:W-:Y:S01]  /*6030*/  FMUL.FTZ R128, R133, R176 ;  /* 0x000000b085807220 */ /* 0x000fe20000410000 */
[-C--:B------:R-:W-:Y:S01]  /*6040*/  FFMA.FTZ R126, R198, R130.reuse, R117 ;  /* 0x00000082c67e7223 */ /* 0x080fe20000010075 */
[----:B------:R-:W-:Y:S01]  /*6050*/  FMUL.FTZ R117, R95, R130 ;  /* 0x000000825f757220 */ /* 0x000fe20000410000 */
[C---:B------:R-:W-:Y:S01]  /*6060*/  FFMA.FTZ R130, R134.reuse, R176, -R115 ;  /* 0x000000b086827223 */ /* 0x040fe20000010873 */
[----:B------:R-:W-:Y:S01]  /*6070*/  FFMA.FTZ R115, R134, R163, R128 ;  /* 0x000000a386737223 */ /* 0x000fe20000010080 */
[----:B-1----:R-:W-:Y:S01]  /*6080*/  FMUL.FTZ R119, R71, R182 ;  /* 0x000000b647777220 */ /* 0x002fe20000410000 */
        /* <DEDUP_REMOVED lines=14> */
[----:B0-----:R-:W-:Y:S01]  /*6170*/  FMUL.FTZ R119, R95, R156 ;  /* 0x0000009c5f777220 */ /* 0x001fe20000410000 */
[----:B------:R-:W-:Y:S01]  /*6180*/  FADD.FTZ R178, R178, R115 ;  /* 0x00000073b2b27221 */ /* 0x000fe20000010000 */
[----:B------:R-:W-:Y:S01]  /*6190*/  FMUL.FTZ R133, R33, R161 ;  /* 0x000000a121857220 */ /* 0x000fe20000410000 */
[----:B------:R-:W-:Y:S01]  /*61a0*/  FMUL.FTZ R115, R137, R165 ;  /* 0x000000a589737220 */ /* 0x000fe20000410000 */
[----:B-1----:R-:W-:Y:S01]  /*61b0*/  FMUL.FTZ R117, R25, R160 ;  /* 0x000000a019757220 */ /* 0x002fe20000410000 */
[----:B------:R0:W-:Y:S01]  /*61c0*/  STS [R4+0x884], R119 ;  /* 0x0008847704007388 */ /* 0x0001e20000000800 */
[-C--:B------:R-:W-:Y:S01]  /*61d0*/  FMUL.FTZ R130, R137, R178.reuse ;  /* 0x000000b289827220 */ /* 0x080fe20000410000 */
[C---:B------:R-:W-:Y:S01]  /*61e0*/  FFMA.FTZ R132, R138.reuse, R178, -R115 ;  /* 0x000000b28a847223 */ /* 0x040fe20000010873 */
[----:B------:R-:W-:Y:S01]  /*61f0*/  FMUL.FTZ R131, R199, R117 ;  /* 0x00000075c7837220 */ /* 0x000fe20000410000 */
[----:B------:R1:W-:Y:S01]  /*6200*/  STS [R4+0x8ac], R155 ;  /* 0x0008ac9b04007388 */ /* 0x0003e20000000800 */
[----:B------:R-:W-:Y:S01]  /*6210*/  FFMA.FTZ R115, R138, R165, R130 ;  /* 0x000000a58a737223 */ /* 0x000fe20000010082 */
[----:B------:R-:W-:Y:S01]  /*6220*/  FMUL.FTZ R130, R220, R5 ;  /* 0x00000005dc827220 */ /* 0x000fe20000410000 */
[----:B------:R-:W-:Y:S01]  /*6230*/  FADD.FTZ R179, R179, R132 ;  /* 0x00000084b3b37221 */ /* 0x000fe20000010000 */
[----:B------:R-:W-:Y:S01]  /*6240*/  FMUL.FTZ R135, R33, R174 ;  /* 0x000000ae21877220 */ /* 0x000fe20000410000 */
[----:B------:R-:W-:Y:S01]  /*6250*/  FADD.FTZ R115, R166, R115 ;  /* 0x00000073a6737221 */ /* 0x000fe20000010000 */
[----:B0-----:R-:W-:Y:S01]  /*6260*/  FMUL.FTZ R119, R199, R129 ;  /* 0x00000081c7777220 */ /* 0x001fe20000410000 */
[----:B------:R-:W-:Y:S01]  /*6270*/  FMUL.FTZ R132, R201, R133 ;  /* 0x00000085c9847220 */ /* 0x000fe20000410000 */
[----:B------:R-:W-:Y:S01]  /*6280*/  FMUL.FTZ R233, R70, R5 ;  /* 0x0000000546e97220 */ /* 0x000fe20000410000 */
[----:B------:R0:W-:Y:S01]  /*6290*/  STS [R4+0x898], R153 ;  /* 0x0008989904007388 */ /* 0x0001e20000000800 */
[-C--:B------:R-:W-:Y:S01]  /*62a0*/  FFMA.FTZ R128, R200, R117.reuse, R119 ;  /* 0x00000075c8807223 */ /* 0x080fe20000010077 */
[C---:B------:R-:W-:Y:S01]  /*62b0*/  FMUL.FTZ R117, R74.reuse, R117 ;  /* 0x000000754a757220 */ /* 0x040fe20000410000 */
[-C--:B------:R-:W-:Y:S01]  /*62c0*/  FMUL.FTZ R119, R74, R129.reuse ;  /* 0x000000814a777220 */ /* 0x080fe20000410000 */
[----:B------:R-:W-:Y:S01]  /*62d0*/  FFMA.FTZ R129, R200, R129, -R131 ;  /* 0x00000081c8817223 */ /* 0x000fe20000010883 */
[----:B------:R-:W-:Y:S01]  /*62e0*/  FMUL.FTZ R131, R220, R7 ;  /* 0x00000007dc837220 */ /* 0x000fe20000410000 */
[----:B-1----:R-:W-:Y:S01]  /*62f0*/  FMUL.FTZ R155, R93, R218 ;  /* 0x000000da5d9b7220 */ /* 0x002fe20000410000 */
[----:B------:R1:W-:Y:S01]  /*6300*/  STS [R4+0x878], R117 ;  /* 0x0008787504007388 */ /* 0x0003e20000000800 */
[----:B------:R-:W-:Y:S01]  /*6310*/  FMUL.FTZ R136, R28, R115 ;  /* 0x000000731c887220 */ /* 0x000fe20000410000 */
[----:B------:R-:W-:Y:S01]  /*6320*/  FFMA.FTZ R5, R8, R5, R131 ;  /* 0x0000000508057223 */ /* 0x000fe20000010083 */
[----:B------:R-:W-:Y:S01]  /*6330*/  FMUL.FTZ R131, R201, R135 ;  /* 0x00000087c9837220 */ /* 0x000fe20000410000 */
[----:B------:R2:W-:Y:S01]  /*6340*/  STS [R4+0x87c], R119 ;  /* 0x00087c7704007388 */ /* 0x0005e20000000800 */
[----:B0-----:R-:W-:Y:S01]  /*6350*/  FMUL.FTZ R153, R98, R133 ;  /* 0x0000008562997220 */ /* 0x001fe20000410000 */
[----:B------:R-:W-:Y:S01]  /*6360*/  FMUL.FTZ R134, R28, R179 ;  /* 0x000000b31c867220 */ /* 0x000fe20000410000 */
[----:B------:R-:W-:Y:S01]  /*6370*/  FFMA.FTZ R131, R202, R133, R131 ;  /* 0x00000085ca837223 */ /* 0x000fe20000010083 */
[----:B------:R0:W-:Y:S01]  /*6380*/  STS [R4+0x8a4], R155 ;  /* 0x0008a49b04007388 */ /* 0x0001e20000000800 */
[----:B------:R-:W-:Y:S01]  /*6390*/  FMUL.FTZ R137, R211, R136 ;  /* 0x00000088d3897220 */ /* 0x000fe20000410000 */
[----:B-1----:R-:W-:Y:S01]  /*63a0*/  FFMA.FTZ R117, R8, R7, -R130 ;  /* 0x0000000708757223 */ /* 0x002fe20000010882 */
[C---:B------:R-:W-:Y:S01]  /*63b0*/  FMUL.FTZ R7, R140.reuse, R179 ;  /* 0x000000b38c077220 */ /* 0x040fe20000410000 */
[----:B------:R-:W-:Y:S01]  /*63c0*/  FMUL.FTZ R140, R140, R115 ;  /* 0x000000738c8c7220 */ /* 0x000fe20000410000 */
[----:B------:R-:W-:Y:S01]  /*63d0*/  STS [R4+0x870], R153 ;  /* 0x0008709904007388 */ /* 0x000fe20000000800 */
[----:B------:R-:W-:Y:S01]  /*63e0*/  FMUL.FTZ R169, R27, R177 ;  /* 0x000000b11ba97220 */ /* 0x000fe20000410000 */
[C---:B------:R-:W-:Y:S01]  /*63f0*/  FFMA.FTZ R130, R142.reuse, R115, R7 ;  /* 0x000000738e827223 */ /* 0x040fe20000010007 */
[----:B--2---:R-:W-:Y:S01]  /*6400*/  FFMA.FTZ R119, R142, R179, -R140 ;  /* 0x000000b38e777223 */ /* 0x004fe2000001088c */
[----:B------:R-:W-:Y:S01]  /*6410*/  FFMA.FTZ R7, R202, R135, -R132 ;  /* 0x00000087ca077223 */ /* 0x000fe20000010884 */
[----:B0-----:R-:W-:Y:S01]  /*6420*/  FMUL.FTZ R155, R72, R224 ;  /* 0x000000e0489b7220 */ /* 0x001fe20000410000 */
[----:B------:R-:W-:Y:S01]  /*6430*/  FADD.FTZ R167, R167, R130 ;  /* 0x00000082a7a77221 */ /* 0x000fe20000010000 */
[----:B------:R-:W-:Y:S01]  /*6440*/  FADD.FTZ R119, R180, R119 ;  /* 0x00000077b4777221 */ /* 0x000fe20000010000 */
[----:B------:R-:W-:Y:S01]  /*6450*/  FFMA.FTZ R140, R212, R134, -R137 ;  /* 0x00000086d48c7223 */ /* 0x000fe20000010889 */
[----:B------:R0:W-:Y:S01]  /*6460*/  STS [R4+0x8b4], R181 ;  /* 0x0008b4b504007388 */ /* 0x0001e20000000800 */
[C---:B------:R-:W-:Y:S01]  /*6470*/  FMUL.FTZ R132, R36.reuse, R167 ;  /* 0x000000a724847220 */ /* 0x040fe20000410000 */
[----:B------:R-:W-:Y:S01]  /*6480*/  FMUL.FTZ R130, R36, R119 ;  /* 0x0000007724827220 */ /* 0x000fe20000410000 */
[----:B------:R-:W-:Y:S01]  /*6490*/  FFMA.FTZ R127, R198, R156, -R127 ;  /* 0x0000009cc67f7223 */ /* 0x000fe2000001087f */
[----:B------:R1:W-:Y:S01]  /*64a0*/  STS [R4+0x89c], R155 ;  /* 0x00089c9b04007388 */ /* 0x0003e20000000800 */
[C---:B------:R-:W-:Y:S01]  /*64b0*/  FMUL.FTZ R133, R187.reuse, R132 ;  /* 0x00000084bb857220 */ /* 0x040fe20000410000 */
[----:B------:R-:W-:Y:S01]  /*64c0*/  FMUL.FTZ R138, R187, R130 ;  /* 0x00000082bb8a7220 */ /* 0x000fe20000410000 */
[----:B------:R-:W-:Y:S01]  /*64d0*/  FMUL.FTZ R156, R34, R176 ;  /* 0x000000b0229c7220 */ /* 0x000fe20000410000 */
[C---:B------:R-:W-:Y:S01]  /*64e0*/  FMUL.FTZ R166, R26.reuse, R162 ;  /* 0x000000a21aa67220 */ /* 0x040fe20000410000 */
[C---:B------:R-:W-:Y:S01]  /*64f0*/  FFMA.FTZ R133, R189.reuse, R130, -R133 ;  /* 0x00000082bd857223 */ /* 0x040fe20000010885 */
[----:B------:R-:W-:Y:S01]  /*6500*/  FFMA.FTZ R138, R189, R132, R138 ;  /* 0x00000084bd8a7223 */ /* 0x000fe2000001008a */
[----:B0-----:R-:W-:Y:S01]  /*6510*/  FMUL.FTZ R181, R207, R169 ;  /* 0x000000a9cfb57220 */ /* 0x001fe20000410000 */
[----:B------:R-:W-:Y:S01]  /*6520*/  FMUL.FTZ R180, R26, R175 ;  /* 0x000000af1ab47220 */ /* 0x000fe20000410000 */
[----:B------:R-:W-:Y:S01]  /*6530*/  FADD.FTZ R137, RZ, R133 ;  /* 0x00000085ff897221 */ /* 0x000fe20000010000 */
[----:B-1----:R-:W-:Y:S01]  /*6540*/  FMUL.FTZ R155, R98, R135 ;  /* 0x00000087629b7220 */ /* 0x002fe20000410000 */
[----:B------:R-:W-:Y:S01]  /*6550*/  FMUL.FTZ R135, R211, R134 ;  /* 0x00000086d3877220 */ /* 0x000fe20000410000 */
[----:B------:R-:W-:Y:S01]  /*6560*/  FADD.FTZ R138, RZ, R138 ;  /* 0x0000008aff8a7221 */ /* 0x000fe20000010000 */
[----:B------:R-:W-:Y:S01]  /*6570*/  FMUL.FTZ R133, R35, R178 ;  /* 0x000000b223857220 */ /* 0x000fe20000410000 */
[----:B------:R-:W-:Y:S01]  /*6580*/  FADD.FTZ R137, R137, R140 ;  /* 0x0000008c89897221 */ /* 0x000fe20000010000 */
[----:B------:R-:W-:Y:S01]  /*6590*/  FFMA.FTZ R153, R212, R136, R135 ;  /* 0x00000088d4997223 */ /* 0x000fe20000010087 */
[----:B------:R-:W-:Y:S01]  /*65a0*/  FMUL.FTZ R135, R35, R165 ;  /* 0x000000a523877220 */ /* 0x000fe20000410000 */
[----:B------:R0:W-:Y:S01]  /*65b0*/  STS [R4+0x874], R155 ;  /* 0x0008749b04007388 */ /* 0x0001e20000000800 */
        /* <DEDUP_REMOVED lines=8> */
[----:B------:R-:W-:Y:S01]  /*6640*/  FMUL.FTZ R135, R100, R135 ;  /* 0x0000008764877220 */ /* 0x000fe20000410000 */
[----:B0-----:R-:W-:Y:S01]  /*6650*/  FMUL.FTZ R155, R27, R164 ;  /* 0x000000a41b9b7220 */ /* 0x001fe20000410000 */
[----:B------:R-:W-:Y:S01]  /*6660*/  FADD.FTZ R138, R138, R153 ;  /* 0x000000998a8a7221 */ /* 0x000fe20000010000 */
[----:B------:R-:W-:Y:S01]  /*6670*/  FADD.FTZ R137, R137, R140 ;  /* 0x0000008c89897221 */ /* 0x000fe20000010000 */
[----:B------:R-:W-:Y:S01]  /*6680*/  FMUL.FTZ R140, R34, R163 ;  /* 0x000000a3228c7220 */ /* 0x000fe20000410000 */
[-C--:B------:R-:W-:Y:S01]  /*6690*/  FMUL.FTZ R142, R207, R155.reuse ;  /* 0x0000009bcf8e7220 */ /* 0x080fe20000410000 */
[-C--:B------:R-:W-:Y:S01]  /*66a0*/  FFMA.FTZ R181, R208, R155.reuse, R181 ;  /* 0x0000009bd0b57223 */ /* 0x080fe200000100b5 */
[C---:B------:R-:W-:Y:S01]  /*66b0*/  FMUL.FTZ R153, R205.reuse, R156 ;  /* 0x0000009ccd997220 */ /* 0x040fe20000410000 */
[----:B------:R-:W-:Y:S01]  /*66c0*/  FMUL.FTZ R155, R84, R155 ;  /* 0x0000009b549b7220 */ /* 0x000fe20000410000 */
[-C--:B------:R-:W-:Y:S01]  /*66d0*/  FFMA.FTZ R142, R208, R169.reuse, -R142 ;  /* 0x000000a9d08e7223 */ /* 0x080fe2000001088e */
[----:B------:R-:W-:Y:S01]  /*66e0*/  FADD.FTZ R138, R138, R181 ;  /* 0x000000b58a8a7221 */ /* 0x000fe20000010000 */
        /* <DEDUP_REMOVED lines=8> */
[----:B------:R-:W-:Y:S01]  /*6770*/  FADD.FTZ R137, R137, R142 ;  /* 0x0000008e89897221 */ /* 0x000fe20000010000 */
[C---:B------:R-:W-:Y:S01]  /*6780*/  FFMA.FTZ R142, R204.reuse, R180, -R183 ;  /* 0x000000b4cc8e7223 */ /* 0x040fe200000108b7 */
[----:B------:R-:W-:Y:S01]  /*6790*/  FFMA.FTZ R181, R204, R166, R181 ;  /* 0x000000a6ccb57223 */ /* 0x000fe200000100b5 */
[----:B------:R-:W-:Y:S01]  /*67a0*/  FMUL.FTZ R183, R79, R180 ;  /* 0x000000b44fb77220 */ /* 0x000fe20000410000 */
[----:B------:R-:W-:Y:S01]  /*67b0*/  FMUL.FTZ R133, R100, R133 ;  /* 0x0000008564857220 */ /* 0x000fe20000410000 */
        /* <DEDUP_REMOVED lines=21> */
[C---:B0-----:R-:W-:Y:S01]  /*6910*/  FMUL.FTZ R7, R99.reuse, R132 ;  /* 0x0000008463077220 */ /* 0x041fe20000410000 */
        /* <DEDUP_REMOVED lines=8> */
[----:B------:R-:W-:Y:S01]  /*69a0*/  LEA.HI R142, R129, R20, RZ, 0x1b ;  /* 0x00000014818e7211 */ /* 0x000fe200078fd8ff */
[----:B------:R-:W-:Y:S01]  /*69b0*/  STS [R4+0x858], R155 ;  /* 0x0008589b04007388 */ /* 0x000fe20000000800 */
[----:B------:R-:W-:Y:S01]  /*69c0*/  FADD.FTZ R123, R123, R190 ;  /* 0x000000be7b7b7221 */ /* 0x000fe20000010000 */
[----:B------:R-:W-:Y:S01]  /*69d0*/  FADD.FTZ R131, R131, R122 ;  /* 0x0000007a83837221 */ /* 0x000fe20000010000 */
[----:B------:R-:W-:Y:S01]  /*69e0*/  FMUL.FTZ R138, R160, UR30 ;  /* 0x0000001ea08a7c20 */ /* 0x000fe20008410000 */
[----:B------:R-:W-:Y:S01]  /*69f0*/  STS [R4+0x85c], R169 ;  /* 0x00085ca904007388 */ /* 0x000fe20000000800 */
[----:B------:R-:W-:Y:S01]  /*6a00*/  FADD.FTZ R16, R123, R6 ;  /* 0x000000067b107221 */ /* 0x000fe20000010000 */
[----:B------:R-:W-:Y:S01]  /*6a10*/  IADD3 R123, PT, PT, R20, 0x20, RZ ;  /* 0x00000020147b7810 */ /* 0x000fe20007ffe0ff */
[----:B------:R-:W-:Y:S01]  /*6a20*/  FADD.FTZ R131, R131, R214 ;  /* 0x000000d683837221 */ /* 0x000fe20000010000 */
[----:B------:R0:W-:Y:S01]  /*6a30*/  STS [R4+0x850], R135 ;  /* 0x0008508704007388 */ /* 0x0001e20000000800 */
[----:B------:R-:W-:Y:S01]  /*6a40*/  LEA R6, R37, -R10, 0x1 ;  /* 0x8000000a25067211 */ /* 0x000fe200078e08ff */
[----:B-1----:R-:W-:Y:S01]  /*6a50*/  FMUL.FTZ R153, R173, UR30 ;  /* 0x0000001ead997c20 */ /* 0x002fe20008410000 */
[-C--:B------:R-:W-:Y:S01]  /*6a60*/  LEA.HI R123, R123, R20.reuse, RZ, 0x1b ;  /* 0x000000147b7b7211 */ /* 0x080fe200078fd8ff */
[----:B------:R-:W-:Y:S01]  /*6a70*/  STS [R4+0x854], R133 ;  /* 0x0008548504007388 */ /* 0x000fe20000000800 */
[----:B------:R-:W-:Y:S01]  /*6a80*/  ISETP.GE.AND P1, PT, R6, 0x1, PT ;  /* 0x000000010600780c */ /* 0x000fe20003f26270 */
[----:B------:R-:W-:Y:S01]  /*6a90*/  FADD.FTZ R188, R131, R188 ;  /* 0x000000bc83bc7221 */ /* 0x000fe20000010000 */
[----:B------:R-:W-:Y:S01]  /*6aa0*/  LEA R123, R123, UR21, 0x2 ;  /* 0x000000157b7b7c11 */ /* 0x000fe2000f8e10ff */
[----:B------:R1:W-:Y:S01]  /*6ab0*/  STS [R4+0x848], R125 ;  /* 0x0008487d04007388 */ /* 0x0003e20000000800 */
[----:B------:R-:W-:Y:S01]  /*6ac0*/  FMUL.FTZ R132, R162, UR30 ;  /* 0x0000001ea2847c20 */ /* 0x000fe20008410000 */
[----:B0-----:R-:W-:Y:S01]  /*6ad0*/  FMUL.FTZ R135, R171, UR30 ;  /* 0x0000001eab877c20 */ /* 0x001fe20008410000 */
[----:B------:R-:W-:Y:S01]  /*6ae0*/  FMUL.FTZ R131, R175, UR30 ;  /* 0x0000001eaf837c20 */ /* 0x000fe20008410000 */
[----:B------:R-:W-:Y:S01]  /*6af0*/  STS [R4+0x84c], R127 ;  /* 0x00084c7f04007388 */ /* 0x000fe20000000800 */
[----:B------:R-:W-:Y:S01]  /*6b00*/  FMUL.FTZ R128, R164, UR30 ;  /* 0x0000001ea4807c20 */ /* 0x000fe20008410000 */
[----:B------:R-:W-:Y:S01]  /*6b10*/  FMUL.FTZ R129, R177, UR30 ;  /* 0x0000001eb1817c20 */ /* 0x000fe20008410000 */
[----:B------:R-:W-:Y:S01]  /*6b20*/  FMUL.FTZ R120, R115, UR30 ;  /* 0x0000001e73787c20 */ /* 0x000fe20008410000 */
[----:B------:R0:W-:Y:S01]  /*6b30*/  STS [R4+0x840], R7 ;  /* 0x0008400704007388 */ /* 0x0001e20000000800 */
[----:B------:R-:W-:Y:S01]  /*6b40*/  FMUL.FTZ R122, R167, UR30 ;  /* 0x0000001ea77a7c20 */ /* 0x000fe20008410000 */
[C---:B-1----:R-:W-:Y:S01]  /*6b50*/  IADD3 R125, PT, PT, R20.reuse, 0x40, RZ ;  /* 0x00000040147d7810 */ /* 0x042fe20007ffe0ff */
[----:B------:R-:W-:Y:S01]  /*6b60*/  FMUL.FTZ R10, R119, UR30 ;  /* 0x0000001e770a7c20 */ /* 0x000fe20008410000 */
[----:B------:R1:W-:Y:S01]  /*6b70*/  STS [R4+0x844], R121 ;  /* 0x0008447904007388 */ /* 0x0003e20000000800 */
[----:B------:R-:W-:Y:S01]  /*6b80*/  FFMA.FTZ R114, R237, UR29, R114 ;  /* 0x0000001ded727c23 */ /* 0x000fe20008010072 */
[----:B------:R-:W-:Y:S01]  /*6b90*/  LEA.HI R125, R125, R20, RZ, 0x1b ;  /* 0x000000147d7d7211 */ /* 0x000fe200078fd8ff */
[----:B------:R-:W-:Y:S01]  /*6ba0*/  FFMA.FTZ R134, R171, UR29, -R134 ;  /* 0x0000001dab867c23 */ /* 0x000fe20008010886 */
[----:B------:R-:W-:Y:S01]  /*6bb0*/  BAR.SYNC.DEFER_BLOCKING 0x0 ;  /* 0x0000000000007b1d */ /* 0x000fe20000010000 */
[----:B------:R-:W-:Y:S01]  /*6bc0*/  IADD3 R181, PT, PT, R20, 0x80, RZ ;  /* 0x0000008014b57810 */ /* 0x000fe20007ffe0ff */
[----:B0-----:R-:W-:Y:S01]  /*6bd0*/  FMUL.FTZ R7, R157, UR30 ;  /* 0x0000001e9d077c20 */ /* 0x001fe20008410000 */
[----:B------:R-:W-:Y:S01]  /*6be0*/  LEA R156, R125, UR21, 0x2 ;  /* 0x000000157d9c7c11 */ /* 0x000fe2000f8e10ff */
[----:B------:R-:W-:Y:S01]  /*6bf0*/  FMUL.FTZ R125, R184, R170 ;  /* 0x000000aab87d7220 */ /* 0x000fe20000410000 */
[----:B------:R-:W-:Y:S01]  /*6c00*/  ISETP.GE.AND P2, PT, R6, 0x21, PT ;  /* 0x000000210600780c */ /* 0x000fe20003f46270 */
[----:B-1----:R-:W-:Y:S01]  /*6c10*/  FMUL.FTZ R4, R172, UR30 ;  /* 0x0000001eac047c20 */ /* 0x002fe20008410000 */
[C---:B------:R-:W-:Y:S01]  /*6c20*/  FFMA.FTZ R126, R170.reuse, UR29, -R7 ;  /* 0x0000001daa7e7c23 */ /* 0x040fe20008010807 */
[C---:B------:R-:W-:Y:S01]  /*6c30*/  FMUL.FTZ R7, R159.reuse, UR30 ;  /* 0x0000001e9f077c20 */ /* 0x040fe20008410000 */
[----:B------:R-:W-:Y:S01]  /*6c40*/  FMUL.FTZ R170, R170, UR30 ;  /* 0x0000001eaaaa7c20 */ /* 0x000fe20008410000 */
[----:B------:R-:W-:Y:S01]  /*6c50*/  FFMA.FTZ R137, R159, UR29, R4 ;  /* 0x0000001d9f897c23 */ /* 0x000fe20008010004 */
[----:B------:R-:W-:Y:S01]  /*6c60*/  FMUL.FTZ R4, R174, UR30 ;  /* 0x0000001eae047c20 */ /* 0x000fe20008410000 */
[----:B------:R-:W-:Y:S01]  /*6c70*/  FFMA.FTZ R136, R172, UR29, -R7 ;  /* 0x0000001dac887c23 */ /* 0x000fe20008010807 */
[C---:B------:R-:W-:Y:S01]  /*6c80*/  FMUL.FTZ R7, R161.reuse, UR30 ;  /* 0x0000001ea1077c20 */ /* 0x040fe20008410000 */
[----:B------:R-:W-:Y:S01]  /*6c90*/  ISETP.GE.AND P3, PT, R6, 0x41, PT ;  /* 0x000000410600780c */ /* 0x000fe20003f66270 */
        /* <DEDUP_REMOVED lines=8> */
[----:B------:R-:W-:Y:S01]  /*6d20*/  FMUL.FTZ R7, R165, UR30 ;  /* 0x0000001ea5077c20 */ /* 0x000fe20008410000 */
[----:B------:R0:W1:Y:S01]  /*6d30*/  LDS R169, [R123+0x8c0] ;  /* 0x0008c0007ba97984 */ /* 0x0000620000000800 */
[----:B------:R-:W-:Y:S01]  /*6d40*/  ISETP.GE.AND P5, PT, R6, 0x81, PT ;  /* 0x000000810600780c */ /* 0x000fe20003fa6270 */
[----:B------:R-:W-:Y:S01]  /*6d50*/  FFMA.FTZ R133, R157, UR29, R170 ;  /* 0x0000001d9d857c23 */ /* 0x000fe200080100aa */
[----:B------:R-:W-:Y:S01]  /*6d60*/  FFMA.FTZ R135, R158, UR29, R135 ;  /* 0x0000001d9e877c23 */ /* 0x000fe20008010087 */
[----:B------:R-:W-:Y:S01]  /*6d70*/  FFMA.FTZ R138, R173, UR29, -R138 ;  /* 0x0000001dad8a7c23 */ /* 0x000fe2000801088a */
[----:B------:R-:W-:Y:S01]  /*6d80*/  FFMA.FTZ R153, R160, UR29, R153 ;  /* 0x0000001da0997c23 */ /* 0x000fe20008010099 */
[----:B------:R-:W-:Y:S01]  /*6d90*/  FFMA.FTZ R132, R175, UR29, -R132 ;  /* 0x0000001daf847c23 */ /* 0x000fe20008010884 */
[----:B------:R-:W-:Y:S01]  /*6da0*/  FFMA.FTZ R131, R162, UR29, R131 ;  /* 0x0000001da2837c23 */ /* 0x000fe20008010083 */
[----:B0-----:R-:W-:Y:S01]  /*6db0*/  FFMA.FTZ R123, R165, UR29, R4 ;  /* 0x0000001da57b7c23 */ /* 0x001fe20008010004 */
[----:B------:R-:W-:Y:S01]  /*6dc0*/  FMUL.FTZ R4, R179, UR30 ;  /* 0x0000001eb3047c20 */ /* 0x000fe20008410000 */
        /* <DEDUP_REMOVED lines=12> */
.L_x_14512:
[----:B------:R-:W-:Y:S05]  /*6e90*/  BSYNC.RECONVERGENT B0 ;  /* 0x0000000000007941 */ /* 0x000fea0003800200 */
.L_x_14511:
[----:B------:R-:W-:Y:S04]  /*6ea0*/  BSSY.RECONVERGENT B0, `(.L_x_14513) ;  /* 0x0000003000007945 */ /* 0x000fe80003800200 */
[----:B------:R-:W-:Y:S05]  /*6eb0*/  @!P2 BRA `(.L_x_14514) ;  /* 0x000000000004a947 */ /* 0x000fea0003800000 */
[----:B-1----:R2:W-:Y:S02]  /*6ec0*/  REDG.E.ADD.F32.FTZ.RN.STRONG.GPU desc[UR22][R2.64+0x80], R169 ;  /* 0x000080a9020079a6 */ /* 0x0025e4000c12f316 */
.L_x_14514:
[----:B------:R-:W-:Y:S05]  /*6ed0*/  BSYNC.RECONVERGENT B0 ;  /* 0x0000000000007941 */ /* 0x000fea0003800200 */
.L_x_14513:
[----:B0-----:R0:W3:Y:S01]  /*6ee0*/  LDS R7, [R156+0x940] ;  /* 0x000940009c077984 */ /* 0x0010e20000000800 */
[----:B------:R-:W-:Y:S01]  /*6ef0*/  BSSY.RECONVERGENT B0, `(.L_x_14515) ;  /* 0x0000005000007945 */ /* 0x000fe20003800200 */
[----:B------:R-:W-:Y:S02]  /*6f00*/  LEA.HI R181, R181, R20, RZ, 0x1b ;  /* 0x00000014b5b57211 */ /* 0x000fe400078fd8ff */
[----:B------:R-:W-:Y:S01]  /*6f10*/  LEA R142, R142, UR21, 0x2 ;  /* 0x000000158e8e7c11 */ /* 0x000fe2000f8e10ff */
[----:B------:R-:W-:Y:S06]  /*6f20*/  @!P3 BRA `(.L_x_14516) ;  /* 0x000000000004b947 */ /* 0x000fec0003800000 */
[----:B---3--:R4:W-:Y:S02]  /*6f30*/  REDG.E.ADD.F32.FTZ.RN.STRONG.GPU desc[UR22][R2.64+0x100], R7 ;  /* 0x00010007020079a6 */ /* 0x0089e4000c12f316 */
.L_x_14516:
[----:B------:R-:W-:Y:S05]  /*6f40*/  BSYNC.RECONVERGENT B0 ;  /* 0x0000000000007941 */ /* 0x000fea0003800200 */
.L_x_14515:
[----:B---34-:R3:W4:Y:S01]  /*6f50*/  LDS R7, [R142+0x9c0] ;  /* 0x0009c0008e077984 */ /* 0x0187220000000800 */
[----:B------:R-:W-:Y:S01]  /*6f60*/  BSSY.RECONVERGENT B0, `(.L_x_14517) ;  /* 0x0000004000007945 */ /* 0x000fe20003800200 */
[----:B------:R-:W-:-:S03]  /*6f70*/  LEA R181, R181, UR21, 0x2 ;  /* 0x00000015b5b57c11 */ /* 0x000fc6000f8e10ff */
[----:B------:R-:W-:Y:S05]  /*6f80*/  @!P4 BRA `(.L_x_14518) ;  /* 0x000000000004c947 */ /* 0x000fea0003800000 */
[----:B----4-:R4:W-:Y:S02]  /*6f90*/  REDG.E.ADD.F32.FTZ.RN.STRONG.GPU desc[UR22][R2.64+0x180], R7 ;  /* 0x00018007020079a6 */ /* 0x0109e4000c12f316 */
.L_x_14518:
[----:B------:R-:W-:Y:S05]  /*6fa0*/  BSYNC.RECONVERGENT B0 ;  /* 0x0000000000007941 */ /* 0x000fea0003800200 */
.L_x_14517:
[----:B----4-:R4:W0:Y:S01]  /*6fb0*/  LDS R7, [R181+0xa40] ;  /* 0x000a4000b5077984 */ /* 0x0108220000000800 */
[----:B------:R-:W-:Y:S04]  /*6fc0*/  BSSY.RECONVERGENT B0, `(.L_x_14519) ;  /* 0x0000003000007945 */ /* 0x000fe80003800200 */
[----:B------:R-:W-:Y:S05]  /*6fd0*/  @!P5 BRA `(.L_x_14520) ;  /* 0x000000000004d947 */ /* 0x000fea0003800000 */
[----:B0-----:R0:W-:Y:S02]  /*6fe0*/  REDG.E.ADD.F32.FTZ.RN.STRONG.GPU desc[UR22][R2.64+0x200], R7 ;  /* 0x00020007020079a6 */ /* 0x0011e4000c12f316 */
.L_x_14520:
[----:B------:R-:W-:Y:S05]  /*6ff0*/  BSYNC.RECONVERGENT B0 ;  /* 0x0000000000007941 */ /* 0x000fea0003800200 */
.L_x_14519:
[C---:B0-----:R-:W-:Y:S01]  /*7000*/  IADD3 R7, PT, PT, R20.reuse, 0xa0, RZ ;  /* 0x000000a014077810 */ /* 0x041fe20007ffe0ff */
[----:B------:R-:W-:Y:S01]  /*7010*/  BSSY.RECONVERGENT B0, `(.L_x_14521) ;  /* 0x000003e000007945 */ /* 0x000fe20003800200 */
[C---:B------:R-:W-:Y:S02]  /*7020*/  IADD3 R237, PT, PT, R20.reuse, 0x380, RZ ;  /* 0x0000038014ed7810 */ /* 0x040fe40007ffe0ff */
[-C--:B------:R-:W-:Y:S02]  /*7030*/  LEA.HI R230, R7, R20.reuse, RZ, 0x1b ;  /* 0x0000001407e67211 */ /* 0x080fe400078fd8ff */
[----:B------:R-:W-:Y:S02]  /*7040*/  LEA.HI R228, R237, R20, RZ, 0x1b ;  /* 0x00000014ede47211 */ /* 0x000fe400078fd8ff */
[----:B------:R-:W-:Y:S02]  /*7050*/  IADD3 R237, PT, PT, R20, 0x3e0, RZ ;  /* 0x000003e014ed7810 */ /* 0x000fe40007ffe0ff */
[----:B------:R-:W-:-:S02]  /*7060*/  LEA R232, R230, UR21, 0x2 ;  /* 0x00000015e6e87c11 */ /* 0x000fc4000f8e10ff */
[----:B------:R-:W-:Y:S02]  /*7070*/  LEA.HI R230, R237, R20, RZ, 0x1b ;  /* 0x00000014ede67211 */ /* 0x000fe400078fd8ff */
[----:B------:R-:W-:Y:S01]  /*7080*/  ISETP.GE.AND P1, PT, R6, 0xa1, PT ;  /* 0x000000a10600780c */ /* 0x000fe20003f26270 */
[----:B------:R0:W0:Y:S01]  /*7090*/  LDS R237, [R232+0xac0] ;  /* 0x000ac000e8ed7984 */ /* 0x0000220000000800 */
[C---:B-12---:R-:W-:Y:S02]  /*70a0*/  IADD3 R169, PT, PT, R20.reuse, 0xc0, RZ ;  /* 0x000000c014a97810 */ /* 0x046fe40007ffe0ff */
[C---:B------:R-:W-:Y:S02]  /*70b0*/  IADD3 R4, PT, PT, R20.reuse, 0x260, RZ ;  /* 0x0000026014047810 */ /* 0x040fe40007ffe0ff */
[C---:B----4-:R-:W-:Y:S02]  /*70c0*/  IADD3 R181, PT, PT, R20.reuse, 0xe0, RZ ;  /* 0x000000e014b57810 */ /* 0x050fe40007ffe0ff */
        /* <DEDUP_REMOVED lines=15> */
[C---:B---3--:R-:W-:Y:S02]  /*71c0*/  IADD3 R142, PT, PT, R20.reuse, 0x2c0, RZ ;  /* 0x000002c0148e7810 */ /* 0x048fe40007ffe0ff */
        /* <DEDUP_REMOVED lines=27> */
[C---:B------:R-:W-:Y:S02]  /*7380*/  ISETP.GE.AND P2, PT, R6.reuse, 0xc1, PT ;  /* 0x000000c10600780c */ /* 0x040fe40003f46270 */
[----:B------:R-:W-:Y:S02]  /*7390*/  ISETP.GE.AND P3, PT, R6, 0xe1, PT ;  /* 0x000000e10600780c */ /* 0x000fe40003f66270 */
[-C--:B------:R-:W-:Y:S02]  /*73a0*/  LEA.HI R235, R235, R20.reuse, RZ, 0x1b ;  /* 0x00000014ebeb7211 */ /* 0x080fe400078fd8ff */
[----:B------:R-:W-:Y:S02]  /*73b0*/  LEA.HI R233, R233, R20, RZ, 0x1b ;  /* 0x00000014e9e97211 */ /* 0x000fe400078fd8ff */
[----:B------:R-:W-:Y:S01]  /*73c0*/  LEA R224, R224, UR21, 0x2 ;  /* 0x00000015e0e07c11 */ /* 0x000fe2000f8e10ff */
[----:B0-----:R-:W-:Y:S06]  /*73d0*/  @!P1 BRA `(.L_x_14522) ;  /* 0x0000000000049947 */ /* 0x001fec0003800000 */
[----:B------:R0:W-:Y:S02]  /*73e0*/  REDG.E.ADD.F32.FTZ.RN.STRONG.GPU desc[UR22][R2.64+0x280], R237 ;  /* 0x000280ed020079a6 */ /* 0x0001e4000c12f316 */
.L_x_14522:
[----:B------:R-:W-:Y:S05]  /*73f0*/  BSYNC.RECONVERGENT B0 ;  /* 0x0000000000007941 */ /* 0x000fea0003800200 */
.L_x_14521:
[----:B0-----:R0:W1:Y:S01]  /*7400*/  LDS R237, [R224+0xb40] ;  /* 0x000b4000e0ed7984 */ /* 0x0010620000000800 */
[----:B------:R-:W-:Y:S01]  /*7410*/  BSSY.RECONVERGENT B0, `(.L_x_14523) ;  /* 0x0000004000007945 */ /* 0x000fe20003800200 */
[----:B------:R-:W-:-:S03]  /*7420*/  LEA R222, R222, UR21, 0x2 ;  /* 0x00000015dede7c11 */ /* 0x000fc6000f8e10ff */
[----:B------:R-:W-:Y:S05]  /*7430*/  @!P2 BRA `(.L_x_14524) ;  /* 0x000000000004a947 */ /* 0x000fea0003800000 */
[----:B-1----:R2:W-:Y:S02]  /*7440*/  REDG.E.ADD.F32.FTZ.RN.STRONG.GPU desc[UR22][R2.64+0x300], R237 ;  /* 0x000300ed020079a6 */ /* 0x0025e4000c12f316 */
.L_x_14524:
[----:B------:R-:W-:Y:S05]  /*7450*/  BSYNC.RECONVERGENT B0 ;  /* 0x0000000000007941 */ /* 0x000fea0003800200 */
.L_x_14523:
[----:B-12---:R1:W2:Y:S01]  /*7460*/  LDS R237, [R222+0xbc0] ;  /* 0x000bc000deed7984 */ /* 0x0062a20000000800 */
[----:B------:R-:W-:Y:S04]  /*7470*/  BSSY.RECONVERGENT B0, `(.L_x_14525) ;  /* 0x0000003000007945 */ /* 0x000fe80003800200 */
[----:B------:R-:W-:Y:S05]  /*7480*/  @!P3 BRA `(.L_x_14526) ;  /* 0x000000000004b947 */ /* 0x000fea0003800000 */
[----:B--2---:R3:W-:Y:S02]  /*7490*/  REDG.E.ADD.F32.FTZ.RN.STRONG.GPU desc[UR22][R2.64+0x380], R237 ;  /* 0x000380ed020079a6 */ /* 0x0047e4000c12f316 */
.L_x_14526:
[----:B------:R-:W-:Y:S05]  /*74a0*/  BSYNC.RECONVERGENT B0 ;  /* 0x0000000000007941 */ /* 0x000fea0003800200 */
.L_x_14525:
[----:B------:R-:W-:Y:S01]  /*74b0*/  LEA R184, R184, UR21, 0x2 ;  /* 0x00000015b8b87c11 */ /* 0x000fe2000f8e10ff */
[----:B------:R-:W-:Y:S01]  /*74c0*/  BSSY.RECONVERGENT B0, `(.L_x_14527) ;  /* 0x000000b000007945 */ /* 0x000fe20003800200 */
[----:B-1----:R-:W-:Y:S02]  /*74d0*/  LEA R222, R219, UR21, 0x2 ;  /* 0x00000015dbde7c11 */ /* 0x002fe4000f8e10ff */
[C---:B------:R-:W-:Y:S01]  /*74e0*/  ISETP.GE.AND P6, PT, R6.reuse, 0x101, PT ;  /* 0x000001010600780c */ /* 0x040fe20003fc6270 */
[----:B------:R1:W4:Y:S01]  /*74f0*/  LDS R219, [R184+0xc40] ;  /* 0x000c4000b8db7984 */ /* 0x0003220000000800 */
[C---:B------:R-:W-:Y:S02]  /*7500*/  ISETP.GE.AND P1, PT, R6.reuse, 0x121, PT ;  /* 0x000001210600780c */ /* 0x040fe40003f26270 */
[C---:B------:R-:W-:Y:S02]  /*7510*/  ISETP.GE.AND P2, PT, R6.reuse, 0x141, PT ;  /* 0x000001410600780c */ /* 0x040fe40003f46270 */
[----:B------:R-:W-:-:S02]  /*7520*/  ISETP.GE.AND P3, PT, R6, 0x161, PT ;  /* 0x000001610600780c */ /* 0x000fc40003f66270 */
[C---:B------:R-:W-:Y:S02]  /*7530*/  ISETP.GE.AND P4, PT, R6.reuse, 0x181, PT ;  /* 0x000001810600780c */ /* 0x040fe40003f86270 */
[----:B------:R-:W-:-:S03]  /*7540*/  ISETP.GE.AND P5, PT, R6, 0x1a1, PT ;  /* 0x000001a10600780c */ /* 0x000fc60003fa6270 */
[----:B-1----:R-:W-:Y:S10]  /*7550*/  @!P6 BRA `(.L_x_14528) ;  /* 0x000000000004e947 */ /* 0x002ff40003800000 */
[----:B----4-:R1:W-:Y:S02]  /*7560*/  REDG.E.ADD.F32.FTZ.RN.STRONG.GPU desc[UR22][R2.64+0x400], R219 ;  /* 0x000400db020079a6 */ /* 0x0103e4000c12f316 */
.L_x_14528:
[----:B------:R-:W-:Y:S05]  /*7570*/  BSYNC.RECONVERGENT B0 ;  /* 0x0000000000007941 */ /* 0x000fea0003800200 */
.L_x_14527:
[----:B-1--4-:R1:W4:Y:S01]  /*7580*/  LDS R219, [R222+0xcc0] ;  /* 0x000cc000dedb7984 */ /* 0x0123220000000800 */
[----:B------:R-:W-:Y:S01]  /*7590*/  BSSY.RECONVERGENT B0, `(.L_x_14529) ;  /* 0x0000004000007945 */ /* 0x000fe20003800200 */
[----:B------:R-:W-:-:S03]  /*75a0*/  LEA R218, R218, UR21, 0x2 ;  /* 0x00000015dada7c11 */ /* 0x000fc6000f8e10ff */
[----:B------:R-:W-:Y:S05]  /*75b0*/  @!P1 BRA `(.L_x_14530) ;  /* 0x0000000000049947 */ /* 0x000fea0003800000 */
[----:B----4-:R4:W-:Y:S02]  /*75c0*/  REDG.E.ADD.F32.FTZ.RN.STRONG.GPU desc[UR22][R2.64+0x480], R219 ;  /* 0x000480db020079a6 */ /* 0x0109e4000c12f316 */
.L_x_14530:
[----:B------:R-:W-:Y:S05]  /*75d0*/  BSYNC.RECONVERGENT B0 ;  /* 0x0000000000007941 */ /* 0x000fea0003800200 */
.L_x_14529:
[----:B------:R-:W-:Y:S01]  /*75e0*/  LEA R184, R217, UR21, 0x2 ;  /* 0x00000015d9b87c11 */ /* 0x000fe2000f8e10ff */
[----:B------:R-:W-:Y:S01]  /*75f0*/  BSSY.RECONVERGENT B0, `(.L_x_14531) ;  /* 0x0000004000007945 */ /* 0x000fe20003800200 */
[----:B------:R0:W0:Y:S03]  /*7600*/  LDS R217, [R218+0xd40] ;  /* 0x000d4000dad97984 */ /* 0x0000260000000800 */
[----:B------:R-:W-:Y:S05]  /*7610*/  @!P2 BRA `(.L_x_14532) ;  /* 0x000000000004a947 */ /* 0x000fea0003800000 */
[----:B0-----:R0:W-:Y:S02]  /*7620*/  REDG.E.ADD.F32.FTZ.RN.STRONG.GPU desc[UR22][R2.64+0x500], R217 ;  /* 0x000500d9020079a6 */ /* 0x0011e4000c12f316 */
.L_x_14532:
[----:B------:R-:W-:Y:S05]  /*7630*/  BSYNC.RECONVERGENT B0 ;  /* 0x0000000000007941 */ /* 0x000fea0003800200 */
.L_x_14531:
[----:B0-----:R0:W0:Y:S01]  /*7640*/  LDS R217, [R184+0xdc0] ;  /* 0x000dc000b8d97984 */ /* 0x0010220000000800 */
[----:B------:R-:W-:Y:S01]  /*7650*/  BSSY.RECONVERGENT B0, `(.L_x_14533) ;  /* 0x0000004000007945 */ /* 0x000fe20003800200 */
[----:B------:R-:W-:-:S03]  /*7660*/  LEA R214, R214, UR21, 0x2 ;  /* 0x00000015d6d67c11 */ /* 0x000fc6000f8e10ff */
[----:B------:R-:W-:Y:S05]  /*7670*/  @!P3 BRA `(.L_x_14534) ;  /* 0x000000000004b947 */ /* 0x000fea0003800000 */
[----:B0-----:R0:W-:Y:S02]  /*7680*/  REDG.E.ADD.F32.FTZ.RN.STRONG.GPU desc[UR22][R2.64+0x580], R217 ;  /* 0x000580d9020079a6 */ /* 0x0011e4000c12f316 */
.L_x_14534:
[----:B------:R-:W-:Y:S05]  /*7690*/  BSYNC.RECONVERGENT B0 ;  /* 0x0000000000007941 */ /* 0x000fea0003800200 */
.L_x_14533:
[----:B0-----:R-:W-:Y:S01]  /*76a0*/  LEA R184, R213, UR21, 0x2 ;  /* 0x00000015d5b87c11 */ /* 0x001fe2000f8e10ff */
[----:B------:R-:W-:Y:S01]  /*76b0*/  BSSY.RECONVERGENT B0, `(.L_x_14535) ;  /* 0x0000004000007945 */ /* 0x000fe20003800200 */
[----:B------:R0:W0:Y:S03]  /*76c0*/  LDS R213, [R214+0xe40] ;  /* 0x000e4000d6d57984 */ /* 0x0000260000000800 */
[----:B------:R-:W-:Y:S05]  /*76d0*/  @!P4 BRA `(.L_x_14536) ;  /* 0x000000000004c947 */ /* 0x000fea0003800000 */
[----:B0-----:R0:W-:Y:S02]  /*76e0*/  REDG.E.ADD.F32.FTZ.RN.STRONG.GPU desc[UR22][R2.64+0x600], R213 ;  /* 0x000600d5020079a6 */ /* 0x0011e4000c12f316 */
.L_x_14536:
[----:B------:R-:W-:Y:S05]  /*76f0*/  BSYNC.RECONVERGENT B0 ;  /* 0x0000000000007941 */ /* 0x000fea0003800200 */
.L_x_14535:
[----:B0-----:R0:W0:Y:S01]  /*7700*/  LDS R213, [R184+0xec0] ;  /* 0x000ec000b8d57984 */ /* 0x0010220000000800 */
[----:B------:R-:W-:Y:S04]  /*7710*/  BSSY.RECONVERGENT B0, `(.L_x_14537) ;  /* 0x0000003000007945 */ /* 0x000fe80003800200 */
[----:B------:R-:W-:Y:S05]  /*7720*/  @!P5 BRA `(.L_x_14538) ;  /* 0x000000000004d947 */ /* 0x000fea0003800000 */
[----:B0-----:R0:W-:Y:S02]  /*7730*/  REDG.E.ADD.F32.FTZ.RN.STRONG.GPU desc[UR22][R2.64+0x680], R213 ;  /* 0x000680d5020079a6 */ /* 0x0011e4000c12f316 */
.L_x_14538:
[----:B------:R-:W-:Y:S05]  /*7740*/  BSYNC.RECONVERGENT B0 ;  /* 0x0000000000007941 */ /* 0x000fea0003800200 */
.L_x_14537:
[----:B------:R-:W-:Y:S01]  /*7750*/  LEA R183, R183, UR21, 0x2 ;  /* 0x00000015b7b77c11 */ /* 0x000fe2000f8e10ff */
[----:B------:R-:W-:Y:S01]  /*7760*/  BSSY.RECONVERGENT B0, `(.L_x_14539) ;  /* 0x000000b000007945 */ /* 0x000fe20003800200 */
[----:B------:R-:W-:Y:S02]  /*7770*/  ISETP.GE.AND P6, PT, R6, 0x1c1, PT ;  /* 0x000001c10600780c */ /* 0x000fe40003fc6270 */
[----:B------:R-:W-:Y:S02]  /*7780*/  LEA R190, R190, UR21, 0x2 ;  /* 0x00000015bebe7c11 */ /* 0x000fe4000f8e10ff */
[----:B------:R-:W0:Y:S01]  /*7790*/  LDS R183, [R183+0xf40] ;  /* 0x000f4000b7b77984 */ /* 0x000e220000000800 */
[C---:B------:R-:W-:Y:S02]  /*77a0*/  ISETP.GE.AND P1, PT, R6.reuse, 0x1e1, PT ;  /* 0x000001e10600780c */ /* 0x040fe40003f26270 */
[C---:B------:R-:W-:Y:S02]  /*77b0*/  ISETP.GE.AND P2, PT, R6.reuse, 0x201, PT ;  /* 0x000002010600780c */ /* 0x040fe40003f46270 */
[----:B------:R-:W-:-:S02]  /*77c0*/  ISETP.GE.AND P3, PT, R6, 0x221, PT ;  /* 0x000002210600780c */ /* 0x000fc40003f66270 */
[C---:B------:R-:W-:Y:S02]  /*77d0*/  ISETP.GE.AND P4, PT, R6.reuse, 0x241, PT ;  /* 0x000002410600780c */ /* 0x040fe40003f86270 */
[----:B------:R-:W-:Y:S01]  /*77e0*/  ISETP.GE.AND P5, PT, R6, 0x261, PT ;  /* 0x000002610600780c */ /* 0x000fe20003fa6270 */
[----:B------:R-:W-:-:S12]  /*77f0*/  @!P6 BRA `(.L_x_14540) ;  /* 0x000000000004e947 */ /* 0x000fd80003800000 */
[----:B0-----:R0:W-:Y:S02]  /*7800*/  REDG.E.ADD.F32.FTZ.RN.STRONG.GPU desc[UR22][R2.64+0x700], R183 ;  /* 0x000700b7020079a6 */ /* 0x0011e4000c12f316 */
.L_x_14540:
[----:B------:R-:W-:Y:S05]  /*7810*/  BSYNC.RECONVERGENT B0 ;  /* 0x0000000000007941 */ /* 0x000fea0003800200 */
.L_x_14539:
[----:B0-----:R0:W0:Y:S01]  /*7820*/  LDS R183, [R190+0xfc0] ;  /* 0x000fc000beb77984 */ /* 0x0010220000000800 */
[----:B------:R-:W-:Y:S01]  /*7830*/  BSSY.RECONVERGENT B0, `(.L_x_14541) ;  /* 0x0000004000007945 */ /* 0x000fe20003800200 */
[----:B------:R-:W-:-:S03]  /*7840*/  LEA R182, R182, UR21, 0x2 ;  /* 0x00000015b6b67c11 */ /* 0x000fc6000f8e10ff */
[----:B------:R-:W-:Y:S05]  /*7850*/  @!P1 BRA `(.L_x_14542) ;  /* 0x0000000000049947 */ /* 0x000fea0003800000 */
[----:B0-----:R0:W-:Y:S02]  /*7860*/  REDG.E.ADD.F32.FTZ.RN.STRONG.GPU desc[UR22][R2.64+0x780], R183 ;  /* 0x000780b7020079a6 */ /* 0x0011e4000c12f316 */
.L_x_14542:
[----:B------:R-:W-:Y:S05]  /*7870*/  BSYNC.RECONVERGENT B0 ;  /* 0x0000000000007941 */ /* 0x000fea0003800200 */
.L_x_14541:
[----:B0-----:R-:W-:Y:S01]  /*7880*/  LEA R183, R181, UR21, 0x2 ;  /* 0x00000015b5b77c11 */ /* 0x001fe2000f8e10ff */
[----:B------:R-:W-:Y:S01]  /*7890*/  BSSY.RECONVERGENT B0, `(.L_x_14543) ;  /* 0x0000004000007945 */ /* 0x000fe20003800200 */
[----:B------:R0:W0:Y:S03]  /*78a0*/  LDS R181, [R182+0x1040] ;  /* 0x00104000b6b57984 */ /* 0x0000260000000800 */
[----:B------:R-:W-:Y:S05]  /*78b0*/  @!P2 BRA `(.L_x_14544) ;  /* 0x000000000004a947 */ /* 0x000fea0003800000 */
[----:B0-----:R0:W-:Y:S02]  /*78c0*/  REDG.E.ADD.F32.FTZ.RN.STRONG.GPU desc[UR22][R2.64+0x800], R181 ;  /* 0x000800b5020079a6 */ /* 0x0011e4000c12f316 */
.L_x_14544:
[----:B------:R-:W-:Y:S05]  /*78d0*/  BSYNC.RECONVERGENT B0 ;  /* 0x0000000000007941 */ /* 0x000fea0003800200 */
.L_x_14543:
[----:B0-----:R0:W0:Y:S01]  /*78e0*/  LDS R181, [R183+0x10c0] ;  /* 0x0010c000b7b57984 */ /* 0x0010220000000800 */
[----:B------:R-:W-:Y:S01]  /*78f0*/  BSSY.RECONVERGENT B0, `(.L_x_14545) ;  /* 0x0000004000007945 */ /* 0x000fe20003800200 */
[----:B------:R-:W-:-:S03]  /*7900*/  LEA R180, R180, UR21, 0x2 ;  /* 0x00000015b4b47c11 */ /* 0x000fc6000f8e10ff */
[----:B------:R-:W-:Y:S05]  /*7910*/  @!P3 BRA `(.L_x_14546) ;  /* 0x000000000004b947 */ /* 0x000fea0003800000 */
[----:B0-----:R0:W-:Y:S02]  /*7920*/  REDG.E.ADD.F32.FTZ.RN.STRONG.GPU desc[UR22][R2.64+0x880], R181 ;  /* 0x000880b5020079a6 */ /* 0x0011e4000c12f316 */
.L_x_14546:
[----:B------:R-:W-:Y:S05]  /*7930*/  BSYNC.RECONVERGENT B0 ;  /* 0x0000000000007941 */ /* 0x000fea0003800200 */
.L_x_14545:
[----:B0-----:R-:W-:Y:S01]  /*7940*/  LEA R181, R169, UR21, 0x2 ;  /* 0x00000015a9b57c11 */ /* 0x001fe2000f8e10ff */
[----:B------:R-:W-:Y:S01]  /*7950*/  BSSY.RECONVERGENT B0, `(.L_x_14547) ;  /* 0x0000004000007945 */ /* 0x000fe20003800200 */
[----:B------:R0:W0:Y:S03]  /*7960*/  LDS R169, [R180+0x1140] ;  /* 0x00114000b4a97984 */ /* 0x0000260000000800 */
[----:B------:R-:W-:Y:S05]  /*7970*/  @!P4 BRA `(.L_x_14548) ;  /* 0x000000000004c947 */ /* 0x000fea0003800000 */
[----:B0-----:R0:W-:Y:S02]  /*7980*/  REDG.E.ADD.F32.FTZ.RN.STRONG.GPU desc[UR22][R2.64+0x900], R169 ;  /* 0x000900a9020079a6 */ /* 0x0011e4000c12f316 */
.L_x_14548:
[----:B------:R-:W-:Y:S05]  /*7990*/  BSYNC.RECONVERGENT B0 ;  /* 0x0000000000007941 */ /* 0x000fea0003800200 */
.L_x_14547:
[----:B0-----:R0:W0:Y:S01]  /*79a0*/  LDS R169, [R181+0x11c0] ;  /* 0x0011c000b5a97984 */ /* 0x0010220000000800 */
[----:B------:R-:W-:Y:S04]  /*79b0*/  BSSY.RECONVERGENT B0, `(.L_x_14549) ;  /* 0x0000003000007945 */ /* 0x000fe80003800200 */
[----:B------:R-:W-:Y:S05]  /*79c0*/  @!P5 BRA `(.L_x_14550) ;  /* 0x000000000004d947 */ /* 0x000fea0003800000 */
[----:B0-----:R0:W-:Y:S02]  /*79d0*/  REDG.E.ADD.F32.FTZ.RN.STRONG.GPU desc[UR22][R2.64+0x980], R169 ;  /* 0x000980a9020079a6 */ /* 0x0011e4000c12f316 */
.L_x_14550:
[----:B------:R-:W-:Y:S05]  /*79e0*/  BSYNC.RECONVERGENT B0 ;  /* 0x0000000000007941 */ /* 0x000fea0003800200 */
.L_x_14549:
[----:B------:R-:W-:Y:S01]  /*79f0*/  LEA R166, R166, UR21, 0x2 ;  /* 0x00000015a6a67c11 */ /* 0x000fe2000f8e10ff */
[----:B------:R-:W-:Y:S01]  /*7a00*/  BSSY.RECONVERGENT B0, `(.L_x_14551) ;  /* 0x000000b000007945 */ /* 0x000fe20003800200 */
[----:B------:R-:W-:Y:S02]  /*7a10*/  ISETP.GE.AND P6, PT, R6, 0x281, PT ;  /* 0x000002810600780c */ /* 0x000fe40003fc6270 */
[----:B------:R-:W-:Y:S01]  /*7a20*/  LEA R156, R156, UR21, 0x2 ;  /* 0x000000159c9c7c11 */ /* 0x000fe2000f8e10ff */
        /* <DEDUP_REMOVED lines=8> */
.L_x_14552:
[----:B------:R-:W-:Y:S05]  /*7ab0*/  BSYNC.RECONVERGENT B0 ;  /* 0x0000000000007941 */ /* 0x000fea0003800200 */
.L_x_14551:
[----:B0-----:R0:W0:Y:S01]  /*7ac0*/  LDS R169, [R156+0x12c0] ;  /* 0x0012c0009ca97984 */ /* 0x0010220000000800 */
[----:B------:R-:W-:Y:S01]  /*7ad0*/  BSSY.RECONVERGENT B0, `(.L_x_14553) ;  /* 0x0000004000007945 */ /* 0x000fe20003800200 */
[----:B------:R-:W-:-:S03]  /*7ae0*/  LEA R142, R142, UR21, 0x2 ;  /* 0x000000158e8e7c11 */ /* 0x000fc6000f8e10ff */
[----:B------:R-:W-:Y:S05]  /*7af0*/  @!P1 BRA `(.L_x_14554) ;  /* 0x0000000000049947 */ /* 0x000fea0003800000 */
[----:B0-----:R0:W-:Y:S02]  /*7b00*/  REDG.E.ADD.F32.FTZ.RN.STRONG.GPU desc[UR22][R2.64+0xa80], R169 ;  /* 0x000a80a9020079a6 */ /* 0x0011e4000c12f316 */
.L_x_14554:
[----:B------:R-:W-:Y:S05]  /*7b10*/  BSYNC.RECONVERGENT B0 ;  /* 0x0000000000007941 */ /* 0x000fea0003800200 */
.L_x_14553:
[----:B0-----:R-:W-:Y:S01]  /*7b20*/  LEA R156, R7, UR21, 0x2 ;  /* 0x00000015079c7c11 */ /* 0x001fe2000f8e10ff */
[----:B------:R-:W-:Y:S01]  /*7b30*/  BSSY.RECONVERGENT B0, `(.L_x_14555) ;  /* 0x0000004000007945 */ /* 0x000fe20003800200 */
[----:B------:R0:W0:Y:S03]  /*7b40*/  LDS R7, [R142+0x1340] ;  /* 0x001340008e077984 */ /* 0x0000260000000800 */
[----:B------:R-:W-:Y:S05]  /*7b50*/  @!P2 BRA `(.L_x_14556) ;  /* 0x000000000004a947 */ /* 0x000fea0003800000 */
[----:B0-----:R0:W-:Y:S02]  /*7b60*/  REDG.E.ADD.F32.FTZ.RN.STRONG.GPU desc[UR22][R2.64+0xb00], R7 ;  /* 0x000b0007020079a6 */ /* 0x0011e4000c12f316 */
.L_x_14556:
[----:B------:R-:W-:Y:S05]  /*7b70*/  BSYNC.RECONVERGENT B0 ;  /* 0x0000000000007941 */ /* 0x000fea0003800200 */
.L_x_14555:
[----:B0-----:R0:W0:Y:S01]  /*7b80*/  LDS R7, [R156+0x13c0] ;  /* 0x0013c0009c077984 */ /* 0x0010220000000800 */
[----:B------:R-:W-:Y:S01]  /*7b90*/  BSSY.RECONVERGENT B0, `(.L_x_14557) ;  /* 0x0000004000007945 */ /* 0x000fe20003800200 */
[----:B------:R-:W-:-:S03]  /*7ba0*/  LEA R4, R4, UR21, 0x2 ;  /* 0x0000001504047c11 */ /* 0x000fc6000f8e10ff */
[----:B------:R-:W-:Y:S05]  /*7bb0*/  @!P3 BRA `(.L_x_14558) ;  /* 0x000000000004b947 */ /* 0x000fea0003800000 */
[----:B0-----:R0:W-:Y:S02]  /*7bc0*/  REDG.E.ADD.F32.FTZ.RN.STRONG.GPU desc[UR22][R2.64+0xb80], R7 ;  /* 0x000b8007020079a6 */ /* 0x0011e4000c12f316 */
.L_x_14558:
[----:B------:R-:W-:Y:S05]  /*7bd0*/  BSYNC.RECONVERGENT B0 ;  /* 0x0000000000007941 */ /* 0x000fea0003800200 */
.L_x_14557:
[----:B0-----:R0:W0:Y:S01]  /*7be0*/  LDS R7, [R4+0x1440] ;  /* 0x0014400004077984 */ /* 0x0010220000000800 */
[----:B------:R-:W-:Y:S01]  /*7bf0*/  BSSY.RECONVERGENT B0, `(.L_x_14559) ;  /* 0x0000004000007945 */ /* 0x000fe20003800200 */
[----:B------:R-:W-:-:S03]  /*7c00*/  LEA R170, R170, UR21, 0x2 ;  /* 0x00000015aaaa7c11 */ /* 0x000fc6000f8e10ff */
[----:B------:R-:W-:Y:S05]  /*7c10*/  @!P4 BRA `(.L_x_14560) ;  /* 0x000000000004c947 */ /* 0x000fea0003800000 */
[----:B0-----:R0:W-:Y:S02]  /*7c20*/  REDG.E.ADD.F32.FTZ.RN.STRONG.GPU desc[UR22][R2.64+0xc00], R7 ;  /* 0x000c0007020079a6 */ /* 0x0011e4000c12f316 */
.L_x_14560:
[----:B------:R-:W-:Y:S05]  /*7c30*/  BSYNC.RECONVERGENT B0 ;  /* 0x0000000000007941 */ /* 0x000fea0003800200 */
.L_x_14559:
[----:B0-----:R0:W0:Y:S01]  /*7c40*/  LDS R7, [R170+0x14c0] ;  /* 0x0014c000aa077984 */ /* 0x0010220000000800 */
[----:B------:R-:W-:Y:S04]  /*7c50*/  BSSY.RECONVERGENT B0, `(.L_x_14561) ;  /* 0x0000003000007945 */ /* 0x000fe80003800200 */
[----:B------:R-:W-:Y:S05]  /*7c60*/  @!P5 BRA `(.L_x_14562) ;  /* 0x000000000004d947 */ /* 0x000fea0003800000 */
[----:B0-----:R0:W-:Y:S02]  /*7c70*/  REDG.E.ADD.F32.FTZ.RN.STRONG.GPU desc[UR22][R2.64+0xc80], R7 ;  /* 0x000c8007020079a6 */ /* 0x0011e4000c12f316 */
.L_x_14562:
[----:B------:R-:W-:Y:S05]  /*7c80*/  BSYNC.RECONVERGENT B0 ;  /* 0x0000000000007941 */ /* 0x000fea0003800200 */
.L_x_14561:
[----:B0-----:R-:W-:Y:S01]  /*7c90*/  LEA R7, R185, UR21, 0x2 ;  /* 0x00000015b9077c11 */ /* 0x001fe2000f8e10ff */
        /* <DEDUP_REMOVED lines=11> */
.L_x_14564:
[----:B------:R-:W-:Y:S05]  /*7d50*/  BSYNC.RECONVERGENT B0 ;  /* 0x0000000000007941 */ /* 0x000fea0003800200 */
.L_x_14563:
[----:B0-----:R0:W0:Y:S01]  /*7d60*/  LDS R7, [R226+0x15c0] ;  /* 0x0015c000e2077984 */ /* 0x0010220000000800 */
[----:B------:R-:W-:Y:S01]  /*7d70*/  BSSY.RECONVERGENT B0, `(.L_x_14565) ;  /* 0x0000004000007945 */ /* 0x000fe20003800200 */
[----:B------:R-:W-:-:S03]  /*7d80*/  LEA R228, R228, UR21, 0x2 ;  /* 0x00000015e4e47c11 */ /* 0x000fc6000f8e10ff */
[----:B------:R-:W-:Y:S05]  /*7d90*/  @!P1 BRA `(.L_x_14566) ;  /* 0x0000000000049947 */ /* 0x000fea0003800000 */
[----:B0-----:R0:W-:Y:S02]  /*7da0*/  REDG.E.ADD.F32.FTZ.RN.STRONG.GPU desc[UR22][R2.64+0xd80], R7 ;  /* 0x000d8007020079a6 */ /* 0x0011e4000c12f316 */
.L_x_14566:
[----:B------:R-:W-:Y:S05]  /*7db0*/  BSYNC.RECONVERGENT B0 ;  /* 0x0000000000007941 */ /* 0x000fea0003800200 */
.L_x_14565:
[----:B0-----:R0:W0:Y:S01]  /*7dc0*/  LDS R7, [R228+0x1640] ;  /* 0x00164000e4077984 */ /* 0x0010220000000800 */
[----:B------:R-:W-:Y:S01]  /*7dd0*/  BSSY.RECONVERGENT B0, `(.L_x_14567) ;  /* 0x0000004000007945 */ /* 0x000fe20003800200 */
[----:B------:R-:W-:-:S03]  /*7de0*/  LEA R235, R235, UR21, 0x2 ;  /* 0x00000015ebeb7c11 */ /* 0x000fc6000f8e10ff */
[----:B------:R-:W-:Y:S05]  /*7df0*/  @!P2 BRA `(.L_x_14568) ;  /* 0x000000000004a947 */ /* 0x000fea0003800000 */
[----:B0-----:R0:W-:Y:S02]  /*7e00*/  REDG.E.ADD.F32.FTZ.RN.STRONG.GPU desc[UR22][R2.64+0xe00], R7 ;  /* 0x000e0007020079a6 */ /* 0x0011e4000c12f316 */
.L_x_14568:
[----:B------:R-:W-:Y:S05]  /*7e10*/  BSYNC.RECONVERGENT B0 ;  /* 0x0000000000007941 */ /* 0x000fea0003800200 */
.L_x_14567:
[----:B0-----:R0:W0:Y:S01]  /*7e20*/  LDS R7, [R235+0x16c0] ;  /* 0x0016c000eb077984 */ /* 0x0010220000000800 */
[----:B------:R-:W-:Y:S01]  /*7e30*/  BSSY.RECONVERGENT B0, `(.L_x_14569) ;  /* 0x0000004000007945 */ /* 0x000fe20003800200 */
[----:B------:R-:W-:-:S03]  /*7e40*/  LEA R233, R233, UR21, 0x2 ;  /* 0x00000015e9e97c11 */ /* 0x000fc6000f8e10ff */
[----:B------:R-:W-:Y:S05]  /*7e50*/  @!P3 BRA `(.L_x_14570) ;  /* 0x000000000004b947 */ /* 0x000fea0003800000 */
[----:B0-----:R0:W-:Y:S02]  /*7e60*/  REDG.E.ADD.F32.FTZ.RN.STRONG.GPU desc[UR22][R2.64+0xe80], R7 ;  /* 0x000e8007020079a6 */ /* 0x0011e4000c12f316 */
.L_x_14570:
[----:B------:R-:W-:Y:S05]  /*7e70*/  BSYNC.RECONVERGENT B0 ;  /* 0x0000000000007941 */ /* 0x000fea0003800200 */
.L_x_14569:
[----:B0-----:R0:W0:Y:S01]  /*7e80*/  LDS R7, [R233+0x1740] ;  /* 0x00174000e9077984 */ /* 0x0010220000000800 */
[----:B------:R-:W-:Y:S04]  /*7e90*/  BSSY.RECONVERGENT B0, `(.L_x_14571) ;  /* 0x0000003000007945 */ /* 0x000fe80003800200 */
[----:B------:R-:W-:Y:S05]  /*7ea0*/  @!P4 BRA `(.L_x_14572) ;  /* 0x000000000004c947 */ /* 0x000fea0003800000 */
[----:B0-----:R0:W-:Y:S02]  /*7eb0*/  REDG.E.ADD.F32.FTZ.RN.STRONG.GPU desc[UR22][R2.64+0xf00], R7 ;  /* 0x000f0007020079a6 */ /* 0x0011e4000c12f316 */
.L_x_14572:
[----:B------:R-:W-:Y:S05]  /*7ec0*/  BSYNC.RECONVERGENT B0 ;  /* 0x0000000000007941 */ /* 0x000fea0003800200 */
.L_x_14571:
[----:B------:R-:W-:Y:S01]  /*7ed0*/  LEA R230, R230, UR21, 0x2 ;  /* 0x00000015e6e67c11 */ /* 0x000fe2000f8e10ff */
[----:B------:R-:W-:Y:S01]  /*7ee0*/  FADD.FTZ R4, R188, R5 ;  /* 0x00000005bc047221 */ /* 0x000fe20000010000 */
[----:B------:R-:W-:Y:S01]  /*7ef0*/  FADD.FTZ R5, R16, R117 ;  /* 0x0000007510057221 */ /* 0x000fe20000010000 */
[----:B------:R-:W-:Y:S01]  /*7f00*/  BSSY.RECONVERGENT B0, `(.L_x_14573) ;  /* 0x0000006000007945 */ /* 0x000fe20003800200 */
[C---:B------:R-:W-:Y:S01]  /*7f10*/  FFMA.FTZ R6, R38.reuse, R231, R227 ;  /* 0x000000e726067223 */ /* 0x040fe200000100e3 */
[----:B------:R1:W1:Y:S01]  /*7f20*/  LDS R117, [R230+0x17c0] ;  /* 0x0017c000e6757984 */ /* 0x0002620000000800 */
[----:B0-----:R-:W-:Y:S01]  /*7f30*/  FFMA.FTZ R7, R38, -R229, R225 ;  /* 0x800000e526077223 */ /* 0x001fe200000100e1 */
[----:B------:R-:W-:Y:S06]  /*7f40*/  @!P5 BRA `(.L_x_14574) ;  /* 0x000000000004d947 */ /* 0x000fec0003800000 */
[----:B-1----:R0:W-:Y:S02]  /*7f50*/  REDG.E.ADD.F32.FTZ.RN.STRONG.GPU desc[UR22][R2.64+0xf80], R117 ;  /* 0x000f8075020079a6 */ /* 0x0021e4000c12f316 */
.L_x_14574:
[----:B------:R-:W-:Y:S05]  /*7f60*/  BSYNC.RECONVERGENT B0 ;  /* 0x0000000000007941 */ /* 0x000fea0003800200 */
.L_x_14573:
[----:B0--34-:R-:W0:Y:S01]  /*7f70*/  SHFL.DOWN PT, R3, R4, 0x1, 0x1f ;  /* 0x08201f0004037f89 */ /* 0x019e2200000e0000 */
[----:B------:R-:W-:Y:S01]  /*7f80*/  ISETP.GT.AND P1, PT, R103, 0x1e, PT ;  /* 0x0000001e6700780c */ /* 0x000fe20003f24270 */
[----:B------:R-:W-:Y:S01]  /*7f90*/  FMUL.FTZ R193, R193, R126 ;  /* 0x0000007ec1c17220 */ /* 0x000fe20000410000 */
[----:B------:R-:W-:Y:S01]  /*7fa0*/  FFMA.FTZ R125, R18, R157, R125 ;  /* 0x0000009d127d7223 */ /* 0x000fe2000001007d */
[----:B------:R-:W3:Y:S01]  /*7fb0*/  SHFL.DOWN PT, R142, R5, 0x1, 0x1f ;  /* 0x08201f00058e7f89 */ /* 0x000ee200000e0000 */
[----:B------:R-:W-:Y:S01]  /*7fc0*/  FMUL.FTZ R191, R191, R186 ;  /* 0x000000babfbf7220 */ /* 0x000fe20000410000 */
[----:B------:R-:W-:Y:S01]  /*7fd0*/  FFMA.FTZ R133, R194, R133, R193 ;  /* 0x00000085c2857223 */ /* 0x000fe200000100c1 */
[----:B------:R-:W-:Y:S01]  /*7fe0*/  FMUL.FTZ R2, R143, R171 ;  /* 0x000000ab8f027220 */ /* 0x000fe20000410000 */
[----:B-1----:R-:W1:Y:S01]  /*7ff0*/  SHFL.DOWN PT, R117, R6, 0x1, 0x1f ;  /* 0x08201f0006757f89 */ /* 0x002e6200000e0000 */
[----:B------:R-:W-:Y:S01]  /*8000*/  FFMA.FTZ R192, R192, R19, R191 ;  /* 0x00000013c0c07223 */ /* 0x000fe200000100bf */
[----:B------:R-:W-:Y:S01]  /*8010*/  FFMA.FTZ R16, R96, R125, R133 ;  /* 0x0000007d60107223 */ /* 0x000fe20000010085 */
[----:B------:R-:W-:Y:S01]  /*8020*/  FFMA.FTZ R2, R17, R158, R2 ;  /* 0x0000009e11027223 */ /* 0x000fe20000010002 */
[----:B------:R-:W4:Y:S01]  /*8030*/  SHFL.DOWN PT, R156, R7, 0x1, 0x1f ;  /* 0x08201f00079c7f89 */ /* 0x000f2200000e0000 */
        /* <DEDUP_REMOVED lines=10> */
[-C--:B------:R-:W-:Y:S01]  /*80e0*/  FFMA.FTZ R55, R24, R2.reuse, R55 ;  /* 0x0000000218377223 */ /* 0x080fe20000010037 */
[----:B0-----:R-:W-:Y:S01]  /*80f0*/  @!P1 FADD.FTZ R4, R4, R3 ;  /* 0x0000000304049221 */ /* 0x001fe20000010000 */
[----:B------:R-:W-:Y:S01]  /*8100*/  FADD.FTZ R90, R15, R90 ;  /* 0x0000005a0f5a7221 */ /* 0x000fe20000010000 */
[----:B------:R-:W-:Y:S01]  /*8110*/  FFMA.FTZ R3, R71, R2, R196 ;  /* 0x0000000247037223 */ /* 0x000fe200000100c4 */
[----:B------:R-:W-:Y:S01]  /*8120*/  FFMA.FTZ R2, R94, R109, R223 ;  /* 0x0000006d5e027223 */ /* 0x000fe200000100df */
[----:B---3--:R-:W-:Y:S01]  /*8130*/  @!P1 FADD.FTZ R5, R5, R142 ;  /* 0x0000008e05059221 */ /* 0x008fe20000010000 */
[----:B------:R-:W0:Y:S01]  /*8140*/  SHFL.DOWN PT, R17, R4, 0x2, 0x1f ;  /* 0x08401f0004117f89 */ /* 0x000e2200000e0000 */
[----:B------:R-:W-:Y:S01]  /*8150*/  FMUL.FTZ R9, R220, R9 ;  /* 0x00000009dc097220 */ /* 0x000fe20000410000 */
[----:B------:R-:W-:Y:S01]  /*8160*/  FADD.FTZ R86, R3, R86 ;  /* 0x0000005603567221 */ /* 0x000fe20000010000 */
[----:B-1----:R-:W-:Y:S01]  /*8170*/  @!P1 FADD.FTZ R6, R6, R117 ;  /* 0x0000007506069221 */ /* 0x002fe20000010000 */
[----:B------:R-:W1:Y:S01]  /*8180*/  SHFL.DOWN PT, R16, R5, 0x2, 0x1f ;  /* 0x08401f0005107f89 */ /* 0x000e6200000e0000 */
[----:B------:R-:W-:Y:S01]  /*8190*/  FADD.FTZ R91, R2, R91 ;  /* 0x0000005b025b7221 */ /* 0x000fe20000010000 */
[----:B------:R-:W-:Y:S01]  /*81a0*/  FMUL.FTZ R3, R148, R174 ;  /* 0x000000ae94037220 */ /* 0x000fe20000410000 */
[----:B----4-:R-:W-:Y:S01]  /*81b0*/  @!P1 FADD.FTZ R7, R7, R156 ;  /* 0x0000009c07079221 */ /* 0x010fe20000010000 */
[----:B------:R-:W3:Y:S01]  /*81c0*/  SHFL.DOWN PT, R19, R6, 0x2, 0x1f ;  /* 0x08401f0006137f89 */ /* 0x000ee200000e0000 */
[----:B------:R-:W-:Y:S01]  /*81d0*/  ISETP.GT.AND P1, PT, R103, 0x1d, PT ;  /* 0x0000001d6700780c */ /* 0x000fe20003f24270 */
[----:B------:R-:W-:Y:S01]  /*81e0*/  FFMA.FTZ R9, R8, R13, R9 ;  /* 0x0000000d08097223 */ /* 0x000fe20000010009 */
[----:B------:R-:W-:Y:S01]  /*81f0*/  FMUL.FTZ R201, R201, R140 ;  /* 0x0000008cc9c97220 */ /* 0x000fe20000410000 */
[----:B------:R-:W4:Y:S01]  /*8200*/  SHFL.DOWN PT, R18, R7, 0x2, 0x1f ;  /* 0x08401f0007127f89 */ /* 0x000f2200000e0000 */
        /* <DEDUP_REMOVED lines=8> */
[----:B------:R-:W-:Y:S01]  /*8290*/  FFMA.FTZ R8, R98, R3, R155 ;  /* 0x0000000362087223 */ /* 0x000fe2000001009b */
[----:B------:R-:W-:Y:S01]  /*82a0*/  FFMA.FTZ R54, R21, R11, R54 ;  /* 0x0000000b15367223 */ /* 0x000fe20000010036 */
[----:B------:R-:W-:Y:S01]  /*82b0*/  FADD.FTZ R92, R9, R92 ;  /* 0x0000005c095c7221 */ /* 0x000fe20000010000 */
[----:B0-----:R-:W-:Y:S01]  /*82c0*/  @!P1 FADD.FTZ R4, R4, R17 ;  /* 0x0000001104049221 */ /* 0x001fe20000010000 */
[-C--:B------:R-:W-:Y:S01]  /*82d0*/  FFMA.FTZ R57, R26, R2.reuse, R57 ;  /* 0x000000021a397223 */ /* 0x080fe20000010039 */
[----:B------:R-:W-:Y:S01]  /*82e0*/  FFMA.FTZ R3, R79, R2, R204 ;  /* 0x000000024f037223 */ /* 0x000fe200000100cc */
[----:B------:R-:W-:Y:S01]  /*82f0*/  ISETP.GT.AND P2, PT, R103, 0xf, PT ;  /* 0x0000000f6700780c */ /* 0x000fe20003f44270 */
[----:B-1----:R-:W-:Y:S01]  /*8300*/  @!P1 FADD.FTZ R5, R5, R16 ;  /* 0x0000001005059221 */ /* 0x002fe20000010000 */
[----:B------:R-:W0:Y:S01]  /*8310*/  SHFL.DOWN PT, R15, R4, 0x4, 0x1f ;  /* 0x08801f00040f7f89 */ /* 0x000e2200000e0000 */
[----:B------:R-:W-:Y:S01]  /*8320*/  FMUL.FTZ R197, R197, R136 ;  /* 0x00000088c5c57220 */ /* 0x000fe20000410000 */
[----:B------:R-:W-:Y:S01]  /*8330*/  FMUL.FTZ R173, R146, R173 ;  /* 0x000000ad92ad7220 */ /* 0x000fe20000410000 */
[----:B---3--:R-:W-:Y:S01]  /*8340*/  @!P1 FADD.FTZ R6, R6, R19 ;  /* 0x0000001306069221 */ /* 0x008fe20000010000 */
[----:B------:R-:W1:Y:S01]  /*8350*/  SHFL.DOWN PT, R12, R5, 0x4, 0x1f ;  /* 0x08801f00050c7f89 */ /* 0x000e6200000e0000 */
[----:B------:R-:W-:Y:S01]  /*8360*/  FMUL.FTZ R199, R199, R138 ;  /* 0x0000008ac7c77220 */ /* 0x000fe20000410000 */
[----:B------:R-:W-:Y:S01]  /*8370*/  FMUL.FTZ R176, R149, R176 ;  /* 0x000000b095b07220 */ /* 0x000fe20000410000 */
[----:B----4-:R-:W-:Y:S01]  /*8380*/  @!P1 FADD.FTZ R7, R7, R18 ;  /* 0x0000001207079221 */ /* 0x010fe20000010000 */
        /* <DEDUP_REMOVED lines=22> */
[----:B------:R-:W-:Y:S01]  /*84f0*/  FMUL.FTZ R3, R152, R178 ;  /* 0x000000b298037220 */ /* 0x000fe20000410000 */
[----:B------:R-:W-:Y:S01]  /*8500*/  FFMA.FTZ R129, R84, R177, R129 ;  /* 0x000000b154817223 */ /* 0x000fe20000010081 */
[----:B---3--:R-:W-:Y:S01]  /*8510*/  @!P1 FADD.FTZ R6, R6, R17 ;  /* 0x0000001106069221 */ /* 0x008fe20000010000 */
[----:B------:R-:W1:Y:S01]  /*8520*/  SHFL.DOWN PT, R2, R5, 0x8, 0x1f ;  /* 0x09001f0005027f89 */ /* 0x000e6200000e0000 */
[----:B------:R-:W-:Y:S01]  /*8530*/  FMUL.FTZ R209, R209, R124 ;  /* 0x0000007cd1d17220 */ /* 0x000fe20000410000 */
[----:B------:R-:W-:Y:S01]  /*8540*/  BSSY.RECONVERGENT B0, `(.L_x_14575) ;  /* 0x0000024000007945 */ /* 0x000fe20003800200 */
[----:B----4-:R-:W-:Y:S01]  /*8550*/  @!P1 FADD.FTZ R7, R7, R16 ;  /* 0x0000001007079221 */ /* 0x010fe20000010000 */
[----:B------:R-:W3:Y:S01]  /*8560*/  SHFL.DOWN PT, R11, R6, 0x8, 0x1f ;  /* 0x09001f00060b7f89 */ /* 0x000ee200000e0000 */
[----:B------:R-:W-:Y:S01]  /*8570*/  ISETP.GT.AND P1, PT, R103, 0x17, PT ;  /* 0x000000176700780c */ /* 0x000fe20003f24270 */
[----:B------:R-:W-:Y:S01]  /*8580*/  FADD.FTZ R88, R113, R88 ;  /* 0x0000005871587221 */ /* 0x000fe20000010000 */
[----:B------:R-:W-:Y:S01]  /*8590*/  FFMA.FTZ R64, R31, R125, R64 ;  /* 0x0000007d1f407223 */ /* 0x000fe20000010040 */
[----:B------:R-:W4:Y:S01]  /*85a0*/  SHFL.DOWN PT, R12, R7, 0x8, 0x1f ;  /* 0x09001f00070c7f89 */ /* 0x000f2200000e0000 */
[----:B------:R-:W-:Y:S01]  /*85b0*/  FFMA.FTZ R61, R30, R118, R61 ;  /* 0x000000761e3d7223 */ /* 0x000fe2000001003d */
[----:B------:R-:W-:Y:S01]  /*85c0*/  FADD.FTZ R87, R192, R87 ;  /* 0x00000057c0577221 */ /* 0x000fe20000010000 */
[----:B------:R-:W-:Y:S01]  /*85d0*/  FFMA.FTZ R53, R22, R116, R53 ;  /* 0x0000007416357223 */ /* 0x000fe20000010035 */
[----:B------:R-:W-:Y:S01]  /*85e0*/  FFMA.FTZ R63, R32, R172, R63 ;  /* 0x000000ac203f7223 */ /* 0x000fe2000001003f */
[----:B------:R-:W-:Y:S01]  /*85f0*/  FFMA.FTZ R62, R29, R109, R62 ;  /* 0x0000006d1d3e7223 */ /* 0x000fe2000001003e */
[----:B------:R-:W-:Y:S01]  /*8600*/  FADD.FTZ R83, R198, R83 ;  /* 0x00000053c6537221 */ /* 0x000fe20000010000 */
        /* <DEDUP_REMOVED lines=11> */
[----:B---3--:R-:W-:-:S03]  /*86c0*/  @!P1 FADD.FTZ R6, R6, R11 ;  /* 0x0000000b06069221 */ /* 0x008fc60000010000 */
[----:B------:R0:W3:Y:S01]  /*86d0*/  SHFL.DOWN PT, R2, R5, 0x10, 0x1f ;  /* 0x0a001f0005027f89 */ /* 0x0000e200000e0000 */
[----:B----4-:R-:W-:-:S03]  /*86e0*/  @!P1 FADD.FTZ R7, R7, R12 ;  /* 0x0000000c07079221 */ /* 0x010fc60000010000 */
[----:B------:R0:W4:Y:S04]  /*86f0*/  SHFL.DOWN PT, R11, R6, 0x10, 0x1f ;  /* 0x0a001f00060b7f89 */ /* 0x00012800000e0000 */
[----:B------:R0:W0:Y:S01]  /*8700*/  SHFL.DOWN PT, R8, R7, 0x10, 0x1f ;  /* 0x0a001f0007087f89 */ /* 0x00002200000e0000 */
[----:B------:R-:W-:Y:S05]  /*8710*/  @P2 BRA `(.L_x_14576) ;  /* 0x0000000000182947 */ /* 0x000fea0003800000 */
[----:B------:R-:W-:Y:S01]  /*8720*/  ISETP.NE.AND P1, PT, R103, RZ, PT ;  /* 0x000000ff6700720c */ /* 0x000fe20003f25270 */
[----:B01----:R-:W-:Y:S01]  /*8730*/  FADD.FTZ R4, R4, R9 ;  /* 0x0000000904047221 */ /* 0x003fe20000010000 */
[----:B---3--:R-:W-:Y:S01]  /*8740*/  FADD.FTZ R5, R5, R2 ;  /* 0x0000000205057221 */ /* 0x008fe20000010000 */
[----:B----4-:R-:W-:Y:S01]  /*8750*/  FADD.FTZ R6, R6, R11 ;  /* 0x0000000b06067221 */ /* 0x010fe20000010000 */
[----:B------:R-:W-:-:S09]  /*8760*/  FADD.FTZ R7, R7, R8 ;  /* 0x0000000807077221 */ /* 0x000fd20000010000 */
[----:B------:R0:W-:Y:S02]  /*8770*/  @!P1 STS.128 [UR21+0x18d0], R4 ;  /* 0x0018d004ff009988 */ /* 0x0001e40008000c15 */
.L_x_14576:
[----:B------:R-:W-:Y:S05]  /*8780*/  BSYNC.RECONVERGENT B0 ;  /* 0x0000000000007941 */ /* 0x000fea0003800200 */
.L_x_14575:
[----:B------:R-:W-:Y:S01]  /*8790*/  ISETP.NE.AND P1, PT, R20, RZ, PT ;  /* 0x000000ff1400720c */ /* 0x000fe20003f25270 */
[----:B---3--:R-:W-:Y:S01]  /*87a0*/  FMUL.FTZ R2, R151, R179 ;  /* 0x000000b397027220 */ /* 0x008fe20000410000 */
        /* <DEDUP_REMOVED lines=8> */
[----:B0-----:R-:W-:Y:S01]  /*8830*/  FFMA.FTZ R8, R100, R3, R123 ;  /* 0x0000000364087223 */ /* 0x001fe2000001007b */
        /* <DEDUP_REMOVED lines=10> */
[----:B------:R-:W-:Y:S02]  /*88e0*/  UISETP.NE.AND UP0, UPT, UR12, UR44, UPT ;  /* 0x0000002c0c00728c */ /* 0x000fe4000bf05270 */
[----:B------:R-:W-:-:S04]  /*88f0*/  ULEA UR28, UR8, UR21, 0x3 ;  /* 0x00000015081c7291 */ /* 0x000fc8000f8e18ff */
[----:B------:R-:W-:-:S13]  /*8900*/  PLOP3.LUT P1, PT, PT, PT, UP0, 0x80, 0x8 ;  /* 0x000000000008781c */ /* 0x000fda0003f2f008 */
[----:B------:R-:W0:Y:S04]  /*8910*/  @P1 LDS.64 R2, [UR28+0x4610] ;  /* 0x0046101cff021984 */ /* 0x000e280008000a00 */
[----:B-1----:R-:W1:Y:S01]  /*8920*/  @P1 LDS.64 R8, [UR28+0x3e10] ;  /* 0x003e101cff081984 */ /* 0x002e620008000a00 */
[----:B0-----:R-:W-:Y:S01]  /*8930*/  @P1 FADD.FTZ R6, R6, R2 ;  /* 0x0000000206061221 */ /* 0x001fe20000010000 */
[----:B------:R-:W-:Y:S01]  /*8940*/  @P1 FADD.FTZ R7, R7, R3 ;  /* 0x0000000307071221 */ /* 0x000fe20000010000 */
[----:B-1----:R-:W-:Y:S01]  /*8950*/  @P1 FADD.FTZ R4, R4, R8 ;  /* 0x0000000804041221 */ /* 0x002fe20000010000 */
[----:B------:R-:W-:-:S03]  /*8960*/  @P1 FADD.FTZ R5, R5, R9 ;  /* 0x0000000905051221 */ /* 0x000fc60000010000 */
[----:B------:R0:W-:Y:S04]  /*8970*/  STS.64 [UR28+0x4610], R6 ;  /* 0x00461006ff007988 */ /* 0x0001e80008000a1c */
[----:B------:R0:W-:Y:S02]  /*8980*/  STS.64 [UR28+0x3e10], R4 ;  /* 0x003e1004ff007988 */ /* 0x0001e40008000a1c */
.L_x_14578:
[----:B------:R-:W-:Y:S05]  /*8990*/  BSYNC.RECONVERGENT B0 ;  /* 0x0000000000007941 */ /* 0x000fea0003800200 */
.L_x_14577:
[----:B------:R-:W-:-:S04]  /*89a0*/  UIADD3 UR8, UPT, UPT, UR8, 0x1, URZ ;  /* 0x0000000108087890 */ /* 0x000fc8000fffe0ff */
[----:B------:R-:W-:-:S09]  /*89b0*/  UISETP.GE.AND UP0, UPT, UR8, UR45, UPT ;  /* 0x0000002d0800728c */ /* 0x000fd2000bf06270 */
[----:B------:R-:W-:Y:S05]  /*89c0*/  BRA.U !UP0, `(.L_x_14579) ;  /* 0xffffff8d08047547 */ /* 0x000fea000b83ffff */
.L_x_14497:
[----:B------:R-:W-:Y:S01]  /*89d0*/  BAR.SYNC.DEFER_BLOCKING 0x0 ;  /* 0x0000000000007b1d */ /* 0x000fe20000010000 */
[----:B0-----:R-:W-:Y:S01]  /*89e0*/  F2FP.BF16.F32.PACK_AB R7, R58, R66 ;  /* 0x000000423a07723e */ /* 0x001fe200000010ff */
[----:B------:R-:W-:Y:S01]  /*89f0*/  UIADD3 UR8, UPT, UPT, UR12, -0x1, URZ ;  /* 0xffffffff0c087890 */ /* 0x000fe2000fffe0ff */
[----:B------:R-:W-:Y:S01]  /*8a00*/  F2FP.BF16.F32.PACK_AB R6, R57, R65 ;  /* 0x000000413906723e */ /* 0x000fe200000010ff */
[----:B------:R-:W-:Y:S01]  /*8a10*/  FADD.FTZ R3, R106, R73 ;  /* 0x000000496a037221 */ /* 0x000fe20000010000 */
[----:B------:R-:W-:-:S03]  /*8a20*/  F2FP.BF16.F32.PACK_AB R5, R60, R68 ;  /* 0x000000443c05723e */ /* 0x000fc600000010ff */
[----:B------:R-:W0:Y:S01]  /*8a30*/  S2UR UR34, SR_CTAID.X ;  /* 0x00000000002279c3 */ /* 0x000e220000002500 */
[----:B------:R-:W0:Y:S01]  /*8a40*/  LDCU.64 UR28, c[0x0][0x4f8] ;  /* 0x00009f00ff1c77ac */ /* 0x000e220008000a00 */
[----:B------:R-:W-:Y:S01]  /*8a50*/  F2FP.BF16.F32.PACK_AB R4, R59, R67 ;  /* 0x000000433b04723e */ /* 0x000fe200000010ff */
[----:B------:R-:W3:Y:S01]  /*8a60*/  S2R R37, SR_TID.X ;  /* 0x0000000000257919 */ /* 0x000ee20000002100 */
[----:B----4-:R-:W-:Y:S01]  /*8a70*/  F2FP.BF16.F32.PACK_AB R11, R54, R62 ;  /* 0x0000003e360b723e */ /* 0x010fe200000010ff */
[----:B------:R-:W4:Y:S01]  /*8a80*/  LDCU.64 UR30, c[0x0][0x500] ;  /* 0x0000a000ff1e77ac */ /* 0x000f220008000a00 */
[----:B------:R-:W-:Y:S01]  /*8a90*/  F2FP.BF16.F32.PACK_AB R10, R53, R61 ;  /* 0x0000003d350a723e */ /* 0x000fe200000010ff */
[----:B------:R-:W-:Y:S01]  /*8aa0*/  FADD.FTZ R0, R3, R76 ;  /* 0x0000004c03007221 */ /* 0x000fe20000010000 */
[----:B-1----:R-:W-:Y:S01]  /*8ab0*/  F2FP.BF16.F32.PACK_AB R9, R56, R64 ;  /* 0x000000403809723e */ /* 0x002fe200000010ff */
[----:B------:R-:W-:Y:S01]  /*8ac0*/  USHF.L.U32 UR26, UR8, 0x9, URZ ;  /* 0x00000009081a7899 */ /* 0x000fe200080006ff */
[----:B------:R-:W-:Y:S01]  /*8ad0*/  F2FP.BF16.F32.PACK_AB R8, R55, R63 ;  /* 0x0000003f3708723e */ /* 0x000fe200000010ff */
[----:B------:R-:W1:Y:S01]  /*8ae0*/  LDCU.64 UR32, c[0x0][0x550] ;  /* 0x0000aa00ff2077ac */ /* 0x000e620008000a00 */
[----:B------:R-:W-:-:S02]  /*8af0*/  F2FP.BF16.F32.PACK_AB R23, R92, R91 ;  /* 0x0000005b5c17723e */ /* 0x000fc400000010ff */
[----:B------:R-:W-:Y:S01]  /*8b00*/  F2FP.BF16.F32.PACK_AB R22, R90, R87 ;  /* 0x000000575a16723e */ /* 0x000fe200000010ff */
[----:B------:R-:W-:Y:S01]  /*8b10*/  USHF.R.S32.HI UR27, URZ, 0x1f, UR26 ;  /* 0x0000001fff1b7899 */ /* 0x000fe2000801141a */
[----:B------:R-:W-:Y:S01]  /*8b20*/  F2FP.BF16.F32.PACK_AB R21, R88, R85 ;  /* 0x000000555815723e */ /* 0x000fe200000010ff */
[----:B------:R-:W-:Y:S01]  /*8b30*/  UIADD3 UR16, UP1, UPT, UR16, -0x400, URZ ;  /* 0xfffffc0010107890 */ /* 0x000fe2000ff3e0ff */
        /* <DEDUP_REMOVED lines=10> */
[----:B---3--:R-:W-:Y:S01]  /*8be0*/  SHF.L.U32 R5, R37, 0x1, RZ ;  /* 0x0000000125057819 */ /* 0x008fe200000006ff */
[----:B------:R-:W-:Y:S01]  /*8bf0*/  FADD.FTZ R7, R0, R75 ;  /* 0x0000004b00077221 */ /* 0x000fe20000010000 */
[----:B------:R-:W-:Y:S01]  /*8c00*/  UIADD3.X UR20, UPT, UPT, UR20, -0x1, URZ, UP1, !UPT ;  /* 0xffffffff14147890 */ /* 0x000fe20008ffe4ff */
[----:B-----5:R-:W-:Y:S01]  /*8c10*/  F2FP.BF16.F32.PACK_AB R9, R78, R75 ;  /* 0x0000004b4e09723e */ /* 0x020fe200000010ff */
[----:B----4-:R-:W-:Y:S01]  /*8c20*/  UIMAD.WIDE.U32 UR24, UR9, UR30, UR24 ;  /* 0x0000001e091872a5 */ /* 0x010fe2000f8e0018 */
[----:B------:R-:W-:Y:S01]  /*8c30*/  LOP3.LUT R5, R104, 0x7c0, R5, 0xf8, !PT ;  /* 0x000007c068057812 */ /* 0x000fe200078ef805 */
[----:B------:R-:W-:Y:S01]  /*8c40*/  FADD.FTZ R0, R7, R78 ;  /* 0x0000004e07007221 */ /* 0x000fe20000010000 */
[----:B------:R-:W-:Y:S01]  /*8c50*/  F2FP.BF16.F32.PACK_AB R8, R76, R73 ;  /* 0x000000494c08723e */ /* 0x000fe200000010ff */
[----:B------:R-:W-:Y:S01]  /*8c60*/  UIMAD UR28, UR9, UR31, UR25 ;  /* 0x0000001f091c72a4 */ /* 0x000fe2000f8e0219 */
[----:B------:R-:W-:Y:S01]  /*8c70*/  F2FP.BF16.F32.PACK_AB R11, R82, R81 ;  /* 0x00000051520b723e */ /* 0x000fe200000010ff */
[----:B-1----:R-:W-:Y:S01]  /*8c80*/  ULEA UR25, UP0, UR24, UR32, 0x1 ;  /* 0x0000002018197291 */ /* 0x002fe2000f8008ff */
[----:B------:R-:W-:Y:S01]  /*8c90*/  F2FP.BF16.F32.PACK_AB R10, R80, R77 ;  /* 0x0000004d500a723e */ /* 0x000fe200000010ff */
[----:B------:R-:W1:Y:S01]  /*8ca0*/  LDCU.64 UR30, c[0x0][0x560] ;  /* 0x0000ac00ff1e77ac */ /* 0x000e620008000a00 */
[----:B------:R-:W-:Y:S01]  /*8cb0*/  FADD.FTZ R77, R0, R77 ;  /* 0x0000004d004d7221 */ /* 0x000fe20000010000 */
[----:B------:R-:W-:-:S02]  /*8cc0*/  ULEA.HI.X UR24, UR24, UR33, UR28, 0x1, UP0 ;  /* 0x0000002118187291 */ /* 0x000fc400080f0c1c */
[----:B------:R-:W-:Y:S01]  /*8cd0*/  MOV R2, UR25 ;  /* 0x0000001900027c02 */ /* 0x000fe20008000f00 */
[----:B------:R-:W-:Y:S02]  /*8ce0*/  FADD.FTZ R80, R77, R80 ;  /* 0x000000504d507221 */ /* 0x000fe40000010000 */
[----:B------:R-:W3:Y:S01]  /*8cf0*/  LDCU.64 UR28, c[0x0][0x520] ;  /* 0x0000a400ff1c77ac */ /* 0x000ee20008000a00 */
[----:B------:R-:W-:Y:S01]  /*8d00*/  MOV R3, UR24 ;  /* 0x0000001800037c02 */ /* 0x000fe20008000f00 */
[----:B------:R-:W-:Y:S01]  /*8d10*/  FADD.FTZ R81, R80, R81 ;  /* 0x0000005150517221 */ /* 0x000fe20000010000 */
[----:B------:R-:W-:Y:S02]  /*8d20*/  UIADD3.X UR17, UPT, UPT, UR17, -0x1, URZ, UP2, !UPT ;  /* 0xffffffff11117890 */ /* 0x000fe400097fe4ff */
[----:B------:R-:W-:Y:S01]  /*8d30*/  UIADD3.X UR14, UPT, UPT, UR14, -0x1, URZ, UP3, !UPT ;  /* 0xffffffff0e0e7890 */ /* 0x000fe20009ffe4ff */
[----:B------:R-:W-:Y:S01]  /*8d40*/  IMAD.WIDE.U32 R2, R5, 0x10, R2 ;  /* 0x0000001005027825 */ /* 0x000fe200078e0002 */
[----:B------:R-:W4:Y:S03]  /*8d50*/  LDCU.64 UR24, c[0x0][0x518] ;  /* 0x0000a300ff1877ac */ /* 0x000f260008000a00 */
[----:B------:R-:W-:-:S04]  /*8d60*/  FADD.FTZ R82, R81, R82 ;  /* 0x0000005251527221 */ /* 0x000fc80000010000 */
[----:B------:R-:W-:Y:S01]  /*8d70*/  FADD.FTZ R83, R82, R83 ;  /* 0x0000005352537221 */ /* 0x000fe20000010000 */
[----:B--2---:R-:W-:Y:S03]  /*8d80*/  STG.E.128 desc[UR22][R2.64], R12 ;  /* 0x0000000c02007986 */ /* 0x004fe6000c101d16 */
[----:B------:R-:W-:Y:S01]  /*8d90*/  FADD.FTZ R86, R83, R86 ;  /* 0x0000005653567221 */ /* 0x000fe20000010000 */
[----:B0-----:R0:W-:Y:S03]  /*8da0*/  STG.E.128 desc[UR22][R2.64+0x200], R16 ;  /* 0x0002001002007986 */ /* 0x0011e6000c101d16 */
[----:B------:R-:W-:Y:S01]  /*8db0*/  FADD.FTZ R85, R86, R85 ;  /* 0x0000005556557221 */ /* 0x000fe20000010000 */
[----:B------:R-:W-:Y:S03]  /*8dc0*/  BAR.SYNC.DEFER_BLOCKING 0x0 ;  /* 0x0000000000007b1d */ /* 0x000fe60000010000 */
[----:B------:R-:W-:Y:S01]  /*8dd0*/  FADD.FTZ R88, R85, R88 ;  /* 0x0000005855587221 */ /* 0x000fe20000010000 */
[----:B----4-:R-:W-:-:S03]  /*8de0*/  UIMAD.WIDE.U32 UR26, UR34, UR24, UR26 ;  /* 0x00000018221a72a5 */ /* 0x010fc6000f8e001a */
[----:B------:R-:W-:Y:S01]  /*8df0*/  FADD.FTZ R87, R88, R87 ;  /* 0x0000005758577221 */ /* 0x000fe20000010000 */
[----:B------:R-:W-:-:S03]  /*8e00*/  UIMAD UR25, UR34, UR25, UR27 ;  /* 0x00000019221972a4 */ /* 0x000fc6000f8e021b */
[----:B------:R-:W-:Y:S01]  /*8e10*/  UMOV UR24, UR26 ;  /* 0x0000001a00187c82 */ /* 0x000fe20008000000 */
[----:B------:R-:W-:Y:S01]  /*8e20*/  FADD.FTZ R90, R87, R90 ;  /* 0x0000005a575a7221 */ /* 0x000fe20000010000 */
[----:B---3--:R-:W-:-:S03]  /*8e30*/  UIMAD.WIDE.U32 UR24, UR9, UR28, UR24 ;  /* 0x0000001c091872a5 */ /* 0x008fc6000f8e0018 */
[----:B------:R-:W-:Y:S01]  /*8e40*/  FADD.FTZ R91, R90, R91 ;  /* 0x0000005b5a5b7221 */ /* 0x000fe20000010000 */
[----:B------:R-:W-:Y:S02]  /*8e50*/  UIMAD UR26, UR9, UR29, UR25 ;  /* 0x0000001d091a72a4 */ /* 0x000fe4000f8e0219 */
[----:B-1----:R-:W-:Y:S01]  /*8e60*/  ULEA UR25, UP0, UR24, UR30, 0x1 ;  /* 0x0000001e18197291 */ /* 0x002fe2000f8008ff */
[----:B------:R-:W-:-:S03]  /*8e70*/  FADD.FTZ R106, R91, R92 ;  /* 0x0000005c5b6a7221 */ /* 0x000fc60000010000 */
        /* <DEDUP_REMOVED lines=16> */
.L_x_14496:
        /* <DEDUP_REMOVED lines=33> */
.L_x_14582:
[----:B------:R-:W-:Y:S05]  /*9190*/  BSYNC.RECONVERGENT B0 ;  /* 0x0000000000007941 */ /* 0x000fea0003800200 */
.L_x_14581:
        /* <DEDUP_REMOVED lines=31> */
.L_x_14584:
[----:B------:R-:W-:Y:S05]  /*9390*/  BSYNC.RECONVERGENT B0 ;  /* 0x0000000000007941 */ /* 0x000fea0003800200 */
.L_x_14583:
[----:B------:R-:W-:Y:S05]  /*93a0*/  @P0 EXIT ;  /* 0x000000000000094d */ /* 0x000fea0003800000 */
[----:B------:R-:W2:Y:S01]  /*93b0*/  S2UR UR8, SR_CTAID.Y ;  /* 0x00000000000879c3 */ /* 0x000ea20000002600 */
[----:B------:R-:W3:Y:S01]  /*93c0*/  LDCU.64 UR10, c[0x0][0x4e8] ;  /* 0x00009d00ff0a77ac */ /* 0x000ee20008000a00 */
[----:B------:R-:W-:Y:S01]  /*93d0*/  BSSY.RECONVERGENT B0, `(.L_x_14585) ;  /* 0x000002a000007945 */ /* 0x000fe20003800200 */
[----:B------:R-:W2:Y:S05]  /*93e0*/  LDCU.64 UR12, c[0x0][0x4a8] ;  /* 0x00009500ff0c77ac */ /* 0x000eaa0008000a00 */
[----:B------:R-:W4:Y:S01]  /*93f0*/  S2UR UR14, SR_CgaCtaId ;  /* 0x00000000000e79c3 */ /* 0x000f220000008800 */
[----:B------:R-:W0:Y:S01]  /*9400*/  LDCU UR15, c[0x0][0x360] ;  /* 0x00006c00ff0f77ac */ /* 0x000e220008000800 */
[----:B------:R-:W0:Y:S06]  /*9410*/  LDCU.64 UR16, c[0x0][0x530] ;  /* 0x0000a600ff1077ac */ /* 0x000e2c0008000a00 */
[----:B------:R-:W0:Y:S01]  /*9420*/  LDC.64 R16, c[0x0][0x4b0] ;  /* 0x00012c00ff107b82 */ /* 0x000e220000000a00 */
[----:B------:R-:W0:Y:S01]  /*9430*/  LDCU.64 UR18, c[0x0][0x4f0] ;  /* 0x00009e00ff1277ac */ /* 0x000e220008000a00 */
[----:B---3--:R-:W-:Y:S01]  /*9440*/  UIMAD.WIDE.U32 UR4, UR9, UR10, URZ ;  /* 0x0000000a090472a5 */ /* 0x008fe2000f8e00ff */
[----:B------:R-:W3:Y:S01]  /*9450*/  LDCU.64 UR20, c[0x0][0x540] ;  /* 0x0000a800ff1477ac */ /* 0x000ee20008000a00 */
[----:B--2---:R-:W-:-:S02]  /*9460*/  UIMAD.WIDE.U32 UR6, UR8, UR12, URZ ;  /* 0x0000000c080672a5 */ /* 0x004fc4000f8e00ff */
[----:B------:R-:W-:Y:S02]  /*9470*/  UIMAD UR10, UR9, UR11, UR5 ;  /* 0x0000000b090a72a4 */ /* 0x000fe4000f8e0205 */
[----:B------:R-:W-:-:S03]  /*9480*/  UIMAD UR9, UR8, UR13, UR7 ;  /* 0x0000000d080972a4 */ /* 0x000fc6000f8e0207 */
[----:B------:R-:W-:Y:S02]  /*9490*/  UMOV UR8, 0x400 ;  /* 0x0000040000087882 */ /* 0x000fe40000000000 */
[----:B----4-:R-:W-:-:S12]  /*94a0*/  ULEA UR14, UR14, UR8, 0x18 ;  /* 0x000000080e0e7291 */ /* 0x010fd8000f8ec0ff */
.L_x_14586:
[C---:B------:R-:W-:Y:S01]  /*94b0*/  LEA R0, R11.reuse, UR14, 0x3 ;  /* 0x0000000e0b007c11 */ /* 0x040fe2000f8e18ff */
[----:B------:R-:W-:Y:S01]  /*94c0*/  UMOV UR8, UR6 ;  /* 0x0000000600087c82 */ /* 0x000fe20008000000 */
[----:B012---:R-:W-:Y:S01]  /*94d0*/  MOV R3, UR5 ;  /* 0x0000000500037c02 */ /* 0x007fe20008000f00 */
[----:B------:R-:W-:Y:S01]  /*94e0*/  IMAD.WIDE.U32 R6, R11, R16, UR8 ;  /* 0x000000080b067e25 */ /* 0x000fe2000f8e0010 */
[----:B------:R-:W-:Y:S01]  /*94f0*/  MOV R2, UR4 ;  /* 0x0000000400027c02 */ /* 0x000fe20008000f00 */
[----:B------:R-:W0:Y:S01]  /*9500*/  LDS.64 R12, [R0+0x3e10] ;  /* 0x003e1000000c7984 */ /* 0x000e220000000a00 */
[----:B------:R-:W-:Y:S02]  /*9510*/  SHF.R.S32.HI R3, RZ, 0x1f, R11 ;  /* 0x0000001fff037819 */ /* 0x000fe4000001140b */
[----:B------:R-:W-:Y:S01]  /*9520*/  MOV R8, R2 ;  /* 0x0000000200087202 */ /* 0x000fe20000000f00 */
[----:B------:R-:W1:Y:S01]  /*9530*/  LDS.64 R14, [R0+0x4610] ;  /* 0x00461000000e7984 */ /* 0x000e620000000a00 */
[----:B------:R-:W-:Y:S01]  /*9540*/  MOV R9, UR10 ;  /* 0x0000000a00097c02 */ /* 0x000fe20008000f00 */
[----:B------:R-:W-:-:S02]  /*9550*/  IMAD R2, R3, R16, RZ ;  /* 0x0000001003027224 */ /* 0x000fc400078e02ff */
[----:B------:R-:W-:Y:S02]  /*9560*/  IMAD R4, R3, UR18, RZ ;  /* 0x0000001203047c24 */ /* 0x000fe4000f8e02ff */
[C---:B------:R-:W-:Y:S01]  /*9570*/  IMAD R3, R11.reuse, R17, R2 ;  /* 0x000000110b037224 */ /* 0x040fe200078e0202 */
        /* <DEDUP_REMOVED lines=10> */
[----:B0-----:R2:W-:Y:S04]  /*9620*/  REDG.E.ADD.F32.FTZ.RN.STRONG.GPU desc[UR22][R2.64], R12 ;  /* 0x0000000c020079a6 */ /* 0x0015e8000c12f316 */
[----:B------:R2:W-:Y:S04]  /*9630*/  REDG.E.ADD.F32.FTZ.RN.STRONG.GPU desc[UR22][R2.64+0x4], R13 ;  /* 0x0000040d020079a6 */ /* 0x0005e8000c12f316 */
[----:B-1----:R2:W-:Y:S04]  /*9640*/  REDG.E.ADD.F32.FTZ.RN.STRONG.GPU desc[UR22][R4.64], R14 ;  /* 0x0000000e040079a6 */ /* 0x0025e8000c12f316 */
[----:B------:R2:W-:Y:S01]  /*9650*/  REDG.E.ADD.F32.FTZ.RN.STRONG.GPU desc[UR22][R4.64+0x4], R15 ;  /* 0x0000040f040079a6 */ /* 0x0005e2000c12f316 */
[----:B------:R-:W-:Y:S05]  /*9660*/  @!P0 BRA `(.L_x_14586) ;  /* 0xfffffffc00908947 */ /* 0x000fea000383ffff */
[----:B------:R-:W-:Y:S05]  /*9670*/  BSYNC.RECONVERGENT B0 ;  /* 0x0000000000007941 */ /* 0x000fea0003800200 */
.L_x_14585:
[----:B------:R-:W-:Y:S05]  /*9680*/  EXIT ;  /* 0x000000000000794d */ /* 0x000fea0003800000 */
.L_x_14587:
        /* <DEDUP_REMOVED lines=15> */
.L_x_18752:


//--------------------- .text._Z25selective_scan_bwd_kernelI32Selective_Scan_bwd_kernel_traitsILi32ELi16ELb1ELb1ELb0ELb0ELb1EN3c108BFloat16ENS1_7complexIfEEEEv12SSMParamsBwd --------------------------
	.section	.text._Z25selective_scan_bwd_kernelI32Selective_Scan_bwd_kernel_traitsILi32ELi16ELb1ELb1ELb0ELb0ELb1EN3c108BFloat16ENS1_7complexIfEEEEv12SSMParamsBwd,"ax",@progbits
	.align	128
        .global         _Z25selective_scan_bwd_kernelI32Selective_Scan_bwd_kernel_traitsILi32ELi16ELb1ELb1ELb0ELb0ELb1EN3c108BFloat16ENS1_7complexIfEEEEv12SSMParamsBwd
        .type           _Z25selective_scan_bwd_kernelI32Selective_Scan_bwd_kernel_traitsILi32ELi16ELb1ELb1ELb0ELb0ELb1EN3c108BFloat16ENS1_7complexIfEEEEv12SSMParamsBwd,@function
        .size           _Z25selective_scan_bwd_kernelI32Selective_Scan_bwd_kernel_traitsILi32ELi16ELb1ELb1ELb0ELb0ELb1EN3c108BFloat16ENS1_7complexIfEEEEv12SSMParamsBwd,(.L_x_18753 - _Z25selective_scan_bwd_kernelI32Selective_Scan_bwd_kernel_traitsILi32ELi16ELb1ELb1ELb0ELb0ELb1EN3c108BFloat16ENS1_7complexIfEEEEv12SSMParamsBwd)
        .other          _Z25selective_scan_bwd_kernelI32Selective_Scan_bwd_kernel_traitsILi32ELi16ELb1ELb1ELb0ELb0ELb1EN3c108BFloat16ENS1_7complexIfEEEEv12SSMParamsBwd,@"STO_CUDA_ENTRY STV_DEFAULT"
_Z25selective_scan_bwd_kernelI32Selective_Scan_bwd_kernel_traitsILi32ELi16ELb1ELb1ELb0ELb0ELb1EN3c108BFloat16ENS1_7complexIfEEEEv12SSMParamsBwd:
.text._Z25selective_scan_bwd_kernelI32Selective_Scan_bwd_kernel_traitsILi32ELi16ELb1ELb1ELb0ELb0ELb1EN3c108BFloat16ENS1_7complexIfEEEEv12SSMParamsBwd:
[----:B------:R-:W-:Y:S08]  /*0000*/  LDC R1, c[0x0][0x37c] ;  /* 0x0000df00ff017b82 */ /* 0x000ff00000000800 */
[----:B------:R-:W0:Y:S01]  /*0010*/  LDC.64 R4, c[0x0][0x470] ;  /* 0x00011c00ff047b82 */ /* 0x000e220000000a00 */
[----:B------:R-:W1:Y:S01]  /*0020*/  S2R R111, SR_CTAID.Y ;  /* 0x00000000006f7919 */ /* 0x000e620000002600 */
[----:B------:R-:W2:Y:S01]  /*0030*/  LDCU.64 UR14, c[0x0][0x358] ;  /* 0x00006b00ff0e77ac */ /* 0x000ea20008000a00 */
[----:B------:R-:W3:Y:S05]  /*0040*/  LDCU.128 UR8, c[0x0][0x3f0] ;  /* 0x00007e00ff0877ac */ /* 0x000eea0008000c00 */
[----:B------:R-:W4:Y:S01]  /*0050*/  LDC.64 R2, c[0x0][0x458] ;  /* 0x00011600ff027b82 */ /* 0x000f220000000a00 */
[----:B------:R-:W5:Y:S01]  /*0060*/  LDCU.128 UR16, c[0x0][0x400] ;  /* 0x00008000ff1077ac */ /* 0x000f620008000c00 */
[----:B------:R-:W5:Y:S06]  /*0070*/  LDCU.64 UR12, c[0x0][0x4c0] ;  /* 0x00009800ff0c77ac */ /* 0x000f6c0008000a00 */
        /* <DEDUP_REMOVED lines=8> */
[----:B------:R-:W1:Y:S02]  /*0100*/  LDC.64 R18, c[0x0][0x3c8] ;  /* 0x0000f200ff127b82 */ /* 0x000e640000000a00 */
[----:B------:R-:W-:-:S04]  /*0110*/  @P1 LEA.HI.X R5, R111, R5, RZ, 0x2, P3 ;  /* 0x000000056f051211 */ /* 0x000fc800018f14ff */
[C---:B------:R-:W-:Y:S01]  /*0120*/  @P0 LEA R2, P2, R111.reuse, R2, 0x2 ;  /* 0x000000026f020211 */ /* 0x040fe200078410ff */
[----:B--2---:R2:W4:Y:S01]  /*0130*/  @P1 LDG.E R12, desc[UR14][R4.64] ;  /* 0x0000000e040c1981 */ /* 0x004522000c1e1900 */
[----:B------:R-:W1:Y:S02]  /*0140*/  LDC R21, c[0x0][0x394] ;  /* 0x0000e500ff157b82 */ /* 0x000e640000000800 */
[----:B------:R-:W-:-:S05]  /*0150*/  @P0 LEA.HI.X R3, R111, R3, RZ, 0x2, P2 ;  /* 0x000000036f030211 */ /* 0x000fca00010f14ff */
[----:B------:R5:W4:Y:S01]  /*0160*/  @P0 LDG.E R10, desc[UR14][R2.64] ;  /* 0x0000000e020a0981 */ /* 0x000b22000c1e1900 */
[----:B---3--:R-:W-:Y:S01]  /*0170*/  IABS R9, R8 ;  /* 0x0000000800097213 */ /* 0x008fe20000000000 */
[----:B--2---:R-:W2:Y:S03]  /*0180*/  LDC.64 R4, c[0x0][0x480] ;  /* 0x00012000ff047b82 */ /* 0x004ea60000000a00 */
[----:B------:R-:W3:Y:S05]  /*0190*/  I2F.RP R0, R9 ;  /* 0x0000000900007306 */ /* 0x000eea0000209400 */
[----:B------:R-:W1:Y:S08]  /*01a0*/  LDC.64 R24, c[0x0][0x528] ;  /* 0x00014a00ff187b82 */ /* 0x000e700000000a00 */
[----:B------:R-:W1:Y:S01]  /*01b0*/  LDC.64 R26, c[0x0][0x448] ;  /* 0x00011200ff1a7b82 */ /* 0x000e620000000a00 */
[----:B---3--:R-:W3:Y:S02]  /*01c0*/  MUFU.RCP R0, R0 ;  /* 0x0000000000007308 */ /* 0x008ee40000001000 */
[----:B---3--:R-:W-:-:S06]  /*01d0*/  IADD3 R6, PT, PT, R0, 0xffffffe, RZ ;  /* 0x0ffffffe00067810 */ /* 0x008fcc0007ffe0ff */
[----:B------:R3:W0:Y:S02]  /*01e0*/  F2I.FTZ.U32.TRUNC.NTZ R7, R6 ;  /* 0x0000000600077305 */ /* 0x000624000021f000 */
[----:B---3--:R-:W-:Y:S01]  /*01f0*/  HFMA2 R6, -RZ, RZ, 0, 0 ;  /* 0x00000000ff067431 */ /* 0x008fe200000001ff */
[----:B0-----:R-:W-:-:S05]  /*0200*/  IADD3 R14, PT, PT, RZ, -R7, RZ ;  /* 0x80000007ff0e7210 */ /* 0x001fca0007ffe0ff */
[----:B-----5:R-:W-:Y:S01]  /*0210*/  IMAD R3, R14, R9, RZ ;  /* 0x000000090e037224 */ /* 0x020fe200078e02ff */
[----:B------:R-:W-:-:S03]  /*0220*/  IABS R2, R111 ;  /* 0x0000006f00027213 */ /* 0x000fc60000000000 */
[----:B------:R-:W-:-:S06]  /*0230*/  IMAD.HI.U32 R7, R7, R3, R6 ;  /* 0x0000000307077227 */ /* 0x000fcc00078e0006 */
[----:B------:R-:W-:-:S05]  /*0240*/  IMAD.HI.U32 R7, R7, R2, RZ ;  /* 0x0000000207077227 */ /* 0x000fca00078e00ff */
[----:B------:R-:W-:-:S05]  /*0250*/  IADD3 R0, PT, PT, -R7, RZ, RZ ;  /* 0x000000ff07007210 */ /* 0x000fca0007ffe1ff */
[----:B------:R-:W-:-:S05]  /*0260*/  IMAD R0, R9, R0, R2 ;  /* 0x0000000009007224 */ /* 0x000fca00078e0202 */
[----:B------:R-:W-:Y:S02]  /*0270*/  ISETP.GT.U32.AND P5, PT, R9, R0, PT ;  /* 0x000000000900720c */ /* 0x000fe40003fa4070 */
[----:B--2---:R-:W-:-:S04]  /*0280*/  ISETP.NE.U32.AND P2, PT, R4, RZ, PT ;  /* 0x000000ff0400720c */ /* 0x004fc80003f45070 */
[----:B------:R-:W-:-:S07]  /*0290*/  ISETP.NE.AND.EX P2, PT, R5, RZ, PT, P2 ;  /* 0x000000ff0500720c */ /* 0x000fce0003f45320 */
[----:B------:R-:W-:-:S04]  /*02a0*/  @!P5 IADD3 R0, PT, PT, R0, -R9, RZ ;  /* 0x800000090000d210 */ /* 0x000fc80007ffe0ff */
[----:B------:R-:W-:Y:S02]  /*02b0*/  ISETP.GE.U32.AND P3, PT, R0, R9, PT ;  /* 0x000000090000720c */ /* 0x000fe40003f66070 */
[----:B------:R-:W-:Y:S01]  /*02c0*/  LOP3.LUT R2, R111, R8, RZ, 0x3c, !PT ;  /* 0x000000086f027212 */ /* 0x000fe200078e3cff */
[----:B------:R-:W-:Y:S01]  /*02d0*/  UIMAD.WIDE.U32 UR4, UR20, UR8, URZ ;  /* 0x00000008140472a5 */ /* 0x000fe2000f8e00ff */
[----:B------:R-:W-:Y:S01]  /*02e0*/  @!P5 IADD3 R7, PT, PT, R7, 0x1, RZ ;  /* 0x000000010707d810 */ /* 0x000fe20007ffe0ff */
[----:B------:R-:W0:Y:S01]  /*02f0*/  @P2 LDC R14, c[0x0][0x384] ;  /* 0x0000e100ff0e2b82 */ /* 0x000e220000000800 */
[----:B------:R-:W-:Y:S01]  /*0300*/  ISETP.GE.AND P4, PT, R2, RZ, PT ;  /* 0x000000ff0200720c */ /* 0x000fe20003f86270 */
[----:B------:R-:W-:Y:S01]  /*0310*/  UIMAD UR9, UR20, UR9, UR5 ;  /* 0x00000009140972a4 */ /* 0x000fe2000f8e0205 */
[----:B------:R-:W-:Y:S01]  /*0320*/  ISETP.NE.AND P5, PT, R8, RZ, PT ;  /* 0x000000ff0800720c */ /* 0x000fe20003fa5270 */
[----:B------:R-:W-:Y:S01]  /*0330*/  UIMAD.WIDE.U32 UR6, UR20, UR16, URZ ;  /* 0x00000010140672a5 */ /* 0x000fe2000f8e00ff */
[----:B------:R-:W-:-:S03]  /*0340*/  MOV R3, UR5 ;  /* 0x0000000500037c02 */ /* 0x000fc60008000f00 */
[----:B------:R-:W-:Y:S01]  /*0350*/  @P3 IADD3 R7, PT, PT, R7, 0x1, RZ ;  /* 0x0000000107073810 */ /* 0x000fe20007ffe0ff */
[----:B------:R-:W2:Y:S01]  /*0360*/  @P2 LDC R23, c[0x0][0x38c] ;  /* 0x0000e300ff172b82 */ /* 0x000ea20000000800 */
[----:B------:R-:W-:Y:S01]  /*0370*/  MOV R2, UR4 ;  /* 0x0000000400027c02 */ /* 0x000fe20008000f00 */
[----:B------:R-:W-:Y:S01]  /*0380*/  UIMAD UR8, UR20, UR17, UR7 ;  /* 0x00000011140872a4 */ /* 0x000fe2000f8e0207 */
[----:B------:R-:W-:Y:S01]  /*0390*/  MOV R3, UR9 ;  /* 0x0000000900037c02 */ /* 0x000fe20008000f00 */
[----:B------:R-:W3:Y:S01]  /*03a0*/  LDCU.64 UR4, c[0x0][0x498] ;  /* 0x00009300ff0477ac */ /* 0x000ee20008000a00 */
[----:B------:R-:W-:Y:S01]  /*03b0*/  MOV R11, R7 ;  /* 0x00000007000b7202 */ /* 0x000fe20000000f00 */
[----:B------:R-:W-:-:S03]  /*03c0*/  IMAD.WIDE.U32 R2, R111, UR10, R2 ;  /* 0x0000000a6f027c25 */ /* 0x000fc6000f8e0002 */
[----:B------:R-:W-:Y:S02]  /*03d0*/  @!P4 IADD3 R11, PT, PT, -R11, RZ, RZ ;  /* 0x000000ff0b0bc210 */ /* 0x000fe40007ffe1ff */
[----:B------:R-:W-:Y:S01]  /*03e0*/  @!P5 LOP3.LUT R11, RZ, R8, RZ, 0x33, !PT ;  /* 0x00000008ff0bd212 */ /* 0x000fe200078e33ff */
[----:B----4-:R-:W-:Y:S01]  /*03f0*/  IMAD.WIDE.U32 R6, R16, UR20, RZ ;  /* 0x0000001410067c25 */ /* 0x010fe2000f8e00ff */
[----:B------:R-:W-:Y:S02]  /*0400*/  MOV R5, UR7 ;  /* 0x0000000700057c02 */ /* 0x000fe40008000f00 */
[----:B------:R-:W-:Y:S01]  /*0410*/  MOV R4, UR6 ;  /* 0x0000000600047c02 */ /* 0x000fe20008000f00 */
[----:B------:R-:W-:Y:S01]  /*0420*/  IMAD R15, R111, UR11, R3 ;  /* 0x0000000b6f0f7c24 */ /* 0x000fe2000f8e0203 */
[----:B------:R-:W-:Y:S01]  /*0430*/  MOV R5, UR8 ;  /* 0x0000000800057c02 */ /* 0x000fe20008000f00 */
[----:B------:R-:W-:Y:S01]  /*0440*/  IMAD R7, R17, UR20, R7 ;  /* 0x0000001411077c24 */ /* 0x000fe2000f8e0207 */
[----:B------:R-:W-:Y:S01]  /*0450*/  SHF.R.S32.HI R3, RZ, 0x1f, R11 ;  /* 0x0000001fff037819 */ /* 0x000fe2000001140b */
[----:B------:R-:W4:Y:S01]  /*0460*/  LDC.64 R16, c[0x0][0x4a0] ;  /* 0x00012800ff107b82 */ /* 0x000f220000000a00 */
[----:B------:R-:W-:Y:S01]  /*0470*/  R2UR UR16, R11 ;  /* 0x000000000b1072ca */ /* 0x000fe200000e0000 */
[----:B------:R-:W-:Y:S01]  /*0480*/  IMAD.WIDE.U32 R4, R111, UR18, R4 ;  /* 0x000000126f047c25 */ /* 0x000fe2000f8e0004 */
[C---:B------:R-:W-:Y:S01]  /*0490*/  R2UR UR9, R3.reuse ;  /* 0x00000000030972ca */ /* 0x040fe200000e0000 */
[----:B------:R-:W5:Y:S02]  /*04a0*/  LDCU.64 UR10, c[0x0][0x4b8] ;  /* 0x00009700ff0a77ac */ /* 0x000f640008000a00 */
[-C--:B-1----:R-:W-:Y:S01]  /*04b0*/  IMAD R0, R3, R18.reuse, RZ ;  /* 0x0000001203007224 */ /* 0x082fe200078e02ff */
[C---:B------:R-:W-:Y:S01]  /*04c0*/  R2UR UR8, R11.reuse ;  /* 0x000000000b0872ca */ /* 0x040fe200000e0000 */
[----:B------:R-:W-:-:S02]  /*04d0*/  IMAD.WIDE.U32 R8, R11, R18, R6 ;  /* 0x000000120b087225 */ /* 0x000fc400078e0006 */
[----:B------:R-:W1:Y:S02]  /*04e0*/  @P2 LDC.64 R6, c[0x0][0x480] ;  /* 0x00012000ff062b82 */ /* 0x000e640000000a00 */
[----:B------:R-:W-:Y:S01]  /*04f0*/  IMAD R13, R111, UR19, R5 ;  /* 0x000000136f0d7c24 */ /* 0x000fe2000f8e0205 */
[----:B------:R-:W-:Y:S01]  /*0500*/  LEA R5, R21, 0xfffffe00, 0x9 ;  /* 0xfffffe0015057811 */ /* 0x000fe200078e48ff */
[----:B------:R-:W-:Y:S01]  /*0510*/  IMAD R11, R11, R19, R0 ;  /* 0x000000130b0b7224 */ /* 0x000fe200078e0200 */
[----:B------:R-:W-:Y:S01]  /*0520*/  LEA R3, R21, 0xfffffc00, 0xa ;  /* 0xfffffc0015037811 */ /* 0x000fe200078e50ff */
[----:B0-----:R-:W-:Y:S01]  /*0530*/  @P2 IMAD R0, R14, UR20, R111 ;  /* 0x000000140e002c24 */ /* 0x001fe2000f8e026f */
[----:B------:R-:W-:Y:S01]  /*0540*/  IADD3 R109, P5, PT, R5, R2, RZ ;  /* 0x00000002056d7210 */ /* 0x000fe20007fbe0ff */
[----:B------:R-:W0:Y:S01]  /*0550*/  LDC.64 R18, c[0x0][0x460] ;  /* 0x00011800ff127b82 */ /* 0x000e220000000a00 */
[----:B------:R-:W-:Y:S01]  /*0560*/  IADD3 R2, PT, PT, R9, R11, RZ ;  /* 0x0000000b09027210 */ /* 0x000fe20007ffe0ff */
[----:B------:R-:W-:Y:S01]  /*0570*/  @P2 IMAD R0, R0, R21, RZ ;  /* 0x0000001500002224 */ /* 0x000fe200078e02ff */
[----:B------:R-:W-:Y:S01]  /*0580*/  IADD3 R8, P3, PT, R3, R8, RZ ;  /* 0x0000000803087210 */ /* 0x000fe20007f7e0ff */
[----:B---3--:R-:W-:Y:S01]  /*0590*/  UIMAD.WIDE.U32 UR6, UR20, UR4, URZ ;  /* 0x00000004140672a5 */ /* 0x008fe2000f8e00ff */
[----:B------:R-:W-:Y:S01]  /*05a0*/  IADD3 R9, P4, PT, R5, R4, RZ ;  /* 0x0000000405097210 */ /* 0x000fe20007f9e0ff */
[----:B------:R-:W-:Y:S01]  /*05b0*/  UIMAD UR4, UR9, UR12, URZ ;  /* 0x0000000c090472a4 */ /* 0x000fe2000f8e02ff */
[----:B------:R-:W-:Y:S01]  /*05c0*/  LEA.HI.X.SX32 R4, R3, R2, 0x1, P3 ;  /* 0x0000000203047211 */ /* 0x000fe200018f0eff */
[----:B--2---:R-:W-:Y:S01]  /*05d0*/  @P2 IMAD R3, R0, R23, RZ ;  /* 0x0000001700032224 */ /* 0x004fe200078e02ff */
[----:B------:R-:W-:Y:S01]  /*05e0*/  UIMAD.WIDE.U32 UR8, UR8, UR12, URZ ;  /* 0x0000000c080872a5 */ /* 0x000fe2000f8e00ff */
[----:B------:R-:W2:Y:S01]  /*05f0*/  LDC.64 R22, c[0x0][0x468] ;  /* 0x00011a00ff167b82 */ /* 0x000ea20000000a00 */
[----:B------:R-:W-:Y:S01]  /*0600*/  UIMAD UR12, UR16, UR13, UR4 ;  /* 0x0000000d100c72a4 */ /* 0x000fe2000f8e0204 */
[----:B------:R-:W3:Y:S01]  /*0610*/  LDCU.64 UR16, c[0x0][0x538] ;  /* 0x0000a700ff1077ac */ /* 0x000ee20008000a00 */
[----:B------:R-:W-:Y:S01]  /*0620*/  ISETP.GE.AND P3, PT, R21, 0x1, PT ;  /* 0x000000011500780c */ /* 0x000fe20003f66270 */
[----:B------:R-:W-:Y:S01]  /*0630*/  UIMAD UR7, UR20, UR5, UR7 ;  /* 0x00000005140772a4 */ /* 0x000fe2000f8e0207 */
[----:B------:R-:W-:Y:S01]  /*0640*/  CS2R R20, SRZ ;  /* 0x0000000000147805 */ /* 0x000fe2000001ff00 */
[----:B-----5:R-:W-:Y:S01]  /*0650*/  USHF.R.U64 UR10, UR10, 0x1, UR11 ;  /* 0x000000010a0a7899 */ /* 0x020fe2000800120b */
[----:B-1----:R-:W-:Y:S01]  /*0660*/  @P2 IMAD.WIDE R20, R3, 0x10, R6 ;  /* 0x0000001003142825 */ /* 0x002fe200078e0206 */
[----:B------:R-:W-:-:S02]  /*0670*/  USHF.R.U32.HI UR11, URZ, 0x1, UR11 ;  /* 0x00000001ff0b7899 */ /* 0x000fc4000801160b */
[----:B------:R-:W-:Y:S01]  /*0680*/  UIADD3 UR9, UPT, UPT, UR9, UR12, URZ ;  /* 0x0000000c09097290 */ /* 0x000fe2000fffe0ff */
[C---:B----4-:R-:W-:Y:S01]  /*0690*/  IMAD.WIDE.U32 R2, R111.reuse, R16, UR6 ;  /* 0x000000066f027e25 */ /* 0x050fe2000f8e0010 */
[----:B------:R-:W-:Y:S01]  /*06a0*/  SHF.R.S32.HI R0, RZ, 0x1f, R5 ;  /* 0x0000001fff007819 */ /* 0x000fe20000011405 */
[----:B------:R-:W-:Y:S01]  /*06b0*/  UMOV UR5, URZ ;  /* 0x000000ff00057c82 */ /* 0x000fe20008000000 */
[----:B------:R-:W-:Y:S01]  /*06c0*/  UMOV UR4, URZ ;  /* 0x000000ff00047c82 */ /* 0x000fe20008000000 */
[----:B------:R-:W-:Y:S01]  /*06d0*/  IMAD R7, R111, R17, R3 ;  /* 0x000000116f077224 */ /* 0x000fe200078e0203 */
[----:B------:R-:W-:Y:S02]  /*06e0*/  UIMAD UR6, UR11, UR20, URZ ;  /* 0x000000140b0672a4 */ /* 0x000fe4000f8e02ff */
[----:B------:R-:W-:-:S04]  /*06f0*/  UIMAD.WIDE.U32 UR8, UR20, UR10, UR8 ;  /* 0x0000000a140872a5 */ /* 0x000fc8000f8e0008 */
[----:B------:R-:W-:Y:S02]  /*0700*/  UIADD3 UR6, UPT, UPT, UR9, UR6, URZ ;  /* 0x0000000609067290 */ /* 0x000fe4000fffe0ff */
[----:B---3--:R-:W-:Y:S01]  /*0710*/  ULEA UR7, UP0, UR8, UR16, 0x3 ;  /* 0x0000001008077291 */ /* 0x008fe2000f8018ff */
[----:B------:R-:W-:-:S03]  /*0720*/  HFMA2 R112, -RZ, RZ, 0, 0 ;  /* 0x00000000ff707431 */ /* 0x000fc600000001ff */
[----:B------:R-:W-:Y:S01]  /*0730*/  ULEA.HI.X UR8, UR8, UR17, UR6, 0x3, UP0 ;  /* 0x0000001108087291 */ /* 0x000fe200080f1c06 */
[----:B------:R-:W-:Y:S02]  /*0740*/  MOV R110, RZ ;  /* 0x000000ff006e7202 */ /* 0x000fe40000000f00 */
[----:B------:R-:W-:Y:S02]  /*0750*/  @P1 R2UR UR5, R12 ;  /* 0x000000000c0512ca */ /* 0x000fe400000e0000 */
[----:B------:R-:W-:Y:S02]  /*0760*/  IADD3 R3, P1, PT, R5, R2, RZ ;  /* 0x0000000205037210 */ /* 0x000fe40007f3e0ff */
[----:B------:R-:W-:Y:S02]  /*0770*/  IADD3.X R2, PT, PT, R0, R15, RZ, P5, !PT ;  /* 0x0000000f00027210 */ /* 0x000fe40002ffe4ff */
[----:B------:R-:W-:Y:S02]  /*0780*/  @P0 R2UR UR4, R10 ;  /* 0x000000000a0402ca */ /* 0x000fe400000e0000 */
[----:B0-----:R-:W-:-:S02]  /*0790*/  LEA R108, P0, R109, R18, 0x1 ;  /* 0x000000126d6c7211 */ /* 0x001fc400078008ff */
[C---:B------:R-:W-:Y:S02]  /*07a0*/  IADD3.X R6, PT, PT, R0.reuse, R7, RZ, P1, !PT ;  /* 0x0000000700067210 */ /* 0x040fe40000ffe4ff */
[----:B------:R-:W-:Y:S02]  /*07b0*/  LEA.HI.X R109, R109, R19, R2, 0x1, P0 ;  /* 0x000000136d6d7211 */ /* 0x000fe400000f0c02 */
[----:B------:R-:W-:Y:S02]  /*07c0*/  LEA R5, P1, R3, R24, 0x1 ;  /* 0x0000001803057211 */ /* 0x000fe400078208ff */
[----:B------:R-:W-:Y:S02]  /*07d0*/  IADD3.X R10, PT, PT, R0, R13, RZ, P4, !PT ;  /* 0x0000000d000a7210 */ /* 0x000fe400027fe4ff */
[----:B--2---:R-:W-:Y:S02]  /*07e0*/  LEA R7, P0, R9, R22, 0x1 ;  /* 0x0000001609077211 */ /* 0x004fe400078008ff */
[----:B------:R-:W-:-:S02]  /*07f0*/  LEA R2, P2, R8, R26, 0x1 ;  /* 0x0000001a08027211 */ /* 0x000fc400078408ff */
[----:B------:R-:W-:Y:S02]  /*0800*/  LEA.HI.X R6, R3, R25, R6, 0x1, P1 ;  /* 0x0000001903067211 */ /* 0x000fe400008f0c06 */
[----:B------:R-:W-:Y:S02]  /*0810*/  LEA.HI.X R9, R9, R23, R10, 0x1, P0 ;  /* 0x0000001709097211 */ /* 0x000fe400000f0c0a */
[----:B------:R-:W-:Y:S01]  /*0820*/  LEA.HI.X R3, R8, R27, R4, 0x1, P2 ;  /* 0x0000001b08037211 */ /* 0x000fe200010f0c04 */
[----:B------:R-:W-:Y:S06]  /*0830*/  @!P3 BRA `(.L_x_14588) ;  /* 0x0000009800e4b947 */ /* 0x000fec0003800000 */
        /* <DEDUP_REMOVED lines=13> */
[----:B-1----:R-:W-:Y:S01]  /*0910*/  ULEA UR9, UR9, UR6, 0x18 ;  /* 0x0000000609097291 */ /* 0x002fe2000f8ec0ff */
[C---:B0-----:R-:W-:Y:S02]  /*0920*/  LOP3.LUT R107, R0.reuse, 0x1f, RZ, 0xc0, !PT ;  /* 0x0000001f006b7812 */ /* 0x041fe400078ec0ff */
[----:B------:R-:W-:-:S04]  /*0930*/  SHF.L.U32 R22, R0, 0x1, RZ ;  /* 0x0000000100167819 */ /* 0x000fc800000006ff */
[----:B------:R-:W-:-:S07]  /*0940*/  LOP3.LUT R22, R107, 0x7c0, R22, 0xf8, !PT ;  /* 0x000007c06b167812 */ /* 0x000fce00078ef816 */
.L_x_14673:
[----:B------:R-:W-:Y:S01]  /*0950*/  BAR.SYNC.DEFER_BLOCKING 0x0 ;  /* 0x0000000000007b1d */ /* 0x000fe20000010000 */
[----:B0-----:R-:W-:-:S05]  /*0960*/  IMAD.WIDE.U32 R2, R22, 0x10, R108 ;  /* 0x0000001016027825 */ /* 0x001fca00078e006c */
[----:B------:R-:W0:Y:S01]  /*0970*/  S2R R105, SR_LANEID ;  /* 0x0000000000697919 */ /* 0x000e220000000000 */
[----:B------:R-:W-:Y:S01]  /*0980*/  MOV R12, UR37 ;  /* 0x00000025000c7c02 */ /* 0x000fe20008000f00 */
[----:B------:R-:W1:Y:S01]  /*0990*/  LDC.64 R44, c[0x0][0x410] ;  /* 0x00010400ff2c7b82 */ /* 0x000e620000000a00 */
[----:B------:R-:W-:Y:S01]  /*09a0*/  MOV R13, UR36 ;  /* 0x00000024000d7c02 */ /* 0x000fe20008000f00 */
[----:B------:R-:W2:Y:S01]  /*09b0*/  LDCU.64 UR10, c[0x0][0x510] ;  /* 0x0000a200ff0a77ac */ /* 0x000ea20008000a00 */
[----:B------:R-:W-:Y:S02]  /*09c0*/  MOV R14, UR35 ;  /* 0x00000023000e7c02 */ /* 0x000fe40008000f00 */
[----:B------:R-:W-:Y:S01]  /*09d0*/  MOV R15, UR34 ;  /* 0x00000022000f7c02 */ /* 0x000fe20008000f00 */
[----:B------:R-:W3:Y:S02]  /*09e0*/  LDCU.64 UR12, c[0x0][0x490] ;  /* 0x00009200ff0c77ac */ /* 0x000ee40008000a00 */
[----:B------:R-:W4:Y:S01]  /*09f0*/  LDC.64 R46, c[0x0][0x418] ;  /* 0x00010600ff2e7b82 */ /* 0x000f220000000a00 */
[----:B------:R-:W0:Y:S01]  /*0a00*/  LDCU UR6, c[0x0][0x38c] ;  /* 0x00007180ff0677ac */ /* 0x000e220008000800 */
[----:B------:R-:W5:Y:S06]  /*0a10*/  LDG.E.128 R4, desc[UR14][R2.64] ;  /* 0x0000000e02047981 */ /* 0x000f6c000c1e1d00 */
[----:B------:R-:W2:Y:S01]  /*0a20*/  LDC.64 R48, c[0x0][0x488] ;  /* 0x00012200ff307b82 */ /* 0x000ea20000000a00 */
[----:B------:R-:W3:Y:S01]  /*0a30*/  LDG.E.128 R8, desc[UR14][R2.64+0x200] ;  /* 0x0002000e02087981 */ /* 0x000ee2000c1e1d00 */
[----:B------:R-:W-:-:S06]  /*0a40*/  IMAD.WIDE.U32 R12, R22, 0x10, R12 ;  /* 0x00000010160c7825 */ /* 0x000fcc00078e000c */
[----:B------:R-:W2:Y:S01]  /*0a50*/  LDC.64 R50, c[0x0][0x428] ;  /* 0x00010a00ff327b82 */ /* 0x000ea20000000a00 */
[----:B0-----:R-:W-:-:S07]  /*0a60*/  LEA R104, R105, UR9, 0x4 ;  /* 0x0000000969687c11 */ /* 0x001fce000f8e20ff */
[----:B------:R-:W0:Y:S01]  /*0a70*/  LDC.64 R52, c[0x0][0x478] ;  /* 0x00011e00ff347b82 */ /* 0x000e220000000a00 */
[----:B------:R-:W-:Y:S01]  /*0a80*/  LEA R103, R105, R104, 0x4 ;  /* 0x0000006869677211 */ /* 0x000fe200078e20ff */
[----:B-----5:R-:W-:Y:S04]  /*0a90*/  STS.128 [R104], R4 ;  /* 0x0000000468007388 */ /* 0x020fe80000000c00 */
[----:B---3--:R-:W-:Y:S01]  /*0aa0*/  STS.128 [R104+0x200], R8 ;  /* 0x0002000868007388 */ /* 0x008fe20000000c00 */
[----:B------:R-:W-:-:S03]  /*0ab0*/  NOP ;  /* 0x0000000000007918 */ /* 0x000fc60000000000 */
[----:B------:R-:W3:Y:S04]  /*0ac0*/  LDS.128 R32, [R103] ;  /* 0x0000000067207984 */ /* 0x000ee80000000c00 */
[----:B------:R-:W-:Y:S01]  /*0ad0*/  LDS.128 R28, [R103+0x10] ;  /* 0x00001000671c7984 */ /* 0x000fe20000000c00 */
[----:B------:R-:W-:Y:S06]  /*0ae0*/  BAR.SYNC.DEFER_BLOCKING 0x0 ;  /* 0x0000000000007b1d */ /* 0x000fec0000010000 */
[----:B------:R-:W5:Y:S04]  /*0af0*/  LDG.E.128 R16, desc[UR14][R12.64] ;  /* 0x0000000e0c107981 */ /* 0x000f68000c1e1d00 */
[----:B------:R-:W4:Y:S01]  /*0b00*/  LDG.E.128 R24, desc[UR14][R12.64+0x200] ;  /* 0x0002000e0c187981 */ /* 0x000f22000c1e1d00 */
[----:B------:R-:W-:-:S03]  /*0b10*/  IMAD.WIDE.U32 R14, R22, 0x10, R14 ;  /* 0x00000010160e7825 */ /* 0x000fc600078e000e */
[----:B-----5:R2:W-:Y:S04]  /*0b20*/  STS.128 [R104], R16 ;  /* 0x0000001068007388 */ /* 0x0205e80000000c00 */
[----:B----4-:R-:W-:Y:S01]  /*0b30*/  STS.128 [R104+0x200], R24 ;  /* 0x0002001868007388 */ /* 0x010fe20000000c00 */
[----:B------:R-:W-:-:S03]  /*0b40*/  NOP ;  /* 0x0000000000007918 */ /* 0x000fc60000000000 */
[----:B------:R-:W-:Y:S04]  /*0b50*/  LDS.128 R8, [R103] ;  /* 0x0000000067087984 */ /* 0x000fe80000000c00 */
[----:B------:R-:W-:Y:S01]  /*0b60*/  LDS.128 R4, [R103+0x10] ;  /* 0x0000100067047984 */ /* 0x000fe20000000c00 */
[----:B------:R-:W-:Y:S06]  /*0b70*/  BAR.SYNC.DEFER_BLOCKING 0x0 ;  /* 0x0000000000007b1d */ /* 0x000fec0000010000 */
[----:B------:R-:W4:Y:S04]  /*0b80*/  LDG.E.128 R36, desc[UR14][R14.64] ;  /* 0x0000000e0e247981 */ /* 0x000f28000c1e1d00 */
[----:B------:R-:W5:Y:S01]  /*0b90*/  LDG.E.128 R40, desc[UR14][R14.64+0x200] ;  /* 0x0002000e0e287981 */ /* 0x000f62000c1e1d00 */
[----:B------:R-:W-:Y:S01]  /*0ba0*/  HFMA2 R3, -RZ, RZ, 0, 0 ;  /* 0x00000000ff037431 */ /* 0x000fe200000001ff */
[----:B------:R-:W-:-:S05]  /*0bb0*/  LEA R2, R106, 0xfffffe00, 0x9 ;  /* 0xfffffe006a027811 */ /* 0x000fca00078e48ff */
[----:B-1----:R-:W-:-:S04]  /*0bc0*/  IMAD.WIDE.U32 R12, R44, UR20, R2 ;  /* 0x000000142c0c7c25 */ /* 0x002fc8000f8e0002 */
[----:B------:R-:W-:Y:S02]  /*0bd0*/  IMAD R13, R45, UR20, R13 ;  /* 0x000000142d0d7c24 */ /* 0x000fe4000f8e020d */
[----:B------:R-:W-:-:S04]  /*0be0*/  IMAD.WIDE.U32 R12, R111, R46, R12 ;  /* 0x0000002e6f0c7225 */ /* 0x000fc800078e000c */
[----:B------:R-:W-:Y:S01]  /*0bf0*/  IMAD R13, R111, R47, R13 ;  /* 0x0000002f6f0d7224 */ /* 0x000fe200078e020d */
[----:B--2---:R-:W-:-:S04]  /*0c00*/  LEA R16, P0, R12, R48, 0x1 ;  /* 0x000000300c107211 */ /* 0x004fc800078008ff */
[----:B------:R-:W-:Y:S02]  /*0c10*/  LEA.HI.X R17, R12, R49, R13, 0x1, P0 ;  /* 0x000000310c117211 */ /* 0x000fe400000f0c0d */
[----:B------:R-:W1:Y:S01]  /*0c20*/  LDC.64 R48, c[0x0][0x420] ;  /* 0x00010800ff307b82 */ /* 0x000e620000000a00 */
[----:B------:R-:W-:Y:S01]  /*0c30*/  IMAD.WIDE.U32 R16, R22, 0x10, R16 ;  /* 0x0000001016107825 */ /* 0x000fe200078e0010 */
[----:B----4-:R-:W-:Y:S04]  /*0c40*/  STS.128 [R104], R36 ;  /* 0x0000002468007388 */ /* 0x010fe80000000c00 */
[----:B-----5:R0:W-:Y:S01]  /*0c50*/  STS.128 [R104+0x200], R40 ;  /* 0x0002002868007388 */ /* 0x0201e20000000c00 */
[----:B------:R-:W-:-:S03]  /*0c60*/  NOP ;  /* 0x0000000000007918 */ /* 0x000fc60000000000 */
[----:B------:R-:W-:Y:S04]  /*0c70*/  LDS.128 R24, [R103] ;  /* 0x0000000067187984 */ /* 0x000fe80000000c00 */
[----:B------:R-:W-:Y:S01]  /*0c80*/  LDS.128 R12, [R103+0x10] ;  /* 0x00001000670c7984 */ /* 0x000fe20000000c00 */
[----:B------:R-:W-:Y:S06]  /*0c90*/  BAR.SYNC.DEFER_BLOCKING 0x0 ;  /* 0x0000000000007b1d */ /* 0x000fec0000010000 */
[----:B------:R-:W2:Y:S04]  /*0ca0*/  LDG.E.128 R44, desc[UR14][R16.64] ;  /* 0x0000000e102c7981 */ /* 0x000ea8000c1e1d00 */
[----:B------:R-:W4:Y:S01]  /*0cb0*/  LDG.E.128 R60, desc[UR14][R16.64+0x200] ;  /* 0x0002000e103c7981 */ /* 0x000f22000c1e1d00 */
[----:B-1----:R-:W-:-:S04]  /*0cc0*/  IMAD.WIDE.U32 R18, R48, UR20, R2 ;  /* 0x0000001430127c25 */ /* 0x002fc8000f8e0002 */
[----:B------:R-:W-:Y:S02]  /*0cd0*/  IMAD R19, R49, UR20, R19 ;  /* 0x0000001431137c24 */ /* 0x000fe4000f8e0213 */
[----:B------:R-:W-:-:S04]  /*0ce0*/  IMAD.WIDE.U32 R18, R111, R50, R18 ;  /* 0x000000326f127225 */ /* 0x000fc800078e0012 */
[----:B------:R-:W-:Y:S01]  /*0cf0*/  IMAD R19, R111, R51, R19 ;  /* 0x000000336f137224 */ /* 0x000fe200078e0213 */
[----:B0-----:R-:W-:-:S04]  /*0d00*/  LEA R40, P0, R18, R52, 0x1 ;  /* 0x0000003412287211 */ /* 0x001fc800078008ff */
[----:B------:R-:W-:-:S03]  /*0d10*/  LEA.HI.X R41, R18, R53, R19, 0x1, P0 ;  /* 0x0000003512297211 */ /* 0x000fc600000f0c13 */
[----:B------:R-:W-:Y:S01]  /*0d20*/  IMAD.WIDE.U32 R40, R22, 0x10, R40 ;  /* 0x0000001016287825 */ /* 0x000fe200078e0028 */
[----:B--2---:R-:W-:Y:S04]  /*0d30*/  STS.128 [R104], R44 ;  /* 0x0000002c68007388 */ /* 0x004fe80000000c00 */
[----:B----4-:R-:W-:Y:S01]  /*0d40*/  STS.128 [R104+0x200], R60 ;  /* 0x0002003c68007388 */ /* 0x010fe20000000c00 */
[----:B------:R-:W-:-:S03]  /*0d50*/  NOP ;  /* 0x0000000000007918 */ /* 0x000fc60000000000 */
[----:B------:R-:W0:Y:S04]  /*0d60*/  LDS.128 R64, [R103] ;  /* 0x0000000067407984 */ /* 0x000e280000000c00 */
[----:B------:R-:W1:Y:S01]  /*0d70*/  LDS.128 R56, [R103+0x10] ;  /* 0x0000100067387984 */ /* 0x000e620000000c00 */
[----:B------:R-:W-:Y:S06]  /*0d80*/  BAR.SYNC.DEFER_BLOCKING 0x0 ;  /* 0x0000000000007b1d */ /* 0x000fec0000010000 */
[----:B------:R-:W2:Y:S04]  /*0d90*/  LDG.E.128 R16, desc[UR14][R40.64] ;  /* 0x0000000e28107981 */ /* 0x000ea8000c1e1d00 */
[----:B------:R4:W5:Y:S01]  /*0da0*/  LDG.E.128 R36, desc[UR14][R40.64+0x200] ;  /* 0x0002000e28247981 */ /* 0x000962000c1e1d00 */
[C---:B---3--:R-:W-:Y:S01]  /*0db0*/  PRMT R76, R34.reuse, 0x7632, R76 ;  /* 0x00007632224c7816 */ /* 0x048fe2000000004c */
[----:B------:R-:W-:Y:S01]  /*0dc0*/  UISETP.NE.U32.AND UP0, UPT, UR12, URZ, UPT ;  /* 0x000000ff0c00728c */ /* 0x000fe2000bf05070 */
[----:B------:R-:W-:-:S02]  /*0dd0*/  SHF.L.U32 R99, R34, 0x10, RZ ;  /* 0x0000001022637819 */ /* 0x000fc400000006ff */
[----:B0-----:R-:W-:Y:S01]  /*0de0*/  SHF.L.U32 R52, R64, 0x10, RZ ;  /* 0x0000001040347819 */ /* 0x001fe200000006ff */
[----:B------:R-:W-:Y:S01]  /*0df0*/  UISETP.NE.AND.EX UP0, UPT, UR13, URZ, UPT, UP0 ;  /* 0x000000ff0d00728c */ /* 0x000fe2000bf05300 */
[----:B------:R-:W-:Y:S02]  /*0e00*/  SHF.L.U32 R49, R65, 0x10, RZ ;  /* 0x0000001041317819 */ /* 0x000fe400000006ff */
[----:B-1----:R-:W-:Y:S01]  /*0e10*/  SHF.L.U32 R23, R56, 0x10, RZ ;  /* 0x0000001038177819 */ /* 0x002fe200000006ff */
[----:B------:R-:W-:Y:S01]  /*0e20*/  FMUL.FTZ R42, R52, -1.4426950216293334961 ;  /* 0xbfb8aa3b342a7820 */ /* 0x000fe20000410000 */
[----:B------:R-:W-:Y:S01]  /*0e30*/  SHF.L.U32 R46, R66, 0x10, RZ ;  /* 0x00000010422e7819 */ /* 0x000fe200000006ff */
[----:B------:R-:W-:Y:S01]  /*0e40*/  FMUL.FTZ R43, R49, -1.4426950216293334961 ;  /* 0xbfb8aa3b312b7820 */ /* 0x000fe20000410000 */
[----:B----4-:R-:W-:Y:S01]  /*0e50*/  SHF.L.U32 R40, R59, 0x10, RZ ;  /* 0x000000103b287819 */ /* 0x010fe200000006ff */
[----:B------:R-:W-:Y:S01]  /*0e60*/  FMUL.FTZ R48, R23, -1.4426950216293334961 ;  /* 0xbfb8aa3b17307820 */ /* 0x000fe20000410000 */
[----:B------:R0:W1:Y:S01]  /*0e70*/  MUFU.EX2 R55, R42 ;  /* 0x0000002a00377308 */ /* 0x0000620000000800 */
[----:B------:R-:W-:Y:S01]  /*0e80*/  FMUL.FTZ R44, R46, -1.4426950216293334961 ;  /* 0xbfb8aa3b2e2c7820 */ /* 0x000fe20000410000 */
[----:B------:R-:W-:Y:S01]  /*0e90*/  SHF.L.U32 R45, R67, 0x10, RZ ;  /* 0x00000010432d7819 */ /* 0x000fe200000006ff */
[----:B------:R-:W-:Y:S01]  /*0ea0*/  FMUL.FTZ R54, R40, -1.4426950216293334961 ;  /* 0xbfb8aa3b28367820 */ /* 0x000fe20000410000 */
[----:B------:R-:W-:-:S02]  /*0eb0*/  SHF.L.U32 R41, R58, 0x10, RZ ;  /* 0x000000103a297819 */ /* 0x000fc400000006ff */
[----:B------:R-:W-:Y:S01]  /*0ec0*/  PRMT R59, R59, 0x7632, R59 ;  /* 0x000076323b3b7816 */ /* 0x000fe2000000003b */
[----:B------:R-:W-:Y:S01]  /*0ed0*/  FMUL.FTZ R47, R45, -1.4426950216293334961 ;  /* 0xbfb8aa3b2d2f7820 */ /* 0x000fe20000410000 */
[----:B------:R3:W4:Y:S01]  /*0ee0*/  MUFU.EX2 R61, R43 ;  /* 0x0000002b003d7308 */ /* 0x0007220000000800 */
[----:B0-----:R-:W-:Y:S01]  /*0ef0*/  SHF.L.U32 R42, R57, 0x10, RZ ;  /* 0x00000010392a7819 */ /* 0x001fe200000006ff */
[----:B------:R-:W-:Y:S01]  /*0f00*/  FMUL.FTZ R53, R41, -1.4426950216293334961 ;  /* 0xbfb8aa3b29357820 */ /* 0x000fe20000410000 */
[C---:B------:R-:W-:Y:S02]  /*0f10*/  PRMT R75, R35.reuse, 0x7632, R75 ;  /* 0x00007632234b7816 */ /* 0x040fe4000000004b */
[----:B------:R-:W-:Y:S01]  /*0f20*/  SHF.L.U32 R100, R35, 0x10, RZ ;  /* 0x0000001023647819 */ /* 0x000fe200000006ff */
[----:B------:R-:W-:Y:S01]  /*0f30*/  FMUL.FTZ R51, R42, -1.4426950216293334961 ;  /* 0xbfb8aa3b2a337820 */ /* 0x000fe20000410000 */
[----:B------:R-:W-:Y:S01]  /*0f40*/  PRMT R74, R28, 0x7632, R74 ;  /* 0x000076321c4a7816 */ /* 0x000fe2000000004a */
[----:B------:R0:W-:Y:S01]  /*0f50*/  MUFU.EX2 R68, R48 ;  /* 0x0000003000447308 */ /* 0x0001e20000000800 */
[----:B---3--:R-:W-:Y:S01]  /*0f60*/  PRMT R43, R64, 0x7632, R43 ;  /* 0x00007632402b7816 */ /* 0x008fe2000000002b */
[----:B-1----:R-:W-:Y:S01]  /*0f70*/  FADD.FTZ R55, R55, 1 ;  /* 0x3f80000037377421 */ /* 0x002fe20000010000 */
[----:B------:R-:W-:-:S02]  /*0f80*/  SHF.L.U32 R97, R28, 0x10, RZ ;  /* 0x000000101c617819 */ /* 0x000fc400000006ff */
[----:B------:R-:W-:Y:S02]  /*0f90*/  SHF.L.U32 R43, R43, 0x10, RZ ;  /* 0x000000102b2b7819 */ /* 0x000fe400000006ff */
[----:B------:R-:W-:Y:S01]  /*0fa0*/  PRMT R73, R29, 0x7632, R73 ;  /* 0x000076321d497816 */ /* 0x000fe20000000049 */
[----:B------:R1:W-:Y:S01]  /*0fb0*/  MUFU.EX2 R62, R44 ;  /* 0x0000002c003e7308 */ /* 0x0003e20000000800 */
[----:B0-----:R-:W-:Y:S01]  /*0fc0*/  PRMT R48, R67, 0x7632, R48 ;  /* 0x0000763243307816 */ /* 0x001fe20000000030 */
[----:B------:R-:W-:Y:S01]  /*0fd0*/  FMUL.FTZ R50, R43, -1.4426950216293334961 ;  /* 0xbfb8aa3b2b327820 */ /* 0x000fe20000410000 */
[----:B------:R-:W-:Y:S02]  /*0fe0*/  SHF.L.U32 R98, R29, 0x10, RZ ;  /* 0x000000101d627819 */ /* 0x000fe400000006ff */
[----:B------:R-:W-:Y:S02]  /*0ff0*/  SHF.L.U32 R48, R48, 0x10, RZ ;  /* 0x0000001030307819 */ /* 0x000fe400000006ff */
[----:B------:R-:W-:Y:S01]  /*1000*/  SHF.L.U32 R28, R24, 0x10, RZ ;  /* 0x00000010181c7819 */ /* 0x000fe200000006ff */
[----:B------:R0:W-:Y:S01]  /*1010*/  MUFU.EX2 R81, R54 ;  /* 0x0000003600517308 */ /* 0x0001e20000000800 */
[----:B-1----:R-:W-:-:S02]  /*1020*/  PRMT R44, R65, 0x7632, R44 ;  /* 0x00007632412c7816 */ /* 0x002fc4000000002c */
[----:B------:R-:W-:Y:S02]  /*1030*/  SHF.L.U32 R29, R25, 0x10, RZ ;  /* 0x00000010191d7819 */ /* 0x000fe400000006ff */
[----:B------:R-:W-:Y:S02]  /*1040*/  SHF.L.U32 R44, R44, 0x10, RZ ;  /* 0x000000102c2c7819 */ /* 0x000fe400000006ff */
[C---:B------:R-:W-:Y:S01]  /*1050*/  PRMT R77, R33.reuse, 0x7632, R77 ;  /* 0x00007632214d7816 */ /* 0x040fe2000000004d */
[----:B------:R1:W-:Y:S01]  /*1060*/  MUFU.EX2 R63, R47 ;  /* 0x0000002f003f7308 */ /* 0x0003e20000000800 */
[----:B0-----:R-:W-:Y:S01]  /*1070*/  PRMT R54, R56, 0x7632, R54 ;  /* 0x0000763238367816 */ /* 0x001fe20000000036 */
[----:B------:R-:W-:Y:S01]  /*1080*/  FMUL.FTZ R56, R48, -1.4426950216293334961 ;  /* 0xbfb8aa3b30387820 */ /* 0x000fe20000410000 */
[----:B------:R-:W-:Y:S02]  /*1090*/  SHF.L.U32 R102, R33, 0x10, RZ ;  /* 0x0000001021667819 */ /* 0x000fe400000006ff */
[----:B------:R-:W-:-:S02]  /*10a0*/  PRMT R72, R30, 0x7632, R72 ;  /* 0x000076321e487816 */ /* 0x000fc40000000048 */
[----:B------:R-:W-:Y:S01]  /*10b0*/  SHF.L.U32 R95, R30, 0x10, RZ ;  /* 0x000000101e5f7819 */ /* 0x000fe200000006ff */
[----:B------:R0:W-:Y:S01]  /*10c0*/  MUFU.EX2 R70, R51 ;  /* 0x0000003300467308 */ /* 0x0001e20000000800 */
[----:B-1----:R-:W-:Y:S02]  /*10d0*/  PRMT R47, R66, 0x7632, R47 ;  /* 0x00007632422f7816 */ /* 0x002fe4000000002f */
[----:B------:R-:W-:Y:S02]  /*10e0*/  PRMT R71, R31, 0x7632, R71 ;  /* 0x000076321f477816 */ /* 0x000fe40000000047 */
[----:B------:R-:W-:Y:S02]  /*10f0*/  SHF.L.U32 R47, R47, 0x10, RZ ;  /* 0x000000102f2f7819 */ /* 0x000fe400000006ff */
[----:B------:R-:W-:Y:S01]  /*1100*/  SHF.L.U32 R96, R31, 0x10, RZ ;  /* 0x000000101f607819 */ /* 0x000fe200000006ff */
[----:B------:R1:W3:Y:S01]  /*1110*/  MUFU.EX2 R60, R50 ;  /* 0x00000032003c7308 */ /* 0x0002e20000000800 */
[----:B0-----:R-:W-:Y:S01]  /*1120*/  FMUL.FTZ R51, R44, -1.4426950216293334961 ;  /* 0xbfb8aa3b2c337820 */ /* 0x001fe20000410000 */
[----:B------:R-:W-:-:S02]  /*1130*/  SHF.L.U32 R30, R12, 0x10, RZ ;  /* 0x000000100c1e7819 */ /* 0x000fc400000006ff */
[----:B------:R-:W-:Y:S02]  /*1140*/  SHF.L.U32 R31, R13, 0x10, RZ ;  /* 0x000000100d1f7819 */ /* 0x000fe400000006ff */
[----:B------:R-:W-:Y:S02]  /*1150*/  SHF.L.U32 R33, R14, 0x10, RZ ;  /* 0x000000100e217819 */ /* 0x000fe400000006ff */
[----:B------:R4:W-:Y:S01]  /*1160*/  MUFU.EX2 R69, R56 ;  /* 0x0000003800457308 */ /* 0x0009e20000000800 */
[----:B-1----:R-:W-:Y:S02]  /*1170*/  SHF.L.U32 R50, R54, 0x10, RZ ;  /* 0x0000001036327819 */ /* 0x002fe400000006ff */
[----:B------:R-:W-:Y:S02]  /*1180*/  PRMT R54, R57, 0x7632, R54 ;  /* 0x0000763239367816 */ /* 0x000fe40000000036 */
[----:B------:R-:W-:Y:S01]  /*1190*/  PRMT R78, R32, 0x7632, R78 ;  /* 0x00007632204e7816 */ /* 0x000fe2000000004e */
[----:B------:R-:W-:Y:S01]  /*11a0*/  FMUL.FTZ R57, R50, -1.4426950216293334961 ;  /* 0xbfb8aa3b32397820 */ /* 0x000fe20000410000 */
[----:B------:R-:W-:Y:S01]  /*11b0*/  SHF.L.U32 R101, R32, 0x10, RZ ;  /* 0x0000001020657819 */ /* 0x000fe200000006ff */
[----:B------:R0:W-:Y:S01]  /*11c0*/  MUFU.EX2 R79, R53 ;  /* 0x00000035004f7308 */ /* 0x0001e20000000800 */
[----:B----4-:R-:W-:Y:S01]  /*11d0*/  FADD.FTZ R56, R61, 1 ;  /* 0x3f8000003d387421 */ /* 0x010fe20000010000 */
[----:B---3--:R-:W-:Y:S01]  /*11e0*/  FADD.FTZ R60, R60, 1 ;  /* 0x3f8000003c3c7421 */ /* 0x008fe20000010000 */
[----:B------:R-:W-:Y:S01]  /*11f0*/  FADD.FTZ R32, R68, 1 ;  /* 0x3f80000044207421 */ /* 0x000fe20000010000 */
[----:B------:R-:W-:-:S02]  /*1200*/  PRMT R80, R27, 0x7632, R80 ;  /* 0x000076321b507816 */ /* 0x000fc40000000050 */
[----:B------:R-:W-:Y:S02]  /*1210*/  SHF.L.U32 R27, R27, 0x10, RZ ;  /* 0x000000101b1b7819 */ /* 0x000fe400000006ff */
[----:B------:R1:W3:Y:S01]  /*1220*/  MUFU.EX2 R65, R51 ;  /* 0x0000003300417308 */ /* 0x0002e20000000800 */
[----:B0-----:R-:W-:Y:S01]  /*1230*/  FMUL.FTZ R53, R47, -1.4426950216293334961 ;  /* 0xbfb8aa3b2f357820 */ /* 0x001fe20000410000 */
[----:B------:R-:W-:Y:S02]  /*1240*/  SHF.L.U32 R80, R80, 0x10, RZ ;  /* 0x0000001050507819 */ /* 0x000fe400000006ff */
[C---:B------:R-:W-:Y:S02]  /*1250*/  PRMT R120, R8.reuse, 0x7632, R120 ;  /* 0x0000763208787816 */ /* 0x040fe40000000078 */
[----:B------:R-:W-:Y:S02]  /*1260*/  SHF.L.U32 R124, R8, 0x10, RZ ;  /* 0x00000010087c7819 */ /* 0x000fe400000006ff */
[----:B------:R-:W-:Y:S01]  /*1270*/  MUFU.RCP R55, R55 ;  /* 0x0000003700377308 */ /* 0x000fe20000001000 */
[----:B-1----:R-:W-:-:S02]  /*1280*/  SHF.L.U32 R51, R54, 0x10, RZ ;  /* 0x0000001036337819 */ /* 0x002fc400000006ff */
[----:B------:R-:W-:Y:S02]  /*1290*/  PRMT R54, R58, 0x7632, R54 ;  /* 0x000076323a367816 */ /* 0x000fe40000000036 */
[----:B------:R-:W-:Y:S01]  /*12a0*/  SHF.L.U32 R121, R9, 0x10, RZ ;  /* 0x0000001009797819 */ /* 0x000fe200000006ff */
[----:B------:R-:W-:Y:S01]  /*12b0*/  FMUL.FTZ R58, R51, -1.4426950216293334961 ;  /* 0xbfb8aa3b333a7820 */ /* 0x000fe20000410000 */
[C---:B------:R-:W-:Y:S01]  /*12c0*/  PRMT R125, R4.reuse, 0x7632, R125 ;  /* 0x00007632047d7816 */ /* 0x040fe2000000007d */
[----:B------:R-:W0:Y:S01]  /*12d0*/  MUFU.RCP R56, R56 ;  /* 0x0000003800387308 */ /* 0x000e220000001000 */
[----:B---3--:R-:W-:Y:S01]  /*12e0*/  FADD.FTZ R65, R65, 1 ;  /* 0x3f80000041417421 */ /* 0x008fe20000010000 */
[----:B------:R-:W-:Y:S02]  /*12f0*/  SHF.L.U32 R127, R4, 0x10, RZ ;  /* 0x00000010047f7819 */ /* 0x000fe400000006ff */
[C---:B------:R-:W-:Y:S02]  /*1300*/  PRMT R122, R5.reuse, 0x7632, R122 ;  /* 0x00007632057a7816 */ /* 0x040fe4000000007a */
[----:B------:R-:W-:-:S02]  /*1310*/  SHF.L.U32 R126, R5, 0x10, RZ ;  /* 0x00000010057e7819 */ /* 0x000fc400000006ff */
[----:B------:R1:W3:Y:S01]  /*1320*/  MUFU.EX2 R67, R53 ;  /* 0x0000003500437308 */ /* 0x0002e20000000800 */
[----:B------:R-:W-:-:S07]  /*1330*/  SHF.L.U32 R123, R6, 0x10, RZ ;  /* 0x00000010067b7819 */ /* 0x000fce00000006ff */
[----:B------:R4:W3:Y:S01]  /*1340*/  MUFU.EX2 R83, R57 ;  /* 0x0000003900537308 */ /* 0x0008e20000000800 */
[----:B-1----:R-:W-:Y:S02]  /*1350*/  SHF.L.U32 R53, R54, 0x10, RZ ;  /* 0x0000001036357819 */ /* 0x002fe400000006ff */
[----:B------:R-:W-:-:S03]  /*1360*/  SHF.L.U32 R54, R59, 0x10, RZ ;  /* 0x000000103b367819 */ /* 0x000fc600000006ff */
[----:B------:R-:W-:Y:S02]  /*1370*/  FMUL.FTZ R59, R53, -1.4426950216293334961 ;  /* 0xbfb8aa3b353b7820 */ /* 0x000fe40000410000 */
[----:B------:R-:W-:Y:S01]  /*1380*/  FMUL.FTZ R64, R54, -1.4426950216293334961 ;  /* 0xbfb8aa3b36407820 */ /* 0x000fe20000410000 */
[----:B------:R1:W1:Y:S01]  /*1390*/  MUFU.EX2 R89, R58 ;  /* 0x0000003a00597308 */ /* 0x0002620000000800 */
[----:B----4-:R-:W-:Y:S01]  /*13a0*/  FADD.FTZ R57, R62, 1 ;  /* 0x3f8000003e397421 */ /* 0x010fe20000010000 */
[----:B------:R-:W-:Y:S01]  /*13b0*/  PRMT R62, R14, 0x7632, R62 ;  /* 0x000076320e3e7816 */ /* 0x000fe2000000003e */
[----:B0-----:R-:W-:Y:S01]  /*13c0*/  FADD.FTZ R14, -R56, 1 ;  /* 0x3f800000380e7421 */ /* 0x001fe20000010100 */
[----:B---3--:R-:W-:-:S03]  /*13d0*/  FADD.FTZ R82, R67, 1 ;  /* 0x3f80000043527421 */ /* 0x008fc60000010000 */
[----:B------:R-:W-:Y:S01]  /*13e0*/  FFMA.FTZ R14, R49, R14, 1 ;  /* 0x3f800000310e7423 */ /* 0x000fe2000001000e */
[----:B------:R0:W3:Y:S01]  /*13f0*/  MUFU.EX2 R93, R64 ;  /* 0x00000040005d7308 */ /* 0x0000e20000000800 */
[----:B-1----:R-:W-:Y:S01]  /*1400*/  FADD.FTZ R58, R63, 1 ;  /* 0x3f8000003f3a7421 */ /* 0x002fe20000010000 */
[----:B------:R-:W-:Y:S01]  /*1410*/  PRMT R63, R15, 0x7632, R63 ;  /* 0x000076320f3f7816 */ /* 0x000fe2000000003f */
[----:B------:R-:W-:Y:S01]  /*1420*/  FADD.FTZ R87, R83, 1 ;  /* 0x3f80000053577421 */ /* 0x000fe20000010000 */
[----:B------:R-:W-:-:S04]  /*1430*/  FMUL.FTZ R49, R49, R56 ;  /* 0x0000003831317220 */ /* 0x000fc80000410000 */
[----:B------:R-:W-:Y:S01]  /*1440*/  MUFU.RCP R66, R60 ;  /* 0x0000003c00427308 */ /* 0x000fe20000001000 */
[----:B0-----:R-:W-:Y:S01]  /*1450*/  PRMT R64, R24, 0x7632, R64 ;  /* 0x0000763218407816 */ /* 0x001fe20000000040 */
[----:B------:R-:W-:Y:S01]  /*1460*/  FADD.FTZ R89, R89, 1 ;  /* 0x3f80000059597421 */ /* 0x000fe20000010000 */
[----:B------:R-:W-:Y:S02]  /*1470*/  PRMT R24, R12, 0x7632, R24 ;  /* 0x000076320c187816 */ /* 0x000fe40000000018 */
[----:B------:R-:W-:-:S03]  /*1480*/  SHF.L.U32 R64, R64, 0x10, RZ ;  /* 0x0000001040407819 */ /* 0x000fc600000006ff */
[----:B------:R-:W-:Y:S01]  /*1490*/  MUFU.RCP R57, R57 ;  /* 0x0000003900397308 */ /* 0x000fe20000001000 */
[----:B---3--:R-:W-:-:S07]  /*14a0*/  FADD.FTZ R113, R93, 1 ;  /* 0x3f8000005d717421 */ /* 0x008fce0000010000 */
[----:B------:R-:W-:Y:S08]  /*14b0*/  MUFU.RCP R58, R58 ;  /* 0x0000003a003a7308 */ /* 0x000ff00000001000 */
[----:B------:R0:W1:Y:S08]  /*14c0*/  MUFU.EX2 R90, R59 ;  /* 0x0000003b005a7308 */ /* 0x0000700000000800 */
[----:B------:R-:W-:Y:S01]  /*14d0*/  MUFU.RCP R82, R82 ;  /* 0x0000005200527308 */ /* 0x000fe20000001000 */
[----:B0-----:R-:W-:Y:S01]  /*14e0*/  FADD.FTZ R59, R81, 1 ;  /* 0x3f800000513b7421 */ /* 0x001fe20000010000 */
[----:B------:R-:W-:-:S06]  /*14f0*/  FADD.FTZ R81, R69, 1 ;  /* 0x3f80000045517421 */ /* 0x000fcc0000010000 */
[----:B------:R-:W-:Y:S01]  /*1500*/  MUFU.RCP R65, R65 ;  /* 0x0000004100417308 */ /* 0x000fe20000001000 */
[----:B-1----:R-:W-:-:S07]  /*1510*/  FADD.FTZ R90, R90, 1 ;  /* 0x3f8000005a5a7421 */ /* 0x002fce0000010000 */
[----:B------:R-:W0:Y:S08]  /*1520*/  MUFU.RCP R81, R81 ;  /* 0x0000005100517308 */ /* 0x000e300000001000 */
[----:B------:R-:W1:Y:S08]  /*1530*/  MUFU.RCP R59, R59 ;  /* 0x0000003b003b7308 */ /* 0x000e700000001000 */
[----:B------:R0:W-:Y:S08]  /*1540*/  MUFU.RCP R129, R87 ;  /* 0x0000005700817308 */ /* 0x0001f00000001000 */
[----:B------:R3:W-:Y:S01]  /*1550*/  MUFU.RCP R130, R89 ;  /* 0x0000005900827308 */ /* 0x0007e20000001000 */
[----:B0-----:R-:W-:-:S07]  /*1560*/  FADD.FTZ R87, -R81, 1 ;  /* 0x3f80000051577421 */ /* 0x001fce0000010100 */
[----:B------:R-:W-:Y:S01]  /*1570*/  MUFU.RCP R134, R90 ;  /* 0x0000005a00867308 */ /* 0x000fe20000001000 */
[C---:B---3--:R-:W-:Y:S01]  /*1580*/  FFMA.FTZ R89, R48.reuse, R87, 1 ;  /* 0x3f80000030597423 */ /* 0x048fe20000010057 */
[----:B------:R-:W-:-:S06]  /*1590*/  FMUL.FTZ R48, R48, R81 ;  /* 0x0000005130307220 */ /* 0x000fcc0000410000 */
[----:B------:R-:W-:Y:S08]  /*15a0*/  MUFU.RCP R131, R113 ;  /* 0x0000007100837308 */ /* 0x000ff00000001000 */
[----:B------:R-:W-:Y:S01]  /*15b0*/  MUFU.RCP R32, R32 ;  /* 0x0000002000207308 */ /* 0x000fe20000001000 */
[----:B--2---:R-:W-:Y:S04]  /*15c0*/  STS.128 [R104], R16 ;  /* 0x0000001068007388 */ /* 0x004fe80000000c00 */
[----:B-----5:R0:W-:Y:S01]  /*15d0*/  STS.128 [R104+0x200], R36 ;  /* 0x0002002468007388 */ /* 0x0201e20000000c00 */
[----:B------:R-:W-:-:S03]  /*15e0*/  NOP ;  /* 0x0000000000007918 */ /* 0x000fc60000000000 */
[----:B------:R-:W2:Y:S01]  /*15f0*/  LDS.128 R16, [R103] ;  /* 0x0000000067107984 */ /* 0x000ea20000000c00 */
[----:B0-----:R-:W-:Y:S01]  /*1600*/  FADD.FTZ R39, R70, 1 ;  /* 0x3f80000046277421 */ /* 0x001fe20000010000 */
[----:B------:R-:W-:Y:S01]  /*1610*/  PRMT R70, R25, 0x7632, R70 ;  /* 0x0000763219467816 */ /* 0x000fe20000000046 */
[----:B------:R-:W-:Y:S01]  /*1620*/  FADD.FTZ R38, R79, 1 ;  /* 0x3f8000004f267421 */ /* 0x000fe20000010000 */
[----:B------:R-:W-:Y:S01]  /*1630*/  PRMT R25, R13, 0x7632, R25 ;  /* 0x000076320d197816 */ /* 0x000fe20000000019 */
[----:B------:R-:W-:Y:S01]  /*1640*/  FADD.FTZ R13, -R55, 1 ;  /* 0x3f800000370d7421 */ /* 0x000fe20000010100 */
[----:B------:R-:W-:Y:S01]  /*1650*/  SHF.L.U32 R36, R15, 0x10, RZ ;  /* 0x000000100f247819 */ /* 0x000fe200000006ff */
[----:B------:R-:W-:Y:S01]  /*1660*/  MUFU.RCP R39, R39 ;  /* 0x0000002700277308 */ /* 0x000fe20000001000 */
[----:B------:R-:W-:Y:S01]  /*1670*/  PRMT R79, R26, 0x7632, R79 ;  /* 0x000076321a4f7816 */ /* 0x000fe2000000004f */
[----:B------:R-:W-:Y:S01]  /*1680*/  FFMA.FTZ R13, R52, R13, 1 ;  /* 0x3f800000340d7423 */ /* 0x000fe2000001000d */
[----:B------:R-:W-:Y:S01]  /*1690*/  SHF.L.U32 R26, R26, 0x10, RZ ;  /* 0x000000101a1a7819 */ /* 0x000fe200000006ff */
[----:B------:R-:W-:Y:S01]  /*16a0*/  FMUL.FTZ R52, R52, R55 ;  /* 0x0000003734347220 */ /* 0x000fe20000410000 */
[----:B------:R-:W-:-:S02]  /*16b0*/  SHF.L.U32 R79, R79, 0x10, RZ ;  /* 0x000000104f4f7819 */ /* 0x000fc400000006ff */
[----:B------:R-:W-:Y:S01]  /*16c0*/  SHF.L.U32 R70, R70, 0x10, RZ ;  /* 0x0000001046467819 */ /* 0x000fe200000006ff */
[----:B------:R-:W0:Y:S01]  /*16d0*/  MUFU.RCP R38, R38 ;  /* 0x0000002600267308 */ /* 0x000e220000001000 */
        /* <DEDUP_REMOVED lines=15> */
[----:B------:R-:W2:Y:S01]  /*17d0*/  LDS.128 R12, [R103+0x10] ;  /* 0x00001000670c7984 */ /* 0x000ea20000000c00 */
[----:B------:R-:W-:Y:S01]  /*17e0*/  FADD.FTZ R18, -R58, 1 ;  /* 0x3f8000003a127421 */ /* 0x000fe20000010100 */
[----:B------:R-:W-:Y:S01]  /*17f0*/  SHF.L.U32 R61, R61, 0x10, RZ ;  /* 0x000000103d3d7819 */ /* 0x000fe200000006ff */
[----:B------:R-:W-:Y:S01]  /*1800*/  FMUL.FTZ R84, R26, R37 ;  /* 0x000000251a547220 */ /* 0x000fe20000410000 */
[----:B------:R-:W-:Y:S01]  /*1810*/  FFMA.FTZ R69, R46, R17, 1 ;  /* 0x3f8000002e457423 */ /* 0x000fe20000010011 */
[----:B------:R-:W-:Y:S01]  /*1820*/  FFMA.FTZ R88, R45, R18, 1 ;  /* 0x3f8000002d587423 */ /* 0x000fe20000010012 */
[----:B------:R-:W-:Y:S01]  /*1830*/  FADD.FTZ R18, -R66, 1 ;  /* 0x3f80000042127421 */ /* 0x000fe20000010100 */
        /* <DEDUP_REMOVED lines=12> */
[----:B------:R-:W-:Y:S01]  /*1900*/  FADD.FTZ R84, -R82, 1 ;  /* 0x3f80000052547421 */ /* 0x000fe20000010100 */
        /* <DEDUP_REMOVED lines=20> */
[----:B--2---:R-:W-:Y:S01]  /*1a50*/  SHF.L.U32 R84, R14, 0x10, RZ ;  /* 0x000000100e547819 */ /* 0x004fe200000006ff */
[----:B------:R-:W-:Y:S01]  /*1a60*/  FMUL.FTZ R29, R29, R49 ;  /* 0x000000311d1d7220 */ /* 0x000fe20000410000 */
[----:B------:R-:W-:Y:S01]  /*1a70*/  SHF.L.U32 R83, R15, 0x10, RZ ;  /* 0x000000100f537819 */ /* 0x000fe200000006ff */
[----:B------:R-:W-:Y:S01]  /*1a80*/  FMUL.FTZ R26, R26, R46 ;  /* 0x0000002e1a1a7220 */ /* 0x000fe20000410000 */
[----:B------:R-:W-:Y:S01]  /*1a90*/  PRMT R116, R14, 0x7632, R116 ;  /* 0x000076320e747816 */ /* 0x000fe20000000074 */
[----:B0-----:R-:W-:Y:S01]  /*1aa0*/  FADD.FTZ R14, -R38, 1 ;  /* 0x3f800000260e7421 */ /* 0x001fe20000010100 */
[----:B------:R-:W-:Y:S01]  /*1ab0*/  FMUL.FTZ R85, R33, R84 ;  /* 0x0000005421557220 */ /* 0x000fe20000410000 */
[----:B------:R-:W-:Y:S01]  /*1ac0*/  FMUL.FTZ R90, R36, R83 ;  /* 0x00000053245a7220 */ /* 0x000fe20000410000 */
[----:B------:R-:W-:Y:S01]  /*1ad0*/  SHF.L.U32 R128, R13, 0x10, RZ ;  /* 0x000000100d807819 */ /* 0x000fe200000006ff */
[----:B------:R-:W-:Y:S01]  /*1ae0*/  FFMA.FTZ R88, R41, R14, 1 ;  /* 0x3f80000029587423 */ /* 0x000fe2000001000e */
[----:B------:R-:W-:Y:S01]  /*1af0*/  FMUL.FTZ R85, R38, R85 ;  /* 0x0000005526557220 */ /* 0x000fe20000410000 */
[----:B------:R-:W-:Y:S01]  /*1b00*/  FMUL.FTZ R90, R59, R90 ;  /* 0x0000005a3b5a7220 */ /* 0x000fe20000410000 */
[----:B------:R-:W-:Y:S01]  /*1b10*/  PRMT R114, R13, 0x7632, R114 ;  /* 0x000076320d727816 */ /* 0x000fe20000000072 */
[----:B------:R-:W-:Y:S01]  /*1b20*/  FADD.FTZ R13, -R39, 1 ;  /* 0x3f800000270d7421 */ /* 0x000fe20000010100 */
[----:B------:R-:W-:Y:S01]  /*1b30*/  PRMT R118, R15, 0x7632, R118 ;  /* 0x000076320f767816 */ /* 0x000fe20000000076 */
[----:B------:R-:W-:Y:S01]  /*1b40*/  FMUL.FTZ R14, R31, R128 ;  /* 0x000000801f0e7220 */ /* 0x000fe20000410000 */
[----:B------:R-:W-:Y:S01]  /*1b50*/  FMUL.FTZ R117, R85, R88 ;  /* 0x0000005855757220 */ /* 0x000fe20000410000 */
[----:B------:R-:W-:Y:S01]  /*1b60*/  FMUL.FTZ R119, R90, R89 ;  /* 0x000000595a777220 */ /* 0x000fe20000410000 */
        /* <DEDUP_REMOVED lines=12> */
[----:B------:R-:W-:Y:S01]  /*1c30*/  SHF.L.U32 R88, R25, 0x10, RZ ;  /* 0x0000001019587819 */ /* 0x000fe200000006ff */
[----:B------:R-:W-:Y:S01]  /*1c40*/  FADD.FTZ R15, -R131, 1 ;  /* 0x3f800000830f7421 */ /* 0x000fe20000010100 */
[----:B------:R-:W-:Y:S01]  /*1c50*/  PRMT R93, R12, 0x7632, R93 ;  /* 0x000076320c5d7816 */ /* 0x000fe2000000005d */
        /* <DEDUP_REMOVED lines=56> */
[----:B------:R-:W-:Y:S01]  /*1fe0*/  STS.128 [R103+0x10], R16 ;  /* 0x0000101067007388 */ /* 0x000fe20000000c00 */
[----:B------:R-:W-:-:S03]  /*1ff0*/  NOP ;  /* 0x0000000000007918 */ /* 0x000fc60000000000 */
[----:B------:R-:W2:Y:S04]  /*2000*/  LDS.128 R8, [R104] ;  /* 0x0000000068087984 */ /* 0x000ea80000000c00 */
[----:B------:R-:W3:Y:S01]  /*2010*/  LDS.128 R4, [R104+0x200] ;  /* 0x0002000068047984 */ /* 0x000ee20000000c00 */
[----:B-1----:R-:W-:-:S04]  /*2020*/  IMAD.WIDE.U32 R12, R111, UR10, R86 ;  /* 0x0000000a6f0c7c25 */ /* 0x002fc8000f8e0056 */
[----:B------:R-:W-:Y:S01]  /*2030*/  FMUL.FTZ R14, R53, R134 ;  /* 0x00000086350e7220 */ /* 0x000fe20000410000 */
[----:B------:R-:W-:Y:S01]  /*2040*/  FMUL.FTZ R15, R54, R131 ;  /* 0x00000083360f7220 */ /* 0x000fe20000410000 */
[----:B------:R-:W-:Y:S01]  /*2050*/  FMUL.FTZ R134, R33, R38 ;  /* 0x0000002621867220 */ /* 0x000fe20000410000 */
[----:B------:R-:W-:Y:S01]  /*2060*/  IMAD R13, R111, UR11, R13 ;  /* 0x0000000b6f0d7c24 */ /* 0x000fe2000f8e020d */
[C---:B0-----:R-:W-:Y:S01]  /*2070*/  LEA R24, P0, R12.reuse, R24, 0x1 ;  /* 0x000000180c187211 */ /* 0x041fe200078008ff */
[----:B------:R-:W-:Y:S01]  /*2080*/  FMUL.FTZ R33, R79, R47 ;  /* 0x0000002f4f217220 */ /* 0x000fe20000410000 */
[----:B------:R-:W-:Y:S01]  /*2090*/  FMUL.FTZ R131, R85, R50 ;  /* 0x0000003255837220 */ /* 0x000fe20000410000 */
[----:B------:R-:W-:Y:S01]  /*20a0*/  FMUL.FTZ R137, R89, R14 ;  /* 0x0000000e59897220 */ /* 0x000fe20000410000 */
[----:B------:R-:W-:Y:S01]  /*20b0*/  LEA.HI.X R25, R12, R25, R13, 0x1, P0 ;  /* 0x000000190c197211 */ /* 0x000fe200000f0c0d */
[----:B------:R-:W-:Y:S02]  /*20c0*/  FMUL.FTZ R138, R90, R15 ;  /* 0x0000000f5a8a7220 */ /* 0x000fe40000410000 */
[----:B------:R-:W-:-:S04]  /*20d0*/  IMAD.WIDE.U32 R12, R22, 0x10, R24 ;  /* 0x00000010160c7825 */ /* 0x000fc800078e0018 */
[----:B------:R-:W-:Y:S01]  /*20e0*/  FMUL.FTZ R25, R28, R52 ;  /* 0x000000341c197220 */ /* 0x000fe20000410000 */
[----:B------:R-:W-:Y:S01]  /*20f0*/  FMUL.FTZ R24, R70, R44 ;  /* 0x0000002c46187220 */ /* 0x000fe20000410000 */
[----:B------:R-:W-:Y:S01]  /*2100*/  FMUL.FTZ R28, R80, R48 ;  /* 0x00000030501c7220 */ /* 0x000fe20000410000 */
[----:B--2---:R0:W-:Y:S04]  /*2110*/  STG.E.128 desc[UR14][R12.64], R8 ;  /* 0x000000080c007986 */ /* 0x0041e8000c101d0e */
[----:B---3--:R0:W-:Y:S01]  /*2120*/  STG.E.128 desc[UR14][R12.64+0x200], R4 ;  /* 0x000200040c007986 */ /* 0x0081e2000c101d0e */
        /* <DEDUP_REMOVED lines=42> */
.L_x_14589:
        /* <DEDUP_REMOVED lines=34> */
[----:B------:R-:W-:-:S02]  /*25f0*/  CS2R R80, SRZ ;  /* 0x0000000000507805 */ /* 0x000fc4000001ff00 */
[----:B------:R-:W-:Y:S01]  /*2600*/  MOV R79, RZ ;  /* 0x000000ff004f7202 */ /* 0x000fe20000000f00 */
        /* <DEDUP_REMOVED lines=40> */
[----:B------:R-:W2:Y:S01]  /*2890*/  LDC R37, c[0x0][0x388] ;  /* 0x0000e200ff257b82 */ /* 0x000ea20000000800 */
[----:B------:R-:W-:Y:S01]  /*28a0*/  ISETP.NE.AND P0, PT, R106, 0x1, PT ;  /* 0x000000016a00780c */ /* 0x000fe20003f05270 */
        /* <DEDUP_REMOVED lines=16> */
[----:B-1----:R-:W-:Y:S01]  /*29b0*/  FADD.FTZ R23, R138, R138 ;  /* 0x0000008a8a177221 */ /* 0x002fe20000010000 */
[----:B------:R-:W-:Y:S01]  /*29c0*/  MOV R94, RZ ;  /* 0x000000ff005e7202 */ /* 0x000fe20000000f00 */
[----:B------:R-:W1:Y:S01]  /*29d0*/  LDCU UR38, c[0x0][0x394] ;  /* 0x00007280ff2677ac */ /* 0x000e620008000800 */
[----:B------:R-:W3:Y:S01]  /*29e0*/  LDCU UR39, c[0x0][0x38c] ;  /* 0x00007180ff2777ac */ /* 0x000ee20008000800 */
[----:B------:R-:W4:Y:S01]  /*29f0*/  LDCU.64 UR20, c[0x0][0x3c0] ;  /* 0x00007800ff1477ac */ /* 0x000f220008000a00 */
[----:B------:R-:W0:Y:S01]  /*2a00*/  LDCU.64 UR22, c[0x0][0x440] ;  /* 0x00008800ff1677ac */ /* 0x000e220008000a00 */
[----:B------:R-:W0:Y:S01]  /*2a10*/  LDCU.64 UR24, c[0x0][0x450] ;  /* 0x00008a00ff1877ac */ /* 0x000e220008000a00 */
[----:B------:R-:W0:Y:S01]  /*2a20*/  LDCU.64 UR26, c[0x0][0x3e0] ;  /* 0x00007c00ff1a77ac */ /* 0x000e220008000a00 */
[----:B------:R-:W0:Y:S01]  /*2a30*/  LDCU.64 UR28, c[0x0][0x3d8] ;  /* 0x00007b00ff1c77ac */ /* 0x000e220008000a00 */
[----:B------:R-:W0:Y:S01]  /*2a40*/  LDCU.64 UR30, c[0x0][0x4d0] ;  /* 0x00009a00ff1e77ac */ /* 0x000e220008000a00 */
[----:B------:R-:W0:Y:S01]  /*2a50*/  LDCU.128 UR16, c[0x0][0x3a0] ;  /* 0x00007400ff1077ac */ /* 0x000e220008000c00 */
[----:B------:R-:W-:-:S05]  /*2a60*/  UMOV UR6, URZ ;  /* 0x000000ff00067c82 */ /* 0x000fca0008000000 */
.L_x_14672:
[----:B------:R-:W5:Y:S01]  /*2a70*/  S2R R22, SR_TID.X ;  /* 0x0000000000167919 */ /* 0x000f620000002100 */
[----:B----4-:R-:W-:Y:S01]  /*2a80*/  UIMAD.WIDE.U32 UR12, UR6, UR20, URZ ;  /* 0x00000014060c72a5 */ /* 0x010fe2000f8e00ff */
[----:B0-----:R-:W-:-:S03]  /*2a90*/  IMAD.WIDE.U32 R2, R111, UR16, RZ ;  /* 0x000000106f027c25 */ /* 0x001fc6000f8e00ff */
[----:B------:R-:W-:Y:S01]  /*2aa0*/  UIMAD UR9, UR6, UR21, UR13 ;  /* 0x00000015060972a4 */ /* 0x000fe2000f8e020d */
[----:B------:R-:W-:Y:S01]  /*2ab0*/  IMAD R4, R111, UR17, R3 ;  /* 0x000000116f047c24 */ /* 0x000fe2000f8e0203 */
[----:B------:R-:W-:Y:S01]  /*2ac0*/  ULEA UR13, UP0, UR12, UR33, 0x1 ;  /* 0x000000210c0d7291 */ /* 0x000fe2000f8008ff */
[----:B------:R-:W-:Y:S02]  /*2ad0*/  R2UR UR11, R3 ;  /* 0x00000000030b72ca */ /* 0x000fe400000e0000 */
[----:B------:R-:W-:Y:S01]  /*2ae0*/  R2UR UR10, R2 ;  /* 0x00000000020a72ca */ /* 0x000fe200000e0000 */
[----:B------:R-:W-:Y:S01]  /*2af0*/  ULEA.HI.X UR12, UR12, UR32, UR9, 0x1, UP0 ;  /* 0x000000200c0c7291 */ /* 0x000fe200080f0c09 */
[----:B------:R-:W-:Y:S02]  /*2b00*/  R2UR UR11, R4 ;  /* 0x00000000040b72ca */ /* 0x000fe400000e0000 */
[----:B------:R-:W-:-:S03]  /*2b10*/  MOV R2, UR13 ;  /* 0x0000000d00027c02 */ /* 0x000fc60008000f00 */
[----:B------:R-:W-:-:S08]  /*2b20*/  MOV R3, UR12 ;  /* 0x0000000c00037c02 */ /* 0x000fd00008000f00 */
[----:B------:R-:W-:-:S04]  /*2b30*/  UIMAD.WIDE.U32 UR10, UR6, UR18, UR10 ;  /* 0x00000012060a72a5 */ /* 0x000fc8000f8e000a */
[----:B------:R-:W-:Y:S02]  /*2b40*/  UIMAD UR9, UR6, UR19, UR11 ;  /* 0x00000013060972a4 */ /* 0x000fe4000f8e020b */
[----:B------:R-:W-:Y:S01]  /*2b50*/  ULEA UR11, UP0, UR10, UR22, 0x3 ;  /* 0x000000160a0b7291 */ /* 0x000fe2000f8018ff */
[----:B-----5:R-:W-:-:S03]  /*2b60*/  SHF.L.U32 R4, R22, 0x2, RZ ;  /* 0x0000000216047819 */ /* 0x020fc600000006ff */
[----:B------:R-:W-:Y:S01]  /*2b70*/  ULEA.HI.X UR10, UR10, UR23, UR9, 0x3, UP0 ;  /* 0x000000170a0a7291 */ /* 0x000fe200080f1c09 */
[----:B------:R-:W-:Y:S02]  /*2b80*/  LOP3.LUT R5, R107, 0xf80, R4, 0xf8, !PT ;  /* 0x00000f806b057812 */ /* 0x000fe400078ef804 */
[----:B------:R-:W-:-:S03]  /*2b90*/  MOV R114, UR11 ;  /* 0x0000000b00727c02 */ /* 0x000fc60008000f00 */
[----:B------:R-:W-:-:S05]  /*2ba0*/  IMAD.WIDE.U32 R2, R5, 0x10, R2 ;  /* 0x0000001005027825 */ /* 0x000fca00078e0002 */
[----:B------:R-:W4:Y:S01]  /*2bb0*/  LDG.E.128 R4, desc[UR14][R2.64] ;  /* 0x0000000e02047981 */ /* 0x000f22000c1e1d00 */
[----:B------:R-:W-:-:S03]  /*2bc0*/  MOV R115, UR10 ;  /* 0x0000000a00737c02 */ /* 0x000fc60008000f00 */
[----:B-1-3--:R-:W5:Y:S04]  /*2bd0*/  LDG.E.128 R8, desc[UR14][R2.64+0x200] ;  /* 0x0002000e02087981 */ /* 0x00af68000c1e1d00 */
[----:B------:R-:W3:Y:S04]  /*2be0*/  LDG.E.128 R12, desc[UR14][R2.64+0x400] ;  /* 0x0004000e020c7981 */ /* 0x000ee8000c1e1d00 */
[----:B--2---:R0:W2:Y:S04]  /*2bf0*/  LDG.E.128 R16, desc[UR14][R2.64+0x600] ;  /* 0x0006000e02107981 */ /* 0x0040a8000c1e1d00 */
[----:B------:R-:W2:Y:S01]  /*2c00*/  LDG.E.64 R114, desc[UR14][R114.64] ;  /* 0x0000000e72727981 */ /* 0x000ea2000c1e1b00 */
[----:B------:R-:W-:-:S04]  /*2c10*/  IMAD.WIDE.U32 R116, R111, UR28, RZ ;  /* 0x0000001c6f747c25 */ /* 0x000fc8000f8e00ff */
[----:B------:R-:W-:Y:S01]  /*2c20*/  IMAD R113, R111, UR29, R117 ;  /* 0x0000001d6f717c24 */ /* 0x000fe2000f8e0275 */
[----:B------:R-:W-:Y:S02]  /*2c30*/  R2UR UR11, R117 ;  /* 0x00000000750b72ca */ /* 0x000fe400000e0000 */
[----:B------:R-:W-:Y:S02]  /*2c40*/  R2UR UR10, R116 ;  /* 0x00000000740a72ca */ /* 0x000fe400000e0000 */
[----:B------:R-:W-:-:S13]  /*2c50*/  R2UR UR11, R113 ;  /* 0x00000000710b72ca */ /* 0x000fda00000e0000 */
[----:B------:R-:W-:-:S04]  /*2c60*/  UIMAD.WIDE.U32 UR10, UR6, UR26, UR10 ;  /* 0x0000001a060a72a5 */ /* 0x000fc8000f8e000a */
[----:B------:R-:W-:Y:S02]  /*2c70*/  UIMAD UR9, UR6, UR27, UR11 ;  /* 0x0000001b060972a4 */ /* 0x000fe4000f8e020b */
[----:B------:R-:W-:-:S04]  /*2c80*/  ULEA UR11, UP0, UR10, UR24, 0x3 ;  /* 0x000000180a0b7291 */ /* 0x000fc8000f8018ff */
[----:B------:R-:W-:Y:S02]  /*2c90*/  ULEA.HI.X UR10, UR10, UR25, UR9, 0x3, UP0 ;  /* 0x000000190a0a7291 */ /* 0x000fe400080f1c09 */
[----:B0-----:R-:W-:-:S04]  /*2ca0*/  MOV R2, UR11 ;  /* 0x0000000b00027c02 */ /* 0x001fc80008000f00 */
[----:B------:R-:W-:Y:S02]  /*2cb0*/  MOV R3, UR10 ;  /* 0x0000000a00037c02 */ /* 0x000fe40008000f00 */
[----:B------:R-:W-:Y:S01]  /*2cc0*/  SHF.L.U32 R202, R106, 0x8, RZ ;  /* 0x000000086aca7819 */ /* 0x000fe200000006ff */
[----:B----4-:R0:W-:Y:S04]  /*2cd0*/  STS.128 [R104], R4 ;  /* 0x0000000468007388 */ /* 0x0101e80000000c00 */
[----:B-----5:R4:W-:Y:S04]  /*2ce0*/  STS.128 [R104+0x200], R8 ;  /* 0x0002000868007388 */ /* 0x0209e80000000c00 */
[----:B---3--:R3:W-:Y:S04]  /*2cf0*/  STS.128 [R104+0x400], R12 ;  /* 0x0004000c68007388 */ /* 0x0087e80000000c00 */
[----:B--2---:R2:W-:Y:S01]  /*2d00*/  STS.128 [R104+0x600], R16 ;  /* 0x0006001068007388 */ /* 0x0045e20000000c00 */
        /* <DEDUP_REMOVED lines=57> */
[----:B------:R2:W-:Y:S01]  /*30a0*/  MUFU.EX2 R146, R4 ;  /* 0x0000000400927308 */ /* 0x0005e20000000800 */
[----:B0-----:R-:W-:Y:S01]  /*30b0*/  FMUL.FTZ R5, R69, R113 ;  /* 0x0000007145057220 */ /* 0x001fe20000410000 */
[----:B--2---:R-:W-:-:S06]  /*30c0*/  IADD3 R4, PT, PT, R202, -0x100, RZ ;  /* 0xffffff00ca047810 */ /* 0x004fcc0007ffe0ff */
[----:B------:R-:W-:Y:S01]  /*30d0*/  MUFU.SIN R152, R8 ;  /* 0x0000000800987308 */ /* 0x000fe20000000400 */
[----:B------:R-:W-:-:S07]  /*30e0*/  LOP3.LUT R4, R4, 0x100, RZ, 0xc0, !PT ;  /* 0x0000010004047812 */ /* 0x000fce00078ec0ff */
[----:B------:R0:W-:Y:S01]  /*30f0*/  MUFU.COS R154, R8 ;  /* 0x00000008009a7308 */ /* 0x0001e20000000000 */
[----:B------:R-:W-:-:S07]  /*3100*/  FMUL.FTZ R11, R60, R113 ;  /* 0x000000713c0b7220 */ /* 0x000fce0000410000 */
[----:B------:R-:W-:Y:S01]  /*3110*/  MUFU.SIN R156, R9 ;  /* 0x00000009009c7308 */ /* 0x000fe20000000400 */
[----:B0-----:R-:W-:-:S07]  /*3120*/  FMUL.FTZ R8, R68, R113 ;  /* 0x0000007144087220 */ /* 0x001fce0000410000 */
[----:B------:R0:W-:Y:S08]  /*3130*/  MUFU.COS R158, R9 ;  /* 0x00000009009e7308 */ /* 0x0001f00000000000 */
[----:B------:R2:W3:Y:S01]  /*3140*/  MUFU.EX2 R143, R5 ;  /* 0x00000005008f7308 */ /* 0x0004e20000000800 */
[-C--:B0-----:R-:W-:Y:S01]  /*3150*/  FMUL.FTZ R9, R59, R113.reuse ;  /* 0x000000713b097220 */ /* 0x081fe20000410000 */
[----:B--2---:R-:W-:-:S06]  /*3160*/  FMUL.FTZ R5, R66, R113 ;  /* 0x0000007142057220 */ /* 0x004fcc0000410000 */
[----:B------:R-:W-:Y:S08]  /*3170*/  MUFU.SIN R160, R10 ;  /* 0x0000000a00a07308 */ /* 0x000ff00000000400 */
[----:B------:R0:W-:Y:S08]  /*3180*/  MUFU.COS R162, R10 ;  /* 0x0000000a00a27308 */ /* 0x0001f00000000000 */
[----:B------:R2:W-:Y:S01]  /*3190*/  MUFU.EX2 R139, R8 ;  /* 0x00000008008b7308 */ /* 0x0005e20000000800 */
[----:B0-----:R-:W-:-:S07]  /*31a0*/  FMUL.FTZ R10, R67, R113 ;  /* 0x00000071430a7220 */ /* 0x001fce0000410000 */
[----:B------:R0:W-:Y:S01]  /*31b0*/  MUFU.EX2 R137, R9 ;  /* 0x0000000900897308 */ /* 0x0001e20000000800 */
[----:B--2---:R-:W-:-:S07]  /*31c0*/  FMUL.FTZ R8, R65, R113 ;  /* 0x0000007141087220 */ /* 0x004fce0000410000 */
[----:B------:R2:W-:Y:S01]  /*31d0*/  MUFU.EX2 R131, R5 ;  /* 0x0000000500837308 */ /* 0x0005e20000000800 */
[----:B0-----:R-:W-:Y:S01]  /*31e0*/  FMUL.FTZ R9, R58, R113 ;  /* 0x000000713a097220 */ /* 0x001fe20000410000 */
[----:B--2---:R-:W-:Y:S02]  /*31f0*/  IADD3 R5, PT, PT, R4, UR6, RZ ;  /* 0x0000000604057c10 */ /* 0x004fe4000fffe0ff */
[----:B------:R-:W-:-:S04]  /*3200*/  LEA R4, R105, R103, 0x5 ;  /* 0x0000006769047211 */ /* 0x000fc800078e28ff */
[----:B------:R-:W-:Y:S08]  /*3210*/  MUFU.SIN R150, R6 ;  /* 0x0000000600967308 */ /* 0x000ff00000000400 */
[----:B------:R0:W-:Y:S08]  /*3220*/  MUFU.COS R126, R6 ;  /* 0x00000006007e7308 */ /* 0x0001f00000000000 */
[----:B------:R-:W-:Y:S01]  /*3230*/  MUFU.EX2 R135, R10 ;  /* 0x0000000a00877308 */ /* 0x000fe20000000800 */
[----:B0-----:R-:W-:-:S07]  /*3240*/  FMUL.FTZ R6, R62, R113 ;  /* 0x000000713e067220 */ /* 0x001fce0000410000 */
[----:B------:R-:W-:Y:S08]  /*3250*/  MUFU.EX2 R133, R11 ;  /* 0x0000000b00857308 */ /* 0x000ff00000000800 */
[----:B------:R-:W-:Y:S08]  /*3260*/  MUFU.EX2 R127, R8 ;  /* 0x00000008007f7308 */ /* 0x000ff00000000800 */
[----:B------:R0:W-:Y:S02]  /*3270*/  MUFU.EX2 R125, R9 ;  /* 0x00000009007d7308 */ /* 0x0001e40000000800 */
[----:B0-----:R-:W0:Y:S06]  /*3280*/  LDS.128 R8, [R4] ;  /* 0x0000000004087984 */ /* 0x001e2c0000000c00 */
[----:B------:R2:W4:Y:S01]  /*3290*/  MUFU.EX2 R141, R6 ;  /* 0x00000006008d7308 */ /* 0x0005220000000800 */
[----:B------:R-:W-:Y:S01]  /*32a0*/  ISETP.NE.AND P2, PT, R22, RZ, PT ;  /* 0x000000ff1600720c */ /* 0x000fe20003f45270 */
[----:B--2---:R-:W-:-:S06]  /*32b0*/  FMUL.FTZ R6, R57, R113 ;  /* 0x0000007139067220 */ /* 0x004fcc0000410000 */
[----:B------:R2:W-:Y:S01]  /*32c0*/  MUFU.EX2 R129, R6 ;  /* 0x0000000600817308 */ /* 0x0005e20000000800 */
        /* <DEDUP_REMOVED lines=10> */
[----:B------:R-:W-:Y:S01]  /*3370*/  MUFU.EX2 R123, R13 ;  /* 0x0000000d007b7308 */ /* 0x000fe20000000800 */
[C---:B------:R-:W-:Y:S01]  /*3380*/  FMUL.FTZ R148, R146.reuse, R115 ;  /* 0x0000007392947220 */ /* 0x040fe20000410000 */
[----:B------:R-:W-:Y:S01]  /*3390*/  FMUL.FTZ R143, R143, R12 ;  /* 0x0000000c8f8f7220 */ /* 0x000fe20000410000 */
[----:B------:R-:W-:Y:S01]  /*33a0*/  FMUL.FTZ R141, R141, R14 ;  /* 0x0000000e8d8d7220 */ /* 0x000fe20000410000 */
[----:B------:R-:W-:Y:S01]  /*33b0*/  FMUL.FTZ R139, R139, R16 ;  /* 0x000000108b8b7220 */ /* 0x000fe20000410000 */
[----:B------:R-:W-:Y:S01]  /*33c0*/  FMUL.FTZ R137, R137, R18 ;  /* 0x0000001289897220 */ /* 0x000fe20000410000 */
[----:B------:R-:W-:Y:S01]  /*33d0*/  FMUL.FTZ R146, R146, R7 ;  /* 0x0000000792927220 */ /* 0x000fe20000410000 */
[----:B------:R-:W-:Y:S01]  /*33e0*/  LDS.128 R16, [R4+0x20] ;  /* 0x0000200004107984 */ /* 0x000fe20000000c00 */
[----:B------:R2:W-:Y:S01]  /*33f0*/  MUFU.EX2 R121, R15 ;  /* 0x0000000f00797308 */ /* 0x0005e20000000800 */
[----:B------:R-:W3:Y:S07]  /*3400*/  S2UR UR10, SR_CgaCtaId ;  /* 0x00000000000a79c3 */ /* 0x000eee0000008800 */
[----:B------:R-:W-:Y:S01]  /*3410*/  MUFU.COS R164, R145 ;  /* 0x0000009100a47308 */ /* 0x000fe20000000000 */
[----:B--2---:R-:W2:Y:S07]  /*3420*/  LDS.128 R12, [R4+0x10] ;  /* 0x00001000040c7984 */ /* 0x004eae0000000c00 */
[----:B------:R-:W-:Y:S08]  /*3430*/  MUFU.EX2 R119, R5 ;  /* 0x0000000500777308 */ /* 0x000ff00000000800 */
[----:B------:R4:W1:Y:S02]  /*3440*/  MUFU.EX2 R117, R6 ;  /* 0x0000000600757308 */ /* 0x0008640000000800 */
[----:B----4-:R-:W4:Y:S01]  /*3450*/  LDS.128 R4, [R4+0x30] ;  /* 0x0000300004047984 */ /* 0x010f220000000c00 */
[C---:B------:R-:W-:Y:S01]  /*3460*/  FMUL.FTZ R114, R70.reuse, UR12 ;  /* 0x0000000c46727c20 */ /* 0x040fe20008410000 */
[----:B------:R-:W-:Y:S01]  /*3470*/  FMUL.FTZ R136, R135, R136 ;  /* 0x0000008887887220 */ /* 0x000fe20000410000 */
[----:B------:R-:W-:Y:S01]  /*3480*/  FMUL.FTZ R134, R133, R134 ;  /* 0x0000008685867220 */ /* 0x000fe20000410000 */
[----:B------:R-:W-:Y:S01]  /*3490*/  FMUL.FTZ R147, R70, R113 ;  /* 0x0000007146937220 */ /* 0x000fe20000410000 */
[----:B------:R-:W-:Y:S01]  /*34a0*/  FMUL.RZ R163, R114, 0.15915493667125701904 ;  /* 0x3e22f98372a37820 */ /* 0x000fe2000040c000 */
[----:B------:R-:W-:Y:S01]  /*34b0*/  FMUL.FTZ R135, R135, R116 ;  /* 0x0000007487877220 */ /* 0x000fe20000410000 */
[----:B------:R-:W-:Y:S01]  /*34c0*/  FMUL.FTZ R133, R133, R118 ;  /* 0x0000007685857220 */ /* 0x000fe20000410000 */
[----:B------:R-:W5:Y:S01]  /*34d0*/  MUFU.SIN R116, R145 ;  /* 0x0000009100747308 */ /* 0x000f620000000400 */
[----:B-1----:R-:W-:Y:S01]  /*34e0*/  FMUL.FTZ R118, R117, R164 ;  /* 0x000000a475767220 */ /* 0x002fe20000410000 */
[----:B0-----:R-:W-:-:S02]  /*34f0*/  PRMT R164, R8, 0x7632, R164 ;  /* 0x0000763208a47816 */ /* 0x001fc400000000a4 */
[----:B------:R-:W-:Y:S02]  /*3500*/  SHF.L.U32 R113, R8, 0x10, RZ ;  /* 0x0000001008717819 */ /* 0x000fe400000006ff */
[C---:B------:R-:W-:Y:S02]  /*3510*/  PRMT R157, R11.reuse, 0x7632, R157 ;  /* 0x000076320b9d7816 */ /* 0x040fe4000000009d */
[----:B------:R-:W-:Y:S01]  /*3520*/  SHF.L.U32 R115, R11, 0x10, RZ ;  /* 0x000000100b737819 */ /* 0x000fe200000006ff */
[----:B------:R-:W-:Y:S08]  /*3530*/  MUFU.COS R159, R163 ;  /* 0x000000a3009f7308 */ /* 0x000ff00000000000 */
[----:B------:R-:W0:Y:S08]  /*3540*/  MUFU.EX2 R8, R147 ;  /* 0x0000009300087308 */ /* 0x000e300000000800 */
[----:B------:R-:W1:Y:S01]  /*3550*/  MUFU.SIN R11, R163 ;  /* 0x000000a3000b7308 */ /* 0x000e620000000400 */
[----:B------:R-:W-:Y:S01]  /*3560*/  UMOV UR9, 0x400 ;  /* 0x0000040000097882 */ /* 0x000fe20000000000 */
[----:B------:R-:W-:Y:S01]  /*3570*/  ISETP.NE.AND P1, PT, R22, 0x1f, PT ;  /* 0x0000001f1600780c */ /* 0x000fe20003f25270 */
[----:B---3--:R-:W-:Y:S01]  /*3580*/  ULEA UR9, UR10, UR9, 0x18 ;  /* 0x000000090a097291 */ /* 0x008fe2000f8ec0ff */
[C---:B------:R-:W-:Y:S01]  /*3590*/  FMUL.FTZ R132, R131.reuse, R132 ;  /* 0x0000008483847220 */ /* 0x040fe20000410000 */
[----:B------:R-:W-:Y:S01]  /*35a0*/  FMUL.FTZ R131, R131, R120 ;  /* 0x0000007883837220 */ /* 0x000fe20000410000 */
[C---:B------:R-:W-:Y:S01]  /*35b0*/  FMUL.FTZ R120, R119.reuse, R162 ;  /* 0x000000a277787220 */ /* 0x040fe20000410000 */
[----:B------:R-:W-:Y:S01]  /*35c0*/  FMUL.FTZ R119, R119, R160 ;  /* 0x000000a077777220 */ /* 0x000fe20000410000 */
[----:B-----5:R-:W-:Y:S01]  /*35d0*/  FMUL.FTZ R117, R117, R116 ;  /* 0x0000007475757220 */ /* 0x020fe20000410000 */
[----:B------:R-:W-:-:S02]  /*35e0*/  PRMT R160, R10, 0x7632, R160 ;  /* 0x000076320aa07816 */ /* 0x000fc400000000a0 */
[----:B------:R-:W-:Y:S01]  /*35f0*/  SHF.L.U32 R116, R10, 0x10, RZ ;  /* 0x000000100a747819 */ /* 0x000fe200000006ff */
[C---:B0-----:R-:W-:Y:S01]  /*3600*/  FMUL.FTZ R10, R8.reuse, R159 ;  /* 0x0000009f080a7220 */ /* 0x041fe20000410000 */
[----:B------:R-:W-:Y:S01]  /*3610*/  LEA R161, R161, UR9, 0x3 ;  /* 0x00000009a1a17c11 */ /* 0x000fe2000f8e18ff */
[C---:B------:R-:W-:Y:S01]  /*3620*/  FMUL.FTZ R130, R129.reuse, R130 ;  /* 0x0000008281827220 */ /* 0x040fe20000410000 */
[----:B------:R-:W-:Y:S01]  /*3630*/  FMUL.FTZ R129, R129, R122 ;  /* 0x0000007a81817220 */ /* 0x000fe20000410000 */
[----:B-1----:R-:W-:Y:S01]  /*3640*/  FMUL.FTZ R11, R8, R11 ;  /* 0x0000000b080b7220 */ /* 0x002fe20000410000 */
[C---:B------:R-:W-:Y:S01]  /*3650*/  FMUL.FTZ R128, R127.reuse, R128 ;  /* 0x000000807f807220 */ /* 0x040fe20000410000 */
[----:B------:R-:W-:Y:S01]  /*3660*/  FMUL.FTZ R127, R127, R124 ;  /* 0x0000007c7f7f7220 */ /* 0x000fe20000410000 */
        /* <DEDUP_REMOVED lines=14> */
[----:B----4-:R-:W-:Y:S02]  /*3750*/  PRMT R197, R4, 0x7632, R197 ;  /* 0x0000763204c57816 */ /* 0x010fe400000000c5 */
[----:B------:R-:W-:Y:S02]  /*3760*/  PRMT R196, R5, 0x7632, R196 ;  /* 0x0000763205c47816 */ /* 0x000fe400000000c4 */
[----:B------:R-:W-:Y:S02]  /*3770*/  PRMT R200, R6, 0x7632, R200 ;  /* 0x0000763206c87816 */ /* 0x000fe400000000c8 */
[----:B------:R-:W-:Y:S01]  /*3780*/  PRMT R195, R7, 0x7632, R195 ;  /* 0x0000763207c37816 */ /* 0x000fe200000000c3 */
[C---:B------:R-:W-:Y:S01]  /*3790*/  FMUL.FTZ R126, R125.reuse, R126 ;  /* 0x0000007e7d7e7220 */ /* 0x040fe20000410000 */
[----:B------:R-:W-:Y:S01]  /*37a0*/  SHF.L.U32 R149, R16, 0x10, RZ ;  /* 0x0000001010957819 */ /* 0x000fe200000006ff */
        /* <DEDUP_REMOVED lines=26> */
[-C--:B------:R-:W-:Y:S01]  /*3950*/  FMUL.FTZ R163, R26, R2.reuse ;  /* 0x000000021aa37220 */ /* 0x080fe20000410000 */
[-C--:B0-----:R-:W-:Y:S01]  /*3960*/  FMUL.FTZ R161, R25, R2.reuse ;  /* 0x0000000219a17220 */ /* 0x081fe20000410000 */
        /* <DEDUP_REMOVED lines=45> */
.L_x_14592:
[----:B------:R-:W-:-:S06]  /*3c40*/  LEA R8, R22, UR9, 0x3 ;  /* 0x0000000916087c11 */ /* 0x000fcc000f8e18ff */
[----:B------:R-:W0:Y:S02]  /*3c50*/  LDS.64 R8, [R8+0x2d18] ;  /* 0x002d180008087984 */ /* 0x000e240000000a00 */
.L_x_14593:
[----:B------:R-:W-:Y:S05]  /*3c60*/  BSYNC.RECONVERGENT B0 ;  /* 0x0000000000007941 */ /* 0x000fea0003800200 */
.L_x_14591:
        /* <DEDUP_REMOVED lines=39> */
[----:B------:R-:W-:Y:S01]  /*3ee0*/  FMUL.FTZ R221, R65, R18 ;  /* 0x0000001241dd7220 */ /* 0x000fe20000410000 */
[C---:B------:R-:W-:Y:S01]  /*3ef0*/  FFMA.FTZ R4, R77.reuse, R224, R4 ;  /* 0x000000e04d047223 */ /* 0x040fe20000010004 */
[----:B------:R-:W-:Y:S01]  /*3f00*/  FFMA.FTZ R3, R77, R226, R3 ;  /* 0x000000e24d037223 */ /* 0x000fe20000010003 */
[----:B------:R-:W-:Y:S01]  /*3f10*/  FFMA.FTZ R2, R11, R148, R2 ;  /* 0x000000940b027223 */ /* 0x000fe20000010002 */
[----:B------:R-:W-:Y:S01]  /*3f20*/  FMUL.FTZ R223, R65, R198 ;  /* 0x000000c641df7220 */ /* 0x000fe20000410000 */
[C---:B------:R-:W-:Y:S01]  /*3f30*/  FMUL.FTZ R5, R139.reuse, R4 ;  /* 0x000000048b057220 */ /* 0x040fe20000410000 */
[----:B------:R-:W-:Y:S01]  /*3f40*/  FMUL.FTZ R15, R139, R3 ;  /* 0x000000038b0f7220 */ /* 0x000fe20000410000 */
[C---:B------:R-:W-:Y:S01]  /*3f50*/  FMUL.FTZ R220, R58.reuse, R199 ;  /* 0x000000c73adc7220 */ /* 0x040fe20000410000 */
[----:B------:R-:W-:Y:S01]  /*3f60*/  FMUL.FTZ R218, R58, R19 ;  /* 0x000000133ada7220 */ /* 0x000fe20000410000 */
[C---:B------:R-:W-:Y:S01]  /*3f70*/  FFMA.FTZ R6, R140.reuse, R3, -R5 ;  /* 0x000000038c067223 */ /* 0x040fe20000010805 */
[----:B------:R-:W-:Y:S01]  /*3f80*/  FMUL.FTZ R3, R11, R146 ;  /* 0x000000920b037220 */ /* 0x000fe20000410000 */
[----:B------:R-:W-:Y:S01]  /*3f90*/  FMUL.FTZ R5, R143, R2 ;  /* 0x000000028f057220 */ /* 0x000fe20000410000 */
[----:B------:R-:W-:Y:S01]  /*3fa0*/  FFMA.FTZ R15, R140, R4, R15 ;  /* 0x000000048c0f7223 */ /* 0x000fe2000001000f */
[C---:B------:R-:W-:Y:S01]  /*3fb0*/  FFMA.FTZ R6, R99.reuse, R232, R6 ;  /* 0x000000e863067223 */ /* 0x040fe20000010006 */
[----:B------:R-:W-:Y:S01]  /*3fc0*/  FFMA.FTZ R3, R10, R148, -R3 ;  /* 0x000000940a037223 */ /* 0x000fe20000010803 */
[----:B------:R-:W-:Y:S01]  /*3fd0*/  FMUL.FTZ R214, R64, R17 ;  /* 0x0000001140d67220 */ /* 0x000fe20000410000 */
[----:B------:R-:W-:Y:S01]  /*3fe0*/  FFMA.FTZ R15, R99, R230, R15 ;  /* 0x000000e6630f7223 */ /* 0x000fe2000001000f */
[----:B------:R-:W-:Y:S01]  /*3ff0*/  FMUL.FTZ R207, R137, R6 ;  /* 0x0000000689cf7220 */ /* 0x000fe20000410000 */
[-C--:B------:R-:W-:Y:S01]  /*4000*/  FFMA.FTZ R5, R144, R3.reuse, -R5 ;  /* 0x0000000390057223 */ /* 0x080fe20000010805 */
[----:B------:R-:W-:Y:S01]  /*4010*/  FMUL.FTZ R3, R143, R3 ;  /* 0x000000038f037220 */ /* 0x000fe20000410000 */
[-C--:B------:R-:W-:Y:S01]  /*4020*/  FMUL.FTZ R205, R137, R15.reuse ;  /* 0x0000000f89cd7220 */ /* 0x080fe20000410000 */
[----:B------:R-:W-:Y:S01]  /*4030*/  FFMA.FTZ R207, R138, R15, R207 ;  /* 0x0000000f8acf7223 */ /* 0x000fe200000100cf */
[----:B------:R-:W-:Y:S01]  /*4040*/  FMUL.FTZ R210, R64, R197 ;  /* 0x000000c540d27220 */ /* 0x000fe20000410000 */
[----:B------:R-:W-:Y:S01]  /*4050*/  FFMA.FTZ R3, R144, R2, R3 ;  /* 0x0000000290037223 */ /* 0x000fe20000010003 */
[----:B------:R-:W-:Y:S01]  /*4060*/  FFMA.FTZ R6, R138, R6, -R205 ;  /* 0x000000068a067223 */ /* 0x000fe200000108cd */
[C---:B------:R-:W-:Y:S01]  /*4070*/  FFMA.FTZ R207, R76.reuse, R233, R207 ;  /* 0x000000e94ccf7223 */ /* 0x040fe200000100cf */
[----:B------:R-:W-:Y:S01]  /*4080*/  FMUL.FTZ R211, R55, R196 ;  /* 0x000000c437d37220 */ /* 0x000fe20000410000 */
[----:B------:R-:W-:Y:S01]  /*4090*/  FMUL.FTZ R15, R141, R3 ;  /* 0x000000038d0f7220 */ /* 0x000fe20000410000 */
[----:B------:R-:W-:Y:S01]  /*40a0*/  FFMA.FTZ R6, R76, R235, R6 ;  /* 0x000000eb4c067223 */ /* 0x000fe20000010006 */
[----:B------:R-:W-:Y:S01]  /*40b0*/  FMUL.FTZ R205, R135, R207 ;  /* 0x000000cf87cd7220 */ /* 0x000fe20000410000 */
[----:B-1----:R-:W-:Y:S01]  /*40c0*/  FMUL.FTZ R202, R56, R195 ;  /* 0x000000c338ca7220 */ /* 0x002fe20000410000 */
[-C--:B------:R-:W-:Y:S01]  /*40d0*/  FFMA.FTZ R15, R142, R5.reuse, -R15 ;  /* 0x000000058e0f7223 */ /* 0x080fe2000001080f */
[----:B------:R-:W-:Y:S01]  /*40e0*/  FMUL.FTZ R5, R141, R5 ;  /* 0x000000058d057220 */ /* 0x000fe20000410000 */
[-C--:B------:R-:W-:Y:S01]  /*40f0*/  FMUL.FTZ R2, R135, R6.reuse ;  /* 0x0000000687027220 */ /* 0x080fe20000410000 */
[----:B------:R-:W-:Y:S01]  /*4100*/  FFMA.FTZ R205, R136, R6, -R205 ;  /* 0x0000000688cd7223 */ /* 0x000fe200000108cd */
[----:B------:R-:W-:Y:S01]  /*4110*/  FMUL.FTZ R204, R56, R179 ;  /* 0x000000b338cc7220 */ /* 0x000fe20000410000 */
[----:B------:R-:W-:Y:S01]  /*4120*/  FFMA.FTZ R5, R142, R3, R5 ;  /* 0x000000038e057223 */ /* 0x000fe20000010005 */
[----:B------:R-:W-:Y:S01]  /*4130*/  FFMA.FTZ R2, R136, R207, R2 ;  /* 0x000000cf88027223 */ /* 0x000fe20000010002 */
[C---:B------:R-:W-:Y:S01]  /*4140*/  FFMA.FTZ R205, R100.reuse, R229, R205 ;  /* 0x000000e564cd7223 */ /* 0x040fe200000100cd */
[----:B------:R-:W-:Y:S01]  /*4150*/  ISETP.GE.AND P1, PT, R105, 0x1, PT ;  /* 0x000000016900780c */ /* 0x000fe20003f26270 */
[----:B------:R-:W-:Y:S01]  /*4160*/  FMUL.FTZ R3, R139, R5 ;  /* 0x000000058b037220 */ /* 0x000fe20000410000 */
[----:B------:R-:W-:Y:S01]  /*4170*/  FFMA.FTZ R2, R100, R231, R2 ;  /* 0x000000e764027223 */ /* 0x000fe20000010002 */
[----:B------:R-:W-:-:S02]  /*4180*/  FMUL.FTZ R207, R133, R205 ;  /* 0x000000cd85cf7220 */ /* 0x000fc40000410000 */
[-C--:B------:R-:W-:Y:S01]  /*4190*/  FFMA.FTZ R3, R140, R15.reuse, -R3 ;  /* 0x0000000f8c037223 */ /* 0x080fe20000010803 */
[----:B------:R-:W-:Y:S01]  /*41a0*/  FMUL.FTZ R15, R139, R15 ;  /* 0x0000000f8b0f7220 */ /* 0x000fe20000410000 */
[-C--:B------:R-:W-:Y:S01]  /*41b0*/  FMUL.FTZ R4, R133, R2.reuse ;  /* 0x0000000285047220 */ /* 0x080fe20000410000 */
[----:B------:R-:W-:Y:S02]  /*41c0*/  FFMA.FTZ R2, R134, R2, R207 ;  /* 0x0000000286027223 */ /* 0x000fe400000100cf */
[----:B------:R-:W-:Y:S01]  /*41d0*/  FFMA.FTZ R15, R140, R5, R15 ;  /* 0x000000058c0f7223 */ /* 0x000fe2000001000f */
[----:B------:R-:W-:Y:S01]  /*41e0*/  FFMA.FTZ R205, R134, R205, -R4 ;  /* 0x000000cd86cd7223 */ /* 0x000fe20000010804 */
[----:B------:R-:W-:Y:S02]  /*41f0*/  FFMA.FTZ R2, R75, R216, R2 ;  /* 0x000000d84b027223 */ /* 0x000fe40000010002 */
[----:B------:R-:W-:Y:S01]  /*4200*/  FMUL.FTZ R5, R137, R15 ;  /* 0x0000000f89057220 */ /* 0x000fe20000410000 */
[----:B------:R-:W-:Y:S01]  /*4210*/  FFMA.FTZ R205, R75, R228, R205 ;  /* 0x000000e44bcd7223 */ /* 0x000fe200000100cd */
[----:B------:R-:W-:-:S02]  /*4220*/  FMUL.FTZ R207, R131, R2 ;  /* 0x0000000283cf7220 */ /* 0x000fc40000410000 */
[-C--:B------:R-:W-:Y:S01]  /*4230*/  FFMA.FTZ R5, R138, R3.reuse, -R5 ;  /* 0x000000038a057223 */ /* 0x080fe20000010805 */
[----:B------:R-:W-:Y:S01]  /*4240*/  FMUL.FTZ R3, R137, R3 ;  /* 0x0000000389037220 */ /* 0x000fe20000410000 */
[-C--:B------:R-:W-:Y:S01]  /*4250*/  FMUL.FTZ R209, R131, R205.reuse ;  /* 0x000000cd83d17220 */ /* 0x080fe20000410000 */
[----:B------:R-:W-:Y:S02]  /*4260*/  FFMA.FTZ R4, R132, R205, -R207 ;  /* 0x000000cd84047223 */ /* 0x000fe400000108cf */
[----:B------:R-:W-:Y:S01]  /*4270*/  FFMA.FTZ R3, R138, R15, R3 ;  /* 0x0000000f8a037223 */ /* 0x000fe20000010003 */
[----:B------:R-:W-:Y:S01]  /*4280*/  FFMA.FTZ R209, R132, R2, R209 ;  /* 0x0000000284d17223 */ /* 0x000fe200000100d1 */
[----:B------:R-:W-:Y:S02]  /*4290*/  FFMA.FTZ R4, R97, R222, R4 ;  /* 0x000000de61047223 */ /* 0x000fe40000010004 */
        /* <DEDUP_REMOVED lines=9> */
[C---:B------:R-:W-:Y:S02]  /*4330*/  FFMA.FTZ R207, R74.reuse, R213, R207 ;  /* 0x000000d54acf7223 */ /* 0x040fe400000100cf */
        /* <DEDUP_REMOVED lines=9> */
[C---:B------:R-:W-:Y:S02]  /*43d0*/  FFMA.FTZ R205, R98.reuse, R221, R205 ;  /* 0x000000dd62cd7223 */ /* 0x040fe400000100cd */
        /* <DEDUP_REMOVED lines=23> */
[----:B------:R-:W-:Y:S01]  /*4550*/  FFMA.FTZ R3, R128, R15, -R3 ;  /* 0x0000000f80037223 */ /* 0x000fe20000010803 */
[----:B------:R-:W-:Y:S01]  /*4560*/  FMUL.FTZ R205, R121, R209 ;  /* 0x000000d179cd7220 */ /* 0x000fe20000410000 */
[----:B------:R-:W-:Y:S01]  /*4570*/  FMUL.FTZ R15, R127, R15 ;  /* 0x0000000f7f0f7220 */ /* 0x000fe20000410000 */
[C---:B------:R-:W-:Y:S01]  /*4580*/  FFMA.FTZ R207, R122.reuse, R209, R207 ;  /* 0x000000d17acf7223 */ /* 0x040fe200000100cf */
[----:B------:R-:W-:Y:S01]  /*4590*/  FMUL.FTZ R209, R55, R166 ;  /* 0x000000a637d17220 */ /* 0x000fe20000410000 */
[----:B------:R-:W-:Y:S01]  /*45a0*/  FFMA.FTZ R4, R122, R4, -R205 ;  /* 0x000000047a047223 */ /* 0x000fe200000108cd */
[----:B------:R-:W-:Y:S01]  /*45b0*/  FFMA.FTZ R15, R128, R5, R15 ;  /* 0x00000005800f7223 */ /* 0x000fe2000001000f */
[C---:B------:R-:W-:Y:S02]  /*45c0*/  FFMA.FTZ R207, R72.reuse, R211, R207 ;  /* 0x000000d348cf7223 */ /* 0x040fe400000100cf */
[----:B------:R-:W-:Y:S01]  /*45d0*/  FFMA.FTZ R4, R72, R209, R4 ;  /* 0x000000d148047223 */ /* 0x000fe20000010004 */
[----:B------:R-:W-:Y:S01]  /*45e0*/  FMUL.FTZ R5, R125, R15 ;  /* 0x0000000f7d057220 */ /* 0x000fe20000410000 */
[----:B------:R-:W-:-:S02]  /*45f0*/  FMUL.FTZ R205, R119, R207 ;  /* 0x000000cf77cd7220 */ /* 0x000fc40000410000 */
[-C--:B------:R-:W-:Y:S01]  /*4600*/  FMUL.FTZ R2, R119, R4.reuse ;  /* 0x0000000477027220 */ /* 0x080fe20000410000 */
[-C--:B------:R-:W-:Y:S01]  /*4610*/  FFMA.FTZ R5, R126, R3.reuse, -R5 ;  /* 0x000000037e057223 */ /* 0x080fe20000010805 */
[C---:B------:R-:W-:Y:S01]  /*4620*/  FFMA.FTZ R227, R120.reuse, R4, -R205 ;  /* 0x0000000478e37223 */ /* 0x040fe200000108cd */
[----:B------:R-:W-:Y:S01]  /*4630*/  FMUL.FTZ R3, R125, R3 ;  /* 0x000000037d037220 */ /* 0x000fe20000410000 */
[C---:B------:R-:W-:Y:S01]  /*4640*/  FMUL.FTZ R205, R63.reuse, R168 ;  /* 0x000000a83fcd7220 */ /* 0x040fe20000410000 */
[----:B------:R-:W-:Y:S01]  /*4650*/  FFMA.FTZ R2, R120, R207, R2 ;  /* 0x000000cf78027223 */ /* 0x000fe20000010002 */
[----:B------:R-:W-:Y:S01]  /*4660*/  FMUL.FTZ R207, R63, R200 ;  /* 0x000000c83fcf7220 */ /* 0x000fe20000410000 */
[----:B------:R-:W-:Y:S01]  /*4670*/  FFMA.FTZ R3, R126, R15, R3 ;  /* 0x0000000f7e037223 */ /* 0x000fe20000010003 */
[C---:B------:R-:W-:Y:S02]  /*4680*/  FFMA.FTZ R227, R96.reuse, R205, R227 ;  /* 0x000000cd60e37223 */ /* 0x040fe400000100e3 */
[----:B------:R-:W-:Y:S01]  /*4690*/  FFMA.FTZ R2, R96, R207, R2 ;  /* 0x000000cf60027223 */ /* 0x000fe20000010002 */
[----:B------:R-:W-:Y:S01]  /*46a0*/  FMUL.FTZ R15, R123, R3 ;  /* 0x000000037b0f7220 */ /* 0x000fe20000410000 */
[----:B------:R-:W-:-:S02]  /*46b0*/  FMUL.FTZ R237, R117, R227 ;  /* 0x000000e375ed7220 */ /* 0x000fc40000410000 */
[-C--:B------:R-:W-:Y:S01]  /*46c0*/  FMUL.FTZ R4, R117, R2.reuse ;  /* 0x0000000275047220 */ /* 0x080fe20000410000 */
[-C--:B------:R-:W-:Y:S01]  /*46d0*/  FFMA.FTZ R15, R124, R5.reuse, -R15 ;  /* 0x000000057c0f7223 */ /* 0x080fe2000001080f */
[C---:B------:R-:W-:Y:S01]  /*46e0*/  FFMA.FTZ R2, R118.reuse, R2, R237 ;  /* 0x0000000276027223 */ /* 0x040fe200000100ed */
[----:B------:R-:W-:Y:S01]  /*46f0*/  FMUL.FTZ R5, R123, R5 ;  /* 0x000000057b057220 */ /* 0x000fe20000410000 */
[----:B------:R-:W-:Y:S01]  /*4700*/  FFMA.FTZ R227, R118, R227, -R4 ;  /* 0x000000e376e37223 */ /* 0x000fe20000010804 */
[----:B------:R-:W1:Y:S01]  /*4710*/  @P0 LDC R237, c[0x0][0x38c] ;  /* 0x0000e300ffed0b82 */ /* 0x000e620000000800 */
[C---:B------:R-:W-:Y:S01]  /*4720*/  FFMA.FTZ R6, R71.reuse, R202, R2 ;  /* 0x000000ca47067223 */ /* 0x040fe20000010002 */
[----:B------:R-:W-:Y:S01]  /*4730*/  FFMA.FTZ R5, R124, R3, R5 ;  /* 0x000000037c057223 */ /* 0x000fe20000010005 */
[----:B------:R-:W-:Y:S01]  /*4740*/  FFMA.FTZ R12, R71, R204, R227 ;  /* 0x000000cc470c7223 */ /* 0x000fe200000100e3 */
[C---:B------:R-:W-:Y:S02]  /*4750*/  FMUL.FTZ R2, R121.reuse, R15 ;  /* 0x0000000f79027220 */ /* 0x040fe40000410000 */
[-C--:B------:R-:W-:Y:S01]  /*4760*/  FMUL.FTZ R3, R121, R5.reuse ;  /* 0x0000000579037220 */ /* 0x080fe20000410000 */
[----:B------:R-:W3:Y:S01]  /*4770*/  SHFL.UP PT, R212, R6, 0x1, RZ ;  /* 0x0420000006d47989 */ /* 0x000ee200000e00ff */
[----:B------:R-:W-:-:S02]  /*4780*/  FFMA.FTZ R2, R122, R5, R2 ;  /* 0x000000057a027223 */ /* 0x000fc40000010002 */
[----:B------:R-:W-:Y:S01]  /*4790*/  FFMA.FTZ R3, R122, R15, -R3 ;  /* 0x0000000f7a037223 */ /* 0x000fe20000010803 */
[----:B------:R-:W4:Y:S01]  /*47a0*/  SHFL.UP PT, R208, R12, 0x1, RZ ;  /* 0x042000000cd07989 */ /* 0x000f2200000e00ff */
[CC--:B------:R-:W-:Y:S02]  /*47b0*/  FMUL.FTZ R4, R119.reuse, R2.reuse ;  /* 0x0000000277047220 */ /* 0x0c0fe40000410000 */
[-C--:B------:R-:W-:Y:S02]  /*47c0*/  FMUL.FTZ R5, R119, R3.reuse ;  /* 0x0000000377057220 */ /* 0x080fe40000410000 */
[C---:B------:R-:W-:Y:S02]  /*47d0*/  FFMA.FTZ R4, R120.reuse, R3, -R4 ;  /* 0x0000000378047223 */ /* 0x040fe40000010804 */
[----:B------:R-:W-:Y:S02]  /*47e0*/  FFMA.FTZ R5, R120, R2, R5 ;  /* 0x0000000278057223 */ /* 0x000fe40000010005 */
[----:B------:R-:W-:-:S02]  /*47f0*/  FMUL.FTZ R2, R117, R4 ;  /* 0x0000000475027220 */ /* 0x000fc40000410000 */
[-C--:B------:R-:W-:Y:S02]  /*4800*/  FMUL.FTZ R3, R117, R5.reuse ;  /* 0x0000000575037220 */ /* 0x080fe40000410000 */
[C---:B------:R-:W-:Y:S02]  /*4810*/  FFMA.FTZ R15, R118.reuse, R5, R2 ;  /* 0x00000005760f7223 */ /* 0x040fe40000010002 */
[----:B------:R-:W-:-:S03]  /*4820*/  FFMA.FTZ R14, R118, R4, -R3 ;  /* 0x00000004760e7223 */ /* 0x000fc60000010803 */
[----:B------:R-:W5:Y:S01]  /*4830*/  SHFL.UP PT, R3, R15, 0x1, RZ ;  /* 0x042000000f037989 */ /* 0x000f6200000e00ff */
[-C--:B---3--:R-:W-:Y:S01]  /*4840*/  FMUL.FTZ R2, R14, R212.reuse ;  /* 0x000000d40e027220 */ /* 0x088fe20000410000 */
[----:B------:R-:W-:-:S03]  /*4850*/  FMUL.FTZ R5, R15, R212 ;  /* 0x000000d40f057220 */ /* 0x000fc60000410000 */
[-C--:B----4-:R-:W-:Y:S01]  /*4860*/  FFMA.FTZ R227, R15, R208.reuse, R2 ;  /* 0x000000d00fe37223 */ /* 0x090fe20000010002 */
[----:B------:R-:W-:Y:S01]  /*4870*/  FFMA.FTZ R5, R14, R208, -R5 ;  /* 0x000000d00e057223 */ /* 0x000fe20000010805 */
[----:B------:R-:W3:Y:S02]  /*4880*/  SHFL.UP PT, R2, R14, 0x1, RZ ;  /* 0x042000000e027989 */ /* 0x000ee400000e00ff */
[----:B------:R-:W-:Y:S01]  /*4890*/  @P1 FADD.FTZ R6, R6, R227 ;  /* 0x000000e306061221 */ /* 0x000fe20000010000 */
[----:B------:R-:W-:-:S04]  /*48a0*/  @P1 FADD.FTZ R12, R12, R5 ;  /* 0x000000050c0c1221 */ /* 0x000fc80000010000 */
[----:B------:R-:W4:Y:S04]  /*48b0*/  SHFL.UP PT, R227, R6, 0x2, RZ ;  /* 0x0440000006e37989 */ /* 0x000f2800000e00ff */
[----:B------:R-:W2:Y:S01]  /*48c0*/  SHFL.UP PT, R5, R12, 0x2, RZ ;  /* 0x044000000c057989 */ /* 0x000ea200000e00ff */
[-C--:B-----5:R-:W-:Y:S01]  /*48d0*/  FMUL.FTZ R4, R14, R3.reuse ;  /* 0x000000030e047220 */ /* 0x0a0fe20000410000 */
[----:B------:R-:W-:-:S03]  /*48e0*/  FMUL.FTZ R3, R15, R3 ;  /* 0x000000030f037220 */ /* 0x000fc60000410000 */
[-C--:B---3--:R-:W-:Y:S01]  /*48f0*/  @P1 FFMA.FTZ R15, R15, R2.reuse, R4 ;  /* 0x000000020f0f1223 */ /* 0x088fe20000010004 */
[----:B------:R-:W-:Y:S01]  /*4900*/  @P1 FFMA.FTZ R14, R14, R2, -R3 ;  /* 0x000000020e0e1223 */ /* 0x000fe20000010803 */
[----:B------:R-:W-:Y:S02]  /*4910*/  ISETP.GE.AND P1, PT, R105, 0x2, PT ;  /* 0x000000026900780c */ /* 0x000fe40003f26270 */
[----:B------:R-:W-:Y:S01]  /*4920*/  @P0 IADD3 R2, PT, PT, R106, -0x2, RZ ;  /* 0xfffffffe6a020810 */ /* 0x000fe20007ffe0ff */
[----:B------:R-:W3:Y:S01]  /*4930*/  SHFL.UP PT, R212, R15, 0x2, RZ ;  /* 0x044000000fd47989 */ /* 0x000ee200000e00ff */
[CC--:B----4-:R-:W-:Y:S01]  /*4940*/  FMUL.FTZ R3, R15.reuse, R227.reuse ;  /* 0x000000e30f037220 */ /* 0x0d0fe20000410000 */
[C---:B------:R-:W-:Y:S02]  /*4950*/  FMUL.FTZ R4, R14.reuse, R227 ;  /* 0x000000e30e047220 */ /* 0x040fe40000410000 */
[----:B------:R-:W4:Y:S01]  /*4960*/  SHFL.UP PT, R208, R14, 0x2, RZ ;  /* 0x044000000ed07989 */ /* 0x000f2200000e00ff */
[-C--:B--2---:R-:W-:Y:S01]  /*4970*/  FFMA.FTZ R3, R14, R5.reuse, -R3 ;  /* 0x000000050e037223 */ /* 0x084fe20000010803 */
[----:B------:R-:W-:Y:S01]  /*4980*/  FFMA.FTZ R227, R15, R5, R4 ;  /* 0x000000050fe37223 */ /* 0x000fe20000010004 */
[----:B-1----:R-:W-:-:S03]  /*4990*/  @P0 IMAD R5, R2, R237, UR6 ;  /* 0x0000000602050e24 */ /* 0x002fc6000f8e02ed */
[----:B------:R-:W-:Y:S01]  /*49a0*/  @P1 FADD.FTZ R12, R12, R3 ;  /* 0x000000030c0c1221 */ /* 0x000fe20000010000 */
[----:B------:R-:W-:Y:S01]  /*49b0*/  CS2R R2, SRZ ;  /* 0x0000000000027805 */ /* 0x000fe2000001ff00 */
[----:B------:R-:W-:-:S04]  /*49c0*/  @P0 IMAD.WIDE R4, R5, 0x10, R20 ;  /* 0x0000001005040825 */ /* 0x000fc800078e0214 */
[----:B------:R-:W-:Y:S01]  /*49d0*/  @P1 FADD.FTZ R6, R6, R227 ;  /* 0x000000e306061221 */ /* 0x000fe20000010000 */
[----:B------:R1:W2:Y:S04]  /*49e0*/  @P0 LDG.E.64 R2, desc[UR14][R4.64+0x8] ;  /* 0x0000080e04020981 */ /* 0x0002a8000c1e1b00 */
[----:B------:R-:W5:Y:S01]  /*49f0*/  SHFL.UP PT, R237, R6, 0x4, RZ ;  /* 0x0480000006ed7989 */ /* 0x000f6200000e00ff */
[CC--:B---3--:R-:W-:Y:S01]  /*4a00*/  FMUL.FTZ R234, R14.reuse, R212.reuse ;  /* 0x000000d40eea7220 */ /* 0x0c8fe20000410000 */
[C---:B------:R-:W-:Y:S02]  /*4a10*/  FMUL.FTZ R227, R15.reuse, R212 ;  /* 0x000000d40fe37220 */ /* 0x040fe40000410000 */
[----:B------:R-:W1:Y:S01]  /*4a20*/  SHFL.UP PT, R236, R12, 0x4, RZ ;  /* 0x048000000cec7989 */ /* 0x000e6200000e00ff */
[-C--:B----4-:R-:W-:Y:S01]  /*4a30*/  @P1 FFMA.FTZ R15, R15, R208.reuse, R234 ;  /* 0x000000d00f0f1223 */ /* 0x090fe200000100ea */
[----:B------:R-:W-:-:S04]  /*4a40*/  @P1 FFMA.FTZ R14, R14, R208, -R227 ;  /* 0x000000d00e0e1223 */ /* 0x000fc800000108e3 */
[----:B------:R-:W3:Y:S04]  /*4a50*/  SHFL.UP PT, R212, R15, 0x4, RZ ;  /* 0x048000000fd47989 */ /* 0x000ee800000e00ff */
[----:B------:R-:W4:Y:S01]  /*4a60*/  SHFL.UP PT, R208, R14, 0x4, RZ ;  /* 0x048000000ed07989 */ /* 0x000f2200000e00ff */
[----:B------:R-:W-:Y:S01]  /*4a70*/  ISETP.GE.AND P1, PT, R105, 0x4, PT ;  /* 0x000000046900780c */ /* 0x000fe20003f26270 */
[-C--:B-----5:R-:W-:Y:S01]  /*4a80*/  FMUL.FTZ R234, R14, R237.reuse ;  /* 0x000000ed0eea7220 */ /* 0x0a0fe20000410000 */
[----:B------:R-:W-:-:S03]  /*4a90*/  FMUL.FTZ R237, R15, R237 ;  /* 0x000000ed0fed7220 */ /* 0x000fc60000410000 */
[-C--:B-1----:R-:W-:Y:S01]  /*4aa0*/  FFMA.FTZ R5, R15, R236.reuse, R234 ;  /* 0x000000ec0f057223 */ /* 0x082fe200000100ea */
[----:B------:R-:W-:-:S07]  /*4ab0*/  FFMA.FTZ R237, R14, R236, -R237 ;  /* 0x000000ec0eed7223 */ /* 0x000fce00000108ed */
[----:B------:R-:W-:Y:S01]  /*4ac0*/  @P1 FADD.FTZ R6, R6, R5 ;  /* 0x0000000506061221 */ /* 0x000fe20000010000 */
[-C--:B---3--:R-:W-:Y:S01]  /*4ad0*/  FMUL.FTZ R4, R14, R212.reuse ;  /* 0x000000d40e047220 */ /* 0x088fe20000410000 */
[----:B------:R-:W-:Y:S01]  /*4ae0*/  @P1 FADD.FTZ R12, R12, R237 ;  /* 0x000000ed0c0c1221 */ /* 0x000fe20000010000 */
[C---:B------:R-:W-:Y:S02]  /*4af0*/  FMUL.FTZ R5, R15.reuse, R212 ;  /* 0x000000d40f057220 */ /* 0x040fe40000410000 */
[----:B------:R-:W1:Y:S01]  /*4b00*/  SHFL.UP PT, R227, R6, 0x8, RZ ;  /* 0x0500000006e37989 */ /* 0x000e6200000e00ff */
[-C--:B----4-:R-:W-:Y:S01]  /*4b10*/  @P1 FFMA.FTZ R15, R15, R208.reuse, R4 ;  /* 0x000000d00f0f1223 */ /* 0x090fe20000010004 */
[----:B------:R-:W-:Y:S02]  /*4b20*/  @P1 FFMA.FTZ R14, R14, R208, -R5 ;  /* 0x000000d00e0e1223 */ /* 0x000fe40000010805 */
[----:B------:R-:W3:Y:S04]  /*4b30*/  SHFL.UP PT, R212, R12, 0x8, RZ ;  /* 0x050000000cd47989 */ /* 0x000ee800000e00ff */
[----:B------:R-:W4:Y:S04]  /*4b40*/  SHFL.UP PT, R5, R15, 0x8, RZ ;  /* 0x050000000f057989 */ /* 0x000f2800000e00ff */
[----:B------:R-:W5:Y:S01]  /*4b50*/  SHFL.UP PT, R4, R14, 0x8, RZ ;  /* 0x050000000e047989 */ /* 0x000f6200000e00ff */
[----:B------:R-:W-:Y:S01]  /*4b60*/  ISETP.GE.AND P1, PT, R105, 0x8, PT ;  /* 0x000000086900780c */ /* 0x000fe20003f26270 */
[-C--:B-1----:R-:W-:Y:S01]  /*4b70*/  FMUL.FTZ R208, R14, R227.reuse ;  /* 0x000000e30ed07220 */ /* 0x082fe20000410000 */
[----:B------:R-:W-:-:S03]  /*4b80*/  FMUL.FTZ R227, R15, R227 ;  /* 0x000000e30fe37220 */ /* 0x000fc60000410000 */
[CC--:B---3--:R-:W-:Y:S01]  /*4b90*/  FFMA.FTZ R237, R15.reuse, R212.reuse, R208 ;  /* 0x000000d40fed7223 */ /* 0x0c8fe200000100d0 */
[C---:B------:R-:W-:Y:S01]  /*4ba0*/  FFMA.FTZ R227, R14.reuse, R212, -R227 ;  /* 0x000000d40ee37223 */ /* 0x040fe200000108e3 */
[-C--:B----4-:R-:W-:Y:S01]  /*4bb0*/  FMUL.FTZ R208, R14, R5.reuse ;  /* 0x000000050ed07220 */ /* 0x090fe20000410000 */
[----:B------:R-:W-:-:S05]  /*4bc0*/  FMUL.FTZ R5, R15, R5 ;  /* 0x000000050f057220 */ /* 0x000fca0000410000 */
[----:B------:R-:W-:Y:S01]  /*4bd0*/  @P1 FADD.FTZ R6, R6, R237 ;  /* 0x000000ed06061221 */ /* 0x000fe20000010000 */
[-C--:B-----5:R-:W-:Y:S01]  /*4be0*/  @P1 FFMA.FTZ R15, R15, R4.reuse, R208 ;  /* 0x000000040f0f1223 */ /* 0x0a0fe200000100d0 */
[----:B------:R-:W-:Y:S01]  /*4bf0*/  @P1 FFMA.FTZ R14, R14, R4, -R5 ;  /* 0x000000040e0e1223 */ /* 0x000fe20000010805 */
[----:B------:R-:W-:Y:S01]  /*4c00*/  @P1 FADD.FTZ R12, R12, R227 ;  /* 0x000000e30c0c1221 */ /* 0x000fe20000010000 */
[----:B0-----:R-:W-:Y:S01]  /*4c10*/  FMUL.FTZ R4, R118, R9 ;  /* 0x0000000976047220 */ /* 0x001fe20000410000 */
[----:B------:R-:W0:Y:S04]  /*4c20*/  SHFL.UP PT, R212, R6, 0x10, RZ ;  /* 0x0600000006d47989 */ /* 0x000e2800000e00ff */
[----:B------:R-:W1:Y:S01]  /*4c30*/  SHFL.UP PT, R208, R15, 0x10, RZ ;  /* 0x060000000fd07989 */ /* 0x000e6200000e00ff */
[----:B------:R-:W-:-:S03]  /*4c40*/  FFMA.FTZ R234, -R117, R8, -R4 ;  /* 0x0000000875ea7223 */ /* 0x000fc60000010904 */
[----:B------:R-:W3:Y:S04]  /*4c50*/  SHFL.UP PT, R227, R12, 0x10, RZ ;  /* 0x060000000ce37989 */ /* 0x000ee800000e00ff */
[----:B------:R-:W4:Y:S01]  /*4c60*/  SHFL.UP PT, R4, R14, 0x10, RZ ;  /* 0x060000000e047989 */ /* 0x000f2200000e00ff */
[----:B------:R-:W-:Y:S01]  /*4c70*/  FMUL.FTZ R5, R117, R9 ;  /* 0x0000000975057220 */ /* 0x000fe20000410000 */
[----:B------:R-:W-:Y:S01]  /*4c80*/  ISETP.GE.AND P1, PT, R105, 0x10, PT ;  /* 0x000000106900780c */ /* 0x000fe20003f26270 */
[----:B------:R-:W-:Y:S02]  /*4c90*/  FMUL.FTZ R237, R119, R234 ;  /* 0x000000ea77ed7220 */ /* 0x000fe40000410000 */
[----:B------:R-:W-:-:S04]  /*4ca0*/  FFMA.FTZ R5, R118, R8, -R5 ;  /* 0x0000000876057223 */ /* 0x000fc80000010805 */
[-C--:B------:R-:W-:Y:S01]  /*4cb0*/  FMUL.FTZ R239, R119, R5.reuse ;  /* 0x0000000577ef7220 */ /* 0x080fe20000410000 */
[C---:B------:R-:W-:Y:S01]  /*4cc0*/  FFMA.FTZ R236, R120.reuse, R5, R237 ;  /* 0x0000000578ec7223 */ /* 0x040fe200000100ed */
[C---:B0-----:R-:W-:Y:S02]  /*4cd0*/  FMUL.FTZ R5, R15.reuse, R212 ;  /* 0x000000d40f057220 */ /* 0x041fe40000410000 */
[----:B------:R-:W-:Y:S01]  /*4ce0*/  FFMA.FTZ R239, R120, R234, -R239 ;  /* 0x000000ea78ef7223 */ /* 0x000fe200000108ef */
[C---:B------:R-:W-:Y:S01]  /*4cf0*/  FMUL.FTZ R212, R14.reuse, R212 ;  /* 0x000000d40ed47220 */ /* 0x040fe20000410000 */
[CC--:B-1----:R-:W-:Y:S01]  /*4d00*/  FMUL.FTZ R237, R15.reuse, R208.reuse ;  /* 0x000000d00fed7220 */ /* 0x0c2fe20000410000 */
[C---:B------:R-:W-:Y:S01]  /*4d10*/  FMUL.FTZ R208, R14.reuse, R208 ;  /* 0x000000d00ed07220 */ /* 0x040fe20000410000 */
[CC--:B---3--:R-:W-:Y:S01]  /*4d20*/  FFMA.FTZ R5, R14.reuse, R227.reuse, -R5 ;  /* 0x000000e30e057223 */ /* 0x0c8fe20000010805 */
[----:B------:R-:W-:Y:S01]  /*4d30*/  FFMA.FTZ R227, R15, R227, R212 ;  /* 0x000000e30fe37223 */ /* 0x000fe200000100d4 */
[-C--:B----4-:R-:W-:Y:S01]  /*4d40*/  @P1 FFMA.FTZ R14, R14, R4.reuse, -R237 ;  /* 0x000000040e0e1223 */ /* 0x090fe200000108ed */
[----:B------:R-:W-:Y:S01]  /*4d50*/  FMUL.FTZ R237, R121, R239 ;  /* 0x000000ef79ed7220 */ /* 0x000fe20000410000 */
[----:B------:R-:W-:Y:S01]  /*4d60*/  @P1 FFMA.FTZ R15, R15, R4, R208 ;  /* 0x000000040f0f1223 */ /* 0x000fe200000100d0 */
[----:B------:R-:W-:-:S02]  /*4d70*/  FMUL.FTZ R4, R121, R236 ;  /* 0x000000ec79047220 */ /* 0x000fc40000410000 */
[C---:B------:R-:W-:Y:S01]  /*4d80*/  FFMA.FTZ R236, R122.reuse, R236, R237 ;  /* 0x000000ec7aec7223 */ /* 0x040fe200000100ed */
[C---:B------:R-:W-:Y:S01]  /*4d90*/  FMUL.FTZ R237, R117.reuse, R201 ;  /* 0x000000c975ed7220 */ /* 0x040fe20000410000 */
[----:B------:R-:W-:Y:S01]  /*4da0*/  FFMA.FTZ R212, R122, R239, -R4 ;  /* 0x000000ef7ad47223 */ /* 0x000fe20000010804 */
[-C--:B------:R-:W-:Y:S02]  /*4db0*/  FMUL.FTZ R4, R117, R203.reuse ;  /* 0x000000cb75047220 */ /* 0x080fe40000410000 */
[C---:B------:R-:W-:Y:S02]  /*4dc0*/  FFMA.FTZ R237, R118.reuse, R203, -R237 ;  /* 0x000000cb76ed7223 */ /* 0x040fe400000108ed */
[----:B------:R-:W-:Y:S02]  /*4dd0*/  FFMA.FTZ R4, R118, R201, R4 ;  /* 0x000000c976047223 */ /* 0x000fe40000010004 */
[----:B------:R-:W-:Y:S02]  /*4de0*/  FADD.FTZ R237, R184, R237 ;  /* 0x000000edb8ed7221 */ /* 0x000fe40000010000 */
[----:B------:R-:W-:-:S02]  /*4df0*/  FADD.FTZ R4, R159, R4 ;  /* 0x000000049f047221 */ /* 0x000fc40000010000 */
[CC--:B------:R-:W-:Y:S02]  /*4e00*/  FMUL.FTZ R239, R119.reuse, R237.reuse ;  /* 0x000000ed77ef7220 */ /* 0x0c0fe40000410000 */
[-C--:B------:R-:W-:Y:S02]  /*4e10*/  FMUL.FTZ R208, R119, R4.reuse ;  /* 0x0000000477d07220 */ /* 0x080fe40000410000 */
        /* <DEDUP_REMOVED lines=16> */
[----:B------:R-:W-:Y:S01]  /*4f20*/  FFMA.FTZ R236, R126, R236, R237 ;  /* 0x000000ec7eec7223 */ /* 0x000fe200000100ed */
[----:B------:R-:W-:-:S02]  /*4f30*/  FMUL.FTZ R237, R123, R239 ;  /* 0x000000ef7bed7220 */ /* 0x000fc40000410000 */
[----:B------:R-:W-:Y:S01]  /*4f40*/  FMUL.FTZ R208, R123, R4 ;  /* 0x000000047bd07220 */ /* 0x000fe20000410000 */
[----:B------:R-:W-:Y:S01]  /*4f50*/  FFMA.FTZ R241, R126, R212, -R241 ;  /* 0x000000d47ef17223 */ /* 0x000fe200000108f1 */
        /* <DEDUP_REMOVED lines=37> */
[C---:B------:R-:W-:Y:S02]  /*51b0*/  FMUL.FTZ R241, R131.reuse, R239 ;  /* 0x000000ef83f17220 */ /* 0x040fe40000410000 */
[-C--:B------:R-:W-:Y:S01]  /*51c0*/  FMUL.FTZ R208, R131, R237.reuse ;  /* 0x000000ed83d07220 */ /* 0x080fe20000410000 */
[----:B------:R-:W-:Y:S01]  /*51d0*/  FFMA.FTZ R243, R134, R212, -R243 ;  /* 0x000000d486f37223 */ /* 0x000fe200000108f3 */
        /* <DEDUP_REMOVED lines=11> */
[C---:B------:R-:W-:Y:S01]  /*5290*/  FMUL.FTZ R241, R137.reuse, R243 ;  /* 0x000000f389f17220 */ /* 0x040fe20000410000 */
        /* <DEDUP_REMOVED lines=23> */
[----:B------:R-:W-:Y:S01]  /*5410*/  FFMA.FTZ R236, R142, R236, R241 ;  /* 0x000000ec8eec7223 */ /* 0x000fe200000100f1 */
[----:B------:R-:W-:Y:S01]  /*5420*/  FADD.FTZ R237, R174, R237 ;  /* 0x000000edaeed7221 */ /* 0x000fe20000010000 */
[C---:B------:R-:W-:Y:S01]  /*5430*/  FMUL.FTZ R241, R139.reuse, R239 ;  /* 0x000000ef8bf17220 */ /* 0x040fe20000410000 */
[----:B------:R-:W-:Y:S01]  /*5440*/  SHFL.UP PT, R14, R14, 0x1, RZ ;  /* 0x042000000e0e7989 */ /* 0x000fe200000e00ff */
[----:B------:R-:W-:Y:S01]  /*5450*/  FFMA.FTZ R243, R142, R243, -R4 ;  /* 0x000000f38ef37223 */ /* 0x000fe20000010804 */
[-C--:B------:R-:W-:Y:S01]  /*5460*/  FMUL.FTZ R208, R139, R237.reuse ;  /* 0x000000ed8bd07220 */ /* 0x080fe20000410000 */
[----:B------:R-:W-:Y:S01]  /*5470*/  FFMA.FTZ R4, R140, R237, R241 ;  /* 0x000000ed8c047223 */ /* 0x000fe200000100f1 */
[----:B------:R-:W-:Y:S01]  /*5480*/  SHFL.UP PT, R15, R15, 0x1, RZ ;  /* 0x042000000f0f7989 */ /* 0x000fe200000e00ff */
[----:B------:R-:W-:Y:S01]  /*5490*/  @P1 FADD.FTZ R12, R12, R5 ;  /* 0x000000050c0c1221 */ /* 0x000fe20000010000 */
[----:B------:R-:W-:Y:S01]  /*54a0*/  FFMA.FTZ R208, R140, R239, -R208 ;  /* 0x000000ef8cd07223 */ /* 0x000fe200000108d0 */
[----:B------:R-:W-:Y:S01]  /*54b0*/  FADD.FTZ R4, R175, R4 ;  /* 0x00000004af047221 */ /* 0x000fe20000010000 */
[CC--:B------:R-:W-:Y:S01]  /*54c0*/  FMUL.FTZ R237, R143.reuse, R243.reuse ;  /* 0x000000f38fed7220 */ /* 0x0c0fe20000410000 */
[----:B------:R-:W-:Y:S01]  /*54d0*/  FMUL.FTZ R212, R143, R236 ;  /* 0x000000ec8fd47220 */ /* 0x000fe20000410000 */
[----:B------:R-:W-:Y:S01]  /*54e0*/  FADD.FTZ R208, R187, R208 ;  /* 0x000000d0bbd07221 */ /* 0x000fe20000010000 */
[C---:B------:R-:W-:Y:S01]  /*54f0*/  FMUL.FTZ R239, R141.reuse, R4 ;  /* 0x000000048def7220 */ /* 0x040fe20000410000 */
[----:B------:R-:W-:Y:S01]  /*5500*/  @P1 FADD.FTZ R6, R6, R227 ;  /* 0x000000e306061221 */ /* 0x000fe20000010000 */
[C---:B------:R-:W-:Y:S01]  /*5510*/  FFMA.FTZ R241, R144.reuse, R236, R237 ;  /* 0x000000ec90f17223 */ /* 0x040fe200000100ed */
[----:B------:R-:W-:Y:S01]  /*5520*/  SHFL.UP PT, R12, R12, 0x1, RZ ;  /* 0x042000000c0c7989 */ /* 0x000fe200000e00ff */
[----:B------:R-:W-:Y:S01]  /*5530*/  FFMA.FTZ R243, R144, R243, -R212 ;  /* 0x000000f390f37223 */ /* 0x000fe200000108d4 */
[-C--:B------:R-:W-:Y:S01]  /*5540*/  FMUL.FTZ R237, R141, R208.reuse ;  /* 0x000000d08ded7220 */ /* 0x080fe20000410000 */
[----:B------:R-:W-:Y:S01]  /*5550*/  FFMA.FTZ R208, R142, R208, -R239 ;  /* 0x000000d08ed07223 */ /* 0x000fe200000108ef */
[----:B------:R-:W-:Y:S01]  /*5560*/  SHFL.UP PT, R6, R6, 0x1, RZ ;  /* 0x0420000006067989 */ /* 0x000fe200000e00ff */
[----:B------:R-:W-:Y:S01]  /*5570*/  FMUL.FTZ R5, R146, R243 ;  /* 0x000000f392057220 */ /* 0x000fe20000410000 */
[----:B------:R-:W-:Y:S01]  /*5580*/  FFMA.FTZ R237, R142, R4, R237 ;  /* 0x000000048eed7223 */ /* 0x000fe200000100ed */
[----:B------:R-:W-:Y:S01]  /*5590*/  FADD.FTZ R208, R191, R208 ;  /* 0x000000d0bfd07221 */ /* 0x000fe20000010000 */
[----:B--2---:R-:W0:Y:S04]  /*55a0*/  SHFL.IDX PT, R3, R3, RZ, 0x1f ;  /* 0x00001fff03037589 */ /* 0x004e2800000e0000 */
[----:B------:R-:W1:Y:S01]  /*55b0*/  SHFL.IDX PT, R2, R2, RZ, 0x1f ;  /* 0x00001fff02027589 */ /* 0x000e6200000e0000 */
[----:B------:R-:W-:Y:S01]  /*55c0*/  FFMA.FTZ R234, R148, R241, R5 ;  /* 0x000000f194ea7223 */ /* 0x000fe20000010005 */
[----:B------:R-:W-:Y:S01]  /*55d0*/  FADD.FTZ R237, R176, R237 ;  /* 0x000000edb0ed7221 */ /* 0x000fe20000010000 */
[----:B------:R-:W-:Y:S01]  /*55e0*/  FMUL.FTZ R5, R143, R208 ;  /* 0x000000d08f057220 */ /* 0x000fe20000410000 */
[----:B------:R-:W-:-:S03]  /*55f0*/  ISETP.GE.AND P1, PT, R106, UR38, PT ;  /* 0x000000266a007c0c */ /* 0x000fc6000bf26270 */
[-C--:B------:R-:W-:Y:S01]  /*5600*/  FFMA.FTZ R212, R144, R237.reuse, R5 ;  /* 0x000000ed90d47223 */ /* 0x080fe20000010005 */
[----:B------:R-:W-:Y:S01]  /*5610*/  ISETP.NE.OR P1, PT, R22, RZ, P1 ;  /* 0x000000ff1600720c */ /* 0x000fe20000f25670 */
[----:B------:R-:W-:Y:S01]  /*5620*/  FMUL.FTZ R227, R143, R237 ;  /* 0x000000ed8fe37220 */ /* 0x000fe20000410000 */
[----:B0-----:R-:W-:-:S04]  /*5630*/  FMUL.FTZ R4, R14, R3 ;  /* 0x000000030e047220 */ /* 0x001fc80000410000 */
[C---:B-1----:R-:W-:Y:S01]  /*5640*/  FFMA.FTZ R5, R15.reuse, R2, R4 ;  /* 0x000000020f057223 */ /* 0x042fe20000010004 */
[----:B------:R-:W-:-:S04]  /*5650*/  FMUL.FTZ R15, R15, R3 ;  /* 0x000000030f0f7220 */ /* 0x000fc80000410000 */
[----:B------:R-:W-:Y:S01]  /*5660*/  FFMA.FTZ R15, R14, R2, -R15 ;  /* 0x000000020e0f7223 */ /* 0x000fe2000001080f */
[----:B------:R-:W-:-:S03]  /*5670*/  FFMA.FTZ R208, R144, R208, -R227 ;  /* 0x000000d090d07223 */ /* 0x000fc600000108e3 */
[----:B------:R-:W-:Y:S01]  /*5680*/  @P2 FADD.FTZ R2, R12, R15 ;  /* 0x0000000f0c022221 */ /* 0x000fe20000010000 */
[----:B------:R-:W-:Y:S01]  /*5690*/  @P2 FADD.FTZ R3, R6, R5 ;  /* 0x0000000506032221 */ /* 0x000fe20000010000 */
[----:B------:R-:W-:Y:S02]  /*56a0*/  FADD.FTZ R227, R185, R208 ;  /* 0x000000d0b9e37221 */ /* 0x000fe40000010000 */
[-C--:B------:R-:W-:Y:S01]  /*56b0*/  FMUL.FTZ R4, R11, R2.reuse ;  /* 0x000000020b047220 */ /* 0x080fe20000410000 */
[----:B------:R-:W-:Y:S01]  /*56c0*/  FADD.FTZ R15, R177, R212 ;  /* 0x000000d4b10f7221 */ /* 0x000fe20000010000 */
[-C--:B------:R-:W-:Y:S01]  /*56d0*/  FMUL.FTZ R5, R11, R3.reuse ;  /* 0x000000030b057220 */ /* 0x080fe20000410000 */
[----:B------:R-:W-:Y:S01]  /*56e0*/  VOTEU.ALL UP0, P1 ;  /* 0x0000000000ff7886 */ /* 0x000fe20000800000 */
[----:B------:R-:W-:Y:S01]  /*56f0*/  FFMA.FTZ R4, R10, R3, R4 ;  /* 0x000000030a047223 */ /* 0x000fe20000010004 */
[C---:B------:R-:W-:Y:S01]  /*5700*/  FMUL.FTZ R237, R146.reuse, R227 ;  /* 0x000000e392ed7220 */ /* 0x040fe20000410000 */
[----:B------:R-:W-:Y:S01]  /*5710*/  FMUL.FTZ R6, R146, R15 ;  /* 0x0000000f92067220 */ /* 0x000fe20000410000 */
[----:B------:R-:W-:Y:S01]  /*5720*/  ISETP.NE.AND P2, PT, R107, 0x1f, PT ;  /* 0x0000001f6b00780c */ /* 0x000fe20003f45270 */
[----:B------:R-:W-:Y:S01]  /*5730*/  FFMA.FTZ R2, R10, R2, -R5 ;  /* 0x000000020a027223 */ /* 0x000fe20000010805 */
[----:B------:R-:W-:Y:S01]  /*5740*/  FADD.FTZ R3, R13, R4 ;  /* 0x000000040d037221 */ /* 0x000fe20000010000 */
[----:B------:R-:W-:-:S02]  /*5750*/  HFMA2 R4, -RZ, RZ, 1.875, 0 ;  /* 0x3f800000ff047431 */ /* 0x000fc400000001ff */
[----:B------:R-:W-:Y:S01]  /*5760*/  FMUL.FTZ R241, R146, R241 ;  /* 0x000000f192f17220 */ /* 0x000fe20000410000 */
[C---:B------:R-:W-:Y:S01]  /*5770*/  FFMA.FTZ R237, R148.reuse, R15, R237 ;  /* 0x0000000f94ed7223 */ /* 0x040fe200000100ed */
[C---:B------:R-:W-:Y:S01]  /*5780*/  FFMA.FTZ R208, R148.reuse, R227, -R6 ;  /* 0x000000e394d07223 */ /* 0x040fe20000010806 */
[----:B------:R-:W-:Y:S01]  /*5790*/  @!UP0 ULEA UR10, UR6, UR9, 0x4 ;  /* 0x00000009060a8291 */ /* 0x000fe2000f8e20ff */
[----:B------:R-:W-:Y:S01]  /*57a0*/  FADD.FTZ R2, R7, R2 ;  /* 0x0000000207027221 */ /* 0x000fe20000010000 */
[----:B------:R-:W-:Y:S02]  /*57b0*/  CS2R R6, SRZ ;  /* 0x0000000000067805 */ /* 0x000fe4000001ff00 */
[----:B------:R-:W-:Y:S01]  /*57c0*/  MOV R5, RZ ;  /* 0x000000ff00057202 */ /* 0x000fe20000000f00 */
[----:B------:R-:W-:Y:S01]  /*57d0*/  FFMA.FTZ R236, R148, R243, -R241 ;  /* 0x000000f394ec7223 */ /* 0x000fe200000108f1 */
[----:B------:R-:W-:Y:S01]  /*57e0*/  FADD.FTZ R212, R178, R237 ;  /* 0x000000edb2d47221 */ /* 0x000fe20000010000 */
        /* <DEDUP_REMOVED lines=22> */
.L_x_14595:
[----:B------:R-:W-:Y:S05]  /*5950*/  BSYNC.RECONVERGENT B0 ;  /* 0x0000000000007941 */ /* 0x000fea0003800200 */
.L_x_14594:
        /* <DEDUP_REMOVED lines=9> */
[C---:B------:R-:W-:Y:S01]  /*59f0*/  FFMA.FTZ R227, R236.reuse, R227, R13 ;  /* 0x000000e3ece37223 */ /* 0x040fe2000001000d */
[-C--:B-1----:R-:W-:Y:S01]  /*5a00*/  FMUL.FTZ R11, R236, R237.reuse ;  /* 0x000000edec0b7220 */ /* 0x082fe20000410000 */
[----:B------:R-:W-:Y:S01]  /*5a10*/  FMUL.FTZ R13, R234, R237 ;  /* 0x000000edea0d7220 */ /* 0x000fe20000410000 */
[----:B---3--:R-:W-:Y:S01]  /*5a20*/  FADD.FTZ R212, R212, R15 ;  /* 0x0000000fd4d47221 */ /* 0x008fe20000010000 */
[----:B------:R-:W-:Y:S01]  /*5a30*/  FADD.FTZ R208, R208, R227 ;  /* 0x000000e3d0d07221 */ /* 0x000fe20000010000 */
[-C--:B------:R-:W-:Y:S01]  /*5a40*/  FFMA.FTZ R234, R234, R10.reuse, -R11 ;  /* 0x0000000aeaea7223 */ /* 0x080fe2000001080b */
[----:B------:R-:W-:-:S07]  /*5a50*/  FFMA.FTZ R236, R236, R10, R13 ;  /* 0x0000000aecec7223 */ /* 0x000fce000001000d */
.L_x_14597:
[----:B------:R-:W-:Y:S05]  /*5a60*/  BSYNC.RECONVERGENT B0 ;  /* 0x0000000000007941 */ /* 0x000fea0003800200 */
.L_x_14596:
        /* <DEDUP_REMOVED lines=12> */
[----:B---34-:R-:W-:Y:S01]  /*5b30*/  FADD.FTZ R212, R212, R15 ;  /* 0x0000000fd4d47221 */ /* 0x018fe20000010000 */
[----:B------:R-:W-:Y:S01]  /*5b40*/  FADD.FTZ R208, R208, R227 ;  /* 0x000000e3d0d07221 */ /* 0x000fe20000010000 */
[-C--:B------:R-:W-:Y:S01]  /*5b50*/  FFMA.FTZ R234, R234, R10.reuse, -R11 ;  /* 0x0000000aeaea7223 */ /* 0x080fe2000001080b */
[----:B------:R-:W-:-:S07]  /*5b60*/  FFMA.FTZ R236, R236, R10, R13 ;  /* 0x0000000aecec7223 */ /* 0x000fce000001000d */
.L_x_14599:
[----:B------:R-:W-:Y:S05]  /*5b70*/  BSYNC.RECONVERGENT B0 ;  /* 0x0000000000007941 */ /* 0x000fea0003800200 */
.L_x_14598:
        /* <DEDUP_REMOVED lines=16> */
.L_x_14601:
[----:B------:R-:W-:Y:S05]  /*5c80*/  BSYNC.RECONVERGENT B0 ;  /* 0x0000000000007941 */ /* 0x000fea0003800200 */
.L_x_14600:
[----:B-1----:R1:W1:Y:S01]  /*5c90*/  SHFL.DOWN PT, R10, R234, 0x10, 0x1f ;  /* 0x0a001f00ea0a7f89 */ /* 0x00226200000e0000 */
[----:B------:R-:W-:Y:S01]  /*5ca0*/  BSSY.RECONVERGENT B0, `(.L_x_14602) ;  /* 0x0000010000007945 */ /* 0x000fe20003800200 */
[----:B0-----:R-:W-:Y:S02]  /*5cb0*/  FMUL.FTZ R13, R146, R2 ;  /* 0x00000002920d7220 */ /* 0x001fe40000410000 */
[----:B------:R0:W0:Y:S04]  /*5cc0*/  SHFL.DOWN PT, R239, R236, 0x10, 0x1f ;  /* 0x0a001f00ecef7f89 */ /* 0x00002800000e0000 */
[----:B------:R0:W0:Y:S04]  /*5cd0*/  SHFL.DOWN PT, R237, R212, 0x10, 0x1f ;  /* 0x0a001f00d4ed7f89 */ /* 0x00002800000e0000 */
[----:B------:R0:W0:Y:S01]  /*5ce0*/  SHFL.DOWN PT, R15, R208, 0x10, 0x1f ;  /* 0x0a001f00d00f7f89 */ /* 0x00002200000e0000 */
[----:B------:R-:W-:Y:S05]  /*5cf0*/  @P6 BRA `(.L_x_14603) ;  /* 0x0000000000286947 */ /* 0x000fea0003800000 */
[-C--:B0-----:R-:W-:Y:S01]  /*5d00*/  FMUL.FTZ R11, R236, R15.reuse ;  /* 0x0000000fec0b7220 */ /* 0x081fe20000410000 */
[----:B------:R-:W-:-:S03]  /*5d10*/  FMUL.FTZ R15, R234, R15 ;  /* 0x0000000fea0f7220 */ /* 0x000fc60000410000 */
[-C--:B------:R-:W-:Y:S01]  /*5d20*/  FFMA.FTZ R227, R234, R237.reuse, -R11 ;  /* 0x000000edeae37223 */ /* 0x080fe2000001080b */
[C---:B------:R-:W-:Y:S01]  /*5d30*/  FFMA.FTZ R237, R236.reuse, R237, R15 ;  /* 0x000000edeced7223 */ /* 0x040fe2000001000f */
[-C--:B------:R-:W-:Y:S01]  /*5d40*/  FMUL.FTZ R11, R236, R239.reuse ;  /* 0x000000efec0b7220 */ /* 0x080fe20000410000 */
[----:B------:R-:W-:Y:S01]  /*5d50*/  FMUL.FTZ R15, R234, R239 ;  /* 0x000000efea0f7220 */ /* 0x000fe20000410000 */
[----:B---34-:R-:W-:Y:S01]  /*5d60*/  FADD.FTZ R212, R212, R227 ;  /* 0x000000e3d4d47221 */ /* 0x018fe20000010000 */
[----:B------:R-:W-:Y:S01]  /*5d70*/  FADD.FTZ R208, R208, R237 ;  /* 0x000000edd0d07221 */ /* 0x000fe20000010000 */
[-C--:B-1----:R-:W-:Y:S01]  /*5d80*/  FFMA.FTZ R234, R234, R10.reuse, -R11 ;  /* 0x0000000aeaea7223 */ /* 0x082fe2000001080b */
[----:B------:R-:W-:-:S07]  /*5d90*/  FFMA.FTZ R236, R236, R10, R15 ;  /* 0x0000000aecec7223 */ /* 0x000fce000001000f */
.L_x_14603:
[----:B------:R-:W-:Y:S05]  /*5da0*/  BSYNC.RECONVERGENT B0 ;  /* 0x0000000000007941 */ /* 0x000fea0003800200 */
.L_x_14602:
[-C--:B------:R-:W-:Y:S01]  /*5db0*/  FMUL.FTZ R11, R146, R3.reuse ;  /* 0x00000003920b7220 */ /* 0x080fe20000410000 */
[C---:B------:R-:W-:Y:S01]  /*5dc0*/  FFMA.FTZ R13, R148.reuse, R3, R13 ;  /* 0x00000003940d7223 */ /* 0x040fe2000001000d */
[----:B-1----:R-:W-:Y:S01]  /*5dd0*/  FMUL.FTZ R10, R61, R114 ;  /* 0x000000723d0a7220 */ /* 0x002fe20000410000 */
[----:B0-----:R-:W2:Y:S01]  /*5de0*/  SHFL.IDX PT, R237, R236, RZ, 0x1f ;  /* 0x00001fffeced7589 */ /* 0x001ea200000e0000 */
[----:B------:R-:W-:Y:S01]  /*5df0*/  FFMA.FTZ R11, R148, R2, -R11 ;  /* 0x00000002940b7223 */ /* 0x000fe2000001080b */
[----:B------:R-:W-:Y:S01]  /*5e00*/  FFMA.FTZ R225, R78, R225, R13 ;  /* 0x000000e14ee17223 */ /* 0x000fe2000001000d */
[----:B------:R-:W-:Y:S01]  /*5e10*/  LEA R13, R106, 0xfffffc00, 0xa ;  /* 0xfffffc006a0d7811 */ /* 0x000fe200078e50ff */
[----:B---3--:R-:W-:Y:S01]  /*5e20*/  SHFL.DOWN PT, R236, R236, 0x1, 0x1f ;  /* 0x08201f00ecec7f89 */ /* 0x008fe200000e0000 */
[----:B------:R-:W-:Y:S01]  /*5e30*/  FFMA.FTZ R227, R78, R10, R11 ;  /* 0x0000000a4ee37223 */ /* 0x000fe2000001000b */
[----:B------:R-:W-:Y:S01]  /*5e40*/  FMUL.FTZ R11, R143, R225 ;  /* 0x000000e18f0b7220 */ /* 0x000fe20000410000 */
[----:B------:R-:W-:Y:S01]  /*5e50*/  LOP3.LUT R12, R13, R22, RZ, 0xfc, !PT ;  /* 0x000000160d0c7212 */ /* 0x000fe200078efcff */
[----:B------:R-:W-:Y:S01]  /*5e60*/  SHFL.DOWN PT, R240, R208, 0x1, 0x1f ;  /* 0x08201f00d0f07f89 */ /* 0x000fe200000e0000 */
[-C--:B------:R-:W-:Y:S01]  /*5e70*/  FMUL.FTZ R15, R143, R227.reuse ;  /* 0x000000e38f0f7220 */ /* 0x080fe20000410000 */
[C---:B------:R-:W-:Y:S01]  /*5e80*/  FFMA.FTZ R11, R144.reuse, R227, -R11 ;  /* 0x000000e3900b7223 */ /* 0x040fe2000001080b */
[----:B------:R-:W-:Y:S01]  /*5e90*/  SHF.R.S32.HI R13, RZ, 0x1f, R13 ;  /* 0x0000001fff0d7819 */ /* 0x000fe2000001140d */
[----:B------:R-:W-:Y:S01]  /*5ea0*/  BSSY.RECONVERGENT B0, `(.L_x_14604) ;  /* 0x0000248000007945 */ /* 0x000fe20003800200 */
[----:B------:R-:W-:Y:S01]  /*5eb0*/  FFMA.FTZ R15, R144, R225, R15 ;  /* 0x000000e1900f7223 */ /* 0x000fe2000001000f */
[----:B------:R-:W-:Y:S01]  /*5ec0*/  FFMA.FTZ R219, R102, R219, R11 ;  /* 0x000000db66db7223 */ /* 0x000fe2000001000b */
[----:B------:R-:W-:-:S02]  /*5ed0*/  MOV R11, UR30 ;  /* 0x0000001e000b7c02 */ /* 0x000fc40008000f00 */
[----:B------:R-:W-:Y:S01]  /*5ee0*/  FFMA.FTZ R215, R102, R215, R15 ;  /* 0x000000d766d77223 */ /* 0x000fe2000001000f */
[----:B------:R-:W-:Y:S01]  /*5ef0*/  FMUL.FTZ R238, R141, R219 ;  /* 0x000000db8dee7220 */ /* 0x000fe20000410000 */
[----:B------:R-:W-:Y:S01]  /*5f00*/  ISETP.NE.AND P2, PT, R22, RZ, PT ;  /* 0x000000ff1600720c */ /* 0x000fe20003f45270 */
[----:B------:R-:W-:Y:S01]  /*5f10*/  IMAD.WIDE.U32 R14, R11, UR6, R12 ;  /* 0x000000060b0e7c25 */ /* 0x000fe2000f8e000c */
[----:B------:R-:W-:Y:S01]  /*5f20*/  MOV R11, UR31 ;  /* 0x0000001f000b7c02 */ /* 0x000fe20008000f00 */
[----:B------:R-:W0:Y:S01]  /*5f30*/  SHFL.IDX PT, R13, R234, RZ, 0x1f ;  /* 0x00001fffea0d7589 */ /* 0x000e2200000e0000 */
[----:B------:R-:W-:-:S03]  /*5f40*/  LEA R10, P1, R14, UR7, 0x2 ;  /* 0x000000070e0a7c11 */ /* 0x000fc6000f8210ff */
[----:B------:R-:W-:Y:S02]  /*5f50*/  IMAD R11, R11, UR6, R15 ;  /* 0x000000060b0b7c24 */ /* 0x000fe4000f8e020f */
[----:B------:R-:W-:Y:S01]  /*5f60*/  FMUL.FTZ R15, R141, R215 ;  /* 0x000000d78d0f7220 */ /* 0x000fe20000410000 */
[----:B------:R-:W-:Y:S02]  /*5f70*/  SHFL.DOWN PT, R234, R234, 0x1, 0x1f ;  /* 0x08201f00eaea7f89 */ /* 0x000fe400000e0000 */
[----:B------:R-:W-:Y:S01]  /*5f80*/  LEA.HI.X R11, R14, UR8, R11, 0x2, P1 ;  /* 0x000000080e0b7c11 */ /* 0x000fe200088f140b */
[C---:B------:R-:W-:Y:S01]  /*5f90*/  FFMA.FTZ R14, R142.reuse, R219, -R15 ;  /* 0x000000db8e0e7223 */ /* 0x040fe2000001080f */
[----:B------:R-:W-:Y:S01]  /*5fa0*/  FFMA.FTZ R15, R142, R215, R238 ;  /* 0x000000d78e0f7223 */ /* 0x000fe200000100ee */
[----:B--2---:R-:W-:Y:S01]  /*5fb0*/  FMUL.FTZ R238, R237, R4 ;  /* 0x00000004edee7220 */ /* 0x004fe20000410000 */
[----:B------:R-:W-:Y:S01]  /*5fc0*/  ISETP.NE.AND P1, PT, R22, 0x1f, PT ;  /* 0x0000001f1600780c */ /* 0x000fe20003f25270 */
[C---:B------:R-:W-:Y:S01]  /*5fd0*/  FFMA.FTZ R226, R77.reuse, R226, R14 ;  /* 0x000000e24de27223 */ /* 0x040fe2000001000e */
[----:B------:R-:W-:Y:S01]  /*5fe0*/  FFMA.FTZ R224, R77, R224, R15 ;  /* 0x000000e04de07223 */ /* 0x000fe2000001000f */
[C---:B------:R-:W-:Y:S01]  /*5ff0*/  FMUL.FTZ R14, R237.reuse, R5 ;  /* 0x00000005ed0e7220 */ /* 0x040fe20000410000 */
[----:B------:R-:W-:Y:S01]  /*6000*/  FMUL.FTZ R15, R237, R7 ;  /* 0x00000007ed0f7220 */ /* 0x000fe20000410000 */
[----:B------:R-:W-:-:S05]  /*6010*/  VOTEU.ALL UP0, P2 ;  /* 0x0000000000ff7886 */ /* 0x000fca0001000000 */
[----:B------:R-:W-:Y:S01]  /*6020*/  @!UP0 ULEA UR10, UR6, UR9, 0x4 ;  /* 0x00000009060a8291 */ /* 0x000fe2000f8e20ff */
[----:B0-----:R-:W-:Y:S01]  /*6030*/  FFMA.FTZ R5, R13, R5, R238 ;  /* 0x000000050d057223 */ /* 0x001fe200000100ee */
[----:B------:R-:W-:Y:S01]  /*6040*/  FMUL.FTZ R238, R237, R6 ;  /* 0x00000006edee7220 */ /* 0x000fe20000410000 */
[----:B------:R-:W-:Y:S01]  /*6050*/  FMUL.FTZ R237, R139, R226 ;  /* 0x000000e28bed7220 */ /* 0x000fe20000410000 */
[C---:B------:R-:W-:Y:S01]  /*6060*/  FFMA.FTZ R4, R13.reuse, R4, -R14 ;  /* 0x000000040d047223 */ /* 0x040fe2000001080e */
[C---:B------:R-:W-:Y:S01]  /*6070*/  FFMA.FTZ R14, R13.reuse, R6, -R15 ;  /* 0x000000060d0e7223 */ /* 0x040fe2000001080f */
[----:B------:R-:W-:Y:S01]  /*6080*/  FFMA.FTZ R13, R13, R7, R238 ;  /* 0x000000070d0d7223 */ /* 0x000fe200000100ee */
[-C--:B------:R-:W-:Y:S01]  /*6090*/  FMUL.FTZ R15, R139, R224.reuse ;  /* 0x000000e08b0f7220 */ /* 0x080fe20000410000 */
[----:B------:R-:W0:Y:S01]  /*60a0*/  SHFL.IDX PT, R7, R7, RZ, 0x1f ;  /* 0x00001fff07077589 */ /* 0x000e2200000e0000 */
[C---:B------:R-:W-:Y:S02]  /*60b0*/  FFMA.FTZ R237, R140.reuse, R224, R237 ;  /* 0x000000e08ced7223 */ /* 0x040fe400000100ed */
[----:B------:R-:W-:Y:S01]  /*60c0*/  FFMA.FTZ R238, R140, R226, -R15 ;  /* 0x000000e28cee7223 */ /* 0x000fe2000001080f */
[----:B------:R-:W1:Y:S01]  /*60d0*/  SHFL.IDX PT, R6, R6, RZ, 0x1f ;  /* 0x00001fff06067589 */ /* 0x000e6200000e0000 */
[----:B------:R-:W-:-:S02]  /*60e0*/  FFMA.FTZ R230, R99, R230, R237 ;  /* 0x000000e663e67223 */ /* 0x000fc400000100ed */
[----:B------:R-:W-:Y:S02]  /*60f0*/  FFMA.FTZ R232, R99, R232, R238 ;  /* 0x000000e863e87223 */ /* 0x000fe400000100ee */
[----:B------:R-:W-:Y:S01]  /*6100*/  FMUL.FTZ R15, R137, R230 ;  /* 0x000000e6890f7220 */ /* 0x000fe20000410000 */
[----:B------:R-:W2:Y:S03]  /*6110*/  SHFL.DOWN PT, R238, R212, 0x1, 0x1f ;  /* 0x08201f00d4ee7f89 */ /* 0x000ea600000e0000 */
[----:B------:R-:W-:-:S04]  /*6120*/  FFMA.FTZ R15, R138, R232, -R15 ;  /* 0x000000e88a0f7223 */ /* 0x000fc8000001080f */
[----:B------:R-:W-:Y:S01]  /*6130*/  FFMA.FTZ R235, R76, R235, R15 ;  /* 0x000000eb4ceb7223 */ /* 0x000fe2000001000f */
[----:B------:R-:W-:-:S04]  /*6140*/  FMUL.FTZ R15, R137, R232 ;  /* 0x000000e8890f7220 */ /* 0x000fc80000410000 */
[----:B------:R-:W-:Y:S01]  /*6150*/  FFMA.FTZ R15, R138, R230, R15 ;  /* 0x000000e68a0f7223 */ /* 0x000fe2000001000f */
[-C--:B0-----:R-:W-:Y:S01]  /*6160*/  @P1 FMUL.FTZ R237, R236, R7.reuse ;  /* 0x00000007eced1220 */ /* 0x081fe20000410000 */
[----:B------:R-:W-:Y:S02]  /*6170*/  @P1 FMUL.FTZ R239, R234, R7 ;  /* 0x00000007eaef1220 */ /* 0x000fe40000410000 */
[----:B------:R-:W-:Y:S01]  /*6180*/  FFMA.FTZ R233, R76, R233, R15 ;  /* 0x000000e94ce97223 */ /* 0x000fe2000001000f */
[C---:B------:R-:W-:Y:S01]  /*6190*/  FMUL.FTZ R15, R135.reuse, R235 ;  /* 0x000000eb870f7220 */ /* 0x040fe20000410000 */
[-C--:B-1----:R-:W-:Y:S01]  /*61a0*/  @P1 FFMA.FTZ R237, R234, R6.reuse, -R237 ;  /* 0x00000006eaed1223 */ /* 0x082fe200000108ed */
[----:B------:R-:W-:Y:S01]  /*61b0*/  @P1 FFMA.FTZ R239, R236, R6, R239 ;  /* 0x00000006ecef1223 */ /* 0x000fe200000100ef */
[-C--:B------:R-:W-:Y:S01]  /*61c0*/  FMUL.FTZ R234, R135, R233.reuse ;  /* 0x000000e987ea7220 */ /* 0x080fe20000410000 */
[----:B------:R-:W-:Y:S02]  /*61d0*/  FFMA.FTZ R15, R136, R233, R15 ;  /* 0x000000e9880f7223 */ /* 0x000fe4000001000f */
[----:B------:R-:W-:Y:S01]  /*61e0*/  @P1 FADD.FTZ R7, R240, R239 ;  /* 0x000000eff0071221 */ /* 0x000fe20000010000 */
[----:B------:R-:W-:Y:S01]  /*61f0*/  FFMA.FTZ R234, R136, R235, -R234 ;  /* 0x000000eb88ea7223 */ /* 0x000fe200000108ea */
[----:B------:R-:W-:Y:S01]  /*6200*/  FFMA.FTZ R231, R100, R231, R15 ;  /* 0x000000e764e77223 */ /* 0x000fe2000001000f */
[----:B--2---:R-:W-:-:S02]  /*6210*/  @P1 FADD.FTZ R6, R238, R237 ;  /* 0x000000edee061221 */ /* 0x004fc40000010000 */
[----:B------:R-:W-:Y:S01]  /*6220*/  FFMA.FTZ R229, R100, R229, R234 ;  /* 0x000000e564e57223 */ /* 0x000fe200000100ea */
[----:B------:R-:W-:-:S03]  /*6230*/  FMUL.FTZ R15, R133, R231 ;  /* 0x000000e7850f7220 */ /* 0x000fc60000410000 */
[-C--:B------:R-:W-:Y:S01]  /*6240*/  FMUL.FTZ R236, R133, R229.reuse ;  /* 0x000000e585ec7220 */ /* 0x080fe20000410000 */
[----:B------:R-:W-:-:S03]  /*6250*/  FFMA.FTZ R234, R134, R229, -R15 ;  /* 0x000000e586ea7223 */ /* 0x000fc6000001080f */
[----:B------:R-:W-:Y:S01]  /*6260*/  FFMA.FTZ R15, R134, R231, R236 ;  /* 0x000000e7860f7223 */ /* 0x000fe200000100ec */
[----:B------:R-:W-:-:S03]  /*6270*/  FFMA.FTZ R234, R75, R228, R234 ;  /* 0x000000e44bea7223 */ /* 0x000fc600000100ea */
[----:B------:R-:W-:Y:S01]  /*6280*/  FFMA.FTZ R228, R75, R216, R15 ;  /* 0x000000d84be47223 */ /* 0x000fe2000001000f */
[-C--:B------:R-:W-:Y:S01]  /*6290*/  FMUL.FTZ R15, R7, R9.reuse ;  /* 0x00000009070f7220 */ /* 0x080fe20000410000 */
[C---:B------:R-:W-:Y:S02]  /*62a0*/  FMUL.FTZ R216, R6.reuse, R9 ;  /* 0x0000000906d87220 */ /* 0x040fe40000410000 */
[----:B------:R-:W-:Y:S01]  /*62b0*/  FMUL.FTZ R9, R131, R228 ;  /* 0x000000e483097220 */ /* 0x000fe20000410000 */
[-C--:B------:R-:W-:Y:S01]  /*62c0*/  FFMA.FTZ R6, R6, R8.reuse, R15 ;  /* 0x0000000806067223 */ /* 0x080fe2000001000f */
[----:B------:R-:W-:Y:S01]  /*62d0*/  FFMA.FTZ R216, R7, R8, -R216 ;  /* 0x0000000807d87223 */ /* 0x000fe200000108d8 */
[----:B------:R-:W-:Y:S01]  /*62e0*/  FMUL.FTZ R8, R70, R101 ;  /* 0x0000006546087220 */ /* 0x000fe20000410000 */
[----:B------:R-:W-:Y:S01]  /*62f0*/  FFMA.FTZ R236, R132, R234, -R9 ;  /* 0x000000ea84ec7223 */ /* 0x000fe20000010809 */
[----:B------:R-:W-:Y:S01]  /*6300*/  FFMA.FTZ R7, R0, R2, RZ ;  /* 0x0000000200077223 */ /* 0x000fe200000100ff */
[----:B------:R-:W-:Y:S01]  /*6310*/  FMUL.FTZ R9, R61, R78 ;  /* 0x0000004e3d097220 */ /* 0x000fe20000410000 */
[----:B------:R-:W-:Y:S01]  /*6320*/  FFMA.FTZ R2, -R113, R8, R2 ;  /* 0x0000000871027223 */ /* 0x000fe20000010102 */
[----:B------:R-:W-:Y:S01]  /*6330*/  FFMA.FTZ R236, R97, R222, R236 ;  /* 0x000000de61ec7223 */ /* 0x000fe200000100ec */
[----:B------:R-:W-:Y:S01]  /*6340*/  FFMA.FTZ R8, R164, -R8, R3 ;  /* 0x80000008a4087223 */ /* 0x000fe20000010003 */
[----:B------:R-:W-:Y:S01]  /*6350*/  FFMA.FTZ R222, R0, -R3, RZ ;  /* 0x8000000300de7223 */ /* 0x000fe200000100ff */
[----:B------:R-:W-:Y:S01]  /*6360*/  FMUL.FTZ R3, R131, R234 ;  /* 0x000000ea83037220 */ /* 0x000fe20000410000 */
[C---:B------:R-:W-:Y:S01]  /*6370*/  FFMA.FTZ R15, R38.reuse, R227, R7 ;  /* 0x000000e3260f7223 */ /* 0x040fe20000010007 */
[----:B------:R-:W-:Y:S01]  /*6380*/  FMUL.FTZ R7, R129, R236 ;  /* 0x000000ec81077220 */ /* 0x000fe20000410000 */
[----:B------:R-:W-:Y:S01]  /*6390*/  FFMA.FTZ R222, R38, -R225, R222 ;  /* 0x800000e126de7223 */ /* 0x000fe200000100de */
[----:B------:R-:W-:Y:S01]  /*63a0*/  FFMA.FTZ R238, R132, R228, R3 ;  /* 0x000000e484ee7223 */ /* 0x000fe20000010003 */
[----:B------:R-:W-:Y:S01]  /*63b0*/  FFMA.FTZ R3, -R114, R9, R227 ;  /* 0x0000000972037223 */ /* 0x000fe200000101e3 */
[----:B------:R-:W-:Y:S01]  /*63c0*/  FFMA.FTZ R240, R36, R219, R15 ;  /* 0x000000db24f07223 */ /* 0x000fe2000001000f */
[----:B------:R-:W-:Y:S01]  /*63d0*/  FFMA.FTZ R9, R162, -R9, R225 ;  /* 0x80000009a2097223 */ /* 0x000fe200000100e1 */
[----:B------:R-:W-:Y:S01]  /*63e0*/  FFMA.FTZ R238, R97, R206, R238 ;  /* 0x000000ce61ee7223 */ /* 0x000fe200000100ee */
[----:B------:R-:W-:Y:S01]  /*63f0*/  FMUL.FTZ R206, R69, R102 ;  /* 0x0000006645ce7220 */ /* 0x000fe20000410000 */
[----:B------:R-:W-:Y:S01]  /*6400*/  FFMA.FTZ R225, R36, -R215, R222 ;  /* 0x800000d724e17223 */ /* 0x000fe200000100de */
[----:B------:R-:W-:Y:S01]  /*6410*/  FADD.FTZ R216, R203, R216 ;  /* 0x000000d8cbd87221 */ /* 0x000fe20000010000 */
[----:B------:R-:W-:Y:S01]  /*6420*/  FFMA.FTZ R7, R130, R238, R7 ;  /* 0x000000ee82077223 */ /* 0x000fe20000010007 */
[-C--:B------:R-:W-:Y:S01]  /*6430*/  FFMA.FTZ R15, -R116, R206.reuse, R219 ;  /* 0x000000ce740f7223 */ /* 0x080fe200000101db */
[----:B------:R-:W-:Y:S01]  /*6440*/  FFMA.FTZ R206, R160, -R206, R215 ;  /* 0x800000cea0ce7223 */ /* 0x000fe200000100d7 */
[----:B------:R-:W-:Y:S01]  /*6450*/  FMUL.FTZ R215, R62, R77 ;  /* 0x0000004d3ed77220 */ /* 0x000fe20000410000 */
[----:B------:R-:W-:Y:S01]  /*6460*/  FFMA.FTZ R227, R74, R213, R7 ;  /* 0x000000d54ae37223 */ /* 0x000fe20000010007 */
[----:B------:R-:W-:Y:S01]  /*6470*/  FMUL.FTZ R7, R129, R238 ;  /* 0x000000ee81077220 */ /* 0x000fe20000410000 */
[----:B------:R-:W-:Y:S01]  /*6480*/  FFMA.FTZ R219, R35, R226, R240 ;  /* 0x000000e223db7223 */ /* 0x000fe200000100f0 */
[----:B------:R-:W-:Y:S01]  /*6490*/  FFMA.FTZ R213, -R115, R215, R226 ;  /* 0x000000d773d57223 */ /* 0x000fe200000101e2 */
[----:B------:R-:W-:Y:S01]  /*64a0*/  FMUL.FTZ R226, R68, R99 ;  /* 0x0000006344e27220 */ /* 0x000fe20000410000 */
[----:B------:R-:W-:Y:S01]  /*64b0*/  FFMA.FTZ R7, R130, R236, -R7 ;  /* 0x000000ec82077223 */ /* 0x000fe20000010807 */
[----:B------:R-:W-:Y:S01]  /*64c0*/  FFMA.FTZ R225, R35, -R224, R225 ;  /* 0x800000e023e17223 */ /* 0x000fe200000100e1 */
[----:B------:R-:W-:Y:S01]  /*64d0*/  FFMA.FTZ R222, R34, R232, R219 ;  /* 0x000000e822de7223 */ /* 0x000fe200000100db */
[----:B------:R-:W-:Y:S01]  /*64e0*/  FFMA.FTZ R215, R157, -R215, R224 ;  /* 0x800000d79dd77223 */ /* 0x000fe200000100e0 */
[----:B------:R-:W-:Y:S01]  /*64f0*/  FFMA.FTZ R7, R74, R217, R7 ;  /* 0x000000d94a077223 */ /* 0x000fe20000010007 */
[----:B------:R-:W-:Y:S01]  /*6500*/  FMUL.FTZ R217, R127, R227 ;  /* 0x000000e37fd97220 */ /* 0x000fe20000410000 */
[----:B------:R-:W-:Y:S01]  /*6510*/  FFMA.FTZ R219, -R145, R226, R232 ;  /* 0x000000e291db7223 */ /* 0x000fe200000101e8 */
[----:B------:R-:W-:Y:S01]  /*6520*/  FFMA.FTZ R224, R34, -R230, R225 ;  /* 0x800000e622e07223 */ /* 0x000fe200000100e1 */
[----:B------:R-:W-:Y:S01]  /*6530*/  FFMA.FTZ R239, R33, R235, R222 ;  /* 0x000000eb21ef7223 */ /* 0x000fe200000100de */
[----:B------:R-:W-:Y:S01]  /*6540*/  FFMA.FTZ R237, R128, R7, -R217 ;  /* 0x0000000780ed7223 */ /* 0x000fe200000108d9 */
[----:B------:R-:W-:Y:S01]  /*6550*/  FFMA.FTZ R217, R155, -R226, R230 ;  /* 0x800000e29bd97223 */ /* 0x000fe200000100e6 */
[----:B------:R-:W-:Y:S01]  /*6560*/  FMUL.FTZ R226, R59, R76 ;  /* 0x0000004c3be27220 */ /* 0x000fe20000410000 */
[----:B------:R-:W-:Y:S01]  /*6570*/  FFMA.FTZ R224, R33, -R233, R224 ;  /* 0x800000e921e07223 */ /* 0x000fe200000100e0 */
[----:B------:R-:W-:Y:S01]  /*6580*/  FFMA.FTZ R237, R98, R221, R237 ;  /* 0x000000dd62ed7223 */ /* 0x000fe200000100ed */
[----:B------:R-:W-:Y:S01]  /*6590*/  FMUL.FTZ R221, R127, R7 ;  /* 0x000000077fdd7220 */ /* 0x000fe20000410000 */
[-C--:B------:R-:W-:Y:S01]  /*65a0*/  FFMA.FTZ R222, -R150, R226.reuse, R235 ;  /* 0x000000e296de7223 */ /* 0x080fe200000101eb */
[----:B------:R-:W-:Y:S01]  /*65b0*/  FFMA.FTZ R235, R32, -R231, R224 ;  /* 0x800000e720eb7223 */ /* 0x000fe200000100e0 */
[----:B------:R-:W-:Y:S01]  /*65c0*/  FADD.FTZ R201, R201, R6 ;  /* 0x00000006c9c97221 */ /* 0x000fe20000010000 */
[----:B------:R-:W-:Y:S01]  /*65d0*/  FFMA.FTZ R225, R128, R227, R221 ;  /* 0x000000e380e17223 */ /* 0x000fe200000100dd */
[----:B------:R-:W-:Y:S01]  /*65e0*/  FFMA.FTZ R221, R158, -R226, R233 ;  /* 0x800000e29edd7223 */ /* 0x000fe200000100e9 */
[----:B------:R-:W-:Y:S01]  /*65f0*/  FFMA.FTZ R226, R32, R229, R239 ;  /* 0x000000e520e27223 */ /* 0x000fe200000100ef */
[----:B------:R-:W-:Y:S01]  /*6600*/  FFMA.FTZ R235, R31, -R228, R235 ;  /* 0x800000e41feb7223 */ /* 0x000fe200000100eb */
[----:B------:R-:W-:Y:S01]  /*6610*/  FFMA.FTZ R233, R98, R223, R225 ;  /* 0x000000df62e97223 */ /* 0x000fe200000100e1 */
[----:B------:R-:W-:Y:S01]  /*6620*/  FMUL.FTZ R223, R125, R237 ;  /* 0x000000ed7ddf7220 */ /* 0x000fe20000410000 */
[----:B------:R-:W-:Y:S01]  /*6630*/  FMUL.FTZ R225, R67, R100 ;  /* 0x0000006443e17220 */ /* 0x000fe20000410000 */
[----:B------:R-:W-:Y:S01]  /*6640*/  FFMA.FTZ R240, R30, -R238, R235 ;  /* 0x800000ee1ef07223 */ /* 0x000fe200000100eb */
[----:B------:R-:W-:Y:S01]  /*6650*/  FMUL.FTZ R235, R58, R73 ;  /* 0x000000493aeb7220 */ /* 0x000fe20000410000 */
[----:B------:R-:W-:Y:S01]  /*6660*/  FFMA.FTZ R232, R126, R233, R223 ;  /* 0x000000e97ee87223 */ /* 0x000fe200000100df */
[-C--:B------:R-:W-:Y:S01]  /*6670*/  FFMA.FTZ R224, -R152, R225.reuse, R229 ;  /* 0x000000e198e07223 */ /* 0x080fe200000101e5 */
[----:B------:R-:W-:Y:S01]  /*6680*/  FFMA.FTZ R223, R156, -R225, R231 ;  /* 0x800000e19cdf7223 */ /* 0x000fe200000100e7 */
[----:B------:R-:W-:Y:S01]  /*6690*/  FMUL.FTZ R225, R125, R233 ;  /* 0x000000e97de17220 */ /* 0x000fe20000410000 */
[----:B------:R-:W-:Y:S01]  /*66a0*/  FFMA.FTZ R232, R73, R220, R232 ;  /* 0x000000dc49e87223 */ /* 0x000fe200000100e8 */
[----:B------:R-:W-:Y:S01]  /*66b0*/  FMUL.FTZ R220, R60, R75 ;  /* 0x0000004b3cdc7220 */ /* 0x000fe20000410000 */
[----:B------:R-:W-:Y:S01]  /*66c0*/  FFMA.FTZ R231, R31, R234, R226 ;  /* 0x000000ea1fe77223 */ /* 0x000fe200000100e2 */
[----:B------:R-:W-:Y:S01]  /*66d0*/  FFMA.FTZ R230, R126, R237, -R225 ;  /* 0x000000ed7ee67223 */ /* 0x000fe200000108e1 */
[----:B------:R-:W-:Y:S01]  /*66e0*/  FMUL.FTZ R229, R123, R232 ;  /* 0x000000e87be57220 */ /* 0x000fe20000410000 */
[-C--:B------:R-:W-:Y:S01]  /*66f0*/  FFMA.FTZ R225, -R147, R220.reuse, R234 ;  /* 0x000000dc93e17223 */ /* 0x080fe200000101ea */
[----:B------:R-:W-:Y:S01]  /*6700*/  FFMA.FTZ R220, R153, -R220, R228 ;  /* 0x800000dc99dc7223 */ /* 0x000fe200000100e4 */
[----:B------:R-:W-:Y:S01]  /*6710*/  FFMA.FTZ R230, R73, R218, R230 ;  /* 0x000000da49e67223 */ /* 0x000fe200000100e6 */
[----:B------:R-:W-:Y:S01]  /*6720*/  FFMA.FTZ R228, R30, R236, R231 ;  /* 0x000000ec1ee47223 */ /* 0x000fe200000100e7 */
[----:B------:R-:W-:Y:S01]  /*6730*/  FMUL.FTZ R218, R66, R97 ;  /* 0x0000006142da7220 */ /* 0x000fe20000410000 */
[----:B------:R-:W-:Y:S01]  /*6740*/  FFMA.FTZ R240, R29, -R227, R240 ;  /* 0x800000e31df07223 */ /* 0x000fe200000100f0 */
[CC--:B------:R-:W-:Y:S01]  /*6750*/  FFMA.FTZ R234, R124.reuse, R230.reuse, -R229 ;  /* 0x000000e67cea7223 */ /* 0x0c0fe200000108e5 */
[----:B------:R-:W-:Y:S01]  /*6760*/  FMUL.FTZ R229, R123, R230 ;  /* 0x000000e67be57220 */ /* 0x000fe20000410000 */
[----:B------:R-:W-:Y:S01]  /*6770*/  FFMA.FTZ R231, R29, R7, R228 ;  /* 0x000000071de77223 */ /* 0x000fe200000100e4 */
[----:B------:R-:W-:Y:S01]  /*6780*/  FFMA.FTZ R226, -R149, R218, R236 ;  /* 0x000000da95e27223 */ /* 0x000fe200000101ec */
[----:B------:R-:W-:Y:S01]  /*6790*/  FMUL.FTZ R228, R57, R74 ;  /* 0x0000004a39e47220 */ /* 0x000fe20000410000 */
[----:B------:R-:W-:Y:S01]  /*67a0*/  FFMA.FTZ R234, R95, R214, R234 ;  /* 0x000000d65fea7223 */ /* 0x000fe200000100ea */
[----:B------:R-:W-:Y:S01]  /*67b0*/  FFMA.FTZ R236, R124, R232, R229 ;  /* 0x000000e87cec7223 */ /* 0x000fe200000100e5 */
[----:B------:R-:W-:Y:S01]  /*67c0*/  FFMA.FTZ R218, R151, -R218, R238 ;  /* 0x800000da97da7223 */ /* 0x000fe200000100ee */
[----:B------:R-:W-:Y:S01]  /*67d0*/  FFMA.FTZ R214, -R16, R228, R7 ;  /* 0x000000e410d67223 */ /* 0x000fe20000010107 */
[----:B------:R-:W-:Y:S01]  /*67e0*/  FMUL.FTZ R7, R121, R234 ;  /* 0x000000ea79077220 */ /* 0x000fe20000410000 */
[----:B------:R-:W-:Y:S01]  /*67f0*/  FFMA.FTZ R236, R95, R210, R236 ;  /* 0x000000d25fec7223 */ /* 0x000fe200000100ec */
[----:B------:R-:W-:Y:S01]  /*6800*/  FFMA.FTZ R227, R154, -R228, R227 ;  /* 0x800000e49ae37223 */ /* 0x000fe200000100e3 */
[----:B------:R-:W-:Y:S01]  /*6810*/  FMUL.FTZ R228, R65, R98 ;  /* 0x0000006241e47220 */ /* 0x000fe20000410000 */
[----:B------:R-:W-:Y:S01]  /*6820*/  FFMA.FTZ R238, R28, R237, R231 ;  /* 0x000000ed1cee7223 */ /* 0x000fe200000100e7 */
[----:B------:R-:W-:Y:S01]  /*6830*/  FFMA.FTZ R7, R122, R236, R7 ;  /* 0x000000ec7a077223 */ /* 0x000fe20000010007 */
[----:B------:R-:W-:Y:S01]  /*6840*/  FFMA.FTZ R229, R28, -R233, R240 ;  /* 0x800000e91ce57223 */ /* 0x000fe200000100f0 */
[----:B------:R-:W-:Y:S01]  /*6850*/  FFMA.FTZ R210, -R18, R228, R237 ;  /* 0x000000e412d27223 */ /* 0x000fe200000101ed */
[----:B------:R-:W-:Y:S01]  /*6860*/  FFMA.FTZ R231, R27, R230, R238 ;  /* 0x000000e61be77223 */ /* 0x000fe200000100ee */
[----:B------:R-:W-:Y:S01]  /*6870*/  FFMA.FTZ R7, R72, R211, R7 ;  /* 0x000000d348077223 */ /* 0x000fe20000010007 */
[----:B------:R-:W-:Y:S01]  /*6880*/  FMUL.FTZ R211, R121, R236 ;  /* 0x000000ec79d37220 */ /* 0x000fe20000410000 */
[----:B------:R-:W-:Y:S01]  /*6890*/  FFMA.FTZ R228, R198, -R228, R233 ;  /* 0x800000e4c6e47223 */ /* 0x000fe200000100e9 */
[----:B------:R-:W-:Y:S01]  /*68a0*/  FFMA.FTZ R233, R27, -R232, R229 ;  /* 0x800000e81be97223 */ /* 0x000fe200000100e5 */
[----:B------:R-:W-:Y:S01]  /*68b0*/  FFMA.FTZ R229, R199, -R235, R232 ;  /* 0x800000ebc7e57223 */ /* 0x000fe200000100e8 */
[-C--:B------:R-:W-:Y:S01]  /*68c0*/  FFMA.FTZ R211, R122, R234.reuse, -R211 ;  /* 0x000000ea7ad37223 */ /* 0x080fe200000108d3 */
[C---:B------:R-:W-:Y:S01]  /*68d0*/  FFMA.FTZ R232, R26.reuse, R234, R231 ;  /* 0x000000ea1ae87223 */ /* 0x040fe200000100e7 */
[----:B------:R4:W-:Y:S01]  /*68e0*/  SHFL.IDX PT, R238, R208, RZ, 0x1f ;  /* 0x00001fffd0ee7589 */ /* 0x0009e200000e0000 */
[----:B------:R-:W-:Y:S01]  /*68f0*/  FFMA.FTZ R240, R26, -R236, R233 ;  /* 0x800000ec1af07223 */ /* 0x000fe200000100e9 */
[----:B------:R-:W-:Y:S01]  /*6900*/  FFMA.FTZ R237, R72, R209, R211 ;  /* 0x000000d148ed7223 */ /* 0x000fe200000100d3 */
[----:B------:R-:W-:Y:S01]  /*6910*/  FMUL.FTZ R209, R119, R7 ;  /* 0x0000000777d17220 */ /* 0x000fe20000410000 */
[----:B------:R0:W1:Y:S01]  /*6920*/  SHFL.IDX PT, R233, R212, RZ, 0x1f ;  /* 0x00001fffd4e97589 */ /* 0x00006200000e0000 */
[----:B------:R-:W-:Y:S01]  /*6930*/  FFMA.FTZ R230, -R19, R235, R230 ;  /* 0x000000eb13e67223 */ /* 0x000fe200000101e6 */
[----:B------:R-:W-:Y:S01]  /*6940*/  FMUL.FTZ R235, R64, R95 ;  /* 0x0000005f40eb7220 */ /* 0x000fe20000410000 */
[----:B------:R-:W-:-:S03]  /*6950*/  FFMA.FTZ R231, R120, R237, -R209 ;  /* 0x000000ed78e77223 */ /* 0x000fc600000108d1 */
[----:B------:R-:W-:Y:S01]  /*6960*/  FFMA.FTZ R211, -R17, R235, R234 ;  /* 0x000000eb11d37223 */ /* 0x000fe200000101ea */
[----:B------:R-:W-:Y:S01]  /*6970*/  FFMA.FTZ R239, R96, R205, R231 ;  /* 0x000000cd60ef7223 */ /* 0x000fe200000100e7 */
[----:B------:R-:W-:Y:S01]  /*6980*/  FMUL.FTZ R205, R119, R237 ;  /* 0x000000ed77cd7220 */ /* 0x000fe20000410000 */
[----:B------:R-:W-:Y:S01]  /*6990*/  FFMA.FTZ R209, R197, -R235, R236 ;  /* 0x800000ebc5d17223 */ /* 0x000fe200000100ec */
[C---:B------:R-:W-:Y:S01]  /*69a0*/  FFMA.FTZ R231, R25.reuse, R237, R232 ;  /* 0x000000ed19e77223 */ /* 0x040fe200000100e8 */
[-C--:B------:R-:W-:Y:S01]  /*69b0*/  FFMA.FTZ R235, R25, -R7.reuse, R240 ;  /* 0x8000000719eb7223 */ /* 0x080fe200000100f0 */
[----:B------:R-:W-:Y:S02]  /*69c0*/  FFMA.FTZ R205, R120, R7, R205 ;  /* 0x0000000778cd7223 */ /* 0x000fe400000100cd */
[----:B------:R-:W-:Y:S01]  /*69d0*/  FFMA.FTZ R234, R24, R239, R231 ;  /* 0x000000ef18ea7223 */ /* 0x000fe200000100e7 */
[----:B------:R-:W-:Y:S01]  /*69e0*/  FMUL.FTZ R231, R63, R96 ;  /* 0x000000603fe77220 */ /* 0x000fe20000410000 */
[----:B------:R-:W-:Y:S01]  /*69f0*/  FFMA.FTZ R242, R96, R207, R205 ;  /* 0x000000cf60f27223 */ /* 0x000fe200000100cd */
[----:B------:R-:W-:Y:S01]  /*6a00*/  FMUL.FTZ R207, R55, R72 ;  /* 0x0000004837cf7220 */ /* 0x000fe20000410000 */
[----:B------:R-:W-:Y:S01]  /*6a10*/  P2R R205, PR, RZ, 0x4 ;  /* 0x00000004ffcd7803 */ /* 0x000fe20000000000 */
[-C--:B----4-:R-:W-:Y:S01]  /*6a20*/  FFMA.FTZ R208, -R168, R231.reuse, R239 ;  /* 0x000000e7a8d07223 */ /* 0x090fe200000101ef */
[----:B0-----:R-:W-:Y:S01]  /*6a30*/  FFMA.FTZ R212, R200, -R231, R242 ;  /* 0x800000e7c8d47223 */ /* 0x001fe200000100f2 */
[-C--:B------:R-:W-:Y:S01]  /*6a40*/  FFMA.FTZ R205, -R166, R207.reuse, R237 ;  /* 0x000000cfa6cd7223 */ /* 0x080fe200000101ed */
[----:B------:R-:W-:Y:S01]  /*6a50*/  FFMA.FTZ R207, R196, -R207, R7 ;  /* 0x800000cfc4cf7223 */ /* 0x000fe20000010007 */
[-C--:B------:R-:W-:Y:S01]  /*6a60*/  FMUL.FTZ R7, R117, R242.reuse ;  /* 0x000000f275077220 */ /* 0x080fe20000410000 */
[----:B-1----:R-:W-:Y:S01]  /*6a70*/  FADD.FTZ R6, R233, R14 ;  /* 0x0000000ee9067221 */ /* 0x002fe20000010000 */
[----:B------:R-:W-:Y:S01]  /*6a80*/  FMUL.FTZ R14, R56, R71 ;  /* 0x00000047380e7220 */ /* 0x000fe20000410000 */
[----:B------:R-:W-:Y:S01]  /*6a90*/  FFMA.FTZ R232, R24, -R242, R235 ;  /* 0x800000f218e87223 */ /* 0x000fe200000100eb */
[-C--:B------:R-:W-:Y:S01]  /*6aa0*/  FFMA.FTZ R236, R118, R239.reuse, -R7 ;  /* 0x000000ef76ec7223 */ /* 0x080fe20000010807 */
[----:B------:R-:W-:-:S03]  /*6ab0*/  FMUL.FTZ R7, R117, R239 ;  /* 0x000000ef75077220 */ /* 0x000fc60000410000 */
[----:B------:R-:W-:Y:S01]  /*6ac0*/  FFMA.FTZ R204, R71, R204, R236 ;  /* 0x000000cc47cc7223 */ /* 0x000fe200000100ec */
[----:B------:R-:W-:Y:S01]  /*6ad0*/  FFMA.FTZ R231, R118, R242, R7 ;  /* 0x000000f276e77223 */ /* 0x000fe20000010007 */
[----:B------:R-:W-:Y:S01]  /*6ae0*/  FADD.FTZ R7, R238, R13 ;  /* 0x0000000dee077221 */ /* 0x000fe20000010000 */
[C---:B------:R-:W-:Y:S01]  /*6af0*/  FMUL.FTZ R13, R117.reuse, R216 ;  /* 0x000000d8750d7220 */ /* 0x040fe20000410000 */
[-C--:B------:R-:W-:Y:S01]  /*6b00*/  FMUL.FTZ R117, R117, R201.reuse ;  /* 0x000000c975757220 */ /* 0x080fe20000410000 */
[----:B------:R-:W-:Y:S01]  /*6b10*/  FFMA.FTZ R202, R71, R202, R231 ;  /* 0x000000ca47ca7223 */ /* 0x000fe200000100e7 */
[----:B------:R-:W-:Y:S01]  /*6b20*/  FMUL.FTZ R238, R216, UR12 ;  /* 0x0000000cd8ee7c20 */ /* 0x000fe20008410000 */
[CC--:B------:R-:W-:Y:S01]  /*6b30*/  FFMA.FTZ R236, R118.reuse, R201.reuse, R13 ;  /* 0x000000c976ec7223 */ /* 0x0c0fe2000001000d */
[-C--:B------:R-:W-:Y:S01]  /*6b40*/  FFMA.FTZ R203, R118, R216.reuse, -R117 ;  /* 0x000000d876cb7223 */ /* 0x080fe20000010875 */
[----:B------:R-:W-:Y:S01]  /*6b50*/  FMUL.FTZ R118, R195, R216 ;  /* 0x000000d8c3767220 */ /* 0x000fe20000410000 */
[-C--:B------:R-:W-:Y:S01]  /*6b60*/  FFMA.FTZ R13, -R179, R14.reuse, R204 ;  /* 0x0000000eb30d7223 */ /* 0x080fe200000101cc */
[----:B------:R-:W-:Y:S01]  /*6b70*/  FFMA.FTZ R195, R195, -R14, R202 ;  /* 0x8000000ec3c37223 */ /* 0x000fe200000100ca */
[----:B------:R-:W-:Y:S01]  /*6b80*/  FADD.FTZ R240, R184, R203 ;  /* 0x000000cbb8f07221 */ /* 0x000fe20000010000 */
[----:B------:R-:W-:Y:S01]  /*6b90*/  FFMA.FTZ R118, R179, R201, R118 ;  /* 0x000000c9b3767223 */ /* 0x000fe20000010076 */
[C---:B------:R-:W-:Y:S01]  /*6ba0*/  FMUL.FTZ R179, R201.reuse, UR12 ;  /* 0x0000000cc9b37c20 */ /* 0x040fe20008410000 */
[----:B------:R0:W-:Y:S01]  /*6bb0*/  @!P2 STS.128 [UR10+0x2e10], R4 ;  /* 0x002e1004ff00a988 */ /* 0x0001e20008000c0a */
[----:B------:R-:W-:Y:S01]  /*6bc0*/  FFMA.FTZ R184, R201, UR11, R238 ;  /* 0x0000000bc9b87c23 */ /* 0x000fe200080100ee */
[----:B------:R-:W-:-:S02]  /*6bd0*/  HFMA2 R117, -RZ, RZ, 0, 7.8678131103515625e-06 ;  /* 0x00000084ff757431 */ /* 0x000fc400000001ff */
[----:B------:R-:W-:Y:S01]  /*6be0*/  FFMA.FTZ R14, R216, UR11, -R179 ;  /* 0x0000000bd80e7c23 */ /* 0x000fe200080108b3 */
[----:B------:R-:W-:-:S04]  /*6bf0*/  FADD.FTZ R179, R159, R236 ;  /* 0x000000ec9fb37221 */ /* 0x000fc80000010000 */
[----:B------:R-:W-:Y:S01]  /*6c00*/  FMUL.FTZ R159, R179, UR12 ;  /* 0x0000000cb39f7c20 */ /* 0x000fe20008410000 */
[----:B------:R-:W-:-:S03]  /*6c10*/  IMAD R117, R22, R117, UR9 ;  /* 0x0000000916757e24 */ /* 0x000fc6000f8e0275 */
[----:B------:R-:W-:Y:S01]  /*6c20*/  FFMA.FTZ R159, R240, UR11, -R159 ;  /* 0x0000000bf09f7c23 */ /* 0x000fe2000801089f */
[CC--:B0-----:R-:W-:Y:S01]  /*6c30*/  FMUL.FTZ R5, R119.reuse, R240.reuse ;  /* 0x000000f077057220 */ /* 0x0c1fe20000410000 */
[----:B------:R-:W-:Y:S01]  /*6c40*/  FMUL.FTZ R119, R119, R179 ;  /* 0x000000b377777220 */ /* 0x000fe20000410000 */
[-C--:B------:R-:W-:Y:S01]  /*6c50*/  FMUL.FTZ R7, R200, R240.reuse ;  /* 0x000000f0c8077220 */ /* 0x080fe20000410000 */
[----:B------:R-:W-:Y:S01]  /*6c60*/  FMUL.FTZ R4, R56, R201 ;  /* 0x000000c938047220 */ /* 0x000fe20000410000 */
[CC--:B------:R-:W-:Y:S01]  /*6c70*/  FFMA.FTZ R200, R120.reuse, R179.reuse, R5 ;  /* 0x000000b378c87223 */ /* 0x0c0fe20000010005 */
[----:B------:R-:W-:Y:S01]  /*6c80*/  FFMA.FTZ R120, R120, R240, -R119 ;  /* 0x000000f078787223 */ /* 0x000fe20000010877 */
[-C--:B------:R-:W-:Y:S01]  /*6c90*/  FFMA.FTZ R119, R168, R179.reuse, R7 ;  /* 0x000000b3a8777223 */ /* 0x080fe20000010007 */
[----:B------:R-:W-:Y:S01]  /*6ca0*/  FMUL.FTZ R168, R240, UR12 ;  /* 0x0000000cf0a87c20 */ /* 0x000fe20008410000 */
[----:B------:R-:W-:Y:S01]  /*6cb0*/  FADD.FTZ R201, R161, R200 ;  /* 0x000000c8a1c97221 */ /* 0x000fe20000010000 */
[----:B------:R-:W-:Y:S01]  /*6cc0*/  FADD.FTZ R203, R183, R120 ;  /* 0x00000078b7cb7221 */ /* 0x000fe20000010000 */
[----:B------:R-:W-:Y:S01]  /*6cd0*/  FMUL.FTZ R5, R63, R179 ;  /* 0x000000b33f057220 */ /* 0x000fe20000410000 */
[----:B------:R-:W-:Y:S01]  /*6ce0*/  FFMA.FTZ R161, R179, UR11, R168 ;  /* 0x0000000bb3a17c23 */ /* 0x000fe200080100a8 */
[----:B------:R-:W-:Y:S01]  /*6cf0*/  FMUL.FTZ R6, R56, R216 ;  /* 0x000000d838067220 */ /* 0x000fe20000410000 */
[C---:B------:R-:W-:Y:S01]  /*6d00*/  FMUL.FTZ R179, R121.reuse, R203 ;  /* 0x000000cb79b37220 */ /* 0x040fe20000410000 */
[----:B------:R-:W-:Y:S01]  /*6d10*/  FMUL.FTZ R121, R121, R201 ;  /* 0x000000c979797220 */ /* 0x000fe20000410000 */
        /* <DEDUP_REMOVED lines=8> */
[----:B------:R0:W-:Y:S01]  /*6da0*/  STS [R117+0x8bc], R236 ;  /* 0x0008bcec75007388 */ /* 0x0001e20000000800 */
[----:B------:R-:W-:Y:S01]  /*6db0*/  FMUL.FTZ R196, R55, R203 ;  /* 0x000000cb37c47220 */ /* 0x000fe20000410000 */
[----:B------:R-:W-:Y:S01]  /*6dc0*/  FMUL.FTZ R216, R71, R4 ;  /* 0x0000000447d87220 */ /* 0x000fe20000410000 */
[C---:B------:R-:W-:Y:S01]  /*6dd0*/  FMUL.FTZ R163, R123.reuse, R179 ;  /* 0x000000b37ba37220 */ /* 0x040fe20000410000 */
[----:B------:R-:W-:Y:S01]  /*6de0*/  FMUL.FTZ R123, R123, R183 ;  /* 0x000000b77b7b7220 */ /* 0x000fe20000410000 */
[----:B------:R-:W-:Y:S01]  /*6df0*/  FMUL.FTZ R244, R72, R196 ;  /* 0x000000c448f47220 */ /* 0x000fe20000410000 */
[-C--:B------:R-:W-:Y:S01]  /*6e00*/  FMUL.FTZ R168, R197, R179.reuse ;  /* 0x000000b3c5a87220 */ /* 0x080fe20000410000 */
[----:B------:R1:W-:Y:S01]  /*6e10*/  STS [R117+0x8b8], R216 ;  /* 0x0008b8d875007388 */ /* 0x0003e20000000800 */
[----:B------:R-:W-:Y:S01]  /*6e20*/  FFMA.FTZ R238, R124, R179, -R123 ;  /* 0x000000b37cee7223 */ /* 0x000fe2000001087b */
[----:B------:R-:W-:Y:S01]  /*6e30*/  FMUL.FTZ R200, R55, R201 ;  /* 0x000000c937c87220 */ /* 0x000fe20000410000 */
[----:B0-----:R-:W-:Y:S01]  /*6e40*/  FMUL.FTZ R236, R96, R7 ;  /* 0x0000000760ec7220 */ /* 0x001fe20000410000 */
[----:B------:R-:W-:Y:S01]  /*6e50*/  STS [R117+0x8ac], R244 ;  /* 0x0008acf475007388 */ /* 0x000fe20000000800 */
[----:B------:R-:W-:Y:S01]  /*6e60*/  FADD.FTZ R248, R181, R238 ;  /* 0x000000eeb5f87221 */ /* 0x000fe20000010000 */
[----:B------:R-:W-:Y:S01]  /*6e70*/  FFMA.FTZ R168, R17, R183, R168 ;  /* 0x000000b711a87223 */ /* 0x000fe200000100a8 */
[----:B------:R-:W-:Y:S01]  /*6e80*/  FMUL.FTZ R240, R72, R200 ;  /* 0x000000c848f07220 */ /* 0x000fe20000410000 */
[----:B------:R0:W-:Y:S01]  /*6e90*/  STS [R117+0x8b4], R236 ;  /* 0x0008b4ec75007388 */ /* 0x0001e20000000800 */
[-C--:B------:R-:W-:Y:S01]  /*6ea0*/  FMUL.FTZ R238, R199, R248.reuse ;  /* 0x000000f8c7ee7220 */ /* 0x080fe20000410000 */
[----:B------:R-:W-:Y:S01]  /*6eb0*/  FMUL.FTZ R17, R125, R248 ;  /* 0x000000f87d117220 */ /* 0x000fe20000410000 */
[----:B-1----:R-:W-:Y:S01]  /*6ec0*/  FMUL.FTZ R216, R96, R5 ;  /* 0x0000000560d87220 */ /* 0x002fe20000410000 */
[----:B------:R-:W-:Y:S01]  /*6ed0*/  STS [R117+0x8a8], R240 ;  /* 0x0008a8f075007388 */ /* 0x000fe20000000800 */
[----:B------:R-:W-:Y:S01]  /*6ee0*/  FMUL.FTZ R182, R64, R179 ;  /* 0x000000b340b67220 */ /* 0x000fe20000410000 */
[----:B------:R-:W-:Y:S01]  /*6ef0*/  FMUL.FTZ R166, R183, UR12 ;  /* 0x0000000cb7a67c20 */ /* 0x000fe20008410000 */
[----:B------:R-:W-:Y:S01]  /*6f00*/  FMUL.FTZ R120, R201, UR12 ;  /* 0x0000000cc9787c20 */ /* 0x000fe20008410000 */
[----:B------:R1:W-:Y:S01]  /*6f10*/  STS [R117+0x8b0], R216 ;  /* 0x0008b0d875007388 */ /* 0x0003e20000000800 */
[----:B------:R-:W-:Y:S01]  /*6f20*/  FMUL.FTZ R246, R95, R182 ;  /* 0x000000b65ff67220 */ /* 0x000fe20000410000 */
[-C--:B0-----:R-:W-:Y:S01]  /*6f30*/  FFMA.FTZ R236, R124, R183.reuse, R163 ;  /* 0x000000b77cec7223 */ /* 0x081fe200000100a3 */
[C---:B------:R-:W-:Y:S01]  /*6f40*/  FMUL.FTZ R124, R179.reuse, UR12 ;  /* 0x0000000cb37c7c20 */ /* 0x040fe20008410000 */
[----:B------:R-:W-:Y:S01]  /*6f50*/  FFMA.FTZ R166, R179, UR11, -R166 ;  /* 0x0000000bb3a67c23 */ /* 0x000fe200080108a6 */
[----:B------:R-:W-:Y:S01]  /*6f60*/  FMUL.FTZ R122, R203, UR12 ;  /* 0x0000000ccb7a7c20 */ /* 0x000fe20008410000 */
[----:B------:R-:W-:Y:S01]  /*6f70*/  FADD.FTZ R244, R165, R236 ;  /* 0x000000eca5f47221 */ /* 0x000fe20000010000 */
[----:B------:R-:W-:Y:S01]  /*6f80*/  STS [R117+0x8a4], R246 ;  /* 0x0008a4f675007388 */ /* 0x000fe20000000800 */
[----:B------:R-:W-:Y:S01]  /*6f90*/  FFMA.FTZ R120, R203, UR11, -R120 ;  /* 0x0000000bcb787c23 */ /* 0x000fe20008010878 */
[----:B------:R-:W-:Y:S01]  /*6fa0*/  FFMA.FTZ R122, R201, UR11, R122 ;  /* 0x0000000bc97a7c23 */ /* 0x000fe2000801007a */
[-C--:B------:R-:W-:Y:S01]  /*6fb0*/  FMUL.FTZ R125, R125, R244.reuse ;  /* 0x000000f47d7d7220 */ /* 0x080fe20000410000 */
[-C--:B------:R-:W-:Y:S01]  /*6fc0*/  FFMA.FTZ R238, R19, R244.reuse, R238 ;  /* 0x000000f413ee7223 */ /* 0x080fe200000100ee */
[----:B------:R-:W-:Y:S01]  /*6fd0*/  FMUL.FTZ R19, R244, UR12 ;  /* 0x0000000cf4137c20 */ /* 0x000fe20008410000 */
[C---:B------:R-:W-:Y:S01]  /*6fe0*/  FFMA.FTZ R236, R126.reuse, R244, R17 ;  /* 0x000000f47eec7223 */ /* 0x040fe20000010011 */
[----:B------:R-:W-:Y:S01]  /*6ff0*/  FFMA.FTZ R125, R126, R248, -R125 ;  /* 0x000000f87e7d7223 */ /* 0x000fe2000001087d */
[C---:B------:R-:W-:Y:S01]  /*7000*/  FMUL.FTZ R17, R248.reuse, UR12 ;  /* 0x0000000cf8117c20 */ /* 0x040fe20008410000 */
[----:B------:R-:W-:Y:S01]  /*7010*/  FFMA.FTZ R126, R248, UR11, -R19 ;  /* 0x0000000bf87e7c23 */ /* 0x000fe20008010813 */
[----:B-1----:R-:W-:Y:S01]  /*7020*/  FMUL.FTZ R216, R64, R183 ;  /* 0x000000b740d87220 */ /* 0x002fe20000410000 */
[----:B------:R-:W-:Y:S01]  /*7030*/  FADD.FTZ R194, R194, R125 ;  /* 0x0000007dc2c27221 */ /* 0x000fe20000010000 */
[----:B------:R-:W-:Y:S01]  /*7040*/  FFMA.FTZ R17, R244, UR11, R17 ;  /* 0x0000000bf4117c23 */ /* 0x000fe20008010011 */
[----:B------:R-:W-:Y:S01]  /*7050*/  FMUL.FTZ R19, R229, R126 ;  /* 0x0000007ee5137220 */ /* 0x000fe20000410000 */
[----:B------:R-:W-:Y:S01]  /*7060*/  FADD.FTZ R167, R167, R236 ;  /* 0x000000eca7a77221 */ /* 0x000fe20000010000 */
[----:B------:R-:W-:Y:S01]  /*7070*/  FMUL.FTZ R242, R95, R216 ;  /* 0x000000d85ff27220 */ /* 0x000fe20000410000 */
[----:B------:R-:W-:Y:S01]  /*7080*/  FMUL.FTZ R240, R58, R244 ;  /* 0x000000f43af07220 */ /* 0x000fe20000410000 */
[----:B------:R-:W-:Y:S01]  /*7090*/  FFMA.FTZ R236, R230, R17, R19 ;  /* 0x00000011e6ec7223 */ /* 0x000fe20000010013 */
[CC--:B------:R-:W-:Y:S01]  /*70a0*/  FMUL.FTZ R17, R127.reuse, R194.reuse ;  /* 0x000000c27f117220 */ /* 0x0c0fe20000410000 */
[-C--:B------:R-:W-:Y:S01]  /*70b0*/  FMUL.FTZ R127, R127, R167.reuse ;  /* 0x000000a77f7f7220 */ /* 0x080fe20000410000 */
[----:B------:R0:W-:Y:S01]  /*70c0*/  STS [R117+0x8a0], R242 ;  /* 0x0008a0f275007388 */ /* 0x0001e20000000800 */
[CC--:B------:R-:W-:Y:S01]  /*70d0*/  FMUL.FTZ R163, R65.reuse, R194.reuse ;  /* 0x000000c241a37220 */ /* 0x0c0fe20000410000 */
[CC--:B------:R-:W-:Y:S01]  /*70e0*/  FFMA.FTZ R126, R128.reuse, R167.reuse, R17 ;  /* 0x000000a7807e7223 */ /* 0x0c0fe20000010011 */
[----:B------:R-:W-:Y:S01]  /*70f0*/  FFMA.FTZ R128, R128, R194, -R127 ;  /* 0x000000c280807223 */ /* 0x000fe2000001087f */
[----:B------:R-:W-:Y:S01]  /*7100*/  FMUL.FTZ R127, R65, R167 ;  /* 0x000000a7417f7220 */ /* 0x000fe20000410000 */
[-C--:B------:R-:W-:Y:S01]  /*7110*/  FFMA.FTZ R41, R58, R238.reuse, R41 ;  /* 0x000000ee3a297223 */ /* 0x080fe20000010029 */
[----:B------:R-:W-:Y:S01]  /*7120*/  FADD.FTZ R169, R169, R126 ;  /* 0x0000007ea9a97221 */ /* 0x000fe20000010000 */
[----:B------:R-:W-:Y:S01]  /*7130*/  FADD.FTZ R193, R193, R128 ;  /* 0x00000080c1c17221 */ /* 0x000fe20000010000 */
[----:B------:R-:W-:Y:S01]  /*7140*/  FMUL.FTZ R165, R228, R127 ;  /* 0x0000007fe4a57220 */ /* 0x000fe20000410000 */
[----:B------:R-:W-:Y:S01]  /*7150*/  FFMA.FTZ R126, R73, R238, R236 ;  /* 0x000000ee497e7223 */ /* 0x000fe200000100ec */
[----:B0-----:R-:W-:Y:S01]  /*7160*/  FMUL.FTZ R242, R58, R248 ;  /* 0x000000f83af27220 */ /* 0x001fe20000410000 */
[----:B------:R-:W-:Y:S01]  /*7170*/  FMUL.FTZ R128, R129, R169 ;  /* 0x000000a981807220 */ /* 0x000fe20000410000 */
[----:B------:R-:W-:Y:S01]  /*7180*/  FMUL.FTZ R236, R209, R182 ;  /* 0x000000b6d1ec7220 */ /* 0x000fe20000410000 */
[----:B------:R-:W-:Y:S01]  /*7190*/  FMUL.FTZ R244, R73, R240 ;  /* 0x000000f049f47220 */ /* 0x000fe20000410000 */
[C---:B------:R-:W-:Y:S01]  /*71a0*/  FMUL.FTZ R19, R229.reuse, R242 ;  /* 0x000000f2e5137220 */ /* 0x040fe20000410000 */
[----:B------:R-:W-:Y:S01]  /*71b0*/  FFMA.FTZ R125, R130, R193, -R128 ;  /* 0x000000c1827d7223 */ /* 0x000fe20000010880 */
[----:B------:R-:W-:Y:S01]  /*71c0*/  FMUL.FTZ R128, R98, R127 ;  /* 0x0000007f62807220 */ /* 0x000fe20000410000 */
[-C--:B------:R-:W-:Y:S01]  /*71d0*/  FMUL.FTZ R229, R229, R240.reuse ;  /* 0x000000f0e5e57220 */ /* 0x080fe20000410000 */
[----:B------:R-:W-:Y:S01]  /*71e0*/  FFMA.FTZ R17, R230, R240, R19 ;  /* 0x000000f0e6117223 */ /* 0x000fe20000010013 */
[----:B------:R-:W-:Y:S01]  /*71f0*/  FMUL.FTZ R19, R129, R193 ;  /* 0x000000c181137220 */ /* 0x000fe20000410000 */
[----:B------:R-:W-:Y:S01]  /*7200*/  FADD.FTZ R190, R190, R125 ;  /* 0x0000007dbebe7221 */ /* 0x000fe20000010000 */
[----:B------:R-:W-:Y:S01]  /*7210*/  FMUL.FTZ R129, R228, R163 ;  /* 0x000000a3e4817220 */ /* 0x000fe20000410000 */
[----:B------:R-:W-:Y:S01]  /*7220*/  STS [R117+0x890], R128 ;  /* 0x0008908075007388 */ /* 0x000fe20000000800 */
[----:B------:R-:W-:Y:S01]  /*7230*/  FFMA.FTZ R123, R130, R169, R19 ;  /* 0x000000a9827b7223 */ /* 0x000fe20000010013 */
[----:B------:R-:W-:Y:S01]  /*7240*/  FMUL.FTZ R130, R98, R163 ;  /* 0x000000a362827220 */ /* 0x000fe20000410000 */
[----:B------:R-:W-:Y:S01]  /*7250*/  FFMA.FTZ R19, R210, R127, R129 ;  /* 0x0000007fd2137223 */ /* 0x000fe20000010081 */
[----:B------:R-:W-:Y:S01]  /*7260*/  FMUL.FTZ R129, R209, R216 ;  /* 0x000000d8d1817220 */ /* 0x000fe20000410000 */
[----:B------:R-:W-:Y:S01]  /*7270*/  FADD.FTZ R170, R170, R123 ;  /* 0x0000007baaaa7221 */ /* 0x000fe20000010000 */
[----:B------:R-:W-:Y:S01]  /*7280*/  FFMA.FTZ R123, R210, R163, -R165 ;  /* 0x000000a3d27b7223 */ /* 0x000fe200000108a5 */
        /* <DEDUP_REMOVED lines=8> */
[----:B------:R-:W-:Y:S01]  /*7310*/  FMUL.FTZ R131, R57, R169 ;  /* 0x000000a939837220 */ /* 0x000fe20000410000 */
[----:B------:R-:W-:Y:S01]  /*7320*/  FFMA.FTZ R125, R211, R216, R236 ;  /* 0x000000d8d37d7223 */ /* 0x000fe200000100ec */
[----:B------:R-:W-:Y:S01]  /*7330*/  FADD.FTZ R180, R180, R127 ;  /* 0x0000007fb4b47221 */ /* 0x000fe20000010000 */
[----:B------:R-:W-:Y:S01]  /*7340*/  FADD.FTZ R171, R171, R132 ;  /* 0x00000084abab7221 */ /* 0x000fe20000010000 */
[----:B------:R-:W-:Y:S01]  /*7350*/  FMUL.FTZ R179, R227, R131 ;  /* 0x00000083e3b37220 */ /* 0x000fe20000410000 */
[C---:B------:R-:W-:Y:S01]  /*7360*/  FMUL.FTZ R132, R74.reuse, R163 ;  /* 0x000000a34a847220 */ /* 0x040fe20000410000 */
[CC--:B------:R-:W-:Y:S01]  /*7370*/  FMUL.FTZ R127, R133.reuse, R180.reuse ;  /* 0x000000b4857f7220 */ /* 0x0c0fe20000410000 */
[----:B------:R-:W-:Y:S01]  /*7380*/  FMUL.FTZ R133, R133, R171 ;  /* 0x000000ab85857220 */ /* 0x000fe20000410000 */
[----:B0-----:R-:W-:Y:S01]  /*7390*/  FMUL.FTZ R130, R74, R131 ;  /* 0x000000834a827220 */ /* 0x001fe20000410000 */
[----:B------:R-:W-:Y:S01]  /*73a0*/  FFMA.FTZ R128, R214, R163, -R179 ;  /* 0x000000a3d6807223 */ /* 0x000fe200000108b3 */
[C---:B------:R-:W-:Y:S01]  /*73b0*/  FFMA.FTZ R129, R134.reuse, R171, R127 ;  /* 0x000000ab86817223 */ /* 0x040fe2000001007f */
[----:B------:R-:W-:Y:S01]  /*73c0*/  FFMA.FTZ R133, R134, R180, -R133 ;  /* 0x000000b486857223 */ /* 0x000fe20000010885 */
[----:B------:R-:W-:Y:S01]  /*73d0*/  FFMA.FTZ R127, R214, R131, R165 ;  /* 0x00000083d67f7223 */ /* 0x000fe200000100a5 */
[C---:B------:R-:W-:Y:S01]  /*73e0*/  FMUL.FTZ R131, R207.reuse, R200 ;  /* 0x000000c8cf837220 */ /* 0x040fe20000410000 */
[----:B------:R-:W-:Y:S01]  /*73f0*/  FADD.FTZ R172, R172, R129 ;  /* 0x00000081acac7221 */ /* 0x000fe20000010000 */
[----:B------:R-:W-:Y:S01]  /*7400*/  FADD.FTZ R192, R192, R133 ;  /* 0x00000085c0c07221 */ /* 0x000fe20000010000 */
[-C--:B------:R-:W-:Y:S01]  /*7410*/  FMUL.FTZ R134, R207, R196.reuse ;  /* 0x000000c4cf867220 */ /* 0x080fe20000410000 */
[----:B------:R-:W-:Y:S01]  /*7420*/  FFMA.FTZ R196, R205, R196, -R131 ;  /* 0x000000c4cdc47223 */ /* 0x000fe20000010883 */
[C---:B------:R-:W-:Y:S01]  /*7430*/  FMUL.FTZ R129, R135.reuse, R172 ;  /* 0x000000ac87817220 */ /* 0x040fe20000410000 */
[----:B------:R-:W-:Y:S01]  /*7440*/  FMUL.FTZ R135, R135, R192 ;  /* 0x000000c087877220 */ /* 0x000fe20000410000 */
        /* <DEDUP_REMOVED lines=8> */
[C---:B------:R-:W-:Y:S01]  /*74d0*/  FMUL.FTZ R163, R218.reuse, R135 ;  /* 0x00000087daa37220 */ /* 0x040fe20000410000 */
[----:B------:R-:W-:Y:S01]  /*74e0*/  FMUL.FTZ R165, R218, R133 ;  /* 0x00000085daa57220 */ /* 0x000fe20000410000 */
[CC--:B------:R-:W-:Y:S01]  /*74f0*/  FMUL.FTZ R129, R137.reuse, R188.reuse ;  /* 0x000000bc89817220 */ /* 0x0c0fe20000410000 */
[----:B------:R-:W-:Y:S01]  /*7500*/  FMUL.FTZ R137, R137, R173 ;  /* 0x000000ad89897220 */ /* 0x000fe20000410000 */
[C---:B------:R-:W-:Y:S01]  /*7510*/  FMUL.FTZ R134, R97.reuse, R133 ;  /* 0x0000008561867220 */ /* 0x040fe20000410000 */
[----:B------:R-:W-:Y:S01]  /*7520*/  FMUL.FTZ R136, R212, R5 ;  /* 0x00000005d4887220 */ /* 0x000fe20000410000 */
[C---:B------:R-:W-:Y:S01]  /*7530*/  FFMA.FTZ R131, R138.reuse, R173, R129 ;  /* 0x000000ad8a837223 */ /* 0x040fe20000010081 */
[----:B------:R-:W-:Y:S01]  /*7540*/  FFMA.FTZ R137, R138, R188, -R137 ;  /* 0x000000bc8a897223 */ /* 0x000fe20000010889 */
[----:B------:R-:W-:Y:S01]  /*7550*/  FFMA.FTZ R129, R226, R133, R163 ;  /* 0x00000085e2817223 */ /* 0x000fe200000100a3 */
[----:B------:R-:W-:Y:S01]  /*7560*/  FMUL.FTZ R133, R212, R7 ;  /* 0x00000007d4857220 */ /* 0x000fe20000410000 */
[----:B------:R-:W-:Y:S01]  /*7570*/  FADD.FTZ R174, R174, R131 ;  /* 0x00000083aeae7221 */ /* 0x000fe20000010000 */
[----:B------:R-:W-:Y:S01]  /*7580*/  FADD.FTZ R186, R186, R137 ;  /* 0x00000089baba7221 */ /* 0x000fe20000010000 */
[----:B------:R-:W-:Y:S01]  /*7590*/  FMUL.FTZ R138, R97, R135 ;  /* 0x00000087618a7220 */ /* 0x000fe20000410000 */
[----:B------:R-:W-:Y:S01]  /*75a0*/  FFMA.FTZ R7, R208, R7, -R136 ;  /* 0x00000007d0077223 */ /* 0x000fe20000010888 */
[C---:B------:R-:W-:Y:S01]  /*75b0*/  FMUL.FTZ R131, R139.reuse, R174 ;  /* 0x000000ae8b837220 */ /* 0x040fe20000410000 */
[----:B------:R-:W-:Y:S01]  /*75c0*/  FMUL.FTZ R139, R139, R186 ;  /* 0x000000ba8b8b7220 */ /* 0x000fe20000410000 */
[----:B------:R-:W-:Y:S01]  /*75d0*/  FMUL.FTZ R136, R60, R180 ;  /* 0x000000b43c887220 */ /* 0x000fe20000410000 */
[----:B------:R1:W-:Y:S01]  /*75e0*/  STS [R117+0x880], R134 ;  /* 0x0008808675007388 */ /* 0x0003e20000000800 */
[C---:B0-----:R-:W-:Y:S01]  /*75f0*/  FFMA.FTZ R132, R140.reuse, R186, -R131 ;  /* 0x000000ba8c847223 */ /* 0x041fe20000010883 */
[----:B------:R-:W-:Y:S01]  /*7600*/  FFMA.FTZ R140, R140, R174, R139 ;  /* 0x000000ae8c8c7223 */ /* 0x000fe2000001008b */
[----:B------:R-:W-:Y:S01]  /*7610*/  FFMA.FTZ R131, R208, R5, R133 ;  /* 0x00000005d0837223 */ /* 0x000fe20000010085 */
[----:B------:R0:W-:Y:S01]  /*7620*/  STS [R117+0x884], R138 ;  /* 0x0008848a75007388 */ /* 0x0001e20000000800 */
[----:B------:R-:W-:Y:S01]  /*7630*/  FADD.FTZ R187, R187, R132 ;  /* 0x00000084bbbb7221 */ /* 0x000fe20000010000 */
[----:B------:R-:W-:Y:S01]  /*7640*/  FADD.FTZ R175, R175, R140 ;  /* 0x0000008cafaf7221 */ /* 0x000fe20000010000 */
[----:B------:R-:W-:Y:S01]  /*7650*/  FMUL.FTZ R139, R67, R192 ;  /* 0x000000c0438b7220 */ /* 0x000fe20000410000 */
[----:B------:R2:W-:Y:S01]  /*7660*/  STS [R117+0x888], R130 ;  /* 0x0008888275007388 */ /* 0x0005e20000000800 */
[C---:B------:R-:W-:Y:S01]  /*7670*/  FMUL.FTZ R5, R141.reuse, R187 ;  /* 0x000000bb8d057220 */ /* 0x040fe20000410000 */
[----:B------:R-:W-:Y:S01]  /*7680*/  FMUL.FTZ R132, R141, R175 ;  /* 0x000000af8d847220 */ /* 0x000fe20000410000 */
[----:B-1----:R-:W-:Y:S01]  /*7690*/  FMUL.FTZ R134, R60, R171 ;  /* 0x000000ab3c867220 */ /* 0x002fe20000410000 */
[----:B------:R-:W-:Y:S01]  /*76a0*/  FMUL.FTZ R137, R67, R172 ;  /* 0x000000ac43897220 */ /* 0x000fe20000410000 */
[C---:B------:R-:W-:Y:S01]  /*76b0*/  FFMA.FTZ R5, R142.reuse, R175, R5 ;  /* 0x000000af8e057223 */ /* 0x040fe20000010005 */
[----:B------:R-:W-:Y:S01]  /*76c0*/  FFMA.FTZ R142, R142, R187, -R132 ;  /* 0x000000bb8e8e7223 */ /* 0x000fe20000010884 */
[C---:B0-----:R-:W-:Y:S01]  /*76d0*/  FMUL.FTZ R138, R220.reuse, R136 ;  /* 0x00000088dc8a7220 */ /* 0x041fe20000410000 */
[-C--:B------:R-:W-:Y:S01]  /*76e0*/  FMUL.FTZ R140, R220, R134.reuse ;  /* 0x00000086dc8c7220 */ /* 0x080fe20000410000 */
[----:B------:R-:W-:Y:S01]  /*76f0*/  FADD.FTZ R176, R176, R5 ;  /* 0x00000005b0b07221 */ /* 0x000fe20000010000 */
[----:B------:R-:W-:Y:S01]  /*7700*/  FADD.FTZ R191, R191, R142 ;  /* 0x0000008ebfbf7221 */ /* 0x000fe20000010000 */
[-C--:B------:R-:W-:Y:S01]  /*7710*/  FFMA.FTZ R132, R225, R134.reuse, R138 ;  /* 0x00000086e1847223 */ /* 0x080fe2000001008a */
[----:B------:R-:W-:Y:S01]  /*7720*/  FMUL.FTZ R138, R75, R134 ;  /* 0x000000864b8a7220 */ /* 0x000fe20000410000 */
[C---:B------:R-:W-:Y:S01]  /*7730*/  FMUL.FTZ R5, R143.reuse, R176 ;  /* 0x000000b08f057220 */ /* 0x040fe20000410000 */
[----:B------:R-:W-:Y:S01]  /*7740*/  FMUL.FTZ R143, R143, R191 ;  /* 0x000000bf8f8f7220 */ /* 0x000fe20000410000 */
[----:B--2---:R-:W-:Y:S01]  /*7750*/  FFMA.FTZ R130, R226, R135, -R165 ;  /* 0x00000087e2827223 */ /* 0x004fe200000108a5 */
[----:B------:R-:W-:Y:S01]  /*7760*/  FMUL.FTZ R142, R75, R136 ;  /* 0x000000884b8e7220 */ /* 0x000fe20000410000 */
[C---:B------:R-:W-:Y:S01]  /*7770*/  FFMA.FTZ R134, R144.reuse, R191, -R5 ;  /* 0x000000bf90867223 */ /* 0x040fe20000010805 */
[----:B------:R-:W-:Y:S01]  /*7780*/  FFMA.FTZ R144, R144, R176, R143 ;  /* 0x000000b090907223 */ /* 0x000fe2000001008f */
[----:B------:R-:W-:Y:S01]  /*7790*/  FFMA.FTZ R133, R225, R136, -R140 ;  /* 0x00000088e1857223 */ /* 0x000fe2000001088c */
[----:B------:R-:W-:Y:S01]  /*77a0*/  FMUL.FTZ R136, R195, R6 ;  /* 0x00000006c3887220 */ /* 0x000fe20000410000 */
[----:B------:R-:W-:Y:S01]  /*77b0*/  FADD.FTZ R185, R185, R134 ;  /* 0x00000086b9b97221 */ /* 0x000fe20000010000 */
[----:B------:R-:W-:Y:S01]  /*77c0*/  FADD.FTZ R177, R177, R144 ;  /* 0x00000090b1b17221 */ /* 0x000fe20000010000 */
[----:B------:R-:W-:Y:S01]  /*77d0*/  FMUL.FTZ R141, R223, R139 ;  /* 0x0000008bdf8d7220 */ /* 0x000fe20000410000 */
[-C--:B------:R-:W-:Y:S01]  /*77e0*/  FMUL.FTZ R5, R195, R4.reuse ;  /* 0x00000004c3057220 */ /* 0x080fe20000410000 */
[C---:B------:R-:W-:Y:S01]  /*77f0*/  FMUL.FTZ R135, R146.reuse, R185 ;  /* 0x000000b992877220 */ /* 0x040fe20000410000 */
[-C--:B------:R-:W-:Y:S01]  /*7800*/  FMUL.FTZ R146, R146, R177.reuse ;  /* 0x000000b192927220 */ /* 0x080fe20000410000 */
[----:B------:R0:W-:Y:S01]  /*7810*/  STS [R117+0x878], R138 ;  /* 0x0008788a75007388 */ /* 0x0001e20000000800 */
        /* <DEDUP_REMOVED lines=9> */
[----:B0-----:R-:W-:Y:S01]  /*78b0*/  FFMA.FTZ R138, R224, R137, R141 ;  /* 0x00000089e08a7223 */ /* 0x001fe2000001008d */
[C---:B------:R-:W-:Y:S01]  /*78c0*/  FMUL.FTZ R135, R70.reuse, R189 ;  /* 0x000000bd46877220 */ /* 0x040fe20000410000 */
[----:B------:R-:W-:Y:S01]  /*78d0*/  FMUL.FTZ R137, R70, R178 ;  /* 0x000000b246897220 */ /* 0x000fe20000410000 */
[----:B------:R-:W-:Y:S01]  /*78e0*/  FFMA.FTZ R136, R224, R139, -R136 ;  /* 0x0000008be0887223 */ /* 0x000fe20000010888 */
[C---:B------:R-:W-:Y:S01]  /*78f0*/  FMUL.FTZ R6, R61.reuse, R185 ;  /* 0x000000b93d067220 */ /* 0x040fe20000410000 */
[----:B------:R-:W-:Y:S01]  /*7900*/  FMUL.FTZ R134, R61, R177 ;  /* 0x000000b13d867220 */ /* 0x000fe20000410000 */
[C---:B------:R-:W-:Y:S01]  /*7910*/  FMUL.FTZ R139, R8.reuse, R135 ;  /* 0x00000087088b7220 */ /* 0x040fe20000410000 */
[-C--:B------:R-:W-:Y:S01]  /*7920*/  FMUL.FTZ R140, R8, R137.reuse ;  /* 0x00000089088c7220 */ /* 0x080fe20000410000 */
[----:B------:R0:W-:Y:S01]  /*7930*/  STS [R117+0x87c], R142 ;  /* 0x00087c8e75007388 */ /* 0x0001e20000000800 */
[----:B------:R-:W-:Y:S01]  /*7940*/  FMUL.FTZ R141, R9, R134 ;  /* 0x00000086098d7220 */ /* 0x000fe20000410000 */
[C---:B------:R-:W-:Y:S01]  /*7950*/  FFMA.FTZ R139, R2.reuse, R137, R139 ;  /* 0x00000089028b7223 */ /* 0x040fe2000001008b */
[----:B------:R-:W-:Y:S01]  /*7960*/  FFMA.FTZ R140, R2, R135, -R140 ;  /* 0x00000087028c7223 */ /* 0x000fe2000001088c */
[----:B------:R-:W-:Y:S01]  /*7970*/  STS [R117+0x870], R144 ;  /* 0x0008709075007388 */ /* 0x000fe20000000800 */
[----:B------:R-:W-:Y:S01]  /*7980*/  FFMA.FTZ R163, R3, R6, -R141 ;  /* 0x0000000603a37223 */ /* 0x000fe2000001088d */
[----:B------:R-:W-:Y:S01]  /*7990*/  FMUL.FTZ R141, R69, R176 ;  /* 0x000000b0458d7220 */ /* 0x000fe20000410000 */
[----:B------:R-:W-:Y:S01]  /*79a0*/  FADD.FTZ R140, RZ, R140 ;  /* 0x0000008cff8c7221 */ /* 0x000fe20000010000 */
[----:B------:R1:W-:Y:S01]  /*79b0*/  STS [R117+0x874], R148 ;  /* 0x0008749475007388 */ /* 0x0003e20000000800 */
[----:B------:R-:W-:Y:S01]  /*79c0*/  FMUL.FTZ R216, R68, R186 ;  /* 0x000000ba44d87220 */ /* 0x000fe20000410000 */
[----:B0-----:R-:W-:Y:S01]  /*79d0*/  FMUL.FTZ R142, R9, R6 ;  /* 0x00000006098e7220 */ /* 0x001fe20000410000 */
[----:B------:R-:W-:Y:S01]  /*79e0*/  FADD.FTZ R163, R140, R163 ;  /* 0x000000a38ca37221 */ /* 0x000fe20000010000 */
[----:B------:R-:W-:Y:S01]  /*79f0*/  FMUL.FTZ R140, R62, R187 ;  /* 0x000000bb3e8c7220 */ /* 0x000fe20000410000 */
[----:B------:R-:W-:Y:S01]  /*7a00*/  FMUL.FTZ R146, R206, R141 ;  /* 0x0000008dce927220 */ /* 0x000fe20000410000 */
[----:B------:R-:W-:Y:S01]  /*7a10*/  FFMA.FTZ R143, R3, R134, R142 ;  /* 0x00000086038f7223 */ /* 0x000fe2000001008e */
[----:B------:R-:W-:Y:S01]  /*7a20*/  FADD.FTZ R142, RZ, R139 ;  /* 0x0000008bff8e7221 */ /* 0x000fe20000010000 */
[----:B------:R-:W-:Y:S01]  /*7a30*/  FMUL.FTZ R139, R69, R191 ;  /* 0x000000bf458b7220 */ /* 0x000fe20000410000 */
[----:B------:R-:W-:Y:S01]  /*7a40*/  FMUL.FTZ R179, R59, R188 ;  /* 0x000000bc3bb37220 */ /* 0x000fe20000410000 */
[----:B-1----:R-:W-:Y:S01]  /*7a50*/  FMUL.FTZ R148, R215, R140 ;  /* 0x0000008cd7947220 */ /* 0x002fe20000410000 */
[----:B------:R-:W-:Y:S01]  /*7a60*/  FADD.FTZ R143, R142, R143 ;  /* 0x0000008f8e8f7221 */ /* 0x000fe20000010000 */
[----:B------:R-:W-:Y:S01]  /*7a70*/  FMUL.FTZ R144, R206, R139 ;  /* 0x0000008bce907220 */ /* 0x000fe20000410000 */
[----:B------:R-:W-:Y:S01]  /*7a80*/  FMUL.FTZ R142, R62, R175 ;  /* 0x000000af3e8e7220 */ /* 0x000fe20000410000 */
[----:B------:R-:W-:Y:S01]  /*7a90*/  FFMA.FTZ R146, R15, R139, -R146 ;  /* 0x0000008b0f927223 */ /* 0x000fe20000010892 */
[----:B------:R-:W-:Y:S01]  /*7aa0*/  FMUL.FTZ R181, R221, R179 ;  /* 0x000000b3ddb57220 */ /* 0x000fe20000410000 */
[----:B------:R-:W-:Y:S01]  /*7ab0*/  FFMA.FTZ R144, R15, R141, R144 ;  /* 0x0000008d0f907223 */ /* 0x000fe20000010090 */
[-C--:B------:R-:W-:Y:S01]  /*7ac0*/  FMUL.FTZ R165, R215, R142.reuse ;  /* 0x0000008ed7a57220 */ /* 0x080fe20000410000 */
[----:B------:R-:W-:Y:S01]  /*7ad0*/  FFMA.FTZ R148, R213, R142, R148 ;  /* 0x0000008ed5947223 */ /* 0x000fe20000010094 */
[----:B------:R-:W-:Y:S01]  /*7ae0*/  FADD.FTZ R146, R163, R146 ;  /* 0x00000092a3927221 */ /* 0x000fe20000010000 */
[----:B------:R-:W-:Y:S01]  /*7af0*/  FADD.FTZ R143, R143, R144 ;  /* 0x000000908f8f7221 */ /* 0x000fe20000010000 */
[----:B------:R-:W-:Y:S01]  /*7b00*/  FFMA.FTZ R165, R213, R140, -R165 ;  /* 0x0000008cd5a57223 */ /* 0x000fe200000108a5 */
[----:B------:R-:W-:Y:S01]  /*7b10*/  FMUL.FTZ R144, R68, R174 ;  /* 0x000000ae44907220 */ /* 0x000fe20000410000 */
[----:B------:R-:W-:Y:S01]  /*7b20*/  FFMA.FTZ R230, R230, R242, -R229 ;  /* 0x000000f2e6e67223 */ /* 0x000fe200000108e5 */
[----:B------:R-:W-:Y:S01]  /*7b30*/  FADD.FTZ R143, R143, R148 ;  /* 0x000000948f8f7221 */ /* 0x000fe20000010000 */
[C---:B------:R-:W-:Y:S01]  /*7b40*/  FMUL.FTZ R148, R217.reuse, R216 ;  /* 0x000000d8d9947220 */ /* 0x040fe20000410000 */
[----:B------:R-:W-:Y:S01]  /*7b50*/  FADD.FTZ R146, R146, R165 ;  /* 0x000000a592927221 */ /* 0x000fe20000010000 */
[-C--:B------:R-:W-:Y:S01]  /*7b60*/  FMUL.FTZ R163, R217, R144.reuse ;  /* 0x00000090d9a37220 */ /* 0x080fe20000410000 */
[----:B------:R-:W-:Y:S01]  /*7b70*/  FMUL.FTZ R165, R59, R173 ;  /* 0x000000ad3ba57220 */ /* 0x000fe20000410000 */
[----:B------:R-:W-:Y:S01]  /*7b80*/  FFMA.FTZ R148, R219, R144, R148 ;  /* 0x00000090db947223 */ /* 0x000fe20000010094 */
[----:B------:R-:W-:Y:S01]  /*7b90*/  FMUL.FTZ R246, R73, R242 ;  /* 0x000000f249f67220 */ /* 0x000fe20000410000 */
[----:B------:R-:W-:Y:S01]  /*7ba0*/  FFMA.FTZ R163, R219, R216, -R163 ;  /* 0x000000d8dba37223 */ /* 0x000fe200000108a3 */
[-C--:B------:R-:W-:Y:S01]  /*7bb0*/  FMUL.FTZ R236, R221, R165.reuse ;  /* 0x000000a5ddec7220 */ /* 0x080fe20000410000 */
[----:B------:R-:W-:Y:S01]  /*7bc0*/  FADD.FTZ R143, R143, R148 ;  /* 0x000000948f8f7221 */ /* 0x000fe20000010000 */
[----:B------:R-:W-:Y:S01]  /*7bd0*/  FFMA.FTZ R148, R222, R165, R181 ;  /* 0x000000a5de947223 */ /* 0x000fe200000100b5 */
[----:B------:R-:W-:Y:S01]  /*7be0*/  FADD.FTZ R146, R146, R163 ;  /* 0x000000a392927221 */ /* 0x000fe20000010000 */
[----:B------:R-:W-:Y:S01]  /*7bf0*/  FFMA.FTZ R163, R222, R179, -R236 ;  /* 0x000000b3dea37223 */ /* 0x000fe200000108ec */
        /* <DEDUP_REMOVED lines=31> */
[----:B------:R-:W-:Y:S01]  /*7df0*/  STS [R117+0x868], R236 ;  /* 0x000868ec75007388 */ /* 0x000fe20000000800 */
[----:B------:R-:W-:Y:S01]  /*7e00*/  FADD.FTZ R123, R123, R182 ;  /* 0x000000b67b7b7221 */ /* 0x000fe20000010000 */
[-C--:B------:R-:W-:Y:S01]  /*7e10*/  LEA.HI R17, R17, R22.reuse, RZ, 0x1b ;  /* 0x0000001611117211 */ /* 0x080fe200078fd8ff */
[----:B------:R-:W-:Y:S01]  /*7e20*/  FMUL.FTZ R129, R167, UR12 ;  /* 0x0000000ca7817c20 */ /* 0x000fe20008410000 */
[----:B------:R-:W-:Y:S01]  /*7e30*/  STS [R117+0x86c], R238 ;  /* 0x00086cee75007388 */ /* 0x000fe20000000800 */
[----:B------:R-:W-:Y:S01]  /*7e40*/  LEA.HI R163, R19, R22, RZ, 0x1b ;  /* 0x0000001613a37211 */ /* 0x000fe200078fd8ff */
[----:B------:R-:W-:Y:S01]  /*7e50*/  FADD.FTZ R200, R125, R200 ;  /* 0x000000c87dc87221 */ /* 0x000fe20000010000 */
[----:B------:R-:W-:Y:S01]  /*7e60*/  LEA R179, R17, UR9, 0x2 ;  /* 0x0000000911b37c11 */ /* 0x000fe2000f8e10ff */
[----:B------:R-:W-:Y:S01]  /*7e70*/  STS [R117+0x860], R144 ;  /* 0x0008609075007388 */ /* 0x000fe20000000800 */
[----:B------:R-:W-:Y:S01]  /*7e80*/  FMUL.FTZ R17, R174, UR12 ;  /* 0x0000000cae117c20 */ /* 0x000fe20008410000 */
[----:B------:R-:W-:Y:S01]  /*7e90*/  FMUL.FTZ R127, R198, R194 ;  /* 0x000000c2c67f7220 */ /* 0x000fe20000410000 */
[C---:B------:R-:W-:Y:S01]  /*7ea0*/  FFMA.FTZ R129, R194.reuse, UR11, -R129 ;  /* 0x0000000bc2817c23 */ /* 0x040fe20008010881 */
[----:B------:R-:W-:Y:S01]  /*7eb0*/  STS [R117+0x864], R216 ;  /* 0x000864d875007388 */ /* 0x000fe20000000800 */
[----:B------:R-:W-:Y:S01]  /*7ec0*/  FMUL.FTZ R19, R173, UR12 ;  /* 0x0000000cad137c20 */ /* 0x000fe20008410000 */
        /* <DEDUP_REMOVED lines=12> */
[----:B0-----:R-:W-:Y:S01]  /*7f90*/  FFMA.FTZ R142, R188, UR11, -R19 ;  /* 0x0000000bbc8e7c23 */ /* 0x001fe20008010813 */
[----:B------:R-:W-:Y:S01]  /*7fa0*/  FFMA.FTZ R124, R183, UR11, R124 ;  /* 0x0000000bb77c7c23 */ /* 0x000fe2000801007c */
[----:B------:R0:W-:Y:S01]  /*7fb0*/  STS [R117+0x854], R136 ;  /* 0x0008548875007388 */ /* 0x0001e20000000800 */
[----:B------:R-:W-:Y:S01]  /*7fc0*/  FADD.FTZ R131, R200, R131 ;  /* 0x00000083c8837221 */ /* 0x000fe20000010000 */
[----:B-1----:R-:W-:Y:S01]  /*7fd0*/  FFMA.FTZ R140, R186, UR11, -R17 ;  /* 0x0000000bba8c7c23 */ /* 0x002fe20008010811 */
[----:B------:R-:W-:Y:S01]  /*7fe0*/  FMUL.FTZ R17, R189, UR12 ;  /* 0x0000000cbd117c20 */ /* 0x000fe20008410000 */
[----:B------:R-:W-:Y:S01]  /*7ff0*/  STS [R117+0x848], R134 ;  /* 0x0008488675007388 */ /* 0x000fe20000000800 */
[----:B------:R-:W-:Y:S01]  /*8000*/  IADD3 R165, PT, PT, R22, 0x80, RZ ;  /* 0x0000008016a57810 */ /* 0x000fe20007ffe0ff */
[----:B--2---:R-:W-:Y:S01]  /*8010*/  FMUL.FTZ R132, R187, UR12 ;  /* 0x0000000cbb847c20 */ /* 0x004fe20008410000 */
[----:B------:R-:W-:Y:S01]  /*8020*/  FFMA.FTZ R135, R167, UR11, R194 ;  /* 0x0000000ba7877c23 */ /* 0x000fe200080100c2 */
[----:B------:R1:W-:Y:S01]  /*8030*/  STS [R117+0x84c], R6 ;  /* 0x00084c0675007388 */ /* 0x0003e20000000800 */
[----:B------:R-:W-:Y:S01]  /*8040*/  FFMA.FTZ R148, R193, UR11, -R148 ;  /* 0x0000000bc1947c23 */ /* 0x000fe20008010894 */
[----:B0-----:R-:W-:Y:S01]  /*8050*/  FADD.FTZ R136, R123, R196 ;  /* 0x000000c47b887221 */ /* 0x001fe20000010000 */
[----:B------:R-:W-:Y:S01]  /*8060*/  FFMA.FTZ R139, R190, UR11, -R139 ;  /* 0x0000000bbe8b7c23 */ /* 0x000fe2000801088b */
[----:B------:R0:W-:Y:S01]  /*8070*/  STS [R117+0x840], R128 ;  /* 0x0008408075007388 */ /* 0x0001e20000000800 */
[----:B------:R-:W-:Y:S01]  /*8080*/  FFMA.FTZ R141, R170, UR11, R141 ;  /* 0x0000000baa8d7c23 */ /* 0x000fe2000801008d */
[----:B------:R-:W-:Y:S01]  /*8090*/  FADD.FTZ R136, R136, R7 ;  /* 0x0000000788887221 */ /* 0x000fe20000010000 */
[----:B------:R-:W-:Y:S01]  /*80a0*/  IADD3 R7, PT, PT, R22, 0x20, RZ ;  /* 0x0000002016077810 */ /* 0x000fe20007ffe0ff */
[----:B------:R2:W-:Y:S01]  /*80b0*/  STS [R117+0x844], R130 ;  /* 0x0008448275007388 */ /* 0x0005e20000000800 */
[----:B------:R-:W-:Y:S01]  /*80c0*/  FFMA.FTZ R133, R180, UR11, -R133 ;  /* 0x0000000bb4857c23 */ /* 0x000fe20008010885 */
[----:B-1----:R-:W-:Y:S01]  /*80d0*/  LEA R6, R37, -R12, 0x1 ;  /* 0x8000000c25067211 */ /* 0x002fe200078e08ff */
[----:B------:R-:W-:Y:S01]  /*80e0*/  FMUL.FTZ R12, R193, UR12 ;  /* 0x0000000cc10c7c20 */ /* 0x000fe20008410000 */
[----:B------:R-:W-:Y:S01]  /*80f0*/  LEA.HI R7, R7, R22, RZ, 0x1b ;  /* 0x0000001607077211 */ /* 0x000fe200078fd8ff */
[----:B------:R-:W-:Y:S01]  /*8100*/  FFMA.FTZ R146, R171, UR11, R146 ;  /* 0x0000000bab927c23 */ /* 0x000fe20008010092 */
[----:B------:R-:W-:Y:S01]  /*8110*/  ISETP.GE.AND P1, PT, R6, 0x1, PT ;  /* 0x000000010600780c */ /* 0x000fe20003f26270 */
[----:B------:R-:W-:Y:S01]  /*8120*/  FFMA.FTZ R137, R169, UR11, R12 ;  /* 0x0000000ba9897c23 */ /* 0x000fe2000801000c */
[----:B------:R-:W-:Y:S01]  /*8130*/  LEA R143, R7, UR9, 0x2 ;  /* 0x00000009078f7c11 */ /* 0x000fe2000f8e10ff */
[----:B------:R-:W-:Y:S01]  /*8140*/  BAR.SYNC.DEFER_BLOCKING 0x0 ;  /* 0x0000000000007b1d */ /* 0x000fe20000010000 */
[----:B------:R-:W-:Y:S01]  /*8150*/  FMUL.FTZ R7, R172, UR12 ;  /* 0x0000000cac077c20 */ /* 0x000fe20008410000 */
[----:B------:R-:W-:Y:S01]  /*8160*/  FMUL.FTZ R12, R188, UR12 ;  /* 0x0000000cbc0c7c20 */ /* 0x000fe20008410000 */
[----:B0-----:R-:W-:Y:S01]  /*8170*/  FMUL.FTZ R128, R177, UR12 ;  /* 0x0000000cb1807c20 */ /* 0x001fe20008410000 */
[----:B------:R-:W-:Y:S01]  /*8180*/  ISETP.GE.AND P2, PT, R6, 0x21, PT ;  /* 0x000000210600780c */ /* 0x000fe20003f46270 */
[----:B------:R-:W-:Y:S01]  /*8190*/  FFMA.FTZ R144, R192, UR11, -R7 ;  /* 0x0000000bc0907c23 */ /* 0x000fe20008010807 */
[----:B------:R-:W-:Y:S01]  /*81a0*/  FFMA.FTZ R123, R173, UR11, R12 ;  /* 0x0000000bad7b7c23 */ /* 0x000fe2000801000c */
[----:B------:R-:W-:Y:S01]  /*81b0*/  FMUL.FTZ R7, R186, UR12 ;  /* 0x0000000cba077c20 */ /* 0x000fe20008410000 */
[----:B------:R-:W-:Y:S01]  /*81c0*/  FMUL.FTZ R12, R176, UR12 ;  /* 0x0000000cb00c7c20 */ /* 0x000fe20008410000 */
[----:B------:R-:W-:Y:S01]  /*81d0*/  ISETP.GE.AND P3, PT, R6, 0x41, PT ;  /* 0x000000410600780c */ /* 0x000fe20003f66270 */
[----:B------:R-:W-:Y:S01]  /*81e0*/  FFMA.FTZ R125, R172, UR11, R125 ;  /* 0x0000000bac7d7c23 */ /* 0x000fe2000801007d */
[----:B------:R-:W-:Y:S01]  /*81f0*/  FFMA.FTZ R134, R174, UR11, R7 ;  /* 0x0000000bae867c23 */ /* 0x000fe20008010007 */
[C---:B--2---:R-:W-:Y:S01]  /*8200*/  FFMA.FTZ R117, R191.reuse, UR11, -R12 ;  /* 0x0000000bbf757c23 */ /* 0x044fe2000801080c */
[----:B------:R-:W-:Y:S01]  /*8210*/  FMUL.FTZ R7, R191, UR12 ;  /* 0x0000000cbf077c20 */ /* 0x000fe20008410000 */
[----:B------:R-:W-:Y:S01]  /*8220*/  FMUL.FTZ R12, R185, UR12 ;  /* 0x0000000cb90c7c20 */ /* 0x000fe20008410000 */
[C---:B------:R-:W-:Y:S01]  /*8230*/  ISETP.GE.AND P4, PT, R6.reuse, 0x61, PT ;  /* 0x000000610600780c */ /* 0x040fe20003f86270 */
[----:B------:R-:W-:Y:S01]  /*8240*/  FFMA.FTZ R138, R187, UR11, -R138 ;  /* 0x0000000bbb8a7c23 */ /* 0x000fe2000801088a */
[----:B------:R-:W-:Y:S01]  /*8250*/  ISETP.GE.AND P5, PT, R6, 0x81, PT ;  /* 0x000000810600780c */ /* 0x000fe20003fa6270 */
[----:B------:R-:W-:Y:S01]  /*8260*/  FFMA.FTZ R132, R175, UR11, R132 ;  /* 0x0000000baf847c23 */ /* 0x000fe20008010084 */
[----:B------:R-:W-:Y:S01]  /*8270*/  FFMA.FTZ R130, R176, UR11, R7 ;  /* 0x0000000bb0827c23 */ /* 0x000fe20008010007 */
[----:B------:R-:W-:Y:S01]  /*8280*/  FFMA.FTZ R128, R185, UR11, -R128 ;  /* 0x0000000bb9807c23 */ /* 0x000fe20008010880 */
[----:B------:R-:W-:Y:S01]  /*8290*/  FFMA.FTZ R12, R177, UR11, R12 ;  /* 0x0000000bb10c7c23 */ /* 0x000fe2000801000c */
[----:B------:R-:W-:Y:S01]  /*82a0*/  FFMA.FTZ R19, R189, UR11, -R182 ;  /* 0x0000000bbd137c23 */ /* 0x000fe200080108b6 */
[----:B------:R-:W-:Y:S01]  /*82b0*/  FFMA.FTZ R17, R178, UR11, R17 ;  /* 0x0000000bb2117c23 */ /* 0x000fe20008010011 */
[----:B------:R-:W0:Y:S01]  /*82c0*/  LDS R143, [R143+0x8c0] ;  /* 0x0008c0008f8f7984 */ /* 0x000e220000000800 */
[----:B------:R-:W-:Y:S05]  /*82d0*/  @!P1 BRA `(.L_x_14605) ;  /* 0x0000000000109947 */ /* 0x000fea0003800000 */
[----:B------:R-:W-:-:S04]  /*82e0*/  LEA.HI R7, R22, R22, RZ, 0x1b ;  /* 0x0000001616077211 */ /* 0x000fc800078fd8ff */
[----:B------:R-:W-:-:S06]  /*82f0*/  LEA R7, R7, UR9, 0x2 ;  /* 0x0000000907077c11 */ /* 0x000fcc000f8e10ff */
[----:B------:R-:W1:Y:S04]  /*8300*/  LDS R7, [R7+0x840] ;  /* 0x0008400007077984 */ /* 0x000e680000000800 */
[----:B-1----:R1:W-:Y:S02]  /*8310*/  REDG.E.ADD.F32.FTZ.RN.STRONG.GPU desc[UR14][R10.64], R7 ;  /* 0x000000070a0079a6 */ /* 0x0023e4000c12f30e */
.L_x_14605:
[----:B------:R-:W-:Y:S05]  /*8320*/  BSYNC.RECONVERGENT B0 ;  /* 0x0000000000007941 */ /* 0x000fea0003800200 */
.L_x_14604:
[----:B------:R-:W-:Y:S04]  /*8330*/  BSSY.RECONVERGENT B0, `(.L_x_14606) ;  /* 0x0000003000007945 */ /* 0x000fe80003800200 */
[----:B------:R-:W-:Y:S05]  /*8340*/  @!P2 BRA `(.L_x_14607) ;  /* 0x000000000004a947 */ /* 0x000fea0003800000 */
[----:B0-----:R2:W-:Y:S02]  /*8350*/  REDG.E.ADD.F32.FTZ.RN.STRONG.GPU desc[UR14][R10.64+0x80], R143 ;  /* 0x0000808f0a0079a6 */ /* 0x0015e4000c12f30e */
.L_x_14607:
[----:B------:R-:W-:Y:S05]  /*8360*/  BSYNC.RECONVERGENT B0 ;  /* 0x0000000000007941 */ /* 0x000fea0003800200 */
.L_x_14606:
[----:B-1----:R1:W3:Y:S01]  /*8370*/  LDS R7, [R179+0x940] ;  /* 0x00094000b3077984 */ /* 0x0022e20000000800 */
[----:B------:R-:W-:Y:S01]  /*8380*/  BSSY.RECONVERGENT B0, `(.L_x_14608) ;  /* 0x0000005000007945 */ /* 0x000fe20003800200 */
[----:B------:R-:W-:Y:S02]  /*8390*/  LEA.HI R165, R165, R22, RZ, 0x1b ;  /* 0x00000016a5a57211 */ /* 0x000fe400078fd8ff */
[----:B------:R-:W-:Y:S01]  /*83a0*/  LEA R163, R163, UR9, 0x2 ;  /* 0x00000009a3a37c11 */ /* 0x000fe2000f8e10ff */
[----:B------:R-:W-:Y:S06]  /*83b0*/  @!P3 BRA `(.L_x_14609) ;  /* 0x000000000004b947 */ /* 0x000fec0003800000 */
[----:B---3--:R4:W-:Y:S02]  /*83c0*/  REDG.E.ADD.F32.FTZ.RN.STRONG.GPU desc[UR14][R10.64+0x100], R7 ;  /* 0x000100070a0079a6 */ /* 0x0089e4000c12f30e */
.L_x_14609:
[----:B------:R-:W-:Y:S05]  /*83d0*/  BSYNC.RECONVERGENT B0 ;  /* 0x0000000000007941 */ /* 0x000fea0003800200 */
.L_x_14608:
[----:B---34-:R3:W4:Y:S01]  /*83e0*/  LDS R7, [R163+0x9c0] ;  /* 0x0009c000a3077984 */ /* 0x0187220000000800 */
[----:B------:R-:W-:Y:S01]  /*83f0*/  BSSY.RECONVERGENT B0, `(.L_x_14610) ;  /* 0x0000004000007945 */ /* 0x000fe20003800200 */
[----:B------:R-:W-:-:S03]  /*8400*/  LEA R165, R165, UR9, 0x2 ;  /* 0x00000009a5a57c11 */ /* 0x000fc6000f8e10ff */
[----:B------:R-:W-:Y:S05]  /*8410*/  @!P4 BRA `(.L_x_14611) ;  /* 0x000000000004c947 */ /* 0x000fea0003800000 */
[----:B----4-:R4:W-:Y:S02]  /*8420*/  REDG.E.ADD.F32.FTZ.RN.STRONG.GPU desc[UR14][R10.64+0x180], R7 ;  /* 0x000180070a0079a6 */ /* 0x0109e4000c12f30e */
.L_x_14611:
[----:B------:R-:W-:Y:S05]  /*8430*/  BSYNC.RECONVERGENT B0 ;  /* 0x0000000000007941 */ /* 0x000fea0003800200 */
.L_x_14610:
[----:B----4-:R4:W1:Y:S01]  /*8440*/  LDS R7, [R165+0xa40] ;  /* 0x000a4000a5077984 */ /* 0x0108620000000800 */
[----:B------:R-:W-:Y:S01]  /*8450*/  BSSY.RECONVERGENT B0, `(.L_x_14612) ;  /* 0x0000005000007945 */ /* 0x000fe20003800200 */
[C---:B0-2---:R-:W-:Y:S02]  /*8460*/  IADD3 R143, PT, PT, R22.reuse, 0xa0, RZ ;  /* 0x000000a0168f7810 */ /* 0x045fe40007ffe0ff */
[----:B---3--:R-:W-:Y:S01]  /*8470*/  IADD3 R163, PT, PT, R22, 0xc0, RZ ;  /* 0x000000c016a37810 */ /* 0x008fe20007ffe0ff */
[----:B------:R-:W-:Y:S06]  /*8480*/  @!P5 BRA `(.L_x_14613) ;  /* 0x000000000004d947 */ /* 0x000fec0003800000 */
[----:B-1----:R0:W-:Y:S02]  /*8490*/  REDG.E.ADD.F32.FTZ.RN.STRONG.GPU desc[UR14][R10.64+0x200], R7 ;  /* 0x000200070a0079a6 */ /* 0x0021e4000c12f30e */
.L_x_14613:
[----:B------:R-:W-:Y:S05]  /*84a0*/  BSYNC.RECONVERGENT B0 ;  /* 0x0000000000007941 */ /* 0x000fea0003800200 */
.L_x_14612:
[----:B01----:R-:W-:Y:S01]  /*84b0*/  IADD3 R7, PT, PT, R22, 0xe0, RZ ;  /* 0x000000e016077810 */ /* 0x003fe20007ffe0ff */
[----:B------:R-:W-:Y:S01]  /*84c0*/  BSSY.RECONVERGENT B0, `(.L_x_14614) ;  /* 0x0000010000007945 */ /* 0x000fe20003800200 */
[-C--:B------:R-:W-:Y:S02]  /*84d0*/  LEA.HI R143, R143, R22.reuse, RZ, 0x1b ;  /* 0x000000168f8f7211 */ /* 0x080fe400078fd8ff */
[-C--:B----4-:R-:W-:Y:S02]  /*84e0*/  LEA.HI R165, R7, R22.reuse, RZ, 0x1b ;  /* 0x0000001607a57211 */ /* 0x090fe400078fd8ff */
        /* <DEDUP_REMOVED lines=13> */
.L_x_14615:
[----:B------:R-:W-:Y:S05]  /*85c0*/  BSYNC.RECONVERGENT B0 ;  /* 0x0000000000007941 */ /* 0x000fea0003800200 */
.L_x_14614:
[----:B01----:R0:W1:Y:S01]  /*85d0*/  LDS R7, [R163+0xb40] ;  /* 0x000b4000a3077984 */ /* 0x0030620000000800 */
[----:B------:R-:W-:Y:S01]  /*85e0*/  BSSY.RECONVERGENT B0, `(.L_x_14616) ;  /* 0x0000006000007945 */ /* 0x000fe20003800200 */
[----:B------:R-:W-:Y:S02]  /*85f0*/  IADD3 R143, PT, PT, R22, 0x120, RZ ;  /* 0x00000120168f7810 */ /* 0x000fe40007ffe0ff */
[----:B------:R-:W-:Y:S02]  /*8600*/  LEA.HI R179, R179, R22, RZ, 0x1b ;  /* 0x00000016b3b37211 */ /* 0x000fe400078fd8ff */
[----:B------:R-:W-:Y:S01]  /*8610*/  LEA R165, R165, UR9, 0x2 ;  /* 0x00000009a5a57c11 */ /* 0x000fe2000f8e10ff */
[----:B------:R-:W-:Y:S06]  /*8620*/  @!P1 BRA `(.L_x_14617) ;  /* 0x0000000000049947 */ /* 0x000fec0003800000 */
[----:B-1----:R2:W-:Y:S02]  /*8630*/  REDG.E.ADD.F32.FTZ.RN.STRONG.GPU desc[UR14][R10.64+0x300], R7 ;  /* 0x000300070a0079a6 */ /* 0x0025e4000c12f30e */
.L_x_14617:
[----:B------:R-:W-:Y:S05]  /*8640*/  BSYNC.RECONVERGENT B0 ;  /* 0x0000000000007941 */ /* 0x000fea0003800200 */
.L_x_14616:
[----:B-12---:R1:W2:Y:S01]  /*8650*/  LDS R7, [R165+0xbc0] ;  /* 0x000bc000a5077984 */ /* 0x0062a20000000800 */
[----:B------:R-:W-:Y:S01]  /*8660*/  BSSY.RECONVERGENT B0, `(.L_x_14618) ;  /* 0x0000006000007945 */ /* 0x000fe20003800200 */
[----:B0-----:R-:W-:Y:S02]  /*8670*/  IADD3 R163, PT, PT, R22, 0x140, RZ ;  /* 0x0000014016a37810 */ /* 0x001fe40007ffe0ff */
[----:B------:R-:W-:Y:S02]  /*8680*/  LEA.HI R143, R143, R22, RZ, 0x1b ;  /* 0x000000168f8f7211 */ /* 0x000fe400078fd8ff */
[----:B------:R-:W-:Y:S01]  /*8690*/  LEA R179, R179, UR9, 0x2 ;  /* 0x00000009b3b37c11 */ /* 0x000fe2000f8e10ff */
[----:B------:R-:W-:Y:S06]  /*86a0*/  @!P2 BRA `(.L_x_14619) ;  /* 0x000000000004a947 */ /* 0x000fec0003800000 */
[----:B--2---:R0:W-:Y:S02]  /*86b0*/  REDG.E.ADD.F32.FTZ.RN.STRONG.GPU desc[UR14][R10.64+0x380], R7 ;  /* 0x000380070a0079a6 */ /* 0x0041e4000c12f30e */
.L_x_14619:
[----:B------:R-:W-:Y:S05]  /*86c0*/  BSYNC.RECONVERGENT B0 ;  /* 0x0000000000007941 */ /* 0x000fea0003800200 */
.L_x_14618:
[----:B0-2---:R0:W2:Y:S01]  /*86d0*/  LDS R7, [R179+0xc40] ;  /* 0x000c4000b3077984 */ /* 0x0050a20000000800 */
[----:B------:R-:W-:Y:S01]  /*86e0*/  BSSY.RECONVERGENT B0, `(.L_x_14620) ;  /* 0x0000005000007945 */ /* 0x000fe20003800200 */
[----:B------:R-:W-:Y:S02]  /*86f0*/  LEA.HI R163, R163, R22, RZ, 0x1b ;  /* 0x00000016a3a37211 */ /* 0x000fe400078fd8ff */
[----:B------:R-:W-:Y:S01]  /*8700*/  LEA R143, R143, UR9, 0x2 ;  /* 0x000000098f8f7c11 */ /* 0x000fe2000f8e10ff */
[----:B------:R-:W-:Y:S06]  /*8710*/  @!P3 BRA `(.L_x_14621) ;  /* 0x000000000004b947 */ /* 0x000fec0003800000 */
[----:B--2---:R3:W-:Y:S02]  /*8720*/  REDG.E.ADD.F32.FTZ.RN.STRONG.GPU desc[UR14][R10.64+0x400], R7 ;  /* 0x000400070a0079a6 */ /* 0x0047e4000c12f30e */
.L_x_14621:
[----:B------:R-:W-:Y:S05]  /*8730*/  BSYNC.RECONVERGENT B0 ;  /* 0x0000000000007941 */ /* 0x000fea0003800200 */
.L_x_14620:
[----:B--23--:R2:W3:Y:S01]  /*8740*/  LDS R7, [R143+0xcc0] ;  /* 0x000cc0008f077984 */ /* 0x00c4e20000000800 */
[----:B------:R-:W-:Y:S01]  /*8750*/  BSSY.RECONVERGENT B0, `(.L_x_14622) ;  /* 0x0000004000007945 */ /* 0x000fe20003800200 */
[----:B------:R-:W-:-:S03]  /*8760*/  LEA R163, R163, UR9, 0x2 ;  /* 0x00000009a3a37c11 */ /* 0x000fc6000f8e10ff */
[----:B------:R-:W-:Y:S05]  /*8770*/  @!P4 BRA `(.L_x_14623) ;  /* 0x000000000004c947 */ /* 0x000fea0003800000 */
[----:B---3--:R4:W-:Y:S02]  /*8780*/  REDG.E.ADD.F32.FTZ.RN.STRONG.GPU desc[UR14][R10.64+0x480], R7 ;  /* 0x000480070a0079a6 */ /* 0x0089e4000c12f30e */
.L_x_14623:
[----:B------:R-:W-:Y:S05]  /*8790*/  BSYNC.RECONVERGENT B0 ;  /* 0x0000000000007941 */ /* 0x000fea0003800200 */
.L_x_14622:
[----:B---34-:R3:W4:Y:S01]  /*87a0*/  LDS R7, [R163+0xd40] ;  /* 0x000d4000a3077984 */ /* 0x0187220000000800 */
[----:B------:R-:W-:Y:S04]  /*87b0*/  BSSY.RECONVERGENT B0, `(.L_x_14624) ;  /* 0x0000003000007945 */ /* 0x000fe80003800200 */
[----:B------:R-:W-:Y:S05]  /*87c0*/  @!P5 BRA `(.L_x_14625) ;  /* 0x000000000004d947 */ /* 0x000fea0003800000 */
[----:B----4-:R4:W-:Y:S02]  /*87d0*/  REDG.E.ADD.F32.FTZ.RN.STRONG.GPU desc[UR14][R10.64+0x500], R7 ;  /* 0x000500070a0079a6 */ /* 0x0109e4000c12f30e */
.L_x_14625:
[----:B------:R-:W-:Y:S05]  /*87e0*/  BSYNC.RECONVERGENT B0 ;  /* 0x0000000000007941 */ /* 0x000fea0003800200 */
.L_x_14624:
[C---:B----4-:R-:W-:Y:S01]  /*87f0*/  IADD3 R7, PT, PT, R22.reuse, 0x160, RZ ;  /* 0x0000016016077810 */ /* 0x050fe20007ffe0ff */
[----:B------:R-:W-:Y:S01]  /*8800*/  BSSY.RECONVERGENT B0, `(.L_x_14626) ;  /* 0x0000032000007945 */ /* 0x000fe20003800200 */
[C---:B------:R-:W-:Y:S02]  /*8810*/  IADD3 R183, PT, PT, R22.reuse, 0x240, RZ ;  /* 0x0000024016b77810 */ /* 0x040fe40007ffe0ff */
[C---:B------:R-:W-:Y:S02]  /*8820*/  IADD3 R197, PT, PT, R22.reuse, 0x260, RZ ;  /* 0x0000026016c57810 */ /* 0x040fe40007ffe0ff */
[C---:B------:R-:W-:Y:S02]  /*8830*/  IADD3 R233, PT, PT, R22.reuse, 0x2c0, RZ ;  /* 0x000002c016e97810 */ /* 0x040fe40007ffe0ff */
[C---:B------:R-:W-:Y:S02]  /*8840*/  IADD3 R231, PT, PT, R22.reuse, 0x180, RZ ;  /* 0x0000018016e77810 */ /* 0x040fe40007ffe0ff */
[----:B------:R-:W-:-:S02]  /*8850*/  IADD3 R235, PT, PT, R22, 0x2e0, RZ ;  /* 0x000002e016eb7810 */ /* 0x000fc40007ffe0ff */
[-C--:B------:R-:W-:Y:S02]  /*8860*/  LEA.HI R216, R7, R22.reuse, RZ, 0x1b ;  /* 0x0000001607d87211 */ /* 0x080fe400078fd8ff */
[-C--:B------:R-:W-:Y:S02]  /*8870*/  LEA.HI R182, R183, R22.reuse, RZ, 0x1b ;  /* 0x00000016b7b67211 */ /* 0x080fe400078fd8ff */
[----:B---3--:R-:W-:Y:S02]  /*8880*/  IADD3 R163, PT, PT, R22, 0x3a0, RZ ;  /* 0x000003a016a37810 */ /* 0x008fe40007ffe0ff */
[-C--:B------:R-:W-:Y:S02]  /*8890*/  LEA.HI R183, R197, R22.reuse, RZ, 0x1b ;  /* 0x00000016c5b77211 */ /* 0x080fe400078fd8ff */
[-C--:B------:R-:W-:Y:S02]  /*88a0*/  LEA.HI R196, R233, R22.reuse, RZ, 0x1b ;  /* 0x00000016e9c47211 */ /* 0x080fe400078fd8ff */
[----:B------:R-:W-:-:S02]  /*88b0*/  LEA.HI R231, R231, R22, RZ, 0x1b ;  /* 0x00000016e7e77211 */ /* 0x000fc400078fd8ff */
[-C--:B------:R-:W-:Y:S02]  /*88c0*/  LEA.HI R197, R235, R22.reuse, RZ, 0x1b ;  /* 0x00000016ebc57211 */ /* 0x080fe400078fd8ff */
[----:B------:R-:W-:Y:S02]  /*88d0*/  IADD3 R233, PT, PT, R22, 0x3e0, RZ ;  /* 0x000003e016e97810 */ /* 0x000fe40007ffe0ff */
[----:B------:R-:W-:Y:S02]  /*88e0*/  LEA R235, R216, UR9, 0x2 ;  /* 0x00000009d8eb7c11 */ /* 0x000fe4000f8e10ff */
[-C--:B------:R-:W-:Y:S02]  /*88f0*/  LEA.HI R216, R163, R22.reuse, RZ, 0x1b ;  /* 0x00000016a3d87211 */ /* 0x080fe400078fd8ff */
[----:B------:R-:W-:Y:S02]  /*8900*/  LEA.HI R163, R233, R22, RZ, 0x1b ;  /* 0x00000016e9a37211 */ /* 0x000fe400078fd8ff */
[----:B------:R-:W-:-:S02]  /*8910*/  LEA R233, R231, UR9, 0x2 ;  /* 0x00000009e7e97c11 */ /* 0x000fc4000f8e10ff */
[----:B------:R3:W4:Y:S01]  /*8920*/  LDS R231, [R235+0xdc0] ;  /* 0x000dc000ebe77984 */ /* 0x0007220000000800 */
[----:B------:R-:W-:Y:S02]  /*8930*/  ISETP.GE.AND P1, PT, R6, 0x161, PT ;  /* 0x000001610600780c */ /* 0x000fe40003f26270 */
[C---:B--2---:R-:W-:Y:S02]  /*8940*/  IADD3 R143, PT, PT, R22.reuse, 0x1e0, RZ ;  /* 0x000001e0168f7810 */ /* 0x044fe40007ffe0ff */
[C---:B------:R-:W-:Y:S02]  /*8950*/  IADD3 R199, PT, PT, R22.reuse, 0x280, RZ ;  /* 0x0000028016c77810 */ /* 0x040fe40007ffe0ff */
[C---:B------:R-:W-:Y:S02]  /*8960*/  IADD3 R201, PT, PT, R22.reuse, 0x2a0, RZ ;  /* 0x000002a016c97810 */ /* 0x040fe40007ffe0ff */
[C---:B------:R-:W-:Y:S02]  /*8970*/  IADD3 R229, PT, PT, R22.reuse, 0x1a0, RZ ;  /* 0x000001a016e57810 */ /* 0x040fe40007ffe0ff */
[----:B-1----:R-:W-:-:S02]  /*8980*/  IADD3 R165, PT, PT, R22, 0x1c0, RZ ;  /* 0x000001c016a57810 */ /* 0x002fc40007ffe0ff */
[C---:B0-----:R-:W-:Y:S02]  /*8990*/  IADD3 R179, PT, PT, R22.reuse, 0x200, RZ ;  /* 0x0000020016b37810 */ /* 0x041fe40007ffe0ff */
        /* <DEDUP_REMOVED lines=19> */
[C---:B------:R-:W-:Y:S02]  /*8ad0*/  ISETP.GE.AND P2, PT, R6.reuse, 0x181, PT ;  /* 0x000001810600780c */ /* 0x040fe40003f46270 */
[----:B------:R-:W-:Y:S02]  /*8ae0*/  ISETP.GE.AND P3, PT, R6, 0x1a1, PT ;  /* 0x000001a10600780c */ /* 0x000fe40003f66270 */
[----:B------:R-:W-:Y:S01]  /*8af0*/  LEA.HI R203, R203, R22, RZ, 0x1b ;  /* 0x00000016cbcb7211 */ /* 0x000fe200078fd8ff */
[----:B---34-:R-:W-:Y:S10]  /*8b00*/  @!P1 BRA `(.L_x_14627) ;  /* 0x0000000000049947 */ /* 0x018ff40003800000 */
[----:B------:R0:W-:Y:S02]  /*8b10*/  REDG.E.ADD.F32.FTZ.RN.STRONG.GPU desc[UR14][R10.64+0x580], R231 ;  /* 0x000580e70a0079a6 */ /* 0x0001e4000c12f30e */
.L_x_14627:
[----:B------:R-:W-:Y:S05]  /*8b20*/  BSYNC.RECONVERGENT B0 ;  /* 0x0000000000007941 */ /* 0x000fea0003800200 */
.L_x_14626:
[----:B0-----:R-:W-:Y:S01]  /*8b30*/  LEA R231, R229, UR9, 0x2 ;  /* 0x00000009e5e77c11 */ /* 0x001fe2000f8e10ff */
[----:B------:R-:W-:Y:S01]  /*8b40*/  BSSY.RECONVERGENT B0, `(.L_x_14628) ;  /* 0x0000004000007945 */ /* 0x000fe20003800200 */
[----:B------:R0:W1:Y:S03]  /*8b50*/  LDS R229, [R233+0xe40] ;  /* 0x000e4000e9e57984 */ /* 0x0000660000000800 */
[----:B------:R-:W-:Y:S05]  /*8b60*/  @!P2 BRA `(.L_x_14629) ;  /* 0x000000000004a947 */ /* 0x000fea0003800000 */
[----:B-1----:R2:W-:Y:S02]  /*8b70*/  REDG.E.ADD.F32.FTZ.RN.STRONG.GPU desc[UR14][R10.64+0x600], R229 ;  /* 0x000600e50a0079a6 */ /* 0x0025e4000c12f30e */
.L_x_14629:
[----:B------:R-:W-:Y:S05]  /*8b80*/  BSYNC.RECONVERGENT B0 ;  /* 0x0000000000007941 */ /* 0x000fea0003800200 */
.L_x_14628:
[----:B-12---:R1:W2:Y:S01]  /*8b90*/  LDS R229, [R231+0xec0] ;  /* 0x000ec000e7e57984 */ /* 0x0062a20000000800 */
[----:B------:R-:W-:Y:S04]  /*8ba0*/  BSSY.RECONVERGENT B0, `(.L_x_14630) ;  /* 0x0000003000007945 */ /* 0x000fe80003800200 */
[----:B------:R-:W-:Y:S05]  /*8bb0*/  @!P3 BRA `(.L_x_14631) ;  /* 0x000000000004b947 */ /* 0x000fea0003800000 */
[----:B--2---:R3:W-:Y:S02]  /*8bc0*/  REDG.E.ADD.F32.FTZ.RN.STRONG.GPU desc[UR14][R10.64+0x680], R229 ;  /* 0x000680e50a0079a6 */ /* 0x0047e4000c12f30e */
.L_x_14631:
[----:B------:R-:W-:Y:S05]  /*8bd0*/  BSYNC.RECONVERGENT B0 ;  /* 0x0000000000007941 */ /* 0x000fea0003800200 */
.L_x_14630:
[----:B------:R-:W-:Y:S01]  /*8be0*/  LEA R165, R165, UR9, 0x2 ;  /* 0x00000009a5a57c11 */ /* 0x000fe2000f8e10ff */
[----:B------:R-:W-:Y:S01]  /*8bf0*/  BSSY.RECONVERGENT B0, `(.L_x_14632) ;  /* 0x000000b000007945 */ /* 0x000fe20003800200 */
[----:B------:R-:W-:Y:S02]  /*8c00*/  ISETP.GE.AND P6, PT, R6, 0x1c1, PT ;  /* 0x000001c10600780c */ /* 0x000fe40003fc6270 */
[----:B------:R-:W-:Y:S02]  /*8c10*/  LEA R230, R230, UR9, 0x2 ;  /* 0x00000009e6e67c11 */ /* 0x000fe4000f8e10ff */
[----:B------:R-:W4:Y:S01]  /*8c20*/  LDS R165, [R165+0xf40] ;  /* 0x000f4000a5a57984 */ /* 0x000f220000000800 */
[C---:B------:R-:W-:Y:S02]  /*8c30*/  ISETP.GE.AND P1, PT, R6.reuse, 0x1e1, PT ;  /* 0x000001e10600780c */ /* 0x040fe40003f26270 */
[C---:B------:R-:W-:Y:S02]  /*8c40*/  ISETP.GE.AND P2, PT, R6.reuse, 0x201, PT ;  /* 0x000002010600780c */ /* 0x040fe40003f46270 */
[----:B------:R-:W-:-:S02]  /*8c50*/  ISETP.GE.AND P3, PT, R6, 0x221, PT ;  /* 0x000002210600780c */ /* 0x000fc40003f66270 */
[C---:B------:R-:W-:Y:S02]  /*8c60*/  ISETP.GE.AND P4, PT, R6.reuse, 0x241, PT ;  /* 0x000002410600780c */ /* 0x040fe40003f86270 */
[----:B------:R-:W-:Y:S01]  /*8c70*/  ISETP.GE.AND P5, PT, R6, 0x261, PT ;  /* 0x000002610600780c */ /* 0x000fe20003fa6270 */
[----:B------:R-:W-:-:S12]  /*8c80*/  @!P6 BRA `(.L_x_14633) ;  /* 0x000000000004e947 */ /* 0x000fd80003800000 */
[----:B----4-:R4:W-:Y:S02]  /*8c90*/  REDG.E.ADD.F32.FTZ.RN.STRONG.GPU desc[UR14][R10.64+0x700], R165 ;  /* 0x000700a50a0079a6 */ /* 0x0109e4000c12f30e */
.L_x_14633:
[----:B------:R-:W-:Y:S05]  /*8ca0*/  BSYNC.RECONVERGENT B0 ;  /* 0x0000000000007941 */ /* 0x000fea0003800200 */
.L_x_14632:
[----:B----4-:R4:W0:Y:S01]  /*8cb0*/  LDS R165, [R230+0xfc0] ;  /* 0x000fc000e6a57984 */ /* 0x0108220000000800 */
[----:B------:R-:W-:Y:S01]  /*8cc0*/  BSSY.RECONVERGENT B0, `(.L_x_14634) ;  /* 0x0000004000007945 */ /* 0x000fe20003800200 */
[----:B------:R-:W-:-:S03]  /*8cd0*/  LEA R179, R179, UR9, 0x2 ;  /* 0x00000009b3b37c11 */ /* 0x000fc6000f8e10ff */
[----:B------:R-:W-:Y:S05]  /*8ce0*/  @!P1 BRA `(.L_x_14635) ;  /* 0x0000000000049947 */ /* 0x000fea0003800000 */
[----:B0-----:R0:W-:Y:S02]  /*8cf0*/  REDG.E.ADD.F32.FTZ.RN.STRONG.GPU desc[UR14][R10.64+0x780], R165 ;  /* 0x000780a50a0079a6 */ /* 0x0011e4000c12f30e */
.L_x_14635:
[----:B------:R-:W-:Y:S05]  /*8d00*/  BSYNC.RECONVERGENT B0 ;  /* 0x0000000000007941 */ /* 0x000fea0003800200 */
.L_x_14634:
[----:B0-----:R0:W0:Y:S01]  /*8d10*/  LDS R165, [R179+0x1040] ;  /* 0x00104000b3a57984 */ /* 0x0010220000000800 */
[----:B------:R-:W-:Y:S01]  /*8d20*/  BSSY.RECONVERGENT B0, `(.L_x_14636) ;  /* 0x0000004000007945 */ /* 0x000fe20003800200 */
[----:B------:R-:W-:-:S03]  /*8d30*/  LEA R181, R181, UR9, 0x2 ;  /* 0x00000009b5b57c11 */ /* 0x000fc6000f8e10ff */
[----:B------:R-:W-:Y:S05]  /*8d40*/  @!P2 BRA `(.L_x_14637) ;  /* 0x000000000004a947 */ /* 0x000fea0003800000 */
[----:B0-----:R0:W-:Y:S02]  /*8d50*/  REDG.E.ADD.F32.FTZ.RN.STRONG.GPU desc[UR14][R10.64+0x800], R165 ;  /* 0x000800a50a0079a6 */ /* 0x0011e4000c12f30e */
.L_x_14637:
[----:B------:R-:W-:Y:S05]  /*8d60*/  BSYNC.RECONVERGENT B0 ;  /* 0x0000000000007941 */ /* 0x000fea0003800200 */
.L_x_14636:
[----:B0-----:R0:W0:Y:S01]  /*8d70*/  LDS R165, [R181+0x10c0] ;  /* 0x0010c000b5a57984 */ /* 0x0010220000000800 */
[----:B------:R-:W-:Y:S01]  /*8d80*/  BSSY.RECONVERGENT B0, `(.L_x_14638) ;  /* 0x0000004000007945 */ /* 0x000fe20003800200 */
[----:B------:R-:W-:-:S03]  /*8d90*/  LEA R182, R182, UR9, 0x2 ;  /* 0x00000009b6b67c11 */ /* 0x000fc6000f8e10ff */
[----:B------:R-:W-:Y:S05]  /*8da0*/  @!P3 BRA `(.L_x_14639) ;  /* 0x000000000004b947 */ /* 0x000fea0003800000 */
[----:B0-----:R0:W-:Y:S02]  /*8db0*/  REDG.E.ADD.F32.FTZ.RN.STRONG.GPU desc[UR14][R10.64+0x880], R165 ;  /* 0x000880a50a0079a6 */ /* 0x0011e4000c12f30e */
.L_x_14639:
[----:B------:R-:W-:Y:S05]  /*8dc0*/  BSYNC.RECONVERGENT B0 ;  /* 0x0000000000007941 */ /* 0x000fea0003800200 */
.L_x_14638:
[----:B0-----:R0:W0:Y:S01]  /*8dd0*/  LDS R165, [R182+0x1140] ;  /* 0x00114000b6a57984 */ /* 0x0010220000000800 */
[----:B------:R-:W-:Y:S01]  /*8de0*/  BSSY.RECONVERGENT B0, `(.L_x_14640) ;  /* 0x0000004000007945 */ /* 0x000fe20003800200 */
[----:B------:R-:W-:-:S03]  /*8df0*/  LEA R183, R183, UR9, 0x2 ;  /* 0x00000009b7b77c11 */ /* 0x000fc6000f8e10ff */
[----:B------:R-:W-:Y:S05]  /*8e00*/  @!P4 BRA `(.L_x_14641) ;  /* 0x000000000004c947 */ /* 0x000fea0003800000 */
[----:B0-----:R0:W-:Y:S02]  /*8e10*/  REDG.E.ADD.F32.FTZ.RN.STRONG.GPU desc[UR14][R10.64+0x900], R165 ;  /* 0x000900a50a0079a6 */ /* 0x0011e4000c12f30e */
.L_x_14641:
[----:B------:R-:W-:Y:S05]  /*8e20*/  BSYNC.RECONVERGENT B0 ;  /* 0x0000000000007941 */ /* 0x000fea0003800200 */
.L_x_14640:
[----:B0-----:R0:W0:Y:S01]  /*8e30*/  LDS R165, [R183+0x11c0] ;  /* 0x0011c000b7a57984 */ /* 0x0010220000000800 */
[----:B------:R-:W-:Y:S04]  /*8e40*/  BSSY.RECONVERGENT B0, `(.L_x_14642) ;  /* 0x0000003000007945 */ /* 0x000fe80003800200 */
[----:B------:R-:W-:Y:S05]  /*8e50*/  @!P5 BRA `(.L_x_14643) ;  /* 0x000000000004d947 */ /* 0x000fea0003800000 */
[----:B0-----:R0:W-:Y:S02]  /*8e60*/  REDG.E.ADD.F32.FTZ.RN.STRONG.GPU desc[UR14][R10.64+0x980], R165 ;  /* 0x000980a50a0079a6 */ /* 0x0011e4000c12f30e */
.L_x_14643:
[----:B------:R-:W-:Y:S05]  /*8e70*/  BSYNC.RECONVERGENT B0 ;  /* 0x0000000000007941 */ /* 0x000fea0003800200 */
.L_x_14642:
        /* <DEDUP_REMOVED lines=12> */
.L_x_14645:
[----:B------:R-:W-:Y:S05]  /*8f40*/  BSYNC.RECONVERGENT B0 ;  /* 0x0000000000007941 */ /* 0x000fea0003800200 */
.L_x_14644:
[----:B0-----:R0:W0:Y:S01]  /*8f50*/  LDS R143, [R194+0x12c0] ;  /* 0x0012c000c28f7984 */ /* 0x0010220000000800 */
[----:B------:R-:W-:Y:S01]  /*8f60*/  BSSY.RECONVERGENT B0, `(.L_x_14646) ;  /* 0x0000004000007945 */ /* 0x000fe20003800200 */
[----:B------:R-:W-:-:S03]  /*8f70*/  LEA R196, R196, UR9, 0x2 ;  /* 0x00000009c4c47c11 */ /* 0x000fc6000f8e10ff */
[----:B------:R-:W-:Y:S05]  /*8f80*/  @!P1 BRA `(.L_x_14647) ;  /* 0x0000000000049947 */ /* 0x000fea0003800000 */
[----:B0-----:R0:W-:Y:S02]  /*8f90*/  REDG.E.ADD.F32.FTZ.RN.STRONG.GPU desc[UR14][R10.64+0xa80], R143 ;  /* 0x000a808f0a0079a6 */ /* 0x0011e4000c12f30e */
.L_x_14647:
[----:B------:R-:W-:Y:S05]  /*8fa0*/  BSYNC.RECONVERGENT B0 ;  /* 0x0000000000007941 */ /* 0x000fea0003800200 */
.L_x_14646:
[----:B0-----:R0:W0:Y:S01]  /*8fb0*/  LDS R143, [R196+0x1340] ;  /* 0x00134000c48f7984 */ /* 0x0010220000000800 */
[----:B------:R-:W-:Y:S01]  /*8fc0*/  BSSY.RECONVERGENT B0, `(.L_x_14648) ;  /* 0x0000004000007945 */ /* 0x000fe20003800200 */
[----:B------:R-:W-:-:S03]  /*8fd0*/  LEA R197, R197, UR9, 0x2 ;  /* 0x00000009c5c57c11 */ /* 0x000fc6000f8e10ff */
[----:B------:R-:W-:Y:S05]  /*8fe0*/  @!P2 BRA `(.L_x_14649) ;  /* 0x000000000004a947 */ /* 0x000fea0003800000 */
[----:B0-----:R0:W-:Y:S02]  /*8ff0*/  REDG.E.ADD.F32.FTZ.RN.STRONG.GPU desc[UR14][R10.64+0xb00], R143 ;  /* 0x000b008f0a0079a6 */ /* 0x0011e4000c12f30e */
.L_x_14649:
[----:B------:R-:W-:Y:S05]  /*9000*/  BSYNC.RECONVERGENT B0 ;  /* 0x0000000000007941 */ /* 0x000fea0003800200 */
.L_x_14648:
[----:B0-----:R0:W0:Y:S01]  /*9010*/  LDS R143, [R197+0x13c0] ;  /* 0x0013c000c58f7984 */ /* 0x0010220000000800 */
[----:B------:R-:W-:Y:S01]  /*9020*/  BSSY.RECONVERGENT B0, `(.L_x_14650) ;  /* 0x0000004000007945 */ /* 0x000fe20003800200 */
[----:B------:R-:W-:-:S03]  /*9030*/  LEA R198, R198, UR9, 0x2 ;  /* 0x00000009c6c67c11 */ /* 0x000fc6000f8e10ff */
[----:B------:R-:W-:Y:S05]  /*9040*/  @!P3 BRA `(.L_x_14651) ;  /* 0x000000000004b947 */ /* 0x000fea0003800000 */
[----:B0-----:R0:W-:Y:S02]  /*9050*/  REDG.E.ADD.F32.FTZ.RN.STRONG.GPU desc[UR14][R10.64+0xb80], R143 ;  /* 0x000b808f0a0079a6 */ /* 0x0011e4000c12f30e */
.L_x_14651:
[----:B------:R-:W-:Y:S05]  /*9060*/  BSYNC.RECONVERGENT B0 ;  /* 0x0000000000007941 */ /* 0x000fea0003800200 */
.L_x_14650:
[----:B0-----:R0:W0:Y:S01]  /*9070*/  LDS R143, [R198+0x1440] ;  /* 0x00144000c68f7984 */ /* 0x0010220000000800 */
[----:B------:R-:W-:Y:S01]  /*9080*/  BSSY.RECONVERGENT B0, `(.L_x_14652) ;  /* 0x0000004000007945 */ /* 0x000fe20003800200 */
[----:B------:R-:W-:-:S03]  /*9090*/  LEA R199, R199, UR9, 0x2 ;  /* 0x00000009c7c77c11 */ /* 0x000fc6000f8e10ff */
[----:B------:R-:W-:Y:S05]  /*90a0*/  @!P4 BRA `(.L_x_14653) ;  /* 0x000000000004c947 */ /* 0x000fea0003800000 */
[----:B0-----:R0:W-:Y:S02]  /*90b0*/  REDG.E.ADD.F32.FTZ.RN.STRONG.GPU desc[UR14][R10.64+0xc00], R143 ;  /* 0x000c008f0a0079a6 */ /* 0x0011e4000c12f30e */
.L_x_14653:
[----:B------:R-:W-:Y:S05]  /*90c0*/  BSYNC.RECONVERGENT B0 ;  /* 0x0000000000007941 */ /* 0x000fea0003800200 */
.L_x_14652:
[----:B0-----:R0:W0:Y:S01]  /*90d0*/  LDS R143, [R199+0x14c0] ;  /* 0x0014c000c78f7984 */ /* 0x0010220000000800 */
[----:B------:R-:W-:Y:S04]  /*90e0*/  BSSY.RECONVERGENT B0, `(.L_x_14654) ;  /* 0x0000003000007945 */ /* 0x000fe80003800200 */
[----:B------:R-:W-:Y:S05]  /*90f0*/  @!P5 BRA `(.L_x_14655) ;  /* 0x000000000004d947 */ /* 0x000fea0003800000 */
[----:B0-----:R0:W-:Y:S02]  /*9100*/  REDG.E.ADD.F32.FTZ.RN.STRONG.GPU desc[UR14][R10.64+0xc80], R143 ;  /* 0x000c808f0a0079a6 */ /* 0x0011e4000c12f30e */
.L_x_14655:
[----:B------:R-:W-:Y:S05]  /*9110*/  BSYNC.RECONVERGENT B0 ;  /* 0x0000000000007941 */ /* 0x000fea0003800200 */
.L_x_14654:
        /* <DEDUP_REMOVED lines=12> */
.L_x_14657:
[----:B------:R-:W-:Y:S05]  /*91e0*/  BSYNC.RECONVERGENT B0 ;  /* 0x0000000000007941 */ /* 0x000fea0003800200 */
.L_x_14656:
[----:B0-----:R0:W0:Y:S01]  /*91f0*/  LDS R7, [R200+0x15c0] ;  /* 0x0015c000c8077984 */ /* 0x0010220000000800 */
[----:B------:R-:W-:Y:S01]  /*9200*/  BSSY.RECONVERGENT B0, `(.L_x_14658) ;  /* 0x0000004000007945 */ /* 0x000fe20003800200 */
[----:B------:R-:W-:-:S03]  /*9210*/  LEA R201, R201, UR9, 0x2 ;  /* 0x00000009c9c97c11 */ /* 0x000fc6000f8e10ff */
[----:B------:R-:W-:Y:S05]  /*9220*/  @!P1 BRA `(.L_x_14659) ;  /* 0x0000000000049947 */ /* 0x000fea0003800000 */
[----:B0-----:R0:W-:Y:S02]  /*9230*/  REDG.E.ADD.F32.FTZ.RN.STRONG.GPU desc[UR14][R10.64+0xd80], R7 ;  /* 0x000d80070a0079a6 */ /* 0x0011e4000c12f30e */
.L_x_14659:
[----:B------:R-:W-:Y:S05]  /*9240*/  BSYNC.RECONVERGENT B0 ;  /* 0x0000000000007941 */ /* 0x000fea0003800200 */
.L_x_14658:
[----:B0-----:R0:W0:Y:S01]  /*9250*/  LDS R7, [R201+0x1640] ;  /* 0x00164000c9077984 */ /* 0x0010220000000800 */
[----:B------:R-:W-:Y:S01]  /*9260*/  BSSY.RECONVERGENT B0, `(.L_x_14660) ;  /* 0x0000004000007945 */ /* 0x000fe20003800200 */
[----:B------:R-:W-:-:S03]  /*9270*/  LEA R216, R216, UR9, 0x2 ;  /* 0x00000009d8d87c11 */ /* 0x000fc6000f8e10ff */
[----:B------:R-:W-:Y:S05]  /*9280*/  @!P2 BRA `(.L_x_14661) ;  /* 0x000000000004a947 */ /* 0x000fea0003800000 */
[----:B0-----:R0:W-:Y:S02]  /*9290*/  REDG.E.ADD.F32.FTZ.RN.STRONG.GPU desc[UR14][R10.64+0xe00], R7 ;  /* 0x000e00070a0079a6 */ /* 0x0011e4000c12f30e */
.L_x_14661:
[----:B------:R-:W-:Y:S05]  /*92a0*/  BSYNC.RECONVERGENT B0 ;  /* 0x0000000000007941 */ /* 0x000fea0003800200 */
.L_x_14660:
[----:B0-----:R0:W0:Y:S01]  /*92b0*/  LDS R7, [R216+0x16c0] ;  /* 0x0016c000d8077984 */ /* 0x0010220000000800 */
[----:B------:R-:W-:Y:S01]  /*92c0*/  BSSY.RECONVERGENT B0, `(.L_x_14662) ;  /* 0x0000004000007945 */ /* 0x000fe20003800200 */
[----:B------:R-:W-:-:S03]  /*92d0*/  LEA R203, R203, UR9, 0x2 ;  /* 0x00000009cbcb7c11 */ /* 0x000fc6000f8e10ff */
[----:B------:R-:W-:Y:S05]  /*92e0*/  @!P3 BRA `(.L_x_14663) ;  /* 0x000000000004b947 */ /* 0x000fea0003800000 */
[----:B0-----:R0:W-:Y:S02]  /*92f0*/  REDG.E.ADD.F32.FTZ.RN.STRONG.GPU desc[UR14][R10.64+0xe80], R7 ;  /* 0x000e80070a0079a6 */ /* 0x0011e4000c12f30e */
.L_x_14663:
[----:B------:R-:W-:Y:S05]  /*9300*/  BSYNC.RECONVERGENT B0 ;  /* 0x0000000000007941 */ /* 0x000fea0003800200 */
.L_x_14662:
[----:B0-----:R0:W0:Y:S01]  /*9310*/  LDS R7, [R203+0x1740] ;  /* 0x00174000cb077984 */ /* 0x0010220000000800 */
[----:B------:R-:W-:Y:S04]  /*9320*/  BSSY.RECONVERGENT B0, `(.L_x_14664) ;  /* 0x0000003000007945 */ /* 0x000fe80003800200 */
[----:B------:R-:W-:Y:S05]  /*9330*/  @!P4 BRA `(.L_x_14665) ;  /* 0x000000000004c947 */ /* 0x000fea0003800000 */
[----:B0-----:R0:W-:Y:S02]  /*9340*/  REDG.E.ADD.F32.FTZ.RN.STRONG.GPU desc[UR14][R10.64+0xf00], R7 ;  /* 0x000f00070a0079a6 */ /* 0x0011e4000c12f30e */
.L_x_14665:
[----:B------:R-:W-:Y:S05]  /*9350*/  BSYNC.RECONVERGENT B0 ;  /* 0x0000000000007941 */ /* 0x000fea0003800200 */
.L_x_14664:
[----:B------:R-:W-:Y:S01]  /*9360*/  LEA R163, R163, UR9, 0x2 ;  /* 0x00000009a3a37c11 */ /* 0x000fe2000f8e10ff */
[----:B------:R-:W-:Y:S01]  /*9370*/  FADD.FTZ R4, R131, R4 ;  /* 0x0000000483047221 */ /* 0x000fe20000010000 */
[----:B------:R-:W-:Y:S01]  /*9380*/  BSSY.RECONVERGENT B0, `(.L_x_14666) ;  /* 0x0000007000007945 */ /* 0x000fe20003800200 */
[C---:B------:R-:W-:Y:S01]  /*9390*/  FFMA.FTZ R6, R23.reuse, R204, R234 ;  /* 0x000000cc17067223 */ /* 0x040fe200000100ea */
[----:B0-----:R-:W-:Y:S01]  /*93a0*/  FFMA.FTZ R7, R23, -R202, R232 ;  /* 0x800000ca17077223 */ /* 0x001fe200000100e8 */
[----:B------:R0:W0:Y:S01]  /*93b0*/  LDS R131, [R163+0x17c0] ;  /* 0x0017c000a3837984 */ /* 0x0000220000000800 */
[----:B------:R-:W-:Y:S01]  /*93c0*/  FADD.FTZ R5, R136, R5 ;  /* 0x0000000588057221 */ /* 0x000fe20000010000 */
[----:B------:R-:W-:Y:S06]  /*93d0*/  @!P5 BRA `(.L_x_14667) ;  /* 0x000000000004d947 */ /* 0x000fec0003800000 */
[----:B0-----:R0:W-:Y:S02]  /*93e0*/  REDG.E.ADD.F32.FTZ.RN.STRONG.GPU desc[UR14][R10.64+0xf80], R131 ;  /* 0x000f80830a0079a6 */ /* 0x0011e4000c12f30e */
.L_x_14667:
[----:B------:R-:W-:Y:S05]  /*93f0*/  BSYNC.RECONVERGENT B0 ;  /* 0x0000000000007941 */ /* 0x000fea0003800200 */
.L_x_14666:
[----:B0-----:R-:W0:Y:S01]  /*9400*/  SHFL.DOWN PT, R131, R4, 0x1, 0x1f ;  /* 0x08201f0004837f89 */ /* 0x001e2200000e0000 */
[----:B------:R-:W-:Y:S01]  /*9410*/  ISETP.GT.AND P1, PT, R105, 0x1e, PT ;  /* 0x0000001e6900780c */ /* 0x000fe20003f24270 */
[----:B------:R-:W-:Y:S01]  /*9420*/  FMUL.FTZ R129, R228, R129 ;  /* 0x00000081e4817220 */ /* 0x000fe20000410000 */
[----:B------:R-:W-:Y:S01]  /*9430*/  FFMA.FTZ R127, R18, R167, R127 ;  /* 0x000000a7127f7223 */ /* 0x000fe2000001007f */
[----:B---3--:R-:W3:Y:S01]  /*9440*/  SHFL.DOWN PT, R10, R5, 0x1, 0x1f ;  /* 0x08201f00050a7f89 */ /* 0x008ee200000e0000 */
[----:B------:R-:W-:Y:S01]  /*9450*/  FMUL.FTZ R120, R207, R120 ;  /* 0x00000078cf787220 */ /* 0x000fe20000410000 */
[----:B------:R-:W-:Y:S01]  /*9460*/  FFMA.FTZ R129, R210, R135, R129 ;  /* 0x00000087d2817223 */ /* 0x000fe20000010081 */
[-C--:B------:R-:W-:Y:S01]  /*9470*/  FFMA.FTZ R50, R65, R127.reuse, R50 ;  /* 0x0000007f41327223 */ /* 0x080fe20000010032 */
[----:B------:R-:W5:Y:S01]  /*9480*/  SHFL.DOWN PT, R143, R6, 0x1, 0x1f ;  /* 0x08201f00068f7f89 */ /* 0x000f6200000e0000 */
[----:B------:R-:W-:Y:S01]  /*9490*/  FFMA.FTZ R205, R205, R122, R120 ;  /* 0x0000007acdcd7223 */ /* 0x000fe20000010078 */
[----:B------:R-:W-:Y:S01]  /*94a0*/  FFMA.FTZ R129, R98, R127, R129 ;  /* 0x0000007f62817223 */ /* 0x000fe20000010081 */
[----:B------:R-:W-:Y:S01]  /*94b0*/  FMUL.FTZ R193, R154, R193 ;  /* 0x000000c19ac17220 */ /* 0x000fe20000410000 */
[----:B------:R-:W1:Y:S01]  /*94c0*/  SHFL.DOWN PT, R136, R7, 0x1, 0x1f ;  /* 0x08201f0007887f89 */ /* 0x000e6200000e0000 */
[----:B------:R-:W-:Y:S01]  /*94d0*/  FMUL.FTZ R159, R212, R159 ;  /* 0x0000009fd49f7220 */ /* 0x000fe20000410000 */
[----:B------:R-:W-:Y:S01]  /*94e0*/  FADD.FTZ R84, R129, R84 ;  /* 0x0000005481547221 */ /* 0x000fe20000010000 */
[----:B------:R-:W-:Y:S01]  /*94f0*/  FFMA.FTZ R193, R16, R169, R193 ;  /* 0x000000a910c17223 */ /* 0x000fe200000100c1 */
[----:B------:R-:W-:Y:S01]  /*9500*/  FFMA.FTZ R16, R72, R121, R205 ;  /* 0x0000007948107223 */ /* 0x000fe200000100cd */
[----:B------:R-:W-:Y:S01]  /*9510*/  FFMA.FTZ R159, R208, R161, R159 ;  /* 0x000000a1d09f7223 */ /* 0x000fe2000001009f */
[----:B------:R-:W-:Y:S01]  /*9520*/  FFMA.FTZ R40, R55, R121, R40 ;  /* 0x0000007937287223 */ /* 0x000fe20000010028 */
[-C--:B------:R-:W-:Y:S01]  /*9530*/  FFMA.FTZ R48, R63, R119.reuse, R48 ;  /* 0x000000773f307223 */ /* 0x080fe20000010030 */
[----:B------:R-:W-:Y:S01]  /*9540*/  FADD.FTZ R81, R16, R81 ;  /* 0x0000005110517221 */ /* 0x000fe20000010000 */
[----:B------:R-:W-:Y:S01]  /*9550*/  FFMA.FTZ R159, R96, R119, R159 ;  /* 0x00000077609f7223 */ /* 0x000fe2000001009f */
[----:B------:R-:W-:Y:S01]  /*9560*/  FMUL.FTZ R166, R209, R166 ;  /* 0x000000a6d1a67220 */ /* 0x000fe20000410000 */
[----:B------:R-:W-:Y:S01]  /*9570*/  FMUL.FTZ R190, R151, R190 ;  /* 0x000000be97be7220 */ /* 0x000fe20000410000 */
[----:B0-----:R-:W-:Y:S01]  /*9580*/  @!P1 FADD.FTZ R4, R4, R131 ;  /* 0x0000008304049221 */ /* 0x001fe20000010000 */
[----:B------:R-:W-:Y:S01]  /*9590*/  FMUL.FTZ R139, R218, R139 ;  /* 0x0000008bda8b7220 */ /* 0x000fe20000410000 */
        /* <DEDUP_REMOVED lines=16> */
[----:B------:R-:W-:Y:S01]  /*96a0*/  FADD.FTZ R86, R11, R86 ;  /* 0x000000560b567221 */ /* 0x000fe20000010000 */
[----:B------:R-:W-:Y:S01]  /*96b0*/  FFMA.FTZ R137, R214, R137, R227 ;  /* 0x00000089d6897223 */ /* 0x000fe200000100e3 */
[----:B------:R-:W-:Y:S01]  /*96c0*/  FMUL.FTZ R11, R156, R192 ;  /* 0x000000c09c0b7220 */ /* 0x000fe20000410000 */
[----:B------:R-:W-:Y:S01]  /*96d0*/  FFMA.FTZ R14, R13, R184, R14 ;  /* 0x000000b80d0e7223 */ /* 0x000fe2000001000e */
        /* <DEDUP_REMOVED lines=8> */
[----:B------:R-:W-:Y:S01]  /*9760*/  FADD.FTZ R79, R14, R79 ;  /* 0x0000004f0e4f7221 */ /* 0x000fe20000010000 */
[----:B------:R-:W-:Y:S01]  /*9770*/  FFMA.FTZ R10, R100, R13, R125 ;  /* 0x0000000d640a7223 */ /* 0x000fe2000001007d */
[----:B------:R-:W-:Y:S01]  /*9780*/  FMUL.FTZ R180, R153, R180 ;  /* 0x000000b499b47220 */ /* 0x000fe20000410000 */
[----:B---3--:R-:W-:Y:S01]  /*9790*/  @!P1 FADD.FTZ R5, R5, R18 ;  /* 0x0000001205059221 */ /* 0x008fe20000010000 */
[----:B------:R-:W0:Y:S01]  /*97a0*/  SHFL.DOWN PT, R119, R4, 0x4, 0x1f ;  /* 0x08801f0004777f89 */ /* 0x000e2200000e0000 */
[----:B------:R-:W-:Y:S01]  /*97b0*/  FMUL.FTZ R220, R220, R133 ;  /* 0x00000085dcdc7220 */ /* 0x000fe20000410000 */
[----:B------:R-:W-:Y:S01]  /*97c0*/  FFMA.FTZ R180, R147, R171, R180 ;  /* 0x000000ab93b47223 */ /* 0x000fe200000100b4 */
[----:B-1----:R-:W-:Y:S01]  /*97d0*/  @!P1 FADD.FTZ R6, R6, R129 ;  /* 0x0000008106069221 */ /* 0x002fe20000010000 */
[----:B------:R-:W1:Y:S01]  /*97e0*/  SHFL.DOWN PT, R16, R5, 0x4, 0x1f ;  /* 0x08801f0005107f89 */ /* 0x000e6200000e0000 */
[----:B------:R-:W-:Y:S01]  /*97f0*/  FFMA.FTZ R146, R225, R146, R220 ;  /* 0x00000092e1927223 */ /* 0x000fe200000100dc */
[----:B------:R-:W-:Y:S01]  /*9800*/  FMUL.FTZ R221, R221, R142 ;  /* 0x0000008edddd7220 */ /* 0x000fe20000410000 */
[----:B-----5:R-:W-:Y:S01]  /*9810*/  @!P1 FADD.FTZ R7, R7, R120 ;  /* 0x0000007807079221 */ /* 0x020fe20000010000 */
[----:B------:R-:W3:Y:S01]  /*9820*/  SHFL.DOWN PT, R121, R6, 0x4, 0x1f ;  /* 0x08801f0006797f89 */ /* 0x000ee200000e0000 */
        /* <DEDUP_REMOVED lines=15> */
[----:B0-----:R-:W-:Y:S01]  /*9920*/  @!P1 FADD.FTZ R4, R4, R119 ;  /* 0x0000007704049221 */ /* 0x001fe20000010000 */
[-C--:B------:R-:W-:Y:S01]  /*9930*/  FFMA.FTZ R44, R59, R11.reuse, R44 ;  /* 0x0000000b3b2c7223 */ /* 0x080fe2000001002c */
[----:B------:R-:W-:Y:S01]  /*9940*/  FFMA.FTZ R123, R76, R11, R123 ;  /* 0x0000000b4c7b7223 */ /* 0x000fe2000001007b */
[----:B------:R-:W-:Y:S01]  /*9950*/  FFMA.FTZ R11, R77, R10, R132 ;  /* 0x0000000a4d0b7223 */ /* 0x000fe20000010084 */
[----:B-1----:R-:W-:Y:S01]  /*9960*/  @!P1 FADD.FTZ R5, R5, R16 ;  /* 0x0000001005059221 */ /* 0x002fe20000010000 */
[----:B------:R-:W0:Y:S01]  /*9970*/  SHFL.DOWN PT, R13, R4, 0x8, 0x1f ;  /* 0x09001f00040d7f89 */ /* 0x000e2200000e0000 */
[----:B------:R-:W-:Y:S01]  /*9980*/  FFMA.FTZ R186, R145, R174, R186 ;  /* 0x000000ae91ba7223 */ /* 0x000fe200000100ba */
[----:B------:R-:W-:Y:S01]  /*9990*/  FFMA.FTZ R134, R219, R134, R140 ;  /* 0x00000086db867223 */ /* 0x000fe2000001008c */
[----:B---3--:R-:W-:Y:S01]  /*99a0*/  @!P1 FADD.FTZ R6, R6, R121 ;  /* 0x0000007906069221 */ /* 0x008fe20000010000 */
[----:B------:R-:W1:Y:S01]  /*99b0*/  SHFL.DOWN PT, R14, R5, 0x8, 0x1f ;  /* 0x09001f00050e7f89 */ /* 0x000e6200000e0000 */
[----:B------:R-:W-:Y:S01]  /*99c0*/  FMUL.FTZ R191, R160, R191 ;  /* 0x000000bfa0bf7220 */ /* 0x000fe20000410000 */
[----:B------:R-:W-:Y:S01]  /*99d0*/  FFMA.FTZ R134, R99, R186, R134 ;  /* 0x000000ba63867223 */ /* 0x000fe20000010086 */
[----:B-----5:R-:W-:Y:S01]  /*99e0*/  @!P1 FADD.FTZ R7, R7, R18 ;  /* 0x0000001207079221 */ /* 0x020fe20000010000 */
[----:B------:R-:W3:Y:S01]  /*99f0*/  SHFL.DOWN PT, R119, R6, 0x8, 0x1f ;  /* 0x09001f0006777f89 */ /* 0x000ee200000e0000 */
[----:B------:R-:W-:Y:S01]  /*9a00*/  ISETP.GT.AND P1, PT, R105, 0x17, PT ;  /* 0x000000176900780c */ /* 0x000fe20003f24270 */
[----:B------:R-:W-:Y:S01]  /*9a10*/  FFMA.FTZ R45, R62, R10, R45 ;  /* 0x0000000a3e2d7223 */ /* 0x000fe2000001002d */
[----:B------:R-:W-:Y:S01]  /*9a20*/  FMUL.FTZ R206, R206, R117 ;  /* 0x00000075cece7220 */ /* 0x000fe20000410000 */
[----:B------:R-:W5:Y:S01]  /*9a30*/  SHFL.DOWN PT, R16, R7, 0x8, 0x1f ;  /* 0x09001f0007107f89 */ /* 0x000f6200000e0000 */
[----:B------:R-:W-:Y:S01]  /*9a40*/  FADD.FTZ R90, R11, R90 ;  /* 0x0000005a0b5a7221 */ /* 0x000fe20000010000 */
[----:B------:R-:W-:Y:S01]  /*9a50*/  BSSY.RECONVERGENT B0, `(.L_x_14668) ;  /* 0x000001c000007945 */ /* 0x000fe20003800200 */
[----:B------:R-:W-:Y:S01]  /*9a60*/  FADD.FTZ R83, R126, R83 ;  /* 0x000000537e537221 */ /* 0x000fe20000010000 */
[----:B------:R-:W-:Y:S01]  /*9a70*/  FFMA.FTZ R47, R64, R168, R47 ;  /* 0x000000a8402f7223 */ /* 0x000fe2000001002f */
[----:B------:R-:W-:Y:S01]  /*9a80*/  FFMA.FTZ R42, R57, R193, R42 ;  /* 0x000000c1392a7223 */ /* 0x000fe2000001002a */
[----:B------:R-:W-:Y:S01]  /*9a90*/  FFMA.FTZ R49, R66, R190, R49 ;  /* 0x000000be42317223 */ /* 0x000fe20000010031 */
        /* <DEDUP_REMOVED lines=8> */
[----:B------:R-:W-:Y:S01]  /*9b20*/  FFMA.FTZ R15, R15, R130, R206 ;  /* 0x000000820f0f7223 */ /* 0x000fe200000100ce */
[----:B-1----:R-:W-:Y:S01]  /*9b30*/  @!P1 FADD.FTZ R5, R5, R14 ;  /* 0x0000000e05059221 */ /* 0x002fe20000010000 */
        /* <DEDUP_REMOVED lines=12> */
[----:B------:R0:W-:Y:S02]  /*9c00*/  @!P1 STS.128 [UR9+0x18d0], R4 ;  /* 0x0018d004ff009988 */ /* 0x0001e40008000c09 */
.L_x_14669:
[----:B------:R-:W-:Y:S05]  /*9c10*/  BSYNC.RECONVERGENT B0 ;  /* 0x0000000000007941 */ /* 0x000fea0003800200 */
.L_x_14668:
        /* <DEDUP_REMOVED lines=13> */
[-C--:B------:R-:W-:Y:S01]  /*9cf0*/  FFMA.FTZ R2, R101, R164.reuse, R2 ;  /* 0x000000a465027223 */ /* 0x080fe20000010002 */
[----:B------:R-:W-:Y:S01]  /*9d00*/  FFMA.FTZ R54, R69, R191, R54 ;  /* 0x000000bf45367223 */ /* 0x000fe20000010036 */
[----:B------:R-:W-:Y:S01]  /*9d10*/  FFMA.FTZ R46, R61, R185, R46 ;  /* 0x000000b93d2e7223 */ /* 0x000fe2000001002e */
[----:B------:R-:W-:Y:S01]  /*9d20*/  FADD.FTZ R89, R8, R89 ;  /* 0x0000005908597221 */ /* 0x000fe20000010000 */
[----:B------:R-:W-:Y:S01]  /*9d30*/  FFMA.FTZ R53, R70, R164, R53 ;  /* 0x000000a446357223 */ /* 0x000fe20000010035 */
[----:B------:R-:W-:Y:S01]  /*9d40*/  FADD.FTZ R88, R3, R88 ;  /* 0x0000005803587221 */ /* 0x000fe20000010000 */
[----:B------:R-:W-:Y:S01]  /*9d50*/  FADD.FTZ R87, R2, R87 ;  /* 0x0000005702577221 */ /* 0x000fe20000010000 */
[----:B------:R-:W-:Y:S06]  /*9d60*/  @P1 BRA `(.L_x_14671) ;  /* 0x0000000000281947 */ /* 0x000fec0003800000 */
[----:B------:R-:W-:Y:S01]  /*9d70*/  ISETP.NE.AND P1, PT, R106, UR38, PT ;  /* 0x000000266a007c0c */ /* 0x000fe2000bf25270 */
[----:B------:R-:W-:-:S12]  /*9d80*/  ULEA UR10, UR6, UR9, 0x3 ;  /* 0x00000009060a7291 */ /* 0x000fd8000f8e18ff */
[----:B------:R-:W0:Y:S04]  /*9d90*/  @P1 LDS.64 R2, [UR10+0x4610] ;  /* 0x0046100aff021984 */ /* 0x000e280008000a00 */
[----:B------:R-:W5:Y:S01]  /*9da0*/  @P1 LDS.64 R8, [UR10+0x3e10] ;  /* 0x003e100aff081984 */ /* 0x000f620008000a00 */
[----:B0-----:R-:W-:Y:S01]  /*9db0*/  @P1 FADD.FTZ R6, R6, R2 ;  /* 0x0000000206061221 */ /* 0x001fe20000010000 */
[----:B------:R-:W-:Y:S01]  /*9dc0*/  @P1 FADD.FTZ R7, R7, R3 ;  /* 0x0000000307071221 */ /* 0x000fe20000010000 */
[----:B-----5:R-:W-:Y:S01]  /*9dd0*/  @P1 FADD.FTZ R4, R4, R8 ;  /* 0x0000000804041221 */ /* 0x020fe20000010000 */
[----:B------:R-:W-:-:S03]  /*9de0*/  @P1 FADD.FTZ R5, R5, R9 ;  /* 0x0000000905051221 */ /* 0x000fc60000010000 */
[----:B------:R0:W-:Y:S04]  /*9df0*/  STS.64 [UR10+0x4610], R6 ;  /* 0x00461006ff007988 */ /* 0x0001e80008000a0a */
[----:B------:R0:W-:Y:S02]  /*9e00*/  STS.64 [UR10+0x3e10], R4 ;  /* 0x003e1004ff007988 */ /* 0x0001e40008000a0a */
.L_x_14671:
[----:B------:R-:W-:Y:S05]  /*9e10*/  BSYNC.RECONVERGENT B0 ;  /* 0x0000000000007941 */ /* 0x000fea0003800200 */
.L_x_14670:
[----:B------:R-:W-:-:S04]  /*9e20*/  UIADD3 UR6, UPT, UPT, UR6, 0x1, URZ ;  /* 0x0000000106067890 */ /* 0x000fc8000fffe0ff */
[----:B------:R-:W-:-:S09]  /*9e30*/  UISETP.GE.AND UP0, UPT, UR6, UR39, UPT ;  /* 0x000000270600728c */ /* 0x000fd2000bf06270 */
[----:B------:R-:W-:Y:S05]  /*9e40*/  BRA.U !UP0, `(.L_x_14672) ;  /* 0xffffff8d08087547 */ /* 0x000fea000b83ffff */
.L_x_14590:
[----:B------:R-:W-:Y:S01]  /*9e50*/  BAR.SYNC.DEFER_BLOCKING 0x0 ;  /* 0x0000000000007b1d */ /* 0x000fe20000010000 */
[----:B------:R-:W-:Y:S01]  /*9e60*/  F2FP.BF16.F32.PACK_AB R15, R43, R52 ;  /* 0x000000342b0f723e */ /* 0x000fe200000010ff */
[----:B------:R-:W-:Y:S01]  /*9e70*/  UIADD3 UR33, UP0, UPT, UR33, -0x800, URZ ;  /* 0xfffff80021217890 */ /* 0x000fe2000ff1e0ff */
[----:B0-----:R-:W-:Y:S01]  /*9e80*/  F2FP.BF16.F32.PACK_AB R14, R44, R51 ;  /* 0x000000332c0e723e */ /* 0x001fe200000010ff */
[----:B------:R-:W-:Y:S01]  /*9e90*/  UIADD3 UR35, UP1, UPT, UR35, -0x400, URZ ;  /* 0xfffffc0023237890 */ /* 0x000fe2000ff3e0ff */
[----:B------:R-:W-:-:S03]  /*9ea0*/  F2FP.BF16.F32.PACK_AB R13, R45, R54 ;  /* 0x000000362d0d723e */ /* 0x000fc600000010ff */
[----:B------:R-:W0:Y:S01]  /*9eb0*/  S2UR UR20, SR_CTAID.X ;  /* 0x00000000001479c3 */ /* 0x000e220000002500 */
[----:B------:R-:W-:Y:S01]  /*9ec0*/  F2FP.BF16.F32.PACK_AB R12, R46, R53 ;  /* 0x000000352e0c723e */ /* 0x000fe200000010ff */
[----:B------:R-:W5:Y:S01]  /*9ed0*/  S2R R0, SR_TID.X ;  /* 0x0000000000007919 */ /* 0x000f620000002100 */
[----:B------:R-:W-:Y:S01]  /*9ee0*/  F2FP.BF16.F32.PACK_AB R39, R39, R48 ;  /* 0x000000302727723e */ /* 0x000fe200000010ff */
[----:B------:R-:W2:Y:S01]  /*9ef0*/  LDCU.64 UR10, c[0x0][0x500] ;  /* 0x0000a000ff0a77ac */ /* 0x000ea20008000a00 */
[----:B------:R-:W-:Y:S02]  /*9f00*/  F2FP.BF16.F32.PACK_AB R38, R40, R47 ;  /* 0x0000002f2826723e */ /* 0x000fe400000010ff */
[----:B------:R-:W-:Y:S01]  /*9f10*/  F2FP.BF16.F32.PACK_AB R37, R41, R50 ;  /* 0x000000322925723e */ /* 0x000fe200000010ff */
[----:B------:R-:W0:Y:S01]  /*9f20*/  LDC.64 R2, c[0x0][0x4f8] ;  /* 0x00013e00ff027b82 */ /* 0x000e220000000a00 */
[----:B------:R-:W-:Y:S01]  /*9f30*/  F2FP.BF16.F32.PACK_AB R36, R42, R49 ;  /* 0x000000312a24723e */ /* 0x000fe200000010ff */
[----:B------:R-:W-:Y:S01]  /*9f40*/  UIADD3 UR37, UP2, UPT, UR37, -0x400, URZ ;  /* 0xfffffc0025257890 */ /* 0x000fe2000ff5e0ff */
[----:B-1----:R-:W-:Y:S01]  /*9f50*/  IADD3 R9, PT, PT, R106, -0x1, RZ ;  /* 0xffffffff6a097810 */ /* 0x002fe20007ffe0ff */
[----:B------:R-:W-:Y:S01]  /*9f60*/  UIADD3.X UR32, UPT, UPT, UR32, -0x1, URZ, UP0, !UPT ;  /* 0xffffffff20207890 */ /* 0x000fe200087fe4ff */
[----:B------:R-:W-:Y:S01]  /*9f70*/  MOV R5, RZ ;  /* 0x000000ff00057202 */ /* 0x000fe20000000f00 */
[----:B------:R-:W-:Y:S01]  /*9f80*/  UIADD3.X UR34, UPT, UPT, UR34, -0x1, URZ, UP1, !UPT ;  /* 0xffffffff22227890 */ /* 0x000fe20008ffe4ff */
[----:B------:R-:W-:Y:S01]  /*9f90*/  SHF.L.U32 R4, R9, 0x9, RZ ;  /* 0x0000000909047819 */ /* 0x000fe200000006ff */
[----:B---3--:R-:W1:Y:S01]  /*9fa0*/  LDC.64 R10, c[0x0][0x550] ;  /* 0x00015400ff0a7b82 */ /* 0x008e620000000a00 */
[----:B------:R-:W-:Y:S01]  /*9fb0*/  F2FP.BF16.F32.PACK_AB R31, R79, R80 ;  /* 0x000000504f1f723e */ /* 0x000fe200000010ff */
[----:B------:R3:W-:Y:S01]  /*9fc0*/  STS.128 [R103], R12 ;  /* 0x0000000c67007388 */ /* 0x0007e20000000c00 */
[----:B------:R-:W-:Y:S01]  /*9fd0*/  F2FP.BF16.F32.PACK_AB R30, R81, R82 ;  /* 0x00000052511e723e */ /* 0x000fe200000010ff */
[----:B------:R-:W-:Y:S01]  /*9fe0*/  UIADD3.X UR36, UPT, UPT, UR36, -0x1, URZ, UP2, !UPT ;  /* 0xffffffff24247890 */ /* 0x000fe200097fe4ff */
[----:B------:R-:W-:Y:S01]  /*9ff0*/  F2FP.BF16.F32.PACK_AB R29, R83, R84 ;  /* 0x00000054531d723e */ /* 0x000fe200000010ff */
[----:B------:R-:W-:Y:S01]  /*a000*/  STS.128 [R103+0x10], R36 ;  /* 0x0000102467007388 */ /* 0x000fe20000000c00 */
[----:B------:R-:W-:-:S03]  /*a010*/  NOP ;  /* 0x0000000000007918 */ /* 0x000fc60000000000 */
[----:B------:R-:W4:Y:S01]  /*a020*/  LDS.128 R16, [R104] ;  /* 0x0000000068107984 */ /* 0x000f220000000c00 */
[----:B------:R-:W-:Y:S01]  /*a030*/  F2FP.BF16.F32.PACK_AB R28, R85, R86 ;  /* 0x00000056551c723e */ /* 0x000fe200000010ff */
[----:B0-----:R-:W-:Y:S02]  /*a040*/  IMAD R7, R3, UR20, RZ ;  /* 0x0000001403077c24 */ /* 0x001fe4000f8e02ff */
[----:B------:R-:W0:Y:S01]  /*a050*/  LDS.128 R24, [R104+0x200] ;  /* 0x0002000068187984 */ /* 0x000e220000000c00 */
[----:B------:R-:W-:Y:S01]  /*a060*/  IMAD.WIDE.U32 R2, R2, UR20, R4 ;  /* 0x0000001402027c25 */ /* 0x000fe2000f8e0004 */
[----:B-----5:R-:W-:Y:S02]  /*a070*/  SHF.L.U32 R22, R0, 0x1, RZ ;  /* 0x0000000100167819 */ /* 0x020fe400000006ff */
[----:B---3--:R-:W-:Y:S02]  /*a080*/  F2FP.BF16.F32.PACK_AB R13, R90, R89 ;  /* 0x000000595a0d723e */ /* 0x008fe400000010ff */
[----:B------:R-:W-:Y:S01]  /*a090*/  IADD3 R3, PT, PT, R3, R7, RZ ;  /* 0x0000000703037210 */ /* 0x000fe20007ffe0ff */
[----:B------:R-:W-:Y:S01]  /*a0a0*/  FADD.FTZ R7, R110, R87 ;  /* 0x000000576e077221 */ /* 0x000fe20000010000 */
[----:B------:R-:W-:-:S02]  /*a0b0*/  LOP3.LUT R22, R107, 0x7c0, R22, 0xf8, !PT ;  /* 0x000007c06b167812 */ /* 0x000fc400078ef816 */
[----:B------:R-:W-:Y:S01]  /*a0c0*/  F2FP.BF16.F32.PACK_AB R12, R88, R87 ;  /* 0x00000057580c723e */ /* 0x000fe200000010ff */
[----:B--2---:R-:W-:-:S04]  /*a0d0*/  IMAD.WIDE.U32 R2, R111, UR10, R2 ;  /* 0x0000000a6f027c25 */ /* 0x004fc8000f8e0002 */
[----:B------:R-:W-:Y:S01]  /*a0e0*/  FADD.FTZ R8, R7, R88 ;  /* 0x0000005807087221 */ /* 0x000fe20000010000 */
[----:B------:R-:W-:Y:S01]  /*a0f0*/  F2FP.BF16.F32.PACK_AB R15, R94, R93 ;  /* 0x0000005d5e0f723e */ /* 0x000fe200000010ff */
[----:B------:R-:W-:Y:S01]  /*a100*/  IMAD R7, R111, UR11, R3 ;  /* 0x0000000b6f077c24 */ /* 0x000fe2000f8e0203 */
[----:B-1----:R-:W-:Y:S01]  /*a110*/  LEA R6, P0, R2, R10, 0x1 ;  /* 0x0000000a02067211 */ /* 0x002fe200078008ff */
[----:B------:R-:W-:Y:S01]  /*a120*/  FADD.FTZ R3, R8, R89 ;  /* 0x0000005908037221 */ /* 0x000fe20000010000 */
[----:B------:R-:W-:Y:S01]  /*a130*/  F2FP.BF16.F32.PACK_AB R14, R92, R91 ;  /* 0x0000005b5c0e723e */ /* 0x000fe200000010ff */
[----:B------:R-:W1:Y:S01]  /*a140*/  LDCU.64 UR10, c[0x0][0x520] ;  /* 0x0000a400ff0a77ac */ /* 0x000e620008000a00 */
[----:B------:R-:W-:Y:S01]  /*a150*/  LEA.HI.X R7, R2, R11, R7, 0x1, P0 ;  /* 0x0000000b02077211 */ /* 0x000fe200000f0c07 */
[----:B------:R-:W-:Y:S01]  /*a160*/  FADD.FTZ R8, R3, R90 ;  /* 0x0000005a03087221 */ /* 0x000fe20000010000 */
[----:B------:R-:W2:Y:S01]  /*a170*/  LDC.64 R10, c[0x0][0x518] ;  /* 0x00014600ff0a7b82 */ /* 0x000ea20000000a00 */
[----:B------:R-:W-:Y:S01]  /*a180*/  IADD3 R108, P1, PT, R108, -0x400, RZ ;  /* 0xfffffc006c6c7810 */ /* 0x000fe20007f3e0ff */
[----:B------:R-:W-:-:S04]  /*a190*/  IMAD.WIDE.U32 R2, R22, 0x10, R6 ;  /* 0x0000001016027825 */ /* 0x000fc800078e0006 */
[----:B------:R-:W-:Y:S01]  /*a1a0*/  FADD.FTZ R91, R8, R91 ;  /* 0x0000005b085b7221 */ /* 0x000fe20000010000 */
[----:B------:R-:W-:Y:S01]  /*a1b0*/  IADD3.X R109, PT, PT, R109, -0x1, RZ, P1, !PT ;  /* 0xffffffff6d6d7810 */ /* 0x000fe20000ffe4ff */
[----:B------:R-:W3:Y:S02]  /*a1c0*/  LDC.64 R6, c[0x0][0x560] ;  /* 0x00015800ff067b82 */ /* 0x000ee40000000a00 */
[----:B------:R-:W-:-:S04]  /*a1d0*/  FADD.FTZ R92, R91, R92 ;  /* 0x0000005c5b5c7221 */ /* 0x000fc80000010000 */
[----:B------:R-:W-:Y:S01]  /*a1e0*/  FADD.FTZ R93, R92, R93 ;  /* 0x0000005d5c5d7221 */ /* 0x000fe20000010000 */
[----:B----4-:R-:W-:Y:S03]  /*a1f0*/  STG.E.128 desc[UR14][R2.64], R16 ;  /* 0x0000001002007986 */ /* 0x010fe6000c101d0e */
[----:B------:R-:W-:Y:S01]  /*a200*/  FADD.FTZ R93, R93, R94 ;  /* 0x0000005e5d5d7221 */ /* 0x000fe20000010000 */
[----:B0-----:R0:W-:Y:S03]  /*a210*/  STG.E.128 desc[UR14][R2.64+0x200], R24 ;  /* 0x0002001802007986 */ /* 0x0011e6000c101d0e */
[----:B------:R-:W-:Y:S01]  /*a220*/  FADD.FTZ R86, R93, R86 ;  /* 0x000000565d567221 */ /* 0x000fe20000010000 */
[----:B------:R-:W-:Y:S01]  /*a230*/  BAR.SYNC.DEFER_BLOCKING 0x0 ;  /* 0x0000000000007b1d */ /* 0x000fe20000010000 */
[----:B--2---:R-:W-:-:S04]  /*a240*/  IMAD.WIDE.U32 R4, R10, UR20, R4 ;  /* 0x000000140a047c25 */ /* 0x004fc8000f8e0004 */
[----:B------:R-:W-:-:S04]  /*a250*/  FADD.FTZ R85, R86, R85 ;  /* 0x0000005556557221 */ /* 0x000fc80000010000 */
[----:B------:R-:W-:-:S04]  /*a260*/  FADD.FTZ R84, R85, R84 ;  /* 0x0000005455547221 */ /* 0x000fc80000010000 */
[----:B------:R-:W-:Y:S01]  /*a270*/  FADD.FTZ R83, R84, R83 ;  /* 0x0000005354537221 */ /* 0x000fe20000010000 */
[----:B0-----:R-:W-:-:S03]  /*a280*/  IMAD R3, R11, UR20, RZ ;  /* 0x000000140b037c24 */ /* 0x001fc6000f8e02ff */
[----:B------:R-:W-:Y:S02]  /*a290*/  FADD.FTZ R82, R83, R82 ;  /* 0x0000005253527221 */ /* 0x000fe40000010000 */
[----:B------:R-:W-:Y:S02]  /*a2a0*/  IADD3 R5, PT, PT, R5, R3, RZ ;  /* 0x0000000305057210 */ /* 0x000fe40007ffe0ff */
[----:B------:R-:W-:Y:S01]  /*a2b0*/  FADD.FTZ R81, R82, R81 ;  /* 0x0000005152517221 */ /* 0x000fe20000010000 */
[----:B------:R-:W-:Y:S01]  /*a2c0*/  STS.128 [R103], R12 ;  /* 0x0000000c67007388 */ /* 0x000fe20000000c00 */
[----:B-1----:R-:W-:-:S04]  /*a2d0*/  IMAD.WIDE.U32 R2, R111, UR10, R4 ;  /* 0x0000000a6f027c25 */ /* 0x002fc8000f8e0004 */
[----:B------:R-:W-:Y:S01]  /*a2e0*/  FADD.FTZ R80, R81, R80 ;  /* 0x0000005051507221 */ /* 0x000fe20000010000 */
[----:B------:R-:W-:Y:S01]  /*a2f0*/  STS.128 [R103+0x10], R28 ;  /* 0x0000101c67007388 */ /* 0x000fe20000000c00 */
[----:B------:R-:W-:-:S03]  /*a300*/  NOP ;  /* 0x0000000000007918 */ /* 0x000fc60000000000 */
[----:B------:R-:W0:Y:S01]  /*a310*/  LDS.128 R32, [R104] ;  /* 0x0000000068207984 */ /* 0x000e220000000c00 */
[----:B------:R-:W-:Y:S01]  /*a320*/  IMAD R3, R111, UR11, R3 ;  /* 0x0000000b6f037c24 */ /* 0x000fe2000f8e0203 */
[----:B---3--:R-:W-:Y:S01]  /*a330*/  LEA R4, P0, R2, R6, 0x1 ;  /* 0x0000000602047211 */ /* 0x008fe200078008ff */
[----:B------:R-:W-:Y:S01]  /*a340*/  FADD.FTZ R110, R80, R79 ;  /* 0x0000004f506e7221 */ /* 0x000fe20000010000 */
[----:B------:R-:W1:Y:S02]  /*a350*/  LDS.128 R36, [R104+0x200] ;  /* 0x0002000068247984 */ /* 0x000e640000000c00 */
[----:B------:R-:W-:Y:S02]  /*a360*/  LEA.HI.X R5, R2, R7, R3, 0x1, P0 ;  /* 0x0000000702057211 */ /* 0x000fe400000f0c03 */
[----:B------:R-:W-:Y:S02]  /*a370*/  ISETP.GT.AND P0, PT, R106, 0x1, PT ;  /* 0x000000016a00780c */ /* 0x000fe40003f04270 */
[----:B------:R-:W-:Y:S01]  /*a380*/  MOV R106, R9 ;  /* 0x00000009006a7202 */ /* 0x000fe20000000f00 */
[----:B------:R-:W-:-:S05]  /*a390*/  IMAD.WIDE.U32 R2, R22, 0x10, R4 ;  /* 0x0000001016027825 */ /* 0x000fca00078e0004 */
[----:B0-----:R0:W-:Y:S04]  /*a3a0*/  STG.E.128 desc[UR14][R2.64], R32 ;  /* 0x0000002002007986 */ /* 0x0011e8000c101d0e */
[----:B-1----:R0:W-:Y:S01]  /*a3b0*/  STG.E.128 desc[UR14][R2.64+0x200], R36 ;  /* 0x0002002402007986 */ /* 0x0021e2000c101d0e */
[----:B------:R-:W-:Y:S05]  /*a3c0*/  @P0 BRA `(.L_x_14673) ;  /* 0xffffff6400600947 */ /* 0x000fea000383ffff */
.L_x_14588:
        /* <DEDUP_REMOVED lines=10> */
[----:B0-----:R-:W0:Y:S01]  /*a470*/  SHFL.DOWN P1, R3, R112, 0x1, 0x1f ;  /* 0x08201f0070037f89 */ /* 0x001e220000020000 */
[----:B------:R-:W-:Y:S01]  /*a480*/  BSSY.RECONVERGENT B0, `(.L_x_14674) ;  /* 0x0000017000007945 */ /* 0x000fe20003800200 */
        /* <DEDUP_REMOVED lines=19> */
[----:B------:R-:W-:-:S04]  /*a5c0*/  LEA R2, P1, R111, R8, 0x2 ;  /* 0x000000086f027211 */ /* 0x000fc800078210ff */
[----:B------:R-:W-:-:S05]  /*a5d0*/  LEA.HI.X R3, R111, R9, RZ, 0x2, P1 ;  /* 0x000000096f037211 */ /* 0x000fca00008f14ff */
[----:B------:R1:W-:Y:S04]  /*a5e0*/  REDG.E.ADD.F32.FTZ.RN.STRONG.GPU desc[UR14][R2.64], R7 ;  /* 0x00000007020079a6 */ /* 0x0003e8000c12f30e */
.L_x_14675:
[----:B------:R-:W-:Y:S05]  /*a5f0*/  BSYNC.RECONVERGENT B0 ;  /* 0x0000000000007941 */ /* 0x000fea0003800200 */
.L_x_14674:
[----:B------:R-:W-:Y:S05]  /*a600*/  @!P0 BRA `(.L_x_14676) ;  /* 0x0000000000688947 */ /* 0x000fea0003800000 */
        /* <DEDUP_REMOVED lines=25> */
.L_x_14677:
[----:B------:R-:W-:Y:S05]  /*a7a0*/  BSYNC.RECONVERGENT B0 ;  /* 0x0000000000007941 */ /* 0x000fea0003800200 */
.L_x_14676:
[----:B------:R-:W-:Y:S05]  /*a7b0*/  @P2 EXIT ;  /* 0x000000000000294d */ /* 0x000fea0003800000 */
[----:B------:R-:W2:Y:S01]  /*a7c0*/  S2UR UR8, SR_CTAID.Y ;  /* 0x00000000000879c3 */ /* 0x000ea20000002600 */
[----:B------:R-:W0:Y:S01]  /*a7d0*/  LDCU.64 UR12, c[0x0][0x4e8] ;  /* 0x00009d00ff0c77ac */ /* 0x000e220008000a00 */
[----:B------:R-:W-:Y:S01]  /*a7e0*/  BSSY.RECONVERGENT B0, `(.L_x_14678) ;  /* 0x0000028000007945 */ /* 0x000fe20003800200 */
[----:B------:R-:W2:Y:S05]  /*a7f0*/  LDCU.64 UR6, c[0x0][0x4a8] ;  /* 0x00009500ff0677ac */ /* 0x000eaa0008000a00 */
[----:B------:R-:W3:Y:S01]  /*a800*/  S2UR UR9, SR_CgaCtaId ;  /* 0x00000000000979c3 */ /* 0x000ee20000008800 */
[----:B------:R-:W4:Y:S01]  /*a810*/  LDCU UR10, c[0x0][0x360] ;  /* 0x00006c00ff0a77ac */ /* 0x000f220008000800 */
[----:B------:R-:W3:Y:S06]  /*a820*/  LDCU.64 UR16, c[0x0][0x530] ;  /* 0x0000a600ff1077ac */ /* 0x000eec0008000a00 */
[----:B------:R-:W4:Y:S01]  /*a830*/  LDC.64 R18, c[0x0][0x4b0] ;  /* 0x00012c00ff127b82 */ /* 0x000f220000000a00 */
[----:B------:R-:W4:Y:S01]  /*a840*/  LDCU.64 UR18, c[0x0][0x4f0] ;  /* 0x00009e00ff1277ac */ /* 0x000f220008000a00 */
[C---:B01----:R-:W-:Y:S01]  /*a850*/  IMAD.WIDE.U32 R6, R111.reuse, UR12, RZ ;  /* 0x0000000c6f067c25 */ /* 0x043fe2000f8e00ff */
[----:B------:R-:W0:Y:S03]  /*a860*/  LDCU.64 UR20, c[0x0][0x540] ;  /* 0x0000a800ff1477ac */ /* 0x000e260008000a00 */
[----:B------:R-:W-:Y:S01]  /*a870*/  IMAD R111, R111, UR13, R7 ;  /* 0x0000000d6f6f7c24 */ /* 0x000fe2000f8e0207 */
[----:B--2---:R-:W-:-:S03]  /*a880*/  UIMAD.WIDE.U32 UR4, UR8, UR6, URZ ;  /* 0x00000006080472a5 */ /* 0x004fc6000f8e00ff */
[----:B------:R-:W-:Y:S01]  /*a890*/  UMOV UR6, 0x400 ;  /* 0x0000040000067882 */ /* 0x000fe20000000000 */
[----:B------:R-:W-:Y:S02]  /*a8a0*/  UIMAD UR7, UR8, UR7, UR5 ;  /* 0x00000007080772a4 */ /* 0x000fe4000f8e0205 */
[----:B---3--:R-:W-:-:S12]  /*a8b0*/  ULEA UR9, UR9, UR6, 0x18 ;  /* 0x0000000609097291 */ /* 0x008fd8000f8ec0ff */
.L_x_14679:
[C---:B------:R-:W-:Y:S01]  /*a8c0*/  LEA R0, R13.reuse, UR9, 0x3 ;  /* 0x000000090d007c11 */ /* 0x040fe2000f8e18ff */
[----:B------:R-:W-:Y:S01]  /*a8d0*/  UMOV UR6, UR4 ;  /* 0x0000000400067c82 */ /* 0x000fe20008000000 */
[----:B-1----:R-:W-:Y:S01]  /*a8e0*/  SHF.R.S32.HI R5, RZ, 0x1f, R13 ;  /* 0x0000001fff057819 */ /* 0x002fe2000001140d */
[----:B----4-:R-:W-:Y:S01]  /*a8f0*/  IMAD.WIDE.U32 R8, R13, R18, UR6 ;  /* 0x000000060d087e25 */ /* 0x010fe2000f8e0012 */
        /* <DEDUP_REMOVED lines=23> */
.L_x_14678:
[----:B------:R-:W-:Y:S05]  /*aa70*/  EXIT ;  /* 0x000000000000794d */ /* 0x000fea0003800000 */
.L_x_14680:
        /* <DEDUP_REMOVED lines=16> */
.L_x_18753:


//--------------------- .text._Z25selective_scan_bwd_kernelI32Selective_Scan_bwd_kernel_traitsILi32ELi16ELb1ELb1ELb0ELb1ELb0EN3c108BFloat16ENS1_7complexIfEEEEv12SSMParamsBwd --------------------------
	.section	.text._Z25selective_scan_bwd_kernelI32Selective_Scan_bwd_kernel_traitsILi32ELi16ELb1ELb1ELb0ELb1ELb0EN3c108BFloat16ENS1_7complexIfEEEEv12SSMParamsBwd,"ax",@progbits
	.align	128
        .global         _Z25selective_scan_bwd_kernelI32Selective_Scan_bwd_kernel_traitsILi32ELi16ELb1ELb1ELb0ELb1ELb0EN3c108BFloat16ENS1_7complexIfEEEEv12SSMParamsBwd
        .type           _Z25selective_scan_bwd_kernelI32Selective_Scan_bwd_kernel_traitsILi32ELi16ELb1ELb1ELb0ELb1ELb0EN3c108BFloat16ENS1_7complexIfEEEEv12SSMParamsBwd,@function
        .size           _Z25selective_scan_bwd_kernelI32Selective_Scan_bwd_kernel_traitsILi32ELi16ELb1ELb1ELb0ELb1ELb0EN3c108BFloat16ENS1_7complexIfEEEEv12SSMParamsBwd,(.L_x_18754 - _Z25selective_scan_bwd_kernelI32Selective_Scan_bwd_kernel_traitsILi32ELi16ELb1ELb1ELb0ELb1ELb0EN3c108BFloat16ENS1_7complexIfEEEEv12SSMParamsBwd)
        .other          _Z25selective_scan_bwd_kernelI32Selective_Scan_bwd_kernel_traitsILi32ELi16ELb1ELb1ELb0ELb1ELb0EN3c108BFloat16ENS1_7complexIfEEEEv12SSMParamsBwd,@"STO_CUDA_ENTRY STV_DEFAULT"
_Z25selective_scan_bwd_kernelI32Selective_Scan_bwd_kernel_traitsILi32ELi16ELb1ELb1ELb0ELb1ELb0EN3c108BFloat16ENS1_7complexIfEEEEv12SSMParamsBwd:
.text._Z25selective_scan_bwd_kernelI32Selective_Scan_bwd_kernel_traitsILi32ELi16ELb1ELb1ELb0ELb1ELb0EN3c108BFloat16ENS1_7complexIfEEEEv12SSMParamsBwd:
        /* <DEDUP_REMOVED lines=38> */
[----:B------:R-:W-:Y:S01]  /*0260*/  UMOV UR12, UR20 ;  /* 0x00000014000c7c82 */ /* 0x000fe20008000000 */
[----:B--2---:R-:W-:Y:S01]  /*0270*/  UIMAD.WIDE.U32 UR20, UR8, UR26, URZ ;  /* 0x0000001a081472a5 */ /* 0x004fe2000f8e00ff */
[----:B------:R-:W-:Y:S01]  /*0280*/  HFMA2 R108, -RZ, RZ, 0, 0 ;  /* 0x00000000ff6c7431 */ /* 0x000fe200000001ff */
[----:B------:R-:W-:Y:S01]  /*0290*/  UIMAD.WIDE.U32 UR12, UR9, UR14, UR12 ;  /* 0x0000000e090c72a5 */ /* 0x000fe2000f8e000c */
[----:B------:R-:W-:Y:S01]  /*02a0*/  MOV R106, RZ ;  /* 0x000000ff006a7202 */ /* 0x000fe20000000f00 */
[----:B------:R-:W-:Y:S01]  /*02b0*/  UIMAD UR21, UR8, UR27, UR21 ;  /* 0x0000001b081572a4 */ /* 0x000fe2000f8e0215 */
[----:B------:R-:W2:Y:S01]  /*02c0*/  LDCU.64 UR26, c[0x0][0x3b0] ;  /* 0x00007600ff1a77ac */ /* 0x000ea20008000a00 */
[----:B------:R-:W-:-:S02]  /*02d0*/  UIMAD UR17, UR9, UR15, UR13 ;  /* 0x0000000f091172a4 */ /* 0x000fc4000f8e020d */
[----:B------:R-:W-:Y:S01]  /*02e0*/  UIMAD.WIDE.U32 UR10, UR9, UR18, UR10 ;  /* 0x00000012090a72a5 */ /* 0x000fe2000f8e000a */
[----:B0-----:R-:W0:Y:S01]  /*02f0*/  MUFU.RCP R0, R0 ;  /* 0x0000000000007308 */ /* 0x001e220000001000 */
[----:B-1----:R-:W-:Y:S02]  /*0300*/  ULEA UR13, UR25, 0xfffffe00, 0x9 ;  /* 0xfffffe00190d7891 */ /* 0x002fe4000f8e48ff */
[----:B------:R-:W-:Y:S02]  /*0310*/  UIMAD UR19, UR9, UR19, UR11 ;  /* 0x00000013091372a4 */ /* 0x000fe4000f8e020b */
[----:B------:R-:W-:Y:S02]  /*0320*/  UIADD3 UR16, UP3, UPT, UR13, UR10, URZ ;  /* 0x0000000a0d107290 */ /* 0x000fe4000ff7e0ff */
[----:B------:R-:W-:Y:S02]  /*0330*/  USHF.R.S32.HI UR14, URZ, 0x1f, UR13 ;  /* 0x0000001fff0e7899 */ /* 0x000fe4000801140d */
[----:B------:R-:W-:-:S02]  /*0340*/  UIADD3 UR11, UP2, UPT, UR13, UR12, URZ ;  /* 0x0000000c0d0b7290 */ /* 0x000fc4000ff5e0ff */
[----:B------:R-:W-:Y:S01]  /*0350*/  UIADD3.X UR12, UPT, UPT, UR14, UR19, URZ, UP3, !UPT ;  /* 0x000000130e0c7290 */ /* 0x000fe20009ffe4ff */
[----:B------:R-:W1:Y:S01]  /*0360*/  LDCU.64 UR34, c[0x0][0x480] ;  /* 0x00009000ff2277ac */ /* 0x000e620008000a00 */
[----:B0-----:R-:W-:Y:S01]  /*0370*/  IADD3 R6, PT, PT, R0, 0xffffffe, RZ ;  /* 0x0ffffffe00067810 */ /* 0x001fe20007ffe0ff */
[----:B------:R-:W0:Y:S05]  /*0380*/  LDCU.64 UR18, c[0x0][0x3c8] ;  /* 0x00007900ff1277ac */ /* 0x000e2a0008000a00 */
[----:B------:R-:W4:Y:S02]  /*0390*/  F2I.FTZ.U32.TRUNC.NTZ R6, R6 ;  /* 0x0000000600067305 */ /* 0x000f24000021f000 */
[----:B----4-:R-:W-:-:S13]  /*03a0*/  R2UR UR5, R6 ;  /* 0x00000000060572ca */ /* 0x010fda00000e0000 */
        /* <DEDUP_REMOVED lines=8> */
[----:B------:R-:W3:Y:S03]  /*0430*/  LDCU.128 UR4, c[0x0][0x460] ;  /* 0x00008c00ff0477ac */ /* 0x000ee60008000c00 */
[----:B------:R-:W-:-:S05]  /*0440*/  IMAD R0, R7, R0, R8 ;  /* 0x0000000007007224 */ /* 0x000fca00078e0208 */
[----:B------:R-:W-:Y:S01]  /*0450*/  ISETP.GT.U32.AND P0, PT, R7, R0, PT ;  /* 0x000000000700720c */ /* 0x000fe20003f04070 */
[----:B---3--:R-:W-:Y:S02]  /*0460*/  ULEA UR15, UP1, UR16, UR4, 0x1 ;  /* 0x00000004100f7291 */ /* 0x008fe4000f8208ff */
[----:B------:R-:W-:-:S10]  /*0470*/  ULEA UR10, UP3, UR11, UR6, 0x1 ;  /* 0x000000060b0a7291 */ /* 0x000fd4000f8608ff */
[----:B------:R-:W-:Y:S01]  /*0480*/  VOTEU.ANY UP0, P0 ;  /* 0x0000000000ff7886 */ /* 0x000fe20000000100 */
[----:B------:R-:W-:Y:S01]  /*0490*/  PLOP3.LUT P0, PT, PT, PT, UP0, 0x80, 0x8 ;  /* 0x000000000008781c */ /* 0x000fe20003f0f008 */
[----:B------:R-:W-:Y:S02]  /*04a0*/  UIADD3.X UR4, UPT, UPT, UR14, UR17, URZ, UP2, !UPT ;  /* 0x000000110e047290 */ /* 0x000fe400097fe4ff */
[----:B------:R-:W-:Y:S02]  /*04b0*/  ULEA.HI.X UR16, UR16, UR5, UR12, 0x1, UP1 ;  /* 0x0000000510107291 */ /* 0x000fe400088f0c0c */
[----:B------:R-:W-:Y:S02]  /*04c0*/  ULEA.HI.X UR11, UR11, UR7, UR4, 0x1, UP3 ;  /* 0x000000070b0b7291 */ /* 0x000fe400098f0c04 */
[----:B------:R-:W-:Y:S02]  /*04d0*/  UIMAD.WIDE.U32 UR4, UR9, UR28, UR20 ;  /* 0x0000001c090472a5 */ /* 0x000fe4000f8e0014 */
[----:B--2---:R-:W-:-:S02]  /*04e0*/  UIMAD.WIDE.U32 UR6, UR8, UR26, URZ ;  /* 0x0000001a080672a5 */ /* 0x004fc4000f8e00ff */
[----:B------:R-:W-:Y:S02]  /*04f0*/  USHF.R.U64 UR26, UR32, 0x1, UR33 ;  /* 0x00000001201a7899 */ /* 0x000fe40008001221 */
[-C--:B------:R-:W-:Y:S01]  /*0500*/  @!P0 IADD3 R0, PT, PT, R0, -R7.reuse, RZ ;  /* 0x8000000700008210 */ /* 0x080fe20007ffe0ff */
[----:B------:R-:W-:Y:S01]  /*0510*/  USHF.R.U32.HI UR21, URZ, 0x1, UR33 ;  /* 0x00000001ff157899 */ /* 0x000fe20008011621 */
[----:B------:R-:W2:Y:S02]  /*0520*/  LDCU.64 UR32, c[0x0][0x528] ;  /* 0x0000a500ff2077ac */ /* 0x000ea40008000a00 */
[----:B------:R-:W-:Y:S01]  /*0530*/  ISETP.GE.U32.AND P0, PT, R0, R7, PT ;  /* 0x000000070000720c */ /* 0x000fe20003f06070 */
[----:B------:R-:W-:Y:S02]  /*0540*/  UIMAD UR20, UR9, UR29, UR5 ;  /* 0x0000001d091472a4 */ /* 0x000fe4000f8e0205 */
[----:B------:R-:W-:Y:S02]  /*0550*/  ULOP3.LUT UR5, UR9, UR30, URZ, 0x3c, !UPT ;  /* 0x0000001e09057292 */ /* 0x000fe4000f8e3cff */
[----:B------:R-:W-:-:S02]  /*0560*/  UISETP.NE.AND UP1, UPT, UR30, URZ, UPT ;  /* 0x000000ff1e00728c */ /* 0x000fc4000bf25270 */
[----:B------:R-:W-:Y:S02]  /*0570*/  UISETP.GE.AND UP2, UPT, UR5, URZ, UPT ;  /* 0x000000ff0500728c */ /* 0x000fe4000bf46270 */
[----:B------:R-:W-:-:S04]  /*0580*/  @!UP0 UIADD3 UR24, UPT, UPT, UR24, 0x1, URZ ;  /* 0x0000000118188890 */ /* 0x000fc8000fffe0ff */
[----:B------:R-:W-:Y:S01]  /*0590*/  VOTEU.ANY UP3, P0 ;  /* 0x0000000000ff7886 */ /* 0x000fe20000060100 */
[----:B------:R-:W3:Y:S04]  /*05a0*/  LDCU.64 UR28, c[0x0][0x4c0] ;  /* 0x00009800ff1c77ac */ /* 0x000ee80008000a00 */
[----:B------:R-:W-:Y:S02]  /*05b0*/  @UP3 UIADD3 UR24, UPT, UPT, UR24, 0x1, URZ ;  /* 0x0000000118183890 */ /* 0x000fe4000fffe0ff */
[----:B-1----:R-:W-:Y:S02]  /*05c0*/  UISETP.NE.U32.AND UP0, UPT, UR34, URZ, UPT ;  /* 0x000000ff2200728c */ /* 0x002fe4000bf05070 */
[----:B------:R-:W-:Y:S02]  /*05d0*/  UIADD3 UR4, UP3, UPT, UR13, UR4, URZ ;  /* 0x000000040d047290 */ /* 0x000fe4000ff7e0ff */
[----:B------:R-:W-:-:S02]  /*05e0*/  @!UP2 UIADD3 UR24, UPT, UPT, -UR24, URZ, URZ ;  /* 0x000000ff1818a290 */ /* 0x000fc4000fffe1ff */
[----:B------:R-:W-:Y:S02]  /*05f0*/  UIADD3.X UR20, UPT, UPT, UR14, UR20, URZ, UP3, !UPT ;  /* 0x000000140e147290 */ /* 0x000fe40009ffe4ff */
[----:B--2---:R-:W-:Y:S02]  /*0600*/  ULEA UR17, UP2, UR4, UR32, 0x1 ;  /* 0x0000002004117291 */ /* 0x004fe4000f8408ff */
[----:B------:R-:W-:Y:S02]  /*0610*/  UISETP.NE.AND.EX UP0, UPT, UR35, URZ, UPT, UP0 ;  /* 0x000000ff2300728c */ /* 0x000fe4000bf05300 */
[----:B------:R-:W-:Y:S02]  /*0620*/  @!UP1 ULOP3.LUT UR24, URZ, UR30, URZ, 0x33, !UPT ;  /* 0x0000001eff189292 */ /* 0x000fe4000f8e33ff */
[----:B------:R-:W-:Y:S02]  /*0630*/  ULEA.HI.X UR20, UR4, UR33, UR20, 0x1, UP2 ;  /* 0x0000002104147291 */ /* 0x000fe400090f0c14 */
[----:B------:R-:W-:Y:S01]  /*0640*/  USHF.R.S32.HI UR4, URZ, 0x1f, UR24 ;  /* 0x0000001fff047899 */ /* 0x000fe20008011418 */
[----:B------:R-:W1:Y:S03]  /*0650*/  LDCU.64 UR30, c[0x0][0x448] ;  /* 0x00008900ff1e77ac */ /* 0x000e660008000a00 */
[----:B0-----:R-:W-:-:S02]  /*0660*/  UIMAD UR5, UR4, UR18, URZ ;  /* 0x00000012040572a4 */ /* 0x001fc4000f8e02ff */
[----:B------:R-:W-:Y:S02]  /*0670*/  UIMAD UR7, UR8, UR27, UR7 ;  /* 0x0000001b080772a4 */ /* 0x000fe4000f8e0207 */
[----:B---3--:R-:W-:Y:S01]  /*0680*/  UIMAD UR12, UR4, UR28, URZ ;  /* 0x0000001c040c72a4 */ /* 0x008fe2000f8e02ff */
[----:B------:R-:W0:Y:S01]  /*0690*/  @UP0 LDCU UR14, c[0x0][0x384] ;  /* 0x00007080ff0e07ac */ /* 0x000e220008000800 */
[----:B------:R-:W-:Y:S02]  /*06a0*/  UIMAD UR13, UR24, UR19, UR5 ;  /* 0x00000013180d72a4 */ /* 0x000fe4000f8e0205 */
[----:B------:R-:W-:Y:S02]  /*06b0*/  UIMAD.WIDE.U32 UR6, UR24, UR18, UR6 ;  /* 0x00000012180672a5 */ /* 0x000fe4000f8e0006 */
[----:B------:R-:W-:Y:S02]  /*06c0*/  UIMAD.WIDE.U32 UR4, UR24, UR28, URZ ;  /* 0x0000001c180472a5 */ /* 0x000fe4000f8e00ff */
[----:B------:R-:W-:-:S02]  /*06d0*/  UIMAD UR24, UR24, UR29, UR12 ;  /* 0x0000001d181872a4 */ /* 0x000fc4000f8e020c */
[----:B------:R-:W-:Y:S01]  /*06e0*/  ULEA UR12, UR25, 0xfffffc00, 0xa ;  /* 0xfffffc00190c7891 */ /* 0x000fe2000f8e50ff */
[----:B------:R-:W2:Y:S01]  /*06f0*/  LDCU.64 UR28, c[0x0][0x538] ;  /* 0x0000a700ff1c77ac */ /* 0x000ea20008000a00 */
[----:B------:R-:W3:Y:S02]  /*0700*/  @UP0 LDCU UR27, c[0x0][0x38c] ;  /* 0x00007180ff1b07ac */ /* 0x000ee40008000800 */
[----:B------:R-:W-:Y:S02]  /*0710*/  UIADD3 UR18, UP1, UPT, UR12, UR6, URZ ;  /* 0x000000060c127290 */ /* 0x000fe4000ff3e0ff */
[----:B------:R-:W-:Y:S01]  /*0720*/  UIADD3 UR13, UPT, UPT, UR7, UR13, URZ ;  /* 0x0000000d070d7290 */ /* 0x000fe2000fffe0ff */
[----:B------:R-:W4:Y:S01]  /*0730*/  @UP0 LDCU.64 UR32, c[0x0][0x480] ;  /* 0x00009000ff2007ac */ /* 0x000f220008000a00 */
[----:B-1----:R-:W-:Y:S02]  /*0740*/  ULEA UR19, UP2, UR18, UR30, 0x1 ;  /* 0x0000001e12137291 */ /* 0x002fe4000f8408ff */
[----:B------:R-:W-:-:S02]  /*0750*/  ULEA.HI.X.SX32 UR12, UR12, UR13, 0x1, UP1 ;  /* 0x0000000d0c0c7291 */ /* 0x000fc400088f0eff */
[----:B------:R-:W-:Y:S02]  /*0760*/  UIADD3 UR5, UPT, UPT, UR5, UR24, URZ ;  /* 0x0000001805057290 */ /* 0x000fe4000fffe0ff */
[----:B------:R-:W-:Y:S02]  /*0770*/  ULEA.HI.X UR18, UR18, UR31, UR12, 0x1, UP2 ;  /* 0x0000001f12127291 */ /* 0x000fe400090f0c0c */
[----:B0-----:R-:W-:Y:S02]  /*0780*/  @UP0 UIMAD UR12, UR8, UR14, UR9 ;  /* 0x0000000e080c02a4 */ /* 0x001fe4000f8e0209 */
        /* <DEDUP_REMOVED lines=26> */
.L_x_14797:
        /* <DEDUP_REMOVED lines=9> */
[----:B0-----:R-:W-:-:S04]  /*09c0*/  LEA R102, R103, UR21, 0x4 ;  /* 0x0000001567667c11 */ /* 0x001fc8000f8e20ff */
        /* <DEDUP_REMOVED lines=41> */
[----:B------:R-:W-:Y:S02]  /*0c60*/  PRMT R23, R16, 0x7632, R23 ;  /* 0x0000763210177816 */ /* 0x000fe40000000017 */
        /* <DEDUP_REMOVED lines=8> */
[----:B------:R-:W-:Y:S02]  /*0cf0*/  PRMT R16, R18, 0x7632, R16 ;  /* 0x0000763212107816 */ /* 0x000fe40000000010 */
[C---:B------:R-:W-:Y:S02]  /*0d00*/  PRMT R59, R24.reuse, 0x7632, R59 ;  /* 0x00007632183b7816 */ /* 0x040fe4000000003b */
[----:B------:R-:W-:Y:S02]  /*0d10*/  SHF.L.U32 R95, R24, 0x10, RZ ;  /* 0x00000010185f7819 */ /* 0x000fe400000006ff */
[----:B------:R-:W-:Y:S02]  /*0d20*/  PRMT R21, R10, 0x7632, R21 ;  /* 0x000076320a157816 */ /* 0x000fe40000000015 */
[----:B------:R-:W-:Y:S02]  /*0d30*/  PRMT R22, R11, 0x7632, R22 ;  /* 0x000076320b167816 */ /* 0x000fe40000000016 */
[----:B------:R-:W-:-:S02]  /*0d40*/  PRMT R25, R17, 0x7632, R25 ;  /* 0x0000763211197816 */ /* 0x000fc40000000019 */
[C---:B------:R-:W-:Y:S02]  /*0d50*/  PRMT R55, R26.reuse, 0x7632, R55 ;  /* 0x000076321a377816 */ /* 0x040fe40000000037 */
[----:B------:R-:W-:Y:S02]  /*0d60*/  SHF.L.U32 R93, R26, 0x10, RZ ;  /* 0x000000101a5d7819 */ /* 0x000fe400000006ff */
[C---:B------:R-:W-:Y:S02]  /*0d70*/  PRMT R53, R27.reuse, 0x7632, R53 ;  /* 0x000076321b357816 */ /* 0x040fe40000000035 */
[----:B------:R-:W-:Y:S02]  /*0d80*/  SHF.L.U32 R94, R27, 0x10, RZ ;  /* 0x000000101b5e7819 */ /* 0x000fe400000006ff */
        /* <DEDUP_REMOVED lines=10> */
[----:B------:R-:W0:Y:S04]  /*0e30*/  LDS.128 R28, [R101] ;  /* 0x00000000651c7984 */ /* 0x000e280000000c00 */
[----:B------:R-:W1:Y:S01]  /*0e40*/  LDS.128 R12, [R101+0x10] ;  /* 0x00001000650c7984 */ /* 0x000e620000000c00 */
[C---:B0-----:R-:W-:Y:S02]  /*0e50*/  SHF.L.U32 R9, R28.reuse, 0x10, RZ ;  /* 0x000000101c097819 */ /* 0x041fe400000006ff */
[----:B------:R-:W-:Y:S02]  /*0e60*/  PRMT R18, R28, 0x7632, R18 ;  /* 0x000076321c127816 */ /* 0x000fe40000000012 */
[C---:B------:R-:W-:Y:S02]  /*0e70*/  SHF.L.U32 R5, R29.reuse, 0x10, RZ ;  /* 0x000000101d057819 */ /* 0x040fe400000006ff */
        /* <DEDUP_REMOVED lines=44> */
.L_x_14683:
[----:B------:R-:W-:Y:S05]  /*1140*/  BSYNC.RECONVERGENT B0 ;  /* 0x0000000000007941 */ /* 0x000fea0003800200 */
.L_x_14682:
        /* <DEDUP_REMOVED lines=39> */
.L_x_14685:
[----:B------:R-:W-:Y:S05]  /*13c0*/  BSYNC.RECONVERGENT B0 ;  /* 0x0000000000007941 */ /* 0x000fea0003800200 */
.L_x_14684:
        /* <DEDUP_REMOVED lines=39> */
.L_x_14687:
[----:B------:R-:W-:Y:S05]  /*1640*/  BSYNC.RECONVERGENT B0 ;  /* 0x0000000000007941 */ /* 0x000fea0003800200 */
.L_x_14686:
        /* <DEDUP_REMOVED lines=38> */
.L_x_14689:
[----:B------:R-:W-:Y:S05]  /*18b0*/  BSYNC.RECONVERGENT B0 ;  /* 0x0000000000007941 */ /* 0x000fea0003800200 */
.L_x_14688:
        /* <DEDUP_REMOVED lines=38> */
.L_x_14691:
[----:B------:R-:W-:Y:S05]  /*1b20*/  BSYNC.RECONVERGENT B0 ;  /* 0x0000000000007941 */ /* 0x000fea0003800200 */
.L_x_14690:
        /* <DEDUP_REMOVED lines=39> */
.L_x_14693:
[----:B------:R-:W-:Y:S05]  /*1da0*/  BSYNC.RECONVERGENT B0 ;  /* 0x0000000000007941 */ /* 0x000fea0003800200 */
.L_x_14692:
        /* <DEDUP_REMOVED lines=39> */
.L_x_14695:
[----:B------:R-:W-:Y:S05]  /*2020*/  BSYNC.RECONVERGENT B0 ;  /* 0x0000000000007941 */ /* 0x000fea0003800200 */
.L_x_14694:
        /* <DEDUP_REMOVED lines=39> */
.L_x_14697:
[----:B------:R-:W-:Y:S05]  /*22a0*/  BSYNC.RECONVERGENT B0 ;  /* 0x0000000000007941 */ /* 0x000fea0003800200 */
.L_x_14696:
        /* <DEDUP_REMOVED lines=39> */
.L_x_14699:
[----:B------:R-:W-:Y:S05]  /*2520*/  BSYNC.RECONVERGENT B0 ;  /* 0x0000000000007941 */ /* 0x000fea0003800200 */
.L_x_14698:
        /* <DEDUP_REMOVED lines=39> */
.L_x_14701:
[----:B------:R-:W-:Y:S05]  /*27a0*/  BSYNC.RECONVERGENT B0 ;  /* 0x0000000000007941 */ /* 0x000fea0003800200 */
.L_x_14700:
        /* <DEDUP_REMOVED lines=39> */
.L_x_14703:
[----:B------:R-:W-:Y:S05]  /*2a20*/  BSYNC.RECONVERGENT B0 ;  /* 0x0000000000007941 */ /* 0x000fea0003800200 */
.L_x_14702:
        /* <DEDUP_REMOVED lines=32> */
.L_x_14705:
[----:B------:R-:W-:Y:S05]  /*2c30*/  BSYNC.RECONVERGENT B0 ;  /* 0x0000000000007941 */ /* 0x000fea0003800200 */
.L_x_14704:
        /* <DEDUP_REMOVED lines=32> */
.L_x_14707:
[----:B------:R-:W-:Y:S05]  /*2e40*/  BSYNC.RECONVERGENT B0 ;  /* 0x0000000000007941 */ /* 0x000fea0003800200 */
.L_x_14706:
        /* <DEDUP_REMOVED lines=32> */
.L_x_14709:
[----:B------:R-:W-:Y:S05]  /*3050*/  BSYNC.RECONVERGENT B0 ;  /* 0x0000000000007941 */ /* 0x000fea0003800200 */
.L_x_14708:
        /* <DEDUP_REMOVED lines=32> */
.L_x_14711:
[----:B------:R-:W-:Y:S05]  /*3260*/  BSYNC.RECONVERGENT B0 ;  /* 0x0000000000007941 */ /* 0x000fea0003800200 */
.L_x_14710:
        /* <DEDUP_REMOVED lines=32> */
.L_x_14713:
[----:B------:R-:W-:Y:S05]  /*3470*/  BSYNC.RECONVERGENT B0 ;  /* 0x0000000000007941 */ /* 0x000fea0003800200 */
.L_x_14712:
        /* <DEDUP_REMOVED lines=55> */
.L_x_14796:
        /* <DEDUP_REMOVED lines=101> */
[----:B------:R0:W-:Y:S08]  /*3e40*/  MUFU.EX2 R140, R4 ;  /* 0x00000004008c7308 */ /* 0x0001f00000000800 */
[----:B------:R2:W3:Y:S01]  /*3e50*/  MUFU.EX2 R137, R5 ;  /* 0x0000000500897308 */ /* 0x0004e20000000800 */
[----:B0-----:R-:W-:-:S07]  /*3e60*/  FMUL.FTZ R4, R105, R62 ;  /* 0x0000003e69047220 */ /* 0x001fce0000410000 */
[----:B------:R-:W0:Y:S08]  /*3e70*/  MUFU.EX2 R135, R6 ;  /* 0x0000000600877308 */ /* 0x000e300000000800 */
[----:B------:R4:W5:Y:S01]  /*3e80*/  MUFU.EX2 R129, R10 ;  /* 0x0000000a00817308 */ /* 0x0009620000000800 */
[----:B--2---:R-:W-:Y:S01]  /*3e90*/  FMUL.FTZ R5, R105, R88 ;  /* 0x0000005869057220 */ /* 0x004fe20000410000 */
[----:B----4-:R-:W-:-:S06]  /*3ea0*/  MOV R10, UR31 ;  /* 0x0000001f000a7c02 */ /* 0x010fcc0008000f00 */
[----:B------:R2:W-:Y:S01]  /*3eb0*/  MUFU.EX2 R127, R4 ;  /* 0x00000004007f7308 */ /* 0x0005e20000000800 */
[----:B------:R-:W-:Y:S01]  /*3ec0*/  FMUL.FTZ R13, R105, R76 ;  /* 0x0000004c690d7220 */ /* 0x000fe20000410000 */
[----:B--2---:R-:W-:-:S06]  /*3ed0*/  IADD3 R4, PT, PT, R10, -0x100, RZ ;  /* 0xffffff000a047810 */ /* 0x004fcc0007ffe0ff */
[----:B------:R-:W-:Y:S01]  /*3ee0*/  MUFU.SIN R148, R8 ;  /* 0x0000000800947308 */ /* 0x000fe20000000400 */
[----:B------:R-:W-:-:S07]  /*3ef0*/  LOP3.LUT R4, R4, 0x100, RZ, 0xc0, !PT ;  /* 0x0000010004047812 */ /* 0x000fce00078ec0ff */
[----:B------:R2:W-:Y:S01]  /*3f00*/  MUFU.COS R150, R8 ;  /* 0x0000000800967308 */ /* 0x0005e20000000000 */
[----:B------:R-:W-:-:S07]  /*3f10*/  FMUL.FTZ R15, R105, R56 ;  /* 0x00000038690f7220 */ /* 0x000fce0000410000 */
[----:B------:R-:W-:Y:S01]  /*3f20*/  MUFU.SIN R152, R9 ;  /* 0x0000000900987308 */ /* 0x000fe20000000400 */
[----:B--2---:R-:W-:-:S07]  /*3f30*/  FMUL.FTZ R8, R105, R90 ;  /* 0x0000005a69087220 */ /* 0x004fce0000410000 */
[----:B------:R2:W-:Y:S02]  /*3f40*/  MUFU.COS R110, R9 ;  /* 0x00000009006e7308 */ /* 0x0005e40000000000 */
[----:B--2---:R-:W-:-:S06]  /*3f50*/  FMUL.FTZ R9, R105, R70 ;  /* 0x0000004669097220 */ /* 0x004fcc0000410000 */
[----:B------:R2:W4:Y:S01]  /*3f60*/  MUFU.EX2 R133, R8 ;  /* 0x0000000800857308 */ /* 0x0005220000000800 */
[----:B---3--:R-:W-:Y:S01]  /*3f70*/  FMUL.FTZ R138, R137, R138 ;  /* 0x0000008a898a7220 */ /* 0x008fe20000410000 */
[----:B0-----:R-:W-:-:S06]  /*3f80*/  FMUL.FTZ R136, R135, R136 ;  /* 0x0000008887887220 */ /* 0x001fcc0000410000 */
[----:B------:R0:W3:Y:S01]  /*3f90*/  MUFU.EX2 R131, R9 ;  /* 0x0000000900837308 */ /* 0x0000e20000000800 */
[----:B--2---:R-:W-:Y:S01]  /*3fa0*/  FMUL.FTZ R8, R105, R85 ;  /* 0x0000005569087220 */ /* 0x004fe20000410000 */
[----:B------:R-:W-:-:S06]  /*3fb0*/  FMUL.FTZ R137, R137, R12 ;  /* 0x0000000c89897220 */ /* 0x000fcc0000410000 */
[----:B------:R2:W-:Y:S01]  /*3fc0*/  MUFU.EX2 R125, R5 ;  /* 0x00000005007d7308 */ /* 0x0005e20000000800 */
[----:B0-----:R-:W-:Y:S01]  /*3fd0*/  FMUL.FTZ R9, R105, R58 ;  /* 0x0000003a69097220 */ /* 0x001fe20000410000 */
[----:B------:R-:W-:Y:S01]  /*3fe0*/  FMUL.FTZ R135, R135, R14 ;  /* 0x0000000e87877220 */ /* 0x000fe20000410000 */
[----:B--2---:R-:W-:Y:S02]  /*3ff0*/  IADD3 R5, PT, PT, R4, UR8, RZ ;  /* 0x0000000804057c10 */ /* 0x004fe4000fffe0ff */
[----:B------:R-:W-:-:S03]  /*4000*/  LEA R4, R103, R101, 0x5 ;  /* 0x0000006567047211 */ /* 0x000fc600078e28ff */
[----:B------:R-:W-:Y:S08]  /*4010*/  MUFU.EX2 R121, R8 ;  /* 0x0000000800797308 */ /* 0x000ff00000000800 */
[----:B------:R0:W-:Y:S08]  /*4020*/  MUFU.EX2 R119, R9 ;  /* 0x0000000900777308 */ /* 0x0001f00000000800 */
[----:B------:R-:W-:Y:S01]  /*4030*/  MUFU.EX2 R117, R13 ;  /* 0x0000000d00757308 */ /* 0x000fe20000000800 */
[----:B0-----:R-:W0:Y:S07]  /*4040*/  LDS.128 R8, [R4] ;  /* 0x0000000004087984 */ /* 0x001e2e0000000c00 */
[----:B------:R2:W-:Y:S01]  /*4050*/  MUFU.EX2 R115, R15 ;  /* 0x0000000f00737308 */ /* 0x0005e20000000800 */
[----:B------:R-:W-:Y:S01]  /*4060*/  FMUL.FTZ R6, R105, R60 ;  /* 0x0000003c69067220 */ /* 0x000fe20000410000 */
[----:B--2---:R-:W2:Y:S06]  /*4070*/  LDS.128 R12, [R4+0x10] ;  /* 0x00001000040c7984 */ /* 0x004eac0000000c00 */
[----:B------:R1:W0:Y:S01]  /*4080*/  MUFU.EX2 R123, R6 ;  /* 0x00000006007b7308 */ /* 0x0002220000000800 */
[----:B-----5:R-:W-:Y:S01]  /*4090*/  FMUL.FTZ R130, R129, R130 ;  /* 0x0000008281827220 */ /* 0x020fe20000410000 */
[----:B-1----:R-:W-:-:S04]  /*40a0*/  IADD3 R6, PT, PT, R20, 0x200, RZ ;  /* 0x0000020014067810 */ /* 0x002fc80007ffe0ff */
[----:B------:R-:W-:Y:S01]  /*40b0*/  SEL R145, R5, R6, !P1 ;  /* 0x0000000605917207 */ /* 0x000fe20004800000 */
[C---:B------:R-:W-:Y:S01]  /*40c0*/  FMUL.FTZ R5, R105.reuse, R65 ;  /* 0x0000004169057220 */ /* 0x040fe20000410000 */
[----:B------:R-:W-:Y:S01]  /*40d0*/  FMUL.FTZ R6, R105, R54 ;  /* 0x0000003669067220 */ /* 0x000fe20000410000 */
[----:B------:R-:W-:Y:S01]  /*40e0*/  MUFU.COS R109, R139 ;  /* 0x0000008b006d7308 */ /* 0x000fe20000000000 */
[----:B----4-:R-:W-:Y:S01]  /*40f0*/  FMUL.FTZ R134, R133, R134 ;  /* 0x0000008685867220 */ /* 0x010fe20000410000 */
[----:B---3--:R-:W-:Y:S01]  /*4100*/  FMUL.FTZ R132, R131, R132 ;  /* 0x0000008483847220 */ /* 0x008fe20000410000 */
[----:B------:R-:W-:Y:S01]  /*4110*/  FMUL.FTZ R129, R129, R112 ;  /* 0x0000007081817220 */ /* 0x000fe20000410000 */
[C---:B------:R-:W-:Y:S01]  /*4120*/  FMUL.FTZ R142, R140.reuse, R107 ;  /* 0x0000006b8c8e7220 */ /* 0x040fe20000410000 */
[----:B------:R-:W-:Y:S01]  /*4130*/  FMUL.FTZ R133, R133, R16 ;  /* 0x0000001085857220 */ /* 0x000fe20000410000 */
[----:B------:R-:W-:Y:S01]  /*4140*/  FMUL.FTZ R131, R131, R18 ;  /* 0x0000001283837220 */ /* 0x000fe20000410000 */
[----:B------:R-:W-:Y:S01]  /*4150*/  FMUL.FTZ R140, R140, R7 ;  /* 0x000000078c8c7220 */ /* 0x000fe20000410000 */
[----:B------:R-:W-:Y:S01]  /*4160*/  MUFU.EX2 R112, R6 ;  /* 0x0000000600707308 */ /* 0x000fe20000000800 */
[----:B------:R-:W1:Y:S07]  /*4170*/  LDS.128 R16, [R4+0x20] ;  /* 0x0000200004107984 */ /* 0x000e6e0000000c00 */
[----:B------:R-:W3:Y:S01]  /*4180*/  MUFU.SIN R139, R139 ;  /* 0x0000008b008b7308 */ /* 0x000ee20000000400 */
[----:B------:R-:W4:Y:S07]  /*4190*/  S2UR UR28, SR_CgaCtaId ;  /* 0x00000000001c79c3 */ /* 0x000f2e0000008800 */
[----:B------:R5:W-:Y:S02]  /*41a0*/  MUFU.EX2 R111, R5 ;  /* 0x00000005006f7308 */ /* 0x000be40000000800 */
[----:B-----5:R-:W5:Y:S01]  /*41b0*/  LDS.128 R4, [R4+0x30] ;  /* 0x0000300004047984 */ /* 0x020f620000000c00 */
[----:B------:R-:W-:Y:S01]  /*41c0*/  FMUL.FTZ R107, R92, UR30 ;  /* 0x0000001e5c6b7c20 */ /* 0x000fe20008410000 */
[----:B0-----:R-:W-:Y:S01]  /*41d0*/  FMUL.FTZ R124, R123, R124 ;  /* 0x0000007c7b7c7220 */ /* 0x001fe20000410000 */
[----:B------:R-:W-:Y:S01]  /*41e0*/  FMUL.FTZ R126, R125, R126 ;  /* 0x0000007e7d7e7220 */ /* 0x000fe20000410000 */
[----:B------:R-:W-:Y:S01]  /*41f0*/  FMUL.FTZ R123, R123, R118 ;  /* 0x000000767b7b7220 */ /* 0x000fe20000410000 */
[----:B------:R-:W-:Y:S01]  /*4200*/  FMUL.RZ R157, R107, 0.15915493667125701904 ;  /* 0x3e22f9836b9d7820 */ /* 0x000fe2000040c000 */
[----:B------:R-:W-:Y:S01]  /*4210*/  FMUL.FTZ R143, R105, R92 ;  /* 0x0000005c698f7220 */ /* 0x000fe20000410000 */
[----:B------:R-:W-:Y:S01]  /*4220*/  FMUL.FTZ R125, R125, R116 ;  /* 0x000000747d7d7220 */ /* 0x000fe20000410000 */
[C---:B------:R-:W-:Y:S01]  /*4230*/  FMUL.FTZ R118, R117.reuse, R150 ;  /* 0x0000009675767220 */ /* 0x040fe20000410000 */
[----:B------:R-:W-:Y:S01]  /*4240*/  FMUL.FTZ R117, R117, R148 ;  /* 0x0000009475757220 */ /* 0x000fe20000410000 */
[C---:B------:R-:W-:Y:S01]  /*4250*/  FMUL.FTZ R116, R115.reuse, R110 ;  /* 0x0000006e73747220 */ /* 0x040fe20000410000 */
[----:B---3--:R-:W-:Y:S01]  /*4260*/  FMUL.FTZ R107, R112, R139 ;  /* 0x0000008b706b7220 */ /* 0x008fe20000410000 */
[----:B------:R-:W-:Y:S01]  /*4270*/  FMUL.FTZ R115, R115, R152 ;  /* 0x0000009873737220 */ /* 0x000fe20000410000 */
[C---:B------:R-:W-:Y:S01]  /*4280*/  PRMT R148, R9.reuse, 0x7632, R148 ;  /* 0x0000763209947816 */ /* 0x040fe20000000094 */
[----:B------:R-:W-:Y:S01]  /*4290*/  MUFU.COS R152, R157 ;  /* 0x0000009d00987308 */ /* 0x000fe20000000000 */
[----:B------:R-:W-:-:S02]  /*42a0*/  SHF.L.U32 R110, R9, 0x10, RZ ;  /* 0x00000010096e7819 */ /* 0x000fc400000006ff */
[C---:B--2---:R-:W-:Y:S02]  /*42b0*/  PRMT R155, R12.reuse, 0x7632, R155 ;  /* 0x000076320c9b7816 */ /* 0x044fe4000000009b */
[----:B------:R-:W-:-:S03]  /*42c0*/  SHF.L.U32 R139, R12, 0x10, RZ ;  /* 0x000000100c8b7819 */ /* 0x000fc600000006ff */
[----:B------:R-:W0:Y:S08]  /*42d0*/  MUFU.EX2 R9, R143 ;  /* 0x0000008f00097308 */ /* 0x000e300000000800 */
[----:B------:R-:W2:Y:S01]  /*42e0*/  MUFU.SIN R12, R157 ;  /* 0x0000009d000c7308 */ /* 0x000ea20000000400 */
[----:B------:R-:W-:Y:S01]  /*42f0*/  UMOV UR21, 0x400 ;  /* 0x0000040000157882 */ /* 0x000fe20000000000 */
[C---:B------:R-:W-:Y:S01]  /*4300*/  FMUL.FTZ R122, R121.reuse, R122 ;  /* 0x0000007a797a7220 */ /* 0x040fe20000410000 */
[----:B----4-:R-:W-:Y:S01]  /*4310*/  ULEA UR21, UR28, UR21, 0x18 ;  /* 0x000000151c157291 */ /* 0x010fe2000f8ec0ff */
[----:B------:R-:W-:Y:S01]  /*4320*/  ISETP.NE.AND P2, PT, R20, 0x1f, PT ;  /* 0x0000001f1400780c */ /* 0x000fe20003f45270 */
[----:B------:R-:W-:Y:S01]  /*4330*/  FMUL.FTZ R121, R121, R120 ;  /* 0x0000007879797220 */ /* 0x000fe20000410000 */
[----:B------:R-:W-:Y:S01]  /*4340*/  FMUL.FTZ R128, R127, R128 ;  /* 0x000000807f807220 */ /* 0x000fe20000410000 */
[----:B------:R-:W-:Y:S01]  /*4350*/  FMUL.FTZ R120, R119, R146 ;  /* 0x0000009277787220 */ /* 0x000fe20000410000 */
[----:B------:R-:W-:Y:S01]  /*4360*/  FMUL.FTZ R127, R127, R114 ;  /* 0x000000727f7f7220 */ /* 0x000fe20000410000 */
[----:B------:R-:W-:Y:S01]  /*4370*/  FMUL.FTZ R119, R119, R144 ;  /* 0x0000009077777220 */ /* 0x000fe20000410000 */
[----:B------:R-:W-:Y:S01]  /*4380*/  FMUL.FTZ R109, R112, R109 ;  /* 0x0000006d706d7220 */ /* 0x000fe20000410000 */
[----:B------:R-:W-:-:S02]  /*4390*/  PRMT R146, R10, 0x7632, R146 ;  /* 0x000076320a927816 */ /* 0x000fc40000000092 */
[----:B------:R-:W-:Y:S01]  /*43a0*/  SHF.L.U32 R112, R10, 0x10, RZ ;  /* 0x000000100a707819 */ /* 0x000fe200000006ff */
[----:B0-----:R-:W-:Y:S01]  /*43b0*/  FMUL.FTZ R10, R9, R152 ;  /* 0x00000098090a7220 */ /* 0x001fe20000410000 */
[C---:B------:R-:W-:Y:S02]  /*43c0*/  PRMT R144, R11.reuse, 0x7632, R144 ;  /* 0x000076320b907816 */ /* 0x040fe40000000090 */
[----:B------:R-:W-:Y:S01]  /*43d0*/  SHF.L.U32 R114, R11, 0x10, RZ ;  /* 0x000000100b727819 */ /* 0x000fe200000006ff */
[----:B--2---:R-:W-:Y:S01]  /*43e0*/  FMUL.FTZ R11, R9, R12 ;  /* 0x0000000c090b7220 */ /* 0x004fe20000410000 */
[----:B------:R-:W-:Y:S02]  /*43f0*/  LEA R9, R145, UR21, 0x3 ;  /* 0x0000001591097c11 */ /* 0x000fe4000f8e18ff */
[C---:B------:R-:W-:Y:S02]  /*4400*/  PRMT R150, R8.reuse, 0x7632, R150 ;  /* 0x0000763208967816 */ /* 0x040fe40000000096 */
[----:B------:R-:W-:Y:S01]  /*4410*/  SHF.L.U32 R105, R8, 0x10, RZ ;  /* 0x0000001008697819 */ /* 0x000fe200000006ff */
[----:B------:R0:W-:Y:S01]  /*4420*/  STS.64 [R9+0x1d10], R10 ;  /* 0x001d100a09007388 */ /* 0x0001e20000000a00 */
[----:B------:R-:W-:Y:S01]  /*4430*/  PRMT R153, R13, 0x7632, R153 ;  /* 0x000076320d997816 */ /* 0x000fe20000000099 */
[----:B------:R-:W-:Y:S01]  /*4440*/  BSSY.RECONVERGENT B0, `(.L_x_14715) ;  /* 0x0000056000007945 */ /* 0x000fe20003800200 */
[----:B------:R-:W-:-:S02]  /*4450*/  PRMT R8, R14, 0x7632, R8 ;  /* 0x000076320e087816 */ /* 0x000fc40000000008 */
[----:B------:R-:W-:Y:S02]  /*4460*/  PRMT R151, R15, 0x7632, R151 ;  /* 0x000076320f977816 */ /* 0x000fe40000000097 */
[----:B-1----:R-:W-:Y:S02]  /*4470*/  PRMT R149, R16, 0x7632, R149 ;  /* 0x0000763210957816 */ /* 0x002fe40000000095 */
[----:B------:R-:W-:Y:S02]  /*4480*/  PRMT R147, R17, 0x7632, R147 ;  /* 0x0000763211937816 */ /* 0x000fe40000000093 */
[----:B------:R-:W-:Y:S02]  /*4490*/  PRMT R182, R18, 0x7632, R182 ;  /* 0x0000763212b67816 */ /* 0x000fe400000000b6 */
[----:B------:R-:W-:Y:S02]  /*44a0*/  PRMT R187, R19, 0x7632, R187 ;  /* 0x0000763213bb7816 */ /* 0x000fe400000000bb */
[----:B-----5:R-:W-:-:S02]  /*44b0*/  PRMT R185, R4, 0x7632, R185 ;  /* 0x0000763204b97816 */ /* 0x020fc400000000b9 */
[----:B------:R-:W-:Y:S02]  /*44c0*/  PRMT R183, R5, 0x7632, R183 ;  /* 0x0000763205b77816 */ /* 0x000fe400000000b7 */
[----:B------:R-:W-:Y:S02]  /*44d0*/  PRMT R214, R6, 0x7632, R214 ;  /* 0x0000763206d67816 */ /* 0x000fe400000000d6 */
[----:B------:R-:W-:Y:S01]  /*44e0*/  PRMT R219, R7, 0x7632, R219 ;  /* 0x0000763207db7816 */ /* 0x000fe200000000db */
[C---:B------:R-:W-:Y:S01]  /*44f0*/  FMUL.FTZ R113, R111.reuse, R156 ;  /* 0x0000009c6f717220 */ /* 0x040fe20000410000 */
        /* <DEDUP_REMOVED lines=72> */
.L_x_14716:
[----:B------:R-:W-:-:S06]  /*4980*/  LEA R8, R20, UR21, 0x3 ;  /* 0x0000001514087c11 */ /* 0x000fcc000f8e18ff */
[----:B------:R-:W0:Y:S02]  /*4990*/  LDS.64 R8, [R8+0x2d18] ;  /* 0x002d180008087984 */ /* 0x000e240000000a00 */
.L_x_14717:
[----:B------:R-:W-:Y:S05]  /*49a0*/  BSYNC.RECONVERGENT B0 ;  /* 0x0000000000007941 */ /* 0x000fea0003800200 */
.L_x_14715:
[-C--:B------:R-:W-:Y:S01]  /*49b0*/  FMUL.FTZ R4, R150, R92.reuse ;  /* 0x0000005c96047220 */ /* 0x080fe20000410000 */
[----:B-1----:R-:W-:Y:S01]  /*49c0*/  FMUL.FTZ R2, R105, R92 ;  /* 0x0000005c69027220 */ /* 0x002fe20000410000 */
[-C--:B------:R-:W-:Y:S01]  /*49d0*/  FMUL.FTZ R193, R110, R87.reuse ;  /* 0x000000576ec17220 */ /* 0x080fe20000410000 */
[----:B------:R-:W-:Y:S01]  /*49e0*/  FMUL.FTZ R195, R148, R87 ;  /* 0x0000005794c37220 */ /* 0x000fe20000410000 */
[C---:B------:R-:W-:Y:S01]  /*49f0*/  FMUL.FTZ R203, R99.reuse, R4 ;  /* 0x0000000463cb7220 */ /* 0x040fe20000410000 */
[----:B------:R-:W-:Y:S01]  /*4a00*/  FMUL.FTZ R201, R99, R2 ;  /* 0x0000000263c97220 */ /* 0x000fe20000410000 */
        /* <DEDUP_REMOVED lines=20> */
[----:B------:R-:W1:Y:S01]  /*4b50*/  @P0 LDC R13, c[0x0][0x38c] ;  /* 0x0000e300ff0d0b82 */ /* 0x000e620000000800 */
[-C--:B------:R-:W-:Y:S01]  /*4b60*/  FMUL.FTZ R204, R15, R62.reuse ;  /* 0x0000003e0fcc7220 */ /* 0x080fe20000410000 */
[C---:B------:R-:W-:Y:S01]  /*4b70*/  FFMA.FTZ R3, R100.reuse, R199, R3 ;  /* 0x000000c764037223 */ /* 0x040fe20000010003 */
[----:B------:R-:W-:Y:S01]  /*4b80*/  FFMA.FTZ R2, R100, R205, R2 ;  /* 0x000000cd64027223 */ /* 0x000fe20000010002 */
[----:B------:R-:W-:Y:S01]  /*4b90*/  FMUL.FTZ R206, R151, R62 ;  /* 0x0000003e97ce7220 */ /* 0x000fe20000410000 */
[----:B------:R-:W-:Y:S01]  /*4ba0*/  FMUL.FTZ R200, R149, R88 ;  /* 0x0000005895c87220 */ /* 0x000fe20000410000 */
[C---:B------:R-:W-:Y:S01]  /*4bb0*/  FMUL.FTZ R5, R135.reuse, R3 ;  /* 0x0000000387057220 */ /* 0x040fe20000410000 */
[----:B------:R-:W-:Y:S01]  /*4bc0*/  FMUL.FTZ R4, R135, R2 ;  /* 0x0000000287047220 */ /* 0x000fe20000410000 */
[----:B------:R-:W-:-:S02]  /*4bd0*/  FMUL.FTZ R202, R143, R88 ;  /* 0x000000588fca7220 */ /* 0x000fc40000410000 */
        /* <DEDUP_REMOVED lines=26> */
[----:B------:R-:W-:Y:S02]  /*4d80*/  MOV R2, UR14 ;  /* 0x0000000e00027c02 */ /* 0x000fe40008000f00 */
[C---:B------:R-:W-:Y:S01]  /*4d90*/  FFMA.FTZ R3, R61.reuse, R204, R3 ;  /* 0x000000cc3d037223 */ /* 0x040fe20000010003 */
[----:B------:R-:W-:Y:S01]  /*4da0*/  FFMA.FTZ R5, R61, R206, R4 ;  /* 0x000000ce3d057223 */ /* 0x000fe20000010004 */
[----:B------:R-:W-:Y:S02]  /*4db0*/  @P0 IADD3 R2, PT, PT, R2, -0x2, RZ ;  /* 0xfffffffe02020810 */ /* 0x000fe40007ffe0ff */
[C---:B------:R-:W-:Y:S01]  /*4dc0*/  FMUL.FTZ R6, R125.reuse, R3 ;  /* 0x000000037d067220 */ /* 0x040fe20000410000 */
[----:B------:R-:W-:Y:S02]  /*4dd0*/  FMUL.FTZ R7, R125, R5 ;  /* 0x000000057d077220 */ /* 0x000fe40000410000 */
[----:B-1----:R-:W-:-:S02]  /*4de0*/  @P0 IMAD R4, R2, R13, UR8 ;  /* 0x0000000802040e24 */ /* 0x002fc4000f8e020d */
[C---:B------:R-:W-:Y:S01]  /*4df0*/  FFMA.FTZ R6, R126.reuse, R5, R6 ;  /* 0x000000057e067223 */ /* 0x040fe20000010006 */
[----:B------:R-:W-:Y:S02]  /*4e00*/  HFMA2 R5, -RZ, RZ, 0, 9.5367431640625e-07 ;  /* 0x00000010ff057431 */ /* 0x000fe400000001ff */
[----:B------:R-:W-:Y:S01]  /*4e10*/  FFMA.FTZ R7, R126, R3, -R7 ;  /* 0x000000037e077223 */ /* 0x000fe20000010807 */
[----:B------:R-:W-:Y:S01]  /*4e20*/  CS2R R2, SRZ ;  /* 0x0000000000027805 */ /* 0x000fe2000001ff00 */
[C---:B------:R-:W-:Y:S02]  /*4e30*/  FFMA.FTZ R6, R95.reuse, R200, R6 ;  /* 0x000000c85f067223 */ /* 0x040fe40000010006 */
[----:B------:R-:W-:Y:S02]  /*4e40*/  FFMA.FTZ R7, R95, R202, R7 ;  /* 0x000000ca5f077223 */ /* 0x000fe40000010007 */
[C---:B------:R-:W-:Y:S02]  /*4e50*/  FMUL.FTZ R13, R123.reuse, R6 ;  /* 0x000000067b0d7220 */ /* 0x040fe40000410000 */
[----:B------:R-:W-:Y:S01]  /*4e60*/  FMUL.FTZ R209, R123, R7 ;  /* 0x000000077bd17220 */ /* 0x000fe20000410000 */
[----:B------:R-:W-:-:S04]  /*4e70*/  @P0 IMAD.WIDE R4, R4, R5, UR4 ;  /* 0x0000000404040e25 */ /* 0x000fc8000f8e0205 */
[C---:B------:R-:W-:Y:S01]  /*4e80*/  FFMA.FTZ R13, R124.reuse, R7, -R13 ;  /* 0x000000077c0d7223 */ /* 0x040fe2000001080d */
[----:B------:R1:W3:Y:S01]  /*4e90*/  @P0 LDG.E.64 R2, desc[UR22][R4.64+0x8] ;  /* 0x0000081604020981 */ /* 0x0002e2000c1e1b00 */
[----:B------:R-:W-:Y:S01]  /*4ea0*/  FMUL.FTZ R7, R11, R140 ;  /* 0x0000008c0b077220 */ /* 0x000fe20000410000 */
[----:B------:R-:W-:Y:S01]  /*4eb0*/  FFMA.FTZ R12, R124, R6, R209 ;  /* 0x000000067c0c7223 */ /* 0x000fe200000100d1 */
[----:B------:R-:W-:Y:S01]  /*4ec0*/  FMUL.FTZ R198, R147, R60 ;  /* 0x0000003c93c67220 */ /* 0x000fe20000410000 */
[C---:B------:R-:W-:Y:S01]  /*4ed0*/  FMUL.FTZ R6, R10.reuse, R140 ;  /* 0x0000008c0a067220 */ /* 0x040fe20000410000 */
[----:B------:R-:W-:Y:S01]  /*4ee0*/  FMUL.FTZ R196, R17, R60 ;  /* 0x0000003c11c47220 */ /* 0x000fe20000410000 */
[----:B------:R-:W-:Y:S01]  /*4ef0*/  FFMA.FTZ R7, R10, R142, -R7 ;  /* 0x0000008e0a077223 */ /* 0x000fe20000010807 */
[----:B------:R-:W-:Y:S01]  /*4f00*/  FFMA.FTZ R192, R59, R198, R12 ;  /* 0x000000c63bc07223 */ /* 0x000fe2000001000c */
[----:B------:R-:W-:Y:S01]  /*4f10*/  FFMA.FTZ R6, R11, R142, R6 ;  /* 0x0000008e0b067223 */ /* 0x000fe20000010006 */
[----:B------:R-:W-:Y:S01]  /*4f20*/  FFMA.FTZ R12, R59, R196, R13 ;  /* 0x000000c43b0c7223 */ /* 0x000fe2000001000d */
[-C--:B------:R-:W-:Y:S01]  /*4f30*/  FMUL.FTZ R13, R137, R7.reuse ;  /* 0x00000007890d7220 */ /* 0x080fe20000410000 */
[----:B------:R-:W-:Y:S01]  /*4f40*/  FMUL.FTZ R209, R121, R192 ;  /* 0x000000c079d17220 */ /* 0x000fe20000410000 */
[----:B-1----:R-:W-:Y:S01]  /*4f50*/  FMUL.FTZ R5, R137, R6 ;  /* 0x0000000689057220 */ /* 0x002fe20000410000 */
[----:B------:R-:W-:Y:S01]  /*4f60*/  FMUL.FTZ R211, R121, R12 ;  /* 0x0000000c79d37220 */ /* 0x000fe20000410000 */
[----:B------:R-:W-:Y:S01]  /*4f70*/  FFMA.FTZ R13, R138, R6, R13 ;  /* 0x000000068a0d7223 */ /* 0x000fe2000001000d */
[----:B------:R-:W-:Y:S01]  /*4f80*/  FFMA.FTZ R12, R122, R12, -R209 ;  /* 0x0000000c7a0c7223 */ /* 0x000fe200000108d1 */
[----:B------:R-:W-:Y:S01]  /*4f90*/  FFMA.FTZ R4, R138, R7, -R5 ;  /* 0x000000078a047223 */ /* 0x000fe20000010805 */
[----:B------:R-:W-:Y:S01]  /*4fa0*/  FFMA.FTZ R215, R122, R192, R211 ;  /* 0x000000c07ad77223 */ /* 0x000fe200000100d3 */
[C---:B------:R-:W-:Y:S01]  /*4fb0*/  FMUL.FTZ R209, R135.reuse, R13 ;  /* 0x0000000d87d17220 */ /* 0x040fe20000410000 */
[-C--:B------:R-:W-:Y:S01]  /*4fc0*/  FMUL.FTZ R5, R182, R85.reuse ;  /* 0x00000055b6057220 */ /* 0x080fe20000410000 */
[-C--:B------:R-:W-:Y:S01]  /*4fd0*/  FMUL.FTZ R211, R135, R4.reuse ;  /* 0x0000000487d37220 */ /* 0x080fe20000410000 */
[----:B------:R-:W-:Y:S01]  /*4fe0*/  FMUL.FTZ R7, R18, R85 ;  /* 0x0000005512077220 */ /* 0x000fe20000410000 */
[----:B------:R-:W-:Y:S01]  /*4ff0*/  FFMA.FTZ R209, R136, R4, -R209 ;  /* 0x0000000488d17223 */ /* 0x000fe200000108d1 */
[----:B------:R-:W-:Y:S01]  /*5000*/  FFMA.FTZ R215, R96, R5, R215 ;  /* 0x0000000560d77223 */ /* 0x000fe200000100d7 */
[----:B------:R-:W-:Y:S01]  /*5010*/  FFMA.FTZ R211, R136, R13, R211 ;  /* 0x0000000d88d37223 */ /* 0x000fe200000100d3 */
[----:B------:R-:W-:Y:S01]  /*5020*/  FFMA.FTZ R12, R96, R7, R12 ;  /* 0x00000007600c7223 */ /* 0x000fe2000001000c */
        /* <DEDUP_REMOVED lines=8> */
[----:B------:R-:W-:Y:S01]  /*50b0*/  FMUL.FTZ R6, R131, R4 ;  /* 0x0000000483067220 */ /* 0x000fe20000410000 */
[-C--:B------:R-:W-:Y:S01]  /*50c0*/  FMUL.FTZ R216, R19, R58.reuse ;  /* 0x0000003a13d87220 */ /* 0x080fe20000410000 */
        /* <DEDUP_REMOVED lines=13> */
[----:B------:R-:W-:Y:S01]  /*51a0*/  FMUL.FTZ R12, R185, R76 ;  /* 0x0000004cb90c7220 */ /* 0x000fe20000410000 */
[C---:B------:R-:W-:Y:S01]  /*51b0*/  FMUL.FTZ R6, R127.reuse, R4 ;  /* 0x000000047f067220 */ /* 0x040fe20000410000 */
        /* <DEDUP_REMOVED lines=28> */
[C---:B------:R-:W-:Y:S01]  /*5380*/  FFMA.FTZ R228, R113.reuse, R224, -R228 ;  /* 0x000000e071e47223 */ /* 0x040fe200000108e4 */
[----:B------:R-:W-:Y:S01]  /*5390*/  FMUL.FTZ R13, R186, R65 ;  /* 0x00000041ba0d7220 */ /* 0x000fe20000410000 */
[----:B------:R-:W-:Y:S01]  /*53a0*/  FFMA.FTZ R209, R122, R211, -R209 ;  /* 0x000000d37ad17223 */ /* 0x000fe200000108d1 */
[----:B------:R-:W-:Y:S01]  /*53b0*/  FFMA.FTZ R221, R113, R226, R221 ;  /* 0x000000e271dd7223 */ /* 0x000fe200000100dd */
[----:B------:R-:W-:Y:S01]  /*53c0*/  FMUL.FTZ R223, R214, R65 ;  /* 0x00000041d6df7220 */ /* 0x000fe20000410000 */
[C---:B------:R-:W-:Y:S01]  /*53d0*/  FMUL.FTZ R211, R119.reuse, R215 ;  /* 0x000000d777d37220 */ /* 0x040fe20000410000 */
[C---:B------:R-:W-:Y:S01]  /*53e0*/  FFMA.FTZ R228, R94.reuse, R13, R228 ;  /* 0x0000000d5ee47223 */ /* 0x040fe200000100e4 */
[----:B------:R-:W-:Y:S01]  /*53f0*/  FMUL.FTZ R222, R119, R209 ;  /* 0x000000d177de7220 */ /* 0x000fe20000410000 */
[----:B------:R-:W-:Y:S01]  /*5400*/  FFMA.FTZ R224, R94, R223, R221 ;  /* 0x000000df5ee07223 */ /* 0x000fe200000100dd */
[C---:B------:R-:W-:Y:S01]  /*5410*/  FFMA.FTZ R211, R120.reuse, R209, -R211 ;  /* 0x000000d178d37223 */ /* 0x040fe200000108d3 */
[C---:B------:R-:W-:Y:S01]  /*5420*/  FMUL.FTZ R221, R107.reuse, R228 ;  /* 0x000000e46bdd7220 */ /* 0x040fe20000410000 */
[----:B------:R-:W-:Y:S01]  /*5430*/  FFMA.FTZ R222, R120, R215, R222 ;  /* 0x000000d778de7223 */ /* 0x000fe200000100de */
[-C--:B------:R-:W-:Y:S01]  /*5440*/  FMUL.FTZ R226, R107, R224.reuse ;  /* 0x000000e06be27220 */ /* 0x080fe20000410000 */
[-C--:B------:R-:W-:Y:S01]  /*5450*/  FMUL.FTZ R209, R117, R211.reuse ;  /* 0x000000d375d17220 */ /* 0x080fe20000410000 */
[----:B------:R-:W-:Y:S01]  /*5460*/  FFMA.FTZ R224, R109, R224, R221 ;  /* 0x000000e06de07223 */ /* 0x000fe200000100dd */
[----:B------:R-:W-:Y:S01]  /*5470*/  FMUL.FTZ R230, R219, R54 ;  /* 0x00000036dbe67220 */ /* 0x000fe20000410000 */
[-C--:B------:R-:W-:Y:S01]  /*5480*/  FMUL.FTZ R215, R117, R222.reuse ;  /* 0x000000de75d77220 */ /* 0x080fe20000410000 */
[C---:B------:R-:W-:Y:S01]  /*5490*/  FFMA.FTZ R221, R118.reuse, R222, R209 ;  /* 0x000000de76dd7223 */ /* 0x040fe200000100d1 */
[----:B------:R-:W-:Y:S01]  /*54a0*/  FFMA.FTZ R227, R109, R228, -R226 ;  /* 0x000000e46de37223 */ /* 0x000fe200000108e2 */
[----:B------:R-:W-:Y:S01]  /*54b0*/  FMUL.FTZ R232, R217, R54 ;  /* 0x00000036d9e87220 */ /* 0x000fe20000410000 */
[----:B------:R-:W-:Y:S01]  /*54c0*/  FFMA.FTZ R209, R53, R230, R224 ;  /* 0x000000e635d17223 */ /* 0x000fe200000100e0 */
[----:B------:R-:W-:Y:S01]  /*54d0*/  FFMA.FTZ R215, R118, R211, -R215 ;  /* 0x000000d376d77223 */ /* 0x000fe200000108d7 */
[----:B------:R-:W-:Y:S01]  /*54e0*/  FMUL.FTZ R225, R115, R221 ;  /* 0x000000dd73e17220 */ /* 0x000fe20000410000 */
[----:B------:R-:W-:Y:S01]  /*54f0*/  FFMA.FTZ R211, R53, R232, R227 ;  /* 0x000000e835d37223 */ /* 0x000fe200000100e3 */
[----:B------:R-:W-:Y:S01]  /*5500*/  ISETP.GE.AND P2, PT, R103, 0x1, PT ;  /* 0x000000016700780c */ /* 0x000fe20003f46270 */
[----:B------:R-:W1:Y:S01]  /*5510*/  SHFL.UP PT, R234, R209, 0x1, RZ ;  /* 0x04200000d1ea7989 */ /* 0x000e6200000e00ff */
[-C--:B------:R-:W-:Y:S01]  /*5520*/  FMUL.FTZ R224, R115, R215.reuse ;  /* 0x000000d773e07220 */ /* 0x080fe20000410000 */
[C---:B------:R-:W-:Y:S01]  /*5530*/  FFMA.FTZ R222, R116.reuse, R215, -R225 ;  /* 0x000000d774de7223 */ /* 0x040fe200000108e1 */
[----:B------:R-:W-:Y:S01]  /*5540*/  FMUL.FTZ R227, R107, R218 ;  /* 0x000000da6be37220 */ /* 0x000fe20000410000 */
[----:B------:R-:W4:Y:S01]  /*5550*/  SHFL.UP PT, R228, R211, 0x1, RZ ;  /* 0x04200000d3e47989 */ /* 0x000f2200000e00ff */
[----:B------:R-:W-:Y:S01]  /*5560*/  FFMA.FTZ R224, R116, R221, R224 ;  /* 0x000000dd74e07223 */ /* 0x000fe200000100e0 */
[----:B------:R-:W-:Y:S01]  /*5570*/  FMUL.FTZ R226, R111, R222 ;  /* 0x000000de6fe27220 */ /* 0x000fe20000410000 */
[----:B------:R-:W-:Y:S01]  /*5580*/  FMUL.FTZ R225, R107, R220 ;  /* 0x000000dc6be17220 */ /* 0x000fe20000410000 */
[----:B------:R-:W-:Y:S01]  /*5590*/  UISETP.GE.AND UP0, UPT, UR14, UR44, UPT ;  /* 0x0000002c0e00728c */ /* 0x000fe2000bf06270 */
[-C--:B------:R-:W-:Y:S01]  /*55a0*/  FMUL.FTZ R215, R111, R224.reuse ;  /* 0x000000e06fd77220 */ /* 0x080fe20000410000 */
[----:B------:R-:W-:Y:S01]  /*55b0*/  FFMA.FTZ R226, R113, R224, R226 ;  /* 0x000000e071e27223 */ /* 0x000fe200000100e2 */
[----:B------:R-:W-:Y:S01]  /*55c0*/  FFMA.FTZ R225, R109, R218, R225 ;  /* 0x000000da6de17223 */ /* 0x000fe200000100e1 */
[----:B------:R-:W-:Y:S01]  /*55d0*/  BSSY.RECONVERGENT B0, `(.L_x_14718) ;  /* 0x000019e000007945 */ /* 0x000fe20003800200 */
[----:B------:R-:W-:Y:S01]  /*55e0*/  FFMA.FTZ R222, R113, R222, -R215 ;  /* 0x000000de71de7223 */ /* 0x000fe200000108d7 */
[----:B------:R-:W-:Y:S01]  /*55f0*/  FMUL.FTZ R224, R107, R226 ;  /* 0x000000e26be07220 */ /* 0x000fe20000410000 */
[----:B------:R-:W-:-:S02]  /*5600*/  ISETP.GT.U32.AND P3, PT, R104, 0x1d, PT ;  /* 0x0000001d6800780c */ /* 0x000fc40003f64070 */
[-C--:B------:R-:W-:Y:S01]  /*5610*/  FMUL.FTZ R221, R107, R222.reuse ;  /* 0x000000de6bdd7220 */ /* 0x080fe20000410000 */
[C---:B------:R-:W-:Y:S01]  /*5620*/  FFMA.FTZ R215, R109.reuse, R222, -R224 ;  /* 0x000000de6dd77223 */ /* 0x040fe200000108e0 */
[C---:B------:R-:W-:Y:S02]  /*5630*/  ISETP.GT.U32.AND P4, PT, R104.reuse, 0x1b, PT ;  /* 0x0000001b6800780c */ /* 0x040fe40003f84070 */
[----:B------:R-:W-:Y:S01]  /*5640*/  FFMA.FTZ R221, R109, R226, R221 ;  /* 0x000000e26ddd7223 */ /* 0x000fe200000100dd */
[-C--:B0-2---:R-:W-:Y:S01]  /*5650*/  FMUL.FTZ R226, R107, R9.reuse ;  /* 0x000000096be27220 */ /* 0x085fe20000410000 */
[C---:B------:R-:W-:Y:S01]  /*5660*/  ISETP.GT.U32.AND P5, PT, R104.reuse, 0x17, PT ;  /* 0x000000176800780c */ /* 0x040fe20003fa4070 */
[-C--:B-1----:R-:W-:Y:S01]  /*5670*/  FMUL.FTZ R222, R215, R234.reuse ;  /* 0x000000ead7de7220 */ /* 0x082fe20000410000 */
[----:B------:R-:W-:Y:S01]  /*5680*/  FMUL.FTZ R234, R221, R234 ;  /* 0x000000eaddea7220 */ /* 0x000fe20000410000 */
[----:B------:R-:W0:Y:S01]  /*5690*/  SHFL.UP PT, R224, R221, 0x1, RZ ;  /* 0x04200000dde07989 */ /* 0x000e2200000e00ff */
[----:B------:R-:W-:Y:S01]  /*56a0*/  FFMA.FTZ R226, R109, R8, -R226 ;  /* 0x000000086de27223 */ /* 0x000fe200000108e2 */
[-C--:B----4-:R-:W-:Y:S01]  /*56b0*/  FFMA.FTZ R222, R221, R228.reuse, R222 ;  /* 0x000000e4ddde7223 */ /* 0x090fe200000100de */
[----:B------:R-:W-:Y:S01]  /*56c0*/  FFMA.FTZ R234, R215, R228, -R234 ;  /* 0x000000e4d7ea7223 */ /* 0x000fe200000108ea */
[----:B------:R-:W-:Y:S01]  /*56d0*/  FMUL.FTZ R228, R109, R9 ;  /* 0x000000096de47220 */ /* 0x000fe20000410000 */
[----:B------:R-:W-:Y:S01]  /*56e0*/  ISETP.GT.U32.AND P6, PT, R104, 0xf, PT ;  /* 0x0000000f6800780c */ /* 0x000fe20003fc4070 */
[----:B------:R-:W-:Y:S01]  /*56f0*/  @P2 FADD.FTZ R209, R209, R222 ;  /* 0x000000ded1d12221 */ /* 0x000fe20000010000 */
[----:B------:R-:W-:Y:S01]  /*5700*/  @P2 FADD.FTZ R211, R211, R234 ;  /* 0x000000ead3d32221 */ /* 0x000fe20000010000 */
[----:B------:R-:W1:Y:S01]  /*5710*/  SHFL.UP PT, R222, R215, 0x1, RZ ;  /* 0x04200000d7de7989 */ /* 0x000e6200000e00ff */
[----:B------:R-:W-:Y:S01]  /*5720*/  FFMA.FTZ R236, -R107, R8, -R228 ;  /* 0x000000086bec7223 */ /* 0x000fe200000109e4 */
[----:B------:R-:W-:-:S02]  /*5730*/  FFMA.FTZ R228, R109, R220, -R227 ;  /* 0x000000dc6de47223 */ /* 0x000fc400000108e3 */
[----:B------:R-:W2:Y:S01]  /*5740*/  SHFL.UP PT, R234, R209, 0x2, RZ ;  /* 0x04400000d1ea7989 */ /* 0x000ea200000e00ff */
[----:B------:R-:W-:Y:S01]  /*5750*/  FMUL.FTZ R238, R111, R236 ;  /* 0x000000ec6fee7220 */ /* 0x000fe20000410000 */
[----:B------:R-:W-:Y:S02]  /*5760*/  FADD.FTZ R240, R213, R228 ;  /* 0x000000e4d5f07221 */ /* 0x000fe40000010000 */
[----:B------:R-:W4:Y:S01]  /*5770*/  SHFL.UP PT, R228, R211, 0x2, RZ ;  /* 0x04400000d3e47989 */ /* 0x000f2200000e00ff */
[-C--:B------:R-:W-:Y:S01]  /*5780*/  FFMA.FTZ R227, R113, R226.reuse, R238 ;  /* 0x000000e271e37223 */ /* 0x080fe200000100ee */
[C---:B------:R-:W-:Y:S01]  /*5790*/  FMUL.FTZ R226, R111.reuse, R226 ;  /* 0x000000e26fe27220 */ /* 0x040fe20000410000 */
[----:B------:R-:W-:Y:S01]  /*57a0*/  FADD.FTZ R238, R190, R225 ;  /* 0x000000e1beee7221 */ /* 0x000fe20000010000 */
[----:B------:R-:W-:Y:S01]  /*57b0*/  FMUL.FTZ R225, R111, R240 ;  /* 0x000000f06fe17220 */ /* 0x000fe20000410000 */
[----:B------:R-:W-:Y:S01]  /*57c0*/  FMUL.FTZ R231, R115, R227 ;  /* 0x000000e373e77220 */ /* 0x000fe20000410000 */
[----:B------:R-:W-:Y:S01]  /*57d0*/  FFMA.FTZ R236, R113, R236, -R226 ;  /* 0x000000ec71ec7223 */ /* 0x000fe200000108e2 */
[-C--:B0-----:R-:W-:Y:S01]  /*57e0*/  FMUL.FTZ R226, R215, R224.reuse ;  /* 0x000000e0d7e27220 */ /* 0x081fe20000410000 */
[----:B------:R-:W-:-:S02]  /*57f0*/  FMUL.FTZ R224, R221, R224 ;  /* 0x000000e0dde07220 */ /* 0x000fc40000410000 */
[----:B------:R-:W-:Y:S01]  /*5800*/  FMUL.FTZ R229, R115, R236 ;  /* 0x000000ec73e57220 */ /* 0x000fe20000410000 */
[-C--:B------:R-:W-:Y:S01]  /*5810*/  FFMA.FTZ R242, R113, R238.reuse, R225 ;  /* 0x000000ee71f27223 */ /* 0x080fe200000100e1 */
[----:B------:R-:W-:Y:S01]  /*5820*/  FMUL.FTZ R238, R111, R238 ;  /* 0x000000ee6fee7220 */ /* 0x000fe20000410000 */
[C---:B------:R-:W-:Y:S01]  /*5830*/  FFMA.FTZ R231, R116.reuse, R236, -R231 ;  /* 0x000000ec74e77223 */ /* 0x040fe200000108e7 */
[----:B------:R-:W-:Y:S01]  /*5840*/  FFMA.FTZ R229, R116, R227, R229 ;  /* 0x000000e374e57223 */ /* 0x000fe200000100e5 */
[----:B------:R-:W-:Y:S01]  /*5850*/  FADD.FTZ R242, R181, R242 ;  /* 0x000000f2b5f27221 */ /* 0x000fe20000010000 */
[-C--:B-1----:R-:W-:Y:S01]  /*5860*/  @P2 FFMA.FTZ R221, R221, R222.reuse, R226 ;  /* 0x000000dedddd2223 */ /* 0x082fe200000100e2 */
[----:B------:R-:W-:Y:S01]  /*5870*/  @P2 FFMA.FTZ R215, R215, R222, -R224 ;  /* 0x000000ded7d72223 */ /* 0x000fe200000108e0 */
[----:B------:R-:W-:Y:S01]  /*5880*/  ISETP.GE.AND P2, PT, R103, 0x2, PT ;  /* 0x000000026700780c */ /* 0x000fe20003f46270 */
[----:B------:R-:W-:Y:S01]  /*5890*/  FFMA.FTZ R225, R113, R240, -R238 ;  /* 0x000000f071e17223 */ /* 0x000fe200000108ee */
[----:B------:R-:W-:Y:S01]  /*58a0*/  FMUL.FTZ R235, R117, R229 ;  /* 0x000000e575eb7220 */ /* 0x000fe20000410000 */
[----:B------:R-:W0:Y:S01]  /*58b0*/  SHFL.UP PT, R224, R221, 0x2, RZ ;  /* 0x04400000dde07989 */ /* 0x000e2200000e00ff */
[-C--:B--2---:R-:W-:Y:S01]  /*58c0*/  FMUL.FTZ R226, R215, R234.reuse ;  /* 0x000000ead7e27220 */ /* 0x084fe20000410000 */
[C---:B------:R-:W-:Y:S01]  /*58d0*/  FMUL.FTZ R234, R221.reuse, R234 ;  /* 0x000000eaddea7220 */ /* 0x040fe20000410000 */
[----:B------:R-:W-:Y:S01]  /*58e0*/  FADD.FTZ R225, R184, R225 ;  /* 0x000000e1b8e17221 */ /* 0x000fe20000010000 */
[----:B------:R-:W1:Y:S01]  /*58f0*/  SHFL.UP PT, R222, R215, 0x2, RZ ;  /* 0x04400000d7de7989 */ /* 0x000e6200000e00ff */
[-C--:B----4-:R-:W-:Y:S01]  /*5900*/  FFMA.FTZ R226, R221, R228.reuse, R226 ;  /* 0x000000e4dde27223 */ /* 0x090fe200000100e2 */
[----:B------:R-:W-:Y:S01]  /*5910*/  FFMA.FTZ R234, R215, R228, -R234 ;  /* 0x000000e4d7ea7223 */ /* 0x000fe200000108ea */
[-C--:B------:R-:W-:Y:S01]  /*5920*/  FMUL.FTZ R233, R115, R242.reuse ;  /* 0x000000f273e97220 */ /* 0x080fe20000410000 */
[-C--:B------:R-:W-:Y:S01]  /*5930*/  FFMA.FTZ R235, R118, R231.reuse, -R235 ;  /* 0x000000e776eb7223 */ /* 0x080fe200000108eb */
[----:B------:R-:W-:Y:S01]  /*5940*/  FMUL.FTZ R231, R117, R231 ;  /* 0x000000e775e77220 */ /* 0x000fe20000410000 */
[----:B------:R-:W-:Y:S01]  /*5950*/  @P2 FADD.FTZ R209, R209, R226 ;  /* 0x000000e2d1d12221 */ /* 0x000fe20000010000 */
[----:B------:R-:W-:Y:S01]  /*5960*/  @P2 FADD.FTZ R211, R211, R234 ;  /* 0x000000ead3d32221 */ /* 0x000fe20000010000 */
[-C--:B------:R-:W-:Y:S01]  /*5970*/  FMUL.FTZ R227, R115, R225.reuse ;  /* 0x000000e173e37220 */ /* 0x080fe20000410000 */
[----:B------:R-:W-:Y:S01]  /*5980*/  FFMA.FTZ R233, R116, R225, -R233 ;  /* 0x000000e174e97223 */ /* 0x000fe200000108e9 */
[----:B------:R-:W-:Y:S01]  /*5990*/  FFMA.FTZ R231, R118, R229, R231 ;  /* 0x000000e576e77223 */ /* 0x000fe200000100e7 */
[----:B------:R-:W2:Y:S01]  /*59a0*/  SHFL.UP PT, R234, R209, 0x4, RZ ;  /* 0x04800000d1ea7989 */ /* 0x000ea200000e00ff */
[----:B------:R-:W-:Y:S01]  /*59b0*/  FMUL.FTZ R225, R119, R235 ;  /* 0x000000eb77e17220 */ /* 0x000fe20000410000 */
[----:B------:R-:W-:Y:S01]  /*59c0*/  FFMA.FTZ R227, R116, R242, R227 ;  /* 0x000000f274e37223 */ /* 0x000fe200000100e3 */
[----:B------:R-:W-:Y:S01]  /*59d0*/  FADD.FTZ R233, R168, R233 ;  /* 0x000000e9a8e97221 */ /* 0x000fe20000010000 */
[----:B------:R-:W4:Y:S01]  /*59e0*/  SHFL.UP PT, R228, R211, 0x4, RZ ;  /* 0x04800000d3e47989 */ /* 0x000f2200000e00ff */
[----:B------:R-:W-:Y:S01]  /*59f0*/  FFMA.FTZ R229, R120, R231, R225 ;  /* 0x000000e778e57223 */ /* 0x000fe200000100e1 */
[----:B------:R-:W-:Y:S01]  /*5a00*/  FADD.FTZ R227, R152, R227 ;  /* 0x000000e398e37221 */ /* 0x000fe20000010000 */
[----:B------:R-:W-:Y:S01]  /*5a10*/  FMUL.FTZ R225, R117, R233 ;  /* 0x000000e975e17220 */ /* 0x000fe20000410000 */
[----:B------:R-:W-:Y:S01]  /*5a20*/  FMUL.FTZ R231, R119, R231 ;  /* 0x000000e777e77220 */ /* 0x000fe20000410000 */
[-C--:B0-----:R-:W-:Y:S01]  /*5a30*/  FMUL.FTZ R226, R215, R224.reuse ;  /* 0x000000e0d7e27220 */ /* 0x081fe20000410000 */
[----:B------:R-:W-:Y:S01]  /*5a40*/  FMUL.FTZ R224, R221, R224 ;  /* 0x000000e0dde07220 */ /* 0x000fe20000410000 */
[-C--:B------:R-:W-:Y:S01]  /*5a50*/  FFMA.FTZ R225, R118, R227.reuse, R225 ;  /* 0x000000e376e17223 */ /* 0x080fe200000100e1 */
[----:B------:R-:W-:Y:S01]  /*5a60*/  FMUL.FTZ R227, R117, R227 ;  /* 0x000000e375e37220 */ /* 0x000fe20000410000 */
[-C--:B-1----:R-:W-:Y:S01]  /*5a70*/  @P2 FFMA.FTZ R221, R221, R222.reuse, R226 ;  /* 0x000000dedddd2223 */ /* 0x082fe200000100e2 */
[----:B------:R-:W-:Y:S01]  /*5a80*/  @P2 FFMA.FTZ R215, R215, R222, -R224 ;  /* 0x000000ded7d72223 */ /* 0x000fe200000108e0 */
[----:B------:R-:W-:Y:S01]  /*5a90*/  ISETP.GE.AND P2, PT, R103, 0x4, PT ;  /* 0x000000046700780c */ /* 0x000fe20003f46270 */
[----:B------:R-:W-:Y:S01]  /*5aa0*/  FFMA.FTZ R231, R120, R235, -R231 ;  /* 0x000000eb78e77223 */ /* 0x000fe200000108e7 */
[----:B------:R-:W-:Y:S01]  /*5ab0*/  FFMA.FTZ R236, R118, R233, -R227 ;  /* 0x000000e976ec7223 */ /* 0x000fe200000108e3 */
[----:B------:R-:W0:Y:S01]  /*5ac0*/  SHFL.UP PT, R224, R221, 0x4, RZ ;  /* 0x04800000dde07989 */ /* 0x000e2200000e00ff */
[----:B------:R-:W-:Y:S01]  /*5ad0*/  FADD.FTZ R225, R154, R225 ;  /* 0x000000e19ae17221 */ /* 0x000fe20000010000 */
[----:B------:R-:W-:Y:S01]  /*5ae0*/  FMUL.FTZ R227, R121, R231 ;  /* 0x000000e779e37220 */ /* 0x000fe20000410000 */
[----:B------:R-:W-:Y:S01]  /*5af0*/  FADD.FTZ R236, R169, R236 ;  /* 0x000000eca9ec7221 */ /* 0x000fe20000010000 */
[----:B------:R-:W1:Y:S01]  /*5b00*/  SHFL.UP PT, R222, R215, 0x4, RZ ;  /* 0x04800000d7de7989 */ /* 0x000e6200000e00ff */
[-C--:B--2---:R-:W-:Y:S01]  /*5b10*/  FMUL.FTZ R226, R221, R234.reuse ;  /* 0x000000eadde27220 */ /* 0x084fe20000410000 */
[----:B------:R-:W-:Y:S01]  /*5b20*/  FMUL.FTZ R234, R215, R234 ;  /* 0x000000ead7ea7220 */ /* 0x000fe20000410000 */
[----:B------:R-:W-:-:S02]  /*5b30*/  FFMA.FTZ R227, R122, R229, R227 ;  /* 0x000000e57ae37223 */ /* 0x000fc400000100e3 */
[-C--:B----4-:R-:W-:Y:S01]  /*5b40*/  FFMA.FTZ R226, R215, R228.reuse, -R226 ;  /* 0x000000e4d7e27223 */ /* 0x090fe200000108e2 */
[----:B------:R-:W-:Y:S01]  /*5b50*/  FFMA.FTZ R234, R221, R228, R234 ;  /* 0x000000e4ddea7223 */ /* 0x000fe200000100ea */
[----:B------:R-:W-:Y:S02]  /*5b60*/  FMUL.FTZ R228, R121, R229 ;  /* 0x000000e579e47220 */ /* 0x000fe40000410000 */
[----:B------:R-:W-:Y:S01]  /*5b70*/  @P2 FADD.FTZ R211, R211, R226 ;  /* 0x000000e2d3d32221 */ /* 0x000fe20000010000 */
[----:B------:R-:W-:Y:S01]  /*5b80*/  @P2 FADD.FTZ R209, R209, R234 ;  /* 0x000000ead1d12221 */ /* 0x000fe20000010000 */
[----:B------:R-:W-:-:S03]  /*5b90*/  FFMA.FTZ R231, R122, R231, -R228 ;  /* 0x000000e77ae77223 */ /* 0x000fc600000108e4 */
[----:B------:R-:W-:Y:S01]  /*5ba0*/  SHFL.UP PT, R228, R211, 0x8, RZ ;  /* 0x05000000d3e47989 */ /* 0x000fe200000e00ff */
[----:B------:R-:W-:-:S03]  /*5bb0*/  FMUL.FTZ R229, R123, R231 ;  /* 0x000000e77be57220 */ /* 0x000fc60000410000 */
[----:B------:R-:W2:Y:S01]  /*5bc0*/  SHFL.UP PT, R234, R209, 0x8, RZ ;  /* 0x05000000d1ea7989 */ /* 0x000ea200000e00ff */
[-C--:B0-----:R-:W-:Y:S01]  /*5bd0*/  FMUL.FTZ R226, R221, R224.reuse ;  /* 0x000000e0dde27220 */ /* 0x081fe20000410000 */
[----:B------:R-:W-:-:S03]  /*5be0*/  FMUL.FTZ R224, R215, R224 ;  /* 0x000000e0d7e07220 */ /* 0x000fc60000410000 */
[-C--:B-1----:R-:W-:Y:S01]  /*5bf0*/  @P2 FFMA.FTZ R215, R215, R222.reuse, -R226 ;  /* 0x000000ded7d72223 */ /* 0x082fe200000108e2 */
[----:B------:R-:W-:Y:S01]  /*5c00*/  @P2 FFMA.FTZ R221, R221, R222, R224 ;  /* 0x000000dedddd2223 */ /* 0x000fe200000100e0 */
[CC--:B------:R-:W-:Y:S01]  /*5c10*/  FFMA.FTZ R224, R124.reuse, R227.reuse, R229 ;  /* 0x000000e37ce07223 */ /* 0x0c0fe200000100e5 */
[----:B------:R-:W-:Y:S01]  /*5c20*/  FMUL.FTZ R227, R123, R227 ;  /* 0x000000e37be37220 */ /* 0x000fe20000410000 */
[----:B------:R-:W-:Y:S01]  /*5c30*/  FMUL.FTZ R229, R119, R225 ;  /* 0x000000e177e57220 */ /* 0x000fe20000410000 */
[----:B------:R-:W-:Y:S01]  /*5c40*/  SHFL.UP PT, R222, R215, 0x8, RZ ;  /* 0x05000000d7de7989 */ /* 0x000fe200000e00ff */
[----:B------:R-:W-:Y:S01]  /*5c50*/  ISETP.GE.AND P2, PT, R103, 0x8, PT ;  /* 0x000000086700780c */ /* 0x000fe20003f46270 */
[----:B------:R-:W-:Y:S01]  /*5c60*/  FFMA.FTZ R231, R124, R231, -R227 ;  /* 0x000000e77ce77223 */ /* 0x000fe200000108e3 */
[-C--:B------:R-:W-:Y:S01]  /*5c70*/  FMUL.FTZ R227, R119, R236.reuse ;  /* 0x000000ec77e37220 */ /* 0x080fe20000410000 */
[----:B------:R-:W0:Y:S01]  /*5c80*/  SHFL.UP PT, R226, R221, 0x8, RZ ;  /* 0x05000000dde27989 */ /* 0x000e2200000e00ff */
[C---:B------:R-:W-:Y:S01]  /*5c90*/  FFMA.FTZ R229, R120.reuse, R236, -R229 ;  /* 0x000000ec78e57223 */ /* 0x040fe200000108e5 */
[C---:B------:R-:W-:Y:S01]  /*5ca0*/  FMUL.FTZ R236, R125.reuse, R224 ;  /* 0x000000e07dec7220 */ /* 0x040fe20000410000 */
[----:B------:R-:W-:Y:S01]  /*5cb0*/  FFMA.FTZ R227, R120, R225, R227 ;  /* 0x000000e178e37223 */ /* 0x000fe200000100e3 */
[----:B------:R-:W-:Y:S01]  /*5cc0*/  FMUL.FTZ R225, R125, R231 ;  /* 0x000000e77de17220 */ /* 0x000fe20000410000 */
[----:B------:R-:W-:-:S02]  /*5cd0*/  FADD.FTZ R229, R170, R229 ;  /* 0x000000e5aae57221 */ /* 0x000fc40000010000 */
[----:B------:R-:W-:Y:S01]  /*5ce0*/  FADD.FTZ R227, R156, R227 ;  /* 0x000000e39ce37221 */ /* 0x000fe20000010000 */
[C---:B------:R-:W-:Y:S01]  /*5cf0*/  FFMA.FTZ R224, R126.reuse, R224, R225 ;  /* 0x000000e07ee07223 */ /* 0x040fe200000100e1 */
[----:B------:R-:W-:Y:S01]  /*5d00*/  FFMA.FTZ R225, R126, R231, -R236 ;  /* 0x000000e77ee17223 */ /* 0x000fe200000108ec */
[-C--:B--2---:R-:W-:Y:S01]  /*5d10*/  FMUL.FTZ R236, R215, R234.reuse ;  /* 0x000000ead7ec7220 */ /* 0x084fe20000410000 */
[----:B------:R-:W-:Y:S01]  /*5d20*/  FMUL.FTZ R234, R221, R234 ;  /* 0x000000eaddea7220 */ /* 0x000fe20000410000 */
[----:B------:R-:W-:Y:S01]  /*5d30*/  FMUL.FTZ R231, R121, R229 ;  /* 0x000000e579e77220 */ /* 0x000fe20000410000 */
[----:B------:R-:W-:Y:S01]  /*5d40*/  FMUL.FTZ R240, R127, R224 ;  /* 0x000000e07ff07220 */ /* 0x000fe20000410000 */
[-C--:B------:R-:W-:Y:S01]  /*5d50*/  FFMA.FTZ R236, R221, R228.reuse, R236 ;  /* 0x000000e4ddec7223 */ /* 0x080fe200000100ec */
[----:B------:R-:W-:Y:S01]  /*5d60*/  FFMA.FTZ R234, R215, R228, -R234 ;  /* 0x000000e4d7ea7223 */ /* 0x000fe200000108ea */
[-C--:B------:R-:W-:Y:S02]  /*5d70*/  FFMA.FTZ R231, R122, R227.reuse, R231 ;  /* 0x000000e37ae77223 */ /* 0x080fe400000100e7 */
[----:B------:R-:W-:Y:S01]  /*5d80*/  @P2 FADD.FTZ R209, R209, R236 ;  /* 0x000000ecd1d12221 */ /* 0x000fe20000010000 */
[----:B------:R-:W-:Y:S01]  /*5d90*/  FMUL.FTZ R236, R121, R227 ;  /* 0x000000e379ec7220 */ /* 0x000fe20000410000 */
[----:B------:R-:W-:Y:S01]  /*5da0*/  @P2 FADD.FTZ R211, R211, R234 ;  /* 0x000000ead3d32221 */ /* 0x000fe20000010000 */
[----:B------:R-:W-:Y:S01]  /*5db0*/  FMUL.FTZ R227, R127, R225 ;  /* 0x000000e17fe37220 */ /* 0x000fe20000410000 */
[----:B------:R-:W-:Y:S01]  /*5dc0*/  FADD.FTZ R231, R158, R231 ;  /* 0x000000e79ee77221 */ /* 0x000fe20000010000 */
[----:B------:R-:W-:Y:S01]  /*5dd0*/  FFMA.FTZ R238, R122, R229, -R236 ;  /* 0x000000e57aee7223 */ /* 0x000fe200000108ec */
[-C--:B0-----:R-:W-:Y:S01]  /*5de0*/  FMUL.FTZ R228, R215, R226.reuse ;  /* 0x000000e2d7e47220 */ /* 0x081fe20000410000 */
[----:B------:R-:W-:Y:S01]  /*5df0*/  FMUL.FTZ R226, R221, R226 ;  /* 0x000000e2dde27220 */ /* 0x000fe20000410000 */
[----:B------:R-:W0:Y:S01]  /*5e00*/  SHFL.UP PT, R236, R209, 0x10, RZ ;  /* 0x06000000d1ec7989 */ /* 0x000e2200000e00ff */
[----:B------:R-:W-:Y:S01]  /*5e10*/  FADD.FTZ R238, R171, R238 ;  /* 0x000000eeabee7221 */ /* 0x000fe20000010000 */
[-C--:B------:R-:W-:Y:S01]  /*5e20*/  @P2 FFMA.FTZ R221, R221, R222.reuse, R228 ;  /* 0x000000dedddd2223 */ /* 0x080fe200000100e4 */
[----:B------:R-:W-:Y:S01]  /*5e30*/  @P2 FFMA.FTZ R215, R215, R222, -R226 ;  /* 0x000000ded7d72223 */ /* 0x000fe200000108e2 */
[----:B------:R-:W1:Y:S01]  /*5e40*/  SHFL.UP PT, R234, R211, 0x10, RZ ;  /* 0x06000000d3ea7989 */ /* 0x000e6200000e00ff */
[C---:B------:R-:W-:Y:S01]  /*5e50*/  FFMA.FTZ R222, R128.reuse, R224, R227 ;  /* 0x000000e080de7223 */ /* 0x040fe200000100e3 */
[----:B------:R-:W-:Y:S01]  /*5e60*/  FFMA.FTZ R224, R128, R225, -R240 ;  /* 0x000000e180e07223 */ /* 0x000fe200000108f0 */
[----:B------:R-:W-:Y:S01]  /*5e70*/  FMUL.FTZ R225, R123, R238 ;  /* 0x000000ee7be17220 */ /* 0x000fe20000410000 */
[----:B------:R-:W2:Y:S01]  /*5e80*/  SHFL.UP PT, R228, R221, 0x10, RZ ;  /* 0x06000000dde47989 */ /* 0x000ea200000e00ff */
[----:B------:R-:W-:Y:S01]  /*5e90*/  ISETP.GE.AND P2, PT, R103, 0x10, PT ;  /* 0x000000106700780c */ /* 0x000fe20003f46270 */
[C---:B------:R-:W-:Y:S01]  /*5ea0*/  FMUL.FTZ R229, R129.reuse, R222 ;  /* 0x000000de81e57220 */ /* 0x040fe20000410000 */
[-C--:B------:R-:W-:Y:S01]  /*5eb0*/  FFMA.FTZ R240, R124, R231.reuse, R225 ;  /* 0x000000e77cf07223 */ /* 0x080fe200000100e1 */
[----:B------:R-:W4:Y:S01]  /*5ec0*/  SHFL.UP PT, R226, R215, 0x10, RZ ;  /* 0x06000000d7e27989 */ /* 0x000f2200000e00ff */
[-C--:B------:R-:W-:Y:S01]  /*5ed0*/  FMUL.FTZ R225, R129, R224.reuse ;  /* 0x000000e081e17220 */ /* 0x080fe20000410000 */
[----:B------:R-:W-:Y:S01]  /*5ee0*/  FMUL.FTZ R227, R123, R231 ;  /* 0x000000e77be37220 */ /* 0x000fe20000410000 */
[C---:B------:R-:W-:Y:S01]  /*5ef0*/  FFMA.FTZ R231, R130.reuse, R224, -R229 ;  /* 0x000000e082e77223 */ /* 0x040fe200000108e5 */
[----:B------:R-:W-:Y:S01]  /*5f00*/  FADD.FTZ R240, R159, R240 ;  /* 0x000000f09ff07221 */ /* 0x000fe20000010000 */
[----:B------:R-:W-:Y:S01]  /*5f10*/  FFMA.FTZ R222, R130, R222, R225 ;  /* 0x000000de82de7223 */ /* 0x000fe200000100e1 */
[----:B------:R-:W-:-:S02]  /*5f20*/  FFMA.FTZ R227, R124, R238, -R227 ;  /* 0x000000ee7ce37223 */ /* 0x000fc400000108e3 */
[----:B------:R-:W-:Y:S01]  /*5f30*/  FMUL.FTZ R229, R125, R240 ;  /* 0x000000f07de57220 */ /* 0x000fe20000410000 */
[----:B------:R-:W-:Y:S01]  /*5f40*/  FMUL.FTZ R233, R131, R222 ;  /* 0x000000de83e97220 */ /* 0x000fe20000410000 */
[----:B------:R-:W-:Y:S01]  /*5f50*/  FADD.FTZ R227, R172, R227 ;  /* 0x000000e3ace37221 */ /* 0x000fe20000010000 */
[-C--:B0-----:R-:W-:Y:S01]  /*5f60*/  FMUL.FTZ R224, R221, R236.reuse ;  /* 0x000000ecdde07220 */ /* 0x081fe20000410000 */
[----:B------:R-:W-:Y:S01]  /*5f70*/  FMUL.FTZ R236, R215, R236 ;  /* 0x000000ecd7ec7220 */ /* 0x000fe20000410000 */
[CC--:B------:R-:W-:Y:S01]  /*5f80*/  FFMA.FTZ R233, R132.reuse, R231.reuse, -R233 ;  /* 0x000000e784e97223 */ /* 0x0c0fe200000108e9 */
[----:B------:R-:W-:Y:S01]  /*5f90*/  FMUL.FTZ R231, R131, R231 ;  /* 0x000000e783e77220 */ /* 0x000fe20000410000 */
[-C--:B-1----:R-:W-:Y:S01]  /*5fa0*/  FFMA.FTZ R224, R215, R234.reuse, -R224 ;  /* 0x000000ead7e07223 */ /* 0x082fe200000108e0 */
[C---:B------:R-:W-:Y:S02]  /*5fb0*/  FFMA.FTZ R236, R221.reuse, R234, R236 ;  /* 0x000000eaddec7223 */ /* 0x040fe400000100ec */
[----:B------:R-:W-:Y:S01]  /*5fc0*/  FFMA.FTZ R231, R132, R222, R231 ;  /* 0x000000de84e77223 */ /* 0x000fe200000100e7 */
[-C--:B--2---:R-:W-:Y:S01]  /*5fd0*/  FMUL.FTZ R225, R221, R228.reuse ;  /* 0x000000e4dde17220 */ /* 0x084fe20000410000 */
[----:B------:R-:W-:Y:S01]  /*5fe0*/  FMUL.FTZ R228, R215, R228 ;  /* 0x000000e4d7e47220 */ /* 0x000fe20000410000 */
[----:B------:R-:W-:Y:S01]  /*5ff0*/  @P2 FADD.FTZ R209, R209, R236 ;  /* 0x000000ecd1d12221 */ /* 0x000fe20000010000 */
[----:B------:R-:W-:Y:S01]  /*6000*/  @P2 FADD.FTZ R211, R211, R224 ;  /* 0x000000e0d3d32221 */ /* 0x000fe20000010000 */
[-C--:B----4-:R-:W-:Y:S01]  /*6010*/  @P2 FFMA.FTZ R215, R215, R226.reuse, -R225 ;  /* 0x000000e2d7d72223 */ /* 0x090fe200000108e1 */
[----:B------:R-:W-:Y:S01]  /*6020*/  @P2 FFMA.FTZ R221, R221, R226, R228 ;  /* 0x000000e2dddd2223 */ /* 0x000fe200000100e4 */
[----:B---3--:R-:W-:Y:S01]  /*6030*/  SHFL.IDX PT, R3, R3, RZ, 0x1f ;  /* 0x00001fff03037589 */ /* 0x008fe200000e0000 */
[-C--:B------:R-:W-:Y:S01]  /*6040*/  FMUL.FTZ R225, R125, R227.reuse ;  /* 0x000000e37de17220 */ /* 0x080fe20000410000 */
[C---:B------:R-:W-:Y:S01]  /*6050*/  FFMA.FTZ R224, R126.reuse, R227, -R229 ;  /* 0x000000e37ee07223 */ /* 0x040fe200000108e5 */
[C---:B------:R-:W-:Y:S01]  /*6060*/  FMUL.FTZ R227, R133.reuse, R233 ;  /* 0x000000e985e37220 */ /* 0x040fe20000410000 */
[----:B------:R-:W0:Y:S01]  /*6070*/  SHFL.UP PT, R215, R215, 0x1, RZ ;  /* 0x04200000d7d77989 */ /* 0x000e2200000e00ff */
[----:B------:R-:W-:Y:S01]  /*6080*/  FFMA.FTZ R225, R126, R240, R225 ;  /* 0x000000f07ee17223 */ /* 0x000fe200000100e1 */
[-C--:B------:R-:W-:Y:S01]  /*6090*/  FMUL.FTZ R222, R133, R231.reuse ;  /* 0x000000e785de7220 */ /* 0x080fe20000410000 */
[----:B------:R-:W-:Y:S01]  /*60a0*/  FFMA.FTZ R231, R134, R231, R227 ;  /* 0x000000e786e77223 */ /* 0x000fe200000100e3 */
[----:B------:R-:W1:Y:S01]  /*60b0*/  SHFL.UP PT, R221, R221, 0x1, RZ ;  /* 0x04200000dddd7989 */ /* 0x000e6200000e00ff */
[----:B------:R-:W-:Y:S01]  /*60c0*/  FADD.FTZ R225, R160, R225 ;  /* 0x000000e1a0e17221 */ /* 0x000fe20000010000 */
[----:B------:R-:W-:Y:S01]  /*60d0*/  FADD.FTZ R224, R173, R224 ;  /* 0x000000e0ade07221 */ /* 0x000fe20000010000 */
[----:B------:R-:W-:Y:S01]  /*60e0*/  FFMA.FTZ R222, R134, R233, -R222 ;  /* 0x000000e986de7223 */ /* 0x000fe200000108de */
[----:B------:R-:W2:Y:S01]  /*60f0*/  SHFL.IDX PT, R2, R2, RZ, 0x1f ;  /* 0x00001fff02027589 */ /* 0x000ea200000e0000 */
[----:B------:R-:W-:Y:S01]  /*6100*/  FMUL.FTZ R229, R127, R225 ;  /* 0x000000e17fe57220 */ /* 0x000fe20000410000 */
[----:B------:R-:W-:Y:S01]  /*6110*/  FMUL.FTZ R233, R135, R231 ;  /* 0x000000e787e97220 */ /* 0x000fe20000410000 */
[-C--:B------:R-:W-:Y:S01]  /*6120*/  FMUL.FTZ R227, R127, R224.reuse ;  /* 0x000000e07fe37220 */ /* 0x080fe20000410000 */
[----:B------:R-:W3:Y:S01]  /*6130*/  SHFL.UP PT, R209, R209, 0x1, RZ ;  /* 0x04200000d1d17989 */ /* 0x000ee200000e00ff */
[----:B------:R-:W-:Y:S01]  /*6140*/  FFMA.FTZ R229, R128, R224, -R229 ;  /* 0x000000e080e57223 */ /* 0x000fe200000108e5 */
[-C--:B------:R-:W-:Y:S01]  /*6150*/  FMUL.FTZ R228, R135, R222.reuse ;  /* 0x000000de87e47220 */ /* 0x080fe20000410000 */
[----:B------:R-:W-:Y:S01]  /*6160*/  FFMA.FTZ R233, R136, R222, -R233 ;  /* 0x000000de88e97223 */ /* 0x000fe200000108e9 */
[----:B------:R-:W4:Y:S01]  /*6170*/  SHFL.UP PT, R211, R211, 0x1, RZ ;  /* 0x04200000d3d37989 */ /* 0x000f2200000e00ff */
[----:B------:R-:W-:Y:S01]  /*6180*/  FFMA.FTZ R226, R128, R225, R227 ;  /* 0x000000e180e27223 */ /* 0x000fe200000100e3 */
[----:B------:R-:W-:Y:S01]  /*6190*/  FFMA.FTZ R228, R136, R231, R228 ;  /* 0x000000e788e47223 */ /* 0x000fe200000100e4 */
[----:B------:R-:W-:Y:S01]  /*61a0*/  FADD.FTZ R229, R174, R229 ;  /* 0x000000e5aee57221 */ /* 0x000fe20000010000 */
[----:B------:R-:W-:Y:S01]  /*61b0*/  FMUL.FTZ R225, R137, R233 ;  /* 0x000000e989e17220 */ /* 0x000fe20000410000 */
[----:B------:R-:W-:Y:S01]  /*61c0*/  FADD.FTZ R226, R161, R226 ;  /* 0x000000e2a1e27221 */ /* 0x000fe20000010000 */
[-C--:B------:R-:W-:Y:S01]  /*61d0*/  FMUL.FTZ R234, R137, R228.reuse ;  /* 0x000000e489ea7220 */ /* 0x080fe20000410000 */
[----:B------:R-:W-:Y:S01]  /*61e0*/  ISETP.NE.AND P2, PT, R104, 0x1f, PT ;  /* 0x0000001f6800780c */ /* 0x000fe20003f45270 */
[----:B0-----:R-:W-:Y:S01]  /*61f0*/  FMUL.FTZ R224, R215, R3 ;  /* 0x00000003d7e07220 */ /* 0x001fe20000410000 */
[C---:B------:R-:W-:Y:S01]  /*6200*/  FFMA.FTZ R225, R138.reuse, R228, R225 ;  /* 0x000000e48ae17223 */ /* 0x040fe200000100e1 */
[----:B------:R-:W-:Y:S01]  /*6210*/  FFMA.FTZ R233, R138, R233, -R234 ;  /* 0x000000e98ae97223 */ /* 0x000fe200000108ea */
[C---:B-1----:R-:W-:Y:S01]  /*6220*/  FMUL.FTZ R222, R221.reuse, R3 ;  /* 0x00000003ddde7220 */ /* 0x042fe20000410000 */
[----:B--2---:R-:W-:-:S03]  /*6230*/  FFMA.FTZ R224, R221, R2, R224 ;  /* 0x00000002dde07223 */ /* 0x004fc600000100e0 */
[----:B------:R-:W-:Y:S01]  /*6240*/  FFMA.FTZ R222, R215, R2, -R222 ;  /* 0x00000002d7de7223 */ /* 0x000fe200000108de */
[----:B---3--:R-:W-:-:S03]  /*6250*/  @P1 FADD.FTZ R3, R209, R224 ;  /* 0x000000e0d1031221 */ /* 0x008fc60000010000 */
[----:B----4-:R-:W-:Y:S01]  /*6260*/  @P1 FADD.FTZ R2, R211, R222 ;  /* 0x000000ded3021221 */ /* 0x010fe20000010000 */
[C---:B------:R-:W-:Y:S01]  /*6270*/  FMUL.FTZ R209, R11.reuse, R3 ;  /* 0x000000030bd17220 */ /* 0x040fe20000410000 */
[----:B------:R-:W-:Y:S02]  /*6280*/  PLOP3.LUT P1, PT, PT, PT, UP0, 0x80, 0x8 ;  /* 0x000000000008781c */ /* 0x000fe40003f2f008 */
[-C--:B------:R-:W-:Y:S01]  /*6290*/  FMUL.FTZ R222, R11, R2.reuse ;  /* 0x000000020bde7220 */ /* 0x080fe20000410000 */
[----:B------:R-:W-:Y:S01]  /*62a0*/  FFMA.FTZ R2, R10, R2, -R209 ;  /* 0x000000020a027223 */ /* 0x000fe200000108d1 */
[C---:B------:R-:W-:Y:S01]  /*62b0*/  FMUL.FTZ R11, R129.reuse, R229 ;  /* 0x000000e5810b7220 */ /* 0x040fe20000410000 */
[----:B------:R-:W-:Y:S01]  /*62c0*/  ISETP.NE.OR P1, PT, R20, RZ, P1 ;  /* 0x000000ff1400720c */ /* 0x000fe20000f25670 */
[----:B------:R-:W-:Y:S01]  /*62d0*/  FFMA.FTZ R222, R10, R3, R222 ;  /* 0x000000030ade7223 */ /* 0x000fe200000100de */
[-C--:B------:R-:W-:Y:S01]  /*62e0*/  FMUL.FTZ R10, R129, R226.reuse ;  /* 0x000000e2810a7220 */ /* 0x080fe20000410000 */
[----:B------:R-:W-:Y:S01]  /*62f0*/  FADD.FTZ R201, R201, R2 ;  /* 0x00000002c9c97221 */ /* 0x000fe20000010000 */
[----:B------:R-:W-:Y:S01]  /*6300*/  FFMA.FTZ R209, R130, R226, R11 ;  /* 0x000000e282d17223 */ /* 0x000fe2000001000b */
[----:B------:R-:W-:Y:S01]  /*6310*/  FADD.FTZ R3, R203, R222 ;  /* 0x000000decb037221 */ /* 0x000fe20000010000 */
[----:B------:R-:W-:Y:S01]  /*6320*/  FMUL.FTZ R11, R140, R233 ;  /* 0x000000e98c0b7220 */ /* 0x000fe20000410000 */
[----:B------:R-:W-:Y:S01]  /*6330*/  FFMA.FTZ R224, R130, R229, -R10 ;  /* 0x000000e582e07223 */ /* 0x000fe2000001080a */
[C---:B------:R-:W-:Y:S01]  /*6340*/  FMUL.FTZ R222, R140.reuse, R201 ;  /* 0x000000c98cde7220 */ /* 0x040fe20000410000 */
[----:B------:R-:W-:Y:S01]  /*6350*/  FMUL.FTZ R10, R140, R3 ;  /* 0x000000038c0a7220 */ /* 0x000fe20000410000 */
[C---:B------:R-:W-:Y:S01]  /*6360*/  FFMA.FTZ R2, R142.reuse, R225, R11 ;  /* 0x000000e18e027223 */ /* 0x040fe2000001000b */
[----:B------:R-:W-:Y:S01]  /*6370*/  FADD.FTZ R224, R175, R224 ;  /* 0x000000e0afe07221 */ /* 0x000fe20000010000 */
[C---:B------:R-:W-:Y:S01]  /*6380*/  FFMA.FTZ R11, R142.reuse, R3, R222 ;  /* 0x000000038e0b7223 */ /* 0x040fe200000100de */
[----:B------:R-:W-:Y:S01]  /*6390*/  FFMA.FTZ R222, R142, R201, -R10 ;  /* 0x000000c98ede7223 */ /* 0x000fe2000001080a */
[----:B------:R-:W-:Y:S01]  /*63a0*/  FADD.FTZ R209, R162, R209 ;  /* 0x000000d1a2d17221 */ /* 0x000fe20000010000 */
[----:B------:R-:W-:Y:S01]  /*63b0*/  FMUL.FTZ R226, R140, R225 ;  /* 0x000000e18ce27220 */ /* 0x000fe20000410000 */
[C---:B------:R-:W-:Y:S01]  /*63c0*/  FFMA.FTZ R195, R66.reuse, R195, R11 ;  /* 0x000000c342c37223 */ /* 0x040fe2000001000b */
[----:B------:R-:W-:Y:S01]  /*63d0*/  FFMA.FTZ R193, R66, R193, R222 ;  /* 0x000000c142c17223 */ /* 0x000fe200000100de */
[CC--:B------:R-:W-:Y:S01]  /*63e0*/  FMUL.FTZ R203, R131.reuse, R224.reuse ;  /* 0x000000e083cb7220 */ /* 0x0c0fe20000410000 */
[----:B------:R-:W-:Y:S01]  /*63f0*/  FMUL.FTZ R211, R131, R209 ;  /* 0x000000d183d37220 */ /* 0x000fe20000410000 */
[C---:B------:R-:W-:Y:S01]  /*6400*/  FMUL.FTZ R11, R137.reuse, R195 ;  /* 0x000000c3890b7220 */ /* 0x040fe20000410000 */
[----:B------:R-:W-:Y:S01]  /*6410*/  FMUL.FTZ R222, R137, R193 ;  /* 0x000000c189de7220 */ /* 0x000fe20000410000 */
[----:B------:R-:W-:Y:S01]  /*6420*/  FFMA.FTZ R10, R142, R233, -R226 ;  /* 0x000000e98e0a7223 */ /* 0x000fe200000108e2 */
        /* <DEDUP_REMOVED lines=59> */
[C---:B------:R-:W-:Y:S01]  /*67e0*/  FMUL.FTZ R3, R127.reuse, R191 ;  /* 0x000000bf7f037220 */ /* 0x040fe20000410000 */
[----:B------:R-:W-:Y:S01]  /*67f0*/  FMUL.FTZ R211, R66, R87 ;  /* 0x0000005742d37220 */ /* 0x000fe20000410000 */
[C---:B------:R-:W-:Y:S01]  /*6800*/  FFMA.FTZ R203, R36.reuse, R193, R203 ;  /* 0x000000c124cb7223 */ /* 0x040fe200000100cb */
[----:B------:R-:W-:Y:S01]  /*6810*/  FFMA.FTZ R208, R36, -R195, R208 ;  /* 0x800000c324d07223 */ /* 0x000fe200000100d0 */
[-C--:B------:R-:W-:Y:S01]  /*6820*/  FFMA.FTZ R236, R128, R215.reuse, R3 ;  /* 0x000000d780ec7223 */ /* 0x080fe20000010003 */
[----:B------:R-:W-:Y:S01]  /*6830*/  FMUL.FTZ R3, R127, R215 ;  /* 0x000000d77f037220 */ /* 0x000fe20000410000 */
[----:B------:R-:W-:Y:S01]  /*6840*/  FMUL.FTZ R209, R100, R91 ;  /* 0x0000005b64d17220 */ /* 0x000fe20000410000 */
[----:B------:R-:W-:Y:S01]  /*6850*/  FFMA.FTZ R208, R34, -R199, R208 ;  /* 0x800000c722d07223 */ /* 0x000fe200000100d0 */
[----:B------:R-:W-:Y:S01]  /*6860*/  FFMA.FTZ R236, R61, R206, R236 ;  /* 0x000000ce3dec7223 */ /* 0x000fe200000100ec */
[----:B------:R-:W-:Y:S01]  /*6870*/  FFMA.FTZ R238, R128, R191, -R3 ;  /* 0x000000bf80ee7223 */ /* 0x000fe20000010803 */
[----:B------:R-:W-:Y:S01]  /*6880*/  FFMA.FTZ R212, -R110, R211, R193 ;  /* 0x000000d36ed47223 */ /* 0x000fe200000101c1 */
[----:B------:R-:W-:Y:S01]  /*6890*/  FFMA.FTZ R206, R34, R205, R203 ;  /* 0x000000cd22ce7223 */ /* 0x000fe200000100cb */
[----:B------:R-:W-:Y:S01]  /*68a0*/  FMUL.FTZ R3, R125, R236 ;  /* 0x000000ec7d037220 */ /* 0x000fe20000410000 */
[----:B------:R-:W-:Y:S01]  /*68b0*/  FFMA.FTZ R238, R61, R204, R238 ;  /* 0x000000cc3dee7223 */ /* 0x000fe200000100ee */
[----:B------:R-:W-:Y:S01]  /*68c0*/  FFMA.FTZ R210, -R112, R209, R205 ;  /* 0x000000d170d27223 */ /* 0x000fe200000101cd */
[----:B------:R-:W-:Y:S01]  /*68d0*/  FFMA.FTZ R211, R148, -R211, R195 ;  /* 0x800000d394d37223 */ /* 0x000fe200000100c3 */
[----:B------:R-:W-:Y:S01]  /*68e0*/  FMUL.FTZ R205, R97, R90 ;  /* 0x0000005a61cd7220 */ /* 0x000fe20000410000 */
[CC--:B------:R-:W-:Y:S01]  /*68f0*/  FFMA.FTZ R240, R126.reuse, R238.reuse, -R3 ;  /* 0x000000ee7ef07223 */ /* 0x0c0fe20000010803 */
[----:B------:R-:W-:Y:S01]  /*6900*/  FMUL.FTZ R3, R125, R238 ;  /* 0x000000ee7d037220 */ /* 0x000fe20000410000 */
[C---:B------:R-:W-:Y:S01]  /*6910*/  FFMA.FTZ R195, R33.reuse, -R207, R208 ;  /* 0x800000cf21c37223 */ /* 0x040fe200000100d0 */
[----:B------:R-:W-:Y:S01]  /*6920*/  FFMA.FTZ R193, R33, R197, R206 ;  /* 0x000000c521c17223 */ /* 0x000fe200000100ce */
[----:B------:R-:W-:Y:S01]  /*6930*/  FFMA.FTZ R240, R95, R202, R240 ;  /* 0x000000ca5ff07223 */ /* 0x000fe200000100f0 */
[----:B------:R-:W-:Y:S01]  /*6940*/  FFMA.FTZ R202, R126, R236, R3 ;  /* 0x000000ec7eca7223 */ /* 0x000fe20000010003 */
[-C--:B------:R-:W-:Y:S01]  /*6950*/  FFMA.FTZ R206, -R139, R205.reuse, R222 ;  /* 0x000000cd8bce7223 */ /* 0x080fe200000101de */
[C---:B------:R-:W-:Y:S01]  /*6960*/  FFMA.FTZ R195, R32.reuse, -R228, R195 ;  /* 0x800000e420c37223 */ /* 0x040fe200000100c3 */
[----:B------:R-:W-:Y:S01]  /*6970*/  FFMA.FTZ R205, R155, -R205, R228 ;  /* 0x800000cd9bcd7223 */ /* 0x000fe200000100e4 */
[----:B------:R-:W-:Y:S01]  /*6980*/  FFMA.FTZ R228, R95, R200, R202 ;  /* 0x000000c85fe47223 */ /* 0x000fe200000100ca */
[----:B------:R-:W-:Y:S01]  /*6990*/  FMUL.FTZ R3, R123, R240 ;  /* 0x000000f07b037220 */ /* 0x000fe20000410000 */
[----:B------:R-:W-:Y:S01]  /*69a0*/  FFMA.FTZ R204, R32, R222, R193 ;  /* 0x000000de20cc7223 */ /* 0x000fe200000100c1 */
[----:B------:R-:W-:Y:S01]  /*69b0*/  FMUL.FTZ R203, R63, R70 ;  /* 0x000000463fcb7220 */ /* 0x000fe20000410000 */
[----:B------:R-:W-:Y:S01]  /*69c0*/  FMUL.FTZ R201, R98, R89 ;  /* 0x0000005962c97220 */ /* 0x000fe20000410000 */
[CC--:B------:R-:W-:Y:S01]  /*69d0*/  FFMA.FTZ R222, R124.reuse, R228.reuse, R3 ;  /* 0x000000e47cde7223 */ /* 0x0c0fe20000010003 */
[----:B------:R-:W-:Y:S01]  /*69e0*/  FMUL.FTZ R3, R123, R228 ;  /* 0x000000e47b037220 */ /* 0x000fe20000410000 */
[----:B------:R-:W-:Y:S01]  /*69f0*/  FFMA.FTZ R193, R31, R234, R204 ;  /* 0x000000ea1fc17223 */ /* 0x000fe200000100cc */
[----:B------:R-:W-:Y:S01]  /*6a00*/  FFMA.FTZ R204, -R141, R203, R234 ;  /* 0x000000cb8dcc7223 */ /* 0x000fe200000101ea */
[----:B------:R-:W-:Y:S01]  /*6a10*/  FFMA.FTZ R222, R59, R198, R222 ;  /* 0x000000c63bde7223 */ /* 0x000fe200000100de */
[----:B------:R-:W-:Y:S01]  /*6a20*/  FFMA.FTZ R198, R124, R240, -R3 ;  /* 0x000000f07cc67223 */ /* 0x000fe20000010803 */
[----:B------:R-:W-:Y:S01]  /*6a30*/  FFMA.FTZ R209, R146, -R209, R199 ;  /* 0x800000d192d17223 */ /* 0x000fe200000100c7 */
[----:B------:R-:W-:Y:S01]  /*6a40*/  FMUL.FTZ R199, R64, R79 ;  /* 0x0000004f40c77220 */ /* 0x000fe20000410000 */
[----:B------:R-:W-:Y:S01]  /*6a50*/  FFMA.FTZ R200, R31, -R226, R195 ;  /* 0x800000e21fc87223 */ /* 0x000fe200000100c3 */
[----:B------:R-:W-:Y:S01]  /*6a60*/  FFMA.FTZ R234, R59, R196, R198 ;  /* 0x000000c43bea7223 */ /* 0x000fe200000100c6 */
[----:B------:R-:W-:Y:S01]  /*6a70*/  FFMA.FTZ R203, R153, -R203, R226 ;  /* 0x800000cb99cb7223 */ /* 0x000fe200000100e2 */
[----:B------:R-:W-:Y:S01]  /*6a80*/  FFMA.FTZ R226, R30, R191, R193 ;  /* 0x000000bf1ee27223 */ /* 0x000fe200000100c1 */
[----:B------:R-:W-:Y:S01]  /*6a90*/  FFMA.FTZ R202, -R14, R201, R191 ;  /* 0x000000c90eca7223 */ /* 0x000fe200000101bf */
[C---:B------:R-:W-:Y:S01]  /*6aa0*/  FMUL.FTZ R191, R121.reuse, R234 ;  /* 0x000000ea79bf7220 */ /* 0x040fe20000410000 */
[-C--:B------:R-:W-:Y:S01]  /*6ab0*/  FFMA.FTZ R208, -R114, R199.reuse, R197 ;  /* 0x000000c772d07223 */ /* 0x080fe200000101c5 */
[----:B------:R-:W-:Y:S01]  /*6ac0*/  FFMA.FTZ R207, R144, -R199, R207 ;  /* 0x800000c790cf7223 */ /* 0x000fe200000100cf */
[----:B------:R-:W-:Y:S01]  /*6ad0*/  FMUL.FTZ R3, R121, R222 ;  /* 0x000000de79037220 */ /* 0x000fe20000410000 */
[----:B------:R-:W-:Y:S01]  /*6ae0*/  FMUL.FTZ R199, R61, R62 ;  /* 0x0000003e3dc77220 */ /* 0x000fe20000410000 */
[----:B------:R-:W-:Y:S01]  /*6af0*/  FFMA.FTZ R193, R30, -R215, R200 ;  /* 0x800000d71ec17223 */ /* 0x000fe200000100c8 */
[C---:B------:R-:W-:Y:S01]  /*6b00*/  FFMA.FTZ R196, R122.reuse, R222, R191 ;  /* 0x000000de7ac47223 */ /* 0x040fe200000100bf */
[----:B------:R-:W-:Y:S01]  /*6b10*/  FFMA.FTZ R3, R122, R234, -R3 ;  /* 0x000000ea7a037223 */ /* 0x000fe20000010803 */
[-C--:B------:R-:W-:Y:S01]  /*6b20*/  FFMA.FTZ R200, -R15, R199.reuse, R238 ;  /* 0x000000c70fc87223 */ /* 0x080fe200000101ee */
[----:B------:R-:W-:Y:S01]  /*6b30*/  FFMA.FTZ R193, R29, -R236, R193 ;  /* 0x800000ec1dc17223 */ /* 0x000fe200000100c1 */
[----:B------:R-:W-:Y:S01]  /*6b40*/  FFMA.FTZ R199, R151, -R199, R236 ;  /* 0x800000c797c77223 */ /* 0x000fe200000100ec */
[----:B------:R-:W-:Y:S01]  /*6b50*/  FFMA.FTZ R201, R16, -R201, R215 ;  /* 0x800000c910c97223 */ /* 0x000fe200000100d7 */
[C---:B------:R-:W-:Y:S01]  /*6b60*/  FFMA.FTZ R236, R96.reuse, R5, R196 ;  /* 0x0000000560ec7223 */ /* 0x040fe200000100c4 */
[----:B------:R-:W-:Y:S01]  /*6b70*/  FFMA.FTZ R215, R96, R7, R3 ;  /* 0x0000000760d77223 */ /* 0x000fe20000010003 */
[----:B------:R-:W-:Y:S01]  /*6b80*/  FMUL.FTZ R197, R95, R88 ;  /* 0x000000585fc57220 */ /* 0x000fe20000410000 */
[----:B------:R-:W-:Y:S01]  /*6b90*/  FFMA.FTZ R195, R29, R238, R226 ;  /* 0x000000ee1dc37223 */ /* 0x000fe200000100e2 */
[C---:B------:R-:W-:Y:S01]  /*6ba0*/  FMUL.FTZ R3, R119.reuse, R236 ;  /* 0x000000ec77037220 */ /* 0x040fe20000410000 */
[----:B------:R-:W-:Y:S01]  /*6bb0*/  FMUL.FTZ R5, R119, R215 ;  /* 0x000000d777057220 */ /* 0x000fe20000410000 */
[-C--:B------:R-:W-:Y:S01]  /*6bc0*/  FFMA.FTZ R198, -R143, R197.reuse, R240 ;  /* 0x000000c58fc67223 */ /* 0x080fe200000101f0 */
[C---:B------:R-:W-:Y:S01]  /*6bd0*/  FFMA.FTZ R196, R28.reuse, R240, R195 ;  /* 0x000000f01cc47223 */ /* 0x040fe200000100c3 */
[----:B------:R-:W-:Y:S01]  /*6be0*/  FFMA.FTZ R193, R28, -R228, R193 ;  /* 0x800000e41cc17223 */ /* 0x000fe200000100c1 */
[----:B------:R-:W-:Y:S01]  /*6bf0*/  FFMA.FTZ R197, R149, -R197, R228 ;  /* 0x800000c595c57223 */ /* 0x000fe200000100e4 */
[----:B------:R-:W-:Y:S01]  /*6c00*/  FMUL.FTZ R228, R59, R60 ;  /* 0x0000003c3be47220 */ /* 0x000fe20000410000 */
[C---:B------:R-:W-:Y:S01]  /*6c10*/  FFMA.FTZ R226, R120.reuse, R215, -R3 ;  /* 0x000000d778e27223 */ /* 0x040fe20000010803 */
[----:B------:R-:W-:Y:S01]  /*6c20*/  FFMA.FTZ R5, R120, R236, R5 ;  /* 0x000000ec78057223 */ /* 0x000fe20000010005 */
[----:B------:R-:W-:Y:S01]  /*6c30*/  FFMA.FTZ R7, R27, R234, R196 ;  /* 0x000000ea1b077223 */ /* 0x000fe200000100c4 */
[-C--:B------:R-:W-:Y:S01]  /*6c40*/  FFMA.FTZ R196, -R17, R228.reuse, R234 ;  /* 0x000000e411c47223 */ /* 0x080fe200000101ea */
[----:B------:R-:W-:Y:S01]  /*6c50*/  FFMA.FTZ R195, R147, -R228, R222 ;  /* 0x800000e493c37223 */ /* 0x000fe200000100de */
[C---:B------:R-:W-:Y:S01]  /*6c60*/  FFMA.FTZ R228, R57.reuse, R216, R226 ;  /* 0x000000d839e47223 */ /* 0x040fe200000100e2 */
[----:B------:R-:W-:Y:S01]  /*6c70*/  FFMA.FTZ R234, R57, R194, R5 ;  /* 0x000000c239ea7223 */ /* 0x000fe20000010005 */
[----:B------:R-:W-:Y:S01]  /*6c80*/  FFMA.FTZ R193, R27, -R222, R193 ;  /* 0x800000de1bc17223 */ /* 0x000fe200000100c1 */
[----:B------:R-:W-:Y:S01]  /*6c90*/  FMUL.FTZ R191, R96, R85 ;  /* 0x0000005560bf7220 */ /* 0x000fe20000410000 */
[C---:B------:R-:W-:Y:S01]  /*6ca0*/  FMUL.FTZ R5, R117.reuse, R228 ;  /* 0x000000e475057220 */ /* 0x040fe20000410000 */
[----:B------:R-:W-:Y:S01]  /*6cb0*/  FMUL.FTZ R3, R117, R234 ;  /* 0x000000ea75037220 */ /* 0x000fe20000410000 */
[C---:B------:R-:W-:Y:S01]  /*6cc0*/  FFMA.FTZ R222, R26.reuse, R215, R7 ;  /* 0x000000d71ade7223 */ /* 0x040fe20000010007 */
[----:B------:R-:W-:Y:S01]  /*6cd0*/  FFMA.FTZ R226, R26, -R236, R193 ;  /* 0x800000ec1ae27223 */ /* 0x000fe200000100c1 */
[C---:B------:R-:W-:Y:S01]  /*6ce0*/  FFMA.FTZ R5, R118.reuse, R234, R5 ;  /* 0x000000ea76057223 */ /* 0x040fe20000010005 */
[----:B------:R-:W-:Y:S01]  /*6cf0*/  FFMA.FTZ R216, R118, R228, -R3 ;  /* 0x000000e476d87223 */ /* 0x000fe20000010803 */
[-C--:B------:R-:W-:Y:S01]  /*6d00*/  FFMA.FTZ R193, R182, -R191.reuse, R236 ;  /* 0x800000bfb6c17223 */ /* 0x080fe200000100ec */
[----:B------:R-:W-:Y:S01]  /*6d10*/  FFMA.FTZ R7, R25, -R234, R226 ;  /* 0x800000ea19077223 */ /* 0x000fe200000100e2 */
[C---:B------:R-:W-:Y:S01]  /*6d20*/  FFMA.FTZ R236, R93.reuse, R12, R5 ;  /* 0x0000000c5dec7223 */ /* 0x040fe20000010005 */
[----:B------:R-:W-:Y:S01]  /*6d30*/  FFMA.FTZ R192, R93, R192, R216 ;  /* 0x000000c05dc07223 */ /* 0x000fe200000100d8 */
[----:B------:R-:W-:Y:S01]  /*6d40*/  FFMA.FTZ R5, R25, R228, R222 ;  /* 0x000000e419057223 */ /* 0x000fe200000100de */
[----:B------:R-:W-:Y:S01]  /*6d50*/  FMUL.FTZ R12, R57, R58 ;  /* 0x0000003a390c7220 */ /* 0x000fe20000410000 */
[C---:B------:R-:W-:Y:S01]  /*6d60*/  FMUL.FTZ R3, R115.reuse, R236 ;  /* 0x000000ec73037220 */ /* 0x040fe20000410000 */
[----:B------:R-:W-:Y:S01]  /*6d70*/  VOTEU.ALL UP0, P1 ;  /* 0x0000000000ff7886 */ /* 0x000fe20000800000 */
[-C--:B------:R-:W-:Y:S01]  /*6d80*/  FFMA.FTZ R226, R24, R192.reuse, R5 ;  /* 0x000000c018e27223 */ /* 0x080fe20000010005 */
[----:B------:R-:W-:Y:S01]  /*6d90*/  FMUL.FTZ R5, R115, R192 ;  /* 0x000000c073057220 */ /* 0x000fe20000410000 */
[-C--:B------:R-:W-:Y:S01]  /*6da0*/  FFMA.FTZ R222, -R19, R12.reuse, R228 ;  /* 0x0000000c13de7223 */ /* 0x080fe200000101e4 */
[----:B------:R-:W-:Y:S01]  /*6db0*/  FFMA.FTZ R221, R187, -R12, R234 ;  /* 0x8000000cbbdd7223 */ /* 0x000fe200000100ea */
[C---:B------:R-:W-:Y:S01]  /*6dc0*/  FFMA.FTZ R228, R116.reuse, R192, -R3 ;  /* 0x000000c074e47223 */ /* 0x040fe20000010803 */
[----:B------:R-:W-:Y:S01]  /*6dd0*/  FFMA.FTZ R5, R116, R236, R5 ;  /* 0x000000ec74057223 */ /* 0x000fe20000010005 */
[----:B------:R-:W-:Y:S01]  /*6de0*/  FMUL.FTZ R12, R93, R76 ;  /* 0x0000004c5d0c7220 */ /* 0x000fe20000410000 */
[----:B------:R-:W-:Y:S01]  /*6df0*/  @!UP0 ULEA UR28, UR8, UR21, 0x4 ;  /* 0x00000015081c8291 */ /* 0x000fe2000f8e20ff */
[----:B------:R-:W-:Y:S01]  /*6e00*/  FFMA.FTZ R194, -R18, R191, R215 ;  /* 0x000000bf12c27223 */ /* 0x000fe200000101d7 */
[----:B------:R-:W-:Y:S01]  /*6e10*/  FFMA.FTZ R234, R55, R4, R5 ;  /* 0x0000000437ea7223 */ /* 0x000fe20000010005 */
[----:B------:R-:W-:-:S02]  /*6e20*/  HFMA2 R5, -RZ, RZ, 0, 0 ;  /* 0x00000000ff057431 */ /* 0x000fc400000001ff */
[----:B------:R-:W-:Y:S01]  /*6e30*/  FFMA.FTZ R216, R24, -R236, R7 ;  /* 0x800000ec18d87223 */ /* 0x000fe20000010007 */
[----:B------:R-:W-:Y:S01]  /*6e40*/  FFMA.FTZ R228, R55, R6, R228 ;  /* 0x0000000637e47223 */ /* 0x000fe200000100e4 */
[-C--:B------:R-:W-:Y:S01]  /*6e50*/  FFMA.FTZ R192, -R145, R12.reuse, R192 ;  /* 0x0000000c91c07223 */ /* 0x080fe200000101c0 */
[----:B------:R-:W-:Y:S01]  /*6e60*/  FFMA.FTZ R191, R185, -R12, R236 ;  /* 0x8000000cb9bf7223 */ /* 0x000fe200000100ec */
[----:B------:R-:W-:Y:S02]  /*6e70*/  MOV R4, 0x3f800000 ;  /* 0x3f80000000047802 */ /* 0x000fe40000000f00 */
[----:B------:R-:W-:Y:S01]  /*6e80*/  CS2R R6, SRZ ;  /* 0x0000000000067805 */ /* 0x000fe2000001ff00 */
[----:B------:R-:W-:Y:S01]  /*6e90*/  FADD.FTZ R3, R167, R224 ;  /* 0x000000e0a7037221 */ /* 0x000fe20000010000 */
[----:B------:R-:W-:Y:S01]  /*6ea0*/  FADD.FTZ R12, R180, R11 ;  /* 0x0000000bb40c7221 */ /* 0x000fe20000010000 */
[----:B------:R0:W1:Y:S04]  /*6eb0*/  SHFL.DOWN PT, R236, R2, 0x1, 0x1f ;  /* 0x08201f0002ec7f89 */ /* 0x00006800000e0000 */
[----:B------:R-:W2:Y:S04]  /*6ec0*/  @!P1 LDS.128 R4, [UR28+0x2e10] ;  /* 0x002e101cff049984 */ /* 0x000ea80008000c00 */
[----:B------:R0:W3:Y:S04]  /*6ed0*/  SHFL.DOWN PT, R215, R10, 0x1, 0x1f ;  /* 0x08201f000ad77f89 */ /* 0x0000e800000e0000 */
[----:B------:R0:W4:Y:S04]  /*6ee0*/  SHFL.DOWN PT, R229, R3, 0x1, 0x1f ;  /* 0x08201f0003e57f89 */ /* 0x00012800000e0000 */
[----:B------:R0:W0:Y:S01]  /*6ef0*/  SHFL.DOWN PT, R227, R12, 0x1, 0x1f ;  /* 0x08201f000ce37f89 */ /* 0x00002200000e0000 */
[----:B------:R-:W-:Y:S05]  /*6f00*/  @!P2 BRA `(.L_x_14719) ;  /* 0x000000000028a947 */ /* 0x000fea0003800000 */
        /* <DEDUP_REMOVED lines=10> */
.L_x_14719:
[----:B------:R-:W-:Y:S05]  /*6fb0*/  BSYNC.RECONVERGENT B0 ;  /* 0x0000000000007941 */ /* 0x000fea0003800200 */
.L_x_14718:
        /* <DEDUP_REMOVED lines=16> */
.L_x_14721:
[----:B------:R-:W-:Y:S05]  /*70c0*/  BSYNC.RECONVERGENT B0 ;  /* 0x0000000000007941 */ /* 0x000fea0003800200 */
.L_x_14720:
        /* <DEDUP_REMOVED lines=16> */
.L_x_14723:
[----:B------:R-:W-:Y:S05]  /*71d0*/  BSYNC.RECONVERGENT B0 ;  /* 0x0000000000007941 */ /* 0x000fea0003800200 */
.L_x_14722:
        /* <DEDUP_REMOVED lines=16> */
.L_x_14725:
[----:B------:R-:W-:Y:S05]  /*72e0*/  BSYNC.RECONVERGENT B0 ;  /* 0x0000000000007941 */ /* 0x000fea0003800200 */
.L_x_14724:
        /* <DEDUP_REMOVED lines=16> */
.L_x_14727:
[----:B------:R-:W-:Y:S05]  /*73f0*/  BSYNC.RECONVERGENT B0 ;  /* 0x0000000000007941 */ /* 0x000fea0003800200 */
.L_x_14726:
[C---:B------:R-:W-:Y:S01]  /*7400*/  FMUL.FTZ R224, R111.reuse, R234 ;  /* 0x000000ea6fe07220 */ /* 0x040fe20000410000 */
[----:B------:R-:W-:Y:S01]  /*7410*/  FMUL.FTZ R11, R111, R228 ;  /* 0x000000e46f0b7220 */ /* 0x000fe20000410000 */
[----:B0-----:R-:W-:Y:S01]  /*7420*/  FMUL.FTZ R227, R55, R56 ;  /* 0x0000003837e37220 */ /* 0x001fe20000410000 */
[----:B-1----:R-:W0:Y:S01]  /*7430*/  SHFL.IDX PT, R229, R10, RZ, 0x1f ;  /* 0x00001fff0ae57589 */ /* 0x002e2200000e0000 */
[C---:B------:R-:W-:Y:S01]  /*7440*/  FFMA.FTZ R225, R113.reuse, R228, -R224 ;  /* 0x000000e471e17223 */ /* 0x040fe200000108e0 */
[-C--:B------:R-:W-:Y:S01]  /*7450*/  FFMA.FTZ R224, R113, R234.reuse, R11 ;  /* 0x000000ea71e07223 */ /* 0x080fe2000001000b */
[----:B------:R-:W-:Y:S01]  /*7460*/  FFMA.FTZ R233, R23, -R234, R216 ;  /* 0x800000ea17e97223 */ /* 0x000fe200000100d8 */
[----:B------:R-:W1:Y:S01]  /*7470*/  SHFL.IDX PT, R11, R2, RZ, 0x1f ;  /* 0x00001fff020b7589 */ /* 0x000e6200000e0000 */
[-C--:B------:R-:W-:Y:S01]  /*7480*/  FFMA.FTZ R215, -R157, R227.reuse, R228 ;  /* 0x000000e39dd77223 */ /* 0x080fe200000101e4 */
[----:B------:R-:W-:Y:S01]  /*7490*/  FFMA.FTZ R216, R183, -R227, R234 ;  /* 0x800000e3b7d87223 */ /* 0x000fe200000100ea */
[C---:B------:R-:W-:Y:S01]  /*74a0*/  FFMA.FTZ R13, R94.reuse, R13, R225 ;  /* 0x0000000d5e0d7223 */ /* 0x040fe200000100e1 */
[----:B------:R0:W-:Y:S01]  /*74b0*/  SHFL.DOWN PT, R234, R2, 0x1, 0x1f ;  /* 0x08201f0002ea7f89 */ /* 0x0001e200000e0000 */
[----:B------:R-:W-:Y:S01]  /*74c0*/  FFMA.FTZ R235, R94, R223, R224 ;  /* 0x000000df5eeb7223 */ /* 0x000fe200000100e0 */
[----:B------:R-:W-:Y:S01]  /*74d0*/  ISETP.NE.AND P1, PT, R20, 0x1f, PT ;  /* 0x0000001f1400780c */ /* 0x000fe20003f25270 */
[----:B------:R-:W-:Y:S01]  /*74e0*/  FFMA.FTZ R231, R23, R228, R226 ;  /* 0x000000e417e77223 */ /* 0x000fe200000100e2 */
[----:B--2---:R-:W2:Y:S01]  /*74f0*/  SHFL.IDX PT, R227, R7, RZ, 0x1f ;  /* 0x00001fff07e37589 */ /* 0x004ea200000e0000 */
[----:B------:R-:W-:Y:S01]  /*7500*/  FMUL.FTZ R224, R107, R235 ;  /* 0x000000eb6be07220 */ /* 0x000fe20000410000 */
[----:B------:R-:W-:Y:S01]  /*7510*/  FMUL.FTZ R223, R94, R65 ;  /* 0x000000415edf7220 */ /* 0x000fe20000410000 */
[-C--:B------:R-:W-:Y:S01]  /*7520*/  FFMA.FTZ R228, R22, R13.reuse, R231 ;  /* 0x0000000d16e47223 */ /* 0x080fe200000100e7 */
[----:B---3--:R-:W3:Y:S01]  /*7530*/  SHFL.DOWN PT, R10, R10, 0x1, 0x1f ;  /* 0x08201f000a0a7f89 */ /* 0x008ee200000e0000 */
[-C--:B------:R-:W-:Y:S01]  /*7540*/  FFMA.FTZ R236, R109, R13.reuse, -R224 ;  /* 0x0000000d6dec7223 */ /* 0x080fe200000108e0 */
[----:B------:R-:W-:Y:S01]  /*7550*/  FMUL.FTZ R238, R107, R13 ;  /* 0x0000000d6bee7220 */ /* 0x000fe20000410000 */
[----:B------:R-:W-:Y:S01]  /*7560*/  FFMA.FTZ R224, -R186, R223, R13 ;  /* 0x000000dfbae07223 */ /* 0x000fe2000001010d */
[----:B------:R5:W4:Y:S01]  /*7570*/  SHFL.IDX PT, R225, R6, RZ, 0x1f ;  /* 0x00001fff06e17589 */ /* 0x000b2200000e0000 */
[----:B------:R-:W-:Y:S01]  /*7580*/  FFMA.FTZ R232, R53, R232, R236 ;  /* 0x000000e835e87223 */ /* 0x000fe200000100ec */
[----:B------:R-:W-:Y:S01]  /*7590*/  FFMA.FTZ R226, R22, -R235, R233 ;  /* 0x800000eb16e27223 */ /* 0x000fe200000100e9 */
[----:B------:R-:W-:Y:S01]  /*75a0*/  ULEA UR28, UR14, 0xfffffc00, 0xa ;  /* 0xfffffc000e1c7891 */ /* 0x000fe2000f8e50ff */
[----:B------:R-:W4:Y:S01]  /*75b0*/  SHFL.DOWN PT, R242, R12, 0x1, 0x1f ;  /* 0x08201f000cf27f89 */ /* 0x000f2200000e0000 */
[C---:B0-----:R-:W-:Y:S01]  /*75c0*/  FMUL.FTZ R2, R229.reuse, R7 ;  /* 0x00000007e5027220 */ /* 0x041fe20000410000 */
[C---:B------:R-:W-:Y:S01]  /*75d0*/  FMUL.FTZ R13, R229.reuse, R5 ;  /* 0x00000005e50d7220 */ /* 0x040fe20000410000 */
[-C--:B------:R-:W-:Y:S01]  /*75e0*/  FMUL.FTZ R236, R229, R6.reuse ;  /* 0x00000006e5ec7220 */ /* 0x080fe20000410000 */
[----:B------:R-:W0:Y:S01]  /*75f0*/  SHFL.DOWN PT, R240, R3, 0x1, 0x1f ;  /* 0x08201f0003f07f89 */ /* 0x000e2200000e0000 */
[----:B-1----:R-:W-:Y:S01]  /*7600*/  FFMA.FTZ R2, R11, R6, -R2 ;  /* 0x000000060b027223 */ /* 0x002fe20000010802 */
[-C--:B-----5:R-:W-:Y:S01]  /*7610*/  FMUL.FTZ R6, R229, R4.reuse ;  /* 0x00000004e5067220 */ /* 0x0a0fe20000410000 */
[C---:B------:R-:W-:Y:S01]  /*7620*/  FFMA.FTZ R4, R11.reuse, R4, -R13 ;  /* 0x000000040b047223 */ /* 0x040fe2000001080d */
[----:B------:R-:W1:Y:S01]  /*7630*/  SHFL.IDX PT, R231, R12, RZ, 0x1f ;  /* 0x00001fff0ce77589 */ /* 0x000e6200000e0000 */
[C---:B------:R-:W-:Y:S01]  /*7640*/  FFMA.FTZ R236, R11.reuse, R7, R236 ;  /* 0x000000070bec7223 */ /* 0x040fe200000100ec */
[----:B------:R-:W-:Y:S01]  /*7650*/  FFMA.FTZ R5, R11, R5, R6 ;  /* 0x000000050b057223 */ /* 0x000fe20000010006 */
[----:B------:R-:W-:Y:S01]  /*7660*/  MOV R6, UR28 ;  /* 0x0000001c00067c02 */ /* 0x000fe20008000f00 */
[----:B--2---:R-:W-:Y:S01]  /*7670*/  @P1 FMUL.FTZ R233, R234, R227 ;  /* 0x000000e3eae91220 */ /* 0x004fe20000410000 */
[----:B------:R2:W5:Y:S01]  /*7680*/  SHFL.IDX PT, R229, R3, RZ, 0x1f ;  /* 0x00001fff03e57589 */ /* 0x00056200000e0000 */
[----:B------:R-:W-:Y:S01]  /*7690*/  ISETP.NE.AND P2, PT, R20, RZ, PT ;  /* 0x000000ff1400720c */ /* 0x000fe20003f45270 */
[----:B------:R-:W-:Y:S01]  /*76a0*/  FFMA.FTZ R238, R109, R235, R238 ;  /* 0x000000eb6dee7223 */ /* 0x000fe200000100ee */
[----:B---3--:R-:W-:Y:S01]  /*76b0*/  @P1 FMUL.FTZ R13, R10, R227 ;  /* 0x000000e30a0d1220 */ /* 0x008fe20000410000 */
[----:B------:R-:W-:Y:S01]  /*76c0*/  SHF.R.S32.HI R11, RZ, 0x1f, R6 ;  /* 0x0000001fff0b7819 */ /* 0x000fe20000011406 */
[----:B------:R-:W-:Y:S01]  /*76d0*/  FFMA.FTZ R223, R214, -R223, R235 ;  /* 0x800000dfd6df7223 */ /* 0x000fe200000100eb */
[----:B------:R-:W-:Y:S01]  /*76e0*/  FFMA.FTZ R230, R53, R230, R238 ;  /* 0x000000e635e67223 */ /* 0x000fe200000100ee */
[-C--:B----4-:R-:W-:Y:S01]  /*76f0*/  @P1 FFMA.FTZ R233, R10, R225.reuse, R233 ;  /* 0x000000e10ae91223 */ /* 0x090fe200000100e9 */
[----:B------:R-:W-:Y:S01]  /*7700*/  @P1 FFMA.FTZ R13, R234, R225, -R13 ;  /* 0x000000e1ea0d1223 */ /* 0x000fe2000001080d */
[----:B------:R-:W-:Y:S01]  /*7710*/  LOP3.LUT R10, R20, UR28, RZ, 0xfc, !PT ;  /* 0x0000001c140a7c12 */ /* 0x000fe2000f8efcff */
[----:B------:R-:W-:Y:S01]  /*7720*/  BSSY.RECONVERGENT B0, `(.L_x_14728) ;  /* 0x0000197000007945 */ /* 0x000fe20003800200 */
[----:B------:R-:W-:Y:S01]  /*7730*/  @P1 FADD.FTZ R227, R242, R233 ;  /* 0x000000e9f2e31221 */ /* 0x000fe20000010000 */
[----:B--2---:R-:W-:-:S02]  /*7740*/  P2R R3, PR, RZ, 0x4 ;  /* 0x00000004ff037803 */ /* 0x004fc40000000000 */
[----:B------:R-:W-:Y:S01]  /*7750*/  VOTEU.ALL UP0, P2 ;  /* 0x0000000000ff7886 */ /* 0x000fe20001000000 */
[----:B0-----:R-:W-:Y:S01]  /*7760*/  @P1 FADD.FTZ R225, R240, R13 ;  /* 0x0000000df0e11221 */ /* 0x001fe20000010000 */
[-C--:B------:R-:W-:Y:S01]  /*7770*/  FMUL.FTZ R6, R227, R9.reuse ;  /* 0x00000009e3067220 */ /* 0x080fe20000410000 */
[----:B------:R-:W-:Y:S02]  /*7780*/  MOV R13, UR42 ;  /* 0x0000002a000d7c02 */ /* 0x000fe40008000f00 */
[C---:B------:R-:W-:Y:S01]  /*7790*/  FMUL.FTZ R234, R225.reuse, R9 ;  /* 0x00000009e1ea7220 */ /* 0x040fe20000410000 */
[-C--:B------:R-:W-:Y:S01]  /*77a0*/  FFMA.FTZ R225, R225, R8.reuse, R6 ;  /* 0x00000008e1e17223 */ /* 0x080fe20000010006 */
[----:B-1----:R-:W-:Y:S01]  /*77b0*/  FADD.FTZ R7, R231, R236 ;  /* 0x000000ece7077221 */ /* 0x002fe20000010000 */
[----:B------:R-:W-:Y:S01]  /*77c0*/  @!UP0 ULEA UR28, UR8, UR21, 0x4 ;  /* 0x00000015081c8291 */ /* 0x000fe2000f8e20ff */
[----:B------:R-:W-:Y:S01]  /*77d0*/  FFMA.FTZ R227, R227, R8, -R234 ;  /* 0x00000008e3e37223 */ /* 0x000fe200000108ea */
[----:B------:R-:W-:Y:S01]  /*77e0*/  FADD.FTZ R236, R218, R225 ;  /* 0x000000e1daec7221 */ /* 0x000fe20000010000 */
[----:B------:R-:W-:Y:S01]  /*77f0*/  MOV R3, UR43 ;  /* 0x0000002b00037c02 */ /* 0x000fe20008000f00 */
[----:B------:R-:W-:-:S04]  /*7800*/  IMAD.WIDE.U32 R12, R13, UR8, R10 ;  /* 0x000000080d0c7c25 */ /* 0x000fc8000f8e000a */
[----:B------:R-:W-:Y:S01]  /*7810*/  FADD.FTZ R227, R220, R227 ;  /* 0x000000e3dce37221 */ /* 0x000fe20000010000 */
[-C--:B------:R-:W-:Y:S01]  /*7820*/  FMUL.FTZ R218, R107, R236.reuse ;  /* 0x000000ec6bda7220 */ /* 0x080fe20000410000 */
[----:B-----5:R-:W-:Y:S01]  /*7830*/  FADD.FTZ R6, R229, R2 ;  /* 0x00000002e5067221 */ /* 0x020fe20000010000 */
[----:B------:R-:W-:Y:S02]  /*7840*/  IMAD R3, R3, UR8, R13 ;  /* 0x0000000803037c24 */ /* 0x000fe4000f8e020d */
[-C--:B------:R-:W-:Y:S01]  /*7850*/  FMUL.FTZ R8, R107, R227.reuse ;  /* 0x000000e36b087220 */ /* 0x080fe20000410000 */
[CC--:B------:R-:W-:Y:S01]  /*7860*/  FFMA.FTZ R234, R109.reuse, R227.reuse, -R218 ;  /* 0x000000e36dea7223 */ /* 0x0c0fe200000108da */
[----:B------:R-:W-:Y:S01]  /*7870*/  MOV R13, 0x84 ;  /* 0x00000084000d7802 */ /* 0x000fe20000000f00 */
[----:B------:R0:W-:Y:S01]  /*7880*/  @!P2 STS.128 [UR28+0x2e10], R4 ;  /* 0x002e1004ff00a988 */ /* 0x0001e20008000c1c */
[----:B------:R-:W-:Y:S01]  /*7890*/  FFMA.FTZ R9, R109, R236, R8 ;  /* 0x000000ec6d097223 */ /* 0x000fe20000010008 */
[----:B------:R-:W-:Y:S01]  /*78a0*/  FADD.FTZ R240, R213, R234 ;  /* 0x000000ead5f07221 */ /* 0x000fe20000010000 */
[----:B------:R-:W-:Y:S01]  /*78b0*/  FMUL.FTZ R11, R53, R54 ;  /* 0x00000036350b7220 */ /* 0x000fe20000410000 */
[----:B------:R-:W-:Y:S01]  /*78c0*/  FMUL.FTZ R218, R219, R227 ;  /* 0x000000e3dbda7220 */ /* 0x000fe20000410000 */
[----:B------:R-:W-:Y:S01]  /*78d0*/  FADD.FTZ R238, R190, R9 ;  /* 0x00000009beee7221 */ /* 0x000fe20000010000 */
[----:B------:R-:W-:Y:S01]  /*78e0*/  FMUL.FTZ R190, R111, R240 ;  /* 0x000000f06fbe7220 */ /* 0x000fe20000410000 */
[-C--:B------:R-:W-:Y:S01]  /*78f0*/  FFMA.FTZ R219, R219, -R11.reuse, R230 ;  /* 0x8000000bdbdb7223 */ /* 0x080fe200000100e6 */
[----:B------:R-:W-:Y:S01]  /*7900*/  FFMA.FTZ R8, -R217, R11, R232 ;  /* 0x0000000bd9087223 */ /* 0x000fe200000101e8 */
[-C--:B------:R-:W-:Y:S01]  /*7910*/  FMUL.FTZ R234, R111, R238.reuse ;  /* 0x000000ee6fea7220 */ /* 0x080fe20000410000 */
[----:B------:R-:W-:Y:S01]  /*7920*/  FFMA.FTZ R190, R113, R238, R190 ;  /* 0x000000ee71be7223 */ /* 0x000fe200000100be */
[----:B------:R-:W-:Y:S01]  /*7930*/  FMUL.FTZ R11, R214, R240 ;  /* 0x000000f0d60b7220 */ /* 0x000fe20000410000 */
[----:B------:R-:W-:Y:S01]  /*7940*/  FMUL.FTZ R220, R227, R54 ;  /* 0x00000036e3dc7220 */ /* 0x000fe20000410000 */
[----:B------:R-:W-:Y:S01]  /*7950*/  FFMA.FTZ R113, R113, R240, -R234 ;  /* 0x000000f071717223 */ /* 0x000fe200000108ea */
[----:B0-----:R-:W-:Y:S01]  /*7960*/  FMUL.FTZ R6, R236, R54 ;  /* 0x00000036ec067220 */ /* 0x001fe20000410000 */
[----:B------:R-:W-:-:S02]  /*7970*/  IMAD R4, R20, R13, UR21 ;  /* 0x0000001514047e24 */ /* 0x000fc4000f8e020d */
[----:B------:R-:W-:Y:S01]  /*7980*/  FADD.FTZ R213, R181, R190 ;  /* 0x000000beb5d57221 */ /* 0x000fe20000010000 */
[----:B------:R-:W-:Y:S01]  /*7990*/  FADD.FTZ R214, R184, R113 ;  /* 0x00000071b8d67221 */ /* 0x000fe20000010000 */
[C---:B------:R-:W-:Y:S01]  /*79a0*/  FMUL.FTZ R107, R53.reuse, R6 ;  /* 0x00000006356b7220 */ /* 0x040fe20000410000 */
[----:B------:R-:W-:Y:S01]  /*79b0*/  FMUL.FTZ R109, R53, R220 ;  /* 0x000000dc356d7220 */ /* 0x000fe20000410000 */
[----:B------:R-:W-:Y:S01]  /*79c0*/  FMUL.FTZ R5, R227, UR30 ;  /* 0x0000001ee3057c20 */ /* 0x000fe20008410000 */
[----:B------:R-:W-:Y:S01]  /*79d0*/  LEA R2, P1, R12, UR12, 0x2 ;  /* 0x0000000c0c027c11 */ /* 0x000fe2000f8210ff */
[----:B------:R-:W-:Y:S01]  /*79e0*/  FFMA.FTZ R218, R217, R236, R218 ;  /* 0x000000ecd9da7223 */ /* 0x000fe200000100da */
[----:B------:R0:W-:Y:S01]  /*79f0*/  STS [R4+0x8b8], R107 ;  /* 0x0008b86b04007388 */ /* 0x0001e20000000800 */
[----:B------:R-:W-:Y:S01]  /*7a00*/  FFMA.FTZ R9, R236, UR29, R5 ;  /* 0x0000001dec097c23 */ /* 0x000fe20008010005 */
[----:B------:R-:W-:Y:S01]  /*7a10*/  LEA.HI.X R3, R12, UR13, R3, 0x2, P1 ;  /* 0x0000000d0c037c11 */ /* 0x000fe200088f1403 */
[----:B------:R-:W-:Y:S01]  /*7a20*/  FMUL.FTZ R5, R238, UR30 ;  /* 0x0000001eee057c20 */ /* 0x000fe20008410000 */
[----:B------:R1:W-:Y:S01]  /*7a30*/  STS [R4+0x8bc], R109 ;  /* 0x0008bc6d04007388 */ /* 0x0003e20000000800 */
[----:B------:R-:W-:Y:S01]  /*7a40*/  FMUL.FTZ R12, R236, UR30 ;  /* 0x0000001eec0c7c20 */ /* 0x000fe20008410000 */
[-C--:B------:R-:W-:Y:S01]  /*7a50*/  FMUL.FTZ R7, R238, R65.reuse ;  /* 0x00000041ee077220 */ /* 0x080fe20000410000 */
[----:B------:R-:W-:Y:S01]  /*7a60*/  FFMA.FTZ R11, R186, R238, R11 ;  /* 0x000000eeba0b7223 */ /* 0x000fe2000001000b */
[C---:B------:R-:W-:Y:S01]  /*7a70*/  FFMA.FTZ R186, R240.reuse, UR29, -R5 ;  /* 0x0000001df0ba7c23 */ /* 0x040fe20008010805 */
[----:B------:R-:W-:Y:S01]  /*7a80*/  FMUL.FTZ R5, R240, R65 ;  /* 0x00000041f0057220 */ /* 0x000fe20000410000 */
[CC--:B0-----:R-:W-:Y:S01]  /*7a90*/  FMUL.FTZ R107, R115.reuse, R214.reuse ;  /* 0x000000d6736b7220 */ /* 0x0c1fe20000410000 */
[----:B------:R-:W-:Y:S01]  /*7aa0*/  FMUL.FTZ R115, R115, R213 ;  /* 0x000000d573737220 */ /* 0x000fe20000410000 */
[C---:B------:R-:W-:Y:S01]  /*7ab0*/  FMUL.FTZ R111, R94.reuse, R7 ;  /* 0x000000075e6f7220 */ /* 0x040fe20000410000 */
[----:B------:R-:W-:Y:S01]  /*7ac0*/  FMUL.FTZ R113, R94, R5 ;  /* 0x000000055e717220 */ /* 0x000fe20000410000 */
[CC--:B-1----:R-:W-:Y:S01]  /*7ad0*/  FFMA.FTZ R109, R116.reuse, R213.reuse, R107 ;  /* 0x000000d5746d7223 */ /* 0x0c2fe2000001006b */
[-C--:B------:R-:W-:Y:S01]  /*7ae0*/  FFMA.FTZ R115, R116, R214.reuse, -R115 ;  /* 0x000000d674737223 */ /* 0x080fe20000010873 */
[----:B------:R-:W-:Y:S01]  /*7af0*/  FMUL.FTZ R13, R240, UR30 ;  /* 0x0000001ef00d7c20 */ /* 0x000fe20008410000 */
[----:B------:R0:W-:Y:S01]  /*7b00*/  STS [R4+0x8b0], R111 ;  /* 0x0008b06f04007388 */ /* 0x0001e20000000800 */
[----:B------:R-:W-:Y:S01]  /*7b10*/  FADD.FTZ R236, R152, R109 ;  /* 0x0000006d98ec7221 */ /* 0x000fe20000010000 */
[----:B------:R-:W-:Y:S01]  /*7b20*/  FADD.FTZ R168, R168, R115 ;  /* 0x00000073a8a87221 */ /* 0x000fe20000010000 */
[----:B------:R-:W-:Y:S01]  /*7b30*/  FFMA.FTZ R13, R238, UR29, R13 ;  /* 0x0000001dee0d7c23 */ /* 0x000fe2000801000d */
[----:B------:R1:W-:Y:S01]  /*7b40*/  STS [R4+0x8b4], R113 ;  /* 0x0008b47104007388 */ /* 0x0003e20000000800 */
[----:B------:R-:W-:Y:S01]  /*7b50*/  FMUL.FTZ R184, R183, R214 ;  /* 0x000000d6b7b87220 */ /* 0x000fe20000410000 */
[C---:B------:R-:W-:Y:S01]  /*7b60*/  FMUL.FTZ R109, R117.reuse, R168 ;  /* 0x000000a8756d7220 */ /* 0x040fe20000410000 */
[----:B------:R-:W-:Y:S01]  /*7b70*/  FMUL.FTZ R117, R117, R236 ;  /* 0x000000ec75757220 */ /* 0x000fe20000410000 */
[----:B------:R-:W-:Y:S01]  /*7b80*/  FMUL.FTZ R152, R185, R168 ;  /* 0x000000a8b9987220 */ /* 0x000fe20000410000 */
[----:B------:R-:W-:Y:S01]  /*7b90*/  FMUL.FTZ R107, R213, UR30 ;  /* 0x0000001ed56b7c20 */ /* 0x000fe20008410000 */
[C---:B0-----:R-:W-:Y:S01]  /*7ba0*/  FFMA.FTZ R111, R118.reuse, R236, R109 ;  /* 0x000000ec766f7223 */ /* 0x041fe2000001006d */
[----:B------:R-:W-:Y:S01]  /*7bb0*/  FFMA.FTZ R234, R118, R168, -R117 ;  /* 0x000000a876ea7223 */ /* 0x000fe20000010875 */
[----:B------:R-:W-:Y:S01]  /*7bc0*/  FFMA.FTZ R118, R145, R236, R152 ;  /* 0x000000ec91767223 */ /* 0x000fe20000010098 */
[----:B------:R-:W-:Y:S01]  /*7bd0*/  FFMA.FTZ R157, R157, R213, R184 ;  /* 0x000000d59d9d7223 */ /* 0x000fe200000100b8 */
[----:B-1----:R-:W-:Y:S01]  /*7be0*/  FMUL.FTZ R113, R236, UR30 ;  /* 0x0000001eec717c20 */ /* 0x002fe20008410000 */
[----:B------:R-:W-:Y:S01]  /*7bf0*/  FADD.FTZ R240, R169, R234 ;  /* 0x000000eaa9f07221 */ /* 0x000fe20000010000 */
[----:B------:R-:W-:Y:S01]  /*7c00*/  FADD.FTZ R238, R154, R111 ;  /* 0x0000006f9aee7221 */ /* 0x000fe20000010000 */
[----:B------:R-:W-:Y:S01]  /*7c10*/  FMUL.FTZ R116, R214, UR30 ;  /* 0x0000001ed6747c20 */ /* 0x000fe20008410000 */
[----:B------:R-:W-:Y:S01]  /*7c20*/  FFMA.FTZ R152, R168, UR29, -R113 ;  /* 0x0000001da8987c23 */ /* 0x000fe20008010871 */
[C---:B------:R-:W-:Y:S01]  /*7c30*/  FMUL.FTZ R111, R119.reuse, R240 ;  /* 0x000000f0776f7220 */ /* 0x040fe20000410000 */
[----:B------:R-:W-:Y:S01]  /*7c40*/  FMUL.FTZ R119, R119, R238 ;  /* 0x000000ee77777220 */ /* 0x000fe20000410000 */
[----:B------:R-:W-:Y:S01]  /*7c50*/  FMUL.FTZ R154, R187, R240 ;  /* 0x000000f0bb9a7220 */ /* 0x000fe20000410000 */
[----:B------:R-:W-:Y:S01]  /*7c60*/  FMUL.FTZ R113, R238, UR30 ;  /* 0x0000001eee717c20 */ /* 0x000fe20008410000 */
[C---:B------:R-:W-:Y:S01]  /*7c70*/  FFMA.FTZ R111, R120.reuse, R238, R111 ;  /* 0x000000ee786f7223 */ /* 0x040fe2000001006f */
[----:B------:R-:W-:Y:S01]  /*7c80*/  FFMA.FTZ R119, R120, R240, -R119 ;  /* 0x000000f078777223 */ /* 0x000fe20000010877 */
        /* <DEDUP_REMOVED lines=8> */
[C---:B------:R-:W-:Y:S01]  /*7d10*/  FFMA.FTZ R107, R214.reuse, UR29, -R107 ;  /* 0x0000001dd66b7c23 */ /* 0x040fe2000801086b */
        /* <DEDUP_REMOVED lines=8> */
[----:B------:R-:W-:Y:S01]  /*7da0*/  FMUL.FTZ R109, R168, UR30 ;  /* 0x0000001ea86d7c20 */ /* 0x000fe20008410000 */
[----:B------:R0:W-:Y:S01]  /*7db0*/  STS [R4+0x898], R113 ;  /* 0x0008987104007388 */ /* 0x0001e20000000800 */
[----:B------:R-:W-:Y:S01]  /*7dc0*/  FADD.FTZ R158, R158, R19 ;  /* 0x000000139e9e7221 */ /* 0x000fe20000010000 */
[----:B------:R-:W-:Y:S01]  /*7dd0*/  FADD.FTZ R171, R171, R122 ;  /* 0x0000007aabab7221 */ /* 0x000fe20000010000 */
[----:B------:R-:W-:Y:S01]  /*7de0*/  FFMA.FTZ R19, R57, R154, R120 ;  /* 0x0000009a39137223 */ /* 0x000fe20000010078 */
[----:B------:R-:W-:Y:S01]  /*7df0*/  FMUL.FTZ R115, R93, R214 ;  /* 0x000000d65d737220 */ /* 0x000fe20000410000 */
[C---:B------:R-:W-:Y:S01]  /*7e00*/  FMUL.FTZ R122, R123.reuse, R158 ;  /* 0x0000009e7b7a7220 */ /* 0x040fe20000410000 */
[----:B------:R-:W-:Y:S01]  /*7e10*/  FFMA.FTZ R109, R236, UR29, R109 ;  /* 0x0000001dec6d7c23 */ /* 0x000fe2000801006d */
[----:B------:R-:W-:Y:S01]  /*7e20*/  FMUL.FTZ R168, R168, R76 ;  /* 0x0000004ca8a87220 */ /* 0x000fe20000410000 */
[----:B------:R-:W-:Y:S01]  /*7e30*/  FMUL.FTZ R236, R240, R58 ;  /* 0x0000003af0ec7220 */ /* 0x000fe20000410000 */
[----:B------:R1:W-:Y:S01]  /*7e40*/  STS [R4+0x8a0], R115 ;  /* 0x0008a07304007388 */ /* 0x0003e20000000800 */
[----:B0-----:R-:W-:Y:S01]  /*7e50*/  FMUL.FTZ R113, R123, R171 ;  /* 0x000000ab7b717220 */ /* 0x001fe20000410000 */
[----:B------:R-:W-:Y:S01]  /*7e60*/  FMUL.FTZ R117, R93, R168 ;  /* 0x000000a85d757220 */ /* 0x000fe20000410000 */
[----:B------:R-:W-:Y:S01]  /*7e70*/  FMUL.FTZ R119, R170, R85 ;  /* 0x00000055aa777220 */ /* 0x000fe20000410000 */
[----:B------:R-:W-:Y:S01]  /*7e80*/  FFMA.FTZ R39, R154, R58, R39 ;  /* 0x0000003a9a277223 */ /* 0x000fe20000010027 */
[C---:B------:R-:W-:Y:S01]  /*7e90*/  FFMA.FTZ R120, R124.reuse, R158, R113 ;  /* 0x0000009e7c787223 */ /* 0x040fe20000010071 */
[----:B------:R-:W-:Y:S01]  /*7ea0*/  FFMA.FTZ R113, R124, R171, -R122 ;  /* 0x000000ab7c717223 */ /* 0x000fe2000001087a */
[----:B------:R0:W-:Y:S01]  /*7eb0*/  STS [R4+0x8a4], R117 ;  /* 0x0008a47504007388 */ /* 0x0001e20000000800 */
[----:B------:R-:W-:Y:S01]  /*7ec0*/  FMUL.FTZ R154, R171, R60 ;  /* 0x0000003cab9a7220 */ /* 0x000fe20000410000 */
[----:B------:R-:W-:Y:S01]  /*7ed0*/  FADD.FTZ R159, R159, R120 ;  /* 0x000000789f9f7221 */ /* 0x000fe20000010000 */
[----:B------:R-:W-:Y:S01]  /*7ee0*/  FADD.FTZ R172, R172, R113 ;  /* 0x00000071acac7221 */ /* 0x000fe20000010000 */
[----:B-1----:R-:W-:Y:S01]  /*7ef0*/  FMUL.FTZ R115, R57, R236 ;  /* 0x000000ec39737220 */ /* 0x002fe20000410000 */
[----:B------:R-:W-:Y:S01]  /*7f00*/  FMUL.FTZ R123, R96, R119 ;  /* 0x00000077607b7220 */ /* 0x000fe20000410000 */
[CC--:B------:R-:W-:Y:S01]  /*7f10*/  FMUL.FTZ R113, R125.reuse, R159.reuse ;  /* 0x0000009f7d717220 */ /* 0x0c0fe20000410000 */
[----:B------:R-:W-:Y:S01]  /*7f20*/  FMUL.FTZ R120, R125, R172 ;  /* 0x000000ac7d787220 */ /* 0x000fe20000410000 */
[----:B------:R-:W-:Y:S01]  /*7f30*/  FMUL.FTZ R190, R213, R56 ;  /* 0x00000038d5be7220 */ /* 0x000fe20000410000 */
[----:B------:R1:W-:Y:S01]  /*7f40*/  STS [R4+0x89c], R115 ;  /* 0x00089c7304007388 */ /* 0x0003e20000000800 */
[C---:B------:R-:W-:Y:S01]  /*7f50*/  FFMA.FTZ R122, R126.reuse, R172, -R113 ;  /* 0x000000ac7e7a7223 */ /* 0x040fe20000010871 */
[----:B------:R-:W-:Y:S01]  /*7f60*/  FFMA.FTZ R113, R126, R159, R120 ;  /* 0x0000009f7e717223 */ /* 0x000fe20000010078 */
[----:B0-----:R-:W-:Y:S01]  /*7f70*/  FMUL.FTZ R117, R193, R119 ;  /* 0x00000077c1757220 */ /* 0x001fe20000410000 */
[----:B------:R-:W-:Y:S01]  /*7f80*/  FMUL.FTZ R126, R158, R60 ;  /* 0x0000003c9e7e7220 */ /* 0x000fe20000410000 */
[----:B------:R-:W-:Y:S01]  /*7f90*/  FADD.FTZ R173, R173, R122 ;  /* 0x0000007aadad7221 */ /* 0x000fe20000010000 */
[----:B------:R-:W-:Y:S01]  /*7fa0*/  FADD.FTZ R160, R160, R113 ;  /* 0x00000071a0a07221 */ /* 0x000fe20000010000 */
[----:B------:R0:W-:Y:S01]  /*7fb0*/  STS [R4+0x894], R123 ;  /* 0x0008947b04007388 */ /* 0x0001e20000000800 */
[----:B------:R-:W-:Y:S01]  /*7fc0*/  FMUL.FTZ R125, R191, R214 ;  /* 0x000000d6bf7d7220 */ /* 0x000fe20000410000 */
[C---:B------:R-:W-:Y:S01]  /*7fd0*/  FMUL.FTZ R113, R127.reuse, R173 ;  /* 0x000000ad7f717220 */ /* 0x040fe20000410000 */
[----:B-1----:R-:W-:Y:S01]  /*7fe0*/  FMUL.FTZ R115, R156, R85 ;  /* 0x000000559c737220 */ /* 0x002fe20000410000 */
[----:B------:R-:W-:Y:S01]  /*7ff0*/  FMUL.FTZ R122, R127, R160 ;  /* 0x000000a07f7a7220 */ /* 0x000fe20000410000 */
[----:B------:R-:W-:Y:S01]  /*8000*/  FMUL.FTZ R181, R55, R190 ;  /* 0x000000be37b57220 */ /* 0x000fe20000410000 */
[----:B------:R-:W-:Y:S01]  /*8010*/  FFMA.FTZ R124, R128, R160, R113 ;  /* 0x000000a0807c7223 */ /* 0x000fe20000010071 */
[-C--:B------:R-:W-:Y:S01]  /*8020*/  FMUL.FTZ R121, R193, R115.reuse ;  /* 0x00000073c1797220 */ /* 0x080fe20000410000 */
[-C--:B------:R-:W-:Y:S01]  /*8030*/  FFMA.FTZ R117, R194, R115.reuse, R117 ;  /* 0x00000073c2757223 */ /* 0x080fe20000010075 */
[----:B------:R-:W-:Y:S01]  /*8040*/  FMUL.FTZ R115, R96, R115 ;  /* 0x0000007360737220 */ /* 0x000fe20000410000 */
[----:B------:R-:W-:Y:S01]  /*8050*/  FFMA.FTZ R113, R128, R173, -R122 ;  /* 0x000000ad80717223 */ /* 0x000fe2000001087a */
[----:B------:R-:W-:Y:S01]  /*8060*/  FADD.FTZ R161, R161, R124 ;  /* 0x0000007ca1a17221 */ /* 0x000fe20000010000 */
[----:B0-----:R-:W-:Y:S01]  /*8070*/  FMUL.FTZ R123, R195, R126 ;  /* 0x0000007ec37b7220 */ /* 0x001fe20000410000 */
[----:B------:R-:W-:Y:S01]  /*8080*/  FFMA.FTZ R119, R194, R119, -R121 ;  /* 0x00000077c2777223 */ /* 0x000fe20000010879 */
[----:B------:R0:W-:Y:S01]  /*8090*/  STS [R4+0x890], R115 ;  /* 0x0008907304007388 */ /* 0x0001e20000000800 */
[----:B------:R-:W-:Y:S01]  /*80a0*/  FADD.FTZ R174, R174, R113 ;  /* 0x00000071aeae7221 */ /* 0x000fe20000010000 */
[-C--:B------:R-:W-:Y:S01]  /*80b0*/  FMUL.FTZ R113, R129, R161.reuse ;  /* 0x000000a181717220 */ /* 0x080fe20000410000 */
[----:B------:R-:W-:Y:S01]  /*80c0*/  FMUL.FTZ R121, R191, R168 ;  /* 0x000000a8bf797220 */ /* 0x000fe20000410000 */
[C---:B------:R-:W-:Y:S01]  /*80d0*/  FMUL.FTZ R128, R216.reuse, R184 ;  /* 0x000000b8d8807220 */ /* 0x040fe20000410000 */
[----:B------:R-:W-:Y:S01]  /*80e0*/  FMUL.FTZ R124, R129, R174 ;  /* 0x000000ae817c7220 */ /* 0x000fe20000410000 */
[----:B------:R-:W-:Y:S01]  /*80f0*/  FMUL.FTZ R127, R216, R190 ;  /* 0x000000bed87f7220 */ /* 0x000fe20000410000 */
[C---:B------:R-:W-:Y:S01]  /*8100*/  FFMA.FTZ R120, R192.reuse, R214, R121 ;  /* 0x000000d6c0787223 */ /* 0x040fe20000010079 */
[----:B------:R-:W-:Y:S01]  /*8110*/  FFMA.FTZ R121, R192, R168, -R125 ;  /* 0x000000a8c0797223 */ /* 0x000fe2000001087d */
[-C--:B------:R-:W-:Y:S01]  /*8120*/  FMUL.FTZ R125, R59, R154.reuse ;  /* 0x0000009a3b7d7220 */ /* 0x080fe20000410000 */
[----:B0-----:R-:W-:Y:S01]  /*8130*/  FMUL.FTZ R115, R195, R154 ;  /* 0x0000009ac3737220 */ /* 0x001fe20000410000 */
[----:B------:R-:W-:Y:S01]  /*8140*/  FFMA.FTZ R190, R215, R190, R128 ;  /* 0x000000bed7be7223 */ /* 0x000fe20000010080 */
[----:B------:R-:W-:Y:S01]  /*8150*/  FMUL.FTZ R128, R159, R88 ;  /* 0x000000589f807220 */ /* 0x000fe20000410000 */
[----:B------:R-:W-:Y:S01]  /*8160*/  FMUL.FTZ R183, R55, R184 ;  /* 0x000000b837b77220 */ /* 0x000fe20000410000 */
[-C--:B------:R-:W-:Y:S01]  /*8170*/  FFMA.FTZ R122, R196, R126.reuse, R115 ;  /* 0x0000007ec47a7223 */ /* 0x080fe20000010073 */
[----:B------:R-:W-:Y:S01]  /*8180*/  FMUL.FTZ R115, R59, R126 ;  /* 0x0000007e3b737220 */ /* 0x000fe20000410000 */
[C---:B------:R-:W-:Y:S01]  /*8190*/  FFMA.FTZ R126, R130.reuse, R174, -R113 ;  /* 0x000000ae827e7223 */ /* 0x040fe20000010871 */
[----:B------:R-:W-:Y:S01]  /*81a0*/  FFMA.FTZ R113, R130, R161, R124 ;  /* 0x000000a182717223 */ /* 0x000fe2000001007c */
[----:B------:R-:W-:Y:S01]  /*81b0*/  FMUL.FTZ R130, R172, R88 ;  /* 0x00000058ac827220 */ /* 0x000fe20000410000 */
[----:B------:R0:W-:Y:S01]  /*81c0*/  STS [R4+0x88c], R125 ;  /* 0x00088c7d04007388 */ /* 0x0001e20000000800 */
[----:B------:R-:W-:Y:S01]  /*81d0*/  FADD.FTZ R175, R175, R126 ;  /* 0x0000007eafaf7221 */ /* 0x000fe20000010000 */
[----:B------:R-:W-:Y:S01]  /*81e0*/  FADD.FTZ R162, R162, R113 ;  /* 0x00000071a2a27221 */ /* 0x000fe20000010000 */
[----:B------:R-:W-:Y:S01]  /*81f0*/  FFMA.FTZ R184, R215, R184, -R127 ;  /* 0x000000b8d7b87223 */ /* 0x000fe2000001087f */
[----:B------:R1:W-:Y:S01]  /*8200*/  STS [R4+0x888], R115 ;  /* 0x0008887304007388 */ /* 0x0003e20000000800 */
[C---:B------:R-:W-:Y:S01]  /*8210*/  FMUL.FTZ R113, R131.reuse, R175 ;  /* 0x000000af83717220 */ /* 0x040fe20000410000 */
[----:B------:R-:W-:Y:S01]  /*8220*/  FMUL.FTZ R124, R131, R162 ;  /* 0x000000a2837c7220 */ /* 0x000fe20000410000 */
[----:B------:R-:W-:Y:S01]  /*8230*/  FMUL.FTZ R129, R223, R5 ;  /* 0x00000005df817220 */ /* 0x000fe20000410000 */
[----:B------:R-:W-:Y:S01]  /*8240*/  FMUL.FTZ R127, R95, R130 ;  /* 0x000000825f7f7220 */ /* 0x000fe20000410000 */
[C---:B------:R-:W-:Y:S01]  /*8250*/  FFMA.FTZ R126, R132.reuse, R162, R113 ;  /* 0x000000a2847e7223 */ /* 0x040fe20000010071 */
[----:B------:R-:W-:Y:S01]  /*8260*/  FFMA.FTZ R113, R132, R175, -R124 ;  /* 0x000000af84717223 */ /* 0x000fe2000001087c */
[----:B0-----:R-:W-:Y:S01]  /*8270*/  FMUL.FTZ R125, R197, R128 ;  /* 0x00000080c57d7220 */ /* 0x001fe20000410000 */
[----:B------:R-:W-:Y:S01]  /*8280*/  FMUL.FTZ R132, R160, R62 ;  /* 0x0000003ea0847220 */ /* 0x000fe20000410000 */
[----:B------:R-:W-:Y:S01]  /*8290*/  FADD.FTZ R163, R163, R126 ;  /* 0x0000007ea3a37221 */ /* 0x000fe20000010000 */
[----:B------:R-:W-:Y:S01]  /*82a0*/  FADD.FTZ R176, R176, R113 ;  /* 0x00000071b0b07221 */ /* 0x000fe20000010000 */
[-C--:B-1----:R-:W-:Y:S01]  /*82b0*/  FMUL.FTZ R115, R197, R130.reuse ;  /* 0x00000082c5737220 */ /* 0x082fe20000410000 */
[C---:B------:R-:W-:Y:S01]  /*82c0*/  FFMA.FTZ R125, R198.reuse, R130, -R125 ;  /* 0x00000082c67d7223 */ /* 0x040fe2000001087d */
[CC--:B------:R-:W-:Y:S01]  /*82d0*/  FMUL.FTZ R113, R133.reuse, R163.reuse ;  /* 0x000000a385717220 */ /* 0x0c0fe20000410000 */
[----:B------:R-:W-:Y:S01]  /*82e0*/  FMUL.FTZ R126, R133, R176 ;  /* 0x000000b0857e7220 */ /* 0x000fe20000410000 */
[-C--:B------:R-:W-:Y:S01]  /*82f0*/  FFMA.FTZ R124, R198, R128.reuse, R115 ;  /* 0x00000080c67c7223 */ /* 0x080fe20000010073 */
[----:B------:R-:W-:Y:S01]  /*8300*/  FMUL.FTZ R115, R95, R128 ;  /* 0x000000805f737220 */ /* 0x000fe20000410000 */
[C---:B------:R-:W-:Y:S01]  /*8310*/  FFMA.FTZ R128, R134.reuse, R176, -R113 ;  /* 0x000000b086807223 */ /* 0x040fe20000010871 */
[----:B------:R-:W-:Y:S01]  /*8320*/  FFMA.FTZ R113, R134, R163, R126 ;  /* 0x000000a386717223 */ /* 0x000fe2000001007e */
[----:B------:R-:W-:Y:S01]  /*8330*/  FMUL.FTZ R126, R223, R7 ;  /* 0x00000007df7e7220 */ /* 0x000fe20000410000 */
[----:B------:R-:W-:Y:S01]  /*8340*/  FMUL.FTZ R134, R173, R62 ;  /* 0x0000003ead867220 */ /* 0x000fe20000410000 */
[----:B------:R-:W-:Y:S01]  /*8350*/  FADD.FTZ R177, R177, R128 ;  /* 0x00000080b1b17221 */ /* 0x000fe20000010000 */
[----:B------:R-:W-:Y:S01]  /*8360*/  FADD.FTZ R164, R164, R113 ;  /* 0x00000071a4a47221 */ /* 0x000fe20000010000 */
[----:B------:R-:W-:Y:S01]  /*8370*/  FFMA.FTZ R126, R224, R5, -R126 ;  /* 0x00000005e07e7223 */ /* 0x000fe2000001087e */
[----:B------:R0:W-:Y:S01]  /*8380*/  STS [R4+0x884], R127 ;  /* 0x0008847f04007388 */ /* 0x0001e20000000800 */
[CC--:B------:R-:W-:Y:S01]  /*8390*/  FMUL.FTZ R5, R135.reuse, R177.reuse ;  /* 0x000000b187057220 */ /* 0x0c0fe20000410000 */
[----:B------:R-:W-:Y:S01]  /*83a0*/  FMUL.FTZ R130, R135, R164 ;  /* 0x000000a487827220 */ /* 0x000fe20000410000 */
[----:B------:R-:W-:Y:S01]  /*83b0*/  FMUL.FTZ R113, R199, R132 ;  /* 0x00000084c7717220 */ /* 0x000fe20000410000 */
[----:B------:R1:W-:Y:S01]  /*83c0*/  STS [R4+0x880], R115 ;  /* 0x0008807304007388 */ /* 0x0003e20000000800 */
[C---:B------:R-:W-:Y:S01]  /*83d0*/  FFMA.FTZ R128, R136.reuse, R164, R5 ;  /* 0x000000a488807223 */ /* 0x040fe20000010005 */
[----:B------:R-:W-:Y:S01]  /*83e0*/  FFMA.FTZ R5, R136, R177, -R130 ;  /* 0x000000b188057223 */ /* 0x000fe20000010882 */
[----:B------:R-:W-:Y:S01]  /*83f0*/  FMUL.FTZ R131, R219, R220 ;  /* 0x000000dcdb837220 */ /* 0x000fe20000410000 */
[----:B------:R-:W-:Y:S01]  /*8400*/  FFMA.FTZ R7, R224, R7, R129 ;  /* 0x00000007e0077223 */ /* 0x000fe20000010081 */
[----:B------:R-:W-:Y:S01]  /*8410*/  FADD.FTZ R165, R165, R128 ;  /* 0x00000080a5a57221 */ /* 0x000fe20000010000 */
[----:B------:R-:W-:Y:S01]  /*8420*/  FADD.FTZ R178, R178, R5 ;  /* 0x00000005b2b27221 */ /* 0x000fe20000010000 */
[-C--:B0-----:R-:W-:Y:S01]  /*8430*/  FMUL.FTZ R127, R199, R134.reuse ;  /* 0x00000086c77f7220 */ /* 0x081fe20000410000 */
[C---:B------:R-:W-:Y:S01]  /*8440*/  FFMA.FTZ R128, R200.reuse, R134, -R113 ;  /* 0x00000086c8807223 */ /* 0x040fe20000010871 */
[CC--:B------:R-:W-:Y:S01]  /*8450*/  FMUL.FTZ R5, R137.reuse, R165.reuse ;  /* 0x000000a589057220 */ /* 0x0c0fe20000410000 */
[----:B------:R-:W-:Y:S01]  /*8460*/  FMUL.FTZ R130, R137, R178 ;  /* 0x000000b289827220 */ /* 0x000fe20000410000 */
[-C--:B------:R-:W-:Y:S01]  /*8470*/  FFMA.FTZ R127, R200, R132.reuse, R127 ;  /* 0x00000084c87f7223 */ /* 0x080fe2000001007f */
[C---:B-1----:R-:W-:Y:S01]  /*8480*/  FMUL.FTZ R115, R61.reuse, R132 ;  /* 0x000000843d737220 */ /* 0x042fe20000410000 */
[C---:B------:R-:W-:Y:S01]  /*8490*/  FFMA.FTZ R132, R138.reuse, R178, -R5 ;  /* 0x000000b28a847223 */ /* 0x040fe20000010805 */
[----:B------:R-:W-:Y:S01]  /*84a0*/  FFMA.FTZ R113, R138, R165, R130 ;  /* 0x000000a58a717223 */ /* 0x000fe20000010082 */
[----:B------:R-:W-:Y:S01]  /*84b0*/  FMUL.FTZ R129, R61, R134 ;  /* 0x000000863d817220 */ /* 0x000fe20000410000 */
[-C--:B------:R-:W-:Y:S01]  /*84c0*/  FMUL.FTZ R133, R219, R6.reuse ;  /* 0x00000006db857220 */ /* 0x080fe20000410000 */
[----:B------:R-:W-:Y:S01]  /*84d0*/  FADD.FTZ R179, R179, R132 ;  /* 0x00000084b3b37221 */ /* 0x000fe20000010000 */
[----:B------:R-:W-:Y:S01]  /*84e0*/  FADD.FTZ R113, R166, R113 ;  /* 0x00000071a6717221 */ /* 0x000fe20000010000 */
[----:B------:R0:W-:Y:S01]  /*84f0*/  STS [R4+0x878], R115 ;  /* 0x0008787304007388 */ /* 0x0001e20000000800 */
[----:B------:R-:W-:Y:S01]  /*8500*/  FFMA.FTZ R5, R8, R6, R131 ;  /* 0x0000000608057223 */ /* 0x000fe20000010083 */
[----:B------:R-:W-:Y:S01]  /*8510*/  FMUL.FTZ R131, R174, R89 ;  /* 0x00000059ae837220 */ /* 0x000fe20000410000 */
[----:B------:R-:W-:Y:S01]  /*8520*/  FFMA.FTZ R220, R8, R220, -R133 ;  /* 0x000000dc08dc7223 */ /* 0x000fe20000010885 */
[----:B------:R1:W-:Y:S01]  /*8530*/  STS [R4+0x87c], R129 ;  /* 0x00087c8104007388 */ /* 0x0003e20000000800 */
[----:B------:R-:W-:Y:S01]  /*8540*/  FFMA.FTZ R123, R196, R154, -R123 ;  /* 0x0000009ac47b7223 */ /* 0x000fe2000001087b */
[-C--:B------:R-:W-:Y:S01]  /*8550*/  FMUL.FTZ R133, R201, R131.reuse ;  /* 0x00000083c9857220 */ /* 0x080fe20000410000 */
[----:B------:R-:W-:Y:S01]  /*8560*/  FMUL.FTZ R169, R98, R131 ;  /* 0x0000008362a97220 */ /* 0x000fe20000410000 */
[----:B------:R-:W-:Y:S01]  /*8570*/  STS [R4+0x8a8], R181 ;  /* 0x0008a8b504007388 */ /* 0x000fe20000000800 */
[----:B------:R-:W-:Y:S01]  /*8580*/  FMUL.FTZ R154, R175, R70 ;  /* 0x00000046af9a7220 */ /* 0x000fe20000410000 */
[C---:B0-----:R-:W-:Y:S01]  /*8590*/  FMUL.FTZ R115, R140.reuse, R179 ;  /* 0x000000b38c737220 */ /* 0x041fe20000410000 */
[-C--:B------:R-:W-:Y:S01]  /*85a0*/  FMUL.FTZ R140, R140, R113.reuse ;  /* 0x000000718c8c7220 */ /* 0x080fe20000410000 */
[----:B------:R0:W-:Y:S01]  /*85b0*/  STS [R4+0x874], R169 ;  /* 0x000874a904007388 */ /* 0x0001e20000000800 */
[----:B------:R-:W-:Y:S01]  /*85c0*/  FMUL.FTZ R111, R221, R236 ;  /* 0x000000ecdd6f7220 */ /* 0x000fe20000410000 */
[C---:B------:R-:W-:Y:S01]  /*85d0*/  FFMA.FTZ R6, R142.reuse, R113, R115 ;  /* 0x000000718e067223 */ /* 0x040fe20000010073 */
[----:B------:R-:W-:Y:S01]  /*85e0*/  FFMA.FTZ R115, R142, R179, -R140 ;  /* 0x000000b38e737223 */ /* 0x000fe2000001088c */
[----:B-1----:R-:W-:Y:S01]  /*85f0*/  FMUL.FTZ R129, R161, R89 ;  /* 0x00000059a1817220 */ /* 0x002fe20000410000 */
[----:B------:R1:W-:Y:S01]  /*8600*/  STS [R4+0x8ac], R183 ;  /* 0x0008acb704007388 */ /* 0x0003e20000000800 */
[----:B------:R-:W-:Y:S01]  /*8610*/  FADD.FTZ R167, R167, R6 ;  /* 0x00000006a7a77221 */ /* 0x000fe20000010000 */
[----:B------:R-:W-:Y:S01]  /*8620*/  FADD.FTZ R115, R180, R115 ;  /* 0x00000073b4737221 */ /* 0x000fe20000010000 */
[-C--:B------:R-:W-:Y:S01]  /*8630*/  FMUL.FTZ R132, R201, R129.reuse ;  /* 0x00000081c9847220 */ /* 0x080fe20000410000 */
[C---:B------:R-:W-:Y:S01]  /*8640*/  FFMA.FTZ R133, R202.reuse, R129, R133 ;  /* 0x00000081ca857223 */ /* 0x040fe20000010085 */
[-C--:B------:R-:W-:Y:S01]  /*8650*/  FMUL.FTZ R130, R167, R92.reuse ;  /* 0x0000005ca7827220 */ /* 0x080fe20000410000 */
[----:B------:R-:W-:Y:S01]  /*8660*/  FMUL.FTZ R6, R115, R92 ;  /* 0x0000005c73067220 */ /* 0x000fe20000410000 */
[----:B------:R-:W-:Y:S01]  /*8670*/  FFMA.FTZ R132, R202, R131, -R132 ;  /* 0x00000083ca847223 */ /* 0x000fe20000010884 */
[----:B------:R-:W-:Y:S01]  /*8680*/  FMUL.FTZ R145, R98, R129 ;  /* 0x0000008162917220 */ /* 0x000fe20000410000 */
[-C--:B------:R-:W-:Y:S01]  /*8690*/  FMUL.FTZ R131, R113, R87.reuse ;  /* 0x0000005771837220 */ /* 0x080fe20000410000 */
[----:B------:R-:W-:Y:S01]  /*86a0*/  FMUL.FTZ R129, R179, R87 ;  /* 0x00000057b3817220 */ /* 0x000fe20000410000 */
[C---:B------:R-:W-:Y:S01]  /*86b0*/  FMUL.FTZ R134, R188.reuse, R6 ;  /* 0x00000006bc867220 */ /* 0x040fe20000410000 */
[-C--:B------:R-:W-:Y:S01]  /*86c0*/  FMUL.FTZ R135, R188, R130.reuse ;  /* 0x00000082bc877220 */ /* 0x080fe20000410000 */
[C---:B------:R-:W-:Y:S01]  /*86d0*/  FMUL.FTZ R136, R211.reuse, R131 ;  /* 0x00000083d3887220 */ /* 0x040fe20000410000 */
[-C--:B------:R-:W-:Y:S01]  /*86e0*/  FMUL.FTZ R137, R211, R129.reuse ;  /* 0x00000081d3897220 */ /* 0x080fe20000410000 */
[C---:B------:R-:W-:Y:S01]  /*86f0*/  FFMA.FTZ R134, R189.reuse, R130, R134 ;  /* 0x00000082bd867223 */ /* 0x040fe20000010086 */
[----:B------:R-:W-:Y:S01]  /*8700*/  FFMA.FTZ R135, R189, R6, -R135 ;  /* 0x00000006bd877223 */ /* 0x000fe20000010887 */
[----:B------:R2:W-:Y:S01]  /*8710*/  STS [R4+0x870], R145 ;  /* 0x0008709104007388 */ /* 0x0005e20000000800 */
[----:B0-----:R-:W-:Y:S01]  /*8720*/  FFMA.FTZ R169, R212, R129, -R136 ;  /* 0x00000081d4a97223 */ /* 0x001fe20000010888 */
[----:B------:R-:W-:Y:S01]  /*8730*/  FADD.FTZ R134, RZ, R134 ;  /* 0x00000086ff867221 */ /* 0x000fe20000010000 */
[----:B------:R-:W-:Y:S01]  /*8740*/  FADD.FTZ R136, RZ, R135 ;  /* 0x00000087ff887221 */ /* 0x000fe20000010000 */
[----:B------:R-:W-:Y:S01]  /*8750*/  FMUL.FTZ R135, R178, R91 ;  /* 0x0000005bb2877220 */ /* 0x000fe20000410000 */
[-C--:B------:R-:W-:Y:S01]  /*8760*/  FMUL.FTZ R181, R164, R79.reuse ;  /* 0x0000004fa4b57220 */ /* 0x080fe20000410000 */
[----:B-1----:R-:W-:Y:S01]  /*8770*/  FMUL.FTZ R183, R177, R79 ;  /* 0x0000004fb1b77220 */ /* 0x002fe20000410000 */
[----:B------:R-:W-:Y:S01]  /*8780*/  FADD.FTZ R136, R136, R169 ;  /* 0x000000a988887221 */ /* 0x000fe20000010000 */
[----:B------:R-:W-:Y:S01]  /*8790*/  FMUL.FTZ R140, R176, R90 ;  /* 0x0000005ab08c7220 */ /* 0x000fe20000410000 */
[----:B------:R-:W-:Y:S01]  /*87a0*/  FMUL.FTZ R142, R162, R70 ;  /* 0x00000046a28e7220 */ /* 0x000fe20000410000 */
[----:B--2---:R-:W-:Y:S01]  /*87b0*/  FFMA.FTZ R145, R212, R131, R137 ;  /* 0x00000083d4917223 */ /* 0x004fe20000010089 */
[----:B------:R-:W-:Y:S01]  /*87c0*/  FMUL.FTZ R137, R165, R91 ;  /* 0x0000005ba5897220 */ /* 0x000fe20000410000 */
[----:B------:R-:W-:Y:S01]  /*87d0*/  FMUL.FTZ R185, R207, R183 ;  /* 0x000000b7cfb97220 */ /* 0x000fe20000410000 */
[----:B------:R-:W-:Y:S01]  /*87e0*/  FMUL.FTZ R187, R203, R142 ;  /* 0x0000008ecbbb7220 */ /* 0x000fe20000410000 */
[----:B------:R-:W-:Y:S01]  /*87f0*/  FADD.FTZ R134, R134, R145 ;  /* 0x0000009186867221 */ /* 0x000fe20000010000 */
[C---:B------:R-:W-:Y:S01]  /*8800*/  FMUL.FTZ R145, R209.reuse, R135 ;  /* 0x00000087d1917220 */ /* 0x040fe20000410000 */
[----:B------:R-:W-:Y:S01]  /*8810*/  FMUL.FTZ R138, R209, R137 ;  /* 0x00000089d18a7220 */ /* 0x000fe20000410000 */
[----:B------:R-:W-:Y:S01]  /*8820*/  FFMA.FTZ R185, R208, R181, R185 ;  /* 0x000000b5d0b97223 */ /* 0x000fe200000100b9 */
[----:B------:R-:W-:Y:S01]  /*8830*/  FFMA.FTZ R187, R204, R154, -R187 ;  /* 0x0000009accbb7223 */ /* 0x000fe200000108bb */
[C---:B------:R-:W-:Y:S01]  /*8840*/  FFMA.FTZ R145, R210.reuse, R137, R145 ;  /* 0x00000089d2917223 */ /* 0x040fe20000010091 */
[----:B------:R-:W-:Y:S01]  /*8850*/  FFMA.FTZ R169, R210, R135, -R138 ;  /* 0x00000087d2a97223 */ /* 0x000fe2000001088a */
[----:B------:R-:W-:Y:S01]  /*8860*/  FMUL.FTZ R138, R207, R181 ;  /* 0x000000b5cf8a7220 */ /* 0x000fe20000410000 */
[----:B------:R-:W-:Y:S01]  /*8870*/  FMUL.FTZ R221, R221, R234 ;  /* 0x000000eadddd7220 */ /* 0x000fe20000410000 */
[----:B------:R-:W-:Y:S01]  /*8880*/  FADD.FTZ R134, R134, R145 ;  /* 0x0000009186867221 */ /* 0x000fe20000010000 */
[----:B------:R-:W-:Y:S01]  /*8890*/  FADD.FTZ R136, R136, R169 ;  /* 0x000000a988887221 */ /* 0x000fe20000010000 */
[----:B------:R-:W-:Y:S01]  /*88a0*/  FFMA.FTZ R145, R208, R183, -R138 ;  /* 0x000000b7d0917223 */ /* 0x000fe2000001088a */
[----:B------:R-:W-:Y:S01]  /*88b0*/  FMUL.FTZ R138, R163, R90 ;  /* 0x0000005aa38a7220 */ /* 0x000fe20000410000 */
[----:B------:R-:W-:Y:S01]  /*88c0*/  FADD.FTZ R134, R134, R185 ;  /* 0x000000b986867221 */ /* 0x000fe20000010000 */
[----:B------:R-:W-:Y:S01]  /*88d0*/  FMUL.FTZ R185, R203, R154 ;  /* 0x0000009acbb97220 */ /* 0x000fe20000410000 */
[----:B------:R-:W-:Y:S01]  /*88e0*/  FADD.FTZ R136, R136, R145 ;  /* 0x0000009188887221 */ /* 0x000fe20000010000 */
[C---:B------:R-:W-:Y:S01]  /*88f0*/  FMUL.FTZ R145, R205.reuse, R140 ;  /* 0x0000008ccd917220 */ /* 0x040fe20000410000 */
[----:B------:R-:W-:Y:S01]  /*8900*/  FMUL.FTZ R169, R205, R138 ;  /* 0x0000008acda97220 */ /* 0x000fe20000410000 */
[----:B------:R-:W-:Y:S01]  /*8910*/  FFMA.FTZ R185, R204, R142, R185 ;  /* 0x0000008eccb97223 */ /* 0x000fe200000100b9 */
[----:B------:R-:W-:Y:S01]  /*8920*/  FFMA.FTZ R111, R222, R234, R111 ;  /* 0x000000eade6f7223 */ /* 0x000fe2000001006f */
[C---:B------:R-:W-:Y:S01]  /*8930*/  FFMA.FTZ R145, R206.reuse, R138, R145 ;  /* 0x0000008ace917223 */ /* 0x040fe20000010091 */
[----:B------:R-:W-:Y:S01]  /*8940*/  FFMA.FTZ R169, R206, R140, -R169 ;  /* 0x0000008ccea97223 */ /* 0x000fe200000108a9 */
[----:B------:R-:W-:Y:S01]  /*8950*/  FFMA.FTZ R222, R222, R236, -R221 ;  /* 0x000000ecdede7223 */ /* 0x000fe200000108dd */
[----:B------:R-:W-:Y:S01]  /*8960*/  FFMA.FTZ R116, R213, UR29, R116 ;  /* 0x0000001dd5747c23 */ /* 0x000fe20008010074 */
        /* <DEDUP_REMOVED lines=33> */
[----:B------:R-:W-:Y:S01]  /*8b80*/  FMUL.FTZ R111, R99, R130 ;  /* 0x00000082636f7220 */ /* 0x000fe20000410000 */
[----:B------:R-:W-:Y:S01]  /*8b90*/  FADD.FTZ R121, R222, R121 ;  /* 0x00000079de797221 */ /* 0x000fe20000010000 */
[----:B------:R0:W-:Y:S01]  /*8ba0*/  STS [R4+0x864], R133 ;  /* 0x0008648504007388 */ /* 0x0001e20000000800 */
[----:B------:R-:W-:Y:S01]  /*8bb0*/  FADD.FTZ R120, R117, R190 ;  /* 0x000000be75787221 */ /* 0x000fe20000010000 */
[----:B------:R-:W-:Y:S01]  /*8bc0*/  LEA R6, R35, -R10, 0x1 ;  /* 0x8000000a23067211 */ /* 0x000fe200078e08ff */
[----:B------:R-:W-:Y:S01]  /*8bd0*/  FADD.FTZ R117, R121, R184 ;  /* 0x000000b879757221 */ /* 0x000fe20000010000 */
[----:B------:R-:W-:Y:S01]  /*8be0*/  STS [R4+0x858], R181 ;  /* 0x000858b504007388 */ /* 0x000fe20000000800 */
[----:B------:R-:W-:Y:S01]  /*8bf0*/  FADD.FTZ R120, R120, R7 ;  /* 0x0000000778787221 */ /* 0x000fe20000010000 */
[----:B------:R-:W-:Y:S01]  /*8c00*/  IADD3 R7, PT, PT, R20, 0x20, RZ ;  /* 0x0000002014077810 */ /* 0x000fe20007ffe0ff */
[----:B------:R-:W-:Y:S01]  /*8c10*/  FADD.FTZ R117, R117, R126 ;  /* 0x0000007e75757221 */ /* 0x000fe20000010000 */
[----:B------:R-:W-:Y:S01]  /*8c20*/  STS [R4+0x85c], R183 ;  /* 0x00085cb704007388 */ /* 0x000fe20000000800 */
[----:B------:R-:W-:Y:S01]  /*8c30*/  ISETP.GE.AND P1, PT, R6, 0x1, PT ;  /* 0x000000010600780c */ /* 0x000fe20003f26270 */
[----:B0-----:R-:W-:Y:S01]  /*8c40*/  FMUL.FTZ R133, R171, UR30 ;  /* 0x0000001eab857c20 */ /* 0x001fe20008410000 */
[-C--:B------:R-:W-:Y:S01]  /*8c50*/  LEA.HI R7, R7, R20.reuse, RZ, 0x1b ;  /* 0x0000001407077211 */ /* 0x080fe200078fd8ff */
[----:B------:R0:W-:Y:S01]  /*8c60*/  STS [R4+0x850], R137 ;  /* 0x0008508904007388 */ /* 0x0001e20000000800 */
[----:B------:R-:W-:Y:S01]  /*8c70*/  IADD3 R121, PT, PT, R20, 0x40, RZ ;  /* 0x0000004014797810 */ /* 0x000fe20007ffe0ff */
[----:B------:R-:W-:Y:S01]  /*8c80*/  FMUL.FTZ R138, R160, UR30 ;  /* 0x0000001ea08a7c20 */ /* 0x000fe20008410000 */
[----:B------:R-:W-:Y:S01]  /*8c90*/  LEA R169, R7, UR21, 0x2 ;  /* 0x0000001507a97c11 */ /* 0x000fe2000f8e10ff */
[----:B------:R-:W-:Y:S01]  /*8ca0*/  STS [R4+0x854], R135 ;  /* 0x0008548704007388 */ /* 0x000fe20000000800 */
[----:B------:R-:W-:Y:S01]  /*8cb0*/  FMUL.FTZ R7, R156, UR30 ;  /* 0x0000001e9c077c20 */ /* 0x000fe20008410000 */
[-C--:B------:R-:W-:Y:S01]  /*8cc0*/  LEA.HI R121, R121, R20.reuse, RZ, 0x1b ;  /* 0x0000001479797211 */ /* 0x080fe200078fd8ff */
[----:B------:R-:W-:Y:S01]  /*8cd0*/  FMUL.FTZ R132, R162, UR30 ;  /* 0x0000001ea2847c20 */ /* 0x000fe20008410000 */
[----:B------:R1:W-:Y:S01]  /*8ce0*/  STS [R4+0x848], R131 ;  /* 0x0008488304007388 */ /* 0x0003e20000000800 */
[----:B------:R-:W-:Y:S01]  /*8cf0*/  FFMA.FTZ R126, R170, UR29, -R7 ;  /* 0x0000001daa7e7c23 */ /* 0x000fe20008010807 */
[----:B------:R-:W-:Y:S01]  /*8d00*/  FMUL.FTZ R7, R159, UR30 ;  /* 0x0000001e9f077c20 */ /* 0x000fe20008410000 */
[----:B------:R-:W-:Y:S01]  /*8d10*/  LEA R166, R121, UR21, 0x2 ;  /* 0x0000001579a67c11 */ /* 0x000fe2000f8e10ff */
[----:B------:R2:W-:Y:S01]  /*8d20*/  STS [R4+0x84c], R129 ;  /* 0x00084c8104007388 */ /* 0x0005e20000000800 */
[----:B0-----:R-:W-:Y:S01]  /*8d30*/  FMUL.FTZ R137, R173, UR30 ;  /* 0x0000001ead897c20 */ /* 0x001fe20008410000 */
[----:B------:R-:W-:Y:S01]  /*8d40*/  FFMA.FTZ R136, R172, UR29, -R7 ;  /* 0x0000001dac887c23 */ /* 0x000fe20008010807 */
[----:B------:R-:W-:Y:S01]  /*8d50*/  FMUL.FTZ R7, R161, UR30 ;  /* 0x0000001ea1077c20 */ /* 0x000fe20008410000 */
[----:B------:R-:W-:Y:S01]  /*8d60*/  STS [R4+0x840], R111 ;  /* 0x0008406f04007388 */ /* 0x000fe20000000800 */
[----:B------:R-:W-:Y:S01]  /*8d70*/  FMUL.FTZ R128, R164, UR30 ;  /* 0x0000001ea4807c20 */ /* 0x000fe20008410000 */
[----:B-1----:R-:W-:Y:S01]  /*8d80*/  FMUL.FTZ R131, R170, UR30 ;  /* 0x0000001eaa837c20 */ /* 0x002fe20008410000 */
[----:B------:R-:W-:Y:S01]  /*8d90*/  FFMA.FTZ R140, R174, UR29, -R7 ;  /* 0x0000001dae8c7c23 */ /* 0x000fe20008010807 */
[----:B------:R0:W-:Y:S01]  /*8da0*/  STS [R4+0x844], R119 ;  /* 0x0008447704007388 */ /* 0x0001e20000000800 */
[----:B------:R-:W-:Y:S01]  /*8db0*/  FMUL.FTZ R7, R163, UR30 ;  /* 0x0000001ea3077c20 */ /* 0x000fe20008410000 */
[----:B--2---:R-:W-:Y:S01]  /*8dc0*/  FMUL.FTZ R129, R175, UR30 ;  /* 0x0000001eaf817c20 */ /* 0x004fe20008410000 */
[----:B------:R-:W-:Y:S01]  /*8dd0*/  FMUL.FTZ R127, R177, UR30 ;  /* 0x0000001eb17f7c20 */ /* 0x000fe20008410000 */
[----:B------:R-:W-:Y:S01]  /*8de0*/  BAR.SYNC.DEFER_BLOCKING 0x0 ;  /* 0x0000000000007b1d */ /* 0x000fe20000010000 */
[----:B------:R-:W-:Y:S01]  /*8df0*/  FFMA.FTZ R130, R176, UR29, -R7 ;  /* 0x0000001db0827c23 */ /* 0x000fe20008010807 */
[----:B------:R-:W-:Y:S01]  /*8e00*/  FMUL.FTZ R7, R165, UR30 ;  /* 0x0000001ea5077c20 */ /* 0x000fe20008410000 */
[----:B------:R-:W-:Y:S01]  /*8e10*/  FMUL.FTZ R122, R113, UR30 ;  /* 0x0000001e717a7c20 */ /* 0x000fe20008410000 */
[----:B------:R-:W-:Y:S01]  /*8e20*/  FMUL.FTZ R142, R179, UR30 ;  /* 0x0000001eb38e7c20 */ /* 0x000fe20008410000 */
[----:B------:R-:W-:Y:S01]  /*8e30*/  FMUL.FTZ R10, R115, UR30 ;  /* 0x0000001e730a7c20 */ /* 0x000fe20008410000 */
[----:B0-----:R-:W-:Y:S01]  /*8e40*/  FMUL.FTZ R4, R172, UR30 ;  /* 0x0000001eac047c20 */ /* 0x001fe20008410000 */
[----:B------:R-:W-:Y:S01]  /*8e50*/  LEA.HI R154, R123, R20, RZ, 0x1b ;  /* 0x000000147b9a7211 */ /* 0x000fe200078fd8ff */
[----:B------:R-:W-:Y:S01]  /*8e60*/  FFMA.FTZ R12, R227, UR29, -R12 ;  /* 0x0000001de30c7c23 */ /* 0x000fe2000801080c */
[----:B------:R-:W-:Y:S01]  /*8e70*/  IADD3 R181, PT, PT, R20, 0x80, RZ ;  /* 0x0000008014b57810 */ /* 0x000fe20007ffe0ff */
[----:B------:R-:W-:Y:S01]  /*8e80*/  FFMA.FTZ R135, R159, UR29, R4 ;  /* 0x0000001d9f877c23 */ /* 0x000fe20008010004 */
[----:B------:R-:W-:Y:S01]  /*8e90*/  FMUL.FTZ R4, R174, UR30 ;  /* 0x0000001eae047c20 */ /* 0x000fe20008410000 */
[----:B------:R-:W-:Y:S01]  /*8ea0*/  ISETP.GE.AND P2, PT, R6, 0x21, PT ;  /* 0x000000210600780c */ /* 0x000fe20003f46270 */
[----:B------:R-:W-:Y:S01]  /*8eb0*/  FMUL.FTZ R123, R182, R170 ;  /* 0x000000aab67b7220 */ /* 0x000fe20000410000 */
[----:B------:R-:W-:Y:S01]  /*8ec0*/  ISETP.GE.AND P3, PT, R6, 0x41, PT ;  /* 0x000000410600780c */ /* 0x000fe20003f66270 */
[----:B------:R-:W-:Y:S01]  /*8ed0*/  FFMA.FTZ R145, R161, UR29, R4 ;  /* 0x0000001da1917c23 */ /* 0x000fe20008010004 */
[----:B------:R-:W-:Y:S01]  /*8ee0*/  FMUL.FTZ R4, R176, UR30 ;  /* 0x0000001eb0047c20 */ /* 0x000fe20008410000 */
[----:B------:R-:W-:Y:S01]  /*8ef0*/  ISETP.GE.AND P4, PT, R6, 0x61, PT ;  /* 0x000000610600780c */ /* 0x000fe20003f86270 */
[----:B------:R-:W-:Y:S01]  /*8f00*/  FFMA.FTZ R131, R156, UR29, R131 ;  /* 0x0000001d9c837c23 */ /* 0x000fe20008010083 */
[----:B------:R-:W-:Y:S01]  /*8f10*/  ISETP.GE.AND P5, PT, R6, 0x81, PT ;  /* 0x000000810600780c */ /* 0x000fe20003fa6270 */
[----:B------:R-:W-:Y:S01]  /*8f20*/  FFMA.FTZ R125, R163, UR29, R4 ;  /* 0x0000001da37d7c23 */ /* 0x000fe20008010004 */
[----:B------:R-:W-:Y:S01]  /*8f30*/  FMUL.FTZ R4, R178, UR30 ;  /* 0x0000001eb2047c20 */ /* 0x000fe20008410000 */
[----:B------:R-:W-:Y:S01]  /*8f40*/  FFMA.FTZ R134, R171, UR29, -R134 ;  /* 0x0000001dab867c23 */ /* 0x000fe20008010886 */
[----:B------:R-:W-:Y:S01]  /*8f50*/  FFMA.FTZ R133, R158, UR29, R133 ;  /* 0x0000001d9e857c23 */ /* 0x000fe20008010085 */
[----:B------:R-:W0:Y:S01]  /*8f60*/  LDS R169, [R169+0x8c0] ;  /* 0x0008c000a9a97984 */ /* 0x000e220000000800 */
        /* <DEDUP_REMOVED lines=18> */
.L_x_14729:
[----:B------:R-:W-:Y:S05]  /*9090*/  BSYNC.RECONVERGENT B0 ;  /* 0x0000000000007941 */ /* 0x000fea0003800200 */
.L_x_14728:
[----:B------:R-:W-:Y:S04]  /*90a0*/  BSSY.RECONVERGENT B0, `(.L_x_14730) ;  /* 0x0000003000007945 */ /* 0x000fe80003800200 */
[----:B------:R-:W-:Y:S05]  /*90b0*/  @!P2 BRA `(.L_x_14731) ;  /* 0x000000000004a947 */ /* 0x000fea0003800000 */
[----:B0-----:R2:W-:Y:S02]  /*90c0*/  REDG.E.ADD.F32.FTZ.RN.STRONG.GPU desc[UR22][R2.64+0x80], R169 ;  /* 0x000080a9020079a6 */ /* 0x0015e4000c12f316 */
.L_x_14731:
[----:B------:R-:W-:Y:S05]  /*90d0*/  BSYNC.RECONVERGENT B0 ;  /* 0x0000000000007941 */ /* 0x000fea0003800200 */
.L_x_14730:
[----:B-1----:R1:W3:Y:S01]  /*90e0*/  LDS R7, [R166+0x940] ;  /* 0x00094000a6077984 */ /* 0x0022e20000000800 */
[----:B------:R-:W-:Y:S01]  /*90f0*/  BSSY.RECONVERGENT B0, `(.L_x_14732) ;  /* 0x0000005000007945 */ /* 0x000fe20003800200 */
[----:B------:R-:W-:Y:S02]  /*9100*/  LEA.HI R181, R181, R20, RZ, 0x1b ;  /* 0x00000014b5b57211 */ /* 0x000fe400078fd8ff */
[----:B------:R-:W-:Y:S01]  /*9110*/  LEA R154, R154, UR21, 0x2 ;  /* 0x000000159a9a7c11 */ /* 0x000fe2000f8e10ff */
[----:B------:R-:W-:Y:S06]  /*9120*/  @!P3 BRA `(.L_x_14733) ;  /* 0x000000000004b947 */ /* 0x000fec0003800000 */
[----:B---3--:R4:W-:Y:S02]  /*9130*/  REDG.E.ADD.F32.FTZ.RN.STRONG.GPU desc[UR22][R2.64+0x100], R7 ;  /* 0x00010007020079a6 */ /* 0x0089e4000c12f316 */
.L_x_14733:
[----:B------:R-:W-:Y:S05]  /*9140*/  BSYNC.RECONVERGENT B0 ;  /* 0x0000000000007941 */ /* 0x000fea0003800200 */
.L_x_14732:
[----:B---34-:R3:W4:Y:S01]  /*9150*/  LDS R7, [R154+0x9c0] ;  /* 0x0009c0009a077984 */ /* 0x0187220000000800 */
[----:B------:R-:W-:Y:S01]  /*9160*/  BSSY.RECONVERGENT B0, `(.L_x_14734) ;  /* 0x0000004000007945 */ /* 0x000fe20003800200 */
[----:B------:R-:W-:-:S03]  /*9170*/  LEA R181, R181, UR21, 0x2 ;  /* 0x00000015b5b57c11 */ /* 0x000fc6000f8e10ff */
[----:B------:R-:W-:Y:S05]  /*9180*/  @!P4 BRA `(.L_x_14735) ;  /* 0x000000000004c947 */ /* 0x000fea0003800000 */
[----:B----4-:R4:W-:Y:S02]  /*9190*/  REDG.E.ADD.F32.FTZ.RN.STRONG.GPU desc[UR22][R2.64+0x180], R7 ;  /* 0x00018007020079a6 */ /* 0x0109e4000c12f316 */
.L_x_14735:
[----:B------:R-:W-:Y:S05]  /*91a0*/  BSYNC.RECONVERGENT B0 ;  /* 0x0000000000007941 */ /* 0x000fea0003800200 */
.L_x_14734:
[----:B----4-:R4:W0:Y:S01]  /*91b0*/  LDS R7, [R181+0xa40] ;  /* 0x000a4000b5077984 */ /* 0x0108220000000800 */
[----:B------:R-:W-:Y:S04]  /*91c0*/  BSSY.RECONVERGENT B0, `(.L_x_14736) ;  /* 0x0000003000007945 */ /* 0x000fe80003800200 */
[----:B------:R-:W-:Y:S05]  /*91d0*/  @!P5 BRA `(.L_x_14737) ;  /* 0x000000000004d947 */ /* 0x000fea0003800000 */
[----:B0-----:R0:W-:Y:S02]  /*91e0*/  REDG.E.ADD.F32.FTZ.RN.STRONG.GPU desc[UR22][R2.64+0x200], R7 ;  /* 0x00020007020079a6 */ /* 0x0011e4000c12f316 */
.L_x_14737:
[----:B------:R-:W-:Y:S05]  /*91f0*/  BSYNC.RECONVERGENT B0 ;  /* 0x0000000000007941 */ /* 0x000fea0003800200 */
.L_x_14736:
[C---:B0-----:R-:W-:Y:S01]  /*9200*/  IADD3 R7, PT, PT, R20.reuse, 0xc0, RZ ;  /* 0x000000c014077810 */ /* 0x041fe20007ffe0ff */
[----:B------:R-:W-:Y:S01]  /*9210*/  BSSY.RECONVERGENT B0, `(.L_x_14738) ;  /* 0x000003e000007945 */ /* 0x000fe20003800200 */
        /* <DEDUP_REMOVED lines=8> */
[----:B------:R-:W-:Y:S02]  /*92a0*/  LEA.HI R184, R235, R20, RZ, 0x1b ;  /* 0x00000014ebb87211 */ /* 0x000fe400078fd8ff */
[C---:B------:R-:W-:Y:S02]  /*92b0*/  IADD3 R225, PT, PT, R20.reuse, 0x3c0, RZ ;  /* 0x000003c014e17810 */ /* 0x040fe40007ffe0ff */
[----:B------:R-:W-:-:S02]  /*92c0*/  IADD3 R235, PT, PT, R20, 0x3e0, RZ ;  /* 0x000003e014eb7810 */ /* 0x000fc40007ffe0ff */
[----:B------:R-:W-:Y:S02]  /*92d0*/  LEA R234, R233, UR21, 0x2 ;  /* 0x00000015e9ea7c11 */ /* 0x000fe4000f8e10ff */
[-C--:B------:R-:W-:Y:S02]  /*92e0*/  LEA.HI R233, R225, R20.reuse, RZ, 0x1b ;  /* 0x00000014e1e97211 */ /* 0x080fe400078fd8ff */
[----:B------:R-:W-:Y:S02]  /*92f0*/  LEA.HI R225, R235, R20, RZ, 0x1b ;  /* 0x00000014ebe17211 */ /* 0x000fe400078fd8ff */
[----:B------:R0:W0:Y:S01]  /*9300*/  LDS R235, [R234+0xac0] ;  /* 0x000ac000eaeb7984 */ /* 0x0000220000000800 */
[----:B------:R-:W-:Y:S02]  /*9310*/  ISETP.GE.AND P1, PT, R6, 0xa1, PT ;  /* 0x000000a10600780c */ /* 0x000fe40003f26270 */
        /* <DEDUP_REMOVED lines=16> */
[C---:B--2---:R-:W-:Y:S02]  /*9420*/  IADD3 R169, PT, PT, R20.reuse, 0x320, RZ ;  /* 0x0000032014a97810 */ /* 0x044fe40007ffe0ff */
        /* <DEDUP_REMOVED lines=17> */
[-C--:B---3--:R-:W-:Y:S02]  /*9540*/  LEA.HI R154, R249, R20.reuse, RZ, 0x1b ;  /* 0x00000014f99a7211 */ /* 0x088fe400078fd8ff */
[-C--:B------:R-:W-:Y:S02]  /*9550*/  LEA.HI R142, R251, R20.reuse, RZ, 0x1b ;  /* 0x00000014fb8e7211 */ /* 0x080fe400078fd8ff */
[-C--:B------:R-:W-:Y:S02]  /*9560*/  LEA.HI R169, R169, R20.reuse, RZ, 0x1b ;  /* 0x00000014a9a97211 */ /* 0x080fe400078fd8ff */
[----:B------:R-:W-:-:S02]  /*9570*/  LEA.HI R227, R227, R20, RZ, 0x1b ;  /* 0x00000014e3e37211 */ /* 0x000fc400078fd8ff */
[-C--:B------:R-:W-:Y:S02]  /*9580*/  LEA.HI R231, R231, R20.reuse, RZ, 0x1b ;  /* 0x00000014e7e77211 */ /* 0x080fe400078fd8ff */
[C---:B------:R-:W-:Y:S02]  /*9590*/  ISETP.GE.AND P2, PT, R6.reuse, 0xc1, PT ;  /* 0x000000c10600780c */ /* 0x040fe40003f46270 */
[----:B------:R-:W-:Y:S02]  /*95a0*/  ISETP.GE.AND P3, PT, R6, 0xe1, PT ;  /* 0x000000e10600780c */ /* 0x000fe40003f66270 */
[----:B------:R-:W-:Y:S02]  /*95b0*/  LEA.HI R229, R229, R20, RZ, 0x1b ;  /* 0x00000014e5e57211 */ /* 0x000fe400078fd8ff */
[----:B------:R-:W-:Y:S01]  /*95c0*/  LEA R222, R222, UR21, 0x2 ;  /* 0x00000015dede7c11 */ /* 0x000fe2000f8e10ff */
[----:B0-----:R-:W-:Y:S08]  /*95d0*/  @!P1 BRA `(.L_x_14739) ;  /* 0x0000000000049947 */ /* 0x001ff00003800000 */
[----:B------:R0:W-:Y:S02]  /*95e0*/  REDG.E.ADD.F32.FTZ.RN.STRONG.GPU desc[UR22][R2.64+0x280], R235 ;  /* 0x000280eb020079a6 */ /* 0x0001e4000c12f316 */
.L_x_14739:
[----:B------:R-:W-:Y:S05]  /*95f0*/  BSYNC.RECONVERGENT B0 ;  /* 0x0000000000007941 */ /* 0x000fea0003800200 */
.L_x_14738:
[----:B------:R-:W-:Y:S01]  /*9600*/  LEA R234, R221, UR21, 0x2 ;  /* 0x00000015ddea7c11 */ /* 0x000fe2000f8e10ff */
[----:B------:R-:W-:Y:S01]  /*9610*/  BSSY.RECONVERGENT B0, `(.L_x_14740) ;  /* 0x0000004000007945 */ /* 0x000fe20003800200 */
[----:B------:R1:W2:Y:S03]  /*9620*/  LDS R221, [R222+0xb40] ;  /* 0x000b4000dedd7984 */ /* 0x0002a60000000800 */
[----:B------:R-:W-:Y:S05]  /*9630*/  @!P2 BRA `(.L_x_14741) ;  /* 0x000000000004a947 */ /* 0x000fea0003800000 */
[----:B--2---:R3:W-:Y:S02]  /*9640*/  REDG.E.ADD.F32.FTZ.RN.STRONG.GPU desc[UR22][R2.64+0x300], R221 ;  /* 0x000300dd020079a6 */ /* 0x0047e4000c12f316 */
.L_x_14741:
[----:B------:R-:W-:Y:S05]  /*9650*/  BSYNC.RECONVERGENT B0 ;  /* 0x0000000000007941 */ /* 0x000fea0003800200 */
.L_x_14740:
[----:B--23--:R2:W3:Y:S01]  /*9660*/  LDS R221, [R234+0xbc0] ;  /* 0x000bc000eadd7984 */ /* 0x00c4e20000000800 */
[----:B------:R-:W-:Y:S04]  /*9670*/  BSSY.RECONVERGENT B0, `(.L_x_14742) ;  /* 0x0000003000007945 */ /* 0x000fe80003800200 */
[----:B------:R-:W-:Y:S05]  /*9680*/  @!P3 BRA `(.L_x_14743) ;  /* 0x000000000004b947 */ /* 0x000fea0003800000 */
[----:B---3--:R4:W-:Y:S02]  /*9690*/  REDG.E.ADD.F32.FTZ.RN.STRONG.GPU desc[UR22][R2.64+0x380], R221 ;  /* 0x000380dd020079a6 */ /* 0x0089e4000c12f316 */
.L_x_14743:
[----:B------:R-:W-:Y:S05]  /*96a0*/  BSYNC.RECONVERGENT B0 ;  /* 0x0000000000007941 */ /* 0x000fea0003800200 */
.L_x_14742:
[----:B------:R-:W-:Y:S01]  /*96b0*/  LEA R183, R183, UR21, 0x2 ;  /* 0x00000015b7b77c11 */ /* 0x000fe2000f8e10ff */
[----:B------:R-:W-:Y:S01]  /*96c0*/  BSSY.RECONVERGENT B0, `(.L_x_14744) ;  /* 0x000000b000007945 */ /* 0x000fe20003800200 */
[C---:B------:R-:W-:Y:S02]  /*96d0*/  ISETP.GE.AND P6, PT, R6.reuse, 0x101, PT ;  /* 0x000001010600780c */ /* 0x040fe40003fc6270 */
        /* <DEDUP_REMOVED lines=9> */
.L_x_14745:
[----:B------:R-:W-:Y:S05]  /*9770*/  BSYNC.RECONVERGENT B0 ;  /* 0x0000000000007941 */ /* 0x000fea0003800200 */
.L_x_14744:
[----:B0-----:R0:W0:Y:S01]  /*9780*/  LDS R183, [R217+0xcc0] ;  /* 0x000cc000d9b77984 */ /* 0x0010220000000800 */
[----:B------:R-:W-:Y:S01]  /*9790*/  BSSY.RECONVERGENT B0, `(.L_x_14746) ;  /* 0x0000004000007945 */ /* 0x000fe20003800200 */
[----:B------:R-:W-:-:S03]  /*97a0*/  LEA R214, R214, UR21, 0x2 ;  /* 0x00000015d6d67c11 */ /* 0x000fc6000f8e10ff */
[----:B------:R-:W-:Y:S05]  /*97b0*/  @!P1 BRA `(.L_x_14747) ;  /* 0x0000000000049947 */ /* 0x000fea0003800000 */
[----:B0-----:R0:W-:Y:S02]  /*97c0*/  REDG.E.ADD.F32.FTZ.RN.STRONG.GPU desc[UR22][R2.64+0x480], R183 ;  /* 0x000480b7020079a6 */ /* 0x0011e4000c12f316 */
.L_x_14747:
[----:B------:R-:W-:Y:S05]  /*97d0*/  BSYNC.RECONVERGENT B0 ;  /* 0x0000000000007941 */ /* 0x000fea0003800200 */
.L_x_14746:
[----:B0-----:R0:W0:Y:S01]  /*97e0*/  LDS R183, [R214+0xd40] ;  /* 0x000d4000d6b77984 */ /* 0x0010220000000800 */
[----:B------:R-:W-:Y:S01]  /*97f0*/  BSSY.RECONVERGENT B0, `(.L_x_14748) ;  /* 0x0000004000007945 */ /* 0x000fe20003800200 */
[----:B------:R-:W-:-:S03]  /*9800*/  LEA R213, R213, UR21, 0x2 ;  /* 0x00000015d5d57c11 */ /* 0x000fc6000f8e10ff */
[----:B------:R-:W-:Y:S05]  /*9810*/  @!P2 BRA `(.L_x_14749) ;  /* 0x000000000004a947 */ /* 0x000fea0003800000 */
[----:B0-----:R0:W-:Y:S02]  /*9820*/  REDG.E.ADD.F32.FTZ.RN.STRONG.GPU desc[UR22][R2.64+0x500], R183 ;  /* 0x000500b7020079a6 */ /* 0x0011e4000c12f316 */
.L_x_14749:
[----:B------:R-:W-:Y:S05]  /*9830*/  BSYNC.RECONVERGENT B0 ;  /* 0x0000000000007941 */ /* 0x000fea0003800200 */
.L_x_14748:
[----:B0-----:R0:W0:Y:S01]  /*9840*/  LDS R183, [R213+0xdc0] ;  /* 0x000dc000d5b77984 */ /* 0x0010220000000800 */
[----:B------:R-:W-:Y:S01]  /*9850*/  BSSY.RECONVERGENT B0, `(.L_x_14750) ;  /* 0x0000004000007945 */ /* 0x000fe20003800200 */
[----:B------:R-:W-:-:S03]  /*9860*/  LEA R190, R190, UR21, 0x2 ;  /* 0x00000015bebe7c11 */ /* 0x000fc6000f8e10ff */
[----:B------:R-:W-:Y:S05]  /*9870*/  @!P3 BRA `(.L_x_14751) ;  /* 0x000000000004b947 */ /* 0x000fea0003800000 */
[----:B0-----:R0:W-:Y:S02]  /*9880*/  REDG.E.ADD.F32.FTZ.RN.STRONG.GPU desc[UR22][R2.64+0x580], R183 ;  /* 0x000580b7020079a6 */ /* 0x0011e4000c12f316 */
.L_x_14751:
[----:B------:R-:W-:Y:S05]  /*9890*/  BSYNC.RECONVERGENT B0 ;  /* 0x0000000000007941 */ /* 0x000fea0003800200 */
.L_x_14750:
[----:B0-----:R0:W0:Y:S01]  /*98a0*/  LDS R183, [R190+0xe40] ;  /* 0x000e4000beb77984 */ /* 0x0010220000000800 */
[----:B------:R-:W-:Y:S01]  /*98b0*/  BSSY.RECONVERGENT B0, `(.L_x_14752) ;  /* 0x0000004000007945 */ /* 0x000fe20003800200 */
[----:B------:R-:W-:-:S03]  /*98c0*/  LEA R187, R187, UR21, 0x2 ;  /* 0x00000015bbbb7c11 */ /* 0x000fc6000f8e10ff */
[----:B------:R-:W-:Y:S05]  /*98d0*/  @!P4 BRA `(.L_x_14753) ;  /* 0x000000000004c947 */ /* 0x000fea0003800000 */
[----:B0-----:R0:W-:Y:S02]  /*98e0*/  REDG.E.ADD.F32.FTZ.RN.STRONG.GPU desc[UR22][R2.64+0x600], R183 ;  /* 0x000600b7020079a6 */ /* 0x0011e4000c12f316 */
.L_x_14753:
[----:B------:R-:W-:Y:S05]  /*98f0*/  BSYNC.RECONVERGENT B0 ;  /* 0x0000000000007941 */ /* 0x000fea0003800200 */
.L_x_14752:
[----:B0-----:R0:W0:Y:S01]  /*9900*/  LDS R183, [R187+0xec0] ;  /* 0x000ec000bbb77984 */ /* 0x0010220000000800 */
[----:B------:R-:W-:Y:S04]  /*9910*/  BSSY.RECONVERGENT B0, `(.L_x_14754) ;  /* 0x0000003000007945 */ /* 0x000fe80003800200 */
[----:B------:R-:W-:Y:S05]  /*9920*/  @!P5 BRA `(.L_x_14755) ;  /* 0x000000000004d947 */ /* 0x000fea0003800000 */
[----:B0-----:R0:W-:Y:S02]  /*9930*/  REDG.E.ADD.F32.FTZ.RN.STRONG.GPU desc[UR22][R2.64+0x680], R183 ;  /* 0x000680b7020079a6 */ /* 0x0011e4000c12f316 */
.L_x_14755:
[----:B------:R-:W-:Y:S05]  /*9940*/  BSYNC.RECONVERGENT B0 ;  /* 0x0000000000007941 */ /* 0x000fea0003800200 */
.L_x_14754:
[----:B------:R-:W-:Y:S01]  /*9950*/  LEA R182, R182, UR21, 0x2 ;  /* 0x00000015b6b67c11 */ /* 0x000fe2000f8e10ff */
[----:B------:R-:W-:Y:S01]  /*9960*/  BSSY.RECONVERGENT B0, `(.L_x_14756) ;  /* 0x000000b000007945 */ /* 0x000fe20003800200 */
[C---:B------:R-:W-:Y:S02]  /*9970*/  ISETP.GE.AND P6, PT, R6.reuse, 0x1c1, PT ;  /* 0x000001c10600780c */ /* 0x040fe40003fc6270 */
        /* <DEDUP_REMOVED lines=9> */
.L_x_14757:
[----:B------:R-:W-:Y:S05]  /*9a10*/  BSYNC.RECONVERGENT B0 ;  /* 0x0000000000007941 */ /* 0x000fea0003800200 */
.L_x_14756:
[----:B0-----:R-:W-:Y:S01]  /*9a20*/  LEA R182, R181, UR21, 0x2 ;  /* 0x00000015b5b67c11 */ /* 0x001fe2000f8e10ff */
[----:B------:R-:W-:Y:S01]  /*9a30*/  BSSY.RECONVERGENT B0, `(.L_x_14758) ;  /* 0x0000004000007945 */ /* 0x000fe20003800200 */
[----:B------:R0:W0:Y:S03]  /*9a40*/  LDS R181, [R185+0xfc0] ;  /* 0x000fc000b9b57984 */ /* 0x0000260000000800 */
[----:B------:R-:W-:Y:S05]  /*9a50*/  @!P1 BRA `(.L_x_14759) ;  /* 0x0000000000049947 */ /* 0x000fea0003800000 */
[----:B0-----:R0:W-:Y:S02]  /*9a60*/  REDG.E.ADD.F32.FTZ.RN.STRONG.GPU desc[UR22][R2.64+0x780], R181 ;  /* 0x000780b5020079a6 */ /* 0x0011e4000c12f316 */
.L_x_14759:
[----:B------:R-:W-:Y:S05]  /*9a70*/  BSYNC.RECONVERGENT B0 ;  /* 0x0000000000007941 */ /* 0x000fea0003800200 */
.L_x_14758:
[----:B0-----:R0:W0:Y:S01]  /*9a80*/  LDS R181, [R182+0x1040] ;  /* 0x00104000b6b57984 */ /* 0x0010220000000800 */
[----:B------:R-:W-:Y:S01]  /*9a90*/  BSSY.RECONVERGENT B0, `(.L_x_14760) ;  /* 0x0000004000007945 */ /* 0x000fe20003800200 */
[----:B------:R-:W-:-:S03]  /*9aa0*/  LEA R180, R180, UR21, 0x2 ;  /* 0x00000015b4b47c11 */ /* 0x000fc6000f8e10ff */
[----:B------:R-:W-:Y:S05]  /*9ab0*/  @!P2 BRA `(.L_x_14761) ;  /* 0x000000000004a947 */ /* 0x000fea0003800000 */
[----:B0-----:R0:W-:Y:S02]  /*9ac0*/  REDG.E.ADD.F32.FTZ.RN.STRONG.GPU desc[UR22][R2.64+0x800], R181 ;  /* 0x000800b5020079a6 */ /* 0x0011e4000c12f316 */
.L_x_14761:
[----:B------:R-:W-:Y:S05]  /*9ad0*/  BSYNC.RECONVERGENT B0 ;  /* 0x0000000000007941 */ /* 0x000fea0003800200 */
.L_x_14760:
[----:B0-----:R0:W0:Y:S01]  /*9ae0*/  LDS R181, [R180+0x10c0] ;  /* 0x0010c000b4b57984 */ /* 0x0010220000000800 */
[----:B------:R-:W-:Y:S01]  /*9af0*/  BSSY.RECONVERGENT B0, `(.L_x_14762) ;  /* 0x0000004000007945 */ /* 0x000fe20003800200 */
[----:B------:R-:W-:-:S03]  /*9b00*/  LEA R170, R170, UR21, 0x2 ;  /* 0x00000015aaaa7c11 */ /* 0x000fc6000f8e10ff */
[----:B------:R-:W-:Y:S05]  /*9b10*/  @!P3 BRA `(.L_x_14763) ;  /* 0x000000000004b947 */ /* 0x000fea0003800000 */
[----:B0-----:R0:W-:Y:S02]  /*9b20*/  REDG.E.ADD.F32.FTZ.RN.STRONG.GPU desc[UR22][R2.64+0x880], R181 ;  /* 0x000880b5020079a6 */ /* 0x0011e4000c12f316 */
.L_x_14763:
[----:B------:R-:W-:Y:S05]  /*9b30*/  BSYNC.RECONVERGENT B0 ;  /* 0x0000000000007941 */ /* 0x000fea0003800200 */
.L_x_14762:
[----:B0-----:R0:W0:Y:S01]  /*9b40*/  LDS R181, [R170+0x1140] ;  /* 0x00114000aab57984 */ /* 0x0010220000000800 */
[----:B------:R-:W-:Y:S01]  /*9b50*/  BSSY.RECONVERGENT B0, `(.L_x_14764) ;  /* 0x0000004000007945 */ /* 0x000fe20003800200 */
[----:B------:R-:W-:-:S03]  /*9b60*/  LEA R168, R168, UR21, 0x2 ;  /* 0x00000015a8a87c11 */ /* 0x000fc6000f8e10ff */
[----:B------:R-:W-:Y:S05]  /*9b70*/  @!P4 BRA `(.L_x_14765) ;  /* 0x000000000004c947 */ /* 0x000fea0003800000 */
[----:B0-----:R0:W-:Y:S02]  /*9b80*/  REDG.E.ADD.F32.FTZ.RN.STRONG.GPU desc[UR22][R2.64+0x900], R181 ;  /* 0x000900b5020079a6 */ /* 0x0011e4000c12f316 */
.L_x_14765:
[----:B------:R-:W-:Y:S05]  /*9b90*/  BSYNC.RECONVERGENT B0 ;  /* 0x0000000000007941 */ /* 0x000fea0003800200 */
.L_x_14764:
[----:B0-----:R0:W0:Y:S01]  /*9ba0*/  LDS R181, [R168+0x11c0] ;  /* 0x0011c000a8b57984 */ /* 0x0010220000000800 */
[----:B------:R-:W-:Y:S04]  /*9bb0*/  BSSY.RECONVERGENT B0, `(.L_x_14766) ;  /* 0x0000003000007945 */ /* 0x000fe80003800200 */
[----:B------:R-:W-:Y:S05]  /*9bc0*/  @!P5 BRA `(.L_x_14767) ;  /* 0x000000000004d947 */ /* 0x000fea0003800000 */
[----:B0-----:R0:W-:Y:S02]  /*9bd0*/  REDG.E.ADD.F32.FTZ.RN.STRONG.GPU desc[UR22][R2.64+0x980], R181 ;  /* 0x000980b5020079a6 */ /* 0x0011e4000c12f316 */
.L_x_14767:
[----:B------:R-:W-:Y:S05]  /*9be0*/  BSYNC.RECONVERGENT B0 ;  /* 0x0000000000007941 */ /* 0x000fea0003800200 */
.L_x_14766:
        /* <DEDUP_REMOVED lines=12> */
.L_x_14769:
[----:B------:R-:W-:Y:S05]  /*9cb0*/  BSYNC.RECONVERGENT B0 ;  /* 0x0000000000007941 */ /* 0x000fea0003800200 */
.L_x_14768:
[----:B0-----:R0:W0:Y:S01]  /*9cc0*/  LDS R181, [R154+0x12c0] ;  /* 0x0012c0009ab57984 */ /* 0x0010220000000800 */
[----:B------:R-:W-:Y:S01]  /*9cd0*/  BSSY.RECONVERGENT B0, `(.L_x_14770) ;  /* 0x0000004000007945 */ /* 0x000fe20003800200 */
[----:B------:R-:W-:-:S03]  /*9ce0*/  LEA R142, R142, UR21, 0x2 ;  /* 0x000000158e8e7c11 */ /* 0x000fc6000f8e10ff */
[----:B------:R-:W-:Y:S05]  /*9cf0*/  @!P1 BRA `(.L_x_14771) ;  /* 0x0000000000049947 */ /* 0x000fea0003800000 */
[----:B0-----:R0:W-:Y:S02]  /*9d00*/  REDG.E.ADD.F32.FTZ.RN.STRONG.GPU desc[UR22][R2.64+0xa80], R181 ;  /* 0x000a80b5020079a6 */ /* 0x0011e4000c12f316 */
.L_x_14771:
[----:B------:R-:W-:Y:S05]  /*9d10*/  BSYNC.RECONVERGENT B0 ;  /* 0x0000000000007941 */ /* 0x000fea0003800200 */
.L_x_14770:
[----:B0-----:R-:W-:Y:S01]  /*9d20*/  LEA R154, R7, UR21, 0x2 ;  /* 0x00000015079a7c11 */ /* 0x001fe2000f8e10ff */
[----:B------:R-:W-:Y:S01]  /*9d30*/  BSSY.RECONVERGENT B0, `(.L_x_14772) ;  /* 0x0000004000007945 */ /* 0x000fe20003800200 */
[----:B------:R0:W0:Y:S03]  /*9d40*/  LDS R7, [R142+0x1340] ;  /* 0x001340008e077984 */ /* 0x0000260000000800 */
[----:B------:R-:W-:Y:S05]  /*9d50*/  @!P2 BRA `(.L_x_14773) ;  /* 0x000000000004a947 */ /* 0x000fea0003800000 */
[----:B0-----:R0:W-:Y:S02]  /*9d60*/  REDG.E.ADD.F32.FTZ.RN.STRONG.GPU desc[UR22][R2.64+0xb00], R7 ;  /* 0x000b0007020079a6 */ /* 0x0011e4000c12f316 */
.L_x_14773:
[----:B------:R-:W-:Y:S05]  /*9d70*/  BSYNC.RECONVERGENT B0 ;  /* 0x0000000000007941 */ /* 0x000fea0003800200 */
.L_x_14772:
[----:B0-----:R0:W0:Y:S01]  /*9d80*/  LDS R7, [R154+0x13c0] ;  /* 0x0013c0009a077984 */ /* 0x0010220000000800 */
[----:B------:R-:W-:Y:S01]  /*9d90*/  BSSY.RECONVERGENT B0, `(.L_x_14774) ;  /* 0x0000004000007945 */ /* 0x000fe20003800200 */
[----:B------:R-:W-:-:S03]  /*9da0*/  LEA R4, R4, UR21, 0x2 ;  /* 0x0000001504047c11 */ /* 0x000fc6000f8e10ff */
[----:B------:R-:W-:Y:S05]  /*9db0*/  @!P3 BRA `(.L_x_14775) ;  /* 0x000000000004b947 */ /* 0x000fea0003800000 */
[----:B0-----:R0:W-:Y:S02]  /*9dc0*/  REDG.E.ADD.F32.FTZ.RN.STRONG.GPU desc[UR22][R2.64+0xb80], R7 ;  /* 0x000b8007020079a6 */ /* 0x0011e4000c12f316 */
.L_x_14775:
[----:B------:R-:W-:Y:S05]  /*9dd0*/  BSYNC.RECONVERGENT B0 ;  /* 0x0000000000007941 */ /* 0x000fea0003800200 */
.L_x_14774:
[----:B0-----:R0:W0:Y:S01]  /*9de0*/  LDS R7, [R4+0x1440] ;  /* 0x0014400004077984 */ /* 0x0010220000000800 */
[----:B------:R-:W-:Y:S01]  /*9df0*/  BSSY.RECONVERGENT B0, `(.L_x_14776) ;  /* 0x0000004000007945 */ /* 0x000fe20003800200 */
[----:B------:R-:W-:-:S03]  /*9e00*/  LEA R169, R169, UR21, 0x2 ;  /* 0x00000015a9a97c11 */ /* 0x000fc6000f8e10ff */
[----:B------:R-:W-:Y:S05]  /*9e10*/  @!P4 BRA `(.L_x_14777) ;  /* 0x000000000004c947 */ /* 0x000fea0003800000 */
[----:B0-----:R0:W-:Y:S02]  /*9e20*/  REDG.E.ADD.F32.FTZ.RN.STRONG.GPU desc[UR22][R2.64+0xc00], R7 ;  /* 0x000c0007020079a6 */ /* 0x0011e4000c12f316 */
.L_x_14777:
[----:B------:R-:W-:Y:S05]  /*9e30*/  BSYNC.RECONVERGENT B0 ;  /* 0x0000000000007941 */ /* 0x000fea0003800200 */
.L_x_14776:
[----:B0-----:R0:W0:Y:S01]  /*9e40*/  LDS R7, [R169+0x14c0] ;  /* 0x0014c000a9077984 */ /* 0x0010220000000800 */
[----:B------:R-:W-:Y:S04]  /*9e50*/  BSSY.RECONVERGENT B0, `(.L_x_14778) ;  /* 0x0000003000007945 */ /* 0x000fe80003800200 */
[----:B------:R-:W-:Y:S05]  /*9e60*/  @!P5 BRA `(.L_x_14779) ;  /* 0x000000000004d947 */ /* 0x000fea0003800000 */
[----:B0-----:R0:W-:Y:S02]  /*9e70*/  REDG.E.ADD.F32.FTZ.RN.STRONG.GPU desc[UR22][R2.64+0xc80], R7 ;  /* 0x000c8007020079a6 */ /* 0x0011e4000c12f316 */
.L_x_14779:
[----:B------:R-:W-:Y:S05]  /*9e80*/  BSYNC.RECONVERGENT B0 ;  /* 0x0000000000007941 */ /* 0x000fea0003800200 */
.L_x_14778:
[----:B0-----:R-:W-:Y:S01]  /*9e90*/  LEA R7, R184, UR21, 0x2 ;  /* 0x00000015b8077c11 */ /* 0x001fe2000f8e10ff */
        /* <DEDUP_REMOVED lines=11> */
.L_x_14781:
[----:B------:R-:W-:Y:S05]  /*9f50*/  BSYNC.RECONVERGENT B0 ;  /* 0x0000000000007941 */ /* 0x000fea0003800200 */
.L_x_14780:
[----:B0-----:R0:W0:Y:S01]  /*9f60*/  LDS R7, [R227+0x15c0] ;  /* 0x0015c000e3077984 */ /* 0x0010220000000800 */
[----:B------:R-:W-:Y:S01]  /*9f70*/  BSSY.RECONVERGENT B0, `(.L_x_14782) ;  /* 0x0000004000007945 */ /* 0x000fe20003800200 */
[----:B------:R-:W-:-:S03]  /*9f80*/  LEA R231, R231, UR21, 0x2 ;  /* 0x00000015e7e77c11 */ /* 0x000fc6000f8e10ff */
[----:B------:R-:W-:Y:S05]  /*9f90*/  @!P1 BRA `(.L_x_14783) ;  /* 0x0000000000049947 */ /* 0x000fea0003800000 */
[----:B0-----:R0:W-:Y:S02]  /*9fa0*/  REDG.E.ADD.F32.FTZ.RN.STRONG.GPU desc[UR22][R2.64+0xd80], R7 ;  /* 0x000d8007020079a6 */ /* 0x0011e4000c12f316 */
.L_x_14783:
[----:B------:R-:W-:Y:S05]  /*9fb0*/  BSYNC.RECONVERGENT B0 ;  /* 0x0000000000007941 */ /* 0x000fea0003800200 */
.L_x_14782:
[----:B0-----:R0:W0:Y:S01]  /*9fc0*/  LDS R7, [R231+0x1640] ;  /* 0x00164000e7077984 */ /* 0x0010220000000800 */
[----:B------:R-:W-:Y:S01]  /*9fd0*/  BSSY.RECONVERGENT B0, `(.L_x_14784) ;  /* 0x0000004000007945 */ /* 0x000fe20003800200 */
[----:B------:R-:W-:-:S03]  /*9fe0*/  LEA R229, R229, UR21, 0x2 ;  /* 0x00000015e5e57c11 */ /* 0x000fc6000f8e10ff */
[----:B------:R-:W-:Y:S05]  /*9ff0*/  @!P2 BRA `(.L_x_14785) ;  /* 0x000000000004a947 */ /* 0x000fea0003800000 */
[----:B0-----:R0:W-:Y:S02]  /*a000*/  REDG.E.ADD.F32.FTZ.RN.STRONG.GPU desc[UR22][R2.64+0xe00], R7 ;  /* 0x000e0007020079a6 */ /* 0x0011e4000c12f316 */
.L_x_14785:
[----:B------:R-:W-:Y:S05]  /*a010*/  BSYNC.RECONVERGENT B0 ;  /* 0x0000000000007941 */ /* 0x000fea0003800200 */
.L_x_14784:
[----:B0-----:R0:W0:Y:S01]  /*a020*/  LDS R7, [R229+0x16c0] ;  /* 0x0016c000e5077984 */ /* 0x0010220000000800 */
[----:B------:R-:W-:Y:S01]  /*a030*/  BSSY.RECONVERGENT B0, `(.L_x_14786) ;  /* 0x0000004000007945 */ /* 0x000fe20003800200 */
[----:B------:R-:W-:-:S03]  /*a040*/  LEA R233, R233, UR21, 0x2 ;  /* 0x00000015e9e97c11 */ /* 0x000fc6000f8e10ff */
[----:B------:R-:W-:Y:S05]  /*a050*/  @!P3 BRA `(.L_x_14787) ;  /* 0x000000000004b947 */ /* 0x000fea0003800000 */
[----:B0-----:R0:W-:Y:S02]  /*a060*/  REDG.E.ADD.F32.FTZ.RN.STRONG.GPU desc[UR22][R2.64+0xe80], R7 ;  /* 0x000e8007020079a6 */ /* 0x0011e4000c12f316 */
.L_x_14787:
[----:B------:R-:W-:Y:S05]  /*a070*/  BSYNC.RECONVERGENT B0 ;  /* 0x0000000000007941 */ /* 0x000fea0003800200 */
.L_x_14786:
[----:B0-----:R0:W0:Y:S01]  /*a080*/  LDS R7, [R233+0x1740] ;  /* 0x00174000e9077984 */ /* 0x0010220000000800 */
[----:B------:R-:W-:Y:S04]  /*a090*/  BSSY.RECONVERGENT B0, `(.L_x_14788) ;  /* 0x0000003000007945 */ /* 0x000fe80003800200 */
[----:B------:R-:W-:Y:S05]  /*a0a0*/  @!P4 BRA `(.L_x_14789) ;  /* 0x000000000004c947 */ /* 0x000fea0003800000 */
[----:B0-----:R0:W-:Y:S02]  /*a0b0*/  REDG.E.ADD.F32.FTZ.RN.STRONG.GPU desc[UR22][R2.64+0xf00], R7 ;  /* 0x000f0007020079a6 */ /* 0x0011e4000c12f316 */
.L_x_14789:
[----:B------:R-:W-:Y:S05]  /*a0c0*/  BSYNC.RECONVERGENT B0 ;  /* 0x0000000000007941 */ /* 0x000fea0003800200 */
.L_x_14788:
        /* <DEDUP_REMOVED lines=9> */
.L_x_14791:
[----:B------:R-:W-:Y:S05]  /*a160*/  BSYNC.RECONVERGENT B0 ;  /* 0x0000000000007941 */ /* 0x000fea0003800200 */
.L_x_14790:
[----:B0---4-:R-:W0:Y:S01]  /*a170*/  SHFL.DOWN PT, R3, R4, 0x1, 0x1f ;  /* 0x08201f0004037f89 */ /* 0x011e2200000e0000 */
[----:B------:R-:W-:Y:S01]  /*a180*/  ISETP.GT.AND P1, PT, R103, 0x1e, PT ;  /* 0x0000001e6700780c */ /* 0x000fe20003f24270 */
[----:B------:R-:W-:Y:S01]  /*a190*/  FMUL.FTZ R191, R191, R152 ;  /* 0x00000098bfbf7220 */ /* 0x000fe20000410000 */
[----:B------:R-:W-:Y:S01]  /*a1a0*/  FADD.FTZ R82, R19, R82 ;  /* 0x0000005213527221 */ /* 0x000fe20000010000 */
[----:B------:R-:W4:Y:S01]  /*a1b0*/  SHFL.DOWN PT, R120, R5, 0x1, 0x1f ;  /* 0x08201f0005787f89 */ /* 0x000f2200000e0000 */
[----:B------:R-:W-:Y:S01]  /*a1c0*/  FFMA.FTZ R45, R118, R76, R45 ;  /* 0x0000004c762d7223 */ /* 0x000fe2000001002d */
[----:B------:R-:W-:Y:S01]  /*a1d0*/  FFMA.FTZ R192, R192, R109, R191 ;  /* 0x0000006dc0c07223 */ /* 0x000fe200000100bf */
        /* <DEDUP_REMOVED lines=8> */
[----:B------:R-:W-:Y:S01]  /*a260*/  FMUL.FTZ R223, R223, R186 ;  /* 0x000000badfdf7220 */ /* 0x000fe20000410000 */
[----:B------:R-:W-:Y:S01]  /*a270*/  FMUL.FTZ R219, R219, R12 ;  /* 0x0000000cdbdb7220 */ /* 0x000fe20000410000 */
[----:B------:R-:W-:Y:S01]  /*a280*/  FFMA.FTZ R2, R96, R123, R131 ;  /* 0x0000007b60027223 */ /* 0x000fe20000010083 */
[----:B------:R-:W-:Y:S01]  /*a290*/  FMUL.FTZ R199, R199, R138 ;  /* 0x0000008ac7c77220 */ /* 0x000fe20000410000 */
        /* <DEDUP_REMOVED lines=8> */
[----:B------:R-:W-:Y:S01]  /*a320*/  FFMA.FTZ R46, R11, R65, R46 ;  /* 0x000000410b2e7223 */ /* 0x000fe2000001002e */
[----:B----4-:R-:W-:Y:S01]  /*a330*/  @!P1 FADD.FTZ R5, R5, R120 ;  /* 0x0000007805059221 */ /* 0x010fe20000010000 */
[----:B------:R-:W0:Y:S01]  /*a340*/  SHFL.DOWN PT, R3, R4, 0x2, 0x1f ;  /* 0x08401f0004037f89 */ /* 0x000e2200000e0000 */
[----:B------:R-:W-:Y:S01]  /*a350*/  FFMA.FTZ R9, R61, R2, R200 ;  /* 0x000000023d097223 */ /* 0x000fe200000100c8 */
[----:B------:R-:W-:Y:S01]  /*a360*/  FFMA.FTZ R11, R53, R218, R8 ;  /* 0x000000da350b7223 */ /* 0x000fe20000010008 */
[----:B-1----:R-:W-:Y:S01]  /*a370*/  @!P1 FADD.FTZ R6, R6, R117 ;  /* 0x0000007506069221 */ /* 0x002fe20000010000 */
[----:B------:R-:W1:Y:S01]  /*a380*/  SHFL.DOWN PT, R118, R5, 0x2, 0x1f ;  /* 0x08401f0005767f89 */ /* 0x000e6200000e0000 */
[----:B------:R-:W-:Y:S01]  /*a390*/  FADD.FTZ R78, R9, R78 ;  /* 0x0000004e094e7221 */ /* 0x000fe20000010000 */
[----:B------:R-:W-:Y:S01]  /*a3a0*/  FADD.FTZ R86, R11, R86 ;  /* 0x000000560b567221 */ /* 0x000fe20000010000 */
[----:B-----5:R-:W-:Y:S01]  /*a3b0*/  @!P1 FADD.FTZ R7, R7, R142 ;  /* 0x0000008e07079221 */ /* 0x020fe20000010000 */
[----:B------:R-:W4:Y:S01]  /*a3c0*/  SHFL.DOWN PT, R19, R6, 0x2, 0x1f ;  /* 0x08401f0006137f89 */ /* 0x000f2200000e0000 */
[----:B------:R-:W-:Y:S01]  /*a3d0*/  ISETP.GT.AND P1, PT, R103, 0x1d, PT ;  /* 0x0000001d6700780c */ /* 0x000fe20003f24270 */
[----:B------:R-:W-:Y:S01]  /*a3e0*/  FMUL.FTZ R201, R201, R140 ;  /* 0x0000008cc9c97220 */ /* 0x000fe20000410000 */
[----:B------:R-:W-:Y:S01]  /*a3f0*/  FFMA.FTZ R41, R2, R62, R41 ;  /* 0x0000003e02297223 */ /* 0x000fe20000010029 */
[----:B------:R-:W5:Y:S01]  /*a400*/  SHFL.DOWN PT, R120, R7, 0x2, 0x1f ;  /* 0x08401f0007787f89 */ /* 0x000f6200000e0000 */
[----:B------:R-:W-:Y:S01]  /*a410*/  ISETP.GT.AND P2, PT, R103, 0xf, PT ;  /* 0x0000000f6700780c */ /* 0x000fe20003f44270 */
        /* <DEDUP_REMOVED lines=43> */
[----:B-1----:R-:W-:Y:S01]  /*a6d0*/  @!P1 FADD.FTZ R5, R5, R12 ;  /* 0x0000000c05059221 */ /* 0x002fe20000010000 */
[----:B------:R-:W0:Y:S01]  /*a6e0*/  SHFL.DOWN PT, R9, R4, 0x8, 0x1f ;  /* 0x09001f0004097f89 */ /* 0x000e2200000e0000 */
[----:B------:R-:W-:Y:S01]  /*a6f0*/  FFMA.FTZ R206, R97, R176, R206 ;  /* 0x000000b061ce7223 */ /* 0x000fe200000100ce */
[----:B------:R-:W-:Y:S01]  /*a700*/  FMUL.FTZ R3, R146, R178 ;  /* 0x000000b292037220 */ /* 0x000fe20000410000 */
[----:B----4-:R-:W-:Y:S01]  /*a710*/  @!P1 FADD.FTZ R6, R6, R15 ;  /* 0x0000000f06069221 */ /* 0x010fe20000010000 */
[----:B------:R-:W1:Y:S01]  /*a720*/  SHFL.DOWN PT, R8, R5, 0x8, 0x1f ;  /* 0x09001f0005087f89 */ /* 0x000e6200000e0000 */
[----:B------:R-:W-:Y:S01]  /*a730*/  FFMA.FTZ R127, R64, R114, R127 ;  /* 0x00000072407f7223 */ /* 0x000fe2000001007f */
[----:B------:R-:W-:Y:S01]  /*a740*/  FMUL.FTZ R209, R209, R124 ;  /* 0x0000007cd1d17220 */ /* 0x000fe20000410000 */
[----:B-----5:R-:W-:Y:S01]  /*a750*/  @!P1 FADD.FTZ R7, R7, R16 ;  /* 0x0000001007079221 */ /* 0x020fe20000010000 */
[----:B------:R-:W4:Y:S01]  /*a760*/  SHFL.DOWN PT, R11, R6, 0x8, 0x1f ;  /* 0x09001f00060b7f89 */ /* 0x000f2200000e0000 */
[----:B------:R-:W-:Y:S01]  /*a770*/  ISETP.GT.AND P1, PT, R103, 0x17, PT ;  /* 0x000000176700780c */ /* 0x000fe20003f24270 */
[----:B------:R-:W-:Y:S01]  /*a780*/  BSSY.RECONVERGENT B0, `(.L_x_14792) ;  /* 0x0000020000007945 */ /* 0x000fe20003800200 */
[----:B------:R-:W-:Y:S01]  /*a790*/  FFMA.FTZ R48, R123, R85, R48 ;  /* 0x000000557b307223 */ /* 0x000fe20000010030 */
[----:B------:R-:W5:Y:S01]  /*a7a0*/  SHFL.DOWN PT, R12, R7, 0x8, 0x1f ;  /* 0x09001f00070c7f89 */ /* 0x000f6200000e0000 */
[----:B------:R-:W-:Y:S01]  /*a7b0*/  FADD.FTZ R81, R192, R81 ;  /* 0x00000051c0517221 */ /* 0x000fe20000010000 */
[----:B------:R-:W-:Y:S01]  /*a7c0*/  FADD.FTZ R80, R17, R80 ;  /* 0x0000005011507221 */ /* 0x000fe20000010000 */
[----:B------:R-:W-:Y:S01]  /*a7d0*/  FADD.FTZ R84, R157, R84 ;  /* 0x000000549d547221 */ /* 0x000fe20000010000 */
        /* <DEDUP_REMOVED lines=26> */
.L_x_14793:
[----:B------:R-:W-:Y:S05]  /*a980*/  BSYNC.RECONVERGENT B0 ;  /* 0x0000000000007941 */ /* 0x000fea0003800200 */
.L_x_14792:
        /* <DEDUP_REMOVED lines=9> */
[----:B----4-:R-:W-:Y:S01]  /*aa20*/  FFMA.FTZ R2, R100, R3, R121 ;  /* 0x0000000364027223 */ /* 0x010fe20000010079 */
        /* <DEDUP_REMOVED lines=14> */
[----:B------:R-:W4:Y:S04]  /*ab10*/  @P1 LDS.64 R2, [UR28+0x4610] ;  /* 0x0046101cff021984 */ /* 0x000f280008000a00 */
[----:B01----:R-:W0:Y:S01]  /*ab20*/  @P1 LDS.64 R8, [UR28+0x3e10] ;  /* 0x003e101cff081984 */ /* 0x003e220008000a00 */
[----:B----4-:R-:W-:Y:S01]  /*ab30*/  @P1 FADD.FTZ R6, R6, R2 ;  /* 0x0000000206061221 */ /* 0x010fe20000010000 */
[----:B------:R-:W-:Y:S01]  /*ab40*/  @P1 FADD.FTZ R7, R7, R3 ;  /* 0x0000000307071221 */ /* 0x000fe20000010000 */
[----:B0-----:R-:W-:Y:S01]  /*ab50*/  @P1 FADD.FTZ R4, R4, R8 ;  /* 0x0000000804041221 */ /* 0x001fe20000010000 */
[----:B------:R-:W-:-:S03]  /*ab60*/  @P1 FADD.FTZ R5, R5, R9 ;  /* 0x0000000905051221 */ /* 0x000fc60000010000 */
[----:B------:R4:W-:Y:S04]  /*ab70*/  STS.64 [UR28+0x4610], R6 ;  /* 0x00461006ff007988 */ /* 0x0009e80008000a1c */
[----:B------:R4:W-:Y:S02]  /*ab80*/  STS.64 [UR28+0x3e10], R4 ;  /* 0x003e1004ff007988 */ /* 0x0009e40008000a1c */
.L_x_14795:
[----:B------:R-:W-:Y:S05]  /*ab90*/  BSYNC.RECONVERGENT B0 ;  /* 0x0000000000007941 */ /* 0x000fea0003800200 */
.L_x_14794:
[----:B------:R-:W-:-:S04]  /*aba0*/  UIADD3 UR8, UPT, UPT, UR8, 0x1, URZ ;  /* 0x0000000108087890 */ /* 0x000fc8000fffe0ff */
[----:B------:R-:W-:-:S09]  /*abb0*/  UISETP.GE.AND UP0, UPT, UR8, UR45, UPT ;  /* 0x0000002d0800728c */ /* 0x000fd2000bf06270 */
[----:B------:R-:W-:Y:S05]  /*abc0*/  BRA.U !UP0, `(.L_x_14796) ;  /* 0xffffff8d08087547 */ /* 0x000fea000b83ffff */
.L_x_14714:
[----:B------:R-:W5:Y:S01]  /*abd0*/  S2R R36, SR_TID.X ;  /* 0x0000000000247919 */ /* 0x000f620000002100 */
[----:B------:R-:W-:Y:S01]  /*abe0*/  HFMA2 R2, -RZ, RZ, 0, 9.5367431640625e-07 ;  /* 0x00000010ff027431 */ /* 0x000fe200000001ff */
[----:B------:R-:W-:Y:S08]  /*abf0*/  BAR.SYNC.DEFER_BLOCKING 0x0 ;  /* 0x0000000000007b1d */ /* 0x000ff00000010000 */
[----:B------:R-:W1:Y:S01]  /*ac00*/  S2UR UR34, SR_CTAID.X ;  /* 0x00000000002279c3 */ /* 0x000e620000002500 */
[----:B------:R-:W1:Y:S01]  /*ac10*/  LDCU.64 UR28, c[0x0][0x4f8] ;  /* 0x00009f00ff1c77ac */ /* 0x000e620008000a00 */
[----:B------:R-:W-:Y:S01]  /*ac20*/  F2FP.BF16.F32.PACK_AB R40, R40, R47 ;  /* 0x0000002f2828723e */ /* 0x000fe200000010ff */
[----:B------:R-:W-:Y:S01]  /*ac30*/  UIADD3 UR8, UPT, UPT, UR14, -0x1, URZ ;  /* 0xffffffff0e087890 */ /* 0x000fe2000fffe0ff */
[----:B------:R-:W2:Y:S01]  /*ac40*/  LDCU.64 UR30, c[0x0][0x500] ;  /* 0x0000a000ff1e77ac */ /* 0x000ea20008000a00 */
[----:B------:R-:W3:Y:S01]  /*ac50*/  LDCU.64 UR32, c[0x0][0x550] ;  /* 0x0000aa00ff2077ac */ /* 0x000ee20008000a00 */
[----:B-----5:R-:W-:-:S04]  /*ac60*/  SHF.L.U32 R13, R36, 0x1, RZ ;  /* 0x00000001240d7819 */ /* 0x020fc800000006ff */
[----:B------:R-:W-:-:S05]  /*ac70*/  LOP3.LUT R13, R104, 0x7c0, R13, 0xf8, !PT ;  /* 0x000007c0680d7812 */ /* 0x000fca00078ef80d */
[----:B------:R-:W-:-:S05]  /*ac80*/  IMAD.WIDE.U32 R2, R13, R2, UR10 ;  /* 0x0000000a0d027e25 */ /* 0x000fca000f8e0002 */
[----:B0---4-:R-:W4:Y:S04]  /*ac90*/  LDG.E.128 R4, desc[UR22][R2.64] ;  /* 0x0000001602047981 */ /* 0x011f28000c1e1d00 */
[----:B------:R-:W5:Y:S01]  /*aca0*/  LDG.E.128 R16, desc[UR22][R2.64+0x200] ;  /* 0x0002001602107981 */ /* 0x000f62000c1e1d00 */
[----:B------:R-:W-:Y:S02]  /*acb0*/  USHF.L.U32 UR26, UR8, 0x9, URZ ;  /* 0x00000009081a7899 */ /* 0x000fe400080006ff */
[----:B------:R-:W-:Y:S02]  /*acc0*/  UIADD3 UR17, UP1, UPT, UR17, -0x400, URZ ;  /* 0xfffffc0011117890 */ /* 0x000fe4000ff3e0ff */
[----:B------:R-:W-:Y:S02]  /*acd0*/  USHF.R.S32.HI UR27, URZ, 0x1f, UR26 ;  /* 0x0000001fff1b7899 */ /* 0x000fe4000801141a */
[----:B------:R-:W-:-:S02]  /*ace0*/  UIADD3 UR15, UP2, UPT, UR15, -0x400, URZ ;  /* 0xfffffc000f0f7890 */ /* 0x000fc4000ff5e0ff */
[----:B-1----:R-:W-:Y:S02]  /*acf0*/  UIMAD.WIDE.U32 UR24, UR34, UR28, UR26 ;  /* 0x0000001c221872a5 */ /* 0x002fe4000f8e001a */
[----:B------:R-:W-:Y:S02]  /*ad00*/  UIADD3 UR10, UP3, UPT, UR10, -0x400, URZ ;  /* 0xfffffc000a0a7890 */ /* 0x000fe4000ff7e0ff */
[----:B------:R-:W-:Y:S02]  /*ad10*/  UIMAD UR25, UR34, UR29, UR25 ;  /* 0x0000001d221972a4 */ /* 0x000fe4000f8e0219 */
[----:B------:R-:W-:Y:S02]  /*ad20*/  UIADD3.X UR20, UPT, UPT, UR20, -0x1, URZ, UP1, !UPT ;  /* 0xffffffff14147890 */ /* 0x000fe40008ffe4ff */
[----:B--2---:R-:W-:Y:S02]  /*ad30*/  UIMAD.WIDE.U32 UR24, UR9, UR30, UR24 ;  /* 0x0000001e091872a5 */ /* 0x004fe4000f8e0018 */
[----:B------:R-:W-:-:S02]  /*ad40*/  UIADD3.X UR16, UPT, UPT, UR16, -0x1, URZ, UP2, !UPT ;  /* 0xffffffff10107890 */ /* 0x000fc400097fe4ff */
[----:B------:R-:W-:Y:S02]  /*ad50*/  UIMAD UR28, UR9, UR31, UR25 ;  /* 0x0000001f091c72a4 */ /* 0x000fe4000f8e0219 */
[----:B---3--:R-:W-:Y:S01]  /*ad60*/  ULEA UR25, UP0, UR24, UR32, 0x1 ;  /* 0x0000002018197291 */ /* 0x008fe2000f8008ff */
[----:B------:R-:W0:Y:S03]  /*ad70*/  LDCU.64 UR30, c[0x0][0x560] ;  /* 0x0000ac00ff1e77ac */ /* 0x000e260008000a00 */
[----:B------:R-:W-:Y:S02]  /*ad80*/  ULEA.HI.X UR24, UR24, UR33, UR28, 0x1, UP0 ;  /* 0x0000002118187291 */ /* 0x000fe400080f0c1c */
[----:B------:R-:W-:-:S03]  /*ad90*/  UIADD3.X UR11, UPT, UPT, UR11, -0x1, URZ, UP3, !UPT ;  /* 0xffffffff0b0b7890 */ /* 0x000fc60009ffe4ff */
[----:B------:R-:W1:Y:S01]  /*ada0*/  LDCU.64 UR28, c[0x0][0x520] ;  /* 0x0000a400ff1c77ac */ /* 0x000e620008000a00 */
[----:B----4-:R-:W-:Y:S04]  /*adb0*/  STS.128 [R102], R4 ;  /* 0x0000000466007388 */ /* 0x010fe80000000c00 */
[----:B-----5:R2:W-:Y:S01]  /*adc0*/  STS.128 [R102+0x200], R16 ;  /* 0x0002001066007388 */ /* 0x0205e20000000c00 */
[----:B------:R-:W-:-:S03]  /*add0*/  NOP ;  /* 0x0000000000007918 */ /* 0x000fc60000000000 */
[----:B------:R-:W3:Y:S04]  /*ade0*/  LDS.128 R8, [R101] ;  /* 0x0000000065087984 */ /* 0x000ee80000000c00 */
[----:B------:R-:W4:Y:S01]  /*adf0*/  LDS.128 R4, [R101+0x10] ;  /* 0x0000100065047984 */ /* 0x000f220000000c00 */
[----:B--2---:R-:W-:Y:S02]  /*ae00*/  F2FP.BF16.F32.PACK_AB R19, R41, R50 ;  /* 0x000000322913723e */ /* 0x004fe400000010ff */
[----:B------:R-:W-:Y:S02]  /*ae10*/  F2FP.BF16.F32.PACK_AB R41, R39, R48 ;  /* 0x000000302729723e */ /* 0x000fe400000010ff */
[C---:B---3--:R-:W-:Y:S02]  /*ae20*/  SHF.L.U32 R0, R8.reuse, 0x10, RZ ;  /* 0x0000001008007819 */ /* 0x048fe400000006ff */
[----:B------:R-:W-:-:S02]  /*ae30*/  PRMT R8, R8, 0x7632, R8 ;  /* 0x0000763208087816 */ /* 0x000fc40000000008 */
[----:B------:R-:W-:Y:S01]  /*ae40*/  SHF.L.U32 R12, R10, 0x10, RZ ;  /* 0x000000100a0c7819 */ /* 0x000fe200000006ff */
[----:B------:R-:W-:Y:S01]  /*ae50*/  FADD.FTZ R14, R0, UR7 ;  /* 0x00000007000e7e21 */ /* 0x000fe20008010000 */
[----:B------:R-:W-:Y:S02]  /*ae60*/  SHF.L.U32 R8, R8, 0x10, RZ ;  /* 0x0000001008087819 */ /* 0x000fe400000006ff */
[----:B------:R-:W-:Y:S01]  /*ae70*/  SHF.L.U32 R0, R9, 0x10, RZ ;  /* 0x0000001009007819 */ /* 0x000fe200000006ff */
[----:B------:R-:W-:Y:S01]  /*ae80*/  FADD.FTZ R12, R12, UR7 ;  /* 0x000000070c0c7e21 */ /* 0x000fe20008010000 */
[----:B------:R-:W-:Y:S01]  /*ae90*/  BAR.SYNC.DEFER_BLOCKING 0x0 ;  /* 0x0000000000007b1d */ /* 0x000fe20000010000 */
[----:B------:R-:W-:Y:S01]  /*aea0*/  FADD.FTZ R3, R8, UR7 ;  /* 0x0000000708037e21 */ /* 0x000fe20008010000 */
[----:B------:R-:W-:Y:S01]  /*aeb0*/  FSETP.GTU.FTZ.AND P6, PT, R14, 20, PT ;  /* 0x41a000000e00780b */ /* 0x000fe20003fdc000 */
[----:B------:R-:W-:Y:S01]  /*aec0*/  FADD.FTZ R2, R0, UR7 ;  /* 0x0000000700027e21 */ /* 0x000fe20008010000 */
[----:B------:R-:W-:-:S02]  /*aed0*/  PRMT R10, R10, 0x7632, R10 ;  /* 0x000076320a0a7816 */ /* 0x000fc4000000000a */
[----:B------:R-:W-:Y:S02]  /*aee0*/  FSETP.GTU.FTZ.AND P4, PT, R3, 20, PT ;  /* 0x41a000000300780b */ /* 0x000fe40003f9c000 */
[----:B------:R-:W-:Y:S02]  /*aef0*/  FSETP.GTU.FTZ.AND P5, PT, R2, 20, PT ;  /* 0x41a000000200780b */ /* 0x000fe40003fbc000 */
[----:B------:R-:W-:Y:S02]  /*af00*/  SHF.L.U32 R10, R10, 0x10, RZ ;  /* 0x000000100a0a7819 */ /* 0x000fe400000006ff */
[----:B------:R-:W-:Y:S02]  /*af10*/  PRMT R9, R9, 0x7632, R9 ;  /* 0x0000763209097816 */ /* 0x000fe40000000009 */
[----:B------:R-:W-:Y:S01]  /*af20*/  FSETP.GTU.FTZ.AND P3, PT, R12, 20, PT ;  /* 0x41a000000c00780b */ /* 0x000fe20003f7c000 */
[----:B------:R-:W-:Y:S01]  /*af30*/  @!P6 FMUL.FTZ R0, R14, -1.4426950216293334961 ;  /* 0xbfb8aa3b0e00e820 */ /* 0x000fe20000410000 */
[----:B------:R-:W-:-:S02]  /*af40*/  SHF.L.U32 R14, R11, 0x10, RZ ;  /* 0x000000100b0e7819 */ /* 0x000fc400000006ff */
[----:B------:R-:W-:Y:S01]  /*af50*/  SHF.L.U32 R9, R9, 0x10, RZ ;  /* 0x0000001009097819 */ /* 0x000fe200000006ff */
[----:B------:R-:W-:Y:S01]  /*af60*/  @!P4 FMUL.FTZ R3, R3, -1.4426950216293334961 ;  /* 0xbfb8aa3b0303c820 */ /* 0x000fe20000410000 */
[----:B------:R-:W-:Y:S01]  /*af70*/  PRMT R11, R11, 0x7632, R11 ;  /* 0x000076320b0b7816 */ /* 0x000fe2000000000b */
[----:B------:R-:W-:Y:S01]  /*af80*/  @!P5 FMUL.FTZ R8, R2, -1.4426950216293334961 ;  /* 0xbfb8aa3b0208d820 */ /* 0x000fe20000410000 */
[----:B------:R-:W2:Y:S01]  /*af90*/  @!P6 MUFU.EX2 R0, R0 ;  /* 0x000000000000e308 */ /* 0x000ea20000000800 */
[----:B------:R-:W-:Y:S01]  /*afa0*/  FADD.FTZ R15, R14, UR7 ;  /* 0x000000070e0f7e21 */ /* 0x000fe20008010000 */
[----:B------:R-:W-:Y:S01]  /*afb0*/  SHF.L.U32 R11, R11, 0x10, RZ ;  /* 0x000000100b0b7819 */ /* 0x000fe200000006ff */
[----:B------:R-:W-:Y:S01]  /*afc0*/  FADD.FTZ R9, R9, UR7 ;  /* 0x0000000709097e21 */ /* 0x000fe20008010000 */
[----:B----4-:R-:W-:Y:S01]  /*afd0*/  SHF.L.U32 R14, R4, 0x10, RZ ;  /* 0x00000010040e7819 */ /* 0x010fe200000006ff */
[----:B------:R-:W-:Y:S01]  /*afe0*/  @!P3 FMUL.FTZ R12, R12, -1.4426950216293334961 ;  /* 0xbfb8aa3b0c0cb820 */ /* 0x000fe20000410000 */
[----:B------:R-:W-:-:S02]  /*aff0*/  FSETP.GTU.FTZ.AND P2, PT, R15, 20, PT ;  /* 0x41a000000f00780b */ /* 0x000fc40003f5c000 */
[----:B------:R-:W3:Y:S01]  /*b000*/  @!P4 MUFU.EX2 R3, R3 ;  /* 0x000000030003c308 */ /* 0x000ee20000000800 */
[----:B------:R-:W-:Y:S01]  /*b010*/  FADD.FTZ R17, R14, UR7 ;  /* 0x000000070e117e21 */ /* 0x000fe20008010000 */
[----:B------:R-:W-:-:S04]  /*b020*/  PRMT R4, R4, 0x7632, R4 ;  /* 0x0000763204047816 */ /* 0x000fc80000000004 */
[----:B------:R-:W-:Y:S02]  /*b030*/  FSETP.GTU.FTZ.AND P1, PT, R17, 20, PT ;  /* 0x41a000001100780b */ /* 0x000fe40003f3c000 */
[----:B------:R-:W4:Y:S01]  /*b040*/  @!P5 MUFU.EX2 R8, R8 ;  /* 0x000000080008d308 */ /* 0x000f220000000800 */
[----:B--2---:R-:W-:Y:S01]  /*b050*/  @!P6 FADD.FTZ R2, R0, 1 ;  /* 0x3f8000000002e421 */ /* 0x004fe20000010000 */
[----:B------:R-:W-:-:S05]  /*b060*/  SHF.L.U32 R4, R4, 0x10, RZ ;  /* 0x0000001004047819 */ /* 0x000fca00000006ff */
[----:B------:R-:W-:Y:S01]  /*b070*/  FADD.FTZ R4, R4, UR7 ;  /* 0x0000000704047e21 */ /* 0x000fe20008010000 */
        /* <DEDUP_REMOVED lines=26> */
[----:B-----5:R-:W-:Y:S01]  /*b220*/  @!P2 FADD.FTZ R14, R14, 1 ;  /* 0x3f8000000e0ea421 */ /* 0x020fe20000010000 */
[----:B------:R-:W-:Y:S02]  /*b230*/  F2FP.BF16.F32.PACK_AB R18, R42, R49 ;  /* 0x000000312a12723e */ /* 0x000fe400000010ff */
[----:B------:R-:W-:Y:S02]  /*b240*/  F2FP.BF16.F32.PACK_AB R42, R38, R45 ;  /* 0x0000002d262a723e */ /* 0x000fe400000010ff */
[----:B------:R-:W-:Y:S01]  /*b250*/  @!P5 FMUL.FTZ R9, R16, -1.4426950216293334961 ;  /* 0xbfb8aa3b1009d820 */ /* 0x000fe20000410000 */
[----:B------:R-:W4:Y:S01]  /*b260*/  @!P4 MUFU.EX2 R3, R3 ;  /* 0x000000030003c308 */ /* 0x000f220000000800 */
[----:B---3--:R-:W-:Y:S01]  /*b270*/  @!P3 FADD.FTZ R12, R12, 1 ;  /* 0x3f8000000c0cb421 */ /* 0x008fe20000010000 */
[----:B------:R-:W-:-:S06]  /*b280*/  F2FP.BF16.F32.PACK_AB R16, R44, R51 ;  /* 0x000000332c10723e */ /* 0x000fcc00000010ff */
        /* <DEDUP_REMOVED lines=11> */
[----:B------:R-:W2:Y:S01]  /*b340*/  @!P2 MUFU.RCP R14, R14 ;  /* 0x0000000e000ea308 */ /* 0x000ea20000001000 */
[----:B------:R-:W-:Y:S01]  /*b350*/  SHF.L.U32 R0, R7, 0x10, RZ ;  /* 0x0000001007007819 */ /* 0x000fe200000006ff */
[----:B----4-:R-:W-:Y:S01]  /*b360*/  @!P0 FADD.FTZ R11, R11, 1 ;  /* 0x3f8000000b0b8421 */ /* 0x010fe20000010000 */
[----:B------:R-:W-:Y:S02]  /*b370*/  PRMT R7, R7, 0x7632, R7 ;  /* 0x0000763207077816 */ /* 0x000fe40000000007 */
[----:B------:R-:W-:Y:S01]  /*b380*/  SHF.L.U32 R6, R6, 0x10, RZ ;  /* 0x0000001006067819 */ /* 0x000fe200000006ff */
[----:B-----5:R-:W-:Y:S01]  /*b390*/  FADD.FTZ R8, R0, UR7 ;  /* 0x0000000700087e21 */ /* 0x020fe20008010000 */
[----:B------:R-:W-:Y:S01]  /*b3a0*/  SHF.L.U32 R7, R7, 0x10, RZ ;  /* 0x0000001007077819 */ /* 0x000fe200000006ff */
[----:B------:R3:W4:Y:S01]  /*b3b0*/  @!P6 MUFU.RCP R15, R2 ;  /* 0x00000002000fe308 */ /* 0x0007220000001000 */
[----:B0-----:R-:W-:Y:S01]  /*b3c0*/  @!P4 FMUL.FTZ R74, R74, R17 ;  /* 0x000000114a4ac220 */ /* 0x001fe20000410000 */
[----:B------:R-:W-:Y:S01]  /*b3d0*/  FADD.FTZ R6, R6, UR7 ;  /* 0x0000000706067e21 */ /* 0x000fe20008010000 */
[----:B------:R-:W-:Y:S01]  /*b3e0*/  FSETP.GTU.FTZ.AND P4, PT, R8, 20, PT ;  /* 0x41a000000800780b */ /* 0x000fe20003f9c000 */
[----:B------:R-:W-:Y:S01]  /*b3f0*/  FADD.FTZ R7, R7, UR7 ;  /* 0x0000000707077e21 */ /* 0x000fe20008010000 */
[----:B------:R-:W-:-:S02]  /*b400*/  F2FP.BF16.F32.PACK_AB R17, R43, R52 ;  /* 0x000000342b11723e */ /* 0x000fc400000010ff */
[----:B------:R-:W-:Y:S01]  /*b410*/  F2FP.BF16.F32.PACK_AB R43, R37, R46 ;  /* 0x0000002e252b723e */ /* 0x000fe200000010ff */
[----:B------:R-:W0:Y:S01]  /*b420*/  @!P3 MUFU.RCP R12, R12 ;  /* 0x0000000c000cb308 */ /* 0x000e220000001000 */
[----:B---3--:R-:W-:Y:S01]  /*b430*/  FADD.FTZ R2, R5, UR7 ;  /* 0x0000000705027e21 */ /* 0x008fe20008010000 */
[----:B--2---:R-:W-:Y:S01]  /*b440*/  @!P2 FMUL.FTZ R73, R73, R14 ;  /* 0x0000000e4949a220 */ /* 0x004fe20000410000 */
[----:B------:R-:W-:Y:S03]  /*b450*/  STS.128 [R101], R16 ;  /* 0x0000001065007388 */ /* 0x000fe60000000c00 */
[----:B------:R-:W-:Y:S01]  /*b460*/  FSETP.GTU.FTZ.AND P2, PT, R2, 20, PT ;  /* 0x41a000000200780b */ /* 0x000fe20003f5c000 */
[----:B------:R-:W-:Y:S01]  /*b470*/  STS.128 [R101+0x10], R40 ;  /* 0x0000102865007388 */ /* 0x000fe20000000c00 */
[----:B------:R-:W2:Y:S01]  /*b480*/  @!P5 MUFU.RCP R9, R9 ;  /* 0x000000090009d308 */ /* 0x000ea20000001000 */
[----:B----4-:R-:W-:Y:S01]  /*b490*/  @!P6 FMUL.FTZ R72, R72, R15 ;  /* 0x0000000f4848e220 */ /* 0x010fe20000410000 */
[----:B------:R-:W-:Y:S01]  /*b4a0*/  FSETP.GTU.FTZ.AND P6, PT, R3, 20, PT ;  /* 0x41a000000300780b */ /* 0x000fe20003fdc000 */
[----:B------:R-:W-:Y:S01]  /*b4b0*/  @!P4 FMUL.FTZ R5, R8, -1.4426950216293334961 ;  /* 0xbfb8aa3b0805c820 */ /* 0x000fe20000410000 */
[----:B------:R-:W-:-:S04]  /*b4c0*/  NOP ;  /* 0x0000000000007918 */ /* 0x000fc80000000000 */
[----:B------:R-:W3:Y:S01]  /*b4d0*/  @!P1 MUFU.RCP R10, R10 ;  /* 0x0000000a000a9308 */ /* 0x000ee20000001000 */
[----:B0-----:R-:W-:Y:S01]  /*b4e0*/  @!P3 FMUL.FTZ R71, R71, R12 ;  /* 0x0000000c4747b220 */ /* 0x001fe20000410000 */
[----:B------:R-:W-:Y:S01]  /*b4f0*/  FSETP.GTU.FTZ.AND P3, PT, R4, 20, PT ;  /* 0x41a000000400780b */ /* 0x000fe20003f7c000 */
[----:B------:R-:W-:Y:S01]  /*b500*/  LDS.128 R16, [R102+0x200] ;  /* 0x0002000066107984 */ /* 0x000fe20000000c00 */
[----:B------:R-:W-:-:S03]  /*b510*/  @!P2 FMUL.FTZ R2, R2, -1.4426950216293334961 ;  /* 0xbfb8aa3b0202a820 */ /* 0x000fc60000410000 */
[----:B------:R-:W-:Y:S01]  /*b520*/  @!P6 FMUL.FTZ R0, R3, -1.4426950216293334961 ;  /* 0xbfb8aa3b0300e820 */ /* 0x000fe20000410000 */
[----:B------:R-:W-:Y:S01]  /*b530*/  F2FP.BF16.F32.PACK_AB R22, R74, R71 ;  /* 0x000000474a16723e */ /* 0x000fe200000010ff */
[----:B--2---:R-:W-:Y:S01]  /*b540*/  @!P5 FMUL.FTZ R78, R78, R9 ;  /* 0x000000094e4ed220 */ /* 0x004fe20000410000 */
[----:B------:R-:W-:Y:S01]  /*b550*/  FSETP.GTU.FTZ.AND P5, PT, R6, 20, PT ;  /* 0x41a000000600780b */ /* 0x000fe20003fbc000 */
[----:B------:R0:W2:Y:S01]  /*b560*/  @!P0 MUFU.RCP R12, R11 ;  /* 0x0000000b000c8308 */ /* 0x0000a20000001000 */
[----:B---3--:R-:W-:Y:S01]  /*b570*/  @!P1 FMUL.FTZ R75, R75, R10 ;  /* 0x0000000a4b4b9220 */ /* 0x008fe20000410000 */
[----:B------:R-:W-:Y:S01]  /*b580*/  FSETP.GTU.FTZ.AND P1, PT, R7, 20, PT ;  /* 0x41a000000700780b */ /* 0x000fe20003f3c000 */
[----:B0-----:R-:W0:Y:S05]  /*b590*/  LDS.128 R8, [R102] ;  /* 0x0000000066087984 */ /* 0x001e2a0000000c00 */
[----:B------:R3:W4:Y:S01]  /*b5a0*/  @!P6 MUFU.EX2 R3, R0 ;  /* 0x000000000003e308 */ /* 0x0007220000000800 */
[----:B--2---:R-:W-:-:S07]  /*b5b0*/  @!P0 FMUL.FTZ R77, R77, R12 ;  /* 0x0000000c4d4d8220 */ /* 0x004fce0000410000 */
        /* <DEDUP_REMOVED lines=12> */
[----:B------:R4:W5:Y:S01]  /*b680*/  @!P6 MUFU.RCP R14, R3 ;  /* 0x00000003000ee308 */ /* 0x0009620000001000 */
[----:B--2---:R-:W-:-:S07]  /*b690*/  @!P5 FADD.FTZ R4, R4, 1 ;  /* 0x3f8000000404d421 */ /* 0x004fce0000010000 */
[----:B------:R2:W1:Y:S01]  /*b6a0*/  @!P2 MUFU.RCP R15, R2 ;  /* 0x00000002000fa308 */ /* 0x0004620000001000 */
[----:B----4-:R-:W-:Y:S01]  /*b6b0*/  MOV R3, UR24 ;  /* 0x0000001800037c02 */ /* 0x010fe20008000f00 */
[----:B---3--:R-:W-:-:S06]  /*b6c0*/  @!P1 FADD.FTZ R6, R6, 1 ;  /* 0x3f80000006069421 */ /* 0x008fcc0000010000 */
[----:B------:R3:W4:Y:S01]  /*b6d0*/  @!P4 MUFU.RCP R20, R5 ;  /* 0x000000050014c308 */ /* 0x0007220000001000 */
[----:B--2---:R-:W-:Y:S01]  /*b6e0*/  MOV R2, UR25 ;  /* 0x0000001900027c02 */ /* 0x004fe20008000f00 */
[----:B-----5:R-:W-:Y:S01]  /*b6f0*/  @!P6 FMUL.FTZ R81, R81, R14 ;  /* 0x0000000e5151e220 */ /* 0x020fe20000410000 */
[----:B------:R-:W2:Y:S03]  /*b700*/  LDCU.64 UR24, c[0x0][0x518] ;  /* 0x0000a300ff1877ac */ /* 0x000ea60008000a00 */
[----:B------:R-:W-:Y:S02]  /*b710*/  IMAD.WIDE.U32 R2, R13, 0x10, R2 ;  /* 0x000000100d027825 */ /* 0x000fe400078e0002 */
[----:B------:R5:W2:Y:S02]  /*b720*/  @!P3 MUFU.RCP R7, R0 ;  /* 0x000000000007b308 */ /* 0x000aa40000001000 */
[----:B-1----:R-:W-:Y:S01]  /*b730*/  @!P2 FMUL.FTZ R82, R82, R15 ;  /* 0x0000000f5252a220 */ /* 0x002fe20000410000 */
[----:B---3--:R-:W-:Y:S01]  /*b740*/  FADD.FTZ R5, R67, R106 ;  /* 0x0000006a43057221 */ /* 0x008fe20000010000 */
[----:B0-----:R-:W-:Y:S03]  /*b750*/  STG.E.128 desc[UR22][R2.64], R8 ;  /* 0x0000000802007986 */ /* 0x001fe6000c101d16 */
[----:B------:R-:W-:Y:S01]  /*b760*/  F2FP.BF16.F32.PACK_AB R25, R82, R77 ;  /* 0x0000004d5219723e */ /* 0x000fe200000010ff */
[----:B------:R0:W-:Y:S01]  /*b770*/  STG.E.128 desc[UR22][R2.64+0x200], R16 ;  /* 0x0002001002007986 */ /* 0x0001e2000c101d16 */
[----:B------:R-:W1:Y:S01]  /*b780*/  @!P5 MUFU.RCP R21, R4 ;  /* 0x000000040015d308 */ /* 0x000e620000001000 */
[----:B----4-:R-:W-:Y:S01]  /*b790*/  @!P4 FMUL.FTZ R83, R83, R20 ;  /* 0x000000145353c220 */ /* 0x010fe20000410000 */
[----:B------:R-:W-:Y:S01]  /*b7a0*/  F2FP.BF16.F32.PACK_AB R20, R68, R67 ;  /* 0x000000434414723e */ /* 0x000fe200000010ff */
[----:B-----5:R-:W-:Y:S01]  /*b7b0*/  FADD.FTZ R0, R5, R68 ;  /* 0x0000004405007221 */ /* 0x020fe20000010000 */
[----:B--2---:R-:W-:-:S03]  /*b7c0*/  UIMAD.WIDE.U32 UR26, UR34, UR24, UR26 ;  /* 0x00000018221a72a5 */ /* 0x004fc6000f8e001a */
[----:B------:R-:W-:Y:S01]  /*b7d0*/  FADD.FTZ R5, R0, R69 ;  /* 0x0000004500057221 */ /* 0x000fe20000010000 */
[----:B------:R-:W2:Y:S01]  /*b7e0*/  @!P1 MUFU.RCP R23, R6 ;  /* 0x0000000600179308 */ /* 0x000ea20000001000 */
[----:B------:R-:W-:Y:S01]  /*b7f0*/  @!P3 FMUL.FTZ R80, R80, R7 ;  /* 0x000000075050b220 */ /* 0x000fe20000410000 */
[----:B------:R-:W-:Y:S01]  /*b800*/  UIMAD UR25, UR34, UR25, UR27 ;  /* 0x00000019221972a4 */ /* 0x000fe2000f8e021b */
[----:B------:R-:W-:-:S03]  /*b810*/  UMOV UR24, UR26 ;  /* 0x0000001a00187c82 */ /* 0x000fc60008000000 */
[----:B------:R-:W-:Y:S01]  /*b820*/  F2FP.BF16.F32.PACK_AB R24, R80, R75 ;  /* 0x0000004b5018723e */ /* 0x000fe200000010ff */
[----:B------:R-:W-:Y:S01]  /*b830*/  UIMAD.WIDE.U32 UR24, UR9, UR28, UR24 ;  /* 0x0000001c091872a5 */ /* 0x000fe2000f8e0018 */
[----:B-1----:R-:W-:Y:S01]  /*b840*/  @!P5 FMUL.FTZ R84, R84, R21 ;  /* 0x000000155454d220 */ /* 0x002fe20000410000 */
[----:B------:R-:W-:Y:S01]  /*b850*/  F2FP.BF16.F32.PACK_AB R21, R72, R69 ;  /* 0x000000454815723e */ /* 0x000fe200000010ff */
[----:B------:R-:W-:Y:S01]  /*b860*/  FADD.FTZ R72, R5, R72 ;  /* 0x0000004805487221 */ /* 0x000fe20000010000 */
[----:B------:R-:W-:Y:S02]  /*b870*/  UIMAD UR26, UR9, UR29, UR25 ;  /* 0x0000001d091a72a4 */ /* 0x000fe4000f8e0219 */
[----:B------:R-:W-:Y:S01]  /*b880*/  F2FP.BF16.F32.PACK_AB R26, R84, R81 ;  /* 0x00000051541a723e */ /* 0x000fe200000010ff */
[----:B------:R-:W-:Y:S01]  /*b890*/  FADD.FTZ R71, R72, R71 ;  /* 0x0000004748477221 */ /* 0x000fe20000010000 */
[----:B------:R-:W-:Y:S01]  /*b8a0*/  ULEA UR25, UP0, UR24, UR30, 0x1 ;  /* 0x0000001e18197291 */ /* 0x000fe2000f8008ff */
[----:B--2---:R-:W-:Y:S01]  /*b8b0*/  @!P1 FMUL.FTZ R86, R86, R23 ;  /* 0x0000001756569220 */ /* 0x004fe20000410000 */
        /* <DEDUP_REMOVED lines=30> */
.L_x_14681:
        /* <DEDUP_REMOVED lines=33> */
.L_x_14799:
[----:B------:R-:W-:Y:S05]  /*bcb0*/  BSYNC.RECONVERGENT B0 ;  /* 0x0000000000007941 */ /* 0x000fea0003800200 */
.L_x_14798:
        /* <DEDUP_REMOVED lines=31> */
.L_x_14801:
[----:B------:R-:W-:Y:S05]  /*beb0*/  BSYNC.RECONVERGENT B0 ;  /* 0x0000000000007941 */ /* 0x000fea0003800200 */
.L_x_14800:
[----:B------:R-:W-:Y:S05]  /*bec0*/  @P0 EXIT ;  /* 0x000000000000094d */ /* 0x000fea0003800000 */
[----:B------:R-:W3:Y:S01]  /*bed0*/  S2UR UR8, SR_CTAID.Y ;  /* 0x00000000000879c3 */ /* 0x000ee20000002600 */
[----:B------:R-:W4:Y:S01]  /*bee0*/  LDCU.64 UR10, c[0x0][0x4e8] ;  /* 0x00009d00ff0a77ac */ /* 0x000f220008000a00 */
[----:B------:R-:W-:Y:S01]  /*bef0*/  BSSY.RECONVERGENT B0, `(.L_x_14802) ;  /* 0x000002a000007945 */ /* 0x000fe20003800200 */
[----:B------:R-:W3:Y:S05]  /*bf00*/  LDCU.64 UR12, c[0x0][0x4a8] ;  /* 0x00009500ff0c77ac */ /* 0x000eea0008000a00 */
[----:B------:R-:W5:Y:S01]  /*bf10*/  S2UR UR14, SR_CgaCtaId ;  /* 0x00000000000e79c3 */ /* 0x000f620000008800 */
[----:B------:R-:W0:Y:S01]  /*bf20*/  LDCU UR15, c[0x0][0x360] ;  /* 0x00006c00ff0f77ac */ /* 0x000e220008000800 */
[----:B------:R-:W0:Y:S06]  /*bf30*/  LDCU.64 UR16, c[0x0][0x530] ;  /* 0x0000a600ff1077ac */ /* 0x000e2c0008000a00 */
[----:B------:R-:W0:Y:S01]  /*bf40*/  LDC.64 R16, c[0x0][0x4b0] ;  /* 0x00012c00ff107b82 */ /* 0x000e220000000a00 */
[----:B------:R-:W0:Y:S01]  /*bf50*/  LDCU.64 UR18, c[0x0][0x4f0] ;  /* 0x00009e00ff1277ac */ /* 0x000e220008000a00 */
[----:B----4-:R-:W-:Y:S01]  /*bf60*/  UIMAD.WIDE.U32 UR4, UR9, UR10, URZ ;  /* 0x0000000a090472a5 */ /* 0x010fe2000f8e00ff */
[----:B------:R-:W4:Y:S01]  /*bf70*/  LDCU.64 UR20, c[0x0][0x540] ;  /* 0x0000a800ff1477ac */ /* 0x000f220008000a00 */
[----:B---3--:R-:W-:-:S02]  /*bf80*/  UIMAD.WIDE.U32 UR6, UR8, UR12, URZ ;  /* 0x0000000c080672a5 */ /* 0x008fc4000f8e00ff */
[----:B------:R-:W-:Y:S02]  /*bf90*/  UIMAD UR10, UR9, UR11, UR5 ;  /* 0x0000000b090a72a4 */ /* 0x000fe4000f8e0205 */
[----:B------:R-:W-:-:S03]  /*bfa0*/  UIMAD UR9, UR8, UR13, UR7 ;  /* 0x0000000d080972a4 */ /* 0x000fc6000f8e0207 */
[----:B------:R-:W-:Y:S02]  /*bfb0*/  UMOV UR8, 0x400 ;  /* 0x0000040000087882 */ /* 0x000fe40000000000 */
[----:B-----5:R-:W-:-:S12]  /*bfc0*/  ULEA UR14, UR14, UR8, 0x18 ;  /* 0x000000080e0e7291 */ /* 0x020fd8000f8ec0ff */
.L_x_14803:
[C---:B------:R-:W-:Y:S01]  /*bfd0*/  LEA R0, R11.reuse, UR14, 0x3 ;  /* 0x0000000e0b007c11 */ /* 0x040fe2000f8e18ff */
[----:B------:R-:W-:Y:S01]  /*bfe0*/  UMOV UR8, UR6 ;  /* 0x0000000600087c82 */ /* 0x000fe20008000000 */
[----:B-123--:R-:W-:Y:S01]  /*bff0*/  MOV R3, UR5 ;  /* 0x0000000500037c02 */ /* 0x00efe20008000f00 */
[----:B0-----:R-:W-:Y:S01]  /*c000*/  IMAD.WIDE.U32 R6, R11, R16, UR8 ;  /* 0x000000080b067e25 */ /* 0x001fe2000f8e0010 */
        /* <DEDUP_REMOVED lines=25> */
.L_x_14802:
[----:B------:R-:W-:Y:S05]  /*c1a0*/  EXIT ;  /* 0x000000000000794d */ /* 0x000fea0003800000 */
.L_x_14804:
        /* <DEDUP_REMOVED lines=13> */
.L_x_18754:


//--------------------- .text._Z25selective_scan_bwd_kernelI32Selective_Scan_bwd_kernel_traitsILi32ELi16ELb1ELb1ELb0ELb1ELb1EN3c108BFloat16ENS1_7complexIfEEEEv12SSMParamsBwd --------------------------
	.section	.text._Z25selective_scan_bwd_kernelI32Selective_Scan_bwd_kernel_traitsILi32ELi16ELb1ELb1ELb0ELb1ELb1EN3c108BFloat16ENS1_7complexIfEEEEv12SSMParamsBwd,"ax",@progbits
	.align	128
        .global         _Z25selective_scan_bwd_kernelI32Selective_Scan_bwd_kernel_traitsILi32ELi16ELb1ELb1ELb0ELb1ELb1EN3c108BFloat16ENS1_7complexIfEEEEv12SSMParamsBwd
        .type           _Z25selective_scan_bwd_kernelI32Selective_Scan_bwd_kernel_traitsILi32ELi16ELb1ELb1ELb0ELb1ELb1EN3c108BFloat16ENS1_7complexIfEEEEv12SSMParamsBwd,@function
        .size           _Z25selective_scan_bwd_kernelI32Selective_Scan_bwd_kernel_traitsILi32ELi16ELb1ELb1ELb0ELb1ELb1EN3c108BFloat16ENS1_7complexIfEEEEv12SSMParamsBwd,(.L_x_18755 - _Z25selective_scan_bwd_kernelI32Selective_Scan_bwd_kernel_traitsILi32ELi16ELb1ELb1ELb0ELb1ELb1EN3c108BFloat16ENS1_7complexIfEEEEv12SSMParamsBwd)
        .other          _Z25selective_scan_bwd_kernelI32Selective_Scan_bwd_kernel_traitsILi32ELi16ELb1ELb1ELb0ELb1ELb1EN3c108BFloat16ENS1_7complexIfEEEEv12SSMParamsBwd,@"STO_CUDA_ENTRY STV_DEFAULT"
_Z25selective_scan_bwd_kernelI32Selective_Scan_bwd_kernel_traitsILi32ELi16ELb1ELb1ELb0ELb1ELb1EN3c108BFloat16ENS1_7complexIfEEEEv12SSMParamsBwd:
.text._Z25selective_scan_bwd_kernelI32Selective_Scan_bwd_kernel_traitsILi32ELi16ELb1ELb1ELb0ELb1ELb1EN3c108BFloat16ENS1_7complexIfEEEEv12SSMParamsBwd:
        /* <DEDUP_REMOVED lines=25> */
[----:B------:R-:W0:Y:S05]  /*0190*/  I2F.RP R0, R11 ;  /* 0x0000000b00007306 */ /* 0x000e2a0000209400 */
[----:B------:R-:W3:Y:S03]  /*01a0*/  LDC.64 R22, c[0x0][0x528] ;  /* 0x00014a00ff167b82 */ /* 0x000ee60000000a00 */
        /* <DEDUP_REMOVED lines=10> */
[----:B------:R-:W-:Y:S02]  /*0250*/  UIMAD UR6, UR10, UR13, UR5 ;  /* 0x0000000d0a0672a4 */ /* 0x000fe4000f8e0205 */
[----:B------:R-:W-:Y:S01]  /*0260*/  MOV R3, UR5 ;  /* 0x0000000500037c02 */ /* 0x000fe20008000f00 */
[----:B------:R-:W0:Y:S01]  /*0270*/  LDCU.64 UR12, c[0x0][0x4b8] ;  /* 0x00009700ff0c77ac */ /* 0x000e220008000a00 */
[----:B------:R-:W-:Y:S02]  /*0280*/  IADD3 R2, PT, PT, -R7, RZ, RZ ;  /* 0x000000ff07027210 */ /* 0x000fe40007ffe1ff */
[----:B------:R-:W-:-:S03]  /*0290*/  MOV R3, UR6 ;  /* 0x0000000600037c02 */ /* 0x000fc60008000f00 */
        /* <DEDUP_REMOVED lines=13> */
[----:B------:R-:W-:Y:S02]  /*0370*/  ISETP.NE.AND.EX P2, PT, R21, RZ, PT, P2 ;  /* 0x000000ff1500720c */ /* 0x000fe40003f45320 */
[----:B------:R-:W-:Y:S01]  /*0380*/  ISETP.GE.AND P3, PT, R4, RZ, PT ;  /* 0x000000ff0400720c */ /* 0x000fe20003f66270 */
[----:B------:R-:W-:Y:S01]  /*0390*/  UIMAD UR6, UR10, UR21, UR5 ;  /* 0x000000150a0672a4 */ /* 0x000fe2000f8e0205 */
[----:B------:R-:W-:Y:S01]  /*03a0*/  MOV R5, UR9 ;  /* 0x0000000900057c02 */ /* 0x000fe20008000f00 */
[----:B------:R-:W2:Y:S01]  /*03b0*/  LDCU.64 UR20, c[0x0][0x4c0] ;  /* 0x00009800ff1477ac */ /* 0x000ea20008000a00 */
        /* <DEDUP_REMOVED lines=11> */
[----:B------:R-:W4:Y:S01]  /*0470*/  @P2 LDC R15, c[0x0][0x384] ;  /* 0x0000e100ff0f2b82 */ /* 0x000f220000000800 */
[----:B------:R-:W-:Y:S01]  /*0480*/  IMAD.WIDE.U32 R2, R112, UR22, R2 ;  /* 0x0000001670027c25 */ /* 0x000fe2000f8e0002 */
[----:B------:R-:W-:-:S02]  /*0490*/  @!P3 IADD3 R7, PT, PT, -R7, RZ, RZ ;  /* 0x000000ff0707b210 */ /* 0x000fc40007ffe1ff */
[----:B------:R-:W-:Y:S01]  /*04a0*/  @!P5 LOP3.LUT R7, RZ, R13, RZ, 0x33, !PT ;  /* 0x0000000dff07d212 */ /* 0x000fe200078e33ff */
[----:B------:R-:W-:-:S03]  /*04b0*/  IMAD R11, R112, UR23, R3 ;  /* 0x00000017700b7c24 */ /* 0x000fc6000f8e0203 */
[----:B------:R-:W-:Y:S01]  /*04c0*/  SHF.R.S32.HI R3, RZ, 0x1f, R7 ;  /* 0x0000001fff037819 */ /* 0x000fe20000011407 */
[----:B------:R-:W5:Y:S01]  /*04d0*/  LDC.64 R12, c[0x0][0x4a0] ;  /* 0x00012800ff0c7b82 */ /* 0x000f620000000a00 */
[----:B------:R-:W-:Y:S02]  /*04e0*/  R2UR UR14, R0 ;  /* 0x00000000000e72ca */ /* 0x000fe400000e0000 */
[----:B------:R-:W-:Y:S01]  /*04f0*/  R2UR UR15, R3 ;  /* 0x00000000030f72ca */ /* 0x000fe200000e0000 */
[----:B------:R-:W-:Y:S01]  /*0500*/  USHF.R.S32.HI UR23, URZ, 0x1f, UR24 ;  /* 0x0000001fff177899 */ /* 0x000fe20008011418 */
[C---:B------:R-:W-:Y:S02]  /*0510*/  R2UR UR9, R7.reuse ;  /* 0x00000000070972ca */ /* 0x040fe400000e0000 */
[----:B------:R-:W-:Y:S01]  /*0520*/  R2UR UR22, R7 ;  /* 0x00000000071672ca */ /* 0x000fe200000e0000 */
[-C--:B---3--:R-:W-:Y:S01]  /*0530*/  IMAD R0, R3, R16.reuse, RZ ;  /* 0x0000001003007224 */ /* 0x088fe200078e02ff */
[----:B------:R-:W-:Y:S01]  /*0540*/  IADD3 R2, P3, PT, R2, UR24, RZ ;  /* 0x0000001802027c10 */ /* 0x000fe2000ff7e0ff */
[----:B------:R-:W-:Y:S01]  /*0550*/  UIADD3 UR8, UP0, UPT, UR24, UR8, URZ ;  /* 0x0000000818087290 */ /* 0x000fe2000ff1e0ff */
[C---:B------:R-:W-:Y:S01]  /*0560*/  IMAD.WIDE.U32 R4, R7.reuse, R16, R4 ;  /* 0x0000001007047225 */ /* 0x040fe200078e0004 */
[----:B0-----:R-:W-:Y:S01]  /*0570*/  USHF.R.U64 UR11, UR12, 0x1, UR13 ;  /* 0x000000010c0b7899 */ /* 0x001fe2000800120d */
[C---:B-1----:R-:W-:Y:S01]  /*0580*/  LEA R16, P4, R2.reuse, UR6, 0x1 ;  /* 0x0000000602107c11 */ /* 0x042fe2000f8808ff */
[----:B------:R-:W-:Y:S01]  /*0590*/  ULEA UR12, UP1, UR8, UR4, 0x1 ;  /* 0x00000004080c7291 */ /* 0x000fe2000f8208ff */
[----:B------:R-:W-:Y:S01]  /*05a0*/  IMAD R7, R7, R17, R0 ;  /* 0x0000001107077224 */ /* 0x000fe200078e0200 */
[----:B------:R-:W-:Y:S01]  /*05b0*/  IADD3.X R11, PT, PT, R11, UR23, RZ, P3, !PT ;  /* 0x000000170b0b7c10 */ /* 0x000fe20009ffe4ff */
[----:B------:R-:W-:Y:S01]  /*05c0*/  UIADD3.X UR14, UPT, UPT, UR23, UR14, URZ, UP0, !UPT ;  /* 0x0000000e170e7290 */ /* 0x000fe200087fe4ff */
[----:B------:R-:W-:Y:S01]  /*05d0*/  LEA R3, R19, 0xfffffc00, 0xa ;  /* 0xfffffc0013037811 */ /* 0x000fe200078e50ff */
[----:B------:R-:W0:Y:S01]  /*05e0*/  @P2 LDC R17, c[0x0][0x38c] ;  /* 0x0000e300ff112b82 */ /* 0x000e220000000800 */
[----:B--2---:R-:W-:Y:S01]  /*05f0*/  UIMAD UR4, UR15, UR20, URZ ;  /* 0x000000140f0472a4 */ /* 0x004fe2000f8e02ff */
[----:B----4-:R-:W-:Y:S01]  /*0600*/  @P2 IMAD R0, R15, UR10, R112 ;  /* 0x0000000a0f002c24 */ /* 0x010fe2000f8e0270 */
[----:B------:R-:W-:Y:S01]  /*0610*/  LEA.HI.X R11, R2, UR7, R11, 0x1, P4 ;  /* 0x00000007020b7c11 */ /* 0x000fe2000a0f0c0b */
[----:B------:R-:W-:Y:S01]  /*0620*/  ULEA.HI.X UR14, UR8, UR5, UR14, 0x1, UP1 ;  /* 0x00000005080e7291 */ /* 0x000fe200088f0c0e */
[----:B------:R-:W-:Y:S01]  /*0630*/  IADD3 R10, PT, PT, R5, R7, RZ ;  /* 0x00000007050a7210 */ /* 0x000fe20007ffe0ff */
[----:B------:R-:W-:Y:S01]  /*0640*/  UIMAD.WIDE.U32 UR8, UR9, UR20, URZ ;  /* 0x00000014090872a5 */ /* 0x000fe2000f8e00ff */
[----:B------:R-:W-:Y:S01]  /*0650*/  IADD3 R6, P4, PT, R3, R4, RZ ;  /* 0x0000000403067210 */ /* 0x000fe20007f9e0ff */
[----:B------:R-:W1:Y:S01]  /*0660*/  LDC.64 R14, c[0x0][0x448] ;  /* 0x00011200ff0e7b82 */ /* 0x000e620000000a00 */
[----:B------:R-:W-:-:S02]  /*0670*/  UIMAD UR5, UR22, UR21, UR4 ;  /* 0x00000015160572a4 */ /* 0x000fc4000f8e0204 */
[----:B------:R-:W-:Y:S01]  /*0680*/  UIMAD.WIDE.U32 UR6, UR10, UR16, URZ ;  /* 0x000000100a0672a5 */ /* 0x000fe2000f8e00ff */
[----:B------:R-:W2:Y:S04]  /*0690*/  LDCU.64 UR20, c[0x0][0x538] ;  /* 0x0000a700ff1477ac */ /* 0x000ea80008000a00 */
[----:B------:R-:W3:Y:S01]  /*06a0*/  @P2 LDC.64 R4, c[0x0][0x480] ;  /* 0x00012000ff042b82 */ /* 0x000ee20000000a00 */
[----:B------:R-:W-:Y:S01]  /*06b0*/  UIMAD UR7, UR10, UR17, UR7 ;  /* 0x000000110a0772a4 */ /* 0x000fe2000f8e0207 */
[----:B------:R-:W-:Y:S01]  /*06c0*/  LEA.HI.X.SX32 R10, R3, R10, 0x1, P4 ;  /* 0x0000000a030a7211 */ /* 0x000fe200020f0eff */
[----:B------:R-:W-:Y:S01]  /*06d0*/  USHF.R.U32.HI UR13, URZ, 0x1, UR13 ;  /* 0x00000001ff0d7899 */ /* 0x000fe2000801160d */
[----:B------:R-:W-:Y:S01]  /*06e0*/  ISETP.GE.AND P3, PT, R19, 0x1, PT ;  /* 0x000000011300780c */ /* 0x000fe20003f66270 */
[----:B------:R-:W-:-:S02]  /*06f0*/  UIADD3 UR9, UPT, UPT, UR9, UR5, URZ ;  /* 0x0000000509097290 */ /* 0x000fc4000fffe0ff */
[----:B-----5:R-:W-:Y:S01]  /*0700*/  IMAD.WIDE.U32 R2, R112, R12, UR6 ;  /* 0x0000000670027e25 */ /* 0x020fe2000f8e000c */
[----:B------:R-:W-:Y:S01]  /*0710*/  UMOV UR4, URZ ;  /* 0x000000ff00047c82 */ /* 0x000fe20008000000 */
[----:B------:R-:W-:Y:S02]  /*0720*/  UIMAD UR13, UR13, UR10, URZ ;  /* 0x0000000a0d0d72a4 */ /* 0x000fe4000f8e02ff */
[----:B------:R-:W-:Y:S01]  /*0730*/  UIMAD.WIDE.U32 UR10, UR10, UR11, UR8 ;  /* 0x0000000b0a0a72a5 */ /* 0x000fe2000f8e0008 */
[----:B------:R-:W-:Y:S01]  /*0740*/  @P2 IMAD R0, R0, R19, RZ ;  /* 0x0000001300002224 */ /* 0x000fe200078e02ff */
[----:B------:R-:W-:Y:S02]  /*0750*/  UMOV UR5, URZ ;  /* 0x000000ff00057c82 */ /* 0x000fe40008000000 */
[----:B------:R-:W-:Y:S01]  /*0760*/  UIADD3 UR6, UPT, UPT, UR11, UR13, URZ ;  /* 0x0000000d0b067290 */ /* 0x000fe2000fffe0ff */
[----:B0-----:R-:W-:Y:S01]  /*0770*/  @P2 IMAD R7, R0, R17, RZ ;  /* 0x0000001100072224 */ /* 0x001fe200078e02ff */
[----:B--2---:R-:W-:Y:S01]  /*0780*/  ULEA UR7, UP0, UR10, UR20, 0x3 ;  /* 0x000000140a077291 */ /* 0x004fe2000f8018ff */
[----:B------:R-:W-:-:S03]  /*0790*/  CS2R R20, SRZ ;  /* 0x0000000000147805 */ /* 0x000fc6000001ff00 */
[----:B------:R-:W-:Y:S01]  /*07a0*/  ULEA.HI.X UR10, UR10, UR21, UR6, 0x3, UP0 ;  /* 0x000000150a0a7291 */ /* 0x000fe200080f1c06 */
[----:B------:R-:W-:Y:S01]  /*07b0*/  CS2R R110, SRZ ;  /* 0x00000000006e7805 */ /* 0x000fe2000001ff00 */
[----:B---3--:R-:W-:Y:S01]  /*07c0*/  @P2 IMAD.WIDE R20, R7, 0x10, R4 ;  /* 0x0000001007142825 */ /* 0x008fe200078e0204 */
[----:B------:R-:W-:-:S03]  /*07d0*/  @P0 R2UR UR4, R8 ;  /* 0x00000000080402ca */ /* 0x000fc600000e0000 */
[----:B------:R-:W-:Y:S01]  /*07e0*/  IMAD R8, R112, R13, R3 ;  /* 0x0000000d70087224 */ /* 0x000fe200078e0203 */
[----:B------:R-:W-:-:S04]  /*07f0*/  IADD3 R2, P0, PT, R2, UR24, RZ ;  /* 0x0000001802027c10 */ /* 0x000fc8000ff1e0ff */
[----:B------:R-:W-:Y:S02]  /*0800*/  IADD3.X R8, PT, PT, R8, UR23, RZ, P0, !PT ;  /* 0x0000001708087c10 */ /* 0x000fe400087fe4ff */
[----:B------:R-:W-:Y:S02]  /*0810*/  @P1 R2UR UR5, R9 ;  /* 0x00000000090512ca */ /* 0x000fe400000e0000 */
[----:B------:R-:W-:Y:S02]  /*0820*/  LEA R3, P0, R2, R22, 0x1 ;  /* 0x0000001602037211 */ /* 0x000fe400078008ff */
[----:B-1----:R-:W-:Y:S02]  /*0830*/  LEA R0, P1, R6, R14, 0x1 ;  /* 0x0000000e06007211 */ /* 0x002fe400078208ff */
[----:B------:R-:W-:Y:S02]  /*0840*/  LEA.HI.X R4, R2, R23, R8, 0x1, P0 ;  /* 0x0000001702047211 */ /* 0x000fe400000f0c08 */
[----:B------:R-:W-:Y:S01]  /*0850*/  LEA.HI.X R2, R6, R15, R10, 0x1, P1 ;  /* 0x0000000f06027211 */ /* 0x000fe200008f0c0a */
[----:B------:R-:W-:Y:S08]  /*0860*/  @!P3 BRA `(.L_x_14805) ;  /* 0x000000c400b4b947 */ /* 0x000ff00003800000 */
[----:B------:R-:W0:Y:S01]  /*0870*/  S2R R113, SR_TID.X ;  /* 0x0000000000717919 */ /* 0x000e220000002100 */
[----:B------:R-:W1:Y:S01]  /*0880*/  S2UR UR13, SR_CgaCtaId ;  /* 0x00000000000d79c3 */ /* 0x000e620000008800 */
[----:B------:R-:W2:Y:S01]  /*0890*/  LDCU UR11, c[0x0][0x394] ;  /* 0x00007280ff0b77ac */ /* 0x000ea20008000800 */
[----:B------:R-:W-:Y:S02]  /*08a0*/  R2UR UR8, R16 ;  /* 0x00000000100872ca */ /* 0x000fe400000e0000 */
[----:B------:R-:W-:Y:S02]  /*08b0*/  CS2R R110, SRZ ;  /* 0x00000000006e7805 */ /* 0x000fe4000001ff00 */
[----:B------:R-:W-:Y:S01]  /*08c0*/  R2UR UR9, R11 ;  /* 0x000000000b0972ca */ /* 0x000fe200000e0000 */
[----:B------:R-:W-:Y:S01]  /*08d0*/  UMOV UR6, 0x400 ;  /* 0x0000040000067882 */ /* 0x000fe20000000000 */
[----:B------:R-:W-:Y:S02]  /*08e0*/  R2UR UR39, R3 ;  /* 0x00000000032772ca */ /* 0x000fe400000e0000 */
[----:B------:R-:W-:-:S02]  /*08f0*/  R2UR UR38, R4 ;  /* 0x00000000042672ca */ /* 0x000fc400000e0000 */
[----:B------:R-:W-:Y:S02]  /*0900*/  R2UR UR36, R2 ;  /* 0x00000000022472ca */ /* 0x000fe400000e0000 */
[----:B------:R-:W-:Y:S02]  /*0910*/  R2UR UR37, R0 ;  /* 0x00000000002572ca */ /* 0x000fe400000e0000 */
[----:B--2---:R-:W-:Y:S01]  /*0920*/  MOV R108, UR11 ;  /* 0x0000000b006c7c02 */ /* 0x004fe20008000f00 */
[----:B------:R-:W-:Y:S01]  /*0930*/  UMOV UR11, UR12 ;  /* 0x0000000c000b7c82 */ /* 0x000fe20008000000 */
[----:B------:R-:W-:Y:S01]  /*0940*/  UMOV UR12, UR14 ;  /* 0x0000000e000c7c82 */ /* 0x000fe20008000000 */
[----:B-1----:R-:W-:Y:S01]  /*0950*/  ULEA UR13, UR13, UR6, 0x18 ;  /* 0x000000060d0d7291 */ /* 0x002fe2000f8ec0ff */
[C---:B0-----:R-:W-:Y:S02]  /*0960*/  LOP3.LUT R109, R113.reuse, 0x1f, RZ, 0xc0, !PT ;  /* 0x0000001f716d7812 */ /* 0x041fe400078ec0ff */
[----:B------:R-:W-:-:S04]  /*0970*/  SHF.L.U32 R0, R113, 0x1, RZ ;  /* 0x0000000171007819 */ /* 0x000fc800000006ff */
[----:B------:R-:W-:-:S07]  /*0980*/  LOP3.LUT R0, R109, 0x7c0, R0, 0xf8, !PT ;  /* 0x000007c06d007812 */ /* 0x000fce00078ef800 */
.L_x_14922:
        /* <DEDUP_REMOVED lines=22> */
[----:B0-----:R-:W0:Y:S01]  /*0af0*/  LDC.64 R22, c[0x0][0x410] ;  /* 0x00010400ff167b82 */ /* 0x001e220000000a00 */
        /* <DEDUP_REMOVED lines=8> */
[----:B------:R-:W-:Y:S01]  /*0b80*/  BSSY.RECONVERGENT B0, `(.L_x_14806) ;  /* 0x0000039000007945 */ /* 0x000fe20003800200 */
        /* <DEDUP_REMOVED lines=22> */
[----:B---3--:R1:W-:Y:S04]  /*0cf0*/  STS.128 [R106], R32 ;  /* 0x000000206a007388 */ /* 0x0083e80000000c00 */
[----:B----4-:R1:W-:Y:S01]  /*0d00*/  STS.128 [R106+0x200], R36 ;  /* 0x000200246a007388 */ /* 0x0103e20000000c00 */
[----:B------:R-:W-:Y:S01]  /*0d10*/  NOP ;  /* 0x0000000000007918 */ /* 0x000fe20000000000 */
[----:B0-----:R-:W-:Y:S06]  /*0d20*/  @P1 BRA `(.L_x_14807) ;  /* 0x0000000000781947 */ /* 0x001fec0003800000 */
        /* <DEDUP_REMOVED lines=30> */
.L_x_14807:
[----:B------:R-:W-:Y:S05]  /*0f10*/  BSYNC.RECONVERGENT B0 ;  /* 0x0000000000007941 */ /* 0x000fea0003800200 */
.L_x_14806:
        /* <DEDUP_REMOVED lines=35> */
.L_x_14809:
[----:B------:R-:W-:Y:S05]  /*1150*/  BSYNC.RECONVERGENT B0 ;  /* 0x0000000000007941 */ /* 0x000fea0003800200 */
.L_x_14808:
        /* <DEDUP_REMOVED lines=36> */
.L_x_14811:
[----:B------:R-:W-:Y:S05]  /*13a0*/  BSYNC.RECONVERGENT B0 ;  /* 0x0000000000007941 */ /* 0x000fea0003800200 */
.L_x_14810:
        /* <DEDUP_REMOVED lines=35> */
.L_x_14813:
[----:B------:R-:W-:Y:S05]  /*15e0*/  BSYNC.RECONVERGENT B0 ;  /* 0x0000000000007941 */ /* 0x000fea0003800200 */
.L_x_14812:
        /* <DEDUP_REMOVED lines=36> */
.L_x_14815:
[----:B------:R-:W-:Y:S05]  /*1830*/  BSYNC.RECONVERGENT B0 ;  /* 0x0000000000007941 */ /* 0x000fea0003800200 */
.L_x_14814:
        /* <DEDUP_REMOVED lines=36> */
.L_x_14817:
[----:B------:R-:W-:Y:S05]  /*1a80*/  BSYNC.RECONVERGENT B0 ;  /* 0x0000000000007941 */ /* 0x000fea0003800200 */
.L_x_14816:
        /* <DEDUP_REMOVED lines=36> */
.L_x_14819:
[----:B------:R-:W-:Y:S05]  /*1cd0*/  BSYNC.RECONVERGENT B0 ;  /* 0x0000000000007941 */ /* 0x000fea0003800200 */
.L_x_14818:
        /* <DEDUP_REMOVED lines=36> */
.L_x_14821:
[----:B------:R-:W-:Y:S05]  /*1f20*/  BSYNC.RECONVERGENT B0 ;  /* 0x0000000000007941 */ /* 0x000fea0003800200 */
.L_x_14820:
        /* <DEDUP_REMOVED lines=36> */
.L_x_14823:
[----:B------:R-:W-:Y:S05]  /*2170*/  BSYNC.RECONVERGENT B0 ;  /* 0x0000000000007941 */ /* 0x000fea0003800200 */
.L_x_14822:
        /* <DEDUP_REMOVED lines=35> */
.L_x_14825:
[----:B------:R-:W-:Y:S05]  /*23b0*/  BSYNC.RECONVERGENT B0 ;  /* 0x0000000000007941 */ /* 0x000fea0003800200 */
.L_x_14824:
        /* <DEDUP_REMOVED lines=33> */
.L_x_14827:
[----:B------:R-:W-:Y:S05]  /*25d0*/  BSYNC.RECONVERGENT B0 ;  /* 0x0000000000007941 */ /* 0x000fea0003800200 */
.L_x_14826:
        /* <DEDUP_REMOVED lines=32> */
.L_x_14829:
[----:B------:R-:W-:Y:S05]  /*27e0*/  BSYNC.RECONVERGENT B0 ;  /* 0x0000000000007941 */ /* 0x000fea0003800200 */
.L_x_14828:
        /* <DEDUP_REMOVED lines=32> */
.L_x_14831:
[----:B------:R-:W-:Y:S05]  /*29f0*/  BSYNC.RECONVERGENT B0 ;  /* 0x0000000000007941 */ /* 0x000fea0003800200 */
.L_x_14830:
        /* <DEDUP_REMOVED lines=32> */
.L_x_14833:
[----:B------:R-:W-:Y:S05]  /*2c00*/  BSYNC.RECONVERGENT B0 ;  /* 0x0000000000007941 */ /* 0x000fea0003800200 */
.L_x_14832:
        /* <DEDUP_REMOVED lines=32> */
.L_x_14835:
[----:B------:R-:W-:Y:S05]  /*2e10*/  BSYNC.RECONVERGENT B0 ;  /* 0x0000000000007941 */ /* 0x000fea0003800200 */
.L_x_14834:
        /* <DEDUP_REMOVED lines=32> */
.L_x_14837:
[----:B------:R-:W-:Y:S05]  /*3020*/  BSYNC.RECONVERGENT B0 ;  /* 0x0000000000007941 */ /* 0x000fea0003800200 */
.L_x_14836:
[----:B------:R-:W0:Y:S01]  /*3030*/  S2UR UR6, SR_CTAID.X ;  /* 0x00000000000679c3 */ /* 0x000e220000002500 */
[----:B------:R-:W-:Y:S01]  /*3040*/  HFMA2 R3, -RZ, RZ, 0, 0 ;  /* 0x00000000ff037431 */ /* 0x000fe200000001ff */
[----:B------:R-:W-:Y:S01]  /*3050*/  IADD3 R2, PT, PT, R108, -0x1, RZ ;  /* 0xffffffff6c027810 */ /* 0x000fe20007ffe0ff */
[----:B------:R-:W2:Y:S05]  /*3060*/  LDS.128 R24, [R105] ;  /* 0x0000000069187984 */ /* 0x000eaa0000000c00 */
[----:B------:R-:W3:Y:S01]  /*3070*/  LDC.64 R14, c[0x0][0x418] ;  /* 0x00010600ff0e7b82 */ /* 0x000ee20000000a00 */
[----:B------:R-:W-:Y:S01]  /*3080*/  SHF.L.U32 R2, R2, 0x9, RZ ;  /* 0x0000000902027819 */ /* 0x000fe200000006ff */
[----:B------:R-:W4:Y:S06]  /*3090*/  LDCU.64 UR14, c[0x0][0x510] ;  /* 0x0000a200ff0e77ac */ /* 0x000f2c0008000a00 */
[----:B------:R-:W5:Y:S08]  /*30a0*/  LDC.64 R16, c[0x0][0x488] ;  /* 0x00012200ff107b82 */ /* 0x000f700000000a00 */
[----:B------:R-:W4:Y:S01]  /*30b0*/  LDC.64 R28, c[0x0][0x428] ;  /* 0x00010a00ff1c7b82 */ /* 0x000f220000000a00 */
[----:B0-----:R-:W-:-:S07]  /*30c0*/  IMAD.WIDE.U32 R12, R22, UR6, R2 ;  /* 0x00000006160c7c25 */ /* 0x001fce000f8e0002 */
[----:B------:R-:W0:Y:S01]  /*30d0*/  LDC.64 R30, c[0x0][0x478] ;  /* 0x00011e00ff1e7b82 */ /* 0x000e220000000a00 */
[----:B------:R-:W-:-:S07]  /*30e0*/  IMAD R13, R23, UR6, R13 ;  /* 0x00000006170d7c24 */ /* 0x000fce000f8e020d */
[----:B------:R-:W2:Y:S01]  /*30f0*/  LDC.64 R130, c[0x0][0x508] ;  /* 0x00014200ff827b82 */ /* 0x000ea20000000a00 */
[----:B---3--:R-:W-:Y:S01]  /*3100*/  IMAD.WIDE.U32 R12, R112, R14, R12 ;  /* 0x0000000e700c7225 */ /* 0x008fe200078e000c */
[----:B------:R-:W-:Y:S01]  /*3110*/  SHF.L.U32 R88, R8, 0x10, RZ ;  /* 0x0000001008587819 */ /* 0x000fe200000006ff */
[----:B------:R-:W3:Y:S02]  /*3120*/  LDCU.64 UR16, c[0x0][0x490] ;  /* 0x00009200ff1077ac */ /* 0x000ee40008000a00 */
[----:B------:R-:W-:Y:S01]  /*3130*/  IMAD R13, R112, R15, R13 ;  /* 0x0000000f700d7224 */ /* 0x000fe200078e020d */
[C---:B-----5:R-:W-:Y:S02]  /*3140*/  LEA R16, P0, R12.reuse, R16, 0x1 ;  /* 0x000000100c107211 */ /* 0x060fe400078008ff */
[----:B------:R-:W5:Y:S02]  /*3150*/  LDC.64 R22, c[0x0][0x420] ;  /* 0x00010800ff167b82 */ /* 0x000f640000000a00 */
[----:B------:R-:W-:-:S02]  /*3160*/  LEA.HI.X R17, R12, R17, R13, 0x1, P0 ;  /* 0x000000110c117211 */ /* 0x000fc400000f0c0d */
[----:B------:R-:W-:Y:S01]  /*3170*/  LDS.128 R12, [R105+0x10] ;  /* 0x00001000690c7984 */ /* 0x000fe20000000c00 */
[----:B------:R-:W-:-:S03]  /*3180*/  IMAD.WIDE.U32 R16, R0, 0x10, R16 ;  /* 0x0000001000107825 */ /* 0x000fc600078e0010 */
[----:B------:R-:W-:Y:S06]  /*3190*/  BAR.SYNC.DEFER_BLOCKING 0x0 ;  /* 0x0000000000007b1d */ /* 0x000fec0000010000 */
[----:B-1----:R-:W3:Y:S04]  /*31a0*/  LDG.E.128 R36, desc[UR18][R16.64] ;  /* 0x0000001210247981 */ /* 0x002ee8000c1e1d00 */
[----:B------:R-:W2:Y:S01]  /*31b0*/  LDG.E.128 R52, desc[UR18][R16.64+0x200] ;  /* 0x0002001210347981 */ /* 0x000ea2000c1e1d00 */
[----:B-----5:R-:W-:-:S04]  /*31c0*/  IMAD.WIDE.U32 R18, R22, UR6, R2 ;  /* 0x0000000616127c25 */ /* 0x020fc8000f8e0002 */
[----:B------:R-:W-:Y:S02]  /*31d0*/  IMAD R19, R23, UR6, R19 ;  /* 0x0000000617137c24 */ /* 0x000fe4000f8e0213 */
[----:B----4-:R-:W-:-:S04]  /*31e0*/  IMAD.WIDE.U32 R18, R112, R28, R18 ;  /* 0x0000001c70127225 */ /* 0x010fc800078e0012 */
[----:B------:R-:W-:Y:S01]  /*31f0*/  IMAD R19, R112, R29, R19 ;  /* 0x0000001d70137224 */ /* 0x000fe200078e0213 */
[----:B0-----:R-:W-:-:S04]  /*3200*/  LEA R22, P0, R18, R30, 0x1 ;  /* 0x0000001e12167211 */ /* 0x001fc800078008ff */
[----:B------:R-:W-:-:S03]  /*3210*/  LEA.HI.X R23, R18, R31, R19, 0x1, P0 ;  /* 0x0000001f12177211 */ /* 0x000fc600000f0c13 */
[----:B------:R-:W-:Y:S01]  /*3220*/  IMAD.WIDE.U32 R22, R0, 0x10, R22 ;  /* 0x0000001000167825 */ /* 0x000fe200078e0016 */
[----:B---3--:R-:W-:Y:S04]  /*3230*/  STS.128 [R106], R36 ;  /* 0x000000246a007388 */ /* 0x008fe80000000c00 */
[----:B--2---:R-:W-:Y:S01]  /*3240*/  STS.128 [R106+0x200], R52 ;  /* 0x000200346a007388 */ /* 0x004fe20000000c00 */
[----:B------:R-:W-:-:S03]  /*3250*/  NOP ;  /* 0x0000000000007918 */ /* 0x000fc60000000000 */
[----:B------:R-:W0:Y:S04]  /*3260*/  LDS.128 R48, [R105] ;  /* 0x0000000069307984 */ /* 0x000e280000000c00 */
[----:B------:R-:W1:Y:S01]  /*3270*/  LDS.128 R16, [R105+0x10] ;  /* 0x0000100069107984 */ /* 0x000e620000000c00 */
[----:B------:R-:W-:Y:S06]  /*3280*/  BAR.SYNC.DEFER_BLOCKING 0x0 ;  /* 0x0000000000007b1d */ /* 0x000fec0000010000 */
[----:B------:R-:W2:Y:S04]  /*3290*/  LDG.E.128 R28, desc[UR18][R22.64] ;  /* 0x00000012161c7981 */ /* 0x000ea8000c1e1d00 */
[----:B------:R1:W3:Y:S01]  /*32a0*/  LDG.E.128 R32, desc[UR18][R22.64+0x200] ;  /* 0x0002001216207981 */ /* 0x0002e2000c1e1d00 */
[----:B------:R-:W-:Y:S01]  /*32b0*/  PRMT R65, R24, 0x7632, R65 ;  /* 0x0000763218417816 */ /* 0x000fe20000000041 */
[----:B------:R-:W-:Y:S01]  /*32c0*/  UISETP.NE.U32.AND UP0, UPT, UR16, URZ, UPT ;  /* 0x000000ff1000728c */ /* 0x000fe2000bf05070 */
[----:B------:R-:W-:-:S02]  /*32d0*/  PRMT R72, R25, 0x7632, R72 ;  /* 0x0000763219487816 */ /* 0x000fc40000000048 */
[----:B0-----:R-:W-:Y:S01]  /*32e0*/  SHF.L.U32 R42, R50, 0x10, RZ ;  /* 0x00000010322a7819 */ /* 0x001fe200000006ff */
[----:B------:R-:W-:Y:S01]  /*32f0*/  UISETP.NE.AND.EX UP0, UPT, UR17, URZ, UPT, UP0 ;  /* 0x000000ff1100728c */ /* 0x000fe2000bf05300 */
[----:B------:R-:W-:Y:S02]  /*3300*/  SHF.L.U32 R38, R51, 0x10, RZ ;  /* 0x0000001033267819 */ /* 0x000fe400000006ff */
[----:B------:R-:W-:Y:S01]  /*3310*/  SHF.L.U32 R44, R48, 0x10, RZ ;  /* 0x00000010302c7819 */ /* 0x000fe200000006ff */
[----:B------:R-:W-:Y:S01]  /*3320*/  FMUL.FTZ R39, R42, -1.4426950216293334961 ;  /* 0xbfb8aa3b2a277820 */ /* 0x000fe20000410000 */
[----:B-1----:R-:W-:Y:S01]  /*3330*/  SHF.L.U32 R23, R16, 0x10, RZ ;  /* 0x0000001010177819 */ /* 0x002fe200000006ff */
[----:B------:R-:W-:Y:S01]  /*3340*/  FMUL.FTZ R41, R38, -1.4426950216293334961 ;  /* 0xbfb8aa3b26297820 */ /* 0x000fe20000410000 */
[----:B------:R-:W-:Y:S01]  /*3350*/  SHF.L.U32 R22, R17, 0x10, RZ ;  /* 0x0000001011167819 */ /* 0x000fe200000006ff */
[----:B------:R0:W1:Y:S01]  /*3360*/  MUFU.EX2 R57, R39 ;  /* 0x0000002700397308 */ /* 0x0000620000000800 */
[----:B------:R-:W-:Y:S01]  /*3370*/  FMUL.FTZ R40, R44, -1.4426950216293334961 ;  /* 0xbfb8aa3b2c287820 */ /* 0x000fe20000410000 */
[----:B------:R-:W-:Y:S01]  /*3380*/  FMUL.FTZ R45, R23, -1.4426950216293334961 ;  /* 0xbfb8aa3b172d7820 */ /* 0x000fe20000410000 */
[----:B------:R-:W-:-:S02]  /*3390*/  SHF.L.U32 R37, R18, 0x10, RZ ;  /* 0x0000001012257819 */ /* 0x000fc400000006ff */
[----:B------:R-:W-:Y:S02]  /*33a0*/  SHF.L.U32 R43, R49, 0x10, RZ ;  /* 0x00000010312b7819 */ /* 0x000fe400000006ff */
[----:B------:R-:W-:Y:S01]  /*33b0*/  PRMT R73, R26, 0x7632, R73 ;  /* 0x000076321a497816 */ /* 0x000fe20000000049 */
[----:B------:R4:W5:Y:S01]  /*33c0*/  MUFU.EX2 R58, R41 ;  /* 0x00000029003a7308 */ /* 0x0009620000000800 */
[----:B0-----:R-:W-:Y:S01]  /*33d0*/  PRMT R39, R48, 0x7632, R39 ;  /* 0x0000763230277816 */ /* 0x001fe20000000027 */
[----:B------:R-:W-:Y:S01]  /*33e0*/  FMUL.FTZ R47, R37, -1.4426950216293334961 ;  /* 0xbfb8aa3b252f7820 */ /* 0x000fe20000410000 */
[----:B------:R-:W-:Y:S01]  /*33f0*/  FMUL.FTZ R36, R43, -1.4426950216293334961 ;  /* 0xbfb8aa3b2b247820 */ /* 0x000fe20000410000 */
[----:B------:R-:W-:Y:S02]  /*3400*/  PRMT R75, R27, 0x7632, R75 ;  /* 0x000076321b4b7816 */ /* 0x000fe4000000004b */
[----:B------:R-:W-:Y:S02]  /*3410*/  SHF.L.U32 R39, R39, 0x10, RZ ;  /* 0x0000001027277819 */ /* 0x000fe400000006ff */
[----:B------:R0:W5:Y:S01]  /*3420*/  MUFU.EX2 R56, R40 ;  /* 0x0000002800387308 */ /* 0x0001620000000800 */
[----:B----4-:R-:W-:Y:S01]  /*3430*/  PRMT R41, R49, 0x7632, R41 ;  /* 0x0000763231297816 */ /* 0x010fe20000000029 */
[----:B-1----:R-:W-:Y:S01]  /*3440*/  FADD.FTZ R63, R57, 1 ;  /* 0x3f800000393f7421 */ /* 0x002fe20000010000 */
[----:B------:R-:W-:Y:S01]  /*3450*/  FMUL.FTZ R46, R39, -1.4426950216293334961 ;  /* 0xbfb8aa3b272e7820 */ /* 0x000fe20000410000 */
[----:B------:R-:W-:-:S02]  /*3460*/  SHF.L.U32 R65, R65, 0x10, RZ ;  /* 0x0000001041417819 */ /* 0x000fc400000006ff */
[----:B------:R-:W-:Y:S02]  /*3470*/  SHF.L.U32 R41, R41, 0x10, RZ ;  /* 0x0000001029297819 */ /* 0x000fe400000006ff */
[----:B------:R1:W-:Y:S01]  /*3480*/  MUFU.EX2 R61, R45 ;  /* 0x0000002d003d7308 */ /* 0x0003e20000000800 */
[----:B0-----:R-:W-:Y:S01]  /*3490*/  FMUL.FTZ R40, R22, -1.4426950216293334961 ;  /* 0xbfb8aa3b16287820 */ /* 0x001fe20000410000 */
[----:B-----5:R-:W-:Y:S01]  /*34a0*/  FADD.FTZ R58, R58, 1 ;  /* 0x3f8000003a3a7421 */ /* 0x020fe20000010000 */
[----:B------:R-:W-:Y:S01]  /*34b0*/  FMUL.FTZ R48, R41, -1.4426950216293334961 ;  /* 0xbfb8aa3b29307820 */ /* 0x000fe20000410000 */
[----:B------:R-:W-:Y:S02]  /*34c0*/  SHF.L.U32 R72, R72, 0x10, RZ ;  /* 0x0000001048487819 */ /* 0x000fe400000006ff */
[----:B------:R-:W-:Y:S02]  /*34d0*/  SHF.L.U32 R73, R73, 0x10, RZ ;  /* 0x0000001049497819 */ /* 0x000fe400000006ff */
[----:B------:R0:W4:Y:S01]  /*34e0*/  MUFU.EX2 R62, R40 ;  /* 0x00000028003e7308 */ /* 0x0001220000000800 */
[----:B-1----:R-:W-:Y:S01]  /*34f0*/  PRMT R45, R51, 0x7632, R45 ;  /* 0x00007632332d7816 */ /* 0x002fe2000000002d */
[----:B------:R-:W-:Y:S01]  /*3500*/  FADD.FTZ R55, R56, 1 ;  /* 0x3f80000038377421 */ /* 0x000fe20000010000 */
[----:B------:R-:W-:-:S02]  /*3510*/  SHF.L.U32 R75, R75, 0x10, RZ ;  /* 0x000000104b4b7819 */ /* 0x000fc400000006ff */
[----:B------:R-:W-:Y:S02]  /*3520*/  SHF.L.U32 R45, R45, 0x10, RZ ;  /* 0x000000102d2d7819 */ /* 0x000fe400000006ff */
[----:B------:R-:W-:Y:S01]  /*3530*/  PRMT R127, R9, 0x7632, R127 ;  /* 0x00007632097f7816 */ /* 0x000fe2000000007f */
[----:B------:R1:W5:Y:S01]  /*3540*/  MUFU.EX2 R64, R47 ;  /* 0x0000002f00407308 */ /* 0x0003620000000800 */
[----:B0-----:R-:W-:Y:S02]  /*3550*/  PRMT R40, R50, 0x7632, R40 ;  /* 0x0000763232287816 */ /* 0x001fe40000000028 */
[----:B------:R-:W-:Y:S02]  /*3560*/  PRMT R132, R6, 0x7632, R132 ;  /* 0x0000763206847816 */ /* 0x000fe40000000084 */
[----:B------:R-:W-:Y:S02]  /*3570*/  SHF.L.U32 R40, R40, 0x10, RZ ;  /* 0x0000001028287819 */ /* 0x000fe400000006ff */
[----:B------:R-:W-:Y:S01]  /*3580*/  PRMT R133, R7, 0x7632, R133 ;  /* 0x0000763207857816 */ /* 0x000fe20000000085 */
[----:B------:R0:W5:Y:S01]  /*3590*/  MUFU.EX2 R53, R46 ;  /* 0x0000002e00357308 */ /* 0x0001620000000800 */
[----:B-1----:R-:W-:Y:S01]  /*35a0*/  PRMT R47, R16, 0x7632, R47 ;  /* 0x00007632102f7816 */ /* 0x002fe2000000002f */
[----:B------:R-:W-:Y:S01]  /*35b0*/  FMUL.FTZ R16, R45, -1.4426950216293334961 ;  /* 0xbfb8aa3b2d107820 */ /* 0x000fe20000410000 */
[----:B------:R-:W-:Y:S01]  /*35c0*/  FMUL.FTZ R49, R40, -1.4426950216293334961 ;  /* 0xbfb8aa3b28317820 */ /* 0x000fe20000410000 */
[----:B----4-:R-:W-:Y:S01]  /*35d0*/  FADD.FTZ R57, R62, 1 ;  /* 0x3f8000003e397421 */ /* 0x010fe20000010000 */
[----:B------:R-:W-:-:S02]  /*35e0*/  SHF.L.U32 R47, R47, 0x10, RZ ;  /* 0x000000102f2f7819 */ /* 0x000fc400000006ff */
[----:B------:R-:W-:Y:S01]  /*35f0*/  PRMT R129, R11, 0x7632, R129 ;  /* 0x000076320b817816 */ /* 0x000fe20000000081 */
[----:B------:R1:W4:Y:S01]  /*3600*/  MUFU.EX2 R50, R48 ;  /* 0x0000003000327308 */ /* 0x0003220000000800 */
[----:B0-----:R-:W-:Y:S01]  /*3610*/  PRMT R46, R17, 0x7632, R46 ;  /* 0x00007632112e7816 */ /* 0x001fe2000000002e */
[----:B------:R-:W-:Y:S01]  /*3620*/  FMUL.FTZ R17, R47, -1.4426950216293334961 ;  /* 0xbfb8aa3b2f117820 */ /* 0x000fe20000410000 */
[----:B-----5:R-:W-:Y:S01]  /*3630*/  FADD.FTZ R64, R64, 1 ;  /* 0x3f80000040407421 */ /* 0x020fe20000010000 */
[----:B------:R-:W-:Y:S02]  /*3640*/  PRMT R128, R10, 0x7632, R128 ;  /* 0x000076320a807816 */ /* 0x000fe40000000080 */
[----:B------:R-:W-:Y:S02]  /*3650*/  SHF.L.U32 R46, R46, 0x10, RZ ;  /* 0x000000102e2e7819 */ /* 0x000fe400000006ff */
[----:B------:R0:W-:Y:S01]  /*3660*/  MUFU.EX2 R52, R36 ;  /* 0x0000002400347308 */ /* 0x0001e20000000800 */
[----:B-1----:R-:W-:Y:S01]  /*3670*/  PRMT R48, R18, 0x7632, R48 ;  /* 0x0000763212307816 */ /* 0x002fe20000000030 */
[----:B------:R-:W-:Y:S01]  /*3680*/  FADD.FTZ R62, R53, 1 ;  /* 0x3f800000353e7421 */ /* 0x000fe20000010000 */
[----:B------:R-:W-:-:S02]  /*3690*/  FMUL.FTZ R18, R46, -1.4426950216293334961 ;  /* 0xbfb8aa3b2e127820 */ /* 0x000fc40000410000 */
[----:B------:R-:W-:-:S03]  /*36a0*/  SHF.L.U32 R48, R48, 0x10, RZ ;  /* 0x0000001030307819 */ /* 0x000fc600000006ff */
[----:B------:R1:W5:Y:S01]  /*36b0*/  MUFU.EX2 R66, R16 ;  /* 0x0000001000427308 */ /* 0x0003620000000800 */
[C---:B0-----:R-:W-:Y:S01]  /*36c0*/  SHF.L.U32 R36, R19.reuse, 0x10, RZ ;  /* 0x0000001013247819 */ /* 0x041fe200000006ff */
[----:B----4-:R-:W-:Y:S01]  /*36d0*/  FADD.FTZ R68, R50, 1 ;  /* 0x3f80000032447421 */ /* 0x010fe20000010000 */
[----:B------:R-:W-:-:S03]  /*36e0*/  PRMT R19, R19, 0x7632, R19 ;  /* 0x0000763213137816 */ /* 0x000fc60000000013 */
[----:B------:R-:W-:Y:S02]  /*36f0*/  FMUL.FTZ R54, R36, -1.4426950216293334961 ;  /* 0xbfb8aa3b24367820 */ /* 0x000fe40000410000 */
[----:B------:R0:W4:Y:S01]  /*3700*/  MUFU.EX2 R60, R49 ;  /* 0x00000031003c7308 */ /* 0x0001220000000800 */
[----:B-1----:R-:W-:-:S07]  /*3710*/  FMUL.FTZ R16, R48, -1.4426950216293334961 ;  /* 0xbfb8aa3b30107820 */ /* 0x002fce0000410000 */
[----:B------:R-:W1:Y:S01]  /*3720*/  MUFU.EX2 R70, R17 ;  /* 0x0000001100467308 */ /* 0x000e620000000800 */
[----:B0-----:R-:W-:Y:S01]  /*3730*/  SHF.L.U32 R49, R19, 0x10, RZ ;  /* 0x0000001013317819 */ /* 0x001fe200000006ff */
[----:B-----5:R-:W-:-:S04]  /*3740*/  FADD.FTZ R78, R66, 1 ;  /* 0x3f800000424e7421 */ /* 0x020fc80000010000 */
[----:B------:R-:W-:Y:S02]  /*3750*/  FMUL.FTZ R51, R49, -1.4426950216293334961 ;  /* 0xbfb8aa3b31337820 */ /* 0x000fe40000410000 */
[----:B------:R-:W0:Y:S01]  /*3760*/  MUFU.EX2 R81, R18 ;  /* 0x0000001200517308 */ /* 0x000e220000000800 */
[----:B----4-:R-:W-:-:S07]  /*3770*/  FADD.FTZ R69, R60, 1 ;  /* 0x3f8000003c457421 */ /* 0x010fce0000010000 */
[----:B------:R-:W-:Y:S01]  /*3780*/  MUFU.EX2 R82, R16 ;  /* 0x0000001000527308 */ /* 0x000fe20000000800 */
[----:B-1----:R-:W-:-:S07]  /*3790*/  FADD.FTZ R79, R70, 1 ;  /* 0x3f800000464f7421 */ /* 0x002fce0000010000 */
[----:B------:R1:W4:Y:S01]  /*37a0*/  MUFU.EX2 R67, R54 ;  /* 0x0000003600437308 */ /* 0x0003220000000800 */
[----:B0-----:R-:W-:-:S07]  /*37b0*/  FADD.FTZ R81, R81, 1 ;  /* 0x3f80000051517421 */ /* 0x001fce0000010000 */
[----:B------:R-:W-:Y:S01]  /*37c0*/  MUFU.RCP R55, R55 ;  /* 0x0000003700377308 */ /* 0x000fe20000001000 */
[----:B-1----:R-:W-:Y:S01]  /*37d0*/  FADD.FTZ R54, R52, 1 ;  /* 0x3f80000034367421 */ /* 0x002fe20000010000 */
[----:B------:R-:W-:-:S06]  /*37e0*/  FADD.FTZ R52, R61, 1 ;  /* 0x3f8000003d347421 */ /* 0x000fcc0000010000 */
[----:B------:R-:W-:Y:S01]  /*37f0*/  MUFU.RCP R54, R54 ;  /* 0x0000003600367308 */ /* 0x000fe20000001000 */
[----:B----4-:R-:W-:-:S07]  /*3800*/  FADD.FTZ R61, R67, 1 ;  /* 0x3f800000433d7421 */ /* 0x010fce0000010000 */
[----:B------:R0:W1:Y:S08]  /*3810*/  MUFU.EX2 R83, R51 ;  /* 0x0000003300537308 */ /* 0x0000700000000800 */
[----:B------:R-:W-:Y:S01]  /*3820*/  MUFU.RCP R63, R63 ;  /* 0x0000003f003f7308 */ /* 0x000fe20000001000 */
[----:B0-----:R-:W-:-:S07]  /*3830*/  SHF.L.U32 R51, R15, 0x10, RZ ;  /* 0x000000100f337819 */ /* 0x001fce00000006ff */
[----:B------:R-:W-:Y:S01]  /*3840*/  MUFU.RCP R62, R62 ;  /* 0x0000003e003e7308 */ /* 0x000fe20000001000 */
[----:B-1----:R-:W-:-:S07]  /*3850*/  FADD.FTZ R85, R83, 1 ;  /* 0x3f80000053557421 */ /* 0x002fce0000010000 */
[----:B------:R-:W0:Y:S08]  /*3860*/  MUFU.RCP R59, R58 ;  /* 0x0000003a003b7308 */ /* 0x000e300000001000 */
[----:B------:R-:W-:Y:S08]  /*3870*/  MUFU.RCP R68, R68 ;  /* 0x0000004400447308 */ /* 0x000ff00000001000 */
[----:B------:R-:W-:Y:S01]  /*3880*/  MUFU.RCP R69, R69 ;  /* 0x0000004500457308 */ /* 0x000fe20000001000 */
[----:B0-----:R-:W-:-:S04]  /*3890*/  FADD.FTZ R77, -R59, 1 ;  /* 0x3f8000003b4d7421 */ /* 0x001fc80000010100 */
[----:B------:R-:W-:-:S03]  /*38a0*/  FFMA.FTZ R77, R38, R77, 1 ;  /* 0x3f800000264d7423 */ /* 0x000fc6000001004d */
[----:B------:R0:W-:Y:S08]  /*38b0*/  MUFU.RCP R116, R78 ;  /* 0x0000004e00747308 */ /* 0x0001f00000001000 */
[----:B------:R-:W-:Y:S01]  /*38c0*/  MUFU.RCP R58, R64 ;  /* 0x00000040003a7308 */ /* 0x000fe20000001000 */
[----:B0-----:R-:W-:-:S07]  /*38d0*/  FADD.FTZ R78, R82, 1 ;  /* 0x3f800000524e7421 */ /* 0x001fce0000010000 */
[----:B------:R-:W-:Y:S08]  /*38e0*/  MUFU.RCP R57, R57 ;  /* 0x0000003900397308 */ /* 0x000ff00000001000 */
[----:B------:R-:W-:Y:S08]  /*38f0*/  MUFU.RCP R61, R61 ;  /* 0x0000003d003d7308 */ /* 0x000ff00000001000 */
[----:B------:R-:W-:Y:S08]  /*3900*/  MUFU.RCP R52, R52 ;  /* 0x0000003400347308 */ /* 0x000ff00000001000 */
[----:B------:R-:W-:Y:S08]  /*3910*/  MUFU.RCP R118, R79 ;  /* 0x0000004f00767308 */ /* 0x000ff00000001000 */
[----:B------:R-:W-:Y:S08]  /*3920*/  MUFU.RCP R121, R81 ;  /* 0x0000005100797308 */ /* 0x000ff00000001000 */
[----:B------:R-:W-:Y:S08]  /*3930*/  MUFU.RCP R124, R85 ;  /* 0x00000055007c7308 */ /* 0x000ff00000001000 */
[----:B------:R-:W0:Y:S01]  /*3940*/  MUFU.RCP R123, R78 ;  /* 0x0000004e007b7308 */ /* 0x000e220000001000 */
[----:B--2---:R1:W-:Y:S04]  /*3950*/  STS.128 [R106], R28 ;  /* 0x0000001c6a007388 */ /* 0x0043e80000000c00 */
[----:B---3--:R2:W-:Y:S01]  /*3960*/  STS.128 [R106+0x200], R32 ;  /* 0x000200206a007388 */ /* 0x0085e20000000c00 */
[----:B------:R-:W-:-:S03]  /*3970*/  NOP ;  /* 0x0000000000007918 */ /* 0x000fc60000000000 */
[----:B------:R-:W3:Y:S01]  /*3980*/  LDS.128 R16, [R105] ;  /* 0x0000000069107984 */ /* 0x000ee20000000c00 */
[----:B-1----:R-:W-:Y:S02]  /*3990*/  SHF.L.U32 R28, R24, 0x10, RZ ;  /* 0x00000010181c7819 */ /* 0x002fe400000006ff */
[----:B------:R-:W-:Y:S02]  /*39a0*/  SHF.L.U32 R29, R25, 0x10, RZ ;  /* 0x00000010191d7819 */ /* 0x000fe400000006ff */
[----:B------:R-:W-:Y:S02]  /*39b0*/  SHF.L.U32 R30, R26, 0x10, RZ ;  /* 0x000000101a1e7819 */ /* 0x000fe400000006ff */
[----:B------:R-:W-:Y:S02]  /*39c0*/  SHF.L.U32 R31, R27, 0x10, RZ ;  /* 0x000000101b1f7819 */ /* 0x000fe400000006ff */
[C---:B--2---:R-:W-:Y:S02]  /*39d0*/  SHF.L.U32 R32, R12.reuse, 0x10, RZ ;  /* 0x000000100c207819 */ /* 0x044fe400000006ff */
[----:B------:R-:W-:-:S02]  /*39e0*/  PRMT R24, R12, 0x7632, R24 ;  /* 0x000076320c187816 */ /* 0x000fc40000000018 */
[C---:B------:R-:W-:Y:S02]  /*39f0*/  SHF.L.U32 R33, R13.reuse, 0x10, RZ ;  /* 0x000000100d217819 */ /* 0x040fe400000006ff */
[----:B------:R-:W-:Y:S01]  /*3a00*/  PRMT R25, R13, 0x7632, R25 ;  /* 0x000076320d197816 */ /* 0x000fe20000000019 */
[----:B------:R-:W-:Y:S01]  /*3a10*/  FADD.FTZ R13, -R55, 1 ;  /* 0x3f800000370d7421 */ /* 0x000fe20000010100 */
[C---:B------:R-:W-:Y:S02]  /*3a20*/  SHF.L.U32 R34, R14.reuse, 0x10, RZ ;  /* 0x000000100e227819 */ /* 0x040fe400000006ff */
[----:B------:R-:W-:Y:S01]  /*3a30*/  PRMT R26, R14, 0x7632, R26 ;  /* 0x000076320e1a7816 */ /* 0x000fe2000000001a */
[----:B------:R-:W-:Y:S01]  /*3a40*/  FADD.FTZ R14, -R54, 1 ;  /* 0x3f800000360e7421 */ /* 0x000fe20000010100 */
[----:B------:R-:W-:Y:S01]  /*3a50*/  PRMT R27, R15, 0x7632, R27 ;  /* 0x000076320f1b7816 */ /* 0x000fe2000000001b */
[C---:B------:R-:W-:Y:S01]  /*3a60*/  FFMA.FTZ R13, R44.reuse, R13, 1 ;  /* 0x3f8000002c0d7423 */ /* 0x040fe2000001000d */
[----:B------:R-:W-:Y:S01]  /*3a70*/  FMUL.FTZ R44, R44, R55 ;  /* 0x000000372c2c7220 */ /* 0x000fe20000410000 */
[----:B------:R-:W-:Y:S01]  /*3a80*/  FFMA.FTZ R14, R43, R14, 1 ;  /* 0x3f8000002b0e7423 */ /* 0x000fe2000001000e */
[----:B------:R-:W-:Y:S01]  /*3a90*/  SHF.L.U32 R114, R27, 0x10, RZ ;  /* 0x000000101b727819 */ /* 0x000fe200000006ff */
[----:B0-----:R-:W-:Y:S01]  /*3aa0*/  FADD.FTZ R27, -R123, 1 ;  /* 0x3f8000007b1b7421 */ /* 0x001fe20000010100 */
[----:B------:R-:W-:-:S03]  /*3ab0*/  FMUL.FTZ R43, R43, R54 ;  /* 0x000000362b2b7220 */ /* 0x000fc60000410000 */
        /* <DEDUP_REMOVED lines=19> */
[----:B------:R-:W-:Y:S01]  /*3bf0*/  PRMT R64, R18, 0x7632, R64 ;  /* 0x0000763212407816 */ /* 0x000fe20000000040 */
[----:B------:R-:W-:Y:S01]  /*3c00*/  FFMA.FTZ R71, R42, R17, 1 ;  /* 0x3f8000002a477423 */ /* 0x000fe20000010011 */
[----:B------:R-:W-:Y:S01]  /*3c10*/  FMUL.FTZ R70, R31, R56 ;  /* 0x000000381f467220 */ /* 0x000fe20000410000 */
[C---:B------:R-:W-:Y:S01]  /*3c20*/  FADD.FTZ R18, -R62.reuse, 1 ;  /* 0x3f8000003e127421 */ /* 0x040fe20000010100 */
        /* <DEDUP_REMOVED lines=11> */
[----:B------:R-:W-:Y:S01]  /*3ce0*/  FADD.FTZ R18, -R68, 1 ;  /* 0x3f80000044127421 */ /* 0x000fe20000010100 */
[----:B------:R-:W-:Y:S01]  /*3cf0*/  FMUL.FTZ R71, R72, R67 ;  /* 0x0000004348477220 */ /* 0x000fe20000410000 */
[----:B------:R-:W-:Y:S01]  /*3d00*/  FADD.FTZ R77, -R69, 1 ;  /* 0x3f800000454d7421 */ /* 0x000fe20000010100 */
[----:B------:R-:W-:Y:S01]  /*3d10*/  FADD.FTZ R76, -R116, 1 ;  /* 0x3f800000744c7421 */ /* 0x000fe20000010100 */
        /* <DEDUP_REMOVED lines=12> */
[----:B------:R-:W-:Y:S01]  /*3de0*/  FADD.FTZ R79, -R61, 1 ;  /* 0x3f8000003d4f7421 */ /* 0x000fe20000010100 */
[----:B------:R-:W-:Y:S01]  /*3df0*/  F2FP.BF16.F32.PACK_AB R17, R18, R19 ;  /* 0x000000131211723e */ /* 0x000fe200000010ff */
[----:B------:R-:W-:Y:S01]  /*3e00*/  FMUL.FTZ R42, R42, R63 ;  /* 0x0000003f2a2a7220 */ /* 0x000fe20000410000 */
[----:B------:R-:W-:Y:S01]  /*3e10*/  F2FP.BF16.F32.PACK_AB R18, R71, R70 ;  /* 0x000000464712723e */ /* 0x000fe200000010ff */
[----:B------:R-:W-:Y:S01]  /*3e20*/  FFMA.FTZ R87, R36, R79, 1 ;  /* 0x3f80000024577423 */ /* 0x000fe2000001004f */
[----:B------:R-:W-:Y:S01]  /*3e30*/  F2FP.BF16.F32.PACK_AB R19, R81, R80 ;  /* 0x000000505113723e */ /* 0x000fe200000010ff */
[----:B------:R-:W-:Y:S01]  /*3e40*/  BAR.SYNC.DEFER_BLOCKING 0x0 ;  /* 0x0000000000007b1d */ /* 0x000fe20000010000 */
[C---:B0-----:R-:W-:Y:S01]  /*3e50*/  PRMT R83, R13.reuse, 0x7632, R83 ;  /* 0x000076320d537816 */ /* 0x041fe20000000053 */
[----:B------:R-:W-:Y:S01]  /*3e60*/  FMUL.FTZ R59, R38, R59 ;  /* 0x0000003b263b7220 */ /* 0x000fe20000410000 */
[----:B------:R-:W-:Y:S01]  /*3e70*/  SHF.L.U32 R119, R13, 0x10, RZ ;  /* 0x000000100d777819 */ /* 0x000fe200000006ff */
[----:B------:R-:W-:Y:S01]  /*3e80*/  FADD.FTZ R13, -R57, 1 ;  /* 0x3f800000390d7421 */ /* 0x000fe20000010100 */
[----:B------:R-:W-:-:S03]  /*3e90*/  SHF.L.U32 R115, R12, 0x10, RZ ;  /* 0x000000100c737819 */ /* 0x000fc600000006ff */
[----:B------:R-:W0:Y:S01]  /*3ea0*/  LDC.64 R70, c[0x0][0x558] ;  /* 0x00015600ff467b82 */ /* 0x000e220000000a00 */
[----:B------:R-:W-:Y:S01]  /*3eb0*/  SHF.L.U32 R77, R14, 0x10, RZ ;  /* 0x000000100e4d7819 */ /* 0x000fe200000006ff */
[----:B------:R-:W-:Y:S01]  /*3ec0*/  FMUL.FTZ R39, R39, R62 ;  /* 0x0000003e27277220 */ /* 0x000fe20000410000 */
        /* <DEDUP_REMOVED lines=48> */
[----:B------:R-:W-:Y:S01]  /*41d0*/  STS.128 [R105], R16 ;  /* 0x0000001069007388 */ /* 0x000fe20000000c00 */
        /* <DEDUP_REMOVED lines=9> */
[----:B------:R-:W-:Y:S01]  /*4270*/  IMAD.WIDE.U32 R8, R130, UR6, R2 ;  /* 0x0000000682087c25 */ /* 0x000fe2000f8e0002 */
[C---:B------:R-:W-:Y:S01]  /*4280*/  PRMT R130, R4.reuse, 0x7632, R130 ;  /* 0x0000763204827816 */ /* 0x040fe20000000082 */
[----:B------:R1:W-:Y:S01]  /*4290*/  STS.128 [R105+0x10], R24 ;  /* 0x0000101869007388 */ /* 0x0003e20000000c00 */
[----:B------:R-:W-:Y:S01]  /*42a0*/  NOP ;  /* 0x0000000000007918 */ /* 0x000fe20000000000 */
[----:B------:R-:W-:Y:S01]  /*42b0*/  IMAD R9, R131, UR6, R9 ;  /* 0x0000000683097c24 */ /* 0x000fe2000f8e0209 */
[----:B------:R-:W-:Y:S01]  /*42c0*/  SHF.L.U32 R84, R4, 0x10, RZ ;  /* 0x0000001004547819 */ /* 0x000fe200000006ff */
[----:B------:R-:W2:Y:S01]  /*42d0*/  LDS.128 R12, [R106] ;  /* 0x000000006a0c7984 */ /* 0x000ea20000000c00 */
[C---:B------:R-:W-:Y:S01]  /*42e0*/  PRMT R131, R5.reuse, 0x7632, R131 ;  /* 0x0000763205837816 */ /* 0x040fe20000000083 */
[----:B------:R-:W-:Y:S01]  /*42f0*/  IMAD.WIDE.U32 R8, R112, UR14, R8 ;  /* 0x0000000e70087c25 */ /* 0x000fe2000f8e0008 */
[----:B------:R-:W-:-:S03]  /*4300*/  SHF.L.U32 R83, R5, 0x10, RZ ;  /* 0x0000001005537819 */ /* 0x000fc600000006ff */
[----:B------:R-:W-:Y:S01]  /*4310*/  FMUL.FTZ R47, R47, R118 ;  /* 0x000000762f2f7220 */ /* 0x000fe20000410000 */
[----:B------:R-:W-:Y:S01]  /*4320*/  SHF.L.U32 R82, R6, 0x10, RZ ;  /* 0x0000001006527819 */ /* 0x000fe200000006ff */
[----:B------:R-:W-:Y:S01]  /*4330*/  IMAD R9, R112, UR15, R9 ;  /* 0x0000000f70097c24 */ /* 0x000fe2000f8e0209 */
[----:B------:R-:W-:Y:S01]  /*4340*/  SHF.L.U32 R81, R7, 0x10, RZ ;  /* 0x0000001007517819 */ /* 0x000fe200000006ff */
[----:B------:R-:W-:Y:S01]  /*4350*/  FMUL.FTZ R121, R46, R121 ;  /* 0x000000792e797220 */ /* 0x000fe20000410000 */
[----:B------:R-:W3:Y:S01]  /*4360*/  LDS.128 R4, [R106+0x200] ;  /* 0x000200006a047984 */ /* 0x000ee20000000c00 */
[C---:B0-----:R-:W-:Y:S01]  /*4370*/  LEA R70, P0, R8.reuse, R70, 0x1 ;  /* 0x0000004608467211 */ /* 0x041fe200078008ff */
[----:B------:R-:W-:Y:S01]  /*4380*/  FMUL.FTZ R49, R49, R124 ;  /* 0x0000007c31317220 */ /* 0x000fe20000410000 */
[----:B------:R-:W-:Y:S01]  /*4390*/  SHF.L.U32 R85, R11, 0x10, RZ ;  /* 0x000000100b557819 */ /* 0x000fe200000006ff */
[----:B------:R-:W-:Y:S01]  /*43a0*/  FMUL.FTZ R11, R23, R52 ;  /* 0x00000034170b7220 */ /* 0x000fe20000410000 */
[----:B------:R-:W-:Y:S01]  /*43b0*/  LEA.HI.X R71, R8, R71, R9, 0x1, P0 ;  /* 0x0000004708477211 */ /* 0x000fe200000f0c09 */
[----:B------:R-:W-:Y:S01]  /*43c0*/  FMUL.FTZ R28, R28, R44 ;  /* 0x0000002c1c1c7220 */ /* 0x000fe20000410000 */
[----:B------:R-:W-:Y:S01]  /*43d0*/  SHF.L.U32 R86, R10, 0x10, RZ ;  /* 0x000000100a567819 */ /* 0x000fe200000006ff */
[----:B------:R-:W-:Y:S01]  /*43e0*/  FMUL.FTZ R10, R22, R57 ;  /* 0x00000039160a7220 */ /* 0x000fe20000410000 */
[----:B-1----:R-:W-:Y:S01]  /*43f0*/  FMUL.FTZ R25, R30, R42 ;  /* 0x0000002a1e197220 */ /* 0x002fe20000410000 */
[----:B------:R-:W-:-:S04]  /*4400*/  IMAD.WIDE.U32 R8, R0, 0x10, R70 ;  /* 0x0000001000087825 */ /* 0x000fc800078e0046 */
        /* <DEDUP_REMOVED lines=60> */
.L_x_14838:
[----:B-1----:R-:W-:Y:S01]  /*47d0*/  FFMA.FTZ R3, R23, R80, R32 ;  /* 0x0000005017037223 */ /* 0x002fe20000010020 */
[----:B------:R-:W-:Y:S01]  /*47e0*/  SHF.L.U32 R76, R127, 0x10, RZ ;  /* 0x000000107f4c7819 */ /* 0x000fe200000006ff */
[----:B------:R-:W1:Y:S01]  /*47f0*/  LDCU UR6, c[0x0][0x38c] ;  /* 0x00007180ff0677ac */ /* 0x000e620008000800 */
        /* <DEDUP_REMOVED lines=16> */
[----:B------:R-:W-:Y:S01]  /*4900*/  CS2R R66, SRZ ;  /* 0x0000000000427805 */ /* 0x000fe2000001ff00 */
[----:B------:R-:W-:Y:S01]  /*4910*/  FFMA.FTZ R3, R24, R85, R3 ;  /* 0x0000005518037223 */ /* 0x000fe20000010003 */
[----:B-1----:R-:W-:Y:S01]  /*4920*/  UISETP.GE.AND UP0, UPT, UR6, 0x1, UPT ;  /* 0x000000010600788c */ /* 0x002fe2000bf06270 */
[----:B------:R-:W-:Y:S02]  /*4930*/  MOV R64, RZ ;  /* 0x000000ff00407202 */ /* 0x000fe40000000f00 */
        /* <DEDUP_REMOVED lines=29> */
[----:B------:R-:W1:Y:S01]  /*4b10*/  LDC R39, c[0x0][0x388] ;  /* 0x0000e200ff277b82 */ /* 0x000e620000000800 */
[----:B------:R-:W-:Y:S01]  /*4b20*/  ISETP.NE.AND P0, PT, R108, 0x1, PT ;  /* 0x000000016c00780c */ /* 0x000fe20003f05270 */
        /* <DEDUP_REMOVED lines=18> */
[----:B------:R-:W2:Y:S01]  /*4c50*/  LDCU UR40, c[0x0][0x394] ;  /* 0x00007280ff2877ac */ /* 0x000ea20008000800 */
        /* <DEDUP_REMOVED lines=9> */
.L_x_14921:
        /* <DEDUP_REMOVED lines=22> */
[----:B-12---:R-:W5:Y:S04]  /*4e50*/  LDG.E.128 R8, desc[UR18][R22.64+0x200] ;  /* 0x0002001216087981 */ /* 0x006f68000c1e1d00 */
[----:B------:R-:W2:Y:S04]  /*4e60*/  LDG.E.128 R12, desc[UR18][R22.64+0x400] ;  /* 0x00040012160c7981 */ /* 0x000ea8000c1e1d00 */
[----:B---3--:R0:W3:Y:S04]  /*4e70*/  LDG.E.128 R16, desc[UR18][R22.64+0x600] ;  /* 0x0006001216107981 */ /* 0x0080e8000c1e1d00 */
[----:B------:R-:W3:Y:S01]  /*4e80*/  LDG.E.64 R2, desc[UR18][R2.64] ;  /* 0x0000001202027981 */ /* 0x000ee2000c1e1b00 */
        /* <DEDUP_REMOVED lines=14> */
[----:B--2---:R2:W-:Y:S04]  /*4f70*/  STS.128 [R106+0x400], R12 ;  /* 0x0004000c6a007388 */ /* 0x0045e80000000c00 */
[----:B---3--:R3:W-:Y:S01]  /*4f80*/  STS.128 [R106+0x600], R16 ;  /* 0x000600106a007388 */ /* 0x0087e20000000c00 */
        /* <DEDUP_REMOVED lines=53> */
[----:B------:R-:W-:-:S05]  /*52e0*/  FMUL.FTZ R2, R3, 1.4426950216293334961 ;  /* 0x3fb8aa3b03027820 */ /* 0x000fca0000410000 */
[----:B------:R-:W-:Y:S08]  /*52f0*/  MUFU.SIN R122, R4 ;  /* 0x00000004007a7308 */ /* 0x000ff00000000400 */
[----:B------:R0:W-:Y:S08]  /*5300*/  MUFU.COS R128, R4 ;  /* 0x0000000400807308 */ /* 0x0001f00000000000 */
[----:B------:R-:W-:Y:S01]  /*5310*/  MUFU.SIN R124, R6 ;  /* 0x00000006007c7308 */ /* 0x000fe20000000400 */
[----:B0-----:R-:W-:-:S07]  /*5320*/  FMUL.FTZ R4, R2, R103 ;  /* 0x0000006702047220 */ /* 0x001fce0000410000 */
[----:B------:R0:W-:Y:S02]  /*5330*/  MUFU.COS R126, R6 ;  /* 0x00000006007e7308 */ /* 0x0001e40000000000 */
[----:B0-----:R-:W-:-:S06]  /*5340*/  FMUL.FTZ R6, R2, R97 ;  /* 0x0000006102067220 */ /* 0x001fcc0000410000 */
[----:B------:R0:W2:Y:S08]  /*5350*/  MUFU.EX2 R143, R4 ;  /* 0x00000004008f7308 */ /* 0x0000b00000000800 */
[----:B------:R-:W3:Y:S01]  /*5360*/  MUFU.EX2 R141, R6 ;  /* 0x00000006008d7308 */ /* 0x000ee20000000800 */
[C---:B0-----:R-:W-:Y:S01]  /*5370*/  FMUL.FTZ R4, R2.reuse, R100 ;  /* 0x0000006402047220 */ /* 0x041fe20000410000 */
[C---:B------:R-:W-:Y:S01]  /*5380*/  FMUL.FTZ R3, R2.reuse, R99 ;  /* 0x0000006302037220 */ /* 0x040fe20000410000 */
[C---:B------:R-:W-:Y:S01]  /*5390*/  FMUL.FTZ R13, R2.reuse, R96 ;  /* 0x00000060020d7220 */ /* 0x040fe20000410000 */
[----:B------:R-:W-:-:S04]  /*53a0*/  FMUL.FTZ R15, R2, R89 ;  /* 0x00000059020f7220 */ /* 0x000fc80000410000 */
[----:B------:R0:W-:Y:S01]  /*53b0*/  MUFU.EX2 R131, R4 ;  /* 0x0000000400837308 */ /* 0x0001e20000000800 */
[C---:B--2---:R-:W-:Y:S01]  /*53c0*/  FMUL.FTZ R144, R143.reuse, R144 ;  /* 0x000000908f907220 */ /* 0x044fe20000410000 */
[----:B------:R-:W-:Y:S01]  /*53d0*/  FMUL.FTZ R143, R143, R12 ;  /* 0x0000000c8f8f7220 */ /* 0x000fe20000410000 */
[----:B0-----:R-:W-:-:S05]  /*53e0*/  LEA R4, R107, R105, 0x5 ;  /* 0x000000696b047211 */ /* 0x001fca00078e28ff */
[----:B------:R-:W-:Y:S01]  /*53f0*/  MUFU.SIN R150, R8 ;  /* 0x0000000800967308 */ /* 0x000fe20000000400 */
[C---:B---3--:R-:W-:Y:S01]  /*5400*/  FMUL.FTZ R142, R141.reuse, R142 ;  /* 0x0000008e8d8e7220 */ /* 0x048fe20000410000 */
[----:B------:R-:W-:-:S06]  /*5410*/  FMUL.FTZ R141, R141, R14 ;  /* 0x0000000e8d8d7220 */ /* 0x000fcc0000410000 */
[----:B------:R0:W-:Y:S08]  /*5420*/  MUFU.COS R152, R8 ;  /* 0x0000000800987308 */ /* 0x0001f00000000000 */
[----:B------:R-:W-:Y:S01]  /*5430*/  MUFU.SIN R154, R9 ;  /* 0x00000009009a7308 */ /* 0x000fe20000000400 */
[----:B0-----:R-:W-:-:S07]  /*5440*/  FMUL.FTZ R8, R2, R102 ;  /* 0x0000006602087220 */ /* 0x001fce0000410000 */
[----:B------:R0:W-:Y:S08]  /*5450*/  MUFU.COS R156, R9 ;  /* 0x00000009009c7308 */ /* 0x0001f00000000000 */
[----:B------:R-:W2:Y:S01]  /*5460*/  MUFU.EX2 R146, R3 ;  /* 0x0000000300927308 */ /* 0x000ea20000000800 */
[----:B0-----:R-:W-:-:S07]  /*5470*/  FMUL.FTZ R9, R2, R95 ;  /* 0x0000005f02097220 */ /* 0x001fce0000410000 */
[----:B------:R-:W-:Y:S08]  /*5480*/  MUFU.EX2 R123, R13 ;  /* 0x0000000d007b7308 */ /* 0x000ff00000000800 */
[----:B------:R0:W-:Y:S02]  /*5490*/  MUFU.EX2 R121, R15 ;  /* 0x0000000f00797308 */ /* 0x0001e40000000800 */
[----:B0-----:R-:W0:Y:S06]  /*54a0*/  LDS.128 R12, [R4+0x10] ;  /* 0x00001000040c7984 */ /* 0x001e2c0000000c00 */
[----:B------:R3:W4:Y:S01]  /*54b0*/  MUFU.EX2 R139, R8 ;  /* 0x00000008008b7308 */ /* 0x0007220000000800 */
[----:B------:R-:W-:-:S07]  /*54c0*/  IADD3 R3, PT, PT, R194, -0x100, RZ ;  /* 0xffffff00c2037810 */ /* 0x000fce0007ffe0ff */
[----:B------:R1:W5:Y:S01]  /*54d0*/  MUFU.EX2 R137, R9 ;  /* 0x0000000900897308 */ /* 0x0003620000000800 */
[C---:B------:R-:W-:Y:S01]  /*54e0*/  FMUL.FTZ R11, R2.reuse, R94 ;  /* 0x0000005e020b7220 */ /* 0x040fe20000410000 */
[C---:B---3--:R-:W-:Y:S01]  /*54f0*/  FMUL.FTZ R8, R2.reuse, R98 ;  /* 0x0000006202087220 */ /* 0x048fe20000410000 */
[----:B------:R-:W-:Y:S01]  /*5500*/  FMUL.FTZ R6, R2, R91 ;  /* 0x0000005b02067220 */ /* 0x000fe20000410000 */
[----:B------:R-:W-:-:S04]  /*5510*/  LOP3.LUT R3, R3, 0x100, RZ, 0xc0, !PT ;  /* 0x0000010003037812 */ /* 0x000fc800078ec0ff */
[----:B------:R-:W-:Y:S01]  /*5520*/  MUFU.SIN R158, R10 ;  /* 0x0000000a009e7308 */ /* 0x000fe20000000400 */
[----:B-1----:R-:W-:Y:S01]  /*5530*/  FMUL.FTZ R9, R2, R92 ;  /* 0x0000005c02097220 */ /* 0x002fe20000410000 */
[----:B--2---:R-:W-:-:S06]  /*5540*/  FMUL.FTZ R148, R146, R7 ;  /* 0x0000000792947220 */ /* 0x004fcc0000410000 */
[----:B------:R1:W-:Y:S01]  /*5550*/  MUFU.COS R160, R10 ;  /* 0x0000000a00a07308 */ /* 0x0003e20000000000 */
[----:B------:R-:W-:Y:S01]  /*5560*/  FMUL.FTZ R146, R146, R5 ;  /* 0x0000000592927220 */ /* 0x000fe20000410000 */
[C---:B------:R-:W-:Y:S01]  /*5570*/  FMUL.FTZ R5, R2.reuse, R90 ;  /* 0x0000005a02057220 */ /* 0x040fe20000410000 */
[----:B-1----:R-:W-:-:S05]  /*5580*/  FMUL.FTZ R10, R2, R101 ;  /* 0x00000065020a7220 */ /* 0x002fca0000410000 */
[----:B------:R-:W-:Y:S01]  /*5590*/  MUFU.EX2 R133, R11 ;  /* 0x0000000b00857308 */ /* 0x000fe20000000800 */
[----:B------:R-:W-:Y:S02]  /*55a0*/  ISETP.NE.AND P2, PT, R24, RZ, PT ;  /* 0x000000ff1800720c */ /* 0x000fe40003f45270 */
[----:B------:R-:W-:Y:S01]  /*55b0*/  IADD3 R3, PT, PT, R3, UR6, RZ ;  /* 0x0000000603037c10 */ /* 0x000fe2000fffe0ff */
[----:B----4-:R-:W-:-:S04]  /*55c0*/  FMUL.FTZ R140, R139, R140 ;  /* 0x0000008c8b8c7220 */ /* 0x010fc80000410000 */
[----:B------:R-:W1:Y:S01]  /*55d0*/  MUFU.EX2 R135, R10 ;  /* 0x0000000a00877308 */ /* 0x000e620000000800 */
[----:B-----5:R-:W-:Y:S01]  /*55e0*/  FMUL.FTZ R138, R137, R138 ;  /* 0x0000008a898a7220 */ /* 0x020fe20000410000 */
[----:B------:R-:W-:Y:S01]  /*55f0*/  FMUL.FTZ R139, R139, R16 ;  /* 0x000000108b8b7220 */ /* 0x000fe20000410000 */
[----:B------:R-:W-:Y:S02]  /*5600*/  FMUL.FTZ R137, R137, R18 ;  /* 0x0000001289897220 */ /* 0x000fe40000410000 */
[----:B------:R-:W-:Y:S03]  /*5610*/  LDS.128 R16, [R4+0x20] ;  /* 0x0000200004107984 */ /* 0x000fe60000000c00 */
[----:B------:R2:W-:Y:S08]  /*5620*/  MUFU.EX2 R129, R6 ;  /* 0x0000000600817308 */ /* 0x0005f00000000800 */
[----:B------:R-:W3:Y:S01]  /*5630*/  MUFU.EX2 R127, R8 ;  /* 0x00000008007f7308 */ /* 0x000ee20000000800 */
[----:B--2---:R-:W-:-:S07]  /*5640*/  IADD3 R6, PT, PT, R24, 0x200, RZ ;  /* 0x0000020018067810 */ /* 0x004fce0007ffe0ff */
[----:B------:R2:W-:Y:S01]  /*5650*/  MUFU.EX2 R125, R9 ;  /* 0x00000009007d7308 */ /* 0x0005e20000000800 */
[----:B------:R-:W-:Y:S01]  /*5660*/  SEL R151, R3, R6, !P2 ;  /* 0x0000000603977207 */ /* 0x000fe20005000000 */
[----:B--2---:R-:W2:Y:S06]  /*5670*/  LDS.128 R8, [R4] ;  /* 0x0000000004087984 */ /* 0x004eac0000000c00 */
[----:B------:R4:W-:Y:S01]  /*5680*/  MUFU.EX2 R115, R5 ;  /* 0x0000000500737308 */ /* 0x0009e20000000800 */
[C---:B------:R-:W-:Y:S01]  /*5690*/  FMUL.FTZ R3, R2.reuse, R93 ;  /* 0x0000005d02037220 */ /* 0x040fe20000410000 */
[----:B------:R-:W5:Y:S01]  /*56a0*/  S2UR UR14, SR_CgaCtaId ;  /* 0x00000000000e79c3 */ /* 0x000f620000008800 */
[----:B----4-:R-:W4:Y:S05]  /*56b0*/  LDS.128 R4, [R4+0x30] ;  /* 0x0000300004047984 */ /* 0x010f2a0000000c00 */
[----:B------:R0:W-:Y:S01]  /*56c0*/  MUFU.EX2 R119, R3 ;  /* 0x0000000300777308 */ /* 0x0001e20000000800 */
[----:B------:R-:W-:Y:S01]  /*56d0*/  FMUL.FTZ R2, R2, R104 ;  /* 0x0000006802027220 */ /* 0x000fe20000410000 */
[----:B0-----:R-:W-:-:S04]  /*56e0*/  FMUL.FTZ R3, R104, UR16 ;  /* 0x0000001068037c20 */ /* 0x001fc80008410000 */
[----:B------:R-:W-:Y:S01]  /*56f0*/  FMUL.RZ R157, R3, 0.15915493667125701904 ;  /* 0x3e22f983039d7820 */ /* 0x000fe2000040c000 */
[C---:B------:R-:W-:Y:S01]  /*5700*/  PRMT R155, R12.reuse, 0x7632, R155 ;  /* 0x000076320c9b7816 */ /* 0x040fe2000000009b */
[----:B------:R-:W-:Y:S01]  /*5710*/  MUFU.EX2 R3, R2 ;  /* 0x0000000200037308 */ /* 0x000fe20000000800 */
[----:B------:R-:W-:Y:S01]  /*5720*/  SHF.L.U32 R145, R12, 0x10, RZ ;  /* 0x000000100c917819 */ /* 0x000fe200000006ff */
[C---:B-1----:R-:W-:Y:S01]  /*5730*/  FMUL.FTZ R136, R135.reuse, R136 ;  /* 0x0000008887887220 */ /* 0x042fe20000410000 */
[----:B------:R-:W-:-:S05]  /*5740*/  FMUL.FTZ R135, R135, R114 ;  /* 0x0000007287877220 */ /* 0x000fca0000410000 */
[----:B------:R-:W0:Y:S08]  /*5750*/  MUFU.COS R164, R157 ;  /* 0x0000009d00a47308 */ /* 0x000e300000000000 */
[----:B------:R-:W1:Y:S01]  /*5760*/  MUFU.SIN R12, R157 ;  /* 0x0000009d000c7308 */ /* 0x000e620000000400 */
[----:B------:R-:W-:-:S07]  /*5770*/  UMOV UR13, 0x400 ;  /* 0x00000400000d7882 */ /* 0x000fce0000000000 */
[----:B------:R-:W4:Y:S08]  /*5780*/  MUFU.COS R162, R113 ;  /* 0x0000007100a27308 */ /* 0x000f300000000000 */
[----:B------:R-:W4:Y:S01]  /*5790*/  MUFU.SIN R114, R113 ;  /* 0x0000007100727308 */ /* 0x000f220000000400 */
[----:B-----5:R-:W-:Y:S01]  /*57a0*/  ULEA UR13, UR14, UR13, 0x18 ;  /* 0x0000000d0e0d7291 */ /* 0x020fe2000f8ec0ff */
[----:B------:R-:W-:Y:S01]  /*57b0*/  ISETP.NE.AND P1, PT, R24, 0x1f, PT ;  /* 0x0000001f1800780c */ /* 0x000fe20003f25270 */
[----:B---3--:R-:W-:Y:S01]  /*57c0*/  FMUL.FTZ R128, R127, R128 ;  /* 0x000000807f807220 */ /* 0x008fe20000410000 */
[----:B------:R-:W-:Y:S01]  /*57d0*/  FMUL.FTZ R132, R131, R132 ;  /* 0x0000008483847220 */ /* 0x000fe20000410000 */
[----:B------:R-:W-:Y:S01]  /*57e0*/  FMUL.FTZ R127, R127, R122 ;  /* 0x0000007a7f7f7220 */ /* 0x000fe20000410000 */
[----:B------:R-:W-:Y:S01]  /*57f0*/  FMUL.FTZ R131, R131, R118 ;  /* 0x0000007683837220 */ /* 0x000fe20000410000 */
[----:B------:R-:W-:Y:S01]  /*5800*/  FMUL.FTZ R122, R121, R156 ;  /* 0x0000009c797a7220 */ /* 0x000fe20000410000 */
[----:B--2---:R-:W-:Y:S01]  /*5810*/  PRMT R156, R11, 0x7632, R156 ;  /* 0x000076320b9c7816 */ /* 0x004fe2000000009c */
[----:B0-----:R-:W-:Y:S01]  /*5820*/  FMUL.FTZ R2, R3, R164 ;  /* 0x000000a403027220 */ /* 0x001fe20000410000 */
[----:B------:R-:W-:Y:S01]  /*5830*/  SHF.L.U32 R118, R11, 0x10, RZ ;  /* 0x000000100b767819 */ /* 0x000fe200000006ff */
[----:B------:R-:W-:Y:S01]  /*5840*/  FMUL.FTZ R130, R129, R130 ;  /* 0x0000008281827220 */ /* 0x000fe20000410000 */
[----:B-1----:R-:W-:Y:S01]  /*5850*/  FMUL.FTZ R3, R3, R12 ;  /* 0x0000000c03037220 */ /* 0x002fe20000410000 */
[----:B------:R-:W-:Y:S01]  /*5860*/  LEA R11, R151, UR13, 0x3 ;  /* 0x0000000d970b7c11 */ /* 0x000fe2000f8e18ff */
        /* <DEDUP_REMOVED lines=8> */
[C---:B------:R-:W-:Y:S01]  /*58f0*/  PRMT R162, R8.reuse, 0x7632, R162 ;  /* 0x0000763208a27816 */ /* 0x040fe200000000a2 */
[----:B------:R-:W-:Y:S01]  /*5900*/  FMUL.FTZ R126, R125, R126 ;  /* 0x0000007e7d7e7220 */ /* 0x000fe20000410000 */
[----:B------:R-:W-:Y:S01]  /*5910*/  SHF.L.U32 R113, R8, 0x10, RZ ;  /* 0x0000001008717819 */ /* 0x000fe200000006ff */
[----:B------:R0:W-:Y:S01]  /*5920*/  STS.64 [R11+0x1d10], R2 ;  /* 0x001d10020b007388 */ /* 0x0001e20000000a00 */
[----:B------:R-:W-:-:S02]  /*5930*/  PRMT R160, R9, 0x7632, R160 ;  /* 0x0000763209a07816 */ /* 0x000fc400000000a0 */
[----:B------:R-:W-:Y:S02]  /*5940*/  SHF.L.U32 R114, R9, 0x10, RZ ;  /* 0x0000001009727819 */ /* 0x000fe400000006ff */
[C---:B------:R-:W-:Y:S02]  /*5950*/  PRMT R158, R10.reuse, 0x7632, R158 ;  /* 0x000076320a9e7816 */ /* 0x040fe4000000009e */
[----:B------:R-:W-:Y:S01]  /*5960*/  SHF.L.U32 R116, R10, 0x10, RZ ;  /* 0x000000100a747819 */ /* 0x000fe200000006ff */
[----:B------:R-:W-:Y:S01]  /*5970*/  FMUL.FTZ R125, R125, R124 ;  /* 0x0000007c7d7d7220 */ /* 0x000fe20000410000 */
[----:B------:R-:W-:Y:S01]  /*5980*/  PRMT R154, R13, 0x7632, R154 ;  /* 0x000076320d9a7816 */ /* 0x000fe2000000009a */
[----:B------:R-:W-:Y:S01]  /*5990*/  BSSY.RECONVERGENT B0, `(.L_x_14840) ;  /* 0x0000055000007945 */ /* 0x000fe20003800200 */
        /* <DEDUP_REMOVED lines=9> */
[----:B------:R-:W-:Y:S01]  /*5a30*/  PRMT R193, R7, 0x7632, R193 ;  /* 0x0000763207c17816 */ /* 0x000fe200000000c1 */
[C---:B------:R-:W-:Y:S01]  /*5a40*/  FMUL.FTZ R124, R123.reuse, R152 ;  /* 0x000000987b7c7220 */ /* 0x040fe20000410000 */
[----:B------:R-:W-:Y:S01]  /*5a50*/  SHF.L.U32 R149, R16, 0x10, RZ ;  /* 0x0000001010957819 */ /* 0x000fe200000006ff */
[----:B------:R-:W-:Y:S01]  /*5a60*/  FMUL.FTZ R123, R123, R150 ;  /* 0x000000967b7b7220 */ /* 0x000fe20000410000 */
        /* <DEDUP_REMOVED lines=59> */
[----:B0-----:R-:W-:Y:S05]  /*5e20*/  @P1 BRA `(.L_x_14841) ;  /* 0x0000000000241947 */ /* 0x001fea0003800000 */
        /* <DEDUP_REMOVED lines=9> */
.L_x_14841:
[----:B------:R-:W-:-:S06]  /*5ec0*/  LEA R10, R24, UR13, 0x3 ;  /* 0x0000000d180a7c11 */ /* 0x000fcc000f8e18ff */
[----:B------:R-:W0:Y:S02]  /*5ed0*/  LDS.64 R10, [R10+0x2d18] ;  /* 0x002d18000a0a7984 */ /* 0x000e240000000a00 */
.L_x_14842:
[----:B------:R-:W-:Y:S05]  /*5ee0*/  BSYNC.RECONVERGENT B0 ;  /* 0x0000000000007941 */ /* 0x000fea0003800200 */
.L_x_14840:
        /* <DEDUP_REMOVED lines=51> */
[----:B------:R-:W-:Y:S01]  /*6220*/  FMUL.FTZ R204, R198, R93 ;  /* 0x0000005dc6cc7220 */ /* 0x000fe20000410000 */
[C---:B------:R-:W-:Y:S01]  /*6230*/  FFMA.FTZ R9, R86.reuse, R215, R9 ;  /* 0x000000d756097223 */ /* 0x040fe20000010009 */
[----:B------:R-:W-:Y:S01]  /*6240*/  FFMA.FTZ R5, R86, R213, R4 ;  /* 0x000000d556057223 */ /* 0x000fe20000010004 */
[----:B------:R-:W-:Y:S01]  /*6250*/  FMUL.FTZ R4, R2, R146 ;  /* 0x0000009202047220 */ /* 0x000fe20000410000 */
[----:B------:R-:W-:Y:S01]  /*6260*/  FMUL.FTZ R208, R166, R93 ;  /* 0x0000005da6d07220 */ /* 0x000fe20000410000 */
[C---:B------:R-:W-:Y:S01]  /*6270*/  FMUL.FTZ R7, R137.reuse, R9 ;  /* 0x0000000989077220 */ /* 0x040fe20000410000 */
[-C--:B------:R-:W-:Y:S01]  /*6280*/  FMUL.FTZ R6, R137, R5.reuse ;  /* 0x0000000589067220 */ /* 0x080fe20000410000 */
[----:B------:R-:W-:Y:S01]  /*6290*/  FFMA.FTZ R4, R3, R148, R4 ;  /* 0x0000009403047223 */ /* 0x000fe20000010004 */
[----:B------:R-:W-:Y:S01]  /*62a0*/  FMUL.FTZ R196, R193, R90 ;  /* 0x0000005ac1c47220 */ /* 0x000fe20000410000 */
[C---:B------:R-:W-:Y:S01]  /*62b0*/  FFMA.FTZ R13, R138.reuse, R5, -R7 ;  /* 0x000000058a0d7223 */ /* 0x040fe20000010807 */
[----:B------:R-:W-:Y:S01]  /*62c0*/  FMUL.FTZ R5, R3, R146 ;  /* 0x0000009203057220 */ /* 0x000fe20000410000 */
[----:B------:R-:W-:Y:S01]  /*62d0*/  FFMA.FTZ R6, R138, R9, R6 ;  /* 0x000000098a067223 */ /* 0x000fe20000010006 */
[----:B------:R-:W-:Y:S01]  /*62e0*/  FMUL.FTZ R7, R143, R4 ;  /* 0x000000048f077220 */ /* 0x000fe20000410000 */
[C---:B------:R-:W-:Y:S01]  /*62f0*/  FFMA.FTZ R13, R71.reuse, R234, R13 ;  /* 0x000000ea470d7223 */ /* 0x040fe2000001000d */
[----:B------:R-:W-:Y:S01]  /*6300*/  FFMA.FTZ R5, R2, R148, -R5 ;  /* 0x0000009402057223 */ /* 0x000fe20000010805 */
[----:B------:R-:W-:Y:S01]  /*6310*/  FFMA.FTZ R6, R71, R214, R6 ;  /* 0x000000d647067223 */ /* 0x000fe20000010006 */
[----:B-1----:R-:W-:Y:S01]  /*6320*/  FMUL.FTZ R194, R177, R90 ;  /* 0x0000005ab1c27220 */ /* 0x002fe20000410000 */
[----:B------:R-:W-:Y:S01]  /*6330*/  FMUL.FTZ R15, R135, R13 ;  /* 0x0000000d870f7220 */ /* 0x000fe20000410000 */
[-C--:B------:R-:W-:Y:S01]  /*6340*/  FFMA.FTZ R7, R144, R5.reuse, -R7 ;  /* 0x0000000590077223 */ /* 0x080fe20000010807 */
[----:B------:R-:W-:Y:S01]  /*6350*/  FMUL.FTZ R5, R143, R5 ;  /* 0x000000058f057220 */ /* 0x000fe20000410000 */
[-C--:B------:R-:W-:Y:S01]  /*6360*/  FMUL.FTZ R9, R135, R6.reuse ;  /* 0x0000000687097220 */ /* 0x080fe20000410000 */
[----:B------:R-:W-:Y:S01]  /*6370*/  FFMA.FTZ R15, R136, R6, R15 ;  /* 0x00000006880f7223 */ /* 0x000fe2000001000f */
[----:B------:R-:W-:Y:S01]  /*6380*/  ISETP.GE.AND P1, PT, R107, 0x1, PT ;  /* 0x000000016b00780c */ /* 0x000fe20003f26270 */
[----:B------:R-:W-:Y:S01]  /*6390*/  FFMA.FTZ R5, R144, R4, R5 ;  /* 0x0000000490057223 */ /* 0x000fe20000010005 */
[----:B------:R-:W-:Y:S01]  /*63a0*/  FFMA.FTZ R8, R136, R13, -R9 ;  /* 0x0000000d88087223 */ /* 0x000fe20000010809 */
[----:B------:R-:W-:Y:S01]  /*63b0*/  FFMA.FTZ R15, R85, R232, R15 ;  /* 0x000000e8550f7223 */ /* 0x000fe2000001000f */
[----:B------:R-:W1:Y:S01]  /*63c0*/  @P0 LDC R205, c[0x0][0x38c] ;  /* 0x0000e300ffcd0b82 */ /* 0x000e620000000800 */
        /* <DEDUP_REMOVED lines=14> */
[-C--:B------:R-:W-:Y:S01]  /*64b0*/  FMUL.FTZ R15, R131, R4.reuse ;  /* 0x00000004830f7220 */ /* 0x080fe20000410000 */
[----:B------:R-:W-:Y:S01]  /*64c0*/  FMUL.FTZ R9, R139, R9 ;  /* 0x000000098b097220 */ /* 0x000fe20000410000 */
[C---:B------:R-:W-:Y:S02]  /*64d0*/  FFMA.FTZ R4, R132.reuse, R4, R201 ;  /* 0x0000000484047223 */ /* 0x040fe400000100c9 */
[----:B------:R-:W-:Y:S01]  /*64e0*/  FFMA.FTZ R15, R132, R13, -R15 ;  /* 0x0000000d840f7223 */ /* 0x000fe2000001080f */
[----:B------:R-:W-:Y:S01]  /*64f0*/  FFMA.FTZ R9, R140, R7, R9 ;  /* 0x000000078c097223 */ /* 0x000fe20000010009 */
[C---:B------:R-:W-:Y:S02]  /*6500*/  FFMA.FTZ R4, R84.reuse, R233, R4 ;  /* 0x000000e954047223 */ /* 0x040fe40000010004 */
[----:B------:R-:W-:Y:S01]  /*6510*/  FFMA.FTZ R15, R84, R227, R15 ;  /* 0x000000e3540f7223 */ /* 0x000fe2000001000f */
[----:B------:R-:W-:Y:S01]  /*6520*/  FMUL.FTZ R7, R137, R9 ;  /* 0x0000000989077220 */ /* 0x000fe20000410000 */
[----:B------:R-:W-:-:S02]  /*6530*/  FMUL.FTZ R6, R129, R4 ;  /* 0x0000000481067220 */ /* 0x000fc40000410000 */
[----:B------:R-:W-:Y:S01]  /*6540*/  FMUL.FTZ R13, R129, R15 ;  /* 0x0000000f810d7220 */ /* 0x000fe20000410000 */
[-C--:B------:R-:W-:Y:S01]  /*6550*/  FFMA.FTZ R7, R138, R5.reuse, -R7 ;  /* 0x000000058a077223 */ /* 0x080fe20000010807 */
[----:B------:R-:W-:Y:S01]  /*6560*/  FMUL.FTZ R5, R137, R5 ;  /* 0x0000000589057220 */ /* 0x000fe20000410000 */
[C---:B------:R-:W-:Y:S01]  /*6570*/  FFMA.FTZ R6, R130.reuse, R15, -R6 ;  /* 0x0000000f82067223 */ /* 0x040fe20000010806 */
[----:B------:R-:W-:Y:S02]  /*6580*/  FFMA.FTZ R13, R130, R4, R13 ;  /* 0x00000004820d7223 */ /* 0x000fe4000001000d */
[----:B------:R-:W-:Y:S01]  /*6590*/  FFMA.FTZ R5, R138, R9, R5 ;  /* 0x000000098a057223 */ /* 0x000fe20000010005 */
[C---:B------:R-:W-:Y:S01]  /*65a0*/  FFMA.FTZ R6, R60.reuse, R231, R6 ;  /* 0x000000e73c067223 */ /* 0x040fe20000010006 */
[----:B------:R-:W-:Y:S02]  /*65b0*/  FFMA.FTZ R13, R60, R229, R13 ;  /* 0x000000e53c0d7223 */ /* 0x000fe4000001000d */
[----:B------:R-:W-:Y:S01]  /*65c0*/  FMUL.FTZ R9, R135, R5 ;  /* 0x0000000587097220 */ /* 0x000fe20000410000 */
[C---:B------:R-:W-:Y:S01]  /*65d0*/  FMUL.FTZ R4, R127.reuse, R6 ;  /* 0x000000067f047220 */ /* 0x040fe20000410000 */
[----:B------:R-:W-:-:S02]  /*65e0*/  FMUL.FTZ R15, R127, R13 ;  /* 0x0000000d7f0f7220 */ /* 0x000fc40000410000 */
        /* <DEDUP_REMOVED lines=12> */
[C---:B------:R-:W-:Y:S01]  /*66b0*/  FFMA.FTZ R4, R126.reuse, R13, R201 ;  /* 0x0000000d7e047223 */ /* 0x040fe200000100c9 */
[----:B------:R-:W-:Y:S01]  /*66c0*/  FFMA.FTZ R15, R126, R6, -R15 ;  /* 0x000000067e0f7223 */ /* 0x000fe2000001080f */
[----:B------:R-:W-:Y:S01]  /*66d0*/  FMUL.FTZ R201, R200, R89 ;  /* 0x00000059c8c97220 */ /* 0x000fe20000410000 */
[----:B------:R-:W-:Y:S01]  /*66e0*/  FFMA.FTZ R9, R134, R7, R9 ;  /* 0x0000000786097223 */ /* 0x000fe20000010009 */
        /* <DEDUP_REMOVED lines=8> */
[----:B------:R-:W-:-:S02]  /*6770*/  FFMA.FTZ R13, R124, R15, -R13 ;  /* 0x0000000f7c0d7223 */ /* 0x000fc4000001080d */
[----:B------:R-:W-:Y:S01]  /*6780*/  FFMA.FTZ R8, R124, R6, R9 ;  /* 0x000000067c087223 */ /* 0x000fe20000010009 */
[C---:B------:R-:W-:Y:S01]  /*6790*/  FMUL.FTZ R5, R129.reuse, R7 ;  /* 0x0000000781057220 */ /* 0x040fe20000410000 */
[C---:B------:R-:W-:Y:S02]  /*67a0*/  FFMA.FTZ R13, R82.reuse, R209, R13 ;  /* 0x000000d1520d7223 */ /* 0x040fe4000001000d */
[----:B------:R-:W-:Y:S01]  /*67b0*/  FFMA.FTZ R8, R82, R211, R8 ;  /* 0x000000d352087223 */ /* 0x000fe20000010008 */
[-C--:B------:R-:W-:Y:S01]  /*67c0*/  FFMA.FTZ R6, R130, R4.reuse, R5 ;  /* 0x0000000482067223 */ /* 0x080fe20000010005 */
[----:B------:R-:W-:Y:S01]  /*67d0*/  FMUL.FTZ R5, R129, R4 ;  /* 0x0000000481057220 */ /* 0x000fe20000410000 */
[----:B------:R-:W-:-:S03]  /*67e0*/  FMUL.FTZ R9, R121, R13 ;  /* 0x0000000d79097220 */ /* 0x000fc60000410000 */
[----:B------:R-:W-:Y:S01]  /*67f0*/  FFMA.FTZ R5, R130, R7, -R5 ;  /* 0x0000000782057223 */ /* 0x000fe20000010805 */
[----:B------:R-:W-:Y:S01]  /*6800*/  FFMA.FTZ R15, R122, R8, R9 ;  /* 0x000000087a0f7223 */ /* 0x000fe20000010009 */
[----:B------:R-:W-:Y:S01]  /*6810*/  FMUL.FTZ R7, R127, R6 ;  /* 0x000000067f077220 */ /* 0x000fe20000410000 */
[----:B------:R-:W-:Y:S02]  /*6820*/  FMUL.FTZ R9, R121, R8 ;  /* 0x0000000879097220 */ /* 0x000fe40000410000 */
[----:B------:R-:W-:Y:S01]  /*6830*/  FFMA.FTZ R15, R58, R201, R15 ;  /* 0x000000c93a0f7223 */ /* 0x000fe2000001000f */
[----:B------:R-:W-:Y:S01]  /*6840*/  FFMA.FTZ R7, R128, R5, -R7 ;  /* 0x0000000580077223 */ /* 0x000fe20000010807 */
[----:B------:R-:W-:Y:S01]  /*6850*/  FFMA.FTZ R4, R122, R13, -R9 ;  /* 0x0000000d7a047223 */ /* 0x000fe20000010809 */
[----:B------:R-:W-:Y:S01]  /*6860*/  FMUL.FTZ R5, R127, R5 ;  /* 0x000000057f057220 */ /* 0x000fe20000410000 */
[----:B------:R-:W-:Y:S01]  /*6870*/  FMUL.FTZ R13, R119, R15 ;  /* 0x0000000f770d7220 */ /* 0x000fe20000410000 */
[----:B------:R-:W-:Y:S01]  /*6880*/  FMUL.FTZ R9, R125, R7 ;  /* 0x000000077d097220 */ /* 0x000fe20000410000 */
[----:B------:R-:W-:Y:S01]  /*6890*/  FFMA.FTZ R4, R58, R203, R4 ;  /* 0x000000cb3a047223 */ /* 0x000fe20000010004 */
[----:B------:R-:W-:-:S03]  /*68a0*/  FFMA.FTZ R5, R128, R6, R5 ;  /* 0x0000000680057223 */ /* 0x000fc60000010005 */
[-C--:B------:R-:W-:Y:S01]  /*68b0*/  FMUL.FTZ R6, R119, R4.reuse ;  /* 0x0000000477067220 */ /* 0x080fe20000410000 */
[-C--:B------:R-:W-:Y:S01]  /*68c0*/  FFMA.FTZ R9, R126, R5.reuse, R9 ;  /* 0x000000057e097223 */ /* 0x080fe20000010009 */
[----:B------:R-:W-:Y:S01]  /*68d0*/  FMUL.FTZ R5, R125, R5 ;  /* 0x000000057d057220 */ /* 0x000fe20000410000 */
[C---:B------:R-:W-:Y:S01]  /*68e0*/  FFMA.FTZ R4, R120.reuse, R4, -R13 ;  /* 0x0000000478047223 */ /* 0x040fe2000001080d */
[----:B------:R-:W-:Y:S02]  /*68f0*/  FFMA.FTZ R15, R120, R15, R6 ;  /* 0x0000000f780f7223 */ /* 0x000fe40000010006 */
[----:B------:R-:W-:Y:S01]  /*6900*/  FFMA.FTZ R5, R126, R7, -R5 ;  /* 0x000000077e057223 */ /* 0x000fe20000010805 */
[----:B------:R-:W-:Y:S01]  /*6910*/  FMUL.FTZ R7, R123, R9 ;  /* 0x000000097b077220 */ /* 0x000fe20000410000 */
[C---:B------:R-:W-:Y:S01]  /*6920*/  FFMA.FTZ R8, R81.reuse, R204, R15 ;  /* 0x000000cc51087223 */ /* 0x040fe2000001000f */
[----:B------:R-:W-:Y:S01]  /*6930*/  FFMA.FTZ R6, R81, R208, R4 ;  /* 0x000000d051067223 */ /* 0x000fe20000010004 */
[-C--:B------:R-:W-:Y:S01]  /*6940*/  FMUL.FTZ R4, R123, R5.reuse ;  /* 0x000000057b047220 */ /* 0x080fe20000410000 */
[C---:B------:R-:W-:Y:S01]  /*6950*/  FFMA.FTZ R7, R124.reuse, R5, -R7 ;  /* 0x000000057c077223 */ /* 0x040fe20000010807 */
[C---:B------:R-:W-:Y:S01]  /*6960*/  FMUL.FTZ R5, R115.reuse, R8 ;  /* 0x0000000873057220 */ /* 0x040fe20000410000 */
[----:B------:R-:W-:Y:S01]  /*6970*/  FMUL.FTZ R12, R115, R6 ;  /* 0x00000006730c7220 */ /* 0x000fe20000410000 */
[----:B------:R-:W-:-:S02]  /*6980*/  FFMA.FTZ R4, R124, R9, R4 ;  /* 0x000000097c047223 */ /* 0x000fc40000010004 */
[C---:B------:R-:W-:Y:S01]  /*6990*/  FFMA.FTZ R13, R117.reuse, R6, -R5 ;  /* 0x00000006750d7223 */ /* 0x040fe20000010805 */
[----:B------:R-:W-:Y:S01]  /*69a0*/  FFMA.FTZ R12, R117, R8, R12 ;  /* 0x00000008750c7223 */ /* 0x000fe2000001000c */
[CC--:B------:R-:W-:Y:S01]  /*69b0*/  FMUL.FTZ R5, R121.reuse, R7.reuse ;  /* 0x0000000779057220 */ /* 0x0c0fe20000410000 */
[----:B------:R-:W-:Y:S01]  /*69c0*/  FMUL.FTZ R6, R121, R4 ;  /* 0x0000000479067220 */ /* 0x000fe20000410000 */
[C---:B------:R-:W-:Y:S01]  /*69d0*/  FFMA.FTZ R13, R57.reuse, R194, R13 ;  /* 0x000000c2390d7223 */ /* 0x040fe2000001000d */
[----:B------:R-:W-:Y:S01]  /*69e0*/  FFMA.FTZ R12, R57, R196, R12 ;  /* 0x000000c4390c7223 */ /* 0x000fe2000001000c */
[C---:B------:R-:W-:Y:S01]  /*69f0*/  FFMA.FTZ R5, R122.reuse, R4, R5 ;  /* 0x000000047a057223 */ /* 0x040fe20000010005 */
[----:B------:R-:W-:Y:S02]  /*6a00*/  FFMA.FTZ R6, R122, R7, -R6 ;  /* 0x000000077a067223 */ /* 0x000fe40000010806 */
[----:B------:R-:W-:Y:S01]  /*6a10*/  SHFL.UP PT, R8, R13, 0x1, RZ ;  /* 0x042000000d087989 */ /* 0x000fe200000e00ff */
[C---:B------:R-:W-:Y:S01]  /*6a20*/  FMUL.FTZ R7, R119.reuse, R5 ;  /* 0x0000000577077220 */ /* 0x040fe20000410000 */
[----:B------:R-:W-:-:S02]  /*6a30*/  FMUL.FTZ R4, R119, R6 ;  /* 0x0000000677047220 */ /* 0x000fc40000410000 */
[----:B------:R-:W3:Y:S01]  /*6a40*/  SHFL.UP PT, R9, R12, 0x1, RZ ;  /* 0x042000000c097989 */ /* 0x000ee200000e00ff */
[C---:B------:R-:W-:Y:S01]  /*6a50*/  FFMA.FTZ R6, R120.reuse, R6, -R7 ;  /* 0x0000000678067223 */ /* 0x040fe20000010807 */
[----:B------:R-:W-:-:S03]  /*6a60*/  FFMA.FTZ R4, R120, R5, R4 ;  /* 0x0000000578047223 */ /* 0x000fc60000010004 */
[C---:B------:R-:W-:Y:S01]  /*6a70*/  FMUL.FTZ R14, R115.reuse, R6 ;  /* 0x00000006730e7220 */ /* 0x040fe20000410000 */
[----:B------:R-:W-:-:S03]  /*6a80*/  FMUL.FTZ R15, R115, R4 ;  /* 0x00000004730f7220 */ /* 0x000fc60000410000 */
[C---:B------:R-:W-:Y:S01]  /*6a90*/  FFMA.FTZ R14, R117.reuse, R4, R14 ;  /* 0x00000004750e7223 */ /* 0x040fe2000001000e */
[----:B------:R-:W-:-:S04]  /*6aa0*/  FFMA.FTZ R15, R117, R6, -R15 ;  /* 0x00000006750f7223 */ /* 0x000fc8000001080f */
[----:B------:R-:W4:Y:S04]  /*6ab0*/  SHFL.UP PT, R5, R14, 0x1, RZ ;  /* 0x042000000e057989 */ /* 0x000f2800000e00ff */
[----:B------:R-:W5:Y:S01]  /*6ac0*/  SHFL.UP PT, R4, R15, 0x1, RZ ;  /* 0x042000000f047989 */ /* 0x000f6200000e00ff */
[-C--:B---3--:R-:W-:Y:S01]  /*6ad0*/  FMUL.FTZ R7, R15, R9.reuse ;  /* 0x000000090f077220 */ /* 0x088fe20000410000 */
[----:B------:R-:W-:-:S03]  /*6ae0*/  FMUL.FTZ R6, R14, R9 ;  /* 0x000000090e067220 */ /* 0x000fc60000410000 */
[-C--:B------:R-:W-:Y:S01]  /*6af0*/  FFMA.FTZ R7, R14, R8.reuse, R7 ;  /* 0x000000080e077223 */ /* 0x080fe20000010007 */
[----:B------:R-:W-:-:S03]  /*6b00*/  FFMA.FTZ R6, R15, R8, -R6 ;  /* 0x000000080f067223 */ /* 0x000fc60000010806 */
[----:B------:R-:W-:Y:S01]  /*6b10*/  @P1 FADD.FTZ R12, R12, R7 ;  /* 0x000000070c0c1221 */ /* 0x000fe20000010000 */
[----:B------:R-:W-:-:S04]  /*6b20*/  @P1 FADD.FTZ R13, R13, R6 ;  /* 0x000000060d0d1221 */ /* 0x000fc80000010000 */
[----:B------:R-:W3:Y:S01]  /*6b30*/  SHFL.UP PT, R9, R12, 0x2, RZ ;  /* 0x044000000c097989 */ /* 0x000ee200000e00ff */
[CC--:B----4-:R-:W-:Y:S01]  /*6b40*/  FMUL.FTZ R7, R15.reuse, R5.reuse ;  /* 0x000000050f077220 */ /* 0x0d0fe20000410000 */
[C---:B------:R-:W-:Y:S02]  /*6b50*/  FMUL.FTZ R6, R14.reuse, R5 ;  /* 0x000000050e067220 */ /* 0x040fe40000410000 */
[----:B------:R-:W4:Y:S01]  /*6b60*/  SHFL.UP PT, R8, R13, 0x2, RZ ;  /* 0x044000000d087989 */ /* 0x000f2200000e00ff */
[-C--:B-----5:R-:W-:Y:S01]  /*6b70*/  @P1 FFMA.FTZ R14, R14, R4.reuse, R7 ;  /* 0x000000040e0e1223 */ /* 0x0a0fe20000010007 */
[----:B------:R-:W-:Y:S01]  /*6b80*/  @P1 FFMA.FTZ R15, R15, R4, -R6 ;  /* 0x000000040f0f1223 */ /* 0x000fe20000010806 */
[----:B------:R-:W-:-:S03]  /*6b90*/  ISETP.GE.AND P1, PT, R107, 0x2, PT ;  /* 0x000000026b00780c */ /* 0x000fc60003f26270 */
[----:B------:R-:W5:Y:S04]  /*6ba0*/  SHFL.UP PT, R5, R14, 0x2, RZ ;  /* 0x044000000e057989 */ /* 0x000f6800000e00ff */
[----:B------:R-:W2:Y:S01]  /*6bb0*/  SHFL.UP PT, R4, R15, 0x2, RZ ;  /* 0x044000000f047989 */ /* 0x000ea200000e00ff */
[-C--:B---3--:R-:W-:Y:S01]  /*6bc0*/  FMUL.FTZ R7, R15, R9.reuse ;  /* 0x000000090f077220 */ /* 0x088fe20000410000 */
[----:B------:R-:W-:-:S03]  /*6bd0*/  FMUL.FTZ R6, R14, R9 ;  /* 0x000000090e067220 */ /* 0x000fc60000410000 */
[-C--:B----4-:R-:W-:Y:S01]  /*6be0*/  FFMA.FTZ R7, R14, R8.reuse, R7 ;  /* 0x000000080e077223 */ /* 0x090fe20000010007 */
[----:B------:R-:W-:-:S03]  /*6bf0*/  FFMA.FTZ R6, R15, R8, -R6 ;  /* 0x000000080f067223 */ /* 0x000fc60000010806 */
[----:B------:R-:W-:Y:S01]  /*6c00*/  @P1 FADD.FTZ R12, R12, R7 ;  /* 0x000000070c0c1221 */ /* 0x000fe20000010000 */
[----:B------:R-:W-:Y:S01]  /*6c10*/  @P1 FADD.FTZ R13, R13, R6 ;  /* 0x000000060d0d1221 */ /* 0x000fe20000010000 */
[CC--:B-----5:R-:W-:Y:S01]  /*6c20*/  FMUL.FTZ R7, R15.reuse, R5.reuse ;  /* 0x000000050f077220 */ /* 0x0e0fe20000410000 */
[C---:B------:R-:W-:Y:S02]  /*6c30*/  FMUL.FTZ R6, R14.reuse, R5 ;  /* 0x000000050e067220 */ /* 0x040fe40000410000 */
[----:B------:R-:W3:Y:S01]  /*6c40*/  SHFL.UP PT, R9, R12, 0x4, RZ ;  /* 0x048000000c097989 */ /* 0x000ee200000e00ff */
[-C--:B--2---:R-:W-:Y:S01]  /*6c50*/  @P1 FFMA.FTZ R14, R14, R4.reuse, R7 ;  /* 0x000000040e0e1223 */ /* 0x084fe20000010007 */
[----:B------:R-:W-:Y:S01]  /*6c60*/  @P1 FFMA.FTZ R15, R15, R4, -R6 ;  /* 0x000000040f0f1223 */ /* 0x000fe20000010806 */
[----:B------:R-:W-:Y:S01]  /*6c70*/  ISETP.GE.AND P1, PT, R107, 0x4, PT ;  /* 0x000000046b00780c */ /* 0x000fe20003f26270 */
[----:B------:R-:W2:Y:S04]  /*6c80*/  SHFL.UP PT, R8, R13, 0x4, RZ ;  /* 0x048000000d087989 */ /* 0x000ea800000e00ff */
[----:B------:R-:W4:Y:S04]  /*6c90*/  SHFL.UP PT, R5, R14, 0x4, RZ ;  /* 0x048000000e057989 */ /* 0x000f2800000e00ff */
[----:B------:R-:W5:Y:S01]  /*6ca0*/  SHFL.UP PT, R6, R15, 0x4, RZ ;  /* 0x048000000f067989 */ /* 0x000f6200000e00ff */
[-C--:B---3--:R-:W-:Y:S01]  /*6cb0*/  FMUL.FTZ R7, R15, R9.reuse ;  /* 0x000000090f077220 */ /* 0x088fe20000410000 */
[----:B------:R-:W-:-:S03]  /*6cc0*/  FMUL.FTZ R4, R14, R9 ;  /* 0x000000090e047220 */ /* 0x000fc60000410000 */
[-C--:B--2---:R-:W-:Y:S01]  /*6cd0*/  FFMA.FTZ R7, R14, R8.reuse, R7 ;  /* 0x000000080e077223 */ /* 0x084fe20000010007 */
[C---:B------:R-:W-:Y:S01]  /*6ce0*/  FFMA.FTZ R220, R15.reuse, R8, -R4 ;  /* 0x000000080fdc7223 */ /* 0x040fe20000010804 */
[----:B------:R-:W-:Y:S02]  /*6cf0*/  @P0 IADD3 R4, PT, PT, R108, -0x2, RZ ;  /* 0xfffffffe6c040810 */ /* 0x000fe40007ffe0ff */
[----:B------:R-:W-:Y:S01]  /*6d00*/  @P1 FADD.FTZ R12, R12, R7 ;  /* 0x000000070c0c1221 */ /* 0x000fe20000010000 */
[-C--:B----4-:R-:W-:Y:S01]  /*6d10*/  FMUL.FTZ R8, R14, R5.reuse ;  /* 0x000000050e087220 */ /* 0x090fe20000410000 */
[----:B------:R-:W-:Y:S01]  /*6d20*/  FMUL.FTZ R7, R15, R5 ;  /* 0x000000050f077220 */ /* 0x000fe20000410000 */
[----:B-1----:R-:W-:Y:S02]  /*6d30*/  @P0 IMAD R5, R4, R205, UR6 ;  /* 0x0000000604050e24 */ /* 0x002fe4000f8e02cd */
[----:B------:R-:W-:Y:S01]  /*6d40*/  @P1 FADD.FTZ R13, R13, R220 ;  /* 0x000000dc0d0d1221 */ /* 0x000fe20000010000 */
[-C--:B-----5:R-:W-:Y:S01]  /*6d50*/  @P1 FFMA.FTZ R15, R15, R6.reuse, -R8 ;  /* 0x000000060f0f1223 */ /* 0x0a0fe20000010808 */
[----:B------:R-:W-:Y:S01]  /*6d60*/  CS2R R8, SRZ ;  /* 0x0000000000087805 */ /* 0x000fe2000001ff00 */
[----:B------:R-:W-:Y:S01]  /*6d70*/  @P0 IMAD.WIDE R4, R5, 0x10, R20 ;  /* 0x0000001005040825 */ /* 0x000fe200078e0214 */
[----:B------:R-:W1:Y:S03]  /*6d80*/  SHFL.UP PT, R207, R12, 0x8, RZ ;  /* 0x050000000ccf7989 */ /* 0x000e6600000e00ff */
[----:B------:R-:W-:Y:S01]  /*6d90*/  @P1 FFMA.FTZ R14, R14, R6, R7 ;  /* 0x000000060e0e1223 */ /* 0x000fe20000010007 */
[----:B------:R2:W3:Y:S04]  /*6da0*/  @P0 LDG.E.64 R8, desc[UR18][R4.64+0x8] ;  /* 0x0000081204080981 */ /* 0x0004e8000c1e1b00 */
[----:B------:R-:W4:Y:S04]  /*6db0*/  SHFL.UP PT, R205, R13, 0x8, RZ ;  /* 0x050000000dcd7989 */ /* 0x000f2800000e00ff */
[----:B------:R-:W5:Y:S04]  /*6dc0*/  SHFL.UP PT, R7, R14, 0x8, RZ ;  /* 0x050000000e077989 */ /* 0x000f6800000e00ff */
[----:B------:R-:W0:Y:S01]  /*6dd0*/  SHFL.UP PT, R6, R15, 0x8, RZ ;  /* 0x050000000f067989 */ /* 0x000e2200000e00ff */
[----:B------:R-:W-:Y:S01]  /*6de0*/  ISETP.GE.AND P1, PT, R107, 0x8, PT ;  /* 0x000000086b00780c */ /* 0x000fe20003f26270 */
[-C--:B-1----:R-:W-:Y:S01]  /*6df0*/  FMUL.FTZ R217, R15, R207.reuse ;  /* 0x000000cf0fd97220 */ /* 0x082fe20000410000 */
[----:B------:R-:W-:-:S03]  /*6e00*/  FMUL.FTZ R220, R14, R207 ;  /* 0x000000cf0edc7220 */ /* 0x000fc60000410000 */
[-C--:B----4-:R-:W-:Y:S01]  /*6e10*/  FFMA.FTZ R217, R14, R205.reuse, R217 ;  /* 0x000000cd0ed97223 */ /* 0x090fe200000100d9 */
[----:B------:R-:W-:-:S07]  /*6e20*/  FFMA.FTZ R220, R15, R205, -R220 ;  /* 0x000000cd0fdc7223 */ /* 0x000fce00000108dc */
[----:B------:R-:W-:Y:S01]  /*6e30*/  @P1 FADD.FTZ R12, R12, R217 ;  /* 0x000000d90c0c1221 */ /* 0x000fe20000010000 */
[-C--:B-----5:R-:W-:Y:S01]  /*6e40*/  FMUL.FTZ R205, R15, R7.reuse ;  /* 0x000000070fcd7220 */ /* 0x0a0fe20000410000 */
[----:B------:R-:W-:Y:S01]  /*6e50*/  @P1 FADD.FTZ R13, R13, R220 ;  /* 0x000000dc0d0d1221 */ /* 0x000fe20000010000 */
[C---:B------:R-:W-:Y:S02]  /*6e60*/  FMUL.FTZ R220, R14.reuse, R7 ;  /* 0x000000070edc7220 */ /* 0x040fe40000410000 */
[----:B--2---:R-:W1:Y:S01]  /*6e70*/  SHFL.UP PT, R4, R12, 0x10, RZ ;  /* 0x060000000c047989 */ /* 0x004e6200000e00ff */
[-C--:B0-----:R-:W-:Y:S01]  /*6e80*/  @P1 FFMA.FTZ R14, R14, R6.reuse, R205 ;  /* 0x000000060e0e1223 */ /* 0x081fe200000100cd */
[----:B------:R-:W-:Y:S02]  /*6e90*/  @P1 FFMA.FTZ R15, R15, R6, -R220 ;  /* 0x000000060f0f1223 */ /* 0x000fe400000108dc */
[----:B------:R-:W0:Y:S04]  /*6ea0*/  SHFL.UP PT, R5, R13, 0x10, RZ ;  /* 0x060000000d057989 */ /* 0x000e2800000e00ff */
[----:B------:R-:W2:Y:S01]  /*6eb0*/  SHFL.UP PT, R7, R14, 0x10, RZ ;  /* 0x060000000e077989 */ /* 0x000ea200000e00ff */
[----:B------:R-:W-:-:S03]  /*6ec0*/  FMUL.FTZ R236, R117, R11 ;  /* 0x0000000b75ec7220 */ /* 0x000fc60000410000 */
[----:B------:R-:W4:Y:S01]  /*6ed0*/  SHFL.UP PT, R6, R15, 0x10, RZ ;  /* 0x060000000f067989 */ /* 0x000f2200000e00ff */
[C---:B------:R-:W-:Y:S01]  /*6ee0*/  FMUL.FTZ R220, R115.reuse, R11 ;  /* 0x0000000b73dc7220 */ /* 0x040fe20000410000 */
[-C--:B------:R-:W-:Y:S01]  /*6ef0*/  FFMA.FTZ R236, -R115, R10.reuse, -R236 ;  /* 0x0000000a73ec7223 */ /* 0x080fe200000109ec */
[----:B------:R-:W-:Y:S02]  /*6f00*/  ISETP.GE.AND P3, PT, R107, 0x10, PT ;  /* 0x000000106b00780c */ /* 0x000fe40003f66270 */
[----:B------:R-:W-:Y:S01]  /*6f10*/  FFMA.FTZ R220, R117, R10, -R220 ;  /* 0x0000000a75dc7223 */ /* 0x000fe200000108dc */
[----:B------:R-:W-:-:S03]  /*6f20*/  FMUL.FTZ R205, R119, R236 ;  /* 0x000000ec77cd7220 */ /* 0x000fc60000410000 */
[-C--:B------:R-:W-:Y:S01]  /*6f30*/  FMUL.FTZ R217, R119, R220.reuse ;  /* 0x000000dc77d97220 */ /* 0x080fe20000410000 */
[----:B------:R-:W-:Y:S01]  /*6f40*/  FFMA.FTZ R207, R120, R220, R205 ;  /* 0x000000dc78cf7223 */ /* 0x000fe200000100cd */
[-C--:B-1----:R-:W-:Y:S01]  /*6f50*/  FMUL.FTZ R220, R14, R4.reuse ;  /* 0x000000040edc7220 */ /* 0x082fe20000410000 */
[----:B------:R-:W-:-:S03]  /*6f60*/  FMUL.FTZ R205, R15, R4 ;  /* 0x000000040fcd7220 */ /* 0x000fc60000410000 */
[C---:B0-----:R-:W-:Y:S01]  /*6f70*/  FFMA.FTZ R4, R15.reuse, R5, -R220 ;  /* 0x000000050f047223 */ /* 0x041fe200000108dc */
[----:B------:R-:W-:Y:S01]  /*6f80*/  FFMA.FTZ R217, R120, R236, -R217 ;  /* 0x000000ec78d97223 */ /* 0x000fe200000108d9 */
[CC--:B--2---:R-:W-:Y:S01]  /*6f90*/  FMUL.FTZ R220, R14.reuse, R7.reuse ;  /* 0x000000070edc7220 */ /* 0x0c4fe20000410000 */
[C---:B------:R-:W-:Y:S01]  /*6fa0*/  FMUL.FTZ R7, R15.reuse, R7 ;  /* 0x000000070f077220 */ /* 0x040fe20000410000 */
[C---:B------:R-:W-:Y:S02]  /*6fb0*/  FFMA.FTZ R5, R14.reuse, R5, R205 ;  /* 0x000000050e057223 */ /* 0x040fe400000100cd */
[-C--:B----4-:R-:W-:Y:S01]  /*6fc0*/  @P3 FFMA.FTZ R15, R15, R6.reuse, -R220 ;  /* 0x000000060f0f3223 */ /* 0x090fe200000108dc */
[----:B------:R-:W-:Y:S01]  /*6fd0*/  @P3 FFMA.FTZ R14, R14, R6, R7 ;  /* 0x000000060e0e3223 */ /* 0x000fe20000010007 */
[C---:B------:R-:W-:Y:S01]  /*6fe0*/  FMUL.FTZ R6, R121.reuse, R207 ;  /* 0x000000cf79067220 */ /* 0x040fe20000410000 */
        /* <DEDUP_REMOVED lines=17> */
[C---:B------:R-:W-:Y:S02]  /*7100*/  FFMA.FTZ R207, R124.reuse, R207, R7 ;  /* 0x000000cf7ccf7223 */ /* 0x040fe40000010007 */
[C---:B------:R-:W-:Y:S01]  /*7110*/  FMUL.FTZ R205, R121.reuse, R6 ;  /* 0x0000000679cd7220 */ /* 0x040fe20000410000 */
[----:B------:R-:W-:Y:S01]  /*7120*/  FMUL.FTZ R7, R121, R220 ;  /* 0x000000dc79077220 */ /* 0x000fe20000410000 */
[----:B------:R-:W-:-:S02]  /*7130*/  FFMA.FTZ R236, R124, R217, -R236 ;  /* 0x000000d97cec7223 */ /* 0x000fc400000108ec */
[C---:B------:R-:W-:Y:S01]  /*7140*/  FFMA.FTZ R205, R122.reuse, R220, -R205 ;  /* 0x000000dc7acd7223 */ /* 0x040fe200000108cd */
[----:B------:R-:W-:Y:S01]  /*7150*/  FFMA.FTZ R6, R122, R6, R7 ;  /* 0x000000067a067223 */ /* 0x000fe20000010007 */
        /* <DEDUP_REMOVED lines=40> */
[CC--:B------:R-:W-:Y:S02]  /*73e0*/  FMUL.FTZ R217, R133.reuse, R236.reuse ;  /* 0x000000ec85d97220 */ /* 0x0c0fe40000410000 */
        /* <DEDUP_REMOVED lines=59> */
[----:B------:R-:W-:Y:S01]  /*77a0*/  ISETP.GE.AND P1, PT, R108, UR40, PT ;  /* 0x000000286c007c0c */ /* 0x000fe2000bf26270 */
[----:B------:R-:W-:Y:S01]  /*77b0*/  FMUL.FTZ R207, R146, R219 ;  /* 0x000000db92cf7220 */ /* 0x000fe20000410000 */
[----:B------:R-:W-:Y:S01]  /*77c0*/  FADD.FTZ R205, R190, R205 ;  /* 0x000000cdbecd7221 */ /* 0x000fe20000010000 */
[----:B------:R-:W-:Y:S01]  /*77d0*/  FADD.FTZ R7, R174, R7 ;  /* 0x00000007ae077221 */ /* 0x000fe20000010000 */
[----:B------:R-:W-:Y:S01]  /*77e0*/  ISETP.NE.OR P1, PT, R24, RZ, P1 ;  /* 0x000000ff1800720c */ /* 0x000fe20000f25670 */
[----:B------:R-:W-:Y:S01]  /*77f0*/  FFMA.FTZ R236, R148, R217, R207 ;  /* 0x000000d994ec7223 */ /* 0x000fe200000100cf */
[C---:B------:R-:W-:Y:S01]  /*7800*/  FMUL.FTZ R207, R143.reuse, R205 ;  /* 0x000000cd8fcf7220 */ /* 0x040fe20000410000 */
[----:B------:R-:W-:-:S03]  /*7810*/  FMUL.FTZ R220, R143, R7 ;  /* 0x000000078fdc7220 */ /* 0x000fc60000410000 */
[C---:B------:R-:W-:Y:S01]  /*7820*/  FFMA.FTZ R6, R144.reuse, R7, R207 ;  /* 0x0000000790067223 */ /* 0x040fe200000100cf */
[----:B------:R-:W-:-:S03]  /*7830*/  FFMA.FTZ R220, R144, R205, -R220 ;  /* 0x000000cd90dc7223 */ /* 0x000fc600000108dc */
[----:B------:R-:W-:Y:S01]  /*7840*/  FADD.FTZ R7, R175, R6 ;  /* 0x00000006af077221 */ /* 0x000fe20000010000 */
[----:B------:R-:W-:Y:S01]  /*7850*/  FADD.FTZ R205, R191, R220 ;  /* 0x000000dcbfcd7221 */ /* 0x000fe20000010000 */
[----:B------:R-:W-:Y:S01]  /*7860*/  @P3 FADD.FTZ R13, R13, R4 ;  /* 0x000000040d0d3221 */ /* 0x000fe20000010000 */
[----:B------:R-:W-:Y:S01]  /*7870*/  VOTEU.ALL UP0, P1 ;  /* 0x0000000000ff7886 */ /* 0x000fe20000800000 */
[C---:B------:R-:W-:Y:S01]  /*7880*/  FMUL.FTZ R6, R146.reuse, R7 ;  /* 0x0000000792067220 */ /* 0x040fe20000410000 */
[----:B------:R-:W-:Y:S01]  /*7890*/  FMUL.FTZ R207, R146, R205 ;  /* 0x000000cd92cf7220 */ /* 0x000fe20000410000 */
[----:B------:R-:W-:Y:S01]  /*78a0*/  @P3 FADD.FTZ R12, R12, R5 ;  /* 0x000000050c0c3221 */ /* 0x000fe20000010000 */
[----:B------:R-:W-:Y:S01]  /*78b0*/  ISETP.NE.AND P3, PT, R109, 0x1f, PT ;  /* 0x0000001f6d00780c */ /* 0x000fe20003f65270 */
[----:B------:R-:W-:Y:S02]  /*78c0*/  HFMA2 R4, -RZ, RZ, 1.875, 0 ;  /* 0x3f800000ff047431 */ /* 0x000fe400000001ff */
[----:B------:R-:W-:Y:S01]  /*78d0*/  FFMA.FTZ R207, R148, R7, R207 ;  /* 0x0000000794cf7223 */ /* 0x000fe200000100cf */
[----:B------:R-:W-:Y:S01]  /*78e0*/  FMUL.FTZ R238, R146, R217 ;  /* 0x000000d992ee7220 */ /* 0x000fe20000410000 */
[----:B------:R-:W-:Y:S01]  /*78f0*/  FFMA.FTZ R241, R148, R205, -R6 ;  /* 0x000000cd94f17223 */ /* 0x000fe20000010806 */
[----:B------:R-:W-:Y:S01]  /*7900*/  @!UP0 ULEA UR14, UR6, UR13, 0x4 ;  /* 0x0000000d060e8291 */ /* 0x000fe2000f8e20ff */
[----:B------:R-:W-:-:S02]  /*7910*/  CS2R R6, SRZ ;  /* 0x0000000000067805 */ /* 0x000fc4000001ff00 */
[----:B------:R-:W-:Y:S01]  /*7920*/  MOV R5, RZ ;  /* 0x000000ff00057202 */ /* 0x000fe20000000f00 */
[----:B------:R-:W-:Y:S01]  /*7930*/  FADD.FTZ R205, R176, R207 ;  /* 0x000000cfb0cd7221 */ /* 0x000fe20000010000 */
[----:B------:R-:W-:Y:S01]  /*7940*/  FFMA.FTZ R238, R148, R219, -R238 ;  /* 0x000000db94ee7223 */ /* 0x000fe200000108ee */
[----:B------:R-:W-:Y:S01]  /*7950*/  FADD.FTZ R207, R192, R241 ;  /* 0x000000f1c0cf7221 */ /* 0x000fe20000010000 */
[----:B------:R0:W1:Y:S01]  /*7960*/  SHFL.UP PT, R242, R15, 0x1, RZ ;  /* 0x042000000ff27989 */ /* 0x00006200000e00ff */
[----:B------:R-:W-:Y:S03]  /*7970*/  BSSY.RECONVERGENT B0, `(.L_x_14843) ;  /* 0x0000016000007945 */ /* 0x000fe60003800200 */
[----:B------:R-:W2:Y:S04]  /*7980*/  @!P1 LDS.128 R4, [UR14+0x2e10] ;  /* 0x002e100eff049984 */ /* 0x000ea80008000c00 */
[----:B------:R-:W4:Y:S04]  /*7990*/  SHFL.UP PT, R14, R14, 0x1, RZ ;  /* 0x042000000e0e7989 */ /* 0x000f2800000e00ff */
[----:B------:R0:W0:Y:S04]  /*79a0*/  SHFL.UP PT, R220, R13, 0x1, RZ ;  /* 0x042000000ddc7989 */ /* 0x00002800000e00ff */
[----:B------:R0:W0:Y:S04]  /*79b0*/  SHFL.UP PT, R240, R12, 0x1, RZ ;  /* 0x042000000cf07989 */ /* 0x00002800000e00ff */
[----:B------:R0:W0:Y:S04]  /*79c0*/  SHFL.DOWN PT, R244, R236, 0x1, 0x1f ;  /* 0x08201f00ecf47f89 */ /* 0x00002800000e0000 */
[----:B------:R0:W0:Y:S04]  /*79d0*/  SHFL.DOWN PT, R241, R238, 0x1, 0x1f ;  /* 0x08201f00eef17f89 */ /* 0x00002800000e0000 */
[----:B------:R0:W0:Y:S04]  /*79e0*/  SHFL.DOWN PT, R243, R205, 0x1, 0x1f ;  /* 0x08201f00cdf37f89 */ /* 0x00002800000e0000 */
[----:B------:R0:W0:Y:S04]  /*79f0*/  SHFL.DOWN PT, R245, R207, 0x1, 0x1f ;  /* 0x08201f00cff57f89 */ /* 0x00002800000e0000 */
[----:B---3--:R3:W0:Y:S04]  /*7a00*/  SHFL.IDX PT, R219, R8, RZ, 0x1f ;  /* 0x00001fff08db7589 */ /* 0x00862800000e0000 */
[----:B------:R3:W0:Y:S01]  /*7a10*/  SHFL.IDX PT, R217, R9, RZ, 0x1f ;  /* 0x00001fff09d97589 */ /* 0x00062200000e0000 */
[----:B-1--4-:R-:W-:Y:S05]  /*7a20*/  @!P3 BRA `(.L_x_14844) ;  /* 0x000000000028b947 */ /* 0x012fea0003800000 */
[-C--:B0--3--:R-:W-:Y:S01]  /*7a30*/  FMUL.FTZ R9, R238, R245.reuse ;  /* 0x000000f5ee097220 */ /* 0x089fe20000410000 */
[----:B------:R-:W-:-:S03]  /*7a40*/  FMUL.FTZ R13, R236, R245 ;  /* 0x000000f5ec0d7220 */ /* 0x000fc60000410000 */
[-C--:B------:R-:W-:Y:S01]  /*7a50*/  FFMA.FTZ R8, R236, R243.reuse, -R9 ;  /* 0x000000f3ec087223 */ /* 0x080fe20000010809 */
[C---:B------:R-:W-:Y:S01]  /*7a60*/  FFMA.FTZ R12, R238.reuse, R243, R13 ;  /* 0x000000f3ee0c7223 */ /* 0x040fe2000001000d */
[-C--:B------:R-:W-:Y:S01]  /*7a70*/  FMUL.FTZ R9, R238, R241.reuse ;  /* 0x000000f1ee097220 */ /* 0x080fe20000410000 */
[----:B------:R-:W-:Y:S01]  /*7a80*/  FMUL.FTZ R13, R236, R241 ;  /* 0x000000f1ec0d7220 */ /* 0x000fe20000410000 */
[----:B------:R-:W-:Y:S01]  /*7a90*/  FADD.FTZ R205, R205, R8 ;  /* 0x00000008cdcd7221 */ /* 0x000fe20000010000 */
[----:B------:R-:W-:Y:S01]  /*7aa0*/  FADD.FTZ R207, R207, R12 ;  /* 0x0000000ccfcf7221 */ /* 0x000fe20000010000 */
[C---:B------:R-:W-:Y:S01]  /*7ab0*/  FFMA.FTZ R236, R244.reuse, R236, -R9 ;  /* 0x000000ecf4ec7223 */ /* 0x040fe20000010809 */
[----:B------:R-:W-:-:S07]  /*7ac0*/  FFMA.FTZ R238, R244, R238, R13 ;  /* 0x000000eef4ee7223 */ /* 0x000fce000001000d */
.L_x_14844:
[----:B------:R-:W-:Y:S05]  /*7ad0*/  BSYNC.RECONVERGENT B0 ;  /* 0x0000000000007941 */ /* 0x000fea0003800200 */
.L_x_14843:
[----:B------:R-:W-:Y:S01]  /*7ae0*/  ISETP.GT.U32.AND P1, PT, R109, 0x1d, PT ;  /* 0x0000001d6d00780c */ /* 0x000fe20003f24070 */
[----:B0-----:R0:W1:Y:S01]  /*7af0*/  SHFL.DOWN PT, R15, R236, 0x2, 0x1f ;  /* 0x08401f00ec0f7f89 */ /* 0x00106200000e0000 */
[----:B------:R-:W-:Y:S03]  /*7b00*/  BSSY.RECONVERGENT B0, `(.L_x_14845) ;  /* 0x000000f000007945 */ /* 0x000fe60003800200 */
[----:B------:R0:W4:Y:S04]  /*7b10*/  SHFL.DOWN PT, R241, R238, 0x2, 0x1f ;  /* 0x08401f00eef17f89 */ /* 0x00012800000e0000 */
[----:B------:R0:W0:Y:S04]  /*7b20*/  SHFL.DOWN PT, R12, R205, 0x2, 0x1f ;  /* 0x08401f00cd0c7f89 */ /* 0x00002800000e0000 */
[----:B------:R0:W0:Y:S01]  /*7b30*/  SHFL.DOWN PT, R13, R207, 0x2, 0x1f ;  /* 0x08401f00cf0d7f89 */ /* 0x00002200000e0000 */
[----:B------:R-:W-:Y:S05]  /*7b40*/  @P1 BRA `(.L_x_14846) ;  /* 0x0000000000281947 */ /* 0x000fea0003800000 */
[-C--:B0--3--:R-:W-:Y:S01]  /*7b50*/  FMUL.FTZ R9, R238, R13.reuse ;  /* 0x0000000dee097220 */ /* 0x089fe20000410000 */
[----:B------:R-:W-:-:S03]  /*7b60*/  FMUL.FTZ R13, R236, R13 ;  /* 0x0000000dec0d7220 */ /* 0x000fc60000410000 */
[-C--:B------:R-:W-:Y:S01]  /*7b70*/  FFMA.FTZ R8, R236, R12.reuse, -R9 ;  /* 0x0000000cec087223 */ /* 0x080fe20000010809 */
[C---:B------:R-:W-:Y:S01]  /*7b80*/  FFMA.FTZ R12, R238.reuse, R12, R13 ;  /* 0x0000000cee0c7223 */ /* 0x040fe2000001000d */
[-C--:B----4-:R-:W-:Y:S01]  /*7b90*/  FMUL.FTZ R9, R238, R241.reuse ;  /* 0x000000f1ee097220 */ /* 0x090fe20000410000 */
[C---:B------:R-:W-:Y:S01]  /*7ba0*/  FMUL.FTZ R13, R236.reuse, R241 ;  /* 0x000000f1ec0d7220 */ /* 0x040fe20000410000 */
[----:B------:R-:W-:Y:S01]  /*7bb0*/  FADD.FTZ R205, R205, R8 ;  /* 0x00000008cdcd7221 */ /* 0x000fe20000010000 */
[----:B------:R-:W-:Y:S01]  /*7bc0*/  FADD.FTZ R207, R207, R12 ;  /* 0x0000000ccfcf7221 */ /* 0x000fe20000010000 */
[-C--:B-1----:R-:W-:Y:S01]  /*7bd0*/  FFMA.FTZ R236, R236, R15.reuse, -R9 ;  /* 0x0000000fecec7223 */ /* 0x082fe20000010809 */
[----:B------:R-:W-:-:S07]  /*7be0*/  FFMA.FTZ R238, R238, R15, R13 ;  /* 0x0000000feeee7223 */ /* 0x000fce000001000d */
.L_x_14846:
[----:B------:R-:W-:Y:S05]  /*7bf0*/  BSYNC.RECONVERGENT B0 ;  /* 0x0000000000007941 */ /* 0x000fea0003800200 */
.L_x_14845:
[----:B------:R-:W-:Y:S01]  /*7c00*/  ISETP.GT.U32.AND P1, PT, R109, 0x1b, PT ;  /* 0x0000001b6d00780c */ /* 0x000fe20003f24070 */
[----:B-1----:R1:W1:Y:S01]  /*7c10*/  SHFL.DOWN PT, R15, R236, 0x4, 0x1f ;  /* 0x08801f00ec0f7f89 */ /* 0x00226200000e0000 */
[----:B------:R-:W-:Y:S03]  /*7c20*/  BSSY.RECONVERGENT B0, `(.L_x_14847) ;  /* 0x000000f000007945 */ /* 0x000fe60003800200 */
[----:B----4-:R4:W1:Y:S04]  /*7c30*/  SHFL.DOWN PT, R241, R238, 0x4, 0x1f ;  /* 0x08801f00eef17f89 */ /* 0x01086800000e0000 */
[----:B0-----:R4:W0:Y:S04]  /*7c40*/  SHFL.DOWN PT, R12, R205, 0x4, 0x1f ;  /* 0x08801f00cd0c7f89 */ /* 0x00182800000e0000 */
[----:B------:R4:W0:Y:S01]  /*7c50*/  SHFL.DOWN PT, R13, R207, 0x4, 0x1f ;  /* 0x08801f00cf0d7f89 */ /* 0x00082200000e0000 */
[----:B------:R-:W-:Y:S05]  /*7c60*/  @P1 BRA `(.L_x_14848) ;  /* 0x0000000000281947 */ /* 0x000fea0003800000 */
[-C--:B0--3--:R-:W-:Y:S01]  /*7c70*/  FMUL.FTZ R9, R238, R13.reuse ;  /* 0x0000000dee097220 */ /* 0x089fe20000410000 */
[----:B------:R-:W-:-:S03]  /*7c80*/  FMUL.FTZ R13, R236, R13 ;  /* 0x0000000dec0d7220 */ /* 0x000fc60000410000 */
[-C--:B------:R-:W-:Y:S01]  /*7c90*/  FFMA.FTZ R8, R236, R12.reuse, -R9 ;  /* 0x0000000cec087223 */ /* 0x080fe20000010809 */
[C---:B------:R-:W-:Y:S01]  /*7ca0*/  FFMA.FTZ R12, R238.reuse, R12, R13 ;  /* 0x0000000cee0c7223 */ /* 0x040fe2000001000d */
[-C--:B-1----:R-:W-:Y:S01]  /*7cb0*/  FMUL.FTZ R9, R238, R241.reuse ;  /* 0x000000f1ee097220 */ /* 0x082fe20000410000 */
[C---:B------:R-:W-:Y:S01]  /*7cc0*/  FMUL.FTZ R13, R236.reuse, R241 ;  /* 0x000000f1ec0d7220 */ /* 0x040fe20000410000 */
[----:B----4-:R-:W-:Y:S01]  /*7cd0*/  FADD.FTZ R205, R205, R8 ;  /* 0x00000008cdcd7221 */ /* 0x010fe20000010000 */
[----:B------:R-:W-:Y:S01]  /*7ce0*/  FADD.FTZ R207, R207, R12 ;  /* 0x0000000ccfcf7221 */ /* 0x000fe20000010000 */
[-C--:B------:R-:W-:Y:S01]  /*7cf0*/  FFMA.FTZ R236, R236, R15.reuse, -R9 ;  /* 0x0000000fecec7223 */ /* 0x080fe20000010809 */
[----:B------:R-:W-:-:S07]  /*7d00*/  FFMA.FTZ R238, R238, R15, R13 ;  /* 0x0000000feeee7223 */ /* 0x000fce000001000d */
.L_x_14848:
[----:B------:R-:W-:Y:S05]  /*7d10*/  BSYNC.RECONVERGENT B0 ;  /* 0x0000000000007941 */ /* 0x000fea0003800200 */
.L_x_14847:
[----:B------:R-:W-:Y:S01]  /*7d20*/  ISETP.GT.U32.AND P1, PT, R109, 0x17, PT ;  /* 0x000000176d00780c */ /* 0x000fe20003f24070 */
[----:B-1----:R1:W1:Y:S01]  /*7d30*/  SHFL.DOWN PT, R15, R236, 0x8, 0x1f ;  /* 0x09001f00ec0f7f89 */ /* 0x00226200000e0000 */
[----:B------:R-:W-:Y:S03]  /*7d40*/  BSSY.RECONVERGENT B0, `(.L_x_14849) ;  /* 0x000000f000007945 */ /* 0x000fe60003800200 */
[----:B------:R1:W1:Y:S04]  /*7d50*/  SHFL.DOWN PT, R241, R238, 0x8, 0x1f ;  /* 0x09001f00eef17f89 */ /* 0x00026800000e0000 */
        /* <DEDUP_REMOVED lines=13> */
.L_x_14850:
[----:B------:R-:W-:Y:S05]  /*7e30*/  BSYNC.RECONVERGENT B0 ;  /* 0x0000000000007941 */ /* 0x000fea0003800200 */
.L_x_14849:
        /* <DEDUP_REMOVED lines=17> */
.L_x_14852:
[----:B------:R-:W-:Y:S05]  /*7f50*/  BSYNC.RECONVERGENT B0 ;  /* 0x0000000000007941 */ /* 0x000fea0003800200 */
.L_x_14851:
[-C--:B---3--:R-:W-:Y:S01]  /*7f60*/  FMUL.FTZ R9, R14, R217.reuse ;  /* 0x000000d90e097220 */ /* 0x088fe20000410000 */
[C---:B0-----:R-:W-:Y:S01]  /*7f70*/  FMUL.FTZ R13, R242.reuse, R217 ;  /* 0x000000d9f20d7220 */ /* 0x041fe20000410000 */
[----:B-1----:R-:W-:Y:S01]  /*7f80*/  MOV R15, UR34 ;  /* 0x00000022000f7c02 */ /* 0x002fe20008000f00 */
[----:B------:R-:W-:Y:S01]  /*7f90*/  BSSY.RECONVERGENT B0, `(.L_x_14853) ;  /* 0x000025b000007945 */ /* 0x000fe20003800200 */
[-C--:B------:R-:W-:Y:S01]  /*7fa0*/  FFMA.FTZ R241, R242, R219.reuse, -R9 ;  /* 0x000000dbf2f17223 */ /* 0x080fe20000010809 */
[----:B------:R-:W-:Y:S01]  /*7fb0*/  LEA R9, R108, 0xfffffc00, 0xa ;  /* 0xfffffc006c097811 */ /* 0x000fe200078e50ff */
[----:B------:R-:W-:Y:S01]  /*7fc0*/  FFMA.FTZ R243, R14, R219, R13 ;  /* 0x000000db0ef37223 */ /* 0x000fe2000001000d */
[----:B------:R-:W-:Y:S01]  /*7fd0*/  ISETP.NE.AND P3, PT, R24, RZ, PT ;  /* 0x000000ff1800720c */ /* 0x000fe20003f65270 */
[----:B------:R-:W-:Y:S01]  /*7fe0*/  @P2 FADD.FTZ R219, R220, R241 ;  /* 0x000000f1dcdb2221 */ /* 0x000fe20000010000 */
[----:B------:R-:W-:Y:S01]  /*7ff0*/  LOP3.LUT R12, R9, R24, RZ, 0xfc, !PT ;  /* 0x00000018090c7212 */ /* 0x000fe200078efcff */
[----:B------:R-:W-:Y:S01]  /*8000*/  @P2 FADD.FTZ R217, R240, R243 ;  /* 0x000000f3f0d92221 */ /* 0x000fe20000010000 */
[----:B------:R-:W-:Y:S01]  /*8010*/  SHF.R.S32.HI R13, RZ, 0x1f, R9 ;  /* 0x0000001fff0d7819 */ /* 0x000fe20000011409 */
[----:B------:R-:W-:Y:S01]  /*8020*/  FMUL.FTZ R220, R3, R219 ;  /* 0x000000db03dc7220 */ /* 0x000fe20000410000 */
[----:B------:R-:W-:Y:S01]  /*8030*/  MOV R9, UR35 ;  /* 0x0000002300097c02 */ /* 0x000fe20008000f00 */
[----:B------:R-:W0:Y:S01]  /*8040*/  SHFL.IDX PT, R240, R238, RZ, 0x1f ;  /* 0x00001fffeef07589 */ /* 0x000e2200000e0000 */
[----:B------:R-:W-:-:S03]  /*8050*/  IMAD.WIDE.U32 R14, R15, UR6, R12 ;  /* 0x000000060f0e7c25 */ /* 0x000fc6000f8e000c */
[----:B------:R-:W1:Y:S01]  /*8060*/  SHFL.IDX PT, R13, R236, RZ, 0x1f ;  /* 0x00001fffec0d7589 */ /* 0x000e6200000e0000 */
[----:B------:R-:W-:Y:S01]  /*8070*/  IMAD R9, R9, UR6, R15 ;  /* 0x0000000609097c24 */ /* 0x000fe2000f8e020f */
[C---:B------:R-:W-:Y:S01]  /*8080*/  LEA R8, P1, R14.reuse, UR7, 0x2 ;  /* 0x000000070e087c11 */ /* 0x040fe2000f8210ff */
[----:B------:R-:W-:Y:S01]  /*8090*/  FMUL.FTZ R15, R3, R217 ;  /* 0x000000d9030f7220 */ /* 0x000fe20000410000 */
[----:B------:R-:W-:Y:S01]  /*80a0*/  SHFL.DOWN PT, R241, R205, 0x1, 0x1f ;  /* 0x08201f00cdf17f89 */ /* 0x000fe200000e0000 */
[----:B------:R-:W-:Y:S01]  /*80b0*/  VOTEU.ALL UP0, P3 ;  /* 0x0000000000ff7886 */ /* 0x000fe20001800000 */
[----:B------:R-:W-:Y:S01]  /*80c0*/  LEA.HI.X R9, R14, UR10, R9, 0x2, P1 ;  /* 0x0000000a0e097c11 */ /* 0x000fe200088f1409 */
[C---:B------:R-:W-:Y:S01]  /*80d0*/  FFMA.FTZ R14, R2.reuse, R219, -R15 ;  /* 0x000000db020e7223 */ /* 0x040fe2000001080f */
[----:B------:R-:W-:Y:S01]  /*80e0*/  FFMA.FTZ R2, R2, R217, R220 ;  /* 0x000000d902027223 */ /* 0x000fe200000100dc */
[----:B------:R-:W-:Y:S01]  /*80f0*/  SHFL.DOWN PT, R3, R236, 0x1, 0x1f ;  /* 0x08201f00ec037f89 */ /* 0x000fe200000e0000 */
[----:B------:R-:W-:Y:S01]  /*8100*/  ISETP.NE.AND P1, PT, R24, 0x1f, PT ;  /* 0x0000001f1800780c */ /* 0x000fe20003f25270 */
[----:B------:R-:W-:Y:S01]  /*8110*/  FADD.FTZ R14, R237, R14 ;  /* 0x0000000eed0e7221 */ /* 0x000fe20000010000 */
[----:B------:R-:W-:Y:S01]  /*8120*/  @!UP0 ULEA UR14, UR6, UR13, 0x4 ;  /* 0x0000000d060e8291 */ /* 0x000fe2000f8e20ff */
[----:B--2---:R2:W3:Y:S04]  /*8130*/  SHFL.IDX PT, R217, R7, RZ, 0x1f ;  /* 0x00001fff07d97589 */ /* 0x0044e800000e0000 */
[----:B------:R-:W5:Y:S01]  /*8140*/  SHFL.DOWN PT, R15, R238, 0x1, 0x1f ;  /* 0x08201f00ee0f7f89 */ /* 0x000f6200000e0000 */
[C---:B0-----:R-:W-:Y:S01]  /*8150*/  FMUL.FTZ R220, R240.reuse, R7 ;  /* 0x00000007f0dc7220 */ /* 0x041fe20000410000 */
[----:B------:R-:W-:-:S02]  /*8160*/  FMUL.FTZ R244, R240, R6 ;  /* 0x00000006f0f47220 */ /* 0x000fc40000410000 */
[----:B------:R5:W0:Y:S01]  /*8170*/  SHFL.IDX PT, R219, R6, RZ, 0x1f ;  /* 0x00001fff06db7589 */ /* 0x000a2200000e0000 */
[C---:B------:R-:W-:Y:S01]  /*8180*/  FMUL.FTZ R242, R240.reuse, R5 ;  /* 0x00000005f0f27220 */ /* 0x040fe20000410000 */
[C---:B-1----:R-:W-:Y:S01]  /*8190*/  FFMA.FTZ R220, R13.reuse, R6, -R220 ;  /* 0x000000060ddc7223 */ /* 0x042fe200000108dc */
[-C--:B------:R-:W-:Y:S01]  /*81a0*/  FMUL.FTZ R240, R240, R4.reuse ;  /* 0x00000004f0f07220 */ /* 0x080fe20000410000 */
[C---:B--2---:R-:W-:Y:S01]  /*81b0*/  FFMA.FTZ R7, R13.reuse, R7, R244 ;  /* 0x000000070d077223 */ /* 0x044fe200000100f4 */
[C---:B------:R-:W-:Y:S01]  /*81c0*/  FFMA.FTZ R4, R13.reuse, R4, -R242 ;  /* 0x000000040d047223 */ /* 0x040fe200000108f2 */
[----:B----4-:R-:W-:Y:S01]  /*81d0*/  SHFL.IDX PT, R205, R205, RZ, 0x1f ;  /* 0x00001fffcdcd7589 */ /* 0x010fe200000e0000 */
[----:B------:R-:W-:Y:S01]  /*81e0*/  FFMA.FTZ R5, R13, R5, R240 ;  /* 0x000000050d057223 */ /* 0x000fe200000100f0 */
[----:B------:R-:W-:Y:S01]  /*81f0*/  FMUL.FTZ R13, R146, R14 ;  /* 0x0000000e920d7220 */ /* 0x000fe20000410000 */
[-C--:B---3--:R-:W-:Y:S01]  /*8200*/  @P1 FMUL.FTZ R236, R3, R217.reuse ;  /* 0x000000d903ec1220 */ /* 0x088fe20000410000 */
[----:B-----5:R-:W-:-:S03]  /*8210*/  @P1 FMUL.FTZ R6, R15, R217 ;  /* 0x000000d90f061220 */ /* 0x020fc60000410000 */
[-C--:B0-----:R-:W-:Y:S01]  /*8220*/  @P1 FFMA.FTZ R236, R15, R219.reuse, R236 ;  /* 0x000000db0fec1223 */ /* 0x081fe200000100ec */
[----:B------:R-:W-:Y:S01]  /*8230*/  @P1 FFMA.FTZ R6, R3, R219, -R6 ;  /* 0x000000db03061223 */ /* 0x000fe20000010806 */
[----:B------:R-:W0:Y:S01]  /*8240*/  SHFL.DOWN PT, R15, R207, 0x1, 0x1f ;  /* 0x08201f00cf0f7f89 */ /* 0x000e2200000e0000 */
[----:B------:R-:W-:Y:S02]  /*8250*/  FADD.FTZ R3, R239, R2 ;  /* 0x00000002ef037221 */ /* 0x000fe40000010000 */
[----:B------:R-:W-:Y:S01]  /*8260*/  @P1 FADD.FTZ R219, R241, R6 ;  /* 0x00000006f1db1221 */ /* 0x000fe20000010000 */
[----:B------:R-:W-:Y:S01]  /*8270*/  FMUL.FTZ R6, R88, R104 ;  /* 0x0000006858067220 */ /* 0x000fe20000410000 */
[----:B------:R-:W-:-:S04]  /*8280*/  FFMA.FTZ R13, R148, R3, R13 ;  /* 0x00000003940d7223 */ /* 0x000fc8000001000d */
[----:B------:R-:W-:Y:S01]  /*8290*/  FFMA.FTZ R238, R80, R225, R13 ;  /* 0x000000e150ee7223 */ /* 0x000fe2000001000d */
[----:B------:R-:W-:Y:S01]  /*82a0*/  FMUL.FTZ R13, R146, R3 ;  /* 0x00000003920d7220 */ /* 0x000fe20000410000 */
[----:B------:R-:W-:-:S03]  /*82b0*/  FFMA.FTZ R225, R0, R14, RZ ;  /* 0x0000000e00e17223 */ /* 0x000fc600000100ff */
[----:B------:R-:W-:Y:S01]  /*82c0*/  FFMA.FTZ R2, R148, R14, -R13 ;  /* 0x0000000e94027223 */ /* 0x000fe2000001080d */
[----:B------:R-:W-:-:S03]  /*82d0*/  FMUL.FTZ R13, R143, R238 ;  /* 0x000000ee8f0d7220 */ /* 0x000fc60000410000 */
[C---:B------:R-:W-:Y:S01]  /*82e0*/  FFMA.FTZ R241, R80.reuse, R235, R2 ;  /* 0x000000eb50f17223 */ /* 0x040fe20000010002 */
[----:B------:R-:W-:-:S03]  /*82f0*/  FMUL.FTZ R235, R80, R99 ;  /* 0x0000006350eb7220 */ /* 0x000fc60000410000 */
[-C--:B------:R-:W-:Y:S01]  /*8300*/  FFMA.FTZ R2, R144, R241.reuse, -R13 ;  /* 0x000000f190027223 */ /* 0x080fe2000001080d */
[-C--:B------:R-:W-:Y:S01]  /*8310*/  FFMA.FTZ R237, R40, R241.reuse, R225 ;  /* 0x000000f128ed7223 */ /* 0x080fe200000100e1 */
[----:B0-----:R-:W-:Y:S01]  /*8320*/  @P1 FADD.FTZ R217, R15, R236 ;  /* 0x000000ec0fd91221 */ /* 0x001fe20000010000 */
[----:B------:R-:W-:-:S04]  /*8330*/  FMUL.FTZ R15, R143, R241 ;  /* 0x000000f18f0f7220 */ /* 0x000fc80000410000 */
[----:B------:R-:W-:Y:S01]  /*8340*/  FFMA.FTZ R13, R144, R238, R15 ;  /* 0x000000ee900d7223 */ /* 0x000fe2000001000f */
[----:B------:R-:W-:Y:S01]  /*8350*/  FFMA.FTZ R15, R87, R210, R2 ;  /* 0x000000d2570f7223 */ /* 0x000fe20000010002 */
[----:B------:R-:W-:Y:S01]  /*8360*/  FFMA.FTZ R2, -R113, R6, R14 ;  /* 0x0000000671027223 */ /* 0x000fe2000001010e */
[----:B------:R-:W-:Y:S01]  /*8370*/  FFMA.FTZ R14, R160, -R235, R238 ;  /* 0x800000eba00e7223 */ /* 0x000fe200000100ee */
[----:B------:R-:W-:Y:S01]  /*8380*/  FFMA.FTZ R210, R87, R212, R13 ;  /* 0x000000d457d27223 */ /* 0x000fe2000001000d */
[----:B------:R-:W-:Y:S01]  /*8390*/  FFMA.FTZ R13, R162, -R6, R3 ;  /* 0x80000006a20d7223 */ /* 0x000fe20000010003 */
[----:B------:R-:W-:Y:S01]  /*83a0*/  FFMA.FTZ R3, R0, -R3, RZ ;  /* 0x8000000300037223 */ /* 0x000fe200000100ff */
[----:B------:R-:W-:Y:S01]  /*83b0*/  FFMA.FTZ R212, R38, R15, R237 ;  /* 0x0000000f26d47223 */ /* 0x000fe200000100ed */
[C---:B------:R-:W-:Y:S02]  /*83c0*/  FMUL.FTZ R225, R141.reuse, R210 ;  /* 0x000000d28de17220 */ /* 0x040fe40000410000 */
[----:B------:R-:W-:Y:S01]  /*83d0*/  FFMA.FTZ R239, R40, -R238, R3 ;  /* 0x800000ee28ef7223 */ /* 0x000fe20000010003 */
[----:B------:R-:W-:Y:S01]  /*83e0*/  FFMA.FTZ R3, -R114, R235, R241 ;  /* 0x000000eb72037223 */ /* 0x000fe200000101f1 */
[-C--:B------:R-:W-:Y:S01]  /*83f0*/  FMUL.FTZ R235, R141, R15.reuse ;  /* 0x0000000f8deb7220 */ /* 0x080fe20000410000 */
[----:B------:R-:W-:Y:S01]  /*8400*/  FFMA.FTZ R225, R142, R15, -R225 ;  /* 0x0000000f8ee17223 */ /* 0x000fe200000108e1 */
[----:B------:R-:W-:-:S02]  /*8410*/  FFMA.FTZ R236, R38, -R210, R239 ;  /* 0x800000d226ec7223 */ /* 0x000fc400000100ef */
[----:B------:R-:W-:Y:S01]  /*8420*/  FFMA.FTZ R6, R142, R210, R235 ;  /* 0x000000d28e067223 */ /* 0x000fe200000100eb */
[C---:B------:R-:W-:Y:S01]  /*8430*/  FFMA.FTZ R235, R76.reuse, R221, R225 ;  /* 0x000000dd4ceb7223 */ /* 0x040fe200000100e1 */
[----:B------:R-:W-:Y:S02]  /*8440*/  FMUL.FTZ R221, R87, R103 ;  /* 0x0000006757dd7220 */ /* 0x000fe40000410000 */
[----:B------:R-:W-:Y:S01]  /*8450*/  FFMA.FTZ R241, R76, R223, R6 ;  /* 0x000000df4cf17223 */ /* 0x000fe20000010006 */
[C---:B------:R-:W-:Y:S01]  /*8460*/  FMUL.FTZ R223, R139.reuse, R235 ;  /* 0x000000eb8bdf7220 */ /* 0x040fe20000410000 */
[-C--:B------:R-:W-:Y:S01]  /*8470*/  FFMA.FTZ R15, -R116, R221.reuse, R15 ;  /* 0x000000dd740f7223 */ /* 0x080fe2000001010f */
[----:B------:R-:W-:Y:S01]  /*8480*/  FFMA.FTZ R210, R158, -R221, R210 ;  /* 0x800000dd9ed27223 */ /* 0x000fe200000100d2 */
[-C--:B------:R-:W-:Y:S01]  /*8490*/  FMUL.FTZ R221, R139, R241.reuse ;  /* 0x000000f18bdd7220 */ /* 0x080fe20000410000 */
[C---:B------:R-:W-:Y:S01]  /*84a0*/  FFMA.FTZ R6, R140.reuse, R241, R223 ;  /* 0x000000f18c067223 */ /* 0x040fe200000100df */
[C---:B------:R-:W-:Y:S01]  /*84b0*/  FFMA.FTZ R223, R37.reuse, R235, R212 ;  /* 0x000000eb25df7223 */ /* 0x040fe200000100d4 */
[----:B------:R-:W-:Y:S01]  /*84c0*/  FFMA.FTZ R225, R37, -R241, R236 ;  /* 0x800000f125e17223 */ /* 0x000fe200000100ec */
[----:B------:R-:W-:Y:S01]  /*84d0*/  FFMA.FTZ R221, R140, R235, -R221 ;  /* 0x000000eb8cdd7223 */ /* 0x000fe200000108dd */
[----:B------:R-:W-:-:S03]  /*84e0*/  FFMA.FTZ R240, R86, R215, R6 ;  /* 0x000000d756f07223 */ /* 0x000fc60000010006 */
[----:B------:R-:W-:Y:S01]  /*84f0*/  FFMA.FTZ R238, R86, R213, R221 ;  /* 0x000000d556ee7223 */ /* 0x000fe200000100dd */
[----:B------:R-:W-:Y:S01]  /*8500*/  FMUL.FTZ R213, R76, R97 ;  /* 0x000000614cd57220 */ /* 0x000fe20000410000 */
[CC--:B------:R-:W-:Y:S01]  /*8510*/  FMUL.FTZ R215, R137.reuse, R240.reuse ;  /* 0x000000f089d77220 */ /* 0x0c0fe20000410000 */
[----:B------:R-:W-:Y:S01]  /*8520*/  FFMA.FTZ R236, R36, -R240, R225 ;  /* 0x800000f024ec7223 */ /* 0x000fe200000100e1 */
[-C--:B------:R-:W-:Y:S01]  /*8530*/  FMUL.FTZ R221, R137, R238.reuse ;  /* 0x000000ee89dd7220 */ /* 0x080fe20000410000 */
[-C--:B------:R-:W-:Y:S01]  /*8540*/  FFMA.FTZ R212, -R118, R213.reuse, R235 ;  /* 0x000000d576d47223 */ /* 0x080fe200000101eb */
[----:B------:R-:W-:Y:S01]  /*8550*/  FFMA.FTZ R6, R138, R238, -R215 ;  /* 0x000000ee8a067223 */ /* 0x000fe200000108d7 */
[----:B------:R-:W-:Y:S01]  /*8560*/  FFMA.FTZ R213, R156, -R213, R241 ;  /* 0x800000d59cd57223 */ /* 0x000fe200000100f1 */
[----:B------:R-:W-:Y:S02]  /*8570*/  FFMA.FTZ R221, R138, R240, R221 ;  /* 0x000000f08add7223 */ /* 0x000fe400000100dd */
[C---:B------:R-:W-:Y:S01]  /*8580*/  FFMA.FTZ R235, R71.reuse, R234, R6 ;  /* 0x000000ea47eb7223 */ /* 0x040fe20000010006 */
[----:B------:R-:W-:Y:S01]  /*8590*/  FMUL.FTZ R6, R86, R102 ;  /* 0x0000006656067220 */ /* 0x000fe20000410000 */
[----:B------:R-:W-:Y:S01]  /*85a0*/  FFMA.FTZ R241, R71, R214, R221 ;  /* 0x000000d647f17223 */ /* 0x000fe200000100dd */
[----:B------:R-:W-:Y:S01]  /*85b0*/  FFMA.FTZ R234, R36, R238, R223 ;  /* 0x000000ee24ea7223 */ /* 0x000fe200000100df */
[----:B------:R-:W-:Y:S01]  /*85c0*/  FMUL.FTZ R223, R135, R235 ;  /* 0x000000eb87df7220 */ /* 0x000fe20000410000 */
[-C--:B------:R-:W-:Y:S01]  /*85d0*/  FFMA.FTZ R214, -R145, R6.reuse, R238 ;  /* 0x0000000691d67223 */ /* 0x080fe200000101ee */
[-C--:B------:R-:W-:Y:S01]  /*85e0*/  FMUL.FTZ R221, R135, R241.reuse ;  /* 0x000000f187dd7220 */ /* 0x080fe20000410000 */
[----:B------:R-:W-:Y:S01]  /*85f0*/  FFMA.FTZ R215, R155, -R6, R240 ;  /* 0x800000069bd77223 */ /* 0x000fe200000100f0 */
[C---:B------:R-:W-:Y:S01]  /*8600*/  FFMA.FTZ R223, R136.reuse, R241, R223 ;  /* 0x000000f188df7223 */ /* 0x040fe200000100df */
[-C--:B------:R-:W-:Y:S01]  /*8610*/  FFMA.FTZ R237, R35, R235.reuse, R234 ;  /* 0x000000eb23ed7223 */ /* 0x080fe200000100ea */
[----:B------:R-:W-:Y:S01]  /*8620*/  FFMA.FTZ R6, R136, R235, -R221 ;  /* 0x000000eb88067223 */ /* 0x000fe200000108dd */
[----:B------:R-:W-:Y:S01]  /*8630*/  FMUL.FTZ R221, R71, R95 ;  /* 0x0000005f47dd7220 */ /* 0x000fe20000410000 */
[----:B------:R-:W-:Y:S01]  /*8640*/  FFMA.FTZ R232, R85, R232, R223 ;  /* 0x000000e855e87223 */ /* 0x000fe200000100df */
[----:B------:R-:W-:Y:S01]  /*8650*/  FFMA.FTZ R239, R35, -R241, R236 ;  /* 0x800000f123ef7223 */ /* 0x000fe200000100ec */
[----:B------:R-:W-:Y:S01]  /*8660*/  FFMA.FTZ R243, R85, R230, R6 ;  /* 0x000000e655f37223 */ /* 0x000fe20000010006 */
[-C--:B------:R-:W-:Y:S01]  /*8670*/  FFMA.FTZ R223, -R150, R221.reuse, R235 ;  /* 0x000000dd96df7223 */ /* 0x080fe200000101eb */
[CC--:B------:R-:W-:Y:S01]  /*8680*/  FMUL.FTZ R225, R133.reuse, R232.reuse ;  /* 0x000000e885e17220 */ /* 0x0c0fe20000410000 */
[----:B------:R-:W-:Y:S01]  /*8690*/  FFMA.FTZ R221, R154, -R221, R241 ;  /* 0x800000dd9add7223 */ /* 0x000fe200000100f1 */
[-C--:B------:R-:W-:Y:S01]  /*86a0*/  FMUL.FTZ R235, R133, R243.reuse ;  /* 0x000000f385eb7220 */ /* 0x080fe20000410000 */
[-C--:B------:R-:W-:Y:S01]  /*86b0*/  FFMA.FTZ R230, R34, -R232.reuse, R239 ;  /* 0x800000e822e67223 */ /* 0x080fe200000100ef */
[C---:B------:R-:W-:Y:S01]  /*86c0*/  FFMA.FTZ R6, R134.reuse, R243, -R225 ;  /* 0x000000f386067223 */ /* 0x040fe200000108e1 */
[----:B------:R-:W-:Y:S01]  /*86d0*/  FMUL.FTZ R225, R85, R101 ;  /* 0x0000006555e17220 */ /* 0x000fe20000410000 */
[----:B------:R-:W-:-:S02]  /*86e0*/  FFMA.FTZ R235, R134, R232, R235 ;  /* 0x000000e886eb7223 */ /* 0x000fc400000100eb */
[C---:B------:R-:W-:Y:S01]  /*86f0*/  FFMA.FTZ R234, R65.reuse, R228, R6 ;  /* 0x000000e441ea7223 */ /* 0x040fe20000010006 */
[----:B------:R-:W-:Y:S01]  /*8700*/  FFMA.FTZ R228, R34, R243, R237 ;  /* 0x000000f322e47223 */ /* 0x000fe200000100ed */
[----:B------:R-:W-:Y:S01]  /*8710*/  FFMA.FTZ R236, R65, R226, R235 ;  /* 0x000000e241ec7223 */ /* 0x000fe200000100eb */
[-C--:B------:R-:W-:Y:S01]  /*8720*/  FFMA.FTZ R226, -R152, R225.reuse, R243 ;  /* 0x000000e198e27223 */ /* 0x080fe200000101f3 */
[C---:B------:R-:W-:Y:S01]  /*8730*/  FMUL.FTZ R237, R131.reuse, R234 ;  /* 0x000000ea83ed7220 */ /* 0x040fe20000410000 */
[----:B------:R-:W-:Y:S01]  /*8740*/  FFMA.FTZ R225, R22, -R225, R232 ;  /* 0x800000e116e17223 */ /* 0x000fe200000100e8 */
[-C--:B------:R-:W-:Y:S01]  /*8750*/  FMUL.FTZ R235, R131, R236.reuse ;  /* 0x000000ec83eb7220 */ /* 0x080fe20000410000 */
[CC--:B------:R-:W-:Y:S01]  /*8760*/  FFMA.FTZ R239, R33.reuse, -R236.reuse, R230 ;  /* 0x800000ec21ef7223 */ /* 0x0c0fe200000100e6 */
[C---:B------:R-:W-:Y:S01]  /*8770*/  FFMA.FTZ R6, R132.reuse, R236, R237 ;  /* 0x000000ec84067223 */ /* 0x040fe200000100ed */
[-C--:B------:R-:W-:Y:S01]  /*8780*/  FFMA.FTZ R237, R33, R234.reuse, R228 ;  /* 0x000000ea21ed7223 */ /* 0x080fe200000100e4 */
[----:B------:R-:W-:-:S02]  /*8790*/  FFMA.FTZ R235, R132, R234, -R235 ;  /* 0x000000ea84eb7223 */ /* 0x000fc400000108eb */
[C---:B------:R-:W-:Y:S01]  /*87a0*/  FFMA.FTZ R240, R84.reuse, R233, R6 ;  /* 0x000000e954f07223 */ /* 0x040fe20000010006 */
[----:B------:R-:W-:Y:S01]  /*87b0*/  FMUL.FTZ R6, R65, R94 ;  /* 0x0000005e41067220 */ /* 0x000fe20000410000 */
[----:B------:R-:W-:Y:S02]  /*87c0*/  FFMA.FTZ R238, R84, R227, R235 ;  /* 0x000000e354ee7223 */ /* 0x000fe400000100eb */
[----:B------:R-:W-:Y:S01]  /*87d0*/  FMUL.FTZ R233, R129, R240 ;  /* 0x000000f081e97220 */ /* 0x000fe20000410000 */
[----:B------:R-:W-:Y:S01]  /*87e0*/  FFMA.FTZ R228, -R147, R6, R234 ;  /* 0x0000000693e47223 */ /* 0x000fe200000101ea */
[----:B------:R-:W-:Y:S01]  /*87f0*/  FMUL.FTZ R235, R129, R238 ;  /* 0x000000ee81eb7220 */ /* 0x000fe20000410000 */
[----:B------:R-:W-:Y:S01]  /*8800*/  FFMA.FTZ R227, R153, -R6, R236 ;  /* 0x8000000699e37223 */ /* 0x000fe200000100ec */
[-C--:B------:R-:W-:Y:S01]  /*8810*/  FFMA.FTZ R233, R130, R238.reuse, -R233 ;  /* 0x000000ee82e97223 */ /* 0x080fe200000108e9 */
[----:B------:R-:W-:Y:S01]  /*8820*/  FFMA.FTZ R232, R32, R238, R237 ;  /* 0x000000ee20e87223 */ /* 0x000fe200000100ed */
[-C--:B------:R-:W-:Y:S01]  /*8830*/  FFMA.FTZ R6, R130, R240.reuse, R235 ;  /* 0x000000f082067223 */ /* 0x080fe200000100eb */
[----:B------:R-:W-:Y:S01]  /*8840*/  FFMA.FTZ R234, R32, -R240, R239 ;  /* 0x800000f020ea7223 */ /* 0x000fe200000100ef */
[----:B------:R-:W-:-:S02]  /*8850*/  FFMA.FTZ R241, R60, R231, R233 ;  /* 0x000000e73cf17223 */ /* 0x000fc400000100e9 */
[----:B------:R-:W-:Y:S01]  /*8860*/  FFMA.FTZ R243, R60, R229, R6 ;  /* 0x000000e53cf37223 */ /* 0x000fe20000010006 */
[----:B------:R-:W-:Y:S01]  /*8870*/  FMUL.FTZ R6, R84, R100 ;  /* 0x0000006454067220 */ /* 0x000fe20000410000 */
[-C--:B------:R-:W-:Y:S01]  /*8880*/  FMUL.FTZ R233, R127, R241.reuse ;  /* 0x000000f17fe97220 */ /* 0x080fe20000410000 */
[----:B------:R-:W-:Y:S01]  /*8890*/  FFMA.FTZ R235, R31, R241, R232 ;  /* 0x000000f11feb7223 */ /* 0x000fe200000100e8 */
[-C--:B------:R-:W-:Y:S01]  /*88a0*/  FMUL.FTZ R231, R127, R243.reuse ;  /* 0x000000f37fe77220 */ /* 0x080fe20000410000 */
[-C--:B------:R-:W-:Y:S01]  /*88b0*/  FFMA.FTZ R230, -R149, R6.reuse, R238 ;  /* 0x0000000695e67223 */ /* 0x080fe200000101ee */
[----:B------:R-:W-:Y:S01]  /*88c0*/  FFMA.FTZ R229, R23, -R6, R240 ;  /* 0x8000000617e57223 */ /* 0x000fe200000100f0 */
[C---:B------:R-:W-:Y:S01]  /*88d0*/  FFMA.FTZ R233, R128.reuse, R243, R233 ;  /* 0x000000f380e97223 */ /* 0x040fe200000100e9 */
[----:B------:R-:W-:Y:S01]  /*88e0*/  FFMA.FTZ R6, R128, R241, -R231 ;  /* 0x000000f180067223 */ /* 0x000fe200000108e7 */
[----:B------:R-:W-:Y:S01]  /*88f0*/  FMUL.FTZ R231, R60, R91 ;  /* 0x0000005b3ce77220 */ /* 0x000fe20000410000 */
[----:B------:R-:W-:Y:S01]  /*8900*/  FFMA.FTZ R237, R31, -R243, R234 ;  /* 0x800000f31fed7223 */ /* 0x000fe200000100ea */
[C---:B------:R-:W-:Y:S01]  /*8910*/  FFMA.FTZ R238, R83.reuse, R224, R233 ;  /* 0x000000e053ee7223 */ /* 0x040fe200000100e9 */
[----:B------:R-:W-:Y:S01]  /*8920*/  FFMA.FTZ R236, R83, R222, R6 ;  /* 0x000000de53ec7223 */ /* 0x000fe20000010006 */
[-C--:B------:R-:W-:Y:S01]  /*8930*/  FFMA.FTZ R224, -R16, R231.reuse, R241 ;  /* 0x000000e710e07223 */ /* 0x080fe200000101f1 */
[----:B------:R-:W-:Y:S01]  /*8940*/  FFMA.FTZ R222, R18, -R231, R243 ;  /* 0x800000e712de7223 */ /* 0x000fe200000100f3 */
[C---:B------:R-:W-:Y:S01]  /*8950*/  FMUL.FTZ R231, R125.reuse, R238 ;  /* 0x000000ee7de77220 */ /* 0x040fe20000410000 */
[----:B------:R-:W-:Y:S01]  /*8960*/  FMUL.FTZ R233, R125, R236 ;  /* 0x000000ec7de97220 */ /* 0x000fe20000410000 */
[C---:B------:R-:W-:Y:S01]  /*8970*/  FFMA.FTZ R234, R30.reuse, -R238, R237 ;  /* 0x800000ee1eea7223 */ /* 0x040fe200000100ed */
[-C--:B------:R-:W-:Y:S01]  /*8980*/  FFMA.FTZ R232, R30, R236.reuse, R235 ;  /* 0x000000ec1ee87223 */ /* 0x080fe200000100eb */
[C---:B------:R-:W-:Y:S01]  /*8990*/  FFMA.FTZ R6, R126.reuse, R236, -R231 ;  /* 0x000000ec7e067223 */ /* 0x040fe200000108e7 */
[----:B------:R-:W-:-:S03]  /*89a0*/  FFMA.FTZ R233, R126, R238, R233 ;  /* 0x000000ee7ee97223 */ /* 0x000fc600000100e9 */
[C---:B------:R-:W-:Y:S01]  /*89b0*/  FFMA.FTZ R240, R59.reuse, R218, R6 ;  /* 0x000000da3bf07223 */ /* 0x040fe20000010006 */
[----:B------:R-:W-:Y:S01]  /*89c0*/  FFMA.FTZ R242, R59, R216, R233 ;  /* 0x000000d83bf27223 */ /* 0x000fe200000100e9 */
[----:B------:R-:W-:Y:S02]  /*89d0*/  FMUL.FTZ R216, R83, R98 ;  /* 0x0000006253d87220 */ /* 0x000fe40000410000 */
[C---:B------:R-:W-:Y:S01]  /*89e0*/  FMUL.FTZ R233, R123.reuse, R240 ;  /* 0x000000f07be97220 */ /* 0x040fe20000410000 */
[----:B------:R-:W-:Y:S01]  /*89f0*/  FMUL.FTZ R231, R123, R242 ;  /* 0x000000f27be77220 */ /* 0x000fe20000410000 */
[-C--:B------:R-:W-:Y:S01]  /*8a00*/  FFMA.FTZ R218, -R17, R216.reuse, R236 ;  /* 0x000000d811da7223 */ /* 0x080fe200000101ec */
[----:B------:R-:W-:Y:S01]  /*8a10*/  FFMA.FTZ R216, R199, -R216, R238 ;  /* 0x800000d8c7d87223 */ /* 0x000fe200000100ee */
[C---:B------:R-:W-:Y:S01]  /*8a20*/  FFMA.FTZ R6, R124.reuse, R242, R233 ;  /* 0x000000f27c067223 */ /* 0x040fe200000100e9 */
[-C--:B------:R-:W-:Y:S01]  /*8a30*/  FFMA.FTZ R231, R124, R240.reuse, -R231 ;  /* 0x000000f07ce77223 */ /* 0x080fe200000108e7 */
[----:B------:R-:W-:Y:S01]  /*8a40*/  FFMA.FTZ R233, R29, R240, R232 ;  /* 0x000000f01de97223 */ /* 0x000fe200000100e8 */
[C---:B------:R-:W-:Y:S01]  /*8a50*/  FMUL.FTZ R236, R82.reuse, R96 ;  /* 0x0000006052ec7220 */ /* 0x040fe20000410000 */
[C---:B------:R-:W-:Y:S01]  /*8a60*/  FFMA.FTZ R244, R82.reuse, R211, R6 ;  /* 0x000000d352f47223 */ /* 0x040fe20000010006 */
[----:B------:R-:W-:Y:S01]  /*8a70*/  FFMA.FTZ R238, R82, R209, R231 ;  /* 0x000000d152ee7223 */ /* 0x000fe200000100e7 */
[----:B------:R-:W-:Y:S01]  /*8a80*/  FMUL.FTZ R6, R59, R92 ;  /* 0x0000005c3b067220 */ /* 0x000fe20000410000 */
[----:B------:R-:W-:Y:S01]  /*8a90*/  FFMA.FTZ R235, R29, -R242, R234 ;  /* 0x800000f21deb7223 */ /* 0x000fe200000100ea */
[C---:B------:R-:W-:Y:S01]  /*8aa0*/  FMUL.FTZ R209, R121.reuse, R244 ;  /* 0x000000f479d17220 */ /* 0x040fe20000410000 */
[----:B------:R-:W-:Y:S01]  /*8ab0*/  FMUL.FTZ R211, R121, R238 ;  /* 0x000000ee79d37220 */ /* 0x000fe20000410000 */
[-C--:B------:R-:W-:Y:S01]  /*8ac0*/  FFMA.FTZ R231, -R19, R6.reuse, R240 ;  /* 0x0000000613e77223 */ /* 0x080fe200000101f0 */
[----:B------:R-:W-:Y:S01]  /*8ad0*/  FFMA.FTZ R232, R197, -R6, R242 ;  /* 0x80000006c5e87223 */ /* 0x000fe200000100f2 */
[C---:B------:R-:W-:Y:S01]  /*8ae0*/  FFMA.FTZ R209, R122.reuse, R238, -R209 ;  /* 0x000000ee7ad17223 */ /* 0x040fe200000108d1 */
[----:B------:R-:W-:Y:S01]  /*8af0*/  FFMA.FTZ R6, R122, R244, R211 ;  /* 0x000000f47a067223 */ /* 0x000fe200000100d3 */
[----:B------:R-:W-:Y:S01]  /*8b00*/  FFMA.FTZ R211, -R151, R236, R238 ;  /* 0x000000ec97d37223 */ /* 0x000fe200000101ee */
[----:B------:R-:W-:Y:S01]  /*8b10*/  FFMA.FTZ R234, R28, -R244, R235 ;  /* 0x800000f41cea7223 */ /* 0x000fe200000100eb */
[C---:B------:R-:W-:Y:S01]  /*8b20*/  FFMA.FTZ R203, R58.reuse, R203, R209 ;  /* 0x000000cb3acb7223 */ /* 0x040fe200000100d1 */
[----:B------:R-:W-:Y:S01]  /*8b30*/  FFMA.FTZ R239, R58, R201, R6 ;  /* 0x000000c93aef7223 */ /* 0x000fe20000010006 */
[----:B------:R-:W-:Y:S01]  /*8b40*/  FFMA.FTZ R6, R28, R238, R233 ;  /* 0x000000ee1c067223 */ /* 0x000fe200000100e9 */
[----:B------:R-:W-:Y:S01]  /*8b50*/  FFMA.FTZ R209, R195, -R236, R244 ;  /* 0x800000ecc3d17223 */ /* 0x000fe200000100f4 */
[C---:B------:R-:W-:Y:S01]  /*8b60*/  FMUL.FTZ R237, R119.reuse, R203 ;  /* 0x000000cb77ed7220 */ /* 0x040fe20000410000 */
[----:B------:R-:W-:Y:S01]  /*8b70*/  FMUL.FTZ R201, R119, R239 ;  /* 0x000000ef77c97220 */ /* 0x000fe20000410000 */
[----:B------:R0:W1:Y:S01]  /*8b80*/  SHFL.IDX PT, R236, R207, RZ, 0x1f ;  /* 0x00001fffcfec7589 */ /* 0x00006200000e0000 */
[C---:B------:R-:W-:Y:S01]  /*8b90*/  FFMA.FTZ R235, R27.reuse, R203, R6 ;  /* 0x000000cb1beb7223 */ /* 0x040fe20000010006 */
[----:B------:R-:W-:Y:S01]  /*8ba0*/  FFMA.FTZ R233, R27, -R239, R234 ;  /* 0x800000ef1be97223 */ /* 0x000fe200000100ea */
[----:B------:R-:W-:Y:S01]  /*8bb0*/  FFMA.FTZ R6, R120, R203, -R201 ;  /* 0x000000cb78067223 */ /* 0x000fe200000108c9 */
[----:B------:R-:W-:Y:S01]  /*8bc0*/  FMUL.FTZ R201, R58, R89 ;  /* 0x000000593ac97220 */ /* 0x000fe20000410000 */
[----:B------:R-:W-:Y:S01]  /*8bd0*/  FFMA.FTZ R234, R120, R239, R237 ;  /* 0x000000ef78ea7223 */ /* 0x000fe200000100ed */
[----:B------:R-:W-:-:S02]  /*8be0*/  FMUL.FTZ R237, R81, R93 ;  /* 0x0000005d51ed7220 */ /* 0x000fc40000410000 */
[-C--:B------:R-:W-:Y:S01]  /*8bf0*/  FFMA.FTZ R203, -R164, R201.reuse, R203 ;  /* 0x000000c9a4cb7223 */ /* 0x080fe200000101cb */
[----:B------:R-:W-:Y:S01]  /*8c00*/  FFMA.FTZ R201, R200, -R201, R239 ;  /* 0x800000c9c8c97223 */ /* 0x000fe200000100ef */
[C---:B------:R-:W-:Y:S01]  /*8c10*/  FFMA.FTZ R239, R81.reuse, R208, R6 ;  /* 0x000000d051ef7223 */ /* 0x040fe20000010006 */
[----:B------:R-:W-:Y:S01]  /*8c20*/  FFMA.FTZ R241, R81, R204, R234 ;  /* 0x000000cc51f17223 */ /* 0x000fe200000100ea */
[----:B------:R-:W-:Y:S01]  /*8c30*/  P2R R6, PR, RZ, 0x8 ;  /* 0x00000008ff067803 */ /* 0x000fe20000000000 */
[-C--:B------:R-:W-:Y:S01]  /*8c40*/  FMUL.FTZ R204, R219, R11.reuse ;  /* 0x0000000bdbcc7220 */ /* 0x080fe20000410000 */
[----:B------:R-:W-:Y:S01]  /*8c50*/  FMUL.FTZ R6, R217, R11 ;  /* 0x0000000bd9067220 */ /* 0x000fe20000410000 */
[----:B------:R-:W-:Y:S01]  /*8c60*/  FMUL.FTZ R234, R115, R239 ;  /* 0x000000ef73ea7220 */ /* 0x000fe20000410000 */
[----:B------:R-:W-:Y:S01]  /*8c70*/  FFMA.FTZ R11, -R166, R237, R239 ;  /* 0x000000eda60b7223 */ /* 0x000fe200000101ef */
[-C--:B------:R-:W-:Y:S01]  /*8c80*/  FFMA.FTZ R217, R217, R10.reuse, -R204 ;  /* 0x0000000ad9d97223 */ /* 0x080fe200000108cc */
[----:B------:R-:W-:Y:S01]  /*8c90*/  FFMA.FTZ R219, R219, R10, R6 ;  /* 0x0000000adbdb7223 */ /* 0x000fe20000010006 */
[-C--:B0-----:R-:W-:Y:S01]  /*8ca0*/  FFMA.FTZ R207, R117, R241.reuse, R234 ;  /* 0x000000f175cf7223 */ /* 0x081fe200000100ea */
[----:B------:R-:W-:Y:S01]  /*8cb0*/  FMUL.FTZ R6, R115, R241 ;  /* 0x000000f173067220 */ /* 0x000fe20000410000 */
[----:B------:R-:W-:Y:S01]  /*8cc0*/  FADD.FTZ R217, R206, R217 ;  /* 0x000000d9ced97221 */ /* 0x000fe20000010000 */
[----:B------:R-:W-:Y:S01]  /*8cd0*/  FADD.FTZ R234, R202, R219 ;  /* 0x000000dbcaea7221 */ /* 0x000fe20000010000 */
[----:B------:R-:W-:Y:S01]  /*8ce0*/  FFMA.FTZ R196, R57, R196, R207 ;  /* 0x000000c439c47223 */ /* 0x000fe200000100cf */
[----:B------:R-:W-:Y:S01]  /*8cf0*/  FFMA.FTZ R238, R117, R239, -R6 ;  /* 0x000000ef75ee7223 */ /* 0x000fe20000010806 */
[CC--:B------:R-:W-:Y:S01]  /*8d00*/  FMUL.FTZ R202, R115.reuse, R217.reuse ;  /* 0x000000d973ca7220 */ /* 0x0c0fe20000410000 */
[-C--:B------:R-:W-:Y:S01]  /*8d10*/  FMUL.FTZ R206, R115, R234.reuse ;  /* 0x000000ea73ce7220 */ /* 0x080fe20000410000 */
[----:B------:R-:W-:Y:S01]  /*8d20*/  FADD.FTZ R6, R205, R220 ;  /* 0x000000dccd067221 */ /* 0x000fe20000010000 */
[----:B-1----:R-:W-:Y:S01]  /*8d30*/  FADD.FTZ R7, R236, R7 ;  /* 0x00000007ec077221 */ /* 0x002fe20000010000 */
[CC--:B------:R-:W-:Y:S01]  /*8d40*/  FFMA.FTZ R220, R117.reuse, R234.reuse, R202 ;  /* 0x000000ea75dc7223 */ /* 0x0c0fe200000100ca */
[-C--:B------:R-:W-:Y:S01]  /*8d50*/  FFMA.FTZ R205, R117, R217.reuse, -R206 ;  /* 0x000000d975cd7223 */ /* 0x080fe200000108ce */
[----:B------:R-:W-:Y:S01]  /*8d60*/  FMUL.FTZ R117, R193, R217 ;  /* 0x000000d9c1757220 */ /* 0x000fe20000410000 */
[----:B------:R-:W-:Y:S01]  /*8d70*/  FMUL.FTZ R206, R234, UR16 ;  /* 0x00000010eace7c20 */ /* 0x000fe20008410000 */
[----:B------:R0:W-:Y:S01]  /*8d80*/  @!P3 STS.128 [UR14+0x2e10], R4 ;  /* 0x002e1004ff00b988 */ /* 0x0001e20008000c0e */
[----:B------:R-:W-:Y:S01]  /*8d90*/  FADD.FTZ R240, R157, R220 ;  /* 0x000000dc9df07221 */ /* 0x000fe20000010000 */
[----:B------:R-:W-:Y:S01]  /*8da0*/  FADD.FTZ R220, R178, R205 ;  /* 0x000000cdb2dc7221 */ /* 0x000fe20000010000 */
[----:B------:R-:W-:Y:S01]  /*8db0*/  FFMA.FTZ R202, R177, R234, R117 ;  /* 0x000000eab1ca7223 */ /* 0x000fe20000010075 */
[----:B------:R-:W-:-:S02]  /*8dc0*/  HFMA2 R207, -RZ, RZ, 0, 7.8678131103515625e-06 ;  /* 0x00000084ffcf7431 */ /* 0x000fc400000001ff */
[C---:B------:R-:W-:Y:S01]  /*8dd0*/  FFMA.FTZ R10, R198.reuse, -R237, R241 ;  /* 0x800000edc60a7223 */ /* 0x040fe200000100f1 */
[----:B------:R-:W-:Y:S01]  /*8de0*/  FMUL.FTZ R157, R198, R220 ;  /* 0x000000dcc69d7220 */ /* 0x000fe20000410000 */
[----:B------:R-:W-:Y:S01]  /*8df0*/  FMUL.FTZ R198, R240, R93 ;  /* 0x0000005df0c67220 */ /* 0x000fe20000410000 */
[C---:B------:R-:W-:Y:S01]  /*8e00*/  FFMA.FTZ R194, R57.reuse, R194, R238 ;  /* 0x000000c239c27223 */ /* 0x040fe200000100ee */
[----:B------:R-:W-:Y:S01]  /*8e10*/  FMUL.FTZ R115, R57, R90 ;  /* 0x0000005a39737220 */ /* 0x000fe20000410000 */
[----:B------:R-:W-:Y:S01]  /*8e20*/  FFMA.FTZ R157, R166, R240, R157 ;  /* 0x000000f0a69d7223 */ /* 0x000fe2000001009d */
[C---:B------:R-:W-:Y:S01]  /*8e30*/  FFMA.FTZ R208, R26.reuse, R239, R235 ;  /* 0x000000ef1ad07223 */ /* 0x040fe200000100eb */
[----:B------:R-:W-:Y:S01]  /*8e40*/  FFMA.FTZ R204, R26, -R241, R233 ;  /* 0x800000f11acc7223 */ /* 0x000fe200000100e9 */
[----:B------:R-:W-:Y:S01]  /*8e50*/  FFMA.FTZ R193, R193, -R115, R196 ;  /* 0x80000073c1c17223 */ /* 0x000fe200000100c4 */
[----:B0-----:R-:W-:Y:S01]  /*8e60*/  FMUL.FTZ R5, R217, UR16 ;  /* 0x00000010d9057c20 */ /* 0x001fe20008410000 */
[----:B------:R-:W-:Y:S01]  /*8e70*/  FMUL.FTZ R4, R234, R90 ;  /* 0x0000005aea047220 */ /* 0x000fe20000410000 */
[----:B------:R-:W-:-:S02]  /*8e80*/  IMAD R117, R24, R207, UR13 ;  /* 0x0000000d18757e24 */ /* 0x000fc4000f8e02cf */
[----:B------:R-:W-:Y:S01]  /*8e90*/  FMUL.FTZ R6, R217, R90 ;  /* 0x0000005ad9067220 */ /* 0x000fe20000410000 */
[----:B------:R-:W-:Y:S01]  /*8ea0*/  FFMA.FTZ R178, R234, UR15, R5 ;  /* 0x0000000feab27c23 */ /* 0x000fe20008010005 */
[C---:B------:R-:W-:Y:S01]  /*8eb0*/  FMUL.FTZ R5, R119.reuse, R220 ;  /* 0x000000dc77057220 */ /* 0x040fe20000410000 */
[----:B------:R-:W-:Y:S01]  /*8ec0*/  FMUL.FTZ R119, R119, R240 ;  /* 0x000000f077777220 */ /* 0x000fe20000410000 */
[C---:B------:R-:W-:Y:S01]  /*8ed0*/  FMUL.FTZ R236, R57.reuse, R4 ;  /* 0x0000000439ec7220 */ /* 0x040fe20000410000 */
[----:B------:R-:W-:Y:S01]  /*8ee0*/  FMUL.FTZ R238, R57, R6 ;  /* 0x0000000639ee7220 */ /* 0x000fe20000410000 */
[C---:B------:R-:W-:Y:S01]  /*8ef0*/  FFMA.FTZ R234, R120.reuse, R240, R5 ;  /* 0x000000f078ea7223 */ /* 0x040fe20000010005 */
[----:B------:R-:W-:Y:S01]  /*8f00*/  FFMA.FTZ R120, R120, R220, -R119 ;  /* 0x000000dc78787223 */ /* 0x000fe20000010877 */
[----:B------:R-:W-:Y:S01]  /*8f10*/  FMUL.FTZ R5, R220, UR16 ;  /* 0x00000010dc057c20 */ /* 0x000fe20008410000 */
[C---:B------:R-:W-:Y:S01]  /*8f20*/  FMUL.FTZ R119, R240.reuse, UR16 ;  /* 0x00000010f0777c20 */ /* 0x040fe20008410000 */
[----:B------:R-:W-:Y:S01]  /*8f30*/  FADD.FTZ R159, R159, R234 ;  /* 0x000000ea9f9f7221 */ /* 0x000fe20000010000 */
[----:B------:R-:W-:Y:S01]  /*8f40*/  FADD.FTZ R179, R179, R120 ;  /* 0x00000078b3b37221 */ /* 0x000fe20000010000 */
[----:B------:R-:W-:Y:S01]  /*8f50*/  FFMA.FTZ R120, R240, UR15, R5 ;  /* 0x0000000ff0787c23 */ /* 0x000fe20008010005 */
[----:B------:R0:W-:Y:S01]  /*8f60*/  STS [R117+0x8b8], R236 ;  /* 0x0008b8ec75007388 */ /* 0x0001e20000000800 */
[----:B------:R-:W-:Y:S01]  /*8f70*/  FFMA.FTZ R119, R220, UR15, -R119 ;  /* 0x0000000fdc777c23 */ /* 0x000fe20008010877 */
        /* <DEDUP_REMOVED lines=10> */
[----:B0-----:R-:W-:Y:S01]  /*9020*/  FMUL.FTZ R236, R81, R198 ;  /* 0x000000c651ec7220 */ /* 0x001fe20000410000 */
[----:B------:R0:W-:Y:S01]  /*9030*/  STS [R117+0x8bc], R238 ;  /* 0x0008bcee75007388 */ /* 0x0001e20000000800 */
[----:B------:R-:W-:Y:S01]  /*9040*/  FMUL.FTZ R166, R161, UR16 ;  /* 0x00000010a1a67c20 */ /* 0x000fe20008410000 */
[C---:B------:R-:W-:Y:S01]  /*9050*/  FMUL.FTZ R5, R123.reuse, R7 ;  /* 0x000000077b057220 */ /* 0x040fe20000410000 */
[----:B------:R-:W-:Y:S01]  /*9060*/  FMUL.FTZ R123, R123, R161 ;  /* 0x000000a17b7b7220 */ /* 0x000fe20000410000 */
[----:B------:R1:W-:Y:S01]  /*9070*/  STS [R117+0x8b0], R236 ;  /* 0x0008b0ec75007388 */ /* 0x0003e20000000800 */
[----:B------:R-:W-:Y:S01]  /*9080*/  FMUL.FTZ R180, R195, R7 ;  /* 0x00000007c3b47220 */ /* 0x000fe20000410000 */
[C---:B------:R-:W-:Y:S01]  /*9090*/  FFMA.FTZ R240, R124.reuse, R161, R5 ;  /* 0x000000a17cf07223 */ /* 0x040fe20000010005 */
[----:B------:R-:W-:Y:S01]  /*90a0*/  FFMA.FTZ R242, R124, R7, -R123 ;  /* 0x000000077cf27223 */ /* 0x000fe2000001087b */
[C---:B------:R-:W-:Y:S01]  /*90b0*/  FMUL.FTZ R124, R7.reuse, UR16 ;  /* 0x00000010077c7c20 */ /* 0x040fe20008410000 */
[----:B------:R-:W-:Y:S01]  /*90c0*/  FFMA.FTZ R166, R7, UR15, -R166 ;  /* 0x0000000f07a67c23 */ /* 0x000fe200080108a6 */
[----:B0-----:R-:W-:Y:S01]  /*90d0*/  FMUL.FTZ R238, R81, R220 ;  /* 0x000000dc51ee7220 */ /* 0x001fe20000410000 */
[----:B------:R-:W-:Y:S01]  /*90e0*/  FADD.FTZ R252, R181, R242 ;  /* 0x000000f2b5fc7221 */ /* 0x000fe20000010000 */
[----:B------:R-:W-:Y:S01]  /*90f0*/  FADD.FTZ R163, R163, R240 ;  /* 0x000000f0a3a37221 */ /* 0x000fe20000010000 */
[----:B------:R-:W-:Y:S01]  /*9100*/  FMUL.FTZ R200, R179, R89 ;  /* 0x00000059b3c87220 */ /* 0x000fe20000410000 */
[C---:B-1----:R-:W-:Y:S01]  /*9110*/  FMUL.FTZ R236, R58.reuse, R234 ;  /* 0x000000ea3aec7220 */ /* 0x042fe20000410000 */
[----:B------:R0:W-:Y:S01]  /*9120*/  STS [R117+0x8b4], R238 ;  /* 0x0008b4ee75007388 */ /* 0x0001e20000000800 */
[C---:B------:R-:W-:Y:S01]  /*9130*/  FMUL.FTZ R5, R125.reuse, R252 ;  /* 0x000000fc7d057220 */ /* 0x040fe20000410000 */
[-C--:B------:R-:W-:Y:S01]  /*9140*/  FMUL.FTZ R125, R125, R163.reuse ;  /* 0x000000a37d7d7220 */ /* 0x080fe20000410000 */
[----:B------:R-:W-:Y:S01]  /*9150*/  FMUL.FTZ R246, R58, R200 ;  /* 0x000000c83af67220 */ /* 0x000fe20000410000 */
[----:B------:R1:W-:Y:S01]  /*9160*/  STS [R117+0x8a8], R236 ;  /* 0x0008a8ec75007388 */ /* 0x0003e20000000800 */
[C---:B------:R-:W-:Y:S01]  /*9170*/  FFMA.FTZ R240, R126.reuse, R163, R5 ;  /* 0x000000a37ef07223 */ /* 0x040fe20000010005 */
[----:B------:R-:W-:Y:S01]  /*9180*/  FFMA.FTZ R125, R126, R252, -R125 ;  /* 0x000000fc7e7d7223 */ /* 0x000fe2000001087d */
[----:B------:R-:W-:Y:S01]  /*9190*/  FMUL.FTZ R5, R252, UR16 ;  /* 0x00000010fc057c20 */ /* 0x000fe20008410000 */
[----:B------:R2:W-:Y:S01]  /*91a0*/  STS [R117+0x8ac], R246 ;  /* 0x0008acf675007388 */ /* 0x0005e20000000800 */
[----:B------:R-:W-:Y:S01]  /*91b0*/  FADD.FTZ R165, R165, R240 ;  /* 0x000000f0a5a57221 */ /* 0x000fe20000010000 */
[----:B0-----:R-:W-:Y:S01]  /*91c0*/  FMUL.FTZ R238, R161, R96 ;  /* 0x00000060a1ee7220 */ /* 0x001fe20000410000 */
[----:B------:R-:W-:Y:S01]  /*91d0*/  FADD.FTZ R182, R182, R125 ;  /* 0x0000007db6b67221 */ /* 0x000fe20000010000 */
[----:B------:R-:W-:Y:S01]  /*91e0*/  FMUL.FTZ R248, R252, R92 ;  /* 0x0000005cfcf87220 */ /* 0x000fe20000410000 */
[----:B------:R-:W-:Y:S01]  /*91f0*/  FMUL.FTZ R242, R197, R252 ;  /* 0x000000fcc5f27220 */ /* 0x000fe20000410000 */
[----:B-1----:R-:W-:Y:S01]  /*9200*/  FMUL.FTZ R236, R7, R96 ;  /* 0x0000006007ec7220 */ /* 0x002fe20000410000 */
[----:B------:R-:W-:Y:S01]  /*9210*/  FMUL.FTZ R7, R163, UR16 ;  /* 0x00000010a3077c20 */ /* 0x000fe20008410000 */
[C---:B------:R-:W-:Y:S01]  /*9220*/  FMUL.FTZ R244, R82.reuse, R238 ;  /* 0x000000ee52f47220 */ /* 0x040fe20000410000 */
[----:B------:R-:W-:Y:S01]  /*9230*/  FMUL.FTZ R126, R127, R182 ;  /* 0x000000b67f7e7220 */ /* 0x000fe20000410000 */
[----:B------:R-:W-:Y:S01]  /*9240*/  FMUL.FTZ R250, R82, R236 ;  /* 0x000000ec52fa7220 */ /* 0x000fe20000410000 */
[----:B------:R-:W-:Y:S01]  /*9250*/  FFMA.FTZ R7, R252, UR15, -R7 ;  /* 0x0000000ffc077c23 */ /* 0x000fe20008010807 */
[----:B--2---:R-:W-:Y:S01]  /*9260*/  FMUL.FTZ R246, R163, R92 ;  /* 0x0000005ca3f67220 */ /* 0x004fe20000410000 */
[----:B------:R0:W-:Y:S01]  /*9270*/  STS [R117+0x8a0], R244 ;  /* 0x0008a0f475007388 */ /* 0x0001e20000000800 */
[----:B------:R-:W-:Y:S01]  /*9280*/  FFMA.FTZ R126, R128, R165, R126 ;  /* 0x000000a5807e7223 */ /* 0x000fe2000001007e */
[C---:B------:R-:W-:Y:S01]  /*9290*/  FMUL.FTZ R240, R232.reuse, R7 ;  /* 0x00000007e8f07220 */ /* 0x040fe20000410000 */
[----:B------:R-:W-:Y:S01]  /*92a0*/  FMUL.FTZ R7, R232, R246 ;  /* 0x000000f6e8077220 */ /* 0x000fe20000410000 */
[----:B------:R1:W-:Y:S01]  /*92b0*/  STS [R117+0x8a4], R250 ;  /* 0x0008a4fa75007388 */ /* 0x0003e20000000800 */
[----:B------:R-:W-:Y:S01]  /*92c0*/  FADD.FTZ R167, R167, R126 ;  /* 0x0000007ea7a77221 */ /* 0x000fe20000010000 */
[----:B------:R-:W-:Y:S01]  /*92d0*/  FFMA.FTZ R242, R19, R163, R242 ;  /* 0x000000a313f27223 */ /* 0x000fe200000100f2 */
[----:B------:R-:W-:Y:S01]  /*92e0*/  FMUL.FTZ R19, R59, R248 ;  /* 0x000000f83b137220 */ /* 0x000fe20000410000 */
[-C--:B------:R-:W-:Y:S01]  /*92f0*/  FMUL.FTZ R125, R182, R98.reuse ;  /* 0x00000062b67d7220 */ /* 0x080fe20000410000 */
[----:B------:R-:W-:Y:S01]  /*9300*/  FMUL.FTZ R123, R165, R98 ;  /* 0x00000062a57b7220 */ /* 0x000fe20000410000 */
[----:B0-----:R-:W-:Y:S01]  /*9310*/  FFMA.FTZ R244, R163, UR15, R5 ;  /* 0x0000000fa3f47c23 */ /* 0x001fe20008010005 */
[----:B------:R-:W-:Y:S01]  /*9320*/  FMUL.FTZ R5, R127, R165 ;  /* 0x000000a57f057220 */ /* 0x000fe20000410000 */
[----:B------:R0:W-:Y:S01]  /*9330*/  STS [R117+0x89c], R19 ;  /* 0x00089c1375007388 */ /* 0x0001e20000000800 */
[----:B------:R-:W-:Y:S01]  /*9340*/  FMUL.FTZ R127, R216, R125 ;  /* 0x0000007dd87f7220 */ /* 0x000fe20000410000 */
[----:B------:R-:W-:Y:S01]  /*9350*/  FFMA.FTZ R244, R231, R244, R240 ;  /* 0x000000f4e7f47223 */ /* 0x000fe200000100f0 */
[----:B------:R-:W-:Y:S01]  /*9360*/  FFMA.FTZ R240, R128, R182, -R5 ;  /* 0x000000b680f07223 */ /* 0x000fe20000010805 */
[----:B-1----:R-:W-:Y:S01]  /*9370*/  FMUL.FTZ R250, R232, R248 ;  /* 0x000000f8e8fa7220 */ /* 0x002fe20000410000 */
[----:B------:R-:W-:Y:S01]  /*9380*/  FMUL.FTZ R128, R129, R167 ;  /* 0x000000a781807220 */ /* 0x000fe20000410000 */
[----:B------:R-:W-:Y:S01]  /*9390*/  FMUL.FTZ R232, R83, R125 ;  /* 0x0000007d53e87220 */ /* 0x000fe20000410000 */
[----:B------:R-:W-:Y:S01]  /*93a0*/  FADD.FTZ R183, R183, R240 ;  /* 0x000000f0b7b77221 */ /* 0x000fe20000010000 */
[C---:B------:R-:W-:Y:S01]  /*93b0*/  FFMA.FTZ R5, R231.reuse, R246, R250 ;  /* 0x000000f6e7057223 */ /* 0x040fe200000100fa */
[----:B------:R-:W-:Y:S01]  /*93c0*/  FFMA.FTZ R231, R231, R248, -R7 ;  /* 0x000000f8e7e77223 */ /* 0x000fe20000010807 */
[----:B------:R-:W-:Y:S01]  /*93d0*/  FMUL.FTZ R240, R209, R236 ;  /* 0x000000ecd1f07220 */ /* 0x000fe20000410000 */
[-C--:B------:R-:W-:Y:S01]  /*93e0*/  FMUL.FTZ R7, R129, R183.reuse ;  /* 0x000000b781077220 */ /* 0x080fe20000410000 */
[C---:B0-----:R-:W-:Y:S01]  /*93f0*/  FFMA.FTZ R19, R130.reuse, R183, -R128 ;  /* 0x000000b782137223 */ /* 0x041fe20000010880 */
[----:B------:R-:W-:Y:S01]  /*9400*/  FMUL.FTZ R129, R183, R91 ;  /* 0x0000005bb7817220 */ /* 0x000fe20000410000 */
[----:B------:R0:W-:Y:S01]  /*9410*/  STS [R117+0x894], R232 ;  /* 0x000894e875007388 */ /* 0x0001e20000000800 */
[----:B------:R-:W-:Y:S01]  /*9420*/  FFMA.FTZ R7, R130, R167, R7 ;  /* 0x000000a782077223 */ /* 0x000fe20000010007 */
[----:B------:R-:W-:Y:S01]  /*9430*/  FADD.FTZ R184, R184, R19 ;  /* 0x00000013b8b87221 */ /* 0x000fe20000010000 */
[-C--:B------:R-:W-:Y:S01]  /*9440*/  FMUL.FTZ R19, R216, R123.reuse ;  /* 0x0000007bd8137220 */ /* 0x080fe20000410000 */
[-C--:B------:R-:W-:Y:S01]  /*9450*/  FMUL.FTZ R130, R83, R123.reuse ;  /* 0x0000007b53827220 */ /* 0x080fe20000410000 */
[----:B------:R-:W-:Y:S01]  /*9460*/  FADD.FTZ R168, R168, R7 ;  /* 0x00000007a8a87221 */ /* 0x000fe20000010000 */
[C---:B------:R-:W-:Y:S01]  /*9470*/  FFMA.FTZ R7, R218.reuse, R123, R127 ;  /* 0x0000007bda077223 */ /* 0x040fe2000001007f */
[----:B------:R-:W-:Y:S01]  /*9480*/  FFMA.FTZ R19, R218, R125, -R19 ;  /* 0x0000007dda137223 */ /* 0x000fe20000010813 */
        /* <DEDUP_REMOVED lines=15> */
[----:B------:R-:W-:Y:S01]  /*9580*/  FFMA.FTZ R115, -R177, R115, R194 ;  /* 0x00000073b1737223 */ /* 0x000fe200000101c2 */
[----:B------:R-:W-:Y:S01]  /*9590*/  FMUL.FTZ R164, R179, UR16 ;  /* 0x00000010b3a47c20 */ /* 0x000fe20008410000 */
[C---:B------:R-:W-:Y:S01]  /*95a0*/  FFMA.FTZ R123, R134.reuse, R169, R123 ;  /* 0x000000a9867b7223 */ /* 0x040fe2000001007b */
[----:B------:R-:W-:Y:S01]  /*95b0*/  FFMA.FTZ R125, R134, R185, -R128 ;  /* 0x000000b9867d7223 */ /* 0x000fe20000010880 */
[----:B------:R-:W-:Y:S01]  /*95c0*/  FMUL.FTZ R134, R60, R129 ;  /* 0x000000813c867220 */ /* 0x000fe20000410000 */
[-C--:B------:R-:W-:Y:S01]  /*95d0*/  FFMA.FTZ R128, R224, R127.reuse, R131 ;  /* 0x0000007fe0807223 */ /* 0x080fe20000010083 */
[----:B------:R-:W-:Y:S01]  /*95e0*/  FADD.FTZ R170, R170, R123 ;  /* 0x0000007baaaa7221 */ /* 0x000fe20000010000 */
[----:B------:R-:W-:Y:S01]  /*95f0*/  FADD.FTZ R186, R186, R125 ;  /* 0x0000007dbaba7221 */ /* 0x000fe20000010000 */
[----:B------:R-:W-:Y:S01]  /*9600*/  FMUL.FTZ R125, R222, R127 ;  /* 0x0000007fde7d7220 */ /* 0x000fe20000410000 */
[----:B------:R-:W-:Y:S01]  /*9610*/  FMUL.FTZ R127, R168, R100 ;  /* 0x00000064a87f7220 */ /* 0x000fe20000410000 */
[C---:B------:R-:W-:Y:S01]  /*9620*/  FMUL.FTZ R123, R135.reuse, R170 ;  /* 0x000000aa877b7220 */ /* 0x040fe20000410000 */
[----:B------:R-:W-:Y:S01]  /*9630*/  FMUL.FTZ R135, R135, R186 ;  /* 0x000000ba87877220 */ /* 0x000fe20000410000 */
[----:B------:R-:W-:Y:S01]  /*9640*/  FFMA.FTZ R129, R224, R129, -R125 ;  /* 0x00000081e0817223 */ /* 0x000fe2000001087d */
[----:B------:R-:W-:Y:S01]  /*9650*/  FMUL.FTZ R125, R201, R234 ;  /* 0x000000eac97d7220 */ /* 0x000fe20000410000 */
[C---:B-1----:R-:W-:Y:S01]  /*9660*/  FFMA.FTZ R130, R136.reuse, R186, -R123 ;  /* 0x000000ba88827223 */ /* 0x042fe2000001087b */
[----:B------:R-:W-:Y:S01]  /*9670*/  FFMA.FTZ R136, R136, R170, R135 ;  /* 0x000000aa88887223 */ /* 0x000fe20000010087 */
[----:B------:R-:W-:Y:S01]  /*9680*/  STS [R117+0x888], R132 ;  /* 0x0008888475007388 */ /* 0x000fe20000000800 */
[----:B------:R-:W-:Y:S01]  /*9690*/  FFMA.FTZ R200, R203, R200, -R125 ;  /* 0x000000c8cbc87223 */ /* 0x000fe2000001087d */
[----:B------:R-:W-:Y:S01]  /*96a0*/  FADD.FTZ R187, R187, R130 ;  /* 0x00000082bbbb7221 */ /* 0x000fe20000010000 */
[----:B------:R-:W-:Y:S01]  /*96b0*/  FADD.FTZ R171, R171, R136 ;  /* 0x00000088abab7221 */ /* 0x000fe20000010000 */
[----:B------:R-:W-:Y:S01]  /*96c0*/  FMUL.FTZ R131, R184, R100 ;  /* 0x00000064b8837220 */ /* 0x000fe20000410000 */
[----:B------:R0:W-:Y:S01]  /*96d0*/  STS [R117+0x88c], R134 ;  /* 0x00088c8675007388 */ /* 0x0001e20000000800 */
[C---:B------:R-:W-:Y:S01]  /*96e0*/  FMUL.FTZ R123, R137.reuse, R187 ;  /* 0x000000bb897b7220 */ /* 0x040fe20000410000 */
[----:B------:R-:W-:Y:S01]  /*96f0*/  FMUL.FTZ R130, R137, R171 ;  /* 0x000000ab89827220 */ /* 0x000fe20000410000 */
[CC--:B------:R-:W-:Y:S01]  /*9700*/  FMUL.FTZ R133, R229.reuse, R131.reuse ;  /* 0x00000083e5857220 */ /* 0x0c0fe20000410000 */
[----:B------:R-:W-:Y:S01]  /*9710*/  FMUL.FTZ R136, R84, R131 ;  /* 0x0000008354887220 */ /* 0x000fe20000410000 */
[C---:B------:R-:W-:Y:S01]  /*9720*/  FFMA.FTZ R123, R138.reuse, R171, R123 ;  /* 0x000000ab8a7b7223 */ /* 0x040fe2000001007b */
[----:B------:R-:W-:Y:S01]  /*9730*/  FFMA.FTZ R125, R138, R187, -R130 ;  /* 0x000000bb8a7d7223 */ /* 0x000fe20000010882 */
[----:B------:R-:W-:Y:S01]  /*9740*/  FMUL.FTZ R138, R10, R220 ;  /* 0x000000dc0a8a7220 */ /* 0x000fe20000410000 */
[-C--:B------:R-:W-:Y:S01]  /*9750*/  FFMA.FTZ R130, R230, R127.reuse, R133 ;  /* 0x0000007fe6827223 */ /* 0x080fe20000010085 */
[----:B------:R-:W-:Y:S01]  /*9760*/  FADD.FTZ R172, R172, R123 ;  /* 0x0000007bacac7221 */ /* 0x000fe20000010000 */
[----:B------:R-:W-:Y:S01]  /*9770*/  FADD.FTZ R188, R188, R125 ;  /* 0x0000007dbcbc7221 */ /* 0x000fe20000010000 */
[-C--:B------:R-:W-:Y:S01]  /*9780*/  FMUL.FTZ R125, R229, R127.reuse ;  /* 0x0000007fe57d7220 */ /* 0x080fe20000410000 */
[----:B0-----:R-:W-:Y:S01]  /*9790*/  FMUL.FTZ R134, R84, R127 ;  /* 0x0000007f54867220 */ /* 0x001fe20000410000 */
[----:B------:R0:W-:Y:S01]  /*97a0*/  STS [R117+0x884], R136 ;  /* 0x0008848875007388 */ /* 0x0001e20000000800 */
[C---:B------:R-:W-:Y:S01]  /*97b0*/  FMUL.FTZ R123, R139.reuse, R188 ;  /* 0x000000bc8b7b7220 */ /* 0x040fe20000410000 */
[----:B------:R-:W-:Y:S01]  /*97c0*/  FMUL.FTZ R139, R139, R172 ;  /* 0x000000ac8b8b7220 */ /* 0x000fe20000410000 */
[----:B------:R-:W-:Y:S01]  /*97d0*/  FFMA.FTZ R131, R230, R131, -R125 ;  /* 0x00000083e6837223 */ /* 0x000fe2000001087d */
[----:B------:R-:W-:Y:S01]  /*97e0*/  FMUL.FTZ R125, R10, R198 ;  /* 0x000000c60a7d7220 */ /* 0x000fe20000410000 */
[C---:B------:R-:W-:Y:S01]  /*97f0*/  FFMA.FTZ R132, R140.reuse, R172, R123 ;  /* 0x000000ac8c847223 */ /* 0x040fe2000001007b */
[----:B------:R-:W-:Y:S01]  /*9800*/  FFMA.FTZ R140, R140, R188, -R139 ;  /* 0x000000bc8c8c7223 */ /* 0x000fe2000001088b */
[----:B------:R1:W-:Y:S01]  /*9810*/  STS [R117+0x880], R134 ;  /* 0x0008808675007388 */ /* 0x0003e20000000800 */
[----:B------:R-:W-:Y:S01]  /*9820*/  FFMA.FTZ R220, R11, R220, -R125 ;  /* 0x000000dc0bdc7223 */ /* 0x000fe2000001087d */
[----:B------:R-:W-:Y:S01]  /*9830*/  FADD.FTZ R173, R173, R132 ;  /* 0x00000084adad7221 */ /* 0x000fe20000010000 */
[----:B------:R-:W-:Y:S01]  /*9840*/  FADD.FTZ R189, R189, R140 ;  /* 0x0000008cbdbd7221 */ /* 0x000fe20000010000 */
[----:B0-----:R-:W-:Y:S01]  /*9850*/  FMUL.FTZ R136, R185, R94 ;  /* 0x0000005eb9887220 */ /* 0x001fe20000410000 */
[----:B------:R-:W-:Y:S01]  /*9860*/  FFMA.FTZ R198, R11, R198, R138 ;  /* 0x000000c60bc67223 */ /* 0x000fe2000001008a */
[C---:B------:R-:W-:Y:S01]  /*9870*/  FMUL.FTZ R123, R141.reuse, R173 ;  /* 0x000000ad8d7b7220 */ /* 0x040fe20000410000 */
[-C--:B------:R-:W-:Y:S01]  /*9880*/  FMUL.FTZ R132, R141, R189.reuse ;  /* 0x000000bd8d847220 */ /* 0x080fe20000410000 */
[----:B------:R-:W-:Y:S01]  /*9890*/  FMUL.FTZ R138, R193, R6 ;  /* 0x00000006c18a7220 */ /* 0x000fe20000410000 */
[----:B------:R-:W-:Y:S01]  /*98a0*/  FMUL.FTZ R122, R159, UR16 ;  /* 0x000000109f7a7c20 */ /* 0x000fe20008410000 */
[C---:B------:R-:W-:Y:S01]  /*98b0*/  FFMA.FTZ R125, R142.reuse, R189, -R123 ;  /* 0x000000bd8e7d7223 */ /* 0x040fe2000001087b */
[----:B------:R-:W-:Y:S01]  /*98c0*/  FFMA.FTZ R123, R142, R173, R132 ;  /* 0x000000ad8e7b7223 */ /* 0x000fe20000010084 */
[----:B-1----:R-:W-:Y:S01]  /*98d0*/  FMUL.FTZ R134, R169, R94 ;  /* 0x0000005ea9867220 */ /* 0x002fe20000410000 */
[----:B------:R-:W-:Y:S01]  /*98e0*/  FFMA.FTZ R164, R159, UR15, R164 ;  /* 0x0000000f9fa47c23 */ /* 0x000fe200080100a4 */
[----:B------:R-:W-:Y:S01]  /*98f0*/  FADD.FTZ R190, R190, R125 ;  /* 0x0000007dbebe7221 */ /* 0x000fe20000010000 */
[----:B------:R-:W-:Y:S01]  /*9900*/  FADD.FTZ R174, R174, R123 ;  /* 0x0000007baeae7221 */ /* 0x000fe20000010000 */
[C---:B------:R-:W-:Y:S01]  /*9910*/  FMUL.FTZ R125, R227.reuse, R136 ;  /* 0x00000088e37d7220 */ /* 0x040fe20000410000 */
[----:B------:R-:W-:Y:S01]  /*9920*/  FMUL.FTZ R133, R227, R134 ;  /* 0x00000086e3857220 */ /* 0x000fe20000410000 */
[C---:B------:R-:W-:Y:S01]  /*9930*/  FMUL.FTZ R123, R143.reuse, R190 ;  /* 0x000000be8f7b7220 */ /* 0x040fe20000410000 */
[----:B------:R-:W-:Y:S01]  /*9940*/  FMUL.FTZ R143, R143, R174 ;  /* 0x000000ae8f8f7220 */ /* 0x000fe20000410000 */
[-C--:B------:R-:W-:Y:S01]  /*9950*/  FFMA.FTZ R132, R228, R134.reuse, R125 ;  /* 0x00000086e4847223 */ /* 0x080fe2000001007d */
[----:B------:R-:W-:Y:S01]  /*9960*/  FMUL.FTZ R140, R65, R134 ;  /* 0x00000086418c7220 */ /* 0x000fe20000410000 */
        /* <DEDUP_REMOVED lines=8> */
[----:B------:R-:W-:Y:S01]  /*99f0*/  FMUL.FTZ R136, R65, R136 ;  /* 0x0000008841887220 */ /* 0x000fe20000410000 */
[C---:B------:R-:W-:Y:S01]  /*9a00*/  FMUL.FTZ R125, R146.reuse, R191 ;  /* 0x000000bf927d7220 */ /* 0x040fe20000410000 */
[----:B------:R-:W-:Y:S01]  /*9a10*/  FMUL.FTZ R146, R146, R175 ;  /* 0x000000af92927220 */ /* 0x000fe20000410000 */
[----:B------:R-:W-:Y:S01]  /*9a20*/  FFMA.FTZ R127, R115, R6, -R4 ;  /* 0x00000006737f7223 */ /* 0x000fe20000010804 */
[----:B------:R-:W-:Y:S01]  /*9a30*/  FMUL.FTZ R139, R191, R99 ;  /* 0x00000063bf8b7220 */ /* 0x000fe20000410000 */
[C---:B------:R-:W-:Y:S01]  /*9a40*/  FFMA.FTZ R135, R148.reuse, R175, R125 ;  /* 0x000000af94877223 */ /* 0x040fe2000001007d */
[----:B------:R-:W-:Y:S01]  /*9a50*/  FFMA.FTZ R125, R148, R191, -R146 ;  /* 0x000000bf947d7223 */ /* 0x000fe20000010892 */
[----:B------:R-:W-:Y:S01]  /*9a60*/  FMUL.FTZ R141, R175, R99 ;  /* 0x00000063af8d7220 */ /* 0x000fe20000410000 */
[----:B------:R-:W-:Y:S01]  /*9a70*/  FMUL.FTZ R134, R85, R138 ;  /* 0x0000008a55867220 */ /* 0x000fe20000410000 */
[----:B------:R-:W-:Y:S01]  /*9a80*/  FADD.FTZ R176, R176, R135 ;  /* 0x00000087b0b07221 */ /* 0x000fe20000010000 */
[----:B------:R-:W-:Y:S01]  /*9a90*/  FADD.FTZ R125, R192, R125 ;  /* 0x0000007dc07d7221 */ /* 0x000fe20000010000 */
        /* <DEDUP_REMOVED lines=8> */
[----:B------:R2:W-:Y:S01]  /*9b20*/  STS [R117+0x870], R134 ;  /* 0x0008708675007388 */ /* 0x0005e20000000800 */
[----:B------:R-:W-:Y:S01]  /*9b30*/  FFMA.FTZ R124, R161, UR15, R124 ;  /* 0x0000000fa17c7c23 */ /* 0x000fe2000801007c */
[----:B0-----:R-:W-:Y:S01]  /*9b40*/  FMUL.FTZ R140, R186, R101 ;  /* 0x00000065ba8c7220 */ /* 0x001fe20000410000 */
[C---:B------:R-:W-:Y:S01]  /*9b50*/  FFMA.FTZ R4, R2.reuse, R135, -R4 ;  /* 0x0000008702047223 */ /* 0x040fe20000010804 */
[----:B------:R-:W-:Y:S01]  /*9b60*/  FFMA.FTZ R143, R2, R137, R143 ;  /* 0x00000089028f7223 */ /* 0x000fe2000001008f */
[----:B------:R-:W-:Y:S01]  /*9b70*/  FMUL.FTZ R163, R173, R97 ;  /* 0x00000061ada37220 */ /* 0x000fe20000410000 */
[-C--:B-1----:R-:W-:Y:S01]  /*9b80*/  FMUL.FTZ R136, R14, R141.reuse ;  /* 0x0000008d0e887220 */ /* 0x082fe20000410000 */
[-C--:B------:R-:W-:Y:S01]  /*9b90*/  FMUL.FTZ R159, R225, R140.reuse ;  /* 0x0000008ce19f7220 */ /* 0x080fe20000410000 */
[----:B------:R-:W-:Y:S01]  /*9ba0*/  FADD.FTZ R143, RZ, R143 ;  /* 0x0000008fff8f7221 */ /* 0x000fe20000010000 */
[----:B------:R-:W-:Y:S01]  /*9bb0*/  FMUL.FTZ R192, R85, R140 ;  /* 0x0000008c55c07220 */ /* 0x000fe20000410000 */
[C---:B--2---:R-:W-:Y:S01]  /*9bc0*/  FFMA.FTZ R134, R3.reuse, R141, R6 ;  /* 0x0000008d03867223 */ /* 0x044fe20000010006 */
[----:B------:R-:W-:Y:S01]  /*9bd0*/  FFMA.FTZ R151, R3, R139, -R136 ;  /* 0x0000008b03977223 */ /* 0x000fe20000010888 */
[----:B------:R-:W-:Y:S01]  /*9be0*/  FADD.FTZ R6, RZ, R4 ;  /* 0x00000004ff067221 */ /* 0x000fe20000010000 */
[-C--:B------:R-:W-:Y:S01]  /*9bf0*/  FFMA.FTZ R4, R226, R138.reuse, R159 ;  /* 0x0000008ae2047223 */ /* 0x080fe2000001009f */
[----:B------:R-:W-:Y:S01]  /*9c00*/  FMUL.FTZ R159, R225, R138 ;  /* 0x0000008ae19f7220 */ /* 0x000fe20000410000 */
[-C--:B------:R-:W-:Y:S01]  /*9c10*/  FMUL.FTZ R136, R174, R103.reuse ;  /* 0x00000067ae887220 */ /* 0x080fe20000410000 */
[----:B------:R-:W-:Y:S01]  /*9c20*/  FADD.FTZ R151, R6, R151 ;  /* 0x0000009706977221 */ /* 0x000fe20000010000 */
[----:B------:R-:W-:Y:S01]  /*9c30*/  FMUL.FTZ R6, R190, R103 ;  /* 0x00000067be067220 */ /* 0x000fe20000410000 */
[----:B------:R-:W-:Y:S01]  /*9c40*/  FADD.FTZ R138, R143, R134 ;  /* 0x000000868f8a7221 */ /* 0x000fe20000010000 */
        /* <DEDUP_REMOVED lines=8> */
[-C--:B------:R-:W-:Y:S01]  /*9cd0*/  FMUL.FTZ R177, R213, R143.reuse ;  /* 0x0000008fd5b17220 */ /* 0x080fe20000410000 */
[----:B------:R-:W-:Y:S01]  /*9ce0*/  FMUL.FTZ R146, R221, R144 ;  /* 0x00000090dd927220 */ /* 0x000fe20000410000 */
[----:B------:R-:W-:Y:S01]  /*9cf0*/  FADD.FTZ R138, R138, R159 ;  /* 0x0000009f8a8a7221 */ /* 0x000fe20000010000 */
[----:B------:R-:W-:Y:S01]  /*9d00*/  FADD.FTZ R140, R151, R140 ;  /* 0x0000008c978c7221 */ /* 0x000fe20000010000 */
[----:B------:R-:W-:Y:S01]  /*9d10*/  FFMA.FTZ R151, R212, R143, -R142 ;  /* 0x0000008fd4977223 */ /* 0x000fe2000001088e */
[-C--:B------:R-:W-:Y:S01]  /*9d20*/  FMUL.FTZ R159, R188, R102.reuse ;  /* 0x00000066bc9f7220 */ /* 0x080fe20000410000 */
[----:B------:R-:W-:Y:S01]  /*9d30*/  FFMA.FTZ R177, R212, R163, R177 ;  /* 0x000000a3d4b17223 */ /* 0x000fe200000100b1 */
[----:B------:R-:W-:Y:S01]  /*9d40*/  FMUL.FTZ R142, R171, R95 ;  /* 0x0000005fab8e7220 */ /* 0x000fe20000410000 */
[----:B------:R-:W-:Y:S01]  /*9d50*/  FADD.FTZ R140, R140, R151 ;  /* 0x000000978c8c7221 */ /* 0x000fe20000010000 */
[----:B------:R-:W-:Y:S01]  /*9d60*/  FMUL.FTZ R151, R172, R102 ;  /* 0x00000066ac977220 */ /* 0x000fe20000410000 */
[----:B------:R-:W-:Y:S01]  /*9d70*/  FMUL.FTZ R161, R215, R159 ;  /* 0x0000009fd7a17220 */ /* 0x000fe20000410000 */
[----:B------:R-:W-:Y:S01]  /*9d80*/  FADD.FTZ R138, R138, R177 ;  /* 0x000000b18a8a7221 */ /* 0x000fe20000010000 */
[----:B------:R-:W-:Y:S01]  /*9d90*/  FFMA.FTZ R122, R179, UR15, -R122 ;  /* 0x0000000fb37a7c23 */ /* 0x000fe2000801087a */
[-C--:B------:R-:W-:Y:S01]  /*9da0*/  FFMA.FTZ R179, R223, R142.reuse, R146 ;  /* 0x0000008edfb37223 */ /* 0x080fe20000010092 */
[-C--:B------:R-:W-:Y:S01]  /*9db0*/  FFMA.FTZ R161, R214, R151.reuse, R161 ;  /* 0x00000097d6a17223 */ /* 0x080fe200000100a1 */
[----:B------:R-:W-:Y:S01]  /*9dc0*/  FMUL.FTZ R177, R215, R151 ;  /* 0x00000097d7b17220 */ /* 0x000fe20000410000 */
[-C--:B------:R-:W-:Y:S01]  /*9dd0*/  FMUL.FTZ R148, R221, R142.reuse ;  /* 0x0000008edd947220 */ /* 0x080fe20000410000 */
[----:B------:R-:W-:Y:S01]  /*9de0*/  FMUL.FTZ R146, R71, R142 ;  /* 0x0000008e47927220 */ /* 0x000fe20000410000 */
[----:B------:R-:W-:Y:S01]  /*9df0*/  FADD.FTZ R138, R138, R161 ;  /* 0x000000a18a8a7221 */ /* 0x000fe20000010000 */
[----:B------:R-:W-:Y:S01]  /*9e00*/  FFMA.FTZ R177, R214, R159, -R177 ;  /* 0x0000009fd6b17223 */ /* 0x000fe200000108b1 */
[-C--:B------:R-:W-:Y:S01]  /*9e10*/  FFMA.FTZ R181, R223, R144.reuse, -R148 ;  /* 0x00000090dfb57223 */ /* 0x080fe20000010894 */
        /* <DEDUP_REMOVED lines=8> */
[C---:B------:R-:W-:Y:S01]  /*9ea0*/  FMUL.FTZ R138, R76.reuse, R163 ;  /* 0x000000a34c8a7220 */ /* 0x040fe20000410000 */
[----:B------:R-:W-:Y:S01]  /*9eb0*/  FADD.FTZ R179, R179, R132 ;  /* 0x00000084b3b37221 */ /* 0x000fe20000010000 */
[C---:B------:R-:W-:Y:S01]  /*9ec0*/  FMUL.FTZ R132, R87.reuse, R6 ;  /* 0x0000000657847220 */ /* 0x040fe20000410000 */
[----:B------:R-:W-:Y:S01]  /*9ed0*/  FMUL.FTZ R140, R76, R143 ;  /* 0x0000008f4c8c7220 */ /* 0x000fe20000410000 */
[----:B------:R-:W-:Y:S01]  /*9ee0*/  FMUL.FTZ R136, R87, R136 ;  /* 0x0000008857887220 */ /* 0x000fe20000410000 */
[----:B------:R-:W-:Y:S01]  /*9ef0*/  FADD.FTZ R179, R179, R130 ;  /* 0x00000082b3b37221 */ /* 0x000fe20000010000 */
[C---:B------:R-:W-:Y:S01]  /*9f00*/  FMUL.FTZ R4, R80.reuse, R141 ;  /* 0x0000008d50047220 */ /* 0x040fe20000410000 */
[----:B------:R-:W-:Y:S01]  /*9f10*/  FMUL.FTZ R130, R80, R139 ;  /* 0x0000008b50827220 */ /* 0x000fe20000410000 */
[----:B------:R-:W-:Y:S01]  /*9f20*/  FMUL.FTZ R6, R88, R137 ;  /* 0x0000008958067220 */ /* 0x000fe20000410000 */
[----:B------:R-:W-:Y:S01]  /*9f30*/  FADD.FTZ R128, R179, R128 ;  /* 0x00000080b3807221 */ /* 0x000fe20000010000 */
[----:B------:R-:W-:Y:S01]  /*9f40*/  STS [R117+0x898], R252 ;  /* 0x000898fc75007388 */ /* 0x000fe20000000800 */
[----:B------:R-:W-:Y:S01]  /*9f50*/  FFMA.FTZ R238, R211, R238, R240 ;  /* 0x000000eed3ee7223 */ /* 0x000fe200000100f0 */
[----:B------:R-:W-:Y:S01]  /*9f60*/  FADD.FTZ R134, R181, R134 ;  /* 0x00000086b5867221 */ /* 0x000fe20000010000 */
[----:B------:R-:W-:Y:S01]  /*9f70*/  FADD.FTZ R128, R128, R7 ;  /* 0x0000000780807221 */ /* 0x000fe20000010000 */
[----:B------:R-:W-:Y:S01]  /*9f80*/  STS [R117+0x874], R192 ;  /* 0x000874c075007388 */ /* 0x000fe20000000800 */
[----:B------:R-:W-:Y:S01]  /*9f90*/  IADD3 R7, PT, PT, R24, 0x20, RZ ;  /* 0x0000002018077810 */ /* 0x000fe20007ffe0ff */
[----:B------:R-:W-:Y:S01]  /*9fa0*/  FFMA.FTZ R234, R203, R234, R232 ;  /* 0x000000eacbea7223 */ /* 0x000fe200000100e8 */
[----:B------:R-:W-:Y:S01]  /*9fb0*/  FADD.FTZ R5, R128, R5 ;  /* 0x0000000580057221 */ /* 0x000fe20000010000 */
[----:B------:R-:W-:Y:S01]  /*9fc0*/  FMUL.FTZ R128, R88, R135 ;  /* 0x0000008758807220 */ /* 0x000fe20000410000 */
[----:B------:R0:W-:Y:S01]  /*9fd0*/  STS [R117+0x868], R146 ;  /* 0x0008689275007388 */ /* 0x0001e20000000800 */
[-C--:B------:R-:W-:Y:S01]  /*9fe0*/  LEA.HI R7, R7, R24.reuse, RZ, 0x1b ;  /* 0x0000001807077211 */ /* 0x080fe200078fd8ff */
[----:B------:R-:W-:Y:S01]  /*9ff0*/  FADD.FTZ R134, R134, R133 ;  /* 0x0000008586867221 */ /* 0x000fe20000010000 */
[----:B------:R-:W-:Y:S01]  /*a000*/  FADD.FTZ R5, R5, R238 ;  /* 0x000000ee05057221 */ /* 0x000fe20000010000 */
[----:B------:R-:W-:Y:S01]  /*a010*/  STS [R117+0x86c], R148 ;  /* 0x00086c9475007388 */ /* 0x000fe20000000800 */
[----:B------:R-:W-:Y:S01]  /*a020*/  LEA R7, R7, UR13, 0x2 ;  /* 0x0000000d07077c11 */ /* 0x000fe2000f8e10ff */
[----:B------:R-:W-:Y:S01]  /*a030*/  FADD.FTZ R134, R134, R131 ;  /* 0x0000008386867221 */ /* 0x000fe20000010000 */
[----:B------:R-:W-:Y:S01]  /*a040*/  FADD.FTZ R5, R5, R234 ;  /* 0x000000ea05057221 */ /* 0x000fe20000010000 */
[----:B------:R1:W-:Y:S01]  /*a050*/  STS [R117+0x860], R142 ;  /* 0x0008608e75007388 */ /* 0x0003e20000000800 */
[----:B------:R-:W-:Y:S01]  /*a060*/  FMUL.FTZ R135, R165, UR16 ;  /* 0x00000010a5877c20 */ /* 0x000fe20008410000 */
[----:B------:R-:W-:Y:S01]  /*a070*/  FADD.FTZ R134, R134, R129 ;  /* 0x0000008186867221 */ /* 0x000fe20000010000 */
[----:B------:R-:W-:Y:S01]  /*a080*/  FADD.FTZ R198, R5, R198 ;  /* 0x000000c605c67221 */ /* 0x000fe20000010000 */
[----:B------:R2:W-:Y:S01]  /*a090*/  STS [R117+0x864], R144 ;  /* 0x0008649075007388 */ /* 0x0005e20000000800 */
[----:B------:R-:W-:Y:S01]  /*a0a0*/  FMUL.FTZ R5, R168, UR16 ;  /* 0x00000010a8057c20 */ /* 0x000fe20008410000 */
[----:B------:R-:W-:Y:S01]  /*a0b0*/  FADD.FTZ R134, R134, R19 ;  /* 0x0000001386867221 */ /* 0x000fe20000010000 */
[----:B------:R-:W-:Y:S01]  /*a0c0*/  IADD3 R19, PT, PT, R24, 0x40, RZ ;  /* 0x0000004018137810 */ /* 0x000fe20007ffe0ff */
[----:B------:R-:W-:Y:S01]  /*a0d0*/  STS [R117+0x858], R138 ;  /* 0x0008588a75007388 */ /* 0x000fe20000000800 */
[----:B0-----:R-:W-:Y:S01]  /*a0e0*/  FFMA.FTZ R146, R184, UR15, -R5 ;  /* 0x0000000fb8927c23 */ /* 0x001fe20008010805 */
[----:B------:R-:W-:Y:S01]  /*a0f0*/  FMUL.FTZ R5, R170, UR16 ;  /* 0x00000010aa057c20 */ /* 0x000fe20008410000 */
[----:B------:R-:W-:Y:S01]  /*a100*/  FADD.FTZ R231, R134, R231 ;  /* 0x000000e786e77221 */ /* 0x000fe20000010000 */
[----:B------:R-:W-:Y:S01]  /*a110*/  STS [R117+0x85c], R140 ;  /* 0x00085c8c75007388 */ /* 0x000fe20000000800 */
[----:B------:R-:W-:Y:S01]  /*a120*/  LEA.HI R19, R19, R24, RZ, 0x1b ;  /* 0x0000001813137211 */ /* 0x000fe200078fd8ff */
[----:B-1----:R-:W-:Y:S01]  /*a130*/  FFMA.FTZ R142, R186, UR15, -R5 ;  /* 0x0000000fba8e7c23 */ /* 0x002fe20008010805 */
[----:B------:R-:W-:Y:S01]  /*a140*/  FMUL.FTZ R5, R172, UR16 ;  /* 0x00000010ac057c20 */ /* 0x000fe20008410000 */
[----:B------:R0:W-:Y:S01]  /*a150*/  STS [R117+0x850], R136 ;  /* 0x0008508875007388 */ /* 0x0001e20000000800 */
[----:B------:R-:W-:Y:S01]  /*a160*/  FADD.FTZ R231, R231, R236 ;  /* 0x000000ece7e77221 */ /* 0x000fe20000010000 */
[----:B------:R-:W-:Y:S01]  /*a170*/  LEA R148, R19, UR13, 0x2 ;  /* 0x0000000d13947c11 */ /* 0x000fe2000f8e10ff */
[----:B------:R-:W-:Y:S01]  /*a180*/  FFMA.FTZ R135, R182, UR15, -R135 ;  /* 0x0000000fb6877c23 */ /* 0x000fe20008010887 */
[----:B------:R-:W-:Y:S01]  /*a190*/  STS [R117+0x854], R132 ;  /* 0x0008548475007388 */ /* 0x000fe20000000800 */
[----:B------:R-:W-:Y:S01]  /*a1a0*/  FFMA.FTZ R134, R188, UR15, -R5 ;  /* 0x0000000fbc867c23 */ /* 0x000fe20008010805 */
[----:B------:R-:W-:Y:S01]  /*a1b0*/  FADD.FTZ R231, R231, R200 ;  /* 0x000000c8e7e77221 */ /* 0x000fe20000010000 */
[----:B------:R-:W-:Y:S01]  /*a1c0*/  FMUL.FTZ R159, R184, UR16 ;  /* 0x00000010b89f7c20 */ /* 0x000fe20008410000 */
[----:B------:R1:W-:Y:S01]  /*a1d0*/  STS [R117+0x848], R4 ;  /* 0x0008480475007388 */ /* 0x0003e20000000800 */
[----:B--2---:R-:W-:Y:S01]  /*a1e0*/  FMUL.FTZ R144, R169, UR16 ;  /* 0x00000010a9907c20 */ /* 0x004fe20008410000 */
[----:B0-----:R-:W-:Y:S01]  /*a1f0*/  FMUL.FTZ R136, R199, R182 ;  /* 0x000000b6c7887220 */ /* 0x001fe20000410000 */
[----:B------:R-:W-:Y:S01]  /*a200*/  FMUL.FTZ R182, R182, UR16 ;  /* 0x00000010b6b67c20 */ /* 0x000fe20008410000 */
[----:B------:R-:W-:Y:S01]  /*a210*/  STS [R117+0x84c], R130 ;  /* 0x00084c8275007388 */ /* 0x000fe20000000800 */
[----:B------:R-:W-:Y:S01]  /*a220*/  FMUL.FTZ R137, R186, UR16 ;  /* 0x00000010ba897c20 */ /* 0x000fe20008410000 */
[----:B------:R-:W-:Y:S01]  /*a230*/  FMUL.FTZ R140, R171, UR16 ;  /* 0x00000010ab8c7c20 */ /* 0x000fe20008410000 */
[----:B------:R-:W-:Y:S01]  /*a240*/  FMUL.FTZ R138, R187, UR16 ;  /* 0x00000010bb8a7c20 */ /* 0x000fe20008410000 */
[----:B------:R0:W-:Y:S01]  /*a250*/  STS [R117+0x840], R6 ;  /* 0x0008400675007388 */ /* 0x0001e20000000800 */
[----:B------:R-:W-:Y:S01]  /*a260*/  FMUL.FTZ R131, R188, UR16 ;  /* 0x00000010bc837c20 */ /* 0x000fe20008410000 */
[----:B-1----:R-:W-:Y:S01]  /*a270*/  LEA R4, R39, -R12, 0x1 ;  /* 0x8000000c27047211 */ /* 0x002fe200078e08ff */
[----:B------:R-:W-:Y:S01]  /*a280*/  FMUL.FTZ R12, R167, UR16 ;  /* 0x00000010a70c7c20 */ /* 0x000fe20008410000 */
[----:B------:R1:W-:Y:S01]  /*a290*/  STS [R117+0x844], R128 ;  /* 0x0008448075007388 */ /* 0x0003e20000000800 */
[----:B------:R-:W-:Y:S01]  /*a2a0*/  FMUL.FTZ R132, R173, UR16 ;  /* 0x00000010ad847c20 */ /* 0x000fe20008410000 */
[----:B------:R-:W-:Y:S01]  /*a2b0*/  ISETP.GE.AND P1, PT, R4, 0x1, PT ;  /* 0x000000010400780c */ /* 0x000fe20003f26270 */
[C---:B------:R-:W-:Y:S01]  /*a2c0*/  FFMA.FTZ R143, R183.reuse, UR15, -R12 ;  /* 0x0000000fb78f7c23 */ /* 0x040fe2000801080c */
[----:B------:R-:W-:Y:S01]  /*a2d0*/  BAR.SYNC.DEFER_BLOCKING 0x0 ;  /* 0x0000000000007b1d */ /* 0x000fe20000010000 */
[----:B------:R-:W-:Y:S01]  /*a2e0*/  FMUL.FTZ R129, R174, UR16 ;  /* 0x00000010ae817c20 */ /* 0x000fe20008410000 */
[----:B0-----:R-:W-:Y:S01]  /*a2f0*/  FMUL.FTZ R6, R183, UR16 ;  /* 0x00000010b7067c20 */ /* 0x001fe20008410000 */
[----:B------:R-:W-:Y:S01]  /*a300*/  FMUL.FTZ R5, R190, UR16 ;  /* 0x00000010be057c20 */ /* 0x000fe20008410000 */
[----:B------:R-:W-:Y:S01]  /*a310*/  FMUL.FTZ R12, R191, UR16 ;  /* 0x00000010bf0c7c20 */ /* 0x000fe20008410000 */
[----:B------:R-:W-:Y:S01]  /*a320*/  FMUL.FTZ R19, R125, UR16 ;  /* 0x000000107d137c20 */ /* 0x000fe20008410000 */
[----:B------:R-:W-:Y:S01]  /*a330*/  FFMA.FTZ R151, R167, UR15, R6 ;  /* 0x0000000fa7977c23 */ /* 0x000fe20008010006 */
[----:B------:R-:W-:Y:S01]  /*a340*/  FMUL.FTZ R6, R185, UR16 ;  /* 0x00000010b9067c20 */ /* 0x000fe20008410000 */
[----:B-1----:R-:W-:Y:S01]  /*a350*/  FMUL.FTZ R128, R176, UR16 ;  /* 0x00000010b0807c20 */ /* 0x002fe20008410000 */
[----:B------:R-:W-:Y:S01]  /*a360*/  FFMA.FTZ R206, R217, UR15, -R206 ;  /* 0x0000000fd9ce7c23 */ /* 0x000fe200080108ce */
[----:B------:R-:W-:Y:S01]  /*a370*/  FFMA.FTZ R43, R242, R92, R43 ;  /* 0x0000005cf22b7223 */ /* 0x000fe2000001002b */
[----:B------:R-:W-:Y:S01]  /*a380*/  FFMA.FTZ R139, R169, UR15, R6 ;  /* 0x0000000fa98b7c23 */ /* 0x000fe20008010006 */
[----:B------:R-:W-:Y:S01]  /*a390*/  FMUL.FTZ R6, R189, UR16 ;  /* 0x00000010bd067c20 */ /* 0x000fe20008410000 */
[----:B------:R-:W-:Y:S01]  /*a3a0*/  FFMA.FTZ R126, R59, R242, R244 ;  /* 0x000000f23b7e7223 */ /* 0x000fe200000100f4 */
[----:B------:R-:W-:Y:S01]  /*a3b0*/  FADD.FTZ R220, R231, R220 ;  /* 0x000000dce7dc7221 */ /* 0x000fe20000010000 */
[C---:B------:R-:W-:Y:S01]  /*a3c0*/  ISETP.GE.AND P2, PT, R4.reuse, 0x21, PT ;  /* 0x000000210400780c */ /* 0x040fe20003f46270 */
[----:B------:R-:W-:Y:S01]  /*a3d0*/  FFMA.FTZ R133, R173, UR15, R6 ;  /* 0x0000000fad857c23 */ /* 0x000fe20008010006 */
[----:B------:R-:W-:Y:S01]  /*a3e0*/  FMUL.FTZ R6, R175, UR16 ;  /* 0x00000010af067c20 */ /* 0x000fe20008410000 */
[----:B------:R-:W-:Y:S01]  /*a3f0*/  ISETP.GE.AND P3, PT, R4, 0x41, PT ;  /* 0x000000410400780c */ /* 0x000fe20003f66270 */
[----:B------:R-:W-:Y:S01]  /*a400*/  FFMA.FTZ R141, R165, UR15, R182 ;  /* 0x0000000fa58d7c23 */ /* 0x000fe200080100b6 */
[----:B------:R-:W-:Y:S01]  /*a410*/  FFMA.FTZ R159, R168, UR15, R159 ;  /* 0x0000000fa89f7c23 */ /* 0x000fe2000801009f */
[----:B------:R-:W-:Y:S01]  /*a420*/  FFMA.FTZ R144, R185, UR15, -R144 ;  /* 0x0000000fb9907c23 */ /* 0x000fe20008010890 */
[----:B------:R-:W-:Y:S01]  /*a430*/  FFMA.FTZ R137, R170, UR15, R137 ;  /* 0x0000000faa897c23 */ /* 0x000fe20008010089 */
[----:B------:R-:W-:Y:S01]  /*a440*/  FFMA.FTZ R140, R187, UR15, -R140 ;  /* 0x0000000fbb8c7c23 */ /* 0x000fe2000801088c */
[----:B------:R-:W0:Y:S01]  /*a450*/  LDS R7, [R7+0x8c0] ;  /* 0x0008c00007077984 */ /* 0x000e220000000800 */
        /* <DEDUP_REMOVED lines=11> */
[----:B------:R-:W-:-:S06]  /*a510*/  LEA R5, R5, UR13, 0x2 ;  /* 0x0000000d05057c11 */ /* 0x000fcc000f8e10ff */
[----:B------:R-:W1:Y:S04]  /*a520*/  LDS R5, [R5+0x840] ;  /* 0x0008400005057984 */ /* 0x000e680000000800 */
[----:B-1----:R1:W-:Y:S02]  /*a530*/  REDG.E.ADD.F32.FTZ.RN.STRONG.GPU desc[UR18][R8.64], R5 ;  /* 0x00000005080079a6 */ /* 0x0023e4000c12f312 */
.L_x_14854:
[----:B------:R-:W-:Y:S05]  /*a540*/  BSYNC.RECONVERGENT B0 ;  /* 0x0000000000007941 */ /* 0x000fea0003800200 */
.L_x_14853:
[----:B------:R-:W-:Y:S04]  /*a550*/  BSSY.RECONVERGENT B0, `(.L_x_14855) ;  /* 0x0000003000007945 */ /* 0x000fe80003800200 */
[----:B------:R-:W-:Y:S05]  /*a560*/  @!P2 BRA `(.L_x_14856) ;  /* 0x000000000004a947 */ /* 0x000fea0003800000 */
[----:B0-----:R2:W-:Y:S02]  /*a570*/  REDG.E.ADD.F32.FTZ.RN.STRONG.GPU desc[UR18][R8.64+0x80], R7 ;  /* 0x00008007080079a6 */ /* 0x0015e4000c12f312 */
.L_x_14856:
[----:B------:R-:W-:Y:S05]  /*a580*/  BSYNC.RECONVERGENT B0 ;  /* 0x0000000000007941 */ /* 0x000fea0003800200 */
.L_x_14855:
[----:B-1----:R1:W3:Y:S01]  /*a590*/  LDS R5, [R148+0x940] ;  /* 0x0009400094057984 */ /* 0x0022e20000000800 */
[----:B------:R-:W-:Y:S01]  /*a5a0*/  BSSY.RECONVERGENT B0, `(.L_x_14857) ;  /* 0x0000005000007945 */ /* 0x000fe20003800200 */
[C---:B0-2---:R-:W-:Y:S02]  /*a5b0*/  IADD3 R7, PT, PT, R24.reuse, 0x60, RZ ;  /* 0x0000006018077810 */ /* 0x045fe40007ffe0ff */
[----:B------:R-:W-:Y:S01]  /*a5c0*/  IADD3 R161, PT, PT, R24, 0x80, RZ ;  /* 0x0000008018a17810 */ /* 0x000fe20007ffe0ff */
[----:B------:R-:W-:Y:S06]  /*a5d0*/  @!P3 BRA `(.L_x_14858) ;  /* 0x000000000004b947 */ /* 0x000fec0003800000 */
[----:B---3--:R0:W-:Y:S02]  /*a5e0*/  REDG.E.ADD.F32.FTZ.RN.STRONG.GPU desc[UR18][R8.64+0x100], R5 ;  /* 0x00010005080079a6 */ /* 0x0081e4000c12f312 */
.L_x_14858:
[----:B------:R-:W-:Y:S05]  /*a5f0*/  BSYNC.RECONVERGENT B0 ;  /* 0x0000000000007941 */ /* 0x000fea0003800200 */
.L_x_14857:
[----:B0--3--:R-:W-:Y:S01]  /*a600*/  IADD3 R5, PT, PT, R24, 0xa0, RZ ;  /* 0x000000a018057810 */ /* 0x009fe20007ffe0ff */
        /* <DEDUP_REMOVED lines=16> */
.L_x_14860:
[----:B------:R-:W-:Y:S05]  /*a710*/  BSYNC.RECONVERGENT B0 ;  /* 0x0000000000007941 */ /* 0x000fea0003800200 */
.L_x_14859:
[----:B0-2---:R0:W2:Y:S01]  /*a720*/  LDS R5, [R161+0xa40] ;  /* 0x000a4000a1057984 */ /* 0x0050a20000000800 */
[----:B------:R-:W-:Y:S01]  /*a730*/  BSSY.RECONVERGENT B0, `(.L_x_14861) ;  /* 0x0000006000007945 */ /* 0x000fe20003800200 */
[----:B------:R-:W-:Y:S02]  /*a740*/  IADD3 R7, PT, PT, R24, 0xe0, RZ ;  /* 0x000000e018077810 */ /* 0x000fe40007ffe0ff */
[----:B------:R-:W-:Y:S02]  /*a750*/  LEA.HI R163, R163, R24, RZ, 0x1b ;  /* 0x00000018a3a37211 */ /* 0x000fe400078fd8ff */
[----:B------:R-:W-:Y:S01]  /*a760*/  LEA R6, R6, UR13, 0x2 ;  /* 0x0000000d06067c11 */ /* 0x000fe2000f8e10ff */
[----:B------:R-:W-:Y:S06]  /*a770*/  @!P1 BRA `(.L_x_14862) ;  /* 0x0000000000049947 */ /* 0x000fec0003800000 */
[----:B--2---:R3:W-:Y:S02]  /*a780*/  REDG.E.ADD.F32.FTZ.RN.STRONG.GPU desc[UR18][R8.64+0x200], R5 ;  /* 0x00020005080079a6 */ /* 0x0047e4000c12f312 */
.L_x_14862:
[----:B------:R-:W-:Y:S05]  /*a790*/  BSYNC.RECONVERGENT B0 ;  /* 0x0000000000007941 */ /* 0x000fea0003800200 */
.L_x_14861:
[----:B--23--:R2:W3:Y:S01]  /*a7a0*/  LDS R5, [R6+0xac0] ;  /* 0x000ac00006057984 */ /* 0x00c4e20000000800 */
[----:B------:R-:W-:Y:S01]  /*a7b0*/  BSSY.RECONVERGENT B0, `(.L_x_14863) ;  /* 0x0000006000007945 */ /* 0x000fe20003800200 */
[----:B0-----:R-:W-:Y:S02]  /*a7c0*/  IADD3 R161, PT, PT, R24, 0x100, RZ ;  /* 0x0000010018a17810 */ /* 0x001fe40007ffe0ff */
[----:B------:R-:W-:Y:S02]  /*a7d0*/  LEA.HI R7, R7, R24, RZ, 0x1b ;  /* 0x0000001807077211 */ /* 0x000fe400078fd8ff */
[----:B------:R-:W-:Y:S01]  /*a7e0*/  LEA R163, R163, UR13, 0x2 ;  /* 0x0000000da3a37c11 */ /* 0x000fe2000f8e10ff */
[----:B------:R-:W-:Y:S06]  /*a7f0*/  @!P2 BRA `(.L_x_14864) ;  /* 0x000000000004a947 */ /* 0x000fec0003800000 */
[----:B---3--:R0:W-:Y:S02]  /*a800*/  REDG.E.ADD.F32.FTZ.RN.STRONG.GPU desc[UR18][R8.64+0x280], R5 ;  /* 0x00028005080079a6 */ /* 0x0081e4000c12f312 */
.L_x_14864:
[----:B------:R-:W-:Y:S05]  /*a810*/  BSYNC.RECONVERGENT B0 ;  /* 0x0000000000007941 */ /* 0x000fea0003800200 */
.L_x_14863:
[----:B0--3--:R0:W3:Y:S01]  /*a820*/  LDS R5, [R163+0xb40] ;  /* 0x000b4000a3057984 */ /* 0x0090e20000000800 */
[----:B------:R-:W-:Y:S01]  /*a830*/  BSSY.RECONVERGENT B0, `(.L_x_14865) ;  /* 0x0000005000007945 */ /* 0x000fe20003800200 */
[----:B------:R-:W-:Y:S02]  /*a840*/  LEA.HI R161, R161, R24, RZ, 0x1b ;  /* 0x00000018a1a17211 */ /* 0x000fe400078fd8ff */
[----:B------:R-:W-:Y:S01]  /*a850*/  LEA R7, R7, UR13, 0x2 ;  /* 0x0000000d07077c11 */ /* 0x000fe2000f8e10ff */
[----:B------:R-:W-:Y:S06]  /*a860*/  @!P3 BRA `(.L_x_14866) ;  /* 0x000000000004b947 */ /* 0x000fec0003800000 */
[----:B---3--:R4:W-:Y:S02]  /*a870*/  REDG.E.ADD.F32.FTZ.RN.STRONG.GPU desc[UR18][R8.64+0x300], R5 ;  /* 0x00030005080079a6 */ /* 0x0089e4000c12f312 */
.L_x_14866:
[----:B------:R-:W-:Y:S05]  /*a880*/  BSYNC.RECONVERGENT B0 ;  /* 0x0000000000007941 */ /* 0x000fea0003800200 */
.L_x_14865:
[----:B---34-:R3:W4:Y:S01]  /*a890*/  LDS R5, [R7+0xbc0] ;  /* 0x000bc00007057984 */ /* 0x0187220000000800 */
[----:B------:R-:W-:Y:S01]  /*a8a0*/  BSSY.RECONVERGENT B0, `(.L_x_14867) ;  /* 0x0000004000007945 */ /* 0x000fe20003800200 */
[----:B------:R-:W-:-:S03]  /*a8b0*/  LEA R161, R161, UR13, 0x2 ;  /* 0x0000000da1a17c11 */ /* 0x000fc6000f8e10ff */
[----:B------:R-:W-:Y:S05]  /*a8c0*/  @!P4 BRA `(.L_x_14868) ;  /* 0x000000000004c947 */ /* 0x000fea0003800000 */
[----:B----4-:R4:W-:Y:S02]  /*a8d0*/  REDG.E.ADD.F32.FTZ.RN.STRONG.GPU desc[UR18][R8.64+0x380], R5 ;  /* 0x00038005080079a6 */ /* 0x0109e4000c12f312 */
.L_x_14868:
[----:B------:R-:W-:Y:S05]  /*a8e0*/  BSYNC.RECONVERGENT B0 ;  /* 0x0000000000007941 */ /* 0x000fea0003800200 */
.L_x_14867:
[----:B----4-:R4:W0:Y:S01]  /*a8f0*/  LDS R5, [R161+0xc40] ;  /* 0x000c4000a1057984 */ /* 0x0108220000000800 */
[----:B------:R-:W-:Y:S04]  /*a900*/  BSSY.RECONVERGENT B0, `(.L_x_14869) ;  /* 0x0000003000007945 */ /* 0x000fe80003800200 */
[----:B------:R-:W-:Y:S05]  /*a910*/  @!P5 BRA `(.L_x_14870) ;  /* 0x000000000004d947 */ /* 0x000fea0003800000 */
[----:B0-----:R0:W-:Y:S02]  /*a920*/  REDG.E.ADD.F32.FTZ.RN.STRONG.GPU desc[UR18][R8.64+0x400], R5 ;  /* 0x00040005080079a6 */ /* 0x0011e4000c12f312 */
.L_x_14870:
[----:B------:R-:W-:Y:S05]  /*a930*/  BSYNC.RECONVERGENT B0 ;  /* 0x0000000000007941 */ /* 0x000fea0003800200 */
.L_x_14869:
[C---:B0-----:R-:W-:Y:S01]  /*a940*/  IADD3 R5, PT, PT, R24.reuse, 0x120, RZ ;  /* 0x0000012018057810 */ /* 0x041fe20007ffe0ff */
[----:B------:R-:W-:Y:S01]  /*a950*/  BSSY.RECONVERGENT B0, `(.L_x_14871) ;  /* 0x0000038000007945 */ /* 0x000fe20003800200 */
[C---:B------:R-:W-:Y:S02]  /*a960*/  IADD3 R177, PT, PT, R24.reuse, 0x280, RZ ;  /* 0x0000028018b17810 */ /* 0x040fe40007ffe0ff */
[C---:B------:R-:W-:Y:S02]  /*a970*/  IADD3 R235, PT, PT, R24.reuse, 0x2e0, RZ ;  /* 0x000002e018eb7810 */ /* 0x040fe40007ffe0ff */
[-C--:B------:R-:W-:Y:S02]  /*a980*/  LEA.HI R200, R5, R24.reuse, RZ, 0x1b ;  /* 0x0000001805c87211 */ /* 0x080fe400078fd8ff */
[----:B-1----:R-:W-:Y:S02]  /*a990*/  LEA.HI R148, R177, R24, RZ, 0x1b ;  /* 0x00000018b1947211 */ /* 0x002fe400078fd8ff */
[----:B------:R-:W-:-:S02]  /*a9a0*/  IADD3 R233, PT, PT, R24, 0x3a0, RZ ;  /* 0x000003a018e97810 */ /* 0x000fc40007ffe0ff */
[-C--:B------:R-:W-:Y:S02]  /*a9b0*/  LEA.HI R177, R235, R24.reuse, RZ, 0x1b ;  /* 0x00000018ebb17211 */ /* 0x080fe400078fd8ff */
[C---:B------:R-:W-:Y:S02]  /*a9c0*/  IADD3 R231, PT, PT, R24.reuse, 0x3c0, RZ ;  /* 0x000003c018e77810 */ /* 0x040fe40007ffe0ff */
[----:B------:R-:W-:Y:S02]  /*a9d0*/  IADD3 R235, PT, PT, R24, 0x3e0, RZ ;  /* 0x000003e018eb7810 */ /* 0x000fe40007ffe0ff */
[----:B------:R-:W-:Y:S02]  /*a9e0*/  LEA R234, R200, UR13, 0x2 ;  /* 0x0000000dc8ea7c11 */ /* 0x000fe4000f8e10ff */
[-C--:B------:R-:W-:Y:S02]  /*a9f0*/  LEA.HI R200, R233, R24.reuse, RZ, 0x1b ;  /* 0x00000018e9c87211 */ /* 0x080fe400078fd8ff */
[----:B------:R-:W-:-:S02]  /*aa00*/  LEA.HI R233, R231, R24, RZ, 0x1b ;  /* 0x00000018e7e97211 */ /* 0x000fc400078fd8ff */
[----:B------:R-:W-:Y:S02]  /*aa10*/  LEA.HI R231, R235, R24, RZ, 0x1b ;  /* 0x00000018ebe77211 */ /* 0x000fe400078fd8ff */
[----:B------:R0:W1:Y:S01]  /*aa20*/  LDS R235, [R234+0xcc0] ;  /* 0x000cc000eaeb7984 */ /* 0x0000620000000800 */
[----:B------:R-:W-:Y:S02]  /*aa30*/  ISETP.GE.AND P1, PT, R4, 0x121, PT ;  /* 0x000001210400780c */ /* 0x000fe40003f26270 */
[C---:B---3--:R-:W-:Y:S02]  /*aa40*/  IADD3 R7, PT, PT, R24.reuse, 0x140, RZ ;  /* 0x0000014018077810 */ /* 0x048fe40007ffe0ff */
[C---:B----4-:R-:W-:Y:S02]  /*aa50*/  IADD3 R161, PT, PT, R24.reuse, 0x240, RZ ;  /* 0x0000024018a17810 */ /* 0x050fe40007ffe0ff */
        /* <DEDUP_REMOVED lines=30> */
[-C--:B--2---:R-:W-:Y:S02]  /*ac40*/  LEA.HI R6, R243, R24.reuse, RZ, 0x1b ;  /* 0x00000018f3067211 */ /* 0x084fe400078fd8ff */
[----:B------:R-:W-:-:S02]  /*ac50*/  LEA.HI R5, R245, R24, RZ, 0x1b ;  /* 0x00000018f5057211 */ /* 0x000fc400078fd8ff */
[C---:B------:R-:W-:Y:S02]  /*ac60*/  ISETP.GE.AND P2, PT, R4.reuse, 0x141, PT ;  /* 0x000001410400780c */ /* 0x040fe40003f46270 */
[C---:B------:R-:W-:Y:S02]  /*ac70*/  ISETP.GE.AND P3, PT, R4.reuse, 0x161, PT ;  /* 0x000001610400780c */ /* 0x040fe40003f66270 */
[C---:B------:R-:W-:Y:S02]  /*ac80*/  ISETP.GE.AND P4, PT, R4.reuse, 0x181, PT ;  /* 0x000001810400780c */ /* 0x040fe40003f86270 */
[----:B------:R-:W-:Y:S02]  /*ac90*/  ISETP.GE.AND P5, PT, R4, 0x1a1, PT ;  /* 0x000001a10400780c */ /* 0x000fe40003fa6270 */
[----:B------:R-:W-:Y:S01]  /*aca0*/  LEA R232, R232, UR13, 0x2 ;  /* 0x0000000de8e87c11 */ /* 0x000fe2000f8e10ff */
[----:B01----:R-:W-:Y:S10]  /*acb0*/  @!P1 BRA `(.L_x_14872) ;  /* 0x0000000000049947 */ /* 0x003ff40003800000 */
[----:B------:R0:W-:Y:S02]  /*acc0*/  REDG.E.ADD.F32.FTZ.RN.STRONG.GPU desc[UR18][R8.64+0x480], R235 ;  /* 0x000480eb080079a6 */ /* 0x0001e4000c12f312 */
.L_x_14872:
[----:B------:R-:W-:Y:S05]  /*acd0*/  BSYNC.RECONVERGENT B0 ;  /* 0x0000000000007941 */ /* 0x000fea0003800200 */
.L_x_14871:
[----:B------:R-:W-:Y:S01]  /*ace0*/  LEA R234, R219, UR13, 0x2 ;  /* 0x0000000ddbea7c11 */ /* 0x000fe2000f8e10ff */
[----:B------:R-:W-:Y:S01]  /*acf0*/  BSSY.RECONVERGENT B0, `(.L_x_14873) ;  /* 0x0000004000007945 */ /* 0x000fe20003800200 */
[----:B------:R1:W2:Y:S03]  /*ad00*/  LDS R219, [R232+0xd40] ;  /* 0x000d4000e8db7984 */ /* 0x0002a60000000800 */
[----:B------:R-:W-:Y:S05]  /*ad10*/  @!P2 BRA `(.L_x_14874) ;  /* 0x000000000004a947 */ /* 0x000fea0003800000 */
[----:B--2---:R3:W-:Y:S02]  /*ad20*/  REDG.E.ADD.F32.FTZ.RN.STRONG.GPU desc[UR18][R8.64+0x500], R219 ;  /* 0x000500db080079a6 */ /* 0x0047e4000c12f312 */
.L_x_14874:
[----:B------:R-:W-:Y:S05]  /*ad30*/  BSYNC.RECONVERGENT B0 ;  /* 0x0000000000007941 */ /* 0x000fea0003800200 */
.L_x_14873:
[----:B--23--:R-:W-:Y:S01]  /*ad40*/  LEA R219, R217, UR13, 0x2 ;  /* 0x0000000dd9db7c11 */ /* 0x00cfe2000f8e10ff */
[----:B------:R-:W-:Y:S01]  /*ad50*/  BSSY.RECONVERGENT B0, `(.L_x_14875) ;  /* 0x0000004000007945 */ /* 0x000fe20003800200 */
[----:B------:R2:W3:Y:S03]  /*ad60*/  LDS R217, [R234+0xdc0] ;  /* 0x000dc000ead97984 */ /* 0x0004e60000000800 */
[----:B------:R-:W-:Y:S05]  /*ad70*/  @!P3 BRA `(.L_x_14876) ;  /* 0x000000000004b947 */ /* 0x000fea0003800000 */
[----:B---3--:R4:W-:Y:S02]  /*ad80*/  REDG.E.ADD.F32.FTZ.RN.STRONG.GPU desc[UR18][R8.64+0x580], R217 ;  /* 0x000580d9080079a6 */ /* 0x0089e4000c12f312 */
.L_x_14876:
[----:B------:R-:W-:Y:S05]  /*ad90*/  BSYNC.RECONVERGENT B0 ;  /* 0x0000000000007941 */ /* 0x000fea0003800200 */
.L_x_14875:
[----:B---34-:R-:W-:Y:S01]  /*ada0*/  LEA R217, R207, UR13, 0x2 ;  /* 0x0000000dcfd97c11 */ /* 0x018fe2000f8e10ff */
[----:B------:R-:W-:Y:S01]  /*adb0*/  BSSY.RECONVERGENT B0, `(.L_x_14877) ;  /* 0x0000004000007945 */ /* 0x000fe20003800200 */
[----:B------:R3:W4:Y:S03]  /*adc0*/  LDS R207, [R219+0xe40] ;  /* 0x000e4000dbcf7984 */ /* 0x0007260000000800 */
[----:B------:R-:W-:Y:S05]  /*add0*/  @!P4 BRA `(.L_x_14878) ;  /* 0x000000000004c947 */ /* 0x000fea0003800000 */
[----:B----4-:R4:W-:Y:S02]  /*ade0*/  REDG.E.ADD.F32.FTZ.RN.STRONG.GPU desc[UR18][R8.64+0x600], R207 ;  /* 0x000600cf080079a6 */ /* 0x0109e4000c12f312 */
.L_x_14878:
[----:B------:R-:W-:Y:S05]  /*adf0*/  BSYNC.RECONVERGENT B0 ;  /* 0x0000000000007941 */ /* 0x000fea0003800200 */
.L_x_14877:
[----:B----4-:R4:W0:Y:S01]  /*ae00*/  LDS R207, [R217+0xec0] ;  /* 0x000ec000d9cf7984 */ /* 0x0108220000000800 */
[----:B------:R-:W-:Y:S04]  /*ae10*/  BSSY.RECONVERGENT B0, `(.L_x_14879) ;  /* 0x0000003000007945 */ /* 0x000fe80003800200 */
[----:B------:R-:W-:Y:S05]  /*ae20*/  @!P5 BRA `(.L_x_14880) ;  /* 0x000000000004d947 */ /* 0x000fea0003800000 */
[----:B0-----:R0:W-:Y:S02]  /*ae30*/  REDG.E.ADD.F32.FTZ.RN.STRONG.GPU desc[UR18][R8.64+0x680], R207 ;  /* 0x000680cf080079a6 */ /* 0x0011e4000c12f312 */
.L_x_14880:
[----:B------:R-:W-:Y:S05]  /*ae40*/  BSYNC.RECONVERGENT B0 ;  /* 0x0000000000007941 */ /* 0x000fea0003800200 */
.L_x_14879:
        /* <DEDUP_REMOVED lines=12> */
.L_x_14882:
[----:B------:R-:W-:Y:S05]  /*af10*/  BSYNC.RECONVERGENT B0 ;  /* 0x0000000000007941 */ /* 0x000fea0003800200 */
.L_x_14881:
[----:B0-----:R-:W-:Y:S01]  /*af20*/  LEA R199, R197, UR13, 0x2 ;  /* 0x0000000dc5c77c11 */ /* 0x001fe2000f8e10ff */
[----:B------:R-:W-:Y:S01]  /*af30*/  BSSY.RECONVERGENT B0, `(.L_x_14883) ;  /* 0x0000004000007945 */ /* 0x000fe20003800200 */
[----:B------:R0:W0:Y:S03]  /*af40*/  LDS R197, [R205+0xfc0] ;  /* 0x000fc000cdc57984 */ /* 0x0000260000000800 */
[----:B------:R-:W-:Y:S05]  /*af50*/  @!P1 BRA `(.L_x_14884) ;  /* 0x0000000000049947 */ /* 0x000fea0003800000 */
[----:B0-----:R0:W-:Y:S02]  /*af60*/  REDG.E.ADD.F32.FTZ.RN.STRONG.GPU desc[UR18][R8.64+0x780], R197 ;  /* 0x000780c5080079a6 */ /* 0x0011e4000c12f312 */
.L_x_14884:
[----:B------:R-:W-:Y:S05]  /*af70*/  BSYNC.RECONVERGENT B0 ;  /* 0x0000000000007941 */ /* 0x000fea0003800200 */
.L_x_14883:
[----:B0-----:R-:W-:Y:S01]  /*af80*/  LEA R197, R195, UR13, 0x2 ;  /* 0x0000000dc3c57c11 */ /* 0x001fe2000f8e10ff */
[----:B------:R-:W-:Y:S01]  /*af90*/  BSSY.RECONVERGENT B0, `(.L_x_14885) ;  /* 0x0000004000007945 */ /* 0x000fe20003800200 */
[----:B------:R0:W0:Y:S03]  /*afa0*/  LDS R195, [R199+0x1040] ;  /* 0x00104000c7c37984 */ /* 0x0000260000000800 */
[----:B------:R-:W-:Y:S05]  /*afb0*/  @!P2 BRA `(.L_x_14886) ;  /* 0x000000000004a947 */ /* 0x000fea0003800000 */
[----:B0-----:R0:W-:Y:S02]  /*afc0*/  REDG.E.ADD.F32.FTZ.RN.STRONG.GPU desc[UR18][R8.64+0x800], R195 ;  /* 0x000800c3080079a6 */ /* 0x0011e4000c12f312 */
.L_x_14886:
[----:B------:R-:W-:Y:S05]  /*afd0*/  BSYNC.RECONVERGENT B0 ;  /* 0x0000000000007941 */ /* 0x000fea0003800200 */
.L_x_14885:
[----:B0-----:R0:W0:Y:S01]  /*afe0*/  LDS R195, [R197+0x10c0] ;  /* 0x0010c000c5c37984 */ /* 0x0010220000000800 */
[----:B------:R-:W-:Y:S01]  /*aff0*/  BSSY.RECONVERGENT B0, `(.L_x_14887) ;  /* 0x0000004000007945 */ /* 0x000fe20003800200 */
[----:B------:R-:W-:-:S03]  /*b000*/  LEA R192, R192, UR13, 0x2 ;  /* 0x0000000dc0c07c11 */ /* 0x000fc6000f8e10ff */
[----:B------:R-:W-:Y:S05]  /*b010*/  @!P3 BRA `(.L_x_14888) ;  /* 0x000000000004b947 */ /* 0x000fea0003800000 */
[----:B0-----:R0:W-:Y:S02]  /*b020*/  REDG.E.ADD.F32.FTZ.RN.STRONG.GPU desc[UR18][R8.64+0x880], R195 ;  /* 0x000880c3080079a6 */ /* 0x0011e4000c12f312 */
.L_x_14888:
[----:B------:R-:W-:Y:S05]  /*b030*/  BSYNC.RECONVERGENT B0 ;  /* 0x0000000000007941 */ /* 0x000fea0003800200 */
.L_x_14887:
[----:B0-----:R0:W0:Y:S01]  /*b040*/  LDS R195, [R192+0x1140] ;  /* 0x00114000c0c37984 */ /* 0x0010220000000800 */
[----:B------:R-:W-:Y:S01]  /*b050*/  BSSY.RECONVERGENT B0, `(.L_x_14889) ;  /* 0x0000004000007945 */ /* 0x000fe20003800200 */
[----:B------:R-:W-:-:S03]  /*b060*/  LEA R182, R182, UR13, 0x2 ;  /* 0x0000000db6b67c11 */ /* 0x000fc6000f8e10ff */
[----:B------:R-:W-:Y:S05]  /*b070*/  @!P4 BRA `(.L_x_14890) ;  /* 0x000000000004c947 */ /* 0x000fea0003800000 */
[----:B0-----:R0:W-:Y:S02]  /*b080*/  REDG.E.ADD.F32.FTZ.RN.STRONG.GPU desc[UR18][R8.64+0x900], R195 ;  /* 0x000900c3080079a6 */ /* 0x0011e4000c12f312 */
.L_x_14890:
[----:B------:R-:W-:Y:S05]  /*b090*/  BSYNC.RECONVERGENT B0 ;  /* 0x0000000000007941 */ /* 0x000fea0003800200 */
.L_x_14889:
[----:B0-----:R0:W0:Y:S01]  /*b0a0*/  LDS R195, [R182+0x11c0] ;  /* 0x0011c000b6c37984 */ /* 0x0010220000000800 */
[----:B------:R-:W-:Y:S04]  /*b0b0*/  BSSY.RECONVERGENT B0, `(.L_x_14891) ;  /* 0x0000003000007945 */ /* 0x000fe80003800200 */
[----:B------:R-:W-:Y:S05]  /*b0c0*/  @!P5 BRA `(.L_x_14892) ;  /* 0x000000000004d947 */ /* 0x000fea0003800000 */
[----:B0-----:R0:W-:Y:S02]  /*b0d0*/  REDG.E.ADD.F32.FTZ.RN.STRONG.GPU desc[UR18][R8.64+0x980], R195 ;  /* 0x000980c3080079a6 */ /* 0x0011e4000c12f312 */
.L_x_14892:
[----:B------:R-:W-:Y:S05]  /*b0e0*/  BSYNC.RECONVERGENT B0 ;  /* 0x0000000000007941 */ /* 0x000fea0003800200 */
.L_x_14891:
[----:B------:R-:W-:Y:S01]  /*b0f0*/  LEA R148, R148, UR13, 0x2 ;  /* 0x0000000d94947c11 */ /* 0x000fe2000f8e10ff */
[----:B------:R-:W-:Y:S01]  /*b100*/  BSSY.RECONVERGENT B0, `(.L_x_14893) ;  /* 0x000000b000007945 */ /* 0x000fe20003800200 */
[----:B0-----:R-:W-:Y:S02]  /*b110*/  LEA R182, R181, UR13, 0x2 ;  /* 0x0000000db5b67c11 */ /* 0x001fe4000f8e10ff */
[C---:B------:R-:W-:Y:S01]  /*b120*/  ISETP.GE.AND P6, PT, R4.reuse, 0x281, PT ;  /* 0x000002810400780c */ /* 0x040fe20003fc6270 */
[----:B------:R0:W0:Y:S01]  /*b130*/  LDS R181, [R148+0x1240] ;  /* 0x0012400094b57984 */ /* 0x0000220000000800 */
[C---:B------:R-:W-:Y:S02]  /*b140*/  ISETP.GE.AND P1, PT, R4.reuse, 0x2a1, PT ;  /* 0x000002a10400780c */ /* 0x040fe40003f26270 */
[C---:B------:R-:W-:Y:S02]  /*b150*/  ISETP.GE.AND P2, PT, R4.reuse, 0x2c1, PT ;  /* 0x000002c10400780c */ /* 0x040fe40003f46270 */
[----:B------:R-:W-:-:S02]  /*b160*/  ISETP.GE.AND P3, PT, R4, 0x2e1, PT ;  /* 0x000002e10400780c */ /* 0x000fc40003f66270 */
[C---:B------:R-:W-:Y:S02]  /*b170*/  ISETP.GE.AND P4, PT, R4.reuse, 0x301, PT ;  /* 0x000003010400780c */ /* 0x040fe40003f86270 */
[----:B------:R-:W-:-:S03]  /*b180*/  ISETP.GE.AND P5, PT, R4, 0x321, PT ;  /* 0x000003210400780c */ /* 0x000fc60003fa6270 */
[----:B------:R-:W-:Y:S10]  /*b190*/  @!P6 BRA `(.L_x_14894) ;  /* 0x000000000004e947 */ /* 0x000ff40003800000 */
[----:B0-----:R0:W-:Y:S02]  /*b1a0*/  REDG.E.ADD.F32.FTZ.RN.STRONG.GPU desc[UR18][R8.64+0xa00], R181 ;  /* 0x000a00b5080079a6 */ /* 0x0011e4000c12f312 */
.L_x_14894:
[----:B------:R-:W-:Y:S05]  /*b1b0*/  BSYNC.RECONVERGENT B0 ;  /* 0x0000000000007941 */ /* 0x000fea0003800200 */
.L_x_14893:
[----:B0-----:R-:W-:Y:S01]  /*b1c0*/  LEA R148, R179, UR13, 0x2 ;  /* 0x0000000db3947c11 */ /* 0x001fe2000f8e10ff */
[----:B------:R-:W-:Y:S01]  /*b1d0*/  BSSY.RECONVERGENT B0, `(.L_x_14895) ;  /* 0x0000004000007945 */ /* 0x000fe20003800200 */
[----:B------:R0:W0:Y:S03]  /*b1e0*/  LDS R179, [R182+0x12c0] ;  /* 0x0012c000b6b37984 */ /* 0x0000260000000800 */
[----:B------:R-:W-:Y:S05]  /*b1f0*/  @!P1 BRA `(.L_x_14896) ;  /* 0x0000000000049947 */ /* 0x000fea0003800000 */
[----:B0-----:R0:W-:Y:S02]  /*b200*/  REDG.E.ADD.F32.FTZ.RN.STRONG.GPU desc[UR18][R8.64+0xa80], R179 ;  /* 0x000a80b3080079a6 */ /* 0x0011e4000c12f312 */
.L_x_14896:
[----:B------:R-:W-:Y:S05]  /*b210*/  BSYNC.RECONVERGENT B0 ;  /* 0x0000000000007941 */ /* 0x000fea0003800200 */
.L_x_14895:
[----:B0-----:R-:W-:Y:S01]  /*b220*/  LEA R179, R177, UR13, 0x2 ;  /* 0x0000000db1b37c11 */ /* 0x001fe2000f8e10ff */
[----:B------:R-:W-:Y:S01]  /*b230*/  BSSY.RECONVERGENT B0, `(.L_x_14897) ;  /* 0x0000004000007945 */ /* 0x000fe20003800200 */
[----:B------:R0:W0:Y:S03]  /*b240*/  LDS R177, [R148+0x1340] ;  /* 0x0013400094b17984 */ /* 0x0000260000000800 */
[----:B------:R-:W-:Y:S05]  /*b250*/  @!P2 BRA `(.L_x_14898) ;  /* 0x000000000004a947 */ /* 0x000fea0003800000 */
[----:B0-----:R0:W-:Y:S02]  /*b260*/  REDG.E.ADD.F32.FTZ.RN.STRONG.GPU desc[UR18][R8.64+0xb00], R177 ;  /* 0x000b00b1080079a6 */ /* 0x0011e4000c12f312 */
.L_x_14898:
[----:B------:R-:W-:Y:S05]  /*b270*/  BSYNC.RECONVERGENT B0 ;  /* 0x0000000000007941 */ /* 0x000fea0003800200 */
.L_x_14897:
[----:B0-----:R-:W-:Y:S01]  /*b280*/  LEA R148, R163, UR13, 0x2 ;  /* 0x0000000da3947c11 */ /* 0x001fe2000f8e10ff */
[----:B------:R-:W-:Y:S01]  /*b290*/  BSSY.RECONVERGENT B0, `(.L_x_14899) ;  /* 0x0000004000007945 */ /* 0x000fe20003800200 */
[----:B------:R0:W0:Y:S03]  /*b2a0*/  LDS R163, [R179+0x13c0] ;  /* 0x0013c000b3a37984 */ /* 0x0000260000000800 */
[----:B------:R-:W-:Y:S05]  /*b2b0*/  @!P3 BRA `(.L_x_14900) ;  /* 0x000000000004b947 */ /* 0x000fea0003800000 */
[----:B0-----:R0:W-:Y:S02]  /*b2c0*/  REDG.E.ADD.F32.FTZ.RN.STRONG.GPU desc[UR18][R8.64+0xb80], R163 ;  /* 0x000b80a3080079a6 */ /* 0x0011e4000c12f312 */
.L_x_14900:
[----:B------:R-:W-:Y:S05]  /*b2d0*/  BSYNC.RECONVERGENT B0 ;  /* 0x0000000000007941 */ /* 0x000fea0003800200 */
.L_x_14899:
[----:B0-----:R-:W-:Y:S01]  /*b2e0*/  LEA R163, R161, UR13, 0x2 ;  /* 0x0000000da1a37c11 */ /* 0x001fe2000f8e10ff */
[----:B------:R-:W-:Y:S01]  /*b2f0*/  BSSY.RECONVERGENT B0, `(.L_x_14901) ;  /* 0x0000004000007945 */ /* 0x000fe20003800200 */
[----:B------:R0:W0:Y:S03]  /*b300*/  LDS R161, [R148+0x1440] ;  /* 0x0014400094a17984 */ /* 0x0000260000000800 */
[----:B------:R-:W-:Y:S05]  /*b310*/  @!P4 BRA `(.L_x_14902) ;  /* 0x000000000004c947 */ /* 0x000fea0003800000 */
[----:B0-----:R0:W-:Y:S02]  /*b320*/  REDG.E.ADD.F32.FTZ.RN.STRONG.GPU desc[UR18][R8.64+0xc00], R161 ;  /* 0x000c00a1080079a6 */ /* 0x0011e4000c12f312 */
.L_x_14902:
[----:B------:R-:W-:Y:S05]  /*b330*/  BSYNC.RECONVERGENT B0 ;  /* 0x0000000000007941 */ /* 0x000fea0003800200 */
.L_x_14901:
[----:B0-----:R0:W0:Y:S01]  /*b340*/  LDS R161, [R163+0x14c0] ;  /* 0x0014c000a3a17984 */ /* 0x0010220000000800 */
[----:B------:R-:W-:Y:S04]  /*b350*/  BSSY.RECONVERGENT B0, `(.L_x_14903) ;  /* 0x0000003000007945 */ /* 0x000fe80003800200 */
[----:B------:R-:W-:Y:S05]  /*b360*/  @!P5 BRA `(.L_x_14904) ;  /* 0x000000000004d947 */ /* 0x000fea0003800000 */
[----:B0-----:R0:W-:Y:S02]  /*b370*/  REDG.E.ADD.F32.FTZ.RN.STRONG.GPU desc[UR18][R8.64+0xc80], R161 ;  /* 0x000c80a1080079a6 */ /* 0x0011e4000c12f312 */
.L_x_14904:
[----:B------:R-:W-:Y:S05]  /*b380*/  BSYNC.RECONVERGENT B0 ;  /* 0x0000000000007941 */ /* 0x000fea0003800200 */
.L_x_14903:
        /* <DEDUP_REMOVED lines=12> */
.L_x_14906:
[----:B------:R-:W-:Y:S05]  /*b450*/  BSYNC.RECONVERGENT B0 ;  /* 0x0000000000007941 */ /* 0x000fea0003800200 */
.L_x_14905:
[----:B------:R-:W-:Y:S01]  /*b460*/  LEA R4, R5, UR13, 0x2 ;  /* 0x0000000d05047c11 */ /* 0x000fe2000f8e10ff */
[----:B------:R-:W-:Y:S01]  /*b470*/  BSSY.RECONVERGENT B0, `(.L_x_14907) ;  /* 0x0000004000007945 */ /* 0x000fe20003800200 */
[----:B------:R0:W0:Y:S03]  /*b480*/  LDS R5, [R6+0x15c0] ;  /* 0x0015c00006057984 */ /* 0x0000260000000800 */
[----:B------:R-:W-:Y:S05]  /*b490*/  @!P1 BRA `(.L_x_14908) ;  /* 0x0000000000049947 */ /* 0x000fea0003800000 */
[----:B0-----:R0:W-:Y:S02]  /*b4a0*/  REDG.E.ADD.F32.FTZ.RN.STRONG.GPU desc[UR18][R8.64+0xd80], R5 ;  /* 0x000d8005080079a6 */ /* 0x0011e4000c12f312 */
.L_x_14908:
[----:B------:R-:W-:Y:S05]  /*b4b0*/  BSYNC.RECONVERGENT B0 ;  /* 0x0000000000007941 */ /* 0x000fea0003800200 */
.L_x_14907:
[----:B0-----:R0:W0:Y:S01]  /*b4c0*/  LDS R5, [R4+0x1640] ;  /* 0x0016400004057984 */ /* 0x0010220000000800 */
[----:B------:R-:W-:Y:S01]  /*b4d0*/  BSSY.RECONVERGENT B0, `(.L_x_14909) ;  /* 0x0000004000007945 */ /* 0x000fe20003800200 */
[----:B------:R-:W-:-:S03]  /*b4e0*/  LEA R200, R200, UR13, 0x2 ;  /* 0x0000000dc8c87c11 */ /* 0x000fc6000f8e10ff */
[----:B------:R-:W-:Y:S05]  /*b4f0*/  @!P2 BRA `(.L_x_14910) ;  /* 0x000000000004a947 */ /* 0x000fea0003800000 */
[----:B0-----:R0:W-:Y:S02]  /*b500*/  REDG.E.ADD.F32.FTZ.RN.STRONG.GPU desc[UR18][R8.64+0xe00], R5 ;  /* 0x000e0005080079a6 */ /* 0x0011e4000c12f312 */
.L_x_14910:
[----:B------:R-:W-:Y:S05]  /*b510*/  BSYNC.RECONVERGENT B0 ;  /* 0x0000000000007941 */ /* 0x000fea0003800200 */
.L_x_14909:
[----:B0-----:R0:W0:Y:S01]  /*b520*/  LDS R5, [R200+0x16c0] ;  /* 0x0016c000c8057984 */ /* 0x0010220000000800 */
[----:B------:R-:W-:Y:S01]  /*b530*/  BSSY.RECONVERGENT B0, `(.L_x_14911) ;  /* 0x0000004000007945 */ /* 0x000fe20003800200 */
[----:B------:R-:W-:-:S03]  /*b540*/  LEA R233, R233, UR13, 0x2 ;  /* 0x0000000de9e97c11 */ /* 0x000fc6000f8e10ff */
[----:B------:R-:W-:Y:S05]  /*b550*/  @!P3 BRA `(.L_x_14912) ;  /* 0x000000000004b947 */ /* 0x000fea0003800000 */
[----:B0-----:R0:W-:Y:S02]  /*b560*/  REDG.E.ADD.F32.FTZ.RN.STRONG.GPU desc[UR18][R8.64+0xe80], R5 ;  /* 0x000e8005080079a6 */ /* 0x0011e4000c12f312 */
.L_x_14912:
[----:B------:R-:W-:Y:S05]  /*b570*/  BSYNC.RECONVERGENT B0 ;  /* 0x0000000000007941 */ /* 0x000fea0003800200 */
.L_x_14911:
[----:B0-----:R0:W0:Y:S01]  /*b580*/  LDS R5, [R233+0x1740] ;  /* 0x00174000e9057984 */ /* 0x0010220000000800 */
[----:B------:R-:W-:Y:S04]  /*b590*/  BSSY.RECONVERGENT B0, `(.L_x_14913) ;  /* 0x0000003000007945 */ /* 0x000fe80003800200 */
[----:B------:R-:W-:Y:S05]  /*b5a0*/  @!P4 BRA `(.L_x_14914) ;  /* 0x000000000004c947 */ /* 0x000fea0003800000 */
[----:B0-----:R0:W-:Y:S02]  /*b5b0*/  REDG.E.ADD.F32.FTZ.RN.STRONG.GPU desc[UR18][R8.64+0xf00], R5 ;  /* 0x000f0005080079a6 */ /* 0x0011e4000c12f312 */
.L_x_14914:
[----:B------:R-:W-:Y:S05]  /*b5c0*/  BSYNC.RECONVERGENT B0 ;  /* 0x0000000000007941 */ /* 0x000fea0003800200 */
.L_x_14913:
[----:B------:R-:W-:Y:S01]  /*b5d0*/  LEA R231, R231, UR13, 0x2 ;  /* 0x0000000de7e77c11 */ /* 0x000fe2000f8e10ff */
[----:B------:R-:W-:Y:S01]  /*b5e0*/  FADD.FTZ R4, R198, R123 ;  /* 0x0000007bc6047221 */ /* 0x000fe20000010000 */
[----:B------:R-:W-:Y:S01]  /*b5f0*/  BSSY.RECONVERGENT B0, `(.L_x_14915) ;  /* 0x0000007000007945 */ /* 0x000fe20003800200 */
[C---:B------:R-:W-:Y:S01]  /*b600*/  FFMA.FTZ R6, R25.reuse, R194, R208 ;  /* 0x000000c219067223 */ /* 0x040fe200000100d0 */
[----:B------:R-:W-:Y:S01]  /*b610*/  FFMA.FTZ R7, R25, -R196, R204 ;  /* 0x800000c419077223 */ /* 0x000fe200000100cc */
[----:B------:R1:W1:Y:S01]  /*b620*/  LDS R123, [R231+0x17c0] ;  /* 0x0017c000e77b7984 */ /* 0x0002620000000800 */
[----:B0-----:R-:W-:Y:S01]  /*b630*/  FADD.FTZ R5, R220, R127 ;  /* 0x0000007fdc057221 */ /* 0x001fe20000010000 */
[----:B------:R-:W-:Y:S06]  /*b640*/  @!P5 BRA `(.L_x_14916) ;  /* 0x000000000004d947 */ /* 0x000fec0003800000 */
[----:B-1----:R0:W-:Y:S02]  /*b650*/  REDG.E.ADD.F32.FTZ.RN.STRONG.GPU desc[UR18][R8.64+0xf80], R123 ;  /* 0x000f807b080079a6 */ /* 0x0021e4000c12f312 */
.L_x_14916:
[----:B------:R-:W-:Y:S05]  /*b660*/  BSYNC.RECONVERGENT B0 ;  /* 0x0000000000007941 */ /* 0x000fea0003800200 */
.L_x_14915:
[----:B0-----:R-:W0:Y:S01]  /*b670*/  SHFL.DOWN PT, R9, R4, 0x1, 0x1f ;  /* 0x08201f0004097f89 */ /* 0x001e2200000e0000 */
[----:B------:R-:W-:Y:S01]  /*b680*/  ISETP.GT.AND P1, PT, R107, 0x1e, PT ;  /* 0x0000001e6b00780c */ /* 0x000fe20003f24270 */
[----:B------:R-:W-:Y:S01]  /*b690*/  FMUL.FTZ R135, R216, R135 ;  /* 0x00000087d8877220 */ /* 0x000fe20000410000 */
[----:B------:R-:W-:Y:S01]  /*b6a0*/  FFMA.FTZ R17, R17, R165, R136 ;  /* 0x000000a511117223 */ /* 0x000fe20000010088 */
[----:B------:R-:W5:Y:S01]  /*b6b0*/  SHFL.DOWN PT, R8, R5, 0x1, 0x1f ;  /* 0x08201f0005087f89 */ /* 0x000f6200000e0000 */
[----:B------:R-:W-:Y:S01]  /*b6c0*/  FMUL.FTZ R122, R201, R122 ;  /* 0x0000007ac97a7220 */ /* 0x000fe20000410000 */
[----:B------:R-:W-:Y:S01]  /*b6d0*/  FFMA.FTZ R218, R218, R141, R135 ;  /* 0x0000008ddada7223 */ /* 0x000fe20000010087 */
[----:B------:R-:W-:Y:S01]  /*b6e0*/  FFMA.FTZ R52, R17, R98, R52 ;  /* 0x0000006211347223 */ /* 0x000fe20000010034 */
[----:B-1----:R-:W1:Y:S01]  /*b6f0*/  SHFL.DOWN PT, R123, R6, 0x1, 0x1f ;  /* 0x08201f00067b7f89 */ /* 0x002e6200000e0000 */
[----:B------:R-:W-:Y:S01]  /*b700*/  FMUL.FTZ R183, R18, R183 ;  /* 0x000000b712b77220 */ /* 0x000fe20000410000 */
[----:B------:R-:W-:Y:S01]  /*b710*/  FFMA.FTZ R17, R83, R17, R218 ;  /* 0x0000001153117223 */ /* 0x000fe200000100da */
[----:B------:R-:W-:Y:S01]  /*b720*/  FFMA.FTZ R203, R203, R164, R122 ;  /* 0x000000a4cbcb7223 */ /* 0x000fe2000001007a */
[----:B------:R-:W2:Y:S01]  /*b730*/  SHFL.DOWN PT, R148, R7, 0x1, 0x1f ;  /* 0x08201f0007947f89 */ /* 0x000ea200000e0000 */
[----:B------:R-:W-:Y:S01]  /*b740*/  FMUL.FTZ R10, R10, R119 ;  /* 0x000000770a0a7220 */ /* 0x000fe20000410000 */
[----:B------:R-:W-:Y:S01]  /*b750*/  FADD.FTZ R72, R17, R72 ;  /* 0x0000004811487221 */ /* 0x000fe20000010000 */
[----:B------:R-:W-:Y:S01]  /*b760*/  FFMA.FTZ R183, R16, R167, R183 ;  /* 0x000000a710b77223 */ /* 0x000fe200000100b7 */
[----:B------:R-:W-:Y:S01]  /*b770*/  FFMA.FTZ R16, R58, R121, R203 ;  /* 0x000000793a107223 */ /* 0x000fe200000100cb */
[----:B------:R-:W-:Y:S01]  /*b780*/  FFMA.FTZ R10, R11, R120, R10 ;  /* 0x000000780b0a7223 */ /* 0x000fe2000001000a */
[----:B------:R-:W-:Y:S01]  /*b790*/  FFMA.FTZ R50, R157, R93, R50 ;  /* 0x0000005d9d327223 */ /* 0x000fe20000010032 */
[----:B------:R-:W-:Y:S01]  /*b7a0*/  FMUL.FTZ R143, R222, R143 ;  /* 0x0000008fde8f7220 */ /* 0x000fe20000410000 */
[----:B------:R-:W-:Y:S01]  /*b7b0*/  FADD.FTZ R77, R16, R77 ;  /* 0x0000004d104d7221 */ /* 0x000fe20000010000 */
        /* <DEDUP_REMOVED lines=10> */
[----:B------:R-:W-:Y:S01]  /*b860*/  FFMA.FTZ R226, R226, R137, R225 ;  /* 0x00000089e2e27223 */ /* 0x000fe200000100e1 */
[----:B-1----:R-:W-:Y:S01]  /*b870*/  @!P1 FADD.FTZ R6, R6, R123 ;  /* 0x0000007b06069221 */ /* 0x002fe20000010000 */
[----:B------:R-:W1:Y:S01]  /*b880*/  SHFL.DOWN PT, R18, R5, 0x2, 0x1f ;  /* 0x08401f0005127f89 */ /* 0x000e6200000e0000 */
        /* <DEDUP_REMOVED lines=43> */
[----:B------:R-:W-:Y:S01]  /*bb40*/  FADD.FTZ R68, R9, R68 ;  /* 0x0000004409447221 */ /* 0x000fe20000010000 */
[----:B------:R-:W-:Y:S01]  /*bb50*/  FFMA.FTZ R211, R82, R180, R211 ;  /* 0x000000b452d37223 */ /* 0x000fe200000100d3 */
[----:B------:R-:W-:Y:S01]  /*bb60*/  FFMA.FTZ R159, R84, R184, R159 ;  /* 0x000000b8549f7223 */ /* 0x000fe2000001009f */
        /* <DEDUP_REMOVED lines=9> */
[----:B------:R-:W-:Y:S01]  /*bc00*/  BSSY.RECONVERGENT B0, `(.L_x_14917) ;  /* 0x0000028000007945 */ /* 0x000fe20003800200 */
        /* <DEDUP_REMOVED lines=10> */
[----:B------:R-:W-:Y:S01]  /*bcb0*/  FFMA.FTZ R42, R121, R89, R42 ;  /* 0x00000059792a7223 */ /* 0x000fe2000001002a */
[----:B------:R-:W-:Y:S01]  /*bcc0*/  FFMA.FTZ R51, R184, R100, R51 ;  /* 0x00000064b8337223 */ /* 0x000fe20000010033 */
        /* <DEDUP_REMOVED lines=9> */
[----:B0-----:R-:W-:Y:S01]  /*bd60*/  @!P1 FADD.FTZ R4, R4, R11 ;  /* 0x0000000b04049221 */ /* 0x001fe20000010000 */
[----:B------:R-:W-:Y:S01]  /*bd70*/  FADD.FTZ R66, R131, R66 ;  /* 0x0000004283427221 */ /* 0x000fe20000010000 */
[----:B------:R-:W-:Y:S01]  /*bd80*/  FFMA.FTZ R9, R116, R174, R9 ;  /* 0x000000ae74097223 */ /* 0x000fe20000010009 */
[----:B------:R-:W-:Y:S01]  /*bd90*/  FADD.FTZ R64, R133, R64 ;  /* 0x0000004085407221 */ /* 0x000fe20000010000 */
        /* <DEDUP_REMOVED lines=14> */
.L_x_14918:
[----:B------:R-:W-:Y:S05]  /*be80*/  BSYNC.RECONVERGENT B0 ;  /* 0x0000000000007941 */ /* 0x000fea0003800200 */
.L_x_14917:
        /* <DEDUP_REMOVED lines=22> */
[----:B------:R-:W-:-:S12]  /*bff0*/  ULEA UR14, UR6, UR13, 0x3 ;  /* 0x0000000d060e7291 */ /* 0x000fd8000f8e18ff */
[----:B------:R-:W0:Y:S04]  /*c000*/  @P1 LDS.64 R2, [UR14+0x4610] ;  /* 0x0046100eff021984 */ /* 0x000e280008000a00 */
[----:B--2---:R-:W2:Y:S01]  /*c010*/  @P1 LDS.64 R8, [UR14+0x3e10] ;  /* 0x003e100eff081984 */ /* 0x004ea20008000a00 */
[----:B0-----:R-:W-:Y:S01]  /*c020*/  @P1 FADD.FTZ R6, R6, R2 ;  /* 0x0000000206061221 */ /* 0x001fe20000010000 */
[----:B------:R-:W-:Y:S01]  /*c030*/  @P1 FADD.FTZ R7, R7, R3 ;  /* 0x0000000307071221 */ /* 0x000fe20000010000 */
[----:B--2---:R-:W-:Y:S01]  /*c040*/  @P1 FADD.FTZ R4, R4, R8 ;  /* 0x0000000804041221 */ /* 0x004fe20000010000 */
[----:B------:R-:W-:-:S03]  /*c050*/  @P1 FADD.FTZ R5, R5, R9 ;  /* 0x0000000905051221 */ /* 0x000fc60000010000 */
[----:B------:R0:W-:Y:S04]  /*c060*/  STS.64 [UR14+0x4610], R6 ;  /* 0x00461006ff007988 */ /* 0x0001e80008000a0e */
[----:B------:R0:W-:Y:S02]  /*c070*/  STS.64 [UR14+0x3e10], R4 ;  /* 0x003e1004ff007988 */ /* 0x0001e40008000a0e */
.L_x_14920:
[----:B------:R-:W-:Y:S05]  /*c080*/  BSYNC.RECONVERGENT B0 ;  /* 0x0000000000007941 */ /* 0x000fea0003800200 */
.L_x_14919:
[----:B------:R-:W-:-:S04]  /*c090*/  UIADD3 UR6, UPT, UPT, UR6, 0x1, URZ ;  /* 0x0000000106067890 */ /* 0x000fc8000fffe0ff */
[----:B------:R-:W-:-:S09]  /*c0a0*/  UISETP.GE.AND UP0, UPT, UR6, UR41, UPT ;  /* 0x000000290600728c */ /* 0x000fd2000bf06270 */
[----:B------:R-:W-:Y:S05]  /*c0b0*/  BRA.U !UP0, `(.L_x_14921) ;  /* 0xffffff8d080c7547 */ /* 0x000fea000b83ffff */
.L_x_14839:
[----:B------:R-:W5:Y:S01]  /*c0c0*/  S2R R113, SR_TID.X ;  /* 0x0000000000717919 */ /* 0x000f620000002100 */
[----:B------:R-:W-:Y:S01]  /*c0d0*/  MOV R3, 0x10 ;  /* 0x0000001000037802 */ /* 0x000fe20000000f00 */
[----:B------:R-:W-:Y:S08]  /*c0e0*/  BAR.SYNC.DEFER_BLOCKING 0x0 ;  /* 0x0000000000007b1d */ /* 0x000ff00000010000 */
[----:B------:R-:W3:Y:S01]  /*c0f0*/  S2UR UR6, SR_CTAID.X ;  /* 0x00000000000679c3 */ /* 0x000ee20000002500 */
[----:B------:R-:W4:Y:S07]  /*c100*/  LDCU.64 UR14, c[0x0][0x500] ;  /* 0x0000a000ff0e77ac */ /* 0x000f2e0008000a00 */
[----:B------:R-:W3:Y:S01]  /*c110*/  LDC.64 R18, c[0x0][0x4f8] ;  /* 0x00013e00ff127b82 */ /* 0x000ee20000000a00 */
[----:B------:R-:W-:-:S07]  /*c120*/  IADD3 R38, PT, PT, R108, -0x1, RZ ;  /* 0xffffffff6c267810 */ /* 0x000fce0007ffe0ff */
[----:B------:R-:W4:Y:S01]  /*c130*/  LDC.64 R24, c[0x0][0x550] ;  /* 0x00015400ff187b82 */ /* 0x000f220000000a00 */
[----:B-----5:R-:W-:Y:S02]  /*c140*/  SHF.L.U32 R0, R113, 0x1, RZ ;  /* 0x0000000171007819 */ /* 0x020fe400000006ff */
[----:B------:R-:W-:-:S05]  /*c150*/  F2FP.BF16.F32.PACK_AB R27, R45, R54 ;  /* 0x000000362d1b723e */ /* 0x000fca00000010ff */
[----:B------:R-:W5:Y:S01]  /*c160*/  LDC.64 R36, c[0x0][0x560] ;  /* 0x00015800ff247b82 */ /* 0x000f620000000a00 */
[----:B------:R-:W-:-:S05]  /*c170*/  LOP3.LUT R0, R109, 0x7c0, R0, 0xf8, !PT ;  /* 0x000007c06d007812 */ /* 0x000fca00078ef800 */
[----:B------:R-:W-:-:S05]  /*c180*/  IMAD.WIDE.U32 R2, R0, R3, UR8 ;  /* 0x0000000800027e25 */ /* 0x000fca000f8e0003 */
[----:B012---:R-:W2:Y:S04]  /*c190*/  LDG.E.128 R8, desc[UR18][R2.64] ;  /* 0x0000001202087981 */ /* 0x007ea8000c1e1d00 */
[----:B------:R0:W3:Y:S01]  /*c1a0*/  LDG.E.128 R12, desc[UR18][R2.64+0x200] ;  /* 0x00020012020c7981 */ /* 0x0000e2000c1e1d00 */
[----:B------:R-:W-:Y:S01]  /*c1b0*/  F2FP.BF16.F32.PACK_AB R26, R46, R53 ;  /* 0x000000352e1a723e */ /* 0x000fe200000010ff */
[----:B------:R-:W-:Y:S01]  /*c1c0*/  UIADD3 UR37, UP0, UPT, UR37, -0x800, URZ ;  /* 0xfffff80025257890 */ /* 0x000fe2000ff1e0ff */
[----:B------:R-:W-:Y:S01]  /*c1d0*/  F2FP.BF16.F32.PACK_AB R46, R42, R49 ;  /* 0x000000312a2e723e */ /* 0x000fe200000010ff */
[----:B------:R-:W-:Y:S01]  /*c1e0*/  UIADD3 UR39, UP1, UPT, UR39, -0x400, URZ ;  /* 0xfffffc0027277890 */ /* 0x000fe2000ff3e0ff */
[----:B------:R-:W-:Y:S01]  /*c1f0*/  F2FP.BF16.F32.PACK_AB R45, R43, R52 ;  /* 0x000000342b2d723e */ /* 0x000fe200000010ff */
[----:B------:R-:W-:Y:S01]  /*c200*/  UIADD3 UR11, UP2, UPT, UR11, -0x400, URZ ;  /* 0xfffffc000b0b7890 */ /* 0x000fe2000ff5e0ff */
[----:B------:R-:W-:Y:S01]  /*c210*/  F2FP.BF16.F32.PACK_AB R44, R44, R51 ;  /* 0x000000332c2c723e */ /* 0x000fe200000010ff */
[----:B------:R-:W-:Y:S01]  /*c220*/  UIADD3 UR8, UP3, UPT, UR8, -0x400, URZ ;  /* 0xfffffc0008087890 */ /* 0x000fe2000ff7e0ff */
[----:B0-----:R-:W-:Y:S01]  /*c230*/  SHF.L.U32 R2, R38, 0x9, RZ ;  /* 0x0000000926027819 */ /* 0x001fe200000006ff */
[----:B------:R-:W-:-:S02]  /*c240*/  UIADD3.X UR36, UPT, UPT, UR36, -0x1, URZ, UP0, !UPT ;  /* 0xffffffff24247890 */ /* 0x000fc400087fe4ff */
[----:B------:R-:W-:Y:S02]  /*c250*/  UIADD3.X UR38, UPT, UPT, UR38, -0x1, URZ, UP1, !UPT ;  /* 0xffffffff26267890 */ /* 0x000fe40008ffe4ff */
[----:B------:R-:W-:Y:S02]  /*c260*/  UIADD3.X UR12, UPT, UPT, UR12, -0x1, URZ, UP2, !UPT ;  /* 0xffffffff0c0c7890 */ /* 0x000fe400097fe4ff */
[----:B------:R-:W-:Y:S01]  /*c270*/  UIADD3.X UR9, UPT, UPT, UR9, -0x1, URZ, UP3, !UPT ;  /* 0xffffffff09097890 */ /* 0x000fe20009ffe4ff */
[----:B--2---:R-:W-:Y:S04]  /*c280*/  STS.128 [R106], R8 ;  /* 0x000000086a007388 */ /* 0x004fe80000000c00 */
[----:B---3--:R-:W-:Y:S01]  /*c290*/  STS.128 [R106+0x200], R12 ;  /* 0x0002000c6a007388 */ /* 0x008fe20000000c00 */
[----:B------:R-:W-:-:S03]  /*c2a0*/  NOP ;  /* 0x0000000000007918 */ /* 0x000fc60000000000 */
[----:B------:R-:W0:Y:S04]  /*c2b0*/  LDS.128 R4, [R105] ;  /* 0x0000000069047984 */ /* 0x000e280000000c00 */
[----:B------:R-:W1:Y:S01]  /*c2c0*/  LDS.128 R8, [R105+0x10] ;  /* 0x0000100069087984 */ /* 0x000e620000000c00 */
[C---:B0-----:R-:W-:Y:S02]  /*c2d0*/  SHF.L.U32 R16, R4.reuse, 0x10, RZ ;  /* 0x0000001004107819 */ /* 0x041fe400000006ff */
[----:B------:R-:W-:-:S03]  /*c2e0*/  PRMT R4, R4, 0x7632, R4 ;  /* 0x0000763204047816 */ /* 0x000fc60000000004 */
[----:B------:R-:W-:Y:S01]  /*c2f0*/  FADD.FTZ R17, R16, UR5 ;  /* 0x0000000510117e21 */ /* 0x000fe20008010000 */
[C---:B------:R-:W-:Y:S02]  /*c300*/  SHF.L.U32 R16, R5.reuse, 0x10, RZ ;  /* 0x0000001005107819 */ /* 0x040fe400000006ff */
[----:B------:R-:W-:Y:S01]  /*c310*/  PRMT R5, R5, 0x7632, R5 ;  /* 0x0000763205057816 */ /* 0x000fe20000000005 */
[----:B------:R-:W-:Y:S01]  /*c320*/  BAR.SYNC.DEFER_BLOCKING 0x0 ;  /* 0x0000000000007b1d */ /* 0x000fe20000010000 */
[----:B------:R-:W-:Y:S01]  /*c330*/  FSETP.GTU.FTZ.AND P4, PT, R17, 20, PT ;  /* 0x41a000001100780b */ /* 0x000fe20003f9c000 */
[----:B------:R-:W-:Y:S01]  /*c340*/  FADD.FTZ R16, R16, UR5 ;  /* 0x0000000510107e21 */ /* 0x000fe20008010000 */
[----:B------:R-:W-:Y:S02]  /*c350*/  SHF.L.U32 R4, R4, 0x10, RZ ;  /* 0x0000001004047819 */ /* 0x000fe400000006ff */
[----:B------:R-:W-:Y:S02]  /*c360*/  SHF.L.U32 R5, R5, 0x10, RZ ;  /* 0x0000001005057819 */ /* 0x000fe400000006ff */
[----:B------:R-:W-:Y:S01]  /*c370*/  FSETP.GTU.FTZ.AND P6, PT, R16, 20, PT ;  /* 0x41a000001000780b */ /* 0x000fe20003fdc000 */
[----:B------:R-:W-:-:S02]  /*c380*/  FADD.FTZ R13, R4, UR5 ;  /* 0x00000005040d7e21 */ /* 0x000fc40008010000 */
[----:B------:R-:W-:-:S03]  /*c390*/  FADD.FTZ R5, R5, UR5 ;  /* 0x0000000505057e21 */ /* 0x000fc60008010000 */
[----:B------:R-:W-:Y:S01]  /*c3a0*/  FSETP.GTU.FTZ.AND P3, PT, R13, 20, PT ;  /* 0x41a000000d00780b */ /* 0x000fe20003f7c000 */
[----:B------:R-:W-:Y:S01]  /*c3b0*/  @!P4 FMUL.FTZ R4, R17, -1.4426950216293334961 ;  /* 0xbfb8aa3b1104c820 */ /* 0x000fe20000410000 */
[----:B------:R-:W-:-:S03]  /*c3c0*/  FSETP.GTU.FTZ.AND P5, PT, R5, 20, PT ;  /* 0x41a000000500780b */ /* 0x000fc60003fbc000 */
[----:B------:R-:W0:Y:S02]  /*c3d0*/  @!P4 MUFU.EX2 R12, R4 ;  /* 0x00000004000cc308 */ /* 0x000e240000000800 */
[----:B------:R-:W-:-:S06]  /*c3e0*/  @!P6 FMUL.FTZ R14, R16, -1.4426950216293334961 ;  /* 0xbfb8aa3b100ee820 */ /* 0x000fcc0000410000 */
[----:B------:R-:W-:Y:S01]  /*c3f0*/  @!P3 FMUL.FTZ R13, R13, -1.4426950216293334961 ;  /* 0xbfb8aa3b0d0db820 */ /* 0x000fe20000410000 */
[----:B------:R0:W2:Y:S01]  /*c400*/  @!P6 MUFU.EX2 R16, R14 ;  /* 0x0000000e0010e308 */ /* 0x0000a20000000800 */
[----:B------:R-:W-:-:S07]  /*c410*/  @!P5 FMUL.FTZ R3, R5, -1.4426950216293334961 ;  /* 0xbfb8aa3b0503d820 */ /* 0x000fce0000410000 */
[----:B------:R-:W3:Y:S01]  /*c420*/  @!P3 MUFU.EX2 R13, R13 ;  /* 0x0000000d000db308 */ /* 0x000ee20000000800 */
[----:B0-----:R-:W-:Y:S01]  /*c430*/  @!P4 FADD.FTZ R14, R12, 1 ;  /* 0x3f8000000c0ec421 */ /* 0x001fe20000010000 */
[C---:B------:R-:W-:Y:S02]  /*c440*/  SHF.L.U32 R12, R6.reuse, 0x10, RZ ;  /* 0x00000010060c7819 */ /* 0x040fe400000006ff */
[----:B------:R-:W-:-:S04]  /*c450*/  PRMT R6, R6, 0x7632, R6 ;  /* 0x0000763206067816 */ /* 0x000fc80000000006 */
[----:B------:R0:W4:Y:S01]  /*c460*/  @!P5 MUFU.EX2 R17, R3 ;  /* 0x000000030011d308 */ /* 0x0001220000000800 */
[----:B------:R-:W-:Y:S01]  /*c470*/  SHF.L.U32 R6, R6, 0x10, RZ ;  /* 0x0000001006067819 */ /* 0x000fe200000006ff */
[----:B--2---:R-:W-:-:S04]  /*c480*/  @!P6 FADD.FTZ R16, R16, 1 ;  /* 0x3f8000001010e421 */ /* 0x004fc80000010000 */
[----:B------:R-:W-:Y:S02]  /*c490*/  FADD.FTZ R6, R6, UR5 ;  /* 0x0000000506067e21 */ /* 0x000fe40008010000 */
[----:B------:R1:W2:Y:S01]  /*c4a0*/  @!P4 MUFU.RCP R22, R14 ;  /* 0x0000000e0016c308 */ /* 0x0002a20000001000 */
[----:B0-----:R-:W-:Y:S02]  /*c4b0*/  HFMA2 R3, -RZ, RZ, 0, 0 ;  /* 0x00000000ff037431 */ /* 0x001fe400000001ff */
[----:B---3--:R-:W-:-:S06]  /*c4c0*/  @!P3 FADD.FTZ R15, R13, 1 ;  /* 0x3f8000000d0fb421 */ /* 0x008fcc0000010000 */
[----:B------:R-:W0:Y:S01]  /*c4d0*/  @!P3 MUFU.RCP R15, R15 ;  /* 0x0000000f000fb308 */ /* 0x000e220000001000 */
[----:B----4-:R-:W-:Y:S01]  /*c4e0*/  @!P5 FADD.FTZ R17, R17, 1 ;  /* 0x3f8000001111d421 */ /* 0x010fe20000010000 */
[----:B-1----:R-:W-:Y:S01]  /*c4f0*/  SHF.L.U32 R14, R9, 0x10, RZ ;  /* 0x00000010090e7819 */ /* 0x002fe200000006ff */
[----:B------:R-:W-:Y:S01]  /*c500*/  IMAD.WIDE.U32 R4, R18, UR6, R2 ;  /* 0x0000000612047c25 */ /* 0x000fe2000f8e0002 */
[C---:B------:R-:W-:Y:S02]  /*c510*/  SHF.L.U32 R18, R7.reuse, 0x10, RZ ;  /* 0x0000001007127819 */ /* 0x040fe400000006ff */
[----:B------:R-:W-:Y:S01]  /*c520*/  PRMT R7, R7, 0x7632, R7 ;  /* 0x0000763207077816 */ /* 0x000fe20000000007 */
[----:B------:R-:W-:Y:S01]  /*c530*/  IMAD R5, R19, UR6, R5 ;  /* 0x0000000613057c24 */ /* 0x000fe2000f8e0205 */
[----:B------:R-:W1:Y:S01]  /*c540*/  @!P5 MUFU.RCP R17, R17 ;  /* 0x000000110011d308 */ /* 0x000e620000001000 */
[----:B--2---:R-:W-:Y:S01]  /*c550*/  @!P4 FMUL.FTZ R61, R61, R22 ;  /* 0x000000163d3dc220 */ /* 0x004fe20000410000 */
[----:B------:R-:W-:Y:S01]  /*c560*/  FSETP.GTU.FTZ.AND P4, PT, R6, 20, PT ;  /* 0x41a000000600780b */ /* 0x000fe20003f9c000 */
[----:B------:R-:W-:Y:S01]  /*c570*/  FADD.FTZ R19, R12, UR5 ;  /* 0x000000050c137e21 */ /* 0x000fe20008010000 */
[----:B------:R-:W-:Y:S01]  /*c580*/  SHF.L.U32 R7, R7, 0x10, RZ ;  /* 0x0000001007077819 */ /* 0x000fe200000006ff */
[----:B------:R-:W-:Y:S01]  /*c590*/  IMAD.WIDE.U32 R12, R112, UR14, R4 ;  /* 0x0000000e700c7c25 */ /* 0x000fe2000f8e0004 */
[----:B------:R-:W-:-:S03]  /*c5a0*/  SHF.L.U32 R5, R8, 0x10, RZ ;  /* 0x0000001008057819 */ /* 0x000fc600000006ff */
[----:B------:R-:W-:Y:S01]  /*c5b0*/  FADD.FTZ R14, R14, UR5 ;  /* 0x000000050e0e7e21 */ /* 0x000fe20008010000 */
[----:B------:R-:W-:Y:S01]  /*c5c0*/  FADD.FTZ R23, R18, UR5 ;  /* 0x0000000512177e21 */ /* 0x000fe20008010000 */
[----:B------:R-:W-:Y:S01]  /*c5d0*/  FADD.FTZ R7, R7, UR5 ;  /* 0x0000000507077e21 */ /* 0x000fe20008010000 */
[----:B------:R-:W-:Y:S01]  /*c5e0*/  IMAD R18, R112, UR15, R13 ;  /* 0x0000000f70127c24 */ /* 0x000fe2000f8e020d */
[----:B------:R-:W-:Y:S01]  /*c5f0*/  LEA R4, P2, R12, R24, 0x1 ;  /* 0x000000180c047211 */ /* 0x000fe200078408ff */
[----:B------:R-:W-:Y:S01]  /*c600*/  FADD.FTZ R24, R5, UR5 ;  /* 0x0000000505187e21 */ /* 0x000fe20008010000 */
[----:B0-----:R-:W-:Y:S01]  /*c610*/  @!P3 FMUL.FTZ R62, R62, R15 ;  /* 0x0000000f3e3eb220 */ /* 0x001fe20000410000 */
[----:B------:R-:W-:Y:S01]  /*c620*/  FSETP.GTU.FTZ.AND P3, PT, R14, 20, PT ;  /* 0x41a000000e00780b */ /* 0x000fe20003f7c000 */
[----:B------:R-:W-:Y:S01]  /*c630*/  @!P4 FMUL.FTZ R6, R6, -1.4426950216293334961 ;  /* 0xbfb8aa3b0606c820 */ /* 0x000fe20000410000 */
[----:B------:R-:W-:Y:S01]  /*c640*/  FSETP.GTU.FTZ.AND P0, PT, R19, 20, PT ;  /* 0x41a000001300780b */ /* 0x000fe20003f1c000 */
[----:B-1----:R-:W-:Y:S01]  /*c650*/  @!P5 FMUL.FTZ R64, R64, R17 ;  /* 0x000000114040d220 */ /* 0x002fe20000410000 */
[----:B------:R-:W-:Y:S01]  /*c660*/  FSETP.GTU.FTZ.AND P5, PT, R7, 20, PT ;  /* 0x41a000000700780b */ /* 0x000fe20003fbc000 */
[----:B------:R-:W0:Y:S01]  /*c670*/  @!P6 MUFU.RCP R16, R16 ;  /* 0x000000100010e308 */ /* 0x000e220000001000 */
[----:B------:R-:W-:Y:S01]  /*c680*/  LEA.HI.X R5, R12, R25, R18, 0x1, P2 ;  /* 0x000000190c057211 */ /* 0x000fe200010f0c12 */
[----:B------:R-:W1:Y:S01]  /*c690*/  LDCU.64 UR14, c[0x0][0x520] ;  /* 0x0000a400ff0e77ac */ /* 0x000e620008000a00 */
[----:B------:R-:W-:-:S02]  /*c6a0*/  FSETP.GTU.FTZ.AND P2, PT, R24, 20, PT ;  /* 0x41a000001800780b */ /* 0x000fc40003f5c000 */
[----:B------:R-:W-:Y:S01]  /*c6b0*/  FSETP.GTU.FTZ.AND P1, PT, R23, 20, PT ;  /* 0x41a000001700780b */ /* 0x000fe20003f3c000 */
[----:B------:R-:W-:Y:S01]  /*c6c0*/  IMAD.WIDE.U32 R4, R0, 0x10, R4 ;  /* 0x0000001000047825 */ /* 0x000fe200078e0004 */
[----:B------:R-:W-:Y:S01]  /*c6d0*/  SHF.L.U32 R18, R10, 0x10, RZ ;  /* 0x000000100a127819 */ /* 0x000fe200000006ff */
[----:B------:R-:W2:Y:S02]  /*c6e0*/  @!P4 MUFU.EX2 R6, R6 ;  /* 0x000000060006c308 */ /* 0x000ea40000000800 */
[----:B------:R-:W-:Y:S01]  /*c6f0*/  @!P3 FMUL.FTZ R17, R14, -1.4426950216293334961 ;  /* 0xbfb8aa3b0e11b820 */ /* 0x000fe20000410000 */
[----:B------:R-:W-:Y:S01]  /*c700*/  @!P0 FMUL.FTZ R13, R19, -1.4426950216293334961 ;  /* 0xbfb8aa3b130d8820 */ /* 0x000fe20000410000 */
[----:B------:R-:W-:Y:S01]  /*c710*/  PRMT R8, R8, 0x7632, R8 ;  /* 0x0000763208087816 */ /* 0x000fe20000000008 */
[----:B------:R-:W-:Y:S01]  /*c720*/  @!P5 FMUL.FTZ R14, R7, -1.4426950216293334961 ;  /* 0xbfb8aa3b070ed820 */ /* 0x000fe20000410000 */
[----:B------:R-:W-:Y:S01]  /*c730*/  PRMT R9, R9, 0x7632, R9 ;  /* 0x0000763209097816 */ /* 0x000fe20000000009 */
[----:B------:R-:W-:Y:S01]  /*c740*/  FADD.FTZ R18, R18, UR5 ;  /* 0x0000000512127e21 */ /* 0x000fe20008010000 */
[----:B------:R-:W-:Y:S01]  /*c750*/  PRMT R10, R10, 0x7632, R10 ;  /* 0x000076320a0a7816 */ /* 0x000fe2000000000a */
[----:B------:R-:W-:Y:S01]  /*c760*/  @!P2 FMUL.FTZ R15, R24, -1.4426950216293334961 ;  /* 0xbfb8aa3b180fa820 */ /* 0x000fe20000410000 */
[----:B------:R-:W3:Y:S01]  /*c770*/  @!P0 MUFU.EX2 R13, R13 ;  /* 0x0000000d000d8308 */ /* 0x000ee20000000800 */
[----:B------:R-:W-:Y:S01]  /*c780*/  @!P1 FMUL.FTZ R12, R23, -1.4426950216293334961 ;  /* 0xbfb8aa3b170c9820 */ /* 0x000fe20000410000 */
[----:B0-----:R-:W-:Y:S01]  /*c790*/  @!P6 FMUL.FTZ R63, R63, R16 ;  /* 0x000000103f3fe220 */ /* 0x001fe20000410000 */
[----:B------:R-:W-:-:S02]  /*c7a0*/  SHF.L.U32 R8, R8, 0x10, RZ ;  /* 0x0000001008087819 */ /* 0x000fc400000006ff */
[----:B------:R-:W-:Y:S02]  /*c7b0*/  SHF.L.U32 R9, R9, 0x10, RZ ;  /* 0x0000001009097819 */ /* 0x000fe400000006ff */
[----:B------:R-:W-:Y:S01]  /*c7c0*/  SHF.L.U32 R10, R10, 0x10, RZ ;  /* 0x000000100a0a7819 */ /* 0x000fe200000006ff */
[----:B--2---:R-:W-:Y:S01]  /*c7d0*/  @!P4 FADD.FTZ R7, R6, 1 ;  /* 0x3f8000000607c421 */ /* 0x004fe20000010000 */
[----:B------:R-:W0:Y:S01]  /*c7e0*/  @!P5 MUFU.EX2 R14, R14 ;  /* 0x0000000e000ed308 */ /* 0x000e220000000800 */
[----:B------:R-:W-:Y:S01]  /*c7f0*/  SHF.L.U32 R6, R11, 0x10, RZ ;  /* 0x000000100b067819 */ /* 0x000fe200000006ff */
[----:B------:R-:W-:Y:S01]  /*c800*/  FADD.FTZ R9, R9, UR5 ;  /* 0x0000000509097e21 */ /* 0x000fe20008010000 */
[----:B------:R-:W-:Y:S01]  /*c810*/  PRMT R11, R11, 0x7632, R11 ;  /* 0x000076320b0b7816 */ /* 0x000fe2000000000b */
[----:B------:R-:W-:Y:S01]  /*c820*/  FADD.FTZ R10, R10, UR5 ;  /* 0x000000050a0a7e21 */ /* 0x000fe20008010000 */
[----:B------:R-:W-:Y:S01]  /*c830*/  FSETP.GTU.FTZ.AND P6, PT, R18, 20, PT ;  /* 0x41a000001200780b */ /* 0x000fe20003fdc000 */
[----:B------:R-:W-:Y:S01]  /*c840*/  FADD.FTZ R16, R6, UR5 ;  /* 0x0000000506107e21 */ /* 0x000fe20008010000 */
[----:B------:R-:W-:Y:S01]  /*c850*/  SHF.L.U32 R11, R11, 0x10, RZ ;  /* 0x000000100b0b7819 */ /* 0x000fe200000006ff */
[----:B------:R2:W4:Y:S01]  /*c860*/  @!P4 MUFU.RCP R22, R7 ;  /* 0x000000070016c308 */ /* 0x0005220000001000 */
[----:B---3--:R-:W-:Y:S01]  /*c870*/  @!P0 FADD.FTZ R13, R13, 1 ;  /* 0x3f8000000d0d8421 */ /* 0x008fe20000010000 */
[----:B------:R-:W-:-:S02]  /*c880*/  F2FP.BF16.F32.PACK_AB R25, R47, R56 ;  /* 0x000000382f19723e */ /* 0x000fc400000010ff */
[----:B------:R-:W-:Y:S01]  /*c890*/  FADD.FTZ R11, R11, UR5 ;  /* 0x000000050b0b7e21 */ /* 0x000fe20008010000 */
[----:B------:R-:W-:Y:S02]  /*c8a0*/  F2FP.BF16.F32.PACK_AB R24, R48, R55 ;  /* 0x000000373018723e */ /* 0x000fe400000010ff */
[----:B------:R-:W-:Y:S01]  /*c8b0*/  F2FP.BF16.F32.PACK_AB R47, R41, R50 ;  /* 0x00000032292f723e */ /* 0x000fe200000010ff */
[----:B------:R-:W3:Y:S01]  /*c8c0*/  @!P2 MUFU.EX2 R15, R15 ;  /* 0x0000000f000fa308 */ /* 0x000ee20000000800 */
[----:B0-----:R-:W-:Y:S01]  /*c8d0*/  @!P5 FADD.FTZ R14, R14, 1 ;  /* 0x3f8000000e0ed421 */ /* 0x001fe20000010000 */
[----:B--2---:R-:W-:Y:S01]  /*c8e0*/  FADD.FTZ R7, R8, UR5 ;  /* 0x0000000508077e21 */ /* 0x004fe20008010000 */
[----:B------:R-:W-:Y:S01]  /*c8f0*/  @!P6 FMUL.FTZ R6, R18, -1.4426950216293334961 ;  /* 0xbfb8aa3b1206e820 */ /* 0x000fe20000410000 */
[----:B------:R-:W-:Y:S04]  /*c900*/  STS.128 [R105], R24 ;  /* 0x0000001869007388 */ /* 0x000fe80000000c00 */
[----:B------:R-:W0:Y:S01]  /*c910*/  @!P1 MUFU.EX2 R12, R12 ;  /* 0x0000000c000c9308 */ /* 0x000e220000000800 */
[----:B----4-:R-:W-:Y:S01]  /*c920*/  @!P4 FMUL.FTZ R67, R67, R22 ;  /* 0x000000164343c220 */ /* 0x010fe20000410000 */
[----:B------:R-:W-:Y:S01]  /*c930*/  FSETP.GTU.FTZ.AND P4, PT, R16, 20, PT ;  /* 0x41a000001000780b */ /* 0x000fe20003f9c000 */
[----:B------:R-:W-:Y:S05]  /*c940*/  STS.128 [R105+0x10], R44 ;  /* 0x0000102c69007388 */ /* 0x000fea0000000c00 */
[----:B------:R-:W2:Y:S01]  /*c950*/  @!P0 MUFU.RCP R13, R13 ;  /* 0x0000000d000d8308 */ /* 0x000ea20000001000 */
[----:B---3--:R-:W-:-:S07]  /*c960*/  @!P2 FADD.FTZ R15, R15, 1 ;  /* 0x3f8000000f0fa421 */ /* 0x008fce0000010000 */
[----:B------:R-:W3:Y:S01]  /*c970*/  @!P5 MUFU.RCP R14, R14 ;  /* 0x0000000e000ed308 */ /* 0x000ee20000001000 */
[----:B0-----:R-:W-:-:S07]  /*c980*/  @!P1 FADD.FTZ R12, R12, 1 ;  /* 0x3f8000000c0c9421 */ /* 0x001fce0000010000 */
[----:B------:R0:W4:Y:S01]  /*c990*/  @!P1 MUFU.RCP R19, R12 ;  /* 0x0000000c00139308 */ /* 0x0001220000001000 */
[----:B--2---:R-:W-:Y:S01]  /*c9a0*/  @!P0 FMUL.FTZ R66, R66, R13 ;  /* 0x0000000d42428220 */ /* 0x004fe20000410000 */
[----:B------:R-:W-:-:S06]  /*c9b0*/  FSETP.GTU.FTZ.AND P0, PT, R7, 20, PT ;  /* 0x41a000000700780b */ /* 0x000fcc0003f1c000 */
[----:B------:R-:W2:Y:S01]  /*c9c0*/  @!P2 MUFU.RCP R15, R15 ;  /* 0x0000000f000fa308 */ /* 0x000ea20000001000 */
[----:B0-----:R-:W-:Y:S01]  /*c9d0*/  @!P4 FMUL.FTZ R12, R16, -1.4426950216293334961 ;  /* 0xbfb8aa3b100cc820 */ /* 0x001fe20000410000 */
[----:B---3--:R-:W-:Y:S01]  /*c9e0*/  @!P5 FMUL.FTZ R69, R69, R14 ;  /* 0x0000000e4545d220 */ /* 0x008fe20000410000 */
[----:B------:R-:W-:-:S05]  /*c9f0*/  FSETP.GTU.FTZ.AND P5, PT, R9, 20, PT ;  /* 0x41a000000900780b */ /* 0x000fca0003fbc000 */
[----:B------:R-:W0:Y:S01]  /*ca00*/  @!P3 MUFU.EX2 R17, R17 ;  /* 0x000000110011b308 */ /* 0x000e220000000800 */
[----:B----4-:R-:W-:Y:S01]  /*ca10*/  @!P1 FMUL.FTZ R68, R68, R19 ;  /* 0x0000001344449220 */ /* 0x010fe20000410000 */
[----:B------:R-:W-:-:S06]  /*ca20*/  FSETP.GTU.FTZ.AND P1, PT, R10, 20, PT ;  /* 0x41a000000a00780b */ /* 0x000fcc0003f3c000 */
[----:B------:R-:W3:Y:S01]  /*ca30*/  @!P4 MUFU.EX2 R12, R12 ;  /* 0x0000000c000cc308 */ /* 0x000ee20000000800 */
[----:B--2---:R-:W-:Y:S01]  /*ca40*/  @!P2 FMUL.FTZ R70, R70, R15 ;  /* 0x0000000f4646a220 */ /* 0x004fe20000410000 */
[----:B------:R-:W-:-:S06]  /*ca50*/  FSETP.GTU.FTZ.AND P2, PT, R11, 20, PT ;  /* 0x41a000000b00780b */ /* 0x000fcc0003f5c000 */
[----:B------:R2:W4:Y:S01]  /*ca60*/  @!P6 MUFU.EX2 R8, R6 ;  /* 0x000000060008e308 */ /* 0x0005220000000800 */
[----:B0-----:R-:W-:Y:S01]  /*ca70*/  @!P3 FADD.FTZ R17, R17, 1 ;  /* 0x3f8000001111b421 */ /* 0x001fe20000010000 */
[----:B---3--:R-:W-:Y:S01]  /*ca80*/  @!P4 FADD.FTZ R12, R12, 1 ;  /* 0x3f8000000c0cc421 */ /* 0x008fe20000010000 */
[----:B--2---:R-:W-:Y:S01]  /*ca90*/  @!P0 FMUL.FTZ R6, R7, -1.4426950216293334961 ;  /* 0xbfb8aa3b07068820 */ /* 0x004fe20000410000 */
[----:B------:R-:W-:Y:S01]  /*caa0*/  @!P5 FMUL.FTZ R7, R9, -1.4426950216293334961 ;  /* 0xbfb8aa3b0907d820 */ /* 0x000fe20000410000 */
[----:B------:R-:W-:Y:S02]  /*cab0*/  @!P1 FMUL.FTZ R9, R10, -1.4426950216293334961 ;  /* 0xbfb8aa3b0a099820 */ /* 0x000fe40000410000 */
[----:B------:R-:W-:Y:S01]  /*cac0*/  @!P2 FMUL.FTZ R10, R11, -1.4426950216293334961 ;  /* 0xbfb8aa3b0b0aa820 */ /* 0x000fe20000410000 */
[----:B------:R0:W2:Y:S01]  /*cad0*/  @!P4 MUFU.RCP R29, R12 ;  /* 0x0000000c001dc308 */ /* 0x0000a20000001000 */
[----:B------:R-:W-:Y:S01]  /*cae0*/  NOP ;  /* 0x0000000000007918 */ /* 0x000fe20000000000 */
[----:B----4-:R-:W-:-:S06]  /*caf0*/  @!P6 FADD.FTZ R8, R8, 1 ;  /* 0x3f8000000808e421 */ /* 0x010fcc0000010000 */
[----:B------:R3:W4:Y:S01]  /*cb00*/  @!P3 MUFU.RCP R11, R17 ;  /* 0x00000011000bb308 */ /* 0x0007220000001000 */
[----:B0-----:R-:W0:Y:S07]  /*cb10*/  LDS.128 R12, [R106] ;  /* 0x000000006a0c7984 */ /* 0x001e2e0000000c00 */
[----:B------:R-:W5:Y:S01]  /*cb20*/  @!P0 MUFU.EX2 R6, R6 ;  /* 0x0000000600068308 */ /* 0x000f620000000800 */
[----:B---3--:R-:W3:Y:S01]  /*cb30*/  LDS.128 R16, [R106+0x200] ;  /* 0x000200006a107984 */ /* 0x008ee20000000c00 */
[----:B--2---:R-:W-:-:S06]  /*cb40*/  @!P4 FMUL.FTZ R78, R78, R29 ;  /* 0x0000001d4e4ec220 */ /* 0x004fcc0000410000 */
[----:B------:R-:W2:Y:S01]  /*cb50*/  @!P2 MUFU.EX2 R10, R10 ;  /* 0x0000000a000aa308 */ /* 0x000ea20000000800 */
[----:B----4-:R-:W-:Y:S01]  /*cb60*/  @!P3 FMUL.FTZ R72, R72, R11 ;  /* 0x0000000b4848b220 */ /* 0x010fe20000410000 */
[----:B------:R-:W-:-:S06]  /*cb70*/  F2FP.BF16.F32.PACK_AB R11, R69, R68 ;  /* 0x00000044450b723e */ /* 0x000fcc00000010ff */
[----:B------:R-:W4:Y:S01]  /*cb80*/  @!P5 MUFU.EX2 R7, R7 ;  /* 0x000000070007d308 */ /* 0x000f220000000800 */
[----:B-----5:R-:W-:-:S07]  /*cb90*/  @!P0 FADD.FTZ R6, R6, 1 ;  /* 0x3f80000006068421 */ /* 0x020fce0000010000 */
[----:B------:R-:W5:Y:S01]  /*cba0*/  @!P1 MUFU.EX2 R9, R9 ;  /* 0x0000000900099308 */ /* 0x000f620000000800 */
[----:B--2---:R-:W-:-:S07]  /*cbb0*/  @!P2 FADD.FTZ R10, R10, 1 ;  /* 0x3f8000000a0aa421 */ /* 0x004fce0000010000 */
[----:B------:R-:W2:Y:S01]  /*cbc0*/  @!P6 MUFU.RCP R23, R8 ;  /* 0x000000080017e308 */ /* 0x000ea20000001000 */
[----:B----4-:R-:W-:Y:S01]  /*cbd0*/  @!P5 FADD.FTZ R7, R7, 1 ;  /* 0x3f8000000707d421 */ /* 0x010fe20000010000 */
[----:B0-----:R-:W-:Y:S06]  /*cbe0*/  STG.E.128 desc[UR18][R4.64], R12 ;  /* 0x0000000c04007986 */ /* 0x001fec000c101d12 */
[----:B------:R-:W0:Y:S01]  /*cbf0*/  @!P0 MUFU.RCP R6, R6 ;  /* 0x0000000600068308 */ /* 0x000e220000001000 */
[----:B-----5:R-:W-:Y:S01]  /*cc00*/  @!P1 FADD.FTZ R9, R9, 1 ;  /* 0x3f80000009099421 */ /* 0x020fe20000010000 */
[----:B---3--:R3:W-:Y:S06]  /*cc10*/  STG.E.128 desc[UR18][R4.64+0x200], R16 ;  /* 0x0002001004007986 */ /* 0x0087ec000c101d12 */
[----:B------:R4:W5:Y:S01]  /*cc20*/  @!P5 MUFU.RCP R8, R7 ;  /* 0x000000070008d308 */ /* 0x0009620000001000 */
[----:B--2---:R-:W-:-:S07]  /*cc30*/  @!P6 FMUL.FTZ R74, R74, R23 ;  /* 0x000000174a4ae220 */ /* 0x004fce0000410000 */
[----:B------:R2:W1:Y:S01]  /*cc40*/  @!P1 MUFU.RCP R22, R9 ;  /* 0x0000000900169308 */ /* 0x0004620000001000 */
[----:B0-----:R-:W-:Y:S01]  /*cc50*/  @!P0 FMUL.FTZ R73, R73, R6 ;  /* 0x0000000649498220 */ /* 0x001fe20000410000 */
[----:B----4-:R-:W-:-:S04]  /*cc60*/  FADD.FTZ R7, R61, R110 ;  /* 0x0000006e3d077221 */ /* 0x010fc80000010000 */
[----:B------:R-:W-:Y:S01]  /*cc70*/  F2FP.BF16.F32.PACK_AB R24, R73, R70 ;  /* 0x000000464918723e */ /* 0x000fe200000010ff */
[----:B------:R-:W-:Y:S01]  /*cc80*/  FADD.FTZ R6, R7, R62 ;  /* 0x0000003e07067221 */ /* 0x000fe20000010000 */
[----:B------:R-:W0:Y:S01]  /*cc90*/  @!P2 MUFU.RCP R10, R10 ;  /* 0x0000000a000aa308 */ /* 0x000e220000001000 */
[----:B-----5:R-:W-:Y:S01]  /*cca0*/  @!P5 FMUL.FTZ R75, R75, R8 ;  /* 0x000000084b4bd220 */ /* 0x020fe20000410000 */
[----:B------:R-:W-:Y:S02]  /*ccb0*/  F2FP.BF16.F32.PACK_AB R8, R62, R61 ;  /* 0x0000003d3e08723e */ /* 0x000fe400000010ff */
[----:B--2---:R-:W-:Y:S01]  /*ccc0*/  F2FP.BF16.F32.PACK_AB R9, R64, R63 ;  /* 0x0000003f4009723e */ /* 0x004fe200000010ff */
[----:B------:R-:W-:Y:S01]  /*ccd0*/  FADD.FTZ R63, R6, R63 ;  /* 0x0000003f063f7221 */ /* 0x000fe20000010000 */
[----:B------:R-:W-:Y:S01]  /*cce0*/  F2FP.BF16.F32.PACK_AB R25, R75, R72 ;  /* 0x000000484b19723e */ /* 0x000fe200000010ff */
[----:B-1----:R-:W-:Y:S02]  /*ccf0*/  @!P1 FMUL.FTZ R77, R77, R22 ;  /* 0x000000164d4d9220 */ /* 0x002fe40000410000 */
[----:B------:R-:W-:Y:S01]  /*cd00*/  FADD.FTZ R63, R63, R64 ;  /* 0x000000403f3f7221 */ /* 0x000fe20000010000 */
[----:B------:R-:W1:Y:S02]  /*cd10*/  LDC.64 R22, c[0x0][0x518] ;  /* 0x00014600ff167b82 */ /* 0x000e640000000a00 */
[----:B------:R-:W-:Y:S01]  /*cd20*/  F2FP.BF16.F32.PACK_AB R26, R77, R74 ;  /* 0x0000004a4d1a723e */ /* 0x000fe200000010ff */
[----:B0-----:R-:W-:Y:S01]  /*cd30*/  @!P2 FMUL.FTZ R79, R79, R10 ;  /* 0x0000000a4f4fa220 */ /* 0x001fe20000410000 */
[----:B------:R-:W-:-:S04]  /*cd40*/  F2FP.BF16.F32.PACK_AB R10, R67, R66 ;  /* 0x00000042430a723e */ /* 0x000fc800000010ff */
[----:B------:R-:W-:Y:S01]  /*cd50*/  BAR.SYNC.DEFER_BLOCKING 0x0 ;  /* 0x0000000000007b1d */ /* 0x000fe20000010000 */
[----:B------:R-:W-:Y:S01]  /*cd60*/  FADD.FTZ R66, R63, R66 ;  /* 0x000000423f427221 */ /* 0x000fe20000010000 */
[----:B------:R-:W-:-:S03]  /*cd70*/  F2FP.BF16.F32.PACK_AB R27, R79, R78 ;  /* 0x0000004e4f1b723e */ /* 0x000fc600000010ff */
[----:B------:R-:W-:-:S04]  /*cd80*/  FADD.FTZ R67, R66, R67 ;  /* 0x0000004342437221 */ /* 0x000fc80000010000 */
[----:B------:R-:W-:-:S04]  /*cd90*/  FADD.FTZ R68, R67, R68 ;  /* 0x0000004443447221 */ /* 0x000fc80000010000 */
[----:B------:R-:W-:Y:S01]  /*cda0*/  FADD.FTZ R69, R68, R69 ;  /* 0x0000004544457221 */ /* 0x000fe20000010000 */
[----:B-1----:R-:W-:-:S04]  /*cdb0*/  IMAD.WIDE.U32 R2, R22, UR6, R2 ;  /* 0x0000000616027c25 */ /* 0x002fc8000f8e0002 */
[----:B------:R-:W-:Y:S01]  /*cdc0*/  FADD.FTZ R70, R69, R70 ;  /* 0x0000004645467221 */ /* 0x000fe20000010000 */
[----:B------:R-:W-:-:S03]  /*cdd0*/  IMAD R3, R23, UR6, R3 ;  /* 0x0000000617037c24 */ /* 0x000fc6000f8e0203 */
[----:B------:R-:W-:Y:S01]  /*cde0*/  FADD.FTZ R73, R70, R73 ;  /* 0x0000004946497221 */ /* 0x000fe20000010000 */
[----:B------:R-:W-:Y:S01]  /*cdf0*/  STS.128 [R105], R8 ;  /* 0x0000000869007388 */ /* 0x000fe20000000c00 */
[----:B------:R-:W-:-:S04]  /*ce00*/  IMAD.WIDE.U32 R2, R112, UR14, R2 ;  /* 0x0000000e70027c25 */ /* 0x000fc8000f8e0002 */
        /* <DEDUP_REMOVED lines=8> */
[----:B------:R-:W-:Y:S01]  /*ce90*/  LEA.HI.X R5, R2, R37, R3, 0x1, P0 ;  /* 0x0000002502057211 */ /* 0x000fe200000f0c03 */
[----:B------:R-:W-:Y:S01]  /*cea0*/  FADD.FTZ R74, R75, R74 ;  /* 0x0000004a4b4a7221 */ /* 0x000fe20000010000 */
[----:B------:R-:W-:Y:S02]  /*ceb0*/  ISETP.GT.AND P0, PT, R108, 0x1, PT ;  /* 0x000000016c00780c */ /* 0x000fe40003f04270 */
[----:B------:R-:W-:Y:S01]  /*cec0*/  MOV R108, R38 ;  /* 0x00000026006c7202 */ /* 0x000fe20000000f00 */
[----:B------:R-:W-:-:S04]  /*ced0*/  IMAD.WIDE.U32 R2, R0, 0x10, R4 ;  /* 0x0000001000027825 */ /* 0x000fc800078e0004 */
[----:B------:R-:W-:-:S04]  /*cee0*/  FADD.FTZ R77, R74, R77 ;  /* 0x0000004d4a4d7221 */ /* 0x000fc80000010000 */
[----:B------:R-:W-:-:S04]  /*cef0*/  FADD.FTZ R78, R77, R78 ;  /* 0x0000004e4d4e7221 */ /* 0x000fc80000010000 */
[----:B------:R-:W-:Y:S01]  /*cf00*/  FADD.FTZ R110, R78, R79 ;  /* 0x0000004f4e6e7221 */ /* 0x000fe20000010000 */
[----:B0-----:R0:W-:Y:S04]  /*cf10*/  STG.E.128 desc[UR18][R2.64], R28 ;  /* 0x0000001c02007986 */ /* 0x0011e8000c101d12 */
[----:B-1----:R0:W-:Y:S01]  /*cf20*/  STG.E.128 desc[UR18][R2.64+0x200], R32 ;  /* 0x0002002002007986 */ /* 0x0021e2000c101d12 */
[----:B------:R-:W-:Y:S05]  /*cf30*/  @P0 BRA `(.L_x_14922) ;  /* 0xffffff3800940947 */ /* 0x000fea000383ffff */
.L_x_14805:
        /* <DEDUP_REMOVED lines=31> */
[----:B------:R-:W-:-:S04]  /*d130*/  LEA R2, P1, R112, R6, 0x2 ;  /* 0x0000000670027211 */ /* 0x000fc800078210ff */
[----:B------:R-:W-:-:S05]  /*d140*/  LEA.HI.X R3, R112, R7, RZ, 0x2, P1 ;  /* 0x0000000770037211 */ /* 0x000fca00008f14ff */
[----:B------:R1:W-:Y:S04]  /*d150*/  REDG.E.ADD.F32.FTZ.RN.STRONG.GPU desc[UR18][R2.64], R4 ;  /* 0x00000004020079a6 */ /* 0x0003e8000c12f312 */
.L_x_14924:
[----:B------:R-:W-:Y:S05]  /*d160*/  BSYNC.RECONVERGENT B0 ;  /* 0x0000000000007941 */ /* 0x000fea0003800200 */
.L_x_14923:
        /* <DEDUP_REMOVED lines=26> */
.L_x_14926:
[----:B------:R-:W-:Y:S05]  /*d310*/  BSYNC.RECONVERGENT B0 ;  /* 0x0000000000007941 */ /* 0x000fea0003800200 */
.L_x_14925:
        /* <DEDUP_REMOVED lines=17> */
.L_x_14928:
        /* <DEDUP_REMOVED lines=27> */
.L_x_14927:
[----:B------:R-:W-:Y:S05]  /*d5e0*/  EXIT ;  /* 0x000000000000794d */ /* 0x000fea0003800000 */
.L_x_14929:
        /* <DEDUP_REMOVED lines=9> */
.L_x_18755:


//--------------------- .text._Z25selective_scan_bwd_kernelI32Selective_Scan_bwd_kernel_traitsILi32ELi16ELb1ELb1ELb1ELb0ELb0EN3c108BFloat16ENS1_7complexIfEEEEv12SSMParamsBwd --------------------------
	.section	.text._Z25selective_scan_bwd_kernelI32Selective_Scan_bwd_kernel_traitsILi32ELi16ELb1ELb1ELb1ELb0ELb0EN3c108BFloat16ENS1_7complexIfEEEEv12SSMParamsBwd,"ax",@progbits
	.align	128
        .global         _Z25selective_scan_bwd_kernelI32Selective_Scan_bwd_kernel_traitsILi32ELi16ELb1ELb1ELb1ELb0ELb0EN3c108BFloat16ENS1_7complexIfEEEEv12SSMParamsBwd
        .type           _Z25selective_scan_bwd_kernelI32Selective_Scan_bwd_kernel_traitsILi32ELi16ELb1ELb1ELb1ELb0ELb0EN3c108BFloat16ENS1_7complexIfEEEEv12SSMParamsBwd,@function
        .size           _Z25selective_scan_bwd_kernelI32Selective_Scan_bwd_kernel_traitsILi32ELi16ELb1ELb1ELb1ELb0ELb0EN3c108BFloat16ENS1_7complexIfEEEEv12SSMParamsBwd,(.L_x_18756 - _Z25selective_scan_bwd_kernelI32Selective_Scan_bwd_kernel_traitsILi32ELi16ELb1ELb1ELb1ELb0ELb0EN3c108BFloat16ENS1_7complexIfEEEEv12SSMParamsBwd)
        .other          _Z25selective_scan_bwd_kernelI32Selective_Scan_bwd_kernel_traitsILi32ELi16ELb1ELb1ELb1ELb0ELb0EN3c108BFloat16ENS1_7complexIfEEEEv12SSMParamsBwd,@"STO_CUDA_ENTRY STV_DEFAULT"
_Z25selective_scan_bwd_kernelI32Selective_Scan_bwd_kernel_traitsILi32ELi16ELb1ELb1ELb1ELb0ELb0EN3c108BFloat16ENS1_7complexIfEEEEv12SSMParamsBwd:
.text._Z25selective_scan_bwd_kernelI32Selective_Scan_bwd_kernel_traitsILi32ELi16ELb1ELb1ELb1ELb0ELb0EN3c108BFloat16ENS1_7complexIfEEEEv12SSMParamsBwd:
        /* <DEDUP_REMOVED lines=170> */
[----:B0-----:R-:W-:-:S04]  /*0aa0*/  SHF.L.U32 R0, R124, 0x1, RZ ;  /* 0x000000017c007819 */ /* 0x001fc800000006ff */
[----:B------:R-:W-:-:S04]  /*0ab0*/  LOP3.LUT R3, R0, 0x7c0, RZ, 0xc0, !PT ;  /* 0x000007c000037812 */ /* 0x000fc800078ec0ff */
[----:B--2---:R-:W-:-:S07]  /*0ac0*/  LOP3.LUT R5, R3, 0x1f, R124, 0xf8, !PT ;  /* 0x0000001f03057812 */ /* 0x004fce00078ef87c */
.L_x_15012:
        /* <DEDUP_REMOVED lines=131> */
[----:B------:R-:W0:Y:S01]  /*1300*/  S2R R18, SR_TID.X ;  /* 0x0000000000127919 */ /* 0x000e220000002100 */
[----:B------:R-:W1:Y:S01]  /*1310*/  LDC R57, c[0x0][0x388] ;  /* 0x0000e200ff397b82 */ /* 0x000e620000000800 */
        /* <DEDUP_REMOVED lines=52> */
[----:B0-----:R-:W-:Y:S01]  /*1660*/  ISETP.EQ.AND P0, PT, R18, RZ, P0 ;  /* 0x000000ff1200720c */ /* 0x001fe20000702270 */
        /* <DEDUP_REMOVED lines=8> */
[----:B------:R-:W2:Y:S01]  /*16f0*/  LDCU UR45, c[0x0][0x38c] ;  /* 0x00007180ff2d77ac */ /* 0x000ea20008000800 */
[----:B------:R-:W3:Y:S01]  /*1700*/  LDCU.64 UR32, c[0x0][0x3c0] ;  /* 0x00007800ff2077ac */ /* 0x000ee20008000a00 */
[----:B------:R-:W4:Y:S01]  /*1710*/  LDCU.64 UR34, c[0x0][0x440] ;  /* 0x00008800ff2277ac */ /* 0x000f220008000a00 */
[----:B------:R-:W0:Y:S01]  /*1720*/  LDCU.64 UR36, c[0x0][0x3e0] ;  /* 0x00007c00ff2477ac */ /* 0x000e220008000a00 */
[----:B------:R-:W0:Y:S01]  /*1730*/  LDCU.64 UR38, c[0x0][0x4d0] ;  /* 0x00009a00ff2677ac */ /* 0x000e220008000a00 */
[----:B------:R-:W0:Y:S01]  /*1740*/  LDCU.64 UR40, c[0x0][0x4f0] ;  /* 0x00009e00ff2877ac */ /* 0x000e220008000a00 */
[----:B------:R-:W0:Y:S01]  /*1750*/  LDCU.128 UR24, c[0x0][0x3a0] ;  /* 0x00007400ff1877ac */ /* 0x000e220008000c00 */
[----:B-1----:R-:W-:-:S05]  /*1760*/  UMOV UR8, URZ ;  /* 0x000000ff00087c82 */ /* 0x002fca0008000000 */
.L_x_15011:
[----:B-1----:R-:W1:Y:S01]  /*1770*/  S2R R0, SR_TID.X ;  /* 0x0000000000007919 */ /* 0x002e620000002100 */
[----:B---3--:R-:W-:-:S04]  /*1780*/  UIMAD.WIDE.U32 UR30, UR8, UR32, URZ ;  /* 0x00000020081e72a5 */ /* 0x008fc8000f8e00ff */
[----:B------:R-:W-:Y:S02]  /*1790*/  UIMAD UR31, UR8, UR33, UR31 ;  /* 0x00000021081f72a4 */ /* 0x000fe4000f8e021f */
[----:B------:R-:W-:-:S04]  /*17a0*/  ULEA UR42, UP0, UR30, UR20, 0x1 ;  /* 0x000000141e2a7291 */ /* 0x000fc8000f8008ff */
[----:B------:R-:W-:Y:S02]  /*17b0*/  ULEA.HI.X UR30, UR30, UR21, UR31, 0x1, UP0 ;  /* 0x000000151e1e7291 */ /* 0x000fe400080f0c1f */
[----:B------:R-:W-:-:S04]  /*17c0*/  MOV R20, UR42 ;  /* 0x0000002a00147c02 */ /* 0x000fc80008000f00 */
[----:B------:R-:W-:Y:S01]  /*17d0*/  MOV R21, UR30 ;  /* 0x0000001e00157c02 */ /* 0x000fe20008000f00 */
[----:B0-----:R-:W0:Y:S01]  /*17e0*/  S2UR UR42, SR_CTAID.Y ;  /* 0x00000000002a79c3 */ /* 0x001e220000002600 */
[----:B-1----:R-:W-:-:S04]  /*17f0*/  SHF.L.U32 R2, R0, 0x2, RZ ;  /* 0x0000000200027819 */ /* 0x002fc800000006ff */
[----:B------:R-:W-:-:S04]  /*1800*/  LOP3.LUT R3, R2, 0xf80, RZ, 0xc0, !PT ;  /* 0x00000f8002037812 */ /* 0x000fc800078ec0ff */
[----:B------:R-:W-:-:S05]  /*1810*/  LOP3.LUT R23, R3, 0x1f, R124, 0xf8, !PT ;  /* 0x0000001f03177812 */ /* 0x000fca00078ef87c */
[----:B------:R-:W-:-:S05]  /*1820*/  IMAD.WIDE.U32 R20, R23, 0x10, R20 ;  /* 0x0000001017147825 */ /* 0x000fca00078e0014 */
[----:B------:R-:W3:Y:S04]  /*1830*/  LDG.E.128 R4, desc[UR28][R20.64] ;  /* 0x0000001c14047981 */ /* 0x000ee8000c1e1d00 */
[----:B------:R-:W5:Y:S04]  /*1840*/  LDG.E.128 R8, desc[UR28][R20.64+0x200] ;  /* 0x0002001c14087981 */ /* 0x000f68000c1e1d00 */
[----:B--2---:R-:W2:Y:S04]  /*1850*/  LDG.E.128 R12, desc[UR28][R20.64+0x400] ;  /* 0x0004001c140c7981 */ /* 0x004ea8000c1e1d00 */
[----:B------:R-:W2:Y:S01]  /*1860*/  LDG.E.128 R16, desc[UR28][R20.64+0x600] ;  /* 0x0006001c14107981 */ /* 0x000ea2000c1e1d00 */
        /* <DEDUP_REMOVED lines=9> */
[----:B------:R-:W-:-:S04]  /*1900*/  UIMAD.WIDE.U32 UR30, UR8, UR36, URZ ;  /* 0x00000024081e72a5 */ /* 0x000fc8000f8e00ff */
[----:B------:R-:W-:Y:S02]  /*1910*/  UIMAD UR31, UR8, UR37, UR31 ;  /* 0x00000025081f72a4 */ /* 0x000fe4000f8e021f */
[----:B------:R-:W-:-:S04]  /*1920*/  ULEA UR42, UP0, UR30, UR22, 0x1 ;  /* 0x000000161e2a7291 */ /* 0x000fc8000f8008ff */
        /* <DEDUP_REMOVED lines=13> */
[----:B----4-:R-:W-:-:S13]  /*1a00*/  R2UR UR47, R3 ;  /* 0x00000000032f72ca */ /* 0x010fda00000e0000 */
[----:B------:R-:W-:-:S04]  /*1a10*/  FMUL.FTZ R3, R47, UR47 ;  /* 0x0000002f2f037c20 */ /* 0x000fc80008410000 */
[----:B0-----:R-:W-:Y:S01]  /*1a20*/  FMUL.RZ R4, R3, 0.15915493667125701904 ;  /* 0x3e22f98303047820 */ /* 0x001fe2000040c000 */
[----:B------:R-:W-:-:S04]  /*1a30*/  FMUL.FTZ R3, R54, UR47 ;  /* 0x0000002f36037c20 */ /* 0x000fc80008410000 */
[----:B------:R-:W-:Y:S01]  /*1a40*/  FMUL.RZ R6, R3, 0.15915493667125701904 ;  /* 0x3e22f98303067820 */ /* 0x000fe2000040c000 */
        /* <DEDUP_REMOVED lines=47> */
[----:B------:R-:W-:Y:S08]  /*1d40*/  MUFU.SIN R160, R4 ;  /* 0x0000000400a07308 */ /* 0x000ff00000000400 */
[----:B------:R0:W-:Y:S01]  /*1d50*/  MUFU.COS R162, R4 ;  /* 0x0000000400a27308 */ /* 0x0001e20000000000 */
[-C--:B------:R-:W-:Y:S01]  /*1d60*/  FMUL.FTZ R3, R47, R2.reuse ;  /* 0x000000022f037220 */ /* 0x080fe20000410000 */
[----:B0-----:R-:W-:-:S06]  /*1d70*/  FMUL.FTZ R4, R54, R2 ;  /* 0x0000000236047220 */ /* 0x001fcc0000410000 */
[----:B------:R0:W-:Y:S08]  /*1d80*/  MUFU.EX2 R142, R3 ;  /* 0x00000003008e7308 */ /* 0x0001f00000000800 */
[----:B------:R-:W1:Y:S01]  /*1d90*/  MUFU.EX2 R4, R4 ;  /* 0x0000000400047308 */ /* 0x000e620000000800 */
[----:B------:R-:W-:-:S07]  /*1da0*/  FMUL.FTZ R14, R43, R2 ;  /* 0x000000022b0e7220 */ /* 0x000fce0000410000 */
[----:B------:R-:W-:Y:S01]  /*1db0*/  MUFU.SIN R144, R6 ;  /* 0x0000000600907308 */ /* 0x000fe20000000400 */
[----:B0-----:R-:W-:-:S07]  /*1dc0*/  FMUL.FTZ R3, R44, R2 ;  /* 0x000000022c037220 */ /* 0x001fce0000410000 */
[----:B------:R0:W-:Y:S01]  /*1dd0*/  MUFU.COS R148, R6 ;  /* 0x0000000600947308 */ /* 0x0001e20000000000 */
[C---:B-1----:R-:W-:Y:S01]  /*1de0*/  FMUL.FTZ R147, R4.reuse, R147 ;  /* 0x0000009304937220 */ /* 0x042fe20000410000 */
[----:B------:R-:W-:Y:S01]  /*1df0*/  FMUL.FTZ R136, R4, R7 ;  /* 0x0000000704887220 */ /* 0x000fe20000410000 */
[----:B------:R-:W-:-:S05]  /*1e00*/  FMUL.FTZ R18, R50, R2 ;  /* 0x0000000232127220 */ /* 0x000fca0000410000 */
[----:B------:R-:W-:Y:S01]  /*1e10*/  MUFU.SIN R152, R8 ;  /* 0x0000000800987308 */ /* 0x000fe20000000400 */
[-C--:B0-----:R-:W-:Y:S01]  /*1e20*/  FMUL.FTZ R6, R46, R2.reuse ;  /* 0x000000022e067220 */ /* 0x081fe20000410000 */
[----:B------:R-:W-:-:S06]  /*1e30*/  FMUL.FTZ R4, R48, R2 ;  /* 0x0000000230047220 */ /* 0x000fcc0000410000 */
[----:B------:R0:W-:Y:S01]  /*1e40*/  MUFU.COS R154, R8 ;  /* 0x00000008009a7308 */ /* 0x0001e20000000000 */
[----:B------:R-:W-:-:S07]  /*1e50*/  FMUL.FTZ R129, R41, R2 ;  /* 0x0000000229817220 */ /* 0x000fce0000410000 */
[----:B------:R-:W-:Y:S01]  /*1e60*/  MUFU.SIN R156, R10 ;  /* 0x0000000a009c7308 */ /* 0x000fe20000000400 */
[----:B0-----:R-:W-:-:S07]  /*1e70*/  FMUL.FTZ R8, R53, R2 ;  /* 0x0000000235087220 */ /* 0x001fce0000410000 */
[----:B------:R0:W-:Y:S08]  /*1e80*/  MUFU.COS R158, R10 ;  /* 0x0000000a009e7308 */ /* 0x0001f00000000000 */
[----:B------:R-:W-:Y:S01]  /*1e90*/  MUFU.SIN R145, R12 ;  /* 0x0000000c00917308 */ /* 0x000fe20000000400 */
[----:B0-----:R-:W-:-:S07]  /*1ea0*/  FMUL.FTZ R10, R45, R2 ;  /* 0x000000022d0a7220 */ /* 0x001fce0000410000 */
[----:B------:R0:W-:Y:S01]  /*1eb0*/  MUFU.COS R143, R12 ;  /* 0x0000000c008f7308 */ /* 0x0001e20000000000 */
[----:B------:R-:W-:Y:S01]  /*1ec0*/  FMUL.FTZ R137, R142, R137 ;  /* 0x000000898e897220 */ /* 0x000fe20000410000 */
[----:B0-----:R-:W-:-:S06]  /*1ed0*/  FMUL.FTZ R12, R52, R2 ;  /* 0x00000002340c7220 */ /* 0x001fcc0000410000 */
[----:B------:R-:W-:Y:S01]  /*1ee0*/  MUFU.SIN R157, R13 ;  /* 0x0000000d009d7308 */ /* 0x000fe20000000400 */
[----:B------:R-:W-:-:S07]  /*1ef0*/  FMUL.FTZ R142, R142, R5 ;  /* 0x000000058e8e7220 */ /* 0x000fce0000410000 */
[----:B------:R0:W-:Y:S08]  /*1f00*/  MUFU.COS R159, R13 ;  /* 0x0000000d009f7308 */ /* 0x0001f00000000000 */
[----:B------:R-:W1:Y:S01]  /*1f10*/  MUFU.EX2 R6, R6 ;  /* 0x0000000600067308 */ /* 0x000e620000000800 */
[----:B0-----:R-:W-:-:S07]  /*1f20*/  FMUL.FTZ R13, R51, R2 ;  /* 0x00000002330d7220 */ /* 0x001fce0000410000 */
[----:B------:R-:W0:Y:S08]  /*1f30*/  MUFU.EX2 R151, R12 ;  /* 0x0000000c00977308 */ /* 0x000e300000000800 */
[----:B------:R-:W2:Y:S08]  /*1f40*/  MUFU.EX2 R8, R8 ;  /* 0x0000000800087308 */ /* 0x000eb00000000800 */
[----:B------:R-:W4:Y:S08]  /*1f50*/  MUFU.EX2 R10, R10 ;  /* 0x0000000a000a7308 */ /* 0x000f300000000800 */
[----:B------:R-:W3:Y:S08]  /*1f60*/  MUFU.EX2 R153, R14 ;  /* 0x0000000e00997308 */ /* 0x000ef00000000800 */
[----:B------:R5:W3:Y:S08]  /*1f70*/  MUFU.EX2 R141, R3 ;  /* 0x00000003008d7308 */ /* 0x000af00000000800 */
[----:B------:R-:W3:Y:S08]  /*1f80*/  MUFU.EX2 R155, R18 ;  /* 0x00000012009b7308 */ /* 0x000ef00000000800 */
[----:B------:R3:W3:Y:S08]  /*1f90*/  MUFU.EX2 R149, R13 ;  /* 0x0000000d00957308 */ /* 0x0006f00000000800 */
[----:B------:R-:W3:Y:S08]  /*1fa0*/  MUFU.EX2 R5, R129 ;  /* 0x0000008100057308 */ /* 0x000ef00000000800 */
[----:B------:R-:W3:Y:S01]  /*1fb0*/  MUFU.EX2 R4, R4 ;  /* 0x0000000400047308 */ /* 0x000ee20000000800 */
[----:B-----5:R-:W-:Y:S01]  /*1fc0*/  LEA R3, R123, R121, 0x5 ;  /* 0x000000797b037211 */ /* 0x020fe200078e28ff */
[C---:B-1----:R-:W-:Y:S01]  /*1fd0*/  FMUL.FTZ R146, R6.reuse, R11 ;  /* 0x0000000b06927220 */ /* 0x042fe20000410000 */
[----:B------:R-:W-:Y:S01]  /*1fe0*/  FMUL.FTZ R126, R6, R9 ;  /* 0x00000009067e7220 */ /* 0x000fe20000410000 */
[C---:B0-----:R-:W-:Y:S01]  /*1ff0*/  FMUL.FTZ R150, R151.reuse, R150 ;  /* 0x0000009697967220 */ /* 0x041fe20000410000 */
[----:B------:R-:W-:Y:S01]  /*2000*/  FMUL.FTZ R6, R40, R2 ;  /* 0x0000000228067220 */ /* 0x000fe20000410000 */
[----:B--2---:R-:W-:Y:S01]  /*2010*/  FMUL.FTZ R134, R8, R17 ;  /* 0x0000001108867220 */ /* 0x004fe20000410000 */
[----:B----4-:R-:W-:Y:S01]  /*2020*/  FMUL.FTZ R130, R10, R19 ;  /* 0x000000130a827220 */ /* 0x010fe20000410000 */
[----:B------:R-:W-:Y:S01]  /*2030*/  FMUL.FTZ R151, R151, R16 ;  /* 0x0000001097977220 */ /* 0x000fe20000410000 */
[C---:B---3--:R-:W-:Y:S01]  /*2040*/  FMUL.FTZ R140, R153.reuse, R140 ;  /* 0x0000008c998c7220 */ /* 0x048fe20000410000 */
[----:B------:R-:W0:Y:S01]  /*2050*/  LDS.128 R12, [R3] ;  /* 0x00000000030c7984 */ /* 0x000e220000000c00 */
[----:B------:R-:W-:Y:S01]  /*2060*/  FMUL.FTZ R153, R153, R138 ;  /* 0x0000008a99997220 */ /* 0x000fe20000410000 */
[----:B------:R-:W-:Y:S01]  /*2070*/  FMUL.FTZ R135, R8, R135 ;  /* 0x0000008708877220 */ /* 0x000fe20000410000 */
[----:B------:R-:W-:Y:S01]  /*2080*/  FMUL.FTZ R139, R10, R139 ;  /* 0x0000008b0a8b7220 */ /* 0x000fe20000410000 */
[----:B------:R-:W1:Y:S01]  /*2090*/  LDS.128 R16, [R3+0x10] ;  /* 0x0000100003107984 */ /* 0x000e620000000c00 */
[----:B------:R-:W-:Y:S01]  /*20a0*/  FMUL.FTZ R128, R141, R128 ;  /* 0x000000808d807220 */ /* 0x000fe20000410000 */
[----:B------:R-:W-:Y:S01]  /*20b0*/  FMUL.FTZ R138, R155, R148 ;  /* 0x000000949b8a7220 */ /* 0x000fe20000410000 */
[----:B------:R-:W-:Y:S01]  /*20c0*/  FMUL.FTZ R141, R141, R36 ;  /* 0x000000248d8d7220 */ /* 0x000fe20000410000 */
[----:B------:R-:W-:Y:S01]  /*20d0*/  FMUL.FTZ R133, R149, R132 ;  /* 0x0000008495857220 */ /* 0x000fe20000410000 */
[----:B------:R-:W2:Y:S01]  /*20e0*/  LDS.128 R8, [R3+0x20] ;  /* 0x0000200003087984 */ /* 0x000ea20000000c00 */
[----:B------:R-:W-:Y:S01]  /*20f0*/  FMUL.FTZ R155, R155, R144 ;  /* 0x000000909b9b7220 */ /* 0x000fe20000410000 */
[----:B------:R3:W4:Y:S01]  /*2100*/  MUFU.EX2 R36, R6 ;  /* 0x0000000600247308 */ /* 0x0007220000000800 */
[C---:B------:R-:W-:Y:S01]  /*2110*/  FMUL.FTZ R148, R5.reuse, R162 ;  /* 0x000000a205947220 */ /* 0x040fe20000410000 */
[----:B------:R-:W-:Y:S01]  /*2120*/  FMUL.FTZ R132, R5, R160 ;  /* 0x000000a005847220 */ /* 0x000fe20000410000 */
[C---:B------:R-:W-:Y:S01]  /*2130*/  FMUL.FTZ R143, R4.reuse, R143 ;  /* 0x0000008f048f7220 */ /* 0x040fe20000410000 */
[----:B------:R-:W-:-:S02]  /*2140*/  FMUL.FTZ R144, R4, R145 ;  /* 0x0000009104907220 */ /* 0x000fc40000410000 */
[----:B---3--:R-:W3:Y:S01]  /*2150*/  LDS.128 R4, [R3+0x30] ;  /* 0x0000300003047984 */ /* 0x008ee20000000c00 */
[-C--:B------:R-:W-:Y:S01]  /*2160*/  FMUL.FTZ R37, R42, R2.reuse ;  /* 0x000000022a257220 */ /* 0x080fe20000410000 */
[----:B------:R-:W-:-:S05]  /*2170*/  FMUL.FTZ R39, R49, R2 ;  /* 0x0000000231277220 */ /* 0x000fca0000410000 */
[----:B------:R-:W5:Y:S08]  /*2180*/  MUFU.EX2 R37, R37 ;  /* 0x0000002500257308 */ /* 0x000f700000000800 */
[----:B------:R-:W1:Y:S01]  /*2190*/  MUFU.EX2 R39, R39 ;  /* 0x0000002700277308 */ /* 0x000e620000000800 */
[----:B------:R2:W-:Y:S01]  /*21a0*/  STS.128 [R122+0xa40], R24 ;  /* 0x000a40187a007388 */ /* 0x0005e20000000c00 */
[----:B----4-:R-:W-:-:S03]  /*21b0*/  FMUL.FTZ R145, R36, R157 ;  /* 0x0000009d24917220 */ /* 0x010fc60000410000 */
[----:B------:R4:W-:Y:S01]  /*21c0*/  STS.128 [R122+0x840], R20 ;  /* 0x000840147a007388 */ /* 0x0009e20000000c00 */
[----:B0-----:R-:W-:Y:S01]  /*21d0*/  PRMT R164, R12, 0x7632, R164 ;  /* 0x000076320ca47816 */ /* 0x001fe200000000a4 */
[----:B-----5:R-:W-:Y:S02]  /*21e0*/  FMUL.FTZ R131, R37, R152 ;  /* 0x0000009825837220 */ /* 0x020fe40000410000 */
[----:B------:R0:W-:Y:S01]  /*21f0*/  STS.128 [R122+0xc40], R28 ;  /* 0x000c401c7a007388 */ /* 0x0001e20000000c00 */
[C---:B------:R-:W-:Y:S02]  /*2200*/  PRMT R162, R13.reuse, 0x7632, R162 ;  /* 0x000076320da27816 */ /* 0x040fe400000000a2 */
[----:B------:R-:W-:Y:S01]  /*2210*/  SHF.L.U32 R160, R13, 0x10, RZ ;  /* 0x000000100da07819 */ /* 0x000fe200000006ff */
[----:B------:R5:W-:Y:S01]  /*2220*/  STS.128 [R122+0xe40], R32 ;  /* 0x000e40207a007388 */ /* 0x000be20000000c00 */
[----:B------:R-:W-:Y:S01]  /*2230*/  PRMT R157, R14, 0x7632, R157 ;  /* 0x000076320e9d7816 */ /* 0x000fe2000000009d */
[C---:B-1----:R-:W-:Y:S01]  /*2240*/  FMUL.FTZ R129, R39.reuse, R156 ;  /* 0x0000009c27817220 */ /* 0x042fe20000410000 */
[----:B------:R-:W-:Y:S01]  /*2250*/  FMUL.FTZ R152, R39, R158 ;  /* 0x0000009e27987220 */ /* 0x000fe20000410000 */
[----:B------:R-:W-:Y:S01]  /*2260*/  FMUL.FTZ R156, R36, R159 ;  /* 0x0000009f249c7220 */ /* 0x000fe20000410000 */
[----:B--2---:R-:W-:Y:S01]  /*2270*/  FMUL.FTZ R26, R55, UR47 ;  /* 0x0000002f371a7c20 */ /* 0x004fe20008410000 */
[----:B------:R-:W-:-:S02]  /*2280*/  SHF.L.U32 R158, R12, 0x10, RZ ;  /* 0x000000100c9e7819 */ /* 0x000fc400000006ff */
[----:B----4-:R-:W-:Y:S02]  /*2290*/  SHF.L.U32 R21, R14, 0x10, RZ ;  /* 0x000000100e157819 */ /* 0x010fe400000006ff */
[C---:B------:R-:W-:Y:S02]  /*22a0*/  PRMT R159, R15.reuse, 0x7632, R159 ;  /* 0x000076320f9f7816 */ /* 0x040fe4000000009f */
[----:B------:R-:W-:Y:S01]  /*22b0*/  SHF.L.U32 R23, R15, 0x10, RZ ;  /* 0x000000100f177819 */ /* 0x000fe200000006ff */
[----:B------:R-:W-:Y:S01]  /*22c0*/  NOP ;  /* 0x0000000000007918 */ /* 0x000fe20000000000 */
[C---:B0-----:R-:W-:Y:S01]  /*22d0*/  PRMT R30, R17.reuse, 0x7632, R30 ;  /* 0x00007632111e7816 */ /* 0x041fe2000000001e */
[----:B------:R-:W0:Y:S01]  /*22e0*/  LDS.128 R12, [R3+0x850] ;  /* 0x00085000030c7984 */ /* 0x000e220000000c00 */
[----:B------:R-:W-:Y:S02]  /*22f0*/  SHF.L.U32 R20, R17, 0x10, RZ ;  /* 0x0000001011147819 */ /* 0x000fe400000006ff */
[----:B-----5:R-:W-:-:S02]  /*2300*/  PRMT R35, R18, 0x7632, R35 ;  /* 0x0000763212237816 */ /* 0x020fc40000000023 */
[----:B------:R-:W-:Y:S01]  /*2310*/  SHF.L.U32 R17, R18, 0x10, RZ ;  /* 0x0000001012117819 */ /* 0x000fe200000006ff */
[----:B------:R-:W-:Y:S01]  /*2320*/  FMUL.RZ R34, R26, 0.15915493667125701904 ;  /* 0x3e22f9831a227820 */ /* 0x000fe2000040c000 */
[C---:B------:R-:W-:Y:S02]  /*2330*/  PRMT R222, R8.reuse, 0x7632, R222 ;  /* 0x0000763208de7816 */ /* 0x040fe400000000de */
[----:B------:R-:W-:Y:S02]  /*2340*/  SHF.L.U32 R18, R8, 0x10, RZ ;  /* 0x0000001008127819 */ /* 0x000fe400000006ff */
[C---:B------:R-:W-:Y:S02]  /*2350*/  PRMT R219, R9.reuse, 0x7632, R219 ;  /* 0x0000763209db7816 */ /* 0x040fe400000000db */
[----:B------:R-:W-:Y:S02]  /*2360*/  SHF.L.U32 R22, R9, 0x10, RZ ;  /* 0x0000001009167819 */ /* 0x000fe400000006ff */
[----:B------:R-:W-:-:S02]  /*2370*/  PRMT R220, R10, 0x7632, R220 ;  /* 0x000076320adc7816 */ /* 0x000fc400000000dc */
[----:B------:R-:W-:Y:S02]  /*2380*/  SHF.L.U32 R25, R10, 0x10, RZ ;  /* 0x000000100a197819 */ /* 0x000fe400000006ff */
[C---:B------:R-:W-:Y:S02]  /*2390*/  PRMT R217, R11.reuse, 0x7632, R217 ;  /* 0x000076320bd97816 */ /* 0x040fe400000000d9 */
[----:B------:R-:W-:Y:S02]  /*23a0*/  SHF.L.U32 R27, R11, 0x10, RZ ;  /* 0x000000100b1b7819 */ /* 0x000fe400000006ff */
[----:B------:R-:W1:Y:S01]  /*23b0*/  LDS.128 R8, [R3+0x860] ;  /* 0x0008600003087984 */ /* 0x000e620000000c00 */
[C---:B---3--:R-:W-:Y:S02]  /*23c0*/  PRMT R218, R4.reuse, 0x7632, R218 ;  /* 0x0000763204da7816 */ /* 0x048fe400000000da */
[----:B------:R-:W-:Y:S02]  /*23d0*/  SHF.L.U32 R24, R4, 0x10, RZ ;  /* 0x0000001004187819 */ /* 0x000fe400000006ff */
[----:B------:R-:W-:-:S02]  /*23e0*/  PRMT R215, R5, 0x7632, R215 ;  /* 0x0000763205d77816 */ /* 0x000fc400000000d7 */
[----:B------:R-:W-:Y:S02]  /*23f0*/  SHF.L.U32 R26, R5, 0x10, RZ ;  /* 0x00000010051a7819 */ /* 0x000fe400000006ff */
[C---:B------:R-:W-:Y:S02]  /*2400*/  PRMT R216, R6.reuse, 0x7632, R216 ;  /* 0x0000763206d87816 */ /* 0x040fe400000000d8 */
[----:B------:R-:W-:Y:S02]  /*2410*/  SHF.L.U32 R29, R6, 0x10, RZ ;  /* 0x00000010061d7819 */ /* 0x000fe400000006ff */
[C---:B------:R-:W-:Y:S02]  /*2420*/  PRMT R224, R7.reuse, 0x7632, R224 ;  /* 0x0000763207e07816 */ /* 0x040fe400000000e0 */
[----:B------:R-:W-:Y:S02]  /*2430*/  SHF.L.U32 R31, R7, 0x10, RZ ;  /* 0x00000010071f7819 */ /* 0x000fe400000006ff */
[----:B------:R-:W2:Y:S01]  /*2440*/  LDS.128 R4, [R3+0x870] ;  /* 0x0008700003047984 */ /* 0x000ea20000000c00 */
[----:B------:R-:W-:Y:S01]  /*2450*/  FMUL.FTZ R149, R149, R38 ;  /* 0x0000002695957220 */ /* 0x000fe20000410000 */
[----:B------:R-:W-:-:S02]  /*2460*/  FMUL.FTZ R154, R37, R154 ;  /* 0x0000009a259a7220 */ /* 0x000fc40000410000 */
[----:B------:R3:W4:Y:S01]  /*2470*/  LDS.128 R36, [R3+0x840] ;  /* 0x0008400003247984 */ /* 0x0007220000000c00 */
[----:B------:R-:W5:Y:S01]  /*2480*/  S2UR UR43, SR_CgaCtaId ;  /* 0x00000000002b79c3 */ /* 0x000f620000008800 */
[----:B------:R-:W-:Y:S01]  /*2490*/  FMUL.FTZ R2, R55, R2 ;  /* 0x0000000237027220 */ /* 0x000fe20000410000 */
[----:B------:R-:W-:Y:S01]  /*24a0*/  USHF.L.U32 UR48, UR19, 0x8, URZ ;  /* 0x0000000813307899 */ /* 0x000fe200080006ff */
[----:B------:R-:W-:Y:S03]  /*24b0*/  MUFU.SIN R181, R34 ;  /* 0x0000002200b57308 */ /* 0x000fe60000000400 */
[----:B------:R-:W-:-:S05]  /*24c0*/  UIADD3 UR30, UPT, UPT, UR48, -0x100, URZ ;  /* 0xffffff00301e7890 */ /* 0x000fca000fffe0ff */
[----:B------:R-:W1:Y:S01]  /*24d0*/  MUFU.EX2 R2, R2 ;  /* 0x0000000200027308 */ /* 0x000e620000000800 */
[----:B------:R-:W-:-:S07]  /*24e0*/  ULOP3.LUT UR30, UR30, 0x100, URZ, 0xc0, !UPT ;  /* 0x000001001e1e7892 */ /* 0x000fce000f8ec0ff */
[----:B------:R-:W2:Y:S01]  /*24f0*/  MUFU.COS R183, R34 ;  /* 0x0000002200b77308 */ /* 0x000ea20000000000 */
[----:B------:R-:W-:Y:S01]  /*2500*/  UIADD3 UR31, UPT, UPT, UR30, UR8, URZ ;  /* 0x000000081e1f7290 */ /* 0x000fe2000fffe0ff */
[C---:B------:R-:W-:Y:S01]  /*2510*/  ISETP.NE.AND P1, PT, R0.reuse, RZ, PT ;  /* 0x000000ff0000720c */ /* 0x040fe20003f25270 */
[----:B------:R-:W-:Y:S01]  /*2520*/  UMOV UR42, 0x400 ;  /* 0x00000400002a7882 */ /* 0x000fe20000000000 */
[----:B---3--:R-:W-:Y:S01]  /*2530*/  IADD3 R3, PT, PT, R0, 0x200, RZ ;  /* 0x0000020000037810 */ /* 0x008fe20007ffe0ff */
[----:B-----5:R-:W-:Y:S01]  /*2540*/  ULEA UR30, UR43, UR42, 0x18 ;  /* 0x0000002a2b1e7291 */ /* 0x020fe2000f8ec0ff */
[C---:B0-----:R-:W-:Y:S02]  /*2550*/  PRMT R169, R12.reuse, 0x7632, R169 ;  /* 0x000076320ca97816 */ /* 0x041fe400000000a9 */
[----:B------:R-:W-:Y:S02]  /*2560*/  SHF.L.U32 R171, R12, 0x10, RZ ;  /* 0x000000100cab7819 */ /* 0x000fe400000006ff */
[----:B------:R-:W-:-:S02]  /*2570*/  PRMT R12, R13, 0x7632, R12 ;  /* 0x000076320d0c7816 */ /* 0x000fc4000000000c */
[----:B------:R-:W-:Y:S02]  /*2580*/  SHF.L.U32 R170, R13, 0x10, RZ ;  /* 0x000000100daa7819 */ /* 0x000fe400000006ff */
[----:B------:R-:W-:Y:S02]  /*2590*/  SEL R3, R3, UR31, P1 ;  /* 0x0000001f03037c07 */ /* 0x000fe40008800000 */
[----:B------:R-:W-:Y:S02]  /*25a0*/  ISETP.NE.AND P2, PT, R0, 0x1f, PT ;  /* 0x0000001f0000780c */ /* 0x000fe40003f45270 */
[C---:B------:R-:W-:Y:S02]  /*25b0*/  PRMT R13, R14.reuse, 0x7632, R13 ;  /* 0x000076320e0d7816 */ /* 0x040fe4000000000d */
[----:B------:R-:W-:Y:S02]  /*25c0*/  SHF.L.U32 R173, R14, 0x10, RZ ;  /* 0x000000100ead7819 */ /* 0x000fe400000006ff */
[----:B-1----:R-:W-:-:S02]  /*25d0*/  PRMT R174, R9, 0x7632, R174 ;  /* 0x0000763209ae7816 */ /* 0x002fc400000000ae */
[----:B------:R-:W-:Y:S01]  /*25e0*/  SHF.L.U32 R176, R9, 0x10, RZ ;  /* 0x0000001009b07819 */ /* 0x000fe200000006ff */
[----:B------:R-:W-:Y:S01]  /*25f0*/  FMUL.FTZ R9, R2, R181 ;  /* 0x000000b502097220 */ /* 0x000fe20000410000 */
[C---:B------:R-:W-:Y:S02]  /*2600*/  PRMT R177, R10.reuse, 0x7632, R177 ;  /* 0x000076320ab17816 */ /* 0x040fe400000000b1 */
[----:B------:R-:W-:Y:S02]  /*2610*/  SHF.L.U32 R179, R10, 0x10, RZ ;  /* 0x000000100ab37819 */ /* 0x000fe400000006ff */
[C---:B------:R-:W-:Y:S02]  /*2620*/  PRMT R14, R15.reuse, 0x7632, R14 ;  /* 0x000076320f0e7816 */ /* 0x040fe4000000000e */
[----:B------:R-:W-:Y:S02]  /*2630*/  SHF.L.U32 R172, R15, 0x10, RZ ;  /* 0x000000100fac7819 */ /* 0x000fe400000006ff */
[----:B------:R-:W-:-:S02]  /*2640*/  PRMT R10, R11, 0x7632, R10 ;  /* 0x000076320b0a7816 */ /* 0x000fc4000000000a */
[----:B------:R-:W-:Y:S02]  /*2650*/  SHF.L.U32 R178, R11, 0x10, RZ ;  /* 0x000000100bb27819 */ /* 0x000fe400000006ff */
[C---:B------:R-:W-:Y:S02]  /*2660*/  PRMT R15, R8.reuse, 0x7632, R15 ;  /* 0x00007632080f7816 */ /* 0x040fe4000000000f */
[----:B------:R-:W-:Y:S01]  /*2670*/  SHF.L.U32 R175, R8, 0x10, RZ ;  /* 0x0000001008af7819 */ /* 0x000fe200000006ff */
[----:B--2---:R-:W-:Y:S01]  /*2680*/  FMUL.FTZ R8, R2, R183 ;  /* 0x000000b702087220 */ /* 0x004fe20000410000 */
[C---:B------:R-:W-:Y:S02]  /*2690*/  PRMT R11, R4.reuse, 0x7632, R11 ;  /* 0x00007632040b7816 */ /* 0x040fe4000000000b */
[----:B------:R-:W-:Y:S02]  /*26a0*/  SHF.L.U32 R181, R4, 0x10, RZ ;  /* 0x0000001004b57819 */ /* 0x000fe400000006ff */
[----:B------:R-:W-:-:S02]  /*26b0*/  LEA R3, R3, UR30, 0x3 ;  /* 0x0000001e03037c11 */ /* 0x000fc4000f8e18ff */
[C---:B------:R-:W-:Y:S02]  /*26c0*/  PRMT R4, R5.reuse, 0x7632, R4 ;  /* 0x0000763205047816 */ /* 0x040fe40000000004 */
[----:B------:R-:W-:Y:S02]  /*26d0*/  SHF.L.U32 R180, R5, 0x10, RZ ;  /* 0x0000001005b47819 */ /* 0x000fe400000006ff */
[C---:B------:R-:W-:Y:S02]  /*26e0*/  PRMT R5, R6.reuse, 0x7632, R5 ;  /* 0x0000763206057816 */ /* 0x040fe40000000005 */
[----:B------:R-:W-:Y:S02]  /*26f0*/  SHF.L.U32 R223, R6, 0x10, RZ ;  /* 0x0000001006df7819 */ /* 0x000fe400000006ff */
[----:B----4-:R-:W-:Y:S02]  /*2700*/  PRMT R32, R36, 0x7632, R32 ;  /* 0x0000763224207816 */ /* 0x010fe40000000020 */
[----:B------:R-:W-:-:S02]  /*2710*/  PRMT R161, R37, 0x7632, R161 ;  /* 0x0000763225a17816 */ /* 0x000fc400000000a1 */
[----:B------:R-:W-:Y:S02]  /*2720*/  PRMT R163, R38, 0x7632, R163 ;  /* 0x0000763226a37816 */ /* 0x000fe400000000a3 */
[----:B------:R-:W-:Y:S02]  /*2730*/  PRMT R167, R39, 0x7632, R167 ;  /* 0x0000763227a77816 */ /* 0x000fe400000000a7 */
[----:B------:R-:W-:Y:S01]  /*2740*/  PRMT R6, R7, 0x7632, R6 ;  /* 0x0000763207067816 */ /* 0x000fe20000000006 */
[----:B------:R0:W-:Y:S01]  /*2750*/  STS.64 [R3+0x35d0], R8 ;  /* 0x0035d00803007388 */ /* 0x0001e20000000a00 */
[----:B------:R-:W-:Y:S02]  /*2760*/  SHF.L.U32 R33, R36, 0x10, RZ ;  /* 0x0000001024217819 */ /* 0x000fe400000006ff */
[----:B------:R-:W-:Y:S02]  /*2770*/  PRMT R28, R16, 0x7632, R28 ;  /* 0x00007632101c7816 */ /* 0x000fe4000000001c */
        /* <DEDUP_REMOVED lines=21> */
[----:B------:R-:W-:Y:S01]  /*28d0*/  PRMT R193, R19, 0x7632, R193 ;  /* 0x0000763213c17816 */ /* 0x000fe200000000c1 */
        /* <DEDUP_REMOVED lines=61> */
.L_x_14933:
[----:B------:R-:W-:-:S06]  /*2cb0*/  LEA R2, R0, UR30, 0x3 ;  /* 0x0000001e00027c11 */ /* 0x000fcc000f8e18ff */
[----:B------:R-:W0:Y:S02]  /*2cc0*/  LDS.64 R2, [R2+0x45d8] ;  /* 0x0045d80002027984 */ /* 0x000e240000000a00 */
.L_x_14934:
[----:B------:R-:W-:Y:S05]  /*2cd0*/  BSYNC.RECONVERGENT B0 ;  /* 0x0000000000007941 */ /* 0x000fea0003800200 */
.L_x_14932:
        /* <DEDUP_REMOVED lines=38> */
[----:B------:R-:W-:Y:S01]  /*2f40*/  MOV R161, UR19 ;  /* 0x0000001300a17c02 */ /* 0x000fe20008000f00 */
[----:B------:R-:W-:Y:S01]  /*2f50*/  FMUL.FTZ R186, R50, R220 ;  /* 0x000000dc32ba7220 */ /* 0x000fe20000410000 */
[C---:B------:R-:W-:Y:S01]  /*2f60*/  FFMA.FTZ R11, R105.reuse, R184, R11 ;  /* 0x000000b8690b7223 */ /* 0x040fe2000001000b */
[----:B------:R-:W-:Y:S01]  /*2f70*/  FFMA.FTZ R4, R105, R228, R4 ;  /* 0x000000e469047223 */ /* 0x000fe20000010004 */
[----:B------:R-:W-:-:S02]  /*2f80*/  HFMA2 R179, -RZ, RZ, 0, 9.5367431640625e-07 ;  /* 0x00000010ffb37431 */ /* 0x000fc400000001ff */
[----:B------:R-:W-:Y:S01]  /*2f90*/  FMUL.FTZ R170, R50, R25 ;  /* 0x0000001932aa7220 */ /* 0x000fe20000410000 */
[C---:B------:R-:W-:Y:S01]  /*2fa0*/  FMUL.FTZ R7, R135.reuse, R11 ;  /* 0x0000000b87077220 */ /* 0x040fe20000410000 */
[-C--:B------:R-:W-:Y:S01]  /*2fb0*/  FMUL.FTZ R5, R135, R4.reuse ;  /* 0x0000000487057220 */ /* 0x080fe20000410000 */
[----:B------:R-:W-:Y:S02]  /*2fc0*/  FMUL.FTZ R168, R42, R217 ;  /* 0x000000d92aa87220 */ /* 0x000fe40000410000 */
        /* <DEDUP_REMOVED lines=18> */
[----:B------:R-:W-:Y:S01]  /*30f0*/  FMUL.FTZ R11, R141, R5 ;  /* 0x000000058d0b7220 */ /* 0x000fe20000410000 */
        /* <DEDUP_REMOVED lines=8> */
[C---:B------:R-:W-:Y:S01]  /*3180*/  FMUL.FTZ R166, R149.reuse, R10 ;  /* 0x0000000a95a67220 */ /* 0x040fe20000410000 */
        /* <DEDUP_REMOVED lines=8> */
[----:B------:R-:W-:Y:S01]  /*3210*/  FMUL.FTZ R11, R126, R7 ;  /* 0x000000077e0b7220 */ /* 0x000fe20000410000 */
[----:B------:R-:W-:Y:S01]  /*3220*/  FFMA.FTZ R10, R116, R165, R10 ;  /* 0x000000a5740a7223 */ /* 0x000fe2000001000a */
[C---:B------:R-:W-:Y:S01]  /*3230*/  FFMA.FTZ R4, R146.reuse, R7, R4 ;  /* 0x0000000792047223 */ /* 0x040fe20000010004 */
[C---:B------:R-:W-:Y:S01]  /*3240*/  FMUL.FTZ R157, R153.reuse, R13 ;  /* 0x0000000d999d7220 */ /* 0x040fe20000410000 */
[----:B------:R-:W-:Y:S01]  /*3250*/  FFMA.FTZ R11, R146, R5, -R11 ;  /* 0x00000005920b7223 */ /* 0x000fe2000001080b */
[-C--:B------:R-:W-:Y:S01]  /*3260*/  FMUL.FTZ R7, R153, R10.reuse ;  /* 0x0000000a99077220 */ /* 0x080fe20000410000 */
[----:B------:R-:W-:Y:S01]  /*3270*/  FMUL.FTZ R166, R42, R27 ;  /* 0x0000001b2aa67220 */ /* 0x000fe20000410000 */
[----:B------:R-:W-:Y:S01]  /*3280*/  FFMA.FTZ R157, R140, R10, -R157 ;  /* 0x0000000a8c9d7223 */ /* 0x000fe2000001089d */
[----:B------:R-:W-:-:S03]  /*3290*/  FMUL.FTZ R5, R135, R11 ;  /* 0x0000000b87057220 */ /* 0x000fc60000410000 */
        /* <DEDUP_REMOVED lines=8> */
[----:B------:R-:W-:Y:S02]  /*3320*/  FFMA.FTZ R4, R92, R13, R4 ;  /* 0x0000000d5c047223 */ /* 0x000fe40000010004 */
[-C--:B------:R-:W-:Y:S01]  /*3330*/  FFMA.FTZ R10, R130, R5.reuse, -R7 ;  /* 0x00000005820a7223 */ /* 0x080fe20000010807 */
[----:B------:R-:W-:Y:S01]  /*3340*/  FMUL.FTZ R5, R139, R5 ;  /* 0x000000058b057220 */ /* 0x000fe20000410000 */
[-C--:B------:R-:W-:Y:S01]  /*3350*/  FFMA.FTZ R12, R138, R4.reuse, R11 ;  /* 0x000000048a0c7223 */ /* 0x080fe2000001000b */
[----:B------:R-:W-:Y:S01]  /*3360*/  FMUL.FTZ R7, R155, R4 ;  /* 0x000000049b077220 */ /* 0x000fe20000410000 */
[----:B------:R-:W-:Y:S01]  /*3370*/  @P0 IADD3 R4, PT, PT, R161, -0x2, RZ ;  /* 0xfffffffea1040810 */ /* 0x000fe20007ffe0ff */
[----:B------:R-:W-:Y:S01]  /*3380*/  FFMA.FTZ R11, R130, R6, R5 ;  /* 0x00000006820b7223 */ /* 0x000fe20000010005 */
[----:B------:R-:W-:Y:S01]  /*3390*/  FFMA.FTZ R12, R115, R186, R12 ;  /* 0x000000ba730c7223 */ /* 0x000fe2000001000c */
[----:B------:R-:W-:-:S02]  /*33a0*/  FFMA.FTZ R7, R138, R157, -R7 ;  /* 0x0000009d8a077223 */ /* 0x000fc40000010807 */
[----:B--2---:R-:W-:Y:S02]  /*33b0*/  @P0 IMAD R6, R4, R159, UR8 ;  /* 0x0000000804060e24 */ /* 0x004fe4000f8e029f */
[----:B------:R-:W-:Y:S01]  /*33c0*/  FMUL.FTZ R159, R131, R12 ;  /* 0x0000000c839f7220 */ /* 0x000fe20000410000 */
[----:B------:R-:W-:Y:S01]  /*33d0*/  FFMA.FTZ R7, R115, R170, R7 ;  /* 0x000000aa73077223 */ /* 0x000fe20000010007 */
[----:B------:R-:W-:Y:S01]  /*33e0*/  CS2R R4, SRZ ;  /* 0x0000000000047805 */ /* 0x000fe2000001ff00 */
[----:B------:R-:W-:Y:S02]  /*33f0*/  FMUL.FTZ R157, R151, R11 ;  /* 0x0000000b979d7220 */ /* 0x000fe40000410000 */
[-C--:B------:R-:W-:Y:S01]  /*3400*/  FFMA.FTZ R161, R154, R7.reuse, -R159 ;  /* 0x000000079aa17223 */ /* 0x080fe2000001089f */
[----:B------:R-:W-:Y:S01]  /*3410*/  FMUL.FTZ R177, R131, R7 ;  /* 0x0000000783b17220 */ /* 0x000fe20000410000 */
[----:B------:R-:W-:-:S04]  /*3420*/  @P0 IMAD.WIDE R6, R6, R179, UR4 ;  /* 0x0000000406060e25 */ /* 0x000fc8000f8e02b3 */
[-C--:B------:R-:W-:Y:S01]  /*3430*/  FMUL.FTZ R159, R151, R10.reuse ;  /* 0x0000000a979f7220 */ /* 0x080fe20000410000 */
[----:B------:R-:W-:Y:S01]  /*3440*/  FFMA.FTZ R157, R150, R10, -R157 ;  /* 0x0000000a969d7223 */ /* 0x000fe2000001089d */
[----:B------:R-:W-:Y:S01]  /*3450*/  FFMA.FTZ R12, R154, R12, R177 ;  /* 0x0000000c9a0c7223 */ /* 0x000fe200000100b1 */
[----:B------:R2:W3:Y:S01]  /*3460*/  @P0 LDG.E.64 R4, desc[UR28][R6.64+0x8] ;  /* 0x0000081c06040981 */ /* 0x0004e2000c1e1b00 */
[----:B------:R-:W-:Y:S02]  /*3470*/  FFMA.FTZ R159, R150, R11, R159 ;  /* 0x0000000b969f7223 */ /* 0x000fe4000001009f */
[----:B------:R-:W-:Y:S01]  /*3480*/  FFMA.FTZ R177, R91, R168, R12 ;  /* 0x000000a85bb17223 */ /* 0x000fe2000001000c */
[----:B------:R-:W-:Y:S01]  /*3490*/  FMUL.FTZ R12, R141, R157 ;  /* 0x0000009d8d0c7220 */ /* 0x000fe20000410000 */
[----:B------:R-:W-:Y:S01]  /*34a0*/  FFMA.FTZ R161, R91, R166, R161 ;  /* 0x000000a65ba17223 */ /* 0x000fe200000100a1 */
[-C--:B------:R-:W-:Y:S02]  /*34b0*/  FMUL.FTZ R11, R141, R159.reuse ;  /* 0x0000009f8d0b7220 */ /* 0x080fe40000410000 */
[C---:B------:R-:W-:Y:S01]  /*34c0*/  FFMA.FTZ R12, R128.reuse, R159, R12 ;  /* 0x0000009f800c7223 */ /* 0x040fe2000001000c */
[C---:B------:R-:W-:Y:S01]  /*34d0*/  FMUL.FTZ R190, R129.reuse, R161 ;  /* 0x000000a181be7220 */ /* 0x040fe20000410000 */
[----:B------:R-:W-:Y:S01]  /*34e0*/  FFMA.FTZ R10, R128, R157, -R11 ;  /* 0x0000009d800a7223 */ /* 0x000fe2000001080b */
[-C--:B------:R-:W-:Y:S01]  /*34f0*/  FMUL.FTZ R179, R129, R177.reuse ;  /* 0x000000b181b37220 */ /* 0x080fe20000410000 */
[C---:B--2---:R-:W-:Y:S01]  /*3500*/  FMUL.FTZ R7, R149.reuse, R12 ;  /* 0x0000000c95077220 */ /* 0x044fe20000410000 */
[C---:B------:R-:W-:Y:S01]  /*3510*/  FFMA.FTZ R177, R152.reuse, R177, R190 ;  /* 0x000000b198b17223 */ /* 0x040fe200000100be */
[----:B------:R-:W-:Y:S01]  /*3520*/  FMUL.FTZ R6, R149, R10 ;  /* 0x0000000a95067220 */ /* 0x000fe20000410000 */
[C---:B------:R-:W-:Y:S01]  /*3530*/  FMUL.FTZ R157, R49.reuse, R218 ;  /* 0x000000da319d7220 */ /* 0x040fe20000410000 */
[----:B------:R-:W-:Y:S01]  /*3540*/  FFMA.FTZ R188, R152, R161, -R179 ;  /* 0x000000a198bc7223 */ /* 0x000fe200000108b3 */
[----:B------:R-:W-:Y:S01]  /*3550*/  FMUL.FTZ R159, R49, R24 ;  /* 0x00000018319f7220 */ /* 0x000fe20000410000 */
[C---:B------:R-:W-:Y:S01]  /*3560*/  FFMA.FTZ R7, R133.reuse, R10, -R7 ;  /* 0x0000000a85077223 */ /* 0x040fe20000010807 */
        /* <DEDUP_REMOVED lines=11> */
[----:B------:R-:W-:Y:S01]  /*3620*/  FMUL.FTZ R11, R41, R215 ;  /* 0x000000d7290b7220 */ /* 0x000fe20000410000 */
[----:B------:R-:W-:Y:S01]  /*3630*/  FMUL.FTZ R177, R155, R161 ;  /* 0x000000a19bb17220 */ /* 0x000fe20000410000 */
[----:B------:R-:W-:Y:S01]  /*3640*/  FMUL.FTZ R189, R41, R26 ;  /* 0x0000001a29bd7220 */ /* 0x000fe20000410000 */
[----:B------:R-:W-:Y:S01]  /*3650*/  FMUL.FTZ R6, R155, R7 ;  /* 0x000000079b067220 */ /* 0x000fe20000410000 */
[----:B------:R-:W-:Y:S01]  /*3660*/  FFMA.FTZ R179, R90, R11, R179 ;  /* 0x0000000b5ab37223 */ /* 0x000fe200000100b3 */
[----:B------:R-:W-:Y:S01]  /*3670*/  FFMA.FTZ R177, R138, R7, -R177 ;  /* 0x000000078ab17223 */ /* 0x000fe200000108b1 */
[----:B------:R-:W-:Y:S01]  /*3680*/  FFMA.FTZ R10, R90, R189, R10 ;  /* 0x000000bd5a0a7223 */ /* 0x000fe2000001000a */
[----:B------:R-:W-:Y:S01]  /*3690*/  FFMA.FTZ R6, R138, R161, R6 ;  /* 0x000000a18a067223 */ /* 0x000fe20000010006 */
[C---:B------:R-:W-:Y:S01]  /*36a0*/  FMUL.FTZ R12, R144.reuse, R179 ;  /* 0x000000b3900c7220 */ /* 0x040fe20000410000 */
[----:B------:R-:W-:Y:S01]  /*36b0*/  FMUL.FTZ R7, R131, R177 ;  /* 0x000000b183077220 */ /* 0x000fe20000410000 */
[----:B------:R-:W-:-:S02]  /*36c0*/  FMUL.FTZ R188, R144, R10 ;  /* 0x0000000a90bc7220 */ /* 0x000fc40000410000 */
[----:B------:R-:W-:Y:S01]  /*36d0*/  FFMA.FTZ R185, R143, R10, -R12 ;  /* 0x0000000a8fb97223 */ /* 0x000fe2000001080c */
[-C--:B------:R-:W-:Y:S01]  /*36e0*/  FFMA.FTZ R10, R154, R6.reuse, R7 ;  /* 0x000000069a0a7223 */ /* 0x080fe20000010007 */
[----:B------:R-:W-:Y:S01]  /*36f0*/  FMUL.FTZ R7, R131, R6 ;  /* 0x0000000683077220 */ /* 0x000fe20000410000 */
[----:B------:R-:W-:Y:S01]  /*3700*/  FFMA.FTZ R6, R143, R179, R188 ;  /* 0x000000b38f067223 */ /* 0x000fe200000100bc */
[C---:B------:R-:W-:Y:S01]  /*3710*/  FMUL.FTZ R188, R48.reuse, R29 ;  /* 0x0000001d30bc7220 */ /* 0x040fe20000410000 */
[----:B------:R-:W-:Y:S01]  /*3720*/  FMUL.FTZ R12, R48, R216 ;  /* 0x000000d8300c7220 */ /* 0x000fe20000410000 */
        /* <DEDUP_REMOVED lines=8> */
[----:B------:R-:W-:Y:S01]  /*37b0*/  FFMA.FTZ R177, R152, R10, R177 ;  /* 0x0000000a98b17223 */ /* 0x000fe200000100b1 */
[----:B------:R-:W-:Y:S01]  /*37c0*/  FMUL.FTZ R7, R132, R161 ;  /* 0x000000a184077220 */ /* 0x000fe20000410000 */
[----:B------:R-:W-:Y:S01]  /*37d0*/  FFMA.FTZ R6, R156, R6, R191 ;  /* 0x000000069c067223 */ /* 0x000fe200000100bf */
[----:B------:R-:W-:Y:S01]  /*37e0*/  FMUL.FTZ R10, R40, R224 ;  /* 0x000000e0280a7220 */ /* 0x000fe20000410000 */
[----:B------:R-:W-:Y:S01]  /*37f0*/  FFMA.FTZ R185, R156, R185, -R179 ;  /* 0x000000b99cb97223 */ /* 0x000fe200000108b3 */
[----:B------:R-:W-:Y:S01]  /*3800*/  FFMA.FTZ R179, R148, R177, R7 ;  /* 0x000000b194b37223 */ /* 0x000fe20000010007 */
[----:B------:R-:W-:Y:S01]  /*3810*/  FMUL.FTZ R190, R40, R31 ;  /* 0x0000001f28be7220 */ /* 0x000fe20000410000 */
[C---:B------:R-:W-:Y:S01]  /*3820*/  FFMA.FTZ R6, R89.reuse, R10, R6 ;  /* 0x0000000a59067223 */ /* 0x040fe20000010006 */
[----:B------:R-:W-:Y:S01]  /*3830*/  FMUL.FTZ R177, R132, R177 ;  /* 0x000000b184b17220 */ /* 0x000fe20000410000 */
[----:B------:R-:W-:Y:S01]  /*3840*/  FMUL.FTZ R230, R144, R179 ;  /* 0x000000b390e67220 */ /* 0x000fe20000410000 */
[----:B------:R-:W-:-:S02]  /*3850*/  FFMA.FTZ R7, R89, R190, R185 ;  /* 0x000000be59077223 */ /* 0x000fc400000100b9 */
[----:B------:R-:W-:Y:S01]  /*3860*/  FFMA.FTZ R177, R148, R161, -R177 ;  /* 0x000000a194b17223 */ /* 0x000fe200000108b1 */
[----:B------:R-:W2:Y:S03]  /*3870*/  SHFL.UP PT, R236, R6, 0x1, RZ ;  /* 0x0420000006ec7989 */ /* 0x000ea600000e00ff */
[-C--:B------:R-:W-:Y:S01]  /*3880*/  FFMA.FTZ R230, R143, R177.reuse, -R230 ;  /* 0x000000b18fe67223 */ /* 0x080fe200000108e6 */
[----:B------:R-:W-:Y:S01]  /*3890*/  FMUL.FTZ R232, R144, R177 ;  /* 0x000000b190e87220 */ /* 0x000fe20000410000 */
[----:B------:R-:W4:Y:S02]  /*38a0*/  SHFL.UP PT, R234, R7, 0x1, RZ ;  /* 0x0420000007ea7989 */ /* 0x000f2400000e00ff */
[----:B------:R-:W-:Y:S01]  /*38b0*/  FMUL.FTZ R161, R145, R230 ;  /* 0x000000e691a17220 */ /* 0x000fe20000410000 */
[----:B------:R-:W-:-:S04]  /*38c0*/  FFMA.FTZ R232, R143, R179, R232 ;  /* 0x000000b38fe87223 */ /* 0x000fc800000100e8 */
[-C--:B------:R-:W-:Y:S01]  /*38d0*/  FFMA.FTZ R161, R156, R232.reuse, R161 ;  /* 0x000000e89ca17223 */ /* 0x080fe200000100a1 */
[----:B------:R-:W-:Y:S01]  /*38e0*/  FMUL.FTZ R177, R145, R232 ;  /* 0x000000e891b17220 */ /* 0x000fe20000410000 */
[----:B------:R-:W-:-:S03]  /*38f0*/  ISETP.GE.AND P2, PT, R123, 0x1, PT ;  /* 0x000000017b00780c */ /* 0x000fc60003f46270 */
[----:B------:R-:W-:Y:S01]  /*3900*/  FFMA.FTZ R177, R156, R230, -R177 ;  /* 0x000000e69cb17223 */ /* 0x000fe200000108b1 */
[----:B------:R-:W5:Y:S04]  /*3910*/  SHFL.UP PT, R232, R161, 0x1, RZ ;  /* 0x04200000a1e87989 */ /* 0x000f6800000e00ff */
[----:B------:R-:W1:Y:S01]  /*3920*/  SHFL.UP PT, R230, R177, 0x1, RZ ;  /* 0x04200000b1e67989 */ /* 0x000e6200000e00ff */
[-C--:B--2---:R-:W-:Y:S01]  /*3930*/  FMUL.FTZ R238, R177, R236.reuse ;  /* 0x000000ecb1ee7220 */ /* 0x084fe20000410000 */
[----:B------:R-:W-:-:S03]  /*3940*/  FMUL.FTZ R236, R161, R236 ;  /* 0x000000eca1ec7220 */ /* 0x000fc60000410000 */
[-C--:B----4-:R-:W-:Y:S01]  /*3950*/  FFMA.FTZ R179, R161, R234.reuse, R238 ;  /* 0x000000eaa1b37223 */ /* 0x090fe200000100ee */
[----:B------:R-:W-:-:S03]  /*3960*/  FFMA.FTZ R236, R177, R234, -R236 ;  /* 0x000000eab1ec7223 */ /* 0x000fc600000108ec */
[----:B------:R-:W-:Y:S01]  /*3970*/  @P2 FADD.FTZ R6, R6, R179 ;  /* 0x000000b306062221 */ /* 0x000fe20000010000 */
[----:B------:R-:W-:-:S04]  /*3980*/  @P2 FADD.FTZ R7, R7, R236 ;  /* 0x000000ec07072221 */ /* 0x000fc80000010000 */
[----:B------:R-:W2:Y:S04]  /*3990*/  SHFL.UP PT, R238, R6, 0x2, RZ ;  /* 0x0440000006ee7989 */ /* 0x000ea800000e00ff */
[----:B------:R-:W4:Y:S01]  /*39a0*/  SHFL.UP PT, R236, R7, 0x2, RZ ;  /* 0x0440000007ec7989 */ /* 0x000f2200000e00ff */
[-C--:B-----5:R-:W-:Y:S01]  /*39b0*/  FMUL.FTZ R234, R177, R232.reuse ;  /* 0x000000e8b1ea7220 */ /* 0x0a0fe20000410000 */
[----:B------:R-:W-:-:S03]  /*39c0*/  FMUL.FTZ R232, R161, R232 ;  /* 0x000000e8a1e87220 */ /* 0x000fc60000410000 */
[-C--:B-1----:R-:W-:Y:S01]  /*39d0*/  @P2 FFMA.FTZ R161, R161, R230.reuse, R234 ;  /* 0x000000e6a1a12223 */ /* 0x082fe200000100ea */
[----:B------:R-:W-:-:S04]  /*39e0*/  @P2 FFMA.FTZ R177, R177, R230, -R232 ;  /* 0x000000e6b1b12223 */ /* 0x000fc800000108e8 */
[----:B------:R-:W1:Y:S01]  /*39f0*/  SHFL.UP PT, R232, R161, 0x2, RZ ;  /* 0x04400000a1e87989 */ /* 0x000e6200000e00ff */
[----:B------:R-:W-:-:S03]  /*3a00*/  ISETP.GE.AND P2, PT, R123, 0x2, PT ;  /* 0x000000027b00780c */ /* 0x000fc60003f46270 */
[----:B------:R-:W5:Y:S01]  /*3a10*/  SHFL.UP PT, R230, R177, 0x2, RZ ;  /* 0x04400000b1e67989 */ /* 0x000f6200000e00ff */
[-C--:B--2---:R-:W-:Y:S01]  /*3a20*/  FMUL.FTZ R234, R177, R238.reuse ;  /* 0x000000eeb1ea7220 */ /* 0x084fe20000410000 */
[----:B------:R-:W-:-:S03]  /*3a30*/  FMUL.FTZ R238, R161, R238 ;  /* 0x000000eea1ee7220 */ /* 0x000fc60000410000 */
[-C--:B----4-:R-:W-:Y:S01]  /*3a40*/  FFMA.FTZ R179, R161, R236.reuse, R234 ;  /* 0x000000eca1b37223 */ /* 0x090fe200000100ea */
[----:B------:R-:W-:-:S04]  /*3a50*/  FFMA.FTZ R238, R177, R236, -R238 ;  /* 0x000000ecb1ee7223 */ /* 0x000fc800000108ee */
[----:B------:R-:W-:Y:S01]  /*3a60*/  @P2 FADD.FTZ R6, R6, R179 ;  /* 0x000000b306062221 */ /* 0x000fe20000010000 */
[----:B------:R-:W-:-:S04]  /*3a70*/  @P2 FADD.FTZ R7, R7, R238 ;  /* 0x000000ee07072221 */ /* 0x000fc80000010000 */
[----:B------:R-:W2:Y:S01]  /*3a80*/  SHFL.UP PT, R238, R6, 0x4, RZ ;  /* 0x0480000006ee7989 */ /* 0x000ea200000e00ff */
[-C--:B-1----:R-:W-:Y:S01]  /*3a90*/  FMUL.FTZ R234, R177, R232.reuse ;  /* 0x000000e8b1ea7220 */ /* 0x082fe20000410000 */
[C---:B------:R-:W-:Y:S02]  /*3aa0*/  FMUL.FTZ R232, R161.reuse, R232 ;  /* 0x000000e8a1e87220 */ /* 0x040fe40000410000 */
[----:B------:R-:W1:Y:S01]  /*3ab0*/  SHFL.UP PT, R236, R7, 0x4, RZ ;  /* 0x0480000007ec7989 */ /* 0x000e6200000e00ff */
[-C--:B-----5:R-:W-:Y:S01]  /*3ac0*/  @P2 FFMA.FTZ R161, R161, R230.reuse, R234 ;  /* 0x000000e6a1a12223 */ /* 0x0a0fe200000100ea */
[----:B------:R-:W-:-:S04]  /*3ad0*/  @P2 FFMA.FTZ R177, R177, R230, -R232 ;  /* 0x000000e6b1b12223 */ /* 0x000fc800000108e8 */
[----:B------:R-:W4:Y:S04]  /*3ae0*/  SHFL.UP PT, R232, R161, 0x4, RZ ;  /* 0x04800000a1e87989 */ /* 0x000f2800000e00ff */
[----:B------:R-:W5:Y:S01]  /*3af0*/  SHFL.UP PT, R230, R177, 0x4, RZ ;  /* 0x04800000b1e67989 */ /* 0x000f6200000e00ff */
[----:B------:R-:W-:Y:S01]  /*3b00*/  ISETP.GE.AND P2, PT, R123, 0x4, PT ;  /* 0x000000047b00780c */ /* 0x000fe20003f46270 */
[-C--:B--2---:R-:W-:Y:S01]  /*3b10*/  FMUL.FTZ R234, R177, R238.reuse ;  /* 0x000000eeb1ea7220 */ /* 0x084fe20000410000 */
[----:B------:R-:W-:-:S03]  /*3b20*/  FMUL.FTZ R238, R161, R238 ;  /* 0x000000eea1ee7220 */ /* 0x000fc60000410000 */
[-C--:B-1----:R-:W-:Y:S01]  /*3b30*/  FFMA.FTZ R179, R161, R236.reuse, R234 ;  /* 0x000000eca1b37223 */ /* 0x082fe200000100ea */
[----:B------:R-:W-:-:S07]  /*3b40*/  FFMA.FTZ R238, R177, R236, -R238 ;  /* 0x000000ecb1ee7223 */ /* 0x000fce00000108ee */
[----:B------:R-:W-:Y:S01]  /*3b50*/  @P2 FADD.FTZ R6, R6, R179 ;  /* 0x000000b306062221 */ /* 0x000fe20000010000 */
[-C--:B----4-:R-:W-:Y:S01]  /*3b60*/  FMUL.FTZ R234, R177, R232.reuse ;  /* 0x000000e8b1ea7220 */ /* 0x090fe20000410000 */
[----:B------:R-:W-:Y:S01]  /*3b70*/  @P2 FADD.FTZ R7, R7, R238 ;  /* 0x000000ee07072221 */ /* 0x000fe20000010000 */
[C---:B------:R-:W-:Y:S02]  /*3b80*/  FMUL.FTZ R232, R161.reuse, R232 ;  /* 0x000000e8a1e87220 */ /* 0x040fe40000410000 */
[----:B------:R-:W1:Y:S01]  /*3b90*/  SHFL.UP PT, R236, R6, 0x8, RZ ;  /* 0x0500000006ec7989 */ /* 0x000e6200000e00ff */
[-C--:B-----5:R-:W-:Y:S01]  /*3ba0*/  @P2 FFMA.FTZ R161, R161, R230.reuse, R234 ;  /* 0x000000e6a1a12223 */ /* 0x0a0fe200000100ea */
[----:B------:R-:W-:Y:S02]  /*3bb0*/  @P2 FFMA.FTZ R177, R177, R230, -R232 ;  /* 0x000000e6b1b12223 */ /* 0x000fe400000108e8 */
        /* <DEDUP_REMOVED lines=19> */
[-C--:B-1----:R-:W-:Y:S01]  /*3cf0*/  FMUL.FTZ R238, R161, R236.reuse ;  /* 0x000000eca1ee7220 */ /* 0x082fe20000410000 */
[----:B------:R-:W-:Y:S01]  /*3d00*/  FMUL.FTZ R236, R177, R236 ;  /* 0x000000ecb1ec7220 */ /* 0x000fe20000410000 */
[-C--:B--2---:R-:W-:Y:S01]  /*3d10*/  FMUL.FTZ R179, R161, R232.reuse ;  /* 0x000000e8a1b37220 */ /* 0x084fe20000410000 */
[C---:B------:R-:W-:Y:S01]  /*3d20*/  FMUL.FTZ R232, R177.reuse, R232 ;  /* 0x000000e8b1e87220 */ /* 0x040fe20000410000 */
[-C--:B----4-:R-:W-:Y:S01]  /*3d30*/  FFMA.FTZ R238, R177, R234.reuse, -R238 ;  /* 0x000000eab1ee7223 */ /* 0x090fe200000108ee */
[----:B------:R-:W-:-:S07]  /*3d40*/  FFMA.FTZ R185, R161, R234, R236 ;  /* 0x000000eaa1b97223 */ /* 0x000fce00000100ec */
[-C--:B-----5:R-:W-:Y:S01]  /*3d50*/  @P2 FFMA.FTZ R177, R177, R230.reuse, -R179 ;  /* 0x000000e6b1b12223 */ /* 0x0a0fe200000108b3 */
[----:B------:R-:W-:Y:S01]  /*3d60*/  LOP3.LUT R179, R124, 0x1f, RZ, 0xc0, !PT ;  /* 0x0000001f7cb37812 */ /* 0x000fe200078ec0ff */
[----:B------:R-:W-:Y:S01]  /*3d70*/  @P2 FFMA.FTZ R161, R161, R230, R232 ;  /* 0x000000e6a1a12223 */ /* 0x000fe200000100e8 */
[----:B------:R-:W-:Y:S01]  /*3d80*/  @P2 FADD.FTZ R7, R7, R238 ;  /* 0x000000ee07072221 */ /* 0x000fe20000010000 */
[----:B------:R-:W-:Y:S01]  /*3d90*/  @P2 FADD.FTZ R6, R6, R185 ;  /* 0x000000b906062221 */ /* 0x000fe20000010000 */
[----:B------:R-:W-:Y:S01]  /*3da0*/  FMUL.FTZ R232, R145, R226 ;  /* 0x000000e291e87220 */ /* 0x000fe20000410000 */
[----:B------:R-:W-:Y:S01]  /*3db0*/  ISETP.NE.AND P6, PT, R179, 0x1f, PT ;  /* 0x0000001fb300780c */ /* 0x000fe20003fc5270 */
[----:B------:R-:W-:Y:S01]  /*3dc0*/  FMUL.FTZ R185, R145, R225 ;  /* 0x000000e191b97220 */ /* 0x000fe20000410000 */
[C---:B------:R-:W-:Y:S02]  /*3dd0*/  ISETP.GT.U32.AND P2, PT, R179.reuse, 0x1d, PT ;  /* 0x0000001db300780c */ /* 0x040fe40003f44070 */
[----:B------:R-:W-:-:S02]  /*3de0*/  ISETP.GT.U32.AND P3, PT, R179, 0x1b, PT ;  /* 0x0000001bb300780c */ /* 0x000fc40003f64070 */
[C---:B------:R-:W-:Y:S02]  /*3df0*/  ISETP.GT.U32.AND P4, PT, R179.reuse, 0x17, PT ;  /* 0x00000017b300780c */ /* 0x040fe40003f84070 */
[----:B------:R-:W-:Y:S01]  /*3e00*/  ISETP.GT.U32.AND P5, PT, R179, 0xf, PT ;  /* 0x0000000fb300780c */ /* 0x000fe20003fa4070 */
[CC--:B0-----:R-:W-:Y:S01]  /*3e10*/  FMUL.FTZ R179, R145.reuse, R3.reuse ;  /* 0x0000000391b37220 */ /* 0x0c1fe20000410000 */
[C---:B------:R-:W-:Y:S01]  /*3e20*/  FMUL.FTZ R230, R156.reuse, R3 ;  /* 0x000000039ce67220 */ /* 0x040fe20000410000 */
[C---:B------:R-:W-:Y:S01]  /*3e30*/  FFMA.FTZ R234, R156.reuse, R225, -R232 ;  /* 0x000000e19cea7223 */ /* 0x040fe200000108e8 */
[C---:B------:R-:W-:Y:S01]  /*3e40*/  FFMA.FTZ R232, R156.reuse, R226, R185 ;  /* 0x000000e29ce87223 */ /* 0x040fe200000100b9 */
[-C--:B------:R-:W-:Y:S01]  /*3e50*/  FFMA.FTZ R179, R156, R2.reuse, -R179 ;  /* 0x000000029cb37223 */ /* 0x080fe200000108b3 */
[----:B------:R-:W-:Y:S02]  /*3e60*/  FFMA.FTZ R230, -R145, R2, -R230 ;  /* 0x0000000291e67223 */ /* 0x000fe400000109e6 */
[----:B------:R-:W-:Y:S01]  /*3e70*/  FADD.FTZ R232, R223, R232 ;  /* 0x000000e8dfe87221 */ /* 0x000fe20000010000 */
[CC--:B------:R-:W-:Y:S01]  /*3e80*/  FMUL.FTZ R185, R144.reuse, R179.reuse ;  /* 0x000000b390b97220 */ /* 0x0c0fe20000410000 */
[C---:B------:R-:W-:Y:S01]  /*3e90*/  FMUL.FTZ R236, R144.reuse, R230 ;  /* 0x000000e690ec7220 */ /* 0x040fe20000410000 */
[----:B------:R-:W-:Y:S01]  /*3ea0*/  FADD.FTZ R234, R221, R234 ;  /* 0x000000eaddea7221 */ /* 0x000fe20000010000 */
[C---:B------:R-:W-:Y:S01]  /*3eb0*/  FMUL.FTZ R191, R144.reuse, R232 ;  /* 0x000000e890bf7220 */ /* 0x040fe20000410000 */
[C---:B------:R-:W-:Y:S01]  /*3ec0*/  FFMA.FTZ R185, R143.reuse, R230, -R185 ;  /* 0x000000e68fb97223 */ /* 0x040fe200000108b9 */
        /* <DEDUP_REMOVED lines=10> */
[C---:B------:R-:W-:Y:S01]  /*3f70*/  FMUL.FTZ R230, R132.reuse, R191 ;  /* 0x000000bf84e67220 */ /* 0x040fe20000410000 */
[CC--:B------:R-:W-:Y:S01]  /*3f80*/  FMUL.FTZ R232, R129.reuse, R236.reuse ;  /* 0x000000ec81e87220 */ /* 0x0c0fe20000410000 */
[----:B------:R-:W-:Y:S01]  /*3f90*/  FMUL.FTZ R227, R129, R195 ;  /* 0x000000c381e37220 */ /* 0x000fe20000410000 */
[-C--:B------:R-:W-:Y:S01]  /*3fa0*/  FMUL.FTZ R185, R132, R179.reuse ;  /* 0x000000b384b97220 */ /* 0x080fe20000410000 */
[----:B------:R-:W-:Y:S01]  /*3fb0*/  FFMA.FTZ R179, R148, R179, R230 ;  /* 0x000000b394b37223 */ /* 0x000fe200000100e6 */
[C---:B------:R-:W-:Y:S01]  /*3fc0*/  FFMA.FTZ R195, R152.reuse, R195, -R232 ;  /* 0x000000c398c37223 */ /* 0x040fe200000108e8 */
[----:B------:R-:W-:Y:S01]  /*3fd0*/  FFMA.FTZ R227, R152, R236, R227 ;  /* 0x000000ec98e37223 */ /* 0x000fe200000100e3 */
[----:B------:R-:W-:Y:S01]  /*3fe0*/  FFMA.FTZ R232, R148, R191, -R185 ;  /* 0x000000bf94e87223 */ /* 0x000fe200000108b9 */
        /* <DEDUP_REMOVED lines=8> */
[C---:B------:R-:W-:Y:S01]  /*4070*/  FFMA.FTZ R191, R152.reuse, R232, -R191 ;  /* 0x000000e898bf7223 */ /* 0x040fe200000108bf */
[----:B------:R-:W-:Y:S01]  /*4080*/  FMUL.FTZ R234, R155, R227 ;  /* 0x000000e39bea7220 */ /* 0x000fe20000410000 */
[----:B---3--:R-:W-:Y:S01]  /*4090*/  SHFL.IDX PT, R5, R5, RZ, 0x1f ;  /* 0x00001fff05057589 */ /* 0x008fe200000e0000 */
[----:B------:R-:W-:Y:S01]  /*40a0*/  FFMA.FTZ R230, R152, R179, R185 ;  /* 0x000000b398e67223 */ /* 0x000fe200000100b9 */
[----:B------:R-:W-:-:S02]  /*40b0*/  FADD.FTZ R191, R202, R191 ;  /* 0x000000bfcabf7221 */ /* 0x000fc40000010000 */
[----:B------:R-:W0:Y:S01]  /*40c0*/  SHFL.UP PT, R161, R161, 0x1, RZ ;  /* 0x04200000a1a17989 */ /* 0x000e2200000e00ff */
[----:B------:R-:W-:-:S03]  /*40d0*/  FMUL.FTZ R229, R155, R195 ;  /* 0x000000c39be57220 */ /* 0x000fc60000410000 */
[----:B------:R-:W1:Y:S01]  /*40e0*/  SHFL.UP PT, R177, R177, 0x1, RZ ;  /* 0x04200000b1b17989 */ /* 0x000e6200000e00ff */
[C---:B------:R-:W-:Y:S01]  /*40f0*/  FFMA.FTZ R234, R138.reuse, R195, -R234 ;  /* 0x000000c38aea7223 */ /* 0x040fe200000108ea */
[----:B------:R-:W-:Y:S02]  /*4100*/  FADD.FTZ R230, R209, R230 ;  /* 0x000000e6d1e67221 */ /* 0x000fe40000010000 */
[----:B------:R-:W2:Y:S01]  /*4110*/  SHFL.IDX PT, R4, R4, RZ, 0x1f ;  /* 0x00001fff04047589 */ /* 0x000ea200000e0000 */
[----:B------:R-:W-:Y:S01]  /*4120*/  FMUL.FTZ R179, R131, R191 ;  /* 0x000000bf83b37220 */ /* 0x000fe20000410000 */
[----:B------:R-:W-:Y:S01]  /*4130*/  FFMA.FTZ R229, R138, R227, R229 ;  /* 0x000000e38ae57223 */ /* 0x000fe200000100e5 */
[----:B------:R-:W-:Y:S01]  /*4140*/  FMUL.FTZ R185, R153, R234 ;  /* 0x000000ea99b97220 */ /* 0x000fe20000410000 */
[----:B------:R-:W3:Y:S01]  /*4150*/  SHFL.UP PT, R7, R7, 0x1, RZ ;  /* 0x0420000007077989 */ /* 0x000ee200000e00ff */
[-C--:B------:R-:W-:Y:S01]  /*4160*/  FMUL.FTZ R232, R131, R230.reuse ;  /* 0x000000e683e87220 */ /* 0x080fe20000410000 */
[----:B------:R-:W-:-:S02]  /*4170*/  FFMA.FTZ R179, R154, R230, R179 ;  /* 0x000000e69ab37223 */ /* 0x000fc400000100b3 */
[----:B------:R-:W4:Y:S01]  /*4180*/  SHFL.UP PT, R6, R6, 0x1, RZ ;  /* 0x0420000006067989 */ /* 0x000f2200000e00ff */
        /* <DEDUP_REMOVED lines=11> */
[C---:B------:R-:W-:Y:S01]  /*4240*/  FFMA.FTZ R191, R138.reuse, R232, -R191 ;  /* 0x000000e88abf7223 */ /* 0x040fe200000108bf */
[----:B------:R-:W-:Y:S01]  /*4250*/  FFMA.FTZ R195, R133, R230, R195 ;  /* 0x000000e685c37223 */ /* 0x000fe200000100c3 */
[----:B------:R-:W-:Y:S01]  /*4260*/  FMUL.FTZ R227, R141, R236 ;  /* 0x000000ec8de37220 */ /* 0x000fe20000410000 */
[-C--:B0-----:R-:W-:Y:S01]  /*4270*/  FMUL.FTZ R230, R161, R5.reuse ;  /* 0x00000005a1e67220 */ /* 0x081fe20000410000 */
[----:B-1----:R-:W-:Y:S01]  /*4280*/  FMUL.FTZ R232, R177, R5 ;  /* 0x00000005b1e87220 */ /* 0x002fe20000410000 */
[----:B------:R-:W-:Y:S01]  /*4290*/  FFMA.FTZ R234, R138, R179, R185 ;  /* 0x000000b38aea7223 */ /* 0x000fe200000100b9 */
[CC--:B------:R-:W-:Y:S01]  /*42a0*/  FFMA.FTZ R227, R128.reuse, R195.reuse, R227 ;  /* 0x000000c380e37223 */ /* 0x0c0fe200000100e3 */
[----:B------:R-:W-:Y:S01]  /*42b0*/  FMUL.FTZ R195, R141, R195 ;  /* 0x000000c38dc37220 */ /* 0x000fe20000410000 */
[-C--:B--2---:R-:W-:Y:S01]  /*42c0*/  FFMA.FTZ R230, R177, R4.reuse, -R230 ;  /* 0x00000004b1e67223 */ /* 0x084fe200000108e6 */
[----:B------:R-:W-:Y:S01]  /*42d0*/  FFMA.FTZ R161, R161, R4, R232 ;  /* 0x00000004a1a17223 */ /* 0x000fe200000100e8 */
[----:B------:R-:W-:Y:S01]  /*42e0*/  FADD.FTZ R234, R211, R234 ;  /* 0x000000ead3ea7221 */ /* 0x000fe20000010000 */
[----:B------:R-:W-:Y:S01]  /*42f0*/  FFMA.FTZ R195, R128, R236, -R195 ;  /* 0x000000ec80c37223 */ /* 0x000fe200000108c3 */
[----:B---3--:R-:W-:Y:S01]  /*4300*/  @P1 FADD.FTZ R4, R7, R230 ;  /* 0x000000e607041221 */ /* 0x008fe20000010000 */
[----:B----4-:R-:W-:Y:S01]  /*4310*/  @P1 FADD.FTZ R5, R6, R161 ;  /* 0x000000a106051221 */ /* 0x010fe20000010000 */
[----:B------:R-:W-:Y:S01]  /*4320*/  FADD.FTZ R191, R204, R191 ;  /* 0x000000bfccbf7221 */ /* 0x000fe20000010000 */
[----:B------:R-:W-:Y:S01]  /*4330*/  FMUL.FTZ R7, R153, R234 ;  /* 0x000000ea99077220 */ /* 0x000fe20000410000 */
[C---:B------:R-:W-:Y:S01]  /*4340*/  FMUL.FTZ R6, R151.reuse, R227 ;  /* 0x000000e397067220 */ /* 0x040fe20000410000 */
[----:B------:R-:W-:-:S02]  /*4350*/  FMUL.FTZ R179, R151, R195 ;  /* 0x000000c397b37220 */ /* 0x000fc40000410000 */
[----:B------:R-:W-:Y:S01]  /*4360*/  FFMA.FTZ R230, R140, R191, -R7 ;  /* 0x000000bf8ce67223 */ /* 0x000fe20000010807 */
[C---:B------:R-:W-:Y:S01]  /*4370*/  FFMA.FTZ R195, R150.reuse, R195, -R6 ;  /* 0x000000c396c37223 */ /* 0x040fe20000010806 */
[C---:B------:R-:W-:Y:S01]  /*4380*/  FMUL.FTZ R7, R9.reuse, R5 ;  /* 0x0000000509077220 */ /* 0x040fe20000410000 */
[----:B------:R-:W-:Y:S01]  /*4390*/  FMUL.FTZ R6, R9, R4 ;  /* 0x0000000409067220 */ /* 0x000fe20000410000 */
[----:B------:R-:W-:Y:S01]  /*43a0*/  FMUL.FTZ R161, R55, R158 ;  /* 0x0000009e37a17220 */ /* 0x000fe20000410000 */
[----:B------:R-:W-:Y:S01]  /*43b0*/  FFMA.FTZ R179, R150, R227, R179 ;  /* 0x000000e396b37223 */ /* 0x000fe200000100b3 */
[C---:B------:R-:W-:Y:S01]  /*43c0*/  FFMA.FTZ R7, R8.reuse, R4, -R7 ;  /* 0x0000000408077223 */ /* 0x040fe20000010807 */
[----:B------:R-:W-:Y:S01]  /*43d0*/  FFMA.FTZ R6, R8, R5, R6 ;  /* 0x0000000508067223 */ /* 0x000fe20000010006 */
[----:B------:R-:W-:Y:S01]  /*43e0*/  FMUL.FTZ R8, R120, R161 ;  /* 0x000000a178087220 */ /* 0x000fe20000410000 */
[----:B------:R-:W-:Y:S02]  /*43f0*/  FMUL.FTZ R4, R139, R179 ;  /* 0x000000b38b047220 */ /* 0x000fe40000410000 */
[----:B------:R-:W-:Y:S01]  /*4400*/  FADD.FTZ R187, R187, R6 ;  /* 0x00000006bbbb7221 */ /* 0x000fe20000010000 */
[----:B------:R-:W-:Y:S01]  /*4410*/  FADD.FTZ R185, R8, R7 ;  /* 0x0000000708b97221 */ /* 0x000fe20000010000 */
[-C--:B------:R-:W-:Y:S01]  /*4420*/  FMUL.FTZ R9, R139, R195.reuse ;  /* 0x000000c38b097220 */ /* 0x080fe20000410000 */
[----:B------:R-:W-:Y:S01]  /*4430*/  FFMA.FTZ R195, R130, R195, -R4 ;  /* 0x000000c382c37223 */ /* 0x000fe20000010804 */
[C---:B------:R-:W-:Y:S01]  /*4440*/  FMUL.FTZ R4, R142.reuse, R187 ;  /* 0x000000bb8e047220 */ /* 0x040fe20000410000 */
[----:B------:R-:W-:Y:S01]  /*4450*/  FMUL.FTZ R6, R142, R185 ;  /* 0x000000b98e067220 */ /* 0x000fe20000410000 */
[----:B------:R-:W-:-:S02]  /*4460*/  FMUL.FTZ R177, R153, R191 ;  /* 0x000000bf99b17220 */ /* 0x000fc40000410000 */
[C---:B------:R-:W-:Y:S01]  /*4470*/  FFMA.FTZ R5, R137.reuse, R185, -R4 ;  /* 0x000000b989057223 */ /* 0x040fe20000010804 */
[----:B------:R-:W-:Y:S01]  /*4480*/  FFMA.FTZ R6, R137, R187, R6 ;  /* 0x000000bb89067223 */ /* 0x000fe20000010006 */
[----:B------:R-:W-:Y:S02]  /*4490*/  FFMA.FTZ R177, R140, R234, R177 ;  /* 0x000000ea8cb17223 */ /* 0x000fe400000100b1 */
[C---:B------:R-:W-:Y:S01]  /*44a0*/  FFMA.FTZ R183, R110.reuse, R183, R5 ;  /* 0x000000b76eb77223 */ /* 0x040fe20000010005 */
[----:B------:R-:W-:Y:S01]  /*44b0*/  FFMA.FTZ R181, R110, R181, R6 ;  /* 0x000000b56eb57223 */ /* 0x000fe20000010006 */
[----:B------:R-:W-:Y:S02]  /*44c0*/  FADD.FTZ R230, R205, R230 ;  /* 0x000000e6cde67221 */ /* 0x000fe40000010000 */
[C---:B------:R-:W-:Y:S01]  /*44d0*/  FMUL.FTZ R6, R136.reuse, R183 ;  /* 0x000000b788067220 */ /* 0x040fe20000410000 */
[-C--:B------:R-:W-:Y:S01]  /*44e0*/  FMUL.FTZ R4, R136, R181.reuse ;  /* 0x000000b588047220 */ /* 0x080fe20000410000 */
[----:B------:R-:W-:Y:S01]  /*44f0*/  FADD.FTZ R8, R212, R177 ;  /* 0x000000b1d4087221 */ /* 0x000fe20000010000 */
[----:B------:R-:W-:Y:S01]  /*4500*/  FMUL.FTZ R232, R149, R230 ;  /* 0x000000e695e87220 */ /* 0x000fe20000410000 */
[C---:B------:R-:W-:Y:S01]  /*4510*/  FFMA.FTZ R6, R147.reuse, R181, R6 ;  /* 0x000000b593067223 */ /* 0x040fe20000010006 */
[----:B------:R-:W-:Y:S01]  /*4520*/  FFMA.FTZ R9, R130, R179, R9 ;  /* 0x000000b382097223 */ /* 0x000fe20000010009 */
[----:B------:R-:W-:Y:S01]  /*4530*/  FFMA.FTZ R177, R147, R183, -R4 ;  /* 0x000000b793b17223 */ /* 0x000fe20000010804 */
[-C--:B------:R-:W-:Y:S01]  /*4540*/  FMUL.FTZ R7, R149, R8.reuse ;  /* 0x0000000895077220 */ /* 0x080fe20000410000 */
[----:B------:R-:W-:Y:S01]  /*4550*/  FFMA.FTZ R232, R133, R8, R232 ;  /* 0x0000000885e87223 */ /* 0x000fe200000100e8 */
[----:B------:R-:W-:Y:S01]  /*4560*/  FMUL.FTZ R5, R135, R195 ;  /* 0x000000c387057220 */ /* 0x000fe20000410000 */
[----:B------:R-:W-:Y:S01]  /*4570*/  FFMA.FTZ R179, R119, R172, R6 ;  /* 0x000000ac77b37223 */ /* 0x000fe20000010006 */
[-C--:B------:R-:W-:Y:S01]  /*4580*/  FMUL.FTZ R8, R135, R9.reuse ;  /* 0x0000000987087220 */ /* 0x080fe20000410000 */
[----:B------:R-:W-:Y:S01]  /*4590*/  FFMA.FTZ R177, R119, R182, R177 ;  /* 0x000000b677b17223 */ /* 0x000fe200000100b1 */
[----:B------:R-:W-:Y:S01]  /*45a0*/  FFMA.FTZ R7, R133, R230, -R7 ;  /* 0x000000e685077223 */ /* 0x000fe20000010807 */
[----:B------:R-:W-:Y:S01]  /*45b0*/  FADD.FTZ R232, R213, R232 ;  /* 0x000000e8d5e87221 */ /* 0x000fe20000010000 */
[----:B------:R-:W-:Y:S01]  /*45c0*/  FFMA.FTZ R161, R134, R9, R5 ;  /* 0x0000000986a17223 */ /* 0x000fe20000010005 */
[----:B------:R-:W-:Y:S01]  /*45d0*/  FMUL.FTZ R5, R126, R179 ;  /* 0x000000b37e057220 */ /* 0x000fe20000410000 */
[----:B------:R-:W-:Y:S01]  /*45e0*/  FFMA.FTZ R195, R134, R195, -R8 ;  /* 0x000000c386c37223 */ /* 0x000fe20000010808 */
[-C--:B------:R-:W-:Y:S01]  /*45f0*/  FMUL.FTZ R6, R126, R177.reuse ;  /* 0x000000b17e067220 */ /* 0x080fe20000410000 */
[----:B------:R-:W-:Y:S01]  /*4600*/  FADD.FTZ R7, R206, R7 ;  /* 0x00000007ce077221 */ /* 0x000fe20000010000 */
[C---:B------:R-:W-:Y:S01]  /*4610*/  FMUL.FTZ R8, R141.reuse, R232 ;  /* 0x000000e88d087220 */ /* 0x040fe20000410000 */
[C---:B------:R-:W-:Y:S01]  /*4620*/  FFMA.FTZ R4, R146.reuse, R177, -R5 ;  /* 0x000000b192047223 */ /* 0x040fe20000010805 */
[----:B------:R-:W-:Y:S01]  /*4630*/  FFMA.FTZ R5, R146, R179, R6 ;  /* 0x000000b392057223 */ /* 0x000fe20000010006 */
[-C--:B------:R-:W-:Y:S01]  /*4640*/  FMUL.FTZ R9, R141, R7.reuse ;  /* 0x000000078d097220 */ /* 0x080fe20000410000 */
        /* <DEDUP_REMOVED lines=8> */
[----:B------:R-:W-:-:S02]  /*46d0*/  FFMA.FTZ R161, R146, R161, R4 ;  /* 0x000000a192a17223 */ /* 0x000fc40000010004 */
[C---:B------:R-:W-:Y:S01]  /*46e0*/  FFMA.FTZ R7, R134.reuse, R182, R7 ;  /* 0x000000b686077223 */ /* 0x040fe20000010007 */
[----:B------:R-:W-:Y:S01]  /*46f0*/  FFMA.FTZ R4, R134, R184, -R5 ;  /* 0x000000b886047223 */ /* 0x000fe20000010805 */
[----:B------:R-:W-:Y:S02]  /*4700*/  FFMA.FTZ R9, R128, R232, R9 ;  /* 0x000000e880097223 */ /* 0x000fe40000010009 */
[C---:B------:R-:W-:Y:S01]  /*4710*/  FFMA.FTZ R175, R118.reuse, R175, R7 ;  /* 0x000000af76af7223 */ /* 0x040fe20000010007 */
[----:B------:R-:W-:Y:S01]  /*4720*/  FFMA.FTZ R173, R118, R173, R4 ;  /* 0x000000ad76ad7223 */ /* 0x000fe20000010004 */
[----:B------:R-:W-:Y:S02]  /*4730*/  FMUL.FTZ R6, R136, R195 ;  /* 0x000000c388067220 */ /* 0x000fe40000410000 */
[C---:B------:R-:W-:Y:S01]  /*4740*/  FMUL.FTZ R5, R139.reuse, R175 ;  /* 0x000000af8b057220 */ /* 0x040fe20000410000 */
[----:B------:R-:W-:Y:S01]  /*4750*/  FMUL.FTZ R4, R139, R173 ;  /* 0x000000ad8b047220 */ /* 0x000fe20000410000 */
[----:B------:R-:W-:Y:S01]  /*4760*/  FADD.FTZ R9, R214, R9 ;  /* 0x00000009d6097221 */ /* 0x000fe20000010000 */
[----:B------:R-:W-:Y:S01]  /*4770*/  FMUL.FTZ R172, R136, R161 ;  /* 0x000000a188ac7220 */ /* 0x000fe20000410000 */
[C---:B------:R-:W-:Y:S01]  /*4780*/  FFMA.FTZ R5, R130.reuse, R173, -R5 ;  /* 0x000000ad82057223 */ /* 0x040fe20000010805 */
[----:B------:R-:W-:Y:S01]  /*4790*/  FFMA.FTZ R6, R147, R161, R6 ;  /* 0x000000a193067223 */ /* 0x000fe20000010006 */
[----:B------:R-:W-:Y:S01]  /*47a0*/  FFMA.FTZ R4, R130, R175, R4 ;  /* 0x000000af82047223 */ /* 0x000fe20000010004 */
[----:B------:R-:W-:Y:S01]  /*47b0*/  FADD.FTZ R8, R199, R8 ;  /* 0x00000008c7087221 */ /* 0x000fe20000010000 */
[----:B------:R-:W-:Y:S01]  /*47c0*/  FMUL.FTZ R161, R151, R9 ;  /* 0x0000000997a17220 */ /* 0x000fe20000410000 */
[----:B------:R-:W-:Y:S01]  /*47d0*/  FFMA.FTZ R195, R147, R195, -R172 ;  /* 0x000000c393c37223 */ /* 0x000fe200000108ac */
[C---:B------:R-:W-:Y:S01]  /*47e0*/  FFMA.FTZ R171, R100.reuse, R171, R5 ;  /* 0x000000ab64ab7223 */ /* 0x040fe20000010005 */
[----:B------:R-:W-:Y:S01]  /*47f0*/  FFMA.FTZ R169, R100, R169, R4 ;  /* 0x000000a964a97223 */ /* 0x000fe20000010004 */
[CC--:B------:R-:W-:Y:S01]  /*4800*/  FMUL.FTZ R7, R151.reuse, R8.reuse ;  /* 0x0000000897077220 */ /* 0x0c0fe20000410000 */
[----:B------:R-:W-:Y:S01]  /*4810*/  FFMA.FTZ R161, R150, R8, -R161 ;  /* 0x0000000896a17223 */ /* 0x000fe200000108a1 */
[----:B------:R-:W-:Y:S01]  /*4820*/  FMUL.FTZ R8, R142, R195 ;  /* 0x000000c38e087220 */ /* 0x000fe20000410000 */
[C---:B------:R-:W-:Y:S01]  /*4830*/  FMUL.FTZ R5, R151.reuse, R171 ;  /* 0x000000ab97057220 */ /* 0x040fe20000410000 */
[----:B------:R-:W-:Y:S01]  /*4840*/  FMUL.FTZ R4, R151, R169 ;  /* 0x000000a997047220 */ /* 0x000fe20000410000 */
[----:B------:R-:W-:Y:S01]  /*4850*/  FFMA.FTZ R172, R150, R9, R7 ;  /* 0x0000000996ac7223 */ /* 0x000fe20000010007 */
[-C--:B------:R-:W-:Y:S01]  /*4860*/  FMUL.FTZ R228, R142, R6.reuse ;  /* 0x000000068ee47220 */ /* 0x080fe20000410000 */
[----:B------:R-:W-:Y:S01]  /*4870*/  FFMA.FTZ R8, R137, R6, R8 ;  /* 0x0000000689087223 */ /* 0x000fe20000010008 */
[C---:B------:R-:W-:Y:S01]  /*4880*/  FFMA.FTZ R6, R150.reuse, R169, R5 ;  /* 0x000000a996067223 */ /* 0x040fe20000010005 */
[----:B------:R-:W-:Y:S01]  /*4890*/  FFMA.FTZ R5, R150, R171, -R4 ;  /* 0x000000ab96057223 */ /* 0x000fe20000010804 */
[----:B------:R-:W-:-:S02]  /*48a0*/  FADD.FTZ R172, R197, R172 ;  /* 0x000000acc5ac7221 */ /* 0x000fc40000010000 */
[C---:B------:R-:W-:Y:S01]  /*48b0*/  FFMA.FTZ R180, R117.reuse, R180, R6 ;  /* 0x000000b475b47223 */ /* 0x040fe20000010006 */
[----:B------:R-:W-:Y:S01]  /*48c0*/  FFMA.FTZ R178, R117, R178, R5 ;  /* 0x000000b275b27223 */ /* 0x000fe20000010005 */
        /* <DEDUP_REMOVED lines=18> */
[C---:B------:R-:W-:Y:S01]  /*49f0*/  FFMA.FTZ R191, R134.reuse, R191, R7 ;  /* 0x000000bf86bf7223 */ /* 0x040fe20000010007 */
[C---:B------:R-:W-:Y:S01]  /*4a00*/  FFMA.FTZ R7, R133.reuse, R174, R4 ;  /* 0x000000ae85077223 */ /* 0x040fe20000010004 */
[----:B------:R-:W-:Y:S01]  /*4a10*/  FFMA.FTZ R4, R133, R176, -R5 ;  /* 0x000000b085047223 */ /* 0x000fe20000010805 */
[----:B------:R-:W-:Y:S01]  /*4a20*/  FFMA.FTZ R195, R134, R195, -R6 ;  /* 0x000000c386c37223 */ /* 0x000fe20000010806 */
[----:B------:R-:W-:-:S02]  /*4a30*/  FADD.FTZ R191, R30, R191 ;  /* 0x000000bf1ebf7221 */ /* 0x000fc40000010000 */
[C---:B------:R-:W-:Y:S01]  /*4a40*/  FFMA.FTZ R165, R116.reuse, R165, R4 ;  /* 0x000000a574a57223 */ /* 0x040fe20000010004 */
[----:B------:R-:W-:Y:S01]  /*4a50*/  FFMA.FTZ R167, R116, R167, R7 ;  /* 0x000000a774a77223 */ /* 0x000fe20000010007 */
[----:B------:R-:W-:Y:S01]  /*4a60*/  FADD.FTZ R195, R192, R195 ;  /* 0x000000c3c0c37221 */ /* 0x000fe20000010000 */
[C---:B------:R-:W-:Y:S01]  /*4a70*/  FMUL.FTZ R7, R126.reuse, R191 ;  /* 0x000000bf7e077220 */ /* 0x040fe20000410000 */
        /* <DEDUP_REMOVED lines=13> */
[----:B------:R-:W-:Y:S01]  /*4b50*/  UISETP.GE.AND UP0, UPT, UR19, UR44, UPT ;  /* 0x0000002c1300728c */ /* 0x000fe2000bf06270 */
[----:B------:R-:W-:Y:S01]  /*4b60*/  FMUL.FTZ R7, R155, R163 ;  /* 0x000000a39b077220 */ /* 0x000fe20000410000 */
[----:B------:R-:W-:Y:S01]  /*4b70*/  FFMA.FTZ R228, R147, R191, R4 ;  /* 0x000000bf93e47223 */ /* 0x000fe20000010004 */
[----:B------:R-:W-:-:S02]  /*4b80*/  FFMA.FTZ R4, R138, R163, -R5 ;  /* 0x000000a38a047223 */ /* 0x000fc40000010805 */
[----:B------:R-:W-:Y:S01]  /*4b90*/  FFMA.FTZ R7, R138, R172, R7 ;  /* 0x000000ac8a077223 */ /* 0x000fe20000010007 */
[----:B------:R-:W-:Y:S01]  /*4ba0*/  PLOP3.LUT P1, PT, PT, PT, UP0, 0x80, 0x8 ;  /* 0x000000000008781c */ /* 0x000fe20003f2f008 */
[C---:B------:R-:W-:Y:S02]  /*4bb0*/  FFMA.FTZ R170, R115.reuse, R170, R4 ;  /* 0x000000aa73aa7223 */ /* 0x040fe40000010004 */
[----:B------:R-:W-:Y:S01]  /*4bc0*/  FFMA.FTZ R161, R115, R186, R7 ;  /* 0x000000ba73a17223 */ /* 0x000fe20000010007 */
[----:B------:R-:W-:Y:S01]  /*4bd0*/  ISETP.NE.OR P1, PT, R0, RZ, P1 ;  /* 0x000000ff0000720c */ /* 0x000fe20000f25670 */
[C---:B------:R-:W-:Y:S01]  /*4be0*/  FMUL.FTZ R7, R131.reuse, R170 ;  /* 0x000000aa83077220 */ /* 0x040fe20000410000 */
[----:B------:R-:W-:Y:S01]  /*4bf0*/  FMUL.FTZ R230, R136, R191 ;  /* 0x000000bf88e67220 */ /* 0x000fe20000410000 */
[-C--:B------:R-:W-:Y:S02]  /*4c00*/  FMUL.FTZ R5, R131, R161.reuse ;  /* 0x000000a183057220 */ /* 0x080fe40000410000 */
[C---:B------:R-:W-:Y:S01]  /*4c10*/  FFMA.FTZ R4, R154.reuse, R161, R7 ;  /* 0x000000a19a047223 */ /* 0x040fe20000010007 */
[----:B------:R-:W-:Y:S01]  /*4c20*/  FFMA.FTZ R230, R147, R6, -R230 ;  /* 0x0000000693e67223 */ /* 0x000fe200000108e6 */
[----:B------:R-:W-:Y:S01]  /*4c30*/  FADD.FTZ R228, R33, R228 ;  /* 0x000000e421e47221 */ /* 0x000fe20000010000 */
[----:B------:R-:W-:Y:S01]  /*4c40*/  FFMA.FTZ R5, R154, R170, -R5 ;  /* 0x000000aa9a057223 */ /* 0x000fe20000010805 */
[----:B------:R-:W-:Y:S01]  /*4c50*/  FFMA.FTZ R168, R91, R168, R4 ;  /* 0x000000a85ba87223 */ /* 0x000fe20000010004 */
[----:B------:R-:W-:Y:S01]  /*4c60*/  FADD.FTZ R230, R15, R230 ;  /* 0x000000e60fe67221 */ /* 0x000fe20000010000 */
[C---:B------:R-:W-:Y:S01]  /*4c70*/  FMUL.FTZ R13, R142.reuse, R228 ;  /* 0x000000e48e0d7220 */ /* 0x040fe20000410000 */
[----:B------:R-:W-:Y:S01]  /*4c80*/  FFMA.FTZ R166, R91, R166, R5 ;  /* 0x000000a65ba67223 */ /* 0x000fe20000010005 */
[----:B------:R-:W-:Y:S01]  /*4c90*/  FMUL.FTZ R5, R129, R168 ;  /* 0x000000a881057220 */ /* 0x000fe20000410000 */
[-C--:B------:R-:W-:Y:S01]  /*4ca0*/  FMUL.FTZ R6, R142, R230.reuse ;  /* 0x000000e68e067220 */ /* 0x080fe20000410000 */
[----:B------:R-:W-:Y:S01]  /*4cb0*/  VOTEU.ALL UP0, P1 ;  /* 0x0000000000ff7886 */ /* 0x000fe20000800000 */
[C---:B------:R-:W-:Y:S01]  /*4cc0*/  FFMA.FTZ R227, R137.reuse, R230, -R13 ;  /* 0x000000e689e37223 */ /* 0x040fe2000001080d */
[----:B------:R-:W-:Y:S01]  /*4cd0*/  FFMA.FTZ R13, R152, R166, -R5 ;  /* 0x000000a6980d7223 */ /* 0x000fe20000010805 */
[----:B------:R-:W-:Y:S01]  /*4ce0*/  FFMA.FTZ R195, R137, R228, R6 ;  /* 0x000000e489c37223 */ /* 0x000fe20000010006 */
[----:B------:R-:W-:Y:S01]  /*4cf0*/  FMUL.FTZ R191, R129, R166 ;  /* 0x000000a681bf7220 */ /* 0x000fe20000410000 */
[----:B------:R-:W-:Y:S01]  /*4d00*/  HFMA2 R5, -RZ, RZ, 0, 0 ;  /* 0x00000000ff057431 */ /* 0x000fe200000001ff */
[----:B------:R-:W-:Y:S01]  /*4d10*/  @!UP0 ULEA UR31, UR8, UR30, 0x4 ;  /* 0x0000001e081f8291 */ /* 0x000fe2000f8e20ff */
[----:B------:R-:W-:Y:S01]  /*4d20*/  FFMA.FTZ R159, R114, R159, R13 ;  /* 0x0000009f729f7223 */ /* 0x000fe2000001000d */
[----:B------:R-:W-:-:S02]  /*4d30*/  MOV R4, 0x3f800000 ;  /* 0x3f80000000047802 */ /* 0x000fc40000000f00 */
[----:B------:R-:W-:Y:S01]  /*4d40*/  CS2R R6, SRZ ;  /* 0x0000000000067805 */ /* 0x000fe2000001ff00 */
[----:B------:R-:W-:Y:S01]  /*4d50*/  FFMA.FTZ R186, R152, R168, R191 ;  /* 0x000000a898ba7223 */ /* 0x000fe200000100bf */
[----:B------:R-:W-:Y:S01]  /*4d60*/  FADD.FTZ R13, R34, R195 ;  /* 0x000000c3220d7221 */ /* 0x000fe20000010000 */
[----:B------:R-:W-:Y:S01]  /*4d70*/  FADD.FTZ R195, R28, R227 ;  /* 0x000000e31cc37221 */ /* 0x000fe20000010000 */
[----:B------:R0:W1:Y:S01]  /*4d80*/  SHFL.DOWN PT, R232, R8, 0x1, 0x1f ;  /* 0x08201f0008e87f89 */ /* 0x00006200000e0000 */
[----:B------:R-:W-:Y:S01]  /*4d90*/  FFMA.FTZ R157, R114, R157, R186 ;  /* 0x0000009d729d7223 */ /* 0x000fe200000100ba */
[----:B------:R-:W-:Y:S02]  /*4da0*/  BSSY.RECONVERGENT B0, `(.L_x_14935) ;  /* 0x0000010000007945 */ /* 0x000fe40003800200 */
        /* <DEDUP_REMOVED lines=15> */
.L_x_14936:
[----:B------:R-:W-:Y:S05]  /*4ea0*/  BSYNC.RECONVERGENT B0 ;  /* 0x0000000000007941 */ /* 0x000fea0003800200 */
.L_x_14935:
        /* <DEDUP_REMOVED lines=16> */
.L_x_14938:
[----:B------:R-:W-:Y:S05]  /*4fb0*/  BSYNC.RECONVERGENT B0 ;  /* 0x0000000000007941 */ /* 0x000fea0003800200 */
.L_x_14937:
        /* <DEDUP_REMOVED lines=16> */
.L_x_14940:
[----:B------:R-:W-:Y:S05]  /*50c0*/  BSYNC.RECONVERGENT B0 ;  /* 0x0000000000007941 */ /* 0x000fea0003800200 */
.L_x_14939:
        /* <DEDUP_REMOVED lines=16> */
.L_x_14942:
[----:B------:R-:W-:Y:S05]  /*51d0*/  BSYNC.RECONVERGENT B0 ;  /* 0x0000000000007941 */ /* 0x000fea0003800200 */
.L_x_14941:
[C---:B------:R-:W-:Y:S01]  /*51e0*/  FMUL.FTZ R191, R132.reuse, R157 ;  /* 0x0000009d84bf7220 */ /* 0x040fe20000410000 */
[-C--:B-1----:R-:W-:Y:S01]  /*51f0*/  FMUL.FTZ R186, R132, R159.reuse ;  /* 0x0000009f84ba7220 */ /* 0x082fe20000410000 */
[----:B------:R1:W0:Y:S01]  /*5200*/  SHFL.DOWN PT, R234, R8, 0x10, 0x1f ;  /* 0x0a001f0008ea7f89 */ /* 0x00022200000e0000 */
[----:B------:R-:W-:Y:S01]  /*5210*/  BSSY.RECONVERGENT B0, `(.L_x_14943) ;  /* 0x0000011000007945 */ /* 0x000fe20003800200 */
[C---:B------:R-:W-:Y:S01]  /*5220*/  FFMA.FTZ R191, R148.reuse, R159, -R191 ;  /* 0x0000009f94bf7223 */ /* 0x040fe200000108bf */
[----:B------:R-:W-:Y:S01]  /*5230*/  FFMA.FTZ R186, R148, R157, R186 ;  /* 0x0000009d94ba7223 */ /* 0x000fe200000100ba */
[----:B------:R1:W0:Y:S04]  /*5240*/  SHFL.DOWN PT, R228, R9, 0x10, 0x1f ;  /* 0x0a001f0009e47f89 */ /* 0x00022800000e0000 */
        /* <DEDUP_REMOVED lines=9> */
[-C--:B-1----:R-:W-:Y:S01]  /*52e0*/  FFMA.FTZ R8, R8, R234.reuse, -R227 ;  /* 0x000000ea08087223 */ /* 0x082fe200000108e3 */
[----:B---3--:R-:W-:Y:S01]  /*52f0*/  FFMA.FTZ R9, R9, R234, R228 ;  /* 0x000000ea09097223 */ /* 0x008fe200000100e4 */
[----:B----4-:R-:W-:Y:S01]  /*5300*/  FADD.FTZ R13, R13, R230 ;  /* 0x000000e60d0d7221 */ /* 0x010fe20000010000 */
[----:B------:R-:W-:-:S07]  /*5310*/  FADD.FTZ R195, R195, R232 ;  /* 0x000000e8c3c37221 */ /* 0x000fce0000010000 */
.L_x_14944:
[----:B------:R-:W-:Y:S05]  /*5320*/  BSYNC.RECONVERGENT B0 ;  /* 0x0000000000007941 */ /* 0x000fea0003800200 */
.L_x_14943:
[----:B------:R-:W5:Y:S01]  /*5330*/  SHFL.IDX PT, R233, R9, RZ, 0x1f ;  /* 0x00001fff09e97589 */ /* 0x000f6200000e0000 */
[C---:B------:R-:W-:Y:S01]  /*5340*/  FFMA.FTZ R189, R90.reuse, R189, R191 ;  /* 0x000000bd5abd7223 */ /* 0x040fe200000100bf */
[----:B------:R-:W-:Y:S01]  /*5350*/  FFMA.FTZ R186, R90, R11, R186 ;  /* 0x0000000b5aba7223 */ /* 0x000fe200000100ba */
[----:B------:R-:W-:Y:S01]  /*5360*/  ISETP.NE.AND P1, PT, R0, 0x1f, PT ;  /* 0x0000001f0000780c */ /* 0x000fe20003f25270 */
[----:B0-----:R-:W-:Y:S01]  /*5370*/  SHFL.DOWN PT, R230, R9, 0x1, 0x1f ;  /* 0x08201f0009e67f89 */ /* 0x001fe200000e0000 */
[CC--:B------:R-:W-:Y:S01]  /*5380*/  FMUL.FTZ R234, R144.reuse, R189.reuse ;  /* 0x000000bd90ea7220 */ /* 0x0c0fe20000410000 */
[-C--:B------:R-:W-:Y:S01]  /*5390*/  FMUL.FTZ R232, R144, R186.reuse ;  /* 0x000000ba90e87220 */ /* 0x080fe20000410000 */
[C---:B------:R-:W-:Y:S01]  /*53a0*/  ISETP.NE.AND P2, PT, R0.reuse, RZ, PT ;  /* 0x000000ff0000720c */ /* 0x040fe20003f45270 */
[----:B--2---:R-:W-:Y:S01]  /*53b0*/  SHFL.IDX PT, R227, R7, RZ, 0x1f ;  /* 0x00001fff07e37589 */ /* 0x004fe200000e0000 */
[C---:B------:R-:W-:Y:S01]  /*53c0*/  FFMA.FTZ R234, R143.reuse, R186, R234 ;  /* 0x000000ba8fea7223 */ /* 0x040fe200000100ea */
[----:B------:R-:W-:Y:S01]  /*53d0*/  FFMA.FTZ R231, R143, R189, -R232 ;  /* 0x000000bd8fe77223 */ /* 0x000fe200000108e8 */
[----:B------:R-:W-:Y:S01]  /*53e0*/  ULEA UR31, UR19, 0xfffffc00, 0xa ;  /* 0xfffffc00131f7891 */ /* 0x000fe2000f8e50ff */
[----:B------:R-:W-:Y:S01]  /*53f0*/  SHFL.DOWN PT, R228, R8, 0x1, 0x1f ;  /* 0x08201f0008e47f89 */ /* 0x000fe200000e0000 */
[C---:B------:R-:W-:Y:S01]  /*5400*/  FFMA.FTZ R191, R113.reuse, R12, R234 ;  /* 0x0000000c71bf7223 */ /* 0x040fe200000100ea */
[----:B------:R-:W-:Y:S01]  /*5410*/  FFMA.FTZ R188, R113, R188, R231 ;  /* 0x000000bc71bc7223 */ /* 0x000fe200000100e7 */
[----:B------:R-:W-:Y:S01]  /*5420*/  USHF.R.S32.HI UR42, URZ, 0x1f, UR31 ;  /* 0x0000001fff2a7899 */ /* 0x000fe2000801141f */
[----:B------:R1:W0:Y:S01]  /*5430*/  SHFL.IDX PT, R229, R8, RZ, 0x1f ;  /* 0x00001fff08e57589 */ /* 0x00022200000e0000 */
[----:B------:R-:W-:Y:S01]  /*5440*/  FMUL.FTZ R231, R145, R191 ;  /* 0x000000bf91e77220 */ /* 0x000fe20000410000 */
[C---:B------:R-:W-:Y:S01]  /*5450*/  IADD3 R245, PT, PT, R0.reuse, 0x200, RZ ;  /* 0x0000020000f57810 */ /* 0x040fe20007ffe0ff */
[----:B------:R-:W-:Y:S01]  /*5460*/  BSSY.RECONVERGENT B0, `(.L_x_14945) ;  /* 0x00002c0000007945 */ /* 0x000fe20003800200 */
[----:B------:R-:W2:Y:S01]  /*5470*/  SHFL.IDX PT, R11, R6, RZ, 0x1f ;  /* 0x00001fff060b7589 */ /* 0x000ea200000e0000 */
[----:B------:R-:W-:Y:S01]  /*5480*/  VOTEU.ALL UP0, P2 ;  /* 0x0000000000ff7886 */ /* 0x000fe20001000000 */
[----:B------:R-:W-:-:S02]  /*5490*/  IADD3 R237, PT, PT, R0, 0x380, RZ ;  /* 0x0000038000ed7810 */ /* 0x000fc40007ffe0ff */
[----:B------:R-:W2:Y:S01]  /*54a0*/  SHFL.DOWN PT, R236, R13, 0x1, 0x1f ;  /* 0x08201f000dec7f89 */ /* 0x000ea200000e0000 */
[----:B-1----:R-:W-:Y:S01]  /*54b0*/  FFMA.FTZ R8, R156, R188, -R231 ;  /* 0x000000bc9c087223 */ /* 0x002fe200000108e7 */
[C---:B-----5:R-:W-:Y:S01]  /*54c0*/  FMUL.FTZ R234, R233.reuse, R6 ;  /* 0x00000006e9ea7220 */ /* 0x060fe20000410000 */
[----:B------:R-:W-:Y:S01]  /*54d0*/  FMUL.FTZ R232, R233, R7 ;  /* 0x00000007e9e87220 */ /* 0x000fe20000410000 */
[----:B------:R-:W1:Y:S01]  /*54e0*/  SHFL.DOWN PT, R235, R195, 0x1, 0x1f ;  /* 0x08201f00c3eb7f89 */ /* 0x000e6200000e0000 */
[----:B------:R-:W-:Y:S01]  /*54f0*/  FFMA.FTZ R190, R89, R190, R8 ;  /* 0x000000be59be7223 */ /* 0x000fe20000010008 */
[C---:B------:R-:W-:Y:S01]  /*5500*/  FMUL.FTZ R8, R233.reuse, R4 ;  /* 0x00000004e9087220 */ /* 0x040fe20000410000 */
[----:B------:R-:W-:Y:S01]  /*5510*/  FMUL.FTZ R231, R233, R5 ;  /* 0x00000005e9e77220 */ /* 0x000fe20000410000 */
[----:B------:R4:W5:Y:S01]  /*5520*/  SHFL.IDX PT, R12, R13, RZ, 0x1f ;  /* 0x00001fff0d0c7589 */ /* 0x00096200000e0000 */
[----:B------:R-:W-:Y:S01]  /*5530*/  @!UP0 ULEA UR43, UR8, UR30, 0x4 ;  /* 0x0000001e082b8291 */ /* 0x000fe2000f8e20ff */
[----:B------:R-:W-:-:S02]  /*5540*/  IADD3 R239, PT, PT, R0, 0x3a0, RZ ;  /* 0x000003a000ef7810 */ /* 0x000fc40007ffe0ff */
[----:B---3--:R3:W5:Y:S01]  /*5550*/  SHFL.IDX PT, R9, R195, RZ, 0x1f ;  /* 0x00001fffc3097589 */ /* 0x00876200000e0000 */
[C---:B------:R-:W-:Y:S02]  /*5560*/  IADD3 R241, PT, PT, R0.reuse, 0x3c0, RZ ;  /* 0x000003c000f17810 */ /* 0x040fe40007ffe0ff */
[----:B------:R-:W-:Y:S01]  /*5570*/  IADD3 R243, PT, PT, R0, 0x3e0, RZ ;  /* 0x000003e000f37810 */ /* 0x000fe20007ffe0ff */
[----:B0-----:R-:W-:Y:S01]  /*5580*/  FFMA.FTZ R234, R229, R7, R234 ;  /* 0x00000007e5ea7223 */ /* 0x001fe200000100ea */
[----:B----4-:R-:W-:Y:S01]  /*5590*/  P2R R13, PR, RZ, 0x4 ;  /* 0x00000004ff0d7803 */ /* 0x010fe20000000000 */
[-C--:B------:R-:W-:Y:S01]  /*55a0*/  @P1 FMUL.FTZ R13, R230, R227.reuse ;  /* 0x000000e3e60d1220 */ /* 0x080fe20000410000 */
[----:B------:R-:W-:Y:S01]  /*55b0*/  FMUL.FTZ R7, R145, R188 ;  /* 0x000000bc91077220 */ /* 0x000fe20000410000 */
[C---:B---3--:R-:W-:Y:S01]  /*55c0*/  @P1 FMUL.FTZ R195, R228.reuse, R227 ;  /* 0x000000e3e4c31220 */ /* 0x048fe20000410000 */
[C---:B------:R-:W-:Y:S01]  /*55d0*/  FFMA.FTZ R5, R229.reuse, R5, R8 ;  /* 0x00000005e5057223 */ /* 0x040fe20000010008 */
[----:B--2---:R-:W-:Y:S01]  /*55e0*/  @P1 FFMA.FTZ R13, R228, R11, -R13 ;  /* 0x0000000be40d1223 */ /* 0x004fe2000001080d */
[----:B------:R-:W-:Y:S01]  /*55f0*/  FFMA.FTZ R8, R156, R191, R7 ;  /* 0x000000bf9c087223 */ /* 0x000fe20000010007 */
[----:B------:R-:W-:Y:S01]  /*5600*/  @P1 FFMA.FTZ R230, R230, R11, R195 ;  /* 0x0000000be6e61223 */ /* 0x000fe200000100c3 */
[----:B------:R-:W-:Y:S01]  /*5610*/  FFMA.FTZ R233, R229, R6, -R232 ;  /* 0x00000006e5e97223 */ /* 0x000fe200000108e8 */
[----:B------:R-:W-:Y:S01]  /*5620*/  @P1 FADD.FTZ R11, R236, R13 ;  /* 0x0000000dec0b1221 */ /* 0x000fe20000010000 */
[----:B------:R-:W-:Y:S01]  /*5630*/  FFMA.FTZ R195, R89, R10, R8 ;  /* 0x0000000a59c37223 */ /* 0x000fe20000010008 */
[----:B-1----:R-:W-:Y:S01]  /*5640*/  @P1 FADD.FTZ R227, R235, R230 ;  /* 0x000000e6ebe31221 */ /* 0x002fe20000010000 */
[----:B------:R-:W-:Y:S01]  /*5650*/  FFMA.FTZ R4, R229, R4, -R231 ;  /* 0x00000004e5047223 */ /* 0x000fe200000108e7 */
[-C--:B------:R-:W-:Y:S01]  /*5660*/  FMUL.FTZ R228, R11, R3.reuse ;  /* 0x000000030be47220 */ /* 0x080fe20000410000 */
[----:B------:R-:W-:Y:S01]  /*5670*/  MOV R13, UR38 ;  /* 0x00000026000d7c02 */ /* 0x000fe20008000f00 */
[C---:B------:R-:W-:Y:S01]  /*5680*/  FMUL.FTZ R10, R227.reuse, R3 ;  /* 0x00000003e30a7220 */ /* 0x040fe20000410000 */
[----:B-----5:R-:W-:Y:S01]  /*5690*/  FADD.FTZ R6, R12, R233 ;  /* 0x000000e90c067221 */ /* 0x020fe20000010000 */
[-C--:B------:R-:W-:Y:S01]  /*56a0*/  FFMA.FTZ R228, R227, R2.reuse, -R228 ;  /* 0x00000002e3e47223 */ /* 0x080fe200000108e4 */
[----:B------:R-:W-:Y:S01]  /*56b0*/  LOP3.LUT R8, R0, UR31, RZ, 0xfc, !PT ;  /* 0x0000001f00087c12 */ /* 0x000fe2000f8efcff */
[----:B------:R-:W-:Y:S01]  /*56c0*/  FFMA.FTZ R3, R11, R2, R10 ;  /* 0x000000020b037223 */ /* 0x000fe2000001000a */
[----:B------:R-:W-:Y:S01]  /*56d0*/  FADD.FTZ R7, R9, R234 ;  /* 0x000000ea09077221 */ /* 0x000fe20000010000 */
[----:B------:R-:W-:Y:S01]  /*56e0*/  FADD.FTZ R225, R225, R228 ;  /* 0x000000e4e1e17221 */ /* 0x000fe20000010000 */
[----:B------:R-:W-:Y:S01]  /*56f0*/  MOV R9, UR42 ;  /* 0x0000002a00097c02 */ /* 0x000fe20008000f00 */
[----:B------:R-:W-:Y:S01]  /*5700*/  FADD.FTZ R230, R226, R3 ;  /* 0x00000003e2e67221 */ /* 0x000fe20000010000 */
[----:B------:R-:W-:Y:S01]  /*5710*/  MOV R231, UR40 ;  /* 0x0000002800e77c02 */ /* 0x000fe20008000f00 */
[----:B------:R0:W-:Y:S01]  /*5720*/  @!P2 STS.128 [UR43+0x46d0], R4 ;  /* 0x0046d004ff00a988 */ /* 0x0001e20008000c2b */
[----:B------:R-:W-:Y:S01]  /*5730*/  MOV R229, UR39 ;  /* 0x0000002700e57c02 */ /* 0x000fe20008000f00 */
[--C-:B------:R-:W-:Y:S01]  /*5740*/  IMAD.WIDE.U32 R10, R13, UR8, R8.reuse ;  /* 0x000000080d0a7c25 */ /* 0x100fe2000f8e0008 */
[C---:B------:R-:W-:Y:S01]  /*5750*/  IADD3 R233, PT, PT, R0.reuse, 0x340, RZ ;  /* 0x0000034000e97810 */ /* 0x040fe20007ffe0ff */
[----:B------:R-:W-:Y:S01]  /*5760*/  UIADD3 UR31, UPT, UPT, UR30, 0x1080, URZ ;  /* 0x000010801e1f7890 */ /* 0x000fe2000fffe0ff */
[----:B------:R-:W-:Y:S01]  /*5770*/  IADD3 R235, PT, PT, R0, 0x360, RZ ;  /* 0x0000036000eb7810 */ /* 0x000fe20007ffe0ff */
[----:B------:R-:W-:Y:S01]  /*5780*/  IMAD.WIDE.U32 R12, R231, UR8, R8 ;  /* 0x00000008e70c7c25 */ /* 0x000fe2000f8e0008 */
[----:B------:R-:W-:-:S03]  /*5790*/  LEA R2, P1, R10, UR10, 0x2 ;  /* 0x0000000a0a027c11 */ /* 0x000fc6000f8210ff */
[----:B------:R-:W-:Y:S01]  /*57a0*/  FMUL.FTZ R9, R225, UR47 ;  /* 0x0000002fe1097c20 */ /* 0x000fe20008410000 */
[C---:B------:R-:W-:Y:S01]  /*57b0*/  IADD3 R231, PT, PT, R0.reuse, 0x320, RZ ;  /* 0x0000032000e77810 */ /* 0x040fe20007ffe0ff */
[----:B------:R-:W-:Y:S01]  /*57c0*/  IMAD R3, R229, UR8, R11 ;  /* 0x00000008e5037c24 */ /* 0x000fe2000f8e020b */
[----:B------:R-:W-:Y:S01]  /*57d0*/  IADD3 R229, PT, PT, R0, 0x300, RZ ;  /* 0x0000030000e57810 */ /* 0x000fe20007ffe0ff */
[----:B------:R-:W-:Y:S01]  /*57e0*/  FFMA.FTZ R9, R230, UR46, R9 ;  /* 0x0000002ee6097c23 */ /* 0x000fe20008010009 */
[----:B------:R-:W-:Y:S01]  /*57f0*/  LEA.HI R231, R231, R0, RZ, 0x1b ;  /* 0x00000000e7e77211 */ /* 0x000fe200078fd8ff */
[C---:B0-----:R-:W-:Y:S01]  /*5800*/  FMUL.FTZ R7, R145.reuse, R225 ;  /* 0x000000e191077220 */ /* 0x041fe20000410000 */
[-C--:B------:R-:W-:Y:S01]  /*5810*/  FMUL.FTZ R145, R145, R230.reuse ;  /* 0x000000e691917220 */ /* 0x080fe20000410000 */
[----:B------:R-:W-:Y:S01]  /*5820*/  MOV R5, UR41 ;  /* 0x0000002900057c02 */ /* 0x000fe20008000f00 */
[----:B------:R-:W-:Y:S01]  /*5830*/  FMUL.FTZ R6, R40, R89 ;  /* 0x0000005928067220 */ /* 0x000fe20000410000 */
[C---:B------:R-:W-:Y:S01]  /*5840*/  FFMA.FTZ R226, R156.reuse, R230, R7 ;  /* 0x000000e69ce27223 */ /* 0x040fe20000010007 */
[----:B------:R-:W-:Y:S01]  /*5850*/  FFMA.FTZ R228, R156, R225, -R145 ;  /* 0x000000e19ce47223 */ /* 0x000fe20000010891 */
[----:B------:R-:W-:Y:S01]  /*5860*/  LEA R4, P2, R12, UR17, 0x2 ;  /* 0x000000110c047c11 */ /* 0x000fe2000f8410ff */
[----:B------:R-:W-:-:S02]  /*5870*/  IMAD R5, R5, UR8, R13 ;  /* 0x0000000805057c24 */ /* 0x000fc4000f8e020d */
[----:B------:R-:W-:Y:S01]  /*5880*/  FADD.FTZ R223, R223, R226 ;  /* 0x000000e2dfdf7221 */ /* 0x000fe20000010000 */
[----:B------:R-:W-:Y:S01]  /*5890*/  FADD.FTZ R221, R221, R228 ;  /* 0x000000e4dddd7221 */ /* 0x000fe20000010000 */
[----:B------:R-:W-:Y:S01]  /*58a0*/  LEA.HI.X R3, R10, UR15, R3, 0x2, P1 ;  /* 0x0000000f0a037c11 */ /* 0x000fe200088f1403 */
[----:B------:R-:W-:Y:S01]  /*58b0*/  FMUL.FTZ R10, R224, R225 ;  /* 0x000000e1e00a7220 */ /* 0x000fe20000410000 */
[----:B------:R-:W-:Y:S01]  /*58c0*/  LEA.HI.X R5, R12, UR18, R5, 0x2, P2 ;  /* 0x000000120c057c11 */ /* 0x000fe200090f1405 */
[C---:B------:R-:W-:Y:S01]  /*58d0*/  FMUL.FTZ R226, R144.reuse, R221 ;  /* 0x000000dd90e27220 */ /* 0x040fe20000410000 */
[-C--:B------:R-:W-:Y:S01]  /*58e0*/  FMUL.FTZ R144, R144, R223.reuse ;  /* 0x000000df90907220 */ /* 0x080fe20000410000 */
[----:B------:R-:W-:Y:S01]  /*58f0*/  FFMA.FTZ R11, R224, -R6, R195 ;  /* 0x80000006e00b7223 */ /* 0x000fe200000100c3 */
[-C--:B------:R-:W-:Y:S01]  /*5900*/  FFMA.FTZ R10, R31, R230.reuse, R10 ;  /* 0x000000e61f0a7223 */ /* 0x080fe2000001000a */
[----:B------:R-:W-:Y:S01]  /*5910*/  FMUL.FTZ R224, R230, UR47 ;  /* 0x0000002fe6e07c20 */ /* 0x000fe20008410000 */
[----:B------:R-:W-:Y:S01]  /*5920*/  FMUL.FTZ R12, R40, R230 ;  /* 0x000000e6280c7220 */ /* 0x000fe20000410000 */
[C---:B------:R-:W-:Y:S01]  /*5930*/  FFMA.FTZ R230, R143.reuse, R223, R226 ;  /* 0x000000df8fe67223 */ /* 0x040fe200000100e2 */
[----:B------:R-:W-:Y:S01]  /*5940*/  FMUL.FTZ R13, R48, R113 ;  /* 0x00000071300d7220 */ /* 0x000fe20000410000 */
[-C--:B------:R-:W-:Y:S01]  /*5950*/  FFMA.FTZ R143, R143, R221.reuse, -R144 ;  /* 0x000000dd8f8f7223 */ /* 0x080fe20000010890 */
[C---:B------:R-:W-:Y:S01]  /*5960*/  FMUL.FTZ R144, R216.reuse, R221 ;  /* 0x000000ddd8907220 */ /* 0x040fe20000410000 */
[----:B------:R-:W-:Y:S01]  /*5970*/  FFMA.FTZ R6, -R31, R6, R190 ;  /* 0x000000061f067223 */ /* 0x000fe200000101be */
[----:B------:R-:W-:Y:S01]  /*5980*/  FFMA.FTZ R31, R216, -R13, R191 ;  /* 0x8000000dd81f7223 */ /* 0x000fe200000100bf */
[----:B------:R-:W-:Y:S01]  /*5990*/  FFMA.FTZ R224, R225, UR46, -R224 ;  /* 0x0000002ee1e07c23 */ /* 0x000fe200080108e0 */
[----:B------:R-:W-:Y:S01]  /*59a0*/  FMUL.FTZ R156, R40, R225 ;  /* 0x000000e1289c7220 */ /* 0x000fe20000410000 */
[C---:B------:R-:W-:Y:S01]  /*59b0*/  FFMA.FTZ R13, -R29.reuse, R13, R188 ;  /* 0x0000000d1d0d7223 */ /* 0x040fe200000101bc */
[----:B------:R-:W-:Y:S01]  /*59c0*/  FFMA.FTZ R144, R29, R223, R144 ;  /* 0x000000df1d907223 */ /* 0x000fe20000010090 */
[----:B------:R-:W-:Y:S01]  /*59d0*/  FMUL.FTZ R29, R221, UR47 ;  /* 0x0000002fdd1d7c20 */ /* 0x000fe20008410000 */
[----:B------:R-:W-:Y:S01]  /*59e0*/  FADD.FTZ R225, R207, R230 ;  /* 0x000000e6cfe17221 */ /* 0x000fe20000010000 */
[----:B------:R-:W-:Y:S01]  /*59f0*/  FADD.FTZ R207, R200, R143 ;  /* 0x0000008fc8cf7221 */ /* 0x000fe20000010000 */
[----:B------:R-:W-:Y:S01]  /*5a00*/  MOV R7, 0x84 ;  /* 0x0000008400077802 */ /* 0x000fe20000000f00 */
[----:B------:R-:W-:Y:S01]  /*5a10*/  FFMA.FTZ R200, R223, UR46, R29 ;  /* 0x0000002edfc87c23 */ /* 0x000fe2000801001d */
[C---:B------:R-:W-:Y:S01]  /*5a20*/  FMUL.FTZ R145, R132.reuse, R225 ;  /* 0x000000e184917220 */ /* 0x040fe20000410000 */
[----:B------:R-:W-:Y:S01]  /*5a30*/  FMUL.FTZ R29, R132, R207 ;  /* 0x000000cf841d7220 */ /* 0x000fe20000410000 */
[----:B------:R-:W-:Y:S01]  /*5a40*/  FMUL.FTZ R132, R41, R90 ;  /* 0x0000005a29847220 */ /* 0x000fe20000410000 */
[----:B------:R-:W-:-:S02]  /*5a50*/  IMAD R7, R0, R7, UR30 ;  /* 0x0000001e00077e24 */ /* 0x000fc4000f8e0207 */
[----:B------:R-:W-:Y:S01]  /*5a60*/  FMUL.FTZ R232, R89, R12 ;  /* 0x0000000c59e87220 */ /* 0x000fe20000410000 */
[C---:B------:R-:W-:Y:S01]  /*5a70*/  FFMA.FTZ R143, R148.reuse, R225, R29 ;  /* 0x000000e1948f7223 */ /* 0x040fe2000001001d */
[-C--:B------:R-:W-:Y:S01]  /*5a80*/  FFMA.FTZ R148, R148, R207.reuse, -R145 ;  /* 0x000000cf94947223 */ /* 0x080fe20000010891 */
[C---:B------:R-:W-:Y:S01]  /*5a90*/  FMUL.FTZ R29, R215.reuse, R207 ;  /* 0x000000cfd71d7220 */ /* 0x040fe20000410000 */
[-C--:B------:R-:W-:Y:S01]  /*5aa0*/  FFMA.FTZ R215, R215, -R132.reuse, R186 ;  /* 0x80000084d7d77223 */ /* 0x080fe200000100ba */
[----:B------:R-:W-:Y:S01]  /*5ab0*/  FADD.FTZ R238, R208, R143 ;  /* 0x0000008fd0ee7221 */ /* 0x000fe20000010000 */
[----:B------:R-:W-:Y:S01]  /*5ac0*/  FADD.FTZ R227, R201, R148 ;  /* 0x00000094c9e37221 */ /* 0x000fe20000010000 */
[C---:B------:R-:W-:Y:S01]  /*5ad0*/  FFMA.FTZ R132, -R26.reuse, R132, R189 ;  /* 0x000000841a847223 */ /* 0x040fe200000101bd */
[----:B------:R-:W-:Y:S01]  /*5ae0*/  FFMA.FTZ R29, R26, R225, R29 ;  /* 0x000000e11a1d7223 */ /* 0x000fe2000001001d */
[----:B------:R-:W-:Y:S01]  /*5af0*/  FMUL.FTZ R26, R207, UR47 ;  /* 0x0000002fcf1a7c20 */ /* 0x000fe20008410000 */
[C---:B------:R-:W-:Y:S01]  /*5b00*/  FMUL.FTZ R143, R129.reuse, R227 ;  /* 0x000000e3818f7220 */ /* 0x040fe20000410000 */
[-C--:B------:R-:W-:Y:S01]  /*5b10*/  FMUL.FTZ R129, R129, R238.reuse ;  /* 0x000000ee81817220 */ /* 0x080fe20000410000 */
[----:B------:R-:W-:Y:S01]  /*5b20*/  FMUL.FTZ R228, R223, UR47 ;  /* 0x0000002fdfe47c20 */ /* 0x000fe20008410000 */
[----:B------:R-:W-:Y:S01]  /*5b30*/  FMUL.FTZ R226, R48, R223 ;  /* 0x000000df30e27220 */ /* 0x000fe20000410000 */
[----:B------:R-:W-:Y:S01]  /*5b40*/  FFMA.FTZ R201, R225, UR46, R26 ;  /* 0x0000002ee1c97c23 */ /* 0x000fe2000801001a */
[C---:B------:R-:W-:Y:S01]  /*5b50*/  FFMA.FTZ R223, R152.reuse, R227, -R129 ;  /* 0x000000e398df7223 */ /* 0x040fe20000010881 */
[----:B------:R-:W-:Y:S01]  /*5b60*/  FFMA.FTZ R26, R152, R238, R143 ;  /* 0x000000ee981a7223 */ /* 0x000fe2000001008f */
[----:B------:R-:W-:Y:S01]  /*5b70*/  FMUL.FTZ R145, R49, R114 ;  /* 0x0000007231917220 */ /* 0x000fe20000410000 */
[----:B------:R-:W-:Y:S01]  /*5b80*/  FFMA.FTZ R228, R221, UR46, -R228 ;  /* 0x0000002edde47c23 */ /* 0x000fe200080108e4 */
[----:B------:R-:W-:Y:S01]  /*5b90*/  FMUL.FTZ R216, R48, R221 ;  /* 0x000000dd30d87220 */ /* 0x000fe20000410000 */
[----:B------:R-:W-:Y:S01]  /*5ba0*/  FMUL.FTZ R129, R218, R227 ;  /* 0x000000e3da817220 */ /* 0x000fe20000410000 */
[----:B------:R0:W-:Y:S01]  /*5bb0*/  STS [R7+0x10f8], R232 ;  /* 0x0010f8e807007388 */ /* 0x0001e20000000800 */
[----:B------:R-:W-:Y:S01]  /*5bc0*/  FMUL.FTZ R230, R225, UR47 ;  /* 0x0000002fe1e67c20 */ /* 0x000fe20008410000 */
[----:B------:R-:W-:Y:S01]  /*5bd0*/  FMUL.FTZ R221, R41, R225 ;  /* 0x000000e129dd7220 */ /* 0x000fe20000410000 */
[----:B------:R-:W-:Y:S01]  /*5be0*/  FADD.FTZ R240, R202, R223 ;  /* 0x000000dfcaf07221 */ /* 0x000fe20000010000 */
[----:B------:R-:W-:Y:S01]  /*5bf0*/  FADD.FTZ R225, R209, R26 ;  /* 0x0000001ad1e17221 */ /* 0x000fe20000010000 */
[-C--:B------:R-:W-:Y:S01]  /*5c00*/  FFMA.FTZ R143, R218, -R145.reuse, R157 ;  /* 0x80000091da8f7223 */ /* 0x080fe2000001009d */
[----:B------:R-:W-:Y:S01]  /*5c10*/  FMUL.FTZ R148, R238, UR47 ;  /* 0x0000002fee947c20 */ /* 0x000fe20008410000 */
[C---:B------:R-:W-:Y:S01]  /*5c20*/  FFMA.FTZ R145, -R24.reuse, R145, R159 ;  /* 0x0000009118917223 */ /* 0x040fe2000001019f */
[-C--:B------:R-:W-:Y:S01]  /*5c30*/  FFMA.FTZ R129, R24, R238.reuse, R129 ;  /* 0x000000ee18817223 */ /* 0x080fe20000010081 */
[----:B------:R-:W-:Y:S01]  /*5c40*/  FMUL.FTZ R208, R49, R238 ;  /* 0x000000ee31d07220 */ /* 0x000fe20000410000 */
[----:B0-----:R-:W-:Y:S01]  /*5c50*/  FMUL.FTZ R232, R113, R226 ;  /* 0x000000e271e87220 */ /* 0x001fe20000410000 */
[----:B------:R-:W-:Y:S01]  /*5c60*/  FMUL.FTZ R24, R227, UR47 ;  /* 0x0000002fe3187c20 */ /* 0x000fe20008410000 */
[C---:B------:R-:W-:Y:S01]  /*5c70*/  FMUL.FTZ R209, R131.reuse, R240 ;  /* 0x000000f083d17220 */ /* 0x040fe20000410000 */
[-C--:B------:R-:W-:Y:S01]  /*5c80*/  FMUL.FTZ R131, R131, R225.reuse ;  /* 0x000000e183837220 */ /* 0x080fe20000410000 */
[----:B------:R-:W-:Y:S01]  /*5c90*/  FFMA.FTZ R218, R227, UR46, -R148 ;  /* 0x0000002ee3da7c23 */ /* 0x000fe20008010894 */
[----:B------:R0:W-:Y:S01]  /*5ca0*/  STS [R7+0x10f0], R232 ;  /* 0x0010f0e807007388 */ /* 0x0001e20000000800 */
[----:B------:R-:W-:Y:S01]  /*5cb0*/  FMUL.FTZ R148, R114, R208 ;  /* 0x000000d072947220 */ /* 0x000fe20000410000 */
[----:B------:R-:W-:Y:S01]  /*5cc0*/  FFMA.FTZ R202, R238, UR46, R24 ;  /* 0x0000002eeeca7c23 */ /* 0x000fe20008010018 */
[C---:B------:R-:W-:Y:S01]  /*5cd0*/  FFMA.FTZ R209, R154.reuse, R225, R209 ;  /* 0x000000e19ad17223 */ /* 0x040fe200000100d1 */
[-C--:B------:R-:W-:Y:S01]  /*5ce0*/  FFMA.FTZ R154, R154, R240.reuse, -R131 ;  /* 0x000000f09a9a7223 */ /* 0x080fe20000010883 */
[----:B------:R-:W-:Y:S01]  /*5cf0*/  FMUL.FTZ R24, R217, R240 ;  /* 0x000000f0d9187220 */ /* 0x000fe20000410000 */
[----:B------:R-:W-:Y:S01]  /*5d00*/  FMUL.FTZ R26, R42, R91 ;  /* 0x0000005b2a1a7220 */ /* 0x000fe20000410000 */
[----:B------:R-:W-:Y:S01]  /*5d10*/  FMUL.FTZ R131, R225, UR47 ;  /* 0x0000002fe1837c20 */ /* 0x000fe20008410000 */
[----:B------:R-:W-:Y:S01]  /*5d20*/  FMUL.FTZ R234, R89, R156 ;  /* 0x0000009c59ea7220 */ /* 0x000fe20000410000 */
[----:B------:R1:W-:Y:S01]  /*5d30*/  STS [R7+0x10e0], R148 ;  /* 0x0010e09407007388 */ /* 0x0003e20000000800 */
[----:B0-----:R-:W-:Y:S01]  /*5d40*/  FMUL.FTZ R232, R90, R221 ;  /* 0x000000dd5ae87220 */ /* 0x001fe20000410000 */
[-C--:B------:R-:W-:Y:S01]  /*5d50*/  FFMA.FTZ R217, R217, -R26.reuse, R168 ;  /* 0x8000001ad9d97223 */ /* 0x080fe200000100a8 */
[----:B------:R-:W-:Y:S01]  /*5d60*/  FMUL.FTZ R152, R49, R227 ;  /* 0x000000e331987220 */ /* 0x000fe20000410000 */
[----:B------:R0:W-:Y:S01]  /*5d70*/  STS [R7+0x10fc], R234 ;  /* 0x0010fcea07007388 */ /* 0x0001e20000000800 */
[----:B------:R-:W-:Y:S01]  /*5d80*/  FFMA.FTZ R26, -R27, R26, R166 ;  /* 0x0000001a1b1a7223 */ /* 0x000fe200000101a6 */
[----:B------:R-:W-:Y:S01]  /*5d90*/  FFMA.FTZ R230, R207, UR46, -R230 ;  /* 0x0000002ecfe67c23 */ /* 0x000fe200080108e6 */
[----:B------:R-:W-:Y:S01]  /*5da0*/  FMUL.FTZ R207, R41, R207 ;  /* 0x000000cf29cf7220 */ /* 0x000fe20000410000 */
[----:B------:R2:W-:Y:S01]  /*5db0*/  STS [R7+0x10e8], R232 ;  /* 0x0010e8e807007388 */ /* 0x0005e20000000800 */
[----:B------:R-:W-:Y:S01]  /*5dc0*/  FMUL.FTZ R236, R114, R152 ;  /* 0x0000009872ec7220 */ /* 0x000fe20000410000 */
[----:B-1----:R-:W-:Y:S01]  /*5dd0*/  FFMA.FTZ R148, R240, UR46, -R131 ;  /* 0x0000002ef0947c23 */ /* 0x002fe20008010883 */
[----:B------:R-:W-:Y:S01]  /*5de0*/  FADD.FTZ R244, R203, R154 ;  /* 0x0000009acbf47221 */ /* 0x000fe20000010000 */
[----:B------:R-:W-:Y:S01]  /*5df0*/  FADD.FTZ R242, R210, R209 ;  /* 0x000000d1d2f27221 */ /* 0x000fe20000010000 */
[----:B------:R-:W-:Y:S01]  /*5e00*/  FMUL.FTZ R218, R143, R218 ;  /* 0x000000da8fda7220 */ /* 0x000fe20000410000 */
[----:B0-----:R-:W-:Y:S01]  /*5e10*/  FMUL.FTZ R234, R113, R216 ;  /* 0x000000d871ea7220 */ /* 0x001fe20000410000 */
[----:B------:R-:W-:Y:S01]  /*5e20*/  FMUL.FTZ R131, R217, R148 ;  /* 0x00000094d9837220 */ /* 0x000fe20000410000 */
[----:B------:R0:W-:Y:S01]  /*5e30*/  STS [R7+0x10e4], R236 ;  /* 0x0010e4ec07007388 */ /* 0x0001e20000000800 */
[----:B------:R-:W-:Y:S01]  /*5e40*/  FMUL.FTZ R154, R220, R244 ;  /* 0x000000f4dc9a7220 */ /* 0x000fe20000410000 */
[----:B--2---:R-:W-:Y:S01]  /*5e50*/  FFMA.FTZ R232, R27, R225, R24 ;  /* 0x000000e11be87223 */ /* 0x004fe20000010018 */
[----:B------:R-:W-:Y:S01]  /*5e60*/  FMUL.FTZ R24, R240, UR47 ;  /* 0x0000002ff0187c20 */ /* 0x000fe20008410000 */
[----:B------:R1:W-:Y:S01]  /*5e70*/  STS [R7+0x10f4], R234 ;  /* 0x0010f4ea07007388 */ /* 0x0003e20000000800 */
[----:B------:R-:W-:Y:S01]  /*5e80*/  FFMA.FTZ R154, R25, R242, R154 ;  /* 0x000000f2199a7223 */ /* 0x000fe2000001009a */
[----:B------:R-:W-:Y:S01]  /*5e90*/  FFMA.FTZ R75, R42, R232, R75 ;  /* 0x000000e82a4b7223 */ /* 0x000fe2000001004b */
[----:B------:R-:W-:Y:S01]  /*5ea0*/  FFMA.FTZ R27, R225, UR46, R24 ;  /* 0x0000002ee11b7c23 */ /* 0x000fe20008010018 */
[----:B------:R-:W-:Y:S01]  /*5eb0*/  FFMA.FTZ R82, R49, R129, R82 ;  /* 0x0000008131527223 */ /* 0x000fe20000010052 */
[----:B------:R-:W-:Y:S01]  /*5ec0*/  FFMA.FTZ R83, R50, R154, R83 ;  /* 0x0000009a32537223 */ /* 0x000fe20000010053 */
[----:B0-----:R-:W-:Y:S01]  /*5ed0*/  FMUL.FTZ R236, R42, R240 ;  /* 0x000000f02aec7220 */ /* 0x001fe20000410000 */
[----:B------:R-:W-:Y:S01]  /*5ee0*/  FFMA.FTZ R210, R26, R27, R131 ;  /* 0x0000001b1ad27223 */ /* 0x000fe20000010083 */
[----:B------:R-:W-:Y:S01]  /*5ef0*/  FMUL.FTZ R27, R155, R244 ;  /* 0x000000f49b1b7220 */ /* 0x000fe20000410000 */
[----:B------:R-:W-:Y:S01]  /*5f00*/  FMUL.FTZ R131, R50, R115 ;  /* 0x0000007332837220 */ /* 0x000fe20000410000 */
[----:B-1----:R-:W-:Y:S01]  /*5f10*/  FMUL.FTZ R234, R90, R207 ;  /* 0x000000cf5aea7220 */ /* 0x002fe20000410000 */
[----:B------:R-:W-:Y:S01]  /*5f20*/  FMUL.FTZ R203, R217, R236 ;  /* 0x000000ecd9cb7220 */ /* 0x000fe20000410000 */
[-C--:B------:R-:W-:Y:S01]  /*5f30*/  FFMA.FTZ R148, R138, R242.reuse, R27 ;  /* 0x000000f28a947223 */ /* 0x080fe2000001001b */
[-C--:B------:R-:W-:Y:S01]  /*5f40*/  FFMA.FTZ R220, R220, -R131.reuse, R161 ;  /* 0x80000083dcdc7223 */ /* 0x080fe200000100a1 */
[-C--:B------:R-:W-:Y:S01]  /*5f50*/  FMUL.FTZ R155, R155, R242.reuse ;  /* 0x000000f29b9b7220 */ /* 0x080fe20000410000 */
[----:B------:R0:W-:Y:S01]  /*5f60*/  STS [R7+0x10ec], R234 ;  /* 0x0010ecea07007388 */ /* 0x0001e20000000800 */
[----:B------:R-:W-:Y:S01]  /*5f70*/  FFMA.FTZ R131, -R25, R131, R170 ;  /* 0x0000008319837223 */ /* 0x000fe200000101aa */
[----:B------:R-:W-:Y:S01]  /*5f80*/  FMUL.FTZ R25, R244, UR47 ;  /* 0x0000002ff4197c20 */ /* 0x000fe20008410000 */
[----:B------:R-:W-:Y:S01]  /*5f90*/  FADD.FTZ R211, R211, R148 ;  /* 0x00000094d3d37221 */ /* 0x000fe20000010000 */
[----:B------:R-:W-:Y:S01]  /*5fa0*/  FMUL.FTZ R148, R50, R242 ;  /* 0x000000f232947220 */ /* 0x000fe20000410000 */
[----:B------:R-:W-:Y:S01]  /*5fb0*/  FMUL.FTZ R27, R242, UR47 ;  /* 0x0000002ff21b7c20 */ /* 0x000fe20008410000 */
[-C--:B------:R-:W-:Y:S01]  /*5fc0*/  FFMA.FTZ R155, R138, R244.reuse, -R155 ;  /* 0x000000f48a9b7223 */ /* 0x080fe2000001089b */
[----:B------:R-:W-:Y:S01]  /*5fd0*/  FMUL.FTZ R138, R50, R244 ;  /* 0x000000f4328a7220 */ /* 0x000fe20000410000 */
[----:B------:R-:W-:Y:S01]  /*5fe0*/  FMUL.FTZ R240, R91, R236 ;  /* 0x000000ec5bf07220 */ /* 0x000fe20000410000 */
[----:B------:R-:W-:Y:S01]  /*5ff0*/  FFMA.FTZ R27, R244, UR46, -R27 ;  /* 0x0000002ef41b7c23 */ /* 0x000fe2000801081b */
[----:B0-----:R-:W-:Y:S01]  /*6000*/  FMUL.FTZ R234, R42, R225 ;  /* 0x000000e12aea7220 */ /* 0x001fe20000410000 */
[----:B------:R-:W-:Y:S01]  /*6010*/  FFMA.FTZ R74, R41, R29, R74 ;  /* 0x0000001d294a7223 */ /* 0x000fe2000001004a */
[----:B------:R-:W-:Y:S01]  /*6020*/  FMUL.FTZ R228, R31, R228 ;  /* 0x000000e41fe47220 */ /* 0x000fe20000410000 */
[----:B------:R-:W-:Y:S01]  /*6030*/  FFMA.FTZ R81, R48, R144, R81 ;  /* 0x0000009030517223 */ /* 0x000fe20000010051 */
[----:B------:R-:W-:Y:S01]  /*6040*/  FFMA.FTZ R24, R26, R234, R203 ;  /* 0x000000ea1a187223 */ /* 0x000fe200000100cb */
[----:B------:R-:W-:Y:S01]  /*6050*/  FFMA.FTZ R203, R91, R232, R210 ;  /* 0x000000e85bcb7223 */ /* 0x000fe200000100d2 */
[----:B------:R-:W-:Y:S01]  /*6060*/  FMUL.FTZ R217, R217, R234 ;  /* 0x000000ead9d97220 */ /* 0x000fe20000410000 */
[----:B------:R-:W-:Y:S01]  /*6070*/  FFMA.FTZ R210, R242, UR46, R25 ;  /* 0x0000002ef2d27c23 */ /* 0x000fe20008010019 */
[----:B------:R-:W-:Y:S01]  /*6080*/  FMUL.FTZ R25, R220, R148 ;  /* 0x00000094dc197220 */ /* 0x000fe20000410000 */
[----:B------:R-:W-:Y:S01]  /*6090*/  FMUL.FTZ R238, R91, R234 ;  /* 0x000000ea5bee7220 */ /* 0x000fe20000410000 */
[----:B------:R-:W-:Y:S01]  /*60a0*/  FFMA.FTZ R26, R26, R236, -R217 ;  /* 0x000000ec1a1a7223 */ /* 0x000fe200000108d9 */
[-C--:B------:R-:W-:Y:S01]  /*60b0*/  FMUL.FTZ R232, R220, R138.reuse ;  /* 0x0000008adce87220 */ /* 0x080fe20000410000 */
[-C--:B------:R-:W-:Y:S01]  /*60c0*/  FMUL.FTZ R234, R115, R138.reuse ;  /* 0x0000008a73ea7220 */ /* 0x080fe20000410000 */
[----:B------:R-:W-:Y:S01]  /*60d0*/  FADD.FTZ R236, R204, R155 ;  /* 0x0000009bccec7221 */ /* 0x000fe20000010000 */
[----:B------:R-:W-:Y:S01]  /*60e0*/  FFMA.FTZ R138, R131, R138, -R25 ;  /* 0x0000008a838a7223 */ /* 0x000fe20000010819 */
[----:B------:R-:W-:Y:S01]  /*60f0*/  FMUL.FTZ R204, R220, R27 ;  /* 0x0000001bdccc7220 */ /* 0x000fe20000410000 */
[C---:B------:R-:W-:Y:S01]  /*6100*/  FMUL.FTZ R25, R143.reuse, R152 ;  /* 0x000000988f197220 */ /* 0x040fe20000410000 */
[----:B------:R-:W-:Y:S01]  /*6110*/  FMUL.FTZ R27, R143, R208 ;  /* 0x000000d08f1b7220 */ /* 0x000fe20000410000 */
[----:B------:R-:W-:Y:S01]  /*6120*/  FFMA.FTZ R155, R145, R202, R218 ;  /* 0x000000ca919b7223 */ /* 0x000fe200000100da */
[----:B------:R-:W-:Y:S01]  /*6130*/  FMUL.FTZ R220, R115, R148 ;  /* 0x0000009473dc7220 */ /* 0x000fe20000410000 */
[C---:B------:R-:W-:Y:S01]  /*6140*/  FFMA.FTZ R143, R145.reuse, R208, R25 ;  /* 0x000000d0918f7223 */ /* 0x040fe20000010019 */
[----:B------:R-:W-:Y:S01]  /*6150*/  FFMA.FTZ R145, R145, R152, -R27 ;  /* 0x0000009891917223 */ /* 0x000fe2000001081b */
[----:B------:R-:W-:Y:S01]  /*6160*/  FMUL.FTZ R152, R219, R236 ;  /* 0x000000ecdb987220 */ /* 0x000fe20000410000 */
[C---:B------:R-:W-:Y:S01]  /*6170*/  FFMA.FTZ R148, R131.reuse, R148, R232 ;  /* 0x0000009483947223 */ /* 0x040fe200000100e8 */
[----:B------:R-:W-:Y:S01]  /*6180*/  FFMA.FTZ R204, R131, R210, R204 ;  /* 0x000000d283cc7223 */ /* 0x000fe200000100cc */
[----:B------:R-:W-:Y:S01]  /*6190*/  FMUL.FTZ R27, R43, R92 ;  /* 0x0000005c2b1b7220 */ /* 0x000fe20000410000 */
[-C--:B------:R-:W-:Y:S01]  /*61a0*/  FFMA.FTZ R131, R22, R211.reuse, R152 ;  /* 0x000000d316837223 */ /* 0x080fe20000010098 */
[----:B------:R-:W-:Y:S01]  /*61b0*/  FMUL.FTZ R152, R211, UR47 ;  /* 0x0000002fd3987c20 */ /* 0x000fe20008410000 */
[C---:B------:R-:W-:Y:S01]  /*61c0*/  FMUL.FTZ R25, R153.reuse, R236 ;  /* 0x000000ec99197220 */ /* 0x040fe20000410000 */
[----:B------:R-:W-:Y:S01]  /*61d0*/  FMUL.FTZ R153, R153, R211 ;  /* 0x000000d399997220 */ /* 0x000fe20000410000 */
[----:B------:R-:W-:Y:S01]  /*61e0*/  FFMA.FTZ R210, R115, R154, R204 ;  /* 0x0000009a73d27223 */ /* 0x000fe200000100cc */
[----:B------:R-:W-:Y:S01]  /*61f0*/  FFMA.FTZ R219, R219, -R27, R172 ;  /* 0x8000001bdbdb7223 */ /* 0x000fe200000100ac */
[----:B------:R-:W-:Y:S01]  /*6200*/  FFMA.FTZ R152, R236, UR46, -R152 ;  /* 0x0000002eec987c23 */ /* 0x000fe20008010898 */
[CC--:B------:R-:W-:Y:S01]  /*6210*/  FMUL.FTZ R204, R43.reuse, R236.reuse ;  /* 0x000000ec2bcc7220 */ /* 0x0c0fe20000410000 */
[-C--:B------:R-:W-:Y:S01]  /*6220*/  FMUL.FTZ R202, R43, R211.reuse ;  /* 0x000000d32bca7220 */ /* 0x080fe20000410000 */
[C---:B------:R-:W-:Y:S01]  /*6230*/  FFMA.FTZ R25, R140.reuse, R211, R25 ;  /* 0x000000d38c197223 */ /* 0x040fe20000010019 */
[----:B------:R-:W-:Y:S01]  /*6240*/  FFMA.FTZ R140, R140, R236, -R153 ;  /* 0x000000ec8c8c7223 */ /* 0x000fe20000010899 */
[----:B------:R-:W-:Y:S01]  /*6250*/  FFMA.FTZ R27, -R22, R27, R163 ;  /* 0x0000001b161b7223 */ /* 0x000fe200000101a3 */
[C---:B------:R-:W-:Y:S01]  /*6260*/  FMUL.FTZ R208, R219.reuse, R204 ;  /* 0x000000ccdbd07220 */ /* 0x040fe20000410000 */
[C---:B------:R-:W-:Y:S01]  /*6270*/  FMUL.FTZ R154, R219.reuse, R152 ;  /* 0x00000098db9a7220 */ /* 0x040fe20000410000 */
[----:B------:R-:W-:Y:S01]  /*6280*/  FMUL.FTZ R22, R236, UR47 ;  /* 0x0000002fec167c20 */ /* 0x000fe20008410000 */
[-C--:B------:R-:W-:Y:S01]  /*6290*/  FMUL.FTZ R219, R219, R202.reuse ;  /* 0x000000cadbdb7220 */ /* 0x080fe20000410000 */
[----:B------:R-:W-:Y:S01]  /*62a0*/  FADD.FTZ R205, R205, R140 ;  /* 0x0000008ccdcd7221 */ /* 0x000fe20000010000 */
[----:B------:R-:W-:Y:S01]  /*62b0*/  FFMA.FTZ R140, R27, R202, R208 ;  /* 0x000000ca1b8c7223 */ /* 0x000fe200000100d0 */
[----:B------:R-:W-:Y:S01]  /*62c0*/  FADD.FTZ R212, R212, R25 ;  /* 0x00000019d4d47221 */ /* 0x000fe20000010000 */
[----:B------:R-:W-:Y:S01]  /*62d0*/  FFMA.FTZ R22, R211, UR46, R22 ;  /* 0x0000002ed3167c23 */ /* 0x000fe20008010016 */
[-C--:B------:R-:W-:Y:S01]  /*62e0*/  FMUL.FTZ R208, R92, R204.reuse ;  /* 0x000000cc5cd07220 */ /* 0x080fe20000410000 */
[----:B------:R-:W-:Y:S01]  /*62f0*/  FFMA.FTZ R152, R27, R204, -R219 ;  /* 0x000000cc1b987223 */ /* 0x000fe200000108db */
[----:B------:R-:W-:Y:S01]  /*6300*/  FADD.FTZ R99, R210, R99 ;  /* 0x00000063d2637221 */ /* 0x000fe20000010000 */
[C---:B------:R-:W-:Y:S01]  /*6310*/  FMUL.FTZ R25, R215.reuse, R230 ;  /* 0x000000e6d7197220 */ /* 0x040fe20000410000 */
[C---:B------:R-:W-:Y:S01]  /*6320*/  FMUL.FTZ R204, R215.reuse, R207 ;  /* 0x000000cfd7cc7220 */ /* 0x040fe20000410000 */
[----:B------:R-:W-:Y:S01]  /*6330*/  FMUL.FTZ R210, R215, R221 ;  /* 0x000000ddd7d27220 */ /* 0x000fe20000410000 */
[----:B------:R-:W-:Y:S01]  /*6340*/  FFMA.FTZ R218, R114, R129, R155 ;  /* 0x0000008172da7223 */ /* 0x000fe2000001009b */
[----:B------:R-:W-:Y:S01]  /*6350*/  FFMA.FTZ R155, R27, R22, R154 ;  /* 0x000000161b9b7223 */ /* 0x000fe2000001009a */
[C---:B------:R-:W-:Y:S01]  /*6360*/  FFMA.FTZ R201, R132.reuse, R201, R25 ;  /* 0x000000c984c97223 */ /* 0x040fe20000010019 */
[C---:B------:R-:W-:Y:S01]  /*6370*/  FFMA.FTZ R153, R132.reuse, R221, R204 ;  /* 0x000000dd84997223 */ /* 0x040fe200000100cc */
[----:B------:R-:W-:Y:S01]  /*6380*/  FFMA.FTZ R207, R132, R207, -R210 ;  /* 0x000000cf84cf7223 */ /* 0x000fe200000108d2 */
[CC--:B------:R-:W-:Y:S01]  /*6390*/  FMUL.FTZ R22, R149.reuse, R205.reuse ;  /* 0x000000cd95167220 */ /* 0x0c0fe20000410000 */
[----:B------:R-:W-:Y:S01]  /*63a0*/  FMUL.FTZ R132, R149, R212 ;  /* 0x000000d495847220 */ /* 0x000fe20000410000 */
[----:B------:R-:W-:Y:S01]  /*63b0*/  FMUL.FTZ R27, R51, R116 ;  /* 0x00000074331b7220 */ /* 0x000fe20000410000 */
[CC--:B------:R-:W-:Y:S01]  /*63c0*/  FMUL.FTZ R25, R222.reuse, R205.reuse ;  /* 0x000000cdde197220 */ /* 0x0c0fe20000410000 */
[CC--:B------:R-:W-:Y:S01]  /*63d0*/  FFMA.FTZ R22, R133.reuse, R212.reuse, R22 ;  /* 0x000000d485167223 */ /* 0x0c0fe20000010016 */
[----:B------:R-:W-:Y:S01]  /*63e0*/  FFMA.FTZ R133, R133, R205, -R132 ;  /* 0x000000cd85857223 */ /* 0x000fe20000010884 */
[-C--:B------:R-:W-:Y:S01]  /*63f0*/  FFMA.FTZ R222, R222, -R27.reuse, R167 ;  /* 0x8000001bdede7223 */ /* 0x080fe200000100a7 */
[----:B------:R-:W-:Y:S01]  /*6400*/  FFMA.FTZ R129, -R18, R27, R165 ;  /* 0x0000001b12817223 */ /* 0x000fe200000101a5 */
[----:B------:R-:W-:Y:S01]  /*6410*/  FADD.FTZ R213, R213, R22 ;  /* 0x00000016d5d57221 */ /* 0x000fe20000010000 */
[----:B------:R-:W-:Y:S01]  /*6420*/  FADD.FTZ R206, R206, R133 ;  /* 0x00000085cece7221 */ /* 0x000fe20000010000 */
[----:B------:R-:W-:Y:S01]  /*6430*/  FFMA.FTZ R25, R18, R212, R25 ;  /* 0x000000d412197223 */ /* 0x000fe20000010019 */
[----:B------:R-:W-:Y:S01]  /*6440*/  FFMA.FTZ R18, R92, R131, R155 ;  /* 0x000000835c127223 */ /* 0x000fe2000001009b */
[----:B------:R-:W-:Y:S01]  /*6450*/  FFMA.FTZ R201, R90, R29, R201 ;  /* 0x0000001d5ac97223 */ /* 0x000fe200000100c9 */
[CC--:B------:R-:W-:Y:S01]  /*6460*/  FMUL.FTZ R27, R141.reuse, R206.reuse ;  /* 0x000000ce8d1b7220 */ /* 0x0c0fe20000410000 */
[-C--:B------:R-:W-:Y:S01]  /*6470*/  FMUL.FTZ R141, R141, R213.reuse ;  /* 0x000000d58d8d7220 */ /* 0x080fe20000410000 */
[----:B------:R-:W-:Y:S01]  /*6480*/  FADD.FTZ R101, R18, R101 ;  /* 0x0000006512657221 */ /* 0x000fe20000010000 */
[----:B------:R-:W-:Y:S01]  /*6490*/  FMUL.FTZ R18, R212, UR47 ;  /* 0x0000002fd4127c20 */ /* 0x000fe20008410000 */
[C---:B------:R-:W-:Y:S01]  /*64a0*/  FFMA.FTZ R27, R128.reuse, R213, R27 ;  /* 0x000000d5801b7223 */ /* 0x040fe2000001001b */
[----:B------:R-:W-:Y:S01]  /*64b0*/  FFMA.FTZ R128, R128, R206, -R141 ;  /* 0x000000ce80807223 */ /* 0x000fe2000001088d */
[----:B------:R-:W-:Y:S01]  /*64c0*/  FMUL.FTZ R29, R205, UR47 ;  /* 0x0000002fcd1d7c20 */ /* 0x000fe20008410000 */
[----:B------:R-:W-:Y:S01]  /*64d0*/  FFMA.FTZ R76, R43, R131, R76 ;  /* 0x000000832b4c7223 */ /* 0x000fe2000001004c */
[----:B------:R-:W-:Y:S01]  /*64e0*/  FADD.FTZ R214, R214, R27 ;  /* 0x0000001bd6d67221 */ /* 0x000fe20000010000 */
[----:B------:R-:W-:Y:S01]  /*64f0*/  FADD.FTZ R199, R199, R128 ;  /* 0x00000080c7c77221 */ /* 0x000fe20000010000 */
[----:B------:R-:W-:Y:S01]  /*6500*/  FFMA.FTZ R131, R205, UR46, -R18 ;  /* 0x0000002ecd837c23 */ /* 0x000fe20008010812 */
[----:B------:R-:W-:Y:S01]  /*6510*/  FMUL.FTZ R133, R51, R205 ;  /* 0x000000cd33857220 */ /* 0x000fe20000410000 */
[C---:B------:R-:W-:Y:S01]  /*6520*/  FMUL.FTZ R27, R151.reuse, R214 ;  /* 0x000000d6971b7220 */ /* 0x040fe20000410000 */
[-C--:B------:R-:W-:Y:S01]  /*6530*/  FMUL.FTZ R151, R151, R199.reuse ;  /* 0x000000c797977220 */ /* 0x080fe20000410000 */
[----:B------:R-:W-:Y:S01]  /*6540*/  FFMA.FTZ R18, R212, UR46, R29 ;  /* 0x0000002ed4127c23 */ /* 0x000fe2000801001d */
[----:B------:R-:W-:Y:S01]  /*6550*/  FMUL.FTZ R29, R51, R212 ;  /* 0x000000d4331d7220 */ /* 0x000fe20000410000 */
[C---:B------:R-:W-:Y:S01]  /*6560*/  FFMA.FTZ R27, R150.reuse, R199, -R27 ;  /* 0x000000c7961b7223 */ /* 0x040fe2000001081b */
[----:B------:R-:W-:Y:S01]  /*6570*/  FFMA.FTZ R150, R150, R214, R151 ;  /* 0x000000d696967223 */ /* 0x000fe20000010097 */
[C---:B------:R-:W-:Y:S01]  /*6580*/  FMUL.FTZ R132, R222.reuse, R133 ;  /* 0x00000085de847220 */ /* 0x040fe20000410000 */
[----:B------:R-:W-:Y:S01]  /*6590*/  FMUL.FTZ R22, R222, R131 ;  /* 0x00000083de167220 */ /* 0x000fe20000410000 */
[----:B------:R-:W-:Y:S01]  /*65a0*/  FADD.FTZ R198, R198, R27 ;  /* 0x0000001bc6c67221 */ /* 0x000fe20000010000 */
[----:B------:R-:W-:Y:S01]  /*65b0*/  FADD.FTZ R197, R197, R150 ;  /* 0x00000096c5c57221 */ /* 0x000fe20000010000 */
[-C--:B------:R-:W-:Y:S01]  /*65c0*/  FMUL.FTZ R222, R222, R29.reuse ;  /* 0x0000001ddede7220 */ /* 0x080fe20000410000 */
[----:B------:R-:W-:Y:S01]  /*65d0*/  FMUL.FTZ R128, R116, R29 ;  /* 0x0000001d74807220 */ /* 0x000fe20000410000 */
[CC--:B------:R-:W-:Y:S01]  /*65e0*/  FMUL.FTZ R27, R139.reuse, R198.reuse ;  /* 0x000000c68b1b7220 */ /* 0x0c0fe20000410000 */
[----:B------:R-:W-:Y:S01]  /*65f0*/  FMUL.FTZ R139, R139, R197 ;  /* 0x000000c58b8b7220 */ /* 0x000fe20000410000 */
[C---:B------:R-:W-:Y:S01]  /*6600*/  FFMA.FTZ R149, R129.reuse, R29, R132 ;  /* 0x0000001d81957223 */ /* 0x040fe20000010084 */
[C---:B------:R-:W-:Y:S01]  /*6610*/  FFMA.FTZ R141, R129.reuse, R133, -R222 ;  /* 0x00000085818d7223 */ /* 0x040fe200000108de */
[C---:B------:R-:W-:Y:S01]  /*6620*/  FFMA.FTZ R27, R130.reuse, R197, R27 ;  /* 0x000000c5821b7223 */ /* 0x040fe2000001001b */
[----:B------:R-:W-:Y:S01]  /*6630*/  FFMA.FTZ R139, R130, R198, -R139 ;  /* 0x000000c6828b7223 */ /* 0x000fe2000001088b */
[----:B------:R0:W-:Y:S01]  /*6640*/  STS [R7+0x10c0], R128 ;  /* 0x0010c08007007388 */ /* 0x0001e20000000800 */
[----:B------:R-:W-:Y:S01]  /*6650*/  FFMA.FTZ R129, R129, R18, R22 ;  /* 0x0000001281817223 */ /* 0x000fe20000010016 */
[----:B------:R-:W-:Y:S01]  /*6660*/  FMUL.FTZ R18, R31, R216 ;  /* 0x000000d81f127220 */ /* 0x000fe20000410000 */
[----:B------:R-:W-:Y:S01]  /*6670*/  FADD.FTZ R196, R196, R27 ;  /* 0x0000001bc4c47221 */ /* 0x000fe20000010000 */
[----:B------:R-:W-:Y:S01]  /*6680*/  FADD.FTZ R194, R194, R139 ;  /* 0x0000008bc2c27221 */ /* 0x000fe20000010000 */
[----:B------:R-:W-:Y:S01]  /*6690*/  FFMA.FTZ R200, R13, R200, R228 ;  /* 0x000000c80dc87223 */ /* 0x000fe200000100e4 */
[----:B------:R-:W-:Y:S01]  /*66a0*/  FMUL.FTZ R22, R44, R95 ;  /* 0x0000005f2c167220 */ /* 0x000fe20000410000 */
[-C--:B------:R-:W-:Y:S01]  /*66b0*/  FFMA.FTZ R131, R116, R25.reuse, R129 ;  /* 0x0000001974837223 */ /* 0x080fe20000010081 */
[----:B------:R-:W-:Y:S01]  /*66c0*/  FMUL.FTZ R129, R213, UR47 ;  /* 0x0000002fd5817c20 */ /* 0x000fe20008410000 */
[----:B------:R-:W-:Y:S01]  /*66d0*/  FFMA.FTZ R84, R51, R25, R84 ;  /* 0x0000001933547223 */ /* 0x000fe20000010054 */
[-C--:B0-----:R-:W-:Y:S01]  /*66e0*/  FMUL.FTZ R128, R31, R226.reuse ;  /* 0x000000e21f807220 */ /* 0x081fe20000410000 */
[----:B------:R-:W-:Y:S01]  /*66f0*/  FFMA.FTZ R226, R13, R226, R18 ;  /* 0x000000e20de27223 */ /* 0x000fe20000010012 */
[----:B------:R-:W-:Y:S01]  /*6700*/  FMUL.FTZ R18, R193, R206 ;  /* 0x000000cec1127220 */ /* 0x000fe20000410000 */
[----:B------:R-:W-:Y:S01]  /*6710*/  FFMA.FTZ R31, -R19, R22, R176 ;  /* 0x00000016131f7223 */ /* 0x000fe200000101b0 */
[----:B------:R-:W-:Y:S01]  /*6720*/  FFMA.FTZ R216, R13, R216, -R128 ;  /* 0x000000d80dd87223 */ /* 0x000fe20000010880 */
[C---:B------:R-:W-:Y:S01]  /*6730*/  FMUL.FTZ R13, R135.reuse, R196 ;  /* 0x000000c4870d7220 */ /* 0x040fe20000410000 */
[----:B------:R-:W-:Y:S01]  /*6740*/  FMUL.FTZ R135, R135, R194 ;  /* 0x000000c287877220 */ /* 0x000fe20000410000 */
[----:B------:R-:W-:Y:S01]  /*6750*/  FFMA.FTZ R18, R19, R213, R18 ;  /* 0x000000d513127223 */ /* 0x000fe20000010012 */
[----:B------:R-:W-:Y:S01]  /*6760*/  FFMA.FTZ R128, R193, -R22, R174 ;  /* 0x80000016c1807223 */ /* 0x000fe200000100ae */
[C---:B------:R-:W-:Y:S01]  /*6770*/  FFMA.FTZ R13, R134.reuse, R194, -R13 ;  /* 0x000000c2860d7223 */ /* 0x040fe2000001080d */
[----:B------:R-:W-:Y:S01]  /*6780*/  FFMA.FTZ R19, R134, R196, R135 ;  /* 0x000000c486137223 */ /* 0x000fe20000010087 */
        /* <DEDUP_REMOVED lines=10> */
[C---:B------:R-:W-:Y:S01]  /*6830*/  FFMA.FTZ R27, R146.reuse, R19, R27 ;  /* 0x00000013921b7223 */ /* 0x040fe2000001001b */
[----:B------:R-:W-:Y:S01]  /*6840*/  FFMA.FTZ R29, R146, R13, -R126 ;  /* 0x0000000d921d7223 */ /* 0x000fe2000001087e */
[----:B------:R-:W-:Y:S01]  /*6850*/  FFMA.FTZ R126, R213, UR46, R22 ;  /* 0x0000002ed57e7c23 */ /* 0x000fe20008010016 */
[----:B------:R-:W-:Y:S01]  /*6860*/  FMUL.FTZ R22, R44, R213 ;  /* 0x000000d52c167220 */ /* 0x000fe20000410000 */
[----:B------:R-:W-:Y:S01]  /*6870*/  FADD.FTZ R32, R32, R27 ;  /* 0x0000001b20207221 */ /* 0x000fe20000010000 */
[----:B------:R-:W-:Y:S01]  /*6880*/  FADD.FTZ R14, R14, R29 ;  /* 0x0000001d0e0e7221 */ /* 0x000fe20000010000 */
[----:B------:R-:W-:Y:S01]  /*6890*/  FMUL.FTZ R29, R11, R156 ;  /* 0x0000009c0b1d7220 */ /* 0x000fe20000410000 */
[-C--:B------:R-:W-:Y:S01]  /*68a0*/  FMUL.FTZ R27, R128, R22.reuse ;  /* 0x00000016801b7220 */ /* 0x080fe20000410000 */
[-C--:B------:R-:W-:Y:S01]  /*68b0*/  FFMA.FTZ R139, R31, R22.reuse, R30 ;  /* 0x000000161f8b7223 */ /* 0x080fe2000001001e */
[----:B------:R-:W-:Y:S01]  /*68c0*/  FMUL.FTZ R128, R95, R22 ;  /* 0x000000165f807220 */ /* 0x000fe20000410000 */
[C---:B------:R-:W-:Y:S01]  /*68d0*/  FMUL.FTZ R22, R136.reuse, R32 ;  /* 0x0000002088167220 */ /* 0x040fe20000410000 */
[----:B------:R-:W-:Y:S01]  /*68e0*/  FFMA.FTZ R144, R31, R206, -R27 ;  /* 0x000000ce1f907223 */ /* 0x000fe2000001081b */
[-C--:B------:R-:W-:Y:S01]  /*68f0*/  FMUL.FTZ R27, R136, R14.reuse ;  /* 0x0000000e881b7220 */ /* 0x080fe20000410000 */
[----:B------:R-:W-:Y:S01]  /*6900*/  FMUL.FTZ R132, R116, R133 ;  /* 0x0000008574847220 */ /* 0x000fe20000410000 */
[----:B------:R-:W-:Y:S01]  /*6910*/  FFMA.FTZ R22, R147, R14, -R22 ;  /* 0x0000000e93167223 */ /* 0x000fe20000010816 */
[----:B------:R-:W-:Y:S01]  /*6920*/  FMUL.FTZ R133, R55, R120 ;  /* 0x0000007837857220 */ /* 0x000fe20000410000 */
[----:B------:R-:W-:Y:S01]  /*6930*/  FFMA.FTZ R30, R147, R32, R27 ;  /* 0x00000020931e7223 */ /* 0x000fe2000001001b */
[----:B------:R-:W-:Y:S01]  /*6940*/  FMUL.FTZ R27, R11, R224 ;  /* 0x000000e00b1b7220 */ /* 0x000fe20000410000 */
[----:B------:R-:W-:Y:S01]  /*6950*/  FADD.FTZ R15, R15, R22 ;  /* 0x000000160f0f7221 */ /* 0x000fe20000010000 */
[----:B------:R-:W-:Y:S01]  /*6960*/  FFMA.FTZ R22, R31, R126, R130 ;  /* 0x0000007e1f167223 */ /* 0x000fe20000010082 */
[----:B------:R-:W-:Y:S01]  /*6970*/  FADD.FTZ R33, R33, R30 ;  /* 0x0000001e21217221 */ /* 0x000fe20000010000 */
[-C--:B------:R-:W-:Y:S01]  /*6980*/  FMUL.FTZ R31, R11, R12.reuse ;  /* 0x0000000c0b1f7220 */ /* 0x080fe20000410000 */
[C---:B------:R-:W-:Y:S01]  /*6990*/  FMUL.FTZ R30, R142.reuse, R15 ;  /* 0x0000000f8e1e7220 */ /* 0x040fe20000410000 */
[----:B------:R-:W-:Y:S01]  /*69a0*/  FADD.FTZ R102, R131, R102 ;  /* 0x0000006683667221 */ /* 0x000fe20000010000 */
[-C--:B------:R-:W-:Y:S01]  /*69b0*/  FMUL.FTZ R142, R142, R33.reuse ;  /* 0x000000218e8e7220 */ /* 0x080fe20000410000 */
[----:B------:R-:W-:Y:S01]  /*69c0*/  FFMA.FTZ R136, R6, R12, R29 ;  /* 0x0000000c06887223 */ /* 0x000fe2000001001d */
[----:B------:R-:W-:Y:S01]  /*69d0*/  FFMA.FTZ R11, R137, R33, R30 ;  /* 0x00000021890b7223 */ /* 0x000fe2000001001e */
[----:B------:R-:W-:Y:S01]  /*69e0*/  FMUL.FTZ R131, R47, R110 ;  /* 0x0000006e2f837220 */ /* 0x000fe20000410000 */
[----:B------:R-:W-:Y:S01]  /*69f0*/  FFMA.FTZ R135, R137, R15, -R142 ;  /* 0x0000000f89877223 */ /* 0x000fe2000001088e */
[----:B------:R-:W-:Y:S01]  /*6a00*/  FMUL.FTZ R12, R54, R119 ;  /* 0x00000077360c7220 */ /* 0x000fe20000410000 */
[----:B------:R-:W-:Y:S01]  /*6a10*/  FADD.FTZ R34, R34, R11 ;  /* 0x0000000b22227221 */ /* 0x000fe20000010000 */
[-C--:B------:R-:W-:Y:S01]  /*6a20*/  FFMA.FTZ R134, -R158, R133.reuse, R185 ;  /* 0x000000859e867223 */ /* 0x080fe200000101b9 */
[----:B------:R-:W-:Y:S01]  /*6a30*/  FADD.FTZ R135, R28, R135 ;  /* 0x000000871c877221 */ /* 0x000fe20000010000 */
[----:B------:R-:W-:Y:S01]  /*6a40*/  FFMA.FTZ R133, R164, -R133, R187 ;  /* 0x80000085a4857223 */ /* 0x000fe200000100bb */
[C---:B------:R-:W-:Y:S01]  /*6a50*/  FMUL.FTZ R147, R55.reuse, R34 ;  /* 0x0000002237937220 */ /* 0x040fe20000410000 */
[----:B------:R0:W-:Y:S01]  /*6a60*/  STS [R7+0x10c4], R132 ;  /* 0x0010c48407007388 */ /* 0x0001e20000000800 */
[----:B------:R-:W-:Y:S01]  /*6a70*/  FMUL.FTZ R137, R55, R135 ;  /* 0x0000008737897220 */ /* 0x000fe20000410000 */
[-C--:B------:R-:W-:Y:S01]  /*6a80*/  FFMA.FTZ R130, -R21, R12.reuse, R177 ;  /* 0x0000000c15827223 */ /* 0x080fe200000101b1 */
[----:B------:R-:W-:Y:S01]  /*6a90*/  FFMA.FTZ R129, R39, -R12, R179 ;  /* 0x8000000c27817223 */ /* 0x000fe200000100b3 */
[C---:B------:R-:W-:Y:S01]  /*6aa0*/  FMUL.FTZ R151, R47.reuse, R15 ;  /* 0x0000000f2f977220 */ /* 0x040fe20000410000 */
[----:B------:R-:W-:Y:S01]  /*6ab0*/  FMUL.FTZ R155, R47, R33 ;  /* 0x000000212f9b7220 */ /* 0x000fe20000410000 */
[C---:B------:R-:W-:Y:S01]  /*6ac0*/  FMUL.FTZ R12, R133.reuse, R147 ;  /* 0x00000093850c7220 */ /* 0x040fe20000410000 */
[----:B------:R-:W-:Y:S01]  /*6ad0*/  FMUL.FTZ R11, R133, R137 ;  /* 0x00000089850b7220 */ /* 0x000fe20000410000 */
[C---:B------:R-:W-:Y:S01]  /*6ae0*/  FMUL.FTZ R146, R54.reuse, R32 ;  /* 0x0000002036927220 */ /* 0x040fe20000410000 */
[----:B------:R-:W-:Y:S01]  /*6af0*/  FMUL.FTZ R142, R54, R14 ;  /* 0x0000000e368e7220 */ /* 0x000fe20000410000 */
[-C--:B0-----:R-:W-:Y:S01]  /*6b00*/  FFMA.FTZ R132, -R160, R131.reuse, R183 ;  /* 0x00000083a0847223 */ /* 0x081fe200000101b7 */
[----:B------:R-:W-:Y:S01]  /*6b10*/  FFMA.FTZ R131, R162, -R131, R181 ;  /* 0x80000083a2837223 */ /* 0x000fe200000100b5 */
[C---:B------:R-:W-:Y:S01]  /*6b20*/  FFMA.FTZ R12, R134.reuse, R137, -R12 ;  /* 0x00000089860c7223 */ /* 0x040fe2000001080c */
[----:B------:R-:W-:Y:S01]  /*6b30*/  FFMA.FTZ R11, R134, R147, R11 ;  /* 0x00000093860b7223 */ /* 0x000fe2000001000b */
[----:B------:R-:W-:Y:S01]  /*6b40*/  FMUL.FTZ R193, R129, R146 ;  /* 0x0000009281c17220 */ /* 0x000fe20000410000 */
[C---:B------:R-:W-:Y:S01]  /*6b50*/  FMUL.FTZ R29, R131.reuse, R151 ;  /* 0x00000097831d7220 */ /* 0x040fe20000410000 */
[----:B------:R-:W-:Y:S01]  /*6b60*/  FMUL.FTZ R30, R131, R155 ;  /* 0x0000009b831e7220 */ /* 0x000fe20000410000 */
[----:B------:R-:W-:Y:S01]  /*6b70*/  FADD.FTZ R12, RZ, R12 ;  /* 0x0000000cff0c7221 */ /* 0x000fe20000010000 */
[----:B------:R-:W-:Y:S01]  /*6b80*/  FMUL.FTZ R126, R46, R105 ;  /* 0x000000692e7e7220 */ /* 0x000fe20000410000 */
[C---:B------:R-:W-:Y:S01]  /*6b90*/  FFMA.FTZ R28, R132.reuse, R155, R29 ;  /* 0x0000009b841c7223 */ /* 0x040fe2000001001d */
[----:B------:R-:W-:Y:S01]  /*6ba0*/  FFMA.FTZ R29, R132, R151, -R30 ;  /* 0x00000097841d7223 */ /* 0x000fe2000001081e */
[----:B------:R-:W-:Y:S01]  /*6bb0*/  FFMA.FTZ R156, R6, R156, -R31 ;  /* 0x0000009c069c7223 */ /* 0x000fe2000001081f */
[----:B------:R-:W-:Y:S01]  /*6bc0*/  FADD.FTZ R11, RZ, R11 ;  /* 0x0000000bff0b7221 */ /* 0x000fe20000010000 */
[----:B------:R0:W-:Y:S01]  /*6bd0*/  STS [R7+0x10b8], R128 ;  /* 0x0010b88007007388 */ /* 0x0001e20000000800 */
[----:B------:R-:W-:Y:S01]  /*6be0*/  FMUL.FTZ R204, R52, R214 ;  /* 0x000000d634cc7220 */ /* 0x000fe20000410000 */
[-C--:B------:R-:W-:Y:S01]  /*6bf0*/  FMUL.FTZ R31, R129, R142.reuse ;  /* 0x0000008e811f7220 */ /* 0x080fe20000410000 */
[----:B------:R-:W-:Y:S01]  /*6c00*/  FADD.FTZ R96, R201, R96 ;  /* 0x00000060c9607221 */ /* 0x000fe20000010000 */
[----:B------:R-:W-:Y:S01]  /*6c10*/  FADD.FTZ R12, R12, R29 ;  /* 0x0000001d0c0c7221 */ /* 0x000fe20000010000 */
[----:B------:R-:W-:Y:S01]  /*6c20*/  FFMA.FTZ R193, R130, R142, -R193 ;  /* 0x0000008e82c17223 */ /* 0x000fe200000108c1 */
[----:B------:R-:W-:Y:S01]  /*6c30*/  FMUL.FTZ R30, R53, R118 ;  /* 0x00000076351e7220 */ /* 0x000fe20000410000 */
[----:B------:R-:W-:Y:S01]  /*6c40*/  FMUL.FTZ R201, R46, R13 ;  /* 0x0000000d2ec97220 */ /* 0x000fe20000410000 */
[----:B------:R-:W-:Y:S01]  /*6c50*/  FADD.FTZ R11, R11, R28 ;  /* 0x0000001c0b0b7221 */ /* 0x000fe20000010000 */
[----:B------:R-:W-:Y:S01]  /*6c60*/  FMUL.FTZ R150, R117, R204 ;  /* 0x000000cc75967220 */ /* 0x000fe20000410000 */
[-C--:B0-----:R-:W-:Y:S01]  /*6c70*/  FFMA.FTZ R128, -R23, R126.reuse, R184 ;  /* 0x0000007e17807223 */ /* 0x081fe200000101b8 */
[----:B------:R-:W-:Y:S01]  /*6c80*/  FFMA.FTZ R126, R37, -R126, R182 ;  /* 0x8000007e257e7223 */ /* 0x000fe200000100b6 */
[----:B------:R-:W-:Y:S01]  /*6c90*/  FFMA.FTZ R28, R130, R146, R31 ;  /* 0x00000092821c7223 */ /* 0x000fe2000001001f */
[----:B------:R-:W-:Y:S01]  /*6ca0*/  FADD.FTZ R12, R12, R193 ;  /* 0x000000c10c0c7221 */ /* 0x000fe20000010000 */
[-C--:B------:R-:W-:Y:S01]  /*6cb0*/  FFMA.FTZ R31, -R16, R30.reuse, R173 ;  /* 0x0000001e101f7223 */ /* 0x080fe200000101ad */
[----:B------:R-:W-:Y:S01]  /*6cc0*/  FMUL.FTZ R193, R46, R19 ;  /* 0x000000132ec17220 */ /* 0x000fe20000410000 */
[----:B------:R-:W-:Y:S01]  /*6cd0*/  FFMA.FTZ R30, R38, -R30, R175 ;  /* 0x8000001e261e7223 */ /* 0x000fe200000100af */
[----:B------:R-:W-:Y:S01]  /*6ce0*/  FMUL.FTZ R29, R126, R201 ;  /* 0x000000c97e1d7220 */ /* 0x000fe20000410000 */
[----:B------:R-:W-:Y:S01]  /*6cf0*/  FMUL.FTZ R205, R53, R194 ;  /* 0x000000c235cd7220 */ /* 0x000fe20000410000 */
[----:B------:R-:W-:Y:S01]  /*6d00*/  FADD.FTZ R98, R203, R98 ;  /* 0x00000062cb627221 */ /* 0x000fe20000010000 */
[----:B------:R-:W-:Y:S01]  /*6d10*/  FMUL.FTZ R202, R92, R202 ;  /* 0x000000ca5cca7220 */ /* 0x000fe20000410000 */
[----:B------:R0:W-:Y:S01]  /*6d20*/  STS [R7+0x10b0], R150 ;  /* 0x0010b09607007388 */ /* 0x0001e20000000800 */
[----:B------:R-:W-:Y:S01]  /*6d30*/  FADD.FTZ R11, R11, R28 ;  /* 0x0000001c0b0b7221 */ /* 0x000fe20000010000 */
[----:B------:R-:W-:Y:S01]  /*6d40*/  FMUL.FTZ R203, R53, R196 ;  /* 0x000000c435cb7220 */ /* 0x000fe20000410000 */
[----:B------:R-:W-:Y:S01]  /*6d50*/  FFMA.FTZ R28, R128, R193, R29 ;  /* 0x000000c1801c7223 */ /* 0x000fe2000001001d */
[----:B------:R-:W-:Y:S01]  /*6d60*/  FMUL.FTZ R154, R30, R205 ;  /* 0x000000cd1e9a7220 */ /* 0x000fe20000410000 */
[----:B------:R-:W-:Y:S01]  /*6d70*/  FMUL.FTZ R206, R95, R206 ;  /* 0x000000ce5fce7220 */ /* 0x000fe20000410000 */
[----:B------:R1:W-:Y:S01]  /*6d80*/  STS [R7+0x10c8], R202 ;  /* 0x0010c8ca07007388 */ /* 0x0003e20000000800 */
[----:B------:R-:W-:Y:S01]  /*6d90*/  FADD.FTZ R11, R11, R28 ;  /* 0x0000001c0b0b7221 */ /* 0x000fe20000010000 */
[----:B------:R-:W-:Y:S01]  /*6da0*/  FFMA.FTZ R154, R31, R203, R154 ;  /* 0x000000cb1f9a7223 */ /* 0x000fe2000001009a */
[----:B------:R-:W-:Y:S01]  /*6db0*/  FMUL.FTZ R200, R45, R100 ;  /* 0x000000642dc87220 */ /* 0x000fe20000410000 */
[----:B0-----:R-:W-:Y:S01]  /*6dc0*/  FMUL.FTZ R150, R126, R193 ;  /* 0x000000c17e967220 */ /* 0x001fe20000410000 */
[----:B------:R0:W-:Y:S01]  /*6dd0*/  STS [R7+0x10bc], R206 ;  /* 0x0010bcce07007388 */ /* 0x0001e20000000800 */
[----:B------:R-:W-:Y:S01]  /*6de0*/  FADD.FTZ R192, R11, R154 ;  /* 0x0000009a0bc07221 */ /* 0x000fe20000010000 */
[----:B------:R-:W-:Y:S01]  /*6df0*/  FFMA.FTZ R11, R36, -R200, R169 ;  /* 0x800000c8240b7223 */ /* 0x000fe200000100a9 */
[----:B------:R-:W-:Y:S01]  /*6e00*/  FFMA.FTZ R29, R128, R201, -R150 ;  /* 0x000000c9801d7223 */ /* 0x000fe20000010896 */
[C---:B------:R-:W-:Y:S01]  /*6e10*/  FMUL.FTZ R213, R45.reuse, R198 ;  /* 0x000000c62dd57220 */ /* 0x040fe20000410000 */
[----:B-1----:R-:W-:Y:S01]  /*6e20*/  FMUL.FTZ R202, R52, R117 ;  /* 0x0000007534ca7220 */ /* 0x002fe20000410000 */
[----:B------:R-:W-:Y:S01]  /*6e30*/  FMUL.FTZ R211, R45, R197 ;  /* 0x000000c52dd37220 */ /* 0x000fe20000410000 */
[----:B------:R-:W-:Y:S01]  /*6e40*/  FADD.FTZ R150, R12, R29 ;  /* 0x0000001d0c967221 */ /* 0x000fe20000010000 */
[----:B------:R-:W-:Y:S01]  /*6e50*/  FFMA.FTZ R12, -R20, R200, R171 ;  /* 0x000000c8140c7223 */ /* 0x000fe200000101ab */
[-C--:B------:R-:W-:Y:S01]  /*6e60*/  FFMA.FTZ R29, R35, -R202.reuse, R180 ;  /* 0x800000ca231d7223 */ /* 0x080fe200000100b4 */
[----:B0-----:R-:W-:Y:S01]  /*6e70*/  FMUL.FTZ R206, R52, R199 ;  /* 0x000000c734ce7220 */ /* 0x001fe20000410000 */
[----:B------:R-:W-:Y:S01]  /*6e80*/  FFMA.FTZ R28, -R17, R202, R178 ;  /* 0x000000ca111c7223 */ /* 0x000fe200000101b2 */
[----:B------:R-:W-:Y:S01]  /*6e90*/  FMUL.FTZ R215, R11, R213 ;  /* 0x000000d50bd77220 */ /* 0x000fe20000410000 */
[----:B------:R-:W-:Y:S01]  /*6ea0*/  FMUL.FTZ R154, R30, R203 ;  /* 0x000000cb1e9a7220 */ /* 0x000fe20000410000 */
[C---:B------:R-:W-:Y:S01]  /*6eb0*/  FMUL.FTZ R209, R29.reuse, R206 ;  /* 0x000000ce1dd17220 */ /* 0x040fe20000410000 */
[-C--:B------:R-:W-:Y:S01]  /*6ec0*/  FMUL.FTZ R219, R29, R204.reuse ;  /* 0x000000cc1ddb7220 */ /* 0x080fe20000410000 */
[-C--:B------:R-:W-:Y:S01]  /*6ed0*/  FFMA.FTZ R215, R12, R211.reuse, R215 ;  /* 0x000000d30cd77223 */ /* 0x080fe200000100d7 */
[----:B------:R-:W-:Y:S01]  /*6ee0*/  FMUL.FTZ R200, R100, R211 ;  /* 0x000000d364c87220 */ /* 0x000fe20000410000 */
[----:B------:R-:W-:Y:S01]  /*6ef0*/  FFMA.FTZ R217, R28, R204, R209 ;  /* 0x000000cc1cd97223 */ /* 0x000fe200000100d1 */
[----:B------:R-:W-:Y:S01]  /*6f00*/  FFMA.FTZ R209, R31, R205, -R154 ;  /* 0x000000cd1fd17223 */ /* 0x000fe2000001089a */
[----:B------:R-:W-:Y:S01]  /*6f10*/  FMUL.FTZ R154, R11, R211 ;  /* 0x000000d30b9a7220 */ /* 0x000fe20000410000 */
[----:B------:R-:W-:Y:S01]  /*6f20*/  FADD.FTZ R192, R192, R215 ;  /* 0x000000d7c0c07221 */ /* 0x000fe20000010000 */
[-C--:B------:R-:W-:Y:S01]  /*6f30*/  FFMA.FTZ R219, R28, R206.reuse, -R219 ;  /* 0x000000ce1cdb7223 */ /* 0x080fe200000108db */
[----:B------:R-:W-:Y:S01]  /*6f40*/  FADD.FTZ R150, R150, R209 ;  /* 0x000000d196967221 */ /* 0x000fe20000010000 */
[-C--:B------:R-:W-:Y:S01]  /*6f50*/  FFMA.FTZ R209, R12, R213.reuse, -R154 ;  /* 0x000000d50cd17223 */ /* 0x080fe2000001089a */
        /* <DEDUP_REMOVED lines=18> */
[C---:B------:R-:W-:Y:S01]  /*7080*/  IADD3 R139, PT, PT, R0.reuse, 0x20, RZ ;  /* 0x00000020008b7810 */ /* 0x040fe20007ffe0ff */
[----:B------:R-:W-:Y:S01]  /*7090*/  FADD.FTZ R141, R141, R152 ;  /* 0x000000988d8d7221 */ /* 0x000fe20000010000 */
[----:B------:R-:W-:Y:S01]  /*70a0*/  FADD.FTZ R24, R149, R24 ;  /* 0x0000001895187221 */ /* 0x000fe20000010000 */
[----:B------:R0:W-:Y:S01]  /*70b0*/  STS [R7+0x1098], R144 ;  /* 0x0010989007007388 */ /* 0x0001e20000000800 */
[C---:B------:R-:W-:Y:S01]  /*70c0*/  IADD3 R149, PT, PT, R0.reuse, 0xc0, RZ ;  /* 0x000000c000957810 */ /* 0x040fe20007ffe0ff */
[----:B------:R-:W-:Y:S01]  /*70d0*/  FADD.FTZ R141, R141, R138 ;  /* 0x0000008a8d8d7221 */ /* 0x000fe20000010000 */
[C---:B------:R-:W-:Y:S01]  /*70e0*/  IADD3 R201, PT, PT, R0.reuse, 0x140, RZ ;  /* 0x0000014000c97810 */ /* 0x040fe20007ffe0ff */
[----:B------:R-:W-:Y:S01]  /*70f0*/  STS [R7+0x10dc], R240 ;  /* 0x0010dcf007007388 */ /* 0x000fe20000000800 */
[----:B------:R-:W-:Y:S01]  /*7100*/  IADD3 R203, PT, PT, R0, 0x160, RZ ;  /* 0x0000016000cb7810 */ /* 0x000fe20007ffe0ff */
[----:B------:R-:W-:Y:S01]  /*7110*/  FADD.FTZ R138, R141, R26 ;  /* 0x0000001a8d8a7221 */ /* 0x000fe20000010000 */
[----:B------:R-:W-:Y:S01]  /*7120*/  FMUL.FTZ R26, R110, R155 ;  /* 0x0000009b6e1a7220 */ /* 0x000fe20000410000 */
[----:B------:R-:W-:Y:S01]  /*7130*/  STS [R7+0x10d0], R220 ;  /* 0x0010d0dc07007388 */ /* 0x000fe20000000800 */
[----:B------:R-:W-:Y:S01]  /*7140*/  IADD3 R155, PT, PT, R0, 0x100, RZ ;  /* 0x00000100009b7810 */ /* 0x000fe20007ffe0ff */
[----:B0-----:R-:W-:Y:S01]  /*7150*/  FADD.FTZ R144, R24, R143 ;  /* 0x0000008f18907221 */ /* 0x001fe20000010000 */
[----:B------:R-:W-:Y:S01]  /*7160*/  FMUL.FTZ R24, R120, R147 ;  /* 0x0000009378187220 */ /* 0x000fe20000410000 */
[----:B------:R-:W-:Y:S01]  /*7170*/  FADD.FTZ R148, R138, R145 ;  /* 0x000000918a947221 */ /* 0x000fe20000010000 */
[----:B------:R-:W-:Y:S01]  /*7180*/  FMUL.FTZ R138, R110, R151 ;  /* 0x000000976e8a7220 */ /* 0x000fe20000410000 */
[----:B------:R-:W-:Y:S01]  /*7190*/  STS [R7+0x10d4], R234 ;  /* 0x0010d4ea07007388 */ /* 0x000fe20000000800 */
        /* <DEDUP_REMOVED lines=8> */
[C---:B------:R-:W-:Y:S01]  /*7220*/  IADD3 R147, PT, PT, R0.reuse, 0xa0, RZ ;  /* 0x000000a000937810 */ /* 0x040fe20007ffe0ff */
[----:B------:R-:W-:Y:S01]  /*7230*/  FADD.FTZ R153, R153, R226 ;  /* 0x000000e299997221 */ /* 0x000fe20000010000 */
[C---:B------:R-:W-:Y:S01]  /*7240*/  IADD3 R151, PT, PT, R0.reuse, 0xe0, RZ ;  /* 0x000000e000977810 */ /* 0x040fe20007ffe0ff */
[----:B------:R-:W-:Y:S01]  /*7250*/  STS [R7+0x10b4], R206 ;  /* 0x0010b4ce07007388 */ /* 0x000fe20000000800 */
[----:B------:R-:W-:Y:S01]  /*7260*/  IADD3 R193, PT, PT, R0, 0x120, RZ ;  /* 0x0000012000c17810 */ /* 0x000fe20007ffe0ff */
[----:B0-----:R-:W-:Y:S01]  /*7270*/  FMUL.FTZ R24, R120, R137 ;  /* 0x0000008978187220 */ /* 0x001fe20000410000 */
[C---:B------:R-:W-:Y:S01]  /*7280*/  IADD3 R205, PT, PT, R0.reuse, 0x180, RZ ;  /* 0x0000018000cd7810 */ /* 0x040fe20007ffe0ff */
[----:B------:R-:W-:Y:S01]  /*7290*/  STS [R7+0x10a8], R200 ;  /* 0x0010a8c807007388 */ /* 0x000fe20000000800 */
[C---:B------:R-:W-:Y:S01]  /*72a0*/  IADD3 R209, PT, PT, R0.reuse, 0x1a0, RZ ;  /* 0x000001a000d17810 */ /* 0x040fe20007ffe0ff */
[----:B-1----:R-:W-:Y:S01]  /*72b0*/  FADD.FTZ R208, R207, R156 ;  /* 0x0000009ccfd07221 */ /* 0x002fe20000010000 */
[C---:B------:R-:W-:Y:S01]  /*72c0*/  IADD3 R211, PT, PT, R0.reuse, 0x1c0, RZ ;  /* 0x000001c000d37810 */ /* 0x040fe20007ffe0ff */
[----:B------:R-:W-:Y:S01]  /*72d0*/  STS [R7+0x10ac], R202 ;  /* 0x0010acca07007388 */ /* 0x000fe20000000800 */
[C---:B------:R-:W-:Y:S01]  /*72e0*/  IADD3 R213, PT, PT, R0.reuse, 0x1e0, RZ ;  /* 0x000001e000d57810 */ /* 0x040fe20007ffe0ff */
[----:B------:R-:W-:Y:S01]  /*72f0*/  FADD.FTZ R137, R153, R136 ;  /* 0x0000008899897221 */ /* 0x000fe20000010000 */
[C---:B------:R-:W-:Y:S01]  /*7300*/  IADD3 R215, PT, PT, R0.reuse, 0x220, RZ ;  /* 0x0000022000d77810 */ /* 0x040fe20007ffe0ff */
[----:B------:R-:W-:Y:S01]  /*7310*/  STS [R7+0x10a0], R150 ;  /* 0x0010a09607007388 */ /* 0x000fe20000000800 */
[----:B------:R-:W-:Y:S01]  /*7320*/  IADD3 R217, PT, PT, R0, 0x240, RZ ;  /* 0x0000024000d97810 */ /* 0x000fe20007ffe0ff */
[----:B------:R-:W-:Y:S01]  /*7330*/  FMUL.FTZ R226, R72, R185 ;  /* 0x000000b948e27220 */ /* 0x000fe20000410000 */
        /* <DEDUP_REMOVED lines=10> */
[-C--:B------:R-:W-:Y:S01]  /*73e0*/  LEA.HI R155, R155, R0.reuse, RZ, 0x1b ;  /* 0x000000009b9b7211 */ /* 0x080fe200078fd8ff */
[----:B------:R-:W-:Y:S01]  /*73f0*/  FMUL.FTZ R230, R71, R183 ;  /* 0x000000b747e67220 */ /* 0x000fe20000410000 */
[-C--:B------:R-:W-:Y:S01]  /*7400*/  LEA.HI R139, R139, R0.reuse, RZ, 0x1b ;  /* 0x000000008b8b7211 */ /* 0x080fe200078fd8ff */
[----:B------:R-:W-:Y:S01]  /*7410*/  STS [R7+0x1094], R142 ;  /* 0x0010948e07007388 */ /* 0x000fe20000000800 */
[-C--:B------:R-:W-:Y:S01]  /*7420*/  LEA.HI R141, R141, R0.reuse, RZ, 0x1b ;  /* 0x000000008d8d7211 */ /* 0x080fe200078fd8ff */
[----:B------:R-:W-:Y:S01]  /*7430*/  FMUL.FTZ R232, R71, -R181 ;  /* 0x800000b547e87220 */ /* 0x000fe20000410000 */
[-C--:B------:R-:W-:Y:S01]  /*7440*/  LEA.HI R143, R143, R0.reuse, RZ, 0x1b ;  /* 0x000000008f8f7211 */ /* 0x080fe200078fd8ff */
[----:B------:R0:W-:Y:S01]  /*7450*/  STS [R7+0x1088], R26 ;  /* 0x0010881a07007388 */ /* 0x0001e20000000800 */
[----:B------:R-:W-:Y:S01]  /*7460*/  LEA.HI R145, R145, R0, RZ, 0x1b ;  /* 0x0000000091917211 */ /* 0x000fe200078fd8ff */
[----:B------:R-:W-:Y:S01]  /*7470*/  FMUL.FTZ R184, R69, R184 ;  /* 0x000000b845b87220 */ /* 0x000fe20000410000 */
[-C--:B------:R-:W-:Y:S01]  /*7480*/  LEA.HI R147, R147, R0.reuse, RZ, 0x1b ;  /* 0x0000000093937211 */ /* 0x080fe200078fd8ff */
[----:B------:R1:W-:Y:S01]  /*7490*/  STS [R7+0x108c], R138 ;  /* 0x00108c8a07007388 */ /* 0x0003e20000000800 */
[----:B------:R-:W-:Y:S01]  /*74a0*/  LEA.HI R149, R149, R0, RZ, 0x1b ;  /* 0x0000000095957211 */ /* 0x000fe200078fd8ff */
[----:B------:R-:W-:Y:S01]  /*74b0*/  FMUL.FTZ R182, R69, -R182 ;  /* 0x800000b645b67220 */ /* 0x000fe20000410000 */
[-C--:B------:R-:W-:Y:S01]  /*74c0*/  LEA.HI R151, R151, R0.reuse, RZ, 0x1b ;  /* 0x0000000097977211 */ /* 0x080fe200078fd8ff */
[----:B------:R2:W-:Y:S01]  /*74d0*/  STS [R7+0x1084], R24 ;  /* 0x0010841807007388 */ /* 0x0005e20000000800 */
[----:B------:R-:W-:Y:S01]  /*74e0*/  LEA.HI R224, R0, R0, RZ, 0x1b ;  /* 0x0000000000e07211 */ /* 0x000fe200078fd8ff */
[C---:B------:R-:W-:Y:S01]  /*74f0*/  FMUL.FTZ R178, R66.reuse, R178 ;  /* 0x000000b242b27220 */ /* 0x040fe20000410000 */
[----:B0-----:R-:W-:Y:S01]  /*7500*/  LEA.HI R26, R201, R0, RZ, 0x1b ;  /* 0x00000000c91a7211 */ /* 0x001fe200078fd8ff */
[----:B------:R-:W-:Y:S01]  /*7510*/  FMUL.FTZ R180, R66, -R180 ;  /* 0x800000b442b47220 */ /* 0x000fe20000410000 */
[----:B------:R-:W-:Y:S01]  /*7520*/  LEA.HI R192, R193, R0, RZ, 0x1b ;  /* 0x00000000c1c07211 */ /* 0x000fe200078fd8ff */
[----:B------:R-:W-:Y:S01]  /*7530*/  FMUL.FTZ R176, R65, R176 ;  /* 0x000000b041b07220 */ /* 0x000fe20000410000 */
[----:B-1----:R-:W-:Y:S01]  /*7540*/  LEA.HI R138, R203, R0, RZ, 0x1b ;  /* 0x00000000cb8a7211 */ /* 0x002fe200078fd8ff */
[----:B------:R-:W-:Y:S01]  /*7550*/  FMUL.FTZ R174, R65, -R174 ;  /* 0x800000ae41ae7220 */ /* 0x000fe20000410000 */
[----:B------:R-:W-:Y:S01]  /*7560*/  LEA.HI R154, R205, R0, RZ, 0x1b ;  /* 0x00000000cd9a7211 */ /* 0x000fe200078fd8ff */
[----:B------:R-:W-:Y:S01]  /*7570*/  FMUL.FTZ R166, R61, R166 ;  /* 0x000000a63da67220 */ /* 0x000fe20000410000 */
[----:B------:R-:W-:Y:S01]  /*7580*/  LEA.HI R209, R209, R0, RZ, 0x1b ;  /* 0x00000000d1d17211 */ /* 0x000fe200078fd8ff */
[----:B------:R-:W-:Y:S01]  /*7590*/  FMUL.FTZ R168, R61, -R168 ;  /* 0x800000a83da87220 */ /* 0x000fe20000410000 */
[-C--:B------:R-:W-:Y:S01]  /*75a0*/  LEA.HI R152, R211, R0.reuse, RZ, 0x1b ;  /* 0x00000000d3987211 */ /* 0x080fe200078fd8ff */
[C---:B------:R-:W-:Y:S01]  /*75b0*/  FMUL.FTZ R234, R70.reuse, R177 ;  /* 0x000000b146ea7220 */ /* 0x040fe20000410000 */
[-C--:B------:R-:W-:Y:S01]  /*75c0*/  LEA.HI R213, R213, R0.reuse, RZ, 0x1b ;  /* 0x00000000d5d57211 */ /* 0x080fe200078fd8ff */
[----:B------:R-:W-:Y:S01]  /*75d0*/  FMUL.FTZ R236, R70, -R179 ;  /* 0x800000b346ec7220 */ /* 0x000fe20000410000 */
        /* <DEDUP_REMOVED lines=62> */
[----:B--2---:R-:W-:Y:S02]  /*79c0*/  LEA R24, R243, UR30, 0x2 ;  /* 0x0000001ef3187c11 */ /* 0x004fe4000f8e10ff */
[----:B------:R-:W-:Y:S01]  /*79d0*/  LEA R224, R224, UR31, 0x2 ;  /* 0x0000001fe0e07c11 */ /* 0x000fe2000f8e10ff */
[----:B------:R-:W2:Y:S04]  /*79e0*/  LDS R243, [R156+0x1580] ;  /* 0x001580009cf37984 */ /* 0x000ea80000000800 */
        /* <DEDUP_REMOVED lines=28> */
[----:B---3--:R-:W-:-:S03]  /*7bb0*/  FMUL.FTZ R230, R67, R171 ;  /* 0x000000ab43e67220 */ /* 0x008fc60000410000 */
[----:B------:R3:W-:Y:S01]  /*7bc0*/  STS [R7+0x211c], R182 ;  /* 0x00211cb607007388 */ /* 0x0007e20000000800 */
[----:B-----5:R-:W-:Y:S01]  /*7bd0*/  FMUL.FTZ R232, R67, -R169 ;  /* 0x800000a943e87220 */ /* 0x020fe20000410000 */
[----:B------:R-:W-:Y:S02]  /*7be0*/  FMUL.FTZ R169, R199, UR47 ;  /* 0x0000002fc7a97c20 */ /* 0x000fe40008410000 */
[----:B------:R5:W-:Y:S01]  /*7bf0*/  STS [R7+0x2120], R226 ;  /* 0x002120e207007388 */ /* 0x000be20000000800 */
[----:B-1----:R-:W-:Y:S01]  /*7c00*/  FMUL.FTZ R184, R64, -R167 ;  /* 0x800000a740b87220 */ /* 0x002fe20000410000 */
[----:B------:R-:W-:Y:S02]  /*7c10*/  LEA R167, R57, -R8, 0x1 ;  /* 0x8000000839a77211 */ /* 0x000fe400078e08ff */
[----:B------:R1:W-:Y:S01]  /*7c20*/  STS [R7+0x2130], R178 ;  /* 0x002130b207007388 */ /* 0x0003e20000000800 */
[----:B------:R-:W-:Y:S01]  /*7c30*/  FMUL.FTZ R8, R198, UR47 ;  /* 0x0000002fc6087c20 */ /* 0x000fe20008410000 */
[----:B---3--:R-:W-:Y:S01]  /*7c40*/  FMUL.FTZ R182, R64, R165 ;  /* 0x000000a540b67220 */ /* 0x008fe20000410000 */
[----:B------:R-:W-:Y:S01]  /*7c50*/  ISETP.GE.AND P1, PT, R167, 0x1, PT ;  /* 0x00000001a700780c */ /* 0x000fe20003f26270 */
[----:B------:R3:W-:Y:S01]  /*7c60*/  STS [R7+0x2134], R180 ;  /* 0x002134b407007388 */ /* 0x0007e20000000800 */
[----:B------:R-:W-:Y:S01]  /*7c70*/  FFMA.FTZ R165, R197, UR46, R8 ;  /* 0x0000002ec5a57c23 */ /* 0x000fe20008010008 */
[----:B-----5:R-:W-:Y:S01]  /*7c80*/  FMUL.FTZ R226, R63, R163 ;  /* 0x000000a33fe27220 */ /* 0x020fe20000410000 */
[----:B------:R-:W-:Y:S01]  /*7c90*/  FMUL.FTZ R8, R13, UR47 ;  /* 0x0000002f0d087c20 */ /* 0x000fe20008410000 */
[----:B------:R5:W-:Y:S01]  /*7ca0*/  STS [R7+0x2138], R176 ;  /* 0x002138b007007388 */ /* 0x000be20000000800 */
[----:B------:R-:W-:Y:S01]  /*7cb0*/  FMUL.FTZ R163, R196, UR47 ;  /* 0x0000002fc4a37c20 */ /* 0x000fe20008410000 */
[----:B-1----:R-:W-:Y:S01]  /*7cc0*/  FMUL.FTZ R178, R62, -R161 ;  /* 0x800000a13eb27220 */ /* 0x002fe20000410000 */
[----:B------:R-:W-:Y:S01]  /*7cd0*/  ISETP.GE.AND P2, PT, R167, 0x21, PT ;  /* 0x00000021a700780c */ /* 0x000fe20003f46270 */
[----:B------:R1:W-:Y:S01]  /*7ce0*/  STS [R7+0x213c], R174 ;  /* 0x00213cae07007388 */ /* 0x0003e20000000800 */
[----:B------:R-:W-:Y:S01]  /*7cf0*/  FFMA.FTZ R169, R214, UR46, R169 ;  /* 0x0000002ed6a97c23 */ /* 0x000fe200080100a9 */
[----:B---3--:R-:W-:Y:S01]  /*7d00*/  FMUL.FTZ R180, R59, R189 ;  /* 0x000000bd3bb47220 */ /* 0x008fe20000410000 */
[----:B------:R-:W-:Y:S01]  /*7d10*/  FFMA.FTZ R163, R194, UR46, -R163 ;  /* 0x0000002ec2a37c23 */ /* 0x000fe200080108a3 */
[----:B------:R3:W-:Y:S01]  /*7d20*/  STS [R7+0x2158], R166 ;  /* 0x002158a607007388 */ /* 0x0007e20000000800 */
[----:B-----5:R-:W-:Y:S01]  /*7d30*/  FMUL.FTZ R176, R60, -R157 ;  /* 0x8000009d3cb07220 */ /* 0x020fe20000410000 */
[----:B------:R-:W-:-:S02]  /*7d40*/  FMUL.FTZ R157, R14, UR47 ;  /* 0x0000002f0e9d7c20 */ /* 0x000fc40008410000 */
[----:B------:R5:W-:Y:S01]  /*7d50*/  STS [R7+0x215c], R168 ;  /* 0x00215ca807007388 */ /* 0x000be20000000800 */
[----:B-1----:R-:W-:Y:S01]  /*7d60*/  FMUL.FTZ R174, R60, R159 ;  /* 0x0000009f3cae7220 */ /* 0x002fe20000410000 */
[----:B------:R-:W-:Y:S02]  /*7d70*/  FFMA.FTZ R159, R19, UR46, R8 ;  /* 0x0000002e139f7c23 */ /* 0x000fe40008010008 */
[----:B------:R-:W-:Y:S01]  /*7d80*/  STS [R7+0x2110], R234 ;  /* 0x002110ea07007388 */ /* 0x000fe20000000800 */
[----:B------:R-:W-:Y:S01]  /*7d90*/  FMUL.FTZ R8, R34, UR47 ;  /* 0x0000002f22087c20 */ /* 0x000fe20008410000 */
[----:B---3--:R-:W-:Y:S01]  /*7da0*/  FMUL.FTZ R166, R58, -R191 ;  /* 0x800000bf3aa67220 */ /* 0x008fe20000410000 */
[----:B------:R-:W-:Y:S01]  /*7db0*/  FFMA.FTZ R157, R32, UR46, R157 ;  /* 0x0000002e209d7c23 */ /* 0x000fe2000801009d */
[----:B------:R-:W-:Y:S01]  /*7dc0*/  STS [R7+0x2114], R236 ;  /* 0x002114ec07007388 */ /* 0x000fe20000000800 */
[----:B------:R-:W-:Y:S01]  /*7dd0*/  FFMA.FTZ R8, R135, UR46, -R8 ;  /* 0x0000002e87087c23 */ /* 0x000fe20008010808 */
[----:B-----5:R-:W-:-:S02]  /*7de0*/  FMUL.FTZ R168, R56, -R195 ;  /* 0x800000c338a87220 */ /* 0x020fc40000410000 */
        /* <DEDUP_REMOVED lines=13> */
[----:B---3--:R-:W-:-:S03]  /*7ec0*/  FMUL.FTZ R174, R214, UR47 ;  /* 0x0000002fd6ae7c20 */ /* 0x008fc60008410000 */
[----:B------:R-:W-:Y:S01]  /*7ed0*/  STS [R7+0x216c], R186 ;  /* 0x00216cba07007388 */ /* 0x000fe20000000800 */
[----:B-----5:R-:W-:Y:S01]  /*7ee0*/  FMUL.FTZ R176, R35, R199 ;  /* 0x000000c723b07220 */ /* 0x020fe20000410000 */
[----:B------:R-:W-:Y:S02]  /*7ef0*/  FMUL.FTZ R35, R197, UR47 ;  /* 0x0000002fc5237c20 */ /* 0x000fe40008410000 */
[----:B------:R-:W-:Y:S01]  /*7f00*/  STS [R7+0x2170], R188 ;  /* 0x002170bc07007388 */ /* 0x000fe20000000800 */
[----:B------:R-:W-:Y:S01]  /*7f10*/  FFMA.FTZ R174, R199, UR46, -R174 ;  /* 0x0000002ec7ae7c23 */ /* 0x000fe200080108ae */
[----:B------:R-:W-:Y:S02]  /*7f20*/  FFMA.FTZ R172, R198, UR46, -R35 ;  /* 0x0000002ec6ac7c23 */ /* 0x000fe40008010823 */
[----:B------:R1:W-:Y:S01]  /*7f30*/  STS [R7+0x2174], R166 ;  /* 0x002174a607007388 */ /* 0x0003e20000000800 */
[----:B------:R-:W-:-:S03]  /*7f40*/  FFMA.FTZ R35, R33, UR46, R178 ;  /* 0x0000002e21237c23 */ /* 0x000fc600080100b2 */
[----:B------:R-:W-:Y:S04]  /*7f50*/  STS [R7+0x2178], R190 ;  /* 0x002178be07007388 */ /* 0x000fe80000000800 */
[----:B------:R3:W-:Y:S01]  /*7f60*/  STS [R7+0x217c], R168 ;  /* 0x00217ca807007388 */ /* 0x0007e20000000800 */
[----:B-1----:R-:W-:-:S04]  /*7f70*/  FMUL.FTZ R166, R19, UR47 ;  /* 0x0000002f13a67c20 */ /* 0x002fc80008410000 */
[----:B------:R-:W-:Y:S01]  /*7f80*/  FFMA.FTZ R161, R13, UR46, -R166 ;  /* 0x0000002e0da17c23 */ /* 0x000fe200080108a6 */
[----:B------:R-:W-:Y:S01]  /*7f90*/  FMUL.FTZ R166, R33, UR47 ;  /* 0x0000002f21a67c20 */ /* 0x000fe20008410000 */
[----:B---3--:R-:W-:-:S03]  /*7fa0*/  FMUL.FTZ R7, R194, UR47 ;  /* 0x0000002fc2077c20 */ /* 0x008fc60008410000 */
[----:B------:R-:W-:Y:S01]  /*7fb0*/  FFMA.FTZ R166, R15, UR46, -R166 ;  /* 0x0000002e0fa67c23 */ /* 0x000fe200080108a6 */
[----:B------:R-:W-:Y:S01]  /*7fc0*/  FFMA.FTZ R170, R196, UR46, R7 ;  /* 0x0000002ec4aa7c23 */ /* 0x000fe20008010007 */
[----:B------:R-:W-:-:S04]  /*7fd0*/  FMUL.FTZ R7, R32, UR47 ;  /* 0x0000002f20077c20 */ /* 0x000fc80008410000 */
[----:B------:R-:W-:Y:S01]  /*7fe0*/  FFMA.FTZ R168, R14, UR46, -R7 ;  /* 0x0000002e0ea87c23 */ /* 0x000fe20008010807 */
[----:B------:R-:W-:-:S04]  /*7ff0*/  FMUL.FTZ R7, R135, UR47 ;  /* 0x0000002f87077c20 */ /* 0x000fc80008410000 */
[----:B------:R-:W-:Y:S01]  /*8000*/  FFMA.FTZ R7, R34, UR46, R7 ;  /* 0x0000002e22077c23 */ /* 0x000fe20008010007 */
[----:B------:R-:W-:Y:S06]  /*8010*/  BAR.SYNC.DEFER_BLOCKING 0x0 ;  /* 0x0000000000007b1d */ /* 0x000fec0000010000 */
[----:B0-2-4-:R-:W-:Y:S05]  /*8020*/  @!P1 BRA `(.L_x_14946) ;  /* 0x00000000000c9947 */ /* 0x015fea0003800000 */
[----:B------:R-:W0:Y:S04]  /*8030*/  LDS R171, [R224+0x1080] ;  /* 0x00108000e0ab7984 */ /* 0x000e280000000800 */
[----:B------:R1:W-:Y:S04]  /*8040*/  REDG.E.ADD.F32.FTZ.RN.STRONG.GPU desc[UR28][R2.64], R222 ;  /* 0x000000de020079a6 */ /* 0x0003e8000c12f31c */
[----:B0-----:R1:W-:Y:S02]  /*8050*/  REDG.E.ADD.F32.FTZ.RN.STRONG.GPU desc[UR28][R4.64], R171 ;  /* 0x000000ab040079a6 */ /* 0x0013e4000c12f31c */
.L_x_14946:
[----:B------:R-:W-:Y:S05]  /*8060*/  BSYNC.RECONVERGENT B0 ;  /* 0x0000000000007941 */ /* 0x000fea0003800200 */
.L_x_14945:
[----:B-1----:R0:W1:Y:S01]  /*8070*/  LDS R171, [R206+0x2180] ;  /* 0x00218000ceab7984 */ /* 0x0020620000000800 */
[----:B------:R-:W-:Y:S04]  /*8080*/  BSSY.RECONVERGENT B0, `(.L_x_14947) ;  /* 0x0000004000007945 */ /* 0x000fe80003800200 */
[----:B------:R-:W-:Y:S05]  /*8090*/  @!P2 BRA `(.L_x_14948) ;  /* 0x000000000008a947 */ /* 0x000fea0003800000 */
[----:B------:R2:W-:Y:S04]  /*80a0*/  REDG.E.ADD.F32.FTZ.RN.STRONG.GPU desc[UR28][R2.64+0x80], R220 ;  /* 0x000080dc020079a6 */ /* 0x0005e8000c12f31c */
[----:B-1----:R2:W-:Y:S02]  /*80b0*/  REDG.E.ADD.F32.FTZ.RN.STRONG.GPU desc[UR28][R4.64+0x80], R171 ;  /* 0x000080ab040079a6 */ /* 0x0025e4000c12f31c */
.L_x_14948:
[----:B------:R-:W-:Y:S05]  /*80c0*/  BSYNC.RECONVERGENT B0 ;  /* 0x0000000000007941 */ /* 0x000fea0003800200 */
.L_x_14947:
        /* <DEDUP_REMOVED lines=11> */
.L_x_14950:
[----:B------:R-:W-:Y:S05]  /*8180*/  BSYNC.RECONVERGENT B0 ;  /* 0x0000000000007941 */ /* 0x000fea0003800200 */
.L_x_14949:
[----:B-12---:R1:W2:Y:S01]  /*8190*/  LDS R171, [R204+0x2280] ;  /* 0x00228000ccab7984 */ /* 0x0062a20000000800 */
[----:B------:R-:W-:Y:S04]  /*81a0*/  BSSY.RECONVERGENT B0, `(.L_x_14951) ;  /* 0x0000004000007945 */ /* 0x000fe80003800200 */
[----:B------:R-:W-:Y:S05]  /*81b0*/  @!P1 BRA `(.L_x_14952) ;  /* 0x0000000000089947 */ /* 0x000fea0003800000 */
[----:B------:R0:W-:Y:S04]  /*81c0*/  REDG.E.ADD.F32.FTZ.RN.STRONG.GPU desc[UR28][R2.64+0x180], R216 ;  /* 0x000180d8020079a6 */ /* 0x0001e8000c12f31c */
[----:B--2---:R0:W-:Y:S02]  /*81d0*/  REDG.E.ADD.F32.FTZ.RN.STRONG.GPU desc[UR28][R4.64+0x180], R171 ;  /* 0x000180ab040079a6 */ /* 0x0041e4000c12f31c */
.L_x_14952:
[----:B------:R-:W-:Y:S05]  /*81e0*/  BSYNC.RECONVERGENT B0 ;  /* 0x0000000000007941 */ /* 0x000fea0003800200 */
.L_x_14951:
[----:B------:R-:W0:Y:S01]  /*81f0*/  LDS R203, [R203+0x2300] ;  /* 0x00230000cbcb7984 */ /* 0x000e220000000800 */
[----:B------:R-:W-:Y:S04]  /*8200*/  BSSY.RECONVERGENT B0, `(.L_x_14953) ;  /* 0x0000004000007945 */ /* 0x000fe80003800200 */
[----:B------:R-:W-:Y:S05]  /*8210*/  @!P2 BRA `(.L_x_14954) ;  /* 0x000000000008a947 */ /* 0x000fea0003800000 */
[----:B------:R1:W-:Y:S04]  /*8220*/  REDG.E.ADD.F32.FTZ.RN.STRONG.GPU desc[UR28][R2.64+0x200], R212 ;  /* 0x000200d4020079a6 */ /* 0x0003e8000c12f31c */
[----:B0-----:R1:W-:Y:S02]  /*8230*/  REDG.E.ADD.F32.FTZ.RN.STRONG.GPU desc[UR28][R4.64+0x200], R203 ;  /* 0x000200cb040079a6 */ /* 0x0013e4000c12f31c */
.L_x_14954:
[----:B------:R-:W-:Y:S05]  /*8240*/  BSYNC.RECONVERGENT B0 ;  /* 0x0000000000007941 */ /* 0x000fea0003800200 */
.L_x_14953:
[----:B0-2---:R0:W2:Y:S01]  /*8250*/  LDS R171, [R202+0x2380] ;  /* 0x00238000caab7984 */ /* 0x0050a20000000800 */
[----:B------:R-:W-:Y:S04]  /*8260*/  BSSY.RECONVERGENT B0, `(.L_x_14955) ;  /* 0x0000004000007945 */ /* 0x000fe80003800200 */
[----:B------:R-:W-:Y:S05]  /*8270*/  @!P3 BRA `(.L_x_14956) ;  /* 0x000000000008b947 */ /* 0x000fea0003800000 */
[----:B------:R0:W-:Y:S04]  /*8280*/  REDG.E.ADD.F32.FTZ.RN.STRONG.GPU desc[UR28][R2.64+0x280], R210 ;  /* 0x000280d2020079a6 */ /* 0x0001e8000c12f31c */
[----:B--2---:R0:W-:Y:S02]  /*8290*/  REDG.E.ADD.F32.FTZ.RN.STRONG.GPU desc[UR28][R4.64+0x280], R171 ;  /* 0x000280ab040079a6 */ /* 0x0041e4000c12f31c */
.L_x_14956:
[----:B------:R-:W-:Y:S05]  /*82a0*/  BSYNC.RECONVERGENT B0 ;  /* 0x0000000000007941 */ /* 0x000fea0003800200 */
.L_x_14955:
[----:B------:R-:W0:Y:S01]  /*82b0*/  LDS R201, [R201+0x2400] ;  /* 0x00240000c9c97984 */ /* 0x000e220000000800 */
[----:B------:R-:W-:Y:S04]  /*82c0*/  BSSY.RECONVERGENT B0, `(.L_x_14957) ;  /* 0x0000004000007945 */ /* 0x000fe80003800200 */
[----:B------:R-:W-:Y:S05]  /*82d0*/  @!P4 BRA `(.L_x_14958) ;  /* 0x000000000008c947 */ /* 0x000fea0003800000 */
[----:B------:R1:W-:Y:S04]  /*82e0*/  REDG.E.ADD.F32.FTZ.RN.STRONG.GPU desc[UR28][R2.64+0x300], R251 ;  /* 0x000300fb020079a6 */ /* 0x0003e8000c12f31c */
[----:B0-----:R1:W-:Y:S02]  /*82f0*/  REDG.E.ADD.F32.FTZ.RN.STRONG.GPU desc[UR28][R4.64+0x300], R201 ;  /* 0x000300c9040079a6 */ /* 0x0013e4000c12f31c */
.L_x_14958:
[----:B------:R-:W-:Y:S05]  /*8300*/  BSYNC.RECONVERGENT B0 ;  /* 0x0000000000007941 */ /* 0x000fea0003800200 */
.L_x_14957:
[----:B0-2---:R0:W2:Y:S01]  /*8310*/  LDS R171, [R200+0x2480] ;  /* 0x00248000c8ab7984 */ /* 0x0050a20000000800 */
[----:B------:R-:W-:Y:S04]  /*8320*/  BSSY.RECONVERGENT B0, `(.L_x_14959) ;  /* 0x0000004000007945 */ /* 0x000fe80003800200 */
[----:B------:R-:W-:Y:S05]  /*8330*/  @!P5 BRA `(.L_x_14960) ;  /* 0x000000000008d947 */ /* 0x000fea0003800000 */
[----:B------:R0:W-:Y:S04]  /*8340*/  REDG.E.ADD.F32.FTZ.RN.STRONG.GPU desc[UR28][R2.64+0x380], R249 ;  /* 0x000380f9020079a6 */ /* 0x0001e8000c12f31c */
[----:B--2---:R0:W-:Y:S02]  /*8350*/  REDG.E.ADD.F32.FTZ.RN.STRONG.GPU desc[UR28][R4.64+0x380], R171 ;  /* 0x000380ab040079a6 */ /* 0x0041e4000c12f31c */
.L_x_14960:
[----:B------:R-:W-:Y:S05]  /*8360*/  BSYNC.RECONVERGENT B0 ;  /* 0x0000000000007941 */ /* 0x000fea0003800200 */
.L_x_14959:
[----:B------:R-:W0:Y:S01]  /*8370*/  LDS R193, [R193+0x2500] ;  /* 0x00250000c1c17984 */ /* 0x000e220000000800 */
        /* <DEDUP_REMOVED lines=9> */
[----:B0-----:R1:W-:Y:S02]  /*8410*/  REDG.E.ADD.F32.FTZ.RN.STRONG.GPU desc[UR28][R4.64+0x400], R193 ;  /* 0x000400c1040079a6 */ /* 0x0013e4000c12f31c */
.L_x_14962:
[----:B------:R-:W-:Y:S05]  /*8420*/  BSYNC.RECONVERGENT B0 ;  /* 0x0000000000007941 */ /* 0x000fea0003800200 */
.L_x_14961:
[----:B0-2---:R0:W2:Y:S01]  /*8430*/  LDS R171, [R192+0x2580] ;  /* 0x00258000c0ab7984 */ /* 0x0050a20000000800 */
[----:B------:R-:W-:Y:S04]  /*8440*/  BSSY.RECONVERGENT B0, `(.L_x_14963) ;  /* 0x0000004000007945 */ /* 0x000fe80003800200 */
[----:B------:R-:W-:Y:S05]  /*8450*/  @!P1 BRA `(.L_x_14964) ;  /* 0x0000000000089947 */ /* 0x000fea0003800000 */
[----:B------:R0:W-:Y:S04]  /*8460*/  REDG.E.ADD.F32.FTZ.RN.STRONG.GPU desc[UR28][R2.64+0x480], R245 ;  /* 0x000480f5020079a6 */ /* 0x0001e8000c12f31c */
[----:B--2---:R0:W-:Y:S02]  /*8470*/  REDG.E.ADD.F32.FTZ.RN.STRONG.GPU desc[UR28][R4.64+0x480], R171 ;  /* 0x000480ab040079a6 */ /* 0x0041e4000c12f31c */
.L_x_14964:
[----:B------:R-:W-:Y:S05]  /*8480*/  BSYNC.RECONVERGENT B0 ;  /* 0x0000000000007941 */ /* 0x000fea0003800200 */
.L_x_14963:
[----:B0-2---:R0:W2:Y:S01]  /*8490*/  LDS R171, [R156+0x2600] ;  /* 0x002600009cab7984 */ /* 0x0050a20000000800 */
[----:B------:R-:W-:Y:S04]  /*84a0*/  BSSY.RECONVERGENT B0, `(.L_x_14965) ;  /* 0x0000004000007945 */ /* 0x000fe80003800200 */
[----:B------:R-:W-:Y:S05]  /*84b0*/  @!P2 BRA `(.L_x_14966) ;  /* 0x000000000008a947 */ /* 0x000fea0003800000 */
[----:B------:R0:W-:Y:S04]  /*84c0*/  REDG.E.ADD.F32.FTZ.RN.STRONG.GPU desc[UR28][R2.64+0x500], R243 ;  /* 0x000500f3020079a6 */ /* 0x0001e8000c12f31c */
[----:B--2---:R0:W-:Y:S02]  /*84d0*/  REDG.E.ADD.F32.FTZ.RN.STRONG.GPU desc[UR28][R4.64+0x500], R171 ;  /* 0x000500ab040079a6 */ /* 0x0041e4000c12f31c */
.L_x_14966:
[----:B------:R-:W-:Y:S05]  /*84e0*/  BSYNC.RECONVERGENT B0 ;  /* 0x0000000000007941 */ /* 0x000fea0003800200 */
.L_x_14965:
[----:B------:R-:W0:Y:S01]  /*84f0*/  LDS R155, [R155+0x2680] ;  /* 0x002680009b9b7984 */ /* 0x000e220000000800 */
[----:B------:R-:W-:Y:S04]  /*8500*/  BSSY.RECONVERGENT B0, `(.L_x_14967) ;  /* 0x0000004000007945 */ /* 0x000fe80003800200 */
[----:B------:R-:W-:Y:S05]  /*8510*/  @!P3 BRA `(.L_x_14968) ;  /* 0x000000000008b947 */ /* 0x000fea0003800000 */
[----:B------:R1:W-:Y:S04]  /*8520*/  REDG.E.ADD.F32.FTZ.RN.STRONG.GPU desc[UR28][R2.64+0x580], R241 ;  /* 0x000580f1020079a6 */ /* 0x0003e8000c12f31c */
[----:B0-----:R1:W-:Y:S02]  /*8530*/  REDG.E.ADD.F32.FTZ.RN.STRONG.GPU desc[UR28][R4.64+0x580], R155 ;  /* 0x0005809b040079a6 */ /* 0x0013e4000c12f31c */
.L_x_14968:
[----:B------:R-:W-:Y:S05]  /*8540*/  BSYNC.RECONVERGENT B0 ;  /* 0x0000000000007941 */ /* 0x000fea0003800200 */
.L_x_14967:
[----:B01----:R0:W1:Y:S01]  /*8550*/  LDS R155, [R154+0x2700] ;  /* 0x002700009a9b7984 */ /* 0x0030620000000800 */
[----:B------:R-:W-:Y:S04]  /*8560*/  BSSY.RECONVERGENT B0, `(.L_x_14969) ;  /* 0x0000004000007945 */ /* 0x000fe80003800200 */
[----:B------:R-:W-:Y:S05]  /*8570*/  @!P4 BRA `(.L_x_14970) ;  /* 0x000000000008c947 */ /* 0x000fea0003800000 */
[----:B------:R0:W-:Y:S04]  /*8580*/  REDG.E.ADD.F32.FTZ.RN.STRONG.GPU desc[UR28][R2.64+0x600], R239 ;  /* 0x000600ef020079a6 */ /* 0x0001e8000c12f31c */
[----:B-1----:R0:W-:Y:S02]  /*8590*/  REDG.E.ADD.F32.FTZ.RN.STRONG.GPU desc[UR28][R4.64+0x600], R155 ;  /* 0x0006009b040079a6 */ /* 0x0021e4000c12f31c */
.L_x_14970:
[----:B------:R-:W-:Y:S05]  /*85a0*/  BSYNC.RECONVERGENT B0 ;  /* 0x0000000000007941 */ /* 0x000fea0003800200 */
.L_x_14969:
[----:B------:R-:W0:Y:S01]  /*85b0*/  LDS R153, [R153+0x2780] ;  /* 0x0027800099997984 */ /* 0x000e220000000800 */
[----:B------:R-:W-:Y:S04]  /*85c0*/  BSSY.RECONVERGENT B0, `(.L_x_14971) ;  /* 0x0000004000007945 */ /* 0x000fe80003800200 */
[----:B------:R-:W-:Y:S05]  /*85d0*/  @!P5 BRA `(.L_x_14972) ;  /* 0x000000000008d947 */ /* 0x000fea0003800000 */
[----:B------:R1:W-:Y:S04]  /*85e0*/  REDG.E.ADD.F32.FTZ.RN.STRONG.GPU desc[UR28][R2.64+0x680], R237 ;  /* 0x000680ed020079a6 */ /* 0x0003e8000c12f31c */
[----:B0-----:R0:W-:Y:S02]  /*85f0*/  REDG.E.ADD.F32.FTZ.RN.STRONG.GPU desc[UR28][R4.64+0x680], R153 ;  /* 0x00068099040079a6 */ /* 0x0011e4000c12f31c */
.L_x_14972:
[----:B------:R-:W-:Y:S05]  /*8600*/  BSYNC.RECONVERGENT B0 ;  /* 0x0000000000007941 */ /* 0x000fea0003800200 */
.L_x_14971:
        /* <DEDUP_REMOVED lines=11> */
.L_x_14974:
[----:B------:R-:W-:Y:S05]  /*86c0*/  BSYNC.RECONVERGENT B0 ;  /* 0x0000000000007941 */ /* 0x000fea0003800200 */
.L_x_14973:
[----:B------:R-:W0:Y:S01]  /*86d0*/  LDS R151, [R151+0x2880] ;  /* 0x0028800097977984 */ /* 0x000e220000000800 */
[----:B------:R-:W-:Y:S04]  /*86e0*/  BSSY.RECONVERGENT B0, `(.L_x_14975) ;  /* 0x0000004000007945 */ /* 0x000fe80003800200 */
[----:B------:R-:W-:Y:S05]  /*86f0*/  @!P1 BRA `(.L_x_14976) ;  /* 0x0000000000089947 */ /* 0x000fea0003800000 */
[----:B------:R1:W-:Y:S04]  /*8700*/  REDG.E.ADD.F32.FTZ.RN.STRONG.GPU desc[UR28][R2.64+0x780], R233 ;  /* 0x000780e9020079a6 */ /* 0x0003e8000c12f31c */
[----:B0-----:R0:W-:Y:S02]  /*8710*/  REDG.E.ADD.F32.FTZ.RN.STRONG.GPU desc[UR28][R4.64+0x780], R151 ;  /* 0x00078097040079a6 */ /* 0x0011e4000c12f31c */
.L_x_14976:
[----:B------:R-:W-:Y:S05]  /*8720*/  BSYNC.RECONVERGENT B0 ;  /* 0x0000000000007941 */ /* 0x000fea0003800200 */
.L_x_14975:
[----:B0-----:R0:W0:Y:S01]  /*8730*/  LDS R151, [R150+0x2900] ;  /* 0x0029000096977984 */ /* 0x0010220000000800 */
[----:B------:R-:W-:Y:S04]  /*8740*/  BSSY.RECONVERGENT B0, `(.L_x_14977) ;  /* 0x0000004000007945 */ /* 0x000fe80003800200 */
[----:B------:R-:W-:Y:S05]  /*8750*/  @!P2 BRA `(.L_x_14978) ;  /* 0x000000000008a947 */ /* 0x000fea0003800000 */
[----:B------:R1:W-:Y:S04]  /*8760*/  REDG.E.ADD.F32.FTZ.RN.STRONG.GPU desc[UR28][R2.64+0x800], R231 ;  /* 0x000800e7020079a6 */ /* 0x0003e8000c12f31c */
[----:B0-----:R0:W-:Y:S02]  /*8770*/  REDG.E.ADD.F32.FTZ.RN.STRONG.GPU desc[UR28][R4.64+0x800], R151 ;  /* 0x00080097040079a6 */ /* 0x0011e4000c12f31c */
.L_x_14978:
[----:B------:R-:W-:Y:S05]  /*8780*/  BSYNC.RECONVERGENT B0 ;  /* 0x0000000000007941 */ /* 0x000fea0003800200 */
.L_x_14977:
[----:B------:R-:W0:Y:S01]  /*8790*/  LDS R149, [R149+0x2980] ;  /* 0x0029800095957984 */ /* 0x000e220000000800 */
[----:B------:R-:W-:Y:S04]  /*87a0*/  BSSY.RECONVERGENT B0, `(.L_x_14979) ;  /* 0x0000004000007945 */ /* 0x000fe80003800200 */
[----:B------:R-:W-:Y:S05]  /*87b0*/  @!P3 BRA `(.L_x_14980) ;  /* 0x000000000008b947 */ /* 0x000fea0003800000 */
[----:B------:R1:W-:Y:S04]  /*87c0*/  REDG.E.ADD.F32.FTZ.RN.STRONG.GPU desc[UR28][R2.64+0x880], R229 ;  /* 0x000880e5020079a6 */ /* 0x0003e8000c12f31c */
[----:B0-----:R0:W-:Y:S02]  /*87d0*/  REDG.E.ADD.F32.FTZ.RN.STRONG.GPU desc[UR28][R4.64+0x880], R149 ;  /* 0x00088095040079a6 */ /* 0x0011e4000c12f31c */
.L_x_14980:
[----:B------:R-:W-:Y:S05]  /*87e0*/  BSYNC.RECONVERGENT B0 ;  /* 0x0000000000007941 */ /* 0x000fea0003800200 */
.L_x_14979:
[----:B0-----:R0:W0:Y:S01]  /*87f0*/  LDS R149, [R148+0x2a00] ;  /* 0x002a000094957984 */ /* 0x0010220000000800 */
[----:B------:R-:W-:Y:S04]  /*8800*/  BSSY.RECONVERGENT B0, `(.L_x_14981) ;  /* 0x0000004000007945 */ /* 0x000fe80003800200 */
[----:B------:R-:W-:Y:S05]  /*8810*/  @!P4 BRA `(.L_x_14982) ;  /* 0x000000000008c947 */ /* 0x000fea0003800000 */
[----:B------:R1:W-:Y:S04]  /*8820*/  REDG.E.ADD.F32.FTZ.RN.STRONG.GPU desc[UR28][R2.64+0x900], R227 ;  /* 0x000900e3020079a6 */ /* 0x0003e8000c12f31c */
[----:B0-----:R0:W-:Y:S02]  /*8830*/  REDG.E.ADD.F32.FTZ.RN.STRONG.GPU desc[UR28][R4.64+0x900], R149 ;  /* 0x00090095040079a6 */ /* 0x0011e4000c12f31c */
.L_x_14982:
[----:B------:R-:W-:Y:S05]  /*8840*/  BSYNC.RECONVERGENT B0 ;  /* 0x0000000000007941 */ /* 0x000fea0003800200 */
.L_x_14981:
[----:B------:R-:W0:Y:S01]  /*8850*/  LDS R147, [R147+0x2a80] ;  /* 0x002a800093937984 */ /* 0x000e220000000800 */
[----:B------:R-:W-:Y:S04]  /*8860*/  BSSY.RECONVERGENT B0, `(.L_x_14983) ;  /* 0x0000004000007945 */ /* 0x000fe80003800200 */
[----:B------:R-:W-:Y:S05]  /*8870*/  @!P5 BRA `(.L_x_14984) ;  /* 0x000000000008d947 */ /* 0x000fea0003800000 */
[----:B------:R1:W-:Y:S04]  /*8880*/  REDG.E.ADD.F32.FTZ.RN.STRONG.GPU desc[UR28][R2.64+0x980], R225 ;  /* 0x000980e1020079a6 */ /* 0x0003e8000c12f31c */
[----:B0-----:R0:W-:Y:S02]  /*8890*/  REDG.E.ADD.F32.FTZ.RN.STRONG.GPU desc[UR28][R4.64+0x980], R147 ;  /* 0x00098093040079a6 */ /* 0x0011e4000c12f31c */
.L_x_14984:
[----:B------:R-:W-:Y:S05]  /*88a0*/  BSYNC.RECONVERGENT B0 ;  /* 0x0000000000007941 */ /* 0x000fea0003800200 */
.L_x_14983:
        /* <DEDUP_REMOVED lines=11> */
.L_x_14986:
[----:B------:R-:W-:Y:S05]  /*8960*/  BSYNC.RECONVERGENT B0 ;  /* 0x0000000000007941 */ /* 0x000fea0003800200 */
.L_x_14985:
[----:B------:R-:W0:Y:S01]  /*8970*/  LDS R145, [R145+0x2b80] ;  /* 0x002b800091917984 */ /* 0x000e220000000800 */
[----:B------:R-:W-:Y:S04]  /*8980*/  BSSY.RECONVERGENT B0, `(.L_x_14987) ;  /* 0x0000004000007945 */ /* 0x000fe80003800200 */
[----:B------:R-:W-:Y:S05]  /*8990*/  @!P1 BRA `(.L_x_14988) ;  /* 0x0000000000089947 */ /* 0x000fea0003800000 */
[----:B------:R1:W-:Y:S04]  /*89a0*/  REDG.E.ADD.F32.FTZ.RN.STRONG.GPU desc[UR28][R2.64+0xa80], R221 ;  /* 0x000a80dd020079a6 */ /* 0x0003e8000c12f31c */
[----:B0-----:R0:W-:Y:S02]  /*89b0*/  REDG.E.ADD.F32.FTZ.RN.STRONG.GPU desc[UR28][R4.64+0xa80], R145 ;  /* 0x000a8091040079a6 */ /* 0x0011e4000c12f31c */
.L_x_14988:
[----:B------:R-:W-:Y:S05]  /*89c0*/  BSYNC.RECONVERGENT B0 ;  /* 0x0000000000007941 */ /* 0x000fea0003800200 */
.L_x_14987:
[----:B0-----:R0:W0:Y:S01]  /*89d0*/  LDS R145, [R144+0x2c00] ;  /* 0x002c000090917984 */ /* 0x0010220000000800 */
[----:B------:R-:W-:Y:S04]  /*89e0*/  BSSY.RECONVERGENT B0, `(.L_x_14989) ;  /* 0x0000004000007945 */ /* 0x000fe80003800200 */
[----:B------:R-:W-:Y:S05]  /*89f0*/  @!P2 BRA `(.L_x_14990) ;  /* 0x000000000008a947 */ /* 0x000fea0003800000 */
[----:B------:R1:W-:Y:S04]  /*8a00*/  REDG.E.ADD.F32.FTZ.RN.STRONG.GPU desc[UR28][R2.64+0xb00], R219 ;  /* 0x000b00db020079a6 */ /* 0x0003e8000c12f31c */
[----:B0-----:R0:W-:Y:S02]  /*8a10*/  REDG.E.ADD.F32.FTZ.RN.STRONG.GPU desc[UR28][R4.64+0xb00], R145 ;  /* 0x000b0091040079a6 */ /* 0x0011e4000c12f31c */
.L_x_14990:
[----:B------:R-:W-:Y:S05]  /*8a20*/  BSYNC.RECONVERGENT B0 ;  /* 0x0000000000007941 */ /* 0x000fea0003800200 */
.L_x_14989:
[----:B------:R-:W0:Y:S01]  /*8a30*/  LDS R143, [R143+0x2c80] ;  /* 0x002c80008f8f7984 */ /* 0x000e220000000800 */
[----:B------:R-:W-:Y:S04]  /*8a40*/  BSSY.RECONVERGENT B0, `(.L_x_14991) ;  /* 0x0000004000007945 */ /* 0x000fe80003800200 */
[----:B------:R-:W-:Y:S05]  /*8a50*/  @!P3 BRA `(.L_x_14992) ;  /* 0x000000000008b947 */ /* 0x000fea0003800000 */
[----:B------:R1:W-:Y:S04]  /*8a60*/  REDG.E.ADD.F32.FTZ.RN.STRONG.GPU desc[UR28][R2.64+0xb80], R217 ;  /* 0x000b80d9020079a6 */ /* 0x0003e8000c12f31c */
[----:B0-----:R0:W-:Y:S02]  /*8a70*/  REDG.E.ADD.F32.FTZ.RN.STRONG.GPU desc[UR28][R4.64+0xb80], R143 ;  /* 0x000b808f040079a6 */ /* 0x0011e4000c12f31c */
.L_x_14992:
[----:B------:R-:W-:Y:S05]  /*8a80*/  BSYNC.RECONVERGENT B0 ;  /* 0x0000000000007941 */ /* 0x000fea0003800200 */
.L_x_14991:
[----:B0-----:R0:W0:Y:S01]  /*8a90*/  LDS R143, [R142+0x2d00] ;  /* 0x002d00008e8f7984 */ /* 0x0010220000000800 */
[----:B------:R-:W-:Y:S04]  /*8aa0*/  BSSY.RECONVERGENT B0, `(.L_x_14993) ;  /* 0x0000004000007945 */ /* 0x000fe80003800200 */
[----:B------:R-:W-:Y:S05]  /*8ab0*/  @!P4 BRA `(.L_x_14994) ;  /* 0x000000000008c947 */ /* 0x000fea0003800000 */
[----:B------:R1:W-:Y:S04]  /*8ac0*/  REDG.E.ADD.F32.FTZ.RN.STRONG.GPU desc[UR28][R2.64+0xc00], R215 ;  /* 0x000c00d7020079a6 */ /* 0x0003e8000c12f31c */
[----:B0-----:R0:W-:Y:S02]  /*8ad0*/  REDG.E.ADD.F32.FTZ.RN.STRONG.GPU desc[UR28][R4.64+0xc00], R143 ;  /* 0x000c008f040079a6 */ /* 0x0011e4000c12f31c */
.L_x_14994:
[----:B------:R-:W-:Y:S05]  /*8ae0*/  BSYNC.RECONVERGENT B0 ;  /* 0x0000000000007941 */ /* 0x000fea0003800200 */
.L_x_14993:
[----:B------:R-:W0:Y:S01]  /*8af0*/  LDS R141, [R141+0x2d80] ;  /* 0x002d80008d8d7984 */ /* 0x000e220000000800 */
[----:B------:R-:W-:Y:S04]  /*8b00*/  BSSY.RECONVERGENT B0, `(.L_x_14995) ;  /* 0x0000004000007945 */ /* 0x000fe80003800200 */
[----:B------:R-:W-:Y:S05]  /*8b10*/  @!P5 BRA `(.L_x_14996) ;  /* 0x000000000008d947 */ /* 0x000fea0003800000 */
[----:B------:R1:W-:Y:S04]  /*8b20*/  REDG.E.ADD.F32.FTZ.RN.STRONG.GPU desc[UR28][R2.64+0xc80], R213 ;  /* 0x000c80d5020079a6 */ /* 0x0003e8000c12f31c */
[----:B0-----:R0:W-:Y:S02]  /*8b30*/  REDG.E.ADD.F32.FTZ.RN.STRONG.GPU desc[UR28][R4.64+0xc80], R141 ;  /* 0x000c808d040079a6 */ /* 0x0011e4000c12f31c */
.L_x_14996:
[----:B------:R-:W-:Y:S05]  /*8b40*/  BSYNC.RECONVERGENT B0 ;  /* 0x0000000000007941 */ /* 0x000fea0003800200 */
.L_x_14995:
        /* <DEDUP_REMOVED lines=11> */
.L_x_14998:
[----:B------:R-:W-:Y:S05]  /*8c00*/  BSYNC.RECONVERGENT B0 ;  /* 0x0000000000007941 */ /* 0x000fea0003800200 */
.L_x_14997:
[----:B------:R-:W0:Y:S01]  /*8c10*/  LDS R139, [R139+0x2e80] ;  /* 0x002e80008b8b7984 */ /* 0x000e220000000800 */
[----:B------:R-:W-:Y:S04]  /*8c20*/  BSSY.RECONVERGENT B0, `(.L_x_14999) ;  /* 0x0000004000007945 */ /* 0x000fe80003800200 */
[----:B------:R-:W-:Y:S05]  /*8c30*/  @!P1 BRA `(.L_x_15000) ;  /* 0x0000000000089947 */ /* 0x000fea0003800000 */
[----:B------:R1:W-:Y:S04]  /*8c40*/  REDG.E.ADD.F32.FTZ.RN.STRONG.GPU desc[UR28][R2.64+0xd80], R209 ;  /* 0x000d80d1020079a6 */ /* 0x0003e8000c12f31c */
[----:B0-----:R0:W-:Y:S02]  /*8c50*/  REDG.E.ADD.F32.FTZ.RN.STRONG.GPU desc[UR28][R4.64+0xd80], R139 ;  /* 0x000d808b040079a6 */ /* 0x0011e4000c12f31c */
.L_x_15000:
[----:B------:R-:W-:Y:S05]  /*8c60*/  BSYNC.RECONVERGENT B0 ;  /* 0x0000000000007941 */ /* 0x000fea0003800200 */
.L_x_14999:
[----:B0-----:R0:W0:Y:S01]  /*8c70*/  LDS R139, [R138+0x2f00] ;  /* 0x002f00008a8b7984 */ /* 0x0010220000000800 */
[----:B------:R-:W-:Y:S04]  /*8c80*/  BSSY.RECONVERGENT B0, `(.L_x_15001) ;  /* 0x0000004000007945 */ /* 0x000fe80003800200 */
[----:B------:R-:W-:Y:S05]  /*8c90*/  @!P2 BRA `(.L_x_15002) ;  /* 0x000000000008a947 */ /* 0x000fea0003800000 */
[----:B------:R1:W-:Y:S04]  /*8ca0*/  REDG.E.ADD.F32.FTZ.RN.STRONG.GPU desc[UR28][R2.64+0xe00], R207 ;  /* 0x000e00cf020079a6 */ /* 0x0003e8000c12f31c */
[----:B0-----:R0:W-:Y:S02]  /*8cb0*/  REDG.E.ADD.F32.FTZ.RN.STRONG.GPU desc[UR28][R4.64+0xe00], R139 ;  /* 0x000e008b040079a6 */ /* 0x0011e4000c12f31c */
.L_x_15002:
[----:B------:R-:W-:Y:S05]  /*8cc0*/  BSYNC.RECONVERGENT B0 ;  /* 0x0000000000007941 */ /* 0x000fea0003800200 */
.L_x_15001:
[----:B0-----:R0:W0:Y:S01]  /*8cd0*/  LDS R139, [R136+0x2f80] ;  /* 0x002f8000888b7984 */ /* 0x0010220000000800 */
[----:B------:R-:W-:Y:S04]  /*8ce0*/  BSSY.RECONVERGENT B0, `(.L_x_15003) ;  /* 0x0000004000007945 */ /* 0x000fe80003800200 */
[----:B------:R-:W-:Y:S05]  /*8cf0*/  @!P3 BRA `(.L_x_15004) ;  /* 0x000000000008b947 */ /* 0x000fea0003800000 */
[----:B------:R1:W-:Y:S04]  /*8d00*/  REDG.E.ADD.F32.FTZ.RN.STRONG.GPU desc[UR28][R2.64+0xe80], R187 ;  /* 0x000e80bb020079a6 */ /* 0x0003e8000c12f31c */
[----:B0-----:R0:W-:Y:S02]  /*8d10*/  REDG.E.ADD.F32.FTZ.RN.STRONG.GPU desc[UR28][R4.64+0xe80], R139 ;  /* 0x000e808b040079a6 */ /* 0x0011e4000c12f31c */
.L_x_15004:
[----:B------:R-:W-:Y:S05]  /*8d20*/  BSYNC.RECONVERGENT B0 ;  /* 0x0000000000007941 */ /* 0x000fea0003800200 */
.L_x_15003:
[----:B0-----:R0:W0:Y:S01]  /*8d30*/  LDS R139, [R26+0x3000] ;  /* 0x003000001a8b7984 */ /* 0x0010220000000800 */
[----:B------:R-:W-:Y:S04]  /*8d40*/  BSSY.RECONVERGENT B0, `(.L_x_15005) ;  /* 0x0000004000007945 */ /* 0x000fe80003800200 */
[----:B------:R-:W-:Y:S05]  /*8d50*/  @!P4 BRA `(.L_x_15006) ;  /* 0x000000000008c947 */ /* 0x000fea0003800000 */
[----:B------:R1:W-:Y:S04]  /*8d60*/  REDG.E.ADD.F32.FTZ.RN.STRONG.GPU desc[UR28][R2.64+0xf00], R185 ;  /* 0x000f00b9020079a6 */ /* 0x0003e8000c12f31c */
[----:B0-----:R0:W-:Y:S02]  /*8d70*/  REDG.E.ADD.F32.FTZ.RN.STRONG.GPU desc[UR28][R4.64+0xf00], R139 ;  /* 0x000f008b040079a6 */ /* 0x0011e4000c12f31c */
.L_x_15006:
[----:B------:R-:W-:Y:S05]  /*8d80*/  BSYNC.RECONVERGENT B0 ;  /* 0x0000000000007941 */ /* 0x000fea0003800200 */
.L_x_15005:
[----:B0-----:R0:W0:Y:S01]  /*8d90*/  LDS R139, [R24+0x3080] ;  /* 0x00308000188b7984 */ /* 0x0010220000000800 */
[----:B------:R-:W-:Y:S04]  /*8da0*/  BSSY.RECONVERGENT B0, `(.L_x_15007) ;  /* 0x0000004000007945 */ /* 0x000fe80003800200 */
[----:B------:R-:W-:Y:S05]  /*8db0*/  @!P5 BRA `(.L_x_15008) ;  /* 0x000000000008d947 */ /* 0x000fea0003800000 */
[----:B------:R1:W-:Y:S04]  /*8dc0*/  REDG.E.ADD.F32.FTZ.RN.STRONG.GPU desc[UR28][R2.64+0xf80], R183 ;  /* 0x000f80b7020079a6 */ /* 0x0003e8000c12f31c */
[----:B0-----:R0:W-:Y:S02]  /*8dd0*/  REDG.E.ADD.F32.FTZ.RN.STRONG.GPU desc[UR28][R4.64+0xf80], R139 ;  /* 0x000f808b040079a6 */ /* 0x0011e4000c12f31c */
.L_x_15008:
[----:B------:R-:W-:Y:S05]  /*8de0*/  BSYNC.RECONVERGENT B0 ;  /* 0x0000000000007941 */ /* 0x000fea0003800200 */
.L_x_15007:
[----:B-1--4-:R-:W1:Y:S01]  /*8df0*/  SHFL.DOWN PT, R2, R137, 0x1, 0x1f ;  /* 0x08201f0089027f89 */ /* 0x012e6200000e0000 */
[----:B------:R-:W-:Y:S01]  /*8e00*/  ISETP.GT.AND P1, PT, R123, 0x1e, PT ;  /* 0x0000001e7b00780c */ /* 0x000fe20003f24270 */
[----:B------:R-:W-:Y:S01]  /*8e10*/  FFMA.FTZ R6, R6, R9, R27 ;  /* 0x0000000906067223 */ /* 0x000fe2000001001b */
[----:B------:R-:W-:Y:S01]  /*8e20*/  FMUL.FTZ R29, R29, R174 ;  /* 0x000000ae1d1d7220 */ /* 0x000fe20000410000 */
[----:B------:R-:W4:Y:S01]  /*8e30*/  SHFL.DOWN PT, R3, R208, 0x1, 0x1f ;  /* 0x08201f00d0037f89 */ /* 0x000f2200000e0000 */
[----:B------:R-:W-:Y:S01]  /*8e40*/  FFMA.FTZ R176, R17, R214, R176 ;  /* 0x000000d611b07223 */ /* 0x000fe200000100b0 */
[----:B------:R-:W-:Y:S01]  /*8e50*/  FFMA.FTZ R6, R89, R10, R6 ;  /* 0x0000000a59067223 */ /* 0x000fe20000010006 */
[----:B------:R-:W-:Y:S01]  /*8e60*/  FFMA.FTZ R28, R28, R169, R29 ;  /* 0x000000a91c1c7223 */ /* 0x000fe2000001001d */
[----:B------:R-:W-:Y:S01]  /*8e70*/  FMUL.FTZ R30, R30, R163 ;  /* 0x000000a31e1e7220 */ /* 0x000fe20000410000 */
[----:B------:R-:W-:Y:S01]  /*8e80*/  ISETP.NE.AND P2, PT, R0, RZ, PT ;  /* 0x000000ff0000720c */ /* 0x000fe20003f45270 */
[----:B------:R-:W-:Y:S01]  /*8e90*/  FADD.FTZ R93, R6, R93 ;  /* 0x0000005d065d7221 */ /* 0x000fe20000010000 */
        /* <DEDUP_REMOVED lines=17> */
[----:B----4-:R-:W-:Y:S01]  /*8fb0*/  @!P1 FADD.FTZ R208, R208, R3 ;  /* 0x00000003d0d09221 */ /* 0x010fe20000010000 */
[----:B------:R-:W1:Y:S01]  /*8fc0*/  SHFL.DOWN PT, R2, R137, 0x2, 0x1f ;  /* 0x08401f0089027f89 */ /* 0x000e6200000e0000 */
[----:B------:R-:W-:Y:S01]  /*8fd0*/  ISETP.GT.AND P1, PT, R123, 0x1d, PT ;  /* 0x0000001d7b00780c */ /* 0x000fe20003f24270 */
[----:B------:R-:W-:Y:S01]  /*8fe0*/  FFMA.FTZ R7, R134, R7, R133 ;  /* 0x0000000786077223 */ /* 0x000fe20000010085 */
[----:B------:R-:W-:Y:S01]  /*8ff0*/  FFMA.FTZ R22, R95, R18, R22 ;  /* 0x000000125f167223 */ /* 0x000fe20000010016 */
[----:B------:R-:W4:Y:S01]  /*9000*/  SHFL.DOWN PT, R3, R208, 0x2, 0x1f ;  /* 0x08401f00d0037f89 */ /* 0x000f2200000e0000 */
        /* <DEDUP_REMOVED lines=13> */
[----:B-1----:R-:W-:Y:S01]  /*90e0*/  @!P1 FADD.FTZ R137, R137, R2 ;  /* 0x0000000289899221 */ /* 0x002fe20000010000 */
[----:B----4-:R-:W-:-:S04]  /*90f0*/  @!P1 FADD.FTZ R208, R208, R3 ;  /* 0x00000003d0d09221 */ /* 0x010fc80000010000 */
[----:B------:R-:W1:Y:S01]  /*9100*/  SHFL.DOWN PT, R2, R137, 0x4, 0x1f ;  /* 0x08801f0089027f89 */ /* 0x000e6200000e0000 */
[----:B------:R-:W-:-:S03]  /*9110*/  ISETP.GT.AND P1, PT, R123, 0x1b, PT ;  /* 0x0000001b7b00780c */ /* 0x000fc60003f24270 */
[----:B------:R-:W4:Y:S10]  /*9120*/  SHFL.DOWN PT, R3, R208, 0x4, 0x1f ;  /* 0x08801f00d0037f89 */ /* 0x000f3400000e0000 */
[----:B-1----:R-:W-:Y:S01]  /*9130*/  @!P1 FADD.FTZ R137, R137, R2 ;  /* 0x0000000289899221 */ /* 0x002fe20000010000 */
[----:B----4-:R-:W-:-:S04]  /*9140*/  @!P1 FADD.FTZ R208, R208, R3 ;  /* 0x00000003d0d09221 */ /* 0x010fc80000010000 */
[----:B------:R-:W1:Y:S01]  /*9150*/  SHFL.DOWN PT, R2, R137, 0x8, 0x1f ;  /* 0x09001f0089027f89 */ /* 0x000e6200000e0000 */
[----:B------:R-:W-:Y:S01]  /*9160*/  ISETP.GT.AND P1, PT, R123, 0x17, PT ;  /* 0x000000177b00780c */ /* 0x000fe20003f24270 */
[----:B------:R-:W-:Y:S02]  /*9170*/  FMUL.FTZ R3, R36, R198 ;  /* 0x000000c624037220 */ /* 0x000fe40000410000 */
[----:B0-----:R-:W0:Y:S02]  /*9180*/  SHFL.DOWN PT, R5, R208, 0x8, 0x1f ;  /* 0x09001f00d0057f89 */ /* 0x001e2400000e0000 */
[----:B------:R-:W-:Y:S01]  /*9190*/  FFMA.FTZ R197, R20, R197, R3 ;  /* 0x000000c514c57223 */ /* 0x000fe20000010003 */
[----:B------:R-:W-:-:S03]  /*91a0*/  FFMA.FTZ R3, R117, R176, R28 ;  /* 0x000000b075037223 */ /* 0x000fc6000001001c */
[-C--:B------:R-:W-:Y:S01]  /*91b0*/  FFMA.FTZ R11, R100, R197.reuse, R11 ;  /* 0x000000c5640b7223 */ /* 0x080fe2000001000b */
[----:B------:R-:W-:Y:S01]  /*91c0*/  FADD.FTZ R104, R3, R104 ;  /* 0x0000006803687221 */ /* 0x000fe20000010000 */
[----:B------:R-:W-:Y:S01]  /*91d0*/  FMUL.FTZ R3, R38, R194 ;  /* 0x000000c226037220 */ /* 0x000fe20000410000 */
[----:B------:R-:W-:Y:S01]  /*91e0*/  FFMA.FTZ R78, R45, R197, R78 ;  /* 0x000000c52d4e7223 */ /* 0x000fe2000001004e */
[----:B------:R-:W-:Y:S02]  /*91f0*/  FADD.FTZ R106, R11, R106 ;  /* 0x0000006a0b6a7221 */ /* 0x000fe40000010000 */
[----:B------:R-:W-:-:S04]  /*9200*/  FFMA.FTZ R3, R16, R196, R3 ;  /* 0x000000c410037223 */ /* 0x000fc80000010003 */
[-C--:B------:R-:W-:Y:S01]  /*9210*/  FFMA.FTZ R4, R118, R3.reuse, R31 ;  /* 0x0000000376047223 */ /* 0x080fe2000001001f */
[----:B------:R-:W-:Y:S01]  /*9220*/  FFMA.FTZ R86, R53, R3, R86 ;  /* 0x0000000335567223 */ /* 0x000fe20000010056 */
[----:B-1----:R-:W-:Y:S01]  /*9230*/  @!P1 FADD.FTZ R137, R137, R2 ;  /* 0x0000000289899221 */ /* 0x002fe20000010000 */
[----:B------:R-:W-:Y:S01]  /*9240*/  FMUL.FTZ R2, R37, R13 ;  /* 0x0000000d25027220 */ /* 0x000fe20000410000 */
[----:B------:R-:W-:Y:S01]  /*9250*/  FADD.FTZ R107, R4, R107 ;  /* 0x0000006b046b7221 */ /* 0x000fe20000010000 */
[----:B0-----:R-:W-:Y:S02]  /*9260*/  @!P1 FADD.FTZ R208, R208, R5 ;  /* 0x00000005d0d09221 */ /* 0x001fe40000010000 */
[----:B------:R-:W0:Y:S01]  /*9270*/  SHFL.DOWN PT, R6, R137, 0x10, 0x1f ;  /* 0x0a001f0089067f89 */ /* 0x000e2200000e0000 */
[----:B------:R-:W-:Y:S01]  /*9280*/  ISETP.NE.AND P1, PT, R123, RZ, PT ;  /* 0x000000ff7b00720c */ /* 0x000fe20003f25270 */
[----:B------:R-:W-:Y:S02]  /*9290*/  FFMA.FTZ R2, R23, R19, R2 ;  /* 0x0000001317027223 */ /* 0x000fe40000010002 */
[----:B------:R-:W1:Y:S02]  /*92a0*/  SHFL.DOWN PT, R5, R208, 0x10, 0x1f ;  /* 0x0a001f00d0057f89 */ /* 0x000e6400000e0000 */
[-C--:B------:R-:W-:Y:S01]  /*92b0*/  FFMA.FTZ R79, R46, R2.reuse, R79 ;  /* 0x000000022e4f7223 */ /* 0x080fe2000001004f */
[----:B------:R-:W-:Y:S01]  /*92c0*/  FFMA.FTZ R3, R105, R2, R128 ;  /* 0x0000000269037223 */ /* 0x000fe20000010080 */
[----:B------:R-:W-:-:S03]  /*92d0*/  FFMA.FTZ R2, R110, R15, R35 ;  /* 0x0000000f6e027223 */ /* 0x000fc60000010023 */
[----:B------:R-:W-:Y:S01]  /*92e0*/  FADD.FTZ R108, R3, R108 ;  /* 0x0000006c036c7221 */ /* 0x000fe20000010000 */
[----:B------:R-:W-:Y:S01]  /*92f0*/  FADD.FTZ R111, R2, R111 ;  /* 0x0000006f026f7221 */ /* 0x000fe20000010000 */
[----:B0-----:R-:W-:Y:S01]  /*9300*/  FADD.FTZ R4, R137, R6 ;  /* 0x0000000689047221 */ /* 0x001fe20000010000 */
[----:B-1----:R-:W-:-:S05]  /*9310*/  FADD.FTZ R5, R208, R5 ;  /* 0x00000005d0057221 */ /* 0x002fca0000010000 */
[----:B------:R0:W-:Y:S01]  /*9320*/  @!P1 STS.64 [UR30+0x3188], R4 ;  /* 0x00318804ff009988 */ /* 0x0001e20008000a1e */
[----:B------:R-:W-:Y:S01]  /*9330*/  BAR.SYNC.DEFER_BLOCKING 0x0 ;  /* 0x0000000000007b1d */ /* 0x000fe20000010000 */
[----:B------:R-:W-:-:S04]  /*9340*/  ISETP.GT.AND P1, PT, R123, 0xf, PT ;  /* 0x0000000f7b00780c */ /* 0x000fc80003f24270 */
[----:B------:R-:W-:Y:S02]  /*9350*/  FSEL R137, R137, R4, P1 ;  /* 0x0000000489897208 */ /* 0x000fe40000800000 */
[----:B------:R-:W-:Y:S01]  /*9360*/  FSEL R208, R208, R5, P1 ;  /* 0x00000005d0d07208 */ /* 0x000fe20000800000 */
[----:B------:R-:W-:Y:S06]  /*9370*/  @P2 BRA `(.L_x_15010) ;  /* 0x0000000000242947 */ /* 0x000fec0003800000 */
[----:B------:R-:W-:Y:S01]  /*9380*/  UISETP.NE.AND UP0, UPT, UR19, UR44, UPT ;  /* 0x0000002c1300728c */ /* 0x000fe2000bf05270 */
[----:B------:R-:W-:Y:S01]  /*9390*/  MOV R2, R137 ;  /* 0x0000008900027202 */ /* 0x000fe20000000f00 */
[----:B------:R-:W-:Y:S01]  /*93a0*/  ULEA UR31, UR8, UR30, 0x3 ;  /* 0x0000001e081f7291 */ /* 0x000fe2000f8e18ff */
[----:B------:R-:W-:-:S03]  /*93b0*/  MOV R3, R208 ;  /* 0x000000d000037202 */ /* 0x000fc60000000f00 */
[----:B------:R-:W-:-:S13]  /*93c0*/  PLOP3.LUT P1, PT, PT, PT, UP0, 0x80, 0x8 ;  /* 0x000000000008781c */ /* 0x000fda0003f2f008 */
[----:B0-----:R-:W0:Y:S02]  /*93d0*/  @P1 LDS.64 R4, [UR31+0x56d0] ;  /* 0x0056d01fff041984 */ /* 0x001e240008000a00 */
[----:B0-----:R-:W-:Y:S01]  /*93e0*/  @P1 FADD.FTZ R2, R2, R4 ;  /* 0x0000000402021221 */ /* 0x001fe20000010000 */
[----:B------:R-:W-:-:S05]  /*93f0*/  @P1 FADD.FTZ R3, R3, R5 ;  /* 0x0000000503031221 */ /* 0x000fca0000010000 */
[----:B------:R1:W-:Y:S02]  /*9400*/  STS.64 [UR31+0x56d0], R2 ;  /* 0x0056d002ff007988 */ /* 0x0003e40008000a1f */
.L_x_15010:
[----:B------:R-:W-:Y:S05]  /*9410*/  BSYNC.RECONVERGENT B0 ;  /* 0x0000000000007941 */ /* 0x000fea0003800200 */
.L_x_15009:
[----:B------:R-:W-:-:S04]  /*9420*/  UIADD3 UR8, UPT, UPT, UR8, 0x1, URZ ;  /* 0x0000000108087890 */ /* 0x000fc8000fffe0ff */
[----:B------:R-:W-:-:S09]  /*9430*/  UISETP.GE.AND UP0, UPT, UR8, UR45, UPT ;  /* 0x0000002d0800728c */ /* 0x000fd2000bf06270 */
[----:B------:R-:W-:Y:S05]  /*9440*/  BRA.U !UP0, `(.L_x_15011) ;  /* 0xffffff8108c87547 */ /* 0x000fea000b83ffff */
.L_x_14931:
[----:B------:R-:W-:Y:S01]  /*9450*/  BAR.SYNC.DEFER_BLOCKING 0x0 ;  /* 0x0000000000007b1d */ /* 0x000fe20000010000 */
[----:B------:R-:W-:Y:S01]  /*9460*/  F2FP.BF16.F32.PACK_AB R91, R77, R85 ;  /* 0x000000554d5b723e */ /* 0x000fe200000010ff */
[----:B------:R-:W-:Y:S01]  /*9470*/  UIADD3 UR31, UPT, UPT, UR19, -0x1, URZ ;  /* 0xffffffff131f7890 */ /* 0x000fe2000fffe0ff */
[----:B------:R-:W-:Y:S01]  /*9480*/  F2FP.BF16.F32.PACK_AB R90, R78, R86 ;  /* 0x000000564e5a723e */ /* 0x000fe200000010ff */
[----:B------:R-:W-:Y:S01]  /*9490*/  UIADD3 UR22, UP1, UPT, UR22, -0x800, URZ ;  /* 0xfffff80016167890 */ /* 0x000fe2000ff3e0ff */
[----:B------:R-:W-:-:S03]  /*94a0*/  F2FP.BF16.F32.PACK_AB R89, R79, R87 ;  /* 0x000000574f59723e */ /* 0x000fc600000010ff */
[----:B------:R-:W4:Y:S01]  /*94b0*/  S2UR UR38, SR_CTAID.X ;  /* 0x00000000002679c3 */ /* 0x000f220000002500 */
[----:B------:R-:W4:Y:S01]  /*94c0*/  LDCU.64 UR32, c[0x0][0x4f8] ;  /* 0x00009f00ff2077ac */ /* 0x000f220008000a00 */
[----:B------:R-:W1:Y:S01]  /*94d0*/  S2R R0, SR_TID.X ;  /* 0x0000000000007919 */ /* 0x000e620000002100 */
        /* <DEDUP_REMOVED lines=20> */
[----:B----4-:R-:W-:Y:S02]  /*9620*/  UIMAD.WIDE.U32 UR24, UR38, UR32, UR26 ;  /* 0x00000020261872a5 */ /* 0x010fe4000f8e001a */
[----:B-----5:R-:W-:Y:S01]  /*9630*/  UIMAD UR32, UR8, UR35, URZ ;  /* 0x00000023082072a4 */ /* 0x020fe2000f8e02ff */
[----:B------:R-:W4:Y:S01]  /*9640*/  LDS.128 R12, [R122+0x200] ;  /* 0x000200007a0c7984 */ /* 0x000f220000000c00 */
[----:B------:R-:W-:Y:S01]  /*9650*/  UIMAD UR25, UR38, UR33, UR25 ;  /* 0x00000021261972a4 */ /* 0x000fe2000f8e0219 */
[----:B-1----:R-:W-:Y:S01]  /*9660*/  SHF.L.U32 R2, R0, 0x1, RZ ;  /* 0x0000000100027819 */ /* 0x002fe200000006ff */
[----:B------:R-:W-:Y:S01]  /*9670*/  FADD.FTZ R0, R125, R112 ;  /* 0x000000707d007221 */ /* 0x000fe20000010000 */
[----:B------:R-:W-:Y:S02]  /*9680*/  UIADD3 UR9, UP3, UPT, UR9, -0x400, URZ ;  /* 0xfffffc0009097890 */ /* 0x000fe4000ff7e0ff */
[----:B------:R-:W-:Y:S01]  /*9690*/  UIMAD.WIDE.U32 UR24, UR8, UR34, UR24 ;  /* 0x00000022081872a5 */ /* 0x000fe2000f8e0018 */
[----:B0-----:R-:W-:Y:S01]  /*96a0*/  LOP3.LUT R5, R2, 0x7c0, RZ, 0xc0, !PT ;  /* 0x000007c002057812 */ /* 0x001fe200078ec0ff */
[----:B------:R-:W-:Y:S01]  /*96b0*/  FADD.FTZ R0, R0, R111 ;  /* 0x0000006f00007221 */ /* 0x000fe20000010000 */
[----:B------:R-:W0:Y:S02]  /*96c0*/  LDCU.64 UR34, c[0x0][0x560] ;  /* 0x0000ac00ff2277ac */ /* 0x000e240008000a00 */
[----:B------:R-:W-:Y:S01]  /*96d0*/  LOP3.LUT R5, R5, 0x1f, R124, 0xf8, !PT ;  /* 0x0000001f05057812 */ /* 0x000fe200078ef87c */
[----:B------:R-:W-:Y:S01]  /*96e0*/  FADD.FTZ R7, R0, R109 ;  /* 0x0000006d00077221 */ /* 0x000fe20000010000 */
[----:B------:R-:W-:Y:S01]  /*96f0*/  UIADD3 UR32, UPT, UPT, UR25, UR32, URZ ;  /* 0x0000002019207290 */ /* 0x000fe2000fffe0ff */
[----:B------:R-:W-:Y:S01]  /*9700*/  F2FP.BF16.F32.PACK_AB R109, R108, R109 ;  /* 0x0000006d6c6d723e */ /* 0x000fe200000010ff */
[----:B--2---:R-:W-:Y:S01]  /*9710*/  ULEA UR25, UP0, UR24, UR36, 0x1 ;  /* 0x0000002418197291 */ /* 0x004fe2000f8008ff */
[----:B------:R-:W-:Y:S01]  /*9720*/  FADD.FTZ R0, R7, R108 ;  /* 0x0000006c07007221 */ /* 0x000fe20000010000 */
[----:B------:R-:W-:Y:S01]  /*9730*/  F2FP.BF16.F32.PACK_AB R108, R111, R112 ;  /* 0x000000706f6c723e */ /* 0x000fe200000010ff */
[----:B------:R-:W-:Y:S01]  /*9740*/  UIADD3 UR11, UP4, UPT, UR11, -0x400, URZ ;  /* 0xfffffc000b0b7890 */ /* 0x000fe2000ff9e0ff */
[----:B------:R-:W-:Y:S01]  /*9750*/  F2FP.BF16.F32.PACK_AB R111, R103, R104 ;  /* 0x00000068676f723e */ /* 0x000fe200000010ff */
[----:B------:R-:W-:Y:S01]  /*9760*/  ULEA.HI.X UR24, UR24, UR37, UR32, 0x1, UP0 ;  /* 0x0000002518187291 */ /* 0x000fe200080f0c20 */
[----:B------:R-:W-:Y:S01]  /*9770*/  MOV R2, UR25 ;  /* 0x0000001900027c02 */ /* 0x000fe20008000f00 */
[----:B------:R-:W-:Y:S01]  /*9780*/  FADD.FTZ R107, R0, R107 ;  /* 0x0000006b006b7221 */ /* 0x000fe20000010000 */
[----:B------:R-:W-:Y:S01]  /*9790*/  UIADD3.X UR23, UPT, UPT, UR23, -0x1, URZ, UP1, !UPT ;  /* 0xffffffff17177890 */ /* 0x000fe20008ffe4ff */
[----:B------:R-:W1:Y:S02]  /*97a0*/  LDCU.64 UR32, c[0x0][0x520] ;  /* 0x0000a400ff2077ac */ /* 0x000e640008000a00 */
[----:B------:R-:W-:Y:S01]  /*97b0*/  MOV R3, UR24 ;  /* 0x0000001800037c02 */ /* 0x000fe20008000f00 */
[----:B------:R-:W-:Y:S01]  /*97c0*/  FADD.FTZ R107, R107, R106 ;  /* 0x0000006a6b6b7221 */ /* 0x000fe20000010000 */
[----:B------:R-:W-:Y:S01]  /*97d0*/  UIADD3.X UR14, UPT, UPT, UR14, -0x1, URZ, UP2, !UPT ;  /* 0xffffffff0e0e7890 */ /* 0x000fe200097fe4ff */
[----:B------:R-:W-:-:S02]  /*97e0*/  IMAD.WIDE.U32 R2, R5, 0x10, R2 ;  /* 0x0000001005027825 */ /* 0x000fc400078e0002 */
[----:B------:R-:W2:Y:S02]  /*97f0*/  LDCU.64 UR24, c[0x0][0x518] ;  /* 0x0000a300ff1877ac */ /* 0x000ea40008000a00 */
[----:B------:R-:W-:Y:S01]  /*9800*/  FADD.FTZ R104, R107, R104 ;  /* 0x000000686b687221 */ /* 0x000fe20000010000 */
[----:B---3--:R-:W-:Y:S03]  /*9810*/  STG.E.128 desc[UR28][R2.64], R8 ;  /* 0x0000000802007986 */ /* 0x008fe6000c101d1c */
[----:B------:R-:W-:Y:S01]  /*9820*/  FADD.FTZ R103, R104, R103 ;  /* 0x0000006768677221 */ /* 0x000fe20000010000 */
[----:B------:R-:W-:Y:S01]  /*9830*/  UIADD3.X UR13, UPT, UPT, UR13, -0x1, URZ, UP3, !UPT ;  /* 0xffffffff0d0d7890 */ /* 0x000fe20009ffe4ff */
[----:B----4-:R3:W-:Y:S02]  /*9840*/  STG.E.128 desc[UR28][R2.64+0x200], R12 ;  /* 0x0002000c02007986 */ /* 0x0107e4000c101d1c */
[----:B------:R-:W-:Y:S01]  /*9850*/  FADD.FTZ R102, R103, R102 ;  /* 0x0000006667667221 */ /* 0x000fe20000010000 */
[----:B------:R-:W-:Y:S01]  /*9860*/  UIADD3.X UR12, UPT, UPT, UR12, -0x1, URZ, UP4, !UPT ;  /* 0xffffffff0c0c7890 */ /* 0x000fe2000a7fe4ff */
[----:B------:R-:W-:Y:S02]  /*9870*/  BAR.SYNC.DEFER_BLOCKING 0x0 ;  /* 0x0000000000007b1d */ /* 0x000fe40000010000 */
[----:B------:R-:W-:-:S04]  /*9880*/  FADD.FTZ R102, R102, R101 ;  /* 0x0000006566667221 */ /* 0x000fc80000010000 */
[----:B------:R-:W-:Y:S01]  /*9890*/  FADD.FTZ R99, R102, R99 ;  /* 0x0000006366637221 */ /* 0x000fe20000010000 */
[----:B--2---:R-:W-:-:S03]  /*98a0*/  UIMAD.WIDE.U32 UR26, UR38, UR24, UR26 ;  /* 0x00000018261a72a5 */ /* 0x004fc6000f8e001a */
[----:B------:R-:W-:Y:S01]  /*98b0*/  FADD.FTZ R98, R99, R98 ;  /* 0x0000006263627221 */ /* 0x000fe20000010000 */
[----:B------:R-:W-:Y:S02]  /*98c0*/  UIMAD UR25, UR38, UR25, UR27 ;  /* 0x00000019261972a4 */ /* 0x000fe4000f8e021b */
[----:B-1----:R-:W-:Y:S01]  /*98d0*/  UIMAD UR27, UR8, UR33, URZ ;  /* 0x00000021081b72a4 */ /* 0x002fe2000f8e02ff */
[----:B------:R-:W-:Y:S01]  /*98e0*/  FADD.FTZ R97, R98, R97 ;  /* 0x0000006162617221 */ /* 0x000fe20000010000 */
[----:B------:R-:W-:Y:S02]  /*98f0*/  UMOV UR24, UR26 ;  /* 0x0000001a00187c82 */ /* 0x000fe40008000000 */
[----:B------:R-:W-:Y:S01]  /*9900*/  UIMAD.WIDE.U32 UR24, UR8, UR32, UR24 ;  /* 0x00000020081872a5 */ /* 0x000fe2000f8e0018 */
[----:B------:R-:W-:-:S03]  /*9910*/  FADD.FTZ R97, R97, R96 ;  /* 0x0000006061617221 */ /* 0x000fc60000010000 */
[----:B------:R-:W-:Y:S01]  /*9920*/  UIADD3 UR26, UPT, UPT, UR25, UR27, URZ ;  /* 0x0000001b191a7290 */ /* 0x000fe2000fffe0ff */
[----:B------:R-:W-:Y:S01]  /*9930*/  FADD.FTZ R94, R97, R94 ;  /* 0x0000005e615e7221 */ /* 0x000fe20000010000 */
[----:B0-----:R-:W-:Y:S01]  /*9940*/  ULEA UR25, UP0, UR24, UR34, 0x1 ;  /* 0x0000002218197291 */ /* 0x001fe2000f8008ff */
[----:B------:R-:W-:Y:S02]  /*9950*/  STS.128 [R121], R108 ;  /* 0x0000006c79007388 */ /* 0x000fe40000000c00 */
[----:B------:R-:W-:Y:S01]  /*9960*/  FADD.FTZ R125, R94, R93 ;  /* 0x0000005d5e7d7221 */ /* 0x000fe20000010000 */
[----:B------:R-:W-:Y:S01]  /*9970*/  ULEA.HI.X UR24, UR24, UR35, UR26, 0x1, UP0 ;  /* 0x0000002318187291 */ /* 0x000fe200080f0c1a */
[----:B------:R-:W-:Y:S01]  /*9980*/  STS.128 [R121+0x10], R16 ;  /* 0x0000101079007388 */ /* 0x000fe20000000c00 */
[----:B------:R-:W-:-:S03]  /*9990*/  NOP ;  /* 0x0000000000007918 */ /* 0x000fc60000000000 */
[----:B------:R-:W0:Y:S01]  /*99a0*/  LDS.128 R8, [R122] ;  /* 0x000000007a087984 */ /* 0x000e220000000c00 */
[----:B---3--:R-:W-:Y:S01]  /*99b0*/  MOV R2, UR25 ;  /* 0x0000001900027c02 */ /* 0x008fe20008000f00 */
[----:B------:R-:W-:Y:S01]  /*99c0*/  UIADD3 UR20, UP0, UPT, UR20, -0x800, URZ ;  /* 0xfffff80014147890 */ /* 0x000fe2000ff1e0ff */
[----:B------:R-:W-:Y:S01]  /*99d0*/  MOV R3, UR24 ;  /* 0x0000001800037c02 */ /* 0x000fe20008000f00 */
[----:B------:R-:W1:Y:S02]  /*99e0*/  LDS.128 R20, [R122+0x200] ;  /* 0x000200007a147984 */ /* 0x000e640000000c00 */
[----:B------:R-:W-:Y:S01]  /*99f0*/  UIADD3.X UR21, UPT, UPT, UR21, -0x1, URZ, UP0, !UPT ;  /* 0xffffffff15157890 */ /* 0x000fe200087fe4ff */
[----:B------:R-:W-:Y:S01]  /*9a00*/  IMAD.WIDE.U32 R2, R5, 0x10, R2 ;  /* 0x0000001005027825 */ /* 0x000fe200078e0002 */
[----:B------:R-:W-:-:S03]  /*9a10*/  UISETP.GT.AND UP0, UPT, UR19, 0x1, UPT ;  /* 0x000000011300788c */ /* 0x000fc6000bf04270 */
[----:B------:R-:W-:Y:S01]  /*9a20*/  UMOV UR19, UR31 ;  /* 0x0000001f00137c82 */ /* 0x000fe20008000000 */
[----:B0-----:R0:W-:Y:S04]  /*9a30*/  STG.E.128 desc[UR28][R2.64], R8 ;  /* 0x0000000802007986 */ /* 0x0011e8000c101d1c */
[----:B-1----:R0:W-:Y:S01]  /*9a40*/  STG.E.128 desc[UR28][R2.64+0x200], R20 ;  /* 0x0002001402007986 */ /* 0x0021e2000c101d1c */
[----:B------:R-:W-:Y:S05]  /*9a50*/  BRA.U UP0, `(.L_x_15012) ;  /* 0xffffff71001c7547 */ /* 0x000fea000b83ffff */
.L_x_14930:
        /* <DEDUP_REMOVED lines=33> */
.L_x_15014:
[----:B------:R-:W-:Y:S05]  /*9c70*/  BSYNC.RECONVERGENT B0 ;  /* 0x0000000000007941 */ /* 0x000fea0003800200 */
.L_x_15013:
[----:B------:R-:W-:Y:S01]  /*9c80*/  UISETP.NE.U32.AND UP0, UPT, UR10, URZ, UPT ;  /* 0x000000ff0a00728c */ /* 0x000fe2000bf05070 */
[----:B0-----:R-:W-:-:S03]  /*9c90*/  ISETP.GE.AND P0, PT, R8, UR16, PT ;  /* 0x0000001008007c0c */ /* 0x001fc6000bf06270 */
[----:B------:R-:W-:-:S09]  /*9ca0*/  UISETP.NE.AND.EX UP0, UPT, UR11, URZ, UPT, UP0 ;  /* 0x000000ff0b00728c */ /* 0x000fd2000bf05300 */
[----:B------:R-:W-:Y:S05]  /*9cb0*/  BRA.U !UP0, `(.L_x_15015) ;  /* 0x0000000108707547 */ /* 0x000fea000b800000 */
[----:B------:R-:W-:Y:S06]  /*9cc0*/  BAR.SYNC.DEFER_BLOCKING 0x0 ;  /* 0x0000000000007b1d */ /* 0x000fec0000010000 */
[----:B------:R-:W-:Y:S01]  /*9cd0*/  BSSY.RECONVERGENT B0, `(.L_x_15015) ;  /* 0x000001a000007945 */ /* 0x000fe20003800200 */
[----:B------:R-:W0:Y:S01]  /*9ce0*/  SHFL.DOWN P1, R0, R125, 0x1, 0x1f ;  /* 0x08201f007d007f89 */ /* 0x000e220000020000 */
[----:B-12---:R-:W1:Y:S01]  /*9cf0*/  S2R R4, SR_LANEID ;  /* 0x0000000000047919 */ /* 0x006e620000000000 */
        /* <DEDUP_REMOVED lines=23> */
.L_x_15016:
[----:B------:R-:W-:Y:S05]  /*9e70*/  BSYNC.RECONVERGENT B0 ;  /* 0x0000000000007941 */ /* 0x000fea0003800200 */
.L_x_15015:
        /* <DEDUP_REMOVED lines=11> */
.L_x_15017:
[C---:B------:R-:W-:Y:S02]  /*9f30*/  LEA R0, R7.reuse, UR6, 0x3 ;  /* 0x0000000607007c11 */ /* 0x040fe4000f8e18ff */
[----:B--2---:R-:W-:Y:S02]  /*9f40*/  SHF.R.S32.HI R4, RZ, 0x1f, R7 ;  /* 0x0000001fff047819 */ /* 0x004fe40000011407 */
        /* <DEDUP_REMOVED lines=17> */
.L_x_15018:
        /* <DEDUP_REMOVED lines=10> */
.L_x_18756:


//--------------------- .text._Z25selective_scan_bwd_kernelI32Selective_Scan_bwd_kernel_traitsILi32ELi16ELb1ELb1ELb1ELb0ELb1EN3c108BFloat16ENS1_7complexIfEEEEv12SSMParamsBwd --------------------------
	.section	.text._Z25selective_scan_bwd_kernelI32Selective_Scan_bwd_kernel_traitsILi32ELi16ELb1ELb1ELb1ELb0ELb1EN3c108BFloat16ENS1_7complexIfEEEEv12SSMParamsBwd,"ax",@progbits
	.align	128
        .global         _Z25selective_scan_bwd_kernelI32Selective_Scan_bwd_kernel_traitsILi32ELi16ELb1ELb1ELb1ELb0ELb1EN3c108BFloat16ENS1_7complexIfEEEEv12SSMParamsBwd
        .type           _Z25selective_scan_bwd_kernelI32Selective_Scan_bwd_kernel_traitsILi32ELi16ELb1ELb1ELb1ELb0ELb1EN3c108BFloat16ENS1_7complexIfEEEEv12SSMParamsBwd,@function
        .size           _Z25selective_scan_bwd_kernelI32Selective_Scan_bwd_kernel_traitsILi32ELi16ELb1ELb1ELb1ELb0ELb1EN3c108BFloat16ENS1_7complexIfEEEEv12SSMParamsBwd,(.L_x_18757 - _Z25selective_scan_bwd_kernelI32Selective_Scan_bwd_kernel_traitsILi32ELi16ELb1ELb1ELb1ELb0ELb1EN3c108BFloat16ENS1_7complexIfEEEEv12SSMParamsBwd)
        .other          _Z25selective_scan_bwd_kernelI32Selective_Scan_bwd_kernel_traitsILi32ELi16ELb1ELb1ELb1ELb0ELb1EN3c108BFloat16ENS1_7complexIfEEEEv12SSMParamsBwd,@"STO_CUDA_ENTRY STV_DEFAULT"
_Z25selective_scan_bwd_kernelI32Selective_Scan_bwd_kernel_traitsILi32ELi16ELb1ELb1ELb1ELb0ELb1EN3c108BFloat16ENS1_7complexIfEEEEv12SSMParamsBwd:
.text._Z25selective_scan_bwd_kernelI32Selective_Scan_bwd_kernel_traitsILi32ELi16ELb1ELb1ELb1ELb0ELb1EN3c108BFloat16ENS1_7complexIfEEEEv12SSMParamsBwd:
        /* <DEDUP_REMOVED lines=31> */
[----:B-----5:R-:W-:Y:S01]  /*01f0*/  UIMAD.WIDE.U32 UR4, UR11, UR12, URZ ;  /* 0x0000000c0b0472a5 */ /* 0x020fe2000f8e00ff */
[----:B------:R-:W-:Y:S01]  /*0200*/  HFMA2 R126, -RZ, RZ, 0, 0 ;  /* 0x00000000ff7e7431 */ /* 0x000fe200000001ff */
[----:B------:R-:W-:Y:S01]  /*0210*/  UIMAD.WIDE.U32 UR6, UR11, UR16, URZ ;  /* 0x000000100b0672a5 */ /* 0x000fe2000f8e00ff */
[----:B------:R-:W4:Y:S01]  /*0220*/  I2F.RP R0, R9 ;  /* 0x0000000900007306 */ /* 0x000f220000209400 */
[----:B------:R-:W-:Y:S01]  /*0230*/  UIMAD UR5, UR11, UR13, UR5 ;  /* 0x0000000d0b0572a4 */ /* 0x000fe2000f8e0205 */
[----:B------:R-:W-:Y:S01]  /*0240*/  MOV R125, RZ ;  /* 0x000000ff007d7202 */ /* 0x000fe20000000f00 */
[----:B------:R-:W-:-:S02]  /*0250*/  UIMAD UR7, UR11, UR17, UR7 ;  /* 0x000000110b0772a4 */ /* 0x000fc4000f8e0207 */
[----:B------:R-:W-:Y:S02]  /*0260*/  UIMAD.WIDE.U32 UR8, UR10, UR14, UR4 ;  /* 0x0000000e0a0872a5 */ /* 0x000fe4000f8e0004 */
[----:B------:R-:W-:Y:S01]  /*0270*/  UIMAD.WIDE.U32 UR12, UR10, UR18, UR6 ;  /* 0x000000120a0c72a5 */ /* 0x000fe2000f8e0006 */
[----:B------:R-:W5:Y:S03]  /*0280*/  LDCU.64 UR16, c[0x0][0x498] ;  /* 0x00009300ff1077ac */ /* 0x000f660008000a00 */
[----:B------:R-:W-:Y:S01]  /*0290*/  UIMAD UR14, UR10, UR19, UR13 ;  /* 0x000000130a0e72a4 */ /* 0x000fe2000f8e020d */
[----:B----4-:R-:W4:Y:S02]  /*02a0*/  MUFU.RCP R0, R0 ;  /* 0x0000000000007308 */ /* 0x010f240000001000 */
[----:B------:R-:W3:Y:S01]  /*02b0*/  LDCU.128 UR4, c[0x0][0x460] ;  /* 0x00008c00ff0477ac */ /* 0x000ee20008000c00 */
[----:B0-----:R-:W-:-:S02]  /*02c0*/  ULEA UR13, UR36, 0xfffffe00, 0x9 ;  /* 0xfffffe00240d7891 */ /* 0x001fc4000f8e48ff */
[----:B------:R-:W-:Y:S02]  /*02d0*/  UIMAD UR22, UR10, UR15, UR9 ;  /* 0x0000000f0a1672a4 */ /* 0x000fe4000f8e0209 */
[----:B------:R-:W-:Y:S02]  /*02e0*/  UIADD3 UR9, UP0, UPT, UR13, UR8, URZ ;  /* 0x000000080d097290 */ /* 0x000fe4000ff1e0ff */
[----:B------:R-:W-:Y:S02]  /*02f0*/  UIADD3 UR24, UP2, UPT, UR13, UR12, URZ ;  /* 0x0000000c0d187290 */ /* 0x000fe4000ff5e0ff */
[----:B------:R-:W-:Y:S01]  /*0300*/  USHF.R.S32.HI UR12, URZ, 0x1f, UR13 ;  /* 0x0000001fff0c7899 */ /* 0x000fe2000801140d */
[----:B------:R-:W0:Y:S01]  /*0310*/  LDCU.64 UR18, c[0x0][0x3b0] ;  /* 0x00007600ff1277ac */ /* 0x000e220008000a00 */
[----:B----4-:R-:W-:Y:S02]  /*0320*/  IADD3 R6, PT, PT, R0, 0xffffffe, RZ ;  /* 0x0ffffffe00067810 */ /* 0x010fe40007ffe0ff */
[----:B------:R-:W-:Y:S01]  /*0330*/  MOV R0, UR10 ;  /* 0x0000000a00007c02 */ /* 0x000fe20008000f00 */
[----:B---3--:R-:W-:Y:S01]  /*0340*/  ULEA UR21, UP1, UR9, UR4, 0x1 ;  /* 0x0000000409157291 */ /* 0x008fe2000f8208ff */
[----:B------:R-:W3:Y:S01]  /*0350*/  F2I.FTZ.U32.TRUNC.NTZ R3, R6 ;  /* 0x0000000600037305 */ /* 0x000ee2000021f000 */
[----:B------:R-:W-:Y:S01]  /*0360*/  ULEA UR8, UP3, UR24, UR6, 0x1 ;  /* 0x0000000618087291 */ /* 0x000fe2000f8608ff */
[----:B------:R-:W-:Y:S01]  /*0370*/  IABS R0, R0 ;  /* 0x0000000000007213 */ /* 0x000fe20000000000 */
[----:B------:R-:W-:-:S02]  /*0380*/  UIADD3.X UR22, UPT, UPT, UR12, UR22, URZ, UP0, !UPT ;  /* 0x000000160c167290 */ /* 0x000fc400087fe4ff */
[----:B------:R-:W-:Y:S02]  /*0390*/  UIADD3.X UR4, UPT, UPT, UR12, UR14, URZ, UP2, !UPT ;  /* 0x0000000e0c047290 */ /* 0x000fe400097fe4ff */
[----:B------:R-:W-:Y:S02]  /*03a0*/  ULEA.HI.X UR22, UR9, UR5, UR22, 0x1, UP1 ;  /* 0x0000000509167291 */ /* 0x000fe400088f0c16 */
[----:B------:R-:W-:Y:S02]  /*03b0*/  ULEA.HI.X UR24, UR24, UR7, UR4, 0x1, UP3 ;  /* 0x0000000718187291 */ /* 0x000fe400098f0c04 */
[----:B-----5:R-:W-:Y:S02]  /*03c0*/  UIMAD.WIDE.U32 UR4, UR11, UR16, URZ ;  /* 0x000000100b0472a5 */ /* 0x020fe4000f8e00ff */
[----:B--2---:R-:W-:Y:S01]  /*03d0*/  USHF.R.U64 UR15, UR26, 0x1, UR27 ;  /* 0x000000011a0f7899 */ /* 0x004fe2000800121b */
[----:B---3--:R-:W-:Y:S01]  /*03e0*/  IADD3 R2, PT, PT, RZ, -R3, RZ ;  /* 0x80000003ff027210 */ /* 0x008fe20007ffe0ff */
[----:B------:R-:W-:Y:S01]  /*03f0*/  UIMAD UR5, UR11, UR17, UR5 ;  /* 0x000000110b0572a4 */ /* 0x000fe2000f8e0205 */
[----:B------:R-:W2:Y:S03]  /*0400*/  LDCU.64 UR16, c[0x0][0x4a0] ;  /* 0x00009400ff1077ac */ /* 0x000ea60008000a00 */
[----:B-1----:R-:W-:-:S02]  /*0410*/  IMAD R5, R2, R9, RZ ;  /* 0x0000000902057224 */ /* 0x002fc400078e02ff */
[----:B------:R-:W-:Y:S01]  /*0420*/  HFMA2 R2, -RZ, RZ, 0, 0 ;  /* 0x00000000ff027431 */ /* 0x000fe200000001ff */
[----:B------:R-:W-:Y:S01]  /*0430*/  USHF.R.U32.HI UR20, URZ, 0x1, UR27 ;  /* 0x00000001ff147899 */ /* 0x000fe2000801161b */
[----:B------:R-:W1:Y:S01]  /*0440*/  LDCU.64 UR26, c[0x0][0x3d0] ;  /* 0x00007a00ff1a77ac */ /* 0x000e620008000a00 */
[----:B------:R-:W-:Y:S02]  /*0450*/  USHF.R.U64 UR9, UR28, 0x1, UR29 ;  /* 0x000000011c097899 */ /* 0x000fe4000800121d */
[----:B------:R-:W-:Y:S01]  /*0460*/  USHF.R.U32.HI UR14, URZ, 0x1, UR29 ;  /* 0x00000001ff0e7899 */ /* 0x000fe2000801161d */
[----:B------:R-:W-:Y:S01]  /*0470*/  IMAD.HI.U32 R2, R3, R5, R2 ;  /* 0x0000000503027227 */ /* 0x000fe200078e0002 */
[----:B0-----:R-:W-:Y:S01]  /*0480*/  UIMAD.WIDE.U32 UR28, UR11, UR18, URZ ;  /* 0x000000120b1c72a5 */ /* 0x001fe2000f8e00ff */
[----:B------:R-:W0:Y:S04]  /*0490*/  LDCU.64 UR38, c[0x0][0x480] ;  /* 0x00009000ff2677ac */ /* 0x000e280008000a00 */
[----:B------:R-:W-:Y:S01]  /*04a0*/  IMAD.HI.U32 R2, R2, R0, RZ ;  /* 0x0000000002027227 */ /* 0x000fe200078e00ff */
[----:B------:R-:W-:Y:S01]  /*04b0*/  UIMAD UR29, UR11, UR19, UR29 ;  /* 0x000000130b1d72a4 */ /* 0x000fe2000f8e021d */
[----:B------:R-:W3:Y:S03]  /*04c0*/  LDCU.64 UR18, c[0x0][0x4c0] ;  /* 0x00009800ff1277ac */ /* 0x000ee60008000a00 */
[----:B------:R-:W-:Y:S01]  /*04d0*/  IADD3 R3, PT, PT, -R2, RZ, RZ ;  /* 0x000000ff02037210 */ /* 0x000fe20007ffe1ff */
[----:B--2---:R-:W-:-:S02]  /*04e0*/  UIMAD.WIDE.U32 UR4, UR10, UR16, UR4 ;  /* 0x000000100a0472a5 */ /* 0x004fc4000f8e0004 */
[----:B-1----:R-:W-:Y:S02]  /*04f0*/  UIMAD.WIDE.U32 UR6, UR11, UR26, URZ ;  /* 0x0000001a0b0672a5 */ /* 0x002fe4000f8e00ff */
[C---:B------:R-:W-:Y:S01]  /*0500*/  IMAD R0, R9.reuse, R3, R0 ;  /* 0x0000000309007224 */ /* 0x040fe200078e0200 */
[----:B------:R-:W-:Y:S01]  /*0510*/  UIMAD UR26, UR10, UR17, UR5 ;  /* 0x000000110a1a72a4 */ /* 0x000fe2000f8e0205 */
[----:B------:R-:W1:Y:S03]  /*0520*/  LDCU.64 UR16, c[0x0][0x3e8] ;  /* 0x00007d00ff1077ac */ /* 0x000e660008000a00 */
[----:B------:R-:W-:Y:S01]  /*0530*/  ISETP.GT.U32.AND P1, PT, R9, R0, PT ;  /* 0x000000000900720c */ /* 0x000fe20003f24070 */
[----:B------:R-:W-:Y:S02]  /*0540*/  UIADD3 UR4, UP1, UPT, UR13, UR4, URZ ;  /* 0x000000040d047290 */ /* 0x000fe4000ff3e0ff */
[----:B------:R-:W-:-:S02]  /*0550*/  UIMAD UR7, UR11, UR27, UR7 ;  /* 0x0000001b0b0772a4 */ /* 0x000fc4000f8e0207 */
[----:B------:R-:W-:Y:S02]  /*0560*/  UIADD3.X UR26, UPT, UPT, UR12, UR26, URZ, UP1, !UPT ;  /* 0x0000001a0c1a7290 */ /* 0x000fe40008ffe4ff */
[----:B------:R-:W-:Y:S01]  /*0570*/  ULEA UR25, UP1, UR4, UR30, 0x1 ;  /* 0x0000001e04197291 */ /* 0x000fe2000f8208ff */
[----:B------:R-:W2:Y:S05]  /*0580*/  LDCU.64 UR12, c[0x0][0x4e0] ;  /* 0x00009c00ff0c77ac */ /* 0x000eaa0008000a00 */
[-C--:B------:R-:W-:Y:S01]  /*0590*/  @!P1 IADD3 R0, PT, PT, R0, -R9.reuse, RZ ;  /* 0x8000000900009210 */ /* 0x080fe20007ffe0ff */
[----:B------:R-:W-:Y:S01]  /*05a0*/  ULEA.HI.X UR26, UR4, UR31, UR26, 0x1, UP1 ;  /* 0x0000001f041a7291 */ /* 0x000fe200088f0c1a */
[----:B------:R-:W-:Y:S01]  /*05b0*/  @!P1 IADD3 R2, PT, PT, R2, 0x1, RZ ;  /* 0x0000000102029810 */ /* 0x000fe20007ffe0ff */
[----:B0-----:R-:W-:Y:S01]  /*05c0*/  UISETP.NE.U32.AND UP0, UPT, UR38, URZ, UPT ;  /* 0x000000ff2600728c */ /* 0x001fe2000bf05070 */
[----:B------:R-:W-:Y:S01]  /*05d0*/  ISETP.GE.U32.AND P0, PT, R0, R9, PT ;  /* 0x000000090000720c */ /* 0x000fe20003f06070 */
[----:B------:R-:W-:Y:S01]  /*05e0*/  UIMAD UR20, UR20, UR11, URZ ;  /* 0x0000000b141472a4 */ /* 0x000fe2000f8e02ff */
[C---:B------:R-:W-:Y:S01]  /*05f0*/  LOP3.LUT R0, R8.reuse, UR10, RZ, 0x3c, !PT ;  /* 0x0000000a08007c12 */ /* 0x040fe2000f8e3cff */
[----:B------:R-:W-:Y:S01]  /*0600*/  UISETP.NE.AND.EX UP0, UPT, UR39, URZ, UPT, UP0 ;  /* 0x000000ff2700728c */ /* 0x000fe2000bf05300 */
[----:B------:R-:W-:Y:S01]  /*0610*/  ISETP.NE.AND P1, PT, R8, RZ, PT ;  /* 0x000000ff0800720c */ /* 0x000fe20003f25270 */
[----:B------:R-:W-:Y:S01]  /*0620*/  UIMAD UR14, UR14, UR11, URZ ;  /* 0x0000000b0e0e72a4 */ /* 0x000fe2000f8e02ff */
[----:B------:R-:W-:-:S07]  /*0630*/  ISETP.GE.AND P2, PT, R0, RZ, PT ;  /* 0x000000ff0000720c */ /* 0x000fce0003f46270 */
[----:B------:R-:W-:-:S04]  /*0640*/  @P0 IADD3 R2, PT, PT, R2, 0x1, RZ ;  /* 0x0000000102020810 */ /* 0x000fc80007ffe0ff */
[----:B------:R-:W-:Y:S02]  /*0650*/  @!P1 LOP3.LUT R8, RZ, R8, RZ, 0x33, !PT ;  /* 0x00000008ff089212 */ /* 0x000fe400078e33ff */
[----:B------:R-:W-:-:S04]  /*0660*/  @!P2 IADD3 R2, PT, PT, -R2, RZ, RZ ;  /* 0x000000ff0202a210 */ /* 0x000fc80007ffe1ff */
[----:B------:R-:W-:Y:S02]  /*0670*/  R2UR UR23, R2 ;  /* 0x00000000021772ca */ /* 0x000fe400000e0000 */
[----:B------:R-:W-:-:S13]  /*0680*/  @!P1 R2UR UR23, R8 ;  /* 0x00000000081792ca */ /* 0x000fda00000e0000 */
[----:B------:R-:W-:Y:S02]  /*0690*/  USHF.R.S32.HI UR37, URZ, 0x1f, UR23 ;  /* 0x0000001fff257899 */ /* 0x000fe40008011417 */
[----:B------:R-:W-:Y:S02]  /*06a0*/  UIMAD.WIDE.U32 UR30, UR23, UR34, UR28 ;  /* 0x00000022171e72a5 */ /* 0x000fe4000f8e001c */
[----:B---3--:R-:W-:Y:S02]  /*06b0*/  UIMAD UR27, UR37, UR18, URZ ;  /* 0x00000012251b72a4 */ /* 0x008fe4000f8e02ff */
[----:B------:R-:W-:Y:S02]  /*06c0*/  UIMAD.WIDE.U32 UR4, UR23, UR18, URZ ;  /* 0x00000012170472a5 */ /* 0x000fe4000f8e00ff */
[----:B------:R-:W-:Y:S02]  /*06d0*/  UIMAD UR42, UR23, UR19, UR27 ;  /* 0x00000013172a72a4 */ /* 0x000fe4000f8e021b */
[----:B------:R-:W-:Y:S01]  /*06e0*/  UIMAD UR27, UR37, UR34, URZ ;  /* 0x00000022251b72a4 */ /* 0x000fe2000f8e02ff */
[----:B------:R-:W0:Y:S01]  /*06f0*/  LDCU.64 UR28, c[0x0][0x450] ;  /* 0x00008a00ff1c77ac */ /* 0x000e220008000a00 */
[----:B------:R-:W3:Y:S02]  /*0700*/  LDCU.64 UR18, c[0x0][0x448] ;  /* 0x00008900ff1277ac */ /* 0x000ee40008000a00 */
[----:B------:R-:W-:-:S02]  /*0710*/  UIMAD UR40, UR23, UR35, UR27 ;  /* 0x00000023172872a4 */ /* 0x000fc4000f8e021b */
[----:B-1----:R-:W-:Y:S02]  /*0720*/  UIMAD UR27, UR37, UR16, URZ ;  /* 0x00000010251b72a4 */ /* 0x002fe4000f8e02ff */
[----:B------:R-:W-:Y:S02]  /*0730*/  UIMAD.WIDE.U32 UR34, UR23, UR16, UR6 ;  /* 0x00000010172272a5 */ /* 0x000fe4000f8e0006 */
[----:B------:R-:W-:Y:S02]  /*0740*/  UIMAD UR41, UR23, UR17, UR27 ;  /* 0x00000011172972a4 */ /* 0x000fe4000f8e021b */
[----:B------:R-:W-:Y:S01]  /*0750*/  ULEA UR27, UR36, 0xfffffc00, 0xa ;  /* 0xfffffc00241b7891 */ /* 0x000fe2000f8e50ff */
[----:B------:R-:W1:Y:S03]  /*0760*/  LDCU.64 UR16, c[0x0][0x538] ;  /* 0x0000a700ff1077ac */ /* 0x000e660008000a00 */
[----:B------:R-:W-:-:S02]  /*0770*/  UIADD3 UR39, UP1, UPT, UR27, UR30, URZ ;  /* 0x0000001e1b277290 */ /* 0x000fc4000ff3e0ff */
[----:B--2---:R-:W-:Y:S02]  /*0780*/  UIMAD UR37, UR37, UR12, URZ ;  /* 0x0000000c252572a4 */ /* 0x004fe4000f8e02ff */
[----:B------:R-:W-:Y:S02]  /*0790*/  UIADD3 UR30, UP3, UPT, UR27, UR34, URZ ;  /* 0x000000221b1e7290 */ /* 0x000fe4000ff7e0ff */
[----:B------:R-:W-:Y:S02]  /*07a0*/  USHF.R.S32.HI UR38, URZ, 0x1f, UR27 ;  /* 0x0000001fff267899 */ /* 0x000fe4000801141b */
[----:B------:R-:W-:Y:S02]  /*07b0*/  UIADD3 UR40, UPT, UPT, UR31, UR40, URZ ;  /* 0x000000281f287290 */ /* 0x000fe4000fffe0ff */
[----:B------:R-:W-:Y:S02]  /*07c0*/  UIMAD.WIDE.U32 UR6, UR23, UR12, URZ ;  /* 0x0000000c170672a5 */ /* 0x000fe4000f8e00ff */
[----:B------:R-:W-:-:S02]  /*07d0*/  UIMAD UR13, UR23, UR13, UR37 ;  /* 0x0000000d170d72a4 */ /* 0x000fc4000f8e0225 */
[----:B0-----:R-:W-:Y:S01]  /*07e0*/  ULEA UR12, UP4, UR30, UR28, 0x1 ;  /* 0x0000001c1e0c7291 */ /* 0x001fe2000f8808ff */
[----:B------:R-:W0:Y:S01]  /*07f0*/  @UP0 LDCU UR23, c[0x0][0x384] ;  /* 0x00007080ff1707ac */ /* 0x000e220008000800 */
[----:B---3--:R-:W-:Y:S02]  /*0800*/  ULEA UR27, UP2, UR39, UR18, 0x1 ;  /* 0x00000012271b7291 */ /* 0x008fe4000f8408ff */
[----:B------:R-:W-:Y:S02]  /*0810*/  UIADD3.X UR28, UPT, UPT, UR38, UR40, URZ, UP1, !UPT ;  /* 0x00000028261c7290 */ /* 0x000fe40008ffe4ff */
[----:B------:R-:W-:Y:S02]  /*0820*/  UIADD3 UR5, UPT, UPT, UR5, UR42, URZ ;  /* 0x0000002a05057290 */ /* 0x000fe4000fffe0ff */
[----:B------:R-:W-:Y:S01]  /*0830*/  ULEA.HI.X UR28, UR39, UR19, UR28, 0x1, UP2 ;  /* 0x00000013271c7291 */ /* 0x000fe200090f0c1c */
[----:B------:R-:W2:Y:S01]  /*0840*/  LDCU.64 UR18, c[0x0][0x540] ;  /* 0x0000a800ff1277ac */ /* 0x000ea20008000a00 */
[----:B------:R-:W-:Y:S01]  /*0850*/  UIMAD.WIDE.U32 UR4, UR11, UR15, UR4 ;  /* 0x0000000f0b0472a5 */ /* 0x000fe2000f8e0004 */
[----:B------:R-:W3:Y:S01]  /*0860*/  @UP0 LDCU UR15, c[0x0][0x38c] ;  /* 0x00007180ff0f07ac */ /* 0x000ee20008000800 */
[----:B------:R-:W-:Y:S01]  /*0870*/  UIADD3 UR41, UPT, UPT, UR35, UR41, URZ ;  /* 0x0000002923297290 */ /* 0x000fe2000fffe0ff */
[----:B------:R-:W4:Y:S01]  /*0880*/  @UP0 LDCU.64 UR34, c[0x0][0x480] ;  /* 0x00009000ff2207ac */ /* 0x000f220008000a00 */
[----:B------:R-:W-:-:S02]  /*0890*/  UIADD3 UR5, UPT, UPT, UR5, UR20, URZ ;  /* 0x0000001405057290 */ /* 0x000fc4000fffe0ff */
[----:B-1----:R-:W-:Y:S02]  /*08a0*/  ULEA UR16, UP1, UR4, UR16, 0x3 ;  /* 0x0000001004107291 */ /* 0x002fe4000f8218ff */
[----:B------:R-:W-:Y:S02]  /*08b0*/  UIADD3 UR7, UPT, UPT, UR7, UR13, URZ ;  /* 0x0000000d07077290 */ /* 0x000fe4000fffe0ff */
[----:B------:R-:W-:Y:S02]  /*08c0*/  ULEA.HI.X UR17, UR4, UR17, UR5, 0x3, UP1 ;  /* 0x0000001104117291 */ /* 0x000fe400088f1c05 */
[----:B0-----:R-:W-:Y:S02]  /*08d0*/  @UP0 UIMAD UR13, UR11, UR23, UR10 ;  /* 0x000000170b0d02a4 */ /* 0x001fe4000f8e020a */
        /* <DEDUP_REMOVED lines=8> */
[----:B------:R-:W-:Y:S01]  /*0960*/  UMOV UR5, URZ ;  /* 0x000000ff00057c82 */ /* 0x000fe20008000000 */
[----:B----4-:R-:W-:-:S02]  /*0970*/  @UP0 UIMAD.WIDE UR4, UR13, 0x10, UR34 ;  /* 0x000000100d0408a5 */ /* 0x010fc4000f8e0222 */
[----:B------:R-:W-:Y:S01]  /*0980*/  UISETP.GE.AND UP0, UPT, UR36, 0x1, UPT ;  /* 0x000000012400788c */ /* 0x000fe2000bf06270 */
[----:B------:R-:W-:Y:S01]  /*0990*/  UMOV UR7, URZ ;  /* 0x000000ff00077c82 */ /* 0x000fe20008000000 */
        /* <DEDUP_REMOVED lines=13> */
[----:B-1----:R-:W-:Y:S01]  /*0a70*/  ULEA UR31, UR9, UR31, 0x18 ;  /* 0x0000001f091f7291 */ /* 0x002fe2000f8ec0ff */
[----:B0-----:R-:W-:-:S04]  /*0a80*/  SHF.L.U32 R0, R124, 0x1, RZ ;  /* 0x000000017c007819 */ /* 0x001fc800000006ff */
[----:B------:R-:W-:-:S04]  /*0a90*/  LOP3.LUT R3, R0, 0x7c0, RZ, 0xc0, !PT ;  /* 0x000007c000037812 */ /* 0x000fc800078ec0ff */
[----:B--2---:R-:W-:-:S07]  /*0aa0*/  LOP3.LUT R0, R3, 0x1f, R124, 0xf8, !PT ;  /* 0x0000001f03007812 */ /* 0x004fce00078ef87c */
.L_x_15102:
[----:B------:R-:W-:Y:S01]  /*0ab0*/  BAR.SYNC.DEFER_BLOCKING 0x0 ;  /* 0x0000000000007b1d */ /* 0x000fe20000010000 */
[----:B0-----:R-:W-:Y:S02]  /*0ac0*/  MOV R2, UR21 ;  /* 0x0000001500027c02 */ /* 0x001fe40008000f00 */
[----:B------:R-:W-:-:S03]  /*0ad0*/  MOV R3, UR22 ;  /* 0x0000001600037c02 */ /* 0x000fc60008000f00 */
[----:B------:R-:W0:Y:S01]  /*0ae0*/  S2R R123, SR_LANEID ;  /* 0x00000000007b7919 */ /* 0x000e220000000000 */
[C---:B------:R-:W-:Y:S01]  /*0af0*/  IMAD.WIDE.U32 R2, R0.reuse, 0x10, R2 ;  /* 0x0000001000027825 */ /* 0x040fe200078e0002 */
[----:B------:R-:W-:Y:S01]  /*0b00*/  MOV R16, UR23 ;  /* 0x0000001700107c02 */ /* 0x000fe20008000f00 */
[----:B------:R-:W1:Y:S01]  /*0b10*/  LDCU.128 UR12, c[0x0][0x410] ;  /* 0x00008200ff0c77ac */ /* 0x000e620008000c00 */
[----:B------:R-:W-:Y:S01]  /*0b20*/  MOV R17, UR24 ;  /* 0x0000001800117c02 */ /* 0x000fe20008000f00 */
[----:B------:R-:W-:Y:S01]  /*0b30*/  ULEA UR8, UR20, 0xfffffe00, 0x9 ;  /* 0xfffffe0014087891 */ /* 0x000fe2000f8e48ff */
[----:B------:R-:W2:Y:S01]  /*0b40*/  LDCU.64 UR36, c[0x0][0x488] ;  /* 0x00009100ff2477ac */ /* 0x000ea20008000a00 */
[----:B------:R-:W3:Y:S04]  /*0b50*/  LDG.E.128 R4, desc[UR32][R2.64] ;  /* 0x0000002002047981 */ /* 0x000ee8000c1e1d00 */
[----:B------:R-:W4:Y:S01]  /*0b60*/  LDG.E.128 R8, desc[UR32][R2.64+0x200] ;  /* 0x0002002002087981 */ /* 0x000f22000c1e1d00 */
[----:B------:R-:W-:Y:S01]  /*0b70*/  IMAD.WIDE.U32 R16, R0, 0x10, R16 ;  /* 0x0000001000107825 */ /* 0x000fe200078e0010 */
[----:B0-----:R-:W-:-:S04]  /*0b80*/  LEA R122, R123, UR31, 0x4 ;  /* 0x0000001f7b7a7c11 */ /* 0x001fc8000f8e20ff */
        /* <DEDUP_REMOVED lines=15> */
[----:B------:R-:W-:Y:S04]  /*0c80*/  LDS.128 R4, [R121] ;  /* 0x0000000079047984 */ /* 0x000fe80000000c00 */
[----:B------:R-:W-:Y:S01]  /*0c90*/  LDS.128 R8, [R121+0x10] ;  /* 0x0000100079087984 */ /* 0x000fe20000000c00 */
[----:B------:R-:W-:Y:S06]  /*0ca0*/  BAR.SYNC.DEFER_BLOCKING 0x0 ;  /* 0x0000000000007b1d */ /* 0x000fec0000010000 */
[----:B------:R-:W3:Y:S04]  /*0cb0*/  LDG.E.128 R32, desc[UR32][R2.64] ;  /* 0x0000002002207981 */ /* 0x000ee8000c1e1d00 */
[----:B------:R4:W5:Y:S01]  /*0cc0*/  LDG.E.128 R16, desc[UR32][R2.64+0x200] ;  /* 0x0002002002107981 */ /* 0x000962000c1e1d00 */
[----:B------:R-:W-:-:S02]  /*0cd0*/  UMOV UR9, URZ ;  /* 0x000000ff00097c82 */ /* 0x000fc40008000000 */
[----:B-1----:R-:W-:-:S04]  /*0ce0*/  UIMAD.WIDE.U32 UR34, UR11, UR12, UR8 ;  /* 0x0000000c0b2272a5 */ /* 0x002fc8000f8e0008 */
[----:B------:R-:W-:-:S03]  /*0cf0*/  UIMAD UR13, UR11, UR13, UR35 ;  /* 0x0000000d0b0d72a4 */ /* 0x000fc6000f8e0223 */
[----:B------:R-:W-:Y:S02]  /*0d00*/  UMOV UR12, UR34 ;  /* 0x00000022000c7c82 */ /* 0x000fe40008000000 */
[----:B------:R-:W-:-:S04]  /*0d10*/  UIMAD.WIDE.U32 UR12, UR10, UR14, UR12 ;  /* 0x0000000e0a0c72a5 */ /* 0x000fc8000f8e000c */
[----:B------:R-:W-:Y:S02]  /*0d20*/  UIMAD UR15, UR10, UR15, UR13 ;  /* 0x0000000f0a0f72a4 */ /* 0x000fe4000f8e020d */
[----:B--2---:R-:W-:-:S04]  /*0d30*/  ULEA UR13, UP0, UR12, UR36, 0x1 ;  /* 0x000000240c0d7291 */ /* 0x004fc8000f8008ff */
[----:B------:R-:W-:Y:S02]  /*0d40*/  ULEA.HI.X UR12, UR12, UR37, UR15, 0x1, UP0 ;  /* 0x000000250c0c7291 */ /* 0x000fe400080f0c0f */
[----:B----4-:R-:W-:Y:S01]  /*0d50*/  MOV R2, UR13 ;  /* 0x0000000d00027c02 */ /* 0x010fe20008000f00 */
[----:B------:R-:W1:Y:S03]  /*0d60*/  LDCU.64 UR36, c[0x0][0x478] ;  /* 0x00008f00ff2477ac */ /* 0x000e660008000a00 */
[----:B------:R-:W-:-:S03]  /*0d70*/  MOV R3, UR12 ;  /* 0x0000000c00037c02 */ /* 0x000fc60008000f00 */
[----:B------:R-:W-:Y:S02]  /*0d80*/  IMAD.WIDE.U32 R2, R0, 0x10, R2 ;  /* 0x0000001000027825 */ /* 0x000fe400078e0002 */
[----:B------:R-:W2:Y:S01]  /*0d90*/  LDCU.128 UR12, c[0x0][0x420] ;  /* 0x00008400ff0c77ac */ /* 0x000ea20008000c00 */
[----:B---3--:R-:W-:Y:S04]  /*0da0*/  STS.128 [R122], R32 ;  /* 0x000000207a007388 */ /* 0x008fe80000000c00 */
[----:B-----5:R3:W-:Y:S01]  /*0db0*/  STS.128 [R122+0x200], R16 ;  /* 0x000200107a007388 */ /* 0x0207e20000000c00 */
[----:B------:R-:W-:-:S03]  /*0dc0*/  NOP ;  /* 0x0000000000007918 */ /* 0x000fc60000000000 */
[----:B------:R-:W-:Y:S04]  /*0dd0*/  LDS.128 R24, [R121] ;  /* 0x0000000079187984 */ /* 0x000fe80000000c00 */
[----:B------:R-:W-:Y:S01]  /*0de0*/  LDS.128 R20, [R121+0x10] ;  /* 0x0000100079147984 */ /* 0x000fe20000000c00 */
[----:B------:R-:W-:Y:S06]  /*0df0*/  BAR.SYNC.DEFER_BLOCKING 0x0 ;  /* 0x0000000000007b1d */ /* 0x000fec0000010000 */
[----:B------:R-:W4:Y:S04]  /*0e00*/  LDG.E.128 R48, desc[UR32][R2.64] ;  /* 0x0000002002307981 */ /* 0x000f28000c1e1d00 */
[----:B------:R5:W4:Y:S01]  /*0e10*/  LDG.E.128 R52, desc[UR32][R2.64+0x200] ;  /* 0x0002002002347981 */ /* 0x000b22000c1e1d00 */
[----:B--2---:R-:W-:-:S04]  /*0e20*/  UIMAD.WIDE.U32 UR34, UR11, UR12, UR8 ;  /* 0x0000000c0b2272a5 */ /* 0x004fc8000f8e0008 */
[----:B------:R-:W-:-:S03]  /*0e30*/  UIMAD UR13, UR11, UR13, UR35 ;  /* 0x0000000d0b0d72a4 */ /* 0x000fc6000f8e0223 */
[----:B------:R-:W-:Y:S02]  /*0e40*/  UMOV UR12, UR34 ;  /* 0x00000022000c7c82 */ /* 0x000fe40008000000 */
[----:B------:R-:W-:Y:S01]  /*0e50*/  UIMAD.WIDE.U32 UR12, UR10, UR14, UR12 ;  /* 0x0000000e0a0c72a5 */ /* 0x000fe2000f8e000c */
[----:B0-----:R-:W-:Y:S01]  /*0e60*/  PRMT R95, R29, 0x7632, R95 ;  /* 0x000076321d5f7816 */ /* 0x001fe2000000005f */
[----:B------:R-:W0:Y:S02]  /*0e70*/  LDCU.64 UR34, c[0x0][0x490] ;  /* 0x00009200ff2277ac */ /* 0x000e240008000a00 */
[----:B------:R-:W-:Y:S02]  /*0e80*/  UIMAD UR15, UR10, UR15, UR13 ;  /* 0x0000000f0a0f72a4 */ /* 0x000fe4000f8e020d */
[----:B-1----:R-:W-:-:S04]  /*0e90*/  ULEA UR13, UP0, UR12, UR36, 0x1 ;  /* 0x000000240c0d7291 */ /* 0x002fc8000f8008ff */
[----:B------:R-:W-:Y:S02]  /*0ea0*/  ULEA.HI.X UR12, UR12, UR37, UR15, 0x1, UP0 ;  /* 0x000000250c0c7291 */ /* 0x000fe400080f0c0f */
[----:B---3--:R-:W-:Y:S01]  /*0eb0*/  MOV R16, UR13 ;  /* 0x0000000d00107c02 */ /* 0x008fe20008000f00 */
[----:B------:R-:W1:Y:S03]  /*0ec0*/  LDCU.64 UR36, c[0x0][0x558] ;  /* 0x0000ab00ff2477ac */ /* 0x000e660008000a00 */
[----:B------:R-:W-:Y:S01]  /*0ed0*/  MOV R17, UR12 ;  /* 0x0000000c00117c02 */ /* 0x000fe20008000f00 */
[----:B------:R-:W2:Y:S02]  /*0ee0*/  LDCU.64 UR14, c[0x0][0x508] ;  /* 0x0000a100ff0e77ac */ /* 0x000ea40008000a00 */
        /* <DEDUP_REMOVED lines=21> */
[----:B------:R3:W4:Y:S01]  /*1040*/  MUFU.EX2 R60, R33 ;  /* 0x00000021003c7308 */ /* 0x0007220000000800 */
[----:B------:R-:W-:Y:S01]  /*1050*/  FMUL.FTZ R47, R44, -1.4426950216293334961 ;  /* 0xbfb8aa3b2c2f7820 */ /* 0x000fe20000410000 */
[----:B------:R-:W-:Y:S01]  /*1060*/  FMUL.FTZ R48, R34, -1.4426950216293334961 ;  /* 0xbfb8aa3b22307820 */ /* 0x000fe20000410000 */
[----:B0-----:R-:W-:Y:S01]  /*1070*/  SHF.L.U32 R2, R58, 0x10, RZ ;  /* 0x000000103a027819 */ /* 0x001fe200000006ff */
[----:B------:R-:W-:Y:S01]  /*1080*/  FMUL.FTZ R49, R32, -1.4426950216293334961 ;  /* 0xbfb8aa3b20317820 */ /* 0x000fe20000410000 */
[----:B------:R-:W-:-:S02]  /*1090*/  SHF.L.U32 R3, R59, 0x10, RZ ;  /* 0x000000103b037819 */ /* 0x000fc400000006ff */
[----:B------:R-:W-:Y:S01]  /*10a0*/  PRMT R53, R59, 0x7632, R53 ;  /* 0x000076323b357816 */ /* 0x000fe20000000035 */
[----:B------:R0:W1:Y:S01]  /*10b0*/  MUFU.EX2 R55, R46 ;  /* 0x0000002e00377308 */ /* 0x0000620000000800 */
[----:B---3--:R-:W-:Y:S01]  /*10c0*/  SHF.L.U32 R33, R57, 0x10, RZ ;  /* 0x0000001039217819 */ /* 0x008fe200000006ff */
[----:B------:R-:W-:Y:S01]  /*10d0*/  FMUL.FTZ R51, R2, -1.4426950216293334961 ;  /* 0xbfb8aa3b02337820 */ /* 0x000fe20000410000 */
[----:B------:R-:W-:Y:S01]  /*10e0*/  SHF.L.U32 R53, R53, 0x10, RZ ;  /* 0x0000001035357819 */ /* 0x000fe200000006ff */
[----:B--2---:R-:W-:Y:S01]  /*10f0*/  UIMAD.WIDE.U32 UR12, UR10, UR14, UR12 ;  /* 0x0000000e0a0c72a5 */ /* 0x004fe2000f8e000c */
[----:B------:R-:W-:Y:S01]  /*1100*/  PRMT R52, R58, 0x7632, R52 ;  /* 0x000076323a347816 */ /* 0x000fe20000000034 */
[----:B------:R-:W-:Y:S01]  /*1110*/  FMUL.FTZ R50, R33, -1.4426950216293334961 ;  /* 0xbfb8aa3b21327820 */ /* 0x000fe20000410000 */
[----:B------:R-:W-:Y:S01]  /*1120*/  SHF.L.U32 R117, R30, 0x10, RZ ;  /* 0x000000101e757819 */ /* 0x000fe200000006ff */
[----:B------:R2:W3:Y:S01]  /*1130*/  MUFU.EX2 R61, R47 ;  /* 0x0000002f003d7308 */ /* 0x0004e20000000800 */
[----:B0-----:R-:W-:Y:S01]  /*1140*/  PRMT R46, R16, 0x7632, R46 ;  /* 0x00007632102e7816 */ /* 0x001fe2000000002e */
[----:B----4-:R-:W-:Y:S01]  /*1150*/  FADD.FTZ R54, R60, 1 ;  /* 0x3f8000003c367421 */ /* 0x010fe20000010000 */
[----:B------:R-:W-:Y:S01]  /*1160*/  FMUL.FTZ R58, R53, -1.4426950216293334961 ;  /* 0xbfb8aa3b353a7820 */ /* 0x000fe20000410000 */
[----:B------:R-:W-:Y:S01]  /*1170*/  SHF.L.U32 R52, R52, 0x10, RZ ;  /* 0x0000001034347819 */ /* 0x000fe200000006ff */
[----:B------:R-:W-:Y:S01]  /*1180*/  UIMAD UR14, UR10, UR15, UR13 ;  /* 0x0000000f0a0e72a4 */ /* 0x000fe2000f8e020d */
[----:B------:R-:W-:Y:S01]  /*1190*/  SHF.L.U32 R46, R46, 0x10, RZ ;  /* 0x000000102e2e7819 */ /* 0x000fe200000006ff */
[----:B-1----:R-:W-:Y:S01]  /*11a0*/  ULEA UR13, UP0, UR12, UR36, 0x1 ;  /* 0x000000240c0d7291 */ /* 0x002fe2000f8008ff */
[----:B------:R0:W-:Y:S01]  /*11b0*/  MUFU.EX2 R63, R48 ;  /* 0x00000030003f7308 */ /* 0x0001e20000000800 */
[----:B--2---:R-:W-:Y:S01]  /*11c0*/  PRMT R47, R17, 0x7632, R47 ;  /* 0x00007632112f7816 */ /* 0x004fe2000000002f */
[----:B------:R-:W1:Y:S01]  /*11d0*/  LDCU UR36, c[0x0][0x38c] ;  /* 0x00007180ff2477ac */ /* 0x000e620008000800 */
[----:B------:R-:W-:Y:S01]  /*11e0*/  FMUL.FTZ R16, R46, -1.4426950216293334961 ;  /* 0xbfb8aa3b2e107820 */ /* 0x000fe20000410000 */
[----:B------:R-:W-:-:S02]  /*11f0*/  PRMT R59, R25, 0x7632, R59 ;  /* 0x00007632193b7816 */ /* 0x000fc4000000003b */
[----:B------:R-:W-:Y:S01]  /*1200*/  SHF.L.U32 R47, R47, 0x10, RZ ;  /* 0x000000102f2f7819 */ /* 0x000fe200000006ff */
[----:B------:R-:W-:Y:S01]  /*1210*/  ULEA.HI.X UR12, UR12, UR37, UR14, 0x1, UP0 ;  /* 0x000000250c0c7291 */ /* 0x000fe200080f0c0e */
[----:B------:R2:W-:Y:S01]  /*1220*/  MUFU.EX2 R67, R49 ;  /* 0x0000003100437308 */ /* 0x0005e20000000800 */
[----:B0-----:R-:W-:Y:S01]  /*1230*/  FMUL.FTZ R48, R3, -1.4426950216293334961 ;  /* 0xbfb8aa3b03307820 */ /* 0x001fe20000410000 */
[C---:B------:R-:W-:Y:S01]  /*1240*/  PRMT R96, R28.reuse, 0x7632, R96 ;  /* 0x000076321c607816 */ /* 0x040fe20000000060 */
[----:B------:R-:W-:Y:S01]  /*1250*/  FMUL.FTZ R17, R47, -1.4426950216293334961 ;  /* 0xbfb8aa3b2f117820 */ /* 0x000fe20000410000 */
[----:B------:R-:W-:Y:S01]  /*1260*/  SHF.L.U32 R119, R28, 0x10, RZ ;  /* 0x000000101c777819 */ /* 0x000fe200000006ff */
[----:B------:R-:W-:Y:S01]  /*1270*/  UISETP.NE.U32.AND UP0, UPT, UR34, URZ, UPT ;  /* 0x000000ff2200728c */ /* 0x000fe2000bf05070 */
[----:B------:R-:W-:Y:S02]  /*1280*/  SHF.L.U32 R25, R25, 0x10, RZ ;  /* 0x0000001019197819 */ /* 0x000fe400000006ff */
[----:B------:R0:W-:Y:S01]  /*1290*/  MUFU.EX2 R68, R50 ;  /* 0x0000003200447308 */ /* 0x0001e20000000800 */
[----:B--2---:R-:W-:Y:S01]  /*12a0*/  PRMT R49, R18, 0x7632, R49 ;  /* 0x0000763212317816 */ /* 0x004fe20000000031 */
[----:B------:R-:W-:Y:S01]  /*12b0*/  UISETP.NE.AND.EX UP0, UPT, UR35, URZ, UPT, UP0 ;  /* 0x000000ff2300728c */ /* 0x000fe2000bf05300 */
[----:B------:R-:W-:-:S02]  /*12c0*/  PRMT R93, R31, 0x7632, R93 ;  /* 0x000076321f5d7816 */ /* 0x000fc4000000005d */
[----:B------:R-:W-:Y:S02]  /*12d0*/  SHF.L.U32 R49, R49, 0x10, RZ ;  /* 0x0000001031317819 */ /* 0x000fe400000006ff */
[----:B------:R-:W-:Y:S01]  /*12e0*/  SHF.L.U32 R118, R31, 0x10, RZ ;  /* 0x000000101f767819 */ /* 0x000fe200000006ff */
[----:B------:R2:W4:Y:S01]  /*12f0*/  MUFU.EX2 R69, R51 ;  /* 0x0000003300457308 */ /* 0x0005220000000800 */
[----:B0-----:R-:W-:Y:S01]  /*1300*/  PRMT R50, R56, 0x7632, R50 ;  /* 0x0000763238327816 */ /* 0x001fe20000000032 */
[----:B------:R-:W-:Y:S01]  /*1310*/  FMUL.FTZ R18, R49, -1.4426950216293334961 ;  /* 0xbfb8aa3b31127820 */ /* 0x000fe20000410000 */
[----:B------:R-:W-:Y:S01]  /*1320*/  FADD.FTZ R56, R55, 1 ;  /* 0x3f80000037387421 */ /* 0x000fe20000010000 */
[----:B------:R-:W-:Y:S01]  /*1330*/  SHF.L.U32 R28, R20, 0x10, RZ ;  /* 0x00000010141c7819 */ /* 0x000fe200000006ff */
[----:B---3--:R-:W-:Y:S01]  /*1340*/  FADD.FTZ R55, R61, 1 ;  /* 0x3f8000003d377421 */ /* 0x008fe20000010000 */
[----:B------:R-:W-:Y:S02]  /*1350*/  SHF.L.U32 R50, R50, 0x10, RZ ;  /* 0x0000001032327819 */ /* 0x000fe400000006ff */
[----:B------:R0:W3:Y:S01]  /*1360*/  MUFU.EX2 R78, R48 ;  /* 0x00000030004e7308 */ /* 0x0000e20000000800 */
[----:B--2---:R-:W-:-:S02]  /*1370*/  PRMT R51, R19, 0x7632, R51 ;  /* 0x0000763213337816 */ /* 0x004fc40000000033 */
[----:B------:R-:W-:Y:S02]  /*1380*/  SHF.L.U32 R31, R21, 0x10, RZ ;  /* 0x00000010151f7819 */ /* 0x000fe400000006ff */
[----:B------:R-:W-:Y:S02]  /*1390*/  SHF.L.U32 R51, R51, 0x10, RZ ;  /* 0x0000001033337819 */ /* 0x000fe400000006ff */
[----:B------:R-:W-:Y:S01]  /*13a0*/  PRMT R60, R26, 0x7632, R60 ;  /* 0x000076321a3c7816 */ /* 0x000fe2000000003c */
[----:B------:R2:W-:Y:S01]  /*13b0*/  MUFU.EX2 R62, R16 ;  /* 0x00000010003e7308 */ /* 0x0005e20000000800 */
[----:B0-----:R-:W-:Y:S01]  /*13c0*/  PRMT R48, R57, 0x7632, R48 ;  /* 0x0000763239307816 */ /* 0x001fe20000000030 */
[----:B------:R-:W-:Y:S01]  /*13d0*/  FMUL.FTZ R19, R51, -1.4426950216293334961 ;  /* 0xbfb8aa3b33137820 */ /* 0x000fe20000410000 */
[----:B------:R-:W-:Y:S01]  /*13e0*/  FMUL.FTZ R57, R52, -1.4426950216293334961 ;  /* 0xbfb8aa3b34397820 */ /* 0x000fe20000410000 */
[----:B------:R-:W-:Y:S01]  /*13f0*/  PRMT R61, R27, 0x7632, R61 ;  /* 0x000076321b3d7816 */ /* 0x000fe2000000003d */
[----:B----4-:R-:W-:Y:S01]  /*1400*/  FADD.FTZ R82, R69, 1 ;  /* 0x3f80000045527421 */ /* 0x010fe20000010000 */
[----:B------:R-:W-:-:S02]  /*1410*/  SHF.L.U32 R48, R48, 0x10, RZ ;  /* 0x0000001030307819 */ /* 0x000fc400000006ff */
[----:B------:R0:W4:Y:S01]  /*1420*/  MUFU.EX2 R64, R17 ;  /* 0x0000001100407308 */ /* 0x0001220000000800 */
[----:B--2---:R-:W-:Y:S01]  /*1430*/  FMUL.FTZ R16, R50, -1.4426950216293334961 ;  /* 0xbfb8aa3b32107820 */ /* 0x004fe20000410000 */
[----:B------:R-:W-:Y:S01]  /*1440*/  SHF.L.U32 R26, R26, 0x10, RZ ;  /* 0x000000101a1a7819 */ /* 0x000fe200000006ff */
[----:B---3--:R-:W-:Y:S01]  /*1450*/  FADD.FTZ R84, R78, 1 ;  /* 0x3f8000004e547421 */ /* 0x008fe20000010000 */
[----:B------:R-:W-:Y:S02]  /*1460*/  SHF.L.U32 R27, R27, 0x10, RZ ;  /* 0x000000101b1b7819 */ /* 0x000fe400000006ff */
[----:B------:R-:W-:Y:S02]  /*1470*/  SHF.L.U32 R87, R5, 0x10, RZ ;  /* 0x0000001005577819 */ /* 0x000fe400000006ff */
[----:B------:R-:W-:Y:S01]  /*1480*/  MUFU.EX2 R65, R18 ;  /* 0x0000001200417308 */ /* 0x000fe20000000800 */
[----:B0-----:R-:W-:Y:S01]  /*1490*/  FMUL.FTZ R17, R48, -1.4426950216293334961 ;  /* 0xbfb8aa3b30117820 */ /* 0x001fe20000410000 */
[----:B------:R-:W-:-:S02]  /*14a0*/  SHF.L.U32 R115, R12, 0x10, RZ ;  /* 0x000000100c737819 */ /* 0x000fc400000006ff */
[----:B------:R-:W-:Y:S02]  /*14b0*/  SHF.L.U32 R116, R13, 0x10, RZ ;  /* 0x000000100d747819 */ /* 0x000fe400000006ff */
[----:B------:R-:W-:Y:S02]  /*14c0*/  SHF.L.U32 R113, R14, 0x10, RZ ;  /* 0x000000100e717819 */ /* 0x000fe400000006ff */
[----:B------:R-:W0:Y:S01]  /*14d0*/  MUFU.EX2 R66, R19 ;  /* 0x0000001300427308 */ /* 0x000e220000000800 */
[----:B----4-:R-:W-:Y:S01]  /*14e0*/  FADD.FTZ R64, R64, 1 ;  /* 0x3f80000040407421 */ /* 0x010fe20000010000 */
[----:B------:R-:W-:-:S06]  /*14f0*/  SHF.L.U32 R114, R15, 0x10, RZ ;  /* 0x000000100f727819 */ /* 0x000fcc00000006ff */
[----:B------:R-:W-:Y:S08]  /*1500*/  MUFU.EX2 R75, R16 ;  /* 0x00000010004b7308 */ /* 0x000ff00000000800 */
[----:B------:R-:W-:Y:S01]  /*1510*/  MUFU.EX2 R81, R17 ;  /* 0x0000001100517308 */ /* 0x000fe20000000800 */
[----:B0-----:R-:W-:-:S07]  /*1520*/  FADD.FTZ R70, R66, 1 ;  /* 0x3f80000042467421 */ /* 0x001fce0000010000 */
[----:B------:R-:W-:Y:S08]  /*1530*/  MUFU.RCP R56, R56 ;  /* 0x0000003800387308 */ /* 0x000ff00000001000 */
[----:B------:R-:W-:Y:S08]  /*1540*/  MUFU.RCP R54, R54 ;  /* 0x0000003600367308 */ /* 0x000ff00000001000 */
[----:B------:R0:W2:Y:S08]  /*1550*/  MUFU.EX2 R85, R58 ;  /* 0x0000003a00557308 */ /* 0x0000b00000000800 */
[----:B------:R3:W4:Y:S01]  /*1560*/  MUFU.EX2 R83, R57 ;  /* 0x0000003900537308 */ /* 0x0007220000000800 */
[----:B0-----:R-:W-:-:S02]  /*1570*/  PRMT R58, R24, 0x7632, R58 ;  /* 0x00007632183a7816 */ /* 0x001fc4000000003a */
[----:B------:R-:W-:Y:S02]  /*1580*/  SHF.L.U32 R24, R24, 0x10, RZ ;  /* 0x0000001018187819 */ /* 0x000fe400000006ff */
[----:B------:R-:W-:-:S03]  /*1590*/  SHF.L.U32 R58, R58, 0x10, RZ ;  /* 0x000000103a3a7819 */ /* 0x000fc600000006ff */
[----:B------:R-:W-:Y:S01]  /*15a0*/  MUFU.RCP R55, R55 ;  /* 0x0000003700377308 */ /* 0x000fe20000001000 */
[----:B---3--:R-:W-:Y:S01]  /*15b0*/  FADD.FTZ R57, R62, 1 ;  /* 0x3f8000003e397421 */ /* 0x008fe20000010000 */
[----:B------:R-:W-:Y:S01]  /*15c0*/  FADD.FTZ R62, R65, 1 ;  /* 0x3f800000413e7421 */ /* 0x000fe20000010000 */
[----:B--2---:R-:W-:-:S05]  /*15d0*/  FADD.FTZ R85, R85, 1 ;  /* 0x3f80000055557421 */ /* 0x004fca0000010000 */
[----:B------:R-:W-:Y:S01]  /*15e0*/  MUFU.RCP R57, R57 ;  /* 0x0000003900397308 */ /* 0x000fe20000001000 */
[----:B----4-:R-:W-:-:S07]  /*15f0*/  FADD.FTZ R83, R83, 1 ;  /* 0x3f80000053537421 */ /* 0x010fce0000010000 */
[----:B------:R-:W-:Y:S08]  /*1600*/  MUFU.RCP R72, R64 ;  /* 0x0000004000487308 */ /* 0x000ff00000001000 */
[----:B------:R-:W0:Y:S08]  /*1610*/  MUFU.RCP R76, R62 ;  /* 0x0000003e004c7308 */ /* 0x000e300000001000 */
[----:B------:R-:W2:Y:S08]  /*1620*/  MUFU.RCP R80, R70 ;  /* 0x0000004600507308 */ /* 0x000eb00000001000 */
[----:B------:R-:W-:Y:S01]  /*1630*/  MUFU.RCP R102, R84 ;  /* 0x0000005400667308 */ /* 0x000fe20000001000 */
[----:B0-----:R-:W-:-:S04]  /*1640*/  FADD.FTZ R78, -R76, 1 ;  /* 0x3f8000004c4e7421 */ /* 0x001fc80000010100 */
[C---:B------:R-:W-:Y:S01]  /*1650*/  FFMA.FTZ R78, R49.reuse, R78, 1 ;  /* 0x3f800000314e7423 */ /* 0x040fe2000001004e */
[----:B------:R-:W-:Y:S02]  /*1660*/  FMUL.FTZ R49, R49, R76 ;  /* 0x0000004c31317220 */ /* 0x000fe40000410000 */
[----:B------:R2:W-:Y:S08]  /*1670*/  MUFU.RCP R99, R82 ;  /* 0x0000005200637308 */ /* 0x0005f00000001000 */
[----:B------:R-:W-:Y:S01]  /*1680*/  MUFU.RCP R101, R83 ;  /* 0x0000005300657308 */ /* 0x000fe20000001000 */
[----:B--2---:R-:W-:-:S04]  /*1690*/  FADD.FTZ R82, -R80, 1 ;  /* 0x3f80000050527421 */ /* 0x004fc80000010100 */
[C---:B------:R-:W-:Y:S01]  /*16a0*/  FFMA.FTZ R82, R51.reuse, R82, 1 ;  /* 0x3f80000033527423 */ /* 0x040fe20000010052 */
[----:B------:R-:W-:Y:S02]  /*16b0*/  FMUL.FTZ R51, R51, R80 ;  /* 0x0000005033337220 */ /* 0x000fe40000410000 */
[----:B------:R-:W-:Y:S01]  /*16c0*/  MUFU.RCP R104, R85 ;  /* 0x0000005500687308 */ /* 0x000fe20000001000 */
[----:B-----5:R0:W-:Y:S04]  /*16d0*/  STS.128 [R122], R36 ;  /* 0x000000247a007388 */ /* 0x0201e80000000c00 */
[----:B------:R2:W-:Y:S01]  /*16e0*/  STS.128 [R122+0x200], R40 ;  /* 0x000200287a007388 */ /* 0x0005e20000000c00 */
[----:B------:R-:W-:-:S03]  /*16f0*/  NOP ;  /* 0x0000000000007918 */ /* 0x000fc60000000000 */
[----:B------:R-:W3:Y:S01]  /*1700*/  LDS.128 R16, [R121] ;  /* 0x0000000079107984 */ /* 0x000ee20000000c00 */
[----:B0-----:R-:W-:Y:S01]  /*1710*/  FADD.FTZ R39, R63, 1 ;  /* 0x3f8000003f277421 */ /* 0x001fe20000010000 */
[----:B------:R-:W-:Y:S02]  /*1720*/  PRMT R63, R20, 0x7632, R63 ;  /* 0x00007632143f7816 */ /* 0x000fe4000000003f */
[----:B------:R-:W-:Y:S01]  /*1730*/  PRMT R20, R21, 0x7632, R20 ;  /* 0x0000763215147816 */ /* 0x000fe20000000014 */
[----:B--2---:R-:W-:Y:S01]  /*1740*/  FADD.FTZ R42, R68, 1 ;  /* 0x3f800000442a7421 */ /* 0x004fe20000010000 */
[----:B------:R-:W-:Y:S01]  /*1750*/  FADD.FTZ R41, R67, 1 ;  /* 0x3f80000043297421 */ /* 0x000fe20000010000 */
[C---:B------:R-:W-:Y:S01]  /*1760*/  PRMT R21, R22.reuse, 0x7632, R21 ;  /* 0x0000763216157816 */ /* 0x040fe20000000015 */
[----:B------:R-:W0:Y:S01]  /*1770*/  MUFU.RCP R39, R39 ;  /* 0x0000002700277308 */ /* 0x000e220000001000 */
[----:B------:R-:W-:Y:S02]  /*1780*/  SHF.L.U32 R36, R22, 0x10, RZ ;  /* 0x0000001016247819 */ /* 0x000fe400000006ff */
[----:B------:R-:W-:-:S02]  /*1790*/  PRMT R22, R23, 0x7632, R22 ;  /* 0x0000763217167816 */ /* 0x000fc40000000016 */
[----:B------:R-:W-:-:S03]  /*17a0*/  SHF.L.U32 R38, R23, 0x10, RZ ;  /* 0x0000001017267819 */ /* 0x000fc600000006ff */
[----:B------:R-:W2:Y:S08]  /*17b0*/  MUFU.RCP R41, R41 ;  /* 0x0000002900297308 */ /* 0x000eb00000001000 */
[----:B------:R-:W4:Y:S01]  /*17c0*/  MUFU.RCP R42, R42 ;  /* 0x0000002a002a7308 */ /* 0x000f220000001000 */
[----:B0-----:R-:W-:-:S04]  /*17d0*/  FADD.FTZ R73, -R39, 1 ;  /* 0x3f80000027497421 */ /* 0x001fc80000010100 */
[C---:B------:R-:W-:Y:S01]  /*17e0*/  FFMA.FTZ R73, R34.reuse, R73, 1 ;  /* 0x3f80000022497423 */ /* 0x040fe20000010049 */
[----:B------:R-:W-:Y:S01]  /*17f0*/  FMUL.FTZ R34, R34, R39 ;  /* 0x0000002722227220 */ /* 0x000fe20000410000 */
[----:B---3--:R-:W-:Y:S02]  /*1800*/  SHF.L.U32 R29, R16, 0x10, RZ ;  /* 0x00000010101d7819 */ /* 0x008fe400000006ff */
[C---:B------:R-:W-:Y:S02]  /*1810*/  SHF.L.U32 R30, R17.reuse, 0x10, RZ ;  /* 0x00000010111e7819 */ /* 0x040fe400000006ff */
[C---:B------:R-:W-:Y:S02]  /*1820*/  PRMT R68, R18.reuse, 0x7632, R68 ;  /* 0x0000763212447816 */ /* 0x040fe40000000044 */
[----:B------:R-:W-:Y:S01]  /*1830*/  SHF.L.U32 R37, R18, 0x10, RZ ;  /* 0x0000001012257819 */ /* 0x000fe200000006ff */
[----:B------:R-:W-:Y:S01]  /*1840*/  FADD.FTZ R18, -R56, 1 ;  /* 0x3f80000038127421 */ /* 0x000fe20000010100 */
[----:B------:R-:W-:Y:S01]  /*1850*/  PRMT R43, R16, 0x7632, R43 ;  /* 0x00007632102b7816 */ /* 0x000fe2000000002b */
[----:B------:R-:W-:Y:S01]  /*1860*/  FADD.FTZ R16, -R54, 1 ;  /* 0x3f80000036107421 */ /* 0x000fe20000010100 */
[----:B------:R-:W-:Y:S01]  /*1870*/  PRMT R67, R17, 0x7632, R67 ;  /* 0x0000763211437816 */ /* 0x000fe20000000043 */
[----:B------:R-:W-:Y:S01]  /*1880*/  FMUL.FTZ R17, R24, R29 ;  /* 0x0000001d18117220 */ /* 0x000fe20000410000 */
[----:B------:R-:W-:Y:S01]  /*1890*/  FMUL.FTZ R23, R25, R30 ;  /* 0x0000001e19177220 */ /* 0x000fe20000410000 */
[----:B------:R-:W-:Y:S01]  /*18a0*/  FFMA.FTZ R65, R35, R18, 1 ;  /* 0x3f80000023417423 */ /* 0x000fe20000010012 */
[----:B------:R-:W-:Y:S01]  /*18b0*/  FFMA.FTZ R16, R45, R16, 1 ;  /* 0x3f8000002d107423 */ /* 0x000fe20000010010 */
[----:B------:R-:W-:Y:S01]  /*18c0*/  FMUL.FTZ R17, R54, R17 ;  /* 0x0000001136117220 */ /* 0x000fe20000410000 */
        /* <DEDUP_REMOVED lines=19> */
[----:B------:R-:W-:Y:S01]  /*1a00*/  FADD.FTZ R69, R75, 1 ;  /* 0x3f8000004b457421 */ /* 0x000fe20000010000 */
[----:B------:R-:W-:Y:S01]  /*1a10*/  SHF.L.U32 R73, R67, 0x10, RZ ;  /* 0x0000001043497819 */ /* 0x000fe200000006ff */
[----:B------:R-:W-:Y:S01]  /*1a20*/  FMUL.FTZ R70, R62, R65 ;  /* 0x000000413e467220 */ /* 0x000fe20000410000 */
[----:B------:R-:W-:Y:S01]  /*1a30*/  SHF.L.U32 R62, R59, 0x10, RZ ;  /* 0x000000103b3e7819 */ /* 0x000fe200000006ff */
[----:B------:R3:W5:Y:S01]  /*1a40*/  MUFU.RCP R89, R69 ;  /* 0x0000004500597308 */ /* 0x0007620000001000 */
        /* <DEDUP_REMOVED lines=14> */
[----:B---3--:R-:W-:Y:S01]  /*1b30*/  SHF.L.U32 R69, R22, 0x10, RZ ;  /* 0x0000001016457819 */ /* 0x008fe200000006ff */
[----:B------:R-:W-:Y:S01]  /*1b40*/  FMUL.FTZ R67, R80, R67 ;  /* 0x0000004350437220 */ /* 0x000fe20000410000 */
[----:B------:R-:W-:Y:S01]  /*1b50*/  FMUL.FTZ R61, R65, R78 ;  /* 0x0000004e413d7220 */ /* 0x000fe20000410000 */
[----:B------:R-:W-:Y:S01]  /*1b60*/  FADD.FTZ R65, R81, 1 ;  /* 0x3f80000051417421 */ /* 0x000fe20000010000 */
[----:B------:R-:W-:Y:S01]  /*1b70*/  FMUL.FTZ R45, R45, R54 ;  /* 0x000000362d2d7220 */ /* 0x000fe20000410000 */
[----:B------:R-:W-:Y:S01]  /*1b80*/  FMUL.FTZ R82, R67, R82 ;  /* 0x0000005243527220 */ /* 0x000fe20000410000 */
[----:B------:R-:W-:Y:S01]  /*1b90*/  FMUL.FTZ R35, R35, R56 ;  /* 0x0000003823237220 */ /* 0x000fe20000410000 */
[----:B------:R3:W1:Y:S01]  /*1ba0*/  MUFU.RCP R97, R65 ;  /* 0x0000004100617308 */ /* 0x0006620000001000 */
[----:B------:R-:W-:Y:S01]  /*1bb0*/  FMUL.FTZ R44, R44, R55 ;  /* 0x000000372c2c7220 */ /* 0x000fe20000410000 */
[----:B0-----:R-:W-:Y:S01]  /*1bc0*/  SHF.L.U32 R77, R16, 0x10, RZ ;  /* 0x00000010104d7819 */ /* 0x001fe200000006ff */
[----:B------:R-:W-:Y:S01]  /*1bd0*/  FMUL.FTZ R46, R46, R57 ;  /* 0x000000392e2e7220 */ /* 0x000fe20000410000 */
[----:B------:R-:W-:Y:S01]  /*1be0*/  PRMT R67, R16, 0x7632, R67 ;  /* 0x0000763210437816 */ /* 0x000fe20000000043 */
[----:B------:R-:W-:Y:S01]  /*1bf0*/  FMUL.FTZ R47, R47, R72 ;  /* 0x000000482f2f7220 */ /* 0x000fe20000410000 */
[C---:B------:R-:W-:Y:S01]  /*1c00*/  PRMT R81, R17.reuse, 0x7632, R81 ;  /* 0x0000763211517816 */ /* 0x040fe20000000051 */
[----:B------:R-:W-:Y:S01]  /*1c10*/  FMUL.FTZ R16, R28, R77 ;  /* 0x0000004d1c107220 */ /* 0x000fe20000410000 */
[----:B------:R-:W-:Y:S01]  /*1c20*/  SHF.L.U32 R91, R17, 0x10, RZ ;  /* 0x00000010115b7819 */ /* 0x000fe200000006ff */
[----:B--2---:R-:W-:Y:S01]  /*1c30*/  FADD.FTZ R17, -R41, 1 ;  /* 0x3f80000029117421 */ /* 0x004fe20000010100 */
[----:B------:R-:W-:Y:S01]  /*1c40*/  SHF.L.U32 R103, R19, 0x10, RZ ;  /* 0x0000001013677819 */ /* 0x000fe200000006ff */
[----:B------:R-:W-:Y:S01]  /*1c50*/  FMUL.FTZ R16, R41, R16 ;  /* 0x0000001029107220 */ /* 0x000fe20000410000 */
[----:B------:R-:W-:Y:S01]  /*1c60*/  SHF.L.U32 R98, R18, 0x10, RZ ;  /* 0x0000001012627819 */ /* 0x000fe200000006ff */
[----:B------:R-:W-:Y:S01]  /*1c70*/  FFMA.FTZ R17, R32, R17, 1 ;  /* 0x3f80000020117423 */ /* 0x000fe20000010011 */
[----:B------:R-:W-:Y:S01]  /*1c80*/  SHF.L.U32 R90, R67, 0x10, RZ ;  /* 0x00000010435a7819 */ /* 0x000fe200000006ff */
[----:B------:R-:W-:Y:S01]  /*1c90*/  FMUL.FTZ R67, R38, R103 ;  /* 0x0000006726437220 */ /* 0x000fe20000410000 */
[----:B---3--:R-:W-:Y:S01]  /*1ca0*/  SHF.L.U32 R65, R63, 0x10, RZ ;  /* 0x000000103f417819 */ /* 0x008fe200000006ff */
[----:B------:R-:W-:Y:S01]  /*1cb0*/  FMUL.FTZ R78, R16, R17 ;  /* 0x00000011104e7220 */ /* 0x000fe20000410000 */
[----:B----4-:R-:W-:Y:S01]  /*1cc0*/  FADD.FTZ R16, -R42, 1 ;  /* 0x3f8000002a107421 */ /* 0x010fe20000010100 */
[----:B------:R-:W-:Y:S01]  /*1cd0*/  FADD.FTZ R17, -R99, 1 ;  /* 0x3f80000063117421 */ /* 0x000fe20000010100 */
[----:B------:R-:W-:Y:S01]  /*1ce0*/  FMUL.FTZ R68, R36, R98 ;  /* 0x0000006224447220 */ /* 0x000fe20000410000 */
[----:B------:R-:W-:Y:S01]  /*1cf0*/  PRMT R84, R18, 0x7632, R84 ;  /* 0x0000763212547816 */ /* 0x000fe20000000054 */
[----:B------:R-:W-:Y:S01]  /*1d00*/  FFMA.FTZ R18, R33, R16, 1 ;  /* 0x3f80000021127423 */ /* 0x000fe20000010010 */
[----:B------:R-:W-:Y:S01]  /*1d10*/  FFMA.FTZ R63, R2, R17, 1 ;  /* 0x3f800000023f7423 */ /* 0x000fe20000010011 */
[----:B------:R-:W-:Y:S01]  /*1d20*/  FMUL.FTZ R67, R102, R67 ;  /* 0x0000004366437220 */ /* 0x000fe20000410000 */
[----:B------:R-:W-:Y:S01]  /*1d30*/  PRMT R86, R19, 0x7632, R86 ;  /* 0x0000763213567816 */ /* 0x000fe20000000056 */
[----:B-----5:R-:W-:Y:S01]  /*1d40*/  FADD.FTZ R17, -R89, 1 ;  /* 0x3f80000059117421 */ /* 0x020fe20000010100 */
        /* <DEDUP_REMOVED lines=14> */
[----:B-1----:R-:W-:Y:S01]  /*1e30*/  FADD.FTZ R17, -R97, 1 ;  /* 0x3f80000061117421 */ /* 0x002fe20000010100 */
[----:B------:R-:W-:Y:S01]  /*1e40*/  SHF.L.U32 R105, R86, 0x10, RZ ;  /* 0x0000001056697819 */ /* 0x000fe200000006ff */
        /* <DEDUP_REMOVED lines=29> */
[C---:B------:R-:W-:Y:S01]  /*2020*/  PRMT R60, R4.reuse, 0x7632, R60 ;  /* 0x00007632043c7816 */ /* 0x040fe2000000003c */
[----:B------:R-:W-:Y:S01]  /*2030*/  FMUL.FTZ R25, R25, R35 ;  /* 0x0000002319197220 */ /* 0x000fe20000410000 */
[----:B------:R-:W-:Y:S01]  /*2040*/  SHF.L.U32 R88, R4, 0x10, RZ ;  /* 0x0000001004587819 */ /* 0x000fe200000006ff */
        /* <DEDUP_REMOVED lines=14> */
[----:B------:R0:W-:Y:S01]  /*2130*/  STS.128 [R121], R16 ;  /* 0x0000001079007388 */ /* 0x0001e20000000c00 */
[----:B------:R-:W-:-:S02]  /*2140*/  PRMT R78, R15, 0x7632, R78 ;  /* 0x000076320f4e7816 */ /* 0x000fc4000000004e */
[----:B------:R-:W-:Y:S01]  /*2150*/  SHF.L.U32 R84, R8, 0x10, RZ ;  /* 0x0000001008547819 */ /* 0x000fe200000006ff */
[----:B------:R1:W-:Y:S01]  /*2160*/  STS.128 [R121+0x10], R20 ;  /* 0x0000101479007388 */ /* 0x0003e20000000c00 */
[----:B------:R-:W-:-:S03]  /*2170*/  NOP ;  /* 0x0000000000007918 */ /* 0x000fc60000000000 */
[----:B------:R-:W2:Y:S01]  /*2180*/  LDS.128 R12, [R122] ;  /* 0x000000007a0c7984 */ /* 0x000ea20000000c00 */
[----:B------:R-:W-:Y:S02]  /*2190*/  SHF.L.U32 R83, R9, 0x10, RZ ;  /* 0x0000001009537819 */ /* 0x000fe400000006ff */
[----:B------:R-:W-:Y:S02]  /*21a0*/  SHF.L.U32 R81, R11, 0x10, RZ ;  /* 0x000000100b517819 */ /* 0x000fe400000006ff */
[----:B0-----:R-:W-:Y:S02]  /*21b0*/  PRMT R16, R7, 0x7632, R16 ;  /* 0x0000763207107816 */ /* 0x001fe40000000010 */
[----:B------:R-:W0:Y:S01]  /*21c0*/  LDS.128 R4, [R122+0x200] ;  /* 0x000200007a047984 */ /* 0x000e220000000c00 */
[----:B------:R-:W-:Y:S01]  /*21d0*/  PRMT R17, R8, 0x7632, R17 ;  /* 0x0000763208117816 */ /* 0x000fe20000000011 */
[----:B-1----:R-:W-:Y:S01]  /*21e0*/  FMUL.FTZ R21, R24, R45 ;  /* 0x0000002d18157220 */ /* 0x002fe20000410000 */
[----:B------:R-:W-:Y:S01]  /*21f0*/  PRMT R18, R9, 0x7632, R18 ;  /* 0x0000763209127816 */ /* 0x000fe20000000012 */
[----:B------:R-:W-:Y:S01]  /*2200*/  FMUL.FTZ R23, R58, R46 ;  /* 0x0000002e3a177220 */ /* 0x000fe20000410000 */
[----:B------:R-:W-:-:S02]  /*2210*/  MOV R8, UR13 ;  /* 0x0000000d00087c02 */ /* 0x000fc40008000f00 */
[----:B------:R-:W-:Y:S02]  /*2220*/  MOV R9, UR12 ;  /* 0x0000000c00097c02 */ /* 0x000fe40008000f00 */
[----:B------:R-:W-:Y:S01]  /*2230*/  PRMT R20, R11, 0x7632, R20 ;  /* 0x000076320b147816 */ /* 0x000fe20000000014 */
[----:B------:R-:W-:Y:S01]  /*2240*/  FMUL.FTZ R11, R3, R102 ;  /* 0x00000066030b7220 */ /* 0x000fe20000410000 */
[----:B------:R-:W-:Y:S01]  /*2250*/  PRMT R19, R10, 0x7632, R19 ;  /* 0x000076320a137816 */ /* 0x000fe20000000013 */
[----:B------:R-:W-:-:S04]  /*2260*/  IMAD.WIDE.U32 R2, R0, 0x10, R8 ;  /* 0x0000001000027825 */ /* 0x000fc800078e0008 */
[----:B------:R-:W-:Y:S01]  /*2270*/  FMUL.FTZ R8, R48, R97 ;  /* 0x0000006130087220 */ /* 0x000fe20000410000 */
[----:B------:R-:W-:Y:S01]  /*2280*/  SHF.L.U32 R82, R10, 0x10, RZ ;  /* 0x000000100a527819 */ /* 0x000fe200000006ff */
[----:B------:R-:W-:Y:S01]  /*2290*/  FMUL.FTZ R39, R38, R11 ;  /* 0x0000000b26277220 */ /* 0x000fe20000410000 */
[----:B------:R-:W-:Y:S01]  /*22a0*/  FMUL.FTZ R48, R66, R51 ;  /* 0x0000003342307220 */ /* 0x000fe20000410000 */
[----:B--2---:R1:W-:Y:S04]  /*22b0*/  STG.E.128 desc[UR32][R2.64], R12 ;  /* 0x0000000c02007986 */ /* 0x0043e8000c101d20 */
[----:B0-----:R0:W-:Y:S01]  /*22c0*/  STG.E.128 desc[UR32][R2.64+0x200], R4 ;  /* 0x0002000402007986 */ /* 0x0011e2000c101d20 */
[----:B-1----:R-:W-:Y:S01]  /*22d0*/  FMUL.FTZ R13, R64, R49 ;  /* 0x00000031400d7220 */ /* 0x002fe20000410000 */
[----:B------:R-:W-:Y:S01]  /*22e0*/  FMUL.FTZ R15, R65, R50 ;  /* 0x00000032410f7220 */ /* 0x000fe20000410000 */
        /* <DEDUP_REMOVED lines=26> */
[----:B------:R-:W-:Y:S02]  /*2490*/  F2FP.BF16.F32.PACK_AB R11, R104, R11 ;  /* 0x0000000b680b723e */ /* 0x000fe400000010ff */
[----:B------:R-:W-:Y:S01]  /*24a0*/  F2FP.BF16.F32.PACK_AB R10, R101, R98 ;  /* 0x00000062650a723e */ /* 0x000fe200000010ff */
[----:B------:R-:W-:Y:S01]  /*24b0*/  STS.128 [R121], R4 ;  /* 0x0000000479007388 */ /* 0x000fe20000000c00 */
        /* <DEDUP_REMOVED lines=16> */
.L_x_15020:
        /* <DEDUP_REMOVED lines=9> */
[----:B0-2---:R-:W-:Y:S01]  /*2650*/  FFMA.FTZ R3, R25, R120, R126 ;  /* 0x0000007819037223 */ /* 0x005fe2000001007e */
        /* <DEDUP_REMOVED lines=66> */
[----:B------:R-:W0:Y:S01]  /*2a80*/  S2R R0, SR_TID.X ;  /* 0x0000000000007919 */ /* 0x000e220000002100 */
[----:B------:R-:W1:Y:S01]  /*2a90*/  LDC R55, c[0x0][0x388] ;  /* 0x0000e200ff377b82 */ /* 0x000e620000000800 */
        /* <DEDUP_REMOVED lines=22> */
[----:B0-----:R-:W-:Y:S01]  /*2c00*/  ISETP.EQ.AND P0, PT, R0, RZ, P0 ;  /* 0x000000ff0000720c */ /* 0x001fe20000702270 */
[----:B------:R-:W0:Y:S01]  /*2c10*/  LDCU.64 UR36, c[0x0][0x440] ;  /* 0x00008800ff2477ac */ /* 0x000e220008000a00 */
[----:B------:R-:W0:Y:S01]  /*2c20*/  LDCU.64 UR38, c[0x0][0x3e0] ;  /* 0x00007c00ff2677ac */ /* 0x000e220008000a00 */
[----:B------:R-:W0:Y:S01]  /*2c30*/  LDCU.64 UR40, c[0x0][0x4d0] ;  /* 0x00009a00ff2877ac */ /* 0x000e220008000a00 */
[----:B------:R-:W0:Y:S01]  /*2c40*/  LDCU.64 UR42, c[0x0][0x4f0] ;  /* 0x00009e00ff2a77ac */ /* 0x000e220008000a00 */
[----:B------:R-:W0:Y:S01]  /*2c50*/  LDCU.128 UR12, c[0x0][0x3a0] ;  /* 0x00007400ff0c77ac */ /* 0x000e220008000c00 */
[----:B------:R-:W-:-:S07]  /*2c60*/  UMOV UR8, URZ ;  /* 0x000000ff00087c82 */ /* 0x000fce0008000000 */
.L_x_15101:
[----:B------:R-:W5:Y:S01]  /*2c70*/  S2R R0, SR_TID.X ;  /* 0x0000000000007919 */ /* 0x000f620000002100 */
[----:B----4-:R-:W-:-:S04]  /*2c80*/  UIMAD.WIDE.U32 UR10, UR8, UR34, URZ ;  /* 0x00000022080a72a5 */ /* 0x010fc8000f8e00ff */
[----:B------:R-:W-:Y:S02]  /*2c90*/  UIMAD UR9, UR8, UR35, UR11 ;  /* 0x00000023080972a4 */ /* 0x000fe4000f8e020b */
[----:B------:R-:W-:-:S04]  /*2ca0*/  ULEA UR11, UP0, UR10, UR27, 0x1 ;  /* 0x0000001b0a0b7291 */ /* 0x000fc8000f8008ff */
[----:B------:R-:W-:Y:S02]  /*2cb0*/  ULEA.HI.X UR10, UR10, UR28, UR9, 0x1, UP0 ;  /* 0x0000001c0a0a7291 */ /* 0x000fe400080f0c09 */
[----:B------:R-:W-:-:S03]  /*2cc0*/  MOV R20, UR11 ;  /* 0x0000000b00147c02 */ /* 0x000fc60008000f00 */
[----:B0-----:R-:W0:Y:S01]  /*2cd0*/  S2UR UR9, SR_CTAID.Y ;  /* 0x00000000000979c3 */ /* 0x001e220000002600 */
[----:B------:R-:W-:Y:S02]  /*2ce0*/  MOV R21, UR10 ;  /* 0x0000000a00157c02 */ /* 0x000fe40008000f00 */
[----:B-1---5:R-:W-:-:S04]  /*2cf0*/  SHF.L.U32 R2, R0, 0x2, RZ ;  /* 0x0000000200027819 */ /* 0x022fc800000006ff */
[----:B------:R-:W-:-:S04]  /*2d00*/  LOP3.LUT R3, R2, 0xf80, RZ, 0xc0, !PT ;  /* 0x00000f8002037812 */ /* 0x000fc800078ec0ff */
[----:B------:R-:W-:-:S05]  /*2d10*/  LOP3.LUT R23, R3, 0x1f, R124, 0xf8, !PT ;  /* 0x0000001f03177812 */ /* 0x000fca00078ef87c */
[----:B------:R-:W-:-:S05]  /*2d20*/  IMAD.WIDE.U32 R20, R23, 0x10, R20 ;  /* 0x0000001017147825 */ /* 0x000fca00078e0014 */
[----:B------:R-:W4:Y:S04]  /*2d30*/  LDG.E.128 R4, desc[UR32][R20.64] ;  /* 0x0000002014047981 */ /* 0x000f28000c1e1d00 */
[----:B------:R-:W5:Y:S04]  /*2d40*/  LDG.E.128 R8, desc[UR32][R20.64+0x200] ;  /* 0x0002002014087981 */ /* 0x000f68000c1e1d00 */
[----:B--2---:R-:W2:Y:S04]  /*2d50*/  LDG.E.128 R12, desc[UR32][R20.64+0x400] ;  /* 0x00040020140c7981 */ /* 0x004ea8000c1e1d00 */
[----:B---3--:R-:W3:Y:S01]  /*2d60*/  LDG.E.128 R16, desc[UR32][R20.64+0x600] ;  /* 0x0006002014107981 */ /* 0x008ee2000c1e1d00 */
        /* <DEDUP_REMOVED lines=8> */
[----:B------:R-:W3:Y:S01]  /*2df0*/  LDG.E.64 R2, desc[UR32][R2.64] ;  /* 0x0000002002027981 */ /* 0x000ee2000c1e1b00 */
[----:B------:R-:W-:-:S04]  /*2e00*/  UIMAD.WIDE.U32 UR10, UR8, UR38, URZ ;  /* 0x00000026080a72a5 */ /* 0x000fc8000f8e00ff */
[----:B------:R-:W-:Y:S02]  /*2e10*/  UIMAD UR9, UR8, UR39, UR11 ;  /* 0x00000027080972a4 */ /* 0x000fe4000f8e020b */
[----:B------:R-:W-:-:S04]  /*2e20*/  ULEA UR11, UP0, UR10, UR29, 0x1 ;  /* 0x0000001d0a0b7291 */ /* 0x000fc8000f8008ff */
[----:B------:R-:W-:Y:S02]  /*2e30*/  ULEA.HI.X UR10, UR10, UR30, UR9, 0x1, UP0 ;  /* 0x0000001e0a0a7291 */ /* 0x000fe400080f0c09 */
[----:B------:R-:W-:-:S04]  /*2e40*/  MOV R36, UR11 ;  /* 0x0000000b00247c02 */ /* 0x000fc80008000f00 */
[----:B------:R-:W-:-:S03]  /*2e50*/  MOV R37, UR10 ;  /* 0x0000000a00257c02 */ /* 0x000fc60008000f00 */
[----:B------:R-:W-:Y:S01]  /*2e60*/  IMAD.WIDE.U32 R36, R23, 0x10, R36 ;  /* 0x0000001017247825 */ /* 0x000fe200078e0024 */
[----:B----4-:R0:W-:Y:S04]  /*2e70*/  STS.128 [R122], R4 ;  /* 0x000000047a007388 */ /* 0x0101e80000000c00 */
[----:B-----5:R-:W-:Y:S04]  /*2e80*/  STS.128 [R122+0x200], R8 ;  /* 0x000200087a007388 */ /* 0x020fe80000000c00 */
[----:B--2---:R2:W-:Y:S04]  /*2e90*/  STS.128 [R122+0x400], R12 ;  /* 0x0004000c7a007388 */ /* 0x0045e80000000c00 */
[----:B---3--:R3:W-:Y:S01]  /*2ea0*/  STS.128 [R122+0x600], R16 ;  /* 0x000600107a007388 */ /* 0x0087e20000000c00 */
[----:B------:R-:W-:-:S03]  /*2eb0*/  NOP ;  /* 0x0000000000007918 */ /* 0x000fc60000000000 */
[----:B------:R-:W4:Y:S04]  /*2ec0*/  LDG.E.128 R20, desc[UR32][R36.64] ;  /* 0x0000002024147981 */ /* 0x000f28000c1e1d00 */
[----:B------:R-:W5:Y:S04]  /*2ed0*/  LDG.E.128 R24, desc[UR32][R36.64+0x200] ;  /* 0x0002002024187981 */ /* 0x000f68000c1e1d00 */
[----:B------:R-:W5:Y:S04]  /*2ee0*/  LDG.E.128 R28, desc[UR32][R36.64+0x400] ;  /* 0x00040020241c7981 */ /* 0x000f68000c1e1d00 */
[----:B------:R1:W5:Y:S01]  /*2ef0*/  LDG.E.128 R32, desc[UR32][R36.64+0x600] ;  /* 0x0006002024207981 */ /* 0x000362000c1e1d00 */
[----:B------:R-:W0:Y:S01]  /*2f00*/  S2UR UR10, SR_CgaCtaId ;  /* 0x00000000000a79c3 */ /* 0x000e220000008800 */
[----:B------:R-:W-:Y:S01]  /*2f10*/  USHF.L.U32 UR47, UR20, 0x8, URZ ;  /* 0x00000008142f7899 */ /* 0x000fe200080006ff */
[C---:B------:R-:W-:Y:S01]  /*2f20*/  ISETP.NE.AND P1, PT, R0.reuse, RZ, PT ;  /* 0x000000ff0000720c */ /* 0x040fe20003f25270 */
[----:B------:R-:W-:Y:S01]  /*2f30*/  UMOV UR31, 0x400 ;  /* 0x00000400001f7882 */ /* 0x000fe20000000000 */
[----:B------:R-:W-:Y:S01]  /*2f40*/  ISETP.NE.AND P2, PT, R0, 0x1f, PT ;  /* 0x0000001f0000780c */ /* 0x000fe20003f45270 */
[----:B------:R-:W-:Y:S01]  /*2f50*/  UIADD3 UR9, UPT, UPT, UR47, -0x100, URZ ;  /* 0xffffff002f097890 */ /* 0x000fe2000fffe0ff */
[----:B------:R-:W-:Y:S03]  /*2f60*/  BSSY.RECONVERGENT B0, `(.L_x_15022) ;  /* 0x0000127000007945 */ /* 0x000fe60003800200 */
[----:B------:R-:W-:Y:S01]  /*2f70*/  ULOP3.LUT UR9, UR9, 0x100, URZ, 0xc0, !UPT ;  /* 0x0000010009097892 */ /* 0x000fe2000f8ec0ff */
[----:B------:R-:W-:-:S02]  /*2f80*/  R2UR UR46, R3 ;  /* 0x00000000032e72ca */ /* 0x000fc400000e0000 */
[----:B------:R-:W-:Y:S01]  /*2f90*/  R2UR UR11, R2 ;  /* 0x00000000020b72ca */ /* 0x000fe200000e0000 */
[----:B------:R-:W-:-:S10]  /*2fa0*/  UIADD3 UR9, UPT, UPT, UR9, UR8, URZ ;  /* 0x0000000809097290 */ /* 0x000fd4000fffe0ff */
[----:B------:R-:W-:Y:S01]  /*2fb0*/  FMUL.FTZ R3, R79, UR46 ;  /* 0x0000002e4f037c20 */ /* 0x000fe20008410000 */
[----:B------:R-:W-:Y:S01]  /*2fc0*/  FMUL.FTZ R2, R81, UR46 ;  /* 0x0000002e51027c20 */ /* 0x000fe20008410000 */
[----:B0-----:R-:W-:Y:S02]  /*2fd0*/  ULEA UR31, UR10, UR31, 0x18 ;  /* 0x0000001f0a1f7291 */ /* 0x001fe4000f8ec0ff */
[----:B------:R-:W-:Y:S01]  /*2fe0*/  FMUL.RZ R4, R3, 0.15915493667125701904 ;  /* 0x3e22f98303047820 */ /* 0x000fe2000040c000 */
[----:B------:R-:W-:Y:S01]  /*2ff0*/  FMUL.FTZ R3, R87, UR46 ;  /* 0x0000002e57037c20 */ /* 0x000fe20008410000 */
[----:B--2---:R-:W-:Y:S01]  /*3000*/  FMUL.RZ R12, R2, 0.15915493667125701904 ;  /* 0x3e22f983020c7820 */ /* 0x004fe2000040c000 */
        /* <DEDUP_REMOVED lines=25> */
[----:B---3--:R0:W-:Y:S08]  /*31a0*/  MUFU.COS R17, R4 ;  /* 0x0000000400117308 */ /* 0x0081f00000000000 */
[----:B------:R-:W-:Y:S01]  /*31b0*/  MUFU.SIN R16, R6 ;  /* 0x0000000600107308 */ /* 0x000fe20000000400 */
[----:B0-----:R-:W-:Y:S01]  /*31c0*/  FMUL.RZ R4, R3, 0.15915493667125701904 ;  /* 0x3e22f98303047820 */ /* 0x001fe2000040c000 */
[----:B------:R-:W-:-:S06]  /*31d0*/  FMUL.FTZ R3, R83, UR46 ;  /* 0x0000002e53037c20 */ /* 0x000fcc0008410000 */
[----:B------:R0:W-:Y:S08]  /*31e0*/  MUFU.COS R150, R6 ;  /* 0x0000000600967308 */ /* 0x0001f00000000000 */
[----:B-1----:R-:W-:Y:S01]  /*31f0*/  MUFU.SIN R36, R8 ;  /* 0x0000000800247308 */ /* 0x002fe20000000400 */
        /* <DEDUP_REMOVED lines=13> */
[----:B------:R-:W-:-:S05]  /*32d0*/  MOV R3, UR11 ;  /* 0x0000000b00037c02 */ /* 0x000fca0008000f00 */
[----:B------:R-:W-:Y:S01]  /*32e0*/  FMUL.FTZ R2, R3, 1.4426950216293334961 ;  /* 0x3fb8aa3b03027820 */ /* 0x000fe20000410000 */
[----:B------:R-:W-:Y:S03]  /*32f0*/  MUFU.SIN R160, R4 ;  /* 0x0000000400a07308 */ /* 0x000fe60000000400 */
[-C--:B------:R-:W-:Y:S01]  /*3300*/  FMUL.FTZ R3, R79, R2.reuse ;  /* 0x000000024f037220 */ /* 0x080fe20000410000 */
[-C--:B------:R-:W-:Y:S01]  /*3310*/  FMUL.FTZ R14, R75, R2.reuse ;  /* 0x000000024b0e7220 */ /* 0x080fe20000410000 */
[-C--:B------:R-:W-:Y:S01]  /*3320*/  FMUL.FTZ R18, R83, R2.reuse ;  /* 0x0000000253127220 */ /* 0x080fe20000410000 */
[-C--:B------:R-:W-:Y:S01]  /*3330*/  FMUL.FTZ R19, R76, R2.reuse ;  /* 0x000000024c137220 */ /* 0x080fe20000410000 */
[-C--:B------:R-:W-:Y:S01]  /*3340*/  FMUL.FTZ R37, R82, R2.reuse ;  /* 0x0000000252257220 */ /* 0x080fe20000410000 */
[----:B------:R0:W-:Y:S01]  /*3350*/  MUFU.COS R162, R4 ;  /* 0x0000000400a27308 */ /* 0x0001e20000000000 */
[----:B------:R-:W-:-:S07]  /*3360*/  FMUL.FTZ R39, R73, R2 ;  /* 0x0000000249277220 */ /* 0x000fce0000410000 */
[----:B------:R1:W-:Y:S01]  /*3370*/  MUFU.COS R158, R10 ;  /* 0x0000000a009e7308 */ /* 0x0003e20000000000 */
[----:B0-----:R-:W-:-:S07]  /*3380*/  FMUL.FTZ R4, R87, R2 ;  /* 0x0000000257047220 */ /* 0x001fce0000410000 */
[----:B------:R-:W0:Y:S01]  /*3390*/  MUFU.EX2 R4, R4 ;  /* 0x0000000400047308 */ /* 0x000e220000000800 */
[----:B-1----:R-:W-:-:S07]  /*33a0*/  FMUL.FTZ R10, R77, R2 ;  /* 0x000000024d0a7220 */ /* 0x002fce0000410000 */
[----:B------:R-:W-:Y:S08]  /*33b0*/  MUFU.SIN R145, R12 ;  /* 0x0000000c00917308 */ /* 0x000ff00000000400 */
[----:B------:R1:W-:Y:S01]  /*33c0*/  MUFU.COS R143, R12 ;  /* 0x0000000c008f7308 */ /* 0x0003e20000000000 */
[C---:B0-----:R-:W-:Y:S01]  /*33d0*/  FMUL.FTZ R147, R4.reuse, R147 ;  /* 0x0000009304937220 */ /* 0x041fe20000410000 */
[----:B------:R-:W-:Y:S01]  /*33e0*/  FMUL.FTZ R136, R4, R7 ;  /* 0x0000000704887220 */ /* 0x000fe20000410000 */
[----:B------:R-:W-:-:S05]  /*33f0*/  FMUL.FTZ R4, R81, R2 ;  /* 0x0000000251047220 */ /* 0x000fca0000410000 */
[----:B------:R-:W-:Y:S01]  /*3400*/  MUFU.SIN R144, R6 ;  /* 0x0000000600907308 */ /* 0x000fe20000000400 */
[----:B-1----:R-:W-:-:S07]  /*3410*/  FMUL.FTZ R12, R85, R2 ;  /* 0x00000002550c7220 */ /* 0x002fce0000410000 */
[----:B------:R0:W-:Y:S08]  /*3420*/  MUFU.COS R148, R6 ;  /* 0x0000000600947308 */ /* 0x0001f00000000000 */
[----:B------:R-:W-:Y:S01]  /*3430*/  MUFU.SIN R152, R8 ;  /* 0x0000000800987308 */ /* 0x000fe20000000400 */
[----:B0-----:R-:W-:-:S07]  /*3440*/  FMUL.FTZ R6, R80, R2 ;  /* 0x0000000250067220 */ /* 0x001fce0000410000 */
[----:B------:R0:W-:Y:S08]  /*3450*/  MUFU.COS R154, R8 ;  /* 0x00000008009a7308 */ /* 0x0001f00000000000 */
[----:B------:R1:W2:Y:S01]  /*3460*/  MUFU.EX2 R142, R3 ;  /* 0x00000003008e7308 */ /* 0x0002a20000000800 */
[----:B0-----:R-:W-:-:S07]  /*3470*/  FMUL.FTZ R8, R86, R2 ;  /* 0x0000000256087220 */ /* 0x001fce0000410000 */
[----:B------:R-:W0:Y:S01]  /*3480*/  MUFU.EX2 R151, R12 ;  /* 0x0000000c00977308 */ /* 0x000e220000000800 */
[----:B-1----:R-:W-:-:S07]  /*3490*/  FMUL.FTZ R3, R78, R2 ;  /* 0x000000024e037220 */ /* 0x002fce0000410000 */
[----:B------:R-:W1:Y:S01]  /*34a0*/  MUFU.EX2 R10, R10 ;  /* 0x0000000a000a7308 */ /* 0x000e620000000800 */
[C---:B--2---:R-:W-:Y:S01]  /*34b0*/  FMUL.FTZ R137, R142.reuse, R137 ;  /* 0x000000898e897220 */ /* 0x044fe20000410000 */
[----:B------:R-:W-:Y:S01]  /*34c0*/  FMUL.FTZ R142, R142, R5 ;  /* 0x000000058e8e7220 */ /* 0x000fe20000410000 */
[----:B------:R-:W-:-:S05]  /*34d0*/  FMUL.FTZ R5, R74, R2 ;  /* 0x000000024a057220 */ /* 0x000fca0000410000 */
[----:B------:R-:W2:Y:S01]  /*34e0*/  MUFU.EX2 R6, R6 ;  /* 0x0000000600067308 */ /* 0x000ea20000000800 */
[C---:B0-----:R-:W-:Y:S01]  /*34f0*/  FMUL.FTZ R150, R151.reuse, R150 ;  /* 0x0000009697967220 */ /* 0x041fe20000410000 */
[----:B------:R-:W-:-:S06]  /*3500*/  FMUL.FTZ R151, R151, R16 ;  /* 0x0000001097977220 */ /* 0x000fcc0000410000 */
[----:B------:R-:W0:Y:S01]  /*3510*/  MUFU.EX2 R8, R8 ;  /* 0x0000000800087308 */ /* 0x000e220000000800 */
[C---:B-1----:R-:W-:Y:S01]  /*3520*/  FMUL.FTZ R130, R10.reuse, R17 ;  /* 0x000000110a827220 */ /* 0x042fe20000410000 */
[----:B------:R-:W-:-:S06]  /*3530*/  FMUL.FTZ R139, R10, R139 ;  /* 0x0000008b0a8b7220 */ /* 0x000fcc0000410000 */
[----:B------:R-:W1:Y:S01]  /*3540*/  MUFU.EX2 R153, R14 ;  /* 0x0000000e00997308 */ /* 0x000e620000000800 */
[C---:B--2---:R-:W-:Y:S01]  /*3550*/  FMUL.FTZ R146, R6.reuse, R9 ;  /* 0x0000000906927220 */ /* 0x044fe20000410000 */
[----:B------:R-:W-:-:S06]  /*3560*/  FMUL.FTZ R127, R6, R127 ;  /* 0x0000007f067f7220 */ /* 0x000fcc0000410000 */
[----:B------:R2:W3:Y:S01]  /*3570*/  MUFU.EX2 R141, R3 ;  /* 0x00000003008d7308 */ /* 0x0004e20000000800 */
[C---:B0-----:R-:W-:Y:S01]  /*3580*/  FMUL.FTZ R134, R8.reuse, R11 ;  /* 0x0000000b08867220 */ /* 0x041fe20000410000 */
[----:B------:R-:W-:-:S06]  /*3590*/  FMUL.FTZ R135, R8, R135 ;  /* 0x0000008708877220 */ /* 0x000fcc0000410000 */
[----:B------:R-:W0:Y:S01]  /*35a0*/  MUFU.EX2 R155, R18 ;  /* 0x00000012009b7308 */ /* 0x000e220000000800 */
[----:B--2---:R-:W-:Y:S01]  /*35b0*/  LEA R3, R123, R121, 0x5 ;  /* 0x000000797b037211 */ /* 0x004fe200078e28ff */
[C---:B-1----:R-:W-:Y:S01]  /*35c0*/  FMUL.FTZ R140, R153.reuse, R140 ;  /* 0x0000008c998c7220 */ /* 0x042fe20000410000 */
[----:B------:R-:W-:-:S03]  /*35d0*/  FMUL.FTZ R153, R153, R138 ;  /* 0x0000008a99997220 */ /* 0x000fc60000410000 */
[----:B------:R-:W1:Y:S02]  /*35e0*/  LDS.128 R8, [R3+0x20] ;  /* 0x0000200003087984 */ /* 0x000e640000000c00 */
[----:B------:R-:W2:Y:S01]  /*35f0*/  MUFU.EX2 R4, R4 ;  /* 0x0000000400047308 */ /* 0x000ea20000000800 */
[C---:B---3--:R-:W-:Y:S01]  /*3600*/  FMUL.FTZ R128, R141.reuse, R128 ;  /* 0x000000808d807220 */ /* 0x048fe20000410000 */
[----:B------:R-:W-:-:S06]  /*3610*/  FMUL.FTZ R141, R141, R36 ;  /* 0x000000248d8d7220 */ /* 0x000fcc0000410000 */
[----:B------:R-:W-:Y:S01]  /*3620*/  MUFU.SIN R157, R13 ;  /* 0x0000000d009d7308 */ /* 0x000fe20000000400 */
[C---:B0-----:R-:W-:Y:S01]  /*3630*/  FMUL.FTZ R138, R155.reuse, R148 ;  /* 0x000000949b8a7220 */ /* 0x041fe20000410000 */
[----:B------:R-:W-:-:S06]  /*3640*/  FMUL.FTZ R155, R155, R144 ;  /* 0x000000909b9b7220 */ /* 0x000fcc0000410000 */
[----:B------:R0:W-:Y:S01]  /*3650*/  MUFU.COS R159, R13 ;  /* 0x0000000d009f7308 */ /* 0x0001e20000000000 */
[C---:B--2---:R-:W-:Y:S01]  /*3660*/  FMUL.FTZ R143, R4.reuse, R143 ;  /* 0x0000008f048f7220 */ /* 0x044fe20000410000 */
[----:B------:R-:W-:-:S06]  /*3670*/  FMUL.FTZ R144, R4, R145 ;  /* 0x0000009104907220 */ /* 0x000fcc0000410000 */
[----:B------:R2:W3:Y:S01]  /*3680*/  MUFU.EX2 R131, R19 ;  /* 0x0000001300837308 */ /* 0x0004e20000000800 */
[----:B0-----:R-:W-:-:S07]  /*3690*/  FMUL.FTZ R13, R84, R2 ;  /* 0x00000002540d7220 */ /* 0x001fce0000410000 */
[----:B------:R0:W4:Y:S01]  /*36a0*/  MUFU.EX2 R149, R13 ;  /* 0x0000000d00957308 */ /* 0x0001220000000800 */
[----:B--2---:R-:W2:Y:S01]  /*36b0*/  LDS.128 R16, [R3+0x10] ;  /* 0x0000100003107984 */ /* 0x004ea20000000c00 */
[----:B-1----:R-:W-:-:S06]  /*36c0*/  PRMT R219, R8, 0x7632, R219 ;  /* 0x0000763208db7816 */ /* 0x002fcc00000000db */
[----:B------:R1:W5:Y:S01]  /*36d0*/  MUFU.EX2 R36, R5 ;  /* 0x0000000500247308 */ /* 0x0003620000000800 */
[----:B0-----:R-:W0:Y:S01]  /*36e0*/  LDS.128 R12, [R3] ;  /* 0x00000000030c7984 */ /* 0x001e220000000c00 */
[C---:B---3--:R-:W-:Y:S01]  /*36f0*/  FMUL.FTZ R154, R131.reuse, R154 ;  /* 0x0000009a839a7220 */ /* 0x048fe20000410000 */
[----:B------:R-:W-:Y:S01]  /*3700*/  FMUL.FTZ R131, R131, R152 ;  /* 0x0000009883837220 */ /* 0x000fe20000410000 */
[----:B------:R-:W-:Y:S02]  /*3710*/  PRMT R222, R9, 0x7632, R222 ;  /* 0x0000763209de7816 */ /* 0x000fe400000000de */
[----:B------:R-:W-:Y:S02]  /*3720*/  PRMT R217, R10, 0x7632, R217 ;  /* 0x000076320ad97816 */ /* 0x000fe400000000d9 */
[----:B------:R-:W3:Y:S01]  /*3730*/  MUFU.EX2 R37, R37 ;  /* 0x0000002500257308 */ /* 0x000ee20000000800 */
[----:B-1----:R-:W1:Y:S01]  /*3740*/  LDS.128 R4, [R3+0x30] ;  /* 0x0000300003047984 */ /* 0x002e620000000c00 */
[C---:B----4-:R-:W-:Y:S01]  /*3750*/  FMUL.FTZ R133, R149.reuse, R132 ;  /* 0x0000008495857220 */ /* 0x050fe20000410000 */
[----:B------:R-:W-:Y:S01]  /*3760*/  FMUL.FTZ R149, R149, R38 ;  /* 0x0000002695957220 */ /* 0x000fe20000410000 */
[----:B------:R-:W-:Y:S01]  /*3770*/  PRMT R220, R11, 0x7632, R220 ;  /* 0x000076320bdc7816 */ /* 0x000fe200000000dc */
[----:B------:R4:W-:Y:S01]  /*3780*/  STS.128 [R122+0x840], R20 ;  /* 0x000840147a007388 */ /* 0x0009e20000000c00 */
[----:B------:R-:W-:-:S02]  /*3790*/  SHF.L.U32 R219, R219, 0x10, RZ ;  /* 0x00000010dbdb7819 */ /* 0x000fc400000006ff */
[----:B------:R-:W2:Y:S01]  /*37a0*/  MUFU.EX2 R39, R39 ;  /* 0x0000002700277308 */ /* 0x000ea20000000800 */
[----:B-----5:R-:W-:Y:S01]  /*37b0*/  STS.128 [R122+0xa40], R24 ;  /* 0x000a40187a007388 */ /* 0x020fe20000000c00 */
[----:B------:R-:W-:Y:S01]  /*37c0*/  FMUL.FTZ R145, R36, R157 ;  /* 0x0000009d24917220 */ /* 0x000fe20000410000 */
[----:B------:R-:W-:Y:S02]  /*37d0*/  SHF.L.U32 R222, R222, 0x10, RZ ;  /* 0x00000010dede7819 */ /* 0x000fe400000006ff */
[----:B------:R-:W-:Y:S01]  /*37e0*/  STS.128 [R122+0xc40], R28 ;  /* 0x000c401c7a007388 */ /* 0x000fe20000000c00 */
[----:B------:R-:W-:Y:S02]  /*37f0*/  SHF.L.U32 R217, R217, 0x10, RZ ;  /* 0x00000010d9d97819 */ /* 0x000fe400000006ff */
[----:B------:R-:W-:Y:S01]  /*3800*/  SHF.L.U32 R220, R220, 0x10, RZ ;  /* 0x00000010dcdc7819 */ /* 0x000fe200000006ff */
[C---:B---3--:R-:W-:Y:S01]  /*3810*/  FMUL.FTZ R129, R37.reuse, R156 ;  /* 0x0000009c25817220 */ /* 0x048fe20000410000 */
[----:B------:R3:W-:Y:S01]  /*3820*/  STS.128 [R122+0xe40], R32 ;  /* 0x000e40207a007388 */ /* 0x0007e20000000c00 */
[----:B------:R-:W-:Y:S01]  /*3830*/  FMUL.FTZ R152, R37, R158 ;  /* 0x0000009e25987220 */ /* 0x000fe20000410000 */
[----:B------:R-:W-:Y:S01]  /*3840*/  FMUL.FTZ R156, R36, R159 ;  /* 0x0000009f249c7220 */ /* 0x000fe20000410000 */
[----:B----4-:R-:W-:Y:S01]  /*3850*/  SHF.L.U32 R22, R9, 0x10, RZ ;  /* 0x0000001009167819 */ /* 0x010fe200000006ff */
[C---:B--2---:R-:W-:Y:S01]  /*3860*/  FMUL.FTZ R148, R39.reuse, R162 ;  /* 0x000000a227947220 */ /* 0x044fe20000410000 */
[----:B------:R-:W-:Y:S01]  /*3870*/  FMUL.FTZ R132, R39, R160 ;  /* 0x000000a027847220 */ /* 0x000fe20000410000 */
[----:B------:R-:W-:Y:S01]  /*3880*/  NOP ;  /* 0x0000000000007918 */ /* 0x000fe20000000000 */
[----:B------:R-:W2:Y:S01]  /*3890*/  LDS.128 R36, [R3+0x840] ;  /* 0x0008400003247984 */ /* 0x000ea20000000c00 */
[----:B---3--:R-:W-:Y:S01]  /*38a0*/  PRMT R35, R16, 0x7632, R35 ;  /* 0x0000763210237816 */ /* 0x008fe20000000023 */
[----:B------:R-:W-:Y:S01]  /*38b0*/  FMUL.FTZ R26, R88, UR46 ;  /* 0x0000002e581a7c20 */ /* 0x000fe20008410000 */
[----:B------:R-:W-:-:S02]  /*38c0*/  SHF.L.U32 R23, R16, 0x10, RZ ;  /* 0x0000001010177819 */ /* 0x000fc400000006ff */
[C---:B------:R-:W-:Y:S01]  /*38d0*/  PRMT R30, R17.reuse, 0x7632, R30 ;  /* 0x00007632111e7816 */ /* 0x040fe2000000001e */
[----:B------:R-:W-:Y:S01]  /*38e0*/  FMUL.RZ R168, R26, 0.15915493667125701904 ;  /* 0x3e22f9831aa87820 */ /* 0x000fe2000040c000 */
[----:B------:R-:W-:Y:S02]  /*38f0*/  SHF.L.U32 R16, R17, 0x10, RZ ;  /* 0x0000001011107819 */ /* 0x000fe400000006ff */
[----:B------:R-:W-:Y:S01]  /*3900*/  SHF.L.U32 R17, R8, 0x10, RZ ;  /* 0x0000001008117819 */ /* 0x000fe200000006ff */
[----:B------:R-:W-:Y:S01]  /*3910*/  MUFU.SIN R34, R168 ;  /* 0x000000a800227308 */ /* 0x000fe20000000400 */
[----:B------:R-:W-:Y:S02]  /*3920*/  SHF.L.U32 R24, R10, 0x10, RZ ;  /* 0x000000100a187819 */ /* 0x000fe400000006ff */
[----:B------:R-:W-:Y:S02]  /*3930*/  SHF.L.U32 R25, R11, 0x10, RZ ;  /* 0x000000100b197819 */ /* 0x000fe400000006ff */
[C---:B0-----:R-:W-:Y:S01]  /*3940*/  PRMT R159, R12.reuse, 0x7632, R159 ;  /* 0x000076320c9f7816 */ /* 0x041fe2000000009f */
[----:B------:R-:W0:Y:S01]  /*3950*/  LDS.128 R8, [R3+0x860] ;  /* 0x0008600003087984 */ /* 0x000e220000000c00 */
[----:B------:R-:W-:Y:S01]  /*3960*/  SHF.L.U32 R157, R12, 0x10, RZ ;  /* 0x000000100c9d7819 */ /* 0x000fe200000006ff */
[----:B------:R-:W-:Y:S01]  /*3970*/  MUFU.COS R174, R168 ;  /* 0x000000a800ae7308 */ /* 0x000fe20000000000 */
[----:B------:R-:W-:-:S02]  /*3980*/  PRMT R162, R13, 0x7632, R162 ;  /* 0x000076320da27816 */ /* 0x000fc400000000a2 */
[----:B------:R-:W-:Y:S02]  /*3990*/  SHF.L.U32 R158, R13, 0x10, RZ ;  /* 0x000000100d9e7819 */ /* 0x000fe400000006ff */
[C---:B------:R-:W-:Y:S02]  /*39a0*/  PRMT R160, R14.reuse, 0x7632, R160 ;  /* 0x000076320ea07816 */ /* 0x040fe400000000a0 */
[----:B------:R-:W-:Y:S02]  /*39b0*/  SHF.L.U32 R20, R14, 0x10, RZ ;  /* 0x000000100e147819 */ /* 0x000fe400000006ff */
[C---:B------:R-:W-:Y:S02]  /*39c0*/  PRMT R161, R15.reuse, 0x7632, R161 ;  /* 0x000076320fa17816 */ /* 0x040fe400000000a1 */
[----:B------:R-:W-:Y:S02]  /*39d0*/  SHF.L.U32 R21, R15, 0x10, RZ ;  /* 0x000000100f157819 */ /* 0x000fe400000006ff */
[----:B------:R-:W3:Y:S01]  /*39e0*/  LDS.128 R12, [R3+0x850] ;  /* 0x00085000030c7984 */ /* 0x000ee20000000c00 */
[----:B-1----:R-:W-:-:S02]  /*39f0*/  PRMT R218, R4, 0x7632, R218 ;  /* 0x0000763204da7816 */ /* 0x002fc400000000da */
[----:B------:R-:W-:Y:S02]  /*3a00*/  SHF.L.U32 R27, R4, 0x10, RZ ;  /* 0x00000010041b7819 */ /* 0x000fe400000006ff */
[C---:B------:R-:W-:Y:S02]  /*3a10*/  PRMT R216, R5.reuse, 0x7632, R216 ;  /* 0x0000763205d87816 */ /* 0x040fe400000000d8 */
[----:B------:R-:W-:Y:S02]  /*3a20*/  SHF.L.U32 R26, R5, 0x10, RZ ;  /* 0x00000010051a7819 */ /* 0x000fe400000006ff */
[C---:B------:R-:W-:Y:S02]  /*3a30*/  PRMT R215, R6.reuse, 0x7632, R215 ;  /* 0x0000763206d77816 */ /* 0x040fe400000000d7 */
[----:B------:R-:W-:Y:S02]  /*3a40*/  SHF.L.U32 R28, R6, 0x10, RZ ;  /* 0x00000010061c7819 */ /* 0x000fe400000006ff */
[----:B------:R-:W-:-:S02]  /*3a50*/  PRMT R224, R7, 0x7632, R224 ;  /* 0x0000763207e07816 */ /* 0x000fc400000000e0 */
[----:B------:R-:W-:Y:S02]  /*3a60*/  SHF.L.U32 R29, R7, 0x10, RZ ;  /* 0x00000010071d7819 */ /* 0x000fe400000006ff */
[----:B------:R1:W4:Y:S01]  /*3a70*/  LDS.128 R4, [R3+0x870] ;  /* 0x0008700003047984 */ /* 0x0003220000000c00 */
[C---:B--2---:R-:W-:Y:S02]  /*3a80*/  PRMT R32, R36.reuse, 0x7632, R32 ;  /* 0x0000763224207816 */ /* 0x044fe40000000020 */
[----:B------:R-:W-:Y:S02]  /*3a90*/  SHF.L.U32 R33, R36, 0x10, RZ ;  /* 0x0000001024217819 */ /* 0x000fe400000006ff */
[----:B------:R-:W-:Y:S02]  /*3aa0*/  IADD3 R36, PT, PT, R0, 0x200, RZ ;  /* 0x0000020000247810 */ /* 0x000fe40007ffe0ff */
[----:B------:R-:W-:Y:S01]  /*3ab0*/  PRMT R163, R37, 0x7632, R163 ;  /* 0x0000763225a37816 */ /* 0x000fe200000000a3 */
[----:B-1----:R-:W-:Y:S01]  /*3ac0*/  FMUL.FTZ R3, R88, R2 ;  /* 0x0000000258037220 */ /* 0x002fe20000410000 */
[----:B------:R-:W-:-:S02]  /*3ad0*/  SEL R36, R36, UR9, P1 ;  /* 0x0000000924247c07 */ /* 0x000fc40008800000 */
[C---:B0-----:R-:W-:Y:S02]  /*3ae0*/  PRMT R170, R8.reuse, 0x7632, R170 ;  /* 0x0000763208aa7816 */ /* 0x041fe400000000aa */
[----:B------:R-:W-:Y:S01]  /*3af0*/  SHF.L.U32 R212, R8, 0x10, RZ ;  /* 0x0000001008d47819 */ /* 0x000fe200000006ff */
[----:B------:R-:W0:Y:S01]  /*3b00*/  MUFU.EX2 R3, R3 ;  /* 0x0000000300037308 */ /* 0x000e220000000800 */
[C---:B------:R-:W-:Y:S02]  /*3b10*/  PRMT R171, R9.reuse, 0x7632, R171 ;  /* 0x0000763209ab7816 */ /* 0x040fe400000000ab */
[----:B------:R-:W-:Y:S01]  /*3b20*/  SHF.L.U32 R211, R9, 0x10, RZ ;  /* 0x0000001009d37819 */ /* 0x000fe200000006ff */
[----:B------:R-:W-:Y:S01]  /*3b30*/  FMUL.FTZ R212, R47, R212 ;  /* 0x000000d42fd47220 */ /* 0x000fe20000410000 */
[C---:B------:R-:W-:Y:S02]  /*3b40*/  PRMT R172, R10.reuse, 0x7632, R172 ;  /* 0x000076320aac7816 */ /* 0x040fe400000000ac */
[----:B------:R-:W-:Y:S01]  /*3b50*/  SHF.L.U32 R210, R10, 0x10, RZ ;  /* 0x000000100ad27819 */ /* 0x000fe200000006ff */
[----:B------:R-:W-:Y:S01]  /*3b60*/  FMUL.FTZ R211, R46, R211 ;  /* 0x000000d32ed37220 */ /* 0x000fe20000410000 */
[----:B---3--:R-:W-:-:S02]  /*3b70*/  PRMT R2, R12, 0x7632, R2 ;  /* 0x000076320c027816 */ /* 0x008fc40000000002 */
[----:B------:R-:W-:Y:S01]  /*3b80*/  SHF.L.U32 R196, R12, 0x10, RZ ;  /* 0x000000100cc47819 */ /* 0x000fe200000006ff */
[----:B------:R-:W-:Y:S01]  /*3b90*/  FMUL.FTZ R210, R45, R210 ;  /* 0x000000d22dd27220 */ /* 0x000fe20000410000 */
[C---:B------:R-:W-:Y:S02]  /*3ba0*/  PRMT R12, R13.reuse, 0x7632, R12 ;  /* 0x000076320d0c7816 */ /* 0x040fe4000000000c */
[----:B------:R-:W-:Y:S01]  /*3bb0*/  SHF.L.U32 R197, R13, 0x10, RZ ;  /* 0x000000100dc57819 */ /* 0x000fe200000006ff */
[----:B------:R-:W-:Y:S01]  /*3bc0*/  FMUL.FTZ R196, R51, R196 ;  /* 0x000000c433c47220 */ /* 0x000fe20000410000 */
[C---:B0-----:R-:W-:Y:S01]  /*3bd0*/  FMUL.FTZ R8, R3.reuse, R174 ;  /* 0x000000ae03087220 */ /* 0x041fe20000410000 */
[----:B------:R-:W-:Y:S01]  /*3be0*/  FMUL.FTZ R9, R3, R34 ;  /* 0x0000002203097220 */ /* 0x000fe20000410000 */
[----:B------:R-:W-:Y:S01]  /*3bf0*/  LEA R3, R36, UR31, 0x3 ;  /* 0x0000001f24037c11 */ /* 0x000fe2000f8e18ff */
[----:B------:R-:W-:Y:S01]  /*3c00*/  FMUL.FTZ R34, R56, R33 ;  /* 0x0000002138227220 */ /* 0x000fe20000410000 */
[----:B------:R-:W-:Y:S01]  /*3c10*/  PRMT R13, R14, 0x7632, R13 ;  /* 0x000076320e0d7816 */ /* 0x000fe2000000000d */
[----:B------:R-:W-:Y:S01]  /*3c20*/  FMUL.FTZ R197, R50, R197 ;  /* 0x000000c532c57220 */ /* 0x000fe20000410000 */
[----:B------:R-:W-:Y:S01]  /*3c30*/  PRMT R10, R11, 0x7632, R10 ;  /* 0x000076320b0a7816 */ /* 0x000fe2000000000a */
[----:B------:R0:W-:Y:S01]  /*3c40*/  STS.64 [R3+0x35d0], R8 ;  /* 0x0035d00803007388 */ /* 0x0001e20000000a00 */
[----:B------:R-:W-:-:S02]  /*3c50*/  PRMT R164, R38, 0x7632, R164 ;  /* 0x0000763226a47816 */ /* 0x000fc400000000a4 */
[----:B------:R-:W-:Y:S02]  /*3c60*/  PRMT R167, R39, 0x7632, R167 ;  /* 0x0000763227a77816 */ /* 0x000fe400000000a7 */
[----:B------:R-:W-:Y:S02]  /*3c70*/  PRMT R168, R15, 0x7632, R168 ;  /* 0x000076320fa87816 */ /* 0x000fe400000000a8 */
[----:B----4-:R-:W-:Y:S02]  /*3c80*/  PRMT R173, R4, 0x7632, R173 ;  /* 0x0000763204ad7816 */ /* 0x010fe400000000ad */
[----:B------:R-:W-:Y:S02]  /*3c90*/  PRMT R174, R5, 0x7632, R174 ;  /* 0x0000763205ae7816 */ /* 0x000fe400000000ae */
[----:B------:R-:W-:Y:S02]  /*3ca0*/  PRMT R175, R6, 0x7632, R175 ;  /* 0x0000763206af7816 */ /* 0x000fe400000000af */
[----:B------:R-:W-:-:S02]  /*3cb0*/  PRMT R177, R7, 0x7632, R177 ;  /* 0x0000763207b17816 */ /* 0x000fc400000000b1 */
[----:B------:R-:W-:Y:S02]  /*3cc0*/  SHF.L.U32 R209, R11, 0x10, RZ ;  /* 0x000000100bd17819 */ /* 0x000fe400000006ff */
        /* <DEDUP_REMOVED lines=16> */
[----:B------:R-:W-:Y:S01]  /*3dd0*/  FMUL.FTZ R199, R49, -R4 ;  /* 0x8000000431c77220 */ /* 0x000fe20000410000 */
[----:B------:R-:W-:Y:S01]  /*3de0*/  SHF.L.U32 R165, R37, 0x10, RZ ;  /* 0x0000001025a57819 */ /* 0x000fe200000006ff */
[----:B------:R-:W-:Y:S01]  /*3df0*/  FMUL.FTZ R202, R44, -R11 ;  /* 0x8000000b2cca7220 */ /* 0x000fe20000410000 */
[----:B------:R-:W-:-:S02]  /*3e00*/  SHF.L.U32 R166, R38, 0x10, RZ ;  /* 0x0000001026a67819 */ /* 0x000fc400000006ff */
[----:B------:R-:W-:Y:S01]  /*3e10*/  SHF.L.U32 R169, R39, 0x10, RZ ;  /* 0x0000001027a97819 */ /* 0x000fe200000006ff */
[----:B------:R-:W-:Y:S01]  /*3e20*/  FMUL.FTZ R33, R54, R165 ;  /* 0x000000a536217220 */ /* 0x000fe20000410000 */
[----:B0-----:R-:W-:Y:S01]  /*3e30*/  SHF.L.U32 R3, R32, 0x10, RZ ;  /* 0x0000001020037819 */ /* 0x001fe200000006ff */
[----:B------:R-:W-:Y:S01]  /*3e40*/  FMUL.FTZ R32, R53, R166 ;  /* 0x000000a635207220 */ /* 0x000fe20000410000 */
[----:B------:R-:W-:Y:S02]  /*3e50*/  SHF.L.U32 R15, R163, 0x10, RZ ;  /* 0x00000010a30f7819 */ /* 0x000fe400000006ff */
[----:B------:R-:W-:Y:S02]  /*3e60*/  SHF.L.U32 R14, R164, 0x10, RZ ;  /* 0x00000010a40e7819 */ /* 0x000fe400000006ff */
        /* <DEDUP_REMOVED lines=52> */
.L_x_15023:
[----:B------:R-:W-:-:S06]  /*41b0*/  LEA R2, R0, UR31, 0x3 ;  /* 0x0000001f00027c11 */ /* 0x000fcc000f8e18ff */
[----:B------:R-:W0:Y:S02]  /*41c0*/  LDS.64 R2, [R2+0x45d8] ;  /* 0x0045d80002027984 */ /* 0x000e240000000a00 */
.L_x_15024:
[----:B------:R-:W-:Y:S05]  /*41d0*/  BSYNC.RECONVERGENT B0 ;  /* 0x0000000000007941 */ /* 0x000fea0003800200 */
.L_x_15022:
        /* <DEDUP_REMOVED lines=31> */
[----:B------:R-:W2:Y:S01]  /*43d0*/  @P0 LDC R161, c[0x0][0x38c] ;  /* 0x0000e300ffa10b82 */ /* 0x000ea20000000800 */
[C---:B------:R-:W-:Y:S01]  /*43e0*/  FMUL.FTZ R7, R127.reuse, R5 ;  /* 0x000000057f077220 */ /* 0x040fe20000410000 */
[----:B------:R-:W-:Y:S01]  /*43f0*/  FMUL.FTZ R6, R127, R4 ;  /* 0x000000047f067220 */ /* 0x000fe20000410000 */
        /* <DEDUP_REMOVED lines=28> */
[-C--:B------:R-:W-:Y:S02]  /*45c0*/  FMUL.FTZ R4, R8, R142.reuse ;  /* 0x0000008e08047220 */ /* 0x080fe40000410000 */
[C---:B------:R-:W-:Y:S01]  /*45d0*/  FMUL.FTZ R7, R141.reuse, R11 ;  /* 0x0000000b8d077220 */ /* 0x040fe20000410000 */
[----:B------:R-:W-:Y:S01]  /*45e0*/  FMUL.FTZ R10, R141, R5 ;  /* 0x000000058d0a7220 */ /* 0x000fe20000410000 */
[C---:B------:R-:W-:Y:S02]  /*45f0*/  FFMA.FTZ R4, R9.reuse, R137, R4 ;  /* 0x0000008909047223 */ /* 0x040fe40000010004 */
[C---:B------:R-:W-:Y:S01]  /*4600*/  FFMA.FTZ R6, R128.reuse, R5, -R7 ;  /* 0x0000000580067223 */ /* 0x040fe20000010807 */
[----:B------:R-:W-:Y:S01]  /*4610*/  FMUL.FTZ R5, R9, R142 ;  /* 0x0000008e09057220 */ /* 0x000fe20000410000 */
[----:B------:R-:W-:-:S02]  /*4620*/  FFMA.FTZ R11, R128, R11, R10 ;  /* 0x0000000b800b7223 */ /* 0x000fc4000001000a */
[C---:B------:R-:W-:Y:S01]  /*4630*/  FFMA.FTZ R10, R93.reuse, R176, R6 ;  /* 0x000000b05d0a7223 */ /* 0x040fe20000010006 */
[----:B------:R-:W-:Y:S01]  /*4640*/  FFMA.FTZ R5, R8, R137, -R5 ;  /* 0x0000008908057223 */ /* 0x000fe20000010805 */
[C---:B------:R-:W-:Y:S01]  /*4650*/  FMUL.FTZ R6, R136.reuse, R4 ;  /* 0x0000000488067220 */ /* 0x040fe20000410000 */
[----:B------:R-:W-:Y:S01]  /*4660*/  FFMA.FTZ R12, R93, R174, R11 ;  /* 0x000000ae5d0c7223 */ /* 0x000fe2000001000b */
        /* <DEDUP_REMOVED lines=11> */
[----:B------:R-:W-:Y:S01]  /*4720*/  FFMA.FTZ R11, R115, R170, R11 ;  /* 0x000000aa730b7223 */ /* 0x000fe2000001000b */
[----:B------:R-:W-:Y:S01]  /*4730*/  FMUL.FTZ R13, R153, R164 ;  /* 0x000000a4990d7220 */ /* 0x000fe20000410000 */
[----:B------:R-:W-:-:S03]  /*4740*/  FFMA.FTZ R5, R146, R6, -R5 ;  /* 0x0000000692057223 */ /* 0x000fc60000010805 */
[----:B------:R-:W-:Y:S01]  /*4750*/  FFMA.FTZ R13, R140, R11, -R13 ;  /* 0x0000000b8c0d7223 */ /* 0x000fe2000001080d */
[----:B------:R-:W-:Y:S01]  /*4760*/  FMUL.FTZ R7, R135, R5 ;  /* 0x0000000587077220 */ /* 0x000fe20000410000 */
[----:B------:R-:W-:Y:S02]  /*4770*/  FMUL.FTZ R11, R153, R11 ;  /* 0x0000000b990b7220 */ /* 0x000fe40000410000 */
[----:B------:R-:W-:Y:S01]  /*4780*/  FFMA.FTZ R12, R92, R167, R13 ;  /* 0x000000a75c0c7223 */ /* 0x000fe2000001000d */
[-C--:B------:R-:W-:Y:S01]  /*4790*/  FFMA.FTZ R6, R134, R4.reuse, R7 ;  /* 0x0000000486067223 */ /* 0x080fe20000010007 */
[----:B------:R-:W-:Y:S01]  /*47a0*/  FMUL.FTZ R7, R135, R4 ;  /* 0x0000000487077220 */ /* 0x000fe20000410000 */
[----:B------:R-:W-:Y:S01]  /*47b0*/  FFMA.FTZ R164, R140, R164, R11 ;  /* 0x000000a48ca47223 */ /* 0x000fe2000001000b */
[----:B------:R-:W-:Y:S01]  /*47c0*/  MOV R4, UR20 ;  /* 0x0000001400047c02 */ /* 0x000fe20008000f00 */
[----:B------:R-:W-:Y:S01]  /*47d0*/  FMUL.FTZ R11, R155, R12 ;  /* 0x0000000c9b0b7220 */ /* 0x000fe20000410000 */
[----:B------:R-:W-:Y:S01]  /*47e0*/  FFMA.FTZ R7, R134, R5, -R7 ;  /* 0x0000000586077223 */ /* 0x000fe20000010807 */
[----:B------:R-:W-:Y:S01]  /*47f0*/  FMUL.FTZ R5, R139, R6 ;  /* 0x000000068b057220 */ /* 0x000fe20000410000 */
[----:B------:R-:W-:Y:S01]  /*4800*/  FFMA.FTZ R164, R92, R165, R164 ;  /* 0x000000a55ca47223 */ /* 0x000fe200000100a4 */
[----:B------:R-:W-:Y:S01]  /*4810*/  @P0 IADD3 R4, PT, PT, R4, -0x2, RZ ;  /* 0xfffffffe04040810 */ /* 0x000fe20007ffe0ff */
[----:B------:R-:W-:Y:S01]  /*4820*/  FMUL.FTZ R13, R83, R217 ;  /* 0x000000d9530d7220 */ /* 0x000fe20000410000 */
[-C--:B------:R-:W-:Y:S01]  /*4830*/  FFMA.FTZ R10, R130, R7.reuse, -R5 ;  /* 0x00000007820a7223 */ /* 0x080fe20000010805 */
[----:B------:R-:W-:Y:S01]  /*4840*/  FMUL.FTZ R7, R139, R7 ;  /* 0x000000078b077220 */ /* 0x000fe20000410000 */
[-C--:B------:R-:W-:Y:S01]  /*4850*/  FFMA.FTZ R159, R138, R164.reuse, R11 ;  /* 0x000000a48a9f7223 */ /* 0x080fe2000001000b */
[----:B------:R-:W-:-:S02]  /*4860*/  FMUL.FTZ R5, R155, R164 ;  /* 0x000000a49b057220 */ /* 0x000fc40000410000 */
[----:B------:R-:W-:Y:S01]  /*4870*/  FFMA.FTZ R11, R130, R6, R7 ;  /* 0x00000006820b7223 */ /* 0x000fe20000010007 */
[----:B--2---:R-:W-:Y:S02]  /*4880*/  @P0 IMAD R6, R4, R161, UR8 ;  /* 0x0000000804060e24 */ /* 0x004fe4000f8e02a1 */
[----:B------:R-:W-:Y:S02]  /*4890*/  HFMA2 R161, -RZ, RZ, 0, 9.5367431640625e-07 ;  /* 0x00000010ffa17431 */ /* 0x000fe400000001ff */
[----:B------:R-:W-:Y:S01]  /*48a0*/  FFMA.FTZ R12, R138, R12, -R5 ;  /* 0x0000000c8a0c7223 */ /* 0x000fe20000010805 */
[C---:B------:R-:W-:Y:S01]  /*48b0*/  FFMA.FTZ R164, R116.reuse, R13, R159 ;  /* 0x0000000d74a47223 */ /* 0x040fe2000001009f */
[----:B------:R-:W-:Y:S01]  /*48c0*/  CS2R R4, SRZ ;  /* 0x0000000000047805 */ /* 0x000fe2000001ff00 */
[----:B------:R-:W-:Y:S01]  /*48d0*/  FMUL.FTZ R159, R151, R11 ;  /* 0x0000000b979f7220 */ /* 0x000fe20000410000 */
[----:B------:R-:W-:Y:S01]  /*48e0*/  FFMA.FTZ R12, R116, R163, R12 ;  /* 0x000000a3740c7223 */ /* 0x000fe2000001000c */
[----:B------:R-:W-:-:S02]  /*48f0*/  FMUL.FTZ R7, R131, R164 ;  /* 0x000000a483077220 */ /* 0x000fc40000410000 */
[----:B------:R-:W-:Y:S01]  /*4900*/  FFMA.FTZ R159, R150, R10, -R159 ;  /* 0x0000000a969f7223 */ /* 0x000fe2000001089f */
[-C--:B------:R-:W-:Y:S01]  /*4910*/  FMUL.FTZ R187, R131, R12.reuse ;  /* 0x0000000c83bb7220 */ /* 0x080fe20000410000 */
[----:B------:R-:W-:Y:S01]  /*4920*/  FFMA.FTZ R185, R154, R12, -R7 ;  /* 0x0000000c9ab97223 */ /* 0x000fe20000010807 */
[----:B------:R-:W-:-:S04]  /*4930*/  @P0 IMAD.WIDE R6, R6, R161, UR4 ;  /* 0x0000000406060e25 */ /* 0x000fc8000f8e02a1 */
[----:B------:R-:W-:Y:S01]  /*4940*/  FMUL.FTZ R161, R151, R10 ;  /* 0x0000000a97a17220 */ /* 0x000fe20000410000 */
[----:B------:R-:W-:Y:S01]  /*4950*/  FFMA.FTZ R164, R154, R164, R187 ;  /* 0x000000a49aa47223 */ /* 0x000fe200000100bb */
[----:B------:R2:W3:Y:S02]  /*4960*/  @P0 LDG.E.64 R4, desc[UR32][R6.64+0x8] ;  /* 0x0000082006040981 */ /* 0x0004e4000c1e1b00 */
[----:B------:R-:W-:Y:S01]  /*4970*/  FFMA.FTZ R161, R150, R11, R161 ;  /* 0x0000000b96a17223 */ /* 0x000fe200000100a1 */
        /* <DEDUP_REMOVED lines=8> */
[C---:B--2---:R-:W-:Y:S01]  /*4a00*/  FMUL.FTZ R7, R149.reuse, R168 ;  /* 0x000000a895077220 */ /* 0x044fe20000410000 */
[----:B------:R-:W-:Y:S01]  /*4a10*/  FFMA.FTZ R186, R152, R164, R189 ;  /* 0x000000a498ba7223 */ /* 0x000fe200000100bd */
[----:B------:R-:W-:Y:S01]  /*4a20*/  FMUL.FTZ R12, R82, R218 ;  /* 0x000000da520c7220 */ /* 0x000fe20000410000 */
[----:B------:R-:W-:Y:S01]  /*4a30*/  FFMA.FTZ R187, R152, R185, -R187 ;  /* 0x000000b998bb7223 */ /* 0x000fe200000108bb */
[-C--:B------:R-:W-:Y:S01]  /*4a40*/  FMUL.FTZ R6, R149, R10.reuse ;  /* 0x0000000a95067220 */ /* 0x080fe20000410000 */
[----:B------:R-:W-:Y:S01]  /*4a50*/  FMUL.FTZ R164, R82, R27 ;  /* 0x0000001b52a47220 */ /* 0x000fe20000410000 */
[----:B------:R-:W-:Y:S01]  /*4a60*/  FFMA.FTZ R7, R133, R10, -R7 ;  /* 0x0000000a85077223 */ /* 0x000fe20000010807 */
[----:B------:R-:W-:Y:S01]  /*4a70*/  FFMA.FTZ R161, R113, R12, R186 ;  /* 0x0000000c71a17223 */ /* 0x000fe200000100ba */
[----:B------:R-:W-:Y:S01]  /*4a80*/  FFMA.FTZ R6, R133, R168, R6 ;  /* 0x000000a885067223 */ /* 0x000fe20000010006 */
[----:B------:R-:W-:Y:S01]  /*4a90*/  FFMA.FTZ R187, R113, R164, R187 ;  /* 0x000000a471bb7223 */ /* 0x000fe200000100bb */
        /* <DEDUP_REMOVED lines=15> */
[----:B------:R-:W-:Y:S01]  /*4b90*/  FFMA.FTZ R10, R90, R185, R10 ;  /* 0x000000b95a0a7223 */ /* 0x000fe2000001000a */
[C---:B------:R-:W-:Y:S01]  /*4ba0*/  FMUL.FTZ R168, R144.reuse, R161 ;  /* 0x000000a190a87220 */ /* 0x040fe20000410000 */
[C---:B------:R-:W-:Y:S01]  /*4bb0*/  FMUL.FTZ R11, R131.reuse, R7 ;  /* 0x00000007830b7220 */ /* 0x040fe20000410000 */
[----:B------:R-:W-:Y:S01]  /*4bc0*/  FMUL.FTZ R159, R131, R6 ;  /* 0x00000006839f7220 */ /* 0x000fe20000410000 */
[-C--:B------:R-:W-:Y:S01]  /*4bd0*/  FMUL.FTZ R186, R144, R10.reuse ;  /* 0x0000000a90ba7220 */ /* 0x080fe20000410000 */
[----:B------:R-:W-:Y:S01]  /*4be0*/  FFMA.FTZ R168, R143, R10, -R168 ;  /* 0x0000000a8fa87223 */ /* 0x000fe200000108a8 */
[C---:B------:R-:W-:Y:S01]  /*4bf0*/  FFMA.FTZ R10, R154.reuse, R6, R11 ;  /* 0x000000069a0a7223 */ /* 0x040fe2000001000b */
[----:B------:R-:W-:Y:S01]  /*4c00*/  FMUL.FTZ R189, R81, R28 ;  /* 0x0000001c51bd7220 */ /* 0x000fe20000410000 */
[----:B------:R-:W-:Y:S01]  /*4c10*/  FFMA.FTZ R161, R143, R161, R186 ;  /* 0x000000a18fa17223 */ /* 0x000fe200000100ba */
[----:B------:R-:W-:Y:S01]  /*4c20*/  FMUL.FTZ R11, R81, R215 ;  /* 0x000000d7510b7220 */ /* 0x000fe20000410000 */
        /* <DEDUP_REMOVED lines=11> */
[----:B------:R-:W-:-:S02]  /*4ce0*/  FMUL.FTZ R10, R74, R224 ;  /* 0x000000e04a0a7220 */ /* 0x000fc40000410000 */
[-C--:B------:R-:W-:Y:S01]  /*4cf0*/  FFMA.FTZ R159, R148, R161.reuse, R159 ;  /* 0x000000a1949f7223 */ /* 0x080fe2000001009f */
[----:B------:R-:W-:Y:S01]  /*4d00*/  FMUL.FTZ R161, R132, R161 ;  /* 0x000000a184a17220 */ /* 0x000fe20000410000 */
[----:B------:R-:W-:Y:S01]  /*4d10*/  FFMA.FTZ R195, R156, R168, -R195 ;  /* 0x000000a89cc37223 */ /* 0x000fe200000108c3 */
[----:B------:R-:W-:Y:S01]  /*4d20*/  FMUL.FTZ R192, R74, R29 ;  /* 0x0000001d4ac07220 */ /* 0x000fe20000410000 */
[C---:B------:R-:W-:Y:S01]  /*4d30*/  FFMA.FTZ R6, R89.reuse, R10, R6 ;  /* 0x0000000a59067223 */ /* 0x040fe20000010006 */
[----:B------:R-:W-:Y:S01]  /*4d40*/  FFMA.FTZ R161, R148, R7, -R161 ;  /* 0x0000000794a17223 */ /* 0x000fe200000108a1 */
[C---:B------:R-:W-:Y:S01]  /*4d50*/  FMUL.FTZ R168, R144.reuse, R159 ;  /* 0x0000009f90a87220 */ /* 0x040fe20000410000 */
[----:B------:R-:W-:Y:S02]  /*4d60*/  FFMA.FTZ R7, R89, R192, R195 ;  /* 0x000000c059077223 */ /* 0x000fe400000100c3 */
[----:B------:R-:W2:Y:S01]  /*4d70*/  SHFL.UP PT, R230, R6, 0x1, RZ ;  /* 0x0420000006e67989 */ /* 0x000ea200000e00ff */
[-C--:B------:R-:W-:Y:S01]  /*4d80*/  FMUL.FTZ R186, R144, R161.reuse ;  /* 0x000000a190ba7220 */ /* 0x080fe20000410000 */
[----:B------:R-:W-:-:S02]  /*4d90*/  FFMA.FTZ R168, R143, R161, -R168 ;  /* 0x000000a18fa87223 */ /* 0x000fc400000108a8 */
[----:B------:R-:W4:Y:S01]  /*4da0*/  SHFL.UP PT, R228, R7, 0x1, RZ ;  /* 0x0420000007e47989 */ /* 0x000f2200000e00ff */
[----:B------:R-:W-:Y:S01]  /*4db0*/  FFMA.FTZ R186, R143, R159, R186 ;  /* 0x0000009f8fba7223 */ /* 0x000fe200000100ba */
[----:B------:R-:W-:-:S03]  /*4dc0*/  FMUL.FTZ R159, R145, R168 ;  /* 0x000000a8919f7220 */ /* 0x000fc60000410000 */
[-C--:B------:R-:W-:Y:S01]  /*4dd0*/  FMUL.FTZ R161, R145, R186.reuse ;  /* 0x000000ba91a17220 */ /* 0x080fe20000410000 */
[----:B------:R-:W-:-:S03]  /*4de0*/  FFMA.FTZ R159, R156, R186, R159 ;  /* 0x000000ba9c9f7223 */ /* 0x000fc6000001009f */
[----:B------:R-:W-:Y:S02]  /*4df0*/  FFMA.FTZ R161, R156, R168, -R161 ;  /* 0x000000a89ca17223 */ /* 0x000fe400000108a1 */
        /* <DEDUP_REMOVED lines=8> */
[----:B------:R-:W-:-:S04]  /*4e80*/  @P2 FADD.FTZ R7, R7, R230 ;  /* 0x000000e607072221 */ /* 0x000fc80000010000 */
[----:B------:R-:W2:Y:S01]  /*4e90*/  SHFL.UP PT, R232, R6, 0x2, RZ ;  /* 0x0440000006e87989 */ /* 0x000ea200000e00ff */
[----:B-----5:R-:W-:-:S03]  /*4ea0*/  FMUL.FTZ R228, R161, R186 ;  /* 0x000000baa1e47220 */ /* 0x020fc60000410000 */
[----:B------:R-:W4:Y:S01]  /*4eb0*/  SHFL.UP PT, R230, R7, 0x2, RZ ;  /* 0x0440000007e67989 */ /* 0x000f2200000e00ff */
[C---:B------:R-:W-:Y:S01]  /*4ec0*/  FMUL.FTZ R186, R159.reuse, R186 ;  /* 0x000000ba9fba7220 */ /* 0x040fe20000410000 */
[----:B-1----:R-:W-:-:S03]  /*4ed0*/  @P2 FFMA.FTZ R159, R159, R168, R228 ;  /* 0x000000a89f9f2223 */ /* 0x002fc600000100e4 */
[----:B------:R-:W-:Y:S02]  /*4ee0*/  @P2 FFMA.FTZ R161, R161, R168, -R186 ;  /* 0x000000a8a1a12223 */ /* 0x000fe400000108ba */
        /* <DEDUP_REMOVED lines=8> */
[----:B------:R-:W-:Y:S01]  /*4f70*/  @P2 FADD.FTZ R7, R7, R232 ;  /* 0x000000e807072221 */ /* 0x000fe20000010000 */
[----:B-1----:R-:W-:-:S03]  /*4f80*/  FMUL.FTZ R228, R161, R186 ;  /* 0x000000baa1e47220 */ /* 0x002fc60000410000 */
[----:B------:R-:W1:Y:S01]  /*4f90*/  SHFL.UP PT, R232, R6, 0x4, RZ ;  /* 0x0480000006e87989 */ /* 0x000e6200000e00ff */
[C---:B------:R-:W-:Y:S01]  /*4fa0*/  FMUL.FTZ R186, R159.reuse, R186 ;  /* 0x000000ba9fba7220 */ /* 0x040fe20000410000 */
[-C--:B-----5:R-:W-:Y:S02]  /*4fb0*/  @P2 FFMA.FTZ R159, R159, R168.reuse, R228 ;  /* 0x000000a89f9f2223 */ /* 0x0a0fe400000100e4 */
        /* <DEDUP_REMOVED lines=97> */
[-C--:B------:R-:W-:Y:S01]  /*55d0*/  FMUL.FTZ R235, R155, R231.reuse ;  /* 0x000000e79beb7220 */ /* 0x080fe20000410000 */
[C---:B------:R-:W-:Y:S02]  /*55e0*/  FFMA.FTZ R228, R138.reuse, R231, -R228 ;  /* 0x000000e78ae47223 */ /* 0x040fe400000108e4 */
[----:B------:R-:W1:Y:S01]  /*55f0*/  SHFL.UP PT, R159, R159, 0x1, RZ ;  /* 0x042000009f9f7989 */ /* 0x000e6200000e00ff */
[----:B------:R-:W-:Y:S01]  /*5600*/  FADD.FTZ R168, R209, R168 ;  /* 0x000000a8d1a87221 */ /* 0x000fe20000010000 */
[----:B------:R-:W-:Y:S02]  /*5610*/  FMUL.FTZ R195, R131, R229 ;  /* 0x000000e583c37220 */ /* 0x000fe40000410000 */
[----:B------:R-:W2:Y:S01]  /*5620*/  SHFL.IDX PT, R4, R4, RZ, 0x1f ;  /* 0x00001fff04047589 */ /* 0x000ea200000e0000 */
[----:B------:R-:W-:Y:S01]  /*5630*/  FFMA.FTZ R235, R138, R233, R235 ;  /* 0x000000e98aeb7223 */ /* 0x000fe200000100eb */
[----:B------:R-:W-:-:S02]  /*5640*/  FMUL.FTZ R227, R153, R228 ;  /* 0x000000e499e37220 */ /* 0x000fc40000410000 */
[----:B------:R-:W3:Y:S01]  /*5650*/  SHFL.UP PT, R6, R6, 0x1, RZ ;  /* 0x0420000006067989 */ /* 0x000ee200000e00ff */
[-C--:B------:R-:W-:Y:S01]  /*5660*/  FMUL.FTZ R186, R131, R168.reuse ;  /* 0x000000a883ba7220 */ /* 0x080fe20000410000 */
[----:B------:R-:W-:Y:S02]  /*5670*/  FFMA.FTZ R195, R154, R168, R195 ;  /* 0x000000a89ac37223 */ /* 0x000fe400000100c3 */
        /* <DEDUP_REMOVED lines=20> */
[-C--:B--2---:R-:W-:Y:S01]  /*57c0*/  FFMA.FTZ R159, R159, R4.reuse, R186 ;  /* 0x000000049f9f7223 */ /* 0x084fe200000100ba */
[----:B------:R-:W-:Y:S01]  /*57d0*/  FFMA.FTZ R168, R161, R4, -R168 ;  /* 0x00000004a1a87223 */ /* 0x000fe200000108a8 */
[----:B------:R-:W-:Y:S01]  /*57e0*/  FADD.FTZ R228, R211, R228 ;  /* 0x000000e4d3e47221 */ /* 0x000fe20000010000 */
[----:B------:R-:W-:Y:S01]  /*57f0*/  FFMA.FTZ R231, R128, R230, -R231 ;  /* 0x000000e680e77223 */ /* 0x000fe200000108e7 */
[----:B---3--:R-:W-:Y:S01]  /*5800*/  @P1 FADD.FTZ R5, R6, R159 ;  /* 0x0000009f06051221 */ /* 0x008fe20000010000 */
[----:B----4-:R-:W-:Y:S01]  /*5810*/  @P1 FADD.FTZ R4, R7, R168 ;  /* 0x000000a807041221 */ /* 0x010fe20000010000 */
[----:B------:R-:W-:Y:S01]  /*5820*/  FMUL.FTZ R6, R151, R233 ;  /* 0x000000e997067220 */ /* 0x000fe20000410000 */
[----:B------:R-:W-:Y:S01]  /*5830*/  FADD.FTZ R229, R204, R229 ;  /* 0x000000e5cce57221 */ /* 0x000fe20000010000 */
[----:B------:R-:W-:Y:S01]  /*5840*/  FMUL.FTZ R7, R153, R228 ;  /* 0x000000e499077220 */ /* 0x000fe20000410000 */
[-C--:B------:R-:W-:Y:S01]  /*5850*/  FMUL.FTZ R195, R151, R231.reuse ;  /* 0x000000e797c37220 */ /* 0x080fe20000410000 */
[----:B------:R-:W-:Y:S01]  /*5860*/  FFMA.FTZ R231, R150, R231, -R6 ;  /* 0x000000e796e77223 */ /* 0x000fe20000010806 */
[CC--:B------:R-:W-:Y:S01]  /*5870*/  FMUL.FTZ R6, R9.reuse, R4.reuse ;  /* 0x0000000409067220 */ /* 0x0c0fe20000410000 */
[----:B------:R-:W-:Y:S01]  /*5880*/  FFMA.FTZ R168, R140, R229, -R7 ;  /* 0x000000e58ca87223 */ /* 0x000fe20000010807 */
[----:B------:R-:W-:Y:S01]  /*5890*/  FMUL.FTZ R7, R9, R5 ;  /* 0x0000000509077220 */ /* 0x000fe20000410000 */
[----:B------:R-:W-:Y:S01]  /*58a0*/  FMUL.FTZ R186, R88, R157 ;  /* 0x0000009d58ba7220 */ /* 0x000fe20000410000 */
[----:B------:R-:W-:Y:S01]  /*58b0*/  FFMA.FTZ R195, R150, R233, R195 ;  /* 0x000000e996c37223 */ /* 0x000fe200000100c3 */
[C---:B------:R-:W-:Y:S01]  /*58c0*/  FFMA.FTZ R5, R8.reuse, R5, R6 ;  /* 0x0000000508057223 */ /* 0x040fe20000010006 */
[----:B------:R-:W-:Y:S01]  /*58d0*/  FFMA.FTZ R7, R8, R4, -R7 ;  /* 0x0000000408077223 */ /* 0x000fe20000010807 */
[----:B------:R-:W-:Y:S01]  /*58e0*/  FMUL.FTZ R186, R119, R186 ;  /* 0x000000ba77ba7220 */ /* 0x000fe20000410000 */
[C---:B------:R-:W-:Y:S01]  /*58f0*/  FMUL.FTZ R4, R139.reuse, R195 ;  /* 0x000000c38b047220 */ /* 0x040fe20000410000 */
[----:B------:R-:W-:Y:S01]  /*5900*/  FADD.FTZ R188, R188, R5 ;  /* 0x00000005bcbc7221 */ /* 0x000fe20000010000 */
[----:B------:R-:W-:Y:S01]  /*5910*/  FMUL.FTZ R9, R139, R231 ;  /* 0x000000e78b097220 */ /* 0x000fe20000410000 */
[----:B------:R-:W-:Y:S01]  /*5920*/  FADD.FTZ R186, R186, R7 ;  /* 0x00000007baba7221 */ /* 0x000fe20000010000 */
[----:B------:R-:W-:Y:S01]  /*5930*/  FMUL.FTZ R161, R153, R229 ;  /* 0x000000e599a17220 */ /* 0x000fe20000410000 */
[----:B------:R-:W-:Y:S01]  /*5940*/  FFMA.FTZ R231, R130, R231, -R4 ;  /* 0x000000e782e77223 */ /* 0x000fe20000010804 */
        /* <DEDUP_REMOVED lines=8> */
[C---:B------:R-:W-:Y:S01]  /*59d0*/  FFMA.FTZ R183, R96.reuse, R183, R5 ;  /* 0x000000b760b77223 */ /* 0x040fe20000010005 */
[----:B------:R-:W-:Y:S01]  /*59e0*/  FFMA.FTZ R181, R96, R181, R4 ;  /* 0x000000b560b57223 */ /* 0x000fe20000010004 */
[----:B------:R-:W-:Y:S01]  /*59f0*/  FFMA.FTZ R9, R130, R195, R9 ;  /* 0x000000c382097223 */ /* 0x000fe20000010009 */
[-C--:B------:R-:W-:Y:S01]  /*5a00*/  FMUL.FTZ R7, R149, R6.reuse ;  /* 0x0000000695077220 */ /* 0x080fe20000410000 */
[----:B------:R-:W-:Y:S01]  /*5a10*/  FFMA.FTZ R8, R133, R6, R8 ;  /* 0x0000000685087223 */ /* 0x000fe20000010008 */
[----:B------:R-:W-:Y:S01]  /*5a20*/  FMUL.FTZ R5, R135, R231 ;  /* 0x000000e787057220 */ /* 0x000fe20000410000 */
[C---:B------:R-:W-:Y:S01]  /*5a30*/  FMUL.FTZ R6, R136.reuse, R183 ;  /* 0x000000b788067220 */ /* 0x040fe20000410000 */
[----:B------:R-:W-:-:S02]  /*5a40*/  FMUL.FTZ R4, R136, R181 ;  /* 0x000000b588047220 */ /* 0x000fc40000410000 */
[----:B------:R-:W-:Y:S01]  /*5a50*/  FFMA.FTZ R159, R134, R9, R5 ;  /* 0x00000009869f7223 */ /* 0x000fe20000010005 */
[C---:B------:R-:W-:Y:S01]  /*5a60*/  FFMA.FTZ R5, R147.reuse, R181, R6 ;  /* 0x000000b593057223 */ /* 0x040fe20000010006 */
[----:B------:R-:W-:Y:S01]  /*5a70*/  FFMA.FTZ R4, R147, R183, -R4 ;  /* 0x000000b793047223 */ /* 0x000fe20000010804 */
[----:B------:R-:W-:Y:S01]  /*5a80*/  FFMA.FTZ R7, R133, R168, -R7 ;  /* 0x000000a885077223 */ /* 0x000fe20000010807 */
[----:B------:R-:W-:Y:S01]  /*5a90*/  FMUL.FTZ R168, R135, R9 ;  /* 0x0000000987a87220 */ /* 0x000fe20000410000 */
[C---:B------:R-:W-:Y:S01]  /*5aa0*/  FFMA.FTZ R179, R120.reuse, R179, R5 ;  /* 0x000000b378b37223 */ /* 0x040fe20000010005 */
[----:B------:R-:W-:Y:S01]  /*5ab0*/  FFMA.FTZ R177, R120, R177, R4 ;  /* 0x000000b178b17223 */ /* 0x000fe20000010004 */
[----:B------:R-:W-:Y:S01]  /*5ac0*/  FADD.FTZ R8, R213, R8 ;  /* 0x00000008d5087221 */ /* 0x000fe20000010000 */
[----:B------:R-:W-:Y:S01]  /*5ad0*/  FFMA.FTZ R231, R134, R231, -R168 ;  /* 0x000000e786e77223 */ /* 0x000fe200000108a8 */
[C---:B------:R-:W-:Y:S01]  /*5ae0*/  FMUL.FTZ R5, R127.reuse, R179 ;  /* 0x000000b37f057220 */ /* 0x040fe20000410000 */
[-C--:B------:R-:W-:Y:S01]  /*5af0*/  FMUL.FTZ R6, R127, R177.reuse ;  /* 0x000000b17f067220 */ /* 0x080fe20000410000 */
[----:B------:R-:W-:Y:S01]  /*5b00*/  FADD.FTZ R7, R206, R7 ;  /* 0x00000007ce077221 */ /* 0x000fe20000010000 */
[C---:B------:R-:W-:Y:S01]  /*5b10*/  FMUL.FTZ R168, R141.reuse, R8 ;  /* 0x000000088da87220 */ /* 0x040fe20000410000 */
[C---:B------:R-:W-:Y:S01]  /*5b20*/  FFMA.FTZ R4, R146.reuse, R177, -R5 ;  /* 0x000000b192047223 */ /* 0x040fe20000010805 */
[----:B------:R-:W-:Y:S01]  /*5b30*/  FFMA.FTZ R5, R146, R179, R6 ;  /* 0x000000b392057223 */ /* 0x000fe20000010006 */
[-C--:B------:R-:W-:Y:S01]  /*5b40*/  FMUL.FTZ R9, R141, R7.reuse ;  /* 0x000000078d097220 */ /* 0x080fe20000410000 */
        /* <DEDUP_REMOVED lines=17> */
[----:B------:R-:W-:Y:S02]  /*5c60*/  FFMA.FTZ R9, R128, R8, R9 ;  /* 0x0000000880097223 */ /* 0x000fe40000010009 */
[C---:B------:R-:W-:Y:S01]  /*5c70*/  FFMA.FTZ R175, R94.reuse, R175, R5 ;  /* 0x000000af5eaf7223 */ /* 0x040fe20000010005 */
[----:B------:R-:W-:Y:S01]  /*5c80*/  FFMA.FTZ R173, R94, R173, R4 ;  /* 0x000000ad5ead7223 */ /* 0x000fe20000010004 */
[----:B------:R-:W-:Y:S01]  /*5c90*/  FMUL.FTZ R6, R136, R231 ;  /* 0x000000e788067220 */ /* 0x000fe20000410000 */
[----:B------:R-:W-:Y:S01]  /*5ca0*/  FADD.FTZ R168, R199, R168 ;  /* 0x000000a8c7a87221 */ /* 0x000fe20000010000 */
[C---:B------:R-:W-:Y:S01]  /*5cb0*/  FMUL.FTZ R5, R151.reuse, R175 ;  /* 0x000000af97057220 */ /* 0x040fe20000410000 */
[----:B------:R-:W-:Y:S01]  /*5cc0*/  FADD.FTZ R9, R214, R9 ;  /* 0x00000009d6097221 */ /* 0x000fe20000010000 */
[----:B------:R-:W-:Y:S01]  /*5cd0*/  FMUL.FTZ R4, R151, R173 ;  /* 0x000000ad97047220 */ /* 0x000fe20000410000 */
[-C--:B------:R-:W-:Y:S01]  /*5ce0*/  FMUL.FTZ R228, R136, R159.reuse ;  /* 0x0000009f88e47220 */ /* 0x080fe20000410000 */
[----:B------:R-:W-:Y:S01]  /*5cf0*/  FFMA.FTZ R8, R147, R159, R6 ;  /* 0x0000009f93087223 */ /* 0x000fe20000010006 */
[CC--:B------:R-:W-:Y:S01]  /*5d00*/  FMUL.FTZ R159, R151.reuse, R168.reuse ;  /* 0x000000a8979f7220 */ /* 0x0c0fe20000410000 */
[C---:B------:R-:W-:Y:S01]  /*5d10*/  FFMA.FTZ R5, R150.reuse, R173, R5 ;  /* 0x000000ad96057223 */ /* 0x040fe20000010005 */
[----:B------:R-:W-:Y:S01]  /*5d20*/  FMUL.FTZ R7, R151, R9 ;  /* 0x0000000997077220 */ /* 0x000fe20000410000 */
[C---:B------:R-:W-:Y:S01]  /*5d30*/  FFMA.FTZ R4, R150.reuse, R175, -R4 ;  /* 0x000000af96047223 */ /* 0x040fe20000010804 */
[----:B------:R-:W-:Y:S01]  /*5d40*/  FFMA.FTZ R228, R147, R231, -R228 ;  /* 0x000000e793e47223 */ /* 0x000fe200000108e4 */
[----:B------:R-:W-:Y:S01]  /*5d50*/  FFMA.FTZ R6, R150, R9, R159 ;  /* 0x0000000996067223 */ /* 0x000fe2000001009f */
[----:B------:R-:W-:Y:S01]  /*5d60*/  FFMA.FTZ R171, R118, R171, R5 ;  /* 0x000000ab76ab7223 */ /* 0x000fe20000010005 */
[----:B------:R-:W-:Y:S01]  /*5d70*/  FFMA.FTZ R7, R150, R168, -R7 ;  /* 0x000000a896077223 */ /* 0x000fe20000010807 */
[----:B------:R-:W-:Y:S01]  /*5d80*/  FFMA.FTZ R169, R118, R169, R4 ;  /* 0x000000a976a97223 */ /* 0x000fe20000010004 */
[----:B------:R-:W-:Y:S01]  /*5d90*/  FMUL.FTZ R168, R142, R228 ;  /* 0x000000e48ea87220 */ /* 0x000fe20000410000 */
[----:B------:R-:W-:Y:S01]  /*5da0*/  FADD.FTZ R159, R197, R6 ;  /* 0x00000006c59f7221 */ /* 0x000fe20000010000 */
[C---:B------:R-:W-:Y:S01]  /*5db0*/  FMUL.FTZ R5, R141.reuse, R171 ;  /* 0x000000ab8d057220 */ /* 0x040fe20000410000 */
[----:B------:R-:W-:Y:S01]  /*5dc0*/  FADD.FTZ R7, R198, R7 ;  /* 0x00000007c6077221 */ /* 0x000fe20000010000 */
[-C--:B------:R-:W-:Y:S01]  /*5dd0*/  FMUL.FTZ R6, R141, R169.reuse ;  /* 0x000000a98d067220 */ /* 0x080fe20000410000 */
[-C--:B------:R-:W-:Y:S01]  /*5de0*/  FMUL.FTZ R9, R142, R8.reuse ;  /* 0x000000088e097220 */ /* 0x080fe20000410000 */
        /* <DEDUP_REMOVED lines=9> */
[C---:B------:R-:W-:Y:S01]  /*5e80*/  FMUL.FTZ R4, R149.reuse, R176 ;  /* 0x000000b095047220 */ /* 0x040fe20000410000 */
[----:B------:R-:W-:Y:S01]  /*5e90*/  FADD.FTZ R159, R196, R159 ;  /* 0x0000009fc49f7221 */ /* 0x000fe20000010000 */
[-C--:B------:R-:W-:Y:S01]  /*5ea0*/  FMUL.FTZ R5, R149, R174.reuse ;  /* 0x000000ae95057220 */ /* 0x080fe20000410000 */
[----:B------:R-:W-:Y:S01]  /*5eb0*/  FADD.FTZ R161, R194, R161 ;  /* 0x000000a1c2a17221 */ /* 0x000fe20000010000 */
[----:B------:R-:W-:Y:S01]  /*5ec0*/  FFMA.FTZ R4, R133, R174, R4 ;  /* 0x000000ae85047223 */ /* 0x000fe20000010004 */
[----:B------:R-:W-:Y:S01]  /*5ed0*/  FMUL.FTZ R168, R135, R159 ;  /* 0x0000009f87a87220 */ /* 0x000fe20000410000 */
[----:B------:R-:W-:Y:S01]  /*5ee0*/  FFMA.FTZ R5, R133, R176, -R5 ;  /* 0x000000b085057223 */ /* 0x000fe20000010805 */
[-C--:B------:R-:W-:Y:S01]  /*5ef0*/  FMUL.FTZ R7, R135, R161.reuse ;  /* 0x000000a187077220 */ /* 0x080fe20000410000 */
[C---:B------:R-:W-:Y:S01]  /*5f00*/  FFMA.FTZ R172, R115.reuse, R172, R4 ;  /* 0x000000ac73ac7223 */ /* 0x040fe20000010004 */
[C---:B------:R-:W-:Y:S01]  /*5f10*/  FFMA.FTZ R168, R134.reuse, R161, -R168 ;  /* 0x000000a186a87223 */ /* 0x040fe200000108a8 */
[----:B------:R-:W-:Y:S01]  /*5f20*/  FFMA.FTZ R170, R115, R170, R5 ;  /* 0x000000aa73aa7223 */ /* 0x000fe20000010005 */
        /* <DEDUP_REMOVED lines=13> */
[C---:B------:R-:W-:Y:S01]  /*6000*/  FMUL.FTZ R4, R155.reuse, R167 ;  /* 0x000000a79b047220 */ /* 0x040fe20000410000 */
[----:B------:R-:W-:Y:S01]  /*6010*/  FADD.FTZ R159, R32, R159 ;  /* 0x0000009f209f7221 */ /* 0x000fe20000010000 */
[----:B------:R-:W-:Y:S01]  /*6020*/  FMUL.FTZ R5, R155, R165 ;  /* 0x000000a59b057220 */ /* 0x000fe20000410000 */
[----:B------:R-:W-:Y:S01]  /*6030*/  FADD.FTZ R161, R14, R161 ;  /* 0x000000a10ea17221 */ /* 0x000fe20000010000 */
[----:B------:R-:W-:Y:S01]  /*6040*/  UISETP.GE.AND UP0, UPT, UR20, UR44, UPT ;  /* 0x0000002c1400728c */ /* 0x000fe2000bf06270 */
[----:B------:R-:W-:Y:S01]  /*6050*/  FMUL.FTZ R168, R136, R159 ;  /* 0x0000009f88a87220 */ /* 0x000fe20000410000 */
[C---:B------:R-:W-:Y:S01]  /*6060*/  FFMA.FTZ R5, R138.reuse, R167, -R5 ;  /* 0x000000a78a057223 */ /* 0x040fe20000010805 */
[----:B------:R-:W-:Y:S01]  /*6070*/  FFMA.FTZ R4, R138, R165, R4 ;  /* 0x000000a58a047223 */ /* 0x000fe20000010004 */
[----:B------:R-:W-:Y:S01]  /*6080*/  FFMA.FTZ R9, R137, R228, -R9 ;  /* 0x000000e489097223 */ /* 0x000fe20000010809 */
[-C--:B------:R-:W-:Y:S01]  /*6090*/  FMUL.FTZ R6, R136, R161.reuse ;  /* 0x000000a188067220 */ /* 0x080fe20000410000 */
[C---:B------:R-:W-:Y:S01]  /*60a0*/  FFMA.FTZ R228, R147.reuse, R161, -R168 ;  /* 0x000000a193e47223 */ /* 0x040fe200000108a8 */
[C---:B------:R-:W-:Y:S01]  /*60b0*/  FFMA.FTZ R163, R116.reuse, R163, R5 ;  /* 0x000000a374a37223 */ /* 0x040fe20000010005 */
[----:B------:R-:W-:Y:S01]  /*60c0*/  PLOP3.LUT P1, PT, PT, PT, UP0, 0x80, 0x8 ;  /* 0x000000000008781c */ /* 0x000fe20003f2f008 */
[----:B------:R-:W-:Y:S01]  /*60d0*/  FFMA.FTZ R168, R116, R13, R4 ;  /* 0x0000000d74a87223 */ /* 0x000fe20000010004 */
[----:B------:R-:W-:Y:S01]  /*60e0*/  FFMA.FTZ R6, R147, R159, R6 ;  /* 0x0000009f93067223 */ /* 0x000fe20000010006 */
[C---:B------:R-:W-:Y:S01]  /*60f0*/  FMUL.FTZ R5, R131.reuse, R163 ;  /* 0x000000a383057220 */ /* 0x040fe20000410000 */
[----:B------:R-:W-:Y:S01]  /*6100*/  ISETP.NE.OR P1, PT, R0, RZ, P1 ;  /* 0x000000ff0000720c */ /* 0x000fe20000f25670 */
[-C--:B------:R-:W-:Y:S01]  /*6110*/  FMUL.FTZ R4, R131, R168.reuse ;  /* 0x000000a883047220 */ /* 0x080fe20000410000 */
[----:B------:R-:W-:Y:S01]  /*6120*/  FADD.FTZ R7, R33, R6 ;  /* 0x0000000621077221 */ /* 0x000fe20000010000 */
[----:B------:R-:W-:-:S02]  /*6130*/  FFMA.FTZ R6, R154, R168, R5 ;  /* 0x000000a89a067223 */ /* 0x000fc40000010005 */
[----:B------:R-:W-:Y:S01]  /*6140*/  FFMA.FTZ R5, R154, R163, -R4 ;  /* 0x000000a39a057223 */ /* 0x000fe20000010804 */
[----:B------:R-:W-:Y:S01]  /*6150*/  FADD.FTZ R228, R15, R228 ;  /* 0x000000e40fe47221 */ /* 0x000fe20000010000 */
[C---:B------:R-:W-:Y:S02]  /*6160*/  FFMA.FTZ R161, R91.reuse, R190, R6 ;  /* 0x000000be5ba17223 */ /* 0x040fe40000010006 */
[----:B------:R-:W-:Y:S01]  /*6170*/  FFMA.FTZ R166, R91, R166, R5 ;  /* 0x000000a65ba67223 */ /* 0x000fe20000010005 */
[C---:B------:R-:W-:Y:S01]  /*6180*/  FMUL.FTZ R159, R142.reuse, R7 ;  /* 0x000000078e9f7220 */ /* 0x040fe20000410000 */
[CC--:B------:R-:W-:Y:S01]  /*6190*/  FMUL.FTZ R5, R129.reuse, R161.reuse ;  /* 0x000000a181057220 */ /* 0x0c0fe20000410000 */
[----:B------:R-:W-:Y:S01]  /*61a0*/  FMUL.FTZ R230, R142, R228 ;  /* 0x000000e48ee67220 */ /* 0x000fe20000410000 */
[----:B------:R-:W-:Y:S01]  /*61b0*/  FMUL.FTZ R6, R129, R166 ;  /* 0x000000a681067220 */ /* 0x000fe20000410000 */
[----:B------:R-:W-:Y:S01]  /*61c0*/  VOTEU.ALL UP0, P1 ;  /* 0x0000000000ff7886 */ /* 0x000fe20000800000 */
[C---:B------:R-:W-:Y:S01]  /*61d0*/  FFMA.FTZ R195, R137.reuse, R228, -R159 ;  /* 0x000000e489c37223 */ /* 0x040fe2000001089f */
[C---:B------:R-:W-:Y:S01]  /*61e0*/  FFMA.FTZ R190, R152.reuse, R166, -R5 ;  /* 0x000000a698be7223 */ /* 0x040fe20000010805 */
[----:B------:R-:W-:Y:S01]  /*61f0*/  FFMA.FTZ R159, R152, R161, R6 ;  /* 0x000000a1989f7223 */ /* 0x000fe20000010006 */
[----:B------:R-:W-:Y:S01]  /*6200*/  FFMA.FTZ R13, R137, R7, R230 ;  /* 0x00000007890d7223 */ /* 0x000fe200000100e6 */
[----:B------:R-:W-:Y:S01]  /*6210*/  HFMA2 R5, -RZ, RZ, 0, 0 ;  /* 0x00000000ff057431 */ /* 0x000fe200000001ff */
[----:B------:R-:W-:Y:S01]  /*6220*/  @!UP0 ULEA UR9, UR8, UR31, 0x4 ;  /* 0x0000001f08098291 */ /* 0x000fe2000f8e20ff */
[----:B------:R-:W-:Y:S01]  /*6230*/  FFMA.FTZ R159, R113, R12, R159 ;  /* 0x0000000c719f7223 */ /* 0x000fe2000001009f */
[----:B------:R-:W-:-:S02]  /*6240*/  MOV R4, 0x3f800000 ;  /* 0x3f80000000047802 */ /* 0x000fc40000000f00 */
[----:B------:R-:W-:Y:S01]  /*6250*/  CS2R R6, SRZ ;  /* 0x0000000000067805 */ /* 0x000fe2000001ff00 */
[----:B------:R-:W-:Y:S01]  /*6260*/  FADD.FTZ R12, R34, R13 ;  /* 0x0000000d220c7221 */ /* 0x000fe20000010000 */
[----:B------:R-:W-:Y:S01]  /*6270*/  FADD.FTZ R13, R30, R195 ;  /* 0x000000c31e0d7221 */ /* 0x000fe20000010000 */
[----:B------:R-:W-:Y:S01]  /*6280*/  FFMA.FTZ R164, R113, R164, R190 ;  /* 0x000000a471a47223 */ /* 0x000fe200000100be */
        /* <DEDUP_REMOVED lines=17> */
.L_x_15026:
[----:B------:R-:W-:Y:S05]  /*63a0*/  BSYNC.RECONVERGENT B0 ;  /* 0x0000000000007941 */ /* 0x000fea0003800200 */
.L_x_15025:
        /* <DEDUP_REMOVED lines=16> */
.L_x_15028:
[----:B------:R-:W-:Y:S05]  /*64b0*/  BSYNC.RECONVERGENT B0 ;  /* 0x0000000000007941 */ /* 0x000fea0003800200 */
.L_x_15027:
        /* <DEDUP_REMOVED lines=16> */
.L_x_15030:
[----:B------:R-:W-:Y:S05]  /*65c0*/  BSYNC.RECONVERGENT B0 ;  /* 0x0000000000007941 */ /* 0x000fea0003800200 */
.L_x_15029:
        /* <DEDUP_REMOVED lines=16> */
.L_x_15032:
[----:B------:R-:W-:Y:S05]  /*66d0*/  BSYNC.RECONVERGENT B0 ;  /* 0x0000000000007941 */ /* 0x000fea0003800200 */
.L_x_15031:
[CC--:B------:R-:W-:Y:S01]  /*66e0*/  FMUL.FTZ R195, R132.reuse, R159.reuse ;  /* 0x0000009f84c37220 */ /* 0x0c0fe20000410000 */
[-C--:B-1----:R-:W-:Y:S01]  /*66f0*/  FMUL.FTZ R190, R132, R164.reuse ;  /* 0x000000a484be7220 */ /* 0x082fe20000410000 */
[----:B------:R1:W1:Y:S01]  /*6700*/  SHFL.DOWN PT, R232, R8, 0x10, 0x1f ;  /* 0x0a001f0008e87f89 */ /* 0x00026200000e0000 */
        /* <DEDUP_REMOVED lines=17> */
.L_x_15034:
[----:B------:R-:W-:Y:S05]  /*6820*/  BSYNC.RECONVERGENT B0 ;  /* 0x0000000000007941 */ /* 0x000fea0003800200 */
.L_x_15033:
[C---:B------:R-:W-:Y:S01]  /*6830*/  FFMA.FTZ R185, R90.reuse, R185, R195 ;  /* 0x000000b95ab97223 */ /* 0x040fe200000100c3 */
[----:B------:R-:W-:Y:S01]  /*6840*/  FFMA.FTZ R187, R90, R187, R190 ;  /* 0x000000bb5abb7223 */ /* 0x000fe200000100be */
[----:B0-----:R-:W0:Y:S01]  /*6850*/  SHFL.IDX PT, R231, R9, RZ, 0x1f ;  /* 0x00001fff09e77589 */ /* 0x001e2200000e0000 */
[----:B------:R-:W-:Y:S01]  /*6860*/  ISETP.NE.AND P1, PT, R0, 0x1f, PT ;  /* 0x0000001f0000780c */ /* 0x000fe20003f25270 */
[C---:B-1----:R-:W-:Y:S01]  /*6870*/  FMUL.FTZ R232, R144.reuse, R185 ;  /* 0x000000b990e87220 */ /* 0x042fe20000410000 */
[-C--:B------:R-:W-:Y:S01]  /*6880*/  FMUL.FTZ R190, R144, R187.reuse ;  /* 0x000000bb90be7220 */ /* 0x080fe20000410000 */
[----:B------:R-:W1:Y:S01]  /*6890*/  SHFL.IDX PT, R195, R8, RZ, 0x1f ;  /* 0x00001fff08c37589 */ /* 0x000e6200000e0000 */
[----:B------:R-:W-:Y:S01]  /*68a0*/  ISETP.NE.AND P2, PT, R0, RZ, PT ;  /* 0x000000ff0000720c */ /* 0x000fe20003f45270 */
[C---:B------:R-:W-:Y:S01]  /*68b0*/  FFMA.FTZ R229, R143.reuse, R187, R232 ;  /* 0x000000bb8fe57223 */ /* 0x040fe200000100e8 */
[----:B------:R-:W-:Y:S01]  /*68c0*/  FFMA.FTZ R232, R143, R185, -R190 ;  /* 0x000000b98fe87223 */ /* 0x000fe200000108be */
[----:B------:R-:W-:Y:S01]  /*68d0*/  SHFL.DOWN PT, R230, R9, 0x1, 0x1f ;  /* 0x08201f0009e67f89 */ /* 0x000fe200000e0000 */
[----:B------:R-:W-:Y:S01]  /*68e0*/  ULEA UR9, UR20, 0xfffffc00, 0xa ;  /* 0xfffffc0014097891 */ /* 0x000fe2000f8e50ff */
[C---:B------:R-:W-:Y:S01]  /*68f0*/  FFMA.FTZ R190, R114.reuse, R11, R229 ;  /* 0x0000000b72be7223 */ /* 0x040fe200000100e5 */
[----:B------:R-:W-:Y:S01]  /*6900*/  FFMA.FTZ R189, R114, R189, R232 ;  /* 0x000000bd72bd7223 */ /* 0x000fe200000100e8 */
[----:B--2---:R-:W2:Y:S01]  /*6910*/  SHFL.IDX PT, R227, R7, RZ, 0x1f ;  /* 0x00001fff07e37589 */ /* 0x004ea200000e0000 */
[----:B------:R-:W-:Y:S01]  /*6920*/  USHF.R.S32.HI UR10, URZ, 0x1f, UR9 ;  /* 0x0000001fff0a7899 */ /* 0x000fe20008011409 */
[----:B------:R-:W-:Y:S01]  /*6930*/  FMUL.FTZ R229, R145, R190 ;  /* 0x000000be91e57220 */ /* 0x000fe20000410000 */
[C---:B------:R-:W-:Y:S01]  /*6940*/  IADD3 R239, PT, PT, R0.reuse, 0x200, RZ ;  /* 0x0000020000ef7810 */ /* 0x040fe20007ffe0ff */
[----:B------:R5:W4:Y:S01]  /*6950*/  SHFL.DOWN PT, R228, R8, 0x1, 0x1f ;  /* 0x08201f0008e47f89 */ /* 0x000b2200000e0000 */
[C---:B------:R-:W-:Y:S01]  /*6960*/  IADD3 R233, PT, PT, R0.reuse, 0x3a0, RZ ;  /* 0x000003a000e97810 */ /* 0x040fe20007ffe0ff */
[----:B------:R-:W-:Y:S01]  /*6970*/  VOTEU.ALL UP0, P2 ;  /* 0x0000000000ff7886 */ /* 0x000fe20001000000 */
[C---:B------:R-:W-:Y:S01]  /*6980*/  IADD3 R235, PT, PT, R0.reuse, 0x3c0, RZ ;  /* 0x000003c000eb7810 */ /* 0x040fe20007ffe0ff */
[----:B------:R-:W4:Y:S01]  /*6990*/  SHFL.IDX PT, R11, R6, RZ, 0x1f ;  /* 0x00001fff060b7589 */ /* 0x000f2200000e0000 */
[----:B------:R-:W-:Y:S01]  /*69a0*/  IADD3 R237, PT, PT, R0, 0x3e0, RZ ;  /* 0x000003e000ed7810 */ /* 0x000fe20007ffe0ff */
[----:B------:R-:W-:Y:S01]  /*69b0*/  BSSY.RECONVERGENT B0, `(.L_x_15035) ;  /* 0x00002bb000007945 */ /* 0x000fe20003800200 */
[----:B------:R-:W-:Y:S01]  /*69c0*/  @!UP0 ULEA UR47, UR8, UR31, 0x4 ;  /* 0x0000001f082f8291 */ /* 0x000fe2000f8e20ff */
[----:B------:R-:W4:Y:S01]  /*69d0*/  SHFL.DOWN PT, R238, R12, 0x1, 0x1f ;  /* 0x08201f000cee7f89 */ /* 0x000f2200000e0000 */
[----:B-----5:R-:W-:Y:S01]  /*69e0*/  FFMA.FTZ R8, R156, R189, -R229 ;  /* 0x000000bd9c087223 */ /* 0x020fe200000108e5 */
[C---:B0-----:R-:W-:Y:S01]  /*69f0*/  FMUL.FTZ R229, R231.reuse, R5 ;  /* 0x00000005e7e57220 */ /* 0x041fe20000410000 */
[----:B------:R-:W-:Y:S01]  /*6a00*/  FMUL.FTZ R236, R231, R6 ;  /* 0x00000006e7ec7220 */ /* 0x000fe20000410000 */
[----:B------:R-:W0:Y:S01]  /*6a10*/  SHFL.DOWN PT, R240, R13, 0x1, 0x1f ;  /* 0x08201f000df07f89 */ /* 0x000e2200000e0000 */
[----:B------:R-:W-:Y:S01]  /*6a20*/  FFMA.FTZ R192, R89, R192, R8 ;  /* 0x000000c059c07223 */ /* 0x000fe20000010008 */
[-C--:B------:R-:W-:Y:S01]  /*6a30*/  FMUL.FTZ R8, R231, R4.reuse ;  /* 0x00000004e7087220 */ /* 0x080fe20000410000 */
[----:B-1----:R-:W-:Y:S01]  /*6a40*/  FFMA.FTZ R4, R195, R4, -R229 ;  /* 0x00000004c3047223 */ /* 0x002fe200000108e5 */
[----:B------:R4:W1:Y:S01]  /*6a50*/  SHFL.IDX PT, R232, R12, RZ, 0x1f ;  /* 0x00001fff0ce87589 */ /* 0x00086200000e0000 */
[-C--:B------:R-:W-:Y:S01]  /*6a60*/  FMUL.FTZ R234, R231, R7.reuse ;  /* 0x00000007e7ea7220 */ /* 0x080fe20000410000 */
[----:B------:R-:W-:Y:S01]  /*6a70*/  FFMA.FTZ R236, R195, R7, R236 ;  /* 0x00000007c3ec7223 */ /* 0x000fe200000100ec */
[----:B------:R-:W-:Y:S01]  /*6a80*/  FMUL.FTZ R7, R145, R189 ;  /* 0x000000bd91077220 */ /* 0x000fe20000410000 */
[----:B---3--:R3:W5:Y:S01]  /*6a90*/  SHFL.IDX PT, R9, R13, RZ, 0x1f ;  /* 0x00001fff0d097589 */ /* 0x00876200000e0000 */
[----:B--2---:R-:W-:Y:S01]  /*6aa0*/  @P1 FMUL.FTZ R229, R230, R227 ;  /* 0x000000e3e6e51220 */ /* 0x004fe20000410000 */
[C---:B------:R-:W-:Y:S01]  /*6ab0*/  FFMA.FTZ R5, R195.reuse, R5, R8 ;  /* 0x00000005c3057223 */ /* 0x040fe20000010008 */
[----:B------:R-:W-:Y:S01]  /*6ac0*/  FFMA.FTZ R8, R156, R190, R7 ;  /* 0x000000be9c087223 */ /* 0x000fe20000010007 */
[----:B------:R-:W-:Y:S01]  /*6ad0*/  FFMA.FTZ R231, R195, R6, -R234 ;  /* 0x00000006c3e77223 */ /* 0x000fe200000108ea */
[----:B----4-:R-:W-:-:S02]  /*6ae0*/  P2R R12, PR, RZ, 0x4 ;  /* 0x00000004ff0c7803 */ /* 0x010fc40000000000 */
[----:B------:R-:W-:Y:S01]  /*6af0*/  FFMA.FTZ R195, R89, R10, R8 ;  /* 0x0000000a59c37223 */ /* 0x000fe20000010008 */
[C---:B---3--:R-:W-:Y:S01]  /*6b00*/  @P1 FMUL.FTZ R13, R228.reuse, R227 ;  /* 0x000000e3e40d1220 */ /* 0x048fe20000410000 */
[-C--:B------:R-:W-:Y:S01]  /*6b10*/  @P1 FFMA.FTZ R229, R228, R11.reuse, -R229 ;  /* 0x0000000be4e51223 */ /* 0x080fe200000108e5 */
[----:B------:R-:W-:Y:S01]  /*6b20*/  LOP3.LUT R8, R0, UR9, RZ, 0xfc, !PT ;  /* 0x0000000900087c12 */ /* 0x000fe2000f8efcff */
[----:B------:R-:W-:Y:S01]  /*6b30*/  UIADD3 UR9, UPT, UPT, UR31, 0x1080, URZ ;  /* 0x000010801f097890 */ /* 0x000fe2000fffe0ff */
[----:B------:R-:W-:Y:S01]  /*6b40*/  @P1 FFMA.FTZ R13, R230, R11, R13 ;  /* 0x0000000be60d1223 */ /* 0x000fe2000001000d */
[----:B------:R-:W-:Y:S01]  /*6b50*/  @P1 FADD.FTZ R11, R238, R229 ;  /* 0x000000e5ee0b1221 */ /* 0x000fe20000010000 */
[----:B------:R-:W-:Y:S02]  /*6b60*/  MOV R229, UR41 ;  /* 0x0000002900e57c02 */ /* 0x000fe40008000f00 */
[----:B0-----:R-:W-:Y:S01]  /*6b70*/  @P1 FADD.FTZ R227, R240, R13 ;  /* 0x0000000df0e31221 */ /* 0x001fe20000010000 */
[----:B------:R-:W-:Y:S01]  /*6b80*/  FMUL.FTZ R228, R11, R3 ;  /* 0x000000030be47220 */ /* 0x000fe20000410000 */
[----:B------:R-:W-:-:S02]  /*6b90*/  MOV R13, UR40 ;  /* 0x00000028000d7c02 */ /* 0x000fc40008000f00 */
[C---:B------:R-:W-:Y:S01]  /*6ba0*/  FMUL.FTZ R10, R227.reuse, R3 ;  /* 0x00000003e30a7220 */ /* 0x040fe20000410000 */
[-C--:B------:R-:W-:Y:S01]  /*6bb0*/  FFMA.FTZ R228, R227, R2.reuse, -R228 ;  /* 0x00000002e3e47223 */ /* 0x080fe200000108e4 */
[----:B-1----:R-:W-:Y:S01]  /*6bc0*/  FADD.FTZ R6, R232, R231 ;  /* 0x000000e7e8067221 */ /* 0x002fe20000010000 */
[----:B------:R-:W-:Y:S01]  /*6bd0*/  MOV R231, UR42 ;  /* 0x0000002a00e77c02 */ /* 0x000fe20008000f00 */
[----:B------:R-:W-:Y:S01]  /*6be0*/  FFMA.FTZ R3, R11, R2, R10 ;  /* 0x000000020b037223 */ /* 0x000fe2000001000a */
[----:B-----5:R-:W-:Y:S01]  /*6bf0*/  FADD.FTZ R7, R9, R236 ;  /* 0x000000ec09077221 */ /* 0x020fe20000010000 */
[----:B------:R-:W-:Y:S01]  /*6c00*/  FADD.FTZ R225, R225, R228 ;  /* 0x000000e4e1e17221 */ /* 0x000fe20000010000 */
[----:B------:R-:W-:Y:S01]  /*6c10*/  MOV R9, UR10 ;  /* 0x0000000a00097c02 */ /* 0x000fe20008000f00 */
[----:B------:R-:W-:Y:S01]  /*6c20*/  FADD.FTZ R234, R226, R3 ;  /* 0x00000003e2ea7221 */ /* 0x000fe20000010000 */
[-C--:B------:R-:W-:Y:S01]  /*6c30*/  LEA.HI R233, R233, R0.reuse, RZ, 0x1b ;  /* 0x00000000e9e97211 */ /* 0x080fe200078fd8ff */
[----:B------:R0:W-:Y:S01]  /*6c40*/  @!P2 STS.128 [UR47+0x46d0], R4 ;  /* 0x0046d004ff00a988 */ /* 0x0001e20008000c2f */
[-C--:B------:R-:W-:Y:S01]  /*6c50*/  LEA.HI R235, R235, R0.reuse, RZ, 0x1b ;  /* 0x00000000ebeb7211 */ /* 0x080fe200078fd8ff */
[----:B------:R-:W-:Y:S01]  /*6c60*/  IMAD.WIDE.U32 R10, R13, UR8, R8 ;  /* 0x000000080d0a7c25 */ /* 0x000fe2000f8e0008 */
[----:B------:R-:W-:-:S03]  /*6c70*/  LEA.HI R237, R237, R0, RZ, 0x1b ;  /* 0x00000000eded7211 */ /* 0x000fc600078fd8ff */
[----:B------:R-:W-:Y:S01]  /*6c80*/  IMAD R3, R229, UR8, R11 ;  /* 0x00000008e5037c24 */ /* 0x000fe2000f8e020b */
[----:B------:R-:W-:Y:S01]  /*6c90*/  LEA R2, P1, R10, UR16, 0x2 ;  /* 0x000000100a027c11 */ /* 0x000fe2000f8210ff */
[----:B------:R-:W-:-:S04]  /*6ca0*/  IMAD.WIDE.U32 R12, R231, UR8, R8 ;  /* 0x00000008e70c7c25 */ /* 0x000fc8000f8e0008 */
[----:B------:R-:W-:Y:S01]  /*6cb0*/  FMUL.FTZ R9, R225, UR46 ;  /* 0x0000002ee1097c20 */ /* 0x000fe20008410000 */
[----:B------:R-:W-:Y:S02]  /*6cc0*/  IADD3 R231, PT, PT, R0, 0x380, RZ ;  /* 0x0000038000e77810 */ /* 0x000fe40007ffe0ff */
[----:B------:R-:W-:Y:S01]  /*6cd0*/  LEA.HI.X R3, R10, UR17, R3, 0x2, P1 ;  /* 0x000000110a037c11 */ /* 0x000fe200088f1403 */
[-C--:B------:R-:W-:Y:S01]  /*6ce0*/  FMUL.FTZ R10, R224, R225.reuse ;  /* 0x000000e1e00a7220 */ /* 0x080fe20000410000 */
[C---:B0-----:R-:W-:Y:S01]  /*6cf0*/  FMUL.FTZ R7, R145.reuse, R225 ;  /* 0x000000e191077220 */ /* 0x041fe20000410000 */
[-C--:B------:R-:W-:Y:S01]  /*6d00*/  FMUL.FTZ R145, R145, R234.reuse ;  /* 0x000000ea91917220 */ /* 0x080fe20000410000 */
[----:B------:R-:W-:Y:S01]  /*6d10*/  FMUL.FTZ R6, R74, R89 ;  /* 0x000000594a067220 */ /* 0x000fe20000410000 */
[----:B------:R-:W-:Y:S01]  /*6d20*/  MOV R5, UR43 ;  /* 0x0000002b00057c02 */ /* 0x000fe20008000f00 */
[C---:B------:R-:W-:Y:S01]  /*6d30*/  FFMA.FTZ R226, R156.reuse, R234, R7 ;  /* 0x000000ea9ce27223 */ /* 0x040fe20000010007 */
[-C--:B------:R-:W-:Y:S01]  /*6d40*/  FFMA.FTZ R228, R156, R225.reuse, -R145 ;  /* 0x000000e19ce47223 */ /* 0x080fe20000010891 */
[----:B------:R-:W-:Y:S01]  /*6d50*/  MOV R7, 0x84 ;  /* 0x0000008400077802 */ /* 0x000fe20000000f00 */
[----:B------:R-:W-:Y:S01]  /*6d60*/  FMUL.FTZ R156, R74, R225 ;  /* 0x000000e14a9c7220 */ /* 0x000fe20000410000 */
[----:B------:R-:W-:Y:S01]  /*6d70*/  FADD.FTZ R236, R223, R226 ;  /* 0x000000e2dfec7221 */ /* 0x000fe20000010000 */
[----:B------:R-:W-:Y:S01]  /*6d80*/  FADD.FTZ R221, R221, R228 ;  /* 0x000000e4dddd7221 */ /* 0x000fe20000010000 */
[----:B------:R-:W-:Y:S01]  /*6d90*/  FFMA.FTZ R11, R224, -R6, R195 ;  /* 0x80000006e00b7223 */ /* 0x000fe200000100c3 */
[----:B------:R-:W-:-:S02]  /*6da0*/  IMAD R7, R0, R7, UR31 ;  /* 0x0000001f00077e24 */ /* 0x000fc4000f8e0207 */
[C---:B------:R-:W-:Y:S01]  /*6db0*/  FMUL.FTZ R228, R144.reuse, R236 ;  /* 0x000000ec90e47220 */ /* 0x040fe20000410000 */
[-C--:B------:R-:W-:Y:S01]  /*6dc0*/  FMUL.FTZ R226, R144, R221.reuse ;  /* 0x000000dd90e27220 */ /* 0x080fe20000410000 */
[----:B------:R-:W-:Y:S01]  /*6dd0*/  FMUL.FTZ R232, R89, R156 ;  /* 0x0000009c59e87220 */ /* 0x000fe20000410000 */
[----:B------:R-:W-:Y:S01]  /*6de0*/  FMUL.FTZ R145, R221, UR46 ;  /* 0x0000002edd917c20 */ /* 0x000fe20008410000 */
[----:B------:R-:W-:Y:S01]  /*6df0*/  FMUL.FTZ R224, R234, UR46 ;  /* 0x0000002eeae07c20 */ /* 0x000fe20008410000 */
[C---:B------:R-:W-:Y:S01]  /*6e00*/  FFMA.FTZ R144, R143.reuse, R236, R226 ;  /* 0x000000ec8f907223 */ /* 0x040fe200000100e2 */
[----:B------:R-:W-:Y:S01]  /*6e10*/  FFMA.FTZ R143, R143, R221, -R228 ;  /* 0x000000dd8f8f7223 */ /* 0x000fe200000108e4 */
[----:B------:R0:W-:Y:S01]  /*6e20*/  STS [R7+0x10fc], R232 ;  /* 0x0010fce807007388 */ /* 0x0001e20000000800 */
[----:B------:R-:W-:Y:S01]  /*6e30*/  FFMA.FTZ R6, -R29, R6, R192 ;  /* 0x000000061d067223 */ /* 0x000fe200000101c0 */
[----:B------:R-:W-:Y:S01]  /*6e40*/  FADD.FTZ R227, R207, R144 ;  /* 0x00000090cfe37221 */ /* 0x000fe20000010000 */
[----:B------:R-:W-:Y:S01]  /*6e50*/  FFMA.FTZ R10, R29, R234, R10 ;  /* 0x000000ea1d0a7223 */ /* 0x000fe2000001000a */
[----:B------:R-:W-:-:S02]  /*6e60*/  IMAD R5, R5, UR8, R13 ;  /* 0x0000000805057c24 */ /* 0x000fc4000f8e020d */
[----:B------:R-:W-:Y:S01]  /*6e70*/  FMUL.FTZ R29, R81, R114 ;  /* 0x00000072511d7220 */ /* 0x000fe20000410000 */
[----:B------:R-:W-:Y:S01]  /*6e80*/  FMUL.FTZ R13, R215, R221 ;  /* 0x000000ddd70d7220 */ /* 0x000fe20000410000 */
[----:B------:R-:W-:Y:S01]  /*6e90*/  FFMA.FTZ R224, R225, UR11, -R224 ;  /* 0x0000000be1e07c23 */ /* 0x000fe200080108e0 */
[----:B------:R-:W-:Y:S01]  /*6ea0*/  FMUL.FTZ R228, R236, UR46 ;  /* 0x0000002eece47c20 */ /* 0x000fe20008410000 */
[----:B------:R-:W-:Y:S01]  /*6eb0*/  FMUL.FTZ R225, R227, UR46 ;  /* 0x0000002ee3e17c20 */ /* 0x000fe20008410000 */
[----:B0-----:R-:W-:Y:S01]  /*6ec0*/  FADD.FTZ R232, R200, R143 ;  /* 0x0000008fc8e87221 */ /* 0x001fe20000010000 */
[----:B------:R-:W-:Y:S01]  /*6ed0*/  FFMA.FTZ R200, R236, UR11, R145 ;  /* 0x0000000becc87c23 */ /* 0x000fe20008010091 */
[C---:B------:R-:W-:Y:S01]  /*6ee0*/  FMUL.FTZ R145, R132.reuse, R227 ;  /* 0x000000e384917220 */ /* 0x040fe20000410000 */
[-C--:B------:R-:W-:Y:S01]  /*6ef0*/  FFMA.FTZ R215, R215, -R29.reuse, R190 ;  /* 0x8000001dd7d77223 */ /* 0x080fe200000100be */
[----:B------:R-:W-:Y:S01]  /*6f00*/  FMUL.FTZ R143, R132, R232 ;  /* 0x000000e8848f7220 */ /* 0x000fe20000410000 */
[----:B------:R-:W-:Y:S01]  /*6f10*/  FMUL.FTZ R132, R73, R90 ;  /* 0x0000005a49847220 */ /* 0x000fe20000410000 */
[-C--:B------:R-:W-:Y:S01]  /*6f20*/  FMUL.FTZ R207, R216, R232.reuse ;  /* 0x000000e8d8cf7220 */ /* 0x080fe20000410000 */
[----:B------:R-:W-:Y:S01]  /*6f30*/  FFMA.FTZ R29, -R28, R29, R189 ;  /* 0x0000001d1c1d7223 */ /* 0x000fe200000101bd */
[C---:B------:R-:W-:Y:S01]  /*6f40*/  FFMA.FTZ R143, R148.reuse, R227, R143 ;  /* 0x000000e3948f7223 */ /* 0x040fe2000001008f */
[----:B------:R-:W-:Y:S01]  /*6f50*/  FFMA.FTZ R148, R148, R232, -R145 ;  /* 0x000000e894947223 */ /* 0x000fe20000010891 */
[----:B------:R-:W-:Y:S01]  /*6f60*/  FFMA.FTZ R13, R28, R236, R13 ;  /* 0x000000ec1c0d7223 */ /* 0x000fe2000001000d */
[-C--:B------:R-:W-:Y:S01]  /*6f70*/  FFMA.FTZ R216, R216, -R132.reuse, R187 ;  /* 0x80000084d8d87223 */ /* 0x080fe200000100bb */
[----:B------:R-:W-:Y:S01]  /*6f80*/  FFMA.FTZ R228, R221, UR11, -R228 ;  /* 0x0000000bdde47c23 */ /* 0x000fe200080108e4 */
[----:B------:R-:W-:Y:S01]  /*6f90*/  FMUL.FTZ R28, R81, R221 ;  /* 0x000000dd511c7220 */ /* 0x000fe20000410000 */
[C---:B------:R-:W-:Y:S01]  /*6fa0*/  FFMA.FTZ R132, -R26.reuse, R132, R185 ;  /* 0x000000841a847223 */ /* 0x040fe200000101b9 */
[----:B------:R-:W-:Y:S01]  /*6fb0*/  FFMA.FTZ R207, R26, R227, R207 ;  /* 0x000000e31acf7223 */ /* 0x000fe200000100cf */
[C---:B------:R-:W-:Y:S01]  /*6fc0*/  FMUL.FTZ R26, R232.reuse, UR46 ;  /* 0x0000002ee81a7c20 */ /* 0x040fe20008410000 */
[----:B------:R-:W-:Y:S01]  /*6fd0*/  FFMA.FTZ R225, R232, UR11, -R225 ;  /* 0x0000000be8e17c23 */ /* 0x000fe200080108e1 */
[----:B------:R-:W-:Y:S01]  /*6fe0*/  FMUL.FTZ R221, R73, R232 ;  /* 0x000000e849dd7220 */ /* 0x000fe20000410000 */
[----:B------:R-:W-:Y:S01]  /*6ff0*/  FADD.FTZ R232, R201, R148 ;  /* 0x00000094c9e87221 */ /* 0x000fe20000010000 */
[----:B------:R-:W-:Y:S01]  /*7000*/  FADD.FTZ R229, R208, R143 ;  /* 0x0000008fd0e57221 */ /* 0x000fe20000010000 */
[----:B------:R-:W-:Y:S01]  /*7010*/  FMUL.FTZ R144, R114, R28 ;  /* 0x0000001c72907220 */ /* 0x000fe20000410000 */
[----:B------:R-:W-:Y:S01]  /*7020*/  LEA R4, P2, R12, UR18, 0x2 ;  /* 0x000000120c047c11 */ /* 0x000fe2000f8410ff */
[CC--:B------:R-:W-:Y:S01]  /*7030*/  FMUL.FTZ R143, R129.reuse, R232.reuse ;  /* 0x000000e8818f7220 */ /* 0x0c0fe20000410000 */
[-C--:B------:R-:W-:Y:S01]  /*7040*/  FMUL.FTZ R129, R129, R229.reuse ;  /* 0x000000e581817220 */ /* 0x080fe20000410000 */
[-C--:B------:R-:W-:Y:S01]  /*7050*/  FMUL.FTZ R148, R218, R232.reuse ;  /* 0x000000e8da947220 */ /* 0x080fe20000410000 */
[----:B------:R0:W-:Y:S01]  /*7060*/  STS [R7+0x10f4], R144 ;  /* 0x0010f49007007388 */ /* 0x0001e20000000800 */
[----:B------:R-:W-:Y:S01]  /*7070*/  FFMA.FTZ R201, R227, UR11, R26 ;  /* 0x0000000be3c97c23 */ /* 0x000fe2000801001a */
[C---:B------:R-:W-:Y:S01]  /*7080*/  FFMA.FTZ R145, R152.reuse, R232, -R129 ;  /* 0x000000e898917223 */ /* 0x040fe20000010881 */
[----:B------:R-:W-:Y:S01]  /*7090*/  FMUL.FTZ R129, R229, UR46 ;  /* 0x0000002ee5817c20 */ /* 0x000fe20008410000 */
[-C--:B------:R-:W-:Y:S01]  /*70a0*/  FFMA.FTZ R26, R152, R229.reuse, R143 ;  /* 0x000000e5981a7223 */ /* 0x080fe2000001008f */
[----:B------:R-:W-:Y:S01]  /*70b0*/  LEA.HI.X R5, R12, UR19, R5, 0x2, P2 ;  /* 0x000000130c057c11 */ /* 0x000fe200090f1405 */
[----:B------:R-:W-:Y:S01]  /*70c0*/  FMUL.FTZ R12, R74, R234 ;  /* 0x000000ea4a0c7220 */ /* 0x000fe20000410000 */
[----:B------:R-:W-:Y:S01]  /*70d0*/  FFMA.FTZ R9, R234, UR11, R9 ;  /* 0x0000000bea097c23 */ /* 0x000fe20008010009 */
[----:B------:R-:W-:Y:S01]  /*70e0*/  FFMA.FTZ R148, R27, R229, R148 ;  /* 0x000000e51b947223 */ /* 0x000fe20000010094 */
[----:B------:R-:W-:Y:S01]  /*70f0*/  FMUL.FTZ R152, R232, UR46 ;  /* 0x0000002ee8987c20 */ /* 0x000fe20008410000 */
[----:B0-----:R-:W-:Y:S01]  /*7100*/  FMUL.FTZ R144, R82, R113 ;  /* 0x0000007152907220 */ /* 0x001fe20000410000 */
[----:B------:R-:W-:Y:S01]  /*7110*/  FFMA.FTZ R129, R232, UR11, -R129 ;  /* 0x0000000be8817c23 */ /* 0x000fe20008010881 */
[----:B------:R-:W-:Y:S01]  /*7120*/  FADD.FTZ R234, R202, R145 ;  /* 0x00000091caea7221 */ /* 0x000fe20000010000 */
[----:B------:R-:W-:Y:S01]  /*7130*/  FMUL.FTZ R230, R89, R12 ;  /* 0x0000000c59e67220 */ /* 0x000fe20000410000 */
[-C--:B------:R-:W-:Y:S01]  /*7140*/  FFMA.FTZ R218, R218, -R144.reuse, R159 ;  /* 0x80000090dada7223 */ /* 0x080fe2000001009f */
[----:B------:R-:W-:Y:S01]  /*7150*/  FFMA.FTZ R144, -R27, R144, R164 ;  /* 0x000000901b907223 */ /* 0x000fe200000101a4 */
[----:B------:R-:W-:Y:S01]  /*7160*/  FMUL.FTZ R27, R82, R232 ;  /* 0x000000e8521b7220 */ /* 0x000fe20000410000 */
[----:B------:R-:W-:Y:S01]  /*7170*/  FADD.FTZ R232, R209, R26 ;  /* 0x0000001ad1e87221 */ /* 0x000fe20000010000 */
[----:B------:R-:W-:Y:S01]  /*7180*/  FMUL.FTZ R145, R131, R234 ;  /* 0x000000ea83917220 */ /* 0x000fe20000410000 */
[----:B------:R-:W-:Y:S01]  /*7190*/  FFMA.FTZ R209, R229, UR11, R152 ;  /* 0x0000000be5d17c23 */ /* 0x000fe20008010098 */
[----:B------:R-:W-:Y:S01]  /*71a0*/  FMUL.FTZ R152, R76, R91 ;  /* 0x0000005b4c987220 */ /* 0x000fe20000410000 */
[-C--:B------:R-:W-:Y:S01]  /*71b0*/  FMUL.FTZ R131, R131, R232.reuse ;  /* 0x000000e883837220 */ /* 0x080fe20000410000 */
[----:B------:R-:W-:Y:S01]  /*71c0*/  FFMA.FTZ R145, R154, R232, R145 ;  /* 0x000000e89a917223 */ /* 0x000fe20000010091 */
[-C--:B------:R-:W-:Y:S01]  /*71d0*/  FMUL.FTZ R26, R220, R234.reuse ;  /* 0x000000eadc1a7220 */ /* 0x080fe20000410000 */
[----:B------:R-:W-:Y:S01]  /*71e0*/  FMUL.FTZ R208, R90, R221 ;  /* 0x000000dd5ad07220 */ /* 0x000fe20000410000 */
[----:B------:R-:W-:Y:S01]  /*71f0*/  FFMA.FTZ R154, R154, R234, -R131 ;  /* 0x000000ea9a9a7223 */ /* 0x000fe20000010883 */
[----:B------:R-:W-:Y:S01]  /*7200*/  FMUL.FTZ R131, R232, UR46 ;  /* 0x0000002ee8837c20 */ /* 0x000fe20008410000 */
[----:B------:R-:W-:Y:S01]  /*7210*/  FMUL.FTZ R226, R81, R236 ;  /* 0x000000ec51e27220 */ /* 0x000fe20000410000 */
[----:B------:R-:W-:Y:S01]  /*7220*/  FMUL.FTZ R143, R82, R229 ;  /* 0x000000e5528f7220 */ /* 0x000fe20000410000 */
[-C--:B------:R-:W-:Y:S01]  /*7230*/  FFMA.FTZ R220, R220, -R152.reuse, R161 ;  /* 0x80000098dcdc7223 */ /* 0x080fe200000100a1 */
[C---:B------:R-:W-:Y:S01]  /*7240*/  FFMA.FTZ R152, -R25.reuse, R152, R166 ;  /* 0x0000009819987223 */ /* 0x040fe200000101a6 */
[----:B------:R-:W-:Y:S01]  /*7250*/  FFMA.FTZ R202, R25, R232, R26 ;  /* 0x000000e819ca7223 */ /* 0x000fe2000001001a */
[----:B------:R0:W-:Y:S01]  /*7260*/  STS [R7+0x10f8], R230 ;  /* 0x0010f8e607007388 */ /* 0x0001e20000000800 */
[C---:B------:R-:W-:Y:S01]  /*7270*/  FMUL.FTZ R25, R234.reuse, UR46 ;  /* 0x0000002eea197c20 */ /* 0x040fe20008410000 */
[----:B------:R-:W-:Y:S01]  /*7280*/  FFMA.FTZ R131, R234, UR11, -R131 ;  /* 0x0000000bea837c23 */ /* 0x000fe20008010883 */
[----:B------:R-:W-:Y:S01]  /*7290*/  FMUL.FTZ R223, R73, R227 ;  /* 0x000000e349df7220 */ /* 0x000fe20000410000 */
[----:B------:R1:W-:Y:S01]  /*72a0*/  STS [R7+0x10ec], R208 ;  /* 0x0010ecd007007388 */ /* 0x0003e20000000800 */
[----:B------:R-:W-:Y:S01]  /*72b0*/  FMUL.FTZ R229, R76, R234 ;  /* 0x000000ea4ce57220 */ /* 0x000fe20000410000 */
[----:B------:R-:W-:Y:S01]  /*72c0*/  FFMA.FTZ R25, R232, UR11, R25 ;  /* 0x0000000be8197c23 */ /* 0x000fe20008010019 */
[----:B------:R-:W-:Y:S01]  /*72d0*/  FMUL.FTZ R131, R220, R131 ;  /* 0x00000083dc837220 */ /* 0x000fe20000410000 */
[----:B------:R-:W-:Y:S01]  /*72e0*/  FMUL.FTZ R227, R76, R232 ;  /* 0x000000e84ce37220 */ /* 0x000fe20000410000 */
[----:B------:R-:W-:Y:S01]  /*72f0*/  FADD.FTZ R234, R203, R154 ;  /* 0x0000009acbea7221 */ /* 0x000fe20000010000 */
[----:B0-----:R-:W-:Y:S01]  /*7300*/  FMUL.FTZ R230, R114, R226 ;  /* 0x000000e272e67220 */ /* 0x001fe20000410000 */
[----:B------:R-:W-:Y:S01]  /*7310*/  FADD.FTZ R232, R210, R145 ;  /* 0x00000091d2e87221 */ /* 0x000fe20000010000 */
[C---:B------:R-:W-:Y:S01]  /*7320*/  FMUL.FTZ R26, R220.reuse, R229 ;  /* 0x000000e5dc1a7220 */ /* 0x040fe20000410000 */
[----:B------:R-:W-:Y:S01]  /*7330*/  FMUL.FTZ R220, R220, R227 ;  /* 0x000000e3dcdc7220 */ /* 0x000fe20000410000 */
[----:B-1----:R-:W-:Y:S01]  /*7340*/  FMUL.FTZ R208, R113, R143 ;  /* 0x0000008f71d07220 */ /* 0x002fe20000410000 */
[----:B------:R0:W-:Y:S01]  /*7350*/  STS [R7+0x10f0], R230 ;  /* 0x0010f0e607007388 */ /* 0x0001e20000000800 */
[----:B------:R-:W-:Y:S01]  /*7360*/  FMUL.FTZ R154, R83, R116 ;  /* 0x00000074539a7220 */ /* 0x000fe20000410000 */
[----:B------:R-:W-:Y:S01]  /*7370*/  FMUL.FTZ R145, R217, R234 ;  /* 0x000000ead9917220 */ /* 0x000fe20000410000 */
[----:B------:R-:W-:Y:S01]  /*7380*/  FMUL.FTZ R210, R91, R229 ;  /* 0x000000e55bd27220 */ /* 0x000fe20000410000 */
[----:B------:R1:W-:Y:S01]  /*7390*/  STS [R7+0x10e0], R208 ;  /* 0x0010e0d007007388 */ /* 0x0003e20000000800 */
[-C--:B------:R-:W-:Y:S01]  /*73a0*/  FFMA.FTZ R217, R217, -R154.reuse, R168 ;  /* 0x8000009ad9d97223 */ /* 0x080fe200000100a8 */
[----:B------:R-:W-:Y:S01]  /*73b0*/  FFMA.FTZ R154, -R24, R154, R163 ;  /* 0x0000009a189a7223 */ /* 0x000fe200000101a3 */
[----:B------:R-:W-:Y:S01]  /*73c0*/  FFMA.FTZ R59, R76, R202, R59 ;  /* 0x000000ca4c3b7223 */ /* 0x000fe2000001003b */
[----:B------:R-:W-:Y:S01]  /*73d0*/  FMUL.FTZ R129, R218, R129 ;  /* 0x00000081da817220 */ /* 0x000fe20000410000 */
[----:B------:R-:W-:Y:S01]  /*73e0*/  FFMA.FTZ R65, R82, R148, R65 ;  /* 0x0000009452417223 */ /* 0x000fe20000010041 */
[----:B0-----:R-:W-:Y:S01]  /*73f0*/  FMUL.FTZ R230, R90, R223 ;  /* 0x000000df5ae67220 */ /* 0x001fe20000410000 */
[----:B------:R-:W-:Y:S01]  /*7400*/  FMUL.FTZ R225, R216, R225 ;  /* 0x000000e1d8e17220 */ /* 0x000fe20000410000 */
[----:B------:R-:W-:Y:S01]  /*7410*/  FMUL.FTZ R228, R215, R228 ;  /* 0x000000e4d7e47220 */ /* 0x000fe20000410000 */
[----:B------:R-:W-:Y:S01]  /*7420*/  FFMA.FTZ R66, R81, R13, R66 ;  /* 0x0000000d51427223 */ /* 0x000fe20000010042 */
[C---:B-1----:R-:W-:Y:S01]  /*7430*/  FFMA.FTZ R208, R152.reuse, R25, R131 ;  /* 0x0000001998d07223 */ /* 0x042fe20000010083 */
[C---:B------:R-:W-:Y:S01]  /*7440*/  FMUL.FTZ R131, R155.reuse, R234 ;  /* 0x000000ea9b837220 */ /* 0x040fe20000410000 */
[-C--:B------:R-:W-:Y:S01]  /*7450*/  FMUL.FTZ R155, R155, R232.reuse ;  /* 0x000000e89b9b7220 */ /* 0x080fe20000410000 */
[----:B------:R0:W-:Y:S01]  /*7460*/  STS [R7+0x10e8], R230 ;  /* 0x0010e8e607007388 */ /* 0x0001e20000000800 */
[C---:B------:R-:W-:Y:S01]  /*7470*/  FFMA.FTZ R25, R152.reuse, R227, R26 ;  /* 0x000000e398197223 */ /* 0x040fe2000001001a */
[----:B------:R-:W-:Y:S01]  /*7480*/  FFMA.FTZ R26, R152, R229, -R220 ;  /* 0x000000e5981a7223 */ /* 0x000fe200000108dc */
[C---:B------:R-:W-:Y:S01]  /*7490*/  FFMA.FTZ R152, R138.reuse, R232, R131 ;  /* 0x000000e88a987223 */ /* 0x040fe20000010083 */
[----:B------:R-:W-:Y:S01]  /*74a0*/  FFMA.FTZ R155, R138, R234, -R155 ;  /* 0x000000ea8a9b7223 */ /* 0x000fe2000001089b */
[----:B------:R-:W-:Y:S01]  /*74b0*/  FMUL.FTZ R138, R232, UR46 ;  /* 0x0000002ee88a7c20 */ /* 0x000fe20008410000 */
[-C--:B------:R-:W-:Y:S01]  /*74c0*/  FFMA.FTZ R131, R24, R232.reuse, R145 ;  /* 0x000000e818837223 */ /* 0x080fe20000010091 */
[C---:B------:R-:W-:Y:S01]  /*74d0*/  FMUL.FTZ R24, R234.reuse, UR46 ;  /* 0x0000002eea187c20 */ /* 0x040fe20008410000 */
[----:B------:R-:W-:Y:S01]  /*74e0*/  FMUL.FTZ R145, R83, R232 ;  /* 0x000000e853917220 */ /* 0x000fe20000410000 */
[----:B------:R-:W-:Y:S01]  /*74f0*/  FFMA.FTZ R138, R234, UR11, -R138 ;  /* 0x0000000bea8a7c23 */ /* 0x000fe2000801088a */
[----:B0-----:R-:W-:Y:S01]  /*7500*/  FMUL.FTZ R230, R113, R27 ;  /* 0x0000001b71e67220 */ /* 0x001fe20000410000 */
[----:B------:R-:W-:Y:S01]  /*7510*/  FADD.FTZ R204, R204, R155 ;  /* 0x0000009bcccc7221 */ /* 0x000fe20000010000 */
[----:B------:R-:W-:Y:S01]  /*7520*/  FFMA.FTZ R208, R91, R202, R208 ;  /* 0x000000ca5bd07223 */ /* 0x000fe200000100d0 */
[C---:B------:R-:W-:Y:S01]  /*7530*/  FMUL.FTZ R155, R217.reuse, R138 ;  /* 0x0000008ad99b7220 */ /* 0x040fe20000410000 */
[----:B------:R-:W-:Y:S01]  /*7540*/  FFMA.FTZ R203, R232, UR11, R24 ;  /* 0x0000000be8cb7c23 */ /* 0x000fe20008010018 */
[----:B------:R0:W-:Y:S01]  /*7550*/  STS [R7+0x10e4], R230 ;  /* 0x0010e4e607007388 */ /* 0x0001e20000000800 */
[----:B------:R-:W-:Y:S01]  /*7560*/  FMUL.FTZ R138, R217, R145 ;  /* 0x00000091d98a7220 */ /* 0x000fe20000410000 */
[C---:B------:R-:W-:Y:S01]  /*7570*/  FMUL.FTZ R202, R218.reuse, R27 ;  /* 0x0000001bdaca7220 */ /* 0x040fe20000410000 */
[----:B------:R-:W-:Y:S01]  /*7580*/  FMUL.FTZ R218, R218, R143 ;  /* 0x0000008fdada7220 */ /* 0x000fe20000410000 */
[----:B------:R-:W-:Y:S01]  /*7590*/  FMUL.FTZ R24, R116, R145 ;  /* 0x0000009174187220 */ /* 0x000fe20000410000 */
[----:B------:R-:W-:Y:S01]  /*75a0*/  FADD.FTZ R211, R211, R152 ;  /* 0x00000098d3d37221 */ /* 0x000fe20000010000 */
[----:B------:R-:W-:Y:S01]  /*75b0*/  FFMA.FTZ R155, R154, R203, R155 ;  /* 0x000000cb9a9b7223 */ /* 0x000fe2000001009b */
[----:B------:R-:W-:Y:S01]  /*75c0*/  FFMA.FTZ R143, R144, R143, R202 ;  /* 0x0000008f908f7223 */ /* 0x000fe200000100ca */
[----:B------:R-:W-:Y:S01]  /*75d0*/  FFMA.FTZ R68, R83, R131, R68 ;  /* 0x0000008353447223 */ /* 0x000fe20000010044 */
[----:B------:R1:W-:Y:S01]  /*75e0*/  STS [R7+0x10d0], R24 ;  /* 0x0010d01807007388 */ /* 0x0003e20000000800 */
[----:B0-----:R-:W-:Y:S01]  /*75f0*/  FMUL.FTZ R230, R91, R227 ;  /* 0x000000e35be67220 */ /* 0x001fe20000410000 */
[----:B------:R-:W-:Y:S01]  /*7600*/  FMUL.FTZ R227, R83, R234 ;  /* 0x000000ea53e37220 */ /* 0x000fe20000410000 */
[----:B------:R-:W-:Y:S01]  /*7610*/  FFMA.FTZ R203, R116, R131, R155 ;  /* 0x0000008374cb7223 */ /* 0x000fe2000001009b */
[-C--:B------:R-:W-:Y:S01]  /*7620*/  FMUL.FTZ R155, R75, R204.reuse ;  /* 0x000000cc4b9b7220 */ /* 0x080fe20000410000 */
[----:B------:R-:W-:Y:S01]  /*7630*/  FFMA.FTZ R201, R132, R201, R225 ;  /* 0x000000c984c97223 */ /* 0x000fe200000100e1 */
[-C--:B------:R-:W-:Y:S01]  /*7640*/  FMUL.FTZ R229, R217, R227.reuse ;  /* 0x000000e3d9e57220 */ /* 0x080fe20000410000 */
[-C--:B------:R-:W-:Y:S01]  /*7650*/  FFMA.FTZ R138, R154, R227.reuse, -R138 ;  /* 0x000000e39a8a7223 */ /* 0x080fe2000001088a */
[----:B------:R-:W-:Y:S01]  /*7660*/  FMUL.FTZ R152, R116, R227 ;  /* 0x000000e374987220 */ /* 0x000fe20000410000 */
[----:B------:R-:W-:Y:S01]  /*7670*/  FMUL.FTZ R202, R92, R155 ;  /* 0x0000009b5cca7220 */ /* 0x000fe20000410000 */
[----:B------:R-:W-:Y:S01]  /*7680*/  FFMA.FTZ R145, R154, R145, R229 ;  /* 0x000000919a917223 */ /* 0x000fe200000100e5 */
[C---:B------:R-:W-:Y:S01]  /*7690*/  FFMA.FTZ R154, R144.reuse, R209, R129 ;  /* 0x000000d1909a7223 */ /* 0x040fe20000010081 */
[----:B------:R-:W-:Y:S01]  /*76a0*/  FFMA.FTZ R144, R144, R27, -R218 ;  /* 0x0000001b90907223 */ /* 0x000fe200000108da */
[CC--:B------:R-:W-:Y:S01]  /*76b0*/  FMUL.FTZ R27, R153.reuse, R204.reuse ;  /* 0x000000cc991b7220 */ /* 0x0c0fe20000410000 */
[-C--:B------:R-:W-:Y:S01]  /*76c0*/  FMUL.FTZ R153, R153, R211.reuse ;  /* 0x000000d399997220 */ /* 0x080fe20000410000 */
[----:B-1----:R-:W-:Y:S01]  /*76d0*/  FMUL.FTZ R24, R222, R204 ;  /* 0x000000ccde187220 */ /* 0x002fe20000410000 */
[----:B------:R-:W-:Y:S01]  /*76e0*/  FMUL.FTZ R129, R75, R92 ;  /* 0x0000005c4b817220 */ /* 0x000fe20000410000 */
[CC--:B------:R-:W-:Y:S01]  /*76f0*/  FFMA.FTZ R27, R140.reuse, R211.reuse, R27 ;  /* 0x000000d38c1b7223 */ /* 0x0c0fe2000001001b */
[----:B------:R-:W-:Y:S01]  /*7700*/  FFMA.FTZ R140, R140, R204, -R153 ;  /* 0x000000cc8c8c7223 */ /* 0x000fe20000010899 */
[----:B------:R-:W-:Y:S01]  /*7710*/  FFMA.FTZ R153, R22, R211, R24 ;  /* 0x000000d316997223 */ /* 0x000fe20000010018 */
[----:B------:R-:W-:Y:S01]  /*7720*/  FMUL.FTZ R24, R211, UR46 ;  /* 0x0000002ed3187c20 */ /* 0x000fe20008410000 */
[-C--:B------:R-:W-:Y:S01]  /*7730*/  FFMA.FTZ R222, R222, -R129.reuse, R165 ;  /* 0x80000081dede7223 */ /* 0x080fe200000100a5 */
[----:B------:R-:W-:Y:S01]  /*7740*/  FFMA.FTZ R129, -R22, R129, R167 ;  /* 0x0000008116817223 */ /* 0x000fe200000101a7 */
[C---:B------:R-:W-:Y:S01]  /*7750*/  FMUL.FTZ R22, R204.reuse, UR46 ;  /* 0x0000002ecc167c20 */ /* 0x040fe20008410000 */
[----:B------:R-:W-:Y:S01]  /*7760*/  FFMA.FTZ R131, R204, UR11, -R24 ;  /* 0x0000000bcc837c23 */ /* 0x000fe20008010818 */
[----:B------:R-:W-:Y:S01]  /*7770*/  FADD.FTZ R205, R205, R140 ;  /* 0x0000008ccdcd7221 */ /* 0x000fe20000010000 */
[----:B------:R-:W-:Y:S01]  /*7780*/  FADD.FTZ R212, R212, R27 ;  /* 0x0000001bd4d47221 */ /* 0x000fe20000010000 */
[----:B------:R-:W-:Y:S01]  /*7790*/  FFMA.FTZ R22, R211, UR11, R22 ;  /* 0x0000000bd3167c23 */ /* 0x000fe20008010016 */
[C---:B------:R-:W-:Y:S01]  /*77a0*/  FMUL.FTZ R24, R222.reuse, R131 ;  /* 0x00000083de187220 */ /* 0x040fe20000410000 */
[----:B------:R-:W-:Y:S01]  /*77b0*/  FMUL.FTZ R211, R75, R211 ;  /* 0x000000d34bd37220 */ /* 0x000fe20000410000 */
[----:B------:R-:W-:Y:S01]  /*77c0*/  FFMA.FTZ R209, R113, R148, R154 ;  /* 0x0000009471d17223 */ /* 0x000fe2000001009a */
[C---:B------:R-:W-:Y:S01]  /*77d0*/  FMUL.FTZ R148, R222.reuse, R155 ;  /* 0x0000009bde947220 */ /* 0x040fe20000410000 */
[----:B------:R-:W-:Y:S01]  /*77e0*/  FFMA.FTZ R131, R129, R22, R24 ;  /* 0x0000001681837223 */ /* 0x000fe20000010018 */
[C---:B------:R-:W-:Y:S01]  /*77f0*/  FMUL.FTZ R22, R149.reuse, R205 ;  /* 0x000000cd95167220 */ /* 0x040fe20000410000 */
[-C--:B------:R-:W-:Y:S01]  /*7800*/  FMUL.FTZ R24, R149, R212.reuse ;  /* 0x000000d495187220 */ /* 0x080fe20000410000 */
[-C--:B------:R-:W-:Y:S01]  /*7810*/  FMUL.FTZ R222, R222, R211.reuse ;  /* 0x000000d3dede7220 */ /* 0x080fe20000410000 */
[----:B------:R-:W-:Y:S01]  /*7820*/  FFMA.FTZ R140, R129, R211, R148 ;  /* 0x000000d3818c7223 */ /* 0x000fe20000010094 */
[CC--:B------:R-:W-:Y:S01]  /*7830*/  FFMA.FTZ R22, R133.reuse, R212.reuse, R22 ;  /* 0x000000d485167223 */ /* 0x0c0fe20000010016 */
[----:B------:R-:W-:Y:S01]  /*7840*/  FFMA.FTZ R133, R133, R205, -R24 ;  /* 0x000000cd85857223 */ /* 0x000fe20000010818 */
[----:B------:R-:W-:Y:S01]  /*7850*/  FFMA.FTZ R148, R129, R155, -R222 ;  /* 0x0000009b81947223 */ /* 0x000fe200000108de */
[----:B------:R-:W-:Y:S01]  /*7860*/  FMUL.FTZ R129, R84, R115 ;  /* 0x0000007354817220 */ /* 0x000fe20000410000 */
[----:B------:R-:W-:Y:S01]  /*7870*/  FMUL.FTZ R27, R219, R205 ;  /* 0x000000cddb1b7220 */ /* 0x000fe20000410000 */
[----:B------:R-:W-:Y:S01]  /*7880*/  FADD.FTZ R206, R206, R133 ;  /* 0x00000085cece7221 */ /* 0x000fe20000010000 */
[----:B------:R-:W-:Y:S01]  /*7890*/  FADD.FTZ R213, R213, R22 ;  /* 0x00000016d5d57221 */ /* 0x000fe20000010000 */
[-C--:B------:R-:W-:Y:S01]  /*78a0*/  FFMA.FTZ R219, R219, -R129.reuse, R172 ;  /* 0x80000081dbdb7223 */ /* 0x080fe200000100ac */
[C---:B------:R-:W-:Y:S01]  /*78b0*/  FFMA.FTZ R129, -R17.reuse, R129, R170 ;  /* 0x0000008111817223 */ /* 0x040fe200000101aa */
[----:B------:R-:W-:Y:S01]  /*78c0*/  FFMA.FTZ R24, R17, R212, R27 ;  /* 0x000000d411187223 */ /* 0x000fe2000001001b */
[CC--:B------:R-:W-:Y:S01]  /*78d0*/  FMUL.FTZ R17, R141.reuse, R206.reuse ;  /* 0x000000ce8d117220 */ /* 0x0c0fe20000410000 */
[-C--:B------:R-:W-:Y:S01]  /*78e0*/  FMUL.FTZ R141, R141, R213.reuse ;  /* 0x000000d58d8d7220 */ /* 0x080fe20000410000 */
[----:B------:R0:W-:Y:S01]  /*78f0*/  STS [R7+0x10d4], R152 ;  /* 0x0010d49807007388 */ /* 0x0001e20000000800 */
[----:B------:R-:W-:Y:S01]  /*7900*/  FMUL.FTZ R22, R212, UR46 ;  /* 0x0000002ed4167c20 */ /* 0x000fe20008410000 */
[C---:B------:R-:W-:Y:S01]  /*7910*/  FFMA.FTZ R17, R128.reuse, R213, R17 ;  /* 0x000000d580117223 */ /* 0x040fe20000010011 */
[----:B------:R-:W-:Y:S01]  /*7920*/  FFMA.FTZ R128, R128, R206, -R141 ;  /* 0x000000ce80807223 */ /* 0x000fe2000001088d */
[----:B------:R-:W-:Y:S01]  /*7930*/  FMUL.FTZ R27, R205, UR46 ;  /* 0x0000002ecd1b7c20 */ /* 0x000fe20008410000 */
[----:B------:R-:W-:Y:S01]  /*7940*/  FMUL.FTZ R154, R92, R211 ;  /* 0x000000d35c9a7220 */ /* 0x000fe20000410000 */
[----:B------:R-:W-:Y:S01]  /*7950*/  FADD.FTZ R214, R214, R17 ;  /* 0x00000011d6d67221 */ /* 0x000fe20000010000 */
[----:B------:R-:W-:Y:S01]  /*7960*/  FADD.FTZ R199, R199, R128 ;  /* 0x00000080c7c77221 */ /* 0x000fe20000010000 */
[----:B------:R-:W-:Y:S01]  /*7970*/  STS [R7+0x10cc], R202 ;  /* 0x0010ccca07007388 */ /* 0x000fe20000000800 */
[----:B------:R-:W-:Y:S01]  /*7980*/  FMUL.FTZ R128, R78, R93 ;  /* 0x0000005d4e807220 */ /* 0x000fe20000410000 */
[CC--:B------:R-:W-:Y:S01]  /*7990*/  FMUL.FTZ R17, R151.reuse, R214.reuse ;  /* 0x000000d697117220 */ /* 0x0c0fe20000410000 */
[----:B------:R-:W-:Y:S01]  /*79a0*/  FMUL.FTZ R151, R151, R199 ;  /* 0x000000c797977220 */ /* 0x000fe20000410000 */
[C---:B0-----:R-:W-:Y:S01]  /*79b0*/  FMUL.FTZ R152, R216.reuse, R221 ;  /* 0x000000ddd8987220 */ /* 0x041fe20000410000 */
[----:B------:R-:W-:Y:S01]  /*79c0*/  FMUL.FTZ R216, R216, R223 ;  /* 0x000000dfd8d87220 */ /* 0x000fe20000410000 */
[C---:B------:R-:W-:Y:S01]  /*79d0*/  FFMA.FTZ R17, R150.reuse, R199, -R17 ;  /* 0x000000c796117223 */ /* 0x040fe20000010811 */
[----:B------:R-:W-:Y:S01]  /*79e0*/  FFMA.FTZ R150, R150, R214, R151 ;  /* 0x000000d696967223 */ /* 0x000fe20000010097 */
[C---:B------:R-:W-:Y:S01]  /*79f0*/  FFMA.FTZ R152, R132.reuse, R223, R152 ;  /* 0x000000df84987223 */ /* 0x040fe20000010098 */
[----:B------:R-:W-:Y:S01]  /*7a00*/  FFMA.FTZ R221, R132, R221, -R216 ;  /* 0x000000dd84dd7223 */ /* 0x000fe200000108d8 */
[----:B------:R-:W-:Y:S01]  /*7a10*/  FADD.FTZ R198, R198, R17 ;  /* 0x00000011c6c67221 */ /* 0x000fe20000010000 */
[----:B------:R-:W-:Y:S01]  /*7a20*/  FADD.FTZ R197, R197, R150 ;  /* 0x00000096c5c57221 */ /* 0x000fe20000010000 */
[----:B------:R-:W-:Y:S01]  /*7a30*/  FFMA.FTZ R132, R92, R153, R131 ;  /* 0x000000995c847223 */ /* 0x000fe20000010083 */
[----:B------:R-:W-:Y:S01]  /*7a40*/  FMUL.FTZ R150, R215, R226 ;  /* 0x000000e2d7967220 */ /* 0x000fe20000410000 */
[CC--:B------:R-:W-:Y:S01]  /*7a50*/  FMUL.FTZ R17, R139.reuse, R198.reuse ;  /* 0x000000c68b117220 */ /* 0x0c0fe20000410000 */
[-C--:B------:R-:W-:Y:S01]  /*7a60*/  FMUL.FTZ R139, R139, R197.reuse ;  /* 0x000000c58b8b7220 */ /* 0x080fe20000410000 */
[----:B------:R-:W-:Y:S01]  /*7a70*/  FADD.FTZ R103, R132, R103 ;  /* 0x0000006784677221 */ /* 0x000fe20000010000 */
[----:B------:R-:W-:Y:S01]  /*7a80*/  FFMA.FTZ R132, R205, UR11, -R22 ;  /* 0x0000000bcd847c23 */ /* 0x000fe20008010816 */
[----:B------:R-:W-:Y:S01]  /*7a90*/  FFMA.FTZ R17, R130, R197, R17 ;  /* 0x000000c582117223 */ /* 0x000fe20000010011 */
[----:B------:R-:W-:Y:S01]  /*7aa0*/  FFMA.FTZ R22, R212, UR11, R27 ;  /* 0x0000000bd4167c23 */ /* 0x000fe2000801001b */
[----:B------:R-:W-:Y:S01]  /*7ab0*/  FFMA.FTZ R27, R130, R198, -R139 ;  /* 0x000000c6821b7223 */ /* 0x000fe2000001088b */
[----:B------:R-:W-:Y:S01]  /*7ac0*/  FMUL.FTZ R132, R219, R132 ;  /* 0x00000084db847220 */ /* 0x000fe20000410000 */
[----:B------:R-:W-:Y:S01]  /*7ad0*/  FADD.FTZ R196, R196, R17 ;  /* 0x00000011c4c47221 */ /* 0x000fe20000010000 */
[----:B------:R0:W-:Y:S01]  /*7ae0*/  STS [R7+0x10c8], R154 ;  /* 0x0010c89a07007388 */ /* 0x0001e20000000800 */
[----:B------:R-:W-:Y:S01]  /*7af0*/  FADD.FTZ R194, R194, R27 ;  /* 0x0000001bc2c27221 */ /* 0x000fe20000010000 */
[----:B------:R-:W-:Y:S01]  /*7b00*/  FFMA.FTZ R132, R129, R22, R132 ;  /* 0x0000001681847223 */ /* 0x000fe20000010084 */
[----:B------:R-:W-:Y:S01]  /*7b10*/  FMUL.FTZ R17, R135, R196 ;  /* 0x000000c487117220 */ /* 0x000fe20000410000 */
[----:B------:R-:W-:Y:S01]  /*7b20*/  FMUL.FTZ R22, R215, R28 ;  /* 0x0000001cd7167220 */ /* 0x000fe20000410000 */
[----:B------:R-:W-:Y:S01]  /*7b30*/  FMUL.FTZ R135, R135, R194 ;  /* 0x000000c287877220 */ /* 0x000fe20000410000 */
[----:B------:R-:W-:Y:S01]  /*7b40*/  FFMA.FTZ R139, R29, R28, -R150 ;  /* 0x0000001c1d8b7223 */ /* 0x000fe20000010896 */
[----:B------:R-:W-:Y:S01]  /*7b50*/  FMUL.FTZ R212, R84, R212 ;  /* 0x000000d454d47220 */ /* 0x000fe20000410000 */
[C---:B------:R-:W-:Y:S01]  /*7b60*/  FFMA.FTZ R28, R134.reuse, R194, -R17 ;  /* 0x000000c2861c7223 */ /* 0x040fe20000010811 */
[----:B------:R-:W-:Y:S01]  /*7b70*/  FFMA.FTZ R134, R134, R196, R135 ;  /* 0x000000c486867223 */ /* 0x000fe20000010087 */
[C---:B0-----:R-:W-:Y:S01]  /*7b80*/  FMUL.FTZ R154, R84.reuse, R205 ;  /* 0x000000cd549a7220 */ /* 0x041fe20000410000 */
[----:B------:R-:W-:Y:S01]  /*7b90*/  FMUL.FTZ R141, R219, R212 ;  /* 0x000000d4db8d7220 */ /* 0x000fe20000410000 */
[----:B------:R-:W-:Y:S01]  /*7ba0*/  FADD.FTZ R191, R191, R28 ;  /* 0x0000001cbfbf7221 */ /* 0x000fe20000010000 */
[----:B------:R-:W-:Y:S01]  /*7bb0*/  FADD.FTZ R31, R31, R134 ;  /* 0x000000861f1f7221 */ /* 0x000fe20000010000 */
[-C--:B------:R-:W-:Y:S01]  /*7bc0*/  FMUL.FTZ R202, R219, R154.reuse ;  /* 0x0000009adbca7220 */ /* 0x080fe20000410000 */
[----:B------:R-:W-:Y:S01]  /*7bd0*/  FFMA.FTZ R141, R129, R154, -R141 ;  /* 0x0000009a818d7223 */ /* 0x000fe2000001088d */
[----:B------:R-:W-:Y:S01]  /*7be0*/  FFMA.FTZ R226, R29, R226, R22 ;  /* 0x000000e21de27223 */ /* 0x000fe20000010016 */
[----:B------:R-:W-:Y:S01]  /*7bf0*/  FMUL.FTZ R17, R127, R191 ;  /* 0x000000bf7f117220 */ /* 0x000fe20000410000 */
[----:B------:R-:W-:Y:S01]  /*7c00*/  FFMA.FTZ R149, R129, R212, R202 ;  /* 0x000000d481957223 */ /* 0x000fe200000100ca */
[----:B------:R-:W-:Y:S01]  /*7c10*/  FMUL.FTZ R22, R193, R206 ;  /* 0x000000cec1167220 */ /* 0x000fe20000410000 */
[-C--:B------:R-:W-:Y:S01]  /*7c20*/  FFMA.FTZ R67, R84, R24.reuse, R67 ;  /* 0x0000001854437223 */ /* 0x080fe20000010043 */
[----:B------:R-:W-:Y:S01]  /*7c30*/  FFMA.FTZ R129, R115, R24, R132 ;  /* 0x0000001873817223 */ /* 0x000fe20000010084 */
[----:B------:R-:W-:Y:S01]  /*7c40*/  FFMA.FTZ R131, R29, R200, R228 ;  /* 0x000000c81d837223 */ /* 0x000fe200000100e4 */
[-C--:B------:R-:W-:Y:S01]  /*7c50*/  FMUL.FTZ R24, R127, R31.reuse ;  /* 0x0000001f7f187220 */ /* 0x080fe20000410000 */
[----:B------:R-:W-:Y:S01]  /*7c60*/  FMUL.FTZ R29, R213, UR46 ;  /* 0x0000002ed51d7c20 */ /* 0x000fe20008410000 */
[-C--:B------:R-:W-:Y:S01]  /*7c70*/  FFMA.FTZ R27, R193, -R128.reuse, R174 ;  /* 0x80000080c11b7223 */ /* 0x080fe200000100ae */
[C---:B------:R-:W-:Y:S01]  /*7c80*/  FFMA.FTZ R17, R146.reuse, R31, R17 ;  /* 0x0000001f92117223 */ /* 0x040fe20000010011 */
[C---:B------:R-:W-:Y:S01]  /*7c90*/  FFMA.FTZ R128, -R19.reuse, R128, R176 ;  /* 0x0000008013807223 */ /* 0x040fe200000101b0 */
[----:B------:R-:W-:Y:S01]  /*7ca0*/  FFMA.FTZ R22, R19, R213, R22 ;  /* 0x000000d513167223 */ /* 0x000fe20000010016 */
[----:B------:R-:W-:Y:S01]  /*7cb0*/  FFMA.FTZ R19, R146, R191, -R24 ;  /* 0x000000bf92137223 */ /* 0x000fe20000010818 */
[----:B------:R-:W-:Y:S01]  /*7cc0*/  FFMA.FTZ R24, R206, UR11, -R29 ;  /* 0x0000000bce187c23 */ /* 0x000fe2000801081d */
[----:B------:R-:W-:Y:S01]  /*7cd0*/  FADD.FTZ R32, R32, R17 ;  /* 0x0000001120207221 */ /* 0x000fe20000010000 */
[----:B------:R-:W-:Y:S01]  /*7ce0*/  FMUL.FTZ R28, R206, UR46 ;  /* 0x0000002ece1c7c20 */ /* 0x000fe20008410000 */
[----:B------:R-:W-:Y:S01]  /*7cf0*/  FMUL.FTZ R206, R78, R206 ;  /* 0x000000ce4ece7220 */ /* 0x000fe20000410000 */
[----:B------:R-:W-:Y:S01]  /*7d00*/  FMUL.FTZ R127, R27, R24 ;  /* 0x000000181b7f7220 */ /* 0x000fe20000410000 */
[----:B------:R-:W-:Y:S01]  /*7d10*/  FADD.FTZ R14, R14, R19 ;  /* 0x000000130e0e7221 */ /* 0x000fe20000010000 */
[----:B------:R-:W-:Y:S01]  /*7d20*/  FMUL.FTZ R24, R136, R32 ;  /* 0x0000002088187220 */ /* 0x000fe20000410000 */
[----:B------:R-:W-:Y:S01]  /*7d30*/  FFMA.FTZ R29, R213, UR11, R28 ;  /* 0x0000000bd51d7c23 */ /* 0x000fe2000801001c */
[----:B------:R-:W-:Y:S01]  /*7d40*/  FMUL.FTZ R28, R78, R213 ;  /* 0x000000d54e1c7220 */ /* 0x000fe20000410000 */
[----:B------:R-:W-:Y:S01]  /*7d50*/  FMUL.FTZ R135, R27, R206 ;  /* 0x000000ce1b877220 */ /* 0x000fe20000410000 */
[-C--:B------:R-:W-:Y:S01]  /*7d60*/  FMUL.FTZ R17, R136, R14.reuse ;  /* 0x0000000e88117220 */ /* 0x080fe20000410000 */
[----:B------:R-:W-:Y:S01]  /*7d70*/  FFMA.FTZ R24, R147, R14, -R24 ;  /* 0x0000000e93187223 */ /* 0x000fe20000010818 */
[-C--:B------:R-:W-:Y:S01]  /*7d80*/  FMUL.FTZ R27, R27, R28.reuse ;  /* 0x0000001c1b1b7220 */ /* 0x080fe20000410000 */
[CC--:B------:R-:W-:Y:S01]  /*7d90*/  FFMA.FTZ R135, R128.reuse, R28.reuse, R135 ;  /* 0x0000001c80877223 */ /* 0x0c0fe20000010087 */
[----:B------:R-:W-:Y:S01]  /*7da0*/  FMUL.FTZ R130, R93, R28 ;  /* 0x0000001c5d827220 */ /* 0x000fe20000410000 */
[----:B------:R-:W-:Y:S01]  /*7db0*/  FFMA.FTZ R28, R147, R32, R17 ;  /* 0x00000020931c7223 */ /* 0x000fe20000010011 */
[----:B------:R-:W-:Y:S01]  /*7dc0*/  FADD.FTZ R15, R15, R24 ;  /* 0x000000180f0f7221 */ /* 0x000fe20000010000 */
[----:B------:R-:W-:Y:S01]  /*7dd0*/  FFMA.FTZ R146, R128, R206, -R27 ;  /* 0x000000ce80927223 */ /* 0x000fe2000001081b */
[----:B------:R-:W-:Y:S01]  /*7de0*/  FMUL.FTZ R17, R11, R224 ;  /* 0x000000e00b117220 */ /* 0x000fe20000410000 */
[----:B------:R-:W-:Y:S01]  /*7df0*/  FADD.FTZ R33, R33, R28 ;  /* 0x0000001c21217221 */ /* 0x000fe20000010000 */
[C---:B------:R-:W-:Y:S01]  /*7e00*/  FMUL.FTZ R28, R142.reuse, R15 ;  /* 0x0000000f8e1c7220 */ /* 0x040fe20000410000 */
[C---:B------:R-:W-:Y:S01]  /*7e10*/  FMUL.FTZ R19, R11.reuse, R156 ;  /* 0x0000009c0b137220 */ /* 0x040fe20000410000 */
[----:B------:R-:W-:Y:S01]  /*7e20*/  FMUL.FTZ R27, R11, R12 ;  /* 0x0000000c0b1b7220 */ /* 0x000fe20000410000 */
[-C--:B------:R-:W-:Y:S01]  /*7e30*/  FMUL.FTZ R142, R142, R33.reuse ;  /* 0x000000218e8e7220 */ /* 0x080fe20000410000 */
[C---:B------:R-:W-:Y:S01]  /*7e40*/  FFMA.FTZ R11, R137.reuse, R33, R28 ;  /* 0x00000021890b7223 */ /* 0x040fe2000001001c */
[----:B------:R-:W-:Y:S01]  /*7e50*/  FMUL.FTZ R132, R88, R119 ;  /* 0x0000007758847220 */ /* 0x000fe20000410000 */
[----:B------:R0:W-:Y:S01]  /*7e60*/  STS [R7+0x10b8], R130 ;  /* 0x0010b88207007388 */ /* 0x0001e20000000800 */
[----:B------:R-:W-:Y:S01]  /*7e70*/  FFMA.FTZ R137, R137, R15, -R142 ;  /* 0x0000000f89897223 */ /* 0x000fe2000001088e */
[----:B------:R-:W-:Y:S01]  /*7e80*/  FADD.FTZ R34, R34, R11 ;  /* 0x0000000b22227221 */ /* 0x000fe20000010000 */
[-C--:B------:R-:W-:Y:S01]  /*7e90*/  FFMA.FTZ R133, -R157, R132.reuse, R186 ;  /* 0x000000849d857223 */ /* 0x080fe200000101ba */
[----:B------:R-:W-:Y:S01]  /*7ea0*/  FFMA.FTZ R132, R39, -R132, R188 ;  /* 0x8000008427847223 */ /* 0x000fe200000100bc */
[----:B------:R-:W-:Y:S01]  /*7eb0*/  FADD.FTZ R134, R30, R137 ;  /* 0x000000891e867221 */ /* 0x000fe20000010000 */
[----:B------:R-:W-:Y:S01]  /*7ec0*/  FMUL.FTZ R150, R88, R34 ;  /* 0x0000002258967220 */ /* 0x000fe20000410000 */
[----:B------:R-:W-:Y:S01]  /*7ed0*/  FFMA.FTZ R13, R114, R13, R131 ;  /* 0x0000000d720d7223 */ /* 0x000fe20000010083 */
[----:B------:R-:W-:Y:S01]  /*7ee0*/  FFMA.FTZ R24, R128, R29, R127 ;  /* 0x0000001d80187223 */ /* 0x000fe2000001007f */
[----:B------:R-:W-:Y:S01]  /*7ef0*/  FMUL.FTZ R142, R88, R134 ;  /* 0x00000086588e7220 */ /* 0x000fe20000410000 */
[C---:B0-----:R-:W-:Y:S01]  /*7f00*/  FMUL.FTZ R130, R79.reuse, R96 ;  /* 0x000000604f827220 */ /* 0x041fe20000410000 */
[----:B------:R-:W-:Y:S01]  /*7f10*/  FMUL.FTZ R147, R79, R33 ;  /* 0x000000214f937220 */ /* 0x000fe20000410000 */
[----:B------:R-:W-:Y:S01]  /*7f20*/  FMUL.FTZ R11, R132, R150 ;  /* 0x00000096840b7220 */ /* 0x000fe20000410000 */
[----:B------:R-:W-:Y:S01]  /*7f30*/  FMUL.FTZ R128, R87, R120 ;  /* 0x0000007857807220 */ /* 0x000fe20000410000 */
[-C--:B------:R-:W-:Y:S01]  /*7f40*/  FFMA.FTZ R131, -R158, R130.reuse, R183 ;  /* 0x000000829e837223 */ /* 0x080fe200000101b7 */
[----:B------:R-:W-:Y:S01]  /*7f50*/  FFMA.FTZ R130, R162, -R130, R181 ;  /* 0x80000082a2827223 */ /* 0x000fe200000100b5 */
[----:B------:R-:W-:Y:S01]  /*7f60*/  FMUL.FTZ R154, R115, R154 ;  /* 0x0000009a739a7220 */ /* 0x000fe20000410000 */
[----:B------:R-:W-:Y:S01]  /*7f70*/  FADD.FTZ R104, R129, R104 ;  /* 0x0000006881687221 */ /* 0x000fe20000010000 */
[----:B------:R-:W-:Y:S01]  /*7f80*/  FFMA.FTZ R136, R6, R12, R19 ;  /* 0x0000000c06887223 */ /* 0x000fe20000010013 */
[----:B------:R-:W-:Y:S01]  /*7f90*/  FMUL.FTZ R137, R79, R15 ;  /* 0x0000000f4f897220 */ /* 0x000fe20000410000 */
[----:B------:R-:W-:Y:S01]  /*7fa0*/  FMUL.FTZ R30, R130, R147 ;  /* 0x00000093821e7220 */ /* 0x000fe20000410000 */
[----:B------:R-:W-:Y:S01]  /*7fb0*/  FFMA.FTZ R11, R133, R142, -R11 ;  /* 0x0000008e850b7223 */ /* 0x000fe2000001080b */
[----:B------:R-:W-:Y:S01]  /*7fc0*/  FFMA.FTZ R60, R75, R153, R60 ;  /* 0x000000994b3c7223 */ /* 0x000fe2000001003c */
[----:B------:R-:W-:Y:S01]  /*7fd0*/  FFMA.FTZ R129, -R20, R128, R177 ;  /* 0x0000008014817223 */ /* 0x000fe200000101b1 */
[----:B------:R-:W-:Y:S01]  /*7fe0*/  FMUL.FTZ R12, R132, R142 ;  /* 0x0000008e840c7220 */ /* 0x000fe20000410000 */
[----:B------:R-:W-:Y:S01]  /*7ff0*/  FFMA.FTZ R128, R160, -R128, R179 ;  /* 0x80000080a0807223 */ /* 0x000fe200000100b3 */
[----:B------:R-:W-:Y:S01]  /*8000*/  FMUL.FTZ R153, R87, R32 ;  /* 0x0000002057997220 */ /* 0x000fe20000410000 */
[-C--:B------:R-:W-:Y:S01]  /*8010*/  FFMA.FTZ R30, R131, R137.reuse, -R30 ;  /* 0x00000089831e7223 */ /* 0x080fe2000001081e */
[----:B------:R-:W-:Y:S01]  /*8020*/  FADD.FTZ R11, RZ, R11 ;  /* 0x0000000bff0b7221 */ /* 0x000fe20000010000 */
[----:B------:R0:W-:Y:S01]  /*8030*/  STS [R7+0x10c4], R154 ;  /* 0x0010c49a07007388 */ /* 0x0001e20000000800 */
[----:B------:R-:W-:Y:S01]  /*8040*/  FMUL.FTZ R28, R130, R137 ;  /* 0x00000089821c7220 */ /* 0x000fe20000410000 */
[----:B------:R-:W-:Y:S01]  /*8050*/  FFMA.FTZ R12, R133, R150, R12 ;  /* 0x00000096850c7223 */ /* 0x000fe2000001000c */
[----:B------:R-:W-:Y:S01]  /*8060*/  FMUL.FTZ R151, R87, R14 ;  /* 0x0000000e57977220 */ /* 0x000fe20000410000 */
[----:B------:R1:W-:Y:S01]  /*8070*/  STS [R7+0x10dc], R210 ;  /* 0x0010dcd207007388 */ /* 0x0003e20000000800 */
[----:B------:R-:W-:Y:S01]  /*8080*/  FADD.FTZ R11, R11, R30 ;  /* 0x0000001e0b0b7221 */ /* 0x000fe20000010000 */
[----:B------:R-:W-:Y:S01]  /*8090*/  FFMA.FTZ R19, R131, R147, R28 ;  /* 0x0000009383137223 */ /* 0x000fe2000001001c */
[----:B------:R-:W-:Y:S01]  /*80a0*/  FADD.FTZ R12, RZ, R12 ;  /* 0x0000000cff0c7221 */ /* 0x000fe20000010000 */
[----:B------:R-:W-:Y:S01]  /*80b0*/  FMUL.FTZ R30, R80, R95 ;  /* 0x0000005f501e7220 */ /* 0x000fe20000410000 */
[C---:B------:R-:W-:Y:S01]  /*80c0*/  FMUL.FTZ R28, R128.reuse, R151 ;  /* 0x00000097801c7220 */ /* 0x040fe20000410000 */
[----:B0-----:R-:W-:Y:S01]  /*80d0*/  FMUL.FTZ R154, R128, R153 ;  /* 0x00000099809a7220 */ /* 0x001fe20000410000 */
[----:B------:R-:W-:Y:S01]  /*80e0*/  FADD.FTZ R12, R12, R19 ;  /* 0x000000130c0c7221 */ /* 0x000fe20000010000 */
[----:B------:R-:W-:Y:S01]  /*80f0*/  FFMA.FTZ R127, -R21, R30, R184 ;  /* 0x0000001e157f7223 */ /* 0x000fe200000101b8 */
[----:B------:R-:W-:Y:S01]  /*8100*/  FMUL.FTZ R206, R93, R206 ;  /* 0x000000ce5dce7220 */ /* 0x000fe20000410000 */
[----:B-1----:R-:W-:Y:S01]  /*8110*/  FMUL.FTZ R210, R85, R214 ;  /* 0x000000d655d27220 */ /* 0x002fe20000410000 */
[C---:B------:R-:W-:Y:S01]  /*8120*/  FFMA.FTZ R154, R129.reuse, R151, -R154 ;  /* 0x00000097819a7223 */ /* 0x040fe2000001089a */
[----:B------:R-:W-:Y:S01]  /*8130*/  FFMA.FTZ R19, R129, R153, R28 ;  /* 0x0000009981137223 */ /* 0x000fe2000001001c */
[----:B------:R-:W-:Y:S01]  /*8140*/  FFMA.FTZ R30, R37, -R30, R182 ;  /* 0x8000001e251e7223 */ /* 0x000fe200000100b6 */
[----:B------:R-:W-:Y:S01]  /*8150*/  FMUL.FTZ R202, R118, R210 ;  /* 0x000000d276ca7220 */ /* 0x000fe20000410000 */
[----:B------:R-:W-:Y:S01]  /*8160*/  FADD.FTZ R11, R11, R154 ;  /* 0x0000009a0b0b7221 */ /* 0x000fe20000010000 */
[----:B------:R-:W-:Y:S01]  /*8170*/  FMUL.FTZ R200, R80, R191 ;  /* 0x000000bf50c87220 */ /* 0x000fe20000410000 */
[----:B------:R-:W-:Y:S01]  /*8180*/  FMUL.FTZ R28, R86, R117 ;  /* 0x00000075561c7220 */ /* 0x000fe20000410000 */
[----:B------:R-:W-:Y:S01]  /*8190*/  FMUL.FTZ R154, R80, R31 ;  /* 0x0000001f509a7220 */ /* 0x000fe20000410000 */
[----:B------:R0:W-:Y:S01]  /*81a0*/  STS [R7+0x10b0], R202 ;  /* 0x0010b0ca07007388 */ /* 0x0001e20000000800 */
[----:B------:R-:W-:Y:S01]  /*81b0*/  FFMA.FTZ R156, R6, R156, -R27 ;  /* 0x0000009c069c7223 */ /* 0x000fe2000001081b */
[----:B------:R-:W-:Y:S01]  /*81c0*/  FFMA.FTZ R204, R90, R207, R201 ;  /* 0x000000cf5acc7223 */ /* 0x000fe200000100c9 */
[----:B------:R-:W-:Y:S01]  /*81d0*/  FFMA.FTZ R29, -R23, R28, R178 ;  /* 0x0000001c171d7223 */ /* 0x000fe200000101b2 */
[----:B------:R1:W-:Y:S01]  /*81e0*/  STS [R7+0x10bc], R206 ;  /* 0x0010bcce07007388 */ /* 0x0003e20000000800 */
[----:B------:R-:W-:Y:S01]  /*81f0*/  FMUL.FTZ R27, R30, R154 ;  /* 0x0000009a1e1b7220 */ /* 0x000fe20000410000 */
[----:B------:R-:W-:Y:S01]  /*8200*/  FFMA.FTZ R28, R35, -R28, R180 ;  /* 0x8000001c231c7223 */ /* 0x000fe200000100b4 */
[----:B------:R-:W-:Y:S01]  /*8210*/  FADD.FTZ R12, R12, R19 ;  /* 0x000000130c0c7221 */ /* 0x000fe20000010000 */
[----:B------:R-:W-:Y:S01]  /*8220*/  FADD.FTZ R101, R208, R101 ;  /* 0x00000065d0657221 */ /* 0x000fe20000010000 */
[----:B------:R-:W-:Y:S01]  /*8230*/  FADD.FTZ R99, R204, R99 ;  /* 0x00000063cc637221 */ /* 0x000fe20000010000 */
[----:B0-----:R-:W-:Y:S01]  /*8240*/  FMUL.FTZ R202, R30, R200 ;  /* 0x000000c81eca7220 */ /* 0x001fe20000410000 */
[C---:B------:R-:W-:Y:S01]  /*8250*/  FMUL.FTZ R204, R86.reuse, R196 ;  /* 0x000000c456cc7220 */ /* 0x040fe20000410000 */
[----:B------:R-:W-:Y:S01]  /*8260*/  FMUL.FTZ R212, R115, R212 ;  /* 0x000000d473d47220 */ /* 0x000fe20000410000 */
[----:B------:R-:W-:Y:S01]  /*8270*/  FMUL.FTZ R201, R85, R118 ;  /* 0x0000007655c97220 */ /* 0x000fe20000410000 */
[----:B-1----:R-:W-:Y:S01]  /*8280*/  FMUL.FTZ R206, R86, R194 ;  /* 0x000000c256ce7220 */ /* 0x002fe20000410000 */
[C---:B------:R-:W-:Y:S01]  /*8290*/  FFMA.FTZ R19, R127.reuse, R154, R202 ;  /* 0x0000009a7f137223 */ /* 0x040fe200000100ca */
[----:B------:R-:W-:Y:S01]  /*82a0*/  FFMA.FTZ R202, R127, R200, -R27 ;  /* 0x000000c87fca7223 */ /* 0x000fe2000001081b */
[----:B------:R-:W-:Y:S01]  /*82b0*/  FMUL.FTZ R155, R77, R94 ;  /* 0x0000005e4d9b7220 */ /* 0x000fe20000410000 */
[----:B------:R-:W-:Y:S01]  /*82c0*/  FMUL.FTZ R208, R28, R206 ;  /* 0x000000ce1cd07220 */ /* 0x000fe20000410000 */
[----:B------:R-:W-:Y:S01]  /*82d0*/  FADD.FTZ R12, R12, R19 ;  /* 0x000000130c0c7221 */ /* 0x000fe20000010000 */
[----:B------:R-:W-:Y:S01]  /*82e0*/  FADD.FTZ R202, R11, R202 ;  /* 0x000000ca0bca7221 */ /* 0x000fe20000010000 */
[----:B------:R0:W-:Y:S01]  /*82f0*/  STS [R7+0x10c0], R212 ;  /* 0x0010c0d407007388 */ /* 0x0001e20000000800 */
[-C--:B------:R-:W-:Y:S01]  /*8300*/  FFMA.FTZ R11, R29, R204.reuse, R208 ;  /* 0x000000cc1d0b7223 */ /* 0x080fe200000100d0 */
[-C--:B------:R-:W-:Y:S01]  /*8310*/  FFMA.FTZ R27, R36, -R201.reuse, R171 ;  /* 0x800000c9241b7223 */ /* 0x080fe200000100ab */
[----:B------:R-:W-:Y:S01]  /*8320*/  FFMA.FTZ R19, -R18, R201, R169 ;  /* 0x000000c912137223 */ /* 0x000fe200000101a9 */
[----:B------:R-:W-:Y:S01]  /*8330*/  FMUL.FTZ R208, R28, R204 ;  /* 0x000000cc1cd07220 */ /* 0x000fe20000410000 */
[----:B------:R-:W-:Y:S01]  /*8340*/  FADD.FTZ R193, R12, R11 ;  /* 0x0000000b0cc17221 */ /* 0x000fe20000010000 */
[----:B------:R-:W-:Y:S01]  /*8350*/  FFMA.FTZ R11, R38, -R155, R173 ;  /* 0x8000009b260b7223 */ /* 0x000fe200000100ad */
[----:B------:R-:W-:Y:S01]  /*8360*/  FMUL.FTZ R201, R77, R197 ;  /* 0x000000c54dc97220 */ /* 0x000fe20000410000 */
[----:B------:R-:W-:Y:S01]  /*8370*/  FFMA.FTZ R12, -R16, R155, R175 ;  /* 0x0000009b100c7223 */ /* 0x000fe200000101af */
[----:B------:R-:W-:Y:S01]  /*8380*/  FADD.FTZ R102, R203, R102 ;  /* 0x00000066cb667221 */ /* 0x000fe20000010000 */
[----:B0-----:R-:W-:Y:S01]  /*8390*/  FMUL.FTZ R212, R85, R199 ;  /* 0x000000c755d47220 */ /* 0x001fe20000410000 */
[----:B------:R-:W-:Y:S01]  /*83a0*/  FFMA.FTZ R155, R29, R206, -R208 ;  /* 0x000000ce1d9b7223 */ /* 0x000fe200000108d0 */
[----:B------:R-:W-:Y:S01]  /*83b0*/  FMUL.FTZ R203, R77, R198 ;  /* 0x000000c64dcb7220 */ /* 0x000fe20000410000 */
[----:B------:R-:W-:Y:S01]  /*83c0*/  FMUL.FTZ R208, R11, R201 ;  /* 0x000000c90bd07220 */ /* 0x000fe20000410000 */
[----:B------:R-:W-:Y:S01]  /*83d0*/  FMUL.FTZ R216, R27, R212 ;  /* 0x000000d41bd87220 */ /* 0x000fe20000410000 */
[----:B------:R-:W-:Y:S01]  /*83e0*/  FADD.FTZ R155, R202, R155 ;  /* 0x0000009bca9b7221 */ /* 0x000fe20000010000 */
[-C--:B------:R-:W-:Y:S01]  /*83f0*/  FMUL.FTZ R205, R11, R203.reuse ;  /* 0x000000cb0bcd7220 */ /* 0x080fe20000410000 */
[C---:B------:R-:W-:Y:S01]  /*8400*/  FFMA.FTZ R208, R12.reuse, R203, -R208 ;  /* 0x000000cb0cd07223 */ /* 0x040fe200000108d0 */
[-C--:B------:R-:W-:Y:S01]  /*8410*/  FFMA.FTZ R216, R19, R210.reuse, R216 ;  /* 0x000000d213d87223 */ /* 0x080fe200000100d8 */
[----:B------:R-:W-:Y:S01]  /*8420*/  FMUL.FTZ R210, R27, R210 ;  /* 0x000000d21bd27220 */ /* 0x000fe20000410000 */
[-C--:B------:R-:W-:Y:S01]  /*8430*/  FFMA.FTZ R202, R12, R201.reuse, R205 ;  /* 0x000000c90cca7223 */ /* 0x080fe200000100cd */
[----:B------:R-:W-:Y:S01]  /*8440*/  FADD.FTZ R155, R155, R208 ;  /* 0x000000d09b9b7221 */ /* 0x000fe20000010000 */
[----:B------:R-:W-:Y:S01]  /*8450*/  FMUL.FTZ R204, R117, R204 ;  /* 0x000000cc75cc7220 */ /* 0x000fe20000410000 */
[-C--:B------:R-:W-:Y:S01]  /*8460*/  FFMA.FTZ R218, R19, R212.reuse, -R210 ;  /* 0x000000d413da7223 */ /* 0x080fe200000108d2 */
        /* <DEDUP_REMOVED lines=22> */
[C---:B------:R-:W-:Y:S01]  /*85d0*/  FMUL.FTZ R138, R96.reuse, R137 ;  /* 0x00000089608a7220 */ /* 0x040fe20000410000 */
        /* <DEDUP_REMOVED lines=9> */
[C---:B------:R-:W-:Y:S01]  /*8670*/  IADD3 R151, PT, PT, R0.reuse, 0x100, RZ ;  /* 0x0000010000977810 */ /* 0x040fe20007ffe0ff */
[----:B------:R-:W-:Y:S01]  /*8680*/  STS [R7+0x10ac], R202 ;  /* 0x0010acca07007388 */ /* 0x000fe20000000800 */
[C---:B------:R-:W-:Y:S01]  /*8690*/  IADD3 R153, PT, PT, R0.reuse, 0x120, RZ ;  /* 0x0000012000997810 */ /* 0x040fe20007ffe0ff */
[----:B------:R-:W-:Y:S01]  /*86a0*/  FADD.FTZ R100, R209, R100 ;  /* 0x00000064d1647221 */ /* 0x000fe20000010000 */
[----:B------:R-:W-:Y:S01]  /*86b0*/  FFMA.FTZ R58, R73, R207, R58 ;  /* 0x000000cf493a7223 */ /* 0x000fe2000001003a */
[----:B------:R-:W-:Y:S01]  /*86c0*/  STS [R7+0x10a0], R204 ;  /* 0x0010a0cc07007388 */ /* 0x000fe20000000800 */
[----:B------:R-:W-:Y:S01]  /*86d0*/  FADD.FTZ R143, R143, R152 ;  /* 0x000000988f8f7221 */ /* 0x000fe20000010000 */
[----:B------:R-:W-:Y:S01]  /*86e0*/  IADD3 R135, PT, PT, R0, 0x40, RZ ;  /* 0x0000004000877810 */ /* 0x000fe20007ffe0ff */
[----:B------:R-:W-:Y:S01]  /*86f0*/  FADD.FTZ R139, R144, R139 ;  /* 0x0000008b908b7221 */ /* 0x000fe20000010000 */
[----:B------:R-:W-:Y:S01]  /*8700*/  STS [R7+0x10a4], R206 ;  /* 0x0010a4ce07007388 */ /* 0x000fe20000000800 */
[C---:B------:R-:W-:Y:S01]  /*8710*/  IADD3 R137, PT, PT, R0.reuse, 0x60, RZ ;  /* 0x0000006000897810 */ /* 0x040fe20007ffe0ff */
[----:B------:R-:W-:Y:S01]  /*8720*/  FADD.FTZ R143, R143, R226 ;  /* 0x000000e28f8f7221 */ /* 0x000fe20000010000 */
[C---:B------:R-:W-:Y:S01]  /*8730*/  IADD3 R141, PT, PT, R0.reuse, 0x80, RZ ;  /* 0x00000080008d7810 */ /* 0x040fe20007ffe0ff */
        /* <DEDUP_REMOVED lines=16> */
[----:B------:R1:W-:Y:S01]  /*8840*/  STS [R7+0x1088], R26 ;  /* 0x0010881a07007388 */ /* 0x0003e20000000800 */
[----:B------:R-:W-:Y:S01]  /*8850*/  IADD3 R207, PT, PT, R0, 0x1e0, RZ ;  /* 0x000001e000cf7810 */ /* 0x000fe20007ffe0ff */
[----:B0-----:R-:W-:Y:S01]  /*8860*/  FMUL.FTZ R230, R54, R183 ;  /* 0x000000b736e67220 */ /* 0x001fe20000410000 */
[C---:B------:R-:W-:Y:S01]  /*8870*/  IADD3 R209, PT, PT, R0.reuse, 0x220, RZ ;  /* 0x0000022000d17810 */ /* 0x040fe20007ffe0ff */
[----:B------:R0:W-:Y:S01]  /*8880*/  STS [R7+0x108c], R138 ;  /* 0x00108c8a07007388 */ /* 0x0001e20000000800 */
[----:B------:R-:W-:Y:S01]  /*8890*/  IADD3 R211, PT, PT, R0, 0x240, RZ ;  /* 0x0000024000d37810 */ /* 0x000fe20007ffe0ff */
        /* <DEDUP_REMOVED lines=10> */
[----:B------:R-:W-:Y:S01]  /*8940*/  FMUL.FTZ R176, R48, R176 ;  /* 0x000000b030b07220 */ /* 0x000fe20000410000 */
[----:B------:R-:W-:Y:S01]  /*8950*/  IADD3 R223, PT, PT, R0, 0x300, RZ ;  /* 0x0000030000df7810 */ /* 0x000fe20007ffe0ff */
[----:B------:R-:W-:Y:S01]  /*8960*/  FMUL.FTZ R174, R48, -R174 ;  /* 0x800000ae30ae7220 */ /* 0x000fe20000410000 */
[C---:B------:R-:W-:Y:S01]  /*8970*/  IADD3 R225, PT, PT, R0.reuse, 0x320, RZ ;  /* 0x0000032000e17810 */ /* 0x040fe20007ffe0ff */
[C---:B------:R-:W-:Y:S01]  /*8980*/  FMUL.FTZ R170, R47.reuse, R170 ;  /* 0x000000aa2faa7220 */ /* 0x040fe20000410000 */
[C---:B------:R-:W-:Y:S01]  /*8990*/  IADD3 R227, PT, PT, R0.reuse, 0x340, RZ ;  /* 0x0000034000e37810 */ /* 0x040fe20007ffe0ff */
[----:B------:R-:W-:Y:S01]  /*89a0*/  FMUL.FTZ R172, R47, -R172 ;  /* 0x800000ac2fac7220 */ /* 0x000fe20000410000 */
[----:B------:R-:W-:Y:S01]  /*89b0*/  IADD3 R229, PT, PT, R0, 0x360, RZ ;  /* 0x0000036000e57810 */ /* 0x000fe20007ffe0ff */
[----:B------:R-:W-:Y:S01]  /*89c0*/  FMUL.FTZ R166, R44, R166 ;  /* 0x000000a62ca67220 */ /* 0x000fe20000410000 */
[-C--:B------:R-:W-:Y:S01]  /*89d0*/  LEA.HI R149, R149, R0.reuse, RZ, 0x1b ;  /* 0x0000000095957211 */ /* 0x080fe200078fd8ff */
[----:B------:R-:W-:Y:S01]  /*89e0*/  FMUL.FTZ R234, R53, R177 ;  /* 0x000000b135ea7220 */ /* 0x000fe20000410000 */
[-C--:B------:R-:W-:Y:S01]  /*89f0*/  LEA.HI R151, R151, R0.reuse, RZ, 0x1b ;  /* 0x0000000097977211 */ /* 0x080fe200078fd8ff */
        /* <DEDUP_REMOVED lines=12> */
[-C--:B-1----:R-:W-:Y:S02]  /*8ac0*/  LEA.HI R26, R201, R0.reuse, RZ, 0x1b ;  /* 0x00000000c91a7211 */ /* 0x082fe400078fd8ff */
[-C--:B0-----:R-:W-:Y:S02]  /*8ad0*/  LEA.HI R138, R205, R0.reuse, RZ, 0x1b ;  /* 0x00000000cd8a7211 */ /* 0x081fe400078fd8ff */
[-C--:B------:R-:W-:Y:S02]  /*8ae0*/  LEA.HI R140, R239, R0.reuse, RZ, 0x1b ;  /* 0x00000000ef8c7211 */ /* 0x080fe400078fd8ff */
[-C--:B------:R-:W-:Y:S02]  /*8af0*/  LEA.HI R224, R0, R0.reuse, RZ, 0x1b ;  /* 0x0000000000e07211 */ /* 0x080fe400078fd8ff */
[-C--:B------:R-:W-:Y:S01]  /*8b00*/  LEA.HI R206, R25, R0.reuse, RZ, 0x1b ;  /* 0x0000000019ce7211 */ /* 0x080fe200078fd8ff */
[----:B------:R-:W-:Y:S01]  /*8b10*/  FADD.FTZ R25, R143, R136 ;  /* 0x000000888f197221 */ /* 0x000fe20000010000 */
[----:B------:R-:W-:-:S02]  /*8b20*/  LEA.HI R155, R155, R0, RZ, 0x1b ;  /* 0x000000009b9b7211 */ /* 0x000fc400078fd8ff */
[-C--:B------:R-:W-:Y:S02]  /*8b30*/  LEA.HI R154, R193, R0.reuse, RZ, 0x1b ;  /* 0x00000000c19a7211 */ /* 0x080fe400078fd8ff */
[-C--:B------:R-:W-:Y:S02]  /*8b40*/  LEA.HI R152, R203, R0.reuse, RZ, 0x1b ;  /* 0x00000000cb987211 */ /* 0x080fe400078fd8ff */
[-C--:B--2---:R-:W-:Y:S02]  /*8b50*/  LEA.HI R150, R207, R0.reuse, RZ, 0x1b ;  /* 0x00000000cf967211 */ /* 0x084fe400078fd8ff */
        /* <DEDUP_REMOVED lines=42> */
[----:B---3--:R-:W-:Y:S02]  /*8e00*/  LEA R142, R221, UR31, 0x2 ;  /* 0x0000001fdd8e7c11 */ /* 0x008fe4000f8e10ff */
[----:B------:R-:W-:Y:S01]  /*8e10*/  LEA R141, R223, UR31, 0x2 ;  /* 0x0000001fdf8d7c11 */ /* 0x000fe2000f8e10ff */
[----:B------:R-:W3:Y:S01]  /*8e20*/  LDS R188, [R201+0x1380] ;  /* 0x00138000c9bc7984 */ /* 0x000ee20000000800 */
        /* <DEDUP_REMOVED lines=38> */
[----:B-1----:R-:W-:-:S03]  /*9090*/  FMUL.FTZ R226, R50, R175 ;  /* 0x000000af32e27220 */ /* 0x002fc60000410000 */
[----:B------:R1:W-:Y:S01]  /*90a0*/  STS [R7+0x210c], R232 ;  /* 0x00210ce807007388 */ /* 0x0003e20000000800 */
[----:B--2---:R-:W-:Y:S01]  /*90b0*/  FMUL.FTZ R228, R50, -R173 ;  /* 0x800000ad32e47220 */ /* 0x004fe20000410000 */
[----:B------:R-:W-:Y:S02]  /*90c0*/  FMUL.FTZ R173, R134, UR46 ;  /* 0x0000002e86ad7c20 */ /* 0x000fe40008410000 */
[----:B------:R2:W-:Y:S01]  /*90d0*/  STS [R7+0x211c], R182 ;  /* 0x00211cb607007388 */ /* 0x0005e20000000800 */
[----:B-----5:R-:W-:Y:S01]  /*90e0*/  FMUL.FTZ R230, R49, R169 ;  /* 0x000000a931e67220 */ /* 0x020fe20000410000 */
[----:B------:R-:W-:Y:S02]  /*90f0*/  LEA R169, R55, -R8, 0x1 ;  /* 0x8000000837a97211 */ /* 0x000fe400078e08ff */
[----:B------:R5:W-:Y:S01]  /*9100*/  STS [R7+0x2124], R180 ;  /* 0x002124b407007388 */ /* 0x000be20000000800 */
[----:B------:R-:W-:Y:S01]  /*9110*/  FMUL.FTZ R8, R198, UR46 ;  /* 0x0000002ec6087c20 */ /* 0x000fe20008410000 */
[----:B-1----:R-:W-:Y:S01]  /*9120*/  FMUL.FTZ R232, R49, -R171 ;  /* 0x800000ab31e87220 */ /* 0x002fe20000410000 */
[----:B------:R-:W-:Y:S01]  /*9130*/  ISETP.GE.AND P1, PT, R169, 0x1, PT ;  /* 0x00000001a900780c */ /* 0x000fe20003f26270 */
[----:B------:R1:W-:Y:S01]  /*9140*/  STS [R7+0x2138], R176 ;  /* 0x002138b007007388 */ /* 0x0003e20000000800 */
[----:B------:R-:W-:Y:S01]  /*9150*/  FFMA.FTZ R167, R197, UR11, R8 ;  /* 0x0000000bc5a77c23 */ /* 0x000fe20008010008 */
[----:B--2---:R-:W-:Y:S01]  /*9160*/  FMUL.FTZ R182, R45, R163 ;  /* 0x000000a32db67220 */ /* 0x004fe20000410000 */
[----:B------:R-:W-:Y:S01]  /*9170*/  FMUL.FTZ R8, R31, UR46 ;  /* 0x0000002e1f087c20 */ /* 0x000fe20008410000 */
[----:B------:R2:W-:Y:S01]  /*9180*/  STS [R7+0x213c], R174 ;  /* 0x00213cae07007388 */ /* 0x0005e20000000800 */
[----:B------:R-:W-:Y:S01]  /*9190*/  FMUL.FTZ R171, R36, R199 ;  /* 0x000000c724ab7220 */ /* 0x000fe20000410000 */
[----:B-----5:R-:W-:Y:S01]  /*91a0*/  FMUL.FTZ R180, R46, -R165 ;  /* 0x800000a52eb47220 */ /* 0x020fe20000410000 */
[----:B------:R-:W-:Y:S01]  /*91b0*/  FFMA.FTZ R163, R191, UR11, -R8 ;  /* 0x0000000bbfa37c23 */ /* 0x000fe20008010808 */
[----:B------:R5:W-:Y:S01]  /*91c0*/  STS [R7+0x2140], R170 ;  /* 0x002140aa07007388 */ /* 0x000be20000000800 */
[----:B------:R-:W-:Y:S01]  /*91d0*/  FMUL.FTZ R8, R33, UR46 ;  /* 0x0000002e21087c20 */ /* 0x000fe20008410000 */
[----:B-1----:R-:W-:Y:S01]  /*91e0*/  FMUL.FTZ R176, R42, -R187 ;  /* 0x800000bb2ab07220 */ /* 0x002fe20000410000 */
[----:B------:R-:W-:Y:S01]  /*91f0*/  FMUL.FTZ R165, R196, UR46 ;  /* 0x0000002ec4a57c20 */ /* 0x000fe20008410000 */
[----:B------:R1:W-:Y:S01]  /*9200*/  STS [R7+0x2144], R172 ;  /* 0x002144ac07007388 */ /* 0x0003e20000000800 */
[----:B------:R-:W-:Y:S01]  /*9210*/  FMUL.FTZ R36, R15, UR46 ;  /* 0x0000002e0f247c20 */ /* 0x000fe20008410000 */
[----:B--2---:R-:W-:Y:S01]  /*9220*/  FMUL.FTZ R174, R44, -R161 ;  /* 0x800000a12cae7220 */ /* 0x004fe20000410000 */
[----:B------:R-:W-:Y:S01]  /*9230*/  FMUL.FTZ R161, R32, UR46 ;  /* 0x0000002e20a17c20 */ /* 0x000fe20008410000 */
[----:B------:R2:W-:Y:S01]  /*9240*/  STS [R7+0x2148], R178 ;  /* 0x002148b207007388 */ /* 0x0005e20000000800 */
[----:B------:R-:W-:Y:S01]  /*9250*/  ISETP.GE.AND P2, PT, R169, 0x21, PT ;  /* 0x00000021a900780c */ /* 0x000fe20003f46270 */
[----:B-----5:R-:W-:Y:S01]  /*9260*/  FMUL.FTZ R170, R43, -R159 ;  /* 0x8000009f2baa7220 */ /* 0x020fe20000410000 */
[----:B------:R-:W-:Y:S01]  /*9270*/  FMUL.FTZ R159, R197, UR46 ;  /* 0x0000002ec59f7c20 */ /* 0x000fe20008410000 */
[----:B------:R5:W-:Y:S01]  /*9280*/  STS [R7+0x2158], R166 ;  /* 0x002158a607007388 */ /* 0x000be20000000800 */
[----:B------:R-:W-:Y:S01]  /*9290*/  FFMA.FTZ R165, R194, UR11, -R165 ;  /* 0x0000000bc2a57c23 */ /* 0x000fe200080108a5 */
[----:B-1----:R-:W-:Y:S01]  /*92a0*/  FMUL.FTZ R172, R42, R185 ;  /* 0x000000b92aac7220 */ /* 0x002fe20000410000 */
[----:B------:R-:W-:Y:S01]  /*92b0*/  FFMA.FTZ R161, R14, UR11, -R161 ;  /* 0x0000000b0ea17c23 */ /* 0x000fe200080108a1 */
[----:B------:R-:W-:Y:S01]  /*92c0*/  STS [R7+0x2110], R234 ;  /* 0x002110ea07007388 */ /* 0x000fe20000000800 */
[----:B------:R-:W-:Y:S01]  /*92d0*/  FFMA.FTZ R36, R33, UR11, R36 ;  /* 0x0000000b21247c23 */ /* 0x000fe20008010024 */
[----:B--2---:R-:W-:-:S02]  /*92e0*/  FMUL.FTZ R178, R41, R189 ;  /* 0x000000bd29b27220 */ /* 0x004fc40000410000 */
        /* <DEDUP_REMOVED lines=14> */
[----:B------:R1:W-:Y:S01]  /*93d0*/  STS [R7+0x2168], R172 ;  /* 0x002168ac07007388 */ /* 0x0003e20000000800 */
[C---:B------:R-:W-:Y:S01]  /*93e0*/  FFMA.FTZ R174, R199.reuse, UR11, -R174 ;  /* 0x0000000bc7ae7c23 */ /* 0x040fe200080108ae */
[----:B------:R-:W-:Y:S02]  /*93f0*/  FMUL.FTZ R199, R199, UR46 ;  /* 0x0000002ec7c77c20 */ /* 0x000fe40008410000 */
[----:B------:R-:W-:Y:S01]  /*9400*/  STS [R7+0x216c], R176 ;  /* 0x00216cb007007388 */ /* 0x000fe20000000800 */
[----:B--2---:R-:W-:Y:S01]  /*9410*/  FFMA.FTZ R170, R198, UR11, -R159 ;  /* 0x0000000bc6aa7c23 */ /* 0x004fe2000801089f */
[----:B------:R-:W-:Y:S02]  /*9420*/  FFMA.FTZ R159, R15, UR11, -R8 ;  /* 0x0000000b0f9f7c23 */ /* 0x000fe40008010808 */
[----:B------:R-:W-:Y:S01]  /*9430*/  STS [R7+0x2170], R178 ;  /* 0x002170b207007388 */ /* 0x000fe20000000800 */
[----:B------:R-:W-:Y:S01]  /*9440*/  FFMA.FTZ R8, R34, UR11, R173 ;  /* 0x0000000b22087c23 */ /* 0x000fe200080100ad */
[----:B-1----:R-:W-:-:S02]  /*9450*/  FFMA.FTZ R172, R214, UR11, R199 ;  /* 0x0000000bd6ac7c23 */ /* 0x002fc400080100c7 */
[----:B------:R-:W-:Y:S04]  /*9460*/  STS [R7+0x2174], R190 ;  /* 0x002174be07007388 */ /* 0x000fe80000000800 */
[----:B------:R-:W-:Y:S04]  /*9470*/  STS [R7+0x2178], R192 ;  /* 0x002178c007007388 */ /* 0x000fe80000000800 */
[----:B------:R1:W-:Y:S02]  /*9480*/  STS [R7+0x217c], R166 ;  /* 0x00217ca607007388 */ /* 0x0003e40000000800 */
[----:B-1----:R-:W-:Y:S01]  /*9490*/  FMUL.FTZ R7, R194, UR46 ;  /* 0x0000002ec2077c20 */ /* 0x002fe20008410000 */
[----:B------:R-:W-:-:S03]  /*94a0*/  FMUL.FTZ R166, R191, UR46 ;  /* 0x0000002ebfa67c20 */ /* 0x000fc60008410000 */
[----:B------:R-:W-:Y:S01]  /*94b0*/  FFMA.FTZ R168, R196, UR11, R7 ;  /* 0x0000000bc4a87c23 */ /* 0x000fe20008010007 */
[----:B------:R-:W-:Y:S01]  /*94c0*/  FMUL.FTZ R7, R14, UR46 ;  /* 0x0000002e0e077c20 */ /* 0x000fe20008410000 */
[----:B------:R-:W-:-:S03]  /*94d0*/  FFMA.FTZ R166, R31, UR11, R166 ;  /* 0x0000000b1fa67c23 */ /* 0x000fc600080100a6 */
[----:B------:R-:W-:Y:S01]  /*94e0*/  FFMA.FTZ R164, R32, UR11, R7 ;  /* 0x0000000b20a47c23 */ /* 0x000fe20008010007 */
[----:B------:R-:W-:-:S04]  /*94f0*/  FMUL.FTZ R7, R34, UR46 ;  /* 0x0000002e22077c20 */ /* 0x000fc80008410000 */
[----:B------:R-:W-:Y:S01]  /*9500*/  FFMA.FTZ R7, R134, UR11, -R7 ;  /* 0x0000000b86077c23 */ /* 0x000fe20008010807 */
[----:B------:R-:W-:Y:S06]  /*9510*/  BAR.SYNC.DEFER_BLOCKING 0x0 ;  /* 0x0000000000007b1d */ /* 0x000fec0000010000 */
[----:B0--34-:R-:W-:Y:S05]  /*9520*/  @!P1 BRA `(.L_x_15036) ;  /* 0x00000000000c9947 */ /* 0x019fea0003800000 */
[----:B------:R-:W0:Y:S04]  /*9530*/  LDS R173, [R224+0x1080] ;  /* 0x00108000e0ad7984 */ /* 0x000e280000000800 */
[----:B------:R1:W-:Y:S04]  /*9540*/  REDG.E.ADD.F32.FTZ.RN.STRONG.GPU desc[UR32][R2.64], R222 ;  /* 0x000000de020079a6 */ /* 0x0003e8000c12f320 */
[----:B0-----:R1:W-:Y:S02]  /*9550*/  REDG.E.ADD.F32.FTZ.RN.STRONG.GPU desc[UR32][R4.64], R173 ;  /* 0x000000ad040079a6 */ /* 0x0013e4000c12f320 */
.L_x_15036:
[----:B------:R-:W-:Y:S05]  /*9560*/  BSYNC.RECONVERGENT B0 ;  /* 0x0000000000007941 */ /* 0x000fea0003800200 */
.L_x_15035:
[----:B-1----:R0:W1:Y:S01]  /*9570*/  LDS R173, [R206+0x2180] ;  /* 0x00218000cead7984 */ /* 0x0020620000000800 */
[----:B------:R-:W-:Y:S04]  /*9580*/  BSSY.RECONVERGENT B0, `(.L_x_15037) ;  /* 0x0000004000007945 */ /* 0x000fe80003800200 */
[----:B------:R-:W-:Y:S05]  /*9590*/  @!P2 BRA `(.L_x_15038) ;  /* 0x000000000008a947 */ /* 0x000fea0003800000 */
[----:B------:R2:W-:Y:S04]  /*95a0*/  REDG.E.ADD.F32.FTZ.RN.STRONG.GPU desc[UR32][R2.64+0x80], R220 ;  /* 0x000080dc020079a6 */ /* 0x0005e8000c12f320 */
[----:B-1----:R2:W-:Y:S02]  /*95b0*/  REDG.E.ADD.F32.FTZ.RN.STRONG.GPU desc[UR32][R4.64+0x80], R173 ;  /* 0x000080ad040079a6 */ /* 0x0025e4000c12f320 */
.L_x_15038:
[----:B------:R-:W-:Y:S05]  /*95c0*/  BSYNC.RECONVERGENT B0 ;  /* 0x0000000000007941 */ /* 0x000fea0003800200 */
.L_x_15037:
        /* <DEDUP_REMOVED lines=11> */
.L_x_15040:
[----:B------:R-:W-:Y:S05]  /*9680*/  BSYNC.RECONVERGENT B0 ;  /* 0x0000000000007941 */ /* 0x000fea0003800200 */
.L_x_15039:
[----:B-12---:R1:W2:Y:S01]  /*9690*/  LDS R173, [R204+0x2280] ;  /* 0x00228000ccad7984 */ /* 0x0062a20000000800 */
[----:B------:R-:W-:Y:S04]  /*96a0*/  BSSY.RECONVERGENT B0, `(.L_x_15041) ;  /* 0x0000004000007945 */ /* 0x000fe80003800200 */
[----:B------:R-:W-:Y:S05]  /*96b0*/  @!P1 BRA `(.L_x_15042) ;  /* 0x0000000000089947 */ /* 0x000fea0003800000 */
[----:B------:R0:W-:Y:S04]  /*96c0*/  REDG.E.ADD.F32.FTZ.RN.STRONG.GPU desc[UR32][R2.64+0x180], R216 ;  /* 0x000180d8020079a6 */ /* 0x0001e8000c12f320 */
[----:B--2---:R0:W-:Y:S02]  /*96d0*/  REDG.E.ADD.F32.FTZ.RN.STRONG.GPU desc[UR32][R4.64+0x180], R173 ;  /* 0x000180ad040079a6 */ /* 0x0041e4000c12f320 */
.L_x_15042:
[----:B------:R-:W-:Y:S05]  /*96e0*/  BSYNC.RECONVERGENT B0 ;  /* 0x0000000000007941 */ /* 0x000fea0003800200 */
.L_x_15041:
[----:B------:R-:W0:Y:S01]  /*96f0*/  LDS R203, [R203+0x2300] ;  /* 0x00230000cbcb7984 */ /* 0x000e220000000800 */
[----:B------:R-:W-:Y:S04]  /*9700*/  BSSY.RECONVERGENT B0, `(.L_x_15043) ;  /* 0x0000004000007945 */ /* 0x000fe80003800200 */
[----:B------:R-:W-:Y:S05]  /*9710*/  @!P2 BRA `(.L_x_15044) ;  /* 0x000000000008a947 */ /* 0x000fea0003800000 */
[----:B------:R1:W-:Y:S04]  /*9720*/  REDG.E.ADD.F32.FTZ.RN.STRONG.GPU desc[UR32][R2.64+0x200], R212 ;  /* 0x000200d4020079a6 */ /* 0x0003e8000c12f320 */
[----:B0-----:R1:W-:Y:S02]  /*9730*/  REDG.E.ADD.F32.FTZ.RN.STRONG.GPU desc[UR32][R4.64+0x200], R203 ;  /* 0x000200cb040079a6 */ /* 0x0013e4000c12f320 */
.L_x_15044:
[----:B------:R-:W-:Y:S05]  /*9740*/  BSYNC.RECONVERGENT B0 ;  /* 0x0000000000007941 */ /* 0x000fea0003800200 */
.L_x_15043:
[----:B0-2---:R0:W2:Y:S01]  /*9750*/  LDS R173, [R202+0x2380] ;  /* 0x00238000caad7984 */ /* 0x0050a20000000800 */
[----:B------:R-:W-:Y:S04]  /*9760*/  BSSY.RECONVERGENT B0, `(.L_x_15045) ;  /* 0x0000004000007945 */ /* 0x000fe80003800200 */
[----:B------:R-:W-:Y:S05]  /*9770*/  @!P3 BRA `(.L_x_15046) ;  /* 0x000000000008b947 */ /* 0x000fea0003800000 */
[----:B------:R0:W-:Y:S04]  /*9780*/  REDG.E.ADD.F32.FTZ.RN.STRONG.GPU desc[UR32][R2.64+0x280], R210 ;  /* 0x000280d2020079a6 */ /* 0x0001e8000c12f320 */
[----:B--2---:R0:W-:Y:S02]  /*9790*/  REDG.E.ADD.F32.FTZ.RN.STRONG.GPU desc[UR32][R4.64+0x280], R173 ;  /* 0x000280ad040079a6 */ /* 0x0041e4000c12f320 */
.L_x_15046:
[----:B------:R-:W-:Y:S05]  /*97a0*/  BSYNC.RECONVERGENT B0 ;  /* 0x0000000000007941 */ /* 0x000fea0003800200 */
.L_x_15045:
[----:B------:R-:W0:Y:S01]  /*97b0*/  LDS R201, [R201+0x2400] ;  /* 0x00240000c9c97984 */ /* 0x000e220000000800 */
[----:B------:R-:W-:Y:S04]  /*97c0*/  BSSY.RECONVERGENT B0, `(.L_x_15047) ;  /* 0x0000004000007945 */ /* 0x000fe80003800200 */
[----:B------:R-:W-:Y:S05]  /*97d0*/  @!P4 BRA `(.L_x_15048) ;  /* 0x000000000008c947 */ /* 0x000fea0003800000 */
[----:B------:R1:W-:Y:S04]  /*97e0*/  REDG.E.ADD.F32.FTZ.RN.STRONG.GPU desc[UR32][R2.64+0x300], R188 ;  /* 0x000300bc020079a6 */ /* 0x0003e8000c12f320 */
[----:B0-----:R1:W-:Y:S02]  /*97f0*/  REDG.E.ADD.F32.FTZ.RN.STRONG.GPU desc[UR32][R4.64+0x300], R201 ;  /* 0x000300c9040079a6 */ /* 0x0013e4000c12f320 */
.L_x_15048:
[----:B------:R-:W-:Y:S05]  /*9800*/  BSYNC.RECONVERGENT B0 ;  /* 0x0000000000007941 */ /* 0x000fea0003800200 */
.L_x_15047:
[----:B0-2---:R0:W2:Y:S01]  /*9810*/  LDS R173, [R200+0x2480] ;  /* 0x00248000c8ad7984 */ /* 0x0050a20000000800 */
[----:B------:R-:W-:Y:S04]  /*9820*/  BSSY.RECONVERGENT B0, `(.L_x_15049) ;  /* 0x0000004000007945 */ /* 0x000fe80003800200 */
[----:B------:R-:W-:Y:S05]  /*9830*/  @!P5 BRA `(.L_x_15050) ;  /* 0x000000000008d947 */ /* 0x000fea0003800000 */
[----:B------:R0:W-:Y:S04]  /*9840*/  REDG.E.ADD.F32.FTZ.RN.STRONG.GPU desc[UR32][R2.64+0x380], R186 ;  /* 0x000380ba020079a6 */ /* 0x0001e8000c12f320 */
[----:B--2---:R0:W-:Y:S02]  /*9850*/  REDG.E.ADD.F32.FTZ.RN.STRONG.GPU desc[UR32][R4.64+0x380], R173 ;  /* 0x000380ad040079a6 */ /* 0x0041e4000c12f320 */
.L_x_15050:
[----:B------:R-:W-:Y:S05]  /*9860*/  BSYNC.RECONVERGENT B0 ;  /* 0x0000000000007941 */ /* 0x000fea0003800200 */
.L_x_15049:
        /* <DEDUP_REMOVED lines=11> */
.L_x_15052:
[----:B------:R-:W-:Y:S05]  /*9920*/  BSYNC.RECONVERGENT B0 ;  /* 0x0000000000007941 */ /* 0x000fea0003800200 */
.L_x_15051:
[----:B0-2---:R0:W2:Y:S01]  /*9930*/  LDS R173, [R156+0x2580] ;  /* 0x002580009cad7984 */ /* 0x0050a20000000800 */
[----:B------:R-:W-:Y:S04]  /*9940*/  BSSY.RECONVERGENT B0, `(.L_x_15053) ;  /* 0x0000004000007945 */ /* 0x000fe80003800200 */
[----:B------:R-:W-:Y:S05]  /*9950*/  @!P1 BRA `(.L_x_15054) ;  /* 0x0000000000089947 */ /* 0x000fea0003800000 */
[----:B------:R0:W-:Y:S04]  /*9960*/  REDG.E.ADD.F32.FTZ.RN.STRONG.GPU desc[UR32][R2.64+0x480], R249 ;  /* 0x000480f9020079a6 */ /* 0x0001e8000c12f320 */
[----:B--2---:R0:W-:Y:S02]  /*9970*/  REDG.E.ADD.F32.FTZ.RN.STRONG.GPU desc[UR32][R4.64+0x480], R173 ;  /* 0x000480ad040079a6 */ /* 0x0041e4000c12f320 */
.L_x_15054:
[----:B------:R-:W-:Y:S05]  /*9980*/  BSYNC.RECONVERGENT B0 ;  /* 0x0000000000007941 */ /* 0x000fea0003800200 */
.L_x_15053:
[----:B------:R-:W0:Y:S01]  /*9990*/  LDS R155, [R155+0x2600] ;  /* 0x002600009b9b7984 */ /* 0x000e220000000800 */
[----:B------:R-:W-:Y:S04]  /*99a0*/  BSSY.RECONVERGENT B0, `(.L_x_15055) ;  /* 0x0000004000007945 */ /* 0x000fe80003800200 */
[----:B------:R-:W-:Y:S05]  /*99b0*/  @!P2 BRA `(.L_x_15056) ;  /* 0x000000000008a947 */ /* 0x000fea0003800000 */
[----:B------:R1:W-:Y:S04]  /*99c0*/  REDG.E.ADD.F32.FTZ.RN.STRONG.GPU desc[UR32][R2.64+0x500], R247 ;  /* 0x000500f7020079a6 */ /* 0x0003e8000c12f320 */
[----:B0-----:R1:W-:Y:S02]  /*99d0*/  REDG.E.ADD.F32.FTZ.RN.STRONG.GPU desc[UR32][R4.64+0x500], R155 ;  /* 0x0005009b040079a6 */ /* 0x0013e4000c12f320 */
.L_x_15056:
[----:B------:R-:W-:Y:S05]  /*99e0*/  BSYNC.RECONVERGENT B0 ;  /* 0x0000000000007941 */ /* 0x000fea0003800200 */
.L_x_15055:
[----:B01----:R0:W1:Y:S01]  /*99f0*/  LDS R155, [R154+0x2680] ;  /* 0x002680009a9b7984 */ /* 0x0030620000000800 */
[----:B------:R-:W-:Y:S04]  /*9a00*/  BSSY.RECONVERGENT B0, `(.L_x_15057) ;  /* 0x0000004000007945 */ /* 0x000fe80003800200 */
[----:B------:R-:W-:Y:S05]  /*9a10*/  @!P3 BRA `(.L_x_15058) ;  /* 0x000000000008b947 */ /* 0x000fea0003800000 */
[----:B------:R0:W-:Y:S04]  /*9a20*/  REDG.E.ADD.F32.FTZ.RN.STRONG.GPU desc[UR32][R2.64+0x580], R245 ;  /* 0x000580f5020079a6 */ /* 0x0001e8000c12f320 */
[----:B-1----:R0:W-:Y:S02]  /*9a30*/  REDG.E.ADD.F32.FTZ.RN.STRONG.GPU desc[UR32][R4.64+0x580], R155 ;  /* 0x0005809b040079a6 */ /* 0x0021e4000c12f320 */
.L_x_15058:
[----:B------:R-:W-:Y:S05]  /*9a40*/  BSYNC.RECONVERGENT B0 ;  /* 0x0000000000007941 */ /* 0x000fea0003800200 */
.L_x_15057:
[----:B------:R-:W0:Y:S01]  /*9a50*/  LDS R153, [R153+0x2700] ;  /* 0x0027000099997984 */ /* 0x000e220000000800 */
[----:B------:R-:W-:Y:S04]  /*9a60*/  BSSY.RECONVERGENT B0, `(.L_x_15059) ;  /* 0x0000004000007945 */ /* 0x000fe80003800200 */
[----:B------:R-:W-:Y:S05]  /*9a70*/  @!P4 BRA `(.L_x_15060) ;  /* 0x000000000008c947 */ /* 0x000fea0003800000 */
[----:B------:R1:W-:Y:S04]  /*9a80*/  REDG.E.ADD.F32.FTZ.RN.STRONG.GPU desc[UR32][R2.64+0x600], R243 ;  /* 0x000600f3020079a6 */ /* 0x0003e8000c12f320 */
[----:B0-----:R0:W-:Y:S02]  /*9a90*/  REDG.E.ADD.F32.FTZ.RN.STRONG.GPU desc[UR32][R4.64+0x600], R153 ;  /* 0x00060099040079a6 */ /* 0x0011e4000c12f320 */
.L_x_15060:
[----:B------:R-:W-:Y:S05]  /*9aa0*/  BSYNC.RECONVERGENT B0 ;  /* 0x0000000000007941 */ /* 0x000fea0003800200 */
.L_x_15059:
[----:B0-----:R0:W0:Y:S01]  /*9ab0*/  LDS R153, [R152+0x2780] ;  /* 0x0027800098997984 */ /* 0x0010220000000800 */
[----:B------:R-:W-:Y:S04]  /*9ac0*/  BSSY.RECONVERGENT B0, `(.L_x_15061) ;  /* 0x0000004000007945 */ /* 0x000fe80003800200 */
[----:B------:R-:W-:Y:S05]  /*9ad0*/  @!P5 BRA `(.L_x_15062) ;  /* 0x000000000008d947 */ /* 0x000fea0003800000 */
[----:B------:R1:W-:Y:S04]  /*9ae0*/  REDG.E.ADD.F32.FTZ.RN.STRONG.GPU desc[UR32][R2.64+0x680], R241 ;  /* 0x000680f1020079a6 */ /* 0x0003e8000c12f320 */
[----:B0-----:R0:W-:Y:S02]  /*9af0*/  REDG.E.ADD.F32.FTZ.RN.STRONG.GPU desc[UR32][R4.64+0x680], R153 ;  /* 0x00068099040079a6 */ /* 0x0011e4000c12f320 */
.L_x_15062:
[----:B------:R-:W-:Y:S05]  /*9b00*/  BSYNC.RECONVERGENT B0 ;  /* 0x0000000000007941 */ /* 0x000fea0003800200 */
.L_x_15061:
        /* <DEDUP_REMOVED lines=11> */
.L_x_15064:
[----:B------:R-:W-:Y:S05]  /*9bc0*/  BSYNC.RECONVERGENT B0 ;  /* 0x0000000000007941 */ /* 0x000fea0003800200 */
.L_x_15063:
[----:B0-----:R0:W0:Y:S01]  /*9bd0*/  LDS R151, [R150+0x2880] ;  /* 0x0028800096977984 */ /* 0x0010220000000800 */
[----:B------:R-:W-:Y:S04]  /*9be0*/  BSSY.RECONVERGENT B0, `(.L_x_15065) ;  /* 0x0000004000007945 */ /* 0x000fe80003800200 */
[----:B------:R-:W-:Y:S05]  /*9bf0*/  @!P1 BRA `(.L_x_15066) ;  /* 0x0000000000089947 */ /* 0x000fea0003800000 */
[----:B------:R1:W-:Y:S04]  /*9c00*/  REDG.E.ADD.F32.FTZ.RN.STRONG.GPU desc[UR32][R2.64+0x780], R237 ;  /* 0x000780ed020079a6 */ /* 0x0003e8000c12f320 */
[----:B0-----:R0:W-:Y:S02]  /*9c10*/  REDG.E.ADD.F32.FTZ.RN.STRONG.GPU desc[UR32][R4.64+0x780], R151 ;  /* 0x00078097040079a6 */ /* 0x0011e4000c12f320 */
.L_x_15066:
[----:B------:R-:W-:Y:S05]  /*9c20*/  BSYNC.RECONVERGENT B0 ;  /* 0x0000000000007941 */ /* 0x000fea0003800200 */
.L_x_15065:
[----:B------:R-:W0:Y:S01]  /*9c30*/  LDS R149, [R149+0x2900] ;  /* 0x0029000095957984 */ /* 0x000e220000000800 */
[----:B------:R-:W-:Y:S04]  /*9c40*/  BSSY.RECONVERGENT B0, `(.L_x_15067) ;  /* 0x0000004000007945 */ /* 0x000fe80003800200 */
[----:B------:R-:W-:Y:S05]  /*9c50*/  @!P2 BRA `(.L_x_15068) ;  /* 0x000000000008a947 */ /* 0x000fea0003800000 */
[----:B------:R1:W-:Y:S04]  /*9c60*/  REDG.E.ADD.F32.FTZ.RN.STRONG.GPU desc[UR32][R2.64+0x800], R235 ;  /* 0x000800eb020079a6 */ /* 0x0003e8000c12f320 */
[----:B0-----:R0:W-:Y:S02]  /*9c70*/  REDG.E.ADD.F32.FTZ.RN.STRONG.GPU desc[UR32][R4.64+0x800], R149 ;  /* 0x00080095040079a6 */ /* 0x0011e4000c12f320 */
.L_x_15068:
[----:B------:R-:W-:Y:S05]  /*9c80*/  BSYNC.RECONVERGENT B0 ;  /* 0x0000000000007941 */ /* 0x000fea0003800200 */
.L_x_15067:
[----:B0-----:R0:W0:Y:S01]  /*9c90*/  LDS R149, [R148+0x2980] ;  /* 0x0029800094957984 */ /* 0x0010220000000800 */
[----:B------:R-:W-:Y:S04]  /*9ca0*/  BSSY.RECONVERGENT B0, `(.L_x_15069) ;  /* 0x0000004000007945 */ /* 0x000fe80003800200 */
[----:B------:R-:W-:Y:S05]  /*9cb0*/  @!P3 BRA `(.L_x_15070) ;  /* 0x000000000008b947 */ /* 0x000fea0003800000 */
[----:B------:R1:W-:Y:S04]  /*9cc0*/  REDG.E.ADD.F32.FTZ.RN.STRONG.GPU desc[UR32][R2.64+0x880], R233 ;  /* 0x000880e9020079a6 */ /* 0x0003e8000c12f320 */
[----:B0-----:R0:W-:Y:S02]  /*9cd0*/  REDG.E.ADD.F32.FTZ.RN.STRONG.GPU desc[UR32][R4.64+0x880], R149 ;  /* 0x00088095040079a6 */ /* 0x0011e4000c12f320 */
.L_x_15070:
[----:B------:R-:W-:Y:S05]  /*9ce0*/  BSYNC.RECONVERGENT B0 ;  /* 0x0000000000007941 */ /* 0x000fea0003800200 */
.L_x_15069:
[----:B------:R-:W0:Y:S01]  /*9cf0*/  LDS R147, [R147+0x2a00] ;  /* 0x002a000093937984 */ /* 0x000e220000000800 */
[----:B------:R-:W-:Y:S04]  /*9d00*/  BSSY.RECONVERGENT B0, `(.L_x_15071) ;  /* 0x0000004000007945 */ /* 0x000fe80003800200 */
[----:B------:R-:W-:Y:S05]  /*9d10*/  @!P4 BRA `(.L_x_15072) ;  /* 0x000000000008c947 */ /* 0x000fea0003800000 */
[----:B------:R1:W-:Y:S04]  /*9d20*/  REDG.E.ADD.F32.FTZ.RN.STRONG.GPU desc[UR32][R2.64+0x900], R231 ;  /* 0x000900e7020079a6 */ /* 0x0003e8000c12f320 */
[----:B0-----:R0:W-:Y:S02]  /*9d30*/  REDG.E.ADD.F32.FTZ.RN.STRONG.GPU desc[UR32][R4.64+0x900], R147 ;  /* 0x00090093040079a6 */ /* 0x0011e4000c12f320 */
.L_x_15072:
[----:B------:R-:W-:Y:S05]  /*9d40*/  BSYNC.RECONVERGENT B0 ;  /* 0x0000000000007941 */ /* 0x000fea0003800200 */
.L_x_15071:
[----:B0-----:R0:W0:Y:S01]  /*9d50*/  LDS R147, [R146+0x2a80] ;  /* 0x002a800092937984 */ /* 0x0010220000000800 */
[----:B------:R-:W-:Y:S04]  /*9d60*/  BSSY.RECONVERGENT B0, `(.L_x_15073) ;  /* 0x0000004000007945 */ /* 0x000fe80003800200 */
[----:B------:R-:W-:Y:S05]  /*9d70*/  @!P5 BRA `(.L_x_15074) ;  /* 0x000000000008d947 */ /* 0x000fea0003800000 */
[----:B------:R1:W-:Y:S04]  /*9d80*/  REDG.E.ADD.F32.FTZ.RN.STRONG.GPU desc[UR32][R2.64+0x980], R229 ;  /* 0x000980e5020079a6 */ /* 0x0003e8000c12f320 */
[----:B0-----:R0:W-:Y:S02]  /*9d90*/  REDG.E.ADD.F32.FTZ.RN.STRONG.GPU desc[UR32][R4.64+0x980], R147 ;  /* 0x00098093040079a6 */ /* 0x0011e4000c12f320 */
.L_x_15074:
[----:B------:R-:W-:Y:S05]  /*9da0*/  BSYNC.RECONVERGENT B0 ;  /* 0x0000000000007941 */ /* 0x000fea0003800200 */
.L_x_15073:
        /* <DEDUP_REMOVED lines=11> */
.L_x_15076:
[----:B------:R-:W-:Y:S05]  /*9e60*/  BSYNC.RECONVERGENT B0 ;  /* 0x0000000000007941 */ /* 0x000fea0003800200 */
.L_x_15075:
[----:B0-----:R0:W0:Y:S01]  /*9e70*/  LDS R145, [R144+0x2b80] ;  /* 0x002b800090917984 */ /* 0x0010220000000800 */
[----:B------:R-:W-:Y:S04]  /*9e80*/  BSSY.RECONVERGENT B0, `(.L_x_15077) ;  /* 0x0000004000007945 */ /* 0x000fe80003800200 */
[----:B------:R-:W-:Y:S05]  /*9e90*/  @!P1 BRA `(.L_x_15078) ;  /* 0x0000000000089947 */ /* 0x000fea0003800000 */
[----:B------:R1:W-:Y:S04]  /*9ea0*/  REDG.E.ADD.F32.FTZ.RN.STRONG.GPU desc[UR32][R2.64+0xa80], R225 ;  /* 0x000a80e1020079a6 */ /* 0x0003e8000c12f320 */
[----:B0-----:R0:W-:Y:S02]  /*9eb0*/  REDG.E.ADD.F32.FTZ.RN.STRONG.GPU desc[UR32][R4.64+0xa80], R145 ;  /* 0x000a8091040079a6 */ /* 0x0011e4000c12f320 */
.L_x_15078:
[----:B------:R-:W-:Y:S05]  /*9ec0*/  BSYNC.RECONVERGENT B0 ;  /* 0x0000000000007941 */ /* 0x000fea0003800200 */
.L_x_15077:
[----:B------:R-:W0:Y:S01]  /*9ed0*/  LDS R143, [R143+0x2c00] ;  /* 0x002c00008f8f7984 */ /* 0x000e220000000800 */
[----:B------:R-:W-:Y:S04]  /*9ee0*/  BSSY.RECONVERGENT B0, `(.L_x_15079) ;  /* 0x0000004000007945 */ /* 0x000fe80003800200 */
[----:B------:R-:W-:Y:S05]  /*9ef0*/  @!P2 BRA `(.L_x_15080) ;  /* 0x000000000008a947 */ /* 0x000fea0003800000 */
[----:B------:R1:W-:Y:S04]  /*9f00*/  REDG.E.ADD.F32.FTZ.RN.STRONG.GPU desc[UR32][R2.64+0xb00], R223 ;  /* 0x000b00df020079a6 */ /* 0x0003e8000c12f320 */
[----:B0-----:R0:W-:Y:S02]  /*9f10*/  REDG.E.ADD.F32.FTZ.RN.STRONG.GPU desc[UR32][R4.64+0xb00], R143 ;  /* 0x000b008f040079a6 */ /* 0x0011e4000c12f320 */
.L_x_15080:
[----:B------:R-:W-:Y:S05]  /*9f20*/  BSYNC.RECONVERGENT B0 ;  /* 0x0000000000007941 */ /* 0x000fea0003800200 */
.L_x_15079:
[----:B0-----:R0:W0:Y:S01]  /*9f30*/  LDS R143, [R142+0x2c80] ;  /* 0x002c80008e8f7984 */ /* 0x0010220000000800 */
[----:B------:R-:W-:Y:S04]  /*9f40*/  BSSY.RECONVERGENT B0, `(.L_x_15081) ;  /* 0x0000004000007945 */ /* 0x000fe80003800200 */
[----:B------:R-:W-:Y:S05]  /*9f50*/  @!P3 BRA `(.L_x_15082) ;  /* 0x000000000008b947 */ /* 0x000fea0003800000 */
[----:B------:R1:W-:Y:S04]  /*9f60*/  REDG.E.ADD.F32.FTZ.RN.STRONG.GPU desc[UR32][R2.64+0xb80], R221 ;  /* 0x000b80dd020079a6 */ /* 0x0003e8000c12f320 */
[----:B0-----:R0:W-:Y:S02]  /*9f70*/  REDG.E.ADD.F32.FTZ.RN.STRONG.GPU desc[UR32][R4.64+0xb80], R143 ;  /* 0x000b808f040079a6 */ /* 0x0011e4000c12f320 */
.L_x_15082:
[----:B------:R-:W-:Y:S05]  /*9f80*/  BSYNC.RECONVERGENT B0 ;  /* 0x0000000000007941 */ /* 0x000fea0003800200 */
.L_x_15081:
[----:B------:R-:W0:Y:S01]  /*9f90*/  LDS R141, [R141+0x2d00] ;  /* 0x002d00008d8d7984 */ /* 0x000e220000000800 */
[----:B------:R-:W-:Y:S04]  /*9fa0*/  BSSY.RECONVERGENT B0, `(.L_x_15083) ;  /* 0x0000004000007945 */ /* 0x000fe80003800200 */
[----:B------:R-:W-:Y:S05]  /*9fb0*/  @!P4 BRA `(.L_x_15084) ;  /* 0x000000000008c947 */ /* 0x000fea0003800000 */
[----:B------:R1:W-:Y:S04]  /*9fc0*/  REDG.E.ADD.F32.FTZ.RN.STRONG.GPU desc[UR32][R2.64+0xc00], R219 ;  /* 0x000c00db020079a6 */ /* 0x0003e8000c12f320 */
[----:B0-----:R0:W-:Y:S02]  /*9fd0*/  REDG.E.ADD.F32.FTZ.RN.STRONG.GPU desc[UR32][R4.64+0xc00], R141 ;  /* 0x000c008d040079a6 */ /* 0x0011e4000c12f320 */
.L_x_15084:
[----:B------:R-:W-:Y:S05]  /*9fe0*/  BSYNC.RECONVERGENT B0 ;  /* 0x0000000000007941 */ /* 0x000fea0003800200 */
.L_x_15083:
[----:B0-----:R0:W0:Y:S01]  /*9ff0*/  LDS R141, [R140+0x2d80] ;  /* 0x002d80008c8d7984 */ /* 0x0010220000000800 */
[----:B------:R-:W-:Y:S04]  /*a000*/  BSSY.RECONVERGENT B0, `(.L_x_15085) ;  /* 0x0000004000007945 */ /* 0x000fe80003800200 */
[----:B------:R-:W-:Y:S05]  /*a010*/  @!P5 BRA `(.L_x_15086) ;  /* 0x000000000008d947 */ /* 0x000fea0003800000 */
[----:B------:R1:W-:Y:S04]  /*a020*/  REDG.E.ADD.F32.FTZ.RN.STRONG.GPU desc[UR32][R2.64+0xc80], R217 ;  /* 0x000c80d9020079a6 */ /* 0x0003e8000c12f320 */
[----:B0-----:R0:W-:Y:S02]  /*a030*/  REDG.E.ADD.F32.FTZ.RN.STRONG.GPU desc[UR32][R4.64+0xc80], R141 ;  /* 0x000c808d040079a6 */ /* 0x0011e4000c12f320 */
.L_x_15086:
[----:B------:R-:W-:Y:S05]  /*a040*/  BSYNC.RECONVERGENT B0 ;  /* 0x0000000000007941 */ /* 0x000fea0003800200 */
.L_x_15085:
        /* <DEDUP_REMOVED lines=11> */
.L_x_15088:
[----:B------:R-:W-:Y:S05]  /*a100*/  BSYNC.RECONVERGENT B0 ;  /* 0x0000000000007941 */ /* 0x000fea0003800200 */
.L_x_15087:
[----:B0-----:R0:W0:Y:S01]  /*a110*/  LDS R139, [R138+0x2e80] ;  /* 0x002e80008a8b7984 */ /* 0x0010220000000800 */
[----:B------:R-:W-:Y:S04]  /*a120*/  BSSY.RECONVERGENT B0, `(.L_x_15089) ;  /* 0x0000004000007945 */ /* 0x000fe80003800200 */
[----:B------:R-:W-:Y:S05]  /*a130*/  @!P1 BRA `(.L_x_15090) ;  /* 0x0000000000089947 */ /* 0x000fea0003800000 */
[----:B------:R1:W-:Y:S04]  /*a140*/  REDG.E.ADD.F32.FTZ.RN.STRONG.GPU desc[UR32][R2.64+0xd80], R213 ;  /* 0x000d80d5020079a6 */ /* 0x0003e8000c12f320 */
[----:B0-----:R0:W-:Y:S02]  /*a150*/  REDG.E.ADD.F32.FTZ.RN.STRONG.GPU desc[UR32][R4.64+0xd80], R139 ;  /* 0x000d808b040079a6 */ /* 0x0011e4000c12f320 */
.L_x_15090:
[----:B------:R-:W-:Y:S05]  /*a160*/  BSYNC.RECONVERGENT B0 ;  /* 0x0000000000007941 */ /* 0x000fea0003800200 */
.L_x_15089:
[----:B------:R-:W0:Y:S01]  /*a170*/  LDS R137, [R137+0x2f00] ;  /* 0x002f000089897984 */ /* 0x000e220000000800 */
[----:B------:R-:W-:Y:S04]  /*a180*/  BSSY.RECONVERGENT B0, `(.L_x_15091) ;  /* 0x0000004000007945 */ /* 0x000fe80003800200 */
[----:B------:R-:W-:Y:S05]  /*a190*/  @!P2 BRA `(.L_x_15092) ;  /* 0x000000000008a947 */ /* 0x000fea0003800000 */
[----:B------:R1:W-:Y:S04]  /*a1a0*/  REDG.E.ADD.F32.FTZ.RN.STRONG.GPU desc[UR32][R2.64+0xe00], R211 ;  /* 0x000e00d3020079a6 */ /* 0x0003e8000c12f320 */
[----:B0-----:R0:W-:Y:S02]  /*a1b0*/  REDG.E.ADD.F32.FTZ.RN.STRONG.GPU desc[UR32][R4.64+0xe00], R137 ;  /* 0x000e0089040079a6 */ /* 0x0011e4000c12f320 */
.L_x_15092:
[----:B------:R-:W-:Y:S05]  /*a1c0*/  BSYNC.RECONVERGENT B0 ;  /* 0x0000000000007941 */ /* 0x000fea0003800200 */
.L_x_15091:
[----:B0-----:R0:W0:Y:S01]  /*a1d0*/  LDS R137, [R136+0x2f80] ;  /* 0x002f800088897984 */ /* 0x0010220000000800 */
[----:B------:R-:W-:Y:S04]  /*a1e0*/  BSSY.RECONVERGENT B0, `(.L_x_15093) ;  /* 0x0000004000007945 */ /* 0x000fe80003800200 */
[----:B------:R-:W-:Y:S05]  /*a1f0*/  @!P3 BRA `(.L_x_15094) ;  /* 0x000000000008b947 */ /* 0x000fea0003800000 */
[----:B------:R1:W-:Y:S04]  /*a200*/  REDG.E.ADD.F32.FTZ.RN.STRONG.GPU desc[UR32][R2.64+0xe80], R209 ;  /* 0x000e80d1020079a6 */ /* 0x0003e8000c12f320 */
[----:B0-----:R0:W-:Y:S02]  /*a210*/  REDG.E.ADD.F32.FTZ.RN.STRONG.GPU desc[UR32][R4.64+0xe80], R137 ;  /* 0x000e8089040079a6 */ /* 0x0011e4000c12f320 */
.L_x_15094:
[----:B------:R-:W-:Y:S05]  /*a220*/  BSYNC.RECONVERGENT B0 ;  /* 0x0000000000007941 */ /* 0x000fea0003800200 */
.L_x_15093:
[----:B------:R-:W0:Y:S01]  /*a230*/  LDS R135, [R135+0x3000] ;  /* 0x0030000087877984 */ /* 0x000e220000000800 */
[----:B------:R-:W-:Y:S04]  /*a240*/  BSSY.RECONVERGENT B0, `(.L_x_15095) ;  /* 0x0000004000007945 */ /* 0x000fe80003800200 */
[----:B------:R-:W-:Y:S05]  /*a250*/  @!P4 BRA `(.L_x_15096) ;  /* 0x000000000008c947 */ /* 0x000fea0003800000 */
[----:B------:R1:W-:Y:S04]  /*a260*/  REDG.E.ADD.F32.FTZ.RN.STRONG.GPU desc[UR32][R2.64+0xf00], R207 ;  /* 0x000f00cf020079a6 */ /* 0x0003e8000c12f320 */
[----:B0-----:R0:W-:Y:S02]  /*a270*/  REDG.E.ADD.F32.FTZ.RN.STRONG.GPU desc[UR32][R4.64+0xf00], R135 ;  /* 0x000f0087040079a6 */ /* 0x0011e4000c12f320 */
.L_x_15096:
[----:B------:R-:W-:Y:S05]  /*a280*/  BSYNC.RECONVERGENT B0 ;  /* 0x0000000000007941 */ /* 0x000fea0003800200 */
.L_x_15095:
[----:B0-----:R0:W0:Y:S01]  /*a290*/  LDS R135, [R26+0x3080] ;  /* 0x003080001a877984 */ /* 0x0010220000000800 */
[----:B------:R-:W-:Y:S04]  /*a2a0*/  BSSY.RECONVERGENT B0, `(.L_x_15097) ;  /* 0x0000004000007945 */ /* 0x000fe80003800200 */
[----:B------:R-:W-:Y:S05]  /*a2b0*/  @!P5 BRA `(.L_x_15098) ;  /* 0x000000000008d947 */ /* 0x000fea0003800000 */
[----:B------:R1:W-:Y:S04]  /*a2c0*/  REDG.E.ADD.F32.FTZ.RN.STRONG.GPU desc[UR32][R2.64+0xf80], R183 ;  /* 0x000f80b7020079a6 */ /* 0x0003e8000c12f320 */
[----:B0-----:R0:W-:Y:S02]  /*a2d0*/  REDG.E.ADD.F32.FTZ.RN.STRONG.GPU desc[UR32][R4.64+0xf80], R135 ;  /* 0x000f8087040079a6 */ /* 0x0011e4000c12f320 */
.L_x_15098:
[----:B------:R-:W-:Y:S05]  /*a2e0*/  BSYNC.RECONVERGENT B0 ;  /* 0x0000000000007941 */ /* 0x000fea0003800200 */
.L_x_15097:
[----:B-1--4-:R-:W1:Y:S01]  /*a2f0*/  SHFL.DOWN PT, R2, R25, 0x1, 0x1f ;  /* 0x08201f0019027f89 */ /* 0x012e6200000e0000 */
[----:B------:R-:W-:Y:S01]  /*a300*/  ISETP.GT.AND P1, PT, R123, 0x1e, PT ;  /* 0x0000001e7b00780c */ /* 0x000fe20003f24270 */
[----:B------:R-:W-:Y:S01]  /*a310*/  FFMA.FTZ R6, R6, R9, R17 ;  /* 0x0000000906067223 */ /* 0x000fe20000010011 */
[----:B------:R-:W-:Y:S01]  /*a320*/  FMUL.FTZ R11, R11, R170 ;  /* 0x000000aa0b0b7220 */ /* 0x000fe20000410000 */
[----:B------:R-:W4:Y:S01]  /*a330*/  SHFL.DOWN PT, R3, R208, 0x1, 0x1f ;  /* 0x08201f00d0037f89 */ /* 0x000f2200000e0000 */
[----:B------:R-:W-:Y:S01]  /*a340*/  FMUL.FTZ R194, R35, R194 ;  /* 0x000000c223c27220 */ /* 0x000fe20000410000 */
[----:B------:R-:W-:Y:S01]  /*a350*/  FFMA.FTZ R6, R89, R10, R6 ;  /* 0x0000000a59067223 */ /* 0x000fe20000010006 */
[----:B------:R-:W-:Y:S01]  /*a360*/  FMUL.FTZ R28, R28, R165 ;  /* 0x000000a51c1c7220 */ /* 0x000fe20000410000 */
[----:B------:R-:W-:Y:S01]  /*a370*/  FFMA.FTZ R11, R12, R167, R11 ;  /* 0x000000a70c0b7223 */ /* 0x000fe2000001000b */
[----:B------:R-:W-:Y:S01]  /*a380*/  FFMA.FTZ R194, R23, R196, R194 ;  /* 0x000000c417c27223 */ /* 0x000fe200000100c2 */
[----:B------:R-:W-:Y:S01]  /*a390*/  FADD.FTZ R97, R6, R97 ;  /* 0x0000006106617221 */ /* 0x000fe20000010000 */
[----:B------:R-:W-:Y:S01]  /*a3a0*/  FFMA.FTZ R28, R29, R168, R28 ;  /* 0x000000a81d1c7223 */ /* 0x000fe2000001001c */
[----:B------:R-:W-:Y:S01]  /*a3b0*/  ISETP.NE.AND P2, PT, R0, RZ, PT ;  /* 0x000000ff0000720c */ /* 0x000fe20003f45270 */
        /* <DEDUP_REMOVED lines=19> */
[-C--:B------:R-:W-:Y:S01]  /*a4f0*/  FFMA.FTZ R24, R93, R22.reuse, R24 ;  /* 0x000000165d187223 */ /* 0x080fe20000010018 */
[----:B------:R-:W4:Y:S01]  /*a500*/  SHFL.DOWN PT, R3, R208, 0x2, 0x1f ;  /* 0x08401f00d0037f89 */ /* 0x000f2200000e0000 */
[-C--:B------:R-:W-:Y:S01]  /*a510*/  FFMA.FTZ R19, R118, R171.reuse, R19 ;  /* 0x000000ab76137223 */ /* 0x080fe20000010013 */
        /* <DEDUP_REMOVED lines=8> */
[----:B------:R-:W-:Y:S01]  /*a5a0*/  FFMA.FTZ R64, R79, R15, R64 ;  /* 0x0000000f4f407223 */ /* 0x000fe20000010040 */
[----:B------:R-:W-:Y:S01]  /*a5b0*/  FFMA.FTZ R71, R88, R134, R71 ;  /* 0x0000008658477223 */ /* 0x000fe20000010047 */
        /* <DEDUP_REMOVED lines=11> */
[----:B------:R-:W-:-:S04]  /*a670*/  FFMA.FTZ R3, R16, R197, R3 ;  /* 0x000000c510037223 */ /* 0x000fc80000010003 */
[-C--:B------:R-:W-:Y:S01]  /*a680*/  FFMA.FTZ R4, R94, R3.reuse, R11 ;  /* 0x000000035e047223 */ /* 0x080fe2000001000b */
[----:B------:R-:W-:Y:S01]  /*a690*/  FFMA.FTZ R62, R77, R3, R62 ;  /* 0x000000034d3e7223 */ /* 0x000fe2000001003e */
[----:B------:R-:W-:Y:S02]  /*a6a0*/  FMUL.FTZ R3, R160, R14 ;  /* 0x0000000ea0037220 */ /* 0x000fe40000410000 */
[----:B------:R-:W-:Y:S02]  /*a6b0*/  FADD.FTZ R107, R4, R107 ;  /* 0x0000006b046b7221 */ /* 0x000fe40000010000 */
[----:B------:R-:W-:-:S04]  /*a6c0*/  FFMA.FTZ R3, R20, R32, R3 ;  /* 0x0000002014037223 */ /* 0x000fc80000010003 */
[-C--:B------:R-:W-:Y:S01]  /*a6d0*/  FFMA.FTZ R72, R87, R3.reuse, R72 ;  /* 0x0000000357487223 */ /* 0x080fe20000010048 */
[----:B------:R-:W-:Y:S01]  /*a6e0*/  FFMA.FTZ R129, R120, R3, R129 ;  /* 0x0000000378817223 */ /* 0x000fe20000010081 */
[----:B------:R-:W-:Y:S01]  /*a6f0*/  FFMA.FTZ R3, R119, R134, R8 ;  /* 0x0000008677037223 */ /* 0x000fe20000010008 */
[----:B-1----:R-:W-:Y:S01]  /*a700*/  @!P1 FADD.FTZ R25, R25, R2 ;  /* 0x0000000219199221 */ /* 0x002fe20000010000 */
[----:B------:R-:W-:Y:S01]  /*a710*/  FMUL.FTZ R2, R37, R191 ;  /* 0x000000bf25027220 */ /* 0x000fe20000410000 */
[----:B------:R-:W-:Y:S01]  /*a720*/  FADD.FTZ R110, R129, R110 ;  /* 0x0000006e816e7221 */ /* 0x000fe20000010000 */
[----:B------:R-:W-:Y:S01]  /*a730*/  FADD.FTZ R112, R3, R112 ;  /* 0x0000007003707221 */ /* 0x000fe20000010000 */
[----:B0-----:R-:W-:Y:S01]  /*a740*/  @!P1 FADD.FTZ R208, R208, R5 ;  /* 0x00000005d0d09221 */ /* 0x001fe20000010000 */
[----:B------:R-:W0:Y:S01]  /*a750*/  SHFL.DOWN PT, R6, R25, 0x10, 0x1f ;  /* 0x0a001f0019067f89 */ /* 0x000e2200000e0000 */
[----:B------:R-:W-:Y:S01]  /*a760*/  ISETP.NE.AND P1, PT, R123, RZ, PT ;  /* 0x000000ff7b00720c */ /* 0x000fe20003f25270 */
[----:B------:R-:W-:Y:S01]  /*a770*/  FFMA.FTZ R5, R117, R194, R28 ;  /* 0x000000c275057223 */ /* 0x000fe2000001001c */
[----:B------:R-:W-:Y:S01]  /*a780*/  FFMA.FTZ R2, R21, R31, R2 ;  /* 0x0000001f15027223 */ /* 0x000fe20000010002 */
[----:B------:R-:W1:Y:S02]  /*a790*/  SHFL.DOWN PT, R9, R208, 0x10, 0x1f ;  /* 0x0a001f00d0097f89 */ /* 0x000e6400000e0000 */
[----:B------:R-:W-:Y:S01]  /*a7a0*/  FADD.FTZ R108, R5, R108 ;  /* 0x0000006c056c7221 */ /* 0x000fe20000010000 */
        /* <DEDUP_REMOVED lines=22> */
.L_x_15100:
[----:B------:R-:W-:Y:S05]  /*a910*/  BSYNC.RECONVERGENT B0 ;  /* 0x0000000000007941 */ /* 0x000fea0003800200 */
.L_x_15099:
[----:B------:R-:W-:-:S04]  /*a920*/  UIADD3 UR8, UPT, UPT, UR8, 0x1, URZ ;  /* 0x0000000108087890 */ /* 0x000fc8000fffe0ff */
[----:B------:R-:W-:-:S09]  /*a930*/  UISETP.GE.AND UP0, UPT, UR8, UR45, UPT ;  /* 0x0000002d0800728c */ /* 0x000fd2000bf06270 */
[----:B------:R-:W-:Y:S05]  /*a940*/  BRA.U !UP0, `(.L_x_15101) ;  /* 0xffffff8108c87547 */ /* 0x000fea000b83ffff */
.L_x_15021:
[----:B------:R-:W-:Y:S01]  /*a950*/  BAR.SYNC.DEFER_BLOCKING 0x0 ;  /* 0x0000000000007b1d */ /* 0x000fe20000010000 */
[----:B------:R-:W-:Y:S01]  /*a960*/  F2FP.BF16.F32.PACK_AB R7, R61, R70 ;  /* 0x000000463d07723e */ /* 0x000fe200000010ff */
[----:B------:R-:W-:Y:S01]  /*a970*/  UIADD3 UR14, UPT, UPT, UR20, -0x1, URZ ;  /* 0xffffffff140e7890 */ /* 0x000fe2000fffe0ff */
[----:B------:R-:W-:Y:S01]  /*a980*/  F2FP.BF16.F32.PACK_AB R6, R62, R69 ;  /* 0x000000453e06723e */ /* 0x000fe200000010ff */
[----:B------:R-:W-:Y:S01]  /*a990*/  UIADD3 UR29, UP1, UPT, UR29, -0x800, URZ ;  /* 0xfffff8001d1d7890 */ /* 0x000fe2000ff3e0ff */
[----:B0-----:R-:W-:-:S03]  /*a9a0*/  F2FP.BF16.F32.PACK_AB R5, R63, R72 ;  /* 0x000000483f05723e */ /* 0x001fc600000010ff */
[----:B------:R-:W0:Y:S01]  /*a9b0*/  S2UR UR11, SR_CTAID.X ;  /* 0x00000000000b79c3 */ /* 0x000e220000002500 */
[----:B------:R-:W0:Y:S01]  /*a9c0*/  LDCU.64 UR12, c[0x0][0x4f8] ;  /* 0x00009f00ff0c77ac */ /* 0x000e220008000a00 */
[----:B------:R-:W4:Y:S01]  /*a9d0*/  S2R R0, SR_TID.X ;  /* 0x0000000000007919 */ /* 0x000f220000002100 */
[----:B------:R-:W-:Y:S02]  /*a9e0*/  F2FP.BF16.F32.PACK_AB R4, R64, R71 ;  /* 0x000000474004723e */ /* 0x000fe400000010ff */
[----:B------:R-:W-:Y:S01]  /*a9f0*/  F2FP.BF16.F32.PACK_AB R63, R57, R66 ;  /* 0x00000042393f723e */ /* 0x000fe200000010ff */
[----:B------:R-:W5:Y:S01]  /*aa00*/  LDCU.64 UR34, c[0x0][0x500] ;  /* 0x0000a000ff2277ac */ /* 0x000f620008000a00 */
[----:B------:R-:W-:Y:S01]  /*aa10*/  F2FP.BF16.F32.PACK_AB R62, R58, R65 ;  /* 0x000000413a3e723e */ /* 0x000fe200000010ff */
[----:B------:R-:W5:Y:S01]  /*aa20*/  S2UR UR10, SR_CTAID.Y ;  /* 0x00000000000a79c3 */ /* 0x000f620000002600 */
[----:B------:R-:W-:Y:S01]  /*aa30*/  F2FP.BF16.F32.PACK_AB R61, R59, R68 ;  /* 0x000000443b3d723e */ /* 0x000fe200000010ff */
[----:B------:R-:W1:Y:S01]  /*aa40*/  LDCU.64 UR36, c[0x0][0x550] ;  /* 0x0000aa00ff2477ac */ /* 0x000e620008000a00 */
        /* <DEDUP_REMOVED lines=13> */
[----:B0-----:R-:W-:Y:S01]  /*ab20*/  UIMAD UR15, UR11, UR13, URZ ;  /* 0x0000000d0b0f72a4 */ /* 0x001fe2000f8e02ff */
[----:B------:R-:W-:Y:S01]  /*ab30*/  F2FP.BF16.F32.PACK_AB R17, R101, R102 ;  /* 0x000000666511723e */ /* 0x000fe200000010ff */
[----:B------:R-:W-:Y:S01]  /*ab40*/  UIMAD.WIDE.U32 UR12, UR11, UR12, UR8 ;  /* 0x0000000c0b0c72a5 */ /* 0x000fe2000f8e0008 */
[----:B------:R-:W0:Y:S01]  /*ab50*/  LDS.128 R12, [R122+0x200] ;  /* 0x000200007a0c7984 */ /* 0x000e220000000c00 */
[----:B----4-:R-:W-:Y:S01]  /*ab60*/  SHF.L.U32 R0, R0, 0x1, RZ ;  /* 0x0000000100007819 */ /* 0x010fe200000006ff */
[----:B--2---:R-:W-:Y:S01]  /*ab70*/  FADD.FTZ R4, R125, R112 ;  /* 0x000000707d047221 */ /* 0x004fe20000010000 */
[----:B------:R-:W-:Y:S01]  /*ab80*/  UIADD3 UR13, UPT, UPT, UR13, UR15, URZ ;  /* 0x0000000f0d0d7290 */ /* 0x000fe2000fffe0ff */
[----:B------:R-:W-:Y:S01]  /*ab90*/  F2FP.BF16.F32.PACK_AB R112, R111, R112 ;  /* 0x000000706f70723e */ /* 0x000fe200000010ff */
[----:B-----5:R-:W-:Y:S01]  /*aba0*/  UIMAD UR15, UR10, UR35, URZ ;  /* 0x000000230a0f72a4 */ /* 0x020fe2000f8e02ff */
[----:B------:R-:W-:Y:S01]  /*abb0*/  LOP3.LUT R5, R0, 0x7c0, RZ, 0xc0, !PT ;  /* 0x000007c000057812 */ /* 0x000fe200078ec0ff */
[----:B------:R-:W-:Y:S01]  /*abc0*/  UIMAD.WIDE.U32 UR12, UR10, UR34, UR12 ;  /* 0x000000220a0c72a5 */ /* 0x000fe2000f8e000c */
[----:B------:R-:W-:Y:S01]  /*abd0*/  F2FP.BF16.F32.PACK_AB R16, R103, R104 ;  /* 0x000000686710723e */ /* 0x000fe200000010ff */
[----:B------:R-:W2:Y:S01]  /*abe0*/  LDCU.64 UR34, c[0x0][0x518] ;  /* 0x0000a300ff2277ac */ /* 0x000ea20008000a00 */
        /* <DEDUP_REMOVED lines=9> */
[----:B------:R-:W1:Y:S02]  /*ac80*/  LDCU.64 UR36, c[0x0][0x560] ;  /* 0x0000ac00ff2477ac */ /* 0x000e640008000a00 */
[----:B------:R-:W-:Y:S01]  /*ac90*/  FADD.FTZ R108, R5, R108 ;  /* 0x0000006c056c7221 */ /* 0x000fe20000010000 */
[----:B------:R-:W-:Y:S01]  /*aca0*/  MOV R3, UR12 ;  /* 0x0000000c00037c02 */ /* 0x000fe20008000f00 */
[----:B------:R-:W-:-:S02]  /*acb0*/  UIADD3 UR21, UP4, UPT, UR21, -0x400, URZ ;  /* 0xfffffc0015157890 */ /* 0x000fc4000ff9e0ff */
[----:B--2---:R-:W-:Y:S01]  /*acc0*/  UIMAD UR12, UR11, UR35, URZ ;  /* 0x000000230b0c72a4 */ /* 0x004fe2000f8e02ff */
[----:B------:R-:W-:Y:S01]  /*acd0*/  FADD.FTZ R107, R108, R107 ;  /* 0x0000006b6c6b7221 */ /* 0x000fe20000010000 */
[----:B------:R-:W-:Y:S01]  /*ace0*/  IMAD.WIDE.U32 R2, R0, 0x10, R2 ;  /* 0x0000001000027825 */ /* 0x000fe200078e0002 */
[----:B------:R-:W-:Y:S01]  /*acf0*/  UIMAD.WIDE.U32 UR8, UR11, UR34, UR8 ;  /* 0x000000220b0872a5 */ /* 0x000fe2000f8e0008 */
[----:B------:R-:W2:Y:S02]  /*ad00*/  LDCU.64 UR34, c[0x0][0x520] ;  /* 0x0000a400ff2277ac */ /* 0x000ea40008000a00 */
[----:B------:R-:W-:Y:S01]  /*ad10*/  FADD.FTZ R106, R107, R106 ;  /* 0x0000006a6b6a7221 */ /* 0x000fe20000010000 */
[----:B---3--:R-:W-:Y:S01]  /*ad20*/  STG.E.128 desc[UR32][R2.64], R8 ;  /* 0x0000000802007986 */ /* 0x008fe2000c101d20 */
[----:B------:R-:W-:Y:S02]  /*ad30*/  UIADD3 UR9, UPT, UPT, UR9, UR12, URZ ;  /* 0x0000000c09097290 */ /* 0x000fe4000fffe0ff */
[----:B------:R-:W-:Y:S01]  /*ad40*/  FADD.FTZ R105, R106, R105 ;  /* 0x000000696a697221 */ /* 0x000fe20000010000 */
[----:B------:R-:W-:Y:S01]  /*ad50*/  UIADD3.X UR30, UPT, UPT, UR30, -0x1, URZ, UP1, !UPT ;  /* 0xffffffff1e1e7890 */ /* 0x000fe20008ffe4ff */
[----:B0-----:R0:W-:Y:S01]  /*ad60*/  STG.E.128 desc[UR32][R2.64+0x200], R12 ;  /* 0x0002000c02007986 */ /* 0x0011e2000c101d20 */
[----:B------:R-:W-:Y:S01]  /*ad70*/  UIADD3.X UR26, UPT, UPT, UR26, -0x1, URZ, UP2, !UPT ;  /* 0xffffffff1a1a7890 */ /* 0x000fe200097fe4ff */
[----:B------:R-:W-:Y:S01]  /*ad80*/  FADD.FTZ R104, R105, R104 ;  /* 0x0000006869687221 */ /* 0x000fe20000010000 */
[----:B------:R-:W-:Y:S01]  /*ad90*/  UIADD3.X UR24, UPT, UPT, UR24, -0x1, URZ, UP3, !UPT ;  /* 0xffffffff18187890 */ /* 0x000fe20009ffe4ff */
[----:B------:R-:W-:Y:S01]  /*ada0*/  BAR.SYNC.DEFER_BLOCKING 0x0 ;  /* 0x0000000000007b1d */ /* 0x000fe20000010000 */
[----:B------:R-:W-:Y:S01]  /*adb0*/  UIADD3.X UR22, UPT, UPT, UR22, -0x1, URZ, UP4, !UPT ;  /* 0xffffffff16167890 */ /* 0x000fe2000a7fe4ff */
[----:B------:R-:W-:-:S04]  /*adc0*/  FADD.FTZ R103, R104, R103 ;  /* 0x0000006768677221 */ /* 0x000fc80000010000 */
[----:B------:R-:W-:Y:S01]  /*add0*/  FADD.FTZ R102, R103, R102 ;  /* 0x0000006667667221 */ /* 0x000fe20000010000 */
[----:B--2---:R-:W-:Y:S02]  /*ade0*/  UIMAD UR12, UR10, UR35, URZ ;  /* 0x000000230a0c72a4 */ /* 0x004fe4000f8e02ff */
[----:B------:R-:W-:Y:S01]  /*adf0*/  UIMAD.WIDE.U32 UR8, UR10, UR34, UR8 ;  /* 0x000000220a0872a5 */ /* 0x000fe2000f8e0008 */
[----:B------:R-:W-:-:S03]  /*ae00*/  FADD.FTZ R101, R102, R101 ;  /* 0x0000006566657221 */ /* 0x000fc60000010000 */
[----:B------:R-:W-:Y:S01]  /*ae10*/  UIADD3 UR12, UPT, UPT, UR9, UR12, URZ ;  /* 0x0000000c090c7290 */ /* 0x000fe2000fffe0ff */
[----:B------:R-:W-:Y:S01]  /*ae20*/  FADD.FTZ R100, R101, R100 ;  /* 0x0000006465647221 */ /* 0x000fe20000010000 */
[----:B-1----:R-:W-:-:S03]  /*ae30*/  ULEA UR9, UP0, UR8, UR36, 0x1 ;  /* 0x0000002408097291 */ /* 0x002fc6000f8008ff */
[----:B------:R-:W-:Y:S01]  /*ae40*/  FADD.FTZ R99, R100, R99 ;  /* 0x0000006364637221 */ /* 0x000fe20000010000 */
[----:B------:R-:W-:Y:S02]  /*ae50*/  ULEA.HI.X UR8, UR8, UR37, UR12, 0x1, UP0 ;  /* 0x0000002508087291 */ /* 0x000fe400080f0c0c */
[----:B0-----:R-:W-:Y:S01]  /*ae60*/  MOV R2, UR9 ;  /* 0x0000000900027c02 */ /* 0x001fe20008000f00 */
[----:B------:R-:W-:Y:S01]  /*ae70*/  UIADD3 UR27, UP0, UPT, UR27, -0x800, URZ ;  /* 0xfffff8001b1b7890 */ /* 0x000fe2000ff1e0ff */
[----:B------:R-:W-:Y:S01]  /*ae80*/  FADD.FTZ R98, R99, R98 ;  /* 0x0000006263627221 */ /* 0x000fe20000010000 */
[----:B------:R-:W-:Y:S01]  /*ae90*/  STS.128 [R121], R112 ;  /* 0x0000007079007388 */ /* 0x000fe20000000c00 */
[----:B------:R-:W-:Y:S01]  /*aea0*/  MOV R3, UR8 ;  /* 0x0000000800037c02 */ /* 0x000fe20008000f00 */
[----:B------:R-:W-:Y:S01]  /*aeb0*/  UIADD3.X UR28, UPT, UPT, UR28, -0x1, URZ, UP0, !UPT ;  /* 0xffffffff1c1c7890 */ /* 0x000fe200087fe4ff */
[----:B------:R-:W-:Y:S01]  /*aec0*/  FADD.FTZ R125, R98, R97 ;  /* 0x00000061627d7221 */ /* 0x000fe20000010000 */
        /* <DEDUP_REMOVED lines=10> */
.L_x_15019:
        /* <DEDUP_REMOVED lines=33> */
.L_x_15104:
[----:B------:R-:W-:Y:S05]  /*b180*/  BSYNC.RECONVERGENT B0 ;  /* 0x0000000000007941 */ /* 0x000fea0003800200 */
.L_x_15103:
        /* <DEDUP_REMOVED lines=31> */
.L_x_15106:
[----:B------:R-:W-:Y:S05]  /*b380*/  BSYNC.RECONVERGENT B0 ;  /* 0x0000000000007941 */ /* 0x000fea0003800200 */
.L_x_15105:
        /* <DEDUP_REMOVED lines=11> */
.L_x_15107:
        /* <DEDUP_REMOVED lines=19> */
.L_x_15108:
        /* <DEDUP_REMOVED lines=9> */
.L_x_18757:


//--------------------- .text._Z25selective_scan_bwd_kernelI32Selective_Scan_bwd_kernel_traitsILi32ELi16ELb1ELb1ELb1ELb1ELb0EN3c108BFloat16ENS1_7complexIfEEEEv12SSMParamsBwd --------------------------
	.section	.text._Z25selective_scan_bwd_kernelI32Selective_Scan_bwd_kernel_traitsILi32ELi16ELb1ELb1ELb1ELb1ELb0EN3c108BFloat16ENS1_7complexIfEEEEv12SSMParamsBwd,"ax",@progbits
	.align	128
        .global         _Z25selective_scan_bwd_kernelI32Selective_Scan_bwd_kernel_traitsILi32ELi16ELb1ELb1ELb1ELb1ELb0EN3c108BFloat16ENS1_7complexIfEEEEv12SSMParamsBwd
        .type           _Z25selective_scan_bwd_kernelI32Selective_Scan_bwd_kernel_traitsILi32ELi16ELb1ELb1ELb1ELb1ELb0EN3c108BFloat16ENS1_7complexIfEEEEv12SSMParamsBwd,@function
        .size           _Z25selective_scan_bwd_kernelI32Selective_Scan_bwd_kernel_traitsILi32ELi16ELb1ELb1ELb1ELb1ELb0EN3c108BFloat16ENS1_7complexIfEEEEv12SSMParamsBwd,(.L_x_18758 - _Z25selective_scan_bwd_kernelI32Selective_Scan_bwd_kernel_traitsILi32ELi16ELb1ELb1ELb1ELb1ELb0EN3c108BFloat16ENS1_7complexIfEEEEv12SSMParamsBwd)
        .other          _Z25selective_scan_bwd_kernelI32Selective_Scan_bwd_kernel_traitsILi32ELi16ELb1ELb1ELb1ELb1ELb0EN3c108BFloat16ENS1_7complexIfEEEEv12SSMParamsBwd,@"STO_CUDA_ENTRY STV_DEFAULT"
_Z25selective_scan_bwd_kernelI32Selective_Scan_bwd_kernel_traitsILi32ELi16ELb1ELb1ELb1ELb1ELb0EN3c108BFloat16ENS1_7complexIfEEEEv12SSMParamsBwd:
.text._Z25selective_scan_bwd_kernelI32Selective_Scan_bwd_kernel_traitsILi32ELi16ELb1ELb1ELb1ELb1ELb0EN3c108BFloat16ENS1_7complexIfEEEEv12SSMParamsBwd:
        /* <DEDUP_REMOVED lines=162> */
[----:B------:R-:W-:Y:S01]  /*0a20*/  UMOV UR18, UR12 ;  /* 0x0000000c00127c82 */ /* 0x000fe20008000000 */
[----:B------:R-:W-:Y:S01]  /*0a30*/  MOV R126, RZ ;  /* 0x000000ff007e7202 */ /* 0x000fe20000000f00 */
        /* <DEDUP_REMOVED lines=11> */
.L_x_15223:
        /* <DEDUP_REMOVED lines=53> */
[----:B------:R-:W-:-:S02]  /*0e40*/  PRMT R83, R22, 0x7632, R83 ;  /* 0x0000763216537816 */ /* 0x000fc40000000053 */
[----:B------:R-:W-:Y:S02]  /*0e50*/  SHF.L.U32 R117, R22, 0x10, RZ ;  /* 0x0000001016757819 */ /* 0x000fe400000006ff */
[C---:B------:R-:W-:Y:S02]  /*0e60*/  PRMT R81, R23.reuse, 0x7632, R81 ;  /* 0x0000763217517816 */ /* 0x040fe40000000051 */
[----:B------:R-:W-:Y:S02]  /*0e70*/  SHF.L.U32 R118, R23, 0x10, RZ ;  /* 0x0000001017767819 */ /* 0x000fe400000006ff */
[----:B------:R-:W-:Y:S02]  /*0e80*/  PRMT R24, R17, 0x7632, R24 ;  /* 0x0000763211187816 */ /* 0x000fe40000000018 */
[----:B------:R-:W-:Y:S02]  /*0e90*/  PRMT R20, R9, 0x7632, R20 ;  /* 0x0000763209147816 */ /* 0x000fe40000000014 */
[----:B------:R-:W-:-:S02]  /*0ea0*/  PRMT R21, R10, 0x7632, R21 ;  /* 0x000076320a157816 */ /* 0x000fc40000000015 */
[----:B------:R-:W-:Y:S02]  /*0eb0*/  PRMT R22, R11, 0x7632, R22 ;  /* 0x000076320b167816 */ /* 0x000fe40000000016 */
[----:B------:R-:W-:Y:S02]  /*0ec0*/  PRMT R23, R16, 0x7632, R23 ;  /* 0x0000763210177816 */ /* 0x000fe40000000017 */
[C---:B------:R-:W-:Y:S02]  /*0ed0*/  PRMT R77, R25.reuse, 0x7632, R77 ;  /* 0x00007632194d7816 */ /* 0x040fe4000000004d */
[----:B------:R-:W-:Y:S02]  /*0ee0*/  SHF.L.U32 R116, R25, 0x10, RZ ;  /* 0x0000001019747819 */ /* 0x000fe400000006ff */
[C---:B------:R-:W-:Y:S02]  /*0ef0*/  PRMT R75, R26.reuse, 0x7632, R75 ;  /* 0x000076321a4b7816 */ /* 0x040fe4000000004b */
[----:B------:R-:W-:-:S02]  /*0f00*/  SHF.L.U32 R113, R26, 0x10, RZ ;  /* 0x000000101a717819 */ /* 0x000fc400000006ff */
[C---:B------:R-:W-:Y:S02]  /*0f10*/  PRMT R73, R27.reuse, 0x7632, R73 ;  /* 0x000076321b497816 */ /* 0x040fe40000000049 */
[----:B------:R-:W-:Y:S02]  /*0f20*/  SHF.L.U32 R114, R27, 0x10, RZ ;  /* 0x000000101b727819 */ /* 0x000fe400000006ff */
[C---:B------:R-:W-:Y:S02]  /*0f30*/  SHF.L.U32 R96, R18.reuse, 0x10, RZ ;  /* 0x0000001012607819 */ /* 0x040fe400000006ff */
[----:B------:R-:W-:Y:S02]  /*0f40*/  PRMT R16, R18, 0x7632, R16 ;  /* 0x0000763212107816 */ /* 0x000fe40000000010 */
[----:B------:R-:W-:Y:S02]  /*0f50*/  SHF.L.U32 R85, R19, 0x10, RZ ;  /* 0x0000001013557819 */ /* 0x000fe400000006ff */
[----:B------:R-:W-:-:S02]  /*0f60*/  FSETP.GTU.FTZ.AND P0, PT, R111, 20, PT ;  /* 0x41a000006f00780b */ /* 0x000fc40003f1c000 */
[----:B------:R-:W-:Y:S02]  /*0f70*/  FSETP.GTU.FTZ.AND P4, PT, R110, 20, PT ;  /* 0x41a000006e00780b */ /* 0x000fe40003f9c000 */
[----:B------:R-:W-:Y:S02]  /*0f80*/  FSETP.GTU.FTZ.AND P3, PT, R109, 20, PT ;  /* 0x41a000006d00780b */ /* 0x000fe40003f7c000 */
[----:B------:R-:W-:Y:S02]  /*0f90*/  FSETP.GTU.FTZ.AND P2, PT, R108, 20, PT ;  /* 0x41a000006c00780b */ /* 0x000fe40003f5c000 */
[----:B------:R-:W-:Y:S01]  /*0fa0*/  FSETP.GTU.FTZ.AND P5, PT, R107, 20, PT ;  /* 0x41a000006b00780b */ /* 0x000fe20003fbc000 */
[----:B---3--:R-:W-:Y:S04]  /*0fb0*/  STS.128 [R122], R12 ;  /* 0x0000000c7a007388 */ /* 0x008fe80000000c00 */
[----:B----4-:R0:W-:Y:S01]  /*0fc0*/  STS.128 [R122+0x200], R4 ;  /* 0x000200047a007388 */ /* 0x0101e20000000c00 */
[----:B------:R-:W-:-:S03]  /*0fd0*/  NOP ;  /* 0x0000000000007918 */ /* 0x000fc60000000000 */
[----:B------:R-:W1:Y:S04]  /*0fe0*/  LDS.128 R48, [R121] ;  /* 0x0000000079307984 */ /* 0x000e680000000c00 */
[----:B------:R-:W2:Y:S01]  /*0ff0*/  LDS.128 R12, [R121+0x10] ;  /* 0x00001000790c7984 */ /* 0x000ea20000000c00 */
[----:B0-----:R-:W-:Y:S02]  /*1000*/  PRMT R5, R19, 0x7632, R5 ;  /* 0x0000763213057816 */ /* 0x001fe40000000005 */
[C---:B-1----:R-:W-:Y:S02]  /*1010*/  SHF.L.U32 R53, R49.reuse, 0x10, RZ ;  /* 0x0000001031357819 */ /* 0x042fe400000006ff */
[----:B------:R-:W-:Y:S02]  /*1020*/  PRMT R17, R49, 0x7632, R17 ;  /* 0x0000763231117816 */ /* 0x000fe40000000011 */
[----:B------:R-:W-:-:S02]  /*1030*/  SHF.L.U32 R0, R50, 0x10, RZ ;  /* 0x0000001032007819 */ /* 0x000fc400000006ff */
[C---:B------:R-:W-:Y:S02]  /*1040*/  SHF.L.U32 R3, R48.reuse, 0x10, RZ ;  /* 0x0000001030037819 */ /* 0x040fe400000006ff */
[----:B------:R-:W-:Y:S02]  /*1050*/  PRMT R11, R48, 0x7632, R11 ;  /* 0x00007632300b7816 */ /* 0x000fe4000000000b */
        /* <DEDUP_REMOVED lines=42> */
.L_x_15111:
[----:B------:R-:W-:Y:S05]  /*1300*/  BSYNC.RECONVERGENT B0 ;  /* 0x0000000000007941 */ /* 0x000fea0003800200 */
.L_x_15110:
        /* <DEDUP_REMOVED lines=39> */
.L_x_15113:
[----:B------:R-:W-:Y:S05]  /*1580*/  BSYNC.RECONVERGENT B0 ;  /* 0x0000000000007941 */ /* 0x000fea0003800200 */
.L_x_15112:
        /* <DEDUP_REMOVED lines=39> */
.L_x_15115:
[----:B------:R-:W-:Y:S05]  /*1800*/  BSYNC.RECONVERGENT B0 ;  /* 0x0000000000007941 */ /* 0x000fea0003800200 */
.L_x_15114:
        /* <DEDUP_REMOVED lines=38> */
.L_x_15117:
[----:B------:R-:W-:Y:S05]  /*1a70*/  BSYNC.RECONVERGENT B0 ;  /* 0x0000000000007941 */ /* 0x000fea0003800200 */
.L_x_15116:
        /* <DEDUP_REMOVED lines=38> */
.L_x_15119:
[----:B------:R-:W-:Y:S05]  /*1ce0*/  BSYNC.RECONVERGENT B0 ;  /* 0x0000000000007941 */ /* 0x000fea0003800200 */
.L_x_15118:
        /* <DEDUP_REMOVED lines=39> */
.L_x_15121:
[----:B------:R-:W-:Y:S05]  /*1f60*/  BSYNC.RECONVERGENT B0 ;  /* 0x0000000000007941 */ /* 0x000fea0003800200 */
.L_x_15120:
        /* <DEDUP_REMOVED lines=39> */
.L_x_15123:
[----:B------:R-:W-:Y:S05]  /*21e0*/  BSYNC.RECONVERGENT B0 ;  /* 0x0000000000007941 */ /* 0x000fea0003800200 */
.L_x_15122:
        /* <DEDUP_REMOVED lines=39> */
.L_x_15125:
[----:B------:R-:W-:Y:S05]  /*2460*/  BSYNC.RECONVERGENT B0 ;  /* 0x0000000000007941 */ /* 0x000fea0003800200 */
.L_x_15124:
        /* <DEDUP_REMOVED lines=39> */
.L_x_15127:
[----:B------:R-:W-:Y:S05]  /*26e0*/  BSYNC.RECONVERGENT B0 ;  /* 0x0000000000007941 */ /* 0x000fea0003800200 */
.L_x_15126:
        /* <DEDUP_REMOVED lines=39> */
.L_x_15129:
[----:B------:R-:W-:Y:S05]  /*2960*/  BSYNC.RECONVERGENT B0 ;  /* 0x0000000000007941 */ /* 0x000fea0003800200 */
.L_x_15128:
        /* <DEDUP_REMOVED lines=39> */
.L_x_15131:
[----:B------:R-:W-:Y:S05]  /*2be0*/  BSYNC.RECONVERGENT B0 ;  /* 0x0000000000007941 */ /* 0x000fea0003800200 */
.L_x_15130:
        /* <DEDUP_REMOVED lines=32> */
.L_x_15133:
[----:B------:R-:W-:Y:S05]  /*2df0*/  BSYNC.RECONVERGENT B0 ;  /* 0x0000000000007941 */ /* 0x000fea0003800200 */
.L_x_15132:
        /* <DEDUP_REMOVED lines=32> */
.L_x_15135:
[----:B------:R-:W-:Y:S05]  /*3000*/  BSYNC.RECONVERGENT B0 ;  /* 0x0000000000007941 */ /* 0x000fea0003800200 */
.L_x_15134:
        /* <DEDUP_REMOVED lines=32> */
.L_x_15137:
[----:B------:R-:W-:Y:S05]  /*3210*/  BSYNC.RECONVERGENT B0 ;  /* 0x0000000000007941 */ /* 0x000fea0003800200 */
.L_x_15136:
        /* <DEDUP_REMOVED lines=32> */
.L_x_15139:
[----:B------:R-:W-:Y:S05]  /*3420*/  BSYNC.RECONVERGENT B0 ;  /* 0x0000000000007941 */ /* 0x000fea0003800200 */
.L_x_15138:
        /* <DEDUP_REMOVED lines=32> */
.L_x_15141:
[----:B------:R-:W-:Y:S05]  /*3630*/  BSYNC.RECONVERGENT B0 ;  /* 0x0000000000007941 */ /* 0x000fea0003800200 */
.L_x_15140:
        /* <DEDUP_REMOVED lines=24> */
[----:B------:R-:W0:Y:S01]  /*37c0*/  S2R R5, SR_TID.X ;  /* 0x0000000000057919 */ /* 0x000e220000002100 */
[----:B------:R-:W1:Y:S01]  /*37d0*/  LDC R55, c[0x0][0x388] ;  /* 0x0000e200ff377b82 */ /* 0x000e620000000800 */
        /* <DEDUP_REMOVED lines=29> */
.L_x_15222:
[----:B------:R-:W5:Y:S01]  /*39b0*/  S2R R0, SR_TID.X ;  /* 0x0000000000007919 */ /* 0x000f620000002100 */
[----:B----4-:R-:W-:-:S04]  /*39c0*/  UIMAD.WIDE.U32 UR30, UR8, UR32, URZ ;  /* 0x00000020081e72a5 */ /* 0x010fc8000f8e00ff */
[----:B------:R-:W-:Y:S02]  /*39d0*/  UIMAD UR31, UR8, UR33, UR31 ;  /* 0x00000021081f72a4 */ /* 0x000fe4000f8e021f */
[----:B------:R-:W-:-:S04]  /*39e0*/  ULEA UR42, UP0, UR30, UR9, 0x1 ;  /* 0x000000091e2a7291 */ /* 0x000fc8000f8008ff */
[----:B------:R-:W-:Y:S02]  /*39f0*/  ULEA.HI.X UR30, UR30, UR21, UR31, 0x1, UP0 ;  /* 0x000000151e1e7291 */ /* 0x000fe400080f0c1f */
[----:B------:R-:W-:-:S04]  /*3a00*/  MOV R20, UR42 ;  /* 0x0000002a00147c02 */ /* 0x000fc80008000f00 */
[----:B------:R-:W-:Y:S01]  /*3a10*/  MOV R21, UR30 ;  /* 0x0000001e00157c02 */ /* 0x000fe20008000f00 */
[----:B0-----:R-:W0:Y:S01]  /*3a20*/  S2UR UR42, SR_CTAID.Y ;  /* 0x00000000002a79c3 */ /* 0x001e220000002600 */
        /* <DEDUP_REMOVED lines=97> */
[C---:B------:R-:W-:Y:S01]  /*4040*/  FMUL.FTZ R2, R3.reuse, R107 ;  /* 0x0000006b03027220 */ /* 0x040fe20000410000 */
[C---:B------:R-:W-:Y:S01]  /*4050*/  FMUL.FTZ R14, R3.reuse, R80 ;  /* 0x00000050030e7220 */ /* 0x040fe20000410000 */
[C---:B------:R-:W-:Y:S01]  /*4060*/  FMUL.FTZ R18, R3.reuse, R105 ;  /* 0x0000006903127220 */ /* 0x040fe20000410000 */
[C---:B------:R-:W-:Y:S01]  /*4070*/  FMUL.FTZ R19, R3.reuse, R78 ;  /* 0x0000004e03137220 */ /* 0x040fe20000410000 */
[C---:B------:R-:W-:Y:S01]  /*4080*/  FMUL.FTZ R37, R3.reuse, R96 ;  /* 0x0000006003257220 */ /* 0x040fe20000410000 */
        /* <DEDUP_REMOVED lines=52> */
[C---:B0-----:R-:W-:Y:S01]  /*43d0*/  FMUL.FTZ R13, R3.reuse, R108 ;  /* 0x0000006c030d7220 */ /* 0x041fe20000410000 */
[----:B------:R-:W-:-:S06]  /*43e0*/  FMUL.FTZ R3, R3, R112 ;  /* 0x0000007003037220 */ /* 0x000fcc0000410000 */
        /* <DEDUP_REMOVED lines=20> */
[----:B------:R5:W-:Y:S01]  /*4530*/  STS.128 [R122+0xc40], R28 ;  /* 0x000c401c7a007388 */ /* 0x000be20000000c00 */
[----:B------:R-:W-:Y:S02]  /*4540*/  SHF.L.U32 R217, R217, 0x10, RZ ;  /* 0x00000010d9d97819 */ /* 0x000fe400000006ff */
[----:B------:R-:W-:Y:S01]  /*4550*/  MUFU.EX2 R3, R3 ;  /* 0x0000000300037308 */ /* 0x000fe20000000800 */
[C---:B---3--:R-:W-:Y:S01]  /*4560*/  FMUL.FTZ R129, R37.reuse, R156 ;  /* 0x0000009c25817220 */ /* 0x048fe20000410000 */
[----:B------:R3:W-:Y:S01]  /*4570*/  STS.128 [R122+0xe40], R32 ;  /* 0x000e40207a007388 */ /* 0x0007e20000000c00 */
[----:B------:R-:W-:Y:S01]  /*4580*/  FMUL.FTZ R152, R37, R158 ;  /* 0x0000009e25987220 */ /* 0x000fe20000410000 */
[----:B------:R-:W-:Y:S01]  /*4590*/  FMUL.FTZ R156, R36, R159 ;  /* 0x0000009f249c7220 */ /* 0x000fe20000410000 */
[----:B----4-:R-:W-:-:S02]  /*45a0*/  SHF.L.U32 R23, R8, 0x10, RZ ;  /* 0x0000001008177819 */ /* 0x010fc400000006ff */
[----:B------:R-:W-:Y:S01]  /*45b0*/  SHF.L.U32 R220, R220, 0x10, RZ ;  /* 0x00000010dcdc7819 */ /* 0x000fe200000006ff */
[C---:B--2---:R-:W-:Y:S01]  /*45c0*/  FMUL.FTZ R148, R39.reuse, R162 ;  /* 0x000000a227947220 */ /* 0x044fe20000410000 */
[----:B------:R-:W-:Y:S01]  /*45d0*/  FMUL.FTZ R132, R39, R160 ;  /* 0x000000a027847220 */ /* 0x000fe20000410000 */
[----:B------:R-:W-:Y:S01]  /*45e0*/  NOP ;  /* 0x0000000000007918 */ /* 0x000fe20000000000 */
[----:B------:R-:W2:Y:S01]  /*45f0*/  LDS.128 R36, [R2+0x840] ;  /* 0x0008400002247984 */ /* 0x000ea20000000c00 */
[----:B-----5:R-:W-:Y:S01]  /*4600*/  PRMT R28, R16, 0x7632, R28 ;  /* 0x00007632101c7816 */ /* 0x020fe2000000001c */
[----:B------:R-:W-:Y:S01]  /*4610*/  FMUL.FTZ R24, R112, UR47 ;  /* 0x0000002f70187c20 */ /* 0x000fe20008410000 */
[----:B------:R-:W-:Y:S02]  /*4620*/  SHF.L.U32 R21, R16, 0x10, RZ ;  /* 0x0000001010157819 */ /* 0x000fe400000006ff */
[----:B------:R-:W-:Y:S01]  /*4630*/  SHF.L.U32 R25, R9, 0x10, RZ ;  /* 0x0000001009197819 */ /* 0x000fe200000006ff */
[----:B------:R-:W-:Y:S01]  /*4640*/  FMUL.RZ R168, R24, 0.15915493667125701904 ;  /* 0x3e22f98318a87820 */ /* 0x000fe2000040c000 */
[----:B------:R-:W-:-:S02]  /*4650*/  SHF.L.U32 R16, R10, 0x10, RZ ;  /* 0x000000100a107819 */ /* 0x000fc400000006ff */
[----:B------:R-:W-:Y:S01]  /*4660*/  SHF.L.U32 R27, R11, 0x10, RZ ;  /* 0x000000100b1b7819 */ /* 0x000fe200000006ff */
[----:B---3--:R-:W-:Y:S01]  /*4670*/  MUFU.SIN R34, R168 ;  /* 0x000000a800227308 */ /* 0x008fe20000000400 */
[----:B------:R-:W3:Y:S01]  /*4680*/  LDS.128 R8, [R2+0x860] ;  /* 0x0008600002087984 */ /* 0x000ee20000000c00 */
[C---:B0-----:R-:W-:Y:S02]  /*4690*/  PRMT R159, R12.reuse, 0x7632, R159 ;  /* 0x000076320c9f7816 */ /* 0x041fe4000000009f */
[----:B------:R-:W-:Y:S02]  /*46a0*/  SHF.L.U32 R157, R12, 0x10, RZ ;  /* 0x000000100c9d7819 */ /* 0x000fe400000006ff */
[C---:B------:R-:W-:Y:S02]  /*46b0*/  PRMT R162, R13.reuse, 0x7632, R162 ;  /* 0x000076320da27816 */ /* 0x040fe400000000a2 */
[----:B------:R-:W-:Y:S01]  /*46c0*/  SHF.L.U32 R158, R13, 0x10, RZ ;  /* 0x000000100d9e7819 */ /* 0x000fe200000006ff */
[----:B------:R-:W0:Y:S01]  /*46d0*/  MUFU.COS R174, R168 ;  /* 0x000000a800ae7308 */ /* 0x000e220000000000 */
[----:B------:R-:W-:-:S02]  /*46e0*/  PRMT R160, R14, 0x7632, R160 ;  /* 0x000076320ea07816 */ /* 0x000fc400000000a0 */
[----:B------:R-:W-:Y:S02]  /*46f0*/  SHF.L.U32 R20, R14, 0x10, RZ ;  /* 0x000000100e147819 */ /* 0x000fe400000006ff */
[C---:B------:R-:W-:Y:S02]  /*4700*/  PRMT R26, R15.reuse, 0x7632, R26 ;  /* 0x000076320f1a7816 */ /* 0x040fe4000000001a */
[----:B------:R-:W-:Y:S02]  /*4710*/  SHF.L.U32 R22, R15, 0x10, RZ ;  /* 0x000000100f167819 */ /* 0x000fe400000006ff */
[----:B------:R-:W4:Y:S01]  /*4720*/  LDS.128 R12, [R2+0x850] ;  /* 0x00085000020c7984 */ /* 0x000f220000000c00 */
[C---:B-1----:R-:W-:Y:S02]  /*4730*/  PRMT R218, R4.reuse, 0x7632, R218 ;  /* 0x0000763204da7816 */ /* 0x042fe400000000da */
[----:B------:R-:W-:Y:S02]  /*4740*/  SHF.L.U32 R29, R4, 0x10, RZ ;  /* 0x00000010041d7819 */ /* 0x000fe400000006ff */
[----:B------:R-:W-:-:S02]  /*4750*/  PRMT R216, R5, 0x7632, R216 ;  /* 0x0000763205d87816 */ /* 0x000fc400000000d8 */
[----:B------:R-:W-:Y:S02]  /*4760*/  SHF.L.U32 R31, R5, 0x10, RZ ;  /* 0x00000010051f7819 */ /* 0x000fe400000006ff */
[C---:B------:R-:W-:Y:S02]  /*4770*/  PRMT R215, R6.reuse, 0x7632, R215 ;  /* 0x0000763206d77816 */ /* 0x040fe400000000d7 */
[----:B------:R-:W-:Y:S02]  /*4780*/  SHF.L.U32 R24, R6, 0x10, RZ ;  /* 0x0000001006187819 */ /* 0x000fe400000006ff */
[C---:B------:R-:W-:Y:S02]  /*4790*/  PRMT R224, R7.reuse, 0x7632, R224 ;  /* 0x0000763207e07816 */ /* 0x040fe400000000e0 */
[----:B------:R-:W-:Y:S02]  /*47a0*/  SHF.L.U32 R33, R7, 0x10, RZ ;  /* 0x0000001007217819 */ /* 0x000fe400000006ff */
[----:B------:R1:W5:Y:S01]  /*47b0*/  LDS.128 R4, [R2+0x870] ;  /* 0x0008700002047984 */ /* 0x0003620000000c00 */
[----:B--2---:R-:W-:-:S02]  /*47c0*/  PRMT R32, R36, 0x7632, R32 ;  /* 0x0000763224207816 */ /* 0x004fc40000000020 */
[----:B------:R-:W-:Y:S02]  /*47d0*/  SHF.L.U32 R161, R36, 0x10, RZ ;  /* 0x0000001024a17819 */ /* 0x000fe400000006ff */
[----:B------:R-:W-:Y:S02]  /*47e0*/  IADD3 R36, PT, PT, R0, 0x200, RZ ;  /* 0x0000020000247810 */ /* 0x000fe40007ffe0ff */
[----:B---3--:R-:W-:Y:S02]  /*47f0*/  PRMT R171, R8, 0x7632, R171 ;  /* 0x0000763208ab7816 */ /* 0x008fe400000000ab */
[----:B------:R-:W-:Y:S02]  /*4800*/  SEL R36, R36, UR31, P1 ;  /* 0x0000001f24247c07 */ /* 0x000fe40008800000 */
[----:B------:R-:W-:Y:S01]  /*4810*/  SHF.L.U32 R212, R8, 0x10, RZ ;  /* 0x0000001008d47819 */ /* 0x000fe200000006ff */
[----:B0-----:R-:W-:Y:S01]  /*4820*/  FMUL.FTZ R8, R3, R174 ;  /* 0x000000ae03087220 */ /* 0x001fe20000410000 */
[----:B------:R-:W-:-:S02]  /*4830*/  PRMT R172, R9, 0x7632, R172 ;  /* 0x0000763209ac7816 */ /* 0x000fc400000000ac */
[----:B------:R-:W-:Y:S01]  /*4840*/  SHF.L.U32 R211, R9, 0x10, RZ ;  /* 0x0000001009d37819 */ /* 0x000fe200000006ff */
[----:B------:R-:W-:Y:S01]  /*4850*/  FMUL.FTZ R9, R3, R34 ;  /* 0x0000002203097220 */ /* 0x000fe20000410000 */
[----:B------:R-:W-:Y:S01]  /*4860*/  LEA R3, R36, UR30, 0x3 ;  /* 0x0000001e24037c11 */ /* 0x000fe2000f8e18ff */
[----:B------:R-:W-:Y:S01]  /*4870*/  FMUL.FTZ R34, R56, R161 ;  /* 0x000000a138227220 */ /* 0x000fe20000410000 */
[----:B-1----:R-:W-:Y:S01]  /*4880*/  PRMT R2, R39, 0x7632, R2 ;  /* 0x0000763227027816 */ /* 0x002fe20000000002 */
[----:B------:R-:W-:Y:S01]  /*4890*/  FMUL.FTZ R212, R47, R212 ;  /* 0x000000d42fd47220 */ /* 0x000fe20000410000 */
[----:B------:R-:W-:Y:S01]  /*48a0*/  PRMT R173, R10, 0x7632, R173 ;  /* 0x000076320aad7816 */ /* 0x000fe200000000ad */
[----:B------:R0:W-:Y:S01]  /*48b0*/  STS.64 [R3+0x35d0], R8 ;  /* 0x0035d00803007388 */ /* 0x0001e20000000a00 */
[C---:B----4-:R-:W-:Y:S01]  /*48c0*/  PRMT R169, R13.reuse, 0x7632, R169 ;  /* 0x000076320da97816 */ /* 0x050fe200000000a9 */
[----:B------:R-:W-:Y:S01]  /*48d0*/  FMUL.FTZ R211, R46, R211 ;  /* 0x000000d32ed37220 */ /* 0x000fe20000410000 */
[----:B------:R-:W-:-:S02]  /*48e0*/  SHF.L.U32 R197, R13, 0x10, RZ ;  /* 0x000000100dc57819 */ /* 0x000fc400000006ff */
[----:B------:R-:W-:Y:S02]  /*48f0*/  SHF.L.U32 R210, R10, 0x10, RZ ;  /* 0x000000100ad27819 */ /* 0x000fe400000006ff */
[----:B------:R-:W-:Y:S01]  /*4900*/  PRMT R163, R37, 0x7632, R163 ;  /* 0x0000763225a37816 */ /* 0x000fe200000000a3 */
[----:B------:R-:W-:Y:S01]  /*4910*/  FMUL.FTZ R197, R50, R197 ;  /* 0x000000c532c57220 */ /* 0x000fe20000410000 */
[----:B------:R-:W-:Y:S01]  /*4920*/  PRMT R164, R38, 0x7632, R164 ;  /* 0x0000763226a47816 */ /* 0x000fe200000000a4 */
[----:B------:R-:W-:Y:S01]  /*4930*/  FMUL.FTZ R210, R45, R210 ;  /* 0x000000d22dd27220 */ /* 0x000fe20000410000 */
[----:B------:R-:W-:Y:S02]  /*4940*/  PRMT R168, R12, 0x7632, R168 ;  /* 0x000076320ca87816 */ /* 0x000fe400000000a8 */
[----:B------:R-:W-:Y:S02]  /*4950*/  PRMT R13, R14, 0x7632, R13 ;  /* 0x000076320e0d7816 */ /* 0x000fe4000000000d */
[----:B------:R-:W-:-:S02]  /*4960*/  PRMT R170, R15, 0x7632, R170 ;  /* 0x000076320faa7816 */ /* 0x000fc400000000aa */
[----:B------:R-:W-:Y:S02]  /*4970*/  PRMT R10, R11, 0x7632, R10 ;  /* 0x000076320b0a7816 */ /* 0x000fe4000000000a */
[----:B-----5:R-:W-:Y:S02]  /*4980*/  PRMT R174, R4, 0x7632, R174 ;  /* 0x0000763204ae7816 */ /* 0x020fe400000000ae */
[----:B------:R-:W-:Y:S02]  /*4990*/  PRMT R175, R5, 0x7632, R175 ;  /* 0x0000763205af7816 */ /* 0x000fe400000000af */
[----:B------:R-:W-:Y:S02]  /*49a0*/  PRMT R176, R6, 0x7632, R176 ;  /* 0x0000763206b07816 */ /* 0x000fe400000000b0 */
[----:B------:R-:W-:Y:S02]  /*49b0*/  PRMT R177, R7, 0x7632, R177 ;  /* 0x0000763207b17816 */ /* 0x000fe400000000b1 */
[----:B------:R-:W-:-:S02]  /*49c0*/  SHF.L.U32 R214, R14, 0x10, RZ ;  /* 0x000000100ed67819 */ /* 0x000fc400000006ff */
        /* <DEDUP_REMOVED lines=16> */
[----:B------:R-:W-:Y:S01]  /*4ad0*/  FMUL.FTZ R187, R52, -R187 ;  /* 0x800000bb34bb7220 */ /* 0x000fe20000410000 */
[----:B------:R-:W-:-:S02]  /*4ae0*/  SHF.L.U32 R166, R38, 0x10, RZ ;  /* 0x0000001026a67819 */ /* 0x000fc400000006ff */
[----:B------:R-:W-:Y:S02]  /*4af0*/  SHF.L.U32 R167, R39, 0x10, RZ ;  /* 0x0000001027a77819 */ /* 0x000fe400000006ff */
[----:B------:R-:W-:Y:S02]  /*4b00*/  SHF.L.U32 R12, R12, 0x10, RZ ;  /* 0x000000100c0c7819 */ /* 0x000fe400000006ff */
[----:B0-----:R-:W-:Y:S01]  /*4b10*/  SHF.L.U32 R3, R32, 0x10, RZ ;  /* 0x0000001020037819 */ /* 0x001fe200000006ff */
[----:B------:R-:W-:Y:S01]  /*4b20*/  FMUL.FTZ R32, R54, R165 ;  /* 0x000000a536207220 */ /* 0x000fe20000410000 */
        /* <DEDUP_REMOVED lines=60> */
.L_x_15144:
[----:B------:R-:W-:-:S06]  /*4ef0*/  LEA R2, R0, UR30, 0x3 ;  /* 0x0000001e00027c11 */ /* 0x000fcc000f8e18ff */
[----:B------:R-:W0:Y:S02]  /*4f00*/  LDS.64 R2, [R2+0x45d8] ;  /* 0x0045d80002027984 */ /* 0x000e240000000a00 */
.L_x_15145:
[----:B------:R-:W-:Y:S05]  /*4f10*/  BSYNC.RECONVERGENT B0 ;  /* 0x0000000000007941 */ /* 0x000fea0003800200 */
.L_x_15143:
[-C--:B------:R-:W-:Y:S01]  /*4f20*/  FMUL.FTZ R190, R157, R112.reuse ;  /* 0x000000709dbe7220 */ /* 0x080fe20000410000 */
[----:B------:R-:W-:Y:S01]  /*4f30*/  FMUL.FTZ R188, R39, R112 ;  /* 0x0000007027bc7220 */ /* 0x000fe20000410000 */
[-C--:B------:R-:W-:Y:S01]  /*4f40*/  FMUL.FTZ R5, R158, R107.reuse ;  /* 0x0000006b9e057220 */ /* 0x080fe20000410000 */
[----:B------:R-:W-:Y:S01]  /*4f50*/  FMUL.FTZ R7, R162, R107 ;  /* 0x0000006ba2077220 */ /* 0x000fe20000410000 */
[C---:B------:R-:W-:Y:S01]  /*4f60*/  FMUL.FTZ R190, R119.reuse, R190 ;  /* 0x000000be77be7220 */ /* 0x040fe20000410000 */
[----:B------:R-:W-:Y:S01]  /*4f70*/  FMUL.FTZ R188, R119, R188 ;  /* 0x000000bc77bc7220 */ /* 0x000fe20000410000 */
[----:B------:R-:W-:Y:S01]  /*4f80*/  FMUL.FTZ R177, R160, R111 ;  /* 0x0000006fa0b17220 */ /* 0x000fe20000410000 */
[-C--:B------:R-:W-:Y:S01]  /*4f90*/  FMUL.FTZ R173, R22, R99.reuse ;  /* 0x0000006316ad7220 */ /* 0x080fe20000410000 */
        /* <DEDUP_REMOVED lines=26> */
[----:B------:R-:W2:Y:S01]  /*5140*/  @P0 LDC R161, c[0x0][0x38c] ;  /* 0x0000e300ffa10b82 */ /* 0x000ea20000000800 */
[-C--:B------:R-:W-:Y:S01]  /*5150*/  FMUL.FTZ R170, R25, R80.reuse ;  /* 0x0000005019aa7220 */ /* 0x080fe20000410000 */
[C---:B------:R-:W-:Y:S01]  /*5160*/  FFMA.FTZ R7, R146.reuse, R7, R6 ;  /* 0x0000000792077223 */ /* 0x040fe20000010006 */
[----:B------:R-:W-:Y:S01]  /*5170*/  FFMA.FTZ R4, R146, R5, -R11 ;  /* 0x0000000592047223 */ /* 0x000fe2000001080b */
[----:B------:R-:W-:Y:S01]  /*5180*/  FMUL.FTZ R166, R222, R80 ;  /* 0x00000050dea67220 */ /* 0x000fe20000410000 */
[----:B------:R-:W-:Y:S01]  /*5190*/  FMUL.FTZ R163, R16, R105 ;  /* 0x0000006910a37220 */ /* 0x000fe20000410000 */
[C---:B------:R-:W-:Y:S01]  /*51a0*/  FFMA.FTZ R7, R84.reuse, R171, R7 ;  /* 0x000000ab54077223 */ /* 0x040fe20000010007 */
[----:B------:R-:W-:Y:S01]  /*51b0*/  FFMA.FTZ R4, R84, R173, R4 ;  /* 0x000000ad54047223 */ /* 0x000fe20000010004 */
[-C--:B------:R-:W-:Y:S01]  /*51c0*/  FMUL.FTZ R228, R27, R78.reuse ;  /* 0x0000004e1be47220 */ /* 0x080fe20000410000 */
[----:B------:R-:W-:Y:S01]  /*51d0*/  FMUL.FTZ R230, R220, R78 ;  /* 0x0000004edce67220 */ /* 0x000fe20000410000 */
        /* <DEDUP_REMOVED lines=18> */
[-C--:B------:R-:W-:Y:S02]  /*5300*/  FMUL.FTZ R4, R8, R142.reuse ;  /* 0x0000008e08047220 */ /* 0x080fe40000410000 */
[C---:B------:R-:W-:Y:S01]  /*5310*/  FMUL.FTZ R10, R141.reuse, R5 ;  /* 0x000000058d0a7220 */ /* 0x040fe20000410000 */
[----:B------:R-:W-:Y:S01]  /*5320*/  FMUL.FTZ R7, R141, R11 ;  /* 0x0000000b8d077220 */ /* 0x000fe20000410000 */
[C---:B------:R-:W-:Y:S02]  /*5330*/  FFMA.FTZ R4, R9.reuse, R137, R4 ;  /* 0x0000008909047223 */ /* 0x040fe40000010004 */
[C---:B------:R-:W-:Y:S01]  /*5340*/  FFMA.FTZ R11, R128.reuse, R11, R10 ;  /* 0x0000000b800b7223 */ /* 0x040fe2000001000a */
[----:B------:R-:W-:Y:S01]  /*5350*/  FFMA.FTZ R6, R128, R5, -R7 ;  /* 0x0000000580067223 */ /* 0x000fe20000010807 */
[----:B------:R-:W-:-:S02]  /*5360*/  FMUL.FTZ R5, R9, R142 ;  /* 0x0000008e09057220 */ /* 0x000fc40000410000 */
[C---:B------:R-:W-:Y:S01]  /*5370*/  FFMA.FTZ R12, R81.reuse, R176, R11 ;  /* 0x000000b0510c7223 */ /* 0x040fe2000001000b */
[----:B------:R-:W-:Y:S01]  /*5380*/  FFMA.FTZ R10, R81, R178, R6 ;  /* 0x000000b2510a7223 */ /* 0x000fe20000010006 */
[----:B------:R-:W-:Y:S01]  /*5390*/  FFMA.FTZ R5, R8, R137, -R5 ;  /* 0x0000008908057223 */ /* 0x000fe20000010805 */
[C---:B------:R-:W-:Y:S02]  /*53a0*/  FMUL.FTZ R6, R136.reuse, R4 ;  /* 0x0000000488067220 */ /* 0x040fe40000410000 */
        /* <DEDUP_REMOVED lines=26> */
[----:B------:R-:W-:-:S02]  /*5550*/  @P0 IADD3 R4, PT, PT, R4, -0x2, RZ ;  /* 0xfffffffe04040810 */ /* 0x000fc40007ffe0ff */
[-C--:B------:R-:W-:Y:S01]  /*5560*/  FFMA.FTZ R10, R130, R7.reuse, -R5 ;  /* 0x00000007820a7223 */ /* 0x080fe20000010805 */
[----:B------:R-:W-:Y:S01]  /*5570*/  FMUL.FTZ R7, R139, R7 ;  /* 0x000000078b077220 */ /* 0x000fe20000410000 */
[-C--:B------:R-:W-:Y:S01]  /*5580*/  FFMA.FTZ R159, R138, R11.reuse, R13 ;  /* 0x0000000b8a9f7223 */ /* 0x080fe2000001000d */
[----:B------:R-:W-:Y:S01]  /*5590*/  FMUL.FTZ R5, R155, R11 ;  /* 0x0000000b9b057220 */ /* 0x000fe20000410000 */
[----:B------:R-:W-:Y:S01]  /*55a0*/  FMUL.FTZ R13, R217, R105 ;  /* 0x00000069d90d7220 */ /* 0x000fe20000410000 */
        /* <DEDUP_REMOVED lines=26> */
[C---:B------:R-:W-:Y:S01]  /*5750*/  FFMA.FTZ R168, R152.reuse, R164, R179 ;  /* 0x000000a498a87223 */ /* 0x040fe200000100b3 */
[----:B------:R-:W-:Y:S01]  /*5760*/  FFMA.FTZ R175, R152, R165, -R175 ;  /* 0x000000a598af7223 */ /* 0x000fe200000108af */
[----:B------:R-:W-:Y:S01]  /*5770*/  FMUL.FTZ R6, R149, R10 ;  /* 0x0000000a95067220 */ /* 0x000fe20000410000 */
[----:B------:R-:W-:Y:S01]  /*5780*/  FMUL.FTZ R164, R29, R96 ;  /* 0x000000601da47220 */ /* 0x000fe20000410000 */
[C---:B------:R-:W-:Y:S01]  /*5790*/  FFMA.FTZ R7, R133.reuse, R10, -R7 ;  /* 0x0000000a85077223 */ /* 0x040fe20000010807 */
[----:B------:R-:W-:Y:S01]  /*57a0*/  FMUL.FTZ R194, R218, R96 ;  /* 0x00000060dac27220 */ /* 0x000fe20000410000 */
[----:B------:R-:W-:Y:S01]  /*57b0*/  FFMA.FTZ R6, R133, R12, R6 ;  /* 0x0000000c85067223 */ /* 0x000fe20000010006 */
[----:B------:R-:W-:Y:S01]  /*57c0*/  FFMA.FTZ R175, R113, R164, R175 ;  /* 0x000000a471af7223 */ /* 0x000fe200000100af */
[----:B------:R-:W-:Y:S01]  /*57d0*/  FMUL.FTZ R159, R153, R7 ;  /* 0x00000007999f7220 */ /* 0x000fe20000410000 */
[----:B------:R-:W-:Y:S01]  /*57e0*/  FFMA.FTZ R161, R113, R194, R168 ;  /* 0x000000c271a17223 */ /* 0x000fe200000100a8 */
[-C--:B------:R-:W-:Y:S01]  /*57f0*/  FMUL.FTZ R11, R153, R6.reuse ;  /* 0x00000006990b7220 */ /* 0x080fe20000410000 */
[----:B------:R-:W-:Y:S01]  /*5800*/  FMUL.FTZ R10, R132, R175 ;  /* 0x000000af840a7220 */ /* 0x000fe20000410000 */
[----:B------:R-:W-:Y:S01]  /*5810*/  FFMA.FTZ R159, R140, R6, R159 ;  /* 0x000000068c9f7223 */ /* 0x000fe2000001009f */
[----:B------:R-:W-:Y:S01]  /*5820*/  FMUL.FTZ R165, R132, R161 ;  /* 0x000000a184a57220 */ /* 0x000fe20000410000 */
[----:B------:R-:W-:Y:S01]  /*5830*/  FFMA.FTZ R11, R140, R7, -R11 ;  /* 0x000000078c0b7223 */ /* 0x000fe2000001080b */
[----:B------:R-:W-:Y:S01]  /*5840*/  FFMA.FTZ R10, R148, R161, R10 ;  /* 0x000000a1940a7223 */ /* 0x000fe2000001000a */
[-C--:B------:R-:W-:Y:S01]  /*5850*/  FMUL.FTZ R12, R216, R76.reuse ;  /* 0x0000004cd80c7220 */ /* 0x080fe20000410000 */
[C---:B------:R-:W-:Y:S01]  /*5860*/  FMUL.FTZ R7, R155.reuse, R159 ;  /* 0x0000009f9b077220 */ /* 0x040fe20000410000 */
[----:B------:R-:W-:Y:S01]  /*5870*/  FFMA.FTZ R165, R148, R175, -R165 ;  /* 0x000000af94a57223 */ /* 0x000fe200000108a5 */
[-C--:B------:R-:W-:Y:S01]  /*5880*/  FMUL.FTZ R6, R155, R11.reuse ;  /* 0x0000000b9b067220 */ /* 0x080fe20000410000 */
[----:B------:R-:W-:Y:S01]  /*5890*/  FMUL.FTZ R192, R31, R76 ;  /* 0x0000004c1fc07220 */ /* 0x000fe20000410000 */
[C---:B------:R-:W-:Y:S01]  /*58a0*/  FFMA.FTZ R161, R75.reuse, R12, R10 ;  /* 0x0000000c4ba17223 */ /* 0x040fe2000001000a */
[C---:B------:R-:W-:Y:S01]  /*58b0*/  FFMA.FTZ R7, R138.reuse, R11, -R7 ;  /* 0x0000000b8a077223 */ /* 0x040fe20000010807 */
[----:B------:R-:W-:Y:S01]  /*58c0*/  FFMA.FTZ R6, R138, R159, R6 ;  /* 0x0000009f8a067223 */ /* 0x000fe20000010006 */
[----:B------:R-:W-:Y:S01]  /*58d0*/  FFMA.FTZ R165, R75, R192, R165 ;  /* 0x000000c04ba57223 */ /* 0x000fe200000100a5 */
[C---:B------:R-:W-:Y:S01]  /*58e0*/  FMUL.FTZ R10, R144.reuse, R161 ;  /* 0x000000a1900a7220 */ /* 0x040fe20000410000 */
[C---:B------:R-:W-:Y:S01]  /*58f0*/  FMUL.FTZ R11, R131.reuse, R7 ;  /* 0x00000007830b7220 */ /* 0x040fe20000410000 */
[-C--:B------:R-:W-:Y:S01]  /*5900*/  FMUL.FTZ R159, R131, R6.reuse ;  /* 0x00000006839f7220 */ /* 0x080fe20000410000 */
[-C--:B------:R-:W-:Y:S01]  /*5910*/  FMUL.FTZ R196, R144, R165.reuse ;  /* 0x000000a590c47220 */ /* 0x080fe20000410000 */
[C---:B------:R-:W-:Y:S01]  /*5920*/  FFMA.FTZ R168, R143.reuse, R165, -R10 ;  /* 0x000000a58fa87223 */ /* 0x040fe2000001080a */
[----:B------:R-:W-:Y:S01]  /*5930*/  FFMA.FTZ R10, R154, R6, R11 ;  /* 0x000000069a0a7223 */ /* 0x000fe2000001000b */
        /* <DEDUP_REMOVED lines=106> */
[C---:B------:R-:W-:Y:S01]  /*5fe0*/  ISETP.NE.AND P6, PT, R165.reuse, 0x1f, PT ;  /* 0x0000001fa500780c */ /* 0x040fe20003fc5270 */
[----:B0-----:R-:W-:Y:S01]  /*5ff0*/  FMUL.FTZ R168, R156, R3 ;  /* 0x000000039ca87220 */ /* 0x001fe20000410000 */
[C---:B------:R-:W-:Y:S02]  /*6000*/  ISETP.GT.U32.AND P2, PT, R165.reuse, 0x1d, PT ;  /* 0x0000001da500780c */ /* 0x040fe40003f44070 */
[C---:B------:R-:W-:Y:S02]  /*6010*/  ISETP.GT.U32.AND P3, PT, R165.reuse, 0x1b, PT ;  /* 0x0000001ba500780c */ /* 0x040fe40003f64070 */
[----:B------:R-:W-:-:S02]  /*6020*/  ISETP.GT.U32.AND P4, PT, R165, 0x17, PT ;  /* 0x00000017a500780c */ /* 0x000fc40003f84070 */
[----:B------:R-:W-:Y:S01]  /*6030*/  ISETP.GT.U32.AND P5, PT, R165, 0xf, PT ;  /* 0x0000000fa500780c */ /* 0x000fe20003fa4070 */
[C---:B------:R-:W-:Y:S01]  /*6040*/  FMUL.FTZ R165, R145.reuse, R3 ;  /* 0x0000000391a57220 */ /* 0x040fe20000410000 */
[C---:B------:R-:W-:Y:S01]  /*6050*/  FMUL.FTZ R232, R145.reuse, R226 ;  /* 0x000000e291e87220 */ /* 0x040fe20000410000 */
[CC--:B------:R-:W-:Y:S01]  /*6060*/  FMUL.FTZ R175, R145.reuse, R225.reuse ;  /* 0x000000e191af7220 */ /* 0x0c0fe20000410000 */
[-C--:B------:R-:W-:Y:S01]  /*6070*/  FFMA.FTZ R168, -R145, R2.reuse, -R168 ;  /* 0x0000000291a87223 */ /* 0x080fe200000109a8 */
[C---:B------:R-:W-:Y:S01]  /*6080*/  FFMA.FTZ R165, R156.reuse, R2, -R165 ;  /* 0x000000029ca57223 */ /* 0x040fe200000108a5 */
[C---:B------:R-:W-:Y:S01]  /*6090*/  FFMA.FTZ R234, R156.reuse, R225, -R232 ;  /* 0x000000e19cea7223 */ /* 0x040fe200000108e8 */
[----:B------:R-:W-:Y:S01]  /*60a0*/  FFMA.FTZ R232, R156, R226, R175 ;  /* 0x000000e29ce87223 */ /* 0x000fe200000100af */
[CC--:B------:R-:W-:Y:S01]  /*60b0*/  FMUL.FTZ R236, R144.reuse, R168.reuse ;  /* 0x000000a890ec7220 */ /* 0x0c0fe20000410000 */
[CC--:B------:R-:W-:Y:S01]  /*60c0*/  FMUL.FTZ R175, R144.reuse, R165.reuse ;  /* 0x000000a590af7220 */ /* 0x0c0fe20000410000 */
        /* <DEDUP_REMOVED lines=22> */
[----:B------:R-:W-:-:S02]  /*6230*/  FMUL.FTZ R175, R131, R183 ;  /* 0x000000b783af7220 */ /* 0x000fc40000410000 */
[----:B------:R-:W-:Y:S01]  /*6240*/  FADD.FTZ R232, R201, R232 ;  /* 0x000000e8c9e87221 */ /* 0x000fe20000010000 */
[-C--:B------:R-:W-:Y:S01]  /*6250*/  FMUL.FTZ R168, R131, R181.reuse ;  /* 0x000000b583a87220 */ /* 0x080fe20000410000 */
[----:B------:R-:W-:Y:S01]  /*6260*/  FFMA.FTZ R181, R154, R181, -R175 ;  /* 0x000000b59ab57223 */ /* 0x000fe200000108af */
[----:B------:R-:W-:Y:S01]  /*6270*/  FADD.FTZ R165, R208, R165 ;  /* 0x000000a5d0a57221 */ /* 0x000fe20000010000 */
[CC--:B------:R-:W-:Y:S01]  /*6280*/  FMUL.FTZ R175, R129.reuse, R232.reuse ;  /* 0x000000e881af7220 */ /* 0x0c0fe20000410000 */
[----:B------:R-:W-:Y:S02]  /*6290*/  FFMA.FTZ R183, R154, R183, R168 ;  /* 0x000000b79ab77223 */ /* 0x000fe400000100a8 */
[-C--:B------:R-:W-:Y:S01]  /*62a0*/  FMUL.FTZ R179, R129, R165.reuse ;  /* 0x000000a581b37220 */ /* 0x080fe20000410000 */
[C---:B------:R-:W-:Y:S01]  /*62b0*/  FFMA.FTZ R168, R152.reuse, R165, R175 ;  /* 0x000000a598a87223 */ /* 0x040fe200000100af */
[----:B------:R-:W-:Y:S01]  /*62c0*/  FMUL.FTZ R191, R155, R181 ;  /* 0x000000b59bbf7220 */ /* 0x000fe20000410000 */
[----:B---3--:R-:W-:Y:S01]  /*62d0*/  SHFL.IDX PT, R5, R5, RZ, 0x1f ;  /* 0x00001fff05057589 */ /* 0x008fe200000e0000 */
[----:B------:R-:W-:Y:S01]  /*62e0*/  FFMA.FTZ R179, R152, R232, -R179 ;  /* 0x000000e898b37223 */ /* 0x000fe200000108b3 */
[----:B------:R-:W-:-:S02]  /*62f0*/  FADD.FTZ R168, R209, R168 ;  /* 0x000000a8d1a87221 */ /* 0x000fc40000010000 */
[----:B------:R-:W0:Y:S01]  /*6300*/  SHFL.UP PT, R159, R159, 0x1, RZ ;  /* 0x042000009f9f7989 */ /* 0x000e2200000e00ff */
[-C--:B------:R-:W-:Y:S01]  /*6310*/  FMUL.FTZ R234, R155, R183.reuse ;  /* 0x000000b79bea7220 */ /* 0x080fe20000410000 */
[----:B------:R-:W-:Y:S02]  /*6320*/  FFMA.FTZ R191, R138, R183, R191 ;  /* 0x000000b78abf7223 */ /* 0x000fe400000100bf */
[----:B------:R-:W1:Y:S01]  /*6330*/  SHFL.UP PT, R161, R161, 0x1, RZ ;  /* 0x04200000a1a17989 */ /* 0x000e6200000e00ff */
[----:B------:R-:W-:Y:S01]  /*6340*/  FADD.FTZ R179, R202, R179 ;  /* 0x000000b3cab37221 */ /* 0x000fe20000010000 */
[----:B------:R-:W-:Y:S02]  /*6350*/  FMUL.FTZ R165, R131, R168 ;  /* 0x000000a883a57220 */ /* 0x000fe40000410000 */
[----:B------:R-:W2:Y:S01]  /*6360*/  SHFL.IDX PT, R4, R4, RZ, 0x1f ;  /* 0x00001fff04047589 */ /* 0x000ea200000e0000 */
[----:B------:R-:W-:Y:S01]  /*6370*/  FFMA.FTZ R234, R138, R181, -R234 ;  /* 0x000000b58aea7223 */ /* 0x000fe200000108ea */
[----:B------:R-:W-:Y:S01]  /*6380*/  FMUL.FTZ R181, R153, R191 ;  /* 0x000000bf99b57220 */ /* 0x000fe20000410000 */
[-C--:B------:R-:W-:Y:S01]  /*6390*/  FFMA.FTZ R232, R154, R179.reuse, -R165 ;  /* 0x000000b39ae87223 */ /* 0x080fe200000108a5 */
[----:B------:R-:W3:Y:S01]  /*63a0*/  SHFL.UP PT, R7, R7, 0x1, RZ ;  /* 0x0420000007077989 */ /* 0x000ee200000e00ff */
[----:B------:R-:W-:Y:S01]  /*63b0*/  FMUL.FTZ R179, R131, R179 ;  /* 0x000000b383b37220 */ /* 0x000fe20000410000 */
[----:B------:R-:W-:-:S02]  /*63c0*/  FMUL.FTZ R175, R153, R234 ;  /* 0x000000ea99af7220 */ /* 0x000fc40000410000 */
[----:B------:R-:W4:Y:S01]  /*63d0*/  SHFL.UP PT, R6, R6, 0x1, RZ ;  /* 0x0420000006067989 */ /* 0x000f2200000e00ff */
[----:B------:R-:W-:Y:S01]  /*63e0*/  FFMA.FTZ R234, R140, R234, -R181 ;  /* 0x000000ea8cea7223 */ /* 0x000fe200000108b5 */
[----:B------:R-:W-:Y:S01]  /*63f0*/  FFMA.FTZ R179, R154, R168, R179 ;  /* 0x000000a89ab37223 */ /* 0x000fe200000100b3 */
[----:B------:R-:W-:Y:S01]  /*6400*/  FFMA.FTZ R236, R140, R191, R175 ;  /* 0x000000bf8cec7223 */ /* 0x000fe200000100af */
[----:B------:R-:W-:Y:S01]  /*6410*/  FADD.FTZ R232, R203, R232 ;  /* 0x000000e8cbe87221 */ /* 0x000fe20000010000 */
[C---:B------:R-:W-:Y:S01]  /*6420*/  FMUL.FTZ R175, R149.reuse, R234 ;  /* 0x000000ea95af7220 */ /* 0x040fe20000410000 */
[----:B------:R-:W-:Y:S01]  /*6430*/  FADD.FTZ R179, R210, R179 ;  /* 0x000000b3d2b37221 */ /* 0x000fe20000010000 */
[----:B------:R-:W-:Y:S01]  /*6440*/  FMUL.FTZ R168, R149, R236 ;  /* 0x000000ec95a87220 */ /* 0x000fe20000410000 */
[----:B------:R-:W-:Y:S01]  /*6450*/  FMUL.FTZ R165, R155, R232 ;  /* 0x000000e89ba57220 */ /* 0x000fe20000410000 */
[----:B------:R-:W-:Y:S01]  /*6460*/  FFMA.FTZ R236, R133, R236, R175 ;  /* 0x000000ec85ec7223 */ /* 0x000fe200000100af */
[----:B------:R-:W-:Y:S01]  /*6470*/  FMUL.FTZ R175, R155, R179 ;  /* 0x000000b39baf7220 */ /* 0x000fe20000410000 */
[----:B------:R-:W-:Y:S01]  /*6480*/  FFMA.FTZ R181, R133, R234, -R168 ;  /* 0x000000ea85b57223 */ /* 0x000fe200000108a8 */
[----:B0-----:R-:W-:Y:S01]  /*6490*/  FMUL.FTZ R168, R159, R5 ;  /* 0x000000059fa87220 */ /* 0x001fe20000410000 */
[C---:B------:R-:W-:Y:S01]  /*64a0*/  FFMA.FTZ R234, R138.reuse, R179, R165 ;  /* 0x000000b38aea7223 */ /* 0x040fe200000100a5 */
[----:B------:R-:W-:Y:S01]  /*64b0*/  FFMA.FTZ R175, R138, R232, -R175 ;  /* 0x000000e88aaf7223 */ /* 0x000fe200000108af */
[C---:B-1----:R-:W-:Y:S01]  /*64c0*/  FMUL.FTZ R232, R161.reuse, R5 ;  /* 0x00000005a1e87220 */ /* 0x042fe20000410000 */
[----:B--2---:R-:W-:Y:S01]  /*64d0*/  FFMA.FTZ R168, R161, R4, -R168 ;  /* 0x00000004a1a87223 */ /* 0x004fe200000108a8 */
[----:B------:R-:W-:-:S02]  /*64e0*/  FADD.FTZ R234, R211, R234 ;  /* 0x000000ead3ea7221 */ /* 0x000fc40000010000 */
[----:B------:R-:W-:Y:S01]  /*64f0*/  FFMA.FTZ R159, R159, R4, R232 ;  /* 0x000000049f9f7223 */ /* 0x000fe200000100e8 */
[----:B---3--:R-:W-:Y:S01]  /*6500*/  @P1 FADD.FTZ R4, R7, R168 ;  /* 0x000000a807041221 */ /* 0x008fe20000010000 */
[----:B------:R-:W-:Y:S01]  /*6510*/  FMUL.FTZ R183, R141, R181 ;  /* 0x000000b58db77220 */ /* 0x000fe20000410000 */
[----:B------:R-:W-:Y:S01]  /*6520*/  FADD.FTZ R175, R204, R175 ;  /* 0x000000afccaf7221 */ /* 0x000fe20000010000 */
[----:B------:R-:W-:Y:S01]  /*6530*/  FMUL.FTZ R7, R153, R234 ;  /* 0x000000ea99077220 */ /* 0x000fe20000410000 */
[----:B----4-:R-:W-:Y:S01]  /*6540*/  @P1 FADD.FTZ R5, R6, R159 ;  /* 0x0000009f06051221 */ /* 0x010fe20000010000 */
[-C--:B------:R-:W-:Y:S01]  /*6550*/  FMUL.FTZ R238, R141, R236.reuse ;  /* 0x000000ec8dee7220 */ /* 0x080fe20000410000 */
[----:B------:R-:W-:Y:S01]  /*6560*/  FFMA.FTZ R183, R128, R236, R183 ;  /* 0x000000ec80b77223 */ /* 0x000fe200000100b7 */
[----:B------:R-:W-:Y:S01]  /*6570*/  FFMA.FTZ R168, R140, R175, -R7 ;  /* 0x000000af8ca87223 */ /* 0x000fe20000010807 */
[CC--:B------:R-:W-:Y:S01]  /*6580*/  FMUL.FTZ R6, R9.reuse, R4.reuse ;  /* 0x0000000409067220 */ /* 0x0c0fe20000410000 */
[----:B------:R-:W-:Y:S01]  /*6590*/  FMUL.FTZ R7, R9, R5 ;  /* 0x0000000509077220 */ /* 0x000fe20000410000 */
[----:B------:R-:W-:Y:S01]  /*65a0*/  FFMA.FTZ R238, R128, R181, -R238 ;  /* 0x000000b580ee7223 */ /* 0x000fe200000108ee */
[----:B------:R-:W-:Y:S01]  /*65b0*/  FMUL.FTZ R165, R151, R183 ;  /* 0x000000b797a57220 */ /* 0x000fe20000410000 */
[C---:B------:R-:W-:Y:S01]  /*65c0*/  FFMA.FTZ R5, R8.reuse, R5, R6 ;  /* 0x0000000508057223 */ /* 0x040fe20000010006 */
[----:B------:R-:W-:Y:S01]  /*65d0*/  FFMA.FTZ R7, R8, R4, -R7 ;  /* 0x0000000408077223 */ /* 0x000fe20000010807 */
[----:B------:R-:W-:Y:S01]  /*65e0*/  FMUL.FTZ R161, R153, R175 ;  /* 0x000000af99a17220 */ /* 0x000fe20000410000 */
[-C--:B------:R-:W-:Y:S01]  /*65f0*/  FMUL.FTZ R232, R151, R238.reuse ;  /* 0x000000ee97e87220 */ /* 0x080fe20000410000 */
[----:B------:R-:W-:Y:S01]  /*6600*/  FFMA.FTZ R165, R150, R238, -R165 ;  /* 0x000000ee96a57223 */ /* 0x000fe200000108a5 */
        /* <DEDUP_REMOVED lines=10> */
[-C--:B------:R-:W-:Y:S01]  /*66b0*/  FMUL.FTZ R234, R139, R232.reuse ;  /* 0x000000e88bea7220 */ /* 0x080fe20000410000 */
[----:B------:R-:W-:Y:S01]  /*66c0*/  FFMA.FTZ R159, R130, R232, R159 ;  /* 0x000000e8829f7223 */ /* 0x000fe2000001009f */
[-C--:B------:R-:W-:Y:S01]  /*66d0*/  FMUL.FTZ R7, R158, R107.reuse ;  /* 0x0000006b9e077220 */ /* 0x080fe20000410000 */
[C---:B------:R-:W-:Y:S01]  /*66e0*/  FFMA.FTZ R181, R137.reuse, R190, -R4 ;  /* 0x000000be89b57223 */ /* 0x040fe20000010804 */
[----:B------:R-:W-:Y:S01]  /*66f0*/  FMUL.FTZ R232, R162, R107 ;  /* 0x0000006ba2e87220 */ /* 0x000fe20000410000 */
[----:B------:R-:W-:Y:S01]  /*6700*/  FFMA.FTZ R5, R137, R188, R5 ;  /* 0x000000bc89057223 */ /* 0x000fe20000010005 */
[-C--:B------:R-:W-:Y:S01]  /*6710*/  FFMA.FTZ R8, R133, R6.reuse, R8 ;  /* 0x0000000685087223 */ /* 0x080fe20000010008 */
[----:B------:R-:W-:Y:S01]  /*6720*/  FMUL.FTZ R6, R149, R6 ;  /* 0x0000000695067220 */ /* 0x000fe20000410000 */
[C---:B------:R-:W-:Y:S01]  /*6730*/  FFMA.FTZ R181, R86.reuse, R7, R181 ;  /* 0x0000000756b57223 */ /* 0x040fe200000100b5 */
[----:B------:R-:W-:-:S02]  /*6740*/  FFMA.FTZ R179, R86, R232, R5 ;  /* 0x000000e856b37223 */ /* 0x000fc40000010005 */
[----:B------:R-:W-:Y:S01]  /*6750*/  FFMA.FTZ R7, R133, R168, -R6 ;  /* 0x000000a885077223 */ /* 0x000fe20000010806 */
[C---:B------:R-:W-:Y:S01]  /*6760*/  FMUL.FTZ R6, R136.reuse, R181 ;  /* 0x000000b588067220 */ /* 0x040fe20000410000 */
[----:B------:R-:W-:Y:S01]  /*6770*/  FMUL.FTZ R4, R136, R179 ;  /* 0x000000b388047220 */ /* 0x000fe20000410000 */
[----:B------:R-:W-:Y:S02]  /*6780*/  FMUL.FTZ R168, R20, R111 ;  /* 0x0000006f14a87220 */ /* 0x000fe40000410000 */
[C---:B------:R-:W-:Y:S01]  /*6790*/  FFMA.FTZ R5, R147.reuse, R179, R6 ;  /* 0x000000b393057223 */ /* 0x040fe20000010006 */
[----:B------:R-:W-:Y:S01]  /*67a0*/  FFMA.FTZ R175, R147, R181, -R4 ;  /* 0x000000b593af7223 */ /* 0x000fe20000010804 */
[----:B------:R-:W-:Y:S02]  /*67b0*/  FFMA.FTZ R234, R130, R165, -R234 ;  /* 0x000000a582ea7223 */ /* 0x000fe400000108ea */
[C---:B------:R-:W-:Y:S01]  /*67c0*/  FFMA.FTZ R177, R120.reuse, R177, R5 ;  /* 0x000000b178b17223 */ /* 0x040fe20000010005 */
[----:B------:R-:W-:Y:S01]  /*67d0*/  FFMA.FTZ R175, R120, R168, R175 ;  /* 0x000000a878af7223 */ /* 0x000fe200000100af */
[----:B------:R-:W-:Y:S01]  /*67e0*/  FMUL.FTZ R9, R135, R234 ;  /* 0x000000ea87097220 */ /* 0x000fe20000410000 */
[----:B------:R-:W-:Y:S01]  /*67f0*/  FADD.FTZ R7, R206, R7 ;  /* 0x00000007ce077221 */ /* 0x000fe20000010000 */
[C---:B------:R-:W-:Y:S01]  /*6800*/  FMUL.FTZ R5, R127.reuse, R177 ;  /* 0x000000b17f057220 */ /* 0x040fe20000410000 */
[----:B------:R-:W-:Y:S01]  /*6810*/  FMUL.FTZ R4, R127, R175 ;  /* 0x000000af7f047220 */ /* 0x000fe20000410000 */
[-C--:B------:R-:W-:Y:S01]  /*6820*/  FFMA.FTZ R161, R134, R159.reuse, R9 ;  /* 0x0000009f86a17223 */ /* 0x080fe20000010009 */
[----:B------:R-:W-:Y:S01]  /*6830*/  FADD.FTZ R8, R213, R8 ;  /* 0x00000008d5087221 */ /* 0x000fe20000010000 */
[----:B------:R-:W-:Y:S01]  /*6840*/  FMUL.FTZ R159, R135, R159 ;  /* 0x0000009f879f7220 */ /* 0x000fe20000410000 */
[C---:B------:R-:W-:Y:S01]  /*6850*/  FFMA.FTZ R5, R146.reuse, R175, -R5 ;  /* 0x000000af92057223 */ /* 0x040fe20000010805 */
[C---:B------:R-:W-:Y:S01]  /*6860*/  FMUL.FTZ R9, R141.reuse, R7 ;  /* 0x000000078d097220 */ /* 0x040fe20000410000 */
[----:B------:R-:W-:Y:S01]  /*6870*/  FFMA.FTZ R4, R146, R177, R4 ;  /* 0x000000b192047223 */ /* 0x000fe20000010004 */
[----:B------:R-:W-:Y:S01]  /*6880*/  FMUL.FTZ R6, R141, R8 ;  /* 0x000000088d067220 */ /* 0x000fe20000410000 */
[----:B------:R-:W-:Y:S01]  /*6890*/  FFMA.FTZ R159, R134, R234, -R159 ;  /* 0x000000ea869f7223 */ /* 0x000fe2000001089f */
[----:B------:R-:W-:Y:S01]  /*68a0*/  FFMA.FTZ R173, R84, R173, R5 ;  /* 0x000000ad54ad7223 */ /* 0x000fe20000010005 */
[----:B------:R-:W-:Y:S01]  /*68b0*/  FFMA.FTZ R9, R128, R8, R9 ;  /* 0x0000000880097223 */ /* 0x000fe20000010009 */
[----:B------:R-:W-:Y:S01]  /*68c0*/  FFMA.FTZ R171, R84, R171, R4 ;  /* 0x000000ab54ab7223 */ /* 0x000fe20000010004 */
[----:B------:R-:W-:Y:S01]  /*68d0*/  FFMA.FTZ R8, R128, R7, -R6 ;  /* 0x0000000780087223 */ /* 0x000fe20000010806 */
        /* <DEDUP_REMOVED lines=28> */
[----:B------:R-:W-:-:S02]  /*6aa0*/  FMUL.FTZ R232, R142, R168 ;  /* 0x000000a88ee87220 */ /* 0x000fc40000410000 */
[C---:B------:R-:W-:Y:S01]  /*6ab0*/  FFMA.FTZ R7, R150.reuse, R180, R7 ;  /* 0x000000b496077223 */ /* 0x040fe20000010007 */
[----:B------:R-:W-:Y:S01]  /*6ac0*/  FFMA.FTZ R4, R150, R182, -R5 ;  /* 0x000000b696047223 */ /* 0x000fe20000010805 */
[-C--:B------:R-:W-:Y:S01]  /*6ad0*/  FMUL.FTZ R8, R142, R161.reuse ;  /* 0x000000a18e087220 */ /* 0x080fe20000410000 */
[----:B------:R-:W-:Y:S01]  /*6ae0*/  FFMA.FTZ R9, R137, R161, -R232 ;  /* 0x000000a189097223 */ /* 0x000fe200000108e8 */
[C---:B------:R-:W-:Y:S01]  /*6af0*/  FFMA.FTZ R169, R118.reuse, R169, R7 ;  /* 0x000000a976a97223 */ /* 0x040fe20000010007 */
[----:B------:R-:W-:Y:S01]  /*6b00*/  FFMA.FTZ R167, R118, R167, R4 ;  /* 0x000000a776a77223 */ /* 0x000fe20000010004 */
[----:B------:R-:W-:Y:S02]  /*6b10*/  FADD.FTZ R161, R197, R6 ;  /* 0x00000006c5a17221 */ /* 0x000fe40000010000 */
[C---:B------:R-:W-:Y:S01]  /*6b20*/  FMUL.FTZ R5, R141.reuse, R169 ;  /* 0x000000a98d057220 */ /* 0x040fe20000410000 */
[----:B------:R-:W-:Y:S01]  /*6b30*/  FMUL.FTZ R6, R141, R167 ;  /* 0x000000a78d067220 */ /* 0x000fe20000410000 */
[----:B------:R-:W-:Y:S01]  /*6b40*/  FADD.FTZ R159, R198, R159 ;  /* 0x0000009fc69f7221 */ /* 0x000fe20000010000 */
[----:B------:R-:W-:Y:S01]  /*6b50*/  FMUL.FTZ R7, R139, R161 ;  /* 0x000000a18b077220 */ /* 0x000fe20000410000 */
[C---:B------:R-:W-:Y:S01]  /*6b60*/  FFMA.FTZ R4, R128.reuse, R167, -R5 ;  /* 0x000000a780047223 */ /* 0x040fe20000010805 */
[----:B------:R-:W-:Y:S01]  /*6b70*/  FFMA.FTZ R8, R137, R168, R8 ;  /* 0x000000a889087223 */ /* 0x000fe20000010008 */
[----:B------:R-:W-:Y:S01]  /*6b80*/  FFMA.FTZ R5, R128, R169, R6 ;  /* 0x000000a980057223 */ /* 0x000fe20000010006 */
[-C--:B------:R-:W-:Y:S01]  /*6b90*/  FMUL.FTZ R168, R139, R159.reuse ;  /* 0x0000009f8ba87220 */ /* 0x080fe20000410000 */
[----:B------:R-:W-:-:S02]  /*6ba0*/  FFMA.FTZ R232, R130, R159, -R7 ;  /* 0x0000009f82e87223 */ /* 0x000fc40000010807 */
[----:B------:R-:W-:Y:S01]  /*6bb0*/  FFMA.FTZ R176, R81, R176, R5 ;  /* 0x000000b051b07223 */ /* 0x000fe20000010005 */
[----:B------:R-:W-:Y:S01]  /*6bc0*/  FFMA.FTZ R168, R130, R161, R168 ;  /* 0x000000a182a87223 */ /* 0x000fe200000100a8 */
[----:B------:R-:W-:Y:S01]  /*6bd0*/  FADD.FTZ R232, R193, R232 ;  /* 0x000000e8c1e87221 */ /* 0x000fe20000010000 */
[----:B------:R-:W-:Y:S01]  /*6be0*/  FFMA.FTZ R178, R81, R178, R4 ;  /* 0x000000b251b27223 */ /* 0x000fe20000010004 */
[----:B------:R-:W-:Y:S01]  /*6bf0*/  FMUL.FTZ R5, R149, R176 ;  /* 0x000000b095057220 */ /* 0x000fe20000410000 */
[----:B------:R-:W-:Y:S01]  /*6c00*/  FADD.FTZ R168, R195, R168 ;  /* 0x000000a8c3a87221 */ /* 0x000fe20000010000 */
[----:B------:R-:W-:Y:S01]  /*6c10*/  FMUL.FTZ R7, R135, R232 ;  /* 0x000000e887077220 */ /* 0x000fe20000410000 */
[-C--:B------:R-:W-:Y:S01]  /*6c20*/  FMUL.FTZ R4, R149, R178.reuse ;  /* 0x000000b295047220 */ /* 0x080fe20000410000 */
[----:B------:R-:W-:Y:S01]  /*6c30*/  FFMA.FTZ R5, R133, R178, -R5 ;  /* 0x000000b285057223 */ /* 0x000fe20000010805 */
[-C--:B------:R-:W-:Y:S01]  /*6c40*/  FMUL.FTZ R159, R135, R168.reuse ;  /* 0x000000a8879f7220 */ /* 0x080fe20000410000 */
[C---:B------:R-:W-:Y:S01]  /*6c50*/  FFMA.FTZ R7, R134.reuse, R168, R7 ;  /* 0x000000a886077223 */ /* 0x040fe20000010007 */
[----:B------:R-:W-:Y:S01]  /*6c60*/  FFMA.FTZ R4, R133, R176, R4 ;  /* 0x000000b085047223 */ /* 0x000fe20000010004 */
[C---:B------:R-:W-:Y:S01]  /*6c70*/  FFMA.FTZ R172, R115.reuse, R172, R5 ;  /* 0x000000ac73ac7223 */ /* 0x040fe20000010005 */
[----:B------:R-:W-:Y:S01]  /*6c80*/  FFMA.FTZ R232, R134, R232, -R159 ;  /* 0x000000e886e87223 */ /* 0x000fe2000001089f */
        /* <DEDUP_REMOVED lines=10> */
[C---:B------:R-:W-:Y:S01]  /*6d30*/  FFMA.FTZ R165, R79.reuse, R166, R7 ;  /* 0x000000a64fa57223 */ /* 0x040fe20000010007 */
[----:B------:R-:W-:Y:S01]  /*6d40*/  FFMA.FTZ R159, R146, R6, R159 ;  /* 0x00000006929f7223 */ /* 0x000fe2000001009f */
[----:B------:R-:W-:Y:S01]  /*6d50*/  FADD.FTZ R161, R14, R161 ;  /* 0x000000a10ea17221 */ /* 0x000fe20000010000 */
[----:B------:R-:W-:Y:S01]  /*6d60*/  FFMA.FTZ R170, R79, R170, R4 ;  /* 0x000000aa4faa7223 */ /* 0x000fe20000010004 */
[C---:B------:R-:W-:Y:S01]  /*6d70*/  FMUL.FTZ R5, R155.reuse, R165 ;  /* 0x000000a59b057220 */ /* 0x040fe20000410000 */
[----:B------:R-:W-:Y:S01]  /*6d80*/  FADD.FTZ R159, R30, R159 ;  /* 0x0000009f1e9f7221 */ /* 0x000fe20000010000 */
[----:B------:R-:W-:Y:S01]  /*6d90*/  FMUL.FTZ R6, R136, R161 ;  /* 0x000000a188067220 */ /* 0x000fe20000410000 */
[----:B------:R-:W-:Y:S01]  /*6da0*/  UISETP.GE.AND UP0, UPT, UR17, UR44, UPT ;  /* 0x0000002c1100728c */ /* 0x000fe2000bf06270 */
[-C--:B------:R-:W-:Y:S01]  /*6db0*/  FMUL.FTZ R4, R155, R170.reuse ;  /* 0x000000aa9b047220 */ /* 0x080fe20000410000 */
[----:B------:R-:W-:Y:S01]  /*6dc0*/  FFMA.FTZ R5, R138, R170, -R5 ;  /* 0x000000aa8a057223 */ /* 0x000fe20000010805 */
[CC--:B------:R-:W-:Y:S01]  /*6dd0*/  FFMA.FTZ R7, R147.reuse, R159.reuse, R6 ;  /* 0x0000009f93077223 */ /* 0x0c0fe20000010006 */
[----:B------:R-:W-:Y:S01]  /*6de0*/  FMUL.FTZ R6, R136, R159 ;  /* 0x0000009f88067220 */ /* 0x000fe20000410000 */
[----:B------:R-:W-:Y:S01]  /*6df0*/  FFMA.FTZ R4, R138, R165, R4 ;  /* 0x000000a58a047223 */ /* 0x000fe20000010004 */
[----:B------:R-:W-:Y:S01]  /*6e00*/  PLOP3.LUT P1, PT, PT, PT, UP0, 0x80, 0x8 ;  /* 0x000000000008781c */ /* 0x000fe20003f2f008 */
[C---:B------:R-:W-:Y:S01]  /*6e10*/  FFMA.FTZ R163, R116.reuse, R163, R5 ;  /* 0x000000a374a37223 */ /* 0x040fe20000010005 */
[----:B------:R-:W-:Y:S01]  /*6e20*/  FFMA.FTZ R6, R147, R161, -R6 ;  /* 0x000000a193067223 */ /* 0x000fe20000010806 */
[----:B------:R-:W-:Y:S01]  /*6e30*/  FFMA.FTZ R168, R116, R13, R4 ;  /* 0x0000000d74a87223 */ /* 0x000fe20000010004 */
[----:B------:R-:W-:Y:S01]  /*6e40*/  ISETP.NE.OR P1, PT, R0, RZ, P1 ;  /* 0x000000ff0000720c */ /* 0x000fe20000f25670 */
[----:B------:R-:W-:Y:S01]  /*6e50*/  FMUL.FTZ R5, R131, R163 ;  /* 0x000000a383057220 */ /* 0x000fe20000410000 */
[----:B------:R-:W-:Y:S01]  /*6e60*/  FADD.FTZ R13, R15, R6 ;  /* 0x000000060f0d7221 */ /* 0x000fe20000010000 */
[----:B------:R-:W-:-:S02]  /*6e70*/  FMUL.FTZ R4, R131, R168 ;  /* 0x000000a883047220 */ /* 0x000fc40000410000 */
[----:B------:R-:W-:Y:S01]  /*6e80*/  FFMA.FTZ R6, R154, R168, R5 ;  /* 0x000000a89a067223 */ /* 0x000fe20000010005 */
[----:B------:R-:W-:Y:S01]  /*6e90*/  FADD.FTZ R7, R32, R7 ;  /* 0x0000000720077221 */ /* 0x000fe20000010000 */
[----:B------:R-:W-:Y:S01]  /*6ea0*/  FMUL.FTZ R166, R142, R13 ;  /* 0x0000000d8ea67220 */ /* 0x000fe20000410000 */
[----:B------:R-:W-:Y:S01]  /*6eb0*/  FFMA.FTZ R5, R154, R163, -R4 ;  /* 0x000000a39a057223 */ /* 0x000fe20000010804 */
[----:B------:R-:W-:Y:S02]  /*6ec0*/  FFMA.FTZ R161, R77, R230, R6 ;  /* 0x000000e64da17223 */ /* 0x000fe40000010006 */
[----:B------:R-:W-:Y:S01]  /*6ed0*/  FFMA.FTZ R183, R137, R7, R166 ;  /* 0x0000000789b77223 */ /* 0x000fe200000100a6 */
[----:B------:R-:W-:Y:S01]  /*6ee0*/  FFMA.FTZ R166, R77, R228, R5 ;  /* 0x000000e44da67223 */ /* 0x000fe20000010005 */
[C---:B------:R-:W-:Y:S01]  /*6ef0*/  FMUL.FTZ R5, R129.reuse, R161 ;  /* 0x000000a181057220 */ /* 0x040fe20000410000 */
[----:B------:R-:W-:Y:S01]  /*6f00*/  VOTEU.ALL UP0, P1 ;  /* 0x0000000000ff7886 */ /* 0x000fe20000800000 */
[----:B------:R-:W-:Y:S01]  /*6f10*/  FMUL.FTZ R232, R142, R7 ;  /* 0x000000078ee87220 */ /* 0x000fe20000410000 */
[-C--:B------:R-:W-:Y:S01]  /*6f20*/  FMUL.FTZ R6, R129, R166.reuse ;  /* 0x000000a681067220 */ /* 0x080fe20000410000 */
[----:B------:R-:W-:Y:S01]  /*6f30*/  FFMA.FTZ R228, R152, R166, -R5 ;  /* 0x000000a698e47223 */ /* 0x000fe20000010805 */
[----:B------:R-:W-:-:S02]  /*6f40*/  HFMA2 R5, -RZ, RZ, 0, 0 ;  /* 0x00000000ff057431 */ /* 0x000fc400000001ff */
[----:B------:R-:W-:Y:S01]  /*6f50*/  FFMA.FTZ R191, R137, R13, -R232 ;  /* 0x0000000d89bf7223 */ /* 0x000fe200000108e8 */
[----:B------:R-:W-:Y:S01]  /*6f60*/  @!UP0 ULEA UR31, UR8, UR30, 0x4 ;  /* 0x0000001e081f8291 */ /* 0x000fe2000f8e20ff */
[----:B------:R-:W-:Y:S01]  /*6f70*/  FFMA.FTZ R159, R152, R161, R6 ;  /* 0x000000a1989f7223 */ /* 0x000fe20000010006 */
[----:B------:R-:W-:Y:S02]  /*6f80*/  MOV R4, 0x3f800000 ;  /* 0x3f80000000047802 */ /* 0x000fe40000000f00 */
[----:B------:R-:W-:Y:S01]  /*6f90*/  CS2R R6, SRZ ;  /* 0x0000000000067805 */ /* 0x000fe2000001ff00 */
[----:B------:R-:W-:Y:S01]  /*6fa0*/  FADD.FTZ R13, R34, R183 ;  /* 0x000000b7220d7221 */ /* 0x000fe20000010000 */
[----:B------:R-:W-:Y:S01]  /*6fb0*/  FADD.FTZ R191, R26, R191 ;  /* 0x000000bf1abf7221 */ /* 0x000fe20000010000 */
[C---:B------:R-:W-:Y:S01]  /*6fc0*/  FFMA.FTZ R159, R113.reuse, R194, R159 ;  /* 0x000000c2719f7223 */ /* 0x040fe2000001009f */
[----:B------:R0:W1:Y:S01]  /*6fd0*/  SHFL.DOWN PT, R232, R8, 0x1, 0x1f ;  /* 0x08201f0008e87f89 */ /* 0x00006200000e0000 */
[----:B------:R-:W-:Y:S03]  /*6fe0*/  BSSY.RECONVERGENT B0, `(.L_x_15146) ;  /* 0x0000011000007945 */ /* 0x000fe60003800200 */
[----:B------:R-:W2:Y:S01]  /*6ff0*/  @!P1 LDS.128 R4, [UR31+0x46d0] ;  /* 0x0046d01fff049984 */ /* 0x000ea20008000c00 */
        /* <DEDUP_REMOVED lines=15> */
.L_x_15147:
[----:B------:R-:W-:Y:S05]  /*70f0*/  BSYNC.RECONVERGENT B0 ;  /* 0x0000000000007941 */ /* 0x000fea0003800200 */
.L_x_15146:
        /* <DEDUP_REMOVED lines=16> */
.L_x_15149:
[----:B------:R-:W-:Y:S05]  /*7200*/  BSYNC.RECONVERGENT B0 ;  /* 0x0000000000007941 */ /* 0x000fea0003800200 */
.L_x_15148:
        /* <DEDUP_REMOVED lines=16> */
.L_x_15151:
[----:B------:R-:W-:Y:S05]  /*7310*/  BSYNC.RECONVERGENT B0 ;  /* 0x0000000000007941 */ /* 0x000fea0003800200 */
.L_x_15150:
        /* <DEDUP_REMOVED lines=16> */
.L_x_15153:
[----:B------:R-:W-:Y:S05]  /*7420*/  BSYNC.RECONVERGENT B0 ;  /* 0x0000000000007941 */ /* 0x000fea0003800200 */
.L_x_15152:
[CC--:B------:R-:W-:Y:S01]  /*7430*/  FMUL.FTZ R183, R132.reuse, R159.reuse ;  /* 0x0000009f84b77220 */ /* 0x0c0fe20000410000 */
[-C--:B------:R-:W-:Y:S01]  /*7440*/  FMUL.FTZ R228, R132, R164.reuse ;  /* 0x000000a484e47220 */ /* 0x080fe20000410000 */
[----:B------:R2:W2:Y:S01]  /*7450*/  SHFL.DOWN PT, R234, R8, 0x10, 0x1f ;  /* 0x0a001f0008ea7f89 */ /* 0x0004a200000e0000 */
[----:B------:R-:W-:Y:S01]  /*7460*/  BSSY.RECONVERGENT B0, `(.L_x_15154) ;  /* 0x0000011000007945 */ /* 0x000fe20003800200 */
[C---:B-1----:R-:W-:Y:S01]  /*7470*/  FFMA.FTZ R194, R148.reuse, R164, -R183 ;  /* 0x000000a494c27223 */ /* 0x042fe200000108b7 */
[----:B------:R-:W-:Y:S01]  /*7480*/  FFMA.FTZ R183, R148, R159, R228 ;  /* 0x0000009f94b77223 */ /* 0x000fe200000100e4 */
[----:B0-----:R0:W1:Y:S04]  /*7490*/  SHFL.DOWN PT, R230, R9, 0x10, 0x1f ;  /* 0x0a001f0009e67f89 */ /* 0x00106800000e0000 */
[----:B------:R0:W0:Y:S04]  /*74a0*/  SHFL.DOWN PT, R231, R13, 0x10, 0x1f ;  /* 0x0a001f000de77f89 */ /* 0x00002800000e0000 */
[----:B------:R0:W0:Y:S01]  /*74b0*/  SHFL.DOWN PT, R232, R191, 0x10, 0x1f ;  /* 0x0a001f00bfe87f89 */ /* 0x00002200000e0000 */
[----:B------:R-:W-:Y:S05]  /*74c0*/  @P5 BRA `(.L_x_15155) ;  /* 0x0000000000285947 */ /* 0x000fea0003800000 */
        /* <DEDUP_REMOVED lines=10> */
.L_x_15155:
[----:B------:R-:W-:Y:S05]  /*7570*/  BSYNC.RECONVERGENT B0 ;  /* 0x0000000000007941 */ /* 0x000fea0003800200 */
.L_x_15154:
[C---:B------:R-:W-:Y:S01]  /*7580*/  FFMA.FTZ R192, R75.reuse, R192, R194 ;  /* 0x000000c04bc07223 */ /* 0x040fe200000100c2 */
[----:B------:R-:W-:Y:S01]  /*7590*/  FFMA.FTZ R183, R75, R12, R183 ;  /* 0x0000000c4bb77223 */ /* 0x000fe200000100b7 */
[----:B0-----:R-:W0:Y:S01]  /*75a0*/  SHFL.IDX PT, R232, R9, RZ, 0x1f ;  /* 0x00001fff09e87589 */ /* 0x001e2200000e0000 */
[----:B------:R-:W-:Y:S01]  /*75b0*/  ISETP.NE.AND P1, PT, R0, 0x1f, PT ;  /* 0x0000001f0000780c */ /* 0x000fe20003f25270 */
[CC--:B------:R-:W-:Y:S01]  /*75c0*/  FMUL.FTZ R194, R144.reuse, R192.reuse ;  /* 0x000000c090c27220 */ /* 0x0c0fe20000410000 */
[-C--:B------:R-:W-:Y:S01]  /*75d0*/  FMUL.FTZ R231, R144, R183.reuse ;  /* 0x000000b790e77220 */ /* 0x080fe20000410000 */
[----:B------:R-:W-:Y:S01]  /*75e0*/  SHFL.DOWN PT, R228, R9, 0x1, 0x1f ;  /* 0x08201f0009e47f89 */ /* 0x000fe200000e0000 */
[----:B------:R-:W-:Y:S01]  /*75f0*/  ISETP.NE.AND P2, PT, R0, RZ, PT ;  /* 0x000000ff0000720c */ /* 0x000fe20003f45270 */
[C---:B------:R-:W-:Y:S01]  /*7600*/  FFMA.FTZ R233, R143.reuse, R183, R194 ;  /* 0x000000b78fe97223 */ /* 0x040fe200000100c2 */
[----:B-1----:R-:W-:Y:S01]  /*7610*/  FFMA.FTZ R230, R143, R192, -R231 ;  /* 0x000000c08fe67223 */ /* 0x002fe200000108e7 */
[----:B--2---:R-:W1:Y:S01]  /*7620*/  SHFL.IDX PT, R227, R7, RZ, 0x1f ;  /* 0x00001fff07e37589 */ /* 0x004e6200000e0000 */
[----:B------:R-:W-:Y:S01]  /*7630*/  ULEA UR31, UR17, 0xfffffc00, 0xa ;  /* 0xfffffc00111f7891 */ /* 0x000fe2000f8e50ff */
[C---:B------:R-:W-:Y:S01]  /*7640*/  FFMA.FTZ R194, R114.reuse, R11, R233 ;  /* 0x0000000b72c27223 */ /* 0x040fe200000100e9 */
[----:B------:R-:W-:Y:S01]  /*7650*/  FFMA.FTZ R185, R114, R185, R230 ;  /* 0x000000b972b97223 */ /* 0x000fe200000100e6 */
[----:B------:R-:W-:Y:S01]  /*7660*/  SHFL.DOWN PT, R12, R8, 0x1, 0x1f ;  /* 0x08201f00080c7f89 */ /* 0x000fe200000e0000 */
[----:B------:R-:W-:Y:S01]  /*7670*/  USHF.R.S32.HI UR42, URZ, 0x1f, UR31 ;  /* 0x0000001fff2a7899 */ /* 0x000fe2000801141f */
[----:B------:R-:W-:Y:S01]  /*7680*/  FMUL.FTZ R231, R145, R194 ;  /* 0x000000c291e77220 */ /* 0x000fe20000410000 */
[----:B------:R-:W-:Y:S01]  /*7690*/  IADD3 R237, PT, PT, R0, 0x200, RZ ;  /* 0x0000020000ed7810 */ /* 0x000fe20007ffe0ff */
[----:B------:R2:W5:Y:S01]  /*76a0*/  SHFL.IDX PT, R229, R8, RZ, 0x1f ;  /* 0x00001fff08e57589 */ /* 0x00056200000e0000 */
[----:B------:R-:W-:Y:S01]  /*76b0*/  FMUL.FTZ R240, R52, -R171 ;  /* 0x800000ab34f07220 */ /* 0x000fe20000410000 */
[----:B------:R-:W-:Y:S01]  /*76c0*/  VOTEU.ALL UP0, P2 ;  /* 0x0000000000ff7886 */ /* 0x000fe20001000000 */
[----:B------:R-:W-:Y:S01]  /*76d0*/  BSSY.RECONVERGENT B0, `(.L_x_15156) ;  /* 0x00002be000007945 */ /* 0x000fe20003800200 */
[----:B------:R-:W5:Y:S03]  /*76e0*/  SHFL.IDX PT, R11, R6, RZ, 0x1f ;  /* 0x00001fff060b7589 */ /* 0x000f6600000e0000 */
[----:B------:R-:W-:Y:S01]  /*76f0*/  @!UP0 ULEA UR43, UR8, UR30, 0x4 ;  /* 0x0000001e082b8291 */ /* 0x000fe2000f8e20ff */
[----:B------:R-:W5:Y:S01]  /*7700*/  SHFL.DOWN PT, R236, R13, 0x1, 0x1f ;  /* 0x08201f000dec7f89 */ /* 0x000f6200000e0000 */
[----:B--2---:R-:W-:Y:S01]  /*7710*/  FFMA.FTZ R8, R156, R185, -R231 ;  /* 0x000000b99c087223 */ /* 0x004fe200000108e7 */
[C---:B0-----:R-:W-:Y:S01]  /*7720*/  FMUL.FTZ R234, R232.reuse, R7 ;  /* 0x00000007e8ea7220 */ /* 0x041fe20000410000 */
[C---:B------:R-:W-:Y:S01]  /*7730*/  FMUL.FTZ R231, R232.reuse, R5 ;  /* 0x00000005e8e77220 */ /* 0x040fe20000410000 */
[----:B------:R-:W0:Y:S01]  /*7740*/  SHFL.DOWN PT, R235, R191, 0x1, 0x1f ;  /* 0x08201f00bfeb7f89 */ /* 0x000e2200000e0000 */
[----:B------:R-:W-:Y:S01]  /*7750*/  FFMA.FTZ R196, R73, R196, R8 ;  /* 0x000000c449c47223 */ /* 0x000fe20000010008 */
[C---:B------:R-:W-:Y:S01]  /*7760*/  FMUL.FTZ R8, R232.reuse, R4 ;  /* 0x00000004e8087220 */ /* 0x040fe20000410000 */
[----:B------:R-:W-:Y:S01]  /*7770*/  FMUL.FTZ R232, R232, R6 ;  /* 0x00000006e8e87220 */ /* 0x000fe20000410000 */
[----:B------:R4:W2:Y:S04]  /*7780*/  SHFL.IDX PT, R230, R13, RZ, 0x1f ;  /* 0x00001fff0de67589 */ /* 0x0008a800000e0000 */
[----:B---3--:R3:W2:Y:S01]  /*7790*/  SHFL.IDX PT, R9, R191, RZ, 0x1f ;  /* 0x00001fffbf097589 */ /* 0x0086a200000e0000 */
[----:B----4-:R-:W-:Y:S01]  /*77a0*/  P2R R13, PR, RZ, 0x4 ;  /* 0x00000004ff0d7803 */ /* 0x010fe20000000000 */
[----:B-1----:R-:W-:Y:S01]  /*77b0*/  @P1 FMUL.FTZ R13, R228, R227 ;  /* 0x000000e3e40d1220 */ /* 0x002fe20000410000 */
[----:B-----5:R-:W-:Y:S01]  /*77c0*/  FFMA.FTZ R232, R229, R7, R232 ;  /* 0x00000007e5e87223 */ /* 0x020fe200000100e8 */
[----:B------:R-:W-:Y:S01]  /*77d0*/  FMUL.FTZ R7, R145, R185 ;  /* 0x000000b991077220 */ /* 0x000fe20000410000 */
[C---:B---3--:R-:W-:Y:S01]  /*77e0*/  @P1 FMUL.FTZ R191, R12.reuse, R227 ;  /* 0x000000e30cbf1220 */ /* 0x048fe20000410000 */
[----:B------:R-:W-:Y:S01]  /*77f0*/  @P1 FFMA.FTZ R13, R12, R11, -R13 ;  /* 0x0000000b0c0d1223 */ /* 0x000fe2000001080d */
[C---:B------:R-:W-:Y:S01]  /*7800*/  FFMA.FTZ R5, R229.reuse, R5, R8 ;  /* 0x00000005e5057223 */ /* 0x040fe20000010008 */
[----:B------:R-:W-:Y:S01]  /*7810*/  FFMA.FTZ R8, R156, R194, R7 ;  /* 0x000000c29c087223 */ /* 0x000fe20000010007 */
[----:B------:R-:W-:Y:S01]  /*7820*/  @P1 FFMA.FTZ R228, R228, R11, R191 ;  /* 0x0000000be4e41223 */ /* 0x000fe200000100bf */
[----:B------:R-:W-:Y:S01]  /*7830*/  @P1 FADD.FTZ R11, R236, R13 ;  /* 0x0000000dec0b1221 */ /* 0x000fe20000010000 */
[----:B------:R-:W-:Y:S01]  /*7840*/  FFMA.FTZ R233, R229, R6, -R234 ;  /* 0x00000006e5e97223 */ /* 0x000fe200000108ea */
[----:B------:R-:W-:Y:S01]  /*7850*/  FFMA.FTZ R191, R73, R10, R8 ;  /* 0x0000000a49bf7223 */ /* 0x000fe20000010008 */
[----:B0-----:R-:W-:Y:S01]  /*7860*/  @P1 FADD.FTZ R227, R235, R228 ;  /* 0x000000e4ebe31221 */ /* 0x001fe20000010000 */
[-C--:B------:R-:W-:Y:S01]  /*7870*/  FMUL.FTZ R228, R11, R3.reuse ;  /* 0x000000030be47220 */ /* 0x080fe20000410000 */
[----:B------:R-:W-:Y:S01]  /*7880*/  FFMA.FTZ R4, R229, R4, -R231 ;  /* 0x00000004e5047223 */ /* 0x000fe200000108e7 */
[----:B------:R-:W-:Y:S01]  /*7890*/  MOV R13, UR38 ;  /* 0x00000026000d7c02 */ /* 0x000fe20008000f00 */
[C---:B------:R-:W-:Y:S01]  /*78a0*/  FMUL.FTZ R10, R227.reuse, R3 ;  /* 0x00000003e30a7220 */ /* 0x040fe20000410000 */
[-C--:B------:R-:W-:Y:S01]  /*78b0*/  FFMA.FTZ R228, R227, R2.reuse, -R228 ;  /* 0x00000002e3e47223 */ /* 0x080fe200000108e4 */
[----:B--2---:R-:W-:Y:S01]  /*78c0*/  FADD.FTZ R6, R230, R233 ;  /* 0x000000e9e6067221 */ /* 0x004fe20000010000 */
        /* <DEDUP_REMOVED lines=16> */
[----:B------:R-:W-:Y:S01]  /*79d0*/  IADD3 R231, PT, PT, R0, 0x3a0, RZ ;  /* 0x000003a000e77810 */ /* 0x000fe20007ffe0ff */
[----:B------:R-:W-:Y:S01]  /*79e0*/  IMAD R3, R229, UR8, R11 ;  /* 0x00000008e5037c24 */ /* 0x000fe2000f8e020b */
[-C--:B------:R-:W-:Y:S01]  /*79f0*/  LEA.HI R233, R233, R0.reuse, RZ, 0x1b ;  /* 0x00000000e9e97211 */ /* 0x080fe200078fd8ff */
[----:B------:R-:W-:Y:S01]  /*7a00*/  FFMA.FTZ R9, R234, UR46, R9 ;  /* 0x0000002eea097c23 */ /* 0x000fe20008010009 */
[----:B------:R-:W-:Y:S01]  /*7a10*/  LEA.HI R231, R231, R0, RZ, 0x1b ;  /* 0x00000000e7e77211 */ /* 0x000fe200078fd8ff */
[CC--:B0-----:R-:W-:Y:S01]  /*7a20*/  FMUL.FTZ R7, R145.reuse, R225.reuse ;  /* 0x000000e191077220 */ /* 0x0c1fe20000410000 */
[----:B------:R-:W-:Y:S01]  /*7a30*/  FMUL.FTZ R145, R145, R234 ;  /* 0x000000ea91917220 */ /* 0x000fe20000410000 */
        /* <DEDUP_REMOVED lines=10> */
[C---:B------:R-:W-:Y:S01]  /*7ae0*/  FMUL.FTZ R228, R144.reuse, R236 ;  /* 0x000000ec90e47220 */ /* 0x040fe20000410000 */
[-C--:B------:R-:W-:Y:S01]  /*7af0*/  FMUL.FTZ R226, R144, R221.reuse ;  /* 0x000000dd90e27220 */ /* 0x080fe20000410000 */
[----:B------:R-:W-:Y:S01]  /*7b00*/  FFMA.FTZ R11, R224, -R6, R191 ;  /* 0x80000006e00b7223 */ /* 0x000fe200000100bf */
[----:B------:R-:W-:Y:S01]  /*7b10*/  FMUL.FTZ R224, R234, UR47 ;  /* 0x0000002feae07c20 */ /* 0x000fe20008410000 */
[----:B------:R-:W-:Y:S01]  /*7b20*/  LEA.HI.X R5, R12, UR16, R5, 0x2, P2 ;  /* 0x000000100c057c11 */ /* 0x000fe200090f1405 */
[C---:B------:R-:W-:Y:S01]  /*7b30*/  FFMA.FTZ R144, R143.reuse, R236, R226 ;  /* 0x000000ec8f907223 */ /* 0x040fe200000100e2 */
[----:B------:R-:W-:Y:S01]  /*7b40*/  FFMA.FTZ R143, R143, R221, -R228 ;  /* 0x000000dd8f8f7223 */ /* 0x000fe200000108e4 */
[----:B------:R-:W-:Y:S01]  /*7b50*/  FFMA.FTZ R10, R33, R234, R10 ;  /* 0x000000ea210a7223 */ /* 0x000fe2000001000a */
[-C--:B------:R-:W-:Y:S01]  /*7b60*/  FMUL.FTZ R12, R234, R74.reuse ;  /* 0x0000004aea0c7220 */ /* 0x080fe20000410000 */
[C---:B------:R-:W-:Y:S01]  /*7b70*/  FFMA.FTZ R224, R225.reuse, UR46, -R224 ;  /* 0x0000002ee1e07c23 */ /* 0x040fe200080108e0 */
[----:B------:R-:W-:Y:S01]  /*7b80*/  FMUL.FTZ R156, R225, R74 ;  /* 0x0000004ae19c7220 */ /* 0x000fe20000410000 */
[----:B------:R-:W-:Y:S01]  /*7b90*/  FMUL.FTZ R145, R221, UR47 ;  /* 0x0000002fdd917c20 */ /* 0x000fe20008410000 */
[----:B------:R-:W-:Y:S01]  /*7ba0*/  FADD.FTZ R234, R200, R143 ;  /* 0x0000008fc8ea7221 */ /* 0x000fe20000010000 */
[----:B------:R-:W-:Y:S01]  /*7bb0*/  FADD.FTZ R225, R207, R144 ;  /* 0x00000090cfe17221 */ /* 0x000fe20000010000 */
[----:B------:R-:W-:Y:S01]  /*7bc0*/  MOV R7, 0x84 ;  /* 0x0000008400077802 */ /* 0x000fe20000000f00 */
[----:B------:R-:W-:Y:S01]  /*7bd0*/  FFMA.FTZ R6, -R33, R6, R196 ;  /* 0x0000000621067223 */ /* 0x000fe200000101c4 */
[----:B------:R-:W-:Y:S01]  /*7be0*/  FMUL.FTZ R33, R114, R85 ;  /* 0x0000005572217220 */ /* 0x000fe20000410000 */
[----:B------:R-:W-:Y:S01]  /*7bf0*/  FFMA.FTZ R200, R236, UR46, R145 ;  /* 0x0000002eecc87c23 */ /* 0x000fe20008010091 */
[C---:B------:R-:W-:Y:S01]  /*7c00*/  FMUL.FTZ R143, R132.reuse, R234 ;  /* 0x000000ea848f7220 */ /* 0x040fe20000410000 */
[----:B------:R-:W-:Y:S01]  /*7c10*/  FMUL.FTZ R13, R215, R221 ;  /* 0x000000ddd70d7220 */ /* 0x000fe20000410000 */
[----:B------:R-:W-:Y:S01]  /*7c20*/  FMUL.FTZ R145, R132, R225 ;  /* 0x000000e184917220 */ /* 0x000fe20000410000 */
[----:B------:R-:W-:Y:S01]  /*7c30*/  FMUL.FTZ R132, R75, R76 ;  /* 0x0000004c4b847220 */ /* 0x000fe20000410000 */
[----:B------:R-:W-:-:S02]  /*7c40*/  IMAD R7, R0, R7, UR30 ;  /* 0x0000001e00077e24 */ /* 0x000fc4000f8e0207 */
[----:B------:R-:W-:Y:S01]  /*7c50*/  FMUL.FTZ R232, R73, R156 ;  /* 0x0000009c49e87220 */ /* 0x000fe20000410000 */
[----:B------:R-:W-:Y:S01]  /*7c60*/  FFMA.FTZ R215, R215, -R33, R194 ;  /* 0x80000021d7d77223 */ /* 0x000fe200000100c2 */
[----:B------:R-:W-:Y:S01]  /*7c70*/  FFMA.FTZ R143, R148, R225, R143 ;  /* 0x000000e1948f7223 */ /* 0x000fe2000001008f */
[----:B------:R-:W-:Y:S01]  /*7c80*/  FMUL.FTZ R144, R216, R234 ;  /* 0x000000ead8907220 */ /* 0x000fe20000410000 */
[C---:B------:R-:W-:Y:S01]  /*7c90*/  FFMA.FTZ R33, -R24.reuse, R33, R185 ;  /* 0x0000002118217223 */ /* 0x040fe200000101b9 */
[----:B------:R-:W-:Y:S01]  /*7ca0*/  FFMA.FTZ R13, R24, R236, R13 ;  /* 0x000000ec180d7223 */ /* 0x000fe2000001000d */
[----:B------:R-:W-:Y:S01]  /*7cb0*/  FFMA.FTZ R148, R148, R234, -R145 ;  /* 0x000000ea94947223 */ /* 0x000fe20000010891 */
[----:B------:R-:W-:Y:S01]  /*7cc0*/  FMUL.FTZ R223, R225, UR47 ;  /* 0x0000002fe1df7c20 */ /* 0x000fe20008410000 */
[-C--:B------:R-:W-:Y:S01]  /*7cd0*/  FMUL.FTZ R24, R221, R85.reuse ;  /* 0x00000055dd187220 */ /* 0x080fe20000410000 */
[-C--:B------:R-:W-:Y:S01]  /*7ce0*/  FFMA.FTZ R216, R216, -R132.reuse, R183 ;  /* 0x80000084d8d87223 */ /* 0x080fe200000100b7 */
[C---:B------:R-:W-:Y:S01]  /*7cf0*/  FFMA.FTZ R132, -R31.reuse, R132, R192 ;  /* 0x000000841f847223 */ /* 0x040fe200000101c0 */
[C---:B------:R-:W-:Y:S01]  /*7d00*/  FMUL.FTZ R228, R236.reuse, UR47 ;  /* 0x0000002fece47c20 */ /* 0x040fe20008410000 */
[----:B------:R-:W-:Y:S01]  /*7d10*/  FMUL.FTZ R226, R236, R85 ;  /* 0x00000055ece27220 */ /* 0x000fe20000410000 */
[----:B------:R-:W-:Y:S01]  /*7d20*/  FFMA.FTZ R31, R31, R225, R144 ;  /* 0x000000e11f1f7223 */ /* 0x000fe20000010090 */
[----:B------:R0:W-:Y:S01]  /*7d30*/  STS [R7+0x10fc], R232 ;  /* 0x0010fce807007388 */ /* 0x0001e20000000800 */
[C---:B------:R-:W-:Y:S01]  /*7d40*/  FMUL.FTZ R144, R234.reuse, UR47 ;  /* 0x0000002fea907c20 */ /* 0x040fe20008410000 */
[C---:B------:R-:W-:Y:S01]  /*7d50*/  FFMA.FTZ R223, R234.reuse, UR46, -R223 ;  /* 0x0000002eeadf7c23 */ /* 0x040fe200080108df */
[----:B------:R-:W-:Y:S01]  /*7d60*/  FMUL.FTZ R207, R234, R76 ;  /* 0x0000004ceacf7220 */ /* 0x000fe20000410000 */
[----:B------:R-:W-:Y:S01]  /*7d70*/  FADD.FTZ R236, R201, R148 ;  /* 0x00000094c9ec7221 */ /* 0x000fe20000010000 */
[----:B------:R-:W-:Y:S01]  /*7d80*/  FADD.FTZ R234, R208, R143 ;  /* 0x0000008fd0ea7221 */ /* 0x000fe20000010000 */
[----:B------:R-:W-:Y:S01]  /*7d90*/  FMUL.FTZ R230, R73, R12 ;  /* 0x0000000c49e67220 */ /* 0x000fe20000410000 */
[----:B------:R-:W-:Y:S01]  /*7da0*/  FFMA.FTZ R201, R225, UR46, R144 ;  /* 0x0000002ee1c97c23 */ /* 0x000fe20008010090 */
[C---:B------:R-:W-:Y:S01]  /*7db0*/  FMUL.FTZ R143, R129.reuse, R236 ;  /* 0x000000ec818f7220 */ /* 0x040fe20000410000 */
[----:B------:R-:W-:Y:S01]  /*7dc0*/  FMUL.FTZ R129, R129, R234 ;  /* 0x000000ea81817220 */ /* 0x000fe20000410000 */
[----:B0-----:R-:W-:Y:S01]  /*7dd0*/  FMUL.FTZ R232, R114, R24 ;  /* 0x0000001872e87220 */ /* 0x001fe20000410000 */
[----:B------:R-:W-:Y:S01]  /*7de0*/  FMUL.FTZ R144, R113, R96 ;  /* 0x0000006071907220 */ /* 0x000fe20000410000 */
[----:B------:R-:W-:Y:S01]  /*7df0*/  FFMA.FTZ R228, R221, UR46, -R228 ;  /* 0x0000002edde47c23 */ /* 0x000fe200080108e4 */
[----:B------:R-:W-:Y:S01]  /*7e00*/  FMUL.FTZ R148, R218, R236 ;  /* 0x000000ecda947220 */ /* 0x000fe20000410000 */
[----:B------:R-:W-:Y:S01]  /*7e10*/  FMUL.FTZ R221, R225, R76 ;  /* 0x0000004ce1dd7220 */ /* 0x000fe20000410000 */
[----:B------:R0:W-:Y:S01]  /*7e20*/  STS [R7+0x10f4], R232 ;  /* 0x0010f4e807007388 */ /* 0x0001e20000000800 */
[----:B------:R-:W-:Y:S01]  /*7e30*/  FFMA.FTZ R145, R152, R236, -R129 ;  /* 0x000000ec98917223 */ /* 0x000fe20000010881 */
[----:B------:R-:W-:Y:S01]  /*7e40*/  FMUL.FTZ R225, R234, UR47 ;  /* 0x0000002feae17c20 */ /* 0x000fe20008410000 */
[----:B------:R-:W-:Y:S01]  /*7e50*/  FFMA.FTZ R208, R152, R234, R143 ;  /* 0x000000ea98d07223 */ /* 0x000fe2000001008f */
[----:B------:R1:W-:Y:S01]  /*7e60*/  STS [R7+0x10f8], R230 ;  /* 0x0010f8e607007388 */ /* 0x0003e20000000800 */
[-C--:B------:R-:W-:Y:S01]  /*7e70*/  FFMA.FTZ R218, R218, -R144.reuse, R159 ;  /* 0x80000090dada7223 */ /* 0x080fe2000001009f */
[C---:B------:R-:W-:Y:S01]  /*7e80*/  FFMA.FTZ R144, -R29.reuse, R144, R164 ;  /* 0x000000901d907223 */ /* 0x040fe200000101a4 */
[----:B------:R-:W-:Y:S01]  /*7e90*/  FFMA.FTZ R148, R29, R234, R148 ;  /* 0x000000ea1d947223 */ /* 0x000fe20000010094 */
[C---:B------:R-:W-:Y:S01]  /*7ea0*/  FMUL.FTZ R29, R236.reuse, UR47 ;  /* 0x0000002fec1d7c20 */ /* 0x040fe20008410000 */
[C---:B------:R-:W-:Y:S01]  /*7eb0*/  FFMA.FTZ R225, R236.reuse, UR46, -R225 ;  /* 0x0000002eece17c23 */ /* 0x040fe200080108e1 */
[----:B0-----:R-:W-:Y:S01]  /*7ec0*/  FMUL.FTZ R232, R75, R207 ;  /* 0x000000cf4be87220 */ /* 0x001fe20000410000 */
[----:B------:R-:W-:Y:S01]  /*7ed0*/  FMUL.FTZ R129, R236, R96 ;  /* 0x00000060ec817220 */ /* 0x000fe20000410000 */
[----:B------:R-:W-:Y:S01]  /*7ee0*/  FADD.FTZ R236, R209, R208 ;  /* 0x000000d0d1ec7221 */ /* 0x000fe20000010000 */
[----:B------:R-:W-:Y:S01]  /*7ef0*/  FFMA.FTZ R209, R234, UR46, R29 ;  /* 0x0000002eead17c23 */ /* 0x000fe2000801001d */
[----:B-1----:R-:W-:Y:S01]  /*7f00*/  FMUL.FTZ R230, R114, R226 ;  /* 0x000000e272e67220 */ /* 0x002fe20000410000 */
[----:B------:R0:W-:Y:S01]  /*7f10*/  STS [R7+0x10ec], R232 ;  /* 0x0010ece807007388 */ /* 0x0001e20000000800 */
[-C--:B------:R-:W-:Y:S01]  /*7f20*/  FMUL.FTZ R143, R234, R96.reuse ;  /* 0x00000060ea8f7220 */ /* 0x080fe20000410000 */
[----:B------:R-:W-:Y:S01]  /*7f30*/  FMUL.FTZ R208, R113, R129 ;  /* 0x0000008171d07220 */ /* 0x000fe20000410000 */
[----:B------:R-:W-:Y:S01]  /*7f40*/  FMUL.FTZ R225, R218, R225 ;  /* 0x000000e1dae17220 */ /* 0x000fe20000410000 */
[----:B------:R1:W-:Y:S01]  /*7f50*/  STS [R7+0x10f0], R230 ;  /* 0x0010f0e607007388 */ /* 0x0003e20000000800 */
[----:B------:R-:W-:Y:S01]  /*7f60*/  FFMA.FTZ R65, R148, R96, R65 ;  /* 0x0000006094417223 */ /* 0x000fe20000010041 */
[----:B------:R-:W-:Y:S01]  /*7f70*/  FMUL.FTZ R223, R216, R223 ;  /* 0x000000dfd8df7220 */ /* 0x000fe20000410000 */
[----:B------:R-:W-:Y:S01]  /*7f80*/  FFMA.FTZ R58, R31, R76, R58 ;  /* 0x0000004c1f3a7223 */ /* 0x000fe2000001003a */
[----:B------:R-:W-:Y:S01]  /*7f90*/  STS [R7+0x10e4], R208 ;  /* 0x0010e4d007007388 */ /* 0x000fe20000000800 */
[----:B------:R-:W-:Y:S01]  /*7fa0*/  FMUL.FTZ R228, R215, R228 ;  /* 0x000000e4d7e47220 */ /* 0x000fe20000410000 */
[----:B0-----:R-:W-:Y:S01]  /*7fb0*/  FADD.FTZ R232, R202, R145 ;  /* 0x00000091cae87221 */ /* 0x001fe20000010000 */
[----:B------:R-:W-:Y:S01]  /*7fc0*/  FMUL.FTZ R145, R77, R78 ;  /* 0x0000004e4d917220 */ /* 0x000fe20000410000 */
[----:B------:R-:W-:Y:S01]  /*7fd0*/  FFMA.FTZ R66, R13, R85, R66 ;  /* 0x000000550d427223 */ /* 0x000fe20000010042 */
[----:B------:R-:W-:Y:S01]  /*7fe0*/  LEA.HI R235, R235, R0, RZ, 0x1b ;  /* 0x00000000ebeb7211 */ /* 0x000fe200078fd8ff */
[----:B-1----:R-:W-:Y:S01]  /*7ff0*/  FMUL.FTZ R230, R75, R221 ;  /* 0x000000dd4be67220 */ /* 0x002fe20000410000 */
[C---:B------:R-:W-:Y:S01]  /*8000*/  FMUL.FTZ R29, R131.reuse, R232 ;  /* 0x000000e8831d7220 */ /* 0x040fe20000410000 */
[----:B------:R-:W-:Y:S01]  /*8010*/  FMUL.FTZ R131, R131, R236 ;  /* 0x000000ec83837220 */ /* 0x000fe20000410000 */
[C---:B------:R-:W-:Y:S01]  /*8020*/  FMUL.FTZ R152, R220.reuse, R232 ;  /* 0x000000e8dc987220 */ /* 0x040fe20000410000 */
[-C--:B------:R-:W-:Y:S01]  /*8030*/  FFMA.FTZ R220, R220, -R145.reuse, R161 ;  /* 0x80000091dcdc7223 */ /* 0x080fe200000100a1 */
[----:B------:R0:W-:Y:S01]  /*8040*/  STS [R7+0x10e8], R230 ;  /* 0x0010e8e607007388 */ /* 0x0001e20000000800 */
[C---:B------:R-:W-:Y:S01]  /*8050*/  FFMA.FTZ R29, R154.reuse, R236, R29 ;  /* 0x000000ec9a1d7223 */ /* 0x040fe2000001001d */
[----:B------:R-:W-:Y:S01]  /*8060*/  FFMA.FTZ R154, R154, R232, -R131 ;  /* 0x000000e89a9a7223 */ /* 0x000fe20000010883 */
[----:B------:R-:W-:Y:S01]  /*8070*/  FMUL.FTZ R131, R236, UR47 ;  /* 0x0000002fec837c20 */ /* 0x000fe20008410000 */
[C---:B------:R-:W-:Y:S01]  /*8080*/  FFMA.FTZ R145, -R27.reuse, R145, R166 ;  /* 0x000000911b917223 */ /* 0x040fe200000101a6 */
[----:B------:R-:W-:Y:S01]  /*8090*/  FFMA.FTZ R202, R27, R236, R152 ;  /* 0x000000ec1bca7223 */ /* 0x000fe20000010098 */
[C---:B------:R-:W-:Y:S01]  /*80a0*/  FMUL.FTZ R27, R232.reuse, UR47 ;  /* 0x0000002fe81b7c20 */ /* 0x040fe20008410000 */
[C---:B------:R-:W-:Y:S01]  /*80b0*/  FFMA.FTZ R131, R232.reuse, UR46, -R131 ;  /* 0x0000002ee8837c23 */ /* 0x040fe20008010883 */
[----:B------:R-:W-:Y:S01]  /*80c0*/  FADD.FTZ R238, R203, R154 ;  /* 0x0000009acbee7221 */ /* 0x000fe20000010000 */
[----:B------:R-:W-:Y:S01]  /*80d0*/  FMUL.FTZ R232, R232, R78 ;  /* 0x0000004ee8e87220 */ /* 0x000fe20000410000 */
[----:B0-----:R-:W-:Y:S01]  /*80e0*/  FMUL.FTZ R230, R113, R143 ;  /* 0x0000008f71e67220 */ /* 0x001fe20000410000 */
[----:B------:R-:W-:Y:S01]  /*80f0*/  FFMA.FTZ R152, R236, UR46, R27 ;  /* 0x0000002eec987c23 */ /* 0x000fe2000801001b */
[C---:B------:R-:W-:Y:S01]  /*8100*/  FMUL.FTZ R154, R220.reuse, R131 ;  /* 0x00000083dc9a7220 */ /* 0x040fe20000410000 */
[----:B------:R-:W-:Y:S01]  /*8110*/  FMUL.FTZ R131, R155, R238 ;  /* 0x000000ee9b837220 */ /* 0x000fe20000410000 */
[----:B------:R-:W-:Y:S01]  /*8120*/  FMUL.FTZ R27, R220, R232 ;  /* 0x000000e8dc1b7220 */ /* 0x000fe20000410000 */
[----:B------:R0:W-:Y:S01]  /*8130*/  STS [R7+0x10e0], R230 ;  /* 0x0010e0e607007388 */ /* 0x0001e20000000800 */
[----:B------:R-:W-:Y:S01]  /*8140*/  FFMA.FTZ R208, R145, R152, R154 ;  /* 0x0000009891d07223 */ /* 0x000fe2000001009a */
[-C--:B------:R-:W-:Y:S01]  /*8150*/  FMUL.FTZ R154, R116, R105.reuse ;  /* 0x00000069749a7220 */ /* 0x080fe20000410000 */
[----:B------:R-:W-:Y:S01]  /*8160*/  FMUL.FTZ R227, R238, R105 ;  /* 0x00000069eee37220 */ /* 0x000fe20000410000 */
[----:B------:R-:W-:Y:S01]  /*8170*/  FFMA.FTZ R59, R202, R78, R59 ;  /* 0x0000004eca3b7223 */ /* 0x000fe2000001003b */
[----:B------:R-:W-:Y:S01]  /*8180*/  FFMA.FTZ R208, R77, R202, R208 ;  /* 0x000000ca4dd07223 */ /* 0x000fe200000100d0 */
[----:B------:R-:W-:Y:S01]  /*8190*/  FMUL.FTZ R166, R44, R166 ;  /* 0x000000a62ca67220 */ /* 0x000fe20000410000 */
[----:B------:R-:W-:Y:S01]  /*81a0*/  FMUL.FTZ R202, R116, R227 ;  /* 0x000000e374ca7220 */ /* 0x000fe20000410000 */
[----:B------:R-:W-:Y:S01]  /*81b0*/  FMUL.FTZ R164, R43, R164 ;  /* 0x000000a42ba47220 */ /* 0x000fe20000410000 */
[----:B------:R-:W-:Y:S01]  /*81c0*/  FADD.FTZ R91, R208, R91 ;  /* 0x0000005bd05b7221 */ /* 0x000fe20000010000 */
[----:B0-----:R-:W-:Y:S01]  /*81d0*/  FMUL.FTZ R230, R236, R78 ;  /* 0x0000004eece67220 */ /* 0x001fe20000410000 */
[----:B------:R-:W-:Y:S01]  /*81e0*/  FADD.FTZ R236, R210, R29 ;  /* 0x0000001dd2ec7221 */ /* 0x000fe20000010000 */
[----:B------:R-:W-:Y:S01]  /*81f0*/  FFMA.FTZ R208, R132, R201, R223 ;  /* 0x000000c984d07223 */ /* 0x000fe200000100df */
[----:B------:R-:W-:Y:S01]  /*8200*/  STS [R7+0x10d4], R202 ;  /* 0x0010d4ca07007388 */ /* 0x000fe20000000800 */
[----:B------:R-:W-:Y:S01]  /*8210*/  FMUL.FTZ R29, R220, R230 ;  /* 0x000000e6dc1d7220 */ /* 0x000fe20000410000 */
[----:B------:R-:W-:Y:S01]  /*8220*/  FMUL.FTZ R155, R155, R236 ;  /* 0x000000ec9b9b7220 */ /* 0x000fe20000410000 */
[C---:B------:R-:W-:Y:S01]  /*8230*/  FFMA.FTZ R27, R145.reuse, R230, R27 ;  /* 0x000000e6911b7223 */ /* 0x040fe2000001001b */
[C---:B------:R-:W-:Y:S01]  /*8240*/  FFMA.FTZ R152, R138.reuse, R236, R131 ;  /* 0x000000ec8a987223 */ /* 0x040fe20000010083 */
[----:B------:R-:W-:Y:S01]  /*8250*/  FFMA.FTZ R29, R145, R232, -R29 ;  /* 0x000000e8911d7223 */ /* 0x000fe2000001081d */
[-C--:B------:R-:W-:Y:S01]  /*8260*/  FFMA.FTZ R155, R138, R238.reuse, -R155 ;  /* 0x000000ee8a9b7223 */ /* 0x080fe2000001089b */
[C---:B------:R-:W-:Y:S01]  /*8270*/  FMUL.FTZ R145, R217.reuse, R238 ;  /* 0x000000eed9917220 */ /* 0x040fe20000410000 */
[----:B------:R-:W-:Y:S01]  /*8280*/  FMUL.FTZ R138, R236, UR47 ;  /* 0x0000002fec8a7c20 */ /* 0x000fe20008410000 */
[-C--:B------:R-:W-:Y:S01]  /*8290*/  FFMA.FTZ R217, R217, -R154.reuse, R168 ;  /* 0x8000009ad9d97223 */ /* 0x080fe200000100a8 */
[C---:B------:R-:W-:Y:S01]  /*82a0*/  FFMA.FTZ R154, -R16.reuse, R154, R163 ;  /* 0x0000009a109a7223 */ /* 0x040fe200000101a3 */
[----:B------:R-:W-:Y:S01]  /*82b0*/  FFMA.FTZ R131, R16, R236, R145 ;  /* 0x000000ec10837223 */ /* 0x000fe20000010091 */
[C---:B------:R-:W-:Y:S01]  /*82c0*/  FFMA.FTZ R138, R238.reuse, UR46, -R138 ;  /* 0x0000002eee8a7c23 */ /* 0x040fe2000801088a */
[----:B------:R-:W-:Y:S01]  /*82d0*/  FMUL.FTZ R16, R238, UR47 ;  /* 0x0000002fee107c20 */ /* 0x000fe20008410000 */
[----:B------:R-:W-:Y:S01]  /*82e0*/  FMUL.FTZ R145, R236, R105 ;  /* 0x00000069ec917220 */ /* 0x000fe20000410000 */
[----:B------:R-:W-:Y:S01]  /*82f0*/  FADD.FTZ R204, R204, R155 ;  /* 0x0000009bcccc7221 */ /* 0x000fe20000010000 */
[----:B------:R-:W-:Y:S01]  /*8300*/  FMUL.FTZ R155, R217, R138 ;  /* 0x0000008ad99b7220 */ /* 0x000fe20000410000 */
[----:B------:R-:W-:Y:S01]  /*8310*/  FADD.FTZ R211, R211, R152 ;  /* 0x00000098d3d37221 */ /* 0x000fe20000010000 */
[----:B------:R-:W-:Y:S01]  /*8320*/  FFMA.FTZ R203, R236, UR46, R16 ;  /* 0x0000002eeccb7c23 */ /* 0x000fe20008010010 */
[C---:B------:R-:W-:Y:S01]  /*8330*/  FMUL.FTZ R229, R217.reuse, R227 ;  /* 0x000000e3d9e57220 */ /* 0x040fe20000410000 */
[----:B------:R-:W-:Y:S01]  /*8340*/  FMUL.FTZ R138, R217, R145 ;  /* 0x00000091d98a7220 */ /* 0x000fe20000410000 */
[C---:B------:R-:W-:Y:S01]  /*8350*/  FMUL.FTZ R152, R218.reuse, R129 ;  /* 0x00000081da987220 */ /* 0x040fe20000410000 */
[----:B------:R-:W-:Y:S01]  /*8360*/  FMUL.FTZ R218, R218, R143 ;  /* 0x0000008fdada7220 */ /* 0x000fe20000410000 */
[-C--:B------:R-:W-:Y:S01]  /*8370*/  FMUL.FTZ R16, R116, R145.reuse ;  /* 0x0000009174107220 */ /* 0x080fe20000410000 */
[C---:B------:R-:W-:Y:S01]  /*8380*/  FFMA.FTZ R145, R154.reuse, R145, R229 ;  /* 0x000000919a917223 */ /* 0x040fe200000100e5 */
[C---:B------:R-:W-:Y:S01]  /*8390*/  FFMA.FTZ R138, R154.reuse, R227, -R138 ;  /* 0x000000e39a8a7223 */ /* 0x040fe2000001088a */
[----:B------:R-:W-:Y:S01]  /*83a0*/  FFMA.FTZ R155, R154, R203, R155 ;  /* 0x000000cb9a9b7223 */ /* 0x000fe2000001009b */
[C---:B------:R-:W-:Y:S01]  /*83b0*/  FFMA.FTZ R154, R144.reuse, R209, R225 ;  /* 0x000000d1909a7223 */ /* 0x040fe200000100e1 */
[C---:B------:R-:W-:Y:S01]  /*83c0*/  FFMA.FTZ R143, R144.reuse, R143, R152 ;  /* 0x0000008f908f7223 */ /* 0x040fe20000010098 */
[----:B------:R-:W-:Y:S01]  /*83d0*/  FFMA.FTZ R144, R144, R129, -R218 ;  /* 0x0000008190907223 */ /* 0x000fe200000108da */
[C---:B------:R-:W-:Y:S01]  /*83e0*/  FMUL.FTZ R129, R153.reuse, R204 ;  /* 0x000000cc99817220 */ /* 0x040fe20000410000 */
[----:B------:R0:W-:Y:S01]  /*83f0*/  STS [R7+0x10d0], R16 ;  /* 0x0010d01007007388 */ /* 0x0001e20000000800 */
[-C--:B------:R-:W-:Y:S01]  /*8400*/  FMUL.FTZ R153, R153, R211.reuse ;  /* 0x000000d399997220 */ /* 0x080fe20000410000 */
[----:B------:R-:W-:Y:S01]  /*8410*/  FMUL.FTZ R152, R79, R80 ;  /* 0x000000504f987220 */ /* 0x000fe20000410000 */
[C---:B------:R-:W-:Y:S01]  /*8420*/  FFMA.FTZ R129, R140.reuse, R211, R129 ;  /* 0x000000d38c817223 */ /* 0x040fe20000010081 */
[----:B------:R-:W-:Y:S01]  /*8430*/  FFMA.FTZ R68, R131, R105, R68 ;  /* 0x0000006983447223 */ /* 0x000fe20000010044 */
[----:B------:R-:W-:Y:S01]  /*8440*/  FFMA.FTZ R140, R140, R204, -R153 ;  /* 0x000000cc8c8c7223 */ /* 0x000fe20000010899 */
[----:B------:R-:W-:Y:S01]  /*8450*/  FFMA.FTZ R203, R116, R131, R155 ;  /* 0x0000008374cb7223 */ /* 0x000fe2000001009b */
[----:B------:R-:W-:Y:S01]  /*8460*/  FMUL.FTZ R155, R204, R80 ;  /* 0x00000050cc9b7220 */ /* 0x000fe20000410000 */
[----:B------:R-:W-:Y:S01]  /*8470*/  FFMA.FTZ R209, R113, R148, R154 ;  /* 0x0000009471d17223 */ /* 0x000fe2000001009a */
[----:B------:R-:W-:Y:S01]  /*8480*/  FADD.FTZ R212, R212, R129 ;  /* 0x00000081d4d47221 */ /* 0x000fe20000010000 */
[C---:B0-----:R-:W-:Y:S01]  /*8490*/  FMUL.FTZ R16, R222.reuse, R204 ;  /* 0x000000ccde107220 */ /* 0x041fe20000410000 */
[-C--:B------:R-:W-:Y:S01]  /*84a0*/  FFMA.FTZ R222, R222, -R152.reuse, R165 ;  /* 0x80000098dede7223 */ /* 0x080fe200000100a5 */
[----:B------:R-:W-:Y:S01]  /*84b0*/  FFMA.FTZ R152, -R25, R152, R170 ;  /* 0x0000009819987223 */ /* 0x000fe200000101aa */
[----:B------:R-:W-:Y:S01]  /*84c0*/  FADD.FTZ R205, R205, R140 ;  /* 0x0000008ccdcd7221 */ /* 0x000fe20000010000 */
[----:B------:R-:W-:Y:S01]  /*84d0*/  FFMA.FTZ R153, R25, R211, R16 ;  /* 0x000000d319997223 */ /* 0x000fe20000010010 */
[----:B------:R-:W-:Y:S01]  /*84e0*/  FMUL.FTZ R25, R211, UR47 ;  /* 0x0000002fd3197c20 */ /* 0x000fe20008410000 */
[----:B------:R-:W-:Y:S01]  /*84f0*/  FMUL.FTZ R16, R204, UR47 ;  /* 0x0000002fcc107c20 */ /* 0x000fe20008410000 */
[----:B------:R-:W-:Y:S01]  /*8500*/  FMUL.FTZ R129, R222, R155 ;  /* 0x0000009bde817220 */ /* 0x000fe20000410000 */
[----:B------:R-:W-:Y:S01]  /*8510*/  FFMA.FTZ R208, R75, R31, R208 ;  /* 0x0000001f4bd07223 */ /* 0x000fe200000100d0 */
[----:B------:R-:W-:Y:S01]  /*8520*/  FFMA.FTZ R131, R204, UR46, -R25 ;  /* 0x0000002ecc837c23 */ /* 0x000fe20008010819 */
[C---:B------:R-:W-:Y:S01]  /*8530*/  FFMA.FTZ R25, R211.reuse, UR46, R16 ;  /* 0x0000002ed3197c23 */ /* 0x040fe20008010010 */
[----:B------:R-:W-:Y:S01]  /*8540*/  FMUL.FTZ R211, R211, R80 ;  /* 0x00000050d3d37220 */ /* 0x000fe20000410000 */
[----:B------:R-:W-:Y:S01]  /*8550*/  FMUL.FTZ R16, R216, R207 ;  /* 0x000000cfd8107220 */ /* 0x000fe20000410000 */
[----:B------:R-:W-:Y:S01]  /*8560*/  FMUL.FTZ R131, R222, R131 ;  /* 0x00000083de837220 */ /* 0x000fe20000410000 */
[----:B------:R-:W-:Y:S01]  /*8570*/  FMUL.FTZ R216, R216, R221 ;  /* 0x000000ddd8d87220 */ /* 0x000fe20000410000 */
[-C--:B------:R-:W-:Y:S01]  /*8580*/  FMUL.FTZ R148, R222, R211.reuse ;  /* 0x000000d3de947220 */ /* 0x080fe20000410000 */
[C---:B------:R-:W-:Y:S01]  /*8590*/  FFMA.FTZ R140, R152.reuse, R211, R129 ;  /* 0x000000d3988c7223 */ /* 0x040fe20000010081 */
[----:B------:R-:W-:Y:S01]  /*85a0*/  FFMA.FTZ R154, R152, R25, R131 ;  /* 0x00000019989a7223 */ /* 0x000fe20000010083 */
[----:B------:R-:W-:Y:S01]  /*85b0*/  FFMA.FTZ R207, R132, R207, -R216 ;  /* 0x000000cf84cf7223 */ /* 0x000fe200000108d8 */
[----:B------:R-:W-:Y:S01]  /*85c0*/  FFMA.FTZ R148, R152, R155, -R148 ;  /* 0x0000009b98947223 */ /* 0x000fe20000010894 */
[----:B------:R-:W-:Y:S01]  /*85d0*/  FFMA.FTZ R152, R132, R221, R16 ;  /* 0x000000dd84987223 */ /* 0x000fe20000010010 */
[CC--:B------:R-:W-:Y:S01]  /*85e0*/  FMUL.FTZ R16, R149.reuse, R205.reuse ;  /* 0x000000cd95107220 */ /* 0x0c0fe20000410000 */
[----:B------:R-:W-:Y:S01]  /*85f0*/  FMUL.FTZ R132, R149, R212 ;  /* 0x000000d495847220 */ /* 0x000fe20000410000 */
[----:B------:R-:W-:Y:S01]  /*8600*/  FMUL.FTZ R129, R115, R108 ;  /* 0x0000006c73817220 */ /* 0x000fe20000410000 */
[-C--:B------:R-:W-:Y:S01]  /*8610*/  FMUL.FTZ R25, R219, R205.reuse ;  /* 0x000000cddb197220 */ /* 0x080fe20000410000 */
        /* <DEDUP_REMOVED lines=8> */
[----:B------:R-:W-:Y:S01]  /*86a0*/  FMUL.FTZ R16, R212, UR47 ;  /* 0x0000002fd4107c20 */ /* 0x000fe20008410000 */
[CC--:B------:R-:W-:Y:S01]  /*86b0*/  FMUL.FTZ R23, R141.reuse, R206.reuse ;  /* 0x000000ce8d177220 */ /* 0x0c0fe20000410000 */
[-C--:B------:R-:W-:Y:S01]  /*86c0*/  FMUL.FTZ R141, R141, R213.reuse ;  /* 0x000000d58d8d7220 */ /* 0x080fe20000410000 */
[----:B------:R-:W-:Y:S01]  /*86d0*/  FADD.FTZ R93, R154, R93 ;  /* 0x0000005d9a5d7221 */ /* 0x000fe20000010000 */
[C---:B------:R-:W-:Y:S01]  /*86e0*/  FMUL.FTZ R25, R205.reuse, UR47 ;  /* 0x0000002fcd197c20 */ /* 0x040fe20008410000 */
[C---:B------:R-:W-:Y:S01]  /*86f0*/  FFMA.FTZ R23, R128.reuse, R213, R23 ;  /* 0x000000d580177223 */ /* 0x040fe20000010017 */
[----:B------:R-:W-:Y:S01]  /*8700*/  FFMA.FTZ R128, R128, R206, -R141 ;  /* 0x000000ce80807223 */ /* 0x000fe2000001088d */
[----:B------:R-:W-:Y:S01]  /*8710*/  FFMA.FTZ R154, R205, UR46, -R16 ;  /* 0x0000002ecd9a7c23 */ /* 0x000fe20008010810 */
[----:B------:R-:W-:Y:S01]  /*8720*/  FFMA.FTZ R16, R212, UR46, R25 ;  /* 0x0000002ed4107c23 */ /* 0x000fe20008010019 */
[----:B------:R-:W-:Y:S01]  /*8730*/  FADD.FTZ R214, R214, R23 ;  /* 0x00000017d6d67221 */ /* 0x000fe20000010000 */
[----:B------:R-:W-:Y:S01]  /*8740*/  FADD.FTZ R199, R199, R128 ;  /* 0x00000080c7c77221 */ /* 0x000fe20000010000 */
[----:B------:R-:W-:Y:S01]  /*8750*/  FMUL.FTZ R154, R219, R154 ;  /* 0x0000009adb9a7220 */ /* 0x000fe20000410000 */
[----:B------:R-:W-:Y:S01]  /*8760*/  FMUL.FTZ R128, R215, R226 ;  /* 0x000000e2d7807220 */ /* 0x000fe20000410000 */
[C---:B------:R-:W-:Y:S01]  /*8770*/  FMUL.FTZ R23, R151.reuse, R214 ;  /* 0x000000d697177220 */ /* 0x040fe20000410000 */
[-C--:B------:R-:W-:Y:S01]  /*8780*/  FMUL.FTZ R151, R151, R199.reuse ;  /* 0x000000c797977220 */ /* 0x080fe20000410000 */
        /* <DEDUP_REMOVED lines=8> */
[-C--:B------:R-:W-:Y:S01]  /*8810*/  FFMA.FTZ R31, R189, -R25.reuse, R176 ;  /* 0x80000019bd1f7223 */ /* 0x080fe200000100b0 */
[----:B------:R-:W-:Y:S01]  /*8820*/  FFMA.FTZ R25, -R19, R25, R178 ;  /* 0x0000001913197223 */ /* 0x000fe200000101b2 */
[C---:B------:R-:W-:Y:S01]  /*8830*/  FMUL.FTZ R23, R139.reuse, R198 ;  /* 0x000000c68b177220 */ /* 0x040fe20000410000 */
[----:B------:R-:W-:Y:S01]  /*8840*/  FMUL.FTZ R139, R139, R197 ;  /* 0x000000c58b8b7220 */ /* 0x000fe20000410000 */
[----:B------:R-:W-:Y:S01]  /*8850*/  FMUL.FTZ R202, R79, R211 ;  /* 0x000000d34fca7220 */ /* 0x000fe20000410000 */
[C---:B------:R-:W-:Y:S01]  /*8860*/  FFMA.FTZ R131, R33.reuse, R200, R228 ;  /* 0x000000c821837223 */ /* 0x040fe200000100e4 */
[C---:B------:R-:W-:Y:S01]  /*8870*/  FFMA.FTZ R16, R130.reuse, R197, R23 ;  /* 0x000000c582107223 */ /* 0x040fe20000010017 */
[----:B------:R-:W-:Y:S01]  /*8880*/  FFMA.FTZ R130, R130, R198, -R139 ;  /* 0x000000c682827223 */ /* 0x000fe2000001088b */
[----:B------:R-:W-:Y:S01]  /*8890*/  FFMA.FTZ R139, R33, R24, -R128 ;  /* 0x00000018218b7223 */ /* 0x000fe20000010880 */
[----:B------:R-:W-:Y:S01]  /*88a0*/  FMUL.FTZ R33, R213, UR47 ;  /* 0x0000002fd5217c20 */ /* 0x000fe20008410000 */
[----:B------:R-:W-:Y:S01]  /*88b0*/  FADD.FTZ R195, R195, R16 ;  /* 0x00000010c3c37221 */ /* 0x000fe20000010000 */
[----:B------:R-:W-:Y:S01]  /*88c0*/  FADD.FTZ R193, R193, R130 ;  /* 0x00000082c1c17221 */ /* 0x000fe20000010000 */
[----:B------:R-:W-:Y:S01]  /*88d0*/  FMUL.FTZ R16, R189, R206 ;  /* 0x000000cebd107220 */ /* 0x000fe20000410000 */
[----:B------:R-:W-:Y:S01]  /*88e0*/  FMUL.FTZ R204, R79, R155 ;  /* 0x0000009b4fcc7220 */ /* 0x000fe20000410000 */
[C---:B------:R-:W-:Y:S01]  /*88f0*/  FMUL.FTZ R23, R135.reuse, R195 ;  /* 0x000000c387177220 */ /* 0x040fe20000410000 */
[----:B------:R-:W-:Y:S01]  /*8900*/  FMUL.FTZ R24, R135, R193 ;  /* 0x000000c187187220 */ /* 0x000fe20000410000 */
[----:B------:R-:W-:Y:S01]  /*8910*/  FFMA.FTZ R16, R19, R213, R16 ;  /* 0x000000d513107223 */ /* 0x000fe20000010010 */
[----:B------:R0:W-:Y:S01]  /*8920*/  STS [R7+0x10c8], R202 ;  /* 0x0010c8ca07007388 */ /* 0x0001e20000000800 */
[C---:B------:R-:W-:Y:S01]  /*8930*/  FFMA.FTZ R128, R134.reuse, R193, -R23 ;  /* 0x000000c186807223 */ /* 0x040fe20000010817 */
[----:B------:R-:W-:Y:S01]  /*8940*/  FFMA.FTZ R19, R134, R195, R24 ;  /* 0x000000c386137223 */ /* 0x000fe20000010018 */
[----:B------:R-:W-:Y:S01]  /*8950*/  FMUL.FTZ R212, R212, R108 ;  /* 0x0000006cd4d47220 */ /* 0x000fe20000410000 */
[----:B------:R1:W-:Y:S01]  /*8960*/  STS [R7+0x10cc], R204 ;  /* 0x0010cccc07007388 */ /* 0x0003e20000000800 */
[----:B------:R-:W-:Y:S01]  /*8970*/  FADD.FTZ R187, R187, R128 ;  /* 0x00000080bbbb7221 */ /* 0x000fe20000010000 */
[----:B------:R-:W-:Y:S01]  /*8980*/  FADD.FTZ R28, R28, R19 ;  /* 0x000000131c1c7221 */ /* 0x000fe20000010000 */
[----:B------:R-:W-:Y:S01]  /*8990*/  FMUL.FTZ R141, R219, R212 ;  /* 0x000000d4db8d7220 */ /* 0x000fe20000410000 */
[----:B------:R-:W-:Y:S01]  /*89a0*/  FMUL.FTZ R128, R206, UR47 ;  /* 0x0000002fce807c20 */ /* 0x000fe20008410000 */
[CC--:B------:R-:W-:Y:S01]  /*89b0*/  FMUL.FTZ R19, R127.reuse, R187.reuse ;  /* 0x000000bb7f137220 */ /* 0x0c0fe20000410000 */
[----:B------:R-:W-:Y:S01]  /*89c0*/  FMUL.FTZ R24, R127, R28 ;  /* 0x0000001c7f187220 */ /* 0x000fe20000410000 */
[-C--:B0-----:R-:W-:Y:S01]  /*89d0*/  FMUL.FTZ R202, R205, R108.reuse ;  /* 0x0000006ccdca7220 */ /* 0x081fe20000410000 */
[----:B------:R-:W-:Y:S01]  /*89e0*/  FFMA.FTZ R67, R132, R108, R67 ;  /* 0x0000006c84437223 */ /* 0x000fe20000010043 */
[C---:B------:R-:W-:Y:S01]  /*89f0*/  FFMA.FTZ R19, R146.reuse, R28, R19 ;  /* 0x0000001c92137223 */ /* 0x040fe20000010013 */
[----:B------:R-:W-:Y:S01]  /*8a00*/  FFMA.FTZ R23, R146, R187, -R24 ;  /* 0x000000bb92177223 */ /* 0x000fe20000010818 */
[----:B------:R-:W-:Y:S01]  /*8a10*/  FFMA.FTZ R24, R206, UR46, -R33 ;  /* 0x0000002ece187c23 */ /* 0x000fe20008010821 */
[----:B-1----:R-:W-:Y:S01]  /*8a20*/  FMUL.FTZ R204, R219, R202 ;  /* 0x000000cadbcc7220 */ /* 0x002fe20000410000 */
[----:B------:R-:W-:Y:S01]  /*8a30*/  FADD.FTZ R30, R30, R19 ;  /* 0x000000131e1e7221 */ /* 0x000fe20000010000 */
[----:B------:R-:W-:Y:S01]  /*8a40*/  FADD.FTZ R14, R14, R23 ;  /* 0x000000170e0e7221 */ /* 0x000fe20000010000 */
[----:B------:R-:W-:Y:S01]  /*8a50*/  FMUL.FTZ R130, R31, R24 ;  /* 0x000000181f827220 */ /* 0x000fe20000410000 */
[C---:B------:R-:W-:Y:S01]  /*8a60*/  FFMA.FTZ R149, R129.reuse, R212, R204 ;  /* 0x000000d481957223 */ /* 0x040fe200000100cc */
[----:B------:R-:W-:Y:S01]  /*8a70*/  FMUL.FTZ R24, R136, R30 ;  /* 0x0000001e88187220 */ /* 0x000fe20000410000 */
[----:B------:R-:W-:Y:S01]  /*8a80*/  FFMA.FTZ R141, R129, R202, -R141 ;  /* 0x000000ca818d7223 */ /* 0x000fe2000001088d */
[----:B------:R-:W-:Y:S01]  /*8a90*/  FMUL.FTZ R206, R206, R82 ;  /* 0x00000052cece7220 */ /* 0x000fe20000410000 */
[-C--:B------:R-:W-:Y:S01]  /*8aa0*/  FMUL.FTZ R19, R136, R14.reuse ;  /* 0x0000000e88137220 */ /* 0x080fe20000410000 */
[----:B------:R-:W-:Y:S01]  /*8ab0*/  FFMA.FTZ R24, R147, R14, -R24 ;  /* 0x0000000e93187223 */ /* 0x000fe20000010818 */
[----:B------:R-:W-:Y:S01]  /*8ac0*/  FFMA.FTZ R129, R115, R132, R154 ;  /* 0x0000008473817223 */ /* 0x000fe2000001009a */
[C---:B------:R-:W-:Y:S01]  /*8ad0*/  FMUL.FTZ R132, R213.reuse, R82 ;  /* 0x00000052d5847220 */ /* 0x040fe20000410000 */
[----:B------:R-:W-:Y:S01]  /*8ae0*/  FFMA.FTZ R128, R213, UR46, R128 ;  /* 0x0000002ed5807c23 */ /* 0x000fe20008010080 */
[----:B------:R-:W-:Y:S01]  /*8af0*/  FMUL.FTZ R134, R31, R206 ;  /* 0x000000ce1f867220 */ /* 0x000fe20000410000 */
[----:B------:R-:W-:Y:S01]  /*8b00*/  FFMA.FTZ R19, R147, R30, R19 ;  /* 0x0000001e93137223 */ /* 0x000fe20000010013 */
[----:B------:R-:W-:Y:S01]  /*8b10*/  FADD.FTZ R15, R15, R24 ;  /* 0x000000180f0f7221 */ /* 0x000fe20000010000 */
[----:B------:R-:W-:Y:S01]  /*8b20*/  FMUL.FTZ R31, R31, R132 ;  /* 0x000000841f1f7220 */ /* 0x000fe20000410000 */
[C---:B------:R-:W-:Y:S01]  /*8b30*/  FFMA.FTZ R24, R25.reuse, R128, R130 ;  /* 0x0000008019187223 */ /* 0x040fe20000010082 */
[-C--:B------:R-:W-:Y:S01]  /*8b40*/  FFMA.FTZ R135, R25, R132.reuse, R134 ;  /* 0x0000008419877223 */ /* 0x080fe20000010086 */
[----:B------:R-:W-:Y:S01]  /*8b50*/  FADD.FTZ R32, R32, R19 ;  /* 0x0000001320207221 */ /* 0x000fe20000010000 */
[C---:B------:R-:W-:Y:S01]  /*8b60*/  FMUL.FTZ R128, R142.reuse, R15 ;  /* 0x0000000f8e807220 */ /* 0x040fe20000410000 */
[----:B------:R-:W-:Y:S01]  /*8b70*/  FMUL.FTZ R132, R81, R132 ;  /* 0x0000008451847220 */ /* 0x000fe20000410000 */
[----:B------:R-:W-:Y:S01]  /*8b80*/  FFMA.FTZ R146, R25, R206, -R31 ;  /* 0x000000ce19927223 */ /* 0x000fe2000001081f */
[C---:B------:R-:W-:Y:S01]  /*8b90*/  FMUL.FTZ R19, R11.reuse, R224 ;  /* 0x000000e00b137220 */ /* 0x040fe20000410000 */
[C---:B------:R-:W-:Y:S01]  /*8ba0*/  FMUL.FTZ R23, R11.reuse, R156 ;  /* 0x0000009c0b177220 */ /* 0x040fe20000410000 */
[----:B------:R-:W-:Y:S01]  /*8bb0*/  FMUL.FTZ R25, R11, R12 ;  /* 0x0000000c0b197220 */ /* 0x000fe20000410000 */
[-C--:B------:R-:W-:Y:S01]  /*8bc0*/  FMUL.FTZ R142, R142, R32.reuse ;  /* 0x000000208e8e7220 */ /* 0x080fe20000410000 */
[C---:B------:R-:W-:Y:S01]  /*8bd0*/  FFMA.FTZ R11, R137.reuse, R32, R128 ;  /* 0x00000020890b7223 */ /* 0x040fe20000010080 */
[----:B------:R0:W-:Y:S01]  /*8be0*/  STS [R7+0x10b8], R132 ;  /* 0x0010b88407007388 */ /* 0x0001e20000000800 */
[----:B------:R-:W-:Y:S01]  /*8bf0*/  FMUL.FTZ R130, R86, R107 ;  /* 0x0000006b56827220 */ /* 0x000fe20000410000 */
        /* <DEDUP_REMOVED lines=8> */
[-C--:B0-----:R-:W-:Y:S01]  /*8c80*/  FMUL.FTZ R132, R119, R112.reuse ;  /* 0x0000007077847220 */ /* 0x081fe20000410000 */
[----:B------:R-:W-:Y:S01]  /*8c90*/  FMUL.FTZ R142, R134, R112 ;  /* 0x00000070868e7220 */ /* 0x000fe20000410000 */
[----:B------:R-:W-:Y:S01]  /*8ca0*/  FMUL.FTZ R147, R32, R107 ;  /* 0x0000006b20937220 */ /* 0x000fe20000410000 */
[----:B------:R-:W-:Y:S01]  /*8cb0*/  FADD.FTZ R98, R129, R98 ;  /* 0x0000006281627221 */ /* 0x000fe20000010000 */
[-C--:B------:R-:W-:Y:S01]  /*8cc0*/  FFMA.FTZ R133, -R157, R132.reuse, R190 ;  /* 0x000000849d857223 */ /* 0x080fe200000101be */
[----:B------:R-:W-:Y:S01]  /*8cd0*/  FFMA.FTZ R132, R39, -R132, R188 ;  /* 0x8000008427847223 */ /* 0x000fe200000100bc */
[----:B------:R-:W-:Y:S01]  /*8ce0*/  FFMA.FTZ R60, R153, R80, R60 ;  /* 0x00000050993c7223 */ /* 0x000fe2000001003c */
[----:B------:R-:W-:Y:S01]  /*8cf0*/  FFMA.FTZ R136, R6, R12, R23 ;  /* 0x0000000c06887223 */ /* 0x000fe20000010017 */
[----:B------:R-:W-:Y:S01]  /*8d00*/  FFMA.FTZ R129, -R20, R128, R175 ;  /* 0x0000008014817223 */ /* 0x000fe200000101af */
[----:B------:R-:W-:Y:S01]  /*8d10*/  FMUL.FTZ R11, R132, R150 ;  /* 0x00000096840b7220 */ /* 0x000fe20000410000 */
[----:B------:R-:W-:Y:S01]  /*8d20*/  FFMA.FTZ R128, R160, -R128, R177 ;  /* 0x80000080a0807223 */ /* 0x000fe200000100b1 */
[----:B------:R-:W-:Y:S01]  /*8d30*/  FMUL.FTZ R153, R30, R111 ;  /* 0x0000006f1e997220 */ /* 0x000fe20000410000 */
[----:B------:R-:W-:Y:S01]  /*8d40*/  FMUL.FTZ R137, R15, R107 ;  /* 0x0000006b0f897220 */ /* 0x000fe20000410000 */
[-C--:B------:R-:W-:Y:S01]  /*8d50*/  FMUL.FTZ R12, R132, R142.reuse ;  /* 0x0000008e840c7220 */ /* 0x080fe20000410000 */
[----:B------:R-:W-:Y:S01]  /*8d60*/  FMUL.FTZ R154, R130, R147 ;  /* 0x00000093829a7220 */ /* 0x000fe20000410000 */
[C---:B------:R-:W-:Y:S01]  /*8d70*/  FFMA.FTZ R11, R133.reuse, R142, -R11 ;  /* 0x0000008e850b7223 */ /* 0x040fe2000001080b */
[----:B------:R-:W-:Y:S01]  /*8d80*/  FMUL.FTZ R151, R14, R111 ;  /* 0x0000006f0e977220 */ /* 0x000fe20000410000 */
[-C--:B------:R-:W-:Y:S01]  /*8d90*/  FMUL.FTZ R26, R130, R137.reuse ;  /* 0x00000089821a7220 */ /* 0x080fe20000410000 */
[----:B------:R-:W-:Y:S01]  /*8da0*/  FFMA.FTZ R12, R133, R150, R12 ;  /* 0x00000096850c7223 */ /* 0x000fe2000001000c */
[----:B------:R-:W-:Y:S01]  /*8db0*/  FFMA.FTZ R154, R131, R137, -R154 ;  /* 0x00000089839a7223 */ /* 0x000fe2000001089a */
[----:B------:R-:W-:Y:S01]  /*8dc0*/  FADD.FTZ R11, RZ, R11 ;  /* 0x0000000bff0b7221 */ /* 0x000fe20000010000 */
[----:B------:R-:W-:Y:S01]  /*8dd0*/  FMUL.FTZ R200, R128, R153 ;  /* 0x0000009980c87220 */ /* 0x000fe20000410000 */
[----:B------:R-:W-:Y:S01]  /*8de0*/  FMUL.FTZ R202, R115, R202 ;  /* 0x000000ca73ca7220 */ /* 0x000fe20000410000 */
[----:B------:R-:W-:Y:S01]  /*8df0*/  FMUL.FTZ R216, R214, R109 ;  /* 0x0000006dd6d87220 */ /* 0x000fe20000410000 */
[----:B------:R-:W-:Y:S01]  /*8e00*/  FFMA.FTZ R23, R131, R147, R26 ;  /* 0x0000009383177223 */ /* 0x000fe2000001001a */
[----:B------:R-:W-:Y:S01]  /*8e10*/  FADD.FTZ R12, RZ, R12 ;  /* 0x0000000cff0c7221 */ /* 0x000fe20000010000 */
[----:B------:R-:W-:Y:S01]  /*8e20*/  FADD.FTZ R11, R11, R154 ;  /* 0x0000009a0b0b7221 */ /* 0x000fe20000010000 */
[----:B------:R-:W-:Y:S01]  /*8e30*/  FFMA.FTZ R200, R129, R151, -R200 ;  /* 0x0000009781c87223 */ /* 0x000fe200000108c8 */
[----:B------:R-:W-:Y:S01]  /*8e40*/  FMUL.FTZ R33, R84, R99 ;  /* 0x0000006354217220 */ /* 0x000fe20000410000 */
[----:B------:R-:W-:Y:S01]  /*8e50*/  FMUL.FTZ R26, R128, R151 ;  /* 0x00000097801a7220 */ /* 0x000fe20000410000 */
[----:B------:R0:W-:Y:S01]  /*8e60*/  STS [R7+0x10c4], R202 ;  /* 0x0010c4ca07007388 */ /* 0x0001e20000000800 */
[----:B------:R-:W-:Y:S01]  /*8e70*/  FADD.FTZ R12, R12, R23 ;  /* 0x000000170c0c7221 */ /* 0x000fe20000010000 */
[----:B------:R-:W-:Y:S01]  /*8e80*/  FADD.FTZ R11, R11, R200 ;  /* 0x000000c80b0b7221 */ /* 0x000fe20000010000 */
[----:B------:R-:W-:Y:S01]  /*8e90*/  FFMA.FTZ R127, -R22, R33, R173 ;  /* 0x00000021167f7223 */ /* 0x000fe200000101ad */
[----:B------:R-:W-:Y:S01]  /*8ea0*/  FMUL.FTZ R206, R81, R206 ;  /* 0x000000ce51ce7220 */ /* 0x000fe20000410000 */
[----:B------:R-:W-:Y:S01]  /*8eb0*/  FFMA.FTZ R23, R129, R153, R26 ;  /* 0x0000009981177223 */ /* 0x000fe2000001001a */
[----:B------:R-:W-:Y:S01]  /*8ec0*/  FFMA.FTZ R33, R38, -R33, R171 ;  /* 0x8000002126217223 */ /* 0x000fe200000100ab */
[-C--:B------:R-:W-:Y:S01]  /*8ed0*/  FMUL.FTZ R200, R187, R99.reuse ;  /* 0x00000063bbc87220 */ /* 0x080fe20000410000 */
[----:B------:R-:W-:Y:S01]  /*8ee0*/  FMUL.FTZ R26, R117, R110 ;  /* 0x0000006e751a7220 */ /* 0x000fe20000410000 */
[----:B------:R-:W-:Y:S01]  /*8ef0*/  FMUL.FTZ R154, R28, R99 ;  /* 0x000000631c9a7220 */ /* 0x000fe20000410000 */
[----:B0-----:R-:W-:Y:S01]  /*8f00*/  FMUL.FTZ R202, R118, R216 ;  /* 0x000000d876ca7220 */ /* 0x001fe20000410000 */
[----:B------:R-:W-:Y:S01]  /*8f10*/  FFMA.FTZ R156, R6, R156, -R25 ;  /* 0x0000009c069c7223 */ /* 0x000fe20000010819 */
[----:B------:R0:W-:Y:S01]  /*8f20*/  STS [R7+0x10bc], R206 ;  /* 0x0010bcce07007388 */ /* 0x0001e20000000800 */
[----:B------:R-:W-:Y:S01]  /*8f30*/  FFMA.FTZ R31, -R21, R26, R184 ;  /* 0x0000001a151f7223 */ /* 0x000fe200000101b8 */
[----:B------:R-:W-:Y:S01]  /*8f40*/  FMUL.FTZ R25, R33, R154 ;  /* 0x0000009a21197220 */ /* 0x000fe20000410000 */
[----:B------:R-:W-:Y:S01]  /*8f50*/  FFMA.FTZ R26, R37, -R26, R186 ;  /* 0x8000001a251a7223 */ /* 0x000fe200000100ba */
[----:B------:R1:W-:Y:S01]  /*8f60*/  STS [R7+0x10b0], R202 ;  /* 0x0010b0ca07007388 */ /* 0x0003e20000000800 */
[----:B------:R-:W-:Y:S01]  /*8f70*/  FADD.FTZ R12, R12, R23 ;  /* 0x000000170c0c7221 */ /* 0x000fe20000010000 */
[----:B------:R-:W-:Y:S01]  /*8f80*/  FADD.FTZ R89, R208, R89 ;  /* 0x00000059d0597221 */ /* 0x000fe20000010000 */
[----:B------:R-:W-:Y:S01]  /*8f90*/  FMUL.FTZ R204, R195, R110 ;  /* 0x0000006ec3cc7220 */ /* 0x000fe20000410000 */
[-C--:B------:R-:W-:Y:S01]  /*8fa0*/  FMUL.FTZ R201, R118, R109.reuse ;  /* 0x0000006d76c97220 */ /* 0x080fe20000410000 */
[----:B------:R-:W-:Y:S01]  /*8fb0*/  FMUL.FTZ R210, R77, R232 ;  /* 0x000000e84dd27220 */ /* 0x000fe20000410000 */
[----:B0-----:R-:W-:Y:S01]  /*8fc0*/  FMUL.FTZ R206, R193, R110 ;  /* 0x0000006ec1ce7220 */ /* 0x001fe20000410000 */
[----:B------:R-:W-:Y:S01]  /*8fd0*/  FMUL.FTZ R212, R115, R212 ;  /* 0x000000d473d47220 */ /* 0x000fe20000410000 */
[----:B------:R-:W-:Y:S01]  /*8fe0*/  FMUL.FTZ R218, R199, R109 ;  /* 0x0000006dc7da7220 */ /* 0x000fe20000410000 */
[----:B------:R-:W-:Y:S01]  /*8ff0*/  FMUL.FTZ R155, R83, R90 ;  /* 0x0000005a539b7220 */ /* 0x000fe20000410000 */
[----:B-1----:R-:W-:Y:S01]  /*9000*/  FMUL.FTZ R202, R33, R200 ;  /* 0x000000c821ca7220 */ /* 0x002fe20000410000 */
[----:B------:R-:W-:Y:S01]  /*9010*/  FMUL.FTZ R208, R26, R206 ;  /* 0x000000ce1ad07220 */ /* 0x000fe20000410000 */
[----:B------:R0:W-:Y:S01]  /*9020*/  STS [R7+0x10dc], R210 ;  /* 0x0010dcd207007388 */ /* 0x0001e20000000800 */
[----:B------:R-:W-:Y:S01]  /*9030*/  FADD.FTZ R94, R203, R94 ;  /* 0x0000005ecb5e7221 */ /* 0x000fe20000010000 */
[C---:B------:R-:W-:Y:S01]  /*9040*/  FFMA.FTZ R23, R127.reuse, R154, R202 ;  /* 0x0000009a7f177223 */ /* 0x040fe200000100ca */
[----:B------:R-:W-:Y:S01]  /*9050*/  FFMA.FTZ R202, R127, R200, -R25 ;  /* 0x000000c87fca7223 */ /* 0x000fe20000010819 */
[-C--:B------:R-:W-:Y:S01]  /*9060*/  FFMA.FTZ R25, R36, -R201.reuse, R169 ;  /* 0x800000c924197223 */ /* 0x080fe200000100a9 */
[----:B------:R1:W-:Y:S01]  /*9070*/  STS [R7+0x10c0], R212 ;  /* 0x0010c0d407007388 */ /* 0x0003e20000000800 */
[----:B------:R-:W-:Y:S01]  /*9080*/  FADD.FTZ R12, R12, R23 ;  /* 0x000000170c0c7221 */ /* 0x000fe20000010000 */
[----:B------:R-:W-:Y:S01]  /*9090*/  FADD.FTZ R202, R11, R202 ;  /* 0x000000ca0bca7221 */ /* 0x000fe20000010000 */
[----:B------:R-:W-:Y:S01]  /*90a0*/  FFMA.FTZ R11, R31, R204, R208 ;  /* 0x000000cc1f0b7223 */ /* 0x000fe200000100d0 */
[----:B------:R-:W-:Y:S01]  /*90b0*/  FFMA.FTZ R23, -R18, R201, R167 ;  /* 0x000000c912177223 */ /* 0x000fe200000101a7 */
[----:B0-----:R-:W-:Y:S01]  /*90c0*/  FMUL.FTZ R210, R25, R218 ;  /* 0x000000da19d27220 */ /* 0x001fe20000410000 */
[----:B------:R-:W-:Y:S01]  /*90d0*/  FMUL.FTZ R208, R26, R204 ;  /* 0x000000cc1ad07220 */ /* 0x000fe20000410000 */
[----:B------:R-:W-:Y:S01]  /*90e0*/  FADD.FTZ R189, R12, R11 ;  /* 0x0000000b0cbd7221 */ /* 0x000fe20000010000 */
[-C--:B------:R-:W-:Y:S01]  /*90f0*/  FFMA.FTZ R11, R35, -R155.reuse, R180 ;  /* 0x8000009b230b7223 */ /* 0x080fe200000100b4 */
[----:B------:R-:W-:Y:S01]  /*9100*/  FFMA.FTZ R12, -R17, R155, R182 ;  /* 0x0000009b110c7223 */ /* 0x000fe200000101b6 */
[----:B-1----:R-:W-:Y:S01]  /*9110*/  FMUL.FTZ R212, R198, R90 ;  /* 0x0000005ac6d47220 */ /* 0x002fe20000410000 */
[----:B------:R-:W-:Y:S01]  /*9120*/  FFMA.FTZ R220, R23, R216, R210 ;  /* 0x000000d817dc7223 */ /* 0x000fe200000100d2 */
[----:B------:R-:W-:Y:S01]  /*9130*/  FFMA.FTZ R155, R31, R206, -R208 ;  /* 0x000000ce1f9b7223 */ /* 0x000fe200000108d0 */
[----:B------:R-:W-:Y:S01]  /*9140*/  FMUL.FTZ R210, R197, R90 ;  /* 0x0000005ac5d27220 */ /* 0x000fe20000410000 */
[----:B------:R-:W-:Y:S01]  /*9150*/  FMUL.FTZ R201, R11, R212 ;  /* 0x000000d40bc97220 */ /* 0x000fe20000410000 */
[----:B------:R-:W-:Y:S01]  /*9160*/  FMUL.FTZ R216, R25, R216 ;  /* 0x000000d819d87220 */ /* 0x000fe20000410000 */
[----:B------:R-:W-:Y:S01]  /*9170*/  FADD.FTZ R155, R202, R155 ;  /* 0x0000009bca9b7221 */ /* 0x000fe20000010000 */
[-C--:B------:R-:W-:Y:S01]  /*9180*/  FMUL.FTZ R203, R11, R210.reuse ;  /* 0x000000d20bcb7220 */ /* 0x080fe20000410000 */
[C---:B------:R-:W-:Y:S01]  /*9190*/  FFMA.FTZ R202, R12.reuse, R210, R201 ;  /* 0x000000d20cca7223 */ /* 0x040fe200000100c9 */
[----:B------:R-:W-:Y:S01]  /*91a0*/  FFMA.FTZ R216, R23, R218, -R216 ;  /* 0x000000da17d87223 */ /* 0x000fe200000108d8 */
[----:B------:R-:W-:Y:S01]  /*91b0*/  FMUL.FTZ R234, R77, R230 ;  /* 0x000000e64dea7220 */ /* 0x000fe20000410000 */
        /* <DEDUP_REMOVED lines=30> */
[C---:B------:R-:W-:Y:S01]  /*93a0*/  FMUL.FTZ R138, R86.reuse, R147 ;  /* 0x00000093568a7220 */ /* 0x040fe20000410000 */
[----:B------:R-:W-:Y:S01]  /*93b0*/  FMUL.FTZ R140, R86, R137 ;  /* 0x00000089568c7220 */ /* 0x000fe20000410000 */
[----:B------:R-:W-:Y:S01]  /*93c0*/  STS [R7+0x10a8], R210 ;  /* 0x0010a8d207007388 */ /* 0x000fe20000000800 */
[----:B------:R-:W-:Y:S01]  /*93d0*/  FADD.FTZ R144, R29, R144 ;  /* 0x000000901d907221 */ /* 0x000fe20000010000 */
[----:B------:R-:W-:Y:S01]  /*93e0*/  IADD3 R151, PT, PT, R0, 0x120, RZ ;  /* 0x0000012000977810 */ /* 0x000fe20007ffe0ff */
[----:B------:R-:W-:Y:S01]  /*93f0*/  FADD.FTZ R92, R209, R92 ;  /* 0x0000005cd15c7221 */ /* 0x000fe20000010000 */
[----:B------:R-:W-:Y:S01]  /*9400*/  STS [R7+0x10ac], R212 ;  /* 0x0010acd407007388 */ /* 0x000fe20000000800 */
[----:B------:R-:W-:Y:S01]  /*9410*/  FADD.FTZ R144, R144, R207 ;  /* 0x000000cf90907221 */ /* 0x000fe20000010000 */
[C---:B------:R-:W-:Y:S01]  /*9420*/  IADD3 R153, PT, PT, R0.reuse, 0x140, RZ ;  /* 0x0000014000997810 */ /* 0x040fe20007ffe0ff */
[----:B------:R-:W-:Y:S01]  /*9430*/  FADD.FTZ R143, R143, R152 ;  /* 0x000000988f8f7221 */ /* 0x000fe20000010000 */
[----:B------:R-:W-:Y:S01]  /*9440*/  STS [R7+0x10a0], R204 ;  /* 0x0010a0cc07007388 */ /* 0x000fe20000000800 */
[----:B------:R-:W-:Y:S01]  /*9450*/  IADD3 R29, PT, PT, R0, 0x40, RZ ;  /* 0x00000040001d7810 */ /* 0x000fe20007ffe0ff */
        /* <DEDUP_REMOVED lines=20> */
[----:B------:R-:W-:Y:S01]  /*95a0*/  FMUL.FTZ R230, R54, R181 ;  /* 0x000000b536e67220 */ /* 0x000fe20000410000 */
[C---:B------:R-:W-:Y:S01]  /*95b0*/  IADD3 R205, PT, PT, R0.reuse, 0x1e0, RZ ;  /* 0x000001e000cd7810 */ /* 0x040fe20007ffe0ff */
[----:B------:R1:W-:Y:S01]  /*95c0*/  STS [R7+0x1088], R138 ;  /* 0x0010888a07007388 */ /* 0x0003e20000000800 */
[----:B------:R-:W-:Y:S01]  /*95d0*/  IADD3 R207, PT, PT, R0, 0x220, RZ ;  /* 0x0000022000cf7810 */ /* 0x000fe20007ffe0ff */
[----:B------:R-:W-:Y:S01]  /*95e0*/  FMUL.FTZ R182, R50, R182 ;  /* 0x000000b632b67220 */ /* 0x000fe20000410000 */
        /* <DEDUP_REMOVED lines=18> */
[C---:B------:R-:W-:Y:S01]  /*9710*/  IADD3 R227, PT, PT, R0.reuse, 0x360, RZ ;  /* 0x0000036000e37810 */ /* 0x040fe20007ffe0ff */
[C---:B0-----:R-:W-:Y:S01]  /*9720*/  FMUL.FTZ R234, R53.reuse, R175 ;  /* 0x000000af35ea7220 */ /* 0x041fe20000410000 */
[----:B------:R-:W-:Y:S01]  /*9730*/  IADD3 R229, PT, PT, R0, 0x380, RZ ;  /* 0x0000038000e57810 */ /* 0x000fe20007ffe0ff */
[----:B------:R-:W-:Y:S01]  /*9740*/  FMUL.FTZ R236, R53, -R177 ;  /* 0x800000b135ec7220 */ /* 0x000fe20000410000 */
[-C--:B------:R-:W-:Y:S01]  /*9750*/  LEA.HI R149, R149, R0.reuse, RZ, 0x1b ;  /* 0x0000000095957211 */ /* 0x080fe200078fd8ff */
[----:B------:R-:W-:Y:S01]  /*9760*/  FMUL.FTZ R238, R52, R173 ;  /* 0x000000ad34ee7220 */ /* 0x000fe20000410000 */
        /* <DEDUP_REMOVED lines=14> */
[-C--:B------:R-:W-:Y:S01]  /*9850*/  LEA.HI R147, R147, R0.reuse, RZ, 0x1b ;  /* 0x0000000093937211 */ /* 0x080fe200078fd8ff */
[----:B------:R-:W-:Y:S01]  /*9860*/  FMUL.FTZ R173, R15, UR47 ;  /* 0x0000002f0fad7c20 */ /* 0x000fe20008410000 */
[-C--:B-1----:R-:W-:Y:S01]  /*9870*/  LEA.HI R138, R189, R0.reuse, RZ, 0x1b ;  /* 0x00000000bd8a7211 */ /* 0x082fe200078fd8ff */
[----:B------:R-:W-:Y:S01]  /*9880*/  FMUL.FTZ R171, R134, UR47 ;  /* 0x0000002f86ab7c20 */ /* 0x000fe20008410000 */
[----:B--2---:R-:W-:-:S02]  /*9890*/  LEA.HI R140, R203, R0, RZ, 0x1b ;  /* 0x00000000cb8c7211 */ /* 0x004fc400078fd8ff */
[-C--:B------:R-:W-:Y:S02]  /*98a0*/  LEA.HI R144, R237, R0.reuse, RZ, 0x1b ;  /* 0x00000000ed907211 */ /* 0x080fe400078fd8ff */
[-C--:B------:R-:W-:Y:S02]  /*98b0*/  LEA.HI R224, R0, R0.reuse, RZ, 0x1b ;  /* 0x0000000000e07211 */ /* 0x080fe400078fd8ff */
[-C--:B------:R-:W-:Y:S01]  /*98c0*/  LEA.HI R206, R27, R0.reuse, RZ, 0x1b ;  /* 0x000000001bce7211 */ /* 0x080fe200078fd8ff */
[----:B------:R-:W-:Y:S01]  /*98d0*/  FADD.FTZ R27, R143, R136 ;  /* 0x000000888f1b7221 */ /* 0x000fe20000010000 */
[-C--:B------:R-:W-:Y:S02]  /*98e0*/  LEA.HI R154, R155, R0.reuse, RZ, 0x1b ;  /* 0x000000009b9a7211 */ /* 0x080fe400078fd8ff */
[-C--:B------:R-:W-:Y:S02]  /*98f0*/  LEA.HI R152, R201, R0.reuse, RZ, 0x1b ;  /* 0x00000000c9987211 */ /* 0x080fe400078fd8ff */
[----:B---3--:R-:W-:-:S02]  /*9900*/  LEA.HI R150, R205, R0, RZ, 0x1b ;  /* 0x00000000cd967211 */ /* 0x008fc400078fd8ff */
        /* <DEDUP_REMOVED lines=38> */
[----:B------:R-:W0:Y:S01]  /*9b70*/  LDS R212, [R203+0x1280] ;  /* 0x00128000cbd47984 */ /* 0x000e220000000800 */
[----:B------:R-:W-:Y:S02]  /*9b80*/  LEA R144, R215, UR30, 0x2 ;  /* 0x0000001ed7907c11 */ /* 0x000fe4000f8e10ff */
[----:B------:R-:W-:Y:S01]  /*9b90*/  LEA R143, R217, UR30, 0x2 ;  /* 0x0000001ed98f7c11 */ /* 0x000fe2000f8e10ff */
[----:B------:R-:W0:Y:S01]  /*9ba0*/  LDS R210, [R202+0x1300] ;  /* 0x00130000cad27984 */ /* 0x000e220000000800 */
[----:B----4-:R-:W-:-:S02]  /*9bb0*/  LEA R142, R219, UR30, 0x2 ;  /* 0x0000001edb8e7c11 */ /* 0x010fc4000f8e10ff */
        /* <DEDUP_REMOVED lines=38> */
[----:B-----5:R-:W-:Y:S01]  /*9e20*/  FMUL.FTZ R226, R49, R167 ;  /* 0x000000a731e27220 */ /* 0x020fe20000410000 */
[----:B------:R-:W-:-:S02]  /*9e30*/  LEA R167, R55, -R8, 0x1 ;  /* 0x8000000837a77211 */ /* 0x000fc400078e08ff */
[----:B------:R5:W-:Y:S01]  /*9e40*/  STS [R7+0x212c], R180 ;  /* 0x00212cb407007388 */ /* 0x000be20000000800 */
[----:B------:R-:W-:Y:S01]  /*9e50*/  FMUL.FTZ R8, R195, UR47 ;  /* 0x0000002fc3087c20 */ /* 0x000fe20008410000 */
[----:B-1----:R-:W-:Y:S01]  /*9e60*/  FMUL.FTZ R228, R49, -R169 ;  /* 0x800000a931e47220 */ /* 0x002fe20000410000 */
[----:B------:R-:W-:Y:S01]  /*9e70*/  ISETP.GE.AND P1, PT, R167, 0x1, PT ;  /* 0x00000001a700780c */ /* 0x000fe20003f26270 */
[----:B------:R1:W-:Y:S01]  /*9e80*/  STS [R7+0x213c], R176 ;  /* 0x00213cb007007388 */ /* 0x0003e20000000800 */
[----:B------:R-:W-:Y:S01]  /*9e90*/  FMUL.FTZ R169, R36, R199 ;  /* 0x000000c724a97220 */ /* 0x000fe20000410000 */
[----:B--2---:R-:W-:Y:S01]  /*9ea0*/  FMUL.FTZ R182, R45, R163 ;  /* 0x000000a32db67220 */ /* 0x004fe20000410000 */
[----:B------:R-:W-:Y:S01]  /*9eb0*/  FFMA.FTZ R163, R193, UR46, -R8 ;  /* 0x0000002ec1a37c23 */ /* 0x000fe20008010808 */
[----:B------:R2:W-:Y:S01]  /*9ec0*/  STS [R7+0x2140], R172 ;  /* 0x002140ac07007388 */ /* 0x0005e20000000800 */
[----:B------:R-:W-:Y:S01]  /*9ed0*/  FMUL.FTZ R36, R198, UR47 ;  /* 0x0000002fc6247c20 */ /* 0x000fe20008410000 */
[----:B-----5:R-:W-:Y:S01]  /*9ee0*/  FMUL.FTZ R180, R46, -R165 ;  /* 0x800000a52eb47220 */ /* 0x020fe20000410000 */
[----:B------:R-:W-:Y:S01]  /*9ef0*/  FMUL.FTZ R8, R32, UR47 ;  /* 0x0000002f20087c20 */ /* 0x000fe20008410000 */
[----:B------:R5:W-:Y:S01]  /*9f00*/  STS [R7+0x2144], R174 ;  /* 0x002144ae07007388 */ /* 0x000be20000000800 */
[----:B------:R-:W-:Y:S01]  /*9f10*/  FFMA.FTZ R165, R197, UR46, R36 ;  /* 0x0000002ec5a57c23 */ /* 0x000fe20008010024 */
[----:B-1----:R-:W-:Y:S01]  /*9f20*/  FMUL.FTZ R176, R44, -R161 ;  /* 0x800000a12cb07220 */ /* 0x002fe20000410000 */
[----:B------:R-:W-:Y:S01]  /*9f30*/  FMUL.FTZ R161, R30, UR47 ;  /* 0x0000002f1ea17c20 */ /* 0x000fe20008410000 */
[----:B------:R1:W-:Y:S01]  /*9f40*/  STS [R7+0x2148], R170 ;  /* 0x002148aa07007388 */ /* 0x0003e20000000800 */
[----:B------:R-:W-:Y:S01]  /*9f50*/  ISETP.GE.AND P2, PT, R167, 0x21, PT ;  /* 0x00000021a700780c */ /* 0x000fe20003f46270 */
[----:B--2---:R-:W-:Y:S01]  /*9f60*/  FMUL.FTZ R172, R43, -R159 ;  /* 0x8000009f2bac7220 */ /* 0x004fe20000410000 */
[----:B------:R-:W-:Y:S01]  /*9f70*/  FMUL.FTZ R159, R197, UR47 ;  /* 0x0000002fc59f7c20 */ /* 0x000fe20008410000 */
[----:B------:R2:W-:Y:S01]  /*9f80*/  STS [R7+0x2158], R166 ;  /* 0x002158a607007388 */ /* 0x0005e20000000800 */
[----:B------:R-:W-:Y:S01]  /*9f90*/  FFMA.FTZ R161, R14, UR46, -R161 ;  /* 0x0000002e0ea17c23 */ /* 0x000fe200080108a1 */
[----:B-----5:R-:W-:Y:S01]  /*9fa0*/  FMUL.FTZ R174, R41, R185 ;  /* 0x000000b929ae7220 */ /* 0x020fe20000410000 */
[----:B------:R-:W-:Y:S01]  /*9fb0*/  FFMA.FTZ R36, R32, UR46, R173 ;  /* 0x0000002e20247c23 */ /* 0x000fe200080100ad */
[----:B------:R-:W-:Y:S01]  /*9fc0*/  STS [R7+0x2108], R230 ;  /* 0x002108e607007388 */ /* 0x000fe20000000800 */
[----:B-1----:R-:W-:-:S03]  /*9fd0*/  FMUL.FTZ R170, R42, -R183 ;  /* 0x800000b72aaa7220 */ /* 0x002fc60000410000 */
[----:B------:R-:W-:Y:S01]  /*9fe0*/  STS [R7+0x210c], R232 ;  /* 0x00210ce807007388 */ /* 0x000fe20000000800 */
[----:B--2---:R-:W-:-:S03]  /*9ff0*/  FMUL.FTZ R166, R40, -R191 ;  /* 0x800000bf28a67220 */ /* 0x004fc60000410000 */
        /* <DEDUP_REMOVED lines=14> */
[----:B-1----:R-:W-:-:S03]  /*a0e0*/  FMUL.FTZ R168, R28, UR47 ;  /* 0x0000002f1ca87c20 */ /* 0x002fc60008410000 */
[----:B------:R1:W-:Y:S01]  /*a0f0*/  STS [R7+0x2164], R172 ;  /* 0x002164ac07007388 */ /* 0x0003e20000000800 */
[----:B--2---:R-:W-:Y:S01]  /*a100*/  FMUL.FTZ R176, R214, UR47 ;  /* 0x0000002fd6b07c20 */ /* 0x004fe20008410000 */
[----:B------:R-:W-:Y:S02]  /*a110*/  FFMA.FTZ R168, R187, UR46, -R168 ;  /* 0x0000002ebba87c23 */ /* 0x000fe400080108a8 */
[----:B------:R-:W-:Y:S01]  /*a120*/  STS [R7+0x2168], R192 ;  /* 0x002168c007007388 */ /* 0x000fe20000000800 */
[C---:B------:R-:W-:Y:S01]  /*a130*/  FFMA.FTZ R176, R199.reuse, UR46, -R176 ;  /* 0x0000002ec7b07c23 */ /* 0x040fe200080108b0 */
[----:B------:R-:W-:Y:S02]  /*a140*/  FMUL.FTZ R199, R199, UR47 ;  /* 0x0000002fc7c77c20 */ /* 0x000fe40008410000 */
[----:B------:R2:W-:Y:S01]  /*a150*/  STS [R7+0x216c], R170 ;  /* 0x00216caa07007388 */ /* 0x0005e20000000800 */
[----:B-1----:R-:W-:Y:S01]  /*a160*/  FFMA.FTZ R172, R198, UR46, -R159 ;  /* 0x0000002ec6ac7c23 */ /* 0x002fe2000801089f */
[----:B------:R-:W-:-:S02]  /*a170*/  FMUL.FTZ R159, R187, UR47 ;  /* 0x0000002fbb9f7c20 */ /* 0x000fc40008410000 */
[----:B------:R1:W-:Y:S04]  /*a180*/  STS [R7+0x2170], R174 ;  /* 0x002170ae07007388 */ /* 0x0003e80000000800 */
[----:B------:R-:W-:Y:S01]  /*a190*/  STS [R7+0x2174], R194 ;  /* 0x002174c207007388 */ /* 0x000fe20000000800 */
[----:B--2---:R-:W-:-:S03]  /*a1a0*/  FMUL.FTZ R170, R193, UR47 ;  /* 0x0000002fc1aa7c20 */ /* 0x004fc60008410000 */
[----:B------:R-:W-:Y:S01]  /*a1b0*/  STS [R7+0x2178], R196 ;  /* 0x002178c407007388 */ /* 0x000fe20000000800 */
[----:B-1----:R-:W-:Y:S01]  /*a1c0*/  FFMA.FTZ R174, R214, UR46, R199 ;  /* 0x0000002ed6ae7c23 */ /* 0x002fe200080100c7 */
[----:B------:R-:W-:Y:S02]  /*a1d0*/  FFMA.FTZ R170, R195, UR46, R170 ;  /* 0x0000002ec3aa7c23 */ /* 0x000fe400080100aa */
[----:B------:R1:W-:Y:S02]  /*a1e0*/  STS [R7+0x217c], R166 ;  /* 0x00217ca607007388 */ /* 0x0003e40000000800 */
[----:B-1----:R-:W-:Y:S01]  /*a1f0*/  FMUL.FTZ R7, R14, UR47 ;  /* 0x0000002f0e077c20 */ /* 0x002fe20008410000 */
[----:B------:R-:W-:Y:S01]  /*a200*/  FFMA.FTZ R166, R28, UR46, R159 ;  /* 0x0000002e1ca67c23 */ /* 0x000fe2000801009f */
[----:B------:R-:W-:Y:S01]  /*a210*/  FFMA.FTZ R159, R15, UR46, -R8 ;  /* 0x0000002e0f9f7c23 */ /* 0x000fe20008010808 */
[----:B------:R-:W-:Y:S01]  /*a220*/  FFMA.FTZ R8, R34, UR46, R171 ;  /* 0x0000002e22087c23 */ /* 0x000fe200080100ab */
        /* <DEDUP_REMOVED lines=8> */
.L_x_15157:
[----:B------:R-:W-:Y:S05]  /*a2b0*/  BSYNC.RECONVERGENT B0 ;  /* 0x0000000000007941 */ /* 0x000fea0003800200 */
.L_x_15156:
[----:B-1----:R0:W1:Y:S01]  /*a2c0*/  LDS R171, [R206+0x2180] ;  /* 0x00218000ceab7984 */ /* 0x0020620000000800 */
[----:B------:R-:W-:Y:S04]  /*a2d0*/  BSSY.RECONVERGENT B0, `(.L_x_15158) ;  /* 0x0000004000007945 */ /* 0x000fe80003800200 */
[----:B------:R-:W-:Y:S05]  /*a2e0*/  @!P2 BRA `(.L_x_15159) ;  /* 0x000000000008a947 */ /* 0x000fea0003800000 */
[----:B------:R2:W-:Y:S04]  /*a2f0*/  REDG.E.ADD.F32.FTZ.RN.STRONG.GPU desc[UR28][R2.64+0x80], R220 ;  /* 0x000080dc020079a6 */ /* 0x0005e8000c12f31c */
[----:B-1----:R2:W-:Y:S02]  /*a300*/  REDG.E.ADD.F32.FTZ.RN.STRONG.GPU desc[UR28][R4.64+0x80], R171 ;  /* 0x000080ab040079a6 */ /* 0x0025e4000c12f31c */
.L_x_15159:
[----:B------:R-:W-:Y:S05]  /*a310*/  BSYNC.RECONVERGENT B0 ;  /* 0x0000000000007941 */ /* 0x000fea0003800200 */
.L_x_15158:
        /* <DEDUP_REMOVED lines=11> */
.L_x_15161:
[----:B------:R-:W-:Y:S05]  /*a3d0*/  BSYNC.RECONVERGENT B0 ;  /* 0x0000000000007941 */ /* 0x000fea0003800200 */
.L_x_15160:
[----:B-12---:R1:W2:Y:S01]  /*a3e0*/  LDS R171, [R204+0x2280] ;  /* 0x00228000ccab7984 */ /* 0x0062a20000000800 */
[----:B------:R-:W-:Y:S04]  /*a3f0*/  BSSY.RECONVERGENT B0, `(.L_x_15162) ;  /* 0x0000004000007945 */ /* 0x000fe80003800200 */
[----:B------:R-:W-:Y:S05]  /*a400*/  @!P1 BRA `(.L_x_15163) ;  /* 0x0000000000089947 */ /* 0x000fea0003800000 */
[----:B------:R0:W-:Y:S04]  /*a410*/  REDG.E.ADD.F32.FTZ.RN.STRONG.GPU desc[UR28][R2.64+0x180], R216 ;  /* 0x000180d8020079a6 */ /* 0x0001e8000c12f31c */
[----:B--2---:R0:W-:Y:S02]  /*a420*/  REDG.E.ADD.F32.FTZ.RN.STRONG.GPU desc[UR28][R4.64+0x180], R171 ;  /* 0x000180ab040079a6 */ /* 0x0041e4000c12f31c */
.L_x_15163:
[----:B------:R-:W-:Y:S05]  /*a430*/  BSYNC.RECONVERGENT B0 ;  /* 0x0000000000007941 */ /* 0x000fea0003800200 */
.L_x_15162:
[----:B------:R-:W0:Y:S01]  /*a440*/  LDS R203, [R203+0x2300] ;  /* 0x00230000cbcb7984 */ /* 0x000e220000000800 */
[----:B------:R-:W-:Y:S04]  /*a450*/  BSSY.RECONVERGENT B0, `(.L_x_15164) ;  /* 0x0000004000007945 */ /* 0x000fe80003800200 */
[----:B------:R-:W-:Y:S05]  /*a460*/  @!P2 BRA `(.L_x_15165) ;  /* 0x000000000008a947 */ /* 0x000fea0003800000 */
[----:B------:R1:W-:Y:S04]  /*a470*/  REDG.E.ADD.F32.FTZ.RN.STRONG.GPU desc[UR28][R2.64+0x200], R212 ;  /* 0x000200d4020079a6 */ /* 0x0003e8000c12f31c */
[----:B0-----:R1:W-:Y:S02]  /*a480*/  REDG.E.ADD.F32.FTZ.RN.STRONG.GPU desc[UR28][R4.64+0x200], R203 ;  /* 0x000200cb040079a6 */ /* 0x0013e4000c12f31c */
.L_x_15165:
[----:B------:R-:W-:Y:S05]  /*a490*/  BSYNC.RECONVERGENT B0 ;  /* 0x0000000000007941 */ /* 0x000fea0003800200 */
.L_x_15164:
[----:B0-2---:R0:W2:Y:S01]  /*a4a0*/  LDS R171, [R202+0x2380] ;  /* 0x00238000caab7984 */ /* 0x0050a20000000800 */
[----:B------:R-:W-:Y:S04]  /*a4b0*/  BSSY.RECONVERGENT B0, `(.L_x_15166) ;  /* 0x0000004000007945 */ /* 0x000fe80003800200 */
[----:B------:R-:W-:Y:S05]  /*a4c0*/  @!P3 BRA `(.L_x_15167) ;  /* 0x000000000008b947 */ /* 0x000fea0003800000 */
[----:B------:R0:W-:Y:S04]  /*a4d0*/  REDG.E.ADD.F32.FTZ.RN.STRONG.GPU desc[UR28][R2.64+0x280], R210 ;  /* 0x000280d2020079a6 */ /* 0x0001e8000c12f31c */
[----:B--2---:R0:W-:Y:S02]  /*a4e0*/  REDG.E.ADD.F32.FTZ.RN.STRONG.GPU desc[UR28][R4.64+0x280], R171 ;  /* 0x000280ab040079a6 */ /* 0x0041e4000c12f31c */
.L_x_15167:
[----:B------:R-:W-:Y:S05]  /*a4f0*/  BSYNC.RECONVERGENT B0 ;  /* 0x0000000000007941 */ /* 0x000fea0003800200 */
.L_x_15166:
[----:B------:R-:W0:Y:S01]  /*a500*/  LDS R201, [R201+0x2400] ;  /* 0x00240000c9c97984 */ /* 0x000e220000000800 */
[----:B------:R-:W-:Y:S04]  /*a510*/  BSSY.RECONVERGENT B0, `(.L_x_15168) ;  /* 0x0000004000007945 */ /* 0x000fe80003800200 */
[----:B------:R-:W-:Y:S05]  /*a520*/  @!P4 BRA `(.L_x_15169) ;  /* 0x000000000008c947 */ /* 0x000fea0003800000 */
[----:B------:R1:W-:Y:S04]  /*a530*/  REDG.E.ADD.F32.FTZ.RN.STRONG.GPU desc[UR28][R2.64+0x300], R190 ;  /* 0x000300be020079a6 */ /* 0x0003e8000c12f31c */
[----:B0-----:R1:W-:Y:S02]  /*a540*/  REDG.E.ADD.F32.FTZ.RN.STRONG.GPU desc[UR28][R4.64+0x300], R201 ;  /* 0x000300c9040079a6 */ /* 0x0013e4000c12f31c */
.L_x_15169:
[----:B------:R-:W-:Y:S05]  /*a550*/  BSYNC.RECONVERGENT B0 ;  /* 0x0000000000007941 */ /* 0x000fea0003800200 */
.L_x_15168:
[----:B0-2---:R0:W2:Y:S01]  /*a560*/  LDS R171, [R200+0x2480] ;  /* 0x00248000c8ab7984 */ /* 0x0050a20000000800 */
[----:B------:R-:W-:Y:S04]  /*a570*/  BSSY.RECONVERGENT B0, `(.L_x_15170) ;  /* 0x0000004000007945 */ /* 0x000fe80003800200 */
[----:B------:R-:W-:Y:S05]  /*a580*/  @!P5 BRA `(.L_x_15171) ;  /* 0x000000000008d947 */ /* 0x000fea0003800000 */
[----:B------:R0:W-:Y:S04]  /*a590*/  REDG.E.ADD.F32.FTZ.RN.STRONG.GPU desc[UR28][R2.64+0x380], R188 ;  /* 0x000380bc020079a6 */ /* 0x0001e8000c12f31c */
[----:B--2---:R0:W-:Y:S02]  /*a5a0*/  REDG.E.ADD.F32.FTZ.RN.STRONG.GPU desc[UR28][R4.64+0x380], R171 ;  /* 0x000380ab040079a6 */ /* 0x0041e4000c12f31c */
.L_x_15171:
[----:B------:R-:W-:Y:S05]  /*a5b0*/  BSYNC.RECONVERGENT B0 ;  /* 0x0000000000007941 */ /* 0x000fea0003800200 */
.L_x_15170:
        /* <DEDUP_REMOVED lines=11> */
.L_x_15173:
[----:B------:R-:W-:Y:S05]  /*a670*/  BSYNC.RECONVERGENT B0 ;  /* 0x0000000000007941 */ /* 0x000fea0003800200 */
.L_x_15172:
[----:B0-2---:R0:W2:Y:S01]  /*a680*/  LDS R171, [R156+0x2580] ;  /* 0x002580009cab7984 */ /* 0x0050a20000000800 */
[----:B------:R-:W-:Y:S04]  /*a690*/  BSSY.RECONVERGENT B0, `(.L_x_15174) ;  /* 0x0000004000007945 */ /* 0x000fe80003800200 */
[----:B------:R-:W-:Y:S05]  /*a6a0*/  @!P1 BRA `(.L_x_15175) ;  /* 0x0000000000089947 */ /* 0x000fea0003800000 */
[----:B------:R0:W-:Y:S04]  /*a6b0*/  REDG.E.ADD.F32.FTZ.RN.STRONG.GPU desc[UR28][R2.64+0x480], R249 ;  /* 0x000480f9020079a6 */ /* 0x0001e8000c12f31c */
[----:B--2---:R0:W-:Y:S02]  /*a6c0*/  REDG.E.ADD.F32.FTZ.RN.STRONG.GPU desc[UR28][R4.64+0x480], R171 ;  /* 0x000480ab040079a6 */ /* 0x0041e4000c12f31c */
.L_x_15175:
[----:B------:R-:W-:Y:S05]  /*a6d0*/  BSYNC.RECONVERGENT B0 ;  /* 0x0000000000007941 */ /* 0x000fea0003800200 */
.L_x_15174:
[----:B------:R-:W0:Y:S01]  /*a6e0*/  LDS R155, [R155+0x2600] ;  /* 0x002600009b9b7984 */ /* 0x000e220000000800 */
[----:B------:R-:W-:Y:S04]  /*a6f0*/  BSSY.RECONVERGENT B0, `(.L_x_15176) ;  /* 0x0000004000007945 */ /* 0x000fe80003800200 */
[----:B------:R-:W-:Y:S05]  /*a700*/  @!P2 BRA `(.L_x_15177) ;  /* 0x000000000008a947 */ /* 0x000fea0003800000 */
[----:B------:R1:W-:Y:S04]  /*a710*/  REDG.E.ADD.F32.FTZ.RN.STRONG.GPU desc[UR28][R2.64+0x500], R247 ;  /* 0x000500f7020079a6 */ /* 0x0003e8000c12f31c */
[----:B0-----:R1:W-:Y:S02]  /*a720*/  REDG.E.ADD.F32.FTZ.RN.STRONG.GPU desc[UR28][R4.64+0x500], R155 ;  /* 0x0005009b040079a6 */ /* 0x0013e4000c12f31c */
.L_x_15177:
[----:B------:R-:W-:Y:S05]  /*a730*/  BSYNC.RECONVERGENT B0 ;  /* 0x0000000000007941 */ /* 0x000fea0003800200 */
.L_x_15176:
[----:B01----:R0:W1:Y:S01]  /*a740*/  LDS R155, [R154+0x2680] ;  /* 0x002680009a9b7984 */ /* 0x0030620000000800 */
[----:B------:R-:W-:Y:S04]  /*a750*/  BSSY.RECONVERGENT B0, `(.L_x_15178) ;  /* 0x0000004000007945 */ /* 0x000fe80003800200 */
[----:B------:R-:W-:Y:S05]  /*a760*/  @!P3 BRA `(.L_x_15179) ;  /* 0x000000000008b947 */ /* 0x000fea0003800000 */
[----:B------:R0:W-:Y:S04]  /*a770*/  REDG.E.ADD.F32.FTZ.RN.STRONG.GPU desc[UR28][R2.64+0x580], R245 ;  /* 0x000580f5020079a6 */ /* 0x0001e8000c12f31c */
[----:B-1----:R0:W-:Y:S02]  /*a780*/  REDG.E.ADD.F32.FTZ.RN.STRONG.GPU desc[UR28][R4.64+0x580], R155 ;  /* 0x0005809b040079a6 */ /* 0x0021e4000c12f31c */
.L_x_15179:
[----:B------:R-:W-:Y:S05]  /*a790*/  BSYNC.RECONVERGENT B0 ;  /* 0x0000000000007941 */ /* 0x000fea0003800200 */
.L_x_15178:
[----:B------:R-:W0:Y:S01]  /*a7a0*/  LDS R153, [R153+0x2700] ;  /* 0x0027000099997984 */ /* 0x000e220000000800 */
[----:B------:R-:W-:Y:S04]  /*a7b0*/  BSSY.RECONVERGENT B0, `(.L_x_15180) ;  /* 0x0000004000007945 */ /* 0x000fe80003800200 */
[----:B------:R-:W-:Y:S05]  /*a7c0*/  @!P4 BRA `(.L_x_15181) ;  /* 0x000000000008c947 */ /* 0x000fea0003800000 */
[----:B------:R1:W-:Y:S04]  /*a7d0*/  REDG.E.ADD.F32.FTZ.RN.STRONG.GPU desc[UR28][R2.64+0x600], R243 ;  /* 0x000600f3020079a6 */ /* 0x0003e8000c12f31c */
[----:B0-----:R0:W-:Y:S02]  /*a7e0*/  REDG.E.ADD.F32.FTZ.RN.STRONG.GPU desc[UR28][R4.64+0x600], R153 ;  /* 0x00060099040079a6 */ /* 0x0011e4000c12f31c */
.L_x_15181:
[----:B------:R-:W-:Y:S05]  /*a7f0*/  BSYNC.RECONVERGENT B0 ;  /* 0x0000000000007941 */ /* 0x000fea0003800200 */
.L_x_15180:
[----:B0-----:R0:W0:Y:S01]  /*a800*/  LDS R153, [R152+0x2780] ;  /* 0x0027800098997984 */ /* 0x0010220000000800 */
[----:B------:R-:W-:Y:S04]  /*a810*/  BSSY.RECONVERGENT B0, `(.L_x_15182) ;  /* 0x0000004000007945 */ /* 0x000fe80003800200 */
[----:B------:R-:W-:Y:S05]  /*a820*/  @!P5 BRA `(.L_x_15183) ;  /* 0x000000000008d947 */ /* 0x000fea0003800000 */
[----:B------:R1:W-:Y:S04]  /*a830*/  REDG.E.ADD.F32.FTZ.RN.STRONG.GPU desc[UR28][R2.64+0x680], R241 ;  /* 0x000680f1020079a6 */ /* 0x0003e8000c12f31c */
[----:B0-----:R0:W-:Y:S02]  /*a840*/  REDG.E.ADD.F32.FTZ.RN.STRONG.GPU desc[UR28][R4.64+0x680], R153 ;  /* 0x00068099040079a6 */ /* 0x0011e4000c12f31c */
.L_x_15183:
[----:B------:R-:W-:Y:S05]  /*a850*/  BSYNC.RECONVERGENT B0 ;  /* 0x0000000000007941 */ /* 0x000fea0003800200 */
.L_x_15182:
        /* <DEDUP_REMOVED lines=11> */
.L_x_15185:
[----:B------:R-:W-:Y:S05]  /*a910*/  BSYNC.RECONVERGENT B0 ;  /* 0x0000000000007941 */ /* 0x000fea0003800200 */
.L_x_15184:
[----:B0-----:R0:W0:Y:S01]  /*a920*/  LDS R151, [R150+0x2880] ;  /* 0x0028800096977984 */ /* 0x0010220000000800 */
[----:B------:R-:W-:Y:S04]  /*a930*/  BSSY.RECONVERGENT B0, `(.L_x_15186) ;  /* 0x0000004000007945 */ /* 0x000fe80003800200 */
[----:B------:R-:W-:Y:S05]  /*a940*/  @!P1 BRA `(.L_x_15187) ;  /* 0x0000000000089947 */ /* 0x000fea0003800000 */
[----:B------:R1:W-:Y:S04]  /*a950*/  REDG.E.ADD.F32.FTZ.RN.STRONG.GPU desc[UR28][R2.64+0x780], R237 ;  /* 0x000780ed020079a6 */ /* 0x0003e8000c12f31c */
[----:B0-----:R0:W-:Y:S02]  /*a960*/  REDG.E.ADD.F32.FTZ.RN.STRONG.GPU desc[UR28][R4.64+0x780], R151 ;  /* 0x00078097040079a6 */ /* 0x0011e4000c12f31c */
.L_x_15187:
[----:B------:R-:W-:Y:S05]  /*a970*/  BSYNC.RECONVERGENT B0 ;  /* 0x0000000000007941 */ /* 0x000fea0003800200 */
.L_x_15186:
[----:B------:R-:W0:Y:S01]  /*a980*/  LDS R149, [R149+0x2900] ;  /* 0x0029000095957984 */ /* 0x000e220000000800 */
[----:B------:R-:W-:Y:S04]  /*a990*/  BSSY.RECONVERGENT B0, `(.L_x_15188) ;  /* 0x0000004000007945 */ /* 0x000fe80003800200 */
[----:B------:R-:W-:Y:S05]  /*a9a0*/  @!P2 BRA `(.L_x_15189) ;  /* 0x000000000008a947 */ /* 0x000fea0003800000 */
[----:B------:R1:W-:Y:S04]  /*a9b0*/  REDG.E.ADD.F32.FTZ.RN.STRONG.GPU desc[UR28][R2.64+0x800], R235 ;  /* 0x000800eb020079a6 */ /* 0x0003e8000c12f31c */
[----:B0-----:R0:W-:Y:S02]  /*a9c0*/  REDG.E.ADD.F32.FTZ.RN.STRONG.GPU desc[UR28][R4.64+0x800], R149 ;  /* 0x00080095040079a6 */ /* 0x0011e4000c12f31c */
.L_x_15189:
[----:B------:R-:W-:Y:S05]  /*a9d0*/  BSYNC.RECONVERGENT B0 ;  /* 0x0000000000007941 */ /* 0x000fea0003800200 */
.L_x_15188:
[----:B0-----:R0:W0:Y:S01]  /*a9e0*/  LDS R149, [R148+0x2980] ;  /* 0x0029800094957984 */ /* 0x0010220000000800 */
[----:B------:R-:W-:Y:S04]  /*a9f0*/  BSSY.RECONVERGENT B0, `(.L_x_15190) ;  /* 0x0000004000007945 */ /* 0x000fe80003800200 */
[----:B------:R-:W-:Y:S05]  /*aa00*/  @!P3 BRA `(.L_x_15191) ;  /* 0x000000000008b947 */ /* 0x000fea0003800000 */
[----:B------:R1:W-:Y:S04]  /*aa10*/  REDG.E.ADD.F32.FTZ.RN.STRONG.GPU desc[UR28][R2.64+0x880], R233 ;  /* 0x000880e9020079a6 */ /* 0x0003e8000c12f31c */
[----:B0-----:R0:W-:Y:S02]  /*aa20*/  REDG.E.ADD.F32.FTZ.RN.STRONG.GPU desc[UR28][R4.64+0x880], R149 ;  /* 0x00088095040079a6 */ /* 0x0011e4000c12f31c */
.L_x_15191:
[----:B------:R-:W-:Y:S05]  /*aa30*/  BSYNC.RECONVERGENT B0 ;  /* 0x0000000000007941 */ /* 0x000fea0003800200 */
.L_x_15190:
[----:B------:R-:W0:Y:S01]  /*aa40*/  LDS R147, [R147+0x2a00] ;  /* 0x002a000093937984 */ /* 0x000e220000000800 */
[----:B------:R-:W-:Y:S04]  /*aa50*/  BSSY.RECONVERGENT B0, `(.L_x_15192) ;  /* 0x0000004000007945 */ /* 0x000fe80003800200 */
[----:B------:R-:W-:Y:S05]  /*aa60*/  @!P4 BRA `(.L_x_15193) ;  /* 0x000000000008c947 */ /* 0x000fea0003800000 */
[----:B------:R1:W-:Y:S04]  /*aa70*/  REDG.E.ADD.F32.FTZ.RN.STRONG.GPU desc[UR28][R2.64+0x900], R231 ;  /* 0x000900e7020079a6 */ /* 0x0003e8000c12f31c */
[----:B0-----:R0:W-:Y:S02]  /*aa80*/  REDG.E.ADD.F32.FTZ.RN.STRONG.GPU desc[UR28][R4.64+0x900], R147 ;  /* 0x00090093040079a6 */ /* 0x0011e4000c12f31c */
.L_x_15193:
[----:B------:R-:W-:Y:S05]  /*aa90*/  BSYNC.RECONVERGENT B0 ;  /* 0x0000000000007941 */ /* 0x000fea0003800200 */
.L_x_15192:
[----:B0-----:R0:W0:Y:S01]  /*aaa0*/  LDS R147, [R146+0x2a80] ;  /* 0x002a800092937984 */ /* 0x0010220000000800 */
[----:B------:R-:W-:Y:S04]  /*aab0*/  BSSY.RECONVERGENT B0, `(.L_x_15194) ;  /* 0x0000004000007945 */ /* 0x000fe80003800200 */
[----:B------:R-:W-:Y:S05]  /*aac0*/  @!P5 BRA `(.L_x_15195) ;  /* 0x000000000008d947 */ /* 0x000fea0003800000 */
[----:B------:R1:W-:Y:S04]  /*aad0*/  REDG.E.ADD.F32.FTZ.RN.STRONG.GPU desc[UR28][R2.64+0x980], R229 ;  /* 0x000980e5020079a6 */ /* 0x0003e8000c12f31c */
[----:B0-----:R0:W-:Y:S02]  /*aae0*/  REDG.E.ADD.F32.FTZ.RN.STRONG.GPU desc[UR28][R4.64+0x980], R147 ;  /* 0x00098093040079a6 */ /* 0x0011e4000c12f31c */
.L_x_15195:
[----:B------:R-:W-:Y:S05]  /*aaf0*/  BSYNC.RECONVERGENT B0 ;  /* 0x0000000000007941 */ /* 0x000fea0003800200 */
.L_x_15194:
        /* <DEDUP_REMOVED lines=11> */
.L_x_15197:
[----:B------:R-:W-:Y:S05]  /*abb0*/  BSYNC.RECONVERGENT B0 ;  /* 0x0000000000007941 */ /* 0x000fea0003800200 */
.L_x_15196:
[----:B0-----:R0:W0:Y:S01]  /*abc0*/  LDS R145, [R144+0x2b80] ;  /* 0x002b800090917984 */ /* 0x0010220000000800 */
[----:B------:R-:W-:Y:S04]  /*abd0*/  BSSY.RECONVERGENT B0, `(.L_x_15198) ;  /* 0x0000004000007945 */ /* 0x000fe80003800200 */
[----:B------:R-:W-:Y:S05]  /*abe0*/  @!P1 BRA `(.L_x_15199) ;  /* 0x0000000000089947 */ /* 0x000fea0003800000 */
[----:B------:R1:W-:Y:S04]  /*abf0*/  REDG.E.ADD.F32.FTZ.RN.STRONG.GPU desc[UR28][R2.64+0xa80], R225 ;  /* 0x000a80e1020079a6 */ /* 0x0003e8000c12f31c */
[----:B0-----:R0:W-:Y:S02]  /*ac00*/  REDG.E.ADD.F32.FTZ.RN.STRONG.GPU desc[UR28][R4.64+0xa80], R145 ;  /* 0x000a8091040079a6 */ /* 0x0011e4000c12f31c */
.L_x_15199:
[----:B------:R-:W-:Y:S05]  /*ac10*/  BSYNC.RECONVERGENT B0 ;  /* 0x0000000000007941 */ /* 0x000fea0003800200 */
.L_x_15198:
[----:B------:R-:W0:Y:S01]  /*ac20*/  LDS R143, [R143+0x2c00] ;  /* 0x002c00008f8f7984 */ /* 0x000e220000000800 */
[----:B------:R-:W-:Y:S04]  /*ac30*/  BSSY.RECONVERGENT B0, `(.L_x_15200) ;  /* 0x0000004000007945 */ /* 0x000fe80003800200 */
[----:B------:R-:W-:Y:S05]  /*ac40*/  @!P2 BRA `(.L_x_15201) ;  /* 0x000000000008a947 */ /* 0x000fea0003800000 */
[----:B------:R1:W-:Y:S04]  /*ac50*/  REDG.E.ADD.F32.FTZ.RN.STRONG.GPU desc[UR28][R2.64+0xb00], R223 ;  /* 0x000b00df020079a6 */ /* 0x0003e8000c12f31c */
[----:B0-----:R0:W-:Y:S02]  /*ac60*/  REDG.E.ADD.F32.FTZ.RN.STRONG.GPU desc[UR28][R4.64+0xb00], R143 ;  /* 0x000b008f040079a6 */ /* 0x0011e4000c12f31c */
.L_x_15201:
[----:B------:R-:W-:Y:S05]  /*ac70*/  BSYNC.RECONVERGENT B0 ;  /* 0x0000000000007941 */ /* 0x000fea0003800200 */
.L_x_15200:
[----:B0-----:R0:W0:Y:S01]  /*ac80*/  LDS R143, [R142+0x2c80] ;  /* 0x002c80008e8f7984 */ /* 0x0010220000000800 */
[----:B------:R-:W-:Y:S04]  /*ac90*/  BSSY.RECONVERGENT B0, `(.L_x_15202) ;  /* 0x0000004000007945 */ /* 0x000fe80003800200 */
[----:B------:R-:W-:Y:S05]  /*aca0*/  @!P3 BRA `(.L_x_15203) ;  /* 0x000000000008b947 */ /* 0x000fea0003800000 */
[----:B------:R1:W-:Y:S04]  /*acb0*/  REDG.E.ADD.F32.FTZ.RN.STRONG.GPU desc[UR28][R2.64+0xb80], R221 ;  /* 0x000b80dd020079a6 */ /* 0x0003e8000c12f31c */
[----:B0-----:R0:W-:Y:S02]  /*acc0*/  REDG.E.ADD.F32.FTZ.RN.STRONG.GPU desc[UR28][R4.64+0xb80], R143 ;  /* 0x000b808f040079a6 */ /* 0x0011e4000c12f31c */
.L_x_15203:
[----:B------:R-:W-:Y:S05]  /*acd0*/  BSYNC.RECONVERGENT B0 ;  /* 0x0000000000007941 */ /* 0x000fea0003800200 */
.L_x_15202:
[----:B------:R-:W0:Y:S01]  /*ace0*/  LDS R141, [R141+0x2d00] ;  /* 0x002d00008d8d7984 */ /* 0x000e220000000800 */
[----:B------:R-:W-:Y:S04]  /*acf0*/  BSSY.RECONVERGENT B0, `(.L_x_15204) ;  /* 0x0000004000007945 */ /* 0x000fe80003800200 */
[----:B------:R-:W-:Y:S05]  /*ad00*/  @!P4 BRA `(.L_x_15205) ;  /* 0x000000000008c947 */ /* 0x000fea0003800000 */
[----:B------:R1:W-:Y:S04]  /*ad10*/  REDG.E.ADD.F32.FTZ.RN.STRONG.GPU desc[UR28][R2.64+0xc00], R219 ;  /* 0x000c00db020079a6 */ /* 0x0003e8000c12f31c */
[----:B0-----:R0:W-:Y:S02]  /*ad20*/  REDG.E.ADD.F32.FTZ.RN.STRONG.GPU desc[UR28][R4.64+0xc00], R141 ;  /* 0x000c008d040079a6 */ /* 0x0011e4000c12f31c */
.L_x_15205:
[----:B------:R-:W-:Y:S05]  /*ad30*/  BSYNC.RECONVERGENT B0 ;  /* 0x0000000000007941 */ /* 0x000fea0003800200 */
.L_x_15204:
[----:B0-----:R0:W0:Y:S01]  /*ad40*/  LDS R141, [R140+0x2d80] ;  /* 0x002d80008c8d7984 */ /* 0x0010220000000800 */
[----:B------:R-:W-:Y:S04]  /*ad50*/  BSSY.RECONVERGENT B0, `(.L_x_15206) ;  /* 0x0000004000007945 */ /* 0x000fe80003800200 */
[----:B------:R-:W-:Y:S05]  /*ad60*/  @!P5 BRA `(.L_x_15207) ;  /* 0x000000000008d947 */ /* 0x000fea0003800000 */
[----:B------:R1:W-:Y:S04]  /*ad70*/  REDG.E.ADD.F32.FTZ.RN.STRONG.GPU desc[UR28][R2.64+0xc80], R217 ;  /* 0x000c80d9020079a6 */ /* 0x0003e8000c12f31c */
[----:B0-----:R0:W-:Y:S02]  /*ad80*/  REDG.E.ADD.F32.FTZ.RN.STRONG.GPU desc[UR28][R4.64+0xc80], R141 ;  /* 0x000c808d040079a6 */ /* 0x0011e4000c12f31c */
.L_x_15207:
[----:B------:R-:W-:Y:S05]  /*ad90*/  BSYNC.RECONVERGENT B0 ;  /* 0x0000000000007941 */ /* 0x000fea0003800200 */
.L_x_15206:
        /* <DEDUP_REMOVED lines=11> */
.L_x_15209:
[----:B------:R-:W-:Y:S05]  /*ae50*/  BSYNC.RECONVERGENT B0 ;  /* 0x0000000000007941 */ /* 0x000fea0003800200 */
.L_x_15208:
[----:B0-----:R0:W0:Y:S01]  /*ae60*/  LDS R139, [R138+0x2e80] ;  /* 0x002e80008a8b7984 */ /* 0x0010220000000800 */
[----:B------:R-:W-:Y:S04]  /*ae70*/  BSSY.RECONVERGENT B0, `(.L_x_15210) ;  /* 0x0000004000007945 */ /* 0x000fe80003800200 */
[----:B------:R-:W-:Y:S05]  /*ae80*/  @!P1 BRA `(.L_x_15211) ;  /* 0x0000000000089947 */ /* 0x000fea0003800000 */
[----:B------:R1:W-:Y:S04]  /*ae90*/  REDG.E.ADD.F32.FTZ.RN.STRONG.GPU desc[UR28][R2.64+0xd80], R213 ;  /* 0x000d80d5020079a6 */ /* 0x0003e8000c12f31c */
[----:B0-----:R0:W-:Y:S02]  /*aea0*/  REDG.E.ADD.F32.FTZ.RN.STRONG.GPU desc[UR28][R4.64+0xd80], R139 ;  /* 0x000d808b040079a6 */ /* 0x0011e4000c12f31c */
.L_x_15211:
[----:B------:R-:W-:Y:S05]  /*aeb0*/  BSYNC.RECONVERGENT B0 ;  /* 0x0000000000007941 */ /* 0x000fea0003800200 */
.L_x_15210:
[----:B------:R-:W0:Y:S01]  /*aec0*/  LDS R137, [R137+0x2f00] ;  /* 0x002f000089897984 */ /* 0x000e220000000800 */
[----:B------:R-:W-:Y:S04]  /*aed0*/  BSSY.RECONVERGENT B0, `(.L_x_15212) ;  /* 0x0000004000007945 */ /* 0x000fe80003800200 */
[----:B------:R-:W-:Y:S05]  /*aee0*/  @!P2 BRA `(.L_x_15213) ;  /* 0x000000000008a947 */ /* 0x000fea0003800000 */
[----:B------:R1:W-:Y:S04]  /*aef0*/  REDG.E.ADD.F32.FTZ.RN.STRONG.GPU desc[UR28][R2.64+0xe00], R211 ;  /* 0x000e00d3020079a6 */ /* 0x0003e8000c12f31c */
[----:B0-----:R0:W-:Y:S02]  /*af00*/  REDG.E.ADD.F32.FTZ.RN.STRONG.GPU desc[UR28][R4.64+0xe00], R137 ;  /* 0x000e0089040079a6 */ /* 0x0011e4000c12f31c */
.L_x_15213:
[----:B------:R-:W-:Y:S05]  /*af10*/  BSYNC.RECONVERGENT B0 ;  /* 0x0000000000007941 */ /* 0x000fea0003800200 */
.L_x_15212:
[----:B0-----:R0:W0:Y:S01]  /*af20*/  LDS R137, [R136+0x2f80] ;  /* 0x002f800088897984 */ /* 0x0010220000000800 */
[----:B------:R-:W-:Y:S04]  /*af30*/  BSSY.RECONVERGENT B0, `(.L_x_15214) ;  /* 0x0000004000007945 */ /* 0x000fe80003800200 */
[----:B------:R-:W-:Y:S05]  /*af40*/  @!P3 BRA `(.L_x_15215) ;  /* 0x000000000008b947 */ /* 0x000fea0003800000 */
[----:B------:R1:W-:Y:S04]  /*af50*/  REDG.E.ADD.F32.FTZ.RN.STRONG.GPU desc[UR28][R2.64+0xe80], R209 ;  /* 0x000e80d1020079a6 */ /* 0x0003e8000c12f31c */
[----:B0-----:R0:W-:Y:S02]  /*af60*/  REDG.E.ADD.F32.FTZ.RN.STRONG.GPU desc[UR28][R4.64+0xe80], R137 ;  /* 0x000e8089040079a6 */ /* 0x0011e4000c12f31c */
.L_x_15215:
[----:B------:R-:W-:Y:S05]  /*af70*/  BSYNC.RECONVERGENT B0 ;  /* 0x0000000000007941 */ /* 0x000fea0003800200 */
.L_x_15214:
[----:B------:R-:W0:Y:S01]  /*af80*/  LDS R135, [R135+0x3000] ;  /* 0x0030000087877984 */ /* 0x000e220000000800 */
[----:B------:R-:W-:Y:S04]  /*af90*/  BSSY.RECONVERGENT B0, `(.L_x_15216) ;  /* 0x0000004000007945 */ /* 0x000fe80003800200 */
[----:B------:R-:W-:Y:S05]  /*afa0*/  @!P4 BRA `(.L_x_15217) ;  /* 0x000000000008c947 */ /* 0x000fea0003800000 */
[----:B------:R1:W-:Y:S04]  /*afb0*/  REDG.E.ADD.F32.FTZ.RN.STRONG.GPU desc[UR28][R2.64+0xf00], R207 ;  /* 0x000f00cf020079a6 */ /* 0x0003e8000c12f31c */
[----:B0-----:R0:W-:Y:S02]  /*afc0*/  REDG.E.ADD.F32.FTZ.RN.STRONG.GPU desc[UR28][R4.64+0xf00], R135 ;  /* 0x000f0087040079a6 */ /* 0x0011e4000c12f31c */
.L_x_15217:
[----:B------:R-:W-:Y:S05]  /*afd0*/  BSYNC.RECONVERGENT B0 ;  /* 0x0000000000007941 */ /* 0x000fea0003800200 */
.L_x_15216:
[----:B------:R-:W0:Y:S01]  /*afe0*/  LDS R29, [R29+0x3080] ;  /* 0x003080001d1d7984 */ /* 0x000e220000000800 */
[----:B------:R-:W-:Y:S04]  /*aff0*/  BSSY.RECONVERGENT B0, `(.L_x_15218) ;  /* 0x0000004000007945 */ /* 0x000fe80003800200 */
[----:B------:R-:W-:Y:S05]  /*b000*/  @!P5 BRA `(.L_x_15219) ;  /* 0x000000000008d947 */ /* 0x000fea0003800000 */
[----:B------:R1:W-:Y:S04]  /*b010*/  REDG.E.ADD.F32.FTZ.RN.STRONG.GPU desc[UR28][R2.64+0xf80], R181 ;  /* 0x000f80b5020079a6 */ /* 0x0003e8000c12f31c */
[----:B0-----:R0:W-:Y:S02]  /*b020*/  REDG.E.ADD.F32.FTZ.RN.STRONG.GPU desc[UR28][R4.64+0xf80], R29 ;  /* 0x000f801d040079a6 */ /* 0x0011e4000c12f31c */
.L_x_15219:
[----:B------:R-:W-:Y:S05]  /*b030*/  BSYNC.RECONVERGENT B0 ;  /* 0x0000000000007941 */ /* 0x000fea0003800200 */
.L_x_15218:
[----:B-1--4-:R-:W1:Y:S01]  /*b040*/  SHFL.DOWN PT, R2, R27, 0x1, 0x1f ;  /* 0x08201f001b027f89 */ /* 0x012e6200000e0000 */
[----:B------:R-:W-:Y:S01]  /*b050*/  ISETP.GT.AND P1, PT, R123, 0x1e, PT ;  /* 0x0000001e7b00780c */ /* 0x000fe20003f24270 */
[----:B------:R-:W-:Y:S01]  /*b060*/  FFMA.FTZ R6, R6, R9, R19 ;  /* 0x0000000906067223 */ /* 0x000fe20000010013 */
[----:B------:R-:W-:Y:S01]  /*b070*/  FMUL.FTZ R26, R26, R163 ;  /* 0x000000a31a1a7220 */ /* 0x000fe20000410000 */
[----:B------:R-:W4:Y:S01]  /*b080*/  SHFL.DOWN PT, R3, R208, 0x1, 0x1f ;  /* 0x08201f00d0037f89 */ /* 0x000f2200000e0000 */
[----:B------:R-:W-:Y:S01]  /*b090*/  ISETP.NE.AND P2, PT, R0, RZ, PT ;  /* 0x000000ff0000720c */ /* 0x000fe20003f45270 */
        /* <DEDUP_REMOVED lines=43> */
[----:B------:R-:W-:Y:S01]  /*b350*/  FADD.FTZ R101, R22, R101 ;  /* 0x0000006516657221 */ /* 0x000fe20000010000 */
        /* <DEDUP_REMOVED lines=10> */
[----:B------:R-:W-:-:S03]  /*b400*/  ISETP.GT.AND P1, PT, R123, 0x17, PT ;  /* 0x000000177b00780c */ /* 0x000fc60003f24270 */
[----:B------:R-:W4:Y:S10]  /*b410*/  SHFL.DOWN PT, R3, R208, 0x8, 0x1f ;  /* 0x09001f00d0037f89 */ /* 0x000f3400000e0000 */
[----:B-1----:R-:W-:Y:S01]  /*b420*/  @!P1 FADD.FTZ R27, R27, R2 ;  /* 0x000000021b1b9221 */ /* 0x002fe20000010000 */
[----:B------:R-:W-:Y:S01]  /*b430*/  FMUL.FTZ R2, R37, R193 ;  /* 0x000000c125027220 */ /* 0x000fe20000410000 */
[----:B----4-:R-:W-:-:S03]  /*b440*/  @!P1 FADD.FTZ R208, R208, R3 ;  /* 0x00000003d0d09221 */ /* 0x010fc60000010000 */
[----:B0-----:R-:W0:Y:S01]  /*b450*/  SHFL.DOWN PT, R4, R27, 0x10, 0x1f ;  /* 0x0a001f001b047f89 */ /* 0x001e2200000e0000 */
[----:B------:R-:W-:Y:S01]  /*b460*/  FFMA.FTZ R2, R21, R195, R2 ;  /* 0x000000c315027223 */ /* 0x000fe20000010002 */
[----:B------:R-:W-:Y:S01]  /*b470*/  ISETP.NE.AND P1, PT, R123, RZ, PT ;  /* 0x000000ff7b00720c */ /* 0x000fe20003f25270 */
[----:B------:R-:W-:Y:S01]  /*b480*/  FMUL.FTZ R3, R160, R14 ;  /* 0x0000000ea0037220 */ /* 0x000fe20000410000 */
[----:B------:R-:W1:Y:S01]  /*b490*/  SHFL.DOWN PT, R9, R208, 0x10, 0x1f ;  /* 0x0a001f00d0097f89 */ /* 0x000e6200000e0000 */
[----:B------:R-:W-:Y:S01]  /*b4a0*/  FFMA.FTZ R5, R117, R2, R26 ;  /* 0x0000000275057223 */ /* 0x000fe2000001001a */
[----:B------:R-:W-:Y:S01]  /*b4b0*/  FFMA.FTZ R69, R2, R110, R69 ;  /* 0x0000006e02457223 */ /* 0x000fe20000010045 */
[----:B------:R-:W-:Y:S01]  /*b4c0*/  FFMA.FTZ R3, R20, R30, R3 ;  /* 0x0000001e14037223 */ /* 0x000fe20000010003 */
[----:B------:R-:W-:Y:S01]  /*b4d0*/  FFMA.FTZ R2, R86, R15, R131 ;  /* 0x0000000f56027223 */ /* 0x000fe20000010083 */
[----:B------:R-:W-:Y:S02]  /*b4e0*/  FADD.FTZ R102, R5, R102 ;  /* 0x0000006605667221 */ /* 0x000fe40000010000 */
[----:B------:R-:W-:Y:S01]  /*b4f0*/  FFMA.FTZ R72, R3, R111, R72 ;  /* 0x0000006f03487223 */ /* 0x000fe20000010048 */
[----:B------:R-:W-:Y:S01]  /*b500*/  FFMA.FTZ R129, R120, R3, R129 ;  /* 0x0000000378817223 */ /* 0x000fe20000010081 */
[----:B------:R-:W-:Y:S01]  /*b510*/  FFMA.FTZ R3, R119, R134, R8 ;  /* 0x0000008677037223 */ /* 0x000fe20000010008 */
[----:B------:R-:W-:-:S02]  /*b520*/  FADD.FTZ R103, R2, R103 ;  /* 0x0000006702677221 */ /* 0x000fc40000010000 */
        /* <DEDUP_REMOVED lines=19> */
.L_x_15221:
[----:B------:R-:W-:Y:S05]  /*b660*/  BSYNC.RECONVERGENT B0 ;  /* 0x0000000000007941 */ /* 0x000fea0003800200 */
.L_x_15220:
[----:B------:R-:W-:-:S04]  /*b670*/  UIADD3 UR8, UPT, UPT, UR8, 0x1, URZ ;  /* 0x0000000108087890 */ /* 0x000fc8000fffe0ff */
[----:B------:R-:W-:-:S09]  /*b680*/  UISETP.GE.AND UP0, UPT, UR8, UR45, UPT ;  /* 0x0000002d0800728c */ /* 0x000fd2000bf06270 */
[----:B------:R-:W-:Y:S05]  /*b690*/  BRA.U !UP0, `(.L_x_15222) ;  /* 0xffffff8108c47547 */ /* 0x000fea000b83ffff */
.L_x_15142:
[----:B------:R-:W4:Y:S01]  /*b6a0*/  S2R R0, SR_TID.X ;  /* 0x0000000000007919 */ /* 0x000f220000002100 */
[----:B-1----:R-:W-:Y:S01]  /*b6b0*/  HFMA2 R2, -RZ, RZ, 0, 9.5367431640625e-07 ;  /* 0x00000010ff027431 */ /* 0x002fe200000001ff */
[----:B------:R-:W-:Y:S08]  /*b6c0*/  BAR.SYNC.DEFER_BLOCKING 0x0 ;  /* 0x0000000000007b1d */ /* 0x000ff00000010000 */
[----:B------:R-:W1:Y:S01]  /*b6d0*/  S2UR UR38, SR_CTAID.X ;  /* 0x00000000002679c3 */ /* 0x000e620000002500 */
[----:B------:R-:W1:Y:S01]  /*b6e0*/  LDCU.64 UR32, c[0x0][0x4f8] ;  /* 0x00009f00ff2077ac */ /* 0x000e620008000a00 */
[----:B------:R-:W-:Y:S01]  /*b6f0*/  F2FP.BF16.F32.PACK_AB R60, R60, R67 ;  /* 0x000000433c3c723e */ /* 0x000fe200000010ff */
[----:B------:R-:W-:Y:S01]  /*b700*/  UIADD3 UR31, UPT, UPT, UR17, -0x1, URZ ;  /* 0xffffffff111f7890 */ /* 0x000fe2000fffe0ff */
[----:B------:R-:W5:Y:S04]  /*b710*/  LDCU.64 UR34, c[0x0][0x500] ;  /* 0x0000a000ff2277ac */ /* 0x000f680008000a00 */
[----:B------:R-:W5:Y:S01]  /*b720*/  S2UR UR8, SR_CTAID.Y ;  /* 0x00000000000879c3 */ /* 0x000f620000002600 */
[----:B------:R-:W2:Y:S01]  /*b730*/  LDCU.64 UR36, c[0x0][0x550] ;  /* 0x0000aa00ff2477ac */ /* 0x000ea20008000a00 */
[----:B----4-:R-:W-:-:S04]  /*b740*/  SHF.L.U32 R0, R0, 0x1, RZ ;  /* 0x0000000100007819 */ /* 0x010fc800000006ff */
[----:B------:R-:W-:-:S04]  /*b750*/  LOP3.LUT R13, R0, 0x7c0, RZ, 0xc0, !PT ;  /* 0x000007c0000d7812 */ /* 0x000fc800078ec0ff */
[----:B------:R-:W-:-:S05]  /*b760*/  LOP3.LUT R13, R13, 0x1f, R124, 0xf8, !PT ;  /* 0x0000001f0d0d7812 */ /* 0x000fca00078ef87c */
[----:B------:R-:W-:-:S05]  /*b770*/  IMAD.WIDE.U32 R2, R13, R2, UR12 ;  /* 0x0000000c0d027e25 */ /* 0x000fca000f8e0002 */
[----:B0-----:R-:W4:Y:S04]  /*b780*/  LDG.E.128 R4, desc[UR28][R2.64] ;  /* 0x0000001c02047981 */ /* 0x001f28000c1e1d00 */
[----:B------:R-:W3:Y:S01]  /*b790*/  LDG.E.128 R16, desc[UR28][R2.64+0x200] ;  /* 0x0002001c02107981 */ /* 0x000ee2000c1e1d00 */
[----:B------:R-:W-:Y:S02]  /*b7a0*/  USHF.L.U32 UR26, UR31, 0x9, URZ ;  /* 0x000000091f1a7899 */ /* 0x000fe400080006ff */
[----:B------:R-:W-:Y:S02]  /*b7b0*/  UIADD3 UR22, UP1, UPT, UR22, -0x800, URZ ;  /* 0xfffff80016167890 */ /* 0x000fe4000ff3e0ff */
[----:B------:R-:W-:Y:S02]  /*b7c0*/  USHF.R.S32.HI UR27, URZ, 0x1f, UR26 ;  /* 0x0000001fff1b7899 */ /* 0x000fe4000801141a */
[----:B------:R-:W-:-:S02]  /*b7d0*/  UIADD3 UR20, UP2, UPT, UR20, -0x400, URZ ;  /* 0xfffffc0014147890 */ /* 0x000fc4000ff5e0ff */
[----:B-1----:R-:W-:Y:S02]  /*b7e0*/  UIMAD.WIDE.U32 UR24, UR38, UR32, UR26 ;  /* 0x00000020261872a5 */ /* 0x002fe4000f8e001a */
[----:B-----5:R-:W-:Y:S02]  /*b7f0*/  UIMAD UR32, UR8, UR35, URZ ;  /* 0x00000023082072a4 */ /* 0x020fe4000f8e02ff */
        /* <DEDUP_REMOVED lines=13> */
[----:B----4-:R-:W-:Y:S04]  /*b8d0*/  STS.128 [R122], R4 ;  /* 0x000000047a007388 */ /* 0x010fe80000000c00 */
        /* <DEDUP_REMOVED lines=9> */
[C---:B------:R-:W-:Y:S01]  /*b970*/  SHF.L.U32 R0, R9.reuse, 0x10, RZ ;  /* 0x0000001009007819 */ /* 0x040fe200000006ff */
[----:B------:R-:W-:Y:S01]  /*b980*/  FADD.FTZ R12, R12, UR6 ;  /* 0x000000060c0c7e21 */ /* 0x000fe20008010000 */
[----:B------:R-:W-:Y:S01]  /*b990*/  BAR.SYNC.DEFER_BLOCKING 0x0 ;  /* 0x0000000000007b1d */ /* 0x000fe20000010000 */
[----:B------:R-:W-:Y:S01]  /*b9a0*/  FSETP.GTU.FTZ.AND P6, PT, R14, 20, PT ;  /* 0x41a000000e00780b */ /* 0x000fe20003fdc000 */
[----:B------:R-:W-:Y:S01]  /*b9b0*/  FADD.FTZ R3, R8, UR6 ;  /* 0x0000000608037e21 */ /* 0x000fe20008010000 */
[----:B------:R-:W-:Y:S01]  /*b9c0*/  FADD.FTZ R2, R0, UR6 ;  /* 0x0000000600027e21 */ /* 0x000fe20008010000 */
[----:B------:R-:W-:Y:S02]  /*b9d0*/  PRMT R9, R9, 0x7632, R9 ;  /* 0x0000763209097816 */ /* 0x000fe40000000009 */
[----:B------:R-:W-:Y:S02]  /*b9e0*/  PRMT R10, R10, 0x7632, R10 ;  /* 0x000076320a0a7816 */ /* 0x000fe4000000000a */
[----:B------:R-:W-:-:S02]  /*b9f0*/  FSETP.GTU.FTZ.AND P4, PT, R3, 20, PT ;  /* 0x41a000000300780b */ /* 0x000fc40003f9c000 */
[----:B------:R-:W-:Y:S02]  /*ba00*/  FSETP.GTU.FTZ.AND P5, PT, R2, 20, PT ;  /* 0x41a000000200780b */ /* 0x000fe40003fbc000 */
[----:B------:R-:W-:Y:S02]  /*ba10*/  SHF.L.U32 R9, R9, 0x10, RZ ;  /* 0x0000001009097819 */ /* 0x000fe400000006ff */
[----:B------:R-:W-:Y:S01]  /*ba20*/  @!P6 FMUL.FTZ R0, R14, -1.4426950216293334961 ;  /* 0xbfb8aa3b0e00e820 */ /* 0x000fe20000410000 */
[----:B------:R-:W-:Y:S02]  /*ba30*/  SHF.L.U32 R14, R11, 0x10, RZ ;  /* 0x000000100b0e7819 */ /* 0x000fe400000006ff */
[----:B------:R-:W-:Y:S01]  /*ba40*/  FADD.FTZ R9, R9, UR6 ;  /* 0x0000000609097e21 */ /* 0x000fe20008010000 */
[----:B------:R-:W-:Y:S02]  /*ba50*/  SHF.L.U32 R10, R10, 0x10, RZ ;  /* 0x000000100a0a7819 */ /* 0x000fe400000006ff */
[----:B------:R-:W2:Y:S01]  /*ba60*/  @!P6 MUFU.EX2 R0, R0 ;  /* 0x000000000000e308 */ /* 0x000ea20000000800 */
[----:B------:R-:W-:Y:S01]  /*ba70*/  @!P4 FMUL.FTZ R3, R3, -1.4426950216293334961 ;  /* 0xbfb8aa3b0303c820 */ /* 0x000fe20000410000 */
[----:B------:R-:W-:Y:S01]  /*ba80*/  PRMT R11, R11, 0x7632, R11 ;  /* 0x000076320b0b7816 */ /* 0x000fe2000000000b */
[----:B------:R-:W-:Y:S01]  /*ba90*/  @!P5 FMUL.FTZ R8, R2, -1.4426950216293334961 ;  /* 0xbfb8aa3b0208d820 */ /* 0x000fe20000410000 */
[----:B------:R-:W-:Y:S01]  /*baa0*/  FADD.FTZ R18, R14, UR6 ;  /* 0x000000060e127e21 */ /* 0x000fe20008010000 */
[----:B---3--:R-:W-:-:S02]  /*bab0*/  SHF.L.U32 R14, R4, 0x10, RZ ;  /* 0x00000010040e7819 */ /* 0x008fc400000006ff */
[----:B------:R-:W-:Y:S01]  /*bac0*/  SHF.L.U32 R11, R11, 0x10, RZ ;  /* 0x000000100b0b7819 */ /* 0x000fe200000006ff */
[----:B------:R-:W3:Y:S01]  /*bad0*/  @!P4 MUFU.EX2 R3, R3 ;  /* 0x000000030003c308 */ /* 0x000ee20000000800 */
[----:B------:R-:W-:Y:S01]  /*bae0*/  FSETP.GTU.FTZ.AND P2, PT, R18, 20, PT ;  /* 0x41a000001200780b */ /* 0x000fe20003f5c000 */
[----:B------:R-:W-:Y:S01]  /*baf0*/  FADD.FTZ R19, R14, UR6 ;  /* 0x000000060e137e21 */ /* 0x000fe20008010000 */
[----:B------:R-:W-:Y:S02]  /*bb00*/  FSETP.GTU.FTZ.AND P3, PT, R12, 20, PT ;  /* 0x41a000000c00780b */ /* 0x000fe40003f7c000 */
[----:B------:R-:W-:Y:S02]  /*bb10*/  PRMT R4, R4, 0x7632, R4 ;  /* 0x0000763204047816 */ /* 0x000fe40000000004 */
[----:B------:R-:W-:Y:S01]  /*bb20*/  FSETP.GTU.FTZ.AND P1, PT, R19, 20, PT ;  /* 0x41a000001300780b */ /* 0x000fe20003f3c000 */
[----:B------:R-:W4:Y:S01]  /*bb30*/  @!P5 MUFU.EX2 R8, R8 ;  /* 0x000000080008d308 */ /* 0x000f220000000800 */
[----:B--2---:R-:W-:Y:S01]  /*bb40*/  @!P6 FADD.FTZ R2, R0, 1 ;  /* 0x3f8000000002e421 */ /* 0x004fe20000010000 */
[----:B------:R-:W-:-:S05]  /*bb50*/  SHF.L.U32 R4, R4, 0x10, RZ ;  /* 0x0000001004047819 */ /* 0x000fca00000006ff */
[----:B------:R-:W-:Y:S01]  /*bb60*/  FADD.FTZ R4, R4, UR6 ;  /* 0x0000000604047e21 */ /* 0x000fe20008010000 */
[----:B------:R2:W5:Y:S01]  /*bb70*/  @!P6 MUFU.RCP R15, R2 ;  /* 0x00000002000fe308 */ /* 0x0005620000001000 */
[----:B---3--:R-:W-:Y:S01]  /*bb80*/  @!P4 FADD.FTZ R3, R3, 1 ;  /* 0x3f8000000303c421 */ /* 0x008fe20000010000 */
[----:B------:R-:W-:-:S06]  /*bb90*/  @!P3 FMUL.FTZ R12, R12, -1.4426950216293334961 ;  /* 0xbfb8aa3b0c0cb820 */ /* 0x000fcc0000410000 */
[----:B------:R3:W0:Y:S01]  /*bba0*/  @!P4 MUFU.RCP R16, R3 ;  /* 0x000000030010c308 */ /* 0x0006220000001000 */
[----:B----4-:R-:W-:Y:S01]  /*bbb0*/  @!P5 FADD.FTZ R0, R8, 1 ;  /* 0x3f8000000800d421 */ /* 0x010fe20000010000 */
[C---:B------:R-:W-:Y:S01]  /*bbc0*/  SHF.L.U32 R8, R5.reuse, 0x10, RZ ;  /* 0x0000001005087819 */ /* 0x040fe200000006ff */
[----:B--2---:R-:W-:Y:S01]  /*bbd0*/  @!P2 FMUL.FTZ R2, R18, -1.4426950216293334961 ;  /* 0xbfb8aa3b1202a820 */ /* 0x004fe20000410000 */
[----:B------:R-:W-:Y:S02]  /*bbe0*/  PRMT R5, R5, 0x7632, R5 ;  /* 0x0000763205057816 */ /* 0x000fe40000000005 */
[----:B------:R-:W-:Y:S01]  /*bbf0*/  F2FP.BF16.F32.PACK_AB R18, R62, R69 ;  /* 0x000000453e12723e */ /* 0x000fe200000010ff */
[----:B------:R-:W-:Y:S01]  /*bc00*/  FADD.FTZ R20, R8, UR6 ;  /* 0x0000000608147e21 */ /* 0x000fe20008010000 */
[----:B------:R2:W4:Y:S01]  /*bc10*/  @!P5 MUFU.RCP R17, R0 ;  /* 0x000000000011d308 */ /* 0x0005220000001000 */
[----:B-----5:R-:W-:Y:S01]  /*bc20*/  @!P6 FMUL.FTZ R106, R106, R15 ;  /* 0x0000000f6a6ae220 */ /* 0x020fe20000410000 */
[----:B------:R-:W-:Y:S01]  /*bc30*/  FSETP.GTU.FTZ.AND P6, PT, R9, 20, PT ;  /* 0x41a000000900780b */ /* 0x000fe20003fdc000 */
[----:B---3--:R-:W-:Y:S01]  /*bc40*/  FADD.FTZ R3, R10, UR6 ;  /* 0x000000060a037e21 */ /* 0x008fe20008010000 */
[----:B------:R-:W-:Y:S01]  /*bc50*/  FADD.FTZ R15, R11, UR6 ;  /* 0x000000060b0f7e21 */ /* 0x000fe20008010000 */
[----:B------:R-:W-:Y:S01]  /*bc60*/  FSETP.GTU.FTZ.AND P0, PT, R20, 20, PT ;  /* 0x41a000001400780b */ /* 0x000fe20003f1c000 */
[----:B------:R-:W-:Y:S01]  /*bc70*/  @!P1 FMUL.FTZ R8, R19, -1.4426950216293334961 ;  /* 0xbfb8aa3b13089820 */ /* 0x000fe20000410000 */
[----:B------:R-:W-:Y:S01]  /*bc80*/  SHF.L.U32 R5, R5, 0x10, RZ ;  /* 0x0000001005057819 */ /* 0x000fe200000006ff */
[----:B------:R3:W5:Y:S01]  /*bc90*/  @!P2 MUFU.EX2 R14, R2 ;  /* 0x00000002000ea308 */ /* 0x0007620000000800 */
[----:B0-----:R-:W-:Y:S01]  /*bca0*/  @!P4 FMUL.FTZ R103, R103, R16 ;  /* 0x000000106767c220 */ /* 0x001fe20000410000 */
[----:B------:R-:W-:-:S02]  /*bcb0*/  FSETP.GTU.FTZ.AND P4, PT, R3, 20, PT ;  /* 0x41a000000300780b */ /* 0x000fc40003f9c000 */
[----:B------:R-:W-:Y:S02]  /*bcc0*/  F2FP.BF16.F32.PACK_AB R16, R64, R71 ;  /* 0x000000474010723e */ /* 0x000fe400000010ff */
[----:B------:R-:W-:Y:S01]  /*bcd0*/  F2FP.BF16.F32.PACK_AB R62, R58, R65 ;  /* 0x000000413a3e723e */ /* 0x000fe200000010ff */
[----:B--2---:R-:W-:Y:S01]  /*bce0*/  @!P6 FMUL.FTZ R0, R9, -1.4426950216293334961 ;  /* 0xbfb8aa3b0900e820 */ /* 0x004fe20000410000 */
[----:B------:R-:W0:Y:S01]  /*bcf0*/  @!P3 MUFU.EX2 R12, R12 ;  /* 0x0000000c000cb308 */ /* 0x000e220000000800 */
[----:B----4-:R-:W-:Y:S01]  /*bd00*/  @!P5 FMUL.FTZ R104, R104, R17 ;  /* 0x000000116868d220 */ /* 0x010fe20000410000 */
[----:B------:R-:W-:Y:S01]  /*bd10*/  FSETP.GTU.FTZ.AND P5, PT, R15, 20, PT ;  /* 0x41a000000f00780b */ /* 0x000fe20003fbc000 */
[----:B---3--:R-:W-:Y:S01]  /*bd20*/  @!P0 FMUL.FTZ R2, R20, -1.4426950216293334961 ;  /* 0xbfb8aa3b14028820 */ /* 0x008fe20000410000 */
[----:B------:R-:W-:-:S03]  /*bd30*/  F2FP.BF16.F32.PACK_AB R20, R103, R106 ;  /* 0x0000006a6714723e */ /* 0x000fc600000010ff */
[----:B------:R-:W-:Y:S01]  /*bd40*/  @!P4 FMUL.FTZ R3, R3, -1.4426950216293334961 ;  /* 0xbfb8aa3b0303c820 */ /* 0x000fe20000410000 */
[----:B------:R-:W2:Y:S01]  /*bd50*/  @!P6 MUFU.EX2 R0, R0 ;  /* 0x000000000000e308 */ /* 0x000ea20000000800 */
[----:B-----5:R-:W-:-:S06]  /*bd60*/  @!P2 FADD.FTZ R14, R14, 1 ;  /* 0x3f8000000e0ea421 */ /* 0x020fcc0000010000 */
[----:B------:R-:W-:Y:S01]  /*bd70*/  @!P5 FMUL.FTZ R9, R15, -1.4426950216293334961 ;  /* 0xbfb8aa3b0f09d820 */ /* 0x000fe20000410000 */
[----:B------:R-:W-:Y:S01]  /*bd80*/  @!P4 MUFU.EX2 R3, R3 ;  /* 0x000000030003c308 */ /* 0x000fe20000000800 */
[----:B0-----:R-:W-:-:S07]  /*bd90*/  @!P3 FADD.FTZ R12, R12, 1 ;  /* 0x3f8000000c0cb421 */ /* 0x001fce0000010000 */
[----:B------:R2:W0:Y:S08]  /*bda0*/  @!P0 MUFU.EX2 R11, R2 ;  /* 0x00000002000b8308 */ /* 0x0004300000000800 */
[----:B------:R-:W3:Y:S01]  /*bdb0*/  @!P5 MUFU.EX2 R9, R9 ;  /* 0x000000090009d308 */ /* 0x000ee20000000800 */
[----:B--2---:R-:W-:Y:S01]  /*bdc0*/  @!P6 FADD.FTZ R2, R0, 1 ;  /* 0x3f8000000002e421 */ /* 0x004fe20000010000 */
[----:B------:R-:W-:-:S02]  /*bdd0*/  SHF.L.U32 R0, R6, 0x10, RZ ;  /* 0x0000001006007819 */ /* 0x000fc400000006ff */
[----:B------:R-:W-:-:S04]  /*bde0*/  PRMT R6, R6, 0x7632, R6 ;  /* 0x0000763206067816 */ /* 0x000fc80000000006 */
[----:B------:R2:W4:Y:S01]  /*bdf0*/  @!P1 MUFU.EX2 R10, R8 ;  /* 0x00000008000a9308 */ /* 0x0005220000000800 */
[----:B------:R-:W-:Y:S01]  /*be00*/  SHF.L.U32 R6, R6, 0x10, RZ ;  /* 0x0000001006067819 */ /* 0x000fe200000006ff */
[----:B0-----:R-:W-:-:S04]  /*be10*/  @!P0 FADD.FTZ R11, R11, 1 ;  /* 0x3f8000000b0b8421 */ /* 0x001fc80000010000 */
[----:B------:R-:W-:Y:S02]  /*be20*/  FADD.FTZ R6, R6, UR6 ;  /* 0x0000000606067e21 */ /* 0x000fe40008010000 */
[----:B------:R-:W0:Y:S01]  /*be30*/  @!P6 MUFU.RCP R2, R2 ;  /* 0x000000020002e308 */ /* 0x000e220000001000 */
[----:B--2---:R-:W-:Y:S01]  /*be40*/  @!P4 FADD.FTZ R8, R3, 1 ;  /* 0x3f8000000308c421 */ /* 0x004fe20000010000 */
[----:B---3--:R-:W-:Y:S01]  /*be50*/  @!P5 FADD.FTZ R9, R9, 1 ;  /* 0x3f8000000909d421 */ /* 0x008fe20000010000 */
[----:B------:R-:W-:Y:S01]  /*be60*/  FADD.FTZ R3, R0, UR6 ;  /* 0x0000000600037e21 */ /* 0x000fe20008010000 */
[C---:B------:R-:W-:Y:S02]  /*be70*/  SHF.L.U32 R0, R7.reuse, 0x10, RZ ;  /* 0x0000001007007819 */ /* 0x040fe400000006ff */
[----:B------:R-:W-:Y:S02]  /*be80*/  PRMT R7, R7, 0x7632, R7 ;  /* 0x0000763207077816 */ /* 0x000fe40000000007 */
[----:B------:R-:W2:Y:S01]  /*be90*/  @!P4 MUFU.RCP R8, R8 ;  /* 0x000000080008c308 */ /* 0x000ea20000001000 */
[----:B----4-:R-:W-:Y:S01]  /*bea0*/  @!P1 FADD.FTZ R10, R10, 1 ;  /* 0x3f8000000a0a9421 */ /* 0x010fe20000010000 */
[----:B------:R-:W-:-:S05]  /*beb0*/  SHF.L.U32 R7, R7, 0x10, RZ ;  /* 0x0000001007077819 */ /* 0x000fca00000006ff */
[----:B------:R-:W-:Y:S01]  /*bec0*/  FADD.FTZ R7, R7, UR6 ;  /* 0x0000000607077e21 */ /* 0x000fe20008010000 */
[----:B------:R3:W4:Y:S01]  /*bed0*/  @!P3 MUFU.RCP R15, R12 ;  /* 0x0000000c000fb308 */ /* 0x0007220000001000 */
[----:B0-----:R-:W-:Y:S01]  /*bee0*/  @!P6 FMUL.FTZ R101, R101, R2 ;  /* 0x000000026565e220 */ /* 0x001fe20000410000 */
[----:B------:R-:W-:-:S04]  /*bef0*/  FSETP.GTU.FTZ.AND P6, PT, R3, 20, PT ;  /* 0x41a000000300780b */ /* 0x000fc80003fdc000 */
[----:B------:R-:W-:Y:S02]  /*bf00*/  F2FP.BF16.F32.PACK_AB R21, R101, R104 ;  /* 0x000000686515723e */ /* 0x000fe400000010ff */
[----:B------:R-:W0:Y:S01]  /*bf10*/  @!P5 MUFU.RCP R2, R9 ;  /* 0x000000090002d308 */ /* 0x000e220000001000 */
[----:B--2---:R-:W-:Y:S01]  /*bf20*/  @!P4 FMUL.FTZ R97, R97, R8 ;  /* 0x000000086161c220 */ /* 0x004fe20000410000 */
[----:B------:R-:W-:Y:S01]  /*bf30*/  FADD.FTZ R8, R5, UR6 ;  /* 0x0000000605087e21 */ /* 0x000fe20008010000 */
[----:B---3--:R-:W-:-:S04]  /*bf40*/  FADD.FTZ R12, R0, UR6 ;  /* 0x00000006000c7e21 */ /* 0x008fc80008010000 */
[----:B------:R-:W-:Y:S01]  /*bf50*/  @!P6 FMUL.FTZ R0, R3, -1.4426950216293334961 ;  /* 0xbfb8aa3b0300e820 */ /* 0x000fe20000410000 */
[----:B------:R-:W2:Y:S01]  /*bf60*/  @!P1 MUFU.RCP R19, R10 ;  /* 0x0000000a00139308 */ /* 0x000ea20000001000 */
[----:B----4-:R-:W-:Y:S01]  /*bf70*/  @!P3 FMUL.FTZ R102, R102, R15 ;  /* 0x0000000f6666b220 */ /* 0x010fe20000410000 */
[----:B------:R-:W-:Y:S02]  /*bf80*/  FSETP.GTU.FTZ.AND P3, PT, R4, 20, PT ;  /* 0x41a000000400780b */ /* 0x000fe40003f7c000 */
[----:B------:R-:W-:Y:S02]  /*bf90*/  FSETP.GTU.FTZ.AND P4, PT, R12, 20, PT ;  /* 0x41a000000c00780b */ /* 0x000fe40003f9c000 */
[----:B------:R-:W-:Y:S02]  /*bfa0*/  F2FP.BF16.F32.PACK_AB R22, R97, R102 ;  /* 0x000000666116723e */ /* 0x000fe400000010ff */
[----:B------:R-:W3:Y:S01]  /*bfb0*/  @!P2 MUFU.RCP R17, R14 ;  /* 0x0000000e0011a308 */ /* 0x000ee20000001000 */
[----:B0-----:R-:W-:Y:S01]  /*bfc0*/  @!P5 FMUL.FTZ R95, R95, R2 ;  /* 0x000000025f5fd220 */ /* 0x001fe20000410000 */
[----:B------:R-:W-:-:S06]  /*bfd0*/  FSETP.GTU.FTZ.AND P5, PT, R6, 20, PT ;  /* 0x41a000000600780b */ /* 0x000fcc0003fbc000 */
[----:B------:R0:W4:Y:S01]  /*bfe0*/  @!P6 MUFU.EX2 R3, R0 ;  /* 0x000000000003e308 */ /* 0x0001220000000800 */
[----:B--2---:R-:W-:Y:S01]  /*bff0*/  @!P1 FMUL.FTZ R98, R98, R19 ;  /* 0x0000001362629220 */ /* 0x004fe20000410000 */
[----:B------:R-:W-:Y:S01]  /*c000*/  FSETP.GTU.FTZ.AND P1, PT, R7, 20, PT ;  /* 0x41a000000700780b */ /* 0x000fe20003f3c000 */
[----:B------:R-:W-:Y:S01]  /*c010*/  @!P4 FMUL.FTZ R5, R12, -1.4426950216293334961 ;  /* 0xbfb8aa3b0c05c820 */ /* 0x000fe20000410000 */
[----:B------:R-:W-:Y:S02]  /*c020*/  F2FP.BF16.F32.PACK_AB R19, R61, R70 ;  /* 0x000000463d13723e */ /* 0x000fe400000010ff */
[----:B------:R-:W-:Y:S01]  /*c030*/  F2FP.BF16.F32.PACK_AB R61, R59, R68 ;  /* 0x000000443b3d723e */ /* 0x000fe200000010ff */
[----:B---3--:R-:W-:Y:S01]  /*c040*/  @!P2 FMUL.FTZ R100, R100, R17 ;  /* 0x000000116464a220 */ /* 0x008fe20000410000 */
[----:B------:R-:W-:Y:S01]  /*c050*/  FSETP.GTU.FTZ.AND P2, PT, R8, 20, PT ;  /* 0x41a000000800780b */ /* 0x000fe20003f5c000 */
[----:B0-----:R-:W-:Y:S01]  /*c060*/  @!P3 FMUL.FTZ R0, R4, -1.4426950216293334961 ;  /* 0xbfb8aa3b0400b820 */ /* 0x001fe20000410000 */
[----:B------:R-:W-:Y:S01]  /*c070*/  F2FP.BF16.F32.PACK_AB R17, R63, R72 ;  /* 0x000000483f11723e */ /* 0x000fe200000010ff */
[----:B------:R-:W-:Y:S01]  /*c080*/  @!P5 FMUL.FTZ R4, R6, -1.4426950216293334961 ;  /* 0xbfb8aa3b0604d820 */ /* 0x000fe20000410000 */
[----:B------:R-:W-:-:S03]  /*c090*/  F2FP.BF16.F32.PACK_AB R63, R57, R66 ;  /* 0x00000042393f723e */ /* 0x000fc600000010ff */
[----:B------:R-:W-:Y:S01]  /*c0a0*/  @!P1 FMUL.FTZ R6, R7, -1.4426950216293334961 ;  /* 0xbfb8aa3b07069820 */ /* 0x000fe20000410000 */
[----:B------:R-:W0:Y:S01]  /*c0b0*/  @!P4 MUFU.EX2 R5, R5 ;  /* 0x000000050005c308 */ /* 0x000e220000000800 */
[----:B------:R-:W-:Y:S01]  /*c0c0*/  STS.128 [R121], R16 ;  /* 0x0000001079007388 */ /* 0x000fe20000000c00 */
[----:B----4-:R-:W-:Y:S01]  /*c0d0*/  @!P6 FADD.FTZ R3, R3, 1 ;  /* 0x3f8000000303e421 */ /* 0x010fe20000010000 */
[----:B------:R-:W-:Y:S02]  /*c0e0*/  F2FP.BF16.F32.PACK_AB R23, R95, R100 ;  /* 0x000000645f17723e */ /* 0x000fe400000010ff */
[----:B------:R-:W-:Y:S01]  /*c0f0*/  STS.128 [R121+0x10], R60 ;  /* 0x0000103c79007388 */ /* 0x000fe20000000c00 */
[----:B------:R-:W-:Y:S01]  /*c100*/  NOP ;  /* 0x0000000000007918 */ /* 0x000fe20000000000 */
[----:B------:R-:W-:Y:S01]  /*c110*/  @!P2 FMUL.FTZ R2, R8, -1.4426950216293334961 ;  /* 0xbfb8aa3b0802a820 */ /* 0x000fe20000410000 */
[----:B------:R2:W3:Y:S01]  /*c120*/  @!P0 MUFU.RCP R7, R11 ;  /* 0x0000000b00078308 */ /* 0x0004e20000001000 */
[----:B------:R-:W-:Y:S01]  /*c130*/  LDS.128 R16, [R122+0x200] ;  /* 0x000200007a107984 */ /* 0x000fe20000000c00 */
[----:B0-----:R-:W-:-:S06]  /*c140*/  @!P4 FADD.FTZ R5, R5, 1 ;  /* 0x3f8000000505c421 */ /* 0x001fcc0000010000 */
[----:B------:R-:W0:Y:S01]  /*c150*/  @!P2 MUFU.EX2 R2, R2 ;  /* 0x000000020002a308 */ /* 0x000e220000000800 */
[----:B--2---:R-:W2:Y:S07]  /*c160*/  LDS.128 R8, [R122] ;  /* 0x000000007a087984 */ /* 0x004eae0000000c00 */
[----:B------:R-:W4:Y:S01]  /*c170*/  @!P3 MUFU.EX2 R0, R0 ;  /* 0x000000000000b308 */ /* 0x000f220000000800 */
[----:B---3--:R-:W-:-:S07]  /*c180*/  @!P0 FMUL.FTZ R94, R94, R7 ;  /* 0x000000075e5e8220 */ /* 0x008fce0000410000 */
[----:B------:R-:W3:Y:S01]  /*c190*/  @!P5 MUFU.EX2 R4, R4 ;  /* 0x000000040004d308 */ /* 0x000ee20000000800 */
[----:B0-----:R-:W-:-:S07]  /*c1a0*/  @!P2 FADD.FTZ R2, R2, 1 ;  /* 0x3f8000000202a421 */ /* 0x001fce0000010000 */
[----:B------:R-:W0:Y:S01]  /*c1b0*/  @!P1 MUFU.EX2 R6, R6 ;  /* 0x0000000600069308 */ /* 0x000e220000000800 */
[----:B----4-:R-:W-:-:S07]  /*c1c0*/  @!P3 FADD.FTZ R0, R0, 1 ;  /* 0x3f8000000000b421 */ /* 0x010fce0000010000 */
[----:B------:R4:W5:Y:S01]  /*c1d0*/  @!P6 MUFU.RCP R15, R3 ;  /* 0x00000003000fe308 */ /* 0x0009620000001000 */
[----:B---3--:R-:W-:-:S07]  /*c1e0*/  @!P5 FADD.FTZ R4, R4, 1 ;  /* 0x3f8000000404d421 */ /* 0x008fce0000010000 */
[----:B------:R3:W1:Y:S01]  /*c1f0*/  @!P2 MUFU.RCP R12, R2 ;  /* 0x00000002000ca308 */ /* 0x0006620000001000 */
[----:B----4-:R-:W-:Y:S01]  /*c200*/  MOV R3, UR24 ;  /* 0x0000001800037c02 */ /* 0x010fe20008000f00 */
[----:B0-----:R-:W-:-:S06]  /*c210*/  @!P1 FADD.FTZ R6, R6, 1 ;  /* 0x3f80000006069421 */ /* 0x001fcc0000010000 */
[----:B------:R-:W0:Y:S01]  /*c220*/  @!P4 MUFU.RCP R5, R5 ;  /* 0x000000050005c308 */ /* 0x000e220000001000 */
[----:B---3--:R-:W-:Y:S01]  /*c230*/  MOV R2, UR25 ;  /* 0x0000001900027c02 */ /* 0x008fe20008000f00 */
[----:B-----5:R-:W-:Y:S01]  /*c240*/  @!P6 FMUL.FTZ R92, R92, R15 ;  /* 0x0000000f5c5ce220 */ /* 0x020fe20000410000 */
[----:B------:R-:W3:Y:S03]  /*c250*/  LDCU.64 UR24, c[0x0][0x518] ;  /* 0x0000a300ff1877ac */ /* 0x000ee60008000a00 */
[----:B------:R-:W-:Y:S02]  /*c260*/  IMAD.WIDE.U32 R2, R13, 0x10, R2 ;  /* 0x000000100d027825 */ /* 0x000fe400078e0002 */
[----:B------:R-:W4:Y:S02]  /*c270*/  @!P3 MUFU.RCP R0, R0 ;  /* 0x000000000000b308 */ /* 0x000f240000001000 */
[----:B-1----:R-:W-:Y:S01]  /*c280*/  @!P2 FMUL.FTZ R91, R91, R12 ;  /* 0x0000000c5b5ba220 */ /* 0x002fe20000410000 */
[----:B--2---:R-:W-:Y:S04]  /*c290*/  STG.E.128 desc[UR28][R2.64], R8 ;  /* 0x0000000802007986 */ /* 0x004fe8000c101d1c */
[----:B------:R-:W-:Y:S01]  /*c2a0*/  F2FP.BF16.F32.PACK_AB R25, R91, R94 ;  /* 0x0000005e5b19723e */ /* 0x000fe200000010ff */
[----:B------:R1:W-:Y:S01]  /*c2b0*/  STG.E.128 desc[UR28][R2.64+0x200], R16 ;  /* 0x0002001002007986 */ /* 0x0003e2000c101d1c */
[----:B------:R-:W2:Y:S01]  /*c2c0*/  @!P5 MUFU.RCP R4, R4 ;  /* 0x000000040004d308 */ /* 0x000ea20000001000 */
[----:B0-----:R-:W-:Y:S01]  /*c2d0*/  @!P4 FMUL.FTZ R88, R88, R5 ;  /* 0x000000055858c220 */ /* 0x001fe20000410000 */
[----:B------:R-:W-:Y:S01]  /*c2e0*/  BAR.SYNC.DEFER_BLOCKING 0x0 ;  /* 0x0000000000007b1d */ /* 0x000fe20000010000 */
[----:B---3--:R-:W-:-:S05]  /*c2f0*/  UIMAD.WIDE.U32 UR26, UR38, UR24, UR26 ;  /* 0x00000018261a72a5 */ /* 0x008fca000f8e001a */
[----:B------:R-:W0:Y:S01]  /*c300*/  @!P1 MUFU.RCP R6, R6 ;  /* 0x0000000600069308 */ /* 0x000e220000001000 */
[----:B----4-:R-:W-:Y:S01]  /*c310*/  @!P3 FMUL.FTZ R93, R93, R0 ;  /* 0x000000005d5db220 */ /* 0x010fe20000410000 */
[----:B------:R-:W-:Y:S01]  /*c320*/  FADD.FTZ R0, R106, R125 ;  /* 0x0000007d6a007221 */ /* 0x000fe20000010000 */
[----:B------:R-:W-:Y:S01]  /*c330*/  UIMAD UR25, UR38, UR25, UR27 ;  /* 0x00000019261972a4 */ /* 0x000fe2000f8e021b */
[----:B------:R-:W-:Y:S02]  /*c340*/  UMOV UR24, UR26 ;  /* 0x0000001a00187c82 */ /* 0x000fe40008000000 */
[----:B------:R-:W-:Y:S01]  /*c350*/  F2FP.BF16.F32.PACK_AB R24, R93, R98 ;  /* 0x000000625d18723e */ /* 0x000fe200000010ff */
[----:B------:R-:W-:Y:S01]  /*c360*/  FADD.FTZ R5, R0, R103 ;  /* 0x0000006700057221 */ /* 0x000fe20000010000 */
[----:B--2---:R-:W-:Y:S01]  /*c370*/  @!P5 FMUL.FTZ R89, R89, R4 ;  /* 0x000000045959d220 */ /* 0x004fe20000410000 */
[----:B------:R-:W-:Y:S02]  /*c380*/  UIMAD UR27, UR8, UR33, URZ ;  /* 0x00000021081b72a4 */ /* 0x000fe4000f8e02ff */
[----:B------:R-:W-:Y:S01]  /*c390*/  FADD.FTZ R104, R5, R104 ;  /* 0x0000006805687221 */ /* 0x000fe20000010000 */
[----:B------:R-:W-:Y:S01]  /*c3a0*/  UIMAD.WIDE.U32 UR24, UR8, UR32, UR24 ;  /* 0x00000020081872a5 */ /* 0x000fe2000f8e0018 */
[----:B------:R-:W-:-:S02]  /*c3b0*/  F2FP.BF16.F32.PACK_AB R26, R89, R92 ;  /* 0x0000005c591a723e */ /* 0x000fc400000010ff */
[----:B------:R-:W-:Y:S01]  /*c3c0*/  FADD.FTZ R101, R104, R101 ;  /* 0x0000006568657221 */ /* 0x000fe20000010000 */
[----:B------:R-:W-:Y:S01]  /*c3d0*/  UIADD3 UR26, UPT, UPT, UR25, UR27, URZ ;  /* 0x0000001b191a7290 */ /* 0x000fe2000fffe0ff */
[----:B0-----:R-:W-:Y:S01]  /*c3e0*/  @!P1 FMUL.FTZ R87, R87, R6 ;  /* 0x0000000657579220 */ /* 0x001fe20000410000 */
[----:B------:R-:W-:Y:S01]  /*c3f0*/  STS.128 [R121], R20 ;  /* 0x0000001479007388 */ /* 0x000fe20000000c00 */
[----:B------:R-:W-:Y:S01]  /*c400*/  FADD.FTZ R102, R101, R102 ;  /* 0x0000006665667221 */ /* 0x000fe20000010000 */
[----:B------:R-:W-:Y:S02]  /*c410*/  ULEA UR25, UP0, UR24, UR34, 0x1 ;  /* 0x0000002218197291 */ /* 0x000fe4000f8008ff */
[----:B------:R-:W-:Y:S01]  /*c420*/  F2FP.BF16.F32.PACK_AB R27, R87, R88 ;  /* 0x00000058571b723e */ /* 0x000fe200000010ff */
[----:B------:R-:W-:Y:S01]  /*c430*/  FADD.FTZ R97, R102, R97 ;  /* 0x0000006166617221 */ /* 0x000fe20000010000 */
[----:B------:R-:W-:Y:S02]  /*c440*/  ULEA.HI.X UR24, UR24, UR35, UR26, 0x1, UP0 ;  /* 0x0000002318187291 */ /* 0x000fe400080f0c1a */
[----:B-1----:R-:W-:Y:S01]  /*c450*/  MOV R2, UR25 ;  /* 0x0000001900027c02 */ /* 0x002fe20008000f00 */
        /* <DEDUP_REMOVED lines=23> */
.L_x_15109:
        /* <DEDUP_REMOVED lines=33> */
.L_x_15225:
[----:B------:R-:W-:Y:S05]  /*c7e0*/  BSYNC.RECONVERGENT B0 ;  /* 0x0000000000007941 */ /* 0x000fea0003800200 */
.L_x_15224:
        /* <DEDUP_REMOVED lines=31> */
.L_x_15227:
[----:B------:R-:W-:Y:S05]  /*c9e0*/  BSYNC.RECONVERGENT B0 ;  /* 0x0000000000007941 */ /* 0x000fea0003800200 */
.L_x_15226:
        /* <DEDUP_REMOVED lines=11> */
.L_x_15228:
        /* <DEDUP_REMOVED lines=19> */
.L_x_15229:
        /* <DEDUP_REMOVED lines=11> */
.L_x_18758:


//--------------------- .text._Z25selective_scan_bwd_kernelI32Selective_Scan_bwd_kernel_traitsILi32ELi16ELb1ELb1ELb1ELb1ELb1EN3c108BFloat16ENS1_7complexIfEEEEv12SSMParamsBwd --------------------------
	.section	.text._Z25selective_scan_bwd_kernelI32Selective_Scan_bwd_kernel_traitsILi32ELi16ELb1ELb1ELb1ELb1ELb1EN3c108BFloat16ENS1_7complexIfEEEEv12SSMParamsBwd,"ax",@progbits
	.align	128
        .global         _Z25selective_scan_bwd_kernelI32Selective_Scan_bwd_kernel_traitsILi32ELi16ELb1ELb1ELb1ELb1ELb1EN3c108BFloat16ENS1_7complexIfEEEEv12SSMParamsBwd
        .type           _Z25selective_scan_bwd_kernelI32Selective_Scan_bwd_kernel_traitsILi32ELi16ELb1ELb1ELb1ELb1ELb1EN3c108BFloat16ENS1_7complexIfEEEEv12SSMParamsBwd,@function
        .size           _Z25selective_scan_bwd_kernelI32Selective_Scan_bwd_kernel_traitsILi32ELi16ELb1ELb1ELb1ELb1ELb1EN3c108BFloat16ENS1_7complexIfEEEEv12SSMParamsBwd,(.L_x_18759 - _Z25selective_scan_bwd_kernelI32Selective_Scan_bwd_kernel_traitsILi32ELi16ELb1ELb1ELb1ELb1ELb1EN3c108BFloat16ENS1_7complexIfEEEEv12SSMParamsBwd)
        .other          _Z25selective_scan_bwd_kernelI32Selective_Scan_bwd_kernel_traitsILi32ELi16ELb1ELb1ELb1ELb1ELb1EN3c108BFloat16ENS1_7complexIfEEEEv12SSMParamsBwd,@"STO_CUDA_ENTRY STV_DEFAULT"
_Z25selective_scan_bwd_kernelI32Selective_Scan_bwd_kernel_traitsILi32ELi16ELb1ELb1ELb1ELb1ELb1EN3c108BFloat16ENS1_7complexIfEEEEv12SSMParamsBwd:
.text._Z25selective_scan_bwd_kernelI32Selective_Scan_bwd_kernel_traitsILi32ELi16ELb1ELb1ELb1ELb1ELb1EN3c108BFloat16ENS1_7complexIfEEEEv12SSMParamsBwd:
        /* <DEDUP_REMOVED lines=52> */
[----:B------:R-:W-:Y:S02]  /*0340*/  UIMAD.WIDE.U32 UR6, UR10, UR22, UR6 ;  /* 0x000000160a0672a5 */ /* 0x000fe4000f8e0006 */
[----:B------:R-:W-:-:S02]  /*0350*/  UIADD3 UR9, UP2, UPT, UR16, UR8, URZ ;  /* 0x0000000810097290 */ /* 0x000fc4000ff5e0ff */
[----:B--2---:R-:W-:Y:S02]  /*0360*/  UIMAD.WIDE.U32 UR28, UR4, UR24, URZ ;  /* 0x00000018041c72a5 */ /* 0x004fe4000f8e00ff */
[----:B------:R-:W-:Y:S02]  /*0370*/  UIMAD UR23, UR10, UR23, UR7 ;  /* 0x000000170a1772a4 */ /* 0x000fe4000f8e0207 */
[----:B------:R-:W-:Y:S01]  /*0380*/  UIADD3 UR6, UP0, UPT, UR16, UR6, URZ ;  /* 0x0000000610067290 */ /* 0x000fe2000ff1e0ff */
[----:B0-----:R-:W-:Y:S01]  /*0390*/  IADD3 R0, PT, PT, RZ, -R3, RZ ;  /* 0x80000003ff007210 */ /* 0x001fe20007ffe0ff */
[----:B------:R-:W-:Y:S02]  /*03a0*/  UIADD3.X UR5, UPT, UPT, UR17, UR5, URZ, UP2, !UPT ;  /* 0x0000000511057290 */ /* 0x000fe400097fe4ff */
[----:B------:R-:W-:Y:S02]  /*03b0*/  UIMAD UR29, UR4, UR25, UR29 ;  /* 0x00000019041d72a4 */ /* 0x000fe4000f8e021d */
[----:B------:R-:W-:Y:S01]  /*03c0*/  IMAD R5, R0, R9, RZ ;  /* 0x0000000900057224 */ /* 0x000fe200078e02ff */
[----:B------:R-:W-:Y:S01]  /*03d0*/  IABS R0, UR10 ;  /* 0x0000000a00007c13 */ /* 0x000fe20008000000 */
[----:B----4-:R-:W-:-:S02]  /*03e0*/  ULEA UR8, UP3, UR9, UR14, 0x1 ;  /* 0x0000000e09087291 */ /* 0x010fc4000f8608ff */
        /* <DEDUP_REMOVED lines=111> */
.L_x_15345:
        /* <DEDUP_REMOVED lines=87> */
.L_x_15232:
[----:B------:R-:W-:Y:S05]  /*1050*/  BSYNC.RECONVERGENT B0 ;  /* 0x0000000000007941 */ /* 0x000fea0003800200 */
.L_x_15231:
        /* <DEDUP_REMOVED lines=35> */
.L_x_15234:
[----:B------:R-:W-:Y:S05]  /*1290*/  BSYNC.RECONVERGENT B0 ;  /* 0x0000000000007941 */ /* 0x000fea0003800200 */
.L_x_15233:
        /* <DEDUP_REMOVED lines=36> */
.L_x_15236:
[----:B------:R-:W-:Y:S05]  /*14e0*/  BSYNC.RECONVERGENT B0 ;  /* 0x0000000000007941 */ /* 0x000fea0003800200 */
.L_x_15235:
        /* <DEDUP_REMOVED lines=35> */
.L_x_15238:
[----:B------:R-:W-:Y:S05]  /*1720*/  BSYNC.RECONVERGENT B0 ;  /* 0x0000000000007941 */ /* 0x000fea0003800200 */
.L_x_15237:
        /* <DEDUP_REMOVED lines=36> */
.L_x_15240:
[----:B------:R-:W-:Y:S05]  /*1970*/  BSYNC.RECONVERGENT B0 ;  /* 0x0000000000007941 */ /* 0x000fea0003800200 */
.L_x_15239:
        /* <DEDUP_REMOVED lines=36> */
.L_x_15242:
[----:B------:R-:W-:Y:S05]  /*1bc0*/  BSYNC.RECONVERGENT B0 ;  /* 0x0000000000007941 */ /* 0x000fea0003800200 */
.L_x_15241:
        /* <DEDUP_REMOVED lines=36> */
.L_x_15244:
[----:B------:R-:W-:Y:S05]  /*1e10*/  BSYNC.RECONVERGENT B0 ;  /* 0x0000000000007941 */ /* 0x000fea0003800200 */
.L_x_15243:
        /* <DEDUP_REMOVED lines=36> */
.L_x_15246:
[----:B------:R-:W-:Y:S05]  /*2060*/  BSYNC.RECONVERGENT B0 ;  /* 0x0000000000007941 */ /* 0x000fea0003800200 */
.L_x_15245:
        /* <DEDUP_REMOVED lines=36> */
.L_x_15248:
[----:B------:R-:W-:Y:S05]  /*22b0*/  BSYNC.RECONVERGENT B0 ;  /* 0x0000000000007941 */ /* 0x000fea0003800200 */
.L_x_15247:
        /* <DEDUP_REMOVED lines=35> */
.L_x_15250:
[----:B------:R-:W-:Y:S05]  /*24f0*/  BSYNC.RECONVERGENT B0 ;  /* 0x0000000000007941 */ /* 0x000fea0003800200 */
.L_x_15249:
        /* <DEDUP_REMOVED lines=34> */
.L_x_15252:
[----:B------:R-:W-:Y:S05]  /*2720*/  BSYNC.RECONVERGENT B0 ;  /* 0x0000000000007941 */ /* 0x000fea0003800200 */
.L_x_15251:
        /* <DEDUP_REMOVED lines=32> */
.L_x_15254:
[----:B------:R-:W-:Y:S05]  /*2930*/  BSYNC.RECONVERGENT B0 ;  /* 0x0000000000007941 */ /* 0x000fea0003800200 */
.L_x_15253:
        /* <DEDUP_REMOVED lines=32> */
.L_x_15256:
[----:B------:R-:W-:Y:S05]  /*2b40*/  BSYNC.RECONVERGENT B0 ;  /* 0x0000000000007941 */ /* 0x000fea0003800200 */
.L_x_15255:
        /* <DEDUP_REMOVED lines=32> */
.L_x_15258:
[----:B------:R-:W-:Y:S05]  /*2d50*/  BSYNC.RECONVERGENT B0 ;  /* 0x0000000000007941 */ /* 0x000fea0003800200 */
.L_x_15257:
        /* <DEDUP_REMOVED lines=32> */
.L_x_15260:
[----:B------:R-:W-:Y:S05]  /*2f60*/  BSYNC.RECONVERGENT B0 ;  /* 0x0000000000007941 */ /* 0x000fea0003800200 */
.L_x_15259:
        /* <DEDUP_REMOVED lines=32> */
.L_x_15262:
[----:B------:R-:W-:Y:S05]  /*3170*/  BSYNC.RECONVERGENT B0 ;  /* 0x0000000000007941 */ /* 0x000fea0003800200 */
.L_x_15261:
        /* <DEDUP_REMOVED lines=58> */
[----:B------:R0:W2:Y:S01]  /*3520*/  MUFU.EX2 R47, R38 ;  /* 0x00000026002f7308 */ /* 0x0000a20000000800 */
[----:B------:R-:W-:Y:S01]  /*3530*/  FMUL.FTZ R44, R34, -1.4426950216293334961 ;  /* 0xbfb8aa3b222c7820 */ /* 0x000fe20000410000 */
[----:B----4-:R-:W-:Y:S01]  /*3540*/  SHF.L.U32 R33, R16, 0x10, RZ ;  /* 0x0000001010217819 */ /* 0x010fe200000006ff */
[----:B------:R-:W-:Y:S01]  /*3550*/  FMUL.FTZ R32, R37, -1.4426950216293334961 ;  /* 0xbfb8aa3b25207820 */ /* 0x000fe20000410000 */
[----:B------:R-:W-:Y:S01]  /*3560*/  SHF.L.U32 R43, R43, 0x10, RZ ;  /* 0x000000102b2b7819 */ /* 0x000fe200000006ff */
[----:B------:R-:W-:Y:S01]  /*3570*/  UIMAD.WIDE.U32 UR12, UR10, UR34, UR12 ;  /* 0x000000220a0c72a5 */ /* 0x000fe2000f8e000c */
[----:B------:R-:W-:Y:S01]  /*3580*/  PRMT R42, R42, 0x7632, R42 ;  /* 0x000076322a2a7816 */ /* 0x000fe2000000002a */
[----:B------:R-:W-:Y:S01]  /*3590*/  FMUL.FTZ R45, R33, -1.4426950216293334961 ;  /* 0xbfb8aa3b212d7820 */ /* 0x000fe20000410000 */
[----:B------:R3:W-:Y:S01]  /*35a0*/  MUFU.EX2 R49, R39 ;  /* 0x0000002700317308 */ /* 0x0007e20000000800 */
[----:B0-----:R-:W-:Y:S01]  /*35b0*/  PRMT R38, R40, 0x7632, R38 ;  /* 0x0000763228267816 */ /* 0x001fe20000000026 */
[----:B------:R-:W-:Y:S01]  /*35c0*/  UIADD3 UR14, UPT, UPT, UR13, UR14, URZ ;  /* 0x0000000e0d0e7290 */ /* 0x000fe2000fffe0ff */
[----:B------:R-:W-:Y:S01]  /*35d0*/  SHF.L.U32 R42, R42, 0x10, RZ ;  /* 0x000000102a2a7819 */ /* 0x000fe200000006ff */
[----:B-1----:R-:W-:Y:S01]  /*35e0*/  ULEA UR13, UP0, UR12, UR36, 0x1 ;  /* 0x000000240c0d7291 */ /* 0x002fe2000f8008ff */
[----:B------:R-:W-:Y:S01]  /*35f0*/  SHF.L.U32 R38, R38, 0x10, RZ ;  /* 0x0000001026267819 */ /* 0x000fe200000006ff */
[----:B------:R-:W0:Y:S01]  /*3600*/  LDCU.64 UR34, c[0x0][0x490] ;  /* 0x00009200ff2277ac */ /* 0x000e220008000a00 */
[----:B------:R-:W-:Y:S01]  /*3610*/  SHF.L.U32 R2, R17, 0x10, RZ ;  /* 0x0000001011027819 */ /* 0x000fe200000006ff */
[----:B------:R1:W-:Y:S01]  /*3620*/  MUFU.EX2 R50, R44 ;  /* 0x0000002c00327308 */ /* 0x0003e20000000800 */
[----:B---3--:R-:W-:Y:S01]  /*3630*/  PRMT R39, R41, 0x7632, R39 ;  /* 0x0000763229277816 */ /* 0x008fe20000000027 */
[----:B------:R-:W-:Y:S01]  /*3640*/  FMUL.FTZ R40, R38, -1.4426950216293334961 ;  /* 0xbfb8aa3b26287820 */ /* 0x000fe20000410000 */
[----:B------:R-:W-:Y:S01]  /*3650*/  PRMT R41, R16, 0x7632, R41 ;  /* 0x0000763210297816 */ /* 0x000fe20000000029 */
[----:B------:R-:W-:Y:S01]  /*3660*/  FMUL.FTZ R16, R43, -1.4426950216293334961 ;  /* 0xbfb8aa3b2b107820 */ /* 0x000fe20000410000 */
[----:B------:R-:W-:Y:S01]  /*3670*/  SHF.L.U32 R39, R39, 0x10, RZ ;  /* 0x0000001027277819 */ /* 0x000fe200000006ff */
[----:B------:R-:W-:Y:S01]  /*3680*/  FMUL.FTZ R48, R2, -1.4426950216293334961 ;  /* 0xbfb8aa3b02307820 */ /* 0x000fe20000410000 */
[----:B------:R-:W-:Y:S01]  /*3690*/  SHF.L.U32 R41, R41, 0x10, RZ ;  /* 0x0000001029297819 */ /* 0x000fe200000006ff */
[----:B------:R3:W-:Y:S01]  /*36a0*/  MUFU.EX2 R54, R40 ;  /* 0x0000002800367308 */ /* 0x0007e20000000800 */
[----:B------:R-:W-:Y:S01]  /*36b0*/  SHF.L.U32 R3, R18, 0x10, RZ ;  /* 0x0000001012037819 */ /* 0x000fe200000006ff */
[----:B-1----:R-:W-:Y:S01]  /*36c0*/  FMUL.FTZ R44, R39, -1.4426950216293334961 ;  /* 0xbfb8aa3b272c7820 */ /* 0x002fe20000410000 */
[----:B--2---:R-:W-:Y:S01]  /*36d0*/  FADD.FTZ R47, R47, 1 ;  /* 0x3f8000002f2f7421 */ /* 0x004fe20000010000 */
[----:B------:R-:W-:Y:S01]  /*36e0*/  PRMT R62, R15, 0x7632, R62 ;  /* 0x000076320f3e7816 */ /* 0x000fe2000000003e */
[----:B------:R-:W-:Y:S01]  /*36f0*/  ULEA.HI.X UR12, UR12, UR37, UR14, 0x1, UP0 ;  /* 0x000000250c0c7291 */ /* 0x000fe200080f0c0e */
[----:B------:R-:W-:Y:S01]  /*3700*/  FMUL.FTZ R51, R3, -1.4426950216293334961 ;  /* 0xbfb8aa3b03337820 */ /* 0x000fe20000410000 */
[----:B------:R-:W-:Y:S01]  /*3710*/  SHF.L.U32 R58, R58, 0x10, RZ ;  /* 0x000000103a3a7819 */ /* 0x000fe200000006ff */
[----:B------:R1:W2:Y:S01]  /*3720*/  MUFU.EX2 R63, R44 ;  /* 0x0000002c003f7308 */ /* 0x0002a20000000800 */
[----:B---3--:R-:W-:Y:S01]  /*3730*/  PRMT R40, R17, 0x7632, R40 ;  /* 0x0000763211287816 */ /* 0x008fe20000000028 */
[----:B------:R-:W-:Y:S01]  /*3740*/  FMUL.FTZ R17, R41, -1.4426950216293334961 ;  /* 0xbfb8aa3b29117820 */ /* 0x000fe20000410000 */
[----:B------:R-:W-:Y:S01]  /*3750*/  SHF.L.U32 R57, R57, 0x10, RZ ;  /* 0x0000001039397819 */ /* 0x000fe200000006ff */
[----:B0-----:R-:W-:Y:S01]  /*3760*/  UISETP.NE.U32.AND UP0, UPT, UR34, URZ, UPT ;  /* 0x000000ff2200728c */ /* 0x001fe2000bf05070 */
[----:B------:R-:W-:-:S02]  /*3770*/  SHF.L.U32 R40, R40, 0x10, RZ ;  /* 0x0000001028287819 */ /* 0x000fc400000006ff */
[----:B------:R-:W-:Y:S01]  /*3780*/  SHF.L.U32 R60, R60, 0x10, RZ ;  /* 0x000000103c3c7819 */ /* 0x000fe200000006ff */
[----:B------:R0:W3:Y:S01]  /*3790*/  MUFU.EX2 R46, R32 ;  /* 0x00000020002e7308 */ /* 0x0000e20000000800 */
[----:B-1----:R-:W-:Y:S01]  /*37a0*/  PRMT R44, R18, 0x7632, R44 ;  /* 0x00007632122c7816 */ /* 0x002fe2000000002c */
[----:B------:R-:W-:Y:S01]  /*37b0*/  FMUL.FTZ R18, R40, -1.4426950216293334961 ;  /* 0xbfb8aa3b28127820 */ /* 0x000fe20000410000 */
[----:B------:R-:W-:Y:S01]  /*37c0*/  SHF.L.U32 R61, R61, 0x10, RZ ;  /* 0x000000103d3d7819 */ /* 0x000fe200000006ff */
[----:B------:R-:W-:Y:S01]  /*37d0*/  UISETP.NE.AND.EX UP0, UPT, UR35, URZ, UPT, UP0 ;  /* 0x000000ff2300728c */ /* 0x000fe2000bf05300 */
[----:B------:R-:W-:Y:S02]  /*37e0*/  SHF.L.U32 R44, R44, 0x10, RZ ;  /* 0x000000102c2c7819 */ /* 0x000fe400000006ff */
[----:B------:R-:W-:Y:S01]  /*37f0*/  SHF.L.U32 R62, R62, 0x10, RZ ;  /* 0x000000103e3e7819 */ /* 0x000fe200000006ff */
[----:B------:R1:W-:Y:S01]  /*3800*/  MUFU.EX2 R52, R45 ;  /* 0x0000002d00347308 */ /* 0x0003e20000000800 */
[----:B0-----:R-:W-:Y:S01]  /*3810*/  SHF.L.U32 R32, R19, 0x10, RZ ;  /* 0x0000001013207819 */ /* 0x001fe200000006ff */
[----:B--2---:R-:W-:Y:S01]  /*3820*/  FADD.FTZ R65, R63, 1 ;  /* 0x3f8000003f417421 */ /* 0x004fe20000010000 */
[----:B------:R-:W-:-:S02]  /*3830*/  PRMT R19, R19, 0x7632, R19 ;  /* 0x0000763213137816 */ /* 0x000fc40000000013 */
[----:B------:R-:W-:Y:S01]  /*3840*/  SHF.L.U32 R100, R4, 0x10, RZ ;  /* 0x0000001004647819 */ /* 0x000fe200000006ff */
[----:B------:R-:W-:Y:S01]  /*3850*/  FMUL.FTZ R55, R32, -1.4426950216293334961 ;  /* 0xbfb8aa3b20377820 */ /* 0x000fe20000410000 */
[----:B------:R-:W-:Y:S01]  /*3860*/  SHF.L.U32 R99, R5, 0x10, RZ ;  /* 0x0000001005637819 */ /* 0x000fe200000006ff */
[----:B------:R0:W2:Y:S01]  /*3870*/  MUFU.EX2 R71, R16 ;  /* 0x0000001000477308 */ /* 0x0000a20000000800 */
[----:B-1----:R-:W-:Y:S01]  /*3880*/  FMUL.FTZ R45, R42, -1.4426950216293334961 ;  /* 0xbfb8aa3b2a2d7820 */ /* 0x002fe20000410000 */
[----:B---3--:R-:W-:Y:S01]  /*3890*/  FADD.FTZ R46, R46, 1 ;  /* 0x3f8000002e2e7421 */ /* 0x008fe20000010000 */
[----:B------:R-:W-:Y:S02]  /*38a0*/  SHF.L.U32 R98, R6, 0x10, RZ ;  /* 0x0000001006627819 */ /* 0x000fe400000006ff */
[C---:B------:R-:W-:Y:S02]  /*38b0*/  PRMT R127, R7.reuse, 0x7632, R127 ;  /* 0x00007632077f7816 */ /* 0x040fe4000000007f */
[----:B------:R-:W-:Y:S01]  /*38c0*/  SHF.L.U32 R97, R7, 0x10, RZ ;  /* 0x0000001007617819 */ /* 0x000fe200000006ff */
[----:B------:R1:W3:Y:S01]  /*38d0*/  MUFU.EX2 R64, R45 ;  /* 0x0000002d00407308 */ /* 0x0002e20000000800 */
[----:B0-----:R-:W-:Y:S01]  /*38e0*/  FMUL.FTZ R16, R44, -1.4426950216293334961 ;  /* 0xbfb8aa3b2c107820 */ /* 0x001fe20000410000 */
[----:B------:R-:W-:-:S02]  /*38f0*/  PRMT R96, R8, 0x7632, R96 ;  /* 0x0000763208607816 */ /* 0x000fc40000000060 */
[----:B------:R-:W-:Y:S02]  /*3900*/  SHF.L.U32 R104, R8, 0x10, RZ ;  /* 0x0000001008687819 */ /* 0x000fe400000006ff */
[----:B------:R-:W-:Y:S02]  /*3910*/  SHF.L.U32 R103, R9, 0x10, RZ ;  /* 0x0000001009677819 */ /* 0x000fe400000006ff */
[----:B------:R-:W0:Y:S01]  /*3920*/  MUFU.EX2 R72, R17 ;  /* 0x0000001100487308 */ /* 0x000e220000000800 */
[----:B-1----:R-:W-:Y:S01]  /*3930*/  SHF.L.U32 R45, R19, 0x10, RZ ;  /* 0x00000010132d7819 */ /* 0x002fe200000006ff */
[----:B--2---:R-:W-:Y:S01]  /*3940*/  FADD.FTZ R73, R71, 1 ;  /* 0x3f80000047497421 */ /* 0x004fe20000010000 */
[----:B------:R-:W-:Y:S02]  /*3950*/  MOV R8, UR13 ;  /* 0x0000000d00087c02 */ /* 0x000fe40008000f00 */
[----:B------:R-:W-:Y:S02]  /*3960*/  SHF.L.U32 R101, R11, 0x10, RZ ;  /* 0x000000100b657819 */ /* 0x000fe400000006ff */
[----:B------:R-:W-:Y:S01]  /*3970*/  SHF.L.U32 R102, R10, 0x10, RZ ;  /* 0x000000100a667819 */ /* 0x000fe200000006ff */
[----:B------:R-:W1:Y:S01]  /*3980*/  MUFU.EX2 R76, R18 ;  /* 0x00000012004c7308 */ /* 0x000e620000000800 */
[----:B---3--:R-:W-:Y:S01]  /*3990*/  FADD.FTZ R68, R64, 1 ;  /* 0x3f80000040447421 */ /* 0x008fe20000010000 */
[----:B------:R-:W-:-:S06]  /*39a0*/  SHF.L.U32 R96, R96, 0x10, RZ ;  /* 0x0000001060607819 */ /* 0x000fcc00000006ff */
[----:B------:R-:W2:Y:S01]  /*39b0*/  MUFU.EX2 R79, R16 ;  /* 0x00000010004f7308 */ /* 0x000ea20000000800 */
[----:B0-----:R-:W-:-:S07]  /*39c0*/  FADD.FTZ R75, R72, 1 ;  /* 0x3f800000484b7421 */ /* 0x001fce0000010000 */
[----:B------:R0:W3:Y:S01]  /*39d0*/  MUFU.EX2 R56, R51 ;  /* 0x0000003300387308 */ /* 0x0000e20000000800 */
[----:B-1----:R-:W-:-:S07]  /*39e0*/  FADD.FTZ R77, R76, 1 ;  /* 0x3f8000004c4d7421 */ /* 0x002fce0000010000 */
[----:B------:R-:W1:Y:S01]  /*39f0*/  MUFU.EX2 R53, R48 ;  /* 0x0000003000357308 */ /* 0x000e620000000800 */
[----:B0-----:R-:W-:Y:S01]  /*3a00*/  FADD.FTZ R51, R49, 1 ;  /* 0x3f80000031337421 */ /* 0x001fe20000010000 */
[----:B------:R-:W-:Y:S01]  /*3a10*/  FADD.FTZ R49, R50, 1 ;  /* 0x3f80000032317421 */ /* 0x000fe20000010000 */
[----:B------:R-:W-:Y:S01]  /*3a20*/  FADD.FTZ R50, R52, 1 ;  /* 0x3f80000034327421 */ /* 0x000fe20000010000 */
[----:B--2---:R-:W-:-:S04]  /*3a30*/  FADD.FTZ R80, R79, 1 ;  /* 0x3f8000004f507421 */ /* 0x004fc80000010000 */
[----:B------:R0:W2:Y:S01]  /*3a40*/  MUFU.EX2 R59, R55 ;  /* 0x00000037003b7308 */ /* 0x0000a20000000800 */
[----:B---3--:R-:W-:Y:S01]  /*3a50*/  FADD.FTZ R52, R56, 1 ;  /* 0x3f80000038347421 */ /* 0x008fe20000010000 */
[----:B------:R-:W-:-:S04]  /*3a60*/  PRMT R56, R21, 0x7632, R56 ;  /* 0x0000763215387816 */ /* 0x000fc80000000038 */
[----:B------:R-:W-:Y:S02]  /*3a70*/  SHF.L.U32 R56, R56, 0x10, RZ ;  /* 0x0000001038387819 */ /* 0x000fe400000006ff */
[----:B------:R-:W-:Y:S01]  /*3a80*/  MUFU.RCP R46, R46 ;  /* 0x0000002e002e7308 */ /* 0x000fe20000001000 */
[----:B0-----:R-:W-:-:S07]  /*3a90*/  FMUL.FTZ R55, R45, -1.4426950216293334961 ;  /* 0xbfb8aa3b2d377820 */ /* 0x001fce0000410000 */
[----:B------:R1:W-:Y:S08]  /*3aa0*/  MUFU.RCP R48, R47 ;  /* 0x0000002f00307308 */ /* 0x0003f00000001000 */
[----:B------:R0:W-:Y:S01]  /*3ab0*/  MUFU.EX2 R82, R55 ;  /* 0x0000003700527308 */ /* 0x0001e20000000800 */
[----:B-1----:R-:W-:Y:S01]  /*3ac0*/  FADD.FTZ R47, R53, 1 ;  /* 0x3f800000352f7421 */ /* 0x002fe20000010000 */
[----:B--2---:R-:W-:Y:S01]  /*3ad0*/  FADD.FTZ R53, R59, 1 ;  /* 0x3f8000003b357421 */ /* 0x004fe20000010000 */
[----:B------:R-:W-:-:S04]  /*3ae0*/  PRMT R59, R12, 0x7632, R59 ;  /* 0x000076320c3b7816 */ /* 0x000fc8000000003b */
[----:B------:R-:W-:Y:S01]  /*3af0*/  SHF.L.U32 R59, R59, 0x10, RZ ;  /* 0x000000103b3b7819 */ /* 0x000fe200000006ff */
[----:B------:R-:W-:Y:S01]  /*3b00*/  MUFU.RCP R51, R51 ;  /* 0x0000003300337308 */ /* 0x000fe20000001000 */
[----:B0-----:R-:W-:-:S04]  /*3b10*/  PRMT R55, R20, 0x7632, R55 ;  /* 0x0000763214377816 */ /* 0x001fc80000000037 */
        /* <DEDUP_REMOVED lines=15> */
[----:B------:R-:W-:Y:S01]  /*3c10*/  MUFU.RCP R50, R50 ;  /* 0x0000003200327308 */ /* 0x000fe20000001000 */
[----:B0-----:R-:W-:-:S04]  /*3c20*/  FADD.FTZ R85, -R53, 1 ;  /* 0x3f80000035557421 */ /* 0x001fc80000010100 */
[C---:B------:R-:W-:Y:S01]  /*3c30*/  FFMA.FTZ R89, R32.reuse, R85, 1 ;  /* 0x3f80000020597423 */ /* 0x040fe20000010055 */
[----:B------:R-:W-:Y:S02]  /*3c40*/  FMUL.FTZ R32, R32, R53 ;  /* 0x0000003520207220 */ /* 0x000fe40000410000 */
        /* <DEDUP_REMOVED lines=36> */
[----:B------:R-:W-:Y:S01]  /*3e90*/  FADD.FTZ R17, -R51, 1 ;  /* 0x3f80000033117421 */ /* 0x000fe20000010100 */
[----:B------:R-:W0:Y:S01]  /*3ea0*/  LDS.128 R12, [R121+0x10] ;  /* 0x00001000790c7984 */ /* 0x000e220000000c00 */
[----:B------:R-:W-:Y:S01]  /*3eb0*/  SHF.L.U32 R54, R54, 0x10, RZ ;  /* 0x0000001036367819 */ /* 0x000fe200000006ff */
[----:B------:R-:W-:Y:S01]  /*3ec0*/  FMUL.FTZ R72, R22, R31 ;  /* 0x0000001f16487220 */ /* 0x000fe20000410000 */
[----:B------:R-:W-:Y:S01]  /*3ed0*/  PRMT R67, R18, 0x7632, R67 ;  /* 0x0000763212437816 */ /* 0x000fe20000000043 */
[----:B------:R-:W-:Y:S01]  /*3ee0*/  FMUL.FTZ R75, R58, R73 ;  /* 0x000000493a4b7220 */ /* 0x000fe20000410000 */
[----:B------:R-:W-:Y:S01]  /*3ef0*/  FFMA.FTZ R65, R36, R17, 1 ;  /* 0x3f80000024417423 */ /* 0x000fe20000010011 */
[----:B-1----:R-:W-:Y:S01]  /*3f00*/  FADD.FTZ R17, -R63, 1 ;  /* 0x3f8000003f117421 */ /* 0x002fe20000010100 */
[----:B------:R-:W-:Y:S01]  /*3f10*/  FMUL.FTZ R68, R21, R30 ;  /* 0x0000001e15447220 */ /* 0x000fe20000410000 */
        /* <DEDUP_REMOVED lines=8> */
[----:B------:R-:W-:Y:S01]  /*3fa0*/  SHF.L.U32 R64, R64, 0x10, RZ ;  /* 0x0000001040407819 */ /* 0x000fe200000006ff */
[----:B------:R-:W-:Y:S01]  /*3fb0*/  FADD.FTZ R71, -R69, 1 ;  /* 0x3f80000045477421 */ /* 0x000fe20000010100 */
[----:B------:R-:W-:Y:S01]  /*3fc0*/  FMUL.FTZ R70, R57, R67 ;  /* 0x0000004339467220 */ /* 0x000fe20000410000 */
[----:B------:R-:W-:Y:S01]  /*3fd0*/  FMUL.FTZ R75, R75, R76 ;  /* 0x0000004c4b4b7220 */ /* 0x000fe20000410000 */
[----:B------:R-:W-:Y:S01]  /*3fe0*/  FADD.FTZ R76, R82, 1 ;  /* 0x3f800000524c7421 */ /* 0x000fe20000010000 */
[----:B------:R-:W-:Y:S01]  /*3ff0*/  FMUL.FTZ R68, R68, R65 ;  /* 0x0000004144447220 */ /* 0x000fe20000410000 */
[----:B------:R-:W-:Y:S01]  /*4000*/  FMUL.FTZ R17, R18, R17 ;  /* 0x0000001112117220 */ /* 0x000fe20000410000 */
[----:B------:R-:W-:Y:S01]  /*4010*/  FADD.FTZ R18, -R66, 1 ;  /* 0x3f80000042127421 */ /* 0x000fe20000010100 */
[----:B------:R-:W-:Y:S01]  /*4020*/  FMUL.FTZ R65, R56, R64 ;  /* 0x0000004038417220 */ /* 0x000fe20000410000 */
[----:B------:R-:W-:Y:S01]  /*4030*/  FFMA.FTZ R71, R42, R71, 1 ;  /* 0x3f8000002a477423 */ /* 0x000fe20000010047 */
[----:B------:R-:W-:Y:S01]  /*4040*/  FMUL.FTZ R70, R69, R70 ;  /* 0x0000004645467220 */ /* 0x000fe20000410000 */
[----:B------:R1:W2:Y:S01]  /*4050*/  MUFU.RCP R92, R76 ;  /* 0x0000004c005c7308 */ /* 0x0002a20000001000 */
        /* <DEDUP_REMOVED lines=16> */
[----:B------:R-:W-:Y:S01]  /*4160*/  PRMT R83, R14, 0x7632, R83 ;  /* 0x000076320e537816 */ /* 0x000fe20000000053 */
[----:B------:R-:W-:Y:S01]  /*4170*/  FMUL.FTZ R48, R58, R43 ;  /* 0x0000002b3a307220 */ /* 0x000fe20000410000 */
        /* <DEDUP_REMOVED lines=25> */
[----:B------:R-:W-:Y:S01]  /*4310*/  FADD.FTZ R12, -R78, 1 ;  /* 0x3f8000004e0c7421 */ /* 0x000fe20000010100 */
[----:B------:R-:W-:Y:S01]  /*4320*/  SHF.L.U32 R82, R77, 0x10, RZ ;  /* 0x000000104d527819 */ /* 0x000fe200000006ff */
[----:B------:R-:W-:Y:S01]  /*4330*/  FFMA.FTZ R15, R40, R13, 1 ;  /* 0x3f800000280f7423 */ /* 0x000fe2000001000d */
[----:B------:R-:W-:Y:S01]  /*4340*/  SHF.L.U32 R86, R83, 0x10, RZ ;  /* 0x0000001053567819 */ /* 0x000fe200000006ff */
[----:B------:R-:W-:Y:S01]  /*4350*/  FFMA.FTZ R95, R45, R14, 1 ;  /* 0x3f8000002d5f7423 */ /* 0x000fe2000001000e */
[----:B------:R-:W-:Y:S01]  /*4360*/  SHF.L.U32 R93, R88, 0x10, RZ ;  /* 0x00000010585d7819 */ /* 0x000fe200000006ff */
        /* <DEDUP_REMOVED lines=29> */
[----:B------:R-:W-:-:S02]  /*4540*/  F2FP.BF16.F32.PACK_AB R19, R94, R91 ;  /* 0x0000005b5e13723e */ /* 0x000fc400000010ff */
[----:B------:R-:W-:Y:S02]  /*4550*/  PRMT R76, R4, 0x7632, R76 ;  /* 0x00007632044c7816 */ /* 0x000fe4000000004c */
[----:B------:R-:W-:Y:S02]  /*4560*/  PRMT R75, R5, 0x7632, R75 ;  /* 0x00007632054b7816 */ /* 0x000fe4000000004b */
[----:B------:R-:W-:Y:S02]  /*4570*/  PRMT R68, R9, 0x7632, R68 ;  /* 0x0000763209447816 */ /* 0x000fe40000000044 */
[----:B------:R-:W-:Y:S02]  /*4580*/  MOV R9, UR12 ;  /* 0x0000000c00097c02 */ /* 0x000fe40008000f00 */
[----:B------:R-:W-:Y:S01]  /*4590*/  PRMT R72, R11, 0x7632, R72 ;  /* 0x000076320b487816 */ /* 0x000fe20000000048 */
[----:B------:R-:W-:Y:S01]  /*45a0*/  FMUL.FTZ R11, R3, R52 ;  /* 0x00000034030b7220 */ /* 0x000fe20000410000 */
[----:B------:R-:W-:Y:S01]  /*45b0*/  PRMT R71, R10, 0x7632, R71 ;  /* 0x000076320a477816 */ /* 0x000fe20000000047 */
[----:B------:R-:W-:-:S04]  /*45c0*/  IMAD.WIDE.U32 R2, R0, 0x10, R8 ;  /* 0x0000001000027825 */ /* 0x000fc800078e0008 */
[----:B------:R-:W-:Y:S01]  /*45d0*/  FMUL.FTZ R10, R33, R50 ;  /* 0x00000032210a7220 */ /* 0x000fe20000410000 */
[----:B------:R-:W-:Y:S01]  /*45e0*/  FMUL.FTZ R8, R44, R87 ;  /* 0x000000572c087220 */ /* 0x000fe20000410000 */
[----:B------:R-:W-:Y:S01]  /*45f0*/  FMUL.FTZ R50, R57, R42 ;  /* 0x0000002a39327220 */ /* 0x000fe20000410000 */
[----:B------:R-:W-:Y:S01]  /*4600*/  STS.128 [R121], R12 ;  /* 0x0000000c79007388 */ /* 0x000fe20000000c00 */
[----:B------:R-:W-:Y:S01]  /*4610*/  FMUL.FTZ R25, R25, R10 ;  /* 0x0000000a19197220 */ /* 0x000fe20000410000 */
[----:B------:R-:W-:Y:S02]  /*4620*/  FMUL.FTZ R44, R60, R81 ;  /* 0x000000513c2c7220 */ /* 0x000fe40000410000 */
[----:B------:R0:W-:Y:S01]  /*4630*/  STS.128 [R121+0x10], R16 ;  /* 0x0000101079007388 */ /* 0x0001e20000000c00 */
[----:B------:R-:W-:-:S03]  /*4640*/  NOP ;  /* 0x0000000000007918 */ /* 0x000fc60000000000 */
[----:B------:R-:W1:Y:S01]  /*4650*/  LDS.128 R12, [R122] ;  /* 0x000000007a0c7984 */ /* 0x000e620000000c00 */
[----:B0-----:R-:W-:Y:S01]  /*4660*/  PRMT R18, R6, 0x7632, R18 ;  /* 0x0000763206127816 */ /* 0x001fe20000000012 */
[----:B------:R-:W-:Y:S02]  /*4670*/  FMUL.FTZ R17, R28, R11 ;  /* 0x0000000b1c117220 */ /* 0x000fe40000410000 */
[----:B------:R-:W0:Y:S01]  /*4680*/  LDS.128 R4, [R122+0x200] ;  /* 0x000200007a047984 */ /* 0x000e220000000c00 */
[----:B------:R-:W-:Y:S01]  /*4690*/  FMUL.FTZ R16, R29, R32 ;  /* 0x000000201d107220 */ /* 0x000fe20000410000 */
[----:B------:R-:W-:Y:S02]  /*46a0*/  FMUL.FTZ R19, R61, R8 ;  /* 0x000000083d137220 */ /* 0x000fe40000410000 */
[----:B-1----:R1:W-:Y:S04]  /*46b0*/  STG.E.128 desc[UR32][R2.64], R12 ;  /* 0x0000000c02007986 */ /* 0x0023e8000c101d20 */
[----:B0-----:R0:W-:Y:S01]  /*46c0*/  STG.E.128 desc[UR32][R2.64+0x200], R4 ;  /* 0x0002000402007986 */ /* 0x0011e2000c101d20 */
[----:B-1----:R-:W-:Y:S01]  /*46d0*/  FMUL.FTZ R13, R56, R39 ;  /* 0x00000027380d7220 */ /* 0x002fe20000410000 */
[----:B------:R-:W-:Y:S01]  /*46e0*/  FFMA.FTZ R12, R24, R104, R125 ;  /* 0x00000068180c7223 */ /* 0x000fe2000001007d */
        /* <DEDUP_REMOVED lines=44> */
.L_x_15263:
        /* <DEDUP_REMOVED lines=52> */
[----:B------:R-:W0:Y:S01]  /*4cf0*/  S2R R0, SR_TID.X ;  /* 0x0000000000007919 */ /* 0x000e220000002100 */
[----:B------:R-:W-:Y:S01]  /*4d00*/  FADD.FTZ R54, R55, R55 ;  /* 0x0000003737367221 */ /* 0x000fe20000010000 */
[----:B------:R-:W-:Y:S01]  /*4d10*/  UISETP.NE.AND UP0, UPT, UR21, 0x1, UPT ;  /* 0x000000011500788c */ /* 0x000fe2000bf05270 */
[----:B------:R-:W1:Y:S01]  /*4d20*/  LDC R55, c[0x0][0x388] ;  /* 0x0000e200ff377b82 */ /* 0x000e620000000800 */
        /* <DEDUP_REMOVED lines=27> */
.L_x_15344:
[----:B------:R-:W5:Y:S01]  /*4ee0*/  S2R R0, SR_TID.X ;  /* 0x0000000000007919 */ /* 0x000f620000002100 */
[----:B----4-:R-:W-:-:S04]  /*4ef0*/  UIMAD.WIDE.U32 UR30, UR8, UR34, URZ ;  /* 0x00000022081e72a5 */ /* 0x010fc8000f8e00ff */
[----:B------:R-:W-:Y:S02]  /*4f00*/  UIMAD UR9, UR8, UR35, UR31 ;  /* 0x00000023080972a4 */ /* 0x000fe4000f8e021f */
[----:B------:R-:W-:-:S04]  /*4f10*/  ULEA UR10, UP0, UR30, UR26, 0x1 ;  /* 0x0000001a1e0a7291 */ /* 0x000fc8000f8008ff */
[----:B------:R-:W-:-:S06]  /*4f20*/  ULEA.HI.X UR30, UR30, UR27, UR9, 0x1, UP0 ;  /* 0x0000001b1e1e7291 */ /* 0x000fcc00080f0c09 */
[----:B-1----:R-:W-:Y:S02]  /*4f30*/  MOV R3, UR30 ;  /* 0x0000001e00037c02 */ /* 0x002fe40008000f00 */
[----:B-----5:R-:W-:-:S04]  /*4f40*/  SHF.L.U32 R2, R0, 0x2, RZ ;  /* 0x0000000200027819 */ /* 0x020fc800000006ff */
[----:B0-----:R-:W-:Y:S02]  /*4f50*/  LOP3.LUT R5, R2, 0xf80, RZ, 0xc0, !PT ;  /* 0x00000f8002057812 */ /* 0x001fe400078ec0ff */
[----:B------:R-:W-:Y:S01]  /*4f60*/  MOV R2, UR10 ;  /* 0x0000000a00027c02 */ /* 0x000fe20008000f00 */
[----:B------:R-:W0:Y:S01]  /*4f70*/  S2UR UR10, SR_CTAID.Y ;  /* 0x00000000000a79c3 */ /* 0x000e220000002600 */
[----:B------:R-:W-:-:S05]  /*4f80*/  LOP3.LUT R23, R5, 0x1f, R124, 0xf8, !PT ;  /* 0x0000001f05177812 */ /* 0x000fca00078ef87c */
[----:B------:R-:W-:-:S05]  /*4f90*/  IMAD.WIDE.U32 R2, R23, 0x10, R2 ;  /* 0x0000001017027825 */ /* 0x000fca00078e0002 */
[----:B------:R-:W4:Y:S04]  /*4fa0*/  LDG.E.128 R4, desc[UR32][R2.64] ;  /* 0x0000002002047981 */ /* 0x000f28000c1e1d00 */
[----:B------:R-:W5:Y:S04]  /*4fb0*/  LDG.E.128 R8, desc[UR32][R2.64+0x200] ;  /* 0x0002002002087981 */ /* 0x000f68000c1e1d00 */
[----:B--2---:R-:W2:Y:S04]  /*4fc0*/  LDG.E.128 R12, desc[UR32][R2.64+0x400] ;  /* 0x00040020020c7981 */ /* 0x004ea8000c1e1d00 */
[----:B---3--:R-:W3:Y:S01]  /*4fd0*/  LDG.E.128 R16, desc[UR32][R2.64+0x600] ;  /* 0x0006002002107981 */ /* 0x008ee2000c1e1d00 */
[----:B0-----:R-:W-:-:S02]  /*4fe0*/  UIMAD.WIDE.U32 UR30, UR10, UR12, URZ ;  /* 0x0000000c0a1e72a5 */ /* 0x001fc4000f8e00ff */
[----:B------:R-:W-:-:S04]  /*4ff0*/  UIMAD UR9, UR10, UR13, URZ ;  /* 0x0000000d0a0972a4 */ /* 0x000fc8000f8e02ff */
[----:B------:R-:W-:-:S04]  /*5000*/  UIADD3 UR31, UPT, UPT, UR31, UR9, URZ ;  /* 0x000000091f1f7290 */ /* 0x000fc8000fffe0ff */
[----:B------:R-:W-:-:S04]  /*5010*/  UIMAD.WIDE.U32 UR30, UR8, UR14, UR30 ;  /* 0x0000000e081e72a5 */ /* 0x000fc8000f8e001e */
[----:B------:R-:W-:Y:S02]  /*5020*/  UIMAD UR9, UR8, UR15, UR31 ;  /* 0x0000000f080972a4 */ /* 0x000fe4000f8e021f */
[----:B------:R-:W-:-:S04]  /*5030*/  ULEA UR31, UP0, UR30, UR36, 0x3 ;  /* 0x000000241e1f7291 */ /* 0x000fc8000f8018ff */
[----:B------:R-:W-:Y:S02]  /*5040*/  ULEA.HI.X UR30, UR30, UR37, UR9, 0x3, UP0 ;  /* 0x000000251e1e7291 */ /* 0x000fe400080f1c09 */
[----:B------:R-:W-:-:S04]  /*5050*/  MOV R20, UR31 ;  /* 0x0000001f00147c02 */ /* 0x000fc80008000f00 */
[----:B------:R-:W-:-:S05]  /*5060*/  MOV R21, UR30 ;  /* 0x0000001e00157c02 */ /* 0x000fca0008000f00 */
        /* <DEDUP_REMOVED lines=25> */
[----:B------:R-:W-:-:S03]  /*5200*/  R2UR UR47, R3 ;  /* 0x00000000032f72ca */ /* 0x000fc600000e0000 */
[----:B------:R-:W-:Y:S01]  /*5210*/  UIADD3 UR9, UPT, UPT, UR9, UR8, URZ ;  /* 0x0000000809097290 */ /* 0x000fe2000fffe0ff */
[----:B------:R-:W-:Y:S01]  /*5220*/  R2UR UR46, R2 ;  /* 0x00000000022e72ca */ /* 0x000fe200000e0000 */
[----:B0-----:R-:W-:-:S08]  /*5230*/  ULEA UR30, UR31, UR30, 0x18 ;  /* 0x0000001e1f1e7291 */ /* 0x001fd0000f8ec0ff */
[----:B------:R-:W-:Y:S01]  /*5240*/  FMUL.FTZ R3, R115, UR47 ;  /* 0x0000002f73037c20 */ /* 0x000fe20008410000 */
[----:B------:R-:W-:-:S03]  /*5250*/  FMUL.FTZ R2, R109, UR47 ;  /* 0x0000002f6d027c20 */ /* 0x000fc60008410000 */
        /* <DEDUP_REMOVED lines=72> */
[----:B------:R-:W1:Y:S01]  /*56e0*/  MUFU.EX2 R151, R12 ;  /* 0x0000000c00977308 */ /* 0x000e620000000800 */
[----:B0-----:R-:W-:-:S07]  /*56f0*/  FMUL.FTZ R8, R2, R118 ;  /* 0x0000007602087220 */ /* 0x001fce0000410000 */
[----:B------:R-:W0:Y:S08]  /*5700*/  MUFU.EX2 R10, R10 ;  /* 0x0000000a000a7308 */ /* 0x000e300000000800 */
[----:B------:R2:W3:Y:S01]  /*5710*/  MUFU.EX2 R142, R3 ;  /* 0x00000003008e7308 */ /* 0x0004e20000000800 */
[C---:B-1----:R-:W-:Y:S01]  /*5720*/  FMUL.FTZ R150, R151.reuse, R150 ;  /* 0x0000009697967220 */ /* 0x042fe20000410000 */
[----:B------:R-:W-:-:S06]  /*5730*/  FMUL.FTZ R151, R151, R16 ;  /* 0x0000001097977220 */ /* 0x000fcc0000410000 */
[----:B------:R-:W1:Y:S01]  /*5740*/  MUFU.EX2 R6, R6 ;  /* 0x0000000600067308 */ /* 0x000e620000000800 */
[----:B--2---:R-:W-:Y:S01]  /*5750*/  FMUL.FTZ R3, R2, R110 ;  /* 0x0000006e02037220 */ /* 0x004fe20000410000 */
[C---:B0-----:R-:W-:Y:S01]  /*5760*/  FMUL.FTZ R130, R10.reuse, R17 ;  /* 0x000000110a827220 */ /* 0x041fe20000410000 */
[----:B------:R-:W-:-:S05]  /*5770*/  FMUL.FTZ R139, R10, R139 ;  /* 0x0000008b0a8b7220 */ /* 0x000fca0000410000 */
[----:B------:R-:W0:Y:S01]  /*5780*/  MUFU.EX2 R8, R8 ;  /* 0x0000000800087308 */ /* 0x000e220000000800 */
[C---:B---3--:R-:W-:Y:S01]  /*5790*/  FMUL.FTZ R137, R142.reuse, R137 ;  /* 0x000000898e897220 */ /* 0x048fe20000410000 */
[----:B------:R-:W-:Y:S01]  /*57a0*/  FMUL.FTZ R142, R142, R5 ;  /* 0x000000058e8e7220 */ /* 0x000fe20000410000 */
[----:B------:R-:W-:-:S05]  /*57b0*/  FMUL.FTZ R5, R2, R106 ;  /* 0x0000006a02057220 */ /* 0x000fca0000410000 */
[----:B------:R-:W2:Y:S01]  /*57c0*/  MUFU.EX2 R153, R14 ;  /* 0x0000000e00997308 */ /* 0x000ea20000000800 */
[C---:B-1----:R-:W-:Y:S01]  /*57d0*/  FMUL.FTZ R146, R6.reuse, R9 ;  /* 0x0000000906927220 */ /* 0x042fe20000410000 */
[----:B------:R-:W-:-:S06]  /*57e0*/  FMUL.FTZ R127, R6, R127 ;  /* 0x0000007f067f7220 */ /* 0x000fcc0000410000 */
[----:B------:R1:W3:Y:S01]  /*57f0*/  MUFU.EX2 R141, R3 ;  /* 0x00000003008d7308 */ /* 0x0002e20000000800 */
[C---:B0-----:R-:W-:Y:S01]  /*5800*/  FMUL.FTZ R134, R8.reuse, R11 ;  /* 0x0000000b08867220 */ /* 0x041fe20000410000 */
[----:B------:R-:W-:-:S06]  /*5810*/  FMUL.FTZ R135, R8, R135 ;  /* 0x0000008708877220 */ /* 0x000fcc0000410000 */
[----:B------:R-:W0:Y:S01]  /*5820*/  MUFU.EX2 R155, R18 ;  /* 0x00000012009b7308 */ /* 0x000e220000000800 */
[----:B-1----:R-:W-:Y:S01]  /*5830*/  LEA R3, R123, R121, 0x5 ;  /* 0x000000797b037211 */ /* 0x002fe200078e28ff */
[C---:B--2---:R-:W-:Y:S01]  /*5840*/  FMUL.FTZ R140, R153.reuse, R140 ;  /* 0x0000008c998c7220 */ /* 0x044fe20000410000 */
        /* <DEDUP_REMOVED lines=55> */
[----:B------:R-:W3:Y:S01]  /*5bc0*/  LDS.128 R8, [R3+0x860] ;  /* 0x0008600003087984 */ /* 0x000ee20000000c00 */
[----:B0-----:R-:W-:-:S02]  /*5bd0*/  PRMT R159, R12, 0x7632, R159 ;  /* 0x000076320c9f7816 */ /* 0x001fc4000000009f */
[----:B------:R-:W-:Y:S01]  /*5be0*/  SHF.L.U32 R157, R12, 0x10, RZ ;  /* 0x000000100c9d7819 */ /* 0x000fe200000006ff */
[----:B------:R-:W-:Y:S01]  /*5bf0*/  MUFU.COS R174, R168 ;  /* 0x000000a800ae7308 */ /* 0x000fe20000000000 */
[C---:B------:R-:W-:Y:S02]  /*5c00*/  PRMT R164, R13.reuse, 0x7632, R164 ;  /* 0x000076320da47816 */ /* 0x040fe400000000a4 */
[----:B------:R-:W-:Y:S02]  /*5c10*/  SHF.L.U32 R158, R13, 0x10, RZ ;  /* 0x000000100d9e7819 */ /* 0x000fe400000006ff */
[C---:B------:R-:W-:Y:S02]  /*5c20*/  PRMT R162, R14.reuse, 0x7632, R162 ;  /* 0x000076320ea27816 */ /* 0x040fe400000000a2 */
[----:B------:R-:W-:Y:S02]  /*5c30*/  SHF.L.U32 R20, R14, 0x10, RZ ;  /* 0x000000100e147819 */ /* 0x000fe400000006ff */
[----:B------:R-:W-:-:S02]  /*5c40*/  PRMT R160, R15, 0x7632, R160 ;  /* 0x000076320fa07816 */ /* 0x000fc400000000a0 */
[----:B------:R-:W-:Y:S02]  /*5c50*/  SHF.L.U32 R22, R15, 0x10, RZ ;  /* 0x000000100f167819 */ /* 0x000fe400000006ff */
[----:B------:R-:W0:Y:S01]  /*5c60*/  LDS.128 R12, [R3+0x850] ;  /* 0x00085000030c7984 */ /* 0x000e220000000c00 */
[C---:B-1----:R-:W-:Y:S02]  /*5c70*/  PRMT R218, R4.reuse, 0x7632, R218 ;  /* 0x0000763204da7816 */ /* 0x042fe400000000da */
[----:B------:R-:W-:Y:S02]  /*5c80*/  SHF.L.U32 R27, R4, 0x10, RZ ;  /* 0x00000010041b7819 */ /* 0x000fe400000006ff */
[C---:B------:R-:W-:Y:S02]  /*5c90*/  PRMT R216, R5.reuse, 0x7632, R216 ;  /* 0x0000763205d87816 */ /* 0x040fe400000000d8 */
[----:B------:R-:W-:Y:S02]  /*5ca0*/  SHF.L.U32 R26, R5, 0x10, RZ ;  /* 0x00000010051a7819 */ /* 0x000fe400000006ff */
[----:B------:R-:W-:-:S02]  /*5cb0*/  PRMT R215, R6, 0x7632, R215 ;  /* 0x0000763206d77816 */ /* 0x000fc400000000d7 */
[----:B------:R-:W-:Y:S02]  /*5cc0*/  SHF.L.U32 R28, R6, 0x10, RZ ;  /* 0x00000010061c7819 */ /* 0x000fe400000006ff */
[C---:B------:R-:W-:Y:S02]  /*5cd0*/  PRMT R224, R7.reuse, 0x7632, R224 ;  /* 0x0000763207e07816 */ /* 0x040fe400000000e0 */
[----:B------:R-:W-:Y:S02]  /*5ce0*/  SHF.L.U32 R29, R7, 0x10, RZ ;  /* 0x00000010071d7819 */ /* 0x000fe400000006ff */
[----:B------:R1:W4:Y:S01]  /*5cf0*/  LDS.128 R4, [R3+0x870] ;  /* 0x0008700003047984 */ /* 0x0003220000000c00 */
[C---:B--2---:R-:W-:Y:S02]  /*5d00*/  PRMT R32, R36.reuse, 0x7632, R32 ;  /* 0x0000763224207816 */ /* 0x044fe40000000020 */
[----:B------:R-:W-:Y:S02]  /*5d10*/  SHF.L.U32 R33, R36, 0x10, RZ ;  /* 0x0000001024217819 */ /* 0x000fe400000006ff */
[----:B------:R-:W-:-:S02]  /*5d20*/  IADD3 R36, PT, PT, R0, 0x200, RZ ;  /* 0x0000020000247810 */ /* 0x000fc40007ffe0ff */
[----:B---3--:R-:W-:Y:S01]  /*5d30*/  PRMT R169, R8, 0x7632, R169 ;  /* 0x0000763208a97816 */ /* 0x008fe200000000a9 */
[----:B-1----:R-:W-:Y:S01]  /*5d40*/  FMUL.FTZ R3, R2, R120 ;  /* 0x0000007802037220 */ /* 0x002fe20000410000 */
[----:B------:R-:W-:Y:S02]  /*5d50*/  SEL R36, R36, UR9, P1 ;  /* 0x0000000924247c07 */ /* 0x000fe40008800000 */
[----:B------:R-:W-:Y:S02]  /*5d60*/  SHF.L.U32 R212, R8, 0x10, RZ ;  /* 0x0000001008d47819 */ /* 0x000fe400000006ff */
[C---:B------:R-:W-:Y:S01]  /*5d70*/  PRMT R170, R9.reuse, 0x7632, R170 ;  /* 0x0000763209aa7816 */ /* 0x040fe200000000aa */
[----:B------:R-:W1:Y:S01]  /*5d80*/  MUFU.EX2 R3, R3 ;  /* 0x0000000300037308 */ /* 0x000e620000000800 */
[----:B------:R-:W-:Y:S01]  /*5d90*/  SHF.L.U32 R211, R9, 0x10, RZ ;  /* 0x0000001009d37819 */ /* 0x000fe200000006ff */
[----:B------:R-:W-:Y:S01]  /*5da0*/  FMUL.FTZ R212, R47, R212 ;  /* 0x000000d42fd47220 */ /* 0x000fe20000410000 */
[----:B------:R-:W-:-:S02]  /*5db0*/  PRMT R167, R39, 0x7632, R167 ;  /* 0x0000763227a77816 */ /* 0x000fc400000000a7 */
[----:B------:R-:W-:Y:S01]  /*5dc0*/  PRMT R31, R18, 0x7632, R31 ;  /* 0x00007632121f7816 */ /* 0x000fe2000000001f */
[----:B------:R-:W-:Y:S01]  /*5dd0*/  FMUL.FTZ R211, R46, R211 ;  /* 0x000000d32ed37220 */ /* 0x000fe20000410000 */
[----:B------:R-:W-:Y:S02]  /*5de0*/  SHF.L.U32 R166, R38, 0x10, RZ ;  /* 0x0000001026a67819 */ /* 0x000fe400000006ff */
[C---:B0-----:R-:W-:Y:S02]  /*5df0*/  PRMT R2, R12.reuse, 0x7632, R2 ;  /* 0x000076320c027816 */ /* 0x041fe40000000002 */
[----:B------:R-:W-:Y:S02]  /*5e00*/  SHF.L.U32 R196, R12, 0x10, RZ ;  /* 0x000000100cc47819 */ /* 0x000fe400000006ff */
[----:B------:R-:W-:Y:S02]  /*5e10*/  SHF.L.U32 R39, R39, 0x10, RZ ;  /* 0x0000001027277819 */ /* 0x000fe400000006ff */
[----:B------:R-:W-:Y:S01]  /*5e20*/  PRMT R12, R13, 0x7632, R12 ;  /* 0x000076320d0c7816 */ /* 0x000fe2000000000c */
[----:B------:R-:W-:Y:S01]  /*5e30*/  FMUL.FTZ R196, R51, R196 ;  /* 0x000000c433c47220 */ /* 0x000fe20000410000 */
[C---:B-1----:R-:W-:Y:S01]  /*5e40*/  FMUL.FTZ R8, R3.reuse, R174 ;  /* 0x000000ae03087220 */ /* 0x042fe20000410000 */
[----:B------:R-:W-:Y:S01]  /*5e50*/  FMUL.FTZ R9, R3, R34 ;  /* 0x0000002203097220 */ /* 0x000fe20000410000 */
[----:B------:R-:W-:Y:S01]  /*5e60*/  LEA R3, R36, UR30, 0x3 ;  /* 0x0000001e24037c11 */ /* 0x000fe2000f8e18ff */
[----:B------:R-:W-:Y:S01]  /*5e70*/  FMUL.FTZ R34, R56, R33 ;  /* 0x0000002138227220 */ /* 0x000fe20000410000 */
[----:B------:R-:W-:-:S02]  /*5e80*/  SHF.L.U32 R197, R13, 0x10, RZ ;  /* 0x000000100dc57819 */ /* 0x000fc400000006ff */
[----:B------:R-:W-:Y:S01]  /*5e90*/  PRMT R13, R14, 0x7632, R13 ;  /* 0x000076320e0d7816 */ /* 0x000fe2000000000d */
[----:B------:R0:W-:Y:S01]  /*5ea0*/  STS.64 [R3+0x35d0], R8 ;  /* 0x0035d00803007388 */ /* 0x0001e20000000a00 */
[----:B------:R-:W-:Y:S01]  /*5eb0*/  PRMT R161, R37, 0x7632, R161 ;  /* 0x0000763225a17816 */ /* 0x000fe200000000a1 */
[----:B------:R-:W-:Y:S01]  /*5ec0*/  FMUL.FTZ R197, R50, R197 ;  /* 0x000000c532c57220 */ /* 0x000fe20000410000 */
[----:B------:R-:W-:Y:S02]  /*5ed0*/  PRMT R165, R38, 0x7632, R165 ;  /* 0x0000763226a57816 */ /* 0x000fe400000000a5 */
[----:B------:R-:W-:Y:S02]  /*5ee0*/  PRMT R168, R15, 0x7632, R168 ;  /* 0x000076320fa87816 */ /* 0x000fe400000000a8 */
[----:B------:R-:W-:Y:S02]  /*5ef0*/  PRMT R171, R10, 0x7632, R171 ;  /* 0x000076320aab7816 */ /* 0x000fe400000000ab */
[----:B------:R-:W-:-:S02]  /*5f00*/  PRMT R172, R11, 0x7632, R172 ;  /* 0x000076320bac7816 */ /* 0x000fc400000000ac */
[----:B----4-:R-:W-:Y:S02]  /*5f10*/  PRMT R173, R4, 0x7632, R173 ;  /* 0x0000763204ad7816 */ /* 0x010fe400000000ad */
[----:B------:R-:W-:Y:S02]  /*5f20*/  PRMT R174, R5, 0x7632, R174 ;  /* 0x0000763205ae7816 */ /* 0x000fe400000000ae */
[----:B------:R-:W-:Y:S02]  /*5f30*/  PRMT R175, R6, 0x7632, R175 ;  /* 0x0000763206af7816 */ /* 0x000fe400000000af */
[----:B------:R-:W-:Y:S02]  /*5f40*/  PRMT R177, R7, 0x7632, R177 ;  /* 0x0000763207b17816 */ /* 0x000fe400000000b1 */
[----:B------:R-:W-:Y:S02]  /*5f50*/  SHF.L.U32 R208, R4, 0x10, RZ ;  /* 0x0000001004d07819 */ /* 0x000fe400000006ff */
[----:B------:R-:W-:-:S02]  /*5f60*/  SHF.L.U32 R207, R5, 0x10, RZ ;  /* 0x0000001005cf7819 */ /* 0x000fc400000006ff */
[----:B------:R-:W-:Y:S01]  /*5f70*/  SHF.L.U32 R36, R31, 0x10, RZ ;  /* 0x000000101f247819 */ /* 0x000fe200000006ff */
[----:B------:R-:W-:Y:S01]  /*5f80*/  FMUL.FTZ R31, R52, R39 ;  /* 0x00000027341f7220 */ /* 0x000fe20000410000 */
[----:B0-----:R-:W-:Y:S01]  /*5f90*/  SHF.L.U32 R3, R32, 0x10, RZ ;  /* 0x0000001020037819 */ /* 0x001fe200000006ff */
        /* <DEDUP_REMOVED lines=73> */
.L_x_15266:
[----:B------:R-:W-:-:S06]  /*6430*/  LEA R2, R0, UR30, 0x3 ;  /* 0x0000001e00027c11 */ /* 0x000fcc000f8e18ff */
[----:B------:R-:W0:Y:S02]  /*6440*/  LDS.64 R2, [R2+0x45d8] ;  /* 0x0045d80002027984 */ /* 0x000e240000000a00 */
.L_x_15267:
[----:B------:R-:W-:Y:S05]  /*6450*/  BSYNC.RECONVERGENT B0 ;  /* 0x0000000000007941 */ /* 0x000fea0003800200 */
.L_x_15265:
        /* <DEDUP_REMOVED lines=34> */
[----:B------:R-:W2:Y:S01]  /*6680*/  @P0 LDC R169, c[0x0][0x38c] ;  /* 0x0000e300ffa90b82 */ /* 0x000ea20000000800 */
[----:B------:R-:W-:Y:S01]  /*6690*/  FMUL.FTZ R163, R24, R107 ;  /* 0x0000006b18a37220 */ /* 0x000fe20000410000 */
[C---:B------:R-:W-:Y:S01]  /*66a0*/  FFMA.FTZ R4, R146.reuse, R5, -R7 ;  /* 0x0000000592047223 */ /* 0x040fe20000010807 */
[----:B------:R-:W-:Y:S01]  /*66b0*/  FFMA.FTZ R11, R146, R10, R11 ;  /* 0x0000000a920b7223 */ /* 0x000fe2000001000b */
[----:B------:R-:W-:Y:S01]  /*66c0*/  FMUL.FTZ R170, R217, R114 ;  /* 0x00000072d9aa7220 */ /* 0x000fe20000410000 */
[----:B------:R-:W-:-:S02]  /*66d0*/  HFMA2 R179, -RZ, RZ, 0, 9.5367431640625e-07 ;  /* 0x00000010ffb37431 */ /* 0x000fc400000001ff */
[C---:B------:R-:W-:Y:S01]  /*66e0*/  FFMA.FTZ R4, R92.reuse, R175, R4 ;  /* 0x000000af5c047223 */ /* 0x040fe20000010004 */
[----:B------:R-:W-:Y:S01]  /*66f0*/  FFMA.FTZ R11, R92, R173, R11 ;  /* 0x000000ad5c0b7223 */ /* 0x000fe2000001000b */
[----:B------:R-:W-:Y:S01]  /*6700*/  FMUL.FTZ R172, R23, R114 ;  /* 0x0000007217ac7220 */ /* 0x000fe20000410000 */
        /* <DEDUP_REMOVED lines=11> */
[----:B------:R-:W-:Y:S02]  /*67c0*/  FMUL.FTZ R4, R8, R142 ;  /* 0x0000008e08047220 */ /* 0x000fe40000410000 */
[C---:B------:R-:W-:Y:S01]  /*67d0*/  FFMA.FTZ R5, R87.reuse, R230, R5 ;  /* 0x000000e657057223 */ /* 0x040fe20000010005 */
[----:B------:R-:W-:Y:S01]  /*67e0*/  FFMA.FTZ R6, R87, R228, R6 ;  /* 0x000000e457067223 */ /* 0x000fe20000010006 */
[----:B------:R-:W-:Y:S02]  /*67f0*/  FFMA.FTZ R4, R9, R137, R4 ;  /* 0x0000008909047223 */ /* 0x000fe40000010004 */
        /* <DEDUP_REMOVED lines=9> */
[----:B------:R-:W-:Y:S01]  /*6890*/  FMUL.FTZ R5, R9, R142 ;  /* 0x0000008e09057220 */ /* 0x000fe20000410000 */
[----:B------:R-:W-:Y:S01]  /*68a0*/  FFMA.FTZ R11, R128, R6, R11 ;  /* 0x00000006800b7223 */ /* 0x000fe2000001000b */
[----:B------:R-:W-:Y:S01]  /*68b0*/  FMUL.FTZ R6, R136, R4 ;  /* 0x0000000488067220 */ /* 0x000fe20000410000 */
[C---:B------:R-:W-:Y:S01]  /*68c0*/  FFMA.FTZ R10, R81.reuse, R180, R10 ;  /* 0x000000b4510a7223 */ /* 0x040fe2000001000a */
[----:B------:R-:W-:Y:S01]  /*68d0*/  FFMA.FTZ R5, R8, R137, -R5 ;  /* 0x0000008908057223 */ /* 0x000fe20000010805 */
[----:B------:R-:W-:Y:S02]  /*68e0*/  FFMA.FTZ R12, R81, R178, R11 ;  /* 0x000000b2510c7223 */ /* 0x000fe4000001000b */
        /* <DEDUP_REMOVED lines=12> */
[C---:B------:R-:W-:Y:S01]  /*69b0*/  FMUL.FTZ R39, R153.reuse, R11 ;  /* 0x0000000b99277220 */ /* 0x040fe20000410000 */
[----:B------:R-:W-:Y:S01]  /*69c0*/  FFMA.FTZ R5, R146, R6, -R5 ;  /* 0x0000000692057223 */ /* 0x000fe20000010805 */
[----:B------:R-:W-:Y:S01]  /*69d0*/  MOV R166, UR21 ;  /* 0x0000001500a67c02 */ /* 0x000fe20008000f00 */
[-C--:B------:R-:W-:Y:S01]  /*69e0*/  FMUL.FTZ R161, R153, R10.reuse ;  /* 0x0000000a99a17220 */ /* 0x080fe20000410000 */
        /* <DEDUP_REMOVED lines=10> */
[----:B------:R-:W-:-:S03]  /*6a90*/  FFMA.FTZ R4, R76, R161, R4 ;  /* 0x000000a14c047223 */ /* 0x000fc60000010004 */
[-C--:B------:R-:W-:Y:S01]  /*6aa0*/  FFMA.FTZ R10, R130, R7.reuse, -R5 ;  /* 0x00000007820a7223 */ /* 0x080fe20000010805 */
[-C--:B------:R-:W-:Y:S01]  /*6ab0*/  FFMA.FTZ R12, R138, R4.reuse, R11 ;  /* 0x000000048a0c7223 */ /* 0x080fe2000001000b */
[----:B------:R-:W-:Y:S01]  /*6ac0*/  FMUL.FTZ R5, R155, R4 ;  /* 0x000000049b057220 */ /* 0x000fe20000410000 */
[----:B------:R-:W-:Y:S01]  /*6ad0*/  FMUL.FTZ R7, R139, R7 ;  /* 0x000000078b077220 */ /* 0x000fe20000410000 */
[----:B------:R-:W-:Y:S01]  /*6ae0*/  @P0 IADD3 R4, PT, PT, R166, -0x2, RZ ;  /* 0xfffffffea6040810 */ /* 0x000fe20007ffe0ff */
[C---:B------:R-:W-:Y:S01]  /*6af0*/  FFMA.FTZ R12, R99.reuse, R170, R12 ;  /* 0x000000aa630c7223 */ /* 0x040fe2000001000c */
[----:B------:R-:W-:Y:S01]  /*6b00*/  FFMA.FTZ R5, R138, R39, -R5 ;  /* 0x000000278a057223 */ /* 0x000fe20000010805 */
[----:B------:R-:W-:Y:S01]  /*6b10*/  FFMA.FTZ R11, R130, R6, R7 ;  /* 0x00000006820b7223 */ /* 0x000fe20000010007 */
[----:B------:R-:W-:Y:S01]  /*6b20*/  FMUL.FTZ R166, R220, R108 ;  /* 0x0000006cdca67220 */ /* 0x000fe20000410000 */
[----:B--2---:R-:W-:Y:S02]  /*6b30*/  @P0 IMAD R6, R4, R169, UR8 ;  /* 0x0000000804060e24 */ /* 0x004fe4000f8e02a9 */
[----:B------:R-:W-:Y:S01]  /*6b40*/  FFMA.FTZ R7, R99, R172, R5 ;  /* 0x000000ac63077223 */ /* 0x000fe20000010005 */
[----:B------:R-:W-:Y:S01]  /*6b50*/  FMUL.FTZ R169, R131, R12 ;  /* 0x0000000c83a97220 */ /* 0x000fe20000410000 */
[----:B------:R-:W-:Y:S01]  /*6b60*/  CS2R R4, SRZ ;  /* 0x0000000000047805 */ /* 0x000fe2000001ff00 */
[----:B------:R-:W-:Y:S01]  /*6b70*/  FMUL.FTZ R39, R151, R11 ;  /* 0x0000000b97277220 */ /* 0x000fe20000410000 */
[-C--:B------:R-:W-:Y:S01]  /*6b80*/  FMUL.FTZ R177, R131, R7.reuse ;  /* 0x0000000783b17220 */ /* 0x080fe20000410000 */
[----:B------:R-:W-:Y:S01]  /*6b90*/  FFMA.FTZ R171, R154, R7, -R169 ;  /* 0x000000079aab7223 */ /* 0x000fe200000108a9 */
[----:B------:R-:W-:-:S04]  /*6ba0*/  @P0 IMAD.WIDE R6, R6, R179, UR4 ;  /* 0x0000000406060e25 */ /* 0x000fc8000f8e02b3 */
[----:B------:R-:W-:Y:S01]  /*6bb0*/  FMUL.FTZ R169, R151, R10 ;  /* 0x0000000a97a97220 */ /* 0x000fe20000410000 */
[----:B------:R-:W-:Y:S01]  /*6bc0*/  FFMA.FTZ R12, R154, R12, R177 ;  /* 0x0000000c9a0c7223 */ /* 0x000fe200000100b1 */
[C---:B------:R-:W-:Y:S01]  /*6bd0*/  FFMA.FTZ R39, R150.reuse, R10, -R39 ;  /* 0x0000000a96277223 */ /* 0x040fe20000010827 */
[----:B------:R2:W3:Y:S01]  /*6be0*/  @P0 LDG.E.64 R4, desc[UR32][R6.64+0x8] ;  /* 0x0000082006040981 */ /* 0x0004e2000c1e1b00 */
[----:B------:R-:W-:Y:S01]  /*6bf0*/  FFMA.FTZ R169, R150, R11, R169 ;  /* 0x0000000b96a97223 */ /* 0x000fe200000100a9 */
[----:B------:R-:W-:Y:S01]  /*6c00*/  FFMA.FTZ R177, R75, R166, R12 ;  /* 0x000000a64bb17223 */ /* 0x000fe2000001000c */
[----:B------:R-:W-:Y:S01]  /*6c10*/  FMUL.FTZ R12, R141, R39 ;  /* 0x000000278d0c7220 */ /* 0x000fe20000410000 */
[----:B------:R-:W-:Y:S01]  /*6c20*/  FFMA.FTZ R171, R75, R168, R171 ;  /* 0x000000a84bab7223 */ /* 0x000fe200000100ab */
[-C--:B------:R-:W-:Y:S02]  /*6c30*/  FMUL.FTZ R11, R141, R169.reuse ;  /* 0x000000a98d0b7220 */ /* 0x080fe40000410000 */
        /* <DEDUP_REMOVED lines=8> */
[----:B------:R-:W-:Y:S01]  /*6cc0*/  FMUL.FTZ R6, R149, R10 ;  /* 0x0000000a95067220 */ /* 0x000fe20000410000 */
[----:B------:R-:W-:Y:S01]  /*6cd0*/  FMUL.FTZ R11, R27, R112 ;  /* 0x000000701b0b7220 */ /* 0x000fe20000410000 */
[C---:B------:R-:W-:Y:S01]  /*6ce0*/  FFMA.FTZ R7, R133.reuse, R10, -R7 ;  /* 0x0000000a85077223 */ /* 0x040fe20000010807 */
[C---:B------:R-:W-:Y:S01]  /*6cf0*/  FFMA.FTZ R179, R98.reuse, R39, R177 ;  /* 0x0000002762b37223 */ /* 0x040fe200000100b1 */
[----:B------:R-:W-:Y:S01]  /*6d00*/  FFMA.FTZ R6, R133, R12, R6 ;  /* 0x0000000c85067223 */ /* 0x000fe20000010006 */
[----:B------:R-:W-:Y:S01]  /*6d10*/  FFMA.FTZ R177, R98, R11, R186 ;  /* 0x0000000b62b17223 */ /* 0x000fe200000100ba */
[----:B------:R-:W-:-:S02]  /*6d20*/  FMUL.FTZ R171, R153, R7 ;  /* 0x0000000799ab7220 */ /* 0x000fc40000410000 */
[-C--:B------:R-:W-:Y:S01]  /*6d30*/  FMUL.FTZ R169, R153, R6.reuse ;  /* 0x0000000699a97220 */ /* 0x080fe20000410000 */
[----:B------:R-:W-:Y:S01]  /*6d40*/  FMUL.FTZ R12, R132, R177 ;  /* 0x000000b1840c7220 */ /* 0x000fe20000410000 */
[----:B------:R-:W-:Y:S01]  /*6d50*/  FFMA.FTZ R171, R140, R6, R171 ;  /* 0x000000068cab7223 */ /* 0x000fe200000100ab */
[----:B------:R-:W-:Y:S01]  /*6d60*/  FMUL.FTZ R185, R132, R179 ;  /* 0x000000b384b97220 */ /* 0x000fe20000410000 */
[----:B------:R-:W-:Y:S01]  /*6d70*/  FFMA.FTZ R169, R140, R7, -R169 ;  /* 0x000000078ca97223 */ /* 0x000fe200000108a9 */
[----:B------:R-:W-:Y:S01]  /*6d80*/  FFMA.FTZ R179, R148, R179, R12 ;  /* 0x000000b394b37223 */ /* 0x000fe2000001000c */
[----:B------:R-:W-:Y:S01]  /*6d90*/  FMUL.FTZ R187, R216, R105 ;  /* 0x00000069d8bb7220 */ /* 0x000fe20000410000 */
[C---:B------:R-:W-:Y:S01]  /*6da0*/  FMUL.FTZ R7, R155.reuse, R171 ;  /* 0x000000ab9b077220 */ /* 0x040fe20000410000 */
        /* <DEDUP_REMOVED lines=10> */
[----:B------:R-:W-:-:S02]  /*6e50*/  FFMA.FTZ R171, R143, R10, -R12 ;  /* 0x0000000a8fab7223 */ /* 0x000fc4000001080c */
[-C--:B------:R-:W-:Y:S01]  /*6e60*/  FFMA.FTZ R10, R154, R6.reuse, R169 ;  /* 0x000000069a0a7223 */ /* 0x080fe200000100a9 */
[----:B------:R-:W-:Y:S01]  /*6e70*/  FMUL.FTZ R169, R131, R6 ;  /* 0x0000000683a97220 */ /* 0x000fe20000410000 */
[----:B------:R-:W-:Y:S01]  /*6e80*/  FFMA.FTZ R186, R143, R179, R186 ;  /* 0x000000b38fba7223 */ /* 0x000fe200000100ba */
[-C--:B------:R-:W-:Y:S01]  /*6e90*/  FMUL.FTZ R190, R215, R109.reuse ;  /* 0x0000006dd7be7220 */ /* 0x080fe20000410000 */
        /* <DEDUP_REMOVED lines=11> */
[C---:B------:R-:W-:Y:S01]  /*6f50*/  FFMA.FTZ R177, R156.reuse, R6, -R177 ;  /* 0x000000069cb17223 */ /* 0x040fe200000108b1 */
[----:B------:R-:W-:Y:S01]  /*6f60*/  FFMA.FTZ R6, R156, R186, R179 ;  /* 0x000000ba9c067223 */ /* 0x000fe200000100b3 */
[-C--:B------:R-:W-:Y:S01]  /*6f70*/  FMUL.FTZ R10, R224, R106.reuse ;  /* 0x0000006ae00a7220 */ /* 0x080fe20000410000 */
[-C--:B------:R-:W-:Y:S01]  /*6f80*/  FFMA.FTZ R169, R148, R171.reuse, R169 ;  /* 0x000000ab94a97223 */ /* 0x080fe200000100a9 */
[----:B------:R-:W-:Y:S01]  /*6f90*/  FMUL.FTZ R171, R132, R171 ;  /* 0x000000ab84ab7220 */ /* 0x000fe20000410000 */
[----:B------:R-:W-:Y:S01]  /*6fa0*/  FMUL.FTZ R192, R29, R106 ;  /* 0x0000006a1dc07220 */ /* 0x000fe20000410000 */
[----:B------:R-:W-:-:S02]  /*6fb0*/  FFMA.FTZ R6, R73, R10, R6 ;  /* 0x0000000a49067223 */ /* 0x000fc40000010006 */
[----:B------:R-:W-:Y:S01]  /*6fc0*/  FFMA.FTZ R171, R148, R7, -R171 ;  /* 0x0000000794ab7223 */ /* 0x000fe200000108ab */
[----:B------:R-:W-:Y:S01]  /*6fd0*/  FFMA.FTZ R7, R73, R192, R177 ;  /* 0x000000c049077223 */ /* 0x000fe200000100b1 */
[C---:B------:R-:W-:Y:S01]  /*6fe0*/  FMUL.FTZ R186, R144.reuse, R169 ;  /* 0x000000a990ba7220 */ /* 0x040fe20000410000 */
[----:B------:R-:W2:Y:S01]  /*6ff0*/  SHFL.UP PT, R236, R6, 0x1, RZ ;  /* 0x0420000006ec7989 */ /* 0x000ea200000e00ff */
[-C--:B------:R-:W-:Y:S02]  /*7000*/  FMUL.FTZ R232, R144, R171.reuse ;  /* 0x000000ab90e87220 */ /* 0x080fe40000410000 */
[C---:B------:R-:W-:Y:S01]  /*7010*/  FFMA.FTZ R186, R143.reuse, R171, -R186 ;  /* 0x000000ab8fba7223 */ /* 0x040fe200000108ba */
[----:B------:R-:W4:Y:S01]  /*7020*/  SHFL.UP PT, R234, R7, 0x1, RZ ;  /* 0x0420000007ea7989 */ /* 0x000f2200000e00ff */
[----:B------:R-:W-:Y:S02]  /*7030*/  FFMA.FTZ R232, R143, R169, R232 ;  /* 0x000000a98fe87223 */ /* 0x000fe400000100e8 */
[----:B------:R-:W-:-:S02]  /*7040*/  FMUL.FTZ R169, R145, R186 ;  /* 0x000000ba91a97220 */ /* 0x000fc40000410000 */
[-C--:B------:R-:W-:Y:S02]  /*7050*/  FMUL.FTZ R171, R145, R232.reuse ;  /* 0x000000e891ab7220 */ /* 0x080fe40000410000 */
[C---:B------:R-:W-:Y:S02]  /*7060*/  FFMA.FTZ R169, R156.reuse, R232, R169 ;  /* 0x000000e89ca97223 */ /* 0x040fe400000100a9 */
[----:B------:R-:W-:Y:S01]  /*7070*/  FFMA.FTZ R171, R156, R186, -R171 ;  /* 0x000000ba9cab7223 */ /* 0x000fe200000108ab */
[----:B------:R-:W-:Y:S02]  /*7080*/  ISETP.GE.AND P2, PT, R123, 0x1, PT ;  /* 0x000000017b00780c */ /* 0x000fe40003f46270 */
        /* <DEDUP_REMOVED lines=166> */
[C---:B------:R-:W-:Y:S01]  /*7af0*/  FMUL.FTZ R6, R9.reuse, R4 ;  /* 0x0000000409067220 */ /* 0x040fe20000410000 */
        /* <DEDUP_REMOVED lines=23> */
[-C--:B------:R-:W-:Y:S01]  /*7c70*/  FMUL.FTZ R7, R149, R6.reuse ;  /* 0x0000000695077220 */ /* 0x080fe20000410000 */
[----:B------:R-:W-:Y:S01]  /*7c80*/  FFMA.FTZ R8, R133, R6, R8 ;  /* 0x0000000685087223 */ /* 0x000fe20000010008 */
[C---:B------:R-:W-:Y:S01]  /*7c90*/  FMUL.FTZ R6, R136.reuse, R183 ;  /* 0x000000b788067220 */ /* 0x040fe20000410000 */
[----:B------:R-:W-:Y:S01]  /*7ca0*/  FMUL.FTZ R4, R136, R181 ;  /* 0x000000b588047220 */ /* 0x000fe20000410000 */
[----:B------:R-:W-:-:S02]  /*7cb0*/  FFMA.FTZ R9, R130, R177, R9 ;  /* 0x000000b182097223 */ /* 0x000fc40000010009 */
[C---:B------:R-:W-:Y:S01]  /*7cc0*/  FFMA.FTZ R6, R147.reuse, R181, R6 ;  /* 0x000000b593067223 */ /* 0x040fe20000010006 */
[----:B------:R-:W-:Y:S01]  /*7cd0*/  FFMA.FTZ R177, R147, R183, -R4 ;  /* 0x000000b793b17223 */ /* 0x000fe20000010804 */
[----:B------:R-:W-:Y:S02]  /*7ce0*/  FMUL.FTZ R5, R135, R195 ;  /* 0x000000c387057220 */ /* 0x000fe40000410000 */
[C---:B------:R-:W-:Y:S01]  /*7cf0*/  FFMA.FTZ R179, R103.reuse, R182, R6 ;  /* 0x000000b667b37223 */ /* 0x040fe20000010006 */
[----:B------:R-:W-:Y:S01]  /*7d00*/  FFMA.FTZ R177, R103, R184, R177 ;  /* 0x000000b867b17223 */ /* 0x000fe200000100b1 */
[----:B------:R-:W-:Y:S01]  /*7d10*/  FFMA.FTZ R7, R133, R232, -R7 ;  /* 0x000000e885077223 */ /* 0x000fe20000010807 */
[----:B------:R-:W-:Y:S01]  /*7d20*/  FFMA.FTZ R169, R134, R9, R5 ;  /* 0x0000000986a97223 */ /* 0x000fe20000010005 */
[----:B------:R-:W-:Y:S01]  /*7d30*/  FADD.FTZ R8, R213, R8 ;  /* 0x00000008d5087221 */ /* 0x000fe20000010000 */
[C---:B------:R-:W-:Y:S01]  /*7d40*/  FMUL.FTZ R5, R127.reuse, R179 ;  /* 0x000000b37f057220 */ /* 0x040fe20000410000 */
[----:B------:R-:W-:Y:S01]  /*7d50*/  FMUL.FTZ R4, R127, R177 ;  /* 0x000000b17f047220 */ /* 0x000fe20000410000 */
[----:B------:R-:W-:Y:S01]  /*7d60*/  FADD.FTZ R7, R206, R7 ;  /* 0x00000007ce077221 */ /* 0x000fe20000010000 */
[----:B------:R-:W-:Y:S01]  /*7d70*/  FMUL.FTZ R232, R135, R9 ;  /* 0x0000000987e87220 */ /* 0x000fe20000410000 */
[CC--:B------:R-:W-:Y:S01]  /*7d80*/  FMUL.FTZ R6, R141.reuse, R8.reuse ;  /* 0x000000088d067220 */ /* 0x0c0fe20000410000 */
[C---:B------:R-:W-:Y:S01]  /*7d90*/  FFMA.FTZ R5, R146.reuse, R177, -R5 ;  /* 0x000000b192057223 */ /* 0x040fe20000010805 */
[----:B------:R-:W-:Y:S01]  /*7da0*/  FFMA.FTZ R4, R146, R179, R4 ;  /* 0x000000b392047223 */ /* 0x000fe20000010004 */
[----:B------:R-:W-:Y:S01]  /*7db0*/  FMUL.FTZ R9, R141, R7 ;  /* 0x000000078d097220 */ /* 0x000fe20000410000 */
[----:B------:R-:W-:Y:S01]  /*7dc0*/  FFMA.FTZ R232, R134, R195, -R232 ;  /* 0x000000c386e87223 */ /* 0x000fe200000108e8 */
[----:B------:R-:W-:Y:S01]  /*7dd0*/  FFMA.FTZ R6, R128, R7, -R6 ;  /* 0x0000000780067223 */ /* 0x000fe20000010806 */
[C---:B------:R-:W-:Y:S01]  /*7de0*/  FMUL.FTZ R7, R127.reuse, R169 ;  /* 0x000000a97f077220 */ /* 0x040fe20000410000 */
[C---:B------:R-:W-:Y:S01]  /*7df0*/  FFMA.FTZ R175, R92.reuse, R175, R5 ;  /* 0x000000af5caf7223 */ /* 0x040fe20000010005 */
[----:B------:R-:W-:Y:S01]  /*7e00*/  FFMA.FTZ R173, R92, R173, R4 ;  /* 0x000000ad5cad7223 */ /* 0x000fe20000010004 */
[----:B------:R-:W-:Y:S01]  /*7e10*/  FFMA.FTZ R9, R128, R8, R9 ;  /* 0x0000000880097223 */ /* 0x000fe20000010009 */
[-C--:B------:R-:W-:Y:S01]  /*7e20*/  FMUL.FTZ R8, R127, R232.reuse ;  /* 0x000000e87f087220 */ /* 0x080fe20000410000 */
[C---:B------:R-:W-:Y:S01]  /*7e30*/  FFMA.FTZ R7, R146.reuse, R232, -R7 ;  /* 0x000000e892077223 */ /* 0x040fe20000010807 */
[C---:B------:R-:W-:Y:S01]  /*7e40*/  FMUL.FTZ R5, R135.reuse, R175 ;  /* 0x000000af87057220 */ /* 0x040fe20000410000 */
[----:B------:R-:W-:Y:S01]  /*7e50*/  FMUL.FTZ R4, R135, R173 ;  /* 0x000000ad87047220 */ /* 0x000fe20000410000 */
[----:B------:R-:W-:Y:S01]  /*7e60*/  FFMA.FTZ R8, R146, R169, R8 ;  /* 0x000000a992087223 */ /* 0x000fe20000010008 */
[----:B------:R-:W-:Y:S01]  /*7e70*/  FMUL.FTZ R182, R136, R7 ;  /* 0x0000000788b67220 */ /* 0x000fe20000410000 */
[C---:B------:R-:W-:Y:S01]  /*7e80*/  FFMA.FTZ R5, R134.reuse, R173, R5 ;  /* 0x000000ad86057223 */ /* 0x040fe20000010005 */
[----:B------:R-:W-:Y:S01]  /*7e90*/  FFMA.FTZ R4, R134, R175, -R4 ;  /* 0x000000af86047223 */ /* 0x000fe20000010804 */
[-C--:B------:R-:W-:Y:S01]  /*7ea0*/  FMUL.FTZ R232, R136, R8.reuse ;  /* 0x0000000888e87220 */ /* 0x080fe20000410000 */
[C---:B------:R-:W-:Y:S01]  /*7eb0*/  FFMA.FTZ R8, R147.reuse, R8, R182 ;  /* 0x0000000893087223 */ /* 0x040fe200000100b6 */
[C---:B------:R-:W-:Y:S01]  /*7ec0*/  FFMA.FTZ R184, R102.reuse, R165, R5 ;  /* 0x000000a566b87223 */ /* 0x040fe20000010005 */
[----:B------:R-:W-:Y:S01]  /*7ed0*/  FFMA.FTZ R182, R102, R167, R4 ;  /* 0x000000a766b67223 */ /* 0x000fe20000010004 */
[----:B------:R-:W-:-:S02]  /*7ee0*/  FFMA.FTZ R167, R147, R7, -R232 ;  /* 0x0000000793a77223 */ /* 0x000fc400000108e8 */
[C---:B------:R-:W-:Y:S01]  /*7ef0*/  FMUL.FTZ R5, R139.reuse, R184 ;  /* 0x000000b88b057220 */ /* 0x040fe20000410000 */
[-C--:B------:R-:W-:Y:S01]  /*7f00*/  FMUL.FTZ R7, R139, R182.reuse ;  /* 0x000000b68b077220 */ /* 0x080fe20000410000 */
[----:B------:R-:W-:Y:S02]  /*7f10*/  FADD.FTZ R9, R214, R9 ;  /* 0x00000009d6097221 */ /* 0x000fe40000010000 */
[C---:B------:R-:W-:Y:S01]  /*7f20*/  FFMA.FTZ R4, R130.reuse, R182, -R5 ;  /* 0x000000b682047223 */ /* 0x040fe20000010805 */
[----:B------:R-:W-:Y:S01]  /*7f30*/  FFMA.FTZ R7, R130, R184, R7 ;  /* 0x000000b882077223 */ /* 0x000fe20000010007 */
[----:B------:R-:W-:Y:S01]  /*7f40*/  FADD.FTZ R6, R199, R6 ;  /* 0x00000006c7067221 */ /* 0x000fe20000010000 */
[----:B------:R-:W-:Y:S01]  /*7f50*/  FMUL.FTZ R5, R151, R9 ;  /* 0x0000000997057220 */ /* 0x000fe20000410000 */
[C---:B------:R-:W-:Y:S01]  /*7f60*/  FFMA.FTZ R171, R87.reuse, R230, R4 ;  /* 0x000000e657ab7223 */ /* 0x040fe20000010004 */
[----:B------:R-:W-:Y:S01]  /*7f70*/  FFMA.FTZ R169, R87, R228, R7 ;  /* 0x000000e457a97223 */ /* 0x000fe20000010007 */
[CC--:B------:R-:W-:Y:S01]  /*7f80*/  FMUL.FTZ R165, R151.reuse, R6.reuse ;  /* 0x0000000697a57220 */ /* 0x0c0fe20000410000 */
[----:B------:R-:W-:Y:S01]  /*7f90*/  FFMA.FTZ R7, R150, R6, -R5 ;  /* 0x0000000696077223 */ /* 0x000fe20000010805 */
[C---:B------:R-:W-:Y:S01]  /*7fa0*/  FMUL.FTZ R6, R142.reuse, R167 ;  /* 0x000000a78e067220 */ /* 0x040fe20000410000 */
[C---:B------:R-:W-:Y:S01]  /*7fb0*/  FMUL.FTZ R5, R151.reuse, R171 ;  /* 0x000000ab97057220 */ /* 0x040fe20000410000 */
[----:B------:R-:W-:Y:S01]  /*7fc0*/  FMUL.FTZ R4, R151, R169 ;  /* 0x000000a997047220 */ /* 0x000fe20000410000 */
[-C--:B------:R-:W-:Y:S01]  /*7fd0*/  FMUL.FTZ R228, R142, R8.reuse ;  /* 0x000000088ee47220 */ /* 0x080fe20000410000 */
[C---:B------:R-:W-:Y:S01]  /*7fe0*/  FFMA.FTZ R8, R137.reuse, R8, R6 ;  /* 0x0000000889087223 */ /* 0x040fe20000010006 */
[C---:B------:R-:W-:Y:S01]  /*7ff0*/  FFMA.FTZ R232, R150.reuse, R9, R165 ;  /* 0x0000000996e87223 */ /* 0x040fe200000100a5 */
[C---:B------:R-:W-:Y:S01]  /*8000*/  FFMA.FTZ R6, R150.reuse, R169, R5 ;  /* 0x000000a996067223 */ /* 0x040fe20000010005 */
[----:B------:R-:W-:Y:S01]  /*8010*/  FFMA.FTZ R165, R150, R171, -R4 ;  /* 0x000000ab96a57223 */ /* 0x000fe20000010804 */
        /* <DEDUP_REMOVED lines=10> */
[C---:B------:R-:W-:Y:S01]  /*80c0*/  FFMA.FTZ R4, R128.reuse, R165, -R5 ;  /* 0x000000a580047223 */ /* 0x040fe20000010805 */
[----:B------:R-:W-:Y:S01]  /*80d0*/  FFMA.FTZ R5, R128, R167, R6 ;  /* 0x000000a780057223 */ /* 0x000fe20000010006 */
[----:B------:R-:W-:Y:S01]  /*80e0*/  FFMA.FTZ R189, R130, R232, R189 ;  /* 0x000000e882bd7223 */ /* 0x000fe200000100bd */
[----:B------:R-:W-:-:S02]  /*80f0*/  FADD.FTZ R195, R194, R195 ;  /* 0x000000c3c2c37221 */ /* 0x000fc40000010000 */
        /* <DEDUP_REMOVED lines=35> */
[C---:B------:R-:W-:Y:S01]  /*8330*/  FFMA.FTZ R172, R99.reuse, R172, R4 ;  /* 0x000000ac63ac7223 */ /* 0x040fe20000010004 */
[----:B------:R-:W-:Y:S01]  /*8340*/  FMUL.FTZ R230, R136, R13 ;  /* 0x0000000d88e67220 */ /* 0x000fe20000410000 */
[----:B------:R-:W-:Y:S01]  /*8350*/  FFMA.FTZ R170, R99, R170, R5 ;  /* 0x000000aa63aa7223 */ /* 0x000fe20000010005 */
[----:B------:R-:W-:Y:S01]  /*8360*/  ISETP.NE.OR P1, PT, R0, RZ, P1 ;  /* 0x000000ff0000720c */ /* 0x000fe20000f25670 */
[----:B------:R-:W-:Y:S01]  /*8370*/  FMUL.FTZ R7, R131, R172 ;  /* 0x000000ac83077220 */ /* 0x000fe20000410000 */
[----:B------:R-:W-:Y:S01]  /*8380*/  FFMA.FTZ R230, R147, R159, -R230 ;  /* 0x0000009f93e67223 */ /* 0x000fe200000108e6 */
[-C--:B------:R-:W-:Y:S02]  /*8390*/  FMUL.FTZ R5, R131, R170.reuse ;  /* 0x000000aa83057220 */ /* 0x080fe40000410000 */
[C---:B------:R-:W-:Y:S01]  /*83a0*/  FFMA.FTZ R4, R154.reuse, R170, R7 ;  /* 0x000000aa9a047223 */ /* 0x040fe20000010007 */
[----:B------:R-:W-:Y:S01]  /*83b0*/  FADD.FTZ R230, R15, R230 ;  /* 0x000000e60fe67221 */ /* 0x000fe20000010000 */
[----:B------:R-:W-:Y:S01]  /*83c0*/  FADD.FTZ R228, R33, R228 ;  /* 0x000000e421e47221 */ /* 0x000fe20000010000 */
[----:B------:R-:W-:Y:S01]  /*83d0*/  FFMA.FTZ R5, R154, R172, -R5 ;  /* 0x000000ac9a057223 */ /* 0x000fe20000010805 */
[C---:B------:R-:W-:Y:S01]  /*83e0*/  FFMA.FTZ R159, R75.reuse, R166, R4 ;  /* 0x000000a64b9f7223 */ /* 0x040fe20000010004 */
[C---:B------:R-:W-:Y:S01]  /*83f0*/  FMUL.FTZ R6, R142.reuse, R230 ;  /* 0x000000e68e067220 */ /* 0x040fe20000410000 */
[----:B------:R-:W-:Y:S01]  /*8400*/  FMUL.FTZ R13, R142, R228 ;  /* 0x000000e48e0d7220 */ /* 0x000fe20000410000 */
[----:B------:R-:W-:Y:S01]  /*8410*/  FFMA.FTZ R168, R75, R168, R5 ;  /* 0x000000a84ba87223 */ /* 0x000fe20000010005 */
[-C--:B------:R-:W-:Y:S01]  /*8420*/  FMUL.FTZ R5, R129, R159.reuse ;  /* 0x0000009f81057220 */ /* 0x080fe20000410000 */
[----:B------:R-:W-:Y:S01]  /*8430*/  VOTEU.ALL UP0, P1 ;  /* 0x0000000000ff7886 */ /* 0x000fe20000800000 */
[C---:B------:R-:W-:Y:S01]  /*8440*/  FFMA.FTZ R189, R137.reuse, R228, R6 ;  /* 0x000000e489bd7223 */ /* 0x040fe20000010006 */
[----:B------:R-:W-:Y:S01]  /*8450*/  FFMA.FTZ R195, R137, R230, -R13 ;  /* 0x000000e689c37223 */ /* 0x000fe2000001080d */
[-C--:B------:R-:W-:Y:S01]  /*8460*/  FMUL.FTZ R6, R129, R168.reuse ;  /* 0x000000a881067220 */ /* 0x080fe20000410000 */
[C---:B------:R-:W-:Y:S01]  /*8470*/  FFMA.FTZ R13, R152.reuse, R168, -R5 ;  /* 0x000000a8980d7223 */ /* 0x040fe20000010805 */
        /* <DEDUP_REMOVED lines=26> */
.L_x_15269:
[----:B------:R-:W-:Y:S05]  /*8620*/  BSYNC.RECONVERGENT B0 ;  /* 0x0000000000007941 */ /* 0x000fea0003800200 */
.L_x_15268:
        /* <DEDUP_REMOVED lines=16> */
.L_x_15271:
[----:B------:R-:W-:Y:S05]  /*8730*/  BSYNC.RECONVERGENT B0 ;  /* 0x0000000000007941 */ /* 0x000fea0003800200 */
.L_x_15270:
        /* <DEDUP_REMOVED lines=16> */
.L_x_15273:
[----:B------:R-:W-:Y:S05]  /*8840*/  BSYNC.RECONVERGENT B0 ;  /* 0x0000000000007941 */ /* 0x000fea0003800200 */
.L_x_15272:
        /* <DEDUP_REMOVED lines=16> */
.L_x_15275:
[----:B------:R-:W-:Y:S05]  /*8950*/  BSYNC.RECONVERGENT B0 ;  /* 0x0000000000007941 */ /* 0x000fea0003800200 */
.L_x_15274:
[CC--:B------:R-:W-:Y:S01]  /*8960*/  FMUL.FTZ R189, R132.reuse, R39.reuse ;  /* 0x0000002784bd7220 */ /* 0x0c0fe20000410000 */
        /* <DEDUP_REMOVED lines=19> */
.L_x_15277:
[----:B------:R-:W-:Y:S05]  /*8aa0*/  BSYNC.RECONVERGENT B0 ;  /* 0x0000000000007941 */ /* 0x000fea0003800200 */
.L_x_15276:
[C---:B------:R-:W-:Y:S01]  /*8ab0*/  FFMA.FTZ R185, R74.reuse, R185, R189 ;  /* 0x000000b94ab97223 */ /* 0x040fe200000100bd */
[----:B------:R-:W-:Y:S01]  /*8ac0*/  FFMA.FTZ R187, R74, R187, R228 ;  /* 0x000000bb4abb7223 */ /* 0x000fe200000100e4 */
[----:B------:R-:W5:Y:S01]  /*8ad0*/  SHFL.IDX PT, R233, R9, RZ, 0x1f ;  /* 0x00001fff09e97589 */ /* 0x000f6200000e0000 */
[----:B------:R-:W-:Y:S01]  /*8ae0*/  ISETP.NE.AND P1, PT, R0, 0x1f, PT ;  /* 0x0000001f0000780c */ /* 0x000fe20003f25270 */
[C---:B0-----:R-:W-:Y:S01]  /*8af0*/  FMUL.FTZ R232, R144.reuse, R185 ;  /* 0x000000b990e87220 */ /* 0x041fe20000410000 */
[-C--:B------:R-:W-:Y:S01]  /*8b00*/  FMUL.FTZ R228, R144, R187.reuse ;  /* 0x000000bb90e47220 */ /* 0x080fe20000410000 */
[----:B------:R-:W0:Y:S01]  /*8b10*/  SHFL.IDX PT, R230, R8, RZ, 0x1f ;  /* 0x00001fff08e67589 */ /* 0x000e2200000e0000 */
[C---:B------:R-:W-:Y:S01]  /*8b20*/  ISETP.NE.AND P2, PT, R0.reuse, RZ, PT ;  /* 0x000000ff0000720c */ /* 0x040fe20003f45270 */
        /* <DEDUP_REMOVED lines=11> */
[----:B------:R-:W-:Y:S01]  /*8be0*/  IADD3 R237, PT, PT, R0, 0x3e0, RZ ;  /* 0x000003e000ed7810 */ /* 0x000fe20007ffe0ff */
[----:B------:R-:W-:Y:S01]  /*8bf0*/  VOTEU.ALL UP0, P2 ;  /* 0x0000000000ff7886 */ /* 0x000fe20001000000 */
[C---:B------:R-:W-:Y:S01]  /*8c00*/  FMUL.FTZ R238, R52.reuse, R175 ;  /* 0x000000af34ee7220 */ /* 0x040fe20000410000 */
[----:B------:R2:W4:Y:S01]  /*8c10*/  SHFL.IDX PT, R228, R6, RZ, 0x1f ;  /* 0x00001fff06e47589 */ /* 0x00052200000e0000 */
[----:B------:R-:W-:Y:S01]  /*8c20*/  LEA.HI R237, R237, R0, RZ, 0x1b ;  /* 0x00000000eded7211 */ /* 0x000fe200078fd8ff */
[----:B------:R-:W-:Y:S01]  /*8c30*/  FMUL.FTZ R240, R52, -R173 ;  /* 0x800000ad34f07220 */ /* 0x000fe20000410000 */
[----:B------:R-:W-:Y:S01]  /*8c40*/  @!UP0 ULEA UR48, UR8, UR30, 0x4 ;  /* 0x0000001e08308291 */ /* 0x000fe2000f8e20ff */
[----:B------:R-:W4:Y:S01]  /*8c50*/  SHFL.DOWN PT, R232, R11, 0x1, 0x1f ;  /* 0x08201f000be87f89 */ /* 0x000f2200000e0000 */
[----:B-1----:R-:W-:Y:S01]  /*8c60*/  FFMA.FTZ R8, R156, R189, -R231 ;  /* 0x000000bd9c087223 */ /* 0x002fe200000108e7 */
[C---:B-----5:R-:W-:Y:S01]  /*8c70*/  FMUL.FTZ R235, R233.reuse, R7 ;  /* 0x00000007e9eb7220 */ /* 0x060fe20000410000 */
[-C--:B------:R-:W-:Y:S01]  /*8c80*/  FMUL.FTZ R231, R233, R5.reuse ;  /* 0x00000005e9e77220 */ /* 0x080fe20000410000 */
[----:B------:R-:W1:Y:S01]  /*8c90*/  SHFL.DOWN PT, R234, R13, 0x1, 0x1f ;  /* 0x08201f000dea7f89 */ /* 0x000e6200000e0000 */
[----:B------:R-:W-:Y:S01]  /*8ca0*/  FFMA.FTZ R192, R73, R192, R8 ;  /* 0x000000c049c07223 */ /* 0x000fe20000010008 */
[C---:B------:R-:W-:Y:S01]  /*8cb0*/  FMUL.FTZ R8, R233.reuse, R4 ;  /* 0x00000004e9087220 */ /* 0x040fe20000410000 */
[-C--:B------:R-:W-:Y:S01]  /*8cc0*/  FMUL.FTZ R233, R233, R6.reuse ;  /* 0x00000006e9e97220 */ /* 0x080fe20000410000 */
[----:B---3--:R3:W5:Y:S01]  /*8cd0*/  SHFL.IDX PT, R9, R13, RZ, 0x1f ;  /* 0x00001fff0d097589 */ /* 0x00876200000e0000 */
[C---:B0-----:R-:W-:Y:S01]  /*8ce0*/  FFMA.FTZ R235, R230.reuse, R6, -R235 ;  /* 0x00000006e6eb7223 */ /* 0x041fe200000108eb */
[C---:B------:R-:W-:Y:S01]  /*8cf0*/  FFMA.FTZ R5, R230.reuse, R5, R8 ;  /* 0x00000005e6057223 */ /* 0x040fe20000010008 */
[C---:B------:R-:W-:Y:S01]  /*8d00*/  FFMA.FTZ R4, R230.reuse, R4, -R231 ;  /* 0x00000004e6047223 */ /* 0x040fe200000108e7 */
[----:B------:R0:W5:Y:S01]  /*8d10*/  SHFL.IDX PT, R12, R11, RZ, 0x1f ;  /* 0x00001fff0b0c7589 */ /* 0x00016200000e0000 */
[----:B--2---:R-:W-:Y:S01]  /*8d20*/  @P1 FMUL.FTZ R6, R229, R227 ;  /* 0x000000e3e5061220 */ /* 0x004fe20000410000 */
[----:B------:R-:W-:Y:S01]  /*8d30*/  FFMA.FTZ R230, R230, R7, R233 ;  /* 0x00000007e6e67223 */ /* 0x000fe200000100e9 */
[----:B------:R-:W-:Y:S01]  /*8d40*/  FMUL.FTZ R7, R145, R189 ;  /* 0x000000bd91077220 */ /* 0x000fe20000410000 */
[----:B----4-:R-:W-:Y:S01]  /*8d50*/  @P1 FMUL.FTZ R8, R195, R227 ;  /* 0x000000e3c3081220 */ /* 0x010fe20000410000 */
[----:B---3--:R-:W-:Y:S01]  /*8d60*/  MOV R13, UR40 ;  /* 0x00000028000d7c02 */ /* 0x008fe20008000f00 */
[----:B------:R-:W-:Y:S01]  /*8d70*/  BSSY.RECONVERGENT B0, `(.L_x_15278) ;  /* 0x00002a7000007945 */ /* 0x000fe20003800200 */
[----:B------:R-:W-:Y:S01]  /*8d80*/  MOV R231, UR42 ;  /* 0x0000002a00e77c02 */ /* 0x000fe20008000f00 */
[-C--:B------:R-:W-:Y:S01]  /*8d90*/  @P1 FFMA.FTZ R229, R229, R228.reuse, R8 ;  /* 0x000000e4e5e51223 */ /* 0x080fe20000010008 */
[----:B0-----:R-:W-:Y:S01]  /*8da0*/  P2R R11, PR, RZ, 0x4 ;  /* 0x00000004ff0b7803 */ /* 0x001fe20000000000 */
[----:B------:R-:W-:Y:S01]  /*8db0*/  @P1 FFMA.FTZ R11, R195, R228, -R6 ;  /* 0x000000e4c30b1223 */ /* 0x000fe20000010806 */
[----:B------:R-:W-:Y:S01]  /*8dc0*/  FFMA.FTZ R8, R156, R190, R7 ;  /* 0x000000be9c087223 */ /* 0x000fe20000010007 */
[----:B------:R-:W-:-:S02]  /*8dd0*/  IADD3 R233, PT, PT, R0, 0x3a0, RZ ;  /* 0x000003a000e97810 */ /* 0x000fc40007ffe0ff */
[----:B------:R-:W-:Y:S01]  /*8de0*/  @P1 FADD.FTZ R228, R232, R11 ;  /* 0x0000000be8e41221 */ /* 0x000fe20000010000 */
[----:B------:R-:W-:Y:S01]  /*8df0*/  FFMA.FTZ R195, R73, R10, R8 ;  /* 0x0000000a49c37223 */ /* 0x000fe20000010008 */
[----:B-1----:R-:W-:Y:S01]  /*8e00*/  @P1 FADD.FTZ R227, R234, R229 ;  /* 0x000000e5eae31221 */ /* 0x002fe20000010000 */
[----:B------:R-:W-:Y:S01]  /*8e10*/  LOP3.LUT R8, R0, UR9, RZ, 0xfc, !PT ;  /* 0x0000000900087c12 */ /* 0x000fe2000f8efcff */
[----:B------:R-:W-:Y:S01]  /*8e20*/  UIADD3 UR9, UPT, UPT, UR30, 0x1080, URZ ;  /* 0x000010801e097890 */ /* 0x000fe2000fffe0ff */
[----:B------:R-:W-:Y:S01]  /*8e30*/  MOV R229, UR41 ;  /* 0x0000002900e57c02 */ /* 0x000fe20008000f00 */
[----:B-----5:R-:W-:Y:S01]  /*8e40*/  FADD.FTZ R7, R9, R230 ;  /* 0x000000e609077221 */ /* 0x020fe20000010000 */
[-C--:B------:R-:W-:Y:S01]  /*8e50*/  FMUL.FTZ R230, R228, R3.reuse ;  /* 0x00000003e4e67220 */ /* 0x080fe20000410000 */
[C---:B------:R-:W-:Y:S01]  /*8e60*/  FMUL.FTZ R11, R227.reuse, R3 ;  /* 0x00000003e30b7220 */ /* 0x040fe20000410000 */
[----:B------:R-:W-:Y:S01]  /*8e70*/  MOV R9, UR31 ;  /* 0x0000001f00097c02 */ /* 0x000fe20008000f00 */
[----:B------:R-:W-:Y:S01]  /*8e80*/  FADD.FTZ R6, R12, R235 ;  /* 0x000000eb0c067221 */ /* 0x000fe20000010000 */
[-C--:B------:R-:W-:Y:S01]  /*8e90*/  FFMA.FTZ R230, R227, R2.reuse, -R230 ;  /* 0x00000002e3e67223 */ /* 0x080fe200000108e6 */
[----:B------:R-:W-:Y:S01]  /*8ea0*/  FFMA.FTZ R3, R228, R2, R11 ;  /* 0x00000002e4037223 */ /* 0x000fe2000001000b */
[----:B------:R-:W-:Y:S01]  /*8eb0*/  IADD3 R235, PT, PT, R0, 0x3c0, RZ ;  /* 0x000003c000eb7810 */ /* 0x000fe20007ffe0ff */
[----:B------:R-:W-:-:S04]  /*8ec0*/  IMAD.WIDE.U32 R10, R13, UR8, R8 ;  /* 0x000000080d0a7c25 */ /* 0x000fc8000f8e0008 */
[----:B------:R-:W-:Y:S01]  /*8ed0*/  FADD.FTZ R225, R225, R230 ;  /* 0x000000e6e1e17221 */ /* 0x000fe20000010000 */
[----:B------:R-:W-:Y:S01]  /*8ee0*/  FADD.FTZ R234, R226, R3 ;  /* 0x00000003e2ea7221 */ /* 0x000fe20000010000 */
[----:B------:R0:W-:Y:S01]  /*8ef0*/  @!P2 STS.128 [UR48+0x46d0], R4 ;  /* 0x0046d004ff00a988 */ /* 0x0001e20008000c30 */
[----:B------:R-:W-:Y:S01]  /*8f00*/  IMAD R3, R229, UR8, R11 ;  /* 0x00000008e5037c24 */ /* 0x000fe2000f8e020b */
[----:B------:R-:W-:Y:S01]  /*8f10*/  LEA R2, P1, R10, UR11, 0x2 ;  /* 0x0000000b0a027c11 */ /* 0x000fe2000f8210ff */
[----:B------:R-:W-:-:S04]  /*8f20*/  IMAD.WIDE.U32 R12, R231, UR8, R8 ;  /* 0x00000008e70c7c25 */ /* 0x000fc8000f8e0008 */
[----:B------:R-:W-:Y:S01]  /*8f30*/  FMUL.FTZ R9, R225, UR47 ;  /* 0x0000002fe1097c20 */ /* 0x000fe20008410000 */
[----:B------:R-:W-:Y:S02]  /*8f40*/  IADD3 R231, PT, PT, R0, 0x380, RZ ;  /* 0x0000038000e77810 */ /* 0x000fe40007ffe0ff */
[----:B------:R-:W-:Y:S01]  /*8f50*/  LEA.HI.X R3, R10, UR16, R3, 0x2, P1 ;  /* 0x000000100a037c11 */ /* 0x000fe200088f1403 */
[-C--:B------:R-:W-:Y:S01]  /*8f60*/  FMUL.FTZ R10, R224, R225.reuse ;  /* 0x000000e1e00a7220 */ /* 0x080fe20000410000 */
[----:B------:R-:W-:Y:S01]  /*8f70*/  FFMA.FTZ R9, R234, UR46, R9 ;  /* 0x0000002eea097c23 */ /* 0x000fe20008010009 */
[----:B------:R-:W-:Y:S02]  /*8f80*/  LEA.HI R231, R231, R0, RZ, 0x1b ;  /* 0x00000000e7e77211 */ /* 0x000fe400078fd8ff */
[----:B------:R-:W-:Y:S01]  /*8f90*/  FFMA.FTZ R10, R29, R234, R10 ;  /* 0x000000ea1d0a7223 */ /* 0x000fe2000001000a */
[----:B------:R-:W-:Y:S01]  /*8fa0*/  LEA.HI R233, R233, R0, RZ, 0x1b ;  /* 0x00000000e9e97211 */ /* 0x000fe200078fd8ff */
[CC--:B0-----:R-:W-:Y:S01]  /*8fb0*/  FMUL.FTZ R7, R145.reuse, R225.reuse ;  /* 0x000000e191077220 */ /* 0x0c1fe20000410000 */
[----:B------:R-:W-:Y:S01]  /*8fc0*/  FMUL.FTZ R145, R145, R234 ;  /* 0x000000ea91917220 */ /* 0x000fe20000410000 */
[----:B------:R-:W-:Y:S01]  /*8fd0*/  FMUL.FTZ R6, R73, R106 ;  /* 0x0000006a49067220 */ /* 0x000fe20000410000 */
[----:B------:R-:W-:Y:S01]  /*8fe0*/  MOV R5, UR43 ;  /* 0x0000002b00057c02 */ /* 0x000fe20008000f00 */
[C---:B------:R-:W-:Y:S01]  /*8ff0*/  FFMA.FTZ R226, R156.reuse, R234, R7 ;  /* 0x000000ea9ce27223 */ /* 0x040fe20000010007 */
[----:B------:R-:W-:Y:S01]  /*9000*/  FFMA.FTZ R228, R156, R225, -R145 ;  /* 0x000000e19ce47223 */ /* 0x000fe20000010891 */
        /* <DEDUP_REMOVED lines=10> */
[----:B------:R-:W-:Y:S01]  /*90b0*/  FFMA.FTZ R6, -R29, R6, R192 ;  /* 0x000000061d067223 */ /* 0x000fe200000101c0 */
[C---:B------:R-:W-:Y:S01]  /*90c0*/  FFMA.FTZ R144, R143.reuse, R236, R226 ;  /* 0x000000ec8f907223 */ /* 0x040fe200000100e2 */
[----:B------:R-:W-:Y:S01]  /*90d0*/  FFMA.FTZ R143, R143, R221, -R228 ;  /* 0x000000dd8f8f7223 */ /* 0x000fe200000108e4 */
[----:B------:R0:W-:Y:S01]  /*90e0*/  STS [R7+0x10fc], R232 ;  /* 0x0010fce807007388 */ /* 0x0001e20000000800 */
[----:B------:R-:W-:Y:S02]  /*90f0*/  IMAD R5, R5, UR8, R13 ;  /* 0x0000000805057c24 */ /* 0x000fe4000f8e020d */
[----:B------:R-:W-:Y:S01]  /*9100*/  FADD.FTZ R227, R207, R144 ;  /* 0x00000090cfe37221 */ /* 0x000fe20000010000 */
[----:B------:R-:W-:Y:S01]  /*9110*/  FMUL.FTZ R29, R97, R109 ;  /* 0x0000006d611d7220 */ /* 0x000fe20000410000 */
[----:B------:R-:W-:Y:S01]  /*9120*/  FMUL.FTZ R224, R234, UR47 ;  /* 0x0000002feae07c20 */ /* 0x000fe20008410000 */
[C---:B------:R-:W-:Y:S01]  /*9130*/  FMUL.FTZ R13, R215.reuse, R221 ;  /* 0x000000ddd70d7220 */ /* 0x040fe20000410000 */
[----:B------:R-:W-:Y:S01]  /*9140*/  LEA R4, P2, R12, UR17, 0x2 ;  /* 0x000000110c047c11 */ /* 0x000fe2000f8410ff */
[----:B------:R-:W-:Y:S01]  /*9150*/  FFMA.FTZ R215, R215, -R29, R190 ;  /* 0x8000001dd7d77223 */ /* 0x000fe200000100be */
[----:B------:R-:W-:Y:S01]  /*9160*/  FFMA.FTZ R224, R225, UR46, -R224 ;  /* 0x0000002ee1e07c23 */ /* 0x000fe200080108e0 */
[----:B------:R-:W-:Y:S01]  /*9170*/  FMUL.FTZ R228, R236, UR47 ;  /* 0x0000002fece47c20 */ /* 0x000fe20008410000 */
[----:B0-----:R-:W-:Y:S01]  /*9180*/  FADD.FTZ R232, R200, R143 ;  /* 0x0000008fc8e87221 */ /* 0x001fe20000010000 */
[----:B------:R-:W-:Y:S01]  /*9190*/  FFMA.FTZ R200, R236, UR46, R145 ;  /* 0x0000002eecc87c23 */ /* 0x000fe20008010091 */
[----:B------:R-:W-:Y:S01]  /*91a0*/  FMUL.FTZ R145, R132, R227 ;  /* 0x000000e384917220 */ /* 0x000fe20000410000 */
[----:B------:R-:W-:Y:S01]  /*91b0*/  FFMA.FTZ R29, -R28, R29, R189 ;  /* 0x0000001d1c1d7223 */ /* 0x000fe200000101bd */
[----:B------:R-:W-:Y:S01]  /*91c0*/  FMUL.FTZ R143, R132, R232 ;  /* 0x000000e8848f7220 */ /* 0x000fe20000410000 */
[----:B------:R-:W-:Y:S01]  /*91d0*/  FMUL.FTZ R132, R74, R105 ;  /* 0x000000694a847220 */ /* 0x000fe20000410000 */
[----:B------:R-:W-:Y:S01]  /*91e0*/  FFMA.FTZ R13, R28, R236, R13 ;  /* 0x000000ec1c0d7223 */ /* 0x000fe2000001000d */
[-C--:B------:R-:W-:Y:S01]  /*91f0*/  FMUL.FTZ R207, R216, R232.reuse ;  /* 0x000000e8d8cf7220 */ /* 0x080fe20000410000 */
[C---:B------:R-:W-:Y:S01]  /*9200*/  FFMA.FTZ R143, R148.reuse, R227, R143 ;  /* 0x000000e3948f7223 */ /* 0x040fe2000001008f */
[----:B------:R-:W-:Y:S01]  /*9210*/  FMUL.FTZ R28, R221, R109 ;  /* 0x0000006ddd1c7220 */ /* 0x000fe20000410000 */
[----:B------:R-:W-:Y:S01]  /*9220*/  FFMA.FTZ R148, R148, R232, -R145 ;  /* 0x000000e894947223 */ /* 0x000fe20000010891 */
[----:B------:R-:W-:Y:S01]  /*9230*/  FMUL.FTZ R225, R227, UR47 ;  /* 0x0000002fe3e17c20 */ /* 0x000fe20008410000 */
[----:B------:R-:W-:Y:S01]  /*9240*/  LEA.HI.X R5, R12, UR20, R5, 0x2, P2 ;  /* 0x000000140c057c11 */ /* 0x000fe200090f1405 */
[----:B------:R-:W-:Y:S01]  /*9250*/  FFMA.FTZ R216, R216, -R132, R187 ;  /* 0x80000084d8d87223 */ /* 0x000fe200000100bb */
[----:B------:R-:W-:Y:S01]  /*9260*/  FMUL.FTZ R12, R234, R106 ;  /* 0x0000006aea0c7220 */ /* 0x000fe20000410000 */
[----:B------:R-:W-:Y:S01]  /*9270*/  FFMA.FTZ R228, R221, UR46, -R228 ;  /* 0x0000002edde47c23 */ /* 0x000fe200080108e4 */
[C---:B------:R-:W-:Y:S01]  /*9280*/  FFMA.FTZ R132, -R26.reuse, R132, R185 ;  /* 0x000000841a847223 */ /* 0x040fe200000101b9 */
[----:B------:R-:W-:Y:S01]  /*9290*/  FFMA.FTZ R207, R26, R227, R207 ;  /* 0x000000e31acf7223 */ /* 0x000fe200000100cf */
[----:B------:R-:W-:Y:S01]  /*92a0*/  FMUL.FTZ R144, R97, R28 ;  /* 0x0000001c61907220 */ /* 0x000fe20000410000 */
[C---:B------:R-:W-:Y:S01]  /*92b0*/  FMUL.FTZ R26, R232.reuse, UR47 ;  /* 0x0000002fe81a7c20 */ /* 0x040fe20008410000 */
[C---:B------:R-:W-:Y:S01]  /*92c0*/  FFMA.FTZ R225, R232.reuse, UR46, -R225 ;  /* 0x0000002ee8e17c23 */ /* 0x040fe200080108e1 */
[----:B------:R-:W-:Y:S01]  /*92d0*/  FMUL.FTZ R221, R232, R105 ;  /* 0x00000069e8dd7220 */ /* 0x000fe20000410000 */
[----:B------:R-:W-:Y:S01]  /*92e0*/  FADD.FTZ R234, R201, R148 ;  /* 0x00000094c9ea7221 */ /* 0x000fe20000010000 */
[----:B------:R-:W-:Y:S01]  /*92f0*/  FADD.FTZ R232, R208, R143 ;  /* 0x0000008fd0e87221 */ /* 0x000fe20000010000 */
[----:B------:R-:W-:Y:S01]  /*9300*/  FMUL.FTZ R230, R73, R12 ;  /* 0x0000000c49e67220 */ /* 0x000fe20000410000 */
[----:B------:R-:W-:Y:S01]  /*9310*/  FMUL.FTZ R226, R236, R109 ;  /* 0x0000006dece27220 */ /* 0x000fe20000410000 */
[C---:B------:R-:W-:Y:S01]  /*9320*/  FMUL.FTZ R143, R129.reuse, R234 ;  /* 0x000000ea818f7220 */ /* 0x040fe20000410000 */
[----:B------:R0:W-:Y:S01]  /*9330*/  STS [R7+0x10f4], R144 ;  /* 0x0010f49007007388 */ /* 0x0001e20000000800 */
[----:B------:R-:W-:Y:S01]  /*9340*/  FMUL.FTZ R129, R129, R232 ;  /* 0x000000e881817220 */ /* 0x000fe20000410000 */
[C---:B------:R-:W-:Y:S01]  /*9350*/  FFMA.FTZ R201, R227.reuse, UR46, R26 ;  /* 0x0000002ee3c97c23 */ /* 0x040fe2000801001a */
[-C--:B------:R-:W-:Y:S01]  /*9360*/  FMUL.FTZ R26, R218, R234.reuse ;  /* 0x000000eada1a7220 */ /* 0x080fe20000410000 */
[----:B------:R1:W-:Y:S01]  /*9370*/  STS [R7+0x10f8], R230 ;  /* 0x0010f8e607007388 */ /* 0x0003e20000000800 */
[----:B------:R-:W-:Y:S01]  /*9380*/  FMUL.FTZ R223, R227, R105 ;  /* 0x00000069e3df7220 */ /* 0x000fe20000410000 */
[----:B------:R-:W-:Y:S01]  /*9390*/  FFMA.FTZ R145, R152, R234, -R129 ;  /* 0x000000ea98917223 */ /* 0x000fe20000010881 */
[----:B------:R-:W-:Y:S01]  /*93a0*/  FMUL.FTZ R227, R232, UR47 ;  /* 0x0000002fe8e37c20 */ /* 0x000fe20008410000 */
[-C--:B------:R-:W-:Y:S01]  /*93b0*/  FFMA.FTZ R148, R152, R232.reuse, R143 ;  /* 0x000000e898947223 */ /* 0x080fe2000001008f */
[----:B------:R-:W-:Y:S01]  /*93c0*/  FFMA.FTZ R26, R27, R232, R26 ;  /* 0x000000e81b1a7223 */ /* 0x000fe2000001001a */
[-C--:B0-----:R-:W-:Y:S01]  /*93d0*/  FMUL.FTZ R144, R98, R112.reuse ;  /* 0x0000007062907220 */ /* 0x081fe20000410000 */
[C---:B------:R-:W-:Y:S01]  /*93e0*/  FFMA.FTZ R227, R234.reuse, UR46, -R227 ;  /* 0x0000002eeae37c23 */ /* 0x040fe200080108e3 */
[----:B------:R-:W-:Y:S01]  /*93f0*/  FMUL.FTZ R129, R234, R112 ;  /* 0x00000070ea817220 */ /* 0x000fe20000410000 */
[----:B------:R-:W-:Y:S01]  /*9400*/  FADD.FTZ R236, R202, R145 ;  /* 0x00000091caec7221 */ /* 0x000fe20000010000 */
[----:B-1----:R-:W-:Y:S01]  /*9410*/  FMUL.FTZ R230, R97, R226 ;  /* 0x000000e261e67220 */ /* 0x002fe20000410000 */
[-C--:B------:R-:W-:Y:S01]  /*9420*/  FFMA.FTZ R218, R218, -R144.reuse, R39 ;  /* 0x80000090dada7223 */ /* 0x080fe20000010027 */
[----:B------:R-:W-:Y:S01]  /*9430*/  FFMA.FTZ R144, -R27, R144, R166 ;  /* 0x000000901b907223 */ /* 0x000fe200000101a6 */
[----:B------:R-:W-:Y:S01]  /*9440*/  FMUL.FTZ R27, R234, UR47 ;  /* 0x0000002fea1b7c20 */ /* 0x000fe20008410000 */
[----:B------:R-:W-:Y:S01]  /*9450*/  FADD.FTZ R234, R209, R148 ;  /* 0x00000094d1ea7221 */ /* 0x000fe20000010000 */
[----:B------:R0:W-:Y:S01]  /*9460*/  STS [R7+0x10f0], R230 ;  /* 0x0010f0e607007388 */ /* 0x0001e20000000800 */
[----:B------:R-:W-:Y:S01]  /*9470*/  FMUL.FTZ R145, R75, R108 ;  /* 0x0000006c4b917220 */ /* 0x000fe20000410000 */
[----:B------:R-:W-:Y:S01]  /*9480*/  FFMA.FTZ R209, R232, UR46, R27 ;  /* 0x0000002ee8d17c23 */ /* 0x000fe2000801001b */
[C---:B------:R-:W-:Y:S01]  /*9490*/  FMUL.FTZ R27, R131.reuse, R236 ;  /* 0x000000ec831b7220 */ /* 0x040fe20000410000 */
[----:B------:R-:W-:Y:S01]  /*94a0*/  FMUL.FTZ R131, R131, R234 ;  /* 0x000000ea83837220 */ /* 0x000fe20000410000 */
[----:B------:R-:W-:Y:S01]  /*94b0*/  FMUL.FTZ R208, R74, R221 ;  /* 0x000000dd4ad07220 */ /* 0x000fe20000410000 */
[----:B------:R-:W-:Y:S01]  /*94c0*/  FMUL.FTZ R143, R232, R112 ;  /* 0x00000070e88f7220 */ /* 0x000fe20000410000 */
[----:B------:R-:W-:Y:S01]  /*94d0*/  FFMA.FTZ R27, R154, R234, R27 ;  /* 0x000000ea9a1b7223 */ /* 0x000fe2000001001b */
[-C--:B------:R-:W-:Y:S01]  /*94e0*/  FMUL.FTZ R148, R220, R236.reuse ;  /* 0x000000ecdc947220 */ /* 0x080fe20000410000 */
[----:B------:R-:W-:Y:S01]  /*94f0*/  FFMA.FTZ R154, R154, R236, -R131 ;  /* 0x000000ec9a9a7223 */ /* 0x000fe20000010883 */
[----:B0-----:R-:W-:Y:S01]  /*9500*/  FMUL.FTZ R230, R74, R223 ;  /* 0x000000df4ae67220 */ /* 0x001fe20000410000 */
[----:B------:R-:W-:Y:S01]  /*9510*/  FMUL.FTZ R131, R234, UR47 ;  /* 0x0000002fea837c20 */ /* 0x000fe20008410000 */
[----:B------:R-:W-:Y:S01]  /*9520*/  FFMA.FTZ R220, R220, -R145, R159 ;  /* 0x80000091dcdc7223 */ /* 0x000fe2000001009f */
[----:B------:R-:W-:Y:S01]  /*9530*/  FMUL.FTZ R152, R98, R143 ;  /* 0x0000008f62987220 */ /* 0x000fe20000410000 */
[C---:B------:R-:W-:Y:S01]  /*9540*/  FFMA.FTZ R145, -R25.reuse, R145, R168 ;  /* 0x0000009119917223 */ /* 0x040fe200000101a8 */
[----:B------:R0:W-:Y:S01]  /*9550*/  STS [R7+0x10e8], R230 ;  /* 0x0010e8e607007388 */ /* 0x0001e20000000800 */
[----:B------:R-:W-:Y:S01]  /*9560*/  FFMA.FTZ R202, R25, R234, R148 ;  /* 0x000000ea19ca7223 */ /* 0x000fe20000010094 */
[C---:B------:R-:W-:Y:S01]  /*9570*/  FMUL.FTZ R25, R236.reuse, UR47 ;  /* 0x0000002fec197c20 */ /* 0x040fe20008410000 */
[----:B------:R-:W-:Y:S01]  /*9580*/  FFMA.FTZ R131, R236, UR46, -R131 ;  /* 0x0000002eec837c23 */ /* 0x000fe20008010883 */
[----:B------:R1:W-:Y:S01]  /*9590*/  STS [R7+0x10ec], R208 ;  /* 0x0010ecd007007388 */ /* 0x0003e20000000800 */
[----:B------:R-:W-:Y:S01]  /*95a0*/  FADD.FTZ R229, R210, R27 ;  /* 0x0000001bd2e57221 */ /* 0x000fe20000010000 */
[----:B------:R-:W-:Y:S01]  /*95b0*/  FFMA.FTZ R148, R234, UR46, R25 ;  /* 0x0000002eea947c23 */ /* 0x000fe20008010019 */
[----:B------:R-:W-:Y:S01]  /*95c0*/  FFMA.FTZ R59, R202, R108, R59 ;  /* 0x0000006cca3b7223 */ /* 0x000fe2000001003b */
[----:B------:R2:W-:Y:S01]  /*95d0*/  STS [R7+0x10e0], R152 ;  /* 0x0010e09807007388 */ /* 0x0005e20000000800 */
[----:B------:R-:W-:Y:S01]  /*95e0*/  FMUL.FTZ R227, R218, R227 ;  /* 0x000000e3dae37220 */ /* 0x000fe20000410000 */
[----:B0-----:R-:W-:Y:S01]  /*95f0*/  FMUL.FTZ R230, R98, R129 ;  /* 0x0000008162e67220 */ /* 0x001fe20000410000 */
[----:B------:R-:W-:Y:S01]  /*9600*/  FFMA.FTZ R65, R26, R112, R65 ;  /* 0x000000701a417223 */ /* 0x000fe20000010041 */
[----:B------:R-:W-:Y:S01]  /*9610*/  FMUL.FTZ R225, R216, R225 ;  /* 0x000000e1d8e17220 */ /* 0x000fe20000410000 */
[----:B------:R-:W-:Y:S01]  /*9620*/  FFMA.FTZ R209, R144, R209, R227 ;  /* 0x000000d190d17223 */ /* 0x000fe200000100e3 */
[----:B-1----:R-:W-:Y:S01]  /*9630*/  FMUL.FTZ R208, R234, R108 ;  /* 0x0000006cead07220 */ /* 0x002fe20000410000 */
[----:B------:R0:W-:Y:S01]  /*9640*/  STS [R7+0x10e4], R230 ;  /* 0x0010e4e607007388 */ /* 0x0001e20000000800 */
[----:B------:R-:W-:Y:S01]  /*9650*/  FADD.FTZ R234, R203, R154 ;  /* 0x0000009acbea7221 */ /* 0x000fe20000010000 */
[----:B------:R-:W-:Y:S01]  /*9660*/  FFMA.FTZ R209, R98, R26, R209 ;  /* 0x0000001a62d17223 */ /* 0x000fe200000100d1 */
[C---:B--2---:R-:W-:Y:S01]  /*9670*/  FMUL.FTZ R152, R220.reuse, R131 ;  /* 0x00000083dc987220 */ /* 0x044fe20000410000 */
[----:B------:R-:W-:Y:S01]  /*9680*/  FMUL.FTZ R27, R220, R208 ;  /* 0x000000d0dc1b7220 */ /* 0x000fe20000410000 */
[C---:B------:R-:W-:Y:S01]  /*9690*/  FMUL.FTZ R131, R155.reuse, R234 ;  /* 0x000000ea9b837220 */ /* 0x040fe20000410000 */
[-C--:B------:R-:W-:Y:S01]  /*96a0*/  FMUL.FTZ R155, R155, R229.reuse ;  /* 0x000000e59b9b7220 */ /* 0x080fe20000410000 */
[----:B------:R-:W-:Y:S01]  /*96b0*/  FFMA.FTZ R154, R145, R148, R152 ;  /* 0x00000094919a7223 */ /* 0x000fe20000010098 */
[----:B------:R-:W-:Y:S01]  /*96c0*/  FMUL.FTZ R152, R217, R234 ;  /* 0x000000ead9987220 */ /* 0x000fe20000410000 */
[----:B------:R-:W-:Y:S01]  /*96d0*/  FFMA.FTZ R148, R138, R229, R131 ;  /* 0x000000e58a947223 */ /* 0x000fe20000010083 */
[----:B0-----:R-:W-:Y:S01]  /*96e0*/  FMUL.FTZ R230, R236, R108 ;  /* 0x0000006cece67220 */ /* 0x001fe20000410000 */
[----:B------:R-:W-:Y:S01]  /*96f0*/  FFMA.FTZ R155, R138, R234, -R155 ;  /* 0x000000ea8a9b7223 */ /* 0x000fe2000001089b */
[----:B------:R-:W-:Y:S01]  /*9700*/  FMUL.FTZ R138, R234, UR47 ;  /* 0x0000002fea8a7c20 */ /* 0x000fe20008410000 */
[----:B------:R-:W-:Y:S01]  /*9710*/  FFMA.FTZ R203, R75, R202, R154 ;  /* 0x000000ca4bcb7223 */ /* 0x000fe2000001009a */
[-C--:B------:R-:W-:Y:S01]  /*9720*/  FMUL.FTZ R25, R220, R230.reuse ;  /* 0x000000e6dc197220 */ /* 0x080fe20000410000 */
[----:B------:R-:W-:Y:S01]  /*9730*/  FFMA.FTZ R27, R145, R230, -R27 ;  /* 0x000000e6911b7223 */ /* 0x000fe2000001081b */
[----:B------:R-:W-:Y:S01]  /*9740*/  FADD.FTZ R211, R211, R148 ;  /* 0x00000094d3d37221 */ /* 0x000fe20000010000 */
[C---:B------:R-:W-:Y:S01]  /*9750*/  FMUL.FTZ R154, R234.reuse, R114 ;  /* 0x00000072ea9a7220 */ /* 0x040fe20000410000 */
[----:B------:R-:W-:Y:S01]  /*9760*/  FFMA.FTZ R25, R145, R208, R25 ;  /* 0x000000d091197223 */ /* 0x000fe20000010019 */
[----:B------:R-:W-:Y:S01]  /*9770*/  FMUL.FTZ R145, R99, R114 ;  /* 0x0000007263917220 */ /* 0x000fe20000410000 */
[----:B------:R-:W-:Y:S01]  /*9780*/  FFMA.FTZ R148, R229, UR46, R138 ;  /* 0x0000002ee5947c23 */ /* 0x000fe2000801008a */
[----:B------:R-:W-:Y:S01]  /*9790*/  FMUL.FTZ R210, R75, R230 ;  /* 0x000000e64bd27220 */ /* 0x000fe20000410000 */
[----:B------:R-:W-:Y:S01]  /*97a0*/  FMUL.FTZ R138, R229, R114 ;  /* 0x00000072e58a7220 */ /* 0x000fe20000410000 */
[-C--:B------:R-:W-:Y:S01]  /*97b0*/  FFMA.FTZ R217, R217, -R145.reuse, R170 ;  /* 0x80000091d9d97223 */ /* 0x080fe200000100aa */
[----:B------:R-:W-:Y:S01]  /*97c0*/  FFMA.FTZ R131, -R23, R145, R172 ;  /* 0x0000009117837223 */ /* 0x000fe200000101ac */
[----:B------:R-:W-:Y:S01]  /*97d0*/  FMUL.FTZ R145, R229, UR47 ;  /* 0x0000002fe5917c20 */ /* 0x000fe20008410000 */
[----:B------:R-:W-:Y:S01]  /*97e0*/  FFMA.FTZ R23, R23, R229, R152 ;  /* 0x000000e517177223 */ /* 0x000fe20000010098 */
[----:B------:R-:W-:Y:S01]  /*97f0*/  FMUL.FTZ R202, R217, R154 ;  /* 0x0000009ad9ca7220 */ /* 0x000fe20000410000 */
[----:B------:R0:W-:Y:S01]  /*9800*/  STS [R7+0x10dc], R210 ;  /* 0x0010dcd207007388 */ /* 0x0001e20000000800 */
[----:B------:R-:W-:Y:S01]  /*9810*/  FFMA.FTZ R152, R234, UR46, -R145 ;  /* 0x0000002eea987c23 */ /* 0x000fe20008010891 */
[----:B------:R-:W-:Y:S01]  /*9820*/  FMUL.FTZ R232, R75, R208 ;  /* 0x000000d04be87220 */ /* 0x000fe20000410000 */
[----:B------:R-:W-:Y:S01]  /*9830*/  FFMA.FTZ R145, R131, R138, R202 ;  /* 0x0000008a83917223 */ /* 0x000fe200000100ca */
[C---:B------:R-:W-:Y:S01]  /*9840*/  FMUL.FTZ R202, R218.reuse, R129 ;  /* 0x00000081daca7220 */ /* 0x040fe20000410000 */
[C---:B------:R-:W-:Y:S01]  /*9850*/  FMUL.FTZ R152, R217.reuse, R152 ;  /* 0x00000098d9987220 */ /* 0x040fe20000410000 */
[----:B------:R-:W-:Y:S01]  /*9860*/  FMUL.FTZ R217, R217, R138 ;  /* 0x0000008ad9d97220 */ /* 0x000fe20000410000 */
[C---:B------:R-:W-:Y:S01]  /*9870*/  FMUL.FTZ R208, R99.reuse, R154 ;  /* 0x0000009a63d07220 */ /* 0x040fe20000410000 */
[-C--:B------:R-:W-:Y:S01]  /*9880*/  FMUL.FTZ R218, R218, R143.reuse ;  /* 0x0000008fdada7220 */ /* 0x080fe20000410000 */
[----:B------:R-:W-:Y:S01]  /*9890*/  FFMA.FTZ R143, R144, R143, R202 ;  /* 0x0000008f908f7223 */ /* 0x000fe200000100ca */
[----:B0-----:R-:W-:Y:S01]  /*98a0*/  FADD.FTZ R210, R204, R155 ;  /* 0x0000009bccd27221 */ /* 0x001fe20000010000 */
[----:B------:R-:W-:Y:S01]  /*98b0*/  FMUL.FTZ R204, R99, R138 ;  /* 0x0000008a63cc7220 */ /* 0x000fe20000410000 */
[C---:B------:R-:W-:Y:S01]  /*98c0*/  FFMA.FTZ R138, R131.reuse, R154, -R217 ;  /* 0x0000009a838a7223 */ /* 0x040fe200000108d9 */
[----:B------:R-:W-:Y:S01]  /*98d0*/  FFMA.FTZ R154, R131, R148, R152 ;  /* 0x00000094839a7223 */ /* 0x000fe20000010098 */
[----:B------:R-:W-:Y:S01]  /*98e0*/  FMUL.FTZ R131, R76, R107 ;  /* 0x0000006b4c837220 */ /* 0x000fe20000410000 */
[-C--:B------:R-:W-:Y:S01]  /*98f0*/  FMUL.FTZ R148, R222, R210.reuse ;  /* 0x000000d2de947220 */ /* 0x080fe20000410000 */
[----:B------:R-:W-:Y:S01]  /*9900*/  FFMA.FTZ R144, R144, R129, -R218 ;  /* 0x0000008190907223 */ /* 0x000fe200000108da */
[----:B------:R0:W-:Y:S01]  /*9910*/  STS [R7+0x10d0], R204 ;  /* 0x0010d0cc07007388 */ /* 0x0001e20000000800 */
[C---:B------:R-:W-:Y:S01]  /*9920*/  FMUL.FTZ R129, R153.reuse, R210 ;  /* 0x000000d299817220 */ /* 0x040fe20000410000 */
[----:B------:R-:W-:Y:S01]  /*9930*/  FMUL.FTZ R153, R153, R211 ;  /* 0x000000d399997220 */ /* 0x000fe20000410000 */
[-C--:B------:R-:W-:Y:S01]  /*9940*/  FFMA.FTZ R222, R222, -R131.reuse, R161 ;  /* 0x80000083dede7223 */ /* 0x080fe200000100a1 */
[C---:B------:R-:W-:Y:S01]  /*9950*/  FFMA.FTZ R152, -R24.reuse, R131, R163 ;  /* 0x0000008318987223 */ /* 0x040fe200000101a3 */
[----:B------:R-:W-:Y:S01]  /*9960*/  FFMA.FTZ R68, R23, R114, R68 ;  /* 0x0000007217447223 */ /* 0x000fe20000010044 */
[-C--:B------:R-:W-:Y:S01]  /*9970*/  FFMA.FTZ R131, R24, R211.reuse, R148 ;  /* 0x000000d318837223 */ /* 0x080fe20000010094 */
[----:B------:R-:W-:Y:S01]  /*9980*/  FMUL.FTZ R24, R210, UR47 ;  /* 0x0000002fd2187c20 */ /* 0x000fe20008410000 */
[C---:B------:R-:W-:Y:S01]  /*9990*/  FFMA.FTZ R129, R140.reuse, R211, R129 ;  /* 0x000000d38c817223 */ /* 0x040fe20000010081 */
[----:B------:R-:W-:Y:S01]  /*99a0*/  FFMA.FTZ R140, R140, R210, -R153 ;  /* 0x000000d28c8c7223 */ /* 0x000fe20000010899 */
[----:B0-----:R-:W-:Y:S01]  /*99b0*/  FFMA.FTZ R204, R99, R23, R154 ;  /* 0x0000001763cc7223 */ /* 0x001fe2000001009a */
[----:B------:R-:W-:Y:S01]  /*99c0*/  FMUL.FTZ R23, R211, UR47 ;  /* 0x0000002fd3177c20 */ /* 0x000fe20008410000 */
[-C--:B------:R-:W-:Y:S01]  /*99d0*/  FMUL.FTZ R155, R210, R107.reuse ;  /* 0x0000006bd29b7220 */ /* 0x080fe20000410000 */
[----:B------:R-:W-:Y:S01]  /*99e0*/  FADD.FTZ R212, R212, R129 ;  /* 0x00000081d4d47221 */ /* 0x000fe20000010000 */
[----:B------:R-:W-:Y:S01]  /*99f0*/  FADD.FTZ R205, R205, R140 ;  /* 0x0000008ccdcd7221 */ /* 0x000fe20000010000 */
[----:B------:R-:W-:Y:S01]  /*9a00*/  FFMA.FTZ R153, R210, UR46, -R23 ;  /* 0x0000002ed2997c23 */ /* 0x000fe20008010817 */
[C---:B------:R-:W-:Y:S01]  /*9a10*/  FFMA.FTZ R23, R211.reuse, UR46, R24 ;  /* 0x0000002ed3177c23 */ /* 0x040fe20008010018 */
[----:B------:R-:W-:Y:S01]  /*9a20*/  FMUL.FTZ R211, R211, R107 ;  /* 0x0000006bd3d37220 */ /* 0x000fe20000410000 */
[C---:B------:R-:W-:Y:S01]  /*9a30*/  FMUL.FTZ R129, R222.reuse, R155 ;  /* 0x0000009bde817220 */ /* 0x040fe20000410000 */
[----:B------:R-:W-:Y:S01]  /*9a40*/  FMUL.FTZ R153, R222, R153 ;  /* 0x00000099de997220 */ /* 0x000fe20000410000 */
[----:B------:R-:W-:Y:S01]  /*9a50*/  FMUL.FTZ R24, R216, R221 ;  /* 0x000000ddd8187220 */ /* 0x000fe20000410000 */
[-C--:B------:R-:W-:Y:S01]  /*9a60*/  FMUL.FTZ R148, R222, R211.reuse ;  /* 0x000000d3de947220 */ /* 0x080fe20000410000 */
[C---:B------:R-:W-:Y:S01]  /*9a70*/  FFMA.FTZ R140, R152.reuse, R211, R129 ;  /* 0x000000d3988c7223 */ /* 0x040fe20000010081 */
[C---:B------:R-:W-:Y:S01]  /*9a80*/  FFMA.FTZ R153, R152.reuse, R23, R153 ;  /* 0x0000001798997223 */ /* 0x040fe20000010099 */
[C---:B------:R-:W-:Y:S01]  /*9a90*/  FMUL.FTZ R26, R149.reuse, R212 ;  /* 0x000000d4951a7220 */ /* 0x040fe20000410000 */
[----:B------:R-:W-:Y:S01]  /*9aa0*/  FFMA.FTZ R148, R152, R155, -R148 ;  /* 0x0000009b98947223 */ /* 0x000fe20000010894 */
[----:B------:R-:W-:Y:S01]  /*9ab0*/  FFMA.FTZ R152, R132, R223, R24 ;  /* 0x000000df84987223 */ /* 0x000fe20000010018 */
[-C--:B------:R-:W-:Y:S01]  /*9ac0*/  FMUL.FTZ R24, R149, R205.reuse ;  /* 0x000000cd95187220 */ /* 0x080fe20000410000 */
[----:B------:R-:W-:Y:S01]  /*9ad0*/  FMUL.FTZ R129, R100, R116 ;  /* 0x0000007464817220 */ /* 0x000fe20000410000 */
[----:B------:R-:W-:Y:S01]  /*9ae0*/  FMUL.FTZ R23, R219, R205 ;  /* 0x000000cddb177220 */ /* 0x000fe20000410000 */
[----:B------:R-:W-:Y:S01]  /*9af0*/  FMUL.FTZ R216, R216, R223 ;  /* 0x000000dfd8d87220 */ /* 0x000fe20000410000 */
[CC--:B------:R-:W-:Y:S01]  /*9b00*/  FFMA.FTZ R24, R133.reuse, R212.reuse, R24 ;  /* 0x000000d485187223 */ /* 0x0c0fe20000010018 */
[----:B------:R-:W-:Y:S01]  /*9b10*/  FFMA.FTZ R133, R133, R205, -R26 ;  /* 0x000000cd85857223 */ /* 0x000fe2000001081a */
[-C--:B------:R-:W-:Y:S01]  /*9b20*/  FFMA.FTZ R219, R219, -R129.reuse, R176 ;  /* 0x80000081dbdb7223 */ /* 0x080fe200000100b0 */
[----:B------:R-:W-:Y:S01]  /*9b30*/  FFMA.FTZ R129, -R17, R129, R174 ;  /* 0x0000008111817223 */ /* 0x000fe200000101ae */
[----:B------:R-:W-:Y:S01]  /*9b40*/  FADD.FTZ R213, R213, R24 ;  /* 0x00000018d5d57221 */ /* 0x000fe20000010000 */
[----:B------:R-:W-:Y:S01]  /*9b50*/  FADD.FTZ R206, R206, R133 ;  /* 0x00000085cece7221 */ /* 0x000fe20000010000 */
[----:B------:R-:W-:Y:S01]  /*9b60*/  FFMA.FTZ R26, R17, R212, R23 ;  /* 0x000000d4111a7223 */ /* 0x000fe20000010017 */
[----:B------:R-:W-:Y:S01]  /*9b70*/  FMUL.FTZ R154, R76, R211 ;  /* 0x000000d34c9a7220 */ /* 0x000fe20000410000 */
[----:B------:R-:W-:Y:S01]  /*9b80*/  FMUL.FTZ R24, R212, UR47 ;  /* 0x0000002fd4187c20 */ /* 0x000fe20008410000 */
[CC--:B------:R-:W-:Y:S01]  /*9b90*/  FMUL.FTZ R17, R141.reuse, R206.reuse ;  /* 0x000000ce8d117220 */ /* 0x0c0fe20000410000 */
[----:B------:R-:W-:Y:S01]  /*9ba0*/  FMUL.FTZ R141, R141, R213 ;  /* 0x000000d58d8d7220 */ /* 0x000fe20000410000 */
[----:B------:R-:W-:Y:S01]  /*9bb0*/  FMUL.FTZ R23, R205, UR47 ;  /* 0x0000002fcd177c20 */ /* 0x000fe20008410000 */
[----:B------:R-:W-:Y:S01]  /*9bc0*/  FFMA.FTZ R201, R132, R201, R225 ;  /* 0x000000c984c97223 */ /* 0x000fe200000100e1 */
[C---:B------:R-:W-:Y:S01]  /*9bd0*/  FFMA.FTZ R17, R128.reuse, R213, R17 ;  /* 0x000000d580117223 */ /* 0x040fe20000010011 */
[----:B------:R-:W-:Y:S01]  /*9be0*/  FFMA.FTZ R128, R128, R206, -R141 ;  /* 0x000000ce80807223 */ /* 0x000fe2000001088d */
[----:B------:R-:W-:Y:S01]  /*9bf0*/  FFMA.FTZ R221, R132, R221, -R216 ;  /* 0x000000dd84dd7223 */ /* 0x000fe200000108d8 */
[----:B------:R-:W-:Y:S01]  /*9c00*/  FMUL.FTZ R202, R76, R155 ;  /* 0x0000009b4cca7220 */ /* 0x000fe20000410000 */
[----:B------:R-:W-:Y:S01]  /*9c10*/  FADD.FTZ R214, R214, R17 ;  /* 0x00000011d6d67221 */ /* 0x000fe20000010000 */
[----:B------:R-:W-:Y:S01]  /*9c20*/  FADD.FTZ R199, R199, R128 ;  /* 0x00000080c7c77221 */ /* 0x000fe20000010000 */
[----:B------:R-:W-:Y:S01]  /*9c30*/  FFMA.FTZ R132, R205, UR46, -R24 ;  /* 0x0000002ecd847c23 */ /* 0x000fe20008010818 */
[----:B------:R0:W-:Y:S01]  /*9c40*/  STS [R7+0x10c8], R154 ;  /* 0x0010c89a07007388 */ /* 0x0001e20000000800 */
[C---:B------:R-:W-:Y:S01]  /*9c50*/  FMUL.FTZ R17, R151.reuse, R214 ;  /* 0x000000d697117220 */ /* 0x040fe20000410000 */
[-C--:B------:R-:W-:Y:S01]  /*9c60*/  FMUL.FTZ R151, R151, R199.reuse ;  /* 0x000000c797977220 */ /* 0x080fe20000410000 */
[C---:B------:R-:W-:Y:S01]  /*9c70*/  FFMA.FTZ R24, R212.reuse, UR46, R23 ;  /* 0x0000002ed4187c23 */ /* 0x040fe20008010017 */
[----:B------:R-:W-:Y:S01]  /*9c80*/  FMUL.FTZ R212, R212, R116 ;  /* 0x00000074d4d47220 */ /* 0x000fe20000410000 */
[C---:B------:R-:W-:Y:S01]  /*9c90*/  FFMA.FTZ R17, R150.reuse, R199, -R17 ;  /* 0x000000c796117223 */ /* 0x040fe20000010811 */
[----:B------:R-:W-:Y:S01]  /*9ca0*/  FFMA.FTZ R150, R150, R214, R151 ;  /* 0x000000d696967223 */ /* 0x000fe20000010097 */
[----:B------:R1:W-:Y:S01]  /*9cb0*/  STS [R7+0x10cc], R202 ;  /* 0x0010ccca07007388 */ /* 0x0003e20000000800 */
[----:B------:R-:W-:Y:S01]  /*9cc0*/  FMUL.FTZ R141, R219, R212 ;  /* 0x000000d4db8d7220 */ /* 0x000fe20000410000 */
[----:B------:R-:W-:Y:S01]  /*9cd0*/  FADD.FTZ R198, R198, R17 ;  /* 0x00000011c6c67221 */ /* 0x000fe20000010000 */
[----:B------:R-:W-:Y:S01]  /*9ce0*/  FADD.FTZ R197, R197, R150 ;  /* 0x00000096c5c57221 */ /* 0x000fe20000010000 */
[----:B0-----:R-:W-:Y:S01]  /*9cf0*/  FMUL.FTZ R154, R205, R116 ;  /* 0x00000074cd9a7220 */ /* 0x001fe20000410000 */
[----:B------:R-:W-:Y:S01]  /*9d00*/  FMUL.FTZ R132, R219, R132 ;  /* 0x00000084db847220 */ /* 0x000fe20000410000 */
[C---:B------:R-:W-:Y:S01]  /*9d10*/  FMUL.FTZ R17, R139.reuse, R198 ;  /* 0x000000c68b117220 */ /* 0x040fe20000410000 */
[-C--:B------:R-:W-:Y:S01]  /*9d20*/  FMUL.FTZ R139, R139, R197.reuse ;  /* 0x000000c58b8b7220 */ /* 0x080fe20000410000 */
[----:B------:R-:W-:Y:S01]  /*9d30*/  FFMA.FTZ R141, R129, R154, -R141 ;  /* 0x0000009a818d7223 */ /* 0x000fe2000001088d */
[----:B------:R-:W-:Y:S01]  /*9d40*/  FMUL.FTZ R228, R215, R228 ;  /* 0x000000e4d7e47220 */ /* 0x000fe20000410000 */
[C---:B------:R-:W-:Y:S01]  /*9d50*/  FFMA.FTZ R17, R130.reuse, R197, R17 ;  /* 0x000000c582117223 */ /* 0x040fe20000010011 */
[----:B-1----:R-:W-:Y:S01]  /*9d60*/  FMUL.FTZ R202, R219, R154 ;  /* 0x0000009adbca7220 */ /* 0x002fe20000410000 */
[----:B------:R-:W-:Y:S01]  /*9d70*/  FFMA.FTZ R23, R130, R198, -R139 ;  /* 0x000000c682177223 */ /* 0x000fe2000001088b */
[----:B------:R-:W-:Y:S01]  /*9d80*/  FMUL.FTZ R128, R81, R110 ;  /* 0x0000006e51807220 */ /* 0x000fe20000410000 */
[----:B------:R-:W-:Y:S01]  /*9d90*/  FADD.FTZ R196, R196, R17 ;  /* 0x00000011c4c47221 */ /* 0x000fe20000010000 */
[C---:B------:R-:W-:Y:S01]  /*9da0*/  FFMA.FTZ R149, R129.reuse, R212, R202 ;  /* 0x000000d481957223 */ /* 0x040fe200000100ca */
[----:B------:R-:W-:Y:S01]  /*9db0*/  FADD.FTZ R194, R194, R23 ;  /* 0x00000017c2c27221 */ /* 0x000fe20000010000 */
[----:B------:R-:W-:Y:S01]  /*9dc0*/  FFMA.FTZ R129, R129, R24, R132 ;  /* 0x0000001881817223 */ /* 0x000fe20000010084 */
[----:B------:R-:W-:Y:S01]  /*9dd0*/  FMUL.FTZ R132, R215, R226 ;  /* 0x000000e2d7847220 */ /* 0x000fe20000410000 */
[C---:B------:R-:W-:Y:S01]  /*9de0*/  FMUL.FTZ R17, R135.reuse, R196 ;  /* 0x000000c487117220 */ /* 0x040fe20000410000 */
[----:B------:R-:W-:Y:S01]  /*9df0*/  FMUL.FTZ R135, R135, R194 ;  /* 0x000000c287877220 */ /* 0x000fe20000410000 */
[-C--:B------:R-:W-:Y:S01]  /*9e00*/  FMUL.FTZ R24, R215, R28.reuse ;  /* 0x0000001cd7187220 */ /* 0x080fe20000410000 */
[C---:B------:R-:W-:Y:S01]  /*9e10*/  FFMA.FTZ R139, R29.reuse, R28, -R132 ;  /* 0x0000001c1d8b7223 */ /* 0x040fe20000010884 */
[C---:B------:R-:W-:Y:S01]  /*9e20*/  FFMA.FTZ R28, R134.reuse, R194, -R17 ;  /* 0x000000c2861c7223 */ /* 0x040fe20000010811 */
[----:B------:R-:W-:Y:S01]  /*9e30*/  FFMA.FTZ R134, R134, R196, R135 ;  /* 0x000000c486867223 */ /* 0x000fe20000010087 */
[----:B------:R-:W-:Y:S01]  /*9e40*/  FFMA.FTZ R226, R29, R226, R24 ;  /* 0x000000e21de27223 */ /* 0x000fe20000010018 */
[----:B------:R-:W-:Y:S01]  /*9e50*/  FMUL.FTZ R24, R193, R206 ;  /* 0x000000cec1187220 */ /* 0x000fe20000410000 */
[----:B------:R-:W-:Y:S01]  /*9e60*/  FADD.FTZ R191, R191, R28 ;  /* 0x0000001cbfbf7221 */ /* 0x000fe20000010000 */
[----:B------:R-:W-:Y:S01]  /*9e70*/  FADD.FTZ R31, R31, R134 ;  /* 0x000000861f1f7221 */ /* 0x000fe20000010000 */
[----:B------:R-:W-:Y:S01]  /*9e80*/  FFMA.FTZ R67, R26, R116, R67 ;  /* 0x000000741a437223 */ /* 0x000fe20000010043 */
[----:B------:R-:W-:Y:S01]  /*9e90*/  FFMA.FTZ R132, R100, R26, R129 ;  /* 0x0000001a64847223 */ /* 0x000fe20000010081 */
[C---:B------:R-:W-:Y:S01]  /*9ea0*/  FMUL.FTZ R17, R127.reuse, R191 ;  /* 0x000000bf7f117220 */ /* 0x040fe20000410000 */
[----:B------:R-:W-:Y:S01]  /*9eb0*/  FMUL.FTZ R26, R127, R31 ;  /* 0x0000001f7f1a7220 */ /* 0x000fe20000410000 */
[----:B------:R-:W-:Y:S01]  /*9ec0*/  FFMA.FTZ R200, R29, R200, R228 ;  /* 0x000000c81dc87223 */ /* 0x000fe200000100e4 */
[-C--:B------:R-:W-:Y:S01]  /*9ed0*/  FFMA.FTZ R23, R193, -R128.reuse, R178 ;  /* 0x80000080c1177223 */ /* 0x080fe200000100b2 */
[----:B------:R-:W-:Y:S01]  /*9ee0*/  FMUL.FTZ R29, R213, UR47 ;  /* 0x0000002fd51d7c20 */ /* 0x000fe20008410000 */
[C---:B------:R-:W-:Y:S01]  /*9ef0*/  FFMA.FTZ R128, -R19.reuse, R128, R180 ;  /* 0x0000008013807223 */ /* 0x040fe200000101b4 */
[----:B------:R-:W-:Y:S01]  /*9f00*/  FFMA.FTZ R24, R19, R213, R24 ;  /* 0x000000d513187223 */ /* 0x000fe20000010018 */
[C---:B------:R-:W-:Y:S01]  /*9f10*/  FFMA.FTZ R17, R146.reuse, R31, R17 ;  /* 0x0000001f92117223 */ /* 0x040fe20000010011 */
[----:B------:R-:W-:Y:S01]  /*9f20*/  FFMA.FTZ R19, R146, R191, -R26 ;  /* 0x000000bf92137223 */ /* 0x000fe2000001081a */
[C---:B------:R-:W-:Y:S01]  /*9f30*/  FMUL.FTZ R28, R206.reuse, UR47 ;  /* 0x0000002fce1c7c20 */ /* 0x040fe20008410000 */
[C---:B------:R-:W-:Y:S01]  /*9f40*/  FFMA.FTZ R26, R206.reuse, UR46, -R29 ;  /* 0x0000002ece1a7c23 */ /* 0x040fe2000801081d */
[----:B------:R-:W-:Y:S01]  /*9f50*/  FMUL.FTZ R206, R206, R110 ;  /* 0x0000006ecece7220 */ /* 0x000fe20000410000 */
[----:B------:R-:W-:Y:S01]  /*9f60*/  FADD.FTZ R32, R32, R17 ;  /* 0x0000001120207221 */ /* 0x000fe20000010000 */
[----:B------:R-:W-:Y:S01]  /*9f70*/  FADD.FTZ R14, R14, R19 ;  /* 0x000000130e0e7221 */ /* 0x000fe20000010000 */
[----:B------:R-:W-:Y:S01]  /*9f80*/  FFMA.FTZ R29, R213, UR46, R28 ;  /* 0x0000002ed51d7c23 */ /* 0x000fe2000801001c */
[----:B------:R-:W-:Y:S01]  /*9f90*/  FMUL.FTZ R127, R23, R26 ;  /* 0x0000001a177f7220 */ /* 0x000fe20000410000 */
[----:B------:R-:W-:Y:S01]  /*9fa0*/  FMUL.FTZ R28, R213, R110 ;  /* 0x0000006ed51c7220 */ /* 0x000fe20000410000 */
[C---:B------:R-:W-:Y:S01]  /*9fb0*/  FMUL.FTZ R135, R23.reuse, R206 ;  /* 0x000000ce17877220 */ /* 0x040fe20000410000 */
[C---:B------:R-:W-:Y:S01]  /*9fc0*/  FMUL.FTZ R26, R136.reuse, R32 ;  /* 0x00000020881a7220 */ /* 0x040fe20000410000 */
[----:B------:R-:W-:Y:S01]  /*9fd0*/  FMUL.FTZ R17, R136, R14 ;  /* 0x0000000e88117220 */ /* 0x000fe20000410000 */
[-C--:B------:R-:W-:Y:S01]  /*9fe0*/  FMUL.FTZ R23, R23, R28.reuse ;  /* 0x0000001c17177220 */ /* 0x080fe20000410000 */
[CC--:B------:R-:W-:Y:S01]  /*9ff0*/  FFMA.FTZ R135, R128.reuse, R28.reuse, R135 ;  /* 0x0000001c80877223 */ /* 0x0c0fe20000010087 */
[----:B------:R-:W-:Y:S01]  /*a000*/  FMUL.FTZ R130, R81, R28 ;  /* 0x0000001c51827220 */ /* 0x000fe20000410000 */
[C---:B------:R-:W-:Y:S01]  /*a010*/  FFMA.FTZ R26, R147.reuse, R14, -R26 ;  /* 0x0000000e931a7223 */ /* 0x040fe2000001081a */
[----:B------:R-:W-:Y:S01]  /*a020*/  FFMA.FTZ R28, R147, R32, R17 ;  /* 0x00000020931c7223 */ /* 0x000fe20000010011 */
[----:B------:R-:W-:Y:S01]  /*a030*/  FFMA.FTZ R146, R128, R206, -R23 ;  /* 0x000000ce80927223 */ /* 0x000fe20000010817 */
[----:B------:R-:W-:Y:S01]  /*a040*/  FMUL.FTZ R17, R11, R224 ;  /* 0x000000e00b117220 */ /* 0x000fe20000410000 */
[----:B------:R-:W-:Y:S01]  /*a050*/  FADD.FTZ R15, R15, R26 ;  /* 0x0000001a0f0f7221 */ /* 0x000fe20000010000 */
[----:B------:R-:W-:Y:S01]  /*a060*/  FADD.FTZ R33, R33, R28 ;  /* 0x0000001c21217221 */ /* 0x000fe20000010000 */
[C---:B------:R-:W-:Y:S01]  /*a070*/  FMUL.FTZ R19, R11.reuse, R156 ;  /* 0x0000009c0b137220 */ /* 0x040fe20000410000 */
[----:B------:R-:W-:Y:S01]  /*a080*/  FMUL.FTZ R23, R11, R12 ;  /* 0x0000000c0b177220 */ /* 0x000fe20000410000 */
[C---:B------:R-:W-:Y:S01]  /*a090*/  FMUL.FTZ R28, R142.reuse, R15 ;  /* 0x0000000f8e1c7220 */ /* 0x040fe20000410000 */
[-C--:B------:R-:W-:Y:S01]  /*a0a0*/  FMUL.FTZ R142, R142, R33.reuse ;  /* 0x000000218e8e7220 */ /* 0x080fe20000410000 */
[----:B------:R-:W-:Y:S01]  /*a0b0*/  FADD.FTZ R85, R132, R85 ;  /* 0x0000005584557221 */ /* 0x000fe20000010000 */
[----:B------:R-:W-:Y:S01]  /*a0c0*/  FMUL.FTZ R132, R104, R120 ;  /* 0x0000007868847220 */ /* 0x000fe20000410000 */
[C---:B------:R-:W-:Y:S01]  /*a0d0*/  FFMA.FTZ R11, R137.reuse, R33, R28 ;  /* 0x00000021890b7223 */ /* 0x040fe2000001001c */
[----:B------:R-:W-:Y:S01]  /*a0e0*/  FFMA.FTZ R137, R137, R15, -R142 ;  /* 0x0000000f89897223 */ /* 0x000fe2000001088e */
[----:B------:R0:W-:Y:S01]  /*a0f0*/  STS [R7+0x10b8], R130 ;  /* 0x0010b88207007388 */ /* 0x0001e20000000800 */
[-C--:B------:R-:W-:Y:S01]  /*a100*/  FFMA.FTZ R133, -R157, R132.reuse, R186 ;  /* 0x000000849d857223 */ /* 0x080fe200000101ba */
[----:B------:R-:W-:Y:S01]  /*a110*/  FADD.FTZ R34, R34, R11 ;  /* 0x0000000b22227221 */ /* 0x000fe20000010000 */
[----:B------:R-:W-:Y:S01]  /*a120*/  FADD.FTZ R134, R30, R137 ;  /* 0x000000891e867221 */ /* 0x000fe20000010000 */
[----:B------:R-:W-:Y:S01]  /*a130*/  FFMA.FTZ R132, R37, -R132, R188 ;  /* 0x8000008425847223 */ /* 0x000fe200000100bc */
[----:B------:R-:W-:Y:S01]  /*a140*/  FFMA.FTZ R60, R131, R107, R60 ;  /* 0x0000006b833c7223 */ /* 0x000fe2000001003c */
[----:B------:R-:W-:Y:S01]  /*a150*/  FFMA.FTZ R153, R76, R131, R153 ;  /* 0x000000834c997223 */ /* 0x000fe20000010099 */
[----:B------:R-:W-:Y:S01]  /*a160*/  FMUL.FTZ R137, R134, R120 ;  /* 0x0000007886897220 */ /* 0x000fe20000410000 */
[----:B------:R-:W-:Y:S01]  /*a170*/  FFMA.FTZ R26, R128, R29, R127 ;  /* 0x0000001d801a7223 */ /* 0x000fe2000001007f */
[----:B------:R-:W-:Y:S01]  /*a180*/  FFMA.FTZ R136, R6, R12, R19 ;  /* 0x0000000c06887223 */ /* 0x000fe20000010013 */
[----:B0-----:R-:W-:Y:S01]  /*a190*/  FMUL.FTZ R130, R96, R115 ;  /* 0x0000007360827220 */ /* 0x001fe20000410000 */
[----:B------:R-:W-:Y:S01]  /*a1a0*/  FMUL.FTZ R128, R103, R119 ;  /* 0x0000007767807220 */ /* 0x000fe20000410000 */
[----:B------:R-:W-:Y:S01]  /*a1b0*/  FMUL.FTZ R147, R34, R120 ;  /* 0x0000007822937220 */ /* 0x000fe20000410000 */
[----:B------:R-:W-:Y:S01]  /*a1c0*/  FMUL.FTZ R151, R15, R115 ;  /* 0x000000730f977220 */ /* 0x000fe20000410000 */
[-C--:B------:R-:W-:Y:S01]  /*a1d0*/  FFMA.FTZ R131, -R158, R130.reuse, R183 ;  /* 0x000000829e837223 */ /* 0x080fe200000101b7 */
[----:B------:R-:W-:Y:S01]  /*a1e0*/  FFMA.FTZ R130, R164, -R130, R181 ;  /* 0x80000082a4827223 */ /* 0x000fe200000100b5 */
[----:B------:R-:W-:Y:S01]  /*a1f0*/  FMUL.FTZ R12, R132, R137 ;  /* 0x00000089840c7220 */ /* 0x000fe20000410000 */
[----:B------:R-:W-:Y:S01]  /*a200*/  FADD.FTZ R84, R153, R84 ;  /* 0x0000005499547221 */ /* 0x000fe20000010000 */
[----:B------:R-:W-:Y:S01]  /*a210*/  FMUL.FTZ R154, R100, R154 ;  /* 0x0000009a649a7220 */ /* 0x000fe20000410000 */
[-C--:B------:R-:W-:Y:S01]  /*a220*/  FFMA.FTZ R129, -R20, R128.reuse, R177 ;  /* 0x0000008014817223 */ /* 0x080fe200000101b1 */
[----:B------:R-:W-:Y:S01]  /*a230*/  FMUL.FTZ R153, R33, R115 ;  /* 0x0000007321997220 */ /* 0x000fe20000410000 */
[----:B------:R-:W-:Y:S01]  /*a240*/  FMUL.FTZ R30, R130, R151 ;  /* 0x00000097821e7220 */ /* 0x000fe20000410000 */
[----:B------:R-:W-:Y:S01]  /*a250*/  FFMA.FTZ R12, R133, R147, R12 ;  /* 0x00000093850c7223 */ /* 0x000fe2000001000c */
[----:B------:R-:W-:Y:S01]  /*a260*/  FFMA.FTZ R128, R162, -R128, R179 ;  /* 0x80000080a2807223 */ /* 0x000fe200000100b3 */
[-C--:B------:R-:W-:Y:S01]  /*a270*/  FMUL.FTZ R150, R32, R119.reuse ;  /* 0x0000007720967220 */ /* 0x080fe20000410000 */
[----:B------:R-:W-:Y:S01]  /*a280*/  FMUL.FTZ R142, R14, R119 ;  /* 0x000000770e8e7220 */ /* 0x000fe20000410000 */
[----:B------:R-:W-:Y:S01]  /*a290*/  FMUL.FTZ R28, R132, R147 ;  /* 0x00000093841c7220 */ /* 0x000fe20000410000 */
[----:B------:R0:W-:Y:S01]  /*a2a0*/  STS [R7+0x10c4], R154 ;  /* 0x0010c49a07007388 */ /* 0x0001e20000000800 */
[----:B------:R-:W-:Y:S01]  /*a2b0*/  FFMA.FTZ R156, R6, R156, -R23 ;  /* 0x0000009c069c7223 */ /* 0x000fe20000010817 */
[----:B------:R-:W-:Y:S01]  /*a2c0*/  FFMA.FTZ R11, R131, R153, R30 ;  /* 0x00000099830b7223 */ /* 0x000fe2000001001e */
[----:B------:R-:W-:Y:S01]  /*a2d0*/  FADD.FTZ R12, RZ, R12 ;  /* 0x0000000cff0c7221 */ /* 0x000fe20000010000 */
[----:B------:R-:W-:Y:S01]  /*a2e0*/  FFMA.FTZ R28, R133, R137, -R28 ;  /* 0x00000089851c7223 */ /* 0x000fe2000001081c */
[C---:B------:R-:W-:Y:S01]  /*a2f0*/  FMUL.FTZ R30, R128.reuse, R142 ;  /* 0x0000008e801e7220 */ /* 0x040fe20000410000 */
[-C--:B------:R-:W-:Y:S01]  /*a300*/  FMUL.FTZ R23, R128, R150.reuse ;  /* 0x0000009680177220 */ /* 0x080fe20000410000 */
[----:B------:R1:W-:Y:S01]  /*a310*/  STS [R7+0x10d4], R208 ;  /* 0x0010d4d007007388 */ /* 0x0003e20000000800 */
[----:B------:R-:W-:Y:S01]  /*a320*/  FADD.FTZ R11, R12, R11 ;  /* 0x0000000b0c0b7221 */ /* 0x000fe20000010000 */
[----:B------:R-:W-:Y:S01]  /*a330*/  FADD.FTZ R28, RZ, R28 ;  /* 0x0000001cff1c7221 */ /* 0x000fe20000010000 */
[----:B0-----:R-:W-:Y:S01]  /*a340*/  FMUL.FTZ R154, R130, R153 ;  /* 0x00000099829a7220 */ /* 0x001fe20000410000 */
[C---:B------:R-:W-:Y:S01]  /*a350*/  FFMA.FTZ R30, R129.reuse, R150, R30 ;  /* 0x00000096811e7223 */ /* 0x040fe2000001001e */
[----:B------:R-:W-:Y:S01]  /*a360*/  FFMA.FTZ R12, R129, R142, -R23 ;  /* 0x0000008e810c7223 */ /* 0x000fe20000010817 */
[----:B------:R-:W-:Y:S01]  /*a370*/  FFMA.FTZ R66, R13, R109, R66 ;  /* 0x0000006d0d427223 */ /* 0x000fe20000010042 */
[----:B------:R-:W-:Y:S01]  /*a380*/  FFMA.FTZ R19, R131, R151, -R154 ;  /* 0x0000009783137223 */ /* 0x000fe2000001089a */
[----:B------:R-:W-:Y:S01]  /*a390*/  FMUL.FTZ R23, R92, R113 ;  /* 0x000000715c177220 */ /* 0x000fe20000410000 */
[----:B------:R-:W-:Y:S01]  /*a3a0*/  FFMA.FTZ R13, R97, R13, R200 ;  /* 0x0000000d610d7223 */ /* 0x000fe200000100c8 */
[----:B-1----:R-:W-:Y:S01]  /*a3b0*/  FMUL.FTZ R208, R214, R117 ;  /* 0x00000075d6d07220 */ /* 0x002fe20000410000 */
[----:B------:R-:W-:Y:S01]  /*a3c0*/  FADD.FTZ R19, R28, R19 ;  /* 0x000000131c137221 */ /* 0x000fe20000010000 */
[----:B------:R-:W-:Y:S01]  /*a3d0*/  FADD.FTZ R11, R11, R30 ;  /* 0x0000001e0b0b7221 */ /* 0x000fe20000010000 */
[----:B------:R-:W-:Y:S01]  /*a3e0*/  FMUL.FTZ R28, R102, R118 ;  /* 0x00000076661c7220 */ /* 0x000fe20000410000 */
[----:B------:R-:W-:Y:S01]  /*a3f0*/  FMUL.FTZ R200, R101, R208 ;  /* 0x000000d065c87220 */ /* 0x000fe20000410000 */
[----:B------:R-:W-:Y:S01]  /*a400*/  FFMA.FTZ R30, R160, -R23, R173 ;  /* 0x80000017a01e7223 */ /* 0x000fe200000100ad */
[-C--:B------:R-:W-:Y:S01]  /*a410*/  FMUL.FTZ R155, R31, R113.reuse ;  /* 0x000000711f9b7220 */ /* 0x080fe20000410000 */
[----:B------:R-:W-:Y:S01]  /*a420*/  FMUL.FTZ R193, R191, R113 ;  /* 0x00000071bfc17220 */ /* 0x000fe20000410000 */
[----:B------:R-:W-:Y:S01]  /*a430*/  FADD.FTZ R82, R203, R82 ;  /* 0x00000052cb527221 */ /* 0x000fe20000010000 */
[----:B------:R0:W-:Y:S01]  /*a440*/  STS [R7+0x10b0], R200 ;  /* 0x0010b0c807007388 */ /* 0x0001e20000000800 */
[----:B------:R-:W-:Y:S01]  /*a450*/  FFMA.FTZ R127, -R22, R23, R175 ;  /* 0x00000017167f7223 */ /* 0x000fe200000101af */
[-C--:B------:R-:W-:Y:S01]  /*a460*/  FFMA.FTZ R29, -R21, R28.reuse, R182 ;  /* 0x0000001c151d7223 */ /* 0x080fe200000101b6 */
[----:B------:R-:W-:Y:S01]  /*a470*/  FFMA.FTZ R28, R35, -R28, R184 ;  /* 0x8000001c231c7223 */ /* 0x000fe200000100b8 */
[----:B------:R-:W-:Y:S01]  /*a480*/  FMUL.FTZ R154, R30, R193 ;  /* 0x000000c11e9a7220 */ /* 0x000fe20000410000 */
[-C--:B------:R-:W-:Y:S01]  /*a490*/  FMUL.FTZ R203, R194, R118.reuse ;  /* 0x00000076c2cb7220 */ /* 0x080fe20000410000 */
[----:B------:R-:W-:Y:S01]  /*a4a0*/  FADD.FTZ R83, R204, R83 ;  /* 0x00000053cc537221 */ /* 0x000fe20000010000 */
[----:B------:R-:W-:Y:S01]  /*a4b0*/  FADD.FTZ R12, R19, R12 ;  /* 0x0000000c130c7221 */ /* 0x000fe20000010000 */
[----:B------:R-:W-:Y:S01]  /*a4c0*/  FFMA.FTZ R204, R74, R207, R201 ;  /* 0x000000cf4acc7223 */ /* 0x000fe200000100c9 */
[----:B------:R-:W-:Y:S01]  /*a4d0*/  FMUL.FTZ R205, R101, R117 ;  /* 0x0000007565cd7220 */ /* 0x000fe20000410000 */
[-C--:B0-----:R-:W-:Y:S01]  /*a4e0*/  FMUL.FTZ R200, R30, R155.reuse ;  /* 0x0000009b1ec87220 */ /* 0x081fe20000410000 */
[----:B------:R-:W-:Y:S01]  /*a4f0*/  FMUL.FTZ R201, R196, R118 ;  /* 0x00000076c4c97220 */ /* 0x000fe20000410000 */
[----:B------:R-:W-:Y:S01]  /*a500*/  FFMA.FTZ R154, R127, R155, R154 ;  /* 0x0000009b7f9a7223 */ /* 0x000fe2000001009a */
[----:B------:R-:W-:Y:S01]  /*a510*/  FMUL.FTZ R206, R81, R206 ;  /* 0x000000ce51ce7220 */ /* 0x000fe20000410000 */
[----:B------:R-:W-:Y:S01]  /*a520*/  FFMA.FTZ R19, R127, R193, -R200 ;  /* 0x000000c17f137223 */ /* 0x000fe200000108c8 */
[----:B------:R-:W-:Y:S01]  /*a530*/  FMUL.FTZ R200, R28, R203 ;  /* 0x000000cb1cc87220 */ /* 0x000fe20000410000 */
[----:B------:R-:W-:Y:S01]  /*a540*/  FFMA.FTZ R23, R36, -R205, R167 ;  /* 0x800000cd24177223 */ /* 0x000fe200000100a7 */
[----:B------:R-:W-:Y:S01]  /*a550*/  FMUL.FTZ R210, R199, R117 ;  /* 0x00000075c7d27220 */ /* 0x000fe20000410000 */
[----:B------:R-:W-:Y:S01]  /*a560*/  FADD.FTZ R79, R204, R79 ;  /* 0x0000004fcc4f7221 */ /* 0x000fe20000010000 */
[----:B------:R-:W-:Y:S01]  /*a570*/  FADD.FTZ R11, R11, R154 ;  /* 0x0000009a0b0b7221 */ /* 0x000fe20000010000 */
[----:B------:R-:W-:Y:S01]  /*a580*/  FFMA.FTZ R200, R29, R201, R200 ;  /* 0x000000c91dc87223 */ /* 0x000fe200000100c8 */
[----:B------:R-:W-:Y:S01]  /*a590*/  FMUL.FTZ R204, R87, R111 ;  /* 0x0000006f57cc7220 */ /* 0x000fe20000410000 */
[----:B------:R0:W-:Y:S01]  /*a5a0*/  STS [R7+0x10bc], R206 ;  /* 0x0010bcce07007388 */ /* 0x0001e20000000800 */
[----:B------:R-:W-:Y:S01]  /*a5b0*/  FADD.FTZ R154, R12, R19 ;  /* 0x000000130c9a7221 */ /* 0x000fe20000010000 */
[----:B------:R-:W-:Y:S01]  /*a5c0*/  FFMA.FTZ R19, -R18, R205, R165 ;  /* 0x000000cd12137223 */ /* 0x000fe200000101a5 */
[----:B------:R-:W-:Y:S01]  /*a5d0*/  FADD.FTZ R202, R11, R200 ;  /* 0x000000c80bca7221 */ /* 0x000fe20000010000 */
[-C--:B------:R-:W-:Y:S01]  /*a5e0*/  FFMA.FTZ R12, -R16, R204.reuse, R171 ;  /* 0x000000cc100c7223 */ /* 0x080fe200000101ab */
[----:B------:R-:W-:Y:S01]  /*a5f0*/  FFMA.FTZ R11, R38, -R204, R169 ;  /* 0x800000cc260b7223 */ /* 0x000fe200000100a9 */
[----:B------:R-:W-:Y:S01]  /*a600*/  FMUL.FTZ R200, R28, R201 ;  /* 0x000000c91cc87220 */ /* 0x000fe20000410000 */
[----:B------:R-:W-:Y:S01]  /*a610*/  FMUL.FTZ R204, R197, R111 ;  /* 0x0000006fc5cc7220 */ /* 0x000fe20000410000 */
[----:B------:R-:W-:Y:S01]  /*a620*/  FADD.FTZ R80, R209, R80 ;  /* 0x00000050d1507221 */ /* 0x000fe20000010000 */
[----:B------:R-:W-:Y:S01]  /*a630*/  FFMA.FTZ R58, R207, R105, R58 ;  /* 0x00000069cf3a7223 */ /* 0x000fe2000001003a */
[----:B0-----:R-:W-:Y:S01]  /*a640*/  FMUL.FTZ R206, R23, R210 ;  /* 0x000000d217ce7220 */ /* 0x001fe20000410000 */
[----:B------:R-:W-:Y:S01]  /*a650*/  FFMA.FTZ R205, R29, R203, -R200 ;  /* 0x000000cb1dcd7223 */ /* 0x000fe200000108c8 */
[----:B------:R-:W-:Y:S01]  /*a660*/  FMUL.FTZ R209, R11, R204 ;  /* 0x000000cc0bd17220 */ /* 0x000fe20000410000 */
[----:B------:R-:W-:Y:S01]  /*a670*/  FMUL.FTZ R212, R100, R212 ;  /* 0x000000d464d47220 */ /* 0x000fe20000410000 */
[-C--:B------:R-:W-:Y:S01]  /*a680*/  FFMA.FTZ R211, R19, R208.reuse, R206 ;  /* 0x000000d013d37223 */ /* 0x080fe200000100ce */
[----:B------:R-:W-:Y:S01]  /*a690*/  FMUL.FTZ R206, R198, R111 ;  /* 0x0000006fc6ce7220 */ /* 0x000fe20000410000 */
[----:B------:R-:W-:Y:S01]  /*a6a0*/  FMUL.FTZ R208, R23, R208 ;  /* 0x000000d017d07220 */ /* 0x000fe20000410000 */
[----:B------:R-:W-:Y:S01]  /*a6b0*/  FADD.FTZ R154, R154, R205 ;  /* 0x000000cd9a9a7221 */ /* 0x000fe20000010000 */
[----:B------:R-:W-:Y:S01]  /*a6c0*/  FMUL.FTZ R200, R102, R201 ;  /* 0x000000c966c87220 */ /* 0x000fe20000410000 */
[-C--:B------:R-:W-:Y:S01]  /*a6d0*/  FMUL.FTZ R207, R11, R206.reuse ;  /* 0x000000ce0bcf7220 */ /* 0x080fe20000410000 */
[C---:B------:R-:W-:Y:S01]  /*a6e0*/  FFMA.FTZ R209, R12.reuse, R206, -R209 ;  /* 0x000000ce0cd17223 */ /* 0x040fe200000108d1 */
[-C--:B------:R-:W-:Y:S01]  /*a6f0*/  FFMA.FTZ R205, R19, R210.reuse, -R208 ;  /* 0x000000d213cd7223 */ /* 0x080fe200000108d0 */
[----:B------:R-:W-:Y:S01]  /*a700*/  FMUL.FTZ R210, R101, R210 ;  /* 0x000000d265d27220 */ /* 0x000fe20000410000 */
[-C--:B------:R-:W-:Y:S01]  /*a710*/  FFMA.FTZ R207, R12, R204.reuse, R207 ;  /* 0x000000cc0ccf7223 */ /* 0x080fe200000100cf */
        /* <DEDUP_REMOVED lines=86> */
[----:B------:R-:W-:Y:S01]  /*ac80*/  FMUL.FTZ R168, R44, R168 ;  /* 0x000000a82ca87220 */ /* 0x000fe20000410000 */
[-C--:B------:R-:W-:Y:S01]  /*ac90*/  LEA.HI R153, R153, R0.reuse, RZ, 0x1b ;  /* 0x0000000099997211 */ /* 0x080fe200078fd8ff */
[----:B------:R-:W-:Y:S01]  /*aca0*/  FMUL.FTZ R234, R53, R177 ;  /* 0x000000b135ea7220 */ /* 0x000fe20000410000 */
        /* <DEDUP_REMOVED lines=10> */
[----:B0-----:R-:W-:-:S02]  /*ad50*/  LEA.HI R140, R201, R0, RZ, 0x1b ;  /* 0x00000000c98c7211 */ /* 0x001fc400078fd8ff */
[-C--:B-1----:R-:W-:Y:S02]  /*ad60*/  LEA.HI R142, R205, R0.reuse, RZ, 0x1b ;  /* 0x00000000cd8e7211 */ /* 0x082fe400078fd8ff */
[-C--:B------:R-:W-:Y:S02]  /*ad70*/  LEA.HI R144, R239, R0.reuse, RZ, 0x1b ;  /* 0x00000000ef907211 */ /* 0x080fe400078fd8ff */
[-C--:B------:R-:W-:Y:S02]  /*ad80*/  LEA.HI R224, R0, R0.reuse, RZ, 0x1b ;  /* 0x0000000000e07211 */ /* 0x080fe400078fd8ff */
[-C--:B------:R-:W-:Y:S01]  /*ad90*/  LEA.HI R206, R25, R0.reuse, RZ, 0x1b ;  /* 0x0000000019ce7211 */ /* 0x080fe200078fd8ff */
[----:B------:R-:W-:Y:S01]  /*ada0*/  FADD.FTZ R25, R143, R136 ;  /* 0x000000888f197221 */ /* 0x000fe20000010000 */
        /* <DEDUP_REMOVED lines=52> */
[----:B--2---:R-:W-:-:S02]  /*b0f0*/  LEA R138, R229, UR30, 0x2 ;  /* 0x0000001ee58a7c11 */ /* 0x004fc4000f8e10ff */
[----:B------:R-:W-:Y:S01]  /*b100*/  LEA R137, R231, UR30, 0x2 ;  /* 0x0000001ee7897c11 */ /* 0x000fe2000f8e10ff */
[----:B------:R-:W2:Y:S01]  /*b110*/  LDS R251, [R193+0x1480] ;  /* 0x00148000c1fb7984 */ /* 0x000ea20000000800 */
        /* <DEDUP_REMOVED lines=31> */
[----:B------:R-:W-:-:S02]  /*b310*/  FMUL.FTZ R171, R134, UR47 ;  /* 0x0000002f86ab7c20 */ /* 0x000fc40008410000 */
[----:B------:R5:W-:Y:S01]  /*b320*/  STS [R7+0x210c], R232 ;  /* 0x00210ce807007388 */ /* 0x000be20000000800 */
[----:B-1----:R-:W-:Y:S01]  /*b330*/  FMUL.FTZ R228, R50, -R169 ;  /* 0x800000a932e47220 */ /* 0x002fe20000410000 */
[----:B------:R-:W-:Y:S02]  /*b340*/  FMUL.FTZ R169, R36, R199 ;  /* 0x000000c724a97220 */ /* 0x000fe40000410000 */
[----:B------:R1:W-:Y:S01]  /*b350*/  STS [R7+0x2120], R182 ;  /* 0x002120b607007388 */ /* 0x0003e20000000800 */
[----:B------:R-:W-:Y:S01]  /*b360*/  FMUL.FTZ R36, R15, UR47 ;  /* 0x0000002f0f247c20 */ /* 0x000fe20008410000 */
[----:B---3--:R-:W-:Y:S02]  /*b370*/  FMUL.FTZ R230, R49, R165 ;  /* 0x000000a531e67220 */ /* 0x008fe40000410000 */
[----:B------:R3:W-:Y:S01]  /*b380*/  STS [R7+0x2124], R184 ;  /* 0x002124b807007388 */ /* 0x0007e20000000800 */
[----:B------:R-:W-:Y:S01]  /*b390*/  FFMA.FTZ R36, R33, UR46, R36 ;  /* 0x0000002e21247c23 */ /* 0x000fe20008010024 */
[----:B-----5:R-:W-:Y:S01]  /*b3a0*/  FMUL.FTZ R232, R49, -R167 ;  /* 0x800000a731e87220 */ /* 0x020fe20000410000 */
[----:B------:R-:W-:Y:S01]  /*b3b0*/  LEA R167, R55, -R8, 0x1 ;  /* 0x8000000837a77211 */ /* 0x000fe200078e08ff */
[----:B------:R5:W-:Y:S01]  /*b3c0*/  STS [R7+0x2138], R180 ;  /* 0x002138b407007388 */ /* 0x000be20000000800 */
[----:B------:R-:W-:Y:S01]  /*b3d0*/  FMUL.FTZ R8, R198, UR47 ;  /* 0x0000002fc6087c20 */ /* 0x000fe20008410000 */
[C---:B-1----:R-:W-:Y:S01]  /*b3e0*/  FMUL.FTZ R182, R46.reuse, R163 ;  /* 0x000000a32eb67220 */ /* 0x042fe20000410000 */
[----:B------:R-:W-:Y:S01]  /*b3f0*/  ISETP.GE.AND P1, PT, R167, 0x1, PT ;  /* 0x00000001a700780c */ /* 0x000fe20003f26270 */
[----:B------:R1:W-:Y:S01]  /*b400*/  STS [R7+0x213c], R178 ;  /* 0x00213cb207007388 */ /* 0x0003e20000000800 */
[----:B------:R-:W-:Y:S01]  /*b410*/  FFMA.FTZ R165, R197, UR46, R8 ;  /* 0x0000002ec5a57c23 */ /* 0x000fe20008010008 */
[----:B---3--:R-:W-:Y:S01]  /*b420*/  FMUL.FTZ R184, R46, -R161 ;  /* 0x800000a12eb87220 */ /* 0x008fe20000410000 */
[----:B------:R-:W-:Y:S01]  /*b430*/  FMUL.FTZ R8, R31, UR47 ;  /* 0x0000002f1f087c20 */ /* 0x000fe20008410000 */
[----:B------:R3:W-:Y:S01]  /*b440*/  STS [R7+0x2140], R174 ;  /* 0x002140ae07007388 */ /* 0x0007e20000000800 */
[----:B------:R-:W-:Y:S01]  /*b450*/  FMUL.FTZ R163, R196, UR47 ;  /* 0x0000002fc4a37c20 */ /* 0x000fe20008410000 */
[----:B-----5:R-:W-:Y:S01]  /*b460*/  FMUL.FTZ R180, R42, -R187 ;  /* 0x800000bb2ab47220 */ /* 0x020fe20000410000 */
[----:B------:R-:W-:Y:S01]  /*b470*/  FFMA.FTZ R161, R191, UR46, -R8 ;  /* 0x0000002ebfa17c23 */ /* 0x000fe20008010808 */
[----:B------:R5:W-:Y:S01]  /*b480*/  STS [R7+0x2144], R176 ;  /* 0x002144b007007388 */ /* 0x000be20000000800 */
[----:B------:R-:W-:Y:S01]  /*b490*/  FMUL.FTZ R8, R33, UR47 ;  /* 0x0000002f21087c20 */ /* 0x000fe20008410000 */
[----:B-1----:R-:W-:Y:S01]  /*b4a0*/  FMUL.FTZ R178, R44, -R159 ;  /* 0x8000009f2cb27220 */ /* 0x002fe20000410000 */
[----:B------:R-:W-:Y:S01]  /*b4b0*/  FMUL.FTZ R159, R32, UR47 ;  /* 0x0000002f209f7c20 */ /* 0x000fe20008410000 */
[----:B------:R1:W-:Y:S01]  /*b4c0*/  STS [R7+0x2150], R172 ;  /* 0x002150ac07007388 */ /* 0x0003e20000000800 */
[----:B------:R-:W-:Y:S01]  /*b4d0*/  ISETP.GE.AND P2, PT, R167, 0x21, PT ;  /* 0x00000021a700780c */ /* 0x000fe20003f46270 */
[----:B---3--:R-:W-:Y:S01]  /*b4e0*/  FMUL.FTZ R174, R43, -R39 ;  /* 0x800000272bae7220 */ /* 0x008fe20000410000 */
[----:B------:R-:W-:Y:S01]  /*b4f0*/  FMUL.FTZ R39, R197, UR47 ;  /* 0x0000002fc5277c20 */ /* 0x000fe20008410000 */
[----:B------:R3:W-:Y:S01]  /*b500*/  STS [R7+0x2158], R168 ;  /* 0x002158a807007388 */ /* 0x0007e20000000800 */
[----:B------:R-:W-:Y:S01]  /*b510*/  FFMA.FTZ R163, R194, UR46, -R163 ;  /* 0x0000002ec2a37c23 */ /* 0x000fe200080108a3 */
[----:B-----5:R-:W-:Y:S01]  /*b520*/  FMUL.FTZ R176, R42, R185 ;  /* 0x000000b92ab07220 */ /* 0x020fe20000410000 */
[----:B------:R-:W-:Y:S01]  /*b530*/  FFMA.FTZ R159, R14, UR46, -R159 ;  /* 0x0000002e0e9f7c23 */ /* 0x000fe2000801089f */
[----:B------:R-:W-:Y:S01]  /*b540*/  STS [R7+0x2110], R234 ;  /* 0x002110ea07007388 */ /* 0x000fe20000000800 */
[----:B-1----:R-:W-:-:S03]  /*b550*/  FMUL.FTZ R172, R41, R189 ;  /* 0x000000bd29ac7220 */ /* 0x002fc60000410000 */
[----:B------:R-:W-:Y:S01]  /*b560*/  STS [R7+0x2114], R236 ;  /* 0x002114ec07007388 */ /* 0x000fe20000000800 */
[----:B---3--:R-:W-:-:S03]  /*b570*/  FMUL.FTZ R168, R40, -R195 ;  /* 0x800000c328a87220 */ /* 0x008fc60000410000 */
        /* <DEDUP_REMOVED lines=16> */
[----:B------:R-:W-:Y:S01]  /*b680*/  STS [R7+0x2174], R190 ;  /* 0x002174be07007388 */ /* 0x000fe20000000800 */
[C---:B------:R-:W-:Y:S01]  /*b690*/  FFMA.FTZ R176, R199.reuse, UR46, -R176 ;  /* 0x0000002ec7b07c23 */ /* 0x040fe200080108b0 */
[----:B------:R-:W-:Y:S02]  /*b6a0*/  FMUL.FTZ R199, R199, UR47 ;  /* 0x0000002fc7c77c20 */ /* 0x000fe40008410000 */
[----:B------:R-:W-:Y:S01]  /*b6b0*/  STS [R7+0x2178], R192 ;  /* 0x002178c007007388 */ /* 0x000fe20000000800 */
[----:B---3--:R-:W-:Y:S01]  /*b6c0*/  FFMA.FTZ R172, R198, UR46, -R39 ;  /* 0x0000002ec6ac7c23 */ /* 0x008fe20008010827 */
[----:B------:R-:W-:Y:S02]  /*b6d0*/  FFMA.FTZ R39, R15, UR46, -R8 ;  /* 0x0000002e0f277c23 */ /* 0x000fe40008010808 */
[----:B------:R1:W-:Y:S01]  /*b6e0*/  STS [R7+0x217c], R168 ;  /* 0x00217ca807007388 */ /* 0x0003e20000000800 */
[----:B------:R-:W-:Y:S01]  /*b6f0*/  FFMA.FTZ R174, R214, UR46, R199 ;  /* 0x0000002ed6ae7c23 */ /* 0x000fe200080100c7 */
[----:B------:R-:W-:Y:S01]  /*b700*/  FFMA.FTZ R8, R34, UR46, R171 ;  /* 0x0000002e22087c23 */ /* 0x000fe200080100ab */
        /* <DEDUP_REMOVED lines=9> */
[----:B0-2-4-:R-:W-:Y:S05]  /*b7a0*/  @!P1 BRA `(.L_x_15279) ;  /* 0x00000000000c9947 */ /* 0x015fea0003800000 */
[----:B------:R-:W0:Y:S04]  /*b7b0*/  LDS R171, [R224+0x1080] ;  /* 0x00108000e0ab7984 */ /* 0x000e280000000800 */
[----:B------:R1:W-:Y:S04]  /*b7c0*/  REDG.E.ADD.F32.FTZ.RN.STRONG.GPU desc[UR32][R2.64], R222 ;  /* 0x000000de020079a6 */ /* 0x0003e8000c12f320 */
[----:B0-----:R1:W-:Y:S02]  /*b7d0*/  REDG.E.ADD.F32.FTZ.RN.STRONG.GPU desc[UR32][R4.64], R171 ;  /* 0x000000ab040079a6 */ /* 0x0013e4000c12f320 */
.L_x_15279:
[----:B------:R-:W-:Y:S05]  /*b7e0*/  BSYNC.RECONVERGENT B0 ;  /* 0x0000000000007941 */ /* 0x000fea0003800200 */
.L_x_15278:
[----:B-1----:R0:W1:Y:S01]  /*b7f0*/  LDS R171, [R206+0x2180] ;  /* 0x00218000ceab7984 */ /* 0x0020620000000800 */
[----:B------:R-:W-:Y:S04]  /*b800*/  BSSY.RECONVERGENT B0, `(.L_x_15280) ;  /* 0x0000004000007945 */ /* 0x000fe80003800200 */
[----:B------:R-:W-:Y:S05]  /*b810*/  @!P2 BRA `(.L_x_15281) ;  /* 0x000000000008a947 */ /* 0x000fea0003800000 */
[----:B------:R2:W-:Y:S04]  /*b820*/  REDG.E.ADD.F32.FTZ.RN.STRONG.GPU desc[UR32][R2.64+0x80], R220 ;  /* 0x000080dc020079a6 */ /* 0x0005e8000c12f320 */
[----:B-1----:R2:W-:Y:S02]  /*b830*/  REDG.E.ADD.F32.FTZ.RN.STRONG.GPU desc[UR32][R4.64+0x80], R171 ;  /* 0x000080ab040079a6 */ /* 0x0025e4000c12f320 */
.L_x_15281:
[----:B------:R-:W-:Y:S05]  /*b840*/  BSYNC.RECONVERGENT B0 ;  /* 0x0000000000007941 */ /* 0x000fea0003800200 */
.L_x_15280:
        /* <DEDUP_REMOVED lines=11> */
.L_x_15283:
[----:B------:R-:W-:Y:S05]  /*b900*/  BSYNC.RECONVERGENT B0 ;  /* 0x0000000000007941 */ /* 0x000fea0003800200 */
.L_x_15282:
[----:B-12---:R1:W2:Y:S01]  /*b910*/  LDS R171, [R204+0x2280] ;  /* 0x00228000ccab7984 */ /* 0x0062a20000000800 */
[----:B------:R-:W-:Y:S04]  /*b920*/  BSSY.RECONVERGENT B0, `(.L_x_15284) ;  /* 0x0000004000007945 */ /* 0x000fe80003800200 */
[----:B------:R-:W-:Y:S05]  /*b930*/  @!P1 BRA `(.L_x_15285) ;  /* 0x0000000000089947 */ /* 0x000fea0003800000 */
[----:B------:R0:W-:Y:S04]  /*b940*/  REDG.E.ADD.F32.FTZ.RN.STRONG.GPU desc[UR32][R2.64+0x180], R216 ;  /* 0x000180d8020079a6 */ /* 0x0001e8000c12f320 */
[----:B--2---:R0:W-:Y:S02]  /*b950*/  REDG.E.ADD.F32.FTZ.RN.STRONG.GPU desc[UR32][R4.64+0x180], R171 ;  /* 0x000180ab040079a6 */ /* 0x0041e4000c12f320 */
.L_x_15285:
[----:B------:R-:W-:Y:S05]  /*b960*/  BSYNC.RECONVERGENT B0 ;  /* 0x0000000000007941 */ /* 0x000fea0003800200 */
.L_x_15284:
[----:B------:R-:W0:Y:S01]  /*b970*/  LDS R203, [R203+0x2300] ;  /* 0x00230000cbcb7984 */ /* 0x000e220000000800 */
[----:B------:R-:W-:Y:S04]  /*b980*/  BSSY.RECONVERGENT B0, `(.L_x_15286) ;  /* 0x0000004000007945 */ /* 0x000fe80003800200 */
[----:B------:R-:W-:Y:S05]  /*b990*/  @!P2 BRA `(.L_x_15287) ;  /* 0x000000000008a947 */ /* 0x000fea0003800000 */
[----:B------:R1:W-:Y:S04]  /*b9a0*/  REDG.E.ADD.F32.FTZ.RN.STRONG.GPU desc[UR32][R2.64+0x200], R212 ;  /* 0x000200d4020079a6 */ /* 0x0003e8000c12f320 */
[----:B0-----:R1:W-:Y:S02]  /*b9b0*/  REDG.E.ADD.F32.FTZ.RN.STRONG.GPU desc[UR32][R4.64+0x200], R203 ;  /* 0x000200cb040079a6 */ /* 0x0013e4000c12f320 */
.L_x_15287:
[----:B------:R-:W-:Y:S05]  /*b9c0*/  BSYNC.RECONVERGENT B0 ;  /* 0x0000000000007941 */ /* 0x000fea0003800200 */
.L_x_15286:
[----:B0-2---:R0:W2:Y:S01]  /*b9d0*/  LDS R171, [R202+0x2380] ;  /* 0x00238000caab7984 */ /* 0x0050a20000000800 */
[----:B------:R-:W-:Y:S04]  /*b9e0*/  BSSY.RECONVERGENT B0, `(.L_x_15288) ;  /* 0x0000004000007945 */ /* 0x000fe80003800200 */
[----:B------:R-:W-:Y:S05]  /*b9f0*/  @!P3 BRA `(.L_x_15289) ;  /* 0x000000000008b947 */ /* 0x000fea0003800000 */
[----:B------:R0:W-:Y:S04]  /*ba00*/  REDG.E.ADD.F32.FTZ.RN.STRONG.GPU desc[UR32][R2.64+0x280], R210 ;  /* 0x000280d2020079a6 */ /* 0x0001e8000c12f320 */
[----:B--2---:R0:W-:Y:S02]  /*ba10*/  REDG.E.ADD.F32.FTZ.RN.STRONG.GPU desc[UR32][R4.64+0x280], R171 ;  /* 0x000280ab040079a6 */ /* 0x0041e4000c12f320 */
.L_x_15289:
[----:B------:R-:W-:Y:S05]  /*ba20*/  BSYNC.RECONVERGENT B0 ;  /* 0x0000000000007941 */ /* 0x000fea0003800200 */
.L_x_15288:
[----:B------:R-:W0:Y:S01]  /*ba30*/  LDS R201, [R201+0x2400] ;  /* 0x00240000c9c97984 */ /* 0x000e220000000800 */
[----:B------:R-:W-:Y:S04]  /*ba40*/  BSSY.RECONVERGENT B0, `(.L_x_15290) ;  /* 0x0000004000007945 */ /* 0x000fe80003800200 */
[----:B------:R-:W-:Y:S05]  /*ba50*/  @!P4 BRA `(.L_x_15291) ;  /* 0x000000000008c947 */ /* 0x000fea0003800000 */
[----:B------:R1:W-:Y:S04]  /*ba60*/  REDG.E.ADD.F32.FTZ.RN.STRONG.GPU desc[UR32][R2.64+0x300], R188 ;  /* 0x000300bc020079a6 */ /* 0x0003e8000c12f320 */
[----:B0-----:R1:W-:Y:S02]  /*ba70*/  REDG.E.ADD.F32.FTZ.RN.STRONG.GPU desc[UR32][R4.64+0x300], R201 ;  /* 0x000300c9040079a6 */ /* 0x0013e4000c12f320 */
.L_x_15291:
[----:B------:R-:W-:Y:S05]  /*ba80*/  BSYNC.RECONVERGENT B0 ;  /* 0x0000000000007941 */ /* 0x000fea0003800200 */
.L_x_15290:
[----:B0-2---:R0:W2:Y:S01]  /*ba90*/  LDS R171, [R200+0x2480] ;  /* 0x00248000c8ab7984 */ /* 0x0050a20000000800 */
[----:B------:R-:W-:Y:S04]  /*baa0*/  BSSY.RECONVERGENT B0, `(.L_x_15292) ;  /* 0x0000004000007945 */ /* 0x000fe80003800200 */
[----:B------:R-:W-:Y:S05]  /*bab0*/  @!P5 BRA `(.L_x_15293) ;  /* 0x000000000008d947 */ /* 0x000fea0003800000 */
[----:B------:R0:W-:Y:S04]  /*bac0*/  REDG.E.ADD.F32.FTZ.RN.STRONG.GPU desc[UR32][R2.64+0x380], R186 ;  /* 0x000380ba020079a6 */ /* 0x0001e8000c12f320 */
[----:B--2---:R0:W-:Y:S02]  /*bad0*/  REDG.E.ADD.F32.FTZ.RN.STRONG.GPU desc[UR32][R4.64+0x380], R171 ;  /* 0x000380ab040079a6 */ /* 0x0041e4000c12f320 */
.L_x_15293:
[----:B------:R-:W-:Y:S05]  /*bae0*/  BSYNC.RECONVERGENT B0 ;  /* 0x0000000000007941 */ /* 0x000fea0003800200 */
.L_x_15292:
        /* <DEDUP_REMOVED lines=11> */
.L_x_15295:
[----:B------:R-:W-:Y:S05]  /*bba0*/  BSYNC.RECONVERGENT B0 ;  /* 0x0000000000007941 */ /* 0x000fea0003800200 */
.L_x_15294:
[----:B0-2---:R0:W2:Y:S01]  /*bbb0*/  LDS R171, [R156+0x2580] ;  /* 0x002580009cab7984 */ /* 0x0050a20000000800 */
[----:B------:R-:W-:Y:S04]  /*bbc0*/  BSSY.RECONVERGENT B0, `(.L_x_15296) ;  /* 0x0000004000007945 */ /* 0x000fe80003800200 */
[----:B------:R-:W-:Y:S05]  /*bbd0*/  @!P1 BRA `(.L_x_15297) ;  /* 0x0000000000089947 */ /* 0x000fea0003800000 */
[----:B------:R0:W-:Y:S04]  /*bbe0*/  REDG.E.ADD.F32.FTZ.RN.STRONG.GPU desc[UR32][R2.64+0x480], R249 ;  /* 0x000480f9020079a6 */ /* 0x0001e8000c12f320 */
[----:B--2---:R0:W-:Y:S02]  /*bbf0*/  REDG.E.ADD.F32.FTZ.RN.STRONG.GPU desc[UR32][R4.64+0x480], R171 ;  /* 0x000480ab040079a6 */ /* 0x0041e4000c12f320 */
.L_x_15297:
[----:B------:R-:W-:Y:S05]  /*bc00*/  BSYNC.RECONVERGENT B0 ;  /* 0x0000000000007941 */ /* 0x000fea0003800200 */
.L_x_15296:
[----:B------:R-:W0:Y:S01]  /*bc10*/  LDS R155, [R155+0x2600] ;  /* 0x002600009b9b7984 */ /* 0x000e220000000800 */
[----:B------:R-:W-:Y:S04]  /*bc20*/  BSSY.RECONVERGENT B0, `(.L_x_15298) ;  /* 0x0000004000007945 */ /* 0x000fe80003800200 */
[----:B------:R-:W-:Y:S05]  /*bc30*/  @!P2 BRA `(.L_x_15299) ;  /* 0x000000000008a947 */ /* 0x000fea0003800000 */
[----:B------:R1:W-:Y:S04]  /*bc40*/  REDG.E.ADD.F32.FTZ.RN.STRONG.GPU desc[UR32][R2.64+0x500], R247 ;  /* 0x000500f7020079a6 */ /* 0x0003e8000c12f320 */
[----:B0-----:R1:W-:Y:S02]  /*bc50*/  REDG.E.ADD.F32.FTZ.RN.STRONG.GPU desc[UR32][R4.64+0x500], R155 ;  /* 0x0005009b040079a6 */ /* 0x0013e4000c12f320 */
.L_x_15299:
[----:B------:R-:W-:Y:S05]  /*bc60*/  BSYNC.RECONVERGENT B0 ;  /* 0x0000000000007941 */ /* 0x000fea0003800200 */
.L_x_15298:
[----:B01----:R0:W1:Y:S01]  /*bc70*/  LDS R155, [R154+0x2680] ;  /* 0x002680009a9b7984 */ /* 0x0030620000000800 */
[----:B------:R-:W-:Y:S04]  /*bc80*/  BSSY.RECONVERGENT B0, `(.L_x_15300) ;  /* 0x0000004000007945 */ /* 0x000fe80003800200 */
[----:B------:R-:W-:Y:S05]  /*bc90*/  @!P3 BRA `(.L_x_15301) ;  /* 0x000000000008b947 */ /* 0x000fea0003800000 */
[----:B------:R0:W-:Y:S04]  /*bca0*/  REDG.E.ADD.F32.FTZ.RN.STRONG.GPU desc[UR32][R2.64+0x580], R245 ;  /* 0x000580f5020079a6 */ /* 0x0001e8000c12f320 */
[----:B-1----:R0:W-:Y:S02]  /*bcb0*/  REDG.E.ADD.F32.FTZ.RN.STRONG.GPU desc[UR32][R4.64+0x580], R155 ;  /* 0x0005809b040079a6 */ /* 0x0021e4000c12f320 */
.L_x_15301:
[----:B------:R-:W-:Y:S05]  /*bcc0*/  BSYNC.RECONVERGENT B0 ;  /* 0x0000000000007941 */ /* 0x000fea0003800200 */
.L_x_15300:
[----:B------:R-:W0:Y:S01]  /*bcd0*/  LDS R153, [R153+0x2700] ;  /* 0x0027000099997984 */ /* 0x000e220000000800 */
[----:B------:R-:W-:Y:S04]  /*bce0*/  BSSY.RECONVERGENT B0, `(.L_x_15302) ;  /* 0x0000004000007945 */ /* 0x000fe80003800200 */
[----:B------:R-:W-:Y:S05]  /*bcf0*/  @!P4 BRA `(.L_x_15303) ;  /* 0x000000000008c947 */ /* 0x000fea0003800000 */
[----:B------:R1:W-:Y:S04]  /*bd00*/  REDG.E.ADD.F32.FTZ.RN.STRONG.GPU desc[UR32][R2.64+0x600], R243 ;  /* 0x000600f3020079a6 */ /* 0x0003e8000c12f320 */
[----:B0-----:R0:W-:Y:S02]  /*bd10*/  REDG.E.ADD.F32.FTZ.RN.STRONG.GPU desc[UR32][R4.64+0x600], R153 ;  /* 0x00060099040079a6 */ /* 0x0011e4000c12f320 */
.L_x_15303:
[----:B------:R-:W-:Y:S05]  /*bd20*/  BSYNC.RECONVERGENT B0 ;  /* 0x0000000000007941 */ /* 0x000fea0003800200 */
.L_x_15302:
[----:B0-----:R0:W0:Y:S01]  /*bd30*/  LDS R153, [R152+0x2780] ;  /* 0x0027800098997984 */ /* 0x0010220000000800 */
[----:B------:R-:W-:Y:S04]  /*bd40*/  BSSY.RECONVERGENT B0, `(.L_x_15304) ;  /* 0x0000004000007945 */ /* 0x000fe80003800200 */
[----:B------:R-:W-:Y:S05]  /*bd50*/  @!P5 BRA `(.L_x_15305) ;  /* 0x000000000008d947 */ /* 0x000fea0003800000 */
[----:B------:R1:W-:Y:S04]  /*bd60*/  REDG.E.ADD.F32.FTZ.RN.STRONG.GPU desc[UR32][R2.64+0x680], R241 ;  /* 0x000680f1020079a6 */ /* 0x0003e8000c12f320 */
[----:B0-----:R0:W-:Y:S02]  /*bd70*/  REDG.E.ADD.F32.FTZ.RN.STRONG.GPU desc[UR32][R4.64+0x680], R153 ;  /* 0x00068099040079a6 */ /* 0x0011e4000c12f320 */
.L_x_15305:
[----:B------:R-:W-:Y:S05]  /*bd80*/  BSYNC.RECONVERGENT B0 ;  /* 0x0000000000007941 */ /* 0x000fea0003800200 */
.L_x_15304:
        /* <DEDUP_REMOVED lines=11> */
.L_x_15307:
[----:B------:R-:W-:Y:S05]  /*be40*/  BSYNC.RECONVERGENT B0 ;  /* 0x0000000000007941 */ /* 0x000fea0003800200 */
.L_x_15306:
[----:B0-----:R0:W0:Y:S01]  /*be50*/  LDS R151, [R150+0x2880] ;  /* 0x0028800096977984 */ /* 0x0010220000000800 */
[----:B------:R-:W-:Y:S04]  /*be60*/  BSSY.RECONVERGENT B0, `(.L_x_15308) ;  /* 0x0000004000007945 */ /* 0x000fe80003800200 */
[----:B------:R-:W-:Y:S05]  /*be70*/  @!P1 BRA `(.L_x_15309) ;  /* 0x0000000000089947 */ /* 0x000fea0003800000 */
[----:B------:R1:W-:Y:S04]  /*be80*/  REDG.E.ADD.F32.FTZ.RN.STRONG.GPU desc[UR32][R2.64+0x780], R237 ;  /* 0x000780ed020079a6 */ /* 0x0003e8000c12f320 */
[----:B0-----:R0:W-:Y:S02]  /*be90*/  REDG.E.ADD.F32.FTZ.RN.STRONG.GPU desc[UR32][R4.64+0x780], R151 ;  /* 0x00078097040079a6 */ /* 0x0011e4000c12f320 */
.L_x_15309:
[----:B------:R-:W-:Y:S05]  /*bea0*/  BSYNC.RECONVERGENT B0 ;  /* 0x0000000000007941 */ /* 0x000fea0003800200 */
.L_x_15308:
[----:B------:R-:W0:Y:S01]  /*beb0*/  LDS R149, [R149+0x2900] ;  /* 0x0029000095957984 */ /* 0x000e220000000800 */
[----:B------:R-:W-:Y:S04]  /*bec0*/  BSSY.RECONVERGENT B0, `(.L_x_15310) ;  /* 0x0000004000007945 */ /* 0x000fe80003800200 */
[----:B------:R-:W-:Y:S05]  /*bed0*/  @!P2 BRA `(.L_x_15311) ;  /* 0x000000000008a947 */ /* 0x000fea0003800000 */
[----:B------:R1:W-:Y:S04]  /*bee0*/  REDG.E.ADD.F32.FTZ.RN.STRONG.GPU desc[UR32][R2.64+0x800], R235 ;  /* 0x000800eb020079a6 */ /* 0x0003e8000c12f320 */
[----:B0-----:R0:W-:Y:S02]  /*bef0*/  REDG.E.ADD.F32.FTZ.RN.STRONG.GPU desc[UR32][R4.64+0x800], R149 ;  /* 0x00080095040079a6 */ /* 0x0011e4000c12f320 */
.L_x_15311:
[----:B------:R-:W-:Y:S05]  /*bf00*/  BSYNC.RECONVERGENT B0 ;  /* 0x0000000000007941 */ /* 0x000fea0003800200 */
.L_x_15310:
[----:B0-----:R0:W0:Y:S01]  /*bf10*/  LDS R149, [R148+0x2980] ;  /* 0x0029800094957984 */ /* 0x0010220000000800 */
[----:B------:R-:W-:Y:S04]  /*bf20*/  BSSY.RECONVERGENT B0, `(.L_x_15312) ;  /* 0x0000004000007945 */ /* 0x000fe80003800200 */
[----:B------:R-:W-:Y:S05]  /*bf30*/  @!P3 BRA `(.L_x_15313) ;  /* 0x000000000008b947 */ /* 0x000fea0003800000 */
[----:B------:R1:W-:Y:S04]  /*bf40*/  REDG.E.ADD.F32.FTZ.RN.STRONG.GPU desc[UR32][R2.64+0x880], R233 ;  /* 0x000880e9020079a6 */ /* 0x0003e8000c12f320 */
[----:B0-----:R0:W-:Y:S02]  /*bf50*/  REDG.E.ADD.F32.FTZ.RN.STRONG.GPU desc[UR32][R4.64+0x880], R149 ;  /* 0x00088095040079a6 */ /* 0x0011e4000c12f320 */
.L_x_15313:
[----:B------:R-:W-:Y:S05]  /*bf60*/  BSYNC.RECONVERGENT B0 ;  /* 0x0000000000007941 */ /* 0x000fea0003800200 */
.L_x_15312:
[----:B------:R-:W0:Y:S01]  /*bf70*/  LDS R147, [R147+0x2a00] ;  /* 0x002a000093937984 */ /* 0x000e220000000800 */
[----:B------:R-:W-:Y:S04]  /*bf80*/  BSSY.RECONVERGENT B0, `(.L_x_15314) ;  /* 0x0000004000007945 */ /* 0x000fe80003800200 */
[----:B------:R-:W-:Y:S05]  /*bf90*/  @!P4 BRA `(.L_x_15315) ;  /* 0x000000000008c947 */ /* 0x000fea0003800000 */
[----:B------:R1:W-:Y:S04]  /*bfa0*/  REDG.E.ADD.F32.FTZ.RN.STRONG.GPU desc[UR32][R2.64+0x900], R231 ;  /* 0x000900e7020079a6 */ /* 0x0003e8000c12f320 */
[----:B0-----:R0:W-:Y:S02]  /*bfb0*/  REDG.E.ADD.F32.FTZ.RN.STRONG.GPU desc[UR32][R4.64+0x900], R147 ;  /* 0x00090093040079a6 */ /* 0x0011e4000c12f320 */
.L_x_15315:
[----:B------:R-:W-:Y:S05]  /*bfc0*/  BSYNC.RECONVERGENT B0 ;  /* 0x0000000000007941 */ /* 0x000fea0003800200 */
.L_x_15314:
[----:B0-----:R0:W0:Y:S01]  /*bfd0*/  LDS R147, [R146+0x2a80] ;  /* 0x002a800092937984 */ /* 0x0010220000000800 */
[----:B------:R-:W-:Y:S04]  /*bfe0*/  BSSY.RECONVERGENT B0, `(.L_x_15316) ;  /* 0x0000004000007945 */ /* 0x000fe80003800200 */
[----:B------:R-:W-:Y:S05]  /*bff0*/  @!P5 BRA `(.L_x_15317) ;  /* 0x000000000008d947 */ /* 0x000fea0003800000 */
[----:B------:R1:W-:Y:S04]  /*c000*/  REDG.E.ADD.F32.FTZ.RN.STRONG.GPU desc[UR32][R2.64+0x980], R229 ;  /* 0x000980e5020079a6 */ /* 0x0003e8000c12f320 */
[----:B0-----:R0:W-:Y:S02]  /*c010*/  REDG.E.ADD.F32.FTZ.RN.STRONG.GPU desc[UR32][R4.64+0x980], R147 ;  /* 0x00098093040079a6 */ /* 0x0011e4000c12f320 */
.L_x_15317:
[----:B------:R-:W-:Y:S05]  /*c020*/  BSYNC.RECONVERGENT B0 ;  /* 0x0000000000007941 */ /* 0x000fea0003800200 */
.L_x_15316:
        /* <DEDUP_REMOVED lines=11> */
.L_x_15319:
[----:B------:R-:W-:Y:S05]  /*c0e0*/  BSYNC.RECONVERGENT B0 ;  /* 0x0000000000007941 */ /* 0x000fea0003800200 */
.L_x_15318:
[----:B0-----:R0:W0:Y:S01]  /*c0f0*/  LDS R145, [R144+0x2b80] ;  /* 0x002b800090917984 */ /* 0x0010220000000800 */
[----:B------:R-:W-:Y:S04]  /*c100*/  BSSY.RECONVERGENT B0, `(.L_x_15320) ;  /* 0x0000004000007945 */ /* 0x000fe80003800200 */
[----:B------:R-:W-:Y:S05]  /*c110*/  @!P1 BRA `(.L_x_15321) ;  /* 0x0000000000089947 */ /* 0x000fea0003800000 */
[----:B------:R1:W-:Y:S04]  /*c120*/  REDG.E.ADD.F32.FTZ.RN.STRONG.GPU desc[UR32][R2.64+0xa80], R225 ;  /* 0x000a80e1020079a6 */ /* 0x0003e8000c12f320 */
[----:B0-----:R0:W-:Y:S02]  /*c130*/  REDG.E.ADD.F32.FTZ.RN.STRONG.GPU desc[UR32][R4.64+0xa80], R145 ;  /* 0x000a8091040079a6 */ /* 0x0011e4000c12f320 */
.L_x_15321:
[----:B------:R-:W-:Y:S05]  /*c140*/  BSYNC.RECONVERGENT B0 ;  /* 0x0000000000007941 */ /* 0x000fea0003800200 */
.L_x_15320:
[----:B------:R-:W0:Y:S01]  /*c150*/  LDS R143, [R143+0x2c00] ;  /* 0x002c00008f8f7984 */ /* 0x000e220000000800 */
[----:B------:R-:W-:Y:S04]  /*c160*/  BSSY.RECONVERGENT B0, `(.L_x_15322) ;  /* 0x0000004000007945 */ /* 0x000fe80003800200 */
[----:B------:R-:W-:Y:S05]  /*c170*/  @!P2 BRA `(.L_x_15323) ;  /* 0x000000000008a947 */ /* 0x000fea0003800000 */
[----:B------:R1:W-:Y:S04]  /*c180*/  REDG.E.ADD.F32.FTZ.RN.STRONG.GPU desc[UR32][R2.64+0xb00], R223 ;  /* 0x000b00df020079a6 */ /* 0x0003e8000c12f320 */
[----:B0-----:R0:W-:Y:S02]  /*c190*/  REDG.E.ADD.F32.FTZ.RN.STRONG.GPU desc[UR32][R4.64+0xb00], R143 ;  /* 0x000b008f040079a6 */ /* 0x0011e4000c12f320 */
.L_x_15323:
[----:B------:R-:W-:Y:S05]  /*c1a0*/  BSYNC.RECONVERGENT B0 ;  /* 0x0000000000007941 */ /* 0x000fea0003800200 */
.L_x_15322:
[----:B0-----:R0:W0:Y:S01]  /*c1b0*/  LDS R143, [R142+0x2c80] ;  /* 0x002c80008e8f7984 */ /* 0x0010220000000800 */
[----:B------:R-:W-:Y:S04]  /*c1c0*/  BSSY.RECONVERGENT B0, `(.L_x_15324) ;  /* 0x0000004000007945 */ /* 0x000fe80003800200 */
[----:B------:R-:W-:Y:S05]  /*c1d0*/  @!P3 BRA `(.L_x_15325) ;  /* 0x000000000008b947 */ /* 0x000fea0003800000 */
[----:B------:R1:W-:Y:S04]  /*c1e0*/  REDG.E.ADD.F32.FTZ.RN.STRONG.GPU desc[UR32][R2.64+0xb80], R221 ;  /* 0x000b80dd020079a6 */ /* 0x0003e8000c12f320 */
[----:B0-----:R0:W-:Y:S02]  /*c1f0*/  REDG.E.ADD.F32.FTZ.RN.STRONG.GPU desc[UR32][R4.64+0xb80], R143 ;  /* 0x000b808f040079a6 */ /* 0x0011e4000c12f320 */
.L_x_15325:
[----:B------:R-:W-:Y:S05]  /*c200*/  BSYNC.RECONVERGENT B0 ;  /* 0x0000000000007941 */ /* 0x000fea0003800200 */
.L_x_15324:
[----:B------:R-:W0:Y:S01]  /*c210*/  LDS R141, [R141+0x2d00] ;  /* 0x002d00008d8d7984 */ /* 0x000e220000000800 */
[----:B------:R-:W-:Y:S04]  /*c220*/  BSSY.RECONVERGENT B0, `(.L_x_15326) ;  /* 0x0000004000007945 */ /* 0x000fe80003800200 */
[----:B------:R-:W-:Y:S05]  /*c230*/  @!P4 BRA `(.L_x_15327) ;  /* 0x000000000008c947 */ /* 0x000fea0003800000 */
[----:B------:R1:W-:Y:S04]  /*c240*/  REDG.E.ADD.F32.FTZ.RN.STRONG.GPU desc[UR32][R2.64+0xc00], R219 ;  /* 0x000c00db020079a6 */ /* 0x0003e8000c12f320 */
[----:B0-----:R0:W-:Y:S02]  /*c250*/  REDG.E.ADD.F32.FTZ.RN.STRONG.GPU desc[UR32][R4.64+0xc00], R141 ;  /* 0x000c008d040079a6 */ /* 0x0011e4000c12f320 */
.L_x_15327:
[----:B------:R-:W-:Y:S05]  /*c260*/  BSYNC.RECONVERGENT B0 ;  /* 0x0000000000007941 */ /* 0x000fea0003800200 */
.L_x_15326:
[----:B0-----:R0:W0:Y:S01]  /*c270*/  LDS R141, [R140+0x2d80] ;  /* 0x002d80008c8d7984 */ /* 0x0010220000000800 */
[----:B------:R-:W-:Y:S04]  /*c280*/  BSSY.RECONVERGENT B0, `(.L_x_15328) ;  /* 0x0000004000007945 */ /* 0x000fe80003800200 */
[----:B------:R-:W-:Y:S05]  /*c290*/  @!P5 BRA `(.L_x_15329) ;  /* 0x000000000008d947 */ /* 0x000fea0003800000 */
[----:B------:R1:W-:Y:S04]  /*c2a0*/  REDG.E.ADD.F32.FTZ.RN.STRONG.GPU desc[UR32][R2.64+0xc80], R217 ;  /* 0x000c80d9020079a6 */ /* 0x0003e8000c12f320 */
[----:B0-----:R0:W-:Y:S02]  /*c2b0*/  REDG.E.ADD.F32.FTZ.RN.STRONG.GPU desc[UR32][R4.64+0xc80], R141 ;  /* 0x000c808d040079a6 */ /* 0x0011e4000c12f320 */
.L_x_15329:
[----:B------:R-:W-:Y:S05]  /*c2c0*/  BSYNC.RECONVERGENT B0 ;  /* 0x0000000000007941 */ /* 0x000fea0003800200 */
.L_x_15328:
        /* <DEDUP_REMOVED lines=11> */
.L_x_15331:
[----:B------:R-:W-:Y:S05]  /*c380*/  BSYNC.RECONVERGENT B0 ;  /* 0x0000000000007941 */ /* 0x000fea0003800200 */
.L_x_15330:
[----:B0-----:R0:W0:Y:S01]  /*c390*/  LDS R139, [R138+0x2e80] ;  /* 0x002e80008a8b7984 */ /* 0x0010220000000800 */
[----:B------:R-:W-:Y:S04]  /*c3a0*/  BSSY.RECONVERGENT B0, `(.L_x_15332) ;  /* 0x0000004000007945 */ /* 0x000fe80003800200 */
[----:B------:R-:W-:Y:S05]  /*c3b0*/  @!P1 BRA `(.L_x_15333) ;  /* 0x0000000000089947 */ /* 0x000fea0003800000 */
[----:B------:R1:W-:Y:S04]  /*c3c0*/  REDG.E.ADD.F32.FTZ.RN.STRONG.GPU desc[UR32][R2.64+0xd80], R213 ;  /* 0x000d80d5020079a6 */ /* 0x0003e8000c12f320 */
[----:B0-----:R0:W-:Y:S02]  /*c3d0*/  REDG.E.ADD.F32.FTZ.RN.STRONG.GPU desc[UR32][R4.64+0xd80], R139 ;  /* 0x000d808b040079a6 */ /* 0x0011e4000c12f320 */
.L_x_15333:
[----:B------:R-:W-:Y:S05]  /*c3e0*/  BSYNC.RECONVERGENT B0 ;  /* 0x0000000000007941 */ /* 0x000fea0003800200 */
.L_x_15332:
[----:B------:R-:W0:Y:S01]  /*c3f0*/  LDS R137, [R137+0x2f00] ;  /* 0x002f000089897984 */ /* 0x000e220000000800 */
[----:B------:R-:W-:Y:S04]  /*c400*/  BSSY.RECONVERGENT B0, `(.L_x_15334) ;  /* 0x0000004000007945 */ /* 0x000fe80003800200 */
[----:B------:R-:W-:Y:S05]  /*c410*/  @!P2 BRA `(.L_x_15335) ;  /* 0x000000000008a947 */ /* 0x000fea0003800000 */
[----:B------:R1:W-:Y:S04]  /*c420*/  REDG.E.ADD.F32.FTZ.RN.STRONG.GPU desc[UR32][R2.64+0xe00], R211 ;  /* 0x000e00d3020079a6 */ /* 0x0003e8000c12f320 */
[----:B0-----:R0:W-:Y:S02]  /*c430*/  REDG.E.ADD.F32.FTZ.RN.STRONG.GPU desc[UR32][R4.64+0xe00], R137 ;  /* 0x000e0089040079a6 */ /* 0x0011e4000c12f320 */
.L_x_15335:
[----:B------:R-:W-:Y:S05]  /*c440*/  BSYNC.RECONVERGENT B0 ;  /* 0x0000000000007941 */ /* 0x000fea0003800200 */
.L_x_15334:
[----:B0-----:R0:W0:Y:S01]  /*c450*/  LDS R137, [R136+0x2f80] ;  /* 0x002f800088897984 */ /* 0x0010220000000800 */
[----:B------:R-:W-:Y:S04]  /*c460*/  BSSY.RECONVERGENT B0, `(.L_x_15336) ;  /* 0x0000004000007945 */ /* 0x000fe80003800200 */
[----:B------:R-:W-:Y:S05]  /*c470*/  @!P3 BRA `(.L_x_15337) ;  /* 0x000000000008b947 */ /* 0x000fea0003800000 */
[----:B------:R1:W-:Y:S04]  /*c480*/  REDG.E.ADD.F32.FTZ.RN.STRONG.GPU desc[UR32][R2.64+0xe80], R209 ;  /* 0x000e80d1020079a6 */ /* 0x0003e8000c12f320 */
[----:B0-----:R0:W-:Y:S02]  /*c490*/  REDG.E.ADD.F32.FTZ.RN.STRONG.GPU desc[UR32][R4.64+0xe80], R137 ;  /* 0x000e8089040079a6 */ /* 0x0011e4000c12f320 */
.L_x_15337:
[----:B------:R-:W-:Y:S05]  /*c4a0*/  BSYNC.RECONVERGENT B0 ;  /* 0x0000000000007941 */ /* 0x000fea0003800200 */
.L_x_15336:
[----:B------:R-:W0:Y:S01]  /*c4b0*/  LDS R135, [R135+0x3000] ;  /* 0x0030000087877984 */ /* 0x000e220000000800 */
[----:B------:R-:W-:Y:S04]  /*c4c0*/  BSSY.RECONVERGENT B0, `(.L_x_15338) ;  /* 0x0000004000007945 */ /* 0x000fe80003800200 */
[----:B------:R-:W-:Y:S05]  /*c4d0*/  @!P4 BRA `(.L_x_15339) ;  /* 0x000000000008c947 */ /* 0x000fea0003800000 */
[----:B------:R1:W-:Y:S04]  /*c4e0*/  REDG.E.ADD.F32.FTZ.RN.STRONG.GPU desc[UR32][R2.64+0xf00], R207 ;  /* 0x000f00cf020079a6 */ /* 0x0003e8000c12f320 */
[----:B0-----:R0:W-:Y:S02]  /*c4f0*/  REDG.E.ADD.F32.FTZ.RN.STRONG.GPU desc[UR32][R4.64+0xf00], R135 ;  /* 0x000f0087040079a6 */ /* 0x0011e4000c12f320 */
.L_x_15339:
[----:B------:R-:W-:Y:S05]  /*c500*/  BSYNC.RECONVERGENT B0 ;  /* 0x0000000000007941 */ /* 0x000fea0003800200 */
.L_x_15338:
[----:B------:R-:W0:Y:S01]  /*c510*/  LDS R27, [R27+0x3080] ;  /* 0x003080001b1b7984 */ /* 0x000e220000000800 */
[----:B------:R-:W-:Y:S04]  /*c520*/  BSSY.RECONVERGENT B0, `(.L_x_15340) ;  /* 0x0000004000007945 */ /* 0x000fe80003800200 */
[----:B------:R-:W-:Y:S05]  /*c530*/  @!P5 BRA `(.L_x_15341) ;  /* 0x000000000008d947 */ /* 0x000fea0003800000 */
[----:B------:R1:W-:Y:S04]  /*c540*/  REDG.E.ADD.F32.FTZ.RN.STRONG.GPU desc[UR32][R2.64+0xf80], R183 ;  /* 0x000f80b7020079a6 */ /* 0x0003e8000c12f320 */
[----:B0-----:R0:W-:Y:S02]  /*c550*/  REDG.E.ADD.F32.FTZ.RN.STRONG.GPU desc[UR32][R4.64+0xf80], R27 ;  /* 0x000f801b040079a6 */ /* 0x0011e4000c12f320 */
.L_x_15341:
[----:B------:R-:W-:Y:S05]  /*c560*/  BSYNC.RECONVERGENT B0 ;  /* 0x0000000000007941 */ /* 0x000fea0003800200 */
.L_x_15340:
[----:B-1--4-:R-:W1:Y:S01]  /*c570*/  SHFL.DOWN PT, R2, R25, 0x1, 0x1f ;  /* 0x08201f0019027f89 */ /* 0x012e6200000e0000 */
[----:B------:R-:W-:Y:S01]  /*c580*/  ISETP.GT.AND P1, PT, R123, 0x1e, PT ;  /* 0x0000001e7b00780c */ /* 0x000fe20003f24270 */
[----:B0-----:R-:W-:Y:S01]  /*c590*/  FFMA.FTZ R5, R81, R24, R26 ;  /* 0x0000001851057223 */ /* 0x001fe2000001001a */
[----:B------:R-:W-:Y:S01]  /*c5a0*/  FMUL.FTZ R11, R11, R172 ;  /* 0x000000ac0b0b7220 */ /* 0x000fe20000410000 */
[----:B------:R-:W0:Y:S01]  /*c5b0*/  SHFL.DOWN PT, R3, R208, 0x1, 0x1f ;  /* 0x08201f00d0037f89 */ /* 0x000e2200000e0000 */
[----:B------:R-:W-:Y:S01]  /*c5c0*/  ISETP.NE.AND P2, PT, R0, RZ, PT ;  /* 0x000000ff0000720c */ /* 0x000fe20003f45270 */
        /* <DEDUP_REMOVED lines=22> */
[----:B0-----:R-:W-:Y:S01]  /*c730*/  @!P1 FADD.FTZ R208, R208, R3 ;  /* 0x00000003d0d09221 */ /* 0x001fe20000010000 */
        /* <DEDUP_REMOVED lines=26> */
[----:B-1----:R-:W-:-:S03]  /*c8e0*/  @!P1 FADD.FTZ R208, R208, R3 ;  /* 0x00000003d0d09221 */ /* 0x002fc60000010000 */
[----:B------:R-:W0:Y:S01]  /*c8f0*/  SHFL.DOWN PT, R2, R25, 0x4, 0x1f ;  /* 0x08801f0019027f89 */ /* 0x000e2200000e0000 */
[----:B------:R-:W-:-:S03]  /*c900*/  ISETP.GT.AND P1, PT, R123, 0x1b, PT ;  /* 0x0000001b7b00780c */ /* 0x000fc60003f24270 */
[----:B------:R-:W1:Y:S10]  /*c910*/  SHFL.DOWN PT, R3, R208, 0x4, 0x1f ;  /* 0x08801f00d0037f89 */ /* 0x000e7400000e0000 */
[----:B0-----:R-:W-:Y:S01]  /*c920*/  @!P1 FADD.FTZ R25, R25, R2 ;  /* 0x0000000219199221 */ /* 0x001fe20000010000 */
[----:B-1----:R-:W-:-:S04]  /*c930*/  @!P1 FADD.FTZ R208, R208, R3 ;  /* 0x00000003d0d09221 */ /* 0x002fc80000010000 */
[----:B------:R-:W0:Y:S01]  /*c940*/  SHFL.DOWN PT, R2, R25, 0x8, 0x1f ;  /* 0x09001f0019027f89 */ /* 0x000e2200000e0000 */
[----:B------:R-:W-:Y:S01]  /*c950*/  ISETP.GT.AND P1, PT, R123, 0x17, PT ;  /* 0x000000177b00780c */ /* 0x000fe20003f24270 */
[----:B------:R-:W-:Y:S02]  /*c960*/  FMUL.FTZ R3, R38, R198 ;  /* 0x000000c626037220 */ /* 0x000fe40000410000 */
[----:B------:R-:W1:Y:S02]  /*c970*/  SHFL.DOWN PT, R27, R208, 0x8, 0x1f ;  /* 0x09001f00d01b7f89 */ /* 0x000e6400000e0000 */
[----:B------:R-:W-:-:S04]  /*c980*/  FFMA.FTZ R3, R16, R197, R3 ;  /* 0x000000c510037223 */ /* 0x000fc80000010003 */
[----:B------:R-:W-:Y:S01]  /*c990*/  FFMA.FTZ R62, R3, R111, R62 ;  /* 0x0000006f033e7223 */ /* 0x000fe2000001003e */
[----:B------:R-:W-:-:S04]  /*c9a0*/  FFMA.FTZ R3, R87, R3, R12 ;  /* 0x0000000357037223 */ /* 0x000fc8000001000c */
[----:B------:R-:W-:Y:S01]  /*c9b0*/  FADD.FTZ R88, R3, R88 ;  /* 0x0000005803587221 */ /* 0x000fe20000010000 */
[----:B------:R-:W-:-:S04]  /*c9c0*/  FMUL.FTZ R3, R162, R14 ;  /* 0x0000000ea2037220 */ /* 0x000fc80000410000 */
[----:B------:R-:W-:Y:S01]  /*c9d0*/  FFMA.FTZ R3, R20, R32, R3 ;  /* 0x0000002014037223 */ /* 0x000fe20000010003 */
[----:B0-----:R-:W-:-:S03]  /*c9e0*/  @!P1 FADD.FTZ R25, R25, R2 ;  /* 0x0000000219199221 */ /* 0x001fc60000010000 */
[----:B------:R-:W-:Y:S01]  /*c9f0*/  FFMA.FTZ R128, R103, R3, R128 ;  /* 0x0000000367807223 */ /* 0x000fe20000010080 */
[----:B------:R-:W-:Y:S01]  /*ca00*/  FFMA.FTZ R72, R3, R119, R72 ;  /* 0x0000007703487223 */ /* 0x000fe20000010048 */
[----:B-1----:R-:W-:Y:S01]  /*ca10*/  @!P1 FADD.FTZ R208, R208, R27 ;  /* 0x0000001bd0d09221 */ /* 0x002fe20000010000 */
[----:B------:R-:W0:Y:S01]  /*ca20*/  SHFL.DOWN PT, R2, R25, 0x10, 0x1f ;  /* 0x0a001f0019027f89 */ /* 0x000e2200000e0000 */
[----:B------:R-:W-:Y:S01]  /*ca30*/  ISETP.NE.AND P1, PT, R123, RZ, PT ;  /* 0x000000ff7b00720c */ /* 0x000fe20003f25270 */
[----:B------:R-:W-:Y:S02]  /*ca40*/  FADD.FTZ R93, R128, R93 ;  /* 0x0000005d805d7221 */ /* 0x000fe40000010000 */
[----:B------:R-:W1:Y:S01]  /*ca50*/  SHFL.DOWN PT, R5, R208, 0x10, 0x1f ;  /* 0x0a001f00d0057f89 */ /* 0x000e6200000e0000 */
[----:B0-----:R-:W-:Y:S01]  /*ca60*/  FADD.FTZ R4, R25, R2 ;  /* 0x0000000219047221 */ /* 0x001fe20000010000 */
[----:B------:R-:W-:Y:S01]  /*ca70*/  FFMA.FTZ R2, R104, R134, R133 ;  /* 0x0000008668027223 */ /* 0x000fe20000010085 */
[----:B-1----:R-:W-:-:S03]  /*ca80*/  FADD.FTZ R5, R208, R5 ;  /* 0x00000005d0057221 */ /* 0x002fc60000010000 */
[----:B------:R-:W-:-:S04]  /*ca90*/  FADD.FTZ R95, R2, R95 ;  /* 0x0000005f025f7221 */ /* 0x000fc80000010000 */
        /* <DEDUP_REMOVED lines=15> */
.L_x_15343:
[----:B------:R-:W-:Y:S05]  /*cb90*/  BSYNC.RECONVERGENT B0 ;  /* 0x0000000000007941 */ /* 0x000fea0003800200 */
.L_x_15342:
[----:B------:R-:W-:-:S04]  /*cba0*/  UIADD3 UR8, UPT, UPT, UR8, 0x1, URZ ;  /* 0x0000000108087890 */ /* 0x000fc8000fffe0ff */
[----:B------:R-:W-:-:S09]  /*cbb0*/  UISETP.GE.AND UP0, UPT, UR8, UR44, UPT ;  /* 0x0000002c0800728c */ /* 0x000fd2000bf06270 */
[----:B------:R-:W-:Y:S05]  /*cbc0*/  BRA.U !UP0, `(.L_x_15344) ;  /* 0xffffff8108c47547 */ /* 0x000fea000b83ffff */
.L_x_15264:
[----:B------:R-:W4:Y:S01]  /*cbd0*/  S2R R0, SR_TID.X ;  /* 0x0000000000007919 */ /* 0x000f220000002100 */
[----:B0-----:R-:W-:Y:S01]  /*cbe0*/  MOV R5, 0x10 ;  /* 0x0000001000057802 */ /* 0x001fe20000000f00 */
[----:B------:R-:W-:Y:S08]  /*cbf0*/  BAR.SYNC.DEFER_BLOCKING 0x0 ;  /* 0x0000000000007b1d */ /* 0x000ff00000010000 */
[----:B------:R-:W0:Y:S01]  /*cc00*/  S2UR UR38, SR_CTAID.X ;  /* 0x00000000002679c3 */ /* 0x000e220000002500 */
[----:B------:R-:W0:Y:S01]  /*cc10*/  LDCU.64 UR14, c[0x0][0x4f8] ;  /* 0x00009f00ff0e77ac */ /* 0x000e220008000a00 */
[----:B------:R-:W-:Y:S01]  /*cc20*/  F2FP.BF16.F32.PACK_AB R60, R60, R67 ;  /* 0x000000433c3c723e */ /* 0x000fe200000010ff */
[----:B------:R-:W5:Y:S01]  /*cc30*/  LDCU.64 UR34, c[0x0][0x500] ;  /* 0x0000a000ff2277ac */ /* 0x000f620008000a00 */
[----:B------:R-:W-:Y:S01]  /*cc40*/  UIADD3 UR31, UPT, UPT, UR21, -0x1, URZ ;  /* 0xffffffff151f7890 */ /* 0x000fe2000fffe0ff */
[----:B------:R-:W2:Y:S01]  /*cc50*/  LDCU.64 UR36, c[0x0][0x550] ;  /* 0x0000aa00ff2477ac */ /* 0x000ea20008000a00 */
[----:B----4-:R-:W-:-:S04]  /*cc60*/  SHF.L.U32 R0, R0, 0x1, RZ ;  /* 0x0000000100007819 */ /* 0x010fc800000006ff */
[----:B-1----:R-:W-:-:S04]  /*cc70*/  LOP3.LUT R3, R0, 0x7c0, RZ, 0xc0, !PT ;  /* 0x000007c000037812 */ /* 0x002fc800078ec0ff */
[----:B------:R-:W-:-:S05]  /*cc80*/  LOP3.LUT R0, R3, 0x1f, R124, 0xf8, !PT ;  /* 0x0000001f03007812 */ /* 0x000fca00078ef87c */
[----:B------:R-:W-:-:S05]  /*cc90*/  IMAD.WIDE.U32 R2, R0, R5, UR18 ;  /* 0x0000001200027e25 */ /* 0x000fca000f8e0005 */
[----:B------:R-:W4:Y:S04]  /*cca0*/  LDG.E.128 R4, desc[UR32][R2.64] ;  /* 0x0000002002047981 */ /* 0x000f28000c1e1d00 */
        /* <DEDUP_REMOVED lines=8> */
[----:B-----5:R-:W-:Y:S02]  /*cd30*/  UIMAD.WIDE.U32 UR12, UR10, UR34, UR12 ;  /* 0x000000220a0c72a5 */ /* 0x020fe4000f8e000c */
        /* <DEDUP_REMOVED lines=26> */
[----:B------:R-:W-:Y:S02]  /*cee0*/  FSETP.GTU.FTZ.AND P3, PT, R17, 20, PT ;  /* 0x41a000001100780b */ /* 0x000fe40003f7c000 */
[----:B------:R-:W-:Y:S02]  /*cef0*/  FSETP.GTU.FTZ.AND P4, PT, R8, 20, PT ;  /* 0x41a000000800780b */ /* 0x000fe40003f9c000 */
[----:B------:R-:W-:-:S02]  /*cf00*/  FSETP.GTU.FTZ.AND P5, PT, R16, 20, PT ;  /* 0x41a000001000780b */ /* 0x000fc40003fbc000 */
[----:B------:R-:W-:Y:S02]  /*cf10*/  SHF.L.U32 R14, R11, 0x10, RZ ;  /* 0x000000100b0e7819 */ /* 0x000fe400000006ff */
[----:B------:R-:W-:Y:S02]  /*cf20*/  PRMT R9, R9, 0x7632, R9 ;  /* 0x0000763209097816 */ /* 0x000fe40000000009 */
[----:B------:R-:W-:Y:S01]  /*cf30*/  PRMT R10, R10, 0x7632, R10 ;  /* 0x000076320a0a7816 */ /* 0x000fe2000000000a */
[----:B------:R-:W-:Y:S01]  /*cf40*/  @!P6 FMUL.FTZ R2, R18, -1.4426950216293334961 ;  /* 0xbfb8aa3b1202e820 */ /* 0x000fe20000410000 */
[----:B------:R-:W-:Y:S01]  /*cf50*/  SHF.L.U32 R9, R9, 0x10, RZ ;  /* 0x0000001009097819 */ /* 0x000fe200000006ff */
[----:B------:R-:W-:Y:S01]  /*cf60*/  @!P3 FMUL.FTZ R13, R17, -1.4426950216293334961 ;  /* 0xbfb8aa3b110db820 */ /* 0x000fe20000410000 */
[----:B------:R-:W-:Y:S01]  /*cf70*/  FADD.FTZ R17, R14, UR7 ;  /* 0x000000070e117e21 */ /* 0x000fe20008010000 */
[----:B------:R-:W-:Y:S01]  /*cf80*/  @!P4 FMUL.FTZ R8, R8, -1.4426950216293334961 ;  /* 0xbfb8aa3b0808c820 */ /* 0x000fe20000410000 */
[----:B------:R-:W-:Y:S01]  /*cf90*/  SHF.L.U32 R10, R10, 0x10, RZ ;  /* 0x000000100a0a7819 */ /* 0x000fe200000006ff */
[----:B------:R-:W2:Y:S01]  /*cfa0*/  @!P6 MUFU.EX2 R2, R2 ;  /* 0x000000020002e308 */ /* 0x000ea20000000800 */
[----:B------:R-:W-:Y:S01]  /*cfb0*/  @!P5 FMUL.FTZ R12, R16, -1.4426950216293334961 ;  /* 0xbfb8aa3b100cd820 */ /* 0x000fe20000410000 */
[----:B------:R-:W-:-:S02]  /*cfc0*/  FSETP.GTU.FTZ.AND P2, PT, R17, 20, PT ;  /* 0x41a000001100780b */ /* 0x000fc40003f5c000 */
[----:B------:R-:W-:Y:S01]  /*cfd0*/  FADD.FTZ R10, R10, UR7 ;  /* 0x000000070a0a7e21 */ /* 0x000fe20008010000 */
[----:B------:R-:W-:Y:S02]  /*cfe0*/  PRMT R11, R11, 0x7632, R11 ;  /* 0x000076320b0b7816 */ /* 0x000fe4000000000b */
[C---:B---3--:R-:W-:Y:S01]  /*cff0*/  SHF.L.U32 R14, R4.reuse, 0x10, RZ ;  /* 0x00000010040e7819 */ /* 0x048fe200000006ff */
[----:B------:R-:W3:Y:S01]  /*d000*/  @!P4 MUFU.EX2 R8, R8 ;  /* 0x000000080008c308 */ /* 0x000ee20000000800 */
[----:B------:R-:W-:Y:S02]  /*d010*/  SHF.L.U32 R11, R11, 0x10, RZ ;  /* 0x000000100b0b7819 */ /* 0x000fe400000006ff */
[----:B------:R-:W-:Y:S01]  /*d020*/  PRMT R4, R4, 0x7632, R4 ;  /* 0x0000763204047816 */ /* 0x000fe20000000004 */
[----:B------:R-:W-:-:S03]  /*d030*/  FADD.FTZ R14, R14, UR7 ;  /* 0x000000070e0e7e21 */ /* 0x000fc60008010000 */
[----:B------:R-:W-:Y:S01]  /*d040*/  SHF.L.U32 R4, R4, 0x10, RZ ;  /* 0x0000001004047819 */ /* 0x000fe200000006ff */
[----:B------:R-:W4:Y:S01]  /*d050*/  @!P5 MUFU.EX2 R12, R12 ;  /* 0x0000000c000cd308 */ /* 0x000f220000000800 */
[----:B--2---:R-:W-:Y:S01]  /*d060*/  @!P6 FADD.FTZ R3, R2, 1 ;  /* 0x3f8000000203e421 */ /* 0x004fe20000010000 */
[----:B------:R-:W-:-:S06]  /*d070*/  FSETP.GTU.FTZ.AND P1, PT, R14, 20, PT ;  /* 0x41a000000e00780b */ /* 0x000fcc0003f3c000 */
[----:B------:R2:W5:Y:S01]  /*d080*/  @!P6 MUFU.RCP R16, R3 ;  /* 0x000000030010e308 */ /* 0x0005620000001000 */
[----:B---3--:R-:W-:-:S07]  /*d090*/  @!P4 FADD.FTZ R8, R8, 1 ;  /* 0x3f8000000808c421 */ /* 0x008fce0000010000 */
[----:B------:R-:W3:Y:S01]  /*d0a0*/  @!P4 MUFU.RCP R15, R8 ;  /* 0x00000008000fc308 */ /* 0x000ee20000001000 */
[----:B----4-:R-:W-:Y:S01]  /*d0b0*/  @!P5 FADD.FTZ R2, R12, 1 ;  /* 0x3f8000000c02d421 */ /* 0x010fe20000010000 */
[----:B--2---:R-:W-:Y:S01]  /*d0c0*/  @!P2 FMUL.FTZ R3, R17, -1.4426950216293334961 ;  /* 0xbfb8aa3b1103a820 */ /* 0x004fe20000410000 */
[----:B------:R-:W-:Y:S01]  /*d0d0*/  FADD.FTZ R17, R9, UR7 ;  /* 0x0000000709117e21 */ /* 0x000fe20008010000 */
[C---:B------:R-:W-:Y:S01]  /*d0e0*/  SHF.L.U32 R12, R5.reuse, 0x10, RZ ;  /* 0x00000010050c7819 */ /* 0x040fe200000006ff */
[----:B------:R-:W-:Y:S01]  /*d0f0*/  @!P1 FMUL.FTZ R9, R14, -1.4426950216293334961 ;  /* 0xbfb8aa3b0e099820 */ /* 0x000fe20000410000 */
[----:B------:R-:W-:Y:S02]  /*d100*/  PRMT R5, R5, 0x7632, R5 ;  /* 0x0000763205057816 */ /* 0x000fe40000000005 */
[----:B------:R-:W2:Y:S01]  /*d110*/  @!P5 MUFU.RCP R2, R2 ;  /* 0x000000020002d308 */ /* 0x000ea20000001000 */
[----:B-----5:R-:W-:Y:S01]  /*d120*/  @!P6 FMUL.FTZ R95, R95, R16 ;  /* 0x000000105f5fe220 */ /* 0x020fe20000410000 */
[----:B------:R-:W-:Y:S01]  /*d130*/  FSETP.GTU.FTZ.AND P6, PT, R17, 20, PT ;  /* 0x41a000001100780b */ /* 0x000fe20003fdc000 */
[----:B------:R-:W-:Y:S01]  /*d140*/  FADD.FTZ R18, R12, UR7 ;  /* 0x000000070c127e21 */ /* 0x000fe20008010000 */
[----:B------:R-:W-:-:S04]  /*d150*/  SHF.L.U32 R5, R5, 0x10, RZ ;  /* 0x0000001005057819 */ /* 0x000fc800000006ff */
[----:B------:R-:W-:Y:S01]  /*d160*/  FSETP.GTU.FTZ.AND P0, PT, R18, 20, PT ;  /* 0x41a000001200780b */ /* 0x000fe20003f1c000 */
[----:B---3--:R-:W-:Y:S01]  /*d170*/  @!P4 FMUL.FTZ R94, R94, R15 ;  /* 0x0000000f5e5ec220 */ /* 0x008fe20000410000 */
[----:B------:R-:W-:Y:S01]  /*d180*/  FSETP.GTU.FTZ.AND P4, PT, R10, 20, PT ;  /* 0x41a000000a00780b */ /* 0x000fe20003f9c000 */
[----:B------:R-:W-:Y:S01]  /*d190*/  FADD.FTZ R15, R11, UR7 ;  /* 0x000000070b0f7e21 */ /* 0x000fe20008010000 */
[----:B------:R3:W4:Y:S01]  /*d1a0*/  @!P2 MUFU.EX2 R12, R3 ;  /* 0x00000003000ca308 */ /* 0x0007220000000800 */
[----:B------:R-:W-:Y:S01]  /*d1b0*/  FADD.FTZ R5, R5, UR7 ;  /* 0x0000000705057e21 */ /* 0x000fe20008010000 */
[----:B--2---:R-:W-:Y:S01]  /*d1c0*/  @!P5 FMUL.FTZ R93, R93, R2 ;  /* 0x000000025d5dd220 */ /* 0x004fe20000410000 */
[----:B------:R-:W-:Y:S01]  /*d1d0*/  @!P6 FMUL.FTZ R2, R17, -1.4426950216293334961 ;  /* 0xbfb8aa3b1102e820 */ /* 0x000fe20000410000 */
[----:B------:R-:W-:-:S04]  /*d1e0*/  FSETP.GTU.FTZ.AND P5, PT, R15, 20, PT ;  /* 0x41a000000f00780b */ /* 0x000fc80003fbc000 */
[----:B------:R-:W2:Y:S01]  /*d1f0*/  @!P3 MUFU.EX2 R13, R13 ;  /* 0x0000000d000db308 */ /* 0x000ea20000000800 */
[----:B---3--:R-:W-:Y:S02]  /*d200*/  @!P0 FMUL.FTZ R3, R18, -1.4426950216293334961 ;  /* 0xbfb8aa3b12038820 */ /* 0x008fe40000410000 */
[----:B------:R-:W-:-:S05]  /*d210*/  @!P4 FMUL.FTZ R8, R10, -1.4426950216293334961 ;  /* 0xbfb8aa3b0a08c820 */ /* 0x000fca0000410000 */
[----:B------:R-:W-:Y:S01]  /*d220*/  @!P6 MUFU.EX2 R2, R2 ;  /* 0x000000020002e308 */ /* 0x000fe20000000800 */
[----:B----4-:R-:W-:Y:S01]  /*d230*/  @!P2 FADD.FTZ R12, R12, 1 ;  /* 0x3f8000000c0ca421 */ /* 0x010fe20000010000 */
[----:B------:R-:W-:Y:S01]  /*d240*/  @!P5 FMUL.FTZ R10, R15, -1.4426950216293334961 ;  /* 0xbfb8aa3b0f0ad820 */ /* 0x000fe20000410000 */
[----:B------:R-:W-:Y:S02]  /*d250*/  F2FP.BF16.F32.PACK_AB R15, R61, R70 ;  /* 0x000000463d0f723e */ /* 0x000fe400000010ff */
[----:B------:R-:W-:-:S03]  /*d260*/  F2FP.BF16.F32.PACK_AB R61, R59, R68 ;  /* 0x000000443b3d723e */ /* 0x000fc600000010ff */
[----:B------:R-:W3:Y:S01]  /*d270*/  @!P4 MUFU.EX2 R8, R8 ;  /* 0x000000080008c308 */ /* 0x000ee20000000800 */
[----:B--2---:R-:W-:-:S07]  /*d280*/  @!P3 FADD.FTZ R13, R13, 1 ;  /* 0x3f8000000d0db421 */ /* 0x004fce0000010000 */
[----:B------:R3:W2:Y:S08]  /*d290*/  @!P1 MUFU.EX2 R14, R9 ;  /* 0x00000009000e9308 */ /* 0x0006b00000000800 */
[----:B------:R4:W5:Y:S01]  /*d2a0*/  @!P0 MUFU.EX2 R11, R3 ;  /* 0x00000003000b8308 */ /* 0x0009620000000800 */
[----:B---3--:R-:W-:-:S07]  /*d2b0*/  @!P4 FADD.FTZ R9, R8, 1 ;  /* 0x3f8000000809c421 */ /* 0x008fce0000010000 */
[----:B------:R-:W3:Y:S01]  /*d2c0*/  @!P5 MUFU.EX2 R10, R10 ;  /* 0x0000000a000ad308 */ /* 0x000ee20000000800 */
[----:B----4-:R-:W-:Y:S01]  /*d2d0*/  @!P6 FADD.FTZ R3, R2, 1 ;  /* 0x3f8000000203e421 */ /* 0x010fe20000010000 */
[----:B------:R-:W-:Y:S01]  /*d2e0*/  SHF.L.U32 R2, R6, 0x10, RZ ;  /* 0x0000001006027819 */ /* 0x000fe200000006ff */
[----:B--2---:R-:W-:Y:S01]  /*d2f0*/  @!P1 FADD.FTZ R14, R14, 1 ;  /* 0x3f8000000e0e9421 */ /* 0x004fe20000010000 */
[----:B------:R-:W-:-:S03]  /*d300*/  PRMT R6, R6, 0x7632, R6 ;  /* 0x0000763206067816 */ /* 0x000fc60000000006 */
[----:B------:R-:W-:Y:S01]  /*d310*/  FADD.FTZ R8, R2, UR7 ;  /* 0x0000000702087e21 */ /* 0x000fe20008010000 */
[----:B------:R-:W2:Y:S01]  /*d320*/  @!P6 MUFU.RCP R3, R3 ;  /* 0x000000030003e308 */ /* 0x000ea20000001000 */
[----:B------:R-:W-:Y:S01]  /*d330*/  SHF.L.U32 R2, R7, 0x10, RZ ;  /* 0x0000001007027819 */ /* 0x000fe200000006ff */
[----:B-----5:R-:W-:Y:S01]  /*d340*/  @!P0 FADD.FTZ R11, R11, 1 ;  /* 0x3f8000000b0b8421 */ /* 0x020fe20000010000 */
[----:B------:R-:W-:Y:S02]  /*d350*/  PRMT R7, R7, 0x7632, R7 ;  /* 0x0000763207077816 */ /* 0x000fe40000000007 */
[----:B------:R-:W-:Y:S02]  /*d360*/  SHF.L.U32 R6, R6, 0x10, RZ ;  /* 0x0000001006067819 */ /* 0x000fe400000006ff */
[----:B------:R-:W-:Y:S01]  /*d370*/  SHF.L.U32 R7, R7, 0x10, RZ ;  /* 0x0000001007077819 */ /* 0x000fe200000006ff */
[----:B------:R-:W4:Y:S01]  /*d380*/  @!P4 MUFU.RCP R9, R9 ;  /* 0x000000090009c308 */ /* 0x000f220000001000 */
[----:B---3--:R-:W-:Y:S01]  /*d390*/  @!P5 FADD.FTZ R10, R10, 1 ;  /* 0x3f8000000a0ad421 */ /* 0x008fe20000010000 */
[----:B------:R-:W-:-:S02]  /*d3a0*/  FADD.FTZ R6, R6, UR7 ;  /* 0x0000000706067e21 */ /* 0x000fc40008010000 */
[----:B------:R-:W-:-:S04]  /*d3b0*/  FADD.FTZ R7, R7, UR7 ;  /* 0x0000000707077e21 */ /* 0x000fc80008010000 */
[----:B------:R3:W5:Y:S01]  /*d3c0*/  @!P3 MUFU.RCP R16, R13 ;  /* 0x0000000d0010b308 */ /* 0x0007620000001000 */
[----:B--2---:R-:W-:Y:S01]  /*d3d0*/  @!P6 FMUL.FTZ R90, R90, R3 ;  /* 0x000000035a5ae220 */ /* 0x004fe20000410000 */
[----:B------:R-:W-:-:S06]  /*d3e0*/  FSETP.GTU.FTZ.AND P6, PT, R8, 20, PT ;  /* 0x41a000000800780b */ /* 0x000fcc0003fdc000 */
[----:B------:R-:W2:Y:S01]  /*d3f0*/  @!P2 MUFU.RCP R12, R12 ;  /* 0x0000000c000ca308 */ /* 0x000ea20000001000 */
[----:B---3--:R-:W-:Y:S01]  /*d400*/  FADD.FTZ R13, R2, UR7 ;  /* 0x00000007020d7e21 */ /* 0x008fe20008010000 */
[----:B----4-:R-:W-:Y:S01]  /*d410*/  @!P4 FMUL.FTZ R88, R88, R9 ;  /* 0x000000095858c220 */ /* 0x010fe20000410000 */
[----:B------:R-:W-:-:S03]  /*d420*/  FADD.FTZ R9, R4, UR7 ;  /* 0x0000000704097e21 */ /* 0x000fc60008010000 */
[----:B------:R-:W-:Y:S01]  /*d430*/  FSETP.GTU.FTZ.AND P4, PT, R13, 20, PT ;  /* 0x41a000000d00780b */ /* 0x000fe20003f9c000 */
[----:B------:R-:W-:Y:S01]  /*d440*/  @!P6 FMUL.FTZ R2, R8, -1.4426950216293334961 ;  /* 0xbfb8aa3b0802e820 */ /* 0x000fe20000410000 */
[----:B------:R-:W3:Y:S01]  /*d450*/  @!P1 MUFU.RCP R14, R14 ;  /* 0x0000000e000e9308 */ /* 0x000ee20000001000 */
[----:B-----5:R-:W-:Y:S01]  /*d460*/  @!P3 FMUL.FTZ R91, R91, R16 ;  /* 0x000000105b5bb220 */ /* 0x020fe20000410000 */
[----:B------:R-:W-:-:S06]  /*d470*/  FSETP.GTU.FTZ.AND P3, PT, R9, 20, PT ;  /* 0x41a000000900780b */ /* 0x000fcc0003f7c000 */
[----:B------:R-:W4:Y:S01]  /*d480*/  @!P5 MUFU.RCP R3, R10 ;  /* 0x0000000a0003d308 */ /* 0x000f220000001000 */
[----:B--2---:R-:W-:Y:S01]  /*d490*/  @!P2 FMUL.FTZ R89, R89, R12 ;  /* 0x0000000c5959a220 */ /* 0x004fe20000410000 */
[----:B------:R-:W-:Y:S01]  /*d4a0*/  FSETP.GTU.FTZ.AND P2, PT, R5, 20, PT ;  /* 0x41a000000500780b */ /* 0x000fe20003f5c000 */
[----:B------:R-:W-:Y:S01]  /*d4b0*/  @!P4 FMUL.FTZ R8, R13, -1.4426950216293334961 ;  /* 0xbfb8aa3b0d08c820 */ /* 0x000fe20000410000 */
[----:B------:R-:W-:Y:S02]  /*d4c0*/  F2FP.BF16.F32.PACK_AB R13, R63, R72 ;  /* 0x000000483f0d723e */ /* 0x000fe400000010ff */
[----:B------:R-:W-:Y:S02]  /*d4d0*/  F2FP.BF16.F32.PACK_AB R12, R64, R71 ;  /* 0x00000047400c723e */ /* 0x000fe400000010ff */
[----:B------:R-:W-:Y:S01]  /*d4e0*/  F2FP.BF16.F32.PACK_AB R63, R57, R66 ;  /* 0x00000042393f723e */ /* 0x000fe200000010ff */
[----:B---3--:R-:W-:Y:S01]  /*d4f0*/  @!P1 FMUL.FTZ R85, R85, R14 ;  /* 0x0000000e55559220 */ /* 0x008fe20000410000 */
[----:B------:R-:W-:Y:S01]  /*d500*/  F2FP.BF16.F32.PACK_AB R14, R62, R69 ;  /* 0x000000453e0e723e */ /* 0x000fe200000010ff */
[----:B------:R2:W3:Y:S01]  /*d510*/  @!P6 MUFU.EX2 R4, R2 ;  /* 0x000000020004e308 */ /* 0x0004e20000000800 */
[----:B------:R-:W-:-:S02]  /*d520*/  F2FP.BF16.F32.PACK_AB R62, R58, R65 ;  /* 0x000000413a3e723e */ /* 0x000fc400000010ff */
[----:B------:R-:W-:Y:S01]  /*d530*/  FSETP.GTU.FTZ.AND P1, PT, R7, 20, PT ;  /* 0x41a000000700780b */ /* 0x000fe20003f3c000 */
[----:B------:R-:W-:Y:S01]  /*d540*/  STS.128 [R121], R12 ;  /* 0x0000000c79007388 */ /* 0x000fe20000000c00 */
[----:B----4-:R-:W-:Y:S01]  /*d550*/  @!P5 FMUL.FTZ R86, R86, R3 ;  /* 0x000000035656d220 */ /* 0x010fe20000410000 */
[----:B------:R-:W-:Y:S02]  /*d560*/  FSETP.GTU.FTZ.AND P5, PT, R6, 20, PT ;  /* 0x41a000000600780b */ /* 0x000fe40003fbc000 */
[----:B------:R-:W-:Y:S01]  /*d570*/  STS.128 [R121+0x10], R60 ;  /* 0x0000103c79007388 */ /* 0x000fe20000000c00 */
[----:B------:R-:W-:-:S03]  /*d580*/  NOP ;  /* 0x0000000000007918 */ /* 0x000fc60000000000 */
[----:B------:R-:W4:Y:S01]  /*d590*/  LDS.128 R16, [R122] ;  /* 0x000000007a107984 */ /* 0x000f220000000c00 */
[----:B--2---:R-:W-:Y:S01]  /*d5a0*/  @!P3 FMUL.FTZ R2, R9, -1.4426950216293334961 ;  /* 0xbfb8aa3b0902b820 */ /* 0x004fe20000410000 */
[----:B------:R-:W-:Y:S01]  /*d5b0*/  @!P2 FMUL.FTZ R3, R5, -1.4426950216293334961 ;  /* 0xbfb8aa3b0503a820 */ /* 0x000fe20000410000 */
[----:B------:R-:W2:Y:S01]  /*d5c0*/  @!P4 MUFU.EX2 R8, R8 ;  /* 0x000000080008c308 */ /* 0x000ea20000000800 */
[----:B------:R-:W5:Y:S03]  /*d5d0*/  LDS.128 R12, [R122+0x200] ;  /* 0x000200007a0c7984 */ /* 0x000f660000000c00 */
[----:B------:R-:W-:Y:S01]  /*d5e0*/  @!P5 FMUL.FTZ R5, R6, -1.4426950216293334961 ;  /* 0xbfb8aa3b0605d820 */ /* 0x000fe20000410000 */
[----:B------:R-:W-:Y:S01]  /*d5f0*/  @!P1 FMUL.FTZ R6, R7, -1.4426950216293334961 ;  /* 0xbfb8aa3b07069820 */ /* 0x000fe20000410000 */
[----:B---3--:R-:W-:Y:S02]  /*d600*/  @!P6 FADD.FTZ R4, R4, 1 ;  /* 0x3f8000000404e421 */ /* 0x008fe40000010000 */
[----:B------:R-:W3:Y:S08]  /*d610*/  @!P3 MUFU.EX2 R2, R2 ;  /* 0x000000020002b308 */ /* 0x000ef00000000800 */
[----:B------:R-:W0:Y:S01]  /*d620*/  @!P2 MUFU.EX2 R3, R3 ;  /* 0x000000030003a308 */ /* 0x000e220000000800 */
[----:B--2---:R-:W-:-:S07]  /*d630*/  @!P4 FADD.FTZ R8, R8, 1 ;  /* 0x3f8000000808c421 */ /* 0x004fce0000010000 */
[----:B------:R-:W2:Y:S01]  /*d640*/  @!P1 MUFU.EX2 R6, R6 ;  /* 0x0000000600069308 */ /* 0x000ea20000000800 */
[----:B---3--:R-:W-:-:S07]  /*d650*/  @!P3 FADD.FTZ R2, R2, 1 ;  /* 0x3f8000000202b421 */ /* 0x008fce0000010000 */
[----:B------:R-:W3:Y:S01]  /*d660*/  @!P5 MUFU.EX2 R5, R5 ;  /* 0x000000050005d308 */ /* 0x000ee20000000800 */
[----:B0-----:R-:W-:-:S07]  /*d670*/  @!P2 FADD.FTZ R3, R3, 1 ;  /* 0x3f8000000303a421 */ /* 0x001fce0000010000 */
[----:B------:R0:W1:Y:S01]  /*d680*/  @!P3 MUFU.RCP R7, R2 ;  /* 0x000000020007b308 */ /* 0x0000620000001000 */
[----:B--2---:R-:W-:-:S07]  /*d690*/  @!P1 FADD.FTZ R6, R6, 1 ;  /* 0x3f80000006069421 */ /* 0x004fce0000010000 */
[----:B------:R2:W4:Y:S01]  /*d6a0*/  @!P2 MUFU.RCP R9, R3 ;  /* 0x000000030009a308 */ /* 0x0005220000001000 */
[----:B0-----:R-:W-:Y:S01]  /*d6b0*/  MOV R2, UR13 ;  /* 0x0000000d00027c02 */ /* 0x001fe20008000f00 */
[----:B---3--:R-:W-:-:S06]  /*d6c0*/  @!P5 FADD.FTZ R5, R5, 1 ;  /* 0x3f8000000505d421 */ /* 0x008fcc0000010000 */
[----:B------:R-:W0:Y:S01]  /*d6d0*/  @!P0 MUFU.RCP R10, R11 ;  /* 0x0000000b000a8308 */ /* 0x000e220000001000 */
[----:B--2---:R-:W-:Y:S01]  /*d6e0*/  MOV R3, UR12 ;  /* 0x0000000c00037c02 */ /* 0x004fe20008000f00 */
[----:B-1----:R-:W-:Y:S01]  /*d6f0*/  @!P3 FMUL.FTZ R84, R84, R7 ;  /* 0x000000075454b220 */ /* 0x002fe20000410000 */
[----:B------:R-:W1:Y:S01]  /*d700*/  LDCU.64 UR12, c[0x0][0x518] ;  /* 0x0000a300ff0c77ac */ /* 0x000e620008000a00 */
[----:B------:R-:W-:-:S03]  /*d710*/  IMAD.WIDE.U32 R2, R0, 0x10, R2 ;  /* 0x0000001000027825 */ /* 0x000fc600078e0002 */
[----:B------:R-:W-:Y:S01]  /*d720*/  F2FP.BF16.F32.PACK_AB R20, R84, R85 ;  /* 0x000000555414723e */ /* 0x000fe200000010ff */
[----:B------:R-:W2:Y:S01]  /*d730*/  @!P6 MUFU.RCP R21, R4 ;  /* 0x000000040015e308 */ /* 0x000ea20000001000 */
[----:B----4-:R-:W-:Y:S01]  /*d740*/  @!P2 FMUL.FTZ R82, R82, R9 ;  /* 0x000000095252a220 */ /* 0x010fe20000410000 */
[----:B------:R-:W-:Y:S01]  /*d750*/  F2FP.BF16.F32.PACK_AB R9, R90, R93 ;  /* 0x0000005d5a09723e */ /* 0x000fe200000010ff */
[----:B------:R-:W-:Y:S04]  /*d760*/  STG.E.128 desc[UR32][R2.64], R16 ;  /* 0x0000001002007986 */ /* 0x000fe8000c101d20 */
[----:B-----5:R3:W-:Y:S01]  /*d770*/  STG.E.128 desc[UR32][R2.64+0x200], R12 ;  /* 0x0002000c02007986 */ /* 0x0207e2000c101d20 */
[----:B------:R4:W5:Y:S01]  /*d780*/  @!P4 MUFU.RCP R11, R8 ;  /* 0x00000008000bc308 */ /* 0x0009620000001000 */
[----:B0-----:R-:W-:Y:S01]  /*d790*/  @!P0 FMUL.FTZ R83, R83, R10 ;  /* 0x0000000a53538220 */ /* 0x001fe20000410000 */
[----:B------:R-:W-:Y:S01]  /*d7a0*/  F2FP.BF16.F32.PACK_AB R10, R88, R91 ;  /* 0x0000005b580a723e */ /* 0x000fe200000010ff */
[----:B-1----:R-:W-:-:S05]  /*d7b0*/  UIMAD.WIDE.U32 UR8, UR38, UR12, UR8 ;  /* 0x0000000c260872a5 */ /* 0x002fca000f8e0008 */
[----:B------:R0:W1:Y:S01]  /*d7c0*/  @!P5 MUFU.RCP R4, R5 ;  /* 0x000000050004d308 */ /* 0x0000620000001000 */
[----:B--2---:R-:W-:Y:S01]  /*d7d0*/  @!P6 FMUL.FTZ R80, R80, R21 ;  /* 0x000000155050e220 */ /* 0x004fe20000410000 */
[----:B----4-:R-:W-:Y:S01]  /*d7e0*/  F2FP.BF16.F32.PACK_AB R8, R94, R95 ;  /* 0x0000005f5e08723e */ /* 0x010fe200000010ff */
[----:B------:R-:W-:Y:S01]  /*d7f0*/  UIMAD UR9, UR38, UR13, UR9 ;  /* 0x0000000d260972a4 */ /* 0x000fe2000f8e0209 */
[----:B------:R-:W-:-:S03]  /*d800*/  F2FP.BF16.F32.PACK_AB R21, R82, R83 ;  /* 0x000000535215723e */ /* 0x000fc600000010ff */
[----:B------:R-:W-:Y:S01]  /*d810*/  UIMAD.WIDE.U32 UR8, UR10, UR14, UR8 ;  /* 0x0000000e0a0872a5 */ /* 0x000fe2000f8e0008 */
[----:B------:R-:W2:Y:S01]  /*d820*/  @!P1 MUFU.RCP R6, R6 ;  /* 0x0000000600069308 */ /* 0x000ea20000001000 */
[----:B-----5:R-:W-:Y:S01]  /*d830*/  @!P4 FMUL.FTZ R78, R78, R11 ;  /* 0x0000000b4e4ec220 */ /* 0x020fe20000410000 */
[----:B0-----:R-:W-:Y:S01]  /*d840*/  FADD.FTZ R5, R95, R126 ;  /* 0x0000007e5f057221 */ /* 0x001fe20000010000 */
[----:B------:R-:W-:Y:S01]  /*d850*/  F2FP.BF16.F32.PACK_AB R11, R86, R89 ;  /* 0x00000059560b723e */ /* 0x000fe200000010ff */
[----:B------:R-:W-:Y:S01]  /*d860*/  BAR.SYNC.DEFER_BLOCKING 0x0 ;  /* 0x0000000000007b1d */ /* 0x000fe20000010000 */
[----:B------:R-:W-:Y:S02]  /*d870*/  UIMAD UR12, UR10, UR15, UR9 ;  /* 0x0000000f0a0c72a4 */ /* 0x000fe4000f8e0209 */
[----:B------:R-:W-:Y:S01]  /*d880*/  ULEA UR9, UP0, UR8, UR34, 0x1 ;  /* 0x0000002208097291 */ /* 0x000fe2000f8008ff */
[----:B-1----:R-:W-:Y:S01]  /*d890*/  @!P5 FMUL.FTZ R79, R79, R4 ;  /* 0x000000044f4fd220 */ /* 0x002fe20000410000 */
[----:B------:R-:W-:-:S02]  /*d8a0*/  FADD.FTZ R4, R5, R94 ;  /* 0x0000005e05047221 */ /* 0x000fc40000010000 */
[----:B------:R-:W-:Y:S02]  /*d8b0*/  ULEA.HI.X UR8, UR8, UR35, UR12, 0x1, UP0 ;  /* 0x0000002308087291 */ /* 0x000fe400080f0c0c */
[----:B---3--:R-:W-:Y:S01]  /*d8c0*/  MOV R2, UR9 ;  /* 0x0000000900027c02 */ /* 0x008fe20008000f00 */
[----:B------:R-:W-:Y:S01]  /*d8d0*/  FADD.FTZ R93, R4, R93 ;  /* 0x0000005d045d7221 */ /* 0x000fe20000010000 */
[----:B------:R-:W-:Y:S01]  /*d8e0*/  F2FP.BF16.F32.PACK_AB R22, R79, R80 ;  /* 0x000000504f16723e */ /* 0x000fe200000010ff */
[----:B------:R-:W-:Y:S01]  /*d8f0*/  UIADD3 UR26, UP0, UPT, UR26, -0x800, URZ ;  /* 0xfffff8001a1a7890 */ /* 0x000fe2000ff1e0ff */
[----:B--2---:R-:W-:Y:S01]  /*d900*/  @!P1 FMUL.FTZ R77, R77, R6 ;  /* 0x000000064d4d9220 */ /* 0x004fe20000410000 */
[----:B------:R-:W-:Y:S01]  /*d910*/  FADD.FTZ R90, R93, R90 ;  /* 0x0000005a5d5a7221 */ /* 0x000fe20000010000 */
[----:B------:R-:W-:Y:S01]  /*d920*/  MOV R3, UR8 ;  /* 0x0000000800037c02 */ /* 0x000fe20008000f00 */
[----:B------:R-:W-:Y:S02]  /*d930*/  UIADD3.X UR27, UPT, UPT, UR27, -0x1, URZ, UP0, !UPT ;  /* 0xffffffff1b1b7890 */ /* 0x000fe400087fe4ff */
[----:B------:R-:W-:Y:S01]  /*d940*/  F2FP.BF16.F32.PACK_AB R23, R77, R78 ;  /* 0x0000004e4d17723e */ /* 0x000fe200000010ff */
[----:B------:R-:W-:Y:S01]  /*d950*/  FADD.FTZ R91, R90, R91 ;  /* 0x0000005b5a5b7221 */ /* 0x000fe20000010000 */
[----:B------:R-:W-:Y:S01]  /*d960*/  IMAD.WIDE.U32 R2, R0, 0x10, R2 ;  /* 0x0000001000027825 */ /* 0x000fe200078e0002 */
[----:B------:R-:W-:-:S03]  /*d970*/  UISETP.GT.AND UP0, UPT, UR21, 0x1, UPT ;  /* 0x000000011500788c */ /* 0x000fc6000bf04270 */
[----:B------:R-:W-:Y:S01]  /*d980*/  FADD.FTZ R88, R91, R88 ;  /* 0x000000585b587221 */ /* 0x000fe20000010000 */
[----:B------:R-:W-:Y:S01]  /*d990*/  STS.128 [R121], R8 ;  /* 0x0000000879007388 */ /* 0x000fe20000000c00 */
[----:B------:R-:W-:Y:S02]  /*d9a0*/  UMOV UR21, UR31 ;  /* 0x0000001f00157c82 */ /* 0x000fe40008000000 */
        /* <DEDUP_REMOVED lines=17> */
.L_x_15230:
        /* <DEDUP_REMOVED lines=33> */
.L_x_15347:
[----:B------:R-:W-:Y:S05]  /*dcd0*/  BSYNC.RECONVERGENT B0 ;  /* 0x0000000000007941 */ /* 0x000fea0003800200 */
.L_x_15346:
        /* <DEDUP_REMOVED lines=31> */
.L_x_15349:
[----:B------:R-:W-:Y:S05]  /*ded0*/  BSYNC.RECONVERGENT B0 ;  /* 0x0000000000007941 */ /* 0x000fea0003800200 */
.L_x_15348:
        /* <DEDUP_REMOVED lines=11> */
.L_x_15350:
        /* <DEDUP_REMOVED lines=19> */
.L_x_15351:
        /* <DEDUP_REMOVED lines=12> */
.L_x_18759:


//--------------------- .text._Z25selective_scan_bwd_kernelI32Selective_Scan_bwd_kernel_traitsILi32ELi8ELb0ELb0ELb0ELb0ELb0EN3c108BFloat16ENS1_7complexIfEEEEv12SSMParamsBwd --------------------------
	.section	.text._Z25selective_scan_bwd_kernelI32Selective_Scan_bwd_kernel_traitsILi32ELi8ELb0ELb0ELb0ELb0ELb0EN3c108BFloat16ENS1_7complexIfEEEEv12SSMParamsBwd,"ax",@progbits
	.align	128
        .global         _Z25selective_scan_bwd_kernelI32Selective_Scan_bwd_kernel_traitsILi32ELi8ELb0ELb0ELb0ELb0ELb0EN3c108BFloat16ENS1_7complexIfEEEEv12SSMParamsBwd
        .type           _Z25selective_scan_bwd_kernelI32Selective_Scan_bwd_kernel_traitsILi32ELi8ELb0ELb0ELb0ELb0ELb0EN3c108BFloat16ENS1_7complexIfEEEEv12SSMParamsBwd,@function
        .size           _Z25selective_scan_bwd_kernelI32Selective_Scan_bwd_kernel_traitsILi32ELi8ELb0ELb0ELb0ELb0ELb0EN3c108BFloat16ENS1_7complexIfEEEEv12SSMParamsBwd,(.L_x_18760 - _Z25selective_scan_bwd_kernelI32Selective_Scan_bwd_kernel_traitsILi32ELi8ELb0ELb0ELb0ELb0ELb0EN3c108BFloat16ENS1_7complexIfEEEEv12SSMParamsBwd)
        .other          _Z25selective_scan_bwd_kernelI32Selective_Scan_bwd_kernel_traitsILi32ELi8ELb0ELb0ELb0ELb0ELb0EN3c108BFloat16ENS1_7complexIfEEEEv12SSMParamsBwd,@"STO_CUDA_ENTRY STV_DEFAULT"
_Z25selective_scan_bwd_kernelI32Selective_Scan_bwd_kernel_traitsILi32ELi8ELb0ELb0ELb0ELb0ELb0EN3c108BFloat16ENS1_7complexIfEEEEv12SSMParamsBwd:
.text._Z25selective_scan_bwd_kernelI32Selective_Scan_bwd_kernel_traitsILi32ELi8ELb0ELb0ELb0ELb0ELb0EN3c108BFloat16ENS1_7complexIfEEEEv12SSMParamsBwd:
[----:B------:R-:W-:Y:S08]  /*0000*/  LDC R1, c[0x0][0x37c] ;  /* 0x0000df00ff017b82 */ /* 0x000ff00000000800 */
[----:B------:R-:W0:Y:S01]  /*0010*/  LDC.64 R4, c[0x0][0x458] ;  /* 0x00011600ff047b82 */ /* 0x000e220000000a00 */
[----:B------:R-:W1:Y:S01]  /*0020*/  S2R R3, SR_CTAID.Y ;  /* 0x0000000000037919 */ /* 0x000e620000002600 */
[----:B------:R-:W2:Y:S01]  /*0030*/  LDCU.64 UR16, c[0x0][0x358] ;  /* 0x00006b00ff1077ac */ /* 0x000ea20008000a00 */
[----:B------:R-:W-:Y:S01]  /*0040*/  CS2R R30, SRZ ;  /* 0x00000000001e7805 */ /* 0x000fe2000001ff00 */
[----:B------:R-:W3:Y:S04]  /*0050*/  LDCU.128 UR12, c[0x0][0x400] ;  /* 0x00008000ff0c77ac */ /* 0x000ee80008000c00 */
[----:B------:R-:W4:Y:S01]  /*0060*/  LDC.64 R6, c[0x0][0x470] ;  /* 0x00011c00ff067b82 */ /* 0x000f220000000a00 */
[----:B------:R-:W3:Y:S07]  /*0070*/  LDCU.128 UR8, c[0x0][0x3f0] ;  /* 0x00007e00ff0877ac */ /* 0x000eee0008000c00 */
[----:B------:R-:W3:Y:S01]  /*0080*/  LDC.64 R8, c[0x0][0x480] ;  /* 0x00012000ff087b82 */ /* 0x000ee20000000a00 */
[----:B0-----:R-:W-:-:S07]  /*0090*/  ISETP.NE.U32.AND P0, PT, R4, RZ, PT ;  /* 0x000000ff0400720c */ /* 0x001fce0003f05070 */
[----:B------:R-:W0:Y:S01]  /*00a0*/  S2UR UR18, SR_CTAID.X ;  /* 0x00000000001279c3 */ /* 0x000e220000002500 */
[----:B------:R-:W-:Y:S02]  /*00b0*/  ISETP.NE.AND.EX P0, PT, R5, RZ, PT, P0 ;  /* 0x000000ff0500720c */ /* 0x000fe40003f05300 */
[----:B----4-:R-:W-:-:S05]  /*00c0*/  ISETP.NE.U32.AND P1, PT, R6, RZ, PT ;  /* 0x000000ff0600720c */ /* 0x010fca0003f25070 */
[----:B------:R-:W4:Y:S01]  /*00d0*/  LDC R13, c[0x0][0x394] ;  /* 0x0000e500ff0d7b82 */ /* 0x000f220000000800 */
[----:B------:R-:W-:-:S05]  /*00e0*/  ISETP.NE.AND.EX P1, PT, R7, RZ, PT, P1 ;  /* 0x000000ff0700720c */ /* 0x000fca0003f25310 */
[C---:B-1----:R-:W-:Y:S02]  /*00f0*/  @P0 LEA R4, P2, R3.reuse, R4, 0x2 ;  /* 0x0000000403040211 */ /* 0x042fe400078410ff */
[----:B------:R-:W1:Y:S02]  /*0100*/  LDC.64 R18, c[0x0][0x4a0] ;  /* 0x00012800ff127b82 */ /* 0x000e640000000a00 */
[----:B------:R-:W-:-:S04]  /*0110*/  @P0 LEA.HI.X R5, R3, R5, RZ, 0x2, P2 ;  /* 0x0000000503050211 */ /* 0x000fc800010f14ff */
[C---:B------:R-:W-:Y:S01]  /*0120*/  @P1 LEA R6, P3, R3.reuse, R6, 0x2 ;  /* 0x0000000603061211 */ /* 0x040fe200078610ff */
[----:B--2---:R-:W5:Y:S01]  /*0130*/  @P0 LDG.E R30, desc[UR16][R4.64] ;  /* 0x00000010041e0981 */ /* 0x004f62000c1e1900 */
[----:B---3--:R-:W-:Y:S01]  /*0140*/  ISETP.NE.U32.AND P0, PT, R8, RZ, PT ;  /* 0x000000ff0800720c */ /* 0x008fe20003f05070 */
[----:B0-----:R-:W-:Y:S01]  /*0150*/  UIMAD.WIDE.U32 UR6, UR18, UR12, URZ ;  /* 0x0000000c120672a5 */ /* 0x001fe2000f8e00ff */
[----:B------:R-:W-:Y:S01]  /*0160*/  @P1 LEA.HI.X R7, R3, R7, RZ, 0x2, P3 ;  /* 0x0000000703071211 */ /* 0x000fe200018f14ff */
[----:B------:R-:W0:Y:S01]  /*0170*/  LDC.64 R20, c[0x0][0x448] ;  /* 0x00011200ff147b82 */ /* 0x000e220000000a00 */
[----:B------:R-:W-:Y:S01]  /*0180*/  ISETP.NE.AND.EX P0, PT, R9, RZ, PT, P0 ;  /* 0x000000ff0900720c */ /* 0x000fe20003f05300 */
[----:B------:R-:W-:Y:S02]  /*0190*/  UIMAD.WIDE.U32 UR4, UR18, UR8, URZ ;  /* 0x00000008120472a5 */ /* 0x000fe4000f8e00ff */
[----:B------:R2:W5:Y:S01]  /*01a0*/  @P1 LDG.E R31, desc[UR16][R6.64] ;  /* 0x00000010061f1981 */ /* 0x000562000c1e1900 */
[----:B------:R-:W-:-:S02]  /*01b0*/  UIMAD UR8, UR18, UR13, UR7 ;  /* 0x0000000d120872a4 */ /* 0x000fc4000f8e0207 */
[----:B------:R-:W-:Y:S01]  /*01c0*/  UIMAD UR9, UR18, UR9, UR5 ;  /* 0x00000009120972a4 */ /* 0x000fe2000f8e0205 */
[----:B------:R-:W3:Y:S08]  /*01d0*/  LDC.64 R40, c[0x0][0x468] ;  /* 0x00011a00ff287b82 */ /* 0x000ef00000000a00 */
[----:B------:R-:W4:Y:S01]  /*01e0*/  @P0 LDC R0, c[0x0][0x384] ;  /* 0x0000e100ff000b82 */ /* 0x000f220000000800 */
[----:B--2---:R-:W-:-:S02]  /*01f0*/  MOV R6, UR6 ;  /* 0x0000000600067c02 */ /* 0x004fc40008000f00 */
[----:B------:R-:W-:Y:S01]  /*0200*/  MOV R7, UR7 ;  /* 0x0000000700077c02 */ /* 0x000fe20008000f00 */
[----:B------:R-:W2:Y:S01]  /*0210*/  LDCU.64 UR6, c[0x0][0x498] ;  /* 0x00009300ff0677ac */ /* 0x000ea20008000a00 */
[----:B------:R-:W-:-:S03]  /*0220*/  MOV R5, UR5 ;  /* 0x0000000500057c02 */ /* 0x000fc60008000f00 */
[----:B------:R-:W1:Y:S01]  /*0230*/  @P0 LDC R23, c[0x0][0x38c] ;  /* 0x0000e300ff170b82 */ /* 0x000e620000000800 */
[----:B------:R-:W-:Y:S02]  /*0240*/  MOV R4, UR4 ;  /* 0x0000000400047c02 */ /* 0x000fe40008000f00 */
[----:B------:R-:W-:Y:S02]  /*0250*/  MOV R5, UR9 ;  /* 0x0000000900057c02 */ /* 0x000fe40008000f00 */
[----:B------:R-:W-:Y:S01]  /*0260*/  MOV R7, UR8 ;  /* 0x0000000800077c02 */ /* 0x000fe20008000f00 */
[----:B------:R-:W0:Y:S02]  /*0270*/  LDCU.64 UR8, c[0x0][0x3b8] ;  /* 0x00007700ff0877ac */ /* 0x000e240008000a00 */
[----:B------:R-:W3:Y:S01]  /*0280*/  @P0 LDC.64 R10, c[0x0][0x480] ;  /* 0x00012000ff0a0b82 */ /* 0x000ee20000000a00 */
[----:B------:R-:W-:-:S04]  /*0290*/  IMAD.WIDE.U32 R4, R3, UR10, R4 ;  /* 0x0000000a03047c25 */ /* 0x000fc8000f8e0004 */
[----:B------:R-:W-:Y:S01]  /*02a0*/  IMAD R17, R3, UR11, R5 ;  /* 0x0000000b03117c24 */ /* 0x000fe2000f8e0205 */
[----:B------:R-:W3:Y:S02]  /*02b0*/  LDCU.64 UR10, c[0x0][0x3d8] ;  /* 0x00007b00ff0a77ac */ /* 0x000ee40008000a00 */
[----:B------:R-:W3:Y:S01]  /*02c0*/  LDC.64 R24, c[0x0][0x450] ;  /* 0x00011400ff187b82 */ /* 0x000ee20000000a00 */
[----:B----4-:R-:W-:Y:S01]  /*02d0*/  @P0 IMAD R0, R0, UR18, R3 ;  /* 0x0000001200000c24 */ /* 0x010fe2000f8e0203 */
[----:B--2---:R-:W-:-:S06]  /*02e0*/  UIMAD.WIDE.U32 UR4, UR18, UR6, URZ ;  /* 0x00000006120472a5 */ /* 0x004fcc000f8e00ff */
[----:B------:R-:W2:Y:S01]  /*02f0*/  LDC.64 R38, c[0x0][0x460] ;  /* 0x00011800ff267b82 */ /* 0x000ea20000000a00 */
[----:B------:R-:W-:-:S07]  /*0300*/  ISETP.GE.AND P1, PT, R13, 0x1, PT ;  /* 0x000000010d00780c */ /* 0x000fce0003f26270 */
[----:B------:R-:W4:Y:S01]  /*0310*/  LDC.64 R42, c[0x0][0x528] ;  /* 0x00014a00ff2a7b82 */ /* 0x000f220000000a00 */
[----:B------:R-:W-:Y:S01]  /*0320*/  @P0 IMAD R0, R0, R13, RZ ;  /* 0x0000000d00000224 */ /* 0x000fe200078e02ff */
[----:B------:R-:W-:Y:S01]  /*0330*/  UIMAD UR5, UR18, UR7, UR5 ;  /* 0x00000007120572a4 */ /* 0x000fe2000f8e0205 */
[----:B------:R-:W-:Y:S01]  /*0340*/  IMAD.WIDE.U32 R6, R3, UR14, R6 ;  /* 0x0000000e03067c25 */ /* 0x000fe2000f8e0006 */
[----:B------:R-:W-:-:S03]  /*0350*/  LEA R13, R13, 0xffffff00, 0x8 ;  /* 0xffffff000d0d7811 */ /* 0x000fc600078e40ff */
[----:B------:R-:W-:Y:S01]  /*0360*/  IMAD R15, R3, UR15, R7 ;  /* 0x0000000f030f7c24 */ /* 0x000fe2000f8e0207 */
[----:B------:R-:W-:Y:S01]  /*0370*/  IADD3 R36, P3, PT, R13, R4, RZ ;  /* 0x000000040d247210 */ /* 0x000fe20007f7e0ff */
[----:B-1----:R-:W-:Y:S02]  /*0380*/  @P0 IMAD R7, R0, R23, RZ ;  /* 0x0000001700070224 */ /* 0x002fe400078e02ff */
[----:B------:R-:W-:Y:S01]  /*0390*/  IMAD.WIDE.U32 R4, R3, R18, UR4 ;  /* 0x0000000403047e25 */ /* 0x000fe2000f8e0012 */
[----:B------:R-:W-:-:S03]  /*03a0*/  CS2R R22, SRZ ;  /* 0x0000000000167805 */ /* 0x000fc6000001ff00 */
[----:B0-----:R-:W-:Y:S01]  /*03b0*/  IMAD.WIDE.U32 R8, R3, UR8, RZ ;  /* 0x0000000803087c25 */ /* 0x001fe2000f8e00ff */
[----:B------:R-:W-:Y:S02]  /*03c0*/  IADD3 R6, P4, PT, R13, R6, RZ ;  /* 0x000000060d067210 */ /* 0x000fe40007f9e0ff */
[----:B------:R-:W-:Y:S01]  /*03d0*/  SHF.R.S32.HI R0, RZ, 0x1f, R13 ;  /* 0x0000001fff007819 */ /* 0x000fe2000001140d */
[----:B---3--:R-:W-:Y:S01]  /*03e0*/  @P0 IMAD.WIDE R22, R7, 0x10, R10 ;  /* 0x0000001007160825 */ /* 0x008fe200078e020a */
[----:B------:R-:W-:Y:S02]  /*03f0*/  IADD3 R13, P0, PT, R13, R4, RZ ;  /* 0x000000040d0d7210 */ /* 0x000fe40007f1e0ff */
[----:B------:R-:W-:Y:S01]  /*0400*/  LEA R26, P2, R8, R20, 0x3 ;  /* 0x00000014081a7211 */ /* 0x000fe200078418ff */
[C---:B------:R-:W-:Y:S02]  /*0410*/  IMAD R27, R3.reuse, UR9, R9 ;  /* 0x00000009031b7c24 */ /* 0x040fe4000f8e0209 */
[----:B------:R-:W-:-:S02]  /*0420*/  IMAD R7, R3, R19, R5 ;  /* 0x0000001303077224 */ /* 0x000fc400078e0205 */
[C---:B------:R-:W-:Y:S01]  /*0430*/  IMAD.WIDE.U32 R4, R3.reuse, UR10, RZ ;  /* 0x0000000a03047c25 */ /* 0x040fe2000f8e00ff */
[----:B------:R-:W-:Y:S02]  /*0440*/  IADD3.X R2, PT, PT, R0, R17, RZ, P3, !PT ;  /* 0x0000001100027210 */ /* 0x000fe40001ffe4ff */
[----:B------:R-:W-:Y:S01]  /*0450*/  LEA.HI.X R27, R8, R21, R27, 0x3, P2 ;  /* 0x00000015081b7211 */ /* 0x000fe200010f1c1b */
[----:B------:R-:W-:Y:S01]  /*0460*/  IMAD R29, R3, UR11, R5 ;  /* 0x0000000b031d7c24 */ /* 0x000fe2000f8e0205 */
[C---:B------:R-:W-:Y:S02]  /*0470*/  IADD3.X R34, PT, PT, R0.reuse, R15, RZ, P4, !PT ;  /* 0x0000000f00227210 */ /* 0x040fe400027fe4ff */
[----:B------:R-:W-:Y:S02]  /*0480*/  IADD3.X R32, PT, PT, R0, R7, RZ, P0, !PT ;  /* 0x0000000700207210 */ /* 0x000fe400007fe4ff */
[----:B------:R-:W-:Y:S02]  /*0490*/  LEA R35, P3, R6, R40, 0x1 ;  /* 0x0000002806237211 */ /* 0x000fe400078608ff */
[----:B------:R-:W-:-:S02]  /*04a0*/  LEA R28, P0, R4, R24, 0x3 ;  /* 0x00000018041c7211 */ /* 0x000fc400078018ff */
[----:B--2---:R-:W-:Y:S02]  /*04b0*/  LEA R37, P2, R36, R38, 0x1 ;  /* 0x0000002624257211 */ /* 0x004fe400078408ff */
[----:B----4-:R-:W-:Y:S02]  /*04c0*/  LEA R33, P4, R13, R42, 0x1 ;  /* 0x0000002a0d217211 */ /* 0x010fe400078808ff */
[----:B------:R-:W-:Y:S02]  /*04d0*/  LEA.HI.X R34, R6, R41, R34, 0x1, P3 ;  /* 0x0000002906227211 */ /* 0x000fe400018f0c22 */
[----:B------:R-:W-:Y:S02]  /*04e0*/  CS2R R40, SRZ ;  /* 0x0000000000287805 */ /* 0x000fe4000001ff00 */
[----:B------:R-:W-:Y:S02]  /*04f0*/  LEA.HI.X R29, R4, R25, R29, 0x3, P0 ;  /* 0x00000019041d7211 */ /* 0x000fe400000f1c1d */
[----:B------:R-:W-:-:S02]  /*0500*/  LEA.HI.X R36, R36, R39, R2, 0x1, P2 ;  /* 0x0000002724247211 */ /* 0x000fc400010f0c02 */
[----:B------:R-:W-:Y:S01]  /*0510*/  LEA.HI.X R32, R13, R43, R32, 0x1, P4 ;  /* 0x0000002b0d207211 */ /* 0x000fe200020f0c20 */
[----:B------:R-:W-:Y:S06]  /*0520*/  @!P1 BRA `(.L_x_15352) ;  /* 0x0000004800dc9947 */ /* 0x000fec0003800000 */
[----:B------:R-:W0:Y:S01]  /*0530*/  S2R R38, SR_TID.X ;  /* 0x0000000000267919 */ /* 0x000e220000002100 */
[----:B------:R-:W1:Y:S01]  /*0540*/  LDCU.64 UR6, c[0x0][0x3a0] ;  /* 0x00007400ff0677ac */ /* 0x000e620008000a00 */
[----:B------:R-:W2:Y:S01]  /*0550*/  S2UR UR5, SR_CgaCtaId ;  /* 0x00000000000579c3 */ /* 0x000ea20000008800 */
[----:B------:R-:W-:Y:S01]  /*0560*/  CS2R R40, SRZ ;  /* 0x0000000000287805 */ /* 0x000fe2000001ff00 */
[----:B------:R-:W3:Y:S01]  /*0570*/  LDCU UR8, c[0x0][0x394] ;  /* 0x00007280ff0877ac */ /* 0x000ee20008000800 */
[----:B------:R-:W-:Y:S01]  /*0580*/  UMOV UR4, 0x400 ;  /* 0x0000040000047882 */ /* 0x000fe20000000000 */
[----:B-1----:R-:W-:-:S04]  /*0590*/  IMAD.WIDE.U32 R20, R3, UR6, RZ ;  /* 0x0000000603147c25 */ /* 0x002fc8000f8e00ff */
[----:B------:R-:W-:Y:S01]  /*05a0*/  IMAD R39, R3, UR7, R21 ;  /* 0x0000000703277c24 */ /* 0x000fe2000f8e0215 */
[----:B---3--:R-:W-:Y:S01]  /*05b0*/  MOV R43, UR8 ;  /* 0x00000008002b7c02 */ /* 0x008fe20008000f00 */
[----:B--2---:R-:W-:Y:S01]  /*05c0*/  ULEA UR5, UR5, UR4, 0x18 ;  /* 0x0000000405057291 */ /* 0x004fe2000f8ec0ff */
[C---:B0-----:R-:W-:Y:S02]  /*05d0*/  SHF.L.U32 R152, R38.reuse, 0x3, RZ ;  /* 0x0000000326987819 */ /* 0x041fe400000006ff */
[----:B------:R-:W-:Y:S02]  /*05e0*/  LOP3.LUT R154, R38, 0x1f, RZ, 0xc0, !PT ;  /* 0x0000001f269a7812 */ /* 0x000fe400078ec0ff */
[----:B------:R-:W-:Y:S02]  /*05f0*/  LOP3.LUT R5, R152, 0x1f00, RZ, 0xc0, !PT ;  /* 0x00001f0098057812 */ /* 0x000fe400078ec0ff */
[----:B------:R-:W-:Y:S02]  /*0600*/  IADD3 R44, PT, PT, R38, 0x200, RZ ;  /* 0x00000200262c7810 */ /* 0x000fe40007ffe0ff */
[----:B------:R-:W-:-:S04]  /*0610*/  LOP3.LUT R42, R5, 0x1f, R38, 0xf8, !PT ;  /* 0x0000001f052a7812 */ /* 0x000fc800078ef826 */
[C---:B------:R-:W-:Y:S02]  /*0620*/  LOP3.LUT R45, R42.reuse, 0x20, RZ, 0xfc, !PT ;  /* 0x000000202a2d7812 */ /* 0x040fe400078efcff */
[C---:B------:R-:W-:Y:S02]  /*0630*/  LOP3.LUT R46, R42.reuse, 0x40, RZ, 0xfc, !PT ;  /* 0x000000402a2e7812 */ /* 0x040fe400078efcff */
[C---:B------:R-:W-:Y:S02]  /*0640*/  LOP3.LUT R47, R42.reuse, 0x60, RZ, 0xfc, !PT ;  /* 0x000000602a2f7812 */ /* 0x040fe400078efcff */
[C---:B------:R-:W-:Y:S02]  /*0650*/  LOP3.LUT R48, R42.reuse, 0x80, RZ, 0xfc, !PT ;  /* 0x000000802a307812 */ /* 0x040fe400078efcff */
[C---:B------:R-:W-:Y:S02]  /*0660*/  LOP3.LUT R49, R42.reuse, 0xa0, RZ, 0xfc, !PT ;  /* 0x000000a02a317812 */ /* 0x040fe400078efcff */
[----:B------:R-:W-:-:S02]  /*0670*/  LOP3.LUT R50, R42, 0xc0, RZ, 0xfc, !PT ;  /* 0x000000c02a327812 */ /* 0x000fc400078efcff */
[----:B------:R-:W-:-:S07]  /*0680*/  LOP3.LUT R51, R42, 0xe0, RZ, 0xfc, !PT ;  /* 0x000000e02a337812 */ /* 0x000fce00078efcff */
.L_x_15372:
[----:B0-----:R-:W0:Y:S01]  /*0690*/  LDCU UR4, c[0x0][0x388] ;  /* 0x00007100ff0477ac */ /* 0x001e220008000800 */
[----:B------:R-:W-:Y:S02]  /*06a0*/  IADD3 R52, PT, PT, R43, -0x1, RZ ;  /* 0xffffffff2b347810 */ /* 0x000fe40007ffe0ff */
[----:B------:R-:W-:Y:S02]  /*06b0*/  SHF.L.U32 R8, R42, 0x1, RZ ;  /* 0x000000012a087819 */ /* 0x000fe400000006ff */
[----:B------:R-:W-:Y:S02]  /*06c0*/  SHF.L.U32 R18, R52, 0x8, RZ ;  /* 0x0000000834127819 */ /* 0x000fe400000006ff */
[C---:B------:R-:W-:Y:S02]  /*06d0*/  IADD3 R4, P0, PT, R8.reuse, R37, RZ ;  /* 0x0000002508047210 */ /* 0x040fe40007f1e0ff */
[----:B------:R-:W-:Y:S02]  /*06e0*/  IADD3 R6, P2, PT, R8, R35, RZ ;  /* 0x0000002308067210 */ /* 0x000fe40007f5e0ff */
[----:B------:R-:W-:-:S02]  /*06f0*/  IADD3.X R5, PT, PT, RZ, R36, RZ, P0, !PT ;  /* 0x00000024ff057210 */ /* 0x000fc400007fe4ff */
[----:B------:R-:W-:Y:S02]  /*0700*/  IADD3 R8, P3, PT, R8, R33, RZ ;  /* 0x0000002108087210 */ /* 0x000fe40007f7e0ff */
[----:B------:R-:W-:Y:S02]  /*0710*/  PRMT R11, RZ, 0x7610, R11 ;  /* 0x00007610ff0b7816 */ /* 0x000fe4000000000b */
[----:B------:R-:W-:Y:S02]  /*0720*/  PRMT R0, RZ, 0x7610, R0 ;  /* 0x00007610ff007816 */ /* 0x000fe40000000000 */
[----:B0-----:R-:W-:Y:S02]  /*0730*/  IADD3 R53, PT, PT, -R18, UR4, RZ ;  /* 0x0000000412357c10 */ /* 0x001fe4000fffe1ff */
[----:B------:R-:W-:Y:S02]  /*0740*/  IADD3.X R7, PT, PT, RZ, R34, RZ, P2, !PT ;  /* 0x00000022ff077210 */ /* 0x000fe400017fe4ff */
[-C--:B------:R-:W-:Y:S01]  /*0750*/  ISETP.GE.AND P6, PT, R42, R53.reuse, PT ;  /* 0x000000352a00720c */ /* 0x080fe20003fc6270 */
[----:B------:R-:W-:Y:S01]  /*0760*/  BAR.SYNC.DEFER_BLOCKING 0x0 ;  /* 0x0000000000007b1d */ /* 0x000fe20000010000 */
[----:B------:R-:W-:-:S02]  /*0770*/  ISETP.GE.AND P0, PT, R45, R53, PT ;  /* 0x000000352d00720c */ /* 0x000fc40003f06270 */
[-C--:B------:R-:W-:Y:S02]  /*0780*/  ISETP.GE.AND P1, PT, R46, R53.reuse, PT ;  /* 0x000000352e00720c */ /* 0x080fe40003f26270 */
[----:B------:R-:W-:Y:S02]  /*0790*/  IADD3.X R9, PT, PT, RZ, R32, RZ, P3, !PT ;  /* 0x00000020ff097210 */ /* 0x000fe40001ffe4ff */
[-C--:B------:R-:W-:Y:S02]  /*07a0*/  ISETP.GE.AND P2, PT, R47, R53.reuse, PT ;  /* 0x000000352f00720c */ /* 0x080fe40003f46270 */
[-C--:B------:R-:W-:Y:S02]  /*07b0*/  ISETP.GE.AND P3, PT, R48, R53.reuse, PT ;  /* 0x000000353000720c */ /* 0x080fe40003f66270 */
[-C--:B------:R-:W-:Y:S02]  /*07c0*/  ISETP.GE.AND P4, PT, R49, R53.reuse, PT ;  /* 0x000000353100720c */ /* 0x080fe40003f86270 */
[----:B------:R-:W-:-:S02]  /*07d0*/  ISETP.GE.AND P5, PT, R50, R53, PT ;  /* 0x000000353200720c */ /* 0x000fc40003fa6270 */
[----:B------:R-:W-:Y:S02]  /*07e0*/  PRMT R13, RZ, 0x7610, R13 ;  /* 0x00007610ff0d7816 */ /* 0x000fe4000000000d */
[----:B------:R-:W-:Y:S02]  /*07f0*/  PRMT R15, RZ, 0x7610, R15 ;  /* 0x00007610ff0f7816 */ /* 0x000fe4000000000f */
[----:B------:R-:W-:Y:S02]  /*0800*/  PRMT R2, RZ, 0x7610, R2 ;  /* 0x00007610ff027816 */ /* 0x000fe40000000002 */
[----:B------:R-:W-:Y:S01]  /*0810*/  PRMT R17, RZ, 0x7610, R17 ;  /* 0x00007610ff117816 */ /* 0x000fe20000000011 */
[----:B------:R-:W2:Y:S01]  /*0820*/  @!P6 LDG.E.U16 R11, desc[UR16][R4.64] ;  /* 0x00000010040be981 */ /* 0x000ea2000c1e1500 */
[----:B------:R-:W-:-:S03]  /*0830*/  ISETP.GE.AND P6, PT, R51, R53, PT ;  /* 0x000000353300720c */ /* 0x000fc60003fc6270 */
[----:B---3--:R-:W3:Y:S01]  /*0840*/  @!P0 LDG.E.U16 R0, desc[UR16][R4.64+0x40] ;  /* 0x0000401004008981 */ /* 0x008ee2000c1e1500 */
[----:B------:R-:W-:Y:S02]  /*0850*/  PRMT R10, RZ, 0x7610, R10 ;  /* 0x00007610ff0a7816 */ /* 0x000fe4000000000a */
[----:B------:R-:W-:Y:S01]  /*0860*/  PRMT R25, RZ, 0x7610, R25 ;  /* 0x00007610ff197816 */ /* 0x000fe20000000019 */
[----:B------:R-:W4:Y:S01]  /*0870*/  @!P1 LDG.E.U16 R13, desc[UR16][R4.64+0x80] ;  /* 0x00008010040d9981 */ /* 0x000f22000c1e1500 */
[----:B------:R-:W0:Y:S01]  /*0880*/  S2R R57, SR_LANEID ;  /* 0x0000000000397919 */ /* 0x000e220000000000 */
[----:B------:R-:W1:Y:S01]  /*0890*/  S2UR UR6, SR_CgaCtaId ;  /* 0x00000000000679c3 */ /* 0x000e620000008800 */
[----:B------:R-:W-:Y:S01]  /*08a0*/  UMOV UR4, 0x400 ;  /* 0x0000040000047882 */ /* 0x000fe20000000000 */
[----:B------:R-:W-:Y:S01]  /*08b0*/  P2R R64, PR, RZ, 0x1 ;  /* 0x00000001ff407803 */ /* 0x000fe20000000000 */
[----:B------:R-:W4:Y:S04]  /*08c0*/  @!P2 LDG.E.U16 R15, desc[UR16][R4.64+0xc0] ;  /* 0x0000c010040fa981 */ /* 0x000f28000c1e1500 */
[----:B------:R-:W4:Y:S04]  /*08d0*/  @!P3 LDG.E.U16 R2, desc[UR16][R4.64+0x100] ;  /* 0x000100100402b981 */ /* 0x000f28000c1e1500 */
[----:B------:R-:W4:Y:S04]  /*08e0*/  @!P4 LDG.E.U16 R17, desc[UR16][R4.64+0x140] ;  /* 0x000140100411c981 */ /* 0x000f28000c1e1500 */
[----:B------:R-:W4:Y:S04]  /*08f0*/  @!P5 LDG.E.U16 R10, desc[UR16][R4.64+0x180] ;  /* 0x00018010040ad981 */ /* 0x000f28000c1e1500 */
[----:B------:R0:W4:Y:S01]  /*0900*/  @!P6 LDG.E.U16 R25, desc[UR16][R4.64+0x1c0] ;  /* 0x0001c0100419e981 */ /* 0x000122000c1e1500 */
[----:B-1----:R-:W-:Y:S01]  /*0910*/  ULEA UR6, UR6, UR4, 0x18 ;  /* 0x0000000406067291 */ /* 0x002fe2000f8ec0ff */
[C---:B0-----:R-:W-:Y:S01]  /*0920*/  IADD3 R12, PT, PT, R57.reuse, 0x20, RZ ;  /* 0x00000020390c7810 */ /* 0x041fe20007ffe0ff */
[----:B------:R-:W0:Y:S01]  /*0930*/  LDCU UR4, c[0x0][0x38c] ;  /* 0x00007180ff0477ac */ /* 0x000e220008000800 */
[----:B------:R-:W-:-:S02]  /*0940*/  IADD3 R14, PT, PT, R57, 0x40, RZ ;  /* 0x00000040390e7810 */ /* 0x000fc40007ffe0ff */
[CC--:B------:R-:W-:Y:S02]  /*0950*/  LEA.HI.SX32 R54, R57.reuse, R57.reuse, 0x1b ;  /* 0x0000003939367211 */ /* 0x0c0fe400078fdaff */
[-C--:B------:R-:W-:Y:S02]  /*0960*/  LEA.HI.SX32 R12, R12, R57.reuse, 0x1b ;  /* 0x000000390c0c7211 */ /* 0x080fe400078fdaff */
[----:B------:R-:W-:Y:S02]  /*0970*/  LEA.HI.SX32 R14, R14, R57, 0x1b ;  /* 0x000000390e0e7211 */ /* 0x000fe400078fdaff */
[----:B------:R-:W-:Y:S02]  /*0980*/  LEA R54, R54, UR6, 0x1 ;  /* 0x0000000636367c11 */ /* 0x000fe4000f8e08ff */
[----:B------:R-:W-:Y:S02]  /*0990*/  LEA R55, R12, UR6, 0x1 ;  /* 0x000000060c377c11 */ /* 0x000fe4000f8e08ff */
[----:B------:R-:W-:-:S02]  /*09a0*/  IADD3 R4, PT, PT, R57, 0x60, RZ ;  /* 0x0000006039047810 */ /* 0x000fc40007ffe0ff */
[----:B------:R-:W-:Y:S02]  /*09b0*/  LEA R56, R14, UR6, 0x1 ;  /* 0x000000060e387c11 */ /* 0x000fe4000f8e08ff */
        /* <DEDUP_REMOVED lines=8> */
[----:B------:R-:W-:Y:S02]  /*0a40*/  LEA.HI.SX32 R24, R24, R57, 0x1b ;  /* 0x0000003918187211 */ /* 0x000fe400078fdaff */
[----:B------:R-:W-:Y:S02]  /*0a50*/  LEA R58, R4, UR6, 0x1 ;  /* 0x00000006043a7c11 */ /* 0x000fe4000f8e08ff */
[----:B------:R-:W-:-:S02]  /*0a60*/  LEA R59, R12, UR6, 0x1 ;  /* 0x000000060c3b7c11 */ /* 0x000fc4000f8e08ff */
[----:B------:R-:W-:Y:S02]  /*0a70*/  LEA R60, R14, UR6, 0x1 ;  /* 0x000000060e3c7c11 */ /* 0x000fe4000f8e08ff */
[----:B------:R-:W-:Y:S02]  /*0a80*/  LEA R61, R16, UR6, 0x1 ;  /* 0x00000006103d7c11 */ /* 0x000fe4000f8e08ff */
[----:B------:R-:W-:Y:S02]  /*0a90*/  LEA R62, R24, UR6, 0x1 ;  /* 0x00000006183e7c11 */ /* 0x000fe4000f8e08ff */
[----:B------:R-:W-:Y:S02]  /*0aa0*/  ISETP.GE.AND P0, PT, R42, R53, PT ;  /* 0x000000352a00720c */ /* 0x000fe40003f06270 */
[----:B------:R-:W-:Y:S02]  /*0ab0*/  PRMT R5, RZ, 0x7610, R5 ;  /* 0x00007610ff057816 */ /* 0x000fe40000000005 */
[----:B------:R-:W-:-:S02]  /*0ac0*/  PRMT R4, RZ, 0x7610, R4 ;  /* 0x00007610ff047816 */ /* 0x000fc40000000004 */
[----:B------:R-:W-:Y:S01]  /*0ad0*/  PRMT R12, RZ, 0x7610, R12 ;  /* 0x00007610ff0c7816 */ /* 0x000fe2000000000c */
[----:B--2---:R-:W-:Y:S04]  /*0ae0*/  STS.U16 [R54], R11 ;  /* 0x0000000b36007388 */ /* 0x004fe80000000400 */
[----:B---3--:R1:W-:Y:S04]  /*0af0*/  STS.U16 [R55+0x40], R0 ;  /* 0x0000400037007388 */ /* 0x0083e80000000400 */
[----:B----4-:R2:W-:Y:S01]  /*0b00*/  STS.U16 [R56+0x80], R13 ;  /* 0x0000800d38007388 */ /* 0x0105e20000000400 */
[----:B-1----:R-:W-:-:S04]  /*0b10*/  SHF.L.U32 R0, R57, 0x3, RZ ;  /* 0x0000000339007819 */ /* 0x002fc800000006ff */
[----:B------:R-:W-:Y:S01]  /*0b20*/  LEA.HI.SX32 R63, R0, R0, 0x1b ;  /* 0x00000000003f7211 */ /* 0x000fe200078fdaff */
[----:B------:R1:W-:Y:S03]  /*0b30*/  STS.U16 [R58+0xc0], R15 ;  /* 0x0000c00f3a007388 */ /* 0x0003e60000000400 */
[----:B------:R-:W-:Y:S01]  /*0b40*/  LEA R63, R63, UR6, 0x1 ;  /* 0x000000063f3f7c11 */ /* 0x000fe2000f8e08ff */
[----:B------:R-:W-:Y:S04]  /*0b50*/  STS.U16 [R59+0x100], R2 ;  /* 0x000100023b007388 */ /* 0x000fe80000000400 */
[----:B------:R3:W-:Y:S04]  /*0b60*/  STS.U16 [R60+0x140], R17 ;  /* 0x000140113c007388 */ /* 0x0007e80000000400 */
        /* <DEDUP_REMOVED lines=12> */
[----:B------:R-:W-:-:S02]  /*0c30*/  PRMT R11, RZ, 0x7610, R11 ;  /* 0x00007610ff0b7816 */ /* 0x000fc4000000000b */
[----:B--2---:R-:W-:Y:S02]  /*0c40*/  PRMT R13, RZ, 0x7610, R13 ;  /* 0x00007610ff0d7816 */ /* 0x004fe4000000000d */
[----:B-1----:R-:W-:Y:S02]  /*0c50*/  PRMT R15, RZ, 0x7610, R15 ;  /* 0x00007610ff0f7816 */ /* 0x002fe4000000000f */
[----:B------:R-:W-:Y:S02]  /*0c60*/  PRMT R0, RZ, 0x7610, R0 ;  /* 0x00007610ff007816 */ /* 0x000fe40000000000 */
[----:B---3--:R-:W-:Y:S01]  /*0c70*/  PRMT R17, RZ, 0x7610, R17 ;  /* 0x00007610ff117816 */ /* 0x008fe20000000011 */
[----:B------:R-:W2:Y:S01]  /*0c80*/  @!P0 LDG.E.U16 R5, desc[UR16][R6.64] ;  /* 0x0000001006058981 */ /* 0x000ea2000c1e1500 */
[----:B------:R-:W-:-:S03]  /*0c90*/  ISETP.NE.AND P0, PT, R64, RZ, PT ;  /* 0x000000ff4000720c */ /* 0x000fc60003f05270 */
[----:B------:R-:W3:Y:S04]  /*0ca0*/  @!P1 LDG.E.U16 R11, desc[UR16][R6.64+0x80] ;  /* 0x00008010060b9981 */ /* 0x000ee8000c1e1500 */
[----:B------:R-:W3:Y:S04]  /*0cb0*/  @!P2 LDG.E.U16 R13, desc[UR16][R6.64+0xc0] ;  /* 0x0000c010060da981 */ /* 0x000ee8000c1e1500 */
[----:B------:R-:W3:Y:S04]  /*0cc0*/  @!P3 LDG.E.U16 R12, desc[UR16][R6.64+0x100] ;  /* 0x00010010060cb981 */ /* 0x000ee8000c1e1500 */
[----:B------:R-:W3:Y:S04]  /*0cd0*/  @!P0 LDG.E.U16 R4, desc[UR16][R6.64+0x40] ;  /* 0x0000401006048981 */ /* 0x000ee8000c1e1500 */
[----:B------:R-:W3:Y:S04]  /*0ce0*/  @!P4 LDG.E.U16 R15, desc[UR16][R6.64+0x140] ;  /* 0x00014010060fc981 */ /* 0x000ee8000c1e1500 */
[----:B------:R-:W3:Y:S04]  /*0cf0*/  @!P5 LDG.E.U16 R0, desc[UR16][R6.64+0x180] ;  /* 0x000180100600d981 */ /* 0x000ee8000c1e1500 */
[----:B------:R-:W3:Y:S01]  /*0d00*/  @!P6 LDG.E.U16 R17, desc[UR16][R6.64+0x1c0] ;  /* 0x0001c0100611e981 */ /* 0x000ee2000c1e1500 */
[----:B------:R-:W-:-:S02]  /*0d10*/  P2R R14, PR, RZ, 0x1 ;  /* 0x00000001ff0e7803 */ /* 0x000fc40000000000 */
[----:B------:R-:W-:Y:S02]  /*0d20*/  ISETP.GE.AND P0, PT, R42, R53, PT ;  /* 0x000000352a00720c */ /* 0x000fe40003f06270 */
[----:B----4-:R-:W-:Y:S02]  /*0d30*/  PRMT R25, RZ, 0x7610, R25 ;  /* 0x00007610ff197816 */ /* 0x010fe40000000019 */
[----:B------:R-:W-:Y:S02]  /*0d40*/  PRMT R16, RZ, 0x7610, R16 ;  /* 0x00007610ff107816 */ /* 0x000fe40000000010 */
[----:B------:R-:W-:Y:S01]  /*0d50*/  PRMT R24, RZ, 0x7610, R24 ;  /* 0x00007610ff187816 */ /* 0x000fe20000000018 */
[----:B--2---:R-:W-:Y:S04]  /*0d60*/  STS.U16 [R54], R5 ;  /* 0x0000000536007388 */ /* 0x004fe80000000400 */
[----:B---3--:R-:W-:Y:S04]  /*0d70*/  STS.U16 [R55+0x40], R4 ;  /* 0x0000400437007388 */ /* 0x008fe80000000400 */
        /* <DEDUP_REMOVED lines=16> */
[----:B-1----:R-:W-:-:S02]  /*0e80*/  PRMT R13, RZ, 0x7610, R13 ;  /* 0x00007610ff0d7816 */ /* 0x002fc4000000000d */
[----:B--2---:R-:W-:Y:S02]  /*0e90*/  PRMT R15, RZ, 0x7610, R15 ;  /* 0x00007610ff0f7816 */ /* 0x004fe4000000000f */
[----:B---3--:R-:W-:Y:S02]  /*0ea0*/  PRMT R17, RZ, 0x7610, R17 ;  /* 0x00007610ff117816 */ /* 0x008fe40000000011 */
[----:B------:R-:W-:Y:S01]  /*0eb0*/  PRMT R5, RZ, 0x7610, R5 ;  /* 0x00007610ff057816 */ /* 0x000fe20000000005 */
[----:B------:R-:W2:Y:S01]  /*0ec0*/  @!P0 LDG.E.U16 R25, desc[UR16][R8.64] ;  /* 0x0000001008198981 */ /* 0x000ea2000c1e1500 */
[----:B------:R-:W-:Y:S02]  /*0ed0*/  ISETP.NE.AND P0, PT, R14, RZ, PT ;  /* 0x000000ff0e00720c */ /* 0x000fe40003f05270 */
[----:B------:R-:W-:Y:S01]  /*0ee0*/  PRMT R14, RZ, 0x7610, R14 ;  /* 0x00007610ff0e7816 */ /* 0x000fe2000000000e */
[----:B------:R-:W3:Y:S04]  /*0ef0*/  @!P1 LDG.E.U16 R13, desc[UR16][R8.64+0x80] ;  /* 0x00008010080d9981 */ /* 0x000ee8000c1e1500 */
[----:B------:R-:W4:Y:S04]  /*0f00*/  @!P2 LDG.E.U16 R15, desc[UR16][R8.64+0xc0] ;  /* 0x0000c010080fa981 */ /* 0x000f28000c1e1500 */
[----:B------:R-:W4:Y:S04]  /*0f10*/  @!P3 LDG.E.U16 R16, desc[UR16][R8.64+0x100] ;  /* 0x000100100810b981 */ /* 0x000f28000c1e1500 */
[----:B------:R-:W3:Y:S04]  /*0f20*/  @!P0 LDG.E.U16 R14, desc[UR16][R8.64+0x40] ;  /* 0x00004010080e8981 */ /* 0x000ee8000c1e1500 */
[----:B------:R-:W4:Y:S04]  /*0f30*/  @!P4 LDG.E.U16 R17, desc[UR16][R8.64+0x140] ;  /* 0x000140100811c981 */ /* 0x000f28000c1e1500 */
[----:B------:R-:W4:Y:S04]  /*0f40*/  @!P5 LDG.E.U16 R24, desc[UR16][R8.64+0x180] ;  /* 0x000180100818d981 */ /* 0x000f28000c1e1500 */
[----:B------:R-:W4:Y:S01]  /*0f50*/  @!P6 LDG.E.U16 R5, desc[UR16][R8.64+0x1c0] ;  /* 0x0001c0100805e981 */ /* 0x000f22000c1e1500 */
[----:B0-----:R-:W-:-:S02]  /*0f60*/  SHF.L.U32 R72, R72, 0x10, RZ ;  /* 0x0000001048487819 */ /* 0x001fc400000006ff */
[----:B------:R-:W-:Y:S02]  /*0f70*/  SHF.L.U32 R73, R73, 0x10, RZ ;  /* 0x0000001049497819 */ /* 0x000fe400000006ff */
[----:B------:R-:W-:Y:S02]  /*0f80*/  SHF.L.U32 R74, R74, 0x10, RZ ;  /* 0x000000104a4a7819 */ /* 0x000fe400000006ff */
[----:B------:R-:W-:Y:S02]  /*0f90*/  SHF.L.U32 R75, R75, 0x10, RZ ;  /* 0x000000104b4b7819 */ /* 0x000fe400000006ff */
[----:B------:R-:W-:Y:S02]  /*0fa0*/  SHF.L.U32 R76, R76, 0x10, RZ ;  /* 0x000000104c4c7819 */ /* 0x000fe400000006ff */
[----:B------:R-:W-:Y:S01]  /*0fb0*/  SHF.L.U32 R77, R77, 0x10, RZ ;  /* 0x000000104d4d7819 */ /* 0x000fe200000006ff */
[----:B------:R-:W-:Y:S01]  /*0fc0*/  UISETP.GE.AND UP0, UPT, UR4, 0x1, UPT ;  /* 0x000000010400788c */ /* 0x000fe2000bf06270 */
[----:B------:R-:W-:-:S02]  /*0fd0*/  SHF.L.U32 R78, R78, 0x10, RZ ;  /* 0x000000104e4e7819 */ /* 0x000fc400000006ff */
[----:B------:R-:W-:Y:S02]  /*0fe0*/  SHF.L.U32 R79, R79, 0x10, RZ ;  /* 0x000000104f4f7819 */ /* 0x000fe400000006ff */
[----:B------:R-:W-:Y:S02]  /*0ff0*/  CS2R R68, SRZ ;  /* 0x0000000000447805 */ /* 0x000fe4000001ff00 */
[----:B------:R-:W-:Y:S02]  /*1000*/  CS2R R66, SRZ ;  /* 0x0000000000427805 */ /* 0x000fe4000001ff00 */
[----:B------:R-:W-:Y:S01]  /*1010*/  CS2R R64, SRZ ;  /* 0x0000000000407805 */ /* 0x000fe2000001ff00 */
[----:B--2---:R-:W-:Y:S04]  /*1020*/  STS.U16 [R54], R25 ;  /* 0x0000001936007388 */ /* 0x004fe80000000400 */
[----:B---3--:R-:W-:Y:S04]  /*1030*/  STS.U16 [R55+0x40], R14 ;  /* 0x0000400e37007388 */ /* 0x008fe80000000400 */
[----:B------:R-:W-:Y:S04]  /*1040*/  STS.U16 [R56+0x80], R13 ;  /* 0x0000800d38007388 */ /* 0x000fe80000000400 */
[----:B----4-:R-:W-:Y:S04]  /*1050*/  STS.U16 [R58+0xc0], R15 ;  /* 0x0000c00f3a007388 */ /* 0x010fe80000000400 */
        /* <DEDUP_REMOVED lines=12> */
[----:B------:R-:W4:Y:S01]  /*1120*/  LDS.U16 R17, [R63+0xe] ;  /* 0x00000e003f117984 */ /* 0x000f220000000400 */
[----:B0-----:R-:W-:-:S02]  /*1130*/  SHF.L.U32 R24, R71, 0x10, RZ ;  /* 0x0000001047187819 */ /* 0x001fc400000006ff */
        /* <DEDUP_REMOVED lines=8> */
[----:B------:R-:W-:Y:S02]  /*11c0*/  SHF.L.U32 R15, R15, 0x10, RZ ;  /* 0x000000100f0f7819 */ /* 0x000fe400000006ff */
[----:B------:R-:W-:Y:S01]  /*11d0*/  SHF.L.U32 R93, R16, 0x10, RZ ;  /* 0x00000010105d7819 */ /* 0x000fe200000006ff */
[----:B------:R-:W-:-:S04]  /*11e0*/  FFMA.FTZ R16, R13, R76, R80 ;  /* 0x0000004c0d107223 */ /* 0x000fc80000010050 */
[----:B------:R-:W-:Y:S01]  /*11f0*/  FFMA.FTZ R16, R15, R77, R16 ;  /* 0x0000004d0f107223 */ /* 0x000fe20000010010 */
[----:B------:R-:W-:-:S03]  /*1200*/  SHF.L.U32 R17, R17, 0x10, RZ ;  /* 0x0000001011117819 */ /* 0x000fc600000006ff */
[----:B------:R-:W-:Y:S01]  /*1210*/  FFMA.FTZ R16, R93, R78, R16 ;  /* 0x0000004e5d107223 */ /* 0x000fe20000010010 */
[----:B------:R-:W-:Y:S01]  /*1220*/  CS2R R70, SRZ ;  /* 0x0000000000467805 */ /* 0x000fe2000001ff00 */
[-C--:B-----5:R-:W-:Y:S01]  /*1230*/  FMUL.FTZ R80, R24, R30.reuse ;  /* 0x0000001e18507220 */ /* 0x0a0fe20000410000 */
        /* <DEDUP_REMOVED lines=11> */
[----:B------:R-:W-:Y:S01]  /*12f0*/  FADD.FTZ R92, R15, R15 ;  /* 0x0000000f0f5c7221 */ /* 0x000fe20000010000 */
[----:B------:R-:W-:Y:S01]  /*1300*/  FADD.FTZ R94, R17, R17 ;  /* 0x00000011115e7221 */ /* 0x000fe20000010000 */
[----:B------:R-:W0:Y:S01]  /*1310*/  LDC.64 R130, c[0x0][0x3e0] ;  /* 0x0000f800ff827b82 */ /* 0x000e220000000a00 */
[----:B------:R-:W-:Y:S01]  /*1320*/  SHF.L.U32 R2, R2, 0x10, RZ ;  /* 0x0000001002027819 */ /* 0x000fe200000006ff */
[----:B------:R-:W-:Y:S01]  /*1330*/  HFMA2 R70, -RZ, RZ, 0, 0 ;  /* 0x00000000ff467431 */ /* 0x000fe200000001ff */
[----:B------:R-:W-:Y:S01]  /*1340*/  SHF.L.U32 R6, R6, 0x10, RZ ;  /* 0x0000001006067819 */ /* 0x000fe200000006ff */
[----:B------:R-:W-:Y:S01]  /*1350*/  FADD.FTZ R88, R8, R8 ;  /* 0x0000000808587221 */ /* 0x000fe20000010000 */
[----:B------:R-:W-:Y:S01]  /*1360*/  SHF.L.U32 R4, R4, 0x10, RZ ;  /* 0x0000001004047819 */ /* 0x000fe200000006ff */
[--C-:B------:R-:W-:Y:S01]  /*1370*/  FADD.FTZ R96, R2, R31.reuse ;  /* 0x0000001f02607221 */ /* 0x100fe20000010000 */
[----:B------:R-:W-:Y:S01]  /*1380*/  SHF.L.U32 R100, R7, 0x10, RZ ;  /* 0x0000001007647819 */ /* 0x000fe200000006ff */
        /* <DEDUP_REMOVED lines=8> */
[----:B------:R-:W2:Y:S01]  /*1410*/  LDC.64 R16, c[0x0][0x440] ;  /* 0x00011000ff107b82 */ /* 0x000ea20000000a00 */
[C---:B------:R-:W-:Y:S01]  /*1420*/  ISETP.NE.AND P0, PT, R43.reuse, 0x1, PT ;  /* 0x000000012b00780c */ /* 0x040fe20003f05270 */
[--C-:B------:R-:W-:Y:S01]  /*1430*/  FADD.FTZ R99, R10, R31.reuse ;  /* 0x0000001f0a637221 */ /* 0x100fe20000010000 */
[----:B------:R-:W-:Y:S01]  /*1440*/  SHF.L.U32 R103, R43, 0x8, RZ ;  /* 0x000000082b677819 */ /* 0x000fe200000006ff */
[--C-:B------:R-:W-:Y:S01]  /*1450*/  FADD.FTZ R102, R102, R31.reuse ;  /* 0x0000001f66667221 */ /* 0x100fe20000010000 */
[--C-:B------:R-:W-:Y:S01]  /*1460*/  FADD.FTZ R101, R12, R31.reuse ;  /* 0x0000001f0c657221 */ /* 0x100fe20000010000 */
[----:B------:R-:W-:Y:S01]  /*1470*/  FADD.FTZ R104, R104, R31 ;  /* 0x0000001f68687221 */ /* 0x000fe20000010000 */
[----:B------:R-:W-:Y:S01]  /*1480*/  FADD.FTZ R0, R24, R24 ;  /* 0x0000001818007221 */ /* 0x000fe20000010000 */
[----:B------:R-:W3:Y:S01]  /*1490*/  LDC.64 R14, c[0x0][0x3a8] ;  /* 0x0000ea00ff0e7b82 */ /* 0x000ee20000000a00 */
[----:B------:R-:W-:Y:S01]  /*14a0*/  FADD.FTZ R89, R9, R9 ;  /* 0x0000000909597221 */ /* 0x000fe20000010000 */
[----:B------:R-:W-:Y:S01]  /*14b0*/  FADD.FTZ R91, R13, R13 ;  /* 0x0000000d0d5b7221 */ /* 0x000fe20000010000 */
[----:B------:R-:W-:Y:S01]  /*14c0*/  FADD.FTZ R93, R93, R93 ;  /* 0x0000005d5d5d7221 */ /* 0x000fe20000010000 */
[----:B------:R-:W-:Y:S01]  /*14d0*/  LOP3.LUT R156, R18, 0x100, RZ, 0xc0, !PT ;  /* 0x00000100129c7812 */ /* 0x000fe200078ec0ff */
[----:B------:R-:W-:Y:S01]  /*14e0*/  FMUL.FTZ R105, R96, R72 ;  /* 0x0000004860697220 */ /* 0x000fe20000410000 */
[----:B------:R-:W-:Y:S01]  /*14f0*/  IADD3 R95, PT, PT, R43, -0x2, RZ ;  /* 0xfffffffe2b5f7810 */ /* 0x000fe20007ffe0ff */
[----:B------:R-:W-:Y:S01]  /*1500*/  FMUL.FTZ R106, R98, R73 ;  /* 0x00000049626a7220 */ /* 0x000fe20000410000 */
[----:B------:R-:W-:Y:S01]  /*1510*/  ISETP.EQ.AND P0, PT, R38, RZ, P0 ;  /* 0x000000ff2600720c */ /* 0x000fe20000702270 */
[----:B------:R-:W-:Y:S01]  /*1520*/  FMUL.FTZ R107, R97, R74 ;  /* 0x0000004a616b7220 */ /* 0x000fe20000410000 */
[----:B------:R-:W-:Y:S01]  /*1530*/  LOP3.LUT R103, R103, 0x100, RZ, 0xc0, !PT ;  /* 0x0000010067677812 */ /* 0x000fe200078ec0ff */
[----:B------:R-:W-:Y:S01]  /*1540*/  FMUL.FTZ R108, R100, R75 ;  /* 0x0000004b646c7220 */ /* 0x000fe20000410000 */
[----:B------:R-:W-:Y:S01]  /*1550*/  FMUL.FTZ R109, R99, R76 ;  /* 0x0000004c636d7220 */ /* 0x000fe20000410000 */
[----:B------:R-:W-:Y:S01]  /*1560*/  FMUL.FTZ R110, R102, R77 ;  /* 0x0000004d666e7220 */ /* 0x000fe20000410000 */
[----:B------:R-:W-:Y:S01]  /*1570*/  FMUL.FTZ R111, R101, R78 ;  /* 0x0000004e656f7220 */ /* 0x000fe20000410000 */
[----:B------:R-:W-:Y:S01]  /*1580*/  FMUL.FTZ R112, R104, R79 ;  /* 0x0000004f68707220 */ /* 0x000fe20000410000 */
[----:B------:R-:W4:Y:S01]  /*1590*/  LDCU UR8, c[0x0][0x394] ;  /* 0x00007280ff0877ac */ /* 0x000f220008000800 */
[----:B------:R-:W0:Y:S01]  /*15a0*/  LDCU UR9, c[0x0][0x38c] ;  /* 0x00007180ff0977ac */ /* 0x000e220008000800 */
[----:B------:R-:W-:-:S05]  /*15b0*/  UMOV UR4, URZ ;  /* 0x000000ff00047c82 */ /* 0x000fca0008000000 */
.L_x_15371:
[----:B------:R-:W-:Y:S02]  /*15c0*/  MOV R4, R20 ;  /* 0x0000001400047202 */ /* 0x000fe40000000f00 */
[----:B------:R-:W-:-:S03]  /*15d0*/  MOV R5, R39 ;  /* 0x0000002700057202 */ /* 0x000fc60000000f00 */
[----:B---3--:R-:W-:-:S04]  /*15e0*/  IMAD.WIDE.U32 R4, R14, UR4, R4 ;  /* 0x000000040e047c25 */ /* 0x008fc8000f8e0004 */
[----:B------:R-:W-:Y:S01]  /*15f0*/  IMAD R2, R15, UR4, R5 ;  /* 0x000000040f027c24 */ /* 0x000fe2000f8e0205 */
[----:B--2---:R-:W-:-:S04]  /*1600*/  LEA R12, P1, R4, R16, 0x3 ;  /* 0x00000010040c7211 */ /* 0x004fc800078218ff */
[----:B------:R-:W-:-:S06]  /*1610*/  LEA.HI.X R13, R4, R17, R2, 0x3, P1 ;  /* 0x00000011040d7211 */ /* 0x000fcc00008f1c02 */
[----:B------:R-:W2:Y:S01]  /*1620*/  LDG.E.64 R12, desc[UR16][R12.64] ;  /* 0x000000100c0c7981 */ /* 0x000ea2000c1e1b00 */
[----:B-1----:R-:W-:-:S04]  /*1630*/  IMAD.WIDE.U32 R4, R128, UR4, RZ ;  /* 0x0000000480047c25 */ /* 0x002fc8000f8e00ff */
[----:B0-----:R-:W-:Y:S01]  /*1640*/  IMAD.WIDE.U32 R6, R130, UR4, RZ ;  /* 0x0000000482067c25 */ /* 0x001fe2000f8e00ff */
[----:B------:R-:W-:-:S03]  /*1650*/  LEA R8, P1, R4, R26, 0x3 ;  /* 0x0000001a04087211 */ /* 0x000fc600078218ff */
[----:B------:R-:W-:Y:S01]  /*1660*/  IMAD R5, R129, UR4, R5 ;  /* 0x0000000481057c24 */ /* 0x000fe2000f8e0205 */
[----:B------:R-:W-:Y:S01]  /*1670*/  LEA R10, P2, R6, R28, 0x3 ;  /* 0x0000001c060a7211 */ /* 0x000fe200078418ff */
[----:B------:R-:W-:-:S03]  /*1680*/  IMAD R2, R131, UR4, R7 ;  /* 0x0000000483027c24 */ /* 0x000fc6000f8e0207 */
[----:B------:R-:W-:Y:S02]  /*1690*/  LEA.HI.X R9, R4, R27, R5, 0x3, P1 ;  /* 0x0000001b04097211 */ /* 0x000fe400008f1c05 */
[----:B------:R-:W-:-:S03]  /*16a0*/  LEA.HI.X R11, R6, R29, R2, 0x3, P2 ;  /* 0x0000001d060b7211 */ /* 0x000fc600010f1c02 */
        /* <DEDUP_REMOVED lines=9> */
[----:B------:R-:W-:Y:S01]  /*1740*/  FMUL.FTZ R25, R12, 1.4426950216293334961 ;  /* 0x3fb8aa3b0c197820 */ /* 0x000fe20000410000 */
[-C--:B0-----:R-:W-:Y:S01]  /*1750*/  FMUL.FTZ R9, R97, R13.reuse ;  /* 0x0000000d61097220 */ /* 0x081fe20000410000 */
[----:B------:R-:W-:Y:S01]  /*1760*/  FMUL.FTZ R113, R98, R13 ;  /* 0x0000000d62717220 */ /* 0x000fe20000410000 */
[----:B------:R-:W-:Y:S01]  /*1770*/  FMUL.RZ R114, R2, 0.15915493667125701904 ;  /* 0x3e22f98302727820 */ /* 0x000fe2000040c000 */
[----:B------:R-:W-:Y:S01]  /*1780*/  FMUL.FTZ R2, R96, R25 ;  /* 0x0000001960027220 */ /* 0x000fe20000410000 */
[----:B-1----:R-:W-:Y:S01]  /*1790*/  FMUL.RZ R11, R9, 0.15915493667125701904 ;  /* 0x3e22f983090b7820 */ /* 0x002fe2000040c000 */
[----:B------:R-:W-:Y:S01]  /*17a0*/  FMUL.FTZ R10, R99, R13 ;  /* 0x0000000d630a7220 */ /* 0x000fe20000410000 */
[----:B------:R-:W-:Y:S01]  /*17b0*/  MUFU.SIN R119, R114 ;  /* 0x0000007200777308 */ /* 0x000fe20000000400 */
[----:B------:R-:W-:Y:S01]  /*17c0*/  FMUL.RZ R118, R113, 0.15915493667125701904 ;  /* 0x3e22f98371767820 */ /* 0x000fe2000040c000 */
[-C--:B------:R-:W-:Y:S01]  /*17d0*/  FMUL.FTZ R8, R98, R25.reuse ;  /* 0x0000001962087220 */ /* 0x080fe20000410000 */
[-C--:B------:R-:W-:Y:S01]  /*17e0*/  FMUL.FTZ R9, R97, R25.reuse ;  /* 0x0000001961097220 */ /* 0x080fe20000410000 */
[----:B------:R-:W-:Y:S01]  /*17f0*/  FMUL.RZ R120, R10, 0.15915493667125701904 ;  /* 0x3e22f9830a787820 */ /* 0x000fe2000040c000 */
[----:B------:R-:W-:-:S03]  /*1800*/  FMUL.FTZ R10, R99, R25 ;  /* 0x00000019630a7220 */ /* 0x000fc60000410000 */
[----:B------:R0:W-:Y:S08]  /*1810*/  MUFU.EX2 R24, R2 ;  /* 0x0000000200187308 */ /* 0x0001f00000000800 */
[----:B------:R1:W-:Y:S01]  /*1820*/  MUFU.COS R123, R114 ;  /* 0x00000072007b7308 */ /* 0x0003e20000000000 */
[----:B0-----:R-:W-:-:S07]  /*1830*/  FMUL.FTZ R2, R100, R13 ;  /* 0x0000000d64027220 */ /* 0x001fce0000410000 */
[----:B------:R-:W-:Y:S01]  /*1840*/  MUFU.SIN R117, R11 ;  /* 0x0000000b00757308 */ /* 0x000fe20000000400 */
[----:B-1----:R-:W-:Y:S01]  /*1850*/  FMUL.RZ R114, R2, 0.15915493667125701904 ;  /* 0x3e22f98302727820 */ /* 0x002fe2000040c000 */
[----:B------:R-:W-:-:S06]  /*1860*/  FMUL.FTZ R2, R100, R25 ;  /* 0x0000001964027220 */ /* 0x000fcc0000410000 */
[----:B------:R0:W-:Y:S08]  /*1870*/  MUFU.COS R121, R11 ;  /* 0x0000000b00797308 */ /* 0x0001f00000000000 */
[----:B------:R-:W-:Y:S01]  /*1880*/  MUFU.SIN R115, R118 ;  /* 0x0000007600737308 */ /* 0x000fe20000000400 */
[----:B0-----:R-:W-:-:S07]  /*1890*/  FMUL.FTZ R11, R101, R13 ;  /* 0x0000000d650b7220 */ /* 0x001fce0000410000 */
[----:B------:R-:W-:Y:S08]  /*18a0*/  MUFU.COS R113, R118 ;  /* 0x0000007600717308 */ /* 0x000ff00000000000 */
[----:B------:R0:W-:Y:S08]  /*18b0*/  MUFU.EX2 R116, R9 ;  /* 0x0000000900747308 */ /* 0x0001f00000000800 */
[----:B------:R1:W-:Y:S01]  /*18c0*/  MUFU.EX2 R118, R2 ;  /* 0x0000000200767308 */ /* 0x0003e20000000800 */
[----:B0-----:R-:W-:-:S04]  /*18d0*/  FMUL.FTZ R9, R102, R13 ;  /* 0x0000000d66097220 */ /* 0x001fc80000410000 */
[----:B------:R-:W-:Y:S01]  /*18e0*/  FMUL.RZ R122, R9, 0.15915493667125701904 ;  /* 0x3e22f983097a7820 */ /* 0x000fe2000040c000 */
[-C--:B------:R-:W-:Y:S02]  /*18f0*/  FMUL.FTZ R9, R102, R25.reuse ;  /* 0x0000001966097220 */ /* 0x080fe40000410000 */
[----:B------:R-:W-:Y:S01]  /*1900*/  MUFU.SIN R133, R120 ;  /* 0x0000007800857308 */ /* 0x000fe20000000400 */
[----:B-1----:R-:W-:-:S07]  /*1910*/  FMUL.FTZ R2, R101, R25 ;  /* 0x0000001965027220 */ /* 0x002fce0000410000 */
[----:B------:R0:W-:Y:S08]  /*1920*/  MUFU.COS R135, R120 ;  /* 0x0000007800877308 */ /* 0x0001f00000000000 */
[----:B------:R-:W1:Y:S01]  /*1930*/  MUFU.EX2 R8, R8 ;  /* 0x0000000800087308 */ /* 0x000e620000000800 */
[----:B0-----:R-:W-:Y:S01]  /*1940*/  FMUL.RZ R120, R11, 0.15915493667125701904 ;  /* 0x3e22f9830b787820 */ /* 0x001fe2000040c000 */
[----:B------:R-:W-:-:S04]  /*1950*/  FMUL.FTZ R11, R104, R13 ;  /* 0x0000000d680b7220 */ /* 0x000fc80000410000 */
[----:B------:R-:W-:Y:S02]  /*1960*/  FMUL.RZ R134, R11, 0.15915493667125701904 ;  /* 0x3e22f9830b867820 */ /* 0x000fe4000040c000 */
[----:B------:R-:W-:Y:S08]  /*1970*/  MUFU.SIN R125, R114 ;  /* 0x00000072007d7308 */ /* 0x000ff00000000400 */
[----:B------:R0:W-:Y:S01]  /*1980*/  MUFU.COS R127, R114 ;  /* 0x00000072007f7308 */ /* 0x0001e20000000000 */
[----:B-1----:R-:W-:-:S07]  /*1990*/  FMUL.FTZ R113, R8, R113 ;  /* 0x0000007108717220 */ /* 0x002fce0000410000 */
[----:B------:R3:W-:Y:S01]  /*19a0*/  MUFU.EX2 R126, R2 ;  /* 0x00000002007e7308 */ /* 0x0007e20000000800 */
[----:B0-----:R-:W-:-:S07]  /*19b0*/  FMUL.FTZ R114, R104, R25 ;  /* 0x0000001968727220 */ /* 0x001fce0000410000 */
[----:B------:R-:W-:Y:S01]  /*19c0*/  MUFU.COS R139, R122 ;  /* 0x0000007a008b7308 */ /* 0x000fe20000000000 */
[----:B---3--:R-:W-:-:S04]  /*19d0*/  FMUL.FTZ R2, R4, R7 ;  /* 0x0000000704027220 */ /* 0x008fc80000410000 */
[----:B------:R-:W-:Y:S01]  /*19e0*/  FFMA.FTZ R11, R5, R6, R2 ;  /* 0x00000006050b7223 */ /* 0x000fe20000010002 */
[----:B------:R-:W-:Y:S02]  /*19f0*/  P2R R2, PR, RZ, 0x8 ;  /* 0x00000008ff027803 */ /* 0x000fe40000000000 */
[----:B------:R0:W-:Y:S01]  /*1a00*/  MUFU.EX2 R124, R9 ;  /* 0x00000009007c7308 */ /* 0x0001e20000000800 */
[-C--:B------:R-:W-:Y:S01]  /*1a10*/  FMUL.FTZ R136, R89, -R11.reuse ;  /* 0x8000000b59887220 */ /* 0x080fe20000410000 */
[-C--:B------:R-:W-:Y:S01]  /*1a20*/  FMUL.FTZ R138, R90, -R11.reuse ;  /* 0x8000000b5a8a7220 */ /* 0x080fe20000410000 */
[-C--:B------:R-:W-:Y:S01]  /*1a30*/  FMUL.FTZ R140, R91, -R11.reuse ;  /* 0x8000000b5b8c7220 */ /* 0x080fe20000410000 */
[-C--:B------:R-:W-:Y:S01]  /*1a40*/  FMUL.FTZ R142, R92, -R11.reuse ;  /* 0x8000000b5c8e7220 */ /* 0x080fe20000410000 */
[-C--:B------:R-:W-:Y:S01]  /*1a50*/  FMUL.FTZ R144, R93, -R11.reuse ;  /* 0x8000000b5d907220 */ /* 0x080fe20000410000 */
[----:B------:R-:W-:Y:S02]  /*1a60*/  FMUL.FTZ R148, R94, -R11 ;  /* 0x8000000b5e947220 */ /* 0x000fe40000410000 */
[----:B------:R-:W1:Y:S01]  /*1a70*/  MUFU.EX2 R10, R10 ;  /* 0x0000000a000a7308 */ /* 0x000e620000000800 */
[----:B0-----:R-:W-:Y:S01]  /*1a80*/  FMUL.FTZ R9, R5, R7 ;  /* 0x0000000705097220 */ /* 0x001fe20000410000 */
[----:B------:R-:W-:-:S03]  /*1a90*/  IADD3 R5, PT, PT, R156, UR4, RZ ;  /* 0x000000049c057c10 */ /* 0x000fc6000fffe0ff */
[----:B------:R-:W-:Y:S01]  /*1aa0*/  FFMA.FTZ R7, R4, R6, -R9 ;  /* 0x0000000604077223 */ /* 0x000fe20000010809 */
[----:B------:R-:W-:Y:S01]  /*1ab0*/  SEL R5, R5, R44, !P3 ;  /* 0x0000002c05057207 */ /* 0x000fe20005800000 */
[----:B------:R-:W-:Y:S01]  /*1ac0*/  FMUL.FTZ R9, R24, R119 ;  /* 0x0000007718097220 */ /* 0x000fe20000410000 */
[----:B------:R1:W0:Y:S01]  /*1ad0*/  MUFU.SIN R137, R122 ;  /* 0x0000007a00897308 */ /* 0x0002220000000400 */
[----:B------:R-:W-:Y:S01]  /*1ae0*/  FMUL.FTZ R146, R94, R7 ;  /* 0x000000075e927220 */ /* 0x000fe20000410000 */
[----:B------:R-:W-:-:S06]  /*1af0*/  LEA R5, R5, UR6, 0x3 ;  /* 0x0000000605057c11 */ /* 0x000fcc000f8e18ff */
[----:B------:R2:W-:Y:S01]  /*1b00*/  MUFU.EX2 R132, R114 ;  /* 0x0000007200847308 */ /* 0x0005e20000000800 */
[----:B-1----:R-:W-:Y:S01]  /*1b10*/  FMUL.FTZ R122, R10, R133 ;  /* 0x000000850a7a7220 */ /* 0x002fe20000410000 */
[----:B------:R-:W-:-:S06]  /*1b20*/  FMUL.FTZ R133, R88, R7 ;  /* 0x0000000758857220 */ /* 0x000fcc0000410000 */
[----:B------:R-:W1:Y:S01]  /*1b30*/  MUFU.COS R141, R120 ;  /* 0x00000078008d7308 */ /* 0x000e620000000000 */
[----:B--2---:R-:W-:Y:S01]  /*1b40*/  FMUL.FTZ R114, R8, R115 ;  /* 0x0000007308727220 */ /* 0x004fe20000410000 */
[----:B------:R-:W-:Y:S01]  /*1b50*/  FMUL.FTZ R8, R24, R123 ;  /* 0x0000007b18087220 */ /* 0x000fe20000410000 */
[C---:B------:R-:W-:Y:S01]  /*1b60*/  FMUL.FTZ R115, R116.reuse, R121 ;  /* 0x0000007974737220 */ /* 0x040fe20000410000 */
[----:B------:R-:W-:Y:S01]  /*1b70*/  FMUL.FTZ R116, R116, R117 ;  /* 0x0000007574747220 */ /* 0x000fe20000410000 */
[C---:B------:R-:W-:Y:S01]  /*1b80*/  FMUL.FTZ R117, R118.reuse, R127 ;  /* 0x0000007f76757220 */ /* 0x040fe20000410000 */
[----:B------:R-:W-:Y:S01]  /*1b90*/  FMUL.FTZ R118, R118, R125 ;  /* 0x0000007d76767220 */ /* 0x000fe20000410000 */
[----:B------:R2:W-:Y:S01]  /*1ba0*/  STS.64 [R5+0x670], R8 ;  /* 0x0006700805007388 */ /* 0x0005e20000000a00 */
[----:B------:R-:W3:Y:S01]  /*1bb0*/  MUFU.SIN R143, R134 ;  /* 0x00000086008f7308 */ /* 0x000ee20000000400 */
[C---:B------:R-:W-:Y:S01]  /*1bc0*/  FMUL.FTZ R121, R124.reuse, R139 ;  /* 0x0000008b7c797220 */ /* 0x040fe20000410000 */
[----:B0-----:R-:W-:Y:S01]  /*1bd0*/  FMUL.FTZ R124, R124, R137 ;  /* 0x000000897c7c7220 */ /* 0x001fe20000410000 */
[-C--:B------:R-:W-:Y:S01]  /*1be0*/  FMUL.FTZ R127, R0, R7.reuse ;  /* 0x00000007007f7220 */ /* 0x080fe20000410000 */
[-C--:B------:R-:W-:Y:S01]  /*1bf0*/  FMUL.FTZ R137, R90, R7.reuse ;  /* 0x000000075a897220 */ /* 0x080fe20000410000 */
[----:B------:R-:W-:-:S03]  /*1c00*/  FMUL.FTZ R139, R91, R7 ;  /* 0x000000075b8b7220 */ /* 0x000fc60000410000 */
[----:B------:R0:W5:Y:S01]  /*1c10*/  MUFU.COS R145, R134 ;  /* 0x0000008600917308 */ /* 0x0001620000000000 */
[----:B-1----:R-:W-:Y:S01]  /*1c20*/  FMUL.FTZ R125, R126, R141 ;  /* 0x0000008d7e7d7220 */ /* 0x002fe20000410000 */
[----:B------:R-:W-:-:S06]  /*1c30*/  FMUL.FTZ R141, R92, R7 ;  /* 0x000000075c8d7220 */ /* 0x000fcc0000410000 */
[----:B------:R1:W4:Y:S01]  /*1c40*/  MUFU.SIN R25, R120 ;  /* 0x0000007800197308 */ /* 0x0003220000000400 */
[----:B---3--:R-:W-:Y:S01]  /*1c50*/  FMUL.FTZ R123, R132, R143 ;  /* 0x0000008f847b7220 */ /* 0x008fe20000410000 */
[----:B------:R-:W-:Y:S01]  /*1c60*/  FMUL.FTZ R143, R93, R7 ;  /* 0x000000075d8f7220 */ /* 0x000fe20000410000 */
[----:B0-----:R-:W-:Y:S01]  /*1c70*/  FMUL.FTZ R134, R88, -R11 ;  /* 0x8000000b58867220 */ /* 0x001fe20000410000 */
[----:B-1----:R-:W-:Y:S01]  /*1c80*/  FMUL.FTZ R120, R10, R135 ;  /* 0x000000870a787220 */ /* 0x002fe20000410000 */
[----:B-----5:R-:W-:Y:S01]  /*1c90*/  FMUL.FTZ R119, R132, R145 ;  /* 0x0000009184777220 */ /* 0x020fe20000410000 */
[----:B------:R-:W-:Y:S01]  /*1ca0*/  FMUL.FTZ R135, R89, R7 ;  /* 0x0000000759877220 */ /* 0x000fe20000410000 */
[----:B------:R-:W-:Y:S01]  /*1cb0*/  FMUL.FTZ R132, R0, -R11 ;  /* 0x8000000b00847220 */ /* 0x000fe20000410000 */
[----:B----4-:R-:W-:Y:S01]  /*1cc0*/  FMUL.FTZ R126, R126, R25 ;  /* 0x000000197e7e7220 */ /* 0x010fe20000410000 */
[----:B------:R-:W-:Y:S06]  /*1cd0*/  BAR.SYNC.DEFER_BLOCKING 0x0 ;  /* 0x0000000000007b1d */ /* 0x000fec0000010000 */
[----:B--2---:R-:W-:Y:S05]  /*1ce0*/  @P1 BRA `(.L_x_15355) ;  /* 0x0000000000201947 */ /* 0x004fea0003800000 */
[----:B------:R-:W-:Y:S01]  /*1cf0*/  ISETP.NE.AND P1, PT, R43, UR8, PT ;  /* 0x000000082b007c0c */ /* 0x000fe2000bf25270 */
[----:B------:R-:W-:Y:S01]  /*1d00*/  HFMA2 R10, -RZ, RZ, 1.875, 0 ;  /* 0x3f800000ff0a7431 */ /* 0x000fe200000001ff */
[----:B------:R-:W-:-:S11]  /*1d10*/  MOV R11, RZ ;  /* 0x000000ff000b7202 */ /* 0x000fd60000000f00 */
[----:B------:R-:W-:Y:S05]  /*1d20*/  @!P1 BRA `(.L_x_15356) ;  /* 0x0000000000149947 */ /* 0x000fea0003800000 */
[----:B------:R-:W-:-:S04]  /*1d30*/  IADD3 R2, PT, PT, R103, UR4, RZ ;  /* 0x0000000467027c10 */ /* 0x000fc8000fffe0ff */
[----:B------:R-:W-:-:S05]  /*1d40*/  LEA R2, R2, UR6, 0x3 ;  /* 0x0000000602027c11 */ /* 0x000fca000f8e18ff */
[----:B------:R2:W3:Y:S01]  /*1d50*/  LDS.64 R10, [R2+0x670] ;  /* 0x00067000020a7984 */ /* 0x0004e20000000a00 */
[----:B------:R-:W-:Y:S05]  /*1d60*/  BRA `(.L_x_15356) ;  /* 0x0000000000047947 */ /* 0x000fea0003800000 */
.L_x_15355:
[----:B------:R0:W1:Y:S02]  /*1d70*/  LDS.64 R10, [R152+UR5+0x1678] ;  /* 0x00167805980a7984 */ /* 0x0000640008000a00 */
.L_x_15356:
[----:B------:R-:W-:Y:S05]  /*1d80*/  BSYNC.RECONVERGENT B0 ;  /* 0x0000000000007941 */ /* 0x000fea0003800200 */
.L_x_15354:
[----:B--2---:R-:W2:Y:S01]  /*1d90*/  @P0 LDC R2, c[0x0][0x38c] ;  /* 0x0000e300ff020b82 */ /* 0x004ea20000000800 */
[----:B------:R-:W-:Y:S01]  /*1da0*/  CS2R R24, SRZ ;  /* 0x0000000000187805 */ /* 0x000fe2000001ff00 */
[----:B--2---:R-:W-:-:S04]  /*1db0*/  @P0 IMAD R5, R95, R2, UR4 ;  /* 0x000000045f050e24 */ /* 0x004fc8000f8e0202 */
[----:B------:R-:W-:-:S05]  /*1dc0*/  @P0 IMAD.WIDE R4, R5, 0x10, R22 ;  /* 0x0000001005040825 */ /* 0x000fca00078e0216 */
[----:B------:R2:W4:Y:S01]  /*1dd0*/  @P0 LDG.E.64 R24, desc[UR16][R4.64+0x8] ;  /* 0x0000081004180981 */ /* 0x000522000c1e1b00 */
[-C--:B------:R-:W-:Y:S01]  /*1de0*/  FMUL.FTZ R2, R105, R114.reuse ;  /* 0x0000007269027220 */ /* 0x080fe20000410000 */
[----:B------:R-:W-:Y:S01]  /*1df0*/  FMUL.FTZ R6, RZ, R114 ;  /* 0x00000072ff067220 */ /* 0x000fe20000410000 */
[----:B------:R-:W-:Y:S01]  /*1e00*/  ISETP.GE.AND P1, PT, R57, 0x1, PT ;  /* 0x000000013900780c */ /* 0x000fe20003f26270 */
[----:B------:R-:W-:Y:S01]  /*1e10*/  FMUL.FTZ R151, R123, R146 ;  /* 0x000000927b977220 */ /* 0x000fe20000410000 */
[-C--:B------:R-:W-:Y:S01]  /*1e20*/  FFMA.FTZ R2, RZ, R113.reuse, R2 ;  /* 0x00000071ff027223 */ /* 0x080fe20000010002 */
[----:B------:R-:W-:Y:S01]  /*1e30*/  FFMA.FTZ R7, R105, R113, -R6 ;  /* 0x0000007169077223 */ /* 0x000fe20000010806 */
[----:B------:R-:W-:Y:S01]  /*1e40*/  ISETP.NE.AND P6, PT, R154, 0x1f, PT ;  /* 0x0000001f9a00780c */ /* 0x000fe20003fc5270 */
[----:B------:R-:W-:Y:S01]  /*1e50*/  FFMA.FTZ R151, R119, R148, -R151 ;  /* 0x0000009477977223 */ /* 0x000fe20000010897 */
[----:B------:R-:W-:Y:S01]  /*1e60*/  FADD.FTZ R2, RZ, R2 ;  /* 0x00000002ff027221 */ /* 0x000fe20000010000 */
[----:B------:R-:W-:Y:S01]  /*1e70*/  FADD.FTZ R7, R106, R7 ;  /* 0x000000076a077221 */ /* 0x000fe20000010000 */
[----:B------:R-:W-:Y:S01]  /*1e80*/  ISETP.GE.AND P4, PT, R43, UR8, PT ;  /* 0x000000082b007c0c */ /* 0x000fe2000bf86270 */
[----:B------:R-:W-:Y:S01]  /*1e90*/  FADD.FTZ R151, R144, R151 ;  /* 0x0000009790977221 */ /* 0x000fe20000010000 */
[CC--:B------:R-:W-:Y:S01]  /*1ea0*/  FMUL.FTZ R6, R116.reuse, R2.reuse ;  /* 0x0000000274067220 */ /* 0x0c0fe20000410000 */
[----:B------:R-:W-:Y:S01]  /*1eb0*/  FMUL.FTZ R145, R116, R7 ;  /* 0x0000000774917220 */ /* 0x000fe20000410000 */
[----:B------:R-:W-:Y:S01]  /*1ec0*/  ULEA UR7, UR4, UR6, 0x4 ;  /* 0x0000000604077291 */ /* 0x000fe2000f8e20ff */
[----:B------:R-:W-:Y:S01]  /*1ed0*/  FMUL.FTZ R164, R126, R151 ;  /* 0x000000977ea47220 */ /* 0x000fe20000410000 */
[C---:B------:R-:W-:Y:S01]  /*1ee0*/  FFMA.FTZ R6, R115.reuse, R7, -R6 ;  /* 0x0000000773067223 */ /* 0x040fe20000010806 */
[----:B------:R-:W-:Y:S01]  /*1ef0*/  FFMA.FTZ R145, R115, R2, R145 ;  /* 0x0000000273917223 */ /* 0x000fe20000010091 */
[----:B------:R-:W-:Y:S01]  /*1f00*/  BSSY.RECONVERGENT B0, `(.L_x_15357) ;  /* 0x00000e6000007945 */ /* 0x000fe20003800200 */
[C---:B------:R-:W-:Y:S01]  /*1f10*/  ISETP.GT.U32.AND P2, PT, R154.reuse, 0x1b, PT ;  /* 0x0000001b9a00780c */ /* 0x040fe20003f44070 */
[----:B------:R-:W-:Y:S01]  /*1f20*/  FADD.FTZ R6, R107, R6 ;  /* 0x000000066b067221 */ /* 0x000fe20000010000 */
[----:B------:R-:W-:Y:S01]  /*1f30*/  FADD.FTZ R145, RZ, R145 ;  /* 0x00000091ff917221 */ /* 0x000fe20000010000 */
[----:B------:R-:W-:-:S02]  /*1f40*/  ISETP.GT.U32.AND P3, PT, R154, 0x17, PT ;  /* 0x000000179a00780c */ /* 0x000fc40003f64070 */
[CC--:B------:R-:W-:Y:S01]  /*1f50*/  FMUL.FTZ R2, R118.reuse, R6.reuse ;  /* 0x0000000676027220 */ /* 0x0c0fe20000410000 */
[-C--:B--2---:R-:W-:Y:S01]  /*1f60*/  FMUL.FTZ R5, R118, R145.reuse ;  /* 0x0000009176057220 */ /* 0x084fe20000410000 */
[----:B------:R-:W-:Y:S02]  /*1f70*/  ISETP.NE.OR P4, PT, R38, RZ, P4 ;  /* 0x000000ff2600720c */ /* 0x000fe40002785670 */
[C---:B------:R-:W-:Y:S01]  /*1f80*/  FFMA.FTZ R145, R117.reuse, R145, R2 ;  /* 0x0000009175917223 */ /* 0x040fe20000010002 */
[----:B------:R-:W-:Y:S01]  /*1f90*/  FFMA.FTZ R7, R117, R6, -R5 ;  /* 0x0000000675077223 */ /* 0x000fe20000010805 */
[-C--:B------:R-:W-:Y:S01]  /*1fa0*/  FMUL.FTZ R2, R8, R114.reuse ;  /* 0x0000007208027220 */ /* 0x080fe20000410000 */
[C---:B------:R-:W-:Y:S01]  /*1fb0*/  FMUL.FTZ R5, R9.reuse, R114 ;  /* 0x0000007209057220 */ /* 0x040fe20000410000 */
[----:B------:R-:W-:Y:S01]  /*1fc0*/  FADD.FTZ R145, RZ, R145 ;  /* 0x00000091ff917221 */ /* 0x000fe20000010000 */
[----:B------:R-:W-:Y:S01]  /*1fd0*/  FADD.FTZ R7, R108, R7 ;  /* 0x000000076c077221 */ /* 0x000fe20000010000 */
[-C--:B------:R-:W-:Y:S01]  /*1fe0*/  FFMA.FTZ R2, R9, R113.reuse, R2 ;  /* 0x0000007109027223 */ /* 0x080fe20000010002 */
[----:B------:R-:W-:Y:S01]  /*1ff0*/  FFMA.FTZ R5, R8, R113, -R5 ;  /* 0x0000007108057223 */ /* 0x000fe20000010805 */
[C---:B------:R-:W-:Y:S01]  /*2000*/  FMUL.FTZ R147, R122.reuse, R145 ;  /* 0x000000917a937220 */ /* 0x040fe20000410000 */
[-C--:B------:R-:W-:Y:S01]  /*2010*/  FMUL.FTZ R150, R122, R7.reuse ;  /* 0x000000077a967220 */ /* 0x080fe20000410000 */
[-C--:B------:R-:W-:Y:S01]  /*2020*/  FMUL.FTZ R4, R116, R2.reuse ;  /* 0x0000000274047220 */ /* 0x080fe20000410000 */
[----:B------:R-:W-:Y:S01]  /*2030*/  ISETP.GT.U32.AND P5, PT, R154, 0xf, PT ;  /* 0x0000000f9a00780c */ /* 0x000fe20003fa4070 */
[----:B------:R-:W-:Y:S01]  /*2040*/  FFMA.FTZ R6, R120, R7, -R147 ;  /* 0x0000000778067223 */ /* 0x000fe20000010893 */
[----:B------:R-:W-:Y:S01]  /*2050*/  FMUL.FTZ R7, R116, R5 ;  /* 0x0000000574077220 */ /* 0x000fe20000410000 */
[----:B------:R-:W-:Y:S01]  /*2060*/  FFMA.FTZ R150, R120, R145, R150 ;  /* 0x0000009178967223 */ /* 0x000fe20000010096 */
[----:B------:R-:W-:Y:S01]  /*2070*/  FFMA.FTZ R4, R115, R5, -R4 ;  /* 0x0000000573047223 */ /* 0x000fe20000010804 */
[----:B------:R-:W-:Y:S01]  /*2080*/  FADD.FTZ R6, R109, R6 ;  /* 0x000000066d067221 */ /* 0x000fe20000010000 */
[----:B------:R-:W-:Y:S01]  /*2090*/  FFMA.FTZ R7, R115, R2, R7 ;  /* 0x0000000273077223 */ /* 0x000fe20000010007 */
[----:B------:R-:W-:Y:S01]  /*20a0*/  FADD.FTZ R150, RZ, R150 ;  /* 0x00000096ff967221 */ /* 0x000fe20000010000 */
        /* <DEDUP_REMOVED lines=21> */
[----:B------:R-:W-:Y:S01]  /*2200*/  FADD.FTZ R150, R111, R150 ;  /* 0x000000966f967221 */ /* 0x000fe20000010000 */
[----:B------:R-:W-:Y:S01]  /*2210*/  FFMA.FTZ R4, R121, R145, -R4 ;  /* 0x0000009179047223 */ /* 0x000fe20000010804 */
[----:B------:R-:W-:Y:S01]  /*2220*/  FADD.FTZ R158, RZ, R5 ;  /* 0x00000005ff9e7221 */ /* 0x000fe20000010000 */
[C---:B------:R-:W-:Y:S01]  /*2230*/  FMUL.FTZ R2, R126.reuse, R6 ;  /* 0x000000067e027220 */ /* 0x040fe20000410000 */
[C---:B------:R-:W-:Y:S01]  /*2240*/  FMUL.FTZ R160, R123.reuse, R150 ;  /* 0x000000967ba07220 */ /* 0x040fe20000410000 */
[----:B------:R-:W-:Y:S01]  /*2250*/  FMUL.FTZ R5, R126, R4 ;  /* 0x000000047e057220 */ /* 0x000fe20000410000 */
[----:B------:R-:W-:Y:S01]  /*2260*/  FMUL.FTZ R7, R123, R158 ;  /* 0x0000009e7b077220 */ /* 0x000fe20000410000 */
[----:B------:R-:W-:Y:S01]  /*2270*/  FFMA.FTZ R4, R125, R4, -R2 ;  /* 0x000000047d047223 */ /* 0x000fe20000010802 */
[----:B------:R-:W-:Y:S01]  /*2280*/  FFMA.FTZ R160, R119, R158, R160 ;  /* 0x0000009e77a07223 */ /* 0x000fe200000100a0 */
[----:B------:R-:W-:Y:S01]  /*2290*/  FFMA.FTZ R6, R125, R6, R5 ;  /* 0x000000067d067223 */ /* 0x000fe20000010005 */
[----:B------:R-:W-:Y:S01]  /*22a0*/  FFMA.FTZ R7, R119, R150, -R7 ;  /* 0x0000009677077223 */ /* 0x000fe20000010807 */
[----:B------:R-:W-:Y:S01]  /*22b0*/  FMUL.FTZ R145, R123, R4 ;  /* 0x000000047b917220 */ /* 0x000fe20000410000 */
[----:B------:R-:W-:-:S02]  /*22c0*/  FADD.FTZ R2, RZ, R160 ;  /* 0x000000a0ff027221 */ /* 0x000fc40000010000 */
[----:B------:R-:W-:Y:S01]  /*22d0*/  FADD.FTZ R147, R112, R7 ;  /* 0x0000000770937221 */ /* 0x000fe20000010000 */
[-C--:B------:R-:W-:Y:S01]  /*22e0*/  FFMA.FTZ R145, R119, R6.reuse, R145 ;  /* 0x0000000677917223 */ /* 0x080fe20000010091 */
[----:B------:R-:W-:Y:S01]  /*22f0*/  FMUL.FTZ R6, R123, R6 ;  /* 0x000000067b067220 */ /* 0x000fe20000410000 */
[----:B------:R-:W2:Y:S03]  /*2300*/  SHFL.UP PT, R158, R2, 0x1, RZ ;  /* 0x04200000029e7989 */ /* 0x000ea600000e00ff */
[----:B------:R-:W-:Y:S01]  /*2310*/  FFMA.FTZ R149, R119, R4, -R6 ;  /* 0x0000000477957223 */ /* 0x000fe20000010806 */
[----:B------:R-:W5:Y:S04]  /*2320*/  SHFL.UP PT, R150, R147, 0x1, RZ ;  /* 0x0420000093967989 */ /* 0x000f6800000e00ff */
[----:B------:R-:W0:Y:S04]  /*2330*/  SHFL.UP PT, R6, R145, 0x1, RZ ;  /* 0x0420000091067989 */ /* 0x000e2800000e00ff */
[----:B------:R-:W3:Y:S01]  /*2340*/  SHFL.UP PT, R4, R149, 0x1, RZ ;  /* 0x0420000095047989 */ /* 0x000ee200000e00ff */
[-C--:B--2---:R-:W-:Y:S01]  /*2350*/  FMUL.FTZ R162, R149, R158.reuse ;  /* 0x0000009e95a27220 */ /* 0x084fe20000410000 */
[----:B------:R-:W-:-:S03]  /*2360*/  FMUL.FTZ R160, R145, R158 ;  /* 0x0000009e91a07220 */ /* 0x000fc60000410000 */
[-C--:B-----5:R-:W-:Y:S01]  /*2370*/  FFMA.FTZ R5, R145, R150.reuse, R162 ;  /* 0x0000009691057223 */ /* 0x0a0fe200000100a2 */
[C---:B------:R-:W-:Y:S01]  /*2380*/  FFMA.FTZ R160, R149.reuse, R150, -R160 ;  /* 0x0000009695a07223 */ /* 0x040fe200000108a0 */
[-C--:B0-----:R-:W-:Y:S02]  /*2390*/  FMUL.FTZ R158, R149, R6.reuse ;  /* 0x00000006959e7220 */ /* 0x081fe40000410000 */
[----:B------:R-:W-:Y:S01]  /*23a0*/  @P1 FADD.FTZ R2, R2, R5 ;  /* 0x0000000502021221 */ /* 0x000fe20000010000 */
[----:B------:R-:W-:Y:S01]  /*23b0*/  FMUL.FTZ R6, R145, R6 ;  /* 0x0000000691067220 */ /* 0x000fe20000410000 */
[----:B------:R-:W-:Y:S01]  /*23c0*/  @P1 FADD.FTZ R147, R147, R160 ;  /* 0x000000a093931221 */ /* 0x000fe20000010000 */
[-C--:B---3--:R-:W-:Y:S02]  /*23d0*/  @P1 FFMA.FTZ R145, R145, R4.reuse, R158 ;  /* 0x0000000491911223 */ /* 0x088fe4000001009e */
[----:B------:R-:W0:Y:S01]  /*23e0*/  SHFL.UP PT, R158, R2, 0x2, RZ ;  /* 0x04400000029e7989 */ /* 0x000e2200000e00ff */
[----:B------:R-:W-:Y:S01]  /*23f0*/  @P1 FFMA.FTZ R149, R149, R4, -R6 ;  /* 0x0000000495951223 */ /* 0x000fe20000010806 */
[----:B------:R-:W-:-:S02]  /*2400*/  ISETP.GE.AND P1, PT, R57, 0x2, PT ;  /* 0x000000023900780c */ /* 0x000fc40003f26270 */
[----:B------:R-:W2:Y:S04]  /*2410*/  SHFL.UP PT, R150, R147, 0x2, RZ ;  /* 0x0440000093967989 */ /* 0x000ea800000e00ff */
[----:B------:R-:W3:Y:S04]  /*2420*/  SHFL.UP PT, R6, R145, 0x2, RZ ;  /* 0x0440000091067989 */ /* 0x000ee800000e00ff */
[----:B------:R-:W5:Y:S01]  /*2430*/  SHFL.UP PT, R4, R149, 0x2, RZ ;  /* 0x0440000095047989 */ /* 0x000f6200000e00ff */
[-C--:B0-----:R-:W-:Y:S01]  /*2440*/  FMUL.FTZ R160, R145, R158.reuse ;  /* 0x0000009e91a07220 */ /* 0x081fe20000410000 */
[----:B------:R-:W-:-:S03]  /*2450*/  FMUL.FTZ R158, R149, R158 ;  /* 0x0000009e959e7220 */ /* 0x000fc60000410000 */
[-C--:B--2---:R-:W-:Y:S01]  /*2460*/  FFMA.FTZ R160, R149, R150.reuse, -R160 ;  /* 0x0000009695a07223 */ /* 0x084fe200000108a0 */
[C---:B------:R-:W-:Y:S01]  /*2470*/  FFMA.FTZ R7, R145.reuse, R150, R158 ;  /* 0x0000009691077223 */ /* 0x040fe2000001009e */
[-C--:B---3--:R-:W-:Y:S01]  /*2480*/  FMUL.FTZ R5, R145, R6.reuse ;  /* 0x0000000691057220 */ /* 0x088fe20000410000 */
[----:B------:R-:W-:Y:S02]  /*2490*/  FMUL.FTZ R6, R149, R6 ;  /* 0x0000000695067220 */ /* 0x000fe40000410000 */
[----:B------:R-:W-:Y:S01]  /*24a0*/  @P1 FADD.FTZ R2, R2, R7 ;  /* 0x0000000702021221 */ /* 0x000fe20000010000 */
[----:B------:R-:W-:Y:S01]  /*24b0*/  @P1 FADD.FTZ R147, R147, R160 ;  /* 0x000000a093931221 */ /* 0x000fe20000010000 */
[-C--:B-----5:R-:W-:Y:S01]  /*24c0*/  @P1 FFMA.FTZ R149, R149, R4.reuse, -R5 ;  /* 0x0000000495951223 */ /* 0x0a0fe20000010805 */
[----:B------:R-:W-:Y:S01]  /*24d0*/  @P1 FFMA.FTZ R145, R145, R4, R6 ;  /* 0x0000000491911223 */ /* 0x000fe20000010006 */
[CC--:B-1----:R-:W-:Y:S01]  /*24e0*/  FMUL.FTZ R4, R123.reuse, R11.reuse ;  /* 0x0000000b7b047220 */ /* 0x0c2fe20000410000 */
[----:B------:R-:W-:Y:S01]  /*24f0*/  FMUL.FTZ R7, R123, R148 ;  /* 0x000000947b077220 */ /* 0x000fe20000410000 */
[----:B------:R-:W0:Y:S01]  /*2500*/  SHFL.UP PT, R158, R2, 0x4, RZ ;  /* 0x04800000029e7989 */ /* 0x000e2200000e00ff */
[C---:B------:R-:W-:Y:S01]  /*2510*/  FMUL.FTZ R6, R119.reuse, R11 ;  /* 0x0000000b77067220 */ /* 0x040fe20000410000 */
[C---:B------:R-:W-:Y:S01]  /*2520*/  FFMA.FTZ R5, R119.reuse, R10, -R4 ;  /* 0x0000000a77057223 */ /* 0x040fe20000010804 */
[----:B------:R-:W-:Y:S01]  /*2530*/  FFMA.FTZ R4, R119, R146, R7 ;  /* 0x0000009277047223 */ /* 0x000fe20000010007 */
[----:B------:R-:W1:Y:S01]  /*2540*/  SHFL.UP PT, R150, R147, 0x4, RZ ;  /* 0x0480000093967989 */ /* 0x000e6200000e00ff */
[----:B------:R-:W-:Y:S01]  /*2550*/  FFMA.FTZ R7, -R123, R10, -R6 ;  /* 0x0000000a7b077223 */ /* 0x000fe20000010906 */
[C---:B------:R-:W-:Y:S01]  /*2560*/  FMUL.FTZ R162, R126.reuse, R5 ;  /* 0x000000057ea27220 */ /* 0x040fe20000410000 */
[----:B------:R-:W-:Y:S01]  /*2570*/  FADD.FTZ R153, R143, R4 ;  /* 0x000000048f997221 */ /* 0x000fe20000010000 */
[----:B------:R-:W2:Y:S01]  /*2580*/  SHFL.UP PT, R6, R145, 0x4, RZ ;  /* 0x0480000091067989 */ /* 0x000ea200000e00ff */
[CC--:B------:R-:W-:Y:S01]  /*2590*/  FMUL.FTZ R160, R126.reuse, R7.reuse ;  /* 0x000000077ea07220 */ /* 0x0c0fe20000410000 */
[C---:B------:R-:W-:Y:S01]  /*25a0*/  FFMA.FTZ R162, R125.reuse, R7, -R162 ;  /* 0x000000077da27223 */ /* 0x040fe200000108a2 */
[----:B------:R-:W-:Y:S01]  /*25b0*/  FMUL.FTZ R166, R126, R153 ;  /* 0x000000997ea67220 */ /* 0x000fe20000410000 */
[----:B------:R-:W3:Y:S01]  /*25c0*/  SHFL.UP PT, R4, R149, 0x4, RZ ;  /* 0x0480000095047989 */ /* 0x000ee200000e00ff */
[C---:B------:R-:W-:Y:S01]  /*25d0*/  FFMA.FTZ R160, R125.reuse, R5, R160 ;  /* 0x000000057da07223 */ /* 0x040fe200000100a0 */
[C---:B------:R-:W-:Y:S01]  /*25e0*/  FFMA.FTZ R164, R125.reuse, R153, R164 ;  /* 0x000000997da47223 */ /* 0x040fe200000100a4 */
[----:B------:R-:W-:Y:S01]  /*25f0*/  FFMA.FTZ R151, R125, R151, -R166 ;  /* 0x000000977d977223 */ /* 0x000fe200000108a6 */
[----:B------:R-:W-:Y:S01]  /*2600*/  FMUL.FTZ R166, R124, R162 ;  /* 0x000000a27ca67220 */ /* 0x000fe20000410000 */
[----:B------:R-:W-:Y:S01]  /*2610*/  ISETP.GE.AND P1, PT, R57, 0x4, PT ;  /* 0x000000043900780c */ /* 0x000fe20003f26270 */
[----:B------:R-:W-:Y:S01]  /*2620*/  FADD.FTZ R164, R141, R164 ;  /* 0x000000a48da47221 */ /* 0x000fe20000010000 */
[----:B------:R-:W-:Y:S01]  /*2630*/  FADD.FTZ R151, R142, R151 ;  /* 0x000000978e977221 */ /* 0x000fe20000010000 */
[-C--:B------:R-:W-:Y:S01]  /*2640*/  FFMA.FTZ R7, R121, R160.reuse, R166 ;  /* 0x000000a079077223 */ /* 0x080fe200000100a6 */
[----:B------:R-:W-:-:S02]  /*2650*/  FMUL.FTZ R166, R124, R160 ;  /* 0x000000a07ca67220 */ /* 0x000fc40000410000 */
[C---:B------:R-:W-:Y:S01]  /*2660*/  FMUL.FTZ R5, R124.reuse, R151 ;  /* 0x000000977c057220 */ /* 0x040fe20000410000 */
[----:B0-----:R-:W-:Y:S01]  /*2670*/  FMUL.FTZ R160, R149, R158 ;  /* 0x0000009e95a07220 */ /* 0x001fe20000410000 */
[----:B------:R-:W-:Y:S01]  /*2680*/  FFMA.FTZ R153, R121, R162, -R166 ;  /* 0x000000a279997223 */ /* 0x000fe200000108a6 */
[----:B------:R-:W-:Y:S01]  /*2690*/  FMUL.FTZ R158, R145, R158 ;  /* 0x0000009e919e7220 */ /* 0x000fe20000410000 */
[----:B------:R-:W-:Y:S01]  /*26a0*/  FFMA.FTZ R162, R121, R164, R5 ;  /* 0x000000a479a27223 */ /* 0x000fe20000010005 */
[----:B-1----:R-:W-:Y:S01]  /*26b0*/  FFMA.FTZ R5, R145, R150, R160 ;  /* 0x0000009691057223 */ /* 0x002fe200000100a0 */
[----:B------:R-:W-:Y:S01]  /*26c0*/  FMUL.FTZ R164, R124, R164 ;  /* 0x000000a47ca47220 */ /* 0x000fe20000410000 */
[C---:B------:R-:W-:Y:S01]  /*26d0*/  FFMA.FTZ R158, R149.reuse, R150, -R158 ;  /* 0x00000096959e7223 */ /* 0x040fe2000001089e */
[----:B------:R-:W-:Y:S01]  /*26e0*/  FMUL.FTZ R155, R122, R153 ;  /* 0x000000997a9b7220 */ /* 0x000fe20000410000 */
[----:B------:R-:W-:Y:S01]  /*26f0*/  @P1 FADD.FTZ R2, R2, R5 ;  /* 0x0000000502021221 */ /* 0x000fe20000010000 */
[-C--:B--2---:R-:W-:Y:S01]  /*2700*/  FMUL.FTZ R150, R149, R6.reuse ;  /* 0x0000000695967220 */ /* 0x084fe20000410000 */
[----:B------:R-:W-:Y:S01]  /*2710*/  @P1 FADD.FTZ R147, R147, R158 ;  /* 0x0000009e93931221 */ /* 0x000fe20000010000 */
[----:B------:R-:W-:Y:S01]  /*2720*/  FMUL.FTZ R6, R145, R6 ;  /* 0x0000000691067220 */ /* 0x000fe20000410000 */
[----:B------:R-:W-:Y:S01]  /*2730*/  FFMA.FTZ R151, R121, R151, -R164 ;  /* 0x0000009779977223 */ /* 0x000fe200000108a4 */
[----:B------:R-:W0:Y:S01]  /*2740*/  SHFL.UP PT, R158, R2, 0x8, RZ ;  /* 0x05000000029e7989 */ /* 0x000e2200000e00ff */
[-C--:B---3--:R-:W-:Y:S01]  /*2750*/  @P1 FFMA.FTZ R145, R145, R4.reuse, R150 ;  /* 0x0000000491911223 */ /* 0x088fe20000010096 */
[----:B------:R-:W-:Y:S01]  /*2760*/  @P1 FFMA.FTZ R149, R149, R4, -R6 ;  /* 0x0000000495951223 */ /* 0x000fe20000010806 */
[----:B------:R-:W-:Y:S01]  /*2770*/  FADD.FTZ R5, R139, R162 ;  /* 0x000000a28b057221 */ /* 0x000fe20000010000 */
[----:B------:R-:W1:Y:S01]  /*2780*/  SHFL.UP PT, R150, R147, 0x8, RZ ;  /* 0x0500000093967989 */ /* 0x000e6200000e00ff */
[----:B------:R-:W-:Y:S01]  /*2790*/  FADD.FTZ R151, R140, R151 ;  /* 0x000000978c977221 */ /* 0x000fe20000010000 */
[C---:B------:R-:W-:Y:S01]  /*27a0*/  FMUL.FTZ R160, R122.reuse, R7 ;  /* 0x000000077aa07220 */ /* 0x040fe20000410000 */
[C---:B------:R-:W-:Y:S01]  /*27b0*/  FMUL.FTZ R164, R122.reuse, R5 ;  /* 0x000000057aa47220 */ /* 0x040fe20000410000 */
[----:B------:R-:W2:Y:S01]  /*27c0*/  SHFL.UP PT, R6, R145, 0x8, RZ ;  /* 0x0500000091067989 */ /* 0x000ea200000e00ff */
[----:B------:R-:W-:Y:S01]  /*27d0*/  FMUL.FTZ R162, R122, R151 ;  /* 0x000000977aa27220 */ /* 0x000fe20000410000 */
[C---:B------:R-:W-:Y:S01]  /*27e0*/  FFMA.FTZ R155, R120.reuse, R7, R155 ;  /* 0x00000007789b7223 */ /* 0x040fe2000001009b */
[C---:B------:R-:W-:Y:S01]  /*27f0*/  FFMA.FTZ R151, R120.reuse, R151, -R164 ;  /* 0x0000009778977223 */ /* 0x040fe200000108a4 */
[----:B------:R-:W3:Y:S01]  /*2800*/  SHFL.UP PT, R4, R149, 0x8, RZ ;  /* 0x0500000095047989 */ /* 0x000ee200000e00ff */
[C---:B------:R-:W-:Y:S01]  /*2810*/  FFMA.FTZ R162, R120.reuse, R5, R162 ;  /* 0x0000000578a27223 */ /* 0x040fe200000100a2 */
[----:B------:R-:W-:Y:S01]  /*2820*/  FFMA.FTZ R160, R120, R153, -R160 ;  /* 0x0000009978a07223 */ /* 0x000fe200000108a0 */
[----:B------:R-:W-:Y:S01]  /*2830*/  ISETP.GE.AND P1, PT, R57, 0x8, PT ;  /* 0x000000083900780c */ /* 0x000fe20003f26270 */
[----:B------:R-:W-:Y:S01]  /*2840*/  FADD.FTZ R151, R138, R151 ;  /* 0x000000978a977221 */ /* 0x000fe20000010000 */
[C---:B------:R-:W-:Y:S01]  /*2850*/  FMUL.FTZ R5, R118.reuse, R155 ;  /* 0x0000009b76057220 */ /* 0x040fe20000410000 */
[----:B------:R-:W-:Y:S01]  /*2860*/  FADD.FTZ R162, R137, R162 ;  /* 0x000000a289a27221 */ /* 0x000fe20000010000 */
[CC--:B------:R-:W-:Y:S01]  /*2870*/  FMUL.FTZ R164, R118.reuse, R160.reuse ;  /* 0x000000a076a47220 */ /* 0x0c0fe20000410000 */
[C---:B------:R-:W-:Y:S01]  /*2880*/  FMUL.FTZ R7, R118.reuse, R151 ;  /* 0x0000009776077220 */ /* 0x040fe20000410000 */
[C---:B------:R-:W-:Y:S01]  /*2890*/  FFMA.FTZ R153, R117.reuse, R160, -R5 ;  /* 0x000000a075997223 */ /* 0x040fe20000010805 */
[----:B------:R-:W-:Y:S01]  /*28a0*/  FMUL.FTZ R166, R118, R162 ;  /* 0x000000a276a67220 */ /* 0x000fe20000410000 */
[----:B------:R-:W-:Y:S01]  /*28b0*/  FFMA.FTZ R164, R117, R155, R164 ;  /* 0x0000009b75a47223 */ /* 0x000fe200000100a4 */
[----:B0-----:R-:W-:Y:S01]  /*28c0*/  FMUL.FTZ R160, R149, R158 ;  /* 0x0000009e95a07220 */ /* 0x001fe20000410000 */
[----:B------:R-:W-:Y:S01]  /*28d0*/  FFMA.FTZ R162, R117, R162, R7 ;  /* 0x000000a275a27223 */ /* 0x000fe20000010007 */
[----:B------:R-:W-:Y:S01]  /*28e0*/  FMUL.FTZ R158, R145, R158 ;  /* 0x0000009e919e7220 */ /* 0x000fe20000410000 */
[----:B------:R-:W-:Y:S01]  /*28f0*/  FFMA.FTZ R151, R117, R151, -R166 ;  /* 0x0000009775977223 */ /* 0x000fe200000108a6 */
[-C--:B-1----:R-:W-:Y:S01]  /*2900*/  FFMA.FTZ R7, R145, R150.reuse, R160 ;  /* 0x0000009691077223 */ /* 0x082fe200000100a0 */
[----:B------:R-:W-:Y:S01]  /*2910*/  FADD.FTZ R162, R135, R162 ;  /* 0x000000a287a27221 */ /* 0x000fe20000010000 */
[----:B------:R-:W-:Y:S01]  /*2920*/  FFMA.FTZ R158, R149, R150, -R158 ;  /* 0x00000096959e7223 */ /* 0x000fe2000001089e */
[----:B------:R-:W-:Y:S01]  /*2930*/  FADD.FTZ R151, R136, R151 ;  /* 0x0000009788977221 */ /* 0x000fe20000010000 */
[-C--:B--2---:R-:W-:Y:S01]  /*2940*/  FMUL.FTZ R5, R145, R6.reuse ;  /* 0x0000000691057220 */ /* 0x084fe20000410000 */
[----:B------:R-:W-:Y:S01]  /*2950*/  FMUL.FTZ R6, R149, R6 ;  /* 0x0000000695067220 */ /* 0x000fe20000410000 */
[----:B------:R-:W-:Y:S01]  /*2960*/  @P1 FADD.FTZ R2, R2, R7 ;  /* 0x0000000702021221 */ /* 0x000fe20000010000 */
[----:B------:R-:W-:Y:S01]  /*2970*/  @P1 FADD.FTZ R147, R147, R158 ;  /* 0x0000009e93931221 */ /* 0x000fe20000010000 */
[-C--:B---3--:R-:W-:Y:S01]  /*2980*/  @P1 FFMA.FTZ R149, R149, R4.reuse, -R5 ;  /* 0x0000000495951223 */ /* 0x088fe20000010805 */
[----:B------:R-:W-:Y:S01]  /*2990*/  @P1 FFMA.FTZ R145, R145, R4, R6 ;  /* 0x0000000491911223 */ /* 0x000fe20000010006 */
[C---:B------:R-:W-:Y:S01]  /*29a0*/  FMUL.FTZ R168, R116.reuse, R162 ;  /* 0x000000a274a87220 */ /* 0x040fe20000410000 */
[----:B------:R-:W0:Y:S01]  /*29b0*/  SHFL.UP PT, R160, R2, 0x10, RZ ;  /* 0x0600000002a07989 */ /* 0x000e2200000e00ff */
[CC--:B------:R-:W-:Y:S01]  /*29c0*/  FMUL.FTZ R5, R116.reuse, R151.reuse ;  /* 0x0000009774057220 */ /* 0x0c0fe20000410000 */
[C---:B------:R-:W-:Y:S01]  /*29d0*/  FMUL.FTZ R166, R116.reuse, R164 ;  /* 0x000000a474a67220 */ /* 0x040fe20000410000 */
[C---:B------:R-:W-:Y:S01]  /*29e0*/  FFMA.FTZ R151, R115.reuse, R151, -R168 ;  /* 0x0000009773977223 */ /* 0x040fe200000108a8 */
[----:B------:R-:W1:Y:S01]  /*29f0*/  SHFL.UP PT, R6, R145, 0x10, RZ ;  /* 0x0600000091067989 */ /* 0x000e6200000e00ff */
[-C--:B------:R-:W-:Y:S01]  /*2a00*/  FMUL.FTZ R150, R116, R153.reuse ;  /* 0x0000009974967220 */ /* 0x080fe20000410000 */
[C---:B------:R-:W-:Y:S01]  /*2a10*/  FFMA.FTZ R162, R115.reuse, R162, R5 ;  /* 0x000000a273a27223 */ /* 0x040fe20000010005 */
[C---:B------:R-:W-:Y:S01]  /*2a20*/  FFMA.FTZ R166, R115.reuse, R153, -R166 ;  /* 0x0000009973a67223 */ /* 0x040fe200000108a6 */
[----:B------:R-:W2:Y:S01]  /*2a30*/  SHFL.UP PT, R158, R147, 0x10, RZ ;  /* 0x06000000939e7989 */ /* 0x000ea200000e00ff */
[----:B------:R-:W-:Y:S01]  /*2a40*/  FADD.FTZ R5, R134, R151 ;  /* 0x0000009786057221 */ /* 0x000fe20000010000 */
[----:B------:R-:W-:Y:S01]  /*2a50*/  FFMA.FTZ R150, R115, R164, R150 ;  /* 0x000000a473967223 */ /* 0x000fe20000010096 */
[C---:B------:R-:W-:Y:S01]  /*2a60*/  FMUL.FTZ R164, R114.reuse, R166 ;  /* 0x000000a672a47220 */ /* 0x040fe20000410000 */
[----:B------:R-:W3:Y:S01]  /*2a70*/  SHFL.UP PT, R4, R149, 0x10, RZ ;  /* 0x0600000095047989 */ /* 0x000ee200000e00ff */
[----:B------:R-:W-:Y:S01]  /*2a80*/  FADD.FTZ R162, R133, R162 ;  /* 0x000000a285a27221 */ /* 0x000fe20000010000 */
[C---:B------:R-:W-:Y:S01]  /*2a90*/  FMUL.FTZ R7, R114.reuse, R5 ;  /* 0x0000000572077220 */ /* 0x040fe20000410000 */
[----:B------:R-:W-:Y:S01]  /*2aa0*/  ISETP.GE.AND P1, PT, R57, 0x10, PT ;  /* 0x000000103900780c */ /* 0x000fe20003f26270 */
[CC--:B------:R-:W-:Y:S01]  /*2ab0*/  FMUL.FTZ R151, R114.reuse, R150.reuse ;  /* 0x0000009672977220 */ /* 0x0c0fe20000410000 */
[C---:B------:R-:W-:Y:S01]  /*2ac0*/  FFMA.FTZ R150, R113.reuse, R150, R164 ;  /* 0x0000009671967223 */ /* 0x040fe200000100a4 */
[-C--:B------:R-:W-:Y:S01]  /*2ad0*/  FMUL.FTZ R168, R114, R162.reuse ;  /* 0x000000a272a87220 */ /* 0x080fe20000410000 */
[C---:B------:R-:W-:Y:S01]  /*2ae0*/  FFMA.FTZ R164, R113.reuse, R162, R7 ;  /* 0x000000a271a47223 */ /* 0x040fe20000010007 */
[----:B------:R-:W-:-:S02]  /*2af0*/  FFMA.FTZ R151, R113, R166, -R151 ;  /* 0x000000a671977223 */ /* 0x000fc40000010897 */
[----:B------:R-:W-:Y:S01]  /*2b00*/  FFMA.FTZ R153, R113, R5, -R168 ;  /* 0x0000000571997223 */ /* 0x000fe200000108a8 */
[-C--:B0-----:R-:W-:Y:S01]  /*2b10*/  FMUL.FTZ R162, R145, R160.reuse ;  /* 0x000000a091a27220 */ /* 0x081fe20000410000 */
[----:B------:R-:W-:Y:S01]  /*2b20*/  FMUL.FTZ R160, R149, R160 ;  /* 0x000000a095a07220 */ /* 0x000fe20000410000 */
[----:B------:R-:W0:Y:S01]  /*2b30*/  SHFL.DOWN PT, R168, R150, 0x1, 0x1f ;  /* 0x08201f0096a87f89 */ /* 0x000e2200000e0000 */
[-C--:B-1----:R-:W-:Y:S01]  /*2b40*/  FMUL.FTZ R5, R145, R6.reuse ;  /* 0x0000000691057220 */ /* 0x082fe20000410000 */
[C---:B------:R-:W-:Y:S01]  /*2b50*/  FMUL.FTZ R6, R149.reuse, R6 ;  /* 0x0000000695067220 */ /* 0x040fe20000410000 */
[-C--:B--2---:R-:W-:Y:S01]  /*2b60*/  FFMA.FTZ R162, R149, R158.reuse, -R162 ;  /* 0x0000009e95a27223 */ /* 0x084fe200000108a2 */
[----:B------:R-:W-:Y:S01]  /*2b70*/  FFMA.FTZ R7, R145, R158, R160 ;  /* 0x0000009e91077223 */ /* 0x000fe200000100a0 */
[-C--:B---3--:R-:W-:Y:S01]  /*2b80*/  @P1 FFMA.FTZ R149, R149, R4.reuse, -R5 ;  /* 0x0000000495951223 */ /* 0x088fe20000010805 */
[----:B------:R-:W-:Y:S01]  /*2b90*/  @P1 FFMA.FTZ R145, R145, R4, R6 ;  /* 0x0000000491911223 */ /* 0x000fe20000010006 */
[----:B------:R-:W-:Y:S01]  /*2ba0*/  @P1 FADD.FTZ R147, R147, R162 ;  /* 0x000000a293931221 */ /* 0x000fe20000010000 */
[----:B------:R-:W-:Y:S01]  /*2bb0*/  @P1 FADD.FTZ R2, R2, R7 ;  /* 0x0000000702021221 */ /* 0x000fe20000010000 */
[----:B------:R-:W1:Y:S01]  /*2bc0*/  SHFL.DOWN PT, R162, R151, 0x1, 0x1f ;  /* 0x08201f0097a27f89 */ /* 0x000e6200000e0000 */
[----:B------:R-:W-:Y:S01]  /*2bd0*/  HFMA2 R4, -RZ, RZ, 1.875, 0 ;  /* 0x3f800000ff047431 */ /* 0x000fe200000001ff */
[----:B------:R-:W-:-:S02]  /*2be0*/  ISETP.GT.U32.AND P1, PT, R154, 0x1d, PT ;  /* 0x0000001d9a00780c */ /* 0x000fc40003f24070 */
[----:B------:R-:W-:Y:S01]  /*2bf0*/  CS2R R6, SRZ ;  /* 0x0000000000067805 */ /* 0x000fe2000001ff00 */
[----:B------:R-:W2:Y:S01]  /*2c00*/  SHFL.UP PT, R149, R149, 0x1, RZ ;  /* 0x0420000095957989 */ /* 0x000ea200000e00ff */
[----:B------:R-:W-:-:S03]  /*2c10*/  MOV R5, RZ ;  /* 0x000000ff00057202 */ /* 0x000fc60000000f00 */
[----:B------:R-:W3:Y:S04]  /*2c20*/  SHFL.UP PT, R145, R145, 0x1, RZ ;  /* 0x0420000091917989 */ /* 0x000ee800000e00ff */
[----:B------:R-:W0:Y:S04]  /*2c30*/  SHFL.UP PT, R147, R147, 0x1, RZ ;  /* 0x0420000093937989 */ /* 0x000e2800000e00ff */
[----:B------:R-:W0:Y:S04]  /*2c40*/  SHFL.UP PT, R2, R2, 0x1, RZ ;  /* 0x0420000002027989 */ /* 0x000e2800000e00ff */
[----:B----4-:R4:W0:Y:S04]  /*2c50*/  SHFL.IDX PT, R158, R24, RZ, 0x1f ;  /* 0x00001fff189e7589 */ /* 0x01082800000e0000 */
[----:B------:R5:W0:Y:S01]  /*2c60*/  SHFL.IDX PT, R160, R25, RZ, 0x1f ;  /* 0x00001fff19a07589 */ /* 0x000a2200000e0000 */
[----:B----4-:R-:W-:Y:S01]  /*2c70*/  FADD.FTZ R24, R132, R153 ;  /* 0x0000009984187221 */ /* 0x010fe20000010000 */
[----:B-----5:R-:W-:-:S04]  /*2c80*/  FADD.FTZ R25, R127, R164 ;  /* 0x000000a47f197221 */ /* 0x020fc80000010000 */
[----:B------:R4:W0:Y:S04]  /*2c90*/  SHFL.DOWN PT, R166, R24, 0x1, 0x1f ;  /* 0x08201f0018a67f89 */ /* 0x00082800000e0000 */
[----:B------:R4:W0:Y:S01]  /*2ca0*/  SHFL.DOWN PT, R157, R25, 0x1, 0x1f ;  /* 0x08201f00199d7f89 */ /* 0x00082200000e0000 */
[----:B-123--:R-:W-:Y:S05]  /*2cb0*/  @!P6 BRA `(.L_x_15358) ;  /* 0x000000000028e947 */ /* 0x00efea0003800000 */
[CC--:B0-----:R-:W-:Y:S01]  /*2cc0*/  FMUL.FTZ R155, R151.reuse, R166.reuse ;  /* 0x000000a6979b7220 */ /* 0x0c1fe20000410000 */
[C---:B------:R-:W-:Y:S01]  /*2cd0*/  FMUL.FTZ R166, R150.reuse, R166 ;  /* 0x000000a696a67220 */ /* 0x040fe20000410000 */
[CC--:B------:R-:W-:Y:S01]  /*2ce0*/  FMUL.FTZ R153, R151.reuse, R162.reuse ;  /* 0x000000a297997220 */ /* 0x0c0fe20000410000 */
[C---:B------:R-:W-:Y:S01]  /*2cf0*/  FMUL.FTZ R162, R150.reuse, R162 ;  /* 0x000000a296a27220 */ /* 0x040fe20000410000 */
[-C--:B------:R-:W-:Y:S01]  /*2d00*/  FFMA.FTZ R164, R150, R157.reuse, -R155 ;  /* 0x0000009d96a47223 */ /* 0x080fe2000001089b */
[----:B------:R-:W-:Y:S01]  /*2d10*/  FFMA.FTZ R155, R151, R157, R166 ;  /* 0x0000009d979b7223 */ /* 0x000fe200000100a6 */
[C---:B------:R-:W-:Y:S01]  /*2d20*/  FFMA.FTZ R150, R168.reuse, R150, -R153 ;  /* 0x00000096a8967223 */ /* 0x040fe20000010899 */
[----:B------:R-:W-:Y:S01]  /*2d30*/  FFMA.FTZ R151, R168, R151, R162 ;  /* 0x00000097a8977223 */ /* 0x000fe200000100a2 */
[----:B----4-:R-:W-:Y:S01]  /*2d40*/  FADD.FTZ R25, R25, R164 ;  /* 0x000000a419197221 */ /* 0x010fe20000010000 */
[----:B------:R-:W-:-:S07]  /*2d50*/  FADD.FTZ R24, R24, R155 ;  /* 0x0000009b18187221 */ /* 0x000fce0000010000 */
.L_x_15358:
[----:B------:R-:W-:Y:S05]  /*2d60*/  BSYNC.RECONVERGENT B0 ;  /* 0x0000000000007941 */ /* 0x000fea0003800200 */
.L_x_15357:
[----:B------:R-:W1:Y:S01]  /*2d70*/  @!P4 LDS.128 R4, [UR7+0x1770] ;  /* 0x00177007ff04c984 */ /* 0x000e620008000c00 */
[----:B------:R-:W-:Y:S03]  /*2d80*/  BSSY.RECONVERGENT B0, `(.L_x_15359) ;  /* 0x0000010000007945 */ /* 0x000fe60003800200 */
[----:B0-----:R0:W2:Y:S04]  /*2d90*/  SHFL.DOWN PT, R168, R150, 0x2, 0x1f ;  /* 0x08401f0096a87f89 */ /* 0x0010a800000e0000 */
[----:B------:R0:W3:Y:S04]  /*2da0*/  SHFL.DOWN PT, R162, R151, 0x2, 0x1f ;  /* 0x08401f0097a27f89 */ /* 0x0000e800000e0000 */
        /* <DEDUP_REMOVED lines=9> */
[-C--:B--2---:R-:W-:Y:S01]  /*2e40*/  FFMA.FTZ R150, R150, R168.reuse, -R153 ;  /* 0x000000a896967223 */ /* 0x084fe20000010899 */
[----:B------:R-:W-:Y:S01]  /*2e50*/  FFMA.FTZ R151, R151, R168, R162 ;  /* 0x000000a897977223 */ /* 0x000fe200000100a2 */
[----:B----4-:R-:W-:Y:S01]  /*2e60*/  FADD.FTZ R25, R25, R164 ;  /* 0x000000a419197221 */ /* 0x010fe20000010000 */
[----:B------:R-:W-:-:S07]  /*2e70*/  FADD.FTZ R24, R24, R155 ;  /* 0x0000009b18187221 */ /* 0x000fce0000010000 */
.L_x_15360:
[----:B------:R-:W-:Y:S05]  /*2e80*/  BSYNC.RECONVERGENT B0 ;  /* 0x0000000000007941 */ /* 0x000fea0003800200 */
.L_x_15359:
[----:B--2---:R2:W1:Y:S01]  /*2e90*/  SHFL.DOWN PT, R168, R150, 0x4, 0x1f ;  /* 0x08801f0096a87f89 */ /* 0x00446200000e0000 */
[----:B------:R-:W-:Y:S03]  /*2ea0*/  BSSY.RECONVERGENT B0, `(.L_x_15361) ;  /* 0x000000f000007945 */ /* 0x000fe60003800200 */
[----:B---3--:R2:W3:Y:S04]  /*2eb0*/  SHFL.DOWN PT, R162, R151, 0x4, 0x1f ;  /* 0x08801f0097a27f89 */ /* 0x0084e800000e0000 */
[----:B0-----:R2:W0:Y:S04]  /*2ec0*/  SHFL.DOWN PT, R157, R25, 0x4, 0x1f ;  /* 0x08801f00199d7f89 */ /* 0x00142800000e0000 */
        /* <DEDUP_REMOVED lines=8> */
[-C--:B-12---:R-:W-:Y:S01]  /*2f50*/  FFMA.FTZ R150, R150, R168.reuse, -R153 ;  /* 0x000000a896967223 */ /* 0x086fe20000010899 */
[----:B------:R-:W-:Y:S01]  /*2f60*/  FFMA.FTZ R151, R151, R168, R162 ;  /* 0x000000a897977223 */ /* 0x000fe200000100a2 */
[----:B----4-:R-:W-:Y:S01]  /*2f70*/  FADD.FTZ R25, R25, R164 ;  /* 0x000000a419197221 */ /* 0x010fe20000010000 */
[----:B------:R-:W-:-:S07]  /*2f80*/  FADD.FTZ R24, R24, R155 ;  /* 0x0000009b18187221 */ /* 0x000fce0000010000 */
.L_x_15362:
[----:B------:R-:W-:Y:S05]  /*2f90*/  BSYNC.RECONVERGENT B0 ;  /* 0x0000000000007941 */ /* 0x000fea0003800200 */
.L_x_15361:
[----:B-1----:R1:W1:Y:S01]  /*2fa0*/  SHFL.DOWN PT, R168, R150, 0x8, 0x1f ;  /* 0x09001f0096a87f89 */ /* 0x00226200000e0000 */
[----:B------:R-:W-:Y:S03]  /*2fb0*/  BSSY.RECONVERGENT B0, `(.L_x_15363) ;  /* 0x000000f000007945 */ /* 0x000fe60003800200 */
[----:B---3--:R3:W1:Y:S04]  /*2fc0*/  SHFL.DOWN PT, R162, R151, 0x8, 0x1f ;  /* 0x09001f0097a27f89 */ /* 0x00866800000e0000 */
[----:B0-----:R3:W0:Y:S04]  /*2fd0*/  SHFL.DOWN PT, R157, R25, 0x8, 0x1f ;  /* 0x09001f00199d7f89 */ /* 0x00162800000e0000 */
        /* <DEDUP_REMOVED lines=12> */
.L_x_15364:
[----:B------:R-:W-:Y:S05]  /*30a0*/  BSYNC.RECONVERGENT B0 ;  /* 0x0000000000007941 */ /* 0x000fea0003800200 */
.L_x_15363:
[----:B-1----:R1:W1:Y:S01]  /*30b0*/  SHFL.DOWN PT, R168, R150, 0x10, 0x1f ;  /* 0x0a001f0096a87f89 */ /* 0x00226200000e0000 */
[----:B------:R-:W-:Y:S03]  /*30c0*/  BSSY.RECONVERGENT B0, `(.L_x_15365) ;  /* 0x000000f000007945 */ /* 0x000fe60003800200 */
[----:B------:R1:W1:Y:S04]  /*30d0*/  SHFL.DOWN PT, R162, R151, 0x10, 0x1f ;  /* 0x0a001f0097a27f89 */ /* 0x00026800000e0000 */
        /* <DEDUP_REMOVED lines=13> */
.L_x_15366:
[----:B------:R-:W-:Y:S05]  /*31b0*/  BSYNC.RECONVERGENT B0 ;  /* 0x0000000000007941 */ /* 0x000fea0003800200 */
.L_x_15365:
[----:B------:R-:W-:Y:S01]  /*31c0*/  SHFL.DOWN PT, R159, R151, 0x1, 0x1f ;  /* 0x08201f00979f7f89 */ /* 0x000fe200000e0000 */
[C---:B------:R-:W-:Y:S01]  /*31d0*/  ISETP.NE.AND P1, PT, R38.reuse, 0x1f, PT ;  /* 0x0000001f2600780c */ /* 0x040fe20003f25270 */
[----:B------:R-:W-:Y:S01]  /*31e0*/  BSSY.RECONVERGENT B0, `(.L_x_15367) ;  /* 0x0000140000007945 */ /* 0x000fe20003800200 */
[----:B------:R-:W-:Y:S01]  /*31f0*/  ISETP.NE.AND P2, PT, R38, RZ, PT ;  /* 0x000000ff2600720c */ /* 0x000fe20003f45270 */
[----:B------:R-:W5:Y:S01]  /*3200*/  SHFL.IDX PT, R155, R7, RZ, 0x1f ;  /* 0x00001fff079b7589 */ /* 0x000f6200000e0000 */
[----:B------:R-:W-:-:S03]  /*3210*/  ISETP.GT.AND P3, PT, R57, 0xf, PT ;  /* 0x0000000f3900780c */ /* 0x000fc60003f64270 */
[----:B0-----:R-:W0:Y:S04]  /*3220*/  SHFL.DOWN PT, R157, R150, 0x1, 0x1f ;  /* 0x08201f00969d7f89 */ /* 0x001e2800000e0000 */
[----:B------:R-:W4:Y:S04]  /*3230*/  SHFL.IDX PT, R153, R6, RZ, 0x1f ;  /* 0x00001fff06997589 */ /* 0x000f2800000e0000 */
[----:B------:R-:W4:Y:S04]  /*3240*/  SHFL.DOWN PT, R161, R25, 0x1, 0x1f ;  /* 0x08201f0019a17f89 */ /* 0x000f2800000e0000 */
[----:B------:R-:W4:Y:S04]  /*3250*/  SHFL.DOWN PT, R163, R24, 0x1, 0x1f ;  /* 0x08201f0018a37f89 */ /* 0x000f2800000e0000 */
[----:B-123--:R-:W1:Y:S01]  /*3260*/  SHFL.IDX PT, R151, R151, RZ, 0x1f ;  /* 0x00001fff97977589 */ /* 0x00ee6200000e0000 */
[----:B-----5:R-:W-:-:S03]  /*3270*/  @P1 FMUL.FTZ R162, R159, R155 ;  /* 0x0000009b9fa21220 */ /* 0x020fc60000410000 */
[----:B------:R-:W-:Y:S01]  /*3280*/  SHFL.IDX PT, R150, R150, RZ, 0x1f ;  /* 0x00001fff96967589 */ /* 0x000fe200000e0000 */
[----:B0-----:R-:W-:-:S03]  /*3290*/  @P1 FMUL.FTZ R164, R157, R155 ;  /* 0x0000009b9da41220 */ /* 0x001fc60000410000 */
[----:B----4-:R-:W-:Y:S01]  /*32a0*/  SHFL.IDX PT, R25, R25, RZ, 0x1f ;  /* 0x00001fff19197589 */ /* 0x010fe200000e0000 */
[-C--:B------:R-:W-:Y:S01]  /*32b0*/  @P1 FFMA.FTZ R162, R157, R153.reuse, -R162 ;  /* 0x000000999da21223 */ /* 0x080fe200000108a2 */
[----:B------:R-:W-:Y:S02]  /*32c0*/  @P1 FFMA.FTZ R164, R159, R153, R164 ;  /* 0x000000999fa41223 */ /* 0x000fe400000100a4 */
[----:B------:R-:W-:Y:S01]  /*32d0*/  SHFL.IDX PT, R24, R24, RZ, 0x1f ;  /* 0x00001fff18187589 */ /* 0x000fe200000e0000 */
[----:B------:R-:W-:Y:S01]  /*32e0*/  @P1 FADD.FTZ R153, R161, R162 ;  /* 0x000000a2a1991221 */ /* 0x000fe20000010000 */
[-C--:B------:R-:W-:Y:S01]  /*32f0*/  FMUL.FTZ R162, R145, R160.reuse ;  /* 0x000000a091a27220 */ /* 0x080fe20000410000 */
[----:B------:R-:W-:Y:S02]  /*3300*/  @P1 FADD.FTZ R155, R163, R164 ;  /* 0x000000a4a39b1221 */ /* 0x000fe40000010000 */
[-C--:B------:R-:W-:Y:S01]  /*3310*/  FMUL.FTZ R168, R153, R11.reuse ;  /* 0x0000000b99a87220 */ /* 0x080fe20000410000 */
[C---:B------:R-:W-:Y:S01]  /*3320*/  FMUL.FTZ R164, R149.reuse, R160 ;  /* 0x000000a095a47220 */ /* 0x040fe20000410000 */
[----:B------:R-:W-:Y:S01]  /*3330*/  FFMA.FTZ R162, R149, R158, -R162 ;  /* 0x0000009e95a27223 */ /* 0x000fe200000108a2 */
[C---:B------:R-:W-:Y:S01]  /*3340*/  FMUL.FTZ R166, R155.reuse, R11 ;  /* 0x0000000b9ba67220 */ /* 0x040fe20000410000 */
[----:B------:R-:W-:Y:S01]  /*3350*/  FFMA.FTZ R155, R155, R10, -R168 ;  /* 0x0000000a9b9b7223 */ /* 0x000fe200000108a8 */
[----:B------:R-:W-:Y:S01]  /*3360*/  FFMA.FTZ R145, R145, R158, R164 ;  /* 0x0000009e91917223 */ /* 0x000fe200000100a4 */
[----:B------:R-:W-:Y:S01]  /*3370*/  @P2 FADD.FTZ R158, R147, R162 ;  /* 0x000000a2939e2221 */ /* 0x000fe20000010000 */
[----:B------:R-:W-:Y:S01]  /*3380*/  FFMA.FTZ R153, R153, R10, R166 ;  /* 0x0000000a99997223 */ /* 0x000fe200000100a6 */
[----:B------:R-:W-:Y:S01]  /*3390*/  FADD.FTZ R148, R148, R155 ;  /* 0x0000009b94947221 */ /* 0x000fe20000010000 */
[----:B------:R-:W-:Y:S01]  /*33a0*/  @P2 FADD.FTZ R160, R2, R145 ;  /* 0x0000009102a02221 */ /* 0x000fe20000010000 */
[----:B------:R-:W-:Y:S01]  /*33b0*/  ISETP.GT.AND P1, PT, R57, 0x1e, PT ;  /* 0x0000001e3900780c */ /* 0x000fe20003f24270 */
[----:B------:R-:W-:Y:S01]  /*33c0*/  FADD.FTZ R146, R146, R153 ;  /* 0x0000009992927221 */ /* 0x000fe20000010000 */
[----:B------:R-:W-:Y:S01]  /*33d0*/  FMUL.FTZ R2, R123, R148 ;  /* 0x000000947b027220 */ /* 0x000fe20000410000 */
[C---:B------:R-:W-:Y:S01]  /*33e0*/  FMUL.FTZ R11, R9.reuse, R160 ;  /* 0x000000a0090b7220 */ /* 0x040fe20000410000 */
[----:B------:R-:W-:Y:S01]  /*33f0*/  FMUL.FTZ R9, R9, R158 ;  /* 0x0000009e09097220 */ /* 0x000fe20000410000 */
[-C--:B------:R-:W-:Y:S01]  /*3400*/  FMUL.FTZ R145, R123, R146.reuse ;  /* 0x000000927b917220 */ /* 0x080fe20000410000 */
[C---:B------:R-:W-:Y:S01]  /*3410*/  FFMA.FTZ R2, R119.reuse, R146, R2 ;  /* 0x0000009277027223 */ /* 0x040fe20000010002 */
[C---:B------:R-:W-:Y:S01]  /*3420*/  FFMA.FTZ R158, R8.reuse, R158, -R11 ;  /* 0x0000009e089e7223 */ /* 0x040fe2000001080b */
[----:B------:R-:W-:Y:S01]  /*3430*/  FFMA.FTZ R9, R8, R160, R9 ;  /* 0x000000a008097223 */ /* 0x000fe20000010009 */
[----:B------:R-:W-:Y:S01]  /*3440*/  FFMA.FTZ R145, R119, R148, -R145 ;  /* 0x0000009477917223 */ /* 0x000fe20000010891 */
        /* <DEDUP_REMOVED lines=8> */
[----:B------:R-:W-:Y:S01]  /*34d0*/  FFMA.FTZ R145, R125, R144, -R158 ;  /* 0x000000907d917223 */ /* 0x000fe2000001089e */
[----:B------:R-:W-:Y:S01]  /*34e0*/  FFMA.FTZ R10, R113, R143, R10 ;  /* 0x0000008f710a7223 */ /* 0x000fe2000001000a */
[----:B------:R-:W-:Y:S01]  /*34f0*/  FMUL.FTZ R162, R104, R146 ;  /* 0x0000009268a27220 */ /* 0x000fe20000410000 */
[----:B------:R-:W-:Y:S01]  /*3500*/  FFMA.FTZ R158, R125, R2, R9 ;  /* 0x000000027d9e7223 */ /* 0x000fe20000010009 */
[----:B------:R-:W-:Y:S01]  /*3510*/  FADD.FTZ R145, R142, R145 ;  /* 0x000000918e917221 */ /* 0x000fe20000010000 */
[----:B------:R-:W-:Y:S01]  /*3520*/  FFMA.FTZ R9, R113, R11, -R8 ;  /* 0x0000000b71097223 */ /* 0x000fe20000010808 */
[----:B------:R-:W-:Y:S01]  /*3530*/  ISETP.GT.AND P2, PT, R57, 0x1d, PT ;  /* 0x0000001d3900780c */ /* 0x000fe20003f44270 */
[----:B------:R-:W-:Y:S01]  /*3540*/  FADD.FTZ R142, R141, R158 ;  /* 0x0000009e8d8e7221 */ /* 0x000fe20000010000 */
[----:B------:R-:W-:Y:S01]  /*3550*/  FMUL.FTZ R158, R124, R145 ;  /* 0x000000917c9e7220 */ /* 0x000fe20000410000 */
[----:B------:R-:W-:Y:S01]  /*3560*/  FADD.FTZ R141, RZ, R10 ;  /* 0x0000000aff8d7221 */ /* 0x000fe20000010000 */
[----:B------:R-:W-:Y:S01]  /*3570*/  FADD.FTZ R157, R106, R9 ;  /* 0x000000096a9d7221 */ /* 0x000fe20000010000 */
[-C--:B------:R-:W-:Y:S01]  /*3580*/  FMUL.FTZ R160, R124, R142.reuse ;  /* 0x0000008e7ca07220 */ /* 0x080fe20000410000 */
        /* <DEDUP_REMOVED lines=9> */
[----:B------:R-:W-:Y:S01]  /*3620*/  FADD.FTZ R159, R107, R8 ;  /* 0x000000086b9f7221 */ /* 0x000fe20000010000 */
[----:B------:R-:W-:Y:S01]  /*3630*/  FADD.FTZ R140, RZ, R10 ;  /* 0x0000000aff8c7221 */ /* 0x000fe20000010000 */
[-C--:B------:R-:W-:Y:S01]  /*3640*/  FMUL.FTZ R158, R122, R147.reuse ;  /* 0x000000937a9e7220 */ /* 0x080fe20000410000 */
[----:B------:R-:W-:Y:S01]  /*3650*/  FFMA.FTZ R149, R120, R147, -R9 ;  /* 0x0000009378957223 */ /* 0x000fe20000010809 */
        /* <DEDUP_REMOVED lines=40> */
[----:B------:R-:W-:Y:S01]  /*38e0*/  FFMA.FTZ R9, R0, R11, RZ ;  /* 0x0000000b00097223 */ /* 0x000fe200000100ff */
[C---:B------:R-:W-:Y:S01]  /*38f0*/  FFMA.FTZ R8, R125.reuse, R167, -R8 ;  /* 0x000000a77d087223 */ /* 0x040fe20000010808 */
[----:B------:R-:W-:Y:S01]  /*3900*/  FFMA.FTZ R124, R125, R155, R126 ;  /* 0x0000009b7d7c7223 */ /* 0x000fe2000001007e */
[----:B------:R-:W-:Y:S01]  /*3910*/  FADD.FTZ R117, R132, R117 ;  /* 0x0000007584757221 */ /* 0x000fe20000010000 */
[----:B------:R-:W-:Y:S01]  /*3920*/  FMUL.FTZ R113, R96, R127 ;  /* 0x0000007f60717220 */ /* 0x000fe20000410000 */
[----:B------:R-:W-:Y:S01]  /*3930*/  FFMA.FTZ R10, R88, R157, R9 ;  /* 0x0000009d580a7223 */ /* 0x000fe20000010009 */
[----:B------:R-:W-:Y:S01]  /*3940*/  FADD.FTZ R116, -R105, R11 ;  /* 0x0000000b69747221 */ /* 0x000fe20000010100 */
[----:B------:R-:W-:Y:S01]  /*3950*/  FADD.FTZ R124, RZ, R124 ;  /* 0x0000007cff7c7221 */ /* 0x000fe20000010000 */
[----:B------:R-:W-:Y:S01]  /*3960*/  FADD.FTZ R158, R111, R8 ;  /* 0x000000086f9e7221 */ /* 0x000fe20000010000 */
[----:B------:R-:W-:Y:S01]  /*3970*/  FMUL.FTZ R114, R98, R133 ;  /* 0x0000008562727220 */ /* 0x000fe20000410000 */
[----:B------:R-:W-:Y:S01]  /*3980*/  FMUL.FTZ R9, R96, R117 ;  /* 0x0000007560097220 */ /* 0x000fe20000410000 */
[----:B------:R-:W-:Y:S01]  /*3990*/  FMUL.FTZ R11, R143, R113 ;  /* 0x000000718f0b7220 */ /* 0x000fe20000410000 */
[----:B------:R-:W-:Y:S01]  /*39a0*/  FADD.FTZ R121, -R106, R157 ;  /* 0x0000009d6a797221 */ /* 0x000fe20000010100 */
[----:B------:R-:W-:Y:S01]  /*39b0*/  FFMA.FTZ R157, R89, R159, R10 ;  /* 0x0000009f599d7223 */ /* 0x000fe2000001000a */
[C---:B------:R-:W-:Y:S01]  /*39c0*/  FMUL.FTZ R8, R123.reuse, R124 ;  /* 0x0000007c7b087220 */ /* 0x040fe20000410000 */
[----:B------:R-:W-:Y:S01]  /*39d0*/  FMUL.FTZ R10, R123, R158 ;  /* 0x0000009e7b0a7220 */ /* 0x000fe20000410000 */
[----:B------:R-:W-:Y:S01]  /*39e0*/  FMUL.FTZ R126, R98, R115 ;  /* 0x00000073627e7220 */ /* 0x000fe20000410000 */
[----:B------:R-:W-:Y:S01]  /*39f0*/  FMUL.FTZ R132, R141, R114 ;  /* 0x000000728d847220 */ /* 0x000fe20000410000 */
[----:B------:R-:W-:Y:S01]  /*3a00*/  FFMA.FTZ R122, R116, R9, -R11 ;  /* 0x00000009747a7223 */ /* 0x000fe2000001080b */
[----:B------:R-:W-:Y:S01]  /*3a10*/  FMUL.FTZ R123, R97, R135 ;  /* 0x00000087617b7220 */ /* 0x000fe20000410000 */
[----:B------:R-:W-:Y:S01]  /*3a20*/  FMUL.FTZ R11, R143, R9 ;  /* 0x000000098f0b7220 */ /* 0x000fe20000410000 */
[----:B------:R-:W-:Y:S01]  /*3a30*/  FADD.FTZ R120, -R107, R159 ;  /* 0x0000009f6b787221 */ /* 0x000fe20000010100 */
[----:B------:R-:W-:Y:S01]  /*3a40*/  FFMA.FTZ R125, R121, R126, -R132 ;  /* 0x0000007e797d7223 */ /* 0x000fe20000010884 */
[----:B------:R-:W-:Y:S01]  /*3a50*/  FMUL.FTZ R159, R97, R136 ;  /* 0x00000088619f7220 */ /* 0x000fe20000410000 */
[----:B------:R-:W-:Y:S01]  /*3a60*/  FMUL.FTZ R161, R140, R123 ;  /* 0x0000007b8ca17220 */ /* 0x000fe20000410000 */
[----:B------:R-:W-:Y:S01]  /*3a70*/  FMUL.FTZ R126, R141, R126 ;  /* 0x0000007e8d7e7220 */ /* 0x000fe20000410000 */
[----:B------:R-:W-:Y:S01]  /*3a80*/  FFMA.FTZ R11, R116, R113, R11 ;  /* 0x00000071740b7223 */ /* 0x000fe2000001000b */
[----:B------:R-:W-:Y:S01]  /*3a90*/  FADD.FTZ R122, RZ, R122 ;  /* 0x0000007aff7a7221 */ /* 0x000fe20000010000 */
[----:B------:R-:W-:Y:S01]  /*3aa0*/  FFMA.FTZ R9, R119, R158, -R8 ;  /* 0x0000009e77097223 */ /* 0x000fe20000010808 */
[-C--:B------:R-:W-:Y:S01]  /*3ab0*/  FFMA.FTZ R8, R120, R159.reuse, -R161 ;  /* 0x0000009f78087223 */ /* 0x080fe200000108a1 */
[----:B------:R-:W-:Y:S01]  /*3ac0*/  FFMA.FTZ R126, R121, R114, R126 ;  /* 0x00000072797e7223 */ /* 0x000fe2000001007e */
[----:B------:R-:W-:Y:S01]  /*3ad0*/  FADD.FTZ R11, RZ, R11 ;  /* 0x0000000bff0b7221 */ /* 0x000fe20000010000 */
[----:B------:R-:W-:Y:S01]  /*3ae0*/  FADD.FTZ R125, R122, R125 ;  /* 0x0000007d7a7d7221 */ /* 0x000fe20000010000 */
        /* <DEDUP_REMOVED lines=9> */
[----:B------:R-:W-:Y:S01]  /*3b80*/  FFMA.FTZ R11, R0, -R143, RZ ;  /* 0x8000008f000b7223 */ /* 0x000fe200000100ff */
[----:B------:R-:W-:Y:S01]  /*3b90*/  FADD.FTZ R10, R125, R8 ;  /* 0x000000087d0a7221 */ /* 0x000fe20000010000 */
[-C--:B------:R-:W-:Y:S01]  /*3ba0*/  FFMA.FTZ R159, R119, R134.reuse, -R138 ;  /* 0x00000086779f7223 */ /* 0x080fe2000001088a */
[----:B------:R-:W-:Y:S01]  /*3bb0*/  FMUL.FTZ R134, R153, R134 ;  /* 0x0000008699867220 */ /* 0x000fe20000410000 */
[----:B------:R-:W-:Y:S01]  /*3bc0*/  FFMA.FTZ R8, R88, -R141, R11 ;  /* 0x8000008d58087223 */ /* 0x000fe2000001000b */
[----:B------:R-:W-:Y:S01]  /*3bd0*/  FFMA.FTZ R132, R90, R163, R157 ;  /* 0x000000a35a847223 */ /* 0x000fe2000001009d */
[----:B------:R-:W-:Y:S01]  /*3be0*/  FMUL.FTZ R157, R99, R139 ;  /* 0x0000008b639d7220 */ /* 0x000fe20000410000 */
[----:B------:R-:W-:Y:S01]  /*3bf0*/  FFMA.FTZ R11, R119, R122, R134 ;  /* 0x0000007a770b7223 */ /* 0x000fe20000010086 */
[----:B------:R-:W-:Y:S01]  /*3c00*/  FADD.FTZ R125, -R109, R165 ;  /* 0x000000a56d7d7221 */ /* 0x000fe20000010100 */
[----:B------:R-:W-:Y:S01]  /*3c10*/  FFMA.FTZ R161, R91, R165, R132 ;  /* 0x000000a55ba17223 */ /* 0x000fe20000010084 */
[----:B------:R-:W-:Y:S01]  /*3c20*/  FMUL.FTZ R132, R99, R147 ;  /* 0x0000009363847220 */ /* 0x000fe20000410000 */
[----:B------:R-:W-:Y:S01]  /*3c30*/  FADD.FTZ R126, R126, R11 ;  /* 0x0000000b7e7e7221 */ /* 0x000fe20000010000 */
[----:B------:R-:W-:Y:S01]  /*3c40*/  FFMA.FTZ R11, R89, -R140, R8 ;  /* 0x8000008c590b7223 */ /* 0x000fe20000010008 */
[C---:B------:R-:W-:Y:S01]  /*3c50*/  FMUL.FTZ R165, R118.reuse, R157 ;  /* 0x0000009d76a57220 */ /* 0x040fe20000410000 */
[-C--:B------:R-:W-:Y:S01]  /*3c60*/  FMUL.FTZ R134, R118, R132.reuse ;  /* 0x0000008476867220 */ /* 0x080fe20000410000 */
[----:B------:R-:W-:Y:S01]  /*3c70*/  FADD.FTZ R10, R10, R159 ;  /* 0x0000009f0a0a7221 */ /* 0x000fe20000010000 */
[----:B------:R-:W-:Y:S01]  /*3c80*/  FFMA.FTZ R8, R90, -R153, R11 ;  /* 0x800000995a087223 */ /* 0x000fe2000001000b */
[C---:B------:R-:W-:Y:S01]  /*3c90*/  FFMA.FTZ R165, R125.reuse, R132, -R165 ;  /* 0x000000847da57223 */ /* 0x040fe200000108a5 */
[----:B------:R-:W-:Y:S01]  /*3ca0*/  FMUL.FTZ R138, R102, R142 ;  /* 0x0000008e668a7220 */ /* 0x000fe20000410000 */
[----:B------:R-:W-:Y:S01]  /*3cb0*/  FFMA.FTZ R163, R125, R157, R134 ;  /* 0x0000009d7da37223 */ /* 0x000fe20000010086 */
[----:B------:R-:W-:Y:S01]  /*3cc0*/  FFMA.FTZ R11, R91, -R118, R8 ;  /* 0x800000765b0b7223 */ /* 0x000fe20000010008 */
[----:B------:R-:W-:Y:S01]  /*3cd0*/  FADD.FTZ R173, R112, R9 ;  /* 0x0000000970ad7221 */ /* 0x000fe20000010000 */
[----:B------:R-:W-:Y:S01]  /*3ce0*/  FFMA.FTZ R132, R92, R167, R161 ;  /* 0x000000a75c847223 */ /* 0x000fe200000100a1 */
[----:B------:R-:W-:Y:S01]  /*3cf0*/  FADD.FTZ R10, R10, R165 ;  /* 0x000000a50a0a7221 */ /* 0x000fe20000010000 */
[----:B------:R-:W-:Y:S01]  /*3d00*/  FADD.FTZ R134, -R110, R167 ;  /* 0x000000a76e867221 */ /* 0x000fe20000010100 */
[----:B------:R-:W-:Y:S01]  /*3d10*/  FMUL.FTZ R8, R102, R145 ;  /* 0x0000009166087220 */ /* 0x000fe20000410000 */
[----:B------:R-:W-:Y:S01]  /*3d20*/  FMUL.FTZ R9, R155, R138 ;  /* 0x0000008a9b097220 */ /* 0x000fe20000410000 */
[----:B------:R-:W-:Y:S01]  /*3d30*/  FMUL.FTZ R165, R101, R2 ;  /* 0x0000000265a57220 */ /* 0x000fe20000410000 */
[----:B------:R-:W-:Y:S01]  /*3d40*/  FFMA.FTZ R161, R93, R158, R132 ;  /* 0x0000009e5da17223 */ /* 0x000fe20000010084 */
[----:B------:R-:W-:Y:S01]  /*3d50*/  FADD.FTZ R158, -R111, R158 ;  /* 0x0000009e6f9e7221 */ /* 0x000fe20000010100 */
[----:B------:R-:W-:Y:S01]  /*3d60*/  FFMA.FTZ R159, R134, R8, -R9 ;  /* 0x00000008869f7223 */ /* 0x000fe20000010809 */
[----:B------:R-:W-:Y:S01]  /*3d70*/  FMUL.FTZ R167, R101, R144 ;  /* 0x0000009065a77220 */ /* 0x000fe20000410000 */
[----:B------:R-:W-:Y:S01]  /*3d80*/  FMUL.FTZ R9, R155, R8 ;  /* 0x000000089b097220 */ /* 0x000fe20000410000 */
[----:B------:R-:W-:Y:S01]  /*3d90*/  FMUL.FTZ R169, R124, R165 ;  /* 0x000000a57ca97220 */ /* 0x000fe20000410000 */
[----:B------:R-:W-:Y:S01]  /*3da0*/  FADD.FTZ R126, R126, R163 ;  /* 0x000000a37e7e7221 */ /* 0x000fe20000010000 */
[----:B------:R-:W-:Y:S01]  /*3db0*/  FADD.FTZ R163, RZ, R160 ;  /* 0x000000a0ffa37221 */ /* 0x000fe20000010000 */
[----:B------:R-:W-:Y:S01]  /*3dc0*/  FFMA.FTZ R9, R134, R138, R9 ;  /* 0x0000008a86097223 */ /* 0x000fe20000010009 */
[-C--:B------:R-:W-:Y:S01]  /*3dd0*/  FFMA.FTZ R169, R158, R167.reuse, -R169 ;  /* 0x000000a79ea97223 */ /* 0x080fe200000108a9 */
[----:B------:R-:W-:Y:S01]  /*3de0*/  FMUL.FTZ R167, R124, R167 ;  /* 0x000000a77ca77220 */ /* 0x000fe20000410000 */
[----:B------:R-:W-:Y:S01]  /*3df0*/  FMUL.FTZ R132, R104, R148 ;  /* 0x0000009468847220 */ /* 0x000fe20000410000 */
[----:B------:R-:W-:Y:S01]  /*3e00*/  FADD.FTZ R9, R126, R9 ;  /* 0x000000097e097221 */ /* 0x000fe20000010000 */
[----:B------:R-:W-:Y:S01]  /*3e10*/  FFMA.FTZ R8, R92, -R155, R11 ;  /* 0x8000009b5c087223 */ /* 0x000fe2000001000b */
[----:B------:R-:W-:Y:S01]  /*3e20*/  FFMA.FTZ R126, R158, R165, R167 ;  /* 0x000000a59e7e7223 */ /* 0x000fe200000100a7 */
[----:B------:R-:W-:Y:S01]  /*3e30*/  FADD.FTZ R160, -R112, R173 ;  /* 0x000000ad70a07221 */ /* 0x000fe20000010100 */
[C---:B------:R-:W-:Y:S01]  /*3e40*/  FMUL.FTZ R171, R163.reuse, R162 ;  /* 0x000000a2a3ab7220 */ /* 0x040fe20000410000 */
[----:B------:R-:W-:Y:S01]  /*3e50*/  FMUL.FTZ R11, R163, R132 ;  /* 0x00000084a30b7220 */ /* 0x000fe20000410000 */
[----:B------:R-:W-:Y:S01]  /*3e60*/  FADD.FTZ R10, R10, R159 ;  /* 0x0000009f0a0a7221 */ /* 0x000fe20000010000 */
[----:B------:R-:W-:Y:S01]  /*3e70*/  FADD.FTZ R9, R9, R126 ;  /* 0x0000007e09097221 */ /* 0x000fe20000010000 */
[----:B------:R-:W-:Y:S01]  /*3e80*/  FFMA.FTZ R8, R93, -R124, R8 ;  /* 0x8000007c5d087223 */ /* 0x000fe20000010008 */
[C---:B------:R-:W-:Y:S01]  /*3e90*/  FFMA.FTZ R171, R160.reuse, R132, -R171 ;  /* 0x00000084a0ab7223 */ /* 0x040fe200000108ab */
[----:B------:R-:W-:Y:S01]  /*3ea0*/  FFMA.FTZ R126, R160, R162, R11 ;  /* 0x000000a2a07e7223 */ /* 0x000fe2000001000b */
[----:B------:R-:W-:Y:S01]  /*3eb0*/  FADD.FTZ R10, R10, R169 ;  /* 0x000000a90a0a7221 */ /* 0x000fe20000010000 */
[C---:B------:R-:W-:Y:S01]  /*3ec0*/  FFMA.FTZ R11, R94.reuse, -R163, R8 ;  /* 0x800000a35e0b7223 */ /* 0x040fe20000010008 */
[----:B------:R-:W-:Y:S01]  /*3ed0*/  FFMA.FTZ R161, R94, R173, R161 ;  /* 0x000000ad5ea17223 */ /* 0x000fe200000100a1 */
[----:B------:R-:W-:Y:S01]  /*3ee0*/  FADD.FTZ R8, R9, R126 ;  /* 0x0000007e09087221 */ /* 0x000fe20000010000 */
[----:B------:R-:W-:Y:S01]  /*3ef0*/  FADD.FTZ R171, R10, R171 ;  /* 0x000000ab0aab7221 */ /* 0x000fe20000010000 */
[----:B------:R-:W-:Y:S01]  /*3f00*/  FADD.FTZ R82, R123, R82 ;  /* 0x000000527b527221 */ /* 0x000fe20000010000 */
[----:B------:R-:W0:Y:S01]  /*3f10*/  SHFL.DOWN PT, R132, R11, 0x1, 0x1f ;  /* 0x08201f000b847f89 */ /* 0x000e2200000e0000 */
[----:B------:R-:W-:Y:S01]  /*3f20*/  MOV R10, R161 ;  /* 0x000000a1000a7202 */ /* 0x000fe20000000f00 */
[----:B------:R-:W-:Y:S01]  /*3f30*/  FADD.FTZ R87, R162, R87 ;  /* 0x00000057a2577221 */ /* 0x000fe20000010000 */
[----:B------:R-:W-:Y:S01]  /*3f40*/  MOV R9, R171 ;  /* 0x000000ab00097202 */ /* 0x000fe20000000f00 */
[----:B------:R1:W2:Y:S01]  /*3f50*/  SHFL.DOWN PT, R167, R161, 0x1, 0x1f ;  /* 0x08201f00a1a77f89 */ /* 0x0002a200000e0000 */
[----:B------:R-:W-:Y:S01]  /*3f60*/  FADD.FTZ R86, R165, R86 ;  /* 0x00000056a5567221 */ /* 0x000fe20000010000 */
[----:B------:R-:W-:Y:S01]  /*3f70*/  FADD.FTZ R85, R138, R85 ;  /* 0x000000558a557221 */ /* 0x000fe20000010000 */
[----:B------:R-:W-:Y:S01]  /*3f80*/  FADD.FTZ R84, R157, R84 ;  /* 0x000000549d547221 */ /* 0x000fe20000010000 */
[----:B------:R-:W3:Y:S01]  /*3f90*/  SHFL.DOWN PT, R159, R8, 0x1, 0x1f ;  /* 0x08201f00089f7f89 */ /* 0x000ee200000e0000 */
[----:B------:R-:W-:-:S03]  /*3fa0*/  FADD.FTZ R83, R122, R83 ;  /* 0x000000537a537221 */ /* 0x000fc60000010000 */
[----:B------:R-:W4:Y:S01]  /*3fb0*/  SHFL.DOWN PT, R126, R171, 0x1, 0x1f ;  /* 0x08201f00ab7e7f89 */ /* 0x000f2200000e0000 */
[-C--:B-1----:R-:W-:Y:S01]  /*3fc0*/  FMUL.FTZ R161, R151, R7.reuse ;  /* 0x0000000797a17220 */ /* 0x082fe20000410000 */
[----:B0-----:R-:W-:Y:S01]  /*3fd0*/  @!P1 FADD.FTZ R11, R11, R132 ;  /* 0x000000840b0b9221 */ /* 0x001fe20000010000 */
[-C--:B------:R-:W-:Y:S02]  /*3fe0*/  FMUL.FTZ R132, R151, R6.reuse ;  /* 0x0000000697847220 */ /* 0x080fe40000410000 */
[----:B------:R-:W-:Y:S01]  /*3ff0*/  FFMA.FTZ R6, R150, R6, -R161 ;  /* 0x0000000696067223 */ /* 0x000fe200000108a1 */
[----:B--2---:R-:W-:Y:S01]  /*4000*/  @!P1 FADD.FTZ R10, R10, R167 ;  /* 0x000000a70a0a9221 */ /* 0x004fe20000010000 */
[----:B------:R-:W0:Y:S01]  /*4010*/  SHFL.DOWN PT, R166, R11, 0x2, 0x1f ;  /* 0x08401f000ba67f89 */ /* 0x000e2200000e0000 */
[----:B------:R-:W-:Y:S01]  /*4020*/  FFMA.FTZ R7, R150, R7, R132 ;  /* 0x0000000796077223 */ /* 0x000fe20000010084 */
[----:B------:R-:W-:Y:S01]  /*4030*/  FADD.FTZ R6, R25, R6 ;  /* 0x0000000619067221 */ /* 0x000fe20000010000 */
[----:B---3--:R-:W-:Y:S01]  /*4040*/  @!P1 FADD.FTZ R8, R159, R8 ;  /* 0x000000089f089221 */ /* 0x008fe20000010000 */
[----:B------:R-:W1:Y:S01]  /*4050*/  SHFL.DOWN PT, R169, R10, 0x2, 0x1f ;  /* 0x08401f000aa97f89 */ /* 0x000e6200000e0000 */
[-C--:B------:R-:W-:Y:S01]  /*4060*/  FMUL.FTZ R159, R151, R5.reuse ;  /* 0x00000005979f7220 */ /* 0x080fe20000410000 */
[----:B------:R-:W-:Y:S01]  /*4070*/  FADD.FTZ R7, R24, R7 ;  /* 0x0000000718077221 */ /* 0x000fe20000010000 */
[----:B----4-:R-:W-:Y:S01]  /*4080*/  @!P1 FADD.FTZ R9, R9, R126 ;  /* 0x0000007e09099221 */ /* 0x010fe20000010000 */
[----:B------:R-:W2:Y:S01]  /*4090*/  SHFL.DOWN PT, R167, R8, 0x2, 0x1f ;  /* 0x08401f0008a77f89 */ /* 0x000ea200000e0000 */
[----:B------:R-:W-:Y:S01]  /*40a0*/  ISETP.NE.AND P1, PT, R38, RZ, PT ;  /* 0x000000ff2600720c */ /* 0x000fe20003f25270 */
[-C--:B------:R-:W-:Y:S01]  /*40b0*/  FMUL.FTZ R126, R151, R4.reuse ;  /* 0x00000004977e7220 */ /* 0x080fe20000410000 */
[C---:B------:R-:W-:Y:S01]  /*40c0*/  FFMA.FTZ R4, R150.reuse, R4, -R159 ;  /* 0x0000000496047223 */ /* 0x040fe2000001089f */
[----:B------:R-:W3:Y:S01]  /*40d0*/  SHFL.DOWN PT, R164, R9, 0x2, 0x1f ;  /* 0x08401f0009a47f89 */ /* 0x000ee200000e0000 */
[C---:B------:R-:W-:Y:S01]  /*40e0*/  FMUL.FTZ R151, R13.reuse, R148 ;  /* 0x000000940d977220 */ /* 0x040fe20000410000 */
[----:B------:R-:W-:Y:S01]  /*40f0*/  FFMA.FTZ R5, R150, R5, R126 ;  /* 0x0000000596057223 */ /* 0x000fe2000001007e */
[----:B------:R-:W-:-:S02]  /*4100*/  FMUL.FTZ R25, R13, R146 ;  /* 0x000000920d197220 */ /* 0x000fc40000410000 */
[C---:B------:R-:W-:Y:S02]  /*4110*/  FFMA.FTZ R151, R12.reuse, R146, R151 ;  /* 0x000000920c977223 */ /* 0x040fe40000010097 */
[----:B------:R-:W-:Y:S01]  /*4120*/  FFMA.FTZ R148, R12, R148, -R25 ;  /* 0x000000940c947223 */ /* 0x000fe20000010819 */
[C---:B------:R-:W-:Y:S01]  /*4130*/  FMUL.FTZ R25, R13.reuse, R144 ;  /* 0x000000900d197220 */ /* 0x040fe20000410000 */
[----:B------:R-:W-:Y:S01]  /*4140*/  FMUL.FTZ R160, R160, R151 ;  /* 0x00000097a0a07220 */ /* 0x000fe20000410000 */
[----:B------:R4:W-:Y:S01]  /*4150*/  @!P1 STS.128 [UR7+0x1770], R4 ;  /* 0x00177004ff009988 */ /* 0x0009e20008000c07 */
[-C--:B------:R-:W-:Y:S01]  /*4160*/  FMUL.FTZ R151, R13, R2.reuse ;  /* 0x000000020d977220 */ /* 0x080fe20000410000 */
[----:B0-----:R-:W-:Y:S01]  /*4170*/  @!P2 FADD.FTZ R11, R11, R166 ;  /* 0x000000a60b0ba221 */ /* 0x001fe20000010000 */
[C---:B------:R-:W-:Y:S01]  /*4180*/  FFMA.FTZ R25, R12.reuse, R2, R25 ;  /* 0x000000020c197223 */ /* 0x040fe20000010019 */
[----:B------:R-:W-:Y:S01]  /*4190*/  FFMA.FTZ R148, R163, R148, R160 ;  /* 0x00000094a3947223 */ /* 0x000fe200000100a0 */
[----:B------:R-:W-:Y:S01]  /*41a0*/  FFMA.FTZ R151, R12, R144, -R151 ;  /* 0x000000900c977223 */ /* 0x000fe20000010897 */
[----:B-1----:R-:W-:Y:S01]  /*41b0*/  @!P2 FADD.FTZ R10, R10, R169 ;  /* 0x000000a90a0aa221 */ /* 0x002fe20000010000 */
[----:B------:R-:W0:Y:S01]  /*41c0*/  SHFL.DOWN PT, R24, R11, 0x4, 0x1f ;  /* 0x08801f000b187f89 */ /* 0x000e2200000e0000 */
[----:B------:R-:W-:Y:S01]  /*41d0*/  FMUL.FTZ R25, R158, R25 ;  /* 0x000000199e197220 */ /* 0x000fe20000410000 */
[----:B--2---:R-:W-:-:S02]  /*41e0*/  @!P2 FADD.FTZ R8, R8, R167 ;  /* 0x000000a70808a221 */ /* 0x004fc40000010000 */
[----:B------:R-:W1:Y:S01]  /*41f0*/  SHFL.DOWN PT, R161, R10, 0x4, 0x1f ;  /* 0x08801f000aa17f89 */ /* 0x000e6200000e0000 */
[----:B------:R-:W-:Y:S01]  /*4200*/  FFMA.FTZ R25, R124, R151, R25 ;  /* 0x000000977c197223 */ /* 0x000fe20000010019 */
[----:B---3--:R-:W-:Y:S02]  /*4210*/  @!P2 FADD.FTZ R9, R9, R164 ;  /* 0x000000a40909a221 */ /* 0x008fe40000010000 */
[----:B------:R-:W2:Y:S01]  /*4220*/  SHFL.DOWN PT, R159, R8, 0x4, 0x1f ;  /* 0x08801f00089f7f89 */ /* 0x000ea200000e0000 */
[----:B----4-:R-:W-:Y:S01]  /*4230*/  FMUL.FTZ R5, R13, R145 ;  /* 0x000000910d057220 */ /* 0x010fe20000410000 */
[----:B------:R-:W-:Y:S01]  /*4240*/  ISETP.GT.AND P2, PT, R57, 0x1b, PT ;  /* 0x0000001b3900780c */ /* 0x000fe20003f44270 */
[----:B------:R-:W-:Y:S01]  /*4250*/  FFMA.FTZ R7, R79, R146, R148 ;  /* 0x000000924f077223 */ /* 0x000fe20000010094 */
[----:B------:R-:W3:Y:S01]  /*4260*/  SHFL.DOWN PT, R6, R9, 0x4, 0x1f ;  /* 0x08801f0009067f89 */ /* 0x000ee200000e0000 */
[----:B------:R-:W-:Y:S01]  /*4270*/  FFMA.FTZ R5, R12, R142, R5 ;  /* 0x0000008e0c057223 */ /* 0x000fe20000010005 */
[----:B------:R-:W-:Y:S01]  /*4280*/  FFMA.FTZ R2, R78, R2, R25 ;  /* 0x000000024e027223 */ /* 0x000fe20000010019 */
[----:B------:R-:W-:Y:S01]  /*4290*/  FADD.FTZ R70, R7, R70 ;  /* 0x0000004607467221 */ /* 0x000fe20000010000 */
[C---:B------:R-:W-:Y:S01]  /*42a0*/  FMUL.FTZ R4, R13.reuse, R142 ;  /* 0x0000008e0d047220 */ /* 0x040fe20000410000 */
[----:B------:R-:W-:Y:S01]  /*42b0*/  FMUL.FTZ R134, R134, R5 ;  /* 0x0000000586867220 */ /* 0x000fe20000410000 */
[----:B------:R-:W-:Y:S01]  /*42c0*/  FMUL.FTZ R5, R13, R139 ;  /* 0x0000008b0d057220 */ /* 0x000fe20000410000 */
[----:B------:R-:W-:Y:S01]  /*42d0*/  FADD.FTZ R69, R2, R69 ;  /* 0x0000004502457221 */ /* 0x000fe20000010000 */
[----:B------:R-:W-:-:S02]  /*42e0*/  FFMA.FTZ R4, R12, R145, -R4 ;  /* 0x000000910c047223 */ /* 0x000fc40000010804 */
[CC--:B------:R-:W-:Y:S01]  /*42f0*/  FFMA.FTZ R7, R12.reuse, R147.reuse, -R5 ;  /* 0x000000930c077223 */ /* 0x0c0fe20000010805 */
[----:B------:R-:W-:Y:S01]  /*4300*/  FMUL.FTZ R147, R13, R147 ;  /* 0x000000930d937220 */ /* 0x000fe20000410000 */
[----:B0-----:R-:W-:Y:S01]  /*4310*/  @!P2 FADD.FTZ R11, R11, R24 ;  /* 0x000000180b0ba221 */ /* 0x001fe20000010000 */
[----:B------:R-:W-:Y:S01]  /*4320*/  FFMA.FTZ R4, R155, R4, R134 ;  /* 0x000000049b047223 */ /* 0x000fe20000010086 */
[----:B------:R-:W-:Y:S01]  /*4330*/  FMUL.FTZ R5, R13, R149 ;  /* 0x000000950d057220 */ /* 0x000fe20000410000 */
[----:B------:R-:W-:Y:S01]  /*4340*/  FFMA.FTZ R2, R12, R139, R147 ;  /* 0x0000008b0c027223 */ /* 0x000fe20000010093 */
[----:B-1----:R-:W-:Y:S01]  /*4350*/  @!P2 FADD.FTZ R10, R10, R161 ;  /* 0x000000a10a0aa221 */ /* 0x002fe20000010000 */
[----:B------:R-:W0:Y:S01]  /*4360*/  SHFL.DOWN PT, R124, R11, 0x8, 0x1f ;  /* 0x09001f000b7c7f89 */ /* 0x000e2200000e0000 */
[----:B------:R-:W-:Y:S01]  /*4370*/  FFMA.FTZ R25, R77, R142, R4 ;  /* 0x0000008e4d197223 */ /* 0x000fe20000010004 */
[----:B------:R-:W-:Y:S01]  /*4380*/  FMUL.FTZ R125, R125, R2 ;  /* 0x000000027d7d7220 */ /* 0x000fe20000410000 */
[----:B--2---:R-:W-:Y:S01]  /*4390*/  @!P2 FADD.FTZ R8, R8, R159 ;  /* 0x0000009f0808a221 */ /* 0x004fe20000010000 */
[----:B------:R-:W1:Y:S01]  /*43a0*/  SHFL.DOWN PT, R147, R10, 0x8, 0x1f ;  /* 0x09001f000a937f89 */ /* 0x000e6200000e0000 */
[-C--:B------:R-:W-:Y:S01]  /*43b0*/  FMUL.FTZ R4, R13, R137.reuse ;  /* 0x000000890d047220 */ /* 0x080fe20000410000 */
[C---:B------:R-:W-:Y:S01]  /*43c0*/  FFMA.FTZ R2, R12.reuse, R137, R5 ;  /* 0x000000890c027223 */ /* 0x040fe20000010005 */
[----:B---3--:R-:W-:Y:S01]  /*43d0*/  @!P2 FADD.FTZ R9, R9, R6 ;  /* 0x000000060909a221 */ /* 0x008fe20000010000 */
[----:B------:R-:W2:Y:S01]  /*43e0*/  SHFL.DOWN PT, R145, R8, 0x8, 0x1f ;  /* 0x09001f0008917f89 */ /* 0x000ea200000e0000 */
[----:B------:R-:W-:Y:S01]  /*43f0*/  ISETP.GT.AND P2, PT, R57, 0x17, PT ;  /* 0x000000173900780c */ /* 0x000fe20003f44270 */
[----:B------:R-:W-:Y:S01]  /*4400*/  FFMA.FTZ R4, R12, R149, -R4 ;  /* 0x000000950c047223 */ /* 0x000fe20000010804 */
[----:B------:R-:W-:Y:S01]  /*4410*/  FMUL.FTZ R2, R119, R2 ;  /* 0x0000000277027220 */ /* 0x000fe20000410000 */
[----:B------:R-:W3:Y:S01]  /*4420*/  SHFL.DOWN PT, R24, R9, 0x8, 0x1f ;  /* 0x09001f0009187f89 */ /* 0x000ee200000e0000 */
[----:B------:R-:W-:Y:S01]  /*4430*/  FFMA.FTZ R7, R118, R7, R125 ;  /* 0x0000000776077223 */ /* 0x000fe2000001007d */
[----:B------:R-:W-:Y:S01]  /*4440*/  FMUL.FTZ R5, R13, R135 ;  /* 0x000000870d057220 */ /* 0x000fe20000410000 */
[----:B------:R-:W-:Y:S01]  /*4450*/  FFMA.FTZ R4, R153, R4, R2 ;  /* 0x0000000499047223 */ /* 0x000fe20000010002 */
[-C--:B------:R-:W-:Y:S01]  /*4460*/  FMUL.FTZ R2, R13, R136.reuse ;  /* 0x000000880d027220 */ /* 0x080fe20000410000 */
[----:B------:R-:W-:Y:S01]  /*4470*/  FFMA.FTZ R6, R76, R139, R7 ;  /* 0x0000008b4c067223 */ /* 0x000fe20000010007 */
[C---:B------:R-:W-:Y:S01]  /*4480*/  FFMA.FTZ R7, R12.reuse, R136, -R5 ;  /* 0x000000880c077223 */ /* 0x040fe20000010805 */
[----:B------:R-:W-:Y:S01]  /*4490*/  FFMA.FTZ R137, R75, R137, R4 ;  /* 0x000000894b897223 */ /* 0x000fe20000010004 */
[----:B------:R-:W-:Y:S01]  /*44a0*/  FFMA.FTZ R5, R12, R135, R2 ;  /* 0x000000870c057223 */ /* 0x000fe20000010002 */
[----:B------:R-:W-:Y:S01]  /*44b0*/  FADD.FTZ R68, R25, R68 ;  /* 0x0000004419447221 */ /* 0x000fe20000010000 */
[----:B------:R-:W-:Y:S01]  /*44c0*/  FADD.FTZ R67, R6, R67 ;  /* 0x0000004306437221 */ /* 0x000fe20000010000 */
[----:B0-----:R-:W-:Y:S01]  /*44d0*/  @!P2 FADD.FTZ R11, R11, R124 ;  /* 0x0000007c0b0ba221 */ /* 0x001fe20000010000 */
[----:B------:R-:W-:Y:S01]  /*44e0*/  FMUL.FTZ R25, R120, R5 ;  /* 0x0000000578197220 */ /* 0x000fe20000410000 */
        /* <DEDUP_REMOVED lines=15> */
.L_x_15368:
[----:B------:R-:W-:Y:S05]  /*45e0*/  BSYNC.RECONVERGENT B0 ;  /* 0x0000000000007941 */ /* 0x000fea0003800200 */
.L_x_15367:
[C---:B----4-:R-:W-:Y:S01]  /*45f0*/  FMUL.FTZ R2, R13.reuse, R117 ;  /* 0x000000750d027220 */ /* 0x050fe20000410000 */
[CC--:B------:R-:W-:Y:S01]  /*4600*/  FFMA.FTZ R6, R12.reuse, R133.reuse, R5 ;  /* 0x000000850c067223 */ /* 0x0c0fe20000010005 */
[C---:B------:R-:W-:Y:S01]  /*4610*/  FMUL.FTZ R24, R13.reuse, R133 ;  /* 0x000000850d187220 */ /* 0x040fe20000410000 */
[-C--:B-1----:R-:W-:Y:S01]  /*4620*/  FMUL.FTZ R4, R13, R127.reuse ;  /* 0x0000007f0d047220 */ /* 0x082fe20000410000 */
[C---:B------:R-:W-:Y:S01]  /*4630*/  FFMA.FTZ R5, R12.reuse, R127, R2 ;  /* 0x0000007f0c057223 */ /* 0x040fe20000010002 */
[----:B------:R-:W-:Y:S01]  /*4640*/  FMUL.FTZ R6, R121, R6 ;  /* 0x0000000679067220 */ /* 0x000fe20000410000 */
[C---:B------:R-:W-:Y:S01]  /*4650*/  FFMA.FTZ R24, R12.reuse, R115, -R24 ;  /* 0x000000730c187223 */ /* 0x040fe20000010818 */
        /* <DEDUP_REMOVED lines=17> */
[----:B------:R-:W-:Y:S01]  /*4770*/  ISETP.NE.AND P1, PT, R43, UR8, PT ;  /* 0x000000082b007c0c */ /* 0x000fe2000bf25270 */
[----:B------:R-:W-:-:S12]  /*4780*/  ULEA UR7, UR4, UR6, 0x3 ;  /* 0x0000000604077291 */ /* 0x000fd8000f8e18ff */
        /* <DEDUP_REMOVED lines=8> */
.L_x_15370:
[----:B------:R-:W-:Y:S05]  /*4810*/  BSYNC.RECONVERGENT B0 ;  /* 0x0000000000007941 */ /* 0x000fea0003800200 */
.L_x_15369:
[----:B------:R-:W-:-:S04]  /*4820*/  UIADD3 UR4, UPT, UPT, UR4, 0x1, URZ ;  /* 0x0000000104047890 */ /* 0x000fc8000fffe0ff */
[----:B------:R-:W-:-:S09]  /*4830*/  UISETP.GE.AND UP0, UPT, UR4, UR9, UPT ;  /* 0x000000090400728c */ /* 0x000fd2000bf06270 */
[----:B------:R-:W-:Y:S05]  /*4840*/  BRA.U !UP0, `(.L_x_15371) ;  /* 0xffffffcd085c7547 */ /* 0x000fea000b83ffff */
.L_x_15353:
[----:B------:R-:W-:Y:S01]  /*4850*/  BAR.SYNC.DEFER_BLOCKING 0x0 ;  /* 0x0000000000007b1d */ /* 0x000fe20000010000 */
[----:B------:R-:W-:Y:S02]  /*4860*/  ISETP.NE.AND P0, PT, R38, RZ, PT ;  /* 0x000000ff2600720c */ /* 0x000fe40003f05270 */
[----:B------:R-:W-:Y:S02]  /*4870*/  F2FP.BF16.F32.PACK_AB R80, R81, R80 ;  /* 0x000000505150723e */ /* 0x000fe400000010ff */
[----:B------:R-:W-:-:S03]  /*4880*/  F2FP.BF16.F32.PACK_AB R82, R83, R82 ;  /* 0x000000525352723e */ /* 0x000fc600000010ff */
[----:B------:R-:W4:Y:S01]  /*4890*/  LDC.64 R72, c[0x0][0x4f8] ;  /* 0x00013e00ff487b82 */ /* 0x000f220000000a00 */
[----:B------:R-:W-:Y:S01]  /*48a0*/  F2FP.BF16.F32.PACK_AB R84, R85, R84 ;  /* 0x000000545554723e */ /* 0x000fe200000010ff */
[----:B------:R-:W5:Y:S01]  /*48b0*/  LDCU.64 UR8, c[0x0][0x500] ;  /* 0x0000a000ff0877ac */ /* 0x000f620008000a00 */
[----:B------:R-:W-:Y:S02]  /*48c0*/  F2FP.BF16.F32.PACK_AB R86, R87, R86 ;  /* 0x000000565756723e */ /* 0x000fe400000010ff */
[----:B------:R-:W-:Y:S01]  /*48d0*/  PRMT R0, R80, 0x7632, R0 ;  /* 0x0000763250007816 */ /* 0x000fe20000000000 */
[----:B------:R-:W2:Y:S01]  /*48e0*/  LDCU.64 UR10, c[0x0][0x550] ;  /* 0x0000aa00ff0a77ac */ /* 0x000ea20008000a00 */
[----:B------:R-:W-:Y:S02]  /*48f0*/  PRMT R2, R82, 0x7632, R2 ;  /* 0x0000763252027816 */ /* 0x000fe40000000002 */
[----:B------:R-:W-:Y:S02]  /*4900*/  PRMT R4, R84, 0x7632, R4 ;  /* 0x0000763254047816 */ /* 0x000fe40000000004 */
[----:B------:R-:W-:-:S02]  /*4910*/  PRMT R5, R86, 0x7632, R5 ;  /* 0x0000763256057816 */ /* 0x000fc40000000005 */
[----:B------:R-:W-:Y:S01]  /*4920*/  SHF.R.S32.HI R19, RZ, 0x1f, R18 ;  /* 0x0000001fff137819 */ /* 0x000fe20000011412 */
[----:B------:R-:W-:Y:S04]  /*4930*/  STS.U16 [R63], R80 ;  /* 0x000000503f007388 */ /* 0x000fe80000000400 */
        /* <DEDUP_REMOVED lines=9> */
[----:B----4-:R-:W-:-:S03]  /*49d0*/  IMAD.WIDE.U32 R4, R72, UR18, R18 ;  /* 0x0000001248047c25 */ /* 0x010fc6000f8e0012 */
[----:B01----:R-:W-:Y:S01]  /*49e0*/  LDS.U16 R9, [R55+0x40] ;  /* 0x0000400037097984 */ /* 0x003fe20000000400 */
[----:B------:R-:W-:-:S03]  /*49f0*/  IMAD R5, R73, UR18, R5 ;  /* 0x0000001249057c24 */ /* 0x000fc6000f8e0205 */
[----:B------:R-:W-:Y:S01]  /*4a00*/  LDS.U16 R11, [R56+0x80] ;  /* 0x00008000380b7984 */ /* 0x000fe20000000400 */
[----:B-----5:R-:W-:-:S03]  /*4a10*/  IMAD.WIDE.U32 R4, R3, UR8, R4 ;  /* 0x0000000803047c25 */ /* 0x020fc6000f8e0004 */
[----:B------:R-:W-:Y:S01]  /*4a20*/  LDS.U16 R13, [R58+0xc0] ;  /* 0x0000c0003a0d7984 */ /* 0x000fe20000000400 */
[----:B------:R-:W-:-:S03]  /*4a30*/  IMAD R2, R3, UR9, R5 ;  /* 0x0000000903027c24 */ /* 0x000fc6000f8e0205 */
[----:B------:R-:W-:Y:S01]  /*4a40*/  LDS.U16 R15, [R59+0x100] ;  /* 0x000100003b0f7984 */ /* 0x000fe20000000400 */
[----:B------:R-:W-:Y:S01]  /*4a50*/  IADD3 R5, P1, PT, R42, R4, RZ ;  /* 0x000000042a057210 */ /* 0x000fe20007f3e0ff */
[----:B------:R-:W0:Y:S02]  /*4a60*/  LDCU.64 UR8, c[0x0][0x560] ;  /* 0x0000ac00ff0877ac */ /* 0x000e240008000a00 */
[----:B------:R-:W-:Y:S01]  /*4a70*/  LDS.U16 R17, [R60+0x140] ;  /* 0x000140003c117984 */ /* 0x000fe20000000400 */
[----:B------:R-:W-:Y:S02]  /*4a80*/  IADD3.X R2, PT, PT, RZ, R2, RZ, P1, !PT ;  /* 0x00000002ff027210 */ /* 0x000fe40000ffe4ff */
[C---:B--2---:R-:W-:Y:S01]  /*4a90*/  LEA R4, P2, R5.reuse, UR10, 0x1 ;  /* 0x0000000a05047c11 */ /* 0x044fe2000f8408ff */
[----:B------:R-:W-:Y:S03]  /*4aa0*/  LDS.U16 R25, [R61+0x180] ;  /* 0x000180003d197984 */ /* 0x000fe60000000400 */
[----:B------:R-:W-:Y:S01]  /*4ab0*/  LEA.HI.X R5, R5, UR11, R2, 0x1, P2 ;  /* 0x0000000b05057c11 */ /* 0x000fe200090f0c02 */
[----:B------:R-:W-:Y:S01]  /*4ac0*/  LDS.U16 R57, [R62+0x1c0] ;  /* 0x0001c0003e397984 */ /* 0x000fe20000000400 */
[----:B------:R-:W-:-:S03]  /*4ad0*/  F2FP.BF16.F32.PACK_AB R2, R66, R65 ;  /* 0x000000414202723e */ /* 0x000fc600000010ff */
[----:B------:R-:W-:Y:S01]  /*4ae0*/  @!P0 STS [UR6+0x210], R53 ;  /* 0x00021035ff008988 */ /* 0x000fe20008000806 */
[----:B------:R-:W-:Y:S01]  /*4af0*/  PRMT R8, R2, 0x7632, R8 ;  /* 0x0000763202087816 */ /* 0x000fe20000000008 */
        /* <DEDUP_REMOVED lines=20> */
[----:B------:R-:W-:Y:S02]  /*4c40*/  @!P4 STG.E.U16 desc[UR16][R4.64+0x100], R15 ;  /* 0x0001000f0400c986 */ /* 0x000fe4000c101510 */
[----:B------:R-:W-:Y:S01]  /*4c50*/  FADD.FTZ R65, R64, R65 ;  /* 0x0000004140417221 */ /* 0x000fe20000010000 */
[----:B------:R-:W-:Y:S01]  /*4c60*/  PRMT R10, R0, 0x7632, R10 ;  /* 0x00007632000a7816 */ /* 0x000fe2000000000a */
[----:B------:R-:W-:Y:S02]  /*4c70*/  @!P6 STG.E.U16 desc[UR16][R4.64+0x140], R17 ;  /* 0x000140110400e986 */ /* 0x000fe4000c101510 */
[----:B------:R-:W-:-:S02]  /*4c80*/  FADD.FTZ R66, R65, R66 ;  /* 0x0000004241427221 */ /* 0x000fc40000010000 */
[----:B------:R-:W-:Y:S02]  /*4c90*/  @!P5 STG.E.U16 desc[UR16][R4.64+0x180], R25 ;  /* 0x000180190400d986 */ /* 0x000fe4000c101510 */
[----:B------:R-:W-:Y:S02]  /*4ca0*/  FADD.FTZ R67, R66, R67 ;  /* 0x0000004342437221 */ /* 0x000fe40000010000 */
[----:B------:R1:W-:Y:S02]  /*4cb0*/  @!P1 STG.E.U16 desc[UR16][R4.64+0x1c0], R57 ;  /* 0x0001c03904009986 */ /* 0x0003e4000c101510 */
[----:B------:R-:W-:Y:S01]  /*4cc0*/  FADD.FTZ R68, R67, R68 ;  /* 0x0000004443447221 */ /* 0x000fe20000010000 */
[----:B------:R-:W-:Y:S01]  /*4cd0*/  BAR.SYNC.DEFER_BLOCKING 0x0 ;  /* 0x0000000000007b1d */ /* 0x000fe20000010000 */
[----:B-1----:R-:W-:Y:S02]  /*4ce0*/  F2FP.BF16.F32.PACK_AB R5, R70, R69 ;  /* 0x000000454605723e */ /* 0x002fe400000010ff */
[----:B------:R-:W-:-:S02]  /*4cf0*/  FADD.FTZ R69, R68, R69 ;  /* 0x0000004544457221 */ /* 0x000fc40000010000 */
[----:B------:R-:W-:Y:S02]  /*4d00*/  PRMT R12, R5, 0x7610, R12 ;  /* 0x00007610050c7816 */ /* 0x000fe4000000000c */
[----:B------:R-:W-:Y:S01]  /*4d10*/  FADD.FTZ R40, R69, R70 ;  /* 0x0000004645287221 */ /* 0x000fe20000010000 */
[----:B------:R-:W-:Y:S02]  /*4d20*/  PRMT R14, R5, 0x7632, R14 ;  /* 0x00007632050e7816 */ /* 0x000fe4000000000e */
[----:B------:R-:W1:Y:S01]  /*4d30*/  LDC.64 R4, c[0x0][0x518] ;  /* 0x00014600ff047b82 */ /* 0x000e620000000a00 */
[----:B------:R-:W-:Y:S04]  /*4d40*/  STS.U16 [R63], R6 ;  /* 0x000000063f007388 */ /* 0x000fe80000000400 */
[----:B------:R-:W-:Y:S04]  /*4d50*/  STS.U16 [R63+0x2], R7 ;  /* 0x000002073f007388 */ /* 0x000fe80000000400 */
[----:B------:R2:W-:Y:S04]  /*4d60*/  STS.U16 [R63+0x4], R2 ;  /* 0x000004023f007388 */ /* 0x0005e80000000400 */
[----:B------:R-:W-:Y:S04]  /*4d70*/  STS.U16 [R63+0x6], R8 ;  /* 0x000006083f007388 */ /* 0x000fe80000000400 */
[----:B------:R-:W-:Y:S01]  /*4d80*/  STS.U16 [R63+0x8], R0 ;  /* 0x000008003f007388 */ /* 0x000fe20000000400 */
[----:B-1----:R-:W-:-:S03]  /*4d90*/  IMAD.WIDE.U32 R18, R4, UR18, R18 ;  /* 0x0000001204127c25 */ /* 0x002fc6000f8e0012 */
[----:B------:R-:W-:Y:S01]  /*4da0*/  STS.U16 [R63+0xa], R10 ;  /* 0x00000a0a3f007388 */ /* 0x000fe20000000400 */
[----:B------:R-:W-:-:S03]  /*4db0*/  IMAD R19, R5, UR18, R19 ;  /* 0x0000001205137c24 */ /* 0x000fc6000f8e0213 */
        /* <DEDUP_REMOVED lines=13> */
[----:B------:R-:W1:Y:S01]  /*4e90*/  LDS R0, [UR6+0x210] ;  /* 0x00021006ff007984 */ /* 0x000e620008000800 */
[----:B------:R-:W4:Y:S02]  /*4ea0*/  LDCU.64 UR6, c[0x0][0x520] ;  /* 0x0000a400ff0677ac */ /* 0x000f240008000a00 */
[----:B----4-:R-:W-:-:S04]  /*4eb0*/  IMAD.WIDE.U32 R4, R3, UR6, R18 ;  /* 0x0000000603047c25 */ /* 0x010fc8000f8e0012 */
[----:B--2---:R-:W-:Y:S01]  /*4ec0*/  IMAD R2, R3, UR7, R5 ;  /* 0x0000000703027c24 */ /* 0x004fe2000f8e0205 */
[----:B------:R-:W-:-:S04]  /*4ed0*/  IADD3 R5, P0, PT, R42, R4, RZ ;  /* 0x000000042a057210 */ /* 0x000fc80007f1e0ff */
[----:B------:R-:W-:Y:S02]  /*4ee0*/  IADD3.X R2, PT, PT, RZ, R2, RZ, P0, !PT ;  /* 0x00000002ff027210 */ /* 0x000fe400007fe4ff */
[----:B0-----:R-:W-:-:S04]  /*4ef0*/  LEA R4, P0, R5, UR8, 0x1 ;  /* 0x0000000805047c11 */ /* 0x001fc8000f8008ff */
[----:B------:R-:W-:Y:S02]  /*4f00*/  LEA.HI.X R5, R5, UR9, R2, 0x1, P0 ;  /* 0x0000000905057c11 */ /* 0x000fe400080f0c02 */
[-C--:B-1----:R-:W-:Y:S02]  /*4f10*/  ISETP.GE.AND P4, PT, R49, R0.reuse, PT ;  /* 0x000000003100720c */ /* 0x082fe40003f86270 */
[-C--:B------:R-:W-:Y:S02]  /*4f20*/  ISETP.GE.AND P5, PT, R50, R0.reuse, PT ;  /* 0x000000003200720c */ /* 0x080fe40003fa6270 */
[-C--:B------:R-:W-:Y:S02]  /*4f30*/  ISETP.GE.AND P6, PT, R51, R0.reuse, PT ;  /* 0x000000003300720c */ /* 0x080fe40003fc6270 */
[-C--:B------:R-:W-:Y:S02]  /*4f40*/  ISETP.GE.AND P1, PT, R42, R0.reuse, PT ;  /* 0x000000002a00720c */ /* 0x080fe40003f26270 */
[----:B------:R-:W-:-:S02]  /*4f50*/  ISETP.GE.AND P0, PT, R45, R0, PT ;  /* 0x000000002d00720c */ /* 0x000fc40003f06270 */
[-C--:B------:R-:W-:Y:S02]  /*4f60*/  ISETP.GE.AND P2, PT, R47, R0.reuse, PT ;  /* 0x000000002f00720c */ /* 0x080fe40003f46270 */
[-C--:B------:R-:W-:Y:S01]  /*4f70*/  ISETP.GE.AND P3, PT, R48, R0.reuse, PT ;  /* 0x000000003000720c */ /* 0x080fe20003f66270 */
[----:B------:R0:W-:Y:S04]  /*4f80*/  @!P4 STG.E.U16 desc[UR16][R4.64+0x140], R13 ;  /* 0x0001400d0400c986 */ /* 0x0001e8000c101510 */
[----:B------:R0:W-:Y:S04]  /*4f90*/  @!P5 STG.E.U16 desc[UR16][R4.64+0x180], R61 ;  /* 0x0001803d0400d986 */ /* 0x0001e8000c101510 */
[----:B------:R0:W-:Y:S04]  /*4fa0*/  @!P6 STG.E.U16 desc[UR16][R4.64+0x1c0], R15 ;  /* 0x0001c00f0400e986 */ /* 0x0001e8000c101510 */
[----:B------:R0:W-:Y:S01]  /*4fb0*/  @!P1 STG.E.U16 desc[UR16][R4.64], R7 ;  /* 0x0000000704009986 */ /* 0x0001e2000c101510 */
[----:B------:R-:W-:-:S03]  /*4fc0*/  ISETP.GE.AND P1, PT, R46, R0, PT ;  /* 0x000000002e00720c */ /* 0x000fc60003f26270 */
[----:B------:R0:W-:Y:S01]  /*4fd0*/  @!P0 STG.E.U16 desc[UR16][R4.64+0x40], R55 ;  /* 0x0000403704008986 */ /* 0x0001e2000c101510 */
[----:B------:R-:W-:Y:S02]  /*4fe0*/  ISETP.GT.AND P0, PT, R43, 0x1, PT ;  /* 0x000000012b00780c */ /* 0x000fe40003f04270 */
[----:B------:R-:W-:Y:S01]  /*4ff0*/  MOV R43, R52 ;  /* 0x00000034002b7202 */ /* 0x000fe20000000f00 */
[----:B------:R0:W-:Y:S01]  /*5000*/  @!P2 STG.E.U16 desc[UR16][R4.64+0xc0], R11 ;  /* 0x0000c00b0400a986 */ /* 0x0001e2000c101510 */
[----:B------:R-:W-:-:S03]  /*5010*/  IADD3 R35, P2, PT, R35, -0x200, RZ ;  /* 0xfffffe0023237810 */ /* 0x000fc60007f5e0ff */
[----:B------:R0:W-:Y:S01]  /*5020*/  @!P3 STG.E.U16 desc[UR16][R4.64+0x100], R59 ;  /* 0x0001003b0400b986 */ /* 0x0001e2000c101510 */
[----:B------:R-:W-:Y:S02]  /*5030*/  IADD3 R33, P3, PT, R33, -0x200, RZ ;  /* 0xfffffe0021217810 */ /* 0x000fe40007f7e0ff */
[----:B------:R-:W-:Y:S01]  /*5040*/  IADD3.X R34, PT, PT, R34, -0x1, RZ, P2, !PT ;  /* 0xffffffff22227810 */ /* 0x000fe200017fe4ff */
[----:B------:R0:W-:Y:S01]  /*5050*/  @!P1 STG.E.U16 desc[UR16][R4.64+0x80], R9 ;  /* 0x0000800904009986 */ /* 0x0001e2000c101510 */
[----:B------:R-:W-:Y:S02]  /*5060*/  IADD3 R37, P1, PT, R37, -0x200, RZ ;  /* 0xfffffe0025257810 */ /* 0x000fe40007f3e0ff */
[----:B------:R-:W-:Y:S02]  /*5070*/  IADD3.X R32, PT, PT, R32, -0x1, RZ, P3, !PT ;  /* 0xffffffff20207810 */ /* 0x000fe40001ffe4ff */
[----:B------:R-:W-:Y:S01]  /*5080*/  IADD3.X R36, PT, PT, R36, -0x1, RZ, P1, !PT ;  /* 0xffffffff24247810 */ /* 0x000fe20000ffe4ff */
[----:B------:R-:W-:Y:S08]  /*5090*/  @P0 BRA `(.L_x_15372) ;  /* 0xffffffb4007c0947 */ /* 0x000ff0000383ffff */
.L_x_15352:
[----:B0-----:R-:W0:Y:S01]  /*50a0*/  LDC.64 R8, c[0x0][0x548] ;  /* 0x00015200ff087b82 */ /* 0x001e220000000a00 */
[----:B------:R-:W1:Y:S01]  /*50b0*/  S2R R19, SR_TID.X ;  /* 0x0000000000137919 */ /* 0x000e620000002100 */
[----:B------:R-:W1:Y:S06]  /*50c0*/  LDCU UR7, c[0x0][0x38c] ;  /* 0x00007180ff0777ac */ /* 0x000e6c0008000800 */
[----:B------:R-:W2:Y:S01]  /*50d0*/  LDC.64 R10, c[0x0][0x568] ;  /* 0x00015a00ff0a7b82 */ /* 0x000ea20000000a00 */
[----:B0-----:R-:W-:-:S04]  /*50e0*/  ISETP.NE.U32.AND P1, PT, R8, RZ, PT ;  /* 0x000000ff0800720c */ /* 0x001fc80003f25070 */
[----:B------:R-:W-:Y:S02]  /*50f0*/  ISETP.NE.AND.EX P1, PT, R9, RZ, PT, P1 ;  /* 0x000000ff0900720c */ /* 0x000fe40003f25310 */
[----:B--2---:R-:W-:Y:S02]  /*5100*/  ISETP.NE.U32.AND P0, PT, R10, RZ, PT ;  /* 0x000000ff0a00720c */ /* 0x004fe40003f05070 */
[----:B-1----:R-:W-:Y:S02]  /*5110*/  ISETP.GE.AND P2, PT, R19, UR7, PT ;  /* 0x0000000713007c0c */ /* 0x002fe4000bf46270 */
[----:B------:R-:W-:-:S07]  /*5120*/  ISETP.NE.AND.EX P0, PT, R11, RZ, PT, P0 ;  /* 0x000000ff0b00720c */ /* 0x000fce0003f05300 */
[----:B------:R-:W-:Y:S06]  /*5130*/  @!P1 BRA `(.L_x_15373) ;  /* 0x0000000000649947 */ /* 0x000fec0003800000 */
[----:B------:R-:W0:Y:S01]  /*5140*/  SHFL.DOWN P1, R0, R41, 0x1, 0x1f ;  /* 0x08201f0029007f89 */ /* 0x000e220000020000 */
[----:B------:R-:W-:Y:S01]  /*5150*/  BSSY.RECONVERGENT B0, `(.L_x_15373) ;  /* 0x0000017000007945 */ /* 0x000fe20003800200 */
[----:B------:R-:W1:Y:S01]  /*5160*/  S2R R4, SR_LANEID ;  /* 0x0000000000047919 */ /* 0x000e620000000000 */
[----:B0-----:R-:W-:-:S05]  /*5170*/  @P1 FADD R0, R0, R41 ;  /* 0x0000002900001221 */ /* 0x001fca0000000000 */
[----:B------:R-:W0:Y:S01]  /*5180*/  SHFL.DOWN P1, R5, R0, 0x2, 0x1f ;  /* 0x08401f0000057f89 */ /* 0x000e220000020000 */
[----:B-1----:R-:W-:Y:S02]  /*5190*/  ISETP.NE.AND P3, PT, R4, RZ, PT ;  /* 0x000000ff0400720c */ /* 0x002fe40003f65270 */
[----:B------:R-:W1:Y:S11]  /*51a0*/  S2R R4, SR_TID.X ;  /* 0x0000000000047919 */ /* 0x000e760000002100 */
        /* <DEDUP_REMOVED lines=14> */
[----:B------:R-:W-:-:S04]  /*5290*/  LEA R4, P1, R3, R8, 0x2 ;  /* 0x0000000803047211 */ /* 0x000fc800078210ff */
[----:B------:R-:W-:-:S05]  /*52a0*/  LEA.HI.X R5, R3, R9, RZ, 0x2, P1 ;  /* 0x0000000903057211 */ /* 0x000fca00008f14ff */
[----:B------:R1:W-:Y:S04]  /*52b0*/  REDG.E.ADD.F32.FTZ.RN.STRONG.GPU desc[UR16][R4.64], R6 ;  /* 0x00000006040079a6 */ /* 0x0003e8000c12f310 */
.L_x_15374:
[----:B------:R-:W-:Y:S05]  /*52c0*/  BSYNC.RECONVERGENT B0 ;  /* 0x0000000000007941 */ /* 0x000fea0003800200 */
.L_x_15373:
[----:B------:R-:W-:Y:S05]  /*52d0*/  @!P0 BRA `(.L_x_15375) ;  /* 0x0000000000688947 */ /* 0x000fea0003800000 */
[----:B------:R-:W-:Y:S06]  /*52e0*/  BAR.SYNC.DEFER_BLOCKING 0x0 ;  /* 0x0000000000007b1d */ /* 0x000fec0000010000 */
[----:B------:R-:W-:Y:S01]  /*52f0*/  BSSY.RECONVERGENT B0, `(.L_x_15375) ;  /* 0x0000018000007945 */ /* 0x000fe20003800200 */
[----:B-1----:R-:W1:Y:S01]  /*5300*/  SHFL.DOWN P0, R5, R40, 0x1, 0x1f ;  /* 0x08201f0028057f89 */ /* 0x002e620000000000 */
[----:B------:R-:W2:Y:S01]  /*5310*/  S2R R4, SR_LANEID ;  /* 0x0000000000047919 */ /* 0x000ea20000000000 */
[----:B0-----:R-:W0:Y:S01]  /*5320*/  S2R R6, SR_TID.X ;  /* 0x0000000000067919 */ /* 0x001e220000002100 */
[----:B-1----:R-:W-:-:S05]  /*5330*/  @P0 FADD R5, R5, R40 ;  /* 0x0000002805050221 */ /* 0x002fca0000000000 */
[----:B------:R-:W1:Y:S01]  /*5340*/  SHFL.DOWN P0, R0, R5, 0x2, 0x1f ;  /* 0x08401f0005007f89 */ /* 0x000e620000000000 */
[----:B--2---:R-:W-:-:S13]  /*5350*/  ISETP.NE.AND P1, PT, R4, RZ, PT ;  /* 0x000000ff0400720c */ /* 0x004fda0003f25270 */
[----:B------:R-:W2:Y:S01]  /*5360*/  @!P1 S2R R13, SR_CgaCtaId ;  /* 0x00000000000d9919 */ /* 0x000ea20000008800 */
[----:B------:R-:W-:Y:S01]  /*5370*/  @!P1 MOV R4, 0x400 ;  /* 0x0000040000049802 */ /* 0x000fe20000000f00 */
[----:B-1----:R-:W-:-:S05]  /*5380*/  @P0 FADD R0, R5, R0 ;  /* 0x0000000005000221 */ /* 0x002fca0000000000 */
[----:B------:R-:W1:Y:S01]  /*5390*/  SHFL.DOWN P0, R7, R0, 0x4, 0x1f ;  /* 0x08801f0000077f89 */ /* 0x000e620000000000 */
[----:B--2---:R-:W-:Y:S01]  /*53a0*/  @!P1 LEA R4, R13, R4, 0x18 ;  /* 0x000000040d049211 */ /* 0x004fe200078ec0ff */
[----:B-1----:R-:W-:-:S05]  /*53b0*/  @P0 FADD R7, R0, R7 ;  /* 0x0000000700070221 */ /* 0x002fca0000000000 */
[----:B------:R-:W1:Y:S02]  /*53c0*/  SHFL.DOWN P0, R2, R7, 0x8, 0x1f ;  /* 0x09001f0007027f89 */ /* 0x000e640000000000 */
[----:B-1----:R-:W-:-:S05]  /*53d0*/  @P0 FADD R2, R7, R2 ;  /* 0x0000000207020221 */ /* 0x002fca0000000000 */
[----:B------:R-:W1:Y:S02]  /*53e0*/  SHFL.DOWN P0, R9, R2, 0x10, 0x1f ;  /* 0x0a001f0002097f89 */ /* 0x000e640000000000 */
[----:B-1----:R-:W-:Y:S01]  /*53f0*/  @P0 FADD R9, R2, R9 ;  /* 0x0000000902090221 */ /* 0x002fe20000000000 */
[----:B0-----:R-:W-:-:S04]  /*5400*/  ISETP.NE.AND P0, PT, R6, RZ, PT ;  /* 0x000000ff0600720c */ /* 0x001fc80003f05270 */
[----:B------:R0:W-:Y:S01]  /*5410*/  @!P1 STS [R4+0x224], R9 ;  /* 0x0002240904009388 */ /* 0x0001e20000000800 */
[----:B------:R-:W-:Y:S08]  /*5420*/  BAR.SYNC.DEFER_BLOCKING 0x0 ;  /* 0x0000000000007b1d */ /* 0x000ff00000010000 */
[----:B------:R-:W-:Y:S05]  /*5430*/  @P0 BRA `(.L_x_15376) ;  /* 0x00000000000c0947 */ /* 0x000fea0003800000 */
[----:B0-----:R-:W-:-:S04]  /*5440*/  LEA R4, P0, R3, R10, 0x2 ;  /* 0x0000000a03047211 */ /* 0x001fc800078010ff */
[----:B------:R-:W-:-:S05]  /*5450*/  LEA.HI.X R5, R3, R11, RZ, 0x2, P0 ;  /* 0x0000000b03057211 */ /* 0x000fca00000f14ff */
[----:B------:R1:W-:Y:S04]  /*5460*/  REDG.E.ADD.F32.FTZ.RN.STRONG.GPU desc[UR16][R4.64], R9 ;  /* 0x00000009040079a6 */ /* 0x0003e8000c12f310 */
.L_x_15376:
[----:B------:R-:W-:Y:S05]  /*5470*/  BSYNC.RECONVERGENT B0 ;  /* 0x0000000000007941 */ /* 0x000fea0003800200 */
.L_x_15375:
[----:B------:R-:W-:Y:S05]  /*5480*/  @P2 EXIT ;  /* 0x000000000000294d */ /* 0x000fea0003800000 */
[----:B------:R-:W0:Y:S01]  /*5490*/  LDCU.64 UR8, c[0x0][0x4e8] ;  /* 0x00009d00ff0877ac */ /* 0x000e220008000a00 */
[----:B------:R-:W2:Y:S01]  /*54a0*/  S2UR UR5, SR_CgaCtaId ;  /* 0x00000000000579c3 */ /* 0x000ea20000008800 */
[----:B------:R-:W-:Y:S01]  /*54b0*/  BSSY.RECONVERGENT B0, `(.L_x_15377) ;  /* 0x000004e000007945 */ /* 0x000fe20003800200 */
[----:B------:R-:W4:Y:S01]  /*54c0*/  LDCU.64 UR10, c[0x0][0x4c8] ;  /* 0x00009900ff0a77ac */ /* 0x000f220008000a00 */
[----:B------:R-:W3:Y:S01]  /*54d0*/  LDCU.64 UR12, c[0x0][0x4a8] ;  /* 0x00009500ff0c77ac */ /* 0x000ee20008000a00 */
[----:B------:R-:W-:Y:S01]  /*54e0*/  UMOV UR4, 0x400 ;  /* 0x0000040000047882 */ /* 0x000fe20000000000 */
[----:B------:R-:W2:Y:S01]  /*54f0*/  LDCU UR6, c[0x0][0x360] ;  /* 0x00006c00ff0677ac */ /* 0x000ea20008000800 */
[----:B------:R-:W2:Y:S01]  /*5500*/  LDCU.64 UR28, c[0x0][0x3e0] ;  /* 0x00007c00ff1c77ac */ /* 0x000ea20008000a00 */
[C---:B01----:R-:W-:Y:S01]  /*5510*/  IMAD.WIDE.U32 R6, R3.reuse, UR8, RZ ;  /* 0x0000000803067c25 */ /* 0x043fe2000f8e00ff */
[----:B------:R-:W0:Y:S03]  /*5520*/  LDCU.64 UR30, c[0x0][0x3c0] ;  /* 0x00007800ff1e77ac */ /* 0x000e260008000a00 */
[C---:B----4-:R-:W-:Y:S01]  /*5530*/  IMAD.WIDE.U32 R8, R3.reuse, UR10, RZ ;  /* 0x0000000a03087c25 */ /* 0x050fe2000f8e00ff */
[----:B------:R-:W1:Y:S03]  /*5540*/  LDCU.64 UR14, c[0x0][0x4b0] ;  /* 0x00009600ff0e77ac */ /* 0x000e660008000a00 */
[C---:B---3--:R-:W-:Y:S01]  /*5550*/  IMAD.WIDE.U32 R10, R3.reuse, UR12, RZ ;  /* 0x0000000c030a7c25 */ /* 0x048fe2000f8e00ff */
[----:B------:R-:W3:Y:S03]  /*5560*/  LDCU.64 UR18, c[0x0][0x4d0] ;  /* 0x00009a00ff1277ac */ /* 0x000ee60008000a00 */
[----:B------:R-:W-:-:S02]  /*5570*/  IMAD R33, R3, UR9, R7 ;  /* 0x0000000903217c24 */ /* 0x000fc4000f8e0207 */
[C---:B-----5:R-:W-:Y:S01]  /*5580*/  IMAD R31, R3.reuse, UR11, R9 ;  /* 0x0000000b031f7c24 */ /* 0x060fe2000f8e0209 */
[----:B------:R-:W4:Y:S01]  /*5590*/  LDCU.64 UR24, c[0x0][0x4f0] ;  /* 0x00009e00ff1877ac */ /* 0x000f220008000a00 */
[----:B------:R-:W-:Y:S01]  /*55a0*/  IMAD R25, R3, UR13, R11 ;  /* 0x0000000d03197c24 */ /* 0x000fe2000f8e020b */
[----:B------:R-:W0:Y:S01]  /*55b0*/  LDCU.64 UR26, c[0x0][0x540] ;  /* 0x0000a800ff1a77ac */ /* 0x000e220008000a00 */
[----:B------:R-:W0:Y:S01]  /*55c0*/  LDCU.128 UR20, c[0x0][0x530] ;  /* 0x0000a600ff1477ac */ /* 0x000e220008000c00 */
[----:B--2---:R-:W-:-:S12]  /*55d0*/  ULEA UR4, UR5, UR4, 0x18 ;  /* 0x0000000405047291 */ /* 0x004fd8000f8ec0ff */
.L_x_15378:
[C---:B------:R-:W-:Y:S01]  /*55e0*/  LEA R0, R19.reuse, UR4, 0x3 ;  /* 0x0000000413007c11 */ /* 0x040fe2000f8e18ff */
[C---:B--2---:R-:W-:Y:S01]  /*55f0*/  IMAD.WIDE.U32 R12, R19.reuse, UR28, RZ ;  /* 0x0000001c130c7c25 */ /* 0x044fe2000f8e00ff */
[----:B------:R-:W-:Y:S02]  /*5600*/  SHF.R.S32.HI R18, RZ, 0x1f, R19 ;  /* 0x0000001fff127819 */ /* 0x000fe40000011413 */
[----:B------:R-:W-:Y:S01]  /*5610*/  MOV R2, R10 ;  /* 0x0000000a00027202 */ /* 0x000fe20000000f00 */
[----:B------:R-:W2:Y:S01]  /*5620*/  LDS.64 R20, [R0+0x2770] ;  /* 0x0027700000147984 */ /* 0x000ea20000000a00 */
[----:B------:R-:W-:Y:S01]  /*5630*/  MOV R3, R25 ;  /* 0x0000001900037202 */ /* 0x000fe20000000f00 */
[C---:B-1----:R-:W-:Y:S02]  /*5640*/  IMAD R14, R18.reuse, UR14, RZ ;  /* 0x0000000e120e7c24 */ /* 0x042fe4000f8e02ff */
[----:B------:R-:W-:Y:S01]  /*5650*/  IMAD R16, R18, UR28, RZ ;  /* 0x0000001c12107c24 */ /* 0x000fe2000f8e02ff */
[----:B------:R-:W1:Y:S01]  /*5660*/  LDS.64 R22, [R0+0x2f70] ;  /* 0x002f700000167984 */ /* 0x000e620000000a00 */
[----:B------:R-:W-:-:S04]  /*5670*/  IMAD.WIDE.U32 R4, R19, UR14, R2 ;  /* 0x0000000e13047c25 */ /* 0x000fc8000f8e0002 */
[C---:B------:R-:W-:Y:S01]  /*5680*/  IMAD R3, R19.reuse, UR15, R14 ;  /* 0x0000000f13037c24 */ /* 0x040fe2000f8e020e */
[----:B0-----:R-:W-:Y:S01]  /*5690*/  LEA R2, P0, R4, UR20, 0x3 ;  /* 0x0000001404027c11 */ /* 0x001fe2000f8018ff */
[----:B------:R-:W-:Y:S01]  /*56a0*/  IMAD R15, R19, UR29, R16 ;  /* 0x0000001d130f7c24 */ /* 0x000fe2000f8e0210 */
[----:B------:R-:W-:Y:S02]  /*56b0*/  LEA R14, P1, R12, R28, 0x3 ;  /* 0x0000001c0c0e7211 */ /* 0x000fe400078218ff */
[----:B------:R-:W-:Y:S02]  /*56c0*/  IADD3 R3, PT, PT, R5, R3, RZ ;  /* 0x0000000305037210 */ /* 0x000fe40007ffe0ff */
[----:B------:R-:W-:Y:S02]  /*56d0*/  IADD3 R5, PT, PT, R13, R15, RZ ;  /* 0x0000000f0d057210 */ /* 0x000fe40007ffe0ff */
[----:B------:R-:W-:Y:S02]  /*56e0*/  LEA.HI.X R3, R4, UR21, R3, 0x3, P0 ;  /* 0x0000001504037c11 */ /* 0x000fe400080f1c03 */
[----:B------:R-:W-:-:S03]  /*56f0*/  LEA.HI.X R15, R12, R29, R5, 0x3, P1 ;  /* 0x0000001d0c0f7211 */ /* 0x000fc600008f1c05 */
[----:B--2---:R-:W-:Y:S04]  /*5700*/  REDG.E.ADD.F32.FTZ.RN.STRONG.GPU desc[UR16][R2.64], R20 ;  /* 0x00000014020079a6 */ /* 0x004fe8000c12f310 */
[----:B------:R0:W-:Y:S04]  /*5710*/  REDG.E.ADD.F32.FTZ.RN.STRONG.GPU desc[UR16][R2.64+0x4], R21 ;  /* 0x00000415020079a6 */ /* 0x0001e8000c12f310 */
[----:B------:R-:W1:Y:S01]  /*5720*/  LDG.E.64 R14, desc[UR16][R14.64] ;  /* 0x000000100e0e7981 */ /* 0x000e62000c1e1b00 */
[C---:B---3--:R-:W-:Y:S02]  /*5730*/  IMAD R16, R18.reuse, UR18, RZ ;  /* 0x0000001212107c24 */ /* 0x048fe4000f8e02ff */
[----:B------:R-:W-:-:S02]  /*5740*/  IMAD R24, R18, UR30, RZ ;  /* 0x0000001e12187c24 */ /* 0x000fc4000f8e02ff */
[C---:B------:R-:W-:Y:S02]  /*5750*/  IMAD R17, R19.reuse, UR19, R16 ;  /* 0x0000001313117c24 */ /* 0x040fe4000f8e0210 */
[C---:B------:R-:W-:Y:S01]  /*5760*/  IMAD.WIDE.U32 R12, R19.reuse, UR30, RZ ;  /* 0x0000001e130c7c25 */ /* 0x040fe2000f8e00ff */
[----:B0-----:R-:W-:Y:S02]  /*5770*/  MOV R2, R8 ;  /* 0x0000000800027202 */ /* 0x001fe40000000f00 */
[----:B------:R-:W-:Y:S01]  /*5780*/  MOV R3, R31 ;  /* 0x0000001f00037202 */ /* 0x000fe20000000f00 */
[C---:B------:R-:W-:Y:S01]  /*5790*/  IMAD R35, R19.reuse, UR31, R24 ;  /* 0x0000001f13237c24 */ /* 0x040fe2000f8e0218 */
[----:B------:R-:W-:Y:S01]  /*57a0*/  LEA R16, P1, R12, R26, 0x3 ;  /* 0x0000001a0c107211 */ /* 0x000fe200078218ff */
[----:B------:R-:W-:-:S03]  /*57b0*/  IMAD.WIDE.U32 R4, R19, UR18, R2 ;  /* 0x0000001213047c25 */ /* 0x000fc6000f8e0002 */
[----:B------:R-:W-:Y:S02]  /*57c0*/  IADD3 R13, PT, PT, R13, R35, RZ ;  /* 0x000000230d0d7210 */ /* 0x000fe40007ffe0ff */
[----:B------:R-:W-:Y:S02]  /*57d0*/  IADD3 R3, PT, PT, R5, R17, RZ ;  /* 0x0000001105037210 */ /* 0x000fe40007ffe0ff */
[----:B------:R-:W-:Y:S02]  /*57e0*/  LEA R2, P0, R4, UR22, 0x3 ;  /* 0x0000001604027c11 */ /* 0x000fe4000f8018ff */
[----:B------:R-:W-:Y:S02]  /*57f0*/  LEA.HI.X R17, R12, R27, R13, 0x3, P1 ;  /* 0x0000001b0c117211 */ /* 0x000fe400008f1c0d */
[----:B------:R-:W-:Y:S01]  /*5800*/  LEA.HI.X R3, R4, UR23, R3, 0x3, P0 ;  /* 0x0000001704037c11 */ /* 0x000fe200080f1c03 */
[-C--:B-1----:R-:W-:Y:S01]  /*5810*/  FMUL.FTZ R5, R23, R15.reuse ;  /* 0x0000000f17057220 */ /* 0x082fe20000410000 */
[----:B------:R-:W-:-:S03]  /*5820*/  FMUL.FTZ R0, R22, R15 ;  /* 0x0000000f16007220 */ /* 0x000fc60000410000 */
[-C--:B------:R-:W-:Y:S01]  /*5830*/  FFMA.FTZ R15, R22, R14.reuse, R5 ;  /* 0x0000000e160f7223 */ /* 0x080fe20000010005 */
[----:B------:R-:W-:-:S04]  /*5840*/  FFMA.FTZ R21, R23, R14, -R0 ;  /* 0x0000000e17157223 */ /* 0x000fc80000010800 */
[----:B------:R-:W-:Y:S04]  /*5850*/  REDG.E.ADD.F32.FTZ.RN.STRONG.GPU desc[UR16][R2.64], R15 ;  /* 0x0000000f020079a6 */ /* 0x000fe8000c12f310 */
[----:B------:R0:W-:Y:S04]  /*5860*/  REDG.E.ADD.F32.FTZ.RN.STRONG.GPU desc[UR16][R2.64+0x4], R21 ;  /* 0x00000415020079a6 */ /* 0x0001e8000c12f310 */
[----:B------:R-:W2:Y:S01]  /*5870*/  LDG.E.64 R16, desc[UR16][R16.64] ;  /* 0x0000001010107981 */ /* 0x000ea2000c1e1b00 */
[----:B----4-:R-:W-:-:S04]  /*5880*/  IMAD R18, R18, UR24, RZ ;  /* 0x0000001812127c24 */ /* 0x010fc8000f8e02ff */
[----:B------:R-:W-:Y:S01]  /*5890*/  IMAD R5, R19, UR25, R18 ;  /* 0x0000001913057c24 */ /* 0x000fe2000f8e0212 */
[----:B0-----:R-:W-:Y:S02]  /*58a0*/  MOV R2, R6 ;  /* 0x0000000600027202 */ /* 0x001fe40000000f00 */
[----:B------:R-:W-:-:S03]  /*58b0*/  MOV R3, R33 ;  /* 0x0000002100037202 */ /* 0x000fc60000000f00 */
[C---:B------:R-:W-:Y:S01]  /*58c0*/  IMAD.WIDE.U32 R12, R19.reuse, UR24, R2 ;  /* 0x00000018130c7c25 */ /* 0x040fe2000f8e0002 */
[----:B------:R-:W-:Y:S02]  /*58d0*/  IADD3 R19, PT, PT, R19, UR6, RZ ;  /* 0x0000000613137c10 */ /* 0x000fe4000fffe0ff */
[----:B------:R-:W-:Y:S02]  /*58e0*/  LEA R4, P0, R12, UR26, 0x3 ;  /* 0x0000001a0c047c11 */ /* 0x000fe4000f8018ff */
[----:B------:R-:W-:-:S04]  /*58f0*/  IADD3 R5, PT, PT, R13, R5, RZ ;  /* 0x000000050d057210 */ /* 0x000fc80007ffe0ff */
        /* <DEDUP_REMOVED lines=10> */
.L_x_15377:
[----:B------:R-:W-:Y:S05]  /*59a0*/  EXIT ;  /* 0x000000000000794d */ /* 0x000fea0003800000 */
.L_x_15379:
        /* <DEDUP_REMOVED lines=13> */
.L_x_18760:


//--------------------- .text._Z25selective_scan_bwd_kernelI32Selective_Scan_bwd_kernel_traitsILi32ELi8ELb0ELb0ELb0ELb0ELb1EN3c108BFloat16ENS1_7complexIfEEEEv12SSMParamsBwd --------------------------
	.section	.text._Z25selective_scan_bwd_kernelI32Selective_Scan_bwd_kernel_traitsILi32ELi8ELb0ELb0ELb0ELb0ELb1EN3c108BFloat16ENS1_7complexIfEEEEv12SSMParamsBwd,"ax",@progbits
	.align	128
        .global         _Z25selective_scan_bwd_kernelI32Selective_Scan_bwd_kernel_traitsILi32ELi8ELb0ELb0ELb0ELb0ELb1EN3c108BFloat16ENS1_7complexIfEEEEv12SSMParamsBwd
        .type           _Z25selective_scan_bwd_kernelI32Selective_Scan_bwd_kernel_traitsILi32ELi8ELb0ELb0ELb0ELb0ELb1EN3c108BFloat16ENS1_7complexIfEEEEv12SSMParamsBwd,@function
        .size           _Z25selective_scan_bwd_kernelI32Selective_Scan_bwd_kernel_traitsILi32ELi8ELb0ELb0ELb0ELb0ELb1EN3c108BFloat16ENS1_7complexIfEEEEv12SSMParamsBwd,(.L_x_18761 - _Z25selective_scan_bwd_kernelI32Selective_Scan_bwd_kernel_traitsILi32ELi8ELb0ELb0ELb0ELb0ELb1EN3c108BFloat16ENS1_7complexIfEEEEv12SSMParamsBwd)
        .other          _Z25selective_scan_bwd_kernelI32Selective_Scan_bwd_kernel_traitsILi32ELi8ELb0ELb0ELb0ELb0ELb1EN3c108BFloat16ENS1_7complexIfEEEEv12SSMParamsBwd,@"STO_CUDA_ENTRY STV_DEFAULT"
_Z25selective_scan_bwd_kernelI32Selective_Scan_bwd_kernel_traitsILi32ELi8ELb0ELb0ELb0ELb0ELb1EN3c108BFloat16ENS1_7complexIfEEEEv12SSMParamsBwd:
.text._Z25selective_scan_bwd_kernelI32Selective_Scan_bwd_kernel_traitsILi32ELi8ELb0ELb0ELb0ELb0ELb1EN3c108BFloat16ENS1_7complexIfEEEEv12SSMParamsBwd:
        /* <DEDUP_REMOVED lines=68> */
[C---:B------:R-:W-:Y:S02]  /*0440*/  IADD3.X R2, PT, PT, R0.reuse, R15, RZ, P3, !PT ;  /* 0x0000000f00027210 */ /* 0x040fe40001ffe4ff */
[----:B------:R-:W-:Y:S01]  /*0450*/  IADD3.X R39, PT, PT, R0, R39, RZ, P4, !PT ;  /* 0x0000002700277210 */ /* 0x000fe200027fe4ff */
[----:B------:R-:W-:Y:S01]  /*0460*/  IMAD R31, R3, UR11, R5 ;  /* 0x0000000b031f7c24 */ /* 0x000fe2000f8e0205 */
[----:B------:R-:W-:Y:S02]  /*0470*/  LEA.HI.X R29, R8, R21, R29, 0x3, P2 ;  /* 0x00000015081d7211 */ /* 0x000fe400010f1c1d */
        /* <DEDUP_REMOVED lines=33> */
.L_x_15401:
[----:B0-----:R-:W0:Y:S01]  /*0690*/  LDC.64 R8, c[0x0][0x410] ;  /* 0x00010400ff087b82 */ /* 0x001e220000000a00 */
[----:B------:R-:W-:Y:S01]  /*06a0*/  HFMA2 R13, -RZ, RZ, 0, 0 ;  /* 0x00000000ff0d7431 */ /* 0x000fe200000001ff */
[----:B------:R-:W-:Y:S01]  /*06b0*/  IADD3 R52, PT, PT, R43, -0x1, RZ ;  /* 0xffffffff2b347810 */ /* 0x000fe20007ffe0ff */
[----:B------:R-:W1:Y:S01]  /*06c0*/  LDCU UR4, c[0x0][0x388] ;  /* 0x00007100ff0477ac */ /* 0x000e620008000800 */
[----:B------:R-:W-:Y:S02]  /*06d0*/  SHF.L.U32 R67, R42, 0x1, RZ ;  /* 0x000000012a437819 */ /* 0x000fe400000006ff */
[----:B------:R-:W-:Y:S01]  /*06e0*/  SHF.L.U32 R12, R52, 0x8, RZ ;  /* 0x00000008340c7819 */ /* 0x000fe200000006ff */
[----:B------:R-:W2:Y:S01]  /*06f0*/  LDCU.64 UR6, c[0x0][0x488] ;  /* 0x00009100ff0677ac */ /* 0x000ea20008000a00 */
[----:B------:R-:W3:Y:S01]  /*0700*/  LDC.64 R18, c[0x0][0x420] ;  /* 0x00010800ff127b82 */ /* 0x000ee20000000a00 */
[C---:B------:R-:W-:Y:S01]  /*0710*/  IADD3 R24, P2, PT, R67.reuse, R38, RZ ;  /* 0x0000002643187210 */ /* 0x040fe20007f5e0ff */
[----:B------:R-:W4:Y:S01]  /*0720*/  LDCU.64 UR8, c[0x0][0x478] ;  /* 0x00008f00ff0877ac */ /* 0x000f220008000a00 */
[----:B------:R-:W-:-:S02]  /*0730*/  IADD3 R66, P3, PT, R67, R40, RZ ;  /* 0x0000002843427210 */ /* 0x000fc40007f7e0ff */
[----:B------:R-:W-:-:S03]  /*0740*/  IADD3.X R25, PT, PT, RZ, R39, RZ, P2, !PT ;  /* 0x00000027ff197210 */ /* 0x000fc600017fe4ff */
[----:B------:R-:W2:Y:S08]  /*0750*/  LDC.64 R10, c[0x0][0x418] ;  /* 0x00010600ff0a7b82 */ /* 0x000eb00000000a00 */
[----:B------:R-:W4:Y:S01]  /*0760*/  LDC.64 R20, c[0x0][0x428] ;  /* 0x00010a00ff147b82 */ /* 0x000f220000000a00 */
[----:B0-----:R-:W-:Y:S01]  /*0770*/  IMAD.WIDE.U32 R4, R8, UR18, R12 ;  /* 0x0000001208047c25 */ /* 0x001fe2000f8e000c */
[----:B-1----:R-:W-:-:S06]  /*0780*/  IADD3 R54, PT, PT, -R12, UR4, RZ ;  /* 0x000000040c367c10 */ /* 0x002fcc000fffe1ff */
[----:B------:R-:W-:Y:S01]  /*0790*/  BAR.SYNC.DEFER_BLOCKING 0x0 ;  /* 0x0000000000007b1d */ /* 0x000fe20000010000 */
[----:B------:R-:W-:Y:S01]  /*07a0*/  PRMT R8, RZ, 0x7610, R8 ;  /* 0x00007610ff087816 */ /* 0x000fe20000000008 */
[----:B------:R-:W-:Y:S01]  /*07b0*/  IMAD R5, R9, UR18, R5 ;  /* 0x0000001209057c24 */ /* 0x000fe2000f8e0205 */
[-C--:B------:R-:W-:Y:S01]  /*07c0*/  ISETP.GE.AND P6, PT, R42, R54.reuse, PT ;  /* 0x000000362a00720c */ /* 0x080fe20003fc6270 */
[----:B---3--:R-:W-:Y:S01]  /*07d0*/  IMAD.WIDE.U32 R6, R18, UR18, R12 ;  /* 0x0000001212067c25 */ /* 0x008fe2000f8e000c */
[-C--:B------:R-:W-:Y:S01]  /*07e0*/  ISETP.GE.AND P2, PT, R47, R54.reuse, PT ;  /* 0x000000362f00720c */ /* 0x080fe20003f46270 */
[----:B------:R-:W0:Y:S01]  /*07f0*/  LDCU.64 UR10, c[0x0][0x558] ;  /* 0x0000ab00ff0a77ac */ /* 0x000e220008000a00 */
[-C--:B------:R-:W-:Y:S01]  /*0800*/  ISETP.GE.AND P4, PT, R49, R54.reuse, PT ;  /* 0x000000363100720c */ /* 0x080fe20003f86270 */
[----:B------:R-:W-:Y:S01]  /*0810*/  IMAD R7, R19, UR18, R7 ;  /* 0x0000001213077c24 */ /* 0x000fe2000f8e0207 */
[----:B------:R-:W-:Y:S02]  /*0820*/  ISETP.GE.AND P5, PT, R50, R54, PT ;  /* 0x000000363200720c */ /* 0x000fe40003fa6270 */
[----:B------:R-:W-:Y:S01]  /*0830*/  PRMT R9, RZ, 0x7610, R9 ;  /* 0x00007610ff097816 */ /* 0x000fe20000000009 */
[----:B--2---:R-:W-:Y:S01]  /*0840*/  IMAD.WIDE.U32 R4, R3, R10, R4 ;  /* 0x0000000a03047225 */ /* 0x004fe200078e0004 */
[----:B------:R-:W-:-:S03]  /*0850*/  PRMT R10, RZ, 0x7610, R10 ;  /* 0x00007610ff0a7816 */ /* 0x000fc6000000000a */
[C---:B------:R-:W-:Y:S01]  /*0860*/  IMAD R2, R3.reuse, R11, R5 ;  /* 0x0000000b03027224 */ /* 0x040fe200078e0205 */
[----:B------:R-:W-:Y:S02]  /*0870*/  IADD3 R0, P0, PT, R42, R4, RZ ;  /* 0x000000042a007210 */ /* 0x000fe40007f1e0ff */
[----:B------:R-:W-:Y:S01]  /*0880*/  PRMT R11, RZ, 0x7610, R11 ;  /* 0x00007610ff0b7816 */ /* 0x000fe2000000000b */
[----:B----4-:R-:W-:-:S04]  /*0890*/  IMAD.WIDE.U32 R6, R3, R20, R6 ;  /* 0x0000001403067225 */ /* 0x010fc800078e0006 */
[----:B------:R-:W-:Y:S01]  /*08a0*/  IMAD R5, R3, R21, R7 ;  /* 0x0000001503057224 */ /* 0x000fe200078e0207 */
[----:B------:R-:W-:Y:S02]  /*08b0*/  IADD3 R6, P1, PT, R42, R6, RZ ;  /* 0x000000062a067210 */ /* 0x000fe40007f3e0ff */
[----:B------:R-:W-:Y:S02]  /*08c0*/  IADD3.X R7, PT, PT, RZ, R2, RZ, P0, !PT ;  /* 0x00000002ff077210 */ /* 0x000fe400007fe4ff */
[----:B------:R-:W-:Y:S02]  /*08d0*/  IADD3.X R5, PT, PT, RZ, R5, RZ, P1, !PT ;  /* 0x00000005ff057210 */ /* 0x000fe40000ffe4ff */
[----:B------:R-:W-:Y:S02]  /*08e0*/  LEA R64, P0, R0, UR6, 0x1 ;  /* 0x0000000600407c11 */ /* 0x000fe4000f8008ff */
[----:B------:R-:W-:Y:S02]  /*08f0*/  LEA R4, P1, R6, UR8, 0x1 ;  /* 0x0000000806047c11 */ /* 0x000fe4000f8208ff */
[----:B------:R-:W-:-:S02]  /*0900*/  LEA.HI.X R65, R0, UR7, R7, 0x1, P0 ;  /* 0x0000000700417c11 */ /* 0x000fc400080f0c07 */
[----:B------:R-:W-:Y:S02]  /*0910*/  LEA.HI.X R5, R6, UR9, R5, 0x1, P1 ;  /* 0x0000000906057c11 */ /* 0x000fe400088f0c05 */
[----:B------:R-:W-:Y:S02]  /*0920*/  PRMT R2, RZ, 0x7610, R2 ;  /* 0x00007610ff027816 */ /* 0x000fe40000000002 */
[----:B------:R-:W-:Y:S02]  /*0930*/  PRMT R19, RZ, 0x7610, R19 ;  /* 0x00007610ff137816 */ /* 0x000fe40000000013 */
[----:B------:R-:W-:Y:S01]  /*0940*/  PRMT R18, RZ, 0x7610, R18 ;  /* 0x00007610ff127816 */ /* 0x000fe20000000012 */
[----:B------:R-:W1:Y:S01]  /*0950*/  S2R R63, SR_LANEID ;  /* 0x00000000003f7919 */ /* 0x000e620000000000 */
[----:B------:R-:W-:Y:S01]  /*0960*/  IADD3 R6, P0, PT, R67, R36, RZ ;  /* 0x0000002443067210 */ /* 0x000fe20007f1e0ff */
[----:B------:R-:W2:Y:S01]  /*0970*/  S2UR UR6, SR_CgaCtaId ;  /* 0x00000000000679c3 */ /* 0x000ea20000008800 */
[----:B------:R-:W-:Y:S01]  /*0980*/  PRMT R0, RZ, 0x7610, R0 ;  /* 0x00007610ff007816 */ /* 0x000fe20000000000 */
[----:B------:R-:W-:Y:S01]  /*0990*/  UMOV UR4, 0x400 ;  /* 0x0000040000047882 */ /* 0x000fe20000000000 */
[----:B------:R-:W-:Y:S01]  /*09a0*/  IADD3.X R7, PT, PT, RZ, R37, RZ, P0, !PT ;  /* 0x00000025ff077210 */ /* 0x000fe200007fe4ff */
[----:B------:R-:W3:Y:S01]  /*09b0*/  LDCU.64 UR8, c[0x0][0x510] ;  /* 0x0000a200ff0877ac */ /* 0x000ee20008000a00 */
[----:B------:R-:W-:-:S02]  /*09c0*/  ISETP.GE.AND P0, PT, R45, R54, PT ;  /* 0x000000362d00720c */ /* 0x000fc40003f06270 */
[-C--:B------:R-:W-:Y:S01]  /*09d0*/  ISETP.GE.AND P1, PT, R46, R54.reuse, PT ;  /* 0x000000362e00720c */ /* 0x080fe20003f26270 */
[----:B------:R-:W4:Y:S01]  /*09e0*/  @!P6 LDG.E.U16 R0, desc[UR16][R6.64] ;  /* 0x000000100600e981 */ /* 0x000f22000c1e1500 */
[----:B------:R-:W-:Y:S02]  /*09f0*/  IADD3.X R67, PT, PT, RZ, R41, RZ, P3, !PT ;  /* 0x00000029ff437210 */ /* 0x000fe40001ffe4ff */
[-C--:B------:R-:W-:Y:S01]  /*0a00*/  ISETP.GE.AND P3, PT, R48, R54.reuse, PT ;  /* 0x000000363000720c */ /* 0x080fe20003f66270 */
[----:B------:R-:W3:Y:S01]  /*0a10*/  @!P2 LDG.E.U16 R8, desc[UR16][R6.64+0xc0] ;  /* 0x0000c0100608a981 */ /* 0x000ee2000c1e1500 */
[----:B------:R-:W-:-:S03]  /*0a20*/  ISETP.GE.AND P6, PT, R51, R54, PT ;  /* 0x000000363300720c */ /* 0x000fc60003fc6270 */
[----:B------:R-:W3:Y:S04]  /*0a30*/  @!P4 LDG.E.U16 R10, desc[UR16][R6.64+0x140] ;  /* 0x00014010060ac981 */ /* 0x000ee8000c1e1500 */
[----:B------:R-:W3:Y:S04]  /*0a40*/  @!P0 LDG.E.U16 R9, desc[UR16][R6.64+0x40] ;  /* 0x0000401006098981 */ /* 0x000ee8000c1e1500 */
[----:B------:R-:W3:Y:S04]  /*0a50*/  @!P1 LDG.E.U16 R2, desc[UR16][R6.64+0x80] ;  /* 0x0000801006029981 */ /* 0x000ee8000c1e1500 */
[----:B------:R-:W3:Y:S04]  /*0a60*/  @!P3 LDG.E.U16 R11, desc[UR16][R6.64+0x100] ;  /* 0x00010010060bb981 */ /* 0x000ee8000c1e1500 */
[----:B------:R-:W3:Y:S04]  /*0a70*/  @!P5 LDG.E.U16 R19, desc[UR16][R6.64+0x180] ;  /* 0x000180100613d981 */ /* 0x000ee8000c1e1500 */
[----:B------:R0:W3:Y:S01]  /*0a80*/  @!P6 LDG.E.U16 R18, desc[UR16][R6.64+0x1c0] ;  /* 0x0001c0100612e981 */ /* 0x0000e2000c1e1500 */
[C---:B-1----:R-:W-:Y:S01]  /*0a90*/  IADD3 R20, PT, PT, R63.reuse, 0x20, RZ ;  /* 0x000000203f147810 */ /* 0x042fe20007ffe0ff */
[----:B--2---:R-:W-:Y:S01]  /*0aa0*/  ULEA UR6, UR6, UR4, 0x18 ;  /* 0x0000000406067291 */ /* 0x004fe2000f8ec0ff */
[C---:B------:R-:W-:Y:S01]  /*0ab0*/  IADD3 R22, PT, PT, R63.reuse, 0x40, RZ ;  /* 0x000000403f167810 */ /* 0x040fe20007ffe0ff */
[----:B------:R-:W1:Y:S01]  /*0ac0*/  LDCU UR4, c[0x0][0x38c] ;  /* 0x00007180ff0477ac */ /* 0x000e620008000800 */
[----:B------:R-:W-:-:S02]  /*0ad0*/  LEA.HI.SX32 R61, R63, R63, 0x1b ;  /* 0x0000003f3f3d7211 */ /* 0x000fc400078fdaff */
[-C--:B------:R-:W-:Y:S02]  /*0ae0*/  LEA.HI.SX32 R20, R20, R63.reuse, 0x1b ;  /* 0x0000003f14147211 */ /* 0x080fe400078fdaff */
[----:B------:R-:W-:Y:S02]  /*0af0*/  LEA.HI.SX32 R22, R22, R63, 0x1b ;  /* 0x0000003f16167211 */ /* 0x000fe400078fdaff */
[----:B------:R-:W-:Y:S02]  /*0b00*/  LEA R61, R61, UR6, 0x1 ;  /* 0x000000063d3d7c11 */ /* 0x000fe4000f8e08ff */
[----:B------:R-:W-:Y:S02]  /*0b10*/  LEA R60, R20, UR6, 0x1 ;  /* 0x00000006143c7c11 */ /* 0x000fe4000f8e08ff */
[----:B0-----:R-:W-:Y:S02]  /*0b20*/  IADD3 R6, PT, PT, R63, 0x60, RZ ;  /* 0x000000603f067810 */ /* 0x001fe40007ffe0ff */
[----:B------:R-:W-:-:S02]  /*0b30*/  LEA R53, R22, UR6, 0x1 ;  /* 0x0000000616357c11 */ /* 0x000fc4000f8e08ff */
[C---:B------:R-:W-:Y:S02]  /*0b40*/  IADD3 R20, PT, PT, R63.reuse, 0x80, RZ ;  /* 0x000000803f147810 */ /* 0x040fe40007ffe0ff */
[C---:B------:R-:W-:Y:S02]  /*0b50*/  IADD3 R22, PT, PT, R63.reuse, 0xa0, RZ ;  /* 0x000000a03f167810 */ /* 0x040fe40007ffe0ff */
[C---:B------:R-:W-:Y:S02]  /*0b60*/  IADD3 R56, PT, PT, R63.reuse, 0xc0, RZ ;  /* 0x000000c03f387810 */ /* 0x040fe40007ffe0ff */
[----:B------:R-:W-:Y:S02]  /*0b70*/  IADD3 R58, PT, PT, R63, 0xe0, RZ ;  /* 0x000000e03f3a7810 */ /* 0x000fe40007ffe0ff */
[-C--:B------:R-:W-:Y:S02]  /*0b80*/  LEA.HI.SX32 R6, R6, R63.reuse, 0x1b ;  /* 0x0000003f06067211 */ /* 0x080fe400078fdaff */
[----:B------:R-:W-:-:S02]  /*0b90*/  LEA.HI.SX32 R20, R20, R63, 0x1b ;  /* 0x0000003f14147211 */ /* 0x000fc400078fdaff */
[-C--:B------:R-:W-:Y:S02]  /*0ba0*/  LEA.HI.SX32 R22, R22, R63.reuse, 0x1b ;  /* 0x0000003f16167211 */ /* 0x080fe400078fdaff */
[-C--:B------:R-:W-:Y:S02]  /*0bb0*/  LEA.HI.SX32 R56, R56, R63.reuse, 0x1b ;  /* 0x0000003f38387211 */ /* 0x080fe400078fdaff */
[----:B------:R-:W-:Y:S02]  /*0bc0*/  LEA.HI.SX32 R55, R58, R63, 0x1b ;  /* 0x0000003f3a377211 */ /* 0x000fe400078fdaff */
[----:B------:R-:W-:Y:S02]  /*0bd0*/  LEA R59, R6, UR6, 0x1 ;  /* 0x00000006063b7c11 */ /* 0x000fe4000f8e08ff */
[----:B------:R-:W-:Y:S02]  /*0be0*/  LEA R58, R20, UR6, 0x1 ;  /* 0x00000006143a7c11 */ /* 0x000fe4000f8e08ff */
[----:B------:R-:W-:-:S02]  /*0bf0*/  LEA R57, R22, UR6, 0x1 ;  /* 0x0000000616397c11 */ /* 0x000fc4000f8e08ff */
[----:B------:R-:W-:Y:S02]  /*0c00*/  LEA R56, R56, UR6, 0x1 ;  /* 0x0000000638387c11 */ /* 0x000fe4000f8e08ff */
[----:B------:R-:W-:Y:S02]  /*0c10*/  LEA R55, R55, UR6, 0x1 ;  /* 0x0000000637377c11 */ /* 0x000fe4000f8e08ff */
[----:B------:R-:W-:Y:S02]  /*0c20*/  P2R R23, PR, RZ, 0x1 ;  /* 0x00000001ff177803 */ /* 0x000fe40000000000 */
[----:B------:R-:W-:Y:S02]  /*0c30*/  ISETP.GE.AND P0, PT, R42, R54, PT ;  /* 0x000000362a00720c */ /* 0x000fe40003f06270 */
[----:B------:R-:W-:Y:S02]  /*0c40*/  PRMT R68, RZ, 0x7610, R68 ;  /* 0x00007610ff447816 */ /* 0x000fe40000000044 */
[----:B------:R-:W-:-:S02]  /*0c50*/  PRMT R7, RZ, 0x7610, R7 ;  /* 0x00007610ff077816 */ /* 0x000fc40000000007 */
[----:B------:R-:W-:Y:S02]  /*0c60*/  PRMT R70, RZ, 0x7610, R70 ;  /* 0x00007610ff467816 */ /* 0x000fe40000000046 */
[----:B------:R-:W-:Y:S02]  /*0c70*/  PRMT R72, RZ, 0x7610, R72 ;  /* 0x00007610ff487816 */ /* 0x000fe40000000048 */
[----:B------:R-:W-:Y:S02]  /*0c80*/  PRMT R74, RZ, 0x7610, R74 ;  /* 0x00007610ff4a7816 */ /* 0x000fe4000000004a */
[----:B------:R-:W-:Y:S01]  /*0c90*/  PRMT R21, RZ, 0x7610, R21 ;  /* 0x00007610ff157816 */ /* 0x000fe20000000015 */
[----:B----4-:R0:W-:Y:S02]  /*0ca0*/  STS.U16 [R61], R0 ;  /* 0x000000003d007388 */ /* 0x0101e40000000400 */
[----:B0-----:R-:W-:Y:S02]  /*0cb0*/  SHF.L.U32 R0, R63, 0x3, RZ ;  /* 0x000000033f007819 */ /* 0x001fe400000006ff */
[----:B---3--:R0:W-:Y:S02]  /*0cc0*/  STS.U16 [R60+0x40], R9 ;  /* 0x000040093c007388 */ /* 0x0081e40000000400 */
[----:B------:R-:W-:-:S02]  /*0cd0*/  LEA.HI.SX32 R62, R0, R0, 0x1b ;  /* 0x00000000003e7211 */ /* 0x000fc400078fdaff */
[----:B------:R-:W-:Y:S02]  /*0ce0*/  STS.U16 [R53+0x80], R2 ;  /* 0x0000800235007388 */ /* 0x000fe40000000400 */
[----:B------:R-:W-:Y:S02]  /*0cf0*/  LEA R62, R62, UR6, 0x1 ;  /* 0x000000063e3e7c11 */ /* 0x000fe4000f8e08ff */
        /* <DEDUP_REMOVED lines=16> */
[----:B--2---:R-:W-:-:S03]  /*0e00*/  PRMT R10, RZ, 0x7610, R10 ;  /* 0x00007610ff0a7816 */ /* 0x004fc6000000000a */
[----:B------:R-:W2:Y:S01]  /*0e10*/  @!P0 LDG.E.U16 R68, desc[UR16][R24.64] ;  /* 0x0000001018448981 */ /* 0x000ea2000c1e1500 */
[----:B------:R-:W-:-:S03]  /*0e20*/  ISETP.NE.AND P0, PT, R23, RZ, PT ;  /* 0x000000ff1700720c */ /* 0x000fc60003f05270 */
[----:B------:R-:W3:Y:S04]  /*0e30*/  @!P1 LDG.E.U16 R70, desc[UR16][R24.64+0x80] ;  /* 0x0000801018469981 */ /* 0x000ee8000c1e1500 */
[----:B------:R-:W4:Y:S04]  /*0e40*/  @!P2 LDG.E.U16 R72, desc[UR16][R24.64+0xc0] ;  /* 0x0000c0101848a981 */ /* 0x000f28000c1e1500 */
[----:B------:R-:W4:Y:S04]  /*0e50*/  @!P3 LDG.E.U16 R9, desc[UR16][R24.64+0x100] ;  /* 0x000100101809b981 */ /* 0x000f28000c1e1500 */
[----:B------:R-:W3:Y:S04]  /*0e60*/  @!P0 LDG.E.U16 R7, desc[UR16][R24.64+0x40] ;  /* 0x0000401018078981 */ /* 0x000ee8000c1e1500 */
[----:B------:R-:W4:Y:S04]  /*0e70*/  @!P4 LDG.E.U16 R74, desc[UR16][R24.64+0x140] ;  /* 0x00014010184ac981 */ /* 0x000f28000c1e1500 */
[----:B------:R-:W4:Y:S04]  /*0e80*/  @!P5 LDG.E.U16 R21, desc[UR16][R24.64+0x180] ;  /* 0x000180101815d981 */ /* 0x000f28000c1e1500 */
[----:B------:R-:W4:Y:S01]  /*0e90*/  @!P6 LDG.E.U16 R10, desc[UR16][R24.64+0x1c0] ;  /* 0x0001c010180ae981 */ /* 0x000f22000c1e1500 */
[----:B------:R-:W-:-:S02]  /*0ea0*/  P2R R75, PR, RZ, 0x1 ;  /* 0x00000001ff4b7803 */ /* 0x000fc40000000000 */
[----:B------:R-:W-:Y:S02]  /*0eb0*/  ISETP.GE.AND P0, PT, R42, R54, PT ;  /* 0x000000362a00720c */ /* 0x000fe40003f06270 */
[----:B------:R-:W-:Y:S02]  /*0ec0*/  PRMT R76, RZ, 0x7610, R76 ;  /* 0x00007610ff4c7816 */ /* 0x000fe4000000004c */
[----:B------:R-:W-:Y:S02]  /*0ed0*/  PRMT R69, RZ, 0x7610, R69 ;  /* 0x00007610ff457816 */ /* 0x000fe40000000045 */
[----:B------:R-:W-:Y:S02]  /*0ee0*/  PRMT R78, RZ, 0x7610, R78 ;  /* 0x00007610ff4e7816 */ /* 0x000fe4000000004e */
[----:B------:R-:W-:Y:S02]  /*0ef0*/  PRMT R71, RZ, 0x7610, R71 ;  /* 0x00007610ff477816 */ /* 0x000fe40000000047 */
[----:B------:R-:W-:Y:S01]  /*0f00*/  PRMT R73, RZ, 0x7610, R73 ;  /* 0x00007610ff497816 */ /* 0x000fe20000000049 */
[----:B--2---:R0:W-:Y:S04]  /*0f10*/  STS.U16 [R61], R68 ;  /* 0x000000443d007388 */ /* 0x0041e80000000400 */
[----:B---3--:R-:W-:Y:S04]  /*0f20*/  STS.U16 [R60+0x40], R7 ;  /* 0x000040073c007388 */ /* 0x008fe80000000400 */
[----:B------:R2:W-:Y:S04]  /*0f30*/  STS.U16 [R53+0x80], R70 ;  /* 0x0000804635007388 */ /* 0x0005e80000000400 */
[----:B----4-:R3:W-:Y:S04]  /*0f40*/  STS.U16 [R59+0xc0], R72 ;  /* 0x0000c0483b007388 */ /* 0x0107e80000000400 */
        /* <DEDUP_REMOVED lines=15> */
[----:B--2---:R-:W-:Y:S02]  /*1040*/  PRMT R70, RZ, 0x7610, R70 ;  /* 0x00007610ff467816 */ /* 0x004fe40000000046 */
        /* <DEDUP_REMOVED lines=14> */
[----:B------:R-:W-:Y:S02]  /*1130*/  PRMT R80, RZ, 0x7610, R80 ;  /* 0x00007610ff507816 */ /* 0x000fe40000000050 */
[----:B------:R-:W-:Y:S02]  /*1140*/  PRMT R77, RZ, 0x7610, R77 ;  /* 0x00007610ff4d7816 */ /* 0x000fe4000000004d */
[----:B------:R-:W-:-:S02]  /*1150*/  PRMT R79, RZ, 0x7610, R79 ;  /* 0x00007610ff4f7816 */ /* 0x000fc4000000004f */
[----:B------:R-:W-:Y:S01]  /*1160*/  PRMT R82, RZ, 0x7610, R82 ;  /* 0x00007610ff527816 */ /* 0x000fe20000000052 */
[----:B--2---:R0:W-:Y:S04]  /*1170*/  STS.U16 [R61], R76 ;  /* 0x0000004c3d007388 */ /* 0x0041e80000000400 */
[----:B---3--:R-:W-:Y:S04]  /*1180*/  STS.U16 [R60+0x40], R69 ;  /* 0x000040453c007388 */ /* 0x008fe80000000400 */
        /* <DEDUP_REMOVED lines=26> */
[----:B------:R0:W4:Y:S01]  /*1330*/  @!P6 LDG.E.U16 R82, desc[UR16][R64.64+0x1c0] ;  /* 0x0001c0104052e981 */ /* 0x000122000c1e1500 */
[----:B------:R-:W-:-:S02]  /*1340*/  P2R R81, PR, RZ, 0x1 ;  /* 0x00000001ff517803 */ /* 0x000fc40000000000 */
[----:B------:R-:W-:Y:S02]  /*1350*/  ISETP.GE.AND P0, PT, R42, R54, PT ;  /* 0x000000362a00720c */ /* 0x000fe40003f06270 */
[----:B------:R-:W-:Y:S02]  /*1360*/  PRMT R84, RZ, 0x7610, R84 ;  /* 0x00007610ff547816 */ /* 0x000fe40000000054 */
[----:B------:R-:W-:Y:S02]  /*1370*/  PRMT R86, RZ, 0x7610, R86 ;  /* 0x00007610ff567816 */ /* 0x000fe40000000056 */
[----:B------:R-:W-:Y:S02]  /*1380*/  PRMT R83, RZ, 0x7610, R83 ;  /* 0x00007610ff537816 */ /* 0x000fe40000000053 */
[----:B------:R-:W-:Y:S02]  /*1390*/  PRMT R88, RZ, 0x7610, R88 ;  /* 0x00007610ff587816 */ /* 0x000fe40000000058 */
[----:B------:R-:W-:-:S02]  /*13a0*/  PRMT R85, RZ, 0x7610, R85 ;  /* 0x00007610ff557816 */ /* 0x000fc40000000055 */
[----:B0-----:R-:W-:Y:S01]  /*13b0*/  PRMT R64, RZ, 0x7610, R64 ;  /* 0x00007610ff407816 */ /* 0x001fe20000000040 */
[----:B--2---:R-:W-:Y:S04]  /*13c0*/  STS.U16 [R61], R74 ;  /* 0x0000004a3d007388 */ /* 0x004fe80000000400 */
[----:B---3--:R-:W-:Y:S04]  /*13d0*/  STS.U16 [R60+0x40], R75 ;  /* 0x0000404b3c007388 */ /* 0x008fe80000000400 */
[----:B------:R-:W-:Y:S04]  /*13e0*/  STS.U16 [R53+0x80], R80 ;  /* 0x0000805035007388 */ /* 0x000fe80000000400 */
[----:B----4-:R-:W-:Y:S04]  /*13f0*/  STS.U16 [R59+0xc0], R76 ;  /* 0x0000c04c3b007388 */ /* 0x010fe80000000400 */
        /* <DEDUP_REMOVED lines=8> */
[----:B------:R-:W2:Y:S04]  /*1480*/  LDS.U16 R80, [R62+0x6] ;  /* 0x000006003e507984 */ /* 0x000ea80000000400 */
[----:B------:R-:W3:Y:S04]  /*1490*/  LDS.U16 R76, [R62+0x8] ;  /* 0x000008003e4c7984 */ /* 0x000ee80000000400 */
[----:B------:R-:W4:Y:S04]  /*14a0*/  LDS.U16 R77, [R62+0xa] ;  /* 0x00000a003e4d7984 */ /* 0x000f280000000400 */
[----:B------:R-:W1:Y:S04]  /*14b0*/  LDS.U16 R78, [R62+0xc] ;  /* 0x00000c003e4e7984 */ /* 0x000e680000000400 */
[----:B------:R-:W1:Y:S01]  /*14c0*/  LDS.U16 R79, [R62+0xe] ;  /* 0x00000e003e4f7984 */ /* 0x000e620000000400 */
[----:B------:R-:W-:Y:S01]  /*14d0*/  BAR.SYNC.DEFER_BLOCKING 0x0 ;  /* 0x0000000000007b1d */ /* 0x000fe20000010000 */
[----:B0-----:R-:W-:-:S05]  /*14e0*/  PRMT R82, RZ, 0x7610, R82 ;  /* 0x00007610ff527816 */ /* 0x001fca0000000052 */
[----:B------:R-:W4:Y:S01]  /*14f0*/  @!P0 LDG.E.U16 R84, desc[UR16][R4.64] ;  /* 0x0000001004548981 */ /* 0x000f22000c1e1500 */
[----:B------:R-:W-:Y:S02]  /*1500*/  ISETP.NE.AND P0, PT, R81, RZ, PT ;  /* 0x000000ff5100720c */ /* 0x000fe40003f05270 */
[----:B------:R-:W-:Y:S01]  /*1510*/  PRMT R81, RZ, 0x7610, R81 ;  /* 0x00007610ff517816 */ /* 0x000fe20000000051 */
[----:B------:R-:W4:Y:S04]  /*1520*/  @!P1 LDG.E.U16 R82, desc[UR16][R4.64+0x80] ;  /* 0x0000801004529981 */ /* 0x000f28000c1e1500 */
[----:B------:R-:W4:Y:S04]  /*1530*/  @!P2 LDG.E.U16 R86, desc[UR16][R4.64+0xc0] ;  /* 0x0000c0100456a981 */ /* 0x000f28000c1e1500 */
[----:B------:R-:W4:Y:S04]  /*1540*/  @!P3 LDG.E.U16 R83, desc[UR16][R4.64+0x100] ;  /* 0x000100100453b981 */ /* 0x000f28000c1e1500 */
[----:B------:R-:W4:Y:S04]  /*1550*/  @!P0 LDG.E.U16 R81, desc[UR16][R4.64+0x40] ;  /* 0x0000401004518981 */ /* 0x000f28000c1e1500 */
[----:B------:R-:W4:Y:S04]  /*1560*/  @!P4 LDG.E.U16 R88, desc[UR16][R4.64+0x140] ;  /* 0x000140100458c981 */ /* 0x000f28000c1e1500 */
[----:B------:R-:W4:Y:S04]  /*1570*/  @!P5 LDG.E.U16 R85, desc[UR16][R4.64+0x180] ;  /* 0x000180100455d981 */ /* 0x000f28000c1e1500 */
[----:B------:R0:W4:Y:S01]  /*1580*/  @!P6 LDG.E.U16 R64, desc[UR16][R4.64+0x1c0] ;  /* 0x0001c0100440e981 */ /* 0x000122000c1e1500 */
[----:B--2---:R-:W-:-:S02]  /*1590*/  SHF.L.U32 R92, R80, 0x10, RZ ;  /* 0x00000010505c7819 */ /* 0x004fc400000006ff */
[----:B---3--:R-:W-:Y:S02]  /*15a0*/  SHF.L.U32 R94, R76, 0x10, RZ ;  /* 0x000000104c5e7819 */ /* 0x008fe400000006ff */
[----:B------:R-:W-:Y:S01]  /*15b0*/  SHF.L.U32 R87, R65, 0x10, RZ ;  /* 0x0000001041577819 */ /* 0x000fe200000006ff */
[----:B0-----:R-:W-:Y:S02]  /*15c0*/  FMUL.FTZ R4, R92, -1.4426950216293334961 ;  /* 0xbfb8aa3b5c047820 */ /* 0x001fe40000410000 */
[----:B------:R-:W-:Y:S02]  /*15d0*/  FMUL.FTZ R5, R94, -1.4426950216293334961 ;  /* 0xbfb8aa3b5e057820 */ /* 0x000fe40000410000 */
[----:B------:R-:W-:Y:S01]  /*15e0*/  FMUL.FTZ R65, R87, -1.4426950216293334961 ;  /* 0xbfb8aa3b57417820 */ /* 0x000fe20000410000 */
[----:B------:R-:W-:Y:S01]  /*15f0*/  MUFU.EX2 R93, R4 ;  /* 0x00000004005d7308 */ /* 0x000fe20000000800 */
[----:B------:R-:W-:-:S07]  /*1600*/  SHF.L.U32 R89, R74, 0x10, RZ ;  /* 0x000000104a597819 */ /* 0x000fce00000006ff */
[----:B------:R-:W-:Y:S01]  /*1610*/  MUFU.EX2 R95, R5 ;  /* 0x00000005005f7308 */ /* 0x000fe20000000800 */
[----:B------:R-:W-:-:S07]  /*1620*/  FMUL.FTZ R74, R89, -1.4426950216293334961 ;  /* 0xbfb8aa3b594a7820 */ /* 0x000fce0000410000 */
[----:B------:R-:W0:Y:S01]  /*1630*/  MUFU.EX2 R65, R65 ;  /* 0x0000004100417308 */ /* 0x000e220000000800 */
[----:B------:R-:W-:Y:S02]  /*1640*/  SHF.L.U32 R90, R75, 0x10, RZ ;  /* 0x000000104b5a7819 */ /* 0x000fe400000006ff */
[----:B----4-:R-:W-:-:S05]  /*1650*/  SHF.L.U32 R96, R77, 0x10, RZ ;  /* 0x000000104d607819 */ /* 0x010fca00000006ff */
[----:B------:R-:W2:Y:S01]  /*1660*/  MUFU.EX2 R74, R74 ;  /* 0x0000004a004a7308 */ /* 0x000ea20000000800 */
[----:B------:R-:W-:Y:S01]  /*1670*/  FMUL.FTZ R75, R90, -1.4426950216293334961 ;  /* 0xbfb8aa3b5a4b7820 */ /* 0x000fe20000410000 */
[----:B-1----:R-:W-:Y:S01]  /*1680*/  SHF.L.U32 R98, R78, 0x10, RZ ;  /* 0x000000104e627819 */ /* 0x002fe200000006ff */
[----:B------:R-:W-:-:S05]  /*1690*/  FMUL.FTZ R78, R96, -1.4426950216293334961 ;  /* 0xbfb8aa3b604e7820 */ /* 0x000fca0000410000 */
[----:B------:R0:W1:Y:S02]  /*16a0*/  MUFU.EX2 R91, R75 ;  /* 0x0000004b005b7308 */ /* 0x0000640000000800 */
[----:B0-----:R-:W-:-:S06]  /*16b0*/  FADD.FTZ R75, R65, 1 ;  /* 0x3f800000414b7421 */ /* 0x001fcc0000010000 */
[----:B------:R-:W-:Y:S01]  /*16c0*/  MUFU.EX2 R78, R78 ;  /* 0x0000004e004e7308 */ /* 0x000fe20000000800 */
[----:B--2---:R-:W-:Y:S01]  /*16d0*/  FADD.FTZ R77, R74, 1 ;  /* 0x3f8000004a4d7421 */ /* 0x004fe20000010000 */
[----:B------:R-:W-:-:S06]  /*16e0*/  SHF.L.U32 R100, R79, 0x10, RZ ;  /* 0x000000104f647819 */ /* 0x000fcc00000006ff */
[----:B------:R-:W-:Y:S01]  /*16f0*/  MUFU.RCP R76, R75 ;  /* 0x0000004b004c7308 */ /* 0x000fe20000001000 */
[----:B------:R-:W-:Y:S01]  /*1700*/  SHF.L.U32 R66, R66, 0x10, RZ ;  /* 0x0000001042427819 */ /* 0x000fe200000006ff */
[----:B------:R-:W-:-:S06]  /*1710*/  FMUL.FTZ R79, R98, -1.4426950216293334961 ;  /* 0xbfb8aa3b624f7820 */ /* 0x000fcc0000410000 */
[----:B------:R-:W-:Y:S01]  /*1720*/  MUFU.RCP R80, R77 ;  /* 0x0000004d00507308 */ /* 0x000fe20000001000 */
[----:B-1----:R-:W-:Y:S01]  /*1730*/  FADD.FTZ R91, R91, 1 ;  /* 0x3f8000005b5b7421 */ /* 0x002fe20000010000 */
[----:B------:R-:W-:-:S06]  /*1740*/  FADD.FTZ R93, R93, 1 ;  /* 0x3f8000005d5d7421 */ /* 0x000fcc0000010000 */
[----:B------:R-:W-:Y:S01]  /*1750*/  MUFU.RCP R91, R91 ;  /* 0x0000005b005b7308 */ /* 0x000fe20000001000 */
[----:B------:R-:W-:Y:S01]  /*1760*/  SHF.L.U32 R67, R67, 0x10, RZ ;  /* 0x0000001043437819 */ /* 0x000fe200000006ff */
[----:B------:R-:W-:-:S06]  /*1770*/  FADD.FTZ R95, R95, 1 ;  /* 0x3f8000005f5f7421 */ /* 0x000fcc0000010000 */
[----:B------:R-:W-:Y:S01]  /*1780*/  MUFU.RCP R93, R93 ;  /* 0x0000005d005d7308 */ /* 0x000fe20000001000 */
[----:B------:R-:W-:Y:S02]  /*1790*/  SHF.L.U32 R68, R68, 0x10, RZ ;  /* 0x0000001044447819 */ /* 0x000fe400000006ff */
[----:B------:R-:W-:-:S05]  /*17a0*/  SHF.L.U32 R69, R69, 0x10, RZ ;  /* 0x0000001045457819 */ /* 0x000fca00000006ff */
[----:B------:R-:W0:Y:S01]  /*17b0*/  MUFU.RCP R95, R95 ;  /* 0x0000005f005f7308 */ /* 0x000e220000001000 */
[----:B------:R-:W-:Y:S02]  /*17c0*/  SHF.L.U32 R70, R70, 0x10, RZ ;  /* 0x0000001046467819 */ /* 0x000fe400000006ff */
[----:B------:R-:W-:Y:S02]  /*17d0*/  SHF.L.U32 R71, R71, 0x10, RZ ;  /* 0x0000001047477819 */ /* 0x000fe400000006ff */
[----:B------:R-:W-:Y:S02]  /*17e0*/  SHF.L.U32 R72, R72, 0x10, RZ ;  /* 0x0000001048487819 */ /* 0x000fe400000006ff */
[----:B------:R-:W-:Y:S01]  /*17f0*/  SHF.L.U32 R73, R73, 0x10, RZ ;  /* 0x0000001049497819 */ /* 0x000fe200000006ff */
[----:B0-----:R-:W-:-:S04]  /*1800*/  FADD.FTZ R97, -R95, 1 ;  /* 0x3f8000005f617421 */ /* 0x001fc80000010100 */
[----:B------:R-:W-:Y:S01]  /*1810*/  FFMA.FTZ R97, R94, R97, 1 ;  /* 0x3f8000005e617423 */ /* 0x000fe20000010061 */
[----:B------:R-:W-:Y:S01]  /*1820*/  ISETP.NE.AND P1, PT, R34, RZ, PT ;  /* 0x000000ff2200720c */ /* 0x000fe20003f25270 */
[----:B------:R-:W-:Y:S04]  /*1830*/  STS.U16 [R61], R84 ;  /* 0x000000543d007388 */ /* 0x000fe80000000400 */
[----:B------:R0:W-:Y:S04]  /*1840*/  STS.U16 [R60+0x40], R81 ;  /* 0x000040513c007388 */ /* 0x0001e80000000400 */
        /* <DEDUP_REMOVED lines=10> */
[----:B------:R-:W4:Y:S04]  /*18f0*/  LDS.U16 R65, [R62+0x6] ;  /* 0x000006003e417984 */ /* 0x000f280000000400 */
[----:B------:R-:W4:Y:S01]  /*1900*/  LDS.U16 R74, [R62+0x8] ;  /* 0x000008003e4a7984 */ /* 0x000f220000000400 */
[----:B0-----:R-:W-:Y:S01]  /*1910*/  FMUL.FTZ R81, R100, -1.4426950216293334961 ;  /* 0xbfb8aa3b64517820 */ /* 0x001fe20000410000 */
[----:B------:R-:W-:-:S02]  /*1920*/  FADD.FTZ R84, R78, 1 ;  /* 0x3f8000004e547421 */ /* 0x000fc40000010000 */
[----:B------:R-:W0:Y:S01]  /*1930*/  LDS.U16 R75, [R62+0xa] ;  /* 0x00000a003e4b7984 */ /* 0x000e220000000400 */
[----:B-1----:R3:W-:Y:S01]  /*1940*/  MUFU.EX2 R85, R81 ;  /* 0x0000005100557308 */ /* 0x0027e20000000800 */
[----:B------:R-:W-:-:S07]  /*1950*/  FADD.FTZ R78, -R76, 1 ;  /* 0x3f8000004c4e7421 */ /* 0x000fce0000010100 */
[----:B------:R1:W4:Y:S01]  /*1960*/  MUFU.EX2 R86, R79 ;  /* 0x0000004f00567308 */ /* 0x0003220000000800 */
[----:B--2---:R-:W-:Y:S02]  /*1970*/  SHF.L.U32 R77, R4, 0x10, RZ ;  /* 0x00000010044d7819 */ /* 0x004fe400000006ff */
[----:B------:R-:W2:Y:S01]  /*1980*/  LDS.U16 R4, [R62+0xc] ;  /* 0x00000c003e047984 */ /* 0x000ea20000000400 */
[----:B---3--:R-:W-:Y:S02]  /*1990*/  SHF.L.U32 R81, R5, 0x10, RZ ;  /* 0x0000001005517819 */ /* 0x008fe400000006ff */
[----:B------:R-:W-:Y:S01]  /*19a0*/  FMUL.FTZ R5, R66, R77 ;  /* 0x0000004d42057220 */ /* 0x000fe20000410000 */
[----:B-1----:R-:W-:-:S03]  /*19b0*/  FFMA.FTZ R79, R87, R78, 1 ;  /* 0x3f800000574f7423 */ /* 0x002fc6000001004e */
[----:B------:R-:W-:Y:S02]  /*19c0*/  FMUL.FTZ R78, R76, R5 ;  /* 0x000000054c4e7220 */ /* 0x000fe40000410000 */
[----:B------:R-:W1:Y:S01]  /*19d0*/  LDS.U16 R5, [R62+0xe] ;  /* 0x00000e003e057984 */ /* 0x000e620000000400 */
[----:B------:R-:W-:Y:S01]  /*19e0*/  FADD.FTZ R82, -R80, 1 ;  /* 0x3f80000050527421 */ /* 0x000fe20000010100 */
[----:B------:R-:W-:Y:S01]  /*19f0*/  FMUL.FTZ R83, R67, R81 ;  /* 0x0000005143537220 */ /* 0x000fe20000410000 */
[----:B----4-:R-:W-:Y:S01]  /*1a00*/  SHF.L.U32 R64, R64, 0x10, RZ ;  /* 0x0000001040407819 */ /* 0x010fe200000006ff */
[----:B------:R3:W4:Y:S01]  /*1a10*/  MUFU.RCP R99, R84 ;  /* 0x0000005400637308 */ /* 0x0007220000001000 */
[----:B------:R-:W-:Y:S01]  /*1a20*/  FFMA.FTZ R82, R89, R82, 1 ;  /* 0x3f80000059527423 */ /* 0x000fe20000010052 */
[----:B------:R-:W-:Y:S01]  /*1a30*/  FMUL.FTZ R83, R80, R83 ;  /* 0x0000005350537220 */ /* 0x000fe20000410000 */
[----:B------:R-:W-:Y:S01]  /*1a40*/  FMUL.FTZ R78, R78, R79 ;  /* 0x0000004f4e4e7220 */ /* 0x000fe20000410000 */
[----:B------:R-:W-:Y:S01]  /*1a50*/  SHF.L.U32 R65, R65, 0x10, RZ ;  /* 0x0000001041417819 */ /* 0x000fe200000006ff */
[----:B------:R-:W-:Y:S01]  /*1a60*/  FADD.FTZ R79, -R91, 1 ;  /* 0x3f8000005b4f7421 */ /* 0x000fe20000010100 */
[----:B------:R-:W-:Y:S01]  /*1a70*/  FADD.FTZ R86, R86, 1 ;  /* 0x3f80000056567421 */ /* 0x000fe20000010000 */
[----:B---3--:R-:W-:Y:S01]  /*1a80*/  SHF.L.U32 R84, R74, 0x10, RZ ;  /* 0x000000104a547819 */ /* 0x008fe200000006ff */
[----:B------:R-:W-:Y:S01]  /*1a90*/  FMUL.FTZ R74, R68, R64 ;  /* 0x00000040444a7220 */ /* 0x000fe20000410000 */
[----:B------:R-:W-:Y:S01]  /*1aa0*/  FADD.FTZ R88, R85, 1 ;  /* 0x3f80000055587421 */ /* 0x000fe20000010000 */
[----:B------:R-:W-:Y:S01]  /*1ab0*/  FMUL.FTZ R83, R83, R82 ;  /* 0x0000005253537220 */ /* 0x000fe20000410000 */
[----:B------:R-:W-:Y:S01]  /*1ac0*/  FADD.FTZ R85, -R93, 1 ;  /* 0x3f8000005d557421 */ /* 0x000fe20000010100 */
[----:B------:R-:W-:Y:S01]  /*1ad0*/  FFMA.FTZ R79, R90, R79, 1 ;  /* 0x3f8000005a4f7423 */ /* 0x000fe2000001004f */
[----:B------:R-:W-:Y:S01]  /*1ae0*/  FMUL.FTZ R82, R69, R65 ;  /* 0x0000004145527220 */ /* 0x000fe20000410000 */
[----:B------:R-:W-:Y:S01]  /*1af0*/  FMUL.FTZ R74, R91, R74 ;  /* 0x0000004a5b4a7220 */ /* 0x000fe20000410000 */
[----:B------:R3:W1:Y:S01]  /*1b00*/  MUFU.RCP R101, R86 ;  /* 0x0000005600657308 */ /* 0x0006620000001000 */
[----:B------:R-:W-:Y:S01]  /*1b10*/  FFMA.FTZ R85, R92, R85, 1 ;  /* 0x3f8000005c557423 */ /* 0x000fe20000010055 */
[----:B------:R-:W-:Y:S01]  /*1b20*/  FMUL.FTZ R82, R93, R82 ;  /* 0x000000525d527220 */ /* 0x000fe20000410000 */
[----:B------:R-:W-:Y:S01]  /*1b30*/  FMUL.FTZ R74, R74, R79 ;  /* 0x0000004f4a4a7220 */ /* 0x000fe20000410000 */
[----:B0-----:R-:W-:-:S04]  /*1b40*/  SHF.L.U32 R79, R75, 0x10, RZ ;  /* 0x000000104b4f7819 */ /* 0x001fc800000006ff */
[----:B------:R0:W0:Y:S01]  /*1b50*/  MUFU.RCP R103, R88 ;  /* 0x0000005800677308 */ /* 0x0000220000001000 */
[----:B------:R-:W-:Y:S01]  /*1b60*/  FMUL.FTZ R85, R82, R85 ;  /* 0x0000005552557220 */ /* 0x000fe20000410000 */
[----:B--2---:R-:W-:Y:S01]  /*1b70*/  SHF.L.U32 R82, R4, 0x10, RZ ;  /* 0x0000001004527819 */ /* 0x004fe200000006ff */
[----:B---3--:R-:W-:Y:S01]  /*1b80*/  FMUL.FTZ R86, R70, R84 ;  /* 0x0000005446567220 */ /* 0x008fe20000410000 */
[----:B----4-:R-:W-:Y:S01]  /*1b90*/  FADD.FTZ R75, -R99, 1 ;  /* 0x3f800000634b7421 */ /* 0x010fe20000010100 */
[----:B------:R-:W-:Y:S02]  /*1ba0*/  FMUL.FTZ R4, R71, R79 ;  /* 0x0000004f47047220 */ /* 0x000fe40000410000 */
[----:B------:R-:W-:Y:S01]  /*1bb0*/  FMUL.FTZ R86, R95, R86 ;  /* 0x000000565f567220 */ /* 0x000fe20000410000 */
[----:B------:R-:W-:Y:S01]  /*1bc0*/  FFMA.FTZ R75, R96, R75, 1 ;  /* 0x3f800000604b7423 */ /* 0x000fe2000001004b */
[----:B------:R-:W-:Y:S01]  /*1bd0*/  FMUL.FTZ R4, R99, R4 ;  /* 0x0000000463047220 */ /* 0x000fe20000410000 */
[----:B-1----:R-:W-:Y:S01]  /*1be0*/  SHF.L.U32 R102, R5, 0x10, RZ ;  /* 0x0000001005667819 */ /* 0x002fe200000006ff */
[----:B------:R-:W-:-:S02]  /*1bf0*/  FMUL.FTZ R86, R86, R97 ;  /* 0x0000006156567220 */ /* 0x000fc40000410000 */
[----:B------:R-:W-:Y:S01]  /*1c00*/  FMUL.FTZ R75, R4, R75 ;  /* 0x0000004b044b7220 */ /* 0x000fe20000410000 */
[----:B------:R-:W-:Y:S01]  /*1c10*/  FADD.FTZ R97, -R101, 1 ;  /* 0x3f80000065617421 */ /* 0x000fe20000010100 */
[----:B0-----:R-:W-:Y:S01]  /*1c20*/  FMUL.FTZ R88, R72, R82 ;  /* 0x0000005248587220 */ /* 0x001fe20000410000 */
[----:B------:R-:W-:Y:S01]  /*1c30*/  FMUL.FTZ R4, R73, R102 ;  /* 0x0000006649047220 */ /* 0x000fe20000410000 */
[----:B------:R-:W-:Y:S01]  /*1c40*/  FADD.FTZ R5, -R103, 1 ;  /* 0x3f80000067057421 */ /* 0x000fe20000010100 */
[----:B------:R-:W-:Y:S01]  /*1c50*/  FFMA.FTZ R97, R98, R97, 1 ;  /* 0x3f80000062617423 */ /* 0x000fe20000010061 */
[----:B------:R-:W-:Y:S01]  /*1c60*/  FMUL.FTZ R88, R101, R88 ;  /* 0x0000005865587220 */ /* 0x000fe20000410000 */
[----:B------:R-:W-:Y:S01]  /*1c70*/  FMUL.FTZ R4, R103, R4 ;  /* 0x0000000467047220 */ /* 0x000fe20000410000 */
[----:B------:R-:W-:Y:S02]  /*1c80*/  FFMA.FTZ R5, R100, R5, 1 ;  /* 0x3f80000064057423 */ /* 0x000fe40000010005 */
[----:B------:R-:W-:Y:S01]  /*1c90*/  FMUL.FTZ R88, R88, R97 ;  /* 0x0000006158587220 */ /* 0x000fe20000410000 */
[----:B------:R-:W-:Y:S01]  /*1ca0*/  BAR.SYNC.DEFER_BLOCKING 0x0 ;  /* 0x0000000000007b1d */ /* 0x000fe20000010000 */
[----:B------:R-:W-:Y:S01]  /*1cb0*/  FMUL.FTZ R5, R4, R5 ;  /* 0x0000000504057220 */ /* 0x000fe20000410000 */
[----:B------:R-:W-:-:S02]  /*1cc0*/  F2FP.BF16.F32.PACK_AB R78, R83, R78 ;  /* 0x0000004e534e723e */ /* 0x000fc400000010ff */
[----:B------:R-:W-:Y:S02]  /*1cd0*/  F2FP.BF16.F32.PACK_AB R74, R85, R74 ;  /* 0x0000004a554a723e */ /* 0x000fe400000010ff */
[----:B------:R-:W-:Y:S02]  /*1ce0*/  F2FP.BF16.F32.PACK_AB R75, R75, R86 ;  /* 0x000000564b4b723e */ /* 0x000fe400000010ff */
[----:B------:R-:W-:Y:S02]  /*1cf0*/  F2FP.BF16.F32.PACK_AB R5, R5, R88 ;  /* 0x000000580505723e */ /* 0x000fe400000010ff */
[----:B------:R-:W-:Y:S02]  /*1d00*/  PRMT R83, R78, 0x7632, R83 ;  /* 0x000076324e537816 */ /* 0x000fe40000000053 */
[----:B------:R-:W-:Y:S02]  /*1d10*/  PRMT R4, R74, 0x7632, R4 ;  /* 0x000076324a047816 */ /* 0x000fe40000000004 */
[----:B------:R-:W-:-:S02]  /*1d20*/  PRMT R86, R75, 0x7610, R86 ;  /* 0x000076104b567816 */ /* 0x000fc40000000056 */
[----:B------:R-:W-:Y:S02]  /*1d30*/  PRMT R88, R75, 0x7632, R88 ;  /* 0x000076324b587816 */ /* 0x000fe40000000058 */
[----:B------:R-:W-:Y:S01]  /*1d40*/  PRMT R104, R5, 0x7632, R104 ;  /* 0x0000763205687816 */ /* 0x000fe20000000068 */
[----:B------:R-:W-:Y:S04]  /*1d50*/  STS.U16 [R62], R78 ;  /* 0x0000004e3e007388 */ /* 0x000fe80000000400 */
[----:B------:R-:W-:Y:S04]  /*1d60*/  STS.U16 [R62+0x2], R83 ;  /* 0x000002533e007388 */ /* 0x000fe80000000400 */
[----:B------:R0:W-:Y:S04]  /*1d70*/  STS.U16 [R62+0x4], R74 ;  /* 0x0000044a3e007388 */ /* 0x0001e80000000400 */
[----:B------:R-:W-:Y:S04]  /*1d80*/  STS.U16 [R62+0x6], R4 ;  /* 0x000006043e007388 */ /* 0x000fe80000000400 */
[----:B------:R-:W-:Y:S01]  /*1d90*/  STS.U16 [R62+0x8], R86 ;  /* 0x000008563e007388 */ /* 0x000fe20000000400 */
[----:B0-----:R-:W0:Y:S03]  /*1da0*/  LDC.64 R74, c[0x0][0x508] ;  /* 0x00014200ff4a7b82 */ /* 0x001e260000000a00 */
        /* <DEDUP_REMOVED lines=14> */
[----:B0-----:R-:W-:-:S05]  /*1e90*/  IMAD.WIDE.U32 R4, R74, UR18, R12 ;  /* 0x000000124a047c25 */ /* 0x001fca000f8e000c */
[----:B------:R-:W0:Y:S01]  /*1ea0*/  LDS R78, [UR6+0x210] ;  /* 0x00021006ff4e7984 */ /* 0x000e220008000800 */
[----:B------:R-:W-:Y:S02]  /*1eb0*/  IMAD R5, R75, UR18, R5 ;  /* 0x000000124b057c24 */ /* 0x000fe4000f8e0205 */
[----:B------:R-:W-:-:S04]  /*1ec0*/  IMAD.WIDE.U32 R4, R3, UR8, R4 ;  /* 0x0000000803047c25 */ /* 0x000fc8000f8e0004 */
[----:B------:R-:W-:Y:S01]  /*1ed0*/  IMAD R74, R3, UR9, R5 ;  /* 0x00000009034a7c24 */ /* 0x000fe2000f8e0205 */
[----:B------:R-:W-:Y:S01]  /*1ee0*/  IADD3 R5, P0, PT, R42, R4, RZ ;  /* 0x000000042a057210 */ /* 0x000fe20007f1e0ff */
[----:B------:R-:W1:Y:S03]  /*1ef0*/  LDCU.64 UR8, c[0x0][0x490] ;  /* 0x00009200ff0877ac */ /* 0x000e660008000a00 */
[----:B------:R-:W-:Y:S02]  /*1f00*/  IADD3.X R74, PT, PT, RZ, R74, RZ, P0, !PT ;  /* 0x0000004aff4a7210 */ /* 0x000fe400007fe4ff */
[----:B------:R-:W-:-:S04]  /*1f10*/  LEA R4, P0, R5, UR10, 0x1 ;  /* 0x0000000a05047c11 */ /* 0x000fc8000f8008ff */
[----:B------:R-:W-:Y:S02]  /*1f20*/  LEA.HI.X R5, R5, UR11, R74, 0x1, P0 ;  /* 0x0000000b05057c11 */ /* 0x000fe400080f0c4a */
[-C--:B0-----:R-:W-:Y:S02]  /*1f30*/  ISETP.GE.AND P5, PT, R42, R78.reuse, PT ;  /* 0x0000004e2a00720c */ /* 0x081fe40003fa6270 */
[-C--:B------:R-:W-:Y:S02]  /*1f40*/  ISETP.GE.AND P0, PT, R45, R78.reuse, PT ;  /* 0x0000004e2d00720c */ /* 0x080fe40003f06270 */
[-C--:B------:R-:W-:Y:S02]  /*1f50*/  ISETP.GE.AND P2, PT, R46, R78.reuse, PT ;  /* 0x0000004e2e00720c */ /* 0x080fe40003f46270 */
[-C--:B------:R-:W-:Y:S02]  /*1f60*/  ISETP.GE.AND P3, PT, R47, R78.reuse, PT ;  /* 0x0000004e2f00720c */ /* 0x080fe40003f66270 */
[----:B------:R-:W-:-:S02]  /*1f70*/  ISETP.GE.AND P4, PT, R48, R78, PT ;  /* 0x0000004e3000720c */ /* 0x000fc40003f86270 */
[----:B------:R-:W-:-:S03]  /*1f80*/  ISETP.GE.AND P6, PT, R49, R78, PT ;  /* 0x0000004e3100720c */ /* 0x000fc60003fc6270 */
[----:B------:R-:W-:Y:S01]  /*1f90*/  @!P5 STG.E.U16 desc[UR16][R4.64], R85 ;  /* 0x000000550400d986 */ /* 0x000fe2000c101510 */
        /* <DEDUP_REMOVED lines=9> */
[----:B-1----:R-:W-:-:S04]  /*2030*/  UISETP.NE.U32.AND UP0, UPT, UR8, URZ, UPT ;  /* 0x000000ff0800728c */ /* 0x002fc8000bf05070 */
        /* <DEDUP_REMOVED lines=27> */
[----:B------:R-:W-:Y:S02]  /*21f0*/  F2FP.BF16.F32.PACK_AB R77, R80, R77 ;  /* 0x0000004d504d723e */ /* 0x000fe400000010ff */
[----:B------:R-:W-:Y:S01]  /*2200*/  F2FP.BF16.F32.PACK_AB R64, R65, R64 ;  /* 0x000000404140723e */ /* 0x000fe200000010ff */
[----:B------:R-:W0:Y:S01]  /*2210*/  LDC.64 R80, c[0x0][0x430] ;  /* 0x00010c00ff507b82 */ /* 0x000e220000000a00 */
[----:B------:R-:W-:-:S02]  /*2220*/  F2FP.BF16.F32.PACK_AB R75, R96, R75 ;  /* 0x0000004b604b723e */ /* 0x000fc400000010ff */
[----:B------:R-:W-:Y:S02]  /*2230*/  F2FP.BF16.F32.PACK_AB R5, R5, R82 ;  /* 0x000000520505723e */ /* 0x000fe400000010ff */
[----:B------:R-:W-:Y:S02]  /*2240*/  PRMT R4, R77, 0x7632, R4 ;  /* 0x000076324d047816 */ /* 0x000fe40000000004 */
[----:B------:R-:W-:Y:S01]  /*2250*/  PRMT R66, R64, 0x7632, R66 ;  /* 0x0000763240427816 */ /* 0x000fe20000000042 */
[----:B------:R-:W1:Y:S01]  /*2260*/  LDC.64 R82, c[0x0][0x438] ;  /* 0x00010e00ff527b82 */ /* 0x000e620000000a00 */
[----:B------:R-:W-:Y:S02]  /*2270*/  PRMT R68, R75, 0x7632, R68 ;  /* 0x000076324b447816 */ /* 0x000fe40000000044 */
[----:B------:R-:W-:Y:S01]  /*2280*/  PRMT R70, R5, 0x7632, R70 ;  /* 0x0000763205467816 */ /* 0x000fe20000000046 */
[----:B------:R-:W-:Y:S04]  /*2290*/  STS.U16 [R62], R77 ;  /* 0x0000004d3e007388 */ /* 0x000fe80000000400 */
        /* <DEDUP_REMOVED lines=9> */
[----:B0-----:R-:W-:-:S03]  /*2330*/  IMAD.WIDE.U32 R4, R80, UR18, R12 ;  /* 0x0000001250047c25 */ /* 0x001fc6000f8e000c */
[----:B------:R-:W-:Y:S01]  /*2340*/  LDS.U16 R67, [R60+0x40] ;  /* 0x000040003c437984 */ /* 0x000fe20000000400 */
[----:B------:R-:W-:-:S03]  /*2350*/  IMAD R5, R81, UR18, R5 ;  /* 0x0000001251057c24 */ /* 0x000fc6000f8e0205 */
[----:B------:R-:W-:Y:S01]  /*2360*/  LDS.U16 R69, [R53+0x80] ;  /* 0x0000800035457984 */ /* 0x000fe20000000400 */
[----:B-1----:R-:W-:-:S03]  /*2370*/  IMAD.WIDE.U32 R4, R3, R82, R4 ;  /* 0x0000005203047225 */ /* 0x002fc600078e0004 */
[----:B------:R-:W-:Y:S01]  /*2380*/  LDS.U16 R71, [R59+0xc0] ;  /* 0x0000c0003b477984 */ /* 0x000fe20000000400 */
[----:B------:R-:W-:Y:S01]  /*2390*/  IMAD R66, R3, R83, R5 ;  /* 0x0000005303427224 */ /* 0x000fe200078e0205 */
[----:B------:R-:W-:Y:S02]  /*23a0*/  IADD3 R5, P0, PT, R42, R4, RZ ;  /* 0x000000042a057210 */ /* 0x000fe40007f1e0ff */
[----:B------:R-:W-:Y:S02]  /*23b0*/  LDS.U16 R73, [R58+0x100] ;  /* 0x000100003a497984 */ /* 0x000fe40000000400 */
[----:B------:R-:W-:Y:S02]  /*23c0*/  IADD3.X R66, PT, PT, RZ, R66, RZ, P0, !PT ;  /* 0x00000042ff427210 */ /* 0x000fe400007fe4ff */
[----:B------:R-:W-:Y:S01]  /*23d0*/  LDS.U16 R75, [R57+0x140] ;  /* 0x00014000394b7984 */ /* 0x000fe20000000400 */
[----:B------:R-:W-:-:S03]  /*23e0*/  LEA R4, P0, R5, UR8, 0x1 ;  /* 0x0000000805047c11 */ /* 0x000fc6000f8008ff */
[----:B------:R-:W-:Y:S01]  /*23f0*/  LDS.U16 R77, [R56+0x180] ;  /* 0x00018000384d7984 */ /* 0x000fe20000000400 */
[----:B------:R-:W-:-:S03]  /*2400*/  LEA.HI.X R5, R5, UR9, R66, 0x1, P0 ;  /* 0x0000000905057c11 */ /* 0x000fc600080f0c42 */
        /* <DEDUP_REMOVED lines=20> */
.L_x_15381:
[----:B0-----:R-:W-:Y:S01]  /*2550*/  SHF.L.U32 R73, R22, 0x10, RZ ;  /* 0x0000001016497819 */ /* 0x001fe200000006ff */
        /* <DEDUP_REMOVED lines=17> */
[----:B-----5:R-:W-:Y:S01]  /*2670*/  FADD.FTZ R83, R0, R27 ;  /* 0x0000001b00537221 */ /* 0x020fe20000010000 */
[----:B------:R-:W-:-:S02]  /*2680*/  SHF.L.U32 R80, R25, 0x10, RZ ;  /* 0x0000001019507819 */ /* 0x000fc400000006ff */
[----:B------:R-:W-:Y:S01]  /*2690*/  CS2R R70, SRZ ;  /* 0x0000000000467805 */ /* 0x000fe2000001ff00 */
[----:B------:R-:W-:Y:S01]  /*26a0*/  FFMA.FTZ R5, R101, R76, R4 ;  /* 0x0000004c65057223 */ /* 0x000fe20000010004 */
[----:B------:R-:W-:Y:S01]  /*26b0*/  SHF.L.U32 R24, R24, 0x10, RZ ;  /* 0x0000001018187819 */ /* 0x000fe200000006ff */
[----:B------:R-:W-:Y:S01]  /*26c0*/  FMUL.FTZ R87, R95, R26 ;  /* 0x0000001a5f577220 */ /* 0x000fe20000410000 */
        /* <DEDUP_REMOVED lines=24> */
[----:B------:R-:W-:Y:S01]  /*2850*/  FADD.FTZ R0, R95, R95 ;  /* 0x0000005f5f007221 */ /* 0x000fe20000010000 */
[----:B------:R-:W-:Y:S01]  /*2860*/  ISETP.NE.AND P0, PT, R43, 0x1, PT ;  /* 0x000000012b00780c */ /* 0x000fe20003f05270 */
[----:B------:R-:W-:Y:S01]  /*2870*/  FADD.FTZ R95, R97, R97 ;  /* 0x00000061615f7221 */ /* 0x000fe20000010000 */
[----:B------:R-:W-:Y:S01]  /*2880*/  SHF.L.U32 R112, R43, 0x8, RZ ;  /* 0x000000082b707819 */ /* 0x000fe200000006ff */
[----:B------:R-:W-:Y:S01]  /*2890*/  FADD.FTZ R97, R99, R99 ;  /* 0x0000006363617221 */ /* 0x000fe20000010000 */
[----:B------:R-:W-:Y:S01]  /*28a0*/  FADD.FTZ R99, R101, R101 ;  /* 0x0000006565637221 */ /* 0x000fe20000010000 */
[----:B------:R-:W-:Y:S01]  /*28b0*/  FADD.FTZ R101, R103, R103 ;  /* 0x0000006767657221 */ /* 0x000fe20000010000 */
[----:B------:R-:W1:Y:S01]  /*28c0*/  LDC.64 R128, c[0x0][0x3c0] ;  /* 0x0000f000ff807b82 */ /* 0x000e620000000a00 */
[----:B------:R-:W-:Y:S01]  /*28d0*/  FADD.FTZ R102, R104, R104 ;  /* 0x0000006868667221 */ /* 0x000fe20000010000 */
[----:B------:R-:W-:Y:S01]  /*28e0*/  FADD.FTZ R98, R98, R98 ;  /* 0x0000006262627221 */ /* 0x000fe20000010000 */
[----:B------:R-:W-:Y:S01]  /*28f0*/  FADD.FTZ R100, R100, R100 ;  /* 0x0000006464647221 */ /* 0x000fe20000010000 */
[----:B------:R-:W-:Y:S01]  /*2900*/  LOP3.LUT R155, R12, 0x100, RZ, 0xc0, !PT ;  /* 0x000001000c9b7812 */ /* 0x000fe200078ec0ff */
[----:B------:R-:W-:Y:S01]  /*2910*/  FMUL.FTZ R104, R80, R73 ;  /* 0x0000004950687220 */ /* 0x000fe20000410000 */
[----:B------:R-:W-:Y:S01]  /*2920*/  IADD3 R103, PT, PT, R43, -0x2, RZ ;  /* 0xfffffffe2b677810 */ /* 0x000fe20007ffe0ff */
[----:B------:R-:W-:Y:S01]  /*2930*/  FMUL.FTZ R105, R81, R72 ;  /* 0x0000004851697220 */ /* 0x000fe20000410000 */
[----:B------:R-:W2:Y:S01]  /*2940*/  LDC.64 R22, c[0x0][0x440] ;  /* 0x00011000ff167b82 */ /* 0x000ea20000000a00 */
[----:B------:R-:W-:Y:S01]  /*2950*/  FMUL.FTZ R106, R82, R74 ;  /* 0x0000004a526a7220 */ /* 0x000fe20000410000 */
[----:B------:R-:W-:Y:S01]  /*2960*/  FMUL.FTZ R107, R84, R75 ;  /* 0x0000004b546b7220 */ /* 0x000fe20000410000 */
[----:B------:R-:W-:Y:S01]  /*2970*/  ISETP.EQ.AND P0, PT, R34, RZ, P0 ;  /* 0x000000ff2200720c */ /* 0x000fe20000702270 */
[----:B------:R-:W-:Y:S01]  /*2980*/  FMUL.FTZ R108, R83, R76 ;  /* 0x0000004c536c7220 */ /* 0x000fe20000410000 */
[----:B------:R-:W-:Y:S01]  /*2990*/  FMUL.FTZ R109, R86, R77 ;  /* 0x0000004d566d7220 */ /* 0x000fe20000410000 */
[----:B------:R-:W-:Y:S01]  /*29a0*/  FMUL.FTZ R110, R85, R78 ;  /* 0x0000004e556e7220 */ /* 0x000fe20000410000 */
[----:B------:R-:W-:Y:S01]  /*29b0*/  FMUL.FTZ R111, R88, R79 ;  /* 0x0000004f586f7220 */ /* 0x000fe20000410000 */
[----:B------:R-:W3:Y:S01]  /*29c0*/  LDC.64 R20, c[0x0][0x3a8] ;  /* 0x0000ea00ff147b82 */ /* 0x000ee20000000a00 */
[----:B------:R-:W-:Y:S01]  /*29d0*/  MOV R64, RZ ;  /* 0x000000ff00407202 */ /* 0x000fe20000000f00 */
[----:B------:R-:W4:Y:S01]  /*29e0*/  LDCU UR8, c[0x0][0x394] ;  /* 0x00007280ff0877ac */ /* 0x000f220008000800 */
[----:B------:R-:W-:Y:S01]  /*29f0*/  LOP3.LUT R112, R112, 0x100, RZ, 0xc0, !PT ;  /* 0x0000010070707812 */ /* 0x000fe200078ec0ff */
[----:B------:R-:W0:Y:S01]  /*2a00*/  LDCU UR9, c[0x0][0x38c] ;  /* 0x00007180ff0977ac */ /* 0x000e220008000800 */
[----:B------:R-:W-:-:S05]  /*2a10*/  UMOV UR4, URZ ;  /* 0x000000ff00047c82 */ /* 0x000fca0008000000 */
.L_x_15400:
        /* <DEDUP_REMOVED lines=28> */
[-C--:B------:R-:W-:Y:S01]  /*2be0*/  FMUL.FTZ R2, R80, R25.reuse ;  /* 0x0000001950027220 */ /* 0x080fe20000410000 */
[----:B------:R-:W-:Y:S01]  /*2bf0*/  FMUL.RZ R120, R9, 0.15915493667125701904 ;  /* 0x3e22f98309787820 */ /* 0x000fe2000040c000 */
[-C--:B------:R-:W-:Y:S01]  /*2c00*/  FMUL.FTZ R9, R82, R25.reuse ;  /* 0x0000001952097220 */ /* 0x080fe20000410000 */
[----:B------:R-:W-:Y:S01]  /*2c10*/  MUFU.SIN R119, R114 ;  /* 0x0000007200777308 */ /* 0x000fe20000000400 */
[----:B------:R-:W-:Y:S01]  /*2c20*/  FMUL.RZ R118, R113, 0.15915493667125701904 ;  /* 0x3e22f98371767820 */ /* 0x000fe2000040c000 */
[----:B------:R-:W-:Y:S01]  /*2c30*/  FMUL.FTZ R8, R81, R25 ;  /* 0x0000001951087220 */ /* 0x000fe20000410000 */
[----:B-1----:R-:W-:-:S04]  /*2c40*/  FMUL.FTZ R10, R83, R19 ;  /* 0x00000013530a7220 */ /* 0x002fc80000410000 */
[----:B------:R-:W-:Y:S01]  /*2c50*/  FMUL.RZ R122, R10, 0.15915493667125701904 ;  /* 0x3e22f9830a7a7820 */ /* 0x000fe2000040c000 */
[----:B------:R0:W-:Y:S01]  /*2c60*/  MUFU.EX2 R24, R2 ;  /* 0x0000000200187308 */ /* 0x0001e20000000800 */
[----:B------:R-:W-:-:S07]  /*2c70*/  FMUL.FTZ R10, R83, R25 ;  /* 0x00000019530a7220 */ /* 0x000fce0000410000 */
[----:B------:R-:W-:Y:S01]  /*2c80*/  MUFU.COS R117, R120 ;  /* 0x0000007800757308 */ /* 0x000fe20000000000 */
[----:B0-----:R-:W-:-:S07]  /*2c90*/  FMUL.FTZ R2, R84, R19 ;  /* 0x0000001354027220 */ /* 0x001fce0000410000 */
[----:B------:R0:W-:Y:S08]  /*2ca0*/  MUFU.EX2 R116, R9 ;  /* 0x0000000900747308 */ /* 0x0001f00000000800 */
[----:B------:R1:W-:Y:S01]  /*2cb0*/  MUFU.SIN R11, R120 ;  /* 0x00000078000b7308 */ /* 0x0003e20000000400 */
[----:B0-----:R-:W-:-:S07]  /*2cc0*/  FMUL.FTZ R9, R86, R19 ;  /* 0x0000001356097220 */ /* 0x001fce0000410000 */
[----:B------:R0:W-:Y:S01]  /*2cd0*/  MUFU.COS R123, R114 ;  /* 0x00000072007b7308 */ /* 0x0001e20000000000 */
[----:B-1----:R-:W-:Y:S01]  /*2ce0*/  FMUL.RZ R120, R9, 0.15915493667125701904 ;  /* 0x3e22f98309787820 */ /* 0x002fe2000040c000 */
[----:B------:R-:W-:-:S06]  /*2cf0*/  FMUL.FTZ R9, R86, R25 ;  /* 0x0000001956097220 */ /* 0x000fcc0000410000 */
[----:B------:R-:W-:Y:S01]  /*2d00*/  MUFU.SIN R115, R118 ;  /* 0x0000007600737308 */ /* 0x000fe20000000400 */
[----:B0-----:R-:W-:Y:S01]  /*2d10*/  FMUL.RZ R114, R2, 0.15915493667125701904 ;  /* 0x3e22f98302727820 */ /* 0x001fe2000040c000 */
[----:B------:R-:W-:-:S06]  /*2d20*/  FMUL.FTZ R2, R84, R25 ;  /* 0x0000001954027220 */ /* 0x000fcc0000410000 */
[----:B------:R-:W-:Y:S08]  /*2d30*/  MUFU.COS R113, R118 ;  /* 0x0000007600717308 */ /* 0x000ff00000000000 */
[----:B------:R-:W-:Y:S08]  /*2d40*/  MUFU.SIN R121, R114 ;  /* 0x0000007200797308 */ /* 0x000ff00000000400 */
[----:B------:R0:W-:Y:S08]  /*2d50*/  MUFU.COS R125, R114 ;  /* 0x00000072007d7308 */ /* 0x0001f00000000000 */
[----:B------:R1:W-:Y:S01]  /*2d60*/  MUFU.EX2 R118, R2 ;  /* 0x0000000200767308 */ /* 0x0003e20000000800 */
[----:B0-----:R-:W-:-:S07]  /*2d70*/  FMUL.FTZ R114, R88, R25 ;  /* 0x0000001958727220 */ /* 0x001fce0000410000 */
[----:B------:R-:W0:Y:S01]  /*2d80*/  MUFU.EX2 R8, R8 ;  /* 0x0000000800087308 */ /* 0x000e220000000800 */
[C---:B-1----:R-:W-:Y:S01]  /*2d90*/  FMUL.FTZ R2, R85.reuse, R25 ;  /* 0x0000001955027220 */ /* 0x042fe20000410000 */
[----:B------:R-:W-:-:S06]  /*2da0*/  FMUL.FTZ R25, R85, R19 ;  /* 0x0000001355197220 */ /* 0x000fcc0000410000 */
[----:B------:R-:W-:Y:S08]  /*2db0*/  MUFU.SIN R135, R120 ;  /* 0x0000007800877308 */ /* 0x000ff00000000400 */
[----:B------:R1:W-:Y:S01]  /*2dc0*/  MUFU.COS R137, R120 ;  /* 0x0000007800897308 */ /* 0x0003e20000000000 */
[C---:B0-----:R-:W-:Y:S01]  /*2dd0*/  FMUL.FTZ R113, R8.reuse, R113 ;  /* 0x0000007108717220 */ /* 0x041fe20000410000 */
[----:B------:R-:W-:Y:S01]  /*2de0*/  FMUL.FTZ R115, R8, R115 ;  /* 0x0000007308737220 */ /* 0x000fe20000410000 */
[----:B------:R-:W-:-:S05]  /*2df0*/  FMUL.FTZ R8, R24, R123 ;  /* 0x0000007b18087220 */ /* 0x000fca0000410000 */
[----:B------:R-:W-:Y:S01]  /*2e00*/  MUFU.SIN R127, R122 ;  /* 0x0000007a007f7308 */ /* 0x000fe20000000400 */
[----:B-1----:R-:W-:-:S04]  /*2e10*/  FMUL.FTZ R120, R88, R19 ;  /* 0x0000001358787220 */ /* 0x002fc80000410000 */
[----:B------:R-:W-:-:S03]  /*2e20*/  FMUL.RZ R134, R120, 0.15915493667125701904 ;  /* 0x3e22f98378867820 */ /* 0x000fc6000040c000 */
[----:B------:R0:W-:Y:S08]  /*2e30*/  MUFU.COS R133, R122 ;  /* 0x0000007a00857308 */ /* 0x0001f00000000000 */
[----:B------:R3:W-:Y:S01]  /*2e40*/  MUFU.EX2 R126, R2 ;  /* 0x00000002007e7308 */ /* 0x0007e20000000800 */
[----:B0-----:R-:W-:-:S07]  /*2e50*/  FMUL.RZ R122, R25, 0.15915493667125701904 ;  /* 0x3e22f983197a7820 */ /* 0x001fce000040c000 */
[----:B------:R0:W-:Y:S01]  /*2e60*/  MUFU.EX2 R132, R114 ;  /* 0x0000007200847308 */ /* 0x0001e20000000800 */
[----:B---3--:R-:W-:-:S04]  /*2e70*/  FMUL.FTZ R2, R4, R7 ;  /* 0x0000000704027220 */ /* 0x008fc80000410000 */
[----:B------:R-:W-:-:S03]  /*2e80*/  FFMA.FTZ R2, R5, R6, R2 ;  /* 0x0000000605027223 */ /* 0x000fc60000010002 */
[----:B------:R1:W2:Y:S01]  /*2e90*/  MUFU.EX2 R124, R9 ;  /* 0x00000009007c7308 */ /* 0x0002a20000000800 */
[C---:B0-----:R-:W-:Y:S01]  /*2ea0*/  FMUL.FTZ R114, R116.reuse, R117 ;  /* 0x0000007574727220 */ /* 0x041fe20000410000 */
[----:B------:R-:W-:Y:S01]  /*2eb0*/  FMUL.FTZ R116, R116, R11 ;  /* 0x0000000b74747220 */ /* 0x000fe20000410000 */
[C---:B------:R-:W-:Y:S01]  /*2ec0*/  FMUL.FTZ R117, R118.reuse, R125 ;  /* 0x0000007d76757220 */ /* 0x040fe20000410000 */
[----:B------:R-:W-:Y:S01]  /*2ed0*/  FMUL.FTZ R118, R118, R121 ;  /* 0x0000007976767220 */ /* 0x000fe20000410000 */
[-C--:B------:R-:W-:Y:S01]  /*2ee0*/  FMUL.FTZ R136, R97, -R2.reuse ;  /* 0x8000000261887220 */ /* 0x080fe20000410000 */
[-C--:B------:R-:W-:Y:S01]  /*2ef0*/  FMUL.FTZ R138, R98, -R2.reuse ;  /* 0x80000002628a7220 */ /* 0x080fe20000410000 */
[-C--:B------:R-:W-:Y:S01]  /*2f00*/  FMUL.FTZ R140, R99, -R2.reuse ;  /* 0x80000002638c7220 */ /* 0x080fe20000410000 */
[----:B------:R-:W0:Y:S01]  /*2f10*/  MUFU.EX2 R10, R10 ;  /* 0x0000000a000a7308 */ /* 0x000e220000000800 */
[----:B-1----:R-:W-:Y:S01]  /*2f20*/  FMUL.FTZ R9, R5, R7 ;  /* 0x0000000705097220 */ /* 0x002fe20000410000 */
[----:B------:R-:W-:Y:S01]  /*2f30*/  IADD3 R5, PT, PT, R155, UR4, RZ ;  /* 0x000000049b057c10 */ /* 0x000fe2000fffe0ff */
[-C--:B------:R-:W-:Y:S01]  /*2f40*/  FMUL.FTZ R142, R100, -R2.reuse ;  /* 0x80000002648e7220 */ /* 0x080fe20000410000 */
[----:B------:R-:W-:Y:S01]  /*2f50*/  FMUL.FTZ R144, R101, -R2 ;  /* 0x8000000265907220 */ /* 0x000fe20000410000 */
[----:B------:R-:W-:Y:S01]  /*2f60*/  FFMA.FTZ R4, R4, R6, -R9 ;  /* 0x0000000604047223 */ /* 0x000fe20000010809 */
[----:B------:R-:W-:Y:S01]  /*2f70*/  SEL R5, R5, R44, !P3 ;  /* 0x0000002c05057207 */ /* 0x000fe20005800000 */
[----:B------:R-:W-:Y:S01]  /*2f80*/  FMUL.FTZ R9, R24, R119 ;  /* 0x0000007718097220 */ /* 0x000fe20000410000 */
[----:B------:R-:W1:Y:S01]  /*2f90*/  MUFU.COS R139, R122 ;  /* 0x0000007a008b7308 */ /* 0x000e620000000000 */
[C---:B--2---:R-:W-:Y:S01]  /*2fa0*/  FMUL.FTZ R121, R124.reuse, R137 ;  /* 0x000000897c797220 */ /* 0x044fe20000410000 */
[----:B------:R-:W-:Y:S01]  /*2fb0*/  LEA R5, R5, UR6, 0x3 ;  /* 0x0000000605057c11 */ /* 0x000fe2000f8e18ff */
[----:B------:R-:W-:Y:S01]  /*2fc0*/  FMUL.FTZ R124, R124, R135 ;  /* 0x000000877c7c7220 */ /* 0x000fe20000410000 */
[----:B------:R-:W-:Y:S01]  /*2fd0*/  P2R R6, PR, RZ, 0x8 ;  /* 0x00000008ff067803 */ /* 0x000fe20000000000 */
[-C--:B------:R-:W-:Y:S01]  /*2fe0*/  FMUL.FTZ R135, R97, R4.reuse ;  /* 0x0000000461877220 */ /* 0x080fe20000410000 */
[-C--:B------:R-:W-:Y:S01]  /*2ff0*/  FMUL.FTZ R137, R98, R4.reuse ;  /* 0x0000000462897220 */ /* 0x080fe20000410000 */
[----:B------:R2:W-:Y:S01]  /*3000*/  STS.64 [R5+0x670], R8 ;  /* 0x0006700805007388 */ /* 0x0005e20000000a00 */
[----:B------:R-:W3:Y:S01]  /*3010*/  MUFU.SIN R7, R134 ;  /* 0x0000008600077308 */ /* 0x000ee20000000400 */
[----:B0-----:R-:W-:Y:S01]  /*3020*/  FMUL.FTZ R120, R10, R133 ;  /* 0x000000850a787220 */ /* 0x001fe20000410000 */
[-C--:B------:R-:W-:Y:S01]  /*3030*/  FMUL.FTZ R133, R95, R4.reuse ;  /* 0x000000045f857220 */ /* 0x080fe20000410000 */
[-C--:B------:R-:W-:Y:S01]  /*3040*/  FMUL.FTZ R141, R100, R4.reuse ;  /* 0x00000004648d7220 */ /* 0x080fe20000410000 */
[-C--:B------:R-:W-:Y:S01]  /*3050*/  FMUL.FTZ R143, R101, R4.reuse ;  /* 0x00000004658f7220 */ /* 0x080fe20000410000 */
[C---:B------:R-:W-:Y:S01]  /*3060*/  FMUL.FTZ R146, R102.reuse, R4 ;  /* 0x0000000466927220 */ /* 0x040fe20000410000 */
[----:B------:R-:W-:-:S02]  /*3070*/  FMUL.FTZ R148, R102, -R2 ;  /* 0x8000000266947220 */ /* 0x000fc40000410000 */
[----:B------:R0:W5:Y:S01]  /*3080*/  MUFU.COS R11, R134 ;  /* 0x00000086000b7308 */ /* 0x0001620000000000 */
[----:B-1----:R-:W-:Y:S01]  /*3090*/  FMUL.FTZ R125, R126, R139 ;  /* 0x0000008b7e7d7220 */ /* 0x002fe20000410000 */
[----:B------:R-:W-:-:S06]  /*30a0*/  FMUL.FTZ R139, R99, R4 ;  /* 0x00000004638b7220 */ /* 0x000fcc0000410000 */
[----:B------:R1:W4:Y:S01]  /*30b0*/  MUFU.SIN R25, R122 ;  /* 0x0000007a00197308 */ /* 0x0003220000000400 */
[----:B---3--:R-:W-:Y:S01]  /*30c0*/  FMUL.FTZ R123, R132, R7 ;  /* 0x00000007847b7220 */ /* 0x008fe20000410000 */
[----:B0-----:R-:W-:Y:S01]  /*30d0*/  FMUL.FTZ R134, R95, -R2 ;  /* 0x800000025f867220 */ /* 0x001fe20000410000 */
[----:B-1----:R-:W-:Y:S01]  /*30e0*/  FMUL.FTZ R122, R10, R127 ;  /* 0x0000007f0a7a7220 */ /* 0x002fe20000410000 */
[----:B-----5:R-:W-:Y:S01]  /*30f0*/  FMUL.FTZ R119, R132, R11 ;  /* 0x0000000b84777220 */ /* 0x020fe20000410000 */
[C---:B------:R-:W-:Y:S01]  /*3100*/  FMUL.FTZ R127, R0.reuse, R4 ;  /* 0x00000004007f7220 */ /* 0x040fe20000410000 */
        /* <DEDUP_REMOVED lines=12> */
.L_x_15384:
[----:B------:R0:W1:Y:S02]  /*31d0*/  LDS.64 R10, [R152+UR5+0x1678] ;  /* 0x00167805980a7984 */ /* 0x0000640008000a00 */
.L_x_15385:
[----:B------:R-:W-:Y:S05]  /*31e0*/  BSYNC.RECONVERGENT B0 ;  /* 0x0000000000007941 */ /* 0x000fea0003800200 */
.L_x_15383:
[----:B--2---:R-:W2:Y:S01]  /*31f0*/  @P0 LDC R2, c[0x0][0x38c] ;  /* 0x0000e300ff020b82 */ /* 0x004ea20000000800 */
[----:B------:R-:W-:Y:S01]  /*3200*/  CS2R R24, SRZ ;  /* 0x0000000000187805 */ /* 0x000fe2000001ff00 */
[----:B--2---:R-:W-:-:S04]  /*3210*/  @P0 IMAD R5, R103, R2, UR4 ;  /* 0x0000000467050e24 */ /* 0x004fc8000f8e0202 */
[----:B------:R-:W-:-:S05]  /*3220*/  @P0 IMAD.WIDE R4, R5, 0x10, R16 ;  /* 0x0000001005040825 */ /* 0x000fca00078e0210 */
[----:B------:R2:W4:Y:S01]  /*3230*/  @P0 LDG.E.64 R24, desc[UR16][R4.64+0x8] ;  /* 0x0000081004180981 */ /* 0x000522000c1e1b00 */
[CC--:B------:R-:W-:Y:S01]  /*3240*/  FMUL.FTZ R2, R104.reuse, R115.reuse ;  /* 0x0000007368027220 */ /* 0x0c0fe20000410000 */
[----:B------:R-:W-:Y:S01]  /*3250*/  FMUL.FTZ R7, RZ, R115 ;  /* 0x00000073ff077220 */ /* 0x000fe20000410000 */
[----:B------:R-:W-:Y:S01]  /*3260*/  ISETP.GE.AND P1, PT, R63, 0x1, PT ;  /* 0x000000013f00780c */ /* 0x000fe20003f26270 */
[----:B------:R-:W-:Y:S01]  /*3270*/  ULEA UR7, UR4, UR6, 0x4 ;  /* 0x0000000604077291 */ /* 0x000fe2000f8e20ff */
[-C--:B------:R-:W-:Y:S01]  /*3280*/  FFMA.FTZ R6, RZ, R113.reuse, R2 ;  /* 0x00000071ff067223 */ /* 0x080fe20000010002 */
[----:B------:R-:W-:Y:S01]  /*3290*/  FFMA.FTZ R2, R104, R113, -R7 ;  /* 0x0000007168027223 */ /* 0x000fe20000010807 */
[----:B------:R-:W-:Y:S01]  /*32a0*/  ISETP.NE.AND P6, PT, R154, 0x1f, PT ;  /* 0x0000001f9a00780c */ /* 0x000fe20003fc5270 */
[----:B------:R-:W-:Y:S01]  /*32b0*/  BSSY.RECONVERGENT B0, `(.L_x_15386) ;  /* 0x00000f1000007945 */ /* 0x000fe20003800200 */
[----:B------:R-:W-:Y:S01]  /*32c0*/  FADD.FTZ R145, RZ, R6 ;  /* 0x00000006ff917221 */ /* 0x000fe20000010000 */
[----:B------:R-:W-:Y:S01]  /*32d0*/  FADD.FTZ R7, R105, R2 ;  /* 0x0000000269077221 */ /* 0x000fe20000010000 */
[----:B--2---:R-:W-:Y:S01]  /*32e0*/  FMUL.FTZ R5, R9, R115 ;  /* 0x0000007309057220 */ /* 0x004fe20000410000 */
[----:B------:R-:W-:Y:S01]  /*32f0*/  ISETP.GE.AND P4, PT, R43, UR8, PT ;  /* 0x000000082b007c0c */ /* 0x000fe2000bf86270 */
[C---:B------:R-:W-:Y:S01]  /*3300*/  FMUL.FTZ R147, R116.reuse, R145 ;  /* 0x0000009174937220 */ /* 0x040fe20000410000 */
[----:B------:R-:W-:Y:S01]  /*3310*/  FMUL.FTZ R2, R116, R7 ;  /* 0x0000000774027220 */ /* 0x000fe20000410000 */
[----:B------:R-:W-:Y:S01]  /*3320*/  FFMA.FTZ R5, R8, R113, -R5 ;  /* 0x0000007108057223 */ /* 0x000fe20000010805 */
[----:B------:R-:W-:Y:S01]  /*3330*/  ISETP.GT.U32.AND P2, PT, R154, 0x1b, PT ;  /* 0x0000001b9a00780c */ /* 0x000fe20003f44070 */
[C---:B------:R-:W-:Y:S01]  /*3340*/  FFMA.FTZ R147, R114.reuse, R7, -R147 ;  /* 0x0000000772937223 */ /* 0x040fe20000010893 */
[----:B------:R-:W-:Y:S01]  /*3350*/  FFMA.FTZ R2, R114, R145, R2 ;  /* 0x0000009172027223 */ /* 0x000fe20000010002 */
[----:B------:R-:W-:-:S02]  /*3360*/  ISETP.GT.U32.AND P3, PT, R154, 0x17, PT ;  /* 0x000000179a00780c */ /* 0x000fc40003f64070 */
[----:B------:R-:W-:Y:S01]  /*3370*/  FADD.FTZ R147, R106, R147 ;  /* 0x000000936a937221 */ /* 0x000fe20000010000 */
[----:B------:R-:W-:Y:S01]  /*3380*/  FADD.FTZ R2, RZ, R2 ;  /* 0x00000002ff027221 */ /* 0x000fe20000010000 */
[----:B------:R-:W-:Y:S02]  /*3390*/  ISETP.NE.OR P4, PT, R34, RZ, P4 ;  /* 0x000000ff2200720c */ /* 0x000fe40002785670 */
[CC--:B------:R-:W-:Y:S01]  /*33a0*/  FMUL.FTZ R6, R118.reuse, R147.reuse ;  /* 0x0000009376067220 */ /* 0x0c0fe20000410000 */
[-C--:B------:R-:W-:Y:S01]  /*33b0*/  FMUL.FTZ R4, R118, R2.reuse ;  /* 0x0000000276047220 */ /* 0x080fe20000410000 */
[----:B------:R-:W-:Y:S02]  /*33c0*/  ISETP.GT.U32.AND P5, PT, R154, 0xf, PT ;  /* 0x0000000f9a00780c */ /* 0x000fe40003fa4070 */
[C---:B------:R-:W-:Y:S01]  /*33d0*/  FFMA.FTZ R6, R117.reuse, R2, R6 ;  /* 0x0000000275067223 */ /* 0x040fe20000010006 */
[----:B------:R-:W-:Y:S01]  /*33e0*/  FFMA.FTZ R4, R117, R147, -R4 ;  /* 0x0000009375047223 */ /* 0x000fe20000010804 */
[----:B------:R-:W-:-:S02]  /*33f0*/  FMUL.FTZ R2, R8, R115 ;  /* 0x0000007308027220 */ /* 0x000fc40000410000 */
        /* <DEDUP_REMOVED lines=10> */
[----:B------:R-:W-:-:S02]  /*34a0*/  FFMA.FTZ R145, R114, R5, -R145 ;  /* 0x0000000572917223 */ /* 0x000fc40000010891 */
        /* <DEDUP_REMOVED lines=21> */
[----:B------:R-:W-:Y:S01]  /*3600*/  FMUL.FTZ R4, R124, R2 ;  /* 0x000000027c047220 */ /* 0x000fe20000410000 */
[----:B------:R-:W-:Y:S01]  /*3610*/  FFMA.FTZ R145, R125, R156, R145 ;  /* 0x0000009c7d917223 */ /* 0x000fe20000010091 */
[C---:B------:R-:W-:Y:S01]  /*3620*/  FFMA.FTZ R6, R121.reuse, R2, R6 ;  /* 0x0000000279067223 */ /* 0x040fe20000010006 */
        /* <DEDUP_REMOVED lines=12> */
[----:B------:R-:W-:Y:S01]  /*36f0*/  FADD.FTZ R2, RZ, R158 ;  /* 0x0000009eff027221 */ /* 0x000fe20000010000 */
[----:B------:R-:W-:Y:S01]  /*3700*/  FFMA.FTZ R151, R119, R148, -R151 ;  /* 0x0000009477977223 */ /* 0x000fe20000010897 */
[----:B------:R-:W-:Y:S01]  /*3710*/  FADD.FTZ R147, R111, R150 ;  /* 0x000000966f937221 */ /* 0x000fe20000010000 */
[-C--:B------:R-:W-:Y:S01]  /*3720*/  FFMA.FTZ R145, R119, R6.reuse, R145 ;  /* 0x0000000677917223 */ /* 0x080fe20000010091 */
[----:B------:R-:W-:Y:S01]  /*3730*/  FMUL.FTZ R6, R123, R6 ;  /* 0x000000067b067220 */ /* 0x000fe20000410000 */
[----:B------:R-:W2:Y:S01]  /*3740*/  SHFL.UP PT, R156, R2, 0x1, RZ ;  /* 0x04200000029c7989 */ /* 0x000ea200000e00ff */
[----:B------:R-:W-:-:S02]  /*3750*/  FADD.FTZ R151, R144, R151 ;  /* 0x0000009790977221 */ /* 0x000fc40000010000 */
[----:B------:R-:W-:Y:S01]  /*3760*/  FFMA.FTZ R149, R119, R4, -R6 ;  /* 0x0000000477957223 */ /* 0x000fe20000010806 */
[----:B------:R-:W5:Y:S01]  /*3770*/  SHFL.UP PT, R150, R147, 0x1, RZ ;  /* 0x0420000093967989 */ /* 0x000f6200000e00ff */
[----:B------:R-:W-:-:S03]  /*3780*/  FMUL.FTZ R162, R126, R151 ;  /* 0x000000977ea27220 */ /* 0x000fc60000410000 */
        /* <DEDUP_REMOVED lines=78> */
[C---:B------:R-:W-:Y:S01]  /*3c70*/  FFMA.FTZ R158, R120.reuse, R153, -R158 ;  /* 0x00000099789e7223 */ /* 0x040fe2000001089e */
[----:B------:R-:W-:Y:S01]  /*3c80*/  FFMA.FTZ R160, R120, R5, R160 ;  /* 0x0000000578a07223 */ /* 0x000fe200000100a0 */
[----:B------:R-:W-:Y:S01]  /*3c90*/  ISETP.GE.AND P1, PT, R63, 0x8, PT ;  /* 0x000000083f00780c */ /* 0x000fe20003f26270 */
[----:B------:R-:W-:Y:S01]  /*3ca0*/  FADD.FTZ R151, R138, R151 ;  /* 0x000000978a977221 */ /* 0x000fe20000010000 */
[C---:B------:R-:W-:Y:S01]  /*3cb0*/  FMUL.FTZ R5, R118.reuse, R157 ;  /* 0x0000009d76057220 */ /* 0x040fe20000410000 */
[CC--:B------:R-:W-:Y:S01]  /*3cc0*/  FMUL.FTZ R162, R118.reuse, R158.reuse ;  /* 0x0000009e76a27220 */ /* 0x0c0fe20000410000 */
[----:B------:R-:W-:Y:S01]  /*3cd0*/  FADD.FTZ R160, R137, R160 ;  /* 0x000000a089a07221 */ /* 0x000fe20000010000 */
[C---:B------:R-:W-:Y:S01]  /*3ce0*/  FMUL.FTZ R7, R118.reuse, R151 ;  /* 0x0000009776077220 */ /* 0x040fe20000410000 */
[C---:B------:R-:W-:Y:S01]  /*3cf0*/  FFMA.FTZ R153, R117.reuse, R158, -R5 ;  /* 0x0000009e75997223 */ /* 0x040fe20000010805 */
[----:B------:R-:W-:Y:S01]  /*3d00*/  FFMA.FTZ R157, R117, R157, R162 ;  /* 0x0000009d759d7223 */ /* 0x000fe200000100a2 */
[----:B------:R-:W-:Y:S01]  /*3d10*/  FMUL.FTZ R162, R118, R160 ;  /* 0x000000a076a27220 */ /* 0x000fe20000410000 */
[----:B0-----:R-:W-:Y:S01]  /*3d20*/  FMUL.FTZ R158, R149, R156 ;  /* 0x0000009c959e7220 */ /* 0x001fe20000410000 */
[----:B------:R-:W-:Y:S01]  /*3d30*/  FFMA.FTZ R160, R117, R160, R7 ;  /* 0x000000a075a07223 */ /* 0x000fe20000010007 */
[----:B------:R-:W-:Y:S01]  /*3d40*/  FMUL.FTZ R156, R145, R156 ;  /* 0x0000009c919c7220 */ /* 0x000fe20000410000 */
[----:B------:R-:W-:Y:S01]  /*3d50*/  FFMA.FTZ R151, R117, R151, -R162 ;  /* 0x0000009775977223 */ /* 0x000fe200000108a2 */
[----:B-1----:R-:W-:-:S02]  /*3d60*/  FFMA.FTZ R7, R145, R150, R158 ;  /* 0x0000009691077223 */ /* 0x002fc4000001009e */
        /* <DEDUP_REMOVED lines=8> */
[----:B------:R-:W-:Y:S01]  /*3df0*/  FADD.FTZ R5, R135, R160 ;  /* 0x000000a087057221 */ /* 0x000fe20000010000 */
[----:B------:R-:W0:Y:S01]  /*3e00*/  SHFL.UP PT, R158, R2, 0x10, RZ ;  /* 0x06000000029e7989 */ /* 0x000e2200000e00ff */
[C---:B------:R-:W-:Y:S01]  /*3e10*/  FMUL.FTZ R7, R116.reuse, R153 ;  /* 0x0000009974077220 */ /* 0x040fe20000410000 */
[C---:B------:R-:W-:Y:S01]  /*3e20*/  FMUL.FTZ R162, R116.reuse, R151 ;  /* 0x0000009774a27220 */ /* 0x040fe20000410000 */
[C---:B------:R-:W-:Y:S01]  /*3e30*/  FMUL.FTZ R164, R116.reuse, R5 ;  /* 0x0000000574a47220 */ /* 0x040fe20000410000 */
[----:B------:R-:W1:Y:S01]  /*3e40*/  SHFL.UP PT, R6, R145, 0x10, RZ ;  /* 0x0600000091067989 */ /* 0x000e6200000e00ff */
[-C--:B------:R-:W-:Y:S01]  /*3e50*/  FMUL.FTZ R160, R116, R157.reuse ;  /* 0x0000009d74a07220 */ /* 0x080fe20000410000 */
[C---:B------:R-:W-:Y:S01]  /*3e60*/  FFMA.FTZ R150, R114.reuse, R157, R7 ;  /* 0x0000009d72967223 */ /* 0x040fe20000010007 */
[C---:B------:R-:W-:Y:S01]  /*3e70*/  FFMA.FTZ R151, R114.reuse, R151, -R164 ;  /* 0x0000009772977223 */ /* 0x040fe200000108a4 */
[----:B------:R-:W2:Y:S01]  /*3e80*/  SHFL.UP PT, R156, R147, 0x10, RZ ;  /* 0x06000000939c7989 */ /* 0x000ea200000e00ff */
[C---:B------:R-:W-:Y:S01]  /*3e90*/  FFMA.FTZ R162, R114.reuse, R5, R162 ;  /* 0x0000000572a27223 */ /* 0x040fe200000100a2 */
[----:B------:R-:W-:Y:S01]  /*3ea0*/  FFMA.FTZ R160, R114, R153, -R160 ;  /* 0x0000009972a07223 */ /* 0x000fe200000108a0 */
[----:B------:R-:W-:Y:S01]  /*3eb0*/  FADD.FTZ R164, R134, R151 ;  /* 0x0000009786a47221 */ /* 0x000fe20000010000 */
[----:B------:R-:W3:Y:S01]  /*3ec0*/  SHFL.UP PT, R4, R149, 0x10, RZ ;  /* 0x0600000095047989 */ /* 0x000ee200000e00ff */
[----:B------:R-:W-:Y:S01]  /*3ed0*/  FMUL.FTZ R151, R115, R150 ;  /* 0x0000009673977220 */ /* 0x000fe20000410000 */
[----:B------:R-:W-:Y:S01]  /*3ee0*/  ISETP.GE.AND P1, PT, R63, 0x10, PT ;  /* 0x000000103f00780c */ /* 0x000fe20003f26270 */
[----:B------:R-:W-:Y:S01]  /*3ef0*/  FADD.FTZ R162, R133, R162 ;  /* 0x000000a285a27221 */ /* 0x000fe20000010000 */
[C---:B------:R-:W-:Y:S01]  /*3f00*/  FMUL.FTZ R166, R115.reuse, R160 ;  /* 0x000000a073a67220 */ /* 0x040fe20000410000 */
[----:B------:R-:W-:Y:S01]  /*3f10*/  FMUL.FTZ R5, R115, R164 ;  /* 0x000000a473057220 */ /* 0x000fe20000410000 */
[----:B------:R-:W-:Y:S01]  /*3f20*/  FFMA.FTZ R151, R113, R160, -R151 ;  /* 0x000000a071977223 */ /* 0x000fe20000010897 */
[----:B------:R-:W-:Y:S01]  /*3f30*/  FMUL.FTZ R7, R115, R162 ;  /* 0x000000a273077220 */ /* 0x000fe20000410000 */
[C---:B------:R-:W-:Y:S01]  /*3f40*/  FFMA.FTZ R150, R113.reuse, R150, R166 ;  /* 0x0000009671967223 */ /* 0x040fe200000100a6 */
[----:B------:R-:W-:-:S02]  /*3f50*/  FFMA.FTZ R162, R113, R162, R5 ;  /* 0x000000a271a27223 */ /* 0x000fc40000010005 */
        /* <DEDUP_REMOVED lines=38> */
.L_x_15387:
[----:B------:R-:W-:Y:S05]  /*41c0*/  BSYNC.RECONVERGENT B0 ;  /* 0x0000000000007941 */ /* 0x000fea0003800200 */
.L_x_15386:
        /* <DEDUP_REMOVED lines=17> */
.L_x_15389:
[----:B------:R-:W-:Y:S05]  /*42e0*/  BSYNC.RECONVERGENT B0 ;  /* 0x0000000000007941 */ /* 0x000fea0003800200 */
.L_x_15388:
        /* <DEDUP_REMOVED lines=16> */
.L_x_15391:
[----:B------:R-:W-:Y:S05]  /*43f0*/  BSYNC.RECONVERGENT B0 ;  /* 0x0000000000007941 */ /* 0x000fea0003800200 */
.L_x_15390:
        /* <DEDUP_REMOVED lines=16> */
.L_x_15393:
[----:B------:R-:W-:Y:S05]  /*4500*/  BSYNC.RECONVERGENT B0 ;  /* 0x0000000000007941 */ /* 0x000fea0003800200 */
.L_x_15392:
        /* <DEDUP_REMOVED lines=16> */
.L_x_15395:
[----:B------:R-:W-:Y:S05]  /*4610*/  BSYNC.RECONVERGENT B0 ;  /* 0x0000000000007941 */ /* 0x000fea0003800200 */
.L_x_15394:
        /* <DEDUP_REMOVED lines=45> */
[C---:B------:R-:W-:Y:S01]  /*48f0*/  FMUL.FTZ R158, R126.reuse, R143 ;  /* 0x0000008f7e9e7220 */ /* 0x040fe20000410000 */
[CC--:B------:R-:W-:Y:S01]  /*4900*/  FMUL.FTZ R10, R115.reuse, R11.reuse ;  /* 0x0000000b730a7220 */ /* 0x0c0fe20000410000 */
[----:B------:R-:W-:Y:S01]  /*4910*/  FMUL.FTZ R8, R115, R2 ;  /* 0x0000000273087220 */ /* 0x000fe20000410000 */
[-C--:B------:R-:W-:Y:S01]  /*4920*/  FMUL.FTZ R156, R126, R144.reuse ;  /* 0x000000907e9c7220 */ /* 0x080fe20000410000 */
[----:B------:R-:W-:Y:S01]  /*4930*/  FFMA.FTZ R145, R125, R144, -R158 ;  /* 0x000000907d917223 */ /* 0x000fe2000001089e */
[C---:B------:R-:W-:Y:S01]  /*4940*/  FFMA.FTZ R10, R113.reuse, R2, R10 ;  /* 0x00000002710a7223 */ /* 0x040fe2000001000a */
[----:B------:R-:W-:Y:S01]  /*4950*/  FFMA.FTZ R8, R113, R11, -R8 ;  /* 0x0000000b71087223 */ /* 0x000fe20000010808 */
[-C--:B------:R-:W-:Y:S01]  /*4960*/  FFMA.FTZ R156, R125, R143.reuse, R156 ;  /* 0x0000008f7d9c7223 */ /* 0x080fe2000001009c */
[----:B------:R-:W-:Y:S01]  /*4970*/  FADD.FTZ R145, R142, R145 ;  /* 0x000000918e917221 */ /* 0x000fe20000010000 */
[----:B------:R-:W-:Y:S01]  /*4980*/  FMUL.FTZ R165, R85, R143 ;  /* 0x0000008f55a57220 */ /* 0x000fe20000410000 */
[----:B------:R-:W-:Y:S01]  /*4990*/  FADD.FTZ R157, R105, R8 ;  /* 0x00000008699d7221 */ /* 0x000fe20000010000 */
[----:B------:R-:W-:Y:S01]  /*49a0*/  FADD.FTZ R142, R141, R156 ;  /* 0x0000009c8d8e7221 */ /* 0x000fe20000010000 */
[----:B------:R-:W-:Y:S01]  /*49b0*/  FADD.FTZ R141, RZ, R10 ;  /* 0x0000000aff8d7221 */ /* 0x000fe20000010000 */
[----:B------:R-:W-:Y:S01]  /*49c0*/  FMUL.FTZ R10, R124, R145 ;  /* 0x000000917c0a7220 */ /* 0x000fe20000410000 */
[----:B------:R-:W-:Y:S01]  /*49d0*/  FMUL.FTZ R8, R116, R157 ;  /* 0x0000009d74087220 */ /* 0x000fe20000410000 */
[-C--:B------:R-:W-:Y:S01]  /*49e0*/  FMUL.FTZ R156, R124, R142.reuse ;  /* 0x0000008e7c9c7220 */ /* 0x080fe20000410000 */
[-C--:B------:R-:W-:Y:S01]  /*49f0*/  FMUL.FTZ R9, R116, R141.reuse ;  /* 0x0000008d74097220 */ /* 0x080fe20000410000 */
[CC--:B------:R-:W-:Y:S01]  /*4a00*/  FFMA.FTZ R10, R121.reuse, R142.reuse, R10 ;  /* 0x0000008e790a7223 */ /* 0x0c0fe2000001000a */
[C---:B------:R-:W-:Y:S01]  /*4a10*/  FFMA.FTZ R8, R114.reuse, R141, R8 ;  /* 0x0000008d72087223 */ /* 0x040fe20000010008 */
[----:B------:R-:W-:Y:S01]  /*4a20*/  FFMA.FTZ R147, R121, R145, -R156 ;  /* 0x0000009179937223 */ /* 0x000fe2000001089c */
[----:B------:R-:W-:Y:S01]  /*4a30*/  FFMA.FTZ R9, R114, R157, -R9 ;  /* 0x0000009d72097223 */ /* 0x000fe20000010809 */
[----:B------:R-:W-:Y:S01]  /*4a40*/  FADD.FTZ R139, R139, R10 ;  /* 0x0000000a8b8b7221 */ /* 0x000fe20000010000 */
[----:B------:R-:W-:Y:S01]  /*4a50*/  FMUL.FTZ R163, R86, R142 ;  /* 0x0000008e56a37220 */ /* 0x000fe20000410000 */
[----:B------:R-:W-:Y:S01]  /*4a60*/  FADD.FTZ R147, R140, R147 ;  /* 0x000000938c937221 */ /* 0x000fe20000010000 */
[----:B------:R-:W-:Y:S01]  /*4a70*/  FADD.FTZ R159, R106, R9 ;  /* 0x000000096a9f7221 */ /* 0x000fe20000010000 */
        /* <DEDUP_REMOVED lines=43> */
[----:B------:R-:W-:Y:S01]  /*4d30*/  FFMA.FTZ R116, R0, R11, RZ ;  /* 0x0000000b00747223 */ /* 0x000fe200000100ff */
[----:B------:R-:W-:Y:S01]  /*4d40*/  FFMA.FTZ R9, R125, R160, -R8 ;  /* 0x000000a07d097223 */ /* 0x000fe20000010808 */
[----:B------:R-:W-:Y:S01]  /*4d50*/  FADD.FTZ R127, R127, R10 ;  /* 0x0000000a7f7f7221 */ /* 0x000fe20000010000 */
[----:B------:R-:W-:Y:S01]  /*4d60*/  FFMA.FTZ R124, R125, R133, R126 ;  /* 0x000000857d7c7223 */ /* 0x000fe2000001007e */
[----:B------:R-:W-:Y:S01]  /*4d70*/  FADD.FTZ R121, R132, R115 ;  /* 0x0000007384797221 */ /* 0x000fe20000010000 */
[----:B------:R-:W-:Y:S01]  /*4d80*/  FFMA.FTZ R8, R95, R157, R116 ;  /* 0x0000009d5f087223 */ /* 0x000fe20000010074 */
[----:B------:R-:W-:Y:S01]  /*4d90*/  FMUL.FTZ R113, R80, R127 ;  /* 0x0000007f50717220 */ /* 0x000fe20000410000 */
[----:B------:R-:W-:Y:S01]  /*4da0*/  FADD.FTZ R124, RZ, R124 ;  /* 0x0000007cff7c7221 */ /* 0x000fe20000010000 */
[----:B------:R-:W-:Y:S01]  /*4db0*/  FADD.FTZ R162, R110, R9 ;  /* 0x000000096ea27221 */ /* 0x000fe20000010000 */
[----:B------:R-:W-:Y:S01]  /*4dc0*/  FADD.FTZ R116, -R104, R11 ;  /* 0x0000000b68747221 */ /* 0x000fe20000010100 */
[----:B------:R-:W-:Y:S01]  /*4dd0*/  FMUL.FTZ R115, R81, R114 ;  /* 0x0000007251737220 */ /* 0x000fe20000410000 */
[----:B------:R-:W-:Y:S01]  /*4de0*/  FADD.FTZ R120, -R105, R157 ;  /* 0x0000009d69787221 */ /* 0x000fe20000010100 */
[----:B------:R-:W-:Y:S01]  /*4df0*/  FMUL.FTZ R9, R80, R121 ;  /* 0x0000007950097220 */ /* 0x000fe20000410000 */
[----:B------:R-:W-:Y:S01]  /*4e00*/  FMUL.FTZ R11, R2, R113 ;  /* 0x00000071020b7220 */ /* 0x000fe20000410000 */
[----:B------:R-:W-:Y:S01]  /*4e10*/  FFMA.FTZ R157, R97, R159, R8 ;  /* 0x0000009f619d7223 */ /* 0x000fe20000010008 */
[C---:B------:R-:W-:Y:S01]  /*4e20*/  FMUL.FTZ R8, R123.reuse, R124 ;  /* 0x0000007c7b087220 */ /* 0x040fe20000410000 */
[----:B------:R-:W-:Y:S01]  /*4e30*/  FMUL.FTZ R10, R123, R162 ;  /* 0x000000a27b0a7220 */ /* 0x000fe20000410000 */
[----:B------:R-:W-:Y:S01]  /*4e40*/  FMUL.FTZ R123, R81, R134 ;  /* 0x00000086517b7220 */ /* 0x000fe20000410000 */
[C---:B------:R-:W-:Y:S01]  /*4e50*/  FMUL.FTZ R125, R141.reuse, R115 ;  /* 0x000000738d7d7220 */ /* 0x040fe20000410000 */
[-C--:B------:R-:W-:Y:S01]  /*4e60*/  FFMA.FTZ R11, R116, R9.reuse, -R11 ;  /* 0x00000009740b7223 */ /* 0x080fe2000001080b */
[----:B------:R-:W-:Y:S01]  /*4e70*/  FMUL.FTZ R9, R2, R9 ;  /* 0x0000000902097220 */ /* 0x000fe20000410000 */
[----:B------:R-:W-:Y:S01]  /*4e80*/  FADD.FTZ R122, -R106, R159 ;  /* 0x0000009f6a7a7221 */ /* 0x000fe20000010100 */
[-C--:B------:R-:W-:Y:S01]  /*4e90*/  FFMA.FTZ R132, R120, R123.reuse, -R125 ;  /* 0x0000007b78847223 */ /* 0x080fe2000001087d */
[----:B------:R-:W-:Y:S01]  /*4ea0*/  FMUL.FTZ R125, R141, R123 ;  /* 0x0000007b8d7d7220 */ /* 0x000fe20000410000 */
[----:B------:R-:W-:Y:S01]  /*4eb0*/  FFMA.FTZ R9, R116, R113, R9 ;  /* 0x0000007174097223 */ /* 0x000fe20000010009 */
[----:B------:R-:W-:Y:S01]  /*4ec0*/  FMUL.FTZ R123, R82, R135 ;  /* 0x00000087527b7220 */ /* 0x000fe20000410000 */
[C---:B------:R-:W-:Y:S01]  /*4ed0*/  FFMA.FTZ R8, R119.reuse, R162, -R8 ;  /* 0x000000a277087223 */ /* 0x040fe20000010808 */
[----:B------:R-:W-:Y:S01]  /*4ee0*/  FFMA.FTZ R126, R120, R115, R125 ;  /* 0x00000073787e7223 */ /* 0x000fe2000001007d */
[----:B------:R-:W-:Y:S01]  /*4ef0*/  FMUL.FTZ R159, R82, R117 ;  /* 0x00000075529f7220 */ /* 0x000fe20000410000 */
[----:B------:R-:W-:Y:S01]  /*4f00*/  FADD.FTZ R9, RZ, R9 ;  /* 0x00000009ff097221 */ /* 0x000fe20000010000 */
[----:B------:R-:W-:Y:S01]  /*4f10*/  FMUL.FTZ R125, R140, R123 ;  /* 0x0000007b8c7d7220 */ /* 0x000fe20000410000 */
[----:B------:R-:W-:Y:S01]  /*4f20*/  FFMA.FTZ R164, R119, R124, R10 ;  /* 0x0000007c77a47223 */ /* 0x000fe2000001000a */
[----:B------:R-:W-:Y:S01]  /*4f30*/  FMUL.FTZ R119, R84, R137 ;  /* 0x0000008954777220 */ /* 0x000fe20000410000 */
[----:B------:R-:W-:Y:S01]  /*4f40*/  FADD.FTZ R9, R9, R126 ;  /* 0x0000007e09097221 */ /* 0x000fe20000010000 */
[----:B------:R-:W-:Y:S01]  /*4f50*/  FFMA.FTZ R136, R122, R159, -R125 ;  /* 0x0000009f7a887223 */ /* 0x000fe2000001087d */
[----:B------:R-:W-:Y:S01]  /*4f60*/  FFMA.FTZ R138, R98, R156, R157 ;  /* 0x0000009c628a7223 */ /* 0x000fe2000001009d */
[----:B------:R-:W-:Y:S01]  /*4f70*/  FADD.FTZ R11, RZ, R11 ;  /* 0x0000000bff0b7221 */ /* 0x000fe20000010000 */
[----:B------:R-:W-:Y:S01]  /*4f80*/  FADD.FTZ R126, -R107, R156 ;  /* 0x0000009c6b7e7221 */ /* 0x000fe20000010100 */
[----:B------:R-:W-:Y:S01]  /*4f90*/  FMUL.FTZ R125, R84, R149 ;  /* 0x00000095547d7220 */ /* 0x000fe20000410000 */
[----:B------:R-:W-:Y:S01]  /*4fa0*/  FMUL.FTZ R157, R153, R119 ;  /* 0x00000077999d7220 */ /* 0x000fe20000410000 */
[----:B------:R-:W-:Y:S01]  /*4fb0*/  FMUL.FTZ R159, R140, R159 ;  /* 0x0000009f8c9f7220 */ /* 0x000fe20000410000 */
[----:B------:R-:W-:Y:S01]  /*4fc0*/  FADD.FTZ R11, R11, R132 ;  /* 0x000000840b0b7221 */ /* 0x000fe20000010000 */
[----:B------:R-:W-:Y:S01]  /*4fd0*/  FFMA.FTZ R10, R0, -R2, RZ ;  /* 0x80000002000a7223 */ /* 0x000fe200000100ff */
[----:B------:R-:W-:Y:S01]  /*4fe0*/  FFMA.FTZ R156, R126, R125, -R157 ;  /* 0x0000007d7e9c7223 */ /* 0x000fe2000001089d */
[----:B------:R-:W-:Y:S01]  /*4ff0*/  FFMA.FTZ R132, R122, R123, R159 ;  /* 0x0000007b7a847223 */ /* 0x000fe2000001009f */
[----:B------:R-:W-:Y:S01]  /*5000*/  FMUL.FTZ R125, R153, R125 ;  /* 0x0000007d997d7220 */ /* 0x000fe20000410000 */
[----:B------:R-:W-:Y:S01]  /*5010*/  FFMA.FTZ R157, R99, R161, R138 ;  /* 0x000000a1639d7223 */ /* 0x000fe2000001008a */
[----:B------:R-:W-:Y:S01]  /*5020*/  FMUL.FTZ R138, R83, R147 ;  /* 0x00000093538a7220 */ /* 0x000fe20000410000 */
[----:B------:R-:W-:Y:S01]  /*5030*/  FADD.FTZ R11, R11, R136 ;  /* 0x000000880b0b7221 */ /* 0x000fe20000010000 */
[----:B------:R-:W-:Y:S01]  /*5040*/  FADD.FTZ R9, R9, R132 ;  /* 0x0000008409097221 */ /* 0x000fe20000010000 */
[----:B------:R-:W-:Y:S01]  /*5050*/  FFMA.FTZ R136, R126, R119, R125 ;  /* 0x000000777e887223 */ /* 0x000fe2000001007d */
[----:B------:R-:W-:Y:S01]  /*5060*/  FMUL.FTZ R132, R83, R139 ;  /* 0x0000008b53847220 */ /* 0x000fe20000410000 */
[----:B------:R-:W-:Y:S01]  /*5070*/  FADD.FTZ R125, -R108, R161 ;  /* 0x000000a16c7d7221 */ /* 0x000fe20000010100 */
[----:B------:R-:W-:Y:S01]  /*5080*/  FMUL.FTZ R158, R118, R138 ;  /* 0x0000008a769e7220 */ /* 0x000fe20000410000 */
[----:B------:R-:W-:Y:S01]  /*5090*/  FFMA.FTZ R10, R95, -R141, R10 ;  /* 0x8000008d5f0a7223 */ /* 0x000fe2000001000a */
[----:B------:R-:W-:Y:S01]  /*50a0*/  FADD.FTZ R136, R9, R136 ;  /* 0x0000008809887221 */ /* 0x000fe20000010000 */
[----:B------:R-:W-:Y:S01]  /*50b0*/  FADD.FTZ R11, R11, R156 ;  /* 0x0000009c0b0b7221 */ /* 0x000fe20000010000 */
[----:B------:R-:W-:Y:S01]  /*50c0*/  FFMA.FTZ R159, R125, R132, R158 ;  /* 0x000000847d9f7223 */ /* 0x000fe2000001009e */
[----:B------:R-:W-:Y:S01]  /*50d0*/  FFMA.FTZ R156, R100, R160, R157 ;  /* 0x000000a0649c7223 */ /* 0x000fe2000001009d */
[----:B------:R-:W-:Y:S01]  /*50e0*/  FFMA.FTZ R9, R97, -R140, R10 ;  /* 0x8000008c61097223 */ /* 0x000fe2000001000a */
[----:B------:R-:W-:Y:S01]  /*50f0*/  FMUL.FTZ R161, R118, R132 ;  /* 0x0000008476a17220 */ /* 0x000fe20000410000 */
[----:B------:R-:W-:Y:S01]  /*5100*/  FADD.FTZ R136, R136, R159 ;  /* 0x0000009f88887221 */ /* 0x000fe20000010000 */
[----:B------:R-:W-:Y:S01]  /*5110*/  FFMA.FTZ R159, R101, R162, R156 ;  /* 0x000000a2659f7223 */ /* 0x000fe2000001009c */
[----:B------:R-:W-:Y:S01]  /*5120*/  FADD.FTZ R156, -R110, R162 ;  /* 0x000000a26e9c7221 */ /* 0x000fe20000010100 */
[----:B------:R-:W-:Y:S01]  /*5130*/  FFMA.FTZ R10, R98, -R153, R9 ;  /* 0x80000099620a7223 */ /* 0x000fe20000010009 */
[----:B------:R-:W-:Y:S01]  /*5140*/  FADD.FTZ R162, R111, R8 ;  /* 0x000000086fa27221 */ /* 0x000fe20000010000 */
[----:B------:R-:W-:Y:S01]  /*5150*/  FADD.FTZ R158, -R109, R160 ;  /* 0x000000a06d9e7221 */ /* 0x000fe20000010100 */
[----:B------:R-:W-:Y:S01]  /*5160*/  FMUL.FTZ R8, R86, R145 ;  /* 0x0000009156087220 */ /* 0x000fe20000410000 */
[----:B------:R-:W-:Y:S01]  /*5170*/  FMUL.FTZ R157, R133, R163 ;  /* 0x000000a3859d7220 */ /* 0x000fe20000410000 */
[----:B------:R-:W-:Y:S01]  /*5180*/  FFMA.FTZ R9, R99, -R118, R10 ;  /* 0x8000007663097223 */ /* 0x000fe2000001000a */
[----:B------:R-:W-:Y:S01]  /*5190*/  FFMA.FTZ R138, R125, R138, -R161 ;  /* 0x0000008a7d8a7223 */ /* 0x000fe200000108a1 */
[----:B------:R-:W-:Y:S01]  /*51a0*/  FMUL.FTZ R167, R85, R144 ;  /* 0x0000009055a77220 */ /* 0x000fe20000410000 */
[-C--:B------:R-:W-:Y:S01]  /*51b0*/  FFMA.FTZ R10, R158, R8.reuse, -R157 ;  /* 0x000000089e0a7223 */ /* 0x080fe2000001089d */
[----:B------:R-:W-:Y:S01]  /*51c0*/  FMUL.FTZ R169, R124, R165 ;  /* 0x000000a57ca97220 */ /* 0x000fe20000410000 */
[----:B------:R-:W-:Y:S01]  /*51d0*/  FMUL.FTZ R157, R133, R8 ;  /* 0x00000008859d7220 */ /* 0x000fe20000410000 */
[----:B------:R-:W-:Y:S01]  /*51e0*/  FADD.FTZ R11, R11, R138 ;  /* 0x0000008a0b0b7221 */ /* 0x000fe20000010000 */
[----:B------:R-:W-:Y:S01]  /*51f0*/  FADD.FTZ R161, RZ, R164 ;  /* 0x000000a4ffa17221 */ /* 0x000fe20000010000 */
[----:B------:R-:W-:Y:S01]  /*5200*/  FFMA.FTZ R169, R156, R167, -R169 ;  /* 0x000000a79ca97223 */ /* 0x000fe200000108a9 */
[C---:B------:R-:W-:Y:S01]  /*5210*/  FMUL.FTZ R171, R88.reuse, R146 ;  /* 0x0000009258ab7220 */ /* 0x040fe20000410000 */
[----:B------:R-:W-:Y:S01]  /*5220*/  FMUL.FTZ R138, R88, R148 ;  /* 0x00000094588a7220 */ /* 0x000fe20000410000 */
[----:B------:R-:W-:Y:S01]  /*5230*/  FFMA.FTZ R157, R158, R163, R157 ;  /* 0x000000a39e9d7223 */ /* 0x000fe2000001009d */
[----:B------:R-:W-:Y:S01]  /*5240*/  FMUL.FTZ R167, R124, R167 ;  /* 0x000000a77ca77220 */ /* 0x000fe20000410000 */
[----:B------:R-:W-:Y:S01]  /*5250*/  FFMA.FTZ R8, R100, -R133, R9 ;  /* 0x8000008564087223 */ /* 0x000fe20000010009 */
[----:B------:R-:W-:Y:S01]  /*5260*/  FADD.FTZ R160, -R111, R162 ;  /* 0x000000a26fa07221 */ /* 0x000fe20000010100 */
[C---:B------:R-:W-:Y:S01]  /*5270*/  FMUL.FTZ R173, R161.reuse, R171 ;  /* 0x000000aba1ad7220 */ /* 0x040fe20000410000 */
[----:B------:R-:W-:Y:S01]  /*5280*/  FADD.FTZ R136, R136, R157 ;  /* 0x0000009d88887221 */ /* 0x000fe20000010000 */
[----:B------:R-:W-:Y:S01]  /*5290*/  FFMA.FTZ R167, R156, R165, R167 ;  /* 0x000000a59ca77223 */ /* 0x000fe200000100a7 */
[----:B------:R-:W-:Y:S01]  /*52a0*/  FMUL.FTZ R9, R161, R138 ;  /* 0x0000008aa1097220 */ /* 0x000fe20000410000 */
[----:B------:R-:W-:Y:S01]  /*52b0*/  FADD.FTZ R10, R11, R10 ;  /* 0x0000000a0b0a7221 */ /* 0x000fe20000010000 */
[----:B------:R-:W-:Y:S01]  /*52c0*/  FFMA.FTZ R8, R101, -R124, R8 ;  /* 0x8000007c65087223 */ /* 0x000fe20000010008 */
[----:B------:R-:W-:Y:S01]  /*52d0*/  FFMA.FTZ R173, R160, R138, -R173 ;  /* 0x0000008aa0ad7223 */ /* 0x000fe200000108ad */
[----:B------:R-:W-:Y:S01]  /*52e0*/  FADD.FTZ R136, R136, R167 ;  /* 0x000000a788887221 */ /* 0x000fe20000010000 */
[----:B------:R-:W-:Y:S01]  /*52f0*/  FFMA.FTZ R9, R160, R171, R9 ;  /* 0x000000aba0097223 */ /* 0x000fe20000010009 */
[----:B------:R-:W-:Y:S01]  /*5300*/  FADD.FTZ R10, R10, R169 ;  /* 0x000000a90a0a7221 */ /* 0x000fe20000010000 */
[C---:B------:R-:W-:Y:S01]  /*5310*/  FFMA.FTZ R11, R102.reuse, -R161, R8 ;  /* 0x800000a1660b7223 */ /* 0x040fe20000010008 */
[----:B------:R-:W-:Y:S01]  /*5320*/  FFMA.FTZ R159, R102, R162, R159 ;  /* 0x000000a2669f7223 */ /* 0x000fe2000001009f */
[----:B------:R-:W-:Y:S01]  /*5330*/  FADD.FTZ R8, R136, R9 ;  /* 0x0000000988087221 */ /* 0x000fe20000010000 */
[----:B------:R-:W-:Y:S01]  /*5340*/  FADD.FTZ R173, R10, R173 ;  /* 0x000000ad0aad7221 */ /* 0x000fe20000010000 */
[----:B------:R-:W-:Y:S01]  /*5350*/  ISETP.GT.AND P2, PT, R63, 0x1d, PT ;  /* 0x0000001d3f00780c */ /* 0x000fe20003f44270 */
        /* <DEDUP_REMOVED lines=9> */
[----:B------:R-:W-:Y:S01]  /*53f0*/  FADD.FTZ R91, R132, R91 ;  /* 0x0000005b845b7221 */ /* 0x000fe20000010000 */
[----:B------:R-:W-:-:S02]  /*5400*/  FADD.FTZ R89, R123, R89 ;  /* 0x000000597b597221 */ /* 0x000fc40000010000 */
        /* <DEDUP_REMOVED lines=15> */
[-C--:B------:R-:W-:Y:S01]  /*5500*/  FMUL.FTZ R136, R151, R4.reuse ;  /* 0x0000000497887220 */ /* 0x080fe20000410000 */
[----:B------:R-:W-:Y:S01]  /*5510*/  FFMA.FTZ R4, R150, R4, -R157 ;  /* 0x0000000496047223 */ /* 0x000fe2000001089d */
[----:B------:R-:W-:Y:S01]  /*5520*/  ISETP.NE.AND P1, PT, R34, RZ, PT ;  /* 0x000000ff2200720c */ /* 0x000fe20003f25270 */
[----:B------:R-:W3:Y:S01]  /*5530*/  SHFL.DOWN PT, R162, R9, 0x2, 0x1f ;  /* 0x08401f0009a27f89 */ /* 0x000ee200000e0000 */
[----:B------:R-:W-:Y:S01]  /*5540*/  FFMA.FTZ R5, R150, R5, R136 ;  /* 0x0000000596057223 */ /* 0x000fe20000010088 */
[C---:B------:R-:W-:Y:S01]  /*5550*/  FMUL.FTZ R151, R19.reuse, R148 ;  /* 0x0000009413977220 */ /* 0x040fe20000410000 */
[----:B------:R-:W-:-:S03]  /*5560*/  FMUL.FTZ R25, R19, R146 ;  /* 0x0000009213197220 */ /* 0x000fc60000410000 */
[C---:B------:R-:W-:Y:S01]  /*5570*/  FFMA.FTZ R151, R18.reuse, R146, R151 ;  /* 0x0000009212977223 */ /* 0x040fe20000010097 */
[----:B------:R-:W-:Y:S01]  /*5580*/  FFMA.FTZ R148, R18, R148, -R25 ;  /* 0x0000009412947223 */ /* 0x000fe20000010819 */
[CC--:B------:R-:W-:Y:S02]  /*5590*/  FMUL.FTZ R25, R19.reuse, R144.reuse ;  /* 0x0000009013197220 */ /* 0x0c0fe40000410000 */
[----:B------:R-:W-:Y:S01]  /*55a0*/  FMUL.FTZ R160, R160, R151 ;  /* 0x00000097a0a07220 */ /* 0x000fe20000410000 */
[-C--:B------:R-:W-:Y:S01]  /*55b0*/  FMUL.FTZ R151, R19, R143.reuse ;  /* 0x0000008f13977220 */ /* 0x080fe20000410000 */
[----:B0-----:R-:W-:Y:S01]  /*55c0*/  @!P2 FADD.FTZ R11, R11, R164 ;  /* 0x000000a40b0ba221 */ /* 0x001fe20000010000 */
[----:B------:R0:W-:Y:S01]  /*55d0*/  @!P1 STS.128 [UR7+0x1770], R4 ;  /* 0x00177004ff009988 */ /* 0x0001e20008000c07 */
[C---:B------:R-:W-:Y:S01]  /*55e0*/  FFMA.FTZ R25, R18.reuse, R143, R25 ;  /* 0x0000008f12197223 */ /* 0x040fe20000010019 */
[----:B------:R-:W-:Y:S01]  /*55f0*/  FFMA.FTZ R151, R18, R144, -R151 ;  /* 0x0000009012977223 */ /* 0x000fe20000010897 */
[----:B-1----:R-:W-:Y:S01]  /*5600*/  @!P2 FADD.FTZ R10, R10, R169 ;  /* 0x000000a90a0aa221 */ /* 0x002fe20000010000 */
[----:B------:R-:W1:Y:S01]  /*5610*/  SHFL.DOWN PT, R136, R11, 0x4, 0x1f ;  /* 0x08801f000b887f89 */ /* 0x000e6200000e0000 */
[----:B------:R-:W-:Y:S01]  /*5620*/  FMUL.FTZ R25, R156, R25 ;  /* 0x000000199c197220 */ /* 0x000fe20000410000 */
[----:B------:R-:W-:Y:S01]  /*5630*/  FFMA.FTZ R148, R161, R148, R160 ;  /* 0x00000094a1947223 */ /* 0x000fe200000100a0 */
[----:B--2---:R-:W-:Y:S01]  /*5640*/  @!P2 FADD.FTZ R8, R8, R167 ;  /* 0x000000a70808a221 */ /* 0x004fe20000010000 */
[----:B------:R-:W2:Y:S01]  /*5650*/  SHFL.DOWN PT, R159, R10, 0x4, 0x1f ;  /* 0x08801f000a9f7f89 */ /* 0x000ea200000e0000 */
[----:B------:R-:W-:Y:S01]  /*5660*/  FFMA.FTZ R25, R124, R151, R25 ;  /* 0x000000977c197223 */ /* 0x000fe20000010019 */
[----:B---3--:R-:W-:-:S02]  /*5670*/  @!P2 FADD.FTZ R9, R9, R162 ;  /* 0x000000a20909a221 */ /* 0x008fc40000010000 */
[----:B------:R-:W3:Y:S01]  /*5680*/  SHFL.DOWN PT, R157, R8, 0x4, 0x1f ;  /* 0x08801f00089d7f89 */ /* 0x000ee200000e0000 */
[----:B------:R-:W-:Y:S01]  /*5690*/  ISETP.GT.AND P2, PT, R63, 0x1b, PT ;  /* 0x0000001b3f00780c */ /* 0x000fe20003f44270 */
[CC--:B0-----:R-:W-:Y:S01]  /*56a0*/  FMUL.FTZ R5, R19.reuse, R145.reuse ;  /* 0x0000009113057220 */ /* 0x0c1fe20000410000 */
[----:B------:R-:W-:Y:S01]  /*56b0*/  FMUL.FTZ R4, R19, R142 ;  /* 0x0000008e13047220 */ /* 0x000fe20000410000 */
[----:B------:R-:W0:Y:S01]  /*56c0*/  SHFL.DOWN PT, R24, R9, 0x4, 0x1f ;  /* 0x08801f0009187f89 */ /* 0x000e2200000e0000 */
[----:B------:R-:W-:Y:S01]  /*56d0*/  FFMA.FTZ R7, R79, R146, R148 ;  /* 0x000000924f077223 */ /* 0x000fe20000010094 */
[C---:B------:R-:W-:Y:S01]  /*56e0*/  FFMA.FTZ R5, R18.reuse, R142, R5 ;  /* 0x0000008e12057223 */ /* 0x040fe20000010005 */
[----:B------:R-:W-:Y:S01]  /*56f0*/  FFMA.FTZ R4, R18, R145, -R4 ;  /* 0x0000009112047223 */ /* 0x000fe20000010804 */
[----:B------:R-:W-:Y:S01]  /*5700*/  FFMA.FTZ R6, R78, R143, R25 ;  /* 0x0000008f4e067223 */ /* 0x000fe20000010019 */
[----:B------:R-:W-:Y:S01]  /*5710*/  FADD.FTZ R64, R7, R64 ;  /* 0x0000004007407221 */ /* 0x000fe20000010000 */
[----:B------:R-:W-:Y:S01]  /*5720*/  FMUL.FTZ R158, R158, R5 ;  /* 0x000000059e9e7220 */ /* 0x000fe20000410000 */
[----:B------:R-:W-:Y:S01]  /*5730*/  FMUL.FTZ R5, R19, R139 ;  /* 0x0000008b13057220 */ /* 0x000fe20000410000 */
[----:B------:R-:W-:-:S02]  /*5740*/  FADD.FTZ R65, R6, R65 ;  /* 0x0000004106417221 */ /* 0x000fc40000010000 */
[----:B------:R-:W-:Y:S01]  /*5750*/  FFMA.FTZ R158, R133, R4, R158 ;  /* 0x00000004859e7223 */ /* 0x000fe2000001009e */
[-C--:B------:R-:W-:Y:S01]  /*5760*/  FFMA.FTZ R7, R18, R147.reuse, -R5 ;  /* 0x0000009312077223 */ /* 0x080fe20000010805 */
[----:B-1----:R-:W-:Y:S01]  /*5770*/  @!P2 FADD.FTZ R11, R11, R136 ;  /* 0x000000880b0ba221 */ /* 0x002fe20000010000 */
[C---:B------:R-:W-:Y:S01]  /*5780*/  FMUL.FTZ R147, R19.reuse, R147 ;  /* 0x0000009313937220 */ /* 0x040fe20000410000 */
[----:B------:R-:W-:Y:S01]  /*5790*/  FMUL.FTZ R5, R19, R149 ;  /* 0x0000009513057220 */ /* 0x000fe20000410000 */
[----:B------:R-:W-:Y:S01]  /*57a0*/  FFMA.FTZ R25, R77, R142, R158 ;  /* 0x0000008e4d197223 */ /* 0x000fe2000001009e */
[----:B--2---:R-:W-:Y:S01]  /*57b0*/  @!P2 FADD.FTZ R10, R10, R159 ;  /* 0x0000009f0a0aa221 */ /* 0x004fe20000010000 */
[----:B------:R-:W1:Y:S01]  /*57c0*/  SHFL.DOWN PT, R124, R11, 0x8, 0x1f ;  /* 0x09001f000b7c7f89 */ /* 0x000e6200000e0000 */
[C---:B------:R-:W-:Y:S01]  /*57d0*/  FFMA.FTZ R4, R18.reuse, R139, R147 ;  /* 0x0000008b12047223 */ /* 0x040fe20000010093 */
[-C--:B------:R-:W-:Y:S01]  /*57e0*/  FFMA.FTZ R5, R18, R137.reuse, R5 ;  /* 0x0000008912057223 */ /* 0x080fe20000010005 */
[----:B---3--:R-:W-:Y:S01]  /*57f0*/  @!P2 FADD.FTZ R8, R8, R157 ;  /* 0x0000009d0808a221 */ /* 0x008fe20000010000 */
[----:B------:R-:W2:Y:S01]  /*5800*/  SHFL.DOWN PT, R143, R10, 0x8, 0x1f ;  /* 0x09001f000a8f7f89 */ /* 0x000ea200000e0000 */
[----:B------:R-:W-:Y:S01]  /*5810*/  FMUL.FTZ R125, R125, R4 ;  /* 0x000000047d7d7220 */ /* 0x000fe20000410000 */
[----:B------:R-:W-:Y:S01]  /*5820*/  FMUL.FTZ R4, R19, R137 ;  /* 0x0000008913047220 */ /* 0x000fe20000410000 */
[----:B0-----:R-:W-:Y:S01]  /*5830*/  @!P2 FADD.FTZ R9, R9, R24 ;  /* 0x000000180909a221 */ /* 0x001fe20000010000 */
[----:B------:R-:W0:Y:S01]  /*5840*/  SHFL.DOWN PT, R133, R8, 0x8, 0x1f ;  /* 0x09001f0008857f89 */ /* 0x000e2200000e0000 */
[----:B------:R-:W-:Y:S01]  /*5850*/  ISETP.GT.AND P2, PT, R63, 0x17, PT ;  /* 0x000000173f00780c */ /* 0x000fe20003f44270 */
[----:B------:R-:W-:Y:S01]  /*5860*/  FFMA.FTZ R4, R18, R149, -R4 ;  /* 0x0000009512047223 */ /* 0x000fe20000010804 */
[----:B------:R-:W-:Y:S01]  /*5870*/  FMUL.FTZ R126, R126, R5 ;  /* 0x000000057e7e7220 */ /* 0x000fe20000410000 */
[----:B------:R-:W3:Y:S01]  /*5880*/  SHFL.DOWN PT, R24, R9, 0x8, 0x1f ;  /* 0x09001f0009187f89 */ /* 0x000ee200000e0000 */
[----:B------:R-:W-:Y:S01]  /*5890*/  FFMA.FTZ R7, R118, R7, R125 ;  /* 0x0000000776077223 */ /* 0x000fe2000001007d */
[----:B------:R-:W-:Y:S01]  /*58a0*/  FMUL.FTZ R5, R19, R135 ;  /* 0x0000008713057220 */ /* 0x000fe20000410000 */
[----:B------:R-:W-:Y:S01]  /*58b0*/  FFMA.FTZ R126, R153, R4, R126 ;  /* 0x00000004997e7223 */ /* 0x000fe2000001007e */
[----:B------:R-:W-:Y:S01]  /*58c0*/  FMUL.FTZ R4, R19, R117 ;  /* 0x0000007513047220 */ /* 0x000fe20000410000 */
[----:B------:R-:W-:Y:S01]  /*58d0*/  FFMA.FTZ R6, R76, R139, R7 ;  /* 0x0000008b4c067223 */ /* 0x000fe20000010007 */
[C---:B------:R-:W-:Y:S01]  /*58e0*/  FFMA.FTZ R117, R18.reuse, R117, -R5 ;  /* 0x0000007512757223 */ /* 0x040fe20000010805 */
[----:B------:R-:W-:Y:S01]  /*58f0*/  FADD.FTZ R66, R25, R66 ;  /* 0x0000004219427221 */ /* 0x000fe20000010000 */
[----:B------:R-:W-:Y:S01]  /*5900*/  FFMA.FTZ R5, R18, R135, R4 ;  /* 0x0000008712057223 */ /* 0x000fe20000010004 */
[----:B------:R-:W-:Y:S01]  /*5910*/  FADD.FTZ R67, R6, R67 ;  /* 0x0000004306437221 */ /* 0x000fe20000010000 */
[----:B------:R-:W-:Y:S01]  /*5920*/  FFMA.FTZ R137, R75, R137, R126 ;  /* 0x000000894b897223 */ /* 0x000fe2000001007e */
[----:B-1----:R-:W-:Y:S01]  /*5930*/  @!P2 FADD.FTZ R11, R11, R124 ;  /* 0x0000007c0b0ba221 */ /* 0x002fe20000010000 */
[----:B------:R-:W-:Y:S01]  /*5940*/  FMUL.FTZ R119, R122, R5 ;  /* 0x000000057a777220 */ /* 0x000fe20000410000 */
[----:B------:R-:W-:Y:S01]  /*5950*/  FMUL.FTZ R5, R19, R134 ;  /* 0x0000008613057220 */ /* 0x000fe20000410000 */
[----:B--2---:R-:W-:-:S02]  /*5960*/  @!P2 FADD.FTZ R10, R10, R143 ;  /* 0x0000008f0a0aa221 */ /* 0x004fc40000010000 */
[----:B------:R1:W2:Y:S01]  /*5970*/  SHFL.DOWN PT, R6, R11, 0x10, 0x1f ;  /* 0x0a001f000b067f89 */ /* 0x0002a200000e0000 */
[----:B0-----:R-:W-:-:S03]  /*5980*/  @!P2 FADD.FTZ R8, R8, R133 ;  /* 0x000000850808a221 */ /* 0x001fc60000010000 */
[----:B------:R1:W0:Y:S01]  /*5990*/  SHFL.DOWN PT, R25, R10, 0x10, 0x1f ;  /* 0x0a001f000a197f89 */ /* 0x00022200000e0000 */
[----:B---3--:R-:W-:-:S03]  /*59a0*/  @!P2 FADD.FTZ R9, R9, R24 ;  /* 0x000000180909a221 */ /* 0x008fc60000010000 */
[----:B------:R1:W3:Y:S04]  /*59b0*/  SHFL.DOWN PT, R7, R8, 0x10, 0x1f ;  /* 0x0a001f0008077f89 */ /* 0x0002e800000e0000 */
[----:B------:R1:W4:Y:S01]  /*59c0*/  SHFL.DOWN PT, R4, R9, 0x10, 0x1f ;  /* 0x0a001f0009047f89 */ /* 0x00032200000e0000 */
[----:B------:R-:W-:Y:S05]  /*59d0*/  @P3 BRA `(.L_x_15397) ;  /* 0x0000000000183947 */ /* 0x000fea0003800000 */
[----:B------:R-:W-:Y:S01]  /*59e0*/  ISETP.NE.AND P2, PT, R63, RZ, PT ;  /* 0x000000ff3f00720c */ /* 0x000fe20003f45270 */
[----:B-1-3--:R-:W-:Y:S01]  /*59f0*/  FADD.FTZ R8, R8, R7 ;  /* 0x0000000708087221 */ /* 0x00afe20000010000 */
[----:B----4-:R-:W-:Y:S01]  /*5a00*/  FADD.FTZ R9, R9, R4 ;  /* 0x0000000409097221 */ /* 0x010fe20000010000 */
[----:B0-----:R-:W-:Y:S01]  /*5a10*/  FADD.FTZ R10, R10, R25 ;  /* 0x000000190a0a7221 */ /* 0x001fe20000010000 */
[----:B--2---:R-:W-:-:S09]  /*5a20*/  FADD.FTZ R11, R11, R6 ;  /* 0x000000060b0b7221 */ /* 0x004fd20000010000 */
[----:B------:R0:W-:Y:S02]  /*5a30*/  @!P2 STS.128 [UR6+0x230], R8 ;  /* 0x00023008ff00a988 */ /* 0x0001e40008000c06 */
.L_x_15397:
[----:B------:R-:W-:Y:S05]  /*5a40*/  BSYNC.RECONVERGENT B0 ;  /* 0x0000000000007941 */ /* 0x000fea0003800200 */
.L_x_15396:
[C---:B----4-:R-:W-:Y:S01]  /*5a50*/  FMUL.FTZ R4, R19.reuse, R121 ;  /* 0x0000007913047220 */ /* 0x050fe20000410000 */
[CC--:B---3--:R-:W-:Y:S01]  /*5a60*/  FFMA.FTZ R7, R18.reuse, R114.reuse, R5 ;  /* 0x0000007212077223 */ /* 0x0c8fe20000010005 */
[C---:B0-----:R-:W-:Y:S01]  /*5a70*/  FMUL.FTZ R25, R19.reuse, R114 ;  /* 0x0000007213197220 */ /* 0x041fe20000410000 */
[-C--:B--2---:R-:W-:Y:S01]  /*5a80*/  FMUL.FTZ R6, R19, R127.reuse ;  /* 0x0000007f13067220 */ /* 0x084fe20000410000 */
[----:B------:R-:W-:Y:S01]  /*5a90*/  FFMA.FTZ R5, R18, R127, R4 ;  /* 0x0000007f12057223 */ /* 0x000fe20000010004 */
        /* <DEDUP_REMOVED lines=21> */
[----:B------:R-:W1:Y:S04]  /*5bf0*/  @P2 LDS.64 R4, [UR7+0x2f70] ;  /* 0x002f7007ff042984 */ /* 0x000e680008000a00 */
[----:B------:R-:W0:Y:S01]  /*5c00*/  @P2 LDS.64 R6, [UR7+0x2770] ;  /* 0x00277007ff062984 */ /* 0x000e220008000a00 */
[----:B-1----:R-:W-:Y:S01]  /*5c10*/  @P2 FADD.FTZ R10, R10, R4 ;  /* 0x000000040a0a2221 */ /* 0x002fe20000010000 */
[----:B------:R-:W-:Y:S01]  /*5c20*/  @P2 FADD.FTZ R11, R11, R5 ;  /* 0x000000050b0b2221 */ /* 0x000fe20000010000 */
[----:B0-----:R-:W-:Y:S01]  /*5c30*/  @P2 FADD.FTZ R8, R8, R6 ;  /* 0x0000000608082221 */ /* 0x001fe20000010000 */
[----:B------:R-:W-:-:S03]  /*5c40*/  @P2 FADD.FTZ R9, R9, R7 ;  /* 0x0000000709092221 */ /* 0x000fc60000010000 */
[----:B------:R0:W-:Y:S04]  /*5c50*/  STS.64 [UR7+0x2f70], R10 ;  /* 0x002f700aff007988 */ /* 0x0001e80008000a07 */
[----:B------:R0:W-:Y:S02]  /*5c60*/  STS.64 [UR7+0x2770], R8 ;  /* 0x00277008ff007988 */ /* 0x0001e40008000a07 */
.L_x_15399:
[----:B------:R-:W-:Y:S05]  /*5c70*/  BSYNC.RECONVERGENT B0 ;  /* 0x0000000000007941 */ /* 0x000fea0003800200 */
.L_x_15398:
[----:B------:R-:W-:-:S04]  /*5c80*/  UIADD3 UR4, UPT, UPT, UR4, 0x1, URZ ;  /* 0x0000000104047890 */ /* 0x000fc8000fffe0ff */
[----:B------:R-:W-:-:S09]  /*5c90*/  UISETP.GE.AND UP0, UPT, UR4, UR9, UPT ;  /* 0x000000090400728c */ /* 0x000fd2000bf06270 */
[----:B------:R-:W-:Y:S05]  /*5ca0*/  BRA.U !UP0, `(.L_x_15400) ;  /* 0xffffffcd085c7547 */ /* 0x000fea000b83ffff */
.L_x_15382:
[----:B------:R-:W-:Y:S01]  /*5cb0*/  BAR.SYNC.DEFER_BLOCKING 0x0 ;  /* 0x0000000000007b1d */ /* 0x000fe20000010000 */
[----:B------:R-:W-:Y:S01]  /*5cc0*/  F2FP.BF16.F32.PACK_AB R87, R90, R87 ;  /* 0x000000575a57723e */ /* 0x000fe200000010ff */
[----:B------:R-:W-:Y:S01]  /*5cd0*/  HFMA2 R13, -RZ, RZ, 0, 0 ;  /* 0x00000000ff0d7431 */ /* 0x000fe200000001ff */
[----:B------:R-:W-:Y:S01]  /*5ce0*/  F2FP.BF16.F32.PACK_AB R89, R92, R89 ;  /* 0x000000595c59723e */ /* 0x000fe200000010ff */
[----:B------:R-:W-:Y:S01]  /*5cf0*/  FADD.FTZ R33, R71, R33 ;  /* 0x0000002147217221 */ /* 0x000fe20000010000 */
[----:B------:R-:W-:-:S03]  /*5d00*/  F2FP.BF16.F32.PACK_AB R91, R94, R91 ;  /* 0x0000005b5e5b723e */ /* 0x000fc600000010ff */
[----:B------:R-:W2:Y:S01]  /*5d10*/  LDC.64 R72, c[0x0][0x4f8] ;  /* 0x00013e00ff487b82 */ /* 0x000ea20000000a00 */
[----:B------:R-:W-:Y:S01]  /*5d20*/  F2FP.BF16.F32.PACK_AB R93, R96, R93 ;  /* 0x0000005d605d723e */ /* 0x000fe200000010ff */
[----:B------:R-:W3:Y:S01]  /*5d30*/  LDCU.64 UR8, c[0x0][0x500] ;  /* 0x0000a000ff0877ac */ /* 0x000ee20008000a00 */
[----:B------:R-:W-:Y:S02]  /*5d40*/  PRMT R0, R87, 0x7632, R0 ;  /* 0x0000763257007816 */ /* 0x000fe40000000000 */
[----:B------:R-:W-:Y:S01]  /*5d50*/  PRMT R2, R89, 0x7632, R2 ;  /* 0x0000763259027816 */ /* 0x000fe20000000002 */
[----:B------:R-:W4:Y:S01]  /*5d60*/  LDCU.64 UR10, c[0x0][0x550] ;  /* 0x0000aa00ff0a77ac */ /* 0x000f220008000a00 */
        /* <DEDUP_REMOVED lines=12> */
[----:B--2---:R-:W-:-:S03]  /*5e30*/  IMAD.WIDE.U32 R4, R72, UR18, R12 ;  /* 0x0000001248047c25 */ /* 0x004fc6000f8e000c */
[----:B01----:R-:W-:Y:S01]  /*5e40*/  LDS.U16 R9, [R60+0x40] ;  /* 0x000040003c097984 */ /* 0x003fe20000000400 */
[----:B------:R-:W-:-:S03]  /*5e50*/  IMAD R5, R73, UR18, R5 ;  /* 0x0000001249057c24 */ /* 0x000fc6000f8e0205 */
[----:B------:R-:W-:Y:S01]  /*5e60*/  LDS.U16 R11, [R53+0x80] ;  /* 0x00008000350b7984 */ /* 0x000fe20000000400 */
[----:B---3--:R-:W-:-:S03]  /*5e70*/  IMAD.WIDE.U32 R4, R3, UR8, R4 ;  /* 0x0000000803047c25 */ /* 0x008fc6000f8e0004 */
[----:B------:R-:W-:Y:S01]  /*5e80*/  LDS.U16 R19, [R59+0xc0] ;  /* 0x0000c0003b137984 */ /* 0x000fe20000000400 */
[----:B------:R-:W-:-:S03]  /*5e90*/  IMAD R2, R3, UR9, R5 ;  /* 0x0000000903027c24 */ /* 0x000fc6000f8e0205 */
[----:B------:R-:W-:Y:S01]  /*5ea0*/  LDS.U16 R21, [R58+0x100] ;  /* 0x000100003a157984 */ /* 0x000fe20000000400 */
[----:B------:R-:W-:Y:S01]  /*5eb0*/  IADD3 R5, P0, PT, R42, R4, RZ ;  /* 0x000000042a057210 */ /* 0x000fe20007f1e0ff */
[----:B------:R-:W0:Y:S02]  /*5ec0*/  LDCU.64 UR8, c[0x0][0x560] ;  /* 0x0000ac00ff0877ac */ /* 0x000e240008000a00 */
[----:B------:R-:W-:Y:S01]  /*5ed0*/  LDS.U16 R23, [R57+0x140] ;  /* 0x0001400039177984 */ /* 0x000fe20000000400 */
[----:B------:R-:W-:Y:S02]  /*5ee0*/  IADD3.X R2, PT, PT, RZ, R2, RZ, P0, !PT ;  /* 0x00000002ff027210 */ /* 0x000fe400007fe4ff */
[C---:B----4-:R-:W-:Y:S01]  /*5ef0*/  LEA R4, P0, R5.reuse, UR10, 0x1 ;  /* 0x0000000a05047c11 */ /* 0x050fe2000f8008ff */
        /* <DEDUP_REMOVED lines=22> */
[----:B------:R2:W-:Y:S01]  /*6060*/  @!P3 STG.E.U16 desc[UR16][R4.64+0xc0], R19 ;  /* 0x0000c0130400b986 */ /* 0x0005e2000c101510 */
        /* <DEDUP_REMOVED lines=8> */
[----:B------:R-:W-:Y:S01]  /*60f0*/  @!P5 STG.E.U16 desc[UR16][R4.64+0x180], R25 ;  /* 0x000180190400d986 */ /* 0x000fe2000c101510 */
[----:B--2---:R-:W1:Y:S01]  /*6100*/  LDC.64 R18, c[0x0][0x518] ;  /* 0x00014600ff127b82 */ /* 0x004e620000000a00 */
[----:B------:R-:W-:Y:S02]  /*6110*/  FADD.FTZ R66, R67, R66 ;  /* 0x0000004243427221 */ /* 0x000fe40000010000 */
[----:B------:R2:W-:Y:S02]  /*6120*/  @!P0 STG.E.U16 desc[UR16][R4.64+0x1c0], R63 ;  /* 0x0001c03f04008986 */ /* 0x0005e4000c101510 */
[----:B------:R-:W-:-:S03]  /*6130*/  FADD.FTZ R33, R66, R65 ;  /* 0x0000004142217221 */ /* 0x000fc60000010000 */
[----:B------:R-:W-:Y:S01]  /*6140*/  BAR.SYNC.DEFER_BLOCKING 0x0 ;  /* 0x0000000000007b1d */ /* 0x000fe20000010000 */
[----:B------:R-:W-:Y:S01]  /*6150*/  FADD.FTZ R33, R33, R64 ;  /* 0x0000004021217221 */ /* 0x000fe20000010000 */
[----:B--2---:R-:W-:-:S04]  /*6160*/  F2FP.BF16.F32.PACK_AB R5, R64, R65 ;  /* 0x000000414005723e */ /* 0x004fc800000010ff */
        /* <DEDUP_REMOVED lines=11> */
[----:B-1----:R-:W-:-:S03]  /*6220*/  IMAD.WIDE.U32 R4, R18, UR18, R12 ;  /* 0x0000001212047c25 */ /* 0x002fc6000f8e000c */
[----:B------:R-:W-:Y:S01]  /*6230*/  LDS.U16 R7, [R60+0x40] ;  /* 0x000040003c077984 */ /* 0x000fe20000000400 */
[----:B------:R-:W-:-:S03]  /*6240*/  IMAD R5, R19, UR18, R5 ;  /* 0x0000001213057c24 */ /* 0x000fc6000f8e0205 */
        /* <DEDUP_REMOVED lines=9> */
[----:B------:R-:W2:Y:S02]  /*62e0*/  LDCU.64 UR6, c[0x0][0x520] ;  /* 0x0000a400ff0677ac */ /* 0x000ea40008000a00 */
[----:B--2---:R-:W-:-:S04]  /*62f0*/  IMAD.WIDE.U32 R4, R3, UR6, R4 ;  /* 0x0000000603047c25 */ /* 0x004fc8000f8e0004 */
[----:B------:R-:W-:Y:S01]  /*6300*/  IMAD R2, R3, UR7, R5 ;  /* 0x0000000703027c24 */ /* 0x000fe2000f8e0205 */
        /* <DEDUP_REMOVED lines=29> */
.L_x_15380:
        /* <DEDUP_REMOVED lines=13> */
[----:B------:R-:W2:Y:S01]  /*65b0*/  S2R R6, SR_TID.X ;  /* 0x0000000000067919 */ /* 0x000ea20000002100 */
[----:B0-----:R-:W-:-:S05]  /*65c0*/  @P1 FADD R5, R5, R32 ;  /* 0x0000002005051221 */ /* 0x001fca0000000000 */
[----:B------:R-:W0:Y:S01]  /*65d0*/  SHFL.DOWN P1, R0, R5, 0x2, 0x1f ;  /* 0x08401f0005007f89 */ /* 0x000e220000020000 */
[----:B-1----:R-:W-:-:S13]  /*65e0*/  ISETP.NE.AND P3, PT, R4, RZ, PT ;  /* 0x000000ff0400720c */ /* 0x002fda0003f65270 */
[----:B------:R-:W1:Y:S01]  /*65f0*/  @!P3 S2R R15, SR_CgaCtaId ;  /* 0x00000000000fb919 */ /* 0x000e620000008800 */
[----:B------:R-:W-:Y:S01]  /*6600*/  @!P3 MOV R4, 0x400 ;  /* 0x000004000004b802 */ /* 0x000fe20000000f00 */
[----:B0-----:R-:W-:-:S05]  /*6610*/  @P1 FADD R0, R5, R0 ;  /* 0x0000000005001221 */ /* 0x001fca0000000000 */
        /* <DEDUP_REMOVED lines=11> */
[----:B0-----:R-:W-:-:S04]  /*66d0*/  LEA R4, P1, R3, R10, 0x2 ;  /* 0x0000000a03047211 */ /* 0x001fc800078210ff */
[----:B------:R-:W-:-:S05]  /*66e0*/  LEA.HI.X R5, R3, R11, RZ, 0x2, P1 ;  /* 0x0000000b03057211 */ /* 0x000fca00008f14ff */
[----:B------:R1:W-:Y:S04]  /*66f0*/  REDG.E.ADD.F32.FTZ.RN.STRONG.GPU desc[UR16][R4.64], R9 ;  /* 0x00000009040079a6 */ /* 0x0003e8000c12f310 */
.L_x_15403:
[----:B------:R-:W-:Y:S05]  /*6700*/  BSYNC.RECONVERGENT B0 ;  /* 0x0000000000007941 */ /* 0x000fea0003800200 */
.L_x_15402:
[----:B------:R-:W-:Y:S05]  /*6710*/  @!P0 BRA `(.L_x_15404) ;  /* 0x0000000000688947 */ /* 0x000fea0003800000 */
[----:B------:R-:W-:Y:S06]  /*6720*/  BAR.SYNC.DEFER_BLOCKING 0x0 ;  /* 0x0000000000007b1d */ /* 0x000fec0000010000 */
[----:B------:R-:W-:Y:S01]  /*6730*/  BSSY.RECONVERGENT B0, `(.L_x_15404) ;  /* 0x0000018000007945 */ /* 0x000fe20003800200 */
[----:B------:R-:W2:Y:S01]  /*6740*/  SHFL.DOWN P0, R0, R33, 0x1, 0x1f ;  /* 0x08201f0021007f89 */ /* 0x000ea20000000000 */
[----:B01----:R-:W0:Y:S01]  /*6750*/  S2R R4, SR_LANEID ;  /* 0x0000000000047919 */ /* 0x003e220000000000 */
[----:B--2---:R-:W-:-:S05]  /*6760*/  @P0 FADD R0, R0, R33 ;  /* 0x0000002100000221 */ /* 0x004fca0000000000 */
[----:B------:R-:W1:Y:S01]  /*6770*/  SHFL.DOWN P0, R5, R0, 0x2, 0x1f ;  /* 0x08401f0000057f89 */ /* 0x000e620000000000 */
[----:B0-----:R-:W-:Y:S02]  /*6780*/  ISETP.NE.AND P1, PT, R4, RZ, PT ;  /* 0x000000ff0400720c */ /* 0x001fe40003f25270 */
[----:B------:R-:W0:Y:S11]  /*6790*/  S2R R4, SR_TID.X ;  /* 0x0000000000047919 */ /* 0x000e360000002100 */
        /* <DEDUP_REMOVED lines=14> */
[----:B------:R-:W-:-:S04]  /*6880*/  LEA R4, P0, R3, R12, 0x2 ;  /* 0x0000000c03047211 */ /* 0x000fc800078010ff */
[----:B------:R-:W-:-:S05]  /*6890*/  LEA.HI.X R5, R3, R13, RZ, 0x2, P0 ;  /* 0x0000000d03057211 */ /* 0x000fca00000f14ff */
[----:B------:R1:W-:Y:S04]  /*68a0*/  REDG.E.ADD.F32.FTZ.RN.STRONG.GPU desc[UR16][R4.64], R6 ;  /* 0x00000006040079a6 */ /* 0x0003e8000c12f310 */
.L_x_15405:
[----:B------:R-:W-:Y:S05]  /*68b0*/  BSYNC.RECONVERGENT B0 ;  /* 0x0000000000007941 */ /* 0x000fea0003800200 */
.L_x_15404:
[----:B------:R-:W-:Y:S05]  /*68c0*/  @P2 EXIT ;  /* 0x000000000000294d */ /* 0x000fea0003800000 */
[----:B------:R-:W0:Y:S01]  /*68d0*/  LDCU.64 UR8, c[0x0][0x4e8] ;  /* 0x00009d00ff0877ac */ /* 0x000e220008000a00 */
[----:B------:R-:W2:Y:S01]  /*68e0*/  S2UR UR5, SR_CgaCtaId ;  /* 0x00000000000579c3 */ /* 0x000ea20000008800 */
[----:B------:R-:W-:Y:S01]  /*68f0*/  BSSY.RECONVERGENT B0, `(.L_x_15406) ;  /* 0x000004e000007945 */ /* 0x000fe20003800200 */
[----:B------:R-:W3:Y:S01]  /*6900*/  LDCU.64 UR10, c[0x0][0x4c8] ;  /* 0x00009900ff0a77ac */ /* 0x000ee20008000a00 */
[----:B------:R-:W4:Y:S01]  /*6910*/  LDCU.64 UR12, c[0x0][0x4a8] ;  /* 0x00009500ff0c77ac */ /* 0x000f220008000a00 */
[----:B------:R-:W-:Y:S01]  /*6920*/  UMOV UR4, 0x400 ;  /* 0x0000040000047882 */ /* 0x000fe20000000000 */
[----:B------:R-:W2:Y:S01]  /*6930*/  LDCU UR6, c[0x0][0x360] ;  /* 0x00006c00ff0677ac */ /* 0x000ea20008000800 */
[----:B------:R-:W2:Y:S01]  /*6940*/  LDCU.64 UR28, c[0x0][0x3e0] ;  /* 0x00007c00ff1c77ac */ /* 0x000ea20008000a00 */
[C---:B01----:R-:W-:Y:S01]  /*6950*/  IMAD.WIDE.U32 R6, R3.reuse, UR8, RZ ;  /* 0x0000000803067c25 */ /* 0x043fe2000f8e00ff */
[----:B------:R-:W0:Y:S03]  /*6960*/  LDCU.64 UR30, c[0x0][0x3c0] ;  /* 0x00007800ff1e77ac */ /* 0x000e260008000a00 */
[C---:B---3--:R-:W-:Y:S01]  /*6970*/  IMAD.WIDE.U32 R8, R3.reuse, UR10, RZ ;  /* 0x0000000a03087c25 */ /* 0x048fe2000f8e00ff */
[----:B------:R-:W1:Y:S03]  /*6980*/  LDCU.64 UR14, c[0x0][0x4b0] ;  /* 0x00009600ff0e77ac */ /* 0x000e660008000a00 */
[C---:B----4-:R-:W-:Y:S01]  /*6990*/  IMAD.WIDE.U32 R10, R3.reuse, UR12, RZ ;  /* 0x0000000c030a7c25 */ /* 0x050fe2000f8e00ff */
        /* <DEDUP_REMOVED lines=8> */
.L_x_15407:
        /* <DEDUP_REMOVED lines=60> */
.L_x_15406:
[----:B------:R-:W-:Y:S05]  /*6de0*/  EXIT ;  /* 0x000000000000794d */ /* 0x000fea0003800000 */
.L_x_15408:
        /* <DEDUP_REMOVED lines=9> */
.L_x_18761:


//--------------------- .text._Z25selective_scan_bwd_kernelI32Selective_Scan_bwd_kernel_traitsILi32ELi8ELb0ELb0ELb0ELb1ELb0EN3c108BFloat16ENS1_7complexIfEEEEv12SSMParamsBwd --------------------------
	.section	.text._Z25selective_scan_bwd_kernelI32Selective_Scan_bwd_kernel_traitsILi32ELi8ELb0ELb0ELb0ELb1ELb0EN3c108BFloat16ENS1_7complexIfEEEEv12SSMParamsBwd,"ax",@progbits
	.align	128
        .global         _Z25selective_scan_bwd_kernelI32Selective_Scan_bwd_kernel_traitsILi32ELi8ELb0ELb0ELb0ELb1ELb0EN3c108BFloat16ENS1_7complexIfEEEEv12SSMParamsBwd
        .type           _Z25selective_scan_bwd_kernelI32Selective_Scan_bwd_kernel_traitsILi32ELi8ELb0ELb0ELb0ELb1ELb0EN3c108BFloat16ENS1_7complexIfEEEEv12SSMParamsBwd,@function
        .size           _Z25selective_scan_bwd_kernelI32Selective_Scan_bwd_kernel_traitsILi32ELi8ELb0ELb0ELb0ELb1ELb0EN3c108BFloat16ENS1_7complexIfEEEEv12SSMParamsBwd,(.L_x_18762 - _Z25selective_scan_bwd_kernelI32Selective_Scan_bwd_kernel_traitsILi32ELi8ELb0ELb0ELb0ELb1ELb0EN3c108BFloat16ENS1_7complexIfEEEEv12SSMParamsBwd)
        .other          _Z25selective_scan_bwd_kernelI32Selective_Scan_bwd_kernel_traitsILi32ELi8ELb0ELb0ELb0ELb1ELb0EN3c108BFloat16ENS1_7complexIfEEEEv12SSMParamsBwd,@"STO_CUDA_ENTRY STV_DEFAULT"
_Z25selective_scan_bwd_kernelI32Selective_Scan_bwd_kernel_traitsILi32ELi8ELb0ELb0ELb0ELb1ELb0EN3c108BFloat16ENS1_7complexIfEEEEv12SSMParamsBwd:
.text._Z25selective_scan_bwd_kernelI32Selective_Scan_bwd_kernel_traitsILi32ELi8ELb0ELb0ELb0ELb1ELb0EN3c108BFloat16ENS1_7complexIfEEEEv12SSMParamsBwd:
        /* <DEDUP_REMOVED lines=76> */
[----:B----4-:R-:W-:Y:S01]  /*04c0*/  LEA R36, P4, R13, R34, 0x1 ;  /* 0x000000220d247211 */ /* 0x010fe200078808ff */
[----:B------:R-:W-:Y:S01]  /*04d0*/  HFMA2 R43, -RZ, RZ, 0, 0 ;  /* 0x00000000ff2b7431 */ /* 0x000fe200000001ff */
[----:B------:R-:W-:Y:S02]  /*04e0*/  LEA.HI.X R33, R4, R23, R33, 0x3, P0 ;  /* 0x0000001704217211 */ /* 0x000fe400000f1c21 */
[----:B------:R-:W-:Y:S02]  /*04f0*/  LEA.HI.X R39, R39, R41, R2, 0x1, P2 ;  /* 0x0000002927277211 */ /* 0x000fe400010f0c02 */
[----:B------:R-:W-:Y:S02]  /*0500*/  LEA.HI.X R37, R6, R25, R37, 0x1, P3 ;  /* 0x0000001906257211 */ /* 0x000fe400018f0c25 */
[----:B------:R-:W-:-:S02]  /*0510*/  LEA.HI.X R35, R13, R35, R0, 0x1, P4 ;  /* 0x000000230d237211 */ /* 0x000fc400020f0c00 */
[----:B------:R-:W-:Y:S01]  /*0520*/  MOV R34, RZ ;  /* 0x000000ff00227202 */ /* 0x000fe20000000f00 */
[----:B------:R-:W-:Y:S06]  /*0530*/  @!P1 BRA `(.L_x_15409) ;  /* 0x0000006000c89947 */ /* 0x000fec0003800000 */
[----:B------:R-:W0:Y:S01]  /*0540*/  S2R R42, SR_TID.X ;  /* 0x00000000002a7919 */ /* 0x000e220000002100 */
[----:B------:R-:W1:Y:S01]  /*0550*/  LDCU.64 UR6, c[0x0][0x3a0] ;  /* 0x00007400ff0677ac */ /* 0x000e620008000a00 */
[----:B------:R-:W2:Y:S01]  /*0560*/  S2UR UR5, SR_CgaCtaId ;  /* 0x00000000000579c3 */ /* 0x000ea20000008800 */
[----:B------:R-:W-:Y:S01]  /*0570*/  MOV R34, RZ ;  /* 0x000000ff00227202 */ /* 0x000fe20000000f00 */
[----:B------:R-:W3:Y:S01]  /*0580*/  LDCU UR8, c[0x0][0x394] ;  /* 0x00007280ff0877ac */ /* 0x000ee20008000800 */
[----:B------:R-:W-:Y:S01]  /*0590*/  MOV R43, RZ ;  /* 0x000000ff002b7202 */ /* 0x000fe20000000f00 */
        /* <DEDUP_REMOVED lines=17> */
.L_x_15445:
        /* <DEDUP_REMOVED lines=15> */
[----:B------:R-:W-:Y:S02]  /*07a0*/  ISETP.GE.AND P1, PT, R48, R55, PT ;  /* 0x000000373000720c */ /* 0x000fe40003f26270 */
        /* <DEDUP_REMOVED lines=11> */
[----:B------:R-:W3:Y:S01]  /*0860*/  @!P0 LDG.E.U16 R0, desc[UR16][R4.64+0x40] ;  /* 0x0000401004008981 */ /* 0x000ee2000c1e1500 */
        /* <DEDUP_REMOVED lines=13> */
[----:B0-----:R-:W-:-:S02]  /*0940*/  IADD3 R10, PT, PT, R59, 0x20, RZ ;  /* 0x000000203b0a7810 */ /* 0x001fc40007ffe0ff */
[C---:B------:R-:W-:Y:S02]  /*0950*/  IADD3 R20, PT, PT, R59.reuse, 0x40, RZ ;  /* 0x000000403b147810 */ /* 0x040fe40007ffe0ff */
[-C--:B------:R-:W-:Y:S02]  /*0960*/  LEA.HI.SX32 R56, R59, R59.reuse, 0x1b ;  /* 0x0000003b3b387211 */ /* 0x080fe400078fdaff */
[-C--:B------:R-:W-:Y:S02]  /*0970*/  LEA.HI.SX32 R10, R10, R59.reuse, 0x1b ;  /* 0x0000003b0a0a7211 */ /* 0x080fe400078fdaff */
[----:B------:R-:W-:Y:S02]  /*0980*/  LEA.HI.SX32 R20, R20, R59, 0x1b ;  /* 0x0000003b14147211 */ /* 0x000fe400078fdaff */
[----:B------:R-:W-:Y:S02]  /*0990*/  LEA R56, R56, UR6, 0x1 ;  /* 0x0000000638387c11 */ /* 0x000fe4000f8e08ff */
[----:B------:R-:W-:-:S02]  /*09a0*/  LEA R57, R10, UR6, 0x1 ;  /* 0x000000060a397c11 */ /* 0x000fc4000f8e08ff */
[C---:B------:R-:W-:Y:S02]  /*09b0*/  IADD3 R4, PT, PT, R59.reuse, 0x60, RZ ;  /* 0x000000603b047810 */ /* 0x040fe40007ffe0ff */
[----:B------:R-:W-:Y:S02]  /*09c0*/  LEA R58, R20, UR6, 0x1 ;  /* 0x00000006143a7c11 */ /* 0x000fe4000f8e08ff */
[C---:B------:R-:W-:Y:S02]  /*09d0*/  IADD3 R10, PT, PT, R59.reuse, 0x80, RZ ;  /* 0x000000803b0a7810 */ /* 0x040fe40007ffe0ff */
[C---:B------:R-:W-:Y:S02]  /*09e0*/  IADD3 R20, PT, PT, R59.reuse, 0xa0, RZ ;  /* 0x000000a03b147810 */ /* 0x040fe40007ffe0ff */
[C---:B------:R-:W-:Y:S02]  /*09f0*/  IADD3 R22, PT, PT, R59.reuse, 0xc0, RZ ;  /* 0x000000c03b167810 */ /* 0x040fe40007ffe0ff */
[----:B------:R-:W-:-:S02]  /*0a00*/  IADD3 R24, PT, PT, R59, 0xe0, RZ ;  /* 0x000000e03b187810 */ /* 0x000fc40007ffe0ff */
[-C--:B------:R-:W-:Y:S02]  /*0a10*/  LEA.HI.SX32 R4, R4, R59.reuse, 0x1b ;  /* 0x0000003b04047211 */ /* 0x080fe400078fdaff */
[-C--:B------:R-:W-:Y:S02]  /*0a20*/  LEA.HI.SX32 R10, R10, R59.reuse, 0x1b ;  /* 0x0000003b0a0a7211 */ /* 0x080fe400078fdaff */
[-C--:B------:R-:W-:Y:S02]  /*0a30*/  LEA.HI.SX32 R20, R20, R59.reuse, 0x1b ;  /* 0x0000003b14147211 */ /* 0x080fe400078fdaff */
[-C--:B------:R-:W-:Y:S02]  /*0a40*/  LEA.HI.SX32 R22, R22, R59.reuse, 0x1b ;  /* 0x0000003b16167211 */ /* 0x080fe400078fdaff */
[----:B------:R-:W-:Y:S02]  /*0a50*/  LEA.HI.SX32 R24, R24, R59, 0x1b ;  /* 0x0000003b18187211 */ /* 0x000fe400078fdaff */
[----:B------:R-:W-:-:S02]  /*0a60*/  LEA R60, R4, UR6, 0x1 ;  /* 0x00000006043c7c11 */ /* 0x000fc4000f8e08ff */
[----:B------:R-:W-:Y:S02]  /*0a70*/  LEA R61, R10, UR6, 0x1 ;  /* 0x000000060a3d7c11 */ /* 0x000fe4000f8e08ff */
[----:B------:R-:W-:Y:S02]  /*0a80*/  LEA R62, R20, UR6, 0x1 ;  /* 0x00000006143e7c11 */ /* 0x000fe4000f8e08ff */
[----:B------:R-:W-:Y:S02]  /*0a90*/  LEA R63, R22, UR6, 0x1 ;  /* 0x00000006163f7c11 */ /* 0x000fe4000f8e08ff */
[----:B------:R-:W-:Y:S02]  /*0aa0*/  LEA R64, R24, UR6, 0x1 ;  /* 0x0000000618407c11 */ /* 0x000fe4000f8e08ff */
[----:B------:R-:W-:Y:S02]  /*0ab0*/  ISETP.GE.AND P0, PT, R44, R55, PT ;  /* 0x000000372c00720c */ /* 0x000fe40003f06270 */
[----:B------:R-:W-:-:S02]  /*0ac0*/  PRMT R5, RZ, 0x7610, R5 ;  /* 0x00007610ff057816 */ /* 0x000fc40000000005 */
[----:B------:R-:W-:Y:S02]  /*0ad0*/  PRMT R10, RZ, 0x7610, R10 ;  /* 0x00007610ff0a7816 */ /* 0x000fe4000000000a */
[----:B------:R-:W-:Y:S02]  /*0ae0*/  PRMT R20, RZ, 0x7610, R20 ;  /* 0x00007610ff147816 */ /* 0x000fe40000000014 */
[----:B------:R-:W-:Y:S01]  /*0af0*/  PRMT R22, RZ, 0x7610, R22 ;  /* 0x00007610ff167816 */ /* 0x000fe20000000016 */
[----:B--2---:R-:W-:Y:S04]  /*0b00*/  STS.U16 [R56], R9 ;  /* 0x0000000938007388 */ /* 0x004fe80000000400 */
[----:B---3--:R0:W-:Y:S04]  /*0b10*/  STS.U16 [R57+0x40], R0 ;  /* 0x0000400039007388 */ /* 0x0081e80000000400 */
[----:B----4-:R1:W-:Y:S01]  /*0b20*/  STS.U16 [R58+0x80], R11 ;  /* 0x0000800b3a007388 */ /* 0x0103e20000000400 */
[----:B0-----:R-:W-:-:S04]  /*0b30*/  SHF.L.U32 R0, R59, 0x3, RZ ;  /* 0x000000033b007819 */ /* 0x001fc800000006ff */
[----:B------:R-:W-:Y:S01]  /*0b40*/  LEA.HI.SX32 R65, R0, R0, 0x1b ;  /* 0x0000000000417211 */ /* 0x000fe200078fdaff */
[----:B------:R0:W-:Y:S03]  /*0b50*/  STS.U16 [R60+0xc0], R21 ;  /* 0x0000c0153c007388 */ /* 0x0001e60000000400 */
[----:B------:R-:W-:Y:S01]  /*0b60*/  LEA R65, R65, UR6, 0x1 ;  /* 0x0000000641417c11 */ /* 0x000fe2000f8e08ff */
        /* <DEDUP_REMOVED lines=15> */
[----:B-1----:R-:W-:Y:S02]  /*0c60*/  PRMT R11, RZ, 0x7610, R11 ;  /* 0x00007610ff0b7816 */ /* 0x002fe4000000000b */
[----:B0-----:R-:W-:Y:S02]  /*0c70*/  PRMT R21, RZ, 0x7610, R21 ;  /* 0x00007610ff157816 */ /* 0x001fe40000000015 */
[----:B--2---:R-:W-:Y:S01]  /*0c80*/  PRMT R23, RZ, 0x7610, R23 ;  /* 0x00007610ff177816 */ /* 0x004fe20000000017 */
[----:B------:R-:W2:Y:S01]  /*0c90*/  @!P0 LDG.E.U16 R5, desc[UR16][R12.64] ;  /* 0x000000100c058981 */ /* 0x000ea2000c1e1500 */
[----:B------:R-:W-:-:S03]  /*0ca0*/  ISETP.NE.AND P0, PT, R26, RZ, PT ;  /* 0x000000ff1a00720c */ /* 0x000fc60003f05270 */
[----:B------:R-:W4:Y:S04]  /*0cb0*/  @!P1 LDG.E.U16 R9, desc[UR16][R12.64+0x80] ;  /* 0x000080100c099981 */ /* 0x000f28000c1e1500 */
[----:B------:R-:W4:Y:S04]  /*0cc0*/  @!P2 LDG.E.U16 R11, desc[UR16][R12.64+0xc0] ;  /* 0x0000c0100c0ba981 */ /* 0x000f28000c1e1500 */
[----:B------:R-:W4:Y:S04]  /*0cd0*/  @!P3 LDG.E.U16 R20, desc[UR16][R12.64+0x100] ;  /* 0x000100100c14b981 */ /* 0x000f28000c1e1500 */
[----:B------:R-:W4:Y:S04]  /*0ce0*/  @!P0 LDG.E.U16 R10, desc[UR16][R12.64+0x40] ;  /* 0x000040100c0a8981 */ /* 0x000f28000c1e1500 */
[----:B------:R-:W4:Y:S04]  /*0cf0*/  @!P4 LDG.E.U16 R21, desc[UR16][R12.64+0x140] ;  /* 0x000140100c15c981 */ /* 0x000f28000c1e1500 */
[----:B------:R-:W4:Y:S04]  /*0d00*/  @!P5 LDG.E.U16 R22, desc[UR16][R12.64+0x180] ;  /* 0x000180100c16d981 */ /* 0x000f28000c1e1500 */
[----:B------:R-:W4:Y:S01]  /*0d10*/  @!P6 LDG.E.U16 R23, desc[UR16][R12.64+0x1c0] ;  /* 0x0001c0100c17e981 */ /* 0x000f22000c1e1500 */
[----:B---3--:R-:W-:-:S02]  /*0d20*/  P2R R8, PR, RZ, 0x1 ;  /* 0x00000001ff087803 */ /* 0x008fc40000000000 */
[----:B------:R-:W-:Y:S02]  /*0d30*/  ISETP.GE.AND P0, PT, R44, R55, PT ;  /* 0x000000372c00720c */ /* 0x000fe40003f06270 */
[----:B------:R-:W-:Y:S02]  /*0d40*/  PRMT R27, RZ, 0x7610, R27 ;  /* 0x00007610ff1b7816 */ /* 0x000fe4000000001b */
[----:B------:R-:W-:Y:S02]  /*0d50*/  PRMT R26, RZ, 0x7610, R26 ;  /* 0x00007610ff1a7816 */ /* 0x000fe4000000001a */
[----:B------:R-:W-:Y:S02]  /*0d60*/  PRMT R67, RZ, 0x7610, R67 ;  /* 0x00007610ff437816 */ /* 0x000fe40000000043 */
[----:B------:R-:W-:Y:S02]  /*0d70*/  PRMT R66, RZ, 0x7610, R66 ;  /* 0x00007610ff427816 */ /* 0x000fe40000000042 */
[----:B------:R-:W-:Y:S01]  /*0d80*/  PRMT R69, RZ, 0x7610, R69 ;  /* 0x00007610ff457816 */ /* 0x000fe20000000045 */
[----:B--2---:R0:W-:Y:S04]  /*0d90*/  STS.U16 [R56], R5 ;  /* 0x0000000538007388 */ /* 0x0041e80000000400 */
[----:B----4-:R-:W-:Y:S04]  /*0da0*/  STS.U16 [R57+0x40], R10 ;  /* 0x0000400a39007388 */ /* 0x010fe80000000400 */
[----:B------:R-:W-:Y:S04]  /*0db0*/  STS.U16 [R58+0x80], R9 ;  /* 0x000080093a007388 */ /* 0x000fe80000000400 */
[----:B------:R-:W-:Y:S04]  /*0dc0*/  STS.U16 [R60+0xc0], R11 ;  /* 0x0000c00b3c007388 */ /* 0x000fe80000000400 */
        /* <DEDUP_REMOVED lines=8> */
[----:B------:R-:W4:Y:S04]  /*0e50*/  LDS.U16 R9, [R65+0x6] ;  /* 0x0000060041097984 */ /* 0x000f280000000400 */
[----:B------:R-:W4:Y:S04]  /*0e60*/  LDS.U16 R11, [R65+0x8] ;  /* 0x00000800410b7984 */ /* 0x000f280000000400 */
[----:B------:R-:W4:Y:S04]  /*0e70*/  LDS.U16 R20, [R65+0xa] ;  /* 0x00000a0041147984 */ /* 0x000f280000000400 */
[----:B------:R-:W4:Y:S04]  /*0e80*/  LDS.U16 R21, [R65+0xc] ;  /* 0x00000c0041157984 */ /* 0x000f280000000400 */
[----:B------:R-:W4:Y:S01]  /*0e90*/  LDS.U16 R22, [R65+0xe] ;  /* 0x00000e0041167984 */ /* 0x000f220000000400 */
[----:B------:R-:W-:Y:S01]  /*0ea0*/  BAR.SYNC.DEFER_BLOCKING 0x0 ;  /* 0x0000000000007b1d */ /* 0x000fe20000010000 */
[----:B0-----:R-:W-:-:S02]  /*0eb0*/  PRMT R5, RZ, 0x7610, R5 ;  /* 0x00007610ff057816 */ /* 0x001fc40000000005 */
[----:B-1----:R-:W-:-:S03]  /*0ec0*/  PRMT R23, RZ, 0x7610, R23 ;  /* 0x00007610ff177816 */ /* 0x002fc60000000017 */
        /* <DEDUP_REMOVED lines=9> */
[----:B------:R-:W4:Y:S01]  /*0f60*/  @!P6 LDG.E.U16 R69, desc[UR16][R6.64+0x1c0] ;  /* 0x0001c0100645e981 */ /* 0x000f22000c1e1500 */
[----:B--2---:R-:W-:-:S05]  /*0f70*/  SHF.L.U32 R24, R24, 0x10, RZ ;  /* 0x0000001018187819 */ /* 0x004fca00000006ff */
[----:B-----5:R-:W-:-:S05]  /*0f80*/  FADD.FTZ R77, R24, R29 ;  /* 0x0000001d184d7221 */ /* 0x020fca0000010000 */
[----:B------:R-:W-:Y:S02]  /*0f90*/  FSETP.GTU.FTZ.AND P4, PT, R77, 20, PT ;  /* 0x41a000004d00780b */ /* 0x000fe40003f9c000 */
[----:B---3--:R-:W-:Y:S02]  /*0fa0*/  SHF.L.U32 R74, R25, 0x10, RZ ;  /* 0x00000010194a7819 */ /* 0x008fe400000006ff */
[----:B----4-:R-:W-:Y:S02]  /*0fb0*/  SHF.L.U32 R10, R10, 0x10, RZ ;  /* 0x000000100a0a7819 */ /* 0x010fe400000006ff */
[----:B------:R-:W-:Y:S02]  /*0fc0*/  SHF.L.U32 R78, R9, 0x10, RZ ;  /* 0x00000010094e7819 */ /* 0x000fe400000006ff */
[----:B------:R-:W-:Y:S02]  /*0fd0*/  SHF.L.U32 R80, R11, 0x10, RZ ;  /* 0x000000100b507819 */ /* 0x000fe400000006ff */
[----:B------:R-:W-:Y:S01]  /*0fe0*/  SHF.L.U32 R20, R20, 0x10, RZ ;  /* 0x0000001014147819 */ /* 0x000fe200000006ff */
[--C-:B------:R-:W-:Y:S01]  /*0ff0*/  FADD.FTZ R74, R74, R29.reuse ;  /* 0x0000001d4a4a7221 */ /* 0x100fe20000010000 */
[--C-:B------:R-:W-:Y:S01]  /*1000*/  FADD.FTZ R76, R10, R29.reuse ;  /* 0x0000001d0a4c7221 */ /* 0x100fe20000010000 */
[--C-:B------:R-:W-:Y:S01]  /*1010*/  FADD.FTZ R78, R78, R29.reuse ;  /* 0x0000001d4e4e7221 */ /* 0x100fe20000010000 */
[--C-:B------:R-:W-:Y:S01]  /*1020*/  FADD.FTZ R80, R80, R29.reuse ;  /* 0x0000001d50507221 */ /* 0x100fe20000010000 */
[----:B------:R-:W-:Y:S01]  /*1030*/  FADD.FTZ R82, R20, R29 ;  /* 0x0000001d14527221 */ /* 0x000fe20000010000 */
[----:B------:R-:W-:Y:S01]  /*1040*/  SHF.L.U32 R86, R21, 0x10, RZ ;  /* 0x0000001015567819 */ /* 0x000fe200000006ff */
[----:B------:R-:W-:Y:S01]  /*1050*/  BSSY.RECONVERGENT B0, `(.L_x_15410) ;  /* 0x000003e000007945 */ /* 0x000fe20003800200 */
[----:B------:R-:W-:-:S02]  /*1060*/  PRMT R75, RZ, 0x7610, R75 ;  /* 0x00007610ff4b7816 */ /* 0x000fc4000000004b */
[----:B------:R-:W-:Y:S02]  /*1070*/  CS2R R70, SRZ ;  /* 0x0000000000467805 */ /* 0x000fe4000001ff00 */
[----:B------:R-:W-:Y:S02]  /*1080*/  FSETP.GTU.FTZ.AND P5, PT, R74, 20, PT ;  /* 0x41a000004a00780b */ /* 0x000fe40003fbc000 */
[----:B------:R-:W-:Y:S02]  /*1090*/  CS2R R72, SRZ ;  /* 0x0000000000487805 */ /* 0x000fe4000001ff00 */
[----:B------:R-:W-:Y:S01]  /*10a0*/  FSETP.GTU.FTZ.AND P0, PT, R76, 20, PT ;  /* 0x41a000004c00780b */ /* 0x000fe20003f1c000 */
[----:B------:R-:W-:Y:S01]  /*10b0*/  FADD.FTZ R86, R86, R29 ;  /* 0x0000001d56567221 */ /* 0x000fe20000010000 */
[----:B------:R-:W-:Y:S02]  /*10c0*/  FSETP.GTU.FTZ.AND P1, PT, R78, 20, PT ;  /* 0x41a000004e00780b */ /* 0x000fe40003f3c000 */
[----:B------:R-:W-:-:S02]  /*10d0*/  FSETP.GTU.FTZ.AND P2, PT, R80, 20, PT ;  /* 0x41a000005000780b */ /* 0x000fc40003f5c000 */
[----:B------:R-:W-:Y:S02]  /*10e0*/  FSETP.GTU.FTZ.AND P3, PT, R82, 20, PT ;  /* 0x41a000005200780b */ /* 0x000fe40003f7c000 */
[----:B------:R-:W-:Y:S02]  /*10f0*/  SHF.L.U32 R84, R84, 0x10, RZ ;  /* 0x0000001054547819 */ /* 0x000fe400000006ff */
[----:B------:R-:W-:Y:S01]  /*1100*/  SHF.L.U32 R22, R22, 0x10, RZ ;  /* 0x0000001016167819 */ /* 0x000fe200000006ff */
        /* <DEDUP_REMOVED lines=12> */
[----:B------:R1:W1:Y:S04]  /*11d0*/  LDS.U16 R27, [R65+0x6] ;  /* 0x00000600411b7984 */ /* 0x0002680000000400 */
[----:B------:R0:W1:Y:S04]  /*11e0*/  LDS.U16 R8, [R65+0x8] ;  /* 0x0000080041087984 */ /* 0x0000680000000400 */
[----:B------:R0:W1:Y:S04]  /*11f0*/  LDS.U16 R7, [R65+0xa] ;  /* 0x00000a0041077984 */ /* 0x0000680000000400 */
[----:B------:R1:W1:Y:S04]  /*1200*/  LDS.U16 R6, [R65+0xc] ;  /* 0x00000c0041067984 */ /* 0x0002680000000400 */
[----:B------:R1:W1:Y:S01]  /*1210*/  LDS.U16 R5, [R65+0xe] ;  /* 0x00000e0041057984 */ /* 0x0002620000000400 */
[----:B0-----:R-:W-:-:S02]  /*1220*/  CS2R R68, SRZ ;  /* 0x0000000000447805 */ /* 0x001fc4000001ff00 */
[----:B------:R-:W-:Y:S01]  /*1230*/  CS2R R66, SRZ ;  /* 0x0000000000427805 */ /* 0x000fe2000001ff00 */
        /* <DEDUP_REMOVED lines=31> */
.L_x_15411:
[----:B------:R-:W-:Y:S05]  /*1430*/  BSYNC.RECONVERGENT B0 ;  /* 0x0000000000007941 */ /* 0x000fea0003800200 */
.L_x_15410:
[----:B--2---:R-:W-:Y:S01]  /*1440*/  SHF.L.U32 R10, R87, 0x10, RZ ;  /* 0x00000010570a7819 */ /* 0x004fe200000006ff */
[----:B------:R-:W-:Y:S01]  /*1450*/  BSSY.RECONVERGENT B0, `(.L_x_15412) ;  /* 0x0000026000007945 */ /* 0x000fe20003800200 */
[----:B------:R-:W-:Y:S01]  /*1460*/  FSETP.GTU.FTZ.AND P4, PT, R86, 20, PT ;  /* 0x41a000005600780b */ /* 0x000fe20003f9c000 */
[----:B------:R-:W-:Y:S01]  /*1470*/  FADD.FTZ R88, R22, R29 ;  /* 0x0000001d16587221 */ /* 0x000fe20000010000 */
[----:B------:R-:W-:Y:S01]  /*1480*/  SHF.L.U32 R79, R79, 0x10, RZ ;  /* 0x000000104f4f7819 */ /* 0x000fe200000006ff */
[----:B------:R-:W-:Y:S01]  /*1490*/  FFMA.FTZ R43, R10, R84, R43 ;  /* 0x000000540a2b7223 */ /* 0x000fe2000001002b */
[----:B------:R-:W-:Y:S02]  /*14a0*/  SHF.L.U32 R81, R81, 0x10, RZ ;  /* 0x0000001051517819 */ /* 0x000fe400000006ff */
[----:B---3--:R-:W-:Y:S01]  /*14b0*/  SHF.L.U32 R98, R98, 0x10, RZ ;  /* 0x0000001062627819 */ /* 0x008fe200000006ff */
        /* <DEDUP_REMOVED lines=31> */
.L_x_15413:
[----:B------:R-:W-:Y:S05]  /*16b0*/  BSYNC.RECONVERGENT B0 ;  /* 0x0000000000007941 */ /* 0x000fea0003800200 */
.L_x_15412:
[----:B----4-:R-:W-:Y:S01]  /*16c0*/  SHF.L.U32 R100, R100, 0x10, RZ ;  /* 0x0000001064647819 */ /* 0x010fe200000006ff */
[----:B------:R-:W-:Y:S01]  /*16d0*/  FFMA.FTZ R43, R98, R79, R43 ;  /* 0x0000004f622b7223 */ /* 0x000fe2000001002b */
[----:B------:R-:W-:Y:S01]  /*16e0*/  BSSY.RECONVERGENT B0, `(.L_x_15414) ;  /* 0x0000025000007945 */ /* 0x000fe20003800200 */
[----:B------:R-:W-:Y:S02]  /*16f0*/  FSETP.GTU.FTZ.AND P5, PT, R88, 20, PT ;  /* 0x41a000005800780b */ /* 0x000fe40003fbc000 */
[----:B------:R-:W-:Y:S01]  /*1700*/  SHF.L.U32 R83, R83, 0x10, RZ ;  /* 0x0000001053537819 */ /* 0x000fe200000006ff */
[----:B------:R-:W-:Y:S01]  /*1710*/  FFMA.FTZ R22, R100, R81, R43 ;  /* 0x0000005164167223 */ /* 0x000fe2000001002b */
[----:B------:R-:W-:Y:S02]  /*1720*/  SHF.L.U32 R85, R85, 0x10, RZ ;  /* 0x0000001055557819 */ /* 0x000fe400000006ff */
[----:B-1----:R-:W-:Y:S01]  /*1730*/  SHF.L.U32 R27, R27, 0x10, RZ ;  /* 0x000000101b1b7819 */ /* 0x002fe200000006ff */
        /* <DEDUP_REMOVED lines=31> */
.L_x_15415:
[----:B------:R-:W-:Y:S05]  /*1930*/  BSYNC.RECONVERGENT B0 ;  /* 0x0000000000007941 */ /* 0x000fea0003800200 */
.L_x_15414:
        /* <DEDUP_REMOVED lines=32> */
.L_x_15417:
[----:B------:R-:W-:Y:S05]  /*1b40*/  BSYNC.RECONVERGENT B0 ;  /* 0x0000000000007941 */ /* 0x000fea0003800200 */
.L_x_15416:
        /* <DEDUP_REMOVED lines=32> */
.L_x_15419:
[----:B------:R-:W-:Y:S05]  /*1d50*/  BSYNC.RECONVERGENT B0 ;  /* 0x0000000000007941 */ /* 0x000fea0003800200 */
.L_x_15418:
        /* <DEDUP_REMOVED lines=32> */
.L_x_15421:
[----:B------:R-:W-:Y:S05]  /*1f60*/  BSYNC.RECONVERGENT B0 ;  /* 0x0000000000007941 */ /* 0x000fea0003800200 */
.L_x_15420:
        /* <DEDUP_REMOVED lines=32> */
.L_x_15423:
[----:B------:R-:W-:Y:S05]  /*2170*/  BSYNC.RECONVERGENT B0 ;  /* 0x0000000000007941 */ /* 0x000fea0003800200 */
.L_x_15422:
        /* <DEDUP_REMOVED lines=32> */
.L_x_15425:
[----:B------:R-:W-:Y:S05]  /*2380*/  BSYNC.RECONVERGENT B0 ;  /* 0x0000000000007941 */ /* 0x000fea0003800200 */
.L_x_15424:
[----:B------:R-:W0:Y:S01]  /*2390*/  LDCU UR4, c[0x0][0x38c] ;  /* 0x00007180ff0477ac */ /* 0x000e220008000800 */
        /* <DEDUP_REMOVED lines=9> */
[-C--:B------:R-:W-:Y:S01]  /*2430*/  FMUL.FTZ R92, R100, R28.reuse ;  /* 0x0000001c645c7220 */ /* 0x080fe20000410000 */
[----:B------:R-:W-:Y:S01]  /*2440*/  SHF.L.U32 R6, R6, 0x10, RZ ;  /* 0x0000001006067819 */ /* 0x000fe200000006ff */
[----:B------:R-:W-:Y:S01]  /*2450*/  FFMA.FTZ R9, R7, R87, R0 ;  /* 0x0000005707097223 */ /* 0x000fe20000010000 */
[----:B------:R-:W-:Y:S01]  /*2460*/  SHF.L.U32 R5, R5, 0x10, RZ ;  /* 0x0000001005057819 */ /* 0x000fe200000006ff */
[-C--:B------:R-:W-:Y:S01]  /*2470*/  FMUL.FTZ R95, R27, R28.reuse ;  /* 0x0000001c1b5f7220 */ /* 0x080fe20000410000 */
[-C--:B------:R-:W-:Y:S01]  /*2480*/  FMUL.FTZ R94, R8, R28.reuse ;  /* 0x0000001c085e7220 */ /* 0x080fe20000410000 */
[C---:B------:R-:W-:Y:S01]  /*2490*/  FFMA.FTZ R0, R6.reuse, R89, R9 ;  /* 0x0000005906007223 */ /* 0x040fe20000010009 */
        /* <DEDUP_REMOVED lines=8> */
[C---:B------:R-:W-:Y:S01]  /*2520*/  ISETP.NE.AND P0, PT, R45.reuse, 0x1, PT ;  /* 0x000000012d00780c */ /* 0x040fe20003f05270 */
[----:B------:R-:W-:Y:S01]  /*2530*/  HFMA2 R71, -RZ, RZ, 0, 0 ;  /* 0x00000000ff477431 */ /* 0x000fe200000001ff */
[----:B------:R-:W-:Y:S01]  /*2540*/  SHF.L.U32 R115, R45, 0x8, RZ ;  /* 0x000000082d737819 */ /* 0x000fe200000006ff */
[----:B------:R-:W-:Y:S01]  /*2550*/  FADD.FTZ R0, R10, R10 ;  /* 0x0000000a0a007221 */ /* 0x000fe20000010000 */
[----:B------:R-:W-:Y:S01]  /*2560*/  FADD.FTZ R98, R98, R98 ;  /* 0x0000006262627221 */ /* 0x000fe20000010000 */
[----:B------:R-:W-:Y:S01]  /*2570*/  FADD.FTZ R100, R100, R100 ;  /* 0x0000006464647221 */ /* 0x000fe20000010000 */
[----:B------:R-:W-:Y:S01]  /*2580*/  FADD.FTZ R101, R27, R27 ;  /* 0x0000001b1b657221 */ /* 0x000fe20000010000 */
[----:B------:R-:W1:Y:S01]  /*2590*/  LDC.64 R130, c[0x0][0x3c0] ;  /* 0x0000f000ff827b82 */ /* 0x000e620000000a00 */
[----:B------:R-:W-:Y:S01]  /*25a0*/  FADD.FTZ R102, R8, R8 ;  /* 0x0000000808667221 */ /* 0x000fe20000010000 */
[----:B------:R-:W-:Y:S01]  /*25b0*/  FADD.FTZ R103, R7, R7 ;  /* 0x0000000707677221 */ /* 0x000fe20000010000 */
[----:B------:R-:W-:Y:S01]  /*25c0*/  FADD.FTZ R104, R6, R6 ;  /* 0x0000000606687221 */ /* 0x000fe20000010000 */
[----:B------:R-:W-:Y:S01]  /*25d0*/  FADD.FTZ R105, R5, R5 ;  /* 0x0000000505697221 */ /* 0x000fe20000010000 */
[----:B------:R-:W-:Y:S01]  /*25e0*/  LOP3.LUT R158, R14, 0x100, RZ, 0xc0, !PT ;  /* 0x000001000e9e7812 */ /* 0x000fe200078ec0ff */
[----:B------:R-:W-:Y:S01]  /*25f0*/  FMUL.FTZ R107, R84, R77 ;  /* 0x0000004d546b7220 */ /* 0x000fe20000410000 */
[----:B------:R-:W-:Y:S01]  /*2600*/  IADD3 R106, PT, PT, R45, -0x2, RZ ;  /* 0xfffffffe2d6a7810 */ /* 0x000fe20007ffe0ff */
[----:B------:R-:W2:Y:S01]  /*2610*/  LDC.64 R24, c[0x0][0x440] ;  /* 0x00011000ff187b82 */ /* 0x000ea20000000a00 */
[----:B------:R-:W-:Y:S01]  /*2620*/  FMUL.FTZ R108, R79, R74 ;  /* 0x0000004a4f6c7220 */ /* 0x000fe20000410000 */
[----:B------:R-:W-:Y:S01]  /*2630*/  FMUL.FTZ R109, R81, R76 ;  /* 0x0000004c516d7220 */ /* 0x000fe20000410000 */
[----:B------:R-:W-:Y:S01]  /*2640*/  FMUL.FTZ R110, R83, R78 ;  /* 0x0000004e536e7220 */ /* 0x000fe20000410000 */
[----:B------:R-:W-:Y:S01]  /*2650*/  ISETP.EQ.AND P0, PT, R42, RZ, P0 ;  /* 0x000000ff2a00720c */ /* 0x000fe20000702270 */
[----:B------:R-:W-:Y:S01]  /*2660*/  FMUL.FTZ R111, R85, R80 ;  /* 0x00000050556f7220 */ /* 0x000fe20000410000 */
[----:B------:R-:W-:Y:S01]  /*2670*/  FMUL.FTZ R112, R87, R82 ;  /* 0x0000005257707220 */ /* 0x000fe20000410000 */
[----:B------:R-:W-:Y:S01]  /*2680*/  FMUL.FTZ R113, R89, R86 ;  /* 0x0000005659717220 */ /* 0x000fe20000410000 */
[----:B------:R-:W3:Y:S01]  /*2690*/  LDC.64 R22, c[0x0][0x3a8] ;  /* 0x0000ea00ff167b82 */ /* 0x000ee20000000a00 */
[----:B------:R-:W-:Y:S01]  /*26a0*/  FMUL.FTZ R114, R91, R88 ;  /* 0x000000585b727220 */ /* 0x000fe20000410000 */
[----:B------:R-:W-:Y:S01]  /*26b0*/  LOP3.LUT R115, R115, 0x100, RZ, 0xc0, !PT ;  /* 0x0000010073737812 */ /* 0x000fe200078ec0ff */
[----:B------:R-:W4:Y:S01]  /*26c0*/  LDCU UR8, c[0x0][0x394] ;  /* 0x00007280ff0877ac */ /* 0x000f220008000800 */
[----:B------:R-:W0:Y:S01]  /*26d0*/  LDCU UR9, c[0x0][0x38c] ;  /* 0x00007180ff0977ac */ /* 0x000e220008000800 */
[----:B------:R-:W-:-:S05]  /*26e0*/  UMOV UR4, URZ ;  /* 0x000000ff00047c82 */ /* 0x000fca0008000000 */
.L_x_15444:
        /* <DEDUP_REMOVED lines=23> */
[CC--:B--2---:R-:W-:Y:S01]  /*2860*/  FMUL.FTZ R2, R21.reuse, R77.reuse ;  /* 0x0000004d15027220 */ /* 0x0c4fe20000410000 */
[----:B------:R-:W-:Y:S01]  /*2870*/  FMUL.FTZ R27, R20, 1.4426950216293334961 ;  /* 0x3fb8aa3b141b7820 */ /* 0x000fe20000410000 */
[C---:B0-----:R-:W-:Y:S01]  /*2880*/  FMUL.FTZ R9, R21.reuse, R76 ;  /* 0x0000004c15097220 */ /* 0x041fe20000410000 */
[----:B------:R-:W-:Y:S01]  /*2890*/  FMUL.FTZ R116, R21, R74 ;  /* 0x0000004a15747220 */ /* 0x000fe20000410000 */
[----:B------:R-:W-:Y:S01]  /*28a0*/  FMUL.RZ R118, R2, 0.15915493667125701904 ;  /* 0x3e22f98302767820 */ /* 0x000fe2000040c000 */
[----:B------:R-:W-:Y:S01]  /*28b0*/  FMUL.FTZ R2, R27, R77 ;  /* 0x0000004d1b027220 */ /* 0x000fe20000410000 */
[----:B------:R-:W-:Y:S01]  /*28c0*/  FMUL.RZ R123, R9, 0.15915493667125701904 ;  /* 0x3e22f983097b7820 */ /* 0x000fe2000040c000 */
[----:B------:R-:W-:Y:S01]  /*28d0*/  FMUL.RZ R116, R116, 0.15915493667125701904 ;  /* 0x3e22f98374747820 */ /* 0x000fe2000040c000 */
[C---:B------:R-:W-:Y:S01]  /*28e0*/  FMUL.FTZ R9, R27.reuse, R76 ;  /* 0x0000004c1b097220 */ /* 0x040fe20000410000 */
[----:B------:R0:W-:Y:S01]  /*28f0*/  MUFU.EX2 R26, R2 ;  /* 0x00000002001a7308 */ /* 0x0001e20000000800 */
[----:B------:R-:W-:-:S07]  /*2900*/  FMUL.FTZ R8, R27, R74 ;  /* 0x0000004a1b087220 */ /* 0x000fce0000410000 */
[----:B------:R-:W-:Y:S01]  /*2910*/  MUFU.SIN R129, R118 ;  /* 0x0000007600817308 */ /* 0x000fe20000000400 */
[----:B0-----:R-:W-:-:S07]  /*2920*/  FMUL.FTZ R2, R21, R78 ;  /* 0x0000004e15027220 */ /* 0x001fce0000410000 */
[----:B------:R0:W-:Y:S08]  /*2930*/  MUFU.COS R135, R118 ;  /* 0x0000007600877308 */ /* 0x0001f00000000000 */
[----:B------:R-:W-:Y:S01]  /*2940*/  MUFU.SIN R117, R116 ;  /* 0x0000007400757308 */ /* 0x000fe20000000400 */
[----:B0-----:R-:W-:Y:S01]  /*2950*/  FMUL.RZ R118, R2, 0.15915493667125701904 ;  /* 0x3e22f98302767820 */ /* 0x001fe2000040c000 */
[----:B------:R-:W-:-:S06]  /*2960*/  FMUL.FTZ R2, R27, R78 ;  /* 0x0000004e1b027220 */ /* 0x000fcc0000410000 */
[----:B-1----:R0:W-:Y:S08]  /*2970*/  MUFU.COS R11, R116 ;  /* 0x00000074000b7308 */ /* 0x0021f00000000000 */
        /* <DEDUP_REMOVED lines=10> */
[----:B------:R0:W-:Y:S08]  /*2a20*/  MUFU.COS R124, R118 ;  /* 0x00000076007c7308 */ /* 0x0001f00000000000 */
[----:B------:R1:W-:Y:S01]  /*2a30*/  MUFU.EX2 R121, R2 ;  /* 0x0000000200797308 */ /* 0x0003e20000000800 */
[----:B0-----:R-:W-:-:S07]  /*2a40*/  FMUL.FTZ R118, R27, R88 ;  /* 0x000000581b767220 */ /* 0x001fce0000410000 */
[----:B------:R-:W0:Y:S01]  /*2a50*/  MUFU.EX2 R8, R8 ;  /* 0x0000000800087308 */ /* 0x000e220000000800 */
[-C--:B-1----:R-:W-:Y:S01]  /*2a60*/  FMUL.FTZ R2, R27, R86.reuse ;  /* 0x000000561b027220 */ /* 0x082fe20000410000 */
[----:B------:R-:W-:-:S04]  /*2a70*/  FMUL.FTZ R27, R21, R86 ;  /* 0x00000056151b7220 */ /* 0x000fc80000410000 */
[----:B------:R-:W-:Y:S01]  /*2a80*/  FMUL.RZ R141, R27, 0.15915493667125701904 ;  /* 0x3e22f9831b8d7820 */ /* 0x000fe2000040c000 */
[----:B------:R-:W-:Y:S01]  /*2a90*/  FMUL.FTZ R27, R21, R88 ;  /* 0x00000058151b7220 */ /* 0x000fe20000410000 */
[----:B------:R3:W-:Y:S03]  /*2aa0*/  MUFU.EX2 R137, R2 ;  /* 0x0000000200897308 */ /* 0x0007e60000000800 */
[----:B------:R-:W-:-:S05]  /*2ab0*/  FMUL.RZ R27, R27, 0.15915493667125701904 ;  /* 0x3e22f9831b1b7820 */ /* 0x000fca000040c000 */
[----:B------:R-:W-:Y:S01]  /*2ac0*/  MUFU.COS R128, R138 ;  /* 0x0000008a00807308 */ /* 0x000fe20000000000 */
[----:B---3--:R-:W-:-:S04]  /*2ad0*/  FMUL.FTZ R2, R4, R7 ;  /* 0x0000000704027220 */ /* 0x008fc80000410000 */
[----:B------:R-:W-:-:S03]  /*2ae0*/  FFMA.FTZ R151, R5, R6, R2 ;  /* 0x0000000605977223 */ /* 0x000fc60000010002 */
[----:B------:R0:W1:Y:S01]  /*2af0*/  MUFU.EX2 R125, R116 ;  /* 0x00000074007d7308 */ /* 0x0000620000000800 */
[-C--:B------:R-:W-:Y:S01]  /*2b00*/  FMUL.FTZ R143, R102, -R151.reuse ;  /* 0x80000097668f7220 */ /* 0x080fe20000410000 */
[-C--:B------:R-:W-:Y:S01]  /*2b10*/  FMUL.FTZ R145, R103, -R151.reuse ;  /* 0x8000009767917220 */ /* 0x080fe20000410000 */
[----:B------:R-:W-:-:S05]  /*2b20*/  FMUL.FTZ R147, R104, -R151 ;  /* 0x8000009768937220 */ /* 0x000fca0000410000 */
[----:B------:R-:W2:Y:S01]  /*2b30*/  MUFU.SIN R126, R138 ;  /* 0x0000008a007e7308 */ /* 0x000ea20000000400 */
[----:B0-----:R-:W-:-:S07]  /*2b40*/  FMUL.FTZ R116, R8, R11 ;  /* 0x0000000b08747220 */ /* 0x001fce0000410000 */
[----:B------:R-:W-:Y:S08]  /*2b50*/  MUFU.COS R136, R123 ;  /* 0x0000007b00887308 */ /* 0x000ff00000000000 */
[----:B------:R0:W3:Y:S08]  /*2b60*/  MUFU.EX2 R127, R9 ;  /* 0x00000009007f7308 */ /* 0x0000f00000000800 */
[----:B------:R1:W5:Y:S01]  /*2b70*/  MUFU.SIN R134, R123 ;  /* 0x0000007b00867308 */ /* 0x0003620000000400 */
[----:B0-----:R-:W-:Y:S01]  /*2b80*/  FMUL.FTZ R9, R5, R7 ;  /* 0x0000000705097220 */ /* 0x001fe20000410000 */
[----:B------:R-:W-:-:S03]  /*2b90*/  IADD3 R5, PT, PT, R158, UR4, RZ ;  /* 0x000000049e057c10 */ /* 0x000fc6000fffe0ff */
[----:B------:R-:W-:Y:S01]  /*2ba0*/  FFMA.FTZ R149, R4, R6, -R9 ;  /* 0x0000000604957223 */ /* 0x000fe20000010809 */
[----:B------:R-:W-:Y:S01]  /*2bb0*/  SEL R5, R5, R46, !P3 ;  /* 0x0000002e05057207 */ /* 0x000fe20005800000 */
[----:B------:R-:W-:Y:S01]  /*2bc0*/  FMUL.FTZ R9, R26, R129 ;  /* 0x000000811a097220 */ /* 0x000fe20000410000 */
[----:B------:R0:W-:Y:S01]  /*2bd0*/  MUFU.EX2 R139, R118 ;  /* 0x00000076008b7308 */ /* 0x0001e20000000800 */
[----:B-1----:R-:W-:Y:S01]  /*2be0*/  FMUL.FTZ R123, R125, R128 ;  /* 0x000000807d7b7220 */ /* 0x002fe20000410000 */
[----:B------:R-:W-:Y:S01]  /*2bf0*/  LEA R5, R5, UR6, 0x3 ;  /* 0x0000000605057c11 */ /* 0x000fe2000f8e18ff */
[----:B--2---:R-:W-:Y:S01]  /*2c00*/  FMUL.FTZ R125, R125, R126 ;  /* 0x0000007e7d7d7220 */ /* 0x004fe20000410000 */
[-C--:B------:R-:W-:Y:S01]  /*2c10*/  FMUL.FTZ R144, R103, R149.reuse ;  /* 0x0000009567907220 */ /* 0x080fe20000410000 */
[----:B------:R-:W-:Y:S01]  /*2c20*/  FMUL.FTZ R146, R104, R149 ;  /* 0x0000009568927220 */ /* 0x000fe20000410000 */
[----:B------:R-:W-:Y:S02]  /*2c30*/  P2R R4, PR, RZ, 0x8 ;  /* 0x00000008ff047803 */ /* 0x000fe40000000000 */
[----:B------:R-:W1:Y:S01]  /*2c40*/  MUFU.SIN R138, R141 ;  /* 0x0000008d008a7308 */ /* 0x000e620000000400 */
[----:B0-----:R-:W-:Y:S01]  /*2c50*/  FMUL.FTZ R118, R8, R117 ;  /* 0x0000007508767220 */ /* 0x001fe20000410000 */
[----:B------:R-:W-:Y:S01]  /*2c60*/  FMUL.FTZ R8, R26, R135 ;  /* 0x000000871a087220 */ /* 0x000fe20000410000 */
[----:B------:R-:W-:Y:S01]  /*2c70*/  FMUL.FTZ R117, R119, R120 ;  /* 0x0000007877757220 */ /* 0x000fe20000410000 */
[C---:B------:R-:W-:Y:S01]  /*2c80*/  FMUL.FTZ R120, R121.reuse, R124 ;  /* 0x0000007c79787220 */ /* 0x040fe20000410000 */
[----:B------:R-:W-:Y:S01]  /*2c90*/  FMUL.FTZ R121, R121, R122 ;  /* 0x0000007a79797220 */ /* 0x000fe20000410000 */
[C---:B---3--:R-:W-:Y:S01]  /*2ca0*/  FMUL.FTZ R124, R127.reuse, R136 ;  /* 0x000000887f7c7220 */ /* 0x048fe20000410000 */
[----:B------:R0:W-:Y:S01]  /*2cb0*/  STS.64 [R5+0x670], R8 ;  /* 0x0006700805007388 */ /* 0x0001e20000000a00 */
[----:B------:R2:W3:Y:S01]  /*2cc0*/  MUFU.COS R140, R141 ;  /* 0x0000008d008c7308 */ /* 0x0004e20000000000 */
[----:B-----5:R-:W-:Y:S01]  /*2cd0*/  FMUL.FTZ R127, R127, R134 ;  /* 0x000000867f7f7220 */ /* 0x020fe20000410000 */
[-C--:B------:R-:W-:Y:S01]  /*2ce0*/  FMUL.FTZ R134, R0, R149.reuse ;  /* 0x0000009500867220 */ /* 0x080fe20000410000 */
[----:B------:R-:W-:Y:S01]  /*2cf0*/  FMUL.FTZ R136, R98, R149 ;  /* 0x0000009562887220 */ /* 0x000fe20000410000 */
[----:B------:R-:W-:Y:S01]  /*2d00*/  FMUL.FTZ R135, R0, -R151 ;  /* 0x8000009700877220 */ /* 0x000fe20000410000 */
[----:B------:R-:W-:-:S03]  /*2d10*/  FMUL.FTZ R119, R119, R10 ;  /* 0x0000000a77777220 */ /* 0x000fc60000410000 */
[----:B------:R-:W5:Y:S01]  /*2d20*/  MUFU.SIN R142, R27 ;  /* 0x0000001b008e7308 */ /* 0x000f620000000400 */
[----:B-1----:R-:W-:Y:S01]  /*2d30*/  FMUL.FTZ R129, R137, R138 ;  /* 0x0000008a89817220 */ /* 0x002fe20000410000 */
[----:B------:R-:W-:Y:S01]  /*2d40*/  FMUL.FTZ R138, R100, R149 ;  /* 0x00000095648a7220 */ /* 0x000fe20000410000 */
[----:B--2---:R-:W-:-:S05]  /*2d50*/  FMUL.FTZ R141, R101, -R151 ;  /* 0x80000097658d7220 */ /* 0x004fca0000410000 */
[----:B------:R-:W1:Y:S01]  /*2d60*/  MUFU.COS R2, R27 ;  /* 0x0000001b00027308 */ /* 0x000e620000000000 */
[----:B---3--:R-:W-:Y:S01]  /*2d70*/  FMUL.FTZ R128, R137, R140 ;  /* 0x0000008c89807220 */ /* 0x008fe20000410000 */
[----:B------:R-:W-:Y:S01]  /*2d80*/  FMUL.FTZ R140, R101, R149 ;  /* 0x00000095658c7220 */ /* 0x000fe20000410000 */
[----:B------:R-:W-:Y:S01]  /*2d90*/  FMUL.FTZ R137, R98, -R151 ;  /* 0x8000009762897220 */ /* 0x000fe20000410000 */
[----:B-----5:R-:W-:Y:S01]  /*2da0*/  FMUL.FTZ R126, R139, R142 ;  /* 0x0000008e8b7e7220 */ /* 0x020fe20000410000 */
[-C--:B------:R-:W-:Y:S01]  /*2db0*/  FMUL.FTZ R142, R102, R149.reuse ;  /* 0x00000095668e7220 */ /* 0x080fe20000410000 */
[----:B------:R-:W-:Y:S01]  /*2dc0*/  FMUL.FTZ R149, R105, R149 ;  /* 0x0000009569957220 */ /* 0x000fe20000410000 */
[----:B-1----:R-:W-:Y:S01]  /*2dd0*/  FMUL.FTZ R122, R139, R2 ;  /* 0x000000028b7a7220 */ /* 0x002fe20000410000 */
[-C--:B------:R-:W-:Y:S01]  /*2de0*/  FMUL.FTZ R139, R100, -R151.reuse ;  /* 0x80000097648b7220 */ /* 0x080fe20000410000 */
[----:B------:R-:W-:Y:S01]  /*2df0*/  FMUL.FTZ R151, R105, -R151 ;  /* 0x8000009769977220 */ /* 0x000fe20000410000 */
[----:B------:R-:W-:Y:S06]  /*2e00*/  BAR.SYNC.DEFER_BLOCKING 0x0 ;  /* 0x0000000000007b1d */ /* 0x000fec0000010000 */
[----:B0-----:R-:W-:Y:S05]  /*2e10*/  @P1 BRA `(.L_x_15428) ;  /* 0x0000000000201947 */ /* 0x001fea0003800000 */
[----:B----4-:R-:W-:Y:S01]  /*2e20*/  ISETP.NE.AND P1, PT, R45, UR8, PT ;  /* 0x000000082d007c0c */ /* 0x010fe2000bf25270 */
[----:B------:R-:W-:Y:S01]  /*2e30*/  HFMA2 R10, -RZ, RZ, 1.875, 0 ;  /* 0x3f800000ff0a7431 */ /* 0x000fe200000001ff */
[----:B------:R-:W-:-:S11]  /*2e40*/  MOV R11, RZ ;  /* 0x000000ff000b7202 */ /* 0x000fd60000000f00 */
[----:B------:R-:W-:Y:S05]  /*2e50*/  @!P1 BRA `(.L_x_15429) ;  /* 0x0000000000149947 */ /* 0x000fea0003800000 */
[----:B------:R-:W-:-:S04]  /*2e60*/  IADD3 R2, PT, PT, R115, UR4, RZ ;  /* 0x0000000473027c10 */ /* 0x000fc8000fffe0ff */
[----:B------:R-:W-:-:S05]  /*2e70*/  LEA R2, R2, UR6, 0x3 ;  /* 0x0000000602027c11 */ /* 0x000fca000f8e18ff */
[----:B------:R2:W3:Y:S01]  /*2e80*/  LDS.64 R10, [R2+0x670] ;  /* 0x00067000020a7984 */ /* 0x0004e20000000a00 */
[----:B------:R-:W-:Y:S05]  /*2e90*/  BRA `(.L_x_15429) ;  /* 0x0000000000047947 */ /* 0x000fea0003800000 */
.L_x_15428:
[----:B------:R0:W1:Y:S02]  /*2ea0*/  LDS.64 R10, [R156+UR5+0x1678] ;  /* 0x001678059c0a7984 */ /* 0x0000640008000a00 */
.L_x_15429:
[----:B----4-:R-:W-:Y:S05]  /*2eb0*/  BSYNC.RECONVERGENT B0 ;  /* 0x0000000000007941 */ /* 0x010fea0003800200 */
.L_x_15427:
[----:B------:R-:W4:Y:S01]  /*2ec0*/  @P0 LDC R5, c[0x0][0x38c] ;  /* 0x0000e300ff050b82 */ /* 0x000f220000000800 */
[----:B------:R-:W-:Y:S01]  /*2ed0*/  CS2R R26, SRZ ;  /* 0x00000000001a7805 */ /* 0x000fe2000001ff00 */
[----:B----4-:R-:W-:-:S04]  /*2ee0*/  @P0 IMAD R5, R106, R5, UR4 ;  /* 0x000000046a050e24 */ /* 0x010fc8000f8e0205 */
[----:B------:R-:W-:-:S05]  /*2ef0*/  @P0 IMAD.WIDE R4, R5, 0x10, R18 ;  /* 0x0000001005040825 */ /* 0x000fca00078e0212 */
[----:B------:R4:W5:Y:S01]  /*2f00*/  @P0 LDG.E.64 R26, desc[UR16][R4.64+0x8] ;  /* 0x00000810041a0981 */ /* 0x000962000c1e1b00 */
[-C--:B--2---:R-:W-:Y:S01]  /*2f10*/  FMUL.FTZ R2, R107, R118.reuse ;  /* 0x000000766b027220 */ /* 0x084fe20000410000 */
        /* <DEDUP_REMOVED lines=11> */
[C---:B------:R-:W-:Y:S01]  /*2fd0*/  FMUL.FTZ R148, R119.reuse, R6 ;  /* 0x0000000677947220 */ /* 0x040fe20000410000 */
[-C--:B------:R-:W-:Y:S01]  /*2fe0*/  FMUL.FTZ R7, R119, R2.reuse ;  /* 0x0000000277077220 */ /* 0x080fe20000410000 */
[----:B------:R-:W-:Y:S01]  /*2ff0*/  ULEA UR7, UR4, UR6, 0x4 ;  /* 0x0000000604077291 */ /* 0x000fe2000f8e20ff */
[----:B------:R-:W-:Y:S01]  /*3000*/  BSSY.RECONVERGENT B0, `(.L_x_15430) ;  /* 0x00000e9000007945 */ /* 0x000fe20003800200 */
[C---:B------:R-:W-:Y:S01]  /*3010*/  FFMA.FTZ R148, R117.reuse, R2, -R148 ;  /* 0x0000000275947223 */ /* 0x040fe20000010894 */
[----:B------:R-:W-:Y:S01]  /*3020*/  FFMA.FTZ R7, R117, R6, R7 ;  /* 0x0000000675077223 */ /* 0x000fe20000010007 */
[----:B------:R-:W-:Y:S01]  /*3030*/  FMUL.FTZ R2, R8, R118 ;  /* 0x0000007608027220 */ /* 0x000fe20000410000 */
[----:B------:R-:W-:Y:S01]  /*3040*/  ISETP.GT.U32.AND P2, PT, R157, 0x1b, PT ;  /* 0x0000001b9d00780c */ /* 0x000fe20003f44070 */
[----:B------:R-:W-:Y:S01]  /*3050*/  FADD.FTZ R148, R109, R148 ;  /* 0x000000946d947221 */ /* 0x000fe20000010000 */
[----:B------:R-:W-:Y:S01]  /*3060*/  FADD.FTZ R7, RZ, R7 ;  /* 0x00000007ff077221 */ /* 0x000fe20000010000 */
[----:B----4-:R-:W-:Y:S01]  /*3070*/  FFMA.FTZ R4, R9, R116, R2 ;  /* 0x0000007409047223 */ /* 0x010fe20000010002 */
[----:B------:R-:W-:Y:S01]  /*3080*/  ISETP.GT.U32.AND P3, PT, R157, 0x17, PT ;  /* 0x000000179d00780c */ /* 0x000fe20003f64070 */
[C---:B------:R-:W-:Y:S01]  /*3090*/  FMUL.FTZ R153, R121.reuse, R148 ;  /* 0x0000009479997220 */ /* 0x040fe20000410000 */
[-C--:B------:R-:W-:Y:S01]  /*30a0*/  FMUL.FTZ R5, R121, R7.reuse ;  /* 0x0000000779057220 */ /* 0x080fe20000410000 */
[----:B------:R-:W-:Y:S01]  /*30b0*/  FMUL.FTZ R6, R119, R4 ;  /* 0x0000000477067220 */ /* 0x000fe20000410000 */
[----:B------:R-:W-:Y:S01]  /*30c0*/  ISETP.NE.OR P4, PT, R42, RZ, P4 ;  /* 0x000000ff2a00720c */ /* 0x000fe20002785670 */
[C---:B------:R-:W-:Y:S01]  /*30d0*/  FFMA.FTZ R153, R120.reuse, R7, R153 ;  /* 0x0000000778997223 */ /* 0x040fe20000010099 */
[----:B------:R-:W-:Y:S01]  /*30e0*/  FFMA.FTZ R7, R120, R148, -R5 ;  /* 0x0000009478077223 */ /* 0x000fe20000010805 */
[----:B------:R-:W-:Y:S01]  /*30f0*/  FMUL.FTZ R5, R9, R118 ;  /* 0x0000007609057220 */ /* 0x000fe20000410000 */
[----:B------:R-:W-:Y:S01]  /*3100*/  ISETP.GT.U32.AND P5, PT, R157, 0xf, PT ;  /* 0x0000000f9d00780c */ /* 0x000fe20003fa4070 */
[----:B------:R-:W-:Y:S01]  /*3110*/  FADD.FTZ R150, RZ, R153 ;  /* 0x00000099ff967221 */ /* 0x000fe20000010000 */
[----:B------:R-:W-:Y:S01]  /*3120*/  FADD.FTZ R148, R110, R7 ;  /* 0x000000076e947221 */ /* 0x000fe20000010000 */
[----:B------:R-:W-:-:S02]  /*3130*/  FFMA.FTZ R2, R8, R116, -R5 ;  /* 0x0000007408027223 */ /* 0x000fc40000010805 */
[C---:B------:R-:W-:Y:S01]  /*3140*/  FMUL.FTZ R152, R125.reuse, R150 ;  /* 0x000000967d987220 */ /* 0x040fe20000410000 */
[----:B------:R-:W-:Y:S01]  /*3150*/  FMUL.FTZ R7, R125, R148 ;  /* 0x000000947d077220 */ /* 0x000fe20000410000 */
[-C--:B------:R-:W-:Y:S01]  /*3160*/  FMUL.FTZ R5, R119, R2.reuse ;  /* 0x0000000277057220 */ /* 0x080fe20000410000 */
[----:B------:R-:W-:Y:S01]  /*3170*/  FFMA.FTZ R6, R117, R2, -R6 ;  /* 0x0000000275067223 */ /* 0x000fe20000010806 */
[C---:B------:R-:W-:Y:S01]  /*3180*/  FFMA.FTZ R152, R123.reuse, R148, -R152 ;  /* 0x000000947b987223 */ /* 0x040fe20000010898 */
[----:B------:R-:W-:Y:S01]  /*3190*/  FFMA.FTZ R7, R123, R150, R7 ;  /* 0x000000967b077223 */ /* 0x000fe20000010007 */
[----:B------:R-:W-:Y:S01]  /*31a0*/  FFMA.FTZ R5, R117, R4, R5 ;  /* 0x0000000475057223 */ /* 0x000fe20000010005 */
[----:B------:R-:W-:Y:S01]  /*31b0*/  FMUL.FTZ R153, R121, R6 ;  /* 0x0000000679997220 */ /* 0x000fe20000410000 */
[----:B------:R-:W-:Y:S01]  /*31c0*/  FADD.FTZ R152, R111, R152 ;  /* 0x000000986f987221 */ /* 0x000fe20000010000 */
[----:B------:R-:W-:Y:S01]  /*31d0*/  FADD.FTZ R4, RZ, R7 ;  /* 0x00000007ff047221 */ /* 0x000fe20000010000 */
        /* <DEDUP_REMOVED lines=15> */
[----:B------:R-:W-:-:S02]  /*32d0*/  FMUL.FTZ R153, R127, R4 ;  /* 0x000000047f997220 */ /* 0x000fc40000410000 */
        /* <DEDUP_REMOVED lines=15> */
[C---:B------:R-:W-:Y:S01]  /*33d0*/  FMUL.FTZ R148, R126.reuse, R5 ;  /* 0x000000057e947220 */ /* 0x040fe20000410000 */
[----:B------:R-:W-:Y:S01]  /*33e0*/  FADD.FTZ R2, RZ, R161 ;  /* 0x000000a1ff027221 */ /* 0x000fe20000010000 */
[----:B------:R-:W-:Y:S01]  /*33f0*/  FMUL.FTZ R6, R126, R151 ;  /* 0x000000977e067220 */ /* 0x000fe20000410000 */
[----:B------:R-:W-:Y:S01]  /*3400*/  FADD.FTZ R150, R114, R155 ;  /* 0x0000009b72967221 */ /* 0x000fe20000010000 */
[-C--:B------:R-:W-:Y:S01]  /*3410*/  FFMA.FTZ R148, R122, R153.reuse, R148 ;  /* 0x000000997a947223 */ /* 0x080fe20000010094 */
[----:B------:R-:W-:Y:S01]  /*3420*/  FMUL.FTZ R153, R126, R153 ;  /* 0x000000997e997220 */ /* 0x000fe20000410000 */
[----:B------:R-:W2:Y:S03]  /*3430*/  SHFL.UP PT, R159, R2, 0x1, RZ ;  /* 0x04200000029f7989 */ /* 0x000ea600000e00ff */
[----:B------:R-:W-:Y:S01]  /*3440*/  FFMA.FTZ R152, R122, R5, -R153 ;  /* 0x000000057a987223 */ /* 0x000fe20000010899 */
[----:B------:R-:W4:Y:S04]  /*3450*/  SHFL.UP PT, R155, R150, 0x1, RZ ;  /* 0x04200000969b7989 */ /* 0x000f2800000e00ff */
[----:B------:R-:W0:Y:S04]  /*3460*/  SHFL.UP PT, R7, R148, 0x1, RZ ;  /* 0x0420000094077989 */ /* 0x000e2800000e00ff */
[----:B------:R-:W3:Y:S01]  /*3470*/  SHFL.UP PT, R5, R152, 0x1, RZ ;  /* 0x0420000098057989 */ /* 0x000ee200000e00ff */
[-C--:B--2---:R-:W-:Y:S01]  /*3480*/  FMUL.FTZ R153, R152, R159.reuse ;  /* 0x0000009f98997220 */ /* 0x084fe20000410000 */
[----:B------:R-:W-:-:S03]  /*3490*/  FMUL.FTZ R159, R148, R159 ;  /* 0x0000009f949f7220 */ /* 0x000fc60000410000 */
[-C--:B----4-:R-:W-:Y:S01]  /*34a0*/  FFMA.FTZ R161, R148, R155.reuse, R153 ;  /* 0x0000009b94a17223 */ /* 0x090fe20000010099 */
[----:B------:R-:W-:-:S03]  /*34b0*/  FFMA.FTZ R159, R152, R155, -R159 ;  /* 0x0000009b989f7223 */ /* 0x000fc6000001089f */
[----:B------:R-:W-:Y:S01]  /*34c0*/  @P1 FADD.FTZ R2, R2, R161 ;  /* 0x000000a102021221 */ /* 0x000fe20000010000 */
[-C--:B0-----:R-:W-:Y:S01]  /*34d0*/  FMUL.FTZ R153, R152, R7.reuse ;  /* 0x0000000798997220 */ /* 0x081fe20000410000 */
[----:B------:R-:W-:Y:S01]  /*34e0*/  @P1 FADD.FTZ R150, R150, R159 ;  /* 0x0000009f96961221 */ /* 0x000fe20000010000 */
[C---:B------:R-:W-:Y:S02]  /*34f0*/  FMUL.FTZ R7, R148.reuse, R7 ;  /* 0x0000000794077220 */ /* 0x040fe40000410000 */
[----:B------:R-:W0:Y:S01]  /*3500*/  SHFL.UP PT, R155, R2, 0x2, RZ ;  /* 0x04400000029b7989 */ /* 0x000e2200000e00ff */
[-C--:B---3--:R-:W-:Y:S01]  /*3510*/  @P1 FFMA.FTZ R148, R148, R5.reuse, R153 ;  /* 0x0000000594941223 */ /* 0x088fe20000010099 */
[----:B------:R-:W-:Y:S01]  /*3520*/  @P1 FFMA.FTZ R152, R152, R5, -R7 ;  /* 0x0000000598981223 */ /* 0x000fe20000010807 */
[----:B------:R-:W-:Y:S01]  /*3530*/  ISETP.GE.AND P1, PT, R59, 0x2, PT ;  /* 0x000000023b00780c */ /* 0x000fe20003f26270 */
[----:B------:R-:W2:Y:S04]  /*3540*/  SHFL.UP PT, R153, R150, 0x2, RZ ;  /* 0x0440000096997989 */ /* 0x000ea800000e00ff */
[----:B------:R-:W3:Y:S04]  /*3550*/  SHFL.UP PT, R7, R148, 0x2, RZ ;  /* 0x0440000094077989 */ /* 0x000ee800000e00ff */
[----:B------:R-:W4:Y:S01]  /*3560*/  SHFL.UP PT, R5, R152, 0x2, RZ ;  /* 0x0440000098057989 */ /* 0x000f2200000e00ff */
[-C--:B0-----:R-:W-:Y:S01]  /*3570*/  FMUL.FTZ R159, R148, R155.reuse ;  /* 0x0000009b949f7220 */ /* 0x081fe20000410000 */
[----:B------:R-:W-:-:S03]  /*3580*/  FMUL.FTZ R155, R152, R155 ;  /* 0x0000009b989b7220 */ /* 0x000fc60000410000 */
[-C--:B--2---:R-:W-:Y:S01]  /*3590*/  FFMA.FTZ R159, R152, R153.reuse, -R159 ;  /* 0x00000099989f7223 */ /* 0x084fe2000001089f */
[C---:B------:R-:W-:Y:S01]  /*35a0*/  FFMA.FTZ R155, R148.reuse, R153, R155 ;  /* 0x00000099949b7223 */ /* 0x040fe2000001009b */
[----:B---3--:R-:W-:-:S03]  /*35b0*/  FMUL.FTZ R4, R148, R7 ;  /* 0x0000000794047220 */ /* 0x008fc60000410000 */
[----:B------:R-:W-:Y:S01]  /*35c0*/  @P1 FADD.FTZ R2, R2, R155 ;  /* 0x0000009b02021221 */ /* 0x000fe20000010000 */
[----:B------:R-:W-:Y:S01]  /*35d0*/  FMUL.FTZ R7, R152, R7 ;  /* 0x0000000798077220 */ /* 0x000fe20000410000 */
[----:B------:R-:W-:Y:S01]  /*35e0*/  @P1 FADD.FTZ R150, R150, R159 ;  /* 0x0000009f96961221 */ /* 0x000fe20000010000 */
[-C--:B----4-:R-:W-:Y:S02]  /*35f0*/  @P1 FFMA.FTZ R152, R152, R5.reuse, -R4 ;  /* 0x0000000598981223 */ /* 0x090fe40000010804 */
[----:B------:R-:W0:Y:S01]  /*3600*/  SHFL.UP PT, R155, R2, 0x4, RZ ;  /* 0x04800000029b7989 */ /* 0x000e2200000e00ff */
[----:B------:R-:W-:Y:S01]  /*3610*/  @P1 FFMA.FTZ R148, R148, R5, R7 ;  /* 0x0000000594941223 */ /* 0x000fe20000010007 */
[-C--:B-1----:R-:W-:Y:S01]  /*3620*/  FMUL.FTZ R5, R126, R11.reuse ;  /* 0x0000000b7e057220 */ /* 0x082fe20000410000 */
[C---:B------:R-:W-:Y:S01]  /*3630*/  FMUL.FTZ R7, R122.reuse, R11 ;  /* 0x0000000b7a077220 */ /* 0x040fe20000410000 */
[----:B------:R-:W1:Y:S01]  /*3640*/  SHFL.UP PT, R153, R150, 0x4, RZ ;  /* 0x0480000096997989 */ /* 0x000e6200000e00ff */
[----:B------:R-:W-:Y:S01]  /*3650*/  ISETP.GE.AND P1, PT, R59, 0x4, PT ;  /* 0x000000043b00780c */ /* 0x000fe20003f26270 */
[CC--:B------:R-:W-:Y:S01]  /*3660*/  FFMA.FTZ R4, R122.reuse, R10.reuse, -R5 ;  /* 0x0000000a7a047223 */ /* 0x0c0fe20000010805 */
[----:B------:R-:W-:Y:S01]  /*3670*/  FFMA.FTZ R5, R122, R149, R6 ;  /* 0x000000957a057223 */ /* 0x000fe20000010006 */
[----:B------:R-:W-:-:S02]  /*3680*/  FFMA.FTZ R6, -R126, R10, -R7 ;  /* 0x0000000a7e067223 */ /* 0x000fc40000010907 */
[C---:B------:R-:W-:Y:S01]  /*3690*/  FMUL.FTZ R163, R129.reuse, R4 ;  /* 0x0000000481a37220 */ /* 0x040fe20000410000 */
[----:B------:R-:W2:Y:S01]  /*36a0*/  SHFL.UP PT, R7, R148, 0x4, RZ ;  /* 0x0480000094077989 */ /* 0x000ea200000e00ff */
[----:B------:R-:W-:Y:S01]  /*36b0*/  FADD.FTZ R159, R146, R5 ;  /* 0x00000005929f7221 */ /* 0x000fe20000010000 */
[CC--:B------:R-:W-:Y:S01]  /*36c0*/  FMUL.FTZ R161, R129.reuse, R6.reuse ;  /* 0x0000000681a17220 */ /* 0x0c0fe20000410000 */
[C---:B------:R-:W-:Y:S01]  /*36d0*/  FFMA.FTZ R163, R128.reuse, R6, -R163 ;  /* 0x0000000680a37223 */ /* 0x040fe200000108a3 */
[C---:B------:R-:W-:Y:S01]  /*36e0*/  FMUL.FTZ R6, R129.reuse, R154 ;  /* 0x0000009a81067220 */ /* 0x040fe20000410000 */
[----:B------:R-:W3:Y:S01]  /*36f0*/  SHFL.UP PT, R5, R152, 0x4, RZ ;  /* 0x0480000098057989 */ /* 0x000ee200000e00ff */
[-C--:B------:R-:W-:Y:S01]  /*3700*/  FMUL.FTZ R165, R129, R159.reuse ;  /* 0x0000009f81a57220 */ /* 0x080fe20000410000 */
[C---:B------:R-:W-:Y:S01]  /*3710*/  FFMA.FTZ R161, R128.reuse, R4, R161 ;  /* 0x0000000480a17223 */ /* 0x040fe200000100a1 */
[C---:B------:R-:W-:Y:S02]  /*3720*/  FFMA.FTZ R159, R128.reuse, R159, R6 ;  /* 0x0000009f809f7223 */ /* 0x040fe40000010006 */
[----:B------:R-:W-:Y:S01]  /*3730*/  FFMA.FTZ R154, R128, R154, -R165 ;  /* 0x0000009a809a7223 */ /* 0x000fe200000108a5 */
[C---:B------:R-:W-:Y:S01]  /*3740*/  FMUL.FTZ R165, R127.reuse, R163 ;  /* 0x000000a37fa57220 */ /* 0x040fe20000410000 */
[----:B------:R-:W-:Y:S01]  /*3750*/  FADD.FTZ R4, R144, R159 ;  /* 0x0000009f90047221 */ /* 0x000fe20000010000 */
[-C--:B0-----:R-:W-:Y:S01]  /*3760*/  FMUL.FTZ R159, R152, R155.reuse ;  /* 0x0000009b989f7220 */ /* 0x081fe20000410000 */
[----:B------:R-:W-:Y:S01]  /*3770*/  FMUL.FTZ R155, R148, R155 ;  /* 0x0000009b949b7220 */ /* 0x000fe20000410000 */
[-C--:B------:R-:W-:Y:S01]  /*3780*/  FFMA.FTZ R6, R124, R161.reuse, R165 ;  /* 0x000000a17c067223 */ /* 0x080fe200000100a5 */
[----:B------:R-:W-:Y:S01]  /*3790*/  FMUL.FTZ R161, R127, R161 ;  /* 0x000000a17fa17220 */ /* 0x000fe20000410000 */
[-C--:B-1----:R-:W-:Y:S01]  /*37a0*/  FFMA.FTZ R159, R148, R153.reuse, R159 ;  /* 0x00000099949f7223 */ /* 0x082fe2000001009f */
[----:B------:R-:W-:Y:S01]  /*37b0*/  FFMA.FTZ R155, R152, R153, -R155 ;  /* 0x00000099989b7223 */ /* 0x000fe2000001089b */
[----:B------:R-:W-:Y:S01]  /*37c0*/  FADD.FTZ R154, R145, R154 ;  /* 0x0000009a919a7221 */ /* 0x000fe20000010000 */
[----:B------:R-:W-:Y:S01]  /*37d0*/  FFMA.FTZ R160, R124, R163, -R161 ;  /* 0x000000a37ca07223 */ /* 0x000fe200000108a1 */
[----:B------:R-:W-:Y:S01]  /*37e0*/  @P1 FADD.FTZ R2, R2, R159 ;  /* 0x0000009f02021221 */ /* 0x000fe20000010000 */
[----:B------:R-:W-:Y:S01]  /*37f0*/  @P1 FADD.FTZ R150, R150, R155 ;  /* 0x0000009b96961221 */ /* 0x000fe20000010000 */
[C---:B------:R-:W-:Y:S01]  /*3800*/  FMUL.FTZ R161, R127.reuse, R4 ;  /* 0x000000047fa17220 */ /* 0x040fe20000410000 */
[-C--:B--2---:R-:W-:Y:S01]  /*3810*/  FMUL.FTZ R153, R152, R7.reuse ;  /* 0x0000000798997220 */ /* 0x084fe20000410000 */
[----:B------:R-:W-:Y:S01]  /*3820*/  FMUL.FTZ R7, R148, R7 ;  /* 0x0000000794077220 */ /* 0x000fe20000410000 */
[----:B------:R-:W0:Y:S01]  /*3830*/  SHFL.UP PT, R155, R2, 0x8, RZ ;  /* 0x05000000029b7989 */ /* 0x000e2200000e00ff */
[-C--:B------:R-:W-:Y:S01]  /*3840*/  FMUL.FTZ R165, R127, R154.reuse ;  /* 0x0000009a7fa57220 */ /* 0x080fe20000410000 */
[----:B------:R-:W-:Y:S01]  /*3850*/  FFMA.FTZ R154, R124, R154, -R161 ;  /* 0x0000009a7c9a7223 */ /* 0x000fe200000108a1 */
[-C--:B---3--:R-:W-:Y:S01]  /*3860*/  @P1 FFMA.FTZ R148, R148, R5.reuse, R153 ;  /* 0x0000000594941223 */ /* 0x088fe20000010099 */
[----:B------:R-:W-:Y:S01]  /*3870*/  @P1 FFMA.FTZ R152, R152, R5, -R7 ;  /* 0x0000000598981223 */ /* 0x000fe20000010807 */
[----:B------:R-:W1:Y:S01]  /*3880*/  SHFL.UP PT, R153, R150, 0x8, RZ ;  /* 0x0500000096997989 */ /* 0x000e6200000e00ff */
[----:B------:R-:W-:Y:S01]  /*3890*/  FFMA.FTZ R165, R124, R4, R165 ;  /* 0x000000047ca57223 */ /* 0x000fe200000100a5 */
[----:B------:R-:W-:Y:S01]  /*38a0*/  FADD.FTZ R154, R143, R154 ;  /* 0x0000009a8f9a7221 */ /* 0x000fe20000010000 */
[C---:B------:R-:W-:Y:S01]  /*38b0*/  FMUL.FTZ R162, R125.reuse, R160 ;  /* 0x000000a07da27220 */ /* 0x040fe20000410000 */
[----:B------:R-:W2:Y:S01]  /*38c0*/  SHFL.UP PT, R7, R148, 0x8, RZ ;  /* 0x0500000094077989 */ /* 0x000ea200000e00ff */
[----:B------:R-:W-:Y:S01]  /*38d0*/  FADD.FTZ R4, R142, R165 ;  /* 0x000000a58e047221 */ /* 0x000fe20000010000 */
[C---:B------:R-:W-:Y:S01]  /*38e0*/  FMUL.FTZ R161, R125.reuse, R154 ;  /* 0x0000009a7da17220 */ /* 0x040fe20000410000 */
[-C--:B------:R-:W-:Y:S01]  /*38f0*/  FMUL.FTZ R159, R125, R6.reuse ;  /* 0x000000067d9f7220 */ /* 0x080fe20000410000 */
[----:B------:R-:W3:Y:S01]  /*3900*/  SHFL.UP PT, R5, R152, 0x8, RZ ;  /* 0x0500000098057989 */ /* 0x000ee200000e00ff */
[----:B------:R-:W-:Y:S01]  /*3910*/  FFMA.FTZ R162, R123, R6, R162 ;  /* 0x000000067ba27223 */ /* 0x000fe200000100a2 */
[-C--:B------:R-:W-:Y:S01]  /*3920*/  FMUL.FTZ R163, R125, R4.reuse ;  /* 0x000000047da37220 */ /* 0x080fe20000410000 */
[C---:B------:R-:W-:Y:S01]  /*3930*/  FFMA.FTZ R161, R123.reuse, R4, R161 ;  /* 0x000000047ba17223 */ /* 0x040fe200000100a1 */
[----:B------:R-:W-:Y:S01]  /*3940*/  FFMA.FTZ R159, R123, R160, -R159 ;  /* 0x000000a07b9f7223 */ /* 0x000fe2000001089f */
[----:B------:R-:W-:Y:S01]  /*3950*/  ISETP.GE.AND P1, PT, R59, 0x8, PT ;  /* 0x000000083b00780c */ /* 0x000fe20003f26270 */
[----:B------:R-:W-:Y:S01]  /*3960*/  FMUL.FTZ R4, R121, R162 ;  /* 0x000000a279047220 */ /* 0x000fe20000410000 */
[----:B------:R-:W-:Y:S01]  /*3970*/  FFMA.FTZ R154, R123, R154, -R163 ;  /* 0x0000009a7b9a7223 */ /* 0x000fe200000108a3 */
[-C--:B------:R-:W-:Y:S01]  /*3980*/  FMUL.FTZ R163, R121, R159.reuse ;  /* 0x0000009f79a37220 */ /* 0x080fe20000410000 */
[----:B------:R-:W-:Y:S01]  /*3990*/  FADD.FTZ R161, R140, R161 ;  /* 0x000000a18ca17221 */ /* 0x000fe20000010000 */
[----:B------:R-:W-:Y:S01]  /*39a0*/  FFMA.FTZ R6, R120, R159, -R4 ;  /* 0x0000009f78067223 */ /* 0x000fe20000010804 */
[-C--:B0-----:R-:W-:Y:S01]  /*39b0*/  FMUL.FTZ R159, R152, R155.reuse ;  /* 0x0000009b989f7220 */ /* 0x081fe20000410000 */
[----:B------:R-:W-:Y:S01]  /*39c0*/  FMUL.FTZ R155, R148, R155 ;  /* 0x0000009b949b7220 */ /* 0x000fe20000410000 */
[----:B------:R-:W-:Y:S01]  /*39d0*/  FADD.FTZ R154, R141, R154 ;  /* 0x0000009a8d9a7221 */ /* 0x000fe20000010000 */
[----:B------:R-:W-:Y:S01]  /*39e0*/  FFMA.FTZ R162, R120, R162, R163 ;  /* 0x000000a278a27223 */ /* 0x000fe200000100a3 */
[C---:B------:R-:W-:Y:S01]  /*39f0*/  FMUL.FTZ R163, R121.reuse, R161 ;  /* 0x000000a179a37220 */ /* 0x040fe20000410000 */
[-C--:B-1----:R-:W-:Y:S01]  /*3a00*/  FFMA.FTZ R159, R148, R153.reuse, R159 ;  /* 0x00000099949f7223 */ /* 0x082fe2000001009f */
[----:B------:R-:W-:Y:S01]  /*3a10*/  FFMA.FTZ R155, R152, R153, -R155 ;  /* 0x00000099989b7223 */ /* 0x000fe2000001089b */
[-C--:B------:R-:W-:Y:S01]  /*3a20*/  FMUL.FTZ R160, R121, R154.reuse ;  /* 0x0000009a79a07220 */ /* 0x080fe20000410000 */
[----:B------:R-:W-:Y:S01]  /*3a30*/  FFMA.FTZ R154, R120, R154, -R163 ;  /* 0x0000009a789a7223 */ /* 0x000fe200000108a3 */
[----:B------:R-:W-:Y:S01]  /*3a40*/  @P1 FADD.FTZ R2, R2, R159 ;  /* 0x0000009f02021221 */ /* 0x000fe20000010000 */
[-C--:B--2---:R-:W-:Y:S01]  /*3a50*/  FMUL.FTZ R4, R148, R7.reuse ;  /* 0x0000000794047220 */ /* 0x084fe20000410000 */
[----:B------:R-:W-:Y:S01]  /*3a60*/  FMUL.FTZ R7, R152, R7 ;  /* 0x0000000798077220 */ /* 0x000fe20000410000 */
[----:B------:R-:W-:Y:S01]  /*3a70*/  @P1 FADD.FTZ R150, R150, R155 ;  /* 0x0000009b96961221 */ /* 0x000fe20000010000 */
[----:B------:R-:W-:Y:S01]  /*3a80*/  FFMA.FTZ R161, R120, R161, R160 ;  /* 0x000000a178a17223 */ /* 0x000fe200000100a0 */
        /* <DEDUP_REMOVED lines=9> */
[C---:B------:R-:W-:Y:S01]  /*3b20*/  FMUL.FTZ R163, R119.reuse, R154 ;  /* 0x0000009a77a37220 */ /* 0x040fe20000410000 */
[----:B------:R-:W-:Y:S01]  /*3b30*/  FMUL.FTZ R161, R119, R162 ;  /* 0x000000a277a17220 */ /* 0x000fe20000410000 */
[C---:B------:R-:W-:Y:S01]  /*3b40*/  FFMA.FTZ R154, R117.reuse, R154, -R165 ;  /* 0x0000009a759a7223 */ /* 0x040fe200000108a5 */
[----:B------:R-:W3:Y:S01]  /*3b50*/  SHFL.UP PT, R5, R152, 0x10, RZ ;  /* 0x0600000098057989 */ /* 0x000ee200000e00ff */
[C---:B------:R-:W-:Y:S01]  /*3b60*/  FFMA.FTZ R153, R117.reuse, R162, R160 ;  /* 0x000000a275997223 */ /* 0x040fe200000100a0 */
[----:B------:R-:W-:Y:S01]  /*3b70*/  FFMA.FTZ R161, R117, R6, -R161 ;  /* 0x0000000675a17223 */ /* 0x000fe200000108a1 */
[----:B------:R-:W-:Y:S01]  /*3b80*/  FADD.FTZ R165, R137, R154 ;  /* 0x0000009a89a57221 */ /* 0x000fe20000010000 */
[----:B------:R-:W-:Y:S01]  /*3b90*/  FFMA.FTZ R163, R117, R4, R163 ;  /* 0x0000000475a37223 */ /* 0x000fe200000100a3 */
[C---:B------:R-:W-:Y:S01]  /*3ba0*/  FMUL.FTZ R154, R118.reuse, R153 ;  /* 0x00000099769a7220 */ /* 0x040fe20000410000 */
[----:B------:R-:W-:Y:S01]  /*3bb0*/  ISETP.GE.AND P1, PT, R59, 0x10, PT ;  /* 0x000000103b00780c */ /* 0x000fe20003f26270 */
[-C--:B------:R-:W-:Y:S01]  /*3bc0*/  FMUL.FTZ R167, R118, R161.reuse ;  /* 0x000000a176a77220 */ /* 0x080fe20000410000 */
[----:B------:R-:W-:Y:S01]  /*3bd0*/  FADD.FTZ R163, R136, R163 ;  /* 0x000000a388a37221 */ /* 0x000fe20000010000 */
[----:B------:R-:W-:Y:S01]  /*3be0*/  FFMA.FTZ R154, R116, R161, -R154 ;  /* 0x000000a1749a7223 */ /* 0x000fe2000001089a */
[----:B------:R-:W-:Y:S01]  /*3bf0*/  FMUL.FTZ R4, R118, R165 ;  /* 0x000000a576047220 */ /* 0x000fe20000410000 */
[----:B------:R-:W-:Y:S01]  /*3c00*/  FFMA.FTZ R153, R116, R153, R167 ;  /* 0x0000009974997223 */ /* 0x000fe200000100a7 */
[-C--:B0-----:R-:W-:Y:S01]  /*3c10*/  FMUL.FTZ R161, R148, R159.reuse ;  /* 0x0000009f94a17220 */ /* 0x081fe20000410000 */
[----:B------:R-:W-:Y:S01]  /*3c20*/  FMUL.FTZ R159, R152, R159 ;  /* 0x0000009f989f7220 */ /* 0x000fe20000410000 */
[-C--:B------:R-:W-:Y:S01]  /*3c30*/  FMUL.FTZ R6, R118, R163.reuse ;  /* 0x000000a376067220 */ /* 0x080fe20000410000 */
[----:B------:R-:W-:Y:S01]  /*3c40*/  FFMA.FTZ R163, R116, R163, R4 ;  /* 0x000000a374a37223 */ /* 0x000fe20000010004 */
[-C--:B-1----:R-:W-:Y:S01]  /*3c50*/  FFMA.FTZ R161, R152, R155.reuse, -R161 ;  /* 0x0000009b98a17223 */ /* 0x082fe200000108a1 */
[----:B------:R-:W-:Y:S01]  /*3c60*/  FFMA.FTZ R159, R148, R155, R159 ;  /* 0x0000009b949f7223 */ /* 0x000fe2000001009f */
[----:B------:R-:W-:Y:S01]  /*3c70*/  FFMA.FTZ R160, R116, R165, -R6 ;  /* 0x000000a574a07223 */ /* 0x000fe20000010806 */
[-C--:B--2---:R-:W-:Y:S01]  /*3c80*/  FMUL.FTZ R4, R148, R7.reuse ;  /* 0x0000000794047220 */ /* 0x084fe20000410000 */
[----:B------:R-:W-:Y:S01]  /*3c90*/  FMUL.FTZ R7, R152, R7 ;  /* 0x0000000798077220 */ /* 0x000fe20000410000 */
[----:B------:R-:W-:Y:S01]  /*3ca0*/  @P1 FADD.FTZ R2, R2, R159 ;  /* 0x0000009f02021221 */ /* 0x000fe20000010000 */
[----:B------:R-:W-:Y:S01]  /*3cb0*/  @P1 FADD.FTZ R150, R150, R161 ;  /* 0x000000a196961221 */ /* 0x000fe20000010000 */
[-C--:B---3--:R-:W-:Y:S01]  /*3cc0*/  @P1 FFMA.FTZ R152, R152, R5.reuse, -R4 ;  /* 0x0000000598981223 */ /* 0x088fe20000010804 */
[----:B------:R-:W-:Y:S01]  /*3cd0*/  @P1 FFMA.FTZ R148, R148, R5, R7 ;  /* 0x0000000594941223 */ /* 0x000fe20000010007 */
[----:B------:R-:W0:Y:S01]  /*3ce0*/  SHFL.DOWN PT, R165, R153, 0x1, 0x1f ;  /* 0x08201f0099a57f89 */ /* 0x000e2200000e0000 */
[----:B------:R-:W-:Y:S01]  /*3cf0*/  HFMA2 R4, -RZ, RZ, 1.875, 0 ;  /* 0x3f800000ff047431 */ /* 0x000fe200000001ff */
[----:B------:R-:W-:-:S02]  /*3d00*/  ISETP.GT.U32.AND P1, PT, R157, 0x1d, PT ;  /* 0x0000001d9d00780c */ /* 0x000fc40003f24070 */
[----:B------:R-:W-:Y:S01]  /*3d10*/  CS2R R6, SRZ ;  /* 0x0000000000067805 */ /* 0x000fe2000001ff00 */
[----:B------:R-:W1:Y:S01]  /*3d20*/  SHFL.DOWN PT, R161, R154, 0x1, 0x1f ;  /* 0x08201f009aa17f89 */ /* 0x000e6200000e0000 */
[----:B------:R-:W-:-:S03]  /*3d30*/  MOV R5, RZ ;  /* 0x000000ff00057202 */ /* 0x000fc60000000f00 */
[----:B------:R-:W2:Y:S04]  /*3d40*/  SHFL.UP PT, R152, R152, 0x1, RZ ;  /* 0x0420000098987989 */ /* 0x000ea800000e00ff */
[----:B------:R-:W3:Y:S04]  /*3d50*/  SHFL.UP PT, R148, R148, 0x1, RZ ;  /* 0x0420000094947989 */ /* 0x000ee800000e00ff */
[----:B------:R-:W4:Y:S04]  /*3d60*/  SHFL.UP PT, R150, R150, 0x1, RZ ;  /* 0x0420000096967989 */ /* 0x000f2800000e00ff */
[----:B------:R-:W0:Y:S04]  /*3d70*/  SHFL.UP PT, R2, R2, 0x1, RZ ;  /* 0x0420000002027989 */ /* 0x000e2800000e00ff */
[----:B-----5:R5:W0:Y:S04]  /*3d80*/  SHFL.IDX PT, R155, R26, RZ, 0x1f ;  /* 0x00001fff1a9b7589 */ /* 0x020a2800000e0000 */
[----:B------:R1:W0:Y:S01]  /*3d90*/  SHFL.IDX PT, R159, R27, RZ, 0x1f ;  /* 0x00001fff1b9f7589 */ /* 0x00022200000e0000 */
[----:B-----5:R-:W-:Y:S01]  /*3da0*/  FADD.FTZ R26, R135, R160 ;  /* 0x000000a0871a7221 */ /* 0x020fe20000010000 */
[----:B-1----:R-:W-:-:S04]  /*3db0*/  FADD.FTZ R27, R134, R163 ;  /* 0x000000a3861b7221 */ /* 0x002fc80000010000 */
[----:B------:R1:W0:Y:S04]  /*3dc0*/  SHFL.DOWN PT, R163, R26, 0x1, 0x1f ;  /* 0x08201f001aa37f89 */ /* 0x00022800000e0000 */
[----:B------:R1:W0:Y:S01]  /*3dd0*/  SHFL.DOWN PT, R164, R27, 0x1, 0x1f ;  /* 0x08201f001ba47f89 */ /* 0x00022200000e0000 */
[----:B--234-:R-:W-:Y:S05]  /*3de0*/  @!P6 BRA `(.L_x_15431) ;  /* 0x000000000028e947 */ /* 0x01cfea0003800000 */
        /* <DEDUP_REMOVED lines=8> */
[----:B-1----:R-:W-:Y:S01]  /*3e70*/  FADD.FTZ R27, R27, R162 ;  /* 0x000000a21b1b7221 */ /* 0x002fe20000010000 */
[----:B------:R-:W-:-:S07]  /*3e80*/  FADD.FTZ R26, R26, R163 ;  /* 0x000000a31a1a7221 */ /* 0x000fce0000010000 */
.L_x_15431:
[----:B------:R-:W-:Y:S05]  /*3e90*/  BSYNC.RECONVERGENT B0 ;  /* 0x0000000000007941 */ /* 0x000fea0003800200 */
.L_x_15430:
[----:B------:R-:W2:Y:S01]  /*3ea0*/  @!P4 LDS.128 R4, [UR7+0x1770] ;  /* 0x00177007ff04c984 */ /* 0x000ea20008000c00 */
[----:B------:R-:W-:Y:S03]  /*3eb0*/  BSSY.RECONVERGENT B0, `(.L_x_15432) ;  /* 0x0000010000007945 */ /* 0x000fe60003800200 */
[----:B0-----:R0:W3:Y:S04]  /*3ec0*/  SHFL.DOWN PT, R165, R153, 0x2, 0x1f ;  /* 0x08401f0099a57f89 */ /* 0x0010e800000e0000 */
[----:B------:R0:W4:Y:S04]  /*3ed0*/  SHFL.DOWN PT, R161, R154, 0x2, 0x1f ;  /* 0x08401f009aa17f89 */ /* 0x00012800000e0000 */
        /* <DEDUP_REMOVED lines=9> */
[-C--:B---3--:R-:W-:Y:S01]  /*3f70*/  FFMA.FTZ R153, R153, R165.reuse, -R160 ;  /* 0x000000a599997223 */ /* 0x088fe200000108a0 */
[----:B------:R-:W-:Y:S01]  /*3f80*/  FFMA.FTZ R154, R154, R165, R161 ;  /* 0x000000a59a9a7223 */ /* 0x000fe200000100a1 */
[----:B-1----:R-:W-:Y:S01]  /*3f90*/  FADD.FTZ R27, R27, R162 ;  /* 0x000000a21b1b7221 */ /* 0x002fe20000010000 */
[----:B------:R-:W-:-:S07]  /*3fa0*/  FADD.FTZ R26, R26, R163 ;  /* 0x000000a31a1a7221 */ /* 0x000fce0000010000 */
.L_x_15433:
[----:B------:R-:W-:Y:S05]  /*3fb0*/  BSYNC.RECONVERGENT B0 ;  /* 0x0000000000007941 */ /* 0x000fea0003800200 */
.L_x_15432:
[----:B---3--:R3:W1:Y:S01]  /*3fc0*/  SHFL.DOWN PT, R165, R153, 0x4, 0x1f ;  /* 0x08801f0099a57f89 */ /* 0x00866200000e0000 */
[----:B------:R-:W-:Y:S03]  /*3fd0*/  BSSY.RECONVERGENT B0, `(.L_x_15434) ;  /* 0x000000f000007945 */ /* 0x000fe60003800200 */
[----:B----4-:R3:W4:Y:S04]  /*3fe0*/  SHFL.DOWN PT, R161, R154, 0x4, 0x1f ;  /* 0x08801f009aa17f89 */ /* 0x01072800000e0000 */
[----:B0-----:R3:W0:Y:S04]  /*3ff0*/  SHFL.DOWN PT, R164, R27, 0x4, 0x1f ;  /* 0x08801f001ba47f89 */ /* 0x00162800000e0000 */
        /* <DEDUP_REMOVED lines=8> */
[-C--:B-1-3--:R-:W-:Y:S01]  /*4080*/  FFMA.FTZ R153, R153, R165.reuse, -R160 ;  /* 0x000000a599997223 */ /* 0x08afe200000108a0 */
[----:B------:R-:W-:Y:S01]  /*4090*/  FFMA.FTZ R154, R154, R165, R161 ;  /* 0x000000a59a9a7223 */ /* 0x000fe200000100a1 */
[----:B------:R-:W-:Y:S01]  /*40a0*/  FADD.FTZ R27, R27, R162 ;  /* 0x000000a21b1b7221 */ /* 0x000fe20000010000 */
[----:B------:R-:W-:-:S07]  /*40b0*/  FADD.FTZ R26, R26, R163 ;  /* 0x000000a31a1a7221 */ /* 0x000fce0000010000 */
.L_x_15435:
[----:B------:R-:W-:Y:S05]  /*40c0*/  BSYNC.RECONVERGENT B0 ;  /* 0x0000000000007941 */ /* 0x000fea0003800200 */
.L_x_15434:
[----:B-1----:R1:W1:Y:S01]  /*40d0*/  SHFL.DOWN PT, R165, R153, 0x8, 0x1f ;  /* 0x09001f0099a57f89 */ /* 0x00226200000e0000 */
[----:B------:R-:W-:Y:S03]  /*40e0*/  BSSY.RECONVERGENT B0, `(.L_x_15436) ;  /* 0x000000f000007945 */ /* 0x000fe60003800200 */
[----:B----4-:R4:W1:Y:S04]  /*40f0*/  SHFL.DOWN PT, R161, R154, 0x8, 0x1f ;  /* 0x09001f009aa17f89 */ /* 0x01086800000e0000 */
        /* <DEDUP_REMOVED lines=9> */
[-C--:B---3--:R-:W-:Y:S01]  /*4190*/  FFMA.FTZ R153, R153, R165.reuse, -R160 ;  /* 0x000000a599997223 */ /* 0x088fe200000108a0 */
[----:B----4-:R-:W-:Y:S01]  /*41a0*/  FFMA.FTZ R154, R154, R165, R161 ;  /* 0x000000a59a9a7223 */ /* 0x010fe200000100a1 */
[----:B------:R-:W-:Y:S01]  /*41b0*/  FADD.FTZ R27, R27, R162 ;  /* 0x000000a21b1b7221 */ /* 0x000fe20000010000 */
[----:B------:R-:W-:-:S07]  /*41c0*/  FADD.FTZ R26, R26, R163 ;  /* 0x000000a31a1a7221 */ /* 0x000fce0000010000 */
.L_x_15437:
[----:B------:R-:W-:Y:S05]  /*41d0*/  BSYNC.RECONVERGENT B0 ;  /* 0x0000000000007941 */ /* 0x000fea0003800200 */
.L_x_15436:
        /* <DEDUP_REMOVED lines=16> */
.L_x_15439:
[----:B------:R-:W-:Y:S05]  /*42e0*/  BSYNC.RECONVERGENT B0 ;  /* 0x0000000000007941 */ /* 0x000fea0003800200 */
.L_x_15438:
[----:B------:R-:W-:Y:S01]  /*42f0*/  SHFL.DOWN PT, R166, R154, 0x1, 0x1f ;  /* 0x08201f009aa67f89 */ /* 0x000fe200000e0000 */
[C---:B------:R-:W-:Y:S01]  /*4300*/  ISETP.NE.AND P1, PT, R42.reuse, 0x1f, PT ;  /* 0x0000001f2a00780c */ /* 0x040fe20003f25270 */
[----:B------:R-:W-:Y:S01]  /*4310*/  BSSY.RECONVERGENT B0, `(.L_x_15440) ;  /* 0x0000140000007945 */ /* 0x000fe20003800200 */
[----:B------:R-:W-:Y:S01]  /*4320*/  ISETP.NE.AND P2, PT, R42, RZ, PT ;  /* 0x000000ff2a00720c */ /* 0x000fe20003f45270 */
[----:B--2---:R-:W2:Y:S01]  /*4330*/  SHFL.IDX PT, R162, R7, RZ, 0x1f ;  /* 0x00001fff07a27589 */ /* 0x004ea200000e0000 */
[----:B------:R-:W-:-:S03]  /*4340*/  ISETP.GT.AND P3, PT, R59, 0xf, PT ;  /* 0x0000000f3b00780c */ /* 0x000fc60003f64270 */
[----:B0-----:R-:W0:Y:S04]  /*4350*/  SHFL.DOWN PT, R164, R153, 0x1, 0x1f ;  /* 0x08201f0099a47f89 */ /* 0x001e2800000e0000 */
[----:B------:R-:W5:Y:S04]  /*4360*/  SHFL.IDX PT, R160, R6, RZ, 0x1f ;  /* 0x00001fff06a07589 */ /* 0x000f6800000e0000 */
[----:B------:R-:W5:Y:S04]  /*4370*/  SHFL.DOWN PT, R168, R27, 0x1, 0x1f ;  /* 0x08201f001ba87f89 */ /* 0x000f6800000e0000 */
[----:B------:R-:W5:Y:S04]  /*4380*/  SHFL.DOWN PT, R170, R26, 0x1, 0x1f ;  /* 0x08201f001aaa7f89 */ /* 0x000f6800000e0000 */
[----:B-1-34-:R-:W1:Y:S01]  /*4390*/  SHFL.IDX PT, R154, R154, RZ, 0x1f ;  /* 0x00001fff9a9a7589 */ /* 0x01ae6200000e0000 */
[----:B--2---:R-:W-:-:S03]  /*43a0*/  @P1 FMUL.FTZ R161, R166, R162 ;  /* 0x000000a2a6a11220 */ /* 0x004fc60000410000 */
[----:B------:R-:W-:Y:S01]  /*43b0*/  SHFL.IDX PT, R153, R153, RZ, 0x1f ;  /* 0x00001fff99997589 */ /* 0x000fe200000e0000 */
[----:B0-----:R-:W-:-:S03]  /*43c0*/  @P1 FMUL.FTZ R163, R164, R162 ;  /* 0x000000a2a4a31220 */ /* 0x001fc60000410000 */
[----:B------:R-:W-:Y:S01]  /*43d0*/  SHFL.IDX PT, R27, R27, RZ, 0x1f ;  /* 0x00001fff1b1b7589 */ /* 0x000fe200000e0000 */
[-C--:B-----5:R-:W-:Y:S01]  /*43e0*/  @P1 FFMA.FTZ R161, R164, R160.reuse, -R161 ;  /* 0x000000a0a4a11223 */ /* 0x0a0fe200000108a1 */
[----:B------:R-:W-:Y:S02]  /*43f0*/  @P1 FFMA.FTZ R163, R166, R160, R163 ;  /* 0x000000a0a6a31223 */ /* 0x000fe400000100a3 */
[----:B------:R-:W-:Y:S01]  /*4400*/  SHFL.IDX PT, R26, R26, RZ, 0x1f ;  /* 0x00001fff1a1a7589 */ /* 0x000fe200000e0000 */
[----:B------:R-:W-:Y:S01]  /*4410*/  @P1 FADD.FTZ R160, R168, R161 ;  /* 0x000000a1a8a01221 */ /* 0x000fe20000010000 */
[----:B------:R-:W-:Y:S01]  /*4420*/  FMUL.FTZ R161, R152, R159 ;  /* 0x0000009f98a17220 */ /* 0x000fe20000410000 */
[----:B------:R-:W-:Y:S02]  /*4430*/  @P1 FADD.FTZ R162, R170, R163 ;  /* 0x000000a3aaa21221 */ /* 0x000fe40000010000 */
[----:B------:R-:W-:Y:S01]  /*4440*/  FMUL.FTZ R165, R160, R11 ;  /* 0x0000000ba0a57220 */ /* 0x000fe20000410000 */
[----:B------:R-:W-:Y:S01]  /*4450*/  FFMA.FTZ R161, R148, R155, R161 ;  /* 0x0000009b94a17223 */ /* 0x000fe200000100a1 */
[----:B------:R-:W-:Y:S01]  /*4460*/  ISETP.GT.AND P1, PT, R59, 0x1e, PT ;  /* 0x0000001e3b00780c */ /* 0x000fe20003f24270 */
[----:B------:R-:W-:Y:S01]  /*4470*/  FMUL.FTZ R163, R162, R11 ;  /* 0x0000000ba2a37220 */ /* 0x000fe20000410000 */
[----:B------:R-:W-:Y:S01]  /*4480*/  FMUL.FTZ R11, R148, R159 ;  /* 0x0000009f940b7220 */ /* 0x000fe20000410000 */
[-C--:B------:R-:W-:Y:S01]  /*4490*/  FFMA.FTZ R162, R162, R10.reuse, -R165 ;  /* 0x0000000aa2a27223 */ /* 0x080fe200000108a5 */
[----:B------:R-:W-:Y:S01]  /*44a0*/  @P2 FADD.FTZ R159, R2, R161 ;  /* 0x000000a1029f2221 */ /* 0x000fe20000010000 */
[----:B------:R-:W-:Y:S01]  /*44b0*/  FFMA.FTZ R10, R160, R10, R163 ;  /* 0x0000000aa00a7223 */ /* 0x000fe200000100a3 */
[----:B------:R-:W-:Y:S01]  /*44c0*/  FFMA.FTZ R11, R152, R155, -R11 ;  /* 0x0000009b980b7223 */ /* 0x000fe2000001080b */
[----:B------:R-:W-:-:S02]  /*44d0*/  FADD.FTZ R151, R151, R162 ;  /* 0x000000a297977221 */ /* 0x000fc40000010000 */
[----:B------:R-:W-:Y:S01]  /*44e0*/  FADD.FTZ R149, R149, R10 ;  /* 0x0000000a95957221 */ /* 0x000fe20000010000 */
[----:B------:R-:W-:Y:S01]  /*44f0*/  @P2 FADD.FTZ R155, R150, R11 ;  /* 0x0000000b969b2221 */ /* 0x000fe20000010000 */
[C---:B------:R-:W-:Y:S01]  /*4500*/  FMUL.FTZ R161, R126.reuse, R151 ;  /* 0x000000977ea17220 */ /* 0x040fe20000410000 */
[C---:B------:R-:W-:Y:S01]  /*4510*/  FMUL.FTZ R11, R9.reuse, R159 ;  /* 0x0000009f090b7220 */ /* 0x040fe20000410000 */
[----:B------:R-:W-:Y:S01]  /*4520*/  FMUL.FTZ R2, R126, R149 ;  /* 0x000000957e027220 */ /* 0x000fe20000410000 */
[----:B------:R-:W-:Y:S01]  /*4530*/  FMUL.FTZ R10, R9, R155 ;  /* 0x0000009b090a7220 */ /* 0x000fe20000410000 */
[C---:B------:R-:W-:Y:S01]  /*4540*/  FFMA.FTZ R161, R122.reuse, R149, R161 ;  /* 0x000000957aa17223 */ /* 0x040fe200000100a1 */
[----:B------:R-:W-:Y:S01]  /*4550*/  FMUL.FTZ R172, R149, R88 ;  /* 0x0000005895ac7220 */ /* 0x000fe20000410000 */
        /* <DEDUP_REMOVED lines=77> */
[----:B------:R-:W-:Y:S01]  /*4a30*/  FFMA.FTZ R9, R98, R160, R119 ;  /* 0x000000a062097223 */ /* 0x000fe20000010077 */
[----:B------:R-:W-:Y:S01]  /*4a40*/  FADD.FTZ R124, R135, R118 ;  /* 0x00000076877c7221 */ /* 0x000fe20000010000 */
[-C--:B------:R-:W-:Y:S01]  /*4a50*/  FMUL.FTZ R116, R134, R77.reuse ;  /* 0x0000004d86747220 */ /* 0x080fe20000410000 */
[----:B------:R-:W-:Y:S01]  /*4a60*/  FADD.FTZ R127, RZ, R127 ;  /* 0x0000007fff7f7221 */ /* 0x000fe20000010000 */
[----:B------:R-:W-:Y:S01]  /*4a70*/  FADD.FTZ R166, R113, R8 ;  /* 0x0000000871a67221 */ /* 0x000fe20000010000 */
[----:B------:R-:W-:Y:S01]  /*4a80*/  FMUL.FTZ R118, R117, R74 ;  /* 0x0000004a75767220 */ /* 0x000fe20000410000 */
[----:B------:R-:W-:Y:S01]  /*4a90*/  FADD.FTZ R119, -R107, R152 ;  /* 0x000000986b777221 */ /* 0x000fe20000010100 */
[----:B------:R-:W-:Y:S01]  /*4aa0*/  FFMA.FTZ R152, R100, R162, R9 ;  /* 0x000000a264987223 */ /* 0x000fe20000010009 */
[----:B------:R-:W-:Y:S01]  /*4ab0*/  FMUL.FTZ R8, R124, R77 ;  /* 0x0000004d7c087220 */ /* 0x000fe20000410000 */
[----:B------:R-:W-:Y:S01]  /*4ac0*/  FMUL.FTZ R10, R147, R116 ;  /* 0x00000074930a7220 */ /* 0x000fe20000410000 */
[CC--:B------:R-:W-:Y:S01]  /*4ad0*/  FMUL.FTZ R9, R126.reuse, R127.reuse ;  /* 0x0000007f7e097220 */ /* 0x0c0fe20000410000 */
[----:B------:R-:W-:Y:S01]  /*4ae0*/  FMUL.FTZ R11, R126, R166 ;  /* 0x000000a67e0b7220 */ /* 0x000fe20000410000 */
[----:B------:R-:W-:Y:S01]  /*4af0*/  FADD.FTZ R123, -R108, R160 ;  /* 0x000000a06c7b7221 */ /* 0x000fe20000010100 */
[----:B------:R-:W-:Y:S01]  /*4b00*/  FMUL.FTZ R126, R137, R74 ;  /* 0x0000004a897e7220 */ /* 0x000fe20000410000 */
[C---:B------:R-:W-:Y:S01]  /*4b10*/  FMUL.FTZ R128, R2.reuse, R118 ;  /* 0x0000007602807220 */ /* 0x040fe20000410000 */
[-C--:B------:R-:W-:Y:S01]  /*4b20*/  FFMA.FTZ R10, R119, R8.reuse, -R10 ;  /* 0x00000008770a7223 */ /* 0x080fe2000001080a */
[----:B------:R-:W-:Y:S01]  /*4b30*/  FMUL.FTZ R8, R147, R8 ;  /* 0x0000000893087220 */ /* 0x000fe20000410000 */
[----:B------:R-:W-:Y:S01]  /*4b40*/  FADD.FTZ R125, -R109, R162 ;  /* 0x000000a26d7d7221 */ /* 0x000fe20000010100 */
[-C--:B------:R-:W-:Y:S01]  /*4b50*/  FFMA.FTZ R135, R123, R126.reuse, -R128 ;  /* 0x0000007e7b877223 */ /* 0x080fe20000010880 */
[----:B------:R-:W-:Y:S01]  /*4b60*/  FMUL.FTZ R128, R2, R126 ;  /* 0x0000007e02807220 */ /* 0x000fe20000410000 */
[----:B------:R-:W-:Y:S01]  /*4b70*/  FMUL.FTZ R126, R138, R76 ;  /* 0x0000004c8a7e7220 */ /* 0x000fe20000410000 */
[----:B------:R-:W-:Y:S01]  /*4b80*/  FFMA.FTZ R8, R119, R116, R8 ;  /* 0x0000007477087223 */ /* 0x000fe20000010008 */
[----:B------:R-:W-:Y:S01]  /*4b90*/  FMUL.FTZ R160, R120, R76 ;  /* 0x0000004c78a07220 */ /* 0x000fe20000410000 */
[----:B------:R-:W-:Y:S01]  /*4ba0*/  FFMA.FTZ R129, R123, R118, R128 ;  /* 0x000000767b817223 */ /* 0x000fe20000010080 */
[----:B------:R-:W-:Y:S01]  /*4bb0*/  FMUL.FTZ R128, R143, R126 ;  /* 0x0000007e8f807220 */ /* 0x000fe20000410000 */
[C---:B------:R-:W-:Y:S01]  /*4bc0*/  FFMA.FTZ R9, R122.reuse, R166, -R9 ;  /* 0x000000a67a097223 */ /* 0x040fe20000010809 */
[----:B------:R-:W-:Y:S01]  /*4bd0*/  FADD.FTZ R8, RZ, R8 ;  /* 0x00000008ff087221 */ /* 0x000fe20000010000 */
[----:B------:R-:W-:Y:S01]  /*4be0*/  FFMA.FTZ R167, R122, R127, R11 ;  /* 0x0000007f7aa77223 */ /* 0x000fe2000001000b */
[----:B------:R-:W-:Y:S01]  /*4bf0*/  FMUL.FTZ R122, R140, R78 ;  /* 0x0000004e8c7a7220 */ /* 0x000fe20000410000 */
[----:B------:R-:W-:Y:S01]  /*4c00*/  FADD.FTZ R10, RZ, R10 ;  /* 0x0000000aff0a7221 */ /* 0x000fe20000010000 */
[-C--:B------:R-:W-:Y:S01]  /*4c10*/  FFMA.FTZ R139, R125, R160.reuse, -R128 ;  /* 0x000000a07d8b7223 */ /* 0x080fe20000010880 */
[----:B------:R-:W-:Y:S01]  /*4c20*/  FADD.FTZ R8, R8, R129 ;  /* 0x0000008108087221 */ /* 0x000fe20000010000 */
[----:B------:R-:W-:Y:S01]  /*4c30*/  FMUL.FTZ R160, R143, R160 ;  /* 0x000000a08fa07220 */ /* 0x000fe20000410000 */
[----:B------:R-:W-:Y:S01]  /*4c40*/  FFMA.FTZ R159, R101, R161, R152 ;  /* 0x000000a1659f7223 */ /* 0x000fe20000010098 */
[----:B------:R-:W-:Y:S01]  /*4c50*/  FADD.FTZ R129, -R110, R161 ;  /* 0x000000a16e817221 */ /* 0x000fe20000010100 */
[----:B------:R-:W-:Y:S01]  /*4c60*/  FMUL.FTZ R128, R141, R78 ;  /* 0x0000004e8d807220 */ /* 0x000fe20000410000 */
[----:B------:R-:W-:Y:S01]  /*4c70*/  FMUL.FTZ R152, R150, R122 ;  /* 0x0000007a96987220 */ /* 0x000fe20000410000 */
[----:B------:R-:W-:Y:S01]  /*4c80*/  FADD.FTZ R10, R10, R135 ;  /* 0x000000870a0a7221 */ /* 0x000fe20000010000 */
[----:B------:R-:W-:Y:S01]  /*4c90*/  FFMA.FTZ R135, R125, R126, R160 ;  /* 0x0000007e7d877223 */ /* 0x000fe200000100a0 */
[----:B------:R-:W-:Y:S01]  /*4ca0*/  FFMA.FTZ R11, R0, -R147, RZ ;  /* 0x80000093000b7223 */ /* 0x000fe200000100ff */
[CC--:B------:R-:W-:Y:S01]  /*4cb0*/  FFMA.FTZ R161, R129.reuse, R128.reuse, -R152 ;  /* 0x0000008081a17223 */ /* 0x0c0fe20000010898 */
[----:B------:R-:W-:Y:S01]  /*4cc0*/  FMUL.FTZ R128, R150, R128 ;  /* 0x0000008096807220 */ /* 0x000fe20000410000 */
[----:B------:R-:W-:Y:S01]  /*4cd0*/  FFMA.FTZ R152, R102, R164, R159 ;  /* 0x000000a466987223 */ /* 0x000fe2000001009f */
[-C--:B------:R-:W-:Y:S01]  /*4ce0*/  FMUL.FTZ R159, R148, R80.reuse ;  /* 0x00000050949f7220 */ /* 0x080fe20000410000 */
[----:B------:R-:W-:Y:S01]  /*4cf0*/  FADD.FTZ R8, R8, R135 ;  /* 0x0000008708087221 */ /* 0x000fe20000010000 */
[----:B------:R-:W-:Y:S01]  /*4d00*/  FADD.FTZ R10, R10, R139 ;  /* 0x0000008b0a0a7221 */ /* 0x000fe20000010000 */
[----:B------:R-:W-:Y:S01]  /*4d10*/  FMUL.FTZ R135, R142, R80 ;  /* 0x000000508e877220 */ /* 0x000fe20000410000 */
[----:B------:R-:W-:Y:S01]  /*4d20*/  FFMA.FTZ R139, R129, R122, R128 ;  /* 0x0000007a818b7223 */ /* 0x000fe20000010080 */
[----:B------:R-:W-:Y:S01]  /*4d30*/  FADD.FTZ R128, -R111, R164 ;  /* 0x000000a46f807221 */ /* 0x000fe20000010100 */
[C---:B------:R-:W-:Y:S01]  /*4d40*/  FMUL.FTZ R163, R121.reuse, R159 ;  /* 0x0000009f79a37220 */ /* 0x040fe20000410000 */
[----:B------:R-:W-:Y:S01]  /*4d50*/  FFMA.FTZ R11, R98, -R2, R11 ;  /* 0x80000002620b7223 */ /* 0x000fe2000001000b */
[-C--:B------:R-:W-:Y:S01]  /*4d60*/  FMUL.FTZ R162, R121, R135.reuse ;  /* 0x0000008779a27220 */ /* 0x080fe20000410000 */
[----:B------:R-:W-:Y:S01]  /*4d70*/  FADD.FTZ R139, R8, R139 ;  /* 0x0000008b088b7221 */ /* 0x000fe20000010000 */
[----:B------:R-:W-:Y:S01]  /*4d80*/  FFMA.FTZ R160, R128, R135, R163 ;  /* 0x0000008780a07223 */ /* 0x000fe200000100a3 */
[----:B------:R-:W-:Y:S01]  /*4d90*/  FADD.FTZ R10, R10, R161 ;  /* 0x000000a10a0a7221 */ /* 0x000fe20000010000 */
[----:B------:R-:W-:Y:S01]  /*4da0*/  FFMA.FTZ R161, R103, R165, R152 ;  /* 0x000000a567a17223 */ /* 0x000fe20000010098 */
[----:B------:R-:W-:Y:S01]  /*4db0*/  FFMA.FTZ R8, R100, -R143, R11 ;  /* 0x8000008f64087223 */ /* 0x000fe2000001000b */
[----:B------:R-:W-:Y:S01]  /*4dc0*/  FFMA.FTZ R159, R128, R159, -R162 ;  /* 0x0000009f809f7223 */ /* 0x000fe200000108a2 */
[----:B------:R-:W-:Y:S01]  /*4dd0*/  FMUL.FTZ R164, R144, R82 ;  /* 0x0000005290a47220 */ /* 0x000fe20000410000 */
[----:B------:R-:W-:Y:S01]  /*4de0*/  FADD.FTZ R139, R139, R160 ;  /* 0x000000a08b8b7221 */ /* 0x000fe20000010000 */
[----:B------:R-:W-:Y:S01]  /*4df0*/  FFMA.FTZ R160, R104, R166, R161 ;  /* 0x000000a668a07223 */ /* 0x000fe200000100a1 */
[----:B------:R-:W-:Y:S01]  /*4e00*/  FFMA.FTZ R11, R101, -R150, R8 ;  /* 0x80000096650b7223 */ /* 0x000fe20000010008 */
[----:B------:R-:W-:Y:S01]  /*4e10*/  FADD.FTZ R10, R10, R159 ;  /* 0x0000009f0a0a7221 */ /* 0x000fe20000010000 */
[----:B------:R-:W-:Y:S01]  /*4e20*/  FADD.FTZ R161, -R113, R166 ;  /* 0x000000a671a17221 */ /* 0x000fe20000010100 */
[----:B------:R-:W-:Y:S01]  /*4e30*/  FADD.FTZ R171, R114, R9 ;  /* 0x0000000972ab7221 */ /* 0x000fe20000010000 */
[----:B------:R-:W-:Y:S01]  /*4e40*/  FADD.FTZ R159, -R112, R165 ;  /* 0x000000a5709f7221 */ /* 0x000fe20000010100 */
[----:B------:R-:W-:Y:S01]  /*4e50*/  FMUL.FTZ R9, R145, R82 ;  /* 0x0000005291097220 */ /* 0x000fe20000410000 */
[----:B------:R-:W-:Y:S01]  /*4e60*/  FMUL.FTZ R152, R136, R164 ;  /* 0x000000a488987220 */ /* 0x000fe20000410000 */
[-C--:B------:R-:W-:Y:S01]  /*4e70*/  FMUL.FTZ R166, R146, R86.reuse ;  /* 0x0000005692a67220 */ /* 0x080fe20000410000 */
[----:B------:R-:W-:Y:S01]  /*4e80*/  FFMA.FTZ R8, R102, -R121, R11 ;  /* 0x8000007966087223 */ /* 0x000fe2000001000b */
[----:B------:R-:W-:Y:S01]  /*4e90*/  FMUL.FTZ R168, R155, R86 ;  /* 0x000000569ba87220 */ /* 0x000fe20000410000 */
[-C--:B------:R-:W-:Y:S01]  /*4ea0*/  FFMA.FTZ R11, R159, R9.reuse, -R152 ;  /* 0x000000099f0b7223 */ /* 0x080fe20000010898 */
[----:B------:R-:W-:Y:S01]  /*4eb0*/  FMUL.FTZ R170, R127, R166 ;  /* 0x000000a67faa7220 */ /* 0x000fe20000410000 */
[----:B------:R-:W-:Y:S01]  /*4ec0*/  FMUL.FTZ R152, R136, R9 ;  /* 0x0000000988987220 */ /* 0x000fe20000410000 */
[----:B------:R-:W-:Y:S01]  /*4ed0*/  FADD.FTZ R162, RZ, R167 ;  /* 0x000000a7ffa27221 */ /* 0x000fe20000010000 */
[----:B------:R-:W-:Y:S01]  /*4ee0*/  FMUL.FTZ R167, R151, R88 ;  /* 0x0000005897a77220 */ /* 0x000fe20000410000 */
[----:B------:R-:W-:Y:S01]  /*4ef0*/  FFMA.FTZ R163, R161, R168, -R170 ;  /* 0x000000a8a1a37223 */ /* 0x000fe200000108aa */
[----:B------:R-:W-:Y:S01]  /*4f00*/  FFMA.FTZ R152, R159, R164, R152 ;  /* 0x000000a49f987223 */ /* 0x000fe20000010098 */
[----:B------:R-:W-:Y:S01]  /*4f10*/  FMUL.FTZ R168, R127, R168 ;  /* 0x000000a87fa87220 */ /* 0x000fe20000410000 */
[----:B------:R-:W-:Y:S01]  /*4f20*/  FFMA.FTZ R9, R103, -R136, R8 ;  /* 0x8000008867097223 */ /* 0x000fe20000010008 */
[----:B------:R-:W-:Y:S01]  /*4f30*/  FADD.FTZ R165, -R114, R171 ;  /* 0x000000ab72a57221 */ /* 0x000fe20000010100 */
[C---:B------:R-:W-:Y:S01]  /*4f40*/  FMUL.FTZ R170, R162.reuse, R172 ;  /* 0x000000aca2aa7220 */ /* 0x040fe20000410000 */
[----:B------:R-:W-:Y:S01]  /*4f50*/  FADD.FTZ R139, R139, R152 ;  /* 0x000000988b8b7221 */ /* 0x000fe20000010000 */
[----:B------:R-:W-:Y:S01]  /*4f60*/  FFMA.FTZ R168, R161, R166, R168 ;  /* 0x000000a6a1a87223 */ /* 0x000fe200000100a8 */
[-C--:B------:R-:W-:Y:S01]  /*4f70*/  FMUL.FTZ R8, R162, R167.reuse ;  /* 0x000000a7a2087220 */ /* 0x080fe20000410000 */
[----:B------:R-:W-:Y:S01]  /*4f80*/  FADD.FTZ R10, R10, R11 ;  /* 0x0000000b0a0a7221 */ /* 0x000fe20000010000 */
[----:B------:R-:W-:Y:S01]  /*4f90*/  FFMA.FTZ R169, R165, R167, -R170 ;  /* 0x000000a7a5a97223 */ /* 0x000fe200000108aa */
[----:B------:R-:W-:Y:S01]  /*4fa0*/  FADD.FTZ R139, R139, R168 ;  /* 0x000000a88b8b7221 */ /* 0x000fe20000010000 */
[----:B------:R-:W-:Y:S01]  /*4fb0*/  FFMA.FTZ R9, R104, -R127, R9 ;  /* 0x8000007f68097223 */ /* 0x000fe20000010009 */
[----:B------:R-:W-:Y:S01]  /*4fc0*/  FFMA.FTZ R8, R165, R172, R8 ;  /* 0x000000aca5087223 */ /* 0x000fe20000010008 */
[----:B------:R-:W-:Y:S01]  /*4fd0*/  FADD.FTZ R10, R10, R163 ;  /* 0x000000a30a0a7221 */ /* 0x000fe20000010000 */
[C---:B------:R-:W-:Y:S01]  /*4fe0*/  FFMA.FTZ R160, R105.reuse, R171, R160 ;  /* 0x000000ab69a07223 */ /* 0x040fe200000100a0 */
[----:B------:R-:W-:Y:S01]  /*4ff0*/  FFMA.FTZ R11, R105, -R162, R9 ;  /* 0x800000a2690b7223 */ /* 0x000fe20000010009 */
[----:B------:R-:W-:Y:S01]  /*5000*/  FADD.FTZ R8, R139, R8 ;  /* 0x000000088b087221 */ /* 0x000fe20000010000 */
[----:B------:R-:W-:Y:S01]  /*5010*/  FADD.FTZ R169, R10, R169 ;  /* 0x000000a90aa97221 */ /* 0x000fe20000010000 */
[----:B------:R-:W-:Y:S01]  /*5020*/  ISETP.GT.AND P2, PT, R59, 0x1d, PT ;  /* 0x0000001d3b00780c */ /* 0x000fe20003f44270 */
[----:B------:R1:W0:Y:S01]  /*5030*/  SHFL.DOWN PT, R163, R160, 0x1, 0x1f ;  /* 0x08201f00a0a37f89 */ /* 0x00022200000e0000 */
[----:B------:R-:W-:Y:S01]  /*5040*/  MOV R10, R160 ;  /* 0x000000a0000a7202 */ /* 0x000fe20000000f00 */
[----:B------:R-:W-:Y:S01]  /*5050*/  FADD.FTZ R95, R122, R95 ;  /* 0x0000005f7a5f7221 */ /* 0x000fe20000010000 */
[----:B------:R-:W-:Y:S01]  /*5060*/  MOV R9, R169 ;  /* 0x000000a900097202 */ /* 0x000fe20000000f00 */
[----:B------:R-:W2:Y:S01]  /*5070*/  SHFL.DOWN PT, R168, R11, 0x1, 0x1f ;  /* 0x08201f000ba87f89 */ /* 0x000ea200000e0000 */
[----:B------:R-:W-:Y:S01]  /*5080*/  FADD.FTZ R99, R172, R99 ;  /* 0x00000063ac637221 */ /* 0x000fe20000010000 */
[----:B------:R-:W-:Y:S01]  /*5090*/  FADD.FTZ R96, R166, R96 ;  /* 0x00000060a6607221 */ /* 0x000fe20000010000 */
[----:B------:R-:W-:Y:S01]  /*50a0*/  FADD.FTZ R97, R164, R97 ;  /* 0x00000061a4617221 */ /* 0x000fe20000010000 */
[----:B------:R-:W3:Y:S01]  /*50b0*/  SHFL.DOWN PT, R139, R8, 0x1, 0x1f ;  /* 0x08201f00088b7f89 */ /* 0x000ee200000e0000 */
[----:B-1----:R-:W-:Y:S01]  /*50c0*/  FMUL.FTZ R160, R154, R7 ;  /* 0x000000079aa07220 */ /* 0x002fe20000410000 */
[----:B------:R-:W-:Y:S01]  /*50d0*/  FADD.FTZ R94, R135, R94 ;  /* 0x0000005e875e7221 */ /* 0x000fe20000010000 */
[----:B------:R-:W-:Y:S01]  /*50e0*/  FADD.FTZ R92, R126, R92 ;  /* 0x0000005c7e5c7221 */ /* 0x000fe20000010000 */
[----:B------:R-:W1:Y:S01]  /*50f0*/  SHFL.DOWN PT, R152, R169, 0x1, 0x1f ;  /* 0x08201f00a9987f89 */ /* 0x000e6200000e0000 */
[----:B0-----:R-:W-:Y:S01]  /*5100*/  @!P1 FADD.FTZ R10, R10, R163 ;  /* 0x000000a30a0a9221 */ /* 0x001fe20000010000 */
[----:B--2---:R-:W-:-:S04]  /*5110*/  @!P1 FADD.FTZ R11, R11, R168 ;  /* 0x000000a80b0b9221 */ /* 0x004fc80000010000 */
[----:B------:R-:W0:Y:S01]  /*5120*/  SHFL.DOWN PT, R167, R10, 0x2, 0x1f ;  /* 0x08401f000aa77f89 */ /* 0x000e2200000e0000 */
[----:B---3--:R-:W-:-:S03]  /*5130*/  @!P1 FADD.FTZ R8, R139, R8 ;  /* 0x000000088b089221 */ /* 0x008fc60000010000 */
[----:B------:R-:W2:Y:S01]  /*5140*/  SHFL.DOWN PT, R170, R11, 0x2, 0x1f ;  /* 0x08401f000baa7f89 */ /* 0x000ea200000e0000 */
[C---:B------:R-:W-:Y:S01]  /*5150*/  FMUL.FTZ R139, R154.reuse, R5 ;  /* 0x000000059a8b7220 */ /* 0x040fe20000410000 */
[----:B-1----:R-:W-:Y:S02]  /*5160*/  @!P1 FADD.FTZ R9, R9, R152 ;  /* 0x0000009809099221 */ /* 0x002fe40000010000 */
[----:B------:R-:W1:Y:S01]  /*5170*/  SHFL.DOWN PT, R163, R8, 0x2, 0x1f ;  /* 0x08401f0008a37f89 */ /* 0x000e6200000e0000 */
[C---:B------:R-:W-:Y:S01]  /*5180*/  FMUL.FTZ R152, R154.reuse, R4 ;  /* 0x000000049a987220 */ /* 0x040fe20000410000 */
[----:B------:R-:W-:Y:S01]  /*5190*/  FMUL.FTZ R154, R154, R6 ;  /* 0x000000069a9a7220 */ /* 0x000fe20000410000 */
[----:B------:R-:W-:Y:S01]  /*51a0*/  FFMA.FTZ R4, R153, R4, -R139 ;  /* 0x0000000499047223 */ /* 0x000fe2000001088b */
[----:B------:R-:W3:Y:S01]  /*51b0*/  SHFL.DOWN PT, R168, R9, 0x2, 0x1f ;  /* 0x08401f0009a87f89 */ /* 0x000ee200000e0000 */
[----:B------:R-:W-:Y:S01]  /*51c0*/  ISETP.NE.AND P1, PT, R42, RZ, PT ;  /* 0x000000ff2a00720c */ /* 0x000fe20003f25270 */
[----:B------:R-:W-:Y:S01]  /*51d0*/  FMUL.FTZ R139, R21, R151 ;  /* 0x00000097158b7220 */ /* 0x000fe20000410000 */
[C---:B------:R-:W-:Y:S01]  /*51e0*/  FFMA.FTZ R7, R153.reuse, R7, R154 ;  /* 0x0000000799077223 */ /* 0x040fe2000001009a */
        /* <DEDUP_REMOVED lines=8> */
[----:B0-----:R-:W-:Y:S01]  /*5270*/  @!P2 FADD.FTZ R10, R10, R167 ;  /* 0x000000a70a0aa221 */ /* 0x001fe20000010000 */
[----:B------:R-:W-:Y:S01]  /*5280*/  FMUL.FTZ R27, R21, R155 ;  /* 0x0000009b151b7220 */ /* 0x000fe20000410000 */
[----:B------:R0:W-:Y:S01]  /*5290*/  @!P1 STS.128 [UR7+0x1770], R4 ;  /* 0x00177004ff009988 */ /* 0x0001e20008000c07 */
[----:B------:R-:W-:Y:S01]  /*52a0*/  FFMA.FTZ R162, R162, R151, R165 ;  /* 0x00000097a2a27223 */ /* 0x000fe200000100a5 */
[----:B--2---:R-:W-:Y:S01]  /*52b0*/  @!P2 FADD.FTZ R11, R11, R170 ;  /* 0x000000aa0b0ba221 */ /* 0x004fe20000010000 */
[-C--:B------:R-:W-:Y:S01]  /*52c0*/  FMUL.FTZ R139, R21, R146.reuse ;  /* 0x00000092158b7220 */ /* 0x080fe20000410000 */
[----:B------:R-:W2:Y:S01]  /*52d0*/  SHFL.DOWN PT, R151, R10, 0x4, 0x1f ;  /* 0x08801f000a977f89 */ /* 0x000ea200000e0000 */
[----:B------:R-:W-:Y:S01]  /*52e0*/  FFMA.FTZ R26, R20, R146, R27 ;  /* 0x00000092141a7223 */ /* 0x000fe2000001001b */
[----:B-1----:R-:W-:Y:S01]  /*52f0*/  @!P2 FADD.FTZ R8, R8, R163 ;  /* 0x000000a30808a221 */ /* 0x002fe20000010000 */
[----:B------:R-:W-:Y:S01]  /*5300*/  FFMA.FTZ R162, R91, R149, R162 ;  /* 0x000000955ba27223 */ /* 0x000fe200000100a2 */
[----:B------:R-:W1:Y:S01]  /*5310*/  SHFL.DOWN PT, R154, R11, 0x4, 0x1f ;  /* 0x08801f000b9a7f89 */ /* 0x000e6200000e0000 */
[----:B------:R-:W-:Y:S01]  /*5320*/  FMUL.FTZ R26, R161, R26 ;  /* 0x0000001aa11a7220 */ /* 0x000fe20000410000 */
[----:B---3--:R-:W-:Y:S01]  /*5330*/  @!P2 FADD.FTZ R9, R9, R168 ;  /* 0x000000a80909a221 */ /* 0x008fe20000010000 */
[----:B------:R-:W-:Y:S01]  /*5340*/  ISETP.GT.AND P2, PT, R59, 0x1b, PT ;  /* 0x0000001b3b00780c */ /* 0x000fe20003f44270 */
[----:B------:R-:W3:Y:S01]  /*5350*/  SHFL.DOWN PT, R7, R8, 0x4, 0x1f ;  /* 0x08801f0008077f89 */ /* 0x000ee200000e0000 */
[----:B------:R-:W-:Y:S01]  /*5360*/  FADD.FTZ R71, R162, R71 ;  /* 0x00000047a2477221 */ /* 0x000fe20000010000 */
[C---:B0-----:R-:W-:Y:S01]  /*5370*/  FFMA.FTZ R4, R20.reuse, R155, -R139 ;  /* 0x0000009b14047223 */ /* 0x041fe2000001088b */
[C---:B------:R-:W-:Y:S01]  /*5380*/  FMUL.FTZ R5, R21.reuse, R145 ;  /* 0x0000009115057220 */ /* 0x040fe20000410000 */
[----:B------:R-:W0:Y:S01]  /*5390*/  SHFL.DOWN PT, R152, R9, 0x4, 0x1f ;  /* 0x08801f0009987f89 */ /* 0x000e2200000e0000 */
[----:B------:R-:W-:Y:S01]  /*53a0*/  FMUL.FTZ R6, R21, R144 ;  /* 0x0000009015067220 */ /* 0x000fe20000410000 */
[----:B------:R-:W-:Y:S01]  /*53b0*/  FFMA.FTZ R26, R127, R4, R26 ;  /* 0x000000047f1a7223 */ /* 0x000fe2000001001a */
[----:B------:R-:W-:-:S02]  /*53c0*/  FFMA.FTZ R4, R20, R144, R5 ;  /* 0x0000009014047223 */ /* 0x000fc40000010005 */
[----:B------:R-:W-:Y:S01]  /*53d0*/  FFMA.FTZ R145, R20, R145, -R6 ;  /* 0x0000009114917223 */ /* 0x000fe20000010806 */
[----:B------:R-:W-:Y:S01]  /*53e0*/  FFMA.FTZ R5, R89, R146, R26 ;  /* 0x0000009259057223 */ /* 0x000fe2000001001a */
[----:B------:R-:W-:Y:S01]  /*53f0*/  FMUL.FTZ R159, R159, R4 ;  /* 0x000000049f9f7220 */ /* 0x000fe20000410000 */
[----:B------:R-:W-:Y:S02]  /*5400*/  FMUL.FTZ R6, R21, R140 ;  /* 0x0000008c15067220 */ /* 0x000fe40000410000 */
[----:B------:R-:W-:Y:S01]  /*5410*/  FADD.FTZ R70, R5, R70 ;  /* 0x0000004605467221 */ /* 0x000fe20000010000 */
[----:B------:R-:W-:Y:S01]  /*5420*/  FMUL.FTZ R5, R21, R142 ;  /* 0x0000008e15057220 */ /* 0x000fe20000410000 */
[----:B--2---:R-:W-:Y:S01]  /*5430*/  @!P2 FADD.FTZ R10, R10, R151 ;  /* 0x000000970a0aa221 */ /* 0x004fe20000010000 */
[----:B------:R-:W-:Y:S02]  /*5440*/  FFMA.FTZ R136, R136, R145, R159 ;  /* 0x0000009188887223 */ /* 0x000fe4000001009f */
[-C--:B------:R-:W-:Y:S01]  /*5450*/  FFMA.FTZ R4, R20, R148.reuse, -R5 ;  /* 0x0000009414047223 */ /* 0x080fe20000010805 */
[----:B-1----:R-:W-:Y:S01]  /*5460*/  @!P2 FADD.FTZ R11, R11, R154 ;  /* 0x0000009a0b0ba221 */ /* 0x002fe20000010000 */
[----:B------:R-:W-:Y:S01]  /*5470*/  FMUL.FTZ R5, R21, R148 ;  /* 0x0000009415057220 */ /* 0x000fe20000410000 */
[----:B------:R-:W1:Y:S01]  /*5480*/  SHFL.DOWN PT, R127, R10, 0x8, 0x1f ;  /* 0x09001f000a7f7f89 */ /* 0x000e6200000e0000 */
[----:B------:R-:W-:Y:S01]  /*5490*/  FFMA.FTZ R136, R87, R144, R136 ;  /* 0x0000009057887223 */ /* 0x000fe20000010088 */
[----:B---3--:R-:W-:Y:S01]  /*54a0*/  @!P2 FADD.FTZ R8, R8, R7 ;  /* 0x000000070808a221 */ /* 0x008fe20000010000 */
[----:B------:R-:W-:Y:S01]  /*54b0*/  FFMA.FTZ R5, R20, R142, R5 ;  /* 0x0000008e14057223 */ /* 0x000fe20000010005 */
[----:B------:R-:W2:Y:S01]  /*54c0*/  SHFL.DOWN PT, R146, R11, 0x8, 0x1f ;  /* 0x09001f000b927f89 */ /* 0x000ea200000e0000 */
[----:B------:R-:W-:Y:S01]  /*54d0*/  FMUL.FTZ R7, R21, R138 ;  /* 0x0000008a15077220 */ /* 0x000fe20000410000 */
[----:B0-----:R-:W-:Y:S01]  /*54e0*/  @!P2 FADD.FTZ R9, R9, R152 ;  /* 0x000000980909a221 */ /* 0x001fe20000010000 */
[----:B------:R-:W-:Y:S01]  /*54f0*/  FMUL.FTZ R128, R128, R5 ;  /* 0x0000000580807220 */ /* 0x000fe20000410000 */
[----:B------:R-:W0:Y:S01]  /*5500*/  SHFL.DOWN PT, R27, R8, 0x8, 0x1f ;  /* 0x09001f00081b7f89 */ /* 0x000e2200000e0000 */
[-C--:B------:R-:W-:Y:S01]  /*5510*/  FMUL.FTZ R5, R21, R141.reuse ;  /* 0x0000008d15057220 */ /* 0x080fe20000410000 */
[----:B------:R-:W-:Y:S01]  /*5520*/  ISETP.GT.AND P2, PT, R59, 0x17, PT ;  /* 0x000000173b00780c */ /* 0x000fe20003f44270 */
[----:B------:R-:W-:Y:S01]  /*5530*/  FFMA.FTZ R128, R121, R4, R128 ;  /* 0x0000000479807223 */ /* 0x000fe20000010080 */
[----:B------:R-:W3:Y:S01]  /*5540*/  SHFL.DOWN PT, R26, R9, 0x8, 0x1f ;  /* 0x09001f00091a7f89 */ /* 0x000ee200000e0000 */
[C---:B------:R-:W-:Y:S01]  /*5550*/  FFMA.FTZ R4, R20.reuse, R140, R5 ;  /* 0x0000008c14047223 */ /* 0x040fe20000010005 */
[----:B------:R-:W-:Y:S01]  /*5560*/  FFMA.FTZ R141, R20, R141, -R6 ;  /* 0x0000008d148d7223 */ /* 0x000fe20000010806 */
[----:B------:R-:W-:Y:S01]  /*5570*/  FFMA.FTZ R5, R85, R142, R128 ;  /* 0x0000008e55057223 */ /* 0x000fe20000010080 */
[----:B------:R-:W-:Y:S01]  /*5580*/  FADD.FTZ R69, R136, R69 ;  /* 0x0000004588457221 */ /* 0x000fe20000010000 */
[----:B------:R-:W-:-:S02]  /*5590*/  FMUL.FTZ R129, R129, R4 ;  /* 0x0000000481817220 */ /* 0x000fc40000410000 */
[----:B------:R-:W-:Y:S01]  /*55a0*/  FADD.FTZ R68, R5, R68 ;  /* 0x0000004405447221 */ /* 0x000fe20000010000 */
[CC--:B------:R-:W-:Y:S01]  /*55b0*/  FMUL.FTZ R5, R21.reuse, R120.reuse ;  /* 0x0000007815057220 */ /* 0x0c0fe20000410000 */
[----:B------:R-:W-:Y:S01]  /*55c0*/  FFMA.FTZ R150, R150, R141, R129 ;  /* 0x0000008d96967223 */ /* 0x000fe20000010081 */
[C---:B------:R-:W-:Y:S01]  /*55d0*/  FFMA.FTZ R120, R20.reuse, R120, -R7 ;  /* 0x0000007814787223 */ /* 0x040fe20000010807 */
[----:B------:R-:W-:Y:S01]  /*55e0*/  FMUL.FTZ R7, R21, R137 ;  /* 0x0000008915077220 */ /* 0x000fe20000410000 */
[----:B------:R-:W-:Y:S01]  /*55f0*/  FFMA.FTZ R4, R20, R138, R5 ;  /* 0x0000008a14047223 */ /* 0x000fe20000010005 */
[----:B-1----:R-:W-:Y:S01]  /*5600*/  @!P2 FADD.FTZ R10, R10, R127 ;  /* 0x0000007f0a0aa221 */ /* 0x002fe20000010000 */
[----:B------:R-:W-:Y:S01]  /*5610*/  FFMA.FTZ R150, R83, R140, R150 ;  /* 0x0000008c53967223 */ /* 0x000fe20000010096 */
[----:B--2---:R-:W-:Y:S01]  /*5620*/  @!P2 FADD.FTZ R11, R11, R146 ;  /* 0x000000920b0ba221 */ /* 0x004fe20000010000 */
[----:B------:R-:W-:Y:S01]  /*5630*/  FMUL.FTZ R122, R125, R4 ;  /* 0x000000047d7a7220 */ /* 0x000fe20000410000 */
[----:B0-----:R-:W-:-:S03]  /*5640*/  @!P2 FADD.FTZ R8, R8, R27 ;  /* 0x0000001b0808a221 */ /* 0x001fc60000010000 */
[----:B------:R0:W1:Y:S01]  /*5650*/  SHFL.DOWN PT, R6, R11, 0x10, 0x1f ;  /* 0x0a001f000b067f89 */ /* 0x00006200000e0000 */
[----:B---3--:R-:W-:-:S03]  /*5660*/  @!P2 FADD.FTZ R9, R9, R26 ;  /* 0x0000001a0909a221 */ /* 0x008fc60000010000 */
[----:B------:R0:W2:Y:S04]  /*5670*/  SHFL.DOWN PT, R27, R10, 0x10, 0x1f ;  /* 0x0a001f000a1b7f89 */ /* 0x0000a800000e0000 */
        /* <DEDUP_REMOVED lines=9> */
.L_x_15441:
[----:B------:R-:W-:Y:S05]  /*5710*/  BSYNC.RECONVERGENT B0 ;  /* 0x0000000000007941 */ /* 0x000fea0003800200 */
.L_x_15440:
[C---:B---3--:R-:W-:Y:S01]  /*5720*/  FMUL.FTZ R5, R21.reuse, R124 ;  /* 0x0000007c15057220 */ /* 0x048fe20000410000 */
[CC--:B------:R-:W-:Y:S01]  /*5730*/  FMUL.FTZ R26, R21.reuse, R117.reuse ;  /* 0x00000075151a7220 */ /* 0x0c0fe20000410000 */
[C---:B-1----:R-:W-:Y:S01]  /*5740*/  FFMA.FTZ R6, R20.reuse, R117, R7 ;  /* 0x0000007514067223 */ /* 0x042fe20000010007 */
[-C--:B------:R-:W-:Y:S01]  /*5750*/  FMUL.FTZ R21, R21, R134.reuse ;  /* 0x0000008615157220 */ /* 0x080fe20000410000 */
        /* <DEDUP_REMOVED lines=30> */
.L_x_15443:
[----:B------:R-:W-:Y:S05]  /*5940*/  BSYNC.RECONVERGENT B0 ;  /* 0x0000000000007941 */ /* 0x000fea0003800200 */
.L_x_15442:
[----:B------:R-:W-:-:S04]  /*5950*/  UIADD3 UR4, UPT, UPT, UR4, 0x1, URZ ;  /* 0x0000000104047890 */ /* 0x000fc8000fffe0ff */
[----:B------:R-:W-:-:S09]  /*5960*/  UISETP.GE.AND UP0, UPT, UR4, UR9, UPT ;  /* 0x000000090400728c */ /* 0x000fd2000bf06270 */
[----:B------:R-:W-:Y:S05]  /*5970*/  BRA.U !UP0, `(.L_x_15444) ;  /* 0xffffffcd085c7547 */ /* 0x000fea000b83ffff */
.L_x_15426:
[----:B------:R-:W-:Y:S01]  /*5980*/  BAR.SYNC.DEFER_BLOCKING 0x0 ;  /* 0x0000000000007b1d */ /* 0x000fe20000010000 */
[-C--:B------:R-:W-:Y:S02]  /*5990*/  ISETP.GE.AND P6, PT, R44, R55.reuse, PT ;  /* 0x000000372c00720c */ /* 0x080fe40003fc6270 */
[----:B------:R-:W-:Y:S02]  /*59a0*/  PRMT R5, RZ, 0x7610, R5 ;  /* 0x00007610ff057816 */ /* 0x000fe40000000005 */
[----:B------:R-:W-:-:S03]  /*59b0*/  ISETP.GE.AND P5, PT, R47, R55, PT ;  /* 0x000000372f00720c */ /* 0x000fc60003fa6270 */
[----:B------:R-:W3:Y:S01]  /*59c0*/  LDC.64 R80, c[0x0][0x4f8] ;  /* 0x00013e00ff507b82 */ /* 0x000ee20000000a00 */
[-C--:B------:R-:W-:Y:S01]  /*59d0*/  ISETP.GE.AND P4, PT, R48, R55.reuse, PT ;  /* 0x000000373000720c */ /* 0x080fe20003f86270 */
[----:B------:R-:W4:Y:S01]  /*59e0*/  LDCU.64 UR8, c[0x0][0x500] ;  /* 0x0000a000ff0877ac */ /* 0x000f220008000a00 */
[-C--:B------:R-:W-:Y:S02]  /*59f0*/  ISETP.GE.AND P3, PT, R49, R55.reuse, PT ;  /* 0x000000373100720c */ /* 0x080fe40003f66270 */
[-C--:B------:R-:W-:Y:S01]  /*5a00*/  ISETP.GE.AND P2, PT, R50, R55.reuse, PT ;  /* 0x000000373200720c */ /* 0x080fe20003f46270 */
[----:B------:R-:W5:Y:S01]  /*5a10*/  LDCU.64 UR10, c[0x0][0x550] ;  /* 0x0000aa00ff0a77ac */ /* 0x000f620008000a00 */
[-C--:B------:R-:W-:Y:S02]  /*5a20*/  ISETP.GE.AND P1, PT, R51, R55.reuse, PT ;  /* 0x000000373300720c */ /* 0x080fe40003f26270 */
[----:B------:R-:W-:Y:S02]  /*5a30*/  ISETP.GE.AND P0, PT, R52, R55, PT ;  /* 0x000000373400720c */ /* 0x000fe40003f06270 */
[----:B------:R-:W-:-:S02]  /*5a40*/  PRMT R0, RZ, 0x7610, R0 ;  /* 0x00007610ff007816 */ /* 0x000fc40000000000 */
[----:B------:R-:W-:Y:S01]  /*5a50*/  PRMT R7, RZ, 0x7610, R7 ;  /* 0x00007610ff077816 */ /* 0x000fe20000000007 */
[----:B------:R-:W2:Y:S01]  /*5a60*/  @!P6 LDG.E.U16 R5, desc[UR16][R12.64] ;  /* 0x000000100c05e981 */ /* 0x000ea2000c1e1500 */
[----:B------:R-:W-:Y:S02]  /*5a70*/  ISETP.GE.AND P6, PT, R53, R55, PT ;  /* 0x000000373500720c */ /* 0x000fe40003fc6270 */
[----:B01----:R-:W-:Y:S01]  /*5a80*/  PRMT R9, RZ, 0x7610, R9 ;  /* 0x00007610ff097816 */ /* 0x003fe20000000009 */
[----:B------:R-:W4:Y:S01]  /*5a90*/  @!P5 LDG.E.U16 R0, desc[UR16][R12.64+0x40] ;  /* 0x000040100c00d981 */ /* 0x000f22000c1e1500 */
[----:B------:R-:W-:Y:S02]  /*5aa0*/  PRMT R2, RZ, 0x7610, R2 ;  /* 0x00007610ff027816 */ /* 0x000fe40000000002 */
[----:B------:R-:W-:Y:S01]  /*5ab0*/  PRMT R11, RZ, 0x7610, R11 ;  /* 0x00007610ff0b7816 */ /* 0x000fe2000000000b */
[----:B------:R-:W5:Y:S01]  /*5ac0*/  @!P4 LDG.E.U16 R7, desc[UR16][R12.64+0x80] ;  /* 0x000080100c07c981 */ /* 0x000f62000c1e1500 */
[----:B------:R-:W-:-:S03]  /*5ad0*/  PRMT R4, RZ, 0x7610, R4 ;  /* 0x00007610ff047816 */ /* 0x000fc60000000004 */
[----:B------:R-:W3:Y:S04]  /*5ae0*/  @!P3 LDG.E.U16 R9, desc[UR16][R12.64+0xc0] ;  /* 0x0000c0100c09b981 */ /* 0x000ee8000c1e1500 */
[----:B------:R-:W3:Y:S04]  /*5af0*/  @!P2 LDG.E.U16 R2, desc[UR16][R12.64+0x100] ;  /* 0x000100100c02a981 */ /* 0x000ee8000c1e1500 */
[----:B------:R-:W3:Y:S04]  /*5b00*/  @!P1 LDG.E.U16 R11, desc[UR16][R12.64+0x140] ;  /* 0x000140100c0b9981 */ /* 0x000ee8000c1e1500 */
[----:B------:R-:W3:Y:S04]  /*5b10*/  @!P0 LDG.E.U16 R4, desc[UR16][R12.64+0x180] ;  /* 0x000180100c048981 */ /* 0x000ee8000c1e1500 */
[----:B------:R-:W3:Y:S01]  /*5b20*/  @!P6 LDG.E.U16 R75, desc[UR16][R12.64+0x1c0] ;  /* 0x0001c0100c4be981 */ /* 0x000ee2000c1e1500 */
[----:B------:R-:W-:-:S02]  /*5b30*/  F2FP.BF16.F32.PACK_AB R90, R93, R90 ;  /* 0x0000005a5d5a723e */ /* 0x000fc400000010ff */
[----:B------:R-:W-:Y:S02]  /*5b40*/  F2FP.BF16.F32.PACK_AB R92, R95, R92 ;  /* 0x0000005c5f5c723e */ /* 0x000fe400000010ff */
[----:B------:R-:W-:Y:S02]  /*5b50*/  F2FP.BF16.F32.PACK_AB R94, R97, R94 ;  /* 0x0000005e615e723e */ /* 0x000fe400000010ff */
[----:B------:R-:W-:Y:S02]  /*5b60*/  F2FP.BF16.F32.PACK_AB R96, R99, R96 ;  /* 0x000000606360723e */ /* 0x000fe400000010ff */
[----:B------:R-:W-:Y:S01]  /*5b70*/  SHF.R.S32.HI R15, RZ, 0x1f, R14 ;  /* 0x0000001fff0f7819 */ /* 0x000fe2000001140e */
[----:B--2---:R-:W-:Y:S04]  /*5b80*/  STS.U16 [R56], R5 ;  /* 0x0000000538007388 */ /* 0x004fe80000000400 */
[----:B----4-:R-:W-:Y:S04]  /*5b90*/  STS.U16 [R57+0x40], R0 ;  /* 0x0000400039007388 */ /* 0x010fe80000000400 */
[----:B-----5:R-:W-:Y:S04]  /*5ba0*/  STS.U16 [R58+0x80], R7 ;  /* 0x000080073a007388 */ /* 0x020fe80000000400 */
[----:B---3--:R-:W-:Y:S04]  /*5bb0*/  STS.U16 [R60+0xc0], R9 ;  /* 0x0000c0093c007388 */ /* 0x008fe80000000400 */
        /* <DEDUP_REMOVED lines=11> */
[----:B------:R-:W-:Y:S01]  /*5c70*/  LDS.U16 R7, [R65+0xe] ;  /* 0x00000e0041077984 */ /* 0x000fe20000000400 */
[----:B0-----:R-:W-:-:S05]  /*5c80*/  SHF.L.U32 R6, R6, 0x10, RZ ;  /* 0x0000001006067819 */ /* 0x001fca00000006ff */
[----:B------:R-:W-:Y:S01]  /*5c90*/  FADD.FTZ R6, R6, R29 ;  /* 0x0000001d06067221 */ /* 0x000fe20000010000 */
[----:B-1----:R-:W-:-:S04]  /*5ca0*/  SHF.L.U32 R8, R8, 0x10, RZ ;  /* 0x0000001008087819 */ /* 0x002fc800000006ff */
[----:B------:R-:W-:Y:S01]  /*5cb0*/  FSETP.GTU.FTZ.AND P0, PT, R6, 20, PT ;  /* 0x41a000000600780b */ /* 0x000fe20003f1c000 */
[----:B------:R-:W-:-:S05]  /*5cc0*/  FADD.FTZ R10, R8, R29 ;  /* 0x0000001d080a7221 */ /* 0x000fca0000010000 */
[----:B------:R-:W-:-:S07]  /*5cd0*/  FSETP.GTU.FTZ.AND P2, PT, R10, 20, PT ;  /* 0x41a000000a00780b */ /* 0x000fce0003f5c000 */
[----:B------:R-:W-:Y:S02]  /*5ce0*/  @!P0 FMUL.FTZ R8, R6, -1.4426950216293334961 ;  /* 0xbfb8aa3b06088820 */ /* 0x000fe40000410000 */
[----:B------:R-:W0:Y:S04]  /*5cf0*/  LDS.U16 R6, [R65+0xc] ;  /* 0x00000c0041067984 */ /* 0x000e280000000400 */
[----:B------:R-:W1:Y:S01]  /*5d00*/  @!P0 MUFU.EX2 R8, R8 ;  /* 0x0000000800088308 */ /* 0x000e620000000800 */
[----:B------:R-:W-:Y:S01]  /*5d10*/  @!P2 FMUL.FTZ R10, R10, -1.4426950216293334961 ;  /* 0xbfb8aa3b0a0aa820 */ /* 0x000fe20000410000 */
[----:B------:R-:W-:Y:S06]  /*5d20*/  BAR.SYNC.DEFER_BLOCKING 0x0 ;  /* 0x0000000000007b1d */ /* 0x000fec0000010000 */
[----:B------:R-:W2:Y:S01]  /*5d30*/  @!P2 MUFU.EX2 R10, R10 ;  /* 0x0000000a000aa308 */ /* 0x000ea20000000800 */
[----:B-1----:R-:W-:-:S07]  /*5d40*/  @!P0 FADD.FTZ R9, R8, 1 ;  /* 0x3f80000008098421 */ /* 0x002fce0000010000 */
[----:B------:R1:W3:Y:S01]  /*5d50*/  @!P0 MUFU.RCP R12, R9 ;  /* 0x00000009000c8308 */ /* 0x0002e20000001000 */
[----:B--2---:R-:W-:Y:S01]  /*5d60*/  @!P2 FADD.FTZ R11, R10, 1 ;  /* 0x3f8000000a0ba421 */ /* 0x004fe20000010000 */
[----:B------:R-:W-:-:S06]  /*5d70*/  PRMT R10, R92, 0x7632, R10 ;  /* 0x000076325c0a7816 */ /* 0x000fcc000000000a */
[----:B------:R-:W2:Y:S01]  /*5d80*/  @!P2 MUFU.RCP R11, R11 ;  /* 0x0000000b000ba308 */ /* 0x000ea20000001000 */
[----:B-1----:R-:W-:Y:S02]  /*5d90*/  PRMT R9, R90, 0x7632, R9 ;  /* 0x000076325a097816 */ /* 0x002fe40000000009 */
[----:B------:R-:W-:Y:S01]  /*5da0*/  SHF.L.U32 R0, R0, 0x10, RZ ;  /* 0x0000001000007819 */ /* 0x000fe200000006ff */
[----:B---3--:R-:W-:Y:S01]  /*5db0*/  @!P0 FMUL.FTZ R73, R73, R12 ;  /* 0x0000000c49498220 */ /* 0x008fe20000410000 */
[----:B------:R-:W-:Y:S02]  /*5dc0*/  ISETP.NE.AND P0, PT, R42, RZ, PT ;  /* 0x000000ff2a00720c */ /* 0x000fe40003f05270 */
[----:B------:R-:W-:Y:S01]  /*5dd0*/  SHF.L.U32 R2, R2, 0x10, RZ ;  /* 0x0000001002027819 */ /* 0x000fe200000006ff */
[----:B------:R1:W-:Y:S01]  /*5de0*/  STS.U16 [R65+0x2], R9 ;  /* 0x0000020941007388 */ /* 0x0003e20000000400 */
[----:B----4-:R-:W-:Y:S01]  /*5df0*/  SHF.L.U32 R4, R4, 0x10, RZ ;  /* 0x0000001004047819 */ /* 0x010fe200000006ff */
[----:B------:R-:W-:-:S02]  /*5e00*/  FADD.FTZ R0, R0, R29 ;  /* 0x0000001d00007221 */ /* 0x000fc40000010000 */
[----:B------:R3:W-:Y:S01]  /*5e10*/  STS.U16 [R65+0x6], R10 ;  /* 0x0000060a41007388 */ /* 0x0007e20000000400 */
[----:B------:R-:W-:Y:S01]  /*5e20*/  FADD.FTZ R8, R2, R29 ;  /* 0x0000001d02087221 */ /* 0x000fe20000010000 */
[----:B-----5:R-:W-:Y:S02]  /*5e30*/  SHF.L.U32 R2, R5, 0x10, RZ ;  /* 0x0000001005027819 */ /* 0x020fe400000006ff */
[----:B-1----:R-:W-:Y:S02]  /*5e40*/  PRMT R9, R94, 0x7632, R9 ;  /* 0x000076325e097816 */ /* 0x002fe40000000009 */
[----:B---3--:R-:W-:Y:S01]  /*5e50*/  PRMT R10, R96, 0x7632, R10 ;  /* 0x00007632600a7816 */ /* 0x008fe2000000000a */
[----:B------:R-:W-:Y:S01]  /*5e60*/  STS.U16 [R65], R90 ;  /* 0x0000005a41007388 */ /* 0x000fe20000000400 */
[----:B------:R-:W-:Y:S01]  /*5e70*/  FADD.FTZ R4, R4, R29 ;  /* 0x0000001d04047221 */ /* 0x000fe20000010000 */
[----:B------:R-:W-:Y:S01]  /*5e80*/  FSETP.GTU.FTZ.AND P1, PT, R0, 20, PT ;  /* 0x41a000000000780b */ /* 0x000fe20003f3c000 */
[----:B--2---:R-:W-:Y:S01]  /*5e90*/  @!P2 FMUL.FTZ R72, R72, R11 ;  /* 0x0000000b4848a220 */ /* 0x004fe20000410000 */
[----:B------:R-:W-:Y:S01]  /*5ea0*/  STS.U16 [R65+0x4], R92 ;  /* 0x0000045c41007388 */ /* 0x000fe20000000400 */
[----:B------:R-:W-:-:S03]  /*5eb0*/  FSETP.GTU.FTZ.AND P6, PT, R8, 20, PT ;  /* 0x41a000000800780b */ /* 0x000fc60003fdc000 */
[----:B------:R-:W-:Y:S04]  /*5ec0*/  STS.U16 [R65+0x8], R94 ;  /* 0x0000085e41007388 */ /* 0x000fe80000000400 */
[----:B------:R1:W-:Y:S04]  /*5ed0*/  STS.U16 [R65+0xa], R9 ;  /* 0x00000a0941007388 */ /* 0x0003e80000000400 */
[----:B------:R-:W-:Y:S04]  /*5ee0*/  STS.U16 [R65+0xc], R96 ;  /* 0x00000c6041007388 */ /* 0x000fe80000000400 */
[----:B------:R-:W-:Y:S01]  /*5ef0*/  STS.U16 [R65+0xe], R10 ;  /* 0x00000e0a41007388 */ /* 0x000fe20000000400 */
[----:B------:R-:W-:-:S03]  /*5f00*/  NOP ;  /* 0x0000000000007918 */ /* 0x000fc60000000000 */
[----:B------:R-:W-:Y:S01]  /*5f10*/  LDS.U16 R11, [R56] ;  /* 0x00000000380b7984 */ /* 0x000fe20000000400 */
[----:B------:R-:W-:-:S03]  /*5f20*/  FADD.FTZ R5, R2, R29 ;  /* 0x0000001d02057221 */ /* 0x000fc60000010000 */
[----:B------:R-:W-:Y:S01]  /*5f30*/  LDS.U16 R13, [R57+0x40] ;  /* 0x00004000390d7984 */ /* 0x000fe20000000400 */
[----:B------:R-:W-:-:S03]  /*5f40*/  FSETP.GTU.FTZ.AND P2, PT, R4, 20, PT ;  /* 0x41a000000400780b */ /* 0x000fc60003f5c000 */
        /* <DEDUP_REMOVED lines=10> */
[----:B0-----:R-:W-:Y:S01]  /*5ff0*/  SHF.L.U32 R6, R6, 0x10, RZ ;  /* 0x0000001006067819 */ /* 0x001fe200000006ff */
[----:B------:R-:W-:Y:S01]  /*6000*/  @!P6 FMUL.FTZ R2, R8, -1.4426950216293334961 ;  /* 0xbfb8aa3b0802e820 */ /* 0x000fe20000410000 */
[----:B------:R-:W-:Y:S01]  /*6010*/  SHF.L.U32 R8, R7, 0x10, RZ ;  /* 0x0000001007087819 */ /* 0x000fe200000006ff */
[----:B------:R-:W-:-:S02]  /*6020*/  @!P2 FMUL.FTZ R4, R4, -1.4426950216293334961 ;  /* 0xbfb8aa3b0404a820 */ /* 0x000fc40000410000 */
[--C-:B------:R-:W-:Y:S01]  /*6030*/  FADD.FTZ R6, R6, R29.reuse ;  /* 0x0000001d06067221 */ /* 0x100fe20000010000 */
[----:B------:R-:W0:Y:S01]  /*6040*/  @!P1 MUFU.EX2 R0, R0 ;  /* 0x0000000000009308 */ /* 0x000e220000000800 */
[----:B------:R-:W-:-:S03]  /*6050*/  FADD.FTZ R8, R8, R29 ;  /* 0x0000001d08087221 */ /* 0x000fc60000010000 */
[----:B------:R-:W-:Y:S01]  /*6060*/  FSETP.GTU.FTZ.AND P4, PT, R6, 20, PT ;  /* 0x41a000000600780b */ /* 0x000fe20003f9c000 */
[----:B------:R-:W-:-:S03]  /*6070*/  @!P3 FMUL.FTZ R5, R5, -1.4426950216293334961 ;  /* 0xbfb8aa3b0505b820 */ /* 0x000fc60000410000 */
[----:B------:R-:W2:Y:S01]  /*6080*/  @!P6 MUFU.EX2 R2, R2 ;  /* 0x000000020002e308 */ /* 0x000ea20000000800 */
[----:B------:R-:W-:Y:S01]  /*6090*/  FSETP.GTU.FTZ.AND P5, PT, R8, 20, PT ;  /* 0x41a000000800780b */ /* 0x000fe20003fbc000 */
[----:B------:R-:W3:Y:S06]  /*60a0*/  LDS R10, [UR6+0x210] ;  /* 0x00021006ff0a7984 */ /* 0x000eec0008000800 */
[----:B------:R-:W4:Y:S08]  /*60b0*/  @!P2 MUFU.EX2 R4, R4 ;  /* 0x000000040004a308 */ /* 0x000f300000000800 */
[----:B------:R-:W5:Y:S01]  /*60c0*/  @!P3 MUFU.EX2 R5, R5 ;  /* 0x000000050005b308 */ /* 0x000f620000000800 */
[----:B------:R-:W-:Y:S01]  /*60d0*/  @!P4 FMUL.FTZ R6, R6, -1.4426950216293334961 ;  /* 0xbfb8aa3b0606c820 */ /* 0x000fe20000410000 */
[----:B0-----:R-:W-:Y:S01]  /*60e0*/  @!P1 FADD.FTZ R0, R0, 1 ;  /* 0x3f80000000009421 */ /* 0x001fe20000010000 */
[----:B------:R-:W-:Y:S01]  /*60f0*/  @!P5 FMUL.FTZ R7, R8, -1.4426950216293334961 ;  /* 0xbfb8aa3b0807d820 */ /* 0x000fe20000410000 */
[----:B--2---:R-:W-:-:S04]  /*6100*/  @!P6 FADD.FTZ R2, R2, 1 ;  /* 0x3f8000000202e421 */ /* 0x004fc80000010000 */
[----:B------:R4:W-:Y:S08]  /*6110*/  @!P4 MUFU.EX2 R8, R6 ;  /* 0x000000060008c308 */ /* 0x0009f00000000800 */
[----:B------:R-:W0:Y:S01]  /*6120*/  @!P1 MUFU.RCP R77, R0 ;  /* 0x00000000004d9308 */ /* 0x000e220000001000 */
[----:B----4-:R-:W-:-:S07]  /*6130*/  @!P2 FADD.FTZ R6, R4, 1 ;  /* 0x3f8000000406a421 */ /* 0x010fce0000010000 */
[----:B-1----:R5:W1:Y:S08]  /*6140*/  @!P5 MUFU.EX2 R9, R7 ;  /* 0x000000070009d308 */ /* 0x002a700000000800 */
[----:B------:R-:W2:Y:S01]  /*6150*/  @!P6 MUFU.RCP R2, R2 ;  /* 0x000000020002e308 */ /* 0x000ea20000001000 */
[----:B-----5:R-:W-:Y:S01]  /*6160*/  @!P3 FADD.FTZ R7, R5, 1 ;  /* 0x3f8000000507b421 */ /* 0x020fe20000010000 */
[----:B------:R-:W-:-:S06]  /*6170*/  IMAD.WIDE.U32 R4, R80, UR18, R14 ;  /* 0x0000001250047c25 */ /* 0x000fcc000f8e000e */
[----:B------:R-:W4:Y:S01]  /*6180*/  @!P2 MUFU.RCP R79, R6 ;  /* 0x00000006004fa308 */ /* 0x000f220000001000 */
[----:B------:R-:W-:Y:S02]  /*6190*/  IMAD R5, R81, UR18, R5 ;  /* 0x0000001251057c24 */ /* 0x000fe4000f8e0205 */
[----:B------:R-:W-:-:S04]  /*61a0*/  IMAD.WIDE.U32 R4, R3, UR8, R4 ;  /* 0x0000000803047c25 */ /* 0x000fc8000f8e0004 */
[----:B0-----:R-:W-:Y:S01]  /*61b0*/  @!P1 FMUL.FTZ R66, R66, R77 ;  /* 0x0000004d42429220 */ /* 0x001fe20000410000 */
[----:B------:R0:W5:Y:S01]  /*61c0*/  @!P3 MUFU.RCP R0, R7 ;  /* 0x000000070000b308 */ /* 0x0001620000001000 */
[----:B------:R-:W-:Y:S01]  /*61d0*/  @!P4 FADD.FTZ R8, R8, 1 ;  /* 0x3f8000000808c421 */ /* 0x000fe20000010000 */
[----:B-1----:R-:W-:Y:S01]  /*61e0*/  @!P5 FADD.FTZ R9, R9, 1 ;  /* 0x3f8000000909d421 */ /* 0x002fe20000010000 */
[----:B--2---:R-:W-:Y:S01]  /*61f0*/  @!P6 FMUL.FTZ R67, R67, R2 ;  /* 0x000000024343e220 */ /* 0x004fe20000410000 */
[----:B0-----:R-:W-:Y:S01]  /*6200*/  IMAD R7, R3, UR9, R5 ;  /* 0x0000000903077c24 */ /* 0x001fe2000f8e0205 */
[----:B------:R-:W-:Y:S01]  /*6210*/  IADD3 R5, P1, PT, R44, R4, RZ ;  /* 0x000000042c057210 */ /* 0x000fe20007f3e0ff */
[----:B----4-:R-:W-:Y:S02]  /*6220*/  @!P2 FMUL.FTZ R68, R68, R79 ;  /* 0x0000004f4444a220 */ /* 0x010fe40000410000 */
[----:B------:R-:W0:Y:S08]  /*6230*/  @!P4 MUFU.RCP R81, R8 ;  /* 0x000000080051c308 */ /* 0x000e300000001000 */
[----:B------:R-:W1:Y:S01]  /*6240*/  @!P5 MUFU.RCP R6, R9 ;  /* 0x000000090006d308 */ /* 0x000e620000001000 */
[----:B------:R-:W-:Y:S01]  /*6250*/  IADD3.X R2, PT, PT, RZ, R7, RZ, P1, !PT ;  /* 0x00000007ff027210 */ /* 0x000fe20000ffe4ff */
[----:B-----5:R-:W-:Y:S01]  /*6260*/  @!P3 FMUL.FTZ R69, R69, R0 ;  /* 0x000000004545b220 */ /* 0x020fe20000410000 */
[----:B------:R-:W-:Y:S01]  /*6270*/  LEA R4, P2, R5, UR10, 0x1 ;  /* 0x0000000a05047c11 */ /* 0x000fe2000f8408ff */
[----:B------:R-:W2:Y:S01]  /*6280*/  LDCU.64 UR8, c[0x0][0x560] ;  /* 0x0000ac00ff0877ac */ /* 0x000ea20008000a00 */
[----:B---3--:R-:W-:-:S02]  /*6290*/  ISETP.GE.AND P1, PT, R44, R10, PT ;  /* 0x0000000a2c00720c */ /* 0x008fc40003f26270 */
[----:B------:R-:W-:Y:S02]  /*62a0*/  LEA.HI.X R5, R5, UR11, R2, 0x1, P2 ;  /* 0x0000000b05057c11 */ /* 0x000fe400090f0c02 */
[-C--:B------:R-:W-:Y:S01]  /*62b0*/  ISETP.GE.AND P2, PT, R47, R10.reuse, PT ;  /* 0x0000000a2f00720c */ /* 0x080fe20003f46270 */
[----:B0-----:R-:W-:Y:S01]  /*62c0*/  @!P4 FMUL.FTZ R70, R70, R81 ;  /* 0x000000514646c220 */ /* 0x001fe20000410000 */
[-C--:B------:R-:W-:Y:S02]  /*62d0*/  ISETP.GE.AND P3, PT, R48, R10.reuse, PT ;  /* 0x0000000a3000720c */ /* 0x080fe40003f66270 */
[-C--:B------:R-:W-:Y:S02]  /*62e0*/  ISETP.GE.AND P4, PT, R50, R10.reuse, PT ;  /* 0x0000000a3200720c */ /* 0x080fe40003f86270 */
[----:B------:R-:W-:Y:S01]  /*62f0*/  ISETP.GE.AND P6, PT, R51, R10, PT ;  /* 0x0000000a3300720c */ /* 0x000fe20003fc6270 */
[----:B-1----:R-:W-:Y:S02]  /*6300*/  @!P5 FMUL.FTZ R71, R71, R6 ;  /* 0x000000064747d220 */ /* 0x002fe40000410000 */
[----:B------:R-:W-:Y:S01]  /*6310*/  @!P1 STG.E.U16 desc[UR16][R4.64], R11 ;  /* 0x0000000b04009986 */ /* 0x000fe2000c101510 */
[----:B------:R-:W-:-:S02]  /*6320*/  ISETP.GE.AND P5, PT, R49, R10, PT ;  /* 0x0000000a3100720c */ /* 0x000fc40003fa6270 */
[-C--:B------:R-:W-:Y:S01]  /*6330*/  ISETP.GE.AND P1, PT, R52, R10.reuse, PT ;  /* 0x0000000a3400720c */ /* 0x080fe20003f26270 */
        /* <DEDUP_REMOVED lines=9> */
[----:B------:R-:W-:Y:S01]  /*63d0*/  F2FP.BF16.F32.PACK_AB R2, R67, R66 ;  /* 0x000000424302723e */ /* 0x000fe200000010ff */
[----:B------:R-:W-:Y:S01]  /*63e0*/  BAR.SYNC.DEFER_BLOCKING 0x0 ;  /* 0x0000000000007b1d */ /* 0x000fe20000010000 */
[C---:B------:R-:W-:Y:S02]  /*63f0*/  PRMT R6, R0.reuse, 0x7610, R6 ;  /* 0x0000761000067816 */ /* 0x040fe40000000006 */
[----:B------:R-:W-:Y:S02]  /*6400*/  PRMT R7, R0, 0x7632, R7 ;  /* 0x0000763200077816 */ /* 0x000fe40000000007 */
[----:B------:R-:W-:Y:S02]  /*6410*/  F2FP.BF16.F32.PACK_AB R0, R69, R68 ;  /* 0x000000444500723e */ /* 0x000fe400000010ff */
[----:B0-----:R-:W-:Y:S02]  /*6420*/  F2FP.BF16.F32.PACK_AB R5, R71, R70 ;  /* 0x000000464705723e */ /* 0x001fe400000010ff */
[----:B------:R-:W-:-:S02]  /*6430*/  PRMT R8, R2, 0x7632, R8 ;  /* 0x0000763202087816 */ /* 0x000fc40000000008 */
[----:B------:R-:W-:Y:S02]  /*6440*/  PRMT R10, R0, 0x7632, R10 ;  /* 0x00007632000a7816 */ /* 0x000fe4000000000a */
[C---:B------:R-:W-:Y:S02]  /*6450*/  PRMT R12, R5.reuse, 0x7610, R12 ;  /* 0x00007610050c7816 */ /* 0x040fe4000000000c */
[----:B------:R-:W-:Y:S02]  /*6460*/  PRMT R20, R5, 0x7632, R20 ;  /* 0x0000763205147816 */ /* 0x000fe40000000014 */
[----:B------:R-:W0:Y:S01]  /*6470*/  LDC.64 R4, c[0x0][0x518] ;  /* 0x00014600ff047b82 */ /* 0x000e220000000a00 */
[----:B------:R-:W-:Y:S04]  /*6480*/  STS.U16 [R65], R6 ;  /* 0x0000000641007388 */ /* 0x000fe80000000400 */
        /* <DEDUP_REMOVED lines=20> */
[----:B------:R-:W3:Y:S01]  /*65d0*/  LDCU.64 UR6, c[0x0][0x520] ;  /* 0x0000a400ff0677ac */ /* 0x000ee20008000a00 */
[----:B------:R-:W-:Y:S02]  /*65e0*/  IMAD R15, R5, UR18, R15 ;  /* 0x00000012050f7c24 */ /* 0x000fe4000f8e020f */
[----:B------:R-:W-:Y:S01]  /*65f0*/  FADD.FTZ R73, R73, R34 ;  /* 0x0000002249497221 */ /* 0x000fe20000010000 */
[----:B---3--:R-:W-:-:S04]  /*6600*/  IMAD.WIDE.U32 R4, R3, UR6, R14 ;  /* 0x0000000603047c25 */ /* 0x008fc8000f8e000e */
[----:B-1----:R-:W-:Y:S01]  /*6610*/  IMAD R2, R3, UR7, R5 ;  /* 0x0000000703027c24 */ /* 0x002fe2000f8e0205 */
[----:B------:R-:W-:-:S04]  /*6620*/  IADD3 R5, P0, PT, R44, R4, RZ ;  /* 0x000000042c057210 */ /* 0x000fc80007f1e0ff */
[----:B------:R-:W-:Y:S02]  /*6630*/  IADD3.X R2, PT, PT, RZ, R2, RZ, P0, !PT ;  /* 0x00000002ff027210 */ /* 0x000fe400007fe4ff */
[----:B--2---:R-:W-:-:S04]  /*6640*/  LEA R4, P0, R5, UR8, 0x1 ;  /* 0x0000000805047c11 */ /* 0x004fc8000f8008ff */
[----:B------:R-:W-:Y:S02]  /*6650*/  LEA.HI.X R5, R5, UR9, R2, 0x1, P0 ;  /* 0x0000000905057c11 */ /* 0x000fe400080f0c02 */
[-C--:B0-----:R-:W-:Y:S02]  /*6660*/  ISETP.GE.AND P4, PT, R51, R0.reuse, PT ;  /* 0x000000003300720c */ /* 0x081fe40003f86270 */
[-C--:B------:R-:W-:Y:S02]  /*6670*/  ISETP.GE.AND P5, PT, R52, R0.reuse, PT ;  /* 0x000000003400720c */ /* 0x080fe40003fa6270 */
[-C--:B------:R-:W-:Y:S02]  /*6680*/  ISETP.GE.AND P6, PT, R53, R0.reuse, PT ;  /* 0x000000003500720c */ /* 0x080fe40003fc6270 */
[-C--:B------:R-:W-:Y:S02]  /*6690*/  ISETP.GE.AND P1, PT, R44, R0.reuse, PT ;  /* 0x000000002c00720c */ /* 0x080fe40003f26270 */
[-C--:B------:R-:W-:Y:S01]  /*66a0*/  ISETP.GE.AND P0, PT, R47, R0.reuse, PT ;  /* 0x000000002f00720c */ /* 0x080fe20003f06270 */
[----:B------:R-:W-:Y:S01]  /*66b0*/  FADD.FTZ R73, R73, R72 ;  /* 0x0000004849497221 */ /* 0x000fe20000010000 */
[----:B------:R-:W-:-:S03]  /*66c0*/  ISETP.GE.AND P2, PT, R49, R0, PT ;  /* 0x000000003100720c */ /* 0x000fc60003f46270 */
[----:B------:R-:W-:Y:S01]  /*66d0*/  FADD.FTZ R66, R73, R66 ;  /* 0x0000004249427221 */ /* 0x000fe20000010000 */
[----:B------:R0:W-:Y:S01]  /*66e0*/  @!P4 STG.E.U16 desc[UR16][R4.64+0x140], R13 ;  /* 0x0001400d0400c986 */ /* 0x0001e2000c101510 */
[----:B------:R-:W-:-:S03]  /*66f0*/  ISETP.GE.AND P3, PT, R50, R0, PT ;  /* 0x000000003200720c */ /* 0x000fc60003f66270 */
[----:B------:R0:W-:Y:S04]  /*6700*/  @!P5 STG.E.U16 desc[UR16][R4.64+0x180], R63 ;  /* 0x0001803f0400d986 */ /* 0x0001e8000c101510 */
[----:B------:R0:W-:Y:S01]  /*6710*/  @!P6 STG.E.U16 desc[UR16][R4.64+0x1c0], R21 ;  /* 0x0001c0150400e986 */ /* 0x0001e2000c101510 */
[----:B------:R-:W-:-:S03]  /*6720*/  FADD.FTZ R67, R66, R67 ;  /* 0x0000004342437221 */ /* 0x000fc60000010000 */
[----:B------:R0:W-:Y:S01]  /*6730*/  @!P1 STG.E.U16 desc[UR16][R4.64], R7 ;  /* 0x0000000704009986 */ /* 0x0001e2000c101510 */
[----:B------:R-:W-:-:S03]  /*6740*/  ISETP.GE.AND P1, PT, R48, R0, PT ;  /* 0x000000003000720c */ /* 0x000fc60003f26270 */
[----:B------:R0:W-:Y:S01]  /*6750*/  @!P0 STG.E.U16 desc[UR16][R4.64+0x40], R57 ;  /* 0x0000403904008986 */ /* 0x0001e2000c101510 */
[----:B------:R-:W-:Y:S01]  /*6760*/  ISETP.GT.AND P0, PT, R45, 0x1, PT ;  /* 0x000000012d00780c */ /* 0x000fe20003f04270 */
[----:B------:R-:W-:-:S04]  /*6770*/  FADD.FTZ R68, R67, R68 ;  /* 0x0000004443447221 */ /* 0x000fc80000010000 */
[----:B------:R-:W-:Y:S01]  /*6780*/  FADD.FTZ R69, R68, R69 ;  /* 0x0000004544457221 */ /* 0x000fe20000010000 */
[----:B------:R0:W-:Y:S01]  /*6790*/  @!P2 STG.E.U16 desc[UR16][R4.64+0xc0], R11 ;  /* 0x0000c00b0400a986 */ /* 0x0001e2000c101510 */
[----:B------:R-:W-:Y:S02]  /*67a0*/  IADD3 R36, P2, PT, R36, -0x200, RZ ;  /* 0xfffffe0024247810 */ /* 0x000fe40007f5e0ff */
[----:B------:R-:W-:Y:S01]  /*67b0*/  FADD.FTZ R34, R69, R70 ;  /* 0x0000004645227221 */ /* 0x000fe20000010000 */
[----:B------:R0:W-:Y:S01]  /*67c0*/  @!P1 STG.E.U16 desc[UR16][R4.64+0x80], R9 ;  /* 0x0000800904009986 */ /* 0x0001e2000c101510 */
[----:B------:R-:W-:-:S03]  /*67d0*/  IADD3 R40, P1, PT, R40, -0x200, RZ ;  /* 0xfffffe0028287810 */ /* 0x000fc60007f3e0ff */
[----:B------:R0:W-:Y:S01]  /*67e0*/  @!P3 STG.E.U16 desc[UR16][R4.64+0x100], R61 ;  /* 0x0001003d0400b986 */ /* 0x0001e2000c101510 */
[----:B------:R-:W-:Y:S01]  /*67f0*/  IADD3 R38, P3, PT, R38, -0x200, RZ ;  /* 0xfffffe0026267810 */ /* 0x000fe20007f7e0ff */
[----:B------:R-:W-:Y:S01]  /*6800*/  FADD.FTZ R34, R34, R71 ;  /* 0x0000004722227221 */ /* 0x000fe20000010000 */
[----:B------:R-:W-:Y:S02]  /*6810*/  MOV R45, R54 ;  /* 0x00000036002d7202 */ /* 0x000fe40000000f00 */
[----:B------:R-:W-:Y:S02]  /*6820*/  IADD3.X R39, PT, PT, R39, -0x1, RZ, P1, !PT ;  /* 0xffffffff27277810 */ /* 0x000fe40000ffe4ff */
[----:B------:R-:W-:Y:S02]  /*6830*/  IADD3.X R35, PT, PT, R35, -0x1, RZ, P2, !PT ;  /* 0xffffffff23237810 */ /* 0x000fe400017fe4ff */
[----:B------:R-:W-:Y:S01]  /*6840*/  IADD3.X R37, PT, PT, R37, -0x1, RZ, P3, !PT ;  /* 0xffffffff25257810 */ /* 0x000fe20001ffe4ff */
[----:B------:R-:W-:Y:S06]  /*6850*/  @P0 BRA `(.L_x_15445) ;  /* 0xffffff9c00940947 */ /* 0x000fec000383ffff */
.L_x_15409:
        /* <DEDUP_REMOVED lines=34> */
.L_x_15447:
[----:B------:R-:W-:Y:S05]  /*6a80*/  BSYNC.RECONVERGENT B0 ;  /* 0x0000000000007941 */ /* 0x000fea0003800200 */
.L_x_15446:
        /* <DEDUP_REMOVED lines=26> */
.L_x_15449:
[----:B------:R-:W-:Y:S05]  /*6c30*/  BSYNC.RECONVERGENT B0 ;  /* 0x0000000000007941 */ /* 0x000fea0003800200 */
.L_x_15448:
        /* <DEDUP_REMOVED lines=15> */
[----:B-----5:R-:W-:-:S02]  /*6d30*/  IMAD R29, R3, UR9, R7 ;  /* 0x00000009031d7c24 */ /* 0x020fc4000f8e0207 */
[C---:B------:R-:W-:Y:S01]  /*6d40*/  IMAD R27, R3.reuse, UR11, R9 ;  /* 0x0000000b031b7c24 */ /* 0x040fe2000f8e0209 */
[----:B------:R-:W4:Y:S01]  /*6d50*/  LDCU.64 UR24, c[0x0][0x4f0] ;  /* 0x00009e00ff1877ac */ /* 0x000f220008000a00 */
[----:B------:R-:W-:Y:S01]  /*6d60*/  IMAD R25, R3, UR13, R11 ;  /* 0x0000000d03197c24 */ /* 0x000fe2000f8e020b */
[----:B------:R-:W0:Y:S01]  /*6d70*/  LDCU.64 UR26, c[0x0][0x540] ;  /* 0x0000a800ff1a77ac */ /* 0x000e220008000a00 */
[----:B------:R-:W0:Y:S01]  /*6d80*/  LDCU.128 UR20, c[0x0][0x530] ;  /* 0x0000a600ff1477ac */ /* 0x000e220008000c00 */
[----:B--2---:R-:W-:-:S12]  /*6d90*/  ULEA UR4, UR5, UR4, 0x18 ;  /* 0x0000000405047291 */ /* 0x004fd8000f8ec0ff */
.L_x_15451:
        /* <DEDUP_REMOVED lines=60> */
.L_x_15450:
[----:B------:R-:W-:Y:S05]  /*7160*/  EXIT ;  /* 0x000000000000794d */ /* 0x000fea0003800000 */
.L_x_15452:
        /* <DEDUP_REMOVED lines=9> */
.L_x_18762:


//--------------------- .text._Z25selective_scan_bwd_kernelI32Selective_Scan_bwd_kernel_traitsILi32ELi8ELb0ELb0ELb0ELb1ELb1EN3c108BFloat16ENS1_7complexIfEEEEv12SSMParamsBwd --------------------------
	.section	.text._Z25selective_scan_bwd_kernelI32Selective_Scan_bwd_kernel_traitsILi32ELi8ELb0ELb0ELb0ELb1ELb1EN3c108BFloat16ENS1_7complexIfEEEEv12SSMParamsBwd,"ax",@progbits
	.align	128
        .global         _Z25selective_scan_bwd_kernelI32Selective_Scan_bwd_kernel_traitsILi32ELi8ELb0ELb0ELb0ELb1ELb1EN3c108BFloat16ENS1_7complexIfEEEEv12SSMParamsBwd
        .type           _Z25selective_scan_bwd_kernelI32Selective_Scan_bwd_kernel_traitsILi32ELi8ELb0ELb0ELb0ELb1ELb1EN3c108BFloat16ENS1_7complexIfEEEEv12SSMParamsBwd,@function
        .size           _Z25selective_scan_bwd_kernelI32Selective_Scan_bwd_kernel_traitsILi32ELi8ELb0ELb0ELb0ELb1ELb1EN3c108BFloat16ENS1_7complexIfEEEEv12SSMParamsBwd,(.L_x_18763 - _Z25selective_scan_bwd_kernelI32Selective_Scan_bwd_kernel_traitsILi32ELi8ELb0ELb0ELb0ELb1ELb1EN3c108BFloat16ENS1_7complexIfEEEEv12SSMParamsBwd)
        .other          _Z25selective_scan_bwd_kernelI32Selective_Scan_bwd_kernel_traitsILi32ELi8ELb0ELb0ELb0ELb1ELb1EN3c108BFloat16ENS1_7complexIfEEEEv12SSMParamsBwd,@"STO_CUDA_ENTRY STV_DEFAULT"
_Z25selective_scan_bwd_kernelI32Selective_Scan_bwd_kernel_traitsILi32ELi8ELb0ELb0ELb0ELb1ELb1EN3c108BFloat16ENS1_7complexIfEEEEv12SSMParamsBwd:
.text._Z25selective_scan_bwd_kernelI32Selective_Scan_bwd_kernel_traitsILi32ELi8ELb0ELb0ELb0ELb1ELb1EN3c108BFloat16ENS1_7complexIfEEEEv12SSMParamsBwd:
        /* <DEDUP_REMOVED lines=77> */
[----:B------:R-:W-:Y:S02]  /*04d0*/  CS2R R34, SRZ ;  /* 0x0000000000227805 */ /* 0x000fe4000001ff00 */
[----:B------:R-:W-:Y:S02]  /*04e0*/  LEA.HI.X R33, R4, R23, R33, 0x3, P0 ;  /* 0x0000001704217211 */ /* 0x000fe400000f1c21 */
        /* <DEDUP_REMOVED lines=26> */
.L_x_15490:
[----:B0-----:R-:W0:Y:S01]  /*0690*/  LDC.64 R8, c[0x0][0x410] ;  /* 0x00010400ff087b82 */ /* 0x001e220000000a00 */
[----:B------:R-:W-:Y:S01]  /*06a0*/  HFMA2 R15, -RZ, RZ, 0, 0 ;  /* 0x00000000ff0f7431 */ /* 0x000fe200000001ff */
[----:B------:R-:W-:Y:S01]  /*06b0*/  IADD3 R54, PT, PT, R45, -0x1, RZ ;  /* 0xffffffff2d367810 */ /* 0x000fe20007ffe0ff */
[----:B------:R-:W1:Y:S01]  /*06c0*/  LDCU UR4, c[0x0][0x388] ;  /* 0x00007100ff0477ac */ /* 0x000e620008000800 */
[----:B------:R-:W-:Y:S02]  /*06d0*/  SHF.L.U32 R23, R44, 0x1, RZ ;  /* 0x000000012c177819 */ /* 0x000fe400000006ff */
[----:B------:R-:W-:Y:S02]  /*06e0*/  SHF.L.U32 R14, R54, 0x8, RZ ;  /* 0x00000008360e7819 */ /* 0x000fe400000006ff */
[----:B------:R-:W2:Y:S01]  /*06f0*/  LDC.64 R12, c[0x0][0x418] ;  /* 0x00010600ff0c7b82 */ /* 0x000ea20000000a00 */
[----:B------:R-:W-:Y:S02]  /*0700*/  IADD3 R22, P4, PT, R23, R42, RZ ;  /* 0x0000002a17167210 */ /* 0x000fe40007f9e0ff */
[----:B------:R-:W-:-:S02]  /*0710*/  PRMT R0, RZ, 0x7610, R0 ;  /* 0x00007610ff007816 */ /* 0x000fc40000000000 */
[----:B------:R-:W-:Y:S02]  /*0720*/  PRMT R2, RZ, 0x7610, R2 ;  /* 0x00007610ff027816 */ /* 0x000fe40000000002 */
[----:B------:R-:W-:Y:S01]  /*0730*/  PRMT R25, RZ, 0x7610, R25 ;  /* 0x00007610ff197816 */ /* 0x000fe20000000019 */
[----:B------:R-:W3:Y:S01]  /*0740*/  LDC.64 R10, c[0x0][0x420] ;  /* 0x00010800ff0a7b82 */ /* 0x000ee20000000a00 */
[----:B-1----:R-:W-:-:S07]  /*0750*/  IADD3 R55, PT, PT, -R14, UR4, RZ ;  /* 0x000000040e377c10 */ /* 0x002fce000fffe1ff */
[----:B------:R-:W1:Y:S01]  /*0760*/  LDC.64 R20, c[0x0][0x428] ;  /* 0x00010a00ff147b82 */ /* 0x000e620000000a00 */
[----:B0-----:R-:W-:Y:S01]  /*0770*/  IMAD.WIDE.U32 R4, R8, UR18, R14 ;  /* 0x0000001208047c25 */ /* 0x001fe2000f8e000e */
[-C--:B------:R-:W-:Y:S02]  /*0780*/  ISETP.GE.AND P6, PT, R47, R55.reuse, PT ;  /* 0x000000372f00720c */ /* 0x080fe40003fc6270 */
[----:B------:R-:W-:Y:S01]  /*0790*/  ISETP.GE.AND P5, PT, R48, R55, PT ;  /* 0x000000373000720c */ /* 0x000fe20003fa6270 */
[----:B------:R-:W-:Y:S02]  /*07a0*/  IMAD R5, R9, UR18, R5 ;  /* 0x0000001209057c24 */ /* 0x000fe4000f8e0205 */
[----:B---3--:R-:W-:Y:S01]  /*07b0*/  IMAD.WIDE.U32 R6, R10, UR18, R14 ;  /* 0x000000120a067c25 */ /* 0x008fe2000f8e000e */
[----:B------:R-:W-:Y:S02]  /*07c0*/  PRMT R27, RZ, 0x7610, R27 ;  /* 0x00007610ff1b7816 */ /* 0x000fe4000000001b */
[----:B------:R-:W-:Y:S01]  /*07d0*/  PRMT R8, RZ, 0x7610, R8 ;  /* 0x00007610ff087816 */ /* 0x000fe20000000008 */
[----:B--2---:R-:W-:Y:S01]  /*07e0*/  IMAD.WIDE.U32 R4, R3, R12, R4 ;  /* 0x0000000c03047225 */ /* 0x004fe200078e0004 */
[----:B------:R-:W-:Y:S01]  /*07f0*/  IADD3 R12, P1, PT, R23, R40, RZ ;  /* 0x00000028170c7210 */ /* 0x000fe20007f3e0ff */
[----:B------:R-:W-:Y:S01]  /*0800*/  BAR.SYNC.DEFER_BLOCKING 0x0 ;  /* 0x0000000000007b1d */ /* 0x000fe20000010000 */
[----:B------:R-:W-:Y:S01]  /*0810*/  P2R R83, PR, RZ, 0x40 ;  /* 0x00000040ff537803 */ /* 0x000fe20000000000 */
[----:B------:R-:W-:Y:S01]  /*0820*/  IMAD R7, R11, UR18, R7 ;  /* 0x000000120b077c24 */ /* 0x000fe2000f8e0207 */
[----:B------:R-:W-:-:S02]  /*0830*/  IADD3 R9, P2, PT, R44, R4, RZ ;  /* 0x000000042c097210 */ /* 0x000fc40007f5e0ff */
[----:B------:R-:W-:Y:S01]  /*0840*/  IADD3 R4, P0, PT, R23, R38, RZ ;  /* 0x0000002617047210 */ /* 0x000fe20007f1e0ff */
[C---:B-1----:R-:W-:Y:S01]  /*0850*/  IMAD.WIDE.U32 R10, R3.reuse, R20, R6 ;  /* 0x00000014030a7225 */ /* 0x042fe200078e0006 */
[----:B------:R-:W-:Y:S02]  /*0860*/  IADD3.X R23, PT, PT, RZ, R43, RZ, P4, !PT ;  /* 0x0000002bff177210 */ /* 0x000fe400027fe4ff */
[C---:B------:R-:W-:Y:S01]  /*0870*/  ISETP.GE.AND P4, PT, R44.reuse, R55, PT ;  /* 0x000000372c00720c */ /* 0x040fe20003f86270 */
[C---:B------:R-:W-:Y:S01]  /*0880*/  IMAD R20, R3.reuse, R13, R5 ;  /* 0x0000000d03147224 */ /* 0x040fe200078e0205 */
[----:B------:R-:W-:Y:S01]  /*0890*/  PRMT R7, RZ, 0x7610, R7 ;  /* 0x00007610ff077816 */ /* 0x000fe20000000007 */
[----:B------:R-:W-:Y:S01]  /*08a0*/  IMAD R11, R3, R21, R11 ;  /* 0x00000015030b7224 */ /* 0x000fe200078e020b */
[----:B------:R-:W-:Y:S02]  /*08b0*/  IADD3 R10, P3, PT, R44, R10, RZ ;  /* 0x0000000a2c0a7210 */ /* 0x000fe40007f7e0ff */
[----:B------:R-:W-:-:S02]  /*08c0*/  IADD3.X R5, PT, PT, RZ, R39, RZ, P0, !PT ;  /* 0x00000027ff057210 */ /* 0x000fc400007fe4ff */
[----:B------:R-:W-:Y:S02]  /*08d0*/  IADD3.X R13, PT, PT, RZ, R41, RZ, P1, !PT ;  /* 0x00000029ff0d7210 */ /* 0x000fe40000ffe4ff */
[-C--:B------:R-:W-:Y:S02]  /*08e0*/  ISETP.GE.AND P0, PT, R49, R55.reuse, PT ;  /* 0x000000373100720c */ /* 0x080fe40003f06270 */
[-C--:B------:R-:W-:Y:S02]  /*08f0*/  ISETP.GE.AND P1, PT, R50, R55.reuse, PT ;  /* 0x000000373200720c */ /* 0x080fe40003f26270 */
[----:B------:R-:W-:Y:S01]  /*0900*/  IADD3.X R20, PT, PT, RZ, R20, RZ, P2, !PT ;  /* 0x00000014ff147210 */ /* 0x000fe200017fe4ff */
[----:B------:R-:W2:Y:S01]  /*0910*/  @!P4 LDG.E.U16 R7, desc[UR16][R4.64] ;  /* 0x000000100407c981 */ /* 0x000ea2000c1e1500 */
[----:B------:R-:W-:Y:S02]  /*0920*/  ISETP.GE.AND P2, PT, R51, R55, PT ;  /* 0x000000373300720c */ /* 0x000fe40003f46270 */
[----:B------:R-:W-:Y:S01]  /*0930*/  IADD3.X R11, PT, PT, RZ, R11, RZ, P3, !PT ;  /* 0x0000000bff0b7210 */ /* 0x000fe20001ffe4ff */
[----:B------:R-:W3:Y:S01]  /*0940*/  @!P6 LDG.E.U16 R0, desc[UR16][R4.64+0x40] ;  /* 0x000040100400e981 */ /* 0x000ee2000c1e1500 */
[----:B------:R-:W-:-:S02]  /*0950*/  P2R R81, PR, RZ, 0x10 ;  /* 0x00000010ff517803 */ /* 0x000fc40000000000 */
[-C--:B------:R-:W-:Y:S01]  /*0960*/  ISETP.GE.AND P3, PT, R52, R55.reuse, PT ;  /* 0x000000373400720c */ /* 0x080fe20003f66270 */
[----:B------:R-:W4:Y:S01]  /*0970*/  @!P0 LDG.E.U16 R2, desc[UR16][R4.64+0xc0] ;  /* 0x0000c01004028981 */ /* 0x000f22000c1e1500 */
[----:B------:R-:W-:Y:S02]  /*0980*/  ISETP.GE.AND P4, PT, R53, R55, PT ;  /* 0x000000373500720c */ /* 0x000fe40003f86270 */
[----:B------:R-:W-:Y:S01]  /*0990*/  PRMT R21, RZ, 0x7610, R21 ;  /* 0x00007610ff157816 */ /* 0x000fe20000000015 */
[----:B------:R-:W4:Y:S01]  /*09a0*/  @!P1 LDG.E.U16 R25, desc[UR16][R4.64+0x100] ;  /* 0x0001001004199981 */ /* 0x000f22000c1e1500 */
[----:B------:R-:W-:Y:S01]  /*09b0*/  PRMT R6, RZ, 0x7610, R6 ;  /* 0x00007610ff067816 */ /* 0x000fe20000000006 */
[----:B------:R-:W0:Y:S01]  /*09c0*/  S2R R65, SR_LANEID ;  /* 0x0000000000417919 */ /* 0x000e220000000000 */
[----:B------:R-:W1:Y:S01]  /*09d0*/  S2UR UR6, SR_CgaCtaId ;  /* 0x00000000000679c3 */ /* 0x000e620000008800 */
[----:B------:R-:W-:Y:S01]  /*09e0*/  UMOV UR4, 0x400 ;  /* 0x0000040000047882 */ /* 0x000fe20000000000 */
[----:B------:R-:W-:Y:S01]  /*09f0*/  P2R R70, PR, RZ, 0x40 ;  /* 0x00000040ff467803 */ /* 0x000fe20000000000 */
[----:B------:R-:W4:Y:S01]  /*0a00*/  @!P5 LDG.E.U16 R21, desc[UR16][R4.64+0x80] ;  /* 0x000080100415d981 */ /* 0x000f22000c1e1500 */
[----:B------:R-:W-:-:S02]  /*0a10*/  PRMT R67, RZ, 0x7610, R67 ;  /* 0x00007610ff437816 */ /* 0x000fc40000000043 */
[----:B------:R-:W-:Y:S01]  /*0a20*/  PRMT R69, RZ, 0x7610, R69 ;  /* 0x00007610ff457816 */ /* 0x000fe20000000045 */
[----:B------:R-:W4:Y:S01]  /*0a30*/  @!P2 LDG.E.U16 R6, desc[UR16][R4.64+0x140] ;  /* 0x000140100406a981 */ /* 0x000f22000c1e1500 */
[----:B------:R-:W-:Y:S02]  /*0a40*/  PRMT R71, RZ, 0x7610, R71 ;  /* 0x00007610ff477816 */ /* 0x000fe40000000047 */
[----:B------:R-:W-:Y:S01]  /*0a50*/  PRMT R66, RZ, 0x7610, R66 ;  /* 0x00007610ff427816 */ /* 0x000fe20000000042 */
[----:B------:R-:W4:Y:S01]  /*0a60*/  @!P3 LDG.E.U16 R27, desc[UR16][R4.64+0x180] ;  /* 0x00018010041bb981 */ /* 0x000f22000c1e1500 */
[----:B------:R-:W-:Y:S02]  /*0a70*/  PRMT R68, RZ, 0x7610, R68 ;  /* 0x00007610ff447816 */ /* 0x000fe40000000044 */
[----:B------:R-:W-:Y:S01]  /*0a80*/  PRMT R73, RZ, 0x7610, R73 ;  /* 0x00007610ff497816 */ /* 0x000fe20000000049 */
[----:B------:R0:W4:Y:S01]  /*0a90*/  @!P4 LDG.E.U16 R8, desc[UR16][R4.64+0x1c0] ;  /* 0x0001c0100408c981 */ /* 0x000122000c1e1500 */
[----:B------:R-:W-:-:S02]  /*0aa0*/  PRMT R75, RZ, 0x7610, R75 ;  /* 0x00007610ff4b7816 */ /* 0x000fc4000000004b */
[----:B------:R-:W-:Y:S02]  /*0ab0*/  PRMT R72, RZ, 0x7610, R72 ;  /* 0x00007610ff487816 */ /* 0x000fe40000000048 */
[----:B------:R-:W-:Y:S02]  /*0ac0*/  PRMT R77, RZ, 0x7610, R77 ;  /* 0x00007610ff4d7816 */ /* 0x000fe4000000004d */
[----:B------:R-:W-:Y:S01]  /*0ad0*/  PRMT R74, RZ, 0x7610, R74 ;  /* 0x00007610ff4a7816 */ /* 0x000fe2000000004a */
[----:B-1----:R-:W-:Y:S01]  /*0ae0*/  ULEA UR6, UR6, UR4, 0x18 ;  /* 0x0000000406067291 */ /* 0x002fe2000f8ec0ff */
[----:B------:R-:W-:Y:S02]  /*0af0*/  PRMT R79, RZ, 0x7610, R79 ;  /* 0x00007610ff4f7816 */ /* 0x000fe4000000004f */
[----:B------:R-:W-:Y:S02]  /*0b00*/  PRMT R76, RZ, 0x7610, R76 ;  /* 0x00007610ff4c7816 */ /* 0x000fe4000000004c */
[----:B------:R-:W-:-:S02]  /*0b10*/  P2R R85, PR, RZ, 0x20 ;  /* 0x00000020ff557803 */ /* 0x000fc40000000000 */
[C---:B0-----:R-:W-:Y:S02]  /*0b20*/  IADD3 R24, PT, PT, R65.reuse, 0x20, RZ ;  /* 0x0000002041187810 */ /* 0x041fe40007ffe0ff */
[C---:B------:R-:W-:Y:S02]  /*0b30*/  IADD3 R26, PT, PT, R65.reuse, 0x40, RZ ;  /* 0x00000040411a7810 */ /* 0x040fe40007ffe0ff */
[-C--:B------:R-:W-:Y:S02]  /*0b40*/  LEA.HI.SX32 R56, R65, R65.reuse, 0x1b ;  /* 0x0000004141387211 */ /* 0x080fe400078fdaff */
[-C--:B------:R-:W-:Y:S02]  /*0b50*/  LEA.HI.SX32 R24, R24, R65.reuse, 0x1b ;  /* 0x0000004118187211 */ /* 0x080fe400078fdaff */
[----:B------:R-:W-:Y:S02]  /*0b60*/  LEA.HI.SX32 R26, R26, R65, 0x1b ;  /* 0x000000411a1a7211 */ /* 0x000fe400078fdaff */
[----:B------:R-:W-:-:S02]  /*0b70*/  LEA R56, R56, UR6, 0x1 ;  /* 0x0000000638387c11 */ /* 0x000fc4000f8e08ff */
[----:B------:R-:W-:Y:S02]  /*0b80*/  LEA R57, R24, UR6, 0x1 ;  /* 0x0000000618397c11 */ /* 0x000fe4000f8e08ff */
[C---:B------:R-:W-:Y:S02]  /*0b90*/  IADD3 R4, PT, PT, R65.reuse, 0x60, RZ ;  /* 0x0000006041047810 */ /* 0x040fe40007ffe0ff */
[----:B------:R-:W-:Y:S02]  /*0ba0*/  LEA R58, R26, UR6, 0x1 ;  /* 0x000000061a3a7c11 */ /* 0x000fe4000f8e08ff */
[C---:B------:R-:W-:Y:S02]  /*0bb0*/  IADD3 R24, PT, PT, R65.reuse, 0x80, RZ ;  /* 0x0000008041187810 */ /* 0x040fe40007ffe0ff */
[C---:B------:R-:W-:Y:S02]  /*0bc0*/  IADD3 R26, PT, PT, R65.reuse, 0xa0, RZ ;  /* 0x000000a0411a7810 */ /* 0x040fe40007ffe0ff */
[----:B------:R-:W-:-:S02]  /*0bd0*/  IADD3 R60, PT, PT, R65, 0xc0, RZ ;  /* 0x000000c0413c7810 */ /* 0x000fc40007ffe0ff */
[----:B------:R-:W-:Y:S02]  /*0be0*/  IADD3 R64, PT, PT, R65, 0xe0, RZ ;  /* 0x000000e041407810 */ /* 0x000fe40007ffe0ff */
        /* <DEDUP_REMOVED lines=10> */
[----:B------:R-:W-:-:S02]  /*0c90*/  ISETP.NE.AND P6, PT, R81, RZ, PT ;  /* 0x000000ff5100720c */ /* 0x000fc40003fc5270 */
[----:B------:R-:W-:Y:S02]  /*0ca0*/  PRMT R24, RZ, 0x7610, R24 ;  /* 0x00007610ff187816 */ /* 0x000fe40000000018 */
[----:B------:R-:W-:Y:S01]  /*0cb0*/  PRMT R26, RZ, 0x7610, R26 ;  /* 0x00007610ff1a7816 */ /* 0x000fe2000000001a */
[----:B--2---:R-:W-:Y:S04]  /*0cc0*/  STS.U16 [R56], R7 ;  /* 0x0000000738007388 */ /* 0x004fe80000000400 */
[----:B---3--:R0:W-:Y:S02]  /*0cd0*/  STS.U16 [R57+0x40], R0 ;  /* 0x0000400039007388 */ /* 0x0081e40000000400 */
[----:B0-----:R-:W-:-:S04]  /*0ce0*/  SHF.L.U32 R0, R65, 0x3, RZ ;  /* 0x0000000341007819 */ /* 0x001fc800000006ff */
[----:B------:R-:W-:Y:S01]  /*0cf0*/  LEA.HI.SX32 R64, R0, R0, 0x1b ;  /* 0x0000000000407211 */ /* 0x000fe200078fdaff */
[----:B----4-:R-:W-:Y:S03]  /*0d00*/  STS.U16 [R58+0x80], R21 ;  /* 0x000080153a007388 */ /* 0x010fe60000000400 */
[----:B------:R-:W-:Y:S01]  /*0d10*/  LEA R64, R64, UR6, 0x1 ;  /* 0x0000000640407c11 */ /* 0x000fe2000f8e08ff */
        /* <DEDUP_REMOVED lines=26> */
[----:B------:R-:W-:Y:S02]  /*0ec0*/  ISETP.NE.AND P6, PT, R81, RZ, PT ;  /* 0x000000ff5100720c */ /* 0x000fe40003fc5270 */
[----:B------:R-:W-:Y:S01]  /*0ed0*/  PRMT R70, RZ, 0x7610, R70 ;  /* 0x00007610ff467816 */ /* 0x000fe20000000046 */
        /* <DEDUP_REMOVED lines=10> */
[----:B------:R-:W-:Y:S04]  /*0f80*/  LDS.U16 R25, [R64+0x2] ;  /* 0x0000020040197984 */ /* 0x000fe80000000400 */
[----:B------:R-:W-:Y:S04]  /*0f90*/  LDS.U16 R26, [R64+0x4] ;  /* 0x00000400401a7984 */ /* 0x000fe80000000400 */
[----:B------:R-:W-:Y:S04]  /*0fa0*/  LDS.U16 R27, [R64+0x6] ;  /* 0x00000600401b7984 */ /* 0x000fe80000000400 */
[----:B------:R-:W1:Y:S04]  /*0fb0*/  LDS.U16 R66, [R64+0x8] ;  /* 0x0000080040427984 */ /* 0x000e680000000400 */
[----:B------:R-:W2:Y:S04]  /*0fc0*/  LDS.U16 R67, [R64+0xa] ;  /* 0x00000a0040437984 */ /* 0x000ea80000000400 */
[----:B------:R-:W3:Y:S04]  /*0fd0*/  LDS.U16 R68, [R64+0xc] ;  /* 0x00000c0040447984 */ /* 0x000ee80000000400 */
[----:B------:R-:W4:Y:S01]  /*0fe0*/  LDS.U16 R69, [R64+0xe] ;  /* 0x00000e0040457984 */ /* 0x000f220000000400 */
[----:B------:R-:W-:Y:S06]  /*0ff0*/  BAR.SYNC.DEFER_BLOCKING 0x0 ;  /* 0x0000000000007b1d */ /* 0x000fec0000010000 */
[----:B------:R-:W4:Y:S01]  /*1000*/  @!P6 LDG.E.U16 R73, desc[UR16][R22.64] ;  /* 0x000000101649e981 */ /* 0x000f22000c1e1500 */
[----:B------:R-:W-:-:S03]  /*1010*/  ISETP.NE.AND P6, PT, R78, RZ, PT ;  /* 0x000000ff4e00720c */ /* 0x000fc60003fc5270 */
[----:B------:R-:W4:Y:S04]  /*1020*/  @!P5 LDG.E.U16 R75, desc[UR16][R22.64+0x80] ;  /* 0x00008010164bd981 */ /* 0x000f28000c1e1500 */
[----:B------:R-:W4:Y:S04]  /*1030*/  @!P0 LDG.E.U16 R72, desc[UR16][R22.64+0xc0] ;  /* 0x0000c01016488981 */ /* 0x000f28000c1e1500 */
[----:B------:R-:W4:Y:S04]  /*1040*/  @!P1 LDG.E.U16 R77, desc[UR16][R22.64+0x100] ;  /* 0x00010010164d9981 */ /* 0x000f28000c1e1500 */
[----:B------:R-:W4:Y:S04]  /*1050*/  @!P6 LDG.E.U16 R70, desc[UR16][R22.64+0x40] ;  /* 0x000040101646e981 */ /* 0x000f28000c1e1500 */
[----:B------:R-:W4:Y:S04]  /*1060*/  @!P2 LDG.E.U16 R74, desc[UR16][R22.64+0x140] ;  /* 0x00014010164aa981 */ /* 0x000f28000c1e1500 */
[----:B------:R-:W4:Y:S04]  /*1070*/  @!P3 LDG.E.U16 R79, desc[UR16][R22.64+0x180] ;  /* 0x00018010164fb981 */ /* 0x000f28000c1e1500 */
[----:B------:R2:W4:Y:S01]  /*1080*/  @!P4 LDG.E.U16 R76, desc[UR16][R22.64+0x1c0] ;  /* 0x0001c010164cc981 */ /* 0x000522000c1e1500 */
[----:B0-----:R-:W-:-:S02]  /*1090*/  SHF.L.U32 R24, R24, 0x10, RZ ;  /* 0x0000001018187819 */ /* 0x001fc400000006ff */
[----:B-1----:R-:W-:-:S03]  /*10a0*/  SHF.L.U32 R80, R66, 0x10, RZ ;  /* 0x0000001042507819 */ /* 0x002fc600000006ff */
[----:B-----5:R-:W-:-:S05]  /*10b0*/  FADD.FTZ R66, R24, R29 ;  /* 0x0000001d18427221 */ /* 0x020fca0000010000 */
[----:B------:R-:W-:Y:S02]  /*10c0*/  FSETP.GTU.FTZ.AND P5, PT, R66, 20, PT ;  /* 0x41a000004200780b */ /* 0x000fe40003fbc000 */
[----:B------:R-:W-:Y:S02]  /*10d0*/  SHF.L.U32 R78, R25, 0x10, RZ ;  /* 0x00000010194e7819 */ /* 0x000fe400000006ff */
[----:B------:R-:W-:Y:S02]  /*10e0*/  SHF.L.U32 R26, R26, 0x10, RZ ;  /* 0x000000101a1a7819 */ /* 0x000fe400000006ff */
[----:B--2---:R-:W-:Y:S02]  /*10f0*/  SHF.L.U32 R22, R27, 0x10, RZ ;  /* 0x000000101b167819 */ /* 0x004fe400000006ff */
[----:B------:R-:W-:Y:S02]  /*1100*/  SHF.L.U32 R82, R67, 0x10, RZ ;  /* 0x0000001043527819 */ /* 0x000fe400000006ff */
[----:B---3--:R-:W-:-:S02]  /*1110*/  SHF.L.U32 R84, R68, 0x10, RZ ;  /* 0x0000001044547819 */ /* 0x008fc400000006ff */
[----:B----4-:R-:W-:Y:S01]  /*1120*/  SHF.L.U32 R86, R69, 0x10, RZ ;  /* 0x0000001045567819 */ /* 0x010fe200000006ff */
[----:B------:R-:W-:Y:S01]  /*1130*/  BSSY.RECONVERGENT B0, `(.L_x_15454) ;  /* 0x0000030000007945 */ /* 0x000fe20003800200 */
[--C-:B------:R-:W-:Y:S01]  /*1140*/  FADD.FTZ R68, R78, R29.reuse ;  /* 0x0000001d4e447221 */ /* 0x100fe20000010000 */
[--C-:B------:R-:W-:Y:S01]  /*1150*/  FADD.FTZ R78, R84, R29.reuse ;  /* 0x0000001d544e7221 */ /* 0x100fe20000010000 */
[----:B------:R-:W-:Y:S04]  /*1160*/  STS.U16 [R56], R73 ;  /* 0x0000004938007388 */ /* 0x000fe80000000400 */
[----:B------:R0:W-:Y:S04]  /*1170*/  STS.U16 [R57+0x40], R70 ;  /* 0x0000404639007388 */ /* 0x0001e80000000400 */
[----:B------:R-:W-:Y:S04]  /*1180*/  STS.U16 [R58+0x80], R75 ;  /* 0x0000804b3a007388 */ /* 0x000fe80000000400 */
[----:B------:R-:W-:Y:S04]  /*1190*/  STS.U16 [R59+0xc0], R72 ;  /* 0x0000c0483b007388 */ /* 0x000fe80000000400 */
[----:B------:R-:W-:Y:S04]  /*11a0*/  STS.U16 [R60+0x100], R77 ;  /* 0x0001004d3c007388 */ /* 0x000fe80000000400 */
[----:B------:R1:W-:Y:S04]  /*11b0*/  STS.U16 [R61+0x140], R74 ;  /* 0x0001404a3d007388 */ /* 0x0003e80000000400 */
[----:B------:R-:W-:Y:S04]  /*11c0*/  STS.U16 [R62+0x180], R79 ;  /* 0x0001804f3e007388 */ /* 0x000fe80000000400 */
[----:B------:R2:W-:Y:S01]  /*11d0*/  STS.U16 [R63+0x1c0], R76 ;  /* 0x0001c04c3f007388 */ /* 0x0005e20000000400 */
[--C-:B0-----:R-:W-:Y:S01]  /*11e0*/  FADD.FTZ R70, R26, R29.reuse ;  /* 0x0000001d1a467221 */ /* 0x101fe20000010000 */
[--C-:B-1----:R-:W-:Y:S01]  /*11f0*/  FADD.FTZ R74, R80, R29.reuse ;  /* 0x0000001d504a7221 */ /* 0x102fe20000010000 */
[--C-:B------:R-:W-:Y:S01]  /*1200*/  FADD.FTZ R72, R22, R29.reuse ;  /* 0x0000001d16487221 */ /* 0x100fe20000010000 */
[--C-:B------:R-:W-:Y:S01]  /*1210*/  FADD.FTZ R80, R86, R29.reuse ;  /* 0x0000001d56507221 */ /* 0x100fe20000010000 */
[----:B--2---:R-:W-:Y:S01]  /*1220*/  FADD.FTZ R76, R82, R29 ;  /* 0x0000001d524c7221 */ /* 0x004fe20000010000 */
[----:B------:R-:W-:Y:S01]  /*1230*/  NOP ;  /* 0x0000000000007918 */ /* 0x000fe20000000000 */
[----:B------:R-:W-:Y:S05]  /*1240*/  @P5 BRA `(.L_x_15455) ;  /* 0x0000000000785947 */ /* 0x000fea0003800000 */
        /* <DEDUP_REMOVED lines=30> */
.L_x_15455:
[----:B------:R-:W-:Y:S05]  /*1430*/  BSYNC.RECONVERGENT B0 ;  /* 0x0000000000007941 */ /* 0x000fea0003800200 */
.L_x_15454:
[----:B------:R-:W-:Y:S01]  /*1440*/  FSETP.GTU.FTZ.AND P5, PT, R68, 20, PT ;  /* 0x41a000004400780b */ /* 0x000fe20003fbc000 */
[----:B------:R-:W-:-:S12]  /*1450*/  BSSY.RECONVERGENT B0, `(.L_x_15456) ;  /* 0x0000020000007945 */ /* 0x000fd80003800200 */
        /* <DEDUP_REMOVED lines=31> */
.L_x_15457:
[----:B------:R-:W-:Y:S05]  /*1650*/  BSYNC.RECONVERGENT B0 ;  /* 0x0000000000007941 */ /* 0x000fea0003800200 */
.L_x_15456:
        /* <DEDUP_REMOVED lines=33> */
.L_x_15459:
[----:B------:R-:W-:Y:S05]  /*1870*/  BSYNC.RECONVERGENT B0 ;  /* 0x0000000000007941 */ /* 0x000fea0003800200 */
.L_x_15458:
        /* <DEDUP_REMOVED lines=33> */
.L_x_15461:
[----:B------:R-:W-:Y:S05]  /*1a90*/  BSYNC.RECONVERGENT B0 ;  /* 0x0000000000007941 */ /* 0x000fea0003800200 */
.L_x_15460:
        /* <DEDUP_REMOVED lines=33> */
.L_x_15463:
[----:B------:R-:W-:Y:S05]  /*1cb0*/  BSYNC.RECONVERGENT B0 ;  /* 0x0000000000007941 */ /* 0x000fea0003800200 */
.L_x_15462:
        /* <DEDUP_REMOVED lines=33> */
.L_x_15465:
[----:B------:R-:W-:Y:S05]  /*1ed0*/  BSYNC.RECONVERGENT B0 ;  /* 0x0000000000007941 */ /* 0x000fea0003800200 */
.L_x_15464:
        /* <DEDUP_REMOVED lines=33> */
.L_x_15467:
[----:B------:R-:W-:Y:S05]  /*20f0*/  BSYNC.RECONVERGENT B0 ;  /* 0x0000000000007941 */ /* 0x000fea0003800200 */
.L_x_15466:
        /* <DEDUP_REMOVED lines=33> */
.L_x_15469:
[----:B------:R-:W-:Y:S05]  /*2310*/  BSYNC.RECONVERGENT B0 ;  /* 0x0000000000007941 */ /* 0x000fea0003800200 */
.L_x_15468:
[----:B------:R-:W0:Y:S01]  /*2320*/  LDCU.64 UR8, c[0x0][0x488] ;  /* 0x00009100ff0877ac */ /* 0x000e220008000a00 */
[----:B------:R-:W-:Y:S01]  /*2330*/  LDS.U16 R26, [R64+0x8] ;  /* 0x00000800401a7984 */ /* 0x000fe20000000400 */
[----:B------:R-:W-:Y:S01]  /*2340*/  P2R R79, PR, RZ, 0x10 ;  /* 0x00000010ff4f7803 */ /* 0x000fe20000000000 */
[----:B------:R-:W1:Y:S01]  /*2350*/  LDC.64 R112, c[0x0][0x508] ;  /* 0x00014200ff707b82 */ /* 0x000e620000000a00 */
[----:B------:R-:W-:Y:S01]  /*2360*/  ISETP.NE.AND P4, PT, R81, RZ, PT ;  /* 0x000000ff5100720c */ /* 0x000fe20003f85270 */
[----:B------:R-:W-:Y:S01]  /*2370*/  LDS.U16 R27, [R64+0xa] ;  /* 0x00000a00401b7984 */ /* 0x000fe20000000400 */
[----:B------:R-:W-:Y:S01]  /*2380*/  PRMT R71, RZ, 0x7610, R71 ;  /* 0x00007610ff477816 */ /* 0x000fe20000000047 */
[----:B------:R-:W2:Y:S01]  /*2390*/  LDCU.64 UR10, c[0x0][0x558] ;  /* 0x0000ab00ff0a77ac */ /* 0x000ea20008000a00 */
[----:B------:R-:W-:Y:S01]  /*23a0*/  ISETP.NE.AND P6, PT, R85, RZ, PT ;  /* 0x000000ff5500720c */ /* 0x000fe20003fc5270 */
[----:B------:R-:W-:Y:S01]  /*23b0*/  LDS.U16 R67, [R64+0xc] ;  /* 0x00000c0040437984 */ /* 0x000fe20000000400 */
[----:B------:R-:W-:-:S02]  /*23c0*/  PRMT R82, RZ, 0x7610, R82 ;  /* 0x00007610ff527816 */ /* 0x000fc40000000052 */
[----:B------:R-:W-:Y:S01]  /*23d0*/  PRMT R73, RZ, 0x7610, R73 ;  /* 0x00007610ff497816 */ /* 0x000fe20000000049 */
[----:B------:R-:W-:Y:S01]  /*23e0*/  LDS.U16 R69, [R64+0xe] ;  /* 0x00000e0040457984 */ /* 0x000fe20000000400 */
[----:B------:R-:W-:Y:S02]  /*23f0*/  PRMT R84, RZ, 0x7610, R84 ;  /* 0x00007610ff547816 */ /* 0x000fe40000000054 */
[----:B------:R-:W-:Y:S02]  /*2400*/  PRMT R75, RZ, 0x7610, R75 ;  /* 0x00007610ff4b7816 */ /* 0x000fe4000000004b */
[C---:B0-----:R-:W-:Y:S02]  /*2410*/  LEA R22, P5, R9.reuse, UR8, 0x1 ;  /* 0x0000000809167c11 */ /* 0x041fe4000f8a08ff */
[----:B------:R-:W-:Y:S02]  /*2420*/  PRMT R86, RZ, 0x7610, R86 ;  /* 0x00007610ff567816 */ /* 0x000fe40000000056 */
[----:B------:R-:W-:Y:S01]  /*2430*/  LEA.HI.X R23, R9, UR9, R20, 0x1, P5 ;  /* 0x0000000909177c11 */ /* 0x000fe2000a8f0c14 */
[----:B------:R-:W0:Y:S01]  /*2440*/  LDCU.64 UR8, c[0x0][0x478] ;  /* 0x00008f00ff0877ac */ /* 0x000e220008000a00 */
[----:B------:R-:W-:Y:S01]  /*2450*/  LDS.U16 R9, [R64] ;  /* 0x0000000040097984 */ /* 0x000fe20000000400 */
[----:B------:R-:W-:-:S02]  /*2460*/  PRMT R77, RZ, 0x7610, R77 ;  /* 0x00007610ff4d7816 */ /* 0x000fc4000000004d */
[----:B------:R-:W-:Y:S01]  /*2470*/  PRMT R88, RZ, 0x7610, R88 ;  /* 0x00007610ff587816 */ /* 0x000fe20000000058 */
[----:B------:R-:W-:Y:S01]  /*2480*/  LDS.U16 R20, [R64+0x6] ;  /* 0x0000060040147984 */ /* 0x000fe20000000400 */
[----:B0-----:R-:W-:-:S04]  /*2490*/  LEA R24, P5, R10, UR8, 0x1 ;  /* 0x000000080a187c11 */ /* 0x001fc8000f8a08ff */
[----:B------:R-:W-:Y:S01]  /*24a0*/  LEA.HI.X R25, R10, UR9, R11, 0x1, P5 ;  /* 0x000000090a197c11 */ /* 0x000fe2000a8f0c0b */
[----:B------:R-:W0:Y:S01]  /*24b0*/  LDCU.64 UR8, c[0x0][0x510] ;  /* 0x0000a200ff0877ac */ /* 0x000e220008000a00 */
[----:B------:R-:W-:Y:S01]  /*24c0*/  LDS.U16 R10, [R64+0x2] ;  /* 0x00000200400a7984 */ /* 0x000fe20000000400 */
[----:B------:R-:W-:-:S03]  /*24d0*/  ISETP.NE.AND P5, PT, R83, RZ, PT ;  /* 0x000000ff5300720c */ /* 0x000fc60003fa5270 */
[----:B------:R-:W-:Y:S01]  /*24e0*/  LDS.U16 R11, [R64+0x4] ;  /* 0x00000400400b7984 */ /* 0x000fe20000000400 */
[----:B------:R-:W-:Y:S06]  /*24f0*/  BAR.SYNC.DEFER_BLOCKING 0x0 ;  /* 0x0000000000007b1d */ /* 0x000fec0000010000 */
[----:B------:R-:W3:Y:S01]  /*2500*/  @!P4 LDG.E.U16 R71, desc[UR16][R22.64] ;  /* 0x000000101647c981 */ /* 0x000ee2000c1e1500 */
[----:B------:R-:W-:-:S03]  /*2510*/  ISETP.NE.AND P4, PT, R79, RZ, PT ;  /* 0x000000ff4f00720c */ /* 0x000fc60003f85270 */
[----:B------:R-:W4:Y:S01]  /*2520*/  @!P5 LDG.E.U16 R82, desc[UR16][R22.64+0x40] ;  /* 0x000040101652d981 */ /* 0x000f22000c1e1500 */
[----:B------:R-:W-:Y:S02]  /*2530*/  P2R R85, PR, RZ, 0x20 ;  /* 0x00000020ff557803 */ /* 0x000fe40000000000 */
[----:B------:R-:W-:Y:S01]  /*2540*/  ISETP.NE.AND P5, PT, R81, RZ, PT ;  /* 0x000000ff5100720c */ /* 0x000fe20003fa5270 */
[----:B------:R-:W5:Y:S04]  /*2550*/  @!P6 LDG.E.U16 R73, desc[UR16][R22.64+0x80] ;  /* 0x000080101649e981 */ /* 0x000f68000c1e1500 */
[----:B------:R-:W2:Y:S04]  /*2560*/  @!P0 LDG.E.U16 R84, desc[UR16][R22.64+0xc0] ;  /* 0x0000c01016548981 */ /* 0x000ea8000c1e1500 */
[----:B------:R-:W2:Y:S04]  /*2570*/  @!P1 LDG.E.U16 R75, desc[UR16][R22.64+0x100] ;  /* 0x00010010164b9981 */ /* 0x000ea8000c1e1500 */
[----:B------:R-:W2:Y:S04]  /*2580*/  @!P2 LDG.E.U16 R86, desc[UR16][R22.64+0x140] ;  /* 0x000140101656a981 */ /* 0x000ea8000c1e1500 */
[----:B------:R-:W2:Y:S04]  /*2590*/  @!P3 LDG.E.U16 R77, desc[UR16][R22.64+0x180] ;  /* 0x00018010164db981 */ /* 0x000ea8000c1e1500 */
[----:B------:R-:W2:Y:S01]  /*25a0*/  @!P4 LDG.E.U16 R88, desc[UR16][R22.64+0x1c0] ;  /* 0x0001c0101658c981 */ /* 0x000ea2000c1e1500 */
[----:B------:R-:W-:-:S02]  /*25b0*/  PRMT R83, RZ, 0x7610, R83 ;  /* 0x00007610ff537816 */ /* 0x000fc40000000053 */
[----:B------:R-:W-:Y:S02]  /*25c0*/  PRMT R87, RZ, 0x7610, R87 ;  /* 0x00007610ff577816 */ /* 0x000fe40000000057 */
[----:B------:R-:W-:Y:S01]  /*25d0*/  PRMT R89, RZ, 0x7610, R89 ;  /* 0x00007610ff597816 */ /* 0x000fe20000000059 */
[----:B---3--:R-:W-:Y:S04]  /*25e0*/  STS.U16 [R56], R71 ;  /* 0x0000004738007388 */ /* 0x008fe80000000400 */
[----:B----4-:R3:W-:Y:S04]  /*25f0*/  STS.U16 [R57+0x40], R82 ;  /* 0x0000405239007388 */ /* 0x0107e80000000400 */
[----:B-----5:R-:W-:Y:S04]  /*2600*/  STS.U16 [R58+0x80], R73 ;  /* 0x000080493a007388 */ /* 0x020fe80000000400 */
[----:B--2---:R2:W-:Y:S04]  /*2610*/  STS.U16 [R59+0xc0], R84 ;  /* 0x0000c0543b007388 */ /* 0x0045e80000000400 */
        /* <DEDUP_REMOVED lines=8> */
[----:B------:R-:W1:Y:S04]  /*26a0*/  LDS.U16 R73, [R64+0x6] ;  /* 0x0000060040497984 */ /* 0x000e680000000400 */
[----:B------:R-:W0:Y:S04]  /*26b0*/  LDS.U16 R79, [R64+0x8] ;  /* 0x00000800404f7984 */ /* 0x000e280000000400 */
[----:B------:R-:W0:Y:S04]  /*26c0*/  LDS.U16 R75, [R64+0xa] ;  /* 0x00000a00404b7984 */ /* 0x000e280000000400 */
[----:B------:R-:W-:Y:S04]  /*26d0*/  LDS.U16 R81, [R64+0xc] ;  /* 0x00000c0040517984 */ /* 0x000fe80000000400 */
[----:B------:R-:W0:Y:S01]  /*26e0*/  LDS.U16 R77, [R64+0xe] ;  /* 0x00000e00404d7984 */ /* 0x000e220000000400 */
[----:B------:R-:W-:Y:S01]  /*26f0*/  BAR.SYNC.DEFER_BLOCKING 0x0 ;  /* 0x0000000000007b1d */ /* 0x000fe20000010000 */
[----:B---3--:R-:W-:-:S02]  /*2700*/  PRMT R82, RZ, 0x7610, R82 ;  /* 0x00007610ff527816 */ /* 0x008fc40000000052 */
[----:B--2---:R-:W-:Y:S02]  /*2710*/  PRMT R84, RZ, 0x7610, R84 ;  /* 0x00007610ff547816 */ /* 0x004fe40000000054 */
[----:B----4-:R-:W-:Y:S02]  /*2720*/  PRMT R86, RZ, 0x7610, R86 ;  /* 0x00007610ff567816 */ /* 0x010fe40000000056 */
[----:B-----5:R-:W-:Y:S01]  /*2730*/  PRMT R88, RZ, 0x7610, R88 ;  /* 0x00007610ff587816 */ /* 0x020fe20000000058 */
[----:B------:R-:W2:Y:S01]  /*2740*/  @!P5 LDG.E.U16 R83, desc[UR16][R24.64] ;  /* 0x000000101853d981 */ /* 0x000ea2000c1e1500 */
[----:B------:R-:W-:Y:S02]  /*2750*/  ISETP.NE.AND P5, PT, R85, RZ, PT ;  /* 0x000000ff5500720c */ /* 0x000fe40003fa5270 */
[----:B------:R-:W-:Y:S01]  /*2760*/  PRMT R85, RZ, 0x7610, R85 ;  /* 0x00007610ff557816 */ /* 0x000fe20000000055 */
[----:B------:R-:W3:Y:S04]  /*2770*/  @!P0 LDG.E.U16 R84, desc[UR16][R24.64+0xc0] ;  /* 0x0000c01018548981 */ /* 0x000ee8000c1e1500 */
[----:B------:R-:W4:Y:S04]  /*2780*/  @!P1 LDG.E.U16 R87, desc[UR16][R24.64+0x100] ;  /* 0x0001001018579981 */ /* 0x000f28000c1e1500 */
[----:B------:R-:W5:Y:S04]  /*2790*/  @!P6 LDG.E.U16 R85, desc[UR16][R24.64+0x80] ;  /* 0x000080101855e981 */ /* 0x000f68000c1e1500 */
[----:B------:R-:W3:Y:S04]  /*27a0*/  @!P5 LDG.E.U16 R82, desc[UR16][R24.64+0x40] ;  /* 0x000040101852d981 */ /* 0x000ee8000c1e1500 */
[----:B------:R-:W4:Y:S04]  /*27b0*/  @!P2 LDG.E.U16 R86, desc[UR16][R24.64+0x140] ;  /* 0x000140101856a981 */ /* 0x000f28000c1e1500 */
[----:B------:R-:W4:Y:S04]  /*27c0*/  @!P3 LDG.E.U16 R89, desc[UR16][R24.64+0x180] ;  /* 0x000180101859b981 */ /* 0x000f28000c1e1500 */
[----:B------:R0:W4:Y:S01]  /*27d0*/  @!P4 LDG.E.U16 R88, desc[UR16][R24.64+0x1c0] ;  /* 0x0001c0101858c981 */ /* 0x000122000c1e1500 */
[----:B-1----:R-:W-:-:S02]  /*27e0*/  SHF.L.U32 R93, R73, 0x10, RZ ;  /* 0x00000010495d7819 */ /* 0x002fc400000006ff */
[----:B------:R-:W-:-:S03]  /*27f0*/  SHF.L.U32 R91, R23, 0x10, RZ ;  /* 0x00000010175b7819 */ /* 0x000fc600000006ff */
[----:B0-----:R-:W-:-:S04]  /*2800*/  FMUL.FTZ R24, R93, -1.4426950216293334961 ;  /* 0xbfb8aa3b5d187820 */ /* 0x001fc80000410000 */
[----:B------:R-:W-:Y:S01]  /*2810*/  MUFU.EX2 R94, R24 ;  /* 0x00000018005e7308 */ /* 0x000fe20000000800 */
[----:B------:R-:W-:Y:S01]  /*2820*/  SHF.L.U32 R92, R71, 0x10, RZ ;  /* 0x00000010475c7819 */ /* 0x000fe200000006ff */
[----:B------:R-:W-:Y:S01]  /*2830*/  FMUL.FTZ R23, R91, -1.4426950216293334961 ;  /* 0xbfb8aa3b5b177820 */ /* 0x000fe20000410000 */
[----:B------:R-:W-:-:S03]  /*2840*/  SHF.L.U32 R90, R22, 0x10, RZ ;  /* 0x00000010165a7819 */ /* 0x000fc600000006ff */
[----:B------:R-:W-:Y:S02]  /*2850*/  FMUL.FTZ R73, R92, -1.4426950216293334961 ;  /* 0xbfb8aa3b5c497820 */ /* 0x000fe40000410000 */
[----:B------:R-:W0:Y:S01]  /*2860*/  MUFU.EX2 R71, R23 ;  /* 0x0000001700477308 */ /* 0x000e220000000800 */
[----:B------:R-:W-:-:S07]  /*2870*/  FMUL.FTZ R22, R90, -1.4426950216293334961 ;  /* 0xbfb8aa3b5a167820 */ /* 0x000fce0000410000 */
[----:B------:R-:W1:Y:S01]  /*2880*/  MUFU.EX2 R73, R73 ;  /* 0x0000004900497308 */ /* 0x000e620000000800 */
[----:B------:R-:W-:-:S07]  /*2890*/  SHF.L.U32 R95, R79, 0x10, RZ ;  /* 0x000000104f5f7819 */ /* 0x000fce00000006ff */
[----:B------:R-:W1:Y:S01]  /*28a0*/  MUFU.EX2 R22, R22 ;  /* 0x0000001600167308 */ /* 0x000e620000000800 */
[----:B------:R-:W-:Y:S01]  /*28b0*/  FMUL.FTZ R25, R95, -1.4426950216293334961 ;  /* 0xbfb8aa3b5f197820 */ /* 0x000fe20000410000 */
[----:B------:R-:W-:Y:S01]  /*28c0*/  SHF.L.U32 R97, R75, 0x10, RZ ;  /* 0x000000104b617819 */ /* 0x000fe200000006ff */
[----:B0-----:R-:W-:Y:S01]  /*28d0*/  FADD.FTZ R75, R71, 1 ;  /* 0x3f800000474b7421 */ /* 0x001fe20000010000 */
[----:B------:R-:W-:Y:S02]  /*28e0*/  SHF.L.U32 R103, R77, 0x10, RZ ;  /* 0x000000104d677819 */ /* 0x000fe400000006ff */
[----:B------:R-:W-:Y:S02]  /*28f0*/  SHF.L.U32 R99, R81, 0x10, RZ ;  /* 0x0000001051637819 */ /* 0x000fe400000006ff */
[----:B------:R-:W0:Y:S01]  /*2900*/  MUFU.EX2 R96, R25 ;  /* 0x0000001900607308 */ /* 0x000e220000000800 */
[----:B-1----:R-:W-:Y:S01]  /*2910*/  FADD.FTZ R77, R73, 1 ;  /* 0x3f800000494d7421 */ /* 0x002fe20000010000 */
[----:B------:R-:W-:Y:S01]  /*2920*/  FMUL.FTZ R81, R97, -1.4426950216293334961 ;  /* 0xbfb8aa3b61517820 */ /* 0x000fe20000410000 */
[----:B------:R-:W-:-:S05]  /*2930*/  FADD.FTZ R22, R22, 1 ;  /* 0x3f80000016167421 */ /* 0x000fca0000010000 */
[----:B------:R-:W-:Y:S08]  /*2940*/  MUFU.EX2 R81, R81 ;  /* 0x0000005100517308 */ /* 0x000ff00000000800 */
[----:B------:R1:W-:Y:S02]  /*2950*/  MUFU.RCP R79, R22 ;  /* 0x00000016004f7308 */ /* 0x0003e40000001000 */
[----:B-1----:R-:W-:Y:S01]  /*2960*/  SHF.L.U32 R22, R10, 0x10, RZ ;  /* 0x000000100a167819 */ /* 0x002fe200000006ff */
[----:B------:R-:W-:Y:S01]  /*2970*/  FADD.FTZ R94, R94, 1 ;  /* 0x3f8000005e5e7421 */ /* 0x000fe20000010000 */
[----:B------:R-:W-:-:S05]  /*2980*/  SHF.L.U32 R9, R9, 0x10, RZ ;  /* 0x0000001009097819 */ /* 0x000fca00000006ff */
[----:B------:R-:W-:Y:S01]  /*2990*/  MUFU.RCP R94, R94 ;  /* 0x0000005e005e7308 */ /* 0x000fe20000001000 */
[----:B0-----:R-:W-:Y:S01]  /*29a0*/  FADD.FTZ R96, R96, 1 ;  /* 0x3f80000060607421 */ /* 0x001fe20000010000 */
[----:B------:R-:W-:-:S06]  /*29b0*/  SHF.L.U32 R20, R20, 0x10, RZ ;  /* 0x0000001014147819 */ /* 0x000fcc00000006ff */
[----:B------:R-:W-:Y:S01]  /*29c0*/  MUFU.RCP R96, R96 ;  /* 0x0000006000607308 */ /* 0x000fe20000001000 */
[----:B------:R-:W-:Y:S02]  /*29d0*/  SHF.L.U32 R26, R26, 0x10, RZ ;  /* 0x000000101a1a7819 */ /* 0x000fe400000006ff */
[----:B------:R-:W-:Y:S02]  /*29e0*/  SHF.L.U32 R27, R27, 0x10, RZ ;  /* 0x000000101b1b7819 */ /* 0x000fe400000006ff */
[----:B------:R-:W-:Y:S02]  /*29f0*/  SHF.L.U32 R69, R69, 0x10, RZ ;  /* 0x0000001045457819 */ /* 0x000fe400000006ff */
[----:B------:R-:W-:Y:S01]  /*2a00*/  ISETP.NE.AND P1, PT, R36, RZ, PT ;  /* 0x000000ff2400720c */ /* 0x000fe20003f25270 */
[----:B--2---:R-:W-:Y:S04]  /*2a10*/  STS.U16 [R56], R83 ;  /* 0x0000005338007388 */ /* 0x004fe80000000400 */
[----:B---3--:R-:W-:Y:S04]  /*2a20*/  STS.U16 [R57+0x40], R82 ;  /* 0x0000405239007388 */ /* 0x008fe80000000400 */
[----:B-----5:R-:W-:Y:S04]  /*2a30*/  STS.U16 [R58+0x80], R85 ;  /* 0x000080553a007388 */ /* 0x020fe80000000400 */
[----:B------:R0:W-:Y:S04]  /*2a40*/  STS.U16 [R59+0xc0], R84 ;  /* 0x0000c0543b007388 */ /* 0x0001e80000000400 */
[----:B----4-:R1:W-:Y:S04]  /*2a50*/  STS.U16 [R60+0x100], R87 ;  /* 0x000100573c007388 */ /* 0x0103e80000000400 */
[----:B------:R-:W-:Y:S04]  /*2a60*/  STS.U16 [R61+0x140], R86 ;  /* 0x000140563d007388 */ /* 0x000fe80000000400 */
[----:B------:R-:W-:Y:S04]  /*2a70*/  STS.U16 [R62+0x180], R89 ;  /* 0x000180593e007388 */ /* 0x000fe80000000400 */
[----:B------:R-:W-:Y:S01]  /*2a80*/  STS.U16 [R63+0x1c0], R88 ;  /* 0x0001c0583f007388 */ /* 0x000fe20000000400 */
[----:B------:R-:W-:-:S03]  /*2a90*/  NOP ;  /* 0x0000000000007918 */ /* 0x000fc60000000000 */
[----:B------:R-:W2:Y:S04]  /*2aa0*/  LDS.U16 R24, [R64+0x2] ;  /* 0x0000020040187984 */ /* 0x000ea80000000400 */
[----:B------:R-:W3:Y:S04]  /*2ab0*/  LDS.U16 R23, [R64] ;  /* 0x0000000040177984 */ /* 0x000ee80000000400 */
[----:B------:R-:W4:Y:S01]  /*2ac0*/  LDS.U16 R71, [R64+0x6] ;  /* 0x0000060040477984 */ /* 0x000f220000000400 */
[----:B0-----:R0:W5:Y:S03]  /*2ad0*/  MUFU.RCP R84, R75 ;  /* 0x0000004b00547308 */ /* 0x0011660000001000 */
[----:B------:R-:W4:Y:S01]  /*2ae0*/  LDS.U16 R25, [R64+0x4] ;  /* 0x0000040040197984 */ /* 0x000f220000000400 */
[----:B------:R-:W-:-:S03]  /*2af0*/  FMUL.FTZ R83, R103, -1.4426950216293334961 ;  /* 0xbfb8aa3b67537820 */ /* 0x000fc60000410000 */
[----:B------:R-:W4:Y:S01]  /*2b00*/  LDS.U16 R73, [R64+0x8] ;  /* 0x0000080040497984 */ /* 0x000f220000000400 */
[----:B------:R2:W-:Y:S03]  /*2b10*/  MUFU.EX2 R101, R83 ;  /* 0x0000005300657308 */ /* 0x0005e60000000800 */
[----:B------:R-:W4:Y:S01]  /*2b20*/  LDS.U16 R10, [R64+0xa] ;  /* 0x00000a00400a7984 */ /* 0x000f220000000400 */
[----:B------:R-:W-:-:S03]  /*2b30*/  FMUL.FTZ R82, R99, -1.4426950216293334961 ;  /* 0xbfb8aa3b63527820 */ /* 0x000fc60000410000 */
[----:B0-----:R-:W0:Y:S01]  /*2b40*/  LDS.U16 R75, [R64+0xc] ;  /* 0x00000c00404b7984 */ /* 0x001e220000000400 */
[----:B-1----:R1:W-:Y:S01]  /*2b50*/  MUFU.RCP R87, R77 ;  /* 0x0000004d00577308 */ /* 0x0023e20000001000 */
[----:B--2---:R-:W-:-:S05]  /*2b60*/  SHF.L.U32 R83, R24, 0x10, RZ ;  /* 0x0000001018537819 */ /* 0x004fca00000006ff */
[----:B-1----:R-:W-:-:S04]  /*2b70*/  FMUL.FTZ R77, R22, R83 ;  /* 0x00000053164d7220 */ /* 0x002fc80000410000 */
[----:B-----5:R-:W-:Y:S02]  /*2b80*/  FMUL.FTZ R85, R84, R77 ;  /* 0x0000004d54557220 */ /* 0x020fe40000410000 */
[----:B------:R-:W1:Y:S01]  /*2b90*/  LDS.U16 R77, [R64+0xe] ;  /* 0x00000e00404d7984 */ /* 0x000e620000000400 */
[----:B------:R-:W-:Y:S01]  /*2ba0*/  FADD.FTZ R88, R81, 1 ;  /* 0x3f80000051587421 */ /* 0x000fe20000010000 */
[----:B------:R2:W5:Y:S01]  /*2bb0*/  MUFU.EX2 R98, R82 ;  /* 0x0000005200627308 */ /* 0x0005620000000800 */
[----:B---3--:R-:W-:Y:S01]  /*2bc0*/  SHF.L.U32 R81, R23, 0x10, RZ ;  /* 0x0000001017517819 */ /* 0x008fe200000006ff */
[----:B------:R-:W-:-:S04]  /*2bd0*/  FADD.FTZ R23, -R79, 1 ;  /* 0x3f8000004f177421 */ /* 0x000fc80000010100 */
[----:B------:R-:W-:Y:S01]  /*2be0*/  FMUL.FTZ R24, R9, R81 ;  /* 0x0000005109187220 */ /* 0x000fe20000410000 */
[----:B--2---:R-:W-:Y:S01]  /*2bf0*/  FADD.FTZ R82, -R84, 1 ;  /* 0x3f80000054527421 */ /* 0x004fe20000010100 */
[----:B------:R-:W-:Y:S02]  /*2c00*/  FFMA.FTZ R23, R90, R23, 1 ;  /* 0x3f8000005a177423 */ /* 0x000fe40000010017 */
[----:B------:R-:W-:Y:S01]  /*2c10*/  FMUL.FTZ R24, R79, R24 ;  /* 0x000000184f187220 */ /* 0x000fe20000410000 */
[----:B----4-:R-:W-:Y:S01]  /*2c20*/  SHF.L.U32 R71, R71, 0x10, RZ ;  /* 0x0000001047477819 */ /* 0x010fe200000006ff */
[----:B------:R-:W-:Y:S01]  /*2c30*/  FFMA.FTZ R86, R91, R82, 1 ;  /* 0x3f8000005b567423 */ /* 0x000fe20000010052 */
[----:B------:R2:W3:Y:S01]  /*2c40*/  MUFU.RCP R100, R88 ;  /* 0x0000005800647308 */ /* 0x0004e20000001000 */
[----:B------:R-:W-:Y:S01]  /*2c50*/  FMUL.FTZ R82, R24, R23 ;  /* 0x0000001718527220 */ /* 0x000fe20000410000 */
[----:B------:R-:W-:Y:S01]  /*2c60*/  SHF.L.U32 R23, R11, 0x10, RZ ;  /* 0x000000100b177819 */ /* 0x000fe200000006ff */
[----:B------:R-:W-:Y:S01]  /*2c70*/  FMUL.FTZ R85, R85, R86 ;  /* 0x0000005655557220 */ /* 0x000fe20000410000 */
[----:B------:R-:W-:Y:S01]  /*2c80*/  SHF.L.U32 R25, R25, 0x10, RZ ;  /* 0x0000001019197819 */ /* 0x000fe200000006ff */
[----:B------:R-:W-:Y:S01]  /*2c90*/  FADD.FTZ R86, -R94, 1 ;  /* 0x3f8000005e567421 */ /* 0x000fe20000010100 */
[----:B-----5:R-:W-:Y:S01]  /*2ca0*/  FADD.FTZ R89, R98, 1 ;  /* 0x3f80000062597421 */ /* 0x020fe20000010000 */
[----:B--2---:R-:W-:Y:S01]  /*2cb0*/  SHF.L.U32 R88, R73, 0x10, RZ ;  /* 0x0000001049587819 */ /* 0x004fe200000006ff */
[----:B------:R-:W-:Y:S01]  /*2cc0*/  FMUL.FTZ R73, R20, R71 ;  /* 0x0000004714497220 */ /* 0x000fe20000410000 */
[----:B------:R-:W-:Y:S01]  /*2cd0*/  FADD.FTZ R101, R101, 1 ;  /* 0x3f80000065657421 */ /* 0x000fe20000010000 */
[----:B------:R-:W-:Y:S01]  /*2ce0*/  FADD.FTZ R11, -R87, 1 ;  /* 0x3f800000570b7421 */ /* 0x000fe20000010100 */
[----:B------:R-:W-:Y:S01]  /*2cf0*/  FMUL.FTZ R24, R23, R25 ;  /* 0x0000001917187220 */ /* 0x000fe20000410000 */
[----:B------:R-:W-:Y:S01]  /*2d00*/  FFMA.FTZ R86, R93, R86, 1 ;  /* 0x3f8000005d567423 */ /* 0x000fe20000010056 */
[----:B------:R-:W-:Y:S01]  /*2d10*/  FMUL.FTZ R73, R94, R73 ;  /* 0x000000495e497220 */ /* 0x000fe20000410000 */
[----:B------:R2:W4:Y:S01]  /*2d20*/  MUFU.RCP R102, R89 ;  /* 0x0000005900667308 */ /* 0x0005220000001000 */
[----:B------:R-:W-:Y:S01]  /*2d30*/  FFMA.FTZ R11, R92, R11, 1 ;  /* 0x3f8000005c0b7423 */ /* 0x000fe2000001000b */
[----:B------:R-:W-:Y:S01]  /*2d40*/  FMUL.FTZ R24, R87, R24 ;  /* 0x0000001857187220 */ /* 0x000fe20000410000 */
[----:B------:R-:W-:Y:S01]  /*2d50*/  FMUL.FTZ R86, R73, R86 ;  /* 0x0000005649567220 */ /* 0x000fe20000410000 */
[----:B------:R-:W-:-:S04]  /*2d60*/  SHF.L.U32 R73, R10, 0x10, RZ ;  /* 0x000000100a497819 */ /* 0x000fc800000006ff */
[----:B------:R5:W5:Y:S01]  /*2d70*/  MUFU.RCP R104, R101 ;  /* 0x0000006500687308 */ /* 0x000b620000001000 */
[----:B------:R-:W-:Y:S01]  /*2d80*/  FMUL.FTZ R11, R24, R11 ;  /* 0x0000000b180b7220 */ /* 0x000fe20000410000 */
[----:B------:R-:W-:Y:S01]  /*2d90*/  SHF.L.U32 R24, R67, 0x10, RZ ;  /* 0x0000001043187819 */ /* 0x000fe200000006ff */
[----:B------:R-:W-:Y:S01]  /*2da0*/  FADD.FTZ R98, -R96, 1 ;  /* 0x3f80000060627421 */ /* 0x000fe20000010100 */
[----:B--2---:R-:W-:Y:S01]  /*2db0*/  FMUL.FTZ R89, R26, R88 ;  /* 0x000000581a597220 */ /* 0x004fe20000410000 */
[----:B---3--:R-:W-:Y:S01]  /*2dc0*/  FADD.FTZ R10, -R100, 1 ;  /* 0x3f800000640a7421 */ /* 0x008fe20000010100 */
[----:B------:R-:W-:Y:S01]  /*2dd0*/  FMUL.FTZ R67, R27, R73 ;  /* 0x000000491b437220 */ /* 0x000fe20000410000 */
[----:B------:R-:W-:Y:S01]  /*2de0*/  FFMA.FTZ R98, R95, R98, 1 ;  /* 0x3f8000005f627423 */ /* 0x000fe20000010062 */
[----:B------:R-:W-:Y:S01]  /*2df0*/  FMUL.FTZ R89, R96, R89 ;  /* 0x0000005960597220 */ /* 0x000fe20000410000 */
[----:B0-----:R-:W-:Y:S01]  /*2e00*/  SHF.L.U32 R75, R75, 0x10, RZ ;  /* 0x000000104b4b7819 */ /* 0x001fe200000006ff */
[----:B------:R-:W-:Y:S01]  /*2e10*/  FFMA.FTZ R10, R97, R10, 1 ;  /* 0x3f800000610a7423 */ /* 0x000fe2000001000a */
[----:B------:R-:W-:Y:S01]  /*2e20*/  FMUL.FTZ R67, R100, R67 ;  /* 0x0000004364437220 */ /* 0x000fe20000410000 */
[----:B-1----:R-:W-:Y:S01]  /*2e30*/  SHF.L.U32 R77, R77, 0x10, RZ ;  /* 0x000000104d4d7819 */ /* 0x002fe200000006ff */
[----:B------:R-:W-:Y:S01]  /*2e40*/  FMUL.FTZ R89, R89, R98 ;  /* 0x0000006259597220 */ /* 0x000fe20000410000 */
[----:B----4-:R-:W-:Y:S01]  /*2e50*/  FADD.FTZ R98, -R102, 1 ;  /* 0x3f80000066627421 */ /* 0x010fe20000010100 */
[----:B------:R-:W-:Y:S01]  /*2e60*/  FMUL.FTZ R10, R67, R10 ;  /* 0x0000000a430a7220 */ /* 0x000fe20000410000 */
[----:B-----5:R-:W-:Y:S01]  /*2e70*/  FMUL.FTZ R101, R24, R75 ;  /* 0x0000004b18657220 */ /* 0x020fe20000410000 */
[----:B------:R-:W-:Y:S01]  /*2e80*/  FADD.FTZ R106, -R104, 1 ;  /* 0x3f800000686a7421 */ /* 0x000fe20000010100 */
[----:B------:R-:W-:Y:S01]  /*2e90*/  FMUL.FTZ R67, R69, R77 ;  /* 0x0000004d45437220 */ /* 0x000fe20000410000 */
[----:B------:R-:W-:Y:S01]  /*2ea0*/  FFMA.FTZ R98, R99, R98, 1 ;  /* 0x3f80000063627423 */ /* 0x000fe20000010062 */
[----:B------:R-:W-:Y:S01]  /*2eb0*/  FMUL.FTZ R101, R102, R101 ;  /* 0x0000006566657220 */ /* 0x000fe20000410000 */
[----:B------:R-:W-:Y:S01]  /*2ec0*/  FFMA.FTZ R106, R103, R106, 1 ;  /* 0x3f800000676a7423 */ /* 0x000fe2000001006a */
[----:B------:R-:W-:-:S02]  /*2ed0*/  FMUL.FTZ R67, R104, R67 ;  /* 0x0000004368437220 */ /* 0x000fc40000410000 */
[----:B------:R-:W-:Y:S01]  /*2ee0*/  FMUL.FTZ R98, R101, R98 ;  /* 0x0000006265627220 */ /* 0x000fe20000410000 */
[----:B------:R-:W-:Y:S01]  /*2ef0*/  BAR.SYNC.DEFER_BLOCKING 0x0 ;  /* 0x0000000000007b1d */ /* 0x000fe20000010000 */
[----:B------:R-:W-:Y:S01]  /*2f00*/  FMUL.FTZ R67, R67, R106 ;  /* 0x0000006a43437220 */ /* 0x000fe20000410000 */
[----:B------:R-:W-:Y:S02]  /*2f10*/  F2FP.BF16.F32.PACK_AB R82, R85, R82 ;  /* 0x000000525552723e */ /* 0x000fe400000010ff */
[----:B------:R-:W-:Y:S02]  /*2f20*/  F2FP.BF16.F32.PACK_AB R11, R86, R11 ;  /* 0x0000000b560b723e */ /* 0x000fe400000010ff */
[----:B------:R-:W-:Y:S02]  /*2f30*/  F2FP.BF16.F32.PACK_AB R10, R10, R89 ;  /* 0x000000590a0a723e */ /* 0x000fe400000010ff */
[----:B------:R-:W-:Y:S02]  /*2f40*/  F2FP.BF16.F32.PACK_AB R67, R67, R98 ;  /* 0x000000624343723e */ /* 0x000fe400000010ff */
[----:B------:R-:W-:-:S02]  /*2f50*/  PRMT R85, R82, 0x7632, R85 ;  /* 0x0000763252557816 */ /* 0x000fc40000000055 */
[----:B------:R-:W-:Y:S02]  /*2f60*/  PRMT R86, R11, 0x7632, R86 ;  /* 0x000076320b567816 */ /* 0x000fe40000000056 */
[----:B------:R-:W-:Y:S02]  /*2f70*/  PRMT R98, R10, 0x7632, R98 ;  /* 0x000076320a627816 */ /* 0x000fe40000000062 */
[C---:B------:R-:W-:Y:S02]  /*2f80*/  PRMT R106, R67.reuse, 0x7610, R106 ;  /* 0x00007610436a7816 */ /* 0x040fe4000000006a */
[----:B------:R-:W-:Y:S01]  /*2f90*/  PRMT R108, R67, 0x7632, R108 ;  /* 0x00007632436c7816 */ /* 0x000fe2000000006c */
[----:B------:R-:W-:Y:S04]  /*2fa0*/  STS.U16 [R64], R82 ;  /* 0x0000005240007388 */ /* 0x000fe80000000400 */
        /* <DEDUP_REMOVED lines=32> */
[----:B------:R-:W-:-:S05]  /*31b0*/  ISETP.GE.AND P6, PT, R51, R86, PT ;  /* 0x000000563300720c */ /* 0x000fca0003fc6270 */
[----:B------:R0:W-:Y:S01]  /*31c0*/  @!P5 STG.E.U16 desc[UR16][R10.64], R67 ;  /* 0x000000430a00d986 */ /* 0x0001e2000c101510 */
[----:B------:R-:W-:-:S03]  /*31d0*/  ISETP.GE.AND P5, PT, R52, R86, PT ;  /* 0x000000563400720c */ /* 0x000fc60003fa6270 */
[----:B------:R-:W-:Y:S01]  /*31e0*/  @!P0 STG.E.U16 desc[UR16][R10.64+0x40], R85 ;  /* 0x000040550a008986 */ /* 0x000fe2000c101510 */
[----:B------:R-:W-:-:S03]  /*31f0*/  ISETP.GE.AND P0, PT, R53, R86, PT ;  /* 0x000000563500720c */ /* 0x000fc60003f06270 */
[----:B------:R-:W-:Y:S04]  /*3200*/  @!P2 STG.E.U16 desc[UR16][R10.64+0x80], R89 ;  /* 0x000080590a00a986 */ /* 0x000fe8000c101510 */
[----:B------:R-:W-:Y:S04]  /*3210*/  @!P3 STG.E.U16 desc[UR16][R10.64+0xc0], R101 ;  /* 0x0000c0650a00b986 */ /* 0x000fe8000c101510 */
[----:B------:R-:W-:Y:S04]  /*3220*/  @!P6 STG.E.U16 desc[UR16][R10.64+0x140], R107 ;  /* 0x0001406b0a00e986 */ /* 0x000fe8000c101510 */
[----:B------:R-:W-:Y:S04]  /*3230*/  @!P5 STG.E.U16 desc[UR16][R10.64+0x180], R109 ;  /* 0x0001806d0a00d986 */ /* 0x000fe8000c101510 */
[----:B------:R-:W-:Y:S01]  /*3240*/  @!P0 STG.E.U16 desc[UR16][R10.64+0x1c0], R111 ;  /* 0x0001c06f0a008986 */ /* 0x000fe2000c101510 */
[----:B-1----:R-:W-:Y:S01]  /*3250*/  UISETP.NE.U32.AND UP0, UPT, UR8, URZ, UPT ;  /* 0x000000ff0800728c */ /* 0x002fe2000bf05070 */
[----:B------:R-:W-:-:S03]  /*3260*/  ISETP.GE.AND P4, PT, R50, R86, PT ;  /* 0x000000563200720c */ /* 0x000fc60003f86270 */
        /* <DEDUP_REMOVED lines=9> */
[----:B0-----:R-:W-:Y:S01]  /*3300*/  SHF.L.U32 R67, R21, 0x10, RZ ;  /* 0x0000001015437819 */ /* 0x001fe200000006ff */
[----:B------:R0:W-:Y:S01]  /*3310*/  @!P4 STG.E.U16 desc[UR16][R10.64+0x100], R105 ;  /* 0x000100690a00c986 */ /* 0x0001e2000c101510 */
        /* <DEDUP_REMOVED lines=19> */
[----:B------:R-:W-:-:S02]  /*3450*/  F2FP.BF16.F32.PACK_AB R24, R24, R25 ;  /* 0x000000191818723e */ /* 0x000fc400000010ff */
[----:B------:R-:W-:Y:S02]  /*3460*/  F2FP.BF16.F32.PACK_AB R73, R73, R88 ;  /* 0x000000584949723e */ /* 0x000fe400000010ff */
[----:B------:R-:W-:Y:S02]  /*3470*/  F2FP.BF16.F32.PACK_AB R75, R82, R75 ;  /* 0x0000004b524b723e */ /* 0x000fe400000010ff */
[----:B------:R-:W-:Y:S01]  /*3480*/  PRMT R11, R10, 0x7632, R11 ;  /* 0x000076320a0b7816 */ /* 0x000fe2000000000b */
[----:B------:R-:W0:Y:S01]  /*3490*/  LDC.64 R82, c[0x0][0x430] ;  /* 0x00010c00ff527b82 */ /* 0x000e220000000a00 */
[----:B------:R-:W-:Y:S02]  /*34a0*/  PRMT R77, R24, 0x7632, R77 ;  /* 0x00007632184d7816 */ /* 0x000fe4000000004d */
[C---:B------:R-:W-:Y:S02]  /*34b0*/  PRMT R79, R73.reuse, 0x7610, R79 ;  /* 0x00007610494f7816 */ /* 0x040fe4000000004f */
[----:B------:R-:W-:Y:S01]  /*34c0*/  PRMT R81, R73, 0x7632, R81 ;  /* 0x0000763249517816 */ /* 0x000fe20000000051 */
[----:B------:R-:W-:Y:S01]  /*34d0*/  STS.U16 [R64], R10 ;  /* 0x0000000a40007388 */ /* 0x000fe20000000400 */
[----:B------:R-:W-:-:S02]  /*34e0*/  PRMT R84, R75, 0x7610, R84 ;  /* 0x000076104b547816 */ /* 0x000fc40000000054 */
[----:B------:R-:W-:Y:S01]  /*34f0*/  PRMT R85, R75, 0x7632, R85 ;  /* 0x000076324b557816 */ /* 0x000fe20000000055 */
[----:B------:R0:W-:Y:S04]  /*3500*/  STS.U16 [R64+0x2], R11 ;  /* 0x0000020b40007388 */ /* 0x0001e80000000400 */
[----:B------:R-:W-:Y:S04]  /*3510*/  STS.U16 [R64+0x4], R24 ;  /* 0x0000041840007388 */ /* 0x000fe80000000400 */
[----:B------:R-:W-:Y:S04]  /*3520*/  STS.U16 [R64+0x6], R77 ;  /* 0x0000064d40007388 */ /* 0x000fe80000000400 */
[----:B------:R-:W-:Y:S01]  /*3530*/  STS.U16 [R64+0x8], R79 ;  /* 0x0000084f40007388 */ /* 0x000fe20000000400 */
[----:B0-----:R-:W-:-:S03]  /*3540*/  IMAD.WIDE.U32 R10, R82, UR18, R14 ;  /* 0x00000012520a7c25 */ /* 0x001fc6000f8e000e */
[----:B------:R-:W-:Y:S01]  /*3550*/  STS.U16 [R64+0xa], R81 ;  /* 0x00000a5140007388 */ /* 0x000fe20000000400 */
[----:B------:R-:W-:-:S03]  /*3560*/  IMAD R11, R83, UR18, R11 ;  /* 0x00000012530b7c24 */ /* 0x000fc6000f8e020b */
[----:B------:R-:W-:Y:S04]  /*3570*/  STS.U16 [R64+0xc], R84 ;  /* 0x00000c5440007388 */ /* 0x000fe80000000400 */
[----:B------:R0:W-:Y:S01]  /*3580*/  STS.U16 [R64+0xe], R85 ;  /* 0x00000e5540007388 */ /* 0x0001e20000000400 */
[----:B------:R-:W-:-:S03]  /*3590*/  NOP ;  /* 0x0000000000007918 */ /* 0x000fc60000000000 */
[----:B------:R-:W-:Y:S01]  /*35a0*/  LDS.U16 R21, [R56] ;  /* 0x0000000038157984 */ /* 0x000fe20000000400 */
[----:B0-----:R-:W0:Y:S03]  /*35b0*/  LDC.64 R84, c[0x0][0x438] ;  /* 0x00010e00ff547b82 */ /* 0x001e260000000a00 */
[----:B------:R-:W-:Y:S04]  /*35c0*/  LDS.U16 R25, [R57+0x40] ;  /* 0x0000400039197984 */ /* 0x000fe80000000400 */
[----:B------:R-:W-:Y:S04]  /*35d0*/  LDS.U16 R69, [R58+0x80] ;  /* 0x000080003a457984 */ /* 0x000fe80000000400 */
[----:B------:R-:W-:Y:S04]  /*35e0*/  LDS.U16 R71, [R59+0xc0] ;  /* 0x0000c0003b477984 */ /* 0x000fe80000000400 */
[----:B------:R-:W-:Y:S04]  /*35f0*/  LDS.U16 R73, [R60+0x100] ;  /* 0x000100003c497984 */ /* 0x000fe80000000400 */
[----:B------:R-:W-:Y:S04]  /*3600*/  LDS.U16 R75, [R61+0x140] ;  /* 0x000140003d4b7984 */ /* 0x000fe80000000400 */
[----:B------:R-:W-:Y:S01]  /*3610*/  LDS.U16 R77, [R62+0x180] ;  /* 0x000180003e4d7984 */ /* 0x000fe20000000400 */
[----:B0-----:R-:W-:-:S03]  /*3620*/  IMAD.WIDE.U32 R10, R3, R84, R10 ;  /* 0x00000054030a7225 */ /* 0x001fc600078e000a */
[----:B------:R-:W-:Y:S01]  /*3630*/  LDS.U16 R79, [R63+0x1c0] ;  /* 0x0001c0003f4f7984 */ /* 0x000fe20000000400 */
[----:B------:R-:W-:-:S03]  /*3640*/  IMAD R82, R3, R85, R11 ;  /* 0x0000005503527224 */ /* 0x000fc600078e020b */
[----:B------:R-:W-:Y:S01]  /*3650*/  @!P1 STS [UR6+0x210], R55 ;  /* 0x00021037ff009988 */ /* 0x000fe20008000806 */
[----:B------:R-:W-:Y:S01]  /*3660*/  BAR.SYNC.DEFER_BLOCKING 0x0 ;  /* 0x0000000000007b1d */ /* 0x000fe20000010000 */
[----:B------:R-:W-:-:S04]  /*3670*/  IADD3 R11, P0, PT, R44, R10, RZ ;  /* 0x0000000a2c0b7210 */ /* 0x000fc80007f1e0ff */
[----:B------:R-:W-:Y:S02]  /*3680*/  IADD3.X R82, PT, PT, RZ, R82, RZ, P0, !PT ;  /* 0x00000052ff527210 */ /* 0x000fe400007fe4ff */
[----:B------:R-:W-:-:S04]  /*3690*/  LEA R10, P0, R11, UR8, 0x1 ;  /* 0x000000080b0a7c11 */ /* 0x000fc8000f8008ff */
        /* <DEDUP_REMOVED lines=18> */
.L_x_15470:
[----:B0-----:R-:W-:Y:S01]  /*37c0*/  SHF.L.U32 R77, R8, 0x10, RZ ;  /* 0x00000010084d7819 */ /* 0x001fe200000006ff */
[----:B------:R-:W0:Y:S01]  /*37d0*/  LDCU UR4, c[0x0][0x38c] ;  /* 0x00007180ff0477ac */ /* 0x000e220008000800 */
        /* <DEDUP_REMOVED lines=15> */
[-C--:B------:R-:W-:Y:S01]  /*38d0*/  FMUL.FTZ R91, R9, R28.reuse ;  /* 0x0000001c095b7220 */ /* 0x080fe20000410000 */
[----:B------:R-:W-:Y:S01]  /*38e0*/  FFMA.FTZ R2, R26, R83, R7 ;  /* 0x000000531a027223 */ /* 0x000fe20000010007 */
[----:B0-----:R-:W-:Y:S01]  /*38f0*/  UISETP.GE.AND UP0, UPT, UR4, 0x1, UPT ;  /* 0x000000010400788c */ /* 0x001fe2000bf06270 */
        /* <DEDUP_REMOVED lines=18> */
[----:B------:R-:W0:Y:S01]  /*3a20*/  LDC.64 R132, c[0x0][0x3e0] ;  /* 0x0000f800ff847b82 */ /* 0x000e220000000a00 */
[----:B------:R-:W-:Y:S01]  /*3a30*/  ISETP.NE.AND P0, PT, R45, 0x1, PT ;  /* 0x000000012d00780c */ /* 0x000fe20003f05270 */
[----:B------:R-:W-:Y:S01]  /*3a40*/  FADD.FTZ R0, R9, R9 ;  /* 0x0000000909007221 */ /* 0x000fe20000010000 */
[----:B------:R-:W-:Y:S01]  /*3a50*/  SHF.L.U32 R115, R45, 0x8, RZ ;  /* 0x000000082d737819 */ /* 0x000fe200000006ff */
[----:B------:R-:W-:Y:S01]  /*3a60*/  FADD.FTZ R101, R20, R20 ;  /* 0x0000001414657221 */ /* 0x000fe20000010000 */
[----:B------:R-:W-:Y:S01]  /*3a70*/  FADD.FTZ R102, R26, R26 ;  /* 0x0000001a1a667221 */ /* 0x000fe20000010000 */
[----:B------:R-:W-:Y:S01]  /*3a80*/  FADD.FTZ R103, R27, R27 ;  /* 0x0000001b1b677221 */ /* 0x000fe20000010000 */
[----:B------:R-:W-:Y:S01]  /*3a90*/  FADD.FTZ R104, R104, R104 ;  /* 0x0000006868687221 */ /* 0x000fe20000010000 */
[----:B------:R-:W1:Y:S01]  /*3aa0*/  LDC.64 R130, c[0x0][0x3c0] ;  /* 0x0000f000ff827b82 */ /* 0x000e620000000a00 */
[----:B------:R-:W-:Y:S01]  /*3ab0*/  FADD.FTZ R105, R105, R105 ;  /* 0x0000006969697221 */ /* 0x000fe20000010000 */
[----:B------:R-:W-:Y:S01]  /*3ac0*/  LOP3.LUT R158, R14, 0x100, RZ, 0xc0, !PT ;  /* 0x000001000e9e7812 */ /* 0x000fe200078ec0ff */
[----:B------:R-:W-:Y:S01]  /*3ad0*/  FMUL.FTZ R107, R67, R66 ;  /* 0x00000042436b7220 */ /* 0x000fe20000410000 */
[----:B------:R-:W-:Y:S01]  /*3ae0*/  IADD3 R106, PT, PT, R45, -0x2, RZ ;  /* 0xfffffffe2d6a7810 */ /* 0x000fe20007ffe0ff */
[----:B------:R-:W-:Y:S01]  /*3af0*/  FMUL.FTZ R108, R77, R68 ;  /* 0x000000444d6c7220 */ /* 0x000fe20000410000 */
[----:B------:R-:W-:Y:S01]  /*3b00*/  FMUL.FTZ R109, R79, R70 ;  /* 0x000000464f6d7220 */ /* 0x000fe20000410000 */
[----:B------:R-:W-:Y:S01]  /*3b10*/  FMUL.FTZ R110, R81, R72 ;  /* 0x00000048516e7220 */ /* 0x000fe20000410000 */
[----:B------:R-:W2:Y:S01]  /*3b20*/  LDC.64 R24, c[0x0][0x440] ;  /* 0x00011000ff187b82 */ /* 0x000ea20000000a00 */
[----:B------:R-:W-:Y:S01]  /*3b30*/  ISETP.EQ.AND P0, PT, R36, RZ, P0 ;  /* 0x000000ff2400720c */ /* 0x000fe20000702270 */
[----:B------:R-:W-:Y:S01]  /*3b40*/  FMUL.FTZ R111, R83, R74 ;  /* 0x0000004a536f7220 */ /* 0x000fe20000410000 */
[----:B------:R-:W-:Y:S01]  /*3b50*/  FMUL.FTZ R112, R85, R76 ;  /* 0x0000004c55707220 */ /* 0x000fe20000410000 */
[----:B------:R-:W-:Y:S01]  /*3b60*/  FMUL.FTZ R113, R87, R78 ;  /* 0x0000004e57717220 */ /* 0x000fe20000410000 */
[----:B------:R-:W-:Y:S01]  /*3b70*/  FMUL.FTZ R114, R89, R80 ;  /* 0x0000005059727220 */ /* 0x000fe20000410000 */
[----:B------:R-:W-:Y:S01]  /*3b80*/  MOV R69, RZ ;  /* 0x000000ff00457202 */ /* 0x000fe20000000f00 */
[----:B------:R-:W3:Y:S01]  /*3b90*/  LDCU UR8, c[0x0][0x394] ;  /* 0x00007280ff0877ac */ /* 0x000ee20008000800 */
[----:B------:R-:W4:Y:S01]  /*3ba0*/  LDC.64 R22, c[0x0][0x3a8] ;  /* 0x0000ea00ff167b82 */ /* 0x000f220000000a00 */
[----:B------:R-:W-:Y:S01]  /*3bb0*/  LOP3.LUT R115, R115, 0x100, RZ, 0xc0, !PT ;  /* 0x0000010073737812 */ /* 0x000fe200078ec0ff */
[----:B------:R-:W0:Y:S01]  /*3bc0*/  LDCU UR9, c[0x0][0x38c] ;  /* 0x00007180ff0977ac */ /* 0x000e220008000800 */
[----:B------:R-:W-:-:S05]  /*3bd0*/  UMOV UR4, URZ ;  /* 0x000000ff00047c82 */ /* 0x000fca0008000000 */
.L_x_15489:
[----:B------:R-:W-:Y:S02]  /*3be0*/  MOV R4, R16 ;  /* 0x0000001000047202 */ /* 0x000fe40000000f00 */
[----:B------:R-:W-:-:S03]  /*3bf0*/  MOV R5, R37 ;  /* 0x0000002500057202 */ /* 0x000fc60000000f00 */
[----:B----4-:R-:W-:-:S04]  /*3c00*/  IMAD.WIDE.U32 R4, R22, UR4, R4 ;  /* 0x0000000416047c25 */ /* 0x010fc8000f8e0004 */
        /* <DEDUP_REMOVED lines=12> */
[----:B------:R0:W4:Y:S04]  /*3cd0*/  LDG.E.64 R4, desc[UR16][R8.64] ;  /* 0x0000001008047981 */ /* 0x000128000c1e1b00 */
[----:B------:R1:W4:Y:S01]  /*3ce0*/  LDG.E.64 R6, desc[UR16][R10.64] ;  /* 0x000000100a067981 */ /* 0x000322000c1e1b00 */
[----:B------:R-:W5:Y:S01]  /*3cf0*/  S2UR UR7, SR_CgaCtaId ;  /* 0x00000000000779c3 */ /* 0x000f620000008800 */
[C---:B------:R-:W-:Y:S01]  /*3d00*/  ISETP.NE.AND P3, PT, R36.reuse, RZ, PT ;  /* 0x000000ff2400720c */ /* 0x040fe20003f65270 */
[----:B------:R-:W-:Y:S01]  /*3d10*/  UMOV UR6, 0x400 ;  /* 0x0000040000067882 */ /* 0x000fe20000000000 */
[----:B------:R-:W-:Y:S01]  /*3d20*/  ISETP.NE.AND P1, PT, R36, 0x1f, PT ;  /* 0x0000001f2400780c */ /* 0x000fe20003f25270 */
[----:B------:R-:W-:Y:S01]  /*3d30*/  BSSY.RECONVERGENT B0, `(.L_x_15472) ;  /* 0x0000067000007945 */ /* 0x000fe20003800200 */
[----:B-----5:R-:W-:Y:S01]  /*3d40*/  ULEA UR6, UR7, UR6, 0x18 ;  /* 0x0000000607067291 */ /* 0x020fe2000f8ec0ff */
[C---:B--2---:R-:W-:Y:S01]  /*3d50*/  FMUL.FTZ R2, R21.reuse, R66 ;  /* 0x0000004215027220 */ /* 0x044fe20000410000 */
        /* <DEDUP_REMOVED lines=10> */
[----:B------:R-:W2:Y:S01]  /*3e00*/  MUFU.SIN R129, R118 ;  /* 0x0000007600817308 */ /* 0x000ea20000000400 */
        /* <DEDUP_REMOVED lines=26> */
[----:B------:R1:W-:Y:S01]  /*3fb0*/  MUFU.EX2 R137, R2 ;  /* 0x0000000200897308 */ /* 0x0003e20000000800 */
[----:B----4-:R-:W-:-:S07]  /*3fc0*/  FMUL.FTZ R9, R5, R7 ;  /* 0x0000000705097220 */ /* 0x010fce0000410000 */
[----:B------:R-:W-:Y:S01]  /*3fd0*/  MUFU.COS R128, R138 ;  /* 0x0000008a00807308 */ /* 0x000fe20000000000 */
[C---:B-1----:R-:W-:Y:S01]  /*3fe0*/  FMUL.FTZ R2, R4.reuse, R7 ;  /* 0x0000000704027220 */ /* 0x042fe20000410000 */
[-C--:B------:R-:W-:Y:S01]  /*3ff0*/  FFMA.FTZ R4, R4, R6.reuse, -R9 ;  /* 0x0000000604047223 */ /* 0x080fe20000010809 */
[----:B--2---:R-:W-:Y:S01]  /*4000*/  FMUL.FTZ R9, R26, R129 ;  /* 0x000000811a097220 */ /* 0x004fe20000410000 */
[----:B------:R-:W-:Y:S01]  /*4010*/  P2R R7, PR, RZ, 0x8 ;  /* 0x00000008ff077803 */ /* 0x000fe20000000000 */
[----:B------:R-:W-:Y:S01]  /*4020*/  FFMA.FTZ R2, R5, R6, R2 ;  /* 0x0000000605027223 */ /* 0x000fe20000010002 */
[----:B------:R-:W-:Y:S01]  /*4030*/  IADD3 R5, PT, PT, R158, UR4, RZ ;  /* 0x000000049e057c10 */ /* 0x000fe2000fffe0ff */
[-C--:B------:R-:W-:Y:S01]  /*4040*/  FMUL.FTZ R144, R103, R4.reuse ;  /* 0x0000000467907220 */ /* 0x080fe20000410000 */
[----:B------:R0:W1:Y:S01]  /*4050*/  MUFU.EX2 R125, R116 ;  /* 0x00000074007d7308 */ /* 0x0000620000000800 */
[----:B------:R-:W-:Y:S01]  /*4060*/  FMUL.FTZ R146, R104, R4 ;  /* 0x0000000468927220 */ /* 0x000fe20000410000 */
[----:B------:R-:W-:Y:S01]  /*4070*/  SEL R5, R5, R46, !P3 ;  /* 0x0000002e05057207 */ /* 0x000fe20005800000 */
[----:B------:R-:W-:Y:S01]  /*4080*/  FMUL.FTZ R149, R105, R4 ;  /* 0x0000000469957220 */ /* 0x000fe20000410000 */
[-C--:B------:R-:W-:Y:S01]  /*4090*/  FMUL.FTZ R143, R102, -R2.reuse ;  /* 0x80000002668f7220 */ /* 0x080fe20000410000 */
[-C--:B------:R-:W-:Y:S01]  /*40a0*/  FMUL.FTZ R145, R103, -R2.reuse ;  /* 0x8000000267917220 */ /* 0x080fe20000410000 */
[----:B------:R-:W-:Y:S01]  /*40b0*/  LEA R5, R5, UR6, 0x3 ;  /* 0x0000000605057c11 */ /* 0x000fe2000f8e18ff */
[-C--:B------:R-:W-:Y:S01]  /*40c0*/  FMUL.FTZ R147, R104, -R2.reuse ;  /* 0x8000000268937220 */ /* 0x080fe20000410000 */
[----:B------:R-:W2:Y:S01]  /*40d0*/  MUFU.SIN R126, R138 ;  /* 0x0000008a007e7308 */ /* 0x000ea20000000400 */
[----:B0-----:R-:W-:Y:S01]  /*40e0*/  FMUL.FTZ R116, R8, R11 ;  /* 0x0000000b08747220 */ /* 0x001fe20000410000 */
[----:B------:R-:W-:-:S06]  /*40f0*/  FMUL.FTZ R151, R105, -R2 ;  /* 0x8000000269977220 */ /* 0x000fcc0000410000 */
[----:B------:R-:W0:Y:S08]  /*4100*/  MUFU.COS R136, R123 ;  /* 0x0000007b00887308 */ /* 0x000e300000000000 */
[----:B------:R1:W4:Y:S08]  /*4110*/  MUFU.SIN R134, R123 ;  /* 0x0000007b00867308 */ /* 0x0003300000000400 */
[----:B------:R5:W-:Y:S01]  /*4120*/  MUFU.EX2 R139, R118 ;  /* 0x00000076008b7308 */ /* 0x000be20000000800 */
[C---:B-1----:R-:W-:Y:S01]  /*4130*/  FMUL.FTZ R123, R125.reuse, R128 ;  /* 0x000000807d7b7220 */ /* 0x042fe20000410000 */
[----:B--2---:R-:W-:-:S06]  /*4140*/  FMUL.FTZ R125, R125, R126 ;  /* 0x0000007e7d7d7220 */ /* 0x004fcc0000410000 */
[----:B------:R-:W1:Y:S01]  /*4150*/  MUFU.SIN R138, R141 ;  /* 0x0000008d008a7308 */ /* 0x000e620000000400 */
[----:B-----5:R-:W-:Y:S01]  /*4160*/  FMUL.FTZ R118, R8, R117 ;  /* 0x0000007508767220 */ /* 0x020fe20000410000 */
[----:B------:R-:W-:Y:S01]  /*4170*/  FMUL.FTZ R8, R26, R135 ;  /* 0x000000871a087220 */ /* 0x000fe20000410000 */
[----:B------:R-:W-:Y:S01]  /*4180*/  FMUL.FTZ R117, R119, R120 ;  /* 0x0000007877757220 */ /* 0x000fe20000410000 */
[C---:B------:R-:W-:Y:S01]  /*4190*/  FMUL.FTZ R120, R121.reuse, R124 ;  /* 0x0000007c79787220 */ /* 0x040fe20000410000 */
[----:B------:R-:W-:Y:S01]  /*41a0*/  FMUL.FTZ R121, R121, R122 ;  /* 0x0000007a79797220 */ /* 0x000fe20000410000 */
[C---:B0-----:R-:W-:Y:S01]  /*41b0*/  FMUL.FTZ R124, R127.reuse, R136 ;  /* 0x000000887f7c7220 */ /* 0x041fe20000410000 */
[----:B------:R0:W-:Y:S01]  /*41c0*/  STS.64 [R5+0x670], R8 ;  /* 0x0006700805007388 */ /* 0x0001e20000000a00 */
[----:B------:R2:W5:Y:S01]  /*41d0*/  MUFU.COS R140, R141 ;  /* 0x0000008d008c7308 */ /* 0x0005620000000000 */
[----:B----4-:R-:W-:Y:S01]  /*41e0*/  FMUL.FTZ R127, R127, R134 ;  /* 0x000000867f7f7220 */ /* 0x010fe20000410000 */
[----:B------:R-:W-:Y:S01]  /*41f0*/  FMUL.FTZ R119, R119, R10 ;  /* 0x0000000a77777220 */ /* 0x000fe20000410000 */
[CC--:B------:R-:W-:Y:S01]  /*4200*/  FMUL.FTZ R134, R0.reuse, R4.reuse ;  /* 0x0000000400867220 */ /* 0x0c0fe20000410000 */
[----:B------:R-:W-:Y:S01]  /*4210*/  FMUL.FTZ R136, R99, R4 ;  /* 0x0000000463887220 */ /* 0x000fe20000410000 */
[----:B------:R-:W-:-:S03]  /*4220*/  FMUL.FTZ R135, R0, -R2 ;  /* 0x8000000200877220 */ /* 0x000fc60000410000 */
[----:B------:R-:W4:Y:S01]  /*4230*/  MUFU.SIN R142, R27 ;  /* 0x0000001b008e7308 */ /* 0x000f220000000400 */
[----:B-1----:R-:W-:Y:S01]  /*4240*/  FMUL.FTZ R129, R137, R138 ;  /* 0x0000008a89817220 */ /* 0x002fe20000410000 */
[----:B------:R-:W-:Y:S01]  /*4250*/  FMUL.FTZ R138, R100, R4 ;  /* 0x00000004648a7220 */ /* 0x000fe20000410000 */
[----:B--2---:R-:W-:-:S05]  /*4260*/  FMUL.FTZ R141, R101, -R2 ;  /* 0x80000002658d7220 */ /* 0x004fca0000410000 */
[----:B------:R-:W1:Y:S01]  /*4270*/  MUFU.COS R6, R27 ;  /* 0x0000001b00067308 */ /* 0x000e620000000000 */
[----:B-----5:R-:W-:Y:S01]  /*4280*/  FMUL.FTZ R128, R137, R140 ;  /* 0x0000008c89807220 */ /* 0x020fe20000410000 */
[----:B------:R-:W-:Y:S01]  /*4290*/  FMUL.FTZ R140, R101, R4 ;  /* 0x00000004658c7220 */ /* 0x000fe20000410000 */
[----:B------:R-:W-:Y:S01]  /*42a0*/  FMUL.FTZ R137, R99, -R2 ;  /* 0x8000000263897220 */ /* 0x000fe20000410000 */
[C---:B----4-:R-:W-:Y:S01]  /*42b0*/  FMUL.FTZ R126, R139.reuse, R142 ;  /* 0x0000008e8b7e7220 */ /* 0x050fe20000410000 */
[----:B------:R-:W-:Y:S01]  /*42c0*/  FMUL.FTZ R142, R102, R4 ;  /* 0x00000004668e7220 */ /* 0x000fe20000410000 */
[----:B-1----:R-:W-:Y:S01]  /*42d0*/  FMUL.FTZ R122, R139, R6 ;  /* 0x000000068b7a7220 */ /* 0x002fe20000410000 */
[----:B------:R-:W-:Y:S01]  /*42e0*/  FMUL.FTZ R139, R100, -R2 ;  /* 0x80000002648b7220 */ /* 0x000fe20000410000 */
[----:B------:R-:W-:Y:S06]  /*42f0*/  BAR.SYNC.DEFER_BLOCKING 0x0 ;  /* 0x0000000000007b1d */ /* 0x000fec0000010000 */
[----:B0-----:R-:W-:Y:S05]  /*4300*/  @P1 BRA `(.L_x_15473) ;  /* 0x0000000000201947 */ /* 0x001fea0003800000 */
[----:B---3--:R-:W-:Y:S01]  /*4310*/  ISETP.NE.AND P1, PT, R45, UR8, PT ;  /* 0x000000082d007c0c */ /* 0x008fe2000bf25270 */
[----:B------:R-:W-:Y:S01]  /*4320*/  HFMA2 R10, -RZ, RZ, 1.875, 0 ;  /* 0x3f800000ff0a7431 */ /* 0x000fe200000001ff */
[----:B------:R-:W-:-:S11]  /*4330*/  MOV R11, RZ ;  /* 0x000000ff000b7202 */ /* 0x000fd60000000f00 */
[----:B------:R-:W-:Y:S05]  /*4340*/  @!P1 BRA `(.L_x_15474) ;  /* 0x0000000000149947 */ /* 0x000fea0003800000 */
[----:B------:R-:W-:-:S04]  /*4350*/  IADD3 R2, PT, PT, R115, UR4, RZ ;  /* 0x0000000473027c10 */ /* 0x000fc8000fffe0ff */
[----:B------:R-:W-:-:S05]  /*4360*/  LEA R2, R2, UR6, 0x3 ;  /* 0x0000000602027c11 */ /* 0x000fca000f8e18ff */
[----:B------:R2:W4:Y:S01]  /*4370*/  LDS.64 R10, [R2+0x670] ;  /* 0x00067000020a7984 */ /* 0x0005220000000a00 */
[----:B------:R-:W-:Y:S05]  /*4380*/  BRA `(.L_x_15474) ;  /* 0x0000000000047947 */ /* 0x000fea0003800000 */
.L_x_15473:
[----:B------:R0:W1:Y:S02]  /*4390*/  LDS.64 R10, [R156+UR5+0x1678] ;  /* 0x001678059c0a7984 */ /* 0x0000640008000a00 */
.L_x_15474:
[----:B---3--:R-:W-:Y:S05]  /*43a0*/  BSYNC.RECONVERGENT B0 ;  /* 0x0000000000007941 */ /* 0x008fea0003800200 */
.L_x_15472:
[----:B------:R-:W3:Y:S01]  /*43b0*/  @P0 LDC R5, c[0x0][0x38c] ;  /* 0x0000e300ff050b82 */ /* 0x000ee20000000800 */
[----:B------:R-:W-:Y:S01]  /*43c0*/  CS2R R26, SRZ ;  /* 0x00000000001a7805 */ /* 0x000fe2000001ff00 */
[----:B---3--:R-:W-:-:S04]  /*43d0*/  @P0 IMAD R5, R106, R5, UR4 ;  /* 0x000000046a050e24 */ /* 0x008fc8000f8e0205 */
        /* <DEDUP_REMOVED lines=24> */
[----:B---3--:R-:W-:Y:S01]  /*4560*/  FFMA.FTZ R4, R9, R116, R2 ;  /* 0x0000007409047223 */ /* 0x008fe20000010002 */
        /* <DEDUP_REMOVED lines=61> */
[----:B------:R-:W3:Y:S04]  /*4940*/  SHFL.UP PT, R155, R150, 0x1, RZ ;  /* 0x04200000969b7989 */ /* 0x000ee800000e00ff */
[----:B------:R-:W0:Y:S04]  /*4950*/  SHFL.UP PT, R7, R148, 0x1, RZ ;  /* 0x0420000094077989 */ /* 0x000e2800000e00ff */
[----:B------:R-:W4:Y:S01]  /*4960*/  SHFL.UP PT, R5, R152, 0x1, RZ ;  /* 0x0420000098057989 */ /* 0x000f2200000e00ff */
[-C--:B--2---:R-:W-:Y:S01]  /*4970*/  FMUL.FTZ R153, R152, R159.reuse ;  /* 0x0000009f98997220 */ /* 0x084fe20000410000 */
[----:B------:R-:W-:-:S03]  /*4980*/  FMUL.FTZ R159, R148, R159 ;  /* 0x0000009f949f7220 */ /* 0x000fc60000410000 */
[-C--:B---3--:R-:W-:Y:S01]  /*4990*/  FFMA.FTZ R161, R148, R155.reuse, R153 ;  /* 0x0000009b94a17223 */ /* 0x088fe20000010099 */
[----:B------:R-:W-:-:S03]  /*49a0*/  FFMA.FTZ R159, R152, R155, -R159 ;  /* 0x0000009b989f7223 */ /* 0x000fc6000001089f */
[----:B------:R-:W-:Y:S01]  /*49b0*/  @P1 FADD.FTZ R2, R2, R161 ;  /* 0x000000a102021221 */ /* 0x000fe20000010000 */
[-C--:B0-----:R-:W-:Y:S01]  /*49c0*/  FMUL.FTZ R153, R152, R7.reuse ;  /* 0x0000000798997220 */ /* 0x081fe20000410000 */
[----:B------:R-:W-:Y:S01]  /*49d0*/  @P1 FADD.FTZ R150, R150, R159 ;  /* 0x0000009f96961221 */ /* 0x000fe20000010000 */
[C---:B------:R-:W-:Y:S02]  /*49e0*/  FMUL.FTZ R7, R148.reuse, R7 ;  /* 0x0000000794077220 */ /* 0x040fe40000410000 */
[----:B------:R-:W0:Y:S01]  /*49f0*/  SHFL.UP PT, R155, R2, 0x2, RZ ;  /* 0x04400000029b7989 */ /* 0x000e2200000e00ff */
[-C--:B----4-:R-:W-:Y:S01]  /*4a00*/  @P1 FFMA.FTZ R148, R148, R5.reuse, R153 ;  /* 0x0000000594941223 */ /* 0x090fe20000010099 */
        /* <DEDUP_REMOVED lines=151> */
.L_x_15476:
[----:B------:R-:W-:Y:S05]  /*5380*/  BSYNC.RECONVERGENT B0 ;  /* 0x0000000000007941 */ /* 0x000fea0003800200 */
.L_x_15475:
        /* <DEDUP_REMOVED lines=17> */
.L_x_15478:
[----:B------:R-:W-:Y:S05]  /*54a0*/  BSYNC.RECONVERGENT B0 ;  /* 0x0000000000007941 */ /* 0x000fea0003800200 */
.L_x_15477:
        /* <DEDUP_REMOVED lines=16> */
.L_x_15480:
[----:B------:R-:W-:Y:S05]  /*55b0*/  BSYNC.RECONVERGENT B0 ;  /* 0x0000000000007941 */ /* 0x000fea0003800200 */
.L_x_15479:
        /* <DEDUP_REMOVED lines=16> */
.L_x_15482:
[----:B------:R-:W-:Y:S05]  /*56c0*/  BSYNC.RECONVERGENT B0 ;  /* 0x0000000000007941 */ /* 0x000fea0003800200 */
.L_x_15481:
        /* <DEDUP_REMOVED lines=16> */
.L_x_15484:
[----:B------:R-:W-:Y:S05]  /*57d0*/  BSYNC.RECONVERGENT B0 ;  /* 0x0000000000007941 */ /* 0x000fea0003800200 */
.L_x_15483:
        /* <DEDUP_REMOVED lines=115> */
[----:B------:R-:W-:Y:S01]  /*5f10*/  FADD.FTZ R135, R135, R118 ;  /* 0x0000007687877221 */ /* 0x000fe20000010000 */
[----:B------:R-:W-:Y:S01]  /*5f20*/  FFMA.FTZ R127, R128, R136, R129 ;  /* 0x00000088807f7223 */ /* 0x000fe20000010081 */
[----:B------:R-:W-:Y:S01]  /*5f30*/  FFMA.FTZ R9, R99, R160, R10 ;  /* 0x000000a063097223 */ /* 0x000fe2000001000a */
[----:B------:R-:W-:Y:S01]  /*5f40*/  FMUL.FTZ R116, R134, R66 ;  /* 0x0000004286747220 */ /* 0x000fe20000410000 */
[----:B------:R-:W-:Y:S01]  /*5f50*/  FADD.FTZ R166, R113, R8 ;  /* 0x0000000871a67221 */ /* 0x000fe20000010000 */
[----:B------:R-:W-:Y:S01]  /*5f60*/  FADD.FTZ R123, -R107, R152 ;  /* 0x000000986b7b7221 */ /* 0x000fe20000010100 */
[----:B------:R-:W-:Y:S01]  /*5f70*/  FMUL.FTZ R119, R117, R68 ;  /* 0x0000004475777220 */ /* 0x000fe20000410000 */
[----:B------:R-:W-:Y:S01]  /*5f80*/  FMUL.FTZ R8, R135, R66 ;  /* 0x0000004287087220 */ /* 0x000fe20000410000 */
[----:B------:R-:W-:Y:S01]  /*5f90*/  FMUL.FTZ R10, R147, R116 ;  /* 0x00000074930a7220 */ /* 0x000fe20000410000 */
[----:B------:R-:W-:Y:S01]  /*5fa0*/  FADD.FTZ R127, RZ, R127 ;  /* 0x0000007fff7f7221 */ /* 0x000fe20000010000 */
[----:B------:R-:W-:Y:S01]  /*5fb0*/  FADD.FTZ R118, -R108, R160 ;  /* 0x000000a06c767221 */ /* 0x000fe20000010100 */
[----:B------:R-:W-:Y:S01]  /*5fc0*/  FMUL.FTZ R125, R137, R68 ;  /* 0x00000044897d7220 */ /* 0x000fe20000410000 */
[----:B------:R-:W-:Y:S01]  /*5fd0*/  FMUL.FTZ R129, R2, R119 ;  /* 0x0000007702817220 */ /* 0x000fe20000410000 */
[-C--:B------:R-:W-:Y:S01]  /*5fe0*/  FFMA.FTZ R10, R123, R8.reuse, -R10 ;  /* 0x000000087b0a7223 */ /* 0x080fe2000001080a */
[----:B------:R-:W-:Y:S01]  /*5ff0*/  FMUL.FTZ R8, R147, R8 ;  /* 0x0000000893087220 */ /* 0x000fe20000410000 */
[----:B------:R-:W-:Y:S01]  /*6000*/  FFMA.FTZ R128, R100, R162, R9 ;  /* 0x000000a264807223 */ /* 0x000fe20000010009 */
[C---:B------:R-:W-:Y:S01]  /*6010*/  FMUL.FTZ R9, R126.reuse, R127 ;  /* 0x0000007f7e097220 */ /* 0x040fe20000410000 */
[----:B------:R-:W-:Y:S01]  /*6020*/  FMUL.FTZ R11, R126, R166 ;  /* 0x000000a67e0b7220 */ /* 0x000fe20000410000 */
[-C--:B------:R-:W-:Y:S01]  /*6030*/  FFMA.FTZ R129, R118, R125.reuse, -R129 ;  /* 0x0000007d76817223 */ /* 0x080fe20000010881 */
[----:B------:R-:W-:Y:S01]  /*6040*/  FMUL.FTZ R126, R138, R70 ;  /* 0x000000468a7e7220 */ /* 0x000fe20000410000 */
[----:B------:R-:W-:Y:S01]  /*6050*/  FMUL.FTZ R125, R2, R125 ;  /* 0x0000007d027d7220 */ /* 0x000fe20000410000 */
[----:B------:R-:W-:Y:S01]  /*6060*/  FFMA.FTZ R8, R123, R116, R8 ;  /* 0x000000747b087223 */ /* 0x000fe20000010008 */
[----:B------:R-:W-:Y:S01]  /*6070*/  FADD.FTZ R124, -R109, R162 ;  /* 0x000000a26d7c7221 */ /* 0x000fe20000010100 */
[----:B------:R-:W-:Y:S01]  /*6080*/  FMUL.FTZ R139, R120, R70 ;  /* 0x00000046788b7220 */ /* 0x000fe20000410000 */
[C---:B------:R-:W-:Y:S01]  /*6090*/  FMUL.FTZ R159, R143.reuse, R126 ;  /* 0x0000007e8f9f7220 */ /* 0x040fe20000410000 */
[----:B------:R-:W-:Y:S01]  /*60a0*/  FFMA.FTZ R125, R118, R119, R125 ;  /* 0x00000077767d7223 */ /* 0x000fe2000001007d */
[----:B------:R-:W-:Y:S01]  /*60b0*/  FADD.FTZ R8, RZ, R8 ;  /* 0x00000008ff087221 */ /* 0x000fe20000010000 */
[----:B------:R-:W-:Y:S01]  /*60c0*/  FFMA.FTZ R167, R122, R127, R11 ;  /* 0x0000007f7aa77223 */ /* 0x000fe2000001000b */
[-C--:B------:R-:W-:Y:S01]  /*60d0*/  FFMA.FTZ R159, R124, R139.reuse, -R159 ;  /* 0x0000008b7c9f7223 */ /* 0x080fe2000001089f */
[----:B------:R-:W-:Y:S01]  /*60e0*/  FMUL.FTZ R139, R143, R139 ;  /* 0x0000008b8f8b7220 */ /* 0x000fe20000410000 */
[----:B------:R-:W-:Y:S01]  /*60f0*/  FADD.FTZ R11, R8, R125 ;  /* 0x0000007d080b7221 */ /* 0x000fe20000010000 */
[----:B------:R-:W-:Y:S01]  /*6100*/  FMUL.FTZ R125, R140, R72 ;  /* 0x000000488c7d7220 */ /* 0x000fe20000410000 */
[----:B------:R-:W-:Y:S01]  /*6110*/  FADD.FTZ R10, RZ, R10 ;  /* 0x0000000aff0a7221 */ /* 0x000fe20000010000 */
[----:B------:R-:W-:Y:S01]  /*6120*/  FFMA.FTZ R9, R122, R166, -R9 ;  /* 0x000000a67a097223 */ /* 0x000fe20000010809 */
[----:B------:R-:W-:Y:S01]  /*6130*/  FFMA.FTZ R161, R101, R163, R128 ;  /* 0x000000a365a17223 */ /* 0x000fe20000010080 */
        /* <DEDUP_REMOVED lines=8> */
[----:B------:R-:W-:Y:S01]  /*61c0*/  FADD.FTZ R10, R10, R159 ;  /* 0x0000009f0a0a7221 */ /* 0x000fe20000010000 */
[----:B------:R-:W-:Y:S01]  /*61d0*/  FMUL.FTZ R139, R150, R139 ;  /* 0x0000008b968b7220 */ /* 0x000fe20000410000 */
[----:B------:R-:W-:Y:S01]  /*61e0*/  FMUL.FTZ R159, R148, R74 ;  /* 0x0000004a949f7220 */ /* 0x000fe20000410000 */
[----:B------:R-:W-:Y:S01]  /*61f0*/  FFMA.FTZ R11, R99, -R2, R8 ;  /* 0x80000002630b7223 */ /* 0x000fe20000010008 */
[----:B------:R-:W-:Y:S01]  /*6200*/  FMUL.FTZ R152, R142, R74 ;  /* 0x0000004a8e987220 */ /* 0x000fe20000410000 */
[----:B------:R-:W-:Y:S01]  /*6210*/  FFMA.FTZ R8, R122, R125, R139 ;  /* 0x0000007d7a087223 */ /* 0x000fe2000001008b */
[----:B------:R-:W-:Y:S01]  /*6220*/  FADD.FTZ R128, -R111, R164 ;  /* 0x000000a46f807221 */ /* 0x000fe20000010100 */
[----:B------:R-:W-:Y:S01]  /*6230*/  FMUL.FTZ R139, R121, R159 ;  /* 0x0000009f798b7220 */ /* 0x000fe20000410000 */
[----:B------:R-:W-:Y:S01]  /*6240*/  FFMA.FTZ R160, R102, R164, R161 ;  /* 0x000000a466a07223 */ /* 0x000fe200000100a1 */
[----:B------:R-:W-:Y:S01]  /*6250*/  FADD.FTZ R129, R129, R8 ;  /* 0x0000000881817221 */ /* 0x000fe20000010000 */
[-C--:B------:R-:W-:Y:S01]  /*6260*/  FMUL.FTZ R164, R121, R152.reuse ;  /* 0x0000009879a47220 */ /* 0x080fe20000410000 */
[----:B------:R-:W-:Y:S01]  /*6270*/  FFMA.FTZ R162, R128, R152, R139 ;  /* 0x0000009880a27223 */ /* 0x000fe2000001008b */
[----:B------:R-:W-:Y:S01]  /*6280*/  FFMA.FTZ R139, R103, R165, R160 ;  /* 0x000000a5678b7223 */ /* 0x000fe200000100a0 */
[----:B------:R-:W-:Y:S01]  /*6290*/  FFMA.FTZ R8, R100, -R143, R11 ;  /* 0x8000008f64087223 */ /* 0x000fe2000001000b */
[----:B------:R-:W-:Y:S01]  /*62a0*/  FFMA.FTZ R159, R128, R159, -R164 ;  /* 0x0000009f809f7223 */ /* 0x000fe200000108a4 */
[----:B------:R-:W-:Y:S01]  /*62b0*/  FADD.FTZ R129, R129, R162 ;  /* 0x000000a281817221 */ /* 0x000fe20000010000 */
[----:B------:R-:W-:Y:S01]  /*62c0*/  FADD.FTZ R10, R10, R163 ;  /* 0x000000a30a0a7221 */ /* 0x000fe20000010000 */
[----:B------:R-:W-:Y:S01]  /*62d0*/  FFMA.FTZ R162, R104, R166, R139 ;  /* 0x000000a668a27223 */ /* 0x000fe2000001008b */
[----:B------:R-:W-:Y:S01]  /*62e0*/  FMUL.FTZ R139, R144, R76 ;  /* 0x0000004c908b7220 */ /* 0x000fe20000410000 */
        /* <DEDUP_REMOVED lines=15> */
[-C--:B------:R-:W-:Y:S01]  /*63e0*/  FFMA.FTZ R163, R161, R168.reuse, -R170 ;  /* 0x000000a8a1a37223 */ /* 0x080fe200000108aa */
        /* <DEDUP_REMOVED lines=99> */
[C---:B------:R-:W-:Y:S01]  /*6a20*/  FFMA.FTZ R141, R20.reuse, R141, -R4 ;  /* 0x0000008d148d7223 */ /* 0x040fe20000010804 */
[----:B------:R-:W3:Y:S01]  /*6a30*/  SHFL.DOWN PT, R26, R9, 0x8, 0x1f ;  /* 0x09001f00091a7f89 */ /* 0x000ee200000e0000 */
[----:B------:R-:W-:Y:S01]  /*6a40*/  FFMA.FTZ R5, R20, R140, R5 ;  /* 0x0000008c14057223 */ /* 0x000fe20000010005 */
[----:B------:R-:W-:Y:S01]  /*6a50*/  FFMA.FTZ R6, R121, R6, R128 ;  /* 0x0000000679067223 */ /* 0x000fe20000010080 */
[----:B------:R-:W-:-:S02]  /*6a60*/  FADD.FTZ R71, R136, R71 ;  /* 0x0000004788477221 */ /* 0x000fc40000010000 */
[----:B------:R-:W-:Y:S01]  /*6a70*/  FMUL.FTZ R5, R122, R5 ;  /* 0x000000057a057220 */ /* 0x000fe20000410000 */
[----:B------:R-:W-:-:S03]  /*6a80*/  FFMA.FTZ R27, R83, R142, R6 ;  /* 0x0000008e531b7223 */ /* 0x000fc60000010006 */
[----:B------:R-:W-:Y:S01]  /*6a90*/  FFMA.FTZ R150, R150, R141, R5 ;  /* 0x0000008d96967223 */ /* 0x000fe20000010005 */
[-C--:B------:R-:W-:Y:S01]  /*6aa0*/  FMUL.FTZ R5, R21, R120.reuse ;  /* 0x0000007815057220 */ /* 0x080fe20000410000 */
[----:B------:R-:W-:Y:S01]  /*6ab0*/  FADD.FTZ R84, R27, R84 ;  /* 0x000000541b547221 */ /* 0x000fe20000010000 */
[----:B-1----:R-:W-:Y:S01]  /*6ac0*/  @!P2 FADD.FTZ R10, R10, R129 ;  /* 0x000000810a0aa221 */ /* 0x002fe20000010000 */
[C---:B------:R-:W-:Y:S01]  /*6ad0*/  FFMA.FTZ R120, R20.reuse, R120, -R7 ;  /* 0x0000007814787223 */ /* 0x040fe20000010807 */
[----:B------:R-:W-:Y:S01]  /*6ae0*/  FFMA.FTZ R5, R20, R138, R5 ;  /* 0x0000008a14057223 */ /* 0x000fe20000010005 */
[----:B------:R-:W-:Y:S01]  /*6af0*/  FFMA.FTZ R150, R81, R140, R150 ;  /* 0x0000008c51967223 */ /* 0x000fe20000010096 */
[----:B--2---:R-:W-:Y:S01]  /*6b00*/  @!P2 FADD.FTZ R11, R11, R146 ;  /* 0x000000920b0ba221 */ /* 0x004fe20000010000 */
[----:B------:R1:W2:Y:S01]  /*6b10*/  SHFL.DOWN PT, R27, R10, 0x10, 0x1f ;  /* 0x0a001f000a1b7f89 */ /* 0x0002a200000e0000 */
[----:B------:R-:W-:Y:S01]  /*6b20*/  FMUL.FTZ R124, R124, R5 ;  /* 0x000000057c7c7220 */ /* 0x000fe20000410000 */
[----:B------:R-:W-:Y:S01]  /*6b30*/  FMUL.FTZ R7, R21, R137 ;  /* 0x0000008915077220 */ /* 0x000fe20000410000 */
[----:B0-----:R-:W-:Y:S01]  /*6b40*/  @!P2 FADD.FTZ R8, R8, R127 ;  /* 0x0000007f0808a221 */ /* 0x001fe20000010000 */
        /* <DEDUP_REMOVED lines=8> */
[----:B--2---:R-:W-:Y:S01]  /*6bd0*/  FADD.FTZ R10, R10, R27 ;  /* 0x0000001b0a0a7221 */ /* 0x004fe20000010000 */
[----:B0-----:R-:W-:-:S09]  /*6be0*/  FADD.FTZ R11, R11, R6 ;  /* 0x000000060b0b7221 */ /* 0x001fd20000010000 */
[----:B------:R0:W-:Y:S02]  /*6bf0*/  @!P2 STS.128 [UR6+0x230], R8 ;  /* 0x00023008ff00a988 */ /* 0x0001e40008000c06 */
.L_x_15486:
[----:B------:R-:W-:Y:S05]  /*6c00*/  BSYNC.RECONVERGENT B0 ;  /* 0x0000000000007941 */ /* 0x000fea0003800200 */
.L_x_15485:
[C---:B---3--:R-:W-:Y:S01]  /*6c10*/  FMUL.FTZ R5, R21.reuse, R135 ;  /* 0x0000008715057220 */ /* 0x048fe20000410000 */
[CC--:B------:R-:W-:Y:S01]  /*6c20*/  FMUL.FTZ R26, R21.reuse, R117.reuse ;  /* 0x00000075151a7220 */ /* 0x0c0fe20000410000 */
[C---:B------:R-:W-:Y:S01]  /*6c30*/  FFMA.FTZ R7, R20.reuse, R117, R7 ;  /* 0x0000007514077223 */ /* 0x040fe20000010007 */
[-C--:B0-----:R-:W-:Y:S01]  /*6c40*/  FMUL.FTZ R6, R21, R134.reuse ;  /* 0x0000008615067220 */ /* 0x081fe20000410000 */
        /* <DEDUP_REMOVED lines=30> */
.L_x_15488:
[----:B------:R-:W-:Y:S05]  /*6e30*/  BSYNC.RECONVERGENT B0 ;  /* 0x0000000000007941 */ /* 0x000fea0003800200 */
.L_x_15487:
[----:B------:R-:W-:-:S04]  /*6e40*/  UIADD3 UR4, UPT, UPT, UR4, 0x1, URZ ;  /* 0x0000000104047890 */ /* 0x000fc8000fffe0ff */
[----:B------:R-:W-:-:S09]  /*6e50*/  UISETP.GE.AND UP0, UPT, UR4, UR9, UPT ;  /* 0x000000090400728c */ /* 0x000fd2000bf06270 */
[----:B------:R-:W-:Y:S05]  /*6e60*/  BRA.U !UP0, `(.L_x_15489) ;  /* 0xffffffcd085c7547 */ /* 0x000fea000b83ffff */
.L_x_15471:
[----:B------:R-:W-:Y:S01]  /*6e70*/  BAR.SYNC.DEFER_BLOCKING 0x0 ;  /* 0x0000000000007b1d */ /* 0x000fe20000010000 */
[-C--:B------:R-:W-:Y:S02]  /*6e80*/  ISETP.GE.AND P6, PT, R44, R55.reuse, PT ;  /* 0x000000372c00720c */ /* 0x080fe40003fc6270 */
[----:B------:R-:W-:Y:S02]  /*6e90*/  ISETP.GE.AND P0, PT, R47, R55, PT ;  /* 0x000000372f00720c */ /* 0x000fe40003f06270 */
[----:B------:R-:W-:-:S03]  /*6ea0*/  PRMT R5, RZ, 0x7610, R5 ;  /* 0x00007610ff057816 */ /* 0x000fc60000000005 */
[----:B------:R-:W3:Y:S01]  /*6eb0*/  LDC.64 R80, c[0x0][0x4f8] ;  /* 0x00013e00ff507b82 */ /* 0x000ee20000000a00 */
[----:B------:R-:W-:Y:S01]  /*6ec0*/  PRMT R0, RZ, 0x7610, R0 ;  /* 0x00007610ff007816 */ /* 0x000fe20000000000 */
        /* <DEDUP_REMOVED lines=9> */
[----:B------:R-:W-:-:S03]  /*6f60*/  ISETP.GE.AND P6, PT, R52, R55, PT ;  /* 0x000000373400720c */ /* 0x000fc60003fc6270 */
[----:B------:R-:W4:Y:S01]  /*6f70*/  @!P0 LDG.E.U16 R0, desc[UR16][R12.64+0x40] ;  /* 0x000040100c008981 */ /* 0x000f22000c1e1500 */
[----:B------:R-:W-:Y:S02]  /*6f80*/  ISETP.GE.AND P0, PT, R53, R55, PT ;  /* 0x000000373500720c */ /* 0x000fe40003f06270 */
[----:B01----:R-:W-:Y:S01]  /*6f90*/  PRMT R9, RZ, 0x7610, R9 ;  /* 0x00007610ff097816 */ /* 0x003fe20000000009 */
[----:B------:R-:W5:Y:S01]  /*6fa0*/  @!P2 LDG.E.U16 R7, desc[UR16][R12.64+0x80] ;  /* 0x000080100c07a981 */ /* 0x000f62000c1e1500 */
[----:B------:R-:W-:Y:S02]  /*6fb0*/  PRMT R4, RZ, 0x7610, R4 ;  /* 0x00007610ff047816 */ /* 0x000fe40000000004 */
[----:B------:R-:W-:Y:S01]  /*6fc0*/  PRMT R11, RZ, 0x7610, R11 ;  /* 0x00007610ff0b7816 */ /* 0x000fe2000000000b */
        /* <DEDUP_REMOVED lines=9> */
[----:B------:R-:W-:Y:S01]  /*7060*/  MOV R15, RZ ;  /* 0x000000ff000f7202 */ /* 0x000fe20000000f00 */
        /* <DEDUP_REMOVED lines=16> */
[----:B0-----:R-:W-:-:S02]  /*7170*/  SHF.L.U32 R6, R6, 0x10, RZ ;  /* 0x0000001006067819 */ /* 0x001fc400000006ff */
[----:B-1----:R-:W-:-:S03]  /*7180*/  SHF.L.U32 R8, R8, 0x10, RZ ;  /* 0x0000001008087819 */ /* 0x002fc600000006ff */
[--C-:B------:R-:W-:Y:S02]  /*7190*/  FADD.FTZ R6, R6, R29.reuse ;  /* 0x0000001d06067221 */ /* 0x100fe40000010000 */
[----:B------:R-:W-:-:S03]  /*71a0*/  FADD.FTZ R10, R8, R29 ;  /* 0x0000001d080a7221 */ /* 0x000fc60000010000 */
[----:B------:R-:W-:Y:S02]  /*71b0*/  FSETP.GTU.FTZ.AND P2, PT, R6, 20, PT ;  /* 0x41a000000600780b */ /* 0x000fe40003f5c000 */
[----:B------:R-:W-:-:S11]  /*71c0*/  FSETP.GTU.FTZ.AND P3, PT, R10, 20, PT ;  /* 0x41a000000a00780b */ /* 0x000fd60003f7c000 */
[----:B------:R-:W-:Y:S02]  /*71d0*/  @!P2 FMUL.FTZ R8, R6, -1.4426950216293334961 ;  /* 0xbfb8aa3b0608a820 */ /* 0x000fe40000410000 */
[----:B------:R-:W0:Y:S01]  /*71e0*/  LDS.U16 R6, [R64+0xc] ;  /* 0x00000c0040067984 */ /* 0x000e220000000400 */
[----:B------:R-:W-:-:S03]  /*71f0*/  @!P3 FMUL.FTZ R10, R10, -1.4426950216293334961 ;  /* 0xbfb8aa3b0a0ab820 */ /* 0x000fc60000410000 */
[----:B------:R-:W1:Y:S01]  /*7200*/  @!P2 MUFU.EX2 R8, R8 ;  /* 0x000000080008a308 */ /* 0x000e620000000800 */
[----:B------:R-:W-:Y:S07]  /*7210*/  BAR.SYNC.DEFER_BLOCKING 0x0 ;  /* 0x0000000000007b1d */ /* 0x000fee0000010000 */
[----:B------:R-:W2:Y:S01]  /*7220*/  @!P3 MUFU.EX2 R10, R10 ;  /* 0x0000000a000ab308 */ /* 0x000ea20000000800 */
[----:B-1----:R-:W-:Y:S01]  /*7230*/  @!P2 FADD.FTZ R9, R8, 1 ;  /* 0x3f8000000809a421 */ /* 0x002fe20000010000 */
[----:B--2---:R-:W-:-:S06]  /*7240*/  @!P3 FADD.FTZ R11, R10, 1 ;  /* 0x3f8000000a0bb421 */ /* 0x004fcc0000010000 */
[----:B------:R-:W1:Y:S08]  /*7250*/  @!P2 MUFU.RCP R9, R9 ;  /* 0x000000090009a308 */ /* 0x000e700000001000 */
[----:B------:R-:W2:Y:S01]  /*7260*/  @!P3 MUFU.RCP R12, R11 ;  /* 0x0000000b000cb308 */ /* 0x000ea20000001000 */
[----:B------:R-:W-:Y:S02]  /*7270*/  PRMT R10, R93, 0x7632, R10 ;  /* 0x000076325d0a7816 */ /* 0x000fe4000000000a */
[----:B------:R-:W-:-:S02]  /*7280*/  SHF.L.U32 R0, R0, 0x10, RZ ;  /* 0x0000001000007819 */ /* 0x000fc400000006ff */
[----:B---3--:R-:W-:Y:S01]  /*7290*/  SHF.L.U32 R2, R2, 0x10, RZ ;  /* 0x0000001002027819 */ /* 0x008fe200000006ff */
[----:B------:R3:W-:Y:S01]  /*72a0*/  STS.U16 [R64+0x6], R10 ;  /* 0x0000060a40007388 */ /* 0x0007e20000000400 */
[----:B----4-:R-:W-:Y:S01]  /*72b0*/  SHF.L.U32 R4, R4, 0x10, RZ ;  /* 0x0000001004047819 */ /* 0x010fe200000006ff */
[----:B-1----:R-:W-:Y:S01]  /*72c0*/  @!P2 FMUL.FTZ R88, R88, R9 ;  /* 0x000000095858a220 */ /* 0x002fe20000410000 */
[----:B------:R-:W-:Y:S01]  /*72d0*/  PRMT R9, R91, 0x7632, R9 ;  /* 0x000076325b097816 */ /* 0x000fe20000000009 */
[--C-:B------:R-:W-:Y:S01]  /*72e0*/  FADD.FTZ R0, R0, R29.reuse ;  /* 0x0000001d00007221 */ /* 0x100fe20000010000 */
[--C-:B------:R-:W-:Y:S01]  /*72f0*/  FADD.FTZ R8, R2, R29.reuse ;  /* 0x0000001d02087221 */ /* 0x100fe20000010000 */
[----:B---3--:R-:W-:Y:S01]  /*7300*/  PRMT R10, R97, 0x7632, R10 ;  /* 0x00007632610a7816 */ /* 0x008fe2000000000a */
[----:B--2---:R-:W-:Y:S01]  /*7310*/  @!P3 FMUL.FTZ R75, R75, R12 ;  /* 0x0000000c4b4bb220 */ /* 0x004fe20000410000 */
[----:B------:R-:W-:Y:S01]  /*7320*/  PRMT R12, R95, 0x7632, R12 ;  /* 0x000076325f0c7816 */ /* 0x000fe2000000000c */
[----:B------:R-:W-:Y:S01]  /*7330*/  STS.U16 [R64], R91 ;  /* 0x0000005b40007388 */ /* 0x000fe20000000400 */
[----:B-----5:R-:W-:Y:S01]  /*7340*/  SHF.L.U32 R2, R5, 0x10, RZ ;  /* 0x0000001005027819 */ /* 0x020fe200000006ff */
[----:B------:R-:W-:Y:S01]  /*7350*/  FADD.FTZ R4, R4, R29 ;  /* 0x0000001d04047221 */ /* 0x000fe20000010000 */
[----:B------:R-:W-:Y:S01]  /*7360*/  FSETP.GTU.FTZ.AND P0, PT, R0, 20, PT ;  /* 0x41a000000000780b */ /* 0x000fe20003f1c000 */
[----:B------:R1:W-:Y:S01]  /*7370*/  STS.U16 [R64+0x2], R9 ;  /* 0x0000020940007388 */ /* 0x0003e20000000400 */
[----:B------:R-:W-:-:S03]  /*7380*/  FSETP.GTU.FTZ.AND P6, PT, R8, 20, PT ;  /* 0x41a000000800780b */ /* 0x000fc60003fdc000 */
        /* <DEDUP_REMOVED lines=75> */
[----:B------:R0:W-:Y:S04]  /*7840*/  @!P3 STG.E.U16 desc[UR16][R4.64+0x80], R21 ;  /* 0x000080150400b986 */ /* 0x0001e8000c101510 */
[----:B------:R-:W-:Y:S04]  /*7850*/  @!P4 STG.E.U16 desc[UR16][R4.64+0x100], R25 ;  /* 0x000100190400c986 */ /* 0x000fe8000c101510 */
[----:B------:R-:W-:Y:S04]  /*7860*/  @!P5 STG.E.U16 desc[UR16][R4.64+0xc0], R23 ;  /* 0x0000c0170400d986 */ /* 0x000fe8000c101510 */
[----:B------:R-:W-:Y:S01]  /*7870*/  @!P6 STG.E.U16 desc[UR16][R4.64+0x140], R27 ;  /* 0x0001401b0400e986 */ /* 0x000fe2000c101510 */
[----:B------:R-:W-:Y:S01]  /*7880*/  F2FP.BF16.F32.PACK_AB R0, R75, R88 ;  /* 0x000000584b00723e */ /* 0x000fe200000010ff */
[----:B0-----:R-:W0:Y:S02]  /*7890*/  LDC.64 R20, c[0x0][0x518] ;  /* 0x00014600ff147b82 */ /* 0x001e240000000a00 */
[----:B------:R-:W-:Y:S04]  /*78a0*/  @!P0 STG.E.U16 desc[UR16][R4.64+0x180], R65 ;  /* 0x0001804104008986 */ /* 0x000fe8000c101510 */
[----:B------:R1:W-:Y:S01]  /*78b0*/  @!P2 STG.E.U16 desc[UR16][R4.64+0x1c0], R67 ;  /* 0x0001c0430400a986 */ /* 0x0003e2000c101510 */
[C---:B------:R-:W-:Y:S01]  /*78c0*/  PRMT R6, R0.reuse, 0x7610, R6 ;  /* 0x0000761000067816 */ /* 0x040fe20000000006 */
[----:B------:R-:W-:Y:S01]  /*78d0*/  BAR.SYNC.DEFER_BLOCKING 0x0 ;  /* 0x0000000000007b1d */ /* 0x000fe20000010000 */
[----:B------:R-:W-:-:S02]  /*78e0*/  PRMT R7, R0, 0x7632, R7 ;  /* 0x0000763200077816 */ /* 0x000fc40000000007 */
[----:B------:R-:W-:Y:S02]  /*78f0*/  F2FP.BF16.F32.PACK_AB R2, R73, R86 ;  /* 0x000000564902723e */ /* 0x000fe400000010ff */
[----:B------:R-:W-:Y:S02]  /*7900*/  F2FP.BF16.F32.PACK_AB R0, R71, R84 ;  /* 0x000000544700723e */ /* 0x000fe400000010ff */
[----:B-1----:R-:W-:Y:S02]  /*7910*/  F2FP.BF16.F32.PACK_AB R5, R69, R82 ;  /* 0x000000524505723e */ /* 0x002fe400000010ff */
[----:B------:R-:W-:Y:S02]  /*7920*/  PRMT R8, R2, 0x7632, R8 ;  /* 0x0000763202087816 */ /* 0x000fe40000000008 */
        /* <DEDUP_REMOVED lines=23> */
[----:B------:R-:W1:Y:S01]  /*7aa0*/  LDCU.64 UR6, c[0x0][0x520] ;  /* 0x0000a400ff0677ac */ /* 0x000e620008000a00 */
[----:B------:R-:W-:Y:S02]  /*7ab0*/  IMAD R5, R21, UR18, R5 ;  /* 0x0000001215057c24 */ /* 0x000fe4000f8e0205 */
[----:B------:R-:W-:Y:S01]  /*7ac0*/  FADD.FTZ R88, R88, R35 ;  /* 0x0000002358587221 */ /* 0x000fe20000010000 */
[----:B-1----:R-:W-:-:S04]  /*7ad0*/  IMAD.WIDE.U32 R4, R3, UR6, R4 ;  /* 0x0000000603047c25 */ /* 0x002fc8000f8e0004 */
[----:B------:R-:W-:Y:S01]  /*7ae0*/  IMAD R2, R3, UR7, R5 ;  /* 0x0000000703027c24 */ /* 0x000fe2000f8e0205 */
        /* <DEDUP_REMOVED lines=36> */
.L_x_15453:
        /* <DEDUP_REMOVED lines=34> */
.L_x_15492:
[----:B------:R-:W-:Y:S05]  /*7f50*/  BSYNC.RECONVERGENT B0 ;  /* 0x0000000000007941 */ /* 0x000fea0003800200 */
.L_x_15491:
        /* <DEDUP_REMOVED lines=26> */
.L_x_15494:
[----:B------:R-:W-:Y:S05]  /*8100*/  BSYNC.RECONVERGENT B0 ;  /* 0x0000000000007941 */ /* 0x000fea0003800200 */
.L_x_15493:
        /* <DEDUP_REMOVED lines=22> */
.L_x_15496:
        /* <DEDUP_REMOVED lines=60> */
.L_x_15495:
[----:B------:R-:W-:Y:S05]  /*8630*/  EXIT ;  /* 0x000000000000794d */ /* 0x000fea0003800000 */
.L_x_15497:
        /* <DEDUP_REMOVED lines=12> */
.L_x_18763:


//--------------------- .text._Z25selective_scan_bwd_kernelI32Selective_Scan_bwd_kernel_traitsILi32ELi8ELb0ELb0ELb1ELb0ELb0EN3c108BFloat16ENS1_7complexIfEEEEv12SSMParamsBwd --------------------------
	.section	.text._Z25selective_scan_bwd_kernelI32Selective_Scan_bwd_kernel_traitsILi32ELi8ELb0ELb0ELb1ELb0ELb0EN3c108BFloat16ENS1_7complexIfEEEEv12SSMParamsBwd,"ax",@progbits
	.align	128
        .global         _Z25selective_scan_bwd_kernelI32Selective_Scan_bwd_kernel_traitsILi32ELi8ELb0ELb0ELb1ELb0ELb0EN3c108BFloat16ENS1_7complexIfEEEEv12SSMParamsBwd
        .type           _Z25selective_scan_bwd_kernelI32Selective_Scan_bwd_kernel_traitsILi32ELi8ELb0ELb0ELb1ELb0ELb0EN3c108BFloat16ENS1_7complexIfEEEEv12SSMParamsBwd,@function
        .size           _Z25selective_scan_bwd_kernelI32Selective_Scan_bwd_kernel_traitsILi32ELi8ELb0ELb0ELb1ELb0ELb0EN3c108BFloat16ENS1_7complexIfEEEEv12SSMParamsBwd,(.L_x_18764 - _Z25selective_scan_bwd_kernelI32Selective_Scan_bwd_kernel_traitsILi32ELi8ELb0ELb0ELb1ELb0ELb0EN3c108BFloat16ENS1_7complexIfEEEEv12SSMParamsBwd)
        .other          _Z25selective_scan_bwd_kernelI32Selective_Scan_bwd_kernel_traitsILi32ELi8ELb0ELb0ELb1ELb0ELb0EN3c108BFloat16ENS1_7complexIfEEEEv12SSMParamsBwd,@"STO_CUDA_ENTRY STV_DEFAULT"
_Z25selective_scan_bwd_kernelI32Selective_Scan_bwd_kernel_traitsILi32ELi8ELb0ELb0ELb1ELb0ELb0EN3c108BFloat16ENS1_7complexIfEEEEv12SSMParamsBwd:
.text._Z25selective_scan_bwd_kernelI32Selective_Scan_bwd_kernel_traitsILi32ELi8ELb0ELb0ELb1ELb0ELb0EN3c108BFloat16ENS1_7complexIfEEEEv12SSMParamsBwd:
[----:B------:R-:W-:Y:S08]  /*0000*/  LDC R1, c[0x0][0x37c] ;  /* 0x0000df00ff017b82 */ /* 0x000ff00000000800 */
[----:B------:R-:W0:Y:S01]  /*0010*/  LDC R8, c[0x0][0x398] ;  /* 0x0000e600ff087b82 */ /* 0x000e220000000800 */
[----:B------:R-:W1:Y:S01]  /*0020*/  S2R R167, SR_CTAID.Y ;  /* 0x0000000000a77919 */ /* 0x000e620000002600 */
[----:B------:R-:W2:Y:S01]  /*0030*/  LDCU.64 UR16, c[0x0][0x358] ;  /* 0x00006b00ff1077ac */ /* 0x000ea20008000a00 */
[----:B------:R-:W-:Y:S01]  /*0040*/  HFMA2 R160, -RZ, RZ, 0, 0 ;  /* 0x00000000ffa07431 */ /* 0x000fe200000001ff */
[----:B------:R-:W-:Y:S01]  /*0050*/  CS2R R158, SRZ ;  /* 0x00000000009e7805 */ /* 0x000fe2000001ff00 */
[----:B------:R-:W3:Y:S03]  /*0060*/  LDCU.128 UR8, c[0x0][0x3f0] ;  /* 0x00007e00ff0877ac */ /* 0x000ee60008000c00 */
[----:B------:R-:W4:Y:S01]  /*0070*/  LDC.64 R2, c[0x0][0x458] ;  /* 0x00011600ff027b82 */ /* 0x000f220000000a00 */
[----:B------:R-:W3:Y:S07]  /*0080*/  LDCU.128 UR12, c[0x0][0x400] ;  /* 0x00008000ff0c77ac */ /* 0x000eee0008000c00 */
[----:B------:R-:W2:Y:S01]  /*0090*/  LDC.64 R4, c[0x0][0x470] ;  /* 0x00011c00ff047b82 */ /* 0x000ea20000000a00 */
[----:B0-----:R-:W-:-:S07]  /*00a0*/  IABS R9, R8 ;  /* 0x0000000800097213 */ /* 0x001fce0000000000 */
[----:B------:R-:W3:Y:S01]  /*00b0*/  S2UR UR18, SR_CTAID.X ;  /* 0x00000000001279c3 */ /* 0x000ee20000002500 */
[----:B------:R-:W0:Y:S01]  /*00c0*/  I2F.RP R0, R9 ;  /* 0x0000000900007306 */ /* 0x000e220000209400 */
[----:B----4-:R-:W-:-:S06]  /*00d0*/  ISETP.NE.U32.AND P0, PT, R2, RZ, PT ;  /* 0x000000ff0200720c */ /* 0x010fcc0003f05070 */
[----:B------:R-:W4:Y:S01]  /*00e0*/  LDC.64 R18, c[0x0][0x480] ;  /* 0x00012000ff127b82 */ /* 0x000f220000000a00 */
[----:B------:R-:W-:Y:S02]  /*00f0*/  ISETP.NE.AND.EX P0, PT, R3, RZ, PT, P0 ;  /* 0x000000ff0300720c */ /* 0x000fe40003f05300 */
[----:B--2---:R-:W-:-:S05]  /*0100*/  ISETP.NE.U32.AND P1, PT, R4, RZ, PT ;  /* 0x000000ff0400720c */ /* 0x004fca0003f25070 */
[----:B------:R-:W2:Y:S01]  /*0110*/  LDC.64 R16, c[0x0][0x4d8] ;  /* 0x00013600ff107b82 */ /* 0x000ea20000000a00 */
[----:B0-----:R-:W0:Y:S01]  /*0120*/  MUFU.RCP R0, R0 ;  /* 0x0000000000007308 */ /* 0x001e220000001000 */
[----:B------:R-:W-:-:S04]  /*0130*/  ISETP.NE.AND.EX P1, PT, R5, RZ, PT, P1 ;  /* 0x000000ff0500720c */ /* 0x000fc80003f25310 */
[C---:B-1----:R-:W-:Y:S02]  /*0140*/  @P0 LEA R2, P2, R167.reuse, R2, 0x2 ;  /* 0x00000002a7020211 */ /* 0x042fe400078410ff */
[----:B------:R-:W1:Y:S02]  /*0150*/  LDC.64 R14, c[0x0][0x3d0] ;  /* 0x0000f400ff0e7b82 */ /* 0x000e640000000a00 */
[----:B------:R-:W-:-:S05]  /*0160*/  @P0 LEA.HI.X R3, R167, R3, RZ, 0x2, P2 ;  /* 0x00000003a7030211 */ /* 0x000fca00010f14ff */
[C---:B------:R-:W-:Y:S01]  /*0170*/  @P1 LEA R4, P3, R167.reuse, R4, 0x2 ;  /* 0x00000004a7041211 */ /* 0x040fe200078610ff */
[----:B------:R3:W5:Y:S01]  /*0180*/  @P0 LDG.E R160, desc[UR16][R2.64] ;  /* 0x0000001002a00981 */ /* 0x000762000c1e1900 */
[----:B------:R-:W1:Y:S01]  /*0190*/  LDC.64 R24, c[0x0][0x540] ;  /* 0x00015000ff187b82 */ /* 0x000e620000000a00 */
[----:B0-----:R-:W-:Y:S02]  /*01a0*/  IADD3 R6, PT, PT, R0, 0xffffffe, RZ ;  /* 0x0ffffffe00067810 */ /* 0x001fe40007ffe0ff */
[----:B------:R-:W-:Y:S02]  /*01b0*/  @P1 LEA.HI.X R5, R167, R5, RZ, 0x2, P3 ;  /* 0x00000005a7051211 */ /* 0x000fe400018f14ff */
[----:B------:R0:W4:Y:S03]  /*01c0*/  F2I.FTZ.U32.TRUNC.NTZ R7, R6 ;  /* 0x0000000600077305 */ /* 0x000126000021f000 */
[----:B------:R4:W5:Y:S01]  /*01d0*/  @P1 LDG.E R158, desc[UR16][R4.64] ;  /* 0x00000010049e1981 */ /* 0x000962000c1e1900 */
[----:B------:R-:W1:Y:S01]  /*01e0*/  LDC.64 R22, c[0x0][0x3e8] ;  /* 0x0000fa00ff167b82 */ /* 0x000e620000000a00 */
[----:B0-----:R-:W-:-:S02]  /*01f0*/  MOV R6, RZ ;  /* 0x000000ff00067202 */ /* 0x001fc40000000f00 */
[----:B---3--:R-:W-:-:S05]  /*0200*/  IABS R2, R167 ;  /* 0x000000a700027213 */ /* 0x008fca0000000000 */
[----:B------:R-:W0:Y:S01]  /*0210*/  LDC R27, c[0x0][0x394] ;  /* 0x0000e500ff1b7b82 */ /* 0x000e220000000800 */
[----:B----4-:R-:W-:-:S05]  /*0220*/  IADD3 R10, PT, PT, RZ, -R7, RZ ;  /* 0x80000007ff0a7210 */ /* 0x010fca0007ffe0ff */
[----:B------:R-:W-:Y:S02]  /*0230*/  IMAD R3, R10, R9, RZ ;  /* 0x000000090a037224 */ /* 0x000fe400078e02ff */
[----:B------:R-:W3:Y:S02]  /*0240*/  LDC.64 R4, c[0x0][0x4e0] ;  /* 0x00013800ff047b82 */ /* 0x000ee40000000a00 */
[----:B------:R-:W-:-:S06]  /*0250*/  IMAD.HI.U32 R7, R7, R3, R6 ;  /* 0x0000000307077227 */ /* 0x000fcc00078e0006 */
[----:B------:R-:W4:Y:S01]  /*0260*/  LDC.64 R20, c[0x0][0x4a0] ;  /* 0x00012800ff147b82 */ /* 0x000f220000000a00 */
[----:B------:R-:W-:-:S05]  /*0270*/  IMAD.HI.U32 R7, R7, R2, RZ ;  /* 0x0000000207077227 */ /* 0x000fca00078e00ff */
[----:B------:R-:W-:Y:S02]  /*0280*/  IADD3 R0, PT, PT, -R7, RZ, RZ ;  /* 0x000000ff07007210 */ /* 0x000fe40007ffe1ff */
[----:B------:R-:W4:Y:S03]  /*0290*/  LDC.64 R28, c[0x0][0x468] ;  /* 0x00011a00ff1c7b82 */ /* 0x000f260000000a00 */
[----:B------:R-:W-:-:S05]  /*02a0*/  IMAD R0, R9, R0, R2 ;  /* 0x0000000009007224 */ /* 0x000fca00078e0202 */
[----:B------:R-:W-:Y:S01]  /*02b0*/  ISETP.GT.U32.AND P1, PT, R9, R0, PT ;  /* 0x000000000900720c */ /* 0x000fe20003f24070 */
[----:B------:R-:W4:Y:S08]  /*02c0*/  LDC.64 R30, c[0x0][0x528] ;  /* 0x00014a00ff1e7b82 */ /* 0x000f300000000a00 */
[----:B------:R-:W4:Y:S04]  /*02d0*/  LDC.64 R32, c[0x0][0x450] ;  /* 0x00011400ff207b82 */ /* 0x000f280000000a00 */
[----:B------:R-:W-:-:S04]  /*02e0*/  @!P1 IADD3 R0, PT, PT, R0, -R9, RZ ;  /* 0x8000000900009210 */ /* 0x000fc80007ffe0ff */
[----:B------:R-:W-:Y:S02]  /*02f0*/  ISETP.GE.U32.AND P0, PT, R0, R9, PT ;  /* 0x000000090000720c */ /* 0x000fe40003f06070 */
[----:B------:R-:W-:Y:S02]  /*0300*/  LOP3.LUT R0, R167, R8, RZ, 0x3c, !PT ;  /* 0x00000008a7007212 */ /* 0x000fe400078e3cff */
[----:B------:R-:W-:Y:S02]  /*0310*/  @!P1 IADD3 R7, PT, PT, R7, 0x1, RZ ;  /* 0x0000000107079810 */ /* 0x000fe40007ffe0ff */
[----:B------:R-:W-:Y:S02]  /*0320*/  ISETP.GE.AND P2, PT, R0, RZ, PT ;  /* 0x000000ff0000720c */ /* 0x000fe40003f46270 */
[----:B------:R-:W-:-:S05]  /*0330*/  ISETP.NE.AND P1, PT, R8, RZ, PT ;  /* 0x000000ff0800720c */ /* 0x000fca0003f25270 */
[----:B------:R-:W-:Y:S01]  /*0340*/  @P0 IADD3 R7, PT, PT, R7, 0x1, RZ ;  /* 0x0000000107070810 */ /* 0x000fe20007ffe0ff */
[----:B------:R-:W-:-:S03]  /*0350*/  UIMAD.WIDE.U32 UR4, UR18, UR8, URZ ;  /* 0x00000008120472a5 */ /* 0x000fc6000f8e00ff */
[----:B------:R-:W-:Y:S01]  /*0360*/  MOV R13, R7 ;  /* 0x00000007000d7202 */ /* 0x000fe20000000f00 */
[----:B------:R-:W-:-:S03]  /*0370*/  UIMAD UR6, UR18, UR9, UR5 ;  /* 0x00000009120672a4 */ /* 0x000fc6000f8e0205 */
[----:B------:R-:W-:Y:S02]  /*0380*/  @!P2 IADD3 R13, PT, PT, -R13, RZ, RZ ;  /* 0x000000ff0d0da210 */ /* 0x000fe40007ffe1ff */
[----:B------:R-:W-:Y:S02]  /*0390*/  @!P1 LOP3.LUT R13, RZ, R8, RZ, 0x33, !PT ;  /* 0x00000008ff0d9212 */ /* 0x000fe400078e33ff */
[----:B------:R-:W-:Y:S02]  /*03a0*/  ISETP.NE.U32.AND P0, PT, R18, RZ, PT ;  /* 0x000000ff1200720c */ /* 0x000fe40003f05070 */
[----:B------:R-:W-:Y:S02]  /*03b0*/  SHF.R.S32.HI R11, RZ, 0x1f, R13 ;  /* 0x0000001fff0b7819 */ /* 0x000fe4000001140d */
[----:B------:R-:W-:Y:S02]  /*03c0*/  MOV R2, UR4 ;  /* 0x0000000400027c02 */ /* 0x000fe40008000f00 */
[----:B------:R-:W-:Y:S01]  /*03d0*/  MOV R3, UR5 ;  /* 0x0000000500037c02 */ /* 0x000fe20008000f00 */
[----:B------:R-:W-:Y:S01]  /*03e0*/  UIMAD.WIDE.U32 UR4, UR18, UR12, URZ ;  /* 0x0000000c120472a5 */ /* 0x000fe2000f8e00ff */
[----:B------:R-:W-:Y:S01]  /*03f0*/  ISETP.NE.AND.EX P0, PT, R19, RZ, PT, P0 ;  /* 0x000000ff1300720c */ /* 0x000fe20003f05300 */
[-C--:B---3--:R-:W-:Y:S01]  /*0400*/  IMAD R0, R11, R4.reuse, RZ ;  /* 0x000000040b007224 */ /* 0x088fe200078e02ff */
[----:B------:R-:W-:Y:S01]  /*0410*/  MOV R3, UR6 ;  /* 0x0000000600037c02 */ /* 0x000fe20008000f00 */
[----:B------:R-:W-:Y:S01]  /*0420*/  UIMAD UR6, UR18, UR13, UR5 ;  /* 0x0000000d120672a4 */ /* 0x000fe2000f8e0205 */
[----:B------:R-:W-:Y:S01]  /*0430*/  IMAD.WIDE.U32 R6, R13, R4, RZ ;  /* 0x000000040d067225 */ /* 0x000fe200078e00ff */
[----:B------:R-:W-:-:S03]  /*0440*/  MOV R4, UR4 ;  /* 0x0000000400047c02 */ /* 0x000fc60008000f00 */
[----:B------:R-:W-:Y:S02]  /*0450*/  IMAD R9, R13, R5, R0 ;  /* 0x000000050d097224 */ /* 0x000fe400078e0200 */
[C---:B------:R-:W-:Y:S01]  /*0460*/  IMAD.WIDE.U32 R2, R167.reuse, UR10, R2 ;  /* 0x0000000aa7027c25 */ /* 0x040fe2000f8e0002 */
[----:B------:R-:W-:Y:S02]  /*0470*/  MOV R5, UR5 ;  /* 0x0000000500057c02 */ /* 0x000fe40008000f00 */
[----:B------:R-:W-:Y:S01]  /*0480*/  MOV R5, UR6 ;  /* 0x0000000600057c02 */ /* 0x000fe20008000f00 */
[----:B------:R-:W-:Y:S01]  /*0490*/  IMAD R19, R167, UR11, R3 ;  /* 0x0000000ba7137c24 */ /* 0x000fe2000f8e0203 */
[----:B------:R-:W-:Y:S01]  /*04a0*/  IADD3 R9, PT, PT, R7, R9, RZ ;  /* 0x0000000907097210 */ /* 0x000fe20007ffe0ff */
[----:B------:R-:W3:Y:S01]  /*04b0*/  @P0 LDC R12, c[0x0][0x384] ;  /* 0x0000e100ff0c0b82 */ /* 0x000ee20000000800 */
[----:B------:R-:W-:Y:S01]  /*04c0*/  MOV R8, R6 ;  /* 0x0000000600087202 */ /* 0x000fe20000000f00 */
[----:B------:R-:W4:Y:S01]  /*04d0*/  LDCU.64 UR6, c[0x0][0x498] ;  /* 0x00009300ff0677ac */ /* 0x000f220008000a00 */
[----:B--2---:R-:W-:-:S02]  /*04e0*/  SHF.R.U64 R3, R16, 0x1, R17 ;  /* 0x0000000110037819 */ /* 0x004fc40000001211 */
[----:B------:R-:W-:Y:S01]  /*04f0*/  SHF.R.U32.HI R0, RZ, 0x1, R17 ;  /* 0x00000001ff007819 */ /* 0x000fe20000011611 */
[----:B------:R-:W-:-:S04]  /*0500*/  IMAD.WIDE.U32 R4, R167, UR14, R4 ;  /* 0x0000000ea7047c25 */ /* 0x000fc8000f8e0004 */
[----:B------:R-:W-:-:S04]  /*0510*/  IMAD.WIDE.U32 R8, R3, UR18, R8 ;  /* 0x0000001203087c25 */ /* 0x000fc8000f8e0008 */
[----:B------:R-:W-:Y:S02]  /*0520*/  IMAD R163, R0, UR18, RZ ;  /* 0x0000001200a37c24 */ /* 0x000fe4000f8e02ff */
[----:B------:R-:W-:Y:S01]  /*0530*/  IMAD R17, R167, UR15, R5 ;  /* 0x0000000fa7117c24 */ /* 0x000fe2000f8e0205 */
[----:B-1----:R-:W-:Y:S01]  /*0540*/  LEA R165, P1, R8, R24, 0x3 ;  /* 0x0000001808a57211 */ /* 0x002fe200078218ff */
[----:B------:R-:W-:Y:S01]  /*0550*/  IMAD.WIDE.U32 R6, R14, UR18, RZ ;  /* 0x000000120e067c25 */ /* 0x000fe2000f8e00ff */
[----:B------:R-:W1:Y:S01]  /*0560*/  @P0 LDC R5, c[0x0][0x38c] ;  /* 0x0000e300ff050b82 */ /* 0x000e620000000800 */
[----:B------:R-:W-:Y:S02]  /*0570*/  IADD3 R163, PT, PT, R9, R163, RZ ;  /* 0x000000a309a37210 */ /* 0x000fe40007ffe0ff */
[----:B------:R-:W-:Y:S02]  /*0580*/  IMAD R7, R15, UR18, R7 ;  /* 0x000000120f077c24 */ /* 0x000fe4000f8e0207 */
[----:B------:R-:W-:Y:S01]  /*0590*/  LEA.HI.X R163, R8, R25, R163, 0x3, P1 ;  /* 0x0000001908a37211 */ /* 0x000fe200008f1ca3 */
[----:B------:R-:W-:-:S02]  /*05a0*/  IMAD R0, R11, R22, RZ ;  /* 0x000000160b007224 */ /* 0x000fc400078e02ff */
[----:B------:R-:W2:Y:S01]  /*05b0*/  LDC.64 R24, c[0x0][0x460] ;  /* 0x00011800ff187b82 */ /* 0x000ea20000000a00 */
[----:B------:R-:W-:-:S04]  /*05c0*/  IMAD.WIDE.U32 R10, R13, R22, R6 ;  /* 0x000000160d0a7225 */ /* 0x000fc800078e0006 */
[----:B------:R-:W-:-:S03]  /*05d0*/  IMAD R13, R13, R23, R0 ;  /* 0x000000170d0d7224 */ /* 0x000fc600078e0200 */
[----:B------:R-:W2:Y:S01]  /*05e0*/  @P0 LDC.64 R6, c[0x0][0x480] ;  /* 0x00012000ff060b82 */ /* 0x000ea20000000a00 */
[C---:B0-----:R-:W-:Y:S01]  /*05f0*/  LEA R9, R27.reuse, 0xffffff00, 0x8 ;  /* 0xffffff001b097811 */ /* 0x041fe200078e40ff */
[----:B----4-:R-:W-:Y:S01]  /*0600*/  UIMAD.WIDE.U32 UR4, UR18, UR6, URZ ;  /* 0x00000006120472a5 */ /* 0x010fe2000f8e00ff */
[----:B------:R-:W-:-:S05]  /*0610*/  LEA R3, R27, 0xfffffe00, 0x9 ;  /* 0xfffffe001b037811 */ /* 0x000fca00078e48ff */
[----:B------:R-:W0:Y:S01]  /*0620*/  LDC.64 R22, c[0x0][0x4a8] ;  /* 0x00012a00ff167b82 */ /* 0x000e220000000a00 */
[----:B---3--:R-:W-:Y:S01]  /*0630*/  @P0 IMAD R0, R12, UR18, R167 ;  /* 0x000000120c000c24 */ /* 0x008fe2000f8e02a7 */
[----:B------:R-:W-:Y:S01]  /*0640*/  IADD3 R152, P2, PT, R9, R2, RZ ;  /* 0x0000000209987210 */ /* 0x000fe20007f5e0ff */
[----:B------:R-:W-:Y:S01]  /*0650*/  UIMAD UR5, UR18, UR7, UR5 ;  /* 0x00000007120572a4 */ /* 0x000fe2000f8e0205 */
[----:B------:R-:W-:Y:S01]  /*0660*/  IADD3 R2, PT, PT, R11, R13, RZ ;  /* 0x0000000d0b027210 */ /* 0x000fe20007ffe0ff */
[----:B------:R-:W-:Y:S01]  /*0670*/  @P0 IMAD R0, R0, R27, RZ ;  /* 0x0000001b00000224 */ /* 0x000fe200078e02ff */
[----:B------:R-:W-:Y:S02]  /*0680*/  IADD3 R10, P4, PT, R3, R10, RZ ;  /* 0x0000000a030a7210 */ /* 0x000fe40007f9e0ff */
[----:B------:R-:W-:Y:S01]  /*0690*/  ISETP.GE.AND P1, PT, R27, 0x1, PT ;  /* 0x000000011b00780c */ /* 0x000fe20003f26270 */
[----:B-1----:R-:W-:Y:S01]  /*06a0*/  @P0 IMAD R5, R0, R5, RZ ;  /* 0x0000000500050224 */ /* 0x002fe200078e02ff */
[----:B------:R-:W-:Y:S01]  /*06b0*/  LEA.HI.X.SX32 R147, R3, R2, 0x1, P4 ;  /* 0x0000000203937211 */ /* 0x000fe200020f0eff */
[----:B------:R-:W-:Y:S01]  /*06c0*/  IMAD.WIDE.U32 R2, R167, R20, UR4 ;  /* 0x00000004a7027e25 */ /* 0x000fe2000f8e0014 */
[----:B------:R-:W-:-:S03]  /*06d0*/  SHF.R.S32.HI R0, RZ, 0x1f, R9 ;  /* 0x0000001fff007819 */ /* 0x000fc60000011409 */
[----:B------:R-:W-:Y:S01]  /*06e0*/  IMAD R11, R167, R21, R3 ;  /* 0x00000015a70b7224 */ /* 0x000fe200078e0203 */
[----:B------:R-:W-:Y:S02]  /*06f0*/  IADD3.X R3, PT, PT, R0, R19, RZ, P2, !PT ;  /* 0x0000001300037210 */ /* 0x000fe400017fe4ff */
[C---:B------:R-:W-:Y:S02]  /*0700*/  IADD3 R4, P3, PT, R9.reuse, R4, RZ ;  /* 0x0000000409047210 */ /* 0x040fe40007f7e0ff */
[----:B--2---:R-:W-:Y:S02]  /*0710*/  LEA R153, P2, R152, R24, 0x1 ;  /* 0x0000001898997211 */ /* 0x004fe400078408ff */
[----:B------:R-:W-:Y:S02]  /*0720*/  CS2R R14, SRZ ;  /* 0x00000000000e7805 */ /* 0x000fe4000001ff00 */
[----:B------:R-:W-:Y:S01]  /*0730*/  IADD3 R2, P4, PT, R9, R2, RZ ;  /* 0x0000000209027210 */ /* 0x000fe20007f9e0ff */
[----:B------:R-:W-:Y:S01]  /*0740*/  @P0 IMAD.WIDE R14, R5, 0x10, R6 ;  /* 0x00000010050e0825 */ /* 0x000fe200078e0206 */
[----:B------:R-:W-:-:S02]  /*0750*/  IADD3.X R150, PT, PT, R0, R17, RZ, P3, !PT ;  /* 0x0000001100967210 */ /* 0x000fc40001ffe4ff */
[----:B------:R-:W-:Y:S01]  /*0760*/  LEA.HI.X R152, R152, R25, R3, 0x1, P2 ;  /* 0x0000001998987211 */ /* 0x000fe200010f0c03 */
[C---:B0-----:R-:W-:Y:S01]  /*0770*/  IMAD.WIDE.U32 R12, R167.reuse, R22, RZ ;  /* 0x00000016a70c7225 */ /* 0x041fe200078e00ff */
[----:B------:R-:W-:Y:S02]  /*0780*/  IADD3.X R146, PT, PT, R0, R11, RZ, P4, !PT ;  /* 0x0000000b00927210 */ /* 0x000fe400027fe4ff */
[----:B------:R-:W-:Y:S02]  /*0790*/  LEA R151, P0, R4, R28, 0x1 ;  /* 0x0000001c04977211 */ /* 0x000fe400078008ff */
[----:B------:R-:W-:Y:S02]  /*07a0*/  LEA R148, P2, R2, R30, 0x1 ;  /* 0x0000001e02947211 */ /* 0x000fe400078408ff */
[----:B------:R-:W-:Y:S01]  /*07b0*/  LEA R149, P3, R10, R32, 0x1 ;  /* 0x000000200a957211 */ /* 0x000fe200078608ff */
[----:B------:R-:W-:Y:S01]  /*07c0*/  HFMA2 R156, -RZ, RZ, 0, 0 ;  /* 0x00000000ff9c7431 */ /* 0x000fe200000001ff */
[----:B------:R-:W-:Y:S01]  /*07d0*/  LEA.HI.X R150, R4, R29, R150, 0x1, P0 ;  /* 0x0000001d04967211 */ /* 0x000fe200000f0c96 */
[----:B------:R-:W-:Y:S01]  /*07e0*/  IMAD R161, R167, R23, R13 ;  /* 0x00000017a7a17224 */ /* 0x000fe200078e020d */
[----:B------:R-:W-:-:S02]  /*07f0*/  LEA.HI.X R146, R2, R31, R146, 0x1, P2 ;  /* 0x0000001f02927211 */ /* 0x000fc400010f0c92 */
[----:B------:R-:W-:Y:S01]  /*0800*/  LEA.HI.X R147, R10, R33, R147, 0x1, P3 ;  /* 0x000000210a937211 */ /* 0x000fe200018f0c93 */
[----:B------:R-:W-:Y:S06]  /*0810*/  @!P1 BRA `(.L_x_15498) ;  /* 0x0000006800549947 */ /* 0x000fec0003800000 */
[----:B------:R-:W0:Y:S01]  /*0820*/  S2R R154, SR_TID.X ;  /* 0x00000000009a7919 */ /* 0x000e220000002100 */
[----:B------:R-:W1:Y:S01]  /*0830*/  LDCU.64 UR6, c[0x0][0x3a0] ;  /* 0x00007400ff0677ac */ /* 0x000e620008000a00 */
[----:B------:R-:W2:Y:S01]  /*0840*/  S2UR UR5, SR_CgaCtaId ;  /* 0x00000000000579c3 */ /* 0x000ea20000008800 */
[----:B------:R-:W-:Y:S01]  /*0850*/  MOV R159, RZ ;  /* 0x000000ff009f7202 */ /* 0x000fe20000000f00 */
[----:B------:R-:W3:Y:S01]  /*0860*/  LDCU.64 UR8, c[0x0][0x3b8] ;  /* 0x00007700ff0877ac */ /* 0x000ee20008000a00 */
[----:B------:R-:W-:Y:S01]  /*0870*/  MOV R156, RZ ;  /* 0x000000ff009c7202 */ /* 0x000fe20000000f00 */
[----:B------:R-:W-:Y:S01]  /*0880*/  UMOV UR4, 0x400 ;  /* 0x0000040000047882 */ /* 0x000fe20000000000 */
[C---:B-1----:R-:W-:Y:S01]  /*0890*/  IMAD.WIDE.U32 R10, R167.reuse, UR6, RZ ;  /* 0x00000006a70a7c25 */ /* 0x042fe2000f8e00ff */
[----:B------:R-:W1:Y:S03]  /*08a0*/  LDCU UR6, c[0x0][0x394] ;  /* 0x00007280ff0677ac */ /* 0x000e660008000800 */
[----:B---3--:R-:W-:Y:S01]  /*08b0*/  IMAD.WIDE.U32 R8, R167, UR8, RZ ;  /* 0x00000008a7087c25 */ /* 0x008fe2000f8e00ff */
[----:B--2---:R-:W-:-:S03]  /*08c0*/  ULEA UR5, UR5, UR4, 0x18 ;  /* 0x0000000405057291 */ /* 0x004fc6000f8ec0ff */
[C---:B------:R-:W-:Y:S02]  /*08d0*/  IMAD R157, R167.reuse, UR7, R11 ;  /* 0x00000007a79d7c24 */ /* 0x040fe4000f8e020b */
[----:B------:R-:W-:Y:S01]  /*08e0*/  IMAD R155, R167, UR9, R9 ;  /* 0x00000009a79b7c24 */ /* 0x000fe2000f8e0209 */
[----:B------:R-:W-:Y:S01]  /*08f0*/  UIADD3 UR4, UPT, UPT, UR5, 0x420, URZ ;  /* 0x0000042005047890 */ /* 0x000fe2000fffe0ff */
[C---:B0-----:R-:W-:Y:S02]  /*0900*/  SHF.L.U32 R211, R154.reuse, 0x3, RZ ;  /* 0x000000039ad37819 */ /* 0x041fe400000006ff */
[C---:B------:R-:W-:Y:S02]  /*0910*/  SHF.L.U32 R3, R154.reuse, 0x4, RZ ;  /* 0x000000049a037819 */ /* 0x040fe400000006ff */
[----:B------:R-:W-:Y:S02]  /*0920*/  LOP3.LUT R117, R211, 0x1f00, RZ, 0xc0, !PT ;  /* 0x00001f00d3757812 */ /* 0x000fe400078ec0ff */
        /* <DEDUP_REMOVED lines=15> */
[----:B------:R-:W-:Y:S02]  /*0a20*/  LOP3.LUT R133, R117, 0x1f, R154, 0xf8, !PT ;  /* 0x0000001f75857812 */ /* 0x000fe400078ef89a */
[C---:B------:R-:W-:Y:S02]  /*0a30*/  LEA.HI R142, R154.reuse, R154, RZ, 0x1b ;  /* 0x0000009a9a8e7211 */ /* 0x040fe400078fd8ff */
[----:B------:R-:W-:Y:S02]  /*0a40*/  LOP3.LUT R143, R3, 0x3e00, RZ, 0xc0, !PT ;  /* 0x00003e00038f7812 */ /* 0x000fe400078ec0ff */
[----:B------:R-:W-:-:S02]  /*0a50*/  LEA.HI R141, R154, R3, RZ, 0x1f ;  /* 0x000000039a8d7211 */ /* 0x000fc400078ff8ff */
[----:B------:R-:W-:Y:S02]  /*0a60*/  LEA.HI R140, R3, R3, RZ, 0x1b ;  /* 0x00000003038c7211 */ /* 0x000fe400078fd8ff */
        /* <DEDUP_REMOVED lines=15> */
[----:B------:R-:W-:Y:S02]  /*0b60*/  LOP3.LUT R131, R133, 0x20, RZ, 0xfc, !PT ;  /* 0x0000002085837812 */ /* 0x000fe400078efcff */
[----:B-1----:R-:W-:-:S02]  /*0b70*/  MOV R145, UR6 ;  /* 0x0000000600917c02 */ /* 0x002fc40008000f00 */
[C---:B------:R-:W-:Y:S02]  /*0b80*/  LOP3.LUT R210, R154.reuse, 0x1f, RZ, 0xc0, !PT ;  /* 0x0000001f9ad27812 */ /* 0x040fe400078ec0ff */
[----:B------:R-:W-:Y:S02]  /*0b90*/  IADD3 R144, PT, PT, R154, 0x200, RZ ;  /* 0x000002009a907810 */ /* 0x000fe40007ffe0ff */
[----:B------:R-:W-:Y:S02]  /*0ba0*/  LEA R142, R142, UR5, 0x2 ;  /* 0x000000058e8e7c11 */ /* 0x000fe4000f8e10ff */
[----:B------:R-:W-:Y:S02]  /*0bb0*/  LOP3.LUT R143, R143, 0x1f, R154, 0xf8, !PT ;  /* 0x0000001f8f8f7812 */ /* 0x000fe400078ef89a */
        /* <DEDUP_REMOVED lines=17> */
[C---:B------:R-:W-:Y:S02]  /*0cd0*/  LOP3.LUT R129, R133.reuse, 0x40, RZ, 0xfc, !PT ;  /* 0x0000004085817812 */ /* 0x040fe400078efcff */
[C---:B------:R-:W-:Y:S02]  /*0ce0*/  LOP3.LUT R127, R133.reuse, 0x60, RZ, 0xfc, !PT ;  /* 0x00000060857f7812 */ /* 0x040fe400078efcff */
[----:B------:R-:W-:-:S02]  /*0cf0*/  LOP3.LUT R125, R133, 0x80, RZ, 0xfc, !PT ;  /* 0x00000080857d7812 */ /* 0x000fc400078efcff */
[C---:B------:R-:W-:Y:S02]  /*0d00*/  LOP3.LUT R123, R133.reuse, 0xa0, RZ, 0xfc, !PT ;  /* 0x000000a0857b7812 */ /* 0x040fe400078efcff */
[C---:B------:R-:W-:Y:S02]  /*0d10*/  LOP3.LUT R121, R133.reuse, 0xc0, RZ, 0xfc, !PT ;  /* 0x000000c085797812 */ /* 0x040fe400078efcff */
[----:B------:R-:W-:Y:S02]  /*0d20*/  LOP3.LUT R119, R133, 0xe0, RZ, 0xfc, !PT ;  /* 0x000000e085777812 */ /* 0x000fe400078efcff */
[----:B------:R-:W-:-:S07]  /*0d30*/  IADD3 R117, PT, PT, R117, R131, RZ ;  /* 0x0000008375757210 */ /* 0x000fce0007ffe0ff */
.L_x_15550:
[----:B0-----:R-:W0:Y:S01]  /*0d40*/  LDC R62, c[0x0][0x388] ;  /* 0x0000e200ff3e7b82 */ /* 0x001e220000000800 */
[----:B------:R-:W-:Y:S02]  /*0d50*/  IADD3 R115, PT, PT, R145, -0x1, RZ ;  /* 0xffffffff91737810 */ /* 0x000fe40007ffe0ff */
[----:B------:R-:W-:Y:S02]  /*0d60*/  SHF.L.U32 R2, R133, 0x1, RZ ;  /* 0x0000000185027819 */ /* 0x000fe400000006ff */
[----:B------:R-:W-:Y:S02]  /*0d70*/  SHF.L.U32 R16, R115, 0x8, RZ ;  /* 0x0000000873107819 */ /* 0x000fe400000006ff */
[C---:B------:R-:W-:Y:S02]  /*0d80*/  IADD3 R4, P0, PT, R2.reuse, R153, RZ ;  /* 0x0000009902047210 */ /* 0x040fe40007f1e0ff */
[C---:B------:R-:W-:Y:S02]  /*0d90*/  IADD3 R6, P2, PT, R2.reuse, R151, RZ ;  /* 0x0000009702067210 */ /* 0x040fe40007f5e0ff */
[----:B------:R-:W-:-:S02]  /*0da0*/  IADD3 R2, P3, PT, R2, R148, RZ ;  /* 0x0000009402027210 */ /* 0x000fc40007f7e0ff */
[----:B------:R-:W-:Y:S02]  /*0db0*/  PRMT R19, RZ, 0x7610, R19 ;  /* 0x00007610ff137816 */ /* 0x000fe40000000013 */
[----:B------:R-:W-:Y:S02]  /*0dc0*/  IADD3.X R5, PT, PT, RZ, R152, RZ, P0, !PT ;  /* 0x00000098ff057210 */ /* 0x000fe400007fe4ff */
[----:B------:R-:W-:Y:S02]  /*0dd0*/  IADD3.X R7, PT, PT, RZ, R150, RZ, P2, !PT ;  /* 0x00000096ff077210 */ /* 0x000fe400017fe4ff */
[----:B------:R-:W-:Y:S02]  /*0de0*/  IADD3.X R3, PT, PT, RZ, R146, RZ, P3, !PT ;  /* 0x00000092ff037210 */ /* 0x000fe40001ffe4ff */
[----:B------:R-:W-:Y:S02]  /*0df0*/  PRMT R21, RZ, 0x7610, R21 ;  /* 0x00007610ff157816 */ /* 0x000fe40000000015 */
[----:B------:R-:W-:-:S02]  /*0e00*/  PRMT R23, RZ, 0x7610, R23 ;  /* 0x00007610ff177816 */ /* 0x000fc40000000017 */
[----:B0-----:R-:W-:Y:S02]  /*0e10*/  IADD3 R114, PT, PT, -R16, R62, RZ ;  /* 0x0000003e10727210 */ /* 0x001fe40007ffe1ff */
[----:B------:R-:W-:Y:S02]  /*0e20*/  PRMT R25, RZ, 0x7610, R25 ;  /* 0x00007610ff197816 */ /* 0x000fe40000000019 */
[-C--:B------:R-:W-:Y:S01]  /*0e30*/  ISETP.GE.AND P6, PT, R133, R114.reuse, PT ;  /* 0x000000728500720c */ /* 0x080fe20003fc6270 */
[----:B------:R-:W-:Y:S01]  /*0e40*/  BAR.SYNC.DEFER_BLOCKING 0x0 ;  /* 0x0000000000007b1d */ /* 0x000fe20000010000 */
[-C--:B------:R-:W-:Y:S02]  /*0e50*/  ISETP.GE.AND P0, PT, R131, R114.reuse, PT ;  /* 0x000000728300720c */ /* 0x080fe40003f06270 */
[-C--:B------:R-:W-:Y:S02]  /*0e60*/  ISETP.GE.AND P1, PT, R129, R114.reuse, PT ;  /* 0x000000728100720c */ /* 0x080fe40003f26270 */
[----:B------:R-:W-:-:S02]  /*0e70*/  ISETP.GE.AND P2, PT, R127, R114, PT ;  /* 0x000000727f00720c */ /* 0x000fc40003f46270 */
[-C--:B------:R-:W-:Y:S02]  /*0e80*/  ISETP.GE.AND P3, PT, R125, R114.reuse, PT ;  /* 0x000000727d00720c */ /* 0x080fe40003f66270 */
[-C--:B------:R-:W-:Y:S02]  /*0e90*/  ISETP.GE.AND P4, PT, R123, R114.reuse, PT ;  /* 0x000000727b00720c */ /* 0x080fe40003f86270 */
[-C--:B------:R-:W-:Y:S02]  /*0ea0*/  ISETP.GE.AND P5, PT, R121, R114.reuse, PT ;  /* 0x000000727900720c */ /* 0x080fe40003fa6270 */
[----:B------:R-:W-:Y:S02]  /*0eb0*/  PRMT R27, RZ, 0x7610, R27 ;  /* 0x00007610ff1b7816 */ /* 0x000fe4000000001b */
[----:B------:R-:W-:Y:S02]  /*0ec0*/  PRMT R29, RZ, 0x7610, R29 ;  /* 0x00007610ff1d7816 */ /* 0x000fe4000000001d */
[----:B------:R-:W-:Y:S01]  /*0ed0*/  PRMT R31, RZ, 0x7610, R31 ;  /* 0x00007610ff1f7816 */ /* 0x000fe2000000001f */
[----:B------:R-:W2:Y:S01]  /*0ee0*/  @!P6 LDG.E.U16 R19, desc[UR16][R4.64] ;  /* 0x000000100413e981 */ /* 0x000ea2000c1e1500 */
[----:B------:R-:W-:-:S02]  /*0ef0*/  ISETP.GE.AND P6, PT, R119, R114, PT ;  /* 0x000000727700720c */ /* 0x000fc40003fc6270 */
[----:B------:R-:W-:Y:S01]  /*0f00*/  PRMT R33, RZ, 0x7610, R33 ;  /* 0x00007610ff217816 */ /* 0x000fe20000000021 */
[----:B------:R-:W3:Y:S01]  /*0f10*/  @!P0 LDG.E.U16 R21, desc[UR16][R4.64+0x40] ;  /* 0x0000401004158981 */ /* 0x000ee2000c1e1500 */
[----:B------:R-:W0:Y:S01]  /*0f20*/  S2R R113, SR_LANEID ;  /* 0x0000000000717919 */ /* 0x000e220000000000 */
[----:B------:R-:W1:Y:S01]  /*0f30*/  S2UR UR6, SR_CgaCtaId ;  /* 0x00000000000679c3 */ /* 0x000e620000008800 */
[----:B------:R-:W-:Y:S01]  /*0f40*/  UMOV UR4, 0x400 ;  /* 0x0000040000047882 */ /* 0x000fe20000000000 */
[----:B------:R-:W-:Y:S01]  /*0f50*/  P2R R24, PR, RZ, 0x1 ;  /* 0x00000001ff187803 */ /* 0x000fe20000000000 */
[----:B----4-:R-:W4:Y:S04]  /*0f60*/  @!P1 LDG.E.U16 R23, desc[UR16][R4.64+0x80] ;  /* 0x0000801004179981 */ /* 0x010f28000c1e1500 */
[----:B------:R-:W4:Y:S04]  /*0f70*/  @!P2 LDG.E.U16 R25, desc[UR16][R4.64+0xc0] ;  /* 0x0000c0100419a981 */ /* 0x000f28000c1e1500 */
[----:B------:R-:W4:Y:S04]  /*0f80*/  @!P3 LDG.E.U16 R27, desc[UR16][R4.64+0x100] ;  /* 0x00010010041bb981 */ /* 0x000f28000c1e1500 */
[----:B------:R-:W4:Y:S04]  /*0f90*/  @!P4 LDG.E.U16 R29, desc[UR16][R4.64+0x140] ;  /* 0x00014010041dc981 */ /* 0x000f28000c1e1500 */
[----:B------:R-:W4:Y:S04]  /*0fa0*/  @!P5 LDG.E.U16 R31, desc[UR16][R4.64+0x180] ;  /* 0x00018010041fd981 */ /* 0x000f28000c1e1500 */
[----:B------:R0:W4:Y:S01]  /*0fb0*/  @!P6 LDG.E.U16 R33, desc[UR16][R4.64+0x1c0] ;  /* 0x0001c0100421e981 */ /* 0x000122000c1e1500 */
[----:B-1----:R-:W-:Y:S01]  /*0fc0*/  ULEA UR6, UR6, UR4, 0x18 ;  /* 0x0000000406067291 */ /* 0x002fe2000f8ec0ff */
[----:B------:R-:W-:Y:S01]  /*0fd0*/  ISETP.GE.AND P0, PT, R133, R114, PT ;  /* 0x000000728500720c */ /* 0x000fe20003f06270 */
[----:B------:R-:W1:Y:S01]  /*0fe0*/  LDCU UR4, c[0x0][0x38c] ;  /* 0x00007180ff0477ac */ /* 0x000e620008000800 */
[----:B------:R-:W-:-:S02]  /*0ff0*/  PRMT R35, RZ, 0x7610, R35 ;  /* 0x00007610ff237816 */ /* 0x000fc40000000023 */
[C---:B0-----:R-:W-:Y:S02]  /*1000*/  IADD3 R0, PT, PT, R113.reuse, 0x20, RZ ;  /* 0x0000002071007810 */ /* 0x041fe40007ffe0ff */
[C---:B------:R-:W-:Y:S02]  /*1010*/  IADD3 R18, PT, PT, R113.reuse, 0x40, RZ ;  /* 0x0000004071127810 */ /* 0x040fe40007ffe0ff */
[-C--:B------:R-:W-:Y:S02]  /*1020*/  LEA.HI.SX32 R0, R0, R113.reuse, 0x1b ;  /* 0x0000007100007211 */ /* 0x080fe400078fdaff */
[----:B------:R-:W-:Y:S02]  /*1030*/  LEA.HI.SX32 R18, R18, R113, 0x1b ;  /* 0x0000007112127211 */ /* 0x000fe400078fdaff */
[----:B------:R-:W-:Y:S02]  /*1040*/  IADD3 R4, PT, PT, R113, 0x80, RZ ;  /* 0x0000008071047810 */ /* 0x000fe40007ffe0ff */
[----:B------:R-:W-:-:S02]  /*1050*/  LEA R110, R0, UR6, 0x1 ;  /* 0x00000006006e7c11 */ /* 0x000fc4000f8e08ff */
[C---:B------:R-:W-:Y:S02]  /*1060*/  IADD3 R0, PT, PT, R113.reuse, 0x60, RZ ;  /* 0x0000006071007810 */ /* 0x040fe40007ffe0ff */
[CC--:B------:R-:W-:Y:S02]  /*1070*/  LEA.HI.SX32 R112, R113.reuse, R113.reuse, 0x1b ;  /* 0x0000007171707211 */ /* 0x0c0fe400078fdaff */
[----:B------:R-:W-:Y:S02]  /*1080*/  LEA R108, R18, UR6, 0x1 ;  /* 0x00000006126c7c11 */ /* 0x000fe4000f8e08ff */
[----:B------:R-:W-:Y:S02]  /*1090*/  LEA.HI.SX32 R4, R4, R113, 0x1b ;  /* 0x0000007104047211 */ /* 0x000fe400078fdaff */
[C---:B------:R-:W-:Y:S02]  /*10a0*/  IADD3 R18, PT, PT, R113.reuse, 0xa0, RZ ;  /* 0x000000a071127810 */ /* 0x040fe40007ffe0ff */
[----:B------:R-:W-:-:S02]  /*10b0*/  IADD3 R20, PT, PT, R113, 0xc0, RZ ;  /* 0x000000c071147810 */ /* 0x000fc40007ffe0ff */
[C---:B------:R-:W-:Y:S02]  /*10c0*/  IADD3 R22, PT, PT, R113.reuse, 0xe0, RZ ;  /* 0x000000e071167810 */ /* 0x040fe40007ffe0ff */
[-C--:B------:R-:W-:Y:S02]  /*10d0*/  LEA.HI.SX32 R0, R0, R113.reuse, 0x1b ;  /* 0x0000007100007211 */ /* 0x080fe400078fdaff */
[----:B------:R-:W-:Y:S02]  /*10e0*/  LEA R112, R112, UR6, 0x1 ;  /* 0x0000000670707c11 */ /* 0x000fe4000f8e08ff */
[----:B------:R-:W-:Y:S02]  /*10f0*/  LEA R104, R4, UR6, 0x1 ;  /* 0x0000000604687c11 */ /* 0x000fe4000f8e08ff */
[----:B------:R-:W-:Y:S02]  /*1100*/  LEA.HI.SX32 R18, R18, R113, 0x1b ;  /* 0x0000007112127211 */ /* 0x000fe400078fdaff */
[----:B------:R-:W-:-:S02]  /*1110*/  SHF.L.U32 R4, R113, 0x3, RZ ;  /* 0x0000000371047819 */ /* 0x000fc400000006ff */
[-C--:B------:R-:W-:Y:S02]  /*1120*/  LEA.HI.SX32 R20, R20, R113.reuse, 0x1b ;  /* 0x0000007114147211 */ /* 0x080fe400078fdaff */
[----:B------:R-:W-:Y:S02]  /*1130*/  LEA.HI.SX32 R22, R22, R113, 0x1b ;  /* 0x0000007116167211 */ /* 0x000fe400078fdaff */
[----:B------:R-:W-:Y:S02]  /*1140*/  LEA R106, R0, UR6, 0x1 ;  /* 0x00000006006a7c11 */ /* 0x000fe4000f8e08ff */
[----:B------:R-:W-:Y:S02]  /*1150*/  LEA R102, R18, UR6, 0x1 ;  /* 0x0000000612667c11 */ /* 0x000fe4000f8e08ff */
[----:B------:R-:W-:Y:S02]  /*1160*/  LEA.HI.SX32 R96, R4, R4, 0x1b ;  /* 0x0000000404607211 */ /* 0x000fe400078fdaff */
[----:B------:R-:W-:-:S02]  /*1170*/  LEA R100, R20, UR6, 0x1 ;  /* 0x0000000614647c11 */ /* 0x000fc4000f8e08ff */
[----:B------:R-:W-:Y:S02]  /*1180*/  LEA R98, R22, UR6, 0x1 ;  /* 0x0000000616627c11 */ /* 0x000fe4000f8e08ff */
[----:B------:R-:W-:Y:S02]  /*1190*/  LEA R96, R96, UR6, 0x1 ;  /* 0x0000000660607c11 */ /* 0x000fe4000f8e08ff */
[----:B------:R-:W-:Y:S01]  /*11a0*/  PRMT R5, RZ, 0x7610, R5 ;  /* 0x00007610ff057816 */ /* 0x000fe20000000005 */
[----:B--2---:R0:W-:Y:S04]  /*11b0*/  STS.U16 [R112], R19 ;  /* 0x0000001370007388 */ /* 0x0041e80000000400 */
[----:B---3--:R2:W-:Y:S01]  /*11c0*/  STS.U16 [R110+0x40], R21 ;  /* 0x000040156e007388 */ /* 0x0085e20000000400 */
[----:B0-----:R-:W-:-:S03]  /*11d0*/  PRMT R19, RZ, 0x7610, R19 ;  /* 0x00007610ff137816 */ /* 0x001fc60000000013 */
[----:B----4-:R0:W-:Y:S01]  /*11e0*/  STS.U16 [R108+0x80], R23 ;  /* 0x000080176c007388 */ /* 0x0101e20000000400 */
[----:B--2---:R-:W-:-:S03]  /*11f0*/  PRMT R21, RZ, 0x7610, R21 ;  /* 0x00007610ff157816 */ /* 0x004fc60000000015 */
[----:B------:R2:W-:Y:S04]  /*1200*/  STS.U16 [R106+0xc0], R25 ;  /* 0x0000c0196a007388 */ /* 0x0005e80000000400 */
[----:B------:R3:W-:Y:S01]  /*1210*/  STS.U16 [R104+0x100], R27 ;  /* 0x0001001b68007388 */ /* 0x0007e20000000400 */
[----:B0-----:R-:W-:-:S03]  /*1220*/  PRMT R23, RZ, 0x7610, R23 ;  /* 0x00007610ff177816 */ /* 0x001fc60000000017 */
[----:B------:R0:W-:Y:S01]  /*1230*/  STS.U16 [R102+0x140], R29 ;  /* 0x0001401d66007388 */ /* 0x0001e20000000400 */
[----:B--2---:R-:W-:-:S03]  /*1240*/  PRMT R25, RZ, 0x7610, R25 ;  /* 0x00007610ff197816 */ /* 0x004fc60000000019 */
[----:B------:R2:W-:Y:S01]  /*1250*/  STS.U16 [R100+0x180], R31 ;  /* 0x0001801f64007388 */ /* 0x0005e20000000400 */
[----:B---3--:R-:W-:-:S03]  /*1260*/  PRMT R27, RZ, 0x7610, R27 ;  /* 0x00007610ff1b7816 */ /* 0x008fc6000000001b */
[----:B------:R3:W-:Y:S01]  /*1270*/  STS.U16 [R98+0x1c0], R33 ;  /* 0x0001c02162007388 */ /* 0x0007e20000000400 */
[----:B------:R-:W-:-:S03]  /*1280*/  NOP ;  /* 0x0000000000007918 */ /* 0x000fc60000000000 */
[----:B------:R-:W4:Y:S01]  /*1290*/  LDS.U16 R103, [R96] ;  /* 0x0000000060677984 */ /* 0x000f220000000400 */
[----:B0-----:R-:W-:-:S03]  /*12a0*/  PRMT R29, RZ, 0x7610, R29 ;  /* 0x00007610ff1d7816 */ /* 0x001fc6000000001d */
[----:B------:R-:W0:Y:S04]  /*12b0*/  LDS.U16 R101, [R96+0x2] ;  /* 0x0000020060657984 */ /* 0x000e280000000400 */
[----:B------:R-:W1:Y:S04]  /*12c0*/  LDS.U16 R99, [R96+0x4] ;  /* 0x0000040060637984 */ /* 0x000e680000000400 */
[----:B------:R-:W1:Y:S04]  /*12d0*/  LDS.U16 R97, [R96+0x6] ;  /* 0x0000060060617984 */ /* 0x000e680000000400 */
[----:B------:R-:W1:Y:S04]  /*12e0*/  LDS.U16 R95, [R96+0x8] ;  /* 0x00000800605f7984 */ /* 0x000e680000000400 */
[----:B------:R-:W1:Y:S04]  /*12f0*/  LDS.U16 R93, [R96+0xa] ;  /* 0x00000a00605d7984 */ /* 0x000e680000000400 */
[----:B------:R-:W1:Y:S04]  /*1300*/  LDS.U16 R91, [R96+0xc] ;  /* 0x00000c00605b7984 */ /* 0x000e680000000400 */
[----:B------:R-:W1:Y:S01]  /*1310*/  LDS.U16 R89, [R96+0xe] ;  /* 0x00000e0060597984 */ /* 0x000e620000000400 */
[----:B------:R-:W-:Y:S06]  /*1320*/  BAR.SYNC.DEFER_BLOCKING 0x0 ;  /* 0x0000000000007b1d */ /* 0x000fec0000010000 */
[----:B------:R-:W4:Y:S01]  /*1330*/  @!P0 LDG.E.U16 R5, desc[UR16][R6.64] ;  /* 0x0000001006058981 */ /* 0x000f22000c1e1500 */
[----:B------:R-:W-:-:S03]  /*1340*/  ISETP.NE.AND P0, PT, R24, RZ, PT ;  /* 0x000000ff1800720c */ /* 0x000fc60003f05270 */
[----:B------:R-:W4:Y:S04]  /*1350*/  @!P1 LDG.E.U16 R21, desc[UR16][R6.64+0x80] ;  /* 0x0000801006159981 */ /* 0x000f28000c1e1500 */
[----:B------:R-:W4:Y:S04]  /*1360*/  @!P2 LDG.E.U16 R23, desc[UR16][R6.64+0xc0] ;  /* 0x0000c0100617a981 */ /* 0x000f28000c1e1500 */
[----:B------:R-:W4:Y:S04]  /*1370*/  @!P3 LDG.E.U16 R35, desc[UR16][R6.64+0x100] ;  /* 0x000100100623b981 */ /* 0x000f28000c1e1500 */
[----:B------:R-:W4:Y:S01]  /*1380*/  @!P0 LDG.E.U16 R19, desc[UR16][R6.64+0x40] ;  /* 0x0000401006138981 */ /* 0x000f22000c1e1500 */
[----:B------:R-:W-:-:S03]  /*1390*/  P2R R22, PR, RZ, 0x1 ;  /* 0x00000001ff167803 */ /* 0x000fc60000000000 */
[----:B------:R-:W4:Y:S04]  /*13a0*/  @!P4 LDG.E.U16 R25, desc[UR16][R6.64+0x140] ;  /* 0x000140100619c981 */ /* 0x000f28000c1e1500 */
[----:B------:R-:W4:Y:S04]  /*13b0*/  @!P5 LDG.E.U16 R27, desc[UR16][R6.64+0x180] ;  /* 0x00018010061bd981 */ /* 0x000f28000c1e1500 */
[----:B------:R-:W4:Y:S01]  /*13c0*/  @!P6 LDG.E.U16 R29, desc[UR16][R6.64+0x1c0] ;  /* 0x0001c010061de981 */ /* 0x000f22000c1e1500 */
[----:B------:R-:W-:Y:S02]  /*13d0*/  ISETP.GE.AND P0, PT, R133, R114, PT ;  /* 0x000000728500720c */ /* 0x000fe40003f06270 */
[----:B--2---:R-:W-:-:S02]  /*13e0*/  PRMT R31, RZ, 0x7610, R31 ;  /* 0x00007610ff1f7816 */ /* 0x004fc4000000001f */
[----:B---3--:R-:W-:Y:S02]  /*13f0*/  PRMT R33, RZ, 0x7610, R33 ;  /* 0x00007610ff217816 */ /* 0x008fe40000000021 */
[----:B------:R-:W-:Y:S01]  /*1400*/  PRMT R37, RZ, 0x7610, R37 ;  /* 0x00007610ff257816 */ /* 0x000fe20000000025 */
[----:B----4-:R-:W-:Y:S04]  /*1410*/  STS.U16 [R112], R5 ;  /* 0x0000000570007388 */ /* 0x010fe80000000400 */
        /* <DEDUP_REMOVED lines=17> */
[----:B--2---:R-:W-:-:S02]  /*1530*/  PRMT R23, RZ, 0x7610, R23 ;  /* 0x00007610ff177816 */ /* 0x004fc40000000017 */
[----:B---3--:R-:W-:Y:S02]  /*1540*/  PRMT R25, RZ, 0x7610, R25 ;  /* 0x00007610ff197816 */ /* 0x008fe40000000019 */
[----:B----4-:R-:W-:Y:S02]  /*1550*/  PRMT R27, RZ, 0x7610, R27 ;  /* 0x00007610ff1b7816 */ /* 0x010fe4000000001b */
[----:B0-----:R-:W-:Y:S02]  /*1560*/  PRMT R29, RZ, 0x7610, R29 ;  /* 0x00007610ff1d7816 */ /* 0x001fe4000000001d */
[----:B------:R-:W-:Y:S01]  /*1570*/  PRMT R35, RZ, 0x7610, R35 ;  /* 0x00007610ff237816 */ /* 0x000fe20000000023 */
        /* <DEDUP_REMOVED lines=14> */
[----:B------:R-:W-:Y:S01]  /*1660*/  SHF.L.U32 R93, R93, 0x10, RZ ;  /* 0x000000105d5d7819 */ /* 0x000fe200000006ff */
[----:B------:R-:W-:Y:S01]  /*1670*/  UISETP.GE.AND UP0, UPT, UR4, 0x1, UPT ;  /* 0x000000010400788c */ /* 0x000fe2000bf06270 */
[----:B------:R-:W-:-:S02]  /*1680*/  SHF.L.U32 R91, R91, 0x10, RZ ;  /* 0x000000105b5b7819 */ /* 0x000fc400000006ff */
[----:B------:R-:W-:Y:S01]  /*1690*/  SHF.L.U32 R89, R89, 0x10, RZ ;  /* 0x0000001059597819 */ /* 0x000fe200000006ff */
[----:B------:R-:W-:Y:S02]  /*16a0*/  HFMA2 R94, -RZ, RZ, 0, 0 ;  /* 0x00000000ff5e7431 */ /* 0x000fe400000001ff */
[----:B------:R-:W-:Y:S02]  /*16b0*/  HFMA2 R92, -RZ, RZ, 0, 0 ;  /* 0x00000000ff5c7431 */ /* 0x000fe400000001ff */
[----:B------:R-:W-:Y:S02]  /*16c0*/  HFMA2 R90, -RZ, RZ, 0, 0 ;  /* 0x00000000ff5a7431 */ /* 0x000fe400000001ff */
[----:B------:R-:W-:Y:S01]  /*16d0*/  HFMA2 R88, -RZ, RZ, 0, 0 ;  /* 0x00000000ff587431 */ /* 0x000fe200000001ff */
[----:B------:R-:W-:Y:S02]  /*16e0*/  MOV R111, RZ ;  /* 0x000000ff006f7202 */ /* 0x000fe40000000f00 */
[----:B------:R-:W-:-:S02]  /*16f0*/  MOV R109, RZ ;  /* 0x000000ff006d7202 */ /* 0x000fc40000000f00 */
[----:B------:R-:W-:Y:S02]  /*1700*/  MOV R107, RZ ;  /* 0x000000ff006b7202 */ /* 0x000fe40000000f00 */
[----:B------:R-:W-:Y:S01]  /*1710*/  MOV R105, RZ ;  /* 0x000000ff00697202 */ /* 0x000fe20000000f00 */
        /* <DEDUP_REMOVED lines=27> */
[----:B------:R-:W-:Y:S01]  /*18d0*/  FFMA.FTZ R22, R24, R95, R3 ;  /* 0x0000005f18167223 */ /* 0x000fe20000010003 */
[----:B------:R-:W-:-:S03]  /*18e0*/  SHF.L.U32 R26, R26, 0x10, RZ ;  /* 0x000000101a1a7819 */ /* 0x000fc600000006ff */
[----:B------:R-:W-:Y:S01]  /*18f0*/  FFMA.FTZ R3, R25, R93, R22 ;  /* 0x0000005d19037223 */ /* 0x000fe20000010016 */
[----:B------:R-:W-:-:S03]  /*1900*/  SHF.L.U32 R27, R27, 0x10, RZ ;  /* 0x000000101b1b7819 */ /* 0x000fc600000006ff */
[----:B------:R-:W-:Y:S01]  /*1910*/  FFMA.FTZ R156, R26, R91, R3 ;  /* 0x0000005b1a9c7223 */ /* 0x000fe20000010003 */
        /* <DEDUP_REMOVED lines=21> */
[----:B------:R-:W-:Y:S01]  /*1a70*/  FADD.FTZ R67, R27, R27 ;  /* 0x0000001b1b437221 */ /* 0x000fe20000010000 */
[----:B------:R-:W0:Y:S01]  /*1a80*/  LDC R63, c[0x0][0x388] ;  /* 0x0000e200ff3f7b82 */ /* 0x000e220000000800 */
[----:B------:R-:W-:Y:S01]  /*1a90*/  SHF.L.U32 R5, R5, 0x10, RZ ;  /* 0x0000001005057819 */ /* 0x000fe200000006ff */
[----:B------:R-:W-:Y:S01]  /*1aa0*/  FADD.FTZ R79, R2, R2 ;  /* 0x00000002024f7221 */ /* 0x000fe20000010000 */
[----:B------:R-:W-:Y:S01]  /*1ab0*/  SHF.L.U32 R31, R6, 0x10, RZ ;  /* 0x00000010061f7819 */ /* 0x000fe200000006ff */
[--C-:B------:R-:W-:Y:S01]  /*1ac0*/  FADD.FTZ R78, R3, R158.reuse ;  /* 0x0000009e034e7221 */ /* 0x100fe20000010000 */
[----:B------:R-:W-:Y:S01]  /*1ad0*/  SHF.L.U32 R7, R7, 0x10, RZ ;  /* 0x0000001007077819 */ /* 0x000fe200000006ff */
[--C-:B------:R-:W-:Y:S01]  /*1ae0*/  FADD.FTZ R76, R5, R158.reuse ;  /* 0x0000009e054c7221 */ /* 0x100fe20000010000 */
[----:B------:R-:W-:Y:S01]  /*1af0*/  SHF.L.U32 R2, R113, 0x4, RZ ;  /* 0x0000000471027819 */ /* 0x000fe200000006ff */
[----:B------:R-:W1:Y:S01]  /*1b00*/  LDC.64 R18, c[0x0][0x440] ;  /* 0x00011000ff127b82 */ /* 0x000e620000000a00 */
[----:B------:R-:W-:Y:S01]  /*1b10*/  SHF.L.U32 R65, R115, 0x9, RZ ;  /* 0x0000000973417819 */ /* 0x000fe200000006ff */
[----:B------:R-:W-:Y:S01]  /*1b20*/  FADD.FTZ R74, R31, R158 ;  /* 0x0000009e1f4a7221 */ /* 0x000fe20000010000 */
[C---:B------:R-:W-:Y:S01]  /*1b30*/  IADD3 R47, PT, PT, R4.reuse, 0x4, R4 ;  /* 0x00000004042f7810 */ /* 0x040fe20007ffe004 */
[----:B------:R-:W-:Y:S01]  /*1b40*/  FADD.FTZ R72, R7, R158 ;  /* 0x0000009e07487221 */ /* 0x000fe20000010000 */
[C---:B------:R-:W-:Y:S01]  /*1b50*/  IADD3 R41, PT, PT, R4.reuse, 0x1, R4 ;  /* 0x0000000104297810 */ /* 0x040fe20007ffe004 */
[----:B------:R-:W-:Y:S01]  /*1b60*/  FADD.FTZ R70, R33, R158 ;  /* 0x0000009e21467221 */ /* 0x000fe20000010000 */
[C-C-:B------:R-:W-:Y:S01]  /*1b70*/  IADD3 R43, PT, PT, R4.reuse, 0x2, R4.reuse ;  /* 0x00000002042b7810 */ /* 0x140fe20007ffe004 */
[----:B------:R-:W2:Y:S01]  /*1b80*/  LDC.64 R20, c[0x0][0x448] ;  /* 0x00011200ff147b82 */ /* 0x000ea20000000a00 */
[C---:B------:R-:W-:Y:S01]  /*1b90*/  IADD3 R45, PT, PT, R4.reuse, 0x3, R4 ;  /* 0x00000003042d7810 */ /* 0x040fe20007ffe004 */
[----:B------:R-:W-:Y:S01]  /*1ba0*/  FADD.FTZ R68, R35, R158 ;  /* 0x0000009e23447221 */ /* 0x000fe20000010000 */
[C---:B------:R-:W-:Y:S01]  /*1bb0*/  IADD3 R49, PT, PT, R4.reuse, 0x5, R4 ;  /* 0x0000000504317810 */ /* 0x040fe20007ffe004 */
[----:B------:R-:W-:Y:S01]  /*1bc0*/  FADD.FTZ R66, R37, R158 ;  /* 0x0000009e25427221 */ /* 0x000fe20000010000 */
[C---:B------:R-:W-:Y:S01]  /*1bd0*/  IADD3 R51, PT, PT, R4.reuse, 0x6, R4 ;  /* 0x0000000604337810 */ /* 0x040fe20007ffe004 */
[----:B------:R-:W-:Y:S01]  /*1be0*/  FADD.FTZ R64, R39, R158 ;  /* 0x0000009e27407221 */ /* 0x000fe20000010000 */
[----:B------:R-:W-:Y:S01]  /*1bf0*/  IADD3 R53, PT, PT, R4, 0x7, R4 ;  /* 0x0000000704357810 */ /* 0x000fe20007ffe004 */
[----:B------:R-:W3:Y:S01]  /*1c00*/  LDC.64 R22, c[0x0][0x3a8] ;  /* 0x0000ea00ff167b82 */ /* 0x000ee20000000a00 */
[----:B------:R-:W-:Y:S01]  /*1c10*/  IADD3 R38, PT, PT, R113, 0x1c0, RZ ;  /* 0x000001c071267810 */ /* 0x000fe20007ffe0ff */
[----:B------:R-:W-:Y:S01]  /*1c20*/  FADD.FTZ R77, R77, R77 ;  /* 0x0000004d4d4d7221 */ /* 0x000fe20000010000 */
[C---:B------:R-:W-:Y:S01]  /*1c30*/  IADD3 R40, PT, PT, R113.reuse, 0x1e0, RZ ;  /* 0x000001e071287810 */ /* 0x040fe20007ffe0ff */
[----:B------:R-:W4:Y:S01]  /*1c40*/  LDCU UR8, c[0x0][0x394] ;  /* 0x00007280ff0877ac */ /* 0x000f220008000800 */
[----:B------:R-:W-:-:S02]  /*1c50*/  IADD3 R4, PT, PT, R113, 0x100, RZ ;  /* 0x0000010071047810 */ /* 0x000fc40007ffe0ff */
[C---:B------:R-:W-:Y:S01]  /*1c60*/  IADD3 R6, PT, PT, R113.reuse, 0x120, RZ ;  /* 0x0000012071067810 */ /* 0x040fe20007ffe0ff */
[----:B------:R-:W0:Y:S01]  /*1c70*/  LDC.64 R24, c[0x0][0x3c0] ;  /* 0x0000f000ff187b82 */ /* 0x000e220000000a00 */
[C---:B------:R-:W-:Y:S01]  /*1c80*/  IADD3 R30, PT, PT, R113.reuse, 0x140, RZ ;  /* 0x00000140711e7810 */ /* 0x040fe20007ffe0ff */
[----:B------:R-:W0:Y:S01]  /*1c90*/  LDCU UR9, c[0x0][0x38c] ;  /* 0x00007180ff0977ac */ /* 0x000e220008000800 */
[C---:B------:R-:W-:Y:S02]  /*1ca0*/  IADD3 R32, PT, PT, R113.reuse, 0x160, RZ ;  /* 0x0000016071207810 */ /* 0x040fe40007ffe0ff */
[C---:B------:R-:W-:Y:S01]  /*1cb0*/  IADD3 R34, PT, PT, R113.reuse, 0x180, RZ ;  /* 0x0000018071227810 */ /* 0x040fe20007ffe0ff */
[----:B------:R-:W-:Y:S01]  /*1cc0*/  UMOV UR4, URZ ;  /* 0x000000ff00047c82 */ /* 0x000fe20008000000 */
[----:B------:R-:W-:Y:S01]  /*1cd0*/  IADD3 R36, PT, PT, R113, 0x1a0, RZ ;  /* 0x000001a071247810 */ /* 0x000fe20007ffe0ff */
[----:B------:R-:W0:Y:S01]  /*1ce0*/  LDC.64 R26, c[0x0][0x3e0] ;  /* 0x0000f800ff1a7b82 */ /* 0x000e220000000a00 */
[----:B------:R-:W-:-:S02]  /*1cf0*/  IADD3 R3, PT, PT, R2, 0x8, RZ ;  /* 0x0000000802037810 */ /* 0x000fc40007ffe0ff */
[C---:B------:R-:W-:Y:S02]  /*1d00*/  IADD3 R5, PT, PT, R2.reuse, 0x9, RZ ;  /* 0x0000000902057810 */ /* 0x040fe40007ffe0ff */
[C---:B------:R-:W-:Y:S02]  /*1d10*/  IADD3 R7, PT, PT, R2.reuse, 0xa, RZ ;  /* 0x0000000a02077810 */ /* 0x040fe40007ffe0ff */
[C---:B------:R-:W-:Y:S01]  /*1d20*/  IADD3 R31, PT, PT, R2.reuse, 0xb, RZ ;  /* 0x0000000b021f7810 */ /* 0x040fe20007ffe0ff */
[----:B------:R-:W0:Y:S01]  /*1d30*/  LDC.64 R28, c[0x0][0x4f0] ;  /* 0x00013c00ff1c7b82 */ /* 0x000e220000000a00 */
[C---:B------:R-:W-:Y:S02]  /*1d40*/  IADD3 R33, PT, PT, R2.reuse, 0xc, RZ ;  /* 0x0000000c02217810 */ /* 0x040fe40007ffe0ff */
[C---:B------:R-:W-:Y:S02]  /*1d50*/  IADD3 R35, PT, PT, R2.reuse, 0xd, RZ ;  /* 0x0000000d02237810 */ /* 0x040fe40007ffe0ff */
[----:B------:R-:W-:-:S02]  /*1d60*/  IADD3 R37, PT, PT, R2, 0xe, RZ ;  /* 0x0000000e02257810 */ /* 0x000fc40007ffe0ff */
[----:B------:R-:W-:Y:S02]  /*1d70*/  IADD3 R39, PT, PT, R2, 0xf, RZ ;  /* 0x0000000f02277810 */ /* 0x000fe40007ffe0ff */
[----:B------:R-:W-:Y:S02]  /*1d80*/  LEA R62, R62, -R65, 0x1 ;  /* 0x800000413e3e7211 */ /* 0x000fe400078e08ff */
[-C--:B------:R-:W-:Y:S02]  /*1d90*/  LEA.HI.SX32 R47, R47, R2.reuse, 0x1b ;  /* 0x000000022f2f7211 */ /* 0x080fe400078fdaff */
[-C--:B------:R-:W-:Y:S02]  /*1da0*/  LEA.HI.SX32 R41, R41, R2.reuse, 0x1b ;  /* 0x0000000229297211 */ /* 0x080fe400078fdaff */
[-C--:B------:R-:W-:Y:S02]  /*1db0*/  LEA.HI.SX32 R43, R43, R2.reuse, 0x1b ;  /* 0x000000022b2b7211 */ /* 0x080fe400078fdaff */
[----:B------:R-:W-:-:S02]  /*1dc0*/  LEA.HI.SX32 R45, R45, R2, 0x1b ;  /* 0x000000022d2d7211 */ /* 0x000fc400078fdaff */
[-C--:B------:R-:W-:Y:S02]  /*1dd0*/  LEA.HI.SX32 R49, R49, R2.reuse, 0x1b ;  /* 0x0000000231317211 */ /* 0x080fe400078fdaff */
[-C--:B------:R-:W-:Y:S02]  /*1de0*/  LEA.HI.SX32 R51, R51, R2.reuse, 0x1b ;  /* 0x0000000233337211 */ /* 0x080fe400078fdaff */
[----:B------:R-:W-:Y:S02]  /*1df0*/  LEA.HI.SX32 R53, R53, R2, 0x1b ;  /* 0x0000000235357211 */ /* 0x000fe400078fdaff */
[-C--:B------:R-:W-:Y:S02]  /*1e00*/  LEA.HI.SX32 R38, R38, R113.reuse, 0x1b ;  /* 0x0000007126267211 */ /* 0x080fe400078fdaff */
[----:B------:R-:W-:Y:S02]  /*1e10*/  LEA.HI.SX32 R40, R40, R113, 0x1b ;  /* 0x0000007128287211 */ /* 0x000fe400078fdaff */
[----:B------:R-:W-:-:S02]  /*1e20*/  ISETP.NE.AND P4, PT, R145, 0x1, PT ;  /* 0x000000019100780c */ /* 0x000fc40003f85270 */
        /* <DEDUP_REMOVED lines=10> */
[-C--:B------:R-:W-:Y:S02]  /*1ed0*/  LEA.HI.SX32 R6, R6, R113.reuse, 0x1b ;  /* 0x0000007106067211 */ /* 0x080fe400078fdaff */
[----:B------:R-:W-:-:S02]  /*1ee0*/  LEA.HI.SX32 R30, R30, R113, 0x1b ;  /* 0x000000711e1e7211 */ /* 0x000fc400078fdaff */
[-C--:B------:R-:W-:Y:S02]  /*1ef0*/  LEA.HI.SX32 R32, R32, R113.reuse, 0x1b ;  /* 0x0000007120207211 */ /* 0x080fe400078fdaff */
[-C--:B------:R-:W-:Y:S02]  /*1f00*/  LEA.HI.SX32 R34, R34, R113.reuse, 0x1b ;  /* 0x0000007122227211 */ /* 0x080fe400078fdaff */
[----:B------:R-:W-:Y:S02]  /*1f10*/  LEA.HI.SX32 R36, R36, R113, 0x1b ;  /* 0x0000007124247211 */ /* 0x000fe400078fdaff */
[----:B------:R-:W-:Y:S02]  /*1f20*/  ISETP.GE.AND P0, PT, R143, R62, PT ;  /* 0x0000003e8f00720c */ /* 0x000fe40003f06270 */
        /* <DEDUP_REMOVED lines=9> */
[----:B------:R-:W-:Y:S02]  /*1fc0*/  MOV R111, RZ ;  /* 0x000000ff006f7202 */ /* 0x000fe40000000f00 */
[----:B------:R-:W-:Y:S02]  /*1fd0*/  ISETP.EQ.AND P4, PT, R154, RZ, P4 ;  /* 0x000000ff9a00720c */ /* 0x000fe40002782270 */
        /* <DEDUP_REMOVED lines=9> */
[----:B------:R-:W-:Y:S02]  /*2070*/  P2R R208, PR, RZ, 0x1 ;  /* 0x00000001ffd07803 */ /* 0x000fe40000000000 */
[----:B------:R-:W-:Y:S02]  /*2080*/  LEA R43, R7, UR6, 0x1 ;  /* 0x00000006072b7c11 */ /* 0x000fe4000f8e08ff */
[----:B------:R-:W-:Y:S02]  /*2090*/  LEA R42, R31, UR6, 0x1 ;  /* 0x000000061f2a7c11 */ /* 0x000fe4000f8e08ff */
[----:B------:R-:W-:Y:S02]  /*20a0*/  LEA R41, R33, UR6, 0x1 ;  /* 0x0000000621297c11 */ /* 0x000fe4000f8e08ff */
[----:B------:R-:W-:Y:S02]  /*20b0*/  LEA R40, R35, UR6, 0x1 ;  /* 0x0000000623287c11 */ /* 0x000fe4000f8e08ff */
[----:B------:R-:W-:-:S02]  /*20c0*/  LEA R39, R37, UR6, 0x1 ;  /* 0x0000000625277c11 */ /* 0x000fc4000f8e08ff */
[----:B01234-:R-:W-:-:S07]  /*20d0*/  LEA R38, R162, UR6, 0x1 ;  /* 0x00000006a2267c11 */ /* 0x01ffce000f8e08ff */
.L_x_15549:
[----:B------:R-:W-:Y:S02]  /*20e0*/  MOV R2, R10 ;  /* 0x0000000a00027202 */ /* 0x000fe40000000f00 */
[----:B------:R-:W-:Y:S02]  /*20f0*/  MOV R3, R157 ;  /* 0x0000009d00037202 */ /* 0x000fe40000000f00 */
[----:B------:R-:W-:Y:S01]  /*2100*/  ISETP.NE.AND P6, PT, R208, RZ, PT ;  /* 0x000000ffd000720c */ /* 0x000fe20003fc5270 */
[----:B------:R-:W-:-:S04]  /*2110*/  IMAD.WIDE.U32 R2, R22, UR4, R2 ;  /* 0x0000000416027c25 */ /* 0x000fc8000f8e0002 */
[----:B------:R-:W-:Y:S01]  /*2120*/  IMAD R3, R23, UR4, R3 ;  /* 0x0000000417037c24 */ /* 0x000fe2000f8e0203 */
[----:B------:R-:W-:-:S04]  /*2130*/  LEA R30, P0, R2, R18, 0x3 ;  /* 0x00000012021e7211 */ /* 0x000fc800078018ff */
[----:B------:R-:W-:Y:S01]  /*2140*/  LEA.HI.X R31, R2, R19, R3, 0x3, P0 ;  /* 0x00000013021f7211 */ /* 0x000fe200000f1c03 */
[----:B------:R-:W-:Y:S01]  /*2150*/  HFMA2 R3, -RZ, RZ, 0, 0 ;  /* 0x00000000ff037431 */ /* 0x000fe200000001ff */
[----:B------:R-:W-:Y:S02]  /*2160*/  MOV R2, R143 ;  /* 0x0000008f00027202 */ /* 0x000fe40000000f00 */
[CC--:B------:R-:W-:Y:S02]  /*2170*/  ISETP.GE.AND P0, PT, R117.reuse, R62.reuse, PT ;  /* 0x0000003e7500720c */ /* 0x0c0fe40003f06270 */
[C---:B0-----:R-:W-:Y:S01]  /*2180*/  IADD3 R5, PT, PT, R117.reuse, 0x20, RZ ;  /* 0x0000002075057810 */ /* 0x041fe20007ffe0ff */
[----:B------:R-:W2:Y:S01]  /*2190*/  LDG.E.64 R30, desc[UR16][R30.64] ;  /* 0x000000101e1e7981 */ /* 0x000ea2000c1e1b00 */
[----:B------:R-:W-:Y:S02]  /*21a0*/  IADD3 R7, PT, PT, R117, 0x40, RZ ;  /* 0x0000004075077810 */ /* 0x000fe40007ffe0ff */
[----:B------:R-:W-:Y:S01]  /*21b0*/  ISETP.GE.AND P1, PT, R5, R62, PT ;  /* 0x0000003e0500720c */ /* 0x000fe20003f26270 */
[----:B------:R-:W-:Y:S01]  /*21c0*/  IMAD.WIDE.U32 R2, R26, UR4, R2 ;  /* 0x000000041a027c25 */ /* 0x000fe2000f8e0002 */
[----:B------:R-:W-:-:S02]  /*21d0*/  PRMT R35, RZ, 0x7610, R35 ;  /* 0x00007610ff237816 */ /* 0x000fc40000000023 */
[-C--:B------:R-:W-:Y:S01]  /*21e0*/  ISETP.GE.AND P2, PT, R7, R62.reuse, PT ;  /* 0x0000003e0700720c */ /* 0x080fe20003f46270 */
[----:B------:R-:W-:Y:S01]  /*21f0*/  IMAD R6, R27, UR4, R3 ;  /* 0x000000041b067c24 */ /* 0x000fe2000f8e0203 */
[C---:B------:R-:W-:Y:S02]  /*2200*/  LEA R4, P3, R2.reuse, R149, 0x1 ;  /* 0x0000009502047211 */ /* 0x040fe400078608ff */
[----:B------:R-:W-:Y:S02]  /*2210*/  IADD3 R3, PT, PT, R117, 0x60, RZ ;  /* 0x0000006075037810 */ /* 0x000fe40007ffe0ff */
[----:B------:R-:W-:Y:S02]  /*2220*/  LEA.HI.X R5, R2, R147, R6, 0x1, P3 ;  /* 0x0000009302057211 */ /* 0x000fe400018f0c06 */
[----:B------:R-:W-:Y:S02]  /*2230*/  ISETP.GE.AND P3, PT, R3, R62, PT ;  /* 0x0000003e0300720c */ /* 0x000fe40003f66270 */
[C---:B------:R-:W-:Y:S01]  /*2240*/  IADD3 R3, PT, PT, R117.reuse, 0xa0, RZ ;  /* 0x000000a075037810 */ /* 0x040fe20007ffe0ff */
[----:B------:R-:W3:Y:S01]  /*2250*/  @!P0 LDG.E.U16 R35, desc[UR16][R4.64+0x40] ;  /* 0x0000401004238981 */ /* 0x000ee2000c1e1500 */
[----:B------:R-:W-:-:S02]  /*2260*/  IADD3 R7, PT, PT, R117, 0x80, RZ ;  /* 0x0000008075077810 */ /* 0x000fc40007ffe0ff */
[----:B------:R-:W-:Y:S02]  /*2270*/  PRMT R37, RZ, 0x7610, R37 ;  /* 0x00007610ff257816 */ /* 0x000fe40000000025 */
[-C--:B------:R-:W-:Y:S02]  /*2280*/  ISETP.GE.AND P0, PT, R3, R62.reuse, PT ;  /* 0x0000003e0300720c */ /* 0x080fe40003f06270 */
[----:B------:R-:W-:Y:S02]  /*2290*/  ISETP.GE.AND P5, PT, R7, R62, PT ;  /* 0x0000003e0700720c */ /* 0x000fe40003fa6270 */
[----:B------:R-:W-:Y:S01]  /*22a0*/  IADD3 R3, PT, PT, R117, 0xc0, RZ ;  /* 0x000000c075037810 */ /* 0x000fe20007ffe0ff */
[----:B----4-:R-:W4:Y:S01]  /*22b0*/  @!P1 LDG.E.U16 R37, desc[UR16][R4.64+0x80] ;  /* 0x0000801004259981 */ /* 0x010f22000c1e1500 */
[----:B------:R-:W-:Y:S02]  /*22c0*/  PRMT R171, RZ, 0x7610, R171 ;  /* 0x00007610ffab7816 */ /* 0x000fe400000000ab */
[----:B------:R-:W-:-:S02]  /*22d0*/  PRMT R169, RZ, 0x7610, R169 ;  /* 0x00007610ffa97816 */ /* 0x000fc400000000a9 */
[-C--:B------:R-:W-:Y:S02]  /*22e0*/  ISETP.GE.AND P1, PT, R3, R62.reuse, PT ;  /* 0x0000003e0300720c */ /* 0x080fe40003f26270 */
[C---:B------:R-:W-:Y:S01]  /*22f0*/  IADD3 R3, PT, PT, R117.reuse, 0x100, RZ ;  /* 0x0000010075037810 */ /* 0x040fe20007ffe0ff */
[----:B------:R-:W5:Y:S01]  /*2300*/  @!P3 LDG.E.U16 R171, desc[UR16][R4.64+0x100] ;  /* 0x0001001004abb981 */ /* 0x000f62000c1e1500 */
[----:B------:R-:W-:Y:S02]  /*2310*/  IADD3 R7, PT, PT, R117, 0xe0, RZ ;  /* 0x000000e075077810 */ /* 0x000fe40007ffe0ff */
[----:B------:R-:W-:Y:S01]  /*2320*/  PRMT R173, RZ, 0x7610, R173 ;  /* 0x00007610ffad7816 */ /* 0x000fe200000000ad */
[----:B------:R-:W5:Y:S01]  /*2330*/  @!P2 LDG.E.U16 R169, desc[UR16][R4.64+0xc0] ;  /* 0x0000c01004a9a981 */ /* 0x000f62000c1e1500 */
[-C--:B------:R-:W-:Y:S02]  /*2340*/  ISETP.GE.AND P3, PT, R3, R62.reuse, PT ;  /* 0x0000003e0300720c */ /* 0x080fe40003f66270 */
[----:B------:R-:W-:-:S02]  /*2350*/  ISETP.GE.AND P2, PT, R7, R62, PT ;  /* 0x0000003e0700720c */ /* 0x000fc40003f46270 */
[----:B------:R-:W-:Y:S01]  /*2360*/  IADD3 R3, PT, PT, R117, 0x120, RZ ;  /* 0x0000012075037810 */ /* 0x000fe20007ffe0ff */
[----:B------:R-:W5:Y:S01]  /*2370*/  @!P5 LDG.E.U16 R173, desc[UR16][R4.64+0x140] ;  /* 0x0001401004add981 */ /* 0x000f62000c1e1500 */
[----:B------:R-:W-:Y:S02]  /*2380*/  PRMT R177, RZ, 0x7610, R177 ;  /* 0x00007610ffb17816 */ /* 0x000fe400000000b1 */
[----:B------:R-:W-:Y:S02]  /*2390*/  PRMT R175, RZ, 0x7610, R175 ;  /* 0x00007610ffaf7816 */ /* 0x000fe400000000af */
[----:B------:R-:W-:Y:S02]  /*23a0*/  ISETP.GE.AND P5, PT, R3, R62, PT ;  /* 0x0000003e0300720c */ /* 0x000fe40003fa6270 */
[C---:B------:R-:W-:Y:S01]  /*23b0*/  IADD3 R3, PT, PT, R117.reuse, 0x160, RZ ;  /* 0x0000016075037810 */ /* 0x040fe20007ffe0ff */
[----:B------:R-:W5:Y:S01]  /*23c0*/  @!P1 LDG.E.U16 R177, desc[UR16][R4.64+0x1c0] ;  /* 0x0001c01004b19981 */ /* 0x000f62000c1e1500 */
[----:B------:R-:W-:-:S02]  /*23d0*/  IADD3 R7, PT, PT, R117, 0x140, RZ ;  /* 0x0000014075077810 */ /* 0x000fc40007ffe0ff */
[----:B------:R-:W-:Y:S01]  /*23e0*/  PRMT R6, RZ, 0x7610, R6 ;  /* 0x00007610ff067816 */ /* 0x000fe20000000006 */
[----:B------:R-:W5:Y:S01]  /*23f0*/  @!P0 LDG.E.U16 R175, desc[UR16][R4.64+0x180] ;  /* 0x0001801004af8981 */ /* 0x000f62000c1e1500 */
[-C--:B------:R-:W-:Y:S02]  /*2400*/  ISETP.GE.AND P1, PT, R3, R62.reuse, PT ;  /* 0x0000003e0300720c */ /* 0x080fe40003f26270 */
[----:B------:R-:W-:Y:S02]  /*2410*/  ISETP.GE.AND P0, PT, R7, R62, PT ;  /* 0x0000003e0700720c */ /* 0x000fe40003f06270 */
[----:B------:R-:W-:Y:S01]  /*2420*/  IADD3 R3, PT, PT, R117, 0x180, RZ ;  /* 0x0000018075037810 */ /* 0x000fe20007ffe0ff */
[----:B------:R-:W5:Y:S01]  /*2430*/  @!P2 LDG.E.U16 R6, desc[UR16][R4.64+0x200] ;  /* 0x000200100406a981 */ /* 0x000f62000c1e1500 */
[----:B------:R-:W-:Y:S02]  /*2440*/  PRMT R7, RZ, 0x7610, R7 ;  /* 0x00007610ff077816 */ /* 0x000fe40000000007 */
[----:B------:R-:W-:-:S02]  /*2450*/  PRMT R179, RZ, 0x7610, R179 ;  /* 0x00007610ffb37816 */ /* 0x000fc400000000b3 */
[----:B------:R-:W-:Y:S02]  /*2460*/  PRMT R34, RZ, 0x7610, R34 ;  /* 0x00007610ff227816 */ /* 0x000fe40000000022 */
[----:B------:R-:W-:Y:S01]  /*2470*/  IADD3 R33, PT, PT, R117, 0x1a0, RZ ;  /* 0x000001a075217810 */ /* 0x000fe20007ffe0ff */
[----:B------:R-:W3:Y:S01]  /*2480*/  @!P6 LDG.E.U16 R7, desc[UR16][R4.64] ;  /* 0x000000100407e981 */ /* 0x000ee2000c1e1500 */
[-C--:B------:R-:W-:Y:S02]  /*2490*/  ISETP.GE.AND P2, PT, R3, R62.reuse, PT ;  /* 0x0000003e0300720c */ /* 0x080fe40003f46270 */
[----:B------:R-:W-:Y:S01]  /*24a0*/  IADD3 R3, PT, PT, R117, 0x1c0, RZ ;  /* 0x000001c075037810 */ /* 0x000fe20007ffe0ff */
[----:B------:R-:W5:Y:S01]  /*24b0*/  @!P3 LDG.E.U16 R179, desc[UR16][R4.64+0x240] ;  /* 0x0002401004b3b981 */ /* 0x000f62000c1e1500 */
[----:B------:R-:W-:-:S03]  /*24c0*/  ISETP.GE.AND P3, PT, R33, R62, PT ;  /* 0x0000003e2100720c */ /* 0x000fc60003f66270 */
[----:B------:R-:W5:Y:S01]  /*24d0*/  @!P5 LDG.E.U16 R34, desc[UR16][R4.64+0x280] ;  /* 0x000280100422d981 */ /* 0x000f62000c1e1500 */
[----:B------:R-:W-:Y:S02]  /*24e0*/  ISETP.GE.AND P5, PT, R3, R62, PT ;  /* 0x0000003e0300720c */ /* 0x000fe40003fa6270 */
        /* <DEDUP_REMOVED lines=10> */
[----:B------:R-:W-:-:S02]  /*2590*/  MOV R2, R8 ;  /* 0x0000000800027202 */ /* 0x000fc40000000f00 */
[----:B------:R-:W-:-:S03]  /*25a0*/  MOV R3, R155 ;  /* 0x0000009b00037202 */ /* 0x000fc60000000f00 */
[----:B------:R-:W-:-:S04]  /*25b0*/  IMAD.WIDE.U32 R2, R24, UR4, R2 ;  /* 0x0000000418027c25 */ /* 0x000fc8000f8e0002 */
[----:B------:R-:W-:Y:S01]  /*25c0*/  IMAD R3, R25, UR4, R3 ;  /* 0x0000000419037c24 */ /* 0x000fe2000f8e0203 */
[----:B------:R-:W-:-:S04]  /*25d0*/  LEA R32, P0, R2, R20, 0x3 ;  /* 0x0000001402207211 */ /* 0x000fc800078018ff */
[----:B------:R-:W-:-:S06]  /*25e0*/  LEA.HI.X R33, R2, R21, R3, 0x3, P0 ;  /* 0x0000001502217211 */ /* 0x000fcc00000f1c03 */
[----:B------:R-:W5:Y:S01]  /*25f0*/  LDG.E.64 R32, desc[UR16][R32.64] ;  /* 0x0000001020207981 */ /* 0x000f62000c1e1b00 */
[----:B------:R-:W1:Y:S01]  /*2600*/  S2UR UR7, SR_CgaCtaId ;  /* 0x00000000000779c3 */ /* 0x000e620000008800 */
[----:B------:R-:W-:Y:S01]  /*2610*/  UMOV UR6, 0x400 ;  /* 0x0000040000067882 */ /* 0x000fe20000000000 */
[C---:B------:R-:W-:Y:S02]  /*2620*/  ISETP.NE.AND P0, PT, R154.reuse, RZ, PT ;  /* 0x000000ff9a00720c */ /* 0x040fe40003f05270 */
[----:B------:R-:W-:Y:S01]  /*2630*/  ISETP.NE.AND P1, PT, R154, 0x1f, PT ;  /* 0x0000001f9a00780c */ /* 0x000fe20003f25270 */
[----:B------:R-:W-:Y:S01]  /*2640*/  BSSY.RECONVERGENT B0, `(.L_x_15500) ;  /* 0x00000b7000007945 */ /* 0x000fe20003800200 */
[----:B-1----:R-:W-:Y:S01]  /*2650*/  ULEA UR6, UR7, UR6, 0x18 ;  /* 0x0000000607067291 */ /* 0x002fe2000f8ec0ff */
[----:B--2---:R-:W-:Y:S01]  /*2660*/  FMUL.FTZ R2, R78, R31 ;  /* 0x0000001f4e027220 */ /* 0x004fe20000410000 */
[----:B------:R-:W-:-:S03]  /*2670*/  FMUL.FTZ R3, R30, 1.4426950216293334961 ;  /* 0x3fb8aa3b1e037820 */ /* 0x000fc60000410000 */
[----:B------:R-:W-:Y:S01]  /*2680*/  FMUL.RZ R170, R2, 0.15915493667125701904 ;  /* 0x3e22f98302aa7820 */ /* 0x000fe2000040c000 */
[----:B------:R-:W-:-:S04]  /*2690*/  FMUL.FTZ R2, R78, R3 ;  /* 0x000000034e027220 */ /* 0x000fc80000410000 */
[----:B0-----:R0:W-:Y:S02]  /*26a0*/  MUFU.EX2 R5, R2 ;  /* 0x0000000200057308 */ /* 0x0011e40000000800 */
[----:B0-----:R-:W-:-:S04]  /*26b0*/  FMUL.FTZ R2, R72, R31 ;  /* 0x0000001f48027220 */ /* 0x001fc80000410000 */
[----:B------:R-:W-:-:S04]  /*26c0*/  FMUL.RZ R176, R2, 0.15915493667125701904 ;  /* 0x3e22f98302b07820 */ /* 0x000fc8000040c000 */
[----:B------:R-:W-:Y:S01]  /*26d0*/  MUFU.SIN R195, R176 ;  /* 0x000000b000c37308 */ /* 0x000fe20000000400 */
[----:B------:R-:W-:-:S07]  /*26e0*/  FMUL.FTZ R166, R76, R31 ;  /* 0x0000001f4ca67220 */ /* 0x000fce0000410000 */
[----:B------:R0:W-:Y:S01]  /*26f0*/  MUFU.COS R197, R176 ;  /* 0x000000b000c57308 */ /* 0x0001e20000000000 */
[----:B------:R-:W-:Y:S01]  /*2700*/  FMUL.FTZ R168, R74, R31 ;  /* 0x0000001f4aa87220 */ /* 0x000fe20000410000 */
[----:B0-----:R-:W-:-:S06]  /*2710*/  FMUL.FTZ R176, R64, R3 ;  /* 0x0000000340b07220 */ /* 0x001fcc0000410000 */
[----:B------:R0:W-:Y:S01]  /*2720*/  MUFU.EX2 R188, R176 ;  /* 0x000000b000bc7308 */ /* 0x0001e20000000800 */
[----:B---3--:R-:W-:Y:S04]  /*2730*/  STS.U16 [R112], R7 ;  /* 0x0000000770007388 */ /* 0x008fe80000000400 */
[----:B------:R-:W-:Y:S04]  /*2740*/  STS.U16 [R110+0x40], R35 ;  /* 0x000040236e007388 */ /* 0x000fe80000000400 */
[----:B----4-:R-:W-:Y:S04]  /*2750*/  STS.U16 [R108+0x80], R37 ;  /* 0x000080256c007388 */ /* 0x010fe80000000400 */
[----:B-----5:R1:W-:Y:S04]  /*2760*/  STS.U16 [R106+0xc0], R169 ;  /* 0x0000c0a96a007388 */ /* 0x0203e80000000400 */
        /* <DEDUP_REMOVED lines=21> */
[----:B------:R-:W5:Y:S04]  /*28c0*/  LDS.U16 R199, [R54] ;  /* 0x0000000036c77984 */ /* 0x000f680000000400 */
[----:B------:R-:W5:Y:S01]  /*28d0*/  LDS.U16 R214, [R41+0x18] ;  /* 0x0000180029d67984 */ /* 0x000f620000000400 */
[----:B------:R-:W-:-:S03]  /*28e0*/  FMUL.FTZ R2, R72, R3 ;  /* 0x0000000348027220 */ /* 0x000fc60000410000 */
[----:B------:R-:W5:Y:S04]  /*28f0*/  LDS.U16 R203, [R60+0x4] ;  /* 0x000004003ccb7984 */ /* 0x000f680000000400 */
[----:B------:R-:W5:Y:S04]  /*2900*/  LDS.U16 R216, [R58+0x8] ;  /* 0x000008003ad87984 */ /* 0x000f680000000400 */
[----:B------:R-:W5:Y:S04]  /*2910*/  LDS.U16 R200, [R56+0xc] ;  /* 0x00000c0038c87984 */ /* 0x000f680000000400 */
[----:B------:R-:W5:Y:S04]  /*2920*/  LDS.U16 R204, [R45+0x10] ;  /* 0x000010002dcc7984 */ /* 0x000f680000000400 */
[----:B------:R-:W5:Y:S04]  /*2930*/  LDS.U16 R206, [R43+0x14] ;  /* 0x000014002bce7984 */ /* 0x000f680000000400 */
[----:B0-----:R-:W0:Y:S01]  /*2940*/  LDS.U16 R176, [R39+0x1c] ;  /* 0x00001c0027b07984 */ /* 0x001e220000000400 */
[----:B------:R-:W-:Y:S01]  /*2950*/  FMUL.RZ R172, R166, 0.15915493667125701904 ;  /* 0x3e22f983a6ac7820 */ /* 0x000fe2000040c000 */
[----:B------:R-:W-:Y:S01]  /*2960*/  FMUL.RZ R174, R168, 0.15915493667125701904 ;  /* 0x3e22f983a8ae7820 */ /* 0x000fe2000040c000 */
[----:B------:R-:W-:Y:S08]  /*2970*/  MUFU.SIN R164, R170 ;  /* 0x000000aa00a47308 */ /* 0x000ff00000000400 */
[----:B------:R-:W2:Y:S01]  /*2980*/  MUFU.COS R4, R170 ;  /* 0x000000aa00047308 */ /* 0x000ea20000000000 */
[----:B------:R-:W-:-:S07]  /*2990*/  FMUL.FTZ R166, R76, R3 ;  /* 0x000000034ca67220 */ /* 0x000fce0000410000 */
[----:B------:R1:W-:Y:S01]  /*29a0*/  MUFU.EX2 R170, R2 ;  /* 0x0000000200aa7308 */ /* 0x0003e20000000800 */
[----:B------:R-:W-:-:S07]  /*29b0*/  FMUL.FTZ R168, R74, R3 ;  /* 0x000000034aa87220 */ /* 0x000fce0000410000 */
[----:B------:R-:W-:Y:S01]  /*29c0*/  MUFU.SIN R185, R172 ;  /* 0x000000ac00b97308 */ /* 0x000fe20000000400 */
[----:B-1----:R-:W-:-:S07]  /*29d0*/  FMUL.FTZ R2, R66, R3 ;  /* 0x0000000342027220 */ /* 0x002fce0000410000 */
[----:B------:R1:W-:Y:S08]  /*29e0*/  MUFU.COS R187, R172 ;  /* 0x000000ac00bb7308 */ /* 0x0003f00000000000 */
[----:B------:R-:W-:Y:S01]  /*29f0*/  MUFU.SIN R191, R174 ;  /* 0x000000ae00bf7308 */ /* 0x000fe20000000400 */
[----:B-1----:R-:W-:-:S07]  /*2a00*/  FMUL.FTZ R172, R70, R31 ;  /* 0x0000001f46ac7220 */ /* 0x002fce0000410000 */
[----:B------:R1:W-:Y:S01]  /*2a10*/  MUFU.COS R193, R174 ;  /* 0x000000ae00c17308 */ /* 0x0003e20000000000 */
[----:B------:R-:W-:Y:S01]  /*2a20*/  FMUL.RZ R178, R172, 0.15915493667125701904 ;  /* 0x3e22f983acb27820 */ /* 0x000fe2000040c000 */
[----:B------:R-:W-:Y:S01]  /*2a30*/  FMUL.FTZ R172, R70, R3 ;  /* 0x0000000346ac7220 */ /* 0x000fe20000410000 */
[----:B-1----:R-:W-:-:S05]  /*2a40*/  FMUL.FTZ R174, R68, R31 ;  /* 0x0000001f44ae7220 */ /* 0x002fca0000410000 */
[----:B------:R1:W-:Y:S01]  /*2a50*/  MUFU.EX2 R186, R2 ;  /* 0x0000000200ba7308 */ /* 0x0003e20000000800 */
[----:B------:R-:W-:Y:S01]  /*2a60*/  FMUL.RZ R180, R174, 0.15915493667125701904 ;  /* 0x3e22f983aeb47820 */ /* 0x000fe2000040c000 */
[----:B------:R-:W-:Y:S01]  /*2a70*/  FMUL.FTZ R174, R68, R3 ;  /* 0x0000000344ae7220 */ /* 0x000fe20000410000 */
[-C--:B------:R-:W-:Y:S01]  /*2a80*/  FMUL.FTZ R3, R66, R31.reuse ;  /* 0x0000001f42037220 */ /* 0x080fe20000410000 */
[----:B-1----:R-:W-:-:S03]  /*2a90*/  FMUL.FTZ R2, R64, R31 ;  /* 0x0000001f40027220 */ /* 0x002fc60000410000 */
[----:B------:R-:W-:Y:S01]  /*2aa0*/  FMUL.RZ R3, R3, 0.15915493667125701904 ;  /* 0x3e22f98303037820 */ /* 0x000fe2000040c000 */
[----:B------:R-:W-:Y:S01]  /*2ab0*/  FMUL.RZ R169, R2, 0.15915493667125701904 ;  /* 0x3e22f98302a97820 */ /* 0x000fe2000040c000 */
[----:B------:R-:W-:Y:S01]  /*2ac0*/  SHF.L.U32 R2, R115, 0x8, RZ ;  /* 0x0000000873027819 */ /* 0x000fe200000006ff */
[----:B------:R-:W1:Y:S03]  /*2ad0*/  MUFU.EX2 R168, R168 ;  /* 0x000000a800a87308 */ /* 0x000e660000000800 */
[----:B------:R-:W-:-:S05]  /*2ae0*/  LOP3.LUT R2, R2, 0x100, RZ, 0xc0, !PT ;  /* 0x0000010002027812 */ /* 0x000fca00078ec0ff */
[----:B------:R-:W-:Y:S08]  /*2af0*/  MUFU.SIN R37, R169 ;  /* 0x000000a900257308 */ /* 0x000ff00000000400 */
[----:B------:R-:W0:Y:S08]  /*2b00*/  MUFU.EX2 R166, R166 ;  /* 0x000000a600a67308 */ /* 0x000e300000000800 */
[----:B------:R-:W-:Y:S08]  /*2b10*/  MUFU.SIN R207, R178 ;  /* 0x000000b200cf7308 */ /* 0x000ff00000000400 */
[----:B------:R-:W-:Y:S08]  /*2b20*/  MUFU.COS R215, R178 ;  /* 0x000000b200d77308 */ /* 0x000ff00000000000 */
[----:B------:R-:W0:Y:S08]  /*2b30*/  MUFU.EX2 R172, R172 ;  /* 0x000000ac00ac7308 */ /* 0x000e300000000800 */
[----:B------:R-:W-:Y:S08]  /*2b40*/  MUFU.SIN R217, R180 ;  /* 0x000000b400d97308 */ /* 0x000ff00000000400 */
[----:B------:R-:W-:Y:S08]  /*2b50*/  MUFU.COS R219, R180 ;  /* 0x000000b400db7308 */ /* 0x000ff00000000000 */
[----:B------:R-:W0:Y:S08]  /*2b60*/  MUFU.EX2 R174, R174 ;  /* 0x000000ae00ae7308 */ /* 0x000e300000000800 */
[----:B------:R-:W-:Y:S08]  /*2b70*/  MUFU.SIN R7, R3 ;  /* 0x0000000300077308 */ /* 0x000ff00000000400 */
[----:B------:R3:W0:Y:S08]  /*2b80*/  MUFU.COS R35, R3 ;  /* 0x0000000300237308 */ /* 0x0006300000000000 */
[----:B------:R-:W0:Y:S01]  /*2b90*/  MUFU.COS R169, R169 ;  /* 0x000000a900a97308 */ /* 0x000e220000000000 */
[----:B---3--:R-:W-:Y:S01]  /*2ba0*/  IADD3 R3, PT, PT, R2, UR4, RZ ;  /* 0x0000000402037c10 */ /* 0x008fe2000fffe0ff */
[----:B--2---:R-:W-:-:S03]  /*2bb0*/  FMUL.FTZ R4, R5, R4 ;  /* 0x0000000405047220 */ /* 0x004fc60000410000 */
[----:B------:R-:W-:Y:S01]  /*2bc0*/  SEL R3, R3, R144, !P0 ;  /* 0x0000009003037207 */ /* 0x000fe20004000000 */
[----:B------:R-:W-:Y:S01]  /*2bd0*/  FMUL.FTZ R5, R5, R164 ;  /* 0x000000a405057220 */ /* 0x000fe20000410000 */
[----:B------:R-:W-:Y:S02]  /*2be0*/  SHF.L.U32 R201, R201, 0x10, RZ ;  /* 0x00000010c9c97819 */ /* 0x000fe400000006ff */
[----:B------:R-:W-:Y:S02]  /*2bf0*/  LEA R3, R3, UR6, 0x3 ;  /* 0x0000000603037c11 */ /* 0x000fe4000f8e18ff */
[----:B------:R-:W-:Y:S02]  /*2c00*/  SHF.L.U32 R213, R213, 0x10, RZ ;  /* 0x00000010d5d57819 */ /* 0x000fe400000006ff */
[----:B----4-:R-:W-:Y:S02]  /*2c10*/  SHF.L.U32 R205, R205, 0x10, RZ ;  /* 0x00000010cdcd7819 */ /* 0x010fe400000006ff */
[----:B-----5:R-:W-:-:S02]  /*2c20*/  SHF.L.U32 R218, R218, 0x10, RZ ;  /* 0x00000010dada7819 */ /* 0x020fc400000006ff */
[----:B------:R-:W-:Y:S02]  /*2c30*/  SHF.L.U32 R220, R220, 0x10, RZ ;  /* 0x00000010dcdc7819 */ /* 0x000fe400000006ff */
[----:B------:R-:W-:Y:S02]  /*2c40*/  SHF.L.U32 R202, R202, 0x10, RZ ;  /* 0x00000010caca7819 */ /* 0x000fe400000006ff */
[----:B------:R-:W-:Y:S02]  /*2c50*/  SHF.L.U32 R209, R209, 0x10, RZ ;  /* 0x00000010d1d17819 */ /* 0x000fe400000006ff */
[----:B------:R-:W-:Y:S01]  /*2c60*/  SHF.L.U32 R175, R175, 0x10, RZ ;  /* 0x00000010afaf7819 */ /* 0x000fe200000006ff */
[C---:B-1----:R-:W-:Y:S01]  /*2c70*/  FMUL.FTZ R184, R168.reuse, R193 ;  /* 0x000000c1a8b87220 */ /* 0x042fe20000410000 */
[----:B------:R-:W-:Y:S01]  /*2c80*/  FMUL.FTZ R183, R168, R191 ;  /* 0x000000bfa8b77220 */ /* 0x000fe20000410000 */
[----:B------:R-:W-:Y:S01]  /*2c90*/  SHF.L.U32 R199, R199, 0x10, RZ ;  /* 0x00000010c7c77819 */ /* 0x000fe200000006ff */
[----:B0-----:R-:W-:Y:S01]  /*2ca0*/  FMUL.FTZ R187, R166, R187 ;  /* 0x000000bba6bb7220 */ /* 0x001fe20000410000 */
[----:B------:R-:W-:Y:S01]  /*2cb0*/  SHF.L.U32 R214, R214, 0x10, RZ ;  /* 0x00000010d6d67819 */ /* 0x000fe200000006ff */
        /* <DEDUP_REMOVED lines=12> */
[----:B------:R-:W-:Y:S01]  /*2d80*/  FMUL.FTZ R2, R32, R201 ;  /* 0x000000c920027220 */ /* 0x000fe20000410000 */
[----:B------:R-:W-:Y:S01]  /*2d90*/  SHF.L.U32 R216, R216, 0x10, RZ ;  /* 0x00000010d8d87819 */ /* 0x000fe200000006ff */
[C---:B------:R-:W-:Y:S01]  /*2da0*/  FMUL.FTZ R191, R33.reuse, R213 ;  /* 0x000000d521bf7220 */ /* 0x040fe20000410000 */
[----:B------:R-:W-:Y:S01]  /*2db0*/  SHF.L.U32 R200, R200, 0x10, RZ ;  /* 0x00000010c8c87819 */ /* 0x000fe200000006ff */
[CC--:B------:R-:W-:Y:S01]  /*2dc0*/  FMUL.FTZ R6, R33.reuse, R205.reuse ;  /* 0x000000cd21067220 */ /* 0x0c0fe20000410000 */
[----:B------:R-:W-:Y:S01]  /*2dd0*/  SHF.L.U32 R204, R204, 0x10, RZ ;  /* 0x00000010cccc7819 */ /* 0x000fe200000006ff */
[----:B------:R-:W-:Y:S01]  /*2de0*/  FMUL.FTZ R34, R32, R205 ;  /* 0x000000cd20227220 */ /* 0x000fe20000410000 */
[----:B------:R-:W-:Y:S01]  /*2df0*/  SHF.L.U32 R206, R206, 0x10, RZ ;  /* 0x00000010cece7819 */ /* 0x000fe200000006ff */
[CC--:B------:R-:W-:Y:S01]  /*2e00*/  FMUL.FTZ R7, R33.reuse, R218.reuse ;  /* 0x000000da21077220 */ /* 0x0c0fe20000410000 */
[----:B------:R-:W-:Y:S01]  /*2e10*/  SHF.L.U32 R176, R176, 0x10, RZ ;  /* 0x00000010b0b07819 */ /* 0x000fe200000006ff */
[C---:B0-----:R-:W-:Y:S01]  /*2e20*/  FMUL.FTZ R3, R33.reuse, R201 ;  /* 0x000000c921037220 */ /* 0x041fe20000410000 */
[C---:B------:R-:W-:Y:S01]  /*2e30*/  FMUL.FTZ R35, R32.reuse, R218 ;  /* 0x000000da20237220 */ /* 0x040fe20000410000 */
[CC--:B------:R-:W-:Y:S01]  /*2e40*/  FMUL.FTZ R37, R33.reuse, R220.reuse ;  /* 0x000000dc21257220 */ /* 0x0c0fe20000410000 */
[C---:B------:R-:W-:Y:S01]  /*2e50*/  FMUL.FTZ R36, R32.reuse, R220 ;  /* 0x000000dc20247220 */ /* 0x040fe20000410000 */
[CC--:B------:R-:W-:Y:S01]  /*2e60*/  FMUL.FTZ R169, R33.reuse, R202.reuse ;  /* 0x000000ca21a97220 */ /* 0x0c0fe20000410000 */
[C---:B------:R-:W-:Y:S01]  /*2e70*/  FMUL.FTZ R162, R32.reuse, R202 ;  /* 0x000000ca20a27220 */ /* 0x040fe20000410000 */
[CC--:B------:R-:W-:Y:S01]  /*2e80*/  FMUL.FTZ R171, R33.reuse, R209.reuse ;  /* 0x000000d121ab7220 */ /* 0x0c0fe20000410000 */
[C---:B------:R-:W-:Y:S01]  /*2e90*/  FMUL.FTZ R166, R32.reuse, R209 ;  /* 0x000000d120a67220 */ /* 0x040fe20000410000 */
[C---:B------:R-:W-:Y:S01]  /*2ea0*/  FMUL.FTZ R172, R32.reuse, R213 ;  /* 0x000000d520ac7220 */ /* 0x040fe20000410000 */
[CC--:B------:R-:W-:Y:S01]  /*2eb0*/  FMUL.FTZ R195, R33.reuse, R175.reuse ;  /* 0x000000af21c37220 */ /* 0x0c0fe20000410000 */
[----:B------:R-:W-:Y:S01]  /*2ec0*/  FMUL.FTZ R174, R32, R175 ;  /* 0x000000af20ae7220 */ /* 0x000fe20000410000 */
[----:B------:R-:W-:Y:S01]  /*2ed0*/  FMUL.FTZ R182, R170, R197 ;  /* 0x000000c5aab67220 */ /* 0x000fe20000410000 */
[CC--:B------:R-:W-:Y:S01]  /*2ee0*/  FFMA.FTZ R173, R33.reuse, R199.reuse, R2 ;  /* 0x000000c721ad7223 */ /* 0x0c0fe20000010002 */
[C---:B------:R-:W-:Y:S01]  /*2ef0*/  FFMA.FTZ R192, R32.reuse, R214, -R191 ;  /* 0x000000d620c07223 */ /* 0x040fe200000108bf */
[C---:B------:R-:W-:Y:S01]  /*2f00*/  FFMA.FTZ R3, R32.reuse, R199, -R3 ;  /* 0x000000c720037223 */ /* 0x040fe20000010803 */
[CC--:B------:R-:W-:Y:S01]  /*2f10*/  FFMA.FTZ R6, R32.reuse, R203.reuse, -R6 ;  /* 0x000000cb20067223 */ /* 0x0c0fe20000010806 */
[C---:B------:R-:W-:Y:S01]  /*2f20*/  FFMA.FTZ R34, R33.reuse, R203, R34 ;  /* 0x000000cb21227223 */ /* 0x040fe20000010022 */
        /* <DEDUP_REMOVED lines=8> */
[C---:B------:R-:W-:Y:S01]  /*2fb0*/  FFMA.FTZ R196, R33.reuse, R214, R172 ;  /* 0x000000d621c47223 */ /* 0x040fe200000100ac */
[-C--:B------:R-:W-:Y:S01]  /*2fc0*/  FFMA.FTZ R212, R32, R176.reuse, -R195 ;  /* 0x000000b020d47223 */ /* 0x080fe200000108c3 */
[----:B------:R-:W-:Y:S01]  /*2fd0*/  FFMA.FTZ R198, R33, R176, R174 ;  /* 0x000000b021c67223 */ /* 0x000fe200000100ae */
[----:B------:R-:W-:Y:S01]  /*2fe0*/  FMUL.FTZ R191, R69, R192 ;  /* 0x000000c045bf7220 */ /* 0x000fe20000410000 */
        /* <DEDUP_REMOVED lines=12> */
[----:B------:R-:W-:Y:S01]  /*30b0*/  FMUL.FTZ R192, R69, -R196 ;  /* 0x800000c445c07220 */ /* 0x000fe20000410000 */
[C---:B------:R-:W-:Y:S01]  /*30c0*/  FMUL.FTZ R212, R67.reuse, R212 ;  /* 0x000000d443d47220 */ /* 0x040fe20000410000 */
[----:B------:R-:W-:Y:S01]  /*30d0*/  FMUL.FTZ R195, R67, -R198 ;  /* 0x800000c643c37220 */ /* 0x000fe20000410000 */
[----:B------:R-:W-:Y:S06]  /*30e0*/  BAR.SYNC.DEFER_BLOCKING 0x0 ;  /* 0x0000000000007b1d */ /* 0x000fec0000010000 */
[----:B------:R-:W-:Y:S05]  /*30f0*/  @P1 BRA `(.L_x_15501) ;  /* 0x0000000000281947 */ /* 0x000fea0003800000 */
[----:B------:R-:W-:Y:S02]  /*3100*/  ISETP.NE.AND P1, PT, R145, UR8, PT ;  /* 0x0000000891007c0c */ /* 0x000fe4000bf25270 */
[----:B------:R-:W-:Y:S02]  /*3110*/  MOV R34, 0x3f800000 ;  /* 0x3f80000000227802 */ /* 0x000fe40000000f00 */
[----:B------:R-:W-:-:S09]  /*3120*/  MOV R35, RZ ;  /* 0x000000ff00237202 */ /* 0x000fd20000000f00 */
[----:B------:R-:W-:Y:S05]  /*3130*/  @!P1 BRA `(.L_x_15502) ;  /* 0x00000000001c9947 */ /* 0x000fea0003800000 */
[----:B------:R-:W-:-:S04]  /*3140*/  SHF.L.U32 R2, R145, 0x8, RZ ;  /* 0x0000000891027819 */ /* 0x000fc800000006ff */
[----:B------:R-:W-:-:S04]  /*3150*/  LOP3.LUT R2, R2, 0x100, RZ, 0xc0, !PT ;  /* 0x0000010002027812 */ /* 0x000fc800078ec0ff */
[----:B------:R-:W-:-:S04]  /*3160*/  IADD3 R2, PT, PT, R2, UR4, RZ ;  /* 0x0000000402027c10 */ /* 0x000fc8000fffe0ff */
[----:B------:R-:W-:-:S05]  /*3170*/  LEA R2, R2, UR6, 0x3 ;  /* 0x0000000602027c11 */ /* 0x000fca000f8e18ff */
[----:B------:R2:W3:Y:S01]  /*3180*/  LDS.64 R34, [R2+0x10b0] ;  /* 0x0010b00002227984 */ /* 0x0004e20000000a00 */
[----:B------:R-:W-:Y:S05]  /*3190*/  BRA `(.L_x_15502) ;  /* 0x0000000000047947 */ /* 0x000fea0003800000 */
.L_x_15501:
[----:B------:R0:W1:Y:S02]  /*31a0*/  LDS.64 R34, [R211+UR5+0x20b8] ;  /* 0x0020b805d3227984 */ /* 0x0000640008000a00 */
.L_x_15502:
[----:B------:R-:W-:Y:S05]  /*31b0*/  BSYNC.RECONVERGENT B0 ;  /* 0x0000000000007941 */ /* 0x000fea0003800200 */
.L_x_15500:
[----:B------:R-:W4:Y:S01]  /*31c0*/  @P4 LDC R37, c[0x0][0x38c] ;  /* 0x0000e300ff254b82 */ /* 0x000f220000000800 */
[----:B--2---:R-:W-:Y:S02]  /*31d0*/  @P4 IADD3 R2, PT, PT, R145, -0x2, RZ ;  /* 0xfffffffe91024810 */ /* 0x004fe40007ffe0ff */
[----:B------:R-:W-:-:S03]  /*31e0*/  CS2R R6, SRZ ;  /* 0x0000000000067805 */ /* 0x000fc6000001ff00 */
[----:B----4-:R-:W-:-:S04]  /*31f0*/  @P4 IMAD R37, R2, R37, UR4 ;  /* 0x0000000402254e24 */ /* 0x010fc8000f8e0225 */
[----:B------:R-:W-:-:S05]  /*3200*/  @P4 IMAD.WIDE R36, R37, 0x10, R14 ;  /* 0x0000001025244825 */ /* 0x000fca00078e020e */
[----:B------:R2:W4:Y:S01]  /*3210*/  @P4 LDG.E.64 R6, desc[UR16][R36.64+0x8] ;  /* 0x0000081024064981 */ /* 0x000522000c1e1b00 */
[----:B------:R-:W-:Y:S01]  /*3220*/  FMUL.FTZ R198, R78, R103 ;  /* 0x000000674ec67220 */ /* 0x000fe20000410000 */
[----:B------:R-:W-:Y:S01]  /*3230*/  FMUL.FTZ R196, RZ, R185 ;  /* 0x000000b9ffc47220 */ /* 0x000fe20000410000 */
[----:B------:R-:W-:Y:S01]  /*3240*/  ISETP.GE.AND P1, PT, R113, 0x1, PT ;  /* 0x000000017100780c */ /* 0x000fe20003f26270 */
[----:B------:R-:W-:Y:S01]  /*3250*/  ULEA UR7, UR4, UR6, 0x4 ;  /* 0x0000000604077291 */ /* 0x000fe2000f8e20ff */
[-C--:B------:R-:W-:Y:S01]  /*3260*/  FMUL.FTZ R2, R185, R198.reuse ;  /* 0x000000c6b9027220 */ /* 0x080fe20000410000 */
[----:B------:R-:W-:Y:S01]  /*3270*/  FFMA.FTZ R3, R187, R198, -R196 ;  /* 0x000000c6bb037223 */ /* 0x000fe200000108c4 */
[----:B------:R-:W-:Y:S01]  /*3280*/  BSSY.RECONVERGENT B0, `(.L_x_15503) ;  /* 0x000012e000007945 */ /* 0x000fe20003800200 */
[----:B------:R-:W-:Y:S01]  /*3290*/  ISETP.GT.U32.AND P3, PT, R210, 0x17, PT ;  /* 0x00000017d200780c */ /* 0x000fe20003f64070 */
[----:B------:R-:W-:Y:S01]  /*32a0*/  FFMA.FTZ R2, RZ, R187, R2 ;  /* 0x000000bbff027223 */ /* 0x000fe20000010002 */
[----:B------:R-:W-:Y:S01]  /*32b0*/  FFMA.FTZ R3, R76, R101, R3 ;  /* 0x000000654c037223 */ /* 0x000fe20000010003 */
[----:B------:R-:W-:-:S02]  /*32c0*/  ISETP.GT.U32.AND P5, PT, R210, 0xf, PT ;  /* 0x0000000fd200780c */ /* 0x000fc40003fa4070 */
        /* <DEDUP_REMOVED lines=13> */
[----:B------:R-:W-:Y:S02]  /*33a0*/  FFMA.FTZ R2, R5, R187, R2 ;  /* 0x000000bb05027223 */ /* 0x000fe40000010002 */
[----:B--2---:R-:W-:Y:S01]  /*33b0*/  FADD.FTZ R36, RZ, R3 ;  /* 0x00000003ff247221 */ /* 0x004fe20000010000 */
[----:B------:R-:W-:-:S03]  /*33c0*/  FMUL.FTZ R37, R179, R197 ;  /* 0x000000c5b3257220 */ /* 0x000fc60000410000 */
[-C--:B------:R-:W-:Y:S01]  /*33d0*/  FMUL.FTZ R3, R179, R36.reuse ;  /* 0x00000024b3037220 */ /* 0x080fe20000410000 */
[C---:B------:R-:W-:Y:S01]  /*33e0*/  FFMA.FTZ R37, R180.reuse, R36, R37 ;  /* 0x00000024b4257223 */ /* 0x040fe20000010025 */
[----:B------:R-:W-:Y:S02]  /*33f0*/  FMUL.FTZ R36, R183, R2 ;  /* 0x00000002b7247220 */ /* 0x000fe40000410000 */
[----:B------:R-:W-:Y:S01]  /*3400*/  FFMA.FTZ R197, R180, R197, -R3 ;  /* 0x000000c5b4c57223 */ /* 0x000fe20000010803 */
[----:B------:R-:W-:Y:S01]  /*3410*/  FMUL.FTZ R3, R5, R185 ;  /* 0x000000b905037220 */ /* 0x000fe20000410000 */
[----:B------:R-:W-:Y:S02]  /*3420*/  FADD.FTZ R196, RZ, R37 ;  /* 0x00000025ffc47221 */ /* 0x000fe40000010000 */
[----:B------:R-:W-:Y:S01]  /*3430*/  FFMA.FTZ R197, R70, R95, R197 ;  /* 0x0000005f46c57223 */ /* 0x000fe200000100c5 */
[----:B------:R-:W-:Y:S01]  /*3440*/  FFMA.FTZ R3, R4, R187, -R3 ;  /* 0x000000bb04037223 */ /* 0x000fe20000010803 */
[----:B------:R-:W-:-:S02]  /*3450*/  FMUL.FTZ R222, R177, R196 ;  /* 0x000000c4b1de7220 */ /* 0x000fc40000410000 */
[----:B------:R-:W-:Y:S01]  /*3460*/  FMUL.FTZ R207, R177, R197 ;  /* 0x000000c5b1cf7220 */ /* 0x000fe20000410000 */
[-C--:B------:R-:W-:Y:S01]  /*3470*/  FMUL.FTZ R37, R183, R3.reuse ;  /* 0x00000003b7257220 */ /* 0x080fe20000410000 */
[----:B------:R-:W-:Y:S01]  /*3480*/  FFMA.FTZ R36, R184, R3, -R36 ;  /* 0x00000003b8247223 */ /* 0x000fe20000010824 */
[C---:B------:R-:W-:Y:S01]  /*3490*/  FFMA.FTZ R197, R178.reuse, R197, -R222 ;  /* 0x000000c5b2c57223 */ /* 0x040fe200000108de */
[----:B------:R-:W-:Y:S01]  /*34a0*/  FFMA.FTZ R207, R178, R196, R207 ;  /* 0x000000c4b2cf7223 */ /* 0x000fe200000100cf */
[----:B------:R-:W-:Y:S01]  /*34b0*/  FFMA.FTZ R37, R184, R2, R37 ;  /* 0x00000002b8257223 */ /* 0x000fe20000010025 */
[CC--:B------:R-:W-:Y:S01]  /*34c0*/  FMUL.FTZ R2, R181.reuse, R36.reuse ;  /* 0x00000024b5027220 */ /* 0x0c0fe20000410000 */
[----:B------:R-:W-:Y:S01]  /*34d0*/  FFMA.FTZ R197, R68, R93, R197 ;  /* 0x0000005d44c57223 */ /* 0x000fe200000100c5 */
[----:B------:R-:W-:Y:S01]  /*34e0*/  FADD.FTZ R207, RZ, R207 ;  /* 0x000000cfffcf7221 */ /* 0x000fe20000010000 */
[-C--:B------:R-:W-:Y:S01]  /*34f0*/  FMUL.FTZ R3, R181, R37.reuse ;  /* 0x00000025b5037220 */ /* 0x080fe20000410000 */
[C---:B------:R-:W-:Y:S01]  /*3500*/  FFMA.FTZ R2, R182.reuse, R37, R2 ;  /* 0x00000025b6027223 */ /* 0x040fe20000010002 */
[C---:B------:R-:W-:Y:S01]  /*3510*/  FMUL.FTZ R196, R189.reuse, R197 ;  /* 0x000000c5bdc47220 */ /* 0x040fe20000410000 */
[-C--:B------:R-:W-:Y:S01]  /*3520*/  FMUL.FTZ R215, R189, R207.reuse ;  /* 0x000000cfbdd77220 */ /* 0x080fe20000410000 */
[----:B------:R-:W-:Y:S01]  /*3530*/  FFMA.FTZ R3, R182, R36, -R3 ;  /* 0x00000024b6037223 */ /* 0x000fe20000010803 */
[CC--:B------:R-:W-:Y:S01]  /*3540*/  FMUL.FTZ R36, R179.reuse, R2.reuse ;  /* 0x00000002b3247220 */ /* 0x0c0fe20000410000 */
        /* <DEDUP_REMOVED lines=8> */
[C---:B------:R-:W-:Y:S01]  /*35d0*/  FMUL.FTZ R222, R193.reuse, R196 ;  /* 0x000000c4c1de7220 */ /* 0x040fe20000410000 */
[----:B------:R-:W-:Y:S01]  /*35e0*/  FMUL.FTZ R197, R193, R215 ;  /* 0x000000d7c1c57220 */ /* 0x000fe20000410000 */
[-C--:B------:R-:W-:Y:S01]  /*35f0*/  FMUL.FTZ R3, R177, R37.reuse ;  /* 0x00000025b1037220 */ /* 0x080fe20000410000 */
[----:B------:R-:W-:-:S02]  /*3600*/  FFMA.FTZ R2, R178, R37, R2 ;  /* 0x00000025b2027223 */ /* 0x000fc40000010002 */
[C---:B------:R-:W-:Y:S01]  /*3610*/  FFMA.FTZ R196, R194.reuse, R196, R197 ;  /* 0x000000c4c2c47223 */ /* 0x040fe200000100c5 */
[----:B------:R-:W-:Y:S01]  /*3620*/  FFMA.FTZ R197, R194, R215, -R222 ;  /* 0x000000d7c2c57223 */ /* 0x000fe200000108de */
[----:B------:R-:W-:Y:S01]  /*3630*/  FFMA.FTZ R3, R178, R36, -R3 ;  /* 0x00000024b2037223 */ /* 0x000fe20000010803 */
[CC--:B------:R-:W-:Y:S01]  /*3640*/  FMUL.FTZ R37, R189.reuse, R2.reuse ;  /* 0x00000002bd257220 */ /* 0x0c0fe20000410000 */
[----:B------:R-:W-:Y:S01]  /*3650*/  FADD.FTZ R196, RZ, R196 ;  /* 0x000000c4ffc47221 */ /* 0x000fe20000010000 */
[----:B------:R-:W-:Y:S01]  /*3660*/  FFMA.FTZ R197, R64, R89, R197 ;  /* 0x0000005940c57223 */ /* 0x000fe200000100c5 */
[-C--:B------:R-:W-:Y:S01]  /*3670*/  FMUL.FTZ R207, R189, R3.reuse ;  /* 0x00000003bdcf7220 */ /* 0x080fe20000410000 */
[C---:B------:R-:W-:Y:S02]  /*3680*/  FFMA.FTZ R37, R190.reuse, R3, -R37 ;  /* 0x00000003be257223 */ /* 0x040fe40000010825 */
[----:B------:R-:W2:Y:S01]  /*3690*/  SHFL.UP PT, R224, R196, 0x1, RZ ;  /* 0x04200000c4e07989 */ /* 0x000ea200000e00ff */
[----:B------:R-:W-:Y:S01]  /*36a0*/  FFMA.FTZ R2, R190, R2, R207 ;  /* 0x00000002be027223 */ /* 0x000fe200000100cf */
[----:B------:R-:W-:-:S02]  /*36b0*/  FMUL.FTZ R207, R193, R37 ;  /* 0x00000025c1cf7220 */ /* 0x000fc40000410000 */
[----:B------:R-:W5:Y:S02]  /*36c0*/  SHFL.UP PT, R222, R197, 0x1, RZ ;  /* 0x04200000c5de7989 */ /* 0x000f6400000e00ff */
[-C--:B------:R-:W-:Y:S01]  /*36d0*/  FFMA.FTZ R207, R194, R2.reuse, R207 ;  /* 0x00000002c2cf7223 */ /* 0x080fe200000100cf */
[----:B------:R-:W-:-:S04]  /*36e0*/  FMUL.FTZ R2, R193, R2 ;  /* 0x00000002c1027220 */ /* 0x000fc80000410000 */
[----:B------:R-:W-:Y:S01]  /*36f0*/  FFMA.FTZ R215, R194, R37, -R2 ;  /* 0x00000025c2d77223 */ /* 0x000fe20000010802 */
[----:B------:R-:W0:Y:S04]  /*3700*/  SHFL.UP PT, R36, R207, 0x1, RZ ;  /* 0x04200000cf247989 */ /* 0x000e2800000e00ff */
[----:B------:R-:W3:Y:S01]  /*3710*/  SHFL.UP PT, R2, R215, 0x1, RZ ;  /* 0x04200000d7027989 */ /* 0x000ee200000e00ff */
[-C--:B--2---:R-:W-:Y:S01]  /*3720*/  FMUL.FTZ R226, R215, R224.reuse ;  /* 0x000000e0d7e27220 */ /* 0x084fe20000410000 */
[----:B------:R-:W-:-:S03]  /*3730*/  FMUL.FTZ R224, R207, R224 ;  /* 0x000000e0cfe07220 */ /* 0x000fc60000410000 */
[-C--:B-----5:R-:W-:Y:S01]  /*3740*/  FFMA.FTZ R3, R207, R222.reuse, R226 ;  /* 0x000000decf037223 */ /* 0x0a0fe200000100e2 */
[----:B------:R-:W-:-:S03]  /*3750*/  FFMA.FTZ R224, R215, R222, -R224 ;  /* 0x000000ded7e07223 */ /* 0x000fc600000108e0 */
[----:B------:R-:W-:Y:S01]  /*3760*/  @P1 FADD.FTZ R196, R196, R3 ;  /* 0x00000003c4c41221 */ /* 0x000fe20000010000 */
[----:B------:R-:W-:Y:S01]  /*3770*/  @P1 FADD.FTZ R197, R197, R224 ;  /* 0x000000e0c5c51221 */ /* 0x000fe20000010000 */
[----:B0-----:R-:W-:-:S03]  /*3780*/  FMUL.FTZ R222, R215, R36 ;  /* 0x00000024d7de7220 */ /* 0x001fc60000410000 */
[----:B------:R-:W0:Y:S01]  /*3790*/  SHFL.UP PT, R226, R196, 0x2, RZ ;  /* 0x04400000c4e27989 */ /* 0x000e2200000e00ff */
[C---:B------:R-:W-:Y:S01]  /*37a0*/  FMUL.FTZ R36, R207.reuse, R36 ;  /* 0x00000024cf247220 */ /* 0x040fe20000410000 */
[-C--:B---3--:R-:W-:Y:S02]  /*37b0*/  @P1 FFMA.FTZ R207, R207, R2.reuse, R222 ;  /* 0x00000002cfcf1223 */ /* 0x088fe400000100de */
[----:B------:R-:W2:Y:S01]  /*37c0*/  SHFL.UP PT, R224, R197, 0x2, RZ ;  /* 0x04400000c5e07989 */ /* 0x000ea200000e00ff */
[----:B------:R-:W-:Y:S01]  /*37d0*/  @P1 FFMA.FTZ R215, R215, R2, -R36 ;  /* 0x00000002d7d71223 */ /* 0x000fe20000010824 */
[----:B------:R-:W-:Y:S02]  /*37e0*/  ISETP.GE.AND P1, PT, R113, 0x2, PT ;  /* 0x000000027100780c */ /* 0x000fe40003f26270 */
[----:B------:R-:W3:Y:S04]  /*37f0*/  SHFL.UP PT, R36, R207, 0x2, RZ ;  /* 0x04400000cf247989 */ /* 0x000ee800000e00ff */
[----:B------:R-:W5:Y:S01]  /*3800*/  SHFL.UP PT, R2, R215, 0x2, RZ ;  /* 0x04400000d7027989 */ /* 0x000f6200000e00ff */
        /* <DEDUP_REMOVED lines=9> */
[-C--:B-----5:R-:W-:Y:S01]  /*38a0*/  @P1 FFMA.FTZ R207, R207, R2.reuse, R222 ;  /* 0x00000002cfcf1223 */ /* 0x0a0fe200000100de */
[----:B------:R-:W-:Y:S01]  /*38b0*/  @P1 FFMA.FTZ R215, R215, R2, -R36 ;  /* 0x00000002d7d71223 */ /* 0x000fe20000010824 */
[----:B------:R-:W-:Y:S01]  /*38c0*/  ISETP.GE.AND P1, PT, R113, 0x4, PT ;  /* 0x000000047100780c */ /* 0x000fe20003f26270 */
[----:B------:R-:W2:Y:S04]  /*38d0*/  SHFL.UP PT, R222, R197, 0x4, RZ ;  /* 0x04800000c5de7989 */ /* 0x000ea800000e00ff */
[----:B------:R-:W3:Y:S04]  /*38e0*/  SHFL.UP PT, R36, R207, 0x4, RZ ;  /* 0x04800000cf247989 */ /* 0x000ee800000e00ff */
[----:B------:R-:W5:Y:S01]  /*38f0*/  SHFL.UP PT, R2, R215, 0x4, RZ ;  /* 0x04800000d7027989 */ /* 0x000f6200000e00ff */
[-C--:B0-----:R-:W-:Y:S01]  /*3900*/  FMUL.FTZ R226, R215, R224.reuse ;  /* 0x000000e0d7e27220 */ /* 0x081fe20000410000 */
[----:B------:R-:W-:-:S03]  /*3910*/  FMUL.FTZ R224, R207, R224 ;  /* 0x000000e0cfe07220 */ /* 0x000fc60000410000 */
[-C--:B--2---:R-:W-:Y:S01]  /*3920*/  FFMA.FTZ R3, R207, R222.reuse, R226 ;  /* 0x000000decf037223 */ /* 0x084fe200000100e2 */
[C---:B------:R-:W-:Y:S01]  /*3930*/  FFMA.FTZ R224, R215.reuse, R222, -R224 ;  /* 0x000000ded7e07223 */ /* 0x040fe200000108e0 */
[-C--:B-1----:R-:W-:Y:S02]  /*3940*/  FMUL.FTZ R226, R194, R35.reuse ;  /* 0x00000023c2e27220 */ /* 0x082fe40000410000 */
[----:B------:R-:W-:Y:S01]  /*3950*/  @P1 FADD.FTZ R196, R196, R3 ;  /* 0x00000003c4c41221 */ /* 0x000fe20000010000 */
[-C--:B---3--:R-:W-:Y:S01]  /*3960*/  FMUL.FTZ R222, R215, R36.reuse ;  /* 0x00000024d7de7220 */ /* 0x088fe20000410000 */
[----:B------:R-:W-:Y:S01]  /*3970*/  FMUL.FTZ R36, R207, R36 ;  /* 0x00000024cf247220 */ /* 0x000fe20000410000 */
[----:B------:R-:W-:Y:S01]  /*3980*/  @P1 FADD.FTZ R197, R197, R224 ;  /* 0x000000e0c5c51221 */ /* 0x000fe20000010000 */
[----:B------:R-:W-:Y:S01]  /*3990*/  FMUL.FTZ R3, R193, R35 ;  /* 0x00000023c1037220 */ /* 0x000fe20000410000 */
[-C--:B-----5:R-:W-:Y:S01]  /*39a0*/  @P1 FFMA.FTZ R207, R207, R2.reuse, R222 ;  /* 0x00000002cfcf1223 */ /* 0x0a0fe200000100de */
[----:B------:R-:W0:Y:S01]  /*39b0*/  SHFL.UP PT, R224, R196, 0x8, RZ ;  /* 0x05000000c4e07989 */ /* 0x000e2200000e00ff */
[----:B------:R-:W-:Y:S01]  /*39c0*/  @P1 FFMA.FTZ R215, R215, R2, -R36 ;  /* 0x00000002d7d71223 */ /* 0x000fe20000010824 */
[-C--:B------:R-:W-:Y:S01]  /*39d0*/  FFMA.FTZ R37, -R193, R34.reuse, -R226 ;  /* 0x00000022c1257223 */ /* 0x080fe200000109e2 */
[----:B------:R-:W-:Y:S01]  /*39e0*/  ISETP.GE.AND P1, PT, R113, 0x8, PT ;  /* 0x000000087100780c */ /* 0x000fe20003f26270 */
[----:B------:R-:W1:Y:S01]  /*39f0*/  SHFL.UP PT, R222, R197, 0x8, RZ ;  /* 0x05000000c5de7989 */ /* 0x000e6200000e00ff */
[----:B------:R-:W-:Y:S01]  /*3a00*/  FFMA.FTZ R3, R194, R34, -R3 ;  /* 0x00000022c2037223 */ /* 0x000fe20000010803 */
[----:B------:R-:W-:-:S02]  /*3a10*/  FMUL.FTZ R217, R189, R37 ;  /* 0x00000025bdd97220 */ /* 0x000fc40000410000 */
[----:B------:R-:W2:Y:S01]  /*3a20*/  SHFL.UP PT, R36, R207, 0x8, RZ ;  /* 0x05000000cf247989 */ /* 0x000ea200000e00ff */
[-C--:B------:R-:W-:Y:S01]  /*3a30*/  FMUL.FTZ R230, R189, R3.reuse ;  /* 0x00000003bde67220 */ /* 0x080fe20000410000 */
[C---:B------:R-:W-:Y:S01]  /*3a40*/  FFMA.FTZ R219, R190.reuse, R3, R217 ;  /* 0x00000003bedb7223 */ /* 0x040fe200000100d9 */
[C---:B------:R-:W-:Y:S01]  /*3a50*/  FMUL.FTZ R217, R193.reuse, R212 ;  /* 0x000000d4c1d97220 */ /* 0x040fe20000410000 */
[----:B------:R-:W3:Y:S01]  /*3a60*/  SHFL.UP PT, R2, R215, 0x8, RZ ;  /* 0x05000000d7027989 */ /* 0x000ee200000e00ff */
[----:B------:R-:W-:Y:S01]  /*3a70*/  FFMA.FTZ R230, R190, R37, -R230 ;  /* 0x00000025bee67223 */ /* 0x000fe200000108e6 */
[-C--:B------:R-:W-:Y:S01]  /*3a80*/  FMUL.FTZ R37, R193, R195.reuse ;  /* 0x000000c3c1257220 */ /* 0x080fe20000410000 */
[----:B------:R-:W-:-:S04]  /*3a90*/  FFMA.FTZ R217, R194, R195, -R217 ;  /* 0x000000c3c2d97223 */ /* 0x000fc800000108d9 */
[----:B------:R-:W-:Y:S01]  /*3aa0*/  FADD.FTZ R217, R192, R217 ;  /* 0x000000d9c0d97221 */ /* 0x000fe20000010000 */
[-C--:B0-----:R-:W-:Y:S01]  /*3ab0*/  FMUL.FTZ R226, R207, R224.reuse ;  /* 0x000000e0cfe27220 */ /* 0x081fe20000410000 */
[----:B------:R-:W-:-:S03]  /*3ac0*/  FMUL.FTZ R228, R215, R224 ;  /* 0x000000e0d7e47220 */ /* 0x000fc60000410000 */
[-C--:B-1----:R-:W-:Y:S01]  /*3ad0*/  FFMA.FTZ R226, R215, R222.reuse, -R226 ;  /* 0x000000ded7e27223 */ /* 0x082fe200000108e2 */
[C---:B------:R-:W-:Y:S01]  /*3ae0*/  FFMA.FTZ R3, R207.reuse, R222, R228 ;  /* 0x000000decf037223 */ /* 0x040fe200000100e4 */
[-C--:B--2---:R-:W-:Y:S01]  /*3af0*/  FMUL.FTZ R224, R207, R36.reuse ;  /* 0x00000024cfe07220 */ /* 0x084fe20000410000 */
[----:B------:R-:W-:Y:S01]  /*3b00*/  FMUL.FTZ R222, R215, R36 ;  /* 0x00000024d7de7220 */ /* 0x000fe20000410000 */
[----:B------:R-:W-:Y:S01]  /*3b10*/  IADD3 R36, P2, PT, R65, R154, RZ ;  /* 0x0000009a41247210 */ /* 0x000fe20007f5e0ff */
[----:B------:R-:W-:Y:S01]  /*3b20*/  @P1 FADD.FTZ R196, R196, R3 ;  /* 0x00000003c4c41221 */ /* 0x000fe20000010000 */
[-C--:B---3--:R-:W-:Y:S01]  /*3b30*/  @P1 FFMA.FTZ R215, R215, R2.reuse, -R224 ;  /* 0x00000002d7d71223 */ /* 0x088fe200000108e0 */
[----:B------:R-:W-:Y:S01]  /*3b40*/  @P1 FFMA.FTZ R207, R207, R2, R222 ;  /* 0x00000002cfcf1223 */ /* 0x000fe200000100de */
[----:B------:R-:W-:Y:S01]  /*3b50*/  FFMA.FTZ R2, R194, R212, R37 ;  /* 0x000000d4c2027223 */ /* 0x000fe20000010025 */
[----:B------:R-:W-:Y:S01]  /*3b60*/  LEA.HI.X.SX32 R37, R65, RZ, 0x1, P2 ;  /* 0x000000ff41257211 */ /* 0x000fe200010f0eff */
[----:B------:R-:W-:Y:S01]  /*3b70*/  @P1 FADD.FTZ R197, R197, R226 ;  /* 0x000000e2c5c51221 */ /* 0x000fe20000010000 */
[----:B------:R-:W0:Y:S01]  /*3b80*/  SHFL.UP PT, R228, R196, 0x10, RZ ;  /* 0x06000000c4e47989 */ /* 0x000e2200000e00ff */
[----:B------:R-:W-:Y:S01]  /*3b90*/  FADD.FTZ R2, R191, R2 ;  /* 0x00000002bf027221 */ /* 0x000fe20000010000 */
[----:B------:R-:W-:Y:S01]  /*3ba0*/  FMUL.FTZ R3, R189, R217 ;  /* 0x000000d9bd037220 */ /* 0x000fe20000410000 */
[----:B------:R-:W-:Y:S01]  /*3bb0*/  IMAD.WIDE.U32 R36, R28, UR4, R36 ;  /* 0x000000041c247c25 */ /* 0x000fe2000f8e0024 */
[----:B------:R-:W1:Y:S01]  /*3bc0*/  SHFL.UP PT, R224, R207, 0x10, RZ ;  /* 0x06000000cfe07989 */ /* 0x000e6200000e00ff */
[----:B------:R-:W-:-:S02]  /*3bd0*/  ISETP.GT.U32.AND P2, PT, R210, 0x1b, PT ;  /* 0x0000001bd200780c */ /* 0x000fc40003f44070 */
[-C--:B------:R-:W-:Y:S01]  /*3be0*/  FFMA.FTZ R221, R190, R2.reuse, R3 ;  /* 0x00000002bedd7223 */ /* 0x080fe20000010003 */
[----:B------:R-:W-:Y:S01]  /*3bf0*/  FMUL.FTZ R3, R189, R2 ;  /* 0x00000002bd037220 */ /* 0x000fe20000410000 */
[----:B------:R-:W2:Y:S01]  /*3c00*/  SHFL.UP PT, R226, R197, 0x10, RZ ;  /* 0x06000000c5e27989 */ /* 0x000ea200000e00ff */
[----:B------:R-:W-:Y:S01]  /*3c10*/  IMAD R223, R29, UR4, R37 ;  /* 0x000000041ddf7c24 */ /* 0x000fe2000f8e0225 */
[----:B------:R-:W-:Y:S01]  /*3c20*/  LEA R2, P1, R36, R165, 0x2 ;  /* 0x000000a524027211 */ /* 0x000fe200078210ff */
[----:B------:R-:W-:Y:S01]  /*3c30*/  FFMA.FTZ R217, R190, R217, -R3 ;  /* 0x000000d9bed97223 */ /* 0x000fe20000010803 */
[----:B------:R-:W3:Y:S01]  /*3c40*/  SHFL.UP PT, R222, R215, 0x10, RZ ;  /* 0x06000000d7de7989 */ /* 0x000ee200000e00ff */
[CC--:B------:R-:W-:Y:S01]  /*3c50*/  FMUL.FTZ R37, R177.reuse, R230.reuse ;  /* 0x000000e6b1257220 */ /* 0x0c0fe20000410000 */
[----:B------:R-:W-:Y:S01]  /*3c60*/  LEA.HI.X R3, R36, R163, R223, 0x2, P1 ;  /* 0x000000a324037211 */ /* 0x000fe200008f14df */
[-C--:B------:R-:W-:Y:S01]  /*3c70*/  FMUL.FTZ R223, R177, R219.reuse ;  /* 0x000000dbb1df7220 */ /* 0x080fe20000410000 */
[----:B------:R-:W-:Y:S01]  /*3c80*/  FADD.FTZ R217, R186, R217 ;  /* 0x000000d9bad97221 */ /* 0x000fe20000010000 */
[----:B------:R-:W-:Y:S01]  /*3c90*/  FADD.FTZ R221, R188, R221 ;  /* 0x000000ddbcdd7221 */ /* 0x000fe20000010000 */
[C---:B------:R-:W-:Y:S01]  /*3ca0*/  FFMA.FTZ R37, R178.reuse, R219, R37 ;  /* 0x000000dbb2257223 */ /* 0x040fe20000010025 */
[C---:B------:R-:W-:Y:S01]  /*3cb0*/  FFMA.FTZ R223, R178.reuse, R230, -R223 ;  /* 0x000000e6b2df7223 */ /* 0x040fe200000108df */
[----:B------:R-:W-:Y:S01]  /*3cc0*/  ISETP.GE.AND P1, PT, R113, 0x10, PT ;  /* 0x000000107100780c */ /* 0x000fe20003f26270 */
[C---:B------:R-:W-:Y:S01]  /*3cd0*/  FMUL.FTZ R219, R177.reuse, R217 ;  /* 0x000000d9b1db7220 */ /* 0x040fe20000410000 */
[----:B------:R-:W-:Y:S01]  /*3ce0*/  FMUL.FTZ R36, R177, R221 ;  /* 0x000000ddb1247220 */ /* 0x000fe20000410000 */
[C---:B------:R-:W-:Y:S01]  /*3cf0*/  FMUL.FTZ R225, R179.reuse, R223 ;  /* 0x000000dfb3e17220 */ /* 0x040fe20000410000 */
[----:B------:R-:W-:Y:S01]  /*3d00*/  FMUL.FTZ R230, R179, R37 ;  /* 0x00000025b3e67220 */ /* 0x000fe20000410000 */
[C---:B------:R-:W-:Y:S01]  /*3d10*/  FFMA.FTZ R219, R178.reuse, R221, R219 ;  /* 0x000000ddb2db7223 */ /* 0x040fe200000100db */
[----:B------:R-:W-:Y:S01]  /*3d20*/  FFMA.FTZ R221, R178, R217, -R36 ;  /* 0x000000d9b2dd7223 */ /* 0x000fe20000010824 */
[----:B------:R-:W-:Y:S01]  /*3d30*/  FFMA.FTZ R225, R180, R37, R225 ;  /* 0x00000025b4e17223 */ /* 0x000fe200000100e1 */
[-C--:B0-----:R-:W-:Y:S01]  /*3d40*/  FMUL.FTZ R36, R207, R228.reuse ;  /* 0x000000e4cf247220 */ /* 0x081fe20000410000 */
[----:B------:R-:W-:Y:S01]  /*3d50*/  FMUL.FTZ R228, R215, R228 ;  /* 0x000000e4d7e47220 */ /* 0x000fe20000410000 */
[-C--:B-1----:R-:W-:Y:S01]  /*3d60*/  FMUL.FTZ R37, R207, R224.reuse ;  /* 0x000000e0cf257220 */ /* 0x082fe20000410000 */
[C---:B------:R-:W-:Y:S01]  /*3d70*/  FMUL.FTZ R224, R215.reuse, R224 ;  /* 0x000000e0d7e07220 */ /* 0x040fe20000410000 */
[-C--:B--2---:R-:W-:Y:S01]  /*3d80*/  FFMA.FTZ R36, R215, R226.reuse, -R36 ;  /* 0x000000e2d7247223 */ /* 0x084fe20000010824 */
[C---:B------:R-:W-:Y:S01]  /*3d90*/  FFMA.FTZ R217, R207.reuse, R226, R228 ;  /* 0x000000e2cfd97223 */ /* 0x040fe200000100e4 */
[----:B------:R-:W-:Y:S01]  /*3da0*/  FADD.FTZ R219, R164, R219 ;  /* 0x000000dba4db7221 */ /* 0x000fe20000010000 */
[----:B------:R-:W-:Y:S01]  /*3db0*/  FADD.FTZ R221, R162, R221 ;  /* 0x000000dda2dd7221 */ /* 0x000fe20000010000 */
[-C--:B---3--:R-:W-:Y:S01]  /*3dc0*/  @P1 FFMA.FTZ R207, R207, R222.reuse, R224 ;  /* 0x000000decfcf1223 */ /* 0x088fe200000100e0 */
[----:B------:R-:W-:Y:S01]  /*3dd0*/  @P1 FFMA.FTZ R215, R215, R222, -R37 ;  /* 0x000000ded7d71223 */ /* 0x000fe20000010825 */
[----:B------:R-:W-:Y:S01]  /*3de0*/  @P1 FADD.FTZ R197, R197, R36 ;  /* 0x00000024c5c51221 */ /* 0x000fe20000010000 */
[C---:B------:R-:W-:Y:S01]  /*3df0*/  FMUL.FTZ R37, R179.reuse, R219 ;  /* 0x000000dbb3257220 */ /* 0x040fe20000410000 */
[----:B------:R-:W-:Y:S01]  /*3e00*/  @P1 FADD.FTZ R196, R196, R217 ;  /* 0x000000d9c4c41221 */ /* 0x000fe20000010000 */
[C---:B------:R-:W-:Y:S01]  /*3e10*/  FFMA.FTZ R230, R180.reuse, R223, -R230 ;  /* 0x000000dfb4e67223 */ /* 0x040fe200000108e6 */
[----:B------:R-:W-:Y:S01]  /*3e20*/  SHFL.UP PT, R207, R207, 0x1, RZ ;  /* 0x04200000cfcf7989 */ /* 0x000fe200000e00ff */
[CC--:B------:R-:W-:Y:S01]  /*3e30*/  FFMA.FTZ R37, R180.reuse, R221.reuse, -R37 ;  /* 0x000000ddb4257223 */ /* 0x0c0fe20000010825 */
[----:B------:R-:W-:Y:S01]  /*3e40*/  FMUL.FTZ R221, R179, R221 ;  /* 0x000000ddb3dd7220 */ /* 0x000fe20000410000 */
[C---:B------:R-:W-:Y:S01]  /*3e50*/  FMUL.FTZ R217, R181.reuse, R225 ;  /* 0x000000e1b5d97220 */ /* 0x040fe20000410000 */
[----:B------:R0:W-:Y:S01]  /*3e60*/  SHFL.UP PT, R36, R215, 0x1, RZ ;  /* 0x04200000d7247989 */ /* 0x0001e200000e00ff */
[-C--:B------:R-:W-:Y:S01]  /*3e70*/  FMUL.FTZ R222, R181, R230.reuse ;  /* 0x000000e6b5de7220 */ /* 0x080fe20000410000 */
[----:B------:R-:W-:Y:S01]  /*3e80*/  FFMA.FTZ R221, R180, R219, R221 ;  /* 0x000000dbb4dd7223 */ /* 0x000fe200000100dd */
[----:B------:R-:W-:Y:S01]  /*3e90*/  FFMA.FTZ R217, R182, R230, -R217 ;  /* 0x000000e6b6d97223 */ /* 0x000fe200000108d9 */
[----:B------:R-:W-:Y:S01]  /*3ea0*/  SHFL.UP PT, R197, R197, 0x1, RZ ;  /* 0x04200000c5c57989 */ /* 0x000fe200000e00ff */
[----:B------:R-:W-:Y:S01]  /*3eb0*/  FADD.FTZ R37, R166, R37 ;  /* 0x00000025a6257221 */ /* 0x000fe20000010000 */
[----:B------:R-:W-:Y:S01]  /*3ec0*/  FADD.FTZ R221, R168, R221 ;  /* 0x000000dda8dd7221 */ /* 0x000fe20000010000 */
[C---:B------:R-:W-:Y:S01]  /*3ed0*/  FFMA.FTZ R222, R182.reuse, R225, R222 ;  /* 0x000000e1b6de7223 */ /* 0x040fe200000100de */
[----:B------:R-:W-:Y:S01]  /*3ee0*/  SHFL.UP PT, R196, R196, 0x1, RZ ;  /* 0x04200000c4c47989 */ /* 0x000fe200000e00ff */
[----:B------:R-:W-:Y:S01]  /*3ef0*/  FMUL.FTZ R219, R183, R217 ;  /* 0x000000d9b7db7220 */ /* 0x000fe20000410000 */
[C---:B------:R-:W-:Y:S01]  /*3f00*/  FMUL.FTZ R224, R181.reuse, R221 ;  /* 0x000000ddb5e07220 */ /* 0x040fe20000410000 */
[-C--:B0-----:R-:W-:Y:S01]  /*3f10*/  FMUL.FTZ R215, R181, R37.reuse ;  /* 0x00000025b5d77220 */ /* 0x081fe20000410000 */
[----:B----4-:R-:W0:Y:S01]  /*3f20*/  SHFL.IDX PT, R7, R7, RZ, 0x1f ;  /* 0x00001fff07077589 */ /* 0x010e2200000e0000 */
[-C--:B------:R-:W-:Y:S01]  /*3f30*/  FMUL.FTZ R228, R183, R222.reuse ;  /* 0x000000deb7e47220 */ /* 0x080fe20000410000 */
[----:B------:R-:W-:Y:S01]  /*3f40*/  FFMA.FTZ R224, R182, R37, -R224 ;  /* 0x00000025b6e07223 */ /* 0x000fe200000108e0 */
[----:B------:R-:W-:Y:S01]  /*3f50*/  FFMA.FTZ R226, R184, R222, R219 ;  /* 0x000000deb8e27223 */ /* 0x000fe200000100db */
[----:B------:R-:W1:Y:S01]  /*3f60*/  SHFL.IDX PT, R6, R6, RZ, 0x1f ;  /* 0x00001fff06067589 */ /* 0x000e6200000e0000 */
[----:B------:R-:W-:Y:S01]  /*3f70*/  FFMA.FTZ R221, R182, R221, R215 ;  /* 0x000000ddb6dd7223 */ /* 0x000fe200000100d7 */
[----:B------:R-:W-:Y:S01]  /*3f80*/  FADD.FTZ R224, R169, R224 ;  /* 0x000000e0a9e07221 */ /* 0x000fe20000010000 */
[----:B------:R-:W-:Y:S01]  /*3f90*/  FFMA.FTZ R228, R184, R217, -R228 ;  /* 0x000000d9b8e47223 */ /* 0x000fe200000108e4 */
[C---:B------:R-:W-:Y:S01]  /*3fa0*/  FMUL.FTZ R217, R185.reuse, R226 ;  /* 0x000000e2b9d97220 */ /* 0x040fe20000410000 */
[----:B------:R-:W-:Y:S01]  /*3fb0*/  FADD.FTZ R221, R170, R221 ;  /* 0x000000ddaadd7221 */ /* 0x000fe20000010000 */
[----:B------:R-:W-:Y:S01]  /*3fc0*/  ISETP.GT.U32.AND P1, PT, R210, 0x1d, PT ;  /* 0x0000001dd200780c */ /* 0x000fe20003f24070 */
[-C--:B------:R-:W-:Y:S01]  /*3fd0*/  FMUL.FTZ R230, R185, R228.reuse ;  /* 0x000000e4b9e67220 */ /* 0x080fe20000410000 */
[----:B------:R-:W-:-:S03]  /*3fe0*/  FFMA.FTZ R217, R187, R228, -R217 ;  /* 0x000000e4bbd97223 */ /* 0x000fc600000108d9 */
[----:B------:R-:W-:-:S05]  /*3ff0*/  FFMA.FTZ R215, R187, R226, R230 ;  /* 0x000000e2bbd77223 */ /* 0x000fca00000100e6 */
[----:B------:R2:W3:Y:S01]  /*4000*/  SHFL.DOWN PT, R223, R215, 0x1, 0x1f ;  /* 0x08201f00d7df7f89 */ /* 0x0004e200000e0000 */
[-C--:B0-----:R-:W-:Y:S01]  /*4010*/  FMUL.FTZ R37, R207, R7.reuse ;  /* 0x00000007cf257220 */ /* 0x081fe20000410000 */
[----:B------:R-:W-:-:S03]  /*4020*/  FMUL.FTZ R222, R36, R7 ;  /* 0x0000000724de7220 */ /* 0x000fc60000410000 */
[-C--:B-1----:R-:W-:Y:S01]  /*4030*/  FFMA.FTZ R36, R36, R6.reuse, -R37 ;  /* 0x0000000624247223 */ /* 0x082fe20000010825 */
[----:B------:R-:W-:-:S03]  /*4040*/  FFMA.FTZ R207, R207, R6, R222 ;  /* 0x00000006cfcf7223 */ /* 0x000fc600000100de */
[----:B------:R-:W-:Y:S01]  /*4050*/  @P0 FADD.FTZ R6, R197, R36 ;  /* 0x00000024c5060221 */ /* 0x000fe20000010000 */
[----:B------:R-:W-:Y:S01]  /*4060*/  @P0 FADD.FTZ R7, R196, R207 ;  /* 0x000000cfc4070221 */ /* 0x000fe20000010000 */
[----:B------:R-:W-:Y:S01]  /*4070*/  FMUL.FTZ R197, R183, R224 ;  /* 0x000000e0b7c57220 */ /* 0x000fe20000410000 */
[----:B------:R-:W-:Y:S01]  /*4080*/  ISETP.GE.AND P0, PT, R145, UR8, PT ;  /* 0x0000000891007c0c */ /* 0x000fe2000bf06270 */
[CC--:B------:R-:W-:Y:S01]  /*4090*/  FMUL.FTZ R36, R5.reuse, R6.reuse ;  /* 0x0000000605247220 */ /* 0x0c0fe20000410000 */
[----:B------:R-:W-:Y:S01]  /*40a0*/  FMUL.FTZ R37, R5, R7 ;  /* 0x0000000705257220 */ /* 0x000fe20000410000 */
[-C--:B------:R-:W-:Y:S01]  /*40b0*/  FMUL.FTZ R5, R183, R221.reuse ;  /* 0x000000ddb7057220 */ /* 0x080fe20000410000 */
[----:B------:R-:W-:Y:S01]  /*40c0*/  FFMA.FTZ R221, R184, R221, R197 ;  /* 0x000000ddb8dd7223 */ /* 0x000fe200000100c5 */
[C---:B------:R-:W-:Y:S01]  /*40d0*/  FFMA.FTZ R36, R4.reuse, R7, R36 ;  /* 0x0000000704247223 */ /* 0x040fe20000010024 */
[----:B------:R-:W-:Y:S01]  /*40e0*/  FFMA.FTZ R37, R4, R6, -R37 ;  /* 0x0000000604257223 */ /* 0x000fe20000010825 */
[----:B------:R-:W-:Y:S01]  /*40f0*/  FFMA.FTZ R224, R184, R224, -R5 ;  /* 0x000000e0b8e07223 */ /* 0x000fe20000010805 */
[----:B------:R-:W-:Y:S01]  /*4100*/  ISETP.NE.OR P0, PT, R154, RZ, P0 ;  /* 0x000000ff9a00720c */ /* 0x000fe20000705670 */
[----:B------:R-:W-:Y:S01]  /*4110*/  FADD.FTZ R196, RZ, R36 ;  /* 0x00000024ffc47221 */ /* 0x000fe20000010000 */
[----:B------:R-:W-:Y:S01]  /*4120*/  FADD.FTZ R198, R198, R37 ;  /* 0x00000025c6c67221 */ /* 0x000fe20000010000 */
[----:B------:R-:W-:-:S02]  /*4130*/  HFMA2 R4, -RZ, RZ, 1.875, 0 ;  /* 0x3f800000ff047431 */ /* 0x000fc400000001ff */
[----:B------:R-:W-:Y:S01]  /*4140*/  FADD.FTZ R224, R171, R224 ;  /* 0x000000e0abe07221 */ /* 0x000fe20000010000 */
        /* <DEDUP_REMOVED lines=10> */
[----:B------:R-:W-:Y:S01]  /*41f0*/  FFMA.FTZ R230, R0, R201, RZ ;  /* 0x000000c900e67223 */ /* 0x000fe200000100ff */
[----:B------:R-:W-:Y:S01]  /*4200*/  CS2R R6, SRZ ;  /* 0x0000000000067805 */ /* 0x000fe2000001ff00 */
[CC--:B------:R-:W-:Y:S01]  /*4210*/  FMUL.FTZ R37, R183.reuse, R197.reuse ;  /* 0x000000c5b7257220 */ /* 0x0c0fe20000410000 */
        /* <DEDUP_REMOVED lines=9> */
[----:B------:R-:W-:Y:S01]  /*42b0*/  FFMA.FTZ R222, -R0, R199, RZ ;  /* 0x000000c700de7223 */ /* 0x000fe200000101ff */
[----:B------:R-:W-:Y:S01]  /*42c0*/  MOV R5, RZ ;  /* 0x000000ff00057202 */ /* 0x000fe20000000f00 */
[C---:B------:R-:W-:Y:S01]  /*42d0*/  FMUL.FTZ R203, R218.reuse, R37 ;  /* 0x00000025dacb7220 */ /* 0x040fe20000410000 */
[----:B------:R-:W-:Y:S01]  /*42e0*/  FMUL.FTZ R218, R218, R201 ;  /* 0x000000c9dada7220 */ /* 0x000fe20000410000 */
[C---:B------:R-:W-:Y:S01]  /*42f0*/  FFMA.FTZ R222, -R79.reuse, R207, R222 ;  /* 0x000000cf4fde7223 */ /* 0x040fe200000101de */
[----:B------:R-:W-:Y:S01]  /*4300*/  FFMA.FTZ R230, R79, R205, R230 ;  /* 0x000000cd4fe67223 */ /* 0x000fe200000100e6 */
[C---:B------:R-:W-:Y:S01]  /*4310*/  FFMA.FTZ R203, R216.reuse, R201, -R203 ;  /* 0x000000c9d8cb7223 */ /* 0x040fe200000108cb */
[----:B------:R-:W-:Y:S01]  /*4320*/  FFMA.FTZ R207, R216, R37, R218 ;  /* 0x00000025d8cf7223 */ /* 0x000fe200000100da */
[----:B------:R-:W-:Y:S01]  /*4330*/  FMUL.FTZ R199, R181, R201 ;  /* 0x000000c9b5c77220 */ /* 0x000fe20000410000 */
[----:B------:R-:W-:Y:S01]  /*4340*/  FADD.FTZ R226, R172, R221 ;  /* 0x000000ddace27221 */ /* 0x000fe20000010000 */
[----:B------:R-:W-:Y:S01]  /*4350*/  FMUL.FTZ R228, R185, R224 ;  /* 0x000000e0b9e47220 */ /* 0x000fe20000410000 */
[----:B------:R-:W-:Y:S01]  /*4360*/  FMUL.FTZ R216, R181, R37 ;  /* 0x00000025b5d87220 */ /* 0x000fe20000410000 */
[----:B------:R-:W-:Y:S01]  /*4370*/  FFMA.FTZ R230, R77, R203, R230 ;  /* 0x000000cb4de67223 */ /* 0x000fe200000100e6 */
[C---:B------:R-:W-:Y:S01]  /*4380*/  FFMA.FTZ R199, R182.reuse, R37, R199 ;  /* 0x00000025b6c77223 */ /* 0x040fe200000100c7 */
[-C--:B------:R-:W-:Y:S01]  /*4390*/  FFMA.FTZ R205, R187, R226.reuse, R228 ;  /* 0x000000e2bbcd7223 */ /* 0x080fe200000100e4 */
[----:B------:R-:W-:Y:S01]  /*43a0*/  FFMA.FTZ R203, R182, R201, -R216 ;  /* 0x000000c9b6cb7223 */ /* 0x000fe200000108d8 */
[----:B------:R-:W0:Y:S01]  /*43b0*/  @!P0 LDS.128 R4, [UR7+0x21b0] ;  /* 0x0021b007ff048984 */ /* 0x000e220008000c00 */
[----:B------:R-:W-:Y:S01]  /*43c0*/  FMUL.FTZ R226, R185, R226 ;  /* 0x000000e2b9e27220 */ /* 0x000fe20000410000 */
[----:B------:R-:W-:Y:S01]  /*43d0*/  ISETP.NE.AND P0, PT, R210, 0x1f, PT ;  /* 0x0000001fd200780c */ /* 0x000fe20003f05270 */
[----:B------:R-:W-:Y:S01]  /*43e0*/  FADD.FTZ R199, RZ, R199 ;  /* 0x000000c7ffc77221 */ /* 0x000fe20000010000 */
[----:B------:R-:W-:Y:S01]  /*43f0*/  FFMA.FTZ R203, R72, R97, R203 ;  /* 0x0000006148cb7223 */ /* 0x000fe200000100cb */
[----:B------:R-:W-:Y:S01]  /*4400*/  FFMA.FTZ R226, R187, R224, -R226 ;  /* 0x000000e0bbe27223 */ /* 0x000fe200000108e2 */
[----:B------:R-:W-:Y:S01]  /*4410*/  FFMA.FTZ R228, -R77, R207, R222 ;  /* 0x000000cf4de47223 */ /* 0x000fe200000101de */
[C---:B------:R-:W-:Y:S01]  /*4420*/  FMUL.FTZ R207, R220.reuse, R199 ;  /* 0x000000c7dccf7220 */ /* 0x040fe20000410000 */
[-C--:B------:R-:W-:Y:S01]  /*4430*/  FMUL.FTZ R220, R220, R203.reuse ;  /* 0x000000cbdcdc7220 */ /* 0x080fe20000410000 */
[----:B------:R-:W-:Y:S01]  /*4440*/  FADD.FTZ R216, R174, R205 ;  /* 0x000000cdaed87221 */ /* 0x000fe20000010000 */
[----:B------:R-:W-:Y:S01]  /*4450*/  FADD.FTZ R218, R173, R226 ;  /* 0x000000e2adda7221 */ /* 0x000fe20000010000 */
[C---:B------:R-:W-:Y:S01]  /*4460*/  FFMA.FTZ R219, R200.reuse, R203, -R207 ;  /* 0x000000cbc8db7223 */ /* 0x040fe200000108cf */
[----:B------:R-:W-:-:S02]  /*4470*/  FFMA.FTZ R221, R200, R199, R220 ;  /* 0x000000c7c8dd7223 */ /* 0x000fc400000100dc */
[----:B------:R2:W1:Y:S04]  /*4480*/  SHFL.DOWN PT, R220, R217, 0x1, 0x1f ;  /* 0x08201f00d9dc7f89 */ /* 0x00046800000e0000 */
[----:B------:R2:W4:Y:S04]  /*4490*/  SHFL.DOWN PT, R207, R216, 0x1, 0x1f ;  /* 0x08201f00d8cf7f89 */ /* 0x00052800000e0000 */
[----:B------:R2:W0:Y:S01]  /*44a0*/  SHFL.DOWN PT, R224, R218, 0x1, 0x1f ;  /* 0x08201f00dae07f89 */ /* 0x00042200000e0000 */
[----:B---3--:R-:W-:Y:S05]  /*44b0*/  @!P0 BRA `(.L_x_15504) ;  /* 0x0000000000288947 */ /* 0x008fea0003800000 */
[-C--:B0-----:R-:W-:Y:S01]  /*44c0*/  FMUL.FTZ R222, R217, R224.reuse ;  /* 0x000000e0d9de7220 */ /* 0x081fe20000410000 */
[----:B------:R-:W-:Y:S01]  /*44d0*/  FMUL.FTZ R224, R215, R224 ;  /* 0x000000e0d7e07220 */ /* 0x000fe20000410000 */
[-C--:B-1----:R-:W-:Y:S01]  /*44e0*/  FMUL.FTZ R200, R217, R220.reuse ;  /* 0x000000dcd9c87220 */ /* 0x082fe20000410000 */
[C---:B------:R-:W-:Y:S01]  /*44f0*/  FMUL.FTZ R220, R215.reuse, R220 ;  /* 0x000000dcd7dc7220 */ /* 0x040fe20000410000 */
[-C--:B----4-:R-:W-:Y:S01]  /*4500*/  FFMA.FTZ R205, R215, R207.reuse, -R222 ;  /* 0x000000cfd7cd7223 */ /* 0x090fe200000108de */
[----:B------:R-:W-:Y:S01]  /*4510*/  FFMA.FTZ R207, R217, R207, R224 ;  /* 0x000000cfd9cf7223 */ /* 0x000fe200000100e0 */
[C---:B--2---:R-:W-:Y:S01]  /*4520*/  FFMA.FTZ R215, R223.reuse, R215, -R200 ;  /* 0x000000d7dfd77223 */ /* 0x044fe200000108c8 */
[----:B------:R-:W-:Y:S01]  /*4530*/  FFMA.FTZ R217, R223, R217, R220 ;  /* 0x000000d9dfd97223 */ /* 0x000fe200000100dc */
[----:B------:R-:W-:Y:S01]  /*4540*/  FADD.FTZ R216, R216, R205 ;  /* 0x000000cdd8d87221 */ /* 0x000fe20000010000 */
[----:B------:R-:W-:-:S07]  /*4550*/  FADD.FTZ R218, R218, R207 ;  /* 0x000000cfdada7221 */ /* 0x000fce0000010000 */
.L_x_15504:
[----:B------:R-:W-:Y:S05]  /*4560*/  BSYNC.RECONVERGENT B0 ;  /* 0x0000000000007941 */ /* 0x000fea0003800200 */
.L_x_15503:
[C---:B------:R-:W-:Y:S01]  /*4570*/  FFMA.FTZ R222, R75.reuse, R219, R230 ;  /* 0x000000db4bde7223 */ /* 0x040fe200000100e6 */
[----:B-1----:R-:W-:Y:S01]  /*4580*/  FFMA.FTZ R220, -R75, R221, R228 ;  /* 0x000000dd4bdc7223 */ /* 0x002fe200000101e4 */
[----:B------:R1:W3:Y:S01]  /*4590*/  SHFL.DOWN PT, R219, R215, 0x2, 0x1f ;  /* 0x08401f00d7db7f89 */ /* 0x0002e200000e0000 */
[----:B------:R-:W-:Y:S03]  /*45a0*/  BSSY.RECONVERGENT B0, `(.L_x_15505) ;  /* 0x000000f000007945 */ /* 0x000fe60003800200 */
[----:B0-----:R1:W0:Y:S04]  /*45b0*/  SHFL.DOWN PT, R224, R217, 0x2, 0x1f ;  /* 0x08401f00d9e07f89 */ /* 0x00122800000e0000 */
[----:B----4-:R1:W4:Y:S04]  /*45c0*/  SHFL.DOWN PT, R207, R216, 0x2, 0x1f ;  /* 0x08401f00d8cf7f89 */ /* 0x01032800000e0000 */
[----:B------:R1:W0:Y:S01]  /*45d0*/  SHFL.DOWN PT, R228, R218, 0x2, 0x1f ;  /* 0x08401f00dae47f89 */ /* 0x00022200000e0000 */
[----:B------:R-:W-:Y:S05]  /*45e0*/  @P1 BRA `(.L_x_15506) ;  /* 0x0000000000281947 */ /* 0x000fea0003800000 */
[-C--:B0-----:R-:W-:Y:S01]  /*45f0*/  FMUL.FTZ R226, R217, R228.reuse ;  /* 0x000000e4d9e27220 */ /* 0x081fe20000410000 */
[----:B------:R-:W-:Y:S01]  /*4600*/  FMUL.FTZ R228, R215, R228 ;  /* 0x000000e4d7e47220 */ /* 0x000fe20000410000 */
[-C--:B------:R-:W-:Y:S01]  /*4610*/  FMUL.FTZ R200, R217, R224.reuse ;  /* 0x000000e0d9c87220 */ /* 0x080fe20000410000 */
[C---:B------:R-:W-:Y:S01]  /*4620*/  FMUL.FTZ R224, R215.reuse, R224 ;  /* 0x000000e0d7e07220 */ /* 0x040fe20000410000 */
[-C--:B----4-:R-:W-:Y:S01]  /*4630*/  FFMA.FTZ R205, R215, R207.reuse, -R226 ;  /* 0x000000cfd7cd7223 */ /* 0x090fe200000108e2 */
[----:B------:R-:W-:Y:S01]  /*4640*/  FFMA.FTZ R207, R217, R207, R228 ;  /* 0x000000cfd9cf7223 */ /* 0x000fe200000100e4 */
[-C--:B-123--:R-:W-:Y:S01]  /*4650*/  FFMA.FTZ R215, R215, R219.reuse, -R200 ;  /* 0x000000dbd7d77223 */ /* 0x08efe200000108c8 */
[----:B------:R-:W-:Y:S01]  /*4660*/  FFMA.FTZ R217, R217, R219, R224 ;  /* 0x000000dbd9d97223 */ /* 0x000fe200000100e0 */
[----:B------:R-:W-:Y:S01]  /*4670*/  FADD.FTZ R216, R216, R205 ;  /* 0x000000cdd8d87221 */ /* 0x000fe20000010000 */
[----:B------:R-:W-:-:S07]  /*4680*/  FADD.FTZ R218, R218, R207 ;  /* 0x000000cfdada7221 */ /* 0x000fce0000010000 */
.L_x_15506:
[----:B------:R-:W-:Y:S05]  /*4690*/  BSYNC.RECONVERGENT B0 ;  /* 0x0000000000007941 */ /* 0x000fea0003800200 */
.L_x_15505:
[----:B---3--:R3:W1:Y:S01]  /*46a0*/  SHFL.DOWN PT, R219, R215, 0x4, 0x1f ;  /* 0x08801f00d7db7f89 */ /* 0x00866200000e0000 */
        /* <DEDUP_REMOVED lines=15> */
.L_x_15508:
[----:B------:R-:W-:Y:S05]  /*47a0*/  BSYNC.RECONVERGENT B0 ;  /* 0x0000000000007941 */ /* 0x000fea0003800200 */
.L_x_15507:
[----:B-1----:R1:W1:Y:S01]  /*47b0*/  SHFL.DOWN PT, R219, R215, 0x8, 0x1f ;  /* 0x09001f00d7db7f89 */ /* 0x00226200000e0000 */
[----:B------:R-:W-:Y:S03]  /*47c0*/  BSSY.RECONVERGENT B0, `(.L_x_15509) ;  /* 0x000000f000007945 */ /* 0x000fe60003800200 */
[----:B0-----:R0:W0:Y:S04]  /*47d0*/  SHFL.DOWN PT, R224, R217, 0x8, 0x1f ;  /* 0x09001f00d9e07f89 */ /* 0x00102800000e0000 */
[----:B----4-:R4:W0:Y:S04]  /*47e0*/  SHFL.DOWN PT, R207, R216, 0x8, 0x1f ;  /* 0x09001f00d8cf7f89 */ /* 0x01082800000e0000 */
[----:B------:R4:W0:Y:S01]  /*47f0*/  SHFL.DOWN PT, R228, R218, 0x8, 0x1f ;  /* 0x09001f00dae47f89 */ /* 0x00082200000e0000 */
[----:B------:R-:W-:Y:S05]  /*4800*/  @P3 BRA `(.L_x_15510) ;  /* 0x0000000000283947 */ /* 0x000fea0003800000 */
[-C--:B0-----:R-:W-:Y:S01]  /*4810*/  FMUL.FTZ R226, R217, R228.reuse ;  /* 0x000000e4d9e27220 */ /* 0x081fe20000410000 */
[----:B------:R-:W-:Y:S01]  /*4820*/  FMUL.FTZ R228, R215, R228 ;  /* 0x000000e4d7e47220 */ /* 0x000fe20000410000 */
[-C--:B------:R-:W-:Y:S01]  /*4830*/  FMUL.FTZ R200, R217, R224.reuse ;  /* 0x000000e0d9c87220 */ /* 0x080fe20000410000 */
[C---:B------:R-:W-:Y:S01]  /*4840*/  FMUL.FTZ R224, R215.reuse, R224 ;  /* 0x000000e0d7e07220 */ /* 0x040fe20000410000 */
[-C--:B------:R-:W-:Y:S01]  /*4850*/  FFMA.FTZ R205, R215, R207.reuse, -R226 ;  /* 0x000000cfd7cd7223 */ /* 0x080fe200000108e2 */
[----:B------:R-:W-:Y:S01]  /*4860*/  FFMA.FTZ R207, R217, R207, R228 ;  /* 0x000000cfd9cf7223 */ /* 0x000fe200000100e4 */
[-C--:B-123--:R-:W-:Y:S01]  /*4870*/  FFMA.FTZ R215, R215, R219.reuse, -R200 ;  /* 0x000000dbd7d77223 */ /* 0x08efe200000108c8 */
[----:B------:R-:W-:Y:S01]  /*4880*/  FFMA.FTZ R217, R217, R219, R224 ;  /* 0x000000dbd9d97223 */ /* 0x000fe200000100e0 */
[----:B----4-:R-:W-:Y:S01]  /*4890*/  FADD.FTZ R216, R216, R205 ;  /* 0x000000cdd8d87221 */ /* 0x010fe20000010000 */
[----:B------:R-:W-:-:S07]  /*48a0*/  FADD.FTZ R218, R218, R207 ;  /* 0x000000cfdada7221 */ /* 0x000fce0000010000 */
.L_x_15510:
[----:B------:R-:W-:Y:S05]  /*48b0*/  BSYNC.RECONVERGENT B0 ;  /* 0x0000000000007941 */ /* 0x000fea0003800200 */
.L_x_15509:
[----:B------:R0:W0:Y:S01]  /*48c0*/  SHFL.DOWN PT, R221, R215, 0x10, 0x1f ;  /* 0x0a001f00d7dd7f89 */ /* 0x00002200000e0000 */
[----:B------:R-:W-:Y:S01]  /*48d0*/  BSSY.RECONVERGENT B0, `(.L_x_15511) ;  /* 0x0000011000007945 */ /* 0x000fe20003800200 */
[C---:B------:R-:W-:Y:S01]  /*48e0*/  FMUL.FTZ R205, R179.reuse, R199 ;  /* 0x000000c7b3cd7220 */ /* 0x040fe20000410000 */
[----:B------:R-:W-:Y:S01]  /*48f0*/  FMUL.FTZ R200, R179, R203 ;  /* 0x000000cbb3c87220 */ /* 0x000fe20000410000 */
[----:B------:R0:W0:Y:S04]  /*4900*/  SHFL.DOWN PT, R226, R217, 0x10, 0x1f ;  /* 0x0a001f00d9e27f89 */ /* 0x00002800000e0000 */
[----:B-1----:R1:W0:Y:S04]  /*4910*/  SHFL.DOWN PT, R219, R216, 0x10, 0x1f ;  /* 0x0a001f00d8db7f89 */ /* 0x00222800000e0000 */
        /* <DEDUP_REMOVED lines=8> */
[-C--:B--23--:R-:W-:Y:S01]  /*49a0*/  FFMA.FTZ R215, R215, R221.reuse, -R224 ;  /* 0x000000ddd7d77223 */ /* 0x08cfe200000108e0 */
[----:B------:R-:W-:Y:S01]  /*49b0*/  FFMA.FTZ R217, R217, R221, R226 ;  /* 0x000000ddd9d97223 */ /* 0x000fe200000100e2 */
[----:B-1--4-:R-:W-:Y:S01]  /*49c0*/  FADD.FTZ R216, R216, R207 ;  /* 0x000000cfd8d87221 */ /* 0x012fe20000010000 */
[----:B------:R-:W-:-:S07]  /*49d0*/  FADD.FTZ R218, R218, R219 ;  /* 0x000000dbdada7221 */ /* 0x000fce0000010000 */
.L_x_15512:
[----:B------:R-:W-:Y:S05]  /*49e0*/  BSYNC.RECONVERGENT B0 ;  /* 0x0000000000007941 */ /* 0x000fea0003800200 */
.L_x_15511:
[C---:B------:R-:W-:Y:S01]  /*49f0*/  FFMA.FTZ R205, R180.reuse, R203, -R205 ;  /* 0x000000cbb4cd7223 */ /* 0x040fe200000108cd */
[----:B------:R-:W-:Y:S01]  /*4a00*/  FFMA.FTZ R200, R180, R199, R200 ;  /* 0x000000c7b4c87223 */ /* 0x000fe200000100c8 */
[----:B------:R-:W-:Y:S01]  /*4a10*/  SHFL.DOWN PT, R231, R217, 0x1, 0x1f ;  /* 0x08201f00d9e77f89 */ /* 0x000fe200000e0000 */
[----:B------:R-:W-:Y:S01]  /*4a20*/  ISETP.NE.AND P0, PT, R154, 0x1f, PT ;  /* 0x0000001f9a00780c */ /* 0x000fe20003f05270 */
[----:B------:R-:W-:Y:S01]  /*4a30*/  FFMA.FTZ R205, R70, R95, R205 ;  /* 0x0000005f46cd7223 */ /* 0x000fe200000100cd */
[----:B------:R-:W-:Y:S01]  /*4a40*/  FADD.FTZ R200, RZ, R200 ;  /* 0x000000c8ffc87221 */ /* 0x000fe20000010000 */
[----:B0-----:R-:W0:Y:S01]  /*4a50*/  SHFL.IDX PT, R219, R7, RZ, 0x1f ;  /* 0x00001fff07db7589 */ /* 0x001e2200000e0000 */
[----:B------:R-:W-:Y:S01]  /*4a60*/  FMUL.FTZ R228, R33, R37 ;  /* 0x0000002521e47220 */ /* 0x000fe20000410000 */
[CC--:B------:R-:W-:Y:S01]  /*4a70*/  FMUL.FTZ R207, R177.reuse, R205.reuse ;  /* 0x000000cdb1cf7220 */ /* 0x0c0fe20000410000 */
[-C--:B------:R-:W-:Y:S01]  /*4a80*/  FMUL.FTZ R224, R177, R200.reuse ;  /* 0x000000c8b1e07220 */ /* 0x080fe20000410000 */
[----:B------:R-:W5:Y:S01]  /*4a90*/  SHFL.DOWN PT, R229, R215, 0x1, 0x1f ;  /* 0x08201f00d7e57f89 */ /* 0x000f6200000e0000 */
[-C--:B------:R-:W-:Y:S01]  /*4aa0*/  FMUL.FTZ R225, R202, R200.reuse ;  /* 0x000000c8cae17220 */ /* 0x080fe20000410000 */
[CC--:B------:R-:W-:Y:S01]  /*4ab0*/  FFMA.FTZ R223, R178.reuse, R200.reuse, R207 ;  /* 0x000000c8b2df7223 */ /* 0x0c0fe200000100cf */
[-C--:B------:R-:W-:Y:S01]  /*4ac0*/  FFMA.FTZ R207, R178, R205.reuse, -R224 ;  /* 0x000000cdb2cf7223 */ /* 0x080fe200000108e0 */
[----:B------:R-:W1:Y:S01]  /*4ad0*/  SHFL.IDX PT, R221, R6, RZ, 0x1f ;  /* 0x00001fff06dd7589 */ /* 0x000e6200000e0000 */
[----:B------:R-:W-:Y:S01]  /*4ae0*/  FMUL.FTZ R227, R202, R205 ;  /* 0x000000cdcae37220 */ /* 0x000fe20000410000 */
[----:B------:R-:W-:Y:S01]  /*4af0*/  FADD.FTZ R202, RZ, R223 ;  /* 0x000000dfffca7221 */ /* 0x000fe20000010000 */
[----:B------:R-:W-:Y:S01]  /*4b00*/  FFMA.FTZ R207, R68, R93, R207 ;  /* 0x0000005d44cf7223 */ /* 0x000fe200000100cf */
[----:B------:R-:W4:Y:S01]  /*4b10*/  SHFL.DOWN PT, R233, R216, 0x1, 0x1f ;  /* 0x08201f00d8e97f89 */ /* 0x000f2200000e0000 */
[C---:B------:R-:W-:Y:S01]  /*4b20*/  FFMA.FTZ R227, R204.reuse, R200, R227 ;  /* 0x000000c8cce37223 */ /* 0x040fe200000100e3 */
[----:B------:R-:W-:Y:S01]  /*4b30*/  FFMA.FTZ R225, R204, R205, -R225 ;  /* 0x000000cdcce17223 */ /* 0x000fe200000108e1 */
[CC--:B------:R-:W-:Y:S01]  /*4b40*/  FMUL.FTZ R223, R209.reuse, R202.reuse ;  /* 0x000000cad1df7220 */ /* 0x0c0fe20000410000 */
[----:B------:R-:W4:Y:S01]  /*4b50*/  SHFL.DOWN PT, R235, R218, 0x1, 0x1f ;  /* 0x08201f00daeb7f89 */ /* 0x000f2200000e0000 */
[----:B------:R-:W-:Y:S01]  /*4b60*/  FMUL.FTZ R209, R209, R207 ;  /* 0x000000cfd1d17220 */ /* 0x000fe20000410000 */
[C---:B------:R-:W-:Y:S01]  /*4b70*/  FFMA.FTZ R226, -R73.reuse, R227, R220 ;  /* 0x000000e349e27223 */ /* 0x040fe200000101dc */
[----:B------:R-:W-:Y:S01]  /*4b80*/  FFMA.FTZ R222, R73, R225, R222 ;  /* 0x000000e149de7223 */ /* 0x000fe200000100de */
[C---:B------:R-:W-:Y:S01]  /*4b90*/  FFMA.FTZ R220, R206.reuse, R207, -R223 ;  /* 0x000000cfcedc7223 */ /* 0x040fe200000108df */
[----:B------:R-:W-:Y:S01]  /*4ba0*/  FFMA.FTZ R209, R206, R202, R209 ;  /* 0x000000caced17223 */ /* 0x000fe200000100d1 */
[----:B--23--:R-:W2:Y:S01]  /*4bb0*/  SHFL.IDX PT, R217, R217, RZ, 0x1f ;  /* 0x00001fffd9d97589 */ /* 0x00cea200000e0000 */
[C---:B------:R-:W-:Y:S01]  /*4bc0*/  FMUL.FTZ R230, R32.reuse, R37 ;  /* 0x0000002520e67220 */ /* 0x040fe20000410000 */
[----:B0-----:R-:W-:Y:S01]  /*4bd0*/  @P0 FMUL.FTZ R204, R231, R219 ;  /* 0x000000dbe7cc0220 */ /* 0x001fe20000410000 */
[C---:B------:R-:W-:Y:S01]  /*4be0*/  FFMA.FTZ R220, R71.reuse, R220, R222 ;  /* 0x000000dc47dc7223 */ /* 0x040fe200000100de */
[----:B------:R-:W-:Y:S01]  /*4bf0*/  FFMA.FTZ R206, -R71, R209, R226 ;  /* 0x000000d147ce7223 */ /* 0x000fe200000101e2 */
[----:B------:R-:W-:Y:S01]  /*4c00*/  FMUL.FTZ R209, R189, R207 ;  /* 0x000000cfbdd17220 */ /* 0x000fe20000410000 */
[----:B-----5:R-:W-:Y:S01]  /*4c10*/  @P0 FMUL.FTZ R224, R229, R219 ;  /* 0x000000dbe5e00220 */ /* 0x020fe20000410000 */
[----:B------:R-:W0:Y:S01]  /*4c20*/  SHFL.IDX PT, R215, R215, RZ, 0x1f ;  /* 0x00001fffd7d77589 */ /* 0x000e2200000e0000 */
[-C--:B------:R-:W-:Y:S01]  /*4c30*/  FFMA.FTZ R228, R32, R201.reuse, -R228 ;  /* 0x000000c920e47223 */ /* 0x080fe200000108e4 */
[----:B------:R-:W-:Y:S01]  /*4c40*/  FFMA.FTZ R230, R33, R201, R230 ;  /* 0x000000c921e67223 */ /* 0x000fe200000100e6 */
[-C--:B-1----:R-:W-:Y:S01]  /*4c50*/  @P0 FFMA.FTZ R222, R229, R221.reuse, -R204 ;  /* 0x000000dde5de0223 */ /* 0x082fe200000108cc */
[----:B------:R-:W-:Y:S01]  /*4c60*/  @P0 FFMA.FTZ R224, R231, R221, R224 ;  /* 0x000000dde7e00223 */ /* 0x000fe200000100e0 */
[-C--:B------:R-:W-:Y:S01]  /*4c70*/  FMUL.FTZ R204, R189, R202.reuse ;  /* 0x000000cabdcc7220 */ /* 0x080fe20000410000 */
[----:B----4-:R-:W1:Y:S01]  /*4c80*/  SHFL.IDX PT, R216, R216, RZ, 0x1f ;  /* 0x00001fffd8d87589 */ /* 0x010e6200000e0000 */
[----:B------:R-:W-:Y:S01]  /*4c90*/  @P0 FADD.FTZ R221, R233, R222 ;  /* 0x000000dee9dd0221 */ /* 0x000fe20000010000 */
[C---:B------:R-:W-:Y:S01]  /*4ca0*/  FFMA.FTZ R222, R190.reuse, R202, R209 ;  /* 0x000000cabede7223 */ /* 0x040fe200000100d1 */
[----:B------:R-:W-:Y:S01]  /*4cb0*/  FFMA.FTZ R209, R190, R207, -R204 ;  /* 0x000000cfbed17223 */ /* 0x000fe200000108cc */
[----:B------:R-:W3:Y:S01]  /*4cc0*/  SHFL.IDX PT, R218, R218, RZ, 0x1f ;  /* 0x00001fffdada7589 */ /* 0x000ee200000e0000 */
[----:B------:R-:W-:Y:S01]  /*4cd0*/  @P0 FADD.FTZ R219, R235, R224 ;  /* 0x000000e0ebdb0221 */ /* 0x000fe20000010000 */
[----:B------:R-:W-:Y:S01]  /*4ce0*/  FMUL.FTZ R224, R221, R35 ;  /* 0x00000023dde07220 */ /* 0x000fe20000410000 */
[----:B------:R-:W-:Y:S01]  /*4cf0*/  FADD.FTZ R204, RZ, R222 ;  /* 0x000000deffcc7221 */ /* 0x000fe20000010000 */
[----:B------:R-:W-:Y:S01]  /*4d00*/  FFMA.FTZ R209, R66, R91, R209 ;  /* 0x0000005b42d17223 */ /* 0x000fe200000100d1 */
[C---:B------:R-:W-:Y:S01]  /*4d10*/  FMUL.FTZ R222, R219.reuse, R35 ;  /* 0x00000023dbde7220 */ /* 0x040fe20000410000 */
[----:B------:R-:W-:Y:S01]  /*4d20*/  FFMA.FTZ R224, R219, R34, -R224 ;  /* 0x00000022dbe07223 */ /* 0x000fe200000108e0 */
[C---:B------:R-:W-:Y:S01]  /*4d30*/  FMUL.FTZ R35, R213.reuse, R204 ;  /* 0x000000ccd5237220 */ /* 0x040fe20000410000 */
[-C--:B------:R-:W-:Y:S01]  /*4d40*/  FMUL.FTZ R213, R213, R209.reuse ;  /* 0x000000d1d5d57220 */ /* 0x080fe20000410000 */
[----:B------:R-:W-:Y:S01]  /*4d50*/  FFMA.FTZ R221, R221, R34, R222 ;  /* 0x00000022dddd7223 */ /* 0x000fe200000100de */
[----:B------:R-:W-:Y:S01]  /*4d60*/  FADD.FTZ R195, R195, R224 ;  /* 0x000000e0c3c37221 */ /* 0x000fe20000010000 */
[----:B------:R-:W-:Y:S01]  /*4d70*/  FFMA.FTZ R223, R214, R209, -R35 ;  /* 0x000000d1d6df7223 */ /* 0x000fe20000010823 */
[CC--:B------:R-:W-:Y:S01]  /*4d80*/  FMUL.FTZ R35, R193.reuse, R204.reuse ;  /* 0x000000ccc1237220 */ /* 0x0c0fe20000410000 */
[----:B------:R-:W-:Y:S01]  /*4d90*/  FADD.FTZ R34, R212, R221 ;  /* 0x000000ddd4227221 */ /* 0x000fe20000010000 */
[C---:B------:R-:W-:Y:S01]  /*4da0*/  FMUL.FTZ R219, R193.reuse, R195 ;  /* 0x000000c3c1db7220 */ /* 0x040fe20000410000 */
[----:B------:R-:W-:Y:S01]  /*4db0*/  FFMA.FTZ R214, R214, R204, R213 ;  /* 0x000000ccd6d67223 */ /* 0x000fe200000100d5 */
[CC--:B------:R-:W-:Y:S01]  /*4dc0*/  FMUL.FTZ R213, R193.reuse, R209.reuse ;  /* 0x000000d1c1d57220 */ /* 0x0c0fe20000410000 */
[-C--:B------:R-:W-:Y:S01]  /*4dd0*/  FMUL.FTZ R222, R193, R34.reuse ;  /* 0x00000022c1de7220 */ /* 0x080fe20000410000 */
[C---:B------:R-:W-:Y:S01]  /*4de0*/  FFMA.FTZ R224, R194.reuse, R34, R219 ;  /* 0x00000022c2e07223 */ /* 0x040fe200000100db */
[C---:B------:R-:W-:Y:S01]  /*4df0*/  FFMA.FTZ R193, R194.reuse, R209, -R35 ;  /* 0x000000d1c2c17223 */ /* 0x040fe20000010823 */
[C---:B------:R-:W-:Y:S01]  /*4e00*/  FFMA.FTZ R212, R194.reuse, R204, R213 ;  /* 0x000000ccc2d47223 */ /* 0x040fe200000100d5 */
[----:B------:R-:W-:Y:S01]  /*4e10*/  FFMA.FTZ R35, R194, R195, -R222 ;  /* 0x000000c3c2237223 */ /* 0x000fe200000108de */
[----:B--2---:R-:W-:Y:S01]  /*4e20*/  FMUL.FTZ R222, R217, R7 ;  /* 0x00000007d9de7220 */ /* 0x004fe20000410000 */
[----:B------:R-:W-:Y:S01]  /*4e30*/  FADD.FTZ R191, R191, R224 ;  /* 0x000000e0bfbf7221 */ /* 0x000fe20000010000 */
[----:B------:R-:W-:Y:S01]  /*4e40*/  FFMA.FTZ R194, R69, R223, R220 ;  /* 0x000000df45c27223 */ /* 0x000fe200000100dc */
[----:B------:R-:W-:Y:S01]  /*4e50*/  FADD.FTZ R35, R192, R35 ;  /* 0x00000023c0237221 */ /* 0x000fe20000010000 */
[-C--:B0-----:R-:W-:Y:S01]  /*4e60*/  FFMA.FTZ R213, R215, R6.reuse, -R222 ;  /* 0x00000006d7d57223 */ /* 0x081fe200000108de */
[----:B------:R-:W-:Y:S01]  /*4e70*/  FMUL.FTZ R222, R189, R191 ;  /* 0x000000bfbdde7220 */ /* 0x000fe20000410000 */
[C---:B------:R-:W-:Y:S01]  /*4e80*/  FMUL.FTZ R220, R217.reuse, R6 ;  /* 0x00000006d9dc7220 */ /* 0x040fe20000410000 */
[----:B------:R-:W-:Y:S01]  /*4e90*/  FMUL.FTZ R6, R217, R5 ;  /* 0x00000005d9067220 */ /* 0x000fe20000410000 */
[-C--:B------:R-:W-:Y:S01]  /*4ea0*/  FMUL.FTZ R219, R189, R35.reuse ;  /* 0x00000023bddb7220 */ /* 0x080fe20000410000 */
[----:B------:R-:W-:Y:S01]  /*4eb0*/  FFMA.FTZ R189, R190, R35, -R222 ;  /* 0x00000023bebd7223 */ /* 0x000fe200000108de */
[-C--:B------:R-:W-:Y:S01]  /*4ec0*/  FMUL.FTZ R192, R217, R4.reuse ;  /* 0x00000004d9c07220 */ /* 0x080fe20000410000 */
[----:B------:R-:W-:Y:S01]  /*4ed0*/  FFMA.FTZ R4, R215, R4, -R6 ;  /* 0x00000004d7047223 */ /* 0x000fe20000010806 */
[----:B-1----:R-:W-:Y:S01]  /*4ee0*/  FADD.FTZ R6, R216, R213 ;  /* 0x000000d5d8067221 */ /* 0x002fe20000010000 */
[----:B------:R-:W-:Y:S01]  /*4ef0*/  FADD.FTZ R189, R186, R189 ;  /* 0x000000bdbabd7221 */ /* 0x000fe20000010000 */
[----:B------:R-:W-:Y:S01]  /*4f00*/  FMUL.FTZ R213, R33, R36 ;  /* 0x0000002421d57220 */ /* 0x000fe20000410000 */
[----:B------:R-:W-:Y:S01]  /*4f10*/  FMUL.FTZ R186, R32, R196 ;  /* 0x000000c420ba7220 */ /* 0x000fe20000410000 */
[----:B------:R-:W-:Y:S01]  /*4f20*/  FFMA.FTZ R219, R190, R191, R219 ;  /* 0x000000bfbedb7223 */ /* 0x000fe200000100db */
[----:B------:R-:W-:Y:S01]  /*4f30*/  FFMA.FTZ R5, R215, R5, R192 ;  /* 0x00000005d7057223 */ /* 0x000fe200000100c0 */
[C---:B------:R-:W-:Y:S01]  /*4f40*/  FFMA.FTZ R236, R32.reuse, R197, -R213 ;  /* 0x000000c520ec7223 */ /* 0x040fe200000108d5 */
[C---:B------:R-:W-:Y:S01]  /*4f50*/  FFMA.FTZ R217, R33.reuse, R198, R186 ;  /* 0x000000c621d97223 */ /* 0x040fe200000100ba */
[----:B------:R-:W-:Y:S01]  /*4f60*/  FMUL.FTZ R213, R33, R199 ;  /* 0x000000c721d57220 */ /* 0x000fe20000410000 */
[C---:B------:R-:W-:Y:S01]  /*4f70*/  FMUL.FTZ R186, R32.reuse, R36 ;  /* 0x0000002420ba7220 */ /* 0x040fe20000410000 */
[----:B------:R-:W-:Y:S01]  /*4f80*/  FFMA.FTZ R7, R215, R7, R220 ;  /* 0x00000007d7077223 */ /* 0x000fe200000100dc */
[C---:B------:R-:W-:Y:S01]  /*4f90*/  FMUL.FTZ R215, R33.reuse, R196 ;  /* 0x000000c421d77220 */ /* 0x040fe20000410000 */
[----:B------:R-:W-:Y:S01]  /*4fa0*/  FFMA.FTZ R226, R32, R203, -R213 ;  /* 0x000000cb20e27223 */ /* 0x000fe200000108d5 */
[C---:B------:R-:W-:Y:S01]  /*4fb0*/  FFMA.FTZ R238, R33.reuse, R197, R186 ;  /* 0x000000c521ee7223 */ /* 0x040fe200000100ba */
[C---:B------:R-:W-:Y:S01]  /*4fc0*/  FMUL.FTZ R213, R33.reuse, R202 ;  /* 0x000000ca21d57220 */ /* 0x040fe20000410000 */
[----:B------:R-:W-:Y:S01]  /*4fd0*/  FADD.FTZ R186, RZ, R212 ;  /* 0x000000d4ffba7221 */ /* 0x000fe20000010000 */
[C---:B------:R-:W-:Y:S01]  /*4fe0*/  FMUL.FTZ R222, R33.reuse, R200 ;  /* 0x000000c821de7220 */ /* 0x040fe20000410000 */
[----:B------:R-:W-:Y:S01]  /*4ff0*/  FFMA.FTZ R193, R64, R89, R193 ;  /* 0x0000005940c17223 */ /* 0x000fe200000100c1 */
[----:B------:R-:W-:Y:S01]  /*5000*/  FFMA.FTZ R216, R32, R207, -R213 ;  /* 0x000000cf20d87223 */ /* 0x000fe200000108d5 */
[C---:B------:R-:W-:Y:S01]  /*5010*/  FMUL.FTZ R213, R33.reuse, R204 ;  /* 0x000000cc21d57220 */ /* 0x040fe20000410000 */
[----:B------:R-:W-:Y:S01]  /*5020*/  FMUL.FTZ R190, R33, R186 ;  /* 0x000000ba21be7220 */ /* 0x000fe20000410000 */
[----:B------:R-:W-:Y:S01]  /*5030*/  FADD.FTZ R188, R188, R219 ;  /* 0x000000dbbcbc7221 */ /* 0x000fe20000010000 */
[----:B---3--:R-:W-:Y:S01]  /*5040*/  FADD.FTZ R7, R218, R7 ;  /* 0x00000007da077221 */ /* 0x008fe20000010000 */
[C---:B------:R-:W-:Y:S01]  /*5050*/  FFMA.FTZ R215, R32.reuse, R198, -R215 ;  /* 0x000000c620d77223 */ /* 0x040fe200000108d7 */
[C---:B------:R-:W-:Y:S01]  /*5060*/  FMUL.FTZ R224, R32.reuse, R199 ;  /* 0x000000c720e07220 */ /* 0x040fe20000410000 */
[C---:B------:R-:W-:Y:S01]  /*5070*/  FMUL.FTZ R220, R32.reuse, R200 ;  /* 0x000000c820dc7220 */ /* 0x040fe20000410000 */
[C---:B------:R-:W-:Y:S01]  /*5080*/  FFMA.FTZ R222, R32.reuse, R205, -R222 ;  /* 0x000000cd20de7223 */ /* 0x040fe200000108de */
[C---:B------:R-:W-:Y:S01]  /*5090*/  FMUL.FTZ R218, R32.reuse, R202 ;  /* 0x000000ca20da7220 */ /* 0x040fe20000410000 */
[C---:B------:R-:W-:Y:S01]  /*50a0*/  FMUL.FTZ R192, R32.reuse, R204 ;  /* 0x000000cc20c07220 */ /* 0x040fe20000410000 */
[C---:B------:R-:W-:Y:S01]  /*50b0*/  FFMA.FTZ R212, R32.reuse, R209, -R213 ;  /* 0x000000d120d47223 */ /* 0x040fe200000108d5 */
[C---:B------:R-:W-:Y:S01]  /*50c0*/  FFMA.FTZ R190, R32.reuse, R193, -R190 ;  /* 0x000000c120be7223 */ /* 0x040fe200000108be */
[----:B------:R-:W-:Y:S01]  /*50d0*/  FMUL.FTZ R32, R32, R186 ;  /* 0x000000ba20207220 */ /* 0x000fe20000410000 */
[C---:B------:R-:W-:Y:S01]  /*50e0*/  FMUL.FTZ R213, R177.reuse, R189 ;  /* 0x000000bdb1d57220 */ /* 0x040fe20000410000 */
[-C--:B------:R-:W-:Y:S01]  /*50f0*/  FMUL.FTZ R232, R177, R188.reuse ;  /* 0x000000bcb1e87220 */ /* 0x080fe20000410000 */
[C---:B------:R-:W-:Y:S01]  /*5100*/  FFMA.FTZ R224, R33.reuse, R203, R224 ;  /* 0x000000cb21e07223 */ /* 0x040fe200000100e0 */
[C---:B------:R-:W-:Y:S01]  /*5110*/  FFMA.FTZ R220, R33.reuse, R205, R220 ;  /* 0x000000cd21dc7223 */ /* 0x040fe200000100dc */
[C---:B------:R-:W-:Y:S01]  /*5120*/  FFMA.FTZ R218, R33.reuse, R207, R218 ;  /* 0x000000cf21da7223 */ /* 0x040fe200000100da */
[C---:B------:R-:W-:Y:S01]  /*5130*/  FFMA.FTZ R192, R33.reuse, R209, R192 ;  /* 0x000000d121c07223 */ /* 0x040fe200000100c0 */
[----:B------:R-:W-:Y:S01]  /*5140*/  FFMA.FTZ R32, R33, R193, R32 ;  /* 0x000000c121207223 */ /* 0x000fe20000010020 */
[C---:B------:R-:W-:Y:S01]  /*5150*/  FFMA.FTZ R213, R178.reuse, R188, R213 ;  /* 0x000000bcb2d57223 */ /* 0x040fe200000100d5 */
[----:B------:R-:W-:Y:S01]  /*5160*/  FFMA.FTZ R33, R178, R189, -R232 ;  /* 0x000000bdb2217223 */ /* 0x000fe200000108e8 */
[----:B------:R-:W-:Y:S01]  /*5170*/  ISETP.NE.AND P5, PT, R154, RZ, PT ;  /* 0x000000ff9a00720c */ /* 0x000fe20003fa5270 */
[----:B------:R-:W-:Y:S01]  /*5180*/  FMUL.FTZ R234, R0, R215 ;  /* 0x000000d700ea7220 */ /* 0x000fe20000410000 */
[----:B------:R-:W-:Y:S01]  /*5190*/  FADD.FTZ R164, R164, R213 ;  /* 0x000000d5a4a47221 */ /* 0x000fe20000010000 */
[----:B------:R-:W-:Y:S01]  /*51a0*/  FADD.FTZ R33, R162, R33 ;  /* 0x00000021a2217221 */ /* 0x000fe20000010000 */
[C---:B------:R-:W-:Y:S01]  /*51b0*/  FMUL.FTZ R213, R79.reuse, R236 ;  /* 0x000000ec4fd57220 */ /* 0x040fe20000410000 */
[----:B------:R-:W-:Y:S01]  /*51c0*/  FMUL.FTZ R215, R79, -R238 ;  /* 0x800000ee4fd77220 */ /* 0x000fe20000410000 */
[CC--:B------:R-:W-:Y:S01]  /*51d0*/  FMUL.FTZ R177, R179.reuse, R164.reuse ;  /* 0x000000a4b3b17220 */ /* 0x0c0fe20000410000 */
[----:B------:R-:W-:Y:S01]  /*51e0*/  FMUL.FTZ R179, R179, R33 ;  /* 0x00000021b3b37220 */ /* 0x000fe20000410000 */
[----:B------:R-:W-:Y:S01]  /*51f0*/  FMUL.FTZ R217, R0, -R217 ;  /* 0x800000d900d97220 */ /* 0x000fe20000410000 */
[----:B------:R-:W-:Y:S01]  /*5200*/  FFMA.FTZ R178, -R76, R101, R197 ;  /* 0x000000654cb27223 */ /* 0x000fe200000101c5 */
[C---:B------:R-:W-:Y:S01]  /*5210*/  FFMA.FTZ R177, R180.reuse, R33, -R177 ;  /* 0x00000021b4b17223 */ /* 0x040fe200000108b1 */
[----:B------:R-:W-:Y:S01]  /*5220*/  FFMA.FTZ R179, R180, R164, R179 ;  /* 0x000000a4b4b37223 */ /* 0x000fe200000100b3 */
[----:B------:R-:W-:Y:S01]  /*5230*/  FFMA.FTZ R201, -R74, R99, R201 ;  /* 0x000000634ac97223 */ /* 0x000fe200000101c9 */
[----:B------:R0:W-:Y:S01]  /*5240*/  @!P5 STS.128 [UR7+0x21b0], R4 ;  /* 0x0021b004ff00d988 */ /* 0x0001e20008000c07 */
[----:B------:R-:W-:Y:S01]  /*5250*/  FADD.FTZ R177, R166, R177 ;  /* 0x000000b1a6b17221 */ /* 0x000fe20000010000 */
[----:B------:R-:W-:Y:S01]  /*5260*/  FADD.FTZ R168, R168, R179 ;  /* 0x000000b3a8a87221 */ /* 0x000fe20000010000 */
[----:B------:R-:W-:Y:S01]  /*5270*/  FMUL.FTZ R179, R77, -R230 ;  /* 0x800000e64db37220 */ /* 0x000fe20000410000 */
[----:B------:R-:W-:Y:S01]  /*5280*/  STS [R141+0x420], R234 ;  /* 0x000420ea8d007388 */ /* 0x000fe20000000800 */
[C---:B------:R-:W-:Y:S01]  /*5290*/  FFMA.FTZ R203, -R72.reuse, R97, R203 ;  /* 0x0000006148cb7223 */ /* 0x040fe200000101cb */
[----:B------:R-:W-:Y:S01]  /*52a0*/  FMUL.FTZ R180, R72, R168 ;  /* 0x000000a848b47220 */ /* 0x000fe20000410000 */
[----:B------:R-:W-:Y:S01]  /*52b0*/  FFMA.FTZ R205, -R70, R95, R205 ;  /* 0x0000005f46cd7223 */ /* 0x000fe200000101cd */
[----:B------:R1:W-:Y:S01]  /*52c0*/  STS [R140+0x8], R213 ;  /* 0x000008d58c007388 */ /* 0x0003e20000000800 */
[----:B------:R-:W-:Y:S01]  /*52d0*/  BSSY.RECONVERGENT B0, `(.L_x_15513) ;  /* 0x0000077000007945 */ /* 0x000fe20003800200 */
[----:B------:R-:W-:-:S02]  /*52e0*/  FFMA.FTZ R206, -R69, R214, R206 ;  /* 0x000000d645ce7223 */ /* 0x000fc400000101ce */
[----:B------:R2:W-:Y:S01]  /*52f0*/  STS [R140+0xc], R215 ;  /* 0x00000cd78c007388 */ /* 0x0005e20000000800 */
[CC--:B0-----:R-:W-:Y:S01]  /*5300*/  FMUL.FTZ R5, R181.reuse, R177.reuse ;  /* 0x000000b1b5057220 */ /* 0x0c1fe20000410000 */
[----:B------:R-:W-:Y:S01]  /*5310*/  FMUL.FTZ R4, R181, R168 ;  /* 0x000000a8b5047220 */ /* 0x000fe20000410000 */
[----:B------:R-:W-:Y:S01]  /*5320*/  FMUL.FTZ R7, R77, R228 ;  /* 0x000000e44d077220 */ /* 0x000fe20000410000 */
[C---:B------:R-:W-:Y:S01]  /*5330*/  FMUL.FTZ R181, R75.reuse, R226 ;  /* 0x000000e24bb57220 */ /* 0x040fe20000410000 */
[C---:B------:R-:W-:Y:S01]  /*5340*/  FFMA.FTZ R5, R182.reuse, R168, R5 ;  /* 0x000000a8b6057223 */ /* 0x040fe20000010005 */
[----:B------:R-:W-:Y:S01]  /*5350*/  FFMA.FTZ R4, R182, R177, -R4 ;  /* 0x000000b1b6047223 */ /* 0x000fe20000010804 */
[----:B-1----:R-:W-:Y:S01]  /*5360*/  FMUL.FTZ R213, R75, -R224 ;  /* 0x800000e04bd57220 */ /* 0x002fe20000410000 */
[----:B------:R0:W-:Y:S01]  /*5370*/  STS [R140+0x10], R7 ;  /* 0x000010078c007388 */ /* 0x0001e20000000800 */
[----:B------:R-:W-:Y:S01]  /*5380*/  FADD.FTZ R170, R170, R5 ;  /* 0x00000005aaaa7221 */ /* 0x000fe20000010000 */
[----:B------:R-:W-:Y:S01]  /*5390*/  FADD.FTZ R169, R169, R4 ;  /* 0x00000004a9a97221 */ /* 0x000fe20000010000 */
[----:B--2---:R-:W-:Y:S01]  /*53a0*/  FMUL.FTZ R215, R73, R222 ;  /* 0x000000de49d77220 */ /* 0x004fe20000410000 */
[----:B------:R1:W-:Y:S01]  /*53b0*/  STS [R140+0x18], R181 ;  /* 0x000018b58c007388 */ /* 0x0003e20000000800 */
[CC--:B------:R-:W-:Y:S01]  /*53c0*/  FMUL.FTZ R5, R183.reuse, R170.reuse ;  /* 0x000000aab7057220 */ /* 0x0c0fe20000410000 */
[-C--:B------:R-:W-:Y:S01]  /*53d0*/  FMUL.FTZ R183, R183, R169.reuse ;  /* 0x000000a9b7b77220 */ /* 0x080fe20000410000 */
[-C--:B------:R-:W-:Y:S01]  /*53e0*/  FMUL.FTZ R182, R74, R169.reuse ;  /* 0x000000a94ab67220 */ /* 0x080fe20000410000 */
[----:B------:R-:W-:Y:S01]  /*53f0*/  STS [R140+0x4], R217 ;  /* 0x000004d98c007388 */ /* 0x000fe20000000800 */
[C---:B------:R-:W-:Y:S01]  /*5400*/  FFMA.FTZ R162, R184.reuse, R169, -R5 ;  /* 0x000000a9b8a27223 */ /* 0x040fe20000010805 */
[----:B------:R-:W-:Y:S01]  /*5410*/  FFMA.FTZ R183, R184, R170, R183 ;  /* 0x000000aab8b77223 */ /* 0x000fe200000100b7 */
[----:B0-----:R-:W-:Y:S01]  /*5420*/  FMUL.FTZ R7, R73, -R220 ;  /* 0x800000dc49077220 */ /* 0x001fe20000410000 */
[----:B------:R0:W-:Y:S01]  /*5430*/  STS [R140+0x14], R179 ;  /* 0x000014b38c007388 */ /* 0x0001e20000000800 */
[----:B------:R-:W-:Y:S01]  /*5440*/  FADD.FTZ R162, R171, R162 ;  /* 0x000000a2aba27221 */ /* 0x000fe20000010000 */
[----:B------:R-:W-:Y:S01]  /*5450*/  FADD.FTZ R172, R172, R183 ;  /* 0x000000b7acac7221 */ /* 0x000fe20000010000 */
[----:B------:R-:W-:Y:S01]  /*5460*/  FMUL.FTZ R183, R69, R212 ;  /* 0x000000d445b77220 */ /* 0x000fe20000410000 */
[----:B------:R-:W-:Y:S01]  /*5470*/  FMUL.FTZ R171, R71, R216 ;  /* 0x000000d847ab7220 */ /* 0x000fe20000410000 */
[C---:B------:R-:W-:Y:S01]  /*5480*/  FMUL.FTZ R4, R185.reuse, R162 ;  /* 0x000000a2b9047220 */ /* 0x040fe20000410000 */
[----:B------:R-:W-:Y:S01]  /*5490*/  FMUL.FTZ R185, R185, R172 ;  /* 0x000000acb9b97220 */ /* 0x000fe20000410000 */
[----:B-1----:R-:W-:Y:S01]  /*54a0*/  FMUL.FTZ R181, R71, -R218 ;  /* 0x800000da47b57220 */ /* 0x002fe20000410000 */
[----:B------:R1:W-:Y:S01]  /*54b0*/  STS [R140+0x30], R183 ;  /* 0x000030b78c007388 */ /* 0x0003e20000000800 */
[C---:B------:R-:W-:Y:S01]  /*54c0*/  FFMA.FTZ R5, R187.reuse, R172, R4 ;  /* 0x000000acbb057223 */ /* 0x040fe20000010004 */
[----:B------:R-:W-:Y:S01]  /*54d0*/  FFMA.FTZ R4, R187, R162, -R185 ;  /* 0x000000a2bb047223 */ /* 0x000fe200000108b9 */
[----:B------:R-:W-:Y:S01]  /*54e0*/  FMUL.FTZ R185, R69, -R192 ;  /* 0x800000c045b97220 */ /* 0x000fe20000410000 */
[----:B------:R-:W-:Y:S01]  /*54f0*/  FMUL.FTZ R187, R67, -R32 ;  /* 0x8000002043bb7220 */ /* 0x000fe20000410000 */
[----:B------:R-:W-:Y:S01]  /*5500*/  STS [R140+0x1c], R213 ;  /* 0x00001cd58c007388 */ /* 0x000fe20000000800 */
[----:B------:R-:W-:Y:S01]  /*5510*/  FADD.FTZ R174, R174, R5 ;  /* 0x00000005aeae7221 */ /* 0x000fe20000010000 */
[----:B------:R-:W-:Y:S01]  /*5520*/  FADD.FTZ R173, R173, R4 ;  /* 0x00000004adad7221 */ /* 0x000fe20000010000 */
[C---:B0-----:R-:W-:Y:S01]  /*5530*/  FFMA.FTZ R179, -R78.reuse, R103, R198 ;  /* 0x000000674eb37223 */ /* 0x041fe200000101c6 */
[----:B------:R-:W-:Y:S01]  /*5540*/  STS [R140+0x20], R215 ;  /* 0x000020d78c007388 */ /* 0x000fe20000000800 */
[----:B-1----:R-:W-:Y:S01]  /*5550*/  FMUL.FTZ R183, R67, R190 ;  /* 0x000000be43b77220 */ /* 0x002fe20000410000 */
        /* <DEDUP_REMOVED lines=12> */
[C---:B0-----:R-:W-:Y:S01]  /*5620*/  FMUL.FTZ R7, R76.reuse, R162 ;  /* 0x000000a24c077220 */ /* 0x041fe20000410000 */
[----:B------:R-:W-:Y:S01]  /*5630*/  FADD.FTZ R6, RZ, R6 ;  /* 0x00000006ff067221 */ /* 0x000fe20000010000 */
[----:B------:R-:W-:Y:S01]  /*5640*/  STS [R140+0x34], R185 ;  /* 0x000034b98c007388 */ /* 0x000fe20000000800 */
[----:B------:R-:W-:Y:S01]  /*5650*/  FADD.FTZ R5, RZ, R5 ;  /* 0x00000005ff057221 */ /* 0x000fe20000010000 */
[----:B-1----:R-:W-:Y:S01]  /*5660*/  FMUL.FTZ R171, R76, R172 ;  /* 0x000000ac4cab7220 */ /* 0x002fe20000410000 */
[----:B------:R-:W-:Y:S01]  /*5670*/  FMUL.FTZ R192, R199, R180 ;  /* 0x000000b4c7c07220 */ /* 0x000fe20000410000 */
[----:B------:R0:W-:Y:S02]  /*5680*/  STS [R140+0x38], R183 ;  /* 0x000038b78c007388 */ /* 0x0001e40000000800 */
[----:B--2---:R-:W-:-:S02]  /*5690*/  FMUL.FTZ R181, R36, R171 ;  /* 0x000000ab24b57220 */ /* 0x004fc40000410000 */
[----:B------:R1:W-:Y:S02]  /*56a0*/  STS [R140+0x3c], R187 ;  /* 0x00003cbb8c007388 */ /* 0x0003e40000000800 */
[-C--:B------:R-:W-:Y:S01]  /*56b0*/  FFMA.FTZ R181, R178, R7.reuse, -R181 ;  /* 0x00000007b2b57223 */ /* 0x080fe200000108b5 */
[----:B------:R-:W-:Y:S01]  /*56c0*/  FMUL.FTZ R7, R36, R7 ;  /* 0x0000000724077220 */ /* 0x000fe20000410000 */
[----:B------:R-:W-:Y:S02]  /*56d0*/  BAR.SYNC.DEFER_BLOCKING 0x0 ;  /* 0x0000000000007b1d */ /* 0x000fe40000010000 */
[----:B------:R-:W-:Y:S01]  /*56e0*/  FADD.FTZ R6, R6, R181 ;  /* 0x000000b506067221 */ /* 0x000fe20000010000 */
[----:B------:R-:W-:Y:S01]  /*56f0*/  FFMA.FTZ R4, R178, R171, R7 ;  /* 0x000000abb2047223 */ /* 0x000fe20000010007 */
[-C--:B------:R-:W-:Y:S01]  /*5700*/  FFMA.FTZ R7, R201, R182.reuse, -R184 ;  /* 0x000000b6c9077223 */ /* 0x080fe200000108b8 */
[----:B------:R-:W-:Y:S01]  /*5710*/  FMUL.FTZ R184, R37, R182 ;  /* 0x000000b625b87220 */ /* 0x000fe20000410000 */
[C---:B------:R-:W-:Y:S01]  /*5720*/  FMUL.FTZ R182, R70.reuse, R164 ;  /* 0x000000a446b67220 */ /* 0x040fe20000410000 */
[----:B------:R-:W-:Y:S01]  /*5730*/  FADD.FTZ R4, R5, R4 ;  /* 0x0000000405047221 */ /* 0x000fe20000010000 */
[----:B------:R-:W-:Y:S01]  /*5740*/  FFMA.FTZ R181, R203, R190, -R192 ;  /* 0x000000becbb57223 */ /* 0x000fe200000108c0 */
[----:B------:R-:W-:Y:S01]  /*5750*/  FFMA.FTZ R5, R201, R32, R184 ;  /* 0x00000020c9057223 */ /* 0x000fe200000100b8 */
[----:B------:R-:W-:Y:S01]  /*5760*/  FMUL.FTZ R190, R199, R190 ;  /* 0x000000bec7be7220 */ /* 0x000fe20000410000 */
[----:B0-----:R-:W-:Y:S01]  /*5770*/  FMUL.FTZ R183, R70, R33 ;  /* 0x0000002146b77220 */ /* 0x001fe20000410000 */
[----:B------:R-:W-:Y:S01]  /*5780*/  FMUL.FTZ R184, R200, R182 ;  /* 0x000000b6c8b87220 */ /* 0x000fe20000410000 */
[----:B------:R-:W-:Y:S01]  /*5790*/  FADD.FTZ R6, R6, R7 ;  /* 0x0000000706067221 */ /* 0x000fe20000010000 */
[----:B------:R-:W-:Y:S01]  /*57a0*/  FADD.FTZ R4, R4, R5 ;  /* 0x0000000504047221 */ /* 0x000fe20000010000 */
[----:B------:R-:W-:Y:S01]  /*57b0*/  FFMA.FTZ R5, R203, R180, R190 ;  /* 0x000000b4cb057223 */ /* 0x000fe200000100be */
[CC--:B------:R-:W-:Y:S01]  /*57c0*/  FFMA.FTZ R7, R205.reuse, R183.reuse, -R184 ;  /* 0x000000b7cd077223 */ /* 0x0c0fe200000108b8 */
[----:B------:R-:W-:Y:S01]  /*57d0*/  FMUL.FTZ R184, R200, R183 ;  /* 0x000000b7c8b87220 */ /* 0x000fe20000410000 */
[----:B------:R-:W-:Y:S01]  /*57e0*/  FADD.FTZ R6, R6, R181 ;  /* 0x000000b506067221 */ /* 0x000fe20000010000 */
[----:B------:R-:W-:Y:S01]  /*57f0*/  FMUL.FTZ R181, R68, R188 ;  /* 0x000000bc44b57220 */ /* 0x000fe20000410000 */
[----:B------:R-:W-:Y:S01]  /*5800*/  FADD.FTZ R4, R4, R5 ;  /* 0x0000000504047221 */ /* 0x000fe20000010000 */
[----:B------:R-:W-:Y:S01]  /*5810*/  FFMA.FTZ R5, R205, R182, R184 ;  /* 0x000000b6cd057223 */ /* 0x000fe200000100b8 */
[----:B------:R-:W-:Y:S01]  /*5820*/  IADD3 R192, PT, PT, R65, R154, RZ ;  /* 0x0000009a41c07210 */ /* 0x000fe20007ffe0ff */
[C---:B------:R-:W-:Y:S01]  /*5830*/  FFMA.FTZ R184, -R68.reuse, R93, R207 ;  /* 0x0000005d44b87223 */ /* 0x040fe200000101cf */
[----:B------:R0:W2:Y:S01]  /*5840*/  LDS R197, [R139+0x4a0] ;  /* 0x0004a0008bc57984 */ /* 0x0000a20000000800 */
[----:B------:R-:W-:Y:S01]  /*5850*/  FMUL.FTZ R183, R68, R189 ;  /* 0x000000bd44b77220 */ /* 0x000fe20000410000 */
[----:B------:R-:W-:Y:S01]  /*5860*/  FMUL.FTZ R185, R202, R181 ;  /* 0x000000b5cab97220 */ /* 0x000fe20000410000 */
[----:B------:R-:W-:Y:S01]  /*5870*/  FADD.FTZ R4, R4, R5 ;  /* 0x0000000504047221 */ /* 0x000fe20000010000 */
[----:B------:R-:W-:Y:S01]  /*5880*/  LEA R192, R63, -R192, 0x1 ;  /* 0x800000c03fc07211 */ /* 0x000fe200078e08ff */
[-C--:B------:R-:W-:Y:S01]  /*5890*/  FMUL.FTZ R5, R202, R183.reuse ;  /* 0x000000b7ca057220 */ /* 0x080fe20000410000 */
[----:B------:R-:W-:Y:S01]  /*58a0*/  FFMA.FTZ R185, R184, R183, -R185 ;  /* 0x000000b7b8b97223 */ /* 0x000fe200000108b9 */
[----:B------:R-:W-:Y:S01]  /*58b0*/  FMUL.FTZ R183, R66, R191 ;  /* 0x000000bf42b77220 */ /* 0x000fe20000410000 */
[----:B------:R-:W-:Y:S01]  /*58c0*/  ISETP.GE.AND P6, PT, R192, 0x1, PT ;  /* 0x00000001c000780c */ /* 0x000fe20003fc6270 */
[----:B------:R-:W-:Y:S01]  /*58d0*/  FADD.FTZ R6, R6, R7 ;  /* 0x0000000706067221 */ /* 0x000fe20000010000 */
[C---:B------:R-:W-:Y:S01]  /*58e0*/  FFMA.FTZ R190, -R66.reuse, R91, R209 ;  /* 0x0000005b42be7223 */ /* 0x040fe200000101d1 */
[----:B------:R-:W-:Y:S01]  /*58f0*/  FMUL.FTZ R7, R66, R35 ;  /* 0x0000002342077220 */ /* 0x000fe20000410000 */
[----:B-1----:R-:W-:Y:S01]  /*5900*/  FMUL.FTZ R187, R204, R183 ;  /* 0x000000b7ccbb7220 */ /* 0x002fe20000410000 */
[----:B------:R-:W-:Y:S01]  /*5910*/  FFMA.FTZ R5, R184, R181, R5 ;  /* 0x000000b5b8057223 */ /* 0x000fe20000010005 */
[----:B------:R-:W-:Y:S01]  /*5920*/  FADD.FTZ R6, R6, R185 ;  /* 0x000000b906067221 */ /* 0x000fe20000010000 */
[----:B------:R-:W-:Y:S01]  /*5930*/  ISETP.GE.AND P3, PT, R192, 0x21, PT ;  /* 0x00000021c000780c */ /* 0x000fe20003f66270 */
[-C--:B------:R-:W-:Y:S01]  /*5940*/  FFMA.FTZ R187, R190, R7.reuse, -R187 ;  /* 0x00000007bebb7223 */ /* 0x080fe200000108bb */
[----:B------:R-:W-:Y:S01]  /*5950*/  FMUL.FTZ R7, R204, R7 ;  /* 0x00000007cc077220 */ /* 0x000fe20000410000 */
[----:B------:R-:W-:Y:S01]  /*5960*/  FADD.FTZ R4, R4, R5 ;  /* 0x0000000504047221 */ /* 0x000fe20000010000 */
[CC--:B------:R-:W-:Y:S01]  /*5970*/  FMUL.FTZ R5, R175.reuse, R186.reuse ;  /* 0x000000baaf057220 */ /* 0x0c0fe20000410000 */
[----:B------:R-:W-:Y:S01]  /*5980*/  FMUL.FTZ R175, R175, R193 ;  /* 0x000000c1afaf7220 */ /* 0x000fe20000410000 */
[----:B------:R-:W-:Y:S01]  /*5990*/  FFMA.FTZ R7, R190, R183, R7 ;  /* 0x000000b7be077223 */ /* 0x000fe20000010007 */
[----:B------:R-:W-:Y:S01]  /*59a0*/  FADD.FTZ R187, R6, R187 ;  /* 0x000000bb06bb7221 */ /* 0x000fe20000010000 */
[C---:B------:R-:W-:Y:S01]  /*59b0*/  FFMA.FTZ R5, R176.reuse, R193, -R5 ;  /* 0x000000c1b0057223 */ /* 0x040fe20000010805 */
[----:B------:R-:W-:Y:S01]  /*59c0*/  FFMA.FTZ R175, R176, R186, R175 ;  /* 0x000000bab0af7223 */ /* 0x000fe200000100af */
[----:B------:R-:W-:Y:S01]  /*59d0*/  FADD.FTZ R4, R4, R7 ;  /* 0x0000000704047221 */ /* 0x000fe20000010000 */
[----:B------:R-:W-:-:S02]  /*59e0*/  ISETP.GE.AND P2, PT, R192, 0x41, PT ;  /* 0x00000041c000780c */ /* 0x000fc40003f46270 */
[C---:B------:R-:W-:Y:S02]  /*59f0*/  ISETP.GE.AND P1, PT, R192.reuse, 0x61, PT ;  /* 0x00000061c000780c */ /* 0x040fe40003f26270 */
[----:B------:R-:W-:Y:S01]  /*5a00*/  ISETP.GE.AND P0, PT, R192, 0x81, PT ;  /* 0x00000081c000780c */ /* 0x000fe20003f06270 */
[----:B0-----:R-:W-:-:S12]  /*5a10*/  @!P6 BRA `(.L_x_15514) ;  /* 0x000000000008e947 */ /* 0x001fd80003800000 */
[----:B------:R-:W0:Y:S04]  /*5a20*/  LDS R7, [R142+0x420] ;  /* 0x000420008e077984 */ /* 0x000e280000000800 */
[----:B0-----:R0:W-:Y:S02]  /*5a30*/  REDG.E.ADD.F32.FTZ.RN.STRONG.GPU desc[UR16][R2.64], R7 ;  /* 0x00000007020079a6 */ /* 0x0011e4000c12f310 */
.L_x_15514:
[----:B------:R-:W-:Y:S05]  /*5a40*/  BSYNC.RECONVERGENT B0 ;  /* 0x0000000000007941 */ /* 0x000fea0003800200 */
.L_x_15513:
[----:B------:R-:W-:Y:S01]  /*5a50*/  BSSY.RECONVERGENT B0, `(.L_x_15515) ;  /* 0x0000004000007945 */ /* 0x000fe20003800200 */
[----:B------:R-:W-:-:S03]  /*5a60*/  ISETP.GE.AND P6, PT, R192, 0xa1, PT ;  /* 0x000000a1c000780c */ /* 0x000fc60003fc6270 */
[----:B------:R-:W-:Y:S10]  /*5a70*/  @!P3 BRA `(.L_x_15516) ;  /* 0x000000000004b947 */ /* 0x000ff40003800000 */
[----:B--2---:R1:W-:Y:S02]  /*5a80*/  REDG.E.ADD.F32.FTZ.RN.STRONG.GPU desc[UR16][R2.64+0x80], R197 ;  /* 0x000080c5020079a6 */ /* 0x0043e4000c12f310 */
.L_x_15516:
[----:B------:R-:W-:Y:S05]  /*5a90*/  BSYNC.RECONVERGENT B0 ;  /* 0x0000000000007941 */ /* 0x000fea0003800200 */
.L_x_15515:
[----:B0-----:R0:W3:Y:S01]  /*5aa0*/  LDS R7, [R138+0x520] ;  /* 0x000520008a077984 */ /* 0x0010e20000000800 */
[----:B------:R-:W-:Y:S04]  /*5ab0*/  BSSY.RECONVERGENT B0, `(.L_x_15517) ;  /* 0x0000003000007945 */ /* 0x000fe80003800200 */
[----:B------:R-:W-:Y:S05]  /*5ac0*/  @!P2 BRA `(.L_x_15518) ;  /* 0x000000000004a947 */ /* 0x000fea0003800000 */
[----:B---3--:R4:W-:Y:S02]  /*5ad0*/  REDG.E.ADD.F32.FTZ.RN.STRONG.GPU desc[UR16][R2.64+0x100], R7 ;  /* 0x00010007020079a6 */ /* 0x0089e4000c12f310 */
.L_x_15518:
[----:B------:R-:W-:Y:S05]  /*5ae0*/  BSYNC.RECONVERGENT B0 ;  /* 0x0000000000007941 */ /* 0x000fea0003800200 */
.L_x_15517:
[----:B---34-:R3:W4:Y:S01]  /*5af0*/  LDS R7, [R137+0x5a0] ;  /* 0x0005a00089077984 */ /* 0x0187220000000800 */
[----:B------:R-:W-:Y:S04]  /*5b00*/  BSSY.RECONVERGENT B0, `(.L_x_15519) ;  /* 0x0000003000007945 */ /* 0x000fe80003800200 */
[----:B------:R-:W-:Y:S05]  /*5b10*/  @!P1 BRA `(.L_x_15520) ;  /* 0x0000000000049947 */ /* 0x000fea0003800000 */
[----:B----4-:R4:W-:Y:S02]  /*5b20*/  REDG.E.ADD.F32.FTZ.RN.STRONG.GPU desc[UR16][R2.64+0x180], R7 ;  /* 0x00018007020079a6 */ /* 0x0109e4000c12f310 */
.L_x_15520:
[----:B------:R-:W-:Y:S05]  /*5b30*/  BSYNC.RECONVERGENT B0 ;  /* 0x0000000000007941 */ /* 0x000fea0003800200 */
.L_x_15519:
[----:B----4-:R4:W0:Y:S01]  /*5b40*/  LDS R7, [R136+0x620] ;  /* 0x0006200088077984 */ /* 0x0108220000000800 */
[----:B------:R-:W-:Y:S04]  /*5b50*/  BSSY.RECONVERGENT B0, `(.L_x_15521) ;  /* 0x0000003000007945 */ /* 0x000fe80003800200 */
[----:B------:R-:W-:Y:S05]  /*5b60*/  @!P0 BRA `(.L_x_15522) ;  /* 0x0000000000048947 */ /* 0x000fea0003800000 */
[----:B0-----:R0:W-:Y:S02]  /*5b70*/  REDG.E.ADD.F32.FTZ.RN.STRONG.GPU desc[UR16][R2.64+0x200], R7 ;  /* 0x00020007020079a6 */ /* 0x0011e4000c12f310 */
.L_x_15522:
[----:B------:R-:W-:Y:S05]  /*5b80*/  BSYNC.RECONVERGENT B0 ;  /* 0x0000000000007941 */ /* 0x000fea0003800200 */
.L_x_15521:
[----:B0-----:R0:W0:Y:S01]  /*5b90*/  LDS R7, [R135+0x6a0] ;  /* 0x0006a00087077984 */ /* 0x0010220000000800 */
[----:B------:R-:W-:Y:S04]  /*5ba0*/  BSSY.RECONVERGENT B0, `(.L_x_15523) ;  /* 0x0000003000007945 */ /* 0x000fe80003800200 */
[----:B------:R-:W-:Y:S05]  /*5bb0*/  @!P6 BRA `(.L_x_15524) ;  /* 0x000000000004e947 */ /* 0x000fea0003800000 */
[----:B0-----:R0:W-:Y:S02]  /*5bc0*/  REDG.E.ADD.F32.FTZ.RN.STRONG.GPU desc[UR16][R2.64+0x280], R7 ;  /* 0x00028007020079a6 */ /* 0x0011e4000c12f310 */
.L_x_15524:
[----:B------:R-:W-:Y:S05]  /*5bd0*/  BSYNC.RECONVERGENT B0 ;  /* 0x0000000000007941 */ /* 0x000fea0003800200 */
.L_x_15523:
        /* <DEDUP_REMOVED lines=8> */
[----:B0-----:R0:W-:Y:S02]  /*5c60*/  REDG.E.ADD.F32.FTZ.RN.STRONG.GPU desc[UR16][R2.64+0x300], R7 ;  /* 0x00030007020079a6 */ /* 0x0011e4000c12f310 */
.L_x_15526:
[----:B------:R-:W-:Y:S05]  /*5c70*/  BSYNC.RECONVERGENT B0 ;  /* 0x0000000000007941 */ /* 0x000fea0003800200 */
.L_x_15525:
[----:B0-----:R0:W0:Y:S01]  /*5c80*/  LDS R7, [R132+0x7a0] ;  /* 0x0007a00084077984 */ /* 0x0010220000000800 */
[----:B------:R-:W-:Y:S04]  /*5c90*/  BSSY.RECONVERGENT B0, `(.L_x_15527) ;  /* 0x0000003000007945 */ /* 0x000fe80003800200 */
[----:B------:R-:W-:Y:S05]  /*5ca0*/  @!P0 BRA `(.L_x_15528) ;  /* 0x0000000000048947 */ /* 0x000fea0003800000 */
[----:B0-----:R0:W-:Y:S02]  /*5cb0*/  REDG.E.ADD.F32.FTZ.RN.STRONG.GPU desc[UR16][R2.64+0x380], R7 ;  /* 0x00038007020079a6 */ /* 0x0011e4000c12f310 */
.L_x_15528:
[----:B------:R-:W-:Y:S05]  /*5cc0*/  BSYNC.RECONVERGENT B0 ;  /* 0x0000000000007941 */ /* 0x000fea0003800200 */
.L_x_15527:
[----:B0-----:R0:W0:Y:S01]  /*5cd0*/  LDS R7, [R130+0x820] ;  /* 0x0008200082077984 */ /* 0x0010220000000800 */
[----:B------:R-:W-:Y:S04]  /*5ce0*/  BSSY.RECONVERGENT B0, `(.L_x_15529) ;  /* 0x0000003000007945 */ /* 0x000fe80003800200 */
[----:B------:R-:W-:Y:S05]  /*5cf0*/  @!P1 BRA `(.L_x_15530) ;  /* 0x0000000000049947 */ /* 0x000fea0003800000 */
[----:B0-----:R0:W-:Y:S02]  /*5d00*/  REDG.E.ADD.F32.FTZ.RN.STRONG.GPU desc[UR16][R2.64+0x400], R7 ;  /* 0x00040007020079a6 */ /* 0x0011e4000c12f310 */
.L_x_15530:
[----:B------:R-:W-:Y:S05]  /*5d10*/  BSYNC.RECONVERGENT B0 ;  /* 0x0000000000007941 */ /* 0x000fea0003800200 */
.L_x_15529:
[----:B0-----:R0:W0:Y:S01]  /*5d20*/  LDS R7, [R128+0x8a0] ;  /* 0x0008a00080077984 */ /* 0x0010220000000800 */
[----:B------:R-:W-:Y:S04]  /*5d30*/  BSSY.RECONVERGENT B0, `(.L_x_15531) ;  /* 0x0000003000007945 */ /* 0x000fe80003800200 */
[----:B------:R-:W-:Y:S05]  /*5d40*/  @!P2 BRA `(.L_x_15532) ;  /* 0x000000000004a947 */ /* 0x000fea0003800000 */
[----:B0-----:R0:W-:Y:S02]  /*5d50*/  REDG.E.ADD.F32.FTZ.RN.STRONG.GPU desc[UR16][R2.64+0x480], R7 ;  /* 0x00048007020079a6 */ /* 0x0011e4000c12f310 */
.L_x_15532:
[----:B------:R-:W-:Y:S05]  /*5d60*/  BSYNC.RECONVERGENT B0 ;  /* 0x0000000000007941 */ /* 0x000fea0003800200 */
.L_x_15531:
[----:B0-----:R0:W0:Y:S01]  /*5d70*/  LDS R7, [R126+0x920] ;  /* 0x000920007e077984 */ /* 0x0010220000000800 */
[----:B------:R-:W-:Y:S04]  /*5d80*/  BSSY.RECONVERGENT B0, `(.L_x_15533) ;  /* 0x0000003000007945 */ /* 0x000fe80003800200 */
[----:B------:R-:W-:Y:S05]  /*5d90*/  @!P3 BRA `(.L_x_15534) ;  /* 0x000000000004b947 */ /* 0x000fea0003800000 */
[----:B0-----:R0:W-:Y:S02]  /*5da0*/  REDG.E.ADD.F32.FTZ.RN.STRONG.GPU desc[UR16][R2.64+0x500], R7 ;  /* 0x00050007020079a6 */ /* 0x0011e4000c12f310 */
.L_x_15534:
[----:B------:R-:W-:Y:S05]  /*5db0*/  BSYNC.RECONVERGENT B0 ;  /* 0x0000000000007941 */ /* 0x000fea0003800200 */
.L_x_15533:
[----:B0-----:R0:W0:Y:S01]  /*5dc0*/  LDS R7, [R124+0x9a0] ;  /* 0x0009a0007c077984 */ /* 0x0010220000000800 */
[C---:B------:R-:W-:Y:S01]  /*5dd0*/  ISETP.GE.AND P6, PT, R192.reuse, 0x161, PT ;  /* 0x00000161c000780c */ /* 0x040fe20003fc6270 */
[----:B------:R-:W-:Y:S01]  /*5de0*/  BSSY.RECONVERGENT B0, `(.L_x_15535) ;  /* 0x0000008000007945 */ /* 0x000fe20003800200 */
[----:B------:R-:W-:Y:S01]  /*5df0*/  ISETP.GE.AND P0, PT, R192, 0x181, PT ;  /* 0x00000181c000780c */ /* 0x000fe20003f06270 */
[----:B------:R-:W-:Y:S01]  /*5e00*/  FMUL.FTZ R185, R64, R34 ;  /* 0x0000002240b97220 */ /* 0x000fe20000410000 */
[C---:B------:R-:W-:Y:S02]  /*5e10*/  ISETP.GE.AND P1, PT, R192.reuse, 0x1a1, PT ;  /* 0x000001a1c000780c */ /* 0x040fe40003f26270 */
[C---:B------:R-:W-:Y:S02]  /*5e20*/  ISETP.GE.AND P2, PT, R192.reuse, 0x1c1, PT ;  /* 0x000001c1c000780c */ /* 0x040fe40003f46270 */
[----:B------:R-:W-:-:S05]  /*5e30*/  ISETP.GE.AND P3, PT, R192, 0x1e1, PT ;  /* 0x000001e1c000780c */ /* 0x000fca0003f66270 */
[----:B------:R-:W-:Y:S08]  /*5e40*/  @!P6 BRA `(.L_x_15536) ;  /* 0x000000000004e947 */ /* 0x000ff00003800000 */
[----:B0-----:R0:W-:Y:S02]  /*5e50*/  REDG.E.ADD.F32.FTZ.RN.STRONG.GPU desc[UR16][R2.64+0x580], R7 ;  /* 0x00058007020079a6 */ /* 0x0011e4000c12f310 */
.L_x_15536:
[----:B------:R-:W-:Y:S05]  /*5e60*/  BSYNC.RECONVERGENT B0 ;  /* 0x0000000000007941 */ /* 0x000fea0003800200 */
.L_x_15535:
[----:B0-----:R0:W0:Y:S01]  /*5e70*/  LDS R7, [R122+0xa20] ;  /* 0x000a20007a077984 */ /* 0x0010220000000800 */
[----:B------:R-:W-:Y:S01]  /*5e80*/  BSSY.RECONVERGENT B0, `(.L_x_15537) ;  /* 0x0000006000007945 */ /* 0x000fe20003800200 */
[C---:B------:R-:W-:Y:S01]  /*5e90*/  FMUL.FTZ R6, R64.reuse, R195 ;  /* 0x000000c340067220 */ /* 0x040fe20000410000 */
[----:B------:R-:W-:Y:S01]  /*5ea0*/  FFMA.FTZ R193, -R64, R89, R193 ;  /* 0x0000005940c17223 */ /* 0x000fe200000101c1 */
[----:B------:R-:W-:Y:S01]  /*5eb0*/  FMUL.FTZ R176, R186, R185 ;  /* 0x000000b9bab07220 */ /* 0x000fe20000410000 */
[----:B------:R-:W-:Y:S06]  /*5ec0*/  @!P0 BRA `(.L_x_15538) ;  /* 0x0000000000048947 */ /* 0x000fec0003800000 */
[----:B0-----:R0:W-:Y:S02]  /*5ed0*/  REDG.E.ADD.F32.FTZ.RN.STRONG.GPU desc[UR16][R2.64+0x600], R7 ;  /* 0x00060007020079a6 */ /* 0x0011e4000c12f310 */
.L_x_15538:
[----:B------:R-:W-:Y:S05]  /*5ee0*/  BSYNC.RECONVERGENT B0 ;  /* 0x0000000000007941 */ /* 0x000fea0003800200 */
.L_x_15537:
[----:B0-----:R0:W0:Y:S01]  /*5ef0*/  LDS R7, [R120+0xaa0] ;  /* 0x000aa00078077984 */ /* 0x0010220000000800 */
[----:B------:R-:W-:Y:S01]  /*5f00*/  BSSY.RECONVERGENT B0, `(.L_x_15539) ;  /* 0x0000005000007945 */ /* 0x000fe20003800200 */
[-C--:B------:R-:W-:Y:S01]  /*5f10*/  FFMA.FTZ R176, R193, R6.reuse, -R176 ;  /* 0x00000006c1b07223 */ /* 0x080fe200000108b0 */
[----:B------:R-:W-:Y:S02]  /*5f20*/  FMUL.FTZ R6, R186, R6 ;  /* 0x00000006ba067220 */ /* 0x000fe40000410000 */
[----:B------:R-:W-:Y:S05]  /*5f30*/  @!P1 BRA `(.L_x_15540) ;  /* 0x0000000000049947 */ /* 0x000fea0003800000 */
[----:B0-----:R0:W-:Y:S02]  /*5f40*/  REDG.E.ADD.F32.FTZ.RN.STRONG.GPU desc[UR16][R2.64+0x680], R7 ;  /* 0x00068007020079a6 */ /* 0x0011e4000c12f310 */
.L_x_15540:
[----:B------:R-:W-:Y:S05]  /*5f50*/  BSYNC.RECONVERGENT B0 ;  /* 0x0000000000007941 */ /* 0x000fea0003800200 */
.L_x_15539:
[----:B-12---:R1:W2:Y:S01]  /*5f60*/  LDS R197, [R118+0xb20] ;  /* 0x000b200076c57984 */ /* 0x0062a20000000800 */
[----:B------:R-:W-:Y:S01]  /*5f70*/  BSSY.RECONVERGENT B0, `(.L_x_15541) ;  /* 0x0000004000007945 */ /* 0x000fe20003800200 */
[----:B0-----:R-:W-:-:S03]  /*5f80*/  FFMA.FTZ R7, R193, R185, R6 ;  /* 0x000000b9c1077223 */ /* 0x001fc60000010006 */
[----:B------:R-:W-:Y:S05]  /*5f90*/  @!P2 BRA `(.L_x_15542) ;  /* 0x000000000004a947 */ /* 0x000fea0003800000 */
[----:B--2---:R0:W-:Y:S02]  /*5fa0*/  REDG.E.ADD.F32.FTZ.RN.STRONG.GPU desc[UR16][R2.64+0x700], R197 ;  /* 0x000700c5020079a6 */ /* 0x0041e4000c12f310 */
.L_x_15542:
[----:B------:R-:W-:Y:S05]  /*5fb0*/  BSYNC.RECONVERGENT B0 ;  /* 0x0000000000007941 */ /* 0x000fea0003800200 */
.L_x_15541:
[----:B------:R-:W-:Y:S01]  /*5fc0*/  FADD.FTZ R4, R4, R7 ;  /* 0x0000000704047221 */ /* 0x000fe20000010000 */
[----:B------:R-:W-:Y:S01]  /*5fd0*/  BSSY.RECONVERGENT B0, `(.L_x_15543) ;  /* 0x0000006000007945 */ /* 0x000fe20003800200 */
[----:B------:R0:W0:Y:S01]  /*5fe0*/  LDS R7, [R116+0xba0] ;  /* 0x000ba00074077984 */ /* 0x0000220000000800 */
[----:B------:R-:W-:Y:S01]  /*5ff0*/  FFMA.FTZ R6, R67, R5, R194 ;  /* 0x0000000543067223 */ /* 0x000fe200000100c2 */
[----:B------:R-:W-:Y:S01]  /*6000*/  FADD.FTZ R5, R187, R176 ;  /* 0x000000b0bb057221 */ /* 0x000fe20000010000 */
[----:B------:R-:W-:Y:S06]  /*6010*/  @!P3 BRA `(.L_x_15544) ;  /* 0x000000000004b947 */ /* 0x000fec0003800000 */
[----:B0-----:R0:W-:Y:S02]  /*6020*/  REDG.E.ADD.F32.FTZ.RN.STRONG.GPU desc[UR16][R2.64+0x780], R7 ;  /* 0x00078007020079a6 */ /* 0x0011e4000c12f310 */
.L_x_15544:
[----:B------:R-:W-:Y:S05]  /*6030*/  BSYNC.RECONVERGENT B0 ;  /* 0x0000000000007941 */ /* 0x000fea0003800200 */
.L_x_15543:
[----:B0-----:R-:W-:Y:S01]  /*6040*/  FFMA.FTZ R7, -R67, R175, R206 ;  /* 0x000000af43077223 */ /* 0x001fe200000101ce */
[----:B------:R-:W0:Y:S01]  /*6050*/  SHFL.DOWN PT, R3, R4, 0x1, 0x1f ;  /* 0x08201f0004037f89 */ /* 0x000e2200000e0000 */
[----:B------:R-:W-:Y:S01]  /*6060*/  ISETP.GT.AND P0, PT, R113, 0x1e, PT ;  /* 0x0000001e7100780c */ /* 0x000fe20003f04270 */
[----:B------:R-:W-:Y:S01]  /*6070*/  FADD.FTZ R80, R185, R80 ;  /* 0x00000050b9507221 */ /* 0x000fe20000010000 */
[----:B------:R-:W-:Y:S01]  /*6080*/  FADD.FTZ R82, R181, R82 ;  /* 0x00000052b5527221 */ /* 0x000fe20000010000 */
[----:B------:R-:W5:Y:S01]  /*6090*/  SHFL.DOWN PT, R2, R5, 0x1, 0x1f ;  /* 0x08201f0005027f89 */ /* 0x000f6200000e0000 */
[----:B------:R-:W-:Y:S01]  /*60a0*/  FADD.FTZ R83, R182, R83 ;  /* 0x00000053b6537221 */ /* 0x000fe20000010000 */
[----:B------:R-:W-:Y:S01]  /*60b0*/  ISETP.GT.AND P1, PT, R113, 0xf, PT ;  /* 0x0000000f7100780c */ /* 0x000fe20003f24270 */
[----:B------:R-:W-:Y:S01]  /*60c0*/  FADD.FTZ R85, R32, R85 ;  /* 0x0000005520557221 */ /* 0x000fe20000010000 */
[----:B------:R-:W1:Y:S01]  /*60d0*/  SHFL.DOWN PT, R175, R6, 0x1, 0x1f ;  /* 0x08201f0006af7f89 */ /* 0x000e6200000e0000 */
[----:B------:R-:W-:Y:S01]  /*60e0*/  BSSY.RECONVERGENT B0, `(.L_x_15545) ;  /* 0x000005b000007945 */ /* 0x000fe20003800200 */
[----:B------:R-:W-:Y:S01]  /*60f0*/  FADD.FTZ R81, R183, R81 ;  /* 0x00000051b7517221 */ /* 0x000fe20000010000 */
[----:B------:R-:W-:Y:S01]  /*6100*/  FADD.FTZ R84, R180, R84 ;  /* 0x00000054b4547221 */ /* 0x000fe20000010000 */
[----:B------:R-:W3:Y:S02]  /*6110*/  SHFL.DOWN PT, R176, R7, 0x1, 0x1f ;  /* 0x08201f0007b07f89 */ /* 0x000ee400000e0000 */
[----:B0-----:R-:W-:Y:S01]  /*6120*/  @!P0 FADD.FTZ R4, R4, R3 ;  /* 0x0000000304048221 */ /* 0x001fe20000010000 */
[----:B------:R-:W-:Y:S01]  /*6130*/  FMUL.FTZ R3, R31, R195 ;  /* 0x000000c31f037220 */ /* 0x000fe20000410000 */
[----:B-----5:R-:W-:-:S03]  /*6140*/  @!P0 FADD.FTZ R5, R5, R2 ;  /* 0x0000000205058221 */ /* 0x020fc60000010000 */
[----:B------:R-:W0:Y:S01]  /*6150*/  SHFL.DOWN PT, R187, R4, 0x2, 0x1f ;  /* 0x08401f0004bb7f89 */ /* 0x000e2200000e0000 */
[----:B------:R-:W-:Y:S01]  /*6160*/  FFMA.FTZ R2, R30, R34, R3 ;  /* 0x000000221e027223 */ /* 0x000fe20000010003 */
[----:B------:R-:W-:Y:S01]  /*6170*/  FMUL.FTZ R3, R31, R191 ;  /* 0x000000bf1f037220 */ /* 0x000fe20000410000 */
[----:B-1----:R-:W-:Y:S01]  /*6180*/  @!P0 FADD.FTZ R6, R6, R175 ;  /* 0x000000af06068221 */ /* 0x002fe20000010000 */
[----:B------:R-:W1:Y:S01]  /*6190*/  SHFL.DOWN PT, R192, R5, 0x2, 0x1f ;  /* 0x08401f0005c07f89 */ /* 0x000e6200000e0000 */
[----:B------:R-:W-:Y:S01]  /*61a0*/  FMUL.FTZ R193, R193, R2 ;  /* 0x00000002c1c17220 */ /* 0x000fe20000410000 */
[CC--:B------:R-:W-:Y:S01]  /*61b0*/  FFMA.FTZ R175, R30.reuse, R35.reuse, -R3 ;  /* 0x000000231eaf7223 */ /* 0x0c0fe20000010803 */
[----:B---3--:R-:W-:Y:S01]  /*61c0*/  @!P0 FADD.FTZ R7, R7, R176 ;  /* 0x000000b007078221 */ /* 0x008fe20000010000 */
[----:B--2---:R-:W2:Y:S01]  /*61d0*/  SHFL.DOWN PT, R197, R6, 0x2, 0x1f ;  /* 0x08401f0006c57f89 */ /* 0x004ea200000e0000 */
[----:B------:R-:W-:Y:S01]  /*61e0*/  ISETP.GT.AND P0, PT, R113, 0x1d, PT ;  /* 0x0000001d7100780c */ /* 0x000fe20003f04270 */
[C---:B------:R-:W-:Y:S01]  /*61f0*/  FMUL.FTZ R35, R31.reuse, R35 ;  /* 0x000000231f237220 */ /* 0x040fe20000410000 */
[C---:B------:R-:W-:Y:S01]  /*6200*/  FMUL.FTZ R176, R31.reuse, R34 ;  /* 0x000000221fb07220 */ /* 0x040fe20000410000 */
[----:B------:R-:W3:Y:S01]  /*6210*/  SHFL.DOWN PT, R194, R7, 0x2, 0x1f ;  /* 0x08401f0007c27f89 */ /* 0x000ee200000e0000 */
[C---:B------:R-:W-:Y:S01]  /*6220*/  FMUL.FTZ R3, R31.reuse, R189 ;  /* 0x000000bd1f037220 */ /* 0x040fe20000410000 */
[C---:B------:R-:W-:Y:S01]  /*6230*/  FFMA.FTZ R35, R30.reuse, R191, R35 ;  /* 0x000000bf1e237223 */ /* 0x040fe20000010023 */
[C---:B------:R-:W-:Y:S01]  /*6240*/  FFMA.FTZ R195, R30.reuse, R195, -R176 ;  /* 0x000000c31ec37223 */ /* 0x040fe200000108b0 */
[-C--:B------:R-:W-:Y:S01]  /*6250*/  FMUL.FTZ R2, R31, R188.reuse ;  /* 0x000000bc1f027220 */ /* 0x080fe20000410000 */
[----:B------:R-:W-:Y:S01]  /*6260*/  FFMA.FTZ R3, R30, R188, R3 ;  /* 0x000000bc1e037223 */ /* 0x000fe20000010003 */
[----:B------:R-:W-:Y:S01]  /*6270*/  FMUL.FTZ R35, R190, R35 ;  /* 0x00000023be237220 */ /* 0x000fe20000410000 */
[----:B------:R-:W-:Y:S01]  /*6280*/  FFMA.FTZ R186, R186, R195, R193 ;  /* 0x000000c3baba7223 */ /* 0x000fe200000100c1 */
[----:B------:R-:W-:-:S02]  /*6290*/  FFMA.FTZ R189, R30, R189, -R2 ;  /* 0x000000bd1ebd7223 */ /* 0x000fc40000010802 */
[----:B------:R-:W-:Y:S01]  /*62a0*/  FFMA.FTZ R204, R204, R175, R35 ;  /* 0x000000afcccc7223 */ /* 0x000fe20000010023 */
[----:B------:R-:W-:Y:S01]  /*62b0*/  FMUL.FTZ R35, R184, R3 ;  /* 0x00000003b8237220 */ /* 0x000fe20000410000 */
[----:B0-----:R-:W-:Y:S01]  /*62c0*/  @!P0 FADD.FTZ R4, R4, R187 ;  /* 0x000000bb04048221 */ /* 0x001fe20000010000 */
[----:B------:R-:W-:Y:S01]  /*62d0*/  FMUL.FTZ R3, R31, R164 ;  /* 0x000000a41f037220 */ /* 0x000fe20000410000 */
[----:B------:R-:W-:Y:S01]  /*62e0*/  FFMA.FTZ R186, R89, R34, R186 ;  /* 0x0000002259ba7223 */ /* 0x000fe200000100ba */
[----:B------:R-:W-:Y:S01]  /*62f0*/  FFMA.FTZ R202, R202, R189, R35 ;  /* 0x000000bdcaca7223 */ /* 0x000fe20000010023 */
[----:B-1----:R-:W-:Y:S01]  /*6300*/  @!P0 FADD.FTZ R5, R5, R192 ;  /* 0x000000c005058221 */ /* 0x002fe20000010000 */
[----:B------:R-:W0:Y:S01]  /*6310*/  SHFL.DOWN PT, R185, R4, 0x4, 0x1f ;  /* 0x08801f0004b97f89 */ /* 0x000e2200000e0000 */
[-C--:B------:R-:W-:Y:S01]  /*6320*/  FFMA.FTZ R35, R30, R33.reuse, -R3 ;  /* 0x000000211e237223 */ /* 0x080fe20000010803 */
[C---:B------:R-:W-:Y:S01]  /*6330*/  FMUL.FTZ R33, R31.reuse, R33 ;  /* 0x000000211f217220 */ /* 0x040fe20000410000 */
[----:B--2---:R-:W-:Y:S01]  /*6340*/  @!P0 FADD.FTZ R6, R6, R197 ;  /* 0x000000c506068221 */ /* 0x004fe20000010000 */
[----:B------:R-:W1:Y:S01]  /*6350*/  SHFL.DOWN PT, R176, R5, 0x4, 0x1f ;  /* 0x08801f0005b07f89 */ /* 0x000e6200000e0000 */
[----:B------:R-:W-:Y:S01]  /*6360*/  FMUL.FTZ R3, R31, R177 ;  /* 0x000000b11f037220 */ /* 0x000fe20000410000 */
[C---:B------:R-:W-:Y:S01]  /*6370*/  FFMA.FTZ R2, R30.reuse, R164, R33 ;  /* 0x000000a41e027223 */ /* 0x040fe20000010021 */
[----:B---3--:R-:W-:Y:S01]  /*6380*/  @!P0 FADD.FTZ R7, R7, R194 ;  /* 0x000000c207078221 */ /* 0x008fe20000010000 */
[----:B------:R-:W2:Y:S01]  /*6390*/  SHFL.DOWN PT, R187, R6, 0x4, 0x1f ;  /* 0x08801f0006bb7f89 */ /* 0x000ea200000e0000 */
[----:B------:R-:W-:Y:S01]  /*63a0*/  ISETP.GT.AND P0, PT, R113, 0x1b, PT ;  /* 0x0000001b7100780c */ /* 0x000fe20003f04270 */
[----:B------:R-:W-:Y:S01]  /*63b0*/  FMUL.FTZ R205, R205, R2 ;  /* 0x00000002cdcd7220 */ /* 0x000fe20000410000 */
[CC--:B------:R-:W-:Y:S01]  /*63c0*/  FMUL.FTZ R33, R31.reuse, R168.reuse ;  /* 0x000000a81f217220 */ /* 0x0c0fe20000410000 */
[----:B------:R-:W3:Y:S01]  /*63d0*/  SHFL.DOWN PT, R190, R7, 0x4, 0x1f ;  /* 0x08801f0007be7f89 */ /* 0x000ee200000e0000 */
[----:B------:R-:W-:Y:S01]  /*63e0*/  FFMA.FTZ R2, R30, R168, R3 ;  /* 0x000000a81e027223 */ /* 0x000fe20000010003 */
[----:B------:R-:W-:Y:S01]  /*63f0*/  FMUL.FTZ R3, R31, R169 ;  /* 0x000000a91f037220 */ /* 0x000fe20000410000 */
[----:B------:R-:W-:Y:S01]  /*6400*/  FFMA.FTZ R200, R200, R35, R205 ;  /* 0x00000023c8c87223 */ /* 0x000fe200000100cd */
[----:B------:R-:W-:Y:S01]  /*6410*/  FFMA.FTZ R191, R91, R191, R204 ;  /* 0x000000bf5bbf7223 */ /* 0x000fe200000100cc */
[----:B------:R-:W-:Y:S01]  /*6420*/  FMUL.FTZ R2, R203, R2 ;  /* 0x00000002cb027220 */ /* 0x000fe20000410000 */
[----:B------:R-:W-:Y:S01]  /*6430*/  FFMA.FTZ R202, R93, R188, R202 ;  /* 0x000000bc5dca7223 */ /* 0x000fe200000100ca */
[----:B------:R-:W-:Y:S01]  /*6440*/  FMUL.FTZ R34, R31, R170 ;  /* 0x000000aa1f227220 */ /* 0x000fe20000410000 */
[----:B------:R-:W-:Y:S01]  /*6450*/  FADD.FTZ R111, R186, R111 ;  /* 0x0000006fba6f7221 */ /* 0x000fe20000010000 */
[----:B------:R-:W-:Y:S01]  /*6460*/  FADD.FTZ R94, R191, R94 ;  /* 0x0000005ebf5e7221 */ /* 0x000fe20000010000 */
[----:B------:R-:W-:Y:S01]  /*6470*/  FADD.FTZ R109, R202, R109 ;  /* 0x0000006dca6d7221 */ /* 0x000fe20000010000 */
[----:B------:R-:W-:Y:S01]  /*6480*/  FFMA.FTZ R34, R30, R169, -R34 ;  /* 0x000000a91e227223 */ /* 0x000fe20000010822 */
[----:B0-----:R-:W-:Y:S01]  /*6490*/  @!P0 FADD.FTZ R4, R4, R185 ;  /* 0x000000b904048221 */ /* 0x001fe20000010000 */
[----:B-1----:R-:W-:-:S04]  /*64a0*/  @!P0 FADD.FTZ R5, R5, R176 ;  /* 0x000000b005058221 */ /* 0x002fc80000010000 */
[----:B------:R-:W0:Y:S01]  /*64b0*/  SHFL.DOWN PT, R175, R4, 0x8, 0x1f ;  /* 0x09001f0004af7f89 */ /* 0x000e2200000e0000 */
[----:B------:R-:W-:Y:S01]  /*64c0*/  FFMA.FTZ R176, R30, R177, -R33 ;  /* 0x000000b11eb07223 */ /* 0x000fe20000010821 */
[----:B------:R-:W-:Y:S01]  /*64d0*/  FFMA.FTZ R33, R95, R164, R200 ;  /* 0x000000a45f217223 */ /* 0x000fe200000100c8 */
[----:B--2---:R-:W-:Y:S01]  /*64e0*/  @!P0 FADD.FTZ R6, R6, R187 ;  /* 0x000000bb06068221 */ /* 0x004fe20000010000 */
[----:B------:R-:W1:Y:S01]  /*64f0*/  SHFL.DOWN PT, R182, R5, 0x8, 0x1f ;  /* 0x09001f0005b67f89 */ /* 0x000e6200000e0000 */
[----:B------:R-:W-:Y:S01]  /*6500*/  FFMA.FTZ R176, R199, R176, R2 ;  /* 0x000000b0c7b07223 */ /* 0x000fe20000010002 */
[----:B------:R-:W-:Y:S01]  /*6510*/  FFMA.FTZ R2, R30, R170, R3 ;  /* 0x000000aa1e027223 */ /* 0x000fe20000010003 */
[----:B---3--:R-:W-:Y:S01]  /*6520*/  @!P0 FADD.FTZ R7, R7, R190 ;  /* 0x000000be07078221 */ /* 0x008fe20000010000 */
[----:B------:R-:W2:Y:S01]  /*6530*/  SHFL.DOWN PT, R181, R6, 0x8, 0x1f ;  /* 0x09001f0006b57f89 */ /* 0x000ea200000e0000 */
[----:B------:R-:W-:Y:S01]  /*6540*/  ISETP.GT.AND P0, PT, R113, 0x17, PT ;  /* 0x000000177100780c */ /* 0x000fe20003f04270 */
[----:B------:R-:W-:Y:S01]  /*6550*/  FMUL.FTZ R164, R201, R2 ;  /* 0x00000002c9a47220 */ /* 0x000fe20000410000 */
[----:B------:R-:W-:Y:S01]  /*6560*/  FADD.FTZ R92, R33, R92 ;  /* 0x0000005c215c7221 */ /* 0x000fe20000010000 */
[----:B------:R-:W3:Y:S01]  /*6570*/  SHFL.DOWN PT, R184, R7, 0x8, 0x1f ;  /* 0x09001f0007b87f89 */ /* 0x000ee200000e0000 */
[----:B------:R-:W-:Y:S01]  /*6580*/  FFMA.FTZ R176, R97, R168, R176 ;  /* 0x000000a861b07223 */ /* 0x000fe200000100b0 */
[----:B------:R-:W-:-:S08]  /*6590*/  FMUL.FTZ R33, R31, R162 ;  /* 0x000000a21f217220 */ /* 0x000fd00000410000 */
[----:B0-----:R-:W-:Y:S01]  /*65a0*/  @!P0 FADD.FTZ R4, R4, R175 ;  /* 0x000000af04048221 */ /* 0x001fe20000010000 */
[----:B-1----:R-:W-:-:S04]  /*65b0*/  @!P0 FADD.FTZ R5, R5, R182 ;  /* 0x000000b605058221 */ /* 0x002fc80000010000 */
[----:B------:R0:W1:Y:S01]  /*65c0*/  SHFL.DOWN PT, R3, R4, 0x10, 0x1f ;  /* 0x0a001f0004037f89 */ /* 0x00006200000e0000 */
[----:B--2---:R-:W-:-:S03]  /*65d0*/  @!P0 FADD.FTZ R6, R6, R181 ;  /* 0x000000b506068221 */ /* 0x004fc60000010000 */
        /* <DEDUP_REMOVED lines=10> */
[----:B------:R0:W-:Y:S02]  /*6680*/  @!P0 STS.128 [UR6+0xc70], R4 ;  /* 0x000c7004ff008988 */ /* 0x0001e40008000c06 */
.L_x_15546:
[----:B------:R-:W-:Y:S05]  /*6690*/  BSYNC.RECONVERGENT B0 ;  /* 0x0000000000007941 */ /* 0x000fea0003800200 */
.L_x_15545:
[C---:B-1----:R-:W-:Y:S01]  /*66a0*/  FMUL.FTZ R3, R31.reuse, R173 ;  /* 0x000000ad1f037220 */ /* 0x042fe20000410000 */
[CC--:B---3--:R-:W-:Y:S01]  /*66b0*/  FMUL.FTZ R35, R31.reuse, R172.reuse ;  /* 0x000000ac1f237220 */ /* 0x0c8fe20000410000 */
[C---:B------:R-:W-:Y:S01]  /*66c0*/  FFMA.FTZ R33, R30.reuse, R172, R33 ;  /* 0x000000ac1e217223 */ /* 0x040fe20000010021 */
[-C--:B0-----:R-:W-:Y:S01]  /*66d0*/  FMUL.FTZ R32, R31, R174.reuse ;  /* 0x000000ae1f207220 */ /* 0x081fe20000410000 */
[C---:B--2---:R-:W-:Y:S01]  /*66e0*/  FFMA.FTZ R2, R30.reuse, R174, R3 ;  /* 0x000000ae1e027223 */ /* 0x044fe20000010003 */
        /* <DEDUP_REMOVED lines=29> */
.L_x_15548:
[----:B------:R-:W-:Y:S05]  /*68c0*/  BSYNC.RECONVERGENT B0 ;  /* 0x0000000000007941 */ /* 0x000fea0003800200 */
.L_x_15547:
[----:B------:R-:W-:-:S04]  /*68d0*/  UIADD3 UR4, UPT, UPT, UR4, 0x1, URZ ;  /* 0x0000000104047890 */ /* 0x000fc8000fffe0ff */
[----:B------:R-:W-:-:S09]  /*68e0*/  UISETP.GE.AND UP0, UPT, UR4, UR9, UPT ;  /* 0x000000090400728c */ /* 0x000fd2000bf06270 */
[----:B------:R-:W-:Y:S05]  /*68f0*/  BRA.U !UP0, `(.L_x_15549) ;  /* 0xffffffb508f87547 */ /* 0x000fea000b83ffff */
.L_x_15499:
[----:B------:R-:W-:Y:S01]  /*6900*/  BAR.SYNC.DEFER_BLOCKING 0x0 ;  /* 0x0000000000007b1d */ /* 0x000fe20000010000 */
[----:B------:R-:W-:Y:S02]  /*6910*/  ISETP.NE.AND P0, PT, R154, RZ, PT ;  /* 0x000000ff9a00720c */ /* 0x000fe40003f05270 */
[----:B------:R-:W-:Y:S02]  /*6920*/  F2FP.BF16.F32.PACK_AB R86, R86, R87 ;  /* 0x000000575656723e */ /* 0x000fe400000010ff */
[----:B------:R-:W-:-:S03]  /*6930*/  F2FP.BF16.F32.PACK_AB R84, R84, R85 ;  /* 0x000000555454723e */ /* 0x000fc600000010ff */
[----:B------:R-:W1:Y:S01]  /*6940*/  LDC.64 R30, c[0x0][0x4f8] ;  /* 0x00013e00ff1e7b82 */ /* 0x000e620000000a00 */
[----:B------:R-:W-:Y:S01]  /*6950*/  F2FP.BF16.F32.PACK_AB R82, R82, R83 ;  /* 0x000000535252723e */ /* 0x000fe200000010ff */
[----:B------:R-:W2:Y:S01]  /*6960*/  LDCU.64 UR8, c[0x0][0x500] ;  /* 0x0000a000ff0877ac */ /* 0x000ea20008000a00 */
[----:B------:R-:W-:Y:S02]  /*6970*/  F2FP.BF16.F32.PACK_AB R80, R80, R81 ;  /* 0x000000515050723e */ /* 0x000fe400000010ff */
[----:B------:R-:W-:Y:S01]  /*6980*/  PRMT R48, R86, 0x7632, R48 ;  /* 0x0000763256307816 */ /* 0x000fe20000000030 */
[----:B------:R-:W3:Y:S01]  /*6990*/  LDCU.64 UR10, c[0x0][0x550] ;  /* 0x0000aa00ff0a77ac */ /* 0x000ee20008000a00 */
        /* <DEDUP_REMOVED lines=13> */
[----:B0-----:R-:W-:Y:S01]  /*6a70*/  LDS.U16 R5, [R112] ;  /* 0x0000000070057984 */ /* 0x001fe20000000400 */
[----:B-1----:R-:W-:-:S03]  /*6a80*/  IMAD.WIDE.U32 R2, R30, UR18, R16 ;  /* 0x000000121e027c25 */ /* 0x002fc6000f8e0010 */
[----:B------:R-:W-:Y:S01]  /*6a90*/  LDS.U16 R7, [R110+0x40] ;  /* 0x000040006e077984 */ /* 0x000fe20000000400 */
[----:B------:R-:W-:-:S03]  /*6aa0*/  IMAD R3, R31, UR18, R3 ;  /* 0x000000121f037c24 */ /* 0x000fc6000f8e0203 */
[----:B------:R-:W-:Y:S01]  /*6ab0*/  LDS.U16 R19, [R108+0x80] ;  /* 0x000080006c137984 */ /* 0x000fe20000000400 */
[----:B--2---:R-:W-:-:S03]  /*6ac0*/  IMAD.WIDE.U32 R2, R167, UR8, R2 ;  /* 0x00000008a7027c25 */ /* 0x004fc6000f8e0002 */
[----:B------:R-:W-:Y:S01]  /*6ad0*/  LDS.U16 R21, [R106+0xc0] ;  /* 0x0000c0006a157984 */ /* 0x000fe20000000400 */
[----:B------:R-:W-:-:S03]  /*6ae0*/  IMAD R4, R167, UR9, R3 ;  /* 0x00000009a7047c24 */ /* 0x000fc6000f8e0203 */
[----:B------:R-:W-:Y:S01]  /*6af0*/  LDS.U16 R23, [R104+0x100] ;  /* 0x0001000068177984 */ /* 0x000fe20000000400 */
[----:B------:R-:W-:Y:S01]  /*6b00*/  IADD3 R3, P1, PT, R133, R2, RZ ;  /* 0x0000000285037210 */ /* 0x000fe20007f3e0ff */
[----:B------:R-:W0:Y:S02]  /*6b10*/  LDCU.64 UR8, c[0x0][0x560] ;  /* 0x0000ac00ff0877ac */ /* 0x000e240008000a00 */
[----:B------:R-:W-:Y:S01]  /*6b20*/  LDS.U16 R25, [R102+0x140] ;  /* 0x0001400066197984 */ /* 0x000fe20000000400 */
[----:B------:R-:W-:Y:S02]  /*6b30*/  IADD3.X R4, PT, PT, RZ, R4, RZ, P1, !PT ;  /* 0x00000004ff047210 */ /* 0x000fe40000ffe4ff */
[C---:B---3--:R-:W-:Y:S01]  /*6b40*/  LEA R2, P2, R3.reuse, UR10, 0x1 ;  /* 0x0000000a03027c11 */ /* 0x048fe2000f8408ff */
        /* <DEDUP_REMOVED lines=38> */
[C---:B------:R-:W-:Y:S02]  /*6db0*/  PRMT R20, R3.reuse, 0x7610, R20 ;  /* 0x0000761003147816 */ /* 0x040fe40000000014 */
        /* <DEDUP_REMOVED lines=25> */
[----:B------:R-:W3:Y:S02]  /*6f50*/  LDCU.64 UR6, c[0x0][0x520] ;  /* 0x0000a400ff0677ac */ /* 0x000ee40008000a00 */
[----:B---3--:R-:W-:-:S04]  /*6f60*/  IMAD.WIDE.U32 R2, R167, UR6, R16 ;  /* 0x00000006a7027c25 */ /* 0x008fc8000f8e0010 */
        /* <DEDUP_REMOVED lines=26> */
[----:B------:R-:W-:Y:S01]  /*7110*/  IADD3.X R150, PT, PT, R150, -0x1, RZ, P3, !PT ;  /* 0xffffffff96967810 */ /* 0x000fe20001ffe4ff */
[----:B------:R0:W-:Y:S01]  /*7120*/  @!P4 STG.E.U16 desc[UR16][R2.64+0x140], R25 ;  /* 0x000140190200c986 */ /* 0x0001e2000c101510 */
[----:B------:R-:W-:Y:S02]  /*7130*/  IADD3 R148, P4, PT, R148, -0x200, RZ ;  /* 0xfffffe0094947810 */ /* 0x000fe40007f9e0ff */
[----:B------:R-:W-:-:S02]  /*7140*/  IADD3.X R147, PT, PT, R147, -0x1, RZ, P1, !PT ;  /* 0xffffffff93937810 */ /* 0x000fc40000ffe4ff */
[----:B------:R-:W-:Y:S01]  /*7150*/  IADD3.X R146, PT, PT, R146, -0x1, RZ, P4, !PT ;  /* 0xffffffff92927810 */ /* 0x000fe200027fe4ff */
[----:B------:R-:W-:Y:S08]  /*7160*/  @P0 BRA `(.L_x_15550) ;  /* 0xffffff9800f40947 */ /* 0x000ff0000383ffff */
.L_x_15498:
        /* <DEDUP_REMOVED lines=34> */
.L_x_15552:
[----:B------:R-:W-:Y:S05]  /*7390*/  BSYNC.RECONVERGENT B0 ;  /* 0x0000000000007941 */ /* 0x000fea0003800200 */
.L_x_15551:
        /* <DEDUP_REMOVED lines=26> */
.L_x_15554:
[----:B------:R-:W-:Y:S05]  /*7540*/  BSYNC.RECONVERGENT B0 ;  /* 0x0000000000007941 */ /* 0x000fea0003800200 */
.L_x_15553:
[----:B------:R-:W-:Y:S05]  /*7550*/  @P2 EXIT ;  /* 0x000000000000294d */ /* 0x000fea0003800000 */
[----:B------:R-:W2:Y:S01]  /*7560*/  S2UR UR9, SR_CTAID.Y ;  /* 0x00000000000979c3 */ /* 0x000ea20000002600 */
[----:B------:R-:W2:Y:S01]  /*7570*/  LDCU.64 UR6, c[0x0][0x4c8] ;  /* 0x00009900ff0677ac */ /* 0x000ea20008000a00 */
[----:B------:R-:W-:Y:S01]  /*7580*/  BSSY.RECONVERGENT B0, `(.L_x_15555) ;  /* 0x0000024000007945 */ /* 0x000fe20003800200 */
[----:B------:R-:W-:Y:S01]  /*7590*/  MOV R11, R14 ;  /* 0x0000000e000b7202 */ /* 0x000fe20000000f00 */
[----:B------:R-:W3:Y:S04]  /*75a0*/  LDCU UR10, c[0x0][0x360] ;  /* 0x00006c00ff0a77ac */ /* 0x000ee80008000800 */
[----:B------:R-:W1:Y:S01]  /*75b0*/  S2UR UR8, SR_CgaCtaId ;  /* 0x00000000000879c3 */ /* 0x000e620000008800 */
[----:B------:R-:W1:Y:S01]  /*75c0*/  LDCU.64 UR12, c[0x0][0x4b0] ;  /* 0x00009600ff0c77ac */ /* 0x000e620008000a00 */
[----:B------:R-:W1:Y:S06]  /*75d0*/  LDCU.128 UR20, c[0x0][0x530] ;  /* 0x0000a600ff1477ac */ /* 0x000e6c0008000c00 */
[----:B0-----:R-:W0:Y:S01]  /*75e0*/  LDC.64 R18, c[0x0][0x4d0] ;  /* 0x00013400ff127b82 */ /* 0x001e220000000a00 */
[----:B--2---:R-:W-:-:S03]  /*75f0*/  UIMAD.WIDE.U32 UR4, UR9, UR6, URZ ;  /* 0x00000006090472a5 */ /* 0x004fc6000f8e00ff */
[----:B------:R-:W-:Y:S01]  /*7600*/  UMOV UR6, 0x400 ;  /* 0x0000040000067882 */ /* 0x000fe20000000000 */
[----:B------:R-:W-:Y:S02]  /*7610*/  UIMAD UR7, UR9, UR7, UR5 ;  /* 0x00000007090772a4 */ /* 0x000fe4000f8e0205 */
[----:B-1-3--:R-:W-:-:S12]  /*7620*/  ULEA UR8, UR8, UR6, 0x18 ;  /* 0x0000000608087291 */ /* 0x00afd8000f8ec0ff */
.L_x_15556:
[C---:B------:R-:W-:Y:S01]  /*7630*/  LEA R0, R11.reuse, UR8, 0x3 ;  /* 0x000000080b007c11 */ /* 0x040fe2000f8e18ff */
[----:B------:R-:W-:Y:S01]  /*7640*/  UMOV UR6, UR4 ;  /* 0x0000000400067c82 */ /* 0x000fe20008000000 */
[----:B--2---:R-:W-:Y:S01]  /*7650*/  SHF.R.S32.HI R3, RZ, 0x1f, R11 ;  /* 0x0000001fff037819 */ /* 0x004fe2000001140b */
[----:B0-----:R-:W-:Y:S01]  /*7660*/  IMAD.WIDE.U32 R8, R11, R18, UR6 ;  /* 0x000000060b087e25 */ /* 0x001fe2000f8e0012 */
[----:B-----5:R-:W-:Y:S01]  /*7670*/  MOV R160, R12 ;  /* 0x0000000c00a07202 */ /* 0x020fe20000000f00 */
[----:B------:R-:W0:Y:S02]  /*7680*/  LDS.64 R14, [R0+0x31b0] ;  /* 0x0031b000000e7984 */ /* 0x000e240000000a00 */
[C---:B------:R-:W-:Y:S02]  /*7690*/  IMAD R2, R3.reuse, UR12, RZ ;  /* 0x0000000c03027c24 */ /* 0x040fe4000f8e02ff */
[----:B------:R-:W1:Y:S01]  /*76a0*/  LDS.64 R16, [R0+0x39b0] ;  /* 0x0039b00000107984 */ /* 0x000e620000000a00 */
[----:B------:R-:W-:-:S02]  /*76b0*/  IMAD R4, R3, R18, RZ ;  /* 0x0000001203047224 */ /* 0x000fc400078e02ff */
[----:B------:R-:W-:-:S04]  /*76c0*/  IMAD.WIDE.U32 R6, R11, UR12, R160 ;  /* 0x0000000c0b067c25 */ /* 0x000fc8000f8e00a0 */
[C---:B------:R-:W-:Y:S01]  /*76d0*/  IMAD R3, R11.reuse, UR13, R2 ;  /* 0x0000000d0b037c24 */ /* 0x040fe2000f8e0202 */
[----:B------:R-:W-:Y:S01]  /*76e0*/  LEA R2, P0, R6, UR20, 0x3 ;  /* 0x0000001406027c11 */ /* 0x000fe2000f8018ff */
[C---:B------:R-:W-:Y:S01]  /*76f0*/  IMAD R5, R11.reuse, R19, R4 ;  /* 0x000000130b057224 */ /* 0x040fe200078e0204 */
[----:B------:R-:W-:Y:S02]  /*7700*/  IADD3 R11, PT, PT, R11, UR10, RZ ;  /* 0x0000000a0b0b7c10 */ /* 0x000fe4000fffe0ff */
[----:B------:R-:W-:Y:S02]  /*7710*/  IADD3 R3, PT, PT, R7, R3, RZ ;  /* 0x0000000307037210 */ /* 0x000fe40007ffe0ff */
[----:B------:R-:W-:Y:S02]  /*7720*/  LEA R4, P1, R8, UR22, 0x3 ;  /* 0x0000001608047c11 */ /* 0x000fe4000f8218ff */
[----:B------:R-:W-:Y:S02]  /*7730*/  LEA.HI.X R3, R6, UR21, R3, 0x3, P0 ;  /* 0x0000001506037c11 */ /* 0x000fe400080f1c03 */
[----:B------:R-:W-:-:S02]  /*7740*/  ISETP.GE.AND P0, PT, R11, UR11, PT ;  /* 0x0000000b0b007c0c */ /* 0x000fc4000bf06270 */
        /* <DEDUP_REMOVED lines=8> */
.L_x_15555:
[----:B------:R-:W-:Y:S05]  /*77d0*/  EXIT ;  /* 0x000000000000794d */ /* 0x000fea0003800000 */
.L_x_15557:
        /* <DEDUP_REMOVED lines=10> */
.L_x_18764:


//--------------------- .text._Z25selective_scan_bwd_kernelI32Selective_Scan_bwd_kernel_traitsILi32ELi8ELb0ELb0ELb1ELb0ELb1EN3c108BFloat16ENS1_7complexIfEEEEv12SSMParamsBwd --------------------------
	.section	.text._Z25selective_scan_bwd_kernelI32Selective_Scan_bwd_kernel_traitsILi32ELi8ELb0ELb0ELb1ELb0ELb1EN3c108BFloat16ENS1_7complexIfEEEEv12SSMParamsBwd,"ax",@progbits
	.align	128
        .global         _Z25selective_scan_bwd_kernelI32Selective_Scan_bwd_kernel_traitsILi32ELi8ELb0ELb0ELb1ELb0ELb1EN3c108BFloat16ENS1_7complexIfEEEEv12SSMParamsBwd
        .type           _Z25selective_scan_bwd_kernelI32Selective_Scan_bwd_kernel_traitsILi32ELi8ELb0ELb0ELb1ELb0ELb1EN3c108BFloat16ENS1_7complexIfEEEEv12SSMParamsBwd,@function
        .size           _Z25selective_scan_bwd_kernelI32Selective_Scan_bwd_kernel_traitsILi32ELi8ELb0ELb0ELb1ELb0ELb1EN3c108BFloat16ENS1_7complexIfEEEEv12SSMParamsBwd,(.L_x_18765 - _Z25selective_scan_bwd_kernelI32Selective_Scan_bwd_kernel_traitsILi32ELi8ELb0ELb0ELb1ELb0ELb1EN3c108BFloat16ENS1_7complexIfEEEEv12SSMParamsBwd)
        .other          _Z25selective_scan_bwd_kernelI32Selective_Scan_bwd_kernel_traitsILi32ELi8ELb0ELb0ELb1ELb0ELb1EN3c108BFloat16ENS1_7complexIfEEEEv12SSMParamsBwd,@"STO_CUDA_ENTRY STV_DEFAULT"
_Z25selective_scan_bwd_kernelI32Selective_Scan_bwd_kernel_traitsILi32ELi8ELb0ELb0ELb1ELb0ELb1EN3c108BFloat16ENS1_7complexIfEEEEv12SSMParamsBwd:
.text._Z25selective_scan_bwd_kernelI32Selective_Scan_bwd_kernel_traitsILi32ELi8ELb0ELb0ELb1ELb0ELb1EN3c108BFloat16ENS1_7complexIfEEEEv12SSMParamsBwd:
[----:B------:R-:W-:Y:S08]  /*0000*/  LDC R1, c[0x0][0x37c] ;  /* 0x0000df00ff017b82 */ /* 0x000ff00000000800 */
[----:B------:R-:W0:Y:S01]  /*0010*/  LDC R8, c[0x0][0x398] ;  /* 0x0000e600ff087b82 */ /* 0x000e220000000800 */
[----:B------:R-:W1:Y:S01]  /*0020*/  S2R R165, SR_CTAID.Y ;  /* 0x0000000000a57919 */ /* 0x000e620000002600 */
[----:B------:R-:W2:Y:S01]  /*0030*/  LDCU.64 UR16, c[0x0][0x358] ;  /* 0x00006b00ff1077ac */ /* 0x000ea20008000a00 */
[----:B------:R-:W-:Y:S01]  /*0040*/  HFMA2 R156, -RZ, RZ, 0, 0 ;  /* 0x00000000ff9c7431 */ /* 0x000fe200000001ff */
[----:B------:R-:W-:Y:S01]  /*0050*/  MOV R154, RZ ;  /* 0x000000ff009a7202 */ /* 0x000fe20000000f00 */
[----:B------:R-:W3:Y:S03]  /*0060*/  LDCU.128 UR12, c[0x0][0x400] ;  /* 0x00008000ff0c77ac */ /* 0x000ee60008000c00 */
[----:B------:R-:W4:Y:S01]  /*0070*/  LDC.64 R2, c[0x0][0x458] ;  /* 0x00011600ff027b82 */ /* 0x000f220000000a00 */
[----:B------:R-:W3:Y:S07]  /*0080*/  LDCU.128 UR8, c[0x0][0x3f0] ;  /* 0x00007e00ff0877ac */ /* 0x000eee0008000c00 */
[----:B------:R-:W2:Y:S01]  /*0090*/  LDC.64 R4, c[0x0][0x470] ;  /* 0x00011c00ff047b82 */ /* 0x000ea20000000a00 */
[----:B0-----:R-:W-:-:S07]  /*00a0*/  IABS R9, R8 ;  /* 0x0000000800097213 */ /* 0x001fce0000000000 */
[----:B------:R-:W0:Y:S01]  /*00b0*/  LDC.64 R16, c[0x0][0x480] ;  /* 0x00012000ff107b82 */ /* 0x000e220000000a00 */
[----:B------:R-:W3:Y:S01]  /*00c0*/  I2F.RP R0, R9 ;  /* 0x0000000900007306 */ /* 0x000ee20000209400 */
[----:B----4-:R-:W-:-:S06]  /*00d0*/  ISETP.NE.U32.AND P0, PT, R2, RZ, PT ;  /* 0x000000ff0200720c */ /* 0x010fcc0003f05070 */
[----:B------:R-:W4:Y:S01]  /*00e0*/  S2UR UR18, SR_CTAID.X ;  /* 0x00000000001279c3 */ /* 0x000f220000002500 */
[----:B------:R-:W-:Y:S02]  /*00f0*/  ISETP.NE.AND.EX P0, PT, R3, RZ, PT, P0 ;  /* 0x000000ff0300720c */ /* 0x000fe40003f05300 */
[----:B--2---:R-:W-:-:S05]  /*0100*/  ISETP.NE.U32.AND P1, PT, R4, RZ, PT ;  /* 0x000000ff0400720c */ /* 0x004fca0003f25070 */
[----:B------:R-:W2:Y:S01]  /*0110*/  LDC.64 R14, c[0x0][0x4e0] ;  /* 0x00013800ff0e7b82 */ /* 0x000ea20000000a00 */
[----:B---3--:R-:W3:Y:S01]  /*0120*/  MUFU.RCP R0, R0 ;  /* 0x0000000000007308 */ /* 0x008ee20000001000 */
[----:B------:R-:W-:-:S04]  /*0130*/  ISETP.NE.AND.EX P1, PT, R5, RZ, PT, P1 ;  /* 0x000000ff0500720c */ /* 0x000fc80003f25310 */
[C---:B-1----:R-:W-:Y:S02]  /*0140*/  @P0 LEA R2, P2, R165.reuse, R2, 0x2 ;  /* 0x00000002a5020211 */ /* 0x042fe400078410ff */
[----:B------:R-:W1:Y:S02]  /*0150*/  LDC.64 R22, c[0x0][0x4d8] ;  /* 0x00013600ff167b82 */ /* 0x000e640000000a00 */
[----:B------:R-:W-:-:S05]  /*0160*/  @P0 LEA.HI.X R3, R165, R3, RZ, 0x2, P2 ;  /* 0x00000003a5030211 */ /* 0x000fca00010f14ff */
[C---:B------:R-:W-:Y:S01]  /*0170*/  @P1 LEA R4, P3, R165.reuse, R4, 0x2 ;  /* 0x00000004a5041211 */ /* 0x040fe200078610ff */
[----:B------:R4:W5:Y:S01]  /*0180*/  @P0 LDG.E R156, desc[UR16][R2.64] ;  /* 0x00000010029c0981 */ /* 0x000962000c1e1900 */
[----:B------:R-:W1:Y:S01]  /*0190*/  LDC.64 R18, c[0x0][0x3d0] ;  /* 0x0000f400ff127b82 */ /* 0x000e620000000a00 */
[----:B---3--:R-:W-:Y:S02]  /*01a0*/  IADD3 R6, PT, PT, R0, 0xffffffe, RZ ;  /* 0x0ffffffe00067810 */ /* 0x008fe40007ffe0ff */
[----:B------:R-:W-:Y:S02]  /*01b0*/  @P1 LEA.HI.X R5, R165, R5, RZ, 0x2, P3 ;  /* 0x00000005a5051211 */ /* 0x000fe400018f14ff */
[----:B------:R3:W4:Y:S03]  /*01c0*/  F2I.FTZ.U32.TRUNC.NTZ R7, R6 ;  /* 0x0000000600077305 */ /* 0x000726000021f000 */
[----:B------:R2:W5:Y:S01]  /*01d0*/  @P1 LDG.E R154, desc[UR16][R4.64] ;  /* 0x00000010049a1981 */ /* 0x000562000c1e1900 */
[----:B------:R-:W1:Y:S01]  /*01e0*/  LDC.64 R20, c[0x0][0x3e8] ;  /* 0x0000fa00ff147b82 */ /* 0x000e620000000a00 */
[----:B---3--:R-:W-:-:S07]  /*01f0*/  HFMA2 R6, -RZ, RZ, 0, 0 ;  /* 0x00000000ff067431 */ /* 0x008fce00000001ff */
[----:B------:R-:W3:Y:S01]  /*0200*/  LDC.64 R24, c[0x0][0x540] ;  /* 0x00015000ff187b82 */ /* 0x000ee20000000a00 */
[----:B----4-:R-:W-:-:S05]  /*0210*/  IADD3 R10, PT, PT, RZ, -R7, RZ ;  /* 0x80000007ff0a7210 */ /* 0x010fca0007ffe0ff */
[----:B------:R-:W-:Y:S01]  /*0220*/  IMAD R3, R10, R9, RZ ;  /* 0x000000090a037224 */ /* 0x000fe200078e02ff */
[----:B------:R-:W-:Y:S01]  /*0230*/  IABS R2, R165 ;  /* 0x000000a500027213 */ /* 0x000fe20000000000 */
[----:B------:R-:W4:Y:S02]  /*0240*/  LDC R27, c[0x0][0x394] ;  /* 0x0000e500ff1b7b82 */ /* 0x000f240000000800 */
[----:B------:R-:W-:-:S06]  /*0250*/  IMAD.HI.U32 R7, R7, R3, R6 ;  /* 0x0000000307077227 */ /* 0x000fcc00078e0006 */
[----:B------:R-:W-:Y:S01]  /*0260*/  IMAD.HI.U32 R7, R7, R2, RZ ;  /* 0x0000000207077227 */ /* 0x000fe200078e00ff */
[----:B------:R-:W4:Y:S04]  /*0270*/  LDC.64 R28, c[0x0][0x450] ;  /* 0x00011400ff1c7b82 */ /* 0x000f280000000a00 */
[----:B------:R-:W-:-:S05]  /*0280*/  IADD3 R0, PT, PT, -R7, RZ, RZ ;  /* 0x000000ff07007210 */ /* 0x000fca0007ffe1ff */
[----:B------:R-:W-:-:S05]  /*0290*/  IMAD R0, R9, R0, R2 ;  /* 0x0000000009007224 */ /* 0x000fca00078e0202 */
[----:B------:R-:W-:-:S13]  /*02a0*/  ISETP.GT.U32.AND P1, PT, R9, R0, PT ;  /* 0x000000000900720c */ /* 0x000fda0003f24070 */
[----:B------:R-:W-:-:S04]  /*02b0*/  @!P1 IADD3 R0, PT, PT, R0, -R9, RZ ;  /* 0x8000000900009210 */ /* 0x000fc80007ffe0ff */
[----:B------:R-:W-:Y:S02]  /*02c0*/  ISETP.GE.U32.AND P0, PT, R0, R9, PT ;  /* 0x000000090000720c */ /* 0x000fe40003f06070 */
[----:B------:R-:W-:Y:S02]  /*02d0*/  LOP3.LUT R0, R165, R8, RZ, 0x3c, !PT ;  /* 0x00000008a5007212 */ /* 0x000fe400078e3cff */
[----:B------:R-:W-:Y:S02]  /*02e0*/  @!P1 IADD3 R7, PT, PT, R7, 0x1, RZ ;  /* 0x0000000107079810 */ /* 0x000fe40007ffe0ff */
[----:B------:R-:W-:Y:S02]  /*02f0*/  ISETP.GE.AND P2, PT, R0, RZ, PT ;  /* 0x000000ff0000720c */ /* 0x000fe40003f46270 */
[----:B------:R-:W-:-:S05]  /*0300*/  ISETP.NE.AND P1, PT, R8, RZ, PT ;  /* 0x000000ff0800720c */ /* 0x000fca0003f25270 */
[----:B------:R-:W-:-:S04]  /*0310*/  @P0 IADD3 R7, PT, PT, R7, 0x1, RZ ;  /* 0x0000000107070810 */ /* 0x000fc80007ffe0ff */
[----:B------:R-:W-:-:S04]  /*0320*/  MOV R13, R7 ;  /* 0x00000007000d7202 */ /* 0x000fc80000000f00 */
[----:B------:R-:W-:Y:S02]  /*0330*/  @!P2 IADD3 R13, PT, PT, -R13, RZ, RZ ;  /* 0x000000ff0d0da210 */ /* 0x000fe40007ffe1ff */
[----:B------:R-:W-:Y:S02]  /*0340*/  @!P1 LOP3.LUT R13, RZ, R8, RZ, 0x33, !PT ;  /* 0x00000008ff0d9212 */ /* 0x000fe400078e33ff */
[----:B0-----:R-:W-:Y:S02]  /*0350*/  ISETP.NE.U32.AND P0, PT, R16, RZ, PT ;  /* 0x000000ff1000720c */ /* 0x001fe40003f05070 */
[----:B------:R-:W-:Y:S01]  /*0360*/  SHF.R.S32.HI R11, RZ, 0x1f, R13 ;  /* 0x0000001fff0b7819 */ /* 0x000fe2000001140d */
[----:B------:R-:W-:Y:S01]  /*0370*/  UIMAD.WIDE.U32 UR6, UR18, UR12, URZ ;  /* 0x0000000c120672a5 */ /* 0x000fe2000f8e00ff */
[----:B------:R-:W-:Y:S01]  /*0380*/  ISETP.NE.AND.EX P0, PT, R17, RZ, PT, P0 ;  /* 0x000000ff1100720c */ /* 0x000fe20003f05300 */
[----:B------:R-:W-:Y:S02]  /*0390*/  UIMAD.WIDE.U32 UR4, UR18, UR8, URZ ;  /* 0x00000008120472a5 */ /* 0x000fe4000f8e00ff */
[-C--:B--2---:R-:W-:Y:S01]  /*03a0*/  IMAD R0, R11, R14.reuse, RZ ;  /* 0x0000000e0b007224 */ /* 0x084fe200078e02ff */
[----:B------:R-:W-:Y:S01]  /*03b0*/  UIMAD UR8, UR18, UR13, UR7 ;  /* 0x0000000d120872a4 */ /* 0x000fe2000f8e0207 */
[----:B------:R-:W-:Y:S01]  /*03c0*/  IMAD.WIDE.U32 R8, R13, R14, RZ ;  /* 0x0000000e0d087225 */ /* 0x000fe200078e00ff */
[----:B------:R-:W-:-:S03]  /*03d0*/  MOV R5, UR7 ;  /* 0x0000000700057c02 */ /* 0x000fc60008000f00 */
[----:B------:R-:W-:Y:S01]  /*03e0*/  IMAD R7, R13, R15, R0 ;  /* 0x0000000f0d077224 */ /* 0x000fe200078e0200 */
[----:B------:R-:W-:Y:S01]  /*03f0*/  MOV R4, UR6 ;  /* 0x0000000600047c02 */ /* 0x000fe20008000f00 */
[----:B------:R-:W0:Y:S01]  /*0400*/  LDCU.64 UR6, c[0x0][0x498] ;  /* 0x00009300ff0677ac */ /* 0x000e220008000a00 */
[----:B------:R-:W-:Y:S01]  /*0410*/  MOV R5, UR8 ;  /* 0x0000000800057c02 */ /* 0x000fe20008000f00 */
[----:B------:R-:W2:Y:S01]  /*0420*/  @P0 LDC R12, c[0x0][0x384] ;  /* 0x0000e100ff0c0b82 */ /* 0x000ea20000000800 */
[----:B------:R-:W-:Y:S01]  /*0430*/  IADD3 R9, PT, PT, R9, R7, RZ ;  /* 0x0000000709097210 */ /* 0x000fe20007ffe0ff */
[----:B-1----:R-:W-:Y:S01]  /*0440*/  IMAD.WIDE.U32 R6, R18, UR18, RZ ;  /* 0x0000001212067c25 */ /* 0x002fe2000f8e00ff */
[--C-:B------:R-:W-:Y:S02]  /*0450*/  SHF.R.U64 R15, R22, 0x1, R23.reuse ;  /* 0x00000001160f7819 */ /* 0x100fe40000001217 */
[----:B------:R-:W-:Y:S01]  /*0460*/  SHF.R.U32.HI R0, RZ, 0x1, R23 ;  /* 0x00000001ff007819 */ /* 0x000fe20000011617 */
[----:B------:R-:W-:Y:S01]  /*0470*/  UIMAD UR9, UR18, UR9, UR5 ;  /* 0x00000009120972a4 */ /* 0x000fe2000f8e0205 */
[----:B------:R-:W-:Y:S01]  /*0480*/  IMAD.WIDE.U32 R4, R165, UR14, R4 ;  /* 0x0000000ea5047c25 */ /* 0x000fe2000f8e0004 */
[----:B------:R-:W-:Y:S01]  /*0490*/  MOV R3, UR5 ;  /* 0x0000000500037c02 */ /* 0x000fe20008000f00 */
[----:B------:R-:W1:Y:S02]  /*04a0*/  LDC.64 R22, c[0x0][0x468] ;  /* 0x00011a00ff167b82 */ /* 0x000e640000000a00 */
[----:B------:R-:W-:-:S02]  /*04b0*/  IMAD R7, R19, UR18, R7 ;  /* 0x0000001213077c24 */ /* 0x000fc4000f8e0207 */
[----:B------:R-:W-:-:S04]  /*04c0*/  IMAD.WIDE.U32 R8, R15, UR18, R8 ;  /* 0x000000120f087c25 */ /* 0x000fc8000f8e0008 */
[----:B------:R-:W-:Y:S01]  /*04d0*/  IMAD R161, R0, UR18, RZ ;  /* 0x0000001200a17c24 */ /* 0x000fe2000f8e02ff */
[----:B------:R-:W1:Y:S01]  /*04e0*/  LDC.64 R18, c[0x0][0x4a0] ;  /* 0x00012800ff127b82 */ /* 0x000e620000000a00 */
[----:B------:R-:W-:Y:S01]  /*04f0*/  IMAD R15, R165, UR15, R5 ;  /* 0x0000000fa50f7c24 */ /* 0x000fe2000f8e0205 */
[----:B------:R-:W-:Y:S01]  /*0500*/  MOV R2, UR4 ;  /* 0x0000000400027c02 */ /* 0x000fe20008000f00 */
[----:B------:R-:W-:Y:S01]  /*0510*/  IMAD R0, R11, R20, RZ ;  /* 0x000000140b007224 */ /* 0x000fe200078e02ff */
[----:B------:R-:W-:Y:S02]  /*0520*/  MOV R3, UR9 ;  /* 0x0000000900037c02 */ /* 0x000fe40008000f00 */
[----:B------:R-:W-:Y:S02]  /*0530*/  IADD3 R161, PT, PT, R9, R161, RZ ;  /* 0x000000a109a17210 */ /* 0x000fe40007ffe0ff */
[----:B------:R-:W1:Y:S01]  /*0540*/  @P0 LDC R5, c[0x0][0x38c] ;  /* 0x0000e300ff050b82 */ /* 0x000e620000000800 */
[----:B---3--:R-:W-:Y:S01]  /*0550*/  LEA R163, P1, R8, R24, 0x3 ;  /* 0x0000001808a37211 */ /* 0x008fe200078218ff */
[----:B------:R-:W-:-:S03]  /*0560*/  IMAD.WIDE.U32 R10, R13, R20, R6 ;  /* 0x000000140d0a7225 */ /* 0x000fc600078e0006 */
[----:B------:R-:W-:Y:S01]  /*0570*/  LEA.HI.X R161, R8, R25, R161, 0x3, P1 ;  /* 0x0000001908a17211 */ /* 0x000fe200008f1ca1 */
[----:B------:R-:W-:Y:S02]  /*0580*/  IMAD.WIDE.U32 R2, R165, UR10, R2 ;  /* 0x0000000aa5027c25 */ /* 0x000fe4000f8e0002 */
[----:B------:R-:W3:Y:S02]  /*0590*/  @P0 LDC.64 R6, c[0x0][0x480] ;  /* 0x00012000ff060b82 */ /* 0x000ee40000000a00 */
[----:B------:R-:W-:Y:S01]  /*05a0*/  IMAD R13, R13, R21, R0 ;  /* 0x000000150d0d7224 */ /* 0x000fe200078e0200 */
[----:B----4-:R-:W-:Y:S01]  /*05b0*/  LEA R9, R27, 0xffffff00, 0x8 ;  /* 0xffffff001b097811 */ /* 0x010fe200078e40ff */
[----:B------:R-:W-:-:S04]  /*05c0*/  IMAD R17, R165, UR11, R3 ;  /* 0x0000000ba5117c24 */ /* 0x000fc8000f8e0203 */
[----:B------:R-:W4:Y:S01]  /*05d0*/  LDC.64 R20, c[0x0][0x460] ;  /* 0x00011800ff147b82 */ /* 0x000f220000000a00 */
[----:B------:R-:W-:Y:S01]  /*05e0*/  LEA R3, R27, 0xfffffe00, 0x9 ;  /* 0xfffffe001b037811 */ /* 0x000fe200078e48ff */
[----:B0-----:R-:W-:-:S06]  /*05f0*/  UIMAD.WIDE.U32 UR4, UR18, UR6, URZ ;  /* 0x00000006120472a5 */ /* 0x001fcc000f8e00ff */
[----:B------:R-:W0:Y:S01]  /*0600*/  LDC.64 R24, c[0x0][0x528] ;  /* 0x00014a00ff187b82 */ /* 0x000e220000000a00 */
[----:B------:R-:W-:Y:S01]  /*0610*/  IADD3 R150, P2, PT, R9, R2, RZ ;  /* 0x0000000209967210 */ /* 0x000fe20007f5e0ff */
[----:B------:R-:W-:Y:S01]  /*0620*/  UIMAD UR5, UR18, UR7, UR5 ;  /* 0x00000007120572a4 */ /* 0x000fe2000f8e0205 */
[----:B------:R-:W-:Y:S02]  /*0630*/  IADD3 R2, PT, PT, R11, R13, RZ ;  /* 0x0000000d0b027210 */ /* 0x000fe40007ffe0ff */
[----:B------:R-:W-:Y:S01]  /*0640*/  IADD3 R10, P1, PT, R3, R10, RZ ;  /* 0x0000000a030a7210 */ /* 0x000fe20007f3e0ff */
[----:B--2---:R-:W-:-:S03]  /*0650*/  @P0 IMAD R0, R12, UR18, R165 ;  /* 0x000000120c000c24 */ /* 0x004fc6000f8e02a5 */
[----:B------:R-:W-:Y:S01]  /*0660*/  LEA.HI.X.SX32 R145, R3, R2, 0x1, P1 ;  /* 0x0000000203917211 */ /* 0x000fe200008f0eff */
[----:B------:R-:W-:Y:S01]  /*0670*/  @P0 IMAD R0, R0, R27, RZ ;  /* 0x0000001b00000224 */ /* 0x000fe200078e02ff */
[----:B------:R-:W-:Y:S01]  /*0680*/  ISETP.GE.AND P1, PT, R27, 0x1, PT ;  /* 0x000000011b00780c */ /* 0x000fe20003f26270 */
[----:B-1----:R-:W-:Y:S01]  /*0690*/  IMAD.WIDE.U32 R2, R165, R18, UR4 ;  /* 0x00000004a5027e25 */ /* 0x002fe2000f8e0012 */
[----:B------:R-:W-:-:S03]  /*06a0*/  IADD3 R4, P3, PT, R9, R4, RZ ;  /* 0x0000000409047210 */ /* 0x000fc60007f7e0ff */
[----:B------:R-:W-:Y:S01]  /*06b0*/  @P0 IMAD R5, R0, R5, RZ ;  /* 0x0000000500050224 */ /* 0x000fe200078e02ff */
[----:B------:R-:W-:Y:S01]  /*06c0*/  SHF.R.S32.HI R0, RZ, 0x1f, R9 ;  /* 0x0000001fff007819 */ /* 0x000fe20000011409 */
[----:B------:R-:W-:Y:S01]  /*06d0*/  IMAD R11, R165, R19, R3 ;  /* 0x00000013a50b7224 */ /* 0x000fe200078e0203 */
[----:B------:R-:W-:Y:S02]  /*06e0*/  IADD3 R2, P4, PT, R9, R2, RZ ;  /* 0x0000000209027210 */ /* 0x000fe40007f9e0ff */
[----:B------:R-:W-:Y:S02]  /*06f0*/  CS2R R12, SRZ ;  /* 0x00000000000c7805 */ /* 0x000fe4000001ff00 */
[C---:B------:R-:W-:Y:S01]  /*0700*/  IADD3.X R3, PT, PT, R0.reuse, R17, RZ, P2, !PT ;  /* 0x0000001100037210 */ /* 0x040fe200017fe4ff */
[----:B---3--:R-:W-:Y:S01]  /*0710*/  @P0 IMAD.WIDE R12, R5, 0x10, R6 ;  /* 0x00000010050c0825 */ /* 0x008fe200078e0206 */
[C---:B------:R-:W-:Y:S02]  /*0720*/  IADD3.X R148, PT, PT, R0.reuse, R15, RZ, P3, !PT ;  /* 0x0000000f00947210 */ /* 0x040fe40001ffe4ff */
[----:B------:R-:W-:-:S02]  /*0730*/  IADD3.X R144, PT, PT, R0, R11, RZ, P4, !PT ;  /* 0x0000000b00907210 */ /* 0x000fc400027fe4ff */
[----:B----4-:R-:W-:Y:S02]  /*0740*/  LEA R151, P0, R150, R20, 0x1 ;  /* 0x0000001496977211 */ /* 0x010fe400078008ff */
[----:B------:R-:W-:Y:S02]  /*0750*/  LEA R149, P2, R4, R22, 0x1 ;  /* 0x0000001604957211 */ /* 0x000fe400078408ff */
[----:B0-----:R-:W-:Y:S02]  /*0760*/  LEA R146, P3, R2, R24, 0x1 ;  /* 0x0000001802927211 */ /* 0x001fe400078608ff */
[----:B------:R-:W-:Y:S01]  /*0770*/  LEA R147, P4, R10, R28, 0x1 ;  /* 0x0000001c0a937211 */ /* 0x000fe200078808ff */
[----:B------:R-:W-:Y:S01]  /*0780*/  HFMA2 R152, -RZ, RZ, 0, 0 ;  /* 0x00000000ff987431 */ /* 0x000fe200000001ff */
[----:B------:R-:W-:Y:S02]  /*0790*/  LEA.HI.X R150, R150, R21, R3, 0x1, P0 ;  /* 0x0000001596967211 */ /* 0x000fe400000f0c03 */
[----:B------:R-:W-:-:S02]  /*07a0*/  LEA.HI.X R148, R4, R23, R148, 0x1, P2 ;  /* 0x0000001704947211 */ /* 0x000fc400010f0c94 */
[----:B------:R-:W-:Y:S02]  /*07b0*/  LEA.HI.X R144, R2, R25, R144, 0x1, P3 ;  /* 0x0000001902907211 */ /* 0x000fe400018f0c90 */
[----:B------:R-:W-:Y:S02]  /*07c0*/  LEA.HI.X R145, R10, R29, R145, 0x1, P4 ;  /* 0x0000001d0a917211 */ /* 0x000fe400020f0c91 */
[----:B------:R-:W-:Y:S01]  /*07d0*/  MOV R159, RZ ;  /* 0x000000ff009f7202 */ /* 0x000fe20000000f00 */
        /* <DEDUP_REMOVED lines=18> */
[----:B------:R-:W-:-:S02]  /*0900*/  LEA.HI R139, R157, R0, RZ, 0x1f ;  /* 0x000000009d8b7211 */ /* 0x000fc400078ff8ff */
[----:B------:R-:W-:Y:S02]  /*0910*/  LEA.HI R138, R0, R0, RZ, 0x1b ;  /* 0x00000000008a7211 */ /* 0x000fe400078fd8ff */
[----:B------:R-:W-:Y:S02]  /*0920*/  LOP3.LUT R0, R208, 0x1f00, RZ, 0xc0, !PT ;  /* 0x00001f00d0007812 */ /* 0x000fe400078ec0ff */
        /* <DEDUP_REMOVED lines=15> */
[----:B------:R-:W-:-:S02]  /*0a20*/  LOP3.LUT R131, R0, 0x1f, R157, 0xf8, !PT ;  /* 0x0000001f00837812 */ /* 0x000fc400078ef89d */
        /* <DEDUP_REMOVED lines=46> */
.L_x_15611:
[----:B0-----:R-:W0:Y:S01]  /*0d10*/  LDC.64 R6, c[0x0][0x410] ;  /* 0x00010400ff067b82 */ /* 0x001e220000000a00 */
[----:B------:R-:W-:Y:S01]  /*0d20*/  HFMA2 R15, -RZ, RZ, 0, 0 ;  /* 0x00000000ff0f7431 */ /* 0x000fe200000001ff */
[----:B------:R-:W-:Y:S01]  /*0d30*/  IADD3 R113, PT, PT, R143, -0x1, RZ ;  /* 0xffffffff8f717810 */ /* 0x000fe20007ffe0ff */
[----:B------:R-:W1:Y:S01]  /*0d40*/  LDCU.64 UR6, c[0x0][0x488] ;  /* 0x00009100ff0677ac */ /* 0x000e620008000a00 */
[----:B------:R-:W-:Y:S02]  /*0d50*/  PRMT R23, RZ, 0x7610, R23 ;  /* 0x00007610ff177816 */ /* 0x000fe40000000017 */
[----:B------:R-:W-:Y:S01]  /*0d60*/  SHF.L.U32 R14, R113, 0x8, RZ ;  /* 0x00000008710e7819 */ /* 0x000fe200000006ff */
[----:B------:R-:W2:Y:S01]  /*0d70*/  LDCU.64 UR8, c[0x0][0x478] ;  /* 0x00008f00ff0877ac */ /* 0x000ea20008000a00 */
[----:B---3--:R-:W3:Y:S01]  /*0d80*/  LDC.64 R18, c[0x0][0x420] ;  /* 0x00010800ff127b82 */ /* 0x008ee20000000a00 */
[----:B------:R-:W-:Y:S02]  /*0d90*/  PRMT R25, RZ, 0x7610, R25 ;  /* 0x00007610ff197816 */ /* 0x000fe40000000019 */
[----:B------:R-:W-:-:S05]  /*0da0*/  PRMT R22, RZ, 0x7610, R22 ;  /* 0x00007610ff167816 */ /* 0x000fca0000000016 */
[----:B----4-:R-:W4:Y:S08]  /*0db0*/  LDC.64 R16, c[0x0][0x418] ;  /* 0x00010600ff107b82 */ /* 0x010f300000000a00 */
[----:B------:R-:W1:Y:S01]  /*0dc0*/  LDC.64 R20, c[0x0][0x428] ;  /* 0x00010a00ff147b82 */ /* 0x000e620000000a00 */
[----:B0-----:R-:W-:-:S07]  /*0dd0*/  IMAD.WIDE.U32 R2, R6, UR18, R14 ;  /* 0x0000001206027c25 */ /* 0x001fce000f8e000e */
[----:B------:R-:W0:Y:S01]  /*0de0*/  LDC R29, c[0x0][0x388] ;  /* 0x0000e200ff1d7b82 */ /* 0x000e220000000800 */
[----:B---3--:R-:W-:Y:S01]  /*0df0*/  IMAD.WIDE.U32 R4, R18, UR18, R14 ;  /* 0x0000001212047c25 */ /* 0x008fe2000f8e000e */
[----:B------:R-:W-:Y:S02]  /*0e00*/  PRMT R27, RZ, 0x7610, R27 ;  /* 0x00007610ff1b7816 */ /* 0x000fe4000000001b */
[----:B------:R-:W-:Y:S01]  /*0e10*/  PRMT R24, RZ, 0x7610, R24 ;  /* 0x00007610ff187816 */ /* 0x000fe20000000018 */
[----:B------:R-:W-:-:S03]  /*0e20*/  IMAD R3, R7, UR18, R3 ;  /* 0x0000001207037c24 */ /* 0x000fc6000f8e0203 */
[----:B------:R-:W-:Y:S01]  /*0e30*/  BAR.SYNC.DEFER_BLOCKING 0x0 ;  /* 0x0000000000007b1d */ /* 0x000fe20000010000 */
[----:B------:R-:W-:Y:S02]  /*0e40*/  IMAD R5, R19, UR18, R5 ;  /* 0x0000001213057c24 */ /* 0x000fe4000f8e0205 */
[----:B----4-:R-:W-:-:S03]  /*0e50*/  IMAD.WIDE.U32 R2, R165, R16, R2 ;  /* 0x00000010a5027225 */ /* 0x010fc600078e0002 */
[----:B------:R-:W3:Y:S01]  /*0e60*/  S2R R111, SR_LANEID ;  /* 0x00000000006f7919 */ /* 0x000ee20000000000 */
[----:B------:R-:W-:Y:S01]  /*0e70*/  IMAD R7, R165, R17, R3 ;  /* 0x00000011a5077224 */ /* 0x000fe200078e0203 */
[----:B------:R-:W-:Y:S01]  /*0e80*/  IADD3 R6, P0, PT, R131, R2, RZ ;  /* 0x0000000283067210 */ /* 0x000fe20007f1e0ff */
[C---:B-1----:R-:W-:Y:S01]  /*0e90*/  IMAD.WIDE.U32 R4, R165.reuse, R20, R4 ;  /* 0x00000014a5047225 */ /* 0x042fe200078e0004 */
[----:B------:R-:W-:Y:S01]  /*0ea0*/  PRMT R20, RZ, 0x7610, R20 ;  /* 0x00007610ff147816 */ /* 0x000fe20000000014 */
[----:B------:R-:W-:Y:S01]  /*0eb0*/  UMOV UR4, 0x400 ;  /* 0x0000040000047882 */ /* 0x000fe20000000000 */
[----:B------:R-:W-:Y:S01]  /*0ec0*/  PRMT R33, RZ, 0x7610, R33 ;  /* 0x00007610ff217816 */ /* 0x000fe20000000021 */
[----:B------:R-:W-:Y:S01]  /*0ed0*/  IMAD R3, R165, R21, R5 ;  /* 0x00000015a5037224 */ /* 0x000fe200078e0205 */
[----:B------:R-:W-:Y:S01]  /*0ee0*/  IADD3 R0, P1, PT, R131, R4, RZ ;  /* 0x0000000483007210 */ /* 0x000fe20007f3e0ff */
[----:B------:R-:W1:Y:S01]  /*0ef0*/  LDCU.64 UR10, c[0x0][0x558] ;  /* 0x0000ab00ff0a77ac */ /* 0x000e620008000a00 */
[----:B------:R-:W-:-:S02]  /*0f00*/  IADD3.X R5, PT, PT, RZ, R7, RZ, P0, !PT ;  /* 0x00000007ff057210 */ /* 0x000fc400007fe4ff */
[----:B------:R-:W-:Y:S02]  /*0f10*/  LEA R4, P0, R6, UR6, 0x1 ;  /* 0x0000000606047c11 */ /* 0x000fe4000f8008ff */
[----:B0-----:R-:W-:Y:S02]  /*0f20*/  IADD3 R112, PT, PT, -R14, R29, RZ ;  /* 0x0000001d0e707210 */ /* 0x001fe40007ffe1ff */
[----:B------:R-:W-:Y:S02]  /*0f30*/  LEA.HI.X R5, R6, UR7, R5, 0x1, P0 ;  /* 0x0000000706057c11 */ /* 0x000fe400080f0c05 */
[C---:B------:R-:W-:Y:S02]  /*0f40*/  SHF.L.U32 R6, R131.reuse, 0x1, RZ ;  /* 0x0000000183067819 */ /* 0x040fe400000006ff */
[----:B------:R-:W-:Y:S02]  /*0f50*/  ISETP.GE.AND P6, PT, R131, R112, PT ;  /* 0x000000708300720c */ /* 0x000fe40003fc6270 */
[----:B------:R-:W-:-:S02]  /*0f60*/  IADD3.X R3, PT, PT, RZ, R3, RZ, P1, !PT ;  /* 0x00000003ff037210 */ /* 0x000fc40000ffe4ff */
[----:B------:R-:W-:Y:S02]  /*0f70*/  IADD3 R16, P0, PT, R6, R151, RZ ;  /* 0x0000009706107210 */ /* 0x000fe40007f1e0ff */
[----:B--2---:R-:W-:Y:S02]  /*0f80*/  LEA R2, P1, R0, UR8, 0x1 ;  /* 0x0000000800027c11 */ /* 0x004fe4000f8208ff */
[C---:B------:R-:W-:Y:S02]  /*0f90*/  IADD3 R18, P2, PT, R6.reuse, R149, RZ ;  /* 0x0000009506127210 */ /* 0x040fe40007f5e0ff */
[----:B------:R-:W-:Y:S02]  /*0fa0*/  IADD3 R6, P3, PT, R6, R146, RZ ;  /* 0x0000009206067210 */ /* 0x000fe40007f7e0ff */
[----:B------:R-:W-:Y:S02]  /*0fb0*/  PRMT R21, RZ, 0x7610, R21 ;  /* 0x00007610ff157816 */ /* 0x000fe40000000015 */
[----:B------:R-:W-:-:S02]  /*0fc0*/  IADD3.X R17, PT, PT, RZ, R150, RZ, P0, !PT ;  /* 0x00000096ff117210 */ /* 0x000fc400007fe4ff */
[----:B------:R-:W-:Y:S01]  /*0fd0*/  LEA.HI.X R3, R0, UR9, R3, 0x1, P1 ;  /* 0x0000000900037c11 */ /* 0x000fe200088f0c03 */
[----:B------:R-:W0:Y:S01]  /*0fe0*/  S2UR UR6, SR_CgaCtaId ;  /* 0x00000000000679c3 */ /* 0x000e220000008800 */
[-C--:B------:R-:W-:Y:S01]  /*0ff0*/  ISETP.GE.AND P0, PT, R129, R112.reuse, PT ;  /* 0x000000708100720c */ /* 0x080fe20003f06270 */
[----:B------:R-:W2:Y:S01]  /*1000*/  @!P6 LDG.E.U16 R21, desc[UR16][R16.64] ;  /* 0x000000101015e981 */ /* 0x000ea2000c1e1500 */
[----:B------:R-:W-:Y:S01]  /*1010*/  ISETP.GE.AND P1, PT, R127, R112, PT ;  /* 0x000000707f00720c */ /* 0x000fe20003f26270 */
[----:B------:R-:W4:Y:S01]  /*1020*/  LDCU.64 UR8, c[0x0][0x510] ;  /* 0x0000a200ff0877ac */ /* 0x000f220008000a00 */
[----:B------:R-:W-:Y:S02]  /*1030*/  IADD3.X R19, PT, PT, RZ, R148, RZ, P2, !PT ;  /* 0x00000094ff137210 */ /* 0x000fe400017fe4ff */
[----:B------:R-:W-:Y:S02]  /*1040*/  IADD3.X R7, PT, PT, RZ, R144, RZ, P3, !PT ;  /* 0x00000090ff077210 */ /* 0x000fe40001ffe4ff */
[----:B------:R-:W-:-:S02]  /*1050*/  ISETP.GE.AND P2, PT, R125, R112, PT ;  /* 0x000000707d00720c */ /* 0x000fc40003f46270 */
[-C--:B------:R-:W-:Y:S02]  /*1060*/  ISETP.GE.AND P3, PT, R123, R112.reuse, PT ;  /* 0x000000707b00720c */ /* 0x080fe40003f66270 */
[-C--:B------:R-:W-:Y:S02]  /*1070*/  ISETP.GE.AND P4, PT, R121, R112.reuse, PT ;  /* 0x000000707900720c */ /* 0x080fe40003f86270 */
[-C--:B------:R-:W-:Y:S01]  /*1080*/  ISETP.GE.AND P5, PT, R119, R112.reuse, PT ;  /* 0x000000707700720c */ /* 0x080fe20003fa6270 */
[----:B------:R-:W4:Y:S01]  /*1090*/  @!P1 LDG.E.U16 R23, desc[UR16][R16.64+0x80] ;  /* 0x0000801010179981 */ /* 0x000f22000c1e1500 */
[----:B------:R-:W-:Y:S02]  /*10a0*/  ISETP.GE.AND P6, PT, R117, R112, PT ;  /* 0x000000707500720c */ /* 0x000fe40003fc6270 */
[----:B------:R-:W-:-:S03]  /*10b0*/  PRMT R0, RZ, 0x7610, R0 ;  /* 0x00007610ff007816 */ /* 0x000fc60000000000 */
[----:B------:R-:W4:Y:S04]  /*10c0*/  @!P2 LDG.E.U16 R20, desc[UR16][R16.64+0xc0] ;  /* 0x0000c0101014a981 */ /* 0x000f28000c1e1500 */
[----:B------:R-:W4:Y:S04]  /*10d0*/  @!P0 LDG.E.U16 R0, desc[UR16][R16.64+0x40] ;  /* 0x0000401010008981 */ /* 0x000f28000c1e1500 */
[----:B------:R-:W4:Y:S04]  /*10e0*/  @!P3 LDG.E.U16 R25, desc[UR16][R16.64+0x100] ;  /* 0x000100101019b981 */ /* 0x000f28000c1e1500 */
[----:B------:R-:W4:Y:S04]  /*10f0*/  @!P4 LDG.E.U16 R22, desc[UR16][R16.64+0x140] ;  /* 0x000140101016c981 */ /* 0x000f28000c1e1500 */
[----:B------:R-:W4:Y:S04]  /*1100*/  @!P5 LDG.E.U16 R27, desc[UR16][R16.64+0x180] ;  /* 0x00018010101bd981 */ /* 0x000f28000c1e1500 */
[----:B------:R1:W4:Y:S01]  /*1110*/  @!P6 LDG.E.U16 R24, desc[UR16][R16.64+0x1c0] ;  /* 0x0001c0101018e981 */ /* 0x000322000c1e1500 */
[C---:B---3--:R-:W-:Y:S01]  /*1120*/  IADD3 R26, PT, PT, R111.reuse, 0x20, RZ ;  /* 0x000000206f1a7810 */ /* 0x048fe20007ffe0ff */
[----:B0-----:R-:W-:Y:S01]  /*1130*/  ULEA UR6, UR6, UR4, 0x18 ;  /* 0x0000000406067291 */ /* 0x001fe2000f8ec0ff */
[----:B------:R-:W-:Y:S01]  /*1140*/  IADD3 R28, PT, PT, R111, 0x40, RZ ;  /* 0x000000406f1c7810 */ /* 0x000fe20007ffe0ff */
[----:B------:R-:W0:Y:S01]  /*1150*/  LDCU UR4, c[0x0][0x38c] ;  /* 0x00007180ff0477ac */ /* 0x000e220008000800 */
[----:B------:R-:W-:-:S02]  /*1160*/  LEA.HI.SX32 R26, R26, R111, 0x1b ;  /* 0x0000006f1a1a7211 */ /* 0x000fc400078fdaff */
[-C--:B------:R-:W-:Y:S02]  /*1170*/  LEA.HI.SX32 R28, R28, R111.reuse, 0x1b ;  /* 0x0000006f1c1c7211 */ /* 0x080fe400078fdaff */
[C---:B-1----:R-:W-:Y:S02]  /*1180*/  IADD3 R16, PT, PT, R111.reuse, 0x60, RZ ;  /* 0x000000606f107810 */ /* 0x042fe40007ffe0ff */
[----:B------:R-:W-:Y:S02]  /*1190*/  LEA R109, R26, UR6, 0x1 ;  /* 0x000000061a6d7c11 */ /* 0x000fe4000f8e08ff */
[C---:B------:R-:W-:Y:S02]  /*11a0*/  LEA.HI.SX32 R110, R111.reuse, R111, 0x1b ;  /* 0x0000006f6f6e7211 */ /* 0x040fe400078fdaff */
[----:B------:R-:W-:Y:S02]  /*11b0*/  LEA R108, R28, UR6, 0x1 ;  /* 0x000000061c6c7c11 */ /* 0x000fe4000f8e08ff */
[----:B------:R-:W-:-:S02]  /*11c0*/  IADD3 R26, PT, PT, R111, 0x80, RZ ;  /* 0x000000806f1a7810 */ /* 0x000fc40007ffe0ff */
[-C--:B------:R-:W-:Y:S02]  /*11d0*/  LEA.HI.SX32 R16, R16, R111.reuse, 0x1b ;  /* 0x0000006f10107211 */ /* 0x080fe400078fdaff */
[C---:B------:R-:W-:Y:S02]  /*11e0*/  IADD3 R28, PT, PT, R111.reuse, 0xa0, RZ ;  /* 0x000000a06f1c7810 */ /* 0x040fe40007ffe0ff */
[C---:B------:R-:W-:Y:S02]  /*11f0*/  IADD3 R30, PT, PT, R111.reuse, 0xc0, RZ ;  /* 0x000000c06f1e7810 */ /* 0x040fe40007ffe0ff */
[----:B------:R-:W-:Y:S02]  /*1200*/  IADD3 R32, PT, PT, R111, 0xe0, RZ ;  /* 0x000000e06f207810 */ /* 0x000fe40007ffe0ff */
[----:B------:R-:W-:Y:S02]  /*1210*/  LEA R110, R110, UR6, 0x1 ;  /* 0x000000066e6e7c11 */ /* 0x000fe4000f8e08ff */
[----:B------:R-:W-:-:S02]  /*1220*/  LEA.HI.SX32 R26, R26, R111, 0x1b ;  /* 0x0000006f1a1a7211 */ /* 0x000fc400078fdaff */
[----:B------:R-:W-:Y:S02]  /*1230*/  LEA R107, R16, UR6, 0x1 ;  /* 0x00000006106b7c11 */ /* 0x000fe4000f8e08ff */
[-C--:B------:R-:W-:Y:S02]  /*1240*/  LEA.HI.SX32 R28, R28, R111.reuse, 0x1b ;  /* 0x0000006f1c1c7211 */ /* 0x080fe400078fdaff */
[----:B------:R-:W-:Y:S02]  /*1250*/  SHF.L.U32 R16, R111, 0x3, RZ ;  /* 0x000000036f107819 */ /* 0x000fe400000006ff */
[-C--:B------:R-:W-:Y:S02]  /*1260*/  LEA.HI.SX32 R30, R30, R111.reuse, 0x1b ;  /* 0x0000006f1e1e7211 */ /* 0x080fe400078fdaff */
[----:B------:R-:W-:Y:S02]  /*1270*/  LEA.HI.SX32 R32, R32, R111, 0x1b ;  /* 0x0000006f20207211 */ /* 0x000fe400078fdaff */
[----:B------:R-:W-:-:S02]  /*1280*/  LEA R106, R26, UR6, 0x1 ;  /* 0x000000061a6a7c11 */ /* 0x000fc4000f8e08ff */
[----:B------:R-:W-:Y:S02]  /*1290*/  LEA R105, R28, UR6, 0x1 ;  /* 0x000000061c697c11 */ /* 0x000fe4000f8e08ff */
[----:B------:R-:W-:Y:S02]  /*12a0*/  LEA.HI.SX32 R102, R16, R16, 0x1b ;  /* 0x0000001010667211 */ /* 0x000fe400078fdaff */
[----:B------:R-:W-:Y:S02]  /*12b0*/  LEA R104, R30, UR6, 0x1 ;  /* 0x000000061e687c11 */ /* 0x000fe4000f8e08ff */
[----:B------:R-:W-:Y:S02]  /*12c0*/  LEA R103, R32, UR6, 0x1 ;  /* 0x0000000620677c11 */ /* 0x000fe4000f8e08ff */
[----:B------:R-:W-:Y:S02]  /*12d0*/  LEA R102, R102, UR6, 0x1 ;  /* 0x0000000666667c11 */ /* 0x000fe4000f8e08ff */
[----:B------:R-:W-:-:S02]  /*12e0*/  P2R R31, PR, RZ, 0x1 ;  /* 0x00000001ff1f7803 */ /* 0x000fc40000000000 */
[----:B------:R-:W-:Y:S02]  /*12f0*/  ISETP.GE.AND P0, PT, R131, R112, PT ;  /* 0x000000708300720c */ /* 0x000fe40003f06270 */
[----:B------:R-:W-:Y:S02]  /*1300*/  PRMT R17, RZ, 0x7610, R17 ;  /* 0x00007610ff117816 */ /* 0x000fe40000000011 */
[----:B------:R-:W-:Y:S01]  /*1310*/  PRMT R26, RZ, 0x7610, R26 ;  /* 0x00007610ff1a7816 */ /* 0x000fe2000000001a */
[----:B--2---:R-:W-:Y:S04]  /*1320*/  STS.U16 [R110], R21 ;  /* 0x000000156e007388 */ /* 0x004fe80000000400 */
[----:B----4-:R1:W-:Y:S04]  /*1330*/  STS.U16 [R109+0x40], R0 ;  /* 0x000040006d007388 */ /* 0x0103e80000000400 */
        /* <DEDUP_REMOVED lines=17> */
[----:B------:R-:W-:Y:S02]  /*1450*/  PRMT R21, RZ, 0x7610, R21 ;  /* 0x00007610ff157816 */ /* 0x000fe40000000015 */
[----:B--2---:R-:W-:Y:S02]  /*1460*/  PRMT R23, RZ, 0x7610, R23 ;  /* 0x00007610ff177816 */ /* 0x004fe40000000017 */
[----:B---3--:R-:W-:Y:S02]  /*1470*/  PRMT R20, RZ, 0x7610, R20 ;  /* 0x00007610ff147816 */ /* 0x008fe40000000014 */
[----:B----4-:R-:W-:Y:S01]  /*1480*/  PRMT R25, RZ, 0x7610, R25 ;  /* 0x00007610ff197816 */ /* 0x010fe20000000019 */
[----:B------:R-:W2:Y:S01]  /*1490*/  @!P0 LDG.E.U16 R17, desc[UR16][R18.64] ;  /* 0x0000001012118981 */ /* 0x000ea2000c1e1500 */
[----:B------:R-:W-:Y:S02]  /*14a0*/  ISETP.NE.AND P0, PT, R31, RZ, PT ;  /* 0x000000ff1f00720c */ /* 0x000fe40003f05270 */
[----:B0-----:R-:W-:Y:S01]  /*14b0*/  PRMT R22, RZ, 0x7610, R22 ;  /* 0x00007610ff167816 */ /* 0x001fe20000000016 */
        /* <DEDUP_REMOVED lines=13> */
[----:B------:R-:W-:-:S02]  /*1590*/  PRMT R30, RZ, 0x7610, R30 ;  /* 0x00007610ff1e7816 */ /* 0x000fc4000000001e */
[----:B------:R-:W-:Y:S01]  /*15a0*/  PRMT R35, RZ, 0x7610, R35 ;  /* 0x00007610ff237816 */ /* 0x000fe20000000023 */
[----:B--2---:R-:W-:Y:S04]  /*15b0*/  STS.U16 [R110], R17 ;  /* 0x000000116e007388 */ /* 0x004fe80000000400 */
[----:B---3--:R-:W-:Y:S04]  /*15c0*/  STS.U16 [R109+0x40], R0 ;  /* 0x000040006d007388 */ /* 0x008fe80000000400 */
[----:B------:R-:W-:Y:S04]  /*15d0*/  STS.U16 [R108+0x80], R21 ;  /* 0x000080156c007388 */ /* 0x000fe80000000400 */
[----:B----4-:R0:W-:Y:S04]  /*15e0*/  STS.U16 [R107+0xc0], R26 ;  /* 0x0000c01a6b007388 */ /* 0x0101e80000000400 */
        /* <DEDUP_REMOVED lines=35> */
[----:B------:R0:W-:Y:S04]  /*1820*/  STS.U16 [R108+0x80], R31 ;  /* 0x0000801f6c007388 */ /* 0x0001e80000000400 */
[----:B----4-:R-:W-:Y:S04]  /*1830*/  STS.U16 [R107+0xc0], R28 ;  /* 0x0000c01c6b007388 */ /* 0x010fe80000000400 */
        /* <DEDUP_REMOVED lines=42> */
[----:B------:R-:W2:Y:S04]  /*1ae0*/  LDS.U16 R34, [R102+0x8] ;  /* 0x0000080066227984 */ /* 0x000ea80000000400 */
[----:B------:R-:W3:Y:S04]  /*1af0*/  LDS.U16 R35, [R102+0xa] ;  /* 0x00000a0066237984 */ /* 0x000ee80000000400 */
[----:B------:R-:W4:Y:S04]  /*1b00*/  LDS.U16 R36, [R102+0xc] ;  /* 0x00000c0066247984 */ /* 0x000f280000000400 */
[----:B------:R-:W4:Y:S01]  /*1b10*/  LDS.U16 R31, [R102+0xe] ;  /* 0x00000e00661f7984 */ /* 0x000f220000000400 */
[----:B------:R-:W-:Y:S01]  /*1b20*/  BAR.SYNC.DEFER_BLOCKING 0x0 ;  /* 0x0000000000007b1d */ /* 0x000fe20000010000 */
[----:B0-----:R-:W-:-:S02]  /*1b30*/  PRMT R38, RZ, 0x7610, R38 ;  /* 0x00007610ff267816 */ /* 0x001fc40000000026 */
[----:B------:R-:W-:Y:S02]  /*1b40*/  PRMT R37, RZ, 0x7610, R37 ;  /* 0x00007610ff257816 */ /* 0x000fe40000000025 */
[----:B------:R-:W-:Y:S02]  /*1b50*/  PRMT R39, RZ, 0x7610, R39 ;  /* 0x00007610ff277816 */ /* 0x000fe40000000027 */
[----:B------:R-:W-:Y:S01]  /*1b60*/  PRMT R41, RZ, 0x7610, R41 ;  /* 0x00007610ff297816 */ /* 0x000fe20000000029 */
        /* <DEDUP_REMOVED lines=10> */
[----:B-1----:R-:W-:-:S02]  /*1c10*/  SHF.L.U32 R49, R33, 0x10, RZ ;  /* 0x0000001021317819 */ /* 0x002fc400000006ff */
[----:B--2---:R-:W-:Y:S02]  /*1c20*/  SHF.L.U32 R51, R34, 0x10, RZ ;  /* 0x0000001022337819 */ /* 0x004fe400000006ff */
[----:B------:R-:W-:Y:S01]  /*1c30*/  SHF.L.U32 R46, R5, 0x10, RZ ;  /* 0x00000010052e7819 */ /* 0x000fe200000006ff */
[----:B0-----:R-:W-:Y:S02]  /*1c40*/  FMUL.FTZ R2, R49, -1.4426950216293334961 ;  /* 0xbfb8aa3b31027820 */ /* 0x001fe40000410000 */
[----:B------:R-:W-:Y:S01]  /*1c50*/  FMUL.FTZ R3, R51, -1.4426950216293334961 ;  /* 0xbfb8aa3b33037820 */ /* 0x000fe20000410000 */
[----:B------:R-:W-:Y:S01]  /*1c60*/  SHF.L.U32 R45, R4, 0x10, RZ ;  /* 0x00000010042d7819 */ /* 0x000fe200000006ff */
[----:B------:R-:W-:Y:S01]  /*1c70*/  MUFU.EX2 R50, R2 ;  /* 0x0000000200327308 */ /* 0x000fe20000000800 */
[----:B------:R-:W-:Y:S01]  /*1c80*/  FMUL.FTZ R5, R46, -1.4426950216293334961 ;  /* 0xbfb8aa3b2e057820 */ /* 0x000fe20000410000 */
[----:B---3--:R-:W-:Y:S02]  /*1c90*/  SHF.L.U32 R53, R35, 0x10, RZ ;  /* 0x0000001023357819 */ /* 0x008fe400000006ff */
[----:B------:R-:W-:-:S04]  /*1ca0*/  FMUL.FTZ R4, R45, -1.4426950216293334961 ;  /* 0xbfb8aa3b2d047820 */ /* 0x000fc80000410000 */
[----:B------:R-:W-:Y:S08]  /*1cb0*/  MUFU.EX2 R35, R3 ;  /* 0x0000000300237308 */ /* 0x000ff00000000800 */
[----:B------:R-:W0:Y:S01]  /*1cc0*/  MUFU.EX2 R5, R5 ;  /* 0x0000000500057308 */ /* 0x000e220000000800 */
[----:B------:R-:W-:-:S07]  /*1cd0*/  SHF.L.U32 R47, R32, 0x10, RZ ;  /* 0x00000010202f7819 */ /* 0x000fce00000006ff */
[----:B------:R-:W1:Y:S01]  /*1ce0*/  MUFU.EX2 R4, R4 ;  /* 0x0000000400047308 */ /* 0x000e620000000800 */
[----:B------:R-:W-:Y:S01]  /*1cf0*/  FMUL.FTZ R32, R47, -1.4426950216293334961 ;  /* 0xbfb8aa3b2f207820 */ /* 0x000fe20000410000 */
[----:B----4-:R-:W-:Y:S01]  /*1d00*/  SHF.L.U32 R55, R36, 0x10, RZ ;  /* 0x0000001024377819 */ /* 0x010fe200000006ff */
[----:B0-----:R-:W-:-:S05]  /*1d10*/  FADD.FTZ R33, R5, 1 ;  /* 0x3f80000005217421 */ /* 0x001fca0000010000 */
[----:B------:R1:W0:Y:S01]  /*1d20*/  MUFU.EX2 R48, R32 ;  /* 0x0000002000307308 */ /* 0x0002220000000800 */
[----:B------:R-:W-:Y:S01]  /*1d30*/  SHF.L.U32 R58, R31, 0x10, RZ ;  /* 0x000000101f3a7819 */ /* 0x000fe200000006ff */
[----:B------:R-:W-:Y:S01]  /*1d40*/  FMUL.FTZ R31, R55, -1.4426950216293334961 ;  /* 0xbfb8aa3b371f7820 */ /* 0x000fe20000410000 */
[----:B-1----:R-:W-:-:S05]  /*1d50*/  FADD.FTZ R32, R4, 1 ;  /* 0x3f80000004207421 */ /* 0x002fca0000010000 */
[----:B------:R1:W-:Y:S01]  /*1d60*/  MUFU.RCP R34, R32 ;  /* 0x0000002000227308 */ /* 0x0003e20000001000 */
[----:B------:R-:W-:Y:S01]  /*1d70*/  FMUL.FTZ R36, R53, -1.4426950216293334961 ;  /* 0xbfb8aa3b35247820 */ /* 0x000fe20000410000 */
[----:B------:R-:W-:-:S06]  /*1d80*/  SHF.L.U32 R6, R6, 0x10, RZ ;  /* 0x0000001006067819 */ /* 0x000fcc00000006ff */
[----:B------:R-:W-:Y:S01]  /*1d90*/  MUFU.EX2 R36, R36 ;  /* 0x0000002400247308 */ /* 0x000fe20000000800 */
[----:B0-----:R-:W-:Y:S01]  /*1da0*/  FADD.FTZ R48, R48, 1 ;  /* 0x3f80000030307421 */ /* 0x001fe20000010000 */
[----:B------:R-:W-:Y:S01]  /*1db0*/  FADD.FTZ R50, R50, 1 ;  /* 0x3f80000032327421 */ /* 0x000fe20000010000 */
[----:B------:R-:W-:-:S05]  /*1dc0*/  SHF.L.U32 R7, R7, 0x10, RZ ;  /* 0x0000001007077819 */ /* 0x000fca00000006ff */
[----:B------:R-:W-:Y:S08]  /*1dd0*/  MUFU.RCP R48, R48 ;  /* 0x0000003000307308 */ /* 0x000ff00000001000 */
[----:B------:R-:W-:Y:S01]  /*1de0*/  MUFU.RCP R50, R50 ;  /* 0x0000003200327308 */ /* 0x000fe20000001000 */
[----:B------:R-:W-:Y:S02]  /*1df0*/  SHF.L.U32 R24, R24, 0x10, RZ ;  /* 0x0000001018187819 */ /* 0x000fe400000006ff */
[----:B------:R-:W-:-:S02]  /*1e00*/  SHF.L.U32 R25, R25, 0x10, RZ ;  /* 0x0000001019197819 */ /* 0x000fc400000006ff */
[----:B------:R-:W-:Y:S02]  /*1e10*/  SHF.L.U32 R26, R26, 0x10, RZ ;  /* 0x000000101a1a7819 */ /* 0x000fe400000006ff */
[----:B------:R-:W-:Y:S02]  /*1e20*/  SHF.L.U32 R27, R27, 0x10, RZ ;  /* 0x000000101b1b7819 */ /* 0x000fe400000006ff */
[----:B------:R-:W-:Y:S02]  /*1e30*/  SHF.L.U32 R28, R28, 0x10, RZ ;  /* 0x000000101c1c7819 */ /* 0x000fe400000006ff */
[----:B------:R-:W-:Y:S02]  /*1e40*/  SHF.L.U32 R30, R30, 0x10, RZ ;  /* 0x000000101e1e7819 */ /* 0x000fe400000006ff */
[----:B------:R-:W-:Y:S01]  /*1e50*/  ISETP.NE.AND P4, PT, R157, RZ, PT ;  /* 0x000000ff9d00720c */ /* 0x000fe20003f85270 */
[----:B------:R-:W-:Y:S04]  /*1e60*/  STS.U16 [R110], R43 ;  /* 0x0000002b6e007388 */ /* 0x000fe80000000400 */
        /* <DEDUP_REMOVED lines=8> */
[----:B------:R-:W4:Y:S04]  /*1ef0*/  LDS.U16 R2, [R102] ;  /* 0x0000000066027984 */ /* 0x000f280000000400 */
[----:B------:R-:W4:Y:S01]  /*1f00*/  LDS.U16 R3, [R102+0x2] ;  /* 0x0000020066037984 */ /* 0x000f220000000400 */
[----:B0-----:R-:W0:Y:S03]  /*1f10*/  MUFU.RCP R37, R33 ;  /* 0x0000002100257308 */ /* 0x001e260000001000 */
[----:B------:R-:W4:Y:S04]  /*1f20*/  LDS.U16 R4, [R102+0x4] ;  /* 0x0000040066047984 */ /* 0x000f280000000400 */
[----:B------:R-:W4:Y:S01]  /*1f30*/  LDS.U16 R5, [R102+0x6] ;  /* 0x0000060066057984 */ /* 0x000f220000000400 */
[----:B--2---:R2:W4:Y:S01]  /*1f40*/  MUFU.EX2 R42, R31 ;  /* 0x0000001f002a7308 */ /* 0x0045220000000800 */
[----:B------:R-:W-:-:S02]  /*1f50*/  FMUL.FTZ R38, R58, -1.4426950216293334961 ;  /* 0xbfb8aa3b3a267820 */ /* 0x000fc40000410000 */
[----:B-1----:R-:W-:Y:S04]  /*1f60*/  LDS.U16 R32, [R102+0xa] ;  /* 0x00000a0066207984 */ /* 0x002fe80000000400 */
[----:B--2---:R-:W1:Y:S01]  /*1f70*/  LDS.U16 R31, [R102+0x8] ;  /* 0x00000800661f7984 */ /* 0x004e620000000400 */
[----:B------:R2:W1:Y:S01]  /*1f80*/  MUFU.EX2 R57, R38 ;  /* 0x0000002600397308 */ /* 0x0004620000000800 */
[----:B---3--:R-:W-:Y:S01]  /*1f90*/  FADD.FTZ R41, R35, 1 ;  /* 0x3f80000023297421 */ /* 0x008fe20000010000 */
[----:B0-----:R-:W-:-:S04]  /*1fa0*/  FADD.FTZ R35, -R37, 1 ;  /* 0x3f80000025237421 */ /* 0x001fc80000010100 */
[----:B------:R-:W-:Y:S01]  /*1fb0*/  FFMA.FTZ R39, R46, R35, 1 ;  /* 0x3f8000002e277423 */ /* 0x000fe20000010023 */
[----:B----4-:R-:W-:Y:S02]  /*1fc0*/  SHF.L.U32 R33, R2, 0x10, RZ ;  /* 0x0000001002217819 */ /* 0x010fe400000006ff */
[----:B------:R-:W0:Y:S01]  /*1fd0*/  LDS.U16 R2, [R102+0xc] ;  /* 0x00000c0066027984 */ /* 0x000e220000000400 */
[----:B--2---:R-:W-:Y:S02]  /*1fe0*/  SHF.L.U32 R38, R3, 0x10, RZ ;  /* 0x0000001003267819 */ /* 0x004fe400000006ff */
[----:B------:R-:W-:-:S04]  /*1ff0*/  FMUL.FTZ R3, R6, R33 ;  /* 0x0000002106037220 */ /* 0x000fc80000410000 */
[----:B------:R-:W-:Y:S02]  /*2000*/  FMUL.FTZ R35, R34, R3 ;  /* 0x0000000322237220 */ /* 0x000fe40000410000 */
[----:B------:R-:W2:Y:S01]  /*2010*/  LDS.U16 R3, [R102+0xe] ;  /* 0x00000e0066037984 */ /* 0x000ea20000000400 */
[----:B------:R-:W-:Y:S01]  /*2020*/  FADD.FTZ R43, R36, 1 ;  /* 0x3f800000242b7421 */ /* 0x000fe20000010000 */
[----:B------:R-:W-:Y:S01]  /*2030*/  FADD.FTZ R36, -R34, 1 ;  /* 0x3f80000022247421 */ /* 0x000fe20000010100 */
[----:B------:R-:W-:Y:S01]  /*2040*/  FMUL.FTZ R40, R7, R38 ;  /* 0x0000002607287220 */ /* 0x000fe20000410000 */
[----:B------:R3:W4:Y:S02]  /*2050*/  MUFU.RCP R52, R41 ;  /* 0x0000002900347308 */ /* 0x0007240000001000 */
[----:B------:R-:W-:Y:S01]  /*2060*/  FFMA.FTZ R36, R45, R36, 1 ;  /* 0x3f8000002d247423 */ /* 0x000fe20000010024 */
[----:B------:R-:W-:Y:S01]  /*2070*/  FMUL.FTZ R40, R37, R40 ;  /* 0x0000002825287220 */ /* 0x000fe20000410000 */
[----:B------:R-:W-:-:S02]  /*2080*/  FADD.FTZ R56, R42, 1 ;  /* 0x3f8000002a387421 */ /* 0x000fc40000010000 */
[----:B------:R-:W-:Y:S02]  /*2090*/  FMUL.FTZ R35, R35, R36 ;  /* 0x0000002423237220 */ /* 0x000fe40000410000 */
[----:B------:R4:W0:Y:S01]  /*20a0*/  MUFU.RCP R54, R43 ;  /* 0x0000002b00367308 */ /* 0x0008220000001000 */
[----:B------:R-:W-:Y:S01]  /*20b0*/  FMUL.FTZ R40, R40, R39 ;  /* 0x0000002728287220 */ /* 0x000fe20000410000 */
[----:B------:R-:W-:Y:S02]  /*20c0*/  SHF.L.U32 R36, R4, 0x10, RZ ;  /* 0x0000001004247819 */ /* 0x000fe400000006ff */
[----:B------:R-:W-:Y:S01]  /*20d0*/  SHF.L.U32 R39, R5, 0x10, RZ ;  /* 0x0000001005277819 */ /* 0x000fe200000006ff */
[----:B-1----:R-:W-:Y:S01]  /*20e0*/  FADD.FTZ R57, R57, 1 ;  /* 0x3f80000039397421 */ /* 0x002fe20000010000 */
[----:B---3--:R-:W-:Y:S01]  /*20f0*/  SHF.L.U32 R41, R31, 0x10, RZ ;  /* 0x000000101f297819 */ /* 0x008fe200000006ff */
[----:B------:R-:W-:Y:S01]  /*2100*/  FADD.FTZ R42, -R48, 1 ;  /* 0x3f800000302a7421 */ /* 0x000fe20000010100 */
[----:B------:R-:W-:Y:S01]  /*2110*/  FADD.FTZ R44, -R50, 1 ;  /* 0x3f800000322c7421 */ /* 0x000fe20000010100 */
[----:B------:R-:W-:Y:S01]  /*2120*/  FMUL.FTZ R5, R24, R36 ;  /* 0x0000002418057220 */ /* 0x000fe20000410000 */
[----:B------:R-:W-:Y:S01]  /*2130*/  FMUL.FTZ R31, R25, R39 ;  /* 0x00000027191f7220 */ /* 0x000fe20000410000 */
[----:B------:R-:W1:Y:S01]  /*2140*/  MUFU.RCP R56, R56 ;  /* 0x0000003800387308 */ /* 0x000e620000001000 */
[----:B----4-:R-:W-:Y:S01]  /*2150*/  FADD.FTZ R4, -R52, 1 ;  /* 0x3f80000034047421 */ /* 0x010fe20000010100 */
[----:B------:R-:W-:Y:S01]  /*2160*/  FFMA.FTZ R42, R47, R42, 1 ;  /* 0x3f8000002f2a7423 */ /* 0x000fe2000001002a */
[----:B------:R-:W-:Y:S01]  /*2170*/  FFMA.FTZ R44, R49, R44, 1 ;  /* 0x3f800000312c7423 */ /* 0x000fe2000001002c */
[----:B------:R-:W-:Y:S01]  /*2180*/  FMUL.FTZ R43, R26, R41 ;  /* 0x000000291a2b7220 */ /* 0x000fe20000410000 */
[----:B------:R-:W-:-:S03]  /*2190*/  FMUL.FTZ R5, R48, R5 ;  /* 0x0000000530057220 */ /* 0x000fc60000410000 */
[----:B------:R3:W4:Y:S01]  /*21a0*/  MUFU.RCP R59, R57 ;  /* 0x00000039003b7308 */ /* 0x0007220000001000 */
[----:B------:R-:W-:Y:S01]  /*21b0*/  FMUL.FTZ R31, R50, R31 ;  /* 0x0000001f321f7220 */ /* 0x000fe20000410000 */
[----:B------:R-:W-:Y:S01]  /*21c0*/  SHF.L.U32 R32, R32, 0x10, RZ ;  /* 0x0000001020207819 */ /* 0x000fe200000006ff */
[----:B------:R-:W-:Y:S01]  /*21d0*/  FFMA.FTZ R4, R51, R4, 1 ;  /* 0x3f80000033047423 */ /* 0x000fe20000010004 */
[----:B------:R-:W-:Y:S01]  /*21e0*/  FMUL.FTZ R43, R52, R43 ;  /* 0x0000002b342b7220 */ /* 0x000fe20000410000 */
[----:B------:R-:W-:Y:S01]  /*21f0*/  FMUL.FTZ R5, R5, R42 ;  /* 0x0000002a05057220 */ /* 0x000fe20000410000 */
[----:B------:R-:W-:Y:S01]  /*2200*/  FMUL.FTZ R44, R31, R44 ;  /* 0x0000002c1f2c7220 */ /* 0x000fe20000410000 */
[----:B0-----:R-:W-:Y:S01]  /*2210*/  FADD.FTZ R42, -R54, 1 ;  /* 0x3f800000362a7421 */ /* 0x001fe20000010100 */
[----:B------:R-:W-:Y:S01]  /*2220*/  FMUL.FTZ R31, R27, R32 ;  /* 0x000000201b1f7220 */ /* 0x000fe20000410000 */
[----:B------:R-:W-:Y:S01]  /*2230*/  FMUL.FTZ R4, R43, R4 ;  /* 0x000000042b047220 */ /* 0x000fe20000410000 */
[----:B------:R-:W-:Y:S01]  /*2240*/  SHF.L.U32 R43, R2, 0x10, RZ ;  /* 0x00000010022b7819 */ /* 0x000fe200000006ff */
[----:B------:R-:W-:Y:S01]  /*2250*/  FFMA.FTZ R42, R53, R42, 1 ;  /* 0x3f800000352a7423 */ /* 0x000fe2000001002a */
[----:B------:R-:W-:Y:S01]  /*2260*/  FMUL.FTZ R31, R54, R31 ;  /* 0x0000001f361f7220 */ /* 0x000fe20000410000 */
[----:B--2---:R-:W-:Y:S01]  /*2270*/  SHF.L.U32 R60, R3, 0x10, RZ ;  /* 0x00000010033c7819 */ /* 0x004fe200000006ff */
[----:B-1----:R-:W-:Y:S01]  /*2280*/  FADD.FTZ R2, -R56, 1 ;  /* 0x3f80000038027421 */ /* 0x002fe20000010100 */
[----:B---3--:R-:W-:Y:S01]  /*2290*/  FMUL.FTZ R57, R28, R43 ;  /* 0x0000002b1c397220 */ /* 0x008fe20000410000 */
[----:B------:R-:W-:Y:S01]  /*22a0*/  FMUL.FTZ R31, R31, R42 ;  /* 0x0000002a1f1f7220 */ /* 0x000fe20000410000 */
[----:B----4-:R-:W-:Y:S01]  /*22b0*/  FADD.FTZ R3, -R59, 1 ;  /* 0x3f8000003b037421 */ /* 0x010fe20000010100 */
        /* <DEDUP_REMOVED lines=16> */
[----:B------:R-:W-:Y:S02]  /*23c0*/  PRMT R64, R2, 0x7632, R64 ;  /* 0x0000763202407816 */ /* 0x000fe40000000040 */
[----:B------:R-:W0:Y:S01]  /*23d0*/  LDC.64 R2, c[0x0][0x508] ;  /* 0x00014200ff027b82 */ /* 0x000e220000000a00 */
        /* <DEDUP_REMOVED lines=74> */
[----:B------:R-:W0:Y:S01]  /*2880*/  LDC.64 R44, c[0x0][0x438] ;  /* 0x00010e00ff2c7b82 */ /* 0x000e220000000a00 */
[----:B------:R-:W-:-:S02]  /*2890*/  F2FP.BF16.F32.PACK_AB R36, R39, R36 ;  /* 0x000000242724723e */ /* 0x000fc400000010ff */
[----:B------:R-:W-:Y:S02]  /*28a0*/  F2FP.BF16.F32.PACK_AB R32, R32, R41 ;  /* 0x000000292020723e */ /* 0x000fe400000010ff */
[----:B------:R-:W-:Y:S02]  /*28b0*/  F2FP.BF16.F32.PACK_AB R43, R60, R43 ;  /* 0x0000002b3c2b723e */ /* 0x000fe400000010ff */
[----:B------:R-:W-:Y:S02]  /*28c0*/  PRMT R51, R33, 0x7632, R51 ;  /* 0x0000763221337816 */ /* 0x000fe40000000033 */
[----:B------:R-:W-:Y:S02]  /*28d0*/  PRMT R2, R36, 0x7632, R2 ;  /* 0x0000763224027816 */ /* 0x000fe40000000002 */
[----:B------:R-:W-:Y:S02]  /*28e0*/  PRMT R3, R32, 0x7632, R3 ;  /* 0x0000763220037816 */ /* 0x000fe40000000003 */
[C---:B------:R-:W-:Y:S01]  /*28f0*/  PRMT R4, R43.reuse, 0x7610, R4 ;  /* 0x000076102b047816 */ /* 0x040fe20000000004 */
[----:B------:R-:W-:Y:S01]  /*2900*/  STS.U16 [R102], R33 ;  /* 0x0000002166007388 */ /* 0x000fe20000000400 */
[----:B------:R-:W-:-:S02]  /*2910*/  PRMT R6, R43, 0x7632, R6 ;  /* 0x000076322b067816 */ /* 0x000fc40000000006 */
[----:B------:R-:W1:Y:S01]  /*2920*/  LDC.64 R42, c[0x0][0x430] ;  /* 0x00010c00ff2a7b82 */ /* 0x000e620000000a00 */
        /* <DEDUP_REMOVED lines=9> */
[----:B-1----:R-:W-:-:S03]  /*29c0*/  IMAD.WIDE.U32 R2, R42, UR18, R14 ;  /* 0x000000122a027c25 */ /* 0x002fc6000f8e000e */
[----:B------:R-:W-:Y:S01]  /*29d0*/  LDS.U16 R7, [R109+0x40] ;  /* 0x000040006d077984 */ /* 0x000fe20000000400 */
[----:B------:R-:W-:-:S03]  /*29e0*/  IMAD R3, R43, UR18, R3 ;  /* 0x000000122b037c24 */ /* 0x000fc6000f8e0203 */
[----:B------:R-:W-:Y:S01]  /*29f0*/  LDS.U16 R25, [R108+0x80] ;  /* 0x000080006c197984 */ /* 0x000fe20000000400 */
[----:B0-----:R-:W-:-:S03]  /*2a00*/  IMAD.WIDE.U32 R2, R165, R44, R2 ;  /* 0x0000002ca5027225 */ /* 0x001fc600078e0002 */
[----:B------:R-:W-:Y:S01]  /*2a10*/  LDS.U16 R33, [R107+0xc0] ;  /* 0x0000c0006b217984 */ /* 0x000fe20000000400 */
[----:B--2---:R-:W-:Y:S01]  /*2a20*/  IMAD R6, R165, R45, R3 ;  /* 0x0000002da5067224 */ /* 0x004fe200078e0203 */
        /* <DEDUP_REMOVED lines=27> */
.L_x_15559:
[----:B------:R-:W-:Y:S01]  /*2be0*/  SHF.L.U32 R93, R93, 0x10, RZ ;  /* 0x000000105d5d7819 */ /* 0x000fe200000006ff */
[----:B------:R-:W-:Y:S01]  /*2bf0*/  BAR.SYNC.DEFER_BLOCKING 0x0 ;  /* 0x0000000000007b1d */ /* 0x000fe20000010000 */
[----:B------:R-:W-:Y:S01]  /*2c00*/  SHF.L.U32 R91, R91, 0x10, RZ ;  /* 0x000000105b5b7819 */ /* 0x000fe200000006ff */
[----:B------:R-:W-:Y:S01]  /*2c10*/  UISETP.GE.AND UP0, UPT, UR4, 0x1, UPT ;  /* 0x000000010400788c */ /* 0x000fe2000bf06270 */
[----:B------:R-:W-:Y:S01]  /*2c20*/  SHF.L.U32 R89, R89, 0x10, RZ ;  /* 0x0000001059597819 */ /* 0x000fe200000006ff */
[----:B------:R-:W-:Y:S01]  /*2c30*/  FFMA.FTZ R152, R31, R93, R152 ;  /* 0x0000005d1f987223 */ /* 0x000fe20000010098 */
[----:B0-----:R-:W-:Y:S02]  /*2c40*/  SHF.L.U32 R3, R22, 0x10, RZ ;  /* 0x0000001016037819 */ /* 0x001fe400000006ff */
        /* <DEDUP_REMOVED lines=44> */
[C-C-:B------:R-:W-:Y:S01]  /*2f10*/  IADD3 R3, PT, PT, R16.reuse, 0x1, R16.reuse ;  /* 0x0000000110037810 */ /* 0x140fe20007ffe010 */
[----:B------:R-:W0:Y:S01]  /*2f20*/  LDC R61, c[0x0][0x388] ;  /* 0x0000e200ff3d7b82 */ /* 0x000e220000000800 */
[----:B------:R-:W-:Y:S01]  /*2f30*/  IADD3 R5, PT, PT, R16, 0x2, R16 ;  /* 0x0000000210057810 */ /* 0x000fe20007ffe010 */
[----:B------:R-:W-:Y:S01]  /*2f40*/  FADD.FTZ R64, R28, R28 ;  /* 0x0000001c1c407221 */ /* 0x000fe20000010000 */
[----:B------:R-:W-:Y:S01]  /*2f50*/  IADD3 R7, PT, PT, R16, 0x3, R16 ;  /* 0x0000000310077810 */ /* 0x000fe20007ffe010 */
[----:B------:R-:W-:Y:S01]  /*2f60*/  FADD.FTZ R63, R30, R30 ;  /* 0x0000001e1e3f7221 */ /* 0x000fe20000010000 */
[C-C-:B------:R-:W-:Y:S01]  /*2f70*/  IADD3 R31, PT, PT, R16.reuse, 0x4, R16.reuse ;  /* 0x00000004101f7810 */ /* 0x140fe20007ffe010 */
[----:B------:R-:W-:Y:S01]  /*2f80*/  FADD.FTZ R69, R69, R69 ;  /* 0x0000004545457221 */ /* 0x000fe20000010000 */
[C-C-:B------:R-:W-:Y:S01]  /*2f90*/  IADD3 R33, PT, PT, R16.reuse, 0x5, R16.reuse ;  /* 0x0000000510217810 */ /* 0x140fe20007ffe010 */
[----:B------:R-:W1:Y:S01]  /*2fa0*/  LDC.64 R18, c[0x0][0x448] ;  /* 0x00011200ff127b82 */ /* 0x000e620000000a00 */
[C-C-:B------:R-:W-:Y:S01]  /*2fb0*/  IADD3 R35, PT, PT, R16.reuse, 0x6, R16.reuse ;  /* 0x0000000610237810 */ /* 0x140fe20007ffe010 */
[----:B------:R-:W-:Y:S01]  /*2fc0*/  FADD.FTZ R67, R67, R67 ;  /* 0x0000004343437221 */ /* 0x000fe20000010000 */
[----:B------:R-:W-:Y:S01]  /*2fd0*/  IADD3 R37, PT, PT, R16, 0x7, R16 ;  /* 0x0000000710257810 */ /* 0x000fe20007ffe010 */
[----:B------:R-:W2:Y:S01]  /*2fe0*/  LDCU UR8, c[0x0][0x394] ;  /* 0x00007280ff0877ac */ /* 0x000ea20008000800 */
[----:B------:R-:W-:-:S02]  /*2ff0*/  SHF.L.U32 R2, R111, 0x4, RZ ;  /* 0x000000046f027819 */ /* 0x000fc400000006ff */
[----:B------:R-:W-:Y:S01]  /*3000*/  SHF.L.U32 R62, R113, 0x9, RZ ;  /* 0x00000009713e7819 */ /* 0x000fe200000006ff */
[----:B------:R-:W3:Y:S01]  /*3010*/  LDC.64 R16, c[0x0][0x440] ;  /* 0x00011000ff107b82 */ /* 0x000ee20000000a00 */
[C---:B------:R-:W-:Y:S01]  /*3020*/  IADD3 R41, PT, PT, R2.reuse, 0x9, RZ ;  /* 0x0000000902297810 */ /* 0x040fe20007ffe0ff */
[----:B------:R-:W4:Y:S01]  /*3030*/  LDCU UR9, c[0x0][0x38c] ;  /* 0x00007180ff0977ac */ /* 0x000f220008000800 */
[C---:B------:R-:W-:Y:S02]  /*3040*/  IADD3 R36, PT, PT, R111.reuse, 0x1c0, RZ ;  /* 0x000001c06f247810 */ /* 0x040fe40007ffe0ff */
[----:B------:R-:W-:Y:S01]  /*3050*/  IADD3 R38, PT, PT, R111, 0x1e0, RZ ;  /* 0x000001e06f267810 */ /* 0x000fe20007ffe0ff */
[----:B------:R-:W-:Y:S01]  /*3060*/  UMOV UR4, URZ ;  /* 0x000000ff00047c82 */ /* 0x000fe20008000000 */
[C---:B------:R-:W-:Y:S01]  /*3070*/  IADD3 R39, PT, PT, R2.reuse, 0x8, RZ ;  /* 0x0000000802277810 */ /* 0x040fe20007ffe0ff */
        /* <DEDUP_REMOVED lines=9> */
[C---:B------:R-:W-:Y:S01]  /*3110*/  IADD3 R45, PT, PT, R2.reuse, 0xb, RZ ;  /* 0x0000000b022d7810 */ /* 0x040fe20007ffe0ff */
[----:B------:R-:W0:Y:S01]  /*3120*/  LDC.64 R24, c[0x0][0x3e0] ;  /* 0x0000f800ff187b82 */ /* 0x000e220000000a00 */
[C---:B------:R-:W-:Y:S02]  /*3130*/  IADD3 R47, PT, PT, R2.reuse, 0xc, RZ ;  /* 0x0000000c022f7810 */ /* 0x040fe40007ffe0ff */
[C---:B------:R-:W-:Y:S02]  /*3140*/  IADD3 R49, PT, PT, R2.reuse, 0xd, RZ ;  /* 0x0000000d02317810 */ /* 0x040fe40007ffe0ff */
[C---:B------:R-:W-:Y:S02]  /*3150*/  IADD3 R51, PT, PT, R2.reuse, 0xe, RZ ;  /* 0x0000000e02337810 */ /* 0x040fe40007ffe0ff */
[----:B------:R-:W-:Y:S01]  /*3160*/  IADD3 R53, PT, PT, R2, 0xf, RZ ;  /* 0x0000000f02357810 */ /* 0x000fe20007ffe0ff */
[----:B------:R-:W0:Y:S01]  /*3170*/  LDC.64 R26, c[0x0][0x4f0] ;  /* 0x00013c00ff1a7b82 */ /* 0x000e220000000a00 */
[----:B------:R-:W-:-:S02]  /*3180*/  LEA R60, R29, -R62, 0x1 ;  /* 0x8000003e1d3c7211 */ /* 0x000fc400078e08ff */
[-C--:B------:R-:W-:Y:S02]  /*3190*/  LEA.HI.SX32 R41, R41, R2.reuse, 0x1b ;  /* 0x0000000229297211 */ /* 0x080fe400078fdaff */
[-C--:B------:R-:W-:Y:S02]  /*31a0*/  LEA.HI.SX32 R37, R37, R2.reuse, 0x1b ;  /* 0x0000000225257211 */ /* 0x080fe400078fdaff */
[-C--:B------:R-:W-:Y:S02]  /*31b0*/  LEA.HI.SX32 R39, R39, R2.reuse, 0x1b ;  /* 0x0000000227277211 */ /* 0x080fe400078fdaff */
[----:B------:R-:W-:Y:S02]  /*31c0*/  LEA.HI.SX32 R40, R43, R2, 0x1b ;  /* 0x000000022b287211 */ /* 0x000fe400078fdaff */
[-C--:B------:R-:W-:Y:S02]  /*31d0*/  LEA.HI.SX32 R36, R36, R111.reuse, 0x1b ;  /* 0x0000006f24247211 */ /* 0x080fe400078fdaff */
[----:B------:R-:W-:-:S02]  /*31e0*/  LEA.HI.SX32 R38, R38, R111, 0x1b ;  /* 0x0000006f26267211 */ /* 0x000fc400078fdaff */
[----:B------:R-:W-:Y:S02]  /*31f0*/  ISETP.NE.AND P5, PT, R143, 0x1, PT ;  /* 0x000000018f00780c */ /* 0x000fe40003fa5270 */
        /* <DEDUP_REMOVED lines=11> */
[----:B------:R-:W-:Y:S02]  /*32b0*/  LEA.HI.SX32 R52, R2, R2, 0x1b ;  /* 0x0000000202347211 */ /* 0x000fe400078fdaff */
[-C--:B------:R-:W-:Y:S02]  /*32c0*/  LEA.HI.SX32 R4, R4, R111.reuse, 0x1b ;  /* 0x0000006f04047211 */ /* 0x080fe400078fdaff */
[-C--:B------:R-:W-:Y:S02]  /*32d0*/  LEA.HI.SX32 R6, R6, R111.reuse, 0x1b ;  /* 0x0000006f06067211 */ /* 0x080fe400078fdaff */
[-C--:B------:R-:W-:Y:S02]  /*32e0*/  LEA.HI.SX32 R28, R28, R111.reuse, 0x1b ;  /* 0x0000006f1c1c7211 */ /* 0x080fe400078fdaff */
[-C--:B------:R-:W-:Y:S02]  /*32f0*/  LEA.HI.SX32 R30, R30, R111.reuse, 0x1b ;  /* 0x0000006f1e1e7211 */ /* 0x080fe400078fdaff */
[----:B------:R-:W-:-:S02]  /*3300*/  LEA.HI.SX32 R32, R32, R111, 0x1b ;  /* 0x0000006f20207211 */ /* 0x000fc400078fdaff */
[----:B------:R-:W-:Y:S02]  /*3310*/  LEA.HI.SX32 R34, R34, R111, 0x1b ;  /* 0x0000006f22227211 */ /* 0x000fe400078fdaff */
[----:B------:R-:W-:Y:S02]  /*3320*/  ISETP.GE.AND P0, PT, R141, R60, PT ;  /* 0x0000003c8d00720c */ /* 0x000fe40003f06270 */
[----:B------:R-:W-:Y:S02]  /*3330*/  LEA R42, R41, UR6, 0x1 ;  /* 0x00000006292a7c11 */ /* 0x000fe4000f8e08ff */
[----:B------:R-:W-:Y:S02]  /*3340*/  LEA R53, R37, UR6, 0x1 ;  /* 0x0000000625357c11 */ /* 0x000fe4000f8e08ff */
[----:B------:R-:W-:Y:S02]  /*3350*/  LEA R45, R36, UR6, 0x1 ;  /* 0x00000006242d7c11 */ /* 0x000fe4000f8e08ff */
[----:B------:R-:W-:-:S02]  /*3360*/  LEA R44, R38, UR6, 0x1 ;  /* 0x00000006262c7c11 */ /* 0x000fc4000f8e08ff */
[----:B------:R-:W-:Y:S02]  /*3370*/  LEA R43, R39, UR6, 0x1 ;  /* 0x00000006272b7c11 */ /* 0x000fe4000f8e08ff */
[----:B------:R-:W-:Y:S02]  /*3380*/  LEA R41, R40, UR6, 0x1 ;  /* 0x0000000628297c11 */ /* 0x000fe4000f8e08ff */
[----:B------:R-:W-:Y:S02]  /*3390*/  MOV R101, RZ ;  /* 0x000000ff00657202 */ /* 0x000fe40000000f00 */
[----:B------:R-:W-:Y:S02]  /*33a0*/  ISETP.EQ.AND P5, PT, R157, RZ, P5 ;  /* 0x000000ff9d00720c */ /* 0x000fe40002fa2270 */
        /* <DEDUP_REMOVED lines=13> */
[----:B------:R-:W-:-:S02]  /*3480*/  P2R R204, PR, RZ, 0x1 ;  /* 0x00000001ffcc7803 */ /* 0x000fc40000000000 */
[----:B------:R-:W-:Y:S02]  /*3490*/  LEA R40, R158, UR6, 0x1 ;  /* 0x000000069e287c11 */ /* 0x000fe4000f8e08ff */
[----:B------:R-:W-:Y:S02]  /*34a0*/  LEA R39, R160, UR6, 0x1 ;  /* 0x00000006a0277c11 */ /* 0x000fe4000f8e08ff */
[----:B------:R-:W-:Y:S02]  /*34b0*/  LEA R38, R162, UR6, 0x1 ;  /* 0x00000006a2267c11 */ /* 0x000fe4000f8e08ff */
[----:B------:R-:W-:Y:S02]  /*34c0*/  LEA R37, R164, UR6, 0x1 ;  /* 0x00000006a4257c11 */ /* 0x000fe4000f8e08ff */
[----:B01234-:R-:W-:-:S07]  /*34d0*/  LEA R36, R166, UR6, 0x1 ;  /* 0x00000006a6247c11 */ /* 0x01ffce000f8e08ff */
.L_x_15610:
        /* <DEDUP_REMOVED lines=11> */
[----:B--2---:R-:W2:Y:S01]  /*3590*/  LDG.E.64 R28, desc[UR16][R28.64] ;  /* 0x000000101c1c7981 */ /* 0x004ea2000c1e1b00 */
[----:B------:R-:W-:Y:S02]  /*35a0*/  IADD3 R7, PT, PT, R115, 0x40, RZ ;  /* 0x0000004073077810 */ /* 0x000fe40007ffe0ff */
[-C--:B------:R-:W-:Y:S01]  /*35b0*/  ISETP.GE.AND P1, PT, R5, R60.reuse, PT ;  /* 0x0000003c0500720c */ /* 0x080fe20003f26270 */
[----:B------:R-:W-:Y:S01]  /*35c0*/  IMAD.WIDE.U32 R2, R24, UR4, R2 ;  /* 0x0000000418027c25 */ /* 0x000fe2000f8e0002 */
[----:B------:R-:W-:-:S02]  /*35d0*/  ISETP.GE.AND P2, PT, R7, R60, PT ;  /* 0x0000003c0700720c */ /* 0x000fc40003f46270 */
[----:B------:R-:W-:Y:S01]  /*35e0*/  IADD3 R7, PT, PT, R115, 0x80, RZ ;  /* 0x0000008073077810 */ /* 0x000fe20007ffe0ff */
[----:B------:R-:W-:Y:S01]  /*35f0*/  IMAD R6, R25, UR4, R3 ;  /* 0x0000000419067c24 */ /* 0x000fe2000f8e0203 */
[C---:B------:R-:W-:Y:S02]  /*3600*/  LEA R4, P3, R2.reuse, R147, 0x1 ;  /* 0x0000009302047211 */ /* 0x040fe400078608ff */
[----:B------:R-:W-:Y:S02]  /*3610*/  IADD3 R3, PT, PT, R115, 0x60, RZ ;  /* 0x0000006073037810 */ /* 0x000fe40007ffe0ff */
[--C-:B------:R-:W-:Y:S02]  /*3620*/  LEA.HI.X R5, R2, R145, R6.reuse, 0x1, P3 ;  /* 0x0000009102057211 */ /* 0x100fe400018f0c06 */
[----:B------:R-:W-:Y:S02]  /*3630*/  PRMT R6, RZ, 0x7610, R6 ;  /* 0x00007610ff067816 */ /* 0x000fe40000000006 */
[----:B------:R-:W-:-:S02]  /*3640*/  ISETP.GE.AND P3, PT, R3, R60, PT ;  /* 0x0000003c0300720c */ /* 0x000fc40003f66270 */
[----:B------:R-:W-:Y:S02]  /*3650*/  IADD3 R3, PT, PT, R115, 0xa0, RZ ;  /* 0x000000a073037810 */ /* 0x000fe40007ffe0ff */
[----:B------:R-:W-:Y:S01]  /*3660*/  PRMT R33, RZ, 0x7610, R33 ;  /* 0x00007610ff217816 */ /* 0x000fe20000000021 */
[----:B---3--:R-:W3:Y:S01]  /*3670*/  @!P0 LDG.E.U16 R6, desc[UR16][R4.64+0x40] ;  /* 0x0000401004068981 */ /* 0x008ee2000c1e1500 */
[-C--:B------:R-:W-:Y:S02]  /*3680*/  ISETP.GE.AND P0, PT, R3, R60.reuse, PT ;  /* 0x0000003c0300720c */ /* 0x080fe40003f06270 */
[----:B------:R-:W-:Y:S02]  /*3690*/  ISETP.GE.AND P4, PT, R7, R60, PT ;  /* 0x0000003c0700720c */ /* 0x000fe40003f86270 */
[----:B------:R-:W-:Y:S01]  /*36a0*/  IADD3 R3, PT, PT, R115, 0xc0, RZ ;  /* 0x000000c073037810 */ /* 0x000fe20007ffe0ff */
[----:B----4-:R-:W4:Y:S01]  /*36b0*/  @!P1 LDG.E.U16 R33, desc[UR16][R4.64+0x80] ;  /* 0x0000801004219981 */ /* 0x010f22000c1e1500 */
[----:B------:R-:W-:-:S02]  /*36c0*/  PRMT R35, RZ, 0x7610, R35 ;  /* 0x00007610ff237816 */ /* 0x000fc40000000023 */
[----:B------:R-:W-:Y:S02]  /*36d0*/  PRMT R32, RZ, 0x7610, R32 ;  /* 0x00007610ff207816 */ /* 0x000fe40000000020 */
[-C--:B------:R-:W-:Y:S02]  /*36e0*/  ISETP.GE.AND P1, PT, R3, R60.reuse, PT ;  /* 0x0000003c0300720c */ /* 0x080fe40003f26270 */
[C---:B------:R-:W-:Y:S01]  /*36f0*/  IADD3 R3, PT, PT, R115.reuse, 0x100, RZ ;  /* 0x0000010073037810 */ /* 0x040fe20007ffe0ff */
[----:B------:R-:W5:Y:S01]  /*3700*/  @!P3 LDG.E.U16 R35, desc[UR16][R4.64+0x100] ;  /* 0x000100100423b981 */ /* 0x000f62000c1e1500 */
[----:B------:R-:W-:Y:S02]  /*3710*/  IADD3 R7, PT, PT, R115, 0xe0, RZ ;  /* 0x000000e073077810 */ /* 0x000fe40007ffe0ff */
[----:B------:R-:W-:Y:S01]  /*3720*/  PRMT R34, RZ, 0x7610, R34 ;  /* 0x00007610ff227816 */ /* 0x000fe20000000022 */
[----:B------:R-:W5:Y:S01]  /*3730*/  @!P2 LDG.E.U16 R32, desc[UR16][R4.64+0xc0] ;  /* 0x0000c0100420a981 */ /* 0x000f62000c1e1500 */
[----:B------:R-:W-:-:S02]  /*3740*/  ISETP.GE.AND P3, PT, R3, R60, PT ;  /* 0x0000003c0300720c */ /* 0x000fc40003f66270 */
[-C--:B------:R-:W-:Y:S02]  /*3750*/  ISETP.GE.AND P2, PT, R7, R60.reuse, PT ;  /* 0x0000003c0700720c */ /* 0x080fe40003f46270 */
        /* <DEDUP_REMOVED lines=48> */
[-C--:B--2---:R-:W-:Y:S01]  /*3a60*/  FMUL.FTZ R2, R92, R29.reuse ;  /* 0x0000001d5c027220 */ /* 0x084fe20000410000 */
[----:B------:R-:W-:Y:S01]  /*3a70*/  FMUL.FTZ R172, R88, R29 ;  /* 0x0000001d58ac7220 */ /* 0x000fe20000410000 */
[----:B------:R-:W-:-:S02]  /*3a80*/  FMUL.FTZ R3, R28, 1.4426950216293334961 ;  /* 0x3fb8aa3b1c037820 */ /* 0x000fc40000410000 */
[----:B------:R-:W-:Y:S01]  /*3a90*/  FMUL.RZ R174, R2, 0.15915493667125701904 ;  /* 0x3e22f98302ae7820 */ /* 0x000fe2000040c000 */
[----:B------:R-:W-:Y:S01]  /*3aa0*/  FMUL.RZ R182, R172, 0.15915493667125701904 ;  /* 0x3e22f983acb67820 */ /* 0x000fe2000040c000 */
[-C--:B------:R-:W-:Y:S01]  /*3ab0*/  FMUL.FTZ R2, R92, R3.reuse ;  /* 0x000000035c027220 */ /* 0x080fe20000410000 */
[----:B------:R-:W-:-:S03]  /*3ac0*/  FMUL.FTZ R172, R88, R3 ;  /* 0x0000000358ac7220 */ /* 0x000fc60000410000 */
[----:B0-----:R0:W-:Y:S08]  /*3ad0*/  MUFU.EX2 R5, R2 ;  /* 0x0000000200057308 */ /* 0x0011f00000000800 */
[----:B------:R1:W-:Y:S01]  /*3ae0*/  MUFU.EX2 R180, R172 ;  /* 0x000000ac00b47308 */ /* 0x0003e20000000800 */
[----:B0-----:R-:W-:-:S04]  /*3af0*/  FMUL.FTZ R2, R86, R29 ;  /* 0x0000001d56027220 */ /* 0x001fc80000410000 */
[----:B------:R-:W-:Y:S01]  /*3b00*/  FMUL.RZ R184, R2, 0.15915493667125701904 ;  /* 0x3e22f98302b87820 */ /* 0x000fe2000040c000 */
[----:B-1----:R-:W-:Y:S02]  /*3b10*/  FMUL.FTZ R172, R82, R29 ;  /* 0x0000001d52ac7220 */ /* 0x002fe40000410000 */
[----:B------:R-:W-:Y:S08]  /*3b20*/  MUFU.SIN R179, R182 ;  /* 0x000000b600b37308 */ /* 0x000ff00000000400 */
[----:B------:R0:W-:Y:S02]  /*3b30*/  MUFU.COS R181, R182 ;  /* 0x000000b600b57308 */ /* 0x0001e40000000000 */
[----:B0-----:R-:W-:Y:S01]  /*3b40*/  FMUL.RZ R182, R172, 0.15915493667125701904 ;  /* 0x3e22f983acb67820 */ /* 0x001fe2000040c000 */
[----:B------:R-:W-:-:S05]  /*3b50*/  FMUL.FTZ R172, R82, R3 ;  /* 0x0000000352ac7220 */ /* 0x000fca0000410000 */
[----:B------:R-:W-:Y:S01]  /*3b60*/  MUFU.SIN R185, R184 ;  /* 0x000000b800b97308 */ /* 0x000fe20000000400 */
[----:B------:R-:W-:-:S07]  /*3b70*/  FMUL.FTZ R170, R90, R29 ;  /* 0x0000001d5aaa7220 */ /* 0x000fce0000410000 */
[----:B------:R-:W-:Y:S01]  /*3b80*/  MUFU.COS R187, R184 ;  /* 0x000000b800bb7308 */ /* 0x000fe20000000000 */
[----:B---3--:R-:W-:Y:S04]  /*3b90*/  STS.U16 [R110], R7 ;  /* 0x000000076e007388 */ /* 0x008fe80000000400 */
        /* <DEDUP_REMOVED lines=13> */
[----:B------:R1:W-:Y:S03]  /*3c70*/  MUFU.EX2 R184, R172 ;  /* 0x000000ac00b87308 */ /* 0x0003e60000000800 */
        /* <DEDUP_REMOVED lines=10> */
[----:B-1----:R-:W1:Y:S04]  /*3d20*/  LDS.U16 R172, [R36+0x1e] ;  /* 0x00001e0024ac7984 */ /* 0x002e680000000400 */
[----:B------:R-:W1:Y:S04]  /*3d30*/  LDS.U16 R188, [R52] ;  /* 0x0000000034bc7984 */ /* 0x000e680000000400 */
[----:B------:R-:W1:Y:S04]  /*3d40*/  LDS.U16 R197, [R56+0x8] ;  /* 0x0000080038c57984 */ /* 0x000e680000000400 */
[----:B------:R-:W1:Y:S04]  /*3d50*/  LDS.U16 R192, [R54+0xc] ;  /* 0x00000c0036c07984 */ /* 0x000e680000000400 */
[----:B------:R-:W1:Y:S04]  /*3d60*/  LDS.U16 R196, [R43+0x10] ;  /* 0x000010002bc47984 */ /* 0x000e680000000400 */
[----:B------:R-:W1:Y:S04]  /*3d70*/  LDS.U16 R193, [R58+0x4] ;  /* 0x000004003ac17984 */ /* 0x000e680000000400 */
[----:B------:R-:W1:Y:S04]  /*3d80*/  LDS.U16 R210, [R41+0x14] ;  /* 0x0000140029d27984 */ /* 0x000e680000000400 */
[----:B------:R-:W1:Y:S04]  /*3d90*/  LDS.U16 R202, [R39+0x18] ;  /* 0x0000180027ca7984 */ /* 0x000e680000000400 */
[----:B------:R-:W1:Y:S01]  /*3da0*/  LDS.U16 R173, [R37+0x1c] ;  /* 0x00001c0025ad7984 */ /* 0x000e620000000400 */
[----:B------:R-:W-:Y:S01]  /*3db0*/  MUFU.SIN R168, R174 ;  /* 0x000000ae00a87308 */ /* 0x000fe20000000400 */
[----:B------:R-:W-:Y:S01]  /*3dc0*/  FMUL.RZ R176, R170, 0.15915493667125701904 ;  /* 0x3e22f983aab07820 */ /* 0x000fe2000040c000 */
[----:B------:R-:W-:-:S06]  /*3dd0*/  FMUL.FTZ R2, R86, R3 ;  /* 0x0000000356027220 */ /* 0x000fcc0000410000 */
[----:B------:R0:W2:Y:S02]  /*3de0*/  MUFU.COS R4, R174 ;  /* 0x000000ae00047308 */ /* 0x0000a40000000000 */
[----:B0-----:R-:W-:-:S06]  /*3df0*/  FMUL.FTZ R174, R84, R29 ;  /* 0x0000001d54ae7220 */ /* 0x001fcc0000410000 */
[----:B------:R-:W-:Y:S01]  /*3e00*/  MUFU.SIN R177, R176 ;  /* 0x000000b000b17308 */ /* 0x000fe20000000400 */
[----:B------:R-:W-:-:S07]  /*3e10*/  FMUL.FTZ R170, R90, R3 ;  /* 0x000000035aaa7220 */ /* 0x000fce0000410000 */
[----:B------:R0:W-:Y:S08]  /*3e20*/  MUFU.COS R183, R176 ;  /* 0x000000b000b77308 */ /* 0x0001f00000000000 */
[----:B------:R3:W-:Y:S01]  /*3e30*/  MUFU.EX2 R178, R2 ;  /* 0x0000000200b27308 */ /* 0x0007e20000000800 */
[----:B0-----:R-:W-:Y:S01]  /*3e40*/  FMUL.RZ R176, R174, 0.15915493667125701904 ;  /* 0x3e22f983aeb07820 */ /* 0x001fe2000040c000 */
[-C--:B------:R-:W-:Y:S01]  /*3e50*/  FMUL.FTZ R174, R84, R3.reuse ;  /* 0x0000000354ae7220 */ /* 0x080fe20000410000 */
[----:B---3--:R-:W-:-:S05]  /*3e60*/  FMUL.FTZ R2, R80, R3 ;  /* 0x0000000350027220 */ /* 0x008fca0000410000 */
[----:B------:R-:W-:Y:S08]  /*3e70*/  MUFU.SIN R189, R176 ;  /* 0x000000b000bd7308 */ /* 0x000ff00000000400 */
[----:B------:R0:W-:Y:S08]  /*3e80*/  MUFU.COS R191, R176 ;  /* 0x000000b000bf7308 */ /* 0x0001f00000000000 */
[----:B------:R3:W-:Y:S01]  /*3e90*/  MUFU.EX2 R194, R2 ;  /* 0x0000000200c27308 */ /* 0x0007e20000000800 */
[----:B0-----:R-:W-:Y:S01]  /*3ea0*/  FMUL.FTZ R176, R78, R3 ;  /* 0x000000034eb07220 */ /* 0x001fe20000410000 */
[-C--:B------:R-:W-:Y:S01]  /*3eb0*/  FMUL.FTZ R3, R80, R29.reuse ;  /* 0x0000001d50037220 */ /* 0x080fe20000410000 */
[----:B---3--:R-:W-:-:S03]  /*3ec0*/  FMUL.FTZ R2, R78, R29 ;  /* 0x0000001d4e027220 */ /* 0x008fc60000410000 */
[----:B------:R-:W-:Y:S01]  /*3ed0*/  FMUL.RZ R3, R3, 0.15915493667125701904 ;  /* 0x3e22f98303037820 */ /* 0x000fe2000040c000 */
[----:B------:R-:W-:Y:S01]  /*3ee0*/  FMUL.RZ R167, R2, 0.15915493667125701904 ;  /* 0x3e22f98302a77820 */ /* 0x000fe2000040c000 */
[----:B------:R-:W-:Y:S01]  /*3ef0*/  SHF.L.U32 R2, R113, 0x8, RZ ;  /* 0x0000000871027819 */ /* 0x000fe200000006ff */
[----:B------:R-:W0:Y:S03]  /*3f00*/  MUFU.COS R207, R182 ;  /* 0x000000b600cf7308 */ /* 0x000e260000000000 */
[----:B------:R-:W-:-:S05]  /*3f10*/  LOP3.LUT R2, R2, 0x100, RZ, 0xc0, !PT ;  /* 0x0000010002027812 */ /* 0x000fca00078ec0ff */
[----:B------:R-:W-:Y:S08]  /*3f20*/  MUFU.EX2 R198, R176 ;  /* 0x000000b000c67308 */ /* 0x000ff00000000800 */
[----:B------:R-:W3:Y:S08]  /*3f30*/  MUFU.SIN R35, R167 ;  /* 0x000000a700237308 */ /* 0x000ef00000000400 */
[----:B------:R-:W3:Y:S08]  /*3f40*/  MUFU.EX2 R170, R170 ;  /* 0x000000aa00aa7308 */ /* 0x000ef00000000800 */
[----:B------:R-:W3:Y:S08]  /*3f50*/  MUFU.EX2 R174, R174 ;  /* 0x000000ae00ae7308 */ /* 0x000ef00000000800 */
[----:B------:R-:W-:Y:S08]  /*3f60*/  MUFU.SIN R7, R3 ;  /* 0x0000000300077308 */ /* 0x000ff00000000400 */
[----:B------:R4:W3:Y:S08]  /*3f70*/  MUFU.COS R33, R3 ;  /* 0x0000000300217308 */ /* 0x0008f00000000000 */
[----:B------:R-:W3:Y:S01]  /*3f80*/  MUFU.COS R167, R167 ;  /* 0x000000a700a77308 */ /* 0x000ee20000000000 */
[----:B----4-:R-:W-:-:S07]  /*3f90*/  IADD3 R3, PT, PT, R2, UR4, RZ ;  /* 0x0000000402037c10 */ /* 0x010fce000fffe0ff */
[----:B------:R4:W4:Y:S01]  /*3fa0*/  MUFU.SIN R205, R182 ;  /* 0x000000b600cd7308 */ /* 0x0009220000000400 */
[----:B------:R-:W-:Y:S01]  /*3fb0*/  SEL R3, R3, R142, !P0 ;  /* 0x0000008e03037207 */ /* 0x000fe20004000000 */
[C---:B--2---:R-:W-:Y:S01]  /*3fc0*/  FMUL.FTZ R4, R5.reuse, R4 ;  /* 0x0000000405047220 */ /* 0x044fe20000410000 */
[----:B------:R-:W-:Y:S01]  /*3fd0*/  FMUL.FTZ R5, R5, R168 ;  /* 0x000000a805057220 */ /* 0x000fe20000410000 */
[----:B------:R-:W-:Y:S02]  /*3fe0*/  SHF.L.U32 R190, R190, 0x10, RZ ;  /* 0x00000010bebe7819 */ /* 0x000fe400000006ff */
[----:B------:R-:W-:Y:S02]  /*3ff0*/  LEA R3, R3, UR6, 0x3 ;  /* 0x0000000603037c11 */ /* 0x000fe4000f8e18ff */
[----:B------:R-:W-:Y:S02]  /*4000*/  SHF.L.U32 R201, R201, 0x10, RZ ;  /* 0x00000010c9c97819 */ /* 0x000fe400000006ff */
[----:B------:R-:W-:-:S02]  /*4010*/  SHF.L.U32 R203, R203, 0x10, RZ ;  /* 0x00000010cbcb7819 */ /* 0x000fc400000006ff */
[----:B-----5:R-:W-:Y:S01]  /*4020*/  SHF.L.U32 R195, R195, 0x10, RZ ;  /* 0x00000010c3c37819 */ /* 0x020fe200000006ff */
[----:B------:R-:W-:Y:S01]  /*4030*/  FMUL.FTZ R181, R180, R181 ;  /* 0x000000b5b4b57220 */ /* 0x000fe20000410000 */
[----:B------:R-:W-:Y:S02]  /*4040*/  SHF.L.U32 R199, R199, 0x10, RZ ;  /* 0x00000010c7c77819 */ /* 0x000fe400000006ff */
[----:B------:R-:W-:Y:S02]  /*4050*/  SHF.L.U32 R212, R212, 0x10, RZ ;  /* 0x00000010d4d47819 */ /* 0x000fe400000006ff */
[----:B------:R-:W-:Y:S02]  /*4060*/  SHF.L.U32 R209, R209, 0x10, RZ ;  /* 0x00000010d1d17819 */ /* 0x000fe400000006ff */
[----:B-1----:R-:W-:Y:S01]  /*4070*/  SHF.L.U32 R172, R172, 0x10, RZ ;  /* 0x00000010acac7819 */ /* 0x002fe200000006ff */
[----:B------:R-:W-:Y:S01]  /*4080*/  FMUL.FTZ R180, R180, R179 ;  /* 0x000000b3b4b47220 */ /* 0x000fe20000410000 */
[----:B0-----:R-:W-:Y:S01]  /*4090*/  FMUL.FTZ R175, R184, R207 ;  /* 0x000000cfb8af7220 */ /* 0x001fe20000410000 */
[----:B------:R-:W-:Y:S01]  /*40a0*/  FMUL.FTZ R179, R178, R187 ;  /* 0x000000bbb2b37220 */ /* 0x000fe20000410000 */
[----:B---3--:R-:W-:Y:S01]  /*40b0*/  FMUL.FTZ R207, R198, R35 ;  /* 0x00000023c6cf7220 */ /* 0x008fe20000410000 */
[----:B------:R-:W-:Y:S01]  /*40c0*/  SHF.L.U32 R188, R188, 0x10, RZ ;  /* 0x00000010bcbc7819 */ /* 0x000fe200000006ff */
[C---:B------:R-:W-:Y:S01]  /*40d0*/  FMUL.FTZ R183, R170.reuse, R183 ;  /* 0x000000b7aab77220 */ /* 0x040fe20000410000 */
[----:B------:R-:W-:Y:S01]  /*40e0*/  SHF.L.U32 R197, R197, 0x10, RZ ;  /* 0x00000010c5c57819 */ /* 0x000fe200000006ff */
[----:B----4-:R-:W-:Y:S01]  /*40f0*/  FMUL.FTZ R182, R170, R177 ;  /* 0x000000b1aab67220 */ /* 0x010fe20000410000 */
[----:B------:R-:W-:Y:S01]  /*4100*/  SHF.L.U32 R192, R192, 0x10, RZ ;  /* 0x00000010c0c07819 */ /* 0x000fe200000006ff */
[----:B------:R-:W-:Y:S01]  /*4110*/  FMUL.FTZ R176, R174, R189 ;  /* 0x000000bdaeb07220 */ /* 0x000fe20000410000 */
[----:B------:R-:W-:Y:S01]  /*4120*/  SHF.L.U32 R196, R196, 0x10, RZ ;  /* 0x00000010c4c47819 */ /* 0x000fe200000006ff */
[C---:B------:R-:W-:Y:S01]  /*4130*/  FMUL.FTZ R186, R194.reuse, R33 ;  /* 0x00000021c2ba7220 */ /* 0x040fe20000410000 */
[----:B------:R-:W-:Y:S01]  /*4140*/  FMUL.FTZ R187, R194, R7 ;  /* 0x00000007c2bb7220 */ /* 0x000fe20000410000 */
[----:B------:R0:W-:Y:S01]  /*4150*/  STS.64 [R3+0x10b0], R4 ;  /* 0x0010b00403007388 */ /* 0x0001e20000000a00 */
[----:B------:R-:W-:Y:S01]  /*4160*/  SHF.L.U32 R193, R193, 0x10, RZ ;  /* 0x00000010c1c17819 */ /* 0x000fe200000006ff */
[-C--:B------:R-:W-:Y:S01]  /*4170*/  FMUL.FTZ R2, R30, R190.reuse ;  /* 0x000000be1e027220 */ /* 0x080fe20000410000 */
[----:B------:R-:W-:Y:S01]  /*4180*/  SHF.L.U32 R210, R210, 0x10, RZ ;  /* 0x00000010d2d27819 */ /* 0x000fe200000006ff */
[C---:B------:R-:W-:Y:S01]  /*4190*/  FMUL.FTZ R34, R31.reuse, R201 ;  /* 0x000000c91f227220 */ /* 0x040fe20000410000 */
[----:B------:R-:W-:Y:S01]  /*41a0*/  SHF.L.U32 R202, R202, 0x10, RZ ;  /* 0x00000010caca7819 */ /* 0x000fe200000006ff */
[-C--:B------:R-:W-:Y:S01]  /*41b0*/  FMUL.FTZ R35, R31, R203.reuse ;  /* 0x000000cb1f237220 */ /* 0x080fe20000410000 */
[----:B------:R-:W-:Y:S01]  /*41c0*/  SHF.L.U32 R173, R173, 0x10, RZ ;  /* 0x00000010adad7819 */ /* 0x000fe200000006ff */
[C---:B------:R-:W-:Y:S01]  /*41d0*/  FMUL.FTZ R160, R30.reuse, R203 ;  /* 0x000000cb1ea07220 */ /* 0x040fe20000410000 */
[C---:B------:R-:W-:Y:S01]  /*41e0*/  FMUL.FTZ R162, R30.reuse, R195 ;  /* 0x000000c31ea27220 */ /* 0x040fe20000410000 */
[CC--:B------:R-:W-:Y:S01]  /*41f0*/  FMUL.FTZ R6, R31.reuse, R199.reuse ;  /* 0x000000c71f067220 */ /* 0x0c0fe20000410000 */
[C---:B------:R-:W-:Y:S01]  /*4200*/  FMUL.FTZ R32, R30.reuse, R199 ;  /* 0x000000c71e207220 */ /* 0x040fe20000410000 */
[C---:B0-----:R-:W-:Y:S01]  /*4210*/  FMUL.FTZ R3, R31.reuse, R190 ;  /* 0x000000be1f037220 */ /* 0x041fe20000410000 */
[C---:B------:R-:W-:Y:S01]  /*4220*/  FMUL.FTZ R158, R30.reuse, R201 ;  /* 0x000000c91e9e7220 */ /* 0x040fe20000410000 */
[C---:B------:R-:W-:Y:S01]  /*4230*/  FMUL.FTZ R169, R31.reuse, R195 ;  /* 0x000000c31fa97220 */ /* 0x040fe20000410000 */
[CC--:B------:R-:W-:Y:S01]  /*4240*/  FMUL.FTZ R171, R31.reuse, R212.reuse ;  /* 0x000000d41fab7220 */ /* 0x0c0fe20000410000 */
[C---:B------:R-:W-:Y:S01]  /*4250*/  FMUL.FTZ R166, R30.reuse, R212 ;  /* 0x000000d41ea67220 */ /* 0x040fe20000410000 */
[CC--:B------:R-:W-:Y:S01]  /*4260*/  FMUL.FTZ R189, R31.reuse, R209.reuse ;  /* 0x000000d11fbd7220 */ /* 0x0c0fe20000410000 */
[C---:B------:R-:W-:Y:S01]  /*4270*/  FMUL.FTZ R168, R30.reuse, R209 ;  /* 0x000000d11ea87220 */ /* 0x040fe20000410000 */
[CC--:B------:R-:W-:Y:S01]  /*4280*/  FMUL.FTZ R170, R31.reuse, R172.reuse ;  /* 0x000000ac1faa7220 */ /* 0x0c0fe20000410000 */
[----:B------:R-:W-:Y:S01]  /*4290*/  FMUL.FTZ R194, R30, R172 ;  /* 0x000000ac1ec27220 */ /* 0x000fe20000410000 */
[----:B------:R-:W-:Y:S01]  /*42a0*/  FMUL.FTZ R178, R178, R185 ;  /* 0x000000b9b2b27220 */ /* 0x000fe20000410000 */
[----:B------:R-:W-:Y:S01]  /*42b0*/  FMUL.FTZ R177, R174, R191 ;  /* 0x000000bfaeb17220 */ /* 0x000fe20000410000 */
[----:B------:R-:W-:Y:S01]  /*42c0*/  FMUL.FTZ R200, R198, R167 ;  /* 0x000000a7c6c87220 */ /* 0x000fe20000410000 */
[----:B------:R-:W-:Y:S01]  /*42d0*/  FMUL.FTZ R174, R184, R205 ;  /* 0x000000cdb8ae7220 */ /* 0x000fe20000410000 */
[C---:B------:R-:W-:Y:S01]  /*42e0*/  FFMA.FTZ R7, R31.reuse, R188, R2 ;  /* 0x000000bc1f077223 */ /* 0x040fe20000010002 */
[C---:B------:R-:W-:Y:S01]  /*42f0*/  FFMA.FTZ R167, R30.reuse, R197, -R34 ;  /* 0x000000c51ea77223 */ /* 0x040fe20000010822 */
[CC--:B------:R-:W-:Y:S01]  /*4300*/  FFMA.FTZ R164, R30.reuse, R192.reuse, -R35 ;  /* 0x000000c01ea47223 */ /* 0x0c0fe20000010823 */
[C---:B------:R-:W-:Y:S01]  /*4310*/  FFMA.FTZ R160, R31.reuse, R192, R160 ;  /* 0x000000c01fa07223 */ /* 0x040fe200000100a0 */
        /* <DEDUP_REMOVED lines=8> */
[CC--:B------:R-:W-:Y:S01]  /*43a0*/  FFMA.FTZ R189, R30.reuse, R202.reuse, -R189 ;  /* 0x000000ca1ebd7223 */ /* 0x0c0fe200000108bd */
[C---:B------:R-:W-:Y:S01]  /*43b0*/  FFMA.FTZ R191, R31.reuse, R202, R168 ;  /* 0x000000ca1fbf7223 */ /* 0x040fe200000100a8 */
[-C--:B------:R-:W-:Y:S01]  /*43c0*/  FFMA.FTZ R34, R30, R173.reuse, -R170 ;  /* 0x000000ad1e227223 */ /* 0x080fe200000108aa */
[----:B------:R-:W-:Y:S01]  /*43d0*/  FFMA.FTZ R214, R31, R173, R194 ;  /* 0x000000ad1fd67223 */ /* 0x000fe200000100c2 */
        /* <DEDUP_REMOVED lines=9> */
[----:B------:R-:W-:Y:S01]  /*4470*/  FMUL.FTZ R160, R66, R35 ;  /* 0x0000002342a07220 */ /* 0x000fe20000410000 */
        /* <DEDUP_REMOVED lines=18> */
.L_x_15562:
[----:B------:R0:W1:Y:S02]  /*45a0*/  LDS.64 R32, [R208+UR5+0x20b8] ;  /* 0x0020b805d0207984 */ /* 0x0000640008000a00 */
.L_x_15563:
[----:B------:R-:W-:Y:S05]  /*45b0*/  BSYNC.RECONVERGENT B0 ;  /* 0x0000000000007941 */ /* 0x000fea0003800200 */
.L_x_15561:
        /* <DEDUP_REMOVED lines=25> */
[-C--:B--2---:R-:W-:Y:S01]  /*4750*/  FMUL.FTZ R34, R178, R3.reuse ;  /* 0x00000003b2227220 */ /* 0x084fe20000410000 */
        /* <DEDUP_REMOVED lines=8> */
[-C--:B------:R-:W-:Y:S01]  /*47e0*/  FMUL.FTZ R2, R4, R182.reuse ;  /* 0x000000b604027220 */ /* 0x080fe20000410000 */
[C---:B------:R-:W-:Y:S01]  /*47f0*/  FMUL.FTZ R3, R5.reuse, R182 ;  /* 0x000000b605037220 */ /* 0x040fe20000410000 */
[----:B------:R-:W-:Y:S01]  /*4800*/  FADD.FTZ R189, RZ, R189 ;  /* 0x000000bdffbd7221 */ /* 0x000fe20000010000 */
[----:B------:R-:W-:Y:S01]  /*4810*/  FFMA.FTZ R35, R84, R85, R35 ;  /* 0x0000005554237223 */ /* 0x000fe20000010023 */
[-C--:B------:R-:W-:Y:S01]  /*4820*/  FFMA.FTZ R2, R5, R183.reuse, R2 ;  /* 0x000000b705027223 */ /* 0x080fe20000010002 */
[----:B------:R-:W-:Y:S01]  /*4830*/  FFMA.FTZ R3, R4, R183, -R3 ;  /* 0x000000b704037223 */ /* 0x000fe20000010803 */
[C---:B------:R-:W-:Y:S01]  /*4840*/  FMUL.FTZ R216, R174.reuse, R189 ;  /* 0x000000bdaed87220 */ /* 0x040fe20000410000 */
[----:B------:R-:W-:Y:S01]  /*4850*/  FMUL.FTZ R218, R174, R35 ;  /* 0x00000023aeda7220 */ /* 0x000fe20000410000 */
[CC--:B------:R-:W-:Y:S01]  /*4860*/  FMUL.FTZ R34, R180.reuse, R2.reuse ;  /* 0x00000002b4227220 */ /* 0x0c0fe20000410000 */
        /* <DEDUP_REMOVED lines=9> */
[CC--:B------:R-:W-:Y:S01]  /*4900*/  FMUL.FTZ R205, R187.reuse, R35.reuse ;  /* 0x00000023bbcd7220 */ /* 0x0c0fe20000410000 */
        /* <DEDUP_REMOVED lines=14> */
[----:B------:R-:W-:-:S02]  /*49f0*/  FMUL.FTZ R2, R174, R34 ;  /* 0x00000022ae027220 */ /* 0x000fc40000410000 */
[C---:B------:R-:W-:Y:S01]  /*4a00*/  FFMA.FTZ R215, R200.reuse, R205, R215 ;  /* 0x000000cdc8d77223 */ /* 0x040fe200000100d7 */
[C---:B------:R-:W-:Y:S01]  /*4a10*/  FFMA.FTZ R3, R175.reuse, R34, R3 ;  /* 0x00000022af037223 */ /* 0x040fe20000010003 */
[----:B------:R-:W-:Y:S01]  /*4a20*/  FFMA.FTZ R205, R200, R189, -R214 ;  /* 0x000000bdc8cd7223 */ /* 0x000fe200000108d6 */
[----:B------:R-:W-:Y:S01]  /*4a30*/  FFMA.FTZ R2, R175, R35, -R2 ;  /* 0x00000023af027223 */ /* 0x000fe20000010802 */
[----:B------:R-:W-:Y:S01]  /*4a40*/  FADD.FTZ R189, RZ, R215 ;  /* 0x000000d7ffbd7221 */ /* 0x000fe20000010000 */
[C---:B------:R-:W-:Y:S01]  /*4a50*/  FMUL.FTZ R35, R187.reuse, R3 ;  /* 0x00000003bb237220 */ /* 0x040fe20000410000 */
[----:B------:R-:W-:Y:S01]  /*4a60*/  FFMA.FTZ R205, R78, R79, R205 ;  /* 0x0000004f4ecd7223 */ /* 0x000fe200000100cd */
[-C--:B------:R-:W-:Y:S02]  /*4a70*/  FMUL.FTZ R34, R187, R2.reuse ;  /* 0x00000002bb227220 */ /* 0x080fe40000410000 */
[----:B------:R-:W2:Y:S01]  /*4a80*/  SHFL.UP PT, R217, R189, 0x1, RZ ;  /* 0x04200000bdd97989 */ /* 0x000ea200000e00ff */
[C---:B------:R-:W-:Y:S01]  /*4a90*/  FFMA.FTZ R35, R186.reuse, R2, -R35 ;  /* 0x00000002ba237223 */ /* 0x040fe20000010823 */
[----:B------:R-:W-:-:S02]  /*4aa0*/  FFMA.FTZ R34, R186, R3, R34 ;  /* 0x00000003ba227223 */ /* 0x000fc40000010022 */
[----:B------:R-:W5:Y:S01]  /*4ab0*/  SHFL.UP PT, R216, R205, 0x1, RZ ;  /* 0x04200000cdd87989 */ /* 0x000f6200000e00ff */
[----:B------:R-:W-:-:S04]  /*4ac0*/  FMUL.FTZ R3, R207, R35 ;  /* 0x00000023cf037220 */ /* 0x000fc80000410000 */
        /* <DEDUP_REMOVED lines=10> */
[----:B------:R-:W-:-:S04]  /*4b70*/  @P1 FADD.FTZ R205, R205, R34 ;  /* 0x00000022cdcd1221 */ /* 0x000fc80000010000 */
[----:B------:R-:W2:Y:S01]  /*4b80*/  SHFL.UP PT, R217, R189, 0x2, RZ ;  /* 0x04400000bdd97989 */ /* 0x000ea200000e00ff */
[CC--:B0-----:R-:W-:Y:S01]  /*4b90*/  FMUL.FTZ R35, R215.reuse, R3.reuse ;  /* 0x00000003d7237220 */ /* 0x0c1fe20000410000 */
[C---:B------:R-:W-:Y:S02]  /*4ba0*/  FMUL.FTZ R34, R214.reuse, R3 ;  /* 0x00000003d6227220 */ /* 0x040fe40000410000 */
[----:B------:R-:W0:Y:S01]  /*4bb0*/  SHFL.UP PT, R216, R205, 0x2, RZ ;  /* 0x04400000cdd87989 */ /* 0x000e2200000e00ff */
[-C--:B---3--:R-:W-:Y:S01]  /*4bc0*/  @P1 FFMA.FTZ R214, R214, R2.reuse, R35 ;  /* 0x00000002d6d61223 */ /* 0x088fe20000010023 */
[----:B------:R-:W-:Y:S01]  /*4bd0*/  @P1 FFMA.FTZ R215, R215, R2, -R34 ;  /* 0x00000002d7d71223 */ /* 0x000fe20000010822 */
[----:B------:R-:W-:-:S03]  /*4be0*/  ISETP.GE.AND P1, PT, R111, 0x2, PT ;  /* 0x000000026f00780c */ /* 0x000fc60003f26270 */
[----:B------:R-:W3:Y:S04]  /*4bf0*/  SHFL.UP PT, R3, R214, 0x2, RZ ;  /* 0x04400000d6037989 */ /* 0x000ee800000e00ff */
[----:B------:R-:W5:Y:S01]  /*4c00*/  SHFL.UP PT, R2, R215, 0x2, RZ ;  /* 0x04400000d7027989 */ /* 0x000f6200000e00ff */
[-C--:B--2---:R-:W-:Y:S01]  /*4c10*/  FMUL.FTZ R35, R215, R217.reuse ;  /* 0x000000d9d7237220 */ /* 0x084fe20000410000 */
        /* <DEDUP_REMOVED lines=8> */
[-C--:B-----5:R-:W-:Y:S01]  /*4ca0*/  @P1 FFMA.FTZ R214, R214, R2.reuse, R35 ;  /* 0x00000002d6d61223 */ /* 0x0a0fe20000010023 */
[----:B------:R-:W-:Y:S02]  /*4cb0*/  @P1 FFMA.FTZ R215, R215, R2, -R34 ;  /* 0x00000002d7d71223 */ /* 0x000fe40000010822 */
[----:B------:R-:W2:Y:S01]  /*4cc0*/  SHFL.UP PT, R35, R205, 0x4, RZ ;  /* 0x04800000cd237989 */ /* 0x000ea200000e00ff */
[----:B------:R-:W-:-:S03]  /*4cd0*/  ISETP.GE.AND P1, PT, R111, 0x4, PT ;  /* 0x000000046f00780c */ /* 0x000fc60003f26270 */
[----:B------:R-:W3:Y:S04]  /*4ce0*/  SHFL.UP PT, R3, R214, 0x4, RZ ;  /* 0x04800000d6037989 */ /* 0x000ee800000e00ff */
[----:B------:R-:W5:Y:S01]  /*4cf0*/  SHFL.UP PT, R2, R215, 0x4, RZ ;  /* 0x04800000d7027989 */ /* 0x000f6200000e00ff */
[-C--:B0-----:R-:W-:Y:S01]  /*4d00*/  FMUL.FTZ R217, R215, R216.reuse ;  /* 0x000000d8d7d97220 */ /* 0x081fe20000410000 */
[----:B------:R-:W-:-:S03]  /*4d10*/  FMUL.FTZ R216, R214, R216 ;  /* 0x000000d8d6d87220 */ /* 0x000fc60000410000 */
[CC--:B--2---:R-:W-:Y:S01]  /*4d20*/  FFMA.FTZ R34, R214.reuse, R35.reuse, R217 ;  /* 0x00000023d6227223 */ /* 0x0c4fe200000100d9 */
[----:B------:R-:W-:Y:S01]  /*4d30*/  FFMA.FTZ R216, R215, R35, -R216 ;  /* 0x00000023d7d87223 */ /* 0x000fe200000108d8 */
[----:B-1----:R-:W-:Y:S01]  /*4d40*/  FMUL.FTZ R217, R207, R33 ;  /* 0x00000021cfd97220 */ /* 0x002fe20000410000 */
[-C--:B---3--:R-:W-:Y:S01]  /*4d50*/  FMUL.FTZ R35, R215, R3.reuse ;  /* 0x00000003d7237220 */ /* 0x088fe20000410000 */
[----:B------:R-:W-:Y:S01]  /*4d60*/  @P1 FADD.FTZ R189, R189, R34 ;  /* 0x00000022bdbd1221 */ /* 0x000fe20000010000 */
[C---:B------:R-:W-:Y:S01]  /*4d70*/  FMUL.FTZ R34, R214.reuse, R3 ;  /* 0x00000003d6227220 */ /* 0x040fe20000410000 */
[----:B------:R-:W-:Y:S01]  /*4d80*/  @P1 FADD.FTZ R205, R205, R216 ;  /* 0x000000d8cdcd1221 */ /* 0x000fe20000010000 */
[-C--:B-----5:R-:W-:Y:S01]  /*4d90*/  @P1 FFMA.FTZ R214, R214, R2.reuse, R35 ;  /* 0x00000002d6d61223 */ /* 0x0a0fe20000010023 */
[C---:B------:R-:W-:Y:S01]  /*4da0*/  FMUL.FTZ R216, R200.reuse, R33 ;  /* 0x00000021c8d87220 */ /* 0x040fe20000410000 */
[----:B------:R-:W0:Y:S01]  /*4db0*/  SHFL.UP PT, R35, R189, 0x8, RZ ;  /* 0x05000000bd237989 */ /* 0x000e2200000e00ff */
[----:B------:R-:W-:Y:S01]  /*4dc0*/  @P1 FFMA.FTZ R215, R215, R2, -R34 ;  /* 0x00000002d7d71223 */ /* 0x000fe20000010822 */
[----:B------:R-:W-:Y:S01]  /*4dd0*/  ISETP.GE.AND P1, PT, R111, 0x8, PT ;  /* 0x000000086f00780c */ /* 0x000fe20003f26270 */
[-C--:B------:R-:W-:Y:S01]  /*4de0*/  FFMA.FTZ R217, R200, R32.reuse, -R217 ;  /* 0x00000020c8d97223 */ /* 0x080fe200000108d9 */
[----:B------:R-:W1:Y:S01]  /*4df0*/  SHFL.UP PT, R34, R205, 0x8, RZ ;  /* 0x05000000cd227989 */ /* 0x000e6200000e00ff */
[----:B------:R-:W-:-:S02]  /*4e00*/  FFMA.FTZ R216, -R207, R32, -R216 ;  /* 0x00000020cfd87223 */ /* 0x000fc400000109d8 */
[CC--:B------:R-:W-:Y:S01]  /*4e10*/  FMUL.FTZ R223, R187.reuse, R217.reuse ;  /* 0x000000d9bbdf7220 */ /* 0x0c0fe20000410000 */
[----:B------:R-:W2:Y:S01]  /*4e20*/  SHFL.UP PT, R3, R214, 0x8, RZ ;  /* 0x05000000d6037989 */ /* 0x000ea200000e00ff */
[-C--:B------:R-:W-:Y:S02]  /*4e30*/  FMUL.FTZ R219, R187, R216.reuse ;  /* 0x000000d8bbdb7220 */ /* 0x080fe40000410000 */
[C---:B------:R-:W-:Y:S01]  /*4e40*/  FFMA.FTZ R223, R186.reuse, R216, -R223 ;  /* 0x000000d8badf7223 */ /* 0x040fe200000108df */
[----:B------:R-:W3:Y:S01]  /*4e50*/  SHFL.UP PT, R2, R215, 0x8, RZ ;  /* 0x05000000d7027989 */ /* 0x000ee200000e00ff */
[----:B------:R-:W-:Y:S02]  /*4e60*/  FFMA.FTZ R221, R186, R217, R219 ;  /* 0x000000d9badd7223 */ /* 0x000fe400000100db */
[----:B------:R-:W-:-:S04]  /*4e70*/  FMUL.FTZ R222, R174, R223 ;  /* 0x000000dfaede7220 */ /* 0x000fc80000410000 */
[----:B------:R-:W-:-:S04]  /*4e80*/  FFMA.FTZ R222, R175, R221, R222 ;  /* 0x000000ddafde7223 */ /* 0x000fc800000100de */
[----:B------:R-:W-:Y:S01]  /*4e90*/  FMUL.FTZ R225, R176, R222 ;  /* 0x000000deb0e17220 */ /* 0x000fe20000410000 */
[-C--:B0-----:R-:W-:Y:S01]  /*4ea0*/  FMUL.FTZ R218, R214, R35.reuse ;  /* 0x00000023d6da7220 */ /* 0x081fe20000410000 */
[----:B------:R-:W-:-:S03]  /*4eb0*/  FMUL.FTZ R35, R215, R35 ;  /* 0x00000023d7237220 */ /* 0x000fc60000410000 */
[-C--:B-1----:R-:W-:Y:S01]  /*4ec0*/  FFMA.FTZ R218, R215, R34.reuse, -R218 ;  /* 0x00000022d7da7223 */ /* 0x082fe200000108da */
[----:B------:R-:W-:Y:S01]  /*4ed0*/  FFMA.FTZ R220, R214, R34, R35 ;  /* 0x00000022d6dc7223 */ /* 0x000fe20000010023 */
[----:B------:R-:W-:Y:S01]  /*4ee0*/  FMUL.FTZ R35, R207, R211 ;  /* 0x000000d3cf237220 */ /* 0x000fe20000410000 */
[----:B------:R-:W-:Y:S01]  /*4ef0*/  IADD3 R34, P2, PT, R62, R157, RZ ;  /* 0x0000009d3e227210 */ /* 0x000fe20007f5e0ff */
[-C--:B--2---:R-:W-:Y:S01]  /*4f00*/  FMUL.FTZ R216, R214, R3.reuse ;  /* 0x00000003d6d87220 */ /* 0x084fe20000410000 */
[----:B------:R-:W-:Y:S01]  /*4f10*/  FMUL.FTZ R3, R215, R3 ;  /* 0x00000003d7037220 */ /* 0x000fe20000410000 */
[-C--:B------:R-:W-:Y:S01]  /*4f20*/  FFMA.FTZ R35, R200, R213.reuse, -R35 ;  /* 0x000000d5c8237223 */ /* 0x080fe20000010823 */
[----:B------:R-:W-:Y:S01]  /*4f30*/  @P1 FADD.FTZ R189, R189, R220 ;  /* 0x000000dcbdbd1221 */ /* 0x000fe20000010000 */
[-C--:B---3--:R-:W-:Y:S01]  /*4f40*/  @P1 FFMA.FTZ R215, R215, R2.reuse, -R216 ;  /* 0x00000002d7d71223 */ /* 0x088fe200000108d8 */
[----:B------:R-:W-:Y:S01]  /*4f50*/  FMUL.FTZ R216, R207, R213 ;  /* 0x000000d5cfd87220 */ /* 0x000fe20000410000 */
[----:B------:R-:W-:Y:S01]  /*4f60*/  FADD.FTZ R219, R198, R35 ;  /* 0x00000023c6db7221 */ /* 0x000fe20000010000 */
[----:B------:R-:W-:Y:S01]  /*4f70*/  @P1 FFMA.FTZ R214, R214, R2, R3 ;  /* 0x00000002d6d61223 */ /* 0x000fe20000010003 */
[----:B------:R-:W-:Y:S01]  /*4f80*/  LEA.HI.X.SX32 R35, R62, RZ, 0x1, P2 ;  /* 0x000000ff3e237211 */ /* 0x000fe200010f0eff */
[----:B------:R-:W-:Y:S01]  /*4f90*/  FFMA.FTZ R3, R200, R211, R216 ;  /* 0x000000d3c8037223 */ /* 0x000fe200000100d8 */
[----:B------:R-:W-:Y:S01]  /*4fa0*/  FMUL.FTZ R217, R187, R219 ;  /* 0x000000dbbbd97220 */ /* 0x000fe20000410000 */
[----:B------:R-:W-:Y:S01]  /*4fb0*/  @P1 FADD.FTZ R205, R205, R218 ;  /* 0x000000dacdcd1221 */ /* 0x000fe20000010000 */
[----:B------:R-:W0:Y:S01]  /*4fc0*/  SHFL.UP PT, R216, R214, 0x10, RZ ;  /* 0x06000000d6d87989 */ /* 0x000e2200000e00ff */
[----:B------:R-:W-:Y:S01]  /*4fd0*/  FADD.FTZ R3, R194, R3 ;  /* 0x00000003c2037221 */ /* 0x000fe20000010000 */
[----:B------:R-:W-:Y:S01]  /*4fe0*/  IMAD.WIDE.U32 R34, R26, UR4, R34 ;  /* 0x000000041a227c25 */ /* 0x000fe2000f8e0022 */
[----:B------:R-:W-:Y:S01]  /*4ff0*/  ISETP.GT.U32.AND P2, PT, R206, 0x1b, PT ;  /* 0x0000001bce00780c */ /* 0x000fe20003f44070 */
[----:B------:R-:W1:Y:S02]  /*5000*/  SHFL.UP PT, R218, R189, 0x10, RZ ;  /* 0x06000000bdda7989 */ /* 0x000e6400000e00ff */
[----:B------:R-:W-:Y:S01]  /*5010*/  FFMA.FTZ R220, R186, R3, R217 ;  /* 0x00000003badc7223 */ /* 0x000fe200000100d9 */
[----:B------:R-:W-:-:S02]  /*5020*/  IMAD R224, R27, UR4, R35 ;  /* 0x000000041be07c24 */ /* 0x000fc4000f8e0223 */
[----:B------:R-:W-:Y:S01]  /*5030*/  FMUL.FTZ R3, R187, R3 ;  /* 0x00000003bb037220 */ /* 0x000fe20000410000 */
[----:B------:R-:W2:Y:S01]  /*5040*/  SHFL.UP PT, R217, R205, 0x10, RZ ;  /* 0x06000000cdd97989 */ /* 0x000ea200000e00ff */
[----:B------:R-:W-:Y:S01]  /*5050*/  LEA R2, P1, R34, R163, 0x2 ;  /* 0x000000a322027211 */ /* 0x000fe200078210ff */
[----:B------:R-:W-:Y:S01]  /*5060*/  FADD.FTZ R220, R185, R220 ;  /* 0x000000dcb9dc7221 */ /* 0x000fe20000010000 */
[----:B------:R-:W-:Y:S01]  /*5070*/  FFMA.FTZ R219, R186, R219, -R3 ;  /* 0x000000dbbadb7223 */ /* 0x000fe20000010803 */
[----:B------:R-:W3:Y:S01]  /*5080*/  SHFL.UP PT, R35, R215, 0x10, RZ ;  /* 0x06000000d7237989 */ /* 0x000ee200000e00ff */
[----:B------:R-:W-:Y:S01]  /*5090*/  LEA.HI.X R3, R34, R161, R224, 0x2, P1 ;  /* 0x000000a122037211 */ /* 0x000fe200008f14e0 */
[----:B------:R-:W-:Y:S01]  /*50a0*/  FMUL.FTZ R34, R174, R221 ;  /* 0x000000ddae227220 */ /* 0x000fe20000410000 */
[----:B------:R-:W-:Y:S01]  /*50b0*/  FADD.FTZ R219, R184, R219 ;  /* 0x000000dbb8db7221 */ /* 0x000fe20000010000 */
[----:B------:R-:W-:Y:S01]  /*50c0*/  ISETP.GE.AND P1, PT, R111, 0x10, PT ;  /* 0x000000106f00780c */ /* 0x000fe20003f26270 */
[C---:B------:R-:W-:Y:S01]  /*50d0*/  FMUL.FTZ R226, R174.reuse, R220 ;  /* 0x000000dcaee27220 */ /* 0x040fe20000410000 */
[----:B------:R-:W-:Y:S01]  /*50e0*/  FFMA.FTZ R34, R175, R223, -R34 ;  /* 0x000000dfaf227223 */ /* 0x000fe20000010822 */
[----:B------:R-:W-:-:S02]  /*50f0*/  FMUL.FTZ R224, R174, R219 ;  /* 0x000000dbaee07220 */ /* 0x000fc40000410000 */
[----:B------:R-:W-:Y:S01]  /*5100*/  FFMA.FTZ R223, R175, R219, -R226 ;  /* 0x000000dbafdf7223 */ /* 0x000fe200000108e2 */
[-C--:B------:R-:W-:Y:S01]  /*5110*/  FMUL.FTZ R228, R176, R34.reuse ;  /* 0x00000022b0e47220 */ /* 0x080fe20000410000 */
[----:B------:R-:W-:Y:S01]  /*5120*/  FFMA.FTZ R225, R177, R34, -R225 ;  /* 0x00000022b1e17223 */ /* 0x000fe200000108e1 */
[----:B------:R-:W-:Y:S01]  /*5130*/  FFMA.FTZ R221, R175, R220, R224 ;  /* 0x000000dcafdd7223 */ /* 0x000fe200000100e0 */
[-C--:B0-----:R-:W-:Y:S01]  /*5140*/  FMUL.FTZ R34, R214, R216.reuse ;  /* 0x000000d8d6227220 */ /* 0x081fe20000410000 */
[C---:B------:R-:W-:Y:S01]  /*5150*/  FMUL.FTZ R216, R215.reuse, R216 ;  /* 0x000000d8d7d87220 */ /* 0x040fe20000410000 */
[----:B------:R-:W-:Y:S01]  /*5160*/  FADD.FTZ R223, R158, R223 ;  /* 0x000000df9edf7221 */ /* 0x000fe20000010000 */
[-C--:B-1----:R-:W-:Y:S01]  /*5170*/  FMUL.FTZ R219, R215, R218.reuse ;  /* 0x000000dad7db7220 */ /* 0x082fe20000410000 */
[----:B------:R-:W-:Y:S01]  /*5180*/  FMUL.FTZ R220, R214, R218 ;  /* 0x000000dad6dc7220 */ /* 0x000fe20000410000 */
[----:B------:R-:W-:Y:S01]  /*5190*/  FADD.FTZ R221, R160, R221 ;  /* 0x000000dda0dd7221 */ /* 0x000fe20000010000 */
[----:B------:R-:W-:Y:S01]  /*51a0*/  FFMA.FTZ R228, R177, R222, R228 ;  /* 0x000000deb1e47223 */ /* 0x000fe200000100e4 */
[-C--:B--2---:R-:W-:Y:S01]  /*51b0*/  FFMA.FTZ R218, R214, R217.reuse, R219 ;  /* 0x000000d9d6da7223 */ /* 0x084fe200000100db */
[C---:B------:R-:W-:Y:S01]  /*51c0*/  FFMA.FTZ R220, R215.reuse, R217, -R220 ;  /* 0x000000d9d7dc7223 */ /* 0x040fe200000108dc */
[----:B------:R-:W-:Y:S01]  /*51d0*/  FMUL.FTZ R219, R178, R225 ;  /* 0x000000e1b2db7220 */ /* 0x000fe20000410000 */
[-C--:B---3--:R-:W-:Y:S01]  /*51e0*/  @P1 FFMA.FTZ R214, R214, R35.reuse, R216 ;  /* 0x00000023d6d61223 */ /* 0x088fe200000100d8 */
[----:B------:R-:W-:Y:S01]  /*51f0*/  @P1 FFMA.FTZ R215, R215, R35, -R34 ;  /* 0x00000023d7d71223 */ /* 0x000fe20000010822 */
[----:B------:R-:W-:Y:S01]  /*5200*/  @P1 FADD.FTZ R205, R205, R220 ;  /* 0x000000dccdcd1221 */ /* 0x000fe20000010000 */
[----:B------:R-:W-:Y:S01]  /*5210*/  FMUL.FTZ R216, R176, R221 ;  /* 0x000000ddb0d87220 */ /* 0x000fe20000410000 */
[----:B------:R-:W-:Y:S01]  /*5220*/  @P1 FADD.FTZ R189, R189, R218 ;  /* 0x000000dabdbd1221 */ /* 0x000fe20000010000 */
[-C--:B------:R-:W-:Y:S01]  /*5230*/  FMUL.FTZ R218, R178, R228.reuse ;  /* 0x000000e4b2da7220 */ /* 0x080fe20000410000 */
[----:B------:R0:W-:Y:S01]  /*5240*/  SHFL.UP PT, R34, R215, 0x1, RZ ;  /* 0x04200000d7227989 */ /* 0x0001e200000e00ff */
[-C--:B------:R-:W-:Y:S01]  /*5250*/  FFMA.FTZ R217, R177, R223.reuse, -R216 ;  /* 0x000000dfb1d97223 */ /* 0x080fe200000108d8 */
[----:B------:R-:W-:Y:S01]  /*5260*/  FMUL.FTZ R216, R176, R223 ;  /* 0x000000dfb0d87220 */ /* 0x000fe20000410000 */
[C---:B------:R-:W-:Y:S01]  /*5270*/  FFMA.FTZ R218, R179.reuse, R225, -R218 ;  /* 0x000000e1b3da7223 */ /* 0x040fe200000108da */
[----:B------:R-:W-:Y:S01]  /*5280*/  SHFL.UP PT, R214, R214, 0x1, RZ ;  /* 0x04200000d6d67989 */ /* 0x000fe200000e00ff */
[----:B------:R-:W-:Y:S01]  /*5290*/  FFMA.FTZ R219, R179, R228, R219 ;  /* 0x000000e4b3db7223 */ /* 0x000fe200000100db */
[----:B------:R-:W-:Y:S01]  /*52a0*/  FFMA.FTZ R221, R177, R221, R216 ;  /* 0x000000ddb1dd7223 */ /* 0x000fe200000100d8 */
[-C--:B------:R-:W-:Y:S01]  /*52b0*/  FMUL.FTZ R216, R180, R218.reuse ;  /* 0x000000dab4d87220 */ /* 0x080fe20000410000 */
[----:B------:R-:W-:Y:S01]  /*52c0*/  SHFL.UP PT, R189, R189, 0x1, RZ ;  /* 0x04200000bdbd7989 */ /* 0x000fe200000e00ff */
[----:B------:R-:W-:Y:S01]  /*52d0*/  FADD.FTZ R217, R162, R217 ;  /* 0x000000d9a2d97221 */ /* 0x000fe20000010000 */
[----:B------:R-:W-:Y:S01]  /*52e0*/  FADD.FTZ R221, R164, R221 ;  /* 0x000000dda4dd7221 */ /* 0x000fe20000010000 */
[-C--:B0-----:R-:W-:Y:S01]  /*52f0*/  FMUL.FTZ R215, R180, R219.reuse ;  /* 0x000000dbb4d77220 */ /* 0x081fe20000410000 */
[----:B----4-:R-:W0:Y:S01]  /*5300*/  SHFL.IDX PT, R7, R7, RZ, 0x1f ;  /* 0x00001fff07077589 */ /* 0x010e2200000e0000 */
[C---:B------:R-:W-:Y:S01]  /*5310*/  FFMA.FTZ R222, R181.reuse, R219, R216 ;  /* 0x000000dbb5de7223 */ /* 0x040fe200000100d8 */
[----:B------:R-:W-:Y:S01]  /*5320*/  FMUL.FTZ R220, R178, R221 ;  /* 0x000000ddb2dc7220 */ /* 0x000fe20000410000 */
[----:B------:R-:W-:Y:S01]  /*5330*/  FFMA.FTZ R218, R181, R218, -R215 ;  /* 0x000000dab5da7223 */ /* 0x000fe200000108d7 */
[----:B------:R1:W2:Y:S01]  /*5340*/  SHFL.IDX PT, R35, R6, RZ, 0x1f ;  /* 0x00001fff06237589 */ /* 0x0002a200000e0000 */
[----:B------:R-:W-:Y:S01]  /*5350*/  ISETP.GT.U32.AND P1, PT, R206, 0x1d, PT ;  /* 0x0000001dce00780c */ /* 0x000fe20003f24070 */
[-C--:B------:R-:W-:Y:S01]  /*5360*/  FFMA.FTZ R219, R179, R217.reuse, -R220 ;  /* 0x000000d9b3db7223 */ /* 0x080fe200000108dc */
[----:B------:R-:W-:Y:S01]  /*5370*/  FMUL.FTZ R220, R182, R218 ;  /* 0x000000dab6dc7220 */ /* 0x000fe20000410000 */
[----:B------:R-:W3:Y:S02]  /*5380*/  SHFL.UP PT, R205, R205, 0x1, RZ ;  /* 0x04200000cdcd7989 */ /* 0x000ee400000e00ff */
[----:B------:R-:W-:Y:S01]  /*5390*/  FADD.FTZ R219, R166, R219 ;  /* 0x000000dba6db7221 */ /* 0x000fe20000010000 */
[----:B-1----:R-:W-:-:S04]  /*53a0*/  FMUL.FTZ R6, R178, R217 ;  /* 0x000000d9b2067220 */ /* 0x002fc80000410000 */
[----:B------:R-:W-:Y:S01]  /*53b0*/  FFMA.FTZ R216, R179, R221, R6 ;  /* 0x000000ddb3d87223 */ /* 0x000fe20000010006 */
[----:B------:R-:W-:-:S03]  /*53c0*/  FMUL.FTZ R221, R182, R222 ;  /* 0x000000deb6dd7220 */ /* 0x000fc60000410000 */
[----:B------:R-:W-:Y:S01]  /*53d0*/  FADD.FTZ R216, R167, R216 ;  /* 0x000000d8a7d87221 */ /* 0x000fe20000010000 */
[-C--:B0-----:R-:W-:Y:S01]  /*53e0*/  FMUL.FTZ R217, R34, R7.reuse ;  /* 0x0000000722d97220 */ /* 0x081fe20000410000 */
[----:B------:R-:W-:-:S03]  /*53f0*/  FMUL.FTZ R215, R214, R7 ;  /* 0x00000007d6d77220 */ /* 0x000fc60000410000 */
[-C--:B--2---:R-:W-:Y:S01]  /*5400*/  FFMA.FTZ R6, R214, R35.reuse, R217 ;  /* 0x00000023d6067223 */ /* 0x084fe200000100d9 */
[----:B------:R-:W-:Y:S01]  /*5410*/  FFMA.FTZ R34, R34, R35, -R215 ;  /* 0x0000002322227223 */ /* 0x000fe200000108d7 */
[----:B------:R-:W-:Y:S01]  /*5420*/  FFMA.FTZ R215, R183, R218, -R221 ;  /* 0x000000dab7d77223 */ /* 0x000fe200000108dd */
[C---:B------:R-:W-:Y:S01]  /*5430*/  FMUL.FTZ R218, R180.reuse, R219 ;  /* 0x000000dbb4da7220 */ /* 0x040fe20000410000 */
[----:B------:R-:W-:Y:S01]  /*5440*/  @P0 FADD.FTZ R7, R189, R6 ;  /* 0x00000006bd070221 */ /* 0x000fe20000010000 */
[----:B---3--:R-:W-:Y:S01]  /*5450*/  @P0 FADD.FTZ R35, R205, R34 ;  /* 0x00000022cd230221 */ /* 0x008fe20000010000 */
        /* <DEDUP_REMOVED lines=12> */
[----:B------:R-:W-:Y:S01]  /*5520*/  ISETP.GE.AND P0, PT, R143, UR8, PT ;  /* 0x000000088f007c0c */ /* 0x000fe2000bf06270 */
[----:B------:R-:W-:-:S02]  /*5530*/  HFMA2 R4, -RZ, RZ, 1.875, 0 ;  /* 0x3f800000ff047431 */ /* 0x000fc400000001ff */
[C---:B------:R-:W-:Y:S01]  /*5540*/  FMUL.FTZ R34, R182.reuse, R191 ;  /* 0x000000bfb6227220 */ /* 0x040fe20000410000 */
[-C--:B------:R-:W-:Y:S01]  /*5550*/  FMUL.FTZ R6, R182, R35.reuse ;  /* 0x00000023b6067220 */ /* 0x080fe20000410000 */
[C---:B------:R-:W-:Y:S01]  /*5560*/  FMUL.FTZ R205, R190.reuse, R35 ;  /* 0x00000023becd7220 */ /* 0x040fe20000410000 */
[----:B------:R-:W-:Y:S01]  /*5570*/  FMUL.FTZ R190, R190, R191 ;  /* 0x000000bfbebe7220 */ /* 0x000fe20000410000 */
[C---:B------:R-:W-:Y:S01]  /*5580*/  FFMA.FTZ R34, R183.reuse, R35, R34 ;  /* 0x00000023b7227223 */ /* 0x040fe20000010022 */
[-C--:B------:R-:W-:Y:S01]  /*5590*/  FFMA.FTZ R189, R183, R191.reuse, -R6 ;  /* 0x000000bfb7bd7223 */ /* 0x080fe20000010806 */
[----:B------:R-:W-:Y:S01]  /*55a0*/  FFMA.FTZ R205, R188, R191, -R205 ;  /* 0x000000bfbccd7223 */ /* 0x000fe200000108cd */
[----:B------:R-:W-:Y:S01]  /*55b0*/  ISETP.NE.OR P0, PT, R157, RZ, P0 ;  /* 0x000000ff9d00720c */ /* 0x000fe20000705670 */
[----:B------:R-:W-:Y:S01]  /*55c0*/  FADD.FTZ R34, RZ, R34 ;  /* 0x00000022ff227221 */ /* 0x000fe20000010000 */
[----:B------:R-:W-:Y:S01]  /*55d0*/  FFMA.FTZ R189, R90, R91, R189 ;  /* 0x0000005b5abd7223 */ /* 0x000fe200000100bd */
[----:B------:R-:W-:Y:S01]  /*55e0*/  FFMA.FTZ R220, R0, R205, RZ ;  /* 0x000000cd00dc7223 */ /* 0x000fe200000100ff */
[----:B------:R-:W-:Y:S01]  /*55f0*/  CS2R R6, SRZ ;  /* 0x0000000000067805 */ /* 0x000fe2000001ff00 */
[CC--:B------:R-:W-:Y:S01]  /*5600*/  FMUL.FTZ R216, R199.reuse, R34.reuse ;  /* 0x00000022c7d87220 */ /* 0x0c0fe20000410000 */
[----:B------:R-:W-:Y:S01]  /*5610*/  FMUL.FTZ R221, R199, R189 ;  /* 0x000000bdc7dd7220 */ /* 0x000fe20000410000 */
[----:B------:R-:W-:Y:S01]  /*5620*/  FFMA.FTZ R199, R188, R35, R190 ;  /* 0x00000023bcc77223 */ /* 0x000fe200000100be */
[CC--:B------:R-:W-:Y:S01]  /*5630*/  FMUL.FTZ R190, R180.reuse, R189.reuse ;  /* 0x000000bdb4be7220 */ /* 0x0c0fe20000410000 */
[-C--:B------:R-:W-:Y:S01]  /*5640*/  FMUL.FTZ R188, R180, R34.reuse ;  /* 0x00000022b4bc7220 */ /* 0x080fe20000410000 */
[C---:B------:R-:W-:Y:S01]  /*5650*/  FFMA.FTZ R217, R193.reuse, R189, -R216 ;  /* 0x000000bdc1d97223 */ /* 0x040fe200000108d8 */
[-C--:B------:R-:W-:Y:S01]  /*5660*/  FFMA.FTZ R221, R193, R34.reuse, R221 ;  /* 0x00000022c1dd7223 */ /* 0x080fe200000100dd */
[C---:B------:R-:W-:Y:S01]  /*5670*/  FFMA.FTZ R190, R181.reuse, R34, R190 ;  /* 0x00000022b5be7223 */ /* 0x040fe200000100be */
[----:B------:R-:W-:Y:S01]  /*5680*/  FMUL.FTZ R216, R182, R219 ;  /* 0x000000dbb6d87220 */ /* 0x000fe20000410000 */
[----:B------:R-:W-:Y:S01]  /*5690*/  FFMA.FTZ R193, R181, R189, -R188 ;  /* 0x000000bdb5c17223 */ /* 0x000fe200000108bc */
[----:B------:R-:W-:Y:S01]  /*56a0*/  FFMA.FTZ R205, R69, R217, R220 ;  /* 0x000000d945cd7223 */ /* 0x000fe200000100dc */
[----:B------:R-:W-:Y:S01]  /*56b0*/  FADD.FTZ R188, RZ, R190 ;  /* 0x000000beffbc7221 */ /* 0x000fe20000010000 */
[----:B------:R-:W-:Y:S01]  /*56c0*/  FFMA.FTZ R220, R183, R218, R216 ;  /* 0x000000dab7dc7223 */ /* 0x000fe200000100d8 */
[----:B------:R-:W-:Y:S01]  /*56d0*/  FFMA.FTZ R193, R88, R89, R193 ;  /* 0x0000005958c17223 */ /* 0x000fe200000100c1 */
[----:B------:R-:W-:Y:S01]  /*56e0*/  FFMA.FTZ R190, -R0, R199, RZ ;  /* 0x000000c700be7223 */ /* 0x000fe200000101ff */
[C---:B------:R-:W-:Y:S01]  /*56f0*/  FMUL.FTZ R216, R201.reuse, R188 ;  /* 0x000000bcc9d87220 */ /* 0x040fe20000410000 */
[----:B------:R-:W-:Y:S01]  /*5700*/  MOV R5, RZ ;  /* 0x000000ff00057202 */ /* 0x000fe20000000f00 */
[----:B------:R-:W-:Y:S01]  /*5710*/  FMUL.FTZ R218, R182, R218 ;  /* 0x000000dab6da7220 */ /* 0x000fe20000410000 */
[-C--:B------:R-:W-:Y:S01]  /*5720*/  FMUL.FTZ R201, R201, R193.reuse ;  /* 0x000000c1c9c97220 */ /* 0x080fe20000410000 */
[----:B------:R-:W-:Y:S01]  /*5730*/  FFMA.FTZ R216, R197, R193, -R216 ;  /* 0x000000c1c5d87223 */ /* 0x000fe200000108d8 */
[----:B------:R-:W-:Y:S01]  /*5740*/  FFMA.FTZ R221, -R69, R221, R190 ;  /* 0x000000dd45dd7223 */ /* 0x000fe200000101be */
[----:B------:R-:W-:Y:S01]  /*5750*/  FMUL.FTZ R190, R178, R188 ;  /* 0x000000bcb2be7220 */ /* 0x000fe20000410000 */
[----:B------:R-:W-:Y:S01]  /*5760*/  FFMA.FTZ R217, R183, R219, -R218 ;  /* 0x000000dbb7d97223 */ /* 0x000fe200000108da */
[----:B------:R-:W-:Y:S01]  /*5770*/  FFMA.FTZ R222, R68, R216, R205 ;  /* 0x000000d844de7223 */ /* 0x000fe200000100cd */
[-C--:B------:R-:W-:Y:S01]  /*5780*/  FMUL.FTZ R216, R178, R193.reuse ;  /* 0x000000c1b2d87220 */ /* 0x080fe20000410000 */
[-C--:B------:R-:W-:Y:S01]  /*5790*/  FFMA.FTZ R218, R197, R188.reuse, R201 ;  /* 0x000000bcc5da7223 */ /* 0x080fe200000100c9 */
[----:B------:R-:W0:Y:S01]  /*57a0*/  @!P0 LDS.128 R4, [UR7+0x21b0] ;  /* 0x0021b007ff048984 */ /* 0x000e220008000c00 */
[C---:B------:R-:W-:Y:S01]  /*57b0*/  FFMA.FTZ R197, R179.reuse, R193, -R190 ;  /* 0x000000c1b3c57223 */ /* 0x040fe200000108be */
[----:B------:R-:W-:Y:S01]  /*57c0*/  FFMA.FTZ R216, R179, R188, R216 ;  /* 0x000000bcb3d87223 */ /* 0x000fe200000100d8 */
[----:B------:R-:W-:Y:S01]  /*57d0*/  ISETP.NE.AND P0, PT, R206, 0x1f, PT ;  /* 0x0000001fce00780c */ /* 0x000fe20003f05270 */
[----:B------:R-:W-:Y:S01]  /*57e0*/  FADD.FTZ R217, R170, R217 ;  /* 0x000000d9aad97221 */ /* 0x000fe20000010000 */
[----:B------:R-:W-:Y:S01]  /*57f0*/  FFMA.FTZ R197, R86, R87, R197 ;  /* 0x0000005756c57223 */ /* 0x000fe200000100c5 */
[----:B------:R-:W-:Y:S01]  /*5800*/  FADD.FTZ R190, RZ, R216 ;  /* 0x000000d8ffbe7221 */ /* 0x000fe20000010000 */
[----:B------:R-:W-:Y:S01]  /*5810*/  FADD.FTZ R216, R171, R220 ;  /* 0x000000dcabd87221 */ /* 0x000fe20000010000 */
[----:B------:R-:W-:Y:S01]  /*5820*/  FFMA.FTZ R224, -R68, R218, R221 ;  /* 0x000000da44e07223 */ /* 0x000fe200000101dd */
[CC--:B------:R-:W-:Y:S01]  /*5830*/  FMUL.FTZ R201, R203.reuse, R197.reuse ;  /* 0x000000c5cbc97220 */ /* 0x0c0fe20000410000 */
[-C--:B------:R-:W-:Y:S01]  /*5840*/  FMUL.FTZ R199, R203, R190.reuse ;  /* 0x000000becbc77220 */ /* 0x080fe20000410000 */
[----:B------:R1:W2:Y:S02]  /*5850*/  SHFL.DOWN PT, R220, R214, 0x1, 0x1f ;  /* 0x08201f00d6dc7f89 */ /* 0x0002a400000e0000 */
[C---:B------:R-:W-:Y:S01]  /*5860*/  FFMA.FTZ R205, R192.reuse, R190, R201 ;  /* 0x000000bec0cd7223 */ /* 0x040fe200000100c9 */
[----:B------:R-:W-:Y:S01]  /*5870*/  FFMA.FTZ R203, R192, R197, -R199 ;  /* 0x000000c5c0cb7223 */ /* 0x000fe200000108c7 */
[----:B------:R1:W3:Y:S04]  /*5880*/  SHFL.DOWN PT, R219, R216, 0x1, 0x1f ;  /* 0x08201f00d8db7f89 */ /* 0x0002e800000e0000 */
        /* <DEDUP_REMOVED lines=9> */
[C---:B-12---:R-:W-:Y:S01]  /*5920*/  FFMA.FTZ R214, R220.reuse, R214, -R199 ;  /* 0x000000d6dcd67223 */ /* 0x046fe200000108c7 */
[----:B------:R-:W-:Y:S01]  /*5930*/  FFMA.FTZ R215, R220, R215, R192 ;  /* 0x000000d7dcd77223 */ /* 0x000fe200000100c0 */
[----:B------:R-:W-:Y:S01]  /*5940*/  FADD.FTZ R216, R216, R201 ;  /* 0x000000c9d8d87221 */ /* 0x000fe20000010000 */
[----:B------:R-:W-:-:S07]  /*5950*/  FADD.FTZ R217, R217, R218 ;  /* 0x000000dad9d97221 */ /* 0x000fce0000010000 */
.L_x_15565:
[----:B------:R-:W-:Y:S05]  /*5960*/  BSYNC.RECONVERGENT B0 ;  /* 0x0000000000007941 */ /* 0x000fea0003800200 */
.L_x_15564:
[----:B--2---:R2:W1:Y:S01]  /*5970*/  SHFL.DOWN PT, R220, R214, 0x2, 0x1f ;  /* 0x08401f00d6dc7f89 */ /* 0x00446200000e0000 */
[----:B------:R-:W-:Y:S01]  /*5980*/  BSSY.RECONVERGENT B0, `(.L_x_15566) ;  /* 0x0000011000007945 */ /* 0x000fe20003800200 */
[C---:B------:R-:W-:Y:S01]  /*5990*/  FFMA.FTZ R203, R67.reuse, R203, R222 ;  /* 0x000000cb43cb7223 */ /* 0x040fe200000100de */
[----:B------:R-:W-:Y:S01]  /*59a0*/  FFMA.FTZ R205, -R67, R205, R224 ;  /* 0x000000cd43cd7223 */ /* 0x000fe200000101e0 */
[----:B----4-:R2:W4:Y:S04]  /*59b0*/  SHFL.DOWN PT, R192, R215, 0x2, 0x1f ;  /* 0x08401f00d7c07f89 */ /* 0x01052800000e0000 */
[----:B---3--:R2:W3:Y:S04]  /*59c0*/  SHFL.DOWN PT, R219, R216, 0x2, 0x1f ;  /* 0x08401f00d8db7f89 */ /* 0x0084e800000e0000 */
[----:B0-----:R2:W0:Y:S01]  /*59d0*/  SHFL.DOWN PT, R218, R217, 0x2, 0x1f ;  /* 0x08401f00d9da7f89 */ /* 0x00142200000e0000 */
[----:B------:R-:W-:Y:S05]  /*59e0*/  @P1 BRA `(.L_x_15567) ;  /* 0x0000000000281947 */ /* 0x000fea0003800000 */
[CC--:B0-----:R-:W-:Y:S01]  /*59f0*/  FMUL.FTZ R201, R215.reuse, R218.reuse ;  /* 0x000000dad7c97220 */ /* 0x0c1fe20000410000 */
[C---:B------:R-:W-:Y:S01]  /*5a00*/  FMUL.FTZ R218, R214.reuse, R218 ;  /* 0x000000dad6da7220 */ /* 0x040fe20000410000 */
[CC--:B----4-:R-:W-:Y:S01]  /*5a10*/  FMUL.FTZ R199, R215.reuse, R192.reuse ;  /* 0x000000c0d7c77220 */ /* 0x0d0fe20000410000 */
[C---:B------:R-:W-:Y:S01]  /*5a20*/  FMUL.FTZ R192, R214.reuse, R192 ;  /* 0x000000c0d6c07220 */ /* 0x040fe20000410000 */
[CC--:B---3--:R-:W-:Y:S01]  /*5a30*/  FFMA.FTZ R201, R214.reuse, R219.reuse, -R201 ;  /* 0x000000dbd6c97223 */ /* 0x0c8fe200000108c9 */
[C---:B------:R-:W-:Y:S01]  /*5a40*/  FFMA.FTZ R218, R215.reuse, R219, R218 ;  /* 0x000000dbd7da7223 */ /* 0x040fe200000100da */
[-C--:B-12---:R-:W-:Y:S01]  /*5a50*/  FFMA.FTZ R214, R214, R220.reuse, -R199 ;  /* 0x000000dcd6d67223 */ /* 0x086fe200000108c7 */
[----:B------:R-:W-:Y:S01]  /*5a60*/  FFMA.FTZ R215, R215, R220, R192 ;  /* 0x000000dcd7d77223 */ /* 0x000fe200000100c0 */
[----:B------:R-:W-:Y:S01]  /*5a70*/  FADD.FTZ R216, R216, R201 ;  /* 0x000000c9d8d87221 */ /* 0x000fe20000010000 */
[----:B------:R-:W-:-:S07]  /*5a80*/  FADD.FTZ R217, R217, R218 ;  /* 0x000000dad9d97221 */ /* 0x000fce0000010000 */
.L_x_15567:
[----:B------:R-:W-:Y:S05]  /*5a90*/  BSYNC.RECONVERGENT B0 ;  /* 0x0000000000007941 */ /* 0x000fea0003800200 */
.L_x_15566:
[----:B-1----:R1:W1:Y:S01]  /*5aa0*/  SHFL.DOWN PT, R220, R214, 0x4, 0x1f ;  /* 0x08801f00d6dc7f89 */ /* 0x00226200000e0000 */
[----:B------:R-:W-:Y:S03]  /*5ab0*/  BSSY.RECONVERGENT B0, `(.L_x_15568) ;  /* 0x000000f000007945 */ /* 0x000fe60003800200 */
[----:B----4-:R4:W1:Y:S04]  /*5ac0*/  SHFL.DOWN PT, R192, R215, 0x4, 0x1f ;  /* 0x08801f00d7c07f89 */ /* 0x01086800000e0000 */
[----:B---3--:R4:W3:Y:S04]  /*5ad0*/  SHFL.DOWN PT, R219, R216, 0x4, 0x1f ;  /* 0x08801f00d8db7f89 */ /* 0x0088e800000e0000 */
[----:B0-----:R4:W0:Y:S01]  /*5ae0*/  SHFL.DOWN PT, R218, R217, 0x4, 0x1f ;  /* 0x08801f00d9da7f89 */ /* 0x00182200000e0000 */
[----:B------:R-:W-:Y:S05]  /*5af0*/  @P2 BRA `(.L_x_15569) ;  /* 0x0000000000282947 */ /* 0x000fea0003800000 */
[CC--:B0-----:R-:W-:Y:S01]  /*5b00*/  FMUL.FTZ R201, R215.reuse, R218.reuse ;  /* 0x000000dad7c97220 */ /* 0x0c1fe20000410000 */
[C---:B------:R-:W-:Y:S01]  /*5b10*/  FMUL.FTZ R218, R214.reuse, R218 ;  /* 0x000000dad6da7220 */ /* 0x040fe20000410000 */
[CC--:B-1----:R-:W-:Y:S01]  /*5b20*/  FMUL.FTZ R199, R215.reuse, R192.reuse ;  /* 0x000000c0d7c77220 */ /* 0x0c2fe20000410000 */
[C---:B------:R-:W-:Y:S01]  /*5b30*/  FMUL.FTZ R192, R214.reuse, R192 ;  /* 0x000000c0d6c07220 */ /* 0x040fe20000410000 */
[CC--:B---3--:R-:W-:Y:S01]  /*5b40*/  FFMA.FTZ R201, R214.reuse, R219.reuse, -R201 ;  /* 0x000000dbd6c97223 */ /* 0x0c8fe200000108c9 */
[C---:B------:R-:W-:Y:S01]  /*5b50*/  FFMA.FTZ R218, R215.reuse, R219, R218 ;  /* 0x000000dbd7da7223 */ /* 0x040fe200000100da */
[-C--:B--2---:R-:W-:Y:S01]  /*5b60*/  FFMA.FTZ R214, R214, R220.reuse, -R199 ;  /* 0x000000dcd6d67223 */ /* 0x084fe200000108c7 */
[----:B----4-:R-:W-:Y:S01]  /*5b70*/  FFMA.FTZ R215, R215, R220, R192 ;  /* 0x000000dcd7d77223 */ /* 0x010fe200000100c0 */
[----:B------:R-:W-:Y:S01]  /*5b80*/  FADD.FTZ R216, R216, R201 ;  /* 0x000000c9d8d87221 */ /* 0x000fe20000010000 */
[----:B------:R-:W-:-:S07]  /*5b90*/  FADD.FTZ R217, R217, R218 ;  /* 0x000000dad9d97221 */ /* 0x000fce0000010000 */
.L_x_15569:
[----:B------:R-:W-:Y:S05]  /*5ba0*/  BSYNC.RECONVERGENT B0 ;  /* 0x0000000000007941 */ /* 0x000fea0003800200 */
.L_x_15568:
[----:B-1----:R1:W1:Y:S01]  /*5bb0*/  SHFL.DOWN PT, R220, R214, 0x8, 0x1f ;  /* 0x09001f00d6dc7f89 */ /* 0x00226200000e0000 */
[----:B------:R-:W-:Y:S03]  /*5bc0*/  BSSY.RECONVERGENT B0, `(.L_x_15570) ;  /* 0x000000f000007945 */ /* 0x000fe60003800200 */
[----:B------:R0:W1:Y:S04]  /*5bd0*/  SHFL.DOWN PT, R192, R215, 0x8, 0x1f ;  /* 0x09001f00d7c07f89 */ /* 0x00006800000e0000 */
[----:B---3--:R3:W1:Y:S04]  /*5be0*/  SHFL.DOWN PT, R219, R216, 0x8, 0x1f ;  /* 0x09001f00d8db7f89 */ /* 0x00866800000e0000 */
        /* <DEDUP_REMOVED lines=9> */
[----:B----4-:R-:W-:Y:S01]  /*5c80*/  FFMA.FTZ R215, R215, R220, R192 ;  /* 0x000000dcd7d77223 */ /* 0x010fe200000100c0 */
[----:B---3--:R-:W-:Y:S01]  /*5c90*/  FADD.FTZ R216, R216, R201 ;  /* 0x000000c9d8d87221 */ /* 0x008fe20000010000 */
[----:B------:R-:W-:-:S07]  /*5ca0*/  FADD.FTZ R217, R217, R218 ;  /* 0x000000dad9d97221 */ /* 0x000fce0000010000 */
.L_x_15571:
[----:B------:R-:W-:Y:S05]  /*5cb0*/  BSYNC.RECONVERGENT B0 ;  /* 0x0000000000007941 */ /* 0x000fea0003800200 */
.L_x_15570:
[----:B------:R2:W2:Y:S01]  /*5cc0*/  SHFL.DOWN PT, R222, R214, 0x10, 0x1f ;  /* 0x0a001f00d6de7f89 */ /* 0x0004a200000e0000 */
[----:B------:R-:W-:Y:S01]  /*5cd0*/  BSSY.RECONVERGENT B0, `(.L_x_15572) ;  /* 0x0000011000007945 */ /* 0x000fe20003800200 */
[C---:B-1----:R-:W-:Y:S01]  /*5ce0*/  FMUL.FTZ R192, R176.reuse, R190 ;  /* 0x000000beb0c07220 */ /* 0x042fe20000410000 */
[----:B------:R-:W-:Y:S01]  /*5cf0*/  FMUL.FTZ R201, R176, R197 ;  /* 0x000000c5b0c97220 */ /* 0x000fe20000410000 */
        /* <DEDUP_REMOVED lines=14> */
.L_x_15573:
[----:B------:R-:W-:Y:S05]  /*5de0*/  BSYNC.RECONVERGENT B0 ;  /* 0x0000000000007941 */ /* 0x000fea0003800200 */
.L_x_15572:
[C---:B------:R-:W-:Y:S01]  /*5df0*/  FFMA.FTZ R199, R177.reuse, R197, -R192 ;  /* 0x000000c5b1c77223 */ /* 0x040fe200000108c0 */
[----:B------:R-:W-:Y:S01]  /*5e00*/  SHFL.DOWN PT, R227, R215, 0x1, 0x1f ;  /* 0x08201f00d7e37f89 */ /* 0x000fe200000e0000 */
[----:B------:R-:W-:Y:S01]  /*5e10*/  FFMA.FTZ R192, R177, R190, R201 ;  /* 0x000000beb1c07223 */ /* 0x000fe200000100c9 */
[C---:B------:R-:W-:Y:S01]  /*5e20*/  ISETP.NE.AND P0, PT, R157.reuse, 0x1f, PT ;  /* 0x0000001f9d00780c */ /* 0x040fe20003f05270 */
[----:B------:R-:W-:Y:S01]  /*5e30*/  FFMA.FTZ R199, R84, R85, R199 ;  /* 0x0000005554c77223 */ /* 0x000fe200000100c7 */
[----:B-1----:R-:W1:Y:S01]  /*5e40*/  SHFL.IDX PT, R218, R7, RZ, 0x1f ;  /* 0x00001fff07da7589 */ /* 0x002e6200000e0000 */
[----:B------:R-:W-:Y:S01]  /*5e50*/  FADD.FTZ R192, RZ, R192 ;  /* 0x000000c0ffc07221 */ /* 0x000fe20000010000 */
[----:B------:R-:W-:Y:S01]  /*5e60*/  ISETP.NE.AND P4, PT, R157, RZ, PT ;  /* 0x000000ff9d00720c */ /* 0x000fe20003f85270 */
[CC--:B--2---:R-:W-:Y:S01]  /*5e70*/  FMUL.FTZ R222, R174.reuse, R199.reuse ;  /* 0x000000c7aede7220 */ /* 0x0c4fe20000410000 */
[----:B------:R-:W2:Y:S01]  /*5e80*/  SHFL.DOWN PT, R225, R214, 0x1, 0x1f ;  /* 0x08201f00d6e17f89 */ /* 0x000ea200000e0000 */
[-C--:B0-----:R-:W-:Y:S01]  /*5e90*/  FMUL.FTZ R220, R174, R192.reuse ;  /* 0x000000c0aedc7220 */ /* 0x081fe20000410000 */
[-C--:B------:R-:W-:Y:S01]  /*5ea0*/  FMUL.FTZ R221, R195, R192.reuse ;  /* 0x000000c0c3dd7220 */ /* 0x080fe20000410000 */
[CC--:B------:R-:W-:Y:S01]  /*5eb0*/  FFMA.FTZ R222, R175.reuse, R192.reuse, R222 ;  /* 0x000000c0afde7223 */ /* 0x0c0fe200000100de */
[----:B------:R-:W0:Y:S01]  /*5ec0*/  SHFL.IDX PT, R219, R6, RZ, 0x1f ;  /* 0x00001fff06db7589 */ /* 0x000e2200000e0000 */
[-C--:B------:R-:W-:Y:S01]  /*5ed0*/  FFMA.FTZ R201, R175, R199.reuse, -R220 ;  /* 0x000000c7afc97223 */ /* 0x080fe200000108dc */
[----:B------:R-:W-:Y:S01]  /*5ee0*/  FMUL.FTZ R223, R195, R199 ;  /* 0x000000c7c3df7220 */ /* 0x000fe20000410000 */
[----:B------:R-:W-:Y:S01]  /*5ef0*/  FADD.FTZ R195, RZ, R222 ;  /* 0x000000deffc37221 */ /* 0x000fe20000010000 */
[----:B------:R-:W5:Y:S01]  /*5f00*/  SHFL.DOWN PT, R229, R216, 0x1, 0x1f ;  /* 0x08201f00d8e57f89 */ /* 0x000f6200000e0000 */
[----:B------:R-:W-:Y:S01]  /*5f10*/  FFMA.FTZ R201, R82, R83, R201 ;  /* 0x0000005352c97223 */ /* 0x000fe200000100c9 */
[C---:B------:R-:W-:Y:S01]  /*5f20*/  FFMA.FTZ R221, R196.reuse, R199, -R221 ;  /* 0x000000c7c4dd7223 */ /* 0x040fe200000108dd */
[----:B------:R-:W-:Y:S01]  /*5f30*/  FFMA.FTZ R196, R196, R192, R223 ;  /* 0x000000c0c4c47223 */ /* 0x000fe200000100df */
[----:B------:R-:W5:Y:S01]  /*5f40*/  SHFL.DOWN PT, R231, R217, 0x1, 0x1f ;  /* 0x08201f00d9e77f89 */ /* 0x000f6200000e0000 */
[C---:B------:R-:W-:Y:S01]  /*5f50*/  FMUL.FTZ R223, R212.reuse, R195 ;  /* 0x000000c3d4df7220 */ /* 0x040fe20000410000 */
[----:B------:R-:W-:Y:S01]  /*5f60*/  FMUL.FTZ R212, R212, R201 ;  /* 0x000000c9d4d47220 */ /* 0x000fe20000410000 */
[C---:B------:R-:W-:Y:S01]  /*5f70*/  FFMA.FTZ R222, -R66.reuse, R196, R205 ;  /* 0x000000c442de7223 */ /* 0x040fe200000101cd */
[----:B------:R-:W-:Y:S01]  /*5f80*/  FFMA.FTZ R220, R66, R221, R203 ;  /* 0x000000dd42dc7223 */ /* 0x000fe200000100cb */
[C---:B------:R-:W-:Y:S01]  /*5f90*/  FFMA.FTZ R221, R210.reuse, R201, -R223 ;  /* 0x000000c9d2dd7223 */ /* 0x040fe200000108df */
[----:B------:R-:W-:Y:S01]  /*5fa0*/  FFMA.FTZ R203, R210, R195, R212 ;  /* 0x000000c3d2cb7223 */ /* 0x000fe200000100d4 */
[----:B------:R-:W-:Y:S01]  /*5fb0*/  FMUL.FTZ R205, R187, R201 ;  /* 0x000000c9bbcd7220 */ /* 0x000fe20000410000 */
[-C--:B-1----:R-:W-:Y:S01]  /*5fc0*/  @P0 FMUL.FTZ R196, R227, R218.reuse ;  /* 0x000000dae3c40220 */ /* 0x082fe20000410000 */
[----:B----4-:R-:W1:Y:S01]  /*5fd0*/  SHFL.IDX PT, R215, R215, RZ, 0x1f ;  /* 0x00001fffd7d77589 */ /* 0x010e6200000e0000 */
[C---:B------:R-:W-:Y:S01]  /*5fe0*/  FFMA.FTZ R203, -R65.reuse, R203, R222 ;  /* 0x000000cb41cb7223 */ /* 0x040fe200000101de */
[----:B------:R-:W-:Y:S01]  /*5ff0*/  FFMA.FTZ R221, R65, R221, R220 ;  /* 0x000000dd41dd7223 */ /* 0x000fe200000100dc */
[C---:B--2---:R-:W-:Y:S01]  /*6000*/  @P0 FMUL.FTZ R212, R225.reuse, R218 ;  /* 0x000000dae1d40220 */ /* 0x044fe20000410000 */
[----:B------:R-:W2:Y:S01]  /*6010*/  SHFL.IDX PT, R214, R214, RZ, 0x1f ;  /* 0x00001fffd6d67589 */ /* 0x000ea200000e0000 */
[----:B------:R-:W-:Y:S01]  /*6020*/  BSSY.RECONVERGENT B0, `(.L_x_15574) ;  /* 0x00000e2000007945 */ /* 0x000fe20003800200 */
[-C--:B0-----:R-:W-:Y:S01]  /*6030*/  @P0 FFMA.FTZ R210, R225, R219.reuse, -R196 ;  /* 0x000000dbe1d20223 */ /* 0x081fe200000108c4 */
[----:B------:R-:W-:Y:S01]  /*6040*/  @P0 FFMA.FTZ R212, R227, R219, R212 ;  /* 0x000000dbe3d40223 */ /* 0x000fe200000100d4 */
[-C--:B------:R-:W-:Y:S01]  /*6050*/  FMUL.FTZ R196, R187, R195.reuse ;  /* 0x000000c3bbc47220 */ /* 0x080fe20000410000 */
[----:B---3--:R-:W0:Y:S01]  /*6060*/  SHFL.IDX PT, R216, R216, RZ, 0x1f ;  /* 0x00001fffd8d87589 */ /* 0x008e2200000e0000 */
[----:B-----5:R-:W-:Y:S01]  /*6070*/  @P0 FADD.FTZ R219, R229, R210 ;  /* 0x000000d2e5db0221 */ /* 0x020fe20000010000 */
[C---:B------:R-:W-:Y:S01]  /*6080*/  FFMA.FTZ R210, R186.reuse, R195, R205 ;  /* 0x000000c3bad27223 */ /* 0x040fe200000100cd */
[----:B------:R-:W-:Y:S01]  /*6090*/  FFMA.FTZ R205, R186, R201, -R196 ;  /* 0x000000c9bacd7223 */ /* 0x000fe200000108c4 */
[----:B------:R-:W3:Y:S01]  /*60a0*/  SHFL.IDX PT, R217, R217, RZ, 0x1f ;  /* 0x00001fffd9d97589 */ /* 0x000ee200000e0000 */
[----:B------:R-:W-:Y:S01]  /*60b0*/  @P0 FADD.FTZ R218, R231, R212 ;  /* 0x000000d4e7da0221 */ /* 0x000fe20000010000 */
[----:B------:R-:W-:Y:S01]  /*60c0*/  FADD.FTZ R196, RZ, R210 ;  /* 0x000000d2ffc47221 */ /* 0x000fe20000010000 */
[----:B------:R-:W-:-:S02]  /*60d0*/  FFMA.FTZ R205, R80, R81, R205 ;  /* 0x0000005150cd7223 */ /* 0x000fc400000100cd */
[CC--:B------:R-:W-:Y:S01]  /*60e0*/  FMUL.FTZ R210, R218.reuse, R33.reuse ;  /* 0x00000021dad27220 */ /* 0x0c0fe20000410000 */
[----:B------:R-:W-:Y:S01]  /*60f0*/  FMUL.FTZ R33, R219, R33 ;  /* 0x00000021db217220 */ /* 0x000fe20000410000 */
[C---:B------:R-:W-:Y:S01]  /*6100*/  FMUL.FTZ R223, R209.reuse, R196 ;  /* 0x000000c4d1df7220 */ /* 0x040fe20000410000 */
[-C--:B------:R-:W-:Y:S01]  /*6110*/  FMUL.FTZ R209, R209, R205.reuse ;  /* 0x000000cdd1d17220 */ /* 0x080fe20000410000 */
[-C--:B------:R-:W-:Y:S01]  /*6120*/  FFMA.FTZ R210, R219, R32.reuse, R210 ;  /* 0x00000020dbd27223 */ /* 0x080fe200000100d2 */
[----:B------:R-:W-:Y:S01]  /*6130*/  FFMA.FTZ R218, R218, R32, -R33 ;  /* 0x00000020dada7223 */ /* 0x000fe20000010821 */
[CC--:B------:R-:W-:Y:S01]  /*6140*/  FFMA.FTZ R223, R202.reuse, R205.reuse, -R223 ;  /* 0x000000cdcadf7223 */ /* 0x0c0fe200000108df */
[-C--:B------:R-:W-:Y:S01]  /*6150*/  FFMA.FTZ R202, R202, R196.reuse, R209 ;  /* 0x000000c4caca7223 */ /* 0x080fe200000100d1 */
        /* <DEDUP_REMOVED lines=10> */
[C---:B-1----:R-:W-:Y:S01]  /*6200*/  FMUL.FTZ R211, R215.reuse, R7 ;  /* 0x00000007d7d37220 */ /* 0x042fe20000410000 */
[----:B------:R-:W-:Y:S01]  /*6210*/  FFMA.FTZ R209, R78, R79, R209 ;  /* 0x0000004f4ed17223 */ /* 0x000fe200000100d1 */
[----:B------:R-:W-:Y:S01]  /*6220*/  FADD.FTZ R207, R198, R219 ;  /* 0x000000dbc6cf7221 */ /* 0x000fe20000010000 */
[----:B------:R-:W-:Y:S01]  /*6230*/  FADD.FTZ R194, R194, R213 ;  /* 0x000000d5c2c27221 */ /* 0x000fe20000010000 */
[-C--:B--2---:R-:W-:Y:S01]  /*6240*/  FFMA.FTZ R211, R214, R6.reuse, -R211 ;  /* 0x00000006d6d37223 */ /* 0x084fe200000108d3 */
[----:B------:R-:W-:Y:S01]  /*6250*/  FMUL.FTZ R198, R215, R6 ;  /* 0x00000006d7c67220 */ /* 0x000fe20000410000 */
        /* <DEDUP_REMOVED lines=8> */
[----:B0-----:R-:W-:Y:S01]  /*62e0*/  FADD.FTZ R6, R216, R211 ;  /* 0x000000d3d8067221 */ /* 0x001fe20000010000 */
[----:B------:R-:W-:Y:S01]  /*62f0*/  FADD.FTZ R187, R184, R213 ;  /* 0x000000d5b8bb7221 */ /* 0x000fe20000010000 */
[----:B------:R-:W-:Y:S01]  /*6300*/  FMUL.FTZ R184, R30, R35 ;  /* 0x000000231eb87220 */ /* 0x000fe20000410000 */
[C---:B------:R-:W-:Y:S01]  /*6310*/  FMUL.FTZ R186, R31.reuse, R188 ;  /* 0x000000bc1fba7220 */ /* 0x040fe20000410000 */
[----:B------:R-:W-:Y:S01]  /*6320*/  FFMA.FTZ R198, R214, R7, R198 ;  /* 0x00000007d6c67223 */ /* 0x000fe200000100c6 */
[CC--:B------:R-:W-:Y:S01]  /*6330*/  FMUL.FTZ R211, R31.reuse, R34.reuse ;  /* 0x000000221fd37220 */ /* 0x0c0fe20000410000 */
[C---:B------:R-:W-:Y:S01]  /*6340*/  FFMA.FTZ R219, R31.reuse, R191, R184 ;  /* 0x000000bf1fdb7223 */ /* 0x040fe200000100b8 */
[C---:B------:R-:W-:Y:S01]  /*6350*/  FMUL.FTZ R184, R30.reuse, R34 ;  /* 0x000000221eb87220 */ /* 0x040fe20000410000 */
[----:B------:R-:W-:Y:S01]  /*6360*/  FMUL.FTZ R213, R31, R35 ;  /* 0x000000231fd57220 */ /* 0x000fe20000410000 */
[C---:B------:R-:W-:Y:S01]  /*6370*/  FFMA.FTZ R227, R30.reuse, R193, -R186 ;  /* 0x000000c11ee37223 */ /* 0x040fe200000108ba */
[----:B---3--:R-:W-:Y:S01]  /*6380*/  FADD.FTZ R7, R217, R198 ;  /* 0x000000c6d9077221 */ /* 0x008fe20000010000 */
[CC--:B------:R-:W-:Y:S01]  /*6390*/  FFMA.FTZ R222, R31.reuse, R189.reuse, R184 ;  /* 0x000000bd1fde7223 */ /* 0x0c0fe200000100b8 */
[CC--:B------:R-:W-:Y:S01]  /*63a0*/  FMUL.FTZ R184, R31.reuse, R192.reuse ;  /* 0x000000c01fb87220 */ /* 0x0c0fe20000410000 */
[C---:B------:R-:W-:Y:S01]  /*63b0*/  FFMA.FTZ R220, R30.reuse, R189, -R211 ;  /* 0x000000bd1edc7223 */ /* 0x040fe200000108d3 */
[C---:B------:R-:W-:Y:S01]  /*63c0*/  FMUL.FTZ R186, R30.reuse, R192 ;  /* 0x000000c01eba7220 */ /* 0x040fe20000410000 */
[C---:B------:R-:W-:Y:S01]  /*63d0*/  FFMA.FTZ R213, R30.reuse, R191, -R213 ;  /* 0x000000bf1ed57223 */ /* 0x040fe200000108d5 */
[C---:B------:R-:W-:Y:S01]  /*63e0*/  FMUL.FTZ R211, R31.reuse, R190 ;  /* 0x000000be1fd37220 */ /* 0x040fe20000410000 */
[-C--:B------:R-:W-:Y:S01]  /*63f0*/  FFMA.FTZ R217, R30, R199.reuse, -R184 ;  /* 0x000000c71ed97223 */ /* 0x080fe200000108b8 */
[----:B------:R-:W-:Y:S01]  /*6400*/  FADD.FTZ R184, RZ, R210 ;  /* 0x000000d2ffb87221 */ /* 0x000fe20000010000 */
[C---:B------:R-:W-:Y:S01]  /*6410*/  FFMA.FTZ R215, R31.reuse, R199, R186 ;  /* 0x000000c71fd77223 */ /* 0x040fe200000100ba */
[----:B------:R-:W-:Y:S01]  /*6420*/  FMUL.FTZ R218, R0, R213 ;  /* 0x000000d500da7220 */ /* 0x000fe20000410000 */
[C---:B------:R-:W-:Y:S01]  /*6430*/  FMUL.FTZ R198, R30.reuse, R188 ;  /* 0x000000bc1ec67220 */ /* 0x040fe20000410000 */
[C---:B------:R-:W-:Y:S01]  /*6440*/  FFMA.FTZ R214, R30.reuse, R197, -R211 ;  /* 0x000000c51ed67223 */ /* 0x040fe200000108d3 */
[CC--:B------:R-:W-:Y:S01]  /*6450*/  FMUL.FTZ R186, R30.reuse, R195.reuse ;  /* 0x000000c31eba7220 */ /* 0x0c0fe20000410000 */
[C---:B------:R-:W-:Y:S01]  /*6460*/  FMUL.FTZ R211, R31.reuse, R195 ;  /* 0x000000c31fd37220 */ /* 0x040fe20000410000 */
[C---:B------:R-:W-:Y:S01]  /*6470*/  FMUL.FTZ R213, R31.reuse, R196 ;  /* 0x000000c41fd57220 */ /* 0x040fe20000410000 */
[----:B------:R-:W-:Y:S01]  /*6480*/  FMUL.FTZ R216, R31, R184 ;  /* 0x000000b81fd87220 */ /* 0x000fe20000410000 */
[----:B------:R-:W-:Y:S01]  /*6490*/  FADD.FTZ R185, R185, R212 ;  /* 0x000000d4b9b97221 */ /* 0x000fe20000010000 */
[C---:B------:R-:W-:Y:S01]  /*64a0*/  FFMA.FTZ R229, R31.reuse, R193, R198 ;  /* 0x000000c11fe57223 */ /* 0x040fe200000100c6 */
[CC--:B------:R-:W-:Y:S01]  /*64b0*/  FFMA.FTZ R210, R31.reuse, R201.reuse, R186 ;  /* 0x000000c91fd27223 */ /* 0x0c0fe200000100ba */
[C---:B------:R-:W-:Y:S01]  /*64c0*/  FMUL.FTZ R212, R30.reuse, R190 ;  /* 0x000000be1ed47220 */ /* 0x040fe20000410000 */
[C---:B------:R-:W-:Y:S01]  /*64d0*/  FFMA.FTZ R198, R30.reuse, R201, -R211 ;  /* 0x000000c91ec67223 */ /* 0x040fe200000108d3 */
[C---:B------:R-:W-:Y:S01]  /*64e0*/  FMUL.FTZ R224, R30.reuse, R196 ;  /* 0x000000c41ee07220 */ /* 0x040fe20000410000 */
[C---:B------:R-:W-:Y:S01]  /*64f0*/  FFMA.FTZ R213, R30.reuse, R205, -R213 ;  /* 0x000000cd1ed57223 */ /* 0x040fe200000108d5 */
[C---:B------:R-:W-:Y:S01]  /*6500*/  FFMA.FTZ R186, R30.reuse, R209, -R216 ;  /* 0x000000d11eba7223 */ /* 0x040fe200000108d8 */
[----:B------:R-:W-:Y:S01]  /*6510*/  FMUL.FTZ R30, R30, R184 ;  /* 0x000000b81e1e7220 */ /* 0x000fe20000410000 */
[C---:B------:R-:W-:Y:S01]  /*6520*/  FMUL.FTZ R216, R174.reuse, R187 ;  /* 0x000000bbaed87220 */ /* 0x040fe20000410000 */
[----:B------:R-:W-:Y:S01]  /*6530*/  FMUL.FTZ R174, R174, R185 ;  /* 0x000000b9aeae7220 */ /* 0x000fe20000410000 */
[C---:B------:R-:W-:Y:S01]  /*6540*/  FFMA.FTZ R212, R31.reuse, R197, R212 ;  /* 0x000000c51fd47223 */ /* 0x040fe200000100d4 */
[C---:B------:R-:W-:Y:S01]  /*6550*/  FFMA.FTZ R211, R31.reuse, R205, R224 ;  /* 0x000000cd1fd37223 */ /* 0x040fe200000100e0 */
[----:B------:R-:W-:Y:S01]  /*6560*/  FFMA.FTZ R30, R31, R209, R30 ;  /* 0x000000d11f1e7223 */ /* 0x000fe2000001001e */
[C---:B------:R-:W-:Y:S01]  /*6570*/  FFMA.FTZ R31, R175.reuse, R185, R216 ;  /* 0x000000b9af1f7223 */ /* 0x040fe200000100d8 */
[----:B------:R-:W-:Y:S01]  /*6580*/  FFMA.FTZ R175, R175, R187, -R174 ;  /* 0x000000bbafaf7223 */ /* 0x000fe200000108ae */
[----:B------:R-:W-:Y:S01]  /*6590*/  FFMA.FTZ R200, R64, R223, R221 ;  /* 0x000000df40c87223 */ /* 0x000fe200000100dd */
[----:B------:R-:W-:Y:S01]  /*65a0*/  FMUL.FTZ R221, R0, -R219 ;  /* 0x800000db00dd7220 */ /* 0x000fe20000410000 */
[----:B------:R-:W-:Y:S01]  /*65b0*/  FADD.FTZ R160, R160, R31 ;  /* 0x0000001fa0a07221 */ /* 0x000fe20000010000 */
[----:B------:R-:W-:Y:S01]  /*65c0*/  FADD.FTZ R31, R158, R175 ;  /* 0x000000af9e1f7221 */ /* 0x000fe20000010000 */
[----:B------:R0:W-:Y:S01]  /*65d0*/  @!P4 STS.128 [UR7+0x21b0], R4 ;  /* 0x0021b004ff00c988 */ /* 0x0001e20008000c07 */
[----:B------:R-:W-:Y:S01]  /*65e0*/  FMUL.FTZ R215, R66, -R215 ;  /* 0x800000d742d77220 */ /* 0x000fe20000410000 */
[CC--:B------:R-:W-:Y:S01]  /*65f0*/  FMUL.FTZ R158, R176.reuse, R160.reuse ;  /* 0x000000a0b09e7220 */ /* 0x0c0fe20000410000 */
[----:B------:R-:W-:Y:S01]  /*6600*/  FMUL.FTZ R175, R176, R31 ;  /* 0x0000001fb0af7220 */ /* 0x000fe20000410000 */
[----:B------:R-:W-:Y:S01]  /*6610*/  FMUL.FTZ R213, R64, R213 ;  /* 0x000000d540d57220 */ /* 0x000fe20000410000 */
[----:B------:R-:W-:Y:S01]  /*6620*/  STS [R139+0x420], R218 ;  /* 0x000420da8b007388 */ /* 0x000fe20000000800 */
[C---:B------:R-:W-:Y:S01]  /*6630*/  FFMA.FTZ R219, R177.reuse, R31, -R158 ;  /* 0x0000001fb1db7223 */ /* 0x040fe2000001089e */
[----:B------:R-:W-:Y:S01]  /*6640*/  FFMA.FTZ R177, R177, R160, R175 ;  /* 0x000000a0b1b17223 */ /* 0x000fe200000100af */
[C---:B------:R-:W-:Y:S01]  /*6650*/  FMUL.FTZ R223, R69.reuse, R220 ;  /* 0x000000dc45df7220 */ /* 0x040fe20000410000 */
[----:B------:R-:W-:Y:S01]  /*6660*/  STS [R138+0x24], R215 ;  /* 0x000024d78a007388 */ /* 0x000fe20000000800 */
[----:B------:R-:W-:Y:S01]  /*6670*/  FADD.FTZ R175, R162, R219 ;  /* 0x000000dba2af7221 */ /* 0x000fe20000010000 */
[----:B------:R-:W-:Y:S01]  /*6680*/  FADD.FTZ R164, R164, R177 ;  /* 0x000000b1a4a47221 */ /* 0x000fe20000010000 */
[----:B------:R-:W-:Y:S01]  /*6690*/  FMUL.FTZ R225, R69, -R222 ;  /* 0x800000de45e17220 */ /* 0x000fe20000410000 */
[----:B------:R-:W-:Y:S01]  /*66a0*/  STS [R138+0x30], R213 ;  /* 0x000030d58a007388 */ /* 0x000fe20000000800 */
[CC--:B0-----:R-:W-:Y:S01]  /*66b0*/  FMUL.FTZ R4, R178.reuse, R175.reuse ;  /* 0x000000afb2047220 */ /* 0x0c1fe20000410000 */
[----:B------:R-:W-:Y:S01]  /*66c0*/  FMUL.FTZ R178, R178, R164 ;  /* 0x000000a4b2b27220 */ /* 0x000fe20000410000 */
[C---:B------:R-:W-:Y:S01]  /*66d0*/  FMUL.FTZ R5, R67.reuse, R214 ;  /* 0x000000d643057220 */ /* 0x040fe20000410000 */
[----:B------:R-:W-:Y:S01]  /*66e0*/  FMUL.FTZ R7, R67, -R212 ;  /* 0x800000d443077220 */ /* 0x000fe20000410000 */
[C---:B------:R-:W-:Y:S01]  /*66f0*/  FFMA.FTZ R4, R179.reuse, R164, R4 ;  /* 0x000000a4b3047223 */ /* 0x040fe20000010004 */
[----:B------:R-:W-:Y:S01]  /*6700*/  FFMA.FTZ R177, R179, R175, -R178 ;  /* 0x000000afb3b17223 */ /* 0x000fe200000108b2 */
[----:B------:R-:W-:Y:S01]  /*6710*/  FMUL.FTZ R227, R68, R227 ;  /* 0x000000e344e37220 */ /* 0x000fe20000410000 */
[----:B------:R0:W-:Y:S01]  /*6720*/  STS [R138+0x18], R5 ;  /* 0x000018058a007388 */ /* 0x0001e20000000800 */
[----:B------:R-:W-:Y:S01]  /*6730*/  FADD.FTZ R167, R167, R4 ;  /* 0x00000004a7a77221 */ /* 0x000fe20000010000 */
[----:B------:R-:W-:Y:S01]  /*6740*/  FADD.FTZ R177, R166, R177 ;  /* 0x000000b1a6b17221 */ /* 0x000fe20000010000 */
[----:B------:R-:W-:Y:S01]  /*6750*/  FMUL.FTZ R229, R68, -R229 ;  /* 0x800000e544e57220 */ /* 0x000fe20000410000 */
[----:B------:R-:W-:Y:S01]  /*6760*/  FMUL.FTZ R217, R66, R217 ;  /* 0x000000d942d97220 */ /* 0x000fe20000410000 */
[C---:B------:R-:W-:Y:S01]  /*6770*/  FMUL.FTZ R4, R180.reuse, R167 ;  /* 0x000000a7b4047220 */ /* 0x040fe20000410000 */
[----:B------:R-:W-:Y:S01]  /*6780*/  FMUL.FTZ R180, R180, R177 ;  /* 0x000000b1b4b47220 */ /* 0x000fe20000410000 */
[----:B------:R-:W-:Y:S01]  /*6790*/  FMUL.FTZ R219, R65, -R210 ;  /* 0x800000d241db7220 */ /* 0x000fe20000410000 */
[----:B------:R-:W-:Y:S01]  /*67a0*/  FMUL.FTZ R211, R64, -R211 ;  /* 0x800000d340d37220 */ /* 0x000fe20000410000 */
[C---:B------:R-:W-:Y:S01]  /*67b0*/  FFMA.FTZ R179, R181.reuse, R177, -R4 ;  /* 0x000000b1b5b37223 */ /* 0x040fe20000010804 */
[----:B------:R-:W-:Y:S01]  /*67c0*/  FFMA.FTZ R180, R181, R167, R180 ;  /* 0x000000a7b5b47223 */ /* 0x000fe200000100b4 */
[----:B0-----:R-:W-:Y:S01]  /*67d0*/  FMUL.FTZ R5, R65, R198 ;  /* 0x000000c641057220 */ /* 0x001fe20000410000 */
[----:B------:R-:W-:Y:S01]  /*67e0*/  FMUL.FTZ R213, R63, R186 ;  /* 0x000000ba3fd57220 */ /* 0x000fe20000410000 */
[----:B------:R-:W-:Y:S01]  /*67f0*/  FADD.FTZ R179, R168, R179 ;  /* 0x000000b3a8b37221 */ /* 0x000fe20000010000 */
[----:B------:R-:W-:Y:S01]  /*6800*/  FADD.FTZ R169, R169, R180 ;  /* 0x000000b4a9a97221 */ /* 0x000fe20000010000 */
[----:B------:R-:W-:Y:S01]  /*6810*/  FMUL.FTZ R215, R63, -R30 ;  /* 0x8000001e3fd77220 */ /* 0x000fe20000410000 */
[----:B------:R0:W-:Y:S01]  /*6820*/  STS [R138+0x1c], R7 ;  /* 0x00001c078a007388 */ /* 0x0001e20000000800 */
[C---:B------:R-:W-:Y:S01]  /*6830*/  FMUL.FTZ R4, R182.reuse, R179 ;  /* 0x000000b3b6047220 */ /* 0x040fe20000410000 */
[-C--:B------:R-:W-:Y:S01]  /*6840*/  FMUL.FTZ R182, R182, R169.reuse ;  /* 0x000000a9b6b67220 */ /* 0x080fe20000410000 */
[C---:B------:R-:W-:Y:S01]  /*6850*/  FMUL.FTZ R181, R90.reuse, R169 ;  /* 0x000000a95ab57220 */ /* 0x040fe20000410000 */
[----:B------:R-:W-:Y:S01]  /*6860*/  FFMA.FTZ R162, -R90, R91, R189 ;  /* 0x0000005b5aa27223 */ /* 0x000fe200000101bd */
[C---:B------:R-:W-:Y:S01]  /*6870*/  FFMA.FTZ R4, R183.reuse, R169, R4 ;  /* 0x000000a9b7047223 */ /* 0x040fe20000010004 */
[----:B------:R-:W-:Y:S01]  /*6880*/  FFMA.FTZ R183, R183, R179, -R182 ;  /* 0x000000b3b7b77223 */ /* 0x000fe200000108b6 */
[----:B------:R1:W-:Y:S01]  /*6890*/  STS [R138+0x28], R5 ;  /* 0x000028058a007388 */ /* 0x0003e20000000800 */
[----:B------:R-:W-:Y:S01]  /*68a0*/  FFMA.FTZ R191, -R92, R93, R191 ;  /* 0x0000005d5cbf7223 */ /* 0x000fe200000101bf */
[----:B------:R-:W-:Y:S01]  /*68b0*/  FADD.FTZ R171, R171, R4 ;  /* 0x00000004abab7221 */ /* 0x000fe20000010000 */
[----:B------:R-:W-:Y:S01]  /*68c0*/  FADD.FTZ R183, R170, R183 ;  /* 0x000000b7aab77221 */ /* 0x000fe20000010000 */
[----:B0-----:R-:W-:Y:S01]  /*68d0*/  FMUL.FTZ R7, R90, R179 ;  /* 0x000000b35a077220 */ /* 0x001fe20000410000 */
[----:B------:R-:W-:Y:S01]  /*68e0*/  FMUL.FTZ R189, R34, R181 ;  /* 0x000000b522bd7220 */ /* 0x000fe20000410000 */
[C---:B------:R-:W-:Y:S01]  /*68f0*/  FMUL.FTZ R158, R92.reuse, R171 ;  /* 0x000000ab5c9e7220 */ /* 0x040fe20000410000 */
[----:B------:R-:W-:Y:S01]  /*6900*/  FMUL.FTZ R4, R92, R183 ;  /* 0x000000b75c047220 */ /* 0x000fe20000410000 */
[----:B------:R-:W-:Y:S01]  /*6910*/  STS [R138+0x4], R221 ;  /* 0x000004dd8a007388 */ /* 0x000fe20000000800 */
[-C--:B------:R-:W-:Y:S01]  /*6920*/  FFMA.FTZ R189, R162, R7.reuse, -R189 ;  /* 0x00000007a2bd7223 */ /* 0x080fe200000108bd */
[C---:B------:R-:W-:Y:S01]  /*6930*/  FMUL.FTZ R6, R35.reuse, R158 ;  /* 0x0000009e23067220 */ /* 0x040fe20000410000 */
[-C--:B-1----:R-:W-:Y:S01]  /*6940*/  FMUL.FTZ R5, R35, R4.reuse ;  /* 0x0000000423057220 */ /* 0x082fe20000410000 */
[----:B------:R-:W-:Y:S01]  /*6950*/  STS [R138+0x8], R223 ;  /* 0x000008df8a007388 */ /* 0x000fe20000000800 */
[----:B------:R-:W-:Y:S01]  /*6960*/  FMUL.FTZ R7, R34, R7 ;  /* 0x0000000722077220 */ /* 0x000fe20000410000 */
[C---:B------:R-:W-:Y:S01]  /*6970*/  FFMA.FTZ R6, R191.reuse, R4, -R6 ;  /* 0x00000004bf067223 */ /* 0x040fe20000010806 */
[----:B------:R-:W-:Y:S01]  /*6980*/  FFMA.FTZ R5, R191, R158, R5 ;  /* 0x0000009ebf057223 */ /* 0x000fe20000010005 */
[----:B------:R-:W-:Y:S01]  /*6990*/  STS [R138+0xc], R225 ;  /* 0x00000ce18a007388 */ /* 0x000fe20000000800 */
[----:B------:R-:W-:Y:S01]  /*69a0*/  FFMA.FTZ R4, R162, R181, R7 ;  /* 0x000000b5a2047223 */ /* 0x000fe20000010007 */
[----:B------:R-:W-:Y:S01]  /*69b0*/  FADD.FTZ R6, RZ, R6 ;  /* 0x00000006ff067221 */ /* 0x000fe20000010000 */
[----:B------:R-:W-:Y:S01]  /*69c0*/  FADD.FTZ R5, RZ, R5 ;  /* 0x00000005ff057221 */ /* 0x000fe20000010000 */
[----:B------:R-:W-:Y:S01]  /*69d0*/  STS [R138+0x10], R227 ;  /* 0x000010e38a007388 */ /* 0x000fe20000000800 */
[----:B------:R-:W-:Y:S01]  /*69e0*/  FMUL.FTZ R30, R88, R167 ;  /* 0x000000a7581e7220 */ /* 0x000fe20000410000 */
[----:B------:R-:W-:Y:S01]  /*69f0*/  FADD.FTZ R6, R6, R189 ;  /* 0x000000bd06067221 */ /* 0x000fe20000010000 */
[----:B------:R-:W-:Y:S01]  /*6a00*/  FADD.FTZ R4, R5, R4 ;  /* 0x0000000405047221 */ /* 0x000fe20000010000 */
[----:B------:R-:W-:Y:S01]  /*6a10*/  STS [R138+0x14], R229 ;  /* 0x000014e58a007388 */ /* 0x000fe20000000800 */
[----:B------:R-:W-:Y:S01]  /*6a20*/  FMUL.FTZ R189, R86, R164 ;  /* 0x000000a456bd7220 */ /* 0x000fe20000410000 */
[C---:B------:R-:W-:Y:S01]  /*6a30*/  FFMA.FTZ R193, -R88.reuse, R89, R193 ;  /* 0x0000005958c17223 */ /* 0x040fe200000101c1 */
[----:B------:R-:W-:Y:S01]  /*6a40*/  FMUL.FTZ R5, R88, R177 ;  /* 0x000000b158057220 */ /* 0x000fe20000410000 */
[----:B------:R-:W-:Y:S01]  /*6a50*/  STS [R138+0x20], R217 ;  /* 0x000020d98a007388 */ /* 0x000fe20000000800 */
[----:B------:R-:W-:Y:S01]  /*6a60*/  FMUL.FTZ R168, R188, R30 ;  /* 0x0000001ebca87220 */ /* 0x000fe20000410000 */
[C---:B------:R-:W-:Y:S01]  /*6a70*/  FFMA.FTZ R166, -R86.reuse, R87, R197 ;  /* 0x0000005756a67223 */ /* 0x040fe200000101c5 */
[----:B------:R-:W-:Y:S01]  /*6a80*/  FMUL.FTZ R197, R86, R175 ;  /* 0x000000af56c57220 */ /* 0x000fe20000410000 */
[----:B------:R-:W-:Y:S01]  /*6a90*/  STS [R138+0x2c], R219 ;  /* 0x00002cdb8a007388 */ /* 0x000fe20000000800 */
[CC--:B------:R-:W-:Y:S01]  /*6aa0*/  FFMA.FTZ R7, R193.reuse, R5.reuse, -R168 ;  /* 0x00000005c1077223 */ /* 0x0c0fe200000108a8 */
[----:B------:R-:W-:Y:S01]  /*6ab0*/  FMUL.FTZ R170, R188, R5 ;  /* 0x00000005bcaa7220 */ /* 0x000fe20000410000 */
[----:B------:R-:W-:Y:S01]  /*6ac0*/  FMUL.FTZ R168, R84, R160 ;  /* 0x000000a054a87220 */ /* 0x000fe20000410000 */
[----:B------:R0:W-:Y:S01]  /*6ad0*/  STS [R138+0x34], R211 ;  /* 0x000034d38a007388 */ /* 0x0001e20000000800 */
[----:B------:R-:W-:Y:S01]  /*6ae0*/  FADD.FTZ R6, R6, R7 ;  /* 0x0000000706067221 */ /* 0x000fe20000010000 */
[----:B------:R-:W-:Y:S01]  /*6af0*/  FFMA.FTZ R5, R193, R30, R170 ;  /* 0x0000001ec1057223 */ /* 0x000fe200000100aa */
[C---:B------:R-:W-:Y:S01]  /*6b00*/  FFMA.FTZ R199, -R84.reuse, R85, R199 ;  /* 0x0000005554c77223 */ /* 0x040fe200000101c7 */
[----:B------:R1:W-:Y:S01]  /*6b10*/  STS [R138+0x38], R213 ;  /* 0x000038d58a007388 */ /* 0x0003e20000000800 */
[----:B------:R-:W-:Y:S01]  /*6b20*/  FMUL.FTZ R170, R84, R31 ;  /* 0x0000001f54aa7220 */ /* 0x000fe20000410000 */
[----:B------:R-:W-:Y:S01]  /*6b30*/  FMUL.FTZ R174, R192, R168 ;  /* 0x000000a8c0ae7220 */ /* 0x000fe20000410000 */
[----:B------:R-:W-:Y:S01]  /*6b40*/  FADD.FTZ R4, R4, R5 ;  /* 0x0000000504047221 */ /* 0x000fe20000010000 */
[----:B------:R1:W-:Y:S01]  /*6b50*/  STS [R138+0x3c], R215 ;  /* 0x00003cd78a007388 */ /* 0x0003e20000000800 */
[----:B------:R-:W-:Y:S01]  /*6b60*/  FFMA.FTZ R201, -R82, R83, R201 ;  /* 0x0000005352c97223 */ /* 0x000fe200000101c9 */
[----:B0-----:R-:W-:Y:S01]  /*6b70*/  FMUL.FTZ R211, R190, R189 ;  /* 0x000000bdbed37220 */ /* 0x001fe20000410000 */
[CC--:B------:R-:W-:Y:S01]  /*6b80*/  FFMA.FTZ R7, R199.reuse, R170.reuse, -R174 ;  /* 0x000000aac7077223 */ /* 0x0c0fe200000108ae */
[----:B------:R-:W-:Y:S01]  /*6b90*/  FMUL.FTZ R174, R192, R170 ;  /* 0x000000aac0ae7220 */ /* 0x000fe20000410000 */
[----:B------:R-:W-:Y:S01]  /*6ba0*/  FMUL.FTZ R170, R82, R185 ;  /* 0x000000b952aa7220 */ /* 0x000fe20000410000 */
[-C--:B------:R-:W-:Y:S01]  /*6bb0*/  FFMA.FTZ R211, R166, R197.reuse, -R211 ;  /* 0x000000c5a6d37223 */ /* 0x080fe200000108d3 */
[----:B------:R-:W-:Y:S01]  /*6bc0*/  FMUL.FTZ R197, R190, R197 ;  /* 0x000000c5bec57220 */ /* 0x000fe20000410000 */
[----:B------:R-:W-:Y:S01]  /*6bd0*/  FFMA.FTZ R5, R199, R168, R174 ;  /* 0x000000a8c7057223 */ /* 0x000fe200000100ae */
[----:B------:R-:W-:Y:S01]  /*6be0*/  FMUL.FTZ R174, R82, R187 ;  /* 0x000000bb52ae7220 */ /* 0x000fe20000410000 */
[----:B------:R-:W-:Y:S01]  /*6bf0*/  FADD.FTZ R6, R6, R211 ;  /* 0x000000d306067221 */ /* 0x000fe20000010000 */
[----:B------:R-:W-:Y:S01]  /*6c00*/  BAR.SYNC.DEFER_BLOCKING 0x0 ;  /* 0x0000000000007b1d */ /* 0x000fe20000010000 */
[----:B------:R-:W-:Y:S01]  /*6c10*/  FFMA.FTZ R197, R166, R189, R197 ;  /* 0x000000bda6c57223 */ /* 0x000fe200000100c5 */
[----:B------:R-:W-:Y:S01]  /*6c20*/  FMUL.FTZ R176, R195, R170 ;  /* 0x000000aac3b07220 */ /* 0x000fe20000410000 */
[----:B------:R-:W-:Y:S01]  /*6c30*/  IADD3 R180, PT, PT, R62, R157, RZ ;  /* 0x0000009d3eb47210 */ /* 0x000fe20007ffe0ff */
[----:B------:R-:W-:Y:S01]  /*6c40*/  FADD.FTZ R6, R6, R7 ;  /* 0x0000000706067221 */ /* 0x000fe20000010000 */
[----:B------:R-:W-:Y:S01]  /*6c50*/  FADD.FTZ R4, R4, R197 ;  /* 0x000000c504047221 */ /* 0x000fe20000010000 */
[----:B------:R-:W-:Y:S01]  /*6c60*/  FFMA.FTZ R197, R201, R174, -R176 ;  /* 0x000000aec9c57223 */ /* 0x000fe200000108b0 */
[----:B------:R-:W-:Y:S01]  /*6c70*/  LEA R180, R61, -R180, 0x1 ;  /* 0x800000b43db47211 */ /* 0x000fe200078e08ff */
[----:B------:R-:W-:Y:S01]  /*6c80*/  FMUL.FTZ R176, R195, R174 ;  /* 0x000000aec3b07220 */ /* 0x000fe20000410000 */
[----:B------:R-:W-:Y:S01]  /*6c90*/  FMUL.FTZ R174, R80, R194 ;  /* 0x000000c250ae7220 */ /* 0x000fe20000410000 */
[----:B------:R-:W-:Y:S01]  /*6ca0*/  FADD.FTZ R4, R4, R5 ;  /* 0x0000000504047221 */ /* 0x000fe20000010000 */
[----:B------:R-:W-:Y:S01]  /*6cb0*/  ISETP.GE.AND P6, PT, R180, 0x1, PT ;  /* 0x00000001b400780c */ /* 0x000fe20003fc6270 */
[----:B------:R-:W-:Y:S01]  /*6cc0*/  FFMA.FTZ R5, R201, R170, R176 ;  /* 0x000000aac9057223 */ /* 0x000fe200000100b0 */
        /* <DEDUP_REMOVED lines=8> */
[-C--:B------:R-:W-:Y:S01]  /*6d50*/  FMUL.FTZ R7, R172, R209.reuse ;  /* 0x000000d1ac077220 */ /* 0x080fe20000410000 */
[----:B------:R-:W-:Y:S01]  /*6d60*/  FFMA.FTZ R202, -R64, R202, R203 ;  /* 0x000000ca40ca7223 */ /* 0x000fe200000101cb */
[----:B------:R-:W-:Y:S01]  /*6d70*/  FFMA.FTZ R178, R173, R209, -R178 ;  /* 0x000000d1adb27223 */ /* 0x000fe200000108b2 */
[----:B------:R1:W0:Y:S01]  /*6d80*/  LDS R211, [R137+0x4a0] ;  /* 0x0004a00089d37984 */ /* 0x0002220000000800 */
[----:B------:R-:W-:Y:S01]  /*6d90*/  FFMA.FTZ R5, R205, R174, R176 ;  /* 0x000000aecd057223 */ /* 0x000fe200000100b0 */
[----:B------:R-:W-:Y:S01]  /*6da0*/  FFMA.FTZ R7, R173, R184, R7 ;  /* 0x000000b8ad077223 */ /* 0x000fe20000010007 */
[----:B------:R-:W-:Y:S01]  /*6db0*/  FADD.FTZ R197, R6, R197 ;  /* 0x000000c506c57221 */ /* 0x000fe20000010000 */
[----:B------:R-:W-:Y:S01]  /*6dc0*/  ISETP.GE.AND P3, PT, R180, 0x21, PT ;  /* 0x00000021b400780c */ /* 0x000fe20003f66270 */
[----:B------:R-:W-:Y:S01]  /*6dd0*/  FADD.FTZ R4, R4, R5 ;  /* 0x0000000504047221 */ /* 0x000fe20000010000 */
[----:B------:R-:W-:-:S02]  /*6de0*/  ISETP.GE.AND P2, PT, R180, 0x41, PT ;  /* 0x00000041b400780c */ /* 0x000fc40003f46270 */
[C---:B------:R-:W-:Y:S02]  /*6df0*/  ISETP.GE.AND P1, PT, R180.reuse, 0x61, PT ;  /* 0x00000061b400780c */ /* 0x040fe40003f26270 */
[----:B------:R-:W-:Y:S01]  /*6e00*/  ISETP.GE.AND P0, PT, R180, 0x81, PT ;  /* 0x00000081b400780c */ /* 0x000fe20003f06270 */
[----:B-1----:R-:W-:-:S12]  /*6e10*/  @!P6 BRA `(.L_x_15575) ;  /* 0x000000000008e947 */ /* 0x002fd80003800000 */
[----:B------:R-:W1:Y:S04]  /*6e20*/  LDS R5, [R140+0x420] ;  /* 0x000420008c057984 */ /* 0x000e680000000800 */
[----:B-1----:R1:W-:Y:S02]  /*6e30*/  REDG.E.ADD.F32.FTZ.RN.STRONG.GPU desc[UR16][R2.64], R5 ;  /* 0x00000005020079a6 */ /* 0x0023e4000c12f310 */
.L_x_15575:
[----:B------:R-:W-:Y:S05]  /*6e40*/  BSYNC.RECONVERGENT B0 ;  /* 0x0000000000007941 */ /* 0x000fea0003800200 */
.L_x_15574:
[----:B------:R-:W-:Y:S01]  /*6e50*/  BSSY.RECONVERGENT B0, `(.L_x_15576) ;  /* 0x0000004000007945 */ /* 0x000fe20003800200 */
[----:B------:R-:W-:-:S03]  /*6e60*/  ISETP.GE.AND P6, PT, R180, 0xa1, PT ;  /* 0x000000a1b400780c */ /* 0x000fc60003fc6270 */
[----:B------:R-:W-:Y:S10]  /*6e70*/  @!P3 BRA `(.L_x_15577) ;  /* 0x000000000004b947 */ /* 0x000ff40003800000 */
[----:B0-----:R2:W-:Y:S02]  /*6e80*/  REDG.E.ADD.F32.FTZ.RN.STRONG.GPU desc[UR16][R2.64+0x80], R211 ;  /* 0x000080d3020079a6 */ /* 0x0015e4000c12f310 */
.L_x_15577:
[----:B------:R-:W-:Y:S05]  /*6e90*/  BSYNC.RECONVERGENT B0 ;  /* 0x0000000000007941 */ /* 0x000fea0003800200 */
.L_x_15576:
[----:B-1----:R1:W3:Y:S01]  /*6ea0*/  LDS R5, [R136+0x520] ;  /* 0x0005200088057984 */ /* 0x0022e20000000800 */
[----:B------:R-:W-:Y:S04]  /*6eb0*/  BSSY.RECONVERGENT B0, `(.L_x_15578) ;  /* 0x0000003000007945 */ /* 0x000fe80003800200 */
[----:B------:R-:W-:Y:S05]  /*6ec0*/  @!P2 BRA `(.L_x_15579) ;  /* 0x000000000004a947 */ /* 0x000fea0003800000 */
[----:B---3--:R4:W-:Y:S02]  /*6ed0*/  REDG.E.ADD.F32.FTZ.RN.STRONG.GPU desc[UR16][R2.64+0x100], R5 ;  /* 0x00010005020079a6 */ /* 0x0089e4000c12f310 */
.L_x_15579:
[----:B------:R-:W-:Y:S05]  /*6ee0*/  BSYNC.RECONVERGENT B0 ;  /* 0x0000000000007941 */ /* 0x000fea0003800200 */
.L_x_15578:
[----:B---34-:R3:W4:Y:S01]  /*6ef0*/  LDS R5, [R135+0x5a0] ;  /* 0x0005a00087057984 */ /* 0x0187220000000800 */
[----:B------:R-:W-:Y:S04]  /*6f00*/  BSSY.RECONVERGENT B0, `(.L_x_15580) ;  /* 0x0000003000007945 */ /* 0x000fe80003800200 */
[----:B------:R-:W-:Y:S05]  /*6f10*/  @!P1 BRA `(.L_x_15581) ;  /* 0x0000000000049947 */ /* 0x000fea0003800000 */
[----:B----4-:R4:W-:Y:S02]  /*6f20*/  REDG.E.ADD.F32.FTZ.RN.STRONG.GPU desc[UR16][R2.64+0x180], R5 ;  /* 0x00018005020079a6 */ /* 0x0109e4000c12f310 */
.L_x_15581:
[----:B------:R-:W-:Y:S05]  /*6f30*/  BSYNC.RECONVERGENT B0 ;  /* 0x0000000000007941 */ /* 0x000fea0003800200 */
.L_x_15580:
[----:B----4-:R4:W0:Y:S01]  /*6f40*/  LDS R5, [R134+0x620] ;  /* 0x0006200086057984 */ /* 0x0108220000000800 */
[----:B------:R-:W-:Y:S04]  /*6f50*/  BSSY.RECONVERGENT B0, `(.L_x_15582) ;  /* 0x0000003000007945 */ /* 0x000fe80003800200 */
[----:B------:R-:W-:Y:S05]  /*6f60*/  @!P0 BRA `(.L_x_15583) ;  /* 0x0000000000048947 */ /* 0x000fea0003800000 */
[----:B0-----:R0:W-:Y:S02]  /*6f70*/  REDG.E.ADD.F32.FTZ.RN.STRONG.GPU desc[UR16][R2.64+0x200], R5 ;  /* 0x00020005020079a6 */ /* 0x0011e4000c12f310 */
.L_x_15583:
[----:B------:R-:W-:Y:S05]  /*6f80*/  BSYNC.RECONVERGENT B0 ;  /* 0x0000000000007941 */ /* 0x000fea0003800200 */
.L_x_15582:
[----:B0-----:R0:W0:Y:S01]  /*6f90*/  LDS R5, [R133+0x6a0] ;  /* 0x0006a00085057984 */ /* 0x0010220000000800 */
[----:B------:R-:W-:Y:S04]  /*6fa0*/  BSSY.RECONVERGENT B0, `(.L_x_15584) ;  /* 0x0000003000007945 */ /* 0x000fe80003800200 */
[----:B------:R-:W-:Y:S05]  /*6fb0*/  @!P6 BRA `(.L_x_15585) ;  /* 0x000000000004e947 */ /* 0x000fea0003800000 */
[----:B0-----:R0:W-:Y:S02]  /*6fc0*/  REDG.E.ADD.F32.FTZ.RN.STRONG.GPU desc[UR16][R2.64+0x280], R5 ;  /* 0x00028005020079a6 */ /* 0x0011e4000c12f310 */
.L_x_15585:
[----:B------:R-:W-:Y:S05]  /*6fd0*/  BSYNC.RECONVERGENT B0 ;  /* 0x0000000000007941 */ /* 0x000fea0003800200 */
.L_x_15584:
        /* <DEDUP_REMOVED lines=9> */
.L_x_15587:
[----:B------:R-:W-:Y:S05]  /*7070*/  BSYNC.RECONVERGENT B0 ;  /* 0x0000000000007941 */ /* 0x000fea0003800200 */
.L_x_15586:
[----:B0-----:R0:W0:Y:S01]  /*7080*/  LDS R5, [R130+0x7a0] ;  /* 0x0007a00082057984 */ /* 0x0010220000000800 */
[----:B------:R-:W-:Y:S04]  /*7090*/  BSSY.RECONVERGENT B0, `(.L_x_15588) ;  /* 0x0000003000007945 */ /* 0x000fe80003800200 */
[----:B------:R-:W-:Y:S05]  /*70a0*/  @!P0 BRA `(.L_x_15589) ;  /* 0x0000000000048947 */ /* 0x000fea0003800000 */
[----:B0-----:R0:W-:Y:S02]  /*70b0*/  REDG.E.ADD.F32.FTZ.RN.STRONG.GPU desc[UR16][R2.64+0x380], R5 ;  /* 0x00038005020079a6 */ /* 0x0011e4000c12f310 */
.L_x_15589:
[----:B------:R-:W-:Y:S05]  /*70c0*/  BSYNC.RECONVERGENT B0 ;  /* 0x0000000000007941 */ /* 0x000fea0003800200 */
.L_x_15588:
[----:B0-----:R0:W0:Y:S01]  /*70d0*/  LDS R5, [R128+0x820] ;  /* 0x0008200080057984 */ /* 0x0010220000000800 */
[----:B------:R-:W-:Y:S04]  /*70e0*/  BSSY.RECONVERGENT B0, `(.L_x_15590) ;  /* 0x0000003000007945 */ /* 0x000fe80003800200 */
[----:B------:R-:W-:Y:S05]  /*70f0*/  @!P1 BRA `(.L_x_15591) ;  /* 0x0000000000049947 */ /* 0x000fea0003800000 */
[----:B0-----:R0:W-:Y:S02]  /*7100*/  REDG.E.ADD.F32.FTZ.RN.STRONG.GPU desc[UR16][R2.64+0x400], R5 ;  /* 0x00040005020079a6 */ /* 0x0011e4000c12f310 */
.L_x_15591:
[----:B------:R-:W-:Y:S05]  /*7110*/  BSYNC.RECONVERGENT B0 ;  /* 0x0000000000007941 */ /* 0x000fea0003800200 */
.L_x_15590:
[----:B0-----:R0:W0:Y:S01]  /*7120*/  LDS R5, [R126+0x8a0] ;  /* 0x0008a0007e057984 */ /* 0x0010220000000800 */
[----:B------:R-:W-:Y:S04]  /*7130*/  BSSY.RECONVERGENT B0, `(.L_x_15592) ;  /* 0x0000003000007945 */ /* 0x000fe80003800200 */
[----:B------:R-:W-:Y:S05]  /*7140*/  @!P2 BRA `(.L_x_15593) ;  /* 0x000000000004a947 */ /* 0x000fea0003800000 */
[----:B0-----:R0:W-:Y:S02]  /*7150*/  REDG.E.ADD.F32.FTZ.RN.STRONG.GPU desc[UR16][R2.64+0x480], R5 ;  /* 0x00048005020079a6 */ /* 0x0011e4000c12f310 */
.L_x_15593:
[----:B------:R-:W-:Y:S05]  /*7160*/  BSYNC.RECONVERGENT B0 ;  /* 0x0000000000007941 */ /* 0x000fea0003800200 */
.L_x_15592:
[----:B0-----:R0:W0:Y:S01]  /*7170*/  LDS R5, [R124+0x920] ;  /* 0x000920007c057984 */ /* 0x0010220000000800 */
[----:B------:R-:W-:Y:S04]  /*7180*/  BSSY.RECONVERGENT B0, `(.L_x_15594) ;  /* 0x0000003000007945 */ /* 0x000fe80003800200 */
[----:B------:R-:W-:Y:S05]  /*7190*/  @!P3 BRA `(.L_x_15595) ;  /* 0x000000000004b947 */ /* 0x000fea0003800000 */
[----:B0-----:R0:W-:Y:S02]  /*71a0*/  REDG.E.ADD.F32.FTZ.RN.STRONG.GPU desc[UR16][R2.64+0x500], R5 ;  /* 0x00050005020079a6 */ /* 0x0011e4000c12f310 */
.L_x_15595:
[----:B------:R-:W-:Y:S05]  /*71b0*/  BSYNC.RECONVERGENT B0 ;  /* 0x0000000000007941 */ /* 0x000fea0003800200 */
.L_x_15594:
        /* <DEDUP_REMOVED lines=10> */
.L_x_15597:
[----:B------:R-:W-:Y:S05]  /*7260*/  BSYNC.RECONVERGENT B0 ;  /* 0x0000000000007941 */ /* 0x000fea0003800200 */
.L_x_15596:
[----:B------:R1:W1:Y:S01]  /*7270*/  LDS R203, [R120+0xa20] ;  /* 0x000a200078cb7984 */ /* 0x0002620000000800 */
[----:B------:R-:W-:Y:S01]  /*7280*/  BSSY.RECONVERGENT B0, `(.L_x_15598) ;  /* 0x0000006000007945 */ /* 0x000fe20003800200 */
[C---:B0-----:R-:W-:Y:S01]  /*7290*/  FMUL.FTZ R5, R78.reuse, R33 ;  /* 0x000000214e057220 */ /* 0x041fe20000410000 */
[----:B------:R-:W-:Y:S01]  /*72a0*/  FFMA.FTZ R209, -R78, R79, R209 ;  /* 0x0000004f4ed17223 */ /* 0x000fe200000101d1 */
[----:B------:R-:W-:Y:S01]  /*72b0*/  FMUL.FTZ R6, R184, R173 ;  /* 0x000000adb8067220 */ /* 0x000fe20000410000 */
[----:B------:R-:W-:Y:S06]  /*72c0*/  @!P0 BRA `(.L_x_15599) ;  /* 0x0000000000048947 */ /* 0x000fec0003800000 */
[----:B-1----:R0:W-:Y:S02]  /*72d0*/  REDG.E.ADD.F32.FTZ.RN.STRONG.GPU desc[UR16][R2.64+0x600], R203 ;  /* 0x000600cb020079a6 */ /* 0x0021e4000c12f310 */
.L_x_15599:
[----:B------:R-:W-:Y:S05]  /*72e0*/  BSYNC.RECONVERGENT B0 ;  /* 0x0000000000007941 */ /* 0x000fea0003800200 */
.L_x_15598:
[-C--:B------:R-:W-:Y:S01]  /*72f0*/  FFMA.FTZ R172, R209, R5.reuse, -R6 ;  /* 0x00000005d1ac7223 */ /* 0x080fe20000010806 */
[----:B------:R-:W-:Y:S01]  /*7300*/  FMUL.FTZ R6, R184, R5 ;  /* 0x00000005b8067220 */ /* 0x000fe20000410000 */
[----:B------:R-:W-:Y:S01]  /*7310*/  BSSY.RECONVERGENT B0, `(.L_x_15600) ;  /* 0x0000004000007945 */ /* 0x000fe20003800200 */
[----:B------:R0:W0:Y:S03]  /*7320*/  LDS R5, [R118+0xaa0] ;  /* 0x000aa00076057984 */ /* 0x0000260000000800 */
[----:B------:R-:W-:Y:S05]  /*7330*/  @!P1 BRA `(.L_x_15601) ;  /* 0x0000000000049947 */ /* 0x000fea0003800000 */
[----:B0-----:R0:W-:Y:S02]  /*7340*/  REDG.E.ADD.F32.FTZ.RN.STRONG.GPU desc[UR16][R2.64+0x680], R5 ;  /* 0x00068005020079a6 */ /* 0x0011e4000c12f310 */
.L_x_15601:
[----:B------:R-:W-:Y:S05]  /*7350*/  BSYNC.RECONVERGENT B0 ;  /* 0x0000000000007941 */ /* 0x000fea0003800200 */
.L_x_15600:
[----:B01----:R0:W1:Y:S01]  /*7360*/  LDS R203, [R116+0xb20] ;  /* 0x000b200074cb7984 */ /* 0x0030620000000800 */
[----:B------:R-:W-:Y:S01]  /*7370*/  BSSY.RECONVERGENT B0, `(.L_x_15602) ;  /* 0x0000004000007945 */ /* 0x000fe20003800200 */
[----:B------:R-:W-:-:S03]  /*7380*/  FFMA.FTZ R5, R209, R173, R6 ;  /* 0x000000add1057223 */ /* 0x000fc60000010006 */
[----:B------:R-:W-:Y:S05]  /*7390*/  @!P2 BRA `(.L_x_15603) ;  /* 0x000000000004a947 */ /* 0x000fea0003800000 */
[----:B-1----:R1:W-:Y:S02]  /*73a0*/  REDG.E.ADD.F32.FTZ.RN.STRONG.GPU desc[UR16][R2.64+0x700], R203 ;  /* 0x000700cb020079a6 */ /* 0x0023e4000c12f310 */
.L_x_15603:
[----:B------:R-:W-:Y:S05]  /*73b0*/  BSYNC.RECONVERGENT B0 ;  /* 0x0000000000007941 */ /* 0x000fea0003800200 */
.L_x_15602:
[----:B------:R-:W-:Y:S01]  /*73c0*/  FADD.FTZ R4, R4, R5 ;  /* 0x0000000504047221 */ /* 0x000fe20000010000 */
[----:B------:R-:W-:Y:S01]  /*73d0*/  FADD.FTZ R5, R197, R172 ;  /* 0x000000acc5057221 */ /* 0x000fe20000010000 */
[----:B------:R-:W-:Y:S01]  /*73e0*/  BSSY.RECONVERGENT B0, `(.L_x_15604) ;  /* 0x0000005000007945 */ /* 0x000fe20003800200 */
[----:B------:R0:W0:Y:S01]  /*73f0*/  LDS R197, [R114+0xba0] ;  /* 0x000ba00072c57984 */ /* 0x0000220000000800 */
[----:B------:R-:W-:Y:S02]  /*7400*/  FFMA.FTZ R6, R63, R178, R200 ;  /* 0x000000b23f067223 */ /* 0x000fe400000100c8 */
[----:B------:R-:W-:Y:S05]  /*7410*/  @!P3 BRA `(.L_x_15605) ;  /* 0x000000000004b947 */ /* 0x000fea0003800000 */
[----:B0-----:R0:W-:Y:S02]  /*7420*/  REDG.E.ADD.F32.FTZ.RN.STRONG.GPU desc[UR16][R2.64+0x780], R197 ;  /* 0x000780c5020079a6 */ /* 0x0011e4000c12f310 */
.L_x_15605:
[----:B------:R-:W-:Y:S05]  /*7430*/  BSYNC.RECONVERGENT B0 ;  /* 0x0000000000007941 */ /* 0x000fea0003800200 */
.L_x_15604:
[----:B------:R-:W-:Y:S01]  /*7440*/  FFMA.FTZ R7, -R63, R7, R202 ;  /* 0x000000073f077223 */ /* 0x000fe200000101ca */
[----:B012---:R-:W0:Y:S01]  /*7450*/  SHFL.DOWN PT, R3, R4, 0x1, 0x1f ;  /* 0x08201f0004037f89 */ /* 0x007e2200000e0000 */
[----:B------:R-:W-:Y:S01]  /*7460*/  ISETP.GT.AND P0, PT, R111, 0x1e, PT ;  /* 0x0000001e6f00780c */ /* 0x000fe20003f04270 */
[----:B------:R-:W-:Y:S01]  /*7470*/  FADD.FTZ R70, R173, R70 ;  /* 0x00000046ad467221 */ /* 0x000fe20000010000 */
[----:B------:R-:W-:Y:S01]  /*7480*/  FADD.FTZ R72, R170, R72 ;  /* 0x00000048aa487221 */ /* 0x000fe20000010000 */
[----:B------:R-:W1:Y:S01]  /*7490*/  SHFL.DOWN PT, R2, R5, 0x1, 0x1f ;  /* 0x08201f0005027f89 */ /* 0x000e6200000e0000 */
[----:B------:R-:W-:Y:S01]  /*74a0*/  FADD.FTZ R73, R168, R73 ;  /* 0x00000049a8497221 */ /* 0x000fe20000010000 */
[----:B------:R-:W-:Y:S01]  /*74b0*/  ISETP.GT.AND P1, PT, R111, 0xf, PT ;  /* 0x0000000f6f00780c */ /* 0x000fe20003f24270 */
[----:B------:R-:W-:Y:S01]  /*74c0*/  FADD.FTZ R75, R30, R75 ;  /* 0x0000004b1e4b7221 */ /* 0x000fe20000010000 */
[----:B------:R-:W2:Y:S01]  /*74d0*/  SHFL.DOWN PT, R197, R6, 0x1, 0x1f ;  /* 0x08201f0006c57f89 */ /* 0x000ea200000e0000 */
[----:B------:R-:W-:Y:S01]  /*74e0*/  BSSY.RECONVERGENT B0, `(.L_x_15606) ;  /* 0x000005b000007945 */ /* 0x000fe20003800200 */
[----:B------:R-:W-:Y:S01]  /*74f0*/  FADD.FTZ R71, R174, R71 ;  /* 0x00000047ae477221 */ /* 0x000fe20000010000 */
[----:B------:R-:W-:Y:S01]  /*7500*/  FADD.FTZ R74, R189, R74 ;  /* 0x0000004abd4a7221 */ /* 0x000fe20000010000 */
[----:B------:R-:W5:Y:S02]  /*7510*/  SHFL.DOWN PT, R172, R7, 0x1, 0x1f ;  /* 0x08201f0007ac7f89 */ /* 0x000f6400000e0000 */
[----:B0-----:R-:W-:Y:S01]  /*7520*/  @!P0 FADD.FTZ R4, R4, R3 ;  /* 0x0000000304048221 */ /* 0x001fe20000010000 */
[----:B------:R-:W-:Y:S01]  /*7530*/  FMUL.FTZ R3, R29, R33 ;  /* 0x000000211d037220 */ /* 0x000fe20000410000 */
[----:B-1----:R-:W-:-:S03]  /*7540*/  @!P0 FADD.FTZ R5, R5, R2 ;  /* 0x0000000205058221 */ /* 0x002fc60000010000 */
[----:B------:R-:W-:Y:S01]  /*7550*/  FFMA.FTZ R2, R28, R32, R3 ;  /* 0x000000201c027223 */ /* 0x000fe20000010003 */
[----:B------:R-:W-:Y:S01]  /*7560*/  FMUL.FTZ R3, R29, R194 ;  /* 0x000000c21d037220 */ /* 0x000fe20000410000 */
[----:B--2---:R-:W-:Y:S01]  /*7570*/  @!P0 FADD.FTZ R6, R6, R197 ;  /* 0x000000c506068221 */ /* 0x004fe20000010000 */
[----:B------:R-:W0:Y:S01]  /*7580*/  SHFL.DOWN PT, R176, R5, 0x2, 0x1f ;  /* 0x08401f0005b07f89 */ /* 0x000e2200000e0000 */
[----:B------:R-:W-:Y:S01]  /*7590*/  FMUL.FTZ R209, R209, R2 ;  /* 0x00000002d1d17220 */ /* 0x000fe20000410000 */
[----:B-----5:R-:W-:Y:S02]  /*75a0*/  @!P0 FADD.FTZ R7, R7, R172 ;  /* 0x000000ac07078221 */ /* 0x020fe40000010000 */
[----:B------:R-:W1:Y:S01]  /*75b0*/  SHFL.DOWN PT, R197, R4, 0x2, 0x1f ;  /* 0x08401f0004c57f89 */ /* 0x000e6200000e0000 */
[----:B------:R-:W-:Y:S01]  /*75c0*/  ISETP.GT.AND P0, PT, R111, 0x1d, PT ;  /* 0x0000001d6f00780c */ /* 0x000fe20003f04270 */
[----:B------:R-:W-:Y:S02]  /*75d0*/  FMUL.FTZ R172, R29, R32 ;  /* 0x000000201dac7220 */ /* 0x000fe40000410000 */
[----:B------:R-:W2:Y:S02]  /*75e0*/  SHFL.DOWN PT, R203, R6, 0x2, 0x1f ;  /* 0x08401f0006cb7f89 */ /* 0x000ea400000e0000 */
[----:B------:R-:W-:-:S02]  /*75f0*/  FFMA.FTZ R33, R28, R33, -R172 ;  /* 0x000000211c217223 */ /* 0x000fc400000108ac */
[----:B------:R-:W5:Y:S02]  /*7600*/  SHFL.DOWN PT, R178, R7, 0x2, 0x1f ;  /* 0x08401f0007b27f89 */ /* 0x000f6400000e0000 */
[----:B------:R-:W-:Y:S01]  /*7610*/  FFMA.FTZ R184, R184, R33, R209 ;  /* 0x00000021b8b87223 */ /* 0x000fe200000100d1 */
[CC--:B------:R-:W-:Y:S01]  /*7620*/  FFMA.FTZ R33, R28.reuse, R207.reuse, -R3 ;  /* 0x000000cf1c217223 */ /* 0x0c0fe20000010803 */
[C---:B------:R-:W-:Y:S01]  /*7630*/  FMUL.FTZ R207, R29.reuse, R207 ;  /* 0x000000cf1dcf7220 */ /* 0x040fe20000410000 */
[----:B------:R-:W-:Y:S01]  /*7640*/  FMUL.FTZ R3, R29, R187 ;  /* 0x000000bb1d037220 */ /* 0x000fe20000410000 */
[----:B------:R-:W-:Y:S01]  /*7650*/  FFMA.FTZ R184, R79, R32, R184 ;  /* 0x000000204fb87223 */ /* 0x000fe200000100b8 */
[----:B------:R-:W-:Y:S01]  /*7660*/  FMUL.FTZ R32, R29, R185 ;  /* 0x000000b91d207220 */ /* 0x000fe20000410000 */
[----:B------:R-:W-:Y:S02]  /*7670*/  FFMA.FTZ R2, R28, R194, R207 ;  /* 0x000000c21c027223 */ /* 0x000fe400000100cf */
[----:B------:R-:W-:Y:S01]  /*7680*/  FADD.FTZ R101, R184, R101 ;  /* 0x00000065b8657221 */ /* 0x000fe20000010000 */
[C---:B------:R-:W-:Y:S01]  /*7690*/  FFMA.FTZ R32, R28.reuse, R187, -R32 ;  /* 0x000000bb1c207223 */ /* 0x040fe20000010820 */
[----:B0-----:R-:W-:Y:S01]  /*76a0*/  @!P0 FADD.FTZ R5, R5, R176 ;  /* 0x000000b005058221 */ /* 0x001fe20000010000 */
[----:B------:R-:W-:Y:S01]  /*76b0*/  FMUL.FTZ R205, R205, R2 ;  /* 0x00000002cdcd7220 */ /* 0x000fe20000410000 */
        /* <DEDUP_REMOVED lines=16> */
[-C--:B------:R-:W-:Y:S01]  /*77c0*/  FFMA.FTZ R33, R28, R31.reuse, -R3 ;  /* 0x0000001f1c217223 */ /* 0x080fe20000010803 */
[C---:B------:R-:W-:Y:S01]  /*77d0*/  FMUL.FTZ R31, R29.reuse, R31 ;  /* 0x0000001f1d1f7220 */ /* 0x040fe20000410000 */
[C---:B------:R-:W-:Y:S01]  /*77e0*/  FMUL.FTZ R3, R29.reuse, R175 ;  /* 0x000000af1d037220 */ /* 0x040fe20000410000 */
[----:B------:R-:W-:Y:S01]  /*77f0*/  FADD.FTZ R99, R32, R99 ;  /* 0x0000006320637221 */ /* 0x000fe20000010000 */
[C---:B------:R-:W-:Y:S01]  /*7800*/  FMUL.FTZ R32, R29.reuse, R167 ;  /* 0x000000a71d207220 */ /* 0x040fe20000410000 */
[C---:B------:R-:W-:Y:S01]  /*7810*/  FFMA.FTZ R2, R28.reuse, R160, R31 ;  /* 0x000000a01c027223 */ /* 0x040fe2000001001f */
[-C--:B------:R-:W-:Y:S01]  /*7820*/  FFMA.FTZ R3, R28, R164.reuse, R3 ;  /* 0x000000a41c037223 */ /* 0x080fe20000010003 */
[----:B------:R-:W-:-:S02]  /*7830*/  FMUL.FTZ R31, R29, R164 ;  /* 0x000000a41d1f7220 */ /* 0x000fc40000410000 */
[----:B------:R-:W-:Y:S01]  /*7840*/  FMUL.FTZ R199, R199, R2 ;  /* 0x00000002c7c77220 */ /* 0x000fe20000410000 */
[----:B0-----:R-:W-:Y:S01]  /*7850*/  @!P0 FADD.FTZ R5, R5, R172 ;  /* 0x000000ac05058221 */ /* 0x001fe20000010000 */
[----:B------:R-:W-:Y:S02]  /*7860*/  FFMA.FTZ R31, R28, R175, -R31 ;  /* 0x000000af1c1f7223 */ /* 0x000fe4000001081f */
        /* <DEDUP_REMOVED lines=13> */
[----:B------:R-:W-:Y:S01]  /*7940*/  FMUL.FTZ R193, R193, R2 ;  /* 0x00000002c1c17220 */ /* 0x000fe20000410000 */
[----:B------:R-:W-:Y:S01]  /*7950*/  FADD.FTZ R98, R173, R98 ;  /* 0x00000062ad627221 */ /* 0x000fe20000010000 */
[----:B------:R-:W5:Y:S01]  /*7960*/  SHFL.DOWN PT, R170, R7, 0x8, 0x1f ;  /* 0x09001f0007aa7f89 */ /* 0x000f6200000e0000 */
[----:B------:R-:W-:Y:S01]  /*7970*/  FFMA.FTZ R177, R28, R177, -R32 ;  /* 0x000000b11cb17223 */ /* 0x000fe20000010820 */
[----:B------:R-:W-:Y:S01]  /*7980*/  FFMA.FTZ R190, R87, R164, R190 ;  /* 0x000000a457be7223 */ /* 0x000fe200000100be */
[----:B------:R-:W-:-:S07]  /*7990*/  FMUL.FTZ R3, R29, R179 ;  /* 0x000000b31d037220 */ /* 0x000fce0000410000 */
        /* <DEDUP_REMOVED lines=15> */
.L_x_15607:
[----:B------:R-:W-:Y:S05]  /*7a90*/  BSYNC.RECONVERGENT B0 ;  /* 0x0000000000007941 */ /* 0x000fea0003800200 */
.L_x_15606:
[C---:B-1----:R-:W-:Y:S01]  /*7aa0*/  FMUL.FTZ R2, R29.reuse, R183 ;  /* 0x000000b71d027220 */ /* 0x042fe20000410000 */
[CC--:B------:R-:W-:Y:S01]  /*7ab0*/  FMUL.FTZ R32, R29.reuse, R169.reuse ;  /* 0x000000a91d207220 */ /* 0x0c0fe20000410000 */
[C---:B------:R-:W-:Y:S01]  /*7ac0*/  FFMA.FTZ R3, R28.reuse, R169, R3 ;  /* 0x000000a91c037223 */ /* 0x040fe20000010003 */
[-C--:B0-----:R-:W-:Y:S01]  /*7ad0*/  FMUL.FTZ R30, R29, R171.reuse ;  /* 0x000000ab1d1e7220 */ /* 0x081fe20000410000 */
        /* <DEDUP_REMOVED lines=30> */
.L_x_15609:
[----:B------:R-:W-:Y:S05]  /*7cc0*/  BSYNC.RECONVERGENT B0 ;  /* 0x0000000000007941 */ /* 0x000fea0003800200 */
.L_x_15608:
[----:B------:R-:W-:-:S04]  /*7cd0*/  UIADD3 UR4, UPT, UPT, UR4, 0x1, URZ ;  /* 0x0000000104047890 */ /* 0x000fc8000fffe0ff */
[----:B------:R-:W-:-:S09]  /*7ce0*/  UISETP.GE.AND UP0, UPT, UR4, UR9, UPT ;  /* 0x000000090400728c */ /* 0x000fd2000bf06270 */
[----:B------:R-:W-:Y:S05]  /*7cf0*/  BRA.U !UP0, `(.L_x_15610) ;  /* 0xffffffb508f87547 */ /* 0x000fea000b83ffff */
.L_x_15560:
[----:B------:R-:W-:Y:S01]  /*7d00*/  BAR.SYNC.DEFER_BLOCKING 0x0 ;  /* 0x0000000000007b1d */ /* 0x000fe20000010000 */
[----:B------:R-:W-:Y:S01]  /*7d10*/  F2FP.BF16.F32.PACK_AB R76, R76, R77 ;  /* 0x0000004d4c4c723e */ /* 0x000fe200000010ff */
[----:B------:R-:W-:Y:S01]  /*7d20*/  HFMA2 R15, -RZ, RZ, 0, 0 ;  /* 0x00000000ff0f7431 */ /* 0x000fe200000001ff */
[----:B------:R-:W-:Y:S02]  /*7d30*/  F2FP.BF16.F32.PACK_AB R74, R74, R75 ;  /* 0x0000004b4a4a723e */ /* 0x000fe400000010ff */
[----:B------:R-:W-:-:S03]  /*7d40*/  F2FP.BF16.F32.PACK_AB R72, R72, R73 ;  /* 0x000000494848723e */ /* 0x000fc600000010ff */
[----:B------:R-:W1:Y:S01]  /*7d50*/  LDC.64 R28, c[0x0][0x4f8] ;  /* 0x00013e00ff1c7b82 */ /* 0x000e620000000a00 */
[----:B------:R-:W-:Y:S01]  /*7d60*/  F2FP.BF16.F32.PACK_AB R70, R70, R71 ;  /* 0x000000474646723e */ /* 0x000fe200000010ff */
[----:B------:R-:W5:Y:S01]  /*7d70*/  LDCU.64 UR8, c[0x0][0x500] ;  /* 0x0000a000ff0877ac */ /* 0x000f620008000a00 */
[----:B------:R-:W-:Y:S02]  /*7d80*/  PRMT R51, R76, 0x7632, R51 ;  /* 0x000076324c337816 */ /* 0x000fe40000000033 */
[----:B------:R-:W-:Y:S01]  /*7d90*/  PRMT R0, R74, 0x7632, R0 ;  /* 0x000076324a007816 */ /* 0x000fe20000000000 */
[----:B------:R-:W2:Y:S01]  /*7da0*/  LDCU.64 UR10, c[0x0][0x550] ;  /* 0x0000aa00ff0a77ac */ /* 0x000ea20008000a00 */
        /* <DEDUP_REMOVED lines=51> */
[----:B------:R1:W-:Y:S02]  /*80e0*/  @!P3 STG.E.U16 desc[UR16][R2.64+0x100], R21 ;  /* 0x000100150200b986 */ /* 0x0003e4000c101510 */
[----:B------:R-:W-:Y:S01]  /*80f0*/  FADD.FTZ R96, R95, R96 ;  /* 0x000000605f607221 */ /* 0x000fe20000010000 */
[----:B------:R-:W-:Y:S01]  /*8100*/  PRMT R16, R0, 0x7632, R16 ;  /* 0x0000763200107816 */ /* 0x000fe20000000010 */
[----:B------:R-:W-:Y:S02]  /*8110*/  @!P6 STG.E.U16 desc[UR16][R2.64+0x140], R23 ;  /* 0x000140170200e986 */ /* 0x000fe4000c101510 */
[----:B------:R-:W-:-:S02]  /*8120*/  FADD.FTZ R97, R96, R97 ;  /* 0x0000006160617221 */ /* 0x000fc40000010000 */
[----:B------:R-:W-:Y:S02]  /*8130*/  @!P5 STG.E.U16 desc[UR16][R2.64+0x180], R25 ;  /* 0x000180190200d986 */ /* 0x000fe4000c101510 */
[----:B------:R-:W-:Y:S02]  /*8140*/  FADD.FTZ R98, R97, R98 ;  /* 0x0000006261627221 */ /* 0x000fe40000010000 */
[----:B------:R2:W-:Y:S01]  /*8150*/  @!P0 STG.E.U16 desc[UR16][R2.64+0x1c0], R27 ;  /* 0x0001c01b02008986 */ /* 0x0005e2000c101510 */
[----:B-1----:R-:W1:Y:S01]  /*8160*/  LDC.64 R20, c[0x0][0x518] ;  /* 0x00014600ff147b82 */ /* 0x002e620000000a00 */
[----:B------:R-:W-:-:S07]  /*8170*/  FADD.FTZ R99, R98, R99 ;  /* 0x0000006362637221 */ /* 0x000fce0000010000 */
[----:B------:R-:W-:Y:S01]  /*8180*/  BAR.SYNC.DEFER_BLOCKING 0x0 ;  /* 0x0000000000007b1d */ /* 0x000fe20000010000 */
[----:B--2---:R-:W-:Y:S01]  /*8190*/  F2FP.BF16.F32.PACK_AB R3, R101, R100 ;  /* 0x000000646503723e */ /* 0x004fe200000010ff */
[----:B------:R-:W-:-:S03]  /*81a0*/  FADD.FTZ R100, R99, R100 ;  /* 0x0000006463647221 */ /* 0x000fc60000010000 */
[----:B------:R-:W-:Y:S01]  /*81b0*/  PRMT R2, R3, 0x7632, R2 ;  /* 0x0000763203027816 */ /* 0x000fe20000000002 */
[----:B------:R-:W-:Y:S01]  /*81c0*/  FADD.FTZ R159, R100, R101 ;  /* 0x00000065649f7221 */ /* 0x000fe20000010000 */
        /* <DEDUP_REMOVED lines=56> */
.L_x_15558:
[----:B------:R-:W1:Y:S01]  /*8550*/  LDC.64 R8, c[0x0][0x548] ;  /* 0x00015200ff087b82 */ /* 0x000e620000000a00 */
[----:B------:R-:W2:Y:S01]  /*8560*/  S2R R12, SR_TID.X ;  /* 0x00000000000c7919 */ /* 0x000ea20000002100 */
[----:B------:R-:W2:Y:S06]  /*8570*/  LDCU UR15, c[0x0][0x38c] ;  /* 0x00007180ff0f77ac */ /* 0x000eac0008000800 */
[----:B------:R-:W0:Y:S01]  /*8580*/  LDC.64 R10, c[0x0][0x568] ;  /* 0x00015a00ff0a7b82 */ /* 0x000e220000000a00 */
[----:B-1----:R-:W-:-:S04]  /*8590*/  ISETP.NE.U32.AND P1, PT, R8, RZ, PT ;  /* 0x000000ff0800720c */ /* 0x002fc80003f25070 */
[----:B------:R-:W-:Y:S02]  /*85a0*/  ISETP.NE.AND.EX P1, PT, R9, RZ, PT, P1 ;  /* 0x000000ff0900720c */ /* 0x000fe40003f25310 */
[----:B0-----:R-:W-:Y:S02]  /*85b0*/  ISETP.NE.U32.AND P0, PT, R10, RZ, PT ;  /* 0x000000ff0a00720c */ /* 0x001fe40003f05070 */
[----:B--2---:R-:W-:Y:S02]  /*85c0*/  ISETP.GE.AND P2, PT, R12, UR15, PT ;  /* 0x0000000f0c007c0c */ /* 0x004fe4000bf46270 */
        /* <DEDUP_REMOVED lines=26> */
.L_x_15613:
[----:B------:R-:W-:Y:S05]  /*8770*/  BSYNC.RECONVERGENT B0 ;  /* 0x0000000000007941 */ /* 0x000fea0003800200 */
.L_x_15612:
        /* <DEDUP_REMOVED lines=26> */
.L_x_15615:
[----:B------:R-:W-:Y:S05]  /*8920*/  BSYNC.RECONVERGENT B0 ;  /* 0x0000000000007941 */ /* 0x000fea0003800200 */
.L_x_15614:
[----:B------:R-:W-:Y:S05]  /*8930*/  @P2 EXIT ;  /* 0x000000000000294d */ /* 0x000fea0003800000 */
[----:B------:R-:W2:Y:S01]  /*8940*/  S2UR UR12, SR_CTAID.Y ;  /* 0x00000000000c79c3 */ /* 0x000ea20000002600 */
[----:B------:R-:W2:Y:S01]  /*8950*/  LDCU.64 UR8, c[0x0][0x4a8] ;  /* 0x00009500ff0877ac */ /* 0x000ea20008000a00 */
[----:B------:R-:W-:Y:S01]  /*8960*/  BSSY.RECONVERGENT B0, `(.L_x_15616) ;  /* 0x0000027000007945 */ /* 0x000fe20003800200 */
[----:B------:R-:W-:Y:S01]  /*8970*/  MOV R0, R12 ;  /* 0x0000000c00007202 */ /* 0x000fe20000000f00 */
[----:B------:R-:W0:Y:S04]  /*8980*/  LDCU.64 UR10, c[0x0][0x4c8] ;  /* 0x00009900ff0a77ac */ /* 0x000e280008000a00 */
[----:B------:R-:W1:Y:S01]  /*8990*/  S2UR UR13, SR_CgaCtaId ;  /* 0x00000000000d79c3 */ /* 0x000e620000008800 */
[----:B------:R-:W0:Y:S01]  /*89a0*/  LDCU UR14, c[0x0][0x360] ;  /* 0x00006c00ff0e77ac */ /* 0x000e220008000800 */
[----:B------:R-:W1:Y:S06]  /*89b0*/  LDCU.128 UR20, c[0x0][0x530] ;  /* 0x0000a600ff1477ac */ /* 0x000e6c0008000c00 */
[----:B------:R-:W3:Y:S08]  /*89c0*/  LDC.64 R14, c[0x0][0x4b0] ;  /* 0x00012c00ff0e7b82 */ /* 0x000ef00000000a00 */
[----:B------:R-:W3:Y:S01]  /*89d0*/  LDC.64 R16, c[0x0][0x4d0] ;  /* 0x00013400ff107b82 */ /* 0x000ee20000000a00 */
[----:B--2---:R-:W-:-:S02]  /*89e0*/  UIMAD.WIDE.U32 UR4, UR12, UR8, URZ ;  /* 0x000000080c0472a5 */ /* 0x004fc4000f8e00ff */
[----:B0-----:R-:W-:Y:S01]  /*89f0*/  UIMAD.WIDE.U32 UR6, UR12, UR10, URZ ;  /* 0x0000000a0c0672a5 */ /* 0x001fe2000f8e00ff */
[----:B------:R-:W-:Y:S01]  /*8a00*/  UMOV UR8, 0x400 ;  /* 0x0000040000087882 */ /* 0x000fe20000000000 */
[----:B------:R-:W-:Y:S02]  /*8a10*/  UIMAD UR9, UR12, UR9, UR5 ;  /* 0x000000090c0972a4 */ /* 0x000fe4000f8e0205 */
[----:B------:R-:W-:Y:S02]  /*8a20*/  UIMAD UR11, UR12, UR11, UR7 ;  /* 0x0000000b0c0b72a4 */ /* 0x000fe4000f8e0207 */
[----:B-1----:R-:W-:-:S12]  /*8a30*/  ULEA UR13, UR13, UR8, 0x18 ;  /* 0x000000080d0d7291 */ /* 0x002fd8000f8ec0ff */
.L_x_15617:
[C---:B0-----:R-:W-:Y:S01]  /*8a40*/  LEA R4, R0.reuse, UR13, 0x3 ;  /* 0x0000000d00047c11 */ /* 0x041fe2000f8e18ff */
[----:B------:R-:W-:Y:S01]  /*8a50*/  UMOV UR8, UR4 ;  /* 0x0000000400087c82 */ /* 0x000fe20008000000 */
[----:B------:R-:W-:Y:S01]  /*8a60*/  SHF.R.S32.HI R3, RZ, 0x1f, R0 ;  /* 0x0000001fff037819 */ /* 0x000fe20000011400 */
[-C--:B---3--:R-:W-:Y:S01]  /*8a70*/  IMAD.WIDE.U32 R6, R0, R14.reuse, UR8 ;  /* 0x0000000800067e25 */ /* 0x088fe2000f8e000e */
        /* <DEDUP_REMOVED lines=22> */
.L_x_15616:
[----:B------:R-:W-:Y:S05]  /*8be0*/  EXIT ;  /* 0x000000000000794d */ /* 0x000fea0003800000 */
.L_x_15618:
        /* <DEDUP_REMOVED lines=9> */
.L_x_18765:


//--------------------- .text._Z25selective_scan_bwd_kernelI32Selective_Scan_bwd_kernel_traitsILi32ELi8ELb0ELb0ELb1ELb1ELb0EN3c108BFloat16ENS1_7complexIfEEEEv12SSMParamsBwd --------------------------
	.section	.text._Z25selective_scan_bwd_kernelI32Selective_Scan_bwd_kernel_traitsILi32ELi8ELb0ELb0ELb1ELb1ELb0EN3c108BFloat16ENS1_7complexIfEEEEv12SSMParamsBwd,"ax",@progbits
	.align	128
        .global         _Z25selective_scan_bwd_kernelI32Selective_Scan_bwd_kernel_traitsILi32ELi8ELb0ELb0ELb1ELb1ELb0EN3c108BFloat16ENS1_7complexIfEEEEv12SSMParamsBwd
        .type           _Z25selective_scan_bwd_kernelI32Selective_Scan_bwd_kernel_traitsILi32ELi8ELb0ELb0ELb1ELb1ELb0EN3c108BFloat16ENS1_7complexIfEEEEv12SSMParamsBwd,@function
        .size           _Z25selective_scan_bwd_kernelI32Selective_Scan_bwd_kernel_traitsILi32ELi8ELb0ELb0ELb1ELb1ELb0EN3c108BFloat16ENS1_7complexIfEEEEv12SSMParamsBwd,(.L_x_18766 - _Z25selective_scan_bwd_kernelI32Selective_Scan_bwd_kernel_traitsILi32ELi8ELb0ELb0ELb1ELb1ELb0EN3c108BFloat16ENS1_7complexIfEEEEv12SSMParamsBwd)
        .other          _Z25selective_scan_bwd_kernelI32Selective_Scan_bwd_kernel_traitsILi32ELi8ELb0ELb0ELb1ELb1ELb0EN3c108BFloat16ENS1_7complexIfEEEEv12SSMParamsBwd,@"STO_CUDA_ENTRY STV_DEFAULT"
_Z25selective_scan_bwd_kernelI32Selective_Scan_bwd_kernel_traitsILi32ELi8ELb0ELb0ELb1ELb1ELb0EN3c108BFloat16ENS1_7complexIfEEEEv12SSMParamsBwd:
.text._Z25selective_scan_bwd_kernelI32Selective_Scan_bwd_kernel_traitsILi32ELi8ELb0ELb0ELb1ELb1ELb0EN3c108BFloat16ENS1_7complexIfEEEEv12SSMParamsBwd:
[----:B------:R-:W-:Y:S08]  /*0000*/  LDC R1, c[0x0][0x37c] ;  /* 0x0000df00ff017b82 */ /* 0x000ff00000000800 */
[----:B------:R-:W0:Y:S01]  /*0010*/  LDC R8, c[0x0][0x398] ;  /* 0x0000e600ff087b82 */ /* 0x000e220000000800 */
[----:B------:R-:W1:Y:S01]  /*0020*/  S2R R167, SR_CTAID.Y ;  /* 0x0000000000a77919 */ /* 0x000e620000002600 */
[----:B------:R-:W2:Y:S01]  /*0030*/  LDCU.64 UR16, c[0x0][0x358] ;  /* 0x00006b00ff1077ac */ /* 0x000ea20008000a00 */
[----:B------:R-:W-:Y:S01]  /*0040*/  CS2R R160, SRZ ;  /* 0x0000000000a07805 */ /* 0x000fe2000001ff00 */
[----:B------:R-:W-:Y:S01]  /*0050*/  HFMA2 R158, -RZ, RZ, 0, 0 ;  /* 0x00000000ff9e7431 */ /* 0x000fe200000001ff */
        /* <DEDUP_REMOVED lines=25> */
[----:B---3--:R-:W-:-:S07]  /*01f0*/  MOV R6, RZ ;  /* 0x000000ff00067202 */ /* 0x008fce0000000f00 */
        /* <DEDUP_REMOVED lines=35> */
[----:B------:R-:W-:Y:S02]  /*0430*/  IADD3 R9, PT, PT, R9, R7, RZ ;  /* 0x0000000709097210 */ /* 0x000fe40007ffe0ff */
[--C-:B-1----:R-:W-:Y:S01]  /*0440*/  SHF.R.U64 R15, R22, 0x1, R23.reuse ;  /* 0x00000001160f7819 */ /* 0x102fe20000001217 */
[----:B------:R-:W-:Y:S02]  /*0450*/  UIMAD UR9, UR18, UR9, UR5 ;  /* 0x00000009120972a4 */ /* 0x000fe4000f8e0205 */
[----:B------:R-:W-:Y:S01]  /*0460*/  IMAD.WIDE.U32 R6, R18, UR18, RZ ;  /* 0x0000001212067c25 */ /* 0x000fe2000f8e00ff */
[----:B------:R-:W-:-:S02]  /*0470*/  SHF.R.U32.HI R0, RZ, 0x1, R23 ;  /* 0x00000001ff007819 */ /* 0x000fc40000011617 */
[----:B------:R-:W-:Y:S01]  /*0480*/  MOV R3, UR5 ;  /* 0x0000000500037c02 */ /* 0x000fe20008000f00 */
[----:B------:R-:W-:-:S04]  /*0490*/  IMAD.WIDE.U32 R4, R167, UR14, R4 ;  /* 0x0000000ea7047c25 */ /* 0x000fc8000f8e0004 */
[----:B------:R-:W-:Y:S01]  /*04a0*/  IMAD.WIDE.U32 R8, R15, UR18, R8 ;  /* 0x000000120f087c25 */ /* 0x000fe2000f8e0008 */
[----:B------:R-:W-:Y:S01]  /*04b0*/  MOV R2, UR4 ;  /* 0x0000000400027c02 */ /* 0x000fe20008000f00 */
[----:B------:R-:W1:Y:S02]  /*04c0*/  LDC.64 R14, c[0x0][0x4a0] ;  /* 0x00012800ff0e7b82 */ /* 0x000e640000000a00 */
[----:B------:R-:W-:Y:S01]  /*04d0*/  IMAD R7, R19, UR18, R7 ;  /* 0x0000001213077c24 */ /* 0x000fe2000f8e0207 */
[----:B------:R-:W-:Y:S01]  /*04e0*/  MOV R3, UR9 ;  /* 0x0000000900037c02 */ /* 0x000fe20008000f00 */
[----:B------:R-:W-:Y:S02]  /*04f0*/  IMAD R151, R167, UR15, R5 ;  /* 0x0000000fa7977c24 */ /* 0x000fe4000f8e0205 */
[----:B------:R-:W-:Y:S02]  /*0500*/  IMAD R163, R0, UR18, RZ ;  /* 0x0000001200a37c24 */ /* 0x000fe4000f8e02ff */
[----:B------:R-:W1:Y:S01]  /*0510*/  @P0 LDC R5, c[0x0][0x38c] ;  /* 0x0000e300ff050b82 */ /* 0x000e620000000800 */
[----:B------:R-:W-:-:S02]  /*0520*/  IMAD R0, R11, R20, RZ ;  /* 0x000000140b007224 */ /* 0x000fc400078e02ff */
[----:B------:R-:W-:Y:S01]  /*0530*/  IMAD.WIDE.U32 R10, R13, R20, R6 ;  /* 0x000000140d0a7225 */ /* 0x000fe200078e0006 */
[----:B------:R-:W-:-:S03]  /*0540*/  IADD3 R163, PT, PT, R9, R163, RZ ;  /* 0x000000a309a37210 */ /* 0x000fc60007ffe0ff */
[----:B------:R-:W-:Y:S01]  /*0550*/  IMAD.WIDE.U32 R2, R167, UR10, R2 ;  /* 0x0000000aa7027c25 */ /* 0x000fe2000f8e0002 */
[----:B------:R-:W1:Y:S03]  /*0560*/  @P0 LDC.64 R6, c[0x0][0x480] ;  /* 0x00012000ff060b82 */ /* 0x000e660000000a00 */
[----:B------:R-:W-:Y:S01]  /*0570*/  IMAD R13, R13, R21, R0 ;  /* 0x000000150d0d7224 */ /* 0x000fe200078e0200 */
[----:B---3--:R-:W-:Y:S01]  /*0580*/  LEA R165, P1, R8, R24, 0x3 ;  /* 0x0000001808a57211 */ /* 0x008fe200078218ff */
[----:B------:R-:W-:-:S03]  /*0590*/  IMAD R17, R167, UR11, R3 ;  /* 0x0000000ba7117c24 */ /* 0x000fc6000f8e0203 */
[----:B------:R-:W3:Y:S01]  /*05a0*/  LDC.64 R18, c[0x0][0x468] ;  /* 0x00011a00ff127b82 */ /* 0x000ee20000000a00 */
[C---:B----4-:R-:W-:Y:S01]  /*05b0*/  LEA R9, R27.reuse, 0xffffff00, 0x8 ;  /* 0xffffff001b097811 */ /* 0x050fe200078e40ff */
[----:B0-----:R-:W-:Y:S01]  /*05c0*/  UIMAD.WIDE.U32 UR4, UR18, UR6, URZ ;  /* 0x00000006120472a5 */ /* 0x001fe2000f8e00ff */
[----:B------:R-:W-:-:S05]  /*05d0*/  LEA R3, R27, 0xfffffe00, 0x9 ;  /* 0xfffffe001b037811 */ /* 0x000fca00078e48ff */
[----:B------:R-:W0:Y:S01]  /*05e0*/  LDC.64 R20, c[0x0][0x528] ;  /* 0x00014a00ff147b82 */ /* 0x000e220000000a00 */
[----:B------:R-:W-:-:S07]  /*05f0*/  LEA.HI.X R163, R8, R25, R163, 0x3, P1 ;  /* 0x0000001908a37211 */ /* 0x000fce00008f1ca3 */
[----:B------:R-:W4:Y:S01]  /*0600*/  LDC.64 R22, c[0x0][0x450] ;  /* 0x00011400ff167b82 */ /* 0x000f220000000a00 */
        /* <DEDUP_REMOVED lines=9> */
[----:B------:R-:W-:Y:S02]  /*06a0*/  IADD3 R4, P3, PT, R9, R4, RZ ;  /* 0x0000000409047210 */ /* 0x000fe40007f7e0ff */
[----:B------:R-:W-:Y:S01]  /*06b0*/  CS2R R12, SRZ ;  /* 0x00000000000c7805 */ /* 0x000fe2000001ff00 */
[----:B------:R-:W-:Y:S01]  /*06c0*/  @P0 IMAD R5, R0, R5, RZ ;  /* 0x0000000500050224 */ /* 0x000fe200078e02ff */
[----:B------:R-:W-:Y:S01]  /*06d0*/  SHF.R.S32.HI R0, RZ, 0x1f, R9 ;  /* 0x0000001fff007819 */ /* 0x000fe20000011409 */
[----:B------:R-:W-:Y:S01]  /*06e0*/  IMAD R3, R167, R15, R3 ;  /* 0x0000000fa7037224 */ /* 0x000fe200078e0203 */
[----:B------:R-:W-:Y:S01]  /*06f0*/  IADD3 R2, P4, PT, R9, R2, RZ ;  /* 0x0000000209027210 */ /* 0x000fe20007f9e0ff */
[----:B------:R-:W-:Y:S01]  /*0700*/  @P0 IMAD.WIDE R12, R5, 0x10, R6 ;  /* 0x00000010050c0825 */ /* 0x000fe200078e0206 */
[----:B------:R-:W-:-:S02]  /*0710*/  IADD3.X R6, PT, PT, R0, R17, RZ, P2, !PT ;  /* 0x0000001100067210 */ /* 0x000fc400017fe4ff */
[C---:B------:R-:W-:Y:S02]  /*0720*/  IADD3.X R151, PT, PT, R0.reuse, R151, RZ, P3, !PT ;  /* 0x0000009700977210 */ /* 0x040fe40001ffe4ff */
[----:B------:R-:W-:Y:S02]  /*0730*/  IADD3.X R148, PT, PT, R0, R3, RZ, P4, !PT ;  /* 0x0000000300947210 */ /* 0x000fe400027fe4ff */
[C---:B------:R-:W-:Y:S02]  /*0740*/  LEA R154, P0, R153.reuse, R154, 0x1 ;  /* 0x0000009a999a7211 */ /* 0x040fe400078008ff */
[----:B---3--:R-:W-:Y:S02]  /*0750*/  LEA R152, P2, R4, R18, 0x1 ;  /* 0x0000001204987211 */ /* 0x008fe400078408ff */
[----:B0-----:R-:W-:Y:S02]  /*0760*/  LEA R150, P3, R2, R20, 0x1 ;  /* 0x0000001402967211 */ /* 0x001fe400078608ff */
[----:B----4-:R-:W-:Y:S01]  /*0770*/  LEA R149, P4, R10, R22, 0x1 ;  /* 0x000000160a957211 */ /* 0x010fe200078808ff */
[----:B------:R-:W-:Y:S01]  /*0780*/  HFMA2 R156, -RZ, RZ, 0, 0 ;  /* 0x00000000ff9c7431 */ /* 0x000fe200000001ff */
[----:B------:R-:W-:-:S02]  /*0790*/  LEA.HI.X R153, R153, R155, R6, 0x1, P0 ;  /* 0x0000009b99997211 */ /* 0x000fc400000f0c06 */
[----:B------:R-:W-:Y:S02]  /*07a0*/  LEA.HI.X R151, R4, R19, R151, 0x1, P2 ;  /* 0x0000001304977211 */ /* 0x000fe400010f0c97 */
[----:B------:R-:W-:Y:S02]  /*07b0*/  LEA.HI.X R148, R2, R21, R148, 0x1, P3 ;  /* 0x0000001502947211 */ /* 0x000fe400018f0c94 */
        /* <DEDUP_REMOVED lines=17> */
[----:B------:R-:W-:Y:S02]  /*08d0*/  SHF.L.U32 R0, R159, 0x4, RZ ;  /* 0x000000049f007819 */ /* 0x000fe400000006ff */
        /* <DEDUP_REMOVED lines=66> */
.L_x_15687:
[----:B------:R-:W0:Y:S01]  /*0d00*/  LDC R5, c[0x0][0x388] ;  /* 0x0000e200ff057b82 */ /* 0x000e220000000800 */
        /* <DEDUP_REMOVED lines=9> */
[----:B------:R-:W-:Y:S02]  /*0da0*/  PRMT R4, RZ, 0x7610, R4 ;  /* 0x00007610ff047816 */ /* 0x000fe40000000004 */
[----:B------:R-:W-:Y:S02]  /*0db0*/  IADD3.X R17, PT, PT, RZ, R151, RZ, P2, !PT ;  /* 0x00000097ff117210 */ /* 0x000fe400017fe4ff */
[----:B------:R-:W-:-:S02]  /*0dc0*/  IADD3.X R3, PT, PT, RZ, R148, RZ, P3, !PT ;  /* 0x00000094ff037210 */ /* 0x000fc40001ffe4ff */
        /* <DEDUP_REMOVED lines=14> */
[----:B------:R-:W-:-:S03]  /*0eb0*/  ISETP.GE.AND P6, PT, R118, R115, PT ;  /* 0x000000737600720c */ /* 0x000fc60003fc6270 */
[----:B------:R-:W3:Y:S01]  /*0ec0*/  @!P0 LDG.E.U16 R19, desc[UR16][R6.64+0x40] ;  /* 0x0000401006138981 */ /* 0x000ee2000c1e1500 */
[----:B------:R-:W-:Y:S01]  /*0ed0*/  PRMT R20, RZ, 0x7610, R20 ;  /* 0x00007610ff147816 */ /* 0x000fe20000000014 */
        /* <DEDUP_REMOVED lines=8> */
[----:B------:R-:W4:Y:S04]  /*0f60*/  @!P5 LDG.E.U16 R25, desc[UR16][R6.64+0x180] ;  /* 0x000180100619d981 */ /* 0x000f28000c1e1500 */
[----:B------:R0:W4:Y:S01]  /*0f70*/  @!P6 LDG.E.U16 R20, desc[UR16][R6.64+0x1c0] ;  /* 0x0001c0100614e981 */ /* 0x000122000c1e1500 */
[----:B-1----:R-:W-:Y:S01]  /*0f80*/  ULEA UR6, UR6, UR4, 0x18 ;  /* 0x0000000406067291 */ /* 0x002fe2000f8ec0ff */
[----:B------:R-:W-:-:S02]  /*0f90*/  ISETP.GE.AND P0, PT, R132, R115, PT ;  /* 0x000000738400720c */ /* 0x000fc40003f06270 */
[----:B------:R-:W-:Y:S02]  /*0fa0*/  PRMT R22, RZ, 0x7610, R22 ;  /* 0x00007610ff167816 */ /* 0x000fe40000000016 */
[C---:B0-----:R-:W-:Y:S02]  /*0fb0*/  IADD3 R27, PT, PT, R114.reuse, 0x20, RZ ;  /* 0x00000020721b7810 */ /* 0x041fe40007ffe0ff */
[C---:B------:R-:W-:Y:S02]  /*0fc0*/  IADD3 R29, PT, PT, R114.reuse, 0x40, RZ ;  /* 0x00000040721d7810 */ /* 0x040fe40007ffe0ff */
[-C--:B------:R-:W-:Y:S02]  /*0fd0*/  LEA.HI.SX32 R113, R114, R114.reuse, 0x1b ;  /* 0x0000007272717211 */ /* 0x080fe400078fdaff */
[-C--:B------:R-:W-:Y:S02]  /*0fe0*/  LEA.HI.SX32 R27, R27, R114.reuse, 0x1b ;  /* 0x000000721b1b7211 */ /* 0x080fe400078fdaff */
[----:B------:R-:W-:-:S02]  /*0ff0*/  LEA.HI.SX32 R29, R29, R114, 0x1b ;  /* 0x000000721d1d7211 */ /* 0x000fc400078fdaff */
[----:B------:R-:W-:Y:S02]  /*1000*/  LEA R113, R113, UR6, 0x1 ;  /* 0x0000000671717c11 */ /* 0x000fe4000f8e08ff */
[----:B------:R-:W-:Y:S02]  /*1010*/  LEA R112, R27, UR6, 0x1 ;  /* 0x000000061b707c11 */ /* 0x000fe4000f8e08ff */
[----:B------:R-:W-:Y:S02]  /*1020*/  LEA R111, R29, UR6, 0x1 ;  /* 0x000000061d6f7c11 */ /* 0x000fe4000f8e08ff */
        /* <DEDUP_REMOVED lines=9> */
[----:B------:R-:W-:Y:S02]  /*10c0*/  LEA.HI.SX32 R33, R33, R114, 0x1b ;  /* 0x0000007221217211 */ /* 0x000fe400078fdaff */
[----:B------:R-:W-:Y:S02]  /*10d0*/  LEA R110, R7, UR6, 0x1 ;  /* 0x00000006076e7c11 */ /* 0x000fe4000f8e08ff */
[----:B------:R-:W-:Y:S02]  /*10e0*/  LEA R109, R27, UR6, 0x1 ;  /* 0x000000061b6d7c11 */ /* 0x000fe4000f8e08ff */
[----:B------:R-:W-:Y:S02]  /*10f0*/  LEA R108, R29, UR6, 0x1 ;  /* 0x000000061d6c7c11 */ /* 0x000fe4000f8e08ff */
[----:B------:R-:W-:Y:S02]  /*1100*/  LEA R106, R31, UR6, 0x1 ;  /* 0x000000061f6a7c11 */ /* 0x000fe4000f8e08ff */
[----:B------:R-:W-:-:S02]  /*1110*/  LEA R107, R33, UR6, 0x1 ;  /* 0x00000006216b7c11 */ /* 0x000fc4000f8e08ff */
[----:B------:R-:W-:Y:S02]  /*1120*/  PRMT R7, RZ, 0x7610, R7 ;  /* 0x00007610ff077816 */ /* 0x000fe40000000007 */
[----:B------:R-:W-:Y:S01]  /*1130*/  PRMT R6, RZ, 0x7610, R6 ;  /* 0x00007610ff067816 */ /* 0x000fe20000000006 */
[----:B--2---:R0:W-:Y:S04]  /*1140*/  STS.U16 [R113], R0 ;  /* 0x0000000071007388 */ /* 0x0041e80000000400 */
[----:B---3--:R1:W-:Y:S01]  /*1150*/  STS.U16 [R112+0x40], R19 ;  /* 0x0000401370007388 */ /* 0x0083e20000000400 */
[----:B0-----:R-:W-:-:S03]  /*1160*/  PRMT R0, RZ, 0x7610, R0 ;  /* 0x00007610ff007816 */ /* 0x001fc60000000000 */
[----:B----4-:R0:W-:Y:S01]  /*1170*/  STS.U16 [R111+0x80], R4 ;  /* 0x000080046f007388 */ /* 0x0101e20000000400 */
[----:B-1----:R-:W-:-:S03]  /*1180*/  PRMT R19, RZ, 0x7610, R19 ;  /* 0x00007610ff137816 */ /* 0x002fc60000000013 */
[----:B------:R1:W-:Y:S04]  /*1190*/  STS.U16 [R110+0xc0], R21 ;  /* 0x0000c0156e007388 */ /* 0x0003e80000000400 */
[----:B------:R-:W-:Y:S01]  /*11a0*/  STS.U16 [R109+0x100], R18 ;  /* 0x000100126d007388 */ /* 0x000fe20000000400 */
[----:B0-----:R-:W-:-:S03]  /*11b0*/  SHF.L.U32 R4, R114, 0x3, RZ ;  /* 0x0000000372047819 */ /* 0x001fc600000006ff */
[----:B------:R0:W-:Y:S01]  /*11c0*/  STS.U16 [R108+0x140], R23 ;  /* 0x000140176c007388 */ /* 0x0001e20000000400 */
[----:B------:R-:W-:-:S03]  /*11d0*/  LEA.HI.SX32 R105, R4, R4, 0x1b ;  /* 0x0000000404697211 */ /* 0x000fc600078fdaff */
[----:B------:R-:W-:Y:S01]  /*11e0*/  STS.U16 [R106+0x180], R25 ;  /* 0x000180196a007388 */ /* 0x000fe20000000400 */
[----:B-1----:R-:W-:Y:S02]  /*11f0*/  PRMT R21, RZ, 0x7610, R21 ;  /* 0x00007610ff157816 */ /* 0x002fe40000000015 */
[----:B------:R-:W-:Y:S01]  /*1200*/  LEA R105, R105, UR6, 0x1 ;  /* 0x0000000669697c11 */ /* 0x000fe2000f8e08ff */
[----:B------:R-:W-:Y:S01]  /*1210*/  STS.U16 [R107+0x1c0], R20 ;  /* 0x0001c0146b007388 */ /* 0x000fe20000000400 */
[----:B------:R-:W-:-:S03]  /*1220*/  NOP ;  /* 0x0000000000007918 */ /* 0x000fc60000000000 */
[----:B------:R-:W-:Y:S01]  /*1230*/  LDS.U16 R89, [R105] ;  /* 0x0000000069597984 */ /* 0x000fe20000000400 */
[----:B0-----:R-:W-:Y:S02]  /*1240*/  PRMT R23, RZ, 0x7610, R23 ;  /* 0x00007610ff177816 */ /* 0x001fe40000000017 */
[----:B------:R-:W-:Y:S01]  /*1250*/  PRMT R18, RZ, 0x7610, R18 ;  /* 0x00007610ff127816 */ /* 0x000fe20000000012 */
        /* <DEDUP_REMOVED lines=9> */
[----:B------:R-:W-:-:S03]  /*12f0*/  ISETP.NE.AND P0, PT, R24, RZ, PT ;  /* 0x000000ff1800720c */ /* 0x000fc60003f05270 */
[----:B------:R-:W3:Y:S04]  /*1300*/  @!P1 LDG.E.U16 R6, desc[UR16][R16.64+0x80] ;  /* 0x0000801010069981 */ /* 0x000ee8000c1e1500 */
[----:B------:R-:W4:Y:S04]  /*1310*/  @!P2 LDG.E.U16 R19, desc[UR16][R16.64+0xc0] ;  /* 0x0000c0101013a981 */ /* 0x000f28000c1e1500 */
[----:B------:R-:W4:Y:S04]  /*1320*/  @!P3 LDG.E.U16 R22, desc[UR16][R16.64+0x100] ;  /* 0x000100101016b981 */ /* 0x000f28000c1e1500 */
[----:B------:R-:W3:Y:S01]  /*1330*/  @!P0 LDG.E.U16 R7, desc[UR16][R16.64+0x40] ;  /* 0x0000401010078981 */ /* 0x000ee2000c1e1500 */
[----:B------:R-:W-:-:S03]  /*1340*/  P2R R27, PR, RZ, 0x1 ;  /* 0x00000001ff1b7803 */ /* 0x000fc60000000000 */
[----:B------:R-:W4:Y:S04]  /*1350*/  @!P4 LDG.E.U16 R21, desc[UR16][R16.64+0x140] ;  /* 0x000140101015c981 */ /* 0x000f28000c1e1500 */
[----:B------:R-:W4:Y:S04]  /*1360*/  @!P5 LDG.E.U16 R23, desc[UR16][R16.64+0x180] ;  /* 0x000180101017d981 */ /* 0x000f28000c1e1500 */
[----:B------:R-:W4:Y:S01]  /*1370*/  @!P6 LDG.E.U16 R18, desc[UR16][R16.64+0x1c0] ;  /* 0x0001c0101012e981 */ /* 0x000f22000c1e1500 */
[----:B------:R-:W-:Y:S02]  /*1380*/  ISETP.GE.AND P0, PT, R132, R115, PT ;  /* 0x000000738400720c */ /* 0x000fe40003f06270 */
[----:B------:R-:W-:-:S02]  /*1390*/  PRMT R26, RZ, 0x7610, R26 ;  /* 0x00007610ff1a7816 */ /* 0x000fc4000000001a */
[----:B------:R-:W-:Y:S02]  /*13a0*/  PRMT R29, RZ, 0x7610, R29 ;  /* 0x00007610ff1d7816 */ /* 0x000fe4000000001d */
[----:B------:R-:W-:Y:S02]  /*13b0*/  PRMT R31, RZ, 0x7610, R31 ;  /* 0x00007610ff1f7816 */ /* 0x000fe4000000001f */
[----:B------:R-:W-:Y:S02]  /*13c0*/  PRMT R33, RZ, 0x7610, R33 ;  /* 0x00007610ff217816 */ /* 0x000fe40000000021 */
[----:B------:R-:W-:Y:S01]  /*13d0*/  PRMT R28, RZ, 0x7610, R28 ;  /* 0x00007610ff1c7816 */ /* 0x000fe2000000001c */
[----:B--2---:R0:W-:Y:S04]  /*13e0*/  STS.U16 [R113], R0 ;  /* 0x0000000071007388 */ /* 0x0041e80000000400 */
        /* <DEDUP_REMOVED lines=10> */
[----:B------:R-:W2:Y:S04]  /*1490*/  LDS.U16 R7, [R105+0x4] ;  /* 0x0000040069077984 */ /* 0x000ea80000000400 */
[----:B------:R-:W3:Y:S04]  /*14a0*/  LDS.U16 R25, [R105+0x6] ;  /* 0x0000060069197984 */ /* 0x000ee80000000400 */
        /* <DEDUP_REMOVED lines=17> */
[----:B--2---:R-:W-:-:S02]  /*15c0*/  SHF.L.U32 R7, R7, 0x10, RZ ;  /* 0x0000001007077819 */ /* 0x004fc400000006ff */
[----:B---3--:R-:W-:Y:S02]  /*15d0*/  SHF.L.U32 R25, R25, 0x10, RZ ;  /* 0x0000001019197819 */ /* 0x008fe400000006ff */
[----:B----4-:R-:W-:Y:S02]  /*15e0*/  SHF.L.U32 R19, R19, 0x10, RZ ;  /* 0x0000001013137819 */ /* 0x010fe400000006ff */
[----:B------:R-:W-:Y:S01]  /*15f0*/  SHF.L.U32 R93, R22, 0x10, RZ ;  /* 0x00000010165d7819 */ /* 0x000fe200000006ff */
[--C-:B-----5:R-:W-:Y:S01]  /*1600*/  FADD.FTZ R97, R7, R158.reuse ;  /* 0x0000009e07617221 */ /* 0x120fe20000010000 */
[--C-:B------:R-:W-:Y:S01]  /*1610*/  FADD.FTZ R95, R25, R158.reuse ;  /* 0x0000009e195f7221 */ /* 0x100fe20000010000 */
[--C-:B------:R-:W-:Y:S01]  /*1620*/  FADD.FTZ R92, R19, R158.reuse ;  /* 0x0000009e135c7221 */ /* 0x100fe20000010000 */
[----:B------:R-:W-:Y:S01]  /*1630*/  SHF.L.U32 R21, R21, 0x10, RZ ;  /* 0x0000001015157819 */ /* 0x000fe200000006ff */
[----:B------:R-:W-:Y:S01]  /*1640*/  FADD.FTZ R93, R93, R158 ;  /* 0x0000009e5d5d7221 */ /* 0x000fe20000010000 */
[----:B------:R-:W-:Y:S01]  /*1650*/  BSSY.RECONVERGENT B0, `(.L_x_15620) ;  /* 0x0000043000007945 */ /* 0x000fe20003800200 */
[----:B------:R-:W-:-:S02]  /*1660*/  PRMT R104, RZ, 0x7610, R104 ;  /* 0x00007610ff687816 */ /* 0x000fc40000000068 */
[----:B------:R-:W-:Y:S02]  /*1670*/  CS2R R102, SRZ ;  /* 0x0000000000667805 */ /* 0x000fe4000001ff00 */
[----:B------:R-:W-:Y:S02]  /*1680*/  CS2R R100, SRZ ;  /* 0x0000000000647805 */ /* 0x000fe4000001ff00 */
[----:B------:R-:W-:Y:S02]  /*1690*/  CS2R R98, SRZ ;  /* 0x0000000000627805 */ /* 0x000fe4000001ff00 */
[----:B------:R-:W-:Y:S02]  /*16a0*/  FSETP.GTU.FTZ.AND P0, PT, R97, 20, PT ;  /* 0x41a000006100780b */ /* 0x000fe40003f1c000 */
[----:B------:R-:W-:Y:S02]  /*16b0*/  CS2R R90, SRZ ;  /* 0x00000000005a7805 */ /* 0x000fe4000001ff00 */
[----:B------:R-:W-:Y:S01]  /*16c0*/  FSETP.GTU.FTZ.AND P1, PT, R95, 20, PT ;  /* 0x41a000005f00780b */ /* 0x000fe20003f3c000 */
[----:B------:R-:W-:Y:S01]  /*16d0*/  FADD.FTZ R88, R21, R158 ;  /* 0x0000009e15587221 */ /* 0x000fe20000010000 */
[----:B------:R-:W-:-:S02]  /*16e0*/  FSETP.GTU.FTZ.AND P2, PT, R92, 20, PT ;  /* 0x41a000005c00780b */ /* 0x000fc40003f5c000 */
[----:B------:R-:W-:Y:S02]  /*16f0*/  FSETP.GTU.FTZ.AND P3, PT, R93, 20, PT ;  /* 0x41a000005d00780b */ /* 0x000fe40003f7c000 */
[----:B------:R-:W-:Y:S02]  /*1700*/  SHF.L.U32 R89, R89, 0x10, RZ ;  /* 0x0000001059597819 */ /* 0x000fe400000006ff */
[----:B------:R-:W-:Y:S01]  /*1710*/  SHF.L.U32 R23, R23, 0x10, RZ ;  /* 0x0000001017177819 */ /* 0x000fe200000006ff */
[----:B------:R-:W-:Y:S04]  /*1720*/  STS.U16 [R113], R26 ;  /* 0x0000001a71007388 */ /* 0x000fe80000000400 */
        /* <DEDUP_REMOVED lines=10> */
[----:B------:R2:W2:Y:S04]  /*17d0*/  LDS.U16 R26, [R105+0x4] ;  /* 0x00000400691a7984 */ /* 0x0004a80000000400 */
[----:B------:R0:W2:Y:S04]  /*17e0*/  LDS.U16 R69, [R105+0x6] ;  /* 0x0000060069457984 */ /* 0x0000a80000000400 */
[----:B------:R0:W2:Y:S04]  /*17f0*/  LDS.U16 R6, [R105+0x8] ;  /* 0x0000080069067984 */ /* 0x0000a80000000400 */
[----:B------:R0:W2:Y:S04]  /*1800*/  LDS.U16 R3, [R105+0xa] ;  /* 0x00000a0069037984 */ /* 0x0000a80000000400 */
[----:B------:R1:W2:Y:S04]  /*1810*/  LDS.U16 R0, [R105+0xc] ;  /* 0x00000c0069007984 */ /* 0x0002a80000000400 */
[----:B------:R1:W2:Y:S01]  /*1820*/  LDS.U16 R2, [R105+0xe] ;  /* 0x00000e0069027984 */ /* 0x0002a20000000400 */
[----:B0-----:R-:W-:-:S05]  /*1830*/  SHF.L.U32 R27, R20, 0x10, RZ ;  /* 0x00000010141b7819 */ /* 0x001fca00000006ff */
[----:B------:R-:W-:-:S05]  /*1840*/  FADD.FTZ R96, R27, R158 ;  /* 0x0000009e1b607221 */ /* 0x000fca0000010000 */
[----:B------:R-:W-:Y:S02]  /*1850*/  FSETP.GTU.FTZ.AND P4, PT, R96, 20, PT ;  /* 0x41a000006000780b */ /* 0x000fe40003f9c000 */
[----:B-1----:R-:W-:-:S05]  /*1860*/  SHF.L.U32 R29, R24, 0x10, RZ ;  /* 0x00000010181d7819 */ /* 0x002fca00000006ff */
[----:B------:R-:W-:-:S05]  /*1870*/  FADD.FTZ R94, R29, R158 ;  /* 0x0000009e1d5e7221 */ /* 0x000fca0000010000 */
[----:B------:R-:W-:Y:S01]  /*1880*/  FSETP.GTU.FTZ.AND P5, PT, R94, 20, PT ;  /* 0x41a000005e00780b */ /* 0x000fe20003fbc000 */
[----:B---34-:R-:W-:-:S12]  /*1890*/  @P4 BRA `(.L_x_15621) ;  /* 0x0000000000784947 */ /* 0x018fd80003800000 */
        /* <DEDUP_REMOVED lines=10> */
[-C--:B--2---:R-:W-:Y:S02]  /*1940*/  IADD3 R18, PT, PT, R22, -R7.reuse, RZ ;  /* 0x8000000716127210 */ /* 0x084fe40007ffe0ff */
        /* <DEDUP_REMOVED lines=19> */
.L_x_15621:
[----:B------:R-:W-:Y:S05]  /*1a80*/  BSYNC.RECONVERGENT B0 ;  /* 0x0000000000007941 */ /* 0x000fea0003800200 */
.L_x_15620:
[----:B------:R-:W-:Y:S01]  /*1a90*/  SHF.L.U32 R7, R30, 0x10, RZ ;  /* 0x000000101e077819 */ /* 0x000fe200000006ff */
        /* <DEDUP_REMOVED lines=38> */
.L_x_15623:
[----:B------:R-:W-:Y:S05]  /*1d00*/  BSYNC.RECONVERGENT B0 ;  /* 0x0000000000007941 */ /* 0x000fea0003800200 */
.L_x_15622:
[----:B--2---:R-:W-:Y:S01]  /*1d10*/  SHF.L.U32 R19, R26, 0x10, RZ ;  /* 0x000000101a137819 */ /* 0x004fe200000006ff */
[----:B------:R-:W-:Y:S01]  /*1d20*/  FFMA.FTZ R18, R71, R87, R156 ;  /* 0x0000005747127223 */ /* 0x000fe2000001009c */
[----:B------:R-:W-:Y:S01]  /*1d30*/  BSSY.RECONVERGENT B0, `(.L_x_15624) ;  /* 0x0000025000007945 */ /* 0x000fe20003800200 */
[----:B------:R-:W-:Y:S02]  /*1d40*/  FSETP.GTU.FTZ.AND P5, PT, R85, 20, PT ;  /* 0x41a000005500780b */ /* 0x000fe40003fbc000 */
        /* <DEDUP_REMOVED lines=35> */
.L_x_15625:
[----:B------:R-:W-:Y:S05]  /*1f80*/  BSYNC.RECONVERGENT B0 ;  /* 0x0000000000007941 */ /* 0x000fea0003800200 */
.L_x_15624:
        /* <DEDUP_REMOVED lines=32> */
.L_x_15627:
[----:B------:R-:W-:Y:S05]  /*2190*/  BSYNC.RECONVERGENT B0 ;  /* 0x0000000000007941 */ /* 0x000fea0003800200 */
.L_x_15626:
        /* <DEDUP_REMOVED lines=32> */
.L_x_15629:
[----:B------:R-:W-:Y:S05]  /*23a0*/  BSYNC.RECONVERGENT B0 ;  /* 0x0000000000007941 */ /* 0x000fea0003800200 */
.L_x_15628:
        /* <DEDUP_REMOVED lines=32> */
.L_x_15631:
[----:B------:R-:W-:Y:S05]  /*25b0*/  BSYNC.RECONVERGENT B0 ;  /* 0x0000000000007941 */ /* 0x000fea0003800200 */
.L_x_15630:
        /* <DEDUP_REMOVED lines=32> */
.L_x_15633:
[----:B------:R-:W-:Y:S05]  /*27c0*/  BSYNC.RECONVERGENT B0 ;  /* 0x0000000000007941 */ /* 0x000fea0003800200 */
.L_x_15632:
        /* <DEDUP_REMOVED lines=32> */
.L_x_15635:
[----:B------:R-:W-:Y:S05]  /*29d0*/  BSYNC.RECONVERGENT B0 ;  /* 0x0000000000007941 */ /* 0x000fea0003800200 */
.L_x_15634:
[----:B------:R-:W0:Y:S01]  /*29e0*/  LDCU UR4, c[0x0][0x38c] ;  /* 0x00007180ff0477ac */ /* 0x000e220008000800 */
        /* <DEDUP_REMOVED lines=9> */
[----:B------:R-:W-:Y:S01]  /*2a80*/  FMUL.FTZ R77, R19, R160 ;  /* 0x000000a0134d7220 */ /* 0x000fe20000410000 */
        /* <DEDUP_REMOVED lines=13> */
[----:B------:R-:W-:Y:S01]  /*2b60*/  FADD.FTZ R70, R19, R19 ;  /* 0x0000001313467221 */ /* 0x000fe20000010000 */
[----:B------:R-:W0:Y:S01]  /*2b70*/  LDC R63, c[0x0][0x388] ;  /* 0x0000e200ff3f7b82 */ /* 0x000e220000000800 */
[----:B------:R-:W-:Y:S01]  /*2b80*/  SHF.L.U32 R2, R114, 0x4, RZ ;  /* 0x0000000472027819 */ /* 0x000fe200000006ff */
[----:B------:R-:W-:Y:S01]  /*2b90*/  FADD.FTZ R0, R7, R7 ;  /* 0x0000000707007221 */ /* 0x000fe20000010000 */
[----:B------:R-:W-:Y:S01]  /*2ba0*/  SHF.L.U32 R64, R116, 0x9, RZ ;  /* 0x0000000974407819 */ /* 0x000fe200000006ff */
[----:B------:R-:W-:Y:S01]  /*2bb0*/  FADD.FTZ R67, R3, R3 ;  /* 0x0000000303437221 */ /* 0x000fe20000010000 */
[----:B------:R-:W-:Y:S01]  /*2bc0*/  IADD3 R47, PT, PT, R4, 0x3, R4 ;  /* 0x00000003042f7810 */ /* 0x000fe20007ffe004 */
[----:B------:R-:W-:Y:S01]  /*2bd0*/  FADD.FTZ R68, R6, R6 ;  /* 0x0000000606447221 */ /* 0x000fe20000010000 */
[C-C-:B------:R-:W-:Y:S01]  /*2be0*/  IADD3 R43, PT, PT, R4.reuse, 0x1, R4.reuse ;  /* 0x00000001042b7810 */ /* 0x140fe20007ffe004 */
[----:B------:R-:W1:Y:S01]  /*2bf0*/  LDC.64 R18, c[0x0][0x440] ;  /* 0x00011000ff127b82 */ /* 0x000e620000000a00 */
[C-C-:B------:R-:W-:Y:S01]  /*2c00*/  IADD3 R45, PT, PT, R4.reuse, 0x2, R4.reuse ;  /* 0x00000002042d7810 */ /* 0x140fe20007ffe004 */
[----:B------:R-:W-:Y:S01]  /*2c10*/  HFMA2 R103, -RZ, RZ, 0, 0 ;  /* 0x00000000ff677431 */ /* 0x000fe200000001ff */
[C-C-:B------:R-:W-:Y:S01]  /*2c20*/  IADD3 R49, PT, PT, R4.reuse, 0x4, R4.reuse ;  /* 0x0000000404317810 */ /* 0x140fe20007ffe004 */
[----:B------:R-:W-:Y:S01]  /*2c30*/  FADD.FTZ R71, R71, R71 ;  /* 0x0000004747477221 */ /* 0x000fe20000010000 */
[C-C-:B------:R-:W-:Y:S01]  /*2c40*/  IADD3 R51, PT, PT, R4.reuse, 0x5, R4.reuse ;  /* 0x0000000504337810 */ /* 0x140fe20007ffe004 */
[----:B------:R-:W-:Y:S01]  /*2c50*/  FADD.FTZ R69, R69, R69 ;  /* 0x0000004545457221 */ /* 0x000fe20000010000 */
[----:B------:R-:W-:Y:S01]  /*2c60*/  IADD3 R53, PT, PT, R4, 0x6, R4 ;  /* 0x0000000604357810 */ /* 0x000fe20007ffe004 */
[----:B------:R-:W2:Y:S01]  /*2c70*/  LDC.64 R20, c[0x0][0x448] ;  /* 0x00011200ff147b82 */ /* 0x000ea20000000a00 */
[----:B------:R-:W-:Y:S01]  /*2c80*/  IADD3 R39, PT, PT, R114, 0x1c0, RZ ;  /* 0x000001c072277810 */ /* 0x000fe20007ffe0ff */
[----:B------:R-:W-:Y:S01]  /*2c90*/  FADD.FTZ R66, R66, R66 ;  /* 0x0000004242427221 */ /* 0x000fe20000010000 */
[----:B------:R-:W-:Y:S01]  /*2ca0*/  IADD3 R41, PT, PT, R114, 0x1e0, RZ ;  /* 0x000001e072297810 */ /* 0x000fe20007ffe0ff */
[----:B------:R-:W-:Y:S01]  /*2cb0*/  FADD.FTZ R65, R65, R65 ;  /* 0x0000004141417221 */ /* 0x000fe20000010000 */
[----:B------:R-:W-:Y:S01]  /*2cc0*/  IADD3 R55, PT, PT, R4, 0x7, R4 ;  /* 0x0000000704377810 */ /* 0x000fe20007ffe004 */
[----:B------:R-:W3:Y:S01]  /*2cd0*/  LDCU UR8, c[0x0][0x394] ;  /* 0x00007280ff0877ac */ /* 0x000ee20008000800 */
[C---:B------:R-:W-:Y:S01]  /*2ce0*/  IADD3 R3, PT, PT, R114.reuse, 0x100, RZ ;  /* 0x0000010072037810 */ /* 0x040fe20007ffe0ff */
[----:B------:R-:W4:Y:S01]  /*2cf0*/  LDC.64 R22, c[0x0][0x3a8] ;  /* 0x0000ea00ff167b82 */ /* 0x000f220000000a00 */
[C---:B------:R-:W-:Y:S01]  /*2d00*/  IADD3 R7, PT, PT, R114.reuse, 0x120, RZ ;  /* 0x0000012072077810 */ /* 0x040fe20007ffe0ff */
[----:B------:R-:W0:Y:S01]  /*2d10*/  LDCU UR9, c[0x0][0x38c] ;  /* 0x00007180ff0977ac */ /* 0x000e220008000800 */
[----:B------:R-:W-:-:S02]  /*2d20*/  IADD3 R31, PT, PT, R114, 0x140, RZ ;  /* 0x00000140721f7810 */ /* 0x000fc40007ffe0ff */
[C---:B------:R-:W-:Y:S01]  /*2d30*/  IADD3 R33, PT, PT, R114.reuse, 0x160, RZ ;  /* 0x0000016072217810 */ /* 0x040fe20007ffe0ff */
[----:B------:R-:W-:Y:S01]  /*2d40*/  UMOV UR4, URZ ;  /* 0x000000ff00047c82 */ /* 0x000fe20008000000 */
[C---:B------:R-:W-:Y:S01]  /*2d50*/  IADD3 R35, PT, PT, R114.reuse, 0x180, RZ ;  /* 0x0000018072237810 */ /* 0x040fe20007ffe0ff */
[----:B------:R-:W0:Y:S01]  /*2d60*/  LDC.64 R24, c[0x0][0x3c0] ;  /* 0x0000f000ff187b82 */ /* 0x000e220000000a00 */
[----:B------:R-:W-:Y:S02]  /*2d70*/  IADD3 R37, PT, PT, R114, 0x1a0, RZ ;  /* 0x000001a072257810 */ /* 0x000fe40007ffe0ff */
[C---:B------:R-:W-:Y:S02]  /*2d80*/  IADD3 R57, PT, PT, R2.reuse, 0x8, RZ ;  /* 0x0000000802397810 */ /* 0x040fe40007ffe0ff */
[C---:B------:R-:W-:Y:S02]  /*2d90*/  IADD3 R59, PT, PT, R2.reuse, 0x9, RZ ;  /* 0x00000009023b7810 */ /* 0x040fe40007ffe0ff */
[C---:B------:R-:W-:Y:S01]  /*2da0*/  IADD3 R61, PT, PT, R2.reuse, 0xa, RZ ;  /* 0x0000000a023d7810 */ /* 0x040fe20007ffe0ff */
[----:B------:R-:W0:Y:S01]  /*2db0*/  LDC.64 R26, c[0x0][0x3e0] ;  /* 0x0000f800ff1a7b82 */ /* 0x000e220000000a00 */
[----:B------:R-:W-:-:S02]  /*2dc0*/  IADD3 R169, PT, PT, R2, 0xb, RZ ;  /* 0x0000000b02a97810 */ /* 0x000fc40007ffe0ff */
[C---:B------:R-:W-:Y:S02]  /*2dd0*/  IADD3 R171, PT, PT, R2.reuse, 0xc, RZ ;  /* 0x0000000c02ab7810 */ /* 0x040fe40007ffe0ff */
[C---:B------:R-:W-:Y:S02]  /*2de0*/  IADD3 R173, PT, PT, R2.reuse, 0xd, RZ ;  /* 0x0000000d02ad7810 */ /* 0x040fe40007ffe0ff */
[C---:B------:R-:W-:Y:S01]  /*2df0*/  IADD3 R175, PT, PT, R2.reuse, 0xe, RZ ;  /* 0x0000000e02af7810 */ /* 0x040fe20007ffe0ff */
[----:B------:R-:W0:Y:S01]  /*2e00*/  LDC.64 R28, c[0x0][0x4f0] ;  /* 0x00013c00ff1c7b82 */ /* 0x000e220000000a00 */
[----:B------:R-:W-:Y:S02]  /*2e10*/  IADD3 R177, PT, PT, R2, 0xf, RZ ;  /* 0x0000000f02b17810 */ /* 0x000fe40007ffe0ff */
[----:B------:R-:W-:Y:S02]  /*2e20*/  LEA R62, R5, -R64, 0x1 ;  /* 0x80000040053e7211 */ /* 0x000fe400078e08ff */
[----:B------:R-:W-:-:S02]  /*2e30*/  LEA.HI.SX32 R47, R47, R2, 0x1b ;  /* 0x000000022f2f7211 */ /* 0x000fc400078fdaff */
[-C--:B------:R-:W-:Y:S02]  /*2e40*/  LEA.HI.SX32 R43, R43, R2.reuse, 0x1b ;  /* 0x000000022b2b7211 */ /* 0x080fe400078fdaff */
[-C--:B------:R-:W-:Y:S02]  /*2e50*/  LEA.HI.SX32 R45, R45, R2.reuse, 0x1b ;  /* 0x000000022d2d7211 */ /* 0x080fe400078fdaff */
[-C--:B------:R-:W-:Y:S02]  /*2e60*/  LEA.HI.SX32 R49, R49, R2.reuse, 0x1b ;  /* 0x0000000231317211 */ /* 0x080fe400078fdaff */
[-C--:B------:R-:W-:Y:S02]  /*2e70*/  LEA.HI.SX32 R51, R51, R2.reuse, 0x1b ;  /* 0x0000000233337211 */ /* 0x080fe400078fdaff */
[----:B------:R-:W-:Y:S02]  /*2e80*/  LEA.HI.SX32 R53, R53, R2, 0x1b ;  /* 0x0000000235357211 */ /* 0x000fe400078fdaff */
[----:B------:R-:W-:-:S02]  /*2e90*/  LEA.HI.SX32 R39, R39, R114, 0x1b ;  /* 0x0000007227277211 */ /* 0x000fc400078fdaff */
[----:B------:R-:W-:Y:S02]  /*2ea0*/  LEA.HI.SX32 R41, R41, R114, 0x1b ;  /* 0x0000007229297211 */ /* 0x000fe400078fdaff */
[----:B------:R-:W-:Y:S02]  /*2eb0*/  ISETP.NE.AND P4, PT, R146, 0x1, PT ;  /* 0x000000019200780c */ /* 0x000fe40003f85270 */
        /* <DEDUP_REMOVED lines=16> */
[----:B------:R-:W-:Y:S02]  /*2fc0*/  ISETP.GE.AND P0, PT, R143, R62, PT ;  /* 0x0000003e8f00720c */ /* 0x000fe40003f06270 */
        /* <DEDUP_REMOVED lines=19> */
[----:B------:R-:W-:Y:S02]  /*3100*/  P2R R209, PR, RZ, 0x1 ;  /* 0x00000001ffd17803 */ /* 0x000fe40000000000 */
[----:B------:R-:W-:Y:S02]  /*3110*/  LEA R43, R6, UR6, 0x1 ;  /* 0x00000006062b7c11 */ /* 0x000fe4000f8e08ff */
[----:B------:R-:W-:Y:S02]  /*3120*/  LEA R42, R42, UR6, 0x1 ;  /* 0x000000062a2a7c11 */ /* 0x000fe4000f8e08ff */
[----:B------:R-:W-:-:S02]  /*3130*/  LEA R41, R171, UR6, 0x1 ;  /* 0x00000006ab297c11 */ /* 0x000fc4000f8e08ff */
[----:B------:R-:W-:Y:S02]  /*3140*/  LEA R40, R40, UR6, 0x1 ;  /* 0x0000000628287c11 */ /* 0x000fe4000f8e08ff */
[----:B------:R-:W-:Y:S02]  /*3150*/  LEA R39, R175, UR6, 0x1 ;  /* 0x00000006af277c11 */ /* 0x000fe4000f8e08ff */
[----:B01234-:R-:W-:-:S07]  /*3160*/  LEA R38, R38, UR6, 0x1 ;  /* 0x0000000626267c11 */ /* 0x01ffce000f8e08ff */
.L_x_15686:
[----:B------:R-:W-:Y:S02]  /*3170*/  MOV R2, R10 ;  /* 0x0000000a00027202 */ /* 0x000fe40000000f00 */
[----:B------:R-:W-:Y:S02]  /*3180*/  MOV R3, R157 ;  /* 0x0000009d00037202 */ /* 0x000fe40000000f00 */
[----:B------:R-:W-:Y:S01]  /*3190*/  ISETP.NE.AND P6, PT, R209, RZ, PT ;  /* 0x000000ffd100720c */ /* 0x000fe20003fc5270 */
[----:B------:R-:W-:-:S04]  /*31a0*/  IMAD.WIDE.U32 R2, R22, UR4, R2 ;  /* 0x0000000416027c25 */ /* 0x000fc8000f8e0002 */
[----:B------:R-:W-:Y:S01]  /*31b0*/  IMAD R3, R23, UR4, R3 ;  /* 0x0000000417037c24 */ /* 0x000fe2000f8e0203 */
[----:B------:R-:W-:-:S04]  /*31c0*/  LEA R30, P0, R2, R18, 0x3 ;  /* 0x00000012021e7211 */ /* 0x000fc800078018ff */
[----:B------:R-:W-:Y:S02]  /*31d0*/  LEA.HI.X R31, R2, R19, R3, 0x3, P0 ;  /* 0x00000013021f7211 */ /* 0x000fe400000f1c03 */
[----:B------:R-:W-:Y:S02]  /*31e0*/  MOV R2, R143 ;  /* 0x0000008f00027202 */ /* 0x000fe40000000f00 */
[----:B------:R-:W-:Y:S02]  /*31f0*/  MOV R3, RZ ;  /* 0x000000ff00037202 */ /* 0x000fe40000000f00 */
[C---:B------:R-:W-:Y:S01]  /*3200*/  ISETP.GE.AND P0, PT, R117.reuse, R62, PT ;  /* 0x0000003e7500720c */ /* 0x040fe20003f06270 */
[----:B------:R-:W2:Y:S01]  /*3210*/  LDG.E.64 R30, desc[UR16][R30.64] ;  /* 0x000000101e1e7981 */ /* 0x000ea2000c1e1b00 */
[C---:B01----:R-:W-:Y:S01]  /*3220*/  IADD3 R5, PT, PT, R117.reuse, 0x20, RZ ;  /* 0x0000002075057810 */ /* 0x043fe20007ffe0ff */
[----:B------:R-:W-:Y:S01]  /*3230*/  IMAD.WIDE.U32 R2, R26, UR4, R2 ;  /* 0x000000041a027c25 */ /* 0x000fe2000f8e0002 */
[----:B------:R-:W-:-:S02]  /*3240*/  IADD3 R7, PT, PT, R117, 0x40, RZ ;  /* 0x0000004075077810 */ /* 0x000fc40007ffe0ff */
[-C--:B------:R-:W-:Y:S01]  /*3250*/  ISETP.GE.AND P1, PT, R5, R62.reuse, PT ;  /* 0x0000003e0500720c */ /* 0x080fe20003f26270 */
[----:B------:R-:W-:Y:S01]  /*3260*/  IMAD R6, R27, UR4, R3 ;  /* 0x000000041b067c24 */ /* 0x000fe2000f8e0203 */
[C---:B------:R-:W-:Y:S02]  /*3270*/  LEA R4, P3, R2.reuse, R149, 0x1 ;  /* 0x0000009502047211 */ /* 0x040fe400078608ff */
[----:B------:R-:W-:Y:S02]  /*3280*/  IADD3 R3, PT, PT, R117, 0x60, RZ ;  /* 0x0000006075037810 */ /* 0x000fe40007ffe0ff */
[----:B------:R-:W-:Y:S02]  /*3290*/  ISETP.GE.AND P2, PT, R7, R62, PT ;  /* 0x0000003e0700720c */ /* 0x000fe40003f46270 */
[----:B------:R-:W-:Y:S02]  /*32a0*/  PRMT R7, RZ, 0x7610, R7 ;  /* 0x00007610ff077816 */ /* 0x000fe40000000007 */
[----:B------:R-:W-:-:S02]  /*32b0*/  LEA.HI.X R5, R2, R147, R6, 0x1, P3 ;  /* 0x0000009302057211 */ /* 0x000fc400018f0c06 */
[-C--:B------:R-:W-:Y:S02]  /*32c0*/  ISETP.GE.AND P3, PT, R3, R62.reuse, PT ;  /* 0x0000003e0300720c */ /* 0x080fe40003f66270 */
[C---:B------:R-:W-:Y:S01]  /*32d0*/  IADD3 R3, PT, PT, R117.reuse, 0xa0, RZ ;  /* 0x000000a075037810 */ /* 0x040fe20007ffe0ff */
[----:B---3--:R-:W3:Y:S01]  /*32e0*/  @!P0 LDG.E.U16 R7, desc[UR16][R4.64+0x40] ;  /* 0x0000401004078981 */ /* 0x008ee2000c1e1500 */
[----:B------:R-:W-:Y:S02]  /*32f0*/  IADD3 R33, PT, PT, R117, 0x80, RZ ;  /* 0x0000008075217810 */ /* 0x000fe40007ffe0ff */
[----:B------:R-:W-:Y:S02]  /*3300*/  PRMT R34, RZ, 0x7610, R34 ;  /* 0x00007610ff227816 */ /* 0x000fe40000000022 */
[-C--:B------:R-:W-:Y:S02]  /*3310*/  ISETP.GE.AND P0, PT, R3, R62.reuse, PT ;  /* 0x0000003e0300720c */ /* 0x080fe40003f06270 */
[----:B------:R-:W-:-:S02]  /*3320*/  ISETP.GE.AND P5, PT, R33, R62, PT ;  /* 0x0000003e2100720c */ /* 0x000fc40003fa6270 */
[----:B------:R-:W-:Y:S01]  /*3330*/  IADD3 R3, PT, PT, R117, 0xc0, RZ ;  /* 0x000000c075037810 */ /* 0x000fe20007ffe0ff */
[----:B----4-:R-:W4:Y:S01]  /*3340*/  @!P1 LDG.E.U16 R34, desc[UR16][R4.64+0x80] ;  /* 0x0000801004229981 */ /* 0x010f22000c1e1500 */
        /* <DEDUP_REMOVED lines=9> */
[-C--:B------:R-:W-:Y:S02]  /*33e0*/  ISETP.GE.AND P2, PT, R33, R62.reuse, PT ;  /* 0x0000003e2100720c */ /* 0x080fe40003f46270 */
[----:B------:R-:W-:Y:S01]  /*33f0*/  IADD3 R3, PT, PT, R117, 0x120, RZ ;  /* 0x0000012075037810 */ /* 0x000fe20007ffe0ff */
[----:B------:R-:W5:Y:S01]  /*3400*/  @!P5 LDG.E.U16 R37, desc[UR16][R4.64+0x140] ;  /* 0x000140100425d981 */ /* 0x000f62000c1e1500 */
[----:B------:R-:W-:Y:S02]  /*3410*/  PRMT R162, RZ, 0x7610, R162 ;  /* 0x00007610ffa27816 */ /* 0x000fe400000000a2 */
[----:B------:R-:W-:-:S02]  /*3420*/  ISETP.GE.AND P5, PT, R3, R62, PT ;  /* 0x0000003e0300720c */ /* 0x000fc40003fa6270 */
[C---:B------:R-:W-:Y:S02]  /*3430*/  IADD3 R3, PT, PT, R117.reuse, 0x160, RZ ;  /* 0x0000016075037810 */ /* 0x040fe40007ffe0ff */
[----:B------:R-:W-:Y:S01]  /*3440*/  PRMT R169, RZ, 0x7610, R169 ;  /* 0x00007610ffa97816 */ /* 0x000fe200000000a9 */
[----:B------:R-:W5:Y:S01]  /*3450*/  @!P1 LDG.E.U16 R162, desc[UR16][R4.64+0x1c0] ;  /* 0x0001c01004a29981 */ /* 0x000f62000c1e1500 */
[----:B------:R-:W-:Y:S02]  /*3460*/  PRMT R164, RZ, 0x7610, R164 ;  /* 0x00007610ffa47816 */ /* 0x000fe400000000a4 */
[----:B------:R-:W-:Y:S02]  /*3470*/  IADD3 R33, PT, PT, R117, 0x140, RZ ;  /* 0x0000014075217810 */ /* 0x000fe40007ffe0ff */
[----:B------:R-:W-:Y:S01]  /*3480*/  ISETP.GE.AND P1, PT, R3, R62, PT ;  /* 0x0000003e0300720c */ /* 0x000fe20003f26270 */
[----:B------:R-:W5:Y:S01]  /*3490*/  @!P0 LDG.E.U16 R169, desc[UR16][R4.64+0x180] ;  /* 0x0001801004a98981 */ /* 0x000f62000c1e1500 */
[----:B------:R-:W-:-:S02]  /*34a0*/  IADD3 R3, PT, PT, R117, 0x180, RZ ;  /* 0x0000018075037810 */ /* 0x000fc40007ffe0ff */
[----:B------:R-:W-:Y:S01]  /*34b0*/  PRMT R6, RZ, 0x7610, R6 ;  /* 0x00007610ff067816 */ /* 0x000fe20000000006 */
[----:B------:R-:W5:Y:S01]  /*34c0*/  @!P2 LDG.E.U16 R164, desc[UR16][R4.64+0x200] ;  /* 0x0002001004a4a981 */ /* 0x000f62000c1e1500 */
[----:B------:R-:W-:Y:S02]  /*34d0*/  PRMT R171, RZ, 0x7610, R171 ;  /* 0x00007610ffab7816 */ /* 0x000fe400000000ab */
[----:B------:R-:W-:Y:S02]  /*34e0*/  PRMT R166, RZ, 0x7610, R166 ;  /* 0x00007610ffa67816 */ /* 0x000fe400000000a6 */
[-C--:B------:R-:W-:Y:S01]  /*34f0*/  ISETP.GE.AND P0, PT, R33, R62.reuse, PT ;  /* 0x0000003e2100720c */ /* 0x080fe20003f06270 */
[----:B------:R-:W3:Y:S01]  /*3500*/  @!P6 LDG.E.U16 R6, desc[UR16][R4.64] ;  /* 0x000000100406e981 */ /* 0x000ee2000c1e1500 */
[----:B------:R-:W-:Y:S02]  /*3510*/  IADD3 R33, PT, PT, R117, 0x1a0, RZ ;  /* 0x000001a075217810 */ /* 0x000fe40007ffe0ff */
[----:B------:R-:W-:Y:S01]  /*3520*/  ISETP.GE.AND P2, PT, R3, R62, PT ;  /* 0x0000003e0300720c */ /* 0x000fe20003f46270 */
[----:B------:R-:W5:Y:S01]  /*3530*/  @!P3 LDG.E.U16 R171, desc[UR16][R4.64+0x240] ;  /* 0x0002401004abb981 */ /* 0x000f62000c1e1500 */
[----:B------:R-:W-:-:S02]  /*3540*/  IADD3 R3, PT, PT, R117, 0x1c0, RZ ;  /* 0x000001c075037810 */ /* 0x000fc40007ffe0ff */
[-C--:B------:R-:W-:Y:S01]  /*3550*/  ISETP.GE.AND P3, PT, R33, R62.reuse, PT ;  /* 0x0000003e2100720c */ /* 0x080fe20003f66270 */
        /* <DEDUP_REMOVED lines=25> */
[C---:B--2---:R-:W-:Y:S01]  /*36f0*/  FMUL.FTZ R2, R31.reuse, R96 ;  /* 0x000000601f027220 */ /* 0x044fe20000410000 */
[----:B0-----:R-:W-:-:S03]  /*3700*/  FMUL.FTZ R5, R31, R94 ;  /* 0x0000005e1f057220 */ /* 0x001fc60000410000 */
[----:B------:R-:W-:Y:S01]  /*3710*/  FMUL.RZ R179, R2, 0.15915493667125701904 ;  /* 0x3e22f98302b37820 */ /* 0x000fe2000040c000 */
[----:B------:R-:W-:Y:S01]  /*3720*/  FMUL.FTZ R2, R30, 1.4426950216293334961 ;  /* 0x3fb8aa3b1e027820 */ /* 0x000fe20000410000 */
[----:B------:R-:W-:-:S03]  /*3730*/  FMUL.RZ R181, R5, 0.15915493667125701904 ;  /* 0x3e22f98305b57820 */ /* 0x000fc6000040c000 */
[----:B------:R-:W-:Y:S01]  /*3740*/  FMUL.FTZ R5, R2, R94 ;  /* 0x0000005e02057220 */ /* 0x000fe20000410000 */
[----:B------:R-:W-:Y:S01]  /*3750*/  MUFU.COS R176, R181 ;  /* 0x000000b500b07308 */ /* 0x000fe20000000000 */
[----:B------:R-:W-:-:S07]  /*3760*/  FMUL.FTZ R182, R31, R92 ;  /* 0x0000005c1fb67220 */ /* 0x000fce0000410000 */
[----:B------:R-:W0:Y:S01]  /*3770*/  MUFU.EX2 R5, R5 ;  /* 0x0000000500057308 */ /* 0x000e220000000800 */
[----:B------:R-:W-:Y:S01]  /*3780*/  FMUL.RZ R187, R182, 0.15915493667125701904 ;  /* 0x3e22f983b6bb7820 */ /* 0x000fe2000040c000 */
[C---:B------:R-:W-:Y:S01]  /*3790*/  FMUL.FTZ R178, R31.reuse, R97 ;  /* 0x000000611fb27220 */ /* 0x040fe20000410000 */
[----:B------:R-:W-:-:S05]  /*37a0*/  FMUL.FTZ R180, R31, R95 ;  /* 0x0000005f1fb47220 */ /* 0x000fca0000410000 */
[----:B------:R-:W-:Y:S01]  /*37b0*/  MUFU.SIN R191, R187 ;  /* 0x000000bb00bf7308 */ /* 0x000fe20000000400 */
[----:B------:R-:W-:-:S07]  /*37c0*/  FMUL.RZ R184, R178, 0.15915493667125701904 ;  /* 0x3e22f983b2b87820 */ /* 0x000fce000040c000 */
[----:B------:R1:W-:Y:S01]  /*37d0*/  MUFU.COS R193, R187 ;  /* 0x000000bb00c17308 */ /* 0x0003e20000000000 */
[----:B------:R-:W-:Y:S01]  /*37e0*/  FMUL.RZ R185, R180, 0.15915493667125701904 ;  /* 0x3e22f983b4b97820 */ /* 0x000fe2000040c000 */
[----:B-1----:R-:W-:-:S06]  /*37f0*/  FMUL.FTZ R187, R2, R85 ;  /* 0x0000005502bb7220 */ /* 0x002fcc0000410000 */
[----:B------:R-:W-:Y:S01]  /*3800*/  MUFU.SIN R172, R179 ;  /* 0x000000b300ac7308 */ /* 0x000fe20000000400 */
[----:B---3--:R-:W-:Y:S04]  /*3810*/  STS.U16 [R113], R6 ;  /* 0x0000000671007388 */ /* 0x008fe80000000400 */
[----:B------:R-:W-:Y:S04]  /*3820*/  STS.U16 [R112+0x40], R7 ;  /* 0x0000400770007388 */ /* 0x000fe80000000400 */
[----:B----4-:R-:W-:Y:S04]  /*3830*/  STS.U16 [R111+0x80], R34 ;  /* 0x000080226f007388 */ /* 0x010fe80000000400 */
[----:B-----5:R-:W-:Y:S04]  /*3840*/  STS.U16 [R110+0xc0], R35 ;  /* 0x0000c0236e007388 */ /* 0x020fe80000000400 */
        /* <DEDUP_REMOVED lines=13> */
[----:B------:R-:W2:Y:S01]  /*3920*/  LDS.U16 R202, [R44+0x12] ;  /* 0x000012002cca7984 */ /* 0x000ea20000000400 */
[----:B------:R0:W-:Y:S03]  /*3930*/  MUFU.EX2 R196, R187 ;  /* 0x000000bb00c47308 */ /* 0x0001e60000000800 */
[----:B------:R-:W3:Y:S04]  /*3940*/  LDS.U16 R199, [R61+0x2] ;  /* 0x000002003dc77984 */ /* 0x000ee80000000400 */
[----:B------:R-:W4:Y:S04]  /*3950*/  LDS.U16 R218, [R55+0xe] ;  /* 0x00000e0037da7984 */ /* 0x000f280000000400 */
[----:B------:R-:W5:Y:S01]  /*3960*/  LDS.U16 R213, [R40+0x1a] ;  /* 0x00001a0028d57984 */ /* 0x000f620000000400 */
[----:B------:R-:W-:Y:S03]  /*3970*/  MUFU.COS R4, R179 ;  /* 0x000000b300047308 */ /* 0x000fe60000000000 */
[----:B------:R-:W5:Y:S01]  /*3980*/  LDS.U16 R203, [R59+0x6] ;  /* 0x000006003bcb7984 */ /* 0x000f620000000400 */
[----:B0-----:R-:W-:-:S03]  /*3990*/  FMUL.FTZ R187, R5, R176 ;  /* 0x000000b005bb7220 */ /* 0x001fc60000410000 */
[----:B------:R-:W0:Y:S04]  /*39a0*/  LDS.U16 R216, [R57+0xa] ;  /* 0x00000a0039d87984 */ /* 0x000e280000000400 */
[----:B------:R-:W0:Y:S04]  /*39b0*/  LDS.U16 R208, [R42+0x16] ;  /* 0x000016002ad07984 */ /* 0x000e280000000400 */
[----:B------:R-:W0:Y:S01]  /*39c0*/  LDS.U16 R175, [R38+0x1e] ;  /* 0x00001e0026af7984 */ /* 0x000e220000000400 */
[----:B------:R-:W-:Y:S03]  /*39d0*/  MUFU.SIN R183, R184 ;  /* 0x000000b800b77308 */ /* 0x000fe60000000400 */
[----:B------:R-:W0:Y:S04]  /*39e0*/  LDS.U16 R206, [R45+0x10] ;  /* 0x000010002dce7984 */ /* 0x000e280000000400 */
[----:B------:R-:W0:Y:S01]  /*39f0*/  LDS.U16 R197, [R54] ;  /* 0x0000000036c57984 */ /* 0x000e220000000400 */
[----:B------:R1:W-:Y:S03]  /*3a00*/  MUFU.COS R179, R184 ;  /* 0x000000b800b37308 */ /* 0x0003e60000000000 */
[----:B------:R-:W0:Y:S04]  /*3a10*/  LDS.U16 R204, [R56+0xc] ;  /* 0x00000c0038cc7984 */ /* 0x000e280000000400 */
[----:B------:R-:W0:Y:S01]  /*3a20*/  LDS.U16 R215, [R41+0x18] ;  /* 0x0000180029d77984 */ /* 0x000e220000000400 */
[----:B-1----:R-:W-:-:S03]  /*3a30*/  FMUL.FTZ R184, R31, R93 ;  /* 0x0000005d1fb87220 */ /* 0x002fc60000410000 */
[----:B------:R-:W1:Y:S04]  /*3a40*/  LDS.U16 R201, [R60+0x4] ;  /* 0x000004003cc97984 */ /* 0x000e680000000400 */
[----:B------:R-:W1:Y:S04]  /*3a50*/  LDS.U16 R214, [R58+0x8] ;  /* 0x000008003ad67984 */ /* 0x000e680000000400 */
[----:B------:R-:W1:Y:S04]  /*3a60*/  LDS.U16 R207, [R43+0x14] ;  /* 0x000014002bcf7984 */ /* 0x000e680000000400 */
[----:B------:R-:W1:Y:S01]  /*3a70*/  LDS.U16 R176, [R39+0x1c] ;  /* 0x00001c0027b07984 */ /* 0x000e620000000400 */
[----:B------:R-:W2:Y:S01]  /*3a80*/  MUFU.SIN R174, R181 ;  /* 0x000000b500ae7308 */ /* 0x000ea20000000400 */
[----:B------:R-:W-:Y:S01]  /*3a90*/  FMUL.RZ R190, R184, 0.15915493667125701904 ;  /* 0x3e22f983b8be7820 */ /* 0x000fe2000040c000 */
[C---:B------:R-:W-:Y:S01]  /*3aa0*/  FMUL.FTZ R3, R2.reuse, R96 ;  /* 0x0000006002037220 */ /* 0x040fe20000410000 */
[C---:B------:R-:W-:Y:S01]  /*3ab0*/  FMUL.FTZ R178, R2.reuse, R97 ;  /* 0x0000006102b27220 */ /* 0x040fe20000410000 */
[C---:B------:R-:W-:Y:S01]  /*3ac0*/  FMUL.FTZ R180, R2.reuse, R95 ;  /* 0x0000005f02b47220 */ /* 0x040fe20000410000 */
[C---:B------:R-:W-:Y:S01]  /*3ad0*/  FMUL.FTZ R182, R2.reuse, R92 ;  /* 0x0000005c02b67220 */ /* 0x040fe20000410000 */
[----:B------:R-:W-:-:S02]  /*3ae0*/  FMUL.FTZ R184, R2, R93 ;  /* 0x0000005d02b87220 */ /* 0x000fc40000410000 */
[----:B------:R-:W-:Y:S08]  /*3af0*/  MUFU.SIN R181, R185 ;  /* 0x000000b900b57308 */ /* 0x000ff00000000400 */
[----:B------:R3:W-:Y:S02]  /*3b00*/  MUFU.COS R189, R185 ;  /* 0x000000b900bd7308 */ /* 0x0007e40000000000 */
[-C--:B---3--:R-:W-:Y:S01]  /*3b10*/  FMUL.FTZ R185, R2, R88.reuse ;  /* 0x0000005802b97220 */ /* 0x088fe20000410000 */
[----:B------:R-:W-:-:S05]  /*3b20*/  FMUL.FTZ R2, R31, R88 ;  /* 0x000000581f027220 */ /* 0x000fca0000410000 */
[----:B------:R3:W-:Y:S02]  /*3b30*/  MUFU.EX2 R186, R182 ;  /* 0x000000b600ba7308 */ /* 0x0007e40000000800 */
[----:B---3--:R-:W-:Y:S01]  /*3b40*/  FMUL.RZ R182, R2, 0.15915493667125701904 ;  /* 0x3e22f98302b67820 */ /* 0x008fe2000040c000 */
[----:B------:R-:W-:-:S05]  /*3b50*/  FMUL.FTZ R2, R31, R85 ;  /* 0x000000551f027220 */ /* 0x000fca0000410000 */
[----:B------:R-:W3:Y:S01]  /*3b60*/  MUFU.EX2 R3, R3 ;  /* 0x0000000300037308 */ /* 0x000ee20000000800 */
[----:B------:R-:W-:Y:S01]  /*3b70*/  FMUL.RZ R37, R2, 0.15915493667125701904 ;  /* 0x3e22f98302257820 */ /* 0x000fe2000040c000 */
[----:B------:R-:W-:-:S06]  /*3b80*/  SHF.L.U32 R2, R116, 0x8, RZ ;  /* 0x0000000874027819 */ /* 0x000fcc00000006ff */
[----:B------:R-:W1:Y:S01]  /*3b90*/  MUFU.EX2 R180, R180 ;  /* 0x000000b400b47308 */ /* 0x000e620000000800 */
[----:B------:R-:W-:-:S07]  /*3ba0*/  LOP3.LUT R2, R2, 0x100, RZ, 0xc0, !PT ;  /* 0x0000010002027812 */ /* 0x000fce00078ec0ff */
[----:B------:R-:W-:Y:S01]  /*3bb0*/  MUFU.SIN R35, R37 ;  /* 0x0000002500237308 */ /* 0x000fe20000000400 */
[----:B------:R-:W-:-:S07]  /*3bc0*/  IADD3 R2, PT, PT, R2, UR4, RZ ;  /* 0x0000000402027c10 */ /* 0x000fce000fffe0ff */
[----:B------:R-:W1:Y:S01]  /*3bd0*/  MUFU.COS R37, R37 ;  /* 0x0000002500257308 */ /* 0x000e620000000000 */
[----:B------:R-:W-:-:S07]  /*3be0*/  SEL R2, R2, R145, !P0 ;  /* 0x0000009102027207 */ /* 0x000fce0004000000 */
[----:B------:R2:W-:Y:S08]  /*3bf0*/  MUFU.EX2 R192, R185 ;  /* 0x000000b900c07308 */ /* 0x0005f00000000800 */
[----:B------:R-:W1:Y:S08]  /*3c00*/  MUFU.COS R7, R182 ;  /* 0x000000b600077308 */ /* 0x000e700000000000 */
[----:B------:R-:W1:Y:S01]  /*3c10*/  MUFU.EX2 R178, R178 ;  /* 0x000000b200b27308 */ /* 0x000e620000000800 */
[----:B--2---:R-:W-:-:S07]  /*3c20*/  FMUL.FTZ R185, R5, R174 ;  /* 0x000000ae05b97220 */ /* 0x004fce0000410000 */
[----:B------:R-:W-:Y:S08]  /*3c30*/  MUFU.SIN R195, R190 ;  /* 0x000000be00c37308 */ /* 0x000ff00000000400 */
[----:B------:R-:W2:Y:S01]  /*3c40*/  MUFU.EX2 R188, R184 ;  /* 0x000000b800bc7308 */ /* 0x000ea20000000800 */
[----:B---3--:R-:W-:-:S07]  /*3c50*/  FMUL.FTZ R4, R3, R4 ;  /* 0x0000000403047220 */ /* 0x008fce0000410000 */
[----:B------:R-:W3:Y:S01]  /*3c60*/  MUFU.COS R205, R190 ;  /* 0x000000be00cd7308 */ /* 0x000ee20000000000 */
[----:B------:R-:W-:Y:S01]  /*3c70*/  FMUL.FTZ R5, R3, R172 ;  /* 0x000000ac03057220 */ /* 0x000fe20000410000 */
[----:B------:R-:W-:Y:S02]  /*3c80*/  LEA R2, R2, UR6, 0x3 ;  /* 0x0000000602027c11 */ /* 0x000fe4000f8e18ff */
[----:B------:R-:W-:-:S04]  /*3c90*/  SHF.L.U32 R202, R202, 0x10, RZ ;  /* 0x00000010caca7819 */ /* 0x000fc800000006ff */
[----:B------:R1:W3:Y:S01]  /*3ca0*/  MUFU.SIN R217, R182 ;  /* 0x000000b600d97308 */ /* 0x0002e20000000400 */
[----:B------:R-:W-:Y:S02]  /*3cb0*/  SHF.L.U32 R199, R199, 0x10, RZ ;  /* 0x00000010c7c77819 */ /* 0x000fe400000006ff */
[----:B----4-:R-:W-:Y:S02]  /*3cc0*/  SHF.L.U32 R218, R218, 0x10, RZ ;  /* 0x00000010dada7819 */ /* 0x010fe400000006ff */
[----:B-----5:R-:W-:Y:S02]  /*3cd0*/  SHF.L.U32 R213, R213, 0x10, RZ ;  /* 0x00000010d5d57819 */ /* 0x020fe400000006ff */
[----:B------:R-:W-:Y:S02]  /*3ce0*/  SHF.L.U32 R203, R203, 0x10, RZ ;  /* 0x00000010cbcb7819 */ /* 0x000fe400000006ff */
[----:B0-----:R-:W-:Y:S02]  /*3cf0*/  SHF.L.U32 R216, R216, 0x10, RZ ;  /* 0x00000010d8d87819 */ /* 0x001fe400000006ff */
[----:B------:R-:W-:-:S02]  /*3d00*/  SHF.L.U32 R208, R208, 0x10, RZ ;  /* 0x00000010d0d07819 */ /* 0x000fc400000006ff */
[----:B------:R-:W-:Y:S01]  /*3d10*/  SHF.L.U32 R175, R175, 0x10, RZ ;  /* 0x00000010afaf7819 */ /* 0x000fe200000006ff */
[C---:B-1----:R-:W-:Y:S01]  /*3d20*/  FMUL.FTZ R182, R180.reuse, R189 ;  /* 0x000000bdb4b67220 */ /* 0x042fe20000410000 */
[----:B------:R-:W-:Y:S01]  /*3d30*/  FMUL.FTZ R181, R180, R181 ;  /* 0x000000b5b4b57220 */ /* 0x000fe20000410000 */
[----:B------:R-:W-:Y:S01]  /*3d40*/  SHF.L.U32 R206, R206, 0x10, RZ ;  /* 0x00000010cece7819 */ /* 0x000fe200000006ff */
[----:B------:R-:W-:Y:S01]  /*3d50*/  FMUL.FTZ R180, R186, R193 ;  /* 0x000000c1bab47220 */ /* 0x000fe20000410000 */
[----:B------:R-:W-:Y:S01]  /*3d60*/  FMUL.FTZ R194, R196, R37 ;  /* 0x00000025c4c27220 */ /* 0x000fe20000410000 */
[----:B------:R0:W-:Y:S01]  /*3d70*/  STS.64 [R2+0x10b0], R4 ;  /* 0x0010b00402007388 */ /* 0x0001e20000000a00 */
        /* <DEDUP_REMOVED lines=11> */
[----:B0-----:R-:W-:Y:S01]  /*3e30*/  FMUL.FTZ R2, R32, R199 ;  /* 0x000000c720027220 */ /* 0x001fe20000410000 */
[----:B------:R-:W-:Y:S01]  /*3e40*/  SHF.L.U32 R176, R176, 0x10, RZ ;  /* 0x00000010b0b07819 */ /* 0x000fe200000006ff */
[----:B------:R-:W-:Y:S01]  /*3e50*/  FMUL.FTZ R184, R178, R179 ;  /* 0x000000b3b2b87220 */ /* 0x000fe20000410000 */
[C---:B------:R-:W-:Y:S01]  /*3e60*/  FMUL.FTZ R3, R33.reuse, R199 ;  /* 0x000000c721037220 */ /* 0x040fe20000410000 */
[CC--:B------:R-:W-:Y:S01]  /*3e70*/  FMUL.FTZ R6, R33.reuse, R203.reuse ;  /* 0x000000cb21067220 */ /* 0x0c0fe20000410000 */
[C---:B------:R-:W-:Y:S01]  /*3e80*/  FMUL.FTZ R34, R32.reuse, R203 ;  /* 0x000000cb20227220 */ /* 0x040fe20000410000 */
[CC--:B------:R-:W-:Y:S01]  /*3e90*/  FMUL.FTZ R7, R33.reuse, R216.reuse ;  /* 0x000000d821077220 */ /* 0x0c0fe20000410000 */
[C---:B------:R-:W-:Y:S01]  /*3ea0*/  FMUL.FTZ R35, R32.reuse, R216 ;  /* 0x000000d820237220 */ /* 0x040fe20000410000 */
[C---:B------:R-:W-:Y:S01]  /*3eb0*/  FMUL.FTZ R36, R32.reuse, R218 ;  /* 0x000000da20247220 */ /* 0x040fe20000410000 */
[C---:B------:R-:W-:Y:S01]  /*3ec0*/  FMUL.FTZ R169, R33.reuse, R202 ;  /* 0x000000ca21a97220 */ /* 0x040fe20000410000 */
[CC--:B------:R-:W-:Y:S01]  /*3ed0*/  FMUL.FTZ R164, R33.reuse, R208.reuse ;  /* 0x000000d021a47220 */ /* 0x0c0fe20000410000 */
[C---:B------:R-:W-:Y:S01]  /*3ee0*/  FMUL.FTZ R166, R32.reuse, R208 ;  /* 0x000000d020a67220 */ /* 0x040fe20000410000 */
[C---:B------:R-:W-:Y:S01]  /*3ef0*/  FMUL.FTZ R172, R32.reuse, R213 ;  /* 0x000000d520ac7220 */ /* 0x040fe20000410000 */
[CC--:B------:R-:W-:Y:S01]  /*3f00*/  FMUL.FTZ R171, R33.reuse, R175.reuse ;  /* 0x000000af21ab7220 */ /* 0x0c0fe20000410000 */
[----:B------:R-:W-:Y:S01]  /*3f10*/  FMUL.FTZ R174, R32, R175 ;  /* 0x000000af20ae7220 */ /* 0x000fe20000410000 */
[----:B------:R-:W-:Y:S01]  /*3f20*/  FMUL.FTZ R179, R186, R191 ;  /* 0x000000bfbab37220 */ /* 0x000fe20000410000 */
[----:B------:R-:W-:Y:S01]  /*3f30*/  FMUL.FTZ R183, R178, R183 ;  /* 0x000000b7b2b77220 */ /* 0x000fe20000410000 */
[C---:B--2---:R-:W-:Y:S01]  /*3f40*/  FMUL.FTZ R177, R188.reuse, R195 ;  /* 0x000000c3bcb17220 */ /* 0x044fe20000410000 */
[C---:B------:R-:W-:Y:S01]  /*3f50*/  FFMA.FTZ R191, R33.reuse, R206, R162 ;  /* 0x000000ce21bf7223 */ /* 0x040fe200000100a2 */
[----:B---3--:R-:W-:Y:S01]  /*3f60*/  FMUL.FTZ R178, R188, R205 ;  /* 0x000000cdbcb27220 */ /* 0x008fe20000410000 */
[C---:B------:R-:W-:Y:S01]  /*3f70*/  FFMA.FTZ R173, R33.reuse, R197, R2 ;  /* 0x000000c521ad7223 */ /* 0x040fe20000010002 */
[C---:B------:R-:W-:Y:S01]  /*3f80*/  FFMA.FTZ R168, R32.reuse, R204, -R37 ;  /* 0x000000cc20a87223 */ /* 0x040fe20000010825 */
[C---:B------:R-:W-:Y:S01]  /*3f90*/  FFMA.FTZ R195, R32.reuse, R215, -R170 ;  /* 0x000000d720c37223 */ /* 0x040fe200000108aa */
[C---:B------:R-:W-:Y:S01]  /*3fa0*/  FFMA.FTZ R3, R32.reuse, R197, -R3 ;  /* 0x000000c520037223 */ /* 0x040fe20000010803 */
[CC--:B------:R-:W-:Y:S01]  /*3fb0*/  FFMA.FTZ R6, R32.reuse, R201.reuse, -R6 ;  /* 0x000000c920067223 */ /* 0x0c0fe20000010806 */
[C---:B------:R-:W-:Y:S01]  /*3fc0*/  FFMA.FTZ R34, R33.reuse, R201, R34 ;  /* 0x000000c921227223 */ /* 0x040fe20000010022 */
[CC--:B------:R-:W-:Y:S01]  /*3fd0*/  FFMA.FTZ R7, R32.reuse, R214.reuse, -R7 ;  /* 0x000000d620077223 */ /* 0x0c0fe20000010807 */
[C---:B------:R-:W-:Y:S01]  /*3fe0*/  FFMA.FTZ R35, R33.reuse, R214, R35 ;  /* 0x000000d621237223 */ /* 0x040fe20000010023 */
[C---:B------:R-:W-:Y:S01]  /*3ff0*/  FFMA.FTZ R36, R33.reuse, R204, R36 ;  /* 0x000000cc21247223 */ /* 0x040fe20000010024 */
[C---:B------:R-:W-:Y:S01]  /*4000*/  FFMA.FTZ R37, R32.reuse, R206, -R169 ;  /* 0x000000ce20257223 */ /* 0x040fe200000108a9 */
[CC--:B------:R-:W-:Y:S01]  /*4010*/  FFMA.FTZ R188, R32.reuse, R207.reuse, -R164 ;  /* 0x000000cf20bc7223 */ /* 0x0c0fe200000108a4 */
[C---:B------:R-:W-:Y:S01]  /*4020*/  FFMA.FTZ R186, R33.reuse, R207, R166 ;  /* 0x000000cf21ba7223 */ /* 0x040fe200000100a6 */
[C---:B------:R-:W-:Y:S01]  /*4030*/  FFMA.FTZ R205, R33.reuse, R215, R172 ;  /* 0x000000d721cd7223 */ /* 0x040fe200000100ac */
[-C--:B------:R-:W-:Y:S01]  /*4040*/  FFMA.FTZ R212, R32, R176.reuse, -R171 ;  /* 0x000000b020d47223 */ /* 0x080fe200000108ab */
[----:B------:R-:W-:Y:S01]  /*4050*/  FFMA.FTZ R2, R33, R176, R174 ;  /* 0x000000b021027223 */ /* 0x000fe200000100ae */
        /* <DEDUP_REMOVED lines=17> */
[----:B------:R-:W-:Y:S06]  /*4170*/  BAR.SYNC.DEFER_BLOCKING 0x0 ;  /* 0x0000000000007b1d */ /* 0x000fec0000010000 */
[----:B------:R-:W-:Y:S05]  /*4180*/  @P1 BRA `(.L_x_15638) ;  /* 0x0000000000281947 */ /* 0x000fea0003800000 */
[----:B------:R-:W-:Y:S01]  /*4190*/  ISETP.NE.AND P1, PT, R146, UR8, PT ;  /* 0x0000000892007c0c */ /* 0x000fe2000bf25270 */
[----:B------:R-:W-:Y:S01]  /*41a0*/  HFMA2 R34, -RZ, RZ, 1.875, 0 ;  /* 0x3f800000ff227431 */ /* 0x000fe200000001ff */
[----:B------:R-:W-:-:S11]  /*41b0*/  MOV R35, RZ ;  /* 0x000000ff00237202 */ /* 0x000fd60000000f00 */
[----:B------:R-:W-:Y:S05]  /*41c0*/  @!P1 BRA `(.L_x_15639) ;  /* 0x00000000001c9947 */ /* 0x000fea0003800000 */
[----:B------:R-:W-:-:S04]  /*41d0*/  SHF.L.U32 R2, R146, 0x8, RZ ;  /* 0x0000000892027819 */ /* 0x000fc800000006ff */
[----:B------:R-:W-:-:S04]  /*41e0*/  LOP3.LUT R2, R2, 0x100, RZ, 0xc0, !PT ;  /* 0x0000010002027812 */ /* 0x000fc800078ec0ff */
[----:B------:R-:W-:-:S04]  /*41f0*/  IADD3 R2, PT, PT, R2, UR4, RZ ;  /* 0x0000000402027c10 */ /* 0x000fc8000fffe0ff */
[----:B------:R-:W-:-:S05]  /*4200*/  LEA R2, R2, UR6, 0x3 ;  /* 0x0000000602027c11 */ /* 0x000fca000f8e18ff */
[----:B------:R2:W3:Y:S01]  /*4210*/  LDS.64 R34, [R2+0x10b0] ;  /* 0x0010b00002227984 */ /* 0x0004e20000000a00 */
[----:B------:R-:W-:Y:S05]  /*4220*/  BRA `(.L_x_15639) ;  /* 0x0000000000047947 */ /* 0x000fea0003800000 */
.L_x_15638:
[----:B------:R0:W1:Y:S02]  /*4230*/  LDS.64 R34, [R211+UR5+0x20b8] ;  /* 0x0020b805d3227984 */ /* 0x0000640008000a00 */
.L_x_15639:
[----:B------:R-:W-:Y:S05]  /*4240*/  BSYNC.RECONVERGENT B0 ;  /* 0x0000000000007941 */ /* 0x000fea0003800200 */
.L_x_15637:
        /* <DEDUP_REMOVED lines=9> */
[----:B------:R-:W-:Y:S01]  /*42e0*/  FMUL.FTZ R221, R193, R212 ;  /* 0x000000d4c1dd7220 */ /* 0x000fe20000410000 */
[-C--:B------:R-:W-:Y:S01]  /*42f0*/  FMUL.FTZ R2, R185, R200.reuse ;  /* 0x000000c8b9027220 */ /* 0x080fe20000410000 */
[----:B------:R-:W-:Y:S01]  /*4300*/  FFMA.FTZ R196, R187, R200, -R196 ;  /* 0x000000c8bbc47223 */ /* 0x000fe200000108c4 */
[----:B------:R-:W-:Y:S01]  /*4310*/  ULEA UR7, UR4, UR6, 0x4 ;  /* 0x0000000604077291 */ /* 0x000fe2000f8e20ff */
[----:B------:R-:W-:Y:S01]  /*4320*/  FFMA.FTZ R221, R194, R195, -R221 ;  /* 0x000000c3c2dd7223 */ /* 0x000fe200000108dd */
[----:B------:R-:W-:Y:S01]  /*4330*/  FFMA.FTZ R2, RZ, R187, R2 ;  /* 0x000000bbff027223 */ /* 0x000fe20000010002 */
[----:B------:R-:W-:Y:S01]  /*4340*/  FFMA.FTZ R196, R87, R94, R196 ;  /* 0x0000005e57c47223 */ /* 0x000fe200000100c4 */
[----:B------:R-:W-:Y:S01]  /*4350*/  BSSY.RECONVERGENT B0, `(.L_x_15640) ;  /* 0x000012a000007945 */ /* 0x000fe20003800200 */
[----:B------:R-:W-:Y:S01]  /*4360*/  FADD.FTZ R221, R192, R221 ;  /* 0x000000ddc0dd7221 */ /* 0x000fe20000010000 */
[----:B------:R-:W-:Y:S01]  /*4370*/  FADD.FTZ R2, RZ, R2 ;  /* 0x00000002ff027221 */ /* 0x000fe20000010000 */
[----:B------:R-:W-:Y:S01]  /*4380*/  FMUL.FTZ R205, R183, R196 ;  /* 0x000000c4b7cd7220 */ /* 0x000fe20000410000 */
[----:B------:R-:W-:-:S02]  /*4390*/  ISETP.GT.U32.AND P3, PT, R210, 0x17, PT ;  /* 0x00000017d200780c */ /* 0x000fc40003f64070 */
[-C--:B------:R-:W-:Y:S01]  /*43a0*/  FMUL.FTZ R3, R183, R2.reuse ;  /* 0x00000002b7037220 */ /* 0x080fe20000410000 */
[----:B------:R-:W-:Y:S01]  /*43b0*/  FFMA.FTZ R205, R184, R2, R205 ;  /* 0x00000002b8cd7223 */ /* 0x000fe200000100cd */
[----:B------:R-:W-:Y:S02]  /*43c0*/  ISETP.GT.U32.AND P5, PT, R210, 0xf, PT ;  /* 0x0000000fd200780c */ /* 0x000fe40003fa4070 */
[----:B------:R-:W-:Y:S01]  /*43d0*/  FFMA.FTZ R3, R184, R196, -R3 ;  /* 0x000000c4b8037223 */ /* 0x000fe20000010803 */
[----:B------:R-:W-:-:S03]  /*43e0*/  FADD.FTZ R205, RZ, R205 ;  /* 0x000000cdffcd7221 */ /* 0x000fc60000010000 */
[----:B------:R-:W-:Y:S01]  /*43f0*/  FFMA.FTZ R3, R86, R97, R3 ;  /* 0x0000006156037223 */ /* 0x000fe20000010003 */
[----:B------:R-:W-:-:S03]  /*4400*/  FMUL.FTZ R2, R181, R205 ;  /* 0x000000cdb5027220 */ /* 0x000fc60000410000 */
[-C--:B--2---:R-:W-:Y:S01]  /*4410*/  FMUL.FTZ R37, R181, R3.reuse ;  /* 0x00000003b5257220 */ /* 0x084fe20000410000 */
[----:B------:R-:W-:Y:S01]  /*4420*/  FFMA.FTZ R3, R182, R3, -R2 ;  /* 0x00000003b6037223 */ /* 0x000fe20000010802 */
[----:B------:R-:W-:Y:S02]  /*4430*/  FMUL.FTZ R2, R4, R185 ;  /* 0x000000b904027220 */ /* 0x000fe40000410000 */
[----:B------:R-:W-:Y:S01]  /*4440*/  FFMA.FTZ R37, R182, R205, R37 ;  /* 0x000000cdb6257223 */ /* 0x000fe20000010025 */
[----:B------:R-:W-:Y:S01]  /*4450*/  FFMA.FTZ R3, R84, R95, R3 ;  /* 0x0000005f54037223 */ /* 0x000fe20000010003 */
[----:B------:R-:W-:Y:S02]  /*4460*/  FFMA.FTZ R2, R5, R187, R2 ;  /* 0x000000bb05027223 */ /* 0x000fe40000010002 */
[----:B------:R-:W-:Y:S01]  /*4470*/  FADD.FTZ R37, RZ, R37 ;  /* 0x00000025ff257221 */ /* 0x000fe20000010000 */
[----:B------:R-:W-:-:S03]  /*4480*/  FMUL.FTZ R196, R179, R3 ;  /* 0x00000003b3c47220 */ /* 0x000fc60000410000 */
[-C--:B------:R-:W-:Y:S01]  /*4490*/  FMUL.FTZ R205, R179, R37.reuse ;  /* 0x00000025b3cd7220 */ /* 0x080fe20000410000 */
[----:B------:R-:W-:-:S03]  /*44a0*/  FFMA.FTZ R196, R180, R37, R196 ;  /* 0x00000025b4c47223 */ /* 0x000fc600000100c4 */
[----:B------:R-:W-:Y:S01]  /*44b0*/  FFMA.FTZ R36, R180, R3, -R205 ;  /* 0x00000003b4247223 */ /* 0x000fe200000108cd */
[----:B------:R-:W-:Y:S01]  /*44c0*/  FMUL.FTZ R3, R5, R185 ;  /* 0x000000b905037220 */ /* 0x000fe20000410000 */
[----:B------:R-:W-:Y:S02]  /*44d0*/  FADD.FTZ R196, RZ, R196 ;  /* 0x000000c4ffc47221 */ /* 0x000fe40000010000 */
[----:B------:R-:W-:Y:S01]  /*44e0*/  FFMA.FTZ R198, R83, R92, R36 ;  /* 0x0000005c53c67223 */ /* 0x000fe20000010024 */
[----:B------:R-:W-:Y:S01]  /*44f0*/  FFMA.FTZ R3, R4, R187, -R3 ;  /* 0x000000bb04037223 */ /* 0x000fe20000010803 */
        /* <DEDUP_REMOVED lines=96> */
[C---:B------:R-:W-:Y:S02]  /*4b00*/  FFMA.FTZ R223, R190.reuse, R3, R219 ;  /* 0x00000003bedf7223 */ /* 0x040fe400000100db */
[----:B------:R-:W3:Y:S01]  /*4b10*/  SHFL.UP PT, R2, R217, 0x8, RZ ;  /* 0x05000000d9027989 */ /* 0x000ee200000e00ff */
[----:B------:R-:W-:Y:S01]  /*4b20*/  FFMA.FTZ R228, R190, R37, -R228 ;  /* 0x00000025bee47223 */ /* 0x000fe200000108e4 */
[----:B------:R-:W-:Y:S01]  /*4b30*/  FMUL.FTZ R37, R193, R195 ;  /* 0x000000c3c1257220 */ /* 0x000fe20000410000 */
[-C--:B0-----:R-:W-:Y:S01]  /*4b40*/  FMUL.FTZ R224, R205, R222.reuse ;  /* 0x000000decde07220 */ /* 0x081fe20000410000 */
[----:B------:R-:W-:-:S03]  /*4b50*/  FMUL.FTZ R226, R217, R222 ;  /* 0x000000ded9e27220 */ /* 0x000fc60000410000 */
[-C--:B-1----:R-:W-:Y:S01]  /*4b60*/  FFMA.FTZ R3, R217, R220.reuse, -R224 ;  /* 0x000000dcd9037223 */ /* 0x082fe200000108e0 */
[C---:B------:R-:W-:Y:S01]  /*4b70*/  FFMA.FTZ R219, R205.reuse, R220, R226 ;  /* 0x000000dccddb7223 */ /* 0x040fe200000100e2 */
[-C--:B--2---:R-:W-:Y:S01]  /*4b80*/  FMUL.FTZ R222, R205, R36.reuse ;  /* 0x00000024cdde7220 */ /* 0x084fe20000410000 */
[C---:B------:R-:W-:Y:S01]  /*4b90*/  FMUL.FTZ R220, R217.reuse, R36 ;  /* 0x00000024d9dc7220 */ /* 0x040fe20000410000 */
        /* <DEDUP_REMOVED lines=9> */
[C---:B------:R-:W-:Y:S01]  /*4c30*/  FMUL.FTZ R219, R189.reuse, R221 ;  /* 0x000000ddbddb7220 */ /* 0x040fe20000410000 */
[----:B------:R-:W-:Y:S01]  /*4c40*/  IMAD.WIDE.U32 R36, R28, UR4, R36 ;  /* 0x000000041c247c25 */ /* 0x000fe2000f8e0024 */
[----:B------:R-:W1:Y:S03]  /*4c50*/  SHFL.UP PT, R222, R205, 0x10, RZ ;  /* 0x06000000cdde7989 */ /* 0x000e6600000e00ff */
[-C--:B------:R-:W-:Y:S01]  /*4c60*/  FMUL.FTZ R3, R189, R2.reuse ;  /* 0x00000002bd037220 */ /* 0x080fe20000410000 */
[----:B------:R-:W-:Y:S01]  /*4c70*/  FFMA.FTZ R219, R190, R2, R219 ;  /* 0x00000002bedb7223 */ /* 0x000fe200000100db */
[----:B------:R-:W-:Y:S01]  /*4c80*/  IMAD R225, R29, UR4, R37 ;  /* 0x000000041de17c24 */ /* 0x000fe2000f8e0225 */
[----:B------:R-:W2:Y:S01]  /*4c90*/  SHFL.UP PT, R224, R198, 0x10, RZ ;  /* 0x06000000c6e07989 */ /* 0x000ea200000e00ff */
[----:B------:R-:W-:Y:S01]  /*4ca0*/  LEA R2, P1, R36, R165, 0x2 ;  /* 0x000000a524027211 */ /* 0x000fe200078210ff */
[----:B------:R-:W-:Y:S01]  /*4cb0*/  FFMA.FTZ R221, R190, R221, -R3 ;  /* 0x000000ddbedd7223 */ /* 0x000fe20000010803 */
[----:B------:R-:W-:Y:S01]  /*4cc0*/  FADD.FTZ R219, R188, R219 ;  /* 0x000000dbbcdb7221 */ /* 0x000fe20000010000 */
[----:B------:R-:W3:Y:S01]  /*4cd0*/  SHFL.UP PT, R220, R217, 0x10, RZ ;  /* 0x06000000d9dc7989 */ /* 0x000ee200000e00ff */
[----:B------:R-:W-:Y:S01]  /*4ce0*/  LEA.HI.X R3, R36, R163, R225, 0x2, P1 ;  /* 0x000000a324037211 */ /* 0x000fe200008f14e1 */
[C---:B------:R-:W-:Y:S01]  /*4cf0*/  FMUL.FTZ R225, R177.reuse, R223 ;  /* 0x000000dfb1e17220 */ /* 0x040fe20000410000 */
[CC--:B------:R-:W-:Y:S01]  /*4d00*/  FMUL.FTZ R37, R177.reuse, R228.reuse ;  /* 0x000000e4b1257220 */ /* 0x0c0fe20000410000 */
[----:B------:R-:W-:Y:S01]  /*4d10*/  ISETP.GE.AND P1, PT, R114, 0x10, PT ;  /* 0x000000107200780c */ /* 0x000fe20003f26270 */
[----:B------:R-:W-:Y:S01]  /*4d20*/  FADD.FTZ R221, R186, R221 ;  /* 0x000000ddbadd7221 */ /* 0x000fe20000010000 */
[C---:B------:R-:W-:Y:S01]  /*4d30*/  FFMA.FTZ R225, R178.reuse, R228, -R225 ;  /* 0x000000e4b2e17223 */ /* 0x040fe200000108e1 */
[C---:B------:R-:W-:Y:S01]  /*4d40*/  FMUL.FTZ R36, R177.reuse, R219 ;  /* 0x000000dbb1247220 */ /* 0x040fe20000410000 */
[C---:B------:R-:W-:Y:S01]  /*4d50*/  FFMA.FTZ R37, R178.reuse, R223, R37 ;  /* 0x000000dfb2257223 */ /* 0x040fe20000010025 */
[----:B------:R-:W-:Y:S01]  /*4d60*/  FMUL.FTZ R223, R177, R221 ;  /* 0x000000ddb1df7220 */ /* 0x000fe20000410000 */
[C---:B------:R-:W-:Y:S01]  /*4d70*/  FMUL.FTZ R229, R179.reuse, R225 ;  /* 0x000000e1b3e57220 */ /* 0x040fe20000410000 */
[----:B------:R-:W-:Y:S01]  /*4d80*/  FFMA.FTZ R227, R178, R221, -R36 ;  /* 0x000000ddb2e37223 */ /* 0x000fe20000010824 */
[-C--:B------:R-:W-:Y:S01]  /*4d90*/  FMUL.FTZ R228, R179, R37.reuse ;  /* 0x00000025b3e47220 */ /* 0x080fe20000410000 */
[-C--:B0-----:R-:W-:Y:S01]  /*4da0*/  FMUL.FTZ R36, R205, R226.reuse ;  /* 0x000000e2cd247220 */ /* 0x081fe20000410000 */
[----:B------:R-:W-:Y:S01]  /*4db0*/  FFMA.FTZ R229, R180, R37, R229 ;  /* 0x00000025b4e57223 */ /* 0x000fe200000100e5 */
[----:B------:R-:W-:Y:S01]  /*4dc0*/  FMUL.FTZ R226, R217, R226 ;  /* 0x000000e2d9e27220 */ /* 0x000fe20000410000 */
[-C--:B-1----:R-:W-:Y:S01]  /*4dd0*/  FMUL.FTZ R37, R205, R222.reuse ;  /* 0x000000decd257220 */ /* 0x082fe20000410000 */
[----:B------:R-:W-:Y:S01]  /*4de0*/  FMUL.FTZ R222, R217, R222 ;  /* 0x000000ded9de7220 */ /* 0x000fe20000410000 */
[----:B------:R-:W-:Y:S01]  /*4df0*/  FFMA.FTZ R223, R178, R219, R223 ;  /* 0x000000dbb2df7223 */ /* 0x000fe200000100df */
[----:B------:R-:W-:Y:S01]  /*4e00*/  FADD.FTZ R227, R162, R227 ;  /* 0x000000e3a2e37221 */ /* 0x000fe20000010000 */
[-C--:B--2---:R-:W-:Y:S01]  /*4e10*/  FFMA.FTZ R221, R205, R224.reuse, R226 ;  /* 0x000000e0cddd7223 */ /* 0x084fe200000100e2 */
[----:B------:R-:W-:Y:S01]  /*4e20*/  FFMA.FTZ R219, R217, R224, -R36 ;  /* 0x000000e0d9db7223 */ /* 0x000fe20000010824 */
[----:B------:R-:W-:Y:S01]  /*4e30*/  FADD.FTZ R223, R164, R223 ;  /* 0x000000dfa4df7221 */ /* 0x000fe20000010000 */
[----:B------:R-:W-:Y:S01]  /*4e40*/  FFMA.FTZ R228, R180, R225, -R228 ;  /* 0x000000e1b4e47223 */ /* 0x000fe200000108e4 */
[-C--:B---3--:R-:W-:Y:S01]  /*4e50*/  @P1 FFMA.FTZ R205, R205, R220.reuse, R222 ;  /* 0x000000dccdcd1223 */ /* 0x088fe200000100de */
[----:B------:R-:W-:Y:S01]  /*4e60*/  @P1 FFMA.FTZ R217, R217, R220, -R37 ;  /* 0x000000dcd9d91223 */ /* 0x000fe20000010825 */
[----:B------:R-:W-:Y:S01]  /*4e70*/  @P1 FADD.FTZ R198, R198, R219 ;  /* 0x000000dbc6c61221 */ /* 0x000fe20000010000 */
[----:B------:R-:W-:Y:S01]  /*4e80*/  FMUL.FTZ R37, R179, R223 ;  /* 0x000000dfb3257220 */ /* 0x000fe20000410000 */
[----:B------:R-:W-:Y:S01]  /*4e90*/  @P1 FADD.FTZ R196, R196, R221 ;  /* 0x000000ddc4c41221 */ /* 0x000fe20000010000 */
[----:B------:R-:W-:Y:S01]  /*4ea0*/  FMUL.FTZ R219, R181, R229 ;  /* 0x000000e5b5db7220 */ /* 0x000fe20000410000 */
[----:B------:R0:W-:Y:S01]  /*4eb0*/  SHFL.UP PT, R36, R217, 0x1, RZ ;  /* 0x04200000d9247989 */ /* 0x0001e200000e00ff */
[-C--:B------:R-:W-:Y:S01]  /*4ec0*/  FFMA.FTZ R37, R180, R227.reuse, -R37 ;  /* 0x000000e3b4257223 */ /* 0x080fe20000010825 */
[----:B------:R-:W-:Y:S01]  /*4ed0*/  FMUL.FTZ R227, R179, R227 ;  /* 0x000000e3b3e37220 */ /* 0x000fe20000410000 */
[-C--:B------:R-:W-:Y:S01]  /*4ee0*/  FMUL.FTZ R220, R181, R228.reuse ;  /* 0x000000e4b5dc7220 */ /* 0x080fe20000410000 */
[----:B------:R-:W-:Y:S01]  /*4ef0*/  SHFL.UP PT, R205, R205, 0x1, RZ ;  /* 0x04200000cdcd7989 */ /* 0x000fe200000e00ff */
[----:B------:R-:W-:Y:S01]  /*4f00*/  FFMA.FTZ R219, R182, R228, -R219 ;  /* 0x000000e4b6db7223 */ /* 0x000fe200000108db */
[----:B------:R-:W-:Y:S01]  /*4f10*/  FFMA.FTZ R227, R180, R223, R227 ;  /* 0x000000dfb4e37223 */ /* 0x000fe200000100e3 */
[----:B------:R-:W-:Y:S01]  /*4f20*/  FFMA.FTZ R220, R182, R229, R220 ;  /* 0x000000e5b6dc7223 */ /* 0x000fe200000100dc */
[----:B------:R-:W-:Y:S01]  /*4f30*/  SHFL.UP PT, R196, R196, 0x1, RZ ;  /* 0x04200000c4c47989 */ /* 0x000fe200000e00ff */
[----:B------:R-:W-:Y:S01]  /*4f40*/  FADD.FTZ R37, R166, R37 ;  /* 0x00000025a6257221 */ /* 0x000fe20000010000 */
[----:B------:R-:W-:Y:S01]  /*4f50*/  FADD.FTZ R227, R168, R227 ;  /* 0x000000e3a8e37221 */ /* 0x000fe20000010000 */
[C---:B------:R-:W-:Y:S01]  /*4f60*/  FMUL.FTZ R221, R183.reuse, R219 ;  /* 0x000000dbb7dd7220 */ /* 0x040fe20000410000 */
[----:B------:R-:W-:Y:S01]  /*4f70*/  SHFL.UP PT, R198, R198, 0x1, RZ ;  /* 0x04200000c6c67989 */ /* 0x000fe200000e00ff */
[-C--:B------:R-:W-:Y:S01]  /*4f80*/  FMUL.FTZ R226, R183, R220.reuse ;  /* 0x000000dcb7e27220 */ /* 0x080fe20000410000 */
[C---:B------:R-:W-:Y:S01]  /*4f90*/  FMUL.FTZ R222, R181.reuse, R227 ;  /* 0x000000e3b5de7220 */ /* 0x040fe20000410000 */
[-C--:B0-----:R-:W-:Y:S01]  /*4fa0*/  FMUL.FTZ R217, R181, R37.reuse ;  /* 0x00000025b5d97220 */ /* 0x081fe20000410000 */
[----:B----4-:R-:W0:Y:S01]  /*4fb0*/  SHFL.IDX PT, R7, R7, RZ, 0x1f ;  /* 0x00001fff07077589 */ /* 0x010e2200000e0000 */
[----:B------:R-:W-:Y:S01]  /*4fc0*/  FFMA.FTZ R224, R184, R220, R221 ;  /* 0x000000dcb8e07223 */ /* 0x000fe200000100dd */
[C---:B------:R-:W-:Y:S01]  /*4fd0*/  FFMA.FTZ R222, R182.reuse, R37, -R222 ;  /* 0x00000025b6de7223 */ /* 0x040fe200000108de */
[----:B------:R-:W-:Y:S01]  /*4fe0*/  FFMA.FTZ R227, R182, R227, R217 ;  /* 0x000000e3b6e37223 */ /* 0x000fe200000100d9 */
[----:B------:R-:W1:Y:S01]  /*4ff0*/  SHFL.IDX PT, R6, R6, RZ, 0x1f ;  /* 0x00001fff06067589 */ /* 0x000e6200000e0000 */
[----:B------:R-:W-:Y:S01]  /*5000*/  FFMA.FTZ R226, R184, R219, -R226 ;  /* 0x000000dbb8e27223 */ /* 0x000fe200000108e2 */
[----:B------:R-:W-:Y:S01]  /*5010*/  FADD.FTZ R222, R169, R222 ;  /* 0x000000dea9de7221 */ /* 0x000fe20000010000 */
[----:B------:R-:W-:Y:S01]  /*5020*/  FADD.FTZ R227, R170, R227 ;  /* 0x000000e3aae37221 */ /* 0x000fe20000010000 */
[C---:B------:R-:W-:Y:S01]  /*5030*/  FMUL.FTZ R219, R185.reuse, R224 ;  /* 0x000000e0b9db7220 */ /* 0x040fe20000410000 */
[----:B------:R-:W-:Y:S01]  /*5040*/  FMUL.FTZ R228, R185, R226 ;  /* 0x000000e2b9e47220 */ /* 0x000fe20000410000 */
[----:B------:R-:W-:-:S02]  /*5050*/  ISETP.GT.U32.AND P1, PT, R210, 0x1d, PT ;  /* 0x0000001dd200780c */ /* 0x000fc40003f24070 */
[C---:B------:R-:W-:Y:S01]  /*5060*/  FFMA.FTZ R219, R187.reuse, R226, -R219 ;  /* 0x000000e2bbdb7223 */ /* 0x040fe200000108db */
[----:B------:R-:W-:Y:S01]  /*5070*/  FFMA.FTZ R217, R187, R224, R228 ;  /* 0x000000e0bbd97223 */ /* 0x000fe200000100e4 */
[----:B------:R-:W-:-:S04]  /*5080*/  ISETP.GT.U32.AND P2, PT, R210, 0x1b, PT ;  /* 0x0000001bd200780c */ /* 0x000fc80003f44070 */
[----:B------:R2:W3:Y:S01]  /*5090*/  SHFL.DOWN PT, R225, R217, 0x1, 0x1f ;  /* 0x08201f00d9e17f89 */ /* 0x0004e200000e0000 */
[-C--:B0-----:R-:W-:Y:S01]  /*50a0*/  FMUL.FTZ R220, R36, R7.reuse ;  /* 0x0000000724dc7220 */ /* 0x081fe20000410000 */
[----:B------:R-:W-:-:S03]  /*50b0*/  FMUL.FTZ R37, R205, R7 ;  /* 0x00000007cd257220 */ /* 0x000fc60000410000 */
[-C--:B-1----:R-:W-:Y:S01]  /*50c0*/  FFMA.FTZ R205, R205, R6.reuse, R220 ;  /* 0x00000006cdcd7223 */ /* 0x082fe200000100dc */
[----:B------:R-:W-:-:S03]  /*50d0*/  FFMA.FTZ R37, R36, R6, -R37 ;  /* 0x0000000624257223 */ /* 0x000fc60000010825 */
[----:B------:R-:W-:Y:S01]  /*50e0*/  @P0 FADD.FTZ R7, R196, R205 ;  /* 0x000000cdc4070221 */ /* 0x000fe20000010000 */
[----:B------:R-:W-:Y:S01]  /*50f0*/  @P0 FADD.FTZ R6, R198, R37 ;  /* 0x00000025c6060221 */ /* 0x000fe20000010000 */
[----:B------:R-:W-:Y:S01]  /*5100*/  FMUL.FTZ R205, R183, R222 ;  /* 0x000000deb7cd7220 */ /* 0x000fe20000410000 */
[----:B------:R-:W-:Y:S01]  /*5110*/  ISETP.GE.AND P0, PT, R146, UR8, PT ;  /* 0x0000000892007c0c */ /* 0x000fe2000bf06270 */
[C---:B------:R-:W-:Y:S01]  /*5120*/  FMUL.FTZ R37, R5.reuse, R7 ;  /* 0x0000000705257220 */ /* 0x040fe20000410000 */
[-C--:B------:R-:W-:Y:S01]  /*5130*/  FMUL.FTZ R36, R5, R6.reuse ;  /* 0x0000000605247220 */ /* 0x080fe20000410000 */
[-C--:B------:R-:W-:Y:S01]  /*5140*/  FMUL.FTZ R5, R183, R227.reuse ;  /* 0x000000e3b7057220 */ /* 0x080fe20000410000 */
[----:B------:R-:W-:Y:S01]  /*5150*/  FFMA.FTZ R205, R184, R227, R205 ;  /* 0x000000e3b8cd7223 */ /* 0x000fe200000100cd */
[C---:B------:R-:W-:Y:S01]  /*5160*/  FFMA.FTZ R37, R4.reuse, R6, -R37 ;  /* 0x0000000604257223 */ /* 0x040fe20000010825 */
[----:B------:R-:W-:Y:S01]  /*5170*/  FFMA.FTZ R36, R4, R7, R36 ;  /* 0x0000000704247223 */ /* 0x000fe20000010024 */
[----:B------:R-:W-:Y:S01]  /*5180*/  FFMA.FTZ R222, R184, R222, -R5 ;  /* 0x000000deb8de7223 */ /* 0x000fe20000010805 */
[----:B------:R-:W-:Y:S01]  /*5190*/  ISETP.NE.OR P0, PT, R159, RZ, P0 ;  /* 0x000000ff9f00720c */ /* 0x000fe20000705670 */
[----:B------:R-:W-:Y:S01]  /*51a0*/  FADD.FTZ R200, R200, R37 ;  /* 0x00000025c8c87221 */ /* 0x000fe20000010000 */
[----:B------:R-:W-:Y:S01]  /*51b0*/  FADD.FTZ R196, RZ, R36 ;  /* 0x00000024ffc47221 */ /* 0x000fe20000010000 */
[----:B------:R-:W-:Y:S01]  /*51c0*/  FADD.FTZ R222, R171, R222 ;  /* 0x000000deabde7221 */ /* 0x000fe20000010000 */
        /* <DEDUP_REMOVED lines=8> */
[----:B------:R-:W-:Y:S01]  /*5250*/  FADD.FTZ R220, R172, R205 ;  /* 0x000000cdacdc7221 */ /* 0x000fe20000010000 */
[----:B------:R-:W-:Y:S01]  /*5260*/  FADD.FTZ R36, RZ, R36 ;  /* 0x00000024ff247221 */ /* 0x000fe20000010000 */
[----:B------:R-:W-:Y:S01]  /*5270*/  FFMA.FTZ R198, R87, R94, R198 ;  /* 0x0000005e57c67223 */ /* 0x000fe200000100c6 */
[----:B------:R-:W-:Y:S01]  /*5280*/  FFMA.FTZ R226, R0, R199, RZ ;  /* 0x000000c700e27223 */ /* 0x000fe200000100ff */
[----:B------:R-:W-:Y:S01]  /*5290*/  CS2R R6, SRZ ;  /* 0x0000000000067805 */ /* 0x000fe2000001ff00 */
[C---:B------:R-:W-:Y:S01]  /*52a0*/  FMUL.FTZ R224, R203.reuse, R36 ;  /* 0x00000024cbe07220 */ /* 0x040fe20000410000 */
[----:B------:R-:W-:Y:S01]  /*52b0*/  FMUL.FTZ R223, R203, R198 ;  /* 0x000000c6cbdf7220 */ /* 0x000fe20000410000 */
[----:B------:R-:W-:Y:S01]  /*52c0*/  FFMA.FTZ R203, R197, R196, R37 ;  /* 0x000000c4c5cb7223 */ /* 0x000fe20000010025 */
[C---:B------:R-:W-:Y:S01]  /*52d0*/  FMUL.FTZ R197, R183.reuse, R198 ;  /* 0x000000c6b7c57220 */ /* 0x040fe20000410000 */
[----:B------:R-:W-:Y:S01]  /*52e0*/  FMUL.FTZ R37, R183, R36 ;  /* 0x00000024b7257220 */ /* 0x000fe20000410000 */
[C---:B------:R-:W-:Y:S01]  /*52f0*/  FFMA.FTZ R221, R201.reuse, R198, -R224 ;  /* 0x000000c6c9dd7223 */ /* 0x040fe200000108e0 */
[-C--:B------:R-:W-:Y:S01]  /*5300*/  FFMA.FTZ R223, R201, R36.reuse, R223 ;  /* 0x00000024c9df7223 */ /* 0x080fe200000100df */
[C---:B------:R-:W-:Y:S01]  /*5310*/  FFMA.FTZ R197, R184.reuse, R36, R197 ;  /* 0x00000024b8c57223 */ /* 0x040fe200000100c5 */
[----:B------:R-:W-:Y:S01]  /*5320*/  FFMA.FTZ R201, R184, R198, -R37 ;  /* 0x000000c6b8c97223 */ /* 0x000fe20000010825 */
[----:B------:R-:W-:Y:S01]  /*5330*/  FMUL.FTZ R224, R185, R222 ;  /* 0x000000deb9e07220 */ /* 0x000fe20000410000 */
[----:B------:R-:W-:Y:S01]  /*5340*/  FFMA.FTZ R221, R71, R221, R226 ;  /* 0x000000dd47dd7223 */ /* 0x000fe200000100e2 */
[----:B------:R-:W-:Y:S01]  /*5350*/  FADD.FTZ R37, RZ, R197 ;  /* 0x000000c5ff257221 */ /* 0x000fe20000010000 */
[----:B------:R-:W-:Y:S01]  /*5360*/  FFMA.FTZ R201, R86, R97, R201 ;  /* 0x0000006156c97223 */ /* 0x000fe200000100c9 */
[-C--:B------:R-:W-:Y:S01]  /*5370*/  FFMA.FTZ R199, R187, R220.reuse, R224 ;  /* 0x000000dcbbc77223 */ /* 0x080fe200000100e0 */
[----:B------:R-:W-:Y:S01]  /*5380*/  FFMA.FTZ R224, -R0, R203, RZ ;  /* 0x000000cb00e07223 */ /* 0x000fe200000101ff */
[C---:B------:R-:W-:Y:S01]  /*5390*/  FMUL.FTZ R197, R216.reuse, R37 ;  /* 0x00000025d8c57220 */ /* 0x040fe20000410000 */
[----:B------:R-:W-:Y:S01]  /*53a0*/  FMUL.FTZ R216, R216, R201 ;  /* 0x000000c9d8d87220 */ /* 0x000fe20000410000 */
[----:B------:R-:W-:Y:S01]  /*53b0*/  MOV R5, RZ ;  /* 0x000000ff00057202 */ /* 0x000fe20000000f00 */
[----:B------:R-:W-:Y:S01]  /*53c0*/  FFMA.FTZ R223, -R71, R223, R224 ;  /* 0x000000df47df7223 */ /* 0x000fe200000101e0 */
[C---:B------:R-:W-:Y:S01]  /*53d0*/  FFMA.FTZ R197, R214.reuse, R201, -R197 ;  /* 0x000000c9d6c57223 */ /* 0x040fe200000108c5 */
[-C--:B------:R-:W-:Y:S01]  /*53e0*/  FFMA.FTZ R216, R214, R37.reuse, R216 ;  /* 0x00000025d6d87223 */ /* 0x080fe200000100d8 */
[----:B------:R-:W-:Y:S01]  /*53f0*/  FMUL.FTZ R214, R181, R37 ;  /* 0x00000025b5d67220 */ /* 0x000fe20000410000 */
[----:B------:R-:W-:Y:S01]  /*5400*/  FMUL.FTZ R220, R185, R220 ;  /* 0x000000dcb9dc7220 */ /* 0x000fe20000410000 */
[----:B------:R-:W-:Y:S01]  /*5410*/  FFMA.FTZ R224, R70, R197, R221 ;  /* 0x000000c546e07223 */ /* 0x000fe200000100dd */
[-C--:B------:R-:W-:Y:S01]  /*5420*/  FMUL.FTZ R197, R181, R201.reuse ;  /* 0x000000c9b5c57220 */ /* 0x080fe20000410000 */
[----:B------:R-:W-:Y:S01]  /*5430*/  FFMA.FTZ R203, R182, R201, -R214 ;  /* 0x000000c9b6cb7223 */ /* 0x000fe200000108d6 */
[----:B------:R-:W0:Y:S01]  /*5440*/  @!P0 LDS.128 R4, [UR7+0x21b0] ;  /* 0x0021b007ff048984 */ /* 0x000e220008000c00 */
[----:B------:R-:W-:Y:S01]  /*5450*/  ISETP.NE.AND P0, PT, R210, 0x1f, PT ;  /* 0x0000001fd200780c */ /* 0x000fe20003f05270 */
[----:B------:R-:W-:Y:S01]  /*5460*/  FFMA.FTZ R197, R182, R37, R197 ;  /* 0x00000025b6c57223 */ /* 0x000fe200000100c5 */
[----:B------:R-:W-:Y:S01]  /*5470*/  FFMA.FTZ R203, R84, R95, R203 ;  /* 0x0000005f54cb7223 */ /* 0x000fe200000100cb */
[----:B------:R-:W-:Y:S01]  /*5480*/  FFMA.FTZ R220, R187, R222, -R220 ;  /* 0x000000debbdc7223 */ /* 0x000fe200000108dc */
[----:B------:R-:W-:Y:S01]  /*5490*/  FFMA.FTZ R226, -R70, R216, R223 ;  /* 0x000000d846e27223 */ /* 0x000fe200000101df */
[----:B------:R-:W-:Y:S01]  /*54a0*/  FADD.FTZ R197, RZ, R197 ;  /* 0x000000c5ffc57221 */ /* 0x000fe20000010000 */
[----:B------:R-:W-:Y:S01]  /*54b0*/  FADD.FTZ R214, R174, R199 ;  /* 0x000000c7aed67221 */ /* 0x000fe20000010000 */
[----:B------:R-:W-:-:S02]  /*54c0*/  FADD.FTZ R216, R173, R220 ;  /* 0x000000dcadd87221 */ /* 0x000fc40000010000 */
[C---:B------:R-:W-:Y:S01]  /*54d0*/  FMUL.FTZ R205, R218.reuse, R197 ;  /* 0x000000c5dacd7220 */ /* 0x040fe20000410000 */
[-C--:B------:R-:W-:Y:S02]  /*54e0*/  FMUL.FTZ R218, R218, R203.reuse ;  /* 0x000000cbdada7220 */ /* 0x080fe40000410000 */
[----:B------:R2:W1:Y:S01]  /*54f0*/  SHFL.DOWN PT, R222, R216, 0x1, 0x1f ;  /* 0x08201f00d8de7f89 */ /* 0x00046200000e0000 */
[C---:B------:R-:W-:Y:S01]  /*5500*/  FFMA.FTZ R223, R204.reuse, R203, -R205 ;  /* 0x000000cbccdf7223 */ /* 0x040fe200000108cd */
[----:B------:R-:W-:Y:S02]  /*5510*/  FFMA.FTZ R221, R204, R197, R218 ;  /* 0x000000c5ccdd7223 */ /* 0x000fe400000100da */
[----:B------:R2:W4:Y:S04]  /*5520*/  SHFL.DOWN PT, R218, R219, 0x1, 0x1f ;  /* 0x08201f00dbda7f89 */ /* 0x00052800000e0000 */
[----:B------:R2:W0:Y:S01]  /*5530*/  SHFL.DOWN PT, R205, R214, 0x1, 0x1f ;  /* 0x08201f00d6cd7f89 */ /* 0x00042200000e0000 */
[----:B---3--:R-:W-:Y:S05]  /*5540*/  @!P0 BRA `(.L_x_15641) ;  /* 0x0000000000288947 */ /* 0x008fea0003800000 */
[-C--:B-1----:R-:W-:Y:S01]  /*5550*/  FMUL.FTZ R220, R219, R222.reuse ;  /* 0x000000dedbdc7220 */ /* 0x082fe20000410000 */
[----:B------:R-:W-:Y:S01]  /*5560*/  FMUL.FTZ R222, R217, R222 ;  /* 0x000000ded9de7220 */ /* 0x000fe20000410000 */
[-C--:B----4-:R-:W-:Y:S01]  /*5570*/  FMUL.FTZ R204, R219, R218.reuse ;  /* 0x000000dadbcc7220 */ /* 0x090fe20000410000 */
[C---:B------:R-:W-:Y:S01]  /*5580*/  FMUL.FTZ R218, R217.reuse, R218 ;  /* 0x000000dad9da7220 */ /* 0x040fe20000410000 */
[-C--:B0-----:R-:W-:Y:S01]  /*5590*/  FFMA.FTZ R199, R217, R205.reuse, -R220 ;  /* 0x000000cdd9c77223 */ /* 0x081fe200000108dc */
[----:B------:R-:W-:Y:S01]  /*55a0*/  FFMA.FTZ R205, R219, R205, R222 ;  /* 0x000000cddbcd7223 */ /* 0x000fe200000100de */
[C---:B--2---:R-:W-:Y:S01]  /*55b0*/  FFMA.FTZ R217, R225.reuse, R217, -R204 ;  /* 0x000000d9e1d97223 */ /* 0x044fe200000108cc */
[----:B------:R-:W-:Y:S01]  /*55c0*/  FFMA.FTZ R219, R225, R219, R218 ;  /* 0x000000dbe1db7223 */ /* 0x000fe200000100da */
[----:B------:R-:W-:Y:S01]  /*55d0*/  FADD.FTZ R214, R214, R199 ;  /* 0x000000c7d6d67221 */ /* 0x000fe20000010000 */
[----:B------:R-:W-:-:S07]  /*55e0*/  FADD.FTZ R216, R216, R205 ;  /* 0x000000cdd8d87221 */ /* 0x000fce0000010000 */
.L_x_15641:
[----:B------:R-:W-:Y:S05]  /*55f0*/  BSYNC.RECONVERGENT B0 ;  /* 0x0000000000007941 */ /* 0x000fea0003800200 */
.L_x_15640:
[----:B------:R3:W2:Y:S01]  /*5600*/  SHFL.DOWN PT, R225, R217, 0x2, 0x1f ;  /* 0x08401f00d9e17f89 */ /* 0x0006a200000e0000 */
[----:B------:R-:W-:Y:S01]  /*5610*/  BSSY.RECONVERGENT B0, `(.L_x_15642) ;  /* 0x0000011000007945 */ /* 0x000fe20003800200 */
[C---:B------:R-:W-:Y:S01]  /*5620*/  FFMA.FTZ R223, R69.reuse, R223, R224 ;  /* 0x000000df45df7223 */ /* 0x040fe200000100e0 */
[----:B------:R-:W-:Y:S01]  /*5630*/  FFMA.FTZ R221, -R69, R221, R226 ;  /* 0x000000dd45dd7223 */ /* 0x000fe200000101e2 */
[----:B----4-:R3:W4:Y:S04]  /*5640*/  SHFL.DOWN PT, R218, R219, 0x2, 0x1f ;  /* 0x08401f00dbda7f89 */ /* 0x01072800000e0000 */
[----:B0-----:R3:W0:Y:S04]  /*5650*/  SHFL.DOWN PT, R205, R214, 0x2, 0x1f ;  /* 0x08401f00d6cd7f89 */ /* 0x00162800000e0000 */
[----:B-1----:R3:W1:Y:S01]  /*5660*/  SHFL.DOWN PT, R222, R216, 0x2, 0x1f ;  /* 0x08401f00d8de7f89 */ /* 0x00266200000e0000 */
[----:B------:R-:W-:Y:S05]  /*5670*/  @P1 BRA `(.L_x_15643) ;  /* 0x0000000000281947 */ /* 0x000fea0003800000 */
[-C--:B-1----:R-:W-:Y:S01]  /*5680*/  FMUL.FTZ R220, R219, R222.reuse ;  /* 0x000000dedbdc7220 */ /* 0x082fe20000410000 */
[----:B------:R-:W-:Y:S01]  /*5690*/  FMUL.FTZ R222, R217, R222 ;  /* 0x000000ded9de7220 */ /* 0x000fe20000410000 */
[-C--:B----4-:R-:W-:Y:S01]  /*56a0*/  FMUL.FTZ R204, R219, R218.reuse ;  /* 0x000000dadbcc7220 */ /* 0x090fe20000410000 */
[C---:B------:R-:W-:Y:S01]  /*56b0*/  FMUL.FTZ R218, R217.reuse, R218 ;  /* 0x000000dad9da7220 */ /* 0x040fe20000410000 */
[-C--:B0-----:R-:W-:Y:S01]  /*56c0*/  FFMA.FTZ R199, R217, R205.reuse, -R220 ;  /* 0x000000cdd9c77223 */ /* 0x081fe200000108dc */
[----:B------:R-:W-:Y:S01]  /*56d0*/  FFMA.FTZ R205, R219, R205, R222 ;  /* 0x000000cddbcd7223 */ /* 0x000fe200000100de */
[-C--:B--23--:R-:W-:Y:S01]  /*56e0*/  FFMA.FTZ R217, R217, R225.reuse, -R204 ;  /* 0x000000e1d9d97223 */ /* 0x08cfe200000108cc */
[----:B------:R-:W-:Y:S01]  /*56f0*/  FFMA.FTZ R219, R219, R225, R218 ;  /* 0x000000e1dbdb7223 */ /* 0x000fe200000100da */
[----:B------:R-:W-:Y:S01]  /*5700*/  FADD.FTZ R214, R214, R199 ;  /* 0x000000c7d6d67221 */ /* 0x000fe20000010000 */
[----:B------:R-:W-:-:S07]  /*5710*/  FADD.FTZ R216, R216, R205 ;  /* 0x000000cdd8d87221 */ /* 0x000fce0000010000 */
.L_x_15643:
[----:B------:R-:W-:Y:S05]  /*5720*/  BSYNC.RECONVERGENT B0 ;  /* 0x0000000000007941 */ /* 0x000fea0003800200 */
.L_x_15642:
[----:B--2---:R2:W2:Y:S01]  /*5730*/  SHFL.DOWN PT, R225, R217, 0x4, 0x1f ;  /* 0x08801f00d9e17f89 */ /* 0x0044a200000e0000 */
[----:B------:R-:W-:Y:S03]  /*5740*/  BSSY.RECONVERGENT B0, `(.L_x_15644) ;  /* 0x000000f000007945 */ /* 0x000fe60003800200 */
[----:B----4-:R4:W2:Y:S04]  /*5750*/  SHFL.DOWN PT, R218, R219, 0x4, 0x1f ;  /* 0x08801f00dbda7f89 */ /* 0x0108a800000e0000 */
[----:B0-----:R4:W0:Y:S04]  /*5760*/  SHFL.DOWN PT, R205, R214, 0x4, 0x1f ;  /* 0x08801f00d6cd7f89 */ /* 0x00182800000e0000 */
[----:B-1----:R4:W1:Y:S01]  /*5770*/  SHFL.DOWN PT, R222, R216, 0x4, 0x1f ;  /* 0x08801f00d8de7f89 */ /* 0x00286200000e0000 */
[----:B------:R-:W-:Y:S05]  /*5780*/  @P2 BRA `(.L_x_15645) ;  /* 0x0000000000282947 */ /* 0x000fea0003800000 */
[-C--:B-1----:R-:W-:Y:S01]  /*5790*/  FMUL.FTZ R220, R219, R222.reuse ;  /* 0x000000dedbdc7220 */ /* 0x082fe20000410000 */
[----:B------:R-:W-:Y:S01]  /*57a0*/  FMUL.FTZ R222, R217, R222 ;  /* 0x000000ded9de7220 */ /* 0x000fe20000410000 */
[-C--:B--2---:R-:W-:Y:S01]  /*57b0*/  FMUL.FTZ R204, R219, R218.reuse ;  /* 0x000000dadbcc7220 */ /* 0x084fe20000410000 */
[C---:B------:R-:W-:Y:S01]  /*57c0*/  FMUL.FTZ R218, R217.reuse, R218 ;  /* 0x000000dad9da7220 */ /* 0x040fe20000410000 */
[-C--:B0-----:R-:W-:Y:S01]  /*57d0*/  FFMA.FTZ R199, R217, R205.reuse, -R220 ;  /* 0x000000cdd9c77223 */ /* 0x081fe200000108dc */
[----:B------:R-:W-:Y:S01]  /*57e0*/  FFMA.FTZ R205, R219, R205, R222 ;  /* 0x000000cddbcd7223 */ /* 0x000fe200000100de */
[-C--:B---3--:R-:W-:Y:S01]  /*57f0*/  FFMA.FTZ R217, R217, R225.reuse, -R204 ;  /* 0x000000e1d9d97223 */ /* 0x088fe200000108cc */
[----:B----4-:R-:W-:Y:S01]  /*5800*/  FFMA.FTZ R219, R219, R225, R218 ;  /* 0x000000e1dbdb7223 */ /* 0x010fe200000100da */
[----:B------:R-:W-:Y:S01]  /*5810*/  FADD.FTZ R214, R214, R199 ;  /* 0x000000c7d6d67221 */ /* 0x000fe20000010000 */
[----:B------:R-:W-:-:S07]  /*5820*/  FADD.FTZ R216, R216, R205 ;  /* 0x000000cdd8d87221 */ /* 0x000fce0000010000 */
.L_x_15645:
[----:B------:R-:W-:Y:S05]  /*5830*/  BSYNC.RECONVERGENT B0 ;  /* 0x0000000000007941 */ /* 0x000fea0003800200 */
.L_x_15644:
[----:B--2---:R2:W2:Y:S01]  /*5840*/  SHFL.DOWN PT, R225, R217, 0x8, 0x1f ;  /* 0x09001f00d9e17f89 */ /* 0x0044a200000e0000 */
[----:B------:R-:W-:Y:S03]  /*5850*/  BSSY.RECONVERGENT B0, `(.L_x_15646) ;  /* 0x000000f000007945 */ /* 0x000fe60003800200 */
[----:B------:R1:W2:Y:S04]  /*5860*/  SHFL.DOWN PT, R218, R219, 0x8, 0x1f ;  /* 0x09001f00dbda7f89 */ /* 0x0002a800000e0000 */
[----:B0-----:R0:W0:Y:S04]  /*5870*/  SHFL.DOWN PT, R205, R214, 0x8, 0x1f ;  /* 0x09001f00d6cd7f89 */ /* 0x00102800000e0000 */
[----:B-1----:R1:W0:Y:S01]  /*5880*/  SHFL.DOWN PT, R222, R216, 0x8, 0x1f ;  /* 0x09001f00d8de7f89 */ /* 0x00222200000e0000 */
[----:B------:R-:W-:Y:S05]  /*5890*/  @P3 BRA `(.L_x_15647) ;  /* 0x0000000000283947 */ /* 0x000fea0003800000 */
[-C--:B0-----:R-:W-:Y:S01]  /*58a0*/  FMUL.FTZ R220, R219, R222.reuse ;  /* 0x000000dedbdc7220 */ /* 0x081fe20000410000 */
[----:B------:R-:W-:Y:S01]  /*58b0*/  FMUL.FTZ R222, R217, R222 ;  /* 0x000000ded9de7220 */ /* 0x000fe20000410000 */
[-C--:B--2---:R-:W-:Y:S01]  /*58c0*/  FMUL.FTZ R204, R219, R218.reuse ;  /* 0x000000dadbcc7220 */ /* 0x084fe20000410000 */
[C---:B------:R-:W-:Y:S01]  /*58d0*/  FMUL.FTZ R218, R217.reuse, R218 ;  /* 0x000000dad9da7220 */ /* 0x040fe20000410000 */
[-C--:B------:R-:W-:Y:S01]  /*58e0*/  FFMA.FTZ R199, R217, R205.reuse, -R220 ;  /* 0x000000cdd9c77223 */ /* 0x080fe200000108dc */
[----:B------:R-:W-:Y:S01]  /*58f0*/  FFMA.FTZ R205, R219, R205, R222 ;  /* 0x000000cddbcd7223 */ /* 0x000fe200000100de */
[-C--:B---3--:R-:W-:Y:S01]  /*5900*/  FFMA.FTZ R217, R217, R225.reuse, -R204 ;  /* 0x000000e1d9d97223 */ /* 0x088fe200000108cc */
[----:B----4-:R-:W-:Y:S01]  /*5910*/  FFMA.FTZ R219, R219, R225, R218 ;  /* 0x000000e1dbdb7223 */ /* 0x010fe200000100da */
[----:B------:R-:W-:Y:S01]  /*5920*/  FADD.FTZ R214, R214, R199 ;  /* 0x000000c7d6d67221 */ /* 0x000fe20000010000 */
[----:B-1----:R-:W-:-:S07]  /*5930*/  FADD.FTZ R216, R216, R205 ;  /* 0x000000cdd8d87221 */ /* 0x002fce0000010000 */
.L_x_15647:
[----:B------:R-:W-:Y:S05]  /*5940*/  BSYNC.RECONVERGENT B0 ;  /* 0x0000000000007941 */ /* 0x000fea0003800200 */
.L_x_15646:
[----:B------:R0:W0:Y:S01]  /*5950*/  SHFL.DOWN PT, R227, R217, 0x10, 0x1f ;  /* 0x0a001f00d9e37f89 */ /* 0x00002200000e0000 */
[----:B------:R-:W-:Y:S01]  /*5960*/  BSSY.RECONVERGENT B0, `(.L_x_15648) ;  /* 0x0000011000007945 */ /* 0x000fe20003800200 */
[C---:B------:R-:W-:Y:S01]  /*5970*/  FMUL.FTZ R199, R179.reuse, R197 ;  /* 0x000000c5b3c77220 */ /* 0x040fe20000410000 */
[----:B--2---:R-:W-:Y:S01]  /*5980*/  FMUL.FTZ R218, R179, R203 ;  /* 0x000000cbb3da7220 */ /* 0x004fe20000410000 */
[----:B------:R2:W0:Y:S04]  /*5990*/  SHFL.DOWN PT, R220, R219, 0x10, 0x1f ;  /* 0x0a001f00dbdc7f89 */ /* 0x00042800000e0000 */
[----:B------:R2:W0:Y:S04]  /*59a0*/  SHFL.DOWN PT, R225, R214, 0x10, 0x1f ;  /* 0x0a001f00d6e17f89 */ /* 0x00042800000e0000 */
        /* <DEDUP_REMOVED lines=8> */
[-C--:B---3--:R-:W-:Y:S01]  /*5a30*/  FFMA.FTZ R217, R217, R227.reuse, -R204 ;  /* 0x000000e3d9d97223 */ /* 0x088fe200000108cc */
[----:B--2-4-:R-:W-:Y:S01]  /*5a40*/  FFMA.FTZ R219, R219, R227, R220 ;  /* 0x000000e3dbdb7223 */ /* 0x014fe200000100dc */
[----:B------:R-:W-:Y:S01]  /*5a50*/  FADD.FTZ R214, R214, R205 ;  /* 0x000000cdd6d67221 */ /* 0x000fe20000010000 */
[----:B-1----:R-:W-:-:S07]  /*5a60*/  FADD.FTZ R216, R216, R225 ;  /* 0x000000e1d8d87221 */ /* 0x002fce0000010000 */
.L_x_15649:
[----:B------:R-:W-:Y:S05]  /*5a70*/  BSYNC.RECONVERGENT B0 ;  /* 0x0000000000007941 */ /* 0x000fea0003800200 */
.L_x_15648:
[C---:B------:R-:W-:Y:S01]  /*5a80*/  FFMA.FTZ R204, R180.reuse, R203, -R199 ;  /* 0x000000cbb4cc7223 */ /* 0x040fe200000108c7 */
[----:B------:R-:W-:Y:S01]  /*5a90*/  FFMA.FTZ R199, R180, R197, R218 ;  /* 0x000000c5b4c77223 */ /* 0x000fe200000100da */
[----:B------:R-:W-:Y:S01]  /*5aa0*/  SHFL.DOWN PT, R228, R219, 0x1, 0x1f ;  /* 0x08201f00dbe47f89 */ /* 0x000fe200000e0000 */
[----:B------:R-:W-:Y:S01]  /*5ab0*/  ISETP.NE.AND P0, PT, R159, 0x1f, PT ;  /* 0x0000001f9f00780c */ /* 0x000fe20003f05270 */
[----:B------:R-:W-:Y:S01]  /*5ac0*/  FFMA.FTZ R204, R83, R92, R204 ;  /* 0x0000005c53cc7223 */ /* 0x000fe200000100cc */
[----:B------:R-:W-:Y:S01]  /*5ad0*/  FADD.FTZ R199, RZ, R199 ;  /* 0x000000c7ffc77221 */ /* 0x000fe20000010000 */
[----:B------:R-:W5:Y:S01]  /*5ae0*/  SHFL.IDX PT, R218, R7, RZ, 0x1f ;  /* 0x00001fff07da7589 */ /* 0x000f6200000e0000 */
[----:B------:R-:W-:Y:S01]  /*5af0*/  ISETP.NE.AND P5, PT, R159, RZ, PT ;  /* 0x000000ff9f00720c */ /* 0x000fe20003fa5270 */
[CC--:B0-----:R-:W-:Y:S01]  /*5b00*/  FMUL.FTZ R225, R177.reuse, R204.reuse ;  /* 0x000000ccb1e17220 */ /* 0x0c1fe20000410000 */
[-C--:B------:R-:W-:Y:S01]  /*5b10*/  FMUL.FTZ R205, R177, R199.reuse ;  /* 0x000000c7b1cd7220 */ /* 0x080fe20000410000 */
[----:B------:R-:W0:Y:S01]  /*5b20*/  SHFL.DOWN PT, R226, R217, 0x1, 0x1f ;  /* 0x08201f00d9e27f89 */ /* 0x000e2200000e0000 */
[-C--:B------:R-:W-:Y:S01]  /*5b30*/  FMUL.FTZ R227, R202, R199.reuse ;  /* 0x000000c7cae37220 */ /* 0x080fe20000410000 */
[C---:B------:R-:W-:Y:S01]  /*5b40*/  FFMA.FTZ R225, R178.reuse, R199, R225 ;  /* 0x000000c7b2e17223 */ /* 0x040fe200000100e1 */
[-C--:B------:R-:W-:Y:S01]  /*5b50*/  FFMA.FTZ R205, R178, R204.reuse, -R205 ;  /* 0x000000ccb2cd7223 */ /* 0x080fe200000108cd */
[----:B------:R-:W1:Y:S01]  /*5b60*/  SHFL.IDX PT, R220, R6, RZ, 0x1f ;  /* 0x00001fff06dc7589 */ /* 0x000e6200000e0000 */
[-C--:B------:R-:W-:Y:S01]  /*5b70*/  FMUL.FTZ R222, R202, R204.reuse ;  /* 0x000000cccade7220 */ /* 0x080fe20000410000 */
[----:B------:R-:W-:Y:S01]  /*5b80*/  FADD.FTZ R202, RZ, R225 ;  /* 0x000000e1ffca7221 */ /* 0x000fe20000010000 */
[----:B------:R-:W-:Y:S01]  /*5b90*/  FFMA.FTZ R205, R82, R93, R205 ;  /* 0x0000005d52cd7223 */ /* 0x000fe200000100cd */
[----:B------:R-:W1:Y:S01]  /*5ba0*/  SHFL.DOWN PT, R230, R216, 0x1, 0x1f ;  /* 0x08201f00d8e67f89 */ /* 0x000e6200000e0000 */
[C---:B------:R-:W-:Y:S01]  /*5bb0*/  FFMA.FTZ R227, R206.reuse, R204, -R227 ;  /* 0x000000cccee37223 */ /* 0x040fe200000108e3 */
[----:B------:R-:W-:Y:S01]  /*5bc0*/  FFMA.FTZ R222, R206, R199, R222 ;  /* 0x000000c7cede7223 */ /* 0x000fe200000100de */
[C---:B------:R-:W-:Y:S01]  /*5bd0*/  FMUL.FTZ R224, R208.reuse, R202 ;  /* 0x000000cad0e07220 */ /* 0x040fe20000410000 */
[----:B------:R-:W1:Y:S01]  /*5be0*/  SHFL.DOWN PT, R229, R214, 0x1, 0x1f ;  /* 0x08201f00d6e57f89 */ /* 0x000e6200000e0000 */
[----:B------:R-:W-:Y:S01]  /*5bf0*/  FMUL.FTZ R225, R208, R205 ;  /* 0x000000cdd0e17220 */ /* 0x000fe20000410000 */
[C---:B------:R-:W-:Y:S01]  /*5c00*/  FFMA.FTZ R206, R68.reuse, R227, R223 ;  /* 0x000000e344ce7223 */ /* 0x040fe200000100df */
[----:B------:R-:W-:Y:S01]  /*5c10*/  FFMA.FTZ R222, -R68, R222, R221 ;  /* 0x000000de44de7223 */ /* 0x000fe200000101dd */
[C---:B------:R-:W-:Y:S01]  /*5c20*/  FFMA.FTZ R221, R207.reuse, R205, -R224 ;  /* 0x000000cdcfdd7223 */ /* 0x040fe200000108e0 */
[----:B------:R-:W-:Y:S01]  /*5c30*/  FFMA.FTZ R207, R207, R202, R225 ;  /* 0x000000cacfcf7223 */ /* 0x000fe200000100e1 */
[----:B--234-:R-:W2:Y:S01]  /*5c40*/  SHFL.IDX PT, R219, R219, RZ, 0x1f ;  /* 0x00001fffdbdb7589 */ /* 0x01cea200000e0000 */
[----:B------:R-:W-:Y:S01]  /*5c50*/  BSSY.RECONVERGENT B0, `(.L_x_15650) ;  /* 0x00000e8000007945 */ /* 0x000fe20003800200 */
[----:B-----5:R-:W-:Y:S01]  /*5c60*/  @P0 FMUL.FTZ R223, R228, R218 ;  /* 0x000000dae4df0220 */ /* 0x020fe20000410000 */
[----:B------:R-:W-:Y:S01]  /*5c70*/  FFMA.FTZ R221, R67, R221, R206 ;  /* 0x000000dd43dd7223 */ /* 0x000fe200000100ce */
[----:B------:R-:W-:Y:S01]  /*5c80*/  FMUL.FTZ R206, R189, R202 ;  /* 0x000000cabdce7220 */ /* 0x000fe20000410000 */
[----:B------:R-:W-:Y:S01]  /*5c90*/  FFMA.FTZ R207, -R67, R207, R222 ;  /* 0x000000cf43cf7223 */ /* 0x000fe200000101de */
[C---:B0-----:R-:W-:Y:S01]  /*5ca0*/  @P0 FMUL.FTZ R225, R226.reuse, R218 ;  /* 0x000000dae2e10220 */ /* 0x041fe20000410000 */
[----:B------:R-:W0:Y:S01]  /*5cb0*/  SHFL.IDX PT, R217, R217, RZ, 0x1f ;  /* 0x00001fffd9d97589 */ /* 0x000e2200000e0000 */
[-C--:B-1----:R-:W-:Y:S01]  /*5cc0*/  @P0 FFMA.FTZ R208, R226, R220.reuse, -R223 ;  /* 0x000000dce2d00223 */ /* 0x082fe200000108df */
[-C--:B------:R-:W-:Y:S01]  /*5cd0*/  FMUL.FTZ R223, R189, R205.reuse ;  /* 0x000000cdbddf7220 */ /* 0x080fe20000410000 */
[----:B------:R-:W-:Y:S01]  /*5ce0*/  @P0 FFMA.FTZ R225, R228, R220, R225 ;  /* 0x000000dce4e10223 */ /* 0x000fe200000100e1 */
[----:B------:R-:W1:Y:S02]  /*5cf0*/  SHFL.IDX PT, R214, R214, RZ, 0x1f ;  /* 0x00001fffd6d67589 */ /* 0x000e6400000e0000 */
[----:B------:R-:W-:Y:S01]  /*5d00*/  FFMA.FTZ R223, R190, R202, R223 ;  /* 0x000000cabedf7223 */ /* 0x000fe200000100df */
[----:B------:R-:W-:Y:S01]  /*5d10*/  @P0 FADD.FTZ R218, R230, R225 ;  /* 0x000000e1e6da0221 */ /* 0x000fe20000010000 */
[----:B------:R-:W3:Y:S01]  /*5d20*/  SHFL.IDX PT, R216, R216, RZ, 0x1f ;  /* 0x00001fffd8d87589 */ /* 0x000ee200000e0000 */
[----:B------:R-:W-:Y:S01]  /*5d30*/  @P0 FADD.FTZ R220, R229, R208 ;  /* 0x000000d0e5dc0221 */ /* 0x000fe20000010000 */
[----:B------:R-:W-:Y:S01]  /*5d40*/  FFMA.FTZ R208, R190, R205, -R206 ;  /* 0x000000cdbed07223 */ /* 0x000fe200000108ce */
[----:B------:R-:W-:Y:S01]  /*5d50*/  FADD.FTZ R206, RZ, R223 ;  /* 0x000000dfffce7221 */ /* 0x000fe20000010000 */
[-C--:B------:R-:W-:Y:S01]  /*5d60*/  FMUL.FTZ R223, R218, R35.reuse ;  /* 0x00000023dadf7220 */ /* 0x080fe20000410000 */
[C---:B------:R-:W-:Y:S01]  /*5d70*/  FMUL.FTZ R35, R220.reuse, R35 ;  /* 0x00000023dc237220 */ /* 0x040fe20000410000 */
[----:B------:R-:W-:Y:S01]  /*5d80*/  FFMA.FTZ R208, R81, R88, R208 ;  /* 0x0000005851d07223 */ /* 0x000fe200000100d0 */
[C---:B------:R-:W-:Y:S01]  /*5d90*/  FMUL.FTZ R222, R213.reuse, R206 ;  /* 0x000000ced5de7220 */ /* 0x040fe20000410000 */
[-C--:B------:R-:W-:Y:S01]  /*5da0*/  FFMA.FTZ R223, R220, R34.reuse, R223 ;  /* 0x00000022dcdf7223 */ /* 0x080fe200000100df */
[----:B------:R-:W-:Y:S01]  /*5db0*/  FFMA.FTZ R218, R218, R34, -R35 ;  /* 0x00000022dada7223 */ /* 0x000fe20000010823 */
[-C--:B------:R-:W-:Y:S01]  /*5dc0*/  FMUL.FTZ R213, R213, R208.reuse ;  /* 0x000000d0d5d57220 */ /* 0x080fe20000410000 */
[----:B------:R-:W-:Y:S01]  /*5dd0*/  FFMA.FTZ R222, R215, R208, -R222 ;  /* 0x000000d0d7de7223 */ /* 0x000fe200000108de */
[----:B------:R-:W-:Y:S01]  /*5de0*/  FADD.FTZ R34, R212, R223 ;  /* 0x000000dfd4227221 */ /* 0x000fe20000010000 */
[----:B------:R-:W-:Y:S01]  /*5df0*/  FADD.FTZ R212, R195, R218 ;  /* 0x000000dac3d47221 */ /* 0x000fe20000010000 */
[-C--:B------:R-:W-:Y:S01]  /*5e00*/  FFMA.FTZ R215, R215, R206.reuse, R213 ;  /* 0x000000ced7d77223 */ /* 0x080fe200000100d5 */
[C---:B------:R-:W-:Y:S01]  /*5e10*/  FMUL.FTZ R35, R193.reuse, R206 ;  /* 0x000000cec1237220 */ /* 0x040fe20000410000 */
[C---:B------:R-:W-:Y:S01]  /*5e20*/  FMUL.FTZ R223, R193.reuse, R34 ;  /* 0x00000022c1df7220 */ /* 0x040fe20000410000 */
[C---:B------:R-:W-:Y:S01]  /*5e30*/  FMUL.FTZ R213, R193.reuse, R212 ;  /* 0x000000d4c1d57220 */ /* 0x040fe20000410000 */
[-C--:B------:R-:W-:Y:S01]  /*5e40*/  FMUL.FTZ R195, R193, R208.reuse ;  /* 0x000000d0c1c37220 */ /* 0x080fe20000410000 */
[C---:B------:R-:W-:Y:S01]  /*5e50*/  FFMA.FTZ R193, R194.reuse, R208, -R35 ;  /* 0x000000d0c2c17223 */ /* 0x040fe20000010823 */
[C---:B------:R-:W-:Y:S01]  /*5e60*/  FFMA.FTZ R35, R194.reuse, R212, -R223 ;  /* 0x000000d4c2237223 */ /* 0x040fe200000108df */
[C---:B------:R-:W-:Y:S01]  /*5e70*/  FFMA.FTZ R220, R194.reuse, R34, R213 ;  /* 0x00000022c2dc7223 */ /* 0x040fe200000100d5 */
[----:B------:R-:W-:Y:S01]  /*5e80*/  FFMA.FTZ R195, R194, R206, R195 ;  /* 0x000000cec2c37223 */ /* 0x000fe200000100c3 */
[----:B------:R-:W-:Y:S01]  /*5e90*/  FFMA.FTZ R194, R66, R222, R221 ;  /* 0x000000de42c27223 */ /* 0x000fe200000100dd */
[----:B------:R-:W-:Y:S01]  /*5ea0*/  FADD.FTZ R35, R192, R35 ;  /* 0x00000023c0237221 */ /* 0x000fe20000010000 */
[----:B------:R-:W-:Y:S01]  /*5eb0*/  FADD.FTZ R191, R191, R220 ;  /* 0x000000dcbfbf7221 */ /* 0x000fe20000010000 */
[C---:B--2---:R-:W-:Y:S01]  /*5ec0*/  FMUL.FTZ R218, R219.reuse, R7 ;  /* 0x00000007dbda7220 */ /* 0x044fe20000410000 */
[----:B------:R-:W-:Y:S01]  /*5ed0*/  FMUL.FTZ R192, R219, R4 ;  /* 0x00000004dbc07220 */ /* 0x000fe20000410000 */
[C---:B------:R-:W-:Y:S01]  /*5ee0*/  FMUL.FTZ R221, R189.reuse, R35 ;  /* 0x00000023bddd7220 */ /* 0x040fe20000410000 */
[-C--:B------:R-:W-:Y:S01]  /*5ef0*/  FMUL.FTZ R220, R189, R191.reuse ;  /* 0x000000bfbddc7220 */ /* 0x080fe20000410000 */
[-C--:B0-----:R-:W-:Y:S01]  /*5f00*/  FFMA.FTZ R213, R217, R6.reuse, -R218 ;  /* 0x00000006d9d57223 */ /* 0x081fe200000108da */
[C---:B------:R-:W-:Y:S01]  /*5f10*/  FMUL.FTZ R218, R219.reuse, R6 ;  /* 0x00000006dbda7220 */ /* 0x040fe20000410000 */
[C---:B------:R-:W-:Y:S01]  /*5f20*/  FFMA.FTZ R221, R190.reuse, R191, R221 ;  /* 0x000000bfbedd7223 */ /* 0x040fe200000100dd */
[----:B------:R-:W-:Y:S01]  /*5f30*/  FFMA.FTZ R189, R190, R35, -R220 ;  /* 0x00000023bebd7223 */ /* 0x000fe200000108dc */
[-C--:B------:R-:W-:Y:S01]  /*5f40*/  FMUL.FTZ R190, R32, R196.reuse ;  /* 0x000000c420be7220 */ /* 0x080fe20000410000 */
[----:B------:R-:W-:Y:S01]  /*5f50*/  FMUL.FTZ R6, R219, R5 ;  /* 0x00000005db067220 */ /* 0x000fe20000410000 */
[----:B------:R-:W-:Y:S01]  /*5f60*/  FFMA.FTZ R7, R217, R7, R218 ;  /* 0x00000007d9077223 */ /* 0x000fe200000100da */
[----:B------:R-:W-:Y:S01]  /*5f70*/  FADD.FTZ R186, R186, R189 ;  /* 0x000000bdbaba7221 */ /* 0x000fe20000010000 */
[C---:B------:R-:W-:Y:S01]  /*5f80*/  FMUL.FTZ R189, R33.reuse, R196 ;  /* 0x000000c421bd7220 */ /* 0x040fe20000410000 */
[----:B------:R-:W-:Y:S01]  /*5f90*/  FFMA.FTZ R227, R33, R200, R190 ;  /* 0x000000c821e37223 */ /* 0x000fe200000100be */
[C---:B------:R-:W-:Y:S01]  /*5fa0*/  FMUL.FTZ R190, R32.reuse, R36 ;  /* 0x0000002420be7220 */ /* 0x040fe20000410000 */
[C---:B------:R-:W-:Y:S01]  /*5fb0*/  FFMA.FTZ R4, R217.reuse, R4, -R6 ;  /* 0x00000004d9047223 */ /* 0x040fe20000010806 */
[----:B------:R-:W-:Y:S01]  /*5fc0*/  FFMA.FTZ R189, R32, R200, -R189 ;  /* 0x000000c820bd7223 */ /* 0x000fe200000108bd */
[----:B------:R-:W-:Y:S01]  /*5fd0*/  FFMA.FTZ R5, R217, R5, R192 ;  /* 0x00000005d9057223 */ /* 0x000fe200000100c0 */
[----:B-1----:R-:W-:Y:S01]  /*5fe0*/  FADD.FTZ R6, R214, R213 ;  /* 0x000000d5d6067221 */ /* 0x002fe20000010000 */
[C---:B------:R-:W-:Y:S01]  /*5ff0*/  FMUL.FTZ R213, R33.reuse, R36 ;  /* 0x0000002421d57220 */ /* 0x040fe20000410000 */
[----:B------:R-:W-:Y:S01]  /*6000*/  FMUL.FTZ R229, R0, R189 ;  /* 0x000000bd00e57220 */ /* 0x000fe20000410000 */
[C---:B------:R-:W-:Y:S01]  /*6010*/  FMUL.FTZ R189, R33.reuse, R197 ;  /* 0x000000c521bd7220 */ /* 0x040fe20000410000 */
[CC--:B------:R-:W-:Y:S01]  /*6020*/  FMUL.FTZ R192, R33.reuse, R37.reuse ;  /* 0x0000002521c07220 */ /* 0x0c0fe20000410000 */
[C---:B------:R-:W-:Y:S01]  /*6030*/  FMUL.FTZ R214, R32.reuse, R37 ;  /* 0x0000002520d67220 */ /* 0x040fe20000410000 */
[C---:B------:R-:W-:Y:S01]  /*6040*/  FFMA.FTZ R222, R33.reuse, R198, R190 ;  /* 0x000000c621de7223 */ /* 0x040fe200000100be */
[----:B------:R-:W-:Y:S01]  /*6050*/  FFMA.FTZ R218, R32, R203, -R189 ;  /* 0x000000cb20da7223 */ /* 0x000fe200000108bd */
[----:B------:R-:W-:Y:S01]  /*6060*/  FADD.FTZ R189, RZ, R195 ;  /* 0x000000c3ffbd7221 */ /* 0x000fe20000010000 */
[C---:B------:R-:W-:Y:S01]  /*6070*/  FMUL.FTZ R217, R33.reuse, R199 ;  /* 0x000000c721d97220 */ /* 0x040fe20000410000 */
[C---:B------:R-:W-:Y:S01]  /*6080*/  FMUL.FTZ R223, R33.reuse, R202 ;  /* 0x000000ca21df7220 */ /* 0x040fe20000410000 */
[C---:B------:R-:W-:Y:S01]  /*6090*/  FMUL.FTZ R195, R33.reuse, R206 ;  /* 0x000000ce21c37220 */ /* 0x040fe20000410000 */
[----:B------:R-:W-:Y:S01]  /*60a0*/  FFMA.FTZ R193, R80, R85, R193 ;  /* 0x0000005550c17223 */ /* 0x000fe200000100c1 */
[C---:B------:R-:W-:Y:S01]  /*60b0*/  FMUL.FTZ R190, R33.reuse, R189 ;  /* 0x000000bd21be7220 */ /* 0x040fe20000410000 */
[----:B------:R-:W-:Y:S01]  /*60c0*/  FADD.FTZ R188, R188, R221 ;  /* 0x000000ddbcbc7221 */ /* 0x000fe20000010000 */
[----:B---3--:R-:W-:Y:S01]  /*60d0*/  FADD.FTZ R7, R216, R7 ;  /* 0x00000007d8077221 */ /* 0x008fe20000010000 */
[C---:B------:R-:W-:Y:S01]  /*60e0*/  FFMA.FTZ R220, R32.reuse, R198, -R213 ;  /* 0x000000c620dc7223 */ /* 0x040fe200000108d5 */
[CC--:B------:R-:W-:Y:S01]  /*60f0*/  FFMA.FTZ R219, R32.reuse, R201.reuse, -R192 ;  /* 0x000000c920db7223 */ /* 0x0c0fe200000108c0 */
[----:B------:R-:W-:Y:S01]  /*6100*/  FFMA.FTZ R221, R33, R201, R214 ;  /* 0x000000c921dd7223 */ /* 0x000fe200000100d6 */
[C---:B------:R-:W-:Y:S01]  /*6110*/  FMUL.FTZ R216, R32.reuse, R197 ;  /* 0x000000c520d87220 */ /* 0x040fe20000410000 */
[C---:B------:R-:W-:Y:S01]  /*6120*/  FMUL.FTZ R213, R32.reuse, R199 ;  /* 0x000000c720d57220 */ /* 0x040fe20000410000 */
[C---:B------:R-:W-:Y:S01]  /*6130*/  FFMA.FTZ R217, R32.reuse, R204, -R217 ;  /* 0x000000cc20d97223 */ /* 0x040fe200000108d9 */
        /* <DEDUP_REMOVED lines=10> */
[C---:B------:R-:W-:Y:S01]  /*61e0*/  FFMA.FTZ R214, R33.reuse, R205, R214 ;  /* 0x000000cd21d67223 */ /* 0x040fe200000100d6 */
[C---:B------:R-:W-:Y:S01]  /*61f0*/  FFMA.FTZ R177, R33.reuse, R208, R224 ;  /* 0x000000d021b17223 */ /* 0x040fe200000100e0 */
[----:B------:R-:W-:Y:S01]  /*6200*/  FFMA.FTZ R32, R33, R193, R32 ;  /* 0x000000c121207223 */ /* 0x000fe20000010020 */
[C---:B------:R-:W-:Y:S01]  /*6210*/  FFMA.FTZ R223, R178.reuse, R188, R223 ;  /* 0x000000bcb2df7223 */ /* 0x040fe200000100df */
[----:B------:R-:W-:Y:S01]  /*6220*/  FFMA.FTZ R33, R178, R186, -R225 ;  /* 0x000000bab2217223 */ /* 0x000fe200000108e1 */
[----:B------:R0:W-:Y:S01]  /*6230*/  @!P5 STS.128 [UR7+0x21b0], R4 ;  /* 0x0021b004ff00d988 */ /* 0x0001e20008000c07 */
[----:B------:R-:W-:Y:S01]  /*6240*/  FMUL.FTZ R192, R67, R192 ;  /* 0x000000c043c07220 */ /* 0x000fe20000410000 */
[----:B------:R-:W-:Y:S01]  /*6250*/  FADD.FTZ R164, R164, R223 ;  /* 0x000000dfa4a47221 */ /* 0x000fe20000010000 */
[----:B------:R-:W-:Y:S01]  /*6260*/  FADD.FTZ R33, R162, R33 ;  /* 0x00000021a2217221 */ /* 0x000fe20000010000 */
[----:B------:R-:W-:Y:S01]  /*6270*/  FMUL.FTZ R162, R0, -R227 ;  /* 0x800000e300a27220 */ /* 0x000fe20000410000 */
[----:B------:R-:W-:Y:S01]  /*6280*/  STS [R142+0x420], R229 ;  /* 0x000420e58e007388 */ /* 0x000fe20000000800 */
[C---:B------:R-:W-:Y:S01]  /*6290*/  FMUL.FTZ R223, R179.reuse, R164 ;  /* 0x000000a4b3df7220 */ /* 0x040fe20000410000 */
[-C--:B------:R-:W-:Y:S01]  /*62a0*/  FMUL.FTZ R179, R179, R33.reuse ;  /* 0x00000021b3b37220 */ /* 0x080fe20000410000 */
[----:B------:R-:W-:Y:S01]  /*62b0*/  FMUL.FTZ R220, R71, R220 ;  /* 0x000000dc47dc7220 */ /* 0x000fe20000410000 */
[----:B------:R1:W-:Y:S01]  /*62c0*/  STS [R141+0x4], R162 ;  /* 0x000004a28d007388 */ /* 0x0003e20000000800 */
[C---:B------:R-:W-:Y:S01]  /*62d0*/  FFMA.FTZ R223, R180.reuse, R33, -R223 ;  /* 0x00000021b4df7223 */ /* 0x040fe200000108df */
[----:B------:R-:W-:Y:S01]  /*62e0*/  FFMA.FTZ R179, R180, R164, R179 ;  /* 0x000000a4b4b37223 */ /* 0x000fe200000100b3 */
[----:B------:R-:W-:Y:S01]  /*62f0*/  FMUL.FTZ R180, R68, R217 ;  /* 0x000000d944b47220 */ /* 0x000fe20000410000 */
[----:B------:R-:W-:Y:S01]  /*6300*/  STS [R141+0x28], R192 ;  /* 0x000028c08d007388 */ /* 0x000fe20000000800 */
[----:B------:R-:W-:Y:S01]  /*6310*/  FADD.FTZ R166, R166, R223 ;  /* 0x000000dfa6a67221 */ /* 0x000fe20000010000 */
[----:B------:R-:W-:Y:S01]  /*6320*/  FADD.FTZ R168, R168, R179 ;  /* 0x000000b3a8a87221 */ /* 0x000fe20000010000 */
[C---:B0-----:R-:W-:Y:S01]  /*6330*/  FMUL.FTZ R4, R70.reuse, R219 ;  /* 0x000000db46047220 */ /* 0x041fe20000410000 */
[----:B------:R-:W-:Y:S01]  /*6340*/  FMUL.FTZ R6, R70, -R221 ;  /* 0x800000dd46067220 */ /* 0x000fe20000410000 */
[C---:B------:R-:W-:Y:S01]  /*6350*/  FMUL.FTZ R5, R181.reuse, R166 ;  /* 0x000000a6b5057220 */ /* 0x040fe20000410000 */
[----:B------:R-:W-:Y:S01]  /*6360*/  FMUL.FTZ R181, R181, R168 ;  /* 0x000000a8b5b57220 */ /* 0x000fe20000410000 */
[----:B------:R0:W-:Y:S01]  /*6370*/  STS [R141+0x20], R180 ;  /* 0x000020b48d007388 */ /* 0x0001e20000000800 */
[----:B------:R-:W-:Y:S01]  /*6380*/  FMUL.FTZ R222, R71, -R222 ;  /* 0x800000de47de7220 */ /* 0x000fe20000410000 */
[C---:B------:R-:W-:Y:S01]  /*6390*/  FFMA.FTZ R5, R182.reuse, R168, R5 ;  /* 0x000000a8b6057223 */ /* 0x040fe20000010005 */
[----:B-1----:R-:W-:Y:S01]  /*63a0*/  FFMA.FTZ R162, R182, R166, -R181 ;  /* 0x000000a6b6a27223 */ /* 0x002fe200000108b5 */
[----:B------:R-:W-:Y:S01]  /*63b0*/  STS [R141+0x10], R4 ;  /* 0x000010048d007388 */ /* 0x000fe20000000800 */
[----:B------:R-:W-:Y:S01]  /*63c0*/  FMUL.FTZ R218, R69, R218 ;  /* 0x000000da45da7220 */ /* 0x000fe20000410000 */
[----:B------:R-:W-:Y:S01]  /*63d0*/  FADD.FTZ R170, R170, R5 ;  /* 0x00000005aaaa7221 */ /* 0x000fe20000010000 */
[----:B------:R-:W-:Y:S01]  /*63e0*/  FADD.FTZ R162, R169, R162 ;  /* 0x000000a2a9a27221 */ /* 0x000fe20000010000 */
[----:B------:R1:W-:Y:S01]  /*63f0*/  STS [R141+0x14], R6 ;  /* 0x000014068d007388 */ /* 0x0003e20000000800 */
[----:B------:R-:W-:Y:S01]  /*6400*/  FMUL.FTZ R216, R69, -R216 ;  /* 0x800000d845d87220 */ /* 0x000fe20000410000 */
[C---:B------:R-:W-:Y:S01]  /*6410*/  FMUL.FTZ R5, R183.reuse, R170 ;  /* 0x000000aab7057220 */ /* 0x040fe20000410000 */
[----:B------:R-:W-:Y:S01]  /*6420*/  FMUL.FTZ R183, R183, R162 ;  /* 0x000000a2b7b77220 */ /* 0x000fe20000410000 */
[----:B------:R-:W-:Y:S01]  /*6430*/  FMUL.FTZ R182, R68, -R213 ;  /* 0x800000d544b67220 */ /* 0x000fe20000410000 */
[----:B------:R-:W-:Y:S01]  /*6440*/  FMUL.FTZ R214, R67, -R214 ;  /* 0x800000d643d67220 */ /* 0x000fe20000410000 */
[C---:B------:R-:W-:Y:S01]  /*6450*/  FFMA.FTZ R178, R184.reuse, R162, -R5 ;  /* 0x000000a2b8b27223 */ /* 0x040fe20000010805 */
[----:B------:R-:W-:Y:S01]  /*6460*/  FFMA.FTZ R183, R184, R170, R183 ;  /* 0x000000aab8b77223 */ /* 0x000fe200000100b7 */
[----:B0-----:R-:W-:Y:S01]  /*6470*/  FMUL.FTZ R180, R66, -R177 ;  /* 0x800000b142b47220 */ /* 0x001fe20000410000 */
[----:B------:R-:W-:Y:S01]  /*6480*/  FMUL.FTZ R190, R65, R190 ;  /* 0x000000be41be7220 */ /* 0x000fe20000410000 */
[----:B------:R-:W-:Y:S01]  /*6490*/  FADD.FTZ R178, R171, R178 ;  /* 0x000000b2abb27221 */ /* 0x000fe20000010000 */
[----:B------:R-:W-:Y:S01]  /*64a0*/  FADD.FTZ R172, R172, R183 ;  /* 0x000000b7acac7221 */ /* 0x000fe20000010000 */
[----:B-1----:R-:W-:Y:S01]  /*64b0*/  FMUL.FTZ R6, R66, R195 ;  /* 0x000000c342067220 */ /* 0x002fe20000410000 */
[----:B------:R-:W-:Y:S01]  /*64c0*/  FMUL.FTZ R192, R65, -R32 ;  /* 0x8000002041c07220 */ /* 0x000fe20000410000 */
[C---:B------:R-:W-:Y:S01]  /*64d0*/  FMUL.FTZ R4, R185.reuse, R178 ;  /* 0x000000b2b9047220 */ /* 0x040fe20000410000 */
[----:B------:R-:W-:Y:S01]  /*64e0*/  FMUL.FTZ R185, R185, R172 ;  /* 0x000000acb9b97220 */ /* 0x000fe20000410000 */
[----:B------:R-:W-:Y:S01]  /*64f0*/  STS [R141+0x8], R220 ;  /* 0x000008dc8d007388 */ /* 0x000fe20000000800 */
[----:B------:R-:W-:Y:S01]  /*6500*/  FMUL.FTZ R171, R172, R94 ;  /* 0x0000005eacab7220 */ /* 0x000fe20000410000 */
[C---:B------:R-:W-:Y:S01]  /*6510*/  FFMA.FTZ R5, R187.reuse, R172, R4 ;  /* 0x000000acbb057223 */ /* 0x040fe20000010004 */
[----:B------:R-:W-:Y:S01]  /*6520*/  FFMA.FTZ R4, R187, R178, -R185 ;  /* 0x000000b2bb047223 */ /* 0x000fe200000108b9 */
[----:B------:R-:W-:Y:S01]  /*6530*/  STS [R141+0xc], R222 ;  /* 0x00000cde8d007388 */ /* 0x000fe20000000800 */
[-C--:B------:R-:W-:Y:S01]  /*6540*/  FFMA.FTZ R198, R87, -R94.reuse, R198 ;  /* 0x8000005e57c67223 */ /* 0x080fe200000100c6 */
[----:B------:R-:W-:Y:S01]  /*6550*/  FADD.FTZ R174, R174, R5 ;  /* 0x00000005aeae7221 */ /* 0x000fe20000010000 */
[----:B------:R-:W-:Y:S01]  /*6560*/  FADD.FTZ R173, R173, R4 ;  /* 0x00000004adad7221 */ /* 0x000fe20000010000 */
[----:B------:R-:W-:Y:S01]  /*6570*/  STS [R141+0x18], R218 ;  /* 0x000018da8d007388 */ /* 0x000fe20000000800 */
[----:B------:R-:W-:Y:S01]  /*6580*/  FMUL.FTZ R177, R178, R94 ;  /* 0x0000005eb2b17220 */ /* 0x000fe20000410000 */
[----:B------:R-:W-:Y:S01]  /*6590*/  FMUL.FTZ R179, R36, R171 ;  /* 0x000000ab24b37220 */ /* 0x000fe20000410000 */
[-C--:B------:R-:W-:Y:S01]  /*65a0*/  FMUL.FTZ R5, R173, R96.reuse ;  /* 0x00000060ad057220 */ /* 0x080fe20000410000 */
[----:B------:R-:W-:Y:S01]  /*65b0*/  STS [R141+0x1c], R216 ;  /* 0x00001cd88d007388 */ /* 0x000fe20000000800 */
[-C--:B------:R-:W-:Y:S01]  /*65c0*/  FFMA.FTZ R200, R89, -R96.reuse, R200 ;  /* 0x8000006059c87223 */ /* 0x080fe200000100c8 */
[----:B------:R-:W-:Y:S01]  /*65d0*/  FMUL.FTZ R169, R174, R96 ;  /* 0x00000060aea97220 */ /* 0x000fe20000410000 */
[----:B------:R-:W-:Y:S01]  /*65e0*/  FMUL.FTZ R4, R196, R5 ;  /* 0x00000005c4047220 */ /* 0x000fe20000410000 */
[----:B------:R0:W-:Y:S01]  /*65f0*/  STS [R141+0x24], R182 ;  /* 0x000024b68d007388 */ /* 0x0001e20000000800 */
[----:B------:R-:W-:Y:S01]  /*6600*/  FMUL.FTZ R32, R170, R97 ;  /* 0x00000061aa207220 */ /* 0x000fe20000410000 */
[-C--:B------:R-:W-:Y:S01]  /*6610*/  FMUL.FTZ R7, R196, R169.reuse ;  /* 0x000000a9c4077220 */ /* 0x080fe20000410000 */
[----:B------:R-:W-:Y:S01]  /*6620*/  FFMA.FTZ R4, R200, R169, R4 ;  /* 0x000000a9c8047223 */ /* 0x000fe20000010004 */
[----:B------:R1:W-:Y:S01]  /*6630*/  STS [R141+0x2c], R214 ;  /* 0x00002cd68d007388 */ /* 0x0003e20000000800 */
[----:B------:R-:W-:Y:S01]  /*6640*/  FFMA.FTZ R201, R86, -R97, R201 ;  /* 0x8000006156c97223 */ /* 0x000fe200000100c9 */
[----:B------:R-:W-:Y:S01]  /*6650*/  FFMA.FTZ R7, R200, R5, -R7 ;  /* 0x00000005c8077223 */ /* 0x000fe20000010807 */
[----:B------:R-:W-:Y:S01]  /*6660*/  FADD.FTZ R4, RZ, R4 ;  /* 0x00000004ff047221 */ /* 0x000fe20000010000 */
[----:B------:R2:W-:Y:S01]  /*6670*/  STS [R141+0x30], R6 ;  /* 0x000030068d007388 */ /* 0x0005e20000000800 */
[----:B------:R-:W-:Y:S01]  /*6680*/  FMUL.FTZ R184, R37, R32 ;  /* 0x0000002025b87220 */ /* 0x000fe20000410000 */
[----:B------:R-:W-:Y:S01]  /*6690*/  FADD.FTZ R7, RZ, R7 ;  /* 0x00000007ff077221 */ /* 0x000fe20000010000 */
[----:B0-----:R-:W-:Y:S01]  /*66a0*/  FMUL.FTZ R182, R162, R97 ;  /* 0x00000061a2b67220 */ /* 0x001fe20000410000 */
[----:B------:R0:W-:Y:S01]  /*66b0*/  STS [R141+0x34], R180 ;  /* 0x000034b48d007388 */ /* 0x0001e20000000800 */
[-C--:B------:R-:W-:Y:S01]  /*66c0*/  FFMA.FTZ R204, R83, -R92.reuse, R204 ;  /* 0x8000005c53cc7223 */ /* 0x080fe200000100cc */
[----:B------:R-:W-:Y:S01]  /*66d0*/  FMUL.FTZ R183, R33, R92 ;  /* 0x0000005c21b77220 */ /* 0x000fe20000410000 */
[----:B-1----:R-:W-:Y:S01]  /*66e0*/  IADD3 R214, PT, PT, R64, R159, RZ ;  /* 0x0000009f40d67210 */ /* 0x002fe20007ffe0ff */
[----:B------:R-:W-:Y:S01]  /*66f0*/  STS [R141+0x38], R190 ;  /* 0x000038be8d007388 */ /* 0x000fe20000000800 */
[----:B------:R-:W-:Y:S01]  /*6700*/  FFMA.FTZ R208, R81, -R88, R208 ;  /* 0x8000005851d07223 */ /* 0x000fe200000100d0 */
[-C--:B--2---:R-:W-:Y:S01]  /*6710*/  FFMA.FTZ R6, R198, R177.reuse, -R179 ;  /* 0x000000b1c6067223 */ /* 0x084fe200000108b3 */
[----:B------:R-:W-:Y:S01]  /*6720*/  FMUL.FTZ R177, R36, R177 ;  /* 0x000000b124b17220 */ /* 0x000fe20000410000 */
[----:B------:R1:W-:Y:S01]  /*6730*/  STS [R141+0x3c], R192 ;  /* 0x00003cc08d007388 */ /* 0x0003e20000000800 */
[----:B------:R-:W-:Y:S01]  /*6740*/  FMUL.FTZ R179, R166, R95 ;  /* 0x0000005fa6b37220 */ /* 0x000fe20000410000 */
[----:B------:R-:W-:Y:S01]  /*6750*/  FADD.FTZ R6, R7, R6 ;  /* 0x0000000607067221 */ /* 0x000fe20000010000 */
[----:B------:R-:W-:Y:S01]  /*6760*/  FFMA.FTZ R177, R198, R171, R177 ;  /* 0x000000abc6b17223 */ /* 0x000fe200000100b1 */
[----:B------:R-:W-:Y:S01]  /*6770*/  BAR.SYNC.DEFER_BLOCKING 0x0 ;  /* 0x0000000000007b1d */ /* 0x000fe20000010000 */
[-C--:B0-----:R-:W-:Y:S01]  /*6780*/  FFMA.FTZ R180, R84, -R95.reuse, R203 ;  /* 0x8000005f54b47223 */ /* 0x081fe200000100cb */
[-C--:B------:R-:W-:Y:S01]  /*6790*/  FFMA.FTZ R7, R201, R182.reuse, -R184 ;  /* 0x000000b6c9077223 */ /* 0x080fe200000108b8 */
[----:B------:R-:W-:Y:S01]  /*67a0*/  FADD.FTZ R4, R4, R177 ;  /* 0x000000b104047221 */ /* 0x000fe20000010000 */
[----:B------:R-:W-:Y:S01]  /*67b0*/  FMUL.FTZ R177, R168, R95 ;  /* 0x0000005fa8b17220 */ /* 0x000fe20000410000 */
[----:B------:R-:W-:Y:S01]  /*67c0*/  FMUL.FTZ R184, R37, R182 ;  /* 0x000000b625b87220 */ /* 0x000fe20000410000 */
[----:B------:R-:W-:Y:S01]  /*67d0*/  FMUL.FTZ R182, R164, R92 ;  /* 0x0000005ca4b67220 */ /* 0x000fe20000410000 */
[----:B------:R-:W-:Y:S01]  /*67e0*/  FADD.FTZ R6, R6, R7 ;  /* 0x0000000706067221 */ /* 0x000fe20000010000 */
[----:B------:R-:W-:Y:S01]  /*67f0*/  FMUL.FTZ R5, R197, R177 ;  /* 0x000000b1c5057220 */ /* 0x000fe20000410000 */
[----:B------:R-:W-:Y:S01]  /*6800*/  LEA R214, R63, -R214, 0x1 ;  /* 0x800000d63fd67211 */ /* 0x000fe200078e08ff */
[----:B------:R-:W-:Y:S01]  /*6810*/  FMUL.FTZ R185, R199, R182 ;  /* 0x000000b6c7b97220 */ /* 0x000fe20000410000 */
[----:B-1----:R-:W-:Y:S01]  /*6820*/  FMUL.FTZ R192, R175, R193 ;  /* 0x000000c1afc07220 */ /* 0x002fe20000410000 */
[-C--:B------:R-:W-:Y:S01]  /*6830*/  FFMA.FTZ R181, R180, R179.reuse, -R5 ;  /* 0x000000b3b4b57223 */ /* 0x080fe20000010805 */
[----:B------:R-:W-:Y:S01]  /*6840*/  FFMA.FTZ R5, R201, R32, R184 ;  /* 0x00000020c9057223 */ /* 0x000fe200000100b8 */
[----:B------:R-:W-:Y:S01]  /*6850*/  FMUL.FTZ R179, R197, R179 ;  /* 0x000000b3c5b37220 */ /* 0x000fe20000410000 */
[-C--:B------:R-:W-:Y:S01]  /*6860*/  FFMA.FTZ R185, R204, R183.reuse, -R185 ;  /* 0x000000b7ccb97223 */ /* 0x080fe200000108b9 */
[----:B------:R-:W-:Y:S01]  /*6870*/  FMUL.FTZ R183, R199, R183 ;  /* 0x000000b7c7b77220 */ /* 0x000fe20000410000 */
[----:B------:R-:W-:Y:S01]  /*6880*/  FADD.FTZ R4, R4, R5 ;  /* 0x0000000504047221 */ /* 0x000fe20000010000 */
[----:B------:R-:W-:Y:S01]  /*6890*/  FFMA.FTZ R179, R180, R177, R179 ;  /* 0x000000b1b4b37223 */ /* 0x000fe200000100b3 */
[----:B------:R-:W-:Y:S01]  /*68a0*/  FADD.FTZ R6, R6, R181 ;  /* 0x000000b506067221 */ /* 0x000fe20000010000 */
[----:B------:R-:W-:Y:S01]  /*68b0*/  FFMA.FTZ R183, R204, R182, R183 ;  /* 0x000000b6ccb77223 */ /* 0x000fe200000100b7 */
[-C--:B------:R-:W-:Y:S01]  /*68c0*/  FFMA.FTZ R184, R82, -R93.reuse, R205 ;  /* 0x8000005d52b87223 */ /* 0x080fe200000100cd */
[----:B------:R-:W-:Y:S01]  /*68d0*/  FADD.FTZ R4, R4, R179 ;  /* 0x000000b304047221 */ /* 0x000fe20000010000 */
[-C--:B------:R-:W-:Y:S01]  /*68e0*/  FMUL.FTZ R179, R188, R93.reuse ;  /* 0x0000005dbcb37220 */ /* 0x080fe20000410000 */
[----:B------:R0:W1:Y:S01]  /*68f0*/  LDS R187, [R140+0x4a0] ;  /* 0x0004a0008cbb7984 */ /* 0x0000620000000800 */
[----:B------:R-:W-:Y:S01]  /*6900*/  FMUL.FTZ R5, R186, R93 ;  /* 0x0000005dba057220 */ /* 0x000fe20000410000 */
[-C--:B------:R-:W-:Y:S01]  /*6910*/  FMUL.FTZ R181, R191, R88.reuse ;  /* 0x00000058bfb57220 */ /* 0x080fe20000410000 */
[----:B------:R-:W-:Y:S01]  /*6920*/  FMUL.FTZ R7, R202, R179 ;  /* 0x000000b3ca077220 */ /* 0x000fe20000410000 */
[----:B------:R-:W-:Y:S01]  /*6930*/  ISETP.GE.AND P6, PT, R214, 0x1, PT ;  /* 0x00000001d600780c */ /* 0x000fe20003fc6270 */
[----:B------:R-:W-:Y:S01]  /*6940*/  FADD.FTZ R4, R4, R183 ;  /* 0x000000b704047221 */ /* 0x000fe20000010000 */
[----:B------:R-:W-:Y:S01]  /*6950*/  FADD.FTZ R6, R6, R185 ;  /* 0x000000b906067221 */ /* 0x000fe20000010000 */
[-C--:B------:R-:W-:Y:S01]  /*6960*/  FFMA.FTZ R7, R184, R5.reuse, -R7 ;  /* 0x00000005b8077223 */ /* 0x080fe20000010807 */
[----:B------:R-:W-:Y:S01]  /*6970*/  FMUL.FTZ R5, R202, R5 ;  /* 0x00000005ca057220 */ /* 0x000fe20000410000 */
[----:B------:R-:W-:Y:S01]  /*6980*/  FMUL.FTZ R183, R35, R88 ;  /* 0x0000005823b77220 */ /* 0x000fe20000410000 */
[----:B------:R-:W-:Y:S01]  /*6990*/  FMUL.FTZ R185, R206, R181 ;  /* 0x000000b5ceb97220 */ /* 0x000fe20000410000 */
[----:B------:R-:W-:Y:S01]  /*69a0*/  FADD.FTZ R6, R6, R7 ;  /* 0x0000000706067221 */ /* 0x000fe20000010000 */
[----:B------:R-:W-:Y:S01]  /*69b0*/  FFMA.FTZ R5, R184, R179, R5 ;  /* 0x000000b3b8057223 */ /* 0x000fe20000010005 */
[----:B------:R-:W-:Y:S01]  /*69c0*/  FFMA.FTZ R190, -R66, R215, R207 ;  /* 0x000000d742be7223 */ /* 0x000fe200000101cf */
[-C--:B------:R-:W-:Y:S01]  /*69d0*/  FFMA.FTZ R185, R208, R183.reuse, -R185 ;  /* 0x000000b7d0b97223 */ /* 0x080fe200000108b9 */
[----:B------:R-:W-:Y:S01]  /*69e0*/  FMUL.FTZ R183, R206, R183 ;  /* 0x000000b7ceb77220 */ /* 0x000fe20000410000 */
[----:B------:R-:W-:Y:S01]  /*69f0*/  FADD.FTZ R4, R4, R5 ;  /* 0x0000000504047221 */ /* 0x000fe20000010000 */
[-C--:B------:R-:W-:Y:S01]  /*6a00*/  FMUL.FTZ R5, R175, R189.reuse ;  /* 0x000000bdaf057220 */ /* 0x080fe20000410000 */
[----:B------:R-:W-:Y:S01]  /*6a10*/  FFMA.FTZ R192, R176, R189, R192 ;  /* 0x000000bdb0c07223 */ /* 0x000fe200000100c0 */
[----:B------:R-:W-:Y:S01]  /*6a20*/  FFMA.FTZ R183, R208, R181, R183 ;  /* 0x000000b5d0b77223 */ /* 0x000fe200000100b7 */
[----:B------:R-:W-:Y:S01]  /*6a30*/  FADD.FTZ R185, R6, R185 ;  /* 0x000000b906b97221 */ /* 0x000fe20000010000 */
[----:B------:R-:W-:Y:S01]  /*6a40*/  FFMA.FTZ R5, R176, R193, -R5 ;  /* 0x000000c1b0057223 */ /* 0x000fe20000010805 */
[----:B------:R-:W-:Y:S01]  /*6a50*/  ISETP.GE.AND P3, PT, R214, 0x21, PT ;  /* 0x00000021d600780c */ /* 0x000fe20003f66270 */
[----:B------:R-:W-:Y:S01]  /*6a60*/  FADD.FTZ R4, R4, R183 ;  /* 0x000000b704047221 */ /* 0x000fe20000010000 */
[----:B------:R-:W-:-:S02]  /*6a70*/  ISETP.GE.AND P2, PT, R214, 0x41, PT ;  /* 0x00000041d600780c */ /* 0x000fc40003f46270 */
[C---:B------:R-:W-:Y:S02]  /*6a80*/  ISETP.GE.AND P1, PT, R214.reuse, 0x61, PT ;  /* 0x00000061d600780c */ /* 0x040fe40003f26270 */
[----:B------:R-:W-:Y:S01]  /*6a90*/  ISETP.GE.AND P0, PT, R214, 0x81, PT ;  /* 0x00000081d600780c */ /* 0x000fe20003f06270 */
[----:B0-----:R-:W-:-:S12]  /*6aa0*/  @!P6 BRA `(.L_x_15651) ;  /* 0x000000000008e947 */ /* 0x001fd80003800000 */
[----:B------:R-:W0:Y:S04]  /*6ab0*/  LDS R7, [R144+0x420] ;  /* 0x0004200090077984 */ /* 0x000e280000000800 */
[----:B0-----:R0:W-:Y:S02]  /*6ac0*/  REDG.E.ADD.F32.FTZ.RN.STRONG.GPU desc[UR16][R2.64], R7 ;  /* 0x00000007020079a6 */ /* 0x0011e4000c12f310 */
.L_x_15651:
[----:B------:R-:W-:Y:S05]  /*6ad0*/  BSYNC.RECONVERGENT B0 ;  /* 0x0000000000007941 */ /* 0x000fea0003800200 */
.L_x_15650:
[----:B------:R-:W-:Y:S01]  /*6ae0*/  BSSY.RECONVERGENT B0, `(.L_x_15652) ;  /* 0x0000004000007945 */ /* 0x000fe20003800200 */
[----:B------:R-:W-:-:S03]  /*6af0*/  ISETP.GE.AND P6, PT, R214, 0xa1, PT ;  /* 0x000000a1d600780c */ /* 0x000fc60003fc6270 */
[----:B------:R-:W-:Y:S10]  /*6b00*/  @!P3 BRA `(.L_x_15653) ;  /* 0x000000000004b947 */ /* 0x000ff40003800000 */
[----:B-1----:R2:W-:Y:S02]  /*6b10*/  REDG.E.ADD.F32.FTZ.RN.STRONG.GPU desc[UR16][R2.64+0x80], R187 ;  /* 0x000080bb020079a6 */ /* 0x0025e4000c12f310 */
.L_x_15653:
[----:B------:R-:W-:Y:S05]  /*6b20*/  BSYNC.RECONVERGENT B0 ;  /* 0x0000000000007941 */ /* 0x000fea0003800200 */
.L_x_15652:
[----:B0-----:R0:W3:Y:S01]  /*6b30*/  LDS R7, [R139+0x520] ;  /* 0x000520008b077984 */ /* 0x0010e20000000800 */
[----:B------:R-:W-:Y:S04]  /*6b40*/  BSSY.RECONVERGENT B0, `(.L_x_15654) ;  /* 0x0000003000007945 */ /* 0x000fe80003800200 */
[----:B------:R-:W-:Y:S05]  /*6b50*/  @!P2 BRA `(.L_x_15655) ;  /* 0x000000000004a947 */ /* 0x000fea0003800000 */
[----:B---3--:R4:W-:Y:S02]  /*6b60*/  REDG.E.ADD.F32.FTZ.RN.STRONG.GPU desc[UR16][R2.64+0x100], R7 ;  /* 0x00010007020079a6 */ /* 0x0089e4000c12f310 */
.L_x_15655:
[----:B------:R-:W-:Y:S05]  /*6b70*/  BSYNC.RECONVERGENT B0 ;  /* 0x0000000000007941 */ /* 0x000fea0003800200 */
.L_x_15654:
[----:B---34-:R3:W4:Y:S01]  /*6b80*/  LDS R7, [R138+0x5a0] ;  /* 0x0005a0008a077984 */ /* 0x0187220000000800 */
[----:B------:R-:W-:Y:S04]  /*6b90*/  BSSY.RECONVERGENT B0, `(.L_x_15656) ;  /* 0x0000003000007945 */ /* 0x000fe80003800200 */
[----:B------:R-:W-:Y:S05]  /*6ba0*/  @!P1 BRA `(.L_x_15657) ;  /* 0x0000000000049947 */ /* 0x000fea0003800000 */
[----:B----4-:R4:W-:Y:S02]  /*6bb0*/  REDG.E.ADD.F32.FTZ.RN.STRONG.GPU desc[UR16][R2.64+0x180], R7 ;  /* 0x00018007020079a6 */ /* 0x0109e4000c12f310 */
.L_x_15657:
[----:B------:R-:W-:Y:S05]  /*6bc0*/  BSYNC.RECONVERGENT B0 ;  /* 0x0000000000007941 */ /* 0x000fea0003800200 */
.L_x_15656:
[----:B----4-:R4:W0:Y:S01]  /*6bd0*/  LDS R7, [R137+0x620] ;  /* 0x0006200089077984 */ /* 0x0108220000000800 */
[----:B------:R-:W-:Y:S04]  /*6be0*/  BSSY.RECONVERGENT B0, `(.L_x_15658) ;  /* 0x0000003000007945 */ /* 0x000fe80003800200 */
[----:B------:R-:W-:Y:S05]  /*6bf0*/  @!P0 BRA `(.L_x_15659) ;  /* 0x0000000000048947 */ /* 0x000fea0003800000 */
[----:B0-----:R0:W-:Y:S02]  /*6c00*/  REDG.E.ADD.F32.FTZ.RN.STRONG.GPU desc[UR16][R2.64+0x200], R7 ;  /* 0x00020007020079a6 */ /* 0x0011e4000c12f310 */
.L_x_15659:
[----:B------:R-:W-:Y:S05]  /*6c10*/  BSYNC.RECONVERGENT B0 ;  /* 0x0000000000007941 */ /* 0x000fea0003800200 */
.L_x_15658:
[----:B0-----:R0:W0:Y:S01]  /*6c20*/  LDS R7, [R136+0x6a0] ;  /* 0x0006a00088077984 */ /* 0x0010220000000800 */
[----:B------:R-:W-:Y:S04]  /*6c30*/  BSSY.RECONVERGENT B0, `(.L_x_15660) ;  /* 0x0000003000007945 */ /* 0x000fe80003800200 */
[----:B------:R-:W-:Y:S05]  /*6c40*/  @!P6 BRA `(.L_x_15661) ;  /* 0x000000000004e947 */ /* 0x000fea0003800000 */
[----:B0-----:R0:W-:Y:S02]  /*6c50*/  REDG.E.ADD.F32.FTZ.RN.STRONG.GPU desc[UR16][R2.64+0x280], R7 ;  /* 0x00028007020079a6 */ /* 0x0011e4000c12f310 */
.L_x_15661:
[----:B------:R-:W-:Y:S05]  /*6c60*/  BSYNC.RECONVERGENT B0 ;  /* 0x0000000000007941 */ /* 0x000fea0003800200 */
.L_x_15660:
        /* <DEDUP_REMOVED lines=9> */
.L_x_15663:
[----:B------:R-:W-:Y:S05]  /*6d00*/  BSYNC.RECONVERGENT B0 ;  /* 0x0000000000007941 */ /* 0x000fea0003800200 */
.L_x_15662:
[----:B0-----:R0:W0:Y:S01]  /*6d10*/  LDS R7, [R134+0x7a0] ;  /* 0x0007a00086077984 */ /* 0x0010220000000800 */
[----:B------:R-:W-:Y:S04]  /*6d20*/  BSSY.RECONVERGENT B0, `(.L_x_15664) ;  /* 0x0000003000007945 */ /* 0x000fe80003800200 */
[----:B------:R-:W-:Y:S05]  /*6d30*/  @!P0 BRA `(.L_x_15665) ;  /* 0x0000000000048947 */ /* 0x000fea0003800000 */
[----:B0-----:R0:W-:Y:S02]  /*6d40*/  REDG.E.ADD.F32.FTZ.RN.STRONG.GPU desc[UR16][R2.64+0x380], R7 ;  /* 0x00038007020079a6 */ /* 0x0011e4000c12f310 */
.L_x_15665:
[----:B------:R-:W-:Y:S05]  /*6d50*/  BSYNC.RECONVERGENT B0 ;  /* 0x0000000000007941 */ /* 0x000fea0003800200 */
.L_x_15664:
[----:B0-----:R0:W0:Y:S01]  /*6d60*/  LDS R7, [R133+0x820] ;  /* 0x0008200085077984 */ /* 0x0010220000000800 */
[----:B------:R-:W-:Y:S04]  /*6d70*/  BSSY.RECONVERGENT B0, `(.L_x_15666) ;  /* 0x0000003000007945 */ /* 0x000fe80003800200 */
[----:B------:R-:W-:Y:S05]  /*6d80*/  @!P1 BRA `(.L_x_15667) ;  /* 0x0000000000049947 */ /* 0x000fea0003800000 */
[----:B0-----:R0:W-:Y:S02]  /*6d90*/  REDG.E.ADD.F32.FTZ.RN.STRONG.GPU desc[UR16][R2.64+0x400], R7 ;  /* 0x00040007020079a6 */ /* 0x0011e4000c12f310 */
.L_x_15667:
[----:B------:R-:W-:Y:S05]  /*6da0*/  BSYNC.RECONVERGENT B0 ;  /* 0x0000000000007941 */ /* 0x000fea0003800200 */
.L_x_15666:
[----:B0-----:R0:W0:Y:S01]  /*6db0*/  LDS R7, [R131+0x8a0] ;  /* 0x0008a00083077984 */ /* 0x0010220000000800 */
[----:B------:R-:W-:Y:S04]  /*6dc0*/  BSSY.RECONVERGENT B0, `(.L_x_15668) ;  /* 0x0000003000007945 */ /* 0x000fe80003800200 */
[----:B------:R-:W-:Y:S05]  /*6dd0*/  @!P2 BRA `(.L_x_15669) ;  /* 0x000000000004a947 */ /* 0x000fea0003800000 */
[----:B0-----:R0:W-:Y:S02]  /*6de0*/  REDG.E.ADD.F32.FTZ.RN.STRONG.GPU desc[UR16][R2.64+0x480], R7 ;  /* 0x00048007020079a6 */ /* 0x0011e4000c12f310 */
.L_x_15669:
[----:B------:R-:W-:Y:S05]  /*6df0*/  BSYNC.RECONVERGENT B0 ;  /* 0x0000000000007941 */ /* 0x000fea0003800200 */
.L_x_15668:
[----:B0-----:R0:W0:Y:S01]  /*6e00*/  LDS R7, [R129+0x920] ;  /* 0x0009200081077984 */ /* 0x0010220000000800 */
[----:B------:R-:W-:Y:S04]  /*6e10*/  BSSY.RECONVERGENT B0, `(.L_x_15670) ;  /* 0x0000003000007945 */ /* 0x000fe80003800200 */
[----:B------:R-:W-:Y:S05]  /*6e20*/  @!P3 BRA `(.L_x_15671) ;  /* 0x000000000004b947 */ /* 0x000fea0003800000 */
[----:B0-----:R0:W-:Y:S02]  /*6e30*/  REDG.E.ADD.F32.FTZ.RN.STRONG.GPU desc[UR16][R2.64+0x500], R7 ;  /* 0x00050007020079a6 */ /* 0x0011e4000c12f310 */
.L_x_15671:
[----:B------:R-:W-:Y:S05]  /*6e40*/  BSYNC.RECONVERGENT B0 ;  /* 0x0000000000007941 */ /* 0x000fea0003800200 */
.L_x_15670:
        /* <DEDUP_REMOVED lines=10> */
.L_x_15673:
[----:B------:R-:W-:Y:S05]  /*6ef0*/  BSYNC.RECONVERGENT B0 ;  /* 0x0000000000007941 */ /* 0x000fea0003800200 */
.L_x_15672:
[----:B0-----:R0:W0:Y:S01]  /*6f00*/  LDS R7, [R125+0xa20] ;  /* 0x000a20007d077984 */ /* 0x0010220000000800 */
[----:B------:R-:W-:Y:S01]  /*6f10*/  BSSY.RECONVERGENT B0, `(.L_x_15674) ;  /* 0x0000006000007945 */ /* 0x000fe20003800200 */
[-C--:B------:R-:W-:Y:S01]  /*6f20*/  FMUL.FTZ R6, R212, R85.reuse ;  /* 0x00000055d4067220 */ /* 0x080fe20000410000 */
[----:B------:R-:W-:Y:S01]  /*6f30*/  FFMA.FTZ R193, R80, -R85, R193 ;  /* 0x8000005550c17223 */ /* 0x000fe200000100c1 */
[----:B------:R-:W-:Y:S01]  /*6f40*/  FMUL.FTZ R214, R189, R176 ;  /* 0x000000b0bdd67220 */ /* 0x000fe20000410000 */
[----:B------:R-:W-:Y:S06]  /*6f50*/  @!P0 BRA `(.L_x_15675) ;  /* 0x0000000000048947 */ /* 0x000fec0003800000 */
[----:B0-----:R0:W-:Y:S02]  /*6f60*/  REDG.E.ADD.F32.FTZ.RN.STRONG.GPU desc[UR16][R2.64+0x600], R7 ;  /* 0x00060007020079a6 */ /* 0x0011e4000c12f310 */
.L_x_15675:
[----:B------:R-:W-:Y:S05]  /*6f70*/  BSYNC.RECONVERGENT B0 ;  /* 0x0000000000007941 */ /* 0x000fea0003800200 */
.L_x_15674:
[----:B0-----:R0:W0:Y:S01]  /*6f80*/  LDS R7, [R123+0xaa0] ;  /* 0x000aa0007b077984 */ /* 0x0010220000000800 */
[----:B------:R-:W-:Y:S01]  /*6f90*/  BSSY.RECONVERGENT B0, `(.L_x_15676) ;  /* 0x0000005000007945 */ /* 0x000fe20003800200 */
[-C--:B------:R-:W-:Y:S01]  /*6fa0*/  FFMA.FTZ R214, R193, R6.reuse, -R214 ;  /* 0x00000006c1d67223 */ /* 0x080fe200000108d6 */
[----:B------:R-:W-:Y:S02]  /*6fb0*/  FMUL.FTZ R6, R189, R6 ;  /* 0x00000006bd067220 */ /* 0x000fe40000410000 */
[----:B------:R-:W-:Y:S05]  /*6fc0*/  @!P1 BRA `(.L_x_15677) ;  /* 0x0000000000049947 */ /* 0x000fea0003800000 */
[----:B0-----:R0:W-:Y:S02]  /*6fd0*/  REDG.E.ADD.F32.FTZ.RN.STRONG.GPU desc[UR16][R2.64+0x680], R7 ;  /* 0x00068007020079a6 */ /* 0x0011e4000c12f310 */
.L_x_15677:
[----:B------:R-:W-:Y:S05]  /*6fe0*/  BSYNC.RECONVERGENT B0 ;  /* 0x0000000000007941 */ /* 0x000fea0003800200 */
.L_x_15676:
[----:B------:R1:W1:Y:S01]  /*6ff0*/  LDS R175, [R121+0xb20] ;  /* 0x000b200079af7984 */ /* 0x0002620000000800 */
[----:B------:R-:W-:Y:S01]  /*7000*/  BSSY.RECONVERGENT B0, `(.L_x_15678) ;  /* 0x0000004000007945 */ /* 0x000fe20003800200 */
[----:B0-----:R-:W-:-:S03]  /*7010*/  FFMA.FTZ R7, R193, R176, R6 ;  /* 0x000000b0c1077223 */ /* 0x001fc60000010006 */
[----:B------:R-:W-:Y:S05]  /*7020*/  @!P2 BRA `(.L_x_15679) ;  /* 0x000000000004a947 */ /* 0x000fea0003800000 */
[----:B-1----:R0:W-:Y:S02]  /*7030*/  REDG.E.ADD.F32.FTZ.RN.STRONG.GPU desc[UR16][R2.64+0x700], R175 ;  /* 0x000700af020079a6 */ /* 0x0021e4000c12f310 */
.L_x_15679:
[----:B------:R-:W-:Y:S05]  /*7040*/  BSYNC.RECONVERGENT B0 ;  /* 0x0000000000007941 */ /* 0x000fea0003800200 */
.L_x_15678:
[----:B------:R-:W-:Y:S01]  /*7050*/  FADD.FTZ R4, R4, R7 ;  /* 0x0000000704047221 */ /* 0x000fe20000010000 */
[----:B------:R-:W-:Y:S01]  /*7060*/  BSSY.RECONVERGENT B0, `(.L_x_15680) ;  /* 0x0000006000007945 */ /* 0x000fe20003800200 */
[----:B------:R0:W0:Y:S01]  /*7070*/  LDS R7, [R119+0xba0] ;  /* 0x000ba00077077984 */ /* 0x0000220000000800 */
[----:B------:R-:W-:Y:S01]  /*7080*/  FFMA.FTZ R6, R65, R5, R194 ;  /* 0x0000000541067223 */ /* 0x000fe200000100c2 */
[----:B------:R-:W-:Y:S01]  /*7090*/  FADD.FTZ R5, R185, R214 ;  /* 0x000000d6b9057221 */ /* 0x000fe20000010000 */
[----:B------:R-:W-:Y:S06]  /*70a0*/  @!P3 BRA `(.L_x_15681) ;  /* 0x000000000004b947 */ /* 0x000fec0003800000 */
[----:B0-----:R0:W-:Y:S02]  /*70b0*/  REDG.E.ADD.F32.FTZ.RN.STRONG.GPU desc[UR16][R2.64+0x780], R7 ;  /* 0x00078007020079a6 */ /* 0x0011e4000c12f310 */
.L_x_15681:
[----:B------:R-:W-:Y:S05]  /*70c0*/  BSYNC.RECONVERGENT B0 ;  /* 0x0000000000007941 */ /* 0x000fea0003800200 */
.L_x_15680:
[----:B0-----:R-:W-:Y:S01]  /*70d0*/  FFMA.FTZ R7, -R65, R192, R190 ;  /* 0x000000c041077223 */ /* 0x001fe200000101be */
[----:B--2---:R-:W0:Y:S01]  /*70e0*/  SHFL.DOWN PT, R3, R4, 0x1, 0x1f ;  /* 0x08201f0004037f89 */ /* 0x004e2200000e0000 */
[----:B------:R-:W-:Y:S01]  /*70f0*/  ISETP.GT.AND P0, PT, R114, 0x1e, PT ;  /* 0x0000001e7200780c */ /* 0x000fe20003f04270 */
[----:B------:R-:W-:Y:S01]  /*7100*/  FADD.FTZ R72, R176, R72 ;  /* 0x00000048b0487221 */ /* 0x000fe20000010000 */
[----:B------:R-:W-:Y:S01]  /*7110*/  FADD.FTZ R74, R179, R74 ;  /* 0x0000004ab34a7221 */ /* 0x000fe20000010000 */
[----:B------:R-:W2:Y:S01]  /*7120*/  SHFL.DOWN PT, R2, R5, 0x1, 0x1f ;  /* 0x08201f0005027f89 */ /* 0x000ea200000e0000 */
[----:B------:R-:W-:Y:S01]  /*7130*/  ISETP.GT.AND P1, PT, R114, 0xf, PT ;  /* 0x0000000f7200780c */ /* 0x000fe20003f24270 */
[----:B------:R-:W-:Y:S01]  /*7140*/  FADD.FTZ R77, R32, R77 ;  /* 0x0000004d204d7221 */ /* 0x000fe20000010000 */
[----:B------:R-:W-:Y:S01]  /*7150*/  BSSY.RECONVERGENT B0, `(.L_x_15682) ;  /* 0x000005d000007945 */ /* 0x000fe20003800200 */
[----:B-1----:R-:W1:Y:S01]  /*7160*/  SHFL.DOWN PT, R175, R6, 0x1, 0x1f ;  /* 0x08201f0006af7f89 */ /* 0x002e6200000e0000 */
[----:B------:R-:W-:Y:S01]  /*7170*/  FADD.FTZ R73, R181, R73 ;  /* 0x00000049b5497221 */ /* 0x000fe20000010000 */
[----:B------:R-:W-:Y:S01]  /*7180*/  FADD.FTZ R75, R182, R75 ;  /* 0x0000004bb64b7221 */ /* 0x000fe20000010000 */
[----:B------:R-:W-:Y:S01]  /*7190*/  FADD.FTZ R76, R177, R76 ;  /* 0x0000004cb14c7221 */ /* 0x000fe20000010000 */
[----:B------:R-:W5:Y:S02]  /*71a0*/  SHFL.DOWN PT, R190, R7, 0x1, 0x1f ;  /* 0x08201f0007be7f89 */ /* 0x000f6400000e0000 */
[----:B0-----:R-:W-:Y:S01]  /*71b0*/  @!P0 FADD.FTZ R4, R4, R3 ;  /* 0x0000000304048221 */ /* 0x001fe20000010000 */
[----:B------:R-:W-:Y:S01]  /*71c0*/  FMUL.FTZ R3, R31, R212 ;  /* 0x000000d41f037220 */ /* 0x000fe20000410000 */
[----:B--2---:R-:W-:-:S03]  /*71d0*/  @!P0 FADD.FTZ R5, R5, R2 ;  /* 0x0000000205058221 */ /* 0x004fc60000010000 */
[----:B------:R-:W0:Y:S01]  /*71e0*/  SHFL.DOWN PT, R183, R4, 0x2, 0x1f ;  /* 0x08401f0004b77f89 */ /* 0x000e2200000e0000 */
[-C--:B------:R-:W-:Y:S01]  /*71f0*/  FFMA.FTZ R2, R30, R34.reuse, R3 ;  /* 0x000000221e027223 */ /* 0x080fe20000010003 */
[C---:B------:R-:W-:Y:S01]  /*7200*/  FMUL.FTZ R3, R31.reuse, R191 ;  /* 0x000000bf1f037220 */ /* 0x040fe20000410000 */
[----:B-1----:R-:W-:Y:S01]  /*7210*/  @!P0 FADD.FTZ R6, R6, R175 ;  /* 0x000000af06068221 */ /* 0x002fe20000010000 */
[----:B------:R-:W-:Y:S01]  /*7220*/  FMUL.FTZ R175, R31, R34 ;  /* 0x000000221faf7220 */ /* 0x000fe20000410000 */
[----:B------:R-:W-:Y:S01]  /*7230*/  FMUL.FTZ R2, R193, R2 ;  /* 0x00000002c1027220 */ /* 0x000fe20000410000 */
[----:B-----5:R-:W-:Y:S02]  /*7240*/  @!P0 FADD.FTZ R7, R7, R190 ;  /* 0x000000be07078221 */ /* 0x020fe40000010000 */
[----:B------:R-:W1:Y:S01]  /*7250*/  SHFL.DOWN PT, R185, R6, 0x2, 0x1f ;  /* 0x08401f0006b97f89 */ /* 0x000e6200000e0000 */
[----:B------:R-:W-:Y:S01]  /*7260*/  ISETP.GT.AND P0, PT, R114, 0x1d, PT ;  /* 0x0000001d7200780c */ /* 0x000fe20003f04270 */
[C---:B------:R-:W-:Y:S01]  /*7270*/  FFMA.FTZ R212, R30.reuse, R212, -R175 ;  /* 0x000000d41ed47223 */ /* 0x040fe200000108af */
[CC--:B------:R-:W-:Y:S01]  /*7280*/  FFMA.FTZ R175, R30.reuse, R35.reuse, -R3 ;  /* 0x000000231eaf7223 */ /* 0x0c0fe20000010803 */
[----:B------:R-:W2:Y:S01]  /*7290*/  SHFL.DOWN PT, R190, R5, 0x2, 0x1f ;  /* 0x08401f0005be7f89 */ /* 0x000ea200000e0000 */
[C---:B------:R-:W-:Y:S01]  /*72a0*/  FMUL.FTZ R35, R31.reuse, R35 ;  /* 0x000000231f237220 */ /* 0x040fe20000410000 */
[----:B------:R-:W-:Y:S01]  /*72b0*/  FMUL.FTZ R3, R31, R186 ;  /* 0x000000ba1f037220 */ /* 0x000fe20000410000 */
[----:B------:R-:W-:Y:S01]  /*72c0*/  FFMA.FTZ R189, R189, R212, R2 ;  /* 0x000000d4bdbd7223 */ /* 0x000fe20000010002 */
[----:B------:R-:W5:Y:S01]  /*72d0*/  SHFL.DOWN PT, R192, R7, 0x2, 0x1f ;  /* 0x08401f0007c07f89 */ /* 0x000f6200000e0000 */
[C---:B------:R-:W-:Y:S01]  /*72e0*/  FFMA.FTZ R35, R30.reuse, R191, R35 ;  /* 0x000000bf1e237223 */ /* 0x040fe20000010023 */
[----:B------:R-:W-:Y:S01]  /*72f0*/  FFMA.FTZ R3, R30, R188, R3 ;  /* 0x000000bc1e037223 */ /* 0x000fe20000010003 */
[----:B------:R-:W-:-:S02]  /*7300*/  FFMA.FTZ R34, R80, R34, R189 ;  /* 0x0000002250227223 */ /* 0x000fc400000100bd */
[----:B------:R-:W-:Y:S02]  /*7310*/  FMUL.FTZ R35, R208, R35 ;  /* 0x00000023d0237220 */ /* 0x000fe40000410000 */
[----:B------:R-:W-:Y:S01]  /*7320*/  FADD.FTZ R103, R34, R103 ;  /* 0x0000006722677221 */ /* 0x000fe20000010000 */
[----:B0-----:R-:W-:Y:S01]  /*7330*/  @!P0 FADD.FTZ R4, R4, R183 ;  /* 0x000000b704048221 */ /* 0x001fe20000010000 */
[----:B------:R-:W-:Y:S01]  /*7340*/  FFMA.FTZ R206, R206, R175, R35 ;  /* 0x000000afcece7223 */ /* 0x000fe20000010023 */
[C---:B------:R-:W-:Y:S01]  /*7350*/  FMUL.FTZ R35, R31.reuse, R188 ;  /* 0x000000bc1f237220 */ /* 0x040fe20000410000 */
[----:B------:R-:W-:Y:S01]  /*7360*/  FMUL.FTZ R175, R184, R3 ;  /* 0x00000003b8af7220 */ /* 0x000fe20000410000 */
[----:B------:R-:W-:Y:S01]  /*7370*/  FMUL.FTZ R3, R31, R164 ;  /* 0x000000a41f037220 */ /* 0x000fe20000410000 */
[----:B------:R-:W0:Y:S01]  /*7380*/  SHFL.DOWN PT, R183, R4, 0x4, 0x1f ;  /* 0x08801f0004b77f89 */ /* 0x000e2200000e0000 */
[----:B------:R-:W-:Y:S01]  /*7390*/  FFMA.FTZ R35, R30, R186, -R35 ;  /* 0x000000ba1e237223 */ /* 0x000fe20000010823 */
[----:B------:R-:W-:Y:S01]  /*73a0*/  FFMA.FTZ R191, R81, R191, R206 ;  /* 0x000000bf51bf7223 */ /* 0x000fe200000100ce */
[----:B-1----:R-:W-:Y:S01]  /*73b0*/  @!P0 FADD.FTZ R6, R6, R185 ;  /* 0x000000b906068221 */ /* 0x002fe20000010000 */
[----:B------:R-:W-:Y:S01]  /*73c0*/  FFMA.FTZ R2, R30, R33, -R3 ;  /* 0x000000211e027223 */ /* 0x000fe20000010803 */
[----:B------:R-:W-:Y:S01]  /*73d0*/  FFMA.FTZ R35, R202, R35, R175 ;  /* 0x00000023ca237223 */ /* 0x000fe200000100af */
        /* <DEDUP_REMOVED lines=9> */
[-C--:B------:R-:W-:Y:S01]  /*7470*/  FFMA.FTZ R3, R30, R168.reuse, R3 ;  /* 0x000000a81e037223 */ /* 0x080fe20000010003 */
[----:B------:R-:W5:Y:S01]  /*7480*/  SHFL.DOWN PT, R190, R7, 0x4, 0x1f ;  /* 0x08801f0007be7f89 */ /* 0x000f6200000e0000 */
[----:B------:R-:W-:Y:S01]  /*7490*/  FMUL.FTZ R33, R31, R168 ;  /* 0x000000a81f217220 */ /* 0x000fe20000410000 */
[----:B------:R-:W-:Y:S01]  /*74a0*/  FFMA.FTZ R2, R199, R2, R204 ;  /* 0x00000002c7027223 */ /* 0x000fe200000100cc */
[----:B------:R-:W-:Y:S01]  /*74b0*/  FMUL.FTZ R180, R180, R3 ;  /* 0x00000003b4b47220 */ /* 0x000fe20000410000 */
[----:B------:R-:W-:Y:S01]  /*74c0*/  FMUL.FTZ R3, R31, R162 ;  /* 0x000000a21f037220 */ /* 0x000fe20000410000 */
[----:B------:R-:W-:Y:S01]  /*74d0*/  FFMA.FTZ R188, R82, R188, R35 ;  /* 0x000000bc52bc7223 */ /* 0x000fe20000010023 */
[----:B------:R-:W-:Y:S01]  /*74e0*/  FFMA.FTZ R35, R83, R164, R2 ;  /* 0x000000a453237223 */ /* 0x000fe20000010002 */
[C---:B------:R-:W-:Y:S01]  /*74f0*/  FFMA.FTZ R166, R30.reuse, R166, -R33 ;  /* 0x000000a61ea67223 */ /* 0x040fe20000010821 */
[-C--:B------:R-:W-:Y:S01]  /*7500*/  FFMA.FTZ R2, R30, R170.reuse, R3 ;  /* 0x000000aa1e027223 */ /* 0x080fe20000010003 */
[----:B------:R-:W-:Y:S01]  /*7510*/  FMUL.FTZ R33, R31, R170 ;  /* 0x000000aa1f217220 */ /* 0x000fe20000410000 */
[----:B0-----:R-:W-:Y:S01]  /*7520*/  @!P0 FADD.FTZ R4, R4, R183 ;  /* 0x000000b704048221 */ /* 0x001fe20000010000 */
[----:B------:R-:W-:Y:S01]  /*7530*/  FADD.FTZ R100, R35, R100 ;  /* 0x0000006423647221 */ /* 0x000fe20000010000 */
[----:B------:R-:W-:Y:S01]  /*7540*/  FFMA.FTZ R197, R197, R166, R180 ;  /* 0x000000a6c5c57223 */ /* 0x000fe200000100b4 */
[----:B------:R-:W-:Y:S01]  /*7550*/  FMUL.FTZ R32, R201, R2 ;  /* 0x00000002c9207220 */ /* 0x000fe20000410000 */
[----:B------:R-:W-:Y:S01]  /*7560*/  FFMA.FTZ R162, R30, R162, -R33 ;  /* 0x000000a21ea27223 */ /* 0x000fe20000010821 */
[----:B------:R-:W0:Y:S01]  /*7570*/  SHFL.DOWN PT, R175, R4, 0x8, 0x1f ;  /* 0x09001f0004af7f89 */ /* 0x000e2200000e0000 */
[----:B-1----:R-:W-:Y:S01]  /*7580*/  @!P0 FADD.FTZ R6, R6, R185 ;  /* 0x000000b906068221 */ /* 0x002fe20000010000 */
[----:B------:R-:W-:Y:S01]  /*7590*/  FADD.FTZ R102, R191, R102 ;  /* 0x00000066bf667221 */ /* 0x000fe20000010000 */
[----:B------:R-:W-:Y:S01]  /*75a0*/  FADD.FTZ R101, R188, R101 ;  /* 0x00000065bc657221 */ /* 0x000fe20000010000 */
[----:B------:R-:W-:Y:S01]  /*75b0*/  FFMA.FTZ R168, R84, R168, R197 ;  /* 0x000000a854a87223 */ /* 0x000fe200000100c5 */
[----:B--2---:R-:W-:Y:S01]  /*75c0*/  @!P0 FADD.FTZ R5, R5, R176 ;  /* 0x000000b005058221 */ /* 0x004fe20000010000 */
[----:B------:R-:W1:Y:S01]  /*75d0*/  SHFL.DOWN PT, R179, R6, 0x8, 0x1f ;  /* 0x09001f0006b37f89 */ /* 0x000e6200000e0000 */
[----:B------:R-:W-:Y:S01]  /*75e0*/  FMUL.FTZ R33, R31, R178 ;  /* 0x000000b21f217220 */ /* 0x000fe20000410000 */
[----:B-----5:R-:W-:-:S02]  /*75f0*/  @!P0 FADD.FTZ R7, R7, R190 ;  /* 0x000000be07078221 */ /* 0x020fc40000010000 */
        /* <DEDUP_REMOVED lines=17> */
[----:B------:R0:W-:Y:S02]  /*7710*/  @!P0 STS.128 [UR6+0xc70], R4 ;  /* 0x000c7004ff008988 */ /* 0x0001e40008000c06 */
.L_x_15683:
[----:B------:R-:W-:Y:S05]  /*7720*/  BSYNC.RECONVERGENT B0 ;  /* 0x0000000000007941 */ /* 0x000fea0003800200 */
.L_x_15682:
[C---:B0-----:R-:W-:Y:S01]  /*7730*/  FMUL.FTZ R3, R31.reuse, R173 ;  /* 0x000000ad1f037220 */ /* 0x041fe20000410000 */
[CC--:B--2---:R-:W-:Y:S01]  /*7740*/  FMUL.FTZ R35, R31.reuse, R172.reuse ;  /* 0x000000ac1f237220 */ /* 0x0c4fe20000410000 */
        /* <DEDUP_REMOVED lines=32> */
.L_x_15685:
[----:B------:R-:W-:Y:S05]  /*7950*/  BSYNC.RECONVERGENT B0 ;  /* 0x0000000000007941 */ /* 0x000fea0003800200 */
.L_x_15684:
[----:B------:R-:W-:-:S04]  /*7960*/  UIADD3 UR4, UPT, UPT, UR4, 0x1, URZ ;  /* 0x0000000104047890 */ /* 0x000fc8000fffe0ff */
[----:B------:R-:W-:-:S09]  /*7970*/  UISETP.GE.AND UP0, UPT, UR4, UR9, UPT ;  /* 0x000000090400728c */ /* 0x000fd2000bf06270 */
[----:B------:R-:W-:Y:S05]  /*7980*/  BRA.U !UP0, `(.L_x_15686) ;  /* 0xffffffb508f87547 */ /* 0x000fea000b83ffff */
.L_x_15636:
[----:B------:R-:W-:Y:S01]  /*7990*/  BAR.SYNC.DEFER_BLOCKING 0x0 ;  /* 0x0000000000007b1d */ /* 0x000fe20000010000 */
[-C--:B------:R-:W-:Y:S02]  /*79a0*/  ISETP.GE.AND P6, PT, R132, R115.reuse, PT ;  /* 0x000000738400720c */ /* 0x080fe40003fc6270 */
[----:B------:R-:W-:Y:S02]  /*79b0*/  PRMT R0, RZ, 0x7610, R0 ;  /* 0x00007610ff007816 */ /* 0x000fe40000000000 */
[----:B------:R-:W-:-:S03]  /*79c0*/  ISETP.GE.AND P5, PT, R130, R115, PT ;  /* 0x000000738200720c */ /* 0x000fc60003fa6270 */
[----:B------:R-:W2:Y:S01]  /*79d0*/  LDC.64 R36, c[0x0][0x4f8] ;  /* 0x00013e00ff247b82 */ /* 0x000ea20000000a00 */
[-C--:B------:R-:W-:Y:S01]  /*79e0*/  ISETP.GE.AND P4, PT, R128, R115.reuse, PT ;  /* 0x000000738000720c */ /* 0x080fe20003f86270 */
[----:B------:R-:W5:Y:S01]  /*79f0*/  LDCU.64 UR8, c[0x0][0x500] ;  /* 0x0000a000ff0877ac */ /* 0x000f620008000a00 */
[-C--:B------:R-:W-:Y:S02]  /*7a00*/  ISETP.GE.AND P3, PT, R126, R115.reuse, PT ;  /* 0x000000737e00720c */ /* 0x080fe40003f66270 */
[-C--:B------:R-:W-:Y:S01]  /*7a10*/  ISETP.GE.AND P2, PT, R124, R115.reuse, PT ;  /* 0x000000737c00720c */ /* 0x080fe20003f46270 */
[----:B------:R-:W3:Y:S01]  /*7a20*/  LDCU.64 UR10, c[0x0][0x550] ;  /* 0x0000aa00ff0a77ac */ /* 0x000ee20008000a00 */
[-C--:B------:R-:W-:Y:S02]  /*7a30*/  ISETP.GE.AND P1, PT, R122, R115.reuse, PT ;  /* 0x000000737a00720c */ /* 0x080fe40003f26270 */
[----:B------:R-:W-:Y:S02]  /*7a40*/  ISETP.GE.AND P0, PT, R120, R115, PT ;  /* 0x000000737800720c */ /* 0x000fe40003f06270 */
[----:B------:R-:W-:-:S02]  /*7a50*/  PRMT R3, RZ, 0x7610, R3 ;  /* 0x00007610ff037816 */ /* 0x000fc40000000003 */
[----:B------:R-:W-:Y:S01]  /*7a60*/  PRMT R2, RZ, 0x7610, R2 ;  /* 0x00007610ff027816 */ /* 0x000fe20000000002 */
[----:B------:R-:W4:Y:S01]  /*7a70*/  @!P6 LDG.E.U16 R0, desc[UR16][R16.64] ;  /* 0x000000101000e981 */ /* 0x000f22000c1e1500 */
[----:B------:R-:W-:Y:S02]  /*7a80*/  ISETP.GE.AND P6, PT, R118, R115, PT ;  /* 0x000000737600720c */ /* 0x000fe40003fc6270 */
[----:B01----:R-:W-:Y:S01]  /*7a90*/  PRMT R5, RZ, 0x7610, R5 ;  /* 0x00007610ff057816 */ /* 0x003fe20000000005 */
[----:B------:R-:W5:Y:S01]  /*7aa0*/  @!P5 LDG.E.U16 R3, desc[UR16][R16.64+0x40] ;  /* 0x000040101003d981 */ /* 0x000f62000c1e1500 */
[----:B------:R-:W-:Y:S02]  /*7ab0*/  PRMT R4, RZ, 0x7610, R4 ;  /* 0x00007610ff047816 */ /* 0x000fe40000000004 */
[----:B------:R-:W-:Y:S01]  /*7ac0*/  PRMT R7, RZ, 0x7610, R7 ;  /* 0x00007610ff077816 */ /* 0x000fe20000000007 */
[----:B------:R-:W3:Y:S01]  /*7ad0*/  @!P4 LDG.E.U16 R2, desc[UR16][R16.64+0x80] ;  /* 0x000080101002c981 */ /* 0x000ee2000c1e1500 */
[----:B------:R-:W-:-:S03]  /*7ae0*/  PRMT R15, RZ, 0x7610, R15 ;  /* 0x00007610ff0f7816 */ /* 0x000fc6000000000f */
[----:B------:R-:W2:Y:S04]  /*7af0*/  @!P3 LDG.E.U16 R5, desc[UR16][R16.64+0xc0] ;  /* 0x0000c0101005b981 */ /* 0x000ea8000c1e1500 */
[----:B------:R-:W2:Y:S04]  /*7b00*/  @!P2 LDG.E.U16 R4, desc[UR16][R16.64+0x100] ;  /* 0x000100101004a981 */ /* 0x000ea8000c1e1500 */
[----:B------:R-:W2:Y:S04]  /*7b10*/  @!P1 LDG.E.U16 R7, desc[UR16][R16.64+0x140] ;  /* 0x0001401010079981 */ /* 0x000ea8000c1e1500 */
[----:B------:R-:W2:Y:S04]  /*7b20*/  @!P0 LDG.E.U16 R15, desc[UR16][R16.64+0x180] ;  /* 0x00018010100f8981 */ /* 0x000ea8000c1e1500 */
[----:B------:R-:W2:Y:S01]  /*7b30*/  @!P6 LDG.E.U16 R104, desc[UR16][R16.64+0x1c0] ;  /* 0x0001c0101068e981 */ /* 0x000ea2000c1e1500 */
[----:B------:R-:W-:-:S02]  /*7b40*/  F2FP.BF16.F32.PACK_AB R78, R78, R79 ;  /* 0x0000004f4e4e723e */ /* 0x000fc400000010ff */
[----:B------:R-:W-:Y:S02]  /*7b50*/  F2FP.BF16.F32.PACK_AB R76, R76, R77 ;  /* 0x0000004d4c4c723e */ /* 0x000fe400000010ff */
[----:B------:R-:W-:Y:S02]  /*7b60*/  F2FP.BF16.F32.PACK_AB R74, R74, R75 ;  /* 0x0000004b4a4a723e */ /* 0x000fe400000010ff */
[----:B------:R-:W-:Y:S01]  /*7b70*/  F2FP.BF16.F32.PACK_AB R72, R72, R73 ;  /* 0x000000494848723e */ /* 0x000fe200000010ff */
[----:B----4-:R-:W-:Y:S04]  /*7b80*/  STS.U16 [R113], R0 ;  /* 0x0000000071007388 */ /* 0x010fe80000000400 */
[----:B-----5:R-:W-:Y:S04]  /*7b90*/  STS.U16 [R112+0x40], R3 ;  /* 0x0000400370007388 */ /* 0x020fe80000000400 */
[----:B---3--:R-:W-:Y:S04]  /*7ba0*/  STS.U16 [R111+0x80], R2 ;  /* 0x000080026f007388 */ /* 0x008fe80000000400 */
[----:B--2---:R-:W-:Y:S04]  /*7bb0*/  STS.U16 [R110+0xc0], R5 ;  /* 0x0000c0056e007388 */ /* 0x004fe80000000400 */
        /* <DEDUP_REMOVED lines=9> */
[----:B------:R-:W-:Y:S04]  /*7c50*/  LDS.U16 R4, [R105+0xa] ;  /* 0x00000a0069047984 */ /* 0x000fe80000000400 */
[----:B------:R-:W-:Y:S01]  /*7c60*/  LDS.U16 R5, [R105+0xc] ;  /* 0x00000c0069057984 */ /* 0x000fe20000000400 */
[----:B0-----:R-:W-:-:S03]  /*7c70*/  SHF.L.U32 R17, R6, 0x10, RZ ;  /* 0x0000001006117819 */ /* 0x001fc600000006ff */
[----:B------:R-:W-:Y:S02]  /*7c80*/  LDS.U16 R6, [R105+0xe] ;  /* 0x00000e0069067984 */ /* 0x000fe40000000400 */
[----:B------:R-:W-:Y:S01]  /*7c90*/  FADD.FTZ R17, R17, R158 ;  /* 0x0000009e11117221 */ /* 0x000fe20000010000 */
[----:B-1----:R-:W-:-:S04]  /*7ca0*/  SHF.L.U32 R3, R16, 0x10, RZ ;  /* 0x0000001010037819 */ /* 0x002fc800000006ff */
[----:B------:R-:W-:Y:S01]  /*7cb0*/  FSETP.GTU.FTZ.AND P0, PT, R17, 20, PT ;  /* 0x41a000001100780b */ /* 0x000fe20003f1c000 */
[----:B------:R-:W-:-:S05]  /*7cc0*/  FADD.FTZ R3, R3, R158 ;  /* 0x0000009e03037221 */ /* 0x000fca0000010000 */
[----:B------:R-:W-:-:S07]  /*7cd0*/  FSETP.GTU.FTZ.AND P2, PT, R3, 20, PT ;  /* 0x41a000000300780b */ /* 0x000fce0003f5c000 */
[----:B------:R-:W-:-:S06]  /*7ce0*/  @!P0 FMUL.FTZ R7, R17, -1.4426950216293334961 ;  /* 0xbfb8aa3b11078820 */ /* 0x000fcc0000410000 */
[----:B------:R-:W0:Y:S01]  /*7cf0*/  @!P0 MUFU.EX2 R7, R7 ;  /* 0x0000000700078308 */ /* 0x000e220000000800 */
[----:B------:R-:W-:Y:S02]  /*7d00*/  @!P2 FMUL.FTZ R16, R3, -1.4426950216293334961 ;  /* 0xbfb8aa3b0310a820 */ /* 0x000fe40000410000 */
[----:B------:R-:W1:Y:S01]  /*7d10*/  LDS.U16 R3, [R105+0x8] ;  /* 0x0000080069037984 */ /* 0x000e620000000400 */
[----:B------:R-:W-:Y:S06]  /*7d20*/  BAR.SYNC.DEFER_BLOCKING 0x0 ;  /* 0x0000000000007b1d */ /* 0x000fec0000010000 */
[----:B------:R-:W4:Y:S01]  /*7d30*/  @!P2 MUFU.EX2 R16, R16 ;  /* 0x000000100010a308 */ /* 0x000f220000000800 */
[----:B0-----:R-:W-:-:S07]  /*7d40*/  @!P0 FADD.FTZ R15, R7, 1 ;  /* 0x3f800000070f8421 */ /* 0x001fce0000010000 */
[----:B------:R-:W0:Y:S01]  /*7d50*/  @!P0 MUFU.RCP R15, R15 ;  /* 0x0000000f000f8308 */ /* 0x000e220000001000 */
[----:B----4-:R-:W-:-:S07]  /*7d60*/  @!P2 FADD.FTZ R17, R16, 1 ;  /* 0x3f8000001011a421 */ /* 0x010fce0000010000 */
[----:B------:R4:W5:Y:S01]  /*7d70*/  @!P2 MUFU.RCP R18, R17 ;  /* 0x000000110012a308 */ /* 0x0009620000001000 */
[----:B--2---:R-:W-:Y:S02]  /*7d80*/  SHF.L.U32 R7, R0, 0x10, RZ ;  /* 0x0000001000077819 */ /* 0x004fe400000006ff */
[----:B------:R-:W-:-:S03]  /*7d90*/  PRMT R16, R78, 0x7632, R16 ;  /* 0x000076324e107816 */ /* 0x000fc60000000010 */
[--C-:B------:R-:W-:Y:S01]  /*7da0*/  FADD.FTZ R0, R7, R158.reuse ;  /* 0x0000009e07007221 */ /* 0x100fe20000010000 */
[----:B---3--:R-:W-:Y:S01]  /*7db0*/  SHF.L.U32 R7, R2, 0x10, RZ ;  /* 0x0000001002077819 */ /* 0x008fe200000006ff */
[----:B0-----:R-:W-:Y:S01]  /*7dc0*/  @!P0 FMUL.FTZ R90, R90, R15 ;  /* 0x0000000f5a5a8220 */ /* 0x001fe20000410000 */
[----:B------:R-:W-:Y:S01]  /*7dd0*/  ISETP.NE.AND P0, PT, R159, RZ, PT ;  /* 0x000000ff9f00720c */ /* 0x000fe20003f05270 */
[----:B------:R0:W-:Y:S01]  /*7de0*/  STS.U16 [R105+0x2], R16 ;  /* 0x0000021069007388 */ /* 0x0001e20000000400 */
[----:B-1----:R-:W-:Y:S01]  /*7df0*/  SHF.L.U32 R3, R3, 0x10, RZ ;  /* 0x0000001003037819 */ /* 0x002fe200000006ff */
[----:B------:R-:W-:Y:S01]  /*7e00*/  FADD.FTZ R7, R7, R158 ;  /* 0x0000009e07077221 */ /* 0x000fe20000010000 */
[----:B----4-:R-:W-:Y:S01]  /*7e10*/  PRMT R17, R76, 0x7632, R17 ;  /* 0x000076324c117816 */ /* 0x010fe20000000011 */
[----:B-----5:R-:W-:Y:S01]  /*7e20*/  @!P2 FMUL.FTZ R91, R91, R18 ;  /* 0x000000125b5ba220 */ /* 0x020fe20000410000 */
[----:B------:R-:W-:Y:S02]  /*7e30*/  PRMT R18, R72, 0x7632, R18 ;  /* 0x0000763248127816 */ /* 0x000fe40000000012 */
[----:B0-----:R-:W-:Y:S01]  /*7e40*/  PRMT R16, R74, 0x7632, R16 ;  /* 0x000076324a107816 */ /* 0x001fe20000000010 */
[----:B------:R-:W-:Y:S01]  /*7e50*/  FADD.FTZ R15, R3, R158 ;  /* 0x0000009e030f7221 */ /* 0x000fe20000010000 */
[----:B------:R-:W-:Y:S01]  /*7e60*/  FSETP.GTU.FTZ.AND P6, PT, R7, 20, PT ;  /* 0x41a000000700780b */ /* 0x000fe20003fdc000 */
[----:B------:R-:W-:Y:S01]  /*7e70*/  STS.U16 [R105], R78 ;  /* 0x0000004e69007388 */ /* 0x000fe20000000400 */
[----:B------:R-:W-:-:S03]  /*7e80*/  FSETP.GTU.FTZ.AND P1, PT, R0, 20, PT ;  /* 0x41a000000000780b */ /* 0x000fc60003f3c000 */
[----:B------:R-:W-:Y:S01]  /*7e90*/  STS.U16 [R105+0x4], R76 ;  /* 0x0000044c69007388 */ /* 0x000fe20000000400 */
[----:B------:R-:W-:-:S03]  /*7ea0*/  FSETP.GTU.FTZ.AND P2, PT, R15, 20, PT ;  /* 0x41a000000f00780b */ /* 0x000fc60003f5c000 */
        /* <DEDUP_REMOVED lines=16> */
[----:B------:R-:W-:Y:S01]  /*7fb0*/  SHF.L.U32 R3, R4, 0x10, RZ ;  /* 0x0000001004037819 */ /* 0x000fe200000006ff */
[----:B------:R-:W-:Y:S01]  /*7fc0*/  @!P6 FMUL.FTZ R2, R7, -1.4426950216293334961 ;  /* 0xbfb8aa3b0702e820 */ /* 0x000fe20000410000 */
[----:B------:R-:W-:Y:S01]  /*7fd0*/  SHF.L.U32 R5, R5, 0x10, RZ ;  /* 0x0000001005057819 */ /* 0x000fe200000006ff */
[----:B------:R-:W-:Y:S01]  /*7fe0*/  @!P1 FMUL.FTZ R0, R0, -1.4426950216293334961 ;  /* 0xbfb8aa3b00009820 */ /* 0x000fe20000410000 */
[----:B------:R-:W-:Y:S01]  /*7ff0*/  SHF.L.U32 R7, R6, 0x10, RZ ;  /* 0x0000001006077819 */ /* 0x000fe200000006ff */
[--C-:B------:R-:W-:Y:S01]  /*8000*/  FADD.FTZ R4, R3, R158.reuse ;  /* 0x0000009e03047221 */ /* 0x100fe20000010000 */
[----:B------:R-:W-:Y:S01]  /*8010*/  @!P2 FMUL.FTZ R3, R15, -1.4426950216293334961 ;  /* 0xbfb8aa3b0f03a820 */ /* 0x000fe20000410000 */
[----:B------:R-:W-:-:S02]  /*8020*/  FADD.FTZ R5, R5, R158 ;  /* 0x0000009e05057221 */ /* 0x000fc40000010000 */
[----:B------:R-:W-:Y:S01]  /*8030*/  FADD.FTZ R7, R7, R158 ;  /* 0x0000009e07077221 */ /* 0x000fe20000010000 */
[----:B------:R-:W1:Y:S02]  /*8040*/  @!P1 MUFU.EX2 R0, R0 ;  /* 0x0000000000009308 */ /* 0x000e640000000800 */
[----:B------:R-:W-:Y:S02]  /*8050*/  FSETP.GTU.FTZ.AND P4, PT, R5, 20, PT ;  /* 0x41a000000500780b */ /* 0x000fe40003f9c000 */
[----:B------:R-:W-:Y:S02]  /*8060*/  FSETP.GTU.FTZ.AND P5, PT, R7, 20, PT ;  /* 0x41a000000700780b */ /* 0x000fe40003fbc000 */
[C---:B------:R-:W-:Y:S02]  /*8070*/  FSETP.GTU.FTZ.AND P3, PT, R4.reuse, 20, PT ;  /* 0x41a000000400780b */ /* 0x040fe40003f7c000 */
[----:B------:R-:W2:Y:S01]  /*8080*/  @!P2 MUFU.EX2 R3, R3 ;  /* 0x000000030003a308 */ /* 0x000ea20000000800 */
[----:B------:R-:W3:Y:S07]  /*8090*/  LDS R33, [UR6+0x210] ;  /* 0x00021006ff217984 */ /* 0x000eee0008000800 */
[----:B------:R-:W4:Y:S01]  /*80a0*/  @!P6 MUFU.EX2 R2, R2 ;  /* 0x000000020002e308 */ /* 0x000f220000000800 */
[----:B------:R-:W-:Y:S01]  /*80b0*/  @!P4 FMUL.FTZ R5, R5, -1.4426950216293334961 ;  /* 0xbfb8aa3b0505c820 */ /* 0x000fe20000410000 */
[----:B------:R-:W-:Y:S01]  /*80c0*/  @!P5 FMUL.FTZ R15, R7, -1.4426950216293334961 ;  /* 0xbfb8aa3b070fd820 */ /* 0x000fe20000410000 */
[----:B------:R-:W-:Y:S01]  /*80d0*/  @!P3 FMUL.FTZ R4, R4, -1.4426950216293334961 ;  /* 0xbfb8aa3b0404b820 */ /* 0x000fe20000410000 */
[----:B-1----:R-:W-:-:S04]  /*80e0*/  @!P1 FADD.FTZ R0, R0, 1 ;  /* 0x3f80000000009421 */ /* 0x002fc80000010000 */
[----:B------:R2:W-:Y:S08]  /*80f0*/  @!P4 MUFU.EX2 R7, R5 ;  /* 0x000000050007c308 */ /* 0x0005f00000000800 */
[----:B0-----:R0:W-:Y:S01]  /*8100*/  @!P5 MUFU.EX2 R16, R15 ;  /* 0x0000000f0010d308 */ /* 0x0011e20000000800 */
[----:B--2---:R-:W-:-:S07]  /*8110*/  @!P2 FADD.FTZ R5, R3, 1 ;  /* 0x3f8000000305a421 */ /* 0x004fce0000010000 */
[----:B------:R4:W1:Y:S01]  /*8120*/  @!P3 MUFU.EX2 R6, R4 ;  /* 0x000000040006b308 */ /* 0x0008620000000800 */
[----:B0-----:R-:W-:-:S07]  /*8130*/  SHF.R.S32.HI R15, RZ, 0x1f, R14 ;  /* 0x0000001fff0f7819 */ /* 0x001fce000001140e */
[----:B------:R-:W0:Y:S01]  /*8140*/  @!P1 MUFU.RCP R35, R0 ;  /* 0x0000000000239308 */ /* 0x000e220000001000 */
[----:B----4-:R-:W-:Y:S01]  /*8150*/  @!P6 FADD.FTZ R4, R2, 1 ;  /* 0x3f8000000204e421 */ /* 0x010fe20000010000 */
[----:B------:R-:W-:-:S06]  /*8160*/  IMAD.WIDE.U32 R2, R36, UR18, R14 ;  /* 0x0000001224027c25 */ /* 0x000fcc000f8e000e */
[----:B------:R-:W2:Y:S01]  /*8170*/  @!P2 MUFU.RCP R5, R5 ;  /* 0x000000050005a308 */ /* 0x000ea20000001000 */
[----:B------:R-:W-:Y:S02]  /*8180*/  IMAD R3, R37, UR18, R3 ;  /* 0x0000001225037c24 */ /* 0x000fe4000f8e0203 */
[----:B------:R-:W-:-:S04]  /*8190*/  IMAD.WIDE.U32 R2, R167, UR8, R2 ;  /* 0x00000008a7027c25 */ /* 0x000fc8000f8e0002 */
[----:B-1----:R-:W-:Y:S01]  /*81a0*/  @!P3 FADD.FTZ R6, R6, 1 ;  /* 0x3f8000000606b421 */ /* 0x002fe20000010000 */
[----:B------:R-:W-:Y:S01]  /*81b0*/  @!P4 FADD.FTZ R7, R7, 1 ;  /* 0x3f8000000707c421 */ /* 0x000fe20000010000 */
[----:B------:R-:W-:Y:S01]  /*81c0*/  @!P5 FADD.FTZ R16, R16, 1 ;  /* 0x3f8000001010d421 */ /* 0x000fe20000010000 */
[----:B0-----:R-:W-:Y:S01]  /*81d0*/  @!P1 FMUL.FTZ R98, R98, R35 ;  /* 0x0000002362629220 */ /* 0x001fe20000410000 */
[----:B------:R-:W-:Y:S01]  /*81e0*/  IMAD R0, R167, UR9, R3 ;  /* 0x00000009a7007c24 */ /* 0x000fe2000f8e0203 */
[----:B------:R-:W-:Y:S01]  /*81f0*/  IADD3 R3, P1, PT, R132, R2, RZ ;  /* 0x0000000284037210 */ /* 0x000fe20007f3e0ff */
[----:B------:R-:W0:Y:S01]  /*8200*/  @!P6 MUFU.RCP R4, R4 ;  /* 0x000000040004e308 */ /* 0x000e220000001000 */
[----:B------:R-:W1:Y:S02]  /*8210*/  LDCU.64 UR8, c[0x0][0x560] ;  /* 0x0000ac00ff0877ac */ /* 0x000e640008000a00 */
[----:B------:R-:W-:Y:S01]  /*8220*/  IADD3.X R0, PT, PT, RZ, R0, RZ, P1, !PT ;  /* 0x00000000ff007210 */ /* 0x000fe20000ffe4ff */
[----:B--2---:R-:W-:Y:S01]  /*8230*/  @!P2 FMUL.FTZ R100, R100, R5 ;  /* 0x000000056464a220 */ /* 0x004fe20000410000 */
[----:B------:R-:W-:-:S03]  /*8240*/  LEA R2, P2, R3, UR10, 0x1 ;  /* 0x0000000a03027c11 */ /* 0x000fc6000f8408ff */
[----:B------:R-:W2:Y:S01]  /*8250*/  @!P3 MUFU.RCP R6, R6 ;  /* 0x000000060006b308 */ /* 0x000ea20000001000 */
[----:B---3--:R-:W-:Y:S02]  /*8260*/  ISETP.GE.AND P1, PT, R132, R33, PT ;  /* 0x000000218400720c */ /* 0x008fe40003f26270 */
[----:B------:R-:W-:-:S05]  /*8270*/  LEA.HI.X R3, R3, UR11, R0, 0x1, P2 ;  /* 0x0000000b03037c11 */ /* 0x000fca00090f0c00 */
[----:B------:R-:W3:Y:S01]  /*8280*/  @!P4 MUFU.RCP R7, R7 ;  /* 0x000000070007c308 */ /* 0x000ee20000001000 */
[----:B------:R-:W-:-:S07]  /*8290*/  ISETP.GE.AND P2, PT, R130, R33, PT ;  /* 0x000000218200720c */ /* 0x000fce0003f46270 */
[----:B------:R-:W4:Y:S01]  /*82a0*/  @!P5 MUFU.RCP R16, R16 ;  /* 0x000000100010d308 */ /* 0x000f220000001000 */
[----:B0-----:R-:W-:Y:S01]  /*82b0*/  @!P6 FMUL.FTZ R99, R99, R4 ;  /* 0x000000046363e220 */ /* 0x001fe20000410000 */
[----:B--2---:R-:W-:Y:S01]  /*82c0*/  @!P3 FMUL.FTZ R101, R101, R6 ;  /* 0x000000066565b220 */ /* 0x004fe20000410000 */
[----:B------:R-:W-:Y:S01]  /*82d0*/  @!P1 STG.E.U16 desc[UR16][R2.64], R17 ;  /* 0x0000001102009986 */ /* 0x000fe2000c101510 */
[-C--:B------:R-:W-:Y:S02]  /*82e0*/  ISETP.GE.AND P3, PT, R128, R33.reuse, PT ;  /* 0x000000218000720c */ /* 0x080fe40003f66270 */
[-C--:B------:R-:W-:Y:S01]  /*82f0*/  ISETP.GE.AND P6, PT, R122, R33.reuse, PT ;  /* 0x000000217a00720c */ /* 0x080fe20003fc6270 */
[----:B------:R-:W-:Y:S01]  /*8300*/  @!P2 STG.E.U16 desc[UR16][R2.64+0x40], R19 ;  /* 0x000040130200a986 */ /* 0x000fe2000c101510 */
[----:B------:R-:W-:Y:S01]  /*8310*/  ISETP.GE.AND P1, PT, R120, R33, PT ;  /* 0x000000217800720c */ /* 0x000fe20003f26270 */
[----:B---3--:R-:W-:Y:S01]  /*8320*/  @!P4 FMUL.FTZ R102, R102, R7 ;  /* 0x000000076666c220 */ /* 0x008fe20000410000 */
[----:B------:R-:W-:-:S02]  /*8330*/  ISETP.GE.AND P4, PT, R124, R33, PT ;  /* 0x000000217c00720c */ /* 0x000fc40003f86270 */
[-C--:B------:R-:W-:Y:S01]  /*8340*/  ISETP.GE.AND P2, PT, R118, R33.reuse, PT ;  /* 0x000000217600720c */ /* 0x080fe20003f46270 */
[----:B----4-:R-:W-:Y:S01]  /*8350*/  @!P5 FMUL.FTZ R103, R103, R16 ;  /* 0x000000106767d220 */ /* 0x010fe20000410000 */
[----:B------:R-:W-:-:S03]  /*8360*/  ISETP.GE.AND P5, PT, R126, R33, PT ;  /* 0x000000217e00720c */ /* 0x000fc60003fa6270 */
[----:B------:R-:W-:Y:S06]  /*8370*/  @!P3 STG.E.U16 desc[UR16][R2.64+0x80], R21 ;  /* 0x000080150200b986 */ /* 0x000fec000c101510 */
        /* <DEDUP_REMOVED lines=42> */
[----:B--2---:R-:W-:Y:S01]  /*8620*/  IMAD R0, R167, UR7, R3 ;  /* 0x00000007a7007c24 */ /* 0x004fe2000f8e0203 */
[----:B------:R-:W-:-:S04]  /*8630*/  IADD3 R3, P0, PT, R132, R2, RZ ;  /* 0x0000000284037210 */ /* 0x000fc80007f1e0ff */
[----:B------:R-:W-:Y:S02]  /*8640*/  IADD3.X R0, PT, PT, RZ, R0, RZ, P0, !PT ;  /* 0x00000000ff007210 */ /* 0x000fe400007fe4ff */
[----:B-1----:R-:W-:-:S04]  /*8650*/  LEA R2, P0, R3, UR8, 0x1 ;  /* 0x0000000803027c11 */ /* 0x002fc8000f8008ff */
[----:B------:R-:W-:Y:S02]  /*8660*/  LEA.HI.X R3, R3, UR9, R0, 0x1, P0 ;  /* 0x0000000903037c11 */ /* 0x000fe400080f0c00 */
[-C--:B0-----:R-:W-:Y:S02]  /*8670*/  ISETP.GE.AND P5, PT, R120, R21.reuse, PT ;  /* 0x000000157800720c */ /* 0x081fe40003fa6270 */
[-C--:B------:R-:W-:Y:S02]  /*8680*/  ISETP.GE.AND P6, PT, R118, R21.reuse, PT ;  /* 0x000000157600720c */ /* 0x080fe40003fc6270 */
[-C--:B------:R-:W-:Y:S02]  /*8690*/  ISETP.GE.AND P1, PT, R132, R21.reuse, PT ;  /* 0x000000158400720c */ /* 0x080fe40003f26270 */
[-C--:B------:R-:W-:Y:S01]  /*86a0*/  ISETP.GE.AND P0, PT, R130, R21.reuse, PT ;  /* 0x000000158200720c */ /* 0x080fe20003f06270 */
[----:B------:R-:W-:Y:S01]  /*86b0*/  FADD.FTZ R91, R90, R91 ;  /* 0x0000005b5a5b7221 */ /* 0x000fe20000010000 */
[----:B------:R-:W-:-:S03]  /*86c0*/  ISETP.GE.AND P2, PT, R126, R21, PT ;  /* 0x000000157e00720c */ /* 0x000fc60003f46270 */
[----:B------:R-:W-:Y:S02]  /*86d0*/  FADD.FTZ R98, R91, R98 ;  /* 0x000000625b627221 */ /* 0x000fe40000010000 */
[----:B------:R0:W-:Y:S01]  /*86e0*/  @!P5 STG.E.U16 desc[UR16][R2.64+0x180], R19 ;  /* 0x000180130200d986 */ /* 0x0001e2000c101510 */
[----:B------:R-:W-:-:S03]  /*86f0*/  ISETP.GE.AND P3, PT, R124, R21, PT ;  /* 0x000000157c00720c */ /* 0x000fc60003f66270 */
[----:B------:R0:W-:Y:S01]  /*8700*/  @!P6 STG.E.U16 desc[UR16][R2.64+0x1c0], R107 ;  /* 0x0001c06b0200e986 */ /* 0x0001e2000c101510 */
[----:B------:R-:W-:-:S03]  /*8710*/  ISETP.GE.AND P4, PT, R122, R21, PT ;  /* 0x000000157a00720c */ /* 0x000fc60003f86270 */
[----:B------:R0:W-:Y:S01]  /*8720*/  @!P1 STG.E.U16 desc[UR16][R2.64], R113 ;  /* 0x0000007102009986 */ /* 0x0001e2000c101510 */
[----:B------:R-:W-:Y:S01]  /*8730*/  ISETP.GE.AND P1, PT, R128, R21, PT ;  /* 0x000000158000720c */ /* 0x000fe20003f26270 */
[----:B------:R-:W-:Y:S02]  /*8740*/  FADD.FTZ R99, R98, R99 ;  /* 0x0000006362637221 */ /* 0x000fe40000010000 */
        /* <DEDUP_REMOVED lines=17> */
[----:B------:R-:W-:Y:S02]  /*8860*/  IADD3.X R148, PT, PT, R148, -0x1, RZ, P3, !PT ;  /* 0xffffffff94947810 */ /* 0x000fe40001ffe4ff */
[----:B------:R-:W-:Y:S01]  /*8870*/  IADD3.X R151, PT, PT, R151, -0x1, RZ, P4, !PT ;  /* 0xffffffff97977810 */ /* 0x000fe200027fe4ff */
[----:B0-----:R-:W-:Y:S06]  /*8880*/  @P0 BRA `(.L_x_15687) ;  /* 0xffffff84001c0947 */ /* 0x001fec000383ffff */
.L_x_15619:
[----:B------:R-:W0:Y:S01]  /*8890*/  LDC.64 R8, c[0x0][0x548] ;  /* 0x00015200ff087b82 */ /* 0x000e220000000a00 */
        /* <DEDUP_REMOVED lines=33> */
.L_x_15689:
[----:B------:R-:W-:Y:S05]  /*8ab0*/  BSYNC.RECONVERGENT B0 ;  /* 0x0000000000007941 */ /* 0x000fea0003800200 */
.L_x_15688:
        /* <DEDUP_REMOVED lines=26> */
.L_x_15691:
[----:B------:R-:W-:Y:S05]  /*8c60*/  BSYNC.RECONVERGENT B0 ;  /* 0x0000000000007941 */ /* 0x000fea0003800200 */
.L_x_15690:
[----:B------:R-:W-:Y:S05]  /*8c70*/  @P2 EXIT ;  /* 0x000000000000294d */ /* 0x000fea0003800000 */
[----:B------:R-:W2:Y:S01]  /*8c80*/  S2UR UR12, SR_CTAID.Y ;  /* 0x00000000000c79c3 */ /* 0x000ea20000002600 */
[----:B------:R-:W2:Y:S01]  /*8c90*/  LDCU.64 UR8, c[0x0][0x4a8] ;  /* 0x00009500ff0877ac */ /* 0x000ea20008000a00 */
[----:B------:R-:W-:Y:S01]  /*8ca0*/  BSSY.RECONVERGENT B0, `(.L_x_15692) ;  /* 0x0000027000007945 */ /* 0x000fe20003800200 */
[----:B------:R-:W-:Y:S01]  /*8cb0*/  MOV R0, R12 ;  /* 0x0000000c00007202 */ /* 0x000fe20000000f00 */
[----:B------:R-:W3:Y:S04]  /*8cc0*/  LDCU.64 UR10, c[0x0][0x4c8] ;  /* 0x00009900ff0a77ac */ /* 0x000ee80008000a00 */
[----:B------:R-:W4:Y:S01]  /*8cd0*/  S2UR UR13, SR_CgaCtaId ;  /* 0x00000000000d79c3 */ /* 0x000f220000008800 */
[----:B------:R-:W0:Y:S01]  /*8ce0*/  LDCU UR14, c[0x0][0x360] ;  /* 0x00006c00ff0e77ac */ /* 0x000e220008000800 */
[----:B------:R-:W0:Y:S06]  /*8cf0*/  LDCU.128 UR20, c[0x0][0x530] ;  /* 0x0000a600ff1477ac */ /* 0x000e2c0008000c00 */
[----:B------:R-:W0:Y:S08]  /*8d00*/  LDC.64 R14, c[0x0][0x4b0] ;  /* 0x00012c00ff0e7b82 */ /* 0x000e300000000a00 */
[----:B------:R-:W0:Y:S01]  /*8d10*/  LDC.64 R16, c[0x0][0x4d0] ;  /* 0x00013400ff107b82 */ /* 0x000e220000000a00 */
[----:B--2---:R-:W-:-:S02]  /*8d20*/  UIMAD.WIDE.U32 UR4, UR12, UR8, URZ ;  /* 0x000000080c0472a5 */ /* 0x004fc4000f8e00ff */
[----:B---3--:R-:W-:Y:S01]  /*8d30*/  UIMAD.WIDE.U32 UR6, UR12, UR10, URZ ;  /* 0x0000000a0c0672a5 */ /* 0x008fe2000f8e00ff */
[----:B------:R-:W-:Y:S01]  /*8d40*/  UMOV UR8, 0x400 ;  /* 0x0000040000087882 */ /* 0x000fe20000000000 */
[----:B------:R-:W-:Y:S02]  /*8d50*/  UIMAD UR9, UR12, UR9, UR5 ;  /* 0x000000090c0972a4 */ /* 0x000fe4000f8e0205 */
[----:B------:R-:W-:Y:S02]  /*8d60*/  UIMAD UR11, UR12, UR11, UR7 ;  /* 0x0000000b0c0b72a4 */ /* 0x000fe4000f8e0207 */
[----:B----4-:R-:W-:-:S12]  /*8d70*/  ULEA UR13, UR13, UR8, 0x18 ;  /* 0x000000080d0d7291 */ /* 0x010fd8000f8ec0ff */
.L_x_15693:
[C---:B01-3--:R-:W-:Y:S01]  /*8d80*/  LEA R4, R0.reuse, UR13, 0x3 ;  /* 0x0000000d00047c11 */ /* 0x04bfe2000f8e18ff */
[----:B------:R-:W-:Y:S01]  /*8d90*/  UMOV UR8, UR4 ;  /* 0x0000000400087c82 */ /* 0x000fe20008000000 */
[----:B------:R-:W-:Y:S01]  /*8da0*/  SHF.R.S32.HI R3, RZ, 0x1f, R0 ;  /* 0x0000001fff037819 */ /* 0x000fe20000011400 */
        /* <DEDUP_REMOVED lines=23> */
.L_x_15692:
[----:B------:R-:W-:Y:S05]  /*8f20*/  EXIT ;  /* 0x000000000000794d */ /* 0x000fea0003800000 */
.L_x_15694:
        /* <DEDUP_REMOVED lines=13> */
.L_x_18766:


//--------------------- .text._Z25selective_scan_bwd_kernelI32Selective_Scan_bwd_kernel_traitsILi32ELi8ELb0ELb0ELb1ELb1ELb1EN3c108BFloat16ENS1_7complexIfEEEEv12SSMParamsBwd --------------------------
	.section	.text._Z25selective_scan_bwd_kernelI32Selective_Scan_bwd_kernel_traitsILi32ELi8ELb0ELb0ELb1ELb1ELb1EN3c108BFloat16ENS1_7complexIfEEEEv12SSMParamsBwd,"ax",@progbits
	.align	128
        .global         _Z25selective_scan_bwd_kernelI32Selective_Scan_bwd_kernel_traitsILi32ELi8ELb0ELb0ELb1ELb1ELb1EN3c108BFloat16ENS1_7complexIfEEEEv12SSMParamsBwd
        .type           _Z25selective_scan_bwd_kernelI32Selective_Scan_bwd_kernel_traitsILi32ELi8ELb0ELb0ELb1ELb1ELb1EN3c108BFloat16ENS1_7complexIfEEEEv12SSMParamsBwd,@function
        .size           _Z25selective_scan_bwd_kernelI32Selective_Scan_bwd_kernel_traitsILi32ELi8ELb0ELb0ELb1ELb1ELb1EN3c108BFloat16ENS1_7complexIfEEEEv12SSMParamsBwd,(.L_x_18767 - _Z25selective_scan_bwd_kernelI32Selective_Scan_bwd_kernel_traitsILi32ELi8ELb0ELb0ELb1ELb1ELb1EN3c108BFloat16ENS1_7complexIfEEEEv12SSMParamsBwd)
        .other          _Z25selective_scan_bwd_kernelI32Selective_Scan_bwd_kernel_traitsILi32ELi8ELb0ELb0ELb1ELb1ELb1EN3c108BFloat16ENS1_7complexIfEEEEv12SSMParamsBwd,@"STO_CUDA_ENTRY STV_DEFAULT"
_Z25selective_scan_bwd_kernelI32Selective_Scan_bwd_kernel_traitsILi32ELi8ELb0ELb0ELb1ELb1ELb1EN3c108BFloat16ENS1_7complexIfEEEEv12SSMParamsBwd:
.text._Z25selective_scan_bwd_kernelI32Selective_Scan_bwd_kernel_traitsILi32ELi8ELb0ELb0ELb1ELb1ELb1EN3c108BFloat16ENS1_7complexIfEEEEv12SSMParamsBwd:
        /* <DEDUP_REMOVED lines=68> */
[--C-:B-1----:R-:W-:Y:S02]  /*0440*/  SHF.R.U64 R15, R22, 0x1, R23.reuse ;  /* 0x00000001160f7819 */ /* 0x102fe40000001217 */
[----:B------:R-:W-:Y:S01]  /*0450*/  SHF.R.U32.HI R0, RZ, 0x1, R23 ;  /* 0x00000001ff007819 */ /* 0x000fe20000011617 */
[----:B------:R-:W-:-:S02]  /*0460*/  UIMAD UR9, UR18, UR9, UR5 ;  /* 0x00000009120972a4 */ /* 0x000fc4000f8e0205 */
[----:B------:R-:W-:Y:S01]  /*0470*/  IMAD.WIDE.U32 R6, R16, UR18, RZ ;  /* 0x0000001210067c25 */ /* 0x000fe2000f8e00ff */
[----:B------:R-:W-:Y:S01]  /*0480*/  MOV R3, UR5 ;  /* 0x0000000500037c02 */ /* 0x000fe20008000f00 */
[----:B------:R-:W1:Y:S02]  /*0490*/  LDC.64 R22, c[0x0][0x528] ;  /* 0x00014a00ff167b82 */ /* 0x000e640000000a00 */
[----:B------:R-:W-:-:S04]  /*04a0*/  IMAD.WIDE.U32 R4, R79, UR14, R4 ;  /* 0x0000000e4f047c25 */ /* 0x000fc8000f8e0004 */
[----:B------:R-:W-:Y:S02]  /*04b0*/  IMAD.WIDE.U32 R8, R15, UR18, R8 ;  /* 0x000000120f087c25 */ /* 0x000fe4000f8e0008 */
[----:B------:R-:W1:Y:S02]  /*04c0*/  LDC.64 R14, c[0x0][0x4a0] ;  /* 0x00012800ff0e7b82 */ /* 0x000e640000000a00 */
[----:B------:R-:W-:Y:S02]  /*04d0*/  IMAD R75, R0, UR18, RZ ;  /* 0x00000012004b7c24 */ /* 0x000fe4000f8e02ff */
[----:B------:R-:W-:Y:S01]  /*04e0*/  IMAD R7, R17, UR18, R7 ;  /* 0x0000001211077c24 */ /* 0x000fe2000f8e0207 */
[----:B------:R-:W-:Y:S01]  /*04f0*/  MOV R2, UR4 ;  /* 0x0000000400027c02 */ /* 0x000fe20008000f00 */
[----:B------:R-:W-:Y:S01]  /*0500*/  IMAD R65, R79, UR15, R5 ;  /* 0x0000000f4f417c24 */ /* 0x000fe2000f8e0205 */
[----:B------:R-:W-:Y:S01]  /*0510*/  MOV R3, UR9 ;  /* 0x0000000900037c02 */ /* 0x000fe20008000f00 */
[----:B------:R-:W1:Y:S01]  /*0520*/  @P0 LDC R5, c[0x0][0x38c] ;  /* 0x0000e300ff050b82 */ /* 0x000e620000000800 */
[----:B------:R-:W-:Y:S01]  /*0530*/  IMAD R0, R11, R20, RZ ;  /* 0x000000140b007224 */ /* 0x000fe200078e02ff */
[----:B------:R-:W-:-:S02]  /*0540*/  IADD3 R75, PT, PT, R9, R75, RZ ;  /* 0x0000004b094b7210 */ /* 0x000fc40007ffe0ff */
[----:B---3--:R-:W-:Y:S01]  /*0550*/  LEA R77, P1, R8, R24, 0x3 ;  /* 0x00000018084d7211 */ /* 0x008fe200078218ff */
[----:B------:R-:W-:-:S03]  /*0560*/  IMAD.WIDE.U32 R10, R13, R20, R6 ;  /* 0x000000140d0a7225 */ /* 0x000fc600078e0006 */
[----:B------:R-:W3:Y:S01]  /*0570*/  @P0 LDC.64 R6, c[0x0][0x480] ;  /* 0x00012000ff060b82 */ /* 0x000ee20000000a00 */
[----:B------:R-:W-:Y:S01]  /*0580*/  IMAD.WIDE.U32 R2, R79, UR10, R2 ;  /* 0x0000000a4f027c25 */ /* 0x000fe2000f8e0002 */
[----:B------:R-:W-:-:S03]  /*0590*/  LEA.HI.X R75, R8, R25, R75, 0x3, P1 ;  /* 0x00000019084b7211 */ /* 0x000fc600008f1c4b */
[----:B------:R-:W-:-:S03]  /*05a0*/  IMAD R13, R13, R21, R0 ;  /* 0x000000150d0d7224 */ /* 0x000fc600078e0200 */
[----:B------:R-:W3:Y:S01]  /*05b0*/  LDC.64 R20, c[0x0][0x468] ;  /* 0x00011a00ff147b82 */ /* 0x000ee20000000a00 */
[----:B------:R-:W-:Y:S01]  /*05c0*/  IMAD R19, R79, UR11, R3 ;  /* 0x0000000b4f137c24 */ /* 0x000fe2000f8e0203 */
[C---:B----4-:R-:W-:Y:S01]  /*05d0*/  LEA R9, R27.reuse, 0xffffff00, 0x8 ;  /* 0xffffff001b097811 */ /* 0x050fe200078e40ff */
[----:B0-----:R-:W-:Y:S01]  /*05e0*/  UIMAD.WIDE.U32 UR4, UR18, UR6, URZ ;  /* 0x00000006120472a5 */ /* 0x001fe2000f8e00ff */
[----:B------:R-:W-:-:S04]  /*05f0*/  LEA R3, R27, 0xfffffe00, 0x9 ;  /* 0xfffffe001b037811 */ /* 0x000fc800078e48ff */
        /* <DEDUP_REMOVED lines=16> */
[----:B---3--:R-:W-:Y:S01]  /*0700*/  @P0 IMAD.WIDE R16, R5, 0x10, R6 ;  /* 0x0000001005100825 */ /* 0x008fe200078e0206 */
[----:B------:R-:W-:-:S02]  /*0710*/  IADD3.X R6, PT, PT, R0, R19, RZ, P2, !PT ;  /* 0x0000001300067210 */ /* 0x000fc400017fe4ff */
[C---:B------:R-:W-:Y:S02]  /*0720*/  IADD3.X R65, PT, PT, R0.reuse, R65, RZ, P3, !PT ;  /* 0x0000004100417210 */ /* 0x040fe40001ffe4ff */
[----:B------:R-:W-:Y:S02]  /*0730*/  IADD3.X R62, PT, PT, R0, R3, RZ, P4, !PT ;  /* 0x00000003003e7210 */ /* 0x000fe400027fe4ff */
[----:B------:R-:W-:Y:S02]  /*0740*/  LEA R68, P0, R67, R68, 0x1 ;  /* 0x0000004443447211 */ /* 0x000fe400078008ff */
[----:B------:R-:W-:Y:S02]  /*0750*/  LEA R66, P2, R4, R20, 0x1 ;  /* 0x0000001404427211 */ /* 0x000fe400078408ff */
[----:B------:R-:W-:Y:S02]  /*0760*/  LEA R64, P3, R2, R22, 0x1 ;  /* 0x0000001602407211 */ /* 0x000fe400078608ff */
[----:B0-----:R-:W-:-:S02]  /*0770*/  LEA R63, P4, R10, R24, 0x1 ;  /* 0x000000180a3f7211 */ /* 0x001fc400078808ff */
[----:B------:R-:W-:Y:S02]  /*0780*/  CS2R R72, SRZ ;  /* 0x0000000000487805 */ /* 0x000fe4000001ff00 */
[----:B------:R-:W-:Y:S02]  /*0790*/  LEA.HI.X R67, R67, R69, R6, 0x1, P0 ;  /* 0x0000004543437211 */ /* 0x000fe400000f0c06 */
[----:B------:R-:W-:Y:S02]  /*07a0*/  LEA.HI.X R65, R4, R21, R65, 0x1, P2 ;  /* 0x0000001504417211 */ /* 0x000fe400010f0c41 */
[----:B------:R-:W-:Y:S02]  /*07b0*/  LEA.HI.X R62, R2, R23, R62, 0x1, P3 ;  /* 0x00000017023e7211 */ /* 0x000fe400018f0c3e */
[----:B------:R-:W-:Y:S01]  /*07c0*/  LEA.HI.X R61, R10, R25, R61, 0x1, P4 ;  /* 0x000000190a3d7211 */ /* 0x000fe200020f0c3d */
[----:B------:R-:W-:Y:S06]  /*07d0*/  @!P1 BRA `(.L_x_15695) ;  /* 0x0000009400609947 */ /* 0x000fec0003800000 */
[----:B------:R-:W0:Y:S01]  /*07e0*/  S2R R70, SR_TID.X ;  /* 0x0000000000467919 */ /* 0x000e220000002100 */
[----:B------:R-:W1:Y:S01]  /*07f0*/  LDCU.64 UR6, c[0x0][0x3a0] ;  /* 0x00007400ff0677ac */ /* 0x000e620008000a00 */
[----:B------:R-:W2:Y:S01]  /*0800*/  S2UR UR5, SR_CgaCtaId ;  /* 0x00000000000579c3 */ /* 0x000ea20000008800 */
[----:B------:R-:W-:Y:S01]  /*0810*/  CS2R R72, SRZ ;  /* 0x0000000000487805 */ /* 0x000fe2000001ff00 */
[----:B------:R-:W3:Y:S01]  /*0820*/  LDCU.64 UR8, c[0x0][0x3b8] ;  /* 0x00007700ff0877ac */ /* 0x000ee20008000a00 */
        /* <DEDUP_REMOVED lines=8> */
[C---:B0-----:R-:W-:Y:S02]  /*08b0*/  IADD3 R31, PT, PT, R70.reuse, 0x160, RZ ;  /* 0x00000160461f7810 */ /* 0x041fe40007ffe0ff */
[----:B------:R-:W-:Y:S02]  /*08c0*/  SHF.L.U32 R196, R70, 0x3, RZ ;  /* 0x0000000346c47819 */ /* 0x000fe400000006ff */
[----:B------:R-:W-:Y:S02]  /*08d0*/  LEA.HI R44, R31, R70, RZ, 0x1b ;  /* 0x000000461f2c7211 */ /* 0x000fe400078fd8ff */
[----:B------:R-:W-:-:S02]  /*08e0*/  LOP3.LUT R31, R196, 0x1f00, RZ, 0xc0, !PT ;  /* 0x00001f00c41f7812 */ /* 0x000fc400078ec0ff */
[C---:B------:R-:W-:Y:S02]  /*08f0*/  IADD3 R33, PT, PT, R70.reuse, 0x180, RZ ;  /* 0x0000018046217810 */ /* 0x040fe40007ffe0ff */
[C---:B------:R-:W-:Y:S02]  /*0900*/  IADD3 R35, PT, PT, R70.reuse, 0x1a0, RZ ;  /* 0x000001a046237810 */ /* 0x040fe40007ffe0ff */
[C---:B------:R-:W-:Y:S02]  /*0910*/  IADD3 R37, PT, PT, R70.reuse, 0x1c0, RZ ;  /* 0x000001c046257810 */ /* 0x040fe40007ffe0ff */
[C---:B------:R-:W-:Y:S02]  /*0920*/  SHF.L.U32 R3, R70.reuse, 0x4, RZ ;  /* 0x0000000446037819 */ /* 0x040fe400000006ff */
        /* <DEDUP_REMOVED lines=11> */
[----:B------:R-:W-:Y:S02]  /*09e0*/  LOP3.LUT R42, R31, 0x1f, R70, 0xf8, !PT ;  /* 0x0000001f1f2a7812 */ /* 0x000fe400078ef846 */
[-C--:B------:R-:W-:Y:S02]  /*09f0*/  LEA.HI R33, R33, R70.reuse, RZ, 0x1b ;  /* 0x0000004621217211 */ /* 0x080fe400078fd8ff */
[----:B------:R-:W-:-:S02]  /*0a00*/  LEA.HI R35, R35, R70, RZ, 0x1b ;  /* 0x0000004623237211 */ /* 0x000fc400078fd8ff */
[-C--:B------:R-:W-:Y:S02]  /*0a10*/  LEA.HI R37, R37, R70.reuse, RZ, 0x1b ;  /* 0x0000004625257211 */ /* 0x080fe400078fd8ff */
[CC--:B------:R-:W-:Y:S02]  /*0a20*/  LEA.HI R58, R70.reuse, R70.reuse, RZ, 0x1b ;  /* 0x00000046463a7211 */ /* 0x0c0fe400078fd8ff */
[C---:B------:R-:W-:Y:S02]  /*0a30*/  LOP3.LUT R57, R3.reuse, 0x3e00, RZ, 0xc0, !PT ;  /* 0x00003e0003397812 */ /* 0x040fe400078ec0ff */
[-C--:B------:R-:W-:Y:S02]  /*0a40*/  LEA.HI R56, R70, R3.reuse, RZ, 0x1f ;  /* 0x0000000346387211 */ /* 0x080fe400078ff8ff */
[----:B------:R-:W-:Y:S02]  /*0a50*/  LEA.HI R55, R3, R3, RZ, 0x1b ;  /* 0x0000000303377211 */ /* 0x000fe400078fd8ff */
        /* <DEDUP_REMOVED lines=12> */
[----:B------:R-:W-:-:S02]  /*0b20*/  LEA R43, R33, UR4, 0x2 ;  /* 0x00000004212b7c11 */ /* 0x000fc4000f8e10ff */
[----:B------:R-:W-:Y:S02]  /*0b30*/  LEA R41, R35, UR4, 0x2 ;  /* 0x0000000423297c11 */ /* 0x000fe4000f8e10ff */
[----:B------:R-:W-:Y:S02]  /*0b40*/  LEA R40, R37, UR4, 0x2 ;  /* 0x0000000425287c11 */ /* 0x000fe4000f8e10ff */
[----:B-1----:R-:W-:Y:S02]  /*0b50*/  MOV R60, UR6 ;  /* 0x00000006003c7c02 */ /* 0x002fe40008000f00 */
[C---:B------:R-:W-:Y:S02]  /*0b60*/  LOP3.LUT R195, R70.reuse, 0x1f, RZ, 0xc0, !PT ;  /* 0x0000001f46c37812 */ /* 0x040fe400078ec0ff */
[----:B------:R-:W-:Y:S02]  /*0b70*/  IADD3 R59, PT, PT, R70, 0x200, RZ ;  /* 0x00000200463b7810 */ /* 0x000fe40007ffe0ff */
[----:B------:R-:W-:-:S02]  /*0b80*/  LEA R58, R58, UR4, 0x2 ;  /* 0x000000043a3a7c11 */ /* 0x000fc4000f8e10ff */
[----:B------:R-:W-:Y:S02]  /*0b90*/  LOP3.LUT R57, R57, 0x1f, R70, 0xf8, !PT ;  /* 0x0000001f39397812 */ /* 0x000fe400078ef846 */
        /* <DEDUP_REMOVED lines=21> */
.L_x_15764:
[----:B------:R-:W0:Y:S01]  /*0cf0*/  LDC.64 R6, c[0x0][0x410] ;  /* 0x00010400ff067b82 */ /* 0x000e220000000a00 */
[----:B------:R-:W-:Y:S01]  /*0d00*/  HFMA2 R11, -RZ, RZ, 0, 0 ;  /* 0x00000000ff0b7431 */ /* 0x000fe200000001ff */
[----:B------:R-:W-:Y:S02]  /*0d10*/  IADD3 R30, PT, PT, R60, -0x1, RZ ;  /* 0xffffffff3c1e7810 */ /* 0x000fe40007ffe0ff */
[----:B------:R-:W-:Y:S02]  /*0d20*/  PRMT R23, RZ, 0x7610, R23 ;  /* 0x00007610ff177816 */ /* 0x000fe40000000017 */
[----:B------:R-:W-:Y:S02]  /*0d30*/  SHF.L.U32 R10, R30, 0x8, RZ ;  /* 0x000000081e0a7819 */ /* 0x000fe400000006ff */
[----:B------:R-:W1:Y:S01]  /*0d40*/  LDC.64 R8, c[0x0][0x418] ;  /* 0x00010600ff087b82 */ /* 0x000e620000000a00 */
[----:B------:R-:W-:Y:S02]  /*0d50*/  PRMT R25, RZ, 0x7610, R25 ;  /* 0x00007610ff197816 */ /* 0x000fe40000000019 */
[----:B------:R-:W-:-:S05]  /*0d60*/  PRMT R27, RZ, 0x7610, R27 ;  /* 0x00007610ff1b7816 */ /* 0x000fca000000001b */
[----:B------:R-:W2:Y:S08]  /*0d70*/  LDC.64 R18, c[0x0][0x420] ;  /* 0x00010800ff127b82 */ /* 0x000eb00000000a00 */
[----:B------:R-:W3:Y:S01]  /*0d80*/  LDC R158, c[0x0][0x388] ;  /* 0x0000e200ff9e7b82 */ /* 0x000ee20000000800 */
[----:B0-----:R-:W-:-:S04]  /*0d90*/  IMAD.WIDE.U32 R2, R6, UR18, R10 ;  /* 0x0000001206027c25 */ /* 0x001fc8000f8e000a */
[----:B------:R-:W-:-:S03]  /*0da0*/  IMAD R3, R7, UR18, R3 ;  /* 0x0000001207037c24 */ /* 0x000fc6000f8e0203 */
[----:B------:R-:W0:Y:S01]  /*0db0*/  LDC.64 R20, c[0x0][0x428] ;  /* 0x00010a00ff147b82 */ /* 0x000e220000000a00 */
[----:B-1----:R-:W-:-:S04]  /*0dc0*/  IMAD.WIDE.U32 R2, R79, R8, R2 ;  /* 0x000000084f027225 */ /* 0x002fc800078e0002 */
[----:B------:R-:W-:Y:S01]  /*0dd0*/  IMAD R7, R79, R9, R3 ;  /* 0x000000094f077224 */ /* 0x000fe200078e0203 */
[----:B------:R-:W-:Y:S01]  /*0de0*/  SHF.L.U32 R3, R42, 0x1, RZ ;  /* 0x000000012a037819 */ /* 0x000fe200000006ff */
[----:B--2---:R-:W-:Y:S01]  /*0df0*/  IMAD.WIDE.U32 R4, R18, UR18, R10 ;  /* 0x0000001212047c25 */ /* 0x004fe2000f8e000a */
[----:B------:R-:W-:Y:S02]  /*0e00*/  IADD3 R0, P2, PT, R42, R2, RZ ;  /* 0x000000022a007210 */ /* 0x000fe40007f5e0ff */
[----:B------:R-:W-:Y:S01]  /*0e10*/  IADD3 R2, P4, PT, R3, R64, RZ ;  /* 0x0000004003027210 */ /* 0x000fe20007f9e0ff */
[----:B------:R-:W-:Y:S01]  /*0e20*/  IMAD R5, R19, UR18, R5 ;  /* 0x0000001213057c24 */ /* 0x000fe2000f8e0205 */
[C---:B------:R-:W-:Y:S02]  /*0e30*/  IADD3 R18, P0, PT, R3.reuse, R68, RZ ;  /* 0x0000004403127210 */ /* 0x040fe40007f1e0ff */
[----:B------:R-:W-:Y:S02]  /*0e40*/  IADD3 R8, P1, PT, R3, R66, RZ ;  /* 0x0000004203087210 */ /* 0x000fe40007f3e0ff */
[----:B---3--:R-:W-:-:S02]  /*0e50*/  IADD3 R81, PT, PT, -R10, R158, RZ ;  /* 0x0000009e0a517210 */ /* 0x008fc40007ffe1ff */
[----:B------:R-:W-:Y:S02]  /*0e60*/  IADD3.X R3, PT, PT, RZ, R62, RZ, P4, !PT ;  /* 0x0000003eff037210 */ /* 0x000fe400027fe4ff */
[-C--:B------:R-:W-:Y:S02]  /*0e70*/  ISETP.GE.AND P4, PT, R42, R81.reuse, PT ;  /* 0x000000512a00720c */ /* 0x080fe40003f86270 */
[-C--:B------:R-:W-:Y:S01]  /*0e80*/  ISETP.GE.AND P6, PT, R38, R81.reuse, PT ;  /* 0x000000512600720c */ /* 0x080fe20003fc6270 */
[----:B0-----:R-:W-:Y:S01]  /*0e90*/  IMAD.WIDE.U32 R4, R79, R20, R4 ;  /* 0x000000144f047225 */ /* 0x001fe200078e0004 */
[----:B------:R-:W-:Y:S02]  /*0ea0*/  ISETP.GE.AND P5, PT, R37, R81, PT ;  /* 0x000000512500720c */ /* 0x000fe40003fa6270 */
[----:B------:R-:W-:Y:S01]  /*0eb0*/  IADD3.X R19, PT, PT, RZ, R67, RZ, P0, !PT ;  /* 0x00000043ff137210 */ /* 0x000fe200007fe4ff */
[----:B------:R-:W-:Y:S01]  /*0ec0*/  BAR.SYNC.DEFER_BLOCKING 0x0 ;  /* 0x0000000000007b1d */ /* 0x000fe20000010000 */
[----:B------:R-:W-:Y:S01]  /*0ed0*/  IMAD R6, R79, R21, R5 ;  /* 0x000000154f067224 */ /* 0x000fe200078e0205 */
[----:B------:R-:W-:-:S02]  /*0ee0*/  PRMT R21, RZ, 0x7610, R21 ;  /* 0x00007610ff157816 */ /* 0x000fc40000000015 */
[----:B------:R-:W-:Y:S02]  /*0ef0*/  IADD3 R5, P3, PT, R42, R4, RZ ;  /* 0x000000042a057210 */ /* 0x000fe40007f7e0ff */
[----:B------:R-:W-:Y:S02]  /*0f00*/  PRMT R4, RZ, 0x7610, R4 ;  /* 0x00007610ff047816 */ /* 0x000fe40000000004 */
[----:B------:R-:W-:Y:S02]  /*0f10*/  IADD3.X R9, PT, PT, RZ, R65, RZ, P1, !PT ;  /* 0x00000041ff097210 */ /* 0x000fe40000ffe4ff */
[-C--:B------:R-:W-:Y:S02]  /*0f20*/  ISETP.GE.AND P0, PT, R36, R81.reuse, PT ;  /* 0x000000512400720c */ /* 0x080fe40003f06270 */
[----:B------:R-:W-:Y:S02]  /*0f30*/  ISETP.GE.AND P1, PT, R35, R81, PT ;  /* 0x000000512300720c */ /* 0x000fe40003f26270 */
[----:B------:R-:W-:-:S02]  /*0f40*/  IADD3.X R7, PT, PT, RZ, R7, RZ, P2, !PT ;  /* 0x00000007ff077210 */ /* 0x000fc400017fe4ff */
[-C--:B------:R-:W-:Y:S02]  /*0f50*/  ISETP.GE.AND P2, PT, R34, R81.reuse, PT ;  /* 0x000000512200720c */ /* 0x080fe40003f46270 */
[----:B------:R-:W-:Y:S02]  /*0f60*/  IADD3.X R6, PT, PT, RZ, R6, RZ, P3, !PT ;  /* 0x00000006ff067210 */ /* 0x000fe40001ffe4ff */
[----:B------:R-:W-:Y:S02]  /*0f70*/  P2R R105, PR, RZ, 0x10 ;  /* 0x00000010ff697803 */ /* 0x000fe40000000000 */
[-C--:B------:R-:W-:Y:S01]  /*0f80*/  ISETP.GE.AND P3, PT, R33, R81.reuse, PT ;  /* 0x000000512100720c */ /* 0x080fe20003f66270 */
[----:B------:R-:W2:Y:S01]  /*0f90*/  @!P4 LDG.E.U16 R21, desc[UR16][R18.64] ;  /* 0x000000101215c981 */ /* 0x000ea2000c1e1500 */
[----:B------:R-:W-:Y:S02]  /*0fa0*/  ISETP.GE.AND P4, PT, R32, R81, PT ;  /* 0x000000512000720c */ /* 0x000fe40003f86270 */
[----:B------:R-:W-:Y:S01]  /*0fb0*/  PRMT R20, RZ, 0x7610, R20 ;  /* 0x00007610ff147816 */ /* 0x000fe20000000014 */
[----:B------:R-:W3:Y:S01]  /*0fc0*/  @!P6 LDG.E.U16 R23, desc[UR16][R18.64+0x40] ;  /* 0x000040101217e981 */ /* 0x000ee2000c1e1500 */
[----:B------:R-:W-:-:S02]  /*0fd0*/  PRMT R22, RZ, 0x7610, R22 ;  /* 0x00007610ff167816 */ /* 0x000fc40000000016 */
[----:B------:R-:W-:Y:S01]  /*0fe0*/  PRMT R29, RZ, 0x7610, R29 ;  /* 0x00007610ff1d7816 */ /* 0x000fe2000000001d */
[----:B------:R-:W4:Y:S01]  /*0ff0*/  @!P5 LDG.E.U16 R4, desc[UR16][R18.64+0x80] ;  /* 0x000080101204d981 */ /* 0x000f22000c1e1500 */
[----:B------:R-:W0:Y:S01]  /*1000*/  S2R R78, SR_LANEID ;  /* 0x00000000004e7919 */ /* 0x000e220000000000 */
[----:B------:R-:W1:Y:S01]  /*1010*/  S2UR UR6, SR_CgaCtaId ;  /* 0x00000000000679c3 */ /* 0x000e620000008800 */
[----:B------:R-:W-:Y:S01]  /*1020*/  UMOV UR5, 0x400 ;  /* 0x0000040000057882 */ /* 0x000fe20000000000 */
[----:B------:R-:W-:Y:S01]  /*1030*/  P2R R106, PR, RZ, 0x40 ;  /* 0x00000040ff6a7803 */ /* 0x000fe20000000000 */
[----:B------:R-:W4:Y:S01]  /*1040*/  @!P0 LDG.E.U16 R25, desc[UR16][R18.64+0xc0] ;  /* 0x0000c01012198981 */ /* 0x000f22000c1e1500 */
[----:B------:R-:W-:Y:S02]  /*1050*/  P2R R26, PR, RZ, 0x40 ;  /* 0x00000040ff1a7803 */ /* 0x000fe40000000000 */
[----:B------:R-:W-:Y:S01]  /*1060*/  PRMT R24, RZ, 0x7610, R24 ;  /* 0x00007610ff187816 */ /* 0x000fe20000000018 */
        /* <DEDUP_REMOVED lines=10> */
[----:B------:R-:W-:Y:S01]  /*1110*/  P2R R108, PR, RZ, 0x20 ;  /* 0x00000020ff6c7803 */ /* 0x000fe20000000000 */
        /* <DEDUP_REMOVED lines=8> */
[----:B------:R-:W-:Y:S02]  /*11a0*/  LEA R83, R83, UR5, 0x1 ;  /* 0x0000000553537c11 */ /* 0x000fe4000f8e08ff */
[C---:B------:R-:W-:Y:S02]  /*11b0*/  IADD3 R19, PT, PT, R78.reuse, 0x60, RZ ;  /* 0x000000604e137810 */ /* 0x040fe40007ffe0ff */
        /* <DEDUP_REMOVED lines=14> */
[----:B------:R-:W-:Y:S02]  /*12a0*/  ISETP.NE.AND P6, PT, R105, RZ, PT ;  /* 0x000000ff6900720c */ /* 0x000fe40003fc5270 */
[----:B------:R-:W-:-:S02]  /*12b0*/  PRMT R19, RZ, 0x7610, R19 ;  /* 0x00007610ff137816 */ /* 0x000fc40000000013 */
[----:B------:R-:W-:Y:S01]  /*12c0*/  PRMT R18, RZ, 0x7610, R18 ;  /* 0x00007610ff127816 */ /* 0x000fe20000000012 */
[----:B--2---:R-:W-:Y:S04]  /*12d0*/  STS.U16 [R80], R21 ;  /* 0x0000001550007388 */ /* 0x004fe80000000400 */
[----:B---3--:R-:W-:Y:S04]  /*12e0*/  STS.U16 [R82+0x40], R23 ;  /* 0x0000401752007388 */ /* 0x008fe80000000400 */
[----:B----4-:R0:W-:Y:S02]  /*12f0*/  STS.U16 [R83+0x80], R4 ;  /* 0x0000800453007388 */ /* 0x0101e40000000400 */
[----:B0-----:R-:W-:-:S02]  /*1300*/  SHF.L.U32 R4, R78, 0x3, RZ ;  /* 0x000000034e047819 */ /* 0x001fc400000006ff */
[----:B------:R0:W-:Y:S02]  /*1310*/  STS.U16 [R84+0xc0], R25 ;  /* 0x0000c01954007388 */ /* 0x0001e40000000400 */
[----:B------:R-:W-:Y:S02]  /*1320*/  LEA.HI.SX32 R89, R4, R4, 0x1b ;  /* 0x0000000404597211 */ /* 0x000fe400078fdaff */
[----:B------:R1:W-:Y:S02]  /*1330*/  STS.U16 [R85+0x100], R20 ;  /* 0x0001001455007388 */ /* 0x0003e40000000400 */
[----:B------:R-:W-:Y:S02]  /*1340*/  LEA R89, R89, UR5, 0x1 ;  /* 0x0000000559597c11 */ /* 0x000fe4000f8e08ff */
        /* <DEDUP_REMOVED lines=14> */
[----:B------:R-:W-:Y:S02]  /*1430*/  PRMT R23, RZ, 0x7610, R23 ;  /* 0x00007610ff177816 */ /* 0x000fe40000000017 */
[----:B0-----:R-:W-:Y:S02]  /*1440*/  PRMT R25, RZ, 0x7610, R25 ;  /* 0x00007610ff197816 */ /* 0x001fe40000000019 */
[----:B-1----:R-:W-:Y:S02]  /*1450*/  PRMT R20, RZ, 0x7610, R20 ;  /* 0x00007610ff147816 */ /* 0x002fe40000000014 */
        /* <DEDUP_REMOVED lines=12> */
[----:B---3--:R-:W-:Y:S02]  /*1520*/  PRMT R29, RZ, 0x7610, R29 ;  /* 0x00007610ff1d7816 */ /* 0x008fe4000000001d */
[----:B------:R-:W-:Y:S01]  /*1530*/  PRMT R26, RZ, 0x7610, R26 ;  /* 0x00007610ff1a7816 */ /* 0x000fe2000000001a */
[----:B--2---:R-:W-:Y:S04]  /*1540*/  STS.U16 [R80], R19 ;  /* 0x0000001350007388 */ /* 0x004fe80000000400 */
        /* <DEDUP_REMOVED lines=13> */
[----:B------:R-:W4:Y:S04]  /*1620*/  LDS.U16 R23, [R89+0xa] ;  /* 0x00000a0059177984 */ /* 0x000f280000000400 */
[----:B------:R-:W-:Y:S04]  /*1630*/  LDS.U16 R24, [R89+0xc] ;  /* 0x00000c0059187984 */ /* 0x000fe80000000400 */
        /* <DEDUP_REMOVED lines=11> */
[----:B0-----:R-:W-:-:S05]  /*16f0*/  SHF.L.U32 R27, R18, 0x10, RZ ;  /* 0x00000010121b7819 */ /* 0x001fca00000006ff */
[----:B-----5:R-:W-:-:S05]  /*1700*/  FADD.FTZ R90, R27, R74 ;  /* 0x0000004a1b5a7221 */ /* 0x020fca0000010000 */
[----:B------:R-:W-:Y:S02]  /*1710*/  FSETP.GTU.FTZ.AND P5, PT, R90, 20, PT ;  /* 0x41a000005a00780b */ /* 0x000fe40003fbc000 */
[----:B-1----:R-:W-:Y:S02]  /*1720*/  SHF.L.U32 R19, R19, 0x10, RZ ;  /* 0x0000001013137819 */ /* 0x002fe400000006ff */
[----:B--2---:R-:W-:Y:S02]  /*1730*/  SHF.L.U32 R3, R20, 0x10, RZ ;  /* 0x0000001014037819 */ /* 0x004fe400000006ff */
[----:B---3--:R-:W-:Y:S02]  /*1740*/  SHF.L.U32 R21, R21, 0x10, RZ ;  /* 0x0000001015157819 */ /* 0x008fe400000006ff */
[----:B----4-:R-:W-:Y:S02]  /*1750*/  SHF.L.U32 R23, R23, 0x10, RZ ;  /* 0x0000001017177819 */ /* 0x010fe400000006ff */
[----:B------:R-:W-:Y:S01]  /*1760*/  SHF.L.U32 R25, R25, 0x10, RZ ;  /* 0x0000001019197819 */ /* 0x000fe200000006ff */
[----:B------:R-:W-:Y:S01]  /*1770*/  BSSY.RECONVERGENT B0, `(.L_x_15696) ;  /* 0x0000032000007945 */ /* 0x000fe20003800200 */
[--C-:B------:R-:W-:Y:S01]  /*1780*/  FADD.FTZ R94, R3, R74.reuse ;  /* 0x0000004a035e7221 */ /* 0x100fe20000010000 */
[--C-:B------:R-:W-:Y:S01]  /*1790*/  FADD.FTZ R96, R21, R74.reuse ;  /* 0x0000004a15607221 */ /* 0x100fe20000010000 */
[--C-:B------:R-:W-:Y:S01]  /*17a0*/  FADD.FTZ R100, R23, R74.reuse ;  /* 0x0000004a17647221 */ /* 0x100fe20000010000 */
[----:B------:R-:W-:Y:S01]  /*17b0*/  FADD.FTZ R104, R25, R74 ;  /* 0x0000004a19687221 */ /* 0x000fe20000010000 */
[----:B------:R0:W-:Y:S02]  /*17c0*/  STS.U16 [R80], R29 ;  /* 0x0000001d50007388 */ /* 0x0001e40000000400 */
[----:B0-----:R-:W-:-:S02]  /*17d0*/  SHF.L.U32 R29, R22, 0x10, RZ ;  /* 0x00000010161d7819 */ /* 0x001fc400000006ff */
[----:B------:R0:W-:Y:S04]  /*17e0*/  STS.U16 [R82+0x40], R93 ;  /* 0x0000405d52007388 */ /* 0x0001e80000000400 */
[----:B------:R-:W-:Y:S04]  /*17f0*/  STS.U16 [R83+0x80], R26 ;  /* 0x0000801a53007388 */ /* 0x000fe80000000400 */
[----:B------:R-:W-:Y:S01]  /*1800*/  STS.U16 [R84+0xc0], R95 ;  /* 0x0000c05f54007388 */ /* 0x000fe20000000400 */
[----:B0-----:R-:W-:-:S03]  /*1810*/  SHF.L.U32 R93, R24, 0x10, RZ ;  /* 0x00000010185d7819 */ /* 0x001fc600000006ff */
[----:B------:R-:W-:Y:S04]  /*1820*/  STS.U16 [R85+0x100], R28 ;  /* 0x0001001c55007388 */ /* 0x000fe80000000400 */
[----:B------:R-:W-:Y:S04]  /*1830*/  STS.U16 [R86+0x140], R97 ;  /* 0x0001406156007388 */ /* 0x000fe80000000400 */
[----:B------:R0:W-:Y:S04]  /*1840*/  STS.U16 [R87+0x180], R92 ;  /* 0x0001805c57007388 */ /* 0x0001e80000000400 */
[----:B------:R1:W-:Y:S01]  /*1850*/  STS.U16 [R88+0x1c0], R101 ;  /* 0x0001c06558007388 */ /* 0x0003e20000000400 */
[--C-:B------:R-:W-:Y:S01]  /*1860*/  FADD.FTZ R98, R29, R74.reuse ;  /* 0x0000004a1d627221 */ /* 0x100fe20000010000 */
[--C-:B------:R-:W-:Y:S01]  /*1870*/  FADD.FTZ R102, R93, R74.reuse ;  /* 0x0000004a5d667221 */ /* 0x100fe20000010000 */
[----:B0-----:R-:W-:Y:S01]  /*1880*/  FADD.FTZ R92, R19, R74 ;  /* 0x0000004a135c7221 */ /* 0x001fe20000010000 */
        /* <DEDUP_REMOVED lines=32> */
.L_x_15697:
[----:B------:R-:W-:Y:S05]  /*1a90*/  BSYNC.RECONVERGENT B0 ;  /* 0x0000000000007941 */ /* 0x000fea0003800200 */
.L_x_15696:
        /* <DEDUP_REMOVED lines=33> */
.L_x_15699:
[----:B------:R-:W-:Y:S05]  /*1cb0*/  BSYNC.RECONVERGENT B0 ;  /* 0x0000000000007941 */ /* 0x000fea0003800200 */
.L_x_15698:
        /* <DEDUP_REMOVED lines=33> */
.L_x_15701:
[----:B------:R-:W-:Y:S05]  /*1ed0*/  BSYNC.RECONVERGENT B0 ;  /* 0x0000000000007941 */ /* 0x000fea0003800200 */
.L_x_15700:
        /* <DEDUP_REMOVED lines=33> */
.L_x_15703:
[----:B------:R-:W-:Y:S05]  /*20f0*/  BSYNC.RECONVERGENT B0 ;  /* 0x0000000000007941 */ /* 0x000fea0003800200 */
.L_x_15702:
        /* <DEDUP_REMOVED lines=33> */
.L_x_15705:
[----:B------:R-:W-:Y:S05]  /*2310*/  BSYNC.RECONVERGENT B0 ;  /* 0x0000000000007941 */ /* 0x000fea0003800200 */
.L_x_15704:
        /* <DEDUP_REMOVED lines=33> */
.L_x_15707:
[----:B------:R-:W-:Y:S05]  /*2530*/  BSYNC.RECONVERGENT B0 ;  /* 0x0000000000007941 */ /* 0x000fea0003800200 */
.L_x_15706:
        /* <DEDUP_REMOVED lines=33> */
.L_x_15709:
[----:B------:R-:W-:Y:S05]  /*2750*/  BSYNC.RECONVERGENT B0 ;  /* 0x0000000000007941 */ /* 0x000fea0003800200 */
.L_x_15708:
        /* <DEDUP_REMOVED lines=33> */
.L_x_15711:
[----:B------:R-:W-:Y:S05]  /*2970*/  BSYNC.RECONVERGENT B0 ;  /* 0x0000000000007941 */ /* 0x000fea0003800200 */
.L_x_15710:
[----:B------:R-:W0:Y:S01]  /*2980*/  LDCU.64 UR6, c[0x0][0x488] ;  /* 0x00009100ff0677ac */ /* 0x000e220008000a00 */
[----:B------:R-:W-:Y:S01]  /*2990*/  LDS.U16 R20, [R89+0x8] ;  /* 0x0000080059147984 */ /* 0x000fe20000000400 */
[----:B------:R-:W-:Y:S02]  /*29a0*/  P2R R97, PR, RZ, 0x10 ;  /* 0x00000010ff617803 */ /* 0x000fe40000000000 */
        /* <DEDUP_REMOVED lines=29> */
[----:B-1----:R-:W-:Y:S02]  /*2b80*/  P2R R101, PR, RZ, 0x20 ;  /* 0x00000020ff657803 */ /* 0x002fe40000000000 */
        /* <DEDUP_REMOVED lines=9> */
[----:B------:R-:W-:Y:S02]  /*2c20*/  PRMT R108, RZ, 0x7610, R108 ;  /* 0x00007610ff6c7816 */ /* 0x000fe4000000006c */
[----:B------:R-:W-:Y:S02]  /*2c30*/  PRMT R110, RZ, 0x7610, R110 ;  /* 0x00007610ff6e7816 */ /* 0x000fe4000000006e */
[----:B------:R-:W-:Y:S01]  /*2c40*/  PRMT R105, RZ, 0x7610, R105 ;  /* 0x00007610ff697816 */ /* 0x000fe20000000069 */
[----:B---3--:R-:W-:Y:S04]  /*2c50*/  STS.U16 [R80], R25 ;  /* 0x0000001950007388 */ /* 0x008fe80000000400 */
[----:B----4-:R-:W-:Y:S04]  /*2c60*/  STS.U16 [R82+0x40], R27 ;  /* 0x0000401b52007388 */ /* 0x010fe80000000400 */
[----:B-----5:R-:W-:Y:S04]  /*2c70*/  STS.U16 [R83+0x80], R24 ;  /* 0x0000801853007388 */ /* 0x020fe80000000400 */
[----:B--2---:R-:W-:Y:S04]  /*2c80*/  STS.U16 [R84+0xc0], R29 ;  /* 0x0000c01d54007388 */ /* 0x004fe80000000400 */
[----:B------:R-:W-:Y:S04]  /*2c90*/  STS.U16 [R85+0x100], R26 ;  /* 0x0001001a55007388 */ /* 0x000fe80000000400 */
[----:B------:R1:W-:Y:S04]  /*2ca0*/  STS.U16 [R86+0x140], R93 ;  /* 0x0001405d56007388 */ /* 0x0003e80000000400 */
[----:B------:R-:W-:Y:S04]  /*2cb0*/  STS.U16 [R87+0x180], R28 ;  /* 0x0001801c57007388 */ /* 0x000fe80000000400 */
[----:B------:R2:W-:Y:S01]  /*2cc0*/  STS.U16 [R88+0x1c0], R95 ;  /* 0x0001c05f58007388 */ /* 0x0005e20000000400 */
[----:B------:R-:W-:-:S03]  /*2cd0*/  NOP ;  /* 0x0000000000007918 */ /* 0x000fc60000000000 */
[----:B------:R-:W3:Y:S04]  /*2ce0*/  LDS.U16 R2, [R89] ;  /* 0x0000000059027984 */ /* 0x000ee80000000400 */
[----:B------:R-:W4:Y:S04]  /*2cf0*/  LDS.U16 R3, [R89+0x2] ;  /* 0x0000020059037984 */ /* 0x000f280000000400 */
[----:B------:R-:W5:Y:S04]  /*2d00*/  LDS.U16 R25, [R89+0x4] ;  /* 0x0000040059197984 */ /* 0x000f680000000400 */
[----:B------:R-:W-:Y:S04]  /*2d10*/  LDS.U16 R24, [R89+0x6] ;  /* 0x0000060059187984 */ /* 0x000fe80000000400 */
[----:B------:R-:W-:Y:S04]  /*2d20*/  LDS.U16 R27, [R89+0x8] ;  /* 0x00000800591b7984 */ /* 0x000fe80000000400 */
[----:B------:R-:W0:Y:S04]  /*2d30*/  LDS.U16 R26, [R89+0xa] ;  /* 0x00000a00591a7984 */ /* 0x000e280000000400 */
[----:B------:R-:W-:Y:S04]  /*2d40*/  LDS.U16 R29, [R89+0xc] ;  /* 0x00000c00591d7984 */ /* 0x000fe80000000400 */
[----:B------:R-:W0:Y:S01]  /*2d50*/  LDS.U16 R28, [R89+0xe] ;  /* 0x00000e00591c7984 */ /* 0x000e220000000400 */
[----:B------:R-:W-:Y:S01]  /*2d60*/  BAR.SYNC.DEFER_BLOCKING 0x0 ;  /* 0x0000000000007b1d */ /* 0x000fe20000010000 */
[----:B-1----:R-:W-:-:S02]  /*2d70*/  PRMT R93, RZ, 0x7610, R93 ;  /* 0x00007610ff5d7816 */ /* 0x002fc4000000005d */
[----:B--2---:R-:W-:-:S03]  /*2d80*/  PRMT R95, RZ, 0x7610, R95 ;  /* 0x00007610ff5f7816 */ /* 0x004fc6000000005f */
[----:B------:R-:W2:Y:S01]  /*2d90*/  @!P5 LDG.E.U16 R97, desc[UR16][R18.64] ;  /* 0x000000101261d981 */ /* 0x000ea2000c1e1500 */
[----:B------:R-:W-:Y:S02]  /*2da0*/  ISETP.NE.AND P5, PT, R101, RZ, PT ;  /* 0x000000ff6500720c */ /* 0x000fe40003fa5270 */
[----:B------:R-:W-:Y:S01]  /*2db0*/  PRMT R101, RZ, 0x7610, R101 ;  /* 0x00007610ff657816 */ /* 0x000fe20000000065 */
[----:B------:R-:W2:Y:S04]  /*2dc0*/  @!P6 LDG.E.U16 R106, desc[UR16][R18.64+0x80] ;  /* 0x00008010126ae981 */ /* 0x000ea8000c1e1500 */
[----:B------:R-:W2:Y:S04]  /*2dd0*/  @!P0 LDG.E.U16 R95, desc[UR16][R18.64+0xc0] ;  /* 0x0000c010125f8981 */ /* 0x000ea8000c1e1500 */
        /* <DEDUP_REMOVED lines=8> */
[----:B------:R-:W-:Y:S02]  /*2e60*/  FMUL.FTZ R3, R114, -1.4426950216293334961 ;  /* 0xbfb8aa3b72037820 */ /* 0x000fe40000410000 */
[----:B------:R-:W3:Y:S01]  /*2e70*/  MUFU.EX2 R112, R2 ;  /* 0x0000000200707308 */ /* 0x000ee20000000800 */
[----:B-----5:R-:W-:-:S07]  /*2e80*/  SHF.L.U32 R116, R25, 0x10, RZ ;  /* 0x0000001019747819 */ /* 0x020fce00000006ff */
[----:B------:R-:W4:Y:S01]  /*2e90*/  MUFU.EX2 R25, R3 ;  /* 0x0000000300197308 */ /* 0x000f220000000800 */
[----:B0-----:R-:W-:Y:S02]  /*2ea0*/  SHF.L.U32 R121, R26, 0x10, RZ ;  /* 0x000000101a797819 */ /* 0x001fe400000006ff */
[----:B------:R-:W-:Y:S01]  /*2eb0*/  SHF.L.U32 R117, R24, 0x10, RZ ;  /* 0x0000001018757819 */ /* 0x000fe200000006ff */
[----:B------:R-:W-:Y:S02]  /*2ec0*/  FMUL.FTZ R24, R116, -1.4426950216293334961 ;  /* 0xbfb8aa3b74187820 */ /* 0x000fe40000410000 */
[----:B------:R-:W-:Y:S01]  /*2ed0*/  FMUL.FTZ R26, R121, -1.4426950216293334961 ;  /* 0xbfb8aa3b791a7820 */ /* 0x000fe20000410000 */
[----:B------:R-:W-:Y:S01]  /*2ee0*/  SHF.L.U32 R126, R28, 0x10, RZ ;  /* 0x000000101c7e7819 */ /* 0x000fe200000006ff */
[----:B---3--:R-:W-:Y:S02]  /*2ef0*/  FADD.FTZ R112, R112, 1 ;  /* 0x3f80000070707421 */ /* 0x008fe40000010000 */
[----:B------:R-:W-:Y:S01]  /*2f00*/  MUFU.EX2 R28, R26 ;  /* 0x0000001a001c7308 */ /* 0x000fe20000000800 */
[----:B-1----:R-:W-:-:S07]  /*2f10*/  FMUL.FTZ R18, R117, -1.4426950216293334961 ;  /* 0xbfb8aa3b75127820 */ /* 0x002fce0000410000 */
[----:B------:R-:W0:Y:S01]  /*2f20*/  MUFU.EX2 R24, R24 ;  /* 0x0000001800187308 */ /* 0x000e220000000800 */
[----:B------:R-:W-:-:S07]  /*2f30*/  SHF.L.U32 R118, R27, 0x10, RZ ;  /* 0x000000101b767819 */ /* 0x000fce00000006ff */
[----:B------:R-:W-:Y:S01]  /*2f40*/  MUFU.RCP R112, R112 ;  /* 0x0000007000707308 */ /* 0x000fe20000001000 */
[----:B------:R-:W-:-:S07]  /*2f50*/  FMUL.FTZ R19, R118, -1.4426950216293334961 ;  /* 0xbfb8aa3b76137820 */ /* 0x000fce0000410000 */
[----:B------:R4:W-:Y:S01]  /*2f60*/  MUFU.EX2 R27, R18 ;  /* 0x00000012001b7308 */ /* 0x0009e20000000800 */
[----:B------:R-:W-:-:S07]  /*2f70*/  SHF.L.U32 R0, R0, 0x10, RZ ;  /* 0x0000001000007819 */ /* 0x000fce00000006ff */
[----:B------:R0:W1:Y:S01]  /*2f80*/  MUFU.EX2 R119, R19 ;  /* 0x0000001300777308 */ /* 0x0000620000000800 */
[----:B----4-:R-:W-:Y:S01]  /*2f90*/  FADD.FTZ R18, R25, 1 ;  /* 0x3f80000019127421 */ /* 0x010fe20000010000 */
[----:B0-----:R-:W-:Y:S01]  /*2fa0*/  FADD.FTZ R19, R24, 1 ;  /* 0x3f80000018137421 */ /* 0x001fe20000010000 */
[----:B------:R-:W-:-:S05]  /*2fb0*/  SHF.L.U32 R123, R29, 0x10, RZ ;  /* 0x000000101d7b7819 */ /* 0x000fca00000006ff */
[----:B------:R-:W-:Y:S01]  /*2fc0*/  FMUL.FTZ R29, R123, -1.4426950216293334961 ;  /* 0xbfb8aa3b7b1d7820 */ /* 0x000fe20000410000 */
[----:B-1----:R-:W-:-:S03]  /*2fd0*/  FADD.FTZ R119, R119, 1 ;  /* 0x3f80000077777421 */ /* 0x002fc60000010000 */
[----:B------:R-:W0:Y:S08]  /*2fe0*/  MUFU.EX2 R120, R29 ;  /* 0x0000001d00787308 */ /* 0x000e300000000800 */
[----:B------:R-:W-:Y:S01]  /*2ff0*/  MUFU.RCP R119, R119 ;  /* 0x0000007700777308 */ /* 0x000fe20000001000 */
[----:B------:R-:W-:Y:S02]  /*3000*/  SHF.L.U32 R5, R5, 0x10, RZ ;  /* 0x0000001005057819 */ /* 0x000fe400000006ff */
[----:B------:R-:W-:Y:S01]  /*3010*/  SHF.L.U32 R20, R20, 0x10, RZ ;  /* 0x0000001014147819 */ /* 0x000fe200000006ff */
[----:B0-----:R-:W-:-:S04]  /*3020*/  FADD.FTZ R120, R120, 1 ;  /* 0x3f80000078787421 */ /* 0x001fc80000010000 */
[----:B------:R-:W-:Y:S01]  /*3030*/  MUFU.RCP R124, R120 ;  /* 0x00000078007c7308 */ /* 0x000fe20000001000 */
[----:B------:R-:W-:Y:S02]  /*3040*/  SHF.L.U32 R21, R21, 0x10, RZ ;  /* 0x0000001015157819 */ /* 0x000fe400000006ff */
[----:B------:R-:W-:Y:S02]  /*3050*/  SHF.L.U32 R22, R22, 0x10, RZ ;  /* 0x0000001016167819 */ /* 0x000fe400000006ff */
[----:B------:R-:W-:Y:S02]  /*3060*/  SHF.L.U32 R23, R23, 0x10, RZ ;  /* 0x0000001017177819 */ /* 0x000fe400000006ff */
[----:B------:R-:W-:Y:S01]  /*3070*/  ISETP.NE.AND P4, PT, R70, RZ, PT ;  /* 0x000000ff4600720c */ /* 0x000fe20003f85270 */
[----:B--2---:R-:W-:Y:S04]  /*3080*/  STS.U16 [R80], R97 ;  /* 0x0000006150007388 */ /* 0x004fe80000000400 */
        /* <DEDUP_REMOVED lines=9> */
[----:B------:R-:W3:Y:S01]  /*3120*/  LDS.U16 R3, [R89+0x2] ;  /* 0x0000020059037984 */ /* 0x000ee20000000400 */
[----:B0-----:R-:W-:Y:S01]  /*3130*/  FMUL.FTZ R95, R126, -1.4426950216293334961 ;  /* 0xbfb8aa3b7e5f7820 */ /* 0x001fe20000410000 */
[----:B-1----:R-:W-:Y:S02]  /*3140*/  FADD.FTZ R105, R28, 1 ;  /* 0x3f8000001c697421 */ /* 0x002fe40000010000 */
[----:B------:R-:W0:Y:S01]  /*3150*/  LDS.U16 R26, [R89+0x8] ;  /* 0x00000800591a7984 */ /* 0x000e220000000400 */
[----:B------:R-:W1:Y:S03]  /*3160*/  MUFU.EX2 R110, R95 ;  /* 0x0000005f006e7308 */ /* 0x000e660000000800 */
[----:B------:R-:W4:Y:S04]  /*3170*/  LDS.U16 R24, [R89+0x4] ;  /* 0x0000040059187984 */ /* 0x000f280000000400 */
[----:B------:R-:W5:Y:S01]  /*3180*/  LDS.U16 R25, [R89+0x6] ;  /* 0x0000060059197984 */ /* 0x000f620000000400 */
[----:B------:R1:W3:Y:S01]  /*3190*/  MUFU.RCP R93, R18 ;  /* 0x00000012005d7308 */ /* 0x0002e20000001000 */
[----:B------:R-:W-:-:S02]  /*31a0*/  FADD.FTZ R97, R27, 1 ;  /* 0x3f8000001b617421 */ /* 0x000fc40000010000 */
[----:B------:R-:W5:Y:S01]  /*31b0*/  LDS.U16 R27, [R89+0xa] ;  /* 0x00000a00591b7984 */ /* 0x000f620000000400 */
[----:B-1----:R-:W-:-:S04]  /*31c0*/  FADD.FTZ R18, -R112, 1 ;  /* 0x3f80000070127421 */ /* 0x002fc80000010100 */
[----:B------:R1:W5:Y:S01]  /*31d0*/  MUFU.RCP R101, R19 ;  /* 0x0000001300657308 */ /* 0x0003620000001000 */
[----:B--2---:R-:W-:Y:S02]  /*31e0*/  SHF.L.U32 R28, R2, 0x10, RZ ;  /* 0x00000010021c7819 */ /* 0x004fe400000006ff */
[----:B---3--:R-:W-:-:S03]  /*31f0*/  SHF.L.U32 R95, R3, 0x10, RZ ;  /* 0x00000010035f7819 */ /* 0x008fc600000006ff */
[----:B------:R-:W-:Y:S01]  /*3200*/  FMUL.FTZ R3, R0, R28 ;  /* 0x0000001c00037220 */ /* 0x000fe20000410000 */
[----:B-1----:R-:W-:Y:S01]  /*3210*/  FFMA.FTZ R19, R109, R18, 1 ;  /* 0x3f8000006d137423 */ /* 0x002fe20000010012 */
[----:B------:R-:W1:Y:S02]  /*3220*/  LDS.U16 R2, [R89+0xc] ;  /* 0x00000c0059027984 */ /* 0x000e640000000400 */
[----:B------:R-:W-:Y:S02]  /*3230*/  FMUL.FTZ R18, R112, R3 ;  /* 0x0000000370127220 */ /* 0x000fe40000410000 */
[----:B------:R-:W2:Y:S01]  /*3240*/  LDS.U16 R3, [R89+0xe] ;  /* 0x00000e0059037984 */ /* 0x000ea20000000400 */
[----:B------:R3:W5:Y:S01]  /*3250*/  MUFU.RCP R108, R97 ;  /* 0x00000061006c7308 */ /* 0x0007620000001000 */
[----:B------:R-:W-:Y:S01]  /*3260*/  FADD.FTZ R125, R110, 1 ;  /* 0x3f8000006e7d7421 */ /* 0x000fe20000010000 */
[----:B------:R-:W-:Y:S01]  /*3270*/  FADD.FTZ R29, -R93, 1 ;  /* 0x3f8000005d1d7421 */ /* 0x000fe20000010100 */
[----:B0-----:R-:W-:Y:S01]  /*3280*/  SHF.L.U32 R26, R26, 0x10, RZ ;  /* 0x000000101a1a7819 */ /* 0x001fe200000006ff */
[----:B------:R-:W-:Y:S01]  /*3290*/  FMUL.FTZ R106, R5, R95 ;  /* 0x0000005f056a7220 */ /* 0x000fe20000410000 */
[----:B----4-:R-:W-:-:S03]  /*32a0*/  SHF.L.U32 R24, R24, 0x10, RZ ;  /* 0x0000001018187819 */ /* 0x010fc600000006ff */
[----:B------:R0:W4:Y:S01]  /*32b0*/  MUFU.RCP R122, R105 ;  /* 0x00000069007a7308 */ /* 0x0001220000001000 */
[----:B---3--:R-:W-:Y:S01]  /*32c0*/  FFMA.FTZ R97, R114, R29, 1 ;  /* 0x3f80000072617423 */ /* 0x008fe2000001001d */
[----:B------:R-:W-:Y:S01]  /*32d0*/  FMUL.FTZ R29, R18, R19 ;  /* 0x00000013121d7220 */ /* 0x000fe20000410000 */
[----:B------:R-:W-:Y:S01]  /*32e0*/  FMUL.FTZ R106, R93, R106 ;  /* 0x0000006a5d6a7220 */ /* 0x000fe20000410000 */
[----:B------:R-:W-:Y:S01]  /*32f0*/  SHF.L.U32 R18, R6, 0x10, RZ ;  /* 0x0000001006127819 */ /* 0x000fe200000006ff */
[----:B------:R-:W-:-:S03]  /*3300*/  FMUL.FTZ R120, R20, R26 ;  /* 0x0000001a14787220 */ /* 0x000fc60000410000 */
[----:B------:R3:W3:Y:S01]  /*3310*/  MUFU.RCP R127, R125 ;  /* 0x0000007d007f7308 */ /* 0x0006e20000001000 */
[----:B------:R-:W-:Y:S01]  /*3320*/  SHF.L.U32 R19, R7, 0x10, RZ ;  /* 0x0000001007137819 */ /* 0x000fe200000006ff */
[----:B0-----:R-:W-:Y:S01]  /*3330*/  FADD.FTZ R105, -R119, 1 ;  /* 0x3f80000077697421 */ /* 0x001fe20000010100 */
[----:B-----5:R-:W-:Y:S01]  /*3340*/  SHF.L.U32 R25, R25, 0x10, RZ ;  /* 0x0000001019197819 */ /* 0x020fe200000006ff */
[----:B------:R-:W-:Y:S01]  /*3350*/  FMUL.FTZ R106, R106, R97 ;  /* 0x000000616a6a7220 */ /* 0x000fe20000410000 */
[----:B------:R-:W-:Y:S01]  /*3360*/  FMUL.FTZ R120, R119, R120 ;  /* 0x0000007877787220 */ /* 0x000fe20000410000 */
[----:B------:R-:W-:Y:S01]  /*3370*/  FFMA.FTZ R105, R118, R105, 1 ;  /* 0x3f80000076697423 */ /* 0x000fe20000010069 */
[----:B------:R-:W-:Y:S01]  /*3380*/  FADD.FTZ R7, -R101, 1 ;  /* 0x3f80000065077421 */ /* 0x000fe20000010100 */
        /* <DEDUP_REMOVED lines=8> */
[----:B------:R-:W-:-:S02]  /*3410*/  SHF.L.U32 R27, R27, 0x10, RZ ;  /* 0x000000101b1b7819 */ /* 0x000fc400000006ff */
[----:B-1----:R-:W-:Y:S02]  /*3420*/  SHF.L.U32 R120, R2, 0x10, RZ ;  /* 0x0000001002787819 */ /* 0x002fe400000006ff */
[----:B--2---:R-:W-:Y:S01]  /*3430*/  SHF.L.U32 R128, R3, 0x10, RZ ;  /* 0x0000001003807819 */ /* 0x004fe200000006ff */
[----:B------:R-:W-:Y:S01]  /*3440*/  FMUL.FTZ R6, R6, R7 ;  /* 0x0000000706067220 */ /* 0x000fe20000410000 */
[----:B------:R-:W-:Y:S01]  /*3450*/  FMUL.FTZ R97, R97, R110 ;  /* 0x0000006e61617220 */ /* 0x000fe20000410000 */
[----:B----4-:R-:W-:Y:S01]  /*3460*/  FADD.FTZ R110, -R122, 1 ;  /* 0x3f8000007a6e7421 */ /* 0x010fe20000010100 */
[----:B------:R-:W-:Y:S01]  /*3470*/  FMUL.FTZ R7, R21, R27 ;  /* 0x0000001b15077220 */ /* 0x000fe20000410000 */
[----:B------:R-:W-:Y:S01]  /*3480*/  FADD.FTZ R2, -R124, 1 ;  /* 0x3f8000007c027421 */ /* 0x000fe20000010100 */
[----:B---3--:R-:W-:Y:S01]  /*3490*/  FMUL.FTZ R125, R22, R120 ;  /* 0x00000078167d7220 */ /* 0x008fe20000410000 */
[----:B------:R-:W-:Y:S01]  /*34a0*/  FADD.FTZ R3, -R127, 1 ;  /* 0x3f8000007f037421 */ /* 0x000fe20000010100 */
[----:B------:R-:W-:Y:S01]  /*34b0*/  FMUL.FTZ R130, R23, R128 ;  /* 0x0000008017827220 */ /* 0x000fe20000410000 */
[----:B------:R-:W-:Y:S01]  /*34c0*/  FFMA.FTZ R110, R121, R110, 1 ;  /* 0x3f800000796e7423 */ /* 0x000fe2000001006e */
[----:B------:R-:W-:Y:S01]  /*34d0*/  FMUL.FTZ R7, R122, R7 ;  /* 0x000000077a077220 */ /* 0x000fe20000410000 */
[----:B------:R-:W-:Y:S01]  /*34e0*/  FFMA.FTZ R2, R123, R2, 1 ;  /* 0x3f8000007b027423 */ /* 0x000fe20000010002 */
[----:B------:R-:W-:Y:S01]  /*34f0*/  FMUL.FTZ R125, R124, R125 ;  /* 0x0000007d7c7d7220 */ /* 0x000fe20000410000 */
[----:B------:R-:W-:Y:S01]  /*3500*/  FFMA.FTZ R3, R126, R3, 1 ;  /* 0x3f8000007e037423 */ /* 0x000fe20000010003 */
[----:B------:R-:W-:Y:S01]  /*3510*/  FMUL.FTZ R130, R127, R130 ;  /* 0x000000827f827220 */ /* 0x000fe20000410000 */
[----:B------:R-:W-:Y:S01]  /*3520*/  FMUL.FTZ R110, R7, R110 ;  /* 0x0000006e076e7220 */ /* 0x000fe20000410000 */
        /* <DEDUP_REMOVED lines=78> */
[----:B0-----:R-:W-:Y:S06]  /*3a10*/  BRA.U !UP0, `(.L_x_15712) ;  /* 0x0000000108fc7547 */ /* 0x001fec000b800000 */
        /* <DEDUP_REMOVED lines=14> */
[----:B------:R-:W-:Y:S01]  /*3b00*/  PRMT R2, R28, 0x7632, R2 ;  /* 0x000076321c027816 */ /* 0x000fe20000000002 */
[----:B------:R-:W1:Y:S01]  /*3b10*/  LDC.64 R116, c[0x0][0x438] ;  /* 0x00010e00ff747b82 */ /* 0x000e620000000a00 */
        /* <DEDUP_REMOVED lines=47> */
.L_x_15712:
[----:B------:R-:W-:Y:S01]  /*3e10*/  SHF.L.U32 R99, R99, 0x10, RZ ;  /* 0x0000001063637819 */ /* 0x000fe200000006ff */
[----:B------:R-:W1:Y:S01]  /*3e20*/  LDCU UR6, c[0x0][0x38c] ;  /* 0x00007180ff0677ac */ /* 0x000e620008000800 */
        /* <DEDUP_REMOVED lines=17> */
[----:B-1----:R-:W-:Y:S01]  /*3f40*/  UISETP.GE.AND UP0, UPT, UR6, 0x1, UPT ;  /* 0x000000010600788c */ /* 0x002fe2000bf06270 */
[----:B------:R-:W-:Y:S01]  /*3f50*/  MOV R101, RZ ;  /* 0x000000ff00657202 */ /* 0x000fe20000000f00 */
[-C--:B------:R-:W-:Y:S01]  /*3f60*/  FMUL.FTZ R128, R0, R76.reuse ;  /* 0x0000004c00807220 */ /* 0x080fe20000410000 */
        /* <DEDUP_REMOVED lines=16> */
[----:B------:R-:W-:Y:S01]  /*4070*/  FADD.FTZ R116, R21, R21 ;  /* 0x0000001515747221 */ /* 0x000fe20000010000 */
[----:B------:R-:W0:Y:S01]  /*4080*/  LDC R130, c[0x0][0x388] ;  /* 0x0000e200ff827b82 */ /* 0x000e220000000800 */
[----:B------:R-:W-:Y:S01]  /*4090*/  IADD3 R149, PT, PT, R4, 0x7, R4 ;  /* 0x0000000704957810 */ /* 0x000fe20007ffe004 */
[----:B------:R-:W-:Y:S01]  /*40a0*/  FADD.FTZ R120, R5, R5 ;  /* 0x0000000505787221 */ /* 0x000fe20000010000 */
[----:B------:R-:W-:Y:S01]  /*40b0*/  SHF.L.U32 R2, R78, 0x4, RZ ;  /* 0x000000044e027819 */ /* 0x000fe200000006ff */
[----:B------:R-:W-:Y:S01]  /*40c0*/  FADD.FTZ R112, R23, R23 ;  /* 0x0000001717707221 */ /* 0x000fe20000010000 */
[----:B------:R-:W-:Y:S01]  /*40d0*/  SHF.L.U32 R133, R30, 0x9, RZ ;  /* 0x000000091e857819 */ /* 0x000fe200000006ff */
[----:B------:R-:W-:Y:S01]  /*40e0*/  FADD.FTZ R0, R0, R0 ;  /* 0x0000000000007221 */ /* 0x000fe20000010000 */
[----:B------:R-:W-:Y:S01]  /*40f0*/  IADD3 R141, PT, PT, R4, 0x3, R4 ;  /* 0x00000003048d7810 */ /* 0x000fe20007ffe004 */
[----:B------:R-:W1:Y:S01]  /*4100*/  LDC.64 R18, c[0x0][0x440] ;  /* 0x00011000ff127b82 */ /* 0x000e620000000a00 */
[----:B------:R-:W-:Y:S01]  /*4110*/  LEA.HI.SX32 R150, R149, R2, 0x1b ;  /* 0x0000000295967211 */ /* 0x000fe200078fdaff */
[----:B------:R-:W-:Y:S01]  /*4120*/  FADD.FTZ R114, R22, R22 ;  /* 0x0000001616727221 */ /* 0x000fe20000010000 */
[C-C-:B------:R-:W-:Y:S01]  /*4130*/  IADD3 R137, PT, PT, R4.reuse, 0x1, R4.reuse ;  /* 0x0000000104897810 */ /* 0x140fe20007ffe004 */
[----:B------:R-:W2:Y:S01]  /*4140*/  LDCU UR7, c[0x0][0x394] ;  /* 0x00007280ff0777ac */ /* 0x000ea20008000800 */
[----:B------:R-:W-:-:S02]  /*4150*/  IADD3 R139, PT, PT, R4, 0x2, R4 ;  /* 0x00000002048b7810 */ /* 0x000fc40007ffe004 */
[C-C-:B------:R-:W-:Y:S01]  /*4160*/  IADD3 R143, PT, PT, R4.reuse, 0x4, R4.reuse ;  /* 0x00000004048f7810 */ /* 0x140fe20007ffe004 */
[----:B------:R-:W3:Y:S01]  /*4170*/  LDC.64 R20, c[0x0][0x448] ;  /* 0x00011200ff147b82 */ /* 0x000ee20000000a00 */
[C-C-:B------:R-:W-:Y:S01]  /*4180*/  IADD3 R145, PT, PT, R4.reuse, 0x5, R4.reuse ;  /* 0x0000000504917810 */ /* 0x140fe20007ffe004 */
[----:B------:R-:W4:Y:S01]  /*4190*/  LDCU UR19, c[0x0][0x38c] ;  /* 0x00007180ff1377ac */ /* 0x000f220008000800 */
[----:B------:R-:W-:Y:S02]  /*41a0*/  IADD3 R147, PT, PT, R4, 0x6, R4 ;  /* 0x0000000604937810 */ /* 0x000fe40007ffe004 */
[----:B------:R-:W-:Y:S01]  /*41b0*/  IADD3 R135, PT, PT, R78, 0x1e0, RZ ;  /* 0x000001e04e877810 */ /* 0x000fe20007ffe0ff */
[----:B------:R-:W0:Y:S01]  /*41c0*/  LDCU.64 UR8, c[0x0][0x3a8] ;  /* 0x00007500ff0877ac */ /* 0x000e220008000a00 */
[----:B------:R-:W-:Y:S02]  /*41d0*/  IADD3 R149, PT, PT, R2, 0x8, RZ ;  /* 0x0000000802957810 */ /* 0x000fe40007ffe0ff */
[C---:B------:R-:W-:Y:S01]  /*41e0*/  IADD3 R3, PT, PT, R78.reuse, 0x100, RZ ;  /* 0x000001004e037810 */ /* 0x040fe20007ffe0ff */
[----:B------:R-:W0:Y:S01]  /*41f0*/  LDCU.64 UR10, c[0x0][0x3c0] ;  /* 0x00007800ff0a77ac */ /* 0x000e220008000a00 */
[----:B------:R-:W-:-:S02]  /*4200*/  IADD3 R5, PT, PT, R78, 0x120, RZ ;  /* 0x000001204e057810 */ /* 0x000fc40007ffe0ff */
[C---:B------:R-:W-:Y:S01]  /*4210*/  IADD3 R7, PT, PT, R78.reuse, 0x140, RZ ;  /* 0x000001404e077810 */ /* 0x040fe20007ffe0ff */
[----:B------:R-:W0:Y:S01]  /*4220*/  LDCU.64 UR12, c[0x0][0x3e0] ;  /* 0x00007c00ff0c77ac */ /* 0x000e220008000a00 */
[C---:B------:R-:W-:Y:S02]  /*4230*/  IADD3 R23, PT, PT, R78.reuse, 0x160, RZ ;  /* 0x000001604e177810 */ /* 0x040fe40007ffe0ff */
[C---:B------:R-:W-:Y:S01]  /*4240*/  IADD3 R25, PT, PT, R78.reuse, 0x180, RZ ;  /* 0x000001804e197810 */ /* 0x040fe20007ffe0ff */
[----:B------:R-:W0:Y:S01]  /*4250*/  LDCU.64 UR14, c[0x0][0x4f0] ;  /* 0x00009e00ff0e77ac */ /* 0x000e220008000a00 */
[C---:B------:R-:W-:Y:S02]  /*4260*/  IADD3 R27, PT, PT, R78.reuse, 0x1a0, RZ ;  /* 0x000001a04e1b7810 */ /* 0x040fe40007ffe0ff */
[----:B------:R-:W-:Y:S02]  /*4270*/  IADD3 R29, PT, PT, R78, 0x1c0, RZ ;  /* 0x000001c04e1d7810 */ /* 0x000fe40007ffe0ff */
[----:B------:R-:W-:-:S02]  /*4280*/  IADD3 R151, PT, PT, R2, 0x9, RZ ;  /* 0x0000000902977810 */ /* 0x000fc40007ffe0ff */
[C---:B------:R-:W-:Y:S02]  /*4290*/  IADD3 R153, PT, PT, R2.reuse, 0xa, RZ ;  /* 0x0000000a02997810 */ /* 0x040fe40007ffe0ff */
[C---:B------:R-:W-:Y:S02]  /*42a0*/  IADD3 R155, PT, PT, R2.reuse, 0xb, RZ ;  /* 0x0000000b029b7810 */ /* 0x040fe40007ffe0ff */
[C---:B------:R-:W-:Y:S02]  /*42b0*/  IADD3 R157, PT, PT, R2.reuse, 0xc, RZ ;  /* 0x0000000c029d7810 */ /* 0x040fe40007ffe0ff */
[C---:B------:R-:W-:Y:S02]  /*42c0*/  IADD3 R159, PT, PT, R2.reuse, 0xd, RZ ;  /* 0x0000000d029f7810 */ /* 0x040fe40007ffe0ff */
[C---:B------:R-:W-:Y:S02]  /*42d0*/  IADD3 R161, PT, PT, R2.reuse, 0xe, RZ ;  /* 0x0000000e02a17810 */ /* 0x040fe40007ffe0ff */
[----:B------:R-:W-:-:S02]  /*42e0*/  IADD3 R163, PT, PT, R2, 0xf, RZ ;  /* 0x0000000f02a37810 */ /* 0x000fc40007ffe0ff */
[----:B------:R-:W-:Y:S02]  /*42f0*/  LEA R158, R158, -R133, 0x1 ;  /* 0x800000859e9e7211 */ /* 0x000fe400078e08ff */
[-C--:B------:R-:W-:Y:S02]  /*4300*/  LEA.HI.SX32 R141, R141, R2.reuse, 0x1b ;  /* 0x000000028d8d7211 */ /* 0x080fe400078fdaff */
[-C--:B------:R-:W-:Y:S02]  /*4310*/  LEA.HI.SX32 R137, R137, R2.reuse, 0x1b ;  /* 0x0000000289897211 */ /* 0x080fe400078fdaff */
[-C--:B------:R-:W-:Y:S02]  /*4320*/  LEA.HI.SX32 R139, R139, R2.reuse, 0x1b ;  /* 0x000000028b8b7211 */ /* 0x080fe400078fdaff */
[-C--:B------:R-:W-:Y:S02]  /*4330*/  LEA.HI.SX32 R143, R143, R2.reuse, 0x1b ;  /* 0x000000028f8f7211 */ /* 0x080fe400078fdaff */
[----:B------:R-:W-:-:S02]  /*4340*/  LEA.HI.SX32 R145, R145, R2, 0x1b ;  /* 0x0000000291917211 */ /* 0x000fc400078fdaff */
[-C--:B------:R-:W-:Y:S02]  /*4350*/  LEA.HI.SX32 R147, R147, R2.reuse, 0x1b ;  /* 0x0000000293937211 */ /* 0x080fe400078fdaff */
[----:B------:R-:W-:Y:S02]  /*4360*/  LEA.HI.SX32 R140, R149, R2, 0x1b ;  /* 0x00000002958c7211 */ /* 0x000fe400078fdaff */
[----:B------:R-:W-:Y:S02]  /*4370*/  LEA.HI.SX32 R135, R135, R78, 0x1b ;  /* 0x0000004e87877211 */ /* 0x000fe400078fdaff */
[----:B------:R-:W-:Y:S02]  /*4380*/  ISETP.NE.AND P5, PT, R60, 0x1, PT ;  /* 0x000000013c00780c */ /* 0x000fe40003fa5270 */
        /* <DEDUP_REMOVED lines=22> */
[----:B------:R-:W-:Y:S02]  /*44f0*/  LEA R141, R135, UR5, 0x1 ;  /* 0x00000005878d7c11 */ /* 0x000fe4000f8e08ff */
[----:B------:R-:W-:Y:S02]  /*4500*/  MOV R131, RZ ;  /* 0x000000ff00837202 */ /* 0x000fe40000000f00 */
[----:B------:R-:W-:Y:S02]  /*4510*/  MOV R93, RZ ;  /* 0x000000ff005d7202 */ /* 0x000fe40000000f00 */
[----:B------:R-:W-:-:S02]  /*4520*/  ISETP.EQ.AND P5, PT, R70, RZ, P5 ;  /* 0x000000ff4600720c */ /* 0x000fc40002fa2270 */
        /* <DEDUP_REMOVED lines=16> */
[----:B------:R-:W-:Y:S02]  /*4630*/  LEA R134, R134, UR5, 0x1 ;  /* 0x0000000586867c11 */ /* 0x000fe4000f8e08ff */
[----:B01234-:R-:W-:-:S07]  /*4640*/  LEA R132, R132, UR5, 0x1 ;  /* 0x0000000584847c11 */ /* 0x01ffce000f8e08ff */
.L_x_15763:
        /* <DEDUP_REMOVED lines=23> */
[----:B---3--:R-:W3:Y:S01]  /*47c0*/  @!P0 LDG.E.U16 R27, desc[UR16][R4.64+0x40] ;  /* 0x00004010041b8981 */ /* 0x008ee2000c1e1500 */
        /* <DEDUP_REMOVED lines=33> */
[----:B-1----:R-:W-:Y:S01]  /*49e0*/  IADD3 R25, PT, PT, R31, 0x1a0, RZ ;  /* 0x000001a01f197810 */ /* 0x002fe20007ffe0ff */
        /* <DEDUP_REMOVED lines=31> */
[----:B------:R-:W-:Y:S01]  /*4be0*/  FMUL.FTZ R3, R22, 1.4426950216293334961 ;  /* 0x3fb8aa3b16037820 */ /* 0x000fe20000410000 */
[----:B------:R-:W-:-:S02]  /*4bf0*/  FMUL.FTZ R2, R23, R90 ;  /* 0x0000005a17027220 */ /* 0x000fc40000410000 */
[----:B------:R-:W-:Y:S01]  /*4c00*/  FMUL.RZ R172, R168, 0.15915493667125701904 ;  /* 0x3e22f983a8ac7820 */ /* 0x000fe2000040c000 */
[C---:B------:R-:W-:Y:S01]  /*4c10*/  FMUL.FTZ R168, R3.reuse, R92 ;  /* 0x0000005c03a87220 */ /* 0x040fe20000410000 */
[----:B------:R-:W-:Y:S01]  /*4c20*/  FMUL.RZ R171, R2, 0.15915493667125701904 ;  /* 0x3e22f98302ab7820 */ /* 0x000fe2000040c000 */
[----:B------:R-:W-:Y:S01]  /*4c30*/  FMUL.FTZ R2, R3, R90 ;  /* 0x0000005a03027220 */ /* 0x000fe20000410000 */
[----:B------:R-:W-:Y:S01]  /*4c40*/  MUFU.SIN R169, R172 ;  /* 0x000000ac00a97308 */ /* 0x000fe20000000400 */
[----:B------:R-:W-:-:S07]  /*4c50*/  FMUL.FTZ R170, R23, R94 ;  /* 0x0000005e17aa7220 */ /* 0x000fce0000410000 */
[----:B------:R-:W-:Y:S01]  /*4c60*/  MUFU.COS R179, R172 ;  /* 0x000000ac00b37308 */ /* 0x000fe20000000000 */
[----:B------:R-:W-:-:S07]  /*4c70*/  FMUL.RZ R176, R170, 0.15915493667125701904 ;  /* 0x3e22f983aab07820 */ /* 0x000fce000040c000 */
[----:B------:R-:W1:Y:S08]  /*4c80*/  MUFU.EX2 R168, R168 ;  /* 0x000000a800a87308 */ /* 0x000e700000000800 */
[----:B0-----:R0:W-:Y:S02]  /*4c90*/  MUFU.EX2 R5, R2 ;  /* 0x0000000200057308 */ /* 0x0011e40000000800 */
[----:B0-----:R-:W-:-:S06]  /*4ca0*/  FMUL.FTZ R2, R23, R96 ;  /* 0x0000006017027220 */ /* 0x001fcc0000410000 */
[----:B------:R-:W-:Y:S01]  /*4cb0*/  MUFU.SIN R180, R171 ;  /* 0x000000ab00b47308 */ /* 0x000fe20000000400 */
[----:B------:R-:W-:Y:S01]  /*4cc0*/  FMUL.RZ R178, R2, 0.15915493667125701904 ;  /* 0x3e22f98302b27820 */ /* 0x000fe2000040c000 */
[----:B------:R-:W-:-:S06]  /*4cd0*/  FMUL.FTZ R172, R23, R98 ;  /* 0x0000006217ac7220 */ /* 0x000fcc0000410000 */
[----:B------:R-:W0:Y:S01]  /*4ce0*/  MUFU.COS R4, R171 ;  /* 0x000000ab00047308 */ /* 0x000e220000000000 */
[----:B------:R-:W-:-:S07]  /*4cf0*/  FMUL.RZ R181, R172, 0.15915493667125701904 ;  /* 0x3e22f983acb57820 */ /* 0x000fce000040c000 */
[----:B------:R-:W-:Y:S01]  /*4d00*/  MUFU.SIN R171, R176 ;  /* 0x000000b000ab7308 */ /* 0x000fe20000000400 */
[----:B---3--:R-:W-:Y:S04]  /*4d10*/  STS.U16 [R80], R7 ;  /* 0x0000000750007388 */ /* 0x008fe80000000400 */
[----:B------:R-:W-:Y:S04]  /*4d20*/  STS.U16 [R82+0x40], R27 ;  /* 0x0000401b52007388 */ /* 0x000fe80000000400 */
[----:B----4-:R-:W-:Y:S04]  /*4d30*/  STS.U16 [R83+0x80], R6 ;  /* 0x0000800653007388 */ /* 0x010fe80000000400 */
[----:B-----5:R2:W-:Y:S04]  /*4d40*/  STS.U16 [R84+0xc0], R29 ;  /* 0x0000c01d54007388 */ /* 0x0205e80000000400 */
[----:B------:R-:W-:Y:S04]  /*4d50*/  STS.U16 [R85+0x100], R26 ;  /* 0x0001001a55007388 */ /* 0x000fe80000000400 */
[----:B------:R-:W-:Y:S04]  /*4d60*/  STS.U16 [R86+0x140], R157 ;  /* 0x0001409d56007388 */ /* 0x000fe80000000400 */
[----:B------:R-:W-:Y:S04]  /*4d70*/  STS.U16 [R87+0x180], R28 ;  /* 0x0001801c57007388 */ /* 0x000fe80000000400 */
[----:B------:R-:W-:Y:S01]  /*4d80*/  STS.U16 [R88+0x1c0], R159 ;  /* 0x0001c09f58007388 */ /* 0x000fe20000000400 */
[----:B------:R3:W-:Y:S03]  /*4d90*/  MUFU.COS R177, R176 ;  /* 0x000000b000b17308 */ /* 0x0007e60000000000 */
[----:B------:R-:W-:Y:S04]  /*4da0*/  STS.U16 [R148+0x200], R161 ;  /* 0x000200a194007388 */ /* 0x000fe80000000400 */
[----:B------:R-:W-:Y:S01]  /*4db0*/  STS.U16 [R147+0x240], R160 ;  /* 0x000240a093007388 */ /* 0x000fe20000000400 */
[----:B------:R-:W-:Y:S01]  /*4dc0*/  MUFU.SIN R173, R178 ;  /* 0x000000b200ad7308 */ /* 0x000fe20000000400 */
[----:B---3--:R-:W-:-:S02]  /*4dd0*/  FMUL.FTZ R176, R23, R100 ;  /* 0x0000006417b07220 */ /* 0x008fc40000410000 */
[----:B------:R-:W-:Y:S04]  /*4de0*/  STS.U16 [R146+0x280], R163 ;  /* 0x000280a392007388 */ /* 0x000fe80000000400 */
[----:B------:R-:W-:Y:S01]  /*4df0*/  STS.U16 [R145+0x2c0], R162 ;  /* 0x0002c0a291007388 */ /* 0x000fe20000000400 */
[----:B------:R3:W-:Y:S03]  /*4e00*/  MUFU.COS R175, R178 ;  /* 0x000000b200af7308 */ /* 0x0007e60000000000 */
[----:B------:R-:W-:Y:S01]  /*4e10*/  STS.U16 [R144+0x300], R165 ;  /* 0x000300a590007388 */ /* 0x000fe20000000400 */
[----:B------:R-:W-:-:S03]  /*4e20*/  FMUL.RZ R183, R176, 0.15915493667125701904 ;  /* 0x3e22f983b0b77820 */ /* 0x000fc6000040c000 */
[----:B------:R-:W-:Y:S01]  /*4e30*/  STS.U16 [R143+0x340], R164 ;  /* 0x000340a48f007388 */ /* 0x000fe20000000400 */
[----:B---3--:R-:W-:-:S03]  /*4e40*/  FMUL.FTZ R178, R3, R104 ;  /* 0x0000006803b27220 */ /* 0x008fc60000410000 */
[----:B------:R-:W-:Y:S01]  /*4e50*/  STS.U16 [R142+0x380], R167 ;  /* 0x000380a78e007388 */ /* 0x000fe20000000400 */
[----:B-1----:R-:W-:Y:S01]  /*4e60*/  FMUL.FTZ R179, R168, R179 ;  /* 0x000000b3a8b37220 */ /* 0x002fe20000410000 */
[----:B------:R1:W-:Y:S02]  /*4e70*/  MUFU.EX2 R200, R178 ;  /* 0x000000b200c87308 */ /* 0x0003e40000000800 */
[----:B------:R-:W-:Y:S01]  /*4e80*/  STS.U16 [R141+0x3c0], R166 ;  /* 0x0003c0a68d007388 */ /* 0x000fe20000000400 */
[----:B------:R-:W-:-:S03]  /*4e90*/  NOP ;  /* 0x0000000000007918 */ /* 0x000fc60000000000 */
[----:B------:R-:W3:Y:S01]  /*4ea0*/  LDS.U16 R194, [R137+0x16] ;  /* 0x0000160089c27984 */ /* 0x000ee20000000400 */
[----:B-1----:R-:W-:-:S03]  /*4eb0*/  FMUL.FTZ R178, R168, R169 ;  /* 0x000000a9a8b27220 */ /* 0x002fc60000410000 */
[----:B------:R-:W1:Y:S01]  /*4ec0*/  LDS.U16 R207, [R156+0x2] ;  /* 0x000002009ccf7984 */ /* 0x000e620000000400 */
[----:B------:R-:W-:Y:S03]  /*4ed0*/  MUFU.SIN R199, R183 ;  /* 0x000000b700c77308 */ /* 0x000fe60000000400 */
[----:B------:R-:W4:Y:S04]  /*4ee0*/  LDS.U16 R188, [R152+0xa] ;  /* 0x00000a0098bc7984 */ /* 0x000f280000000400 */
[----:B------:R-:W5:Y:S01]  /*4ef0*/  LDS.U16 R203, [R154+0x6] ;  /* 0x000006009acb7984 */ /* 0x000f620000000400 */
[----:B------:R0:W-:Y:S03]  /*4f00*/  MUFU.COS R209, R183 ;  /* 0x000000b700d17308 */ /* 0x0001e60000000000 */
[----:B------:R-:W5:Y:S04]  /*4f10*/  LDS.U16 R190, [R150+0xe] ;  /* 0x00000e0096be7984 */ /* 0x000f680000000400 */
[----:B------:R-:W5:Y:S01]  /*4f20*/  LDS.U16 R192, [R139+0x12] ;  /* 0x000012008bc07984 */ /* 0x000f620000000400 */
[----:B------:R-:W-:Y:S03]  /*4f30*/  MUFU.SIN R193, R181 ;  /* 0x000000b500c17308 */ /* 0x000fe60000000400 */
[----:B------:R-:W5:Y:S04]  /*4f40*/  LDS.U16 R201, [R135+0x1a] ;  /* 0x00001a0087c97984 */ /* 0x000f680000000400 */
[----:B------:R-:W5:Y:S01]  /*4f50*/  LDS.U16 R168, [R132+0x1e] ;  /* 0x00001e0084a87984 */ /* 0x000f620000000400 */
[----:B------:R2:W-:Y:S03]  /*4f60*/  MUFU.COS R197, R181 ;  /* 0x000000b500c57308 */ /* 0x0005e60000000000 */
[----:B------:R-:W5:Y:S04]  /*4f70*/  LDS.U16 R189, [R138+0x14] ;  /* 0x000014008abd7984 */ /* 0x000f680000000400 */
[----:B------:R-:W5:Y:S04]  /*4f80*/  LDS.U16 R205, [R149] ;  /* 0x0000000095cd7984 */ /* 0x000f680000000400 */
[----:B0-----:R-:W0:Y:S01]  /*4f90*/  LDS.U16 R183, [R153+0x8] ;  /* 0x0000080099b77984 */ /* 0x001e220000000400 */
[----:B------:R-:W-:-:S03]  /*4fa0*/  FMUL.FTZ R2, R3, R96 ;  /* 0x0000006003027220 */ /* 0x000fc60000410000 */
[----:B--2---:R-:W2:Y:S04]  /*4fb0*/  LDS.U16 R181, [R155+0x4] ;  /* 0x000004009bb57984 */ /* 0x004ea80000000400 */
[----:B------:R-:W2:Y:S04]  /*4fc0*/  LDS.U16 R185, [R151+0xc] ;  /* 0x00000c0097b97984 */ /* 0x000ea80000000400 */
[----:B------:R-:W2:Y:S04]  /*4fd0*/  LDS.U16 R187, [R140+0x10] ;  /* 0x000010008cbb7984 */ /* 0x000ea80000000400 */
[----:B------:R-:W2:Y:S04]  /*4fe0*/  LDS.U16 R191, [R136+0x18] ;  /* 0x0000180088bf7984 */ /* 0x000ea80000000400 */
[----:B------:R-:W2:Y:S01]  /*4ff0*/  LDS.U16 R169, [R134+0x1c] ;  /* 0x00001c0086a97984 */ /* 0x000ea20000000400 */
[----:B------:R3:W1:Y:S01]  /*5000*/  MUFU.EX2 R174, R2 ;  /* 0x0000000200ae7308 */ /* 0x0006620000000800 */
[C---:B------:R-:W-:Y:S01]  /*5010*/  FMUL.FTZ R170, R3.reuse, R94 ;  /* 0x0000005e03aa7220 */ /* 0x040fe20000410000 */
[C---:B------:R-:W-:Y:S01]  /*5020*/  FMUL.FTZ R172, R3.reuse, R98 ;  /* 0x0000006203ac7220 */ /* 0x040fe20000410000 */
[C---:B------:R-:W-:Y:S01]  /*5030*/  FMUL.FTZ R176, R3.reuse, R100 ;  /* 0x0000006403b07220 */ /* 0x040fe20000410000 */
[-C--:B---3--:R-:W-:Y:S01]  /*5040*/  FMUL.FTZ R2, R3, R102.reuse ;  /* 0x0000006603027220 */ /* 0x088fe20000410000 */
[----:B------:R-:W-:-:S03]  /*5050*/  FMUL.FTZ R3, R23, R102 ;  /* 0x0000006617037220 */ /* 0x000fc60000410000 */
[----:B------:R3:W-:Y:S02]  /*5060*/  MUFU.EX2 R184, R2 ;  /* 0x0000000200b87308 */ /* 0x0007e40000000800 */
[----:B---3--:R-:W-:-:S06]  /*5070*/  FMUL.FTZ R2, R23, R104 ;  /* 0x0000006817027220 */ /* 0x008fcc0000410000 */
[----:B------:R3:W-:Y:S01]  /*5080*/  MUFU.EX2 R182, R176 ;  /* 0x000000b000b67308 */ /* 0x0007e20000000800 */
[----:B------:R-:W-:Y:S01]  /*5090*/  FMUL.RZ R29, R2, 0.15915493667125701904 ;  /* 0x3e22f983021d7820 */ /* 0x000fe2000040c000 */
[----:B------:R-:W-:Y:S01]  /*50a0*/  SHF.L.U32 R2, R30, 0x8, RZ ;  /* 0x000000081e027819 */ /* 0x000fe200000006ff */
[----:B---3--:R-:W-:-:S05]  /*50b0*/  FMUL.RZ R176, R3, 0.15915493667125701904 ;  /* 0x3e22f98303b07820 */ /* 0x008fca000040c000 */
[----:B------:R-:W3:Y:S01]  /*50c0*/  MUFU.EX2 R170, R170 ;  /* 0x000000aa00aa7308 */ /* 0x000ee20000000800 */
[----:B------:R-:W-:-:S07]  /*50d0*/  LOP3.LUT R2, R2, 0x100, RZ, 0xc0, !PT ;  /* 0x0000010002027812 */ /* 0x000fce00078ec0ff */
[----:B------:R-:W0:Y:S01]  /*50e0*/  MUFU.EX2 R172, R172 ;  /* 0x000000ac00ac7308 */ /* 0x000e220000000800 */
[----:B------:R-:W-:-:S07]  /*50f0*/  IADD3 R2, PT, PT, R2, R131, RZ ;  /* 0x0000008302027210 */ /* 0x000fce0007ffe0ff */
[----:B------:R-:W-:Y:S08]  /*5100*/  MUFU.SIN R3, R176 ;  /* 0x000000b000037308 */ /* 0x000ff00000000400 */
[----:B------:R2:W0:Y:S01]  /*5110*/  MUFU.COS R7, R176 ;  /* 0x000000b000077308 */ /* 0x0004220000000000 */
[----:B------:R-:W-:-:S07]  /*5120*/  SEL R2, R2, R59, !P0 ;  /* 0x0000003b02027207 */ /* 0x000fce0004000000 */
[----:B------:R-:W-:Y:S01]  /*5130*/  MUFU.SIN R27, R29 ;  /* 0x0000001d001b7308 */ /* 0x000fe20000000400 */
[----:B------:R-:W-:-:S07]  /*5140*/  FMUL.FTZ R4, R5, R4 ;  /* 0x0000000405047220 */ /* 0x000fce0000410000 */
[----:B------:R-:W0:Y:S01]  /*5150*/  MUFU.COS R29, R29 ;  /* 0x0000001d001d7308 */ /* 0x000e220000000000 */
[----:B------:R-:W-:Y:S01]  /*5160*/  FMUL.FTZ R5, R5, R180 ;  /* 0x000000b405057220 */ /* 0x000fe20000410000 */
[----:B------:R-:W-:Y:S02]  /*5170*/  LEA R2, R2, UR5, 0x3 ;  /* 0x0000000502027c11 */ /* 0x000fe4000f8e18ff */
[----:B------:R-:W-:Y:S01]  /*5180*/  SHF.L.U32 R194, R194, 0x10, RZ ;  /* 0x00000010c2c27819 */ /* 0x000fe200000006ff */
[----:B-1----:R-:W-:Y:S01]  /*5190*/  FMUL.FTZ R175, R174, R175 ;  /* 0x000000afaeaf7220 */ /* 0x002fe20000410000 */
[----:B------:R-:W-:Y:S02]  /*51a0*/  SHF.L.U32 R207, R207, 0x10, RZ ;  /* 0x00000010cfcf7819 */ /* 0x000fe400000006ff */
[----:B----4-:R-:W-:Y:S01]  /*51b0*/  SHF.L.U32 R188, R188, 0x10, RZ ;  /* 0x00000010bcbc7819 */ /* 0x010fe200000006ff */
[C---:B---3--:R-:W-:Y:S01]  /*51c0*/  FMUL.FTZ R177, R170.reuse, R177 ;  /* 0x000000b1aab17220 */ /* 0x048fe20000410000 */
[----:B-----5:R-:W-:Y:S01]  /*51d0*/  SHF.L.U32 R203, R203, 0x10, RZ ;  /* 0x00000010cbcb7819 */ /* 0x020fe200000006ff */
[----:B--2---:R-:W-:Y:S01]  /*51e0*/  FMUL.FTZ R176, R170, R171 ;  /* 0x000000abaab07220 */ /* 0x004fe20000410000 */
[----:B------:R-:W-:Y:S01]  /*51f0*/  SHF.L.U32 R190, R190, 0x10, RZ ;  /* 0x00000010bebe7819 */ /* 0x000fe200000006ff */
[----:B------:R-:W-:Y:S01]  /*5200*/  FMUL.FTZ R174, R174, R173 ;  /* 0x000000adaeae7220 */ /* 0x000fe20000410000 */
[----:B------:R-:W-:-:S02]  /*5210*/  SHF.L.U32 R192, R192, 0x10, RZ ;  /* 0x00000010c0c07819 */ /* 0x000fc400000006ff */
[----:B------:R-:W-:Y:S02]  /*5220*/  SHF.L.U32 R201, R201, 0x10, RZ ;  /* 0x00000010c9c97819 */ /* 0x000fe400000006ff */
[----:B------:R-:W-:Y:S01]  /*5230*/  SHF.L.U32 R168, R168, 0x10, RZ ;  /* 0x00000010a8a87819 */ /* 0x000fe200000006ff */
[----:B0-----:R-:W-:Y:S01]  /*5240*/  FMUL.FTZ R173, R172, R197 ;  /* 0x000000c5acad7220 */ /* 0x001fe20000410000 */
[C---:B------:R-:W-:Y:S01]  /*5250*/  FMUL.FTZ R171, R182.reuse, R209 ;  /* 0x000000d1b6ab7220 */ /* 0x040fe20000410000 */
[----:B------:R-:W-:Y:S01]  /*5260*/  FMUL.FTZ R170, R182, R199 ;  /* 0x000000c7b6aa7220 */ /* 0x000fe20000410000 */
[----:B------:R-:W-:Y:S01]  /*5270*/  SHF.L.U32 R189, R189, 0x10, RZ ;  /* 0x00000010bdbd7819 */ /* 0x000fe200000006ff */
        /* <DEDUP_REMOVED lines=8> */
[C---:B------:R-:W-:Y:S01]  /*5300*/  FMUL.FTZ R184, R24.reuse, R194 ;  /* 0x000000c218b87220 */ /* 0x040fe20000410000 */
[----:B------:R-:W-:Y:S01]  /*5310*/  SHF.L.U32 R185, R185, 0x10, RZ ;  /* 0x00000010b9b97819 */ /* 0x000fe200000006ff */
[----:B------:R-:W-:Y:S01]  /*5320*/  FMUL.FTZ R3, R25, R207 ;  /* 0x000000cf19037220 */ /* 0x000fe20000410000 */
[----:B------:R-:W-:Y:S01]  /*5330*/  SHF.L.U32 R187, R187, 0x10, RZ ;  /* 0x00000010bbbb7819 */ /* 0x000fe200000006ff */
[----:B------:R-:W-:Y:S01]  /*5340*/  FMUL.FTZ R6, R25, R203 ;  /* 0x000000cb19067220 */ /* 0x000fe20000410000 */
[----:B------:R-:W-:Y:S01]  /*5350*/  SHF.L.U32 R191, R191, 0x10, RZ ;  /* 0x00000010bfbf7819 */ /* 0x000fe200000006ff */
[C---:B0-----:R-:W-:Y:S01]  /*5360*/  FMUL.FTZ R2, R24.reuse, R207 ;  /* 0x000000cf18027220 */ /* 0x041fe20000410000 */
[----:B------:R-:W-:Y:S01]  /*5370*/  SHF.L.U32 R169, R169, 0x10, RZ ;  /* 0x00000010a9a97819 */ /* 0x000fe200000006ff */
[C---:B------:R-:W-:Y:S01]  /*5380*/  FMUL.FTZ R26, R24.reuse, R203 ;  /* 0x000000cb181a7220 */ /* 0x040fe20000410000 */
[C---:B------:R-:W-:Y:S01]  /*5390*/  FMUL.FTZ R28, R25.reuse, R188 ;  /* 0x000000bc191c7220 */ /* 0x040fe20000410000 */
[CC--:B------:R-:W-:Y:S01]  /*53a0*/  FMUL.FTZ R162, R25.reuse, R190.reuse ;  /* 0x000000be19a27220 */ /* 0x0c0fe20000410000 */
        /* <DEDUP_REMOVED lines=9> */
[----:B------:R-:W-:Y:S01]  /*5440*/  FFMA.FTZ R193, R24, R189, -R182 ;  /* 0x000000bd18c17223 */ /* 0x000fe200000108b6 */
[----:B------:R-:W-:Y:S01]  /*5450*/  FMUL.FTZ R200, R200, R27 ;  /* 0x0000001bc8c87220 */ /* 0x000fe20000410000 */
[C---:B------:R-:W-:Y:S01]  /*5460*/  FFMA.FTZ R7, R25.reuse, R205, R2 ;  /* 0x000000cd19077223 */ /* 0x040fe20000010002 */
[C---:B------:R-:W-:Y:S01]  /*5470*/  FFMA.FTZ R160, R25.reuse, R183, R160 ;  /* 0x000000b719a07223 */ /* 0x040fe200000100a0 */
[C---:B------:R-:W-:Y:S01]  /*5480*/  FFMA.FTZ R209, R25.reuse, R189, R184 ;  /* 0x000000bd19d17223 */ /* 0x040fe200000100b8 */
[C---:B------:R-:W-:Y:S01]  /*5490*/  FFMA.FTZ R3, R24.reuse, R205, -R3 ;  /* 0x000000cd18037223 */ /* 0x040fe20000010803 */
[CC--:B------:R-:W-:Y:S01]  /*54a0*/  FFMA.FTZ R165, R24.reuse, R181.reuse, -R6 ;  /* 0x000000b518a57223 */ /* 0x0c0fe20000010806 */
[C---:B------:R-:W-:Y:S01]  /*54b0*/  FFMA.FTZ R27, R25.reuse, R181, R26 ;  /* 0x000000b5191b7223 */ /* 0x040fe2000001001a */
[C---:B------:R-:W-:Y:S01]  /*54c0*/  FFMA.FTZ R28, R24.reuse, R183, -R28 ;  /* 0x000000b7181c7223 */ /* 0x040fe2000001081c */
[CC--:B------:R-:W-:Y:S01]  /*54d0*/  FFMA.FTZ R161, R24.reuse, R185.reuse, -R162 ;  /* 0x000000b918a17223 */ /* 0x0c0fe200000108a2 */
[C---:B------:R-:W-:Y:S01]  /*54e0*/  FFMA.FTZ R29, R25.reuse, R185, R164 ;  /* 0x000000b9191d7223 */ /* 0x040fe200000100a4 */
[CC--:B------:R-:W-:Y:S01]  /*54f0*/  FFMA.FTZ R2, R24.reuse, R187.reuse, -R166 ;  /* 0x000000bb18027223 */ /* 0x0c0fe200000108a6 */
[C---:B------:R-:W-:Y:S01]  /*5500*/  FFMA.FTZ R180, R25.reuse, R187, R180 ;  /* 0x000000bb19b47223 */ /* 0x040fe200000100b4 */
[CC--:B------:R-:W-:Y:S01]  /*5510*/  FFMA.FTZ R211, R24.reuse, R191.reuse, -R186 ;  /* 0x000000bf18d37223 */ /* 0x0c0fe200000108ba */
[C---:B------:R-:W-:Y:S01]  /*5520*/  FFMA.FTZ R213, R25.reuse, R191, R204 ;  /* 0x000000bf19d57223 */ /* 0x040fe200000100cc */
[-C--:B------:R-:W-:Y:S01]  /*5530*/  FFMA.FTZ R215, R24, R169.reuse, -R206 ;  /* 0x000000a918d77223 */ /* 0x080fe200000108ce */
[----:B------:R-:W-:Y:S01]  /*5540*/  FFMA.FTZ R217, R25, R169, R208 ;  /* 0x000000a919d97223 */ /* 0x000fe200000100d0 */
[C---:B------:R-:W-:Y:S01]  /*5550*/  FMUL.FTZ R204, R116.reuse, R193 ;  /* 0x000000c174cc7220 */ /* 0x040fe20000410000 */
[C---:B------:R-:W-:Y:S01]  /*5560*/  FMUL.FTZ R162, R119.reuse, -R160 ;  /* 0x800000a077a27220 */ /* 0x040fe20000410000 */
        /* <DEDUP_REMOVED lines=22> */
[----:B------:R-:W-:-:S04]  /*56d0*/  IADD3 R2, PT, PT, R2, R131, RZ ;  /* 0x0000008302027210 */ /* 0x000fc80007ffe0ff */
[----:B------:R-:W-:-:S05]  /*56e0*/  LEA R2, R2, UR5, 0x3 ;  /* 0x0000000502027c11 */ /* 0x000fca000f8e18ff */
[----:B------:R2:W3:Y:S01]  /*56f0*/  LDS.64 R28, [R2+0x10b0] ;  /* 0x0010b000021c7984 */ /* 0x0004e20000000a00 */
[----:B------:R-:W-:Y:S05]  /*5700*/  BRA `(.L_x_15716) ;  /* 0x0000000000047947 */ /* 0x000fea0003800000 */
.L_x_15715:
[----:B------:R0:W1:Y:S02]  /*5710*/  LDS.64 R28, [R196+UR4+0x20b8] ;  /* 0x0020b804c41c7984 */ /* 0x0000640008000a00 */
.L_x_15716:
[----:B------:R-:W-:Y:S05]  /*5720*/  BSYNC.RECONVERGENT B0 ;  /* 0x0000000000007941 */ /* 0x000fea0003800200 */
.L_x_15714:
[----:B------:R-:W4:Y:S01]  /*5730*/  @P5 LDC R27, c[0x0][0x38c] ;  /* 0x0000e300ff1b5b82 */ /* 0x000f220000000800 */
[----:B--2---:R-:W-:Y:S02]  /*5740*/  @P5 IADD3 R2, PT, PT, R60, -0x2, RZ ;  /* 0xfffffffe3c025810 */ /* 0x004fe40007ffe0ff */
[----:B------:R-:W-:-:S03]  /*5750*/  CS2R R6, SRZ ;  /* 0x0000000000067805 */ /* 0x000fc6000001ff00 */
[----:B----4-:R-:W-:-:S04]  /*5760*/  @P5 IMAD R27, R2, R27, R131 ;  /* 0x0000001b021b5224 */ /* 0x010fc800078e0283 */
[----:B------:R-:W-:-:S05]  /*5770*/  @P5 IMAD.WIDE R26, R27, 0x10, R16 ;  /* 0x000000101b1a5825 */ /* 0x000fca00078e0210 */
[----:B------:R2:W4:Y:S01]  /*5780*/  @P5 LDG.E.64 R6, desc[UR16][R26.64+0x8] ;  /* 0x000008101a065981 */ /* 0x000522000c1e1b00 */
[----:B------:R-:W-:Y:S01]  /*5790*/  FMUL.FTZ R182, R91, R90 ;  /* 0x0000005a5bb67220 */ /* 0x000fe20000410000 */
[----:B------:R-:W-:Y:S01]  /*57a0*/  FMUL.FTZ R180, RZ, R178 ;  /* 0x000000b2ffb47220 */ /* 0x000fe20000410000 */
[----:B------:R-:W-:Y:S01]  /*57b0*/  ISETP.GE.AND P1, PT, R78, 0x1, PT ;  /* 0x000000014e00780c */ /* 0x000fe20003f26270 */
[----:B------:R-:W-:Y:S01]  /*57c0*/  BSSY.RECONVERGENT B0, `(.L_x_15717) ;  /* 0x00000fb000007945 */ /* 0x000fe20003800200 */
[-C--:B------:R-:W-:Y:S01]  /*57d0*/  FMUL.FTZ R2, R178, R182.reuse ;  /* 0x000000b6b2027220 */ /* 0x080fe20000410000 */
[----:B------:R-:W-:-:S03]  /*57e0*/  FFMA.FTZ R180, R179, R182, -R180 ;  /* 0x000000b6b3b47223 */ /* 0x000fc600000108b4 */
        /* <DEDUP_REMOVED lines=13> */
[----:B------:R-:W-:Y:S01]  /*58c0*/  FMUL.FTZ R3, R5, R178 ;  /* 0x000000b205037220 */ /* 0x000fe20000410000 */
[----:B------:R-:W-:Y:S02]  /*58d0*/  FFMA.FTZ R184, R107, R96, R184 ;  /* 0x000000606bb87223 */ /* 0x000fe400000100b8 */
[----:B------:R-:W-:Y:S01]  /*58e0*/  FADD.FTZ R180, RZ, R2 ;  /* 0x00000002ffb47221 */ /* 0x000fe20000010000 */
[C---:B------:R-:W-:Y:S01]  /*58f0*/  FMUL.FTZ R2, R4.reuse, R178 ;  /* 0x000000b204027220 */ /* 0x040fe20000410000 */
[-C--:B------:R-:W-:Y:S01]  /*5900*/  FFMA.FTZ R3, R4, R179.reuse, -R3 ;  /* 0x000000b304037223 */ /* 0x080fe20000010803 */
[C---:B------:R-:W-:Y:S01]  /*5910*/  FMUL.FTZ R211, R172.reuse, R184 ;  /* 0x000000b8acd37220 */ /* 0x040fe20000410000 */
[-C--:B------:R-:W-:Y:S01]  /*5920*/  FMUL.FTZ R26, R172, R180.reuse ;  /* 0x000000b4ac1a7220 */ /* 0x080fe20000410000 */
[----:B------:R-:W-:Y:S01]  /*5930*/  FFMA.FTZ R2, R5, R179, R2 ;  /* 0x000000b305027223 */ /* 0x000fe20000010002 */
[CC--:B------:R-:W-:Y:S01]  /*5940*/  FMUL.FTZ R27, R176.reuse, R3.reuse ;  /* 0x00000003b01b7220 */ /* 0x0c0fe20000410000 */
[C---:B------:R-:W-:Y:S01]  /*5950*/  FFMA.FTZ R211, R173.reuse, R180, R211 ;  /* 0x000000b4add37223 */ /* 0x040fe200000100d3 */
[----:B------:R-:W-:Y:S01]  /*5960*/  FFMA.FTZ R184, R173, R184, -R26 ;  /* 0x000000b8adb87223 */ /* 0x000fe2000001081a */
[-C--:B------:R-:W-:Y:S01]  /*5970*/  FMUL.FTZ R26, R176, R2.reuse ;  /* 0x00000002b01a7220 */ /* 0x080fe20000410000 */
[----:B------:R-:W-:Y:S01]  /*5980*/  FFMA.FTZ R27, R177, R2, R27 ;  /* 0x00000002b11b7223 */ /* 0x000fe2000001001b */
[----:B------:R-:W-:Y:S01]  /*5990*/  FADD.FTZ R211, RZ, R211 ;  /* 0x000000d3ffd37221 */ /* 0x000fe20000010000 */
[----:B------:R-:W-:Y:S01]  /*59a0*/  FFMA.FTZ R184, R111, R98, R184 ;  /* 0x000000626fb87223 */ /* 0x000fe200000100b8 */
[----:B------:R-:W-:Y:S01]  /*59b0*/  FFMA.FTZ R26, R177, R3, -R26 ;  /* 0x00000003b11a7223 */ /* 0x000fe2000001081a */
[----:B------:R-:W-:Y:S01]  /*59c0*/  FMUL.FTZ R3, R174, R27 ;  /* 0x0000001bae037220 */ /* 0x000fe20000410000 */
[CC--:B------:R-:W-:Y:S01]  /*59d0*/  FMUL.FTZ R213, R170.reuse, R211.reuse ;  /* 0x000000d3aad57220 */ /* 0x0c0fe20000410000 */
        /* <DEDUP_REMOVED lines=10> */
[----:B------:R-:W-:Y:S01]  /*5a80*/  FFMA.FTZ R27, R173, R2, R27 ;  /* 0x00000002ad1b7223 */ /* 0x000fe2000001001b */
[C---:B------:R-:W-:Y:S01]  /*5a90*/  FMUL.FTZ R213, R197.reuse, R184 ;  /* 0x000000b8c5d57220 */ /* 0x040fe20000410000 */
[-C--:B------:R-:W-:Y:S01]  /*5aa0*/  FMUL.FTZ R211, R197, R180.reuse ;  /* 0x000000b4c5d37220 */ /* 0x080fe20000410000 */
[----:B------:R-:W-:Y:S01]  /*5ab0*/  FFMA.FTZ R26, R173, R3, -R26 ;  /* 0x00000003ad1a7223 */ /* 0x000fe2000001081a */
[-C--:B------:R-:W-:Y:S01]  /*5ac0*/  FMUL.FTZ R3, R170, R27.reuse ;  /* 0x0000001baa037220 */ /* 0x080fe20000410000 */
[C---:B------:R-:W-:Y:S01]  /*5ad0*/  FFMA.FTZ R213, R198.reuse, R180, R213 ;  /* 0x000000b4c6d57223 */ /* 0x040fe200000100d5 */
[----:B------:R-:W-:Y:S01]  /*5ae0*/  FFMA.FTZ R184, R198, R184, -R211 ;  /* 0x000000b8c6b87223 */ /* 0x000fe200000108d3 */
[-C--:B------:R-:W-:Y:S01]  /*5af0*/  FMUL.FTZ R2, R170, R26.reuse ;  /* 0x0000001aaa027220 */ /* 0x080fe20000410000 */
[----:B------:R-:W-:Y:S01]  /*5b00*/  FFMA.FTZ R3, R171, R26, -R3 ;  /* 0x0000001aab037223 */ /* 0x000fe20000010803 */
[----:B------:R-:W-:Y:S01]  /*5b10*/  FADD.FTZ R213, RZ, R213 ;  /* 0x000000d5ffd57221 */ /* 0x000fe20000010000 */
[----:B------:R-:W-:Y:S01]  /*5b20*/  FFMA.FTZ R184, R115, R102, R184 ;  /* 0x0000006673b87223 */ /* 0x000fe200000100b8 */
[----:B------:R-:W-:-:S02]  /*5b30*/  FFMA.FTZ R2, R171, R27, R2 ;  /* 0x0000001bab027223 */ /* 0x000fc40000010002 */
[CC--:B------:R-:W-:Y:S01]  /*5b40*/  FMUL.FTZ R211, R200.reuse, R213.reuse ;  /* 0x000000d5c8d37220 */ /* 0x0c0fe20000410000 */
[----:B------:R-:W-:Y:S01]  /*5b50*/  FMUL.FTZ R26, R200, R184 ;  /* 0x000000b8c81a7220 */ /* 0x000fe20000410000 */
[----:B------:R-:W-:Y:S02]  /*5b60*/  FMUL.FTZ R27, R197, R2 ;  /* 0x00000002c51b7220 */ /* 0x000fe40000410000 */
[C---:B------:R-:W-:Y:S01]  /*5b70*/  FFMA.FTZ R184, R199.reuse, R184, -R211 ;  /* 0x000000b8c7b87223 */ /* 0x040fe200000108d3 */
[----:B------:R-:W-:Y:S01]  /*5b80*/  FFMA.FTZ R26, R199, R213, R26 ;  /* 0x000000d5c71a7223 */ /* 0x000fe2000001001a */
[-C--:B------:R-:W-:Y:S01]  /*5b90*/  FFMA.FTZ R27, R198, R3.reuse, -R27 ;  /* 0x00000003c61b7223 */ /* 0x080fe2000001081b */
[----:B------:R-:W-:Y:S01]  /*5ba0*/  FMUL.FTZ R3, R197, R3 ;  /* 0x00000003c5037220 */ /* 0x000fe20000410000 */
[----:B------:R-:W-:Y:S01]  /*5bb0*/  FFMA.FTZ R184, R129, R104, R184 ;  /* 0x0000006881b87223 */ /* 0x000fe200000100b8 */
[----:B------:R-:W-:Y:S01]  /*5bc0*/  FADD.FTZ R180, RZ, R26 ;  /* 0x0000001affb47221 */ /* 0x000fe20000010000 */
[----:B------:R-:W-:Y:S01]  /*5bd0*/  FMUL.FTZ R186, R200, R27 ;  /* 0x0000001bc8ba7220 */ /* 0x000fe20000410000 */
[----:B------:R-:W-:-:S02]  /*5be0*/  FFMA.FTZ R3, R198, R2, R3 ;  /* 0x00000002c6037223 */ /* 0x000fc40000010003 */
[----:B------:R-:W-:Y:S02]  /*5bf0*/  SHFL.UP PT, R26, R184, 0x1, RZ ;  /* 0x04200000b81a7989 */ /* 0x000fe400000e00ff */
[CC--:B------:R-:W-:Y:S01]  /*5c00*/  FFMA.FTZ R186, R199.reuse, R3.reuse, R186 ;  /* 0x00000003c7ba7223 */ /* 0x0c0fe200000100ba */
[----:B------:R-:W-:Y:S01]  /*5c10*/  FMUL.FTZ R2, R200, R3 ;  /* 0x00000003c8027220 */ /* 0x000fe20000410000 */
[----:B------:R-:W2:Y:S03]  /*5c20*/  SHFL.UP PT, R212, R180, 0x1, RZ ;  /* 0x04200000b4d47989 */ /* 0x000ea600000e00ff */
[----:B------:R-:W-:Y:S01]  /*5c30*/  FFMA.FTZ R211, R199, R27, -R2 ;  /* 0x0000001bc7d37223 */ /* 0x000fe20000010802 */
[----:B------:R-:W5:Y:S04]  /*5c40*/  SHFL.UP PT, R3, R186, 0x1, RZ ;  /* 0x04200000ba037989 */ /* 0x000f6800000e00ff */
[----:B------:R-:W0:Y:S01]  /*5c50*/  SHFL.UP PT, R2, R211, 0x1, RZ ;  /* 0x04200000d3027989 */ /* 0x000e2200000e00ff */
[-C--:B--2---:R-:W-:Y:S01]  /*5c60*/  FMUL.FTZ R27, R211, R212.reuse ;  /* 0x000000d4d31b7220 */ /* 0x084fe20000410000 */
[----:B------:R-:W-:-:S03]  /*5c70*/  FMUL.FTZ R212, R186, R212 ;  /* 0x000000d4bad47220 */ /* 0x000fc60000410000 */
[CC--:B------:R-:W-:Y:S01]  /*5c80*/  FFMA.FTZ R27, R186.reuse, R26.reuse, R27 ;  /* 0x0000001aba1b7223 */ /* 0x0c0fe2000001001b */
[C---:B------:R-:W-:Y:S01]  /*5c90*/  FFMA.FTZ R213, R211.reuse, R26, -R212 ;  /* 0x0000001ad3d57223 */ /* 0x040fe200000108d4 */
[-C--:B-----5:R-:W-:Y:S02]  /*5ca0*/  FMUL.FTZ R26, R186, R3.reuse ;  /* 0x00000003ba1a7220 */ /* 0x0a0fe40000410000 */
[----:B------:R-:W-:Y:S01]  /*5cb0*/  @P1 FADD.FTZ R180, R180, R27 ;  /* 0x0000001bb4b41221 */ /* 0x000fe20000010000 */
[C---:B------:R-:W-:Y:S01]  /*5cc0*/  FMUL.FTZ R27, R211.reuse, R3 ;  /* 0x00000003d31b7220 */ /* 0x040fe20000410000 */
[----:B------:R-:W-:Y:S01]  /*5cd0*/  @P1 FADD.FTZ R184, R184, R213 ;  /* 0x000000d5b8b81221 */ /* 0x000fe20000010000 */
[-C--:B0-----:R-:W-:Y:S02]  /*5ce0*/  @P1 FFMA.FTZ R211, R211, R2.reuse, -R26 ;  /* 0x00000002d3d31223 */ /* 0x081fe4000001081a */
[----:B------:R-:W0:Y:S01]  /*5cf0*/  SHFL.UP PT, R212, R180, 0x2, RZ ;  /* 0x04400000b4d47989 */ /* 0x000e2200000e00ff */
[----:B------:R-:W-:Y:S01]  /*5d00*/  @P1 FFMA.FTZ R186, R186, R2, R27 ;  /* 0x00000002baba1223 */ /* 0x000fe2000001001b */
[----:B------:R-:W-:-:S02]  /*5d10*/  ISETP.GE.AND P1, PT, R78, 0x2, PT ;  /* 0x000000024e00780c */ /* 0x000fc40003f26270 */
[----:B------:R-:W2:Y:S04]  /*5d20*/  SHFL.UP PT, R27, R184, 0x2, RZ ;  /* 0x04400000b81b7989 */ /* 0x000ea800000e00ff */
[----:B------:R-:W5:Y:S04]  /*5d30*/  SHFL.UP PT, R3, R186, 0x2, RZ ;  /* 0x04400000ba037989 */ /* 0x000f6800000e00ff */
[----:B------:R-:W3:Y:S01]  /*5d40*/  SHFL.UP PT, R2, R211, 0x2, RZ ;  /* 0x04400000d3027989 */ /* 0x000ee200000e00ff */
[-C--:B0-----:R-:W-:Y:S01]  /*5d50*/  FMUL.FTZ R213, R211, R212.reuse ;  /* 0x000000d4d3d57220 */ /* 0x081fe20000410000 */
[----:B------:R-:W-:-:S03]  /*5d60*/  FMUL.FTZ R212, R186, R212 ;  /* 0x000000d4bad47220 */ /* 0x000fc60000410000 */
[-C--:B--2---:R-:W-:Y:S01]  /*5d70*/  FFMA.FTZ R215, R186, R27.reuse, R213 ;  /* 0x0000001bbad77223 */ /* 0x084fe200000100d5 */
[----:B------:R-:W-:-:S03]  /*5d80*/  FFMA.FTZ R27, R211, R27, -R212 ;  /* 0x0000001bd31b7223 */ /* 0x000fc600000108d4 */
[----:B------:R-:W-:Y:S01]  /*5d90*/  @P1 FADD.FTZ R180, R180, R215 ;  /* 0x000000d7b4b41221 */ /* 0x000fe20000010000 */
[CC--:B-----5:R-:W-:Y:S01]  /*5da0*/  FMUL.FTZ R213, R211.reuse, R3.reuse ;  /* 0x00000003d3d57220 */ /* 0x0e0fe20000410000 */
[----:B------:R-:W-:Y:S01]  /*5db0*/  FMUL.FTZ R26, R186, R3 ;  /* 0x00000003ba1a7220 */ /* 0x000fe20000410000 */
[----:B------:R-:W-:Y:S02]  /*5dc0*/  @P1 FADD.FTZ R184, R184, R27 ;  /* 0x0000001bb8b81221 */ /* 0x000fe40000010000 */
[----:B------:R-:W0:Y:S01]  /*5dd0*/  SHFL.UP PT, R27, R180, 0x4, RZ ;  /* 0x04800000b41b7989 */ /* 0x000e2200000e00ff */
[-C--:B---3--:R-:W-:Y:S01]  /*5de0*/  @P1 FFMA.FTZ R186, R186, R2.reuse, R213 ;  /* 0x00000002baba1223 */ /* 0x088fe200000100d5 */
        /* <DEDUP_REMOVED lines=9> */
[C---:B-1----:R-:W-:Y:S01]  /*5e80*/  FMUL.FTZ R26, R200.reuse, R29 ;  /* 0x0000001dc81a7220 */ /* 0x042fe20000410000 */
[----:B------:R-:W-:Y:S01]  /*5e90*/  FMUL.FTZ R212, R200, R210 ;  /* 0x000000d2c8d47220 */ /* 0x000fe20000410000 */
[-C--:B---3--:R-:W-:Y:S01]  /*5ea0*/  FMUL.FTZ R27, R186, R3.reuse ;  /* 0x00000003ba1b7220 */ /* 0x088fe20000410000 */
[C---:B------:R-:W-:Y:S01]  /*5eb0*/  FMUL.FTZ R3, R211.reuse, R3 ;  /* 0x00000003d3037220 */ /* 0x040fe20000410000 */
[----:B------:R-:W-:Y:S01]  /*5ec0*/  @P1 FADD.FTZ R180, R180, R215 ;  /* 0x000000d7b4b41221 */ /* 0x000fe20000010000 */
[----:B------:R-:W-:Y:S01]  /*5ed0*/  @P1 FADD.FTZ R184, R184, R213 ;  /* 0x000000d5b8b81221 */ /* 0x000fe20000010000 */
[----:B------:R-:W-:Y:S01]  /*5ee0*/  FMUL.FTZ R213, R200, R209 ;  /* 0x000000d1c8d57220 */ /* 0x000fe20000410000 */
[-C--:B-----5:R-:W-:Y:S01]  /*5ef0*/  @P1 FFMA.FTZ R186, R186, R2.reuse, R3 ;  /* 0x00000002baba1223 */ /* 0x0a0fe20000010003 */
[----:B------:R-:W-:Y:S01]  /*5f00*/  @P1 FFMA.FTZ R211, R211, R2, -R27 ;  /* 0x00000002d3d31223 */ /* 0x000fe2000001081b */
[----:B------:R-:W0:Y:S01]  /*5f10*/  SHFL.UP PT, R215, R180, 0x8, RZ ;  /* 0x05000000b4d77989 */ /* 0x000e2200000e00ff */
[C---:B------:R-:W-:Y:S01]  /*5f20*/  FFMA.FTZ R219, R199.reuse, R210, -R213 ;  /* 0x000000d2c7db7223 */ /* 0x040fe200000108d5 */
[C---:B------:R-:W-:Y:S01]  /*5f30*/  FMUL.FTZ R3, R199.reuse, R29 ;  /* 0x0000001dc7037220 */ /* 0x040fe20000410000 */
[C---:B------:R-:W-:Y:S01]  /*5f40*/  FFMA.FTZ R26, R199.reuse, R28, -R26 ;  /* 0x0000001cc71a7223 */ /* 0x040fe2000001081a */
[----:B------:R-:W1:Y:S01]  /*5f50*/  SHFL.UP PT, R213, R186, 0x8, RZ ;  /* 0x05000000bad57989 */ /* 0x000e6200000e00ff */
[----:B------:R-:W-:Y:S01]  /*5f60*/  FFMA.FTZ R217, R199, R209, R212 ;  /* 0x000000d1c7d97223 */ /* 0x000fe200000100d4 */
[----:B------:R-:W-:Y:S01]  /*5f70*/  IADD3 R2, P1, PT, R133, R70, RZ ;  /* 0x0000004685027210 */ /* 0x000fe20007f3e0ff */
[----:B------:R-:W-:Y:S01]  /*5f80*/  FFMA.FTZ R27, -R200, R28, -R3 ;  /* 0x0000001cc81b7223 */ /* 0x000fe20000010903 */
[----:B------:R-:W2:Y:S01]  /*5f90*/  SHFL.UP PT, R214, R184, 0x8, RZ ;  /* 0x05000000b8d67989 */ /* 0x000ea200000e00ff */
[----:B------:R-:W-:Y:S01]  /*5fa0*/  FMUL.FTZ R216, R197, R26 ;  /* 0x0000001ac5d87220 */ /* 0x000fe20000410000 */
[----:B------:R-:W-:Y:S01]  /*5fb0*/  FADD.FTZ R219, R208, R219 ;  /* 0x000000dbd0db7221 */ /* 0x000fe20000010000 */
[----:B------:R-:W-:Y:S01]  /*5fc0*/  LEA.HI.X.SX32 R3, R133, RZ, 0x1, P1 ;  /* 0x000000ff85037211 */ /* 0x000fe200008f0eff */
[----:B------:R-:W3:Y:S01]  /*5fd0*/  SHFL.UP PT, R212, R211, 0x8, RZ ;  /* 0x05000000d3d47989 */ /* 0x000ee200000e00ff */
[CC--:B------:R-:W-:Y:S01]  /*5fe0*/  FMUL.FTZ R221, R197.reuse, R27.reuse ;  /* 0x0000001bc5dd7220 */ /* 0x0c0fe20000410000 */
[----:B------:R-:W-:Y:S01]  /*5ff0*/  FFMA.FTZ R216, R198, R27, -R216 ;  /* 0x0000001bc6d87223 */ /* 0x000fe200000108d8 */
[----:B------:R-:W-:Y:S01]  /*6000*/  FADD.FTZ R217, R206, R217 ;  /* 0x000000d9ced97221 */ /* 0x000fe20000010000 */
[----:B------:R-:W-:Y:S01]  /*6010*/  FMUL.FTZ R27, R197, R219 ;  /* 0x000000dbc51b7220 */ /* 0x000fe20000410000 */
[----:B------:R-:W-:-:S04]  /*6020*/  IMAD.WIDE.U32 R2, R131, UR14, R2 ;  /* 0x0000000e83027c25 */ /* 0x000fc8000f8e0002 */
[----:B------:R-:W-:Y:S01]  /*6030*/  FFMA.FTZ R221, R198, R26, R221 ;  /* 0x0000001ac6dd7223 */ /* 0x000fe200000100dd */
[----:B------:R-:W-:Y:S01]  /*6040*/  ISETP.GE.AND P1, PT, R78, 0x8, PT ;  /* 0x000000084e00780c */ /* 0x000fe20003f26270 */
[-C--:B------:R-:W-:Y:S01]  /*6050*/  FFMA.FTZ R223, R198, R217.reuse, R27 ;  /* 0x000000d9c6df7223 */ /* 0x080fe2000001001b */
[----:B------:R-:W-:Y:S01]  /*6060*/  FMUL.FTZ R217, R197, R217 ;  /* 0x000000d9c5d97220 */ /* 0x000fe20000410000 */
[----:B------:R-:W-:Y:S02]  /*6070*/  IMAD R27, R131, UR15, R3 ;  /* 0x0000000f831b7c24 */ /* 0x000fe4000f8e0203 */
[----:B------:R-:W-:Y:S01]  /*6080*/  FMUL.FTZ R3, R170, R221 ;  /* 0x000000ddaa037220 */ /* 0x000fe20000410000 */
[----:B------:R-:W-:Y:S01]  /*6090*/  LEA R26, P2, R2, R77, 0x2 ;  /* 0x0000004d021a7211 */ /* 0x000fe200078410ff */
[----:B------:R-:W-:Y:S01]  /*60a0*/  FFMA.FTZ R218, R198, R219, -R217 ;  /* 0x000000dbc6da7223 */ /* 0x000fe200000108d9 */
[----:B0-----:R-:W-:Y:S01]  /*60b0*/  FMUL.FTZ R217, R211, R215 ;  /* 0x000000d7d3d97220 */ /* 0x001fe20000410000 */
[-C--:B------:R-:W-:Y:S01]  /*60c0*/  FMUL.FTZ R220, R170, R216.reuse ;  /* 0x000000d8aadc7220 */ /* 0x080fe20000410000 */
[----:B------:R-:W-:Y:S01]  /*60d0*/  FFMA.FTZ R216, R171, R216, -R3 ;  /* 0x000000d8abd87223 */ /* 0x000fe20000010803 */
[----:B------:R-:W-:Y:S01]  /*60e0*/  LEA.HI.X R27, R2, R75, R27, 0x2, P2 ;  /* 0x0000004b021b7211 */ /* 0x000fe200010f141b */
[C---:B-1----:R-:W-:Y:S01]  /*60f0*/  FMUL.FTZ R3, R186.reuse, R213 ;  /* 0x000000d5ba037220 */ /* 0x042fe20000410000 */
[C---:B------:R-:W-:Y:S01]  /*6100*/  FMUL.FTZ R2, R186.reuse, R215 ;  /* 0x000000d7ba027220 */ /* 0x040fe20000410000 */
[-C--:B--2---:R-:W-:Y:S01]  /*6110*/  FFMA.FTZ R217, R186, R214.reuse, R217 ;  /* 0x000000d6bad97223 */ /* 0x084fe200000100d9 */
[----:B------:R-:W-:Y:S01]  /*6120*/  FMUL.FTZ R213, R211, R213 ;  /* 0x000000d5d3d57220 */ /* 0x000fe20000410000 */
[----:B------:R-:W-:Y:S01]  /*6130*/  FADD.FTZ R218, R193, R218 ;  /* 0x000000dac1da7221 */ /* 0x000fe20000010000 */
[C---:B------:R-:W-:Y:S01]  /*6140*/  FFMA.FTZ R215, R211.reuse, R214, -R2 ;  /* 0x000000d6d3d77223 */ /* 0x040fe20000010802 */
[----:B------:R-:W-:Y:S01]  /*6150*/  @P1 FADD.FTZ R180, R180, R217 ;  /* 0x000000d9b4b41221 */ /* 0x000fe20000010000 */
[-C--:B---3--:R-:W-:Y:S01]  /*6160*/  @P1 FFMA.FTZ R186, R186, R212.reuse, R213 ;  /* 0x000000d4baba1223 */ /* 0x088fe200000100d5 */
[----:B------:R-:W-:Y:S01]  /*6170*/  @P1 FFMA.FTZ R211, R211, R212, -R3 ;  /* 0x000000d4d3d31223 */ /* 0x000fe20000010803 */
[----:B------:R-:W-:Y:S01]  /*6180*/  @P1 FADD.FTZ R184, R184, R215 ;  /* 0x000000d7b8b81221 */ /* 0x000fe20000010000 */
[----:B------:R-:W-:Y:S01]  /*6190*/  FADD.FTZ R223, R204, R223 ;  /* 0x000000dfccdf7221 */ /* 0x000fe20000010000 */
[----:B------:R-:W0:Y:S01]  /*61a0*/  SHFL.UP PT, R213, R180, 0x10, RZ ;  /* 0x06000000b4d57989 */ /* 0x000e2200000e00ff */
[C---:B------:R-:W-:Y:S01]  /*61b0*/  FMUL.FTZ R214, R170.reuse, R218 ;  /* 0x000000daaad67220 */ /* 0x040fe20000410000 */
[C---:B------:R-:W-:Y:S01]  /*61c0*/  FFMA.FTZ R220, R171.reuse, R221, R220 ;  /* 0x000000ddabdc7223 */ /* 0x040fe200000100dc */
[-C--:B------:R-:W-:Y:S01]  /*61d0*/  FMUL.FTZ R215, R170, R223.reuse ;  /* 0x000000dfaad77220 */ /* 0x080fe20000410000 */
[----:B------:R-:W1:Y:S01]  /*61e0*/  SHFL.UP PT, R3, R186, 0x10, RZ ;  /* 0x06000000ba037989 */ /* 0x000e6200000e00ff */
[C---:B------:R-:W-:Y:S01]  /*61f0*/  FFMA.FTZ R214, R171.reuse, R223, R214 ;  /* 0x000000dfabd67223 */ /* 0x040fe200000100d6 */
[C---:B------:R-:W-:Y:S01]  /*6200*/  FMUL.FTZ R222, R172.reuse, R216 ;  /* 0x000000d8acde7220 */ /* 0x040fe20000410000 */
[----:B------:R-:W-:Y:S01]  /*6210*/  FFMA.FTZ R218, R171, R218, -R215 ;  /* 0x000000daabda7223 */ /* 0x000fe200000108d7 */
[----:B------:R-:W2:Y:S01]  /*6220*/  SHFL.UP PT, R212, R184, 0x10, RZ ;  /* 0x06000000b8d47989 */ /* 0x000ea200000e00ff */
[-C--:B------:R-:W-:Y:S01]  /*6230*/  FMUL.FTZ R217, R172, R220.reuse ;  /* 0x000000dcacd97220 */ /* 0x080fe20000410000 */
[----:B------:R-:W-:Y:S01]  /*6240*/  FADD.FTZ R214, R159, R214 ;  /* 0x000000d69fd67221 */ /* 0x000fe20000010000 */
[----:B------:R-:W-:Y:S01]  /*6250*/  FFMA.FTZ R222, R173, R220, R222 ;  /* 0x000000dcadde7223 */ /* 0x000fe200000100de */
[----:B------:R-:W3:Y:S01]  /*6260*/  SHFL.UP PT, R2, R211, 0x10, RZ ;  /* 0x06000000d3027989 */ /* 0x000ee200000e00ff */
[----:B------:R-:W-:Y:S01]  /*6270*/  FADD.FTZ R218, R157, R218 ;  /* 0x000000da9dda7221 */ /* 0x000fe20000010000 */
[----:B------:R-:W-:Y:S01]  /*6280*/  ISETP.GE.AND P1, PT, R78, 0x10, PT ;  /* 0x000000104e00780c */ /* 0x000fe20003f26270 */
[C---:B------:R-:W-:Y:S01]  /*6290*/  FFMA.FTZ R217, R173.reuse, R216, -R217 ;  /* 0x000000d8add97223 */ /* 0x040fe200000108d9 */
        /* <DEDUP_REMOVED lines=8> */
[-C--:B0-----:R-:W-:Y:S01]  /*6320*/  FMUL.FTZ R217, R211, R213.reuse ;  /* 0x000000d5d3d97220 */ /* 0x081fe20000410000 */
[----:B------:R-:W-:Y:S01]  /*6330*/  FMUL.FTZ R214, R186, R213 ;  /* 0x000000d5bad67220 */ /* 0x000fe20000410000 */
[----:B------:R-:W-:Y:S01]  /*6340*/  FADD.FTZ R219, R160, R219 ;  /* 0x000000dba0db7221 */ /* 0x000fe20000010000 */
[----:B------:R-:W-:Y:S01]  /*6350*/  FADD.FTZ R216, R161, R216 ;  /* 0x000000d8a1d87221 */ /* 0x000fe20000010000 */
[CC--:B-1----:R-:W-:Y:S01]  /*6360*/  FMUL.FTZ R215, R186.reuse, R3.reuse ;  /* 0x00000003bad77220 */ /* 0x0c2fe20000410000 */
[C---:B------:R-:W-:Y:S01]  /*6370*/  FMUL.FTZ R3, R211.reuse, R3 ;  /* 0x00000003d3037220 */ /* 0x040fe20000410000 */
[-C--:B--2---:R-:W-:Y:S01]  /*6380*/  FFMA.FTZ R217, R186, R212.reuse, R217 ;  /* 0x000000d4bad97223 */ /* 0x084fe200000100d9 */
[C---:B------:R-:W-:Y:S01]  /*6390*/  FFMA.FTZ R213, R211.reuse, R212, -R214 ;  /* 0x000000d4d3d57223 */ /* 0x040fe200000108d6 */
[-C--:B------:R-:W-:Y:S01]  /*63a0*/  FMUL.FTZ R214, R174, R219.reuse ;  /* 0x000000dbaed67220 */ /* 0x080fe20000410000 */
[----:B------:R-:W-:Y:S01]  /*63b0*/  FMUL.FTZ R212, R176, R220 ;  /* 0x000000dcb0d47220 */ /* 0x000fe20000410000 */
[-C--:B---3--:R-:W-:Y:S01]  /*63c0*/  @P1 FFMA.FTZ R186, R186, R2.reuse, R3 ;  /* 0x00000002baba1223 */ /* 0x088fe20000010003 */
[----:B------:R-:W-:Y:S01]  /*63d0*/  @P1 FFMA.FTZ R211, R211, R2, -R215 ;  /* 0x00000002d3d31223 */ /* 0x000fe200000108d7 */
[----:B------:R-:W-:Y:S01]  /*63e0*/  @P1 FADD.FTZ R180, R180, R217 ;  /* 0x000000d9b4b41221 */ /* 0x000fe20000010000 */
[----:B------:R-:W-:Y:S01]  /*63f0*/  @P1 FADD.FTZ R184, R184, R213 ;  /* 0x000000d5b8b81221 */ /* 0x000fe20000010000 */
[-C--:B------:R-:W-:Y:S01]  /*6400*/  FFMA.FTZ R214, R175, R216.reuse, R214 ;  /* 0x000000d8afd67223 */ /* 0x080fe200000100d6 */
[----:B------:R-:W-:Y:S01]  /*6410*/  FMUL.FTZ R216, R174, R216 ;  /* 0x000000d8aed87220 */ /* 0x000fe20000410000 */
[----:B------:R0:W-:Y:S01]  /*6420*/  SHFL.UP PT, R2, R211, 0x1, RZ ;  /* 0x04200000d3027989 */ /* 0x0001e200000e00ff */
[----:B------:R-:W-:Y:S01]  /*6430*/  FMUL.FTZ R213, R176, R224 ;  /* 0x000000e0b0d57220 */ /* 0x000fe20000410000 */
[----:B------:R-:W-:Y:S01]  /*6440*/  FADD.FTZ R214, R163, R214 ;  /* 0x000000d6a3d67221 */ /* 0x000fe20000010000 */
[----:B------:R-:W-:Y:S01]  /*6450*/  FFMA.FTZ R219, R175, R219, -R216 ;  /* 0x000000dbafdb7223 */ /* 0x000fe200000108d8 */
[----:B------:R-:W-:Y:S01]  /*6460*/  SHFL.UP PT, R186, R186, 0x1, RZ ;  /* 0x04200000baba7989 */ /* 0x000fe200000e00ff */
[----:B------:R-:W-:-:S02]  /*6470*/  FFMA.FTZ R213, R177, R220, R213 ;  /* 0x000000dcb1d57223 */ /* 0x000fc400000100d5 */
[----:B------:R-:W-:Y:S01]  /*6480*/  FADD.FTZ R219, R162, R219 ;  /* 0x000000dba2db7221 */ /* 0x000fe20000010000 */
[----:B------:R-:W-:Y:S01]  /*6490*/  SHFL.UP PT, R180, R180, 0x1, RZ ;  /* 0x04200000b4b47989 */ /* 0x000fe200000e00ff */
[----:B0-----:R-:W-:Y:S01]  /*64a0*/  FFMA.FTZ R211, R177, R224, -R212 ;  /* 0x000000e0b1d37223 */ /* 0x001fe200000108d4 */
[----:B------:R-:W-:Y:S01]  /*64b0*/  FMUL.FTZ R216, R178, R213 ;  /* 0x000000d5b2d87220 */ /* 0x000fe20000410000 */
[----:B------:R-:W-:Y:S01]  /*64c0*/  FMUL.FTZ R215, R176, R219 ;  /* 0x000000dbb0d77220 */ /* 0x000fe20000410000 */
[----:B----4-:R-:W0:Y:S01]  /*64d0*/  SHFL.IDX PT, R7, R7, RZ, 0x1f ;  /* 0x00001fff07077589 */ /* 0x010e2200000e0000 */
[-C--:B------:R-:W-:Y:S01]  /*64e0*/  FMUL.FTZ R212, R178, R211.reuse ;  /* 0x000000d3b2d47220 */ /* 0x080fe20000410000 */
[C---:B------:R-:W-:Y:S02]  /*64f0*/  FFMA.FTZ R211, R179.reuse, R211, -R216 ;  /* 0x000000d3b3d37223 */ /* 0x040fe400000108d8 */
[----:B------:R1:W2:Y:S01]  /*6500*/  SHFL.IDX PT, R3, R6, RZ, 0x1f ;  /* 0x00001fff06037589 */ /* 0x0002a200000e0000 */
[----:B------:R-:W-:-:S03]  /*6510*/  FFMA.FTZ R212, R179, R213, R212 ;  /* 0x000000d5b3d47223 */ /* 0x000fc600000100d4 */
[----:B------:R-:W3:Y:S01]  /*6520*/  SHFL.UP PT, R184, R184, 0x1, RZ ;  /* 0x04200000b8b87989 */ /* 0x000ee200000e00ff */
[-C--:B-1----:R-:W-:Y:S01]  /*6530*/  FMUL.FTZ R6, R176, R214.reuse ;  /* 0x000000d6b0067220 */ /* 0x082fe20000410000 */
[----:B------:R-:W-:-:S03]  /*6540*/  FFMA.FTZ R214, R177, R214, R215 ;  /* 0x000000d6b1d67223 */ /* 0x000fc600000100d7 */
[----:B------:R-:W-:Y:S01]  /*6550*/  FFMA.FTZ R219, R177, R219, -R6 ;  /* 0x000000dbb1db7223 */ /* 0x000fe20000010806 */
[----:B------:R-:W-:-:S03]  /*6560*/  FADD.FTZ R214, R165, R214 ;  /* 0x000000d6a5d67221 */ /* 0x000fc60000010000 */
[----:B------:R-:W-:Y:S01]  /*6570*/  FADD.FTZ R219, R164, R219 ;  /* 0x000000dba4db7221 */ /* 0x000fe20000010000 */
[-C--:B0-----:R-:W-:Y:S01]  /*6580*/  FMUL.FTZ R215, R2, R7.reuse ;  /* 0x0000000702d77220 */ /* 0x081fe20000410000 */
[----:B------:R-:W-:Y:S02]  /*6590*/  FMUL.FTZ R213, R186, R7 ;  /* 0x00000007bad57220 */ /* 0x000fe40000410000 */
[----:B------:R-:W-:Y:S01]  /*65a0*/  FMUL.FTZ R6, R178, R219 ;  /* 0x000000dbb2067220 */ /* 0x000fe20000410000 */
[-C--:B--2---:R-:W-:Y:S01]  /*65b0*/  FFMA.FTZ R215, R186, R3.reuse, R215 ;  /* 0x00000003bad77223 */ /* 0x084fe200000100d7 */
[----:B------:R-:W-:Y:S01]  /*65c0*/  FFMA.FTZ R213, R2, R3, -R213 ;  /* 0x0000000302d57223 */ /* 0x000fe200000108d5 */
[-C--:B------:R-:W-:Y:S01]  /*65d0*/  FMUL.FTZ R186, R178, R214.reuse ;  /* 0x000000d6b2ba7220 */ /* 0x080fe20000410000 */
[----:B------:R-:W-:Y:S01]  /*65e0*/  FFMA.FTZ R6, R179, R214, R6 ;  /* 0x000000d6b3067223 */ /* 0x000fe20000010006 */
[----:B------:R-:W-:Y:S01]  /*65f0*/  @P0 FADD.FTZ R7, R180, R215 ;  /* 0x000000d7b4070221 */ /* 0x000fe20000010000 */
[----:B---3--:R-:W-:Y:S01]  /*6600*/  @P0 FADD.FTZ R3, R184, R213 ;  /* 0x000000d5b8030221 */ /* 0x008fe20000010000 */
[----:B------:R-:W-:Y:S01]  /*6610*/  ISETP.NE.AND P0, PT, R195, 0x1f, PT ;  /* 0x0000001fc300780c */ /* 0x000fe20003f05270 */
[----:B------:R-:W-:Y:S01]  /*6620*/  FFMA.FTZ R219, R179, R219, -R186 ;  /* 0x000000dbb3db7223 */ /* 0x000fe200000108ba */
[----:B------:R-:W-:Y:S01]  /*6630*/  FADD.FTZ R213, R167, R6 ;  /* 0x00000006a7d57221 */ /* 0x000fe20000010000 */
[C---:B------:R-:W-:Y:S01]  /*6640*/  FMUL.FTZ R215, R5.reuse, R7 ;  /* 0x0000000705d77220 */ /* 0x040fe20000410000 */
[----:B------:R0:W1:Y:S01]  /*6650*/  SHFL.DOWN PT, R184, R212, 0x1, 0x1f ;  /* 0x08201f00d4b87f89 */ /* 0x00006200000e0000 */
[----:B------:R-:W-:Y:S01]  /*6660*/  FADD.FTZ R214, R166, R219 ;  /* 0x000000dba6d67221 */ /* 0x000fe20000010000 */
[-C--:B------:R-:W-:Y:S01]  /*6670*/  FMUL.FTZ R5, R5, R3.reuse ;  /* 0x0000000305057220 */ /* 0x080fe20000410000 */
[----:B------:R-:W-:Y:S01]  /*6680*/  FFMA.FTZ R215, R4, R3, -R215 ;  /* 0x0000000304d77223 */ /* 0x000fe200000108d7 */
[----:B------:R0:W2:Y:S04]  /*6690*/  SHFL.DOWN PT, R2, R211, 0x1, 0x1f ;  /* 0x08201f00d3027f89 */ /* 0x0000a800000e0000 */
[----:B------:R0:W3:Y:S04]  /*66a0*/  SHFL.DOWN PT, R186, R213, 0x1, 0x1f ;  /* 0x08201f00d5ba7f89 */ /* 0x0000e800000e0000 */
[----:B------:R0:W4:Y:S01]  /*66b0*/  SHFL.DOWN PT, R180, R214, 0x1, 0x1f ;  /* 0x08201f00d6b47f89 */ /* 0x00012200000e0000 */
[----:B------:R-:W-:Y:S05]  /*66c0*/  @!P0 BRA `(.L_x_15718) ;  /* 0x0000000000288947 */ /* 0x000fea0003800000 */
[CC--:B----4-:R-:W-:Y:S01]  /*66d0*/  FMUL.FTZ R217, R211.reuse, R180.reuse ;  /* 0x000000b4d3d97220 */ /* 0x0d0fe20000410000 */
[C---:B------:R-:W-:Y:S01]  /*66e0*/  FMUL.FTZ R180, R212.reuse, R180 ;  /* 0x000000b4d4b47220 */ /* 0x040fe20000410000 */
[CC--:B--2---:R-:W-:Y:S01]  /*66f0*/  FMUL.FTZ R3, R211.reuse, R2.reuse ;  /* 0x00000002d3037220 */ /* 0x0c4fe20000410000 */
[C---:B------:R-:W-:Y:S01]  /*6700*/  FMUL.FTZ R2, R212.reuse, R2 ;  /* 0x00000002d4027220 */ /* 0x040fe20000410000 */
[-C--:B---3--:R-:W-:Y:S01]  /*6710*/  FFMA.FTZ R6, R212, R186.reuse, -R217 ;  /* 0x000000bad4067223 */ /* 0x088fe200000108d9 */
[----:B------:R-:W-:Y:S01]  /*6720*/  FFMA.FTZ R217, R211, R186, R180 ;  /* 0x000000bad3d97223 */ /* 0x000fe200000100b4 */
[C---:B01----:R-:W-:Y:S01]  /*6730*/  FFMA.FTZ R212, R184.reuse, R212, -R3 ;  /* 0x000000d4b8d47223 */ /* 0x043fe20000010803 */
[----:B------:R-:W-:Y:S01]  /*6740*/  FFMA.FTZ R211, R184, R211, R2 ;  /* 0x000000d3b8d37223 */ /* 0x000fe20000010002 */
[----:B------:R-:W-:Y:S01]  /*6750*/  FADD.FTZ R213, R213, R6 ;  /* 0x00000006d5d57221 */ /* 0x000fe20000010000 */
[----:B------:R-:W-:-:S07]  /*6760*/  FADD.FTZ R214, R214, R217 ;  /* 0x000000d9d6d67221 */ /* 0x000fce0000010000 */
.L_x_15718:
[----:B------:R-:W-:Y:S05]  /*6770*/  BSYNC.RECONVERGENT B0 ;  /* 0x0000000000007941 */ /* 0x000fea0003800200 */
.L_x_15717:
[----:B------:R-:W-:Y:S01]  /*6780*/  ISETP.GT.U32.AND P1, PT, R195, 0x1d, PT ;  /* 0x0000001dc300780c */ /* 0x000fe20003f24070 */
[----:B--2---:R-:W-:Y:S01]  /*6790*/  FFMA.FTZ R2, R4, R7, R5 ;  /* 0x0000000704027223 */ /* 0x004fe20000010005 */
[----:B------:R-:W-:Y:S01]  /*67a0*/  ISETP.GE.AND P0, PT, R60, UR7, PT ;  /* 0x000000073c007c0c */ /* 0x000fe2000bf06270 */
[----:B------:R-:W-:Y:S01]  /*67b0*/  FADD.FTZ R182, R182, R215 ;  /* 0x000000d7b6b67221 */ /* 0x000fe20000010000 */
[----:B---3--:R2:W3:Y:S01]  /*67c0*/  SHFL.DOWN PT, R186, R212, 0x2, 0x1f ;  /* 0x08401f00d4ba7f89 */ /* 0x0084e200000e0000 */
[----:B------:R-:W-:Y:S01]  /*67d0*/  FADD.FTZ R2, RZ, R2 ;  /* 0x00000002ff027221 */ /* 0x000fe20000010000 */
[----:B------:R-:W-:Y:S01]  /*67e0*/  BSSY.RECONVERGENT B0, `(.L_x_15719) ;  /* 0x0000012000007945 */ /* 0x000fe20003800200 */
[----:B------:R-:W-:Y:S01]  /*67f0*/  ISETP.NE.OR P0, PT, R70, RZ, P0 ;  /* 0x000000ff4600720c */ /* 0x000fe20000705670 */
[----:B------:R2:W0:Y:S01]  /*6800*/  SHFL.DOWN PT, R4, R211, 0x2, 0x1f ;  /* 0x08401f00d3047f89 */ /* 0x00042200000e0000 */
[C---:B-1----:R-:W-:Y:S01]  /*6810*/  FMUL.FTZ R184, R207.reuse, R2 ;  /* 0x00000002cfb87220 */ /* 0x042fe20000410000 */
[----:B------:R-:W-:-:S02]  /*6820*/  FMUL.FTZ R207, R207, R182 ;  /* 0x000000b6cfcf7220 */ /* 0x000fc40000410000 */
[----:B------:R2:W1:Y:S04]  /*6830*/  SHFL.DOWN PT, R7, R213, 0x2, 0x1f ;  /* 0x08401f00d5077f89 */ /* 0x00046800000e0000 */
[----:B----4-:R2:W4:Y:S01]  /*6840*/  SHFL.DOWN PT, R180, R214, 0x2, 0x1f ;  /* 0x08401f00d6b47f89 */ /* 0x01052200000e0000 */
[----:B------:R-:W-:Y:S05]  /*6850*/  @P1 BRA `(.L_x_15720) ;  /* 0x0000000000281947 */ /* 0x000fea0003800000 */
[CC--:B----4-:R-:W-:Y:S01]  /*6860*/  FMUL.FTZ R5, R211.reuse, R180.reuse ;  /* 0x000000b4d3057220 */ /* 0x0d0fe20000410000 */
[C---:B------:R-:W-:Y:S01]  /*6870*/  FMUL.FTZ R180, R212.reuse, R180 ;  /* 0x000000b4d4b47220 */ /* 0x040fe20000410000 */
[CC--:B0-----:R-:W-:Y:S01]  /*6880*/  FMUL.FTZ R3, R211.reuse, R4.reuse ;  /* 0x00000004d3037220 */ /* 0x0c1fe20000410000 */
[C---:B------:R-:W-:Y:S01]  /*6890*/  FMUL.FTZ R4, R212.reuse, R4 ;  /* 0x00000004d4047220 */ /* 0x040fe20000410000 */
[CC--:B-1----:R-:W-:Y:S01]  /*68a0*/  FFMA.FTZ R6, R212.reuse, R7.reuse, -R5 ;  /* 0x00000007d4067223 */ /* 0x0c2fe20000010805 */
[C---:B------:R-:W-:Y:S01]  /*68b0*/  FFMA.FTZ R5, R211.reuse, R7, R180 ;  /* 0x00000007d3057223 */ /* 0x040fe200000100b4 */
[-C--:B--23--:R-:W-:Y:S01]  /*68c0*/  FFMA.FTZ R212, R212, R186.reuse, -R3 ;  /* 0x000000bad4d47223 */ /* 0x08cfe20000010803 */
[----:B------:R-:W-:Y:S01]  /*68d0*/  FFMA.FTZ R211, R211, R186, R4 ;  /* 0x000000bad3d37223 */ /* 0x000fe20000010004 */
[----:B------:R-:W-:Y:S01]  /*68e0*/  FADD.FTZ R213, R213, R6 ;  /* 0x00000006d5d57221 */ /* 0x000fe20000010000 */
[----:B------:R-:W-:-:S07]  /*68f0*/  FADD.FTZ R214, R214, R5 ;  /* 0x00000005d6d67221 */ /* 0x000fce0000010000 */
.L_x_15720:
[----:B------:R-:W-:Y:S05]  /*6900*/  BSYNC.RECONVERGENT B0 ;  /* 0x0000000000007941 */ /* 0x000fea0003800200 */
.L_x_15719:
[----:B------:R-:W-:Y:S01]  /*6910*/  ISETP.GT.U32.AND P1, PT, R195, 0x1b, PT ;  /* 0x0000001bc300780c */ /* 0x000fe20003f24070 */
[C---:B------:R-:W-:Y:S01]  /*6920*/  FFMA.FTZ R217, R205.reuse, R182, -R184 ;  /* 0x000000b6cdd97223 */ /* 0x040fe200000108b8 */
[-C--:B------:R-:W-:Y:S01]  /*6930*/  FFMA.FTZ R3, R205, R2.reuse, R207 ;  /* 0x00000002cd037223 */ /* 0x080fe200000100cf */
[C---:B----4-:R-:W-:Y:S01]  /*6940*/  FMUL.FTZ R180, R178.reuse, R2 ;  /* 0x00000002b2b47220 */ /* 0x050fe20000410000 */
[-C--:B------:R-:W-:Y:S01]  /*6950*/  FMUL.FTZ R205, R178, R182.reuse ;  /* 0x000000b6b2cd7220 */ /* 0x080fe20000410000 */
[----:B------:R4:W2:Y:S01]  /*6960*/  SHFL.DOWN PT, R220, R212, 0x4, 0x1f ;  /* 0x08801f00d4dc7f89 */ /* 0x0008a200000e0000 */
[----:B------:R-:W-:Y:S01]  /*6970*/  BSSY.RECONVERGENT B0, `(.L_x_15721) ;  /* 0x0000017000007945 */ /* 0x000fe20003800200 */
[C---:B------:R-:W-:Y:S01]  /*6980*/  FFMA.FTZ R180, R179.reuse, R182, -R180 ;  /* 0x000000b6b3b47223 */ /* 0x040fe200000108b4 */
[----:B------:R-:W-:Y:S01]  /*6990*/  FFMA.FTZ R205, R179, R2, R205 ;  /* 0x00000002b3cd7223 */ /* 0x000fe200000100cd */
[----:B------:R4:W2:Y:S01]  /*69a0*/  SHFL.DOWN PT, R184, R211, 0x4, 0x1f ;  /* 0x08801f00d3b87f89 */ /* 0x0008a200000e0000 */
[----:B0-----:R-:W-:-:S02]  /*69b0*/  HFMA2 R4, -RZ, RZ, 1.875, 0 ;  /* 0x3f800000ff047431 */ /* 0x001fc400000001ff */
[----:B---3--:R-:W-:Y:S01]  /*69c0*/  FFMA.FTZ R186, R99, R92, R180 ;  /* 0x0000005c63ba7223 */ /* 0x008fe200000100b4 */
[----:B-1----:R-:W-:Y:S01]  /*69d0*/  CS2R R6, SRZ ;  /* 0x0000000000067805 */ /* 0x002fe2000001ff00 */
[----:B------:R4:W0:Y:S01]  /*69e0*/  SHFL.DOWN PT, R219, R213, 0x4, 0x1f ;  /* 0x08801f00d5db7f89 */ /* 0x00082200000e0000 */
[----:B------:R-:W-:Y:S01]  /*69f0*/  MOV R5, RZ ;  /* 0x000000ff00057202 */ /* 0x000fe20000000f00 */
[----:B------:R-:W-:Y:S01]  /*6a00*/  FADD.FTZ R180, RZ, R205 ;  /* 0x000000cdffb47221 */ /* 0x000fe20000010000 */
[----:B------:R-:W-:Y:S01]  /*6a10*/  @!P0 LEA R207, R131, UR5, 0x4 ;  /* 0x0000000583cf8c11 */ /* 0x000fe2000f8e20ff */
[----:B------:R4:W1:Y:S01]  /*6a20*/  SHFL.DOWN PT, R218, R214, 0x4, 0x1f ;  /* 0x08801f00d6da7f89 */ /* 0x00086200000e0000 */
[----:B------:R-:W-:Y:S05]  /*6a30*/  @P1 BRA `(.L_x_15722) ;  /* 0x0000000000281947 */ /* 0x000fea0003800000 */
[CC--:B-1----:R-:W-:Y:S01]  /*6a40*/  FMUL.FTZ R215, R211.reuse, R218.reuse ;  /* 0x000000dad3d77220 */ /* 0x0c2fe20000410000 */
[C---:B------:R-:W-:Y:S01]  /*6a50*/  FMUL.FTZ R218, R212.reuse, R218 ;  /* 0x000000dad4da7220 */ /* 0x040fe20000410000 */
[CC--:B--2---:R-:W-:Y:S01]  /*6a60*/  FMUL.FTZ R205, R211.reuse, R184.reuse ;  /* 0x000000b8d3cd7220 */ /* 0x0c4fe20000410000 */
[C---:B------:R-:W-:Y:S01]  /*6a70*/  FMUL.FTZ R184, R212.reuse, R184 ;  /* 0x000000b8d4b87220 */ /* 0x040fe20000410000 */
[CC--:B0-----:R-:W-:Y:S01]  /*6a80*/  FFMA.FTZ R216, R212.reuse, R219.reuse, -R215 ;  /* 0x000000dbd4d87223 */ /* 0x0c1fe200000108d7 */
[C---:B------:R-:W-:Y:S01]  /*6a90*/  FFMA.FTZ R215, R211.reuse, R219, R218 ;  /* 0x000000dbd3d77223 */ /* 0x040fe200000100da */
[-C--:B----4-:R-:W-:Y:S01]  /*6aa0*/  FFMA.FTZ R212, R212, R220.reuse, -R205 ;  /* 0x000000dcd4d47223 */ /* 0x090fe200000108cd */
[----:B------:R-:W-:Y:S01]  /*6ab0*/  FFMA.FTZ R211, R211, R220, R184 ;  /* 0x000000dcd3d37223 */ /* 0x000fe200000100b8 */
[----:B------:R-:W-:Y:S01]  /*6ac0*/  FADD.FTZ R213, R213, R216 ;  /* 0x000000d8d5d57221 */ /* 0x000fe20000010000 */
[----:B------:R-:W-:-:S07]  /*6ad0*/  FADD.FTZ R214, R214, R215 ;  /* 0x000000d7d6d67221 */ /* 0x000fce0000010000 */
.L_x_15722:
[----:B------:R-:W-:Y:S05]  /*6ae0*/  BSYNC.RECONVERGENT B0 ;  /* 0x0000000000007941 */ /* 0x000fea0003800200 */
.L_x_15721:
[C---:B--2---:R-:W-:Y:S01]  /*6af0*/  FMUL.FTZ R184, R176.reuse, R180 ;  /* 0x000000b4b0b87220 */ /* 0x044fe20000410000 */
[----:B------:R-:W-:Y:S01]  /*6b00*/  FMUL.FTZ R205, R176, R186 ;  /* 0x000000bab0cd7220 */ /* 0x000fe20000410000 */
[C---:B------:R-:W-:Y:S01]  /*6b10*/  FMUL.FTZ R216, R203.reuse, R180 ;  /* 0x000000b4cbd87220 */ /* 0x040fe20000410000 */
[-C--:B------:R-:W-:Y:S01]  /*6b20*/  FMUL.FTZ R203, R203, R186.reuse ;  /* 0x000000bacbcb7220 */ /* 0x080fe20000410000 */
[C---:B------:R-:W-:Y:S01]  /*6b30*/  FFMA.FTZ R184, R177.reuse, R186, -R184 ;  /* 0x000000bab1b87223 */ /* 0x040fe200000108b8 */
[----:B------:R-:W-:Y:S01]  /*6b40*/  FFMA.FTZ R205, R177, R180, R205 ;  /* 0x000000b4b1cd7223 */ /* 0x000fe200000100cd */
[C---:B------:R-:W-:Y:S01]  /*6b50*/  FFMA.FTZ R216, R181.reuse, R186, -R216 ;  /* 0x000000bab5d87223 */ /* 0x040fe200000108d8 */
[C---:B------:R-:W-:Y:S01]  /*6b60*/  FFMA.FTZ R217, R0.reuse, R217, RZ ;  /* 0x000000d900d97223 */ /* 0x040fe200000100ff */
[----:B-1----:R-:W-:Y:S01]  /*6b70*/  FFMA.FTZ R218, R181, R180, R203 ;  /* 0x000000b4b5da7223 */ /* 0x002fe200000100cb */
[----:B------:R-:W-:Y:S01]  /*6b80*/  FFMA.FTZ R184, R103, R94, R184 ;  /* 0x0000005e67b87223 */ /* 0x000fe200000100b8 */
[----:B------:R-:W-:Y:S01]  /*6b90*/  FADD.FTZ R181, RZ, R205 ;  /* 0x000000cdffb57221 */ /* 0x000fe20000010000 */
[----:B------:R-:W-:Y:S01]  /*6ba0*/  FFMA.FTZ R203, -R0, R3, RZ ;  /* 0x0000000300cb7223 */ /* 0x000fe200000101ff */
[----:B------:R-:W-:Y:S01]  /*6bb0*/  FFMA.FTZ R220, R120, R216, R217 ;  /* 0x000000d878dc7223 */ /* 0x000fe200000100d9 */
[C---:B------:R-:W-:Y:S01]  /*6bc0*/  FMUL.FTZ R216, R174.reuse, R184 ;  /* 0x000000b8aed87220 */ /* 0x040fe20000410000 */
[-C--:B------:R-:W-:Y:S01]  /*6bd0*/  FMUL.FTZ R3, R174, R181.reuse ;  /* 0x000000b5ae037220 */ /* 0x080fe20000410000 */
[----:B------:R-:W-:Y:S01]  /*6be0*/  FFMA.FTZ R218, -R120, R218, R203 ;  /* 0x000000da78da7223 */ /* 0x000fe200000101cb */
[----:B------:R1:W2:Y:S01]  /*6bf0*/  @!P0 LDS.128 R4, [R207+0x21b0] ;  /* 0x0021b000cf048984 */ /* 0x0002a20000000c00 */
[CC--:B------:R-:W-:Y:S01]  /*6c00*/  FFMA.FTZ R203, R175.reuse, R181.reuse, R216 ;  /* 0x000000b5afcb7223 */ /* 0x0c0fe200000100d8 */
[-C--:B------:R-:W-:Y:S01]  /*6c10*/  FFMA.FTZ R216, R175, R184.reuse, -R3 ;  /* 0x000000b8afd87223 */ /* 0x080fe20000010803 */
[----:B------:R-:W-:Y:S01]  /*6c20*/  ISETP.GT.U32.AND P0, PT, R195, 0x17, PT ;  /* 0x00000017c300780c */ /* 0x000fe20003f04070 */
        /* <DEDUP_REMOVED lines=8> */
[C---:B------:R-:W-:Y:S01]  /*6cb0*/  FFMA.FTZ R203, R119.reuse, R222, R220 ;  /* 0x000000de77cb7223 */ /* 0x040fe200000100dc */
[----:B------:R-:W-:Y:S01]  /*6cc0*/  FFMA.FTZ R205, -R119, R183, R218 ;  /* 0x000000b777cd7223 */ /* 0x000fe200000101da */
[----:B------:R3:W0:Y:S01]  /*6cd0*/  SHFL.DOWN PT, R222, R212, 0x8, 0x1f ;  /* 0x09001f00d4de7f89 */ /* 0x00062200000e0000 */
[C---:B------:R-:W-:Y:S01]  /*6ce0*/  FFMA.FTZ R220, R185.reuse, R3, R190 ;  /* 0x00000003b9dc7223 */ /* 0x040fe200000100be */
[----:B------:R-:W-:Y:S01]  /*6cf0*/  BSSY.RECONVERGENT B0, `(.L_x_15723) ;  /* 0x0000010000007945 */ /* 0x000fe20003800200 */
[----:B-1----:R-:W-:Y:S01]  /*6d00*/  FFMA.FTZ R207, R185, R188, -R216 ;  /* 0x000000bcb9cf7223 */ /* 0x002fe200000108d8 */
[----:B------:R3:W1:Y:S04]  /*6d10*/  SHFL.DOWN PT, R190, R211, 0x8, 0x1f ;  /* 0x09001f00d3be7f89 */ /* 0x00066800000e0000 */
        /* <DEDUP_REMOVED lines=9> */
[-C--:B---34-:R-:W-:Y:S01]  /*6db0*/  FFMA.FTZ R212, R212, R222.reuse, -R183 ;  /* 0x000000ded4d47223 */ /* 0x098fe200000108b7 */
[----:B------:R-:W-:Y:S01]  /*6dc0*/  FFMA.FTZ R211, R211, R222, R190 ;  /* 0x000000ded3d37223 */ /* 0x000fe200000100be */
[----:B------:R-:W-:Y:S01]  /*6dd0*/  FADD.FTZ R213, R213, R216 ;  /* 0x000000d8d5d57221 */ /* 0x000fe20000010000 */
[----:B------:R-:W-:-:S07]  /*6de0*/  FADD.FTZ R214, R214, R185 ;  /* 0x000000b9d6d67221 */ /* 0x000fce0000010000 */
.L_x_15724:
[----:B------:R-:W-:Y:S05]  /*6df0*/  BSYNC.RECONVERGENT B0 ;  /* 0x0000000000007941 */ /* 0x000fea0003800200 */
.L_x_15723:
[----:B------:R-:W-:Y:S01]  /*6e00*/  ISETP.GT.U32.AND P0, PT, R195, 0xf, PT ;  /* 0x0000000fc300780c */ /* 0x000fe20003f04070 */
[C---:B------:R-:W-:Y:S01]  /*6e10*/  FFMA.FTZ R224, R118.reuse, R207, R203 ;  /* 0x000000cf76e07223 */ /* 0x040fe200000100cb */
[----:B------:R2:W2:Y:S01]  /*6e20*/  SHFL.DOWN PT, R228, R212, 0x10, 0x1f ;  /* 0x0a001f00d4e47f89 */ /* 0x0004a200000e0000 */
[----:B------:R-:W-:Y:S01]  /*6e30*/  BSSY.RECONVERGENT B0, `(.L_x_15725) ;  /* 0x0000012000007945 */ /* 0x000fe20003800200 */
[----:B------:R-:W-:Y:S01]  /*6e40*/  FFMA.FTZ R226, -R118, R220, R205 ;  /* 0x000000dc76e27223 */ /* 0x000fe200000101cd */
[C---:B-1----:R-:W-:Y:S01]  /*6e50*/  FMUL.FTZ R190, R172.reuse, R3 ;  /* 0x00000003acbe7220 */ /* 0x042fe20000410000 */
[----:B0-----:R0:W1:Y:S01]  /*6e60*/  SHFL.DOWN PT, R218, R211, 0x10, 0x1f ;  /* 0x0a001f00d3da7f89 */ /* 0x00106200000e0000 */
[----:B------:R-:W-:-:S03]  /*6e70*/  FMUL.FTZ R216, R172, R188 ;  /* 0x000000bcacd87220 */ /* 0x000fc60000410000 */
        /* <DEDUP_REMOVED lines=9> */
[-C--:B--234-:R-:W-:Y:S01]  /*6f10*/  FFMA.FTZ R212, R212, R228.reuse, -R183 ;  /* 0x000000e4d4d47223 */ /* 0x09cfe200000108b7 */
[----:B------:R-:W-:Y:S01]  /*6f20*/  FFMA.FTZ R211, R211, R228, R218 ;  /* 0x000000e4d3d37223 */ /* 0x000fe200000100da */
[----:B------:R-:W-:Y:S01]  /*6f30*/  FADD.FTZ R213, R213, R220 ;  /* 0x000000dcd5d57221 */ /* 0x000fe20000010000 */
[----:B------:R-:W-:-:S07]  /*6f40*/  FADD.FTZ R214, R214, R185 ;  /* 0x000000b9d6d67221 */ /* 0x000fce0000010000 */
.L_x_15726:
[----:B------:R-:W-:Y:S05]  /*6f50*/  BSYNC.RECONVERGENT B0 ;  /* 0x0000000000007941 */ /* 0x000fea0003800200 */
.L_x_15725:
[C---:B------:R-:W-:Y:S01]  /*6f60*/  FFMA.FTZ R190, R173.reuse, R188, -R190 ;  /* 0x000000bcadbe7223 */ /* 0x040fe200000108be */
[----:B------:R-:W-:Y:S01]  /*6f70*/  FFMA.FTZ R183, R173, R3, R216 ;  /* 0x00000003adb77223 */ /* 0x000fe200000100d8 */
[----:B------:R-:W-:Y:S01]  /*6f80*/  SHFL.DOWN PT, R221, R211, 0x1, 0x1f ;  /* 0x08201f00d3dd7f89 */ /* 0x000fe200000e0000 */
[C---:B------:R-:W-:Y:S01]  /*6f90*/  ISETP.NE.AND P0, PT, R70.reuse, 0x1f, PT ;  /* 0x0000001f4600780c */ /* 0x040fe20003f05270 */
[----:B------:R-:W-:Y:S01]  /*6fa0*/  FFMA.FTZ R190, R111, R98, R190 ;  /* 0x000000626fbe7223 */ /* 0x000fe200000100be */
[----:B------:R-:W-:Y:S01]  /*6fb0*/  FADD.FTZ R183, RZ, R183 ;  /* 0x000000b7ffb77221 */ /* 0x000fe20000010000 */
[----:B0-2---:R-:W0:Y:S01]  /*6fc0*/  SHFL.IDX PT, R203, R7, RZ, 0x1f ;  /* 0x00001fff07cb7589 */ /* 0x005e2200000e0000 */
[----:B------:R-:W-:Y:S01]  /*6fd0*/  ISETP.NE.AND P4, PT, R70, RZ, PT ;  /* 0x000000ff4600720c */ /* 0x000fe20003f85270 */
[CC--:B------:R-:W-:Y:S01]  /*6fe0*/  FMUL.FTZ R216, R170.reuse, R190.reuse ;  /* 0x000000beaad87220 */ /* 0x0c0fe20000410000 */
[-C--:B------:R-:W-:Y:S01]  /*6ff0*/  FMUL.FTZ R185, R170, R183.reuse ;  /* 0x000000b7aab97220 */ /* 0x080fe20000410000 */
[----:B------:R-:W2:Y:S01]  /*7000*/  SHFL.DOWN PT, R219, R212, 0x1, 0x1f ;  /* 0x08201f00d4db7f89 */ /* 0x000ea200000e0000 */
[CC--:B-1----:R-:W-:Y:S01]  /*7010*/  FMUL.FTZ R218, R192.reuse, R183.reuse ;  /* 0x000000b7c0da7220 */ /* 0x0c2fe20000410000 */
[C---:B------:R-:W-:Y:S01]  /*7020*/  FFMA.FTZ R205, R171.reuse, R183, R216 ;  /* 0x000000b7abcd7223 */ /* 0x040fe200000100d8 */
[-C--:B------:R-:W-:Y:S01]  /*7030*/  FFMA.FTZ R216, R171, R190.reuse, -R185 ;  /* 0x000000beabd87223 */ /* 0x080fe200000108b9 */
[----:B------:R-:W1:Y:S01]  /*7040*/  SHFL.IDX PT, R215, R6, RZ, 0x1f ;  /* 0x00001fff06d77589 */ /* 0x000e6200000e0000 */
[----:B------:R-:W-:Y:S01]  /*7050*/  FMUL.FTZ R220, R192, R190 ;  /* 0x000000bec0dc7220 */ /* 0x000fe20000410000 */
[----:B------:R-:W-:Y:S01]  /*7060*/  FADD.FTZ R185, RZ, R205 ;  /* 0x000000cdffb97221 */ /* 0x000fe20000010000 */
[----:B------:R-:W-:Y:S01]  /*7070*/  FFMA.FTZ R192, R113, R100, R216 ;  /* 0x0000006471c07223 */ /* 0x000fe200000100d8 */
[----:B------:R-:W5:Y:S01]  /*7080*/  SHFL.DOWN PT, R223, R213, 0x1, 0x1f ;  /* 0x08201f00d5df7f89 */ /* 0x000f6200000e0000 */
[----:B------:R-:W-:Y:S01]  /*7090*/  FFMA.FTZ R218, R187, R190, -R218 ;  /* 0x000000bebbda7223 */ /* 0x000fe200000108da */
[CC--:B------:R-:W-:Y:S01]  /*70a0*/  FMUL.FTZ R216, R194.reuse, R185.reuse ;  /* 0x000000b9c2d87220 */ /* 0x0c0fe20000410000 */
[----:B------:R-:W-:Y:S01]  /*70b0*/  FMUL.FTZ R194, R194, R192 ;  /* 0x000000c0c2c27220 */ /* 0x000fe20000410000 */
[----:B------:R-:W5:Y:S01]  /*70c0*/  SHFL.DOWN PT, R225, R214, 0x1, 0x1f ;  /* 0x08201f00d6e17f89 */ /* 0x000f6200000e0000 */
[----:B------:R-:W-:Y:S01]  /*70d0*/  FFMA.FTZ R205, R117, R218, R224 ;  /* 0x000000da75cd7223 */ /* 0x000fe200000100e0 */
[CC--:B------:R-:W-:Y:S01]  /*70e0*/  FFMA.FTZ R207, R189.reuse, R192.reuse, -R216 ;  /* 0x000000c0bdcf7223 */ /* 0x0c0fe200000108d8 */
[----:B------:R-:W-:Y:S01]  /*70f0*/  FFMA.FTZ R218, R189, R185, R194 ;  /* 0x000000b9bdda7223 */ /* 0x000fe200000100c2 */
[----:B------:R-:W-:Y:S01]  /*7100*/  FFMA.FTZ R187, R187, R183, R220 ;  /* 0x000000b7bbbb7223 */ /* 0x000fe200000100dc */
[----:B---34-:R-:W3:Y:S01]  /*7110*/  SHFL.IDX PT, R211, R211, RZ, 0x1f ;  /* 0x00001fffd3d37589 */ /* 0x018ee200000e0000 */
[----:B------:R-:W-:Y:S01]  /*7120*/  FFMA.FTZ R217, R116, R207, R205 ;  /* 0x000000cf74d97223 */ /* 0x000fe200000100cd */
[----:B------:R-:W-:Y:S01]  /*7130*/  FMUL.FTZ R205, R197, R192 ;  /* 0x000000c0c5cd7220 */ /* 0x000fe20000410000 */
[----:B0-----:R-:W-:Y:S01]  /*7140*/  @P0 FMUL.FTZ R194, R221, R203 ;  /* 0x000000cbddc20220 */ /* 0x001fe20000410000 */
[----:B------:R-:W-:Y:S01]  /*7150*/  FFMA.FTZ R187, -R117, R187, R226 ;  /* 0x000000bb75bb7223 */ /* 0x000fe200000101e2 */
[----:B------:R0:W4:Y:S01]  /*7160*/  SHFL.IDX PT, R207, R212, RZ, 0x1f ;  /* 0x00001fffd4cf7589 */ /* 0x00012200000e0000 */
[----:B------:R-:W-:Y:S01]  /*7170*/  FFMA.FTZ R205, R198, R185, R205 ;  /* 0x000000b9c6cd7223 */ /* 0x000fe200000100cd */
[----:B--2---:R-:W-:Y:S01]  /*7180*/  @P0 FMUL.FTZ R216, R219, R203 ;  /* 0x000000cbdbd80220 */ /* 0x004fe20000410000 */
[----:B------:R-:W-:Y:S01]  /*7190*/  FFMA.FTZ R189, -R116, R218, R187 ;  /* 0x000000da74bd7223 */ /* 0x000fe200000101bb */
[----:B------:R-:W-:Y:S01]  /*71a0*/  FMUL.FTZ R187, R197, R185 ;  /* 0x000000b9c5bb7220 */ /* 0x000fe20000410000 */
[----:B------:R-:W2:Y:S01]  /*71b0*/  SHFL.IDX PT, R214, R214, RZ, 0x1f ;  /* 0x00001fffd6d67589 */ /* 0x000ea200000e0000 */
[-C--:B-1----:R-:W-:Y:S01]  /*71c0*/  @P0 FFMA.FTZ R194, R219, R215.reuse, -R194 ;  /* 0x000000d7dbc20223 */ /* 0x082fe200000108c2 */
[----:B------:R-:W-:Y:S01]  /*71d0*/  @P0 FFMA.FTZ R216, R221, R215, R216 ;  /* 0x000000d7ddd80223 */ /* 0x000fe200000100d8 */
[----:B------:R-:W-:Y:S01]  /*71e0*/  BSSY.RECONVERGENT B0, `(.L_x_15727) ;  /* 0x00000de000007945 */ /* 0x000fe20003800200 */
[----:B------:R-:W1:Y:S01]  /*71f0*/  SHFL.IDX PT, R213, R213, RZ, 0x1f ;  /* 0x00001fffd5d57589 */ /* 0x000e6200000e0000 */
[----:B-----5:R-:W-:Y:S01]  /*7200*/  @P0 FADD.FTZ R215, R223, R194 ;  /* 0x000000c2dfd70221 */ /* 0x020fe20000010000 */
[----:B------:R-:W-:Y:S01]  /*7210*/  FFMA.FTZ R194, R198, R192, -R187 ;  /* 0x000000c0c6c27223 */ /* 0x000fe200000108bb */
[----:B------:R-:W-:Y:S01]  /*7220*/  FADD.FTZ R187, RZ, R205 ;  /* 0x000000cdffbb7221 */ /* 0x000fe20000010000 */
[----:B------:R-:W-:Y:S01]  /*7230*/  @P0 FADD.FTZ R203, R225, R216 ;  /* 0x000000d8e1cb0221 */ /* 0x000fe20000010000 */
[----:B------:R-:W-:Y:S01]  /*7240*/  FMUL.FTZ R218, R215, R29 ;  /* 0x0000001dd7da7220 */ /* 0x000fe20000410000 */
[----:B------:R-:W-:Y:S01]  /*7250*/  FFMA.FTZ R194, R115, R102, R194 ;  /* 0x0000006673c27223 */ /* 0x000fe200000100c2 */
[----:B------:R-:W-:Y:S01]  /*7260*/  FMUL.FTZ R220, R201, R187 ;  /* 0x000000bbc9dc7220 */ /* 0x000fe20000410000 */
[C---:B------:R-:W-:Y:S01]  /*7270*/  FMUL.FTZ R216, R203.reuse, R29 ;  /* 0x0000001dcbd87220 */ /* 0x040fe20000410000 */
[----:B------:R-:W-:Y:S01]  /*7280*/  FFMA.FTZ R29, R203, R28, -R218 ;  /* 0x0000001ccb1d7223 */ /* 0x000fe200000108da */
[-C--:B------:R-:W-:Y:S01]  /*7290*/  FMUL.FTZ R222, R201, R194.reuse ;  /* 0x000000c2c9de7220 */ /* 0x080fe20000410000 */
[----:B0-----:R-:W-:Y:S01]  /*72a0*/  FMUL.FTZ R212, R200, R194 ;  /* 0x000000c2c8d47220 */ /* 0x001fe20000410000 */
[----:B------:R-:W-:Y:S01]  /*72b0*/  FFMA.FTZ R216, R215, R28, R216 ;  /* 0x0000001cd7d87223 */ /* 0x000fe200000100d8 */
[----:B------:R-:W-:Y:S01]  /*72c0*/  FADD.FTZ R29, R210, R29 ;  /* 0x0000001dd21d7221 */ /* 0x000fe20000010000 */
[CC--:B------:R-:W-:Y:S01]  /*72d0*/  FMUL.FTZ R210, R200.reuse, R187.reuse ;  /* 0x000000bbc8d27220 */ /* 0x0c0fe20000410000 */
[----:B------:R-:W-:Y:S01]  /*72e0*/  FFMA.FTZ R203, R199, R187, R212 ;  /* 0x000000bbc7cb7223 */ /* 0x000fe200000100d4 */
[----:B------:R-:W-:Y:S01]  /*72f0*/  FADD.FTZ R28, R209, R216 ;  /* 0x000000d8d11c7221 */ /* 0x000fe20000010000 */
[CC--:B------:R-:W-:Y:S01]  /*7300*/  FMUL.FTZ R201, R200.reuse, R29.reuse ;  /* 0x0000001dc8c97220 */ /* 0x0c0fe20000410000 */
[----:B------:R-:W-:Y:S01]  /*7310*/  FFMA.FTZ R220, R191, R194, -R220 ;  /* 0x000000c2bfdc7223 */ /* 0x000fe200000108dc */
[----:B---3--:R-:W-:Y:S01]  /*7320*/  FMUL.FTZ R212, R211, R6 ;  /* 0x00000006d3d47220 */ /* 0x008fe20000410000 */
[----:B------:R-:W-:Y:S01]  /*7330*/  FMUL.FTZ R216, R200, R28 ;  /* 0x0000001cc8d87220 */ /* 0x000fe20000410000 */
[C---:B------:R-:W-:Y:S01]  /*7340*/  FFMA.FTZ R200, R199.reuse, R194, -R210 ;  /* 0x000000c2c7c87223 */ /* 0x040fe200000108d2 */
[C---:B------:R-:W-:Y:S01]  /*7350*/  FFMA.FTZ R205, R199.reuse, R28, R201 ;  /* 0x0000001cc7cd7223 */ /* 0x040fe200000100c9 */
[----:B------:R-:W-:Y:S01]  /*7360*/  FFMA.FTZ R201, R114, R220, R217 ;  /* 0x000000dc72c97223 */ /* 0x000fe200000100d9 */
[----:B------:R-:W-:Y:S01]  /*7370*/  FFMA.FTZ R199, R199, R29, -R216 ;  /* 0x0000001dc7c77223 */ /* 0x000fe200000108d8 */
[-C--:B------:R-:W-:Y:S01]  /*7380*/  FMUL.FTZ R210, R211, R7.reuse ;  /* 0x00000007d3d27220 */ /* 0x080fe20000410000 */
[----:B------:R-:W-:Y:S01]  /*7390*/  FADD.FTZ R206, R206, R205 ;  /* 0x000000cdcece7221 */ /* 0x000fe20000010000 */
[C---:B----4-:R-:W-:Y:S01]  /*73a0*/  FFMA.FTZ R7, R207.reuse, R7, R212 ;  /* 0x00000007cf077223 */ /* 0x050fe200000100d4 */
[----:B------:R-:W-:Y:S01]  /*73b0*/  FADD.FTZ R199, R208, R199 ;  /* 0x000000c7d0c77221 */ /* 0x000fe20000010000 */
[----:B------:R-:W-:Y:S01]  /*73c0*/  FFMA.FTZ R210, R207, R6, -R210 ;  /* 0x00000006cfd27223 */ /* 0x000fe200000108d2 */
[C---:B------:R-:W-:Y:S01]  /*73d0*/  FMUL.FTZ R216, R197.reuse, R206 ;  /* 0x000000cec5d87220 */ /* 0x040fe20000410000 */
[----:B--2---:R-:W-:Y:S01]  /*73e0*/  FADD.FTZ R7, R214, R7 ;  /* 0x00000007d6077221 */ /* 0x004fe20000010000 */
[-C--:B------:R-:W-:Y:S01]  /*73f0*/  FMUL.FTZ R205, R197, R199.reuse ;  /* 0x000000c7c5cd7220 */ /* 0x080fe20000410000 */
[----:B------:R-:W-:Y:S01]  /*7400*/  FMUL.FTZ R197, R25, R2 ;  /* 0x0000000219c57220 */ /* 0x000fe20000410000 */
[C---:B------:R-:W-:Y:S01]  /*7410*/  FFMA.FTZ R216, R198.reuse, R199, -R216 ;  /* 0x000000c7c6d87223 */ /* 0x040fe200000108d8 */
[C---:B------:R-:W-:Y:S01]  /*7420*/  FMUL.FTZ R6, R211.reuse, R5 ;  /* 0x00000005d3067220 */ /* 0x040fe20000410000 */
[----:B------:R-:W-:Y:S01]  /*7430*/  FFMA.FTZ R205, R198, R206, R205 ;  /* 0x000000cec6cd7223 */ /* 0x000fe200000100cd */
[C---:B------:R-:W-:Y:S01]  /*7440*/  FFMA.FTZ R197, R24.reuse, R182, -R197 ;  /* 0x000000b618c57223 */ /* 0x040fe200000108c5 */
[----:B------:R-:W-:Y:S01]  /*7450*/  FMUL.FTZ R198, R24, R2 ;  /* 0x0000000218c67220 */ /* 0x000fe20000410000 */
[----:B------:R-:W-:Y:S01]  /*7460*/  FMUL.FTZ R208, R211, R4 ;  /* 0x00000004d3d07220 */ /* 0x000fe20000410000 */
[----:B------:R-:W-:Y:S01]  /*7470*/  FADD.FTZ R204, R204, R205 ;  /* 0x000000cdcccc7221 */ /* 0x000fe20000010000 */
[----:B------:R-:W-:Y:S01]  /*7480*/  FMUL.FTZ R217, R0, R197 ;  /* 0x000000c500d97220 */ /* 0x000fe20000410000 */
[C---:B------:R-:W-:Y:S01]  /*7490*/  FMUL.FTZ R197, R25.reuse, R181 ;  /* 0x000000b519c57220 */ /* 0x040fe20000410000 */
[C---:B------:R-:W-:Y:S01]  /*74a0*/  FFMA.FTZ R215, R25.reuse, R182, R198 ;  /* 0x000000b619d77223 */ /* 0x040fe200000100c6 */
[CC--:B------:R-:W-:Y:S01]  /*74b0*/  FMUL.FTZ R205, R25.reuse, R180.reuse ;  /* 0x000000b419cd7220 */ /* 0x0c0fe20000410000 */
[C---:B------:R-:W-:Y:S01]  /*74c0*/  FMUL.FTZ R198, R24.reuse, R180 ;  /* 0x000000b418c67220 */ /* 0x040fe20000410000 */
[C---:B------:R-:W-:Y:S01]  /*74d0*/  FFMA.FTZ R214, R24.reuse, R184, -R197 ;  /* 0x000000b818d67223 */ /* 0x040fe200000108c5 */
[C---:B------:R-:W-:Y:S01]  /*74e0*/  FMUL.FTZ R197, R25.reuse, R3 ;  /* 0x0000000319c57220 */ /* 0x040fe20000410000 */
[CC--:B------:R-:W-:Y:S01]  /*74f0*/  FFMA.FTZ R219, R24.reuse, R186.reuse, -R205 ;  /* 0x000000ba18db7223 */ /* 0x0c0fe200000108cd */
[----:B------:R-:W-:Y:S01]  /*7500*/  FFMA.FTZ R221, R25, R186, R198 ;  /* 0x000000ba19dd7223 */ /* 0x000fe200000100c6 */
[C---:B------:R-:W-:Y:S01]  /*7510*/  FMUL.FTZ R205, R24.reuse, R181 ;  /* 0x000000b518cd7220 */ /* 0x040fe20000410000 */
[C---:B------:R-:W-:Y:S01]  /*7520*/  FMUL.FTZ R198, R24.reuse, R3 ;  /* 0x0000000318c67220 */ /* 0x040fe20000410000 */
[C---:B------:R-:W-:Y:S01]  /*7530*/  FFMA.FTZ R223, R24.reuse, R188, -R197 ;  /* 0x000000bc18df7223 */ /* 0x040fe200000108c5 */
[----:B------:R-:W-:Y:S01]  /*7540*/  FADD.FTZ R197, RZ, R203 ;  /* 0x000000cbffc57221 */ /* 0x000fe20000010000 */
[----:B------:R-:W-:Y:S01]  /*7550*/  FFMA.FTZ R4, R207, R4, -R6 ;  /* 0x00000004cf047223 */ /* 0x000fe20000010806 */
[----:B------:R-:W-:Y:S01]  /*7560*/  FADD.FTZ R193, R193, R216 ;  /* 0x000000d8c1c17221 */ /* 0x000fe20000010000 */
[----:B-1----:R-:W-:Y:S01]  /*7570*/  FADD.FTZ R6, R213, R210 ;  /* 0x000000d2d5067221 */ /* 0x002fe20000010000 */
[----:B------:R-:W-:Y:S01]  /*7580*/  FFMA.FTZ R5, R207, R5, R208 ;  /* 0x00000005cf057223 */ /* 0x000fe200000100d0 */
[C---:B------:R-:W-:Y:S01]  /*7590*/  FFMA.FTZ R216, R25.reuse, R184, R205 ;  /* 0x000000b819d87223 */ /* 0x040fe200000100cd */
[C---:B------:R-:W-:Y:S01]  /*75a0*/  FFMA.FTZ R213, R25.reuse, R188, R198 ;  /* 0x000000bc19d57223 */ /* 0x040fe200000100c6 */
[C---:B------:R-:W-:Y:S01]  /*75b0*/  FMUL.FTZ R205, R25.reuse, R183 ;  /* 0x000000b719cd7220 */ /* 0x040fe20000410000 */
[C---:B------:R-:W-:Y:S01]  /*75c0*/  FMUL.FTZ R209, R25.reuse, R185 ;  /* 0x000000b919d17220 */ /* 0x040fe20000410000 */
[----:B------:R-:W-:Y:S01]  /*75d0*/  FMUL.FTZ R207, R25, R187 ;  /* 0x000000bb19cf7220 */ /* 0x000fe20000410000 */
[----:B------:R-:W-:Y:S01]  /*75e0*/  FFMA.FTZ R198, R129, R104, R200 ;  /* 0x0000006881c67223 */ /* 0x000fe200000100c8 */
[----:B------:R-:W-:Y:S01]  /*75f0*/  FMUL.FTZ R203, R25, R197 ;  /* 0x000000c519cb7220 */ /* 0x000fe20000410000 */
        /* <DEDUP_REMOVED lines=8> */
[CC--:B------:R-:W-:Y:S01]  /*7680*/  FMUL.FTZ R24, R170.reuse, R193.reuse ;  /* 0x000000c1aa187220 */ /* 0x0c0fe20000410000 */
[----:B------:R-:W-:Y:S01]  /*7690*/  FMUL.FTZ R170, R170, R204 ;  /* 0x000000ccaaaa7220 */ /* 0x000fe20000410000 */
[----:B------:R-:W-:Y:S01]  /*76a0*/  @!P4 LEA R218, R131, UR5, 0x4 ;  /* 0x0000000583dacc11 */ /* 0x000fe2000f8e20ff */
[----:B------:R-:W-:Y:S01]  /*76b0*/  FFMA.FTZ R208, R25, R190, R208 ;  /* 0x000000be19d07223 */ /* 0x000fe200000100d0 */
[C---:B------:R-:W-:Y:S01]  /*76c0*/  FFMA.FTZ R24, R171.reuse, R204, R24 ;  /* 0x000000ccab187223 */ /* 0x040fe20000010018 */
[----:B------:R-:W-:Y:S01]  /*76d0*/  FFMA.FTZ R170, R171, R193, -R170 ;  /* 0x000000c1abaa7223 */ /* 0x000fe200000108aa */
[----:B------:R-:W-:Y:S01]  /*76e0*/  FFMA.FTZ R211, R25, R192, R212 ;  /* 0x000000c019d37223 */ /* 0x000fe200000100d4 */
[----:B------:R0:W-:Y:S01]  /*76f0*/  @!P4 STS.128 [R218+0x21b0], R4 ;  /* 0x0021b004da00c388 */ /* 0x0001e20000000c00 */
[----:B------:R-:W-:Y:S01]  /*7700*/  FADD.FTZ R159, R159, R24 ;  /* 0x000000189f9f7221 */ /* 0x000fe20000010000 */
[----:B------:R-:W-:Y:S01]  /*7710*/  FADD.FTZ R157, R157, R170 ;  /* 0x000000aa9d9d7221 */ /* 0x000fe20000010000 */
[----:B------:R-:W-:Y:S01]  /*7720*/  FMUL.FTZ R170, R0, -R215 ;  /* 0x800000d700aa7220 */ /* 0x000fe20000410000 */
[C---:B------:R-:W-:Y:S01]  /*7730*/  FFMA.FTZ R205, R25.reuse, R194, R200 ;  /* 0x000000c219cd7223 */ /* 0x040fe200000100c8 */
[C---:B------:R-:W-:Y:S01]  /*7740*/  FMUL.FTZ R24, R172.reuse, R159 ;  /* 0x0000009fac187220 */ /* 0x040fe20000410000 */
[-C--:B------:R-:W-:Y:S01]  /*7750*/  FMUL.FTZ R172, R172, R157.reuse ;  /* 0x0000009dacac7220 */ /* 0x080fe20000410000 */
[----:B------:R-:W-:Y:S01]  /*7760*/  FFMA.FTZ R25, R25, R198, R225 ;  /* 0x000000c619197223 */ /* 0x000fe200000100e1 */
[----:B------:R-:W-:Y:S01]  /*7770*/  STS [R56+0x420], R217 ;  /* 0x000420d938007388 */ /* 0x000fe20000000800 */
[C---:B------:R-:W-:Y:S01]  /*7780*/  FFMA.FTZ R171, R173.reuse, R157, -R24 ;  /* 0x0000009dadab7223 */ /* 0x040fe20000010818 */
[----:B------:R-:W-:Y:S01]  /*7790*/  FFMA.FTZ R172, R173, R159, R172 ;  /* 0x0000009fadac7223 */ /* 0x000fe200000100ac */
[----:B------:R-:W-:Y:S01]  /*77a0*/  FMUL.FTZ R200, R120, R219 ;  /* 0x000000db78c87220 */ /* 0x000fe20000410000 */
[----:B------:R-:W-:Y:S01]  /*77b0*/  STS [R55+0x4], R170 ;  /* 0x000004aa37007388 */ /* 0x000fe20000000800 */
[----:B------:R-:W-:Y:S01]  /*77c0*/  FADD.FTZ R171, R160, R171 ;  /* 0x000000aba0ab7221 */ /* 0x000fe20000010000 */
[----:B------:R-:W-:Y:S01]  /*77d0*/  FADD.FTZ R161, R161, R172 ;  /* 0x000000aca1a17221 */ /* 0x000fe20000010000 */
[----:B------:R-:W-:Y:S01]  /*77e0*/  FMUL.FTZ R212, R120, -R221 ;  /* 0x800000dd78d47220 */ /* 0x000fe20000410000 */
[----:B0-----:R-:W-:Y:S01]  /*77f0*/  FMUL.FTZ R6, R118, R223 ;  /* 0x000000df76067220 */ /* 0x001fe20000410000 */
[C---:B------:R-:W-:Y:S01]  /*7800*/  FMUL.FTZ R4, R174.reuse, R171 ;  /* 0x000000abae047220 */ /* 0x040fe20000410000 */
[-C--:B------:R-:W-:Y:S01]  /*7810*/  FMUL.FTZ R174, R174, R161.reuse ;  /* 0x000000a1aeae7220 */ /* 0x080fe20000410000 */
[C---:B------:R-:W-:Y:S01]  /*7820*/  FMUL.FTZ R214, R119.reuse, R214 ;  /* 0x000000d677d67220 */ /* 0x040fe20000410000 */
[----:B------:R-:W-:Y:S01]  /*7830*/  FMUL.FTZ R216, R119, -R216 ;  /* 0x800000d877d87220 */ /* 0x000fe20000410000 */
[C---:B------:R-:W-:Y:S01]  /*7840*/  FFMA.FTZ R4, R175.reuse, R161, R4 ;  /* 0x000000a1af047223 */ /* 0x040fe20000010004 */
[----:B------:R-:W-:Y:S01]  /*7850*/  FFMA.FTZ R173, R175, R171, -R174 ;  /* 0x000000abafad7223 */ /* 0x000fe200000108ae */
[----:B------:R0:W-:Y:S01]  /*7860*/  STS [R55+0x18], R6 ;  /* 0x0000180637007388 */ /* 0x0001e20000000800 */
[----:B------:R-:W-:Y:S01]  /*7870*/  FMUL.FTZ R24, R118, -R213 ;  /* 0x800000d576187220 */ /* 0x000fe20000410000 */
[----:B------:R-:W-:Y:S01]  /*7880*/  FADD.FTZ R163, R163, R4 ;  /* 0x00000004a3a37221 */ /* 0x000fe20000010000 */
[----:B------:R-:W-:Y:S01]  /*7890*/  FADD.FTZ R173, R162, R173 ;  /* 0x000000ada2ad7221 */ /* 0x000fe20000010000 */
[C---:B------:R-:W-:Y:S01]  /*78a0*/  FMUL.FTZ R210, R117.reuse, R210 ;  /* 0x000000d275d27220 */ /* 0x040fe20000410000 */
[----:B------:R-:W-:Y:S01]  /*78b0*/  FMUL.FTZ R208, R117, -R208 ;  /* 0x800000d075d07220 */ /* 0x000fe20000410000 */
[C---:B------:R-:W-:Y:S01]  /*78c0*/  FMUL.FTZ R4, R176.reuse, R163 ;  /* 0x000000a3b0047220 */ /* 0x040fe20000410000 */
[----:B------:R-:W-:Y:S01]  /*78d0*/  FMUL.FTZ R176, R176, R173 ;  /* 0x000000adb0b07220 */ /* 0x000fe20000410000 */
[----:B------:R-:W-:Y:S01]  /*78e0*/  FMUL.FTZ R160, R116, -R211 ;  /* 0x800000d374a07220 */ /* 0x000fe20000410000 */
[----:B------:R-:W-:Y:S01]  /*78f0*/  FMUL.FTZ R162, R114, R207 ;  /* 0x000000cf72a27220 */ /* 0x000fe20000410000 */
[C---:B------:R-:W-:Y:S01]  /*7900*/  FFMA.FTZ R175, R177.reuse, R173, -R4 ;  /* 0x000000adb1af7223 */ /* 0x040fe20000010804 */
[----:B------:R-:W-:Y:S01]  /*7910*/  FFMA.FTZ R176, R177, R163, R176 ;  /* 0x000000a3b1b07223 */ /* 0x000fe200000100b0 */
[----:B0-----:R-:W-:Y:S01]  /*7920*/  FMUL.FTZ R6, R116, R209 ;  /* 0x000000d174067220 */ /* 0x001fe20000410000 */
[----:B------:R-:W-:Y:S01]  /*7930*/  FMUL.FTZ R170, R112, -R25 ;  /* 0x8000001970aa7220 */ /* 0x000fe20000410000 */
[----:B------:R-:W-:Y:S01]  /*7940*/  FADD.FTZ R175, R164, R175 ;  /* 0x000000afa4af7221 */ /* 0x000fe20000010000 */
[----:B------:R-:W-:Y:S01]  /*7950*/  FADD.FTZ R165, R165, R176 ;  /* 0x000000b0a5a57221 */ /* 0x000fe20000010000 */
[----:B------:R-:W-:Y:S01]  /*7960*/  FMUL.FTZ R164, R114, -R205 ;  /* 0x800000cd72a47220 */ /* 0x000fe20000410000 */
[----:B------:R-:W-:Y:S01]  /*7970*/  STS [R55+0x8], R200 ;  /* 0x000008c837007388 */ /* 0x000fe20000000800 */
[C---:B------:R-:W-:Y:S01]  /*7980*/  FMUL.FTZ R4, R178.reuse, R175 ;  /* 0x000000afb2047220 */ /* 0x040fe20000410000 */
[-C--:B------:R-:W-:Y:S01]  /*7990*/  FMUL.FTZ R178, R178, R165.reuse ;  /* 0x000000a5b2b27220 */ /* 0x080fe20000410000 */
[----:B------:R-:W-:Y:S01]  /*79a0*/  FFMA.FTZ R207, R99, -R92, R186 ;  /* 0x8000005c63cf7223 */ /* 0x000fe200000100ba */
[----:B------:R-:W-:Y:S01]  /*79b0*/  STS [R55+0xc], R212 ;  /* 0x00000cd437007388 */ /* 0x000fe20000000800 */
[C---:B------:R-:W-:Y:S01]  /*79c0*/  FFMA.FTZ R4, R179.reuse, R165, R4 ;  /* 0x000000a5b3047223 */ /* 0x040fe20000010004 */
[----:B------:R-:W-:Y:S01]  /*79d0*/  FFMA.FTZ R179, R179, R175, -R178 ;  /* 0x000000afb3b37223 */ /* 0x000fe200000108b2 */
[-C--:B------:R-:W-:Y:S01]  /*79e0*/  FFMA.FTZ R182, R91, -R90.reuse, R182 ;  /* 0x8000005a5bb67223 */ /* 0x080fe200000100b6 */
[----:B------:R-:W-:Y:S01]  /*79f0*/  STS [R55+0x10], R214 ;  /* 0x000010d637007388 */ /* 0x000fe20000000800 */
[----:B------:R-:W-:Y:S01]  /*7a00*/  FADD.FTZ R167, R167, R4 ;  /* 0x00000004a7a77221 */ /* 0x000fe20000010000 */
[----:B------:R-:W-:Y:S01]  /*7a10*/  FADD.FTZ R179, R166, R179 ;  /* 0x000000b3a6b37221 */ /* 0x000fe20000010000 */
[----:B------:R-:W-:Y:S01]  /*7a20*/  FMUL.FTZ R166, R112, R203 ;  /* 0x000000cb70a67220 */ /* 0x000fe20000410000 */
[----:B------:R-:W-:Y:S01]  /*7a30*/  STS [R55+0x14], R216 ;  /* 0x000014d837007388 */ /* 0x000fe20000000800 */
[-C--:B------:R-:W-:Y:S01]  /*7a40*/  FMUL.FTZ R177, R167, R90.reuse ;  /* 0x0000005aa7b17220 */ /* 0x080fe20000410000 */
[----:B------:R-:W-:Y:S01]  /*7a50*/  FMUL.FTZ R5, R179, R90 ;  /* 0x0000005ab3057220 */ /* 0x000fe20000410000 */
[-C--:B------:R-:W-:Y:S01]  /*7a60*/  FMUL.FTZ R25, R163, R94.reuse ;  /* 0x0000005ea3197220 */ /* 0x080fe20000410000 */
[----:B------:R0:W-:Y:S01]  /*7a70*/  STS [R55+0x1c], R24 ;  /* 0x00001c1837007388 */ /* 0x0001e20000000800 */
[C---:B------:R-:W-:Y:S01]  /*7a80*/  FMUL.FTZ R7, R2.reuse, R177 ;  /* 0x000000b102077220 */ /* 0x040fe20000410000 */
[-C--:B------:R-:W-:Y:S01]  /*7a90*/  FMUL.FTZ R4, R2, R5.reuse ;  /* 0x0000000502047220 */ /* 0x080fe20000410000 */
[----:B------:R-:W-:Y:S01]  /*7aa0*/  FFMA.FTZ R184, R103, -R94, R184 ;  /* 0x8000005e67b87223 */ /* 0x000fe200000100b8 */
[----:B------:R-:W-:Y:S01]  /*7ab0*/  STS [R55+0x20], R210 ;  /* 0x000020d237007388 */ /* 0x000fe20000000800 */
[C---:B------:R-:W-:Y:S01]  /*7ac0*/  FFMA.FTZ R7, R182.reuse, R5, -R7 ;  /* 0x00000005b6077223 */ /* 0x040fe20000010807 */
[----:B------:R-:W-:Y:S01]  /*7ad0*/  FFMA.FTZ R4, R182, R177, R4 ;  /* 0x000000b1b6047223 */ /* 0x000fe20000010004 */
[----:B------:R-:W-:Y:S01]  /*7ae0*/  FMUL.FTZ R205, R181, R25 ;  /* 0x00000019b5cd7220 */ /* 0x000fe20000410000 */
[----:B------:R-:W-:Y:S01]  /*7af0*/  STS [R55+0x24], R208 ;  /* 0x000024d037007388 */ /* 0x000fe20000000800 */
[----:B------:R-:W-:Y:S01]  /*7b00*/  FADD.FTZ R7, RZ, R7 ;  /* 0x00000007ff077221 */ /* 0x000fe20000010000 */
[----:B0-----:R-:W-:Y:S01]  /*7b10*/  FMUL.FTZ R24, R165, R92 ;  /* 0x0000005ca5187220 */ /* 0x001fe20000410000 */
[----:B------:R-:W-:Y:S01]  /*7b20*/  FADD.FTZ R4, RZ, R4 ;  /* 0x00000004ff047221 */ /* 0x000fe20000010000 */
[----:B------:R0:W-:Y:S01]  /*7b30*/  STS [R55+0x28], R6 ;  /* 0x0000280637007388 */ /* 0x0001e20000000800 */
[----:B------:R-:W-:Y:S01]  /*7b40*/  FFMA.FTZ R203, R107, -R96, R188 ;  /* 0x800000606bcb7223 */ /* 0x000fe200000100bc */
[----:B------:R-:W-:Y:S01]  /*7b50*/  FFMA.FTZ R191, R191, R187, R222 ;  /* 0x000000bbbfbf7223 */ /* 0x000fe200000100de */
[----:B------:R-:W-:Y:S01]  /*7b60*/  FFMA.FTZ R190, R111, -R98, R190 ;  /* 0x800000626fbe7223 */ /* 0x000fe200000100be */
[----:B------:R1:W-:Y:S02]  /*7b70*/  STS [R55+0x2c], R160 ;  /* 0x00002ca037007388 */ /* 0x0003e40000000800 */
[----:B------:R-:W-:Y:S01]  /*7b80*/  FFMA.FTZ R189, -R114, R191, R189 ;  /* 0x000000bf72bd7223 */ /* 0x000fe200000101bd */
[----:B------:R-:W-:Y:S01]  /*7b90*/  IADD3 R191, PT, PT, R133, R70, RZ ;  /* 0x0000004685bf7210 */ /* 0x000fe20007ffe0ff */
[----:B------:R2:W-:Y:S01]  /*7ba0*/  STS [R55+0x30], R162 ;  /* 0x000030a237007388 */ /* 0x0005e20000000800 */
[----:B0-----:R-:W-:-:S02]  /*7bb0*/  FMUL.FTZ R6, R175, R92 ;  /* 0x0000005caf067220 */ /* 0x001fc40000410000 */
[----:B------:R-:W-:Y:S01]  /*7bc0*/  LEA R191, R130, -R191, 0x1 ;  /* 0x800000bf82bf7211 */ /* 0x000fe200078e08ff */
[----:B------:R0:W-:Y:S01]  /*7bd0*/  STS [R55+0x34], R164 ;  /* 0x000034a437007388 */ /* 0x0001e20000000800 */
[C---:B-1----:R-:W-:Y:S02]  /*7be0*/  FMUL.FTZ R160, R180.reuse, R24 ;  /* 0x00000018b4a07220 */ /* 0x042fe40000410000 */
[C---:B------:R-:W-:Y:S01]  /*7bf0*/  ISETP.GE.AND P6, PT, R191.reuse, 0x1, PT ;  /* 0x00000001bf00780c */ /* 0x040fe20003fc6270 */
[----:B------:R1:W-:Y:S01]  /*7c00*/  STS [R55+0x38], R166 ;  /* 0x000038a637007388 */ /* 0x0003e20000000800 */
[----:B------:R-:W-:Y:S01]  /*7c10*/  ISETP.GE.AND P3, PT, R191, 0x21, PT ;  /* 0x00000021bf00780c */ /* 0x000fe20003f66270 */
[-C--:B------:R-:W-:Y:S01]  /*7c20*/  FFMA.FTZ R160, R207, R6.reuse, -R160 ;  /* 0x00000006cfa07223 */ /* 0x080fe200000108a0 */
[----:B------:R-:W-:Y:S01]  /*7c30*/  FMUL.FTZ R6, R180, R6 ;  /* 0x00000006b4067220 */ /* 0x000fe20000410000 */
[----:B------:R3:W-:Y:S01]  /*7c40*/  STS [R55+0x3c], R170 ;  /* 0x00003caa37007388 */ /* 0x0007e20000000800 */
[----:B--2---:R-:W-:Y:S01]  /*7c50*/  FMUL.FTZ R162, R171, R96 ;  /* 0x00000060aba27220 */ /* 0x004fe20000410000 */
[----:B------:R-:W-:Y:S01]  /*7c60*/  FADD.FTZ R7, R7, R160 ;  /* 0x000000a007077221 */ /* 0x000fe20000010000 */
[----:B------:R-:W-:Y:S01]  /*7c70*/  FFMA.FTZ R5, R207, R24, R6 ;  /* 0x00000018cf057223 */ /* 0x000fe20000010006 */
[----:B------:R-:W-:Y:S01]  /*7c80*/  BAR.SYNC.DEFER_BLOCKING 0x0 ;  /* 0x0000000000007b1d */ /* 0x000fe20000010000 */
[----:B------:R-:W-:Y:S01]  /*7c90*/  FMUL.FTZ R160, R161, R96 ;  /* 0x00000060a1a07220 */ /* 0x000fe20000410000 */
[----:B------:R-:W-:Y:S01]  /*7ca0*/  ISETP.GE.AND P2, PT, R191, 0x41, PT ;  /* 0x00000041bf00780c */ /* 0x000fe20003f46270 */
[----:B------:R-:W-:Y:S01]  /*7cb0*/  FADD.FTZ R4, R4, R5 ;  /* 0x0000000504047221 */ /* 0x000fe20000010000 */
[----:B------:R-:W-:Y:S01]  /*7cc0*/  FMUL.FTZ R5, R173, R94 ;  /* 0x0000005ead057220 */ /* 0x000fe20000410000 */
[----:B0-----:R-:W-:Y:S01]  /*7cd0*/  FMUL.FTZ R164, R3, R160 ;  /* 0x000000a003a47220 */ /* 0x001fe20000410000 */
[----:B------:R-:W-:-:S02]  /*7ce0*/  ISETP.GE.AND P1, PT, R191, 0x61, PT ;  /* 0x00000061bf00780c */ /* 0x000fc40003f26270 */
[CC--:B------:R-:W-:Y:S01]  /*7cf0*/  FFMA.FTZ R6, R184.reuse, R5.reuse, -R205 ;  /* 0x00000005b8067223 */ /* 0x0c0fe200000108cd */
[----:B------:R-:W-:Y:S01]  /*7d00*/  FMUL.FTZ R5, R181, R5 ;  /* 0x00000005b5057220 */ /* 0x000fe20000410000 */
[----:B------:R-:W-:Y:S01]  /*7d10*/  FFMA.FTZ R209, R203, R162, -R164 ;  /* 0x000000a2cbd17223 */ /* 0x000fe200000108a4 */
[----:B------:R-:W-:Y:S01]  /*7d20*/  FMUL.FTZ R205, R159, R98 ;  /* 0x000000629fcd7220 */ /* 0x000fe20000410000 */
[----:B------:R-:W-:Y:S01]  /*7d30*/  FMUL.FTZ R162, R3, R162 ;  /* 0x000000a203a27220 */ /* 0x000fe20000410000 */
[----:B------:R-:W-:Y:S01]  /*7d40*/  FFMA.FTZ R5, R184, R25, R5 ;  /* 0x00000019b8057223 */ /* 0x000fe20000010005 */
[----:B------:R-:W-:Y:S01]  /*7d50*/  FMUL.FTZ R164, R157, R98 ;  /* 0x000000629da47220 */ /* 0x000fe20000410000 */
[----:B------:R-:W-:Y:S01]  /*7d60*/  FADD.FTZ R6, R7, R6 ;  /* 0x0000000607067221 */ /* 0x000fe20000010000 */
[-C--:B------:R-:W-:Y:S01]  /*7d70*/  FMUL.FTZ R211, R183, R205.reuse ;  /* 0x000000cdb7d37220 */ /* 0x080fe20000410000 */
[----:B------:R-:W-:Y:S01]  /*7d80*/  FADD.FTZ R4, R4, R5 ;  /* 0x0000000504047221 */ /* 0x000fe20000010000 */
[----:B------:R-:W-:Y:S01]  /*7d90*/  FFMA.FTZ R5, R203, R160, R162 ;  /* 0x000000a0cb057223 */ /* 0x000fe200000100a2 */
[----:B------:R-:W-:Y:S01]  /*7da0*/  FMUL.FTZ R7, R183, R164 ;  /* 0x000000a4b7077220 */ /* 0x000fe20000410000 */
[----:B------:R-:W-:Y:S01]  /*7db0*/  FMUL.FTZ R162, R204, R100 ;  /* 0x00000064cca27220 */ /* 0x000fe20000410000 */
[----:B------:R-:W-:Y:S01]  /*7dc0*/  FFMA.FTZ R211, R190, R164, -R211 ;  /* 0x000000a4bed37223 */ /* 0x000fe200000108d3 */
[----:B------:R-:W-:Y:S01]  /*7dd0*/  FADD.FTZ R4, R4, R5 ;  /* 0x0000000504047221 */ /* 0x000fe20000010000 */
[----:B------:R-:W-:Y:S01]  /*7de0*/  FADD.FTZ R6, R6, R209 ;  /* 0x000000d106067221 */ /* 0x000fe20000010000 */
[----:B------:R0:W2:Y:S01]  /*7df0*/  LDS R213, [R54+0x4a0] ;  /* 0x0004a00036d57984 */ /* 0x0000a20000000800 */
[----:B------:R-:W-:Y:S01]  /*7e00*/  FFMA.FTZ R7, R190, R205, R7 ;  /* 0x000000cdbe077223 */ /* 0x000fe20000010007 */
[-C--:B------:R-:W-:Y:S01]  /*7e10*/  FFMA.FTZ R209, R113, -R100.reuse, R192 ;  /* 0x8000006471d17223 */ /* 0x080fe200000100c0 */
[----:B------:R-:W-:Y:S01]  /*7e20*/  FMUL.FTZ R164, R193, R100 ;  /* 0x00000064c1a47220 */ /* 0x000fe20000410000 */
[----:B-1----:R-:W-:Y:S01]  /*7e30*/  FMUL.FTZ R166, R185, R162 ;  /* 0x000000a2b9a67220 */ /* 0x002fe20000410000 */
[----:B------:R-:W-:Y:S01]  /*7e40*/  FADD.FTZ R4, R4, R7 ;  /* 0x0000000704047221 */ /* 0x000fe20000010000 */
[----:B------:R-:W-:Y:S01]  /*7e50*/  FADD.FTZ R6, R6, R211 ;  /* 0x000000d306067221 */ /* 0x000fe20000010000 */
[----:B------:R-:W-:Y:S01]  /*7e60*/  FFMA.FTZ R211, R115, -R102, R194 ;  /* 0x8000006673d37223 */ /* 0x000fe200000100c2 */
[-C--:B------:R-:W-:Y:S01]  /*7e70*/  FFMA.FTZ R7, R209, R164.reuse, -R166 ;  /* 0x000000a4d1077223 */ /* 0x080fe200000108a6 */
[----:B------:R-:W-:Y:S01]  /*7e80*/  FMUL.FTZ R166, R185, R164 ;  /* 0x000000a4b9a67220 */ /* 0x000fe20000410000 */
[----:B------:R-:W-:Y:S01]  /*7e90*/  FMUL.FTZ R164, R206, R102 ;  /* 0x00000066cea47220 */ /* 0x000fe20000410000 */
[----:B------:R-:W-:Y:S01]  /*7ea0*/  ISETP.GE.AND P0, PT, R191, 0x81, PT ;  /* 0x00000081bf00780c */ /* 0x000fe20003f06270 */
[----:B------:R-:W-:Y:S01]  /*7eb0*/  FADD.FTZ R6, R6, R7 ;  /* 0x0000000706067221 */ /* 0x000fe20000010000 */
[----:B------:R-:W-:Y:S01]  /*7ec0*/  FFMA.FTZ R5, R209, R162, R166 ;  /* 0x000000a2d1057223 */ /* 0x000fe200000100a6 */
[----:B------:R-:W-:Y:S01]  /*7ed0*/  FMUL.FTZ R166, R199, R102 ;  /* 0x00000066c7a67220 */ /* 0x000fe20000410000 */
[----:B---3--:R-:W-:-:S02]  /*7ee0*/  FMUL.FTZ R170, R187, R164 ;  /* 0x000000a4bbaa7220 */ /* 0x008fc40000410000 */
[----:B------:R-:W-:Y:S02]  /*7ef0*/  FADD.FTZ R4, R4, R5 ;  /* 0x0000000504047221 */ /* 0x000fe40000010000 */
[-C--:B------:R-:W-:Y:S01]  /*7f00*/  FFMA.FTZ R7, R211, R166.reuse, -R170 ;  /* 0x000000a6d3077223 */ /* 0x080fe200000108aa */
[----:B------:R-:W-:Y:S01]  /*7f10*/  FMUL.FTZ R166, R187, R166 ;  /* 0x000000a6bba67220 */ /* 0x000fe20000410000 */
[CC--:B------:R-:W-:Y:S01]  /*7f20*/  FMUL.FTZ R170, R168.reuse, R197.reuse ;  /* 0x000000c5a8aa7220 */ /* 0x0c0fe20000410000 */
[----:B------:R-:W-:Y:S01]  /*7f30*/  FMUL.FTZ R168, R168, R198 ;  /* 0x000000c6a8a87220 */ /* 0x000fe20000410000 */
[----:B------:R-:W-:Y:S01]  /*7f40*/  FADD.FTZ R7, R6, R7 ;  /* 0x0000000706077221 */ /* 0x000fe20000010000 */
[----:B------:R-:W-:Y:S01]  /*7f50*/  FFMA.FTZ R5, R211, R164, R166 ;  /* 0x000000a4d3057223 */ /* 0x000fe200000100a6 */
[C---:B------:R-:W-:Y:S01]  /*7f60*/  FFMA.FTZ R170, R169.reuse, R198, -R170 ;  /* 0x000000c6a9aa7223 */ /* 0x040fe200000108aa */
[----:B------:R-:W-:Y:S02]  /*7f70*/  FFMA.FTZ R168, R169, R197, R168 ;  /* 0x000000c5a9a87223 */ /* 0x000fe400000100a8 */
[----:B------:R-:W-:Y:S01]  /*7f80*/  FADD.FTZ R4, R4, R5 ;  /* 0x0000000504047221 */ /* 0x000fe20000010000 */
[----:B0-----:R-:W-:Y:S06]  /*7f90*/  @!P6 BRA `(.L_x_15728) ;  /* 0x000000000008e947 */ /* 0x001fec0003800000 */
[----:B------:R-:W0:Y:S04]  /*7fa0*/  LDS R5, [R58+0x420] ;  /* 0x000420003a057984 */ /* 0x000e280000000800 */
[----:B0-----:R0:W-:Y:S02]  /*7fb0*/  REDG.E.ADD.F32.FTZ.RN.STRONG.GPU desc[UR16][R26.64], R5 ;  /* 0x000000051a0079a6 */ /* 0x0011e4000c12f310 */
.L_x_15728:
[----:B------:R-:W-:Y:S05]  /*7fc0*/  BSYNC.RECONVERGENT B0 ;  /* 0x0000000000007941 */ /* 0x000fea0003800200 */
.L_x_15727:
[----:B------:R-:W-:Y:S01]  /*7fd0*/  BSSY.RECONVERGENT B0, `(.L_x_15729) ;  /* 0x0000004000007945 */ /* 0x000fe20003800200 */
[----:B------:R-:W-:-:S03]  /*7fe0*/  ISETP.GE.AND P6, PT, R191, 0xa1, PT ;  /* 0x000000a1bf00780c */ /* 0x000fc60003fc6270 */
[----:B------:R-:W-:Y:S10]  /*7ff0*/  @!P3 BRA `(.L_x_15730) ;  /* 0x000000000004b947 */ /* 0x000ff40003800000 */
[----:B--2---:R1:W-:Y:S02]  /*8000*/  REDG.E.ADD.F32.FTZ.RN.STRONG.GPU desc[UR16][R26.64+0x80], R213 ;  /* 0x000080d51a0079a6 */ /* 0x0043e4000c12f310 */
.L_x_15730:
[----:B------:R-:W-:Y:S05]  /*8010*/  BSYNC.RECONVERGENT B0 ;  /* 0x0000000000007941 */ /* 0x000fea0003800200 */
.L_x_15729:
[----:B0-----:R0:W3:Y:S01]  /*8020*/  LDS R5, [R53+0x520] ;  /* 0x0005200035057984 */ /* 0x0010e20000000800 */
[----:B------:R-:W-:Y:S04]  /*8030*/  BSSY.RECONVERGENT B0, `(.L_x_15731) ;  /* 0x0000003000007945 */ /* 0x000fe80003800200 */
[----:B------:R-:W-:Y:S05]  /*8040*/  @!P2 BRA `(.L_x_15732) ;  /* 0x000000000004a947 */ /* 0x000fea0003800000 */
[----:B---3--:R4:W-:Y:S02]  /*8050*/  REDG.E.ADD.F32.FTZ.RN.STRONG.GPU desc[UR16][R26.64+0x100], R5 ;  /* 0x000100051a0079a6 */ /* 0x0089e4000c12f310 */
.L_x_15732:
[----:B------:R-:W-:Y:S05]  /*8060*/  BSYNC.RECONVERGENT B0 ;  /* 0x0000000000007941 */ /* 0x000fea0003800200 */
.L_x_15731:
[----:B---34-:R3:W4:Y:S01]  /*8070*/  LDS R5, [R52+0x5a0] ;  /* 0x0005a00034057984 */ /* 0x0187220000000800 */
[----:B------:R-:W-:Y:S04]  /*8080*/  BSSY.RECONVERGENT B0, `(.L_x_15733) ;  /* 0x0000003000007945 */ /* 0x000fe80003800200 */
[----:B------:R-:W-:Y:S05]  /*8090*/  @!P1 BRA `(.L_x_15734) ;  /* 0x0000000000049947 */ /* 0x000fea0003800000 */
[----:B----4-:R4:W-:Y:S02]  /*80a0*/  REDG.E.ADD.F32.FTZ.RN.STRONG.GPU desc[UR16][R26.64+0x180], R5 ;  /* 0x000180051a0079a6 */ /* 0x0109e4000c12f310 */
.L_x_15734:
[----:B------:R-:W-:Y:S05]  /*80b0*/  BSYNC.RECONVERGENT B0 ;  /* 0x0000000000007941 */ /* 0x000fea0003800200 */
.L_x_15733:
[----:B----4-:R4:W0:Y:S01]  /*80c0*/  LDS R5, [R51+0x620] ;  /* 0x0006200033057984 */ /* 0x0108220000000800 */
[----:B------:R-:W-:Y:S04]  /*80d0*/  BSSY.RECONVERGENT B0, `(.L_x_15735) ;  /* 0x0000003000007945 */ /* 0x000fe80003800200 */
[----:B------:R-:W-:Y:S05]  /*80e0*/  @!P0 BRA `(.L_x_15736) ;  /* 0x0000000000048947 */ /* 0x000fea0003800000 */
[----:B0-----:R0:W-:Y:S02]  /*80f0*/  REDG.E.ADD.F32.FTZ.RN.STRONG.GPU desc[UR16][R26.64+0x200], R5 ;  /* 0x000200051a0079a6 */ /* 0x0011e4000c12f310 */
.L_x_15736:
[----:B------:R-:W-:Y:S05]  /*8100*/  BSYNC.RECONVERGENT B0 ;  /* 0x0000000000007941 */ /* 0x000fea0003800200 */
.L_x_15735:
[----:B0-----:R0:W0:Y:S01]  /*8110*/  LDS R5, [R50+0x6a0] ;  /* 0x0006a00032057984 */ /* 0x0010220000000800 */
[----:B------:R-:W-:Y:S04]  /*8120*/  BSSY.RECONVERGENT B0, `(.L_x_15737) ;  /* 0x0000003000007945 */ /* 0x000fe80003800200 */
[----:B------:R-:W-:Y:S05]  /*8130*/  @!P6 BRA `(.L_x_15738) ;  /* 0x000000000004e947 */ /* 0x000fea0003800000 */
[----:B0-----:R0:W-:Y:S02]  /*8140*/  REDG.E.ADD.F32.FTZ.RN.STRONG.GPU desc[UR16][R26.64+0x280], R5 ;  /* 0x000280051a0079a6 */ /* 0x0011e4000c12f310 */
.L_x_15738:
[----:B------:R-:W-:Y:S05]  /*8150*/  BSYNC.RECONVERGENT B0 ;  /* 0x0000000000007941 */ /* 0x000fea0003800200 */
.L_x_15737:
        /* <DEDUP_REMOVED lines=9> */
.L_x_15740:
[----:B------:R-:W-:Y:S05]  /*81f0*/  BSYNC.RECONVERGENT B0 ;  /* 0x0000000000007941 */ /* 0x000fea0003800200 */
.L_x_15739:
[----:B0-----:R0:W0:Y:S01]  /*8200*/  LDS R5, [R48+0x7a0] ;  /* 0x0007a00030057984 */ /* 0x0010220000000800 */
[----:B------:R-:W-:Y:S04]  /*8210*/  BSSY.RECONVERGENT B0, `(.L_x_15741) ;  /* 0x0000003000007945 */ /* 0x000fe80003800200 */
[----:B------:R-:W-:Y:S05]  /*8220*/  @!P0 BRA `(.L_x_15742) ;  /* 0x0000000000048947 */ /* 0x000fea0003800000 */
[----:B0-----:R0:W-:Y:S02]  /*8230*/  REDG.E.ADD.F32.FTZ.RN.STRONG.GPU desc[UR16][R26.64+0x380], R5 ;  /* 0x000380051a0079a6 */ /* 0x0011e4000c12f310 */
.L_x_15742:
[----:B------:R-:W-:Y:S05]  /*8240*/  BSYNC.RECONVERGENT B0 ;  /* 0x0000000000007941 */ /* 0x000fea0003800200 */
.L_x_15741:
[----:B0-----:R0:W0:Y:S01]  /*8250*/  LDS R5, [R47+0x820] ;  /* 0x000820002f057984 */ /* 0x0010220000000800 */
[----:B------:R-:W-:Y:S04]  /*8260*/  BSSY.RECONVERGENT B0, `(.L_x_15743) ;  /* 0x0000003000007945 */ /* 0x000fe80003800200 */
[----:B------:R-:W-:Y:S05]  /*8270*/  @!P1 BRA `(.L_x_15744) ;  /* 0x0000000000049947 */ /* 0x000fea0003800000 */
[----:B0-----:R0:W-:Y:S02]  /*8280*/  REDG.E.ADD.F32.FTZ.RN.STRONG.GPU desc[UR16][R26.64+0x400], R5 ;  /* 0x000400051a0079a6 */ /* 0x0011e4000c12f310 */
.L_x_15744:
[----:B------:R-:W-:Y:S05]  /*8290*/  BSYNC.RECONVERGENT B0 ;  /* 0x0000000000007941 */ /* 0x000fea0003800200 */
.L_x_15743:
[----:B0-----:R0:W0:Y:S01]  /*82a0*/  LDS R5, [R46+0x8a0] ;  /* 0x0008a0002e057984 */ /* 0x0010220000000800 */
[----:B------:R-:W-:Y:S04]  /*82b0*/  BSSY.RECONVERGENT B0, `(.L_x_15745) ;  /* 0x0000003000007945 */ /* 0x000fe80003800200 */
[----:B------:R-:W-:Y:S05]  /*82c0*/  @!P2 BRA `(.L_x_15746) ;  /* 0x000000000004a947 */ /* 0x000fea0003800000 */
[----:B0-----:R0:W-:Y:S02]  /*82d0*/  REDG.E.ADD.F32.FTZ.RN.STRONG.GPU desc[UR16][R26.64+0x480], R5 ;  /* 0x000480051a0079a6 */ /* 0x0011e4000c12f310 */
.L_x_15746:
[----:B------:R-:W-:Y:S05]  /*82e0*/  BSYNC.RECONVERGENT B0 ;  /* 0x0000000000007941 */ /* 0x000fea0003800200 */
.L_x_15745:
[----:B0-----:R0:W0:Y:S01]  /*82f0*/  LDS R5, [R45+0x920] ;  /* 0x000920002d057984 */ /* 0x0010220000000800 */
[----:B------:R-:W-:Y:S04]  /*8300*/  BSSY.RECONVERGENT B0, `(.L_x_15747) ;  /* 0x0000003000007945 */ /* 0x000fe80003800200 */
[----:B------:R-:W-:Y:S05]  /*8310*/  @!P3 BRA `(.L_x_15748) ;  /* 0x000000000004b947 */ /* 0x000fea0003800000 */
[----:B0-----:R0:W-:Y:S02]  /*8320*/  REDG.E.ADD.F32.FTZ.RN.STRONG.GPU desc[UR16][R26.64+0x500], R5 ;  /* 0x000500051a0079a6 */ /* 0x0011e4000c12f310 */
.L_x_15748:
[----:B------:R-:W-:Y:S05]  /*8330*/  BSYNC.RECONVERGENT B0 ;  /* 0x0000000000007941 */ /* 0x000fea0003800200 */
.L_x_15747:
[----:B0-----:R0:W0:Y:S01]  /*8340*/  LDS R5, [R44+0x9a0] ;  /* 0x0009a0002c057984 */ /* 0x0010220000000800 */
[C---:B------:R-:W-:Y:S01]  /*8350*/  ISETP.GE.AND P6, PT, R191.reuse, 0x161, PT ;  /* 0x00000161bf00780c */ /* 0x040fe20003fc6270 */
[----:B------:R-:W-:Y:S01]  /*8360*/  BSSY.RECONVERGENT B0, `(.L_x_15749) ;  /* 0x0000008000007945 */ /* 0x000fe20003800200 */
[C---:B------:R-:W-:Y:S01]  /*8370*/  ISETP.GE.AND P0, PT, R191.reuse, 0x181, PT ;  /* 0x00000181bf00780c */ /* 0x040fe20003f06270 */
[----:B------:R-:W-:Y:S01]  /*8380*/  FMUL.FTZ R166, R28, R104 ;  /* 0x000000681ca67220 */ /* 0x000fe20000410000 */
[C---:B------:R-:W-:Y:S02]  /*8390*/  ISETP.GE.AND P1, PT, R191.reuse, 0x1a1, PT ;  /* 0x000001a1bf00780c */ /* 0x040fe40003f26270 */
[C---:B------:R-:W-:Y:S02]  /*83a0*/  ISETP.GE.AND P2, PT, R191.reuse, 0x1c1, PT ;  /* 0x000001c1bf00780c */ /* 0x040fe40003f46270 */
[----:B------:R-:W-:-:S05]  /*83b0*/  ISETP.GE.AND P3, PT, R191, 0x1e1, PT ;  /* 0x000001e1bf00780c */ /* 0x000fca0003f66270 */
[----:B------:R-:W-:Y:S08]  /*83c0*/  @!P6 BRA `(.L_x_15750) ;  /* 0x000000000004e947 */ /* 0x000ff00003800000 */
[----:B0-----:R0:W-:Y:S02]  /*83d0*/  REDG.E.ADD.F32.FTZ.RN.STRONG.GPU desc[UR16][R26.64+0x580], R5 ;  /* 0x000580051a0079a6 */ /* 0x0011e4000c12f310 */
.L_x_15750:
[----:B------:R-:W-:Y:S05]  /*83e0*/  BSYNC.RECONVERGENT B0 ;  /* 0x0000000000007941 */ /* 0x000fea0003800200 */
.L_x_15749:
[----:B------:R1:W1:Y:S01]  /*83f0*/  LDS R191, [R43+0xa20] ;  /* 0x000a20002bbf7984 */ /* 0x0002620000000800 */
[----:B------:R-:W-:Y:S01]  /*8400*/  BSSY.RECONVERGENT B0, `(.L_x_15751) ;  /* 0x0000006000007945 */ /* 0x000fe20003800200 */
[-C--:B0-----:R-:W-:Y:S01]  /*8410*/  FMUL.FTZ R5, R29, R104.reuse ;  /* 0x000000681d057220 */ /* 0x081fe20000410000 */
[----:B------:R-:W-:Y:S01]  /*8420*/  FFMA.FTZ R198, R129, -R104, R198 ;  /* 0x8000006881c67223 */ /* 0x000fe200000100c6 */
[----:B------:R-:W-:Y:S01]  /*8430*/  FMUL.FTZ R169, R197, R166 ;  /* 0x000000a6c5a97220 */ /* 0x000fe20000410000 */
[----:B------:R-:W-:Y:S06]  /*8440*/  @!P0 BRA `(.L_x_15752) ;  /* 0x0000000000048947 */ /* 0x000fec0003800000 */
[----:B-1----:R0:W-:Y:S02]  /*8450*/  REDG.E.ADD.F32.FTZ.RN.STRONG.GPU desc[UR16][R26.64+0x600], R191 ;  /* 0x000600bf1a0079a6 */ /* 0x0021e4000c12f310 */
.L_x_15752:
[----:B------:R-:W-:Y:S05]  /*8460*/  BSYNC.RECONVERGENT B0 ;  /* 0x0000000000007941 */ /* 0x000fea0003800200 */
.L_x_15751:
[-C--:B------:R-:W-:Y:S01]  /*8470*/  FFMA.FTZ R172, R198, R5.reuse, -R169 ;  /* 0x00000005c6ac7223 */ /* 0x080fe200000108a9 */
[----:B------:R-:W-:Y:S01]  /*8480*/  BSSY.RECONVERGENT B0, `(.L_x_15753) ;  /* 0x0000005000007945 */ /* 0x000fe20003800200 */
[----:B------:R0:W0:Y:S01]  /*8490*/  LDS R169, [R41+0xaa0] ;  /* 0x000aa00029a97984 */ /* 0x0000220000000800 */
[----:B------:R-:W-:Y:S02]  /*84a0*/  FMUL.FTZ R5, R197, R5 ;  /* 0x00000005c5057220 */ /* 0x000fe40000410000 */
[----:B------:R-:W-:Y:S05]  /*84b0*/  @!P1 BRA `(.L_x_15754) ;  /* 0x0000000000049947 */ /* 0x000fea0003800000 */
[----:B0-----:R0:W-:Y:S02]  /*84c0*/  REDG.E.ADD.F32.FTZ.RN.STRONG.GPU desc[UR16][R26.64+0x680], R169 ;  /* 0x000680a91a0079a6 */ /* 0x0011e4000c12f310 */
.L_x_15754:
[----:B------:R-:W-:Y:S05]  /*84d0*/  BSYNC.RECONVERGENT B0 ;  /* 0x0000000000007941 */ /* 0x000fea0003800200 */
.L_x_15753:
[----:B0-----:R0:W0:Y:S01]  /*84e0*/  LDS R169, [R40+0xb20] ;  /* 0x000b200028a97984 */ /* 0x0010220000000800 */
[----:B------:R-:W-:Y:S01]  /*84f0*/  BSSY.RECONVERGENT B0, `(.L_x_15755) ;  /* 0x0000004000007945 */ /* 0x000fe20003800200 */
[----:B------:R-:W-:-:S03]  /*8500*/  FFMA.FTZ R5, R198, R166, R5 ;  /* 0x000000a6c6057223 */ /* 0x000fc60000010005 */
[----:B------:R-:W-:Y:S05]  /*8510*/  @!P2 BRA `(.L_x_15756) ;  /* 0x000000000004a947 */ /* 0x000fea0003800000 */
[----:B0-----:R0:W-:Y:S02]  /*8520*/  REDG.E.ADD.F32.FTZ.RN.STRONG.GPU desc[UR16][R26.64+0x700], R169 ;  /* 0x000700a91a0079a6 */ /* 0x0011e4000c12f310 */
.L_x_15756:
[----:B------:R-:W-:Y:S05]  /*8530*/  BSYNC.RECONVERGENT B0 ;  /* 0x0000000000007941 */ /* 0x000fea0003800200 */
.L_x_15755:
[----:B------:R-:W-:Y:S01]  /*8540*/  FADD.FTZ R4, R4, R5 ;  /* 0x0000000504047221 */ /* 0x000fe20000010000 */
[----:B------:R-:W-:Y:S01]  /*8550*/  FADD.FTZ R5, R7, R172 ;  /* 0x000000ac07057221 */ /* 0x000fe20000010000 */
[----:B------:R-:W-:Y:S01]  /*8560*/  BSSY.RECONVERGENT B0, `(.L_x_15757) ;  /* 0x0000005000007945 */ /* 0x000fe20003800200 */
[----:B------:R0:W0:Y:S01]  /*8570*/  LDS R7, [R39+0xba0] ;  /* 0x000ba00027077984 */ /* 0x0000220000000800 */
[----:B------:R-:W-:Y:S02]  /*8580*/  FFMA.FTZ R6, R112, R170, R201 ;  /* 0x000000aa70067223 */ /* 0x000fe400000100c9 */
[----:B------:R-:W-:Y:S05]  /*8590*/  @!P3 BRA `(.L_x_15758) ;  /* 0x000000000004b947 */ /* 0x000fea0003800000 */
[----:B0-----:R0:W-:Y:S02]  /*85a0*/  REDG.E.ADD.F32.FTZ.RN.STRONG.GPU desc[UR16][R26.64+0x780], R7 ;  /* 0x000780071a0079a6 */ /* 0x0011e4000c12f310 */
.L_x_15758:
[----:B------:R-:W-:Y:S05]  /*85b0*/  BSYNC.RECONVERGENT B0 ;  /* 0x0000000000007941 */ /* 0x000fea0003800200 */
.L_x_15757:
[----:B0-----:R-:W-:Y:S01]  /*85c0*/  FFMA.FTZ R7, -R112, R168, R189 ;  /* 0x000000a870077223 */ /* 0x001fe200000101bd */
[----:B-1----:R-:W0:Y:S01]  /*85d0*/  SHFL.DOWN PT, R27, R4, 0x1, 0x1f ;  /* 0x08201f00041b7f89 */ /* 0x002e2200000e0000 */
[----:B------:R-:W-:Y:S01]  /*85e0*/  ISETP.GT.AND P0, PT, R78, 0x1e, PT ;  /* 0x0000001e4e00780c */ /* 0x000fe20003f04270 */
[----:B------:R-:W-:Y:S01]  /*85f0*/  FADD.FTZ R121, R166, R121 ;  /* 0x00000079a6797221 */ /* 0x000fe20000010000 */
[----:B------:R-:W-:Y:S01]  /*8600*/  FADD.FTZ R123, R162, R123 ;  /* 0x0000007ba27b7221 */ /* 0x000fe20000010000 */
[----:B------:R-:W1:Y:S01]  /*8610*/  SHFL.DOWN PT, R26, R5, 0x1, 0x1f ;  /* 0x08201f00051a7f89 */ /* 0x000e6200000e0000 */
[----:B------:R-:W-:Y:S01]  /*8620*/  ISETP.GT.AND P1, PT, R78, 0xf, PT ;  /* 0x0000000f4e00780c */ /* 0x000fe20003f24270 */
[----:B------:R-:W-:Y:S01]  /*8630*/  FADD.FTZ R125, R160, R125 ;  /* 0x0000007da07d7221 */ /* 0x000fe20000010000 */
[----:B------:R-:W-:Y:S01]  /*8640*/  FADD.FTZ R122, R164, R122 ;  /* 0x0000007aa47a7221 */ /* 0x000fe20000010000 */
[----:B------:R-:W5:Y:S01]  /*8650*/  SHFL.DOWN PT, R169, R6, 0x1, 0x1f ;  /* 0x08201f0006a97f89 */ /* 0x000f6200000e0000 */
[----:B------:R-:W-:Y:S01]  /*8660*/  FADD.FTZ R126, R25, R126 ;  /* 0x0000007e197e7221 */ /* 0x000fe20000010000 */
[----:B------:R-:W-:Y:S01]  /*8670*/  BSSY.RECONVERGENT B0, `(.L_x_15759) ;  /* 0x000005a000007945 */ /* 0x000fe20003800200 */
[----:B------:R-:W-:Y:S01]  /*8680*/  FADD.FTZ R124, R205, R124 ;  /* 0x0000007ccd7c7221 */ /* 0x000fe20000010000 */
[----:B------:R-:W2:Y:S02]  /*8690*/  SHFL.DOWN PT, R168, R7, 0x1, 0x1f ;  /* 0x08201f0007a87f89 */ /* 0x000ea400000e0000 */
[----:B0-----:R-:W-:Y:S01]  /*86a0*/  @!P0 FADD.FTZ R4, R4, R27 ;  /* 0x0000001b04048221 */ /* 0x001fe20000010000 */
[----:B------:R-:W-:Y:S01]  /*86b0*/  FMUL.FTZ R27, R23, R29 ;  /* 0x0000001d171b7220 */ /* 0x000fe20000410000 */
[----:B-1----:R-:W-:-:S03]  /*86c0*/  @!P0 FADD.FTZ R5, R5, R26 ;  /* 0x0000001a05058221 */ /* 0x002fc60000010000 */
[-C--:B------:R-:W-:Y:S01]  /*86d0*/  FFMA.FTZ R27, R22, R28.reuse, R27 ;  /* 0x0000001c161b7223 */ /* 0x080fe2000001001b */
[C---:B------:R-:W-:Y:S01]  /*86e0*/  FMUL.FTZ R26, R23.reuse, R28 ;  /* 0x0000001c171a7220 */ /* 0x040fe20000410000 */
[----:B-----5:R-:W-:Y:S02]  /*86f0*/  @!P0 FADD.FTZ R6, R6, R169 ;  /* 0x000000a906068221 */ /* 0x020fe40000010000 */
[----:B------:R-:W-:Y:S01]  /*8700*/  FMUL.FTZ R198, R198, R27 ;  /* 0x0000001bc6c67220 */ /* 0x000fe20000410000 */
[----:B------:R-:W0:Y:S01]  /*8710*/  SHFL.DOWN PT, R169, R4, 0x2, 0x1f ;  /* 0x08401f0004a97f89 */ /* 0x000e2200000e0000 */
[----:B------:R-:W-:Y:S01]  /*8720*/  FMUL.FTZ R27, R23, R206 ;  /* 0x000000ce171b7220 */ /* 0x000fe20000410000 */
[----:B--2---:R-:W-:Y:S01]  /*8730*/  @!P0 FADD.FTZ R7, R7, R168 ;  /* 0x000000a807078221 */ /* 0x004fe20000010000 */
[----:B------:R-:W-:Y:S01]  /*8740*/  ISETP.GT.AND P0, PT, R78, 0x1d, PT ;  /* 0x0000001d4e00780c */ /* 0x000fe20003f04270 */
[----:B------:R-:W1:Y:S01]  /*8750*/  SHFL.DOWN PT, R168, R5, 0x2, 0x1f ;  /* 0x08401f0005a87f89 */ /* 0x000e6200000e0000 */
[C---:B------:R-:W-:Y:S01]  /*8760*/  FFMA.FTZ R26, R22.reuse, R29, -R26 ;  /* 0x0000001d161a7223 */ /* 0x040fe2000001081a */
[CC--:B------:R-:W-:Y:S01]  /*8770*/  FFMA.FTZ R166, R22.reuse, R199.reuse, -R27 ;  /* 0x000000c716a67223 */ /* 0x0c0fe2000001081b */
[----:B------:R-:W-:Y:S01]  /*8780*/  FMUL.FTZ R199, R23, R199 ;  /* 0x000000c717c77220 */ /* 0x000fe20000410000 */
[----:B------:R-:W2:Y:S01]  /*8790*/  SHFL.DOWN PT, R189, R6, 0x2, 0x1f ;  /* 0x08401f0006bd7f89 */ /* 0x000ea200000e0000 */
[----:B------:R-:W-:Y:S01]  /*87a0*/  FFMA.FTZ R198, R197, R26, R198 ;  /* 0x0000001ac5c67223 */ /* 0x000fe200000100c6 */
[----:B------:R-:W-:Y:S01]  /*87b0*/  FMUL.FTZ R27, R23, R193 ;  /* 0x000000c1171b7220 */ /* 0x000fe20000410000 */
[----:B------:R-:W-:Y:S01]  /*87c0*/  FFMA.FTZ R26, R22, R206, R199 ;  /* 0x000000ce161a7223 */ /* 0x000fe200000100c7 */
[----:B------:R-:W5:Y:S01]  /*87d0*/  SHFL.DOWN PT, R170, R7, 0x2, 0x1f ;  /* 0x08401f0007aa7f89 */ /* 0x000f6200000e0000 */
[----:B------:R-:W-:Y:S01]  /*87e0*/  FFMA.FTZ R198, R129, R28, R198 ;  /* 0x0000001c81c67223 */ /* 0x000fe200000100c6 */
[----:B------:R-:W-:Y:S01]  /*87f0*/  FMUL.FTZ R28, R23, R204 ;  /* 0x000000cc171c7220 */ /* 0x000fe20000410000 */
[----:B------:R-:W-:-:S02]  /*8800*/  FMUL.FTZ R26, R211, R26 ;  /* 0x0000001ad31a7220 */ /* 0x000fc40000410000 */
[----:B------:R-:W-:Y:S01]  /*8810*/  FADD.FTZ R93, R198, R93 ;  /* 0x0000005dc65d7221 */ /* 0x000fe20000010000 */
[C---:B------:R-:W-:Y:S01]  /*8820*/  FFMA.FTZ R28, R22.reuse, R193, -R28 ;  /* 0x000000c1161c7223 */ /* 0x040fe2000001081c */
[----:B------:R-:W-:Y:S01]  /*8830*/  FFMA.FTZ R166, R187, R166, R26 ;  /* 0x000000a6bba67223 */ /* 0x000fe2000001001a */
[----:B------:R-:W-:Y:S01]  /*8840*/  FFMA.FTZ R26, R22, R204, R27 ;  /* 0x000000cc161a7223 */ /* 0x000fe2000001001b */
[----:B------:R-:W-:Y:S02]  /*8850*/  FMUL.FTZ R27, R23, R159 ;  /* 0x0000009f171b7220 */ /* 0x000fe40000410000 */
[----:B------:R-:W-:Y:S01]  /*8860*/  FFMA.FTZ R29, R115, R206, R166 ;  /* 0x000000ce731d7223 */ /* 0x000fe200000100a6 */
[----:B0-----:R-:W-:Y:S01]  /*8870*/  @!P0 FADD.FTZ R4, R4, R169 ;  /* 0x000000a904048221 */ /* 0x001fe20000010000 */
[----:B------:R-:W-:Y:S02]  /*8880*/  FMUL.FTZ R26, R209, R26 ;  /* 0x0000001ad11a7220 */ /* 0x000fe40000410000 */
[----:B------:R-:W-:Y:S01]  /*8890*/  FADD.FTZ R106, R29, R106 ;  /* 0x0000006a1d6a7221 */ /* 0x000fe20000010000 */
[----:B-1----:R-:W-:Y:S01]  /*88a0*/  @!P0 FADD.FTZ R5, R5, R168 ;  /* 0x000000a805058221 */ /* 0x002fe20000010000 */
[----:B------:R-:W0:Y:S01]  /*88b0*/  SHFL.DOWN PT, R169, R4, 0x4, 0x1f ;  /* 0x08801f0004a97f89 */ /* 0x000e2200000e0000 */
[----:B------:R-:W-:Y:S01]  /*88c0*/  FFMA.FTZ R26, R185, R28, R26 ;  /* 0x0000001cb91a7223 */ /* 0x000fe2000001001a */
[-C--:B------:R-:W-:Y:S01]  /*88d0*/  FFMA.FTZ R28, R22, R157.reuse, -R27 ;  /* 0x0000009d161c7223 */ /* 0x080fe2000001081b */
        /* <DEDUP_REMOVED lines=8> */
[C---:B------:R-:W-:Y:S01]  /*8960*/  FMUL.FTZ R26, R23.reuse, R171 ;  /* 0x000000ab171a7220 */ /* 0x040fe20000410000 */
[----:B------:R-:W5:Y:S01]  /*8970*/  SHFL.DOWN PT, R170, R7, 0x4, 0x1f ;  /* 0x08801f0007aa7f89 */ /* 0x000f6200000e0000 */
[----:B------:R-:W-:Y:S01]  /*8980*/  FMUL.FTZ R27, R23, R161 ;  /* 0x000000a1171b7220 */ /* 0x000fe20000410000 */
[----:B------:R-:W-:Y:S01]  /*8990*/  FMUL.FTZ R190, R190, R157 ;  /* 0x0000009dbebe7220 */ /* 0x000fe20000410000 */
[----:B------:R-:W-:Y:S01]  /*89a0*/  FFMA.FTZ R26, R22, R161, R26 ;  /* 0x000000a1161a7223 */ /* 0x000fe2000001001a */
[----:B------:R-:W-:-:S02]  /*89b0*/  FADD.FTZ R97, R204, R97 ;  /* 0x00000061cc617221 */ /* 0x000fc40000010000 */
[----:B------:R-:W-:Y:S01]  /*89c0*/  FFMA.FTZ R190, R183, R28, R190 ;  /* 0x0000001cb7be7223 */ /* 0x000fe200000100be */
[----:B------:R-:W-:Y:S01]  /*89d0*/  FFMA.FTZ R28, R22, R171, -R27 ;  /* 0x000000ab161c7223 */ /* 0x000fe2000001081b */
[----:B------:R-:W-:Y:S01]  /*89e0*/  FMUL.FTZ R160, R203, R26 ;  /* 0x0000001acba07220 */ /* 0x000fe20000410000 */
[C---:B------:R-:W-:Y:S01]  /*89f0*/  FMUL.FTZ R27, R23.reuse, R173 ;  /* 0x000000ad171b7220 */ /* 0x040fe20000410000 */
[----:B------:R-:W-:Y:S01]  /*8a00*/  FMUL.FTZ R26, R23, R163 ;  /* 0x000000a3171a7220 */ /* 0x000fe20000410000 */
[----:B------:R-:W-:Y:S01]  /*8a10*/  FFMA.FTZ R159, R111, R159, R190 ;  /* 0x0000009f6f9f7223 */ /* 0x000fe200000100be */
[----:B0-----:R-:W-:Y:S01]  /*8a20*/  @!P0 FADD.FTZ R4, R4, R169 ;  /* 0x000000a904048221 */ /* 0x001fe20000010000 */
[----:B------:R-:W-:Y:S01]  /*8a30*/  FFMA.FTZ R28, R3, R28, R160 ;  /* 0x0000001c031c7223 */ /* 0x000fe200000100a0 */
[C---:B------:R-:W-:Y:S01]  /*8a40*/  FFMA.FTZ R27, R22.reuse, R163, R27 ;  /* 0x000000a3161b7223 */ /* 0x040fe2000001001b */
[----:B------:R-:W-:Y:S01]  /*8a50*/  FFMA.FTZ R164, R22, R173, -R26 ;  /* 0x000000ad16a47223 */ /* 0x000fe2000001081a */
[----:B-1----:R-:W-:Y:S01]  /*8a60*/  @!P0 FADD.FTZ R5, R5, R168 ;  /* 0x000000a805058221 */ /* 0x002fe20000010000 */
[----:B------:R-:W0:Y:S01]  /*8a70*/  SHFL.DOWN PT, R29, R4, 0x8, 0x1f ;  /* 0x09001f00041d7f89 */ /* 0x000e2200000e0000 */
[----:B------:R-:W-:Y:S01]  /*8a80*/  FFMA.FTZ R166, R107, R161, R28 ;  /* 0x000000a16ba67223 */ /* 0x000fe2000001001c */
[----:B------:R-:W-:Y:S01]  /*8a90*/  FMUL.FTZ R184, R184, R27 ;  /* 0x0000001bb8b87220 */ /* 0x000fe20000410000 */
[----:B--2---:R-:W-:Y:S01]  /*8aa0*/  @!P0 FADD.FTZ R6, R6, R189 ;  /* 0x000000bd06068221 */ /* 0x004fe20000010000 */
[----:B------:R-:W1:Y:S01]  /*8ab0*/  SHFL.DOWN PT, R162, R5, 0x8, 0x1f ;  /* 0x09001f0005a27f89 */ /* 0x000e6200000e0000 */
[----:B------:R-:W-:Y:S01]  /*8ac0*/  FADD.FTZ R108, R159, R108 ;  /* 0x0000006c9f6c7221 */ /* 0x000fe20000010000 */
[----:B------:R-:W-:Y:S01]  /*8ad0*/  FMUL.FTZ R3, R23, R175 ;  /* 0x000000af17037220 */ /* 0x000fe20000410000 */
[----:B-----5:R-:W-:Y:S01]  /*8ae0*/  @!P0 FADD.FTZ R7, R7, R170 ;  /* 0x000000aa07078221 */ /* 0x020fe20000010000 */
        /* <DEDUP_REMOVED lines=18> */
.L_x_15760:
[----:B------:R-:W-:Y:S05]  /*8c10*/  BSYNC.RECONVERGENT B0 ;  /* 0x0000000000007941 */ /* 0x000fea0003800200 */
.L_x_15759:
[C---:B--2---:R-:W-:Y:S01]  /*8c20*/  FMUL.FTZ R26, R23.reuse, R179 ;  /* 0x000000b3171a7220 */ /* 0x044fe20000410000 */
[CC--:B------:R-:W-:Y:S01]  /*8c30*/  FFMA.FTZ R160, R22.reuse, R165.reuse, R3 ;  /* 0x000000a516a07223 */ /* 0x0c0fe20000010003 */
[C---:B------:R-:W-:Y:S01]  /*8c40*/  FMUL.FTZ R162, R23.reuse, R165 ;  /* 0x000000a517a27220 */ /* 0x040fe20000410000 */
[-C--:B0-----:R-:W-:Y:S01]  /*8c50*/  FMUL.FTZ R28, R23, R167.reuse ;  /* 0x000000a7171c7220 */ /* 0x081fe20000410000 */
        /* <DEDUP_REMOVED lines=20> */
[----:B------:R-:W-:Y:S02]  /*8da0*/  ISETP.NE.AND P0, PT, R60, UR7, PT ;  /* 0x000000073c007c0c */ /* 0x000fe4000bf05270 */
[----:B------:R-:W-:-:S11]  /*8db0*/  LEA R24, R131, UR5, 0x3 ;  /* 0x0000000583187c11 */ /* 0x000fd6000f8e18ff */
        /* <DEDUP_REMOVED lines=8> */
.L_x_15762:
[----:B------:R-:W-:Y:S05]  /*8e40*/  BSYNC.RECONVERGENT B0 ;  /* 0x0000000000007941 */ /* 0x000fea0003800200 */
.L_x_15761:
[----:B------:R-:W-:-:S04]  /*8e50*/  IADD3 R131, PT, PT, R131, 0x1, RZ ;  /* 0x0000000183837810 */ /* 0x000fc80007ffe0ff */
[----:B------:R-:W-:-:S13]  /*8e60*/  ISETP.GE.AND P0, PT, R131, UR19, PT ;  /* 0x0000001383007c0c */ /* 0x000fda000bf06270 */
[----:B------:R-:W-:Y:S05]  /*8e70*/  @!P0 BRA `(.L_x_15763) ;  /* 0xffffffb400f48947 */ /* 0x000fea000383ffff */
.L_x_15713:
[----:B------:R-:W-:Y:S01]  /*8e80*/  BAR.SYNC.DEFER_BLOCKING 0x0 ;  /* 0x0000000000007b1d */ /* 0x000fe20000010000 */
[-C--:B------:R-:W-:Y:S02]  /*8e90*/  ISETP.GE.AND P6, PT, R42, R81.reuse, PT ;  /* 0x000000512a00720c */ /* 0x080fe40003fc6270 */
[----:B------:R-:W-:Y:S02]  /*8ea0*/  ISETP.GE.AND P0, PT, R38, R81, PT ;  /* 0x000000512600720c */ /* 0x000fe40003f06270 */
[----:B------:R-:W-:-:S03]  /*8eb0*/  PRMT R3, RZ, 0x7610, R3 ;  /* 0x00007610ff037816 */ /* 0x000fc60000000003 */
[----:B------:R-:W2:Y:S01]  /*8ec0*/  LDC.64 R102, c[0x0][0x4f8] ;  /* 0x00013e00ff667b82 */ /* 0x000ea20000000a00 */
[----:B0-----:R-:W-:Y:S01]  /*8ed0*/  PRMT R5, RZ, 0x7610, R5 ;  /* 0x00007610ff057816 */ /* 0x001fe20000000005 */
[----:B------:R-:W0:Y:S01]  /*8ee0*/  LDCU.64 UR6, c[0x0][0x500] ;  /* 0x0000a000ff0677ac */ /* 0x000e220008000a00 */
[-C--:B------:R-:W-:Y:S02]  /*8ef0*/  ISETP.GE.AND P1, PT, R37, R81.reuse, PT ;  /* 0x000000512500720c */ /* 0x080fe40003f26270 */
[-C--:B------:R-:W-:Y:S01]  /*8f00*/  ISETP.GE.AND P2, PT, R36, R81.reuse, PT ;  /* 0x000000512400720c */ /* 0x080fe20003f46270 */
[----:B------:R-:W5:Y:S01]  /*8f10*/  LDCU.64 UR8, c[0x0][0x550] ;  /* 0x0000aa00ff0877ac */ /* 0x000f620008000a00 */
[-C--:B------:R-:W-:Y:S02]  /*8f20*/  ISETP.GE.AND P3, PT, R35, R81.reuse, PT ;  /* 0x000000512300720c */ /* 0x080fe40003f66270 */
[----:B------:R-:W-:Y:S02]  /*8f30*/  ISETP.GE.AND P5, PT, R34, R81, PT ;  /* 0x000000512200720c */ /* 0x000fe40003fa6270 */
[----:B------:R-:W-:-:S02]  /*8f40*/  PRMT R0, RZ, 0x7610, R0 ;  /* 0x00007610ff007816 */ /* 0x000fc40000000000 */
[----:B------:R-:W-:Y:S01]  /*8f50*/  PRMT R7, RZ, 0x7610, R7 ;  /* 0x00007610ff077816 */ /* 0x000fe20000000007 */
[----:B------:R-:W3:Y:S01]  /*8f60*/  @!P6 LDG.E.U16 R3, desc[UR16][R8.64] ;  /* 0x000000100803e981 */ /* 0x000ee2000c1e1500 */
[----:B------:R-:W-:-:S03]  /*8f70*/  ISETP.GE.AND P6, PT, R33, R81, PT ;  /* 0x000000512100720c */ /* 0x000fc60003fc6270 */
[----:B------:R-:W4:Y:S01]  /*8f80*/  @!P0 LDG.E.U16 R5, desc[UR16][R8.64+0x40] ;  /* 0x0000401008058981 */ /* 0x000f22000c1e1500 */
[----:B------:R-:W-:Y:S02]  /*8f90*/  ISETP.GE.AND P0, PT, R32, R81, PT ;  /* 0x000000512000720c */ /* 0x000fe40003f06270 */
[----:B------:R-:W-:Y:S01]  /*8fa0*/  PRMT R2, RZ, 0x7610, R2 ;  /* 0x00007610ff027816 */ /* 0x000fe20000000002 */
[----:B------:R-:W5:Y:S01]  /*8fb0*/  @!P1 LDG.E.U16 R0, desc[UR16][R8.64+0x80] ;  /* 0x0000801008009981 */ /* 0x000f62000c1e1500 */
[----:B------:R-:W-:Y:S02]  /*8fc0*/  PRMT R11, RZ, 0x7610, R11 ;  /* 0x00007610ff0b7816 */ /* 0x000fe4000000000b */
[----:B------:R-:W-:Y:S01]  /*8fd0*/  PRMT R4, RZ, 0x7610, R4 ;  /* 0x00007610ff047816 */ /* 0x000fe20000000004 */
        /* <DEDUP_REMOVED lines=9> */
[----:B---3--:R-:W-:Y:S04]  /*9070*/  STS.U16 [R80], R3 ;  /* 0x0000000350007388 */ /* 0x008fe80000000400 */
[----:B----4-:R-:W-:Y:S04]  /*9080*/  STS.U16 [R82+0x40], R5 ;  /* 0x0000400552007388 */ /* 0x010fe80000000400 */
[----:B-----5:R-:W-:Y:S04]  /*9090*/  STS.U16 [R83+0x80], R0 ;  /* 0x0000800053007388 */ /* 0x020fe80000000400 */
[----:B--2---:R-:W-:Y:S04]  /*90a0*/  STS.U16 [R84+0xc0], R7 ;  /* 0x0000c00754007388 */ /* 0x004fe80000000400 */
        /* <DEDUP_REMOVED lines=11> */
[----:B------:R-:W-:Y:S02]  /*9160*/  LDS.U16 R6, [R89+0xe] ;  /* 0x00000e0059067984 */ /* 0x000fe40000000400 */
[----:B------:R-:W-:Y:S01]  /*9170*/  FADD.FTZ R5, R3, R74 ;  /* 0x0000004a03057221 */ /* 0x000fe20000010000 */
[----:B---3--:R-:W-:-:S05]  /*9180*/  SHF.L.U32 R3, R8, 0x10, RZ ;  /* 0x0000001008037819 */ /* 0x008fca00000006ff */
[----:B------:R-:W-:Y:S01]  /*9190*/  FADD.FTZ R3, R3, R74 ;  /* 0x0000004a03037221 */ /* 0x000fe20000010000 */
[----:B------:R-:W-:-:S04]  /*91a0*/  FSETP.GTU.FTZ.AND P1, PT, R5, 20, PT ;  /* 0x41a000000500780b */ /* 0x000fc80003f3c000 */
[----:B------:R-:W-:-:S09]  /*91b0*/  FSETP.GTU.FTZ.AND P2, PT, R3, 20, PT ;  /* 0x41a000000300780b */ /* 0x000fd20003f5c000 */
[----:B------:R-:W-:Y:S02]  /*91c0*/  @!P1 FMUL.FTZ R7, R5, -1.4426950216293334961 ;  /* 0xbfb8aa3b05079820 */ /* 0x000fe40000410000 */
[----:B------:R-:W-:Y:S02]  /*91d0*/  LDS.U16 R5, [R89+0xc] ;  /* 0x00000c0059057984 */ /* 0x000fe40000000400 */
[----:B------:R-:W-:Y:S02]  /*91e0*/  @!P2 FMUL.FTZ R9, R3, -1.4426950216293334961 ;  /* 0xbfb8aa3b0309a820 */ /* 0x000fe40000410000 */
[----:B------:R-:W2:Y:S01]  /*91f0*/  LDS.U16 R3, [R89+0x8] ;  /* 0x0000080059037984 */ /* 0x000ea20000000400 */
[----:B------:R-:W3:Y:S01]  /*9200*/  @!P1 MUFU.EX2 R7, R7 ;  /* 0x0000000700079308 */ /* 0x000ee20000000800 */
[----:B------:R-:W-:Y:S07]  /*9210*/  BAR.SYNC.DEFER_BLOCKING 0x0 ;  /* 0x0000000000007b1d */ /* 0x000fee0000010000 */
[----:B------:R-:W1:Y:S01]  /*9220*/  @!P2 MUFU.EX2 R9, R9 ;  /* 0x000000090009a308 */ /* 0x000e620000000800 */
[----:B---3--:R-:W-:Y:S01]  /*9230*/  @!P1 FADD.FTZ R8, R7, 1 ;  /* 0x3f80000007089421 */ /* 0x008fe20000010000 */
[----:B-1----:R-:W-:-:S06]  /*9240*/  @!P2 FADD.FTZ R11, R9, 1 ;  /* 0x3f800000090ba421 */ /* 0x002fcc0000010000 */
[----:B------:R-:W-:Y:S01]  /*9250*/  @!P1 MUFU.RCP R8, R8 ;  /* 0x0000000800089308 */ /* 0x000fe20000001000 */
[----:B----4-:R-:W-:-:S07]  /*9260*/  SHF.L.U32 R7, R0, 0x10, RZ ;  /* 0x0000001000077819 */ /* 0x010fce00000006ff */
[----:B------:R1:W3:Y:S01]  /*9270*/  @!P2 MUFU.RCP R18, R11 ;  /* 0x0000000b0012a308 */ /* 0x0002e20000001000 */
[--C-:B------:R-:W-:Y:S01]  /*9280*/  FADD.FTZ R0, R7, R74.reuse ;  /* 0x0000004a07007221 */ /* 0x100fe20000010000 */
[----:B-----5:R-:W-:Y:S02]  /*9290*/  SHF.L.U32 R7, R2, 0x10, RZ ;  /* 0x0000001002077819 */ /* 0x020fe400000006ff */
[----:B--2---:R-:W-:Y:S02]  /*92a0*/  SHF.L.U32 R3, R3, 0x10, RZ ;  /* 0x0000001003037819 */ /* 0x004fe400000006ff */
[----:B-1----:R-:W-:Y:S01]  /*92b0*/  PRMT R11, R125, 0x7632, R11 ;  /* 0x000076327d0b7816 */ /* 0x002fe2000000000b */
[----:B------:R-:W-:Y:S01]  /*92c0*/  FADD.FTZ R7, R7, R74 ;  /* 0x0000004a07077221 */ /* 0x000fe20000010000 */
[----:B------:R-:W-:-:S03]  /*92d0*/  PRMT R9, R127, 0x7632, R9 ;  /* 0x000076327f097816 */ /* 0x000fc60000000009 */
[----:B------:R1:W-:Y:S01]  /*92e0*/  STS.U16 [R89+0x6], R11 ;  /* 0x0000060b59007388 */ /* 0x0003e20000000400 */
[----:B---3--:R-:W-:Y:S01]  /*92f0*/  @!P2 FMUL.FTZ R105, R105, R18 ;  /* 0x000000126969a220 */ /* 0x008fe20000410000 */
[----:B------:R-:W-:Y:S01]  /*9300*/  PRMT R18, R123, 0x7632, R18 ;  /* 0x000076327b127816 */ /* 0x000fe20000000012 */
[----:B------:R-:W-:Y:S01]  /*9310*/  @!P1 FMUL.FTZ R109, R109, R8 ;  /* 0x000000086d6d9220 */ /* 0x000fe20000410000 */
[----:B------:R-:W-:Y:S01]  /*9320*/  FSETP.GTU.FTZ.AND P6, PT, R7, 20, PT ;  /* 0x41a000000700780b */ /* 0x000fe20003fdc000 */
[----:B------:R-:W-:Y:S01]  /*9330*/  FADD.FTZ R8, R3, R74 ;  /* 0x0000004a03087221 */ /* 0x000fe20000010000 */
[----:B-1----:R-:W-:Y:S01]  /*9340*/  PRMT R11, R121, 0x7632, R11 ;  /* 0x00007632790b7816 */ /* 0x002fe2000000000b */
[----:B------:R-:W-:Y:S01]  /*9350*/  STS.U16 [R89], R127 ;  /* 0x0000007f59007388 */ /* 0x000fe20000000400 */
[----:B------:R-:W-:-:S03]  /*9360*/  FSETP.GTU.FTZ.AND P0, PT, R0, 20, PT ;  /* 0x41a000000000780b */ /* 0x000fc60003f1c000 */
[----:B------:R-:W-:Y:S01]  /*9370*/  STS.U16 [R89+0x2], R9 ;  /* 0x0000020959007388 */ /* 0x000fe20000000400 */
[----:B------:R-:W-:-:S03]  /*9380*/  FSETP.GTU.FTZ.AND P1, PT, R8, 20, PT ;  /* 0x41a000000800780b */ /* 0x000fc60003f3c000 */
        /* <DEDUP_REMOVED lines=18> */
[----:B------:R-:W-:-:S02]  /*94b0*/  SHF.L.U32 R5, R5, 0x10, RZ ;  /* 0x0000001005057819 */ /* 0x000fc400000006ff */
[----:B------:R-:W-:Y:S01]  /*94c0*/  SHF.L.U32 R7, R6, 0x10, RZ ;  /* 0x0000001006077819 */ /* 0x000fe200000006ff */
[----:B------:R-:W-:Y:S01]  /*94d0*/  @!P0 FMUL.FTZ R0, R0, -1.4426950216293334961 ;  /* 0xbfb8aa3b00008820 */ /* 0x000fe20000410000 */
[--C-:B------:R-:W-:Y:S01]  /*94e0*/  FADD.FTZ R4, R3, R74.reuse ;  /* 0x0000004a03047221 */ /* 0x100fe20000010000 */
[--C-:B------:R-:W-:Y:S01]  /*94f0*/  FADD.FTZ R5, R5, R74.reuse ;  /* 0x0000004a05057221 */ /* 0x100fe20000010000 */
[----:B------:R-:W-:Y:S01]  /*9500*/  @!P1 FMUL.FTZ R3, R8, -1.4426950216293334961 ;  /* 0xbfb8aa3b08039820 */ /* 0x000fe20000410000 */
[----:B------:R-:W-:Y:S02]  /*9510*/  FADD.FTZ R7, R7, R74 ;  /* 0x0000004a07077221 */ /* 0x000fe40000010000 */
[----:B------:R-:W2:Y:S01]  /*9520*/  @!P0 MUFU.EX2 R0, R0 ;  /* 0x0000000000008308 */ /* 0x000ea20000000800 */
[----:B------:R-:W-:Y:S02]  /*9530*/  FSETP.GTU.FTZ.AND P3, PT, R5, 20, PT ;  /* 0x41a000000500780b */ /* 0x000fe40003f7c000 */
[----:B------:R-:W-:-:S02]  /*9540*/  FSETP.GTU.FTZ.AND P5, PT, R7, 20, PT ;  /* 0x41a000000700780b */ /* 0x000fc40003fbc000 */
[----:B------:R-:W-:-:S03]  /*9550*/  FSETP.GTU.FTZ.AND P2, PT, R4, 20, PT ;  /* 0x41a000000400780b */ /* 0x000fc60003f5c000 */
[----:B------:R-:W3:Y:S01]  /*9560*/  @!P1 MUFU.EX2 R3, R3 ;  /* 0x0000000300039308 */ /* 0x000ee20000000800 */
[----:B------:R-:W4:Y:S07]  /*9570*/  LDS R95, [UR5+0x210] ;  /* 0x00021005ff5f7984 */ /* 0x000f2e0008000800 */
[----:B------:R-:W5:Y:S01]  /*9580*/  @!P6 MUFU.EX2 R2, R2 ;  /* 0x000000020002e308 */ /* 0x000f620000000800 */
[----:B------:R-:W-:Y:S01]  /*9590*/  @!P3 FMUL.FTZ R5, R5, -1.4426950216293334961 ;  /* 0xbfb8aa3b0505b820 */ /* 0x000fe20000410000 */
[----:B------:R-:W-:Y:S01]  /*95a0*/  @!P5 FMUL.FTZ R8, R7, -1.4426950216293334961 ;  /* 0xbfb8aa3b0708d820 */ /* 0x000fe20000410000 */
[----:B------:R-:W-:Y:S01]  /*95b0*/  @!P2 FMUL.FTZ R4, R4, -1.4426950216293334961 ;  /* 0xbfb8aa3b0404a820 */ /* 0x000fe20000410000 */
[----:B--2---:R-:W-:Y:S01]  /*95c0*/  @!P0 FADD.FTZ R0, R0, 1 ;  /* 0x3f80000000008421 */ /* 0x004fe20000010000 */
[----:B-1----:R-:W-:-:S03]  /*95d0*/  MOV R11, RZ ;  /* 0x000000ff000b7202 */ /* 0x002fc60000000f00 */
[----:B------:R3:W-:Y:S02]  /*95e0*/  @!P3 MUFU.EX2 R7, R5 ;  /* 0x000000050007b308 */ /* 0x0007e40000000800 */
[----:B---3--:R-:W-:-:S06]  /*95f0*/  @!P1 FADD.FTZ R5, R3, 1 ;  /* 0x3f80000003059421 */ /* 0x008fcc0000010000 */
[----:B------:R5:W1:Y:S08]  /*9600*/  @!P2 MUFU.EX2 R6, R4 ;  /* 0x000000040006a308 */ /* 0x000a700000000800 */
[----:B------:R-:W2:Y:S01]  /*9610*/  @!P5 MUFU.EX2 R8, R8 ;  /* 0x000000080008d308 */ /* 0x000ea20000000800 */
[----:B-----5:R-:W-:Y:S01]  /*9620*/  @!P6 FADD.FTZ R4, R2, 1 ;  /* 0x3f8000000204e421 */ /* 0x020fe20000010000 */
[----:B------:R-:W-:-:S06]  /*9630*/  IMAD.WIDE.U32 R2, R102, UR18, R10 ;  /* 0x0000001266027c25 */ /* 0x000fcc000f8e000a */
[----:B------:R3:W5:Y:S01]  /*9640*/  @!P0 MUFU.RCP R99, R0 ;  /* 0x0000000000638308 */ /* 0x0007620000001000 */
[----:B------:R-:W-:-:S07]  /*9650*/  IMAD R3, R103, UR18, R3 ;  /* 0x0000001267037c24 */ /* 0x000fce000f8e0203 */
[----:B------:R-:W4:Y:S01]  /*9660*/  @!P1 MUFU.RCP R5, R5 ;  /* 0x0000000500059308 */ /* 0x000f220000001000 */
[----:B0-----:R-:W-:-:S04]  /*9670*/  IMAD.WIDE.U32 R2, R79, UR6, R2 ;  /* 0x000000064f027c25 */ /* 0x001fc8000f8e0002 */
[----:B-1----:R-:W-:Y:S01]  /*9680*/  @!P2 FADD.FTZ R6, R6, 1 ;  /* 0x3f8000000606a421 */ /* 0x002fe20000010000 */
[----:B------:R-:W-:Y:S01]  /*9690*/  @!P3 FADD.FTZ R7, R7, 1 ;  /* 0x3f8000000707b421 */ /* 0x000fe20000010000 */
[----:B--2---:R-:W-:Y:S01]  /*96a0*/  @!P5 FADD.FTZ R8, R8, 1 ;  /* 0x3f8000000808d421 */ /* 0x004fe20000010000 */
[----:B---3--:R-:W-:Y:S01]  /*96b0*/  IMAD R0, R79, UR7, R3 ;  /* 0x000000074f007c24 */ /* 0x008fe2000f8e0203 */
[----:B------:R-:W0:Y:S01]  /*96c0*/  LDCU.64 UR6, c[0x0][0x520] ;  /* 0x0000a400ff0677ac */ /* 0x000e220008000a00 */
[----:B-----5:R-:W-:Y:S01]  /*96d0*/  @!P0 FMUL.FTZ R110, R110, R99 ;  /* 0x000000636e6e8220 */ /* 0x020fe20000410000 */
[----:B------:R-:W-:Y:S01]  /*96e0*/  IADD3 R3, P0, PT, R42, R2, RZ ;  /* 0x000000022a037210 */ /* 0x000fe20007f1e0ff */
[----:B------:R-:W1:Y:S03]  /*96f0*/  @!P6 MUFU.RCP R4, R4 ;  /* 0x000000040004e308 */ /* 0x000e660000001000 */
[----:B------:R-:W-:Y:S01]  /*9700*/  IADD3.X R0, PT, PT, RZ, R0, RZ, P0, !PT ;  /* 0x00000000ff007210 */ /* 0x000fe200007fe4ff */
[----:B----4-:R-:W-:Y:S01]  /*9710*/  @!P1 FMUL.FTZ R108, R108, R5 ;  /* 0x000000056c6c9220 */ /* 0x010fe20000410000 */
[----:B------:R-:W-:-:S03]  /*9720*/  LEA R2, P1, R3, UR8, 0x1 ;  /* 0x0000000803027c11 */ /* 0x000fc6000f8208ff */
[----:B------:R-:W2:Y:S01]  /*9730*/  @!P2 MUFU.RCP R6, R6 ;  /* 0x000000060006a308 */ /* 0x000ea20000001000 */
[-C--:B------:R-:W-:Y:S02]  /*9740*/  ISETP.GE.AND P0, PT, R42, R95.reuse, PT ;  /* 0x0000005f2a00720c */ /* 0x080fe40003f06270 */
[----:B------:R-:W-:Y:S01]  /*9750*/  LEA.HI.X R3, R3, UR9, R0, 0x1, P1 ;  /* 0x0000000903037c11 */ /* 0x000fe200088f0c00 */
[----:B------:R-:W3:Y:S04]  /*9760*/  LDCU.64 UR8, c[0x0][0x560] ;  /* 0x0000ac00ff0877ac */ /* 0x000ee80008000a00 */
[----:B------:R-:W4:Y:S01]  /*9770*/  @!P3 MUFU.RCP R7, R7 ;  /* 0x000000070007b308 */ /* 0x000f220000001000 */
[----:B------:R-:W-:-:S07]  /*9780*/  ISETP.GE.AND P1, PT, R38, R95, PT ;  /* 0x0000005f2600720c */ /* 0x000fce0003f26270 */
[----:B------:R-:W5:Y:S01]  /*9790*/  @!P5 MUFU.RCP R8, R8 ;  /* 0x000000080008d308 */ /* 0x000f620000001000 */
[----:B-1----:R-:W-:Y:S01]  /*97a0*/  @!P6 FMUL.FTZ R101, R101, R4 ;  /* 0x000000046565e220 */ /* 0x002fe20000410000 */
[----:B--2---:R-:W-:Y:S01]  /*97b0*/  @!P2 FMUL.FTZ R97, R97, R6 ;  /* 0x000000066161a220 */ /* 0x004fe20000410000 */
[----:B------:R-:W-:Y:S01]  /*97c0*/  @!P0 STG.E.U16 desc[UR16][R2.64], R9 ;  /* 0x0000000902008986 */ /* 0x000fe2000c101510 */
[-C--:B------:R-:W-:Y:S02]  /*97d0*/  ISETP.GE.AND P2, PT, R37, R95.reuse, PT ;  /* 0x0000005f2500720c */ /* 0x080fe40003f46270 */
[-C--:B------:R-:W-:Y:S01]  /*97e0*/  ISETP.GE.AND P6, PT, R34, R95.reuse, PT ;  /* 0x0000005f2200720c */ /* 0x080fe20003fc6270 */
[----:B------:R-:W-:Y:S01]  /*97f0*/  @!P1 STG.E.U16 desc[UR16][R2.64+0x40], R19 ;  /* 0x0000401302009986 */ /* 0x000fe2000c101510 */
[----:B------:R-:W-:Y:S01]  /*9800*/  ISETP.GE.AND P0, PT, R33, R95, PT ;  /* 0x0000005f2100720c */ /* 0x000fe20003f06270 */
[----:B----4-:R-:W-:Y:S01]  /*9810*/  @!P3 FMUL.FTZ R106, R106, R7 ;  /* 0x000000076a6ab220 */ /* 0x010fe20000410000 */
[----:B------:R-:W-:-:S02]  /*9820*/  ISETP.GE.AND P3, PT, R35, R95, PT ;  /* 0x0000005f2300720c */ /* 0x000fc40003f66270 */
[-C--:B------:R-:W-:Y:S01]  /*9830*/  ISETP.GE.AND P1, PT, R32, R95.reuse, PT ;  /* 0x0000005f2000720c */ /* 0x080fe20003f26270 */
[----:B-----5:R-:W-:Y:S01]  /*9840*/  @!P5 FMUL.FTZ R93, R93, R8 ;  /* 0x000000085d5dd220 */ /* 0x020fe20000410000 */
[----:B------:R-:W-:-:S03]  /*9850*/  ISETP.GE.AND P5, PT, R36, R95, PT ;  /* 0x0000005f2400720c */ /* 0x000fc60003fa6270 */
[----:B------:R-:W-:Y:S06]  /*9860*/  @!P2 STG.E.U16 desc[UR16][R2.64+0x80], R21 ;  /* 0x000080150200a986 */ /* 0x000fec000c101510 */
[----:B------:R1:W-:Y:S04]  /*9870*/  @!P3 STG.E.U16 desc[UR16][R2.64+0x100], R25 ;  /* 0x000100190200b986 */ /* 0x0003e8000c101510 */
[----:B------:R-:W-:Y:S04]  /*9880*/  @!P6 STG.E.U16 desc[UR16][R2.64+0x140], R27 ;  /* 0x0001401b0200e986 */ /* 0x000fe8000c101510 */
[----:B------:R-:W-:Y:S04]  /*9890*/  @!P5 STG.E.U16 desc[UR16][R2.64+0xc0], R23 ;  /* 0x0000c0170200d986 */ /* 0x000fe8000c101510 */
[----:B------:R-:W-:Y:S01]  /*98a0*/  @!P0 STG.E.U16 desc[UR16][R2.64+0x180], R29 ;  /* 0x0001801d02008986 */ /* 0x000fe2000c101510 */
[----:B------:R-:W-:Y:S01]  /*98b0*/  F2FP.BF16.F32.PACK_AB R0, R105, R109 ;  /* 0x0000006d6900723e */ /* 0x000fe200000010ff */
[----:B-1----:R-:W1:Y:S02]  /*98c0*/  LDC.64 R24, c[0x0][0x518] ;  /* 0x00014600ff187b82 */ /* 0x002e640000000a00 */
[----:B------:R2:W-:Y:S01]  /*98d0*/  @!P1 STG.E.U16 desc[UR16][R2.64+0x1c0], R91 ;  /* 0x0001c05b02009986 */ /* 0x0005e2000c101510 */
[----:B------:R-:W-:-:S05]  /*98e0*/  PRMT R5, R0, 0x7610, R5 ;  /* 0x0000761000057816 */ /* 0x000fca0000000005 */
[----:B------:R-:W-:Y:S01]  /*98f0*/  BAR.SYNC.DEFER_BLOCKING 0x0 ;  /* 0x0000000000007b1d */ /* 0x000fe20000010000 */
[----:B------:R-:W-:Y:S02]  /*9900*/  PRMT R6, R0, 0x7632, R6 ;  /* 0x0000763200067816 */ /* 0x000fe40000000006 */
[----:B------:R-:W-:Y:S02]  /*9910*/  F2FP.BF16.F32.PACK_AB R4, R101, R110 ;  /* 0x0000006e6504723e */ /* 0x000fe400000010ff */
[----:B------:R-:W-:Y:S02]  /*9920*/  F2FP.BF16.F32.PACK_AB R0, R97, R108 ;  /* 0x0000006c6100723e */ /* 0x000fe400000010ff */
[----:B--2---:R-:W-:Y:S02]  /*9930*/  F2FP.BF16.F32.PACK_AB R3, R93, R106 ;  /* 0x0000006a5d03723e */ /* 0x004fe400000010ff */
[----:B------:R-:W-:Y:S02]  /*9940*/  PRMT R8, R4, 0x7632, R8 ;  /* 0x0000763204087816 */ /* 0x000fe40000000008 */
[----:B------:R-:W-:-:S02]  /*9950*/  PRMT R18, R0, 0x7632, R18 ;  /* 0x0000763200127816 */ /* 0x000fc40000000012 */
        /* <DEDUP_REMOVED lines=20> */
[----:B-1----:R-:W-:-:S05]  /*9aa0*/  IMAD.WIDE.U32 R2, R24, UR18, R10 ;  /* 0x0000001218027c25 */ /* 0x002fca000f8e000a */
[----:B------:R-:W1:Y:S01]  /*9ab0*/  LDS R23, [UR5+0x210] ;  /* 0x00021005ff177984 */ /* 0x000e620008000800 */
[----:B------:R-:W-:Y:S02]  /*9ac0*/  IMAD R3, R25, UR18, R3 ;  /* 0x0000001219037c24 */ /* 0x000fe4000f8e0203 */
[----:B0-----:R-:W-:-:S04]  /*9ad0*/  IMAD.WIDE.U32 R2, R79, UR6, R2 ;  /* 0x000000064f027c25 */ /* 0x001fc8000f8e0002 */
[----:B------:R-:W-:Y:S01]  /*9ae0*/  IMAD R0, R79, UR7, R3 ;  /* 0x000000074f007c24 */ /* 0x000fe2000f8e0203 */
[----:B------:R-:W-:-:S04]  /*9af0*/  IADD3 R3, P0, PT, R42, R2, RZ ;  /* 0x000000022a037210 */ /* 0x000fc80007f1e0ff */
[----:B------:R-:W-:Y:S02]  /*9b00*/  IADD3.X R0, PT, PT, RZ, R0, RZ, P0, !PT ;  /* 0x00000000ff007210 */ /* 0x000fe400007fe4ff */
[----:B---3--:R-:W-:Y:S01]  /*9b10*/  LEA R2, P0, R3, UR8, 0x1 ;  /* 0x0000000803027c11 */ /* 0x008fe2000f8008ff */
[----:B------:R-:W-:-:S03]  /*9b20*/  FADD.FTZ R72, R109, R72 ;  /* 0x000000486d487221 */ /* 0x000fc60000010000 */
[----:B------:R-:W-:Y:S01]  /*9b30*/  LEA.HI.X R3, R3, UR9, R0, 0x1, P0 ;  /* 0x0000000903037c11 */ /* 0x000fe200080f0c00 */
[----:B------:R-:W-:-:S04]  /*9b40*/  FADD.FTZ R105, R72, R105 ;  /* 0x0000006948697221 */ /* 0x000fc80000010000 */
[----:B------:R-:W-:Y:S01]  /*9b50*/  FADD.FTZ R110, R105, R110 ;  /* 0x0000006e696e7221 */ /* 0x000fe20000010000 */
[-C--:B-1----:R-:W-:Y:S02]  /*9b60*/  ISETP.GE.AND P5, PT, R33, R23.reuse, PT ;  /* 0x000000172100720c */ /* 0x082fe40003fa6270 */
        /* <DEDUP_REMOVED lines=31> */
.L_x_15695:
        /* <DEDUP_REMOVED lines=34> */
.L_x_15766:
[----:B------:R-:W-:Y:S05]  /*9f80*/  BSYNC.RECONVERGENT B0 ;  /* 0x0000000000007941 */ /* 0x000fea0003800200 */
.L_x_15765:
[----:B------:R-:W-:Y:S05]  /*9f90*/  @!P0 BRA `(.L_x_15767) ;  /* 0x0000000000688947 */ /* 0x000fea0003800000 */
[----:B------:R-:W-:Y:S06]  /*9fa0*/  BAR.SYNC.DEFER_BLOCKING 0x0 ;  /* 0x0000000000007b1d */ /* 0x000fec0000010000 */
[----:B------:R-:W-:Y:S01]  /*9fb0*/  BSSY.RECONVERGENT B0, `(.L_x_15767) ;  /* 0x0000018000007945 */ /* 0x000fe20003800200 */
[----:B-1----:R-:W1:Y:S01]  /*9fc0*/  SHFL.DOWN P0, R3, R72, 0x1, 0x1f ;  /* 0x08201f0048037f89 */ /* 0x002e620000000000 */
        /* <DEDUP_REMOVED lines=22> */
.L_x_15768:
[----:B------:R-:W-:Y:S05]  /*a130*/  BSYNC.RECONVERGENT B0 ;  /* 0x0000000000007941 */ /* 0x000fea0003800200 */
.L_x_15767:
        /* <DEDUP_REMOVED lines=17> */
.L_x_15770:
        /* <DEDUP_REMOVED lines=26> */
.L_x_15769:
[----:B------:R-:W-:Y:S05]  /*a3f0*/  EXIT ;  /* 0x000000000000794d */ /* 0x000fea0003800000 */
.L_x_15771:
        /* <DEDUP_REMOVED lines=16> */
.L_x_18767:


//--------------------- .text._Z25selective_scan_bwd_kernelI32Selective_Scan_bwd_kernel_traitsILi32ELi8ELb0ELb1ELb0ELb0ELb0EN3c108BFloat16ENS1_7complexIfEEEEv12SSMParamsBwd --------------------------
	.section	.text._Z25selective_scan_bwd_kernelI32Selective_Scan_bwd_kernel_traitsILi32ELi8ELb0ELb1ELb0ELb0ELb0EN3c108BFloat16ENS1_7complexIfEEEEv12SSMParamsBwd,"ax",@progbits
	.align	128
        .global         _Z25selective_scan_bwd_kernelI32Selective_Scan_bwd_kernel_traitsILi32ELi8ELb0ELb1ELb0ELb0ELb0EN3c108BFloat16ENS1_7complexIfEEEEv12SSMParamsBwd
        .type           _Z25selective_scan_bwd_kernelI32Selective_Scan_bwd_kernel_traitsILi32ELi8ELb0ELb1ELb0ELb0ELb0EN3c108BFloat16ENS1_7complexIfEEEEv12SSMParamsBwd,@function
        .size           _Z25selective_scan_bwd_kernelI32Selective_Scan_bwd_kernel_traitsILi32ELi8ELb0ELb1ELb0ELb0ELb0EN3c108BFloat16ENS1_7complexIfEEEEv12SSMParamsBwd,(.L_x_18768 - _Z25selective_scan_bwd_kernelI32Selective_Scan_bwd_kernel_traitsILi32ELi8ELb0ELb1ELb0ELb0ELb0EN3c108BFloat16ENS1_7complexIfEEEEv12SSMParamsBwd)
        .other          _Z25selective_scan_bwd_kernelI32Selective_Scan_bwd_kernel_traitsILi32ELi8ELb0ELb1ELb0ELb0ELb0EN3c108BFloat16ENS1_7complexIfEEEEv12SSMParamsBwd,@"STO_CUDA_ENTRY STV_DEFAULT"
_Z25selective_scan_bwd_kernelI32Selective_Scan_bwd_kernel_traitsILi32ELi8ELb0ELb1ELb0ELb0ELb0EN3c108BFloat16ENS1_7complexIfEEEEv12SSMParamsBwd:
.text._Z25selective_scan_bwd_kernelI32Selective_Scan_bwd_kernel_traitsILi32ELi8ELb0ELb1ELb0ELb0ELb0EN3c108BFloat16ENS1_7complexIfEEEEv12SSMParamsBwd:
        /* <DEDUP_REMOVED lines=31> */
[----:B0-----:R-:W-:Y:S01]  /*01f0*/  HFMA2 R6, -RZ, RZ, 0, 0 ;  /* 0x00000000ff067431 */ /* 0x001fe200000001ff */
[----:B---3--:R-:W-:-:S06]  /*0200*/  IABS R2, R165 ;  /* 0x000000a500027213 */ /* 0x008fcc0000000000 */
        /* <DEDUP_REMOVED lines=11> */
[----:B------:R-:W4:-:S12]  /*02c0*/  LDC.64 R28, c[0x0][0x448] ;  /* 0x00011200ff1c7b82 */ /* 0x000f180000000a00 */
        /* <DEDUP_REMOVED lines=9> */
[----:B------:R-:W-:Y:S01]  /*0360*/  UIMAD UR6, UR18, UR9, UR5 ;  /* 0x00000009120672a4 */ /* 0x000fe2000f8e0205 */
[----:B------:R-:W-:Y:S02]  /*0370*/  ISETP.NE.U32.AND P0, PT, R16, RZ, PT ;  /* 0x000000ff1000720c */ /* 0x000fe40003f05070 */
[----:B------:R-:W-:Y:S02]  /*0380*/  @!P2 IADD3 R13, PT, PT, -R13, RZ, RZ ;  /* 0x000000ff0d0da210 */ /* 0x000fe40007ffe1ff */
[----:B------:R-:W-:Y:S02]  /*0390*/  @!P1 LOP3.LUT R13, RZ, R8, RZ, 0x33, !PT ;  /* 0x00000008ff0d9212 */ /* 0x000fe400078e33ff */
[----:B------:R-:W-:Y:S02]  /*03a0*/  MOV R2, UR4 ;  /* 0x0000000400027c02 */ /* 0x000fe40008000f00 */
[----:B------:R-:W-:-:S02]  /*03b0*/  SHF.R.S32.HI R11, RZ, 0x1f, R13 ;  /* 0x0000001fff0b7819 */ /* 0x000fc4000001140d */
        /* <DEDUP_REMOVED lines=8> */
[----:B------:R-:W-:Y:S01]  /*0440*/  IMAD R9, R13, R5, R0 ;  /* 0x000000050d097224 */ /* 0x000fe200078e0200 */
[----:B------:R-:W-:Y:S02]  /*0450*/  MOV R5, UR5 ;  /* 0x0000000500057c02 */ /* 0x000fe40008000f00 */
[----:B------:R-:W-:Y:S01]  /*0460*/  MOV R5, UR6 ;  /* 0x0000000600057c02 */ /* 0x000fe20008000f00 */
[----:B------:R-:W-:Y:S01]  /*0470*/  IMAD.WIDE.U32 R2, R165, UR10, R2 ;  /* 0x0000000aa5027c25 */ /* 0x000fe2000f8e0002 */
[----:B------:R-:W3:Y:S01]  /*0480*/  @P0 LDC R12, c[0x0][0x384] ;  /* 0x0000e100ff0c0b82 */ /* 0x000ee20000000800 */
[----:B------:R-:W-:Y:S01]  /*0490*/  IADD3 R9, PT, PT, R7, R9, RZ ;  /* 0x0000000907097210 */ /* 0x000fe20007ffe0ff */
[----:B------:R-:W4:Y:S01]  /*04a0*/  LDCU.64 UR6, c[0x0][0x498] ;  /* 0x00009300ff0677ac */ /* 0x000f220008000a00 */
[C---:B------:R-:W-:Y:S01]  /*04b0*/  IMAD.WIDE.U32 R4, R165.reuse, UR14, R4 ;  /* 0x0000000ea5047c25 */ /* 0x040fe2000f8e0004 */
[----:B------:R-:W-:Y:S02]  /*04c0*/  MOV R8, R6 ;  /* 0x0000000600087202 */ /* 0x000fe40000000f00 */
[----:B--2---:R-:W-:Y:S01]  /*04d0*/  SHF.R.U32.HI R0, RZ, 0x1, R19 ;  /* 0x00000001ff007819 */ /* 0x004fe20000011613 */
[C---:B------:R-:W-:Y:S01]  /*04e0*/  IMAD R17, R165.reuse, UR11, R3 ;  /* 0x0000000ba5117c24 */ /* 0x040fe2000f8e0203 */
[----:B------:R-:W-:Y:S01]  /*04f0*/  SHF.R.U64 R3, R18, 0x1, R19 ;  /* 0x0000000112037819 */ /* 0x000fe20000001213 */
[----:B------:R-:W-:Y:S01]  /*0500*/  IMAD R149, R165, UR15, R5 ;  /* 0x0000000fa5957c24 */ /* 0x000fe2000f8e0205 */
[----:B------:R-:W2:Y:S01]  /*0510*/  LDC.64 R18, c[0x0][0x4a0] ;  /* 0x00012800ff127b82 */ /* 0x000ea20000000a00 */
[----:B-1----:R-:W-:-:S04]  /*0520*/  IMAD.WIDE.U32 R6, R14, UR18, RZ ;  /* 0x000000120e067c25 */ /* 0x002fc8000f8e00ff */
[----:B------:R-:W-:-:S03]  /*0530*/  IMAD.WIDE.U32 R8, R3, UR18, R8 ;  /* 0x0000001203087c25 */ /* 0x000fc6000f8e0008 */
[----:B------:R-:W1:Y:S01]  /*0540*/  @P0 LDC R5, c[0x0][0x38c] ;  /* 0x0000e300ff050b82 */ /* 0x000e620000000800 */
[----:B------:R-:W-:Y:S02]  /*0550*/  IMAD R161, R0, UR18, RZ ;  /* 0x0000001200a17c24 */ /* 0x000fe4000f8e02ff */
[----:B------:R-:W-:Y:S01]  /*0560*/  IMAD R7, R15, UR18, R7 ;  /* 0x000000120f077c24 */ /* 0x000fe2000f8e0207 */
[C---:B------:R-:W-:Y:S01]  /*0570*/  LEA R163, P1, R8.reuse, R22, 0x3 ;  /* 0x0000001608a37211 */ /* 0x040fe200078218ff */
[-C--:B------:R-:W-:Y:S01]  /*0580*/  IMAD R0, R11, R20.reuse, RZ ;  /* 0x000000140b007224 */ /* 0x080fe200078e02ff */
[----:B------:R-:W-:Y:S01]  /*0590*/  IADD3 R161, PT, PT, R9, R161, RZ ;  /* 0x000000a109a17210 */ /* 0x000fe20007ffe0ff */
[C---:B------:R-:W-:Y:S02]  /*05a0*/  IMAD.WIDE.U32 R10, R13.reuse, R20, R6 ;  /* 0x000000140d0a7225 */ /* 0x040fe400078e0006 */
[----:B------:R-:W2:Y:S01]  /*05b0*/  @P0 LDC.64 R6, c[0x0][0x480] ;  /* 0x00012000ff060b82 */ /* 0x000ea20000000a00 */
[----:B------:R-:W-:Y:S01]  /*05c0*/  LEA.HI.X R161, R8, R23, R161, 0x3, P1 ;  /* 0x0000001708a17211 */ /* 0x000fe200008f1ca1 */
[----:B------:R-:W-:Y:S01]  /*05d0*/  IMAD R13, R13, R21, R0 ;  /* 0x000000150d0d7224 */ /* 0x000fe200078e0200 */
[----:B0-----:R-:W-:-:S05]  /*05e0*/  LEA R9, R25, 0xffffff00, 0x8 ;  /* 0xffffff0019097811 */ /* 0x001fca00078e40ff */
[----:B------:R-:W0:Y:S01]  /*05f0*/  LDC.64 R22, c[0x0][0x468] ;  /* 0x00011a00ff167b82 */ /* 0x000e220000000a00 */
[----:B----4-:R-:W-:Y:S02]  /*0600*/  UIMAD.WIDE.U32 UR4, UR18, UR6, URZ ;  /* 0x00000006120472a5 */ /* 0x010fe4000f8e00ff */
[----:B---3--:R-:W-:-:S05]  /*0610*/  @P0 IMAD R0, R12, UR18, R165 ;  /* 0x000000120c000c24 */ /* 0x008fca000f8e02a5 */
[----:B------:R-:W3:Y:S01]  /*0620*/  LDC.64 R20, c[0x0][0x4a8] ;  /* 0x00012a00ff147b82 */ /* 0x000ee20000000a00 */
[----:B------:R-:W-:Y:S01]  /*0630*/  LEA R3, R25, 0xfffffe00, 0x9 ;  /* 0xfffffe0019037811 */ /* 0x000fe200078e48ff */
[----:B------:R-:W-:Y:S01]  /*0640*/  UIMAD UR5, UR18, UR7, UR5 ;  /* 0x00000007120572a4 */ /* 0x000fe2000f8e0205 */
[----:B------:R-:W-:Y:S01]  /*0650*/  IADD3 R151, P2, PT, R9, R2, RZ ;  /* 0x0000000209977210 */ /* 0x000fe20007f5e0ff */
[----:B------:R-:W-:Y:S01]  /*0660*/  @P0 IMAD R0, R0, R25, RZ ;  /* 0x0000001900000224 */ /* 0x000fe200078e02ff */
[----:B------:R-:W-:Y:S02]  /*0670*/  IADD3 R2, PT, PT, R11, R13, RZ ;  /* 0x0000000d0b027210 */ /* 0x000fe40007ffe0ff */
[----:B------:R-:W-:Y:S01]  /*0680*/  IADD3 R10, P4, PT, R3, R10, RZ ;  /* 0x0000000a030a7210 */ /* 0x000fe20007f9e0ff */
[----:B-1----:R-:W-:Y:S01]  /*0690*/  @P0 IMAD R5, R0, R5, RZ ;  /* 0x0000000500050224 */ /* 0x002fe200078e02ff */
[----:B------:R-:W-:Y:S02]  /*06a0*/  ISETP.GE.AND P1, PT, R25, 0x1, PT ;  /* 0x000000011900780c */ /* 0x000fe40003f26270 */
[----:B------:R-:W-:Y:S01]  /*06b0*/  LEA.HI.X.SX32 R145, R3, R2, 0x1, P4 ;  /* 0x0000000203917211 */ /* 0x000fe200020f0eff */
[----:B--2---:R-:W-:Y:S01]  /*06c0*/  IMAD.WIDE.U32 R2, R165, R18, UR4 ;  /* 0x00000004a5027e25 */ /* 0x004fe2000f8e0012 */
[----:B------:R-:W-:-:S02]  /*06d0*/  SHF.R.S32.HI R0, RZ, 0x1f, R9 ;  /* 0x0000001fff007819 */ /* 0x000fc40000011409 */
[----:B------:R-:W-:Y:S01]  /*06e0*/  IADD3 R4, P3, PT, R9, R4, RZ ;  /* 0x0000000409047210 */ /* 0x000fe20007f7e0ff */
[----:B------:R-:W-:Y:S01]  /*06f0*/  IMAD R3, R165, R19, R3 ;  /* 0x00000013a5037224 */ /* 0x000fe200078e0203 */
[C---:B------:R-:W-:Y:S02]  /*0700*/  IADD3.X R8, PT, PT, R0.reuse, R17, RZ, P2, !PT ;  /* 0x0000001100087210 */ /* 0x040fe400017fe4ff */
[----:B------:R-:W-:Y:S02]  /*0710*/  LEA R152, P2, R151, R152, 0x1 ;  /* 0x0000009897987211 */ /* 0x000fe400078408ff */
[----:B------:R-:W-:Y:S02]  /*0720*/  CS2R R14, SRZ ;  /* 0x00000000000e7805 */ /* 0x000fe4000001ff00 */
[----:B------:R-:W-:Y:S01]  /*0730*/  IADD3 R2, P4, PT, R9, R2, RZ ;  /* 0x0000000209027210 */ /* 0x000fe20007f9e0ff */
[----:B------:R-:W-:Y:S01]  /*0740*/  @P0 IMAD.WIDE R14, R5, 0x10, R6 ;  /* 0x00000010050e0825 */ /* 0x000fe200078e0206 */
[----:B------:R-:W-:-:S02]  /*0750*/  IADD3.X R149, PT, PT, R0, R149, RZ, P3, !PT ;  /* 0x0000009500957210 */ /* 0x000fc40001ffe4ff */
[----:B------:R-:W-:Y:S01]  /*0760*/  LEA.HI.X R151, R151, R153, R8, 0x1, P2 ;  /* 0x0000009997977211 */ /* 0x000fe200010f0c08 */
[C---:B---3--:R-:W-:Y:S01]  /*0770*/  IMAD.WIDE.U32 R12, R165.reuse, R20, RZ ;  /* 0x00000014a50c7225 */ /* 0x048fe200078e00ff */
[----:B------:R-:W-:Y:S02]  /*0780*/  IADD3.X R146, PT, PT, R0, R3, RZ, P4, !PT ;  /* 0x0000000300927210 */ /* 0x000fe400027fe4ff */
[----:B0-----:R-:W-:Y:S02]  /*0790*/  LEA R150, P0, R4, R22, 0x1 ;  /* 0x0000001604967211 */ /* 0x001fe400078008ff */
[----:B------:R-:W-:Y:S02]  /*07a0*/  LEA R148, P2, R2, R26, 0x1 ;  /* 0x0000001a02947211 */ /* 0x000fe400078408ff */
[----:B------:R-:W-:Y:S01]  /*07b0*/  LEA R147, P3, R10, R28, 0x1 ;  /* 0x0000001c0a937211 */ /* 0x000fe200078608ff */
[----:B------:R-:W-:Y:S01]  /*07c0*/  IMAD R159, R165, R21, R13 ;  /* 0x00000015a59f7224 */ /* 0x000fe200078e020d */
[----:B------:R-:W-:-:S02]  /*07d0*/  LEA.HI.X R149, R4, R23, R149, 0x1, P0 ;  /* 0x0000001704957211 */ /* 0x000fc400000f0c95 */
[----:B------:R-:W-:Y:S02]  /*07e0*/  CS2R R156, SRZ ;  /* 0x00000000009c7805 */ /* 0x000fe4000001ff00 */
        /* <DEDUP_REMOVED lines=84> */
.L_x_15824:
        /* <DEDUP_REMOVED lines=26> */
[----:B--2---:R-:W2:Y:S01]  /*0ed0*/  @!P6 LDG.E.U16 R19, desc[UR16][R4.64] ;  /* 0x000000100413e981 */ /* 0x004ea2000c1e1500 */
        /* <DEDUP_REMOVED lines=16> */
[----:B0-----:R-:W-:-:S02]  /*0fe0*/  IADD3 R35, PT, PT, R106, 0x20, RZ ;  /* 0x000000206a237810 */ /* 0x001fc40007ffe0ff */
[C---:B------:R-:W-:Y:S02]  /*0ff0*/  IADD3 R37, PT, PT, R106.reuse, 0x40, RZ ;  /* 0x000000406a257810 */ /* 0x040fe40007ffe0ff */
[-C--:B------:R-:W-:Y:S02]  /*1000*/  LEA.HI.SX32 R35, R35, R106.reuse, 0x1b ;  /* 0x0000006a23237211 */ /* 0x080fe400078fdaff */
[-C--:B------:R-:W-:Y:S02]  /*1010*/  LEA.HI.SX32 R37, R37, R106.reuse, 0x1b ;  /* 0x0000006a25257211 */ /* 0x080fe400078fdaff */
[----:B------:R-:W-:Y:S02]  /*1020*/  LEA R102, R35, UR6, 0x1 ;  /* 0x0000000623667c11 */ /* 0x000fe4000f8e08ff */
[C---:B------:R-:W-:Y:S02]  /*1030*/  IADD3 R5, PT, PT, R106.reuse, 0x60, RZ ;  /* 0x000000606a057810 */ /* 0x040fe40007ffe0ff */
[----:B------:R-:W-:-:S02]  /*1040*/  LEA.HI.SX32 R104, R106, R106, 0x1b ;  /* 0x0000006a6a687211 */ /* 0x000fc400078fdaff */
[----:B------:R-:W-:Y:S02]  /*1050*/  LEA R100, R37, UR6, 0x1 ;  /* 0x0000000625647c11 */ /* 0x000fe4000f8e08ff */
[C---:B------:R-:W-:Y:S02]  /*1060*/  IADD3 R35, PT, PT, R106.reuse, 0x80, RZ ;  /* 0x000000806a237810 */ /* 0x040fe40007ffe0ff */
[C---:B------:R-:W-:Y:S02]  /*1070*/  IADD3 R37, PT, PT, R106.reuse, 0xa0, RZ ;  /* 0x000000a06a257810 */ /* 0x040fe40007ffe0ff */
[C---:B------:R-:W-:Y:S02]  /*1080*/  IADD3 R39, PT, PT, R106.reuse, 0xc0, RZ ;  /* 0x000000c06a277810 */ /* 0x040fe40007ffe0ff */
[----:B------:R-:W-:Y:S02]  /*1090*/  IADD3 R41, PT, PT, R106, 0xe0, RZ ;  /* 0x000000e06a297810 */ /* 0x000fe40007ffe0ff */
[----:B------:R-:W-:-:S02]  /*10a0*/  LEA.HI.SX32 R5, R5, R106, 0x1b ;  /* 0x0000006a05057211 */ /* 0x000fc400078fdaff */
[----:B------:R-:W-:Y:S02]  /*10b0*/  LEA R104, R104, UR6, 0x1 ;  /* 0x0000000668687c11 */ /* 0x000fe4000f8e08ff */
[-C--:B------:R-:W-:Y:S02]  /*10c0*/  LEA.HI.SX32 R35, R35, R106.reuse, 0x1b ;  /* 0x0000006a23237211 */ /* 0x080fe400078fdaff */
[-C--:B------:R-:W-:Y:S02]  /*10d0*/  LEA.HI.SX32 R37, R37, R106.reuse, 0x1b ;  /* 0x0000006a25257211 */ /* 0x080fe400078fdaff */
[----:B------:R-:W-:Y:S02]  /*10e0*/  SHF.L.U32 R4, R106, 0x3, RZ ;  /* 0x000000036a047819 */ /* 0x000fe400000006ff */
[-C--:B------:R-:W-:Y:S02]  /*10f0*/  LEA.HI.SX32 R39, R39, R106.reuse, 0x1b ;  /* 0x0000006a27277211 */ /* 0x080fe400078fdaff */
[----:B------:R-:W-:-:S02]  /*1100*/  LEA.HI.SX32 R41, R41, R106, 0x1b ;  /* 0x0000006a29297211 */ /* 0x000fc400078fdaff */
[----:B------:R-:W-:Y:S02]  /*1110*/  LEA R98, R5, UR6, 0x1 ;  /* 0x0000000605627c11 */ /* 0x000fe4000f8e08ff */
[----:B------:R-:W-:Y:S02]  /*1120*/  LEA R96, R35, UR6, 0x1 ;  /* 0x0000000623607c11 */ /* 0x000fe4000f8e08ff */
[----:B------:R-:W-:Y:S02]  /*1130*/  LEA R94, R37, UR6, 0x1 ;  /* 0x00000006255e7c11 */ /* 0x000fe4000f8e08ff */
[----:B------:R-:W-:Y:S02]  /*1140*/  LEA.HI.SX32 R88, R4, R4, 0x1b ;  /* 0x0000000404587211 */ /* 0x000fe400078fdaff */
[----:B------:R-:W-:Y:S02]  /*1150*/  LEA R92, R39, UR6, 0x1 ;  /* 0x00000006275c7c11 */ /* 0x000fe4000f8e08ff */
[----:B------:R-:W-:-:S02]  /*1160*/  LEA R90, R41, UR6, 0x1 ;  /* 0x00000006295a7c11 */ /* 0x000fc4000f8e08ff */
[----:B------:R-:W-:Y:S02]  /*1170*/  LEA R88, R88, UR6, 0x1 ;  /* 0x0000000658587c11 */ /* 0x000fe4000f8e08ff */
[----:B------:R-:W-:Y:S02]  /*1180*/  PRMT R5, RZ, 0x7610, R5 ;  /* 0x00007610ff057816 */ /* 0x000fe40000000005 */
        /* <DEDUP_REMOVED lines=152> */
[--C-:B------:R-:W-:Y:S01]  /*1b10*/  FADD.FTZ R72, R31, R158.reuse ;  /* 0x0000009e1f487221 */ /* 0x100fe20000010000 */
[--C-:B------:R-:W-:Y:S01]  /*1b20*/  FADD.FTZ R70, R7, R158.reuse ;  /* 0x0000009e07467221 */ /* 0x100fe20000010000 */
[--C-:B------:R-:W-:Y:S01]  /*1b30*/  FADD.FTZ R68, R33, R158.reuse ;  /* 0x0000009e21447221 */ /* 0x100fe20000010000 */
[--C-:B------:R-:W-:Y:S01]  /*1b40*/  FADD.FTZ R66, R35, R158.reuse ;  /* 0x0000009e23427221 */ /* 0x100fe20000010000 */
[--C-:B------:R-:W-:Y:S01]  /*1b50*/  FADD.FTZ R64, R37, R158.reuse ;  /* 0x0000009e25407221 */ /* 0x100fe20000010000 */
[----:B------:R-:W-:Y:S01]  /*1b60*/  FADD.FTZ R62, R39, R158 ;  /* 0x0000009e273e7221 */ /* 0x000fe20000010000 */
[----:B------:R-:W2:Y:S01]  /*1b70*/  LDC.64 R20, c[0x0][0x440] ;  /* 0x00011000ff147b82 */ /* 0x000ea20000000a00 */
[C-C-:B------:R-:W-:Y:S01]  /*1b80*/  IADD3 R57, PT, PT, R4.reuse, 0x1, R4.reuse ;  /* 0x0000000104397810 */ /* 0x140fe20007ffe004 */
[----:B------:R-:W-:Y:S01]  /*1b90*/  FADD.FTZ R77, R77, R77 ;  /* 0x0000004d4d4d7221 */ /* 0x000fe20000010000 */
[C-C-:B------:R-:W-:Y:S01]  /*1ba0*/  IADD3 R59, PT, PT, R4.reuse, 0x2, R4.reuse ;  /* 0x00000002043b7810 */ /* 0x140fe20007ffe004 */
[----:B------:R-:W3:Y:S01]  /*1bb0*/  LDCU UR8, c[0x0][0x394] ;  /* 0x00007280ff0877ac */ /* 0x000ee20008000800 */
[----:B------:R-:W-:-:S02]  /*1bc0*/  IADD3 R167, PT, PT, R4, 0x3, R4 ;  /* 0x0000000304a77810 */ /* 0x000fc40007ffe004 */
[C-C-:B------:R-:W-:Y:S01]  /*1bd0*/  IADD3 R169, PT, PT, R4.reuse, 0x4, R4.reuse ;  /* 0x0000000404a97810 */ /* 0x140fe20007ffe004 */
[----:B------:R-:W4:Y:S01]  /*1be0*/  LDC.64 R22, c[0x0][0x3c0] ;  /* 0x0000f000ff167b82 */ /* 0x000f220000000a00 */
[C-C-:B------:R-:W-:Y:S01]  /*1bf0*/  IADD3 R171, PT, PT, R4.reuse, 0x5, R4.reuse ;  /* 0x0000000504ab7810 */ /* 0x140fe20007ffe004 */
[----:B------:R-:W0:Y:S01]  /*1c00*/  LDCU UR9, c[0x0][0x38c] ;  /* 0x00007180ff0977ac */ /* 0x000e220008000800 */
[C-C-:B------:R-:W-:Y:S02]  /*1c10*/  IADD3 R173, PT, PT, R4.reuse, 0x6, R4.reuse ;  /* 0x0000000604ad7810 */ /* 0x140fe40007ffe004 */
[----:B------:R-:W-:Y:S01]  /*1c20*/  IADD3 R175, PT, PT, R4, 0x7, R4 ;  /* 0x0000000704af7810 */ /* 0x000fe20007ffe004 */
[----:B------:R-:W-:Y:S01]  /*1c30*/  UMOV UR4, URZ ;  /* 0x000000ff00047c82 */ /* 0x000fe20008000000 */
[C---:B------:R-:W-:Y:S01]  /*1c40*/  IADD3 R41, PT, PT, R106.reuse, 0x100, RZ ;  /* 0x000001006a297810 */ /* 0x040fe20007ffe0ff */
[----:B------:R-:W0:Y:S01]  /*1c50*/  LDC.64 R24, c[0x0][0x450] ;  /* 0x00011400ff187b82 */ /* 0x000e220000000a00 */
[----:B------:R-:W-:-:S02]  /*1c60*/  IADD3 R43, PT, PT, R106, 0x120, RZ ;  /* 0x000001206a2b7810 */ /* 0x000fc40007ffe0ff */
[C---:B------:R-:W-:Y:S02]  /*1c70*/  IADD3 R45, PT, PT, R106.reuse, 0x140, RZ ;  /* 0x000001406a2d7810 */ /* 0x040fe40007ffe0ff */
[----:B------:R-:W-:Y:S02]  /*1c80*/  IADD3 R47, PT, PT, R106, 0x160, RZ ;  /* 0x000001606a2f7810 */ /* 0x000fe40007ffe0ff */
        /* <DEDUP_REMOVED lines=9> */
[----:B------:R-:W-:Y:S02]  /*1d20*/  IADD3 R39, PT, PT, R2, 0xf, RZ ;  /* 0x0000000f02277810 */ /* 0x000fe40007ffe0ff */
[C---:B------:R-:W-:Y:S02]  /*1d30*/  IADD3 R49, PT, PT, R106.reuse, 0x180, RZ ;  /* 0x000001806a317810 */ /* 0x040fe40007ffe0ff */
[----:B------:R-:W-:-:S02]  /*1d40*/  IADD3 R51, PT, PT, R106, 0x1a0, RZ ;  /* 0x000001a06a337810 */ /* 0x000fc40007ffe0ff */
[C---:B------:R-:W-:Y:S02]  /*1d50*/  IADD3 R53, PT, PT, R106.reuse, 0x1c0, RZ ;  /* 0x000001c06a357810 */ /* 0x040fe40007ffe0ff */
[----:B------:R-:W-:Y:S02]  /*1d60*/  IADD3 R55, PT, PT, R106, 0x1e0, RZ ;  /* 0x000001e06a377810 */ /* 0x000fe40007ffe0ff */
[----:B------:R-:W-:Y:S02]  /*1d70*/  LEA R61, R61, -R65, 0x1 ;  /* 0x800000413d3d7211 */ /* 0x000fe400078e08ff */
        /* <DEDUP_REMOVED lines=19> */
[----:B------:R-:W-:Y:S02]  /*1eb0*/  LEA.HI.SX32 R47, R47, R106, 0x1b ;  /* 0x0000006a2f2f7211 */ /* 0x000fe400078fdaff */
[----:B------:R-:W-:-:S02]  /*1ec0*/  ISETP.NE.AND P4, PT, R144, 0x1, PT ;  /* 0x000000019000780c */ /* 0x000fc40003f85270 */
[-C--:B------:R-:W-:Y:S02]  /*1ed0*/  LEA.HI.SX32 R2, R49, R106.reuse, 0x1b ;  /* 0x0000006a31027211 */ /* 0x080fe400078fdaff */
[-C--:B------:R-:W-:Y:S02]  /*1ee0*/  LEA.HI.SX32 R46, R51, R106.reuse, 0x1b ;  /* 0x0000006a332e7211 */ /* 0x080fe400078fdaff */
[-C--:B------:R-:W-:Y:S02]  /*1ef0*/  LEA.HI.SX32 R3, R53, R106.reuse, 0x1b ;  /* 0x0000006a35037211 */ /* 0x080fe400078fdaff */
[----:B------:R-:W-:Y:S02]  /*1f00*/  LEA.HI.SX32 R44, R55, R106, 0x1b ;  /* 0x0000006a372c7211 */ /* 0x000fe400078fdaff */
[----:B------:R-:W-:Y:S02]  /*1f10*/  ISETP.GE.AND P0, PT, R142, R61, PT ;  /* 0x0000003d8e00720c */ /* 0x000fe40003f06270 */
[----:B------:R-:W-:-:S02]  /*1f20*/  LEA R59, R57, UR6, 0x1 ;  /* 0x00000006393b7c11 */ /* 0x000fc4000f8e08ff */
[----:B------:R-:W-:Y:S02]  /*1f30*/  LEA R51, R41, UR6, 0x1 ;  /* 0x0000000629337c11 */ /* 0x000fe4000f8e08ff */
[----:B------:R-:W-:Y:S02]  /*1f40*/  LEA R50, R43, UR6, 0x1 ;  /* 0x000000062b327c11 */ /* 0x000fe4000f8e08ff */
[----:B------:R-:W-:Y:S02]  /*1f50*/  LEA R49, R45, UR6, 0x1 ;  /* 0x000000062d317c11 */ /* 0x000fe4000f8e08ff */
[----:B------:R-:W-:Y:S02]  /*1f60*/  LEA R48, R47, UR6, 0x1 ;  /* 0x000000062f307c11 */ /* 0x000fe4000f8e08ff */
[----:B------:R-:W-:Y:S02]  /*1f70*/  LOP3.LUT R209, R16, 0x100, RZ, 0xc0, !PT ;  /* 0x0000010010d17812 */ /* 0x000fe400078ec0ff */
[----:B------:R-:W-:-:S02]  /*1f80*/  MOV R117, RZ ;  /* 0x000000ff00757202 */ /* 0x000fc40000000f00 */
[----:B------:R-:W-:Y:S02]  /*1f90*/  ISETP.EQ.AND P4, PT, R154, RZ, P4 ;  /* 0x000000ff9a00720c */ /* 0x000fe40002782270 */
[----:B------:R-:W-:Y:S02]  /*1fa0*/  IADD3 R60, PT, PT, R65, R154, RZ ;  /* 0x0000009a413c7210 */ /* 0x000fe40007ffe0ff */
[----:B------:R-:W-:Y:S02]  /*1fb0*/  LEA R58, R58, UR6, 0x1 ;  /* 0x000000063a3a7c11 */ /* 0x000fe4000f8e08ff */
[----:B------:R-:W-:Y:S02]  /*1fc0*/  LEA R57, R167, UR6, 0x1 ;  /* 0x00000006a7397c11 */ /* 0x000fe4000f8e08ff */
[----:B------:R-:W-:Y:S02]  /*1fd0*/  LEA R56, R56, UR6, 0x1 ;  /* 0x0000000638387c11 */ /* 0x000fe4000f8e08ff */
[----:B------:R-:W-:-:S02]  /*1fe0*/  LEA R55, R171, UR6, 0x1 ;  /* 0x00000006ab377c11 */ /* 0x000fc4000f8e08ff */
[----:B------:R-:W-:Y:S02]  /*1ff0*/  LEA R54, R54, UR6, 0x1 ;  /* 0x0000000636367c11 */ /* 0x000fe4000f8e08ff */
[----:B------:R-:W-:Y:S02]  /*2000*/  LEA R53, R175, UR6, 0x1 ;  /* 0x00000006af357c11 */ /* 0x000fe4000f8e08ff */
[----:B------:R-:W-:Y:S02]  /*2010*/  LEA R52, R52, UR6, 0x1 ;  /* 0x0000000634347c11 */ /* 0x000fe4000f8e08ff */
[----:B------:R-:W-:Y:S02]  /*2020*/  P2R R207, PR, RZ, 0x1 ;  /* 0x00000001ffcf7803 */ /* 0x000fe40000000000 */
        /* <DEDUP_REMOVED lines=11> */
[----:B01234-:R-:W-:-:S07]  /*20e0*/  LEA R36, R36, UR6, 0x1 ;  /* 0x0000000624247c11 */ /* 0x01ffce000f8e08ff */
.L_x_15823:
[----:B------:R-:W-:Y:S01]  /*20f0*/  HFMA2 R3, -RZ, RZ, 0, 0 ;  /* 0x00000000ff037431 */ /* 0x000fe200000001ff */
[----:B------:R-:W-:Y:S02]  /*2100*/  MOV R2, R142 ;  /* 0x0000008e00027202 */ /* 0x000fe40000000f00 */
[C---:B0-----:R-:W-:Y:S02]  /*2110*/  IADD3 R4, PT, PT, R112.reuse, 0x20, RZ ;  /* 0x0000002070047810 */ /* 0x041fe40007ffe0ff */
[-C--:B------:R-:W-:Y:S02]  /*2120*/  ISETP.GE.AND P0, PT, R112, R61.reuse, PT ;  /* 0x0000003d7000720c */ /* 0x080fe40003f06270 */
[----:B------:R-:W-:Y:S02]  /*2130*/  ISETP.GE.AND P1, PT, R4, R61, PT ;  /* 0x0000003d0400720c */ /* 0x000fe40003f26270 */
[----:B------:R-:W-:Y:S01]  /*2140*/  IADD3 R4, PT, PT, R112, 0x40, RZ ;  /* 0x0000004070047810 */ /* 0x000fe20007ffe0ff */
[----:B------:R-:W-:Y:S01]  /*2150*/  IMAD.WIDE.U32 R2, R22, UR4, R2 ;  /* 0x0000000416027c25 */ /* 0x000fe2000f8e0002 */
[----:B------:R-:W-:-:S02]  /*2160*/  IADD3 R32, PT, PT, R112, 0x80, RZ ;  /* 0x0000008070207810 */ /* 0x000fc40007ffe0ff */
[----:B------:R-:W-:Y:S01]  /*2170*/  ISETP.GE.AND P2, PT, R4, R61, PT ;  /* 0x0000003d0400720c */ /* 0x000fe20003f46270 */
[----:B------:R-:W-:Y:S01]  /*2180*/  IMAD R3, R23, UR4, R3 ;  /* 0x0000000417037c24 */ /* 0x000fe2000f8e0203 */
[----:B------:R-:W-:Y:S02]  /*2190*/  LEA R6, P5, R2, R147, 0x1 ;  /* 0x0000009302067211 */ /* 0x000fe400078a08ff */
[----:B------:R-:W-:Y:S02]  /*21a0*/  IADD3 R30, PT, PT, R112, 0x60, RZ ;  /* 0x00000060701e7810 */ /* 0x000fe40007ffe0ff */
[----:B------:R-:W-:Y:S02]  /*21b0*/  PRMT R35, RZ, 0x7610, R35 ;  /* 0x00007610ff237816 */ /* 0x000fe40000000023 */
[----:B------:R-:W-:Y:S02]  /*21c0*/  LEA.HI.X R7, R2, R145, R3, 0x1, P5 ;  /* 0x0000009102077211 */ /* 0x000fe400028f0c03 */
[----:B------:R-:W-:-:S02]  /*21d0*/  ISETP.GE.AND P5, PT, R32, R61, PT ;  /* 0x0000003d2000720c */ /* 0x000fc40003fa6270 */
[----:B------:R-:W-:Y:S01]  /*21e0*/  IADD3 R2, PT, PT, R112, 0xa0, RZ ;  /* 0x000000a070027810 */ /* 0x000fe20007ffe0ff */
[----:B--2---:R-:W2:Y:S01]  /*21f0*/  @!P0 LDG.E.U16 R35, desc[UR16][R6.64+0x40] ;  /* 0x0000401006238981 */ /* 0x004ea2000c1e1500 */
[-C--:B------:R-:W-:Y:S02]  /*2200*/  ISETP.GE.AND P3, PT, R30, R61.reuse, PT ;  /* 0x0000003d1e00720c */ /* 0x080fe40003f66270 */
[----:B------:R-:W-:Y:S02]  /*2210*/  PRMT R169, RZ, 0x7610, R169 ;  /* 0x00007610ffa97816 */ /* 0x000fe400000000a9 */
[----:B------:R-:W-:Y:S02]  /*2220*/  PRMT R167, RZ, 0x7610, R167 ;  /* 0x00007610ffa77816 */ /* 0x000fe400000000a7 */
[----:B------:R-:W-:Y:S02]  /*2230*/  ISETP.GE.AND P0, PT, R2, R61, PT ;  /* 0x0000003d0200720c */ /* 0x000fe40003f06270 */
[C---:B------:R-:W-:Y:S01]  /*2240*/  IADD3 R2, PT, PT, R112.reuse, 0xe0, RZ ;  /* 0x000000e070027810 */ /* 0x040fe20007ffe0ff */
[----:B------:R-:W3:Y:S01]  /*2250*/  @!P2 LDG.E.U16 R169, desc[UR16][R6.64+0xc0] ;  /* 0x0000c01006a9a981 */ /* 0x000ee2000c1e1500 */
[----:B------:R-:W-:-:S02]  /*2260*/  IADD3 R4, PT, PT, R112, 0xc0, RZ ;  /* 0x000000c070047810 */ /* 0x000fc40007ffe0ff */
[----:B------:R-:W-:Y:S01]  /*2270*/  PRMT R173, RZ, 0x7610, R173 ;  /* 0x00007610ffad7816 */ /* 0x000fe200000000ad */
[----:B----4-:R-:W4:Y:S01]  /*2280*/  @!P1 LDG.E.U16 R167, desc[UR16][R6.64+0x80] ;  /* 0x0000801006a79981 */ /* 0x010f22000c1e1500 */
[----:B------:R-:W-:Y:S02]  /*2290*/  PRMT R171, RZ, 0x7610, R171 ;  /* 0x00007610ffab7816 */ /* 0x000fe400000000ab */
[-C--:B------:R-:W-:Y:S02]  /*22a0*/  ISETP.GE.AND P2, PT, R2, R61.reuse, PT ;  /* 0x0000003d0200720c */ /* 0x080fe40003f46270 */
[----:B------:R-:W-:Y:S01]  /*22b0*/  ISETP.GE.AND P1, PT, R4, R61, PT ;  /* 0x0000003d0400720c */ /* 0x000fe20003f26270 */
[----:B------:R-:W5:Y:S01]  /*22c0*/  @!P5 LDG.E.U16 R173, desc[UR16][R6.64+0x140] ;  /* 0x0001401006add981 */ /* 0x000f62000c1e1500 */
[C---:B------:R-:W-:Y:S02]  /*22d0*/  IADD3 R2, PT, PT, R112.reuse, 0x120, RZ ;  /* 0x0000012070027810 */ /* 0x040fe40007ffe0ff */
[----:B------:R-:W-:Y:S01]  /*22e0*/  IADD3 R4, PT, PT, R112, 0x100, RZ ;  /* 0x0000010070047810 */ /* 0x000fe20007ffe0ff */
[----:B------:R-:W5:Y:S01]  /*22f0*/  @!P3 LDG.E.U16 R171, desc[UR16][R6.64+0x100] ;  /* 0x0001001006abb981 */ /* 0x000f62000c1e1500 */
[----:B------:R-:W-:-:S02]  /*2300*/  PRMT R175, RZ, 0x7610, R175 ;  /* 0x00007610ffaf7816 */ /* 0x000fc400000000af */
[-C--:B------:R-:W-:Y:S02]  /*2310*/  ISETP.GE.AND P5, PT, R2, R61.reuse, PT ;  /* 0x0000003d0200720c */ /* 0x080fe40003fa6270 */
[----:B------:R-:W-:Y:S02]  /*2320*/  ISETP.NE.AND P6, PT, R207, RZ, PT ;  /* 0x000000ffcf00720c */ /* 0x000fe40003fc5270 */
[----:B------:R-:W-:Y:S01]  /*2330*/  ISETP.GE.AND P3, PT, R4, R61, PT ;  /* 0x0000003d0400720c */ /* 0x000fe20003f66270 */
[----:B------:R-:W5:Y:S01]  /*2340*/  @!P0 LDG.E.U16 R175, desc[UR16][R6.64+0x180] ;  /* 0x0001801006af8981 */ /* 0x000f62000c1e1500 */
[----:B------:R-:W-:Y:S02]  /*2350*/  IADD3 R2, PT, PT, R112, 0x140, RZ ;  /* 0x0000014070027810 */ /* 0x000fe40007ffe0ff */
[----:B------:R-:W-:Y:S02]  /*2360*/  PRMT R32, RZ, 0x7610, R32 ;  /* 0x00007610ff207816 */ /* 0x000fe40000000020 */
[----:B------:R-:W-:-:S02]  /*2370*/  PRMT R177, RZ, 0x7610, R177 ;  /* 0x00007610ffb17816 */ /* 0x000fc400000000b1 */
[----:B------:R-:W-:Y:S02]  /*2380*/  ISETP.GE.AND P0, PT, R2, R61, PT ;  /* 0x0000003d0200720c */ /* 0x000fe40003f06270 */
[C---:B------:R-:W-:Y:S01]  /*2390*/  IADD3 R2, PT, PT, R112.reuse, 0x180, RZ ;  /* 0x0000018070027810 */ /* 0x040fe20007ffe0ff */
[----:B------:R-:W5:Y:S01]  /*23a0*/  @!P2 LDG.E.U16 R32, desc[UR16][R6.64+0x200] ;  /* 0x000200100620a981 */ /* 0x000f62000c1e1500 */
[----:B------:R-:W-:Y:S02]  /*23b0*/  IADD3 R4, PT, PT, R112, 0x160, RZ ;  /* 0x0000016070047810 */ /* 0x000fe40007ffe0ff */
[----:B------:R-:W-:Y:S01]  /*23c0*/  PRMT R179, RZ, 0x7610, R179 ;  /* 0x00007610ffb37816 */ /* 0x000fe200000000b3 */
[----:B------:R-:W5:Y:S01]  /*23d0*/  @!P1 LDG.E.U16 R177, desc[UR16][R6.64+0x1c0] ;  /* 0x0001c01006b19981 */ /* 0x000f62000c1e1500 */
[----:B------:R-:W-:Y:S02]  /*23e0*/  PRMT R33, RZ, 0x7610, R33 ;  /* 0x00007610ff217816 */ /* 0x000fe40000000021 */
[----:B------:R-:W-:-:S02]  /*23f0*/  PRMT R34, RZ, 0x7610, R34 ;  /* 0x00007610ff227816 */ /* 0x000fc40000000022 */
[-C--:B------:R-:W-:Y:S01]  /*2400*/  ISETP.GE.AND P2, PT, R2, R61.reuse, PT ;  /* 0x0000003d0200720c */ /* 0x080fe20003f46270 */
[----:B------:R-:W5:Y:S01]  /*2410*/  @!P3 LDG.E.U16 R179, desc[UR16][R6.64+0x240] ;  /* 0x0002401006b3b981 */ /* 0x000f62000c1e1500 */
[-C--:B------:R-:W-:Y:S02]  /*2420*/  ISETP.GE.AND P1, PT, R4, R61.reuse, PT ;  /* 0x0000003d0400720c */ /* 0x080fe40003f26270 */
[C---:B------:R-:W-:Y:S01]  /*2430*/  IADD3 R2, PT, PT, R112.reuse, 0x1a0, RZ ;  /* 0x000001a070027810 */ /* 0x040fe20007ffe0ff */
[----:B------:R-:W2:Y:S01]  /*2440*/  @!P6 LDG.E.U16 R33, desc[UR16][R6.64] ;  /* 0x000000100621e981 */ /* 0x000ea2000c1e1500 */
[----:B------:R-:W-:Y:S02]  /*2450*/  IADD3 R4, PT, PT, R112, 0x1c0, RZ ;  /* 0x000001c070047810 */ /* 0x000fe40007ffe0ff */
[-C--:B------:R-:W-:Y:S01]  /*2460*/  ISETP.GE.AND P3, PT, R2, R61.reuse, PT ;  /* 0x0000003d0200720c */ /* 0x080fe20003f66270 */
[----:B------:R-:W5:Y:S01]  /*2470*/  @!P5 LDG.E.U16 R34, desc[UR16][R6.64+0x280] ;  /* 0x000280100622d981 */ /* 0x000f62000c1e1500 */
[----:B------:R-:W-:-:S02]  /*2480*/  ISETP.GE.AND P5, PT, R4, R61, PT ;  /* 0x0000003d0400720c */ /* 0x000fc40003fa6270 */
        /* <DEDUP_REMOVED lines=9> */
[----:B------:R-:W5:Y:S01]  /*2520*/  @!P5 LDG.E.U16 R185, desc[UR16][R6.64+0x3c0] ;  /* 0x0003c01006b9d981 */ /* 0x000f62000c1e1500 */
[----:B------:R-:W-:-:S02]  /*2530*/  MOV R2, R10 ;  /* 0x0000000a00027202 */ /* 0x000fc40000000f00 */
[----:B------:R-:W-:-:S03]  /*2540*/  MOV R3, R155 ;  /* 0x0000009b00037202 */ /* 0x000fc60000000f00 */
[----:B------:R-:W-:-:S04]  /*2550*/  IMAD.WIDE.U32 R2, R18, UR4, R2 ;  /* 0x0000000412027c25 */ /* 0x000fc8000f8e0002 */
[----:B------:R-:W-:Y:S01]  /*2560*/  IMAD R3, R19, UR4, R3 ;  /* 0x0000000413037c24 */ /* 0x000fe2000f8e0203 */
[----:B------:R-:W-:-:S04]  /*2570*/  LEA R30, P0, R2, R20, 0x3 ;  /* 0x00000014021e7211 */ /* 0x000fc800078018ff */
[----:B------:R-:W-:-:S06]  /*2580*/  LEA.HI.X R31, R2, R21, R3, 0x3, P0 ;  /* 0x00000015021f7211 */ /* 0x000fcc00000f1c03 */
[----:B------:R-:W5:Y:S01]  /*2590*/  LDG.E.64 R30, desc[UR16][R30.64] ;  /* 0x000000101e1e7981 */ /* 0x000f62000c1e1b00 */
[----:B------:R-:W-:Y:S02]  /*25a0*/  MOV R2, R8 ;  /* 0x0000000800027202 */ /* 0x000fe40000000f00 */
[----:B------:R-:W-:-:S03]  /*25b0*/  MOV R3, R153 ;  /* 0x0000009900037202 */ /* 0x000fc60000000f00 */
[----:B------:R-:W-:-:S04]  /*25c0*/  IMAD.WIDE.U32 R2, R26, UR4, R2 ;  /* 0x000000041a027c25 */ /* 0x000fc8000f8e0002 */
[----:B------:R-:W-:Y:S01]  /*25d0*/  IMAD R3, R27, UR4, R3 ;  /* 0x000000041b037c24 */ /* 0x000fe2000f8e0203 */
[----:B------:R-:W-:-:S04]  /*25e0*/  LEA R4, P0, R2, R24, 0x3 ;  /* 0x0000001802047211 */ /* 0x000fc800078018ff */
[----:B------:R-:W-:Y:S01]  /*25f0*/  LEA.HI.X R5, R2, R25, R3, 0x3, P0 ;  /* 0x0000001902057211 */ /* 0x000fe200000f1c03 */
[----:B--2---:R-:W-:Y:S04]  /*2600*/  STS.U16 [R104], R33 ;  /* 0x0000002168007388 */ /* 0x004fe80000000400 */
[----:B------:R-:W-:Y:S04]  /*2610*/  STS.U16 [R102+0x40], R35 ;  /* 0x0000402366007388 */ /* 0x000fe80000000400 */
        /* <DEDUP_REMOVED lines=15> */
[----:B------:R-:W3:Y:S01]  /*2710*/  LDG.E.64 R4, desc[UR16][R4.64] ;  /* 0x0000001004047981 */ /* 0x000ee2000c1e1b00 */
[-C--:B------:R-:W-:Y:S01]  /*2720*/  FMUL.FTZ R2, R76, R31.reuse ;  /* 0x0000001f4c027220 */ /* 0x080fe20000410000 */
[----:B------:R-:W-:Y:S01]  /*2730*/  FMUL.FTZ R3, R30, 1.4426950216293334961 ;  /* 0x3fb8aa3b1e037820 */ /* 0x000fe20000410000 */
[-C--:B------:R-:W-:Y:S01]  /*2740*/  FMUL.FTZ R7, R74, R31.reuse ;  /* 0x0000001f4a077220 */ /* 0x080fe20000410000 */
[----:B0-----:R-:W-:Y:S01]  /*2750*/  FMUL.FTZ R34, R72, R31 ;  /* 0x0000001f48227220 */ /* 0x001fe20000410000 */
[----:B------:R-:W-:Y:S01]  /*2760*/  FMUL.RZ R35, R2, 0.15915493667125701904 ;  /* 0x3e22f98302237820 */ /* 0x000fe2000040c000 */
[----:B------:R-:W-:Y:S01]  /*2770*/  FMUL.FTZ R2, R76, R3 ;  /* 0x000000034c027220 */ /* 0x000fe20000410000 */
[----:B-1----:R-:W-:Y:S01]  /*2780*/  FMUL.RZ R162, R7, 0.15915493667125701904 ;  /* 0x3e22f98307a27820 */ /* 0x002fe2000040c000 */
[----:B--2---:R-:W-:Y:S01]  /*2790*/  FMUL.RZ R164, R34, 0.15915493667125701904 ;  /* 0x3e22f98322a47820 */ /* 0x004fe2000040c000 */
[----:B------:R-:W-:Y:S01]  /*27a0*/  MUFU.SIN R6, R35 ;  /* 0x0000002300067308 */ /* 0x000fe20000000400 */
[----:B------:R-:W0:Y:S01]  /*27b0*/  LDS.U16 R195, [R52] ;  /* 0x0000000034c37984 */ /* 0x000e220000000400 */
[----:B------:R-:W1:Y:S03]  /*27c0*/  S2UR UR7, SR_CgaCtaId ;  /* 0x00000000000779c3 */ /* 0x000e660000008800 */
[----:B------:R-:W-:Y:S03]  /*27d0*/  LDS.U16 R193, [R58+0x4] ;  /* 0x000004003ac17984 */ /* 0x000fe60000000400 */
[----:B------:R-:W-:Y:S01]  /*27e0*/  MUFU.COS R32, R35 ;  /* 0x0000002300207308 */ /* 0x000fe20000000000 */
[----:B------:R-:W-:Y:S04]  /*27f0*/  LDS.U16 R191, [R57+0x6] ;  /* 0x0000060039bf7984 */ /* 0x000fe80000000400 */
[----:B------:R-:W-:Y:S03]  /*2800*/  LDS.U16 R189, [R56+0x8] ;  /* 0x0000080038bd7984 */ /* 0x000fe60000000400 */
[----:B------:R2:W-:Y:S01]  /*2810*/  MUFU.EX2 R33, R2 ;  /* 0x0000000200217308 */ /* 0x0005e20000000800 */
[----:B------:R-:W-:Y:S04]  /*2820*/  LDS.U16 R187, [R55+0xa] ;  /* 0x00000a0037bb7984 */ /* 0x000fe80000000400 */
[----:B------:R-:W-:Y:S03]  /*2830*/  LDS.U16 R185, [R54+0xc] ;  /* 0x00000c0036b97984 */ /* 0x000fe60000000400 */
[----:B------:R-:W-:Y:S01]  /*2840*/  MUFU.SIN R200, R162 ;  /* 0x000000a200c87308 */ /* 0x000fe20000000400 */
[----:B--2---:R-:W-:Y:S01]  /*2850*/  FMUL.FTZ R2, R70, R31 ;  /* 0x0000001f46027220 */ /* 0x004fe20000410000 */
[----:B------:R-:W-:Y:S04]  /*2860*/  LDS.U16 R183, [R53+0xe] ;  /* 0x00000e0035b77984 */ /* 0x000fe80000000400 */
[----:B------:R-:W-:Y:S02]  /*2870*/  LDS.U16 R181, [R43+0x10] ;  /* 0x000010002bb57984 */ /* 0x000fe40000000400 */
[----:B------:R2:W-:Y:S01]  /*2880*/  MUFU.COS R202, R162 ;  /* 0x000000a200ca7308 */ /* 0x0005e20000000000 */
[----:B------:R-:W-:Y:S01]  /*2890*/  FMUL.RZ R166, R2, 0.15915493667125701904 ;  /* 0x3e22f98302a67820 */ /* 0x000fe2000040c000 */
[----:B------:R-:W-:Y:S01]  /*28a0*/  FMUL.FTZ R2, R70, R3 ;  /* 0x0000000346027220 */ /* 0x000fe20000410000 */
[----:B------:R-:W-:Y:S04]  /*28b0*/  LDS.U16 R179, [R42+0x12] ;  /* 0x000012002ab37984 */ /* 0x000fe80000000400 */
[----:B------:R-:W-:Y:S01]  /*28c0*/  LDS.U16 R177, [R41+0x14] ;  /* 0x0000140029b17984 */ /* 0x000fe20000000400 */
[----:B------:R-:W-:Y:S01]  /*28d0*/  MUFU.SIN R35, R164 ;  /* 0x000000a400237308 */ /* 0x000fe20000000400 */
[----:B--2---:R-:W-:-:S07]  /*28e0*/  FMUL.FTZ R162, R68, R31 ;  /* 0x0000001f44a27220 */ /* 0x004fce0000410000 */
[----:B------:R2:W-:Y:S01]  /*28f0*/  MUFU.COS R199, R164 ;  /* 0x000000a400c77308 */ /* 0x0005e20000000000 */
[----:B------:R-:W-:Y:S01]  /*2900*/  FMUL.RZ R168, R162, 0.15915493667125701904 ;  /* 0x3e22f983a2a87820 */ /* 0x000fe2000040c000 */
[----:B------:R-:W-:Y:S01]  /*2910*/  FMUL.FTZ R162, R68, R3 ;  /* 0x0000000344a27220 */ /* 0x000fe20000410000 */
[----:B--2---:R-:W-:-:S04]  /*2920*/  FMUL.FTZ R164, R66, R31 ;  /* 0x0000001f42a47220 */ /* 0x004fc80000410000 */
[----:B------:R-:W-:Y:S01]  /*2930*/  FMUL.RZ R170, R164, 0.15915493667125701904 ;  /* 0x3e22f983a4aa7820 */ /* 0x000fe2000040c000 */
[-C--:B------:R-:W-:Y:S01]  /*2940*/  FMUL.FTZ R164, R66, R3.reuse ;  /* 0x0000000342a47220 */ /* 0x080fe20000410000 */
[----:B------:R-:W-:Y:S08]  /*2950*/  MUFU.SIN R167, R166 ;  /* 0x000000a600a77308 */ /* 0x000ff00000000400 */
[----:B------:R-:W2:Y:S08]  /*2960*/  MUFU.EX2 R2, R2 ;  /* 0x0000000200027308 */ /* 0x000eb00000000800 */
[----:B------:R-:W-:Y:S08]  /*2970*/  MUFU.SIN R169, R168 ;  /* 0x000000a800a97308 */ /* 0x000ff00000000400 */
[----:B------:R-:W-:Y:S08]  /*2980*/  MUFU.COS R171, R168 ;  /* 0x000000a800ab7308 */ /* 0x000ff00000000000 */
[----:B------:R-:W4:Y:S08]  /*2990*/  MUFU.EX2 R162, R162 ;  /* 0x000000a200a27308 */ /* 0x000f300000000800 */
[----:B------:R-:W-:Y:S08]  /*29a0*/  MUFU.SIN R173, R170 ;  /* 0x000000aa00ad7308 */ /* 0x000ff00000000400 */
[----:B------:R-:W-:Y:S08]  /*29b0*/  MUFU.COS R175, R170 ;  /* 0x000000aa00af7308 */ /* 0x000ff00000000000 */
[----:B------:R-:W5:Y:S01]  /*29c0*/  MUFU.EX2 R164, R164 ;  /* 0x000000a400a47308 */ /* 0x000f620000000800 */
[-C--:B------:R-:W-:Y:S01]  /*29d0*/  FMUL.FTZ R34, R72, R3.reuse ;  /* 0x0000000348227220 */ /* 0x080fe20000410000 */
[----:B------:R-:W-:Y:S01]  /*29e0*/  FMUL.FTZ R7, R74, R3 ;  /* 0x000000034a077220 */ /* 0x000fe20000410000 */
[----:B--2---:R-:W-:Y:S01]  /*29f0*/  FMUL.FTZ R196, R2, R167 ;  /* 0x000000a702c47220 */ /* 0x004fe20000410000 */
[C---:B----4-:R-:W-:Y:S01]  /*2a00*/  FMUL.FTZ R194, R162.reuse, R171 ;  /* 0x000000aba2c27220 */ /* 0x050fe20000410000 */
[----:B------:R-:W-:Y:S01]  /*2a10*/  FMUL.FTZ R192, R162, R169 ;  /* 0x000000a9a2c07220 */ /* 0x000fe20000410000 */
[----:B------:R-:W-:Y:S02]  /*2a20*/  LDS.U16 R171, [R38+0x1a] ;  /* 0x00001a0026ab7984 */ /* 0x000fe40000000400 */
[----:B------:R-:W2:Y:S02]  /*2a30*/  MUFU.EX2 R34, R34 ;  /* 0x0000002200227308 */ /* 0x000ea40000000800 */
[----:B------:R-:W4:Y:S04]  /*2a40*/  LDS.U16 R162, [R59+0x2] ;  /* 0x000002003ba27984 */ /* 0x000f280000000400 */
[----:B------:R-:W-:Y:S01]  /*2a50*/  LDS.U16 R169, [R37+0x1c] ;  /* 0x00001c0025a97984 */ /* 0x000fe20000000400 */
[C---:B-----5:R-:W-:Y:S01]  /*2a60*/  FMUL.FTZ R190, R164.reuse, R175 ;  /* 0x000000afa4be7220 */ /* 0x060fe20000410000 */
[----:B------:R-:W-:-:S02]  /*2a70*/  FMUL.FTZ R188, R164, R173 ;  /* 0x000000ada4bc7220 */ /* 0x000fc40000410000 */
[----:B------:R-:W5:Y:S04]  /*2a80*/  LDS.U16 R175, [R40+0x16] ;  /* 0x0000160028af7984 */ /* 0x000f680000000400 */
[----:B------:R-:W5:Y:S04]  /*2a90*/  LDS.U16 R173, [R39+0x18] ;  /* 0x0000180027ad7984 */ /* 0x000f680000000400 */
[----:B------:R-:W5:Y:S01]  /*2aa0*/  LDS.U16 R167, [R36+0x1e] ;  /* 0x00001e0024a77984 */ /* 0x000f620000000400 */
[----:B------:R-:W1:Y:S08]  /*2ab0*/  MUFU.EX2 R7, R7 ;  /* 0x0000000700077308 */ /* 0x000e700000000800 */
[----:B------:R0:W4:Y:S01]  /*2ac0*/  MUFU.COS R197, R166 ;  /* 0x000000a600c57308 */ /* 0x0001220000000000 */
[C---:B--2---:R-:W-:Y:S01]  /*2ad0*/  FMUL.FTZ R199, R34.reuse, R199 ;  /* 0x000000c722c77220 */ /* 0x044fe20000410000 */
[----:B------:R-:W-:Y:S01]  /*2ae0*/  FMUL.FTZ R198, R34, R35 ;  /* 0x0000002322c67220 */ /* 0x000fe20000410000 */
[C---:B------:R-:W-:Y:S01]  /*2af0*/  FMUL.FTZ R168, R62.reuse, R3 ;  /* 0x000000033ea87220 */ /* 0x040fe20000410000 */
[----:B------:R-:W-:Y:S01]  /*2b00*/  FMUL.FTZ R34, R62, R31 ;  /* 0x0000001f3e227220 */ /* 0x000fe20000410000 */
[C---:B0-----:R-:W-:Y:S01]  /*2b10*/  FMUL.FTZ R166, R64.reuse, R3 ;  /* 0x0000000340a67220 */ /* 0x041fe20000410000 */
[----:B------:R-:W-:-:S02]  /*2b20*/  FMUL.FTZ R3, R64, R31 ;  /* 0x0000001f40037220 */ /* 0x000fc40000410000 */
[----:B------:R-:W-:Y:S02]  /*2b30*/  FMUL.RZ R34, R34, 0.15915493667125701904 ;  /* 0x3e22f98322227820 */ /* 0x000fe4000040c000 */
[----:B------:R-:W-:Y:S01]  /*2b40*/  FMUL.RZ R172, R3, 0.15915493667125701904 ;  /* 0x3e22f98303ac7820 */ /* 0x000fe2000040c000 */
[----:B------:R-:W-:Y:S01]  /*2b50*/  MUFU.EX2 R168, R168 ;  /* 0x000000a800a87308 */ /* 0x000fe20000000800 */
[C---:B-1----:R-:W-:Y:S01]  /*2b60*/  FMUL.FTZ R202, R7.reuse, R202 ;  /* 0x000000ca07ca7220 */ /* 0x042fe20000410000 */
[----:B------:R-:W-:Y:S01]  /*2b70*/  FMUL.FTZ R200, R7, R200 ;  /* 0x000000c807c87220 */ /* 0x000fe20000410000 */
[----:B----4-:R-:W-:Y:S01]  /*2b80*/  FMUL.FTZ R197, R2, R197 ;  /* 0x000000c502c57220 */ /* 0x010fe20000410000 */
[----:B------:R-:W-:Y:S01]  /*2b90*/  UMOV UR6, 0x400 ;  /* 0x0000040000067882 */ /* 0x000fe20000000000 */
[C---:B------:R-:W-:Y:S02]  /*2ba0*/  ISETP.NE.AND P1, PT, R154.reuse, RZ, PT ;  /* 0x000000ff9a00720c */ /* 0x040fe40003f25270 */
[----:B------:R-:W-:Y:S01]  /*2bb0*/  IADD3 R2, PT, PT, R209, UR4, RZ ;  /* 0x00000004d1027c10 */ /* 0x000fe2000fffe0ff */
[----:B------:R-:W0:Y:S01]  /*2bc0*/  MUFU.COS R201, R34 ;  /* 0x0000002200c97308 */ /* 0x000e220000000000 */
[----:B------:R-:W-:Y:S01]  /*2bd0*/  ULEA UR6, UR7, UR6, 0x18 ;  /* 0x0000000607067291 */ /* 0x000fe2000f8ec0ff */
[----:B------:R-:W-:-:S02]  /*2be0*/  ISETP.NE.AND P0, PT, R154, 0x1f, PT ;  /* 0x0000001f9a00780c */ /* 0x000fc40003f05270 */
[----:B------:R-:W-:-:S04]  /*2bf0*/  SEL R2, R2, R143, !P1 ;  /* 0x0000008f02027207 */ /* 0x000fc80004800000 */
[----:B------:R-:W-:Y:S01]  /*2c00*/  MUFU.EX2 R166, R166 ;  /* 0x000000a600a67308 */ /* 0x000fe20000000800 */
[----:B------:R-:W-:-:S07]  /*2c10*/  FMUL.FTZ R32, R33, R32 ;  /* 0x0000002021207220 */ /* 0x000fce0000410000 */
[----:B------:R-:W1:Y:S08]  /*2c20*/  MUFU.SIN R3, R172 ;  /* 0x000000ac00037308 */ /* 0x000e700000000400 */
[----:B------:R-:W2:Y:S08]  /*2c30*/  MUFU.COS R7, R172 ;  /* 0x000000ac00077308 */ /* 0x000eb00000000000 */
[----:B------:R-:W4:Y:S01]  /*2c40*/  MUFU.SIN R35, R34 ;  /* 0x0000002200237308 */ /* 0x000f220000000400 */
[----:B------:R-:W-:Y:S01]  /*2c50*/  FMUL.FTZ R33, R33, R6 ;  /* 0x0000000621217220 */ /* 0x000fe20000410000 */
[----:B------:R-:W-:Y:S01]  /*2c60*/  LEA R2, R2, UR6, 0x3 ;  /* 0x0000000602027c11 */ /* 0x000fe2000f8e18ff */
[----:B------:R-:W-:Y:S01]  /*2c70*/  BSSY.RECONVERGENT B0, `(.L_x_15774) ;  /* 0x0000033000007945 */ /* 0x000fe20003800200 */
[----:B0-----:R-:W-:-:S03]  /*2c80*/  FMUL.FTZ R182, R168, R201 ;  /* 0x000000c9a8b67220 */ /* 0x001fc60000410000 */
[----:B------:R0:W-:Y:S01]  /*2c90*/  STS.64 [R2+0x10b0], R32 ;  /* 0x0010b02002007388 */ /* 0x0001e20000000a00 */
[C---:B-1----:R-:W-:Y:S01]  /*2ca0*/  FMUL.FTZ R184, R166.reuse, R3 ;  /* 0x00000003a6b87220 */ /* 0x042fe20000410000 */
[----:B--2---:R-:W-:Y:S01]  /*2cb0*/  FMUL.FTZ R186, R166, R7 ;  /* 0x00000007a6ba7220 */ /* 0x004fe20000410000 */
[----:B------:R-:W-:Y:S02]  /*2cc0*/  SHF.L.U32 R195, R195, 0x10, RZ ;  /* 0x00000010c3c37819 */ /* 0x000fe400000006ff */
[----:B------:R-:W-:Y:S02]  /*2cd0*/  SHF.L.U32 R162, R162, 0x10, RZ ;  /* 0x00000010a2a27819 */ /* 0x000fe400000006ff */
[----:B------:R-:W-:Y:S02]  /*2ce0*/  SHF.L.U32 R193, R193, 0x10, RZ ;  /* 0x00000010c1c17819 */ /* 0x000fe400000006ff */
[----:B------:R-:W-:Y:S01]  /*2cf0*/  SHF.L.U32 R191, R191, 0x10, RZ ;  /* 0x00000010bfbf7819 */ /* 0x000fe200000006ff */
[----:B----4-:R-:W-:Y:S01]  /*2d00*/  FMUL.FTZ R180, R168, R35 ;  /* 0x00000023a8b47220 */ /* 0x010fe20000410000 */
[----:B------:R-:W-:-:S02]  /*2d10*/  SHF.L.U32 R189, R189, 0x10, RZ ;  /* 0x00000010bdbd7819 */ /* 0x000fc400000006ff */
[----:B------:R-:W-:Y:S02]  /*2d20*/  SHF.L.U32 R187, R187, 0x10, RZ ;  /* 0x00000010bbbb7819 */ /* 0x000fe400000006ff */
[----:B------:R-:W-:Y:S02]  /*2d30*/  SHF.L.U32 R185, R185, 0x10, RZ ;  /* 0x00000010b9b97819 */ /* 0x000fe400000006ff */
[----:B------:R-:W-:Y:S02]  /*2d40*/  SHF.L.U32 R183, R183, 0x10, RZ ;  /* 0x00000010b7b77819 */ /* 0x000fe400000006ff */
[----:B------:R-:W-:Y:S02]  /*2d50*/  SHF.L.U32 R181, R181, 0x10, RZ ;  /* 0x00000010b5b57819 */ /* 0x000fe400000006ff */
[----:B------:R-:W-:Y:S02]  /*2d60*/  SHF.L.U32 R179, R179, 0x10, RZ ;  /* 0x00000010b3b37819 */ /* 0x000fe400000006ff */
[----:B------:R-:W-:-:S02]  /*2d70*/  SHF.L.U32 R177, R177, 0x10, RZ ;  /* 0x00000010b1b17819 */ /* 0x000fc400000006ff */
[----:B-----5:R-:W-:Y:S02]  /*2d80*/  SHF.L.U32 R175, R175, 0x10, RZ ;  /* 0x00000010afaf7819 */ /* 0x020fe400000006ff */
[----:B------:R-:W-:Y:S02]  /*2d90*/  SHF.L.U32 R173, R173, 0x10, RZ ;  /* 0x00000010adad7819 */ /* 0x000fe400000006ff */
[----:B------:R-:W-:Y:S02]  /*2da0*/  SHF.L.U32 R171, R171, 0x10, RZ ;  /* 0x00000010abab7819 */ /* 0x000fe400000006ff */
[----:B------:R-:W-:Y:S02]  /*2db0*/  SHF.L.U32 R169, R169, 0x10, RZ ;  /* 0x00000010a9a97819 */ /* 0x000fe400000006ff */
[----:B------:R-:W-:Y:S01]  /*2dc0*/  SHF.L.U32 R167, R167, 0x10, RZ ;  /* 0x00000010a7a77819 */ /* 0x000fe200000006ff */
[-C--:B---3--:R-:W-:Y:S01]  /*2dd0*/  FMUL.FTZ R178, R0, R4.reuse ;  /* 0x0000000400b27220 */ /* 0x088fe20000410000 */
        /* <DEDUP_REMOVED lines=17> */
[----:B------:R-:W-:Y:S02]  /*2ef0*/  ISETP.NE.AND P0, PT, R144, UR8, PT ;  /* 0x0000000890007c0c */ /* 0x000fe4000bf05270 */
[----:B------:R-:W-:Y:S02]  /*2f00*/  MOV R2, 0x3f800000 ;  /* 0x3f80000000027802 */ /* 0x000fe40000000f00 */
[----:B------:R-:W-:-:S09]  /*2f10*/  MOV R3, RZ ;  /* 0x000000ff00037202 */ /* 0x000fd20000000f00 */
[----:B------:R-:W-:Y:S05]  /*2f20*/  @!P0 BRA `(.L_x_15776) ;  /* 0x00000000001c8947 */ /* 0x000fea0003800000 */
[----:B------:R-:W-:-:S04]  /*2f30*/  SHF.L.U32 R2, R144, 0x8, RZ ;  /* 0x0000000890027819 */ /* 0x000fc800000006ff */
[----:B------:R-:W-:-:S04]  /*2f40*/  LOP3.LUT R2, R2, 0x100, RZ, 0xc0, !PT ;  /* 0x0000010002027812 */ /* 0x000fc800078ec0ff */
[----:B------:R-:W-:-:S04]  /*2f50*/  IADD3 R2, PT, PT, R2, UR4, RZ ;  /* 0x0000000402027c10 */ /* 0x000fc8000fffe0ff */
[----:B------:R-:W-:-:S06]  /*2f60*/  LEA R2, R2, UR6, 0x3 ;  /* 0x0000000602027c11 */ /* 0x000fcc000f8e18ff */
[----:B------:R-:W2:Y:S01]  /*2f70*/  LDS.64 R2, [R2+0x10b0] ;  /* 0x0010b00002027984 */ /* 0x000ea20000000a00 */
[----:B------:R-:W-:Y:S05]  /*2f80*/  BRA `(.L_x_15776) ;  /* 0x0000000000047947 */ /* 0x000fea0003800000 */
.L_x_15775:
[----:B------:R0:W1:Y:S02]  /*2f90*/  LDS.64 R2, [R211+UR5+0x20b8] ;  /* 0x0020b805d3027984 */ /* 0x0000640008000a00 */
.L_x_15776:
[----:B------:R-:W-:Y:S05]  /*2fa0*/  BSYNC.RECONVERGENT B0 ;  /* 0x0000000000007941 */ /* 0x000fea0003800200 */
.L_x_15774:
        /* <DEDUP_REMOVED lines=15> */
[----:B------:R-:W3:Y:S01]  /*30a0*/  @P4 LDC R219, c[0x0][0x38c] ;  /* 0x0000e300ffdb4b82 */ /* 0x000ee20000000800 */
[C---:B------:R-:W-:Y:S01]  /*30b0*/  FFMA.FTZ R6, R107.reuse, R224, R6 ;  /* 0x000000e06b067223 */ /* 0x040fe20000010006 */
[----:B------:R-:W-:Y:S01]  /*30c0*/  FFMA.FTZ R5, R107, R232, R5 ;  /* 0x000000e86b057223 */ /* 0x000fe20000010005 */
[----:B------:R-:W-:Y:S01]  /*30d0*/  FMUL.FTZ R218, R68, R179 ;  /* 0x000000b344da7220 */ /* 0x000fe20000410000 */
[----:B------:R-:W-:Y:S01]  /*30e0*/  FMUL.FTZ R214, R66, R175 ;  /* 0x000000af42d67220 */ /* 0x000fe20000410000 */
[CC--:B------:R-:W-:Y:S01]  /*30f0*/  FMUL.FTZ R4, R198.reuse, R6.reuse ;  /* 0x00000006c6047220 */ /* 0x0c0fe20000410000 */
[----:B------:R-:W-:Y:S01]  /*3100*/  FMUL.FTZ R7, R198, R5 ;  /* 0x00000005c6077220 */ /* 0x000fe20000410000 */
[----:B------:R-:W-:Y:S01]  /*3110*/  FMUL.FTZ R212, R66, R177 ;  /* 0x000000b142d47220 */ /* 0x000fe20000410000 */
[C---:B------:R-:W-:Y:S01]  /*3120*/  FMUL.FTZ R208, R64.reuse, R173 ;  /* 0x000000ad40d07220 */ /* 0x040fe20000410000 */
[C---:B------:R-:W-:Y:S01]  /*3130*/  FFMA.FTZ R5, R199.reuse, R5, -R4 ;  /* 0x00000005c7057223 */ /* 0x040fe20000010804 */
[----:B------:R-:W-:Y:S01]  /*3140*/  FFMA.FTZ R6, R199, R6, R7 ;  /* 0x00000006c7067223 */ /* 0x000fe20000010007 */
[----:B------:R-:W-:-:S02]  /*3150*/  FMUL.FTZ R206, R64, R171 ;  /* 0x000000ab40ce7220 */ /* 0x000fc40000410000 */
        /* <DEDUP_REMOVED lines=11> */
[----:B------:R-:W-:Y:S02]  /*3210*/  FFMA.FTZ R5, R32, R202, -R5 ;  /* 0x000000ca20057223 */ /* 0x000fe40000010805 */
        /* <DEDUP_REMOVED lines=8> */
[-C--:B------:R-:W-:Y:S01]  /*32a0*/  FMUL.FTZ R35, R188, R7.reuse ;  /* 0x00000007bc237220 */ /* 0x080fe20000410000 */
[-C--:B------:R-:W-:Y:S01]  /*32b0*/  FMUL.FTZ R6, R198, R4.reuse ;  /* 0x00000004c6067220 */ /* 0x080fe20000410000 */
[C---:B------:R-:W-:Y:S01]  /*32c0*/  FFMA.FTZ R34, R199.reuse, R4, R34 ;  /* 0x00000004c7227223 */ /* 0x040fe20000010022 */
[C---:B------:R-:W-:Y:S01]  /*32d0*/  FFMA.FTZ R166, R190.reuse, R7, R166 ;  /* 0x00000007bea67223 */ /* 0x040fe200000100a6 */
[----:B------:R-:W-:Y:S01]  /*32e0*/  FFMA.FTZ R35, R190, R213, -R35 ;  /* 0x000000d5be237223 */ /* 0x000fe20000010823 */
[----:B------:R-:W-:Y:S01]  /*32f0*/  FFMA.FTZ R6, R199, R5, -R6 ;  /* 0x00000005c7067223 */ /* 0x000fe20000010806 */
[----:B------:R-:W-:Y:S01]  /*3300*/  @P4 IADD3 R4, PT, PT, R144, -0x2, RZ ;  /* 0xfffffffe90044810 */ /* 0x000fe20007ffe0ff */
        /* <DEDUP_REMOVED lines=8> */
[----:B------:R-:W-:Y:S01]  /*3390*/  FFMA.FTZ R217, R186, R7, -R217 ;  /* 0x00000007bad97223 */ /* 0x000fe200000108d9 */
[----:B---3--:R-:W-:Y:S01]  /*33a0*/  @P4 IMAD R7, R4, R219, UR4 ;  /* 0x0000000404074e24 */ /* 0x008fe2000f8e02db */
[----:B------:R-:W-:Y:S01]  /*33b0*/  CS2R R4, SRZ ;  /* 0x0000000000047805 */ /* 0x000fe2000001ff00 */
[----:B------:R-:W-:Y:S01]  /*33c0*/  FFMA.FTZ R168, R186, R215, R168 ;  /* 0x000000d7baa87223 */ /* 0x000fe200000100a8 */
[----:B------:R-:W-:Y:S01]  /*33d0*/  FMUL.FTZ R215, R192, R213 ;  /* 0x000000d5c0d77220 */ /* 0x000fe20000410000 */
[----:B------:R-:W-:-:S04]  /*33e0*/  @P4 IMAD.WIDE R6, R7, 0x10, R14 ;  /* 0x0000001007064825 */ /* 0x000fc800078e020e */
[C---:B------:R-:W-:Y:S01]  /*33f0*/  FFMA.FTZ R217, R97.reuse, R208, R217 ;  /* 0x000000d061d97223 */ /* 0x040fe200000100d9 */
[----:B------:R-:W-:Y:S01]  /*3400*/  FFMA.FTZ R219, R97, R206, R168 ;  /* 0x000000ce61db7223 */ /* 0x000fe200000100a8 */
[-C--:B------:R-:W-:Y:S01]  /*3410*/  FFMA.FTZ R215, R194, R35.reuse, -R215 ;  /* 0x00000023c2d77223 */ /* 0x080fe200000108d7 */
[----:B------:R-:W-:Y:S01]  /*3420*/  FMUL.FTZ R35, R192, R35 ;  /* 0x00000023c0237220 */ /* 0x000fe20000410000 */
[----:B------:R3:W4:Y:S01]  /*3430*/  @P4 LDG.E.64 R4, desc[UR16][R6.64+0x8] ;  /* 0x0000081006044981 */ /* 0x000722000c1e1b00 */
[C---:B------:R-:W-:Y:S01]  /*3440*/  FMUL.FTZ R34, R180.reuse, R217 ;  /* 0x000000d9b4227220 */ /* 0x040fe20000410000 */
[----:B------:R-:W-:Y:S01]  /*3450*/  FMUL.FTZ R235, R180, R219 ;  /* 0x000000dbb4eb7220 */ /* 0x000fe20000410000 */
[----:B------:R-:W-:Y:S01]  /*3460*/  FFMA.FTZ R35, R194, R213, R35 ;  /* 0x000000d5c2237223 */ /* 0x000fe20000010023 */
[----:B------:R-:W-:Y:S01]  /*3470*/  FMUL.FTZ R168, R62, R167 ;  /* 0x000000a73ea87220 */ /* 0x000fe20000410000 */
[----:B------:R-:W-:Y:S01]  /*3480*/  FFMA.FTZ R34, R182, R219, R34 ;  /* 0x000000dbb6227223 */ /* 0x000fe20000010022 */
[----:B------:R-:W-:Y:S01]  /*3490*/  FMUL.FTZ R213, R188, R215 ;  /* 0x000000d7bcd57220 */ /* 0x000fe20000410000 */
[----:B------:R-:W-:Y:S01]  /*34a0*/  FFMA.FTZ R235, R182, R217, -R235 ;  /* 0x000000d9b6eb7223 */ /* 0x000fe200000108eb */
[----:B------:R-:W-:Y:S01]  /*34b0*/  FMUL.FTZ R166, R62, R169 ;  /* 0x000000a93ea67220 */ /* 0x000fe20000410000 */
[----:B------:R-:W-:Y:S01]  /*34c0*/  ISETP.GE.AND P0, PT, R106, 0x1, PT ;  /* 0x000000016a00780c */ /* 0x000fe20003f06270 */
[C---:B---3--:R-:W-:Y:S01]  /*34d0*/  FFMA.FTZ R6, R95.reuse, R168, R34 ;  /* 0x000000a85f067223 */ /* 0x048fe20000010022 */
[-C--:B------:R-:W-:Y:S01]  /*34e0*/  FFMA.FTZ R213, R190, R35.reuse, R213 ;  /* 0x00000023bed57223 */ /* 0x080fe200000100d5 */
[----:B------:R-:W-:Y:S01]  /*34f0*/  FMUL.FTZ R35, R188, R35 ;  /* 0x00000023bc237220 */ /* 0x000fe20000410000 */
[----:B------:R-:W-:Y:S01]  /*3500*/  FFMA.FTZ R7, R95, R166, R235 ;  /* 0x000000a65f077223 */ /* 0x000fe200000100eb */
[----:B------:R-:W-:Y:S01]  /*3510*/  FMUL.FTZ R238, R180, R221 ;  /* 0x000000ddb4ee7220 */ /* 0x000fe20000410000 */
[----:B------:R-:W3:Y:S01]  /*3520*/  SHFL.UP PT, R219, R6, 0x1, RZ ;  /* 0x0420000006db7989 */ /* 0x000ee200000e00ff */
[----:B------:R-:W-:Y:S01]  /*3530*/  FFMA.FTZ R35, R190, R215, -R35 ;  /* 0x000000d7be237223 */ /* 0x000fe20000010823 */
[----:B------:R-:W-:Y:S01]  /*3540*/  FMUL.FTZ R215, R184, R213 ;  /* 0x000000d5b8d77220 */ /* 0x000fe20000410000 */
[----:B------:R-:W-:Y:S01]  /*3550*/  FFMA.FTZ R238, R182, R231, -R238 ;  /* 0x000000e7b6ee7223 */ /* 0x000fe200000108ee */
[----:B------:R-:W5:Y:S01]  /*3560*/  SHFL.UP PT, R217, R7, 0x1, RZ ;  /* 0x0420000007d97989 */ /* 0x000f6200000e00ff */
[-C--:B------:R-:W-:Y:S01]  /*3570*/  FMUL.FTZ R34, R184, R35.reuse ;  /* 0x00000023b8227220 */ /* 0x080fe20000410000 */
[C---:B------:R-:W-:Y:S01]  /*3580*/  FFMA.FTZ R215, R186.reuse, R35, -R215 ;  /* 0x00000023bad77223 */ /* 0x040fe200000108d7 */
[----:B------:R-:W-:Y:S01]  /*3590*/  ULEA UR7, UR4, UR6, 0x4 ;  /* 0x0000000604077291 */ /* 0x000fe2000f8e20ff */
[----:B------:R-:W-:Y:S01]  /*35a0*/  BSSY.RECONVERGENT B0, `(.L_x_15777) ;  /* 0x00000a8000007945 */ /* 0x000fe20003800200 */
[----:B------:R-:W-:Y:S01]  /*35b0*/  FFMA.FTZ R213, R186, R213, R34 ;  /* 0x000000d5bad57223 */ /* 0x000fe20000010022 */
[----:B------:R-:W-:-:S03]  /*35c0*/  FMUL.FTZ R35, R180, R215 ;  /* 0x000000d7b4237220 */ /* 0x000fc60000410000 */
[-C--:B------:R-:W-:Y:S01]  /*35d0*/  FMUL.FTZ R234, R180, R213.reuse ;  /* 0x000000d5b4ea7220 */ /* 0x080fe20000410000 */
[----:B------:R-:W-:-:S03]  /*35e0*/  FFMA.FTZ R34, R182, R213, R35 ;  /* 0x000000d5b6227223 */ /* 0x000fc60000010023 */
[----:B------:R-:W-:Y:S02]  /*35f0*/  FFMA.FTZ R35, R182, R215, -R234 ;  /* 0x000000d7b6237223 */ /* 0x000fe400000108ea */
[----:B------:R-:W0:Y:S04]  /*3600*/  SHFL.UP PT, R215, R34, 0x1, RZ ;  /* 0x0420000022d77989 */ /* 0x000e2800000e00ff */
[----:B------:R-:W2:Y:S01]  /*3610*/  SHFL.UP PT, R213, R35, 0x1, RZ ;  /* 0x0420000023d57989 */ /* 0x000ea200000e00ff */
[-C--:B---3--:R-:W-:Y:S01]  /*3620*/  FMUL.FTZ R235, R35, R219.reuse ;  /* 0x000000db23eb7220 */ /* 0x088fe20000410000 */
[----:B------:R-:W-:-:S03]  /*3630*/  FMUL.FTZ R234, R34, R219 ;  /* 0x000000db22ea7220 */ /* 0x000fc60000410000 */
[-C--:B-----5:R-:W-:Y:S01]  /*3640*/  FFMA.FTZ R235, R34, R217.reuse, R235 ;  /* 0x000000d922eb7223 */ /* 0x0a0fe200000100eb */
[----:B------:R-:W-:-:S03]  /*3650*/  FFMA.FTZ R234, R35, R217, -R234 ;  /* 0x000000d923ea7223 */ /* 0x000fc600000108ea */
[----:B------:R-:W-:Y:S01]  /*3660*/  @P0 FADD.FTZ R6, R6, R235 ;  /* 0x000000eb06060221 */ /* 0x000fe20000010000 */
[----:B------:R-:W-:-:S04]  /*3670*/  @P0 FADD.FTZ R7, R7, R234 ;  /* 0x000000ea07070221 */ /* 0x000fc80000010000 */
[----:B------:R-:W3:Y:S04]  /*3680*/  SHFL.UP PT, R235, R6, 0x2, RZ ;  /* 0x0440000006eb7989 */ /* 0x000ee800000e00ff */
[----:B------:R-:W5:Y:S01]  /*3690*/  SHFL.UP PT, R219, R7, 0x2, RZ ;  /* 0x0440000007db7989 */ /* 0x000f6200000e00ff */
[-C--:B0-----:R-:W-:Y:S01]  /*36a0*/  FMUL.FTZ R217, R35, R215.reuse ;  /* 0x000000d723d97220 */ /* 0x081fe20000410000 */
[----:B------:R-:W-:-:S03]  /*36b0*/  FMUL.FTZ R234, R34, R215 ;  /* 0x000000d722ea7220 */ /* 0x000fc60000410000 */
[-C--:B--2---:R-:W-:Y:S01]  /*36c0*/  @P0 FFMA.FTZ R34, R34, R213.reuse, R217 ;  /* 0x000000d522220223 */ /* 0x084fe200000100d9 */
[----:B------:R-:W-:Y:S01]  /*36d0*/  @P0 FFMA.FTZ R35, R35, R213, -R234 ;  /* 0x000000d523230223 */ /* 0x000fe200000108ea */
[----:B------:R-:W-:-:S03]  /*36e0*/  ISETP.GE.AND P0, PT, R106, 0x2, PT ;  /* 0x000000026a00780c */ /* 0x000fc60003f06270 */
        /* <DEDUP_REMOVED lines=8> */
[----:B------:R-:W3:Y:S01]  /*3770*/  SHFL.UP PT, R235, R6, 0x4, RZ ;  /* 0x0480000006eb7989 */ /* 0x000ee200000e00ff */
[CC--:B0-----:R-:W-:Y:S01]  /*3780*/  FMUL.FTZ R217, R35.reuse, R215.reuse ;  /* 0x000000d723d97220 */ /* 0x0c1fe20000410000 */
[C---:B------:R-:W-:Y:S02]  /*3790*/  FMUL.FTZ R234, R34.reuse, R215 ;  /* 0x000000d722ea7220 */ /* 0x040fe40000410000 */
[----:B------:R-:W0:Y:S01]  /*37a0*/  SHFL.UP PT, R219, R7, 0x4, RZ ;  /* 0x0480000007db7989 */ /* 0x000e2200000e00ff */
[-C--:B--2---:R-:W-:Y:S01]  /*37b0*/  @P0 FFMA.FTZ R34, R34, R213.reuse, R217 ;  /* 0x000000d522220223 */ /* 0x084fe200000100d9 */
[----:B------:R-:W-:Y:S01]  /*37c0*/  @P0 FFMA.FTZ R35, R35, R213, -R234 ;  /* 0x000000d523230223 */ /* 0x000fe200000108ea */
[----:B------:R-:W-:-:S03]  /*37d0*/  ISETP.GE.AND P0, PT, R106, 0x4, PT ;  /* 0x000000046a00780c */ /* 0x000fc60003f06270 */
[----:B------:R-:W2:Y:S04]  /*37e0*/  SHFL.UP PT, R215, R34, 0x4, RZ ;  /* 0x0480000022d77989 */ /* 0x000ea800000e00ff */
[----:B------:R-:W5:Y:S01]  /*37f0*/  SHFL.UP PT, R213, R35, 0x4, RZ ;  /* 0x0480000023d57989 */ /* 0x000f6200000e00ff */
[-C--:B---3--:R-:W-:Y:S01]  /*3800*/  FMUL.FTZ R217, R35, R235.reuse ;  /* 0x000000eb23d97220 */ /* 0x088fe20000410000 */
[----:B------:R-:W-:-:S03]  /*3810*/  FMUL.FTZ R234, R34, R235 ;  /* 0x000000eb22ea7220 */ /* 0x000fc60000410000 */
[-C--:B0-----:R-:W-:Y:S01]  /*3820*/  FFMA.FTZ R217, R34, R219.reuse, R217 ;  /* 0x000000db22d97223 */ /* 0x081fe200000100d9 */
[----:B------:R-:W-:-:S03]  /*3830*/  FFMA.FTZ R234, R35, R219, -R234 ;  /* 0x000000db23ea7223 */ /* 0x000fc600000108ea */
[----:B------:R-:W-:Y:S01]  /*3840*/  @P0 FADD.FTZ R6, R6, R217 ;  /* 0x000000d906060221 */ /* 0x000fe20000010000 */
[----:B------:R-:W-:Y:S01]  /*3850*/  @P0 FADD.FTZ R7, R7, R234 ;  /* 0x000000ea07070221 */ /* 0x000fe20000010000 */
[CC--:B--2---:R-:W-:Y:S01]  /*3860*/  FMUL.FTZ R217, R35.reuse, R215.reuse ;  /* 0x000000d723d97220 */ /* 0x0c4fe20000410000 */
        /* <DEDUP_REMOVED lines=16> */
[-C--:B-----5:R-:W-:Y:S02]  /*3970*/  @P0 FFMA.FTZ R34, R34, R213.reuse, R219 ;  /* 0x000000d522220223 */ /* 0x0a0fe400000100db */
[----:B------:R-:W0:Y:S01]  /*3980*/  SHFL.UP PT, R219, R6, 0x10, RZ ;  /* 0x0600000006db7989 */ /* 0x000e2200000e00ff */
[----:B------:R-:W-:Y:S01]  /*3990*/  @P0 FFMA.FTZ R35, R35, R213, -R234 ;  /* 0x000000d523230223 */ /* 0x000fe200000108ea */
[----:B------:R-:W-:-:S02]  /*39a0*/  ISETP.GE.AND P0, PT, R106, 0x10, PT ;  /* 0x000000106a00780c */ /* 0x000fc40003f06270 */
[----:B------:R-:W2:Y:S04]  /*39b0*/  SHFL.UP PT, R215, R34, 0x10, RZ ;  /* 0x0600000022d77989 */ /* 0x000ea800000e00ff */
[----:B------:R-:W3:Y:S04]  /*39c0*/  SHFL.UP PT, R217, R7, 0x10, RZ ;  /* 0x0600000007d97989 */ /* 0x000ee800000e00ff */
[----:B------:R-:W5:Y:S01]  /*39d0*/  SHFL.UP PT, R213, R35, 0x10, RZ ;  /* 0x0600000023d57989 */ /* 0x000f6200000e00ff */
[CC--:B0-----:R-:W-:Y:S01]  /*39e0*/  FMUL.FTZ R234, R34.reuse, R219.reuse ;  /* 0x000000db22ea7220 */ /* 0x0c1fe20000410000 */
[C---:B------:R-:W-:Y:S01]  /*39f0*/  FMUL.FTZ R219, R35.reuse, R219 ;  /* 0x000000db23db7220 */ /* 0x040fe20000410000 */
[CC--:B--2---:R-:W-:Y:S01]  /*3a00*/  FMUL.FTZ R236, R34.reuse, R215.reuse ;  /* 0x000000d722ec7220 */ /* 0x0c4fe20000410000 */
[C---:B------:R-:W-:Y:S01]  /*3a10*/  FMUL.FTZ R215, R35.reuse, R215 ;  /* 0x000000d723d77220 */ /* 0x040fe20000410000 */
[CC--:B---3--:R-:W-:Y:S01]  /*3a20*/  FFMA.FTZ R234, R35.reuse, R217.reuse, -R234 ;  /* 0x000000d923ea7223 */ /* 0x0c8fe200000108ea */
[----:B------:R-:W-:Y:S01]  /*3a30*/  FFMA.FTZ R217, R34, R217, R219 ;  /* 0x000000d922d97223 */ /* 0x000fe200000100db */
[----:B-1----:R-:W-:Y:S01]  /*3a40*/  FMUL.FTZ R219, R182, R3 ;  /* 0x00000003b6db7220 */ /* 0x002fe20000410000 */
[-C--:B-----5:R-:W-:Y:S01]  /*3a50*/  @P0 FFMA.FTZ R35, R35, R213.reuse, -R236 ;  /* 0x000000d523230223 */ /* 0x0a0fe200000108ec */
[----:B------:R-:W-:Y:S01]  /*3a60*/  @P0 FFMA.FTZ R34, R34, R213, R215 ;  /* 0x000000d522220223 */ /* 0x000fe200000100d7 */
[C---:B------:R-:W-:Y:S01]  /*3a70*/  FMUL.FTZ R213, R180.reuse, R3 ;  /* 0x00000003b4d57220 */ /* 0x040fe20000410000 */
[CC--:B------:R-:W-:Y:S01]  /*3a80*/  FFMA.FTZ R219, -R180.reuse, R2.reuse, -R219 ;  /* 0x00000002b4db7223 */ /* 0x0c0fe200000109db */
[----:B------:R-:W-:Y:S01]  /*3a90*/  FMUL.FTZ R236, R180, R231 ;  /* 0x000000e7b4ec7220 */ /* 0x000fe20000410000 */
[----:B------:R-:W-:Y:S01]  /*3aa0*/  @P0 FADD.FTZ R7, R7, R234 ;  /* 0x000000ea07070221 */ /* 0x000fe20000010000 */
[----:B------:R-:W-:Y:S01]  /*3ab0*/  FFMA.FTZ R213, R182, R2, -R213 ;  /* 0x00000002b6d57223 */ /* 0x000fe200000108d5 */
[----:B------:R-:W-:Y:S01]  /*3ac0*/  FMUL.FTZ R215, R184, R219 ;  /* 0x000000dbb8d77220 */ /* 0x000fe20000410000 */
[----:B------:R-:W-:Y:S01]  /*3ad0*/  FFMA.FTZ R236, R182, R221, R236 ;  /* 0x000000ddb6ec7223 */ /* 0x000fe200000100ec */
[----:B------:R-:W-:Y:S01]  /*3ae0*/  @P0 FADD.FTZ R6, R6, R217 ;  /* 0x000000d906060221 */ /* 0x000fe20000010000 */
[-C--:B------:R-:W-:Y:S01]  /*3af0*/  FMUL.FTZ R237, R184, R213.reuse ;  /* 0x000000d5b8ed7220 */ /* 0x080fe20000410000 */
[C---:B------:R-:W-:Y:S01]  /*3b00*/  FFMA.FTZ R235, R186.reuse, R213, R215 ;  /* 0x000000d5baeb7223 */ /* 0x040fe200000100d7 */
[----:B------:R-:W-:Y:S01]  /*3b10*/  FADD.FTZ R215, R225, R238 ;  /* 0x000000eee1d77221 */ /* 0x000fe20000010000 */
[----:B------:R-:W-:Y:S01]  /*3b20*/  FADD.FTZ R213, R223, R236 ;  /* 0x000000ecdfd57221 */ /* 0x000fe20000010000 */
[----:B------:R-:W-:Y:S01]  /*3b30*/  FFMA.FTZ R237, R186, R219, -R237 ;  /* 0x000000dbbaed7223 */ /* 0x000fe200000108ed */
[----:B------:R-:W-:Y:S01]  /*3b40*/  ISETP.NE.AND P0, PT, R210, 0x1f, PT ;  /* 0x0000001fd200780c */ /* 0x000fe20003f05270 */
[C---:B------:R-:W-:Y:S01]  /*3b50*/  FMUL.FTZ R236, R184.reuse, R215 ;  /* 0x000000d7b8ec7220 */ /* 0x040fe20000410000 */
[-C--:B------:R-:W-:Y:S01]  /*3b60*/  FMUL.FTZ R238, R184, R213.reuse ;  /* 0x000000d5b8ee7220 */ /* 0x080fe20000410000 */
[----:B------:R-:W0:Y:S02]  /*3b70*/  SHFL.UP PT, R35, R35, 0x1, RZ ;  /* 0x0420000023237989 */ /* 0x000e2400000e00ff */
[----:B------:R-:W-:Y:S01]  /*3b80*/  FFMA.FTZ R236, R186, R213, R236 ;  /* 0x000000d5baec7223 */ /* 0x000fe200000100ec */
[----:B------:R-:W-:Y:S01]  /*3b90*/  FMUL.FTZ R213, R188, R237 ;  /* 0x000000edbcd57220 */ /* 0x000fe20000410000 */
[----:B------:R-:W-:Y:S01]  /*3ba0*/  FFMA.FTZ R215, R186, R215, -R238 ;  /* 0x000000d7bad77223 */ /* 0x000fe200000108ee */
[----:B------:R-:W1:Y:S02]  /*3bb0*/  SHFL.UP PT, R34, R34, 0x1, RZ ;  /* 0x0420000022227989 */ /* 0x000e6400000e00ff */
[-C--:B------:R-:W-:Y:S01]  /*3bc0*/  FFMA.FTZ R219, R190, R235.reuse, R213 ;  /* 0x000000ebbedb7223 */ /* 0x080fe200000100d5 */
[----:B------:R-:W-:Y:S01]  /*3bd0*/  FADD.FTZ R213, R227, R236 ;  /* 0x000000ece3d57221 */ /* 0x000fe20000010000 */
[----:B------:R-:W-:Y:S01]  /*3be0*/  FMUL.FTZ R235, R188, R235 ;  /* 0x000000ebbceb7220 */ /* 0x000fe20000410000 */
[----:B------:R-:W-:-:S02]  /*3bf0*/  FADD.FTZ R215, R226, R215 ;  /* 0x000000d7e2d77221 */ /* 0x000fc40000010000 */
[----:B------:R-:W-:Y:S01]  /*3c00*/  FMUL.FTZ R238, R188, R213 ;  /* 0x000000d5bcee7220 */ /* 0x000fe20000410000 */
[----:B------:R-:W-:Y:S01]  /*3c10*/  FFMA.FTZ R235, R190, R237, -R235 ;  /* 0x000000edbeeb7223 */ /* 0x000fe200000108eb */
[-C--:B------:R-:W-:Y:S02]  /*3c20*/  FMUL.FTZ R236, R188, R215.reuse ;  /* 0x000000d7bcec7220 */ /* 0x080fe40000410000 */
[----:B------:R-:W-:Y:S01]  /*3c30*/  FFMA.FTZ R238, R190, R215, -R238 ;  /* 0x000000d7beee7223 */ /* 0x000fe200000108ee */
[----:B------:R-:W-:Y:S01]  /*3c40*/  FMUL.FTZ R215, R192, R235 ;  /* 0x000000ebc0d77220 */ /* 0x000fe20000410000 */
[----:B------:R-:W-:-:S03]  /*3c50*/  FFMA.FTZ R213, R190, R213, R236 ;  /* 0x000000d5bed57223 */ /* 0x000fc600000100ec */
[-C--:B------:R-:W-:Y:S01]  /*3c60*/  FFMA.FTZ R236, R194, R219.reuse, R215 ;  /* 0x000000dbc2ec7223 */ /* 0x080fe200000100d7 */
[----:B------:R-:W-:Y:S01]  /*3c70*/  FADD.FTZ R215, R201, R238 ;  /* 0x000000eec9d77221 */ /* 0x000fe20000010000 */
[----:B------:R-:W-:Y:S01]  /*3c80*/  FMUL.FTZ R219, R192, R219 ;  /* 0x000000dbc0db7220 */ /* 0x000fe20000410000 */
[----:B------:R-:W-:Y:S02]  /*3c90*/  FADD.FTZ R213, R170, R213 ;  /* 0x000000d5aad57221 */ /* 0x000fe40000010000 */
[----:B------:R-:W-:Y:S01]  /*3ca0*/  FMUL.FTZ R238, R192, R215 ;  /* 0x000000d7c0ee7220 */ /* 0x000fe20000410000 */
[----:B------:R-:W-:Y:S01]  /*3cb0*/  FFMA.FTZ R219, R194, R235, -R219 ;  /* 0x000000ebc2db7223 */ /* 0x000fe200000108db */
[-C--:B------:R-:W-:Y:S02]  /*3cc0*/  FMUL.FTZ R240, R192, R213.reuse ;  /* 0x000000d5c0f07220 */ /* 0x080fe40000410000 */
[----:B------:R-:W-:Y:S01]  /*3cd0*/  FFMA.FTZ R213, R194, R213, R238 ;  /* 0x000000d5c2d57223 */ /* 0x000fe200000100ee */
[----:B------:R-:W-:Y:S01]  /*3ce0*/  FMUL.FTZ R238, R196, R219 ;  /* 0x000000dbc4ee7220 */ /* 0x000fe20000410000 */
[----:B------:R-:W-:-:S02]  /*3cf0*/  FFMA.FTZ R240, R194, R215, -R240 ;  /* 0x000000d7c2f07223 */ /* 0x000fc400000108f0 */
[----:B------:R-:W-:Y:S01]  /*3d00*/  FADD.FTZ R213, R172, R213 ;  /* 0x000000d5acd57221 */ /* 0x000fe20000010000 */
[-C--:B------:R-:W-:Y:S01]  /*3d10*/  FFMA.FTZ R238, R197, R236.reuse, R238 ;  /* 0x000000ecc5ee7223 */ /* 0x080fe200000100ee */
[C---:B------:R-:W-:Y:S01]  /*3d20*/  FMUL.FTZ R236, R196.reuse, R236 ;  /* 0x000000ecc4ec7220 */ /* 0x040fe20000410000 */
[----:B------:R-:W-:Y:S01]  /*3d30*/  FADD.FTZ R240, R203, R240 ;  /* 0x000000f0cbf07221 */ /* 0x000fe20000010000 */
[C---:B------:R-:W-:Y:S02]  /*3d40*/  FMUL.FTZ R215, R196.reuse, R213 ;  /* 0x000000d5c4d77220 */ /* 0x040fe40000410000 */
[C---:B------:R-:W-:Y:S01]  /*3d50*/  FFMA.FTZ R236, R197.reuse, R219, -R236 ;  /* 0x000000dbc5ec7223 */ /* 0x040fe200000108ec */
[-C--:B------:R-:W-:Y:S01]  /*3d60*/  FMUL.FTZ R242, R196, R240.reuse ;  /* 0x000000f0c4f27220 */ /* 0x080fe20000410000 */
[C---:B------:R-:W-:Y:S02]  /*3d70*/  FFMA.FTZ R215, R197.reuse, R240, -R215 ;  /* 0x000000f0c5d77223 */ /* 0x040fe400000108d7 */
[----:B------:R-:W-:Y:S01]  /*3d80*/  FMUL.FTZ R240, R198, R236 ;  /* 0x000000ecc6f07220 */ /* 0x000fe20000410000 */
[----:B------:R-:W-:Y:S01]  /*3d90*/  FFMA.FTZ R213, R197, R213, R242 ;  /* 0x000000d5c5d57223 */ /* 0x000fe200000100f2 */
[----:B------:R-:W-:-:S02]  /*3da0*/  FADD.FTZ R215, R204, R215 ;  /* 0x000000d7ccd77221 */ /* 0x000fc40000010000 */
[CC--:B------:R-:W-:Y:S01]  /*3db0*/  FFMA.FTZ R219, R199.reuse, R238.reuse, R240 ;  /* 0x000000eec7db7223 */ /* 0x0c0fe200000100f0 */
[----:B------:R-:W-:Y:S01]  /*3dc0*/  FMUL.FTZ R238, R198, R238 ;  /* 0x000000eec6ee7220 */ /* 0x000fe20000410000 */
[----:B------:R-:W-:Y:S02]  /*3dd0*/  FADD.FTZ R213, R174, R213 ;  /* 0x000000d5aed57221 */ /* 0x000fe40000010000 */
[----:B------:R-:W-:Y:S01]  /*3de0*/  FMUL.FTZ R239, R200, R219 ;  /* 0x000000dbc8ef7220 */ /* 0x000fe20000410000 */
[----:B------:R-:W-:Y:S01]  /*3df0*/  FFMA.FTZ R235, R199, R236, -R238 ;  /* 0x000000ecc7eb7223 */ /* 0x000fe200000108ee */
[C---:B------:R-:W-:Y:S01]  /*3e00*/  FMUL.FTZ R238, R198.reuse, R213 ;  /* 0x000000d5c6ee7220 */ /* 0x040fe20000410000 */
[----:B------:R-:W-:-:S03]  /*3e10*/  FMUL.FTZ R236, R198, R215 ;  /* 0x000000d7c6ec7220 */ /* 0x000fc60000410000 */
[C---:B------:R-:W-:Y:S01]  /*3e20*/  FFMA.FTZ R238, R199.reuse, R215, -R238 ;  /* 0x000000d7c7ee7223 */ /* 0x040fe200000108ee */
[----:B------:R-:W-:Y:S01]  /*3e30*/  FMUL.FTZ R215, R200, R235 ;  /* 0x000000ebc8d77220 */ /* 0x000fe20000410000 */
[----:B------:R-:W-:Y:S02]  /*3e40*/  FFMA.FTZ R213, R199, R213, R236 ;  /* 0x000000d5c7d57223 */ /* 0x000fe400000100ec */
[----:B------:R-:W-:Y:S01]  /*3e50*/  FADD.FTZ R237, R205, R238 ;  /* 0x000000eecded7221 */ /* 0x000fe20000010000 */
[----:B------:R-:W-:Y:S01]  /*3e60*/  FFMA.FTZ R215, R202, R219, R215 ;  /* 0x000000dbcad77223 */ /* 0x000fe200000100d7 */
[----:B------:R-:W-:Y:S01]  /*3e70*/  FADD.FTZ R219, R176, R213 ;  /* 0x000000d5b0db7221 */ /* 0x000fe20000010000 */
[----:B------:R-:W-:Y:S01]  /*3e80*/  FFMA.FTZ R213, R202, R235, -R239 ;  /* 0x000000ebcad57223 */ /* 0x000fe200000108ef */
[C---:B------:R-:W-:Y:S02]  /*3e90*/  FMUL.FTZ R236, R200.reuse, R237 ;  /* 0x000000edc8ec7220 */ /* 0x040fe40000410000 */
[-C--:B------:R-:W-:Y:S01]  /*3ea0*/  FMUL.FTZ R238, R200, R219.reuse ;  /* 0x000000dbc8ee7220 */ /* 0x080fe20000410000 */
[----:B------:R2:W3:Y:S01]  /*3eb0*/  SHFL.DOWN PT, R239, R215, 0x1, 0x1f ;  /* 0x08201f00d7ef7f89 */ /* 0x0004e200000e0000 */
[----:B------:R-:W-:-:S02]  /*3ec0*/  FFMA.FTZ R219, R202, R219, R236 ;  /* 0x000000dbcadb7223 */ /* 0x000fc400000100ec */
[----:B------:R-:W-:Y:S01]  /*3ed0*/  FFMA.FTZ R237, R202, R237, -R238 ;  /* 0x000000edcaed7223 */ /* 0x000fe200000108ee */
[----:B------:R2:W0:Y:S01]  /*3ee0*/  SHFL.DOWN PT, R242, R213, 0x1, 0x1f ;  /* 0x08201f00d5f27f89 */ /* 0x00042200000e0000 */
[----:B------:R-:W-:Y:S02]  /*3ef0*/  FADD.FTZ R219, R178, R219 ;  /* 0x000000dbb2db7221 */ /* 0x000fe40000010000 */
[----:B------:R-:W-:Y:S01]  /*3f00*/  FADD.FTZ R217, R164, R237 ;  /* 0x000000eda4d97221 */ /* 0x000fe20000010000 */
[----:B------:R2:W0:Y:S04]  /*3f10*/  SHFL.UP PT, R236, R7, 0x1, RZ ;  /* 0x0420000007ec7989 */ /* 0x00042800000e00ff */
[----:B------:R2:W0:Y:S04]  /*3f20*/  SHFL.UP PT, R237, R6, 0x1, RZ ;  /* 0x0420000006ed7989 */ /* 0x00042800000e00ff */
[----:B----4-:R2:W4:Y:S04]  /*3f30*/  SHFL.IDX PT, R234, R4, RZ, 0x1f ;  /* 0x00001fff04ea7589 */ /* 0x01052800000e0000 */
[----:B------:R2:W0:Y:S04]  /*3f40*/  SHFL.IDX PT, R235, R5, RZ, 0x1f ;  /* 0x00001fff05eb7589 */ /* 0x00042800000e0000 */
[----:B------:R2:W0:Y:S04]  /*3f50*/  SHFL.DOWN PT, R240, R219, 0x1, 0x1f ;  /* 0x08201f00dbf07f89 */ /* 0x00042800000e0000 */
[----:B------:R2:W0:Y:S01]  /*3f60*/  SHFL.DOWN PT, R238, R217, 0x1, 0x1f ;  /* 0x08201f00d9ee7f89 */ /* 0x00042200000e0000 */
[----:B-1-3--:R-:W-:Y:S05]  /*3f70*/  @!P0 BRA `(.L_x_15778) ;  /* 0x0000000000288947 */ /* 0x00afea0003800000 */
[-C--:B0-2---:R-:W-:Y:S01]  /*3f80*/  FMUL.FTZ R4, R213, R238.reuse ;  /* 0x000000eed5047220 */ /* 0x085fe20000410000 */
        /* <DEDUP_REMOVED lines=9> */
.L_x_15778:
[----:B------:R-:W-:Y:S05]  /*4020*/  BSYNC.RECONVERGENT B0 ;  /* 0x0000000000007941 */ /* 0x000fea0003800200 */
.L_x_15777:
[----:B------:R-:W-:Y:S01]  /*4030*/  ISETP.GE.AND P0, PT, R144, UR8, PT ;  /* 0x0000000890007c0c */ /* 0x000fe2000bf06270 */
[----:B--2---:R-:W-:Y:S01]  /*4040*/  HFMA2 R4, -RZ, RZ, 1.875, 0 ;  /* 0x3f800000ff047431 */ /* 0x004fe200000001ff */
[----:B------:R-:W-:Y:S02]  /*4050*/  CS2R R6, SRZ ;  /* 0x0000000000067805 */ /* 0x000fe4000001ff00 */
[----:B------:R-:W-:Y:S01]  /*4060*/  MOV R5, RZ ;  /* 0x000000ff00057202 */ /* 0x000fe20000000f00 */
[----:B------:R1:W2:Y:S01]  /*4070*/  SHFL.DOWN PT, R239, R215, 0x2, 0x1f ;  /* 0x08401f00d7ef7f89 */ /* 0x0002a200000e0000 */
[----:B------:R-:W-:Y:S01]  /*4080*/  ISETP.NE.OR P0, PT, R154, RZ, P0 ;  /* 0x000000ff9a00720c */ /* 0x000fe20000705670 */
[----:B------:R-:W-:Y:S01]  /*4090*/  BSSY.RECONVERGENT B0, `(.L_x_15779) ;  /* 0x0000011000007945 */ /* 0x000fe20003800200 */
[----:B------:R-:W-:Y:S01]  /*40a0*/  ISETP.GT.U32.AND P2, PT, R210, 0x1d, PT ;  /* 0x0000001dd200780c */ /* 0x000fe20003f44070 */
[----:B------:R1:W3:Y:S04]  /*40b0*/  SHFL.DOWN PT, R246, R213, 0x2, 0x1f ;  /* 0x08401f00d5f67f89 */ /* 0x0002e800000e0000 */
[----:B------:R1:W1:Y:S04]  /*40c0*/  SHFL.DOWN PT, R244, R219, 0x2, 0x1f ;  /* 0x08401f00dbf47f89 */ /* 0x00026800000e0000 */
[----:B0-----:R0:W0:Y:S04]  /*40d0*/  SHFL.DOWN PT, R240, R217, 0x2, 0x1f ;  /* 0x08401f00d9f07f89 */ /* 0x00102800000e0000 */
[----:B------:R-:W0:Y:S01]  /*40e0*/  @!P0 LDS.128 R4, [UR7+0x21b0] ;  /* 0x0021b007ff048984 */ /* 0x000e220008000c00 */
[----:B------:R-:W-:Y:S05]  /*40f0*/  @P2 BRA `(.L_x_15780) ;  /* 0x0000000000282947 */ /* 0x000fea0003800000 */
[-C--:B0-----:R-:W-:Y:S01]  /*4100*/  FMUL.FTZ R238, R213, R240.reuse ;  /* 0x000000f0d5ee7220 */ /* 0x081fe20000410000 */
[----:B------:R-:W-:-:S03]  /*4110*/  FMUL.FTZ R240, R215, R240 ;  /* 0x000000f0d7f07220 */ /* 0x000fc60000410000 */
[-C--:B-1----:R-:W-:Y:S01]  /*4120*/  FFMA.FTZ R242, R215, R244.reuse, -R238 ;  /* 0x000000f4d7f27223 */ /* 0x082fe200000108ee */
[C---:B------:R-:W-:Y:S01]  /*4130*/  FFMA.FTZ R244, R213.reuse, R244, R240 ;  /* 0x000000f4d5f47223 */ /* 0x040fe200000100f0 */
[-C--:B---3--:R-:W-:Y:S01]  /*4140*/  FMUL.FTZ R238, R213, R246.reuse ;  /* 0x000000f6d5ee7220 */ /* 0x088fe20000410000 */
[----:B------:R-:W-:Y:S01]  /*4150*/  FMUL.FTZ R240, R215, R246 ;  /* 0x000000f6d7f07220 */ /* 0x000fe20000410000 */
[----:B------:R-:W-:Y:S01]  /*4160*/  FADD.FTZ R219, R219, R242 ;  /* 0x000000f2dbdb7221 */ /* 0x000fe20000010000 */
[----:B------:R-:W-:Y:S01]  /*4170*/  FADD.FTZ R217, R217, R244 ;  /* 0x000000f4d9d97221 */ /* 0x000fe20000010000 */
[-C--:B--2---:R-:W-:Y:S01]  /*4180*/  FFMA.FTZ R215, R215, R239.reuse, -R238 ;  /* 0x000000efd7d77223 */ /* 0x084fe200000108ee */
[----:B------:R-:W-:-:S07]  /*4190*/  FFMA.FTZ R213, R213, R239, R240 ;  /* 0x000000efd5d57223 */ /* 0x000fce00000100f0 */
.L_x_15780:
[----:B------:R-:W-:Y:S05]  /*41a0*/  BSYNC.RECONVERGENT B0 ;  /* 0x0000000000007941 */ /* 0x000fea0003800200 */
.L_x_15779:
[----:B------:R-:W-:Y:S01]  /*41b0*/  ISETP.GT.U32.AND P0, PT, R210, 0x1b, PT ;  /* 0x0000001bd200780c */ /* 0x000fe20003f04070 */
[----:B--2---:R2:W2:Y:S01]  /*41c0*/  SHFL.DOWN PT, R239, R215, 0x4, 0x1f ;  /* 0x08801f00d7ef7f89 */ /* 0x0044a200000e0000 */
[----:B------:R-:W-:Y:S03]  /*41d0*/  BSSY.RECONVERGENT B0, `(.L_x_15781) ;  /* 0x000000f000007945 */ /* 0x000fe60003800200 */
[----:B---3--:R3:W2:Y:S04]  /*41e0*/  SHFL.DOWN PT, R246, R213, 0x4, 0x1f ;  /* 0x08801f00d5f67f89 */ /* 0x0086a800000e0000 */
[----:B-1----:R3:W1:Y:S04]  /*41f0*/  SHFL.DOWN PT, R244, R219, 0x4, 0x1f ;  /* 0x08801f00dbf47f89 */ /* 0x00266800000e0000 */
[----:B0-----:R3:W0:Y:S01]  /*4200*/  SHFL.DOWN PT, R240, R217, 0x4, 0x1f ;  /* 0x08801f00d9f07f89 */ /* 0x00162200000e0000 */
[----:B------:R-:W-:Y:S05]  /*4210*/  @P0 BRA `(.L_x_15782) ;  /* 0x0000000000280947 */ /* 0x000fea0003800000 */
[-C--:B0-----:R-:W-:Y:S01]  /*4220*/  FMUL.FTZ R238, R213, R240.reuse ;  /* 0x000000f0d5ee7220 */ /* 0x081fe20000410000 */
[----:B------:R-:W-:-:S03]  /*4230*/  FMUL.FTZ R240, R215, R240 ;  /* 0x000000f0d7f07220 */ /* 0x000fc60000410000 */
[-C--:B-1----:R-:W-:Y:S01]  /*4240*/  FFMA.FTZ R242, R215, R244.reuse, -R238 ;  /* 0x000000f4d7f27223 */ /* 0x082fe200000108ee */
[C---:B------:R-:W-:Y:S01]  /*4250*/  FFMA.FTZ R244, R213.reuse, R244, R240 ;  /* 0x000000f4d5f47223 */ /* 0x040fe200000100f0 */
[-C--:B--2---:R-:W-:Y:S01]  /*4260*/  FMUL.FTZ R238, R213, R246.reuse ;  /* 0x000000f6d5ee7220 */ /* 0x084fe20000410000 */
[----:B------:R-:W-:Y:S01]  /*4270*/  FMUL.FTZ R240, R215, R246 ;  /* 0x000000f6d7f07220 */ /* 0x000fe20000410000 */
[----:B---3--:R-:W-:Y:S01]  /*4280*/  FADD.FTZ R219, R219, R242 ;  /* 0x000000f2dbdb7221 */ /* 0x008fe20000010000 */
[----:B------:R-:W-:Y:S01]  /*4290*/  FADD.FTZ R217, R217, R244 ;  /* 0x000000f4d9d97221 */ /* 0x000fe20000010000 */
[-C--:B------:R-:W-:Y:S01]  /*42a0*/  FFMA.FTZ R215, R215, R239.reuse, -R238 ;  /* 0x000000efd7d77223 */ /* 0x080fe200000108ee */
[----:B------:R-:W-:-:S07]  /*42b0*/  FFMA.FTZ R213, R213, R239, R240 ;  /* 0x000000efd5d57223 */ /* 0x000fce00000100f0 */
.L_x_15782:
[----:B------:R-:W-:Y:S05]  /*42c0*/  BSYNC.RECONVERGENT B0 ;  /* 0x0000000000007941 */ /* 0x000fea0003800200 */
.L_x_15781:
[----:B------:R-:W-:Y:S01]  /*42d0*/  ISETP.GT.U32.AND P0, PT, R210, 0x17, PT ;  /* 0x00000017d200780c */ /* 0x000fe20003f04070 */
[----:B--2---:R2:W2:Y:S01]  /*42e0*/  SHFL.DOWN PT, R239, R215, 0x8, 0x1f ;  /* 0x09001f00d7ef7f89 */ /* 0x0044a200000e0000 */
[----:B------:R-:W-:Y:S03]  /*42f0*/  BSSY.RECONVERGENT B0, `(.L_x_15783) ;  /* 0x000000f000007945 */ /* 0x000fe60003800200 */
[----:B------:R0:W2:Y:S04]  /*4300*/  SHFL.DOWN PT, R246, R213, 0x8, 0x1f ;  /* 0x09001f00d5f67f89 */ /* 0x0000a800000e0000 */
        /* <DEDUP_REMOVED lines=13> */
.L_x_15784:
[----:B------:R-:W-:Y:S05]  /*43e0*/  BSYNC.RECONVERGENT B0 ;  /* 0x0000000000007941 */ /* 0x000fea0003800200 */
.L_x_15783:
        /* <DEDUP_REMOVED lines=17> */
.L_x_15786:
[----:B------:R-:W-:Y:S05]  /*4500*/  BSYNC.RECONVERGENT B0 ;  /* 0x0000000000007941 */ /* 0x000fea0003800200 */
.L_x_15785:
[CC--:B--2---:R-:W-:Y:S01]  /*4510*/  FMUL.FTZ R239, R35.reuse, R235.reuse ;  /* 0x000000eb23ef7220 */ /* 0x0c4fe20000410000 */
[----:B------:R-:W-:Y:S01]  /*4520*/  FMUL.FTZ R238, R34, R235 ;  /* 0x000000eb22ee7220 */ /* 0x000fe20000410000 */
[----:B0-----:R-:W-:Y:S01]  /*4530*/  SHFL.DOWN PT, R240, R215, 0x1, 0x1f ;  /* 0x08201f00d7f07f89 */ /* 0x001fe200000e0000 */
[----:B------:R-:W-:Y:S01]  /*4540*/  ISETP.NE.AND P0, PT, R154, 0x1f, PT ;  /* 0x0000001f9a00780c */ /* 0x000fe20003f05270 */
[-C--:B----4-:R-:W-:Y:S01]  /*4550*/  FFMA.FTZ R34, R34, R234.reuse, R239 ;  /* 0x000000ea22227223 */ /* 0x090fe200000100ef */
[----:B------:R-:W-:Y:S01]  /*4560*/  FFMA.FTZ R35, R35, R234, -R238 ;  /* 0x000000ea23237223 */ /* 0x000fe200000108ee */
[----:B------:R-:W-:Y:S01]  /*4570*/  SHFL.DOWN PT, R242, R213, 0x1, 0x1f ;  /* 0x08201f00d5f27f89 */ /* 0x000fe200000e0000 */
[----:B------:R-:W-:Y:S01]  /*4580*/  ISETP.NE.AND P5, PT, R154, RZ, PT ;  /* 0x000000ff9a00720c */ /* 0x000fe20003fa5270 */
[----:B------:R-:W-:Y:S01]  /*4590*/  @P1 FADD.FTZ R235, R237, R34 ;  /* 0x00000022edeb1221 */ /* 0x000fe20000010000 */
[----:B------:R-:W-:Y:S01]  /*45a0*/  @P1 FADD.FTZ R234, R236, R35 ;  /* 0x00000023ecea1221 */ /* 0x000fe20000010000 */
[----:B------:R-:W0:Y:S01]  /*45b0*/  SHFL.IDX PT, R237, R7, RZ, 0x1f ;  /* 0x00001fff07ed7589 */ /* 0x000e2200000e0000 */
[----:B------:R-:W-:Y:S01]  /*45c0*/  BSSY.RECONVERGENT B0, `(.L_x_15787) ;  /* 0x000010e000007945 */ /* 0x000fe20003800200 */
[CC--:B------:R-:W-:Y:S01]  /*45d0*/  FMUL.FTZ R35, R33.reuse, R235.reuse ;  /* 0x000000eb21237220 */ /* 0x0c0fe20000410000 */
[-C--:B------:R-:W-:Y:S01]  /*45e0*/  FMUL.FTZ R34, R33, R234.reuse ;  /* 0x000000ea21227220 */ /* 0x080fe20000410000 */
[----:B------:R-:W2:Y:S02]  /*45f0*/  SHFL.IDX PT, R236, R6, RZ, 0x1f ;  /* 0x00001fff06ec7589 */ /* 0x000ea400000e0000 */
[C---:B------:R-:W-:Y:S01]  /*4600*/  FFMA.FTZ R234, R32.reuse, R234, -R35 ;  /* 0x000000ea20ea7223 */ /* 0x040fe20000010823 */
[----:B------:R-:W-:Y:S01]  /*4610*/  FFMA.FTZ R238, R32, R235, R34 ;  /* 0x000000eb20ee7223 */ /* 0x000fe20000010022 */
[----:B-1----:R-:W1:Y:S01]  /*4620*/  SHFL.DOWN PT, R244, R219, 0x1, 0x1f ;  /* 0x08201f00dbf47f89 */ /* 0x002e6200000e0000 */
[----:B------:R-:W-:-:S03]  /*4630*/  IADD3 R34, P1, PT, R65, R154, RZ ;  /* 0x0000009a41227210 */ /* 0x000fc60007f3e0ff */
[----:B------:R-:W4:Y:S04]  /*4640*/  SHFL.DOWN PT, R235, R217, 0x1, 0x1f ;  /* 0x08201f00d9eb7f89 */ /* 0x000f2800000e0000 */
[----:B---3--:R-:W3:Y:S04]  /*4650*/  SHFL.IDX PT, R213, R213, RZ, 0x1f ;  /* 0x00001fffd5d57589 */ /* 0x008ee800000e0000 */
[----:B------:R-:W5:Y:S01]  /*4660*/  SHFL.IDX PT, R215, R215, RZ, 0x1f ;  /* 0x00001fffd7d77589 */ /* 0x000f6200000e0000 */
[-C--:B0-----:R-:W-:Y:S01]  /*4670*/  @P0 FMUL.FTZ R35, R240, R237.reuse ;  /* 0x000000edf0230220 */ /* 0x081fe20000410000 */
[----:B------:R-:W-:-:S02]  /*4680*/  @P0 FMUL.FTZ R33, R242, R237 ;  /* 0x000000edf2210220 */ /* 0x000fc40000410000 */
[----:B------:R-:W-:Y:S01]  /*4690*/  SHFL.IDX PT, R217, R217, RZ, 0x1f ;  /* 0x00001fffd9d97589 */ /* 0x000fe200000e0000 */
[-C--:B--2---:R-:W-:Y:S01]  /*46a0*/  @P0 FFMA.FTZ R32, R242, R236.reuse, R35 ;  /* 0x000000ecf2200223 */ /* 0x084fe20000010023 */
[----:B------:R-:W-:Y:S01]  /*46b0*/  LEA.HI.X.SX32 R35, R65, RZ, 0x1, P1 ;  /* 0x000000ff41237211 */ /* 0x000fe200008f0eff */
[----:B------:R-:W-:Y:S01]  /*46c0*/  @P0 FFMA.FTZ R33, R240, R236, -R33 ;  /* 0x000000ecf0210223 */ /* 0x000fe20000010821 */
[----:B------:R-:W-:Y:S01]  /*46d0*/  FMUL.FTZ R242, R74, R107 ;  /* 0x0000006b4af27220 */ /* 0x000fe20000410000 */
[----:B------:R-:W0:Y:S01]  /*46e0*/  SHFL.IDX PT, R219, R219, RZ, 0x1f ;  /* 0x00001fffdbdb7589 */ /* 0x000e2200000e0000 */
[----:B------:R-:W-:-:S04]  /*46f0*/  IMAD.WIDE.U32 R34, R28, UR4, R34 ;  /* 0x000000041c227c25 */ /* 0x000fc8000f8e0022 */
[----:B-1----:R-:W-:Y:S01]  /*4700*/  @P0 FADD.FTZ R236, R244, R33 ;  /* 0x00000021f4ec0221 */ /* 0x002fe20000010000 */
[----:B----4-:R-:W-:Y:S01]  /*4710*/  @P0 FADD.FTZ R237, R235, R32 ;  /* 0x00000020ebed0221 */ /* 0x010fe20000010000 */
[----:B------:R-:W-:Y:S01]  /*4720*/  IMAD R33, R29, UR4, R35 ;  /* 0x000000041d217c24 */ /* 0x000fe2000f8e0223 */
[C---:B------:R-:W-:Y:S02]  /*4730*/  LEA R32, P0, R34.reuse, R163, 0x2 ;  /* 0x000000a322207211 */ /* 0x040fe400078010ff */
[----:B------:R-:W-:Y:S02]  /*4740*/  FMUL.FTZ R35, R237, R3 ;  /* 0x00000003ed237220 */ /* 0x000fe40000410000 */
[----:B------:R-:W-:Y:S01]  /*4750*/  LEA.HI.X R33, R34, R161, R33, 0x2, P0 ;  /* 0x000000a122217211 */ /* 0x000fe200000f1421 */
[----:B------:R-:W-:Y:S01]  /*4760*/  FMUL.FTZ R34, R236, R3 ;  /* 0x00000003ec227220 */ /* 0x000fe20000410000 */
[----:B------:R-:W-:Y:S01]  /*4770*/  FADD.FTZ R3, R233, R238 ;  /* 0x000000eee9037221 */ /* 0x000fe20000010000 */
[----:B------:R-:W-:-:S02]  /*4780*/  FADD.FTZ R233, R229, R234 ;  /* 0x000000eae5e97221 */ /* 0x000fc40000010000 */
[-C--:B------:R-:W-:Y:S01]  /*4790*/  FFMA.FTZ R34, R237, R2.reuse, -R34 ;  /* 0x00000002ed227223 */ /* 0x080fe20000010822 */
[----:B------:R-:W-:Y:S01]  /*47a0*/  FFMA.FTZ R2, R236, R2, R35 ;  /* 0x00000002ec027223 */ /* 0x000fe20000010023 */
[C---:B------:R-:W-:Y:S02]  /*47b0*/  FMUL.FTZ R229, R200.reuse, R3 ;  /* 0x00000003c8e57220 */ /* 0x040fe40000410000 */
[----:B------:R-:W-:Y:S01]  /*47c0*/  FADD.FTZ R35, R231, R34 ;  /* 0x00000022e7237221 */ /* 0x000fe20000010000 */
[-C--:B------:R-:W-:Y:S01]  /*47d0*/  FMUL.FTZ R34, R200, R233.reuse ;  /* 0x000000e9c8227220 */ /* 0x080fe20000410000 */
[----:B------:R-:W-:Y:S01]  /*47e0*/  FADD.FTZ R221, R221, R2 ;  /* 0x00000002dddd7221 */ /* 0x000fe20000010000 */
[----:B------:R-:W-:Y:S01]  /*47f0*/  FFMA.FTZ R2, R202, R233, -R229 ;  /* 0x000000e9ca027223 */ /* 0x000fe200000108e5 */
[----:B------:R-:W-:Y:S01]  /*4800*/  FMUL.FTZ R231, R180, R35 ;  /* 0x00000023b4e77220 */ /* 0x000fe20000410000 */
[----:B------:R-:W-:Y:S01]  /*4810*/  FFMA.FTZ R229, R202, R3, R34 ;  /* 0x00000003cae57223 */ /* 0x000fe20000010022 */
[-C--:B------:R-:W-:Y:S01]  /*4820*/  FMUL.FTZ R234, R180, R221.reuse ;  /* 0x000000ddb4ea7220 */ /* 0x080fe20000410000 */
[C---:B------:R-:W-:Y:S01]  /*4830*/  FFMA.FTZ R236, R107.reuse, R232, R2 ;  /* 0x000000e86bec7223 */ /* 0x040fe20000010002 */
[----:B------:R-:W-:Y:S01]  /*4840*/  FFMA.FTZ R2, R182, R221, R231 ;  /* 0x000000ddb6027223 */ /* 0x000fe200000100e7 */
[----:B------:R-:W-:Y:S01]  /*4850*/  FFMA.FTZ R244, R107, R224, R229 ;  /* 0x000000e06bf47223 */ /* 0x000fe200000100e5 */
[----:B------:R-:W-:Y:S01]  /*4860*/  FMUL.FTZ R224, R76, R109 ;  /* 0x0000006d4ce07220 */ /* 0x000fe20000410000 */
[----:B------:R-:W-:Y:S01]  /*4870*/  FFMA.FTZ R234, R182, R35, -R234 ;  /* 0x00000023b6ea7223 */ /* 0x000fe200000108ea */
[----:B------:R-:W-:Y:S01]  /*4880*/  FADD.FTZ R223, R223, R2 ;  /* 0x00000002dfdf7221 */ /* 0x000fe20000010000 */
[----:B------:R-:W-:Y:S01]  /*4890*/  FFMA.FTZ R229, R0, R233, RZ ;  /* 0x000000e900e57223 */ /* 0x000fe200000100ff */
[-C--:B------:R-:W-:Y:S01]  /*48a0*/  FFMA.FTZ R34, -R195, R224.reuse, R233 ;  /* 0x000000e0c3227223 */ /* 0x080fe200000101e9 */
[----:B------:R-:W-:Y:S01]  /*48b0*/  FFMA.FTZ R2, R162, -R224, R3 ;  /* 0x800000e0a2027223 */ /* 0x000fe20000010003 */
[C---:B------:R-:W-:Y:S01]  /*48c0*/  FMUL.FTZ R224, R198.reuse, R244 ;  /* 0x000000f4c6e07220 */ /* 0x040fe20000410000 */
[----:B------:R-:W-:Y:S01]  /*48d0*/  FADD.FTZ R225, R225, R234 ;  /* 0x000000eae1e17221 */ /* 0x000fe20000010000 */
[-C--:B------:R-:W-:Y:S01]  /*48e0*/  FMUL.FTZ R234, R198, R236.reuse ;  /* 0x000000ecc6ea7220 */ /* 0x080fe20000410000 */
[-C--:B------:R-:W-:Y:S01]  /*48f0*/  FFMA.FTZ R238, R78, R236.reuse, R229 ;  /* 0x000000ec4eee7223 */ /* 0x080fe200000100e5 */
[----:B------:R-:W-:Y:S01]  /*4900*/  FFMA.FTZ R232, R199, R236, -R224 ;  /* 0x000000ecc7e87223 */ /* 0x000fe200000108e0 */
[----:B------:R-:W-:Y:S01]  /*4910*/  FFMA.FTZ R224, -R193, R242, R236 ;  /* 0x000000f2c1e07223 */ /* 0x000fe200000101ec */
[C---:B------:R-:W-:Y:S01]  /*4920*/  FMUL.FTZ R231, R184.reuse, R225 ;  /* 0x000000e1b8e77220 */ /* 0x040fe20000410000 */
[-C--:B------:R-:W-:Y:S01]  /*4930*/  FMUL.FTZ R236, R184, R223.reuse ;  /* 0x000000dfb8ec7220 */ /* 0x080fe20000410000 */
[----:B------:R-:W-:Y:S01]  /*4940*/  FFMA.FTZ R229, R199, R244, R234 ;  /* 0x000000f4c7e57223 */ /* 0x000fe200000100ea */
[C---:B------:R-:W-:Y:S01]  /*4950*/  FFMA.FTZ R228, R105.reuse, R228, R232 ;  /* 0x000000e469e47223 */ /* 0x040fe200000100e8 */
[C---:B------:R-:W-:Y:S01]  /*4960*/  FFMA.FTZ R234, R186.reuse, R223, R231 ;  /* 0x000000dfbaea7223 */ /* 0x040fe200000100e7 */
[----:B------:R-:W-:Y:S01]  /*4970*/  FFMA.FTZ R231, R186, R225, -R236 ;  /* 0x000000e1bae77223 */ /* 0x000fe200000108ec */
[----:B------:R-:W-:Y:S01]  /*4980*/  FFMA.FTZ R235, R105, R230, R229 ;  /* 0x000000e669eb7223 */ /* 0x000fe200000100e5 */
[-C--:B------:R-:W-:Y:S01]  /*4990*/  FMUL.FTZ R232, R196, R228.reuse ;  /* 0x000000e4c4e87220 */ /* 0x080fe20000410000 */
[----:B------:R-:W-:Y:S01]  /*49a0*/  FADD.FTZ R227, R227, R234 ;  /* 0x000000eae3e37221 */ /* 0x000fe20000010000 */
[----:B------:R-:W-:Y:S01]  /*49b0*/  FADD.FTZ R229, R226, R231 ;  /* 0x000000e7e2e57221 */ /* 0x000fe20000010000 */
[-C--:B------:R-:W-:Y:S01]  /*49c0*/  FMUL.FTZ R226, R196, R235.reuse ;  /* 0x000000ebc4e27220 */ /* 0x080fe20000410000 */
[C---:B------:R-:W-:Y:S01]  /*49d0*/  FFMA.FTZ R231, R197.reuse, R235, R232 ;  /* 0x000000ebc5e77223 */ /* 0x040fe200000100e8 */
[----:B------:R-:W-:Y:S01]  /*49e0*/  FFMA.FTZ R3, R0, -R3, RZ ;  /* 0x8000000300037223 */ /* 0x000fe200000100ff */
[C---:B------:R-:W-:Y:S01]  /*49f0*/  FMUL.FTZ R233, R188.reuse, R229 ;  /* 0x000000e5bce97220 */ /* 0x040fe20000410000 */
[-C--:B------:R-:W-:Y:S01]  /*4a00*/  FMUL.FTZ R234, R188, R227.reuse ;  /* 0x000000e3bcea7220 */ /* 0x080fe20000410000 */
[----:B------:R-:W-:Y:S01]  /*4a10*/  FFMA.FTZ R230, R197, R228, -R226 ;  /* 0x000000e4c5e67223 */ /* 0x000fe200000108e2 */
[C---:B------:R-:W-:Y:S01]  /*4a20*/  FFMA.FTZ R237, R103.reuse, R222, R231 ;  /* 0x000000de67ed7223 */ /* 0x040fe200000100e7 */
[----:B------:R-:W-:Y:S01]  /*4a30*/  FFMA.FTZ R233, R190, R227, R233 ;  /* 0x000000e3bee97223 */ /* 0x000fe200000100e9 */
[----:B------:R-:W-:Y:S01]  /*4a40*/  FFMA.FTZ R240, R78, -R244, R3 ;  /* 0x800000f44ef07223 */ /* 0x000fe20000010003 */
[----:B------:R-:W-:Y:S01]  /*4a50*/  FMUL.FTZ R236, R72, R105 ;  /* 0x0000006948ec7220 */ /* 0x000fe20000410000 */
[----:B------:R-:W-:Y:S01]  /*4a60*/  FFMA.FTZ R234, R190, R229, -R234 ;  /* 0x000000e5beea7223 */ /* 0x000fe200000108ea */
[----:B------:R-:W-:Y:S01]  /*4a70*/  FFMA.FTZ R230, R103, R220, R230 ;  /* 0x000000dc67e67223 */ /* 0x000fe200000100e6 */
[----:B------:R-:W-:Y:S01]  /*4a80*/  FADD.FTZ R231, R170, R233 ;  /* 0x000000e9aae77221 */ /* 0x000fe20000010000 */
[C---:B------:R-:W-:Y:S01]  /*4a90*/  FFMA.FTZ R238, R77.reuse, R228, R238 ;  /* 0x000000e44dee7223 */ /* 0x040fe200000100ee */
[----:B------:R-:W-:Y:S01]  /*4aa0*/  FMUL.FTZ R232, R70, R103 ;  /* 0x0000006746e87220 */ /* 0x000fe20000410000 */
[C---:B------:R-:W-:Y:S01]  /*4ab0*/  FMUL.FTZ R233, R192.reuse, R237 ;  /* 0x000000edc0e97220 */ /* 0x040fe20000410000 */
[----:B------:R-:W-:Y:S01]  /*4ac0*/  FFMA.FTZ R240, R77, -R235, R240 ;  /* 0x800000eb4df07223 */ /* 0x000fe200000100f0 */
[----:B------:R-:W-:Y:S01]  /*4ad0*/  FFMA.FTZ R226, R187, -R236, R235 ;  /* 0x800000ecbbe27223 */ /* 0x000fe200000100eb */
[----:B------:R-:W-:Y:S01]  /*4ae0*/  FADD.FTZ R201, R201, R234 ;  /* 0x000000eac9c97221 */ /* 0x000fe20000010000 */
[-C--:B------:R-:W-:Y:S01]  /*4af0*/  FMUL.FTZ R235, R192, R230.reuse ;  /* 0x000000e6c0eb7220 */ /* 0x080fe20000410000 */
[-C--:B------:R-:W-:Y:S01]  /*4b00*/  FFMA.FTZ R238, R75, R230.reuse, R238 ;  /* 0x000000e64bee7223 */ /* 0x080fe200000100ee */
[----:B------:R-:W-:Y:S01]  /*4b10*/  FFMA.FTZ R220, R194, R230, -R233 ;  /* 0x000000e6c2dc7223 */ /* 0x000fe200000108e9 */
[-C--:B------:R-:W-:Y:S01]  /*4b20*/  FFMA.FTZ R170, -R185, R232.reuse, R230 ;  /* 0x000000e8b9aa7223 */ /* 0x080fe200000101e6 */
[C---:B------:R-:W-:Y:S01]  /*4b30*/  FMUL.FTZ R222, R192.reuse, R201 ;  /* 0x000000c9c0de7220 */ /* 0x040fe20000410000 */
[----:B------:R-:W-:Y:S01]  /*4b40*/  FMUL.FTZ R230, R192, R231 ;  /* 0x000000e7c0e67220 */ /* 0x000fe20000410000 */
[CC--:B------:R-:W-:Y:S01]  /*4b50*/  FFMA.FTZ R235, R194.reuse, R237.reuse, R235 ;  /* 0x000000edc2eb7223 */ /* 0x0c0fe200000100eb */
[----:B------:R-:W-:Y:S01]  /*4b60*/  FFMA.FTZ R240, R75, -R237, R240 ;  /* 0x800000ed4bf07223 */ /* 0x000fe200000100f0 */
[----:B------:R-:W-:Y:S01]  /*4b70*/  FFMA.FTZ R192, R183, -R232, R237 ;  /* 0x800000e8b7c07223 */ /* 0x000fe200000100ed */
[C---:B------:R-:W-:Y:S01]  /*4b80*/  FFMA.FTZ R233, R194.reuse, R231, R222 ;  /* 0x000000e7c2e97223 */ /* 0x040fe200000100de */
[----:B------:R-:W-:Y:S01]  /*4b90*/  FFMA.FTZ R230, R194, R201, -R230 ;  /* 0x000000c9c2e67223 */ /* 0x000fe200000108e6 */
[C---:B------:R-:W-:Y:S01]  /*4ba0*/  FFMA.FTZ R237, R101.reuse, R218, R235 ;  /* 0x000000da65ed7223 */ /* 0x040fe200000100eb */
[----:B------:R-:W-:Y:S01]  /*4bb0*/  FFMA.FTZ R220, R101, R216, R220 ;  /* 0x000000d865dc7223 */ /* 0x000fe200000100dc */
[----:B------:R-:W-:Y:S01]  /*4bc0*/  FADD.FTZ R172, R172, R233 ;  /* 0x000000e9acac7221 */ /* 0x000fe20000010000 */
[----:B------:R-:W-:Y:S01]  /*4bd0*/  FADD.FTZ R203, R203, R230 ;  /* 0x000000e6cbcb7221 */ /* 0x000fe20000010000 */
[C---:B------:R-:W-:Y:S01]  /*4be0*/  FMUL.FTZ R233, R188.reuse, R237 ;  /* 0x000000edbce97220 */ /* 0x040fe20000410000 */
[-C--:B------:R-:W-:Y:S01]  /*4bf0*/  FMUL.FTZ R235, R188, R220.reuse ;  /* 0x000000dcbceb7220 */ /* 0x080fe20000410000 */
[----:B------:R-:W-:Y:S01]  /*4c00*/  FMUL.FTZ R194, R68, R101 ;  /* 0x0000006544c27220 */ /* 0x000fe20000410000 */
[----:B------:R-:W-:Y:S01]  /*4c10*/  FMUL.FTZ R218, R196, R203 ;  /* 0x000000cbc4da7220 */ /* 0x000fe20000410000 */
[----:B------:R-:W-:Y:S01]  /*4c20*/  FFMA.FTZ R216, R190, R220, -R233 ;  /* 0x000000dcbed87223 */ /* 0x000fe200000108e9 */
[-C--:B------:R-:W-:Y:S01]  /*4c30*/  FMUL.FTZ R196, R196, R172.reuse ;  /* 0x000000acc4c47220 */ /* 0x080fe20000410000 */
[-C--:B------:R-:W-:Y:S01]  /*4c40*/  FFMA.FTZ R235, R190, R237.reuse, R235 ;  /* 0x000000edbeeb7223 */ /* 0x080fe200000100eb */
[----:B------:R-:W-:Y:S01]  /*4c50*/  FFMA.FTZ R233, R197, R172, R218 ;  /* 0x000000acc5e97223 */ /* 0x000fe200000100da */
[----:B------:R-:W-:Y:S01]  /*4c60*/  FFMA.FTZ R188, -R181, R194, R220 ;  /* 0x000000c2b5bc7223 */ /* 0x000fe200000101dc */
[----:B------:R-:W-:Y:S01]  /*4c70*/  FFMA.FTZ R216, R99, R212, R216 ;  /* 0x000000d463d87223 */ /* 0x000fe200000100d8 */
[----:B------:R-:W-:Y:S01]  /*4c80*/  FFMA.FTZ R240, R73, -R237, R240 ;  /* 0x800000ed49f07223 */ /* 0x000fe200000100f0 */
[----:B------:R-:W-:Y:S01]  /*4c90*/  FFMA.FTZ R194, R179, -R194, R237 ;  /* 0x800000c2b3c27223 */ /* 0x000fe200000100ed */
[----:B------:R-:W-:Y:S01]  /*4ca0*/  FFMA.FTZ R197, R197, R203, -R196 ;  /* 0x000000cbc5c57223 */ /* 0x000fe200000108c4 */
[----:B------:R-:W-:Y:S01]  /*4cb0*/  FFMA.FTZ R237, R99, R214, R235 ;  /* 0x000000d663ed7223 */ /* 0x000fe200000100eb */
[----:B------:R-:W-:Y:S01]  /*4cc0*/  FADD.FTZ R174, R174, R233 ;  /* 0x000000e9aeae7221 */ /* 0x000fe20000010000 */
[----:B------:R-:W-:Y:S01]  /*4cd0*/  FMUL.FTZ R233, R184, R216 ;  /* 0x000000d8b8e97220 */ /* 0x000fe20000410000 */
[----:B------:R-:W-:Y:S01]  /*4ce0*/  FADD.FTZ R204, R204, R197 ;  /* 0x000000c5cccc7221 */ /* 0x000fe20000010000 */
[-C--:B------:R-:W-:Y:S01]  /*4cf0*/  FMUL.FTZ R197, R184, R237.reuse ;  /* 0x000000edb8c57220 */ /* 0x080fe20000410000 */
[----:B------:R-:W-:Y:S01]  /*4d00*/  FMUL.FTZ R235, R198, R174 ;  /* 0x000000aec6eb7220 */ /* 0x000fe20000410000 */
[----:B------:R-:W-:Y:S01]  /*4d10*/  FFMA.FTZ R233, R186, R237, R233 ;  /* 0x000000edbae97223 */ /* 0x000fe200000100e9 */
[----:B------:R-:W-:Y:S01]  /*4d20*/  FMUL.FTZ R212, R198, R204 ;  /* 0x000000ccc6d47220 */ /* 0x000fe20000410000 */
[----:B------:R-:W-:Y:S01]  /*4d30*/  FFMA.FTZ R196, R186, R216, -R197 ;  /* 0x000000d8bac47223 */ /* 0x000fe200000108c5 */
[----:B------:R-:W-:Y:S01]  /*4d40*/  FFMA.FTZ R186, R199, R204, -R235 ;  /* 0x000000ccc7ba7223 */ /* 0x000fe200000108eb */
[----:B------:R-:W-:Y:S01]  /*4d50*/  FFMA.FTZ R235, R97, R206, R233 ;  /* 0x000000ce61eb7223 */ /* 0x000fe200000100e9 */
[----:B------:R-:W-:Y:S01]  /*4d60*/  FFMA.FTZ R197, R199, R174, R212 ;  /* 0x000000aec7c57223 */ /* 0x000fe200000100d4 */
[----:B------:R-:W-:Y:S01]  /*4d70*/  FFMA.FTZ R208, R97, R208, R196 ;  /* 0x000000d061d07223 */ /* 0x000fe200000100c4 */
[----:B------:R-:W-:Y:S01]  /*4d80*/  FADD.FTZ R205, R205, R186 ;  /* 0x000000bacdcd7221 */ /* 0x000fe20000010000 */
[----:B------:R-:W-:Y:S01]  /*4d90*/  FMUL.FTZ R199, R180, R235 ;  /* 0x000000ebb4c77220 */ /* 0x000fe20000410000 */
[----:B------:R-:W-:Y:S01]  /*4da0*/  FADD.FTZ R197, R176, R197 ;  /* 0x000000c5b0c57221 */ /* 0x000fe20000010000 */
[----:B------:R-:W-:Y:S01]  /*4db0*/  FMUL.FTZ R186, R64, R97 ;  /* 0x0000006140ba7220 */ /* 0x000fe20000410000 */
[----:B------:R-:W-:Y:S01]  /*4dc0*/  FFMA.FTZ R240, R71, -R237, R240 ;  /* 0x800000ed47f07223 */ /* 0x000fe200000100f0 */
[-C--:B------:R-:W-:Y:S01]  /*4dd0*/  FFMA.FTZ R198, R182, R208.reuse, -R199 ;  /* 0x000000d0b6c67223 */ /* 0x080fe200000108c7 */
[----:B------:R-:W-:Y:S01]  /*4de0*/  FMUL.FTZ R233, R180, R208 ;  /* 0x000000d0b4e97220 */ /* 0x000fe20000410000 */
[C---:B------:R-:W-:Y:S01]  /*4df0*/  FMUL.FTZ R199, R200.reuse, R205 ;  /* 0x000000cdc8c77220 */ /* 0x040fe20000410000 */
[----:B------:R-:W-:Y:S01]  /*4e00*/  FMUL.FTZ R200, R200, R197 ;  /* 0x000000c5c8c87220 */ /* 0x000fe20000410000 */
[----:B---3--:R-:W-:Y:S01]  /*4e10*/  FMUL.FTZ R206, R213, R7 ;  /* 0x00000007d5ce7220 */ /* 0x008fe20000410000 */
[-C--:B------:R-:W-:Y:S01]  /*4e20*/  FFMA.FTZ R180, -R173, R186.reuse, R208 ;  /* 0x000000baadb47223 */ /* 0x080fe200000101d0 */
[-C--:B------:R-:W-:Y:S01]  /*4e30*/  FFMA.FTZ R176, R69, -R235.reuse, R240 ;  /* 0x800000eb45b07223 */ /* 0x080fe200000100f0 */
[----:B------:R-:W-:Y:S01]  /*4e40*/  FFMA.FTZ R186, R171, -R186, R235 ;  /* 0x800000baabba7223 */ /* 0x000fe200000100eb */
[----:B------:R-:W-:Y:S01]  /*4e50*/  FFMA.FTZ R233, R182, R235, R233 ;  /* 0x000000ebb6e97223 */ /* 0x000fe200000100e9 */
[C---:B------:R-:W-:Y:S01]  /*4e60*/  FFMA.FTZ R199, R202.reuse, R197, R199 ;  /* 0x000000c5cac77223 */ /* 0x040fe200000100c7 */
[----:B------:R-:W-:Y:S01]  /*4e70*/  FFMA.FTZ R235, R202, R205, -R200 ;  /* 0x000000cdcaeb7223 */ /* 0x000fe200000108c8 */
[-C--:B-----5:R-:W-:Y:S01]  /*4e80*/  FFMA.FTZ R206, R215, R6.reuse, -R206 ;  /* 0x00000006d7ce7223 */ /* 0x0a0fe200000108ce */
[C---:B------:R-:W-:Y:S01]  /*4e90*/  FMUL.FTZ R200, R213.reuse, R6 ;  /* 0x00000006d5c87220 */ /* 0x040fe20000410000 */
[CC--:B------:R-:W-:Y:S01]  /*4ea0*/  FMUL.FTZ R6, R213.reuse, R5.reuse ;  /* 0x00000005d5067220 */ /* 0x0c0fe20000410000 */
[-C--:B------:R-:W-:Y:S01]  /*4eb0*/  FMUL.FTZ R182, R213, R4.reuse ;  /* 0x00000004d5b67220 */ /* 0x080fe20000410000 */
[----:B------:R-:W-:Y:S01]  /*4ec0*/  FADD.FTZ R178, R178, R199 ;  /* 0x000000c7b2b27221 */ /* 0x000fe20000010000 */
[----:B------:R-:W-:Y:S01]  /*4ed0*/  FADD.FTZ R199, R164, R235 ;  /* 0x000000eba4c77221 */ /* 0x000fe20000010000 */
[C---:B------:R-:W-:Y:S01]  /*4ee0*/  FFMA.FTZ R4, R215.reuse, R4, -R6 ;  /* 0x00000004d7047223 */ /* 0x040fe20000010806 */
[C---:B------:R-:W-:Y:S01]  /*4ef0*/  FFMA.FTZ R5, R215.reuse, R5, R182 ;  /* 0x00000005d7057223 */ /* 0x040fe200000100b6 */
[----:B------:R-:W-:Y:S01]  /*4f00*/  FFMA.FTZ R200, R215, R7, R200 ;  /* 0x00000007d7c87223 */ /* 0x000fe200000100c8 */
[C---:B------:R-:W-:Y:S01]  /*4f10*/  FMUL.FTZ R215, R76.reuse, R199 ;  /* 0x000000c74cd77220 */ /* 0x040fe20000410000 */
[----:B------:R-:W-:Y:S01]  /*4f20*/  FMUL.FTZ R213, R76, R178 ;  /* 0x000000b24cd57220 */ /* 0x000fe20000410000 */
[----:B0-----:R-:W-:Y:S01]  /*4f30*/  FADD.FTZ R6, R219, R206 ;  /* 0x000000cedb067221 */ /* 0x001fe20000010000 */
[----:B------:R-:W-:Y:S01]  /*4f40*/  FADD.FTZ R7, R217, R200 ;  /* 0x000000c8d9077221 */ /* 0x000fe20000010000 */
[----:B------:R-:W-:Y:S01]  /*4f50*/  FMUL.FTZ R217, R2, R215 ;  /* 0x000000d702d97220 */ /* 0x000fe20000410000 */
[-C--:B------:R-:W-:Y:S01]  /*4f60*/  FMUL.FTZ R219, R109, R213.reuse ;  /* 0x000000d56ddb7220 */ /* 0x080fe20000410000 */
[----:B------:R-:W-:Y:S01]  /*4f70*/  FFMA.FTZ R166, R95, R166, R198 ;  /* 0x000000a65fa67223 */ /* 0x000fe200000100c6 */
[----:B------:R-:W-:Y:S01]  /*4f80*/  FFMA.FTZ R3, R191, -R242, R244 ;  /* 0x800000f2bf037223 */ /* 0x000fe200000100f4 */
[-C--:B------:R-:W-:Y:S01]  /*4f90*/  FFMA.FTZ R164, R34, R213.reuse, R217 ;  /* 0x000000d522a47223 */ /* 0x080fe200000100d9 */
[----:B------:R-:W-:Y:S01]  /*4fa0*/  FMUL.FTZ R213, R2, R213 ;  /* 0x000000d502d57220 */ /* 0x000fe20000410000 */
[----:B------:R0:W-:Y:S01]  /*4fb0*/  @!P5 STS.128 [UR7+0x21b0], R4 ;  /* 0x0021b004ff00d988 */ /* 0x0001e20008000c07 */
[C---:B------:R-:W-:Y:S01]  /*4fc0*/  FMUL.FTZ R198, R74.reuse, R197 ;  /* 0x000000c54ac67220 */ /* 0x040fe20000410000 */
[----:B------:R-:W-:Y:S01]  /*4fd0*/  FMUL.FTZ R200, R74, R205 ;  /* 0x000000cd4ac87220 */ /* 0x000fe20000410000 */
[----:B------:R-:W-:Y:S01]  /*4fe0*/  FFMA.FTZ R228, -R189, R236, R228 ;  /* 0x000000ecbde47223 */ /* 0x000fe200000101e4 */
[----:B------:R-:W-:Y:S01]  /*4ff0*/  FFMA.FTZ R238, R73, R220, R238 ;  /* 0x000000dc49ee7223 */ /* 0x000fe200000100ee */
[----:B------:R-:W-:Y:S01]  /*5000*/  FMUL.FTZ R217, R3, R198 ;  /* 0x000000c603d97220 */ /* 0x000fe20000410000 */
[----:B------:R-:W-:Y:S01]  /*5010*/  FFMA.FTZ R168, R95, R168, R233 ;  /* 0x000000a85fa87223 */ /* 0x000fe200000100e9 */
[----:B------:R-:W-:Y:S01]  /*5020*/  FMUL.FTZ R235, R72, R174 ;  /* 0x000000ae48eb7220 */ /* 0x000fe20000410000 */
[----:B------:R-:W-:Y:S01]  /*5030*/  FMUL.FTZ R233, R3, R200 ;  /* 0x000000c803e97220 */ /* 0x000fe20000410000 */
[----:B------:R-:W-:Y:S01]  /*5040*/  FFMA.FTZ R238, R71, R216, R238 ;  /* 0x000000d847ee7223 */ /* 0x000fe200000100ee */
[----:B------:R1:W-:Y:S01]  /*5050*/  STS [R140+0x420], R219 ;  /* 0x000420db8c007388 */ /* 0x0003e20000000800 */
[----:B------:R-:W-:Y:S01]  /*5060*/  FMUL.FTZ R190, R66, R99 ;  /* 0x0000006342be7220 */ /* 0x000fe20000410000 */
[-C--:B------:R-:W-:Y:S01]  /*5070*/  FFMA.FTZ R182, R224, R198.reuse, R233 ;  /* 0x000000c6e0b67223 */ /* 0x080fe200000100e9 */
[----:B------:R-:W-:Y:S01]  /*5080*/  FMUL.FTZ R198, R107, R198 ;  /* 0x000000c66bc67220 */ /* 0x000fe20000410000 */
[-C--:B0-----:R-:W-:Y:S01]  /*5090*/  FFMA.FTZ R4, R34, R215.reuse, -R213 ;  /* 0x000000d722047223 */ /* 0x081fe200000108d5 */
[----:B------:R-:W-:Y:S01]  /*50a0*/  FMUL.FTZ R213, R72, R204 ;  /* 0x000000cc48d57220 */ /* 0x000fe20000410000 */
[----:B------:R-:W-:Y:S01]  /*50b0*/  FMUL.FTZ R6, R109, R215 ;  /* 0x000000d76d067220 */ /* 0x000fe20000410000 */
[----:B------:R-:W-:Y:S01]  /*50c0*/  FFMA.FTZ R5, R224, R200, -R217 ;  /* 0x000000c8e0057223 */ /* 0x000fe200000108d9 */
[----:B------:R-:W-:Y:S01]  /*50d0*/  FMUL.FTZ R217, R70, R203 ;  /* 0x000000cb46d97220 */ /* 0x000fe20000410000 */
[----:B------:R-:W-:Y:S01]  /*50e0*/  FMUL.FTZ R7, R226, R213 ;  /* 0x000000d5e2077220 */ /* 0x000fe20000410000 */
[----:B------:R-:W-:Y:S01]  /*50f0*/  FMUL.FTZ R215, R70, R172 ;  /* 0x000000ac46d77220 */ /* 0x000fe20000410000 */
[----:B------:R-:W-:Y:S01]  /*5100*/  FFMA.FTZ R196, R69, R208, R238 ;  /* 0x000000d045c47223 */ /* 0x000fe200000100ee */
[----:B------:R0:W-:Y:S01]  /*5110*/  STS [R139+0x4], R6 ;  /* 0x000004068b007388 */ /* 0x0001e20000000800 */
[-C--:B------:R-:W-:Y:S01]  /*5120*/  FFMA.FTZ R202, R228, R235.reuse, R7 ;  /* 0x000000ebe4ca7223 */ /* 0x080fe20000010007 */
[----:B------:R-:W-:Y:S01]  /*5130*/  FMUL.FTZ R7, R226, R235 ;  /* 0x000000ebe2077220 */ /* 0x000fe20000410000 */
[----:B-1----:R-:W-:Y:S01]  /*5140*/  FMUL.FTZ R219, R192, R217 ;  /* 0x000000d9c0db7220 */ /* 0x002fe20000410000 */
[----:B------:R-:W-:Y:S01]  /*5150*/  FMUL.FTZ R208, R105, R213 ;  /* 0x000000d569d07220 */ /* 0x000fe20000410000 */
[----:B------:R-:W-:Y:S01]  /*5160*/  FMUL.FTZ R233, R68, R201 ;  /* 0x000000c944e97220 */ /* 0x000fe20000410000 */
[----:B------:R-:W-:Y:S01]  /*5170*/  FFMA.FTZ R7, R228, R213, -R7 ;  /* 0x000000d5e4077223 */ /* 0x000fe20000010807 */
[----:B------:R-:W-:Y:S01]  /*5180*/  FMUL.FTZ R213, R68, R231 ;  /* 0x000000e744d57220 */ /* 0x000fe20000410000 */
[----:B------:R1:W-:Y:S01]  /*5190*/  STS [R139+0x8], R198 ;  /* 0x000008c68b007388 */ /* 0x0003e20000000800 */
[----:B------:R-:W-:Y:S01]  /*51a0*/  FMUL.FTZ R200, R107, R200 ;  /* 0x000000c86bc87220 */ /* 0x000fe20000410000 */
[----:B0-----:R-:W-:Y:S01]  /*51b0*/  FMUL.FTZ R6, R192, R215 ;  /* 0x000000d7c0067220 */ /* 0x001fe20000410000 */
[----:B------:R-:W-:Y:S01]  /*51c0*/  FMUL.FTZ R206, R105, R235 ;  /* 0x000000eb69ce7220 */ /* 0x000fe20000410000 */
[C---:B------:R-:W-:Y:S01]  /*51d0*/  FMUL.FTZ R212, R103.reuse, R215 ;  /* 0x000000d767d47220 */ /* 0x040fe20000410000 */
[-C--:B------:R-:W-:Y:S01]  /*51e0*/  FMUL.FTZ R214, R103, R217.reuse ;  /* 0x000000d967d67220 */ /* 0x080fe20000410000 */
[----:B------:R-:W-:Y:S01]  /*51f0*/  FFMA.FTZ R6, R170, R217, -R6 ;  /* 0x000000d9aa067223 */ /* 0x000fe20000010806 */
[----:B------:R-:W-:Y:S01]  /*5200*/  FMUL.FTZ R217, R194, R213 ;  /* 0x000000d5c2d97220 */ /* 0x000fe20000410000 */
[----:B------:R-:W-:Y:S01]  /*5210*/  FFMA.FTZ R184, -R177, R190, R216 ;  /* 0x000000beb1b87223 */ /* 0x000fe200000101d8 */
[----:B------:R0:W-:Y:S01]  /*5220*/  STS [R139+0xc], R200 ;  /* 0x00000cc88b007388 */ /* 0x0001e20000000800 */
[----:B-1----:R-:W-:Y:S01]  /*5230*/  FFMA.FTZ R198, R170, R215, R219 ;  /* 0x000000d7aac67223 */ /* 0x002fe200000100db */
        /* <DEDUP_REMOVED lines=8> */
[----:B0-----:R-:W-:Y:S01]  /*52c0*/  FFMA.FTZ R200, R188, R213, R215 ;  /* 0x000000d5bcc87223 */ /* 0x001fe200000100d7 */
[----:B------:R-:W-:Y:S01]  /*52d0*/  FMUL.FTZ R213, R66, R229 ;  /* 0x000000e542d57220 */ /* 0x000fe20000410000 */
[----:B------:R-:W-:Y:S01]  /*52e0*/  FMUL.FTZ R215, R64, R223 ;  /* 0x000000df40d77220 */ /* 0x000fe20000410000 */
[----:B------:R0:W-:Y:S01]  /*52f0*/  STS [R139+0x20], R216 ;  /* 0x000020d88b007388 */ /* 0x0001e20000000800 */
[----:B-1----:R-:W-:Y:S01]  /*5300*/  FFMA.FTZ R206, R188, R233, -R217 ;  /* 0x000000e9bcce7223 */ /* 0x002fe200000108d9 */
[----:B------:R-:W-:Y:S01]  /*5310*/  FMUL.FTZ R217, R64, R225 ;  /* 0x000000e140d97220 */ /* 0x000fe20000410000 */
[----:B------:R-:W-:Y:S01]  /*5320*/  FMUL.FTZ R222, R99, R213 ;  /* 0x000000d563de7220 */ /* 0x000fe20000410000 */
[----:B------:R1:W-:Y:S01]  /*5330*/  STS [R139+0x24], R218 ;  /* 0x000024da8b007388 */ /* 0x0003e20000000800 */
[----:B--2---:R-:W-:Y:S01]  /*5340*/  FMUL.FTZ R214, R62, R35 ;  /* 0x000000233ed67220 */ /* 0x004fe20000410000 */
[----:B------:R-:W-:Y:S01]  /*5350*/  FMUL.FTZ R232, R95, R230 ;  /* 0x000000e65fe87220 */ /* 0x000fe20000410000 */
[C---:B------:R-:W-:Y:S01]  /*5360*/  FMUL.FTZ R233, R186.reuse, R217 ;  /* 0x000000d9bae97220 */ /* 0x040fe20000410000 */
[----:B------:R2:W-:Y:S01]  /*5370*/  STS [R139+0x28], R220 ;  /* 0x000028dc8b007388 */ /* 0x0005e20000000800 */
[-C--:B------:R-:W-:Y:S01]  /*5380*/  FMUL.FTZ R235, R186, R215.reuse ;  /* 0x000000d7baeb7220 */ /* 0x080fe20000410000 */
[----:B0-----:R-:W-:Y:S01]  /*5390*/  FMUL.FTZ R216, R97, R215 ;  /* 0x000000d761d87220 */ /* 0x001fe20000410000 */
[----:B------:R-:W-:Y:S01]  /*53a0*/  FADD.FTZ R4, RZ, R4 ;  /* 0x00000004ff047221 */ /* 0x000fe20000010000 */
[----:B------:R0:W-:Y:S01]  /*53b0*/  STS [R139+0x14], R208 ;  /* 0x000014d08b007388 */ /* 0x0001e20000000800 */
[----:B------:R-:W-:Y:S01]  /*53c0*/  FFMA.FTZ R190, R175, -R190, R237 ;  /* 0x800000beafbe7223 */ /* 0x000fe200000100ed */
[----:B-1----:R-:W-:Y:S01]  /*53d0*/  FMUL.FTZ R218, R97, R217 ;  /* 0x000000d961da7220 */ /* 0x002fe20000410000 */
[----:B------:R-:W-:Y:S01]  /*53e0*/  FADD.FTZ R4, R4, R5 ;  /* 0x0000000504047221 */ /* 0x000fe20000010000 */
[----:B------:R1:W-:Y:S01]  /*53f0*/  STS [R139+0x18], R212 ;  /* 0x000018d48b007388 */ /* 0x0003e20000000800 */
[----:B--2---:R-:W-:-:S02]  /*5400*/  FMUL.FTZ R220, R95, R214 ;  /* 0x000000d65fdc7220 */ /* 0x004fc40000410000 */
[----:B------:R-:W-:Y:S01]  /*5410*/  FADD.FTZ R7, R4, R7 ;  /* 0x0000000704077221 */ /* 0x000fe20000010000 */
[----:B------:R2:W-:Y:S01]  /*5420*/  STS [R139+0x2c], R222 ;  /* 0x00002cde8b007388 */ /* 0x0005e20000000800 */
[----:B0-----:R-:W-:Y:S01]  /*5430*/  FFMA.FTZ R208, R180, R215, R233 ;  /* 0x000000d7b4d07223 */ /* 0x001fe200000100e9 */
[----:B------:R-:W-:Y:S02]  /*5440*/  FADD.FTZ R215, RZ, R164 ;  /* 0x000000a4ffd77221 */ /* 0x000fe40000010000 */
[----:B------:R2:W-:Y:S01]  /*5450*/  STS [R139+0x30], R216 ;  /* 0x000030d88b007388 */ /* 0x0005e20000000800 */
[----:B------:R-:W-:Y:S01]  /*5460*/  FMUL.FTZ R164, R62, R95 ;  /* 0x0000005f3ea47220 */ /* 0x000fe20000410000 */
[----:B-1----:R-:W-:Y:S01]  /*5470*/  FFMA.FTZ R212, R180, R217, -R235 ;  /* 0x000000d9b4d47223 */ /* 0x002fe200000108eb */
[----:B------:R-:W-:Y:S01]  /*5480*/  FADD.FTZ R215, R215, R182 ;  /* 0x000000b6d7d77221 */ /* 0x000fe20000010000 */
[----:B------:R2:W-:Y:S01]  /*5490*/  STS [R139+0x34], R218 ;  /* 0x000034da8b007388 */ /* 0x0005e20000000800 */
[----:B------:R-:W-:Y:S01]  /*54a0*/  FMUL.FTZ R217, R190, R213 ;  /* 0x000000d5bed97220 */ /* 0x000fe20000410000 */
[----:B------:R-:W-:Y:S01]  /*54b0*/  FADD.FTZ R7, R7, R6 ;  /* 0x0000000607077221 */ /* 0x000fe20000010000 */
[----:B------:R-:W-:Y:S01]  /*54c0*/  FADD.FTZ R215, R215, R202 ;  /* 0x000000cad7d77221 */ /* 0x000fe20000010000 */
[----:B------:R2:W-:Y:S01]  /*54d0*/  STS [R139+0x38], R232 ;  /* 0x000038e88b007388 */ /* 0x0005e20000000800 */
[-C--:B------:R-:W-:Y:S01]  /*54e0*/  FFMA.FTZ R4, R184, R219.reuse, R217 ;  /* 0x000000dbb8047223 */ /* 0x080fe200000100d9 */
[----:B------:R-:W-:Y:S01]  /*54f0*/  FMUL.FTZ R219, R190, R219 ;  /* 0x000000dbbedb7220 */ /* 0x000fe20000410000 */
[----:B------:R-:W-:Y:S01]  /*5500*/  FADD.FTZ R5, R215, R198 ;  /* 0x000000c6d7057221 */ /* 0x000fe20000010000 */
[----:B------:R2:W-:Y:S01]  /*5510*/  STS [R139+0x3c], R220 ;  /* 0x00003cdc8b007388 */ /* 0x0005e20000000800 */
[-C--:B------:R-:W-:Y:S01]  /*5520*/  FFMA.FTZ R215, R167, -R164.reuse, R168 ;  /* 0x800000a4a7d77223 */ /* 0x080fe200000100a8 */
[----:B------:R-:W-:Y:S01]  /*5530*/  FFMA.FTZ R217, -R169, R164, R166 ;  /* 0x000000a4a9d97223 */ /* 0x000fe200000101a6 */
[----:B------:R-:W-:Y:S01]  /*5540*/  FADD.FTZ R5, R5, R200 ;  /* 0x000000c805057221 */ /* 0x000fe20000010000 */
[----:B------:R-:W-:Y:S01]  /*5550*/  BAR.SYNC.DEFER_BLOCKING 0x0 ;  /* 0x0000000000007b1d */ /* 0x000fe20000010000 */
[----:B------:R-:W-:Y:S01]  /*5560*/  FMUL.FTZ R164, R215, R214 ;  /* 0x000000d6d7a47220 */ /* 0x000fe20000410000 */
[----:B------:R-:W-:Y:S01]  /*5570*/  FFMA.FTZ R6, R184, R213, -R219 ;  /* 0x000000d5b8067223 */ /* 0x000fe200000108db */
[----:B------:R-:W-:Y:S01]  /*5580*/  FADD.FTZ R5, R5, R4 ;  /* 0x0000000405057221 */ /* 0x000fe20000010000 */
[----:B------:R-:W-:Y:S01]  /*5590*/  LEA R4, R63, -R60, 0x1 ;  /* 0x8000003c3f047211 */ /* 0x000fe200078e08ff */
[----:B------:R-:W-:Y:S01]  /*55a0*/  FADD.FTZ R7, R7, R206 ;  /* 0x000000ce07077221 */ /* 0x000fe20000010000 */
[-C--:B------:R-:W-:Y:S01]  /*55b0*/  FFMA.FTZ R164, R217, R230.reuse, R164 ;  /* 0x000000e6d9a47223 */ /* 0x080fe200000100a4 */
[----:B------:R-:W-:Y:S01]  /*55c0*/  FMUL.FTZ R230, R215, R230 ;  /* 0x000000e6d7e67220 */ /* 0x000fe20000410000 */
[C---:B------:R-:W-:Y:S01]  /*55d0*/  ISETP.GE.AND P6, PT, R4.reuse, 0x1, PT ;  /* 0x000000010400780c */ /* 0x040fe20003fc6270 */
[----:B------:R-:W-:Y:S01]  /*55e0*/  FADD.FTZ R7, R7, R6 ;  /* 0x0000000607077221 */ /* 0x000fe20000010000 */
[----:B------:R-:W-:Y:S01]  /*55f0*/  FADD.FTZ R5, R5, R208 ;  /* 0x000000d005057221 */ /* 0x000fe20000010000 */
[----:B------:R-:W-:Y:S01]  /*5600*/  FFMA.FTZ R230, R217, R214, -R230 ;  /* 0x000000d6d9e67223 */ /* 0x000fe200000108e6 */
[C---:B------:R-:W-:Y:S01]  /*5610*/  ISETP.GE.AND P3, PT, R4.reuse, 0x21, PT ;  /* 0x000000210400780c */ /* 0x040fe20003f66270 */
[----:B------:R-:W-:Y:S01]  /*5620*/  FADD.FTZ R7, R7, R212 ;  /* 0x000000d407077221 */ /* 0x000fe20000010000 */
[----:B------:R-:W-:-:S02]  /*5630*/  ISETP.GE.AND P2, PT, R4, 0x41, PT ;  /* 0x000000410400780c */ /* 0x000fc40003f46270 */
[C---:B------:R-:W-:Y:S02]  /*5640*/  ISETP.GE.AND P1, PT, R4.reuse, 0x61, PT ;  /* 0x000000610400780c */ /* 0x040fe40003f26270 */
[----:B------:R-:W-:Y:S01]  /*5650*/  ISETP.GE.AND P0, PT, R4, 0x81, PT ;  /* 0x000000810400780c */ /* 0x000fe20003f06270 */
[----:B------:R2:W0:Y:S02]  /*5660*/  LDS R233, [R138+0x4a0] ;  /* 0x0004a0008ae97984 */ /* 0x0004240000000800 */
[----:B------:R-:W-:Y:S10]  /*5670*/  @!P6 BRA `(.L_x_15788) ;  /* 0x000000000008e947 */ /* 0x000ff40003800000 */
[----:B------:R-:W1:Y:S04]  /*5680*/  LDS R213, [R141+0x420] ;  /* 0x000420008dd57984 */ /* 0x000e680000000800 */
[----:B-1----:R1:W-:Y:S02]  /*5690*/  REDG.E.ADD.F32.FTZ.RN.STRONG.GPU desc[UR16][R32.64], R213 ;  /* 0x000000d5200079a6 */ /* 0x0023e4000c12f310 */
.L_x_15788:
[----:B------:R-:W-:Y:S05]  /*56a0*/  BSYNC.RECONVERGENT B0 ;  /* 0x0000000000007941 */ /* 0x000fea0003800200 */
.L_x_15787:
[----:B------:R-:W-:Y:S01]  /*56b0*/  BSSY.RECONVERGENT B0, `(.L_x_15789) ;  /* 0x0000004000007945 */ /* 0x000fe20003800200 */
[----:B------:R-:W-:-:S03]  /*56c0*/  ISETP.GE.AND P6, PT, R4, 0xa1, PT ;  /* 0x000000a10400780c */ /* 0x000fc60003fc6270 */
[----:B------:R-:W-:Y:S10]  /*56d0*/  @!P3 BRA `(.L_x_15790) ;  /* 0x000000000004b947 */ /* 0x000ff40003800000 */
[----:B0-----:R3:W-:Y:S02]  /*56e0*/  REDG.E.ADD.F32.FTZ.RN.STRONG.GPU desc[UR16][R32.64+0x80], R233 ;  /* 0x000080e9200079a6 */ /* 0x0017e4000c12f310 */
.L_x_15790:
[----:B------:R-:W-:Y:S05]  /*56f0*/  BSYNC.RECONVERGENT B0 ;  /* 0x0000000000007941 */ /* 0x000fea0003800200 */
.L_x_15789:
[----:B-1----:R1:W4:Y:S01]  /*5700*/  LDS R213, [R137+0x520] ;  /* 0x0005200089d57984 */ /* 0x0023220000000800 */
[----:B------:R-:W-:Y:S04]  /*5710*/  BSSY.RECONVERGENT B0, `(.L_x_15791) ;  /* 0x0000003000007945 */ /* 0x000fe80003800200 */
[----:B------:R-:W-:Y:S05]  /*5720*/  @!P2 BRA `(.L_x_15792) ;  /* 0x000000000004a947 */ /* 0x000fea0003800000 */
[----:B----4-:R4:W-:Y:S02]  /*5730*/  REDG.E.ADD.F32.FTZ.RN.STRONG.GPU desc[UR16][R32.64+0x100], R213 ;  /* 0x000100d5200079a6 */ /* 0x0109e4000c12f310 */
.L_x_15792:
[----:B------:R-:W-:Y:S05]  /*5740*/  BSYNC.RECONVERGENT B0 ;  /* 0x0000000000007941 */ /* 0x000fea0003800200 */
.L_x_15791:
[----:B----4-:R4:W0:Y:S01]  /*5750*/  LDS R213, [R136+0x5a0] ;  /* 0x0005a00088d57984 */ /* 0x0108220000000800 */
[----:B------:R-:W-:Y:S04]  /*5760*/  BSSY.RECONVERGENT B0, `(.L_x_15793) ;  /* 0x0000003000007945 */ /* 0x000fe80003800200 */
[----:B------:R-:W-:Y:S05]  /*5770*/  @!P1 BRA `(.L_x_15794) ;  /* 0x0000000000049947 */ /* 0x000fea0003800000 */
[----:B0-----:R0:W-:Y:S02]  /*5780*/  REDG.E.ADD.F32.FTZ.RN.STRONG.GPU desc[UR16][R32.64+0x180], R213 ;  /* 0x000180d5200079a6 */ /* 0x0011e4000c12f310 */
.L_x_15794:
[----:B------:R-:W-:Y:S05]  /*5790*/  BSYNC.RECONVERGENT B0 ;  /* 0x0000000000007941 */ /* 0x000fea0003800200 */
.L_x_15793:
[----:B0-----:R0:W0:Y:S01]  /*57a0*/  LDS R213, [R135+0x620] ;  /* 0x0006200087d57984 */ /* 0x0010220000000800 */
[----:B------:R-:W-:Y:S04]  /*57b0*/  BSSY.RECONVERGENT B0, `(.L_x_15795) ;  /* 0x0000003000007945 */ /* 0x000fe80003800200 */
[----:B------:R-:W-:Y:S05]  /*57c0*/  @!P0 BRA `(.L_x_15796) ;  /* 0x0000000000048947 */ /* 0x000fea0003800000 */
[----:B0-----:R0:W-:Y:S02]  /*57d0*/  REDG.E.ADD.F32.FTZ.RN.STRONG.GPU desc[UR16][R32.64+0x200], R213 ;  /* 0x000200d5200079a6 */ /* 0x0011e4000c12f310 */
.L_x_15796:
[----:B------:R-:W-:Y:S05]  /*57e0*/  BSYNC.RECONVERGENT B0 ;  /* 0x0000000000007941 */ /* 0x000fea0003800200 */
.L_x_15795:
[----:B0-----:R0:W0:Y:S01]  /*57f0*/  LDS R213, [R134+0x6a0] ;  /* 0x0006a00086d57984 */ /* 0x0010220000000800 */
[----:B------:R-:W-:Y:S04]  /*5800*/  BSSY.RECONVERGENT B0, `(.L_x_15797) ;  /* 0x0000003000007945 */ /* 0x000fe80003800200 */
[----:B------:R-:W-:Y:S05]  /*5810*/  @!P6 BRA `(.L_x_15798) ;  /* 0x000000000004e947 */ /* 0x000fea0003800000 */
[----:B0-----:R0:W-:Y:S02]  /*5820*/  REDG.E.ADD.F32.FTZ.RN.STRONG.GPU desc[UR16][R32.64+0x280], R213 ;  /* 0x000280d5200079a6 */ /* 0x0011e4000c12f310 */
.L_x_15798:
[----:B------:R-:W-:Y:S05]  /*5830*/  BSYNC.RECONVERGENT B0 ;  /* 0x0000000000007941 */ /* 0x000fea0003800200 */
.L_x_15797:
        /* <DEDUP_REMOVED lines=9> */
.L_x_15800:
[----:B------:R-:W-:Y:S05]  /*58d0*/  BSYNC.RECONVERGENT B0 ;  /* 0x0000000000007941 */ /* 0x000fea0003800200 */
.L_x_15799:
[----:B0-----:R0:W0:Y:S01]  /*58e0*/  LDS R213, [R130+0x7a0] ;  /* 0x0007a00082d57984 */ /* 0x0010220000000800 */
[----:B------:R-:W-:Y:S04]  /*58f0*/  BSSY.RECONVERGENT B0, `(.L_x_15801) ;  /* 0x0000003000007945 */ /* 0x000fe80003800200 */
[----:B------:R-:W-:Y:S05]  /*5900*/  @!P0 BRA `(.L_x_15802) ;  /* 0x0000000000048947 */ /* 0x000fea0003800000 */
[----:B0-----:R0:W-:Y:S02]  /*5910*/  REDG.E.ADD.F32.FTZ.RN.STRONG.GPU desc[UR16][R32.64+0x380], R213 ;  /* 0x000380d5200079a6 */ /* 0x0011e4000c12f310 */
.L_x_15802:
[----:B------:R-:W-:Y:S05]  /*5920*/  BSYNC.RECONVERGENT B0 ;  /* 0x0000000000007941 */ /* 0x000fea0003800200 */
.L_x_15801:
[----:B0-----:R0:W0:Y:S01]  /*5930*/  LDS R213, [R128+0x820] ;  /* 0x0008200080d57984 */ /* 0x0010220000000800 */
[----:B------:R-:W-:Y:S04]  /*5940*/  BSSY.RECONVERGENT B0, `(.L_x_15803) ;  /* 0x0000003000007945 */ /* 0x000fe80003800200 */
[----:B------:R-:W-:Y:S05]  /*5950*/  @!P1 BRA `(.L_x_15804) ;  /* 0x0000000000049947 */ /* 0x000fea0003800000 */
[----:B0-----:R0:W-:Y:S02]  /*5960*/  REDG.E.ADD.F32.FTZ.RN.STRONG.GPU desc[UR16][R32.64+0x400], R213 ;  /* 0x000400d5200079a6 */ /* 0x0011e4000c12f310 */
.L_x_15804:
[----:B------:R-:W-:Y:S05]  /*5970*/  BSYNC.RECONVERGENT B0 ;  /* 0x0000000000007941 */ /* 0x000fea0003800200 */
.L_x_15803:
[----:B0-----:R0:W0:Y:S01]  /*5980*/  LDS R213, [R126+0x8a0] ;  /* 0x0008a0007ed57984 */ /* 0x0010220000000800 */
[----:B------:R-:W-:Y:S04]  /*5990*/  BSSY.RECONVERGENT B0, `(.L_x_15805) ;  /* 0x0000003000007945 */ /* 0x000fe80003800200 */
[----:B------:R-:W-:Y:S05]  /*59a0*/  @!P2 BRA `(.L_x_15806) ;  /* 0x000000000004a947 */ /* 0x000fea0003800000 */
[----:B0-----:R0:W-:Y:S02]  /*59b0*/  REDG.E.ADD.F32.FTZ.RN.STRONG.GPU desc[UR16][R32.64+0x480], R213 ;  /* 0x000480d5200079a6 */ /* 0x0011e4000c12f310 */
.L_x_15806:
[----:B------:R-:W-:Y:S05]  /*59c0*/  BSYNC.RECONVERGENT B0 ;  /* 0x0000000000007941 */ /* 0x000fea0003800200 */
.L_x_15805:
[----:B0-----:R0:W0:Y:S01]  /*59d0*/  LDS R213, [R124+0x920] ;  /* 0x000920007cd57984 */ /* 0x0010220000000800 */
[----:B------:R-:W-:Y:S04]  /*59e0*/  BSSY.RECONVERGENT B0, `(.L_x_15807) ;  /* 0x0000003000007945 */ /* 0x000fe80003800200 */
[----:B------:R-:W-:Y:S05]  /*59f0*/  @!P3 BRA `(.L_x_15808) ;  /* 0x000000000004b947 */ /* 0x000fea0003800000 */
[----:B0-----:R0:W-:Y:S02]  /*5a00*/  REDG.E.ADD.F32.FTZ.RN.STRONG.GPU desc[UR16][R32.64+0x500], R213 ;  /* 0x000500d5200079a6 */ /* 0x0011e4000c12f310 */
.L_x_15808:
[----:B------:R-:W-:Y:S05]  /*5a10*/  BSYNC.RECONVERGENT B0 ;  /* 0x0000000000007941 */ /* 0x000fea0003800200 */
.L_x_15807:
        /* <DEDUP_REMOVED lines=9> */
.L_x_15810:
[----:B------:R-:W-:Y:S05]  /*5ab0*/  BSYNC.RECONVERGENT B0 ;  /* 0x0000000000007941 */ /* 0x000fea0003800200 */
.L_x_15809:
[----:B0-----:R0:W0:Y:S01]  /*5ac0*/  LDS R213, [R120+0xa20] ;  /* 0x000a200078d57984 */ /* 0x0010220000000800 */
[----:B------:R-:W-:Y:S04]  /*5ad0*/  BSSY.RECONVERGENT B0, `(.L_x_15811) ;  /* 0x0000003000007945 */ /* 0x000fe80003800200 */
[----:B------:R-:W-:Y:S05]  /*5ae0*/  @!P0 BRA `(.L_x_15812) ;  /* 0x0000000000048947 */ /* 0x000fea0003800000 */
[----:B0-----:R0:W-:Y:S02]  /*5af0*/  REDG.E.ADD.F32.FTZ.RN.STRONG.GPU desc[UR16][R32.64+0x600], R213 ;  /* 0x000600d5200079a6 */ /* 0x0011e4000c12f310 */
.L_x_15812:
[----:B------:R-:W-:Y:S05]  /*5b00*/  BSYNC.RECONVERGENT B0 ;  /* 0x0000000000007941 */ /* 0x000fea0003800200 */
.L_x_15811:
[----:B0-----:R0:W0:Y:S01]  /*5b10*/  LDS R213, [R118+0xaa0] ;  /* 0x000aa00076d57984 */ /* 0x0010220000000800 */
[----:B------:R-:W-:Y:S04]  /*5b20*/  BSSY.RECONVERGENT B0, `(.L_x_15813) ;  /* 0x0000003000007945 */ /* 0x000fe80003800200 */
[----:B------:R-:W-:Y:S05]  /*5b30*/  @!P1 BRA `(.L_x_15814) ;  /* 0x0000000000049947 */ /* 0x000fea0003800000 */
[----:B0-----:R0:W-:Y:S02]  /*5b40*/  REDG.E.ADD.F32.FTZ.RN.STRONG.GPU desc[UR16][R32.64+0x680], R213 ;  /* 0x000680d5200079a6 */ /* 0x0011e4000c12f310 */
.L_x_15814:
[----:B------:R-:W-:Y:S05]  /*5b50*/  BSYNC.RECONVERGENT B0 ;  /* 0x0000000000007941 */ /* 0x000fea0003800200 */
.L_x_15813:
[----:B0-----:R0:W0:Y:S01]  /*5b60*/  LDS R213, [R116+0xb20] ;  /* 0x000b200074d57984 */ /* 0x0010220000000800 */
[----:B------:R-:W-:Y:S04]  /*5b70*/  BSSY.RECONVERGENT B0, `(.L_x_15815) ;  /* 0x0000003000007945 */ /* 0x000fe80003800200 */
[----:B------:R-:W-:Y:S05]  /*5b80*/  @!P2 BRA `(.L_x_15816) ;  /* 0x000000000004a947 */ /* 0x000fea0003800000 */
[----:B0-----:R0:W-:Y:S02]  /*5b90*/  REDG.E.ADD.F32.FTZ.RN.STRONG.GPU desc[UR16][R32.64+0x700], R213 ;  /* 0x000700d5200079a6 */ /* 0x0011e4000c12f310 */
.L_x_15816:
[----:B------:R-:W-:Y:S05]  /*5ba0*/  BSYNC.RECONVERGENT B0 ;  /* 0x0000000000007941 */ /* 0x000fea0003800200 */
.L_x_15815:
[----:B------:R-:W-:Y:S01]  /*5bb0*/  FADD.FTZ R4, R5, R164 ;  /* 0x000000a405047221 */ /* 0x000fe20000010000 */
[----:B------:R-:W-:Y:S01]  /*5bc0*/  FADD.FTZ R5, R7, R230 ;  /* 0x000000e607057221 */ /* 0x000fe20000010000 */
[----:B------:R-:W-:Y:S01]  /*5bd0*/  BSSY.RECONVERGENT B0, `(.L_x_15817) ;  /* 0x0000004000007945 */ /* 0x000fe20003800200 */
[----:B------:R0:W0:Y:S03]  /*5be0*/  LDS R7, [R114+0xba0] ;  /* 0x000ba00072077984 */ /* 0x0000260000000800 */
[----:B------:R-:W-:Y:S05]  /*5bf0*/  @!P3 BRA `(.L_x_15818) ;  /* 0x000000000004b947 */ /* 0x000fea0003800000 */
[----:B0-----:R0:W-:Y:S02]  /*5c00*/  REDG.E.ADD.F32.FTZ.RN.STRONG.GPU desc[UR16][R32.64+0x780], R7 ;  /* 0x00078007200079a6 */ /* 0x0011e4000c12f310 */
.L_x_15818:
[----:B------:R-:W-:Y:S05]  /*5c10*/  BSYNC.RECONVERGENT B0 ;  /* 0x0000000000007941 */ /* 0x000fea0003800200 */
.L_x_15817:
[C---:B------:R-:W-:Y:S01]  /*5c20*/  FFMA.FTZ R6, R67.reuse, R166, R196 ;  /* 0x000000a643067223 */ /* 0x040fe200000100c4 */
[----:B0-----:R-:W-:Y:S01]  /*5c30*/  FFMA.FTZ R7, R67, -R168, R176 ;  /* 0x800000a843077223 */ /* 0x001fe200000100b0 */
[----:B---3--:R-:W0:Y:S01]  /*5c40*/  SHFL.DOWN PT, R33, R4, 0x1, 0x1f ;  /* 0x08201f0004217f89 */ /* 0x008e2200000e0000 */
[C---:B------:R-:W-:Y:S01]  /*5c50*/  ISETP.GT.AND P0, PT, R106.reuse, 0x1e, PT ;  /* 0x0000001e6a00780c */ /* 0x040fe20003f04270 */
[----:B------:R-:W-:Y:S01]  /*5c60*/  BSSY.RECONVERGENT B0, `(.L_x_15819) ;  /* 0x0000071000007945 */ /* 0x000fe20003800200 */
[----:B------:R-:W-:Y:S01]  /*5c70*/  ISETP.GT.AND P1, PT, R106, 0xf, PT ;  /* 0x0000000f6a00780c */ /* 0x000fe20003f24270 */
[----:B------:R-:W3:Y:S04]  /*5c80*/  SHFL.DOWN PT, R32, R5, 0x1, 0x1f ;  /* 0x08201f0005207f89 */ /* 0x000ee800000e0000 */
[----:B------:R-:W5:Y:S04]  /*5c90*/  SHFL.DOWN PT, R213, R6, 0x1, 0x1f ;  /* 0x08201f0006d57f89 */ /* 0x000f6800000e0000 */
[----:B------:R-:W1:Y:S02]  /*5ca0*/  SHFL.DOWN PT, R164, R7, 0x1, 0x1f ;  /* 0x08201f0007a47f89 */ /* 0x000e6400000e0000 */
[----:B0-----:R-:W-:Y:S01]  /*5cb0*/  @!P0 FADD.FTZ R4, R4, R33 ;  /* 0x0000002104048221 */ /* 0x001fe20000010000 */
[----:B------:R-:W-:Y:S01]  /*5cc0*/  FMUL.FTZ R33, R31, R221 ;  /* 0x000000dd1f217220 */ /* 0x000fe20000410000 */
[----:B---3--:R-:W-:Y:S01]  /*5cd0*/  @!P0 FADD.FTZ R5, R5, R32 ;  /* 0x0000002005058221 */ /* 0x008fe20000010000 */
[----:B------:R-:W-:-:S02]  /*5ce0*/  FMUL.FTZ R32, R167, R35 ;  /* 0x00000023a7207220 */ /* 0x000fc40000410000 */
[----:B------:R-:W0:Y:S01]  /*5cf0*/  SHFL.DOWN PT, R167, R4, 0x2, 0x1f ;  /* 0x08401f0004a77f89 */ /* 0x000e2200000e0000 */
[----:B-----5:R-:W-:Y:S01]  /*5d00*/  @!P0 FADD.FTZ R6, R6, R213 ;  /* 0x000000d506068221 */ /* 0x020fe20000010000 */
[----:B------:R-:W-:Y:S02]  /*5d10*/  FFMA.FTZ R32, R169, R221, R32 ;  /* 0x000000dda9207223 */ /* 0x000fe40000010020 */
[----:B------:R-:W3:Y:S01]  /*5d20*/  SHFL.DOWN PT, R176, R5, 0x2, 0x1f ;  /* 0x08401f0005b07f89 */ /* 0x000ee200000e0000 */
[----:B-1----:R-:W-:Y:S01]  /*5d30*/  @!P0 FADD.FTZ R7, R7, R164 ;  /* 0x000000a407078221 */ /* 0x002fe20000010000 */
[-C--:B------:R-:W-:Y:S01]  /*5d40*/  FFMA.FTZ R164, R30, R35.reuse, -R33 ;  /* 0x000000231ea47223 */ /* 0x080fe20000010821 */
[----:B------:R-:W-:Y:S01]  /*5d50*/  FMUL.FTZ R35, R31, R35 ;  /* 0x000000231f237220 */ /* 0x000fe20000410000 */
[----:B------:R-:W1:Y:S01]  /*5d60*/  SHFL.DOWN PT, R213, R6, 0x2, 0x1f ;  /* 0x08401f0006d57f89 */ /* 0x000e6200000e0000 */
[----:B------:R-:W-:Y:S01]  /*5d70*/  ISETP.GT.AND P0, PT, R106, 0x1d, PT ;  /* 0x0000001d6a00780c */ /* 0x000fe20003f04270 */
[----:B------:R-:W-:Y:S01]  /*5d80*/  FMUL.FTZ R166, R215, R164 ;  /* 0x000000a4d7a67220 */ /* 0x000fe20000410000 */
[----:B------:R-:W-:Y:S01]  /*5d90*/  FFMA.FTZ R164, R30, R221, R35 ;  /* 0x000000dd1ea47223 */ /* 0x000fe20000010023 */
[----:B------:R-:W5:Y:S01]  /*5da0*/  SHFL.DOWN PT, R182, R7, 0x2, 0x1f ;  /* 0x08401f0007b67f89 */ /* 0x000f6200000e0000 */
[----:B------:R-:W-:Y:S01]  /*5db0*/  FMUL.FTZ R33, R31, R223 ;  /* 0x000000df1f217220 */ /* 0x000fe20000410000 */
[----:B------:R-:W-:Y:S01]  /*5dc0*/  FFMA.FTZ R79, R62, R32, R79 ;  /* 0x000000203e4f7223 */ /* 0x000fe2000001004f */
[----:B------:R-:W-:Y:S01]  /*5dd0*/  FFMA.FTZ R166, R217, R164, R166 ;  /* 0x000000a4d9a67223 */ /* 0x000fe200000100a6 */
[-C--:B------:R-:W-:Y:S01]  /*5de0*/  FMUL.FTZ R164, R171, R225.reuse ;  /* 0x000000e1aba47220 */ /* 0x080fe20000410000 */
[-C--:B------:R-:W-:Y:S01]  /*5df0*/  FFMA.FTZ R33, R30, R225.reuse, -R33 ;  /* 0x000000e11e217223 */ /* 0x080fe20000010821 */
[----:B------:R-:W-:Y:S01]  /*5e00*/  FMUL.FTZ R225, R31, R225 ;  /* 0x000000e11fe17220 */ /* 0x000fe20000410000 */
[----:B------:R-:W-:Y:S01]  /*5e10*/  FFMA.FTZ R168, R95, R32, R166 ;  /* 0x000000205fa87223 */ /* 0x000fe200000100a6 */
[----:B------:R-:W-:Y:S01]  /*5e20*/  FFMA.FTZ R166, R173, R223, R164 ;  /* 0x000000dfada67223 */ /* 0x000fe200000100a4 */
[----:B------:R-:W-:Y:S01]  /*5e30*/  FMUL.FTZ R33, R186, R33 ;  /* 0x00000021ba217220 */ /* 0x000fe20000410000 */
[----:B------:R-:W-:Y:S01]  /*5e40*/  FFMA.FTZ R225, R30, R223, R225 ;  /* 0x000000df1ee17223 */ /* 0x000fe200000100e1 */
[----:B------:R-:W-:Y:S01]  /*5e50*/  FADD.FTZ R117, R168, R117 ;  /* 0x00000075a8757221 */ /* 0x000fe20000010000 */
[----:B0-----:R-:W-:Y:S01]  /*5e60*/  @!P0 FADD.FTZ R4, R4, R167 ;  /* 0x000000a704048221 */ /* 0x001fe20000010000 */
[----:B------:R-:W-:Y:S01]  /*5e70*/  FMUL.FTZ R32, R175, R229 ;  /* 0x000000e5af207220 */ /* 0x000fe20000410000 */
[----:B------:R-:W-:Y:S01]  /*5e80*/  FFMA.FTZ R180, R180, R225, R33 ;  /* 0x000000e1b4b47223 */ /* 0x000fe20000010021 */
[-C--:B------:R-:W-:Y:S01]  /*5e90*/  FMUL.FTZ R33, R31, R227.reuse ;  /* 0x000000e31f217220 */ /* 0x080fe20000410000 */
[----:B---3--:R-:W-:Y:S01]  /*5ea0*/  @!P0 FADD.FTZ R5, R5, R176 ;  /* 0x000000b005058221 */ /* 0x008fe20000010000 */
[----:B------:R-:W0:Y:S01]  /*5eb0*/  SHFL.DOWN PT, R171, R4, 0x4, 0x1f ;  /* 0x08801f0004ab7f89 */ /* 0x000e2200000e0000 */
[----:B------:R-:W-:Y:S01]  /*5ec0*/  FFMA.FTZ R164, R177, R227, R32 ;  /* 0x000000e3b1a47223 */ /* 0x000fe20000010020 */
[----:B------:R-:W-:Y:S01]  /*5ed0*/  FFMA.FTZ R35, R30, R229, -R33 ;  /* 0x000000e51e237223 */ /* 0x000fe20000010821 */
[----:B-1----:R-:W-:Y:S01]  /*5ee0*/  @!P0 FADD.FTZ R6, R6, R213 ;  /* 0x000000d506068221 */ /* 0x002fe20000010000 */
[----:B------:R-:W1:Y:S01]  /*5ef0*/  SHFL.DOWN PT, R168, R5, 0x4, 0x1f ;  /* 0x08801f0005a87f89 */ /* 0x000e6200000e0000 */
[----:B------:R-:W-:Y:S01]  /*5f00*/  FMUL.FTZ R33, R31, R231 ;  /* 0x000000e71f217220 */ /* 0x000fe20000410000 */
[----:B------:R-:W-:Y:S01]  /*5f10*/  FMUL.FTZ R167, R190, R35 ;  /* 0x00000023bea77220 */ /* 0x000fe20000410000 */
[----:B-----5:R-:W-:Y:S01]  /*5f20*/  @!P0 FADD.FTZ R7, R7, R182 ;  /* 0x000000b607078221 */ /* 0x020fe20000010000 */
[----:B------:R-:W3:Y:S01]  /*5f30*/  SHFL.DOWN PT, R173, R6, 0x4, 0x1f ;  /* 0x08801f0006ad7f89 */ /* 0x000ee200000e0000 */
[----:B------:R-:W-:Y:S01]  /*5f40*/  ISETP.GT.AND P0, PT, R106, 0x1b, PT ;  /* 0x0000001b6a00780c */ /* 0x000fe20003f04270 */
[-C--:B------:R-:W-:Y:S01]  /*5f50*/  FFMA.FTZ R35, R30, R201.reuse, -R33 ;  /* 0x000000c91e237223 */ /* 0x080fe20000010821 */
[C---:B------:R-:W-:Y:S01]  /*5f60*/  FMUL.FTZ R33, R31.reuse, R201 ;  /* 0x000000c91f217220 */ /* 0x040fe20000410000 */
[----:B------:R-:W5:Y:S01]  /*5f70*/  SHFL.DOWN PT, R176, R7, 0x4, 0x1f ;  /* 0x08801f0007b07f89 */ /* 0x000f6200000e0000 */
[----:B------:R-:W-:Y:S01]  /*5f80*/  FMUL.FTZ R229, R31, R229 ;  /* 0x000000e51fe57220 */ /* 0x000fe20000410000 */
[-C--:B------:R-:W-:Y:S01]  /*5f90*/  FFMA.FTZ R169, R97, R166.reuse, R180 ;  /* 0x000000a661a97223 */ /* 0x080fe200000100b4 */
[----:B------:R-:W-:Y:S01]  /*5fa0*/  FMUL.FTZ R32, R179, R201 ;  /* 0x000000c9b3207220 */ /* 0x000fe20000410000 */
[----:B------:R-:W-:Y:S01]  /*5fb0*/  FMUL.FTZ R35, R194, R35 ;  /* 0x00000023c2237220 */ /* 0x000fe20000410000 */
[C---:B------:R-:W-:Y:S01]  /*5fc0*/  FFMA.FTZ R33, R30.reuse, R231, R33 ;  /* 0x000000e71e217223 */ /* 0x040fe20000010021 */
[----:B------:R-:W-:Y:S01]  /*5fd0*/  FFMA.FTZ R229, R30, R227, R229 ;  /* 0x000000e31ee57223 */ /* 0x000fe200000100e5 */
[----:B------:R-:W-:Y:S01]  /*5fe0*/  FFMA.FTZ R32, R181, R231, R32 ;  /* 0x000000e7b5207223 */ /* 0x000fe20000010020 */
[----:B------:R-:W-:Y:S01]  /*5ff0*/  FFMA.FTZ R81, R64, R166, R81 ;  /* 0x000000a640517223 */ /* 0x000fe20000010051 */
[----:B------:R-:W-:Y:S01]  /*6000*/  FFMA.FTZ R188, R188, R33, R35 ;  /* 0x00000021bcbc7223 */ /* 0x000fe20000010023 */
[----:B------:R-:W-:Y:S01]  /*6010*/  FADD.FTZ R86, R169, R86 ;  /* 0x00000056a9567221 */ /* 0x000fe20000010000 */
[----:B------:R-:W-:Y:S01]  /*6020*/  FMUL.FTZ R33, R31, R172 ;  /* 0x000000ac1f217220 */ /* 0x000fe20000410000 */
[----:B0-----:R-:W-:Y:S01]  /*6030*/  @!P0 FADD.FTZ R4, R4, R171 ;  /* 0x000000ab04048221 */ /* 0x001fe20000010000 */
[----:B------:R-:W-:Y:S01]  /*6040*/  FFMA.FTZ R184, R184, R229, R167 ;  /* 0x000000e5b8b87223 */ /* 0x000fe200000100a7 */
[-C--:B------:R-:W-:Y:S01]  /*6050*/  FFMA.FTZ R85, R68, R32.reuse, R85 ;  /* 0x0000002044557223 */ /* 0x080fe20000010055 */
[----:B------:R-:W-:Y:S01]  /*6060*/  FFMA.FTZ R167, R101, R32, R188 ;  /* 0x0000002065a77223 */ /* 0x000fe200000100bc */
[----:B-1----:R-:W-:Y:S01]  /*6070*/  @!P0 FADD.FTZ R5, R5, R168 ;  /* 0x000000a805058221 */ /* 0x002fe20000010000 */
[----:B------:R-:W0:Y:S01]  /*6080*/  SHFL.DOWN PT, R169, R4, 0x8, 0x1f ;  /* 0x09001f0004a97f89 */ /* 0x000e2200000e0000 */
[-C--:B------:R-:W-:Y:S01]  /*6090*/  FMUL.FTZ R32, R183, R203.reuse ;  /* 0x000000cbb7207220 */ /* 0x080fe20000410000 */
[-C--:B------:R-:W-:Y:S01]  /*60a0*/  FFMA.FTZ R33, R30, R203.reuse, -R33 ;  /* 0x000000cb1e217223 */ /* 0x080fe20000010821 */
[----:B---3--:R-:W-:Y:S01]  /*60b0*/  @!P0 FADD.FTZ R6, R6, R173 ;  /* 0x000000ad06068221 */ /* 0x008fe20000010000 */
[----:B------:R-:W1:Y:S01]  /*60c0*/  SHFL.DOWN PT, R166, R5, 0x8, 0x1f ;  /* 0x09001f0005a67f89 */ /* 0x000e6200000e0000 */
[----:B------:R-:W-:Y:S01]  /*60d0*/  FMUL.FTZ R203, R31, R203 ;  /* 0x000000cb1fcb7220 */ /* 0x000fe20000410000 */
[----:B------:R-:W-:Y:S01]  /*60e0*/  FMUL.FTZ R35, R192, R33 ;  /* 0x00000021c0237220 */ /* 0x000fe20000410000 */
[----:B-----5:R-:W-:Y:S01]  /*60f0*/  @!P0 FADD.FTZ R7, R7, R176 ;  /* 0x000000b007078221 */ /* 0x020fe20000010000 */
[----:B------:R-:W3:Y:S01]  /*6100*/  SHFL.DOWN PT, R171, R6, 0x8, 0x1f ;  /* 0x09001f0006ab7f89 */ /* 0x000ee200000e0000 */
[----:B------:R-:W-:Y:S01]  /*6110*/  FFMA.FTZ R203, R30, R172, R203 ;  /* 0x000000ac1ecb7223 */ /* 0x000fe200000100cb */
[C---:B------:R-:W-:Y:S01]  /*6120*/  FMUL.FTZ R33, R31.reuse, R174 ;  /* 0x000000ae1f217220 */ /* 0x040fe20000410000 */
[----:B------:R-:W-:Y:S01]  /*6130*/  ISETP.GT.AND P0, PT, R106, 0x17, PT ;  /* 0x000000176a00780c */ /* 0x000fe20003f04270 */
[----:B------:R-:W5:Y:S01]  /*6140*/  SHFL.DOWN PT, R168, R7, 0x8, 0x1f ;  /* 0x09001f0007a87f89 */ /* 0x000f6200000e0000 */
[----:B------:R-:W-:Y:S01]  /*6150*/  FFMA.FTZ R170, R170, R203, R35 ;  /* 0x000000cbaaaa7223 */ /* 0x000fe20000010023 */
[-C--:B------:R-:W-:Y:S01]  /*6160*/  FFMA.FTZ R35, R30, R204.reuse, -R33 ;  /* 0x000000cc1e237223 */ /* 0x080fe20000010821 */
[----:B------:R-:W-:Y:S01]  /*6170*/  FMUL.FTZ R33, R31, R204 ;  /* 0x000000cc1f217220 */ /* 0x000fe20000410000 */
[-C--:B------:R-:W-:Y:S01]  /*6180*/  FFMA.FTZ R83, R66, R164.reuse, R83 ;  /* 0x000000a442537223 */ /* 0x080fe20000010053 */
[----:B------:R-:W-:Y:S01]  /*6190*/  FFMA.FTZ R184, R99, R164, R184 ;  /* 0x000000a463b87223 */ /* 0x000fe200000100b8 */
[----:B------:R-:W-:Y:S01]  /*61a0*/  FADD.FTZ R84, R167, R84 ;  /* 0x00000054a7547221 */ /* 0x000fe20000010000 */
[----:B------:R-:W-:Y:S01]  /*61b0*/  FFMA.FTZ R164, R185, R172, R32 ;  /* 0x000000acb9a47223 */ /* 0x000fe20000010020 */
[----:B------:R-:W-:Y:S01]  /*61c0*/  FMUL.FTZ R167, R226, R35 ;  /* 0x00000023e2a77220 */ /* 0x000fe20000410000 */
[----:B------:R-:W-:Y:S01]  /*61d0*/  FMUL.FTZ R32, R187, R204 ;  /* 0x000000ccbb207220 */ /* 0x000fe20000410000 */
[-C--:B------:R-:W-:Y:S01]  /*61e0*/  FFMA.FTZ R35, R30, R174.reuse, R33 ;  /* 0x000000ae1e237223 */ /* 0x080fe20000010021 */
[----:B------:R-:W-:Y:S01]  /*61f0*/  FMUL.FTZ R33, R31, R197 ;  /* 0x000000c51f217220 */ /* 0x000fe20000410000 */
[----:B0-----:R-:W-:Y:S01]  /*6200*/  @!P0 FADD.FTZ R4, R4, R169 ;  /* 0x000000a904048221 */ /* 0x001fe20000010000 */
[----:B------:R-:W-:Y:S01]  /*6210*/  FFMA.FTZ R174, R189, R174, R32 ;  /* 0x000000aebdae7223 */ /* 0x000fe20000010020 */
[----:B------:R-:W-:Y:S01]  /*6220*/  FFMA.FTZ R228, R228, R35, R167 ;  /* 0x00000023e4e47223 */ /* 0x000fe200000100a7 */
[----:B------:R-:W-:Y:S01]  /*6230*/  FFMA.FTZ R32, R30, R205, -R33 ;  /* 0x000000cd1e207223 */ /* 0x000fe20000010821 */
[----:B-1----:R-:W-:Y:S01]  /*6240*/  @!P0 FADD.FTZ R5, R5, R166 ;  /* 0x000000a605058221 */ /* 0x002fe20000010000 */
[-C--:B------:R-:W-:Y:S01]  /*6250*/  FFMA.FTZ R87, R70, R164.reuse, R87 ;  /* 0x000000a446577223 */ /* 0x080fe20000010057 */
[----:B------:R-:W-:Y:S01]  /*6260*/  FFMA.FTZ R170, R103, R164, R170 ;  /* 0x000000a467aa7223 */ /* 0x000fe200000100aa */
[----:B------:R-:W-:Y:S01]  /*6270*/  FMUL.FTZ R35, R3, R32 ;  /* 0x0000002003237220 */ /* 0x000fe20000410000 */
[----:B---3--:R-:W-:Y:S01]  /*6280*/  @!P0 FADD.FTZ R6, R6, R171 ;  /* 0x000000ab06068221 */ /* 0x008fe20000010000 */
[----:B------:R0:W1:Y:S01]  /*6290*/  SHFL.DOWN PT, R3, R4, 0x10, 0x1f ;  /* 0x0a001f0004037f89 */ /* 0x00006200000e0000 */
[----:B------:R-:W-:Y:S01]  /*62a0*/  FADD.FTZ R115, R184, R115 ;  /* 0x00000073b8737221 */ /* 0x000fe20000010000 */
[----:B------:R-:W-:Y:S01]  /*62b0*/  FADD.FTZ R113, R170, R113 ;  /* 0x00000071aa717221 */ /* 0x000fe20000010000 */
[----:B-----5:R-:W-:Y:S01]  /*62c0*/  @!P0 FADD.FTZ R7, R7, R168 ;  /* 0x000000a807078221 */ /* 0x020fe20000010000 */
[----:B------:R0:W3:Y:S04]  /*62d0*/  SHFL.DOWN PT, R32, R5, 0x10, 0x1f ;  /* 0x0a001f0005207f89 */ /* 0x0000e800000e0000 */
        /* <DEDUP_REMOVED lines=9> */
.L_x_15820:
[----:B------:R-:W-:Y:S05]  /*6370*/  BSYNC.RECONVERGENT B0 ;  /* 0x0000000000007941 */ /* 0x000fea0003800200 */
.L_x_15819:
[CC--:B-1----:R-:W-:Y:S01]  /*6380*/  FMUL.FTZ R3, R31.reuse, R178.reuse ;  /* 0x000000b21f037220 */ /* 0x0c2fe20000410000 */
[C---:B0-----:R-:W-:Y:S01]  /*6390*/  FMUL.FTZ R164, R31.reuse, R205 ;  /* 0x000000cd1fa47220 */ /* 0x041fe20000410000 */
[----:B------:R-:W-:Y:S01]  /*63a0*/  FMUL.FTZ R31, R31, R199 ;  /* 0x000000c71f1f7220 */ /* 0x000fe20000410000 */
[----:B---3--:R-:W-:Y:S01]  /*63b0*/  FMUL.FTZ R32, R191, R205 ;  /* 0x000000cdbf207220 */ /* 0x008fe20000410000 */
[-C--:B------:R-:W-:Y:S01]  /*63c0*/  FFMA.FTZ R3, R30, R199.reuse, -R3 ;  /* 0x000000c71e037223 */ /* 0x080fe20000010803 */
[----:B------:R-:W-:Y:S01]  /*63d0*/  FMUL.FTZ R162, R162, R199 ;  /* 0x000000c7a2a27220 */ /* 0x000fe20000410000 */
[C---:B------:R-:W-:Y:S01]  /*63e0*/  FFMA.FTZ R33, R30.reuse, R197, R164 ;  /* 0x000000c51e217223 */ /* 0x040fe200000100a4 */
[-C--:B------:R-:W-:Y:S01]  /*63f0*/  FFMA.FTZ R31, R30, R178.reuse, R31 ;  /* 0x000000b21e1f7223 */ /* 0x080fe2000001001f */
        /* <DEDUP_REMOVED lines=27> */
.L_x_15822:
[----:B------:R-:W-:Y:S05]  /*65b0*/  BSYNC.RECONVERGENT B0 ;  /* 0x0000000000007941 */ /* 0x000fea0003800200 */
.L_x_15821:
[----:B------:R-:W-:-:S04]  /*65c0*/  UIADD3 UR4, UPT, UPT, UR4, 0x1, URZ ;  /* 0x0000000104047890 */ /* 0x000fc8000fffe0ff */
[----:B------:R-:W-:-:S09]  /*65d0*/  UISETP.GE.AND UP0, UPT, UR4, UR9, UPT ;  /* 0x000000090400728c */ /* 0x000fd2000bf06270 */
[----:B------:R-:W-:Y:S05]  /*65e0*/  BRA.U !UP0, `(.L_x_15823) ;  /* 0xffffffb908c07547 */ /* 0x000fea000b83ffff */
.L_x_15773:
[----:B------:R-:W-:Y:S01]  /*65f0*/  BAR.SYNC.DEFER_BLOCKING 0x0 ;  /* 0x0000000000007b1d */ /* 0x000fe20000010000 */
[----:B------:R-:W-:Y:S02]  /*6600*/  ISETP.NE.AND P0, PT, R154, RZ, PT ;  /* 0x000000ff9a00720c */ /* 0x000fe40003f05270 */
[----:B------:R-:W-:Y:S02]  /*6610*/  F2FP.BF16.F32.PACK_AB R91, R91, R93 ;  /* 0x0000005d5b5b723e */ /* 0x000fe400000010ff */
[----:B------:R-:W-:-:S03]  /*6620*/  F2FP.BF16.F32.PACK_AB R87, R87, R89 ;  /* 0x000000595757723e */ /* 0x000fc600000010ff */
[----:B------:R-:W1:Y:S01]  /*6630*/  LDC.64 R30, c[0x0][0x4f8] ;  /* 0x00013e00ff1e7b82 */ /* 0x000e620000000a00 */
[----:B------:R-:W-:Y:S01]  /*6640*/  F2FP.BF16.F32.PACK_AB R83, R83, R85 ;  /* 0x000000555353723e */ /* 0x000fe200000010ff */
[----:B------:R-:W3:Y:S01]  /*6650*/  LDCU.64 UR8, c[0x0][0x500] ;  /* 0x0000a000ff0877ac */ /* 0x000ee20008000a00 */
[----:B------:R-:W-:Y:S02]  /*6660*/  F2FP.BF16.F32.PACK_AB R79, R79, R81 ;  /* 0x000000514f4f723e */ /* 0x000fe400000010ff */
[----:B------:R-:W-:Y:S01]  /*6670*/  PRMT R44, R91, 0x7632, R44 ;  /* 0x000076325b2c7816 */ /* 0x000fe2000000002c */
[----:B------:R-:W5:Y:S01]  /*6680*/  LDCU.64 UR10, c[0x0][0x550] ;  /* 0x0000aa00ff0a77ac */ /* 0x000f620008000a00 */
        /* <DEDUP_REMOVED lines=26> */
[C---:B-----5:R-:W-:Y:S01]  /*6830*/  LEA R2, P2, R3.reuse, UR10, 0x1 ;  /* 0x0000000a03027c11 */ /* 0x060fe2000f8408ff */
        /* <DEDUP_REMOVED lines=64> */
[----:B------:R-:W5:Y:S02]  /*6c40*/  LDCU.64 UR6, c[0x0][0x520] ;  /* 0x0000a400ff0677ac */ /* 0x000f640008000a00 */
[----:B-----5:R-:W-:-:S04]  /*6c50*/  IMAD.WIDE.U32 R2, R165, UR6, R16 ;  /* 0x00000006a5027c25 */ /* 0x020fc8000f8e0010 */
[----:B---3--:R-:W-:Y:S01]  /*6c60*/  IMAD R4, R165, UR7, R3 ;  /* 0x00000007a5047c24 */ /* 0x008fe2000f8e0203 */
        /* <DEDUP_REMOVED lines=31> */
.L_x_15772:
[----:B------:R-:W1:Y:S01]  /*6e60*/  LDC.64 R8, c[0x0][0x548] ;  /* 0x00015200ff087b82 */ /* 0x000e620000000a00 */
[----:B------:R-:W3:Y:S01]  /*6e70*/  S2R R15, SR_TID.X ;  /* 0x00000000000f7919 */ /* 0x000ee20000002100 */
[----:B------:R-:W3:Y:S06]  /*6e80*/  LDCU UR7, c[0x0][0x38c] ;  /* 0x00007180ff0777ac */ /* 0x000eec0008000800 */
[----:B------:R-:W0:Y:S01]  /*6e90*/  LDC.64 R10, c[0x0][0x568] ;  /* 0x00015a00ff0a7b82 */ /* 0x000e220000000a00 */
[----:B-1----:R-:W-:-:S04]  /*6ea0*/  ISETP.NE.U32.AND P1, PT, R8, RZ, PT ;  /* 0x000000ff0800720c */ /* 0x002fc80003f25070 */
[----:B------:R-:W-:Y:S02]  /*6eb0*/  ISETP.NE.AND.EX P1, PT, R9, RZ, PT, P1 ;  /* 0x000000ff0900720c */ /* 0x000fe40003f25310 */
[----:B0-----:R-:W-:Y:S02]  /*6ec0*/  ISETP.NE.U32.AND P0, PT, R10, RZ, PT ;  /* 0x000000ff0a00720c */ /* 0x001fe40003f05070 */
[----:B---3--:R-:W-:Y:S02]  /*6ed0*/  ISETP.GE.AND P2, PT, R15, UR7, PT ;  /* 0x000000070f007c0c */ /* 0x008fe4000bf46270 */
[----:B------:R-:W-:-:S07]  /*6ee0*/  ISETP.NE.AND.EX P0, PT, R11, RZ, PT, P0 ;  /* 0x000000ff0b00720c */ /* 0x000fce0003f05300 */
[----:B------:R-:W-:Y:S06]  /*6ef0*/  @!P1 BRA `(.L_x_15825) ;  /* 0x0000000000649947 */ /* 0x000fec0003800000 */
        /* <DEDUP_REMOVED lines=24> */
.L_x_15826:
[----:B------:R-:W-:Y:S05]  /*7080*/  BSYNC.RECONVERGENT B0 ;  /* 0x0000000000007941 */ /* 0x000fea0003800200 */
.L_x_15825:
[----:B------:R-:W-:Y:S05]  /*7090*/  @!P0 BRA `(.L_x_15827) ;  /* 0x0000000000688947 */ /* 0x000fea0003800000 */
[----:B------:R-:W-:Y:S06]  /*70a0*/  BAR.SYNC.DEFER_BLOCKING 0x0 ;  /* 0x0000000000007b1d */ /* 0x000fec0000010000 */
[----:B------:R-:W-:Y:S01]  /*70b0*/  BSSY.RECONVERGENT B0, `(.L_x_15827) ;  /* 0x0000018000007945 */ /* 0x000fe20003800200 */
[----:B------:R-:W3:Y:S01]  /*70c0*/  SHFL.DOWN P0, R0, R157, 0x1, 0x1f ;  /* 0x08201f009d007f89 */ /* 0x000ee20000000000 */
[----:B0-----:R-:W0:Y:S01]  /*70d0*/  S2R R4, SR_LANEID ;  /* 0x0000000000047919 */ /* 0x001e220000000000 */
[----:B------:R-:W2:Y:S01]  /*70e0*/  S2R R6, SR_TID.X ;  /* 0x0000000000067919 */ /* 0x000ea20000002100 */
[----:B---3--:R-:W-:-:S05]  /*70f0*/  @P0 FADD R0, R0, R157 ;  /* 0x0000009d00000221 */ /* 0x008fca0000000000 */
        /* <DEDUP_REMOVED lines=19> */
.L_x_15828:
[----:B------:R-:W-:Y:S05]  /*7230*/  BSYNC.RECONVERGENT B0 ;  /* 0x0000000000007941 */ /* 0x000fea0003800200 */
.L_x_15827:
[----:B------:R-:W-:Y:S05]  /*7240*/  @P2 EXIT ;  /* 0x000000000000294d */ /* 0x000fea0003800000 */
[----:B------:R-:W0:Y:S01]  /*7250*/  LDCU.64 UR8, c[0x0][0x4e8] ;  /* 0x00009d00ff0877ac */ /* 0x000e220008000a00 */
[----:B------:R-:W3:Y:S01]  /*7260*/  S2UR UR5, SR_CgaCtaId ;  /* 0x00000000000579c3 */ /* 0x000ee20000008800 */
[----:B------:R-:W-:Y:S01]  /*7270*/  BSSY.RECONVERGENT B0, `(.L_x_15829) ;  /* 0x0000024000007945 */ /* 0x000fe20003800200 */
[----:B------:R-:W-:Y:S01]  /*7280*/  UMOV UR4, 0x400 ;  /* 0x0000040000047882 */ /* 0x000fe20000000000 */
[----:B------:R-:W2:Y:S01]  /*7290*/  LDCU UR6, c[0x0][0x360] ;  /* 0x00006c00ff0677ac */ /* 0x000ea20008000800 */
[----:B------:R-:W2:Y:S01]  /*72a0*/  LDCU.64 UR10, c[0x0][0x4b0] ;  /* 0x00009600ff0a77ac */ /* 0x000ea20008000a00 */
[----:B------:R-:W2:Y:S01]  /*72b0*/  LDCU.64 UR12, c[0x0][0x530] ;  /* 0x0000a600ff0c77ac */ /* 0x000ea20008000a00 */
[----:B------:R-:W2:Y:S01]  /*72c0*/  LDCU.64 UR14, c[0x0][0x4f0] ;  /* 0x00009e00ff0e77ac */ /* 0x000ea20008000a00 */
[C---:B01----:R-:W-:Y:S01]  /*72d0*/  IMAD.WIDE.U32 R6, R165.reuse, UR8, RZ ;  /* 0x00000008a5067c25 */ /* 0x043fe2000f8e00ff */
[----:B------:R-:W0:Y:S03]  /*72e0*/  LDCU.64 UR18, c[0x0][0x540] ;  /* 0x0000a800ff1277ac */ /* 0x000e260008000a00 */
[----:B------:R-:W-:Y:S01]  /*72f0*/  IMAD R165, R165, UR9, R7 ;  /* 0x00000009a5a57c24 */ /* 0x000fe2000f8e0207 */
[----:B--23--:R-:W-:-:S12]  /*7300*/  ULEA UR4, UR5, UR4, 0x18 ;  /* 0x0000000405047291 */ /* 0x00cfd8000f8ec0ff */
.L_x_15830:
[----:B------:R-:W-:Y:S02]  /*7310*/  LEA R0, R15, UR4, 0x3 ;  /* 0x000000040f007c11 */ /* 0x000fe4000f8e18ff */
[----:B-1----:R-:W-:Y:S02]  /*7320*/  SHF.R.S32.HI R4, RZ, 0x1f, R15 ;  /* 0x0000001fff047819 */ /* 0x002fe4000001140f */
[----:B------:R-:W-:Y:S01]  /*7330*/  MOV R2, R6 ;  /* 0x0000000600027202 */ /* 0x000fe20000000f00 */
[----:B------:R-:W1:Y:S01]  /*7340*/  LDS.64 R16, [R0+0x31b0] ;  /* 0x0031b00000107984 */ /* 0x000e620000000a00 */
[----:B------:R-:W-:Y:S01]  /*7350*/  MOV R3, R165 ;  /* 0x000000a500037202 */ /* 0x000fe20000000f00 */
[C---:B------:R-:W-:Y:S01]  /*7360*/  IMAD R14, R4.reuse, UR10, RZ ;  /* 0x0000000a040e7c24 */ /* 0x040fe2000f8e02ff */
[----:B-----5:R-:W-:Y:S01]  /*7370*/  MOV R158, R12 ;  /* 0x0000000c009e7202 */ /* 0x020fe20000000f00 */
[----:B------:R-:W2:Y:S01]  /*7380*/  LDS.64 R18, [R0+0x39b0] ;  /* 0x0039b00000127984 */ /* 0x000ea20000000a00 */
[----:B------:R-:W-:-:S02]  /*7390*/  IMAD R4, R4, UR14, RZ ;  /* 0x0000000e04047c24 */ /* 0x000fc4000f8e02ff */
[----:B------:R-:W-:-:S04]  /*73a0*/  IMAD.WIDE.U32 R10, R15, UR14, R2 ;  /* 0x0000000e0f0a7c25 */ /* 0x000fc8000f8e0002 */
[----:B------:R-:W-:-:S04]  /*73b0*/  IMAD.WIDE.U32 R8, R15, UR10, R158 ;  /* 0x0000000a0f087c25 */ /* 0x000fc8000f8e009e */
[C---:B------:R-:W-:Y:S01]  /*73c0*/  IMAD R3, R15.reuse, UR11, R14 ;  /* 0x0000000b0f037c24 */ /* 0x040fe2000f8e020e */
[----:B------:R-:W-:Y:S01]  /*73d0*/  LEA R2, P0, R8, UR12, 0x3 ;  /* 0x0000000c08027c11 */ /* 0x000fe2000f8018ff */
[C---:B------:R-:W-:Y:S01]  /*73e0*/  IMAD R5, R15.reuse, UR15, R4 ;  /* 0x0000000f0f057c24 */ /* 0x040fe2000f8e0204 */
[----:B------:R-:W-:Y:S02]  /*73f0*/  IADD3 R15, PT, PT, R15, UR6, RZ ;  /* 0x000000060f0f7c10 */ /* 0x000fe4000fffe0ff */
[----:B------:R-:W-:Y:S02]  /*7400*/  IADD3 R3, PT, PT, R9, R3, RZ ;  /* 0x0000000309037210 */ /* 0x000fe40007ffe0ff */
[----:B0-----:R-:W-:Y:S02]  /*7410*/  LEA R4, P1, R10, UR18, 0x3 ;  /* 0x000000120a047c11 */ /* 0x001fe4000f8218ff */
[----:B------:R-:W-:Y:S02]  /*7420*/  LEA.HI.X R3, R8, UR13, R3, 0x3, P0 ;  /* 0x0000000d08037c11 */ /* 0x000fe400080f1c03 */
[----:B------:R-:W-:-:S02]  /*7430*/  ISETP.GE.AND P0, PT, R15, UR7, PT ;  /* 0x000000070f007c0c */ /* 0x000fc4000bf06270 */
[----:B------:R-:W-:-:S04]  /*7440*/  IADD3 R5, PT, PT, R11, R5, RZ ;  /* 0x000000050b057210 */ /* 0x000fc80007ffe0ff */
[----:B------:R-:W-:Y:S01]  /*7450*/  LEA.HI.X R5, R10, UR19, R5, 0x3, P1 ;  /* 0x000000130a057c11 */ /* 0x000fe200088f1c05 */
[----:B-1----:R1:W-:Y:S04]  /*7460*/  REDG.E.ADD.F32.FTZ.RN.STRONG.GPU desc[UR16][R2.64], R16 ;  /* 0x00000010020079a6 */ /* 0x0023e8000c12f310 */
[----:B------:R1:W-:Y:S04]  /*7470*/  REDG.E.ADD.F32.FTZ.RN.STRONG.GPU desc[UR16][R2.64+0x4], R17 ;  /* 0x00000411020079a6 */ /* 0x0003e8000c12f310 */
[----:B--2---:R1:W-:Y:S04]  /*7480*/  REDG.E.ADD.F32.FTZ.RN.STRONG.GPU desc[UR16][R4.64], R18 ;  /* 0x00000012040079a6 */ /* 0x0043e8000c12f310 */
[----:B------:R1:W-:Y:S01]  /*7490*/  REDG.E.ADD.F32.FTZ.RN.STRONG.GPU desc[UR16][R4.64+0x4], R19 ;  /* 0x00000413040079a6 */ /* 0x0003e2000c12f310 */
[----:B------:R-:W-:Y:S05]  /*74a0*/  @!P0 BRA `(.L_x_15830) ;  /* 0xfffffffc00988947 */ /* 0x000fea000383ffff */
[----:B------:R-:W-:Y:S05]  /*74b0*/  BSYNC.RECONVERGENT B0 ;  /* 0x0000000000007941 */ /* 0x000fea0003800200 */
.L_x_15829:
[----:B------:R-:W-:Y:S05]  /*74c0*/  EXIT ;  /* 0x000000000000794d */ /* 0x000fea0003800000 */
.L_x_15831:
        /* <DEDUP_REMOVED lines=11> */
.L_x_18768:


//--------------------- .text._Z25selective_scan_bwd_kernelI32Selective_Scan_bwd_kernel_traitsILi32ELi8ELb0ELb1ELb0ELb0ELb1EN3c108BFloat16ENS1_7complexIfEEEEv12SSMParamsBwd --------------------------
	.section	.text._Z25selective_scan_bwd_kernelI32Selective_Scan_bwd_kernel_traitsILi32ELi8ELb0ELb1ELb0ELb0ELb1EN3c108BFloat16ENS1_7complexIfEEEEv12SSMParamsBwd,"ax",@progbits
	.align	128
        .global         _Z25selective_scan_bwd_kernelI32Selective_Scan_bwd_kernel_traitsILi32ELi8ELb0ELb1ELb0ELb0ELb1EN3c108BFloat16ENS1_7complexIfEEEEv12SSMParamsBwd
        .type           _Z25selective_scan_bwd_kernelI32Selective_Scan_bwd_kernel_traitsILi32ELi8ELb0ELb1ELb0ELb0ELb1EN3c108BFloat16ENS1_7complexIfEEEEv12SSMParamsBwd,@function
        .size           _Z25selective_scan_bwd_kernelI32Selective_Scan_bwd_kernel_traitsILi32ELi8ELb0ELb1ELb0ELb0ELb1EN3c108BFloat16ENS1_7complexIfEEEEv12SSMParamsBwd,(.L_x_18769 - _Z25selective_scan_bwd_kernelI32Selective_Scan_bwd_kernel_traitsILi32ELi8ELb0ELb1ELb0ELb0ELb1EN3c108BFloat16ENS1_7complexIfEEEEv12SSMParamsBwd)
        .other          _Z25selective_scan_bwd_kernelI32Selective_Scan_bwd_kernel_traitsILi32ELi8ELb0ELb1ELb0ELb0ELb1EN3c108BFloat16ENS1_7complexIfEEEEv12SSMParamsBwd,@"STO_CUDA_ENTRY STV_DEFAULT"
_Z25selective_scan_bwd_kernelI32Selective_Scan_bwd_kernel_traitsILi32ELi8ELb0ELb1ELb0ELb0ELb1EN3c108BFloat16ENS1_7complexIfEEEEv12SSMParamsBwd:
.text._Z25selective_scan_bwd_kernelI32Selective_Scan_bwd_kernel_traitsILi32ELi8ELb0ELb1ELb0ELb0ELb1EN3c108BFloat16ENS1_7complexIfEEEEv12SSMParamsBwd:
        /* <DEDUP_REMOVED lines=119> */
[C---:B------:R-:W-:Y:S01]  /*0770*/  IMAD.WIDE.U32 R12, R167.reuse, R160, RZ ;  /* 0x000000a0a70c7225 */ /* 0x040fe200078e00ff */
[----:B------:R-:W-:Y:S02]  /*0780*/  IADD3.X R146, PT, PT, R0, R3, RZ, P4, !PT ;  /* 0x0000000300927210 */ /* 0x000fe400027fe4ff */
[----:B0-----:R-:W-:Y:S02]  /*0790*/  LEA R150, P0, R4, R20, 0x1 ;  /* 0x0000001404967211 */ /* 0x001fe400078008ff */
[----:B---3--:R-:W-:Y:S02]  /*07a0*/  LEA R148, P2, R2, R22, 0x1 ;  /* 0x0000001602947211 */ /* 0x008fe400078408ff */
        /* <DEDUP_REMOVED lines=89> */
.L_x_15885:
[----:B0-----:R-:W0:Y:S01]  /*0d40*/  LDC.64 R6, c[0x0][0x410] ;  /* 0x00010400ff067b82 */ /* 0x001e220000000a00 */
[----:B------:R-:W-:Y:S01]  /*0d50*/  IADD3 R114, PT, PT, R144, -0x1, RZ ;  /* 0xffffffff90727810 */ /* 0x000fe20007ffe0ff */
[----:B------:R-:W1:Y:S01]  /*0d60*/  LDCU.64 UR6, c[0x0][0x488] ;  /* 0x00009100ff0677ac */ /* 0x000e620008000a00 */
[----:B------:R-:W-:Y:S02]  /*0d70*/  MOV R17, RZ ;  /* 0x000000ff00117202 */ /* 0x000fe40000000f00 */
[----:B------:R-:W-:Y:S01]  /*0d80*/  SHF.L.U32 R16, R114, 0x8, RZ ;  /* 0x0000000872107819 */ /* 0x000fe200000006ff */
[----:B--2---:R-:W2:Y:S01]  /*0d90*/  LDCU.64 UR8, c[0x0][0x478] ;  /* 0x00008f00ff0877ac */ /* 0x004ea20008000a00 */
[----:B------:R-:W-:Y:S01]  /*0da0*/  PRMT R25, RZ, 0x7610, R25 ;  /* 0x00007610ff197816 */ /* 0x000fe20000000019 */
[----:B------:R-:W3:Y:S01]  /*0db0*/  LDC.64 R20, c[0x0][0x420] ;  /* 0x00010800ff147b82 */ /* 0x000ee20000000a00 */
        /* <DEDUP_REMOVED lines=14> */
[C---:B------:R-:W-:Y:S01]  /*0ea0*/  IMAD R7, R167.reuse, R19, R3 ;  /* 0x00000013a7077224 */ /* 0x040fe200078e0203 */
[C---:B------:R-:W-:Y:S01]  /*0eb0*/  IADD3 R6, P0, PT, R132.reuse, R2, RZ ;  /* 0x0000000284067210 */ /* 0x040fe20007f1e0ff */
[C---:B-1----:R-:W-:Y:S01]  /*0ec0*/  IMAD.WIDE.U32 R4, R167.reuse, R22, R4 ;  /* 0x00000016a7047225 */ /* 0x042fe200078e0004 */
[----:B------:R-:W-:Y:S01]  /*0ed0*/  PRMT R22, RZ, 0x7610, R22 ;  /* 0x00007610ff167816 */ /* 0x000fe20000000016 */
[----:B------:R-:W-:Y:S01]  /*0ee0*/  UMOV UR4, 0x400 ;  /* 0x0000040000047882 */ /* 0x000fe20000000000 */
[----:B------:R-:W-:Y:S01]  /*0ef0*/  PRMT R28, RZ, 0x7610, R28 ;  /* 0x00007610ff1c7816 */ /* 0x000fe2000000001c */
[----:B------:R-:W-:Y:S01]  /*0f00*/  IMAD R3, R167, R23, R5 ;  /* 0x00000017a7037224 */ /* 0x000fe200078e0205 */
[----:B------:R-:W-:Y:S01]  /*0f10*/  IADD3 R0, P1, PT, R132, R4, RZ ;  /* 0x0000000484007210 */ /* 0x000fe20007f3e0ff */
[----:B------:R-:W1:Y:S01]  /*0f20*/  LDCU.64 UR10, c[0x0][0x558] ;  /* 0x0000ab00ff0a77ac */ /* 0x000e620008000a00 */
[----:B0-----:R-:W-:-:S02]  /*0f30*/  IADD3 R113, PT, PT, -R16, R61, RZ ;  /* 0x0000003d10717210 */ /* 0x001fc40007ffe1ff */
[----:B------:R-:W-:Y:S02]  /*0f40*/  IADD3.X R5, PT, PT, RZ, R7, RZ, P0, !PT ;  /* 0x00000007ff057210 */ /* 0x000fe400007fe4ff */
[----:B------:R-:W-:Y:S02]  /*0f50*/  LEA R4, P0, R6, UR6, 0x1 ;  /* 0x0000000606047c11 */ /* 0x000fe4000f8008ff */
[C---:B------:R-:W-:Y:S02]  /*0f60*/  SHF.L.U32 R7, R132.reuse, 0x1, RZ ;  /* 0x0000000184077819 */ /* 0x040fe400000006ff */
[----:B------:R-:W-:Y:S02]  /*0f70*/  ISETP.GE.AND P6, PT, R132, R113, PT ;  /* 0x000000718400720c */ /* 0x000fe40003fc6270 */
[----:B------:R-:W-:Y:S02]  /*0f80*/  IADD3.X R3, PT, PT, RZ, R3, RZ, P1, !PT ;  /* 0x00000003ff037210 */ /* 0x000fe40000ffe4ff */
[----:B--2---:R-:W-:-:S02]  /*0f90*/  LEA R2, P1, R0, UR8, 0x1 ;  /* 0x0000000800027c11 */ /* 0x004fc4000f8208ff */
[----:B------:R-:W-:Y:S02]  /*0fa0*/  LEA.HI.X R5, R6, UR7, R5, 0x1, P0 ;  /* 0x0000000706057c11 */ /* 0x000fe400080f0c05 */
[C---:B------:R-:W-:Y:S02]  /*0fb0*/  IADD3 R18, P0, PT, R7.reuse, R152, RZ ;  /* 0x0000009807127210 */ /* 0x040fe40007f1e0ff */
[----:B------:R-:W-:Y:S02]  /*0fc0*/  IADD3 R20, P2, PT, R7, R150, RZ ;  /* 0x0000009607147210 */ /* 0x000fe40007f5e0ff */
[----:B------:R-:W-:Y:S02]  /*0fd0*/  LEA.HI.X R3, R0, UR9, R3, 0x1, P1 ;  /* 0x0000000900037c11 */ /* 0x000fe400088f0c03 */
[-C--:B------:R-:W-:Y:S02]  /*0fe0*/  ISETP.GE.AND P4, PT, R122, R113.reuse, PT ;  /* 0x000000717a00720c */ /* 0x080fe40003f86270 */
[----:B------:R-:W-:-:S02]  /*0ff0*/  ISETP.GE.AND P5, PT, R120, R113, PT ;  /* 0x000000717800720c */ /* 0x000fc40003fa6270 */
[----:B------:R-:W-:Y:S01]  /*1000*/  PRMT R23, RZ, 0x7610, R23 ;  /* 0x00007610ff177816 */ /* 0x000fe20000000017 */
[----:B------:R-:W0:Y:S01]  /*1010*/  S2UR UR6, SR_CgaCtaId ;  /* 0x00000000000679c3 */ /* 0x000e220000008800 */
[----:B------:R-:W-:Y:S01]  /*1020*/  IADD3 R6, P3, PT, R7, R148, RZ ;  /* 0x0000009407067210 */ /* 0x000fe20007f7e0ff */
[----:B------:R-:W2:Y:S01]  /*1030*/  LDCU.64 UR8, c[0x0][0x510] ;  /* 0x0000a200ff0877ac */ /* 0x000ea20008000a00 */
[----:B------:R-:W-:Y:S02]  /*1040*/  PRMT R0, RZ, 0x7610, R0 ;  /* 0x00007610ff007816 */ /* 0x000fe40000000000 */
[----:B------:R-:W-:Y:S02]  /*1050*/  IADD3.X R19, PT, PT, RZ, R151, RZ, P0, !PT ;  /* 0x00000097ff137210 */ /* 0x000fe400007fe4ff */
[-C--:B------:R-:W-:Y:S02]  /*1060*/  ISETP.GE.AND P0, PT, R130, R113.reuse, PT ;  /* 0x000000718200720c */ /* 0x080fe40003f06270 */
[----:B------:R-:W-:Y:S01]  /*1070*/  ISETP.GE.AND P1, PT, R128, R113, PT ;  /* 0x000000718000720c */ /* 0x000fe20003f26270 */
[----:B------:R-:W4:Y:S01]  /*1080*/  @!P6 LDG.E.U16 R0, desc[UR16][R18.64] ;  /* 0x000000101200e981 */ /* 0x000f22000c1e1500 */
[----:B------:R-:W-:-:S02]  /*1090*/  IADD3.X R21, PT, PT, RZ, R149, RZ, P2, !PT ;  /* 0x00000095ff157210 */ /* 0x000fc400017fe4ff */
[----:B------:R-:W-:Y:S01]  /*10a0*/  IADD3.X R7, PT, PT, RZ, R146, RZ, P3, !PT ;  /* 0x00000092ff077210 */ /* 0x000fe20001ffe4ff */
[----:B------:R-:W2:Y:S01]  /*10b0*/  @!P4 LDG.E.U16 R27, desc[UR16][R18.64+0x140] ;  /* 0x00014010121bc981 */ /* 0x000ea2000c1e1500 */
[-C--:B------:R-:W-:Y:S02]  /*10c0*/  ISETP.GE.AND P2, PT, R126, R113.reuse, PT ;  /* 0x000000717e00720c */ /* 0x080fe40003f46270 */
[-C--:B------:R-:W-:Y:S01]  /*10d0*/  ISETP.GE.AND P3, PT, R124, R113.reuse, PT ;  /* 0x000000717c00720c */ /* 0x080fe20003f66270 */
[----:B------:R-:W2:Y:S01]  /*10e0*/  @!P5 LDG.E.U16 R26, desc[UR16][R18.64+0x180] ;  /* 0x00018010121ad981 */ /* 0x000ea2000c1e1500 */
[----:B------:R-:W-:-:S03]  /*10f0*/  ISETP.GE.AND P6, PT, R118, R113, PT ;  /* 0x000000717600720c */ /* 0x000fc60003fc6270 */
[----:B------:R-:W2:Y:S04]  /*1100*/  @!P0 LDG.E.U16 R23, desc[UR16][R18.64+0x40] ;  /* 0x0000401012178981 */ /* 0x000ea8000c1e1500 */
[----:B------:R-:W2:Y:S04]  /*1110*/  @!P1 LDG.E.U16 R22, desc[UR16][R18.64+0x80] ;  /* 0x0000801012169981 */ /* 0x000ea8000c1e1500 */
[----:B------:R-:W2:Y:S04]  /*1120*/  @!P2 LDG.E.U16 R25, desc[UR16][R18.64+0xc0] ;  /* 0x0000c0101219a981 */ /* 0x000ea8000c1e1500 */
[----:B------:R-:W2:Y:S04]  /*1130*/  @!P3 LDG.E.U16 R24, desc[UR16][R18.64+0x100] ;  /* 0x000100101218b981 */ /* 0x000ea8000c1e1500 */
[----:B------:R1:W2:Y:S01]  /*1140*/  @!P6 LDG.E.U16 R29, desc[UR16][R18.64+0x1c0] ;  /* 0x0001c010121de981 */ /* 0x0002a2000c1e1500 */
[C---:B---3--:R-:W-:Y:S01]  /*1150*/  IADD3 R31, PT, PT, R112.reuse, 0x20, RZ ;  /* 0x00000020701f7810 */ /* 0x048fe20007ffe0ff */
[----:B0-----:R-:W-:Y:S01]  /*1160*/  ULEA UR6, UR6, UR4, 0x18 ;  /* 0x0000000406067291 */ /* 0x001fe2000f8ec0ff */
[----:B------:R-:W-:Y:S01]  /*1170*/  IADD3 R33, PT, PT, R112, 0x40, RZ ;  /* 0x0000004070217810 */ /* 0x000fe20007ffe0ff */
[----:B------:R-:W0:Y:S01]  /*1180*/  LDCU UR4, c[0x0][0x38c] ;  /* 0x00007180ff0477ac */ /* 0x000e220008000800 */
[----:B------:R-:W-:-:S02]  /*1190*/  LEA.HI.SX32 R31, R31, R112, 0x1b ;  /* 0x000000701f1f7211 */ /* 0x000fc400078fdaff */
[-C--:B------:R-:W-:Y:S02]  /*11a0*/  LEA.HI.SX32 R33, R33, R112.reuse, 0x1b ;  /* 0x0000007021217211 */ /* 0x080fe400078fdaff */
[----:B------:R-:W-:Y:S02]  /*11b0*/  LEA R110, R31, UR6, 0x1 ;  /* 0x000000061f6e7c11 */ /* 0x000fe4000f8e08ff */
[C---:B-1----:R-:W-:Y:S02]  /*11c0*/  IADD3 R19, PT, PT, R112.reuse, 0x60, RZ ;  /* 0x0000006070137810 */ /* 0x042fe40007ffe0ff */
[C---:B------:R-:W-:Y:S02]  /*11d0*/  LEA.HI.SX32 R111, R112.reuse, R112, 0x1b ;  /* 0x00000070706f7211 */ /* 0x040fe400078fdaff */
[----:B------:R-:W-:Y:S02]  /*11e0*/  LEA R109, R33, UR6, 0x1 ;  /* 0x00000006216d7c11 */ /* 0x000fe4000f8e08ff */
[----:B------:R-:W-:-:S02]  /*11f0*/  IADD3 R31, PT, PT, R112, 0x80, RZ ;  /* 0x00000080701f7810 */ /* 0x000fc40007ffe0ff */
[C---:B------:R-:W-:Y:S02]  /*1200*/  IADD3 R33, PT, PT, R112.reuse, 0xa0, RZ ;  /* 0x000000a070217810 */ /* 0x040fe40007ffe0ff */
[C---:B------:R-:W-:Y:S02]  /*1210*/  IADD3 R35, PT, PT, R112.reuse, 0xc0, RZ ;  /* 0x000000c070237810 */ /* 0x040fe40007ffe0ff */
[----:B------:R-:W-:Y:S02]  /*1220*/  IADD3 R37, PT, PT, R112, 0xe0, RZ ;  /* 0x000000e070257810 */ /* 0x000fe40007ffe0ff */
[-C--:B------:R-:W-:Y:S02]  /*1230*/  LEA.HI.SX32 R19, R19, R112.reuse, 0x1b ;  /* 0x0000007013137211 */ /* 0x080fe400078fdaff */
[----:B------:R-:W-:Y:S02]  /*1240*/  LEA R111, R111, UR6, 0x1 ;  /* 0x000000066f6f7c11 */ /* 0x000fe4000f8e08ff */
[----:B------:R-:W-:-:S02]  /*1250*/  LEA.HI.SX32 R31, R31, R112, 0x1b ;  /* 0x000000701f1f7211 */ /* 0x000fc400078fdaff */
[-C--:B------:R-:W-:Y:S02]  /*1260*/  LEA.HI.SX32 R33, R33, R112.reuse, 0x1b ;  /* 0x0000007021217211 */ /* 0x080fe400078fdaff */
[----:B------:R-:W-:Y:S02]  /*1270*/  SHF.L.U32 R18, R112, 0x3, RZ ;  /* 0x0000000370127819 */ /* 0x000fe400000006ff */
[-C--:B------:R-:W-:Y:S02]  /*1280*/  LEA.HI.SX32 R35, R35, R112.reuse, 0x1b ;  /* 0x0000007023237211 */ /* 0x080fe400078fdaff */
[----:B------:R-:W-:Y:S02]  /*1290*/  LEA.HI.SX32 R37, R37, R112, 0x1b ;  /* 0x0000007025257211 */ /* 0x000fe400078fdaff */
[----:B------:R-:W-:Y:S02]  /*12a0*/  LEA R108, R19, UR6, 0x1 ;  /* 0x00000006136c7c11 */ /* 0x000fe4000f8e08ff */
        /* <DEDUP_REMOVED lines=8> */
[----:B------:R-:W-:Y:S01]  /*1330*/  PRMT R19, RZ, 0x7610, R19 ;  /* 0x00007610ff137816 */ /* 0x000fe20000000013 */
[----:B----4-:R1:W-:Y:S04]  /*1340*/  STS.U16 [R111], R0 ;  /* 0x000000006f007388 */ /* 0x0103e80000000400 */
[----:B--2---:R-:W-:Y:S04]  /*1350*/  STS.U16 [R110+0x40], R23 ;  /* 0x000040176e007388 */ /* 0x004fe80000000400 */
        /* <DEDUP_REMOVED lines=18> */
[----:B------:R-:W-:Y:S02]  /*1480*/  PRMT R23, RZ, 0x7610, R23 ;  /* 0x00007610ff177816 */ /* 0x000fe40000000017 */
        /* <DEDUP_REMOVED lines=88> */
[----:B------:R-:W-:Y:S01]  /*1a10*/  PRMT R44, RZ, 0x7610, R44 ;  /* 0x00007610ff2c7816 */ /* 0x000fe2000000002c */
[----:B--2---:R-:W-:Y:S04]  /*1a20*/  STS.U16 [R111], R36 ;  /* 0x000000246f007388 */ /* 0x004fe80000000400 */
[----:B---3--:R-:W-:Y:S04]  /*1a30*/  STS.U16 [R110+0x40], R37 ;  /* 0x000040256e007388 */ /* 0x008fe80000000400 */
[----:B------:R-:W-:Y:S04]  /*1a40*/  STS.U16 [R109+0x80], R38 ;  /* 0x000080266d007388 */ /* 0x000fe80000000400 */
[----:B----4-:R0:W-:Y:S04]  /*1a50*/  STS.U16 [R108+0xc0], R39 ;  /* 0x0000c0276c007388 */ /* 0x0101e80000000400 */
        /* <DEDUP_REMOVED lines=9> */
[----:B------:R-:W3:Y:S04]  /*1af0*/  LDS.U16 R34, [R103+0x8] ;  /* 0x0000080067227984 */ /* 0x000ee80000000400 */
[----:B------:R-:W4:Y:S04]  /*1b00*/  LDS.U16 R35, [R103+0xa] ;  /* 0x00000a0067237984 */ /* 0x000f280000000400 */
[----:B------:R-:W4:Y:S04]  /*1b10*/  LDS.U16 R36, [R103+0xc] ;  /* 0x00000c0067247984 */ /* 0x000f280000000400 */
[----:B------:R-:W4:Y:S01]  /*1b20*/  LDS.U16 R37, [R103+0xe] ;  /* 0x00000e0067257984 */ /* 0x000f220000000400 */
[----:B------:R-:W-:Y:S01]  /*1b30*/  BAR.SYNC.DEFER_BLOCKING 0x0 ;  /* 0x0000000000007b1d */ /* 0x000fe20000010000 */
[----:B0-----:R-:W-:-:S02]  /*1b40*/  PRMT R39, RZ, 0x7610, R39 ;  /* 0x00007610ff277816 */ /* 0x001fc40000000027 */
[----:B------:R-:W-:Y:S02]  /*1b50*/  PRMT R38, RZ, 0x7610, R38 ;  /* 0x00007610ff267816 */ /* 0x000fe40000000026 */
[----:B-1----:R-:W-:Y:S02]  /*1b60*/  PRMT R41, RZ, 0x7610, R41 ;  /* 0x00007610ff297816 */ /* 0x002fe40000000029 */
[----:B------:R-:W-:Y:S02]  /*1b70*/  PRMT R40, RZ, 0x7610, R40 ;  /* 0x00007610ff287816 */ /* 0x000fe40000000028 */
[----:B--2---:R-:W-:Y:S02]  /*1b80*/  PRMT R43, RZ, 0x7610, R43 ;  /* 0x00007610ff2b7816 */ /* 0x004fe4000000002b */
[----:B------:R-:W-:Y:S01]  /*1b90*/  PRMT R42, RZ, 0x7610, R42 ;  /* 0x00007610ff2a7816 */ /* 0x000fe2000000002a */
[----:B------:R-:W2:Y:S01]  /*1ba0*/  @!P0 LDG.E.U16 R44, desc[UR16][R2.64] ;  /* 0x00000010022c8981 */ /* 0x000ea2000c1e1500 */
[----:B------:R-:W-:-:S02]  /*1bb0*/  ISETP.NE.AND P0, PT, R45, RZ, PT ;  /* 0x000000ff2d00720c */ /* 0x000fc40003f05270 */
        /* <DEDUP_REMOVED lines=9> */
[----:B------:R-:W-:Y:S02]  /*1c50*/  SHF.L.U32 R49, R33, 0x10, RZ ;  /* 0x0000001021317819 */ /* 0x000fe400000006ff */
[----:B------:R-:W-:Y:S01]  /*1c60*/  SHF.L.U32 R46, R4, 0x10, RZ ;  /* 0x00000010042e7819 */ /* 0x000fe200000006ff */
[----:B0-----:R-:W-:Y:S02]  /*1c70*/  FMUL.FTZ R3, R51, -1.4426950216293334961 ;  /* 0xbfb8aa3b33037820 */ /* 0x001fe40000410000 */
[----:B------:R-:W-:Y:S02]  /*1c80*/  FMUL.FTZ R2, R49, -1.4426950216293334961 ;  /* 0xbfb8aa3b31027820 */ /* 0x000fe40000410000 */
[----:B------:R-:W-:Y:S01]  /*1c90*/  FMUL.FTZ R4, R46, -1.4426950216293334961 ;  /* 0xbfb8aa3b2e047820 */ /* 0x000fe20000410000 */
[----:B------:R-:W-:Y:S01]  /*1ca0*/  SHF.L.U32 R47, R5, 0x10, RZ ;  /* 0x00000010052f7819 */ /* 0x000fe200000006ff */
[----:B------:R-:W-:Y:S04]  /*1cb0*/  MUFU.EX2 R52, R3 ;  /* 0x0000000300347308 */ /* 0x000fe80000000800 */
[----:B------:R-:W-:-:S04]  /*1cc0*/  FMUL.FTZ R5, R47, -1.4426950216293334961 ;  /* 0xbfb8aa3b2f057820 */ /* 0x000fc80000410000 */
[----:B------:R-:W-:Y:S01]  /*1cd0*/  MUFU.EX2 R50, R2 ;  /* 0x0000000200327308 */ /* 0x000fe20000000800 */
[----:B------:R-:W-:-:S07]  /*1ce0*/  SHF.L.U32 R48, R32, 0x10, RZ ;  /* 0x0000001020307819 */ /* 0x000fce00000006ff */
[----:B------:R-:W0:Y:S01]  /*1cf0*/  MUFU.EX2 R4, R4 ;  /* 0x0000000400047308 */ /* 0x000e220000000800 */
[----:B------:R-:W-:-:S07]  /*1d00*/  FMUL.FTZ R32, R48, -1.4426950216293334961 ;  /* 0xbfb8aa3b30207820 */ /* 0x000fce0000410000 */
[----:B------:R-:W1:Y:S01]  /*1d10*/  MUFU.EX2 R5, R5 ;  /* 0x0000000500057308 */ /* 0x000e620000000800 */
[----:B----4-:R-:W-:Y:S02]  /*1d20*/  SHF.L.U32 R54, R35, 0x10, RZ ;  /* 0x0000001023367819 */ /* 0x010fe400000006ff */
[----:B------:R-:W-:-:S05]  /*1d30*/  SHF.L.U32 R56, R36, 0x10, RZ ;  /* 0x0000001024387819 */ /* 0x000fca00000006ff */
[----:B------:R-:W3:Y:S01]  /*1d40*/  MUFU.EX2 R32, R32 ;  /* 0x0000002000207308 */ /* 0x000ee20000000800 */
[----:B0-----:R-:W-:Y:S01]  /*1d50*/  FADD.FTZ R33, R4, 1 ;  /* 0x3f80000004217421 */ /* 0x001fe20000010000 */
[----:B------:R-:W-:Y:S01]  /*1d60*/  FMUL.FTZ R36, R54, -1.4426950216293334961 ;  /* 0xbfb8aa3b36247820 */ /* 0x000fe20000410000 */
[----:B------:R-:W-:-:S05]  /*1d70*/  SHF.L.U32 R59, R37, 0x10, RZ ;  /* 0x00000010253b7819 */ /* 0x000fca00000006ff */
[----:B------:R-:W-:Y:S01]  /*1d80*/  MUFU.RCP R35, R33 ;  /* 0x0000002100237308 */ /* 0x000fe20000001000 */
[----:B-1----:R-:W-:-:S07]  /*1d90*/  FADD.FTZ R34, R5, 1 ;  /* 0x3f80000005227421 */ /* 0x002fce0000010000 */
[----:B------:R3:W0:Y:S02]  /*1da0*/  MUFU.EX2 R37, R36 ;  /* 0x0000002400257308 */ /* 0x0006240000000800 */
[----:B---3--:R-:W-:Y:S01]  /*1db0*/  FADD.FTZ R36, R32, 1 ;  /* 0x3f80000020247421 */ /* 0x008fe20000010000 */
[----:B------:R-:W-:Y:S01]  /*1dc0*/  FADD.FTZ R50, R50, 1 ;  /* 0x3f80000032327421 */ /* 0x000fe20000010000 */
[----:B------:R-:W-:Y:S02]  /*1dd0*/  SHF.L.U32 R7, R7, 0x10, RZ ;  /* 0x0000001007077819 */ /* 0x000fe400000006ff */
[----:B------:R-:W-:-:S03]  /*1de0*/  SHF.L.U32 R6, R6, 0x10, RZ ;  /* 0x0000001006067819 */ /* 0x000fc600000006ff */
[----:B------:R-:W-:Y:S01]  /*1df0*/  MUFU.RCP R50, R50 ;  /* 0x0000003200327308 */ /* 0x000fe20000001000 */
[----:B------:R-:W-:Y:S01]  /*1e00*/  FADD.FTZ R52, R52, 1 ;  /* 0x3f80000034347421 */ /* 0x000fe20000010000 */
[----:B------:R-:W-:Y:S02]  /*1e10*/  SHF.L.U32 R27, R27, 0x10, RZ ;  /* 0x000000101b1b7819 */ /* 0x000fe400000006ff */
[----:B------:R-:W-:-:S04]  /*1e20*/  SHF.L.U32 R26, R26, 0x10, RZ ;  /* 0x000000101a1a7819 */ /* 0x000fc800000006ff */
[----:B------:R-:W-:Y:S01]  /*1e30*/  MUFU.RCP R52, R52 ;  /* 0x0000003400347308 */ /* 0x000fe20000001000 */
[----:B------:R-:W-:Y:S02]  /*1e40*/  SHF.L.U32 R28, R28, 0x10, RZ ;  /* 0x000000101c1c7819 */ /* 0x000fe400000006ff */
[----:B------:R-:W-:Y:S02]  /*1e50*/  SHF.L.U32 R29, R29, 0x10, RZ ;  /* 0x000000101d1d7819 */ /* 0x000fe400000006ff */
[----:B------:R-:W-:Y:S02]  /*1e60*/  SHF.L.U32 R30, R30, 0x10, RZ ;  /* 0x000000101e1e7819 */ /* 0x000fe400000006ff */
[----:B------:R-:W-:Y:S02]  /*1e70*/  SHF.L.U32 R31, R31, 0x10, RZ ;  /* 0x000000101f1f7819 */ /* 0x000fe400000006ff */
[----:B------:R-:W-:Y:S01]  /*1e80*/  ISETP.NE.AND P4, PT, R157, RZ, PT ;  /* 0x000000ff9d00720c */ /* 0x000fe20003f85270 */
[----:B--2---:R-:W-:Y:S04]  /*1e90*/  STS.U16 [R111], R44 ;  /* 0x0000002c6f007388 */ /* 0x004fe80000000400 */
[----:B------:R1:W-:Y:S04]  /*1ea0*/  STS.U16 [R110+0x40], R39 ;  /* 0x000040276e007388 */ /* 0x0003e80000000400 */
[----:B------:R2:W-:Y:S04]  /*1eb0*/  STS.U16 [R109+0x80], R38 ;  /* 0x000080266d007388 */ /* 0x0005e80000000400 */
[----:B------:R-:W-:Y:S04]  /*1ec0*/  STS.U16 [R108+0xc0], R41 ;  /* 0x0000c0296c007388 */ /* 0x000fe80000000400 */
[----:B------:R3:W-:Y:S04]  /*1ed0*/  STS.U16 [R107+0x100], R40 ;  /* 0x000100286b007388 */ /* 0x0007e80000000400 */
[----:B------:R-:W-:Y:S04]  /*1ee0*/  STS.U16 [R106+0x140], R43 ;  /* 0x0001402b6a007388 */ /* 0x000fe80000000400 */
[----:B------:R-:W-:Y:S04]  /*1ef0*/  STS.U16 [R105+0x180], R42 ;  /* 0x0001802a69007388 */ /* 0x000fe80000000400 */
[----:B------:R-:W-:Y:S01]  /*1f00*/  STS.U16 [R104+0x1c0], R45 ;  /* 0x0001c02d68007388 */ /* 0x000fe20000000400 */
[----:B------:R-:W-:-:S03]  /*1f10*/  NOP ;  /* 0x0000000000007918 */ /* 0x000fc60000000000 */
[----:B------:R-:W4:Y:S04]  /*1f20*/  LDS.U16 R3, [R103+0x2] ;  /* 0x0000020067037984 */ /* 0x000f280000000400 */
[----:B------:R-:W4:Y:S04]  /*1f30*/  LDS.U16 R2, [R103] ;  /* 0x0000000067027984 */ /* 0x000f280000000400 */
[----:B------:R-:W4:Y:S04]  /*1f40*/  LDS.U16 R5, [R103+0x6] ;  /* 0x0000060067057984 */ /* 0x000f280000000400 */
[----:B------:R-:W4:Y:S01]  /*1f50*/  LDS.U16 R4, [R103+0x4] ;  /* 0x0000040067047984 */ /* 0x000f220000000400 */
[----:B-1----:R-:W-:Y:S01]  /*1f60*/  FMUL.FTZ R39, R56, -1.4426950216293334961 ;  /* 0xbfb8aa3b38277820 */ /* 0x002fe20000410000 */
[----:B--2---:R-:W1:Y:S02]  /*1f70*/  MUFU.RCP R38, R34 ;  /* 0x0000002200267308 */ /* 0x004e640000001000 */
[----:B------:R-:W2:Y:S04]  /*1f80*/  LDS.U16 R32, [R103+0x8] ;  /* 0x0000080067207984 */ /* 0x000ea80000000400 */
[----:B------:R-:W2:Y:S02]  /*1f90*/  LDS.U16 R33, [R103+0xa] ;  /* 0x00000a0067217984 */ /* 0x000ea40000000400 */
[----:B------:R4:W1:Y:S01]  /*1fa0*/  MUFU.EX2 R53, R39 ;  /* 0x0000002700357308 */ /* 0x0008620000000800 */
[----:B0-----:R-:W-:Y:S01]  /*1fb0*/  FADD.FTZ R44, R37, 1 ;  /* 0x3f800000252c7421 */ /* 0x001fe20000010000 */
[----:B---3--:R-:W-:Y:S01]  /*1fc0*/  FMUL.FTZ R40, R59, -1.4426950216293334961 ;  /* 0xbfb8aa3b3b287820 */ /* 0x008fe20000410000 */
[----:B----4-:R-:W-:Y:S01]  /*1fd0*/  SHF.L.U32 R39, R3, 0x10, RZ ;  /* 0x0000001003277819 */ /* 0x010fe200000006ff */
[----:B------:R-:W-:Y:S01]  /*1fe0*/  FADD.FTZ R3, -R35, 1 ;  /* 0x3f80000023037421 */ /* 0x000fe20000010100 */
[----:B------:R-:W-:-:S02]  /*1ff0*/  SHF.L.U32 R34, R2, 0x10, RZ ;  /* 0x0000001002227819 */ /* 0x000fc400000006ff */
[----:B------:R-:W0:Y:S01]  /*2000*/  LDS.U16 R2, [R103+0xc] ;  /* 0x00000c0067027984 */ /* 0x000e220000000400 */
[----:B------:R-:W-:-:S03]  /*2010*/  FFMA.FTZ R37, R46, R3, 1 ;  /* 0x3f8000002e257423 */ /* 0x000fc60000010003 */
[----:B------:R-:W3:Y:S01]  /*2020*/  LDS.U16 R3, [R103+0xe] ;  /* 0x00000e0067037984 */ /* 0x000ee20000000400 */
[----:B------:R1:W4:Y:S01]  /*2030*/  MUFU.EX2 R42, R40 ;  /* 0x00000028002a7308 */ /* 0x0003220000000800 */
[----:B------:R-:W-:-:S07]  /*2040*/  FMUL.FTZ R41, R7, R39 ;  /* 0x0000002707297220 */ /* 0x000fce0000410000 */
[----:B------:R2:W4:Y:S01]  /*2050*/  MUFU.RCP R43, R36 ;  /* 0x00000024002b7308 */ /* 0x0005220000001000 */
[C---:B-1----:R-:W-:Y:S01]  /*2060*/  FADD.FTZ R40, -R38.reuse, 1 ;  /* 0x3f80000026287421 */ /* 0x042fe20000010100 */
[----:B------:R-:W-:-:S03]  /*2070*/  FMUL.FTZ R41, R38, R41 ;  /* 0x0000002926297220 */ /* 0x000fc60000410000 */
[----:B------:R-:W-:Y:S01]  /*2080*/  FFMA.FTZ R40, R47, R40, 1 ;  /* 0x3f8000002f287423 */ /* 0x000fe20000010028 */
[----:B--2---:R-:W-:Y:S02]  /*2090*/  FMUL.FTZ R36, R6, R34 ;  /* 0x0000002206247220 */ /* 0x004fe40000410000 */
[----:B------:R1:W2:Y:S02]  /*20a0*/  MUFU.RCP R55, R44 ;  /* 0x0000002c00377308 */ /* 0x0002a40000001000 */
[----:B------:R-:W-:Y:S01]  /*20b0*/  FMUL.FTZ R36, R35, R36 ;  /* 0x0000002423247220 */ /* 0x000fe20000410000 */
[----:B------:R-:W-:Y:S01]  /*20c0*/  FMUL.FTZ R41, R41, R40 ;  /* 0x0000002829297220 */ /* 0x000fe20000410000 */
[----:B------:R-:W-:Y:S02]  /*20d0*/  SHF.L.U32 R40, R5, 0x10, RZ ;  /* 0x0000001005287819 */ /* 0x000fe400000006ff */
[----:B------:R-:W-:Y:S01]  /*20e0*/  FMUL.FTZ R36, R36, R37 ;  /* 0x0000002524247220 */ /* 0x000fe20000410000 */
[----:B------:R-:W-:Y:S01]  /*20f0*/  SHF.L.U32 R37, R4, 0x10, RZ ;  /* 0x0000001004257819 */ /* 0x000fe200000006ff */
[----:B------:R-:W-:Y:S01]  /*2100*/  FADD.FTZ R53, R53, 1 ;  /* 0x3f80000035357421 */ /* 0x000fe20000010000 */
[----:B----4-:R-:W-:Y:S01]  /*2110*/  FADD.FTZ R58, R42, 1 ;  /* 0x3f8000002a3a7421 */ /* 0x010fe20000010000 */
[----:B------:R-:W-:Y:S01]  /*2120*/  FADD.FTZ R42, -R50, 1 ;  /* 0x3f800000322a7421 */ /* 0x000fe20000010100 */
[----:B------:R-:W-:Y:S01]  /*2130*/  FMUL.FTZ R5, R27, R40 ;  /* 0x000000281b057220 */ /* 0x000fe20000410000 */
[----:B------:R-:W-:Y:S01]  /*2140*/  FADD.FTZ R45, -R43, 1 ;  /* 0x3f8000002b2d7421 */ /* 0x000fe20000010100 */
[----:B------:R-:W-:Y:S01]  /*2150*/  FMUL.FTZ R4, R26, R37 ;  /* 0x000000251a047220 */ /* 0x000fe20000410000 */
[----:B------:R4:W3:Y:S01]  /*2160*/  MUFU.RCP R57, R53 ;  /* 0x0000003500397308 */ /* 0x0008e20000001000 */
[----:B------:R-:W-:Y:S01]  /*2170*/  FFMA.FTZ R42, R49, R42, 1 ;  /* 0x3f800000312a7423 */ /* 0x000fe2000001002a */
[----:B------:R-:W-:Y:S01]  /*2180*/  FMUL.FTZ R5, R50, R5 ;  /* 0x0000000532057220 */ /* 0x000fe20000410000 */
[----:B------:R-:W-:Y:S01]  /*2190*/  SHF.L.U32 R32, R32, 0x10, RZ ;  /* 0x0000001020207819 */ /* 0x000fe200000006ff */
[----:B------:R-:W-:Y:S01]  /*21a0*/  FFMA.FTZ R45, R48, R45, 1 ;  /* 0x3f800000302d7423 */ /* 0x000fe2000001002d */
[----:B------:R-:W-:-:S03]  /*21b0*/  FMUL.FTZ R4, R43, R4 ;  /* 0x000000042b047220 */ /* 0x000fc60000410000 */
[----:B------:R3:W3:Y:S01]  /*21c0*/  MUFU.RCP R60, R58 ;  /* 0x0000003a003c7308 */ /* 0x0006e20000001000 */
[----:B------:R-:W-:Y:S01]  /*21d0*/  SHF.L.U32 R33, R33, 0x10, RZ ;  /* 0x0000001021217819 */ /* 0x000fe200000006ff */
[----:B------:R-:W-:Y:S01]  /*21e0*/  FMUL.FTZ R5, R5, R42 ;  /* 0x0000002a05057220 */ /* 0x000fe20000410000 */
[----:B------:R-:W-:Y:S01]  /*21f0*/  FMUL.FTZ R4, R4, R45 ;  /* 0x0000002d04047220 */ /* 0x000fe20000410000 */
[----:B0-----:R-:W-:Y:S01]  /*2200*/  SHF.L.U32 R42, R2, 0x10, RZ ;  /* 0x00000010022a7819 */ /* 0x001fe200000006ff */
[----:B-1----:R-:W-:Y:S01]  /*2210*/  FADD.FTZ R44, -R52, 1 ;  /* 0x3f800000342c7421 */ /* 0x002fe20000010100 */
[----:B----4-:R-:W-:Y:S01]  /*2220*/  FMUL.FTZ R53, R28, R32 ;  /* 0x000000201c357220 */ /* 0x010fe20000410000 */
[----:B--2---:R-:W-:Y:S01]  /*2230*/  FADD.FTZ R45, -R55, 1 ;  /* 0x3f800000372d7421 */ /* 0x004fe20000010100 */
[----:B------:R-:W-:Y:S01]  /*2240*/  FMUL.FTZ R2, R29, R33 ;  /* 0x000000211d027220 */ /* 0x000fe20000410000 */
[----:B------:R-:W-:Y:S01]  /*2250*/  FFMA.FTZ R44, R51, R44, 1 ;  /* 0x3f800000332c7423 */ /* 0x000fe2000001002c */
[----:B------:R-:W-:Y:S01]  /*2260*/  FMUL.FTZ R53, R52, R53 ;  /* 0x0000003534357220 */ /* 0x000fe20000410000 */
[----:B------:R-:W-:Y:S01]  /*2270*/  FFMA.FTZ R45, R54, R45, 1 ;  /* 0x3f800000362d7423 */ /* 0x000fe2000001002d */
[----:B------:R-:W-:Y:S01]  /*2280*/  FMUL.FTZ R2, R55, R2 ;  /* 0x0000000237027220 */ /* 0x000fe20000410000 */
[----:B---3--:R-:W-:Y:S01]  /*2290*/  SHF.L.U32 R62, R3, 0x10, RZ ;  /* 0x00000010033e7819 */ /* 0x008fe200000006ff */
[----:B------:R-:W-:Y:S01]  /*22a0*/  FMUL.FTZ R44, R53, R44 ;  /* 0x0000002c352c7220 */ /* 0x000fe20000410000 */
[----:B------:R-:W-:Y:S01]  /*22b0*/  FADD.FTZ R53, -R57, 1 ;  /* 0x3f80000039357421 */ /* 0x000fe20000010100 */
[----:B------:R-:W-:Y:S01]  /*22c0*/  FMUL.FTZ R45, R2, R45 ;  /* 0x0000002d022d7220 */ /* 0x000fe20000410000 */
[----:B------:R-:W-:Y:S01]  /*22d0*/  FMUL.FTZ R58, R30, R42 ;  /* 0x0000002a1e3a7220 */ /* 0x000fe20000410000 */
[----:B------:R-:W-:Y:S01]  /*22e0*/  FADD.FTZ R2, -R60, 1 ;  /* 0x3f8000003c027421 */ /* 0x000fe20000010100 */
[----:B------:R-:W-:Y:S01]  /*22f0*/  FMUL.FTZ R3, R31, R62 ;  /* 0x0000003e1f037220 */ /* 0x000fe20000410000 */
[----:B------:R-:W-:Y:S01]  /*2300*/  FFMA.FTZ R53, R56, R53, 1 ;  /* 0x3f80000038357423 */ /* 0x000fe20000010035 */
[----:B------:R-:W-:Y:S01]  /*2310*/  FMUL.FTZ R58, R57, R58 ;  /* 0x0000003a393a7220 */ /* 0x000fe20000410000 */
[----:B------:R-:W-:Y:S01]  /*2320*/  FFMA.FTZ R2, R59, R2, 1 ;  /* 0x3f8000003b027423 */ /* 0x000fe20000010002 */
[----:B------:R-:W-:-:S02]  /*2330*/  FMUL.FTZ R3, R60, R3 ;  /* 0x000000033c037220 */ /* 0x000fc40000410000 */
[----:B------:R-:W-:Y:S02]  /*2340*/  FMUL.FTZ R53, R58, R53 ;  /* 0x000000353a357220 */ /* 0x000fe40000410000 */
[----:B------:R-:W-:Y:S01]  /*2350*/  FMUL.FTZ R2, R3, R2 ;  /* 0x0000000203027220 */ /* 0x000fe20000410000 */
[----:B------:R-:W-:Y:S01]  /*2360*/  F2FP.BF16.F32.PACK_AB R36, R41, R36 ;  /* 0x000000242924723e */ /* 0x000fe200000010ff */
[----:B------:R-:W-:Y:S01]  /*2370*/  BAR.SYNC.DEFER_BLOCKING 0x0 ;  /* 0x0000000000007b1d */ /* 0x000fe20000010000 */
        /* <DEDUP_REMOVED lines=64> */
[----:B------:R0:W-:Y:S01]  /*2780*/  @!P3 STG.E.U16 desc[UR16][R2.64+0x100], R65 ;  /* 0x000100410200b986 */ /* 0x0001e2000c101510 */
        /* <DEDUP_REMOVED lines=71> */
.L_x_15833:
[----:B------:R-:W-:Y:S01]  /*2c00*/  SHF.L.U32 R94, R94, 0x10, RZ ;  /* 0x000000105e5e7819 */ /* 0x000fe200000006ff */
[----:B------:R-:W-:Y:S01]  /*2c10*/  BAR.SYNC.DEFER_BLOCKING 0x0 ;  /* 0x0000000000007b1d */ /* 0x000fe20000010000 */
[----:B------:R-:W-:Y:S01]  /*2c20*/  SHF.L.U32 R93, R93, 0x10, RZ ;  /* 0x000000105d5d7819 */ /* 0x000fe200000006ff */
[----:B------:R-:W-:Y:S01]  /*2c30*/  UISETP.GE.AND UP0, UPT, UR4, 0x1, UPT ;  /* 0x000000010400788c */ /* 0x000fe2000bf06270 */
[----:B0-----:R-:W-:Y:S01]  /*2c40*/  SHF.L.U32 R3, R24, 0x10, RZ ;  /* 0x0000001018037819 */ /* 0x001fe200000006ff */
[----:B------:R-:W-:Y:S01]  /*2c50*/  FFMA.FTZ R159, R6, R94, R159 ;  /* 0x0000005e069f7223 */ /* 0x000fe2000001009f */
[----:B------:R-:W-:Y:S01]  /*2c60*/  SHF.L.U32 R92, R92, 0x10, RZ ;  /* 0x000000105c5c7819 */ /* 0x000fe200000006ff */
[----:B------:R-:W-:Y:S01]  /*2c70*/  HFMA2 R102, -RZ, RZ, 0, 0 ;  /* 0x00000000ff667431 */ /* 0x000fe200000001ff */
[----:B------:R-:W-:Y:S01]  /*2c80*/  SHF.L.U32 R91, R91, 0x10, RZ ;  /* 0x000000105b5b7819 */ /* 0x000fe200000006ff */
[----:B------:R-:W-:Y:S01]  /*2c90*/  FFMA.FTZ R2, R70, R93, R159 ;  /* 0x0000005d46027223 */ /* 0x000fe2000001009f */
[----:B-----5:R-:W-:Y:S01]  /*2ca0*/  FADD.FTZ R86, R3, R156 ;  /* 0x0000009c03567221 */ /* 0x020fe20000010000 */
[----:B------:R-:W-:-:S02]  /*2cb0*/  SHF.L.U32 R90, R90, 0x10, RZ ;  /* 0x000000105a5a7819 */ /* 0x000fc400000006ff */
[----:B------:R-:W-:Y:S01]  /*2cc0*/  CS2R R100, SRZ ;  /* 0x0000000000647805 */ /* 0x000fe2000001ff00 */
        /* <DEDUP_REMOVED lines=20> */
[--C-:B------:R-:W-:Y:S01]  /*2e10*/  FADD.FTZ R84, R5, R156.reuse ;  /* 0x0000009c05547221 */ /* 0x100fe20000010000 */
[----:B------:R-:W-:Y:S01]  /*2e20*/  MOV R95, RZ ;  /* 0x000000ff005f7202 */ /* 0x000fe20000000f00 */
        /* <DEDUP_REMOVED lines=14> */
[C-C-:B------:R-:W-:Y:S01]  /*2f10*/  IADD3 R41, PT, PT, R18.reuse, 0x1, R18.reuse ;  /* 0x0000000112297810 */ /* 0x140fe20007ffe012 */
[----:B------:R-:W0:Y:S01]  /*2f20*/  LDC R63, c[0x0][0x388] ;  /* 0x0000e200ff3f7b82 */ /* 0x000e220000000800 */
[C-C-:B------:R-:W-:Y:S01]  /*2f30*/  IADD3 R43, PT, PT, R18.reuse, 0x2, R18.reuse ;  /* 0x00000002122b7810 */ /* 0x140fe20007ffe012 */
[----:B------:R-:W-:Y:S01]  /*2f40*/  FADD.FTZ R64, R31, R31 ;  /* 0x0000001f1f407221 */ /* 0x000fe20000010000 */
[----:B------:R-:W-:Y:S01]  /*2f50*/  IADD3 R45, PT, PT, R18, 0x3, R18 ;  /* 0x00000003122d7810 */ /* 0x000fe20007ffe012 */
[----:B------:R-:W-:Y:S01]  /*2f60*/  FADD.FTZ R0, R6, R6 ;  /* 0x0000000606007221 */ /* 0x000fe20000010000 */
[----:B------:R-:W-:Y:S01]  /*2f70*/  IADD3 R47, PT, PT, R18, 0x4, R18 ;  /* 0x00000004122f7810 */ /* 0x000fe20007ffe012 */
[----:B------:R-:W-:Y:S01]  /*2f80*/  FADD.FTZ R70, R70, R70 ;  /* 0x0000004646467221 */ /* 0x000fe20000010000 */
[C-C-:B------:R-:W-:Y:S01]  /*2f90*/  IADD3 R49, PT, PT, R18.reuse, 0x5, R18.reuse ;  /* 0x0000000512317810 */ /* 0x140fe20007ffe012 */
[----:B------:R-:W1:Y:S01]  /*2fa0*/  LDC.64 R20, c[0x0][0x440] ;  /* 0x00011000ff147b82 */ /* 0x000e620000000a00 */
[C-C-:B------:R-:W-:Y:S01]  /*2fb0*/  IADD3 R51, PT, PT, R18.reuse, 0x6, R18.reuse ;  /* 0x0000000612337810 */ /* 0x140fe20007ffe012 */
[----:B------:R-:W-:Y:S01]  /*2fc0*/  FADD.FTZ R69, R69, R69 ;  /* 0x0000004545457221 */ /* 0x000fe20000010000 */
[----:B------:R-:W-:Y:S01]  /*2fd0*/  IADD3 R53, PT, PT, R18, 0x7, R18 ;  /* 0x0000000712357810 */ /* 0x000fe20007ffe012 */
[----:B------:R-:W-:Y:S01]  /*2fe0*/  FADD.FTZ R68, R68, R68 ;  /* 0x0000004444447221 */ /* 0x000fe20000010000 */
[----:B------:R-:W-:Y:S01]  /*2ff0*/  SHF.L.U32 R2, R112, 0x4, RZ ;  /* 0x0000000470027819 */ /* 0x000fe200000006ff */
[----:B------:R-:W-:Y:S01]  /*3000*/  FADD.FTZ R67, R67, R67 ;  /* 0x0000004343437221 */ /* 0x000fe20000010000 */
[----:B------:R-:W-:Y:S01]  /*3010*/  SHF.L.U32 R62, R114, 0x9, RZ ;  /* 0x00000009723e7819 */ /* 0x000fe200000006ff */
[----:B------:R-:W2:Y:S01]  /*3020*/  LDC.64 R18, c[0x0][0x3a8] ;  /* 0x0000ea00ff127b82 */ /* 0x000ea20000000a00 */
[C---:B------:R-:W-:Y:S01]  /*3030*/  IADD3 R37, PT, PT, R112.reuse, 0x1c0, RZ ;  /* 0x000001c070257810 */ /* 0x040fe20007ffe0ff */
[----:B------:R-:W-:Y:S01]  /*3040*/  FADD.FTZ R65, R65, R65 ;  /* 0x0000004141417221 */ /* 0x000fe20000010000 */
[C---:B------:R-:W-:Y:S01]  /*3050*/  IADD3 R39, PT, PT, R112.reuse, 0x1e0, RZ ;  /* 0x000001e070277810 */ /* 0x040fe20007ffe0ff */
[----:B------:R-:W3:Y:S01]  /*3060*/  LDCU UR8, c[0x0][0x394] ;  /* 0x00007280ff0877ac */ /* 0x000ee20008000800 */
[----:B------:R-:W-:-:S02]  /*3070*/  IADD3 R3, PT, PT, R112, 0x100, RZ ;  /* 0x0000010070037810 */ /* 0x000fc40007ffe0ff */
[C---:B------:R-:W-:Y:S01]  /*3080*/  IADD3 R5, PT, PT, R112.reuse, 0x120, RZ ;  /* 0x0000012070057810 */ /* 0x040fe20007ffe0ff */
[----:B------:R-:W4:Y:S01]  /*3090*/  LDC.64 R22, c[0x0][0x3c0] ;  /* 0x0000f000ff167b82 */ /* 0x000f220000000a00 */
        /* <DEDUP_REMOVED lines=15> */
[----:B------:R-:W-:Y:S01]  /*3190*/  IADD3 R177, PT, PT, R2, 0xf, RZ ;  /* 0x0000000f02b17810 */ /* 0x000fe20007ffe0ff */
[----:B------:R-:W0:Y:S01]  /*31a0*/  LDC.64 R28, c[0x0][0x4d0] ;  /* 0x00013400ff1c7b82 */ /* 0x000e220000000a00 */
[----:B------:R-:W-:Y:S02]  /*31b0*/  LEA R61, R61, -R62, 0x1 ;  /* 0x8000003e3d3d7211 */ /* 0x000fe400078e08ff */
[-C--:B------:R-:W-:Y:S02]  /*31c0*/  LEA.HI.SX32 R45, R45, R2.reuse, 0x1b ;  /* 0x000000022d2d7211 */ /* 0x080fe400078fdaff */
[-C--:B------:R-:W-:Y:S02]  /*31d0*/  LEA.HI.SX32 R41, R41, R2.reuse, 0x1b ;  /* 0x0000000229297211 */ /* 0x080fe400078fdaff */
[-C--:B------:R-:W-:Y:S02]  /*31e0*/  LEA.HI.SX32 R43, R43, R2.reuse, 0x1b ;  /* 0x000000022b2b7211 */ /* 0x080fe400078fdaff */
[----:B------:R-:W-:-:S02]  /*31f0*/  LEA.HI.SX32 R47, R47, R2, 0x1b ;  /* 0x000000022f2f7211 */ /* 0x000fc400078fdaff */
[-C--:B------:R-:W-:Y:S02]  /*3200*/  LEA.HI.SX32 R49, R49, R2.reuse, 0x1b ;  /* 0x0000000231317211 */ /* 0x080fe400078fdaff */
[----:B------:R-:W-:Y:S02]  /*3210*/  LEA.HI.SX32 R51, R51, R2, 0x1b ;  /* 0x0000000233337211 */ /* 0x000fe400078fdaff */
[-C--:B------:R-:W-:Y:S02]  /*3220*/  LEA.HI.SX32 R37, R37, R112.reuse, 0x1b ;  /* 0x0000007025257211 */ /* 0x080fe400078fdaff */
[----:B------:R-:W-:Y:S02]  /*3230*/  LEA.HI.SX32 R39, R39, R112, 0x1b ;  /* 0x0000007027277211 */ /* 0x000fe400078fdaff */
[----:B------:R-:W-:Y:S02]  /*3240*/  ISETP.NE.AND P5, PT, R144, 0x1, PT ;  /* 0x000000019000780c */ /* 0x000fe40003fa5270 */
        /* <DEDUP_REMOVED lines=25> */
[----:B------:R-:W-:Y:S02]  /*33e0*/  MOV R102, RZ ;  /* 0x000000ff00667202 */ /* 0x000fe40000000f00 */
[----:B------:R-:W-:Y:S02]  /*33f0*/  ISETP.EQ.AND P5, PT, R157, RZ, P5 ;  /* 0x000000ff9d00720c */ /* 0x000fe40002fa2270 */
[----:B------:R-:W-:Y:S02]  /*3400*/  IADD3 R60, PT, PT, R62, R157, RZ ;  /* 0x0000009d3e3c7210 */ /* 0x000fe40007ffe0ff */
[----:B------:R-:W-:Y:S02]  /*3410*/  LEA R53, R53, UR6, 0x1 ;  /* 0x0000000635357c11 */ /* 0x000fe4000f8e08ff */
[----:B------:R-:W-:Y:S02]  /*3420*/  LEA R52, R52, UR6, 0x1 ;  /* 0x0000000634347c11 */ /* 0x000fe4000f8e08ff */
[----:B------:R-:W-:-:S02]  /*3430*/  LEA R51, R3, UR6, 0x1 ;  /* 0x0000000603337c11 */ /* 0x000fc4000f8e08ff */
[----:B------:R-:W-:Y:S02]  /*3440*/  LEA R50, R5, UR6, 0x1 ;  /* 0x0000000605327c11 */ /* 0x000fe4000f8e08ff */
[----:B------:R-:W-:Y:S02]  /*3450*/  P2R R209, PR, RZ, 0x1 ;  /* 0x00000001ffd17803 */ /* 0x000fe40000000000 */
        /* <DEDUP_REMOVED lines=11> */
[----:B01234-:R-:W-:-:S07]  /*3510*/  LEA R36, R36, UR6, 0x1 ;  /* 0x0000000624247c11 */ /* 0x01ffce000f8e08ff */
.L_x_15884:
        /* <DEDUP_REMOVED lines=82> */
[----:B------:R0:W-:Y:S04]  /*3a40*/  STS.U16 [R110+0x40], R33 ;  /* 0x000040216e007388 */ /* 0x0001e80000000400 */
[----:B----4-:R-:W-:Y:S04]  /*3a50*/  STS.U16 [R109+0x80], R34 ;  /* 0x000080226d007388 */ /* 0x010fe80000000400 */
[----:B---3--:R1:W-:Y:S04]  /*3a60*/  STS.U16 [R108+0xc0], R35 ;  /* 0x0000c0236c007388 */ /* 0x0083e80000000400 */
[----:B-----5:R-:W-:Y:S04]  /*3a70*/  STS.U16 [R107+0x100], R160 ;  /* 0x000100a06b007388 */ /* 0x020fe80000000400 */
        /* <DEDUP_REMOVED lines=12> */
[----:B------:R-:W5:Y:S01]  /*3b40*/  LDG.E.64 R4, desc[UR16][R4.64] ;  /* 0x0000001004047981 */ /* 0x000f62000c1e1b00 */
[-C--:B------:R-:W-:Y:S01]  /*3b50*/  FMUL.FTZ R2, R85, R31.reuse ;  /* 0x0000001f55027220 */ /* 0x080fe20000410000 */
[-C--:B0-----:R-:W-:Y:S01]  /*3b60*/  FMUL.FTZ R33, R83, R31.reuse ;  /* 0x0000001f53217220 */ /* 0x081fe20000410000 */
[-C--:B-1----:R-:W-:Y:S01]  /*3b70*/  FMUL.FTZ R35, R84, R31.reuse ;  /* 0x0000001f54237220 */ /* 0x082fe20000410000 */
[-C--:B--2---:R-:W-:Y:S01]  /*3b80*/  FMUL.FTZ R162, R81, R31.reuse ;  /* 0x0000001f51a27220 */ /* 0x084fe20000410000 */
[----:B------:R-:W-:Y:S01]  /*3b90*/  FMUL.RZ R34, R2, 0.15915493667125701904 ;  /* 0x3e22f98302227820 */ /* 0x000fe2000040c000 */
[----:B---3--:R-:W-:Y:S01]  /*3ba0*/  FMUL.RZ R164, R33, 0.15915493667125701904 ;  /* 0x3e22f98321a47820 */ /* 0x008fe2000040c000 */
[-C--:B------:R-:W-:Y:S01]  /*3bb0*/  FMUL.FTZ R7, R86, R31.reuse ;  /* 0x0000001f56077220 */ /* 0x080fe20000410000 */
[----:B------:R-:W0:Y:S01]  /*3bc0*/  LDS.U16 R174, [R52] ;  /* 0x0000000034ae7984 */ /* 0x000e220000000400 */
[----:B------:R-:W-:Y:S01]  /*3bd0*/  MUFU.SIN R6, R34 ;  /* 0x0000002200067308 */ /* 0x000fe20000000400 */
[----:B------:R-:W-:Y:S01]  /*3be0*/  FMUL.FTZ R2, R30, 1.4426950216293334961 ;  /* 0x3fb8aa3b1e027820 */ /* 0x000fe20000410000 */
[----:B----4-:R-:W-:Y:S01]  /*3bf0*/  FMUL.RZ R166, R35, 0.15915493667125701904 ;  /* 0x3e22f98323a67820 */ /* 0x010fe2000040c000 */
[----:B------:R-:W-:Y:S01]  /*3c00*/  LDS.U16 R183, [R58+0x4] ;  /* 0x000004003ab77984 */ /* 0x000fe20000000400 */
[----:B------:R-:W1:Y:S03]  /*3c10*/  S2UR UR7, SR_CgaCtaId ;  /* 0x00000000000779c3 */ /* 0x000e660000008800 */
[----:B------:R-:W-:Y:S01]  /*3c20*/  LDS.U16 R181, [R57+0x6] ;  /* 0x0000060039b57984 */ /* 0x000fe20000000400 */
[----:B------:R-:W-:Y:S01]  /*3c30*/  MUFU.COS R32, R34 ;  /* 0x0000002200207308 */ /* 0x000fe20000000000 */
[----:B-----5:R-:W-:Y:S01]  /*3c40*/  FMUL.RZ R168, R162, 0.15915493667125701904 ;  /* 0x3e22f983a2a87820 */ /* 0x020fe2000040c000 */
[----:B------:R-:W-:Y:S01]  /*3c50*/  FMUL.RZ R160, R7, 0.15915493667125701904 ;  /* 0x3e22f98307a07820 */ /* 0x000fe2000040c000 */
[----:B------:R-:W-:Y:S04]  /*3c60*/  LDS.U16 R179, [R54+0xc] ;  /* 0x00000c0036b37984 */ /* 0x000fe80000000400 */
[----:B------:R-:W-:Y:S01]  /*3c70*/  LDS.U16 R177, [R53+0xe] ;  /* 0x00000e0035b17984 */ /* 0x000fe20000000400 */
[----:B------:R-:W-:Y:S01]  /*3c80*/  MUFU.SIN R198, R164 ;  /* 0x000000a400c67308 */ /* 0x000fe20000000400 */
[-C--:B------:R-:W-:Y:S01]  /*3c90*/  FMUL.FTZ R35, R84, R2.reuse ;  /* 0x0000000254237220 */ /* 0x080fe20000410000 */
[----:B------:R-:W-:Y:S01]  /*3ca0*/  FMUL.FTZ R162, R81, R2 ;  /* 0x0000000251a27220 */ /* 0x000fe20000410000 */
[----:B------:R-:W-:Y:S04]  /*3cb0*/  LDS.U16 R175, [R41+0x14] ;  /* 0x0000140029af7984 */ /* 0x000fe80000000400 */
[----:B------:R-:W-:Y:S01]  /*3cc0*/  LDS.U16 R173, [R40+0x16] ;  /* 0x0000160028ad7984 */ /* 0x000fe20000000400 */
[----:B------:R2:W-:Y:S02]  /*3cd0*/  MUFU.COS R34, R164 ;  /* 0x000000a400227308 */ /* 0x0005e40000000000 */
[----:B--2---:R-:W-:-:S04]  /*3ce0*/  FMUL.FTZ R164, R82, R31 ;  /* 0x0000001f52a47220 */ /* 0x004fc80000410000 */
[----:B------:R-:W-:Y:S01]  /*3cf0*/  FMUL.RZ R170, R164, 0.15915493667125701904 ;  /* 0x3e22f983a4aa7820 */ /* 0x000fe2000040c000 */
[-C--:B------:R-:W-:Y:S01]  /*3d00*/  FMUL.FTZ R164, R82, R2.reuse ;  /* 0x0000000252a47220 */ /* 0x080fe20000410000 */
[----:B------:R-:W-:Y:S08]  /*3d10*/  MUFU.SIN R200, R160 ;  /* 0x000000a000c87308 */ /* 0x000ff00000000400 */
[----:B------:R-:W-:Y:S01]  /*3d20*/  MUFU.COS R202, R160 ;  /* 0x000000a000ca7308 */ /* 0x000fe20000000000 */
[----:B------:R-:W-:-:S07]  /*3d30*/  FMUL.FTZ R3, R85, R2 ;  /* 0x0000000255037220 */ /* 0x000fce0000410000 */
[----:B------:R-:W-:Y:S01]  /*3d40*/  MUFU.COS R160, R166 ;  /* 0x000000a600a07308 */ /* 0x000fe20000000000 */
[----:B------:R-:W-:-:S07]  /*3d50*/  FMUL.FTZ R7, R86, R2 ;  /* 0x0000000256077220 */ /* 0x000fce0000410000 */
[----:B------:R-:W2:Y:S01]  /*3d60*/  MUFU.EX2 R35, R35 ;  /* 0x0000002300237308 */ /* 0x000ea20000000800 */
[----:B------:R-:W-:-:S07]  /*3d70*/  FMUL.FTZ R33, R83, R2 ;  /* 0x0000000253217220 */ /* 0x000fce0000410000 */
[----:B------:R-:W-:Y:S08]  /*3d80*/  MUFU.SIN R169, R168 ;  /* 0x000000a800a97308 */ /* 0x000ff00000000400 */
[----:B------:R3:W-:Y:S08]  /*3d90*/  MUFU.COS R195, R168 ;  /* 0x000000a800c37308 */ /* 0x0007f00000000000 */
[----:B------:R-:W4:Y:S01]  /*3da0*/  MUFU.EX2 R162, R162 ;  /* 0x000000a200a27308 */ /* 0x000f220000000800 */
[----:B---3--:R-:W-:-:S07]  /*3db0*/  FMUL.FTZ R168, R80, R2 ;  /* 0x0000000250a87220 */ /* 0x008fce0000410000 */
[----:B------:R-:W-:Y:S08]  /*3dc0*/  MUFU.SIN R171, R170 ;  /* 0x000000aa00ab7308 */ /* 0x000ff00000000400 */
[----:B------:R3:W-:Y:S08]  /*3dd0*/  MUFU.COS R193, R170 ;  /* 0x000000aa00c17308 */ /* 0x0007f00000000000 */
[----:B------:R-:W5:Y:S08]  /*3de0*/  MUFU.EX2 R164, R164 ;  /* 0x000000a400a47308 */ /* 0x000f700000000800 */
[----:B------:R1:W-:Y:S01]  /*3df0*/  MUFU.SIN R196, R166 ;  /* 0x000000a600c47308 */ /* 0x0003e20000000400 */
[----:B--2---:R-:W-:Y:S01]  /*3e00*/  FMUL.FTZ R197, R35, R160 ;  /* 0x000000a023c57220 */ /* 0x004fe20000410000 */
[C---:B----4-:R-:W-:Y:S01]  /*3e10*/  FMUL.FTZ R195, R162.reuse, R195 ;  /* 0x000000c3a2c37220 */ /* 0x050fe20000410000 */
[----:B------:R-:W-:Y:S01]  /*3e20*/  FMUL.FTZ R194, R162, R169 ;  /* 0x000000a9a2c27220 */ /* 0x000fe20000410000 */
[----:B---3--:R-:W-:Y:S04]  /*3e30*/  LDS.U16 R170, [R56+0x8] ;  /* 0x0000080038aa7984 */ /* 0x008fe80000000400 */
[----:B------:R-:W2:Y:S01]  /*3e40*/  MUFU.EX2 R7, R7 ;  /* 0x0000000700077308 */ /* 0x000ea20000000800 */
[C---:B-1----:R-:W-:Y:S01]  /*3e50*/  FMUL.FTZ R166, R79.reuse, R2 ;  /* 0x000000024fa67220 */ /* 0x042fe20000410000 */
[----:B------:R-:W-:Y:S01]  /*3e60*/  FMUL.FTZ R2, R79, R31 ;  /* 0x0000001f4f027220 */ /* 0x000fe20000410000 */
[C---:B-----5:R-:W-:Y:S01]  /*3e70*/  FMUL.FTZ R193, R164.reuse, R193 ;  /* 0x000000c1a4c17220 */ /* 0x060fe20000410000 */
[----:B------:R-:W-:Y:S01]  /*3e80*/  FMUL.FTZ R192, R164, R171 ;  /* 0x000000aba4c07220 */ /* 0x000fe20000410000 */
[----:B------:R-:W-:Y:S01]  /*3e90*/  LDS.U16 R162, [R39+0x18] ;  /* 0x0000180027a27984 */ /* 0x000fe20000000400 */
[----:B------:R-:W-:-:S02]  /*3ea0*/  FMUL.RZ R172, R2, 0.15915493667125701904 ;  /* 0x3e22f98302ac7820 */ /* 0x000fc4000040c000 */
[----:B------:R1:W-:Y:S01]  /*3eb0*/  MUFU.EX2 R190, R166 ;  /* 0x000000a600be7308 */ /* 0x0003e20000000800 */
[----:B------:R-:W-:Y:S04]  /*3ec0*/  LDS.U16 R164, [R42+0x12] ;  /* 0x000012002aa47984 */ /* 0x000fe80000000400 */
[----:B------:R-:W-:Y:S03]  /*3ed0*/  LDS.U16 R160, [R38+0x1a] ;  /* 0x00001a0026a07984 */ /* 0x000fe60000000400 */
[----:B------:R3:W-:Y:S01]  /*3ee0*/  MUFU.EX2 R188, R168 ;  /* 0x000000a800bc7308 */ /* 0x0007e20000000800 */
[----:B-1----:R-:W-:Y:S04]  /*3ef0*/  LDS.U16 R166, [R43+0x10] ;  /* 0x000010002ba67984 */ /* 0x002fe80000000400 */
[----:B------:R-:W-:Y:S03]  /*3f00*/  LDS.U16 R171, [R37+0x1c] ;  /* 0x00001c0025ab7984 */ /* 0x000fe60000000400 */
[----:B------:R-:W-:Y:S01]  /*3f10*/  MUFU.SIN R185, R172 ;  /* 0x000000ac00b97308 */ /* 0x000fe20000000400 */
[----:B---3--:R-:W-:Y:S04]  /*3f20*/  LDS.U16 R168, [R55+0xa] ;  /* 0x00000a0037a87984 */ /* 0x008fe80000000400 */
[----:B------:R-:W-:Y:S03]  /*3f30*/  LDS.U16 R169, [R36+0x1e] ;  /* 0x00001e0024a97984 */ /* 0x000fe60000000400 */
[----:B------:R1:W-:Y:S08]  /*3f40*/  MUFU.COS R191, R172 ;  /* 0x000000ac00bf7308 */ /* 0x0003f00000000000 */
[----:B------:R-:W3:Y:S01]  /*3f50*/  MUFU.EX2 R33, R33 ;  /* 0x0000002100217308 */ /* 0x000ee20000000800 */
[----:B-1----:R-:W1:Y:S01]  /*3f60*/  LDS.U16 R172, [R59+0x2] ;  /* 0x000002003bac7984 */ /* 0x002e620000000400 */
[C---:B--2---:R-:W-:Y:S01]  /*3f70*/  FMUL.FTZ R202, R7.reuse, R202 ;  /* 0x000000ca07ca7220 */ /* 0x044fe20000410000 */
[----:B------:R-:W-:Y:S01]  /*3f80*/  FMUL.FTZ R200, R7, R200 ;  /* 0x000000c807c87220 */ /* 0x000fe20000410000 */
[----:B------:R-:W-:Y:S01]  /*3f90*/  FMUL.FTZ R2, R80, R31 ;  /* 0x0000001f50027220 */ /* 0x000fe20000410000 */
[----:B------:R-:W-:-:S03]  /*3fa0*/  SHF.L.U32 R7, R114, 0x8, RZ ;  /* 0x0000000872077819 */ /* 0x000fc600000006ff */
[----:B------:R-:W2:Y:S01]  /*3fb0*/  MUFU.EX2 R3, R3 ;  /* 0x0000000300037308 */ /* 0x000ea20000000800 */
[----:B------:R-:W-:Y:S01]  /*3fc0*/  UMOV UR6, 0x400 ;  /* 0x0000040000067882 */ /* 0x000fe20000000000 */
[----:B------:R-:W-:Y:S01]  /*3fd0*/  ISETP.NE.AND P1, PT, R157, RZ, PT ;  /* 0x000000ff9d00720c */ /* 0x000fe20003f25270 */
[----:B---3--:R-:W-:Y:S01]  /*3fe0*/  FMUL.FTZ R199, R33, R34 ;  /* 0x0000002221c77220 */ /* 0x008fe20000410000 */
[----:B------:R-:W-:Y:S01]  /*3ff0*/  FMUL.RZ R34, R2, 0.15915493667125701904 ;  /* 0x3e22f98302227820 */ /* 0x000fe2000040c000 */
[----:B------:R-:W-:-:S03]  /*4000*/  LOP3.LUT R2, R7, 0x100, RZ, 0xc0, !PT ;  /* 0x0000010007027812 */ /* 0x000fc600078ec0ff */
[----:B------:R-:W3:Y:S01]  /*4010*/  MUFU.COS R189, R34 ;  /* 0x0000002200bd7308 */ /* 0x000ee20000000000 */
[----:B------:R-:W-:Y:S01]  /*4020*/  IADD3 R2, PT, PT, R2, UR4, RZ ;  /* 0x0000000402027c10 */ /* 0x000fe2000fffe0ff */
[----:B------:R-:W-:Y:S01]  /*4030*/  ULEA UR6, UR7, UR6, 0x18 ;  /* 0x0000000607067291 */ /* 0x000fe2000f8ec0ff */
[----:B------:R-:W-:-:S05]  /*4040*/  ISETP.NE.AND P0, PT, R157, 0x1f, PT ;  /* 0x0000001f9d00780c */ /* 0x000fca0003f05270 */
[----:B------:R-:W4:Y:S01]  /*4050*/  MUFU.SIN R7, R34 ;  /* 0x0000002200077308 */ /* 0x000f220000000400 */
[----:B------:R-:W-:Y:S01]  /*4060*/  SEL R2, R2, R143, !P1 ;  /* 0x0000008f02027207 */ /* 0x000fe20004800000 */
[----:B------:R-:W-:Y:S01]  /*4070*/  FMUL.FTZ R198, R33, R198 ;  /* 0x000000c621c67220 */ /* 0x000fe20000410000 */
[C---:B--2---:R-:W-:Y:S01]  /*4080*/  FMUL.FTZ R32, R3.reuse, R32 ;  /* 0x0000002003207220 */ /* 0x044fe20000410000 */
[----:B------:R-:W-:Y:S01]  /*4090*/  FMUL.FTZ R33, R3, R6 ;  /* 0x0000000603217220 */ /* 0x000fe20000410000 */
[----:B------:R-:W-:Y:S01]  /*40a0*/  LEA R2, R2, UR6, 0x3 ;  /* 0x0000000602027c11 */ /* 0x000fe2000f8e18ff */
[----:B------:R-:W-:Y:S01]  /*40b0*/  BSSY.RECONVERGENT B0, `(.L_x_15835) ;  /* 0x0000034000007945 */ /* 0x000fe20003800200 */
[----:B------:R-:W-:-:S03]  /*40c0*/  FMUL.FTZ R191, R190, R191 ;  /* 0x000000bfbebf7220 */ /* 0x000fc60000410000 */
[----:B------:R2:W-:Y:S01]  /*40d0*/  STS.64 [R2+0x10b0], R32 ;  /* 0x0010b02002007388 */ /* 0x0005e20000000a00 */
[----:B------:R-:W-:Y:S01]  /*40e0*/  FMUL.FTZ R190, R190, R185 ;  /* 0x000000b9bebe7220 */ /* 0x000fe20000410000 */
[----:B---3--:R-:W-:Y:S01]  /*40f0*/  FMUL.FTZ R189, R188, R189 ;  /* 0x000000bdbcbd7220 */ /* 0x008fe20000410000 */
[----:B------:R-:W-:Y:S01]  /*4100*/  FMUL.FTZ R196, R35, R196 ;  /* 0x000000c423c47220 */ /* 0x000fe20000410000 */
[----:B0-----:R-:W-:Y:S02]  /*4110*/  SHF.L.U32 R174, R174, 0x10, RZ ;  /* 0x00000010aeae7819 */ /* 0x001fe400000006ff */
[----:B-1----:R-:W-:Y:S01]  /*4120*/  SHF.L.U32 R172, R172, 0x10, RZ ;  /* 0x00000010acac7819 */ /* 0x002fe200000006ff */
[----:B----4-:R-:W-:Y:S01]  /*4130*/  FMUL.FTZ R188, R188, R7 ;  /* 0x00000007bcbc7220 */ /* 0x010fe20000410000 */
        /* <DEDUP_REMOVED lines=31> */
[----:B--2---:R-:W-:Y:S05]  /*4330*/  @P0 BRA `(.L_x_15836) ;  /* 0x0000000000280947 */ /* 0x004fea0003800000 */
        /* <DEDUP_REMOVED lines=10> */
.L_x_15836:
[----:B------:R0:W1:Y:S02]  /*43e0*/  LDS.64 R2, [R211+UR5+0x20b8] ;  /* 0x0020b805d3027984 */ /* 0x0000640008000a00 */
.L_x_15837:
[----:B------:R-:W-:Y:S05]  /*43f0*/  BSYNC.RECONVERGENT B0 ;  /* 0x0000000000007941 */ /* 0x000fea0003800200 */
.L_x_15835:
        /* <DEDUP_REMOVED lines=10> */
[----:B------:R-:W3:Y:S01]  /*44a0*/  @P5 LDC R35, c[0x0][0x38c] ;  /* 0x0000e300ff235b82 */ /* 0x000ee20000000800 */
[----:B------:R-:W-:Y:S01]  /*44b0*/  FMUL.FTZ R206, R84, R177 ;  /* 0x000000b154ce7220 */ /* 0x000fe20000410000 */
[C---:B------:R-:W-:Y:S01]  /*44c0*/  FFMA.FTZ R6, R202.reuse, R233, R5 ;  /* 0x000000e9ca067223 */ /* 0x040fe20000010005 */
[----:B------:R-:W-:Y:S01]  /*44d0*/  FFMA.FTZ R5, R202, R231, -R4 ;  /* 0x000000e7ca057223 */ /* 0x000fe20000010804 */
[----:B------:R-:W-:Y:S01]  /*44e0*/  FMUL.FTZ R208, R84, R179 ;  /* 0x000000b354d07220 */ /* 0x000fe20000410000 */
[----:B------:R-:W-:Y:S01]  /*44f0*/  FMUL.FTZ R207, R81, R164 ;  /* 0x000000a451cf7220 */ /* 0x000fe20000410000 */
[C---:B------:R-:W-:Y:S01]  /*4500*/  FFMA.FTZ R6, R93.reuse, R222, R6 ;  /* 0x000000de5d067223 */ /* 0x040fe20000010006 */
[----:B------:R-:W-:Y:S01]  /*4510*/  FFMA.FTZ R5, R93, R226, R5 ;  /* 0x000000e25d057223 */ /* 0x000fe20000010005 */
[----:B------:R-:W-:-:S02]  /*4520*/  FMUL.FTZ R213, R81, R166 ;  /* 0x000000a651d57220 */ /* 0x000fc40000410000 */
        /* <DEDUP_REMOVED lines=10> */
[----:B------:R-:W-:Y:S02]  /*45d0*/  @P5 IADD3 R4, PT, PT, R144, -0x2, RZ ;  /* 0xfffffffe90045810 */ /* 0x000fe40007ffe0ff */
[C---:B------:R-:W-:Y:S01]  /*45e0*/  FFMA.FTZ R34, R91.reuse, R206, R34 ;  /* 0x000000ce5b227223 */ /* 0x040fe20000010022 */
[----:B------:R-:W-:-:S03]  /*45f0*/  FFMA.FTZ R5, R91, R208, R5 ;  /* 0x000000d05b057223 */ /* 0x000fc60000010005 */
[C---:B------:R-:W-:Y:S01]  /*4600*/  FMUL.FTZ R6, R194.reuse, R34 ;  /* 0x00000022c2067220 */ /* 0x040fe20000410000 */
[----:B------:R-:W-:-:S03]  /*4610*/  FMUL.FTZ R7, R194, R5 ;  /* 0x00000005c2077220 */ /* 0x000fc60000410000 */
[C---:B------:R-:W-:Y:S01]  /*4620*/  FFMA.FTZ R6, R195.reuse, R5, -R6 ;  /* 0x00000005c3067223 */ /* 0x040fe20000010806 */
[----:B------:R-:W-:Y:S01]  /*4630*/  FFMA.FTZ R5, R195, R34, R7 ;  /* 0x00000022c3057223 */ /* 0x000fe20000010007 */
[----:B---3--:R-:W-:Y:S02]  /*4640*/  @P5 IMAD R7, R4, R35, UR4 ;  /* 0x0000000404075e24 */ /* 0x008fe4000f8e0223 */
[-C--:B------:R-:W-:Y:S01]  /*4650*/  FMUL.FTZ R34, R32, R200.reuse ;  /* 0x000000c820227220 */ /* 0x080fe20000410000 */
[C---:B------:R-:W-:Y:S01]  /*4660*/  FFMA.FTZ R178, R90.reuse, R213, R6 ;  /* 0x000000d55ab27223 */ /* 0x040fe20000010006 */
[----:B------:R-:W-:Y:S01]  /*4670*/  FFMA.FTZ R180, R90, R207, R5 ;  /* 0x000000cf5ab47223 */ /* 0x000fe20000010005 */
[----:B------:R-:W-:Y:S01]  /*4680*/  CS2R R4, SRZ ;  /* 0x0000000000047805 */ /* 0x000fe2000001ff00 */
[----:B------:R-:W-:Y:S01]  /*4690*/  FMUL.FTZ R35, R33, R200 ;  /* 0x000000c821237220 */ /* 0x000fe20000410000 */
[----:B------:R-:W-:-:S04]  /*46a0*/  @P5 IMAD.WIDE R6, R7, 0x10, R14 ;  /* 0x0000001007065825 */ /* 0x000fc800078e020e */
[C---:B------:R-:W-:Y:S01]  /*46b0*/  FMUL.FTZ R212, R192.reuse, R180 ;  /* 0x000000b4c0d47220 */ /* 0x040fe20000410000 */
[----:B------:R-:W-:Y:S01]  /*46c0*/  FFMA.FTZ R34, R33, R202, R34 ;  /* 0x000000ca21227223 */ /* 0x000fe20000010022 */
[----:B------:R-:W-:Y:S01]  /*46d0*/  FMUL.FTZ R215, R192, R178 ;  /* 0x000000b2c0d77220 */ /* 0x000fe20000410000 */
[----:B------:R-:W-:Y:S01]  /*46e0*/  FFMA.FTZ R35, R32, R202, -R35 ;  /* 0x000000ca20237223 */ /* 0x000fe20000010823 */
[C---:B------:R-:W-:Y:S01]  /*46f0*/  FFMA.FTZ R217, R193.reuse, R178, -R212 ;  /* 0x000000b2c1d97223 */ /* 0x040fe200000108d4 */
[----:B------:R3:W4:Y:S01]  /*4700*/  @P5 LDG.E.64 R4, desc[UR16][R6.64+0x8] ;  /* 0x0000081006045981 */ /* 0x000722000c1e1b00 */
[----:B------:R-:W-:Y:S01]  /*4710*/  FMUL.FTZ R178, R198, R34 ;  /* 0x00000022c6b27220 */ /* 0x000fe20000410000 */
[----:B------:R-:W-:Y:S01]  /*4720*/  FFMA.FTZ R180, R193, R180, R215 ;  /* 0x000000b4c1b47223 */ /* 0x000fe200000100d7 */
[----:B------:R-:W-:Y:S01]  /*4730*/  FMUL.FTZ R218, R82, R173 ;  /* 0x000000ad52da7220 */ /* 0x000fe20000410000 */
[----:B------:R-:W-:Y:S01]  /*4740*/  FMUL.FTZ R215, R198, R35 ;  /* 0x00000023c6d77220 */ /* 0x000fe20000410000 */
[----:B------:R-:W-:Y:S01]  /*4750*/  FMUL.FTZ R216, R82, R175 ;  /* 0x000000af52d87220 */ /* 0x000fe20000410000 */
[----:B------:R-:W-:Y:S01]  /*4760*/  FFMA.FTZ R178, R199, R35, -R178 ;  /* 0x00000023c7b27223 */ /* 0x000fe200000108b2 */
[----:B------:R-:W-:Y:S01]  /*4770*/  FFMA.FTZ R180, R89, R218, R180 ;  /* 0x000000da59b47223 */ /* 0x000fe200000100b4 */
[----:B------:R-:W-:Y:S01]  /*4780*/  FFMA.FTZ R215, R199, R34, R215 ;  /* 0x00000022c7d77223 */ /* 0x000fe200000100d7 */
[----:B------:R-:W-:Y:S01]  /*4790*/  FFMA.FTZ R217, R89, R216, R217 ;  /* 0x000000d859d97223 */ /* 0x000fe200000100d9 */
[----:B------:R-:W-:Y:S01]  /*47a0*/  FMUL.FTZ R34, R196, R178 ;  /* 0x000000b2c4227220 */ /* 0x000fe20000410000 */
[----:B------:R-:W-:Y:S01]  /*47b0*/  FMUL.FTZ R212, R190, R180 ;  /* 0x000000b4bed47220 */ /* 0x000fe20000410000 */
[----:B---3--:R-:W-:Y:S01]  /*47c0*/  FMUL.FTZ R6, R196, R215 ;  /* 0x000000d7c4067220 */ /* 0x008fe20000410000 */
[----:B------:R-:W-:Y:S01]  /*47d0*/  FMUL.FTZ R7, R190, R217 ;  /* 0x000000d9be077220 */ /* 0x000fe20000410000 */
[----:B------:R-:W-:Y:S01]  /*47e0*/  FFMA.FTZ R34, R197, R215, R34 ;  /* 0x000000d7c5227223 */ /* 0x000fe20000010022 */
[----:B------:R-:W-:Y:S01]  /*47f0*/  FFMA.FTZ R212, R191, R217, -R212 ;  /* 0x000000d9bfd47223 */ /* 0x000fe200000108d4 */
[----:B------:R-:W-:Y:S01]  /*4800*/  FMUL.FTZ R215, R79, R162 ;  /* 0x000000a24fd77220 */ /* 0x000fe20000410000 */
[----:B------:R-:W-:Y:S01]  /*4810*/  FFMA.FTZ R7, R191, R180, R7 ;  /* 0x000000b4bf077223 */ /* 0x000fe20000010007 */
        /* <DEDUP_REMOVED lines=12> */
[----:B------:R-:W-:Y:S01]  /*48e0*/  FMUL.FTZ R180, R80, R169 ;  /* 0x000000a950b47220 */ /* 0x000fe20000410000 */
[----:B------:R-:W-:Y:S01]  /*48f0*/  FFMA.FTZ R219, R189, R212, -R178 ;  /* 0x000000d4bddb7223 */ /* 0x000fe200000108b2 */
[-C--:B------:R-:W-:Y:S01]  /*4900*/  FFMA.FTZ R212, R193, R35.reuse, R6 ;  /* 0x00000023c1d47223 */ /* 0x080fe20000010006 */
[----:B------:R-:W-:Y:S01]  /*4910*/  FMUL.FTZ R34, R192, R35 ;  /* 0x00000023c0227220 */ /* 0x000fe20000410000 */
[----:B------:R-:W-:Y:S01]  /*4920*/  FMUL.FTZ R178, R80, R171 ;  /* 0x000000ab50b27220 */ /* 0x000fe20000410000 */
[----:B------:R-:W-:-:S02]  /*4930*/  FFMA.FTZ R6, R87, R180, R214 ;  /* 0x000000b457067223 */ /* 0x000fc400000100d6 */
[----:B------:R-:W-:Y:S01]  /*4940*/  FFMA.FTZ R34, R193, R7, -R34 ;  /* 0x00000007c1227223 */ /* 0x000fe20000010822 */
[----:B------:R-:W-:Y:S01]  /*4950*/  FFMA.FTZ R7, R87, R178, R219 ;  /* 0x000000b257077223 */ /* 0x000fe200000100db */
[C---:B------:R-:W-:Y:S01]  /*4960*/  FMUL.FTZ R214, R190.reuse, R212 ;  /* 0x000000d4bed67220 */ /* 0x040fe20000410000 */
[----:B------:R-:W3:Y:S01]  /*4970*/  SHFL.UP PT, R220, R6, 0x1, RZ ;  /* 0x0420000006dc7989 */ /* 0x000ee200000e00ff */
[-C--:B------:R-:W-:Y:S02]  /*4980*/  FMUL.FTZ R35, R190, R34.reuse ;  /* 0x00000022be237220 */ /* 0x080fe40000410000 */
[C---:B------:R-:W-:Y:S01]  /*4990*/  FFMA.FTZ R214, R191.reuse, R34, -R214 ;  /* 0x00000022bfd67223 */ /* 0x040fe200000108d6 */
[----:B------:R-:W5:Y:S01]  /*49a0*/  SHFL.UP PT, R219, R7, 0x1, RZ ;  /* 0x0420000007db7989 */ /* 0x000f6200000e00ff */
[----:B------:R-:W-:Y:S02]  /*49b0*/  FFMA.FTZ R35, R191, R212, R35 ;  /* 0x000000d4bf237223 */ /* 0x000fe40000010023 */
[----:B------:R-:W-:-:S04]  /*49c0*/  FMUL.FTZ R34, R188, R214 ;  /* 0x000000d6bc227220 */ /* 0x000fc80000410000 */
[-C--:B------:R-:W-:Y:S01]  /*49d0*/  FFMA.FTZ R34, R189, R35.reuse, R34 ;  /* 0x00000023bd227223 */ /* 0x080fe20000010022 */
[----:B------:R-:W-:Y:S01]  /*49e0*/  FMUL.FTZ R35, R188, R35 ;  /* 0x00000023bc237220 */ /* 0x000fe20000410000 */
[----:B------:R-:W-:-:S03]  /*49f0*/  ISETP.GE.AND P0, PT, R112, 0x1, PT ;  /* 0x000000017000780c */ /* 0x000fc60003f06270 */
        /* <DEDUP_REMOVED lines=14> */
[----:B------:R-:W-:-:S04]  /*4ae0*/  @P0 FFMA.FTZ R35, R35, R212, -R214 ;  /* 0x000000d423230223 */ /* 0x000fc800000108d6 */
[----:B------:R-:W0:Y:S01]  /*4af0*/  SHFL.UP PT, R214, R34, 0x2, RZ ;  /* 0x0440000022d67989 */ /* 0x000e2200000e00ff */
[----:B------:R-:W-:-:S03]  /*4b00*/  ISETP.GE.AND P0, PT, R112, 0x2, PT ;  /* 0x000000027000780c */ /* 0x000fc60003f06270 */
[----:B------:R-:W2:Y:S01]  /*4b10*/  SHFL.UP PT, R212, R35, 0x2, RZ ;  /* 0x0440000023d47989 */ /* 0x000ea200000e00ff */
[-C--:B---3--:R-:W-:Y:S01]  /*4b20*/  FMUL.FTZ R219, R35, R232.reuse ;  /* 0x000000e823db7220 */ /* 0x088fe20000410000 */
[----:B------:R-:W-:-:S03]  /*4b30*/  FMUL.FTZ R232, R34, R232 ;  /* 0x000000e822e87220 */ /* 0x000fc60000410000 */
[-C--:B-----5:R-:W-:Y:S01]  /*4b40*/  FFMA.FTZ R219, R34, R220.reuse, R219 ;  /* 0x000000dc22db7223 */ /* 0x0a0fe200000100db */
[----:B------:R-:W-:-:S04]  /*4b50*/  FFMA.FTZ R232, R35, R220, -R232 ;  /* 0x000000dc23e87223 */ /* 0x000fc800000108e8 */
[----:B------:R-:W-:Y:S01]  /*4b60*/  @P0 FADD.FTZ R6, R6, R219 ;  /* 0x000000db06060221 */ /* 0x000fe20000010000 */
[----:B------:R-:W-:-:S04]  /*4b70*/  @P0 FADD.FTZ R7, R7, R232 ;  /* 0x000000e807070221 */ /* 0x000fc80000010000 */
[----:B------:R-:W3:Y:S01]  /*4b80*/  SHFL.UP PT, R232, R6, 0x4, RZ ;  /* 0x0480000006e87989 */ /* 0x000ee200000e00ff */
[CC--:B0-----:R-:W-:Y:S01]  /*4b90*/  FMUL.FTZ R219, R35.reuse, R214.reuse ;  /* 0x000000d623db7220 */ /* 0x0c1fe20000410000 */
[C---:B------:R-:W-:Y:S02]  /*4ba0*/  FMUL.FTZ R214, R34.reuse, R214 ;  /* 0x000000d622d67220 */ /* 0x040fe40000410000 */
[----:B------:R-:W0:Y:S01]  /*4bb0*/  SHFL.UP PT, R220, R7, 0x4, RZ ;  /* 0x0480000007dc7989 */ /* 0x000e2200000e00ff */
[-C--:B--2---:R-:W-:Y:S01]  /*4bc0*/  @P0 FFMA.FTZ R34, R34, R212.reuse, R219 ;  /* 0x000000d422220223 */ /* 0x084fe200000100db */
[----:B------:R-:W-:-:S04]  /*4bd0*/  @P0 FFMA.FTZ R35, R35, R212, -R214 ;  /* 0x000000d423230223 */ /* 0x000fc800000108d6 */
[----:B------:R-:W2:Y:S04]  /*4be0*/  SHFL.UP PT, R214, R34, 0x4, RZ ;  /* 0x0480000022d67989 */ /* 0x000ea800000e00ff */
[----:B------:R-:W5:Y:S01]  /*4bf0*/  SHFL.UP PT, R212, R35, 0x4, RZ ;  /* 0x0480000023d47989 */ /* 0x000f6200000e00ff */
[----:B------:R-:W-:Y:S01]  /*4c00*/  ISETP.GE.AND P0, PT, R112, 0x4, PT ;  /* 0x000000047000780c */ /* 0x000fe20003f06270 */
[-C--:B---3--:R-:W-:Y:S01]  /*4c10*/  FMUL.FTZ R219, R35, R232.reuse ;  /* 0x000000e823db7220 */ /* 0x088fe20000410000 */
[----:B------:R-:W-:-:S03]  /*4c20*/  FMUL.FTZ R232, R34, R232 ;  /* 0x000000e822e87220 */ /* 0x000fc60000410000 */
[-C--:B0-----:R-:W-:Y:S01]  /*4c30*/  FFMA.FTZ R219, R34, R220.reuse, R219 ;  /* 0x000000dc22db7223 */ /* 0x081fe200000100db */
[----:B------:R-:W-:-:S07]  /*4c40*/  FFMA.FTZ R232, R35, R220, -R232 ;  /* 0x000000dc23e87223 */ /* 0x000fce00000108e8 */
[----:B------:R-:W-:Y:S01]  /*4c50*/  @P0 FADD.FTZ R6, R6, R219 ;  /* 0x000000db06060221 */ /* 0x000fe20000010000 */
[-C--:B--2---:R-:W-:Y:S01]  /*4c60*/  FMUL.FTZ R219, R35, R214.reuse ;  /* 0x000000d623db7220 */ /* 0x084fe20000410000 */
[----:B------:R-:W-:Y:S01]  /*4c70*/  @P0 FADD.FTZ R7, R7, R232 ;  /* 0x000000e807070221 */ /* 0x000fe20000010000 */
[C---:B------:R-:W-:Y:S02]  /*4c80*/  FMUL.FTZ R214, R34.reuse, R214 ;  /* 0x000000d622d67220 */ /* 0x040fe40000410000 */
[----:B------:R-:W0:Y:S01]  /*4c90*/  SHFL.UP PT, R220, R6, 0x8, RZ ;  /* 0x0500000006dc7989 */ /* 0x000e2200000e00ff */
[-C--:B-----5:R-:W-:Y:S01]  /*4ca0*/  @P0 FFMA.FTZ R34, R34, R212.reuse, R219 ;  /* 0x000000d422220223 */ /* 0x0a0fe200000100db */
[----:B------:R-:W-:Y:S02]  /*4cb0*/  @P0 FFMA.FTZ R35, R35, R212, -R214 ;  /* 0x000000d423230223 */ /* 0x000fe400000108d6 */
[----:B------:R-:W2:Y:S04]  /*4cc0*/  SHFL.UP PT, R219, R7, 0x8, RZ ;  /* 0x0500000007db7989 */ /* 0x000ea800000e00ff */
[----:B------:R-:W3:Y:S04]  /*4cd0*/  SHFL.UP PT, R214, R34, 0x8, RZ ;  /* 0x0500000022d67989 */ /* 0x000ee800000e00ff */
[----:B------:R-:W5:Y:S01]  /*4ce0*/  SHFL.UP PT, R212, R35, 0x8, RZ ;  /* 0x0500000023d47989 */ /* 0x000f6200000e00ff */
[----:B------:R-:W-:Y:S01]  /*4cf0*/  ISETP.GE.AND P0, PT, R112, 0x8, PT ;  /* 0x000000087000780c */ /* 0x000fe20003f06270 */
[-C--:B0-----:R-:W-:Y:S01]  /*4d00*/  FMUL.FTZ R235, R35, R220.reuse ;  /* 0x000000dc23eb7220 */ /* 0x081fe20000410000 */
[----:B------:R-:W-:-:S03]  /*4d10*/  FMUL.FTZ R220, R34, R220 ;  /* 0x000000dc22dc7220 */ /* 0x000fc60000410000 */
[-C--:B--2---:R-:W-:Y:S01]  /*4d20*/  FFMA.FTZ R237, R34, R219.reuse, R235 ;  /* 0x000000db22ed7223 */ /* 0x084fe200000100eb */
[C---:B------:R-:W-:Y:S01]  /*4d30*/  FFMA.FTZ R220, R35.reuse, R219, -R220 ;  /* 0x000000db23dc7223 */ /* 0x040fe200000108dc */
[----:B---3--:R-:W-:-:S06]  /*4d40*/  FMUL.FTZ R235, R35, R214 ;  /* 0x000000d623eb7220 */ /* 0x008fcc0000410000 */
[----:B------:R-:W-:Y:S01]  /*4d50*/  @P0 FADD.FTZ R6, R6, R237 ;  /* 0x000000ed06060221 */ /* 0x000fe20000010000 */
[C---:B------:R-:W-:Y:S01]  /*4d60*/  FMUL.FTZ R214, R34.reuse, R214 ;  /* 0x000000d622d67220 */ /* 0x040fe20000410000 */
[-C--:B-----5:R-:W-:Y:S01]  /*4d70*/  @P0 FFMA.FTZ R34, R34, R212.reuse, R235 ;  /* 0x000000d422220223 */ /* 0x0a0fe200000100eb */
[----:B------:R-:W-:Y:S02]  /*4d80*/  @P0 FADD.FTZ R7, R7, R220 ;  /* 0x000000dc07070221 */ /* 0x000fe40000010000 */
[----:B------:R-:W-:Y:S01]  /*4d90*/  @P0 FFMA.FTZ R35, R35, R212, -R214 ;  /* 0x000000d423230223 */ /* 0x000fe200000108d6 */
[----:B------:R-:W0:Y:S04]  /*4da0*/  SHFL.UP PT, R220, R6, 0x10, RZ ;  /* 0x0600000006dc7989 */ /* 0x000e2800000e00ff */
[----:B------:R-:W2:Y:S04]  /*4db0*/  SHFL.UP PT, R214, R34, 0x10, RZ ;  /* 0x0600000022d67989 */ /* 0x000ea800000e00ff */
[----:B------:R-:W3:Y:S04]  /*4dc0*/  SHFL.UP PT, R219, R7, 0x10, RZ ;  /* 0x0600000007db7989 */ /* 0x000ee800000e00ff */
[----:B------:R-:W5:Y:S01]  /*4dd0*/  SHFL.UP PT, R212, R35, 0x10, RZ ;  /* 0x0600000023d47989 */ /* 0x000f6200000e00ff */
[----:B------:R-:W-:Y:S01]  /*4de0*/  ISETP.GE.AND P0, PT, R112, 0x10, PT ;  /* 0x000000107000780c */ /* 0x000fe20003f06270 */
[CC--:B0-----:R-:W-:Y:S01]  /*4df0*/  FMUL.FTZ R232, R34.reuse, R220.reuse ;  /* 0x000000dc22e87220 */ /* 0x0c1fe20000410000 */
[C---:B------:R-:W-:Y:S01]  /*4e00*/  FMUL.FTZ R239, R35.reuse, R220 ;  /* 0x000000dc23ef7220 */ /* 0x040fe20000410000 */
[CC--:B--2---:R-:W-:Y:S01]  /*4e10*/  FMUL.FTZ R235, R34.reuse, R214.reuse ;  /* 0x000000d622eb7220 */ /* 0x0c4fe20000410000 */
[C---:B------:R-:W-:Y:S01]  /*4e20*/  FMUL.FTZ R237, R35.reuse, R214 ;  /* 0x000000d623ed7220 */ /* 0x040fe20000410000 */
[-C--:B---3--:R-:W-:Y:S01]  /*4e30*/  FFMA.FTZ R220, R35, R219.reuse, -R232 ;  /* 0x000000db23dc7223 */ /* 0x088fe200000108e8 */
[----:B------:R-:W-:Y:S01]  /*4e40*/  FFMA.FTZ R219, R34, R219, R239 ;  /* 0x000000db22db7223 */ /* 0x000fe200000100ef */
[----:B------:R-:W-:-:S06]  /*4e50*/  FMUL.FTZ R239, R188, R228 ;  /* 0x000000e4bcef7220 */ /* 0x000fcc0000410000 */
[-C--:B-----5:R-:W-:Y:S01]  /*4e60*/  @P0 FFMA.FTZ R35, R35, R212.reuse, -R235 ;  /* 0x000000d423230223 */ /* 0x0a0fe200000108eb */
[----:B------:R-:W-:Y:S01]  /*4e70*/  @P0 FFMA.FTZ R34, R34, R212, R237 ;  /* 0x000000d422220223 */ /* 0x000fe200000100ed */
[CC--:B-1----:R-:W-:Y:S01]  /*4e80*/  FMUL.FTZ R212, R188.reuse, R3.reuse ;  /* 0x00000003bcd47220 */ /* 0x0c2fe20000410000 */
[CC--:B------:R-:W-:Y:S01]  /*4e90*/  FMUL.FTZ R237, R188.reuse, R230.reuse ;  /* 0x000000e6bced7220 */ /* 0x0c0fe20000410000 */
[C---:B------:R-:W-:Y:S01]  /*4ea0*/  FMUL.FTZ R235, R189.reuse, R3 ;  /* 0x00000003bdeb7220 */ /* 0x040fe20000410000 */
[C---:B------:R-:W-:Y:S01]  /*4eb0*/  FFMA.FTZ R232, R189.reuse, R230, -R239 ;  /* 0x000000e6bde87223 */ /* 0x040fe200000108ef */
[C---:B------:R-:W-:Y:S01]  /*4ec0*/  FFMA.FTZ R212, R189.reuse, R2, -R212 ;  /* 0x00000002bdd47223 */ /* 0x040fe200000108d4 */
[----:B------:R-:W-:Y:S01]  /*4ed0*/  FFMA.FTZ R214, R189, R228, R237 ;  /* 0x000000e4bdd67223 */ /* 0x000fe200000100ed */
[----:B------:R-:W-:Y:S01]  /*4ee0*/  FFMA.FTZ R235, -R188, R2, -R235 ;  /* 0x00000002bceb7223 */ /* 0x000fe200000109eb */
[----:B------:R-:W-:Y:S01]  /*4ef0*/  FADD.FTZ R232, R223, R232 ;  /* 0x000000e8dfe87221 */ /* 0x000fe20000010000 */
[C---:B------:R-:W-:Y:S01]  /*4f00*/  FMUL.FTZ R236, R190.reuse, R212 ;  /* 0x000000d4beec7220 */ /* 0x040fe20000410000 */
[----:B------:R-:W-:Y:S01]  /*4f10*/  FADD.FTZ R214, R221, R214 ;  /* 0x000000d6ddd67221 */ /* 0x000fe20000010000 */
[----:B------:R-:W-:-:S02]  /*4f20*/  FMUL.FTZ R234, R190, R235 ;  /* 0x000000ebbeea7220 */ /* 0x000fc40000410000 */
[----:B------:R-:W-:Y:S01]  /*4f30*/  FFMA.FTZ R236, R191, R235, -R236 ;  /* 0x000000ebbfec7223 */ /* 0x000fe200000108ec */
[C---:B------:R-:W-:Y:S01]  /*4f40*/  FMUL.FTZ R237, R190.reuse, R214 ;  /* 0x000000d6beed7220 */ /* 0x040fe20000410000 */
[----:B------:R-:W-:-:S03]  /*4f50*/  FMUL.FTZ R235, R190, R232 ;  /* 0x000000e8beeb7220 */ /* 0x000fc60000410000 */
[C---:B------:R-:W-:Y:S01]  /*4f60*/  FFMA.FTZ R237, R191.reuse, R232, -R237 ;  /* 0x000000e8bfed7223 */ /* 0x040fe200000108ed */
[C---:B------:R-:W-:Y:S01]  /*4f70*/  FFMA.FTZ R214, R191.reuse, R214, R235 ;  /* 0x000000d6bfd67223 */ /* 0x040fe200000100eb */
[----:B------:R-:W-:Y:S02]  /*4f80*/  FFMA.FTZ R234, R191, R212, R234 ;  /* 0x000000d4bfea7223 */ /* 0x000fe400000100ea */
[----:B------:R-:W-:Y:S01]  /*4f90*/  FADD.FTZ R237, R224, R237 ;  /* 0x000000ede0ed7221 */ /* 0x000fe20000010000 */
[----:B------:R-:W-:Y:S01]  /*4fa0*/  FADD.FTZ R214, R225, R214 ;  /* 0x000000d6e1d67221 */ /* 0x000fe20000010000 */
[C---:B------:R-:W-:Y:S01]  /*4fb0*/  FMUL.FTZ R212, R192.reuse, R236 ;  /* 0x000000ecc0d47220 */ /* 0x040fe20000410000 */
[C---:B------:R-:W-:Y:S01]  /*4fc0*/  FMUL.FTZ R235, R192.reuse, R234 ;  /* 0x000000eac0eb7220 */ /* 0x040fe20000410000 */
[CC--:B------:R-:W-:Y:S01]  /*4fd0*/  FMUL.FTZ R239, R192.reuse, R237.reuse ;  /* 0x000000edc0ef7220 */ /* 0x0c0fe20000410000 */
[----:B------:R-:W-:Y:S01]  /*4fe0*/  FMUL.FTZ R232, R192, R214 ;  /* 0x000000d6c0e87220 */ /* 0x000fe20000410000 */
[C---:B------:R-:W-:Y:S01]  /*4ff0*/  FFMA.FTZ R212, R193.reuse, R234, R212 ;  /* 0x000000eac1d47223 */ /* 0x040fe200000100d4 */
[C---:B------:R-:W-:Y:S01]  /*5000*/  FFMA.FTZ R235, R193.reuse, R236, -R235 ;  /* 0x000000ecc1eb7223 */ /* 0x040fe200000108eb */
[C---:B------:R-:W-:Y:S01]  /*5010*/  FFMA.FTZ R239, R193.reuse, R214, R239 ;  /* 0x000000d6c1ef7223 */ /* 0x040fe200000100ef */
        /* <DEDUP_REMOVED lines=10> */
[----:B------:R-:W-:Y:S01]  /*50c0*/  FFMA.FTZ R239, R195, R239, R212 ;  /* 0x000000efc3ef7223 */ /* 0x000fe200000100d4 */
[----:B------:R-:W-:Y:S02]  /*50d0*/  FMUL.FTZ R212, R196, R234 ;  /* 0x000000eac4d47220 */ /* 0x000fe40000410000 */
[----:B------:R-:W-:Y:S01]  /*50e0*/  FADD.FTZ R232, R203, R232 ;  /* 0x000000e8cbe87221 */ /* 0x000fe20000010000 */
[----:B------:R-:W-:Y:S01]  /*50f0*/  FADD.FTZ R239, R184, R239 ;  /* 0x000000efb8ef7221 */ /* 0x000fe20000010000 */
[CC--:B------:R-:W-:Y:S01]  /*5100*/  FMUL.FTZ R235, R196.reuse, R214.reuse ;  /* 0x000000d6c4eb7220 */ /* 0x0c0fe20000410000 */
        /* <DEDUP_REMOVED lines=8> */
[----:B------:R-:W-:Y:S01]  /*5190*/  FADD.FTZ R237, R204, R237 ;  /* 0x000000edcced7221 */ /* 0x000fe20000010000 */
[CC--:B------:R-:W-:Y:S01]  /*51a0*/  FMUL.FTZ R234, R198.reuse, R212.reuse ;  /* 0x000000d4c6ea7220 */ /* 0x0c0fe20000410000 */
[----:B------:R-:W-:Y:S01]  /*51b0*/  FFMA.FTZ R239, R199, R212, R232 ;  /* 0x000000d4c7ef7223 */ /* 0x000fe200000100e8 */
[C---:B------:R-:W-:Y:S01]  /*51c0*/  FMUL.FTZ R212, R198.reuse, R214 ;  /* 0x000000d6c6d47220 */ /* 0x040fe20000410000 */
[----:B------:R-:W-:-:S03]  /*51d0*/  FMUL.FTZ R241, R198, R237 ;  /* 0x000000edc6f17220 */ /* 0x000fc60000410000 */
[C---:B------:R-:W-:Y:S01]  /*51e0*/  FFMA.FTZ R212, R199.reuse, R237, -R212 ;  /* 0x000000edc7d47223 */ /* 0x040fe200000108d4 */
[C---:B------:R-:W-:Y:S01]  /*51f0*/  FFMA.FTZ R241, R199.reuse, R214, R241 ;  /* 0x000000d6c7f17223 */ /* 0x040fe200000100f1 */
[----:B------:R-:W-:Y:S01]  /*5200*/  FFMA.FTZ R235, R199, R235, -R234 ;  /* 0x000000ebc7eb7223 */ /* 0x000fe200000108ea */
[----:B------:R-:W-:Y:S01]  /*5210*/  FMUL.FTZ R232, R200, R239 ;  /* 0x000000efc8e87220 */ /* 0x000fe20000410000 */
[----:B------:R-:W-:Y:S01]  /*5220*/  FADD.FTZ R237, R205, R212 ;  /* 0x000000d4cded7221 */ /* 0x000fe20000010000 */
[----:B------:R-:W-:Y:S02]  /*5230*/  FADD.FTZ R241, R186, R241 ;  /* 0x000000f1baf17221 */ /* 0x000fe40000010000 */
[----:B------:R-:W-:Y:S01]  /*5240*/  FFMA.FTZ R212, R202, R235, -R232 ;  /* 0x000000ebcad47223 */ /* 0x000fe200000108e8 */
[C---:B------:R-:W-:Y:S01]  /*5250*/  FMUL.FTZ R232, R200.reuse, R237 ;  /* 0x000000edc8e87220 */ /* 0x040fe20000410000 */
[----:B------:R-:W-:Y:S01]  /*5260*/  FMUL.FTZ R234, R200, R241 ;  /* 0x000000f1c8ea7220 */ /* 0x000fe20000410000 */
[----:B------:R-:W-:Y:S01]  /*5270*/  ISETP.NE.AND P2, PT, R210, 0x1f, PT ;  /* 0x0000001fd200780c */ /* 0x000fe20003f45270 */
[----:B------:R-:W-:Y:S01]  /*5280*/  FMUL.FTZ R243, R200, R235 ;  /* 0x000000ebc8f37220 */ /* 0x000fe20000410000 */
[C---:B------:R-:W-:Y:S01]  /*5290*/  FFMA.FTZ R236, R202.reuse, R241, R232 ;  /* 0x000000f1caec7223 */ /* 0x040fe200000100e8 */
[----:B------:R-:W-:Y:S01]  /*52a0*/  FFMA.FTZ R237, R202, R237, -R234 ;  /* 0x000000edcaed7223 */ /* 0x000fe200000108ea */
[----:B------:R-:W-:Y:S01]  /*52b0*/  @P0 FADD.FTZ R7, R7, R220 ;  /* 0x000000dc07070221 */ /* 0x000fe20000010000 */
[----:B------:R-:W-:Y:S01]  /*52c0*/  @P0 FADD.FTZ R6, R6, R219 ;  /* 0x000000db06060221 */ /* 0x000fe20000010000 */
[----:B------:R-:W-:Y:S01]  /*52d0*/  FFMA.FTZ R214, R202, R239, R243 ;  /* 0x000000efcad67223 */ /* 0x000fe200000100f3 */
[----:B------:R-:W-:Y:S01]  /*52e0*/  FADD.FTZ R220, R187, R236 ;  /* 0x000000ecbbdc7221 */ /* 0x000fe20000010000 */
[----:B------:R-:W-:Y:S01]  /*52f0*/  FADD.FTZ R219, R176, R237 ;  /* 0x000000edb0db7221 */ /* 0x000fe20000010000 */
[----:B------:R-:W-:Y:S01]  /*5300*/  ISETP.GE.AND P0, PT, R144, UR8, PT ;  /* 0x0000000890007c0c */ /* 0x000fe2000bf06270 */
[----:B----4-:R0:W1:Y:S01]  /*5310*/  SHFL.IDX PT, R232, R4, RZ, 0x1f ;  /* 0x00001fff04e87589 */ /* 0x01006200000e0000 */
[----:B------:R-:W-:Y:S01]  /*5320*/  ULEA UR7, UR4, UR6, 0x4 ;  /* 0x0000000604077291 */ /* 0x000fe2000f8e20ff */
[----:B------:R-:W-:Y:S02]  /*5330*/  BSSY.RECONVERGENT B0, `(.L_x_15838) ;  /* 0x0000016000007945 */ /* 0x000fe40003800200 */
[----:B------:R0:W2:Y:S01]  /*5340*/  SHFL.IDX PT, R234, R5, RZ, 0x1f ;  /* 0x00001fff05ea7589 */ /* 0x0000a200000e0000 */
[----:B------:R-:W-:-:S03]  /*5350*/  ISETP.NE.OR P0, PT, R157, RZ, P0 ;  /* 0x000000ff9d00720c */ /* 0x000fc60000705670 */
[----:B------:R0:W3:Y:S04]  /*5360*/  SHFL.DOWN PT, R238, R214, 0x1, 0x1f ;  /* 0x08201f00d6ee7f89 */ /* 0x0000e800000e0000 */
[----:B------:R0:W4:Y:S04]  /*5370*/  SHFL.DOWN PT, R241, R212, 0x1, 0x1f ;  /* 0x08201f00d4f17f89 */ /* 0x00012800000e0000 */
[----:B------:R0:W0:Y:S04]  /*5380*/  SHFL.DOWN PT, R240, R220, 0x1, 0x1f ;  /* 0x08201f00dcf07f89 */ /* 0x00002800000e0000 */
[----:B------:R-:W0:Y:S04]  /*5390*/  SHFL.UP PT, R35, R35, 0x1, RZ ;  /* 0x0420000023237989 */ /* 0x000e2800000e00ff */
[----:B------:R0:W0:Y:S04]  /*53a0*/  SHFL.UP PT, R235, R34, 0x1, RZ ;  /* 0x0420000022eb7989 */ /* 0x00002800000e00ff */
[----:B------:R0:W0:Y:S04]  /*53b0*/  SHFL.UP PT, R236, R7, 0x1, RZ ;  /* 0x0420000007ec7989 */ /* 0x00002800000e00ff */
[----:B------:R0:W0:Y:S04]  /*53c0*/  SHFL.UP PT, R237, R6, 0x1, RZ ;  /* 0x0420000006ed7989 */ /* 0x00002800000e00ff */
[----:B------:R0:W0:Y:S01]  /*53d0*/  SHFL.DOWN PT, R239, R219, 0x1, 0x1f ;  /* 0x08201f00dbef7f89 */ /* 0x00002200000e0000 */
[----:B-1234-:R-:W-:Y:S05]  /*53e0*/  @!P2 BRA `(.L_x_15839) ;  /* 0x000000000028a947 */ /* 0x01efea0003800000 */
[-C--:B0-----:R-:W-:Y:S01]  /*53f0*/  FMUL.FTZ R5, R212, R239.reuse ;  /* 0x000000efd4057220 */ /* 0x081fe20000410000 */
        /* <DEDUP_REMOVED lines=9> */
.L_x_15839:
[----:B------:R-:W-:Y:S05]  /*5490*/  BSYNC.RECONVERGENT B0 ;  /* 0x0000000000007941 */ /* 0x000fea0003800200 */
.L_x_15838:
[----:B0-----:R-:W-:Y:S01]  /*54a0*/  HFMA2 R4, -RZ, RZ, 1.875, 0 ;  /* 0x3f800000ff047431 */ /* 0x001fe200000001ff */
[----:B------:R-:W-:Y:S02]  /*54b0*/  CS2R R6, SRZ ;  /* 0x0000000000067805 */ /* 0x000fe4000001ff00 */
[----:B------:R-:W-:Y:S01]  /*54c0*/  MOV R5, RZ ;  /* 0x000000ff00057202 */ /* 0x000fe20000000f00 */
[----:B------:R0:W1:Y:S01]  /*54d0*/  SHFL.DOWN PT, R238, R214, 0x2, 0x1f ;  /* 0x08401f00d6ee7f89 */ /* 0x00006200000e0000 */
[----:B------:R-:W-:Y:S01]  /*54e0*/  ISETP.GT.U32.AND P2, PT, R210, 0x1d, PT ;  /* 0x0000001dd200780c */ /* 0x000fe20003f44070 */
[----:B------:R-:W-:Y:S02]  /*54f0*/  BSSY.RECONVERGENT B0, `(.L_x_15840) ;  /* 0x0000010000007945 */ /* 0x000fe40003800200 */
[----:B------:R0:W2:Y:S04]  /*5500*/  SHFL.DOWN PT, R245, R212, 0x2, 0x1f ;  /* 0x08401f00d4f57f89 */ /* 0x0000a800000e0000 */
[----:B------:R-:W3:Y:S04]  /*5510*/  @!P0 LDS.128 R4, [UR7+0x21b0] ;  /* 0x0021b007ff048984 */ /* 0x000ee80008000c00 */
[----:B------:R0:W4:Y:S04]  /*5520*/  SHFL.DOWN PT, R34, R220, 0x2, 0x1f ;  /* 0x08401f00dc227f89 */ /* 0x00012800000e0000 */
[----:B------:R0:W0:Y:S01]  /*5530*/  SHFL.DOWN PT, R241, R219, 0x2, 0x1f ;  /* 0x08401f00dbf17f89 */ /* 0x00002200000e0000 */
[----:B------:R-:W-:Y:S05]  /*5540*/  @P2 BRA `(.L_x_15841) ;  /* 0x0000000000282947 */ /* 0x000fea0003800000 */
[-C--:B0-----:R-:W-:Y:S01]  /*5550*/  FMUL.FTZ R239, R212, R241.reuse ;  /* 0x000000f1d4ef7220 */ /* 0x081fe20000410000 */
[----:B------:R-:W-:-:S03]  /*5560*/  FMUL.FTZ R241, R214, R241 ;  /* 0x000000f1d6f17220 */ /* 0x000fc60000410000 */
[-C--:B----4-:R-:W-:Y:S01]  /*5570*/  FFMA.FTZ R243, R214, R34.reuse, -R239 ;  /* 0x00000022d6f37223 */ /* 0x090fe200000108ef */
[C---:B------:R-:W-:Y:S01]  /*5580*/  FFMA.FTZ R34, R212.reuse, R34, R241 ;  /* 0x00000022d4227223 */ /* 0x040fe200000100f1 */
[-C--:B--2---:R-:W-:Y:S01]  /*5590*/  FMUL.FTZ R239, R212, R245.reuse ;  /* 0x000000f5d4ef7220 */ /* 0x084fe20000410000 */
[----:B------:R-:W-:Y:S01]  /*55a0*/  FMUL.FTZ R241, R214, R245 ;  /* 0x000000f5d6f17220 */ /* 0x000fe20000410000 */
[----:B------:R-:W-:Y:S01]  /*55b0*/  FADD.FTZ R220, R220, R243 ;  /* 0x000000f3dcdc7221 */ /* 0x000fe20000010000 */
[----:B------:R-:W-:Y:S01]  /*55c0*/  FADD.FTZ R219, R219, R34 ;  /* 0x00000022dbdb7221 */ /* 0x000fe20000010000 */
[-C--:B-1----:R-:W-:Y:S01]  /*55d0*/  FFMA.FTZ R214, R214, R238.reuse, -R239 ;  /* 0x000000eed6d67223 */ /* 0x082fe200000108ef */
[----:B------:R-:W-:-:S07]  /*55e0*/  FFMA.FTZ R212, R212, R238, R241 ;  /* 0x000000eed4d47223 */ /* 0x000fce00000100f1 */
.L_x_15841:
[----:B------:R-:W-:Y:S05]  /*55f0*/  BSYNC.RECONVERGENT B0 ;  /* 0x0000000000007941 */ /* 0x000fea0003800200 */
.L_x_15840:
[----:B------:R-:W-:Y:S01]  /*5600*/  ISETP.GT.U32.AND P0, PT, R210, 0x1b, PT ;  /* 0x0000001bd200780c */ /* 0x000fe20003f04070 */
[----:B-1----:R1:W1:Y:S01]  /*5610*/  SHFL.DOWN PT, R238, R214, 0x4, 0x1f ;  /* 0x08801f00d6ee7f89 */ /* 0x00226200000e0000 */
[----:B------:R-:W-:Y:S03]  /*5620*/  BSSY.RECONVERGENT B0, `(.L_x_15842) ;  /* 0x000000f000007945 */ /* 0x000fe60003800200 */
[----:B--2---:R2:W1:Y:S04]  /*5630*/  SHFL.DOWN PT, R245, R212, 0x4, 0x1f ;  /* 0x08801f00d4f57f89 */ /* 0x00446800000e0000 */
        /* <DEDUP_REMOVED lines=9> */
[----:B--2---:R-:W-:Y:S01]  /*56d0*/  FADD.FTZ R220, R220, R243 ;  /* 0x000000f3dcdc7221 */ /* 0x004fe20000010000 */
[----:B------:R-:W-:Y:S01]  /*56e0*/  FADD.FTZ R219, R219, R34 ;  /* 0x00000022dbdb7221 */ /* 0x000fe20000010000 */
[-C--:B------:R-:W-:Y:S01]  /*56f0*/  FFMA.FTZ R214, R214, R238.reuse, -R239 ;  /* 0x000000eed6d67223 */ /* 0x080fe200000108ef */
[----:B------:R-:W-:-:S07]  /*5700*/  FFMA.FTZ R212, R212, R238, R241 ;  /* 0x000000eed4d47223 */ /* 0x000fce00000100f1 */
.L_x_15843:
[----:B------:R-:W-:Y:S05]  /*5710*/  BSYNC.RECONVERGENT B0 ;  /* 0x0000000000007941 */ /* 0x000fea0003800200 */
.L_x_15842:
        /* <DEDUP_REMOVED lines=13> */
[----:B--2-4-:R-:W-:Y:S01]  /*57f0*/  FADD.FTZ R220, R220, R243 ;  /* 0x000000f3dcdc7221 */ /* 0x014fe20000010000 */
[----:B------:R-:W-:Y:S01]  /*5800*/  FADD.FTZ R219, R219, R34 ;  /* 0x00000022dbdb7221 */ /* 0x000fe20000010000 */
[-C--:B------:R-:W-:Y:S01]  /*5810*/  FFMA.FTZ R214, R214, R238.reuse, -R239 ;  /* 0x000000eed6d67223 */ /* 0x080fe200000108ef */
[----:B------:R-:W-:-:S07]  /*5820*/  FFMA.FTZ R212, R212, R238, R241 ;  /* 0x000000eed4d47223 */ /* 0x000fce00000100f1 */
.L_x_15845:
[----:B------:R-:W-:Y:S05]  /*5830*/  BSYNC.RECONVERGENT B0 ;  /* 0x0000000000007941 */ /* 0x000fea0003800200 */
.L_x_15844:
        /* <DEDUP_REMOVED lines=17> */
.L_x_15847:
[----:B------:R-:W-:Y:S05]  /*5950*/  BSYNC.RECONVERGENT B0 ;  /* 0x0000000000007941 */ /* 0x000fea0003800200 */
.L_x_15846:
[----:B-1----:R-:W-:Y:S01]  /*5960*/  FMUL.FTZ R34, R235, R234 ;  /* 0x000000eaeb227220 */ /* 0x002fe20000410000 */
[----:B------:R-:W-:Y:S01]  /*5970*/  SHFL.DOWN PT, R238, R212, 0x1, 0x1f ;  /* 0x08201f00d4ee7f89 */ /* 0x000fe200000e0000 */
[----:B------:R-:W-:Y:S01]  /*5980*/  ISETP.NE.AND P0, PT, R157, 0x1f, PT ;  /* 0x0000001f9d00780c */ /* 0x000fe20003f05270 */
[----:B------:R-:W-:Y:S01]  /*5990*/  BSSY.RECONVERGENT B0, `(.L_x_15848) ;  /* 0x0000116000007945 */ /* 0x000fe20003800200 */
[C---:B------:R-:W-:Y:S01]  /*59a0*/  FFMA.FTZ R239, R35.reuse, R232, -R34 ;  /* 0x000000e823ef7223 */ /* 0x040fe20000010822 */
[----:B------:R-:W-:Y:S01]  /*59b0*/  FMUL.FTZ R34, R35, R234 ;  /* 0x000000ea23227220 */ /* 0x000fe20000410000 */
[----:B------:R-:W-:Y:S01]  /*59c0*/  SHFL.DOWN PT, R240, R220, 0x1, 0x1f ;  /* 0x08201f00dcf07f89 */ /* 0x000fe200000e0000 */
[----:B------:R-:W-:Y:S02]  /*59d0*/  ISETP.NE.AND P4, PT, R157, RZ, PT ;  /* 0x000000ff9d00720c */ /* 0x000fe40003f85270 */
[----:B------:R-:W-:Y:S01]  /*59e0*/  FFMA.FTZ R34, R235, R232, R34 ;  /* 0x000000e8eb227223 */ /* 0x000fe20000010022 */
[----:B------:R-:W-:Y:S01]  /*59f0*/  @P1 FADD.FTZ R232, R236, R239 ;  /* 0x000000efece81221 */ /* 0x000fe20000010000 */
[----:B---3--:R-:W1:Y:S02]  /*5a00*/  SHFL.IDX PT, R235, R7, RZ, 0x1f ;  /* 0x00001fff07eb7589 */ /* 0x008e6400000e0000 */
[----:B------:R-:W-:-:S02]  /*5a10*/  @P1 FADD.FTZ R234, R237, R34 ;  /* 0x00000022edea1221 */ /* 0x000fc40000010000 */
[----:B------:R-:W3:Y:S02]  /*5a20*/  SHFL.DOWN PT, R34, R214, 0x1, 0x1f ;  /* 0x08201f00d6227f89 */ /* 0x000ee400000e0000 */
[C---:B------:R-:W-:Y:S01]  /*5a30*/  FMUL.FTZ R35, R33.reuse, R234 ;  /* 0x000000ea21237220 */ /* 0x040fe20000410000 */
[-C--:B------:R-:W-:Y:S01]  /*5a40*/  FMUL.FTZ R33, R33, R232.reuse ;  /* 0x000000e821217220 */ /* 0x080fe20000410000 */
[----:B------:R-:W5:Y:S02]  /*5a50*/  SHFL.IDX PT, R236, R6, RZ, 0x1f ;  /* 0x00001fff06ec7589 */ /* 0x000f6400000e0000 */
[C---:B------:R-:W-:Y:S01]  /*5a60*/  FFMA.FTZ R232, R32.reuse, R232, -R35 ;  /* 0x000000e820e87223 */ /* 0x040fe20000010823 */
[----:B------:R-:W-:Y:S01]  /*5a70*/  FFMA.FTZ R234, R32, R234, R33 ;  /* 0x000000ea20ea7223 */ /* 0x000fe20000010021 */
[----:B------:R-:W5:Y:S04]  /*5a80*/  SHFL.DOWN PT, R237, R219, 0x1, 0x1f ;  /* 0x08201f00dbed7f89 */ /* 0x000f6800000e0000 */
[----:B--2---:R-:W2:Y:S04]  /*5a90*/  SHFL.IDX PT, R212, R212, RZ, 0x1f ;  /* 0x00001fffd4d47589 */ /* 0x004ea800000e0000 */
[----:B------:R-:W2:Y:S01]  /*5aa0*/  SHFL.IDX PT, R214, R214, RZ, 0x1f ;  /* 0x00001fffd6d67589 */ /* 0x000ea200000e0000 */
[----:B-1----:R-:W-:-:S03]  /*5ab0*/  @P0 FMUL.FTZ R33, R238, R235 ;  /* 0x000000ebee210220 */ /* 0x002fc60000410000 */
[----:B----4-:R-:W1:Y:S01]  /*5ac0*/  SHFL.IDX PT, R220, R220, RZ, 0x1f ;  /* 0x00001fffdcdc7589 */ /* 0x010e6200000e0000 */
[----:B---3--:R-:W-:-:S03]  /*5ad0*/  @P0 FMUL.FTZ R35, R34, R235 ;  /* 0x000000eb22230220 */ /* 0x008fc60000410000 */
[----:B0-----:R-:W0:Y:S01]  /*5ae0*/  SHFL.IDX PT, R219, R219, RZ, 0x1f ;  /* 0x00001fffdbdb7589 */ /* 0x001e2200000e0000 */
[-C--:B-----5:R-:W-:Y:S01]  /*5af0*/  @P0 FFMA.FTZ R33, R34, R236.reuse, -R33 ;  /* 0x000000ec22210223 */ /* 0x0a0fe20000010821 */
[----:B------:R-:W-:Y:S01]  /*5b00*/  IADD3 R34, P1, PT, R62, R157, RZ ;  /* 0x0000009d3e227210 */ /* 0x000fe20007f3e0ff */
[----:B------:R-:W-:Y:S01]  /*5b10*/  @P0 FFMA.FTZ R32, R238, R236, R35 ;  /* 0x000000ecee200223 */ /* 0x000fe20000010023 */
[----:B------:R-:W-:Y:S01]  /*5b20*/  FMUL.FTZ R238, R86, R93 ;  /* 0x0000005d56ee7220 */ /* 0x000fe20000410000 */
[----:B------:R-:W-:Y:S01]  /*5b30*/  @P0 FADD.FTZ R236, R240, R33 ;  /* 0x00000021f0ec0221 */ /* 0x000fe20000010000 */
[----:B------:R-:W-:Y:S01]  /*5b40*/  LEA.HI.X.SX32 R35, R62, RZ, 0x1, P1 ;  /* 0x000000ff3e237211 */ /* 0x000fe200008f0eff */
[----:B------:R-:W-:Y:S01]  /*5b50*/  @P0 FADD.FTZ R235, R237, R32 ;  /* 0x00000020edeb0221 */ /* 0x000fe20000010000 */
[----:B------:R-:W-:Y:S01]  /*5b60*/  FADD.FTZ R237, R231, R232 ;  /* 0x000000e8e7ed7221 */ /* 0x000fe20000010000 */
[----:B------:R-:W-:-:S04]  /*5b70*/  IMAD.WIDE.U32 R34, R28, UR4, R34 ;  /* 0x000000041c227c25 */ /* 0x000fc8000f8e0022 */
[----:B------:R-:W-:Y:S01]  /*5b80*/  IMAD R33, R29, UR4, R35 ;  /* 0x000000041d217c24 */ /* 0x000fe2000f8e0223 */
[----:B------:R-:W-:Y:S01]  /*5b90*/  LEA R32, P0, R34, R165, 0x2 ;  /* 0x000000a522207211 */ /* 0x000fe200078010ff */
[----:B------:R-:W-:-:S03]  /*5ba0*/  FMUL.FTZ R35, R235, R3 ;  /* 0x00000003eb237220 */ /* 0x000fc60000410000 */
[----:B------:R-:W-:Y:S01]  /*5bb0*/  LEA.HI.X R33, R34, R163, R33, 0x2, P0 ;  /* 0x000000a322217211 */ /* 0x000fe200000f1421 */
[C---:B------:R-:W-:Y:S01]  /*5bc0*/  FMUL.FTZ R34, R236.reuse, R3 ;  /* 0x00000003ec227220 */ /* 0x040fe20000410000 */
[----:B------:R-:W-:Y:S01]  /*5bd0*/  FADD.FTZ R3, R233, R234 ;  /* 0x000000eae9037221 */ /* 0x000fe20000010000 */
[-C--:B------:R-:W-:Y:S02]  /*5be0*/  FFMA.FTZ R233, R236, R2.reuse, R35 ;  /* 0x00000002ece97223 */ /* 0x080fe40000010023 */
[----:B------:R-:W-:Y:S01]  /*5bf0*/  FFMA.FTZ R235, R235, R2, -R34 ;  /* 0x00000002ebeb7223 */ /* 0x000fe20000010822 */
[----:B------:R-:W-:Y:S01]  /*5c00*/  FMUL.FTZ R35, R200, R3 ;  /* 0x00000003c8237220 */ /* 0x000fe20000410000 */
[----:B------:R-:W-:Y:S01]  /*5c10*/  FADD.FTZ R34, R228, R233 ;  /* 0x000000e9e4227221 */ /* 0x000fe20000010000 */
[----:B------:R-:W-:Y:S01]  /*5c20*/  FMUL.FTZ R233, R85, R94 ;  /* 0x0000005e55e97220 */ /* 0x000fe20000410000 */
[----:B------:R-:W-:Y:S01]  /*5c30*/  FADD.FTZ R2, R230, R235 ;  /* 0x000000ebe6027221 */ /* 0x000fe20000010000 */
[-C--:B------:R-:W-:Y:S01]  /*5c40*/  FMUL.FTZ R230, R200, R237.reuse ;  /* 0x000000edc8e67220 */ /* 0x080fe20000410000 */
[----:B------:R-:W-:Y:S01]  /*5c50*/  FFMA.FTZ R228, R202, R237, -R35 ;  /* 0x000000edcae47223 */ /* 0x000fe20000010823 */
[C---:B------:R-:W-:Y:S01]  /*5c60*/  FMUL.FTZ R231, R188.reuse, R34 ;  /* 0x00000022bce77220 */ /* 0x040fe20000410000 */
[----:B------:R-:W-:Y:S01]  /*5c70*/  FMUL.FTZ R232, R188, R2 ;  /* 0x00000002bce87220 */ /* 0x000fe20000410000 */
[----:B------:R-:W-:Y:S01]  /*5c80*/  FFMA.FTZ R35, R202, R3, R230 ;  /* 0x00000003ca237223 */ /* 0x000fe200000100e6 */
[----:B------:R-:W-:Y:S01]  /*5c90*/  FFMA.FTZ R230, R93, R226, R228 ;  /* 0x000000e25de67223 */ /* 0x000fe200000100e4 */
[C---:B------:R-:W-:Y:S01]  /*5ca0*/  FFMA.FTZ R226, R189.reuse, R2, -R231 ;  /* 0x00000002bde27223 */ /* 0x040fe200000108e7 */
[----:B------:R-:W-:Y:S01]  /*5cb0*/  FFMA.FTZ R232, R189, R34, R232 ;  /* 0x00000022bde87223 */ /* 0x000fe200000100e8 */
[----:B------:R-:W-:Y:S01]  /*5cc0*/  FFMA.FTZ R240, R93, R222, R35 ;  /* 0x000000de5df07223 */ /* 0x000fe20000010023 */
[----:B------:R-:W-:Y:S01]  /*5cd0*/  FFMA.FTZ R231, R0, R237, RZ ;  /* 0x000000ed00e77223 */ /* 0x000fe200000100ff */
[----:B------:R-:W-:Y:S01]  /*5ce0*/  FADD.FTZ R223, R223, R226 ;  /* 0x000000e2dfdf7221 */ /* 0x000fe20000010000 */
[----:B------:R-:W-:Y:S01]  /*5cf0*/  FADD.FTZ R35, R221, R232 ;  /* 0x000000e8dd237221 */ /* 0x000fe20000010000 */
[C---:B------:R-:W-:Y:S01]  /*5d00*/  FMUL.FTZ R226, R198.reuse, R240 ;  /* 0x000000f0c6e27220 */ /* 0x040fe20000410000 */
[-C--:B------:R-:W-:Y:S01]  /*5d10*/  FMUL.FTZ R228, R198, R230.reuse ;  /* 0x000000e6c6e47220 */ /* 0x080fe20000410000 */
[-C--:B------:R-:W-:Y:S01]  /*5d20*/  FFMA.FTZ R234, R70, R230.reuse, R231 ;  /* 0x000000e646ea7223 */ /* 0x080fe200000100e7 */
[----:B------:R-:W-:Y:S01]  /*5d30*/  FMUL.FTZ R232, R190, R35 ;  /* 0x00000023bee87220 */ /* 0x000fe20000410000 */
[C---:B------:R-:W-:Y:S01]  /*5d40*/  FFMA.FTZ R231, R199.reuse, R230, -R226 ;  /* 0x000000e6c7e77223 */ /* 0x040fe200000108e2 */
[----:B------:R-:W-:Y:S01]  /*5d50*/  FFMA.FTZ R228, R199, R240, R228 ;  /* 0x000000f0c7e47223 */ /* 0x000fe200000100e4 */
[-C--:B------:R-:W-:Y:S01]  /*5d60*/  FFMA.FTZ R222, -R174, R233.reuse, R237 ;  /* 0x000000e9aede7223 */ /* 0x080fe200000101ed */
[----:B------:R-:W-:Y:S01]  /*5d70*/  FFMA.FTZ R221, R172, -R233, R3 ;  /* 0x800000e9acdd7223 */ /* 0x000fe20000010003 */
[----:B------:R-:W-:Y:S01]  /*5d80*/  FFMA.FTZ R226, -R183, R238, R230 ;  /* 0x000000eeb7e27223 */ /* 0x000fe200000101e6 */
[-C--:B------:R-:W-:Y:S01]  /*5d90*/  FMUL.FTZ R230, R190, R223.reuse ;  /* 0x000000dfbee67220 */ /* 0x080fe20000410000 */
[C---:B------:R-:W-:Y:S01]  /*5da0*/  FFMA.FTZ R233, R191.reuse, R223, -R232 ;  /* 0x000000dfbfe97223 */ /* 0x040fe200000108e8 */
[C---:B------:R-:W-:Y:S01]  /*5db0*/  FFMA.FTZ R227, R92.reuse, R227, R231 ;  /* 0x000000e35ce37223 */ /* 0x040fe200000100e7 */
[----:B------:R-:W-:Y:S01]  /*5dc0*/  FFMA.FTZ R231, R92, R229, R228 ;  /* 0x000000e55ce77223 */ /* 0x000fe200000100e4 */
[----:B------:R-:W-:Y:S01]  /*5dd0*/  FFMA.FTZ R3, R0, -R3, RZ ;  /* 0x8000000300037223 */ /* 0x000fe200000100ff */
[----:B------:R-:W-:Y:S01]  /*5de0*/  FFMA.FTZ R230, R191, R35, R230 ;  /* 0x00000023bfe67223 */ /* 0x000fe200000100e6 */
[----:B------:R-:W-:Y:S01]  /*5df0*/  FADD.FTZ R228, R224, R233 ;  /* 0x000000e9e0e47221 */ /* 0x000fe20000010000 */
[C---:B------:R-:W-:Y:S01]  /*5e00*/  FMUL.FTZ R224, R196.reuse, R231 ;  /* 0x000000e7c4e07220 */ /* 0x040fe20000410000 */
[----:B------:R-:W-:Y:S01]  /*5e10*/  FMUL.FTZ R229, R83, R92 ;  /* 0x0000005c53e57220 */ /* 0x000fe20000410000 */
[-C--:B------:R-:W-:Y:S01]  /*5e20*/  FMUL.FTZ R232, R196, R227.reuse ;  /* 0x000000e3c4e87220 */ /* 0x080fe20000410000 */
[----:B------:R-:W-:Y:S01]  /*5e30*/  FFMA.FTZ R236, R70, -R240, R3 ;  /* 0x800000f046ec7223 */ /* 0x000fe20000010003 */
[----:B------:R-:W-:Y:S01]  /*5e40*/  FADD.FTZ R225, R225, R230 ;  /* 0x000000e6e1e17221 */ /* 0x000fe20000010000 */
[-C--:B------:R-:W-:Y:S01]  /*5e50*/  FFMA.FTZ R235, R69, R227.reuse, R234 ;  /* 0x000000e345eb7223 */ /* 0x080fe200000100ea */
[C---:B------:R-:W-:Y:S01]  /*5e60*/  FFMA.FTZ R230, R197.reuse, R227, -R224 ;  /* 0x000000e3c5e67223 */ /* 0x040fe200000108e0 */
[----:B------:R-:W-:Y:S01]  /*5e70*/  FMUL.FTZ R234, R192, R228 ;  /* 0x000000e4c0ea7220 */ /* 0x000fe20000410000 */
[-C--:B------:R-:W-:Y:S01]  /*5e80*/  FFMA.FTZ R227, -R170, R229.reuse, R227 ;  /* 0x000000e5aae37223 */ /* 0x080fe200000101e3 */
[----:B------:R-:W-:Y:S01]  /*5e90*/  FFMA.FTZ R224, R168, -R229, R231 ;  /* 0x800000e5a8e07223 */ /* 0x000fe200000100e7 */
[-C--:B------:R-:W-:Y:S01]  /*5ea0*/  FFMA.FTZ R229, R197, R231.reuse, R232 ;  /* 0x000000e7c5e57223 */ /* 0x080fe200000100e8 */
[----:B------:R-:W-:Y:S01]  /*5eb0*/  FFMA.FTZ R237, R69, -R231, R236 ;  /* 0x800000e745ed7223 */ /* 0x000fe200000100ec */
[-C--:B------:R-:W-:Y:S01]  /*5ec0*/  FMUL.FTZ R233, R192, R225.reuse ;  /* 0x000000e1c0e97220 */ /* 0x080fe20000410000 */
[----:B------:R-:W-:Y:S01]  /*5ed0*/  FFMA.FTZ R3, R181, -R238, R240 ;  /* 0x800000eeb5037223 */ /* 0x000fe200000100f0 */
[----:B------:R-:W-:Y:S01]  /*5ee0*/  FFMA.FTZ R231, R193, R225, R234 ;  /* 0x000000e1c1e77223 */ /* 0x000fe200000100ea */
[C---:B------:R-:W-:Y:S01]  /*5ef0*/  FFMA.FTZ R238, R91.reuse, R208, R230 ;  /* 0x000000d05bee7223 */ /* 0x040fe200000100e6 */
[----:B------:R-:W-:Y:S01]  /*5f00*/  FFMA.FTZ R240, R91, R206, R229 ;  /* 0x000000ce5bf07223 */ /* 0x000fe200000100e5 */
[----:B------:R-:W-:Y:S01]  /*5f10*/  FFMA.FTZ R232, R193, R228, -R233 ;  /* 0x000000e4c1e87223 */ /* 0x000fe200000108e9 */
[----:B------:R-:W-:Y:S01]  /*5f20*/  FADD.FTZ R182, R182, R231 ;  /* 0x000000e7b6b67221 */ /* 0x000fe20000010000 */
[C---:B------:R-:W-:Y:S01]  /*5f30*/  FMUL.FTZ R230, R194.reuse, R238 ;  /* 0x000000eec2e67220 */ /* 0x040fe20000410000 */
[C---:B------:R-:W-:Y:S01]  /*5f40*/  FMUL.FTZ R208, R194.reuse, R240 ;  /* 0x000000f0c2d07220 */ /* 0x040fe20000410000 */
[----:B------:R-:W-:Y:S01]  /*5f50*/  FADD.FTZ R206, R201, R232 ;  /* 0x000000e8c9ce7221 */ /* 0x000fe20000010000 */
[C---:B------:R-:W-:Y:S01]  /*5f60*/  FMUL.FTZ R233, R194.reuse, R182 ;  /* 0x000000b6c2e97220 */ /* 0x040fe20000410000 */
[C---:B------:R-:W-:Y:S01]  /*5f70*/  FFMA.FTZ R230, R195.reuse, R240, R230 ;  /* 0x000000f0c3e67223 */ /* 0x040fe200000100e6 */
[C---:B------:R-:W-:Y:S01]  /*5f80*/  FFMA.FTZ R229, R195.reuse, R238, -R208 ;  /* 0x000000eec3e57223 */ /* 0x040fe200000108d0 */
[-C--:B------:R-:W-:Y:S01]  /*5f90*/  FMUL.FTZ R231, R194, R206.reuse ;  /* 0x000000cec2e77220 */ /* 0x080fe20000410000 */
[C---:B------:R-:W-:Y:S01]  /*5fa0*/  FFMA.FTZ R208, R195.reuse, R206, -R233 ;  /* 0x000000cec3d07223 */ /* 0x040fe200000108e9 */
[C---:B------:R-:W-:Y:S01]  /*5fb0*/  FFMA.FTZ R233, R90.reuse, R207, R230 ;  /* 0x000000cf5ae97223 */ /* 0x040fe200000100e6 */
[----:B------:R-:W-:Y:S01]  /*5fc0*/  FFMA.FTZ R229, R90, R213, R229 ;  /* 0x000000d55ae57223 */ /* 0x000fe200000100e5 */
[----:B------:R-:W-:Y:S01]  /*5fd0*/  FFMA.FTZ R231, R195, R182, R231 ;  /* 0x000000b6c3e77223 */ /* 0x000fe200000100e7 */
[----:B------:R-:W-:Y:S01]  /*5fe0*/  FADD.FTZ R203, R203, R208 ;  /* 0x000000d0cbcb7221 */ /* 0x000fe20000010000 */
[----:B------:R-:W-:Y:S01]  /*5ff0*/  FFMA.FTZ R232, R68, R238, R235 ;  /* 0x000000ee44e87223 */ /* 0x000fe200000100eb */
[C---:B------:R-:W-:Y:S01]  /*6000*/  FMUL.FTZ R208, R192.reuse, R233 ;  /* 0x000000e9c0d07220 */ /* 0x040fe20000410000 */
[----:B------:R-:W-:Y:S01]  /*6010*/  FMUL.FTZ R230, R192, R229 ;  /* 0x000000e5c0e67220 */ /* 0x000fe20000410000 */
[----:B------:R-:W-:Y:S01]  /*6020*/  FADD.FTZ R184, R184, R231 ;  /* 0x000000e7b8b87221 */ /* 0x000fe20000010000 */
[----:B------:R-:W-:Y:S01]  /*6030*/  FMUL.FTZ R236, R84, R91 ;  /* 0x0000005b54ec7220 */ /* 0x000fe20000410000 */
[-C--:B------:R-:W-:Y:S01]  /*6040*/  FFMA.FTZ R207, R67, R229.reuse, R232 ;  /* 0x000000e543cf7223 */ /* 0x080fe200000100e8 */
[C---:B------:R-:W-:Y:S01]  /*6050*/  FFMA.FTZ R208, R193.reuse, R229, -R208 ;  /* 0x000000e5c1d07223 */ /* 0x040fe200000108d0 */
[----:B------:R-:W-:Y:S01]  /*6060*/  FMUL.FTZ R232, R196, R203 ;  /* 0x000000cbc4e87220 */ /* 0x000fe20000410000 */
[-C--:B------:R-:W-:Y:S01]  /*6070*/  FFMA.FTZ R193, R193, R233.reuse, R230 ;  /* 0x000000e9c1c17223 */ /* 0x080fe200000100e6 */
[----:B------:R-:W-:Y:S01]  /*6080*/  FFMA.FTZ R234, R68, -R240, R237 ;  /* 0x800000f044ea7223 */ /* 0x000fe200000100ed */
[----:B------:R-:W-:Y:S01]  /*6090*/  FMUL.FTZ R196, R196, R184 ;  /* 0x000000b8c4c47220 */ /* 0x000fe20000410000 */
[-C--:B------:R-:W-:Y:S01]  /*60a0*/  FFMA.FTZ R201, -R179, R236.reuse, R238 ;  /* 0x000000ecb3c97223 */ /* 0x080fe200000101ee */
[----:B------:R-:W-:Y:S01]  /*60b0*/  FFMA.FTZ R194, R177, -R236, R240 ;  /* 0x800000ecb1c27223 */ /* 0x000fe200000100f0 */
[----:B------:R-:W-:Y:S01]  /*60c0*/  FFMA.FTZ R232, R197, R184, R232 ;  /* 0x000000b8c5e87223 */ /* 0x000fe200000100e8 */
[----:B------:R-:W-:Y:S01]  /*60d0*/  FFMA.FTZ R236, R89, R218, R193 ;  /* 0x000000da59ec7223 */ /* 0x000fe200000100c1 */
[----:B------:R-:W-:Y:S01]  /*60e0*/  FFMA.FTZ R213, R67, -R233, R234 ;  /* 0x800000e943d57223 */ /* 0x000fe200000100ea */
[----:B------:R-:W-:Y:S01]  /*60f0*/  FFMA.FTZ R197, R197, R203, -R196 ;  /* 0x000000cbc5c57223 */ /* 0x000fe200000108c4 */
[----:B------:R-:W-:Y:S01]  /*6100*/  FFMA.FTZ R234, R89, R216, R208 ;  /* 0x000000d859ea7223 */ /* 0x000fe200000100d0 */
[----:B------:R-:W-:Y:S01]  /*6110*/  FMUL.FTZ R196, R190, R236 ;  /* 0x000000ecbec47220 */ /* 0x000fe20000410000 */
[----:B------:R-:W-:Y:S01]  /*6120*/  FADD.FTZ R185, R185, R232 ;  /* 0x000000e8b9b97221 */ /* 0x000fe20000010000 */
[----:B------:R-:W-:Y:S01]  /*6130*/  FADD.FTZ R204, R204, R197 ;  /* 0x000000c5cccc7221 */ /* 0x000fe20000010000 */
[-C--:B------:R-:W-:Y:S01]  /*6140*/  FMUL.FTZ R208, R190, R234.reuse ;  /* 0x000000eabed07220 */ /* 0x080fe20000410000 */
[CC--:B------:R-:W-:Y:S01]  /*6150*/  FFMA.FTZ R197, R191.reuse, R234.reuse, -R196 ;  /* 0x000000eabfc57223 */ /* 0x0c0fe200000108c4 */
[----:B------:R-:W-:Y:S01]  /*6160*/  FFMA.FTZ R216, R66, R234, R207 ;  /* 0x000000ea42d87223 */ /* 0x000fe200000100cf */
[C---:B------:R-:W-:Y:S01]  /*6170*/  FMUL.FTZ R196, R198.reuse, R204 ;  /* 0x000000ccc6c47220 */ /* 0x040fe20000410000 */
[-C--:B------:R-:W-:Y:S01]  /*6180*/  FFMA.FTZ R208, R191, R236.reuse, R208 ;  /* 0x000000ecbfd07223 */ /* 0x080fe200000100d0 */
[-C--:B------:R-:W-:Y:S01]  /*6190*/  FMUL.FTZ R207, R198, R185.reuse ;  /* 0x000000b9c6cf7220 */ /* 0x080fe20000410000 */
[----:B------:R-:W-:Y:S01]  /*61a0*/  FFMA.FTZ R218, R66, -R236, R213 ;  /* 0x800000ec42da7223 */ /* 0x000fe200000100d5 */
[C---:B------:R-:W-:Y:S01]  /*61b0*/  FFMA.FTZ R191, R199.reuse, R185, R196 ;  /* 0x000000b9c7bf7223 */ /* 0x040fe200000100c4 */
[C---:B------:R-:W-:Y:S01]  /*61c0*/  FFMA.FTZ R217, R88.reuse, R217, R208 ;  /* 0x000000d958d97223 */ /* 0x040fe200000100d0 */
[----:B------:R-:W-:Y:S01]  /*61d0*/  FFMA.FTZ R196, R199, R204, -R207 ;  /* 0x000000ccc7c47223 */ /* 0x000fe200000108cf */
[----:B------:R-:W-:Y:S01]  /*61e0*/  FFMA.FTZ R213, R88, R215, R197 ;  /* 0x000000d758d57223 */ /* 0x000fe200000100c5 */
[----:B------:R-:W-:Y:S01]  /*61f0*/  FADD.FTZ R191, R186, R191 ;  /* 0x000000bfbabf7221 */ /* 0x000fe20000010000 */
[C---:B------:R-:W-:Y:S01]  /*6200*/  FMUL.FTZ R186, R188.reuse, R217 ;  /* 0x000000d9bcba7220 */ /* 0x040fe20000410000 */
[----:B------:R-:W-:Y:S01]  /*6210*/  FMUL.FTZ R215, R79, R88 ;  /* 0x000000584fd77220 */ /* 0x000fe20000410000 */
[----:B------:R-:W-:Y:S01]  /*6220*/  FADD.FTZ R205, R205, R196 ;  /* 0x000000c4cdcd7221 */ /* 0x000fe20000010000 */
[-C--:B------:R-:W-:Y:S01]  /*6230*/  FMUL.FTZ R198, R188, R213.reuse ;  /* 0x000000d5bcc67220 */ /* 0x080fe20000410000 */
[-C--:B------:R-:W-:Y:S01]  /*6240*/  FFMA.FTZ R196, R189, R213.reuse, -R186 ;  /* 0x000000d5bdc47223 */ /* 0x080fe200000108ba */
[----:B------:R-:W-:Y:S01]  /*6250*/  FFMA.FTZ R199, R65, R213, R216 ;  /* 0x000000d541c77223 */ /* 0x000fe200000100d8 */
[----:B------:R-:W-:Y:S01]  /*6260*/  FFMA.FTZ R186, -R162, R215, R213 ;  /* 0x000000d7a2ba7223 */ /* 0x000fe200000101d5 */
[----:B------:R-:W-:Y:S01]  /*6270*/  FMUL.FTZ R213, R200, R205 ;  /* 0x000000cdc8d57220 */ /* 0x000fe20000410000 */
[----:B--2---:R-:W-:Y:S01]  /*6280*/  FMUL.FTZ R207, R212, R7 ;  /* 0x00000007d4cf7220 */ /* 0x004fe20000410000 */
[----:B------:R-:W-:Y:S01]  /*6290*/  FMUL.FTZ R200, R200, R191 ;  /* 0x000000bfc8c87220 */ /* 0x000fe20000410000 */
[----:B------:R-:W-:Y:S01]  /*62a0*/  FFMA.FTZ R189, R189, R217, R198 ;  /* 0x000000d9bdbd7223 */ /* 0x000fe200000100c6 */
[----:B------:R-:W-:Y:S01]  /*62b0*/  FFMA.FTZ R198, R202, R191, R213 ;  /* 0x000000bfcac67223 */ /* 0x000fe200000100d5 */
[----:B------:R-:W-:Y:S01]  /*62c0*/  FFMA.FTZ R188, R160, -R215, R217 ;  /* 0x800000d7a0bc7223 */ /* 0x000fe200000100d9 */
[-C--:B------:R-:W-:Y:S01]  /*62d0*/  FFMA.FTZ R213, R214, R6.reuse, -R207 ;  /* 0x00000006d6d57223 */ /* 0x080fe200000108cf */
[----:B------:R-:W-:Y:S01]  /*62e0*/  FFMA.FTZ R215, R202, R205, -R200 ;  /* 0x000000cdcad77223 */ /* 0x000fe200000108c8 */
        /* <DEDUP_REMOVED lines=8> */
[----:B-1----:R-:W-:Y:S01]  /*6370*/  FADD.FTZ R6, R220, R213 ;  /* 0x000000d5dc067221 */ /* 0x002fe20000010000 */
[----:B------:R-:W-:Y:S01]  /*6380*/  FMUL.FTZ R213, R85, R176 ;  /* 0x000000b055d57220 */ /* 0x000fe20000410000 */
[----:B------:R-:W-:Y:S01]  /*6390*/  FFMA.FTZ R180, R87, R180, R189 ;  /* 0x000000b457b47223 */ /* 0x000fe200000100bd */
[----:B------:R-:W-:Y:S01]  /*63a0*/  FMUL.FTZ R207, R85, R187 ;  /* 0x000000bb55cf7220 */ /* 0x000fe20000410000 */
[----:B------:R-:W-:Y:S01]  /*63b0*/  FMUL.FTZ R195, R81, R90 ;  /* 0x0000005a51c37220 */ /* 0x000fe20000410000 */
[----:B------:R-:W-:Y:S01]  /*63c0*/  FMUL.FTZ R189, R221, R213 ;  /* 0x000000d5ddbd7220 */ /* 0x000fe20000410000 */
[----:B0-----:R-:W-:Y:S01]  /*63d0*/  FADD.FTZ R7, R219, R214 ;  /* 0x000000d6db077221 */ /* 0x001fe20000010000 */
[----:B------:R-:W-:Y:S01]  /*63e0*/  FMUL.FTZ R198, R86, R191 ;  /* 0x000000bf56c67220 */ /* 0x000fe20000410000 */
[-C--:B------:R-:W-:Y:S01]  /*63f0*/  FMUL.FTZ R215, R94, R207.reuse ;  /* 0x000000cf5ed77220 */ /* 0x080fe20000410000 */
[----:B------:R-:W-:Y:S01]  /*6400*/  FFMA.FTZ R189, R222, R207, R189 ;  /* 0x000000cfdebd7223 */ /* 0x000fe200000100bd */
[----:B------:R-:W-:Y:S01]  /*6410*/  FFMA.FTZ R192, -R166, R195, R229 ;  /* 0x000000c3a6c07223 */ /* 0x000fe200000101e5 */
[----:B------:R-:W-:Y:S01]  /*6420*/  FMUL.FTZ R207, R221, R207 ;  /* 0x000000cfddcf7220 */ /* 0x000fe20000410000 */
[----:B------:R-:W-:Y:S01]  /*6430*/  FMUL.FTZ R229, R83, R185 ;  /* 0x000000b953e57220 */ /* 0x000fe20000410000 */
[----:B------:R-:W-:Y:S01]  /*6440*/  FMUL.FTZ R200, R86, R205 ;  /* 0x000000cd56c87220 */ /* 0x000fe20000410000 */
[----:B------:R-:W-:Y:S01]  /*6450*/  FMUL.FTZ R219, R3, R198 ;  /* 0x000000c603db7220 */ /* 0x000fe20000410000 */
[----:B------:R0:W-:Y:S01]  /*6460*/  @!P4 STS.128 [UR7+0x21b0], R4 ;  /* 0x0021b004ff00c988 */ /* 0x0001e20008000c07 */
[C---:B------:R-:W-:Y:S01]  /*6470*/  FMUL.FTZ R214, R84.reuse, R184 ;  /* 0x000000b854d67220 */ /* 0x040fe20000410000 */
[----:B------:R-:W-:Y:S01]  /*6480*/  FFMA.FTZ R197, R65, -R217, R218 ;  /* 0x800000d941c57223 */ /* 0x000fe200000100da */
[----:B------:R-:W-:Y:S01]  /*6490*/  FMUL.FTZ R216, R84, R203 ;  /* 0x000000cb54d87220 */ /* 0x000fe20000410000 */
[-C--:B------:R-:W-:Y:S01]  /*64a0*/  FMUL.FTZ R202, R224, R229.reuse ;  /* 0x000000e5e0ca7220 */ /* 0x080fe20000410000 */
[----:B------:R-:W-:Y:S01]  /*64b0*/  FMUL.FTZ R217, R3, R200 ;  /* 0x000000c803d97220 */ /* 0x000fe20000410000 */
[----:B------:R-:W-:Y:S01]  /*64c0*/  FMUL.FTZ R212, R92, R229 ;  /* 0x000000e55cd47220 */ /* 0x000fe20000410000 */
[----:B------:R1:W-:Y:S01]  /*64d0*/  STS [R140+0x420], R215 ;  /* 0x000420d78c007388 */ /* 0x0003e20000000800 */
[----:B------:R-:W-:Y:S01]  /*64e0*/  FMUL.FTZ R218, R194, R216 ;  /* 0x000000d8c2da7220 */ /* 0x000fe20000410000 */
[----:B------:R-:W-:Y:S01]  /*64f0*/  FFMA.FTZ R195, R164, -R195, R233 ;  /* 0x800000c3a4c37223 */ /* 0x000fe200000100e9 */
[----:B------:R-:W-:Y:S01]  /*6500*/  FFMA.FTZ R178, R87, R178, R196 ;  /* 0x000000b257b27223 */ /* 0x000fe200000100c4 */
[-C--:B------:R-:W-:Y:S01]  /*6510*/  FFMA.FTZ R196, R226, R198.reuse, R217 ;  /* 0x000000c6e2c47223 */ /* 0x080fe200000100d9 */
[----:B------:R-:W-:Y:S01]  /*6520*/  FMUL.FTZ R198, R93, R198 ;  /* 0x000000c65dc67220 */ /* 0x000fe20000410000 */
[----:B------:R2:W-:Y:S01]  /*6530*/  STS [R139+0x10], R212 ;  /* 0x000010d48b007388 */ /* 0x0005e20000000800 */
[-C--:B0-----:R-:W-:Y:S01]  /*6540*/  FFMA.FTZ R4, R222, R213.reuse, -R207 ;  /* 0x000000d5de047223 */ /* 0x081fe200000108cf */
[----:B------:R-:W-:Y:S01]  /*6550*/  FMUL.FTZ R6, R94, R213 ;  /* 0x000000d55e067220 */ /* 0x000fe20000410000 */
[----:B------:R-:W-:Y:S01]  /*6560*/  FMUL.FTZ R207, R83, R204 ;  /* 0x000000cc53cf7220 */ /* 0x000fe20000410000 */
[-C--:B------:R-:W-:Y:S01]  /*6570*/  FFMA.FTZ R5, R226, R200.reuse, -R219 ;  /* 0x000000c8e2057223 */ /* 0x080fe200000108db */
[----:B------:R-:W-:Y:S01]  /*6580*/  FMUL.FTZ R200, R93, R200 ;  /* 0x000000c85dc87220 */ /* 0x000fe20000410000 */
[----:B------:R-:W-:Y:S01]  /*6590*/  FMUL.FTZ R213, R194, R214 ;  /* 0x000000d6c2d57220 */ /* 0x000fe20000410000 */
[-C--:B------:R-:W-:Y:S01]  /*65a0*/  FFMA.FTZ R7, R227, R207.reuse, -R202 ;  /* 0x000000cfe3077223 */ /* 0x080fe200000108ca */
[----:B------:R0:W-:Y:S01]  /*65b0*/  STS [R139+0x4], R6 ;  /* 0x000004068b007388 */ /* 0x0001e20000000800 */
[-C--:B------:R-:W-:Y:S01]  /*65c0*/  FMUL.FTZ R208, R224, R207.reuse ;  /* 0x000000cfe0d07220 */ /* 0x080fe20000410000 */
[C---:B-1----:R-:W-:Y:S01]  /*65d0*/  FMUL.FTZ R215, R81.reuse, R206 ;  /* 0x000000ce51d77220 */ /* 0x042fe20000410000 */
[----:B------:R-:W-:Y:S01]  /*65e0*/  FMUL.FTZ R202, R92, R207 ;  /* 0x000000cf5cca7220 */ /* 0x000fe20000410000 */
[----:B------:R-:W-:Y:S01]  /*65f0*/  FMUL.FTZ R207, R81, R182 ;  /* 0x000000b651cf7220 */ /* 0x000fe20000410000 */
[----:B------:R1:W-:Y:S01]  /*6600*/  STS [R139+0xc], R200 ;  /* 0x00000cc88b007388 */ /* 0x0003e20000000800 */
[C---:B--2---:R-:W-:Y:S01]  /*6610*/  FMUL.FTZ R212, R82.reuse, R228 ;  /* 0x000000e452d47220 */ /* 0x044fe20000410000 */
[----:B------:R-:W-:Y:S01]  /*6620*/  FMUL.FTZ R230, R82, R89 ;  /* 0x0000005952e67220 */ /* 0x000fe20000410000 */
[----:B------:R-:W-:Y:S01]  /*6630*/  FMUL.FTZ R217, R195, R207 ;  /* 0x000000cfc3d97220 */ /* 0x000fe20000410000 */
[----:B------:R2:W-:Y:S01]  /*6640*/  STS [R139+0x8], R198 ;  /* 0x000008c68b007388 */ /* 0x0005e20000000800 */
[-C--:B0-----:R-:W-:Y:S01]  /*6650*/  FFMA.FTZ R6, R201, R216.reuse, -R213 ;  /* 0x000000d8c9067223 */ /* 0x081fe200000108d5 */
[----:B------:R-:W-:Y:S01]  /*6660*/  FMUL.FTZ R216, R91, R216 ;  /* 0x000000d85bd87220 */ /* 0x000fe20000410000 */
[-C--:B------:R-:W-:Y:S01]  /*6670*/  FMUL.FTZ R213, R195, R215.reuse ;  /* 0x000000d7c3d57220 */ /* 0x080fe20000410000 */
[C---:B------:R-:W-:Y:S01]  /*6680*/  FMUL.FTZ R220, R90.reuse, R215 ;  /* 0x000000d75adc7220 */ /* 0x040fe20000410000 */
[----:B------:R-:W-:Y:S01]  /*6690*/  FFMA.FTZ R190, -R175, R230, R234 ;  /* 0x000000e6afbe7223 */ /* 0x000fe200000101ea */
[-C--:B-1----:R-:W-:Y:S01]  /*66a0*/  FFMA.FTZ R200, R201, R214.reuse, R218 ;  /* 0x000000d6c9c87223 */ /* 0x082fe200000100da */
[----:B------:R-:W-:Y:S01]  /*66b0*/  FMUL.FTZ R214, R91, R214 ;  /* 0x000000d65bd67220 */ /* 0x000fe20000410000 */
[----:B------:R0:W-:Y:S01]  /*66c0*/  STS [R139+0x1c], R216 ;  /* 0x00001cd88b007388 */ /* 0x0001e20000000800 */
[-C--:B------:R-:W-:Y:S01]  /*66d0*/  FMUL.FTZ R218, R90, R207.reuse ;  /* 0x000000cf5ada7220 */ /* 0x080fe20000410000 */
[C---:B--2---:R-:W-:Y:S01]  /*66e0*/  FFMA.FTZ R198, R192.reuse, R207, R213 ;  /* 0x000000cfc0c67223 */ /* 0x044fe200000100d5 */
[----:B------:R-:W-:Y:S01]  /*66f0*/  FFMA.FTZ R193, R173, -R230, R236 ;  /* 0x800000e6adc17223 */ /* 0x000fe200000100ec */
[----:B------:R1:W-:Y:S01]  /*6700*/  STS [R139+0x18], R214 ;  /* 0x000018d68b007388 */ /* 0x0003e20000000800 */
[----:B------:R-:W-:Y:S01]  /*6710*/  FFMA.FTZ R207, R192, R215, -R217 ;  /* 0x000000d7c0cf7223 */ /* 0x000fe200000108d9 */
[----:B------:R-:W-:Y:S01]  /*6720*/  FMUL.FTZ R230, R82, R225 ;  /* 0x000000e152e67220 */ /* 0x000fe20000410000 */
[C---:B------:R-:W-:Y:S01]  /*6730*/  FMUL.FTZ R215, R79.reuse, R223 ;  /* 0x000000df4fd77220 */ /* 0x040fe20000410000 */
[----:B------:R-:W-:Y:S01]  /*6740*/  FMUL.FTZ R213, R79, R35 ;  /* 0x000000234fd57220 */ /* 0x000fe20000410000 */
[C---:B------:R-:W-:Y:S01]  /*6750*/  FMUL.FTZ R234, R80.reuse, R34 ;  /* 0x0000002250ea7220 */ /* 0x040fe20000410000 */
[C---:B0-----:R-:W-:Y:S01]  /*6760*/  FMUL.FTZ R216, R89.reuse, R212 ;  /* 0x000000d459d87220 */ /* 0x041fe20000410000 */
[----:B------:R0:W-:Y:S01]  /*6770*/  STS [R139+0x20], R218 ;  /* 0x000020da8b007388 */ /* 0x0001e20000000800 */
[----:B------:R-:W-:Y:S01]  /*6780*/  FMUL.FTZ R232, R89, R230 ;  /* 0x000000e659e87220 */ /* 0x000fe20000410000 */
[----:B------:R-:W-:Y:S01]  /*6790*/  FMUL.FTZ R236, R87, R234 ;  /* 0x000000ea57ec7220 */ /* 0x000fe20000410000 */
[----:B-1----:R-:W-:Y:S01]  /*67a0*/  FMUL.FTZ R214, R80, R2 ;  /* 0x0000000250d67220 */ /* 0x002fe20000410000 */
[----:B------:R1:W-:Y:S01]  /*67b0*/  STS [R139+0x24], R220 ;  /* 0x000024dc8b007388 */ /* 0x0003e20000000800 */
[C---:B------:R-:W-:Y:S01]  /*67c0*/  FMUL.FTZ R217, R188.reuse, R215 ;  /* 0x000000d7bcd97220 */ /* 0x040fe20000410000 */
[----:B------:R-:W-:Y:S01]  /*67d0*/  FMUL.FTZ R219, R188, R213 ;  /* 0x000000d5bcdb7220 */ /* 0x000fe20000410000 */
[----:B------:R-:W-:Y:S01]  /*67e0*/  FADD.FTZ R189, RZ, R189 ;  /* 0x000000bdffbd7221 */ /* 0x000fe20000010000 */
[----:B------:R2:W-:Y:S01]  /*67f0*/  STS [R139+0x2c], R216 ;  /* 0x00002cd88b007388 */ /* 0x0005e20000000800 */
[----:B------:R-:W-:Y:S01]  /*6800*/  FFMA.FTZ R208, R227, R229, R208 ;  /* 0x000000e5e3d07223 */ /* 0x000fe200000100d0 */
[C---:B0-----:R-:W-:Y:S01]  /*6810*/  FMUL.FTZ R218, R88.reuse, R213 ;  /* 0x000000d558da7220 */ /* 0x041fe20000410000 */
[----:B------:R-:W-:Y:S01]  /*6820*/  FADD.FTZ R189, R189, R196 ;  /* 0x000000c4bdbd7221 */ /* 0x000fe20000010000 */
[----:B------:R0:W-:Y:S01]  /*6830*/  STS [R139+0x14], R202 ;  /* 0x000014ca8b007388 */ /* 0x0001e20000000800 */
[----:B------:R-:W-:Y:S01]  /*6840*/  FADD.FTZ R4, RZ, R4 ;  /* 0x00000004ff047221 */ /* 0x000fe20000010000 */
[----:B-1----:R-:W-:Y:S01]  /*6850*/  FMUL.FTZ R220, R88, R215 ;  /* 0x000000d758dc7220 */ /* 0x002fe20000410000 */
[----:B------:R-:W-:Y:S01]  /*6860*/  FADD.FTZ R189, R189, R208 ;  /* 0x000000d0bdbd7221 */ /* 0x000fe20000010000 */
[----:B------:R1:W-:Y:S01]  /*6870*/  STS [R139+0x28], R232 ;  /* 0x000028e88b007388 */ /* 0x0003e20000000800 */
[----:B------:R-:W-:Y:S01]  /*6880*/  FADD.FTZ R4, R4, R5 ;  /* 0x0000000504047221 */ /* 0x000fe20000010000 */
[----:B--2---:R-:W-:Y:S01]  /*6890*/  FMUL.FTZ R216, R87, R214 ;  /* 0x000000d657d87220 */ /* 0x004fe20000410000 */
[----:B------:R-:W-:Y:S01]  /*68a0*/  FADD.FTZ R5, R189, R200 ;  /* 0x000000c8bd057221 */ /* 0x000fe20000010000 */
[----:B------:R1:W-:Y:S01]  /*68b0*/  STS [R139+0x30], R218 ;  /* 0x000030da8b007388 */ /* 0x0003e20000000800 */
[----:B------:R-:W-:Y:S01]  /*68c0*/  FADD.FTZ R7, R4, R7 ;  /* 0x0000000704077221 */ /* 0x000fe20000010000 */
[C---:B0-----:R-:W-:Y:S01]  /*68d0*/  FFMA.FTZ R202, R186.reuse, R213, R217 ;  /* 0x000000d5baca7223 */ /* 0x041fe200000100d9 */
[----:B------:R-:W-:Y:S01]  /*68e0*/  FFMA.FTZ R213, R186, R215, -R219 ;  /* 0x000000d7bad57223 */ /* 0x000fe200000108db */
[----:B------:R1:W-:Y:S01]  /*68f0*/  STS [R139+0x34], R220 ;  /* 0x000034dc8b007388 */ /* 0x0003e20000000800 */
[----:B------:R-:W-:Y:S01]  /*6900*/  FMUL.FTZ R215, R193, R212 ;  /* 0x000000d4c1d77220 */ /* 0x000fe20000410000 */
[----:B------:R-:W-:Y:S01]  /*6910*/  FADD.FTZ R5, R5, R198 ;  /* 0x000000c605057221 */ /* 0x000fe20000010000 */
[----:B------:R-:W-:Y:S01]  /*6920*/  FMUL.FTZ R196, R80, R87 ;  /* 0x0000005750c47220 */ /* 0x000fe20000410000 */
[----:B------:R1:W-:Y:S01]  /*6930*/  STS [R139+0x38], R236 ;  /* 0x000038ec8b007388 */ /* 0x0003e20000000800 */
[-C--:B------:R-:W-:Y:S01]  /*6940*/  FFMA.FTZ R4, R190, R230.reuse, R215 ;  /* 0x000000e6be047223 */ /* 0x080fe200000100d7 */
[----:B------:R-:W-:Y:S01]  /*6950*/  FMUL.FTZ R217, R193, R230 ;  /* 0x000000e6c1d97220 */ /* 0x000fe20000410000 */
[----:B------:R-:W-:Y:S01]  /*6960*/  FFMA.FTZ R189, R169, -R196, R180 ;  /* 0x800000c4a9bd7223 */ /* 0x000fe200000100b4 */
[----:B------:R1:W-:Y:S01]  /*6970*/  STS [R139+0x3c], R216 ;  /* 0x00003cd88b007388 */ /* 0x0003e20000000800 */
[----:B------:R-:W-:Y:S01]  /*6980*/  FADD.FTZ R5, R5, R4 ;  /* 0x0000000405057221 */ /* 0x000fe20000010000 */
[----:B------:R-:W-:Y:S01]  /*6990*/  LEA R4, R63, -R60, 0x1 ;  /* 0x8000003c3f047211 */ /* 0x000fe200078e08ff */
[----:B------:R-:W-:Y:S01]  /*69a0*/  FADD.FTZ R6, R7, R6 ;  /* 0x0000000607067221 */ /* 0x000fe20000010000 */
[----:B------:R-:W-:Y:S01]  /*69b0*/  BAR.SYNC.DEFER_BLOCKING 0x0 ;  /* 0x0000000000007b1d */ /* 0x000fe20000010000 */
[----:B------:R-:W-:Y:S01]  /*69c0*/  FFMA.FTZ R215, -R171, R196, R178 ;  /* 0x000000c4abd77223 */ /* 0x000fe200000101b2 */
[----:B------:R-:W-:Y:S01]  /*69d0*/  ISETP.GE.AND P6, PT, R4, 0x1, PT ;  /* 0x000000010400780c */ /* 0x000fe20003fc6270 */
[----:B------:R-:W-:Y:S01]  /*69e0*/  FMUL.FTZ R196, R189, R214 ;  /* 0x000000d6bdc47220 */ /* 0x000fe20000410000 */
[----:B------:R-:W-:Y:S01]  /*69f0*/  FFMA.FTZ R217, R190, R212, -R217 ;  /* 0x000000d4bed97223 */ /* 0x000fe200000108d9 */
[----:B------:R-:W-:Y:S01]  /*6a00*/  FADD.FTZ R6, R6, R207 ;  /* 0x000000cf06067221 */ /* 0x000fe20000010000 */
[----:B------:R-:W-:Y:S01]  /*6a10*/  FADD.FTZ R5, R5, R202 ;  /* 0x000000ca05057221 */ /* 0x000fe20000010000 */
[-C--:B------:R-:W-:Y:S01]  /*6a20*/  FFMA.FTZ R196, R215, R234.reuse, R196 ;  /* 0x000000ead7c47223 */ /* 0x080fe200000100c4 */
[----:B------:R-:W-:Y:S01]  /*6a30*/  FMUL.FTZ R234, R189, R234 ;  /* 0x000000eabdea7220 */ /* 0x000fe20000410000 */
[----:B------:R-:W-:Y:S01]  /*6a40*/  FADD.FTZ R6, R6, R217 ;  /* 0x000000d906067221 */ /* 0x000fe20000010000 */
[----:B------:R-:W-:-:S02]  /*6a50*/  ISETP.GE.AND P3, PT, R4, 0x21, PT ;  /* 0x000000210400780c */ /* 0x000fc40003f66270 */
[----:B------:R-:W-:Y:S01]  /*6a60*/  FFMA.FTZ R7, R215, R214, -R234 ;  /* 0x000000d6d7077223 */ /* 0x000fe200000108ea */
[----:B------:R-:W-:Y:S01]  /*6a70*/  FADD.FTZ R6, R6, R213 ;  /* 0x000000d506067221 */ /* 0x000fe20000010000 */
[C---:B------:R-:W-:Y:S02]  /*6a80*/  ISETP.GE.AND P2, PT, R4.reuse, 0x41, PT ;  /* 0x000000410400780c */ /* 0x040fe40003f46270 */
[C---:B------:R-:W-:Y:S02]  /*6a90*/  ISETP.GE.AND P1, PT, R4.reuse, 0x61, PT ;  /* 0x000000610400780c */ /* 0x040fe40003f26270 */
[----:B------:R-:W-:Y:S01]  /*6aa0*/  ISETP.GE.AND P0, PT, R4, 0x81, PT ;  /* 0x000000810400780c */ /* 0x000fe20003f06270 */
[----:B------:R1:W0:Y:S01]  /*6ab0*/  LDS R219, [R138+0x4a0] ;  /* 0x0004a0008adb7984 */ /* 0x0002220000000800 */
[----:B------:R-:W-:Y:S11]  /*6ac0*/  @!P6 BRA `(.L_x_15849) ;  /* 0x000000000008e947 */ /* 0x000ff60003800000 */
[----:B------:R-:W2:Y:S04]  /*6ad0*/  LDS R207, [R141+0x420] ;  /* 0x000420008dcf7984 */ /* 0x000ea80000000800 */
[----:B--2---:R2:W-:Y:S02]  /*6ae0*/  REDG.E.ADD.F32.FTZ.RN.STRONG.GPU desc[UR16][R32.64], R207 ;  /* 0x000000cf200079a6 */ /* 0x0045e4000c12f310 */
.L_x_15849:
[----:B------:R-:W-:Y:S05]  /*6af0*/  BSYNC.RECONVERGENT B0 ;  /* 0x0000000000007941 */ /* 0x000fea0003800200 */
.L_x_15848:
[----:B------:R-:W-:Y:S01]  /*6b00*/  BSSY.RECONVERGENT B0, `(.L_x_15850) ;  /* 0x0000004000007945 */ /* 0x000fe20003800200 */
[----:B------:R-:W-:-:S03]  /*6b10*/  ISETP.GE.AND P6, PT, R4, 0xa1, PT ;  /* 0x000000a10400780c */ /* 0x000fc60003fc6270 */
[----:B------:R-:W-:Y:S10]  /*6b20*/  @!P3 BRA `(.L_x_15851) ;  /* 0x000000000004b947 */ /* 0x000ff40003800000 */
[----:B0-----:R3:W-:Y:S02]  /*6b30*/  REDG.E.ADD.F32.FTZ.RN.STRONG.GPU desc[UR16][R32.64+0x80], R219 ;  /* 0x000080db200079a6 */ /* 0x0017e4000c12f310 */
.L_x_15851:
[----:B------:R-:W-:Y:S05]  /*6b40*/  BSYNC.RECONVERGENT B0 ;  /* 0x0000000000007941 */ /* 0x000fea0003800200 */
.L_x_15850:
[----:B--2---:R2:W4:Y:S01]  /*6b50*/  LDS R207, [R137+0x520] ;  /* 0x0005200089cf7984 */ /* 0x0045220000000800 */
[----:B------:R-:W-:Y:S04]  /*6b60*/  BSSY.RECONVERGENT B0, `(.L_x_15852) ;  /* 0x0000003000007945 */ /* 0x000fe80003800200 */
[----:B------:R-:W-:Y:S05]  /*6b70*/  @!P2 BRA `(.L_x_15853) ;  /* 0x000000000004a947 */ /* 0x000fea0003800000 */
[----:B----4-:R4:W-:Y:S02]  /*6b80*/  REDG.E.ADD.F32.FTZ.RN.STRONG.GPU desc[UR16][R32.64+0x100], R207 ;  /* 0x000100cf200079a6 */ /* 0x0109e4000c12f310 */
.L_x_15853:
[----:B------:R-:W-:Y:S05]  /*6b90*/  BSYNC.RECONVERGENT B0 ;  /* 0x0000000000007941 */ /* 0x000fea0003800200 */
.L_x_15852:
[----:B----4-:R4:W0:Y:S01]  /*6ba0*/  LDS R207, [R136+0x5a0] ;  /* 0x0005a00088cf7984 */ /* 0x0108220000000800 */
[----:B------:R-:W-:Y:S04]  /*6bb0*/  BSSY.RECONVERGENT B0, `(.L_x_15854) ;  /* 0x0000003000007945 */ /* 0x000fe80003800200 */
[----:B------:R-:W-:Y:S05]  /*6bc0*/  @!P1 BRA `(.L_x_15855) ;  /* 0x0000000000049947 */ /* 0x000fea0003800000 */
[----:B0-----:R0:W-:Y:S02]  /*6bd0*/  REDG.E.ADD.F32.FTZ.RN.STRONG.GPU desc[UR16][R32.64+0x180], R207 ;  /* 0x000180cf200079a6 */ /* 0x0011e4000c12f310 */
.L_x_15855:
[----:B------:R-:W-:Y:S05]  /*6be0*/  BSYNC.RECONVERGENT B0 ;  /* 0x0000000000007941 */ /* 0x000fea0003800200 */
.L_x_15854:
[----:B0-----:R0:W0:Y:S01]  /*6bf0*/  LDS R207, [R135+0x620] ;  /* 0x0006200087cf7984 */ /* 0x0010220000000800 */
[----:B------:R-:W-:Y:S04]  /*6c00*/  BSSY.RECONVERGENT B0, `(.L_x_15856) ;  /* 0x0000003000007945 */ /* 0x000fe80003800200 */
[----:B------:R-:W-:Y:S05]  /*6c10*/  @!P0 BRA `(.L_x_15857) ;  /* 0x0000000000048947 */ /* 0x000fea0003800000 */
[----:B0-----:R0:W-:Y:S02]  /*6c20*/  REDG.E.ADD.F32.FTZ.RN.STRONG.GPU desc[UR16][R32.64+0x200], R207 ;  /* 0x000200cf200079a6 */ /* 0x0011e4000c12f310 */
.L_x_15857:
[----:B------:R-:W-:Y:S05]  /*6c30*/  BSYNC.RECONVERGENT B0 ;  /* 0x0000000000007941 */ /* 0x000fea0003800200 */
.L_x_15856:
[----:B0-----:R0:W0:Y:S01]  /*6c40*/  LDS R207, [R134+0x6a0] ;  /* 0x0006a00086cf7984 */ /* 0x0010220000000800 */
[----:B------:R-:W-:Y:S04]  /*6c50*/  BSSY.RECONVERGENT B0, `(.L_x_15858) ;  /* 0x0000003000007945 */ /* 0x000fe80003800200 */
[----:B------:R-:W-:Y:S05]  /*6c60*/  @!P6 BRA `(.L_x_15859) ;  /* 0x000000000004e947 */ /* 0x000fea0003800000 */
[----:B0-----:R0:W-:Y:S02]  /*6c70*/  REDG.E.ADD.F32.FTZ.RN.STRONG.GPU desc[UR16][R32.64+0x280], R207 ;  /* 0x000280cf200079a6 */ /* 0x0011e4000c12f310 */
.L_x_15859:
[----:B------:R-:W-:Y:S05]  /*6c80*/  BSYNC.RECONVERGENT B0 ;  /* 0x0000000000007941 */ /* 0x000fea0003800200 */
.L_x_15858:
        /* <DEDUP_REMOVED lines=9> */
.L_x_15861:
[----:B------:R-:W-:Y:S05]  /*6d20*/  BSYNC.RECONVERGENT B0 ;  /* 0x0000000000007941 */ /* 0x000fea0003800200 */
.L_x_15860:
[----:B0-----:R0:W0:Y:S01]  /*6d30*/  LDS R207, [R131+0x7a0] ;  /* 0x0007a00083cf7984 */ /* 0x0010220000000800 */
[----:B------:R-:W-:Y:S04]  /*6d40*/  BSSY.RECONVERGENT B0, `(.L_x_15862) ;  /* 0x0000003000007945 */ /* 0x000fe80003800200 */
[----:B------:R-:W-:Y:S05]  /*6d50*/  @!P0 BRA `(.L_x_15863) ;  /* 0x0000000000048947 */ /* 0x000fea0003800000 */
[----:B0-----:R0:W-:Y:S02]  /*6d60*/  REDG.E.ADD.F32.FTZ.RN.STRONG.GPU desc[UR16][R32.64+0x380], R207 ;  /* 0x000380cf200079a6 */ /* 0x0011e4000c12f310 */
.L_x_15863:
[----:B------:R-:W-:Y:S05]  /*6d70*/  BSYNC.RECONVERGENT B0 ;  /* 0x0000000000007941 */ /* 0x000fea0003800200 */
.L_x_15862:
[----:B0-----:R0:W0:Y:S01]  /*6d80*/  LDS R207, [R129+0x820] ;  /* 0x0008200081cf7984 */ /* 0x0010220000000800 */
[----:B------:R-:W-:Y:S04]  /*6d90*/  BSSY.RECONVERGENT B0, `(.L_x_15864) ;  /* 0x0000003000007945 */ /* 0x000fe80003800200 */
[----:B------:R-:W-:Y:S05]  /*6da0*/  @!P1 BRA `(.L_x_15865) ;  /* 0x0000000000049947 */ /* 0x000fea0003800000 */
[----:B0-----:R0:W-:Y:S02]  /*6db0*/  REDG.E.ADD.F32.FTZ.RN.STRONG.GPU desc[UR16][R32.64+0x400], R207 ;  /* 0x000400cf200079a6 */ /* 0x0011e4000c12f310 */
.L_x_15865:
[----:B------:R-:W-:Y:S05]  /*6dc0*/  BSYNC.RECONVERGENT B0 ;  /* 0x0000000000007941 */ /* 0x000fea0003800200 */
.L_x_15864:
[----:B0-----:R0:W0:Y:S01]  /*6dd0*/  LDS R207, [R127+0x8a0] ;  /* 0x0008a0007fcf7984 */ /* 0x0010220000000800 */
[----:B------:R-:W-:Y:S04]  /*6de0*/  BSSY.RECONVERGENT B0, `(.L_x_15866) ;  /* 0x0000003000007945 */ /* 0x000fe80003800200 */
[----:B------:R-:W-:Y:S05]  /*6df0*/  @!P2 BRA `(.L_x_15867) ;  /* 0x000000000004a947 */ /* 0x000fea0003800000 */
[----:B0-----:R0:W-:Y:S02]  /*6e00*/  REDG.E.ADD.F32.FTZ.RN.STRONG.GPU desc[UR16][R32.64+0x480], R207 ;  /* 0x000480cf200079a6 */ /* 0x0011e4000c12f310 */
.L_x_15867:
[----:B------:R-:W-:Y:S05]  /*6e10*/  BSYNC.RECONVERGENT B0 ;  /* 0x0000000000007941 */ /* 0x000fea0003800200 */
.L_x_15866:
[----:B0-----:R0:W0:Y:S01]  /*6e20*/  LDS R207, [R125+0x920] ;  /* 0x000920007dcf7984 */ /* 0x0010220000000800 */
[----:B------:R-:W-:Y:S04]  /*6e30*/  BSSY.RECONVERGENT B0, `(.L_x_15868) ;  /* 0x0000003000007945 */ /* 0x000fe80003800200 */
[----:B------:R-:W-:Y:S05]  /*6e40*/  @!P3 BRA `(.L_x_15869) ;  /* 0x000000000004b947 */ /* 0x000fea0003800000 */
[----:B0-----:R0:W-:Y:S02]  /*6e50*/  REDG.E.ADD.F32.FTZ.RN.STRONG.GPU desc[UR16][R32.64+0x500], R207 ;  /* 0x000500cf200079a6 */ /* 0x0011e4000c12f310 */
.L_x_15869:
[----:B------:R-:W-:Y:S05]  /*6e60*/  BSYNC.RECONVERGENT B0 ;  /* 0x0000000000007941 */ /* 0x000fea0003800200 */
.L_x_15868:
        /* <DEDUP_REMOVED lines=9> */
.L_x_15871:
[----:B------:R-:W-:Y:S05]  /*6f00*/  BSYNC.RECONVERGENT B0 ;  /* 0x0000000000007941 */ /* 0x000fea0003800200 */
.L_x_15870:
[----:B0-----:R0:W0:Y:S01]  /*6f10*/  LDS R207, [R121+0xa20] ;  /* 0x000a200079cf7984 */ /* 0x0010220000000800 */
[----:B------:R-:W-:Y:S04]  /*6f20*/  BSSY.RECONVERGENT B0, `(.L_x_15872) ;  /* 0x0000003000007945 */ /* 0x000fe80003800200 */
[----:B------:R-:W-:Y:S05]  /*6f30*/  @!P0 BRA `(.L_x_15873) ;  /* 0x0000000000048947 */ /* 0x000fea0003800000 */
[----:B0-----:R0:W-:Y:S02]  /*6f40*/  REDG.E.ADD.F32.FTZ.RN.STRONG.GPU desc[UR16][R32.64+0x600], R207 ;  /* 0x000600cf200079a6 */ /* 0x0011e4000c12f310 */
.L_x_15873:
[----:B------:R-:W-:Y:S05]  /*6f50*/  BSYNC.RECONVERGENT B0 ;  /* 0x0000000000007941 */ /* 0x000fea0003800200 */
.L_x_15872:
[----:B0-----:R0:W0:Y:S01]  /*6f60*/  LDS R207, [R119+0xaa0] ;  /* 0x000aa00077cf7984 */ /* 0x0010220000000800 */
[----:B------:R-:W-:Y:S04]  /*6f70*/  BSSY.RECONVERGENT B0, `(.L_x_15874) ;  /* 0x0000003000007945 */ /* 0x000fe80003800200 */
[----:B------:R-:W-:Y:S05]  /*6f80*/  @!P1 BRA `(.L_x_15875) ;  /* 0x0000000000049947 */ /* 0x000fea0003800000 */
[----:B0-----:R0:W-:Y:S02]  /*6f90*/  REDG.E.ADD.F32.FTZ.RN.STRONG.GPU desc[UR16][R32.64+0x680], R207 ;  /* 0x000680cf200079a6 */ /* 0x0011e4000c12f310 */
.L_x_15875:
[----:B------:R-:W-:Y:S05]  /*6fa0*/  BSYNC.RECONVERGENT B0 ;  /* 0x0000000000007941 */ /* 0x000fea0003800200 */
.L_x_15874:
[----:B0-----:R0:W0:Y:S01]  /*6fb0*/  LDS R207, [R117+0xb20] ;  /* 0x000b200075cf7984 */ /* 0x0010220000000800 */
[----:B------:R-:W-:Y:S04]  /*6fc0*/  BSSY.RECONVERGENT B0, `(.L_x_15876) ;  /* 0x0000003000007945 */ /* 0x000fe80003800200 */
[----:B------:R-:W-:Y:S05]  /*6fd0*/  @!P2 BRA `(.L_x_15877) ;  /* 0x000000000004a947 */ /* 0x000fea0003800000 */
[----:B0-----:R0:W-:Y:S02]  /*6fe0*/  REDG.E.ADD.F32.FTZ.RN.STRONG.GPU desc[UR16][R32.64+0x700], R207 ;  /* 0x000700cf200079a6 */ /* 0x0011e4000c12f310 */
.L_x_15877:
[----:B------:R-:W-:Y:S05]  /*6ff0*/  BSYNC.RECONVERGENT B0 ;  /* 0x0000000000007941 */ /* 0x000fea0003800200 */
.L_x_15876:
[----:B------:R-:W-:Y:S01]  /*7000*/  FADD.FTZ R4, R5, R196 ;  /* 0x000000c405047221 */ /* 0x000fe20000010000 */
[----:B------:R-:W-:Y:S01]  /*7010*/  FADD.FTZ R5, R6, R7 ;  /* 0x0000000706057221 */ /* 0x000fe20000010000 */
[----:B------:R-:W-:Y:S01]  /*7020*/  BSSY.RECONVERGENT B0, `(.L_x_15878) ;  /* 0x0000004000007945 */ /* 0x000fe20003800200 */
[----:B------:R0:W0:Y:S03]  /*7030*/  LDS R7, [R115+0xba0] ;  /* 0x000ba00073077984 */ /* 0x0000260000000800 */
[----:B------:R-:W-:Y:S05]  /*7040*/  @!P3 BRA `(.L_x_15879) ;  /* 0x000000000004b947 */ /* 0x000fea0003800000 */
[----:B0-----:R0:W-:Y:S02]  /*7050*/  REDG.E.ADD.F32.FTZ.RN.STRONG.GPU desc[UR16][R32.64+0x780], R7 ;  /* 0x00078007200079a6 */ /* 0x0011e4000c12f310 */
.L_x_15879:
[----:B------:R-:W-:Y:S05]  /*7060*/  BSYNC.RECONVERGENT B0 ;  /* 0x0000000000007941 */ /* 0x000fea0003800200 */
.L_x_15878:
        /* <DEDUP_REMOVED lines=12> */
[----:B------:R-:W-:Y:S01]  /*7130*/  FMUL.FTZ R32, R169, R2 ;  /* 0x00000002a9207220 */ /* 0x000fe20000410000 */
[----:B------:R-:W-:Y:S01]  /*7140*/  FMUL.FTZ R169, R31, R35 ;  /* 0x000000231fa97220 */ /* 0x000fe20000410000 */
[----:B-----5:R-:W-:-:S02]  /*7150*/  @!P0 FADD.FTZ R6, R6, R197 ;  /* 0x000000c506068221 */ /* 0x020fc40000010000 */
[----:B------:R-:W0:Y:S01]  /*7160*/  SHFL.DOWN PT, R180, R5, 0x2, 0x1f ;  /* 0x08401f0005b47f89 */ /* 0x000e2200000e0000 */
[----:B------:R-:W-:Y:S01]  /*7170*/  FFMA.FTZ R32, R171, R34, R32 ;  /* 0x00000022ab207223 */ /* 0x000fe20000010020 */
[CC--:B------:R-:W-:Y:S01]  /*7180*/  FFMA.FTZ R169, R30.reuse, R223.reuse, -R169 ;  /* 0x000000df1ea97223 */ /* 0x0c0fe200000108a9 */
[----:B-1----:R-:W-:Y:S01]  /*7190*/  @!P0 FADD.FTZ R7, R7, R178 ;  /* 0x000000b207078221 */ /* 0x002fe20000010000 */
[----:B------:R-:W1:Y:S01]  /*71a0*/  SHFL.DOWN PT, R197, R4, 0x2, 0x1f ;  /* 0x08401f0004c57f89 */ /* 0x000e6200000e0000 */
[-C--:B------:R-:W-:Y:S01]  /*71b0*/  FFMA.FTZ R178, R30, R2.reuse, -R33 ;  /* 0x000000021eb27223 */ /* 0x080fe20000010821 */
[----:B------:R-:W-:Y:S01]  /*71c0*/  FMUL.FTZ R33, R31, R2 ;  /* 0x000000021f217220 */ /* 0x000fe20000410000 */
[----:B------:R-:W-:Y:S01]  /*71d0*/  ISETP.GT.AND P0, PT, R112, 0x1d, PT ;  /* 0x0000001d7000780c */ /* 0x000fe20003f04270 */
[----:B------:R-:W3:Y:S01]  /*71e0*/  SHFL.DOWN PT, R199, R6, 0x2, 0x1f ;  /* 0x08401f0006c77f89 */ /* 0x000ee200000e0000 */
[----:B------:R-:W-:Y:S01]  /*71f0*/  FMUL.FTZ R178, R189, R178 ;  /* 0x000000b2bdb27220 */ /* 0x000fe20000410000 */
[----:B------:R-:W-:Y:S01]  /*7200*/  FFMA.FTZ R2, R30, R34, R33 ;  /* 0x000000221e027223 */ /* 0x000fe20000010021 */
[-C--:B------:R-:W-:Y:S01]  /*7210*/  FMUL.FTZ R33, R160, R223.reuse ;  /* 0x000000dfa0217220 */ /* 0x080fe20000410000 */
[----:B------:R-:W5:Y:S01]  /*7220*/  SHFL.DOWN PT, R196, R7, 0x2, 0x1f ;  /* 0x08401f0007c47f89 */ /* 0x000f6200000e0000 */
[----:B------:R-:W-:Y:S01]  /*7230*/  FMUL.FTZ R223, R31, R223 ;  /* 0x000000df1fdf7220 */ /* 0x000fe20000410000 */
[----:B------:R-:W-:Y:S01]  /*7240*/  FFMA.FTZ R2, R215, R2, R178 ;  /* 0x00000002d7027223 */ /* 0x000fe200000100b2 */
[-C--:B------:R-:W-:Y:S01]  /*7250*/  FFMA.FTZ R71, R80, R32.reuse, R71 ;  /* 0x0000002050477223 */ /* 0x080fe20000010047 */
[----:B------:R-:W-:Y:S01]  /*7260*/  FMUL.FTZ R169, R188, R169 ;  /* 0x000000a9bca97220 */ /* 0x000fe20000410000 */
[-C--:B------:R-:W-:Y:S01]  /*7270*/  FFMA.FTZ R223, R30, R35.reuse, R223 ;  /* 0x000000231edf7223 */ /* 0x080fe200000100df */
[----:B------:R-:W-:Y:S01]  /*7280*/  FFMA.FTZ R171, R87, R32, R2 ;  /* 0x0000002057ab7223 */ /* 0x000fe20000010002 */
[-C--:B------:R-:W-:Y:S01]  /*7290*/  FMUL.FTZ R2, R173, R228.reuse ;  /* 0x000000e4ad027220 */ /* 0x080fe20000410000 */
[----:B------:R-:W-:Y:S01]  /*72a0*/  FFMA.FTZ R35, R162, R35, R33 ;  /* 0x00000023a2237223 */ /* 0x000fe20000010021 */
[-C--:B------:R-:W-:Y:S01]  /*72b0*/  FMUL.FTZ R33, R31, R225.reuse ;  /* 0x000000e11f217220 */ /* 0x080fe20000410000 */
[----:B------:R-:W-:Y:S01]  /*72c0*/  FADD.FTZ R102, R171, R102 ;  /* 0x00000066ab667221 */ /* 0x000fe20000010000 */
[----:B------:R-:W-:Y:S01]  /*72d0*/  FFMA.FTZ R32, R175, R225, R2 ;  /* 0x000000e1af207223 */ /* 0x000fe20000010002 */
[----:B0-----:R-:W-:Y:S01]  /*72e0*/  @!P0 FADD.FTZ R5, R5, R180 ;  /* 0x000000b405058221 */ /* 0x001fe20000010000 */
[-C--:B------:R-:W-:Y:S01]  /*72f0*/  FFMA.FTZ R2, R30, R228.reuse, -R33 ;  /* 0x000000e41e027223 */ /* 0x080fe20000010821 */
[C---:B------:R-:W-:Y:S01]  /*7300*/  FMUL.FTZ R33, R31.reuse, R228 ;  /* 0x000000e41f217220 */ /* 0x040fe20000410000 */
[----:B------:R-:W-:Y:S01]  /*7310*/  FFMA.FTZ R169, R186, R223, R169 ;  /* 0x000000dfbaa97223 */ /* 0x000fe200000100a9 */
[----:B-1----:R-:W-:Y:S01]  /*7320*/  @!P0 FADD.FTZ R4, R4, R197 ;  /* 0x000000c504048221 */ /* 0x002fe20000010000 */
[----:B------:R-:W0:Y:S01]  /*7330*/  SHFL.DOWN PT, R160, R5, 0x4, 0x1f ;  /* 0x08801f0005a07f89 */ /* 0x000e2200000e0000 */
[----:B------:R-:W-:Y:S01]  /*7340*/  FFMA.FTZ R225, R30, R225, R33 ;  /* 0x000000e11ee17223 */ /* 0x000fe20000010021 */
[----:B------:R-:W-:Y:S01]  /*7350*/  FMUL.FTZ R33, R31, R182 ;  /* 0x000000b61f217220 */ /* 0x000fe20000410000 */
[----:B---3--:R-:W-:Y:S01]  /*7360*/  @!P0 FADD.FTZ R6, R6, R199 ;  /* 0x000000c706068221 */ /* 0x008fe20000010000 */
[----:B------:R-:W1:Y:S01]  /*7370*/  SHFL.DOWN PT, R171, R4, 0x4, 0x1f ;  /* 0x08801f0004ab7f89 */ /* 0x000e6200000e0000 */
[-C--:B------:R-:W-:Y:S01]  /*7380*/  FFMA.FTZ R72, R79, R35.reuse, R72 ;  /* 0x000000234f487223 */ /* 0x080fe20000010048 */
[----:B------:R-:W-:Y:S01]  /*7390*/  FFMA.FTZ R34, R88, R35, R169 ;  /* 0x0000002358227223 */ /* 0x000fe200000100a9 */
[----:B-----5:R-:W-:Y:S01]  /*73a0*/  @!P0 FADD.FTZ R7, R7, R196 ;  /* 0x000000c407078221 */ /* 0x020fe20000010000 */
[----:B------:R-:W3:Y:S01]  /*73b0*/  SHFL.DOWN PT, R173, R6, 0x4, 0x1f ;  /* 0x08801f0006ad7f89 */ /* 0x000ee200000e0000 */
[----:B------:R-:W-:Y:S01]  /*73c0*/  ISETP.GT.AND P0, PT, R112, 0x1b, PT ;  /* 0x0000001b7000780c */ /* 0x000fe20003f04270 */
[----:B------:R-:W-:Y:S01]  /*73d0*/  FMUL.FTZ R193, R193, R2 ;  /* 0x00000002c1c17220 */ /* 0x000fe20000410000 */
[-C--:B------:R-:W-:Y:S01]  /*73e0*/  FFMA.FTZ R2, R30, R206.reuse, -R33 ;  /* 0x000000ce1e027223 */ /* 0x080fe20000010821 */
[----:B------:R-:W5:Y:S01]  /*73f0*/  SHFL.DOWN PT, R162, R7, 0x4, 0x1f ;  /* 0x08801f0007a27f89 */ /* 0x000f6200000e0000 */
[-C--:B------:R-:W-:Y:S01]  /*7400*/  FMUL.FTZ R35, R31, R206.reuse ;  /* 0x000000ce1f237220 */ /* 0x080fe20000410000 */
[----:B------:R-:W-:Y:S01]  /*7410*/  FMUL.FTZ R33, R164, R206 ;  /* 0x000000cea4217220 */ /* 0x000fe20000410000 */
[----:B------:R-:W-:Y:S01]  /*7420*/  FMUL.FTZ R195, R195, R2 ;  /* 0x00000002c3c37220 */ /* 0x000fe20000410000 */
[----:B------:R-:W-:Y:S01]  /*7430*/  FFMA.FTZ R190, R190, R225, R193 ;  /* 0x000000e1bebe7223 */ /* 0x000fe200000100c1 */
[-C--:B------:R-:W-:Y:S01]  /*7440*/  FFMA.FTZ R35, R30, R182.reuse, R35 ;  /* 0x000000b61e237223 */ /* 0x080fe20000010023 */
[----:B------:R-:W-:Y:S01]  /*7450*/  FFMA.FTZ R33, R166, R182, R33 ;  /* 0x000000b6a6217223 */ /* 0x000fe20000010021 */
[-C--:B------:R-:W-:Y:S01]  /*7460*/  FFMA.FTZ R73, R82, R32.reuse, R73 ;  /* 0x0000002052497223 */ /* 0x080fe20000010049 */
[----:B------:R-:W-:Y:S01]  /*7470*/  FFMA.FTZ R169, R89, R32, R190 ;  /* 0x0000002059a97223 */ /* 0x000fe200000100be */
[----:B------:R-:W-:Y:S01]  /*7480*/  FFMA.FTZ R35, R192, R35, R195 ;  /* 0x00000023c0237223 */ /* 0x000fe200000100c3 */
[-C--:B------:R-:W-:Y:S01]  /*7490*/  FFMA.FTZ R74, R81, R33.reuse, R74 ;  /* 0x00000021514a7223 */ /* 0x080fe2000001004a */
[----:B------:R-:W-:Y:S01]  /*74a0*/  FADD.FTZ R101, R34, R101 ;  /* 0x0000006522657221 */ /* 0x000fe20000010000 */
[----:B0-----:R-:W-:Y:S01]  /*74b0*/  @!P0 FADD.FTZ R5, R5, R160 ;  /* 0x000000a005058221 */ /* 0x001fe20000010000 */
[----:B------:R-:W-:Y:S01]  /*74c0*/  FFMA.FTZ R32, R90, R33, R35 ;  /* 0x000000215a207223 */ /* 0x000fe20000010023 */
[-C--:B------:R-:W-:Y:S01]  /*74d0*/  FMUL.FTZ R33, R31, R184.reuse ;  /* 0x000000b81f217220 */ /* 0x080fe20000410000 */
[-C--:B------:R-:W-:Y:S01]  /*74e0*/  FMUL.FTZ R2, R177, R203.reuse ;  /* 0x000000cbb1027220 */ /* 0x080fe20000410000 */
[----:B-1----:R-:W-:Y:S01]  /*74f0*/  @!P0 FADD.FTZ R4, R4, R171 ;  /* 0x000000ab04048221 */ /* 0x002fe20000010000 */
[----:B------:R-:W0:Y:S01]  /*7500*/  SHFL.DOWN PT, R34, R5, 0x8, 0x1f ;  /* 0x09001f0005227f89 */ /* 0x000e2200000e0000 */
[-C--:B------:R-:W-:Y:S01]  /*7510*/  FFMA.FTZ R33, R30, R203.reuse, -R33 ;  /* 0x000000cb1e217223 */ /* 0x080fe20000010821 */
[----:B------:R-:W-:Y:S01]  /*7520*/  FMUL.FTZ R203, R31, R203 ;  /* 0x000000cb1fcb7220 */ /* 0x000fe20000410000 */
[----:B---3--:R-:W-:Y:S01]  /*7530*/  @!P0 FADD.FTZ R6, R6, R173 ;  /* 0x000000ad06068221 */ /* 0x008fe20000010000 */
[-C--:B------:R-:W-:Y:S01]  /*7540*/  FFMA.FTZ R2, R179, R184.reuse, R2 ;  /* 0x000000b8b3027223 */ /* 0x080fe20000010002 */
[----:B------:R-:W1:Y:S01]  /*7550*/  SHFL.DOWN PT, R173, R4, 0x8, 0x1f ;  /* 0x09001f0004ad7f89 */ /* 0x000e6200000e0000 */
[----:B------:R-:W-:Y:S01]  /*7560*/  FFMA.FTZ R184, R30, R184, R203 ;  /* 0x000000b81eb87223 */ /* 0x000fe200000100cb */
[----:B-----5:R-:W-:Y:S01]  /*7570*/  @!P0 FADD.FTZ R7, R7, R162 ;  /* 0x000000a207078221 */ /* 0x020fe20000010000 */
[----:B------:R-:W-:Y:S01]  /*7580*/  FMUL.FTZ R194, R194, R33 ;  /* 0x00000021c2c27220 */ /* 0x000fe20000410000 */
[----:B------:R-:W3:Y:S01]  /*7590*/  SHFL.DOWN PT, R175, R6, 0x8, 0x1f ;  /* 0x09001f0006af7f89 */ /* 0x000ee200000e0000 */
[-C--:B------:R-:W-:Y:S01]  /*75a0*/  FMUL.FTZ R35, R31, R185.reuse ;  /* 0x000000b91f237220 */ /* 0x080fe20000410000 */
[----:B------:R-:W-:Y:S01]  /*75b0*/  FADD.FTZ R100, R169, R100 ;  /* 0x00000064a9647221 */ /* 0x000fe20000010000 */
[----:B------:R-:W-:Y:S01]  /*75c0*/  ISETP.GT.AND P0, PT, R112, 0x17, PT ;  /* 0x000000177000780c */ /* 0x000fe20003f04270 */
[----:B------:R-:W5:Y:S01]  /*75d0*/  SHFL.DOWN PT, R160, R7, 0x8, 0x1f ;  /* 0x09001f0007a07f89 */ /* 0x000f6200000e0000 */
[----:B------:R-:W-:Y:S01]  /*75e0*/  FFMA.FTZ R184, R201, R184, R194 ;  /* 0x000000b8c9b87223 */ /* 0x000fe200000100c2 */
[-C--:B------:R-:W-:Y:S01]  /*75f0*/  FFMA.FTZ R169, R30, R204.reuse, -R35 ;  /* 0x000000cc1ea97223 */ /* 0x080fe20000010823 */
[-C--:B------:R-:W-:Y:S01]  /*7600*/  FMUL.FTZ R35, R31, R204.reuse ;  /* 0x000000cc1f237220 */ /* 0x080fe20000410000 */
[----:B------:R-:W-:Y:S01]  /*7610*/  FMUL.FTZ R33, R168, R204 ;  /* 0x000000cca8217220 */ /* 0x000fe20000410000 */
[-C--:B------:R-:W-:Y:S01]  /*7620*/  FFMA.FTZ R75, R84, R2.reuse, R75 ;  /* 0x00000002544b7223 */ /* 0x080fe2000001004b */
[----:B------:R-:W-:Y:S01]  /*7630*/  FFMA.FTZ R171, R91, R2, R184 ;  /* 0x000000025bab7223 */ /* 0x000fe200000100b8 */
[----:B------:R-:W-:Y:S01]  /*7640*/  FFMA.FTZ R2, R30, R185, R35 ;  /* 0x000000b91e027223 */ /* 0x000fe20000010023 */
[----:B------:R-:W-:Y:S01]  /*7650*/  FMUL.FTZ R224, R224, R169 ;  /* 0x000000a9e0e07220 */ /* 0x000fe20000410000 */
[----:B------:R-:W-:Y:S01]  /*7660*/  FFMA.FTZ R185, R170, R185, R33 ;  /* 0x000000b9aab97223 */ /* 0x000fe20000010021 */
[----:B------:R-:W-:Y:S01]  /*7670*/  FMUL.FTZ R33, R31, R191 ;  /* 0x000000bf1f217220 */ /* 0x000fe20000410000 */
[----:B------:R-:W-:Y:S01]  /*7680*/  FADD.FTZ R99, R32, R99 ;  /* 0x0000006320637221 */ /* 0x000fe20000010000 */
[----:B------:R-:W-:Y:S01]  /*7690*/  FFMA.FTZ R227, R227, R2, R224 ;  /* 0x00000002e3e37223 */ /* 0x000fe200000100e0 */
[----:B0-----:R-:W-:Y:S01]  /*76a0*/  @!P0 FADD.FTZ R5, R5, R34 ;  /* 0x0000002205058221 */ /* 0x001fe20000010000 */
[----:B------:R-:W-:Y:S01]  /*76b0*/  FFMA.FTZ R2, R30, R205, -R33 ;  /* 0x000000cd1e027223 */ /* 0x000fe20000010821 */
[----:B------:R-:W-:Y:S01]  /*76c0*/  FADD.FTZ R98, R171, R98 ;  /* 0x00000062ab627221 */ /* 0x000fe20000010000 */
[----:B-1----:R-:W-:-:S02]  /*76d0*/  @!P0 FADD.FTZ R4, R4, R173 ;  /* 0x000000ad04048221 */ /* 0x002fc40000010000 */
[----:B------:R-:W-:Y:S01]  /*76e0*/  FMUL.FTZ R35, R3, R2 ;  /* 0x0000000203237220 */ /* 0x000fe20000410000 */
[----:B---3--:R-:W-:Y:S02]  /*76f0*/  @!P0 FADD.FTZ R6, R6, R175 ;  /* 0x000000af06068221 */ /* 0x008fe40000010000 */
[----:B------:R0:W1:Y:S01]  /*7700*/  SHFL.DOWN PT, R3, R4, 0x10, 0x1f ;  /* 0x0a001f0004037f89 */ /* 0x00006200000e0000 */
[----:B-----5:R-:W-:-:S03]  /*7710*/  @!P0 FADD.FTZ R7, R7, R160 ;  /* 0x000000a007078221 */ /* 0x020fc60000010000 */
        /* <DEDUP_REMOVED lines=10> */
.L_x_15881:
[----:B------:R-:W-:Y:S05]  /*77c0*/  BSYNC.RECONVERGENT B0 ;  /* 0x0000000000007941 */ /* 0x000fea0003800200 */
.L_x_15880:
[C---:B-1----:R-:W-:Y:S01]  /*77d0*/  FMUL.FTZ R3, R31.reuse, R187 ;  /* 0x000000bb1f037220 */ /* 0x042fe20000410000 */
[CC--:B------:R-:W-:Y:S01]  /*77e0*/  FMUL.FTZ R160, R31.reuse, R205.reuse ;  /* 0x000000cd1fa07220 */ /* 0x0c0fe20000410000 */
[-C--:B---3--:R-:W-:Y:S01]  /*77f0*/  FMUL.FTZ R2, R31, R176.reuse ;  /* 0x000000b01f027220 */ /* 0x088fe20000410000 */
[----:B------:R-:W-:Y:S01]  /*7800*/  FMUL.FTZ R34, R181, R205 ;  /* 0x000000cdb5227220 */ /* 0x000fe20000410000 */
[-C--:B0-----:R-:W-:Y:S01]  /*7810*/  FFMA.FTZ R32, R30, R176.reuse, -R3 ;  /* 0x000000b01e207223 */ /* 0x081fe20000010803 */
[----:B------:R-:W-:Y:S01]  /*7820*/  FMUL.FTZ R3, R172, R176 ;  /* 0x000000b0ac037220 */ /* 0x000fe20000410000 */
[C---:B------:R-:W-:Y:S01]  /*7830*/  FFMA.FTZ R33, R30.reuse, R191, R160 ;  /* 0x000000bf1e217223 */ /* 0x040fe200000100a0 */
[----:B------:R-:W-:Y:S01]  /*7840*/  FFMA.FTZ R31, R30, R187, R2 ;  /* 0x000000bb1e1f7223 */ /* 0x000fe20000010002 */
        /* <DEDUP_REMOVED lines=27> */
.L_x_15883:
[----:B------:R-:W-:Y:S05]  /*7a00*/  BSYNC.RECONVERGENT B0 ;  /* 0x0000000000007941 */ /* 0x000fea0003800200 */
.L_x_15882:
[----:B------:R-:W-:-:S04]  /*7a10*/  UIADD3 UR4, UPT, UPT, UR4, 0x1, URZ ;  /* 0x0000000104047890 */ /* 0x000fc8000fffe0ff */
[----:B------:R-:W-:-:S09]  /*7a20*/  UISETP.GE.AND UP0, UPT, UR4, UR9, UPT ;  /* 0x000000090400728c */ /* 0x000fd2000bf06270 */
[----:B------:R-:W-:Y:S05]  /*7a30*/  BRA.U !UP0, `(.L_x_15884) ;  /* 0xffffffb908b87547 */ /* 0x000fea000b83ffff */
.L_x_15834:
[----:B------:R-:W-:Y:S01]  /*7a40*/  BAR.SYNC.DEFER_BLOCKING 0x0 ;  /* 0x0000000000007b1d */ /* 0x000fe20000010000 */
[----:B------:R-:W-:Y:S02]  /*7a50*/  F2FP.BF16.F32.PACK_AB R77, R77, R78 ;  /* 0x0000004e4d4d723e */ /* 0x000fe400000010ff */
[----:B------:R-:W-:Y:S02]  /*7a60*/  F2FP.BF16.F32.PACK_AB R75, R75, R76 ;  /* 0x0000004c4b4b723e */ /* 0x000fe400000010ff */
[----:B------:R-:W-:-:S03]  /*7a70*/  F2FP.BF16.F32.PACK_AB R73, R73, R74 ;  /* 0x0000004a4949723e */ /* 0x000fc600000010ff */
[----:B------:R-:W1:Y:S01]  /*7a80*/  LDC.64 R32, c[0x0][0x4f8] ;  /* 0x00013e00ff207b82 */ /* 0x000e620000000a00 */
[----:B------:R-:W-:Y:S01]  /*7a90*/  F2FP.BF16.F32.PACK_AB R71, R71, R72 ;  /* 0x000000484747723e */ /* 0x000fe200000010ff */
[----:B------:R-:W3:Y:S01]  /*7aa0*/  LDCU.64 UR8, c[0x0][0x500] ;  /* 0x0000a000ff0877ac */ /* 0x000ee20008000a00 */
[----:B------:R-:W-:Y:S02]  /*7ab0*/  PRMT R0, R77, 0x7632, R0 ;  /* 0x000076324d007816 */ /* 0x000fe40000000000 */
[----:B------:R-:W-:Y:S01]  /*7ac0*/  PRMT R2, R75, 0x7632, R2 ;  /* 0x000076324b027816 */ /* 0x000fe20000000002 */
[----:B------:R-:W5:Y:S01]  /*7ad0*/  LDCU.64 UR10, c[0x0][0x550] ;  /* 0x0000aa00ff0a77ac */ /* 0x000f620008000a00 */
[----:B------:R-:W-:Y:S02]  /*7ae0*/  PRMT R3, R73, 0x7632, R3 ;  /* 0x0000763249037816 */ /* 0x000fe40000000003 */
[----:B0-----:R-:W-:Y:S02]  /*7af0*/  PRMT R4, R71, 0x7632, R4 ;  /* 0x0000763247047816 */ /* 0x001fe40000000004 */
[----:B------:R-:W-:Y:S01]  /*7b00*/  MOV R17, RZ ;  /* 0x000000ff00117202 */ /* 0x000fe20000000f00 */
[----:B------:R-:W-:Y:S04]  /*7b10*/  STS.U16 [R103], R77 ;  /* 0x0000004d67007388 */ /* 0x000fe80000000400 */
        /* <DEDUP_REMOVED lines=9> */
[----:B-1----:R-:W-:Y:S01]  /*7bb0*/  IMAD.WIDE.U32 R2, R32, UR18, R16 ;  /* 0x0000001220027c25 */ /* 0x002fe2000f8e0010 */
[----:B0-----:R-:W-:Y:S02]  /*7bc0*/  F2FP.BF16.F32.PACK_AB R4, R98, R97 ;  /* 0x000000616204723e */ /* 0x001fe400000010ff */
[----:B------:R-:W-:Y:S01]  /*7bd0*/  LDS.U16 R7, [R110+0x40] ;  /* 0x000040006e077984 */ /* 0x000fe20000000400 */
[----:B------:R-:W-:Y:S01]  /*7be0*/  IMAD R3, R33, UR18, R3 ;  /* 0x0000001221037c24 */ /* 0x000fe2000f8e0203 */
[----:B------:R-:W-:Y:S02]  /*7bf0*/  PRMT R18, R4, 0x7632, R18 ;  /* 0x0000763204127816 */ /* 0x000fe40000000012 */
[----:B------:R-:W-:Y:S01]  /*7c00*/  LDS.U16 R19, [R109+0x80] ;  /* 0x000080006d137984 */ /* 0x000fe20000000400 */
[----:B---3--:R-:W-:-:S03]  /*7c10*/  IMAD.WIDE.U32 R2, R167, UR8, R2 ;  /* 0x00000008a7027c25 */ /* 0x008fc6000f8e0002 */
[----:B------:R-:W-:Y:S01]  /*7c20*/  LDS.U16 R21, [R108+0xc0] ;  /* 0x0000c0006c157984 */ /* 0x000fe20000000400 */
[----:B------:R-:W-:Y:S01]  /*7c30*/  IMAD R0, R167, UR9, R3 ;  /* 0x00000009a7007c24 */ /* 0x000fe2000f8e0203 */
[----:B------:R-:W-:Y:S01]  /*7c40*/  IADD3 R3, P0, PT, R132, R2, RZ ;  /* 0x0000000284037210 */ /* 0x000fe20007f1e0ff */
[----:B------:R-:W0:Y:S01]  /*7c50*/  LDCU.64 UR8, c[0x0][0x560] ;  /* 0x0000ac00ff0877ac */ /* 0x000e220008000a00 */
[----:B------:R-:W-:Y:S02]  /*7c60*/  LDS.U16 R23, [R107+0x100] ;  /* 0x000100006b177984 */ /* 0x000fe40000000400 */
[----:B------:R-:W-:Y:S02]  /*7c70*/  IADD3.X R0, PT, PT, RZ, R0, RZ, P0, !PT ;  /* 0x00000000ff007210 */ /* 0x000fe400007fe4ff */
[----:B------:R-:W-:Y:S01]  /*7c80*/  LDS.U16 R25, [R106+0x140] ;  /* 0x000140006a197984 */ /* 0x000fe20000000400 */
[----:B-----5:R-:W-:-:S03]  /*7c90*/  LEA R2, P0, R3, UR10, 0x1 ;  /* 0x0000000a03027c11 */ /* 0x020fc6000f8008ff */
[----:B------:R-:W-:Y:S01]  /*7ca0*/  LDS.U16 R27, [R105+0x180] ;  /* 0x00018000691b7984 */ /* 0x000fe20000000400 */
[----:B------:R-:W-:Y:S02]  /*7cb0*/  LEA.HI.X R3, R3, UR11, R0, 0x1, P0 ;  /* 0x0000000b03037c11 */ /* 0x000fe400080f0c00 */
[----:B------:R-:W-:Y:S01]  /*7cc0*/  F2FP.BF16.F32.PACK_AB R0, R96, R95 ;  /* 0x0000005f6000723e */ /* 0x000fe200000010ff */
[----:B------:R-:W-:Y:S01]  /*7cd0*/  LDS.U16 R29, [R104+0x1c0] ;  /* 0x0001c000681d7984 */ /* 0x000fe20000000400 */
[----:B------:R-:W-:Y:S02]  /*7ce0*/  FADD.FTZ R95, R95, R154 ;  /* 0x0000009a5f5f7221 */ /* 0x000fe40000010000 */
[----:B------:R-:W-:Y:S01]  /*7cf0*/  PRMT R6, R0, 0x7632, R6 ;  /* 0x0000763200067816 */ /* 0x000fe20000000006 */
[----:B------:R-:W-:Y:S01]  /*7d00*/  @!P4 STS [UR6+0x210], R113 ;  /* 0x00021071ff00c988 */ /* 0x000fe20008000806 */
[----:B------:R-:W-:Y:S01]  /*7d10*/  FADD.FTZ R96, R95, R96 ;  /* 0x000000605f607221 */ /* 0x000fe20000010000 */
[----:B------:R-:W-:Y:S03]  /*7d20*/  BAR.SYNC.DEFER_BLOCKING 0x0 ;  /* 0x0000000000007b1d */ /* 0x000fe60000010000 */
[----:B------:R-:W-:-:S04]  /*7d30*/  FADD.FTZ R97, R96, R97 ;  /* 0x0000006160617221 */ /* 0x000fc80000010000 */
[----:B------:R-:W-:Y:S01]  /*7d40*/  FADD.FTZ R98, R97, R98 ;  /* 0x0000006261627221 */ /* 0x000fe20000010000 */
[----:B------:R-:W1:Y:S02]  /*7d50*/  LDS R31, [UR6+0x210] ;  /* 0x00021006ff1f7984 */ /* 0x000e640008000800 */
[-C--:B-1----:R-:W-:Y:S02]  /*7d60*/  ISETP.GE.AND P5, PT, R132, R31.reuse, PT ;  /* 0x0000001f8400720c */ /* 0x082fe40003fa6270 */
[-C--:B------:R-:W-:Y:S02]  /*7d70*/  ISETP.GE.AND P0, PT, R130, R31.reuse, PT ;  /* 0x0000001f8200720c */ /* 0x080fe40003f06270 */
[-C--:B------:R-:W-:Y:S02]  /*7d80*/  ISETP.GE.AND P1, PT, R128, R31.reuse, PT ;  /* 0x0000001f8000720c */ /* 0x080fe40003f26270 */
[-C--:B------:R-:W-:Y:S02]  /*7d90*/  ISETP.GE.AND P2, PT, R126, R31.reuse, PT ;  /* 0x0000001f7e00720c */ /* 0x080fe40003f46270 */
[----:B------:R-:W-:-:S02]  /*7da0*/  ISETP.GE.AND P3, PT, R124, R31, PT ;  /* 0x0000001f7c00720c */ /* 0x000fc40003f66270 */
[----:B------:R-:W-:-:S03]  /*7db0*/  ISETP.GE.AND P6, PT, R122, R31, PT ;  /* 0x0000001f7a00720c */ /* 0x000fc60003fc6270 */
[----:B------:R1:W-:Y:S01]  /*7dc0*/  @!P5 STG.E.U16 desc[UR16][R2.64], R5 ;  /* 0x000000050200d986 */ /* 0x0003e2000c101510 */
[----:B------:R-:W-:-:S03]  /*7dd0*/  ISETP.GE.AND P5, PT, R120, R31, PT ;  /* 0x0000001f7800720c */ /* 0x000fc60003fa6270 */
[----:B------:R-:W-:Y:S01]  /*7de0*/  @!P0 STG.E.U16 desc[UR16][R2.64+0x40], R7 ;  /* 0x0000400702008986 */ /* 0x000fe2000c101510 */
[----:B------:R-:W-:-:S03]  /*7df0*/  ISETP.GE.AND P0, PT, R118, R31, PT ;  /* 0x0000001f7600720c */ /* 0x000fc60003f06270 */
[----:B------:R-:W-:Y:S04]  /*7e00*/  @!P1 STG.E.U16 desc[UR16][R2.64+0x80], R19 ;  /* 0x0000801302009986 */ /* 0x000fe8000c101510 */
[----:B------:R-:W-:Y:S01]  /*7e10*/  @!P2 STG.E.U16 desc[UR16][R2.64+0xc0], R21 ;  /* 0x0000c0150200a986 */ /* 0x000fe2000c101510 */
[----:B-1----:R-:W-:Y:S02]  /*7e20*/  PRMT R5, R0, 0x7610, R5 ;  /* 0x0000761000057816 */ /* 0x002fe40000000005 */
[----:B------:R-:W-:Y:S01]  /*7e30*/  F2FP.BF16.F32.PACK_AB R0, R100, R99 ;  /* 0x000000636400723e */ /* 0x000fe200000010ff */
[----:B------:R-:W-:Y:S01]  /*7e40*/  @!P3 STG.E.U16 desc[UR16][R2.64+0x100], R23 ;  /* 0x000100170200b986 */ /* 0x000fe2000c101510 */
[----:B------:R-:W-:Y:S02]  /*7e50*/  FADD.FTZ R99, R98, R99 ;  /* 0x0000006362637221 */ /* 0x000fe40000010000 */
[----:B------:R-:W-:Y:S01]  /*7e60*/  PRMT R20, R0, 0x7632, R20 ;  /* 0x0000763200147816 */ /* 0x000fe20000000014 */
[----:B------:R1:W-:Y:S01]  /*7e70*/  @!P6 STG.E.U16 desc[UR16][R2.64+0x140], R25 ;  /* 0x000140190200e986 */ /* 0x0003e2000c101510 */
[----:B------:R-:W-:-:S03]  /*7e80*/  FADD.FTZ R100, R99, R100 ;  /* 0x0000006463647221 */ /* 0x000fc60000010000 */
[----:B------:R-:W-:Y:S04]  /*7e90*/  @!P5 STG.E.U16 desc[UR16][R2.64+0x180], R27 ;  /* 0x0001801b0200d986 */ /* 0x000fe8000c101510 */
[----:B------:R3:W-:Y:S01]  /*7ea0*/  @!P0 STG.E.U16 desc[UR16][R2.64+0x1c0], R29 ;  /* 0x0001c01d02008986 */ /* 0x0007e2000c101510 */
[----:B------:R-:W-:Y:S08]  /*7eb0*/  BAR.SYNC.DEFER_BLOCKING 0x0 ;  /* 0x0000000000007b1d */ /* 0x000ff00000010000 */
[----:B-1----:R-:W1:Y:S01]  /*7ec0*/  LDC.64 R24, c[0x0][0x518] ;  /* 0x00014600ff187b82 */ /* 0x002e620000000a00 */
[----:B---3--:R-:W-:Y:S01]  /*7ed0*/  F2FP.BF16.F32.PACK_AB R3, R102, R101 ;  /* 0x000000656603723e */ /* 0x008fe200000010ff */
        /* <DEDUP_REMOVED lines=59> */
.L_x_15832:
[----:B0-----:R-:W0:Y:S01]  /*8290*/  LDC.64 R6, c[0x0][0x548] ;  /* 0x00015200ff067b82 */ /* 0x001e220000000a00 */
[----:B------:R-:W1:Y:S01]  /*82a0*/  S2R R15, SR_TID.X ;  /* 0x00000000000f7919 */ /* 0x000e620000002100 */
[----:B------:R-:W1:Y:S06]  /*82b0*/  LDCU UR7, c[0x0][0x38c] ;  /* 0x00007180ff0777ac */ /* 0x000e6c0008000800 */
[----:B------:R-:W3:Y:S01]  /*82c0*/  LDC.64 R8, c[0x0][0x568] ;  /* 0x00015a00ff087b82 */ /* 0x000ee20000000a00 */
[----:B0-----:R-:W-:-:S04]  /*82d0*/  ISETP.NE.U32.AND P1, PT, R6, RZ, PT ;  /* 0x000000ff0600720c */ /* 0x001fc80003f25070 */
[----:B------:R-:W-:Y:S02]  /*82e0*/  ISETP.NE.AND.EX P1, PT, R7, RZ, PT, P1 ;  /* 0x000000ff0700720c */ /* 0x000fe40003f25310 */
[----:B---3--:R-:W-:Y:S02]  /*82f0*/  ISETP.NE.U32.AND P0, PT, R8, RZ, PT ;  /* 0x000000ff0800720c */ /* 0x008fe40003f05070 */
[----:B-1----:R-:W-:Y:S02]  /*8300*/  ISETP.GE.AND P2, PT, R15, UR7, PT ;  /* 0x000000070f007c0c */ /* 0x002fe4000bf46270 */
        /* <DEDUP_REMOVED lines=26> */
.L_x_15887:
[----:B------:R-:W-:Y:S05]  /*84b0*/  BSYNC.RECONVERGENT B0 ;  /* 0x0000000000007941 */ /* 0x000fea0003800200 */
.L_x_15886:
[----:B------:R-:W-:Y:S05]  /*84c0*/  @!P0 BRA `(.L_x_15888) ;  /* 0x0000000000688947 */ /* 0x000fea0003800000 */
[----:B------:R-:W-:Y:S06]  /*84d0*/  BAR.SYNC.DEFER_BLOCKING 0x0 ;  /* 0x0000000000007b1d */ /* 0x000fec0000010000 */
[----:B------:R-:W-:Y:S01]  /*84e0*/  BSSY.RECONVERGENT B0, `(.L_x_15888) ;  /* 0x0000018000007945 */ /* 0x000fe20003800200 */
[----:B-1----:R-:W1:Y:S01]  /*84f0*/  SHFL.DOWN P0, R3, R154, 0x1, 0x1f ;  /* 0x08201f009a037f89 */ /* 0x002e620000000000 */
        /* <DEDUP_REMOVED lines=22> */
.L_x_15889:
[----:B------:R-:W-:Y:S05]  /*8660*/  BSYNC.RECONVERGENT B0 ;  /* 0x0000000000007941 */ /* 0x000fea0003800200 */
.L_x_15888:
        /* <DEDUP_REMOVED lines=13> */
.L_x_15891:
[----:B------:R-:W-:Y:S02]  /*8740*/  LEA R0, R15, UR4, 0x3 ;  /* 0x000000040f007c11 */ /* 0x000fe4000f8e18ff */
[----:B-1----:R-:W-:Y:S02]  /*8750*/  SHF.R.S32.HI R4, RZ, 0x1f, R15 ;  /* 0x0000001fff047819 */ /* 0x002fe4000001140f */
[----:B------:R-:W-:Y:S01]  /*8760*/  MOV R2, R6 ;  /* 0x0000000600027202 */ /* 0x000fe20000000f00 */
[----:B------:R-:W1:Y:S01]  /*8770*/  LDS.64 R16, [R0+0x31b0] ;  /* 0x0031b00000107984 */ /* 0x000e620000000a00 */
[----:B------:R-:W-:Y:S01]  /*8780*/  MOV R3, R167 ;  /* 0x000000a700037202 */ /* 0x000fe20000000f00 */
[C---:B------:R-:W-:Y:S01]  /*8790*/  IMAD R14, R4.reuse, UR10, RZ ;  /* 0x0000000a040e7c24 */ /* 0x040fe2000f8e02ff */
[----:B------:R-:W-:Y:S01]  /*87a0*/  MOV R160, R12 ;  /* 0x0000000c00a07202 */ /* 0x000fe20000000f00 */
        /* <DEDUP_REMOVED lines=20> */
.L_x_15890:
[----:B------:R-:W-:Y:S05]  /*88f0*/  EXIT ;  /* 0x000000000000794d */ /* 0x000fea0003800000 */
.L_x_15892:
        /* <DEDUP_REMOVED lines=16> */
.L_x_18769:


//--------------------- .text._Z25selective_scan_bwd_kernelI32Selective_Scan_bwd_kernel_traitsILi32ELi8ELb0ELb1ELb0ELb1ELb0EN3c108BFloat16ENS1_7complexIfEEEEv12SSMParamsBwd --------------------------
	.section	.text._Z25selective_scan_bwd_kernelI32Selective_Scan_bwd_kernel_traitsILi32ELi8ELb0ELb1ELb0ELb1ELb0EN3c108BFloat16ENS1_7complexIfEEEEv12SSMParamsBwd,"ax",@progbits
	.align	128
        .global         _Z25selective_scan_bwd_kernelI32Selective_Scan_bwd_kernel_traitsILi32ELi8ELb0ELb1ELb0ELb1ELb0EN3c108BFloat16ENS1_7complexIfEEEEv12SSMParamsBwd
        .type           _Z25selective_scan_bwd_kernelI32Selective_Scan_bwd_kernel_traitsILi32ELi8ELb0ELb1ELb0ELb1ELb0EN3c108BFloat16ENS1_7complexIfEEEEv12SSMParamsBwd,@function
        .size           _Z25selective_scan_bwd_kernelI32Selective_Scan_bwd_kernel_traitsILi32ELi8ELb0ELb1ELb0ELb1ELb0EN3c108BFloat16ENS1_7complexIfEEEEv12SSMParamsBwd,(.L_x_18770 - _Z25selective_scan_bwd_kernelI32Selective_Scan_bwd_kernel_traitsILi32ELi8ELb0ELb1ELb0ELb1ELb0EN3c108BFloat16ENS1_7complexIfEEEEv12SSMParamsBwd)
        .other          _Z25selective_scan_bwd_kernelI32Selective_Scan_bwd_kernel_traitsILi32ELi8ELb0ELb1ELb0ELb1ELb0EN3c108BFloat16ENS1_7complexIfEEEEv12SSMParamsBwd,@"STO_CUDA_ENTRY STV_DEFAULT"
_Z25selective_scan_bwd_kernelI32Selective_Scan_bwd_kernel_traitsILi32ELi8ELb0ELb1ELb0ELb1ELb0EN3c108BFloat16ENS1_7complexIfEEEEv12SSMParamsBwd:
.text._Z25selective_scan_bwd_kernelI32Selective_Scan_bwd_kernel_traitsILi32ELi8ELb0ELb1ELb0ELb1ELb0EN3c108BFloat16ENS1_7complexIfEEEEv12SSMParamsBwd:
        /* <DEDUP_REMOVED lines=75> */
[----:B------:R-:W0:Y:S01]  /*04b0*/  LDCU.64 UR6, c[0x0][0x498] ;  /* 0x00009300ff0677ac */ /* 0x000e220008000a00 */
[C---:B------:R-:W-:Y:S01]  /*04c0*/  IMAD.WIDE.U32 R4, R171.reuse, UR14, R4 ;  /* 0x0000000eab047c25 */ /* 0x040fe2000f8e0004 */
[----:B------:R-:W-:Y:S02]  /*04d0*/  MOV R8, R6 ;  /* 0x0000000600087202 */ /* 0x000fe40000000f00 */
[----:B--2---:R-:W-:Y:S01]  /*04e0*/  SHF.R.U32.HI R0, RZ, 0x1, R17 ;  /* 0x00000001ff007819 */ /* 0x004fe20000011611 */
[----:B------:R-:W-:Y:S01]  /*04f0*/  IMAD R19, R171, UR11, R3 ;  /* 0x0000000bab137c24 */ /* 0x000fe2000f8e0203 */
[----:B------:R-:W-:Y:S01]  /*0500*/  SHF.R.U64 R3, R16, 0x1, R17 ;  /* 0x0000000110037819 */ /* 0x000fe20000001211 */
[----:B-1----:R-:W-:-:S04]  /*0510*/  IMAD.WIDE.U32 R6, R14, UR18, RZ ;  /* 0x000000120e067c25 */ /* 0x002fc8000f8e00ff */
[----:B------:R-:W-:Y:S02]  /*0520*/  IMAD R17, R171, UR15, R5 ;  /* 0x0000000fab117c24 */ /* 0x000fe4000f8e0205 */
[----:B------:R-:W-:Y:S01]  /*0530*/  IMAD R7, R15, UR18, R7 ;  /* 0x000000120f077c24 */ /* 0x000fe2000f8e0207 */
[----:B------:R-:W1:Y:S01]  /*0540*/  @P0 LDC R5, c[0x0][0x38c] ;  /* 0x0000e300ff050b82 */ /* 0x000e620000000800 */
[----:B------:R-:W-:Y:S02]  /*0550*/  IMAD R167, R0, UR18, RZ ;  /* 0x0000001200a77c24 */ /* 0x000fe4000f8e02ff */
[----:B------:R-:W-:-:S04]  /*0560*/  IMAD.WIDE.U32 R8, R3, UR18, R8 ;  /* 0x0000001203087c25 */ /* 0x000fc8000f8e0008 */
[-C--:B------:R-:W-:Y:S02]  /*0570*/  IMAD R0, R11, R22.reuse, RZ ;  /* 0x000000160b007224 */ /* 0x080fe400078e02ff */
[----:B------:R-:W-:Y:S01]  /*0580*/  IMAD.WIDE.U32 R10, R13, R22, R6 ;  /* 0x000000160d0a7225 */ /* 0x000fe200078e0006 */
[----:B------:R-:W-:Y:S01]  /*0590*/  IADD3 R167, PT, PT, R9, R167, RZ ;  /* 0x000000a709a77210 */ /* 0x000fe20007ffe0ff */
[----:B------:R-:W2:Y:S01]  /*05a0*/  @P0 LDC.64 R6, c[0x0][0x480] ;  /* 0x00012000ff060b82 */ /* 0x000ea20000000a00 */
[----:B------:R-:W-:Y:S01]  /*05b0*/  LEA R169, P1, R8, R24, 0x3 ;  /* 0x0000001808a97211 */ /* 0x000fe200078218ff */
[----:B------:R-:W-:-:S06]  /*05c0*/  IMAD R13, R13, R23, R0 ;  /* 0x000000170d0d7224 */ /* 0x000fcc00078e0200 */
[----:B------:R-:W2:Y:S01]  /*05d0*/  LDC.64 R22, c[0x0][0x460] ;  /* 0x00011800ff167b82 */ /* 0x000ea20000000a00 */
[----:B------:R-:W-:Y:S01]  /*05e0*/  LEA.HI.X R167, R8, R25, R167, 0x3, P1 ;  /* 0x0000001908a77211 */ /* 0x000fe200008f1ca7 */
[----:B0-----:R-:W-:Y:S01]  /*05f0*/  UIMAD.WIDE.U32 UR4, UR18, UR6, URZ ;  /* 0x00000006120472a5 */ /* 0x001fe2000f8e00ff */
[----:B------:R-:W-:-:S05]  /*0600*/  LEA R9, R27, 0xffffff00, 0x8 ;  /* 0xffffff001b097811 */ /* 0x000fca00078e40ff */
[----:B------:R-:W0:Y:S01]  /*0610*/  LDC.64 R24, c[0x0][0x468] ;  /* 0x00011a00ff187b82 */ /* 0x000e220000000a00 */
[----:B------:R-:W-:Y:S01]  /*0620*/  LEA R3, R27, 0xfffffe00, 0x9 ;  /* 0xfffffe001b037811 */ /* 0x000fe200078e48ff */
        /* <DEDUP_REMOVED lines=9> */
[----:B----4-:R-:W-:Y:S01]  /*06c0*/  IMAD.WIDE.U32 R2, R171, R20, UR4 ;  /* 0x00000004ab027e25 */ /* 0x010fe2000f8e0014 */
        /* <DEDUP_REMOVED lines=13> */
[----:B------:R-:W-:Y:S02]  /*07a0*/  LEA R150, P2, R2, R28, 0x1 ;  /* 0x0000001c02967211 */ /* 0x000fe400078408ff */
[----:B------:R-:W-:Y:S01]  /*07b0*/  LEA R151, P3, R10, R30, 0x1 ;  /* 0x0000001e0a977211 */ /* 0x000fe200078608ff */
[----:B------:R-:W-:Y:S01]  /*07c0*/  HFMA2 R163, -RZ, RZ, 0, 0 ;  /* 0x00000000ffa37431 */ /* 0x000fe200000001ff */
[----:B------:R-:W-:Y:S01]  /*07d0*/  LEA.HI.X R152, R4, R25, R152, 0x1, P0 ;  /* 0x0000001904987211 */ /* 0x000fe200000f0c98 */
[----:B------:R-:W-:Y:S01]  /*07e0*/  IMAD R165, R171, R165, R13 ;  /* 0x000000a5aba57224 */ /* 0x000fe200078e020d */
[----:B------:R-:W-:-:S02]  /*07f0*/  LEA.HI.X R148, R2, R29, R148, 0x1, P2 ;  /* 0x0000001d02947211 */ /* 0x000fc400010f0c94 */
        /* <DEDUP_REMOVED lines=85> */
.L_x_15961:
[----:B------:R-:W0:Y:S01]  /*0d50*/  LDC R63, c[0x0][0x388] ;  /* 0x0000e200ff3f7b82 */ /* 0x000e220000000800 */
        /* <DEDUP_REMOVED lines=41> */
[C---:B0-----:R-:W-:Y:S02]  /*0ff0*/  IADD3 R24, PT, PT, R115.reuse, 0x20, RZ ;  /* 0x0000002073187810 */ /* 0x041fe40007ffe0ff */
[C---:B------:R-:W-:Y:S02]  /*1000*/  IADD3 R26, PT, PT, R115.reuse, 0x40, RZ ;  /* 0x00000040731a7810 */ /* 0x040fe40007ffe0ff */
[-C--:B------:R-:W-:Y:S02]  /*1010*/  LEA.HI.SX32 R24, R24, R115.reuse, 0x1b ;  /* 0x0000007318187211 */ /* 0x080fe400078fdaff */
[----:B------:R-:W-:Y:S02]  /*1020*/  LEA.HI.SX32 R26, R26, R115, 0x1b ;  /* 0x000000731a1a7211 */ /* 0x000fe400078fdaff */
[----:B------:R-:W-:Y:S02]  /*1030*/  IADD3 R4, PT, PT, R115, 0x60, RZ ;  /* 0x0000006073047810 */ /* 0x000fe40007ffe0ff */
[----:B------:R-:W-:-:S02]  /*1040*/  LEA R113, R24, UR6, 0x1 ;  /* 0x0000000618717c11 */ /* 0x000fc4000f8e08ff */
[CC--:B------:R-:W-:Y:S02]  /*1050*/  LEA.HI.SX32 R114, R115.reuse, R115.reuse, 0x1b ;  /* 0x0000007373727211 */ /* 0x0c0fe400078fdaff */
[----:B------:R-:W-:Y:S02]  /*1060*/  LEA R112, R26, UR6, 0x1 ;  /* 0x000000061a707c11 */ /* 0x000fe4000f8e08ff */
[C---:B------:R-:W-:Y:S02]  /*1070*/  IADD3 R24, PT, PT, R115.reuse, 0x80, RZ ;  /* 0x0000008073187810 */ /* 0x040fe40007ffe0ff */
[----:B------:R-:W-:Y:S02]  /*1080*/  LEA.HI.SX32 R4, R4, R115, 0x1b ;  /* 0x0000007304047211 */ /* 0x000fe400078fdaff */
[C---:B------:R-:W-:Y:S02]  /*1090*/  IADD3 R26, PT, PT, R115.reuse, 0xa0, RZ ;  /* 0x000000a0731a7810 */ /* 0x040fe40007ffe0ff */
[----:B------:R-:W-:-:S02]  /*10a0*/  IADD3 R28, PT, PT, R115, 0xc0, RZ ;  /* 0x000000c0731c7810 */ /* 0x000fc40007ffe0ff */
[C---:B------:R-:W-:Y:S02]  /*10b0*/  IADD3 R30, PT, PT, R115.reuse, 0xe0, RZ ;  /* 0x000000e0731e7810 */ /* 0x040fe40007ffe0ff */
[----:B------:R-:W-:Y:S02]  /*10c0*/  LEA R114, R114, UR6, 0x1 ;  /* 0x0000000672727c11 */ /* 0x000fe4000f8e08ff */
[-C--:B------:R-:W-:Y:S02]  /*10d0*/  LEA.HI.SX32 R24, R24, R115.reuse, 0x1b ;  /* 0x0000007318187211 */ /* 0x080fe400078fdaff */
        /* <DEDUP_REMOVED lines=19> */
[----:B------:R2:W-:Y:S01]  /*1210*/  STS.U16 [R110+0x100], R23 ;  /* 0x000100176e007388 */ /* 0x0005e20000000400 */
[----:B0-----:R-:W-:-:S03]  /*1220*/  PRMT R21, RZ, 0x7610, R21 ;  /* 0x00007610ff157816 */ /* 0x001fc60000000015 */
[----:B------:R0:W-:Y:S01]  /*1230*/  STS.U16 [R109+0x140], R20 ;  /* 0x000140146d007388 */ /* 0x0001e20000000400 */
[----:B-1----:R-:W-:-:S03]  /*1240*/  PRMT R6, RZ, 0x7610, R6 ;  /* 0x00007610ff067816 */ /* 0x002fc60000000006 */
[----:B------:R-:W-:Y:S01]  /*1250*/  STS.U16 [R107+0x180], R22 ;  /* 0x000180166b007388 */ /* 0x000fe20000000400 */
[----:B--2---:R-:W-:-:S03]  /*1260*/  PRMT R23, RZ, 0x7610, R23 ;  /* 0x00007610ff177816 */ /* 0x004fc60000000017 */
[----:B------:R-:W-:Y:S01]  /*1270*/  STS.U16 [R108+0x1c0], R25 ;  /* 0x0001c0196c007388 */ /* 0x000fe20000000400 */
[----:B------:R-:W-:-:S03]  /*1280*/  NOP ;  /* 0x0000000000007918 */ /* 0x000fc60000000000 */
[----:B------:R-:W-:Y:S01]  /*1290*/  LDS.U16 R90, [R105] ;  /* 0x00000000695a7984 */ /* 0x000fe20000000400 */
[----:B0-----:R-:W-:-:S03]  /*12a0*/  PRMT R20, RZ, 0x7610, R20 ;  /* 0x00007610ff147816 */ /* 0x001fc60000000014 */
        /* <DEDUP_REMOVED lines=22> */
[----:B------:R-:W-:Y:S01]  /*1410*/  PRMT R29, RZ, 0x7610, R29 ;  /* 0x00007610ff1d7816 */ /* 0x000fe2000000001d */
[----:B--2---:R-:W-:Y:S04]  /*1420*/  STS.U16 [R114], R5 ;  /* 0x0000000572007388 */ /* 0x004fe80000000400 */
[----:B---3--:R0:W-:Y:S04]  /*1430*/  STS.U16 [R113+0x40], R0 ;  /* 0x0000400071007388 */ /* 0x0081e80000000400 */
[----:B------:R-:W-:Y:S04]  /*1440*/  STS.U16 [R112+0x80], R7 ;  /* 0x0000800770007388 */ /* 0x000fe80000000400 */
[----:B----4-:R-:W-:Y:S04]  /*1450*/  STS.U16 [R111+0xc0], R24 ;  /* 0x0000c0186f007388 */ /* 0x010fe80000000400 */
[----:B------:R-:W-:Y:S04]  /*1460*/  STS.U16 [R110+0x100], R21 ;  /* 0x000100156e007388 */ /* 0x000fe80000000400 */
[----:B------:R-:W-:Y:S04]  /*1470*/  STS.U16 [R109+0x140], R6 ;  /* 0x000140066d007388 */ /* 0x000fe80000000400 */
[----:B------:R-:W-:Y:S04]  /*1480*/  STS.U16 [R107+0x180], R20 ;  /* 0x000180146b007388 */ /* 0x000fe80000000400 */
[----:B------:R1:W-:Y:S01]  /*1490*/  STS.U16 [R108+0x1c0], R23 ;  /* 0x0001c0176c007388 */ /* 0x0003e20000000400 */
[----:B------:R-:W-:-:S03]  /*14a0*/  NOP ;  /* 0x0000000000007918 */ /* 0x000fc60000000000 */
[----:B------:R-:W2:Y:S04]  /*14b0*/  LDS.U16 R22, [R105] ;  /* 0x0000000069167984 */ /* 0x000ea80000000400 */
[----:B------:R-:W3:Y:S04]  /*14c0*/  LDS.U16 R25, [R105+0x2] ;  /* 0x0000020069197984 */ /* 0x000ee80000000400 */
[----:B------:R-:W-:Y:S04]  /*14d0*/  LDS.U16 R26, [R105+0x4] ;  /* 0x00000400691a7984 */ /* 0x000fe80000000400 */
[----:B------:R-:W4:Y:S04]  /*14e0*/  LDS.U16 R7, [R105+0x6] ;  /* 0x0000060069077984 */ /* 0x000f280000000400 */
[----:B------:R-:W4:Y:S04]  /*14f0*/  LDS.U16 R24, [R105+0x8] ;  /* 0x0000080069187984 */ /* 0x000f280000000400 */
[----:B------:R-:W4:Y:S04]  /*1500*/  LDS.U16 R21, [R105+0xa] ;  /* 0x00000a0069157984 */ /* 0x000f280000000400 */
[----:B------:R-:W4:Y:S04]  /*1510*/  LDS.U16 R6, [R105+0xc] ;  /* 0x00000c0069067984 */ /* 0x000f280000000400 */
[----:B------:R-:W4:Y:S01]  /*1520*/  LDS.U16 R20, [R105+0xe] ;  /* 0x00000e0069147984 */ /* 0x000f220000000400 */
[----:B------:R-:W-:Y:S01]  /*1530*/  BAR.SYNC.DEFER_BLOCKING 0x0 ;  /* 0x0000000000007b1d */ /* 0x000fe20000010000 */
[----:B0-----:R-:W-:-:S02]  /*1540*/  PRMT R0, RZ, 0x7610, R0 ;  /* 0x00007610ff007816 */ /* 0x001fc40000000000 */
[----:B------:R-:W-:Y:S02]  /*1550*/  PRMT R5, RZ, 0x7610, R5 ;  /* 0x00007610ff057816 */ /* 0x000fe40000000005 */
[----:B-1----:R-:W-:Y:S01]  /*1560*/  PRMT R23, RZ, 0x7610, R23 ;  /* 0x00007610ff177816 */ /* 0x002fe20000000017 */
        /* <DEDUP_REMOVED lines=24> */
[----:B------:R-:W-:Y:S02]  /*16f0*/  HFMA2 R104, -RZ, RZ, 0, 0 ;  /* 0x00000000ff687431 */ /* 0x000fe400000001ff */
[----:B------:R-:W-:Y:S02]  /*1700*/  HFMA2 R102, -RZ, RZ, 0, 0 ;  /* 0x00000000ff667431 */ /* 0x000fe400000001ff */
[----:B------:R-:W-:Y:S01]  /*1710*/  HFMA2 R92, -RZ, RZ, 0, 0 ;  /* 0x00000000ff5c7431 */ /* 0x000fe200000001ff */
[----:B------:R-:W-:Y:S01]  /*1720*/  PRMT R103, RZ, 0x7610, R103 ;  /* 0x00007610ff677816 */ /* 0x000fe20000000067 */
[----:B------:R-:W-:Y:S01]  /*1730*/  FADD.FTZ R89, R89, R158 ;  /* 0x0000009e59597221 */ /* 0x000fe20000010000 */
[----:B------:R-:W-:Y:S02]  /*1740*/  MOV R101, RZ ;  /* 0x000000ff00657202 */ /* 0x000fe40000000f00 */
[----:B------:R-:W-:Y:S02]  /*1750*/  MOV R99, RZ ;  /* 0x000000ff00637202 */ /* 0x000fe40000000f00 */
[----:B------:R-:W-:-:S02]  /*1760*/  MOV R97, RZ ;  /* 0x000000ff00617202 */ /* 0x000fc40000000f00 */
[----:B------:R-:W-:Y:S02]  /*1770*/  FSETP.GTU.FTZ.AND P5, PT, R100, 20, PT ;  /* 0x41a000006400780b */ /* 0x000fe40003fbc000 */
[----:B------:R-:W-:Y:S02]  /*1780*/  FSETP.GTU.FTZ.AND P1, PT, R96, 20, PT ;  /* 0x41a000006000780b */ /* 0x000fe40003f3c000 */
[----:B------:R-:W-:Y:S02]  /*1790*/  FSETP.GTU.FTZ.AND P2, PT, R93, 20, PT ;  /* 0x41a000005d00780b */ /* 0x000fe40003f5c000 */
[----:B------:R-:W-:Y:S02]  /*17a0*/  FSETP.GTU.FTZ.AND P3, PT, R94, 20, PT ;  /* 0x41a000005e00780b */ /* 0x000fe40003f7c000 */
[----:B------:R-:W-:Y:S02]  /*17b0*/  MOV R91, RZ ;  /* 0x000000ff005b7202 */ /* 0x000fe40000000f00 */
[----:B------:R-:W-:-:S02]  /*17c0*/  SHF.L.U32 R90, R90, 0x10, RZ ;  /* 0x000000105a5a7819 */ /* 0x000fc400000006ff */
[----:B------:R-:W-:Y:S01]  /*17d0*/  SHF.L.U32 R21, R20, 0x10, RZ ;  /* 0x0000001014157819 */ /* 0x000fe200000006ff */
[----:B------:R-:W-:Y:S04]  /*17e0*/  STS.U16 [R114], R27 ;  /* 0x0000001b72007388 */ /* 0x000fe80000000400 */
        /* <DEDUP_REMOVED lines=19> */
[----:B--2---:R-:W-:-:S12]  /*1920*/  @P4 BRA `(.L_x_15895) ;  /* 0x0000000000784947 */ /* 0x004fd80003800000 */
        /* <DEDUP_REMOVED lines=30> */
.L_x_15895:
[----:B------:R-:W-:Y:S05]  /*1b10*/  BSYNC.RECONVERGENT B0 ;  /* 0x0000000000007941 */ /* 0x000fea0003800200 */
.L_x_15894:
[----:B------:R-:W-:Y:S01]  /*1b20*/  SHF.L.U32 R6, R31, 0x10, RZ ;  /* 0x000000101f067819 */ /* 0x000fe200000006ff */
        /* <DEDUP_REMOVED lines=38> */
.L_x_15897:
[----:B------:R-:W-:Y:S05]  /*1d90*/  BSYNC.RECONVERGENT B0 ;  /* 0x0000000000007941 */ /* 0x000fea0003800200 */
.L_x_15896:
        /* <DEDUP_REMOVED lines=39> */
.L_x_15899:
[----:B------:R-:W-:Y:S05]  /*2010*/  BSYNC.RECONVERGENT B0 ;  /* 0x0000000000007941 */ /* 0x000fea0003800200 */
.L_x_15898:
        /* <DEDUP_REMOVED lines=32> */
.L_x_15901:
[----:B------:R-:W-:Y:S05]  /*2220*/  BSYNC.RECONVERGENT B0 ;  /* 0x0000000000007941 */ /* 0x000fea0003800200 */
.L_x_15900:
        /* <DEDUP_REMOVED lines=32> */
.L_x_15903:
[----:B------:R-:W-:Y:S05]  /*2430*/  BSYNC.RECONVERGENT B0 ;  /* 0x0000000000007941 */ /* 0x000fea0003800200 */
.L_x_15902:
        /* <DEDUP_REMOVED lines=32> */
.L_x_15905:
[----:B------:R-:W-:Y:S05]  /*2640*/  BSYNC.RECONVERGENT B0 ;  /* 0x0000000000007941 */ /* 0x000fea0003800200 */
.L_x_15904:
        /* <DEDUP_REMOVED lines=32> */
.L_x_15907:
[----:B------:R-:W-:Y:S05]  /*2850*/  BSYNC.RECONVERGENT B0 ;  /* 0x0000000000007941 */ /* 0x000fea0003800200 */
.L_x_15906:
        /* <DEDUP_REMOVED lines=32> */
.L_x_15909:
[----:B------:R-:W-:Y:S05]  /*2a60*/  BSYNC.RECONVERGENT B0 ;  /* 0x0000000000007941 */ /* 0x000fea0003800200 */
.L_x_15908:
[----:B------:R-:W0:Y:S01]  /*2a70*/  LDCU UR4, c[0x0][0x38c] ;  /* 0x00007180ff0477ac */ /* 0x000e220008000800 */
        /* <DEDUP_REMOVED lines=23> */
[----:B------:R-:W0:Y:S01]  /*2bf0*/  LDC R65, c[0x0][0x388] ;  /* 0x0000e200ff417b82 */ /* 0x000e220000000800 */
[----:B------:R-:W-:Y:S01]  /*2c00*/  FADD.FTZ R66, R2, R2 ;  /* 0x0000000202427221 */ /* 0x000fe20000010000 */
[----:B------:R-:W-:Y:S01]  /*2c10*/  SHF.L.U32 R2, R115, 0x4, RZ ;  /* 0x0000000473027819 */ /* 0x000fe200000006ff */
[----:B------:R-:W-:Y:S01]  /*2c20*/  FADD.FTZ R72, R7, R7 ;  /* 0x0000000707487221 */ /* 0x000fe20000010000 */
[----:B------:R-:W-:Y:S01]  /*2c30*/  SHF.L.U32 R64, R117, 0x9, RZ ;  /* 0x0000000975407819 */ /* 0x000fe200000006ff */
[----:B------:R-:W-:Y:S01]  /*2c40*/  FADD.FTZ R69, R5, R5 ;  /* 0x0000000505457221 */ /* 0x000fe20000010000 */
[----:B------:R-:W-:Y:S01]  /*2c50*/  FADD.FTZ R68, R3, R3 ;  /* 0x0000000303447221 */ /* 0x000fe20000010000 */
[----:B------:R-:W-:Y:S01]  /*2c60*/  FADD.FTZ R0, R6, R6 ;  /* 0x0000000606007221 */ /* 0x000fe20000010000 */
[----:B------:R-:W1:Y:S01]  /*2c70*/  LDC.64 R20, c[0x0][0x3a8] ;  /* 0x0000ea00ff147b82 */ /* 0x000e620000000a00 */
[C-C-:B------:R-:W-:Y:S01]  /*2c80*/  IADD3 R3, PT, PT, R4.reuse, 0x1, R4.reuse ;  /* 0x0000000104037810 */ /* 0x140fe20007ffe004 */
[----:B------:R-:W-:Y:S01]  /*2c90*/  HFMA2 R106, -RZ, RZ, 0, 0 ;  /* 0x00000000ff6a7431 */ /* 0x000fe200000001ff */
[C-C-:B------:R-:W-:Y:S01]  /*2ca0*/  IADD3 R5, PT, PT, R4.reuse, 0x2, R4.reuse ;  /* 0x0000000204057810 */ /* 0x140fe20007ffe004 */
[----:B------:R-:W-:Y:S01]  /*2cb0*/  FADD.FTZ R71, R71, R71 ;  /* 0x0000004747477221 */ /* 0x000fe20000010000 */
[----:B------:R-:W-:Y:S01]  /*2cc0*/  IADD3 R7, PT, PT, R4, 0x3, R4 ;  /* 0x0000000304077810 */ /* 0x000fe20007ffe004 */
[----:B------:R-:W-:Y:S01]  /*2cd0*/  FADD.FTZ R70, R70, R70 ;  /* 0x0000004646467221 */ /* 0x000fe20000010000 */
[C-C-:B------:R-:W-:Y:S01]  /*2ce0*/  IADD3 R33, PT, PT, R4.reuse, 0x4, R4.reuse ;  /* 0x0000000404217810 */ /* 0x140fe20007ffe004 */
[----:B------:R-:W2:Y:S01]  /*2cf0*/  LDC.64 R22, c[0x0][0x440] ;  /* 0x00011000ff167b82 */ /* 0x000ea20000000a00 */
[C-C-:B------:R-:W-:Y:S01]  /*2d00*/  IADD3 R35, PT, PT, R4.reuse, 0x5, R4.reuse ;  /* 0x0000000504237810 */ /* 0x140fe20007ffe004 */
[----:B------:R-:W-:Y:S01]  /*2d10*/  FADD.FTZ R67, R67, R67 ;  /* 0x0000004343437221 */ /* 0x000fe20000010000 */
[C-C-:B------:R-:W-:Y:S01]  /*2d20*/  IADD3 R37, PT, PT, R4.reuse, 0x6, R4.reuse ;  /* 0x0000000604257810 */ /* 0x140fe20007ffe004 */
[----:B------:R-:W3:Y:S01]  /*2d30*/  LDCU UR8, c[0x0][0x394] ;  /* 0x00007280ff0877ac */ /* 0x000ee20008000800 */
[----:B------:R-:W-:-:S02]  /*2d40*/  IADD3 R39, PT, PT, R4, 0x7, R4 ;  /* 0x0000000704277810 */ /* 0x000fc40007ffe004 */
        /* <DEDUP_REMOVED lines=14> */
[----:B------:R-:W-:Y:S02]  /*2e30*/  IADD3 R36, PT, PT, R115, 0x180, RZ ;  /* 0x0000018073247810 */ /* 0x000fe40007ffe0ff */
[C---:B------:R-:W-:Y:S02]  /*2e40*/  IADD3 R45, PT, PT, R2.reuse, 0xa, RZ ;  /* 0x0000000a022d7810 */ /* 0x040fe40007ffe0ff */
[----:B------:R-:W-:-:S02]  /*2e50*/  IADD3 R47, PT, PT, R2, 0xb, RZ ;  /* 0x0000000b022f7810 */ /* 0x000fc40007ffe0ff */
[C---:B------:R-:W-:Y:S01]  /*2e60*/  IADD3 R49, PT, PT, R2.reuse, 0xc, RZ ;  /* 0x0000000c02317810 */ /* 0x040fe20007ffe0ff */
[----:B------:R-:W0:Y:S01]  /*2e70*/  LDC.64 R30, c[0x0][0x4d0] ;  /* 0x00013400ff1e7b82 */ /* 0x000e220000000a00 */
[C---:B------:R-:W-:Y:S02]  /*2e80*/  IADD3 R51, PT, PT, R2.reuse, 0xd, RZ ;  /* 0x0000000d02337810 */ /* 0x040fe40007ffe0ff */
[C---:B------:R-:W-:Y:S02]  /*2e90*/  IADD3 R53, PT, PT, R2.reuse, 0xe, RZ ;  /* 0x0000000e02357810 */ /* 0x040fe40007ffe0ff */
[----:B------:R-:W-:Y:S02]  /*2ea0*/  IADD3 R55, PT, PT, R2, 0xf, RZ ;  /* 0x0000000f02377810 */ /* 0x000fe40007ffe0ff */
[----:B------:R-:W-:Y:S02]  /*2eb0*/  LEA R63, R63, -R64, 0x1 ;  /* 0x800000403f3f7211 */ /* 0x000fe400078e08ff */
[----:B------:R-:W-:-:S02]  /*2ec0*/  LEA.HI.SX32 R39, R39, R2, 0x1b ;  /* 0x0000000227277211 */ /* 0x000fc400078fdaff */
[-C--:B------:R-:W-:Y:S02]  /*2ed0*/  LEA.HI.SX32 R41, R41, R2.reuse, 0x1b ;  /* 0x0000000229297211 */ /* 0x080fe400078fdaff */
[----:B------:R-:W-:Y:S02]  /*2ee0*/  LEA.HI.SX32 R43, R43, R2, 0x1b ;  /* 0x000000022b2b7211 */ /* 0x000fe400078fdaff */
[-C--:B------:R-:W-:Y:S02]  /*2ef0*/  LEA.HI.SX32 R38, R38, R115.reuse, 0x1b ;  /* 0x0000007326267211 */ /* 0x080fe400078fdaff */
        /* <DEDUP_REMOVED lines=28> */
[----:B------:R-:W-:Y:S02]  /*30c0*/  ISETP.EQ.AND P4, PT, R161, RZ, P4 ;  /* 0x000000ffa100720c */ /* 0x000fe40002782270 */
[----:B------:R-:W-:Y:S02]  /*30d0*/  IADD3 R62, PT, PT, R64, R161, RZ ;  /* 0x000000a1403e7210 */ /* 0x000fe40007ffe0ff */
        /* <DEDUP_REMOVED lines=19> */
.L_x_15960:
[----:B------:R-:W-:Y:S02]  /*3210*/  MOV R2, R144 ;  /* 0x0000009000027202 */ /* 0x000fe40000000f00 */
[----:B------:R-:W-:Y:S02]  /*3220*/  MOV R3, RZ ;  /* 0x000000ff00037202 */ /* 0x000fe40000000f00 */
[C---:B0-----:R-:W-:Y:S02]  /*3230*/  IADD3 R4, PT, PT, R118.reuse, 0x20, RZ ;  /* 0x0000002076047810 */ /* 0x041fe40007ffe0ff */
[-C--:B------:R-:W-:Y:S01]  /*3240*/  ISETP.GE.AND P0, PT, R118, R63.reuse, PT ;  /* 0x0000003f7600720c */ /* 0x080fe20003f06270 */
[----:B------:R-:W-:Y:S01]  /*3250*/  IMAD.WIDE.U32 R2, R24, UR4, R2 ;  /* 0x0000000418027c25 */ /* 0x000fe2000f8e0002 */
[----:B------:R-:W-:Y:S02]  /*3260*/  ISETP.GE.AND P1, PT, R4, R63, PT ;  /* 0x0000003f0400720c */ /* 0x000fe40003f26270 */
[----:B------:R-:W-:Y:S01]  /*3270*/  IADD3 R4, PT, PT, R118, 0x40, RZ ;  /* 0x0000004076047810 */ /* 0x000fe20007ffe0ff */
[----:B------:R-:W-:Y:S01]  /*3280*/  IMAD R3, R25, UR4, R3 ;  /* 0x0000000419037c24 */ /* 0x000fe2000f8e0203 */
[----:B------:R-:W-:-:S02]  /*3290*/  LEA R6, P5, R2, R151, 0x1 ;  /* 0x0000009702067211 */ /* 0x000fc400078a08ff */
[----:B------:R-:W-:Y:S02]  /*32a0*/  IADD3 R34, PT, PT, R118, 0x80, RZ ;  /* 0x0000008076227810 */ /* 0x000fe40007ffe0ff */
[----:B------:R-:W-:Y:S02]  /*32b0*/  ISETP.GE.AND P2, PT, R4, R63, PT ;  /* 0x0000003f0400720c */ /* 0x000fe40003f46270 */
[----:B------:R-:W-:Y:S02]  /*32c0*/  LEA.HI.X R7, R2, R149, R3, 0x1, P5 ;  /* 0x0000009502077211 */ /* 0x000fe400028f0c03 */
[----:B------:R-:W-:Y:S02]  /*32d0*/  ISETP.GE.AND P5, PT, R34, R63, PT ;  /* 0x0000003f2200720c */ /* 0x000fe40003fa6270 */
[----:B------:R-:W-:Y:S02]  /*32e0*/  IADD3 R32, PT, PT, R118, 0x60, RZ ;  /* 0x0000006076207810 */ /* 0x000fe40007ffe0ff */
[----:B------:R-:W-:-:S02]  /*32f0*/  PRMT R34, RZ, 0x7610, R34 ;  /* 0x00007610ff227816 */ /* 0x000fc40000000022 */
[----:B------:R-:W-:Y:S02]  /*3300*/  IADD3 R2, PT, PT, R118, 0xa0, RZ ;  /* 0x000000a076027810 */ /* 0x000fe40007ffe0ff */
[-C--:B------:R-:W-:Y:S02]  /*3310*/  ISETP.GE.AND P3, PT, R32, R63.reuse, PT ;  /* 0x0000003f2000720c */ /* 0x080fe40003f66270 */
[----:B------:R-:W-:Y:S01]  /*3320*/  PRMT R36, RZ, 0x7610, R36 ;  /* 0x00007610ff247816 */ /* 0x000fe20000000024 */
[----:B--2---:R-:W2:Y:S01]  /*3330*/  @!P0 LDG.E.U16 R34, desc[UR16][R6.64+0x40] ;  /* 0x0000401006228981 */ /* 0x004ea2000c1e1500 */
        /* <DEDUP_REMOVED lines=67> */
[----:B------:R2:W-:Y:S04]  /*3770*/  STS.U16 [R109+0x140], R162 ;  /* 0x000140a26d007388 */ /* 0x0005e80000000400 */
        /* <DEDUP_REMOVED lines=11> */
[----:B------:R-:W5:Y:S01]  /*3830*/  LDG.E.64 R4, desc[UR16][R4.64] ;  /* 0x0000001004047981 */ /* 0x000f62000c1e1b00 */
[CC--:B------:R-:W-:Y:S01]  /*3840*/  FMUL.FTZ R2, R33.reuse, R95.reuse ;  /* 0x0000005f21027220 */ /* 0x0c0fe20000410000 */
[----:B------:R-:W-:Y:S01]  /*3850*/  FMUL.FTZ R3, R32, 1.4426950216293334961 ;  /* 0x3fb8aa3b20037820 */ /* 0x000fe20000410000 */
[C---:B------:R-:W-:Y:S01]  /*3860*/  FMUL.FTZ R7, R33.reuse, R100 ;  /* 0x0000006421077220 */ /* 0x040fe20000410000 */
[-C--:B0-----:R-:W-:Y:S01]  /*3870*/  FMUL.FTZ R34, R33, R98.reuse ;  /* 0x0000006221227220 */ /* 0x081fe20000410000 */
[----:B-1----:R-:W-:Y:S01]  /*3880*/  FMUL.RZ R36, R2, 0.15915493667125701904 ;  /* 0x3e22f98302247820 */ /* 0x002fe2000040c000 */
[----:B------:R-:W-:Y:S01]  /*3890*/  FMUL.FTZ R2, R3, R95 ;  /* 0x0000005f03027220 */ /* 0x000fe20000410000 */
[----:B--2---:R-:W-:Y:S01]  /*38a0*/  FMUL.RZ R162, R7, 0.15915493667125701904 ;  /* 0x3e22f98307a27820 */ /* 0x004fe2000040c000 */
[----:B------:R-:W0:Y:S01]  /*38b0*/  LDS.U16 R172, [R54] ;  /* 0x0000000036ac7984 */ /* 0x000e220000000400 */
[----:B------:R-:W-:Y:S01]  /*38c0*/  MUFU.SIN R35, R36 ;  /* 0x0000002400237308 */ /* 0x000fe20000000400 */
[----:B---3--:R-:W-:Y:S01]  /*38d0*/  FMUL.RZ R164, R34, 0.15915493667125701904 ;  /* 0x3e22f98322a47820 */ /* 0x008fe2000040c000 */
[----:B------:R-:W-:Y:S01]  /*38e0*/  FMUL.FTZ R34, R3, R98 ;  /* 0x0000006203227220 */ /* 0x000fe20000410000 */
[----:B------:R-:W-:Y:S01]  /*38f0*/  LDS.U16 R191, [R60+0x4] ;  /* 0x000004003cbf7984 */ /* 0x000fe20000000400 */
[----:B------:R-:W1:Y:S03]  /*3900*/  S2UR UR7, SR_CgaCtaId ;  /* 0x00000000000779c3 */ /* 0x000e660000008800 */
[----:B------:R-:W-:Y:S01]  /*3910*/  LDS.U16 R189, [R59+0x6] ;  /* 0x000006003bbd7984 */ /* 0x000fe20000000400 */
[----:B------:R2:W-:Y:S03]  /*3920*/  MUFU.COS R37, R36 ;  /* 0x0000002400257308 */ /* 0x0005e60000000000 */
[----:B------:R-:W-:Y:S04]  /*3930*/  LDS.U16 R187, [R58+0x8] ;  /* 0x000008003abb7984 */ /* 0x000fe80000000400 */
[----:B------:R-:W-:Y:S01]  /*3940*/  LDS.U16 R185, [R57+0xa] ;  /* 0x00000a0039b97984 */ /* 0x000fe20000000400 */
[----:B------:R3:W-:Y:S01]  /*3950*/  MUFU.EX2 R6, R2 ;  /* 0x0000000200067308 */ /* 0x0007e20000000800 */
[----:B--2---:R-:W-:-:S02]  /*3960*/  FMUL.FTZ R36, R33, R93 ;  /* 0x0000005d21247220 */ /* 0x004fc40000410000 */
[----:B------:R-:W-:Y:S04]  /*3970*/  LDS.U16 R183, [R56+0xc] ;  /* 0x00000c0038b77984 */ /* 0x000fe80000000400 */
[----:B------:R-:W-:Y:S01]  /*3980*/  LDS.U16 R181, [R55+0xe] ;  /* 0x00000e0037b57984 */ /* 0x000fe20000000400 */
[----:B------:R-:W-:Y:S01]  /*3990*/  MUFU.SIN R204, R162 ;  /* 0x000000a200cc7308 */ /* 0x000fe20000000400 */
[----:B---3--:R-:W-:Y:S01]  /*39a0*/  FMUL.FTZ R2, R33, R96 ;  /* 0x0000006021027220 */ /* 0x008fe20000410000 */
[----:B----4-:R-:W-:-:S06]  /*39b0*/  FMUL.RZ R168, R36, 0.15915493667125701904 ;  /* 0x3e22f98324a87820 */ /* 0x010fcc000040c000 */
[----:B------:R2:W-:Y:S01]  /*39c0*/  MUFU.COS R206, R162 ;  /* 0x000000a200ce7308 */ /* 0x0005e20000000000 */
[----:B------:R-:W-:Y:S01]  /*39d0*/  FMUL.RZ R166, R2, 0.15915493667125701904 ;  /* 0x3e22f98302a67820 */ /* 0x000fe2000040c000 */
[C---:B------:R-:W-:Y:S01]  /*39e0*/  FMUL.FTZ R2, R3.reuse, R96 ;  /* 0x0000006003027220 */ /* 0x040fe20000410000 */
[----:B------:R-:W-:Y:S01]  /*39f0*/  FMUL.FTZ R36, R3, R93 ;  /* 0x0000005d03247220 */ /* 0x000fe20000410000 */
[----:B--2---:R-:W-:-:S04]  /*3a00*/  FMUL.FTZ R162, R33, R94 ;  /* 0x0000005e21a27220 */ /* 0x004fc80000410000 */
[----:B-----5:R-:W-:Y:S01]  /*3a10*/  FMUL.RZ R170, R162, 0.15915493667125701904 ;  /* 0x3e22f983a2aa7820 */ /* 0x020fe2000040c000 */
[C---:B------:R-:W-:Y:S01]  /*3a20*/  FMUL.FTZ R162, R3.reuse, R94 ;  /* 0x0000005e03a27220 */ /* 0x040fe20000410000 */
[----:B------:R-:W-:Y:S08]  /*3a30*/  MUFU.COS R173, R164 ;  /* 0x000000a400ad7308 */ /* 0x000ff00000000000 */
[----:B------:R-:W2:Y:S08]  /*3a40*/  MUFU.EX2 R34, R34 ;  /* 0x0000002200227308 */ /* 0x000eb00000000800 */
[----:B------:R-:W-:Y:S08]  /*3a50*/  MUFU.COS R175, R166 ;  /* 0x000000a600af7308 */ /* 0x000ff00000000000 */
[----:B------:R-:W3:Y:S08]  /*3a60*/  MUFU.EX2 R2, R2 ;  /* 0x0000000200027308 */ /* 0x000ef00000000800 */
[----:B------:R-:W-:Y:S08]  /*3a70*/  MUFU.COS R177, R168 ;  /* 0x000000a800b17308 */ /* 0x000ff00000000000 */
[----:B------:R-:W4:Y:S08]  /*3a80*/  MUFU.EX2 R36, R36 ;  /* 0x0000002400247308 */ /* 0x000f300000000800 */
[----:B------:R-:W-:Y:S08]  /*3a90*/  MUFU.SIN R195, R170 ;  /* 0x000000aa00c37308 */ /* 0x000ff00000000400 */
[----:B------:R5:W-:Y:S08]  /*3aa0*/  MUFU.COS R179, R170 ;  /* 0x000000aa00b37308 */ /* 0x000bf00000000000 */
[----:B------:R-:W1:Y:S01]  /*3ab0*/  MUFU.EX2 R162, R162 ;  /* 0x000000a200a27308 */ /* 0x000e620000000800 */
[----:B------:R-:W-:Y:S01]  /*3ac0*/  FMUL.FTZ R7, R3, R100 ;  /* 0x0000006403077220 */ /* 0x000fe20000410000 */
[----:B--2---:R-:W-:-:S06]  /*3ad0*/  FMUL.FTZ R202, R34, R173 ;  /* 0x000000ad22ca7220 */ /* 0x004fcc0000410000 */
[----:B------:R2:W-:Y:S01]  /*3ae0*/  MUFU.SIN R201, R164 ;  /* 0x000000a400c97308 */ /* 0x0005e20000000400 */
[----:B---3--:R-:W-:Y:S01]  /*3af0*/  FMUL.FTZ R200, R2, R175 ;  /* 0x000000af02c87220 */ /* 0x008fe20000410000 */
[----:B----4-:R-:W-:Y:S01]  /*3b00*/  FMUL.FTZ R198, R36, R177 ;  /* 0x000000b124c67220 */ /* 0x010fe20000410000 */
[----:B-----5:R-:W3:Y:S04]  /*3b10*/  LDS.U16 R170, [R61+0x2] ;  /* 0x000002003daa7984 */ /* 0x020ee80000000400 */
[----:B------:R-:W-:Y:S01]  /*3b20*/  LDS.U16 R177, [R42+0x16] ;  /* 0x000016002ab17984 */ /* 0x000fe20000000400 */
[----:B------:R4:W5:Y:S01]  /*3b30*/  MUFU.SIN R199, R166 ;  /* 0x000000a600c77308 */ /* 0x0009620000000400 */
[C---:B--2---:R-:W-:Y:S01]  /*3b40*/  FMUL.FTZ R164, R3.reuse, R89 ;  /* 0x0000005903a47220 */ /* 0x044fe20000410000 */
[C---:B-1----:R-:W-:Y:S01]  /*3b50*/  FMUL.FTZ R196, R162.reuse, R179 ;  /* 0x000000b3a2c47220 */ /* 0x042fe20000410000 */
[----:B------:R-:W-:Y:S01]  /*3b60*/  FMUL.FTZ R195, R162, R195 ;  /* 0x000000c3a2c37220 */ /* 0x000fe20000410000 */
[----:B------:R-:W-:Y:S04]  /*3b70*/  LDS.U16 R179, [R43+0x14] ;  /* 0x000014002bb37984 */ /* 0x000fe80000000400 */
[----:B------:R-:W1:Y:S01]  /*3b80*/  MUFU.EX2 R7, R7 ;  /* 0x0000000700077308 */ /* 0x000e620000000800 */
[-C--:B----4-:R-:W-:Y:S01]  /*3b90*/  FMUL.FTZ R166, R3, R86.reuse ;  /* 0x0000005603a67220 */ /* 0x090fe20000410000 */
[----:B------:R-:W-:Y:S04]  /*3ba0*/  LDS.U16 R162, [R40+0x1a] ;  /* 0x00001a0028a27984 */ /* 0x000fe80000000400 */
[----:B------:R-:W-:Y:S02]  /*3bb0*/  LDS.U16 R175, [R39+0x1c] ;  /* 0x00001c0027af7984 */ /* 0x000fe40000000400 */
[----:B------:R2:W-:Y:S02]  /*3bc0*/  MUFU.SIN R197, R168 ;  /* 0x000000a800c57308 */ /* 0x0005e40000000400 */
[----:B------:R-:W-:Y:S06]  /*3bd0*/  LDS.U16 R173, [R38+0x1e] ;  /* 0x00001e0026ad7984 */ /* 0x000fec0000000400 */
[----:B------:R4:W-:Y:S01]  /*3be0*/  MUFU.EX2 R193, R164 ;  /* 0x000000a400c17308 */ /* 0x0009e20000000800 */
[----:B--2---:R-:W2:Y:S07]  /*3bf0*/  LDS.U16 R168, [R45+0x10] ;  /* 0x000010002da87984 */ /* 0x004eae0000000400 */
[----:B------:R0:W-:Y:S01]  /*3c00*/  MUFU.EX2 R190, R166 ;  /* 0x000000a600be7308 */ /* 0x0001e20000000800 */
[----:B----4-:R-:W-:Y:S04]  /*3c10*/  LDS.U16 R164, [R41+0x18] ;  /* 0x0000180029a47984 */ /* 0x010fe80000000400 */
[----:B0-----:R-:W0:Y:S01]  /*3c20*/  LDS.U16 R166, [R44+0x12] ;  /* 0x000012002ca67984 */ /* 0x001e220000000400 */
[C---:B------:R-:W-:Y:S01]  /*3c30*/  FMUL.FTZ R3, R33.reuse, R89 ;  /* 0x0000005921037220 */ /* 0x040fe20000410000 */
[----:B-----5:R-:W-:Y:S01]  /*3c40*/  FMUL.FTZ R199, R2, R199 ;  /* 0x000000c702c77220 */ /* 0x020fe20000410000 */
[----:B------:R-:W-:Y:S01]  /*3c50*/  FMUL.FTZ R2, R33, R86 ;  /* 0x0000005621027220 */ /* 0x000fe20000410000 */
[C---:B-1----:R-:W-:Y:S01]  /*3c60*/  FMUL.FTZ R206, R7.reuse, R206 ;  /* 0x000000ce07ce7220 */ /* 0x042fe20000410000 */
[----:B------:R-:W-:Y:S01]  /*3c70*/  FMUL.FTZ R204, R7, R204 ;  /* 0x000000cc07cc7220 */ /* 0x000fe20000410000 */
[----:B------:R-:W-:Y:S01]  /*3c80*/  FMUL.RZ R3, R3, 0.15915493667125701904 ;  /* 0x3e22f98303037820 */ /* 0x000fe2000040c000 */
[----:B------:R-:W-:Y:S01]  /*3c90*/  SHF.L.U32 R7, R117, 0x8, RZ ;  /* 0x0000000875077819 */ /* 0x000fe200000006ff */
[----:B------:R-:W-:Y:S01]  /*3ca0*/  FMUL.FTZ R201, R34, R201 ;  /* 0x000000c922c97220 */ /* 0x000fe20000410000 */
[----:B------:R-:W-:Y:S01]  /*3cb0*/  FMUL.RZ R34, R2, 0.15915493667125701904 ;  /* 0x3e22f98302227820 */ /* 0x000fe2000040c000 */
[----:B------:R-:W-:Y:S01]  /*3cc0*/  MUFU.SIN R174, R3 ;  /* 0x0000000300ae7308 */ /* 0x000fe20000000400 */
[----:B------:R-:W-:Y:S01]  /*3cd0*/  LOP3.LUT R2, R7, 0x100, RZ, 0xc0, !PT ;  /* 0x0000010007027812 */ /* 0x000fe200078ec0ff */
[----:B------:R-:W-:Y:S01]  /*3ce0*/  UMOV UR6, 0x400 ;  /* 0x0000040000067882 */ /* 0x000fe20000000000 */
[----:B------:R-:W-:-:S05]  /*3cf0*/  ISETP.NE.AND P1, PT, R161, RZ, PT ;  /* 0x000000ffa100720c */ /* 0x000fca0003f25270 */
[----:B------:R1:W4:Y:S01]  /*3d00*/  MUFU.COS R194, R3 ;  /* 0x0000000300c27308 */ /* 0x0003220000000000 */
[----:B------:R-:W-:Y:S01]  /*3d10*/  IADD3 R7, PT, PT, R2, UR4, RZ ;  /* 0x0000000402077c10 */ /* 0x000fe2000fffe0ff */
[----:B------:R-:W-:Y:S01]  /*3d20*/  ULEA UR6, UR7, UR6, 0x18 ;  /* 0x0000000607067291 */ /* 0x000fe2000f8ec0ff */
[----:B------:R-:W-:Y:S01]  /*3d30*/  ISETP.NE.AND P0, PT, R161, 0x1f, PT ;  /* 0x0000001fa100780c */ /* 0x000fe20003f05270 */
[----:B-1----:R-:W-:-:S04]  /*3d40*/  FMUL.FTZ R3, R6, R35 ;  /* 0x0000002306037220 */ /* 0x002fc80000410000 */
[----:B------:R-:W-:Y:S01]  /*3d50*/  MUFU.SIN R203, R34 ;  /* 0x0000002200cb7308 */ /* 0x000fe20000000400 */
[----:B------:R-:W-:-:S07]  /*3d60*/  SEL R7, R7, R146, !P1 ;  /* 0x0000009207077207 */ /* 0x000fce0004800000 */
[----:B------:R-:W1:Y:S01]  /*3d70*/  MUFU.COS R35, R34 ;  /* 0x0000002200237308 */ /* 0x000e620000000000 */
[----:B------:R-:W-:Y:S01]  /*3d80*/  FMUL.FTZ R2, R6, R37 ;  /* 0x0000002506027220 */ /* 0x000fe20000410000 */
[----:B------:R-:W-:Y:S01]  /*3d90*/  LEA R7, R7, UR6, 0x3 ;  /* 0x0000000607077c11 */ /* 0x000fe2000f8e18ff */
[----:B------:R-:W-:Y:S01]  /*3da0*/  BSSY.RECONVERGENT B0, `(.L_x_15911) ;  /* 0x0000034000007945 */ /* 0x000fe20003800200 */
[----:B----4-:R-:W-:-:S03]  /*3db0*/  FMUL.FTZ R194, R193, R194 ;  /* 0x000000c2c1c27220 */ /* 0x010fc60000410000 */
[----:B------:R4:W-:Y:S01]  /*3dc0*/  STS.64 [R7+0x10b0], R2 ;  /* 0x0010b00207007388 */ /* 0x0009e20000000a00 */
[----:B------:R-:W-:Y:S01]  /*3dd0*/  FMUL.FTZ R197, R36, R197 ;  /* 0x000000c524c57220 */ /* 0x000fe20000410000 */
[----:B------:R-:W-:Y:S01]  /*3de0*/  FMUL.FTZ R193, R193, R174 ;  /* 0x000000aec1c17220 */ /* 0x000fe20000410000 */
[----:B------:R-:W-:Y:S02]  /*3df0*/  SHF.L.U32 R172, R172, 0x10, RZ ;  /* 0x00000010acac7819 */ /* 0x000fe400000006ff */
[----:B---3--:R-:W-:Y:S02]  /*3e00*/  SHF.L.U32 R170, R170, 0x10, RZ ;  /* 0x00000010aaaa7819 */ /* 0x008fe400000006ff */
[----:B------:R-:W-:Y:S01]  /*3e10*/  SHF.L.U32 R191, R191, 0x10, RZ ;  /* 0x00000010bfbf7819 */ /* 0x000fe200000006ff */
[C---:B-1----:R-:W-:Y:S01]  /*3e20*/  FMUL.FTZ R192, R190.reuse, R35 ;  /* 0x00000023bec07220 */ /* 0x042fe20000410000 */
[----:B------:R-:W-:Y:S01]  /*3e30*/  FMUL.FTZ R190, R190, R203 ;  /* 0x000000cbbebe7220 */ /* 0x000fe20000410000 */
[----:B------:R-:W-:-:S02]  /*3e40*/  SHF.L.U32 R189, R189, 0x10, RZ ;  /* 0x00000010bdbd7819 */ /* 0x000fc400000006ff */
[----:B------:R-:W-:Y:S02]  /*3e50*/  SHF.L.U32 R187, R187, 0x10, RZ ;  /* 0x00000010bbbb7819 */ /* 0x000fe400000006ff */
[----:B------:R-:W-:Y:S02]  /*3e60*/  SHF.L.U32 R185, R185, 0x10, RZ ;  /* 0x00000010b9b97819 */ /* 0x000fe400000006ff */
[----:B------:R-:W-:Y:S02]  /*3e70*/  SHF.L.U32 R183, R183, 0x10, RZ ;  /* 0x00000010b7b77819 */ /* 0x000fe400000006ff */
[----:B------:R-:W-:Y:S02]  /*3e80*/  SHF.L.U32 R181, R181, 0x10, RZ ;  /* 0x00000010b5b57819 */ /* 0x000fe400000006ff */
[----:B--2---:R-:W-:Y:S02]  /*3e90*/  SHF.L.U32 R168, R168, 0x10, RZ ;  /* 0x00000010a8a87819 */ /* 0x004fe400000006ff */
[----:B0-----:R-:W-:-:S02]  /*3ea0*/  SHF.L.U32 R166, R166, 0x10, RZ ;  /* 0x00000010a6a67819 */ /* 0x001fc400000006ff */
        /* <DEDUP_REMOVED lines=23> */
[----:B----4-:R-:W-:Y:S05]  /*4020*/  @P0 BRA `(.L_x_15912) ;  /* 0x0000000000280947 */ /* 0x010fea0003800000 */
        /* <DEDUP_REMOVED lines=10> */
.L_x_15912:
[----:B------:R0:W1:Y:S02]  /*40d0*/  LDS.64 R34, [R211+UR5+0x20b8] ;  /* 0x0020b805d3227984 */ /* 0x0000640008000a00 */
.L_x_15913:
[----:B------:R-:W-:Y:S05]  /*40e0*/  BSYNC.RECONVERGENT B0 ;  /* 0x0000000000007941 */ /* 0x000fea0003800200 */
.L_x_15911:
        /* <DEDUP_REMOVED lines=9> */
[-C--:B--2---:R-:W-:Y:S01]  /*4180*/  FMUL.FTZ R4, R204, R237.reuse ;  /* 0x000000edcc047220 */ /* 0x084fe20000410000 */
        /* <DEDUP_REMOVED lines=8> */
[----:B------:R-:W2:Y:S01]  /*4210*/  @P4 LDC R223, c[0x0][0x38c] ;  /* 0x0000e300ffdf4b82 */ /* 0x000ea20000000800 */
[----:B------:R-:W-:Y:S01]  /*4220*/  FMUL.FTZ R216, R177, R94 ;  /* 0x0000005eb1d87220 */ /* 0x000fe20000410000 */
[CC--:B------:R-:W-:Y:S01]  /*4230*/  FMUL.FTZ R7, R201.reuse, R5.reuse ;  /* 0x00000005c9077220 */ /* 0x0c0fe20000410000 */
[----:B------:R-:W-:Y:S01]  /*4240*/  FMUL.FTZ R6, R201, R4 ;  /* 0x00000004c9067220 */ /* 0x000fe20000410000 */
[----:B------:R-:W-:Y:S01]  /*4250*/  FMUL.FTZ R218, R179, R94 ;  /* 0x0000005eb3da7220 */ /* 0x000fe20000410000 */
[----:B------:R-:W-:Y:S01]  /*4260*/  FMUL.FTZ R174, R173, R86 ;  /* 0x00000056adae7220 */ /* 0x000fe20000410000 */
        /* <DEDUP_REMOVED lines=14> */
[----:B------:R-:W-:Y:S02]  /*4350*/  FFMA.FTZ R5, R2, R206, -R5 ;  /* 0x000000ce02057223 */ /* 0x000fe40000010805 */
[C---:B------:R-:W-:Y:S01]  /*4360*/  FFMA.FTZ R36, R198.reuse, R4, -R7 ;  /* 0x00000004c6247223 */ /* 0x040fe20000010807 */
[----:B------:R-:W-:Y:S01]  /*4370*/  FFMA.FTZ R37, R198, R6, R37 ;  /* 0x00000006c6257223 */ /* 0x000fe20000010025 */
[----:B------:R-:W-:-:S02]  /*4380*/  FMUL.FTZ R4, R2, R204 ;  /* 0x000000cc02047220 */ /* 0x000fc40000410000 */
[C---:B------:R-:W-:Y:S01]  /*4390*/  FFMA.FTZ R36, R84.reuse, R213, R36 ;  /* 0x000000d554247223 */ /* 0x040fe20000010024 */
[----:B------:R-:W-:Y:S01]  /*43a0*/  FFMA.FTZ R6, R84, R215, R37 ;  /* 0x000000d754067223 */ /* 0x000fe20000010025 */
[----:B------:R-:W-:Y:S01]  /*43b0*/  FFMA.FTZ R4, R3, R206, R4 ;  /* 0x000000ce03047223 */ /* 0x000fe20000010004 */
        /* <DEDUP_REMOVED lines=11> */
[----:B------:R-:W-:Y:S01]  /*4470*/  @P4 IADD3 R4, PT, PT, R147, -0x2, RZ ;  /* 0xfffffffe93044810 */ /* 0x000fe20007ffe0ff */
[CC--:B------:R-:W-:Y:S01]  /*4480*/  FFMA.FTZ R6, R200.reuse, R7.reuse, -R5 ;  /* 0x00000007c8067223 */ /* 0x0c0fe20000010805 */
[----:B------:R-:W-:Y:S01]  /*4490*/  FMUL.FTZ R7, R199, R7 ;  /* 0x00000007c7077220 */ /* 0x000fe20000410000 */
[C---:B------:R-:W-:Y:S01]  /*44a0*/  FMUL.FTZ R5, R193.reuse, R36 ;  /* 0x00000024c1057220 */ /* 0x040fe20000410000 */
[----:B------:R-:W-:Y:S01]  /*44b0*/  FMUL.FTZ R219, R193, R217 ;  /* 0x000000d9c1db7220 */ /* 0x000fe20000410000 */
[----:B------:R-:W-:Y:S01]  /*44c0*/  FMUL.FTZ R225, R197, R6 ;  /* 0x00000006c5e17220 */ /* 0x000fe20000410000 */
[----:B------:R-:W-:Y:S01]  /*44d0*/  FFMA.FTZ R37, R200, R37, R7 ;  /* 0x00000025c8257223 */ /* 0x000fe20000010007 */
[----:B------:R-:W-:Y:S01]  /*44e0*/  FFMA.FTZ R5, R194, R217, -R5 ;  /* 0x000000d9c2057223 */ /* 0x000fe20000010805 */
[----:B------:R-:W-:Y:S01]  /*44f0*/  FMUL.FTZ R217, R164, R89 ;  /* 0x00000059a4d97220 */ /* 0x000fe20000410000 */
[----:B--2---:R-:W-:-:S02]  /*4500*/  @P4 IMAD R7, R4, R223, UR4 ;  /* 0x0000000404074e24 */ /* 0x004fc4000f8e02df */
[----:B------:R-:W-:Y:S01]  /*4510*/  FMUL.FTZ R223, R197, R37 ;  /* 0x00000025c5df7220 */ /* 0x000fe20000410000 */
[----:B------:R-:W-:Y:S01]  /*4520*/  FFMA.FTZ R36, R194, R36, R219 ;  /* 0x00000024c2247223 */ /* 0x000fe200000100db */
[----:B------:R-:W-:Y:S01]  /*4530*/  FFMA.FTZ R239, R82, R217, R5 ;  /* 0x000000d952ef7223 */ /* 0x000fe20000010005 */
[----:B------:R-:W-:Y:S01]  /*4540*/  CS2R R4, SRZ ;  /* 0x0000000000047805 */ /* 0x000fe2000001ff00 */
[----:B------:R-:W-:Y:S01]  /*4550*/  FFMA.FTZ R223, R198, R6, -R223 ;  /* 0x00000006c6df7223 */ /* 0x000fe200000108df */
[----:B------:R-:W-:-:S04]  /*4560*/  @P4 IMAD.WIDE R6, R7, 0x10, R14 ;  /* 0x0000001007064825 */ /* 0x000fc800078e020e */
[----:B------:R-:W-:Y:S01]  /*4570*/  FMUL.FTZ R219, R162, R89 ;  /* 0x00000059a2db7220 */ /* 0x000fe20000410000 */
[----:B------:R-:W-:Y:S01]  /*4580*/  FMUL.FTZ R243, R190, R239 ;  /* 0x000000efbef37220 */ /* 0x000fe20000410000 */
[----:B------:R-:W-:Y:S01]  /*4590*/  FFMA.FTZ R225, R198, R37, R225 ;  /* 0x00000025c6e17223 */ /* 0x000fe200000100e1 */
[----:B------:R2:W4:Y:S01]  /*45a0*/  @P4 LDG.E.64 R4, desc[UR16][R6.64+0x8] ;  /* 0x0000081006044981 */ /* 0x000522000c1e1b00 */
[----:B------:R-:W-:-:S04]  /*45b0*/  FFMA.FTZ R241, R82, R219, R36 ;  /* 0x000000db52f17223 */ /* 0x000fc80000010024 */
[-C--:B------:R-:W-:Y:S01]  /*45c0*/  FFMA.FTZ R36, R192, R241.reuse, R243 ;  /* 0x000000f1c0247223 */ /* 0x080fe200000100f3 */
[----:B------:R-:W-:-:S03]  /*45d0*/  FMUL.FTZ R241, R190, R241 ;  /* 0x000000f1bef17220 */ /* 0x000fc60000410000 */
[----:B------:R-:W-:Y:S01]  /*45e0*/  FFMA.FTZ R36, R81, R174, R36 ;  /* 0x000000ae51247223 */ /* 0x000fe20000010024 */
[----:B------:R-:W-:Y:S01]  /*45f0*/  FFMA.FTZ R224, R192, R239, -R241 ;  /* 0x000000efc0e07223 */ /* 0x000fe200000108f1 */
[C---:B------:R-:W-:Y:S01]  /*4600*/  FMUL.FTZ R239, R195.reuse, R223 ;  /* 0x000000dfc3ef7220 */ /* 0x040fe20000410000 */
[-C--:B------:R-:W-:Y:S02]  /*4610*/  FMUL.FTZ R222, R195, R225.reuse ;  /* 0x000000e1c3de7220 */ /* 0x080fe40000410000 */
[----:B------:R-:W-:Y:S01]  /*4620*/  FFMA.FTZ R37, R81, R176, R224 ;  /* 0x000000b051257223 */ /* 0x000fe200000100e0 */
[----:B------:R-:W5:Y:S01]  /*4630*/  SHFL.UP PT, R234, R36, 0x1, RZ ;  /* 0x0420000024ea7989 */ /* 0x000f6200000e00ff */
[C---:B------:R-:W-:Y:S01]  /*4640*/  FFMA.FTZ R239, R196.reuse, R225, R239 ;  /* 0x000000e1c4ef7223 */ /* 0x040fe200000100ef */
[----:B------:R-:W-:Y:S02]  /*4650*/  FFMA.FTZ R222, R196, R223, -R222 ;  /* 0x000000dfc4de7223 */ /* 0x000fe400000108de */
[----:B------:R-:W0:Y:S01]  /*4660*/  SHFL.UP PT, R225, R37, 0x1, RZ ;  /* 0x0420000025e17989 */ /* 0x000e2200000e00ff */
[C---:B------:R-:W-:Y:S01]  /*4670*/  FMUL.FTZ R223, R193.reuse, R239 ;  /* 0x000000efc1df7220 */ /* 0x040fe20000410000 */
[----:B------:R-:W-:-:S03]  /*4680*/  FMUL.FTZ R224, R193, R222 ;  /* 0x000000dec1e07220 */ /* 0x000fc60000410000 */
[C---:B------:R-:W-:Y:S01]  /*4690*/  FFMA.FTZ R223, R194.reuse, R222, -R223 ;  /* 0x000000dec2df7223 */ /* 0x040fe200000108df */
[----:B------:R-:W-:-:S03]  /*46a0*/  FFMA.FTZ R239, R194, R239, R224 ;  /* 0x000000efc2ef7223 */ /* 0x000fc600000100e0 */
[C---:B--2---:R-:W-:Y:S01]  /*46b0*/  FMUL.FTZ R7, R190.reuse, R223 ;  /* 0x000000dfbe077220 */ /* 0x044fe20000410000 */
[----:B------:R-:W-:-:S03]  /*46c0*/  FMUL.FTZ R222, R190, R239 ;  /* 0x000000efbede7220 */ /* 0x000fc60000410000 */
[C---:B------:R-:W-:Y:S01]  /*46d0*/  FFMA.FTZ R6, R192.reuse, R239, R7 ;  /* 0x000000efc0067223 */ /* 0x040fe20000010007 */
[----:B------:R-:W-:Y:S01]  /*46e0*/  ISETP.GE.AND P0, PT, R115, 0x1, PT ;  /* 0x000000017300780c */ /* 0x000fe20003f06270 */
[----:B------:R-:W-:-:S03]  /*46f0*/  FFMA.FTZ R7, R192, R223, -R222 ;  /* 0x000000dfc0077223 */ /* 0x000fc600000108de */
[----:B------:R-:W2:Y:S01]  /*4700*/  SHFL.UP PT, R223, R6, 0x1, RZ ;  /* 0x0420000006df7989 */ /* 0x000ea200000e00ff */
[----:B-----5:R-:W-:-:S03]  /*4710*/  FMUL.FTZ R239, R7, R234 ;  /* 0x000000ea07ef7220 */ /* 0x020fc60000410000 */
[----:B------:R-:W5:Y:S01]  /*4720*/  SHFL.UP PT, R222, R7, 0x1, RZ ;  /* 0x0420000007de7989 */ /* 0x000f6200000e00ff */
[C---:B------:R-:W-:Y:S01]  /*4730*/  FMUL.FTZ R234, R6.reuse, R234 ;  /* 0x000000ea06ea7220 */ /* 0x040fe20000410000 */
[----:B0-----:R-:W-:-:S03]  /*4740*/  FFMA.FTZ R239, R6, R225, R239 ;  /* 0x000000e106ef7223 */ /* 0x001fc600000100ef */
[----:B------:R-:W-:Y:S01]  /*4750*/  FFMA.FTZ R234, R7, R225, -R234 ;  /* 0x000000e107ea7223 */ /* 0x000fe200000108ea */
[----:B------:R-:W-:-:S03]  /*4760*/  @P0 FADD.FTZ R36, R36, R239 ;  /* 0x000000ef24240221 */ /* 0x000fc60000010000 */
[----:B------:R-:W-:Y:S02]  /*4770*/  @P0 FADD.FTZ R37, R37, R234 ;  /* 0x000000ea25250221 */ /* 0x000fe40000010000 */
[----:B------:R-:W0:Y:S04]  /*4780*/  SHFL.UP PT, R236, R36, 0x2, RZ ;  /* 0x0440000024ec7989 */ /* 0x000e2800000e00ff */
[----:B------:R-:W3:Y:S01]  /*4790*/  SHFL.UP PT, R234, R37, 0x2, RZ ;  /* 0x0440000025ea7989 */ /* 0x000ee200000e00ff */
[-C--:B--2---:R-:W-:Y:S01]  /*47a0*/  FMUL.FTZ R225, R7, R223.reuse ;  /* 0x000000df07e17220 */ /* 0x084fe20000410000 */
[----:B------:R-:W-:-:S03]  /*47b0*/  FMUL.FTZ R224, R6, R223 ;  /* 0x000000df06e07220 */ /* 0x000fc60000410000 */
[-C--:B-----5:R-:W-:Y:S01]  /*47c0*/  @P0 FFMA.FTZ R6, R6, R222.reuse, R225 ;  /* 0x000000de06060223 */ /* 0x0a0fe200000100e1 */
[----:B------:R-:W-:Y:S01]  /*47d0*/  @P0 FFMA.FTZ R7, R7, R222, -R224 ;  /* 0x000000de07070223 */ /* 0x000fe200000108e0 */
[----:B------:R-:W-:-:S03]  /*47e0*/  ISETP.GE.AND P0, PT, R115, 0x2, PT ;  /* 0x000000027300780c */ /* 0x000fc60003f06270 */
[----:B------:R-:W2:Y:S04]  /*47f0*/  SHFL.UP PT, R223, R6, 0x2, RZ ;  /* 0x0440000006df7989 */ /* 0x000ea800000e00ff */
[----:B------:R-:W5:Y:S01]  /*4800*/  SHFL.UP PT, R222, R7, 0x2, RZ ;  /* 0x0440000007de7989 */ /* 0x000f6200000e00ff */
[-C--:B0-----:R-:W-:Y:S01]  /*4810*/  FMUL.FTZ R225, R7, R236.reuse ;  /* 0x000000ec07e17220 */ /* 0x081fe20000410000 */
[----:B------:R-:W-:-:S03]  /*4820*/  FMUL.FTZ R236, R6, R236 ;  /* 0x000000ec06ec7220 */ /* 0x000fc60000410000 */
[-C--:B---3--:R-:W-:Y:S01]  /*4830*/  FFMA.FTZ R225, R6, R234.reuse, R225 ;  /* 0x000000ea06e17223 */ /* 0x088fe200000100e1 */
[----:B------:R-:W-:-:S03]  /*4840*/  FFMA.FTZ R236, R7, R234, -R236 ;  /* 0x000000ea07ec7223 */ /* 0x000fc600000108ec */
[----:B------:R-:W-:Y:S01]  /*4850*/  @P0 FADD.FTZ R36, R36, R225 ;  /* 0x000000e124240221 */ /* 0x000fe20000010000 */
[----:B------:R-:W-:-:S04]  /*4860*/  @P0 FADD.FTZ R37, R37, R236 ;  /* 0x000000ec25250221 */ /* 0x000fc80000010000 */
[----:B------:R-:W0:Y:S04]  /*4870*/  SHFL.UP PT, R236, R36, 0x4, RZ ;  /* 0x0480000024ec7989 */ /* 0x000e2800000e00ff */
[----:B------:R-:W3:Y:S01]  /*4880*/  SHFL.UP PT, R234, R37, 0x4, RZ ;  /* 0x0480000025ea7989 */ /* 0x000ee200000e00ff */
[-C--:B--2---:R-:W-:Y:S01]  /*4890*/  FMUL.FTZ R225, R7, R223.reuse ;  /* 0x000000df07e17220 */ /* 0x084fe20000410000 */
[----:B------:R-:W-:-:S03]  /*48a0*/  FMUL.FTZ R224, R6, R223 ;  /* 0x000000df06e07220 */ /* 0x000fc60000410000 */
[-C--:B-----5:R-:W-:Y:S01]  /*48b0*/  @P0 FFMA.FTZ R6, R6, R222.reuse, R225 ;  /* 0x000000de06060223 */ /* 0x0a0fe200000100e1 */
[----:B------:R-:W-:-:S04]  /*48c0*/  @P0 FFMA.FTZ R7, R7, R222, -R224 ;  /* 0x000000de07070223 */ /* 0x000fc800000108e0 */
[----:B------:R-:W2:Y:S01]  /*48d0*/  SHFL.UP PT, R223, R6, 0x4, RZ ;  /* 0x0480000006df7989 */ /* 0x000ea200000e00ff */
[----:B------:R-:W-:-:S03]  /*48e0*/  ISETP.GE.AND P0, PT, R115, 0x4, PT ;  /* 0x000000047300780c */ /* 0x000fc60003f06270 */
[----:B------:R-:W5:Y:S01]  /*48f0*/  SHFL.UP PT, R222, R7, 0x4, RZ ;  /* 0x0480000007de7989 */ /* 0x000f6200000e00ff */
[-C--:B0-----:R-:W-:Y:S01]  /*4900*/  FMUL.FTZ R225, R7, R236.reuse ;  /* 0x000000ec07e17220 */ /* 0x081fe20000410000 */
[----:B------:R-:W-:-:S03]  /*4910*/  FMUL.FTZ R236, R6, R236 ;  /* 0x000000ec06ec7220 */ /* 0x000fc60000410000 */
[-C--:B---3--:R-:W-:Y:S01]  /*4920*/  FFMA.FTZ R225, R6, R234.reuse, R225 ;  /* 0x000000ea06e17223 */ /* 0x088fe200000100e1 */
[----:B------:R-:W-:-:S04]  /*4930*/  FFMA.FTZ R236, R7, R234, -R236 ;  /* 0x000000ea07ec7223 */ /* 0x000fc800000108ec */
[----:B------:R-:W-:Y:S01]  /*4940*/  @P0 FADD.FTZ R36, R36, R225 ;  /* 0x000000e124240221 */ /* 0x000fe20000010000 */
[----:B------:R-:W-:-:S04]  /*4950*/  @P0 FADD.FTZ R37, R37, R236 ;  /* 0x000000ec25250221 */ /* 0x000fc80000010000 */
[----:B------:R-:W0:Y:S01]  /*4960*/  SHFL.UP PT, R236, R36, 0x8, RZ ;  /* 0x0500000024ec7989 */ /* 0x000e2200000e00ff */
[CC--:B--2---:R-:W-:Y:S01]  /*4970*/  FMUL.FTZ R225, R7.reuse, R223.reuse ;  /* 0x000000df07e17220 */ /* 0x0c4fe20000410000 */
[C---:B------:R-:W-:Y:S02]  /*4980*/  FMUL.FTZ R224, R6.reuse, R223 ;  /* 0x000000df06e07220 */ /* 0x040fe40000410000 */
[----:B------:R-:W2:Y:S01]  /*4990*/  SHFL.UP PT, R234, R37, 0x8, RZ ;  /* 0x0500000025ea7989 */ /* 0x000ea200000e00ff */
[-C--:B-----5:R-:W-:Y:S01]  /*49a0*/  @P0 FFMA.FTZ R6, R6, R222.reuse, R225 ;  /* 0x000000de06060223 */ /* 0x0a0fe200000100e1 */
[----:B------:R-:W-:-:S04]  /*49b0*/  @P0 FFMA.FTZ R7, R7, R222, -R224 ;  /* 0x000000de07070223 */ /* 0x000fc800000108e0 */
[----:B------:R-:W3:Y:S04]  /*49c0*/  SHFL.UP PT, R223, R6, 0x8, RZ ;  /* 0x0500000006df7989 */ /* 0x000ee800000e00ff */
[----:B------:R-:W5:Y:S01]  /*49d0*/  SHFL.UP PT, R222, R7, 0x8, RZ ;  /* 0x0500000007de7989 */ /* 0x000f6200000e00ff */
[----:B------:R-:W-:Y:S01]  /*49e0*/  ISETP.GE.AND P0, PT, R115, 0x8, PT ;  /* 0x000000087300780c */ /* 0x000fe20003f06270 */
[----:B0-----:R-:W-:-:S04]  /*49f0*/  FMUL.FTZ R225, R7, R236 ;  /* 0x000000ec07e17220 */ /* 0x001fc80000410000 */
[C---:B--2---:R-:W-:Y:S01]  /*4a00*/  FFMA.FTZ R225, R6.reuse, R234, R225 ;  /* 0x000000ea06e17223 */ /* 0x044fe200000100e1 */
[----:B------:R-:W-:-:S07]  /*4a10*/  FMUL.FTZ R236, R6, R236 ;  /* 0x000000ec06ec7220 */ /* 0x000fce0000410000 */
[----:B------:R-:W-:Y:S01]  /*4a20*/  @P0 FADD.FTZ R36, R36, R225 ;  /* 0x000000e124240221 */ /* 0x000fe20000010000 */
[CC--:B---3--:R-:W-:Y:S01]  /*4a30*/  FMUL.FTZ R225, R7.reuse, R223.reuse ;  /* 0x000000df07e17220 */ /* 0x0c8fe20000410000 */
[----:B------:R-:W-:Y:S01]  /*4a40*/  FFMA.FTZ R236, R7, R234, -R236 ;  /* 0x000000ea07ec7223 */ /* 0x000fe200000108ec */
[C---:B------:R-:W-:Y:S02]  /*4a50*/  FMUL.FTZ R224, R6.reuse, R223 ;  /* 0x000000df06e07220 */ /* 0x040fe40000410000 */
[-C--:B-----5:R-:W-:Y:S01]  /*4a60*/  @P0 FFMA.FTZ R6, R6, R222.reuse, R225 ;  /* 0x000000de06060223 */ /* 0x0a0fe200000100e1 */
[----:B------:R-:W-:Y:S01]  /*4a70*/  @P0 FADD.FTZ R37, R37, R236 ;  /* 0x000000ec25250221 */ /* 0x000fe20000010000 */
[----:B------:R-:W0:Y:S01]  /*4a80*/  SHFL.UP PT, R234, R36, 0x10, RZ ;  /* 0x0600000024ea7989 */ /* 0x000e2200000e00ff */
[----:B------:R-:W-:-:S03]  /*4a90*/  @P0 FFMA.FTZ R7, R7, R222, -R224 ;  /* 0x000000de07070223 */ /* 0x000fc600000108e0 */
        /* <DEDUP_REMOVED lines=10> */
[----:B-1----:R-:W-:-:S06]  /*4b40*/  FMUL.FTZ R239, R192, R35 ;  /* 0x00000023c0ef7220 */ /* 0x002fcc0000410000 */
[----:B-----5:R-:W-:Y:S01]  /*4b50*/  @P0 FFMA.FTZ R6, R6, R222, R223 ;  /* 0x000000de06060223 */ /* 0x020fe200000100df */
[C---:B------:R-:W-:Y:S01]  /*4b60*/  FMUL.FTZ R223, R190.reuse, R35 ;  /* 0x00000023bedf7220 */ /* 0x040fe20000410000 */
[----:B------:R-:W-:-:S03]  /*4b70*/  FFMA.FTZ R239, -R190, R34, -R239 ;  /* 0x00000022beef7223 */ /* 0x000fc600000109ef */
[----:B------:R-:W-:Y:S01]  /*4b80*/  FFMA.FTZ R223, R192, R34, -R223 ;  /* 0x00000022c0df7223 */ /* 0x000fe200000108df */
[----:B------:R-:W-:Y:S01]  /*4b90*/  @P0 FFMA.FTZ R7, R7, R222, -R234 ;  /* 0x000000de07070223 */ /* 0x000fe200000108ea */
[C---:B------:R-:W-:Y:S02]  /*4ba0*/  FMUL.FTZ R241, R193.reuse, R239 ;  /* 0x000000efc1f17220 */ /* 0x040fe40000410000 */
[-C--:B------:R-:W-:Y:S02]  /*4bb0*/  FMUL.FTZ R222, R193, R223.reuse ;  /* 0x000000dfc1de7220 */ /* 0x080fe40000410000 */
[----:B------:R-:W-:Y:S01]  /*4bc0*/  FFMA.FTZ R241, R194, R223, R241 ;  /* 0x000000dfc2f17223 */ /* 0x000fe200000100f1 */
[----:B------:R-:W-:Y:S01]  /*4bd0*/  FMUL.FTZ R223, R190, R227 ;  /* 0x000000e3bedf7220 */ /* 0x000fe20000410000 */
[----:B------:R-:W-:Y:S01]  /*4be0*/  FFMA.FTZ R234, R194, R239, -R222 ;  /* 0x000000efc2ea7223 */ /* 0x000fe200000108de */
[-C--:B------:R-:W-:Y:S02]  /*4bf0*/  FMUL.FTZ R222, R190, R235.reuse ;  /* 0x000000ebbede7220 */ /* 0x080fe40000410000 */
[----:B------:R-:W-:-:S02]  /*4c00*/  FFMA.FTZ R239, R192, R235, -R223 ;  /* 0x000000ebc0ef7223 */ /* 0x000fc400000108df */
[----:B------:R-:W-:Y:S02]  /*4c10*/  FFMA.FTZ R223, R192, R227, R222 ;  /* 0x000000e3c0df7223 */ /* 0x000fe400000100de */
[----:B------:R-:W-:Y:S02]  /*4c20*/  FADD.FTZ R239, R228, R239 ;  /* 0x000000efe4ef7221 */ /* 0x000fe40000010000 */
[----:B------:R-:W-:Y:S02]  /*4c30*/  FADD.FTZ R223, R226, R223 ;  /* 0x000000dfe2df7221 */ /* 0x000fe40000010000 */
[C---:B------:R-:W-:Y:S02]  /*4c40*/  FMUL.FTZ R243, R193.reuse, R239 ;  /* 0x000000efc1f37220 */ /* 0x040fe40000410000 */
[-C--:B------:R-:W-:Y:S02]  /*4c50*/  FMUL.FTZ R236, R193, R223.reuse ;  /* 0x000000dfc1ec7220 */ /* 0x080fe40000410000 */
[----:B------:R-:W-:-:S02]  /*4c60*/  FFMA.FTZ R222, R194, R223, R243 ;  /* 0x000000dfc2de7223 */ /* 0x000fc400000100f3 */
        /* <DEDUP_REMOVED lines=8> */
[----:B------:R-:W-:-:S03]  /*4cf0*/  FMUL.FTZ R241, R195, R239 ;  /* 0x000000efc3f17220 */ /* 0x000fc60000410000 */
[C---:B------:R-:W-:Y:S01]  /*4d00*/  FFMA.FTZ R234, R196.reuse, R239, -R234 ;  /* 0x000000efc4ea7223 */ /* 0x040fe200000108ea */
[----:B------:R-:W-:Y:S01]  /*4d10*/  FFMA.FTZ R241, R196, R222, R241 ;  /* 0x000000dec4f17223 */ /* 0x000fe200000100f1 */
[C---:B------:R-:W-:Y:S01]  /*4d20*/  FMUL.FTZ R239, R197.reuse, R243 ;  /* 0x000000f3c5ef7220 */ /* 0x040fe20000410000 */
[-C--:B------:R-:W-:Y:S01]  /*4d30*/  FMUL.FTZ R222, R197, R223.reuse ;  /* 0x000000dfc5de7220 */ /* 0x080fe20000410000 */
[----:B------:R-:W-:Y:S01]  /*4d40*/  FADD.FTZ R234, R203, R234 ;  /* 0x000000eacbea7221 */ /* 0x000fe20000010000 */
[----:B------:R-:W-:Y:S01]  /*4d50*/  FADD.FTZ R241, R180, R241 ;  /* 0x000000f1b4f17221 */ /* 0x000fe20000010000 */
[C---:B------:R-:W-:Y:S01]  /*4d60*/  FFMA.FTZ R239, R198.reuse, R223, R239 ;  /* 0x000000dfc6ef7223 */ /* 0x040fe200000100ef */
[----:B------:R-:W-:Y:S01]  /*4d70*/  FFMA.FTZ R222, R198, R243, -R222 ;  /* 0x000000f3c6de7223 */ /* 0x000fe200000108de */
[C---:B------:R-:W-:Y:S01]  /*4d80*/  FMUL.FTZ R223, R197.reuse, R234 ;  /* 0x000000eac5df7220 */ /* 0x040fe20000410000 */
[----:B------:R-:W-:-:S03]  /*4d90*/  FMUL.FTZ R243, R197, R241 ;  /* 0x000000f1c5f37220 */ /* 0x000fc60000410000 */
[C---:B------:R-:W-:Y:S01]  /*4da0*/  FFMA.FTZ R223, R198.reuse, R241, R223 ;  /* 0x000000f1c6df7223 */ /* 0x040fe200000100df */
[----:B------:R-:W-:Y:S01]  /*4db0*/  FFMA.FTZ R234, R198, R234, -R243 ;  /* 0x000000eac6ea7223 */ /* 0x000fe200000108f3 */
        /* <DEDUP_REMOVED lines=28> */
[----:B------:R-:W-:Y:S01]  /*4f80*/  @P0 FADD.FTZ R37, R37, R224 ;  /* 0x000000e025250221 */ /* 0x000fe20000010000 */
[----:B------:R-:W-:Y:S01]  /*4f90*/  @P0 FADD.FTZ R36, R36, R225 ;  /* 0x000000e124240221 */ /* 0x000fe20000010000 */
[----:B------:R-:W-:Y:S01]  /*4fa0*/  ISETP.NE.AND P0, PT, R210, 0x1f, PT ;  /* 0x0000001fd200780c */ /* 0x000fe20003f05270 */
[C---:B------:R-:W-:Y:S01]  /*4fb0*/  FFMA.FTZ R239, R206.reuse, R241, R239 ;  /* 0x000000f1ceef7223 */ /* 0x040fe200000100ef */
[----:B------:R-:W-:-:S03]  /*4fc0*/  FFMA.FTZ R245, R206, R245, -R234 ;  /* 0x000000f5cef57223 */ /* 0x000fc600000108ea */
[----:B------:R-:W-:Y:S01]  /*4fd0*/  FADD.FTZ R225, R188, R239 ;  /* 0x000000efbce17221 */ /* 0x000fe20000010000 */
[----:B------:R-:W-:Y:S01]  /*4fe0*/  FADD.FTZ R224, R178, R245 ;  /* 0x000000f5b2e07221 */ /* 0x000fe20000010000 */
[----:B------:R-:W-:Y:S01]  /*4ff0*/  ULEA UR7, UR4, UR6, 0x4 ;  /* 0x0000000604077291 */ /* 0x000fe2000f8e20ff */
[----:B------:R0:W1:Y:S01]  /*5000*/  SHFL.UP PT, R239, R7, 0x1, RZ ;  /* 0x0420000007ef7989 */ /* 0x00006200000e00ff */
[----:B------:R-:W-:Y:S03]  /*5010*/  BSSY.RECONVERGENT B0, `(.L_x_15914) ;  /* 0x0000015000007945 */ /* 0x000fe60003800200 */
[----:B----4-:R0:W2:Y:S04]  /*5020*/  SHFL.IDX PT, R236, R4, RZ, 0x1f ;  /* 0x00001fff04ec7589 */ /* 0x0100a800000e0000 */
[----:B------:R0:W3:Y:S04]  /*5030*/  SHFL.IDX PT, R234, R5, RZ, 0x1f ;  /* 0x00001fff05ea7589 */ /* 0x0000e800000e0000 */
[----:B------:R0:W4:Y:S04]  /*5040*/  SHFL.UP PT, R241, R6, 0x1, RZ ;  /* 0x0420000006f17989 */ /* 0x00012800000e00ff */
[----:B------:R-:W0:Y:S04]  /*5050*/  SHFL.UP PT, R37, R37, 0x1, RZ ;  /* 0x0420000025257989 */ /* 0x000e2800000e00ff */
[----:B------:R-:W0:Y:S04]  /*5060*/  SHFL.UP PT, R36, R36, 0x1, RZ ;  /* 0x0420000024247989 */ /* 0x000e2800000e00ff */
[----:B------:R0:W0:Y:S04]  /*5070*/  SHFL.DOWN PT, R238, R222, 0x1, 0x1f ;  /* 0x08201f00deee7f89 */ /* 0x00002800000e0000 */
[----:B------:R0:W0:Y:S04]  /*5080*/  SHFL.DOWN PT, R240, R223, 0x1, 0x1f ;  /* 0x08201f00dff07f89 */ /* 0x00002800000e0000 */
[----:B------:R0:W0:Y:S04]  /*5090*/  SHFL.DOWN PT, R242, R225, 0x1, 0x1f ;  /* 0x08201f00e1f27f89 */ /* 0x00002800000e0000 */
[----:B------:R0:W0:Y:S01]  /*50a0*/  SHFL.DOWN PT, R4, R224, 0x1, 0x1f ;  /* 0x08201f00e0047f89 */ /* 0x00002200000e0000 */
[----:B-1234-:R-:W-:Y:S05]  /*50b0*/  @!P0 BRA `(.L_x_15915) ;  /* 0x0000000000288947 */ /* 0x01efea0003800000 */
[-C--:B0-----:R-:W-:Y:S01]  /*50c0*/  FMUL.FTZ R5, R223, R4.reuse ;  /* 0x00000004df057220 */ /* 0x081fe20000410000 */
[----:B------:R-:W-:-:S03]  /*50d0*/  FMUL.FTZ R4, R222, R4 ;  /* 0x00000004de047220 */ /* 0x000fc60000410000 */
[CC--:B------:R-:W-:Y:S01]  /*50e0*/  FFMA.FTZ R6, R222.reuse, R242.reuse, -R5 ;  /* 0x000000f2de067223 */ /* 0x0c0fe20000010805 */
[C---:B------:R-:W-:Y:S01]  /*50f0*/  FFMA.FTZ R7, R223.reuse, R242, R4 ;  /* 0x000000f2df077223 */ /* 0x040fe20000010004 */
[-C--:B------:R-:W-:Y:S01]  /*5100*/  FMUL.FTZ R5, R223, R240.reuse ;  /* 0x000000f0df057220 */ /* 0x080fe20000410000 */
[----:B------:R-:W-:Y:S01]  /*5110*/  FMUL.FTZ R4, R222, R240 ;  /* 0x000000f0de047220 */ /* 0x000fe20000410000 */
[----:B------:R-:W-:Y:S01]  /*5120*/  FADD.FTZ R225, R225, R6 ;  /* 0x00000006e1e17221 */ /* 0x000fe20000010000 */
[----:B------:R-:W-:Y:S01]  /*5130*/  FADD.FTZ R224, R224, R7 ;  /* 0x00000007e0e07221 */ /* 0x000fe20000010000 */
[C---:B------:R-:W-:Y:S01]  /*5140*/  FFMA.FTZ R222, R238.reuse, R222, -R5 ;  /* 0x000000deeede7223 */ /* 0x040fe20000010805 */
[----:B------:R-:W-:-:S07]  /*5150*/  FFMA.FTZ R223, R238, R223, R4 ;  /* 0x000000dfeedf7223 */ /* 0x000fce0000010004 */
.L_x_15915:
[----:B------:R-:W-:Y:S05]  /*5160*/  BSYNC.RECONVERGENT B0 ;  /* 0x0000000000007941 */ /* 0x000fea0003800200 */
.L_x_15914:
[----:B------:R-:W-:Y:S01]  /*5170*/  ISETP.GE.AND P0, PT, R147, UR8, PT ;  /* 0x0000000893007c0c */ /* 0x000fe2000bf06270 */
[----:B0-----:R-:W-:Y:S01]  /*5180*/  HFMA2 R4, -RZ, RZ, 1.875, 0 ;  /* 0x3f800000ff047431 */ /* 0x001fe200000001ff */
[----:B------:R-:W-:Y:S02]  /*5190*/  CS2R R6, SRZ ;  /* 0x0000000000067805 */ /* 0x000fe4000001ff00 */
[----:B------:R-:W-:Y:S01]  /*51a0*/  MOV R5, RZ ;  /* 0x000000ff00057202 */ /* 0x000fe20000000f00 */
[----:B------:R0:W1:Y:S01]  /*51b0*/  SHFL.DOWN PT, R242, R222, 0x2, 0x1f ;  /* 0x08401f00def27f89 */ /* 0x00006200000e0000 */
[----:B------:R-:W-:Y:S01]  /*51c0*/  ISETP.NE.OR P0, PT, R161, RZ, P0 ;  /* 0x000000ffa100720c */ /* 0x000fe20000705670 */
[----:B------:R-:W-:Y:S01]  /*51d0*/  BSSY.RECONVERGENT B0, `(.L_x_15916) ;  /* 0x0000011000007945 */ /* 0x000fe20003800200 */
[----:B------:R-:W-:Y:S01]  /*51e0*/  ISETP.GT.U32.AND P2, PT, R210, 0x1d, PT ;  /* 0x0000001dd200780c */ /* 0x000fe20003f44070 */
[----:B------:R0:W2:Y:S04]  /*51f0*/  SHFL.DOWN PT, R244, R223, 0x2, 0x1f ;  /* 0x08401f00dff47f89 */ /* 0x0000a800000e0000 */
[----:B------:R0:W3:Y:S04]  /*5200*/  SHFL.DOWN PT, R245, R225, 0x2, 0x1f ;  /* 0x08401f00e1f57f89 */ /* 0x0000e800000e0000 */
[----:B------:R0:W4:Y:S04]  /*5210*/  SHFL.DOWN PT, R238, R224, 0x2, 0x1f ;  /* 0x08401f00e0ee7f89 */ /* 0x00012800000e0000 */
[----:B------:R-:W0:Y:S01]  /*5220*/  @!P0 LDS.128 R4, [UR7+0x21b0] ;  /* 0x0021b007ff048984 */ /* 0x000e220008000c00 */
[----:B------:R-:W-:Y:S05]  /*5230*/  @P2 BRA `(.L_x_15917) ;  /* 0x0000000000282947 */ /* 0x000fea0003800000 */
[-C--:B----4-:R-:W-:Y:S01]  /*5240*/  FMUL.FTZ R243, R223, R238.reuse ;  /* 0x000000eedff37220 */ /* 0x090fe20000410000 */
[----:B------:R-:W-:-:S03]  /*5250*/  FMUL.FTZ R238, R222, R238 ;  /* 0x000000eedeee7220 */ /* 0x000fc60000410000 */
[CC--:B---3--:R-:W-:Y:S01]  /*5260*/  FFMA.FTZ R240, R222.reuse, R245.reuse, -R243 ;  /* 0x000000f5def07223 */ /* 0x0c8fe200000108f3 */
[C---:B------:R-:W-:Y:S01]  /*5270*/  FFMA.FTZ R245, R223.reuse, R245, R238 ;  /* 0x000000f5dff57223 */ /* 0x040fe200000100ee */
[-C--:B--2---:R-:W-:Y:S01]  /*5280*/  FMUL.FTZ R243, R223, R244.reuse ;  /* 0x000000f4dff37220 */ /* 0x084fe20000410000 */
[----:B------:R-:W-:Y:S01]  /*5290*/  FMUL.FTZ R238, R222, R244 ;  /* 0x000000f4deee7220 */ /* 0x000fe20000410000 */
[----:B0-----:R-:W-:Y:S01]  /*52a0*/  FADD.FTZ R225, R225, R240 ;  /* 0x000000f0e1e17221 */ /* 0x001fe20000010000 */
[----:B------:R-:W-:Y:S01]  /*52b0*/  FADD.FTZ R224, R224, R245 ;  /* 0x000000f5e0e07221 */ /* 0x000fe20000010000 */
[-C--:B-1----:R-:W-:Y:S01]  /*52c0*/  FFMA.FTZ R222, R222, R242.reuse, -R243 ;  /* 0x000000f2dede7223 */ /* 0x082fe200000108f3 */
[----:B------:R-:W-:-:S07]  /*52d0*/  FFMA.FTZ R223, R223, R242, R238 ;  /* 0x000000f2dfdf7223 */ /* 0x000fce00000100ee */
.L_x_15917:
[----:B------:R-:W-:Y:S05]  /*52e0*/  BSYNC.RECONVERGENT B0 ;  /* 0x0000000000007941 */ /* 0x000fea0003800200 */
.L_x_15916:
[----:B------:R-:W-:Y:S01]  /*52f0*/  ISETP.GT.U32.AND P0, PT, R210, 0x1b, PT ;  /* 0x0000001bd200780c */ /* 0x000fe20003f04070 */
[----:B-1----:R1:W0:Y:S01]  /*5300*/  SHFL.DOWN PT, R242, R222, 0x4, 0x1f ;  /* 0x08801f00def27f89 */ /* 0x00222200000e0000 */
[----:B------:R-:W-:Y:S03]  /*5310*/  BSSY.RECONVERGENT B0, `(.L_x_15918) ;  /* 0x000000f000007945 */ /* 0x000fe60003800200 */
[----:B--2---:R1:W2:Y:S04]  /*5320*/  SHFL.DOWN PT, R244, R223, 0x4, 0x1f ;  /* 0x08801f00dff47f89 */ /* 0x0042a800000e0000 */
[----:B---3--:R1:W3:Y:S04]  /*5330*/  SHFL.DOWN PT, R245, R225, 0x4, 0x1f ;  /* 0x08801f00e1f57f89 */ /* 0x0082e800000e0000 */
[----:B----4-:R1:W4:Y:S01]  /*5340*/  SHFL.DOWN PT, R238, R224, 0x4, 0x1f ;  /* 0x08801f00e0ee7f89 */ /* 0x01032200000e0000 */
[----:B------:R-:W-:Y:S05]  /*5350*/  @P0 BRA `(.L_x_15919) ;  /* 0x0000000000280947 */ /* 0x000fea0003800000 */
[-C--:B----4-:R-:W-:Y:S01]  /*5360*/  FMUL.FTZ R243, R223, R238.reuse ;  /* 0x000000eedff37220 */ /* 0x090fe20000410000 */
[----:B------:R-:W-:-:S03]  /*5370*/  FMUL.FTZ R238, R222, R238 ;  /* 0x000000eedeee7220 */ /* 0x000fc60000410000 */
[CC--:B---3--:R-:W-:Y:S01]  /*5380*/  FFMA.FTZ R240, R222.reuse, R245.reuse, -R243 ;  /* 0x000000f5def07223 */ /* 0x0c8fe200000108f3 */
[C---:B------:R-:W-:Y:S01]  /*5390*/  FFMA.FTZ R245, R223.reuse, R245, R238 ;  /* 0x000000f5dff57223 */ /* 0x040fe200000100ee */
[-C--:B--2---:R-:W-:Y:S01]  /*53a0*/  FMUL.FTZ R243, R223, R244.reuse ;  /* 0x000000f4dff37220 */ /* 0x084fe20000410000 */
[----:B------:R-:W-:Y:S01]  /*53b0*/  FMUL.FTZ R238, R222, R244 ;  /* 0x000000f4deee7220 */ /* 0x000fe20000410000 */
[----:B01----:R-:W-:Y:S01]  /*53c0*/  FADD.FTZ R225, R225, R240 ;  /* 0x000000f0e1e17221 */ /* 0x003fe20000010000 */
[----:B------:R-:W-:Y:S01]  /*53d0*/  FADD.FTZ R224, R224, R245 ;  /* 0x000000f5e0e07221 */ /* 0x000fe20000010000 */
[-C--:B------:R-:W-:Y:S01]  /*53e0*/  FFMA.FTZ R222, R222, R242.reuse, -R243 ;  /* 0x000000f2dede7223 */ /* 0x080fe200000108f3 */
[----:B------:R-:W-:-:S07]  /*53f0*/  FFMA.FTZ R223, R223, R242, R238 ;  /* 0x000000f2dfdf7223 */ /* 0x000fce00000100ee */
.L_x_15919:
[----:B------:R-:W-:Y:S05]  /*5400*/  BSYNC.RECONVERGENT B0 ;  /* 0x0000000000007941 */ /* 0x000fea0003800200 */
.L_x_15918:
[----:B------:R-:W-:Y:S01]  /*5410*/  ISETP.GT.U32.AND P0, PT, R210, 0x17, PT ;  /* 0x00000017d200780c */ /* 0x000fe20003f04070 */
[----:B0-----:R0:W0:Y:S01]  /*5420*/  SHFL.DOWN PT, R242, R222, 0x8, 0x1f ;  /* 0x09001f00def27f89 */ /* 0x00102200000e0000 */
[----:B------:R-:W-:Y:S03]  /*5430*/  BSSY.RECONVERGENT B0, `(.L_x_15920) ;  /* 0x000000f000007945 */ /* 0x000fe60003800200 */
[----:B--2---:R2:W0:Y:S04]  /*5440*/  SHFL.DOWN PT, R244, R223, 0x8, 0x1f ;  /* 0x09001f00dff47f89 */ /* 0x00442800000e0000 */
[----:B---3--:R2:W3:Y:S04]  /*5450*/  SHFL.DOWN PT, R245, R225, 0x8, 0x1f ;  /* 0x09001f00e1f57f89 */ /* 0x0084e800000e0000 */
[----:B----4-:R2:W4:Y:S01]  /*5460*/  SHFL.DOWN PT, R238, R224, 0x8, 0x1f ;  /* 0x09001f00e0ee7f89 */ /* 0x01052200000e0000 */
[----:B------:R-:W-:Y:S05]  /*5470*/  @P0 BRA `(.L_x_15921) ;  /* 0x0000000000280947 */ /* 0x000fea0003800000 */
[-C--:B----4-:R-:W-:Y:S01]  /*5480*/  FMUL.FTZ R243, R223, R238.reuse ;  /* 0x000000eedff37220 */ /* 0x090fe20000410000 */
[----:B------:R-:W-:-:S03]  /*5490*/  FMUL.FTZ R238, R222, R238 ;  /* 0x000000eedeee7220 */ /* 0x000fc60000410000 */
[CC--:B---3--:R-:W-:Y:S01]  /*54a0*/  FFMA.FTZ R240, R222.reuse, R245.reuse, -R243 ;  /* 0x000000f5def07223 */ /* 0x0c8fe200000108f3 */
[C---:B------:R-:W-:Y:S01]  /*54b0*/  FFMA.FTZ R245, R223.reuse, R245, R238 ;  /* 0x000000f5dff57223 */ /* 0x040fe200000100ee */
[-C--:B0-----:R-:W-:Y:S01]  /*54c0*/  FMUL.FTZ R243, R223, R244.reuse ;  /* 0x000000f4dff37220 */ /* 0x081fe20000410000 */
[----:B------:R-:W-:Y:S01]  /*54d0*/  FMUL.FTZ R238, R222, R244 ;  /* 0x000000f4deee7220 */ /* 0x000fe20000410000 */
[----:B-12---:R-:W-:Y:S01]  /*54e0*/  FADD.FTZ R225, R225, R240 ;  /* 0x000000f0e1e17221 */ /* 0x006fe20000010000 */
[----:B------:R-:W-:Y:S01]  /*54f0*/  FADD.FTZ R224, R224, R245 ;  /* 0x000000f5e0e07221 */ /* 0x000fe20000010000 */
[-C--:B------:R-:W-:Y:S01]  /*5500*/  FFMA.FTZ R222, R222, R242.reuse, -R243 ;  /* 0x000000f2dede7223 */ /* 0x080fe200000108f3 */
[----:B------:R-:W-:-:S07]  /*5510*/  FFMA.FTZ R223, R223, R242, R238 ;  /* 0x000000f2dfdf7223 */ /* 0x000fce00000100ee */
.L_x_15921:
[----:B------:R-:W-:Y:S05]  /*5520*/  BSYNC.RECONVERGENT B0 ;  /* 0x0000000000007941 */ /* 0x000fea0003800200 */
.L_x_15920:
[----:B------:R-:W-:Y:S01]  /*5530*/  ISETP.GT.U32.AND P0, PT, R210, 0xf, PT ;  /* 0x0000000fd200780c */ /* 0x000fe20003f04070 */
[----:B0-----:R0:W0:Y:S01]  /*5540*/  SHFL.DOWN PT, R242, R222, 0x10, 0x1f ;  /* 0x0a001f00def27f89 */ /* 0x00102200000e0000 */
[----:B------:R-:W-:Y:S03]  /*5550*/  BSSY.RECONVERGENT B0, `(.L_x_15922) ;  /* 0x000000f000007945 */ /* 0x000fe60003800200 */
[----:B------:R0:W0:Y:S04]  /*5560*/  SHFL.DOWN PT, R244, R223, 0x10, 0x1f ;  /* 0x0a001f00dff47f89 */ /* 0x00002800000e0000 */
[----:B---3--:R3:W0:Y:S04]  /*5570*/  SHFL.DOWN PT, R245, R225, 0x10, 0x1f ;  /* 0x0a001f00e1f57f89 */ /* 0x00862800000e0000 */
[----:B----4-:R3:W4:Y:S01]  /*5580*/  SHFL.DOWN PT, R238, R224, 0x10, 0x1f ;  /* 0x0a001f00e0ee7f89 */ /* 0x01072200000e0000 */
[----:B------:R-:W-:Y:S05]  /*5590*/  @P0 BRA `(.L_x_15923) ;  /* 0x0000000000280947 */ /* 0x000fea0003800000 */
[-C--:B----4-:R-:W-:Y:S01]  /*55a0*/  FMUL.FTZ R243, R223, R238.reuse ;  /* 0x000000eedff37220 */ /* 0x090fe20000410000 */
[----:B------:R-:W-:-:S03]  /*55b0*/  FMUL.FTZ R238, R222, R238 ;  /* 0x000000eedeee7220 */ /* 0x000fc60000410000 */
[CC--:B0-----:R-:W-:Y:S01]  /*55c0*/  FFMA.FTZ R240, R222.reuse, R245.reuse, -R243 ;  /* 0x000000f5def07223 */ /* 0x0c1fe200000108f3 */
[C---:B------:R-:W-:Y:S01]  /*55d0*/  FFMA.FTZ R245, R223.reuse, R245, R238 ;  /* 0x000000f5dff57223 */ /* 0x040fe200000100ee */
[-C--:B------:R-:W-:Y:S01]  /*55e0*/  FMUL.FTZ R243, R223, R244.reuse ;  /* 0x000000f4dff37220 */ /* 0x080fe20000410000 */
[----:B------:R-:W-:Y:S01]  /*55f0*/  FMUL.FTZ R238, R222, R244 ;  /* 0x000000f4deee7220 */ /* 0x000fe20000410000 */
[----:B-123--:R-:W-:Y:S01]  /*5600*/  FADD.FTZ R225, R225, R240 ;  /* 0x000000f0e1e17221 */ /* 0x00efe20000010000 */
[----:B------:R-:W-:Y:S01]  /*5610*/  FADD.FTZ R224, R224, R245 ;  /* 0x000000f5e0e07221 */ /* 0x000fe20000010000 */
[-C--:B------:R-:W-:Y:S01]  /*5620*/  FFMA.FTZ R222, R222, R242.reuse, -R243 ;  /* 0x000000f2dede7223 */ /* 0x080fe200000108f3 */
[----:B------:R-:W-:-:S07]  /*5630*/  FFMA.FTZ R223, R223, R242, R238 ;  /* 0x000000f2dfdf7223 */ /* 0x000fce00000100ee */
.L_x_15923:
[----:B------:R-:W-:Y:S05]  /*5640*/  BSYNC.RECONVERGENT B0 ;  /* 0x0000000000007941 */ /* 0x000fea0003800200 */
.L_x_15922:
[-C--:B----4-:R-:W-:Y:S01]  /*5650*/  FMUL.FTZ R238, R241, R234.reuse ;  /* 0x000000eaf1ee7220 */ /* 0x090fe20000410000 */
[----:B------:R-:W-:Y:S01]  /*5660*/  FMUL.FTZ R240, R239, R234 ;  /* 0x000000eaeff07220 */ /* 0x000fe20000410000 */
[----:B------:R-:W-:Y:S01]  /*5670*/  SHFL.DOWN PT, R243, R222, 0x1, 0x1f ;  /* 0x08201f00def37f89 */ /* 0x000fe200000e0000 */
[----:B------:R-:W-:Y:S01]  /*5680*/  ISETP.NE.AND P0, PT, R161, 0x1f, PT ;  /* 0x0000001fa100780c */ /* 0x000fe20003f05270 */
[-C--:B------:R-:W-:Y:S01]  /*5690*/  FFMA.FTZ R238, R239, R236.reuse, -R238 ;  /* 0x000000ecefee7223 */ /* 0x080fe200000108ee */
[----:B------:R-:W-:Y:S01]  /*56a0*/  FFMA.FTZ R241, R241, R236, R240 ;  /* 0x000000ecf1f17223 */ /* 0x000fe200000100f0 */
[----:B0-----:R-:W-:Y:S01]  /*56b0*/  SHFL.DOWN PT, R245, R223, 0x1, 0x1f ;  /* 0x08201f00dff57f89 */ /* 0x001fe200000e0000 */
[----:B------:R-:W-:Y:S01]  /*56c0*/  ISETP.NE.AND P5, PT, R161, RZ, PT ;  /* 0x000000ffa100720c */ /* 0x000fe20003fa5270 */
[----:B------:R-:W-:Y:S01]  /*56d0*/  @P1 FADD.FTZ R236, R37, R238 ;  /* 0x000000ee25ec1221 */ /* 0x000fe20000010000 */
[----:B------:R-:W-:Y:S01]  /*56e0*/  @P1 FADD.FTZ R234, R36, R241 ;  /* 0x000000f124ea1221 */ /* 0x000fe20000010000 */
[----:B------:R-:W0:Y:S01]  /*56f0*/  SHFL.IDX PT, R238, R7, RZ, 0x1f ;  /* 0x00001fff07ee7589 */ /* 0x000e2200000e0000 */
[----:B------:R-:W-:Y:S03]  /*5700*/  BSSY.RECONVERGENT B0, `(.L_x_15924) ;  /* 0x000010e000007945 */ /* 0x000fe60003800200 */
[----:B------:R-:W4:Y:S04]  /*5710*/  SHFL.IDX PT, R37, R6, RZ, 0x1f ;  /* 0x00001fff06257589 */ /* 0x000f2800000e0000 */
[----:B------:R-:W5:Y:S04]  /*5720*/  SHFL.DOWN PT, R240, R224, 0x1, 0x1f ;  /* 0x08201f00e0f07f89 */ /* 0x000f6800000e0000 */
[----:B------:R-:W5:Y:S04]  /*5730*/  SHFL.DOWN PT, R247, R225, 0x1, 0x1f ;  /* 0x08201f00e1f77f89 */ /* 0x000f6800000e0000 */
[----:B-12---:R-:W1:Y:S04]  /*5740*/  SHFL.IDX PT, R223, R223, RZ, 0x1f ;  /* 0x00001fffdfdf7589 */ /* 0x006e6800000e0000 */
[----:B------:R-:W2:Y:S01]  /*5750*/  SHFL.IDX PT, R222, R222, RZ, 0x1f ;  /* 0x00001fffdede7589 */ /* 0x000ea200000e0000 */
[----:B0-----:R-:W-:-:S03]  /*5760*/  @P0 FMUL.FTZ R36, R243, R238 ;  /* 0x000000eef3240220 */ /* 0x001fc60000410000 */
[----:B---3--:R-:W0:Y:S01]  /*5770*/  SHFL.IDX PT, R225, R225, RZ, 0x1f ;  /* 0x00001fffe1e17589 */ /* 0x008e2200000e0000 */
[CC--:B----4-:R-:W-:Y:S01]  /*5780*/  @P0 FFMA.FTZ R239, R245.reuse, R37.reuse, R36 ;  /* 0x00000025f5ef0223 */ /* 0x0d0fe20000010024 */
[----:B------:R-:W-:Y:S02]  /*5790*/  @P0 FMUL.FTZ R36, R245, R238 ;  /* 0x000000eef5240220 */ /* 0x000fe40000410000 */
[----:B------:R-:W3:Y:S01]  /*57a0*/  SHFL.IDX PT, R224, R224, RZ, 0x1f ;  /* 0x00001fffe0e07589 */ /* 0x000ee200000e0000 */
[----:B-----5:R-:W-:Y:S01]  /*57b0*/  @P0 FADD.FTZ R238, R240, R239 ;  /* 0x000000eff0ee0221 */ /* 0x020fe20000010000 */
[----:B------:R-:W-:Y:S01]  /*57c0*/  @P0 FFMA.FTZ R36, R243, R37, -R36 ;  /* 0x00000025f3240223 */ /* 0x000fe20000010824 */
[C---:B------:R-:W-:Y:S01]  /*57d0*/  FMUL.FTZ R239, R3.reuse, R234 ;  /* 0x000000ea03ef7220 */ /* 0x040fe20000410000 */
[-C--:B------:R-:W-:Y:S02]  /*57e0*/  FMUL.FTZ R3, R3, R236.reuse ;  /* 0x000000ec03037220 */ /* 0x080fe40000410000 */
[----:B------:R-:W-:Y:S01]  /*57f0*/  @P0 FADD.FTZ R37, R247, R36 ;  /* 0x00000024f7250221 */ /* 0x000fe20000010000 */
[-C--:B------:R-:W-:Y:S01]  /*5800*/  FMUL.FTZ R36, R238, R35.reuse ;  /* 0x00000023ee247220 */ /* 0x080fe20000410000 */
[C---:B------:R-:W-:Y:S01]  /*5810*/  FFMA.FTZ R236, R2.reuse, R236, -R239 ;  /* 0x000000ec02ec7223 */ /* 0x040fe200000108ef */
[----:B------:R-:W-:Y:S01]  /*5820*/  FFMA.FTZ R2, R2, R234, R3 ;  /* 0x000000ea02027223 */ /* 0x000fe20000010003 */
[C---:B------:R-:W-:Y:S01]  /*5830*/  FMUL.FTZ R35, R37.reuse, R35 ;  /* 0x0000002325237220 */ /* 0x040fe20000410000 */
[-C--:B------:R-:W-:Y:S01]  /*5840*/  FFMA.FTZ R234, R37, R34.reuse, R36 ;  /* 0x0000002225ea7223 */ /* 0x080fe20000010024 */
[----:B------:R-:W-:Y:S01]  /*5850*/  IADD3 R36, P0, PT, R64, R161, RZ ;  /* 0x000000a140247210 */ /* 0x000fe20007f1e0ff */
[----:B------:R-:W-:Y:S01]  /*5860*/  FADD.FTZ R3, R237, R2 ;  /* 0x00000002ed037221 */ /* 0x000fe20000010000 */
[----:B------:R-:W-:Y:S01]  /*5870*/  FFMA.FTZ R238, R238, R34, -R35 ;  /* 0x00000022eeee7223 */ /* 0x000fe20000010823 */
[----:B------:R-:W-:Y:S01]  /*5880*/  FADD.FTZ R237, R233, R236 ;  /* 0x000000ece9ed7221 */ /* 0x000fe20000010000 */
[----:B------:R-:W-:Y:S01]  /*5890*/  LEA.HI.X.SX32 R37, R64, RZ, 0x1, P0 ;  /* 0x000000ff40257211 */ /* 0x000fe200000f0eff */
[----:B------:R-:W-:Y:S01]  /*58a0*/  FMUL.FTZ R233, R204, R3 ;  /* 0x00000003cce97220 */ /* 0x000fe20000410000 */
[----:B------:R-:W-:Y:S01]  /*58b0*/  FADD.FTZ R227, R227, R234 ;  /* 0x000000eae3e37221 */ /* 0x000fe20000010000 */
[----:B------:R-:W-:Y:S01]  /*58c0*/  FMUL.FTZ R236, R88, R100 ;  /* 0x0000006458ec7220 */ /* 0x000fe20000410000 */
[----:B------:R-:W-:-:S04]  /*58d0*/  IMAD.WIDE.U32 R36, R30, UR4, R36 ;  /* 0x000000041e247c25 */ /* 0x000fc8000f8e0024 */
[----:B------:R-:W-:Y:S01]  /*58e0*/  FFMA.FTZ R233, R206, R237, -R233 ;  /* 0x000000edcee97223 */ /* 0x000fe200000108e9 */
[----:B------:R-:W-:Y:S01]  /*58f0*/  IMAD R2, R31, UR4, R37 ;  /* 0x000000041f027c24 */ /* 0x000fe2000f8e0225 */
[----:B------:R-:W-:Y:S01]  /*5900*/  LEA R34, P0, R36, R169, 0x2 ;  /* 0x000000a924227211 */ /* 0x000fe200078010ff */
[----:B------:R-:W-:Y:S01]  /*5910*/  FADD.FTZ R37, R235, R238 ;  /* 0x000000eeeb257221 */ /* 0x000fe20000010000 */
[----:B------:R-:W-:Y:S01]  /*5920*/  FFMA.FTZ R242, R88, R231, R233 ;  /* 0x000000e758f27223 */ /* 0x000fe200000100e9 */
[----:B------:R-:W-:Y:S01]  /*5930*/  FMUL.FTZ R233, R90, R95 ;  /* 0x0000005f5ae97220 */ /* 0x000fe20000410000 */
[----:B------:R-:W-:Y:S01]  /*5940*/  LEA.HI.X R35, R36, R167, R2, 0x2, P0 ;  /* 0x000000a724237211 */ /* 0x000fe200000f1402 */
[----:B------:R-:W-:Y:S01]  /*5950*/  FMUL.FTZ R2, R204, R237 ;  /* 0x000000edcc027220 */ /* 0x000fe20000410000 */
[C---:B------:R-:W-:Y:S01]  /*5960*/  FMUL.FTZ R36, R190.reuse, R227 ;  /* 0x000000e3be247220 */ /* 0x040fe20000410000 */
[----:B------:R-:W-:Y:S02]  /*5970*/  FMUL.FTZ R235, R190, R37 ;  /* 0x00000025beeb7220 */ /* 0x000fe40000410000 */
[----:B------:R-:W-:Y:S01]  /*5980*/  FFMA.FTZ R2, R206, R3, R2 ;  /* 0x00000003ce027223 */ /* 0x000fe20000010002 */
[----:B------:R-:W-:Y:S01]  /*5990*/  FFMA.FTZ R231, R192, R37, -R36 ;  /* 0x00000025c0e77223 */ /* 0x000fe20000010824 */
[----:B------:R-:W-:Y:S01]  /*59a0*/  FFMA.FTZ R36, R170, -R233, R3 ;  /* 0x800000e9aa247223 */ /* 0x000fe20000010003 */
[----:B------:R-:W-:Y:S01]  /*59b0*/  FFMA.FTZ R235, R192, R227, R235 ;  /* 0x000000e3c0eb7223 */ /* 0x000fe200000100eb */
[----:B------:R-:W-:Y:S01]  /*59c0*/  FFMA.FTZ R244, R88, R229, R2 ;  /* 0x000000e558f47223 */ /* 0x000fe20000010002 */
[----:B------:R-:W-:Y:S01]  /*59d0*/  FADD.FTZ R228, R228, R231 ;  /* 0x000000e7e4e47221 */ /* 0x000fe20000010000 */
[C---:B------:R-:W-:Y:S01]  /*59e0*/  FFMA.FTZ R231, R0.reuse, -R3, RZ ;  /* 0x8000000300e77223 */ /* 0x040fe200000100ff */
[----:B------:R-:W-:Y:S01]  /*59f0*/  FFMA.FTZ R229, R0, R237, RZ ;  /* 0x000000ed00e57223 */ /* 0x000fe200000100ff */
[CC--:B------:R-:W-:Y:S01]  /*5a00*/  FMUL.FTZ R3, R201.reuse, R244.reuse ;  /* 0x000000f4c9037220 */ /* 0x0c0fe20000410000 */
[----:B------:R-:W-:Y:S01]  /*5a10*/  FADD.FTZ R2, R226, R235 ;  /* 0x000000ebe2027221 */ /* 0x000fe20000010000 */
[C---:B------:R-:W-:Y:S01]  /*5a20*/  FFMA.FTZ R240, R72.reuse, -R244, R231 ;  /* 0x800000f448f07223 */ /* 0x040fe200000100e7 */
[-C--:B------:R-:W-:Y:S01]  /*5a30*/  FMUL.FTZ R231, R201, R242.reuse ;  /* 0x000000f2c9e77220 */ /* 0x080fe20000410000 */
[-C--:B------:R-:W-:Y:S01]  /*5a40*/  FFMA.FTZ R238, R72, R242.reuse, R229 ;  /* 0x000000f248ee7223 */ /* 0x080fe200000100e5 */
[C---:B------:R-:W-:Y:S01]  /*5a50*/  FFMA.FTZ R234, R202.reuse, R242, -R3 ;  /* 0x000000f2caea7223 */ /* 0x040fe20000010803 */
[-C--:B------:R-:W-:Y:S01]  /*5a60*/  FFMA.FTZ R229, -R191, R236.reuse, R242 ;  /* 0x000000ecbfe57223 */ /* 0x080fe200000101f2 */
[----:B------:R-:W-:Y:S01]  /*5a70*/  FFMA.FTZ R3, R189, -R236, R244 ;  /* 0x800000ecbd037223 */ /* 0x000fe200000100f4 */
[----:B------:R-:W-:Y:S01]  /*5a80*/  FFMA.FTZ R236, R202, R244, R231 ;  /* 0x000000f4caec7223 */ /* 0x000fe200000100e7 */
[----:B------:R-:W-:Y:S01]  /*5a90*/  FFMA.FTZ R226, -R172, R233, R237 ;  /* 0x000000e9ace27223 */ /* 0x000fe200000101ed */
[C---:B------:R-:W-:Y:S01]  /*5aa0*/  FMUL.FTZ R231, R193.reuse, R228 ;  /* 0x000000e4c1e77220 */ /* 0x040fe20000410000 */
[----:B------:R-:W-:Y:S01]  /*5ab0*/  FMUL.FTZ R233, R193, R2 ;  /* 0x00000002c1e97220 */ /* 0x000fe20000410000 */
        /* <DEDUP_REMOVED lines=9> */
[----:B------:R-:W-:Y:S01]  /*5b50*/  FMUL.FTZ R220, R87, R98 ;  /* 0x0000006257dc7220 */ /* 0x000fe20000410000 */
[C---:B------:R-:W-:Y:S01]  /*5b60*/  FFMA.FTZ R237, R71.reuse, R234, R238 ;  /* 0x000000ea47ed7223 */ /* 0x040fe200000100ee */
[----:B------:R-:W-:Y:S01]  /*5b70*/  FFMA.FTZ R239, R71, -R236, R240 ;  /* 0x800000ec47ef7223 */ /* 0x000fe200000100f0 */
[----:B------:R-:W-:Y:S01]  /*5b80*/  FFMA.FTZ R238, R85, R214, R232 ;  /* 0x000000d655ee7223 */ /* 0x000fe200000100e8 */
[----:B------:R-:W-:Y:S01]  /*5b90*/  FFMA.FTZ R230, -R187, R220, R234 ;  /* 0x000000dcbbe67223 */ /* 0x000fe200000101ea */
[C---:B------:R-:W-:Y:S01]  /*5ba0*/  FMUL.FTZ R214, R195.reuse, R221 ;  /* 0x000000ddc3d67220 */ /* 0x040fe20000410000 */
[----:B------:R-:W-:Y:S01]  /*5bb0*/  FFMA.FTZ R234, R200, R236, R235 ;  /* 0x000000ecc8ea7223 */ /* 0x000fe200000100eb */
[-C--:B------:R-:W-:Y:S01]  /*5bc0*/  FMUL.FTZ R233, R195, R231.reuse ;  /* 0x000000e7c3e97220 */ /* 0x080fe20000410000 */
[C---:B------:R-:W-:Y:S01]  /*5bd0*/  FMUL.FTZ R232, R85.reuse, R96 ;  /* 0x0000006055e87220 */ /* 0x040fe20000410000 */
[C---:B------:R-:W-:Y:S01]  /*5be0*/  FFMA.FTZ R214, R196.reuse, R231, -R214 ;  /* 0x000000e7c4d67223 */ /* 0x040fe200000108d6 */
[----:B------:R-:W-:Y:S01]  /*5bf0*/  FFMA.FTZ R240, R85, R212, R234 ;  /* 0x000000d455f07223 */ /* 0x000fe200000100ea */
[----:B------:R-:W-:Y:S01]  /*5c00*/  FFMA.FTZ R233, R196, R221, R233 ;  /* 0x000000ddc4e97223 */ /* 0x000fe200000100e9 */
[----:B------:R-:W-:Y:S01]  /*5c10*/  FMUL.FTZ R235, R197, R238 ;  /* 0x000000eec5eb7220 */ /* 0x000fe20000410000 */
[----:B------:R-:W-:Y:S01]  /*5c20*/  FADD.FTZ R214, R203, R214 ;  /* 0x000000d6cbd67221 */ /* 0x000fe20000010000 */
[----:B------:R-:W-:Y:S01]  /*5c30*/  FMUL.FTZ R203, R197, R240 ;  /* 0x000000f0c5cb7220 */ /* 0x000fe20000410000 */
[----:B------:R-:W-:Y:S01]  /*5c40*/  FADD.FTZ R180, R180, R233 ;  /* 0x000000e9b4b47221 */ /* 0x000fe20000010000 */
[----:B------:R-:W-:Y:S01]  /*5c50*/  FFMA.FTZ R212, -R183, R232, R238 ;  /* 0x000000e8b7d47223 */ /* 0x000fe200000101ee */
[----:B------:R-:W-:Y:S01]  /*5c60*/  FFMA.FTZ R220, R185, -R220, R236 ;  /* 0x800000dcb9dc7223 */ /* 0x000fe200000100ec */
[C---:B------:R-:W-:Y:S01]  /*5c70*/  FFMA.FTZ R233, R198.reuse, R238, -R203 ;  /* 0x000000eec6e97223 */ /* 0x040fe200000108cb */
[----:B------:R-:W-:Y:S01]  /*5c80*/  FFMA.FTZ R203, R181, -R232, R240 ;  /* 0x800000e8b5cb7223 */ /* 0x000fe200000100f0 */
[----:B------:R-:W-:Y:S01]  /*5c90*/  FFMA.FTZ R232, R198, R240, R235 ;  /* 0x000000f0c6e87223 */ /* 0x000fe200000100eb */
[C---:B------:R-:W-:Y:S01]  /*5ca0*/  FMUL.FTZ R235, R197.reuse, R214 ;  /* 0x000000d6c5eb7220 */ /* 0x040fe20000410000 */
[C---:B------:R-:W-:Y:S01]  /*5cb0*/  FFMA.FTZ R236, R70.reuse, -R240, R239 ;  /* 0x800000f046ec7223 */ /* 0x040fe200000100ef */
[----:B------:R-:W-:Y:S01]  /*5cc0*/  FMUL.FTZ R197, R197, R180 ;  /* 0x000000b4c5c57220 */ /* 0x000fe20000410000 */
[----:B------:R-:W-:Y:S01]  /*5cd0*/  FFMA.FTZ R234, R70, R238, R237 ;  /* 0x000000ee46ea7223 */ /* 0x000fe200000100ed */
[C---:B------:R-:W-:Y:S01]  /*5ce0*/  FFMA.FTZ R239, R84.reuse, R215, R232 ;  /* 0x000000d754ef7223 */ /* 0x040fe200000100e8 */
[----:B------:R-:W-:Y:S01]  /*5cf0*/  FFMA.FTZ R237, R84, R213, R233 ;  /* 0x000000d554ed7223 */ /* 0x000fe200000100e9 */
[C---:B------:R-:W-:Y:S01]  /*5d00*/  FFMA.FTZ R235, R198.reuse, R180, R235 ;  /* 0x000000b4c6eb7223 */ /* 0x040fe200000100eb */
[----:B------:R-:W-:Y:S01]  /*5d10*/  FFMA.FTZ R198, R198, R214, -R197 ;  /* 0x000000d6c6c67223 */ /* 0x000fe200000108c5 */
[C---:B------:R-:W-:Y:S01]  /*5d20*/  FMUL.FTZ R197, R195.reuse, R239 ;  /* 0x000000efc3c57220 */ /* 0x040fe20000410000 */
[----:B------:R-:W-:Y:S01]  /*5d30*/  FMUL.FTZ R213, R195, R237 ;  /* 0x000000edc3d57220 */ /* 0x000fe20000410000 */
[----:B------:R-:W-:Y:S01]  /*5d40*/  FMUL.FTZ R215, R84, R93 ;  /* 0x0000005d54d77220 */ /* 0x000fe20000410000 */
[----:B------:R-:W-:Y:S01]  /*5d50*/  FADD.FTZ R205, R205, R198 ;  /* 0x000000c6cdcd7221 */ /* 0x000fe20000010000 */
[----:B------:R-:W-:Y:S01]  /*5d60*/  FADD.FTZ R182, R182, R235 ;  /* 0x000000ebb6b67221 */ /* 0x000fe20000010000 */
[C---:B------:R-:W-:Y:S01]  /*5d70*/  FFMA.FTZ R198, R196.reuse, R237, -R197 ;  /* 0x000000edc4c67223 */ /* 0x040fe200000108c5 */
[----:B------:R-:W-:Y:S01]  /*5d80*/  FFMA.FTZ R213, R196, R239, R213 ;  /* 0x000000efc4d57223 */ /* 0x000fe200000100d5 */
[-C--:B------:R-:W-:Y:S01]  /*5d90*/  FFMA.FTZ R195, -R168, R215.reuse, R237 ;  /* 0x000000d7a8c37223 */ /* 0x080fe200000101ed */
[----:B------:R-:W-:Y:S01]  /*5da0*/  FFMA.FTZ R197, R166, -R215, R239 ;  /* 0x800000d7a6c57223 */ /* 0x000fe200000100ef */
[CC--:B------:R-:W-:Y:S01]  /*5db0*/  FMUL.FTZ R215, R199.reuse, R205.reuse ;  /* 0x000000cdc7d77220 */ /* 0x0c0fe20000410000 */
[----:B------:R-:W-:Y:S01]  /*5dc0*/  FMUL.FTZ R232, R199, R182 ;  /* 0x000000b6c7e87220 */ /* 0x000fe20000410000 */
[C---:B------:R-:W-:Y:S01]  /*5dd0*/  FFMA.FTZ R198, R83.reuse, R218, R198 ;  /* 0x000000da53c67223 */ /* 0x040fe200000100c6 */
[----:B------:R-:W-:Y:S01]  /*5de0*/  FFMA.FTZ R218, R83, R216, R213 ;  /* 0x000000d853da7223 */ /* 0x000fe200000100d5 */
[C---:B------:R-:W-:Y:S01]  /*5df0*/  FFMA.FTZ R215, R200.reuse, R182, R215 ;  /* 0x000000b6c8d77223 */ /* 0x040fe200000100d7 */
[----:B------:R-:W-:Y:S01]  /*5e00*/  FFMA.FTZ R232, R200, R205, -R232 ;  /* 0x000000cdc8e87223 */ /* 0x000fe200000108e8 */
[----:B------:R-:W-:Y:S01]  /*5e10*/  FFMA.FTZ R233, R69, R237, R234 ;  /* 0x000000ed45e97223 */ /* 0x000fe200000100ea */
[----:B------:R-:W-:Y:S01]  /*5e20*/  FMUL.FTZ R199, R193, R218 ;  /* 0x000000dac1c77220 */ /* 0x000fe20000410000 */
[----:B------:R-:W-:Y:S01]  /*5e30*/  FMUL.FTZ R196, R83, R94 ;  /* 0x0000005e53c47220 */ /* 0x000fe20000410000 */
[-C--:B------:R-:W-:Y:S01]  /*5e40*/  FMUL.FTZ R213, R193, R198.reuse ;  /* 0x000000c6c1d57220 */ /* 0x080fe20000410000 */
[----:B------:R-:W-:Y:S01]  /*5e50*/  FADD.FTZ R184, R184, R215 ;  /* 0x000000d7b8b87221 */ /* 0x000fe20000010000 */
[----:B------:R-:W-:Y:S01]  /*5e60*/  FADD.FTZ R207, R207, R232 ;  /* 0x000000e8cfcf7221 */ /* 0x000fe20000010000 */
[-C--:B------:R-:W-:Y:S01]  /*5e70*/  FFMA.FTZ R199, R194, R198.reuse, -R199 ;  /* 0x000000c6c2c77223 */ /* 0x080fe200000108c7 */
[----:B------:R-:W-:Y:S01]  /*5e80*/  FFMA.FTZ R200, R68, R198, R233 ;  /* 0x000000c644c87223 */ /* 0x000fe200000100e9 */
[----:B------:R-:W-:Y:S01]  /*5e90*/  FFMA.FTZ R193, -R179, R196, R198 ;  /* 0x000000c4b3c17223 */ /* 0x000fe200000101c6 */
[----:B------:R-:W-:Y:S01]  /*5ea0*/  FFMA.FTZ R194, R194, R218, R213 ;  /* 0x000000dac2c27223 */ /* 0x000fe200000100d5 */
[CC--:B------:R-:W-:Y:S01]  /*5eb0*/  FMUL.FTZ R198, R201.reuse, R184.reuse ;  /* 0x000000b8c9c67220 */ /* 0x0c0fe20000410000 */
[----:B------:R-:W-:Y:S01]  /*5ec0*/  FMUL.FTZ R215, R201, R207 ;  /* 0x000000cfc9d77220 */ /* 0x000fe20000410000 */
[----:B------:R-:W-:Y:S01]  /*5ed0*/  FFMA.FTZ R235, R69, -R239, R236 ;  /* 0x800000ef45eb7223 */ /* 0x000fe200000100ec */
[----:B------:R-:W-:Y:S01]  /*5ee0*/  FFMA.FTZ R239, R82, R219, R194 ;  /* 0x000000db52ef7223 */ /* 0x000fe200000100c2 */
[C---:B------:R-:W-:Y:S01]  /*5ef0*/  FFMA.FTZ R201, R202.reuse, R207, -R198 ;  /* 0x000000cfcac97223 */ /* 0x040fe200000108c6 */
[----:B------:R-:W-:Y:S01]  /*5f00*/  FFMA.FTZ R215, R202, R184, R215 ;  /* 0x000000b8cad77223 */ /* 0x000fe200000100d7 */
[----:B------:R-:W-:Y:S01]  /*5f10*/  FFMA.FTZ R237, R82, R217, R199 ;  /* 0x000000d952ed7223 */ /* 0x000fe200000100c7 */
[----:B------:R-:W-:Y:S01]  /*5f20*/  FMUL.FTZ R217, R190, R239 ;  /* 0x000000efbed97220 */ /* 0x000fe20000410000 */
[----:B------:R-:W-:Y:S01]  /*5f30*/  FADD.FTZ R201, R208, R201 ;  /* 0x000000c9d0c97221 */ /* 0x000fe20000010000 */
[----:B------:R-:W-:Y:S01]  /*5f40*/  FADD.FTZ R199, R186, R215 ;  /* 0x000000d7bac77221 */ /* 0x000fe20000010000 */
[----:B------:R-:W-:Y:S01]  /*5f50*/  FFMA.FTZ R216, R68, -R218, R235 ;  /* 0x800000da44d87223 */ /* 0x000fe200000100eb */
[----:B------:R-:W-:Y:S01]  /*5f60*/  FFMA.FTZ R194, R192, R237, -R217 ;  /* 0x000000edc0c27223 */ /* 0x000fe200000108d9 */
[----:B------:R-:W-:Y:S01]  /*5f70*/  FMUL.FTZ R235, R82, R89 ;  /* 0x0000005952eb7220 */ /* 0x000fe20000410000 */
[C---:B------:R-:W-:Y:S01]  /*5f80*/  FMUL.FTZ R217, R204.reuse, R201 ;  /* 0x000000c9ccd97220 */ /* 0x040fe20000410000 */
[----:B------:R-:W-:Y:S01]  /*5f90*/  FMUL.FTZ R204, R204, R199 ;  /* 0x000000c7cccc7220 */ /* 0x000fe20000410000 */
[-C--:B------:R-:W-:Y:S01]  /*5fa0*/  FMUL.FTZ R219, R190, R237.reuse ;  /* 0x000000edbedb7220 */ /* 0x080fe20000410000 */
[----:B------:R-:W-:Y:S01]  /*5fb0*/  FFMA.FTZ R215, R67, R237, R200 ;  /* 0x000000ed43d77223 */ /* 0x000fe200000100c8 */
[----:B------:R-:W-:Y:S01]  /*5fc0*/  FFMA.FTZ R186, -R164, R235, R237 ;  /* 0x000000eba4ba7223 */ /* 0x000fe200000101ed */
[----:B------:R-:W-:Y:S01]  /*5fd0*/  FFMA.FTZ R237, R206, R201, -R204 ;  /* 0x000000c9ceed7223 */ /* 0x000fe200000108cc */
[----:B------:R-:W-:Y:S01]  /*5fe0*/  FFMA.FTZ R190, R162, -R235, R239 ;  /* 0x800000eba2be7223 */ /* 0x000fe200000100ef */
[----:B------:R-:W-:Y:S01]  /*5ff0*/  FFMA.FTZ R219, R192, R239, R219 ;  /* 0x000000efc0db7223 */ /* 0x000fe200000100db */
[----:B------:R-:W-:Y:S01]  /*6000*/  FFMA.FTZ R235, R206, R199, R217 ;  /* 0x000000c7ceeb7223 */ /* 0x000fe200000100d9 */
[----:B------:R-:W-:Y:S01]  /*6010*/  FADD.FTZ R178, R178, R237 ;  /* 0x000000edb2b27221 */ /* 0x000fe20000010000 */
[C---:B-1----:R-:W-:Y:S01]  /*6020*/  FMUL.FTZ R233, R223.reuse, R7 ;  /* 0x00000007dfe97220 */ /* 0x042fe20000410000 */
[----:B------:R-:W-:Y:S01]  /*6030*/  FMUL.FTZ R217, R223, R5 ;  /* 0x00000005dfd97220 */ /* 0x000fe20000410000 */
[----:B------:R-:W-:Y:S01]  /*6040*/  FFMA.FTZ R174, R81, R174, R219 ;  /* 0x000000ae51ae7223 */ /* 0x000fe200000100db */
[----:B------:R-:W-:Y:S01]  /*6050*/  FADD.FTZ R188, R188, R235 ;  /* 0x000000ebbcbc7221 */ /* 0x000fe20000010000 */
[-C--:B------:R-:W-:Y:S01]  /*6060*/  FMUL.FTZ R219, R178, R95.reuse ;  /* 0x0000005fb2db7220 */ /* 0x080fe20000410000 */
[CC--:B--2---:R-:W-:Y:S01]  /*6070*/  FFMA.FTZ R192, R222.reuse, R6.reuse, -R233 ;  /* 0x00000006dec07223 */ /* 0x0c4fe200000108e9 */
[C---:B------:R-:W-:Y:S01]  /*6080*/  FMUL.FTZ R198, R223.reuse, R6 ;  /* 0x00000006dfc67220 */ /* 0x040fe20000410000 */
[-C--:B------:R-:W-:Y:S01]  /*6090*/  FMUL.FTZ R6, R223, R4.reuse ;  /* 0x00000004df067220 */ /* 0x080fe20000410000 */
[----:B------:R-:W-:Y:S01]  /*60a0*/  FFMA.FTZ R4, R222, R4, -R217 ;  /* 0x00000004de047223 */ /* 0x000fe200000108d9 */
[----:B------:R-:W-:Y:S01]  /*60b0*/  FMUL.FTZ R217, R188, R95 ;  /* 0x0000005fbcd97220 */ /* 0x000fe20000410000 */
[----:B------:R-:W-:Y:S01]  /*60c0*/  FMUL.FTZ R223, R36, R219 ;  /* 0x000000db24df7220 */ /* 0x000fe20000410000 */
[C---:B------:R-:W-:Y:S01]  /*60d0*/  FFMA.FTZ R7, R222.reuse, R7, R198 ;  /* 0x00000007de077223 */ /* 0x040fe200000100c6 */
[----:B------:R-:W-:Y:S01]  /*60e0*/  FFMA.FTZ R5, R222, R5, R6 ;  /* 0x00000005de057223 */ /* 0x000fe20000010006 */
[----:B0-----:R-:W-:Y:S01]  /*60f0*/  FADD.FTZ R6, R225, R192 ;  /* 0x000000c0e1067221 */ /* 0x001fe20000010000 */
[----:B------:R-:W-:Y:S01]  /*6100*/  FMUL.FTZ R200, R199, R100 ;  /* 0x00000064c7c87220 */ /* 0x000fe20000410000 */
[-C--:B------:R-:W-:Y:S01]  /*6110*/  FFMA.FTZ R192, R226, R217.reuse, R223 ;  /* 0x000000d9e2c07223 */ /* 0x080fe200000100df */
[----:B---3--:R-:W-:Y:S01]  /*6120*/  FADD.FTZ R7, R224, R7 ;  /* 0x00000007e0077221 */ /* 0x008fe20000010000 */
[----:B------:R-:W-:Y:S01]  /*6130*/  FMUL.FTZ R223, R207, R98 ;  /* 0x00000062cfdf7220 */ /* 0x000fe20000410000 */
[-C--:B------:R-:W-:Y:S01]  /*6140*/  FMUL.FTZ R198, R90, R217.reuse ;  /* 0x000000d95ac67220 */ /* 0x080fe20000410000 */
[----:B------:R-:W-:Y:S01]  /*6150*/  FMUL.FTZ R217, R36, R217 ;  /* 0x000000d924d97220 */ /* 0x000fe20000410000 */
[----:B------:R-:W-:Y:S01]  /*6160*/  FMUL.FTZ R202, R201, R100 ;  /* 0x00000064c9ca7220 */ /* 0x000fe20000410000 */
[----:B------:R-:W-:Y:S01]  /*6170*/  FMUL.FTZ R204, R3, R200 ;  /* 0x000000c803cc7220 */ /* 0x000fe20000410000 */
[----:B------:R-:W-:Y:S01]  /*6180*/  FMUL.FTZ R225, R184, R98 ;  /* 0x00000062b8e17220 */ /* 0x000fe20000410000 */
[----:B------:R-:W-:Y:S01]  /*6190*/  FMUL.FTZ R233, R220, R223 ;  /* 0x000000dfdce97220 */ /* 0x000fe20000410000 */
[----:B------:R0:W-:Y:S01]  /*61a0*/  @!P5 STS.128 [UR7+0x21b0], R4 ;  /* 0x0021b004ff00d988 */ /* 0x0001e20008000c07 */
[----:B------:R-:W-:Y:S01]  /*61b0*/  FFMA.FTZ R176, R81, R176, R194 ;  /* 0x000000b051b07223 */ /* 0x000fe200000100c2 */
[----:B------:R-:W-:Y:S01]  /*61c0*/  FMUL.FTZ R194, R3, R202 ;  /* 0x000000ca03c27220 */ /* 0x000fe20000410000 */
[----:B------:R-:W-:Y:S01]  /*61d0*/  FMUL.FTZ R235, R87, R225 ;  /* 0x000000e157eb7220 */ /* 0x000fe20000410000 */
[----:B------:R1:W-:Y:S01]  /*61e0*/  STS [R143+0x420], R198 ;  /* 0x000420c68f007388 */ /* 0x0003e20000000800 */
[----:B------:R-:W-:Y:S01]  /*61f0*/  FMUL.FTZ R208, R214, R93 ;  /* 0x0000005dd6d07220 */ /* 0x000fe20000410000 */
[----:B------:R-:W-:Y:S01]  /*6200*/  FFMA.FTZ R194, R229, R200, R194 ;  /* 0x000000c8e5c27223 */ /* 0x000fe200000100c2 */
[----:B------:R-:W-:Y:S01]  /*6210*/  FFMA.FTZ R213, R67, -R239, R216 ;  /* 0x800000ef43d57223 */ /* 0x000fe200000100d8 */
[----:B------:R2:W-:Y:S01]  /*6220*/  STS [R142+0x10], R235 ;  /* 0x000010eb8e007388 */ /* 0x0005e20000000800 */
[----:B------:R-:W-:Y:S01]  /*6230*/  FFMA.FTZ R196, R177, -R196, R218 ;  /* 0x800000c4b1c47223 */ /* 0x000fe200000100da */
[-C--:B------:R-:W-:Y:S01]  /*6240*/  FMUL.FTZ R222, R221, R94.reuse ;  /* 0x0000005eddde7220 */ /* 0x080fe20000410000 */
[----:B------:R-:W-:Y:S01]  /*6250*/  FMUL.FTZ R206, R231, R94 ;  /* 0x0000005ee7ce7220 */ /* 0x000fe20000410000 */
[-C--:B------:R-:W-:Y:S01]  /*6260*/  FMUL.FTZ R224, R227, R86.reuse ;  /* 0x00000056e3e07220 */ /* 0x080fe20000410000 */
[----:B------:R-:W-:Y:S01]  /*6270*/  FMUL.FTZ R218, R37, R86 ;  /* 0x0000005625da7220 */ /* 0x000fe20000410000 */
[-C--:B0-----:R-:W-:Y:S01]  /*6280*/  FFMA.FTZ R4, R226, R219.reuse, -R217 ;  /* 0x000000dbe2047223 */ /* 0x081fe200000108d9 */
[----:B------:R-:W-:Y:S01]  /*6290*/  FMUL.FTZ R7, R88, R200 ;  /* 0x000000c858077220 */ /* 0x000fe20000410000 */
[----:B------:R-:W-:Y:S01]  /*62a0*/  FMUL.FTZ R219, R90, R219 ;  /* 0x000000db5adb7220 */ /* 0x000fe20000410000 */
[-C--:B------:R-:W-:Y:S01]  /*62b0*/  FFMA.FTZ R5, R229, R202.reuse, -R204 ;  /* 0x000000cae5057223 */ /* 0x080fe200000108cc */
[----:B------:R-:W-:Y:S01]  /*62c0*/  FMUL.FTZ R217, R88, R202 ;  /* 0x000000ca58d97220 */ /* 0x000fe20000410000 */
[-C--:B------:R-:W-:Y:S01]  /*62d0*/  FMUL.FTZ R202, R205, R96.reuse ;  /* 0x00000060cdca7220 */ /* 0x080fe20000410000 */
[-C--:B-1----:R-:W-:Y:S01]  /*62e0*/  FFMA.FTZ R198, R230, R225.reuse, R233 ;  /* 0x000000e1e6c67223 */ /* 0x082fe200000100e9 */
[----:B------:R-:W-:Y:S01]  /*62f0*/  FMUL.FTZ R6, R182, R96 ;  /* 0x00000060b6067220 */ /* 0x000fe20000410000 */
[----:B------:R-:W-:Y:S01]  /*6300*/  FMUL.FTZ R225, R220, R225 ;  /* 0x000000e1dce17220 */ /* 0x000fe20000410000 */
[----:B------:R0:W-:Y:S01]  /*6310*/  STS [R142+0x4], R219 ;  /* 0x000004db8e007388 */ /* 0x0001e20000000800 */
[----:B------:R-:W-:Y:S01]  /*6320*/  FMUL.FTZ R233, R203, R202 ;  /* 0x000000cacbe97220 */ /* 0x000fe20000410000 */
[----:B------:R-:W-:Y:S01]  /*6330*/  FMUL.FTZ R204, R180, R93 ;  /* 0x0000005db4cc7220 */ /* 0x000fe20000410000 */
[-C--:B--2---:R-:W-:Y:S01]  /*6340*/  FMUL.FTZ R235, R228, R89.reuse ;  /* 0x00000059e4eb7220 */ /* 0x084fe20000410000 */
[----:B------:R1:W-:Y:S01]  /*6350*/  STS [R142+0x8], R7 ;  /* 0x000008078e007388 */ /* 0x0003e20000000800 */
[----:B------:R-:W-:Y:S01]  /*6360*/  FFMA.FTZ R200, R212, R6, R233 ;  /* 0x00000006d4c87223 */ /* 0x000fe200000100e9 */
[----:B------:R-:W-:Y:S01]  /*6370*/  FMUL.FTZ R233, R2, R89 ;  /* 0x0000005902e97220 */ /* 0x000fe20000410000 */
[----:B------:R-:W-:Y:S01]  /*6380*/  FMUL.FTZ R216, R197, R204 ;  /* 0x000000ccc5d87220 */ /* 0x000fe20000410000 */
[----:B------:R2:W-:Y:S01]  /*6390*/  STS [R142+0xc], R217 ;  /* 0x00000cd98e007388 */ /* 0x0005e20000000800 */
[C---:B------:R-:W-:Y:S01]  /*63a0*/  FMUL.FTZ R237, R190.reuse, R235 ;  /* 0x000000ebbeed7220 */ /* 0x040fe20000410000 */
[----:B0-----:R-:W-:Y:S01]  /*63b0*/  FMUL.FTZ R219, R203, R6 ;  /* 0x00000006cbdb7220 */ /* 0x001fe20000410000 */
[----:B------:R-:W-:Y:S01]  /*63c0*/  FMUL.FTZ R239, R190, R233 ;  /* 0x000000e9beef7220 */ /* 0x000fe20000410000 */
[----:B------:R-:W-:Y:S01]  /*63d0*/  FADD.FTZ R4, RZ, R4 ;  /* 0x00000004ff047221 */ /* 0x000fe20000010000 */
[-C--:B-1----:R-:W-:Y:S01]  /*63e0*/  FFMA.FTZ R7, R230, R223.reuse, -R225 ;  /* 0x000000dfe6077223 */ /* 0x082fe200000108e1 */
[----:B------:R-:W-:Y:S01]  /*63f0*/  FMUL.FTZ R223, R87, R223 ;  /* 0x000000df57df7220 */ /* 0x000fe20000410000 */
[----:B------:R-:W-:Y:S01]  /*6400*/  FMUL.FTZ R225, R84, R204 ;  /* 0x000000cc54e17220 */ /* 0x000fe20000410000 */
[----:B------:R-:W-:Y:S01]  /*6410*/  FADD.FTZ R4, R4, R5 ;  /* 0x0000000504047221 */ /* 0x000fe20000010000 */
[C---:B--2---:R-:W-:Y:S01]  /*6420*/  FMUL.FTZ R217, R85.reuse, R6 ;  /* 0x0000000655d97220 */ /* 0x044fe20000410000 */
[-C--:B------:R-:W-:Y:S01]  /*6430*/  FFMA.FTZ R6, R212, R202.reuse, -R219 ;  /* 0x000000cad4067223 */ /* 0x080fe200000108db */
[----:B------:R-:W-:Y:S01]  /*6440*/  FMUL.FTZ R219, R85, R202 ;  /* 0x000000ca55db7220 */ /* 0x000fe20000410000 */
[----:B------:R0:W-:Y:S01]  /*6450*/  STS [R142+0x14], R223 ;  /* 0x000014df8e007388 */ /* 0x0001e20000000800 */
[----:B------:R-:W-:Y:S01]  /*6460*/  FMUL.FTZ R202, R197, R208 ;  /* 0x000000d0c5ca7220 */ /* 0x000fe20000410000 */
[----:B------:R-:W-:-:S02]  /*6470*/  FADD.FTZ R7, R4, R7 ;  /* 0x0000000704077221 */ /* 0x000fc40000010000 */
[----:B------:R1:W-:Y:S01]  /*6480*/  STS [R142+0x18], R217 ;  /* 0x000018d98e007388 */ /* 0x0003e20000000800 */
[C---:B------:R-:W-:Y:S01]  /*6490*/  FFMA.FTZ R202, R195.reuse, R204, R202 ;  /* 0x000000ccc3ca7223 */ /* 0x040fe200000100ca */
[-C--:B------:R-:W-:Y:S01]  /*64a0*/  FFMA.FTZ R204, R195, R208.reuse, -R216 ;  /* 0x000000d0c3cc7223 */ /* 0x080fe200000108d8 */
[-C--:B------:R-:W-:Y:S01]  /*64b0*/  FFMA.FTZ R216, R186, R235.reuse, -R239 ;  /* 0x000000ebbad87223 */ /* 0x080fe200000108ef */
[----:B------:R2:W-:Y:S01]  /*64c0*/  STS [R142+0x1c], R219 ;  /* 0x00001cdb8e007388 */ /* 0x0005e20000000800 */
[----:B------:R-:W-:Y:S01]  /*64d0*/  FMUL.FTZ R235, R82, R235 ;  /* 0x000000eb52eb7220 */ /* 0x000fe20000410000 */
[----:B0-----:R-:W-:Y:S01]  /*64e0*/  FMUL.FTZ R223, R84, R208 ;  /* 0x000000d054df7220 */ /* 0x001fe20000410000 */
[-C--:B------:R-:W-:Y:S01]  /*64f0*/  FFMA.FTZ R208, R186, R233.reuse, R237 ;  /* 0x000000e9bad07223 */ /* 0x080fe200000100ed */
[----:B------:R0:W-:Y:S01]  /*6500*/  STS [R142+0x20], R225 ;  /* 0x000020e18e007388 */ /* 0x0001e20000000800 */
[----:B------:R-:W-:Y:S01]  /*6510*/  FMUL.FTZ R233, R82, R233 ;  /* 0x000000e952e97220 */ /* 0x000fe20000410000 */
[----:B-1----:R-:W-:Y:S01]  /*6520*/  FMUL.FTZ R217, R83, R222 ;  /* 0x000000de53d97220 */ /* 0x002fe20000410000 */
[----:B------:R-:W-:Y:S01]  /*6530*/  FADD.FTZ R7, R7, R6 ;  /* 0x0000000607077221 */ /* 0x000fe20000010000 */
[----:B------:R1:W-:Y:S01]  /*6540*/  STS [R142+0x24], R223 ;  /* 0x000024df8e007388 */ /* 0x0003e20000000800 */
[----:B------:R-:W-:Y:S01]  /*6550*/  LEA R6, R65, -R62, 0x1 ;  /* 0x8000003e41067211 */ /* 0x000fe200078e08ff */
[----:B--2---:R-:W-:Y:S01]  /*6560*/  FMUL.FTZ R219, R83, R206 ;  /* 0x000000ce53db7220 */ /* 0x004fe20000410000 */
[----:B------:R-:W-:Y:S01]  /*6570*/  FADD.FTZ R7, R7, R204 ;  /* 0x000000cc07077221 */ /* 0x000fe20000010000 */
[----:B------:R2:W-:Y:S01]  /*6580*/  STS [R142+0x28], R217 ;  /* 0x000028d98e007388 */ /* 0x0005e20000000800 */
[C---:B------:R-:W-:Y:S01]  /*6590*/  ISETP.GE.AND P6, PT, R6.reuse, 0x1, PT ;  /* 0x000000010600780c */ /* 0x040fe20003fc6270 */
[C---:B0-----:R-:W-:Y:S01]  /*65a0*/  FMUL.FTZ R225, R81.reuse, R218 ;  /* 0x000000da51e17220 */ /* 0x041fe20000410000 */
[C---:B------:R-:W-:Y:S01]  /*65b0*/  ISETP.GE.AND P3, PT, R6.reuse, 0x21, PT ;  /* 0x000000210600780c */ /* 0x040fe20003f66270 */
[----:B------:R0:W-:Y:S01]  /*65c0*/  STS [R142+0x2c], R219 ;  /* 0x00002cdb8e007388 */ /* 0x0001e20000000800 */
[C---:B------:R-:W-:Y:S01]  /*65d0*/  ISETP.GE.AND P2, PT, R6.reuse, 0x41, PT ;  /* 0x000000410600780c */ /* 0x040fe20003f46270 */
[----:B-1----:R-:W-:Y:S01]  /*65e0*/  FMUL.FTZ R223, R81, R224 ;  /* 0x000000e051df7220 */ /* 0x002fe20000410000 */
[C---:B------:R-:W-:Y:S01]  /*65f0*/  ISETP.GE.AND P1, PT, R6.reuse, 0x61, PT ;  /* 0x000000610600780c */ /* 0x040fe20003f26270 */
[----:B------:R1:W-:Y:S01]  /*6600*/  STS [R142+0x30], R233 ;  /* 0x000030e98e007388 */ /* 0x0003e20000000800 */
[----:B------:R-:W-:Y:S01]  /*6610*/  ISETP.GE.AND P0, PT, R6, 0x81, PT ;  /* 0x000000810600780c */ /* 0x000fe20003f06270 */
[----:B--2---:R-:W-:Y:S01]  /*6620*/  FADD.FTZ R217, RZ, R192 ;  /* 0x000000c0ffd97221 */ /* 0x004fe20000010000 */
[C---:B------:R-:W-:Y:S01]  /*6630*/  FMUL.FTZ R192, R196.reuse, R206 ;  /* 0x000000cec4c07220 */ /* 0x040fe20000410000 */
[----:B------:R1:W-:Y:S02]  /*6640*/  STS [R142+0x34], R235 ;  /* 0x000034eb8e007388 */ /* 0x0003e40000000800 */
[----:B------:R-:W-:Y:S01]  /*6650*/  FADD.FTZ R217, R217, R194 ;  /* 0x000000c2d9d97221 */ /* 0x000fe20000010000 */
[----:B0-----:R-:W-:Y:S01]  /*6660*/  FMUL.FTZ R219, R81, R86 ;  /* 0x0000005651db7220 */ /* 0x001fe20000410000 */
[----:B------:R1:W-:Y:S01]  /*6670*/  STS [R142+0x38], R223 ;  /* 0x000038df8e007388 */ /* 0x0003e20000000800 */
[-C--:B------:R-:W-:Y:S01]  /*6680*/  FFMA.FTZ R192, R193, R222.reuse, R192 ;  /* 0x000000dec1c07223 */ /* 0x080fe200000100c0 */
[----:B------:R-:W-:Y:S01]  /*6690*/  FADD.FTZ R217, R217, R198 ;  /* 0x000000c6d9d97221 */ /* 0x000fe20000010000 */
[----:B------:R-:W-:Y:S01]  /*66a0*/  FMUL.FTZ R222, R196, R222 ;  /* 0x000000dec4de7220 */ /* 0x000fe20000410000 */
[----:B------:R1:W-:Y:S02]  /*66b0*/  STS [R142+0x3c], R225 ;  /* 0x00003ce18e007388 */ /* 0x0003e40000000800 */
[----:B------:R-:W-:Y:S01]  /*66c0*/  FADD.FTZ R5, R217, R200 ;  /* 0x000000c8d9057221 */ /* 0x000fe20000010000 */
[-C--:B------:R-:W-:Y:S01]  /*66d0*/  FFMA.FTZ R217, R173, -R219.reuse, R174 ;  /* 0x800000dbadd97223 */ /* 0x080fe200000100ae */
[----:B------:R-:W-:Y:S01]  /*66e0*/  BAR.SYNC.DEFER_BLOCKING 0x0 ;  /* 0x0000000000007b1d */ /* 0x000fe20000010000 */
[----:B------:R-:W-:Y:S01]  /*66f0*/  FFMA.FTZ R219, -R175, R219, R176 ;  /* 0x000000dbafdb7223 */ /* 0x000fe200000101b0 */
[----:B------:R-:W-:Y:S01]  /*6700*/  FFMA.FTZ R222, R193, R206, -R222 ;  /* 0x000000cec1de7223 */ /* 0x000fe200000108de */
[----:B------:R-:W-:Y:S01]  /*6710*/  FMUL.FTZ R4, R217, R218 ;  /* 0x000000dad9047220 */ /* 0x000fe20000410000 */
[----:B------:R-:W-:-:S02]  /*6720*/  FADD.FTZ R5, R5, R202 ;  /* 0x000000ca05057221 */ /* 0x000fc40000010000 */
[----:B------:R-:W-:Y:S01]  /*6730*/  FADD.FTZ R7, R7, R222 ;  /* 0x000000de07077221 */ /* 0x000fe20000010000 */
[-C--:B------:R-:W-:Y:S01]  /*6740*/  FFMA.FTZ R4, R219, R224.reuse, R4 ;  /* 0x000000e0db047223 */ /* 0x080fe20000010004 */
[----:B------:R-:W-:Y:S01]  /*6750*/  FMUL.FTZ R224, R217, R224 ;  /* 0x000000e0d9e07220 */ /* 0x000fe20000410000 */
[----:B------:R-:W-:Y:S01]  /*6760*/  FADD.FTZ R5, R5, R192 ;  /* 0x000000c005057221 */ /* 0x000fe20000010000 */
[----:B------:R-:W-:Y:S02]  /*6770*/  FADD.FTZ R7, R7, R216 ;  /* 0x000000d807077221 */ /* 0x000fe40000010000 */
[----:B------:R-:W-:Y:S01]  /*6780*/  FFMA.FTZ R224, R219, R218, -R224 ;  /* 0x000000dadbe07223 */ /* 0x000fe200000108e0 */
[----:B------:R-:W-:Y:S01]  /*6790*/  FADD.FTZ R5, R5, R208 ;  /* 0x000000d005057221 */ /* 0x000fe20000010000 */
[----:B------:R1:W0:Y:S01]  /*67a0*/  LDS R233, [R141+0x4a0] ;  /* 0x0004a0008de97984 */ /* 0x0002220000000800 */
[----:B------:R-:W-:Y:S05]  /*67b0*/  @!P6 BRA `(.L_x_15925) ;  /* 0x000000000008e947 */ /* 0x000fea0003800000 */
[----:B-1----:R-:W1:Y:S04]  /*67c0*/  LDS R223, [R145+0x420] ;  /* 0x0004200091df7984 */ /* 0x002e680000000800 */
[----:B-1----:R2:W-:Y:S02]  /*67d0*/  REDG.E.ADD.F32.FTZ.RN.STRONG.GPU desc[UR16][R34.64], R223 ;  /* 0x000000df220079a6 */ /* 0x0025e4000c12f310 */
.L_x_15925:
[----:B------:R-:W-:Y:S05]  /*67e0*/  BSYNC.RECONVERGENT B0 ;  /* 0x0000000000007941 */ /* 0x000fea0003800200 */
.L_x_15924:
[----:B------:R-:W-:Y:S01]  /*67f0*/  BSSY.RECONVERGENT B0, `(.L_x_15926) ;  /* 0x0000004000007945 */ /* 0x000fe20003800200 */
[----:B------:R-:W-:-:S03]  /*6800*/  ISETP.GE.AND P6, PT, R6, 0xa1, PT ;  /* 0x000000a10600780c */ /* 0x000fc60003fc6270 */
[----:B------:R-:W-:Y:S10]  /*6810*/  @!P3 BRA `(.L_x_15927) ;  /* 0x000000000004b947 */ /* 0x000ff40003800000 */
[----:B0-----:R3:W-:Y:S02]  /*6820*/  REDG.E.ADD.F32.FTZ.RN.STRONG.GPU desc[UR16][R34.64+0x80], R233 ;  /* 0x000080e9220079a6 */ /* 0x0017e4000c12f310 */
.L_x_15927:
[----:B------:R-:W-:Y:S05]  /*6830*/  BSYNC.RECONVERGENT B0 ;  /* 0x0000000000007941 */ /* 0x000fea0003800200 */
.L_x_15926:
[----:B-12---:R1:W2:Y:S01]  /*6840*/  LDS R223, [R140+0x520] ;  /* 0x000520008cdf7984 */ /* 0x0062a20000000800 */
[----:B------:R-:W-:Y:S04]  /*6850*/  BSSY.RECONVERGENT B0, `(.L_x_15928) ;  /* 0x0000003000007945 */ /* 0x000fe80003800200 */
[----:B------:R-:W-:Y:S05]  /*6860*/  @!P2 BRA `(.L_x_15929) ;  /* 0x000000000004a947 */ /* 0x000fea0003800000 */
[----:B--2---:R4:W-:Y:S02]  /*6870*/  REDG.E.ADD.F32.FTZ.RN.STRONG.GPU desc[UR16][R34.64+0x100], R223 ;  /* 0x000100df220079a6 */ /* 0x0049e4000c12f310 */
.L_x_15929:
[----:B------:R-:W-:Y:S05]  /*6880*/  BSYNC.RECONVERGENT B0 ;  /* 0x0000000000007941 */ /* 0x000fea0003800200 */
.L_x_15928:
[----:B--2-4-:R2:W4:Y:S01]  /*6890*/  LDS R223, [R139+0x5a0] ;  /* 0x0005a0008bdf7984 */ /* 0x0145220000000800 */
[----:B------:R-:W-:Y:S04]  /*68a0*/  BSSY.RECONVERGENT B0, `(.L_x_15930) ;  /* 0x0000003000007945 */ /* 0x000fe80003800200 */
[----:B------:R-:W-:Y:S05]  /*68b0*/  @!P1 BRA `(.L_x_15931) ;  /* 0x0000000000049947 */ /* 0x000fea0003800000 */
[----:B----4-:R4:W-:Y:S02]  /*68c0*/  REDG.E.ADD.F32.FTZ.RN.STRONG.GPU desc[UR16][R34.64+0x180], R223 ;  /* 0x000180df220079a6 */ /* 0x0109e4000c12f310 */
.L_x_15931:
[----:B------:R-:W-:Y:S05]  /*68d0*/  BSYNC.RECONVERGENT B0 ;  /* 0x0000000000007941 */ /* 0x000fea0003800200 */
.L_x_15930:
[----:B----4-:R4:W0:Y:S01]  /*68e0*/  LDS R223, [R138+0x620] ;  /* 0x000620008adf7984 */ /* 0x0108220000000800 */
[----:B------:R-:W-:Y:S04]  /*68f0*/  BSSY.RECONVERGENT B0, `(.L_x_15932) ;  /* 0x0000003000007945 */ /* 0x000fe80003800200 */
[----:B------:R-:W-:Y:S05]  /*6900*/  @!P0 BRA `(.L_x_15933) ;  /* 0x0000000000048947 */ /* 0x000fea0003800000 */
[----:B0-----:R0:W-:Y:S02]  /*6910*/  REDG.E.ADD.F32.FTZ.RN.STRONG.GPU desc[UR16][R34.64+0x200], R223 ;  /* 0x000200df220079a6 */ /* 0x0011e4000c12f310 */
.L_x_15933:
[----:B------:R-:W-:Y:S05]  /*6920*/  BSYNC.RECONVERGENT B0 ;  /* 0x0000000000007941 */ /* 0x000fea0003800200 */
.L_x_15932:
[----:B0-----:R0:W0:Y:S01]  /*6930*/  LDS R223, [R137+0x6a0] ;  /* 0x0006a00089df7984 */ /* 0x0010220000000800 */
[----:B------:R-:W-:Y:S04]  /*6940*/  BSSY.RECONVERGENT B0, `(.L_x_15934) ;  /* 0x0000003000007945 */ /* 0x000fe80003800200 */
[----:B------:R-:W-:Y:S05]  /*6950*/  @!P6 BRA `(.L_x_15935) ;  /* 0x000000000004e947 */ /* 0x000fea0003800000 */
[----:B0-----:R0:W-:Y:S02]  /*6960*/  REDG.E.ADD.F32.FTZ.RN.STRONG.GPU desc[UR16][R34.64+0x280], R223 ;  /* 0x000280df220079a6 */ /* 0x0011e4000c12f310 */
.L_x_15935:
[----:B------:R-:W-:Y:S05]  /*6970*/  BSYNC.RECONVERGENT B0 ;  /* 0x0000000000007941 */ /* 0x000fea0003800200 */
.L_x_15934:
        /* <DEDUP_REMOVED lines=9> */
.L_x_15937:
[----:B------:R-:W-:Y:S05]  /*6a10*/  BSYNC.RECONVERGENT B0 ;  /* 0x0000000000007941 */ /* 0x000fea0003800200 */
.L_x_15936:
[----:B0-----:R0:W0:Y:S01]  /*6a20*/  LDS R223, [R135+0x7a0] ;  /* 0x0007a00087df7984 */ /* 0x0010220000000800 */
[----:B------:R-:W-:Y:S04]  /*6a30*/  BSSY.RECONVERGENT B0, `(.L_x_15938) ;  /* 0x0000003000007945 */ /* 0x000fe80003800200 */
[----:B------:R-:W-:Y:S05]  /*6a40*/  @!P0 BRA `(.L_x_15939) ;  /* 0x0000000000048947 */ /* 0x000fea0003800000 */
[----:B0-----:R0:W-:Y:S02]  /*6a50*/  REDG.E.ADD.F32.FTZ.RN.STRONG.GPU desc[UR16][R34.64+0x380], R223 ;  /* 0x000380df220079a6 */ /* 0x0011e4000c12f310 */
.L_x_15939:
[----:B------:R-:W-:Y:S05]  /*6a60*/  BSYNC.RECONVERGENT B0 ;  /* 0x0000000000007941 */ /* 0x000fea0003800200 */
.L_x_15938:
[----:B0-----:R0:W0:Y:S01]  /*6a70*/  LDS R223, [R134+0x820] ;  /* 0x0008200086df7984 */ /* 0x0010220000000800 */
[----:B------:R-:W-:Y:S04]  /*6a80*/  BSSY.RECONVERGENT B0, `(.L_x_15940) ;  /* 0x0000003000007945 */ /* 0x000fe80003800200 */
[----:B------:R-:W-:Y:S05]  /*6a90*/  @!P1 BRA `(.L_x_15941) ;  /* 0x0000000000049947 */ /* 0x000fea0003800000 */
[----:B0-----:R0:W-:Y:S02]  /*6aa0*/  REDG.E.ADD.F32.FTZ.RN.STRONG.GPU desc[UR16][R34.64+0x400], R223 ;  /* 0x000400df220079a6 */ /* 0x0011e4000c12f310 */
.L_x_15941:
[----:B------:R-:W-:Y:S05]  /*6ab0*/  BSYNC.RECONVERGENT B0 ;  /* 0x0000000000007941 */ /* 0x000fea0003800200 */
.L_x_15940:
[----:B0-----:R0:W0:Y:S01]  /*6ac0*/  LDS R223, [R132+0x8a0] ;  /* 0x0008a00084df7984 */ /* 0x0010220000000800 */
[----:B------:R-:W-:Y:S04]  /*6ad0*/  BSSY.RECONVERGENT B0, `(.L_x_15942) ;  /* 0x0000003000007945 */ /* 0x000fe80003800200 */
[----:B------:R-:W-:Y:S05]  /*6ae0*/  @!P2 BRA `(.L_x_15943) ;  /* 0x000000000004a947 */ /* 0x000fea0003800000 */
[----:B0-----:R0:W-:Y:S02]  /*6af0*/  REDG.E.ADD.F32.FTZ.RN.STRONG.GPU desc[UR16][R34.64+0x480], R223 ;  /* 0x000480df220079a6 */ /* 0x0011e4000c12f310 */
.L_x_15943:
[----:B------:R-:W-:Y:S05]  /*6b00*/  BSYNC.RECONVERGENT B0 ;  /* 0x0000000000007941 */ /* 0x000fea0003800200 */
.L_x_15942:
[----:B0-----:R0:W0:Y:S01]  /*6b10*/  LDS R223, [R130+0x920] ;  /* 0x0009200082df7984 */ /* 0x0010220000000800 */
[----:B------:R-:W-:Y:S04]  /*6b20*/  BSSY.RECONVERGENT B0, `(.L_x_15944) ;  /* 0x0000003000007945 */ /* 0x000fe80003800200 */
[----:B------:R-:W-:Y:S05]  /*6b30*/  @!P3 BRA `(.L_x_15945) ;  /* 0x000000000004b947 */ /* 0x000fea0003800000 */
[----:B0-----:R0:W-:Y:S02]  /*6b40*/  REDG.E.ADD.F32.FTZ.RN.STRONG.GPU desc[UR16][R34.64+0x500], R223 ;  /* 0x000500df220079a6 */ /* 0x0011e4000c12f310 */
.L_x_15945:
[----:B------:R-:W-:Y:S05]  /*6b50*/  BSYNC.RECONVERGENT B0 ;  /* 0x0000000000007941 */ /* 0x000fea0003800200 */
.L_x_15944:
        /* <DEDUP_REMOVED lines=9> */
.L_x_15947:
[----:B------:R-:W-:Y:S05]  /*6bf0*/  BSYNC.RECONVERGENT B0 ;  /* 0x0000000000007941 */ /* 0x000fea0003800200 */
.L_x_15946:
[----:B0-----:R0:W0:Y:S01]  /*6c00*/  LDS R223, [R126+0xa20] ;  /* 0x000a20007edf7984 */ /* 0x0010220000000800 */
[----:B------:R-:W-:Y:S04]  /*6c10*/  BSSY.RECONVERGENT B0, `(.L_x_15948) ;  /* 0x0000003000007945 */ /* 0x000fe80003800200 */
[----:B------:R-:W-:Y:S05]  /*6c20*/  @!P0 BRA `(.L_x_15949) ;  /* 0x0000000000048947 */ /* 0x000fea0003800000 */
[----:B0-----:R0:W-:Y:S02]  /*6c30*/  REDG.E.ADD.F32.FTZ.RN.STRONG.GPU desc[UR16][R34.64+0x600], R223 ;  /* 0x000600df220079a6 */ /* 0x0011e4000c12f310 */
.L_x_15949:
[----:B------:R-:W-:Y:S05]  /*6c40*/  BSYNC.RECONVERGENT B0 ;  /* 0x0000000000007941 */ /* 0x000fea0003800200 */
.L_x_15948:
[----:B0-----:R0:W0:Y:S01]  /*6c50*/  LDS R223, [R124+0xaa0] ;  /* 0x000aa0007cdf7984 */ /* 0x0010220000000800 */
[----:B------:R-:W-:Y:S04]  /*6c60*/  BSSY.RECONVERGENT B0, `(.L_x_15950) ;  /* 0x0000003000007945 */ /* 0x000fe80003800200 */
[----:B------:R-:W-:Y:S05]  /*6c70*/  @!P1 BRA `(.L_x_15951) ;  /* 0x0000000000049947 */ /* 0x000fea0003800000 */
[----:B0-----:R0:W-:Y:S02]  /*6c80*/  REDG.E.ADD.F32.FTZ.RN.STRONG.GPU desc[UR16][R34.64+0x680], R223 ;  /* 0x000680df220079a6 */ /* 0x0011e4000c12f310 */
.L_x_15951:
[----:B------:R-:W-:Y:S05]  /*6c90*/  BSYNC.RECONVERGENT B0 ;  /* 0x0000000000007941 */ /* 0x000fea0003800200 */
.L_x_15950:
[----:B0-----:R0:W0:Y:S01]  /*6ca0*/  LDS R223, [R122+0xb20] ;  /* 0x000b20007adf7984 */ /* 0x0010220000000800 */
[----:B------:R-:W-:Y:S04]  /*6cb0*/  BSSY.RECONVERGENT B0, `(.L_x_15952) ;  /* 0x0000003000007945 */ /* 0x000fe80003800200 */
[----:B------:R-:W-:Y:S05]  /*6cc0*/  @!P2 BRA `(.L_x_15953) ;  /* 0x000000000004a947 */ /* 0x000fea0003800000 */
[----:B0-----:R0:W-:Y:S02]  /*6cd0*/  REDG.E.ADD.F32.FTZ.RN.STRONG.GPU desc[UR16][R34.64+0x700], R223 ;  /* 0x000700df220079a6 */ /* 0x0011e4000c12f310 */
.L_x_15953:
[----:B------:R-:W-:Y:S05]  /*6ce0*/  BSYNC.RECONVERGENT B0 ;  /* 0x0000000000007941 */ /* 0x000fea0003800200 */
.L_x_15952:
[----:B------:R-:W-:Y:S01]  /*6cf0*/  FADD.FTZ R4, R5, R4 ;  /* 0x0000000405047221 */ /* 0x000fe20000010000 */
[----:B------:R-:W-:Y:S01]  /*6d00*/  FADD.FTZ R5, R7, R224 ;  /* 0x000000e007057221 */ /* 0x000fe20000010000 */
[----:B------:R-:W-:Y:S01]  /*6d10*/  BSSY.RECONVERGENT B0, `(.L_x_15954) ;  /* 0x0000004000007945 */ /* 0x000fe20003800200 */
[----:B------:R0:W0:Y:S03]  /*6d20*/  LDS R7, [R120+0xba0] ;  /* 0x000ba00078077984 */ /* 0x0000260000000800 */
[----:B------:R-:W-:Y:S05]  /*6d30*/  @!P3 BRA `(.L_x_15955) ;  /* 0x000000000004b947 */ /* 0x000fea0003800000 */
[----:B0-----:R0:W-:Y:S02]  /*6d40*/  REDG.E.ADD.F32.FTZ.RN.STRONG.GPU desc[UR16][R34.64+0x780], R7 ;  /* 0x00078007220079a6 */ /* 0x0011e4000c12f310 */
.L_x_15955:
[----:B------:R-:W-:Y:S05]  /*6d50*/  BSYNC.RECONVERGENT B0 ;  /* 0x0000000000007941 */ /* 0x000fea0003800200 */
.L_x_15954:
        /* <DEDUP_REMOVED lines=11> */
[----:B---3--:R-:W-:-:S03]  /*6e10*/  @!P0 FADD.FTZ R5, R5, R34 ;  /* 0x0000002205058221 */ /* 0x008fc60000010000 */
[----:B------:R-:W0:Y:S01]  /*6e20*/  SHFL.DOWN PT, R215, R4, 0x2, 0x1f ;  /* 0x08401f0004d77f89 */ /* 0x000e2200000e0000 */
[----:B------:R-:W-:Y:S01]  /*6e30*/  FMUL.FTZ R34, R173, R37 ;  /* 0x00000025ad227220 */ /* 0x000fe20000410000 */
[----:B-----5:R-:W-:Y:S02]  /*6e40*/  @!P0 FADD.FTZ R6, R6, R213 ;  /* 0x000000d506068221 */ /* 0x020fe40000010000 */
[----:B------:R-:W3:Y:S01]  /*6e50*/  SHFL.DOWN PT, R192, R5, 0x2, 0x1f ;  /* 0x08401f0005c07f89 */ /* 0x000ee200000e0000 */
[----:B------:R-:W-:Y:S01]  /*6e60*/  FFMA.FTZ R34, R175, R227, R34 ;  /* 0x000000e3af227223 */ /* 0x000fe20000010022 */
[----:B-1----:R-:W-:Y:S02]  /*6e70*/  @!P0 FADD.FTZ R7, R7, R174 ;  /* 0x000000ae07078221 */ /* 0x002fe40000010000 */
[----:B------:R-:W1:Y:S01]  /*6e80*/  SHFL.DOWN PT, R223, R6, 0x2, 0x1f ;  /* 0x08401f0006df7f89 */ /* 0x000e6200000e0000 */
[CC--:B------:R-:W-:Y:S01]  /*6e90*/  FFMA.FTZ R174, R32.reuse, R37.reuse, -R35 ;  /* 0x0000002520ae7223 */ /* 0x0c0fe20000010823 */
[----:B------:R-:W-:Y:S01]  /*6ea0*/  FMUL.FTZ R37, R33, R37 ;  /* 0x0000002521257220 */ /* 0x000fe20000410000 */
[----:B------:R-:W-:Y:S01]  /*6eb0*/  ISETP.GT.AND P0, PT, R115, 0x1d, PT ;  /* 0x0000001d7300780c */ /* 0x000fe20003f04270 */
[----:B------:R-:W5:Y:S01]  /*6ec0*/  SHFL.DOWN PT, R194, R7, 0x2, 0x1f ;  /* 0x08401f0007c27f89 */ /* 0x000f6200000e0000 */
[----:B------:R-:W-:Y:S01]  /*6ed0*/  FMUL.FTZ R176, R217, R174 ;  /* 0x000000aed9b07220 */ /* 0x000fe20000410000 */
[----:B------:R-:W-:Y:S01]  /*6ee0*/  FFMA.FTZ R174, R32, R227, R37 ;  /* 0x000000e320ae7223 */ /* 0x000fe20000010025 */
[----:B------:R-:W-:Y:S01]  /*6ef0*/  FFMA.FTZ R73, R34, R86, R73 ;  /* 0x0000005622497223 */ /* 0x000fe20000010049 */
[----:B------:R-:W-:Y:S01]  /*6f00*/  FMUL.FTZ R35, R162, R228 ;  /* 0x000000e4a2237220 */ /* 0x000fe20000410000 */
[----:B------:R-:W-:Y:S01]  /*6f10*/  FMUL.FTZ R37, R33, R2 ;  /* 0x0000000221257220 */ /* 0x000fe20000410000 */
[----:B------:R-:W-:-:S03]  /*6f20*/  FFMA.FTZ R174, R219, R174, R176 ;  /* 0x000000aedbae7223 */ /* 0x000fc600000100b0 */
[----:B------:R-:W-:Y:S01]  /*6f30*/  FFMA.FTZ R173, R32, R228, -R37 ;  /* 0x000000e420ad7223 */ /* 0x000fe20000010825 */
[----:B------:R-:W-:Y:S01]  /*6f40*/  FFMA.FTZ R213, R81, R34, R174 ;  /* 0x0000002251d57223 */ /* 0x000fe200000100ae */
[----:B------:R-:W-:Y:S01]  /*6f50*/  FMUL.FTZ R34, R177, R231 ;  /* 0x000000e7b1227220 */ /* 0x000fe20000410000 */
[----:B0-----:R-:W-:Y:S01]  /*6f60*/  @!P0 FADD.FTZ R4, R4, R215 ;  /* 0x000000d704048221 */ /* 0x001fe20000010000 */
[----:B------:R-:W-:Y:S01]  /*6f70*/  FMUL.FTZ R37, R33, R228 ;  /* 0x000000e421257220 */ /* 0x000fe20000410000 */
[----:B------:R-:W-:Y:S01]  /*6f80*/  FMUL.FTZ R175, R190, R173 ;  /* 0x000000adbeaf7220 */ /* 0x000fe20000410000 */
[-C--:B------:R-:W-:Y:S01]  /*6f90*/  FFMA.FTZ R162, R179, R221.reuse, R34 ;  /* 0x000000ddb3a27223 */ /* 0x080fe20000010022 */
[----:B---3--:R-:W-:Y:S01]  /*6fa0*/  @!P0 FADD.FTZ R5, R5, R192 ;  /* 0x000000c005058221 */ /* 0x008fe20000010000 */
[----:B------:R-:W0:Y:S01]  /*6fb0*/  SHFL.DOWN PT, R177, R4, 0x4, 0x1f ;  /* 0x08801f0004b17f89 */ /* 0x000e2200000e0000 */
[-C--:B------:R-:W-:Y:S01]  /*6fc0*/  FFMA.FTZ R37, R32, R2.reuse, R37 ;  /* 0x0000000220257223 */ /* 0x080fe20000010025 */
[----:B------:R-:W-:Y:S01]  /*6fd0*/  FFMA.FTZ R173, R164, R2, R35 ;  /* 0x00000002a4ad7223 */ /* 0x000fe20000010023 */
[----:B-1----:R-:W-:Y:S01]  /*6fe0*/  @!P0 FADD.FTZ R6, R6, R223 ;  /* 0x000000df06068221 */ /* 0x002fe20000010000 */
[----:B------:R-:W1:Y:S01]  /*6ff0*/  SHFL.DOWN PT, R174, R5, 0x4, 0x1f ;  /* 0x08801f0005ae7f89 */ /* 0x000e6200000e0000 */
[----:B------:R-:W-:Y:S01]  /*7000*/  FMUL.FTZ R35, R33, R221 ;  /* 0x000000dd21237220 */ /* 0x000fe20000410000 */
[----:B------:R-:W-:Y:S01]  /*7010*/  FFMA.FTZ R175, R186, R37, R175 ;  /* 0x00000025baaf7223 */ /* 0x000fe200000100af */
[----:B-----5:R-:W-:Y:S01]  /*7020*/  @!P0 FADD.FTZ R7, R7, R194 ;  /* 0x000000c207078221 */ /* 0x020fe20000010000 */
[----:B------:R-:W3:Y:S01]  /*7030*/  SHFL.DOWN PT, R179, R6, 0x4, 0x1f ;  /* 0x08801f0006b37f89 */ /* 0x000ee200000e0000 */
[----:B------:R-:W-:Y:S01]  /*7040*/  ISETP.GT.AND P0, PT, R115, 0x1b, PT ;  /* 0x0000001b7300780c */ /* 0x000fe20003f04270 */
[-C--:B------:R-:W-:Y:S01]  /*7050*/  FFMA.FTZ R37, R32, R231.reuse, -R35 ;  /* 0x000000e720257223 */ /* 0x080fe20000010823 */
[C---:B------:R-:W-:Y:S01]  /*7060*/  FMUL.FTZ R231, R33.reuse, R231 ;  /* 0x000000e721e77220 */ /* 0x040fe20000410000 */
[----:B------:R-:W5:Y:S01]  /*7070*/  SHFL.DOWN PT, R176, R7, 0x4, 0x1f ;  /* 0x08801f0007b07f89 */ /* 0x000f6200000e0000 */
[C---:B------:R-:W-:Y:S01]  /*7080*/  FMUL.FTZ R35, R33.reuse, R180 ;  /* 0x000000b421237220 */ /* 0x040fe20000410000 */
[----:B------:R-:W-:Y:S01]  /*7090*/  FMUL.FTZ R196, R196, R37 ;  /* 0x00000025c4c47220 */ /* 0x000fe20000410000 */
[C---:B------:R-:W-:Y:S01]  /*70a0*/  FFMA.FTZ R34, R32.reuse, R221, R231 ;  /* 0x000000dd20227223 */ /* 0x040fe200000100e7 */
[-C--:B------:R-:W-:Y:S01]  /*70b0*/  FMUL.FTZ R37, R33, R214.reuse ;  /* 0x000000d621257220 */ /* 0x080fe20000410000 */
[-C--:B------:R-:W-:Y:S01]  /*70c0*/  FFMA.FTZ R2, R32, R214.reuse, -R35 ;  /* 0x000000d620027223 */ /* 0x080fe20000010823 */
[----:B------:R-:W-:Y:S01]  /*70d0*/  FMUL.FTZ R35, R166, R214 ;  /* 0x000000d6a6237220 */ /* 0x000fe20000410000 */
[----:B------:R-:W-:Y:S01]  /*70e0*/  FFMA.FTZ R196, R193, R34, R196 ;  /* 0x00000022c1c47223 */ /* 0x000fe200000100c4 */
[----:B------:R-:W-:Y:S01]  /*70f0*/  FFMA.FTZ R164, R82, R173, R175 ;  /* 0x000000ad52a47223 */ /* 0x000fe200000100af */
[----:B------:R-:W-:Y:S01]  /*7100*/  FMUL.FTZ R34, R197, R2 ;  /* 0x00000002c5227220 */ /* 0x000fe20000410000 */
[-C--:B------:R-:W-:Y:S01]  /*7110*/  FFMA.FTZ R2, R32, R180.reuse, R37 ;  /* 0x000000b420027223 */ /* 0x080fe20000010025 */
[----:B------:R-:W-:Y:S01]  /*7120*/  FFMA.FTZ R35, R168, R180, R35 ;  /* 0x000000b4a8237223 */ /* 0x000fe20000010023 */
[----:B0-----:R-:W-:Y:S01]  /*7130*/  @!P0 FADD.FTZ R4, R4, R177 ;  /* 0x000000b104048221 */ /* 0x001fe20000010000 */
[----:B------:R-:W-:Y:S01]  /*7140*/  FADD.FTZ R101, R164, R101 ;  /* 0x00000065a4657221 */ /* 0x000fe20000010000 */
[----:B------:R-:W-:Y:S01]  /*7150*/  FFMA.FTZ R195, R195, R2, R34 ;  /* 0x00000002c3c37223 */ /* 0x000fe20000010022 */
[----:B------:R-:W-:Y:S01]  /*7160*/  FFMA.FTZ R76, R35, R93, R76 ;  /* 0x0000005d234c7223 */ /* 0x000fe2000001004c */
[----:B-1----:R-:W-:Y:S01]  /*7170*/  @!P0 FADD.FTZ R5, R5, R174 ;  /* 0x000000ae05058221 */ /* 0x002fe20000010000 */
[----:B------:R-:W0:Y:S01]  /*7180*/  SHFL.DOWN PT, R175, R4, 0x8, 0x1f ;  /* 0x09001f0004af7f89 */ /* 0x000e2200000e0000 */
[----:B------:R-:W-:Y:S01]  /*7190*/  FFMA.FTZ R164, R84, R35, R195 ;  /* 0x0000002354a47223 */ /* 0x000fe200000100c3 */
[----:B------:R-:W-:Y:S01]  /*71a0*/  FMUL.FTZ R35, R33, R182 ;  /* 0x000000b621237220 */ /* 0x000fe20000410000 */
[----:B---3--:R-:W-:Y:S01]  /*71b0*/  @!P0 FADD.FTZ R6, R6, R179 ;  /* 0x000000b306068221 */ /* 0x008fe20000010000 */
[----:B------:R-:W1:Y:S01]  /*71c0*/  SHFL.DOWN PT, R166, R5, 0x8, 0x1f ;  /* 0x09001f0005a67f89 */ /* 0x000e6200000e0000 */
[----:B------:R-:W-:Y:S01]  /*71d0*/  FFMA.FTZ R75, R162, R94, R75 ;  /* 0x0000005ea24b7223 */ /* 0x000fe2000001004b */
[----:B------:R-:W-:Y:S01]  /*71e0*/  FFMA.FTZ R37, R83, R162, R196 ;  /* 0x000000a253257223 */ /* 0x000fe200000100c4 */
[----:B-----5:R-:W-:Y:S01]  /*71f0*/  @!P0 FADD.FTZ R7, R7, R176 ;  /* 0x000000b007078221 */ /* 0x020fe20000010000 */
[----:B------:R-:W3:Y:S01]  /*7200*/  SHFL.DOWN PT, R177, R6, 0x8, 0x1f ;  /* 0x09001f0006b17f89 */ /* 0x000ee200000e0000 */
[CC--:B------:R-:W-:Y:S01]  /*7210*/  FFMA.FTZ R162, R32.reuse, R205.reuse, -R35 ;  /* 0x000000cd20a27223 */ /* 0x0c0fe20000010823 */
[----:B------:R-:W-:Y:S01]  /*7220*/  FMUL.FTZ R35, R33, R184 ;  /* 0x000000b821237220 */ /* 0x000fe20000410000 */
[----:B------:R-:W-:Y:S01]  /*7230*/  ISETP.GT.AND P0, PT, R115, 0x17, PT ;  /* 0x000000177300780c */ /* 0x000fe20003f04270 */
[----:B------:R-:W5:Y:S01]  /*7240*/  SHFL.DOWN PT, R168, R7, 0x8, 0x1f ;  /* 0x09001f0007a87f89 */ /* 0x000f6200000e0000 */
[----:B------:R-:W-:Y:S01]  /*7250*/  FMUL.FTZ R2, R181, R205 ;  /* 0x000000cdb5027220 */ /* 0x000fe20000410000 */
[----:B------:R-:W-:Y:S01]  /*7260*/  FFMA.FTZ R35, R32, R207, -R35 ;  /* 0x000000cf20237223 */ /* 0x000fe20000010823 */
[----:B------:R-:W-:Y:S01]  /*7270*/  FMUL.FTZ R205, R33, R205 ;  /* 0x000000cd21cd7220 */ /* 0x000fe20000410000 */
[----:B------:R-:W-:Y:S01]  /*7280*/  FADD.FTZ R104, R37, R104 ;  /* 0x0000006825687221 */ /* 0x000fe20000010000 */
[-C--:B------:R-:W-:Y:S01]  /*7290*/  FFMA.FTZ R34, R183, R182.reuse, R2 ;  /* 0x000000b6b7227223 */ /* 0x080fe20000010002 */
[----:B------:R-:W-:Y:S01]  /*72a0*/  FMUL.FTZ R2, R185, R207 ;  /* 0x000000cfb9027220 */ /* 0x000fe20000410000 */
[----:B------:R-:W-:Y:S01]  /*72b0*/  FMUL.FTZ R37, R220, R35 ;  /* 0x00000023dc257220 */ /* 0x000fe20000410000 */
[----:B------:R-:W-:Y:S01]  /*72c0*/  FMUL.FTZ R35, R33, R199 ;  /* 0x000000c721237220 */ /* 0x000fe20000410000 */
[C---:B------:R-:W-:Y:S01]  /*72d0*/  FFMA.FTZ R205, R32.reuse, R182, R205 ;  /* 0x000000b620cd7223 */ /* 0x040fe200000100cd */
[----:B------:R-:W-:Y:S01]  /*72e0*/  FMUL.FTZ R203, R203, R162 ;  /* 0x000000a2cbcb7220 */ /* 0x000fe20000410000 */
[----:B------:R-:W-:Y:S01]  /*72f0*/  FFMA.FTZ R187, R187, R184, R2 ;  /* 0x000000b8bbbb7223 */ /* 0x000fe20000010002 */
[----:B------:R-:W-:Y:S01]  /*7300*/  FFMA.FTZ R2, R32, R201, -R35 ;  /* 0x000000c920027223 */ /* 0x000fe20000010823 */
[----:B------:R-:W-:Y:S01]  /*7310*/  FMUL.FTZ R207, R33, R207 ;  /* 0x000000cf21cf7220 */ /* 0x000fe20000410000 */
[----:B------:R-:W-:Y:S01]  /*7320*/  FFMA.FTZ R212, R212, R205, R203 ;  /* 0x000000cdd4d47223 */ /* 0x000fe200000100cb */
[----:B0-----:R-:W-:Y:S01]  /*7330*/  @!P0 FADD.FTZ R4, R4, R175 ;  /* 0x000000af04048221 */ /* 0x001fe20000010000 */
[----:B-1----:R-:W-:Y:S01]  /*7340*/  @!P0 FADD.FTZ R5, R5, R166 ;  /* 0x000000a605058221 */ /* 0x002fe20000010000 */
[----:B------:R-:W-:Y:S01]  /*7350*/  FFMA.FTZ R74, R173, R89, R74 ;  /* 0x00000059ad4a7223 */ /* 0x000fe2000001004a */
[----:B------:R-:W-:Y:S01]  /*7360*/  FFMA.FTZ R77, R34, R96, R77 ;  /* 0x00000060224d7223 */ /* 0x000fe2000001004d */
[----:B------:R-:W-:Y:S01]  /*7370*/  FFMA.FTZ R173, R85, R34, R212 ;  /* 0x0000002255ad7223 */ /* 0x000fe200000100d4 */
[----:B---3--:R-:W-:Y:S01]  /*7380*/  @!P0 FADD.FTZ R6, R6, R177 ;  /* 0x000000b106068221 */ /* 0x008fe20000010000 */
[----:B------:R-:W-:Y:S01]  /*7390*/  FFMA.FTZ R207, R32, R184, R207 ;  /* 0x000000b820cf7223 */ /* 0x000fe200000100cf */
[----:B------:R-:W-:Y:S01]  /*73a0*/  FMUL.FTZ R162, R3, R2 ;  /* 0x0000000203a27220 */ /* 0x000fe20000410000 */
[----:B------:R-:W-:Y:S01]  /*73b0*/  FADD.FTZ R106, R213, R106 ;  /* 0x0000006ad56a7221 */ /* 0x000fe20000010000 */
[----:B-----5:R-:W-:Y:S01]  /*73c0*/  @!P0 FADD.FTZ R7, R7, R168 ;  /* 0x000000a807078221 */ /* 0x020fe20000010000 */
[----:B------:R0:W1:Y:S01]  /*73d0*/  SHFL.DOWN PT, R3, R4, 0x10, 0x1f ;  /* 0x0a001f0004037f89 */ /* 0x00006200000e0000 */
[----:B------:R-:W-:Y:S01]  /*73e0*/  FADD.FTZ R99, R164, R99 ;  /* 0x00000063a4637221 */ /* 0x000fe20000010000 */
[----:B------:R-:W-:Y:S01]  /*73f0*/  FADD.FTZ R102, R173, R102 ;  /* 0x00000066ad667221 */ /* 0x000fe20000010000 */
[----:B------:R-:W-:Y:S01]  /*7400*/  FFMA.FTZ R230, R230, R207, R37 ;  /* 0x000000cfe6e67223 */ /* 0x000fe20000010025 */
        /* <DEDUP_REMOVED lines=10> */
.L_x_15957:
[----:B------:R-:W-:Y:S05]  /*74b0*/  BSYNC.RECONVERGENT B0 ;  /* 0x0000000000007941 */ /* 0x000fea0003800200 */
.L_x_15956:
[C---:B-1----:R-:W-:Y:S01]  /*74c0*/  FMUL.FTZ R3, R33.reuse, R188 ;  /* 0x000000bc21037220 */ /* 0x042fe20000410000 */
[CC--:B0-----:R-:W-:Y:S01]  /*74d0*/  FMUL.FTZ R34, R33.reuse, R201.reuse ;  /* 0x000000c921227220 */ /* 0x0c1fe20000410000 */
[-C--:B------:R-:W-:Y:S01]  /*74e0*/  FMUL.FTZ R33, R33, R178.reuse ;  /* 0x000000b221217220 */ /* 0x080fe20000410000 */
[----:B---3--:R-:W-:Y:S01]  /*74f0*/  FMUL.FTZ R2, R189, R201 ;  /* 0x000000c9bd027220 */ /* 0x008fe20000410000 */
[CC--:B------:R-:W-:Y:S01]  /*7500*/  FFMA.FTZ R35, R32.reuse, R178.reuse, -R3 ;  /* 0x000000b220237223 */ /* 0x0c0fe20000010803 */
        /* <DEDUP_REMOVED lines=30> */
.L_x_15959:
[----:B------:R-:W-:Y:S05]  /*76f0*/  BSYNC.RECONVERGENT B0 ;  /* 0x0000000000007941 */ /* 0x000fea0003800200 */
.L_x_15958:
[----:B------:R-:W-:-:S04]  /*7700*/  UIADD3 UR4, UPT, UPT, UR4, 0x1, URZ ;  /* 0x0000000104047890 */ /* 0x000fc8000fffe0ff */
[----:B------:R-:W-:-:S09]  /*7710*/  UISETP.GE.AND UP0, UPT, UR4, UR9, UPT ;  /* 0x000000090400728c */ /* 0x000fd2000bf06270 */
[----:B------:R-:W-:Y:S05]  /*7720*/  BRA.U !UP0, `(.L_x_15960) ;  /* 0xffffffb908b87547 */ /* 0x000fea000b83ffff */
.L_x_15910:
[----:B------:R-:W-:Y:S01]  /*7730*/  BAR.SYNC.DEFER_BLOCKING 0x0 ;  /* 0x0000000000007b1d */ /* 0x000fe20000010000 */
[-C--:B------:R-:W-:Y:S02]  /*7740*/  ISETP.GE.AND P6, PT, R133, R116.reuse, PT ;  /* 0x000000748500720c */ /* 0x080fe40003fc6270 */
[----:B------:R-:W-:Y:S02]  /*7750*/  PRMT R3, RZ, 0x7610, R3 ;  /* 0x00007610ff037816 */ /* 0x000fe40000000003 */
[----:B------:R-:W-:-:S03]  /*7760*/  ISETP.GE.AND P5, PT, R131, R116, PT ;  /* 0x000000748300720c */ /* 0x000fc60003fa6270 */
[----:B------:R-:W1:Y:S01]  /*7770*/  LDC.64 R38, c[0x0][0x4f8] ;  /* 0x00013e00ff267b82 */ /* 0x000e620000000a00 */
[-C--:B------:R-:W-:Y:S01]  /*7780*/  ISETP.GE.AND P4, PT, R129, R116.reuse, PT ;  /* 0x000000748100720c */ /* 0x080fe20003f86270 */
[----:B------:R-:W3:Y:S01]  /*7790*/  LDCU.64 UR8, c[0x0][0x500] ;  /* 0x0000a000ff0877ac */ /* 0x000ee20008000a00 */
[-C--:B------:R-:W-:Y:S02]  /*77a0*/  ISETP.GE.AND P3, PT, R127, R116.reuse, PT ;  /* 0x000000747f00720c */ /* 0x080fe40003f66270 */
[-C--:B------:R-:W-:Y:S01]  /*77b0*/  ISETP.GE.AND P2, PT, R125, R116.reuse, PT ;  /* 0x000000747d00720c */ /* 0x080fe20003f46270 */
[----:B------:R-:W5:Y:S01]  /*77c0*/  LDCU.64 UR10, c[0x0][0x550] ;  /* 0x0000aa00ff0a77ac */ /* 0x000f620008000a00 */
[-C--:B------:R-:W-:Y:S02]  /*77d0*/  ISETP.GE.AND P1, PT, R123, R116.reuse, PT ;  /* 0x000000747b00720c */ /* 0x080fe40003f26270 */
[----:B------:R-:W-:Y:S02]  /*77e0*/  ISETP.GE.AND P0, PT, R121, R116, PT ;  /* 0x000000747900720c */ /* 0x000fe40003f06270 */
[----:B------:R-:W-:-:S02]  /*77f0*/  PRMT R0, RZ, 0x7610, R0 ;  /* 0x00007610ff007816 */ /* 0x000fc40000000000 */
[----:B0-----:R-:W-:Y:S01]  /*7800*/  PRMT R5, RZ, 0x7610, R5 ;  /* 0x00007610ff057816 */ /* 0x001fe20000000005 */
[----:B------:R-:W2:Y:S01]  /*7810*/  @!P6 LDG.E.U16 R3, desc[UR16][R18.64] ;  /* 0x000000101203e981 */ /* 0x000ea2000c1e1500 */
[----:B------:R-:W-:Y:S02]  /*7820*/  ISETP.GE.AND P6, PT, R119, R116, PT ;  /* 0x000000747700720c */ /* 0x000fe40003fc6270 */
[----:B------:R-:W-:Y:S01]  /*7830*/  PRMT R2, RZ, 0x7610, R2 ;  /* 0x00007610ff027816 */ /* 0x000fe20000000002 */
[----:B------:R-:W4:Y:S01]  /*7840*/  @!P5 LDG.E.U16 R0, desc[UR16][R18.64+0x40] ;  /* 0x000040101200d981 */ /* 0x000f22000c1e1500 */
[----:B------:R-:W-:Y:S02]  /*7850*/  PRMT R7, RZ, 0x7610, R7 ;  /* 0x00007610ff077816 */ /* 0x000fe40000000007 */
[----:B------:R-:W-:Y:S01]  /*7860*/  PRMT R4, RZ, 0x7610, R4 ;  /* 0x00007610ff047816 */ /* 0x000fe20000000004 */
[----:B------:R-:W3:Y:S01]  /*7870*/  @!P4 LDG.E.U16 R5, desc[UR16][R18.64+0x80] ;  /* 0x000080101205c981 */ /* 0x000ee2000c1e1500 */
[----:B------:R-:W-:-:S03]  /*7880*/  PRMT R6, RZ, 0x7610, R6 ;  /* 0x00007610ff067816 */ /* 0x000fc60000000006 */
[----:B------:R-:W5:Y:S04]  /*7890*/  @!P3 LDG.E.U16 R2, desc[UR16][R18.64+0xc0] ;  /* 0x0000c0101202b981 */ /* 0x000f68000c1e1500 */
[----:B------:R-:W5:Y:S04]  /*78a0*/  @!P2 LDG.E.U16 R7, desc[UR16][R18.64+0x100] ;  /* 0x000100101207a981 */ /* 0x000f68000c1e1500 */
[----:B------:R-:W5:Y:S04]  /*78b0*/  @!P1 LDG.E.U16 R4, desc[UR16][R18.64+0x140] ;  /* 0x0001401012049981 */ /* 0x000f68000c1e1500 */
[----:B------:R-:W5:Y:S04]  /*78c0*/  @!P0 LDG.E.U16 R6, desc[UR16][R18.64+0x180] ;  /* 0x0001801012068981 */ /* 0x000f68000c1e1500 */
[----:B------:R-:W5:Y:S01]  /*78d0*/  @!P6 LDG.E.U16 R103, desc[UR16][R18.64+0x1c0] ;  /* 0x0001c0101267e981 */ /* 0x000f62000c1e1500 */
[----:B------:R-:W-:-:S02]  /*78e0*/  F2FP.BF16.F32.PACK_AB R79, R79, R80 ;  /* 0x000000504f4f723e */ /* 0x000fc400000010ff */
[----:B------:R-:W-:Y:S02]  /*78f0*/  F2FP.BF16.F32.PACK_AB R77, R77, R78 ;  /* 0x0000004e4d4d723e */ /* 0x000fe400000010ff */
[----:B------:R-:W-:Y:S02]  /*7900*/  F2FP.BF16.F32.PACK_AB R75, R75, R76 ;  /* 0x0000004c4b4b723e */ /* 0x000fe400000010ff */
[----:B------:R-:W-:Y:S01]  /*7910*/  F2FP.BF16.F32.PACK_AB R73, R73, R74 ;  /* 0x0000004a4949723e */ /* 0x000fe200000010ff */
[----:B--2---:R-:W-:Y:S04]  /*7920*/  STS.U16 [R114], R3 ;  /* 0x0000000372007388 */ /* 0x004fe80000000400 */
[----:B----4-:R-:W-:Y:S04]  /*7930*/  STS.U16 [R113+0x40], R0 ;  /* 0x0000400071007388 */ /* 0x010fe80000000400 */
[----:B---3--:R-:W-:Y:S04]  /*7940*/  STS.U16 [R112+0x80], R5 ;  /* 0x0000800570007388 */ /* 0x008fe80000000400 */
[----:B-----5:R-:W-:Y:S04]  /*7950*/  STS.U16 [R111+0xc0], R2 ;  /* 0x0000c0026f007388 */ /* 0x020fe80000000400 */
        /* <DEDUP_REMOVED lines=8> */
[----:B------:R-:W4:Y:S04]  /*79e0*/  LDS.U16 R2, [R105+0x6] ;  /* 0x0000060069027984 */ /* 0x000f280000000400 */
[----:B------:R-:W-:Y:S04]  /*79f0*/  LDS.U16 R4, [R105+0xa] ;  /* 0x00000a0069047984 */ /* 0x000fe80000000400 */
[----:B------:R-:W-:Y:S04]  /*7a00*/  LDS.U16 R5, [R105+0xc] ;  /* 0x00000c0069057984 */ /* 0x000fe80000000400 */
[----:B------:R-:W-:Y:S01]  /*7a10*/  LDS.U16 R6, [R105+0xe] ;  /* 0x00000e0069067984 */ /* 0x000fe20000000400 */
[----:B0-----:R-:W-:-:S02]  /*7a20*/  SHF.L.U32 R17, R17, 0x10, RZ ;  /* 0x0000001011117819 */ /* 0x001fc400000006ff */
[----:B--2---:R-:W-:-:S03]  /*7a30*/  SHF.L.U32 R3, R18, 0x10, RZ ;  /* 0x0000001012037819 */ /* 0x004fc600000006ff */
[--C-:B------:R-:W-:Y:S02]  /*7a40*/  FADD.FTZ R17, R17, R158.reuse ;  /* 0x0000009e11117221 */ /* 0x100fe40000010000 */
[----:B------:R-:W-:-:S03]  /*7a50*/  FADD.FTZ R3, R3, R158 ;  /* 0x0000009e03037221 */ /* 0x000fc60000010000 */
[----:B------:R-:W-:Y:S02]  /*7a60*/  FSETP.GTU.FTZ.AND P0, PT, R17, 20, PT ;  /* 0x41a000001100780b */ /* 0x000fe40003f1c000 */
[----:B------:R-:W-:-:S11]  /*7a70*/  FSETP.GTU.FTZ.AND P2, PT, R3, 20, PT ;  /* 0x41a000000300780b */ /* 0x000fd60003f5c000 */
[----:B------:R-:W-:Y:S02]  /*7a80*/  @!P0 FMUL.FTZ R7, R17, -1.4426950216293334961 ;  /* 0xbfb8aa3b11078820 */ /* 0x000fe40000410000 */
[----:B------:R-:W-:-:S04]  /*7a90*/  @!P2 FMUL.FTZ R18, R3, -1.4426950216293334961 ;  /* 0xbfb8aa3b0312a820 */ /* 0x000fc80000410000 */
[----:B------:R-:W0:Y:S01]  /*7aa0*/  @!P0 MUFU.EX2 R7, R7 ;  /* 0x0000000700078308 */ /* 0x000e220000000800 */
[----:B------:R-:W2:Y:S01]  /*7ab0*/  LDS.U16 R3, [R105+0x8] ;  /* 0x0000080069037984 */ /* 0x000ea20000000400 */
[----:B------:R-:W-:Y:S06]  /*7ac0*/  BAR.SYNC.DEFER_BLOCKING 0x0 ;  /* 0x0000000000007b1d */ /* 0x000fec0000010000 */
[----:B------:R-:W5:Y:S01]  /*7ad0*/  @!P2 MUFU.EX2 R18, R18 ;  /* 0x000000120012a308 */ /* 0x000f620000000800 */
[----:B0-----:R-:W-:-:S07]  /*7ae0*/  @!P0 FADD.FTZ R17, R7, 1 ;  /* 0x3f80000007118421 */ /* 0x001fce0000010000 */
[----:B------:R-:W0:Y:S01]  /*7af0*/  @!P0 MUFU.RCP R20, R17 ;  /* 0x0000001100148308 */ /* 0x000e220000001000 */
[----:B-----5:R-:W-:-:S07]  /*7b00*/  @!P2 FADD.FTZ R19, R18, 1 ;  /* 0x3f8000001213a421 */ /* 0x020fce0000010000 */
[----:B------:R-:W5:Y:S01]  /*7b10*/  @!P2 MUFU.RCP R19, R19 ;  /* 0x000000130013a308 */ /* 0x000f620000001000 */
[----:B---3--:R-:W-:Y:S02]  /*7b20*/  SHF.L.U32 R7, R0, 0x10, RZ ;  /* 0x0000001000077819 */ /* 0x008fe400000006ff */
[----:B------:R-:W-:Y:S01]  /*7b30*/  PRMT R18, R79, 0x7632, R18 ;  /* 0x000076324f127816 */ /* 0x000fe20000000012 */
[----:B0-----:R-:W-:Y:S02]  /*7b40*/  @!P0 FMUL.FTZ R91, R91, R20 ;  /* 0x000000145b5b8220 */ /* 0x001fe40000410000 */
[--C-:B------:R-:W-:Y:S01]  /*7b50*/  FADD.FTZ R0, R7, R158.reuse ;  /* 0x0000009e07007221 */ /* 0x100fe20000010000 */
[----:B----4-:R-:W-:Y:S02]  /*7b60*/  SHF.L.U32 R7, R2, 0x10, RZ ;  /* 0x0000001002077819 */ /* 0x010fe400000006ff */
[----:B------:R-:W-:Y:S01]  /*7b70*/  ISETP.NE.AND P0, PT, R161, RZ, PT ;  /* 0x000000ffa100720c */ /* 0x000fe20003f05270 */
[----:B------:R0:W-:Y:S01]  /*7b80*/  STS.U16 [R105+0x2], R18 ;  /* 0x0000021269007388 */ /* 0x0001e20000000400 */
[----:B--2---:R-:W-:Y:S01]  /*7b90*/  SHF.L.U32 R3, R3, 0x10, RZ ;  /* 0x0000001003037819 */ /* 0x004fe200000006ff */
[----:B------:R-:W-:Y:S01]  /*7ba0*/  FADD.FTZ R7, R7, R158 ;  /* 0x0000009e07077221 */ /* 0x000fe20000010000 */
[----:B------:R-:W-:Y:S01]  /*7bb0*/  PRMT R20, R73, 0x7632, R20 ;  /* 0x0000763249147816 */ /* 0x000fe20000000014 */
[----:B-----5:R-:W-:Y:S01]  /*7bc0*/  @!P2 FMUL.FTZ R92, R92, R19 ;  /* 0x000000135c5ca220 */ /* 0x020fe20000410000 */
[----:B------:R-:W-:-:S02]  /*7bd0*/  PRMT R19, R77, 0x7632, R19 ;  /* 0x000076324d137816 */ /* 0x000fc40000000013 */
[----:B0-----:R-:W-:Y:S02]  /*7be0*/  PRMT R18, R75, 0x7632, R18 ;  /* 0x000076324b127816 */ /* 0x001fe40000000012 */
[----:B------:R-:W-:Y:S01]  /*7bf0*/  FSETP.GTU.FTZ.AND P1, PT, R0, 20, PT ;  /* 0x41a000000000780b */ /* 0x000fe20003f3c000 */
[----:B------:R-:W-:Y:S01]  /*7c00*/  STS.U16 [R105], R79 ;  /* 0x0000004f69007388 */ /* 0x000fe20000000400 */
[----:B------:R-:W-:Y:S01]  /*7c10*/  FSETP.GTU.FTZ.AND P6, PT, R7, 20, PT ;  /* 0x41a000000700780b */ /* 0x000fe20003fdc000 */
[----:B------:R-:W-:Y:S02]  /*7c20*/  FADD.FTZ R17, R3, R158 ;  /* 0x0000009e03117221 */ /* 0x000fe40000010000 */
        /* <DEDUP_REMOVED lines=20> */
[----:B------:R-:W-:Y:S01]  /*7d70*/  @!P6 FMUL.FTZ R2, R7, -1.4426950216293334961 ;  /* 0xbfb8aa3b0702e820 */ /* 0x000fe20000410000 */
[----:B------:R-:W-:-:S02]  /*7d80*/  SHF.L.U32 R5, R5, 0x10, RZ ;  /* 0x0000001005057819 */ /* 0x000fc400000006ff */
[----:B------:R-:W-:Y:S01]  /*7d90*/  SHF.L.U32 R7, R6, 0x10, RZ ;  /* 0x0000001006077819 */ /* 0x000fe200000006ff */
[----:B------:R-:W2:Y:S01]  /*7da0*/  @!P1 MUFU.EX2 R0, R0 ;  /* 0x0000000000009308 */ /* 0x000ea20000000800 */
[--C-:B------:R-:W-:Y:S01]  /*7db0*/  FADD.FTZ R4, R3, R158.reuse ;  /* 0x0000009e03047221 */ /* 0x100fe20000010000 */
[--C-:B------:R-:W-:Y:S01]  /*7dc0*/  FADD.FTZ R5, R5, R158.reuse ;  /* 0x0000009e05057221 */ /* 0x100fe20000010000 */
[----:B------:R-:W-:Y:S01]  /*7dd0*/  @!P2 FMUL.FTZ R3, R17, -1.4426950216293334961 ;  /* 0xbfb8aa3b1103a820 */ /* 0x000fe20000410000 */
[----:B------:R-:W-:-:S03]  /*7de0*/  FADD.FTZ R7, R7, R158 ;  /* 0x0000009e07077221 */ /* 0x000fc60000010000 */
[----:B------:R-:W-:Y:S02]  /*7df0*/  FSETP.GTU.FTZ.AND P4, PT, R5, 20, PT ;  /* 0x41a000000500780b */ /* 0x000fe40003f9c000 */
[----:B------:R-:W-:Y:S01]  /*7e00*/  FSETP.GTU.FTZ.AND P5, PT, R7, 20, PT ;  /* 0x41a000000700780b */ /* 0x000fe20003fbc000 */
[----:B------:R-:W3:Y:S01]  /*7e10*/  @!P2 MUFU.EX2 R3, R3 ;  /* 0x000000030003a308 */ /* 0x000ee20000000800 */
[----:B------:R-:W-:Y:S01]  /*7e20*/  FSETP.GTU.FTZ.AND P3, PT, R4, 20, PT ;  /* 0x41a000000400780b */ /* 0x000fe20003f7c000 */
[----:B------:R-:W4:Y:S06]  /*7e30*/  LDS R20, [UR6+0x210] ;  /* 0x00021006ff147984 */ /* 0x000f2c0008000800 */
[----:B------:R-:W5:Y:S01]  /*7e40*/  @!P6 MUFU.EX2 R2, R2 ;  /* 0x000000020002e308 */ /* 0x000f620000000800 */
[----:B--2---:R-:W-:Y:S01]  /*7e50*/  @!P1 FADD.FTZ R0, R0, 1 ;  /* 0x3f80000000009421 */ /* 0x004fe20000010000 */
[----:B------:R-:W-:-:S02]  /*7e60*/  @!P4 FMUL.FTZ R5, R5, -1.4426950216293334961 ;  /* 0xbfb8aa3b0505c820 */ /* 0x000fc40000410000 */
[----:B------:R-:W-:Y:S02]  /*7e70*/  @!P5 FMUL.FTZ R17, R7, -1.4426950216293334961 ;  /* 0xbfb8aa3b0711d820 */ /* 0x000fe40000410000 */
[----:B------:R-:W-:Y:S02]  /*7e80*/  @!P3 FMUL.FTZ R4, R4, -1.4426950216293334961 ;  /* 0xbfb8aa3b0404b820 */ /* 0x000fe40000410000 */
[----:B------:R3:W-:Y:S08]  /*7e90*/  @!P4 MUFU.EX2 R7, R5 ;  /* 0x000000050007c308 */ /* 0x0007f00000000800 */
[----:B0-----:R0:W-:Y:S01]  /*7ea0*/  @!P5 MUFU.EX2 R18, R17 ;  /* 0x000000110012d308 */ /* 0x0011e20000000800 */
[----:B---3--:R-:W-:-:S07]  /*7eb0*/  @!P2 FADD.FTZ R5, R3, 1 ;  /* 0x3f8000000305a421 */ /* 0x008fce0000010000 */
[----:B------:R-:W2:Y:S01]  /*7ec0*/  @!P1 MUFU.RCP R0, R0 ;  /* 0x0000000000009308 */ /* 0x000ea20000001000 */
[----:B0-----:R-:W-:-:S07]  /*7ed0*/  SHF.R.S32.HI R17, RZ, 0x1f, R16 ;  /* 0x0000001fff117819 */ /* 0x001fce0000011410 */
[----:B------:R5:W0:Y:S08]  /*7ee0*/  @!P3 MUFU.EX2 R6, R4 ;  /* 0x000000040006b308 */ /* 0x000a300000000800 */
[----:B------:R-:W3:Y:S01]  /*7ef0*/  @!P2 MUFU.RCP R22, R5 ;  /* 0x000000050016a308 */ /* 0x000ee20000001000 */
[----:B-----5:R-:W-:Y:S01]  /*7f00*/  @!P6 FADD.FTZ R4, R2, 1 ;  /* 0x3f8000000204e421 */ /* 0x020fe20000010000 */
[----:B-1----:R-:W-:-:S04]  /*7f10*/  IMAD.WIDE.U32 R2, R38, UR18, R16 ;  /* 0x0000001226027c25 */ /* 0x002fc8000f8e0010 */
[----:B------:R-:W-:Y:S02]  /*7f20*/  IMAD R3, R39, UR18, R3 ;  /* 0x0000001227037c24 */ /* 0x000fe4000f8e0203 */
[----:B--2---:R-:W-:Y:S01]  /*7f30*/  @!P1 FMUL.FTZ R97, R97, R0 ;  /* 0x0000000061619220 */ /* 0x004fe20000410000 */
[----:B------:R-:W-:-:S04]  /*7f40*/  IMAD.WIDE.U32 R2, R171, UR8, R2 ;  /* 0x00000008ab027c25 */ /* 0x000fc8000f8e0002 */
[----:B0-----:R-:W-:Y:S01]  /*7f50*/  @!P3 FADD.FTZ R6, R6, 1 ;  /* 0x3f8000000606b421 */ /* 0x001fe20000010000 */
[----:B------:R-:W-:Y:S01]  /*7f60*/  @!P4 FADD.FTZ R7, R7, 1 ;  /* 0x3f8000000707c421 */ /* 0x000fe20000010000 */
[----:B------:R-:W-:Y:S01]  /*7f70*/  IMAD R0, R171, UR9, R3 ;  /* 0x00000009ab007c24 */ /* 0x000fe2000f8e0203 */
[----:B------:R-:W-:Y:S01]  /*7f80*/  IADD3 R3, P1, PT, R133, R2, RZ ;  /* 0x0000000285037210 */ /* 0x000fe20007f3e0ff */
[----:B------:R-:W-:Y:S01]  /*7f90*/  @!P5 FADD.FTZ R18, R18, 1 ;  /* 0x3f8000001212d421 */ /* 0x000fe20000010000 */
[----:B---3--:R-:W-:Y:S01]  /*7fa0*/  @!P2 FMUL.FTZ R99, R99, R22 ;  /* 0x000000166363a220 */ /* 0x008fe20000410000 */
[----:B------:R-:W0:Y:S01]  /*7fb0*/  @!P6 MUFU.RCP R35, R4 ;  /* 0x000000040023e308 */ /* 0x000e220000001000 */
[----:B------:R-:W-:Y:S01]  /*7fc0*/  IADD3.X R0, PT, PT, RZ, R0, RZ, P1, !PT ;  /* 0x00000000ff007210 */ /* 0x000fe20000ffe4ff */
[----:B------:R-:W1:Y:S01]  /*7fd0*/  LDCU.64 UR8, c[0x0][0x560] ;  /* 0x0000ac00ff0877ac */ /* 0x000e620008000a00 */
[----:B------:R-:W-:-:S05]  /*7fe0*/  LEA R2, P2, R3, UR10, 0x1 ;  /* 0x0000000a03027c11 */ /* 0x000fca000f8408ff */
[----:B------:R-:W2:Y:S01]  /*7ff0*/  @!P3 MUFU.RCP R37, R6 ;  /* 0x000000060025b308 */ /* 0x000ea20000001000 */
[----:B------:R-:W-:Y:S02]  /*8000*/  LEA.HI.X R3, R3, UR11, R0, 0x1, P2 ;  /* 0x0000000b03037c11 */ /* 0x000fe400090f0c00 */
[----:B----4-:R-:W-:-:S05]  /*8010*/  ISETP.GE.AND P1, PT, R133, R20, PT ;  /* 0x000000148500720c */ /* 0x010fca0003f26270 */
        /* <DEDUP_REMOVED lines=97> */
.L_x_15893:
        /* <DEDUP_REMOVED lines=34> */
.L_x_15963:
[----:B------:R-:W-:Y:S05]  /*8850*/  BSYNC.RECONVERGENT B0 ;  /* 0x0000000000007941 */ /* 0x000fea0003800200 */
.L_x_15962:
        /* <DEDUP_REMOVED lines=26> */
.L_x_15965:
[----:B------:R-:W-:Y:S05]  /*8a00*/  BSYNC.RECONVERGENT B0 ;  /* 0x0000000000007941 */ /* 0x000fea0003800200 */
.L_x_15964:
[----:B------:R-:W-:Y:S05]  /*8a10*/  @P2 EXIT ;  /* 0x000000000000294d */ /* 0x000fea0003800000 */
[----:B------:R-:W0:Y:S01]  /*8a20*/  LDCU.64 UR8, c[0x0][0x4e8] ;  /* 0x00009d00ff0877ac */ /* 0x000e220008000a00 */
[----:B------:R-:W2:Y:S01]  /*8a30*/  S2UR UR5, SR_CgaCtaId ;  /* 0x00000000000579c3 */ /* 0x000ea20000008800 */
[----:B------:R-:W-:Y:S01]  /*8a40*/  BSSY.RECONVERGENT B0, `(.L_x_15966) ;  /* 0x0000024000007945 */ /* 0x000fe20003800200 */
[----:B------:R-:W-:Y:S01]  /*8a50*/  UMOV UR4, 0x400 ;  /* 0x0000040000047882 */ /* 0x000fe20000000000 */
[----:B------:R-:W3:Y:S01]  /*8a60*/  LDCU UR6, c[0x0][0x360] ;  /* 0x00006c00ff0677ac */ /* 0x000ee20008000800 */
[----:B------:R-:W4:Y:S01]  /*8a70*/  LDCU.64 UR10, c[0x0][0x4b0] ;  /* 0x00009600ff0a77ac */ /* 0x000f220008000a00 */
[----:B------:R-:W2:Y:S01]  /*8a80*/  LDCU.64 UR12, c[0x0][0x530] ;  /* 0x0000a600ff0c77ac */ /* 0x000ea20008000a00 */
[----:B------:R-:W2:Y:S01]  /*8a90*/  LDCU.64 UR14, c[0x0][0x4f0] ;  /* 0x00009e00ff0e77ac */ /* 0x000ea20008000a00 */
[C---:B01----:R-:W-:Y:S01]  /*8aa0*/  IMAD.WIDE.U32 R6, R171.reuse, UR8, RZ ;  /* 0x00000008ab067c25 */ /* 0x043fe2000f8e00ff */
[----:B------:R-:W0:Y:S03]  /*8ab0*/  LDCU.64 UR18, c[0x0][0x540] ;  /* 0x0000a800ff1277ac */ /* 0x000e260008000a00 */
[----:B------:R-:W-:Y:S01]  /*8ac0*/  IMAD R171, R171, UR9, R7 ;  /* 0x00000009abab7c24 */ /* 0x000fe2000f8e0207 */
[----:B--234-:R-:W-:-:S12]  /*8ad0*/  ULEA UR4, UR5, UR4, 0x18 ;  /* 0x0000000405047291 */ /* 0x01cfd8000f8ec0ff */
.L_x_15967:
        /* <DEDUP_REMOVED lines=27> */
.L_x_15966:
[----:B------:R-:W-:Y:S05]  /*8c90*/  EXIT ;  /* 0x000000000000794d */ /* 0x000fea0003800000 */
.L_x_15968:
        /* <DEDUP_REMOVED lines=14> */
.L_x_18770:


//--------------------- .text._Z25selective_scan_bwd_kernelI32Selective_Scan_bwd_kernel_traitsILi32ELi8ELb0ELb1ELb0ELb1ELb1EN3c108BFloat16ENS1_7complexIfEEEEv12SSMParamsBwd --------------------------
	.section	.text._Z25selective_scan_bwd_kernelI32Selective_Scan_bwd_kernel_traitsILi32ELi8ELb0ELb1ELb0ELb1ELb1EN3c108BFloat16ENS1_7complexIfEEEEv12SSMParamsBwd,"ax",@progbits
	.align	128
        .global         _Z25selective_scan_bwd_kernelI32Selective_Scan_bwd_kernel_traitsILi32ELi8ELb0ELb1ELb0ELb1ELb1EN3c108BFloat16ENS1_7complexIfEEEEv12SSMParamsBwd
        .type           _Z25selective_scan_bwd_kernelI32Selective_Scan_bwd_kernel_traitsILi32ELi8ELb0ELb1ELb0ELb1ELb1EN3c108BFloat16ENS1_7complexIfEEEEv12SSMParamsBwd,@function
        .size           _Z25selective_scan_bwd_kernelI32Selective_Scan_bwd_kernel_traitsILi32ELi8ELb0ELb1ELb0ELb1ELb1EN3c108BFloat16ENS1_7complexIfEEEEv12SSMParamsBwd,(.L_x_18771 - _Z25selective_scan_bwd_kernelI32Selective_Scan_bwd_kernel_traitsILi32ELi8ELb0ELb1ELb0ELb1ELb1EN3c108BFloat16ENS1_7complexIfEEEEv12SSMParamsBwd)
        .other          _Z25selective_scan_bwd_kernelI32Selective_Scan_bwd_kernel_traitsILi32ELi8ELb0ELb1ELb0ELb1ELb1EN3c108BFloat16ENS1_7complexIfEEEEv12SSMParamsBwd,@"STO_CUDA_ENTRY STV_DEFAULT"
_Z25selective_scan_bwd_kernelI32Selective_Scan_bwd_kernel_traitsILi32ELi8ELb0ELb1ELb0ELb1ELb1EN3c108BFloat16ENS1_7complexIfEEEEv12SSMParamsBwd:
.text._Z25selective_scan_bwd_kernelI32Selective_Scan_bwd_kernel_traitsILi32ELi8ELb0ELb1ELb0ELb1ELb1EN3c108BFloat16ENS1_7complexIfEEEEv12SSMParamsBwd:
        /* <DEDUP_REMOVED lines=208> */
.L_x_16038:
[----:B------:R-:W0:Y:S01]  /*0d00*/  LDC.64 R16, c[0x0][0x410] ;  /* 0x00010400ff107b82 */ /* 0x000e220000000a00 */
[----:B------:R-:W-:Y:S02]  /*0d10*/  IADD3 R114, PT, PT, R144, -0x1, RZ ;  /* 0xffffffff90727810 */ /* 0x000fe40007ffe0ff */
[----:B------:R-:W-:Y:S02]  /*0d20*/  MOV R15, RZ ;  /* 0x000000ff000f7202 */ /* 0x000fe40000000f00 */
[----:B------:R-:W-:Y:S02]  /*0d30*/  SHF.L.U32 R14, R114, 0x8, RZ ;  /* 0x00000008720e7819 */ /* 0x000fe400000006ff */
[----:B------:R-:W-:Y:S01]  /*0d40*/  PRMT R4, RZ, 0x7610, R4 ;  /* 0x00007610ff047816 */ /* 0x000fe20000000004 */
        /* <DEDUP_REMOVED lines=8> */
[----:B-1----:R-:W-:Y:S01]  /*0dd0*/  IMAD.WIDE.U32 R2, R165, R18, R2 ;  /* 0x00000012a5027225 */ /* 0x002fe200078e0002 */
[----:B------:R-:W-:-:S03]  /*0de0*/  PRMT R18, RZ, 0x7610, R18 ;  /* 0x00007610ff127816 */ /* 0x000fc60000000012 */
[----:B------:R-:W-:Y:S01]  /*0df0*/  IMAD R19, R165, R19, R3 ;  /* 0x00000013a5137224 */ /* 0x000fe200078e0203 */
[C---:B------:R-:W-:Y:S02]  /*0e00*/  SHF.L.U32 R3, R130.reuse, 0x1, RZ ;  /* 0x0000000182037819 */ /* 0x040fe400000006ff */
[----:B------:R-:W-:Y:S01]  /*0e10*/  IADD3 R0, P2, PT, R130, R2, RZ ;  /* 0x0000000282007210 */ /* 0x000fe20007f5e0ff */
[----:B--2---:R-:W-:Y:S01]  /*0e20*/  IMAD.WIDE.U32 R6, R20, UR18, R14 ;  /* 0x0000001214067c25 */ /* 0x004fe2000f8e000e */
[C---:B------:R-:W-:Y:S02]  /*0e30*/  IADD3 R2, P4, PT, R3.reuse, R148, RZ ;  /* 0x0000009403027210 */ /* 0x040fe40007f9e0ff */
[----:B------:R-:W-:Y:S01]  /*0e40*/  IADD3 R20, P0, PT, R3, R152, RZ ;  /* 0x0000009803147210 */ /* 0x000fe20007f1e0ff */
[----:B------:R-:W-:Y:S01]  /*0e50*/  IMAD R7, R21, UR18, R7 ;  /* 0x0000001215077c24 */ /* 0x000fe2000f8e0207 */
[----:B------:R-:W-:Y:S02]  /*0e60*/  IADD3 R16, P1, PT, R3, R150, RZ ;  /* 0x0000009603107210 */ /* 0x000fe40007f3e0ff */
[----:B---3--:R-:W-:-:S02]  /*0e70*/  IADD3 R113, PT, PT, -R14, R5, RZ ;  /* 0x000000050e717210 */ /* 0x008fc40007ffe1ff */
[----:B------:R-:W-:Y:S02]  /*0e80*/  IADD3.X R3, PT, PT, RZ, R146, RZ, P4, !PT ;  /* 0x00000092ff037210 */ /* 0x000fe400027fe4ff */
[----:B------:R-:W-:Y:S02]  /*0e90*/  ISETP.GE.AND P4, PT, R130, R113, PT ;  /* 0x000000718200720c */ /* 0x000fe40003f86270 */
[----:B------:R-:W-:Y:S01]  /*0ea0*/  IADD3.X R21, PT, PT, RZ, R151, RZ, P0, !PT ;  /* 0x00000097ff157210 */ /* 0x000fe200007fe4ff */
[----:B------:R-:W-:Y:S01]  /*0eb0*/  BAR.SYNC.DEFER_BLOCKING 0x0 ;  /* 0x0000000000007b1d */ /* 0x000fe20000010000 */
[C---:B0-----:R-:W-:Y:S01]  /*0ec0*/  IMAD.WIDE.U32 R6, R165.reuse, R22, R6 ;  /* 0x00000016a5067225 */ /* 0x041fe200078e0006 */
[-C--:B------:R-:W-:Y:S02]  /*0ed0*/  ISETP.GE.AND P6, PT, R128, R113.reuse, PT ;  /* 0x000000718000720c */ /* 0x080fe40003fc6270 */
[----:B------:R-:W-:Y:S01]  /*0ee0*/  ISETP.GE.AND P5, PT, R126, R113, PT ;  /* 0x000000717e00720c */ /* 0x000fe20003fa6270 */
[----:B------:R-:W-:Y:S01]  /*0ef0*/  IMAD R7, R165, R23, R7 ;  /* 0x00000017a5077224 */ /* 0x000fe200078e0207 */
[----:B------:R-:W-:-:S02]  /*0f00*/  IADD3 R6, P3, PT, R130, R6, RZ ;  /* 0x0000000682067210 */ /* 0x000fc40007f7e0ff */
[----:B------:R-:W-:Y:S02]  /*0f10*/  IADD3.X R17, PT, PT, RZ, R149, RZ, P1, !PT ;  /* 0x00000095ff117210 */ /* 0x000fe40000ffe4ff */
[-C--:B------:R-:W-:Y:S02]  /*0f20*/  ISETP.GE.AND P0, PT, R124, R113.reuse, PT ;  /* 0x000000717c00720c */ /* 0x080fe40003f06270 */
[----:B------:R-:W-:Y:S02]  /*0f30*/  ISETP.GE.AND P1, PT, R122, R113, PT ;  /* 0x000000717a00720c */ /* 0x000fe40003f26270 */
[----:B------:R-:W-:Y:S02]  /*0f40*/  IADD3.X R19, PT, PT, RZ, R19, RZ, P2, !PT ;  /* 0x00000013ff137210 */ /* 0x000fe400017fe4ff */
[----:B------:R-:W-:Y:S02]  /*0f50*/  ISETP.GE.AND P2, PT, R120, R113, PT ;  /* 0x000000717800720c */ /* 0x000fe40003f46270 */
[----:B------:R-:W-:-:S02]  /*0f60*/  IADD3.X R7, PT, PT, RZ, R7, RZ, P3, !PT ;  /* 0x00000007ff077210 */ /* 0x000fc40001ffe4ff */
[----:B------:R-:W-:Y:S02]  /*0f70*/  P2R R35, PR, RZ, 0x10 ;  /* 0x00000010ff237803 */ /* 0x000fe40000000000 */
[-C--:B------:R-:W-:Y:S01]  /*0f80*/  ISETP.GE.AND P3, PT, R118, R113.reuse, PT ;  /* 0x000000717600720c */ /* 0x080fe20003f66270 */
[----:B------:R-:W2:Y:S01]  /*0f90*/  @!P4 LDG.E.U16 R4, desc[UR16][R20.64] ;  /* 0x000000101404c981 */ /* 0x000ea2000c1e1500 */
[----:B------:R-:W-:Y:S02]  /*0fa0*/  ISETP.GE.AND P4, PT, R116, R113, PT ;  /* 0x000000717400720c */ /* 0x000fe40003f86270 */
[----:B------:R-:W-:Y:S01]  /*0fb0*/  PRMT R23, RZ, 0x7610, R23 ;  /* 0x00007610ff177816 */ /* 0x000fe20000000017 */
[----:B------:R-:W3:Y:S01]  /*0fc0*/  @!P5 LDG.E.U16 R18, desc[UR16][R20.64+0x80] ;  /* 0x000080101412d981 */ /* 0x000ee2000c1e1500 */
[----:B------:R-:W-:Y:S02]  /*0fd0*/  PRMT R22, RZ, 0x7610, R22 ;  /* 0x00007610ff167816 */ /* 0x000fe40000000016 */
[----:B------:R-:W-:Y:S01]  /*0fe0*/  PRMT R28, RZ, 0x7610, R28 ;  /* 0x00007610ff1c7816 */ /* 0x000fe2000000001c */
[----:B------:R-:W4:Y:S01]  /*0ff0*/  @!P1 LDG.E.U16 R24, desc[UR16][R20.64+0x100] ;  /* 0x0001001014189981 */ /* 0x000f22000c1e1500 */
[----:B------:R-:W-:Y:S01]  /*1000*/  PRMT R25, RZ, 0x7610, R25 ;  /* 0x00007610ff197816 */ /* 0x000fe20000000019 */
[----:B------:R-:W0:Y:S01]  /*1010*/  S2R R112, SR_LANEID ;  /* 0x0000000000707919 */ /* 0x000e220000000000 */
[----:B------:R-:W1:Y:S01]  /*1020*/  S2UR UR6, SR_CgaCtaId ;  /* 0x00000000000679c3 */ /* 0x000e620000008800 */
[----:B------:R-:W-:Y:S01]  /*1030*/  UMOV UR4, 0x400 ;  /* 0x0000040000047882 */ /* 0x000fe20000000000 */
[----:B------:R-:W-:Y:S01]  /*1040*/  P2R R37, PR, RZ, 0x40 ;  /* 0x00000040ff257803 */ /* 0x000fe20000000000 */
[----:B------:R-:W3:Y:S01]  /*1050*/  @!P6 LDG.E.U16 R23, desc[UR16][R20.64+0x40] ;  /* 0x000040101417e981 */ /* 0x000ee2000c1e1500 */
[----:B------:R-:W-:-:S02]  /*1060*/  P2R R34, PR, RZ, 0x40 ;  /* 0x00000040ff227803 */ /* 0x000fc40000000000 */
[----:B------:R-:W-:Y:S01]  /*1070*/  PRMT R30, RZ, 0x7610, R30 ;  /* 0x00007610ff1e7816 */ /* 0x000fe2000000001e */
[----:B------:R-:W4:Y:S01]  /*1080*/  @!P0 LDG.E.U16 R22, desc[UR16][R20.64+0xc0] ;  /* 0x0000c01014168981 */ /* 0x000f22000c1e1500 */
[----:B------:R-:W-:Y:S02]  /*1090*/  PRMT R32, RZ, 0x7610, R32 ;  /* 0x00007610ff207816 */ /* 0x000fe40000000020 */
[----:B------:R-:W-:Y:S01]  /*10a0*/  PRMT R36, RZ, 0x7610, R36 ;  /* 0x00007610ff247816 */ /* 0x000fe20000000024 */
[----:B------:R-:W4:Y:S01]  /*10b0*/  @!P2 LDG.E.U16 R26, desc[UR16][R20.64+0x140] ;  /* 0x00014010141aa981 */ /* 0x000f22000c1e1500 */
[----:B------:R-:W-:Y:S02]  /*10c0*/  PRMT R38, RZ, 0x7610, R38 ;  /* 0x00007610ff267816 */ /* 0x000fe40000000026 */
[----:B------:R-:W-:Y:S01]  /*10d0*/  PRMT R40, RZ, 0x7610, R40 ;  /* 0x00007610ff287816 */ /* 0x000fe20000000028 */
[----:B------:R-:W4:Y:S01]  /*10e0*/  @!P3 LDG.E.U16 R28, desc[UR16][R20.64+0x180] ;  /* 0x00018010141cb981 */ /* 0x000f22000c1e1500 */
[----:B------:R-:W-:-:S03]  /*10f0*/  P2R R39, PR, RZ, 0x20 ;  /* 0x00000020ff277803 */ /* 0x000fc60000000000 */
[----:B------:R0:W4:Y:S01]  /*1100*/  @!P4 LDG.E.U16 R25, desc[UR16][R20.64+0x1c0] ;  /* 0x0001c0101419c981 */ /* 0x000122000c1e1500 */
[----:B-1----:R-:W-:Y:S01]  /*1110*/  ULEA UR6, UR6, UR4, 0x18 ;  /* 0x0000000406067291 */ /* 0x002fe2000f8ec0ff */
[C---:B0-----:R-:W-:Y:S02]  /*1120*/  IADD3 R27, PT, PT, R112.reuse, 0x20, RZ ;  /* 0x00000020701b7810 */ /* 0x041fe40007ffe0ff */
[C---:B------:R-:W-:Y:S02]  /*1130*/  IADD3 R29, PT, PT, R112.reuse, 0x40, RZ ;  /* 0x00000040701d7810 */ /* 0x040fe40007ffe0ff */
[-C--:B------:R-:W-:Y:S02]  /*1140*/  LEA.HI.SX32 R111, R112, R112.reuse, 0x1b ;  /* 0x00000070706f7211 */ /* 0x080fe400078fdaff */
[-C--:B------:R-:W-:Y:S02]  /*1150*/  LEA.HI.SX32 R27, R27, R112.reuse, 0x1b ;  /* 0x000000701b1b7211 */ /* 0x080fe400078fdaff */
[----:B------:R-:W-:-:S02]  /*1160*/  LEA.HI.SX32 R29, R29, R112, 0x1b ;  /* 0x000000701d1d7211 */ /* 0x000fc400078fdaff */
[----:B------:R-:W-:Y:S02]  /*1170*/  LEA R111, R111, UR6, 0x1 ;  /* 0x000000066f6f7c11 */ /* 0x000fe4000f8e08ff */
[----:B------:R-:W-:Y:S02]  /*1180*/  LEA R110, R27, UR6, 0x1 ;  /* 0x000000061b6e7c11 */ /* 0x000fe4000f8e08ff */
[C---:B------:R-:W-:Y:S02]  /*1190*/  IADD3 R21, PT, PT, R112.reuse, 0x60, RZ ;  /* 0x0000006070157810 */ /* 0x040fe40007ffe0ff */
[----:B------:R-:W-:Y:S02]  /*11a0*/  LEA R109, R29, UR6, 0x1 ;  /* 0x000000061d6d7c11 */ /* 0x000fe4000f8e08ff */
        /* <DEDUP_REMOVED lines=14> */
[----:B------:R-:W-:Y:S02]  /*1290*/  ISETP.NE.AND P6, PT, R35, RZ, PT ;  /* 0x000000ff2300720c */ /* 0x000fe40003fc5270 */
[----:B------:R-:W-:Y:S02]  /*12a0*/  PRMT R21, RZ, 0x7610, R21 ;  /* 0x00007610ff157816 */ /* 0x000fe40000000015 */
[----:B------:R-:W-:Y:S01]  /*12b0*/  PRMT R20, RZ, 0x7610, R20 ;  /* 0x00007610ff147816 */ /* 0x000fe20000000014 */
[----:B--2---:R0:W-:Y:S02]  /*12c0*/  STS.U16 [R111], R4 ;  /* 0x000000046f007388 */ /* 0x0041e40000000400 */
[----:B0-----:R-:W-:-:S04]  /*12d0*/  SHF.L.U32 R4, R112, 0x3, RZ ;  /* 0x0000000370047819 */ /* 0x001fc800000006ff */
[----:B------:R-:W-:Y:S01]  /*12e0*/  LEA.HI.SX32 R99, R4, R4, 0x1b ;  /* 0x0000000404637211 */ /* 0x000fe200078fdaff */
[----:B---3--:R-:W-:Y:S03]  /*12f0*/  STS.U16 [R110+0x40], R23 ;  /* 0x000040176e007388 */ /* 0x008fe60000000400 */
[----:B------:R-:W-:Y:S01]  /*1300*/  LEA R99, R99, UR6, 0x1 ;  /* 0x0000000663637c11 */ /* 0x000fe2000f8e08ff */
[----:B------:R0:W-:Y:S04]  /*1310*/  STS.U16 [R109+0x80], R18 ;  /* 0x000080126d007388 */ /* 0x0001e80000000400 */
[----:B----4-:R1:W-:Y:S04]  /*1320*/  STS.U16 [R107+0xc0], R22 ;  /* 0x0000c0166b007388 */ /* 0x0103e80000000400 */
        /* <DEDUP_REMOVED lines=16> */
[----:B--2---:R-:W-:Y:S02]  /*1430*/  PRMT R24, RZ, 0x7610, R24 ;  /* 0x00007610ff187816 */ /* 0x004fe40000000018 */
[----:B------:R-:W-:Y:S01]  /*1440*/  PRMT R23, RZ, 0x7610, R23 ;  /* 0x00007610ff177816 */ /* 0x000fe20000000017 */
        /* <DEDUP_REMOVED lines=12> */
[----:B------:R-:W-:Y:S02]  /*1510*/  PRMT R27, RZ, 0x7610, R27 ;  /* 0x00007610ff1b7816 */ /* 0x000fe4000000001b */
[----:B------:R-:W-:Y:S02]  /*1520*/  PRMT R34, RZ, 0x7610, R34 ;  /* 0x00007610ff227816 */ /* 0x000fe40000000022 */
[----:B------:R-:W-:Y:S01]  /*1530*/  PRMT R29, RZ, 0x7610, R29 ;  /* 0x00007610ff1d7816 */ /* 0x000fe2000000001d */
[----:B--2---:R-:W-:Y:S04]  /*1540*/  STS.U16 [R111], R18 ;  /* 0x000000126f007388 */ /* 0x004fe80000000400 */
[----:B----4-:R-:W-:Y:S04]  /*1550*/  STS.U16 [R110+0x40], R21 ;  /* 0x000040156e007388 */ /* 0x010fe80000000400 */
[----:B------:R-:W-:Y:S04]  /*1560*/  STS.U16 [R109+0x80], R20 ;  /* 0x000080146d007388 */ /* 0x000fe80000000400 */
[----:B------:R0:W-:Y:S04]  /*1570*/  STS.U16 [R107+0xc0], R30 ;  /* 0x0000c01e6b007388 */ /* 0x0001e80000000400 */
[----:B------:R-:W-:Y:S04]  /*1580*/  STS.U16 [R105+0x100], R32 ;  /* 0x0001002069007388 */ /* 0x000fe80000000400 */
[----:B------:R-:W-:Y:S04]  /*1590*/  STS.U16 [R103+0x140], R22 ;  /* 0x0001401667007388 */ /* 0x000fe80000000400 */
[----:B------:R-:W-:Y:S04]  /*15a0*/  STS.U16 [R101+0x180], R24 ;  /* 0x0001801865007388 */ /* 0x000fe80000000400 */
[----:B------:R-:W-:Y:S01]  /*15b0*/  STS.U16 [R108+0x1c0], R23 ;  /* 0x0001c0176c007388 */ /* 0x000fe20000000400 */
[----:B------:R-:W-:-:S03]  /*15c0*/  NOP ;  /* 0x0000000000007918 */ /* 0x000fc60000000000 */
[----:B------:R-:W1:Y:S04]  /*15d0*/  LDS.U16 R18, [R99] ;  /* 0x0000000063127984 */ /* 0x000e680000000400 */
[----:B------:R-:W2:Y:S04]  /*15e0*/  LDS.U16 R20, [R99+0x2] ;  /* 0x0000020063147984 */ /* 0x000ea80000000400 */
[----:B------:R-:W3:Y:S04]  /*15f0*/  LDS.U16 R21, [R99+0x4] ;  /* 0x0000040063157984 */ /* 0x000ee80000000400 */
[----:B------:R-:W4:Y:S04]  /*1600*/  LDS.U16 R22, [R99+0x6] ;  /* 0x0000060063167984 */ /* 0x000f280000000400 */
[----:B------:R-:W4:Y:S04]  /*1610*/  LDS.U16 R23, [R99+0x8] ;  /* 0x0000080063177984 */ /* 0x000f280000000400 */
[----:B------:R-:W4:Y:S04]  /*1620*/  LDS.U16 R24, [R99+0xa] ;  /* 0x00000a0063187984 */ /* 0x000f280000000400 */
[----:B------:R-:W4:Y:S04]  /*1630*/  LDS.U16 R25, [R99+0xc] ;  /* 0x00000c0063197984 */ /* 0x000f280000000400 */
[----:B------:R-:W4:Y:S01]  /*1640*/  LDS.U16 R26, [R99+0xe] ;  /* 0x00000e00631a7984 */ /* 0x000f220000000400 */
[----:B------:R-:W-:Y:S01]  /*1650*/  BAR.SYNC.DEFER_BLOCKING 0x0 ;  /* 0x0000000000007b1d */ /* 0x000fe20000010000 */
[----:B0-----:R-:W-:-:S05]  /*1660*/  PRMT R30, RZ, 0x7610, R30 ;  /* 0x00007610ff1e7816 */ /* 0x001fca000000001e */
        /* <DEDUP_REMOVED lines=9> */
[----:B-1----:R-:W-:-:S05]  /*1700*/  SHF.L.U32 R31, R18, 0x10, RZ ;  /* 0x00000010121f7819 */ /* 0x002fca00000006ff */
[----:B-----5:R-:W-:-:S05]  /*1710*/  FADD.FTZ R106, R31, R156 ;  /* 0x0000009c1f6a7221 */ /* 0x020fca0000010000 */
[----:B------:R-:W-:Y:S02]  /*1720*/  FSETP.GTU.FTZ.AND P5, PT, R106, 20, PT ;  /* 0x41a000006a00780b */ /* 0x000fe40003fbc000 */
[----:B--2---:R-:W-:Y:S02]  /*1730*/  SHF.L.U32 R33, R20, 0x10, RZ ;  /* 0x0000001014217819 */ /* 0x004fe400000006ff */
[----:B---3--:R-:W-:Y:S02]  /*1740*/  SHF.L.U32 R21, R21, 0x10, RZ ;  /* 0x0000001015157819 */ /* 0x008fe400000006ff */
[----:B----4-:R-:W-:Y:S02]  /*1750*/  SHF.L.U32 R3, R22, 0x10, RZ ;  /* 0x0000001016037819 */ /* 0x010fe400000006ff */
[----:B------:R-:W-:Y:S02]  /*1760*/  SHF.L.U32 R23, R23, 0x10, RZ ;  /* 0x0000001017177819 */ /* 0x000fe400000006ff */
[----:B------:R-:W-:-:S02]  /*1770*/  SHF.L.U32 R97, R24, 0x10, RZ ;  /* 0x0000001018617819 */ /* 0x000fc400000006ff */
        /* <DEDUP_REMOVED lines=50> */
.L_x_15971:
[----:B------:R-:W-:Y:S05]  /*1aa0*/  BSYNC.RECONVERGENT B0 ;  /* 0x0000000000007941 */ /* 0x000fea0003800200 */
.L_x_15970:
        /* <DEDUP_REMOVED lines=33> */
.L_x_15973:
[----:B------:R-:W-:Y:S05]  /*1cc0*/  BSYNC.RECONVERGENT B0 ;  /* 0x0000000000007941 */ /* 0x000fea0003800200 */
.L_x_15972:
        /* <DEDUP_REMOVED lines=33> */
.L_x_15975:
[----:B------:R-:W-:Y:S05]  /*1ee0*/  BSYNC.RECONVERGENT B0 ;  /* 0x0000000000007941 */ /* 0x000fea0003800200 */
.L_x_15974:
        /* <DEDUP_REMOVED lines=33> */
.L_x_15977:
[----:B------:R-:W-:Y:S05]  /*2100*/  BSYNC.RECONVERGENT B0 ;  /* 0x0000000000007941 */ /* 0x000fea0003800200 */
.L_x_15976:
        /* <DEDUP_REMOVED lines=33> */
.L_x_15979:
[----:B------:R-:W-:Y:S05]  /*2320*/  BSYNC.RECONVERGENT B0 ;  /* 0x0000000000007941 */ /* 0x000fea0003800200 */
.L_x_15978:
        /* <DEDUP_REMOVED lines=33> */
.L_x_15981:
[----:B------:R-:W-:Y:S05]  /*2540*/  BSYNC.RECONVERGENT B0 ;  /* 0x0000000000007941 */ /* 0x000fea0003800200 */
.L_x_15980:
        /* <DEDUP_REMOVED lines=33> */
.L_x_15983:
[----:B------:R-:W-:Y:S05]  /*2760*/  BSYNC.RECONVERGENT B0 ;  /* 0x0000000000007941 */ /* 0x000fea0003800200 */
.L_x_15982:
        /* <DEDUP_REMOVED lines=33> */
.L_x_15985:
[----:B------:R-:W-:Y:S05]  /*2980*/  BSYNC.RECONVERGENT B0 ;  /* 0x0000000000007941 */ /* 0x000fea0003800200 */
.L_x_15984:
[----:B------:R-:W1:Y:S01]  /*2990*/  LDCU.64 UR8, c[0x0][0x488] ;  /* 0x00009100ff0877ac */ /* 0x000e620008000a00 */
[----:B------:R-:W-:Y:S01]  /*29a0*/  LDS.U16 R20, [R99+0x6] ;  /* 0x0000060063147984 */ /* 0x000fe20000000400 */
[----:B0-----:R-:W-:Y:S02]  /*29b0*/  P2R R29, PR, RZ, 0x10 ;  /* 0x00000010ff1d7803 */ /* 0x001fe40000000000 */
[----:B------:R-:W-:Y:S01]  /*29c0*/  ISETP.NE.AND P4, PT, R35, RZ, PT ;  /* 0x000000ff2300720c */ /* 0x000fe20003f85270 */
[----:B------:R-:W-:Y:S01]  /*29d0*/  LDS.U16 R21, [R99+0x8] ;  /* 0x0000080063157984 */ /* 0x000fe20000000400 */
[----:B------:R-:W-:Y:S01]  /*29e0*/  PRMT R26, RZ, 0x7610, R26 ;  /* 0x00007610ff1a7816 */ /* 0x000fe2000000001a */
[----:B------:R-:W0:Y:S01]  /*29f0*/  LDCU.64 UR10, c[0x0][0x558] ;  /* 0x0000ab00ff0a77ac */ /* 0x000e220008000a00 */
[----:B------:R-:W-:Y:S01]  /*2a00*/  ISETP.NE.AND P6, PT, R39, RZ, PT ;  /* 0x000000ff2700720c */ /* 0x000fe20003fc5270 */
[----:B------:R-:W-:Y:S01]  /*2a10*/  LDS.U16 R22, [R99+0xa] ;  /* 0x00000a0063167984 */ /* 0x000fe20000000400 */
[----:B------:R-:W-:-:S02]  /*2a20*/  PRMT R25, RZ, 0x7610, R25 ;  /* 0x00007610ff197816 */ /* 0x000fc40000000019 */
[----:B------:R-:W-:Y:S01]  /*2a30*/  PRMT R28, RZ, 0x7610, R28 ;  /* 0x00007610ff1c7816 */ /* 0x000fe2000000001c */
[----:B------:R-:W-:Y:S01]  /*2a40*/  LDS.U16 R23, [R99+0xc] ;  /* 0x00000c0063177984 */ /* 0x000fe20000000400 */
[----:B------:R-:W-:Y:S02]  /*2a50*/  PRMT R30, RZ, 0x7610, R30 ;  /* 0x00007610ff1e7816 */ /* 0x000fe4000000001e */
[----:B------:R-:W-:Y:S01]  /*2a60*/  PRMT R32, RZ, 0x7610, R32 ;  /* 0x00007610ff207816 */ /* 0x000fe20000000020 */
[----:B------:R-:W-:Y:S01]  /*2a70*/  LDS.U16 R24, [R99+0xe] ;  /* 0x00000e0063187984 */ /* 0x000fe20000000400 */
[C---:B-1----:R-:W-:Y:S02]  /*2a80*/  LEA R2, P5, R0.reuse, UR8, 0x1 ;  /* 0x0000000800027c11 */ /* 0x042fe4000f8a08ff */
[----:B------:R-:W-:Y:S02]  /*2a90*/  PRMT R34, RZ, 0x7610, R34 ;  /* 0x00007610ff227816 */ /* 0x000fe40000000022 */
[----:B------:R-:W-:Y:S01]  /*2aa0*/  LEA.HI.X R3, R0, UR9, R19, 0x1, P5 ;  /* 0x0000000900037c11 */ /* 0x000fe2000a8f0c13 */
[----:B------:R-:W1:Y:S01]  /*2ab0*/  LDCU.64 UR8, c[0x0][0x478] ;  /* 0x00008f00ff0877ac */ /* 0x000e620008000a00 */
[----:B------:R-:W-:Y:S01]  /*2ac0*/  LDS.U16 R0, [R99] ;  /* 0x0000000063007984 */ /* 0x000fe20000000400 */
[----:B------:R-:W-:-:S02]  /*2ad0*/  PRMT R36, RZ, 0x7610, R36 ;  /* 0x00007610ff247816 */ /* 0x000fc40000000024 */
[----:B------:R-:W-:Y:S02]  /*2ae0*/  PRMT R27, RZ, 0x7610, R27 ;  /* 0x00007610ff1b7816 */ /* 0x000fe4000000001b */
[----:B-1----:R-:W-:-:S04]  /*2af0*/  LEA R18, P5, R6, UR8, 0x1 ;  /* 0x0000000806127c11 */ /* 0x002fc8000f8a08ff */
[----:B------:R-:W-:Y:S01]  /*2b00*/  LEA.HI.X R19, R6, UR9, R7, 0x1, P5 ;  /* 0x0000000906137c11 */ /* 0x000fe2000a8f0c07 */
[----:B------:R-:W1:Y:S01]  /*2b10*/  LDCU.64 UR8, c[0x0][0x510] ;  /* 0x0000a200ff0877ac */ /* 0x000e620008000a00 */
[----:B------:R-:W-:Y:S01]  /*2b20*/  LDS.U16 R6, [R99+0x2] ;  /* 0x0000020063067984 */ /* 0x000fe20000000400 */
[----:B------:R-:W-:-:S03]  /*2b30*/  ISETP.NE.AND P5, PT, R37, RZ, PT ;  /* 0x000000ff2500720c */ /* 0x000fc60003fa5270 */
[----:B------:R-:W-:Y:S01]  /*2b40*/  LDS.U16 R7, [R99+0x4] ;  /* 0x0000040063077984 */ /* 0x000fe20000000400 */
[----:B------:R-:W-:Y:S06]  /*2b50*/  BAR.SYNC.DEFER_BLOCKING 0x0 ;  /* 0x0000000000007b1d */ /* 0x000fec0000010000 */
[----:B------:R-:W2:Y:S01]  /*2b60*/  @!P4 LDG.E.U16 R26, desc[UR16][R2.64] ;  /* 0x00000010021ac981 */ /* 0x000ea2000c1e1500 */
[----:B------:R-:W-:-:S03]  /*2b70*/  ISETP.NE.AND P4, PT, R29, RZ, PT ;  /* 0x000000ff1d00720c */ /* 0x000fc60003f85270 */
[----:B------:R-:W3:Y:S01]  /*2b80*/  @!P5 LDG.E.U16 R25, desc[UR16][R2.64+0x40] ;  /* 0x000040100219d981 */ /* 0x000ee2000c1e1500 */
[----:B------:R-:W-:Y:S02]  /*2b90*/  P2R R33, PR, RZ, 0x20 ;  /* 0x00000020ff217803 */ /* 0x000fe40000000000 */
[----:B------:R-:W-:Y:S01]  /*2ba0*/  ISETP.NE.AND P5, PT, R35, RZ, PT ;  /* 0x000000ff2300720c */ /* 0x000fe20003fa5270 */
[----:B------:R-:W4:Y:S04]  /*2bb0*/  @!P6 LDG.E.U16 R28, desc[UR16][R2.64+0x80] ;  /* 0x00008010021ce981 */ /* 0x000f28000c1e1500 */
[----:B------:R-:W5:Y:S04]  /*2bc0*/  @!P0 LDG.E.U16 R30, desc[UR16][R2.64+0xc0] ;  /* 0x0000c010021e8981 */ /* 0x000f68000c1e1500 */
[----:B------:R-:W5:Y:S04]  /*2bd0*/  @!P1 LDG.E.U16 R32, desc[UR16][R2.64+0x100] ;  /* 0x0001001002209981 */ /* 0x000f68000c1e1500 */
[----:B------:R-:W5:Y:S04]  /*2be0*/  @!P2 LDG.E.U16 R34, desc[UR16][R2.64+0x140] ;  /* 0x000140100222a981 */ /* 0x000f68000c1e1500 */
[----:B------:R-:W5:Y:S04]  /*2bf0*/  @!P3 LDG.E.U16 R36, desc[UR16][R2.64+0x180] ;  /* 0x000180100224b981 */ /* 0x000f68000c1e1500 */
[----:B------:R-:W5:Y:S01]  /*2c00*/  @!P4 LDG.E.U16 R27, desc[UR16][R2.64+0x1c0] ;  /* 0x0001c010021bc981 */ /* 0x000f62000c1e1500 */
[----:B------:R-:W-:-:S02]  /*2c10*/  PRMT R38, RZ, 0x7610, R38 ;  /* 0x00007610ff267816 */ /* 0x000fc40000000026 */
        /* <DEDUP_REMOVED lines=9> */
[----:B------:R2:W-:Y:S01]  /*2cb0*/  STS.U16 [R108+0x1c0], R27 ;  /* 0x0001c01b6c007388 */ /* 0x0005e20000000400 */
[----:B------:R-:W-:-:S03]  /*2cc0*/  NOP ;  /* 0x0000000000007918 */ /* 0x000fc60000000000 */
[----:B------:R-:W3:Y:S04]  /*2cd0*/  LDS.U16 R2, [R99] ;  /* 0x0000000063027984 */ /* 0x000ee80000000400 */
[----:B------:R-:W4:Y:S04]  /*2ce0*/  LDS.U16 R3, [R99+0x2] ;  /* 0x0000020063037984 */ /* 0x000f280000000400 */
[----:B------:R-:W5:Y:S04]  /*2cf0*/  LDS.U16 R25, [R99+0x4] ;  /* 0x0000040063197984 */ /* 0x000f680000000400 */
[----:B------:R-:W0:Y:S04]  /*2d00*/  LDS.U16 R26, [R99+0x6] ;  /* 0x00000600631a7984 */ /* 0x000e280000000400 */
[----:B------:R-:W1:Y:S04]  /*2d10*/  LDS.U16 R28, [R99+0x8] ;  /* 0x00000800631c7984 */ /* 0x000e680000000400 */
[----:B------:R-:W1:Y:S04]  /*2d20*/  LDS.U16 R29, [R99+0xa] ;  /* 0x00000a00631d7984 */ /* 0x000e680000000400 */
[----:B------:R-:W1:Y:S04]  /*2d30*/  LDS.U16 R30, [R99+0xc] ;  /* 0x00000c00631e7984 */ /* 0x000e680000000400 */
[----:B------:R-:W1:Y:S01]  /*2d40*/  LDS.U16 R31, [R99+0xe] ;  /* 0x00000e00631f7984 */ /* 0x000e620000000400 */
[----:B------:R-:W-:Y:S01]  /*2d50*/  BAR.SYNC.DEFER_BLOCKING 0x0 ;  /* 0x0000000000007b1d */ /* 0x000fe20000010000 */
[----:B--2---:R-:W-:-:S02]  /*2d60*/  PRMT R27, RZ, 0x7610, R27 ;  /* 0x00007610ff1b7816 */ /* 0x004fc4000000001b */
[----:B------:R-:W-:Y:S02]  /*2d70*/  PRMT R32, RZ, 0x7610, R32 ;  /* 0x00007610ff207816 */ /* 0x000fe40000000020 */
[----:B------:R-:W-:Y:S02]  /*2d80*/  PRMT R34, RZ, 0x7610, R34 ;  /* 0x00007610ff227816 */ /* 0x000fe40000000022 */
[----:B------:R-:W-:Y:S01]  /*2d90*/  PRMT R36, RZ, 0x7610, R36 ;  /* 0x00007610ff247816 */ /* 0x000fe20000000024 */
        /* <DEDUP_REMOVED lines=17> */
[----:B0-----:R-:W-:Y:S01]  /*2eb0*/  SHF.L.U32 R43, R26, 0x10, RZ ;  /* 0x000000101a2b7819 */ /* 0x001fe200000006ff */
[----:B------:R-:W-:Y:S01]  /*2ec0*/  FMUL.FTZ R26, R41, -1.4426950216293334961 ;  /* 0xbfb8aa3b291a7820 */ /* 0x000fe20000410000 */
[----:B-1----:R-:W-:Y:S02]  /*2ed0*/  SHF.L.U32 R44, R28, 0x10, RZ ;  /* 0x000000101c2c7819 */ /* 0x002fe400000006ff */
[----:B------:R-:W-:-:S03]  /*2ee0*/  SHF.L.U32 R47, R29, 0x10, RZ ;  /* 0x000000101d2f7819 */ /* 0x000fc600000006ff */
[----:B------:R-:W-:Y:S01]  /*2ef0*/  FMUL.FTZ R19, R44, -1.4426950216293334961 ;  /* 0xbfb8aa3b2c137820 */ /* 0x000fe20000410000 */
[----:B------:R-:W0:Y:S01]  /*2f00*/  MUFU.EX2 R26, R26 ;  /* 0x0000001a001a7308 */ /* 0x000e220000000800 */
[----:B------:R-:W-:Y:S01]  /*2f10*/  SHF.L.U32 R50, R30, 0x10, RZ ;  /* 0x000000101e327819 */ /* 0x000fe200000006ff */
[----:B------:R-:W-:Y:S01]  /*2f20*/  FMUL.FTZ R30, R47, -1.4426950216293334961 ;  /* 0xbfb8aa3b2f1e7820 */ /* 0x000fe20000410000 */
[----:B------:R-:W-:Y:S01]  /*2f30*/  SHF.L.U32 R52, R31, 0x10, RZ ;  /* 0x000000101f347819 */ /* 0x000fe200000006ff */
[----:B------:R-:W-:-:S04]  /*2f40*/  FMUL.FTZ R18, R43, -1.4426950216293334961 ;  /* 0xbfb8aa3b2b127820 */ /* 0x000fc80000410000 */
[----:B------:R4:W1:Y:S01]  /*2f50*/  MUFU.EX2 R29, R19 ;  /* 0x00000013001d7308 */ /* 0x0008620000000800 */
[----:B---3--:R-:W-:-:S07]  /*2f60*/  FADD.FTZ R37, R37, 1 ;  /* 0x3f80000025257421 */ /* 0x008fce0000010000 */
[----:B------:R0:W3:Y:S01]  /*2f70*/  MUFU.EX2 R31, R30 ;  /* 0x0000001e001f7308 */ /* 0x0000e20000000800 */
[----:B----4-:R-:W-:-:S07]  /*2f80*/  FADD.FTZ R19, R25, 1 ;  /* 0x3f80000019137421 */ /* 0x010fce0000010000 */
[----:B------:R-:W4:Y:S01]  /*2f90*/  MUFU.EX2 R18, R18 ;  /* 0x0000001200127308 */ /* 0x000f220000000800 */
[----:B0-----:R-:W-:-:S07]  /*2fa0*/  FADD.FTZ R30, R26, 1 ;  /* 0x3f8000001a1e7421 */ /* 0x001fce0000010000 */
[----:B------:R-:W0:Y:S01]  /*2fb0*/  MUFU.RCP R28, R37 ;  /* 0x00000025001c7308 */ /* 0x000e220000001000 */
[----:B------:R-:W-:Y:S02]  /*2fc0*/  SHF.L.U32 R0, R0, 0x10, RZ ;  /* 0x0000001000007819 */ /* 0x000fe400000006ff */
[----:B------:R-:W-:Y:S02]  /*2fd0*/  SHF.L.U32 R20, R20, 0x10, RZ ;  /* 0x0000001014147819 */ /* 0x000fe400000006ff */
[----:B------:R-:W-:Y:S02]  /*2fe0*/  SHF.L.U32 R21, R21, 0x10, RZ ;  /* 0x0000001015157819 */ /* 0x000fe400000006ff */
[----:B------:R-:W-:Y:S02]  /*2ff0*/  SHF.L.U32 R22, R22, 0x10, RZ ;  /* 0x0000001016167819 */ /* 0x000fe400000006ff */
[----:B------:R-:W-:Y:S02]  /*3000*/  SHF.L.U32 R23, R23, 0x10, RZ ;  /* 0x0000001017177819 */ /* 0x000fe400000006ff */
[----:B------:R-:W-:-:S02]  /*3010*/  SHF.L.U32 R24, R24, 0x10, RZ ;  /* 0x0000001018187819 */ /* 0x000fc400000006ff */
[----:B------:R-:W-:Y:S01]  /*3020*/  ISETP.NE.AND P4, PT, R157, RZ, PT ;  /* 0x000000ff9d00720c */ /* 0x000fe20003f85270 */
[----:B--2---:R-:W-:Y:S04]  /*3030*/  STS.U16 [R111], R38 ;  /* 0x000000266f007388 */ /* 0x004fe80000000400 */
[----:B------:R2:W-:Y:S04]  /*3040*/  STS.U16 [R110+0x40], R27 ;  /* 0x0000401b6e007388 */ /* 0x0005e80000000400 */
[----:B------:R-:W-:Y:S04]  /*3050*/  STS.U16 [R109+0x80], R32 ;  /* 0x000080206d007388 */ /* 0x000fe80000000400 */
[----:B------:R-:W-:Y:S04]  /*3060*/  STS.U16 [R107+0xc0], R34 ;  /* 0x0000c0226b007388 */ /* 0x000fe80000000400 */
[----:B------:R-:W-:Y:S04]  /*3070*/  STS.U16 [R105+0x100], R36 ;  /* 0x0001002469007388 */ /* 0x000fe80000000400 */
[----:B------:R1:W-:Y:S04]  /*3080*/  STS.U16 [R103+0x140], R40 ;  /* 0x0001402867007388 */ /* 0x0003e80000000400 */
[----:B------:R3:W-:Y:S04]  /*3090*/  STS.U16 [R101+0x180], R42 ;  /* 0x0001802a65007388 */ /* 0x0007e80000000400 */
[----:B------:R4:W-:Y:S01]  /*30a0*/  STS.U16 [R108+0x1c0], R33 ;  /* 0x0001c0216c007388 */ /* 0x0009e20000000400 */
[----:B------:R-:W-:-:S03]  /*30b0*/  NOP ;  /* 0x0000000000007918 */ /* 0x000fc60000000000 */
[----:B------:R-:W5:Y:S04]  /*30c0*/  LDS.U16 R2, [R99] ;  /* 0x0000000063027984 */ /* 0x000f680000000400 */
[----:B------:R-:W0:Y:S01]  /*30d0*/  LDS.U16 R3, [R99+0x2] ;  /* 0x0000020063037984 */ /* 0x000e220000000400 */
[----:B--2---:R-:W-:Y:S01]  /*30e0*/  FMUL.FTZ R27, R50, -1.4426950216293334961 ;  /* 0xbfb8aa3b321b7820 */ /* 0x004fe20000410000 */
[----:B-1----:R-:W-:Y:S02]  /*30f0*/  FADD.FTZ R40, R29, 1 ;  /* 0x3f8000001d287421 */ /* 0x002fe40000010000 */
[----:B------:R-:W1:Y:S01]  /*3100*/  LDS.U16 R25, [R99+0x4] ;  /* 0x0000040063197984 */ /* 0x000e620000000400 */
[----:B------:R2:W-:Y:S03]  /*3110*/  MUFU.EX2 R45, R27 ;  /* 0x0000001b002d7308 */ /* 0x0005e60000000800 */
[----:B------:R-:W1:Y:S04]  /*3120*/  LDS.U16 R26, [R99+0x6] ;  /* 0x00000600631a7984 */ /* 0x000e680000000400 */
[----:B--2---:R-:W2:Y:S01]  /*3130*/  LDS.U16 R27, [R99+0x8] ;  /* 0x00000800631b7984 */ /* 0x004ea20000000400 */
[----:B---3--:R-:W-:Y:S01]  /*3140*/  FADD.FTZ R42, R31, 1 ;  /* 0x3f8000001f2a7421 */ /* 0x008fe20000010000 */
[----:B------:R3:W1:Y:S01]  /*3150*/  MUFU.RCP R32, R19 ;  /* 0x0000001300207308 */ /* 0x0006620000001000 */
[----:B----4-:R-:W-:Y:S01]  /*3160*/  FADD.FTZ R33, R18, 1 ;  /* 0x3f80000012217421 */ /* 0x010fe20000010000 */
[----:B------:R-:W-:-:S02]  /*3170*/  SHF.L.U32 R18, R6, 0x10, RZ ;  /* 0x0000001006127819 */ /* 0x000fc400000006ff */
[----:B------:R-:W4:Y:S01]  /*3180*/  LDS.U16 R6, [R99+0xa] ;  /* 0x00000a0063067984 */ /* 0x000f220000000400 */
[----:B------:R-:W-:Y:S01]  /*3190*/  FMUL.FTZ R34, R52, -1.4426950216293334961 ;  /* 0xbfb8aa3b34227820 */ /* 0x000fe20000410000 */
[----:B-----5:R-:W-:Y:S02]  /*31a0*/  SHF.L.U32 R29, R2, 0x10, RZ ;  /* 0x00000010021d7819 */ /* 0x020fe400000006ff */
[----:B------:R-:W5:Y:S01]  /*31b0*/  LDS.U16 R2, [R99+0xc] ;  /* 0x00000c0063027984 */ /* 0x000f620000000400 */
[----:B0-----:R-:W-:Y:S02]  /*31c0*/  SHF.L.U32 R31, R3, 0x10, RZ ;  /* 0x00000010031f7819 */ /* 0x001fe400000006ff */
[----:B------:R-:W-:-:S04]  /*31d0*/  FMUL.FTZ R3, R0, R29 ;  /* 0x0000001d00037220 */ /* 0x000fc80000410000 */
[C---:B---3--:R-:W-:Y:S02]  /*31e0*/  FMUL.FTZ R19, R28.reuse, R3 ;  /* 0x000000031c137220 */ /* 0x048fe40000410000 */
[----:B------:R-:W0:Y:S01]  /*31f0*/  LDS.U16 R3, [R99+0xe] ;  /* 0x00000e0063037984 */ /* 0x000e220000000400 */
[----:B------:R-:W3:Y:S08]  /*3200*/  MUFU.EX2 R49, R34 ;  /* 0x0000002200317308 */ /* 0x000ef00000000800 */
[----:B------:R1:W4:Y:S08]  /*3210*/  MUFU.RCP R36, R30 ;  /* 0x0000001e00247308 */ /* 0x0003300000001000 */
[----:B------:R2:W5:Y:S01]  /*3220*/  MUFU.RCP R38, R33 ;  /* 0x0000002100267308 */ /* 0x0005620000001000 */
[----:B-1----:R-:W-:-:S07]  /*3230*/  FADD.FTZ R30, -R28, 1 ;  /* 0x3f8000001c1e7421 */ /* 0x002fce0000010100 */
[----:B------:R-:W1:Y:S01]  /*3240*/  MUFU.RCP R37, R40 ;  /* 0x0000002800257308 */ /* 0x000e620000001000 */
[----:B------:R-:W-:Y:S01]  /*3250*/  FFMA.FTZ R30, R35, R30, 1 ;  /* 0x3f800000231e7423 */ /* 0x000fe2000001001e */
[----:B------:R-:W-:Y:S01]  /*3260*/  FADD.FTZ R34, -R32, 1 ;  /* 0x3f80000020227421 */ /* 0x000fe20000010100 */
[----:B--2---:R-:W-:Y:S01]  /*3270*/  FMUL.FTZ R33, R18, R31 ;  /* 0x0000001f12217220 */ /* 0x004fe20000410000 */
[----:B------:R-:W-:Y:S01]  /*3280*/  FADD.FTZ R46, R45, 1 ;  /* 0x3f8000002d2e7421 */ /* 0x000fe20000010000 */
[----:B---3--:R-:W-:Y:S01]  /*3290*/  FADD.FTZ R54, R49, 1 ;  /* 0x3f80000031367421 */ /* 0x008fe20000010000 */
[----:B------:R-:W-:Y:S01]  /*32a0*/  FMUL.FTZ R30, R19, R30 ;  /* 0x0000001e131e7220 */ /* 0x000fe20000410000 */
[----:B------:R-:W-:Y:S01]  /*32b0*/  FFMA.FTZ R34, R39, R34, 1 ;  /* 0x3f80000027227423 */ /* 0x000fe20000010022 */
[----:B------:R2:W3:Y:S01]  /*32c0*/  MUFU.RCP R48, R42 ;  /* 0x0000002a00307308 */ /* 0x0004e20000001000 */
[----:B------:R-:W-:Y:S01]  /*32d0*/  FMUL.FTZ R33, R32, R33 ;  /* 0x0000002120217220 */ /* 0x000fe20000410000 */
[----:B------:R-:W-:-:S02]  /*32e0*/  SHF.L.U32 R19, R7, 0x10, RZ ;  /* 0x0000001007137819 */ /* 0x000fc400000006ff */
[----:B------:R-:W-:Y:S02]  /*32f0*/  SHF.L.U32 R25, R25, 0x10, RZ ;  /* 0x0000001019197819 */ /* 0x000fe400000006ff */
[----:B------:R-:W-:Y:S02]  /*3300*/  SHF.L.U32 R26, R26, 0x10, RZ ;  /* 0x000000101a1a7819 */ /* 0x000fe400000006ff */
[----:B--2---:R-:W-:Y:S01]  /*3310*/  SHF.L.U32 R42, R27, 0x10, RZ ;  /* 0x000000101b2a7819 */ /* 0x004fe200000006ff */
[----:B------:R2:W3:Y:S01]  /*3320*/  MUFU.RCP R51, R46 ;  /* 0x0000002e00337308 */ /* 0x0004e20000001000 */
[----:B------:R-:W-:Y:S01]  /*3330*/  FMUL.FTZ R33, R33, R34 ;  /* 0x0000002221217220 */ /* 0x000fe20000410000 */
[----:B----4-:R-:W-:Y:S01]  /*3340*/  FADD.FTZ R34, -R36, 1 ;  /* 0x3f80000024227421 */ /* 0x010fe20000010100 */
[----:B-----5:R-:W-:Y:S01]  /*3350*/  FADD.FTZ R40, -R38, 1 ;  /* 0x3f80000026287421 */ /* 0x020fe20000010100 */
[----:B-1----:R-:W-:Y:S01]  /*3360*/  FADD.FTZ R45, -R37, 1 ;  /* 0x3f800000252d7421 */ /* 0x002fe20000010100 */
[----:B------:R-:W-:-:S03]  /*3370*/  FMUL.FTZ R7, R19, R25 ;  /* 0x0000001913077220 */ /* 0x000fc60000410000 */
[----:B------:R-:W1:Y:S01]  /*3380*/  MUFU.RCP R55, R54 ;  /* 0x0000003600377308 */ /* 0x000e620000001000 */
[----:B------:R-:W-:Y:S01]  /*3390*/  FMUL.FTZ R27, R20, R26 ;  /* 0x0000001a141b7220 */ /* 0x000fe20000410000 */
[----:B--2---:R-:W-:Y:S01]  /*33a0*/  FMUL.FTZ R46, R21, R42 ;  /* 0x0000002a152e7220 */ /* 0x004fe20000410000 */
        /* <DEDUP_REMOVED lines=10> */
[----:B------:R-:W-:-:S02]  /*3450*/  SHF.L.U32 R34, R2, 0x10, RZ ;  /* 0x0000001002227819 */ /* 0x000fc400000006ff */
[----:B0-----:R-:W-:Y:S01]  /*3460*/  SHF.L.U32 R46, R3, 0x10, RZ ;  /* 0x00000010032e7819 */ /* 0x001fe200000006ff */
[----:B---3--:R-:W-:Y:S01]  /*3470*/  FADD.FTZ R6, -R48, 1 ;  /* 0x3f80000030067421 */ /* 0x008fe20000010100 */
[----:B------:R-:W-:Y:S01]  /*3480*/  FMUL.FTZ R49, R22, R27 ;  /* 0x0000001b16317220 */ /* 0x000fe20000410000 */
[----:B------:R-:W-:Y:S01]  /*3490*/  FADD.FTZ R53, -R51, 1 ;  /* 0x3f80000033357421 */ /* 0x000fe20000010100 */
[----:B------:R-:W-:Y:S01]  /*34a0*/  FMUL.FTZ R2, R23, R34 ;  /* 0x0000002217027220 */ /* 0x000fe20000410000 */
[----:B-1----:R-:W-:Y:S01]  /*34b0*/  FADD.FTZ R3, -R55, 1 ;  /* 0x3f80000037037421 */ /* 0x002fe20000010100 */
        /* <DEDUP_REMOVED lines=8> */
[----:B------:R-:W-:Y:S01]  /*3540*/  BAR.SYNC.DEFER_BLOCKING 0x0 ;  /* 0x0000000000007b1d */ /* 0x000fe20000010000 */
[----:B------:R-:W-:Y:S01]  /*3550*/  FMUL.FTZ R2, R2, R53 ;  /* 0x0000003502027220 */ /* 0x000fe20000410000 */
        /* <DEDUP_REMOVED lines=93> */
[C---:B------:R-:W-:Y:S02]  /*3b30*/  PRMT R22, R27.reuse, 0x7610, R22 ;  /* 0x000076101b167816 */ /* 0x040fe40000000016 */
[----:B------:R-:W-:Y:S01]  /*3b40*/  PRMT R24, R27, 0x7632, R24 ;  /* 0x000076321b187816 */ /* 0x000fe20000000018 */
[----:B------:R-:W-:Y:S01]  /*3b50*/  STS.U16 [R99], R2 ;  /* 0x0000000263007388 */ /* 0x000fe20000000400 */
[----:B------:R-:W-:-:S03]  /*3b60*/  PRMT R26, R34, 0x7632, R26 ;  /* 0x00007632221a7816 */ /* 0x000fc6000000001a */
[----:B------:R0:W-:Y:S04]  /*3b70*/  STS.U16 [R99+0x2], R3 ;  /* 0x0000020363007388 */ /* 0x0001e80000000400 */
[----:B------:R-:W-:Y:S04]  /*3b80*/  STS.U16 [R99+0x4], R25 ;  /* 0x0000041963007388 */ /* 0x000fe80000000400 */
[----:B------:R2:W-:Y:S01]  /*3b90*/  STS.U16 [R99+0x6], R6 ;  /* 0x0000060663007388 */ /* 0x0005e20000000400 */
[----:B0-----:R-:W-:-:S03]  /*3ba0*/  IMAD.WIDE.U32 R2, R40, UR18, R14 ;  /* 0x0000001228027c25 */ /* 0x001fc6000f8e000e */
[----:B------:R-:W-:Y:S01]  /*3bb0*/  STS.U16 [R99+0x8], R22 ;  /* 0x0000081663007388 */ /* 0x000fe20000000400 */
[----:B------:R-:W-:-:S03]  /*3bc0*/  IMAD R3, R41, UR18, R3 ;  /* 0x0000001229037c24 */ /* 0x000fc6000f8e0203 */
[----:B------:R-:W-:Y:S01]  /*3bd0*/  STS.U16 [R99+0xa], R24 ;  /* 0x00000a1863007388 */ /* 0x000fe20000000400 */
[----:B-1----:R-:W-:-:S03]  /*3be0*/  IMAD.WIDE.U32 R2, R165, R42, R2 ;  /* 0x0000002aa5027225 */ /* 0x002fc600078e0002 */
[----:B------:R-:W-:Y:S01]  /*3bf0*/  STS.U16 [R99+0xc], R34 ;  /* 0x00000c2263007388 */ /* 0x000fe20000000400 */
[----:B--2---:R-:W-:Y:S01]  /*3c00*/  IMAD R6, R165, R43, R3 ;  /* 0x0000002ba5067224 */ /* 0x004fe200078e0203 */
[----:B------:R-:W-:Y:S02]  /*3c10*/  IADD3 R3, P0, PT, R130, R2, RZ ;  /* 0x0000000282037210 */ /* 0x000fe40007f1e0ff */
[----:B------:R-:W-:Y:S01]  /*3c20*/  STS.U16 [R99+0xe], R26 ;  /* 0x00000e1a63007388 */ /* 0x000fe20000000400 */
[----:B------:R-:W-:-:S03]  /*3c30*/  NOP ;  /* 0x0000000000007918 */ /* 0x000fc60000000000 */
[----:B------:R-:W-:Y:S01]  /*3c40*/  LDS.U16 R7, [R111] ;  /* 0x000000006f077984 */ /* 0x000fe20000000400 */
[----:B------:R-:W-:Y:S02]  /*3c50*/  IADD3.X R6, PT, PT, RZ, R6, RZ, P0, !PT ;  /* 0x00000006ff067210 */ /* 0x000fe400007fe4ff */
        /* <DEDUP_REMOVED lines=28> */
.L_x_15986:
[----:B------:R-:W-:Y:S01]  /*3e20*/  SHF.L.U32 R91, R91, 0x10, RZ ;  /* 0x000000105b5b7819 */ /* 0x000fe200000006ff */
[----:B------:R-:W1:Y:S01]  /*3e30*/  LDCU UR4, c[0x0][0x38c] ;  /* 0x00007180ff0477ac */ /* 0x000e620008000800 */
        /* <DEDUP_REMOVED lines=45> */
[C-C-:B------:R-:W-:Y:S01]  /*4110*/  IADD3 R43, PT, PT, R4.reuse, 0x1, R4.reuse ;  /* 0x00000001042b7810 */ /* 0x140fe20007ffe004 */
[----:B------:R-:W1:Y:S01]  /*4120*/  LDC.64 R18, c[0x0][0x3a8] ;  /* 0x0000ea00ff127b82 */ /* 0x000e620000000a00 */
[C-C-:B------:R-:W-:Y:S01]  /*4130*/  IADD3 R45, PT, PT, R4.reuse, 0x2, R4.reuse ;  /* 0x00000002042d7810 */ /* 0x140fe20007ffe004 */
[----:B------:R-:W2:Y:S01]  /*4140*/  LDCU UR8, c[0x0][0x394] ;  /* 0x00007280ff0877ac */ /* 0x000ea20008000800 */
[----:B------:R-:W-:-:S02]  /*4150*/  IADD3 R47, PT, PT, R4, 0x3, R4 ;  /* 0x00000003042f7810 */ /* 0x000fc40007ffe004 */
[C-C-:B------:R-:W-:Y:S01]  /*4160*/  IADD3 R49, PT, PT, R4.reuse, 0x4, R4.reuse ;  /* 0x0000000404317810 */ /* 0x140fe20007ffe004 */
[----:B------:R-:W3:Y:S01]  /*4170*/  LDCU UR9, c[0x0][0x38c] ;  /* 0x00007180ff0977ac */ /* 0x000ee20008000800 */
[C-C-:B------:R-:W-:Y:S01]  /*4180*/  IADD3 R51, PT, PT, R4.reuse, 0x5, R4.reuse ;  /* 0x0000000504337810 */ /* 0x140fe20007ffe004 */
[----:B------:R-:W4:Y:S01]  /*4190*/  LDC.64 R20, c[0x0][0x440] ;  /* 0x00011000ff147b82 */ /* 0x000f220000000a00 */
[----:B------:R-:W-:Y:S01]  /*41a0*/  IADD3 R53, PT, PT, R4, 0x6, R4 ;  /* 0x0000000604357810 */ /* 0x000fe20007ffe004 */
[----:B------:R-:W-:Y:S01]  /*41b0*/  UMOV UR4, URZ ;  /* 0x000000ff00047c82 */ /* 0x000fe20008000000 */
[C---:B------:R-:W-:Y:S02]  /*41c0*/  IADD3 R37, PT, PT, R112.reuse, 0x1a0, RZ ;  /* 0x000001a070257810 */ /* 0x040fe40007ffe0ff */
[C---:B------:R-:W-:Y:S02]  /*41d0*/  IADD3 R39, PT, PT, R112.reuse, 0x1c0, RZ ;  /* 0x000001c070277810 */ /* 0x040fe40007ffe0ff */
[----:B------:R-:W-:Y:S01]  /*41e0*/  IADD3 R41, PT, PT, R112, 0x1e0, RZ ;  /* 0x000001e070297810 */ /* 0x000fe20007ffe0ff */
[----:B------:R-:W0:Y:S01]  /*41f0*/  LDC.64 R22, c[0x0][0x3c0] ;  /* 0x0000f000ff167b82 */ /* 0x000e220000000a00 */
[----:B------:R-:W-:-:S02]  /*4200*/  LEA.HI.SX32 R4, R55, R2, 0x1b ;  /* 0x0000000237047211 */ /* 0x000fc400078fdaff */
[C---:B------:R-:W-:Y:S02]  /*4210*/  IADD3 R3, PT, PT, R112.reuse, 0x100, RZ ;  /* 0x0000010070037810 */ /* 0x040fe40007ffe0ff */
[C---:B------:R-:W-:Y:S02]  /*4220*/  IADD3 R7, PT, PT, R112.reuse, 0x120, RZ ;  /* 0x0000012070077810 */ /* 0x040fe40007ffe0ff */
[C---:B------:R-:W-:Y:S01]  /*4230*/  IADD3 R31, PT, PT, R112.reuse, 0x140, RZ ;  /* 0x00000140701f7810 */ /* 0x040fe20007ffe0ff */
[----:B------:R-:W0:Y:S01]  /*4240*/  LDC.64 R24, c[0x0][0x450] ;  /* 0x00011400ff187b82 */ /* 0x000e220000000a00 */
[C---:B------:R-:W-:Y:S02]  /*4250*/  IADD3 R33, PT, PT, R112.reuse, 0x160, RZ ;  /* 0x0000016070217810 */ /* 0x040fe40007ffe0ff */
[----:B------:R-:W-:Y:S02]  /*4260*/  IADD3 R35, PT, PT, R112, 0x180, RZ ;  /* 0x0000018070237810 */ /* 0x000fe40007ffe0ff */
[----:B------:R-:W-:-:S02]  /*4270*/  IADD3 R55, PT, PT, R2, 0x8, RZ ;  /* 0x0000000802377810 */ /* 0x000fc40007ffe0ff */
[C---:B------:R-:W-:Y:S01]  /*4280*/  IADD3 R57, PT, PT, R2.reuse, 0x9, RZ ;  /* 0x0000000902397810 */ /* 0x040fe20007ffe0ff */
[----:B------:R-:W0:Y:S01]  /*4290*/  LDC.64 R26, c[0x0][0x3e0] ;  /* 0x0000f800ff1a7b82 */ /* 0x000e220000000a00 */
[C---:B------:R-:W-:Y:S02]  /*42a0*/  IADD3 R59, PT, PT, R2.reuse, 0xa, RZ ;  /* 0x0000000a023b7810 */ /* 0x040fe40007ffe0ff */
[C---:B------:R-:W-:Y:S02]  /*42b0*/  IADD3 R167, PT, PT, R2.reuse, 0xb, RZ ;  /* 0x0000000b02a77810 */ /* 0x040fe40007ffe0ff */
[C---:B------:R-:W-:Y:S02]  /*42c0*/  IADD3 R169, PT, PT, R2.reuse, 0xc, RZ ;  /* 0x0000000c02a97810 */ /* 0x040fe40007ffe0ff */
[C---:B------:R-:W-:Y:S01]  /*42d0*/  IADD3 R171, PT, PT, R2.reuse, 0xd, RZ ;  /* 0x0000000d02ab7810 */ /* 0x040fe20007ffe0ff */
[----:B------:R-:W0:Y:S01]  /*42e0*/  LDC.64 R28, c[0x0][0x4d0] ;  /* 0x00013400ff1c7b82 */ /* 0x000e220000000a00 */
        /* <DEDUP_REMOVED lines=26> */
[----:B------:R-:W-:Y:S02]  /*4490*/  LEA.HI.SX32 R35, R35, R112, 0x1b ;  /* 0x0000007023237211 */ /* 0x000fe400078fdaff */
[----:B------:R-:W-:Y:S02]  /*44a0*/  ISETP.GE.AND P0, PT, R141, R60, PT ;  /* 0x0000003c8d00720c */ /* 0x000fe40003f06270 */
        /* <DEDUP_REMOVED lines=27> */
.L_x_16037:
[----:B------:R-:W-:Y:S01]  /*4660*/  HFMA2 R3, -RZ, RZ, 0, 0 ;  /* 0x00000000ff037431 */ /* 0x000fe200000001ff */
[----:B------:R-:W-:Y:S02]  /*4670*/  MOV R2, R141 ;  /* 0x0000008d00027202 */ /* 0x000fe40000000f00 */
[C---:B0-----:R-:W-:Y:S02]  /*4680*/  IADD3 R5, PT, PT, R115.reuse, 0x20, RZ ;  /* 0x0000002073057810 */ /* 0x041fe40007ffe0ff */
[-C--:B------:R-:W-:Y:S02]  /*4690*/  ISETP.GE.AND P0, PT, R115, R60.reuse, PT ;  /* 0x0000003c7300720c */ /* 0x080fe40003f06270 */
[----:B------:R-:W-:Y:S02]  /*46a0*/  ISETP.GE.AND P1, PT, R5, R60, PT ;  /* 0x0000003c0500720c */ /* 0x000fe40003f26270 */
[C---:B------:R-:W-:Y:S01]  /*46b0*/  IADD3 R5, PT, PT, R115.reuse, 0x40, RZ ;  /* 0x0000004073057810 */ /* 0x040fe20007ffe0ff */
        /* <DEDUP_REMOVED lines=10> */
[----:B------:R-:W-:Y:S01]  /*4760*/  IADD3 R3, PT, PT, R115, 0xa0, RZ ;  /* 0x000000a073037810 */ /* 0x000fe20007ffe0ff */
[----:B--2---:R-:W2:Y:S01]  /*4770*/  @!P0 LDG.E.U16 R33, desc[UR16][R6.64+0x40] ;  /* 0x0000401006218981 */ /* 0x004ea2000c1e1500 */
        /* <DEDUP_REMOVED lines=65> */
[----:B----4-:R0:W-:Y:S04]  /*4b90*/  STS.U16 [R109+0x80], R34 ;  /* 0x000080226d007388 */ /* 0x0101e80000000400 */
[----:B---3--:R-:W-:Y:S04]  /*4ba0*/  STS.U16 [R107+0xc0], R160 ;  /* 0x0000c0a06b007388 */ /* 0x008fe80000000400 */
[----:B-----5:R-:W-:Y:S04]  /*4bb0*/  STS.U16 [R105+0x100], R162 ;  /* 0x000100a269007388 */ /* 0x020fe80000000400 */
[----:B------:R-:W-:Y:S04]  /*4bc0*/  STS.U16 [R103+0x140], R164 ;  /* 0x000140a467007388 */ /* 0x000fe80000000400 */
[----:B------:R-:W-:Y:S04]  /*4bd0*/  STS.U16 [R101+0x180], R166 ;  /* 0x000180a665007388 */ /* 0x000fe80000000400 */
[----:B------:R1:W-:Y:S04]  /*4be0*/  STS.U16 [R108+0x1c0], R35 ;  /* 0x0001c0236c007388 */ /* 0x0003e80000000400 */
[----:B------:R2:W-:Y:S04]  /*4bf0*/  STS.U16 [R51+0x200], R168 ;  /* 0x000200a833007388 */ /* 0x0005e80000000400 */
[----:B------:R3:W-:Y:S04]  /*4c00*/  STS.U16 [R50+0x240], R167 ;  /* 0x000240a732007388 */ /* 0x0007e80000000400 */
[----:B------:R-:W-:Y:S04]  /*4c10*/  STS.U16 [R49+0x280], R170 ;  /* 0x000280aa31007388 */ /* 0x000fe80000000400 */
[----:B------:R4:W-:Y:S04]  /*4c20*/  STS.U16 [R48+0x2c0], R169 ;  /* 0x0002c0a930007388 */ /* 0x0009e80000000400 */
[----:B------:R-:W-:Y:S04]  /*4c30*/  STS.U16 [R47+0x300], R172 ;  /* 0x000300ac2f007388 */ /* 0x000fe80000000400 */
[----:B------:R5:W-:Y:S04]  /*4c40*/  STS.U16 [R46+0x340], R171 ;  /* 0x000340ab2e007388 */ /* 0x000be80000000400 */
[----:B------:R-:W-:Y:S04]  /*4c50*/  STS.U16 [R45+0x380], R174 ;  /* 0x000380ae2d007388 */ /* 0x000fe80000000400 */
[----:B------:R-:W-:Y:S01]  /*4c60*/  STS.U16 [R44+0x3c0], R173 ;  /* 0x0003c0ad2c007388 */ /* 0x000fe20000000400 */
[----:B------:R-:W-:-:S03]  /*4c70*/  NOP ;  /* 0x0000000000007918 */ /* 0x000fc60000000000 */
[----:B------:R-:W5:Y:S01]  /*4c80*/  LDG.E.64 R4, desc[UR16][R4.64] ;  /* 0x0000001004047981 */ /* 0x000f62000c1e1b00 */
[C---:B------:R-:W-:Y:S01]  /*4c90*/  FMUL.FTZ R2, R31.reuse, R106 ;  /* 0x0000006a1f027220 */ /* 0x040fe20000410000 */
[----:B------:R-:W-:Y:S01]  /*4ca0*/  FMUL.FTZ R3, R30, 1.4426950216293334961 ;  /* 0x3fb8aa3b1e037820 */ /* 0x000fe20000410000 */
[C---:B------:R-:W-:Y:S01]  /*4cb0*/  FMUL.FTZ R7, R31.reuse, R104 ;  /* 0x000000681f077220 */ /* 0x040fe20000410000 */
[----:B0-----:R-:W-:Y:S01]  /*4cc0*/  FMUL.FTZ R34, R31, R102 ;  /* 0x000000661f227220 */ /* 0x001fe20000410000 */
[----:B-1----:R-:W-:Y:S01]  /*4cd0*/  FMUL.RZ R35, R2, 0.15915493667125701904 ;  /* 0x3e22f98302237820 */ /* 0x002fe2000040c000 */
[----:B------:R-:W-:Y:S01]  /*4ce0*/  FMUL.FTZ R2, R3, R106 ;  /* 0x0000006a03027220 */ /* 0x000fe20000410000 */
[----:B------:R-:W-:Y:S01]  /*4cf0*/  FMUL.RZ R160, R7, 0.15915493667125701904 ;  /* 0x3e22f98307a07820 */ /* 0x000fe2000040c000 */
[----:B------:R-:W-:Y:S01]  /*4d00*/  FMUL.RZ R162, R34, 0.15915493667125701904 ;  /* 0x3e22f98322a27820 */ /* 0x000fe2000040c000 */
        /* <DEDUP_REMOVED lines=11> */
[-C--:B--2---:R-:W-:Y:S01]  /*4dc0*/  FMUL.FTZ R2, R31, R100.reuse ;  /* 0x000000641f027220 */ /* 0x084fe20000410000 */
[----:B------:R-:W-:Y:S04]  /*4dd0*/  LDS.U16 R175, [R53+0xe] ;  /* 0x00000e0035af7984 */ /* 0x000fe80000000400 */
[----:B------:R-:W-:Y:S02]  /*4de0*/  LDS.U16 R173, [R43+0x10] ;  /* 0x000010002bad7984 */ /* 0x000fe40000000400 */
[----:B------:R2:W-:Y:S01]  /*4df0*/  MUFU.COS R198, R160 ;  /* 0x000000a000c67308 */ /* 0x0005e20000000000 */
[----:B------:R-:W-:Y:S01]  /*4e00*/  FMUL.RZ R164, R2, 0.15915493667125701904 ;  /* 0x3e22f98302a47820 */ /* 0x000fe2000040c000 */
[----:B------:R-:W-:-:S06]  /*4e10*/  FMUL.FTZ R2, R3, R100 ;  /* 0x0000006403027220 */ /* 0x000fcc0000410000 */
[----:B------:R-:W-:Y:S01]  /*4e20*/  MUFU.SIN R35, R162 ;  /* 0x000000a200237308 */ /* 0x000fe20000000400 */
[----:B--2---:R-:W-:-:S07]  /*4e30*/  FMUL.FTZ R160, R31, R98 ;  /* 0x000000621fa07220 */ /* 0x004fce0000410000 */
[----:B------:R2:W-:Y:S01]  /*4e40*/  MUFU.COS R195, R162 ;  /* 0x000000a200c37308 */ /* 0x0005e20000000000 */
[----:B------:R-:W-:Y:S01]  /*4e50*/  FMUL.RZ R166, R160, 0.15915493667125701904 ;  /* 0x3e22f983a0a67820 */ /* 0x000fe2000040c000 */
[----:B------:R-:W-:Y:S01]  /*4e60*/  FMUL.FTZ R160, R3, R98 ;  /* 0x0000006203a07220 */ /* 0x000fe20000410000 */
[----:B--2---:R-:W-:-:S04]  /*4e70*/  FMUL.FTZ R162, R31, R97 ;  /* 0x000000611fa27220 */ /* 0x004fc80000410000 */
[----:B------:R-:W-:Y:S01]  /*4e80*/  FMUL.RZ R168, R162, 0.15915493667125701904 ;  /* 0x3e22f983a2a87820 */ /* 0x000fe2000040c000 */
[C---:B------:R-:W-:Y:S01]  /*4e90*/  FMUL.FTZ R162, R3.reuse, R97 ;  /* 0x0000006103a27220 */ /* 0x040fe20000410000 */
[----:B---3--:R-:W-:Y:S08]  /*4ea0*/  MUFU.SIN R167, R164 ;  /* 0x000000a400a77308 */ /* 0x008ff00000000400 */
[----:B------:R-:W2:Y:S08]  /*4eb0*/  MUFU.EX2 R2, R2 ;  /* 0x0000000200027308 */ /* 0x000eb00000000800 */
[----:B----4-:R-:W-:Y:S08]  /*4ec0*/  MUFU.SIN R169, R166 ;  /* 0x000000a600a97308 */ /* 0x010ff00000000400 */
[----:B------:R3:W-:Y:S08]  /*4ed0*/  MUFU.COS R191, R166 ;  /* 0x000000a600bf7308 */ /* 0x0007f00000000000 */
[----:B------:R-:W4:Y:S08]  /*4ee0*/  MUFU.EX2 R160, R160 ;  /* 0x000000a000a07308 */ /* 0x000f300000000800 */
[----:B-----5:R-:W-:Y:S08]  /*4ef0*/  MUFU.SIN R171, R168 ;  /* 0x000000a800ab7308 */ /* 0x020ff00000000400 */
[----:B------:R5:W-:Y:S08]  /*4f00*/  MUFU.COS R189, R168 ;  /* 0x000000a800bd7308 */ /* 0x000bf00000000000 */
[----:B------:R-:W1:Y:S01]  /*4f10*/  MUFU.EX2 R162, R162 ;  /* 0x000000a200a27308 */ /* 0x000e620000000800 */
[C---:B------:R-:W-:Y:S01]  /*4f20*/  FMUL.FTZ R34, R3.reuse, R102 ;  /* 0x0000006603227220 */ /* 0x040fe20000410000 */
[C---:B---3--:R-:W-:Y:S01]  /*4f30*/  FMUL.FTZ R166, R3.reuse, R95 ;  /* 0x0000005f03a67220 */ /* 0x048fe20000410000 */
[----:B------:R-:W-:-:S05]  /*4f40*/  FMUL.FTZ R7, R3, R104 ;  /* 0x0000006803077220 */ /* 0x000fca0000410000 */
[----:B------:R3:W0:Y:S01]  /*4f50*/  MUFU.COS R193, R164 ;  /* 0x000000a400c17308 */ /* 0x0006220000000000 */
[----:B--2---:R-:W-:Y:S01]  /*4f60*/  FMUL.FTZ R192, R2, R167 ;  /* 0x000000a702c07220 */ /* 0x004fe20000410000 */
[C---:B----4-:R-:W-:Y:S01]  /*4f70*/  FMUL.FTZ R191, R160.reuse, R191 ;  /* 0x000000bfa0bf7220 */ /* 0x050fe20000410000 */
[----:B------:R-:W-:Y:S01]  /*4f80*/  FMUL.FTZ R190, R160, R169 ;  /* 0x000000a9a0be7220 */ /* 0x000fe20000410000 */
[----:B-----5:R-:W2:Y:S04]  /*4f90*/  LDS.U16 R168, [R59+0x2] ;  /* 0x000002003ba87984 */ /* 0x020ea80000000400 */
[----:B------:R-:W4:Y:S01]  /*4fa0*/  MUFU.EX2 R34, R34 ;  /* 0x0000002200227308 */ /* 0x000f220000000800 */
[-C--:B---3--:R-:W-:Y:S01]  /*4fb0*/  FMUL.FTZ R164, R3, R96.reuse ;  /* 0x0000006003a47220 */ /* 0x088fe20000410000 */
[C---:B-1----:R-:W-:Y:S01]  /*4fc0*/  FMUL.FTZ R189, R162.reuse, R189 ;  /* 0x000000bda2bd7220 */ /* 0x042fe20000410000 */
[----:B------:R-:W-:Y:S01]  /*4fd0*/  FMUL.FTZ R188, R162, R171 ;  /* 0x000000aba2bc7220 */ /* 0x000fe20000410000 */
[----:B------:R-:W-:Y:S04]  /*4fe0*/  LDS.U16 R169, [R39+0x18] ;  /* 0x0000180027a97984 */ /* 0x000fe80000000400 */
[----:B------:R1:W-:Y:S01]  /*4ff0*/  MUFU.EX2 R184, R164 ;  /* 0x000000a400b87308 */ /* 0x0003e20000000800 */
[----:B------:R-:W3:Y:S04]  /*5000*/  LDS.U16 R171, [R42+0x12] ;  /* 0x000012002aab7984 */ /* 0x000ee80000000400 */
[----:B------:R-:W-:Y:S03]  /*5010*/  LDS.U16 R167, [R38+0x1a] ;  /* 0x00001a0026a77984 */ /* 0x000fe60000000400 */
[----:B------:R5:W-:Y:S01]  /*5020*/  MUFU.EX2 R180, R166 ;  /* 0x000000a600b47308 */ /* 0x000be20000000800 */
[----:B-1----:R-:W-:Y:S04]  /*5030*/  LDS.U16 R164, [R40+0x16] ;  /* 0x0000160028a47984 */ /* 0x002fe80000000400 */
[----:B------:R-:W-:Y:S04]  /*5040*/  LDS.U16 R162, [R37+0x1c] ;  /* 0x00001c0025a27984 */ /* 0x000fe80000000400 */
[----:B-----5:R-:W1:Y:S04]  /*5050*/  LDS.U16 R166, [R41+0x14] ;  /* 0x0000140029a67984 */ /* 0x020e680000000400 */
[----:B------:R-:W5:Y:S01]  /*5060*/  LDS.U16 R160, [R36+0x1e] ;  /* 0x00001e0024a07984 */ /* 0x000f620000000400 */
[----:B------:R-:W2:Y:S01]  /*5070*/  MUFU.EX2 R7, R7 ;  /* 0x0000000700077308 */ /* 0x000ea20000000800 */
[----:B0-----:R-:W-:Y:S01]  /*5080*/  FMUL.FTZ R193, R2, R193 ;  /* 0x000000c102c17220 */ /* 0x001fe20000410000 */
[C---:B------:R-:W-:Y:S01]  /*5090*/  FMUL.FTZ R3, R31.reuse, R96 ;  /* 0x000000601f037220 */ /* 0x040fe20000410000 */
[----:B----4-:R-:W-:Y:S01]  /*50a0*/  FMUL.FTZ R194, R34, R35 ;  /* 0x0000002322c27220 */ /* 0x010fe20000410000 */
[----:B------:R-:W-:Y:S01]  /*50b0*/  FMUL.FTZ R2, R31, R95 ;  /* 0x0000005f1f027220 */ /* 0x000fe20000410000 */
[----:B------:R-:W-:Y:S01]  /*50c0*/  SHF.L.U32 R35, R114, 0x8, RZ ;  /* 0x0000000872237819 */ /* 0x000fe200000006ff */
[----:B------:R-:W-:Y:S01]  /*50d0*/  FMUL.FTZ R195, R34, R195 ;  /* 0x000000c322c37220 */ /* 0x000fe20000410000 */
[----:B------:R-:W-:Y:S01]  /*50e0*/  FMUL.RZ R170, R3, 0.15915493667125701904 ;  /* 0x3e22f98303aa7820 */ /* 0x000fe2000040c000 */
[----:B------:R-:W-:Y:S01]  /*50f0*/  FMUL.RZ R34, R2, 0.15915493667125701904 ;  /* 0x3e22f98302227820 */ /* 0x000fe2000040c000 */
[----:B------:R-:W-:Y:S01]  /*5100*/  LOP3.LUT R2, R35, 0x100, RZ, 0xc0, !PT ;  /* 0x0000010023027812 */ /* 0x000fe200078ec0ff */
[----:B------:R-:W-:Y:S01]  /*5110*/  UMOV UR6, 0x400 ;  /* 0x0000040000067882 */ /* 0x000fe20000000000 */
[----:B------:R-:W-:Y:S01]  /*5120*/  MUFU.SIN R3, R170 ;  /* 0x000000aa00037308 */ /* 0x000fe20000000400 */
[----:B------:R-:W-:-:S02]  /*5130*/  ISETP.NE.AND P1, PT, R157, RZ, PT ;  /* 0x000000ff9d00720c */ /* 0x000fc40003f25270 */
[----:B------:R-:W-:Y:S01]  /*5140*/  IADD3 R2, PT, PT, R2, UR4, RZ ;  /* 0x0000000402027c10 */ /* 0x000fe2000fffe0ff */
[C---:B--2---:R-:W-:Y:S01]  /*5150*/  FMUL.FTZ R198, R7.reuse, R198 ;  /* 0x000000c607c67220 */ /* 0x044fe20000410000 */
[----:B------:R-:W-:-:S03]  /*5160*/  FMUL.FTZ R196, R7, R196 ;  /* 0x000000c407c47220 */ /* 0x000fc60000410000 */
[----:B------:R-:W0:Y:S01]  /*5170*/  MUFU.COS R197, R34 ;  /* 0x0000002200c57308 */ /* 0x000e220000000000 */
[----:B------:R-:W-:Y:S01]  /*5180*/  ULEA UR6, UR7, UR6, 0x18 ;  /* 0x0000000607067291 */ /* 0x000fe2000f8ec0ff */
[----:B------:R-:W-:-:S06]  /*5190*/  ISETP.NE.AND P0, PT, R157, 0x1f, PT ;  /* 0x0000001f9d00780c */ /* 0x000fcc0003f05270 */
[----:B------:R-:W2:Y:S01]  /*51a0*/  MUFU.COS R7, R170 ;  /* 0x000000aa00077308 */ /* 0x000ea20000000000 */
[----:B------:R-:W-:-:S07]  /*51b0*/  SEL R2, R2, R143, !P1 ;  /* 0x0000008f02027207 */ /* 0x000fce0004800000 */
[----:B------:R-:W4:Y:S01]  /*51c0*/  MUFU.SIN R35, R34 ;  /* 0x0000002200237308 */ /* 0x000f220000000400 */
[C---:B------:R-:W-:Y:S01]  /*51d0*/  FMUL.FTZ R32, R33.reuse, R32 ;  /* 0x0000002021207220 */ /* 0x040fe20000410000 */
[----:B------:R-:W-:Y:S01]  /*51e0*/  FMUL.FTZ R33, R33, R6 ;  /* 0x0000000621217220 */ /* 0x000fe20000410000 */
[----:B------:R-:W-:Y:S01]  /*51f0*/  LEA R2, R2, UR6, 0x3 ;  /* 0x0000000602027c11 */ /* 0x000fe2000f8e18ff */
[----:B------:R-:W-:Y:S01]  /*5200*/  BSSY.RECONVERGENT B0, `(.L_x_15988) ;  /* 0x0000033000007945 */ /* 0x000fe20003800200 */
[----:B0-----:R-:W-:-:S03]  /*5210*/  FMUL.FTZ R182, R180, R197 ;  /* 0x000000c5b4b67220 */ /* 0x001fc60000410000 */
[----:B------:R0:W-:Y:S01]  /*5220*/  STS.64 [R2+0x10b0], R32 ;  /* 0x0010b02002007388 */ /* 0x0001e20000000a00 */
[C---:B--2---:R-:W-:Y:S01]  /*5230*/  FMUL.FTZ R186, R184.reuse, R7 ;  /* 0x00000007b8ba7220 */ /* 0x044fe20000410000 */
[----:B------:R-:W-:Y:S01]  /*5240*/  FMUL.FTZ R184, R184, R3 ;  /* 0x00000003b8b87220 */ /* 0x000fe20000410000 */
[----:B------:R-:W-:Y:S02]  /*5250*/  SHF.L.U32 R187, R187, 0x10, RZ ;  /* 0x00000010bbbb7819 */ /* 0x000fe400000006ff */
[----:B------:R-:W-:Y:S02]  /*5260*/  SHF.L.U32 R168, R168, 0x10, RZ ;  /* 0x00000010a8a87819 */ /* 0x000fe400000006ff */
[----:B------:R-:W-:Y:S01]  /*5270*/  SHF.L.U32 R185, R185, 0x10, RZ ;  /* 0x00000010b9b97819 */ /* 0x000fe200000006ff */
[----:B----4-:R-:W-:Y:S01]  /*5280*/  FMUL.FTZ R180, R180, R35 ;  /* 0x00000023b4b47220 */ /* 0x010fe20000410000 */
[----:B------:R-:W-:Y:S02]  /*5290*/  SHF.L.U32 R183, R183, 0x10, RZ ;  /* 0x00000010b7b77819 */ /* 0x000fe400000006ff */
[----:B------:R-:W-:-:S02]  /*52a0*/  SHF.L.U32 R181, R181, 0x10, RZ ;  /* 0x00000010b5b57819 */ /* 0x000fc400000006ff */
[----:B------:R-:W-:Y:S02]  /*52b0*/  SHF.L.U32 R179, R179, 0x10, RZ ;  /* 0x00000010b3b37819 */ /* 0x000fe400000006ff */
[----:B------:R-:W-:Y:S02]  /*52c0*/  SHF.L.U32 R177, R177, 0x10, RZ ;  /* 0x00000010b1b17819 */ /* 0x000fe400000006ff */
[----:B------:R-:W-:Y:S02]  /*52d0*/  SHF.L.U32 R175, R175, 0x10, RZ ;  /* 0x00000010afaf7819 */ /* 0x000fe400000006ff */
[----:B------:R-:W-:Y:S02]  /*52e0*/  SHF.L.U32 R173, R173, 0x10, RZ ;  /* 0x00000010adad7819 */ /* 0x000fe400000006ff */
[----:B---3--:R-:W-:Y:S02]  /*52f0*/  SHF.L.U32 R171, R171, 0x10, RZ ;  /* 0x00000010abab7819 */ /* 0x008fe400000006ff */
[----:B-1----:R-:W-:-:S02]  /*5300*/  SHF.L.U32 R166, R166, 0x10, RZ ;  /* 0x00000010a6a67819 */ /* 0x002fc400000006ff */
[----:B------:R-:W-:Y:S02]  /*5310*/  SHF.L.U32 R164, R164, 0x10, RZ ;  /* 0x00000010a4a47819 */ /* 0x000fe400000006ff */
[----:B------:R-:W-:Y:S02]  /*5320*/  SHF.L.U32 R169, R169, 0x10, RZ ;  /* 0x00000010a9a97819 */ /* 0x000fe400000006ff */
[----:B------:R-:W-:Y:S02]  /*5330*/  SHF.L.U32 R167, R167, 0x10, RZ ;  /* 0x00000010a7a77819 */ /* 0x000fe400000006ff */
[----:B------:R-:W-:Y:S02]  /*5340*/  SHF.L.U32 R162, R162, 0x10, RZ ;  /* 0x00000010a2a27819 */ /* 0x000fe400000006ff */
[----:B-----5:R-:W-:Y:S01]  /*5350*/  SHF.L.U32 R160, R160, 0x10, RZ ;  /* 0x00000010a0a07819 */ /* 0x020fe200000006ff */
        /* <DEDUP_REMOVED lines=28> */
.L_x_15989:
[----:B------:R0:W1:Y:S02]  /*5520*/  LDS.64 R2, [R211+UR5+0x20b8] ;  /* 0x0020b805d3027984 */ /* 0x0000640008000a00 */
.L_x_15990:
[----:B------:R-:W-:Y:S05]  /*5530*/  BSYNC.RECONVERGENT B0 ;  /* 0x0000000000007941 */ /* 0x000fea0003800200 */
.L_x_15988:
[----:B------:R-:W3:Y:S01]  /*5540*/  @P5 LDC R7, c[0x0][0x38c] ;  /* 0x0000e300ff075b82 */ /* 0x000ee20000000800 */
[----:B------:R-:W-:Y:S01]  /*5550*/  @P5 IADD3 R4, PT, PT, R144, -0x2, RZ ;  /* 0xfffffffe90045810 */ /* 0x000fe20007ffe0ff */
[-C--:B------:R-:W-:Y:S01]  /*5560*/  FMUL.FTZ R233, R187, R106.reuse ;  /* 0x0000006abbe97220 */ /* 0x080fe20000410000 */
[----:B------:R-:W-:-:S03]  /*5570*/  FMUL.FTZ R235, R168, R106 ;  /* 0x0000006aa8eb7220 */ /* 0x000fc60000410000 */
[C---:B------:R-:W-:Y:S01]  /*5580*/  FMUL.FTZ R233, R94.reuse, R233 ;  /* 0x000000e95ee97220 */ /* 0x040fe20000410000 */
[----:B------:R-:W-:-:S03]  /*5590*/  FMUL.FTZ R235, R94, R235 ;  /* 0x000000eb5eeb7220 */ /* 0x000fc60000410000 */
[C---:B------:R-:W-:Y:S01]  /*55a0*/  FMUL.FTZ R35, R196.reuse, R233 ;  /* 0x000000e9c4237220 */ /* 0x040fe20000410000 */
[----:B------:R-:W-:Y:S01]  /*55b0*/  FMUL.FTZ R34, R196, R235 ;  /* 0x000000ebc4227220 */ /* 0x000fe20000410000 */
[----:B---3--:R-:W-:Y:S01]  /*55c0*/  @P5 IMAD R7, R4, R7, UR4 ;  /* 0x0000000404075e24 */ /* 0x008fe2000f8e0207 */
[----:B------:R-:W-:-:S03]  /*55d0*/  CS2R R4, SRZ ;  /* 0x0000000000047805 */ /* 0x000fc6000001ff00 */
[----:B------:R-:W-:-:S05]  /*55e0*/  @P5 IMAD.WIDE R6, R7, 0x10, R12 ;  /* 0x0000001007065825 */ /* 0x000fca00078e020c */
[----:B------:R3:W4:Y:S01]  /*55f0*/  @P5 LDG.E.64 R4, desc[UR16][R6.64+0x8] ;  /* 0x0000081006045981 */ /* 0x000722000c1e1b00 */
[-C--:B------:R-:W-:Y:S01]  /*5600*/  FMUL.FTZ R226, R183, R104.reuse ;  /* 0x00000068b7e27220 */ /* 0x080fe20000410000 */
[C---:B------:R-:W-:Y:S01]  /*5610*/  FFMA.FTZ R204, R198.reuse, R235, R35 ;  /* 0x000000ebc6cc7223 */ /* 0x040fe20000010023 */
[----:B------:R-:W-:Y:S01]  /*5620*/  FMUL.FTZ R224, R185, R104 ;  /* 0x00000068b9e07220 */ /* 0x000fe20000410000 */
[----:B------:R-:W-:Y:S01]  /*5630*/  FFMA.FTZ R35, R198, R233, -R34 ;  /* 0x000000e9c6237223 */ /* 0x000fe20000010822 */
[----:B------:R-:W-:Y:S01]  /*5640*/  FMUL.FTZ R229, R181, R102 ;  /* 0x00000066b5e57220 */ /* 0x000fe20000410000 */
[----:B------:R-:W-:Y:S01]  /*5650*/  FFMA.FTZ R204, R91, R226, R204 ;  /* 0x000000e25bcc7223 */ /* 0x000fe200000100cc */
[----:B------:R-:W-:Y:S01]  /*5660*/  FMUL.FTZ R227, R179, R102 ;  /* 0x00000066b3e37220 */ /* 0x000fe20000410000 */
[----:B------:R-:W-:Y:S01]  /*5670*/  FFMA.FTZ R35, R91, R224, R35 ;  /* 0x000000e05b237223 */ /* 0x000fe20000010023 */
[----:B------:R-:W-:Y:S01]  /*5680*/  FMUL.FTZ R218, R175, R100 ;  /* 0x00000064afda7220 */ /* 0x000fe20000410000 */
[C---:B------:R-:W-:Y:S01]  /*5690*/  FMUL.FTZ R34, R194.reuse, R204 ;  /* 0x000000ccc2227220 */ /* 0x040fe20000410000 */
        /* <DEDUP_REMOVED lines=12> */
[----:B------:R-:W-:Y:S01]  /*5760*/  FMUL.FTZ R206, R169, R96 ;  /* 0x00000060a9ce7220 */ /* 0x000fe20000410000 */
[----:B---3--:R-:W-:Y:S01]  /*5770*/  FMUL.FTZ R6, R192, R203 ;  /* 0x000000cbc0067220 */ /* 0x008fe20000410000 */
[----:B------:R-:W-:Y:S01]  /*5780*/  FMUL.FTZ R207, R160, R95 ;  /* 0x0000005fa0cf7220 */ /* 0x000fe20000410000 */
[C---:B------:R-:W-:Y:S01]  /*5790*/  FFMA.FTZ R204, R193.reuse, R203, R204 ;  /* 0x000000cbc1cc7223 */ /* 0x040fe200000100cc */
[----:B------:R-:W-:Y:S01]  /*57a0*/  ISETP.GE.AND P0, PT, R112, 0x1, PT ;  /* 0x000000017000780c */ /* 0x000fe20003f06270 */
[----:B------:R-:W-:Y:S01]  /*57b0*/  FFMA.FTZ R7, R193, R34, -R6 ;  /* 0x00000022c1077223 */ /* 0x000fe20000010806 */
[----:B------:R-:W-:Y:S01]  /*57c0*/  ISETP.NE.AND P2, PT, R210, 0x1f, PT ;  /* 0x0000001fd200780c */ /* 0x000fe20003f45270 */
[C---:B------:R-:W-:Y:S01]  /*57d0*/  FFMA.FTZ R204, R85.reuse, R218, R204 ;  /* 0x000000da55cc7223 */ /* 0x040fe200000100cc */
[----:B------:R-:W-:Y:S01]  /*57e0*/  ULEA UR7, UR4, UR6, 0x4 ;  /* 0x0000000604077291 */ /* 0x000fe2000f8e20ff */
[----:B------:R-:W-:Y:S01]  /*57f0*/  FFMA.FTZ R7, R85, R216, R7 ;  /* 0x000000d855077223 */ /* 0x000fe20000010007 */
[----:B------:R-:W-:Y:S01]  /*5800*/  BSSY.RECONVERGENT B0, `(.L_x_15991) ;  /* 0x00000dd000007945 */ /* 0x000fe20003800200 */
[----:B------:R-:W-:-:S02]  /*5810*/  FMUL.FTZ R6, R190, R204 ;  /* 0x000000ccbe067220 */ /* 0x000fc40000410000 */
[-C--:B------:R-:W-:Y:S02]  /*5820*/  FMUL.FTZ R35, R190, R7.reuse ;  /* 0x00000007be237220 */ /* 0x080fe40000410000 */
[----:B------:R-:W-:Y:S01]  /*5830*/  FFMA.FTZ R6, R191, R7, -R6 ;  /* 0x00000007bf067223 */ /* 0x000fe20000010806 */
[----:B------:R-:W-:Y:S01]  /*5840*/  FMUL.FTZ R7, R33, R196 ;  /* 0x000000c421077220 */ /* 0x000fe20000410000 */
[----:B------:R-:W-:Y:S02]  /*5850*/  FFMA.FTZ R35, R191, R204, R35 ;  /* 0x000000ccbf237223 */ /* 0x000fe40000010023 */
[----:B------:R-:W-:Y:S01]  /*5860*/  FFMA.FTZ R6, R82, R217, R6 ;  /* 0x000000d952067223 */ /* 0x000fe20000010006 */
[----:B------:R-:W-:Y:S01]  /*5870*/  FFMA.FTZ R7, R32, R198, -R7 ;  /* 0x000000c620077223 */ /* 0x000fe20000010807 */
[----:B------:R-:W-:Y:S02]  /*5880*/  FFMA.FTZ R35, R82, R219, R35 ;  /* 0x000000db52237223 */ /* 0x000fe40000010023 */
[----:B------:R-:W-:-:S02]  /*5890*/  FMUL.FTZ R204, R188, R6 ;  /* 0x00000006bccc7220 */ /* 0x000fc40000410000 */
[-C--:B------:R-:W-:Y:S02]  /*58a0*/  FMUL.FTZ R34, R188, R35.reuse ;  /* 0x00000023bc227220 */ /* 0x080fe40000410000 */
[C---:B------:R-:W-:Y:S02]  /*58b0*/  FFMA.FTZ R35, R189.reuse, R35, R204 ;  /* 0x00000023bd237223 */ /* 0x040fe400000100cc */
[----:B------:R-:W-:Y:S01]  /*58c0*/  FFMA.FTZ R34, R189, R6, -R34 ;  /* 0x00000006bd227223 */ /* 0x000fe20000010822 */
[----:B------:R-:W-:Y:S01]  /*58d0*/  FMUL.FTZ R6, R32, R196 ;  /* 0x000000c420067220 */ /* 0x000fe20000410000 */
[C---:B------:R-:W-:Y:S02]  /*58e0*/  FFMA.FTZ R203, R80.reuse, R215, R35 ;  /* 0x000000d750cb7223 */ /* 0x040fe40000010023 */
[----:B------:R-:W-:Y:S01]  /*58f0*/  FFMA.FTZ R35, R80, R213, R34 ;  /* 0x000000d550237223 */ /* 0x000fe20000010022 */
[----:B------:R-:W-:Y:S01]  /*5900*/  FFMA.FTZ R6, R33, R198, R6 ;  /* 0x000000c621067223 */ /* 0x000fe20000010006 */
[----:B------:R-:W-:Y:S01]  /*5910*/  FMUL.FTZ R34, R194, R7 ;  /* 0x00000007c2227220 */ /* 0x000fe20000410000 */
[C---:B------:R-:W-:Y:S01]  /*5920*/  FMUL.FTZ R205, R184.reuse, R203 ;  /* 0x000000cbb8cd7220 */ /* 0x040fe20000410000 */
[----:B------:R-:W-:-:S02]  /*5930*/  FMUL.FTZ R204, R184, R35 ;  /* 0x00000023b8cc7220 */ /* 0x000fc40000410000 */
[CC--:B------:R-:W-:Y:S01]  /*5940*/  FFMA.FTZ R34, R195.reuse, R6.reuse, R34 ;  /* 0x00000006c3227223 */ /* 0x0c0fe20000010022 */
[----:B------:R-:W-:Y:S01]  /*5950*/  FMUL.FTZ R6, R194, R6 ;  /* 0x00000006c2067220 */ /* 0x000fe20000410000 */
[C---:B------:R-:W-:Y:S01]  /*5960*/  FFMA.FTZ R212, R186.reuse, R203, R204 ;  /* 0x000000cbbad47223 */ /* 0x040fe200000100cc */
[----:B------:R-:W-:Y:S01]  /*5970*/  FFMA.FTZ R205, R186, R35, -R205 ;  /* 0x00000023bacd7223 */ /* 0x000fe200000108cd */
[C---:B------:R-:W-:Y:S01]  /*5980*/  FMUL.FTZ R204, R192.reuse, R34 ;  /* 0x00000022c0cc7220 */ /* 0x040fe20000410000 */
[----:B------:R-:W-:Y:S01]  /*5990*/  FFMA.FTZ R6, R195, R7, -R6 ;  /* 0x00000007c3067223 */ /* 0x000fe20000010806 */
[C---:B------:R-:W-:Y:S01]  /*59a0*/  FFMA.FTZ R35, R79.reuse, R208, R212 ;  /* 0x000000d04f237223 */ /* 0x040fe200000100d4 */
[----:B------:R-:W-:Y:S02]  /*59b0*/  FFMA.FTZ R205, R79, R206, R205 ;  /* 0x000000ce4fcd7223 */ /* 0x000fe400000100cd */
[-C--:B------:R-:W-:Y:S01]  /*59c0*/  FMUL.FTZ R7, R192, R6.reuse ;  /* 0x00000006c0077220 */ /* 0x080fe20000410000 */
[C---:B------:R-:W-:Y:S01]  /*59d0*/  FFMA.FTZ R204, R193.reuse, R6, -R204 ;  /* 0x00000006c1cc7223 */ /* 0x040fe200000108cc */
[C---:B------:R-:W-:Y:S01]  /*59e0*/  FMUL.FTZ R203, R180.reuse, R35 ;  /* 0x00000023b4cb7220 */ /* 0x040fe20000410000 */
[-C--:B------:R-:W-:Y:S01]  /*59f0*/  FMUL.FTZ R214, R180, R205.reuse ;  /* 0x000000cdb4d67220 */ /* 0x080fe20000410000 */
[----:B------:R-:W-:Y:S01]  /*5a00*/  FFMA.FTZ R7, R193, R34, R7 ;  /* 0x00000022c1077223 */ /* 0x000fe20000010007 */
[-C--:B------:R-:W-:Y:S01]  /*5a10*/  FMUL.FTZ R6, R190, R204.reuse ;  /* 0x000000ccbe067220 */ /* 0x080fe20000410000 */
[C---:B------:R-:W-:Y:S01]  /*5a20*/  FFMA.FTZ R212, R182.reuse, R205, -R203 ;  /* 0x000000cdb6d47223 */ /* 0x040fe200000108cb */
[----:B------:R-:W-:Y:S01]  /*5a30*/  FFMA.FTZ R203, R182, R35, R214 ;  /* 0x00000023b6cb7223 */ /* 0x000fe200000100d6 */
[-C--:B------:R-:W-:Y:S01]  /*5a40*/  FMUL.FTZ R34, R190, R7.reuse ;  /* 0x00000007be227220 */ /* 0x080fe20000410000 */
[C---:B------:R-:W-:Y:S01]  /*5a50*/  FFMA.FTZ R35, R191.reuse, R7, R6 ;  /* 0x00000007bf237223 */ /* 0x040fe20000010006 */
[----:B------:R-:W-:Y:S01]  /*5a60*/  FMUL.FTZ R205, R162, R95 ;  /* 0x0000005fa2cd7220 */ /* 0x000fe20000410000 */
[----:B------:R-:W-:Y:S01]  /*5a70*/  FFMA.FTZ R6, R78, R207, R203 ;  /* 0x000000cf4e067223 */ /* 0x000fe200000100cb */
[----:B------:R-:W-:Y:S01]  /*5a80*/  FFMA.FTZ R34, R191, R204, -R34 ;  /* 0x000000ccbf227223 */ /* 0x000fe20000010822 */
[----:B------:R-:W-:Y:S01]  /*5a90*/  FMUL.FTZ R204, R188, R35 ;  /* 0x00000023bccc7220 */ /* 0x000fe20000410000 */
[----:B------:R-:W-:-:S02]  /*5aa0*/  FFMA.FTZ R7, R78, R205, R212 ;  /* 0x000000cd4e077223 */ /* 0x000fc400000100d4 */
[----:B------:R-:W3:Y:S01]  /*5ab0*/  SHFL.UP PT, R228, R6, 0x1, RZ ;  /* 0x0420000006e47989 */ /* 0x000ee200000e00ff */
[-C--:B------:R-:W-:Y:S01]  /*5ac0*/  FMUL.FTZ R212, R188, R34.reuse ;  /* 0x00000022bcd47220 */ /* 0x080fe20000410000 */
[C---:B------:R-:W-:Y:S02]  /*5ad0*/  FFMA.FTZ R203, R189.reuse, R34, -R204 ;  /* 0x00000022bdcb7223 */ /* 0x040fe400000108cc */
[----:B------:R-:W5:Y:S01]  /*5ae0*/  SHFL.UP PT, R214, R7, 0x1, RZ ;  /* 0x0420000007d67989 */ /* 0x000f6200000e00ff */
[----:B------:R-:W-:Y:S01]  /*5af0*/  FFMA.FTZ R35, R189, R35, R212 ;  /* 0x00000023bd237223 */ /* 0x000fe200000100d4 */
[----:B------:R-:W-:-:S03]  /*5b00*/  FMUL.FTZ R237, R184, R203 ;  /* 0x000000cbb8ed7220 */ /* 0x000fc60000410000 */
[-C--:B------:R-:W-:Y:S01]  /*5b10*/  FMUL.FTZ R34, R184, R35.reuse ;  /* 0x00000023b8227220 */ /* 0x080fe20000410000 */
[----:B------:R-:W-:-:S03]  /*5b20*/  FFMA.FTZ R35, R186, R35, R237 ;  /* 0x00000023ba237223 */ /* 0x000fc600000100ed */
[----:B------:R-:W-:Y:S01]  /*5b30*/  FFMA.FTZ R203, R186, R203, -R34 ;  /* 0x000000cbbacb7223 */ /* 0x000fe20000010822 */
[----:B------:R-:W-:-:S03]  /*5b40*/  FMUL.FTZ R237, R180, R35 ;  /* 0x00000023b4ed7220 */ /* 0x000fc60000410000 */
[-C--:B------:R-:W-:Y:S01]  /*5b50*/  FMUL.FTZ R204, R180, R203.reuse ;  /* 0x000000cbb4cc7220 */ /* 0x080fe20000410000 */
[----:B------:R-:W-:-:S03]  /*5b60*/  FFMA.FTZ R34, R182, R203, -R237 ;  /* 0x000000cbb6227223 */ /* 0x000fc600000108ed */
[----:B------:R-:W-:Y:S02]  /*5b70*/  FFMA.FTZ R35, R182, R35, R204 ;  /* 0x00000023b6237223 */ /* 0x000fe400000100cc */
[----:B------:R-:W-:Y:S01]  /*5b80*/  SHFL.UP PT, R212, R34, 0x1, RZ ;  /* 0x0420000022d47989 */ /* 0x000fe200000e00ff */
[CC--:B---3--:R-:W-:Y:S01]  /*5b90*/  FMUL.FTZ R204, R34.reuse, R228.reuse ;  /* 0x000000e422cc7220 */ /* 0x0c8fe20000410000 */
[C---:B------:R-:W-:Y:S02]  /*5ba0*/  FMUL.FTZ R237, R35.reuse, R228 ;  /* 0x000000e423ed7220 */ /* 0x040fe40000410000 */
[----:B------:R-:W3:Y:S01]  /*5bb0*/  SHFL.UP PT, R203, R35, 0x1, RZ ;  /* 0x0420000023cb7989 */ /* 0x000ee200000e00ff */
[-C--:B-----5:R-:W-:Y:S01]  /*5bc0*/  FFMA.FTZ R239, R35, R214.reuse, R204 ;  /* 0x000000d623ef7223 */ /* 0x0a0fe200000100cc */
[----:B------:R-:W-:Y:S01]  /*5bd0*/  FFMA.FTZ R214, R34, R214, -R237 ;  /* 0x000000d622d67223 */ /* 0x000fe200000108ed */
[-C--:B-12---:R-:W-:Y:S02]  /*5be0*/  FMUL.FTZ R237, R180, R3.reuse ;  /* 0x00000003b4ed7220 */ /* 0x086fe40000410000 */
[----:B------:R-:W-:Y:S01]  /*5bf0*/  @P0 FADD.FTZ R6, R6, R239 ;  /* 0x000000ef06060221 */ /* 0x000fe20000010000 */
[----:B------:R-:W-:Y:S01]  /*5c00*/  @P0 FADD.FTZ R7, R7, R214 ;  /* 0x000000d607070221 */ /* 0x000fe20000010000 */
[C---:B------:R-:W-:Y:S01]  /*5c10*/  FMUL.FTZ R239, R182.reuse, R3 ;  /* 0x00000003b6ef7220 */ /* 0x040fe20000410000 */
[----:B------:R-:W-:-:S02]  /*5c20*/  FFMA.FTZ R237, R182, R2, -R237 ;  /* 0x00000002b6ed7223 */ /* 0x000fc400000108ed */
[----:B------:R-:W1:Y:S01]  /*5c30*/  SHFL.UP PT, R230, R6, 0x2, RZ ;  /* 0x0440000006e67989 */ /* 0x000e6200000e00ff */
[----:B------:R-:W-:Y:S01]  /*5c40*/  FFMA.FTZ R239, -R180, R2, -R239 ;  /* 0x00000002b4ef7223 */ /* 0x000fe200000109ef */
[C---:B------:R-:W-:Y:S02]  /*5c50*/  FMUL.FTZ R241, R184.reuse, R237 ;  /* 0x000000edb8f17220 */ /* 0x040fe40000410000 */
[----:B------:R-:W2:Y:S01]  /*5c60*/  SHFL.UP PT, R228, R7, 0x2, RZ ;  /* 0x0440000007e47989 */ /* 0x000ea200000e00ff */
[-C--:B------:R-:W-:Y:S01]  /*5c70*/  FMUL.FTZ R204, R184, R239.reuse ;  /* 0x000000efb8cc7220 */ /* 0x080fe20000410000 */
[----:B------:R-:W-:Y:S01]  /*5c80*/  FFMA.FTZ R241, R186, R239, -R241 ;  /* 0x000000efbaf17223 */ /* 0x000fe200000108f1 */
[----:B------:R-:W-:Y:S02]  /*5c90*/  FMUL.FTZ R239, R180, R221 ;  /* 0x000000ddb4ef7220 */ /* 0x000fe40000410000 */
[----:B------:R-:W-:Y:S01]  /*5ca0*/  FFMA.FTZ R204, R186, R237, R204 ;  /* 0x000000edbacc7223 */ /* 0x000fe200000100cc */
[----:B------:R-:W-:-:S03]  /*5cb0*/  FMUL.FTZ R232, R188, R241 ;  /* 0x000000f1bce87220 */ /* 0x000fc60000410000 */
[-C--:B------:R-:W-:Y:S01]  /*5cc0*/  FMUL.FTZ R234, R188, R204.reuse ;  /* 0x000000ccbcea7220 */ /* 0x080fe20000410000 */
[-C--:B---3--:R-:W-:Y:S01]  /*5cd0*/  FMUL.FTZ R214, R34, R203.reuse ;  /* 0x000000cb22d67220 */ /* 0x088fe20000410000 */
[----:B------:R-:W-:Y:S01]  /*5ce0*/  FMUL.FTZ R237, R35, R203 ;  /* 0x000000cb23ed7220 */ /* 0x000fe20000410000 */
[----:B------:R-:W-:Y:S01]  /*5cf0*/  FFMA.FTZ R203, R189, R204, R232 ;  /* 0x000000ccbdcb7223 */ /* 0x000fe200000100e8 */
[----:B------:R-:W-:Y:S01]  /*5d00*/  FMUL.FTZ R232, R180, R231 ;  /* 0x000000e7b4e87220 */ /* 0x000fe20000410000 */
[-C--:B------:R-:W-:Y:S01]  /*5d10*/  @P0 FFMA.FTZ R35, R35, R212.reuse, R214 ;  /* 0x000000d423230223 */ /* 0x080fe200000100d6 */
[----:B------:R-:W-:Y:S01]  /*5d20*/  @P0 FFMA.FTZ R34, R34, R212, -R237 ;  /* 0x000000d422220223 */ /* 0x000fe200000108ed */
[----:B------:R-:W-:Y:S01]  /*5d30*/  ISETP.GE.AND P0, PT, R112, 0x2, PT ;  /* 0x000000027000780c */ /* 0x000fe20003f06270 */
[----:B------:R-:W-:Y:S01]  /*5d40*/  FFMA.FTZ R232, R182, R221, R232 ;  /* 0x000000ddb6e87223 */ /* 0x000fe200000100e8 */
[----:B------:R-:W-:Y:S01]  /*5d50*/  FFMA.FTZ R204, R189, R241, -R234 ;  /* 0x000000f1bdcc7223 */ /* 0x000fe200000108ea */
[----:B------:R-:W3:Y:S01]  /*5d60*/  SHFL.UP PT, R212, R35, 0x2, RZ ;  /* 0x0440000023d47989 */ /* 0x000ee200000e00ff */
[-C--:B-1----:R-:W-:Y:S01]  /*5d70*/  FMUL.FTZ R237, R35, R230.reuse ;  /* 0x000000e623ed7220 */ /* 0x082fe20000410000 */
[----:B------:R-:W-:-:S03]  /*5d80*/  FMUL.FTZ R230, R34, R230 ;  /* 0x000000e622e67220 */ /* 0x000fc60000410000 */
[-C--:B--2---:R-:W-:Y:S01]  /*5d90*/  FFMA.FTZ R214, R34, R228.reuse, -R237 ;  /* 0x000000e422d67223 */ /* 0x084fe200000108ed */
[----:B------:R-:W-:Y:S01]  /*5da0*/  FFMA.FTZ R237, R35, R228, R230 ;  /* 0x000000e423ed7223 */ /* 0x000fe200000100e6 */
[----:B------:R-:W-:Y:S01]  /*5db0*/  FFMA.FTZ R230, R182, R231, -R239 ;  /* 0x000000e7b6e67223 */ /* 0x000fe200000108ef */
[----:B------:R-:W1:Y:S01]  /*5dc0*/  SHFL.UP PT, R228, R34, 0x2, RZ ;  /* 0x0440000022e47989 */ /* 0x000e6200000e00ff */
[----:B------:R-:W-:Y:S01]  /*5dd0*/  FADD.FTZ R239, R223, R232 ;  /* 0x000000e8dfef7221 */ /* 0x000fe20000010000 */
[----:B------:R-:W-:Y:S01]  /*5de0*/  @P0 FADD.FTZ R6, R6, R237 ;  /* 0x000000ed06060221 */ /* 0x000fe20000010000 */
[----:B------:R-:W-:Y:S01]  /*5df0*/  FADD.FTZ R241, R225, R230 ;  /* 0x000000e6e1f17221 */ /* 0x000fe20000010000 */
[----:B------:R-:W-:Y:S01]  /*5e00*/  @P0 FADD.FTZ R7, R7, R214 ;  /* 0x000000d607070221 */ /* 0x000fe20000010000 */
[C---:B------:R-:W-:Y:S02]  /*5e10*/  FMUL.FTZ R230, R184.reuse, R239 ;  /* 0x000000efb8e67220 */ /* 0x040fe40000410000 */
[-C--:B------:R-:W-:Y:S01]  /*5e20*/  FMUL.FTZ R237, R184, R241.reuse ;  /* 0x000000f1b8ed7220 */ /* 0x080fe20000410000 */
[----:B------:R-:W2:Y:S01]  /*5e30*/  SHFL.UP PT, R214, R6, 0x4, RZ ;  /* 0x0480000006d67989 */ /* 0x000ea200000e00ff */
[----:B------:R-:W-:Y:S01]  /*5e40*/  FFMA.FTZ R241, R186, R241, -R230 ;  /* 0x000000f1baf17223 */ /* 0x000fe200000108e6 */
[----:B------:R-:W-:Y:S01]  /*5e50*/  FMUL.FTZ R230, R190, R204 ;  /* 0x000000ccbee67220 */ /* 0x000fe20000410000 */
[----:B------:R-:W-:Y:S01]  /*5e60*/  FFMA.FTZ R237, R186, R239, R237 ;  /* 0x000000efbaed7223 */ /* 0x000fe200000100ed */
[-C--:B------:R-:W-:Y:S01]  /*5e70*/  FMUL.FTZ R239, R190, R203.reuse ;  /* 0x000000cbbeef7220 */ /* 0x080fe20000410000 */
[----:B------:R-:W-:Y:S01]  /*5e80*/  FADD.FTZ R241, R220, R241 ;  /* 0x000000f1dcf17221 */ /* 0x000fe20000010000 */
[----:B------:R-:W-:Y:S01]  /*5e90*/  FFMA.FTZ R234, R191, R203, R230 ;  /* 0x000000cbbfea7223 */ /* 0x000fe200000100e6 */
[----:B------:R-:W-:Y:S01]  /*5ea0*/  FADD.FTZ R237, R222, R237 ;  /* 0x000000eddeed7221 */ /* 0x000fe20000010000 */
[-C--:B---3--:R-:W-:Y:S01]  /*5eb0*/  FMUL.FTZ R203, R35, R212.reuse ;  /* 0x000000d423cb7220 */ /* 0x088fe20000410000 */
[----:B------:R-:W-:Y:S01]  /*5ec0*/  FMUL.FTZ R212, R34, R212 ;  /* 0x000000d422d47220 */ /* 0x000fe20000410000 */
[----:B------:R-:W3:Y:S01]  /*5ed0*/  SHFL.UP PT, R230, R7, 0x4, RZ ;  /* 0x0480000007e67989 */ /* 0x000ee200000e00ff */
[----:B------:R-:W-:Y:S01]  /*5ee0*/  FFMA.FTZ R239, R191, R204, -R239 ;  /* 0x000000ccbfef7223 */ /* 0x000fe200000108ef */
[C---:B------:R-:W-:Y:S01]  /*5ef0*/  FMUL.FTZ R204, R188.reuse, R241 ;  /* 0x000000f1bccc7220 */ /* 0x040fe20000410000 */
[-C--:B-1----:R-:W-:Y:S01]  /*5f00*/  @P0 FFMA.FTZ R35, R35, R228.reuse, R212 ;  /* 0x000000e423230223 */ /* 0x082fe200000100d4 */
[----:B------:R-:W-:Y:S01]  /*5f10*/  FMUL.FTZ R212, R188, R237 ;  /* 0x000000edbcd47220 */ /* 0x000fe20000410000 */
[----:B------:R-:W-:Y:S01]  /*5f20*/  @P0 FFMA.FTZ R34, R34, R228, -R203 ;  /* 0x000000e422220223 */ /* 0x000fe200000108cb */
[----:B------:R-:W-:Y:S01]  /*5f30*/  FMUL.FTZ R228, R192, R239 ;  /* 0x000000efc0e47220 */ /* 0x000fe20000410000 */
[C---:B------:R-:W-:Y:S01]  /*5f40*/  FFMA.FTZ R243, R189.reuse, R237, R204 ;  /* 0x000000edbdf37223 */ /* 0x040fe200000100cc */
[----:B------:R-:W-:Y:S01]  /*5f50*/  FFMA.FTZ R232, R189, R241, -R212 ;  /* 0x000000f1bde87223 */ /* 0x000fe200000108d4 */
[----:B------:R-:W-:Y:S01]  /*5f60*/  ISETP.GE.AND P0, PT, R112, 0x4, PT ;  /* 0x000000047000780c */ /* 0x000fe20003f06270 */
[----:B------:R-:W1:Y:S01]  /*5f70*/  SHFL.UP PT, R212, R35, 0x4, RZ ;  /* 0x0480000023d47989 */ /* 0x000e6200000e00ff */
[-C--:B------:R-:W-:Y:S01]  /*5f80*/  FFMA.FTZ R203, R193, R234.reuse, R228 ;  /* 0x000000eac1cb7223 */ /* 0x080fe200000100e4 */
[----:B------:R-:W-:Y:S01]  /*5f90*/  FMUL.FTZ R234, R192, R234 ;  /* 0x000000eac0ea7220 */ /* 0x000fe20000410000 */
[-C--:B--2---:R-:W-:Y:S01]  /*5fa0*/  FMUL.FTZ R228, R34, R214.reuse ;  /* 0x000000d622e47220 */ /* 0x084fe20000410000 */
[----:B------:R-:W2:Y:S01]  /*5fb0*/  SHFL.UP PT, R204, R34, 0x4, RZ ;  /* 0x0480000022cc7989 */ /* 0x000ea200000e00ff */
[----:B------:R-:W-:Y:S01]  /*5fc0*/  FADD.FTZ R232, R197, R232 ;  /* 0x000000e8c5e87221 */ /* 0x000fe20000010000 */
[----:B------:R-:W-:Y:S01]  /*5fd0*/  FFMA.FTZ R237, R193, R239, -R234 ;  /* 0x000000efc1ed7223 */ /* 0x000fe200000108ea */
[----:B------:R-:W-:Y:S01]  /*5fe0*/  FMUL.FTZ R239, R35, R214 ;  /* 0x000000d623ef7220 */ /* 0x000fe20000410000 */
[----:B------:R-:W-:-:S03]  /*5ff0*/  FADD.FTZ R243, R170, R243 ;  /* 0x000000f3aaf37221 */ /* 0x000fc60000010000 */
[-C--:B---3--:R-:W-:Y:S01]  /*6000*/  FFMA.FTZ R214, R34, R230.reuse, -R239 ;  /* 0x000000e622d67223 */ /* 0x088fe200000108ef */
[----:B------:R-:W-:Y:S01]  /*6010*/  FFMA.FTZ R239, R35, R230, R228 ;  /* 0x000000e623ef7223 */ /* 0x000fe200000100e4 */
[----:B------:R-:W-:Y:S01]  /*6020*/  FMUL.FTZ R228, R190, R232 ;  /* 0x000000e8bee47220 */ /* 0x000fe20000410000 */
[----:B------:R-:W-:Y:S01]  /*6030*/  FMUL.FTZ R230, R194, R203 ;  /* 0x000000cbc2e67220 */ /* 0x000fe20000410000 */
[----:B------:R-:W-:Y:S01]  /*6040*/  @P0 FADD.FTZ R7, R7, R214 ;  /* 0x000000d607070221 */ /* 0x000fe20000010000 */
[----:B------:R-:W-:Y:S01]  /*6050*/  @P0 FADD.FTZ R6, R6, R239 ;  /* 0x000000ef06060221 */ /* 0x000fe20000010000 */
[-C--:B------:R-:W-:Y:S01]  /*6060*/  FMUL.FTZ R239, R190, R243.reuse ;  /* 0x000000f3beef7220 */ /* 0x080fe20000410000 */
[----:B------:R-:W-:-:S03]  /*6070*/  FFMA.FTZ R243, R191, R243, R228 ;  /* 0x000000f3bff37223 */ /* 0x000fc600000100e4 */
[----:B------:R-:W3:Y:S01]  /*6080*/  SHFL.UP PT, R228, R6, 0x8, RZ ;  /* 0x0500000006e47989 */ /* 0x000ee200000e00ff */
[----:B------:R-:W-:Y:S01]  /*6090*/  FFMA.FTZ R232, R191, R232, -R239 ;  /* 0x000000e8bfe87223 */ /* 0x000fe200000108ef */
[----:B------:R-:W-:Y:S01]  /*60a0*/  FADD.FTZ R243, R172, R243 ;  /* 0x000000f3acf37221 */ /* 0x000fe20000010000 */
[-C--:B-1----:R-:W-:Y:S01]  /*60b0*/  FMUL.FTZ R214, R34, R212.reuse ;  /* 0x000000d422d67220 */ /* 0x082fe20000410000 */
[----:B------:R-:W-:Y:S01]  /*60c0*/  FMUL.FTZ R239, R35, R212 ;  /* 0x000000d423ef7220 */ /* 0x000fe20000410000 */
[----:B------:R-:W-:Y:S01]  /*60d0*/  FMUL.FTZ R212, R194, R237 ;  /* 0x000000edc2d47220 */ /* 0x000fe20000410000 */
[----:B------:R-:W-:Y:S01]  /*60e0*/  FADD.FTZ R232, R199, R232 ;  /* 0x000000e8c7e87221 */ /* 0x000fe20000010000 */
[-C--:B--2---:R-:W-:Y:S01]  /*60f0*/  @P0 FFMA.FTZ R35, R35, R204.reuse, R214 ;  /* 0x000000cc23230223 */ /* 0x084fe200000100d6 */
[----:B------:R-:W-:Y:S01]  /*6100*/  @P0 FFMA.FTZ R34, R34, R204, -R239 ;  /* 0x000000cc22220223 */ /* 0x000fe200000108ef */
[----:B------:R-:W1:Y:S01]  /*6110*/  SHFL.UP PT, R214, R7, 0x8, RZ ;  /* 0x0500000007d67989 */ /* 0x000e6200000e00ff */
[C---:B------:R-:W-:Y:S01]  /*6120*/  FFMA.FTZ R203, R195.reuse, R203, R212 ;  /* 0x000000cbc3cb7223 */ /* 0x040fe200000100d4 */
[----:B------:R-:W-:Y:S01]  /*6130*/  FFMA.FTZ R237, R195, R237, -R230 ;  /* 0x000000edc3ed7223 */ /* 0x000fe200000108e6 */
[----:B------:R-:W-:Y:S01]  /*6140*/  ISETP.GE.AND P0, PT, R112, 0x8, PT ;  /* 0x000000087000780c */ /* 0x000fe20003f06270 */
[----:B------:R-:W2:Y:S01]  /*6150*/  SHFL.UP PT, R204, R35, 0x8, RZ ;  /* 0x0500000023cc7989 */ /* 0x000ea200000e00ff */
[C---:B------:R-:W-:Y:S01]  /*6160*/  FMUL.FTZ R230, R192.reuse, R232 ;  /* 0x000000e8c0e67220 */ /* 0x040fe20000410000 */
[----:B------:R-:W-:-:S02]  /*6170*/  FMUL.FTZ R239, R192, R243 ;  /* 0x000000f3c0ef7220 */ /* 0x000fc40000410000 */
[----:B------:R-:W5:Y:S01]  /*6180*/  SHFL.UP PT, R212, R34, 0x8, RZ ;  /* 0x0500000022d47989 */ /* 0x000f6200000e00ff */
[C---:B------:R-:W-:Y:S01]  /*6190*/  FFMA.FTZ R243, R193.reuse, R243, R230 ;  /* 0x000000f3c1f37223 */ /* 0x040fe200000100e6 */
[----:B------:R-:W-:-:S03]  /*61a0*/  FFMA.FTZ R245, R193, R232, -R239 ;  /* 0x000000e8c1f57223 */ /* 0x000fc600000108ef */
[----:B------:R-:W-:Y:S01]  /*61b0*/  FADD.FTZ R243, R174, R243 ;  /* 0x000000f3aef37221 */ /* 0x000fe20000010000 */
[----:B------:R-:W-:Y:S01]  /*61c0*/  FADD.FTZ R245, R200, R245 ;  /* 0x000000f5c8f57221 */ /* 0x000fe20000010000 */
[-C--:B---3--:R-:W-:Y:S01]  /*61d0*/  FMUL.FTZ R230, R34, R228.reuse ;  /* 0x000000e422e67220 */ /* 0x088fe20000410000 */
[----:B------:R-:W-:-:S03]  /*61e0*/  FMUL.FTZ R239, R35, R228 ;  /* 0x000000e423ef7220 */ /* 0x000fc60000410000 */
[CC--:B-1----:R-:W-:Y:S01]  /*61f0*/  FFMA.FTZ R241, R35.reuse, R214.reuse, R230 ;  /* 0x000000d623f17223 */ /* 0x0c2fe200000100e6 */
[----:B------:R-:W-:Y:S01]  /*6200*/  FMUL.FTZ R230, R194, R245 ;  /* 0x000000f5c2e67220 */ /* 0x000fe20000410000 */
[----:B------:R-:W-:Y:S02]  /*6210*/  FFMA.FTZ R228, R34, R214, -R239 ;  /* 0x000000d622e47223 */ /* 0x000fe400000108ef */
[----:B------:R-:W-:Y:S01]  /*6220*/  @P0 FADD.FTZ R6, R6, R241 ;  /* 0x000000f106060221 */ /* 0x000fe20000010000 */
[-C--:B--2---:R-:W-:Y:S01]  /*6230*/  FMUL.FTZ R214, R34, R204.reuse ;  /* 0x000000cc22d67220 */ /* 0x084fe20000410000 */
[----:B------:R-:W-:Y:S01]  /*6240*/  FMUL.FTZ R239, R35, R204 ;  /* 0x000000cc23ef7220 */ /* 0x000fe20000410000 */
[----:B------:R-:W-:Y:S01]  /*6250*/  @P0 FADD.FTZ R7, R7, R228 ;  /* 0x000000e407070221 */ /* 0x000fe20000010000 */
[-C--:B------:R-:W-:Y:S01]  /*6260*/  FFMA.FTZ R241, R195, R243.reuse, R230 ;  /* 0x000000f3c3f17223 */ /* 0x080fe200000100e6 */
[-C--:B-----5:R-:W-:Y:S01]  /*6270*/  @P0 FFMA.FTZ R35, R35, R212.reuse, R214 ;  /* 0x000000d423230223 */ /* 0x0a0fe200000100d6 */
[----:B------:R-:W1:Y:S01]  /*6280*/  SHFL.UP PT, R230, R6, 0x10, RZ ;  /* 0x0600000006e67989 */ /* 0x000e6200000e00ff */
[----:B------:R-:W-:Y:S01]  /*6290*/  FMUL.FTZ R204, R194, R243 ;  /* 0x000000f3c2cc7220 */ /* 0x000fe20000410000 */
[----:B------:R-:W-:Y:S01]  /*62a0*/  @P0 FFMA.FTZ R34, R34, R212, -R239 ;  /* 0x000000d422220223 */ /* 0x000fe200000108ef */
[----:B------:R-:W-:Y:S01]  /*62b0*/  FMUL.FTZ R239, R196, R237 ;  /* 0x000000edc4ef7220 */ /* 0x000fe20000410000 */
[----:B------:R-:W2:Y:S01]  /*62c0*/  SHFL.UP PT, R228, R7, 0x10, RZ ;  /* 0x0600000007e47989 */ /* 0x000ea200000e00ff */
[----:B------:R-:W-:Y:S01]  /*62d0*/  FFMA.FTZ R212, R195, R245, -R204 ;  /* 0x000000f5c3d47223 */ /* 0x000fe200000108cc */
[----:B------:R-:W-:Y:S01]  /*62e0*/  FADD.FTZ R241, R176, R241 ;  /* 0x000000f1b0f17221 */ /* 0x000fe20000010000 */
[-C--:B------:R-:W-:Y:S01]  /*62f0*/  FFMA.FTZ R204, R198, R203.reuse, R239 ;  /* 0x000000cbc6cc7223 */ /* 0x080fe200000100ef */
[----:B------:R-:W3:Y:S01]  /*6300*/  SHFL.UP PT, R214, R35, 0x10, RZ ;  /* 0x0600000023d67989 */ /* 0x000ee200000e00ff */
[----:B------:R-:W-:Y:S01]  /*6310*/  FADD.FTZ R239, R201, R212 ;  /* 0x000000d4c9ef7221 */ /* 0x000fe20000010000 */
[----:B------:R-:W-:Y:S01]  /*6320*/  FMUL.FTZ R203, R196, R203 ;  /* 0x000000cbc4cb7220 */ /* 0x000fe20000410000 */
[----:B------:R-:W-:Y:S01]  /*6330*/  ISETP.GE.AND P0, PT, R112, 0x10, PT ;  /* 0x000000107000780c */ /* 0x000fe20003f06270 */
[----:B------:R-:W5:Y:S01]  /*6340*/  SHFL.UP PT, R212, R34, 0x10, RZ ;  /* 0x0600000022d47989 */ /* 0x000f6200000e00ff */
[----:B------:R-:W-:Y:S01]  /*6350*/  FMUL.FTZ R232, R196, R239 ;  /* 0x000000efc4e87220 */ /* 0x000fe20000410000 */
[----:B------:R-:W-:-:S02]  /*6360*/  FFMA.FTZ R203, R198, R237, -R203 ;  /* 0x000000edc6cb7223 */ /* 0x000fc400000108cb */
[----:B------:R0:W0:Y:S01]  /*6370*/  SHFL.DOWN PT, R236, R204, 0x1, 0x1f ;  /* 0x08201f00ccec7f89 */ /* 0x00002200000e0000 */
[-C--:B------:R-:W-:Y:S01]  /*6380*/  FFMA.FTZ R243, R198, R241.reuse, R232 ;  /* 0x000000f1c6f37223 */ /* 0x080fe200000100e8 */
[----:B------:R-:W-:Y:S02]  /*6390*/  FMUL.FTZ R232, R196, R241 ;  /* 0x000000f1c4e87220 */ /* 0x000fe40000410000 */
[----:B------:R0:W0:Y:S02]  /*63a0*/  SHFL.DOWN PT, R238, R203, 0x1, 0x1f ;  /* 0x08201f00cbee7f89 */ /* 0x00002400000e0000 */
[----:B------:R-:W-:Y:S01]  /*63b0*/  FFMA.FTZ R241, R198, R239, -R232 ;  /* 0x000000efc6f17223 */ /* 0x000fe200000108e8 */
[-C--:B-1----:R-:W-:Y:S01]  /*63c0*/  FMUL.FTZ R237, R35, R230.reuse ;  /* 0x000000e623ed7220 */ /* 0x082fe20000410000 */
[----:B------:R-:W-:-:S03]  /*63d0*/  FMUL.FTZ R232, R34, R230 ;  /* 0x000000e622e87220 */ /* 0x000fc60000410000 */
[CC--:B--2---:R-:W-:Y:S01]  /*63e0*/  FFMA.FTZ R230, R34.reuse, R228.reuse, -R237 ;  /* 0x000000e422e67223 */ /* 0x0c4fe200000108ed */
[C---:B------:R-:W-:Y:S01]  /*63f0*/  FFMA.FTZ R239, R35.reuse, R228, R232 ;  /* 0x000000e423ef7223 */ /* 0x040fe200000100e8 */
[-C--:B---3--:R-:W-:Y:S01]  /*6400*/  FMUL.FTZ R237, R35, R214.reuse ;  /* 0x000000d623ed7220 */ /* 0x088fe20000410000 */
[----:B------:R-:W-:Y:S01]  /*6410*/  FMUL.FTZ R214, R34, R214 ;  /* 0x000000d622d67220 */ /* 0x000fe20000410000 */
[----:B------:R-:W-:Y:S01]  /*6420*/  @P0 FADD.FTZ R7, R7, R230 ;  /* 0x000000e607070221 */ /* 0x000fe20000010000 */
[----:B------:R-:W-:Y:S01]  /*6430*/  @P0 FADD.FTZ R6, R6, R239 ;  /* 0x000000ef06060221 */ /* 0x000fe20000010000 */
[-C--:B-----5:R-:W-:Y:S01]  /*6440*/  @P0 FFMA.FTZ R34, R34, R212.reuse, -R237 ;  /* 0x000000d422220223 */ /* 0x0a0fe200000108ed */
[----:B------:R-:W-:Y:S01]  /*6450*/  @P0 FFMA.FTZ R35, R35, R212, R214 ;  /* 0x000000d423230223 */ /* 0x000fe200000100d6 */
[----:B------:R-:W-:Y:S01]  /*6460*/  FADD.FTZ R214, R178, R243 ;  /* 0x000000f3b2d67221 */ /* 0x000fe20000010000 */
[----:B------:R-:W-:Y:S01]  /*6470*/  FADD.FTZ R212, R202, R241 ;  /* 0x000000f1cad47221 */ /* 0x000fe20000010000 */
[----:B------:R-:W-:Y:S01]  /*6480*/  ISETP.GE.AND P0, PT, R144, UR8, PT ;  /* 0x0000000890007c0c */ /* 0x000fe2000bf06270 */
[----:B------:R1:W2:Y:S03]  /*6490*/  SHFL.UP PT, R237, R34, 0x1, RZ ;  /* 0x0420000022ed7989 */ /* 0x0002a600000e00ff */
[----:B------:R-:W-:Y:S01]  /*64a0*/  ISETP.NE.OR P0, PT, R157, RZ, P0 ;  /* 0x000000ff9d00720c */ /* 0x000fe20000705670 */
[----:B------:R1:W3:Y:S04]  /*64b0*/  SHFL.DOWN PT, R239, R214, 0x1, 0x1f ;  /* 0x08201f00d6ef7f89 */ /* 0x0002e800000e0000 */
[----:B------:R-:W0:Y:S04]  /*64c0*/  SHFL.UP PT, R35, R35, 0x1, RZ ;  /* 0x0420000023237989 */ /* 0x000e2800000e00ff */
[----:B----4-:R1:W4:Y:S04]  /*64d0*/  SHFL.IDX PT, R228, R4, RZ, 0x1f ;  /* 0x00001fff04e47589 */ /* 0x01032800000e0000 */
[----:B------:R1:W0:Y:S04]  /*64e0*/  SHFL.IDX PT, R230, R5, RZ, 0x1f ;  /* 0x00001fff05e67589 */ /* 0x00022800000e0000 */
[----:B------:R1:W0:Y:S04]  /*64f0*/  SHFL.DOWN PT, R4, R212, 0x1, 0x1f ;  /* 0x08201f00d4047f89 */ /* 0x00022800000e0000 */
[----:B------:R1:W0:Y:S04]  /*6500*/  SHFL.UP PT, R232, R7, 0x1, RZ ;  /* 0x0420000007e87989 */ /* 0x00022800000e00ff */
[----:B------:R1:W0:Y:S01]  /*6510*/  SHFL.UP PT, R234, R6, 0x1, RZ ;  /* 0x0420000006ea7989 */ /* 0x00022200000e00ff */
[----:B--23--:R-:W-:Y:S05]  /*6520*/  @!P2 BRA `(.L_x_15992) ;  /* 0x000000000028a947 */ /* 0x00cfea0003800000 */
[-C--:B01----:R-:W-:Y:S01]  /*6530*/  FMUL.FTZ R5, R203, R4.reuse ;  /* 0x00000004cb057220 */ /* 0x083fe20000410000 */
        /* <DEDUP_REMOVED lines=9> */
.L_x_15992:
[----:B------:R-:W-:Y:S05]  /*65d0*/  BSYNC.RECONVERGENT B0 ;  /* 0x0000000000007941 */ /* 0x000fea0003800200 */
.L_x_15991:
[----:B01----:R-:W-:Y:S01]  /*65e0*/  HFMA2 R4, -RZ, RZ, 1.875, 0 ;  /* 0x3f800000ff047431 */ /* 0x003fe200000001ff */
[----:B------:R-:W-:Y:S02]  /*65f0*/  CS2R R6, SRZ ;  /* 0x0000000000067805 */ /* 0x000fe4000001ff00 */
[----:B------:R-:W-:Y:S01]  /*6600*/  MOV R5, RZ ;  /* 0x000000ff00057202 */ /* 0x000fe20000000f00 */
[----:B------:R0:W1:Y:S01]  /*6610*/  SHFL.DOWN PT, R236, R204, 0x2, 0x1f ;  /* 0x08401f00ccec7f89 */ /* 0x00006200000e0000 */
[----:B------:R-:W-:Y:S01]  /*6620*/  ISETP.GT.U32.AND P2, PT, R210, 0x1d, PT ;  /* 0x0000001dd200780c */ /* 0x000fe20003f44070 */
[----:B------:R-:W-:Y:S02]  /*6630*/  BSSY.RECONVERGENT B0, `(.L_x_15993) ;  /* 0x0000010000007945 */ /* 0x000fe40003800200 */
[----:B------:R0:W2:Y:S04]  /*6640*/  SHFL.DOWN PT, R238, R203, 0x2, 0x1f ;  /* 0x08401f00cbee7f89 */ /* 0x0000a800000e0000 */
[----:B------:R-:W3:Y:S04]  /*6650*/  @!P0 LDS.128 R4, [UR7+0x21b0] ;  /* 0x0021b007ff048984 */ /* 0x000ee80008000c00 */
[----:B------:R0:W0:Y:S04]  /*6660*/  SHFL.DOWN PT, R243, R214, 0x2, 0x1f ;  /* 0x08401f00d6f37f89 */ /* 0x00002800000e0000 */
[----:B------:R0:W0:Y:S01]  /*6670*/  SHFL.DOWN PT, R34, R212, 0x2, 0x1f ;  /* 0x08401f00d4227f89 */ /* 0x00002200000e0000 */
[----:B------:R-:W-:Y:S05]  /*6680*/  @P2 BRA `(.L_x_15994) ;  /* 0x0000000000282947 */ /* 0x000fea0003800000 */
[-C--:B0-----:R-:W-:Y:S01]  /*6690*/  FMUL.FTZ R239, R203, R34.reuse ;  /* 0x00000022cbef7220 */ /* 0x081fe20000410000 */
[----:B------:R-:W-:-:S03]  /*66a0*/  FMUL.FTZ R34, R204, R34 ;  /* 0x00000022cc227220 */ /* 0x000fc60000410000 */
[CC--:B------:R-:W-:Y:S01]  /*66b0*/  FFMA.FTZ R241, R204.reuse, R243.reuse, -R239 ;  /* 0x000000f3ccf17223 */ /* 0x0c0fe200000108ef */
[C---:B------:R-:W-:Y:S01]  /*66c0*/  FFMA.FTZ R243, R203.reuse, R243, R34 ;  /* 0x000000f3cbf37223 */ /* 0x040fe20000010022 */
[CC--:B--2---:R-:W-:Y:S01]  /*66d0*/  FMUL.FTZ R239, R203.reuse, R238.reuse ;  /* 0x000000eecbef7220 */ /* 0x0c4fe20000410000 */
[----:B------:R-:W-:Y:S01]  /*66e0*/  FMUL.FTZ R34, R204, R238 ;  /* 0x000000eecc227220 */ /* 0x000fe20000410000 */
[----:B------:R-:W-:Y:S01]  /*66f0*/  FADD.FTZ R214, R214, R241 ;  /* 0x000000f1d6d67221 */ /* 0x000fe20000010000 */
[----:B------:R-:W-:Y:S01]  /*6700*/  FADD.FTZ R212, R212, R243 ;  /* 0x000000f3d4d47221 */ /* 0x000fe20000010000 */
[-C--:B-1----:R-:W-:Y:S01]  /*6710*/  FFMA.FTZ R204, R204, R236.reuse, -R239 ;  /* 0x000000eccccc7223 */ /* 0x082fe200000108ef */
[----:B------:R-:W-:-:S07]  /*6720*/  FFMA.FTZ R203, R203, R236, R34 ;  /* 0x000000eccbcb7223 */ /* 0x000fce0000010022 */
.L_x_15994:
[----:B------:R-:W-:Y:S05]  /*6730*/  BSYNC.RECONVERGENT B0 ;  /* 0x0000000000007941 */ /* 0x000fea0003800200 */
.L_x_15993:
[----:B------:R-:W-:Y:S01]  /*6740*/  ISETP.GT.U32.AND P0, PT, R210, 0x1b, PT ;  /* 0x0000001bd200780c */ /* 0x000fe20003f04070 */
[----:B-1----:R1:W1:Y:S01]  /*6750*/  SHFL.DOWN PT, R236, R204, 0x4, 0x1f ;  /* 0x08801f00ccec7f89 */ /* 0x00226200000e0000 */
[----:B------:R-:W-:Y:S03]  /*6760*/  BSSY.RECONVERGENT B0, `(.L_x_15995) ;  /* 0x000000f000007945 */ /* 0x000fe60003800200 */
[----:B--2---:R2:W1:Y:S04]  /*6770*/  SHFL.DOWN PT, R238, R203, 0x4, 0x1f ;  /* 0x08801f00cbee7f89 */ /* 0x00446800000e0000 */
[----:B0-----:R2:W0:Y:S04]  /*6780*/  SHFL.DOWN PT, R243, R214, 0x4, 0x1f ;  /* 0x08801f00d6f37f89 */ /* 0x00142800000e0000 */
[----:B------:R2:W0:Y:S01]  /*6790*/  SHFL.DOWN PT, R34, R212, 0x4, 0x1f ;  /* 0x08801f00d4227f89 */ /* 0x00042200000e0000 */
[----:B------:R-:W-:Y:S05]  /*67a0*/  @P0 BRA `(.L_x_15996) ;  /* 0x0000000000280947 */ /* 0x000fea0003800000 */
[-C--:B0-----:R-:W-:Y:S01]  /*67b0*/  FMUL.FTZ R239, R203, R34.reuse ;  /* 0x00000022cbef7220 */ /* 0x081fe20000410000 */
[----:B------:R-:W-:-:S03]  /*67c0*/  FMUL.FTZ R34, R204, R34 ;  /* 0x00000022cc227220 */ /* 0x000fc60000410000 */
[CC--:B------:R-:W-:Y:S01]  /*67d0*/  FFMA.FTZ R241, R204.reuse, R243.reuse, -R239 ;  /* 0x000000f3ccf17223 */ /* 0x0c0fe200000108ef */
[C---:B------:R-:W-:Y:S01]  /*67e0*/  FFMA.FTZ R243, R203.reuse, R243, R34 ;  /* 0x000000f3cbf37223 */ /* 0x040fe20000010022 */
[CC--:B-1----:R-:W-:Y:S01]  /*67f0*/  FMUL.FTZ R239, R203.reuse, R238.reuse ;  /* 0x000000eecbef7220 */ /* 0x0c2fe20000410000 */
[----:B------:R-:W-:Y:S01]  /*6800*/  FMUL.FTZ R34, R204, R238 ;  /* 0x000000eecc227220 */ /* 0x000fe20000410000 */
[----:B--2---:R-:W-:Y:S01]  /*6810*/  FADD.FTZ R214, R214, R241 ;  /* 0x000000f1d6d67221 */ /* 0x004fe20000010000 */
[----:B------:R-:W-:Y:S01]  /*6820*/  FADD.FTZ R212, R212, R243 ;  /* 0x000000f3d4d47221 */ /* 0x000fe20000010000 */
[-C--:B------:R-:W-:Y:S01]  /*6830*/  FFMA.FTZ R204, R204, R236.reuse, -R239 ;  /* 0x000000eccccc7223 */ /* 0x080fe200000108ef */
[----:B------:R-:W-:-:S07]  /*6840*/  FFMA.FTZ R203, R203, R236, R34 ;  /* 0x000000eccbcb7223 */ /* 0x000fce0000010022 */
.L_x_15996:
[----:B------:R-:W-:Y:S05]  /*6850*/  BSYNC.RECONVERGENT B0 ;  /* 0x0000000000007941 */ /* 0x000fea0003800200 */
.L_x_15995:
[----:B------:R-:W-:Y:S01]  /*6860*/  ISETP.GT.U32.AND P0, PT, R210, 0x17, PT ;  /* 0x00000017d200780c */ /* 0x000fe20003f04070 */
[----:B-1----:R1:W1:Y:S01]  /*6870*/  SHFL.DOWN PT, R236, R204, 0x8, 0x1f ;  /* 0x09001f00ccec7f89 */ /* 0x00226200000e0000 */
[----:B------:R-:W-:Y:S03]  /*6880*/  BSSY.RECONVERGENT B0, `(.L_x_15997) ;  /* 0x000000f000007945 */ /* 0x000fe60003800200 */
[----:B------:R1:W1:Y:S04]  /*6890*/  SHFL.DOWN PT, R238, R203, 0x8, 0x1f ;  /* 0x09001f00cbee7f89 */ /* 0x00026800000e0000 */
        /* <DEDUP_REMOVED lines=13> */
.L_x_15998:
[----:B------:R-:W-:Y:S05]  /*6970*/  BSYNC.RECONVERGENT B0 ;  /* 0x0000000000007941 */ /* 0x000fea0003800200 */
.L_x_15997:
        /* <DEDUP_REMOVED lines=17> */
.L_x_16000:
[----:B------:R-:W-:Y:S05]  /*6a90*/  BSYNC.RECONVERGENT B0 ;  /* 0x0000000000007941 */ /* 0x000fea0003800200 */
.L_x_15999:
[----:B0-----:R-:W-:Y:S01]  /*6aa0*/  FMUL.FTZ R34, R237, R230 ;  /* 0x000000e6ed227220 */ /* 0x001fe20000410000 */
[----:B-1----:R-:W-:Y:S01]  /*6ab0*/  SHFL.DOWN PT, R238, R203, 0x1, 0x1f ;  /* 0x08201f00cbee7f89 */ /* 0x002fe200000e0000 */
[----:B------:R-:W-:Y:S01]  /*6ac0*/  ISETP.NE.AND P0, PT, R157, 0x1f, PT ;  /* 0x0000001f9d00780c */ /* 0x000fe20003f05270 */
[----:B------:R-:W-:Y:S01]  /*6ad0*/  FMUL.FTZ R240, R88, R102 ;  /* 0x0000006658f07220 */ /* 0x000fe20000410000 */
[C---:B----4-:R-:W-:Y:S01]  /*6ae0*/  FFMA.FTZ R239, R35.reuse, R228, R34 ;  /* 0x000000e423ef7223 */ /* 0x050fe20000010022 */
[----:B------:R-:W-:Y:S01]  /*6af0*/  FMUL.FTZ R34, R35, R230 ;  /* 0x000000e623227220 */ /* 0x000fe20000410000 */
[----:B---3--:R-:W0:Y:S01]  /*6b00*/  SHFL.IDX PT, R236, R7, RZ, 0x1f ;  /* 0x00001fff07ec7589 */ /* 0x008e2200000e0000 */
[----:B------:R-:W-:Y:S01]  /*6b10*/  ISETP.NE.AND P4, PT, R157, RZ, PT ;  /* 0x000000ff9d00720c */ /* 0x000fe20003f85270 */
[----:B------:R-:W-:Y:S01]  /*6b20*/  @P1 FADD.FTZ R230, R234, R239 ;  /* 0x000000efeae61221 */ /* 0x000fe20000010000 */
[----:B------:R-:W-:Y:S01]  /*6b30*/  FFMA.FTZ R237, R237, R228, -R34 ;  /* 0x000000e4eded7223 */ /* 0x000fe20000010822 */
[----:B------:R-:W-:Y:S01]  /*6b40*/  SHFL.IDX PT, R234, R6, RZ, 0x1f ;  /* 0x00001fff06ea7589 */ /* 0x000fe200000e0000 */
[----:B------:R-:W-:Y:S01]  /*6b50*/  BSSY.RECONVERGENT B0, `(.L_x_16001) ;  /* 0x000010f000007945 */ /* 0x000fe20003800200 */
[C---:B------:R-:W-:Y:S01]  /*6b60*/  FMUL.FTZ R35, R33.reuse, R230 ;  /* 0x000000e621237220 */ /* 0x040fe20000410000 */
[----:B------:R-:W-:Y:S01]  /*6b70*/  @P1 FADD.FTZ R228, R232, R237 ;  /* 0x000000ede8e41221 */ /* 0x000fe20000010000 */
[----:B------:R-:W1:Y:S03]  /*6b80*/  SHFL.DOWN PT, R34, R204, 0x1, 0x1f ;  /* 0x08201f00cc227f89 */ /* 0x000e6600000e0000 */
[-C--:B------:R-:W-:Y:S01]  /*6b90*/  FMUL.FTZ R33, R33, R228.reuse ;  /* 0x000000e421217220 */ /* 0x080fe20000410000 */
[----:B------:R-:W3:Y:S01]  /*6ba0*/  SHFL.DOWN PT, R232, R214, 0x1, 0x1f ;  /* 0x08201f00d6e87f89 */ /* 0x000ee200000e0000 */
[----:B------:R-:W-:-:S02]  /*6bb0*/  FFMA.FTZ R228, R32, R228, -R35 ;  /* 0x000000e420e47223 */ /* 0x000fc40000010823 */
[----:B------:R-:W-:Y:S01]  /*6bc0*/  FFMA.FTZ R230, R32, R230, R33 ;  /* 0x000000e620e67223 */ /* 0x000fe20000010021 */
[----:B------:R-:W4:Y:S04]  /*6bd0*/  SHFL.DOWN PT, R237, R212, 0x1, 0x1f ;  /* 0x08201f00d4ed7f89 */ /* 0x000f2800000e0000 */
[----:B--2---:R-:W2:Y:S01]  /*6be0*/  SHFL.IDX PT, R203, R203, RZ, 0x1f ;  /* 0x00001fffcbcb7589 */ /* 0x004ea200000e0000 */
[----:B0-----:R-:W-:-:S03]  /*6bf0*/  @P0 FMUL.FTZ R33, R238, R236 ;  /* 0x000000ecee210220 */ /* 0x001fc60000410000 */
[----:B------:R-:W0:Y:S04]  /*6c00*/  SHFL.IDX PT, R204, R204, RZ, 0x1f ;  /* 0x00001fffcccc7589 */ /* 0x000e2800000e0000 */
[----:B------:R-:W5:Y:S01]  /*6c10*/  SHFL.IDX PT, R214, R214, RZ, 0x1f ;  /* 0x00001fffd6d67589 */ /* 0x000f6200000e0000 */
[C---:B-1----:R-:W-:Y:S01]  /*6c20*/  @P0 FMUL.FTZ R35, R34.reuse, R236 ;  /* 0x000000ec22230220 */ /* 0x042fe20000410000 */
[-C--:B------:R-:W-:Y:S01]  /*6c30*/  @P0 FFMA.FTZ R33, R34, R234.reuse, -R33 ;  /* 0x000000ea22210223 */ /* 0x080fe20000010821 */
[----:B------:R-:W-:Y:S01]  /*6c40*/  IADD3 R34, P1, PT, R62, R157, RZ ;  /* 0x0000009d3e227210 */ /* 0x000fe20007f3e0ff */
[----:B------:R-:W1:Y:S01]  /*6c50*/  SHFL.IDX PT, R212, R212, RZ, 0x1f ;  /* 0x00001fffd4d47589 */ /* 0x000e6200000e0000 */
[----:B------:R-:W-:Y:S01]  /*6c60*/  @P0 FFMA.FTZ R32, R238, R234, R35 ;  /* 0x000000eaee200223 */ /* 0x000fe20000010023 */
[----:B---3--:R-:W-:Y:S01]  /*6c70*/  @P0 FADD.FTZ R234, R232, R33 ;  /* 0x00000021e8ea0221 */ /* 0x008fe20000010000 */
[----:B------:R-:W-:-:S02]  /*6c80*/  LEA.HI.X.SX32 R35, R62, RZ, 0x1, P1 ;  /* 0x000000ff3e237211 */ /* 0x000fc400008f0eff */
[----:B----4-:R-:W-:Y:S01]  /*6c90*/  @P0 FADD.FTZ R236, R237, R32 ;  /* 0x00000020edec0221 */ /* 0x010fe20000010000 */
[----:B------:R-:W-:Y:S01]  /*6ca0*/  FMUL.FTZ R237, R234, R3 ;  /* 0x00000003eaed7220 */ /* 0x000fe20000410000 */
[----:B------:R-:W-:-:S04]  /*6cb0*/  IMAD.WIDE.U32 R34, R28, UR4, R34 ;  /* 0x000000041c227c25 */ /* 0x000fc8000f8e0022 */
[----:B------:R-:W-:Y:S02]  /*6cc0*/  IMAD R33, R29, UR4, R35 ;  /* 0x000000041d217c24 */ /* 0x000fe4000f8e0223 */
[C---:B------:R-:W-:Y:S01]  /*6cd0*/  FMUL.FTZ R35, R236.reuse, R3 ;  /* 0x00000003ec237220 */ /* 0x040fe20000410000 */
[-C--:B------:R-:W-:Y:S01]  /*6ce0*/  FFMA.FTZ R236, R236, R2.reuse, -R237 ;  /* 0x00000002ecec7223 */ /* 0x080fe200000108ed */
[----:B------:R-:W-:Y:S01]  /*6cf0*/  LEA R32, P0, R34, R163, 0x2 ;  /* 0x000000a322207211 */ /* 0x000fe200078010ff */
[----:B------:R-:W-:Y:S01]  /*6d00*/  FADD.FTZ R3, R235, R230 ;  /* 0x000000e6eb037221 */ /* 0x000fe20000010000 */
[----:B------:R-:W-:Y:S01]  /*6d10*/  FFMA.FTZ R2, R234, R2, R35 ;  /* 0x00000002ea027223 */ /* 0x000fe20000010023 */
[----:B------:R-:W-:Y:S01]  /*6d20*/  FADD.FTZ R230, R233, R228 ;  /* 0x000000e4e9e67221 */ /* 0x000fe20000010000 */
[----:B------:R-:W-:Y:S01]  /*6d30*/  LEA.HI.X R33, R34, R161, R33, 0x2, P0 ;  /* 0x000000a122217211 */ /* 0x000fe200000f1421 */
[C---:B------:R-:W-:Y:S01]  /*6d40*/  FMUL.FTZ R233, R196.reuse, R3 ;  /* 0x00000003c4e97220 */ /* 0x040fe20000410000 */
        /* <DEDUP_REMOVED lines=8> */
[C---:B------:R-:W-:Y:S01]  /*6dd0*/  FFMA.FTZ R228, R182.reuse, R35, -R228 ;  /* 0x00000023b6e47223 */ /* 0x040fe200000108e4 */
[----:B------:R-:W-:Y:S01]  /*6de0*/  FFMA.FTZ R235, R91, R226, R231 ;  /* 0x000000e25beb7223 */ /* 0x000fe200000100e7 */
[----:B------:R-:W-:Y:S01]  /*6df0*/  FFMA.FTZ R2, R182, R221, R233 ;  /* 0x000000ddb6027223 */ /* 0x000fe200000100e9 */
[----:B------:R-:W-:Y:S01]  /*6e00*/  FFMA.FTZ R226, R0, R230, RZ ;  /* 0x000000e600e27223 */ /* 0x000fe200000100ff */
[----:B------:R-:W-:Y:S01]  /*6e10*/  FMUL.FTZ R224, R94, R106 ;  /* 0x0000006a5ee07220 */ /* 0x000fe20000410000 */
[----:B------:R-:W-:Y:S01]  /*6e20*/  FADD.FTZ R225, R225, R228 ;  /* 0x000000e4e1e17221 */ /* 0x000fe20000010000 */
[----:B------:R-:W-:Y:S01]  /*6e30*/  FFMA.FTZ R228, R0, -R3, RZ ;  /* 0x8000000300e47223 */ /* 0x000fe200000100ff */
[----:B------:R-:W-:Y:S01]  /*6e40*/  FADD.FTZ R223, R223, R2 ;  /* 0x00000002dfdf7221 */ /* 0x000fe20000010000 */
[-C--:B------:R-:W-:Y:S01]  /*6e50*/  FFMA.FTZ R237, R69, R232.reuse, R226 ;  /* 0x000000e845ed7223 */ /* 0x080fe200000100e2 */
[----:B------:R-:W-:Y:S01]  /*6e60*/  FMUL.FTZ R226, R194, R232 ;  /* 0x000000e8c2e27220 */ /* 0x000fe20000410000 */
[----:B------:R-:W-:Y:S01]  /*6e70*/  FFMA.FTZ R34, -R187, R224, R230 ;  /* 0x000000e0bb227223 */ /* 0x000fe200000101e6 */
[----:B------:R-:W-:Y:S01]  /*6e80*/  FMUL.FTZ R230, R91, R104 ;  /* 0x000000685be67220 */ /* 0x000fe20000410000 */
[----:B------:R-:W-:Y:S01]  /*6e90*/  FFMA.FTZ R239, R69, -R235, R228 ;  /* 0x800000eb45ef7223 */ /* 0x000fe200000100e4 */
[----:B------:R-:W-:Y:S01]  /*6ea0*/  FFMA.FTZ R2, R168, -R224, R3 ;  /* 0x800000e0a8027223 */ /* 0x000fe20000010003 */
[----:B------:R-:W-:Y:S01]  /*6eb0*/  FMUL.FTZ R228, R184, R223 ;  /* 0x000000dfb8e47220 */ /* 0x000fe20000410000 */
[-C--:B------:R-:W-:Y:S01]  /*6ec0*/  FMUL.FTZ R224, R194, R235.reuse ;  /* 0x000000ebc2e07220 */ /* 0x080fe20000410000 */
[----:B------:R-:W-:Y:S01]  /*6ed0*/  FFMA.FTZ R226, R195, R235, R226 ;  /* 0x000000ebc3e27223 */ /* 0x000fe200000100e2 */
[----:B------:R-:W-:Y:S01]  /*6ee0*/  FFMA.FTZ R3, R183, -R230, R235 ;  /* 0x800000e6b7037223 */ /* 0x000fe200000100eb */
[-C--:B------:R-:W-:Y:S01]  /*6ef0*/  FFMA.FTZ R235, R186, R225.reuse, -R228 ;  /* 0x000000e1baeb7223 */ /* 0x080fe200000108e4 */
[----:B------:R-:W-:Y:S01]  /*6f00*/  FFMA.FTZ R231, R195, R232, -R224 ;  /* 0x000000e8c3e77223 */ /* 0x000fe200000108e0 */
[----:B------:R-:W-:Y:S01]  /*6f10*/  FMUL.FTZ R233, R184, R225 ;  /* 0x000000e1b8e97220 */ /* 0x000fe20000410000 */
[----:B------:R-:W-:Y:S01]  /*6f20*/  FFMA.FTZ R242, R88, R227, R226 ;  /* 0x000000e358f27223 */ /* 0x000fe200000100e2 */
[----:B------:R-:W-:Y:S01]  /*6f30*/  FFMA.FTZ R224, -R185, R230, R232 ;  /* 0x000000e6b9e07223 */ /* 0x000fe200000101e8 */
[----:B------:R-:W-:Y:S01]  /*6f40*/  FADD.FTZ R227, R220, R235 ;  /* 0x000000ebdce37221 */ /* 0x000fe20000010000 */
[----:B------:R-:W-:Y:S01]  /*6f50*/  FFMA.FTZ R233, R186, R223, R233 ;  /* 0x000000dfbae97223 */ /* 0x000fe200000100e9 */
[----:B------:R-:W-:Y:S01]  /*6f60*/  FFMA.FTZ R232, R88, R229, R231 ;  /* 0x000000e558e87223 */ /* 0x000fe200000100e7 */
[-C--:B------:R-:W-:Y:S01]  /*6f70*/  FMUL.FTZ R220, R192, R242.reuse ;  /* 0x000000f2c0dc7220 */ /* 0x080fe20000410000 */
[----:B------:R-:W-:Y:S01]  /*6f80*/  FFMA.FTZ R238, R68, -R242, R239 ;  /* 0x800000f244ee7223 */ /* 0x000fe200000100ef */
[----:B------:R-:W-:Y:S01]  /*6f90*/  FADD.FTZ R222, R222, R233 ;  /* 0x000000e9dede7221 */ /* 0x000fe20000010000 */
[-C--:B------:R-:W-:Y:S01]  /*6fa0*/  FFMA.FTZ R236, R68, R232.reuse, R237 ;  /* 0x000000e844ec7223 */ /* 0x080fe200000100ed */
[-C--:B------:R-:W-:Y:S01]  /*6fb0*/  FMUL.FTZ R230, R192, R232.reuse ;  /* 0x000000e8c0e67220 */ /* 0x080fe20000410000 */
[----:B------:R-:W-:Y:S01]  /*6fc0*/  FFMA.FTZ R228, R193, R232, -R220 ;  /* 0x000000e8c1e47223 */ /* 0x000fe200000108dc */
[----:B------:R-:W-:Y:S01]  /*6fd0*/  FFMA.FTZ R226, -R181, R240, R232 ;  /* 0x000000f0b5e27223 */ /* 0x000fe200000101e8 */
[CC--:B------:R-:W-:Y:S01]  /*6fe0*/  FMUL.FTZ R232, R188.reuse, R227.reuse ;  /* 0x000000e3bce87220 */ /* 0x0c0fe20000410000 */
[----:B------:R-:W-:Y:S01]  /*6ff0*/  FMUL.FTZ R234, R188, R222 ;  /* 0x000000debcea7220 */ /* 0x000fe20000410000 */
[----:B------:R-:W-:Y:S01]  /*7000*/  FFMA.FTZ R229, R193, R242, R230 ;  /* 0x000000f2c1e57223 */ /* 0x000fe200000100e6 */
[----:B------:R-:W-:Y:S01]  /*7010*/  FMUL.FTZ R230, R85, R100 ;  /* 0x0000006455e67220 */ /* 0x000fe20000410000 */
[----:B------:R-:W-:Y:S01]  /*7020*/  FFMA.FTZ R231, R189, R222, R232 ;  /* 0x000000debde77223 */ /* 0x000fe200000100e8 */
[----:B------:R-:W-:Y:S01]  /*7030*/  FFMA.FTZ R232, R85, R216, R228 ;  /* 0x000000d855e87223 */ /* 0x000fe200000100e4 */
[----:B------:R-:W-:Y:S01]  /*7040*/  FFMA.FTZ R234, R189, R227, -R234 ;  /* 0x000000e3bdea7223 */ /* 0x000fe200000108ea */
[----:B------:R-:W-:Y:S01]  /*7050*/  FFMA.FTZ R239, R85, R218, R229 ;  /* 0x000000da55ef7223 */ /* 0x000fe200000100e5 */
[----:B------:R-:W-:Y:S01]  /*7060*/  FADD.FTZ R170, R170, R231 ;  /* 0x000000e7aaaa7221 */ /* 0x000fe20000010000 */
[C---:B------:R-:W-:Y:S01]  /*7070*/  FMUL.FTZ R228, R190.reuse, R232 ;  /* 0x000000e8bee47220 */ /* 0x040fe20000410000 */
[----:B------:R-:W-:Y:S01]  /*7080*/  FADD.FTZ R216, R197, R234 ;  /* 0x000000eac5d87221 */ /* 0x000fe20000010000 */
[CC--:B------:R-:W-:Y:S01]  /*7090*/  FMUL.FTZ R218, R190.reuse, R239.reuse ;  /* 0x000000efbeda7220 */ /* 0x0c0fe20000410000 */
[C---:B------:R-:W-:Y:S01]  /*70a0*/  FMUL.FTZ R233, R190.reuse, R170 ;  /* 0x000000aabee97220 */ /* 0x040fe20000410000 */
[CC--:B------:R-:W-:Y:S01]  /*70b0*/  FFMA.FTZ R228, R191.reuse, R239.reuse, R228 ;  /* 0x000000efbfe47223 */ /* 0x0c0fe200000100e4 */
[----:B------:R-:W-:Y:S01]  /*70c0*/  FMUL.FTZ R231, R190, R216 ;  /* 0x000000d8bee77220 */ /* 0x000fe20000410000 */
[----:B------:R-:W-:Y:S01]  /*70d0*/  FFMA.FTZ R229, R191, R232, -R218 ;  /* 0x000000e8bfe57223 */ /* 0x000fe200000108da */
[----:B------:R-:W-:Y:S01]  /*70e0*/  FFMA.FTZ R237, R67, -R239, R238 ;  /* 0x800000ef43ed7223 */ /* 0x000fe200000100ee */
[C---:B------:R-:W-:Y:S01]  /*70f0*/  FFMA.FTZ R218, R191.reuse, R216, -R233 ;  /* 0x000000d8bfda7223 */ /* 0x040fe200000108e9 */
[C---:B------:R-:W-:Y:S01]  /*7100*/  FFMA.FTZ R238, R82.reuse, R219, R228 ;  /* 0x000000db52ee7223 */ /* 0x040fe200000100e4 */
[----:B------:R-:W-:Y:S01]  /*7110*/  FFMA.FTZ R231, R191, R170, R231 ;  /* 0x000000aabfe77223 */ /* 0x000fe200000100e7 */
[----:B------:R-:W-:Y:S01]  /*7120*/  FFMA.FTZ R235, R67, R232, R236 ;  /* 0x000000e843eb7223 */ /* 0x000fe200000100ec */
[----:B------:R-:W-:Y:S01]  /*7130*/  FADD.FTZ R199, R199, R218 ;  /* 0x000000dac7c77221 */ /* 0x000fe20000010000 */
[----:B------:R-:W-:Y:S01]  /*7140*/  FFMA.FTZ R236, R82, R217, R229 ;  /* 0x000000d952ec7223 */ /* 0x000fe200000100e5 */
[----:B------:R-:W-:Y:S01]  /*7150*/  FMUL.FTZ R218, R188, R238 ;  /* 0x000000eebcda7220 */ /* 0x000fe20000410000 */
[----:B------:R-:W-:Y:S01]  /*7160*/  FADD.FTZ R172, R172, R231 ;  /* 0x000000e7acac7221 */ /* 0x000fe20000010000 */
[----:B------:R-:W-:Y:S01]  /*7170*/  FFMA.FTZ R197, -R177, R230, R232 ;  /* 0x000000e6b1c57223 */ /* 0x000fe200000101e8 */
        /* <DEDUP_REMOVED lines=8> */
[C---:B------:R-:W-:Y:S01]  /*7200*/  FFMA.FTZ R231, R80.reuse, R215, R228 ;  /* 0x000000d750e77223 */ /* 0x040fe200000100e4 */
[----:B------:R-:W-:Y:S01]  /*7210*/  FMUL.FTZ R213, R80, R97 ;  /* 0x0000006150d57220 */ /* 0x000fe20000410000 */
[----:B------:R-:W-:Y:S01]  /*7220*/  FADD.FTZ R174, R174, R189 ;  /* 0x000000bdaeae7221 */ /* 0x000fe20000010000 */
[----:B------:R-:W-:Y:S01]  /*7230*/  FADD.FTZ R200, R200, R193 ;  /* 0x000000c1c8c87221 */ /* 0x000fe20000010000 */
[C---:B------:R-:W-:Y:S01]  /*7240*/  FMUL.FTZ R193, R184.reuse, R229 ;  /* 0x000000e5b8c17220 */ /* 0x040fe20000410000 */
[-C--:B------:R-:W-:Y:S01]  /*7250*/  FMUL.FTZ R189, R184, R231.reuse ;  /* 0x000000e7b8bd7220 */ /* 0x080fe20000410000 */
[C---:B------:R-:W-:Y:S01]  /*7260*/  FMUL.FTZ R215, R194.reuse, R174 ;  /* 0x000000aec2d77220 */ /* 0x040fe20000410000 */
[-C--:B------:R-:W-:Y:S01]  /*7270*/  FMUL.FTZ R218, R194, R200.reuse ;  /* 0x000000c8c2da7220 */ /* 0x080fe20000410000 */
[C---:B------:R-:W-:Y:S01]  /*7280*/  FFMA.FTZ R193, R186.reuse, R231, R193 ;  /* 0x000000e7bac17223 */ /* 0x040fe200000100c1 */
[----:B------:R-:W-:Y:S01]  /*7290*/  FFMA.FTZ R192, R186, R229, -R189 ;  /* 0x000000e5bac07223 */ /* 0x000fe200000108bd */
[----:B------:R-:W-:Y:S01]  /*72a0*/  FFMA.FTZ R186, R195, R200, -R215 ;  /* 0x000000c8c3ba7223 */ /* 0x000fe200000108d7 */
[-C--:B------:R-:W-:Y:S01]  /*72b0*/  FFMA.FTZ R184, -R166, R213.reuse, R229 ;  /* 0x000000d5a6b87223 */ /* 0x080fe200000101e5 */
[----:B------:R-:W-:Y:S01]  /*72c0*/  FFMA.FTZ R208, R79, R208, R193 ;  /* 0x000000d04fd07223 */ /* 0x000fe200000100c1 */
[----:B------:R-:W-:Y:S01]  /*72d0*/  FFMA.FTZ R189, R164, -R213, R231 ;  /* 0x800000d5a4bd7223 */ /* 0x000fe200000100e7 */
[----:B------:R-:W-:Y:S01]  /*72e0*/  FFMA.FTZ R213, R195, R174, R218 ;  /* 0x000000aec3d57223 */ /* 0x000fe200000100da */
[----:B------:R-:W-:Y:S01]  /*72f0*/  FADD.FTZ R201, R201, R186 ;  /* 0x000000bac9c97221 */ /* 0x000fe20000010000 */
[----:B------:R-:W-:Y:S01]  /*7300*/  FFMA.FTZ R206, R79, R206, R192 ;  /* 0x000000ce4fce7223 */ /* 0x000fe200000100c0 */
[----:B------:R-:W-:Y:S01]  /*7310*/  FMUL.FTZ R195, R180, R208 ;  /* 0x000000d0b4c37220 */ /* 0x000fe20000410000 */
[----:B------:R-:W-:Y:S01]  /*7320*/  FFMA.FTZ R190, R175, -R230, R239 ;  /* 0x800000e6afbe7223 */ /* 0x000fe200000100ef */
[----:B------:R-:W-:Y:S01]  /*7330*/  FFMA.FTZ R230, R66, R236, R235 ;  /* 0x000000ec42e67223 */ /* 0x000fe200000100eb */
[----:B------:R-:W-:Y:S01]  /*7340*/  FADD.FTZ R193, R176, R213 ;  /* 0x000000d5b0c17221 */ /* 0x000fe20000010000 */
[----:B------:R-:W-:Y:S01]  /*7350*/  FMUL.FTZ R215, R196, R201 ;  /* 0x000000c9c4d77220 */ /* 0x000fe20000410000 */
[-C--:B------:R-:W-:Y:S01]  /*7360*/  FFMA.FTZ R195, R182, R206.reuse, -R195 ;  /* 0x000000ceb6c37223 */ /* 0x080fe200000108c3 */
[----:B------:R-:W-:Y:S01]  /*7370*/  FMUL.FTZ R213, R180, R206 ;  /* 0x000000ceb4d57220 */ /* 0x000fe20000410000 */
[----:B------:R-:W-:Y:S01]  /*7380*/  FFMA.FTZ R217, R65, R229, R230 ;  /* 0x000000e541d97223 */ /* 0x000fe200000100e6 */
[-C--:B------:R-:W-:Y:S01]  /*7390*/  FMUL.FTZ R196, R196, R193.reuse ;  /* 0x000000c1c4c47220 */ /* 0x080fe20000410000 */
[----:B------:R-:W-:Y:S01]  /*73a0*/  FFMA.FTZ R215, R198, R193, R215 ;  /* 0x000000c1c6d77223 */ /* 0x000fe200000100d7 */
[----:B------:R-:W-:Y:S01]  /*73b0*/  FFMA.FTZ R205, R78, R205, R195 ;  /* 0x000000cd4ecd7223 */ /* 0x000fe200000100c3 */
[----:B------:R-:W-:Y:S01]  /*73c0*/  FFMA.FTZ R213, R182, R208, R213 ;  /* 0x000000d0b6d57223 */ /* 0x000fe200000100d5 */
[C---:B--2---:R-:W-:Y:S01]  /*73d0*/  FMUL.FTZ R195, R203.reuse, R7 ;  /* 0x00000007cbc37220 */ /* 0x044fe20000410000 */
[----:B------:R-:W-:Y:S01]  /*73e0*/  FFMA.FTZ R192, R64, R206, R217 ;  /* 0x000000ce40c07223 */ /* 0x000fe200000100d9 */
[----:B------:R-:W-:Y:S01]  /*73f0*/  FFMA.FTZ R217, R198, R201, -R196 ;  /* 0x000000c9c6d97223 */ /* 0x000fe200000108c4 */
[----:B------:R-:W-:Y:S01]  /*7400*/  FADD.FTZ R178, R178, R215 ;  /* 0x000000d7b2b27221 */ /* 0x000fe20000010000 */
[----:B------:R-:W-:Y:S01]  /*7410*/  FFMA.FTZ R207, R78, R207, R213 ;  /* 0x000000cf4ecf7223 */ /* 0x000fe200000100d5 */
[-C--:B0-----:R-:W-:Y:S01]  /*7420*/  FFMA.FTZ R215, R204, R6.reuse, -R195 ;  /* 0x00000006ccd77223 */ /* 0x081fe200000108c3 */
[C---:B------:R-:W-:Y:S01]  /*7430*/  FMUL.FTZ R182, R203.reuse, R6 ;  /* 0x00000006cbb67220 */ /* 0x040fe20000410000 */
[C---:B------:R-:W-:Y:S01]  /*7440*/  FMUL.FTZ R213, R203.reuse, R5 ;  /* 0x00000005cbd57220 */ /* 0x040fe20000410000 */
[----:B------:R-:W-:Y:S01]  /*7450*/  FMUL.FTZ R6, R203, R4 ;  /* 0x00000004cb067220 */ /* 0x000fe20000410000 */
[----:B------:R-:W-:Y:S01]  /*7460*/  FADD.FTZ R195, R202, R217 ;  /* 0x000000d9cac37221 */ /* 0x000fe20000010000 */
[----:B------:R-:W-:Y:S01]  /*7470*/  FMUL.FTZ R203, R178, R106 ;  /* 0x0000006ab2cb7220 */ /* 0x000fe20000410000 */
[C---:B------:R-:W-:Y:S01]  /*7480*/  FFMA.FTZ R4, R204.reuse, R4, -R213 ;  /* 0x00000004cc047223 */ /* 0x040fe200000108d5 */
[----:B------:R-:W-:Y:S01]  /*7490*/  FFMA.FTZ R7, R204, R7, R182 ;  /* 0x00000007cc077223 */ /* 0x000fe200000100b6 */
[----:B------:R-:W-:Y:S01]  /*74a0*/  FMUL.FTZ R213, R195, R106 ;  /* 0x0000006ac3d57220 */ /* 0x000fe20000410000 */
[----:B------:R-:W-:Y:S01]  /*74b0*/  FMUL.FTZ R194, R2, R203 ;  /* 0x000000cb02c27220 */ /* 0x000fe20000410000 */
[----:B------:R-:W-:Y:S01]  /*74c0*/  FFMA.FTZ R5, R204, R5, R6 ;  /* 0x00000005cc057223 */ /* 0x000fe20000010006 */
[----:B------:R-:W-:Y:S01]  /*74d0*/  FFMA.FTZ R232, R66, -R238, R237 ;  /* 0x800000ee42e87223 */ /* 0x000fe200000100ed */
[----:B-----5:R-:W-:Y:S01]  /*74e0*/  FADD.FTZ R6, R214, R215 ;  /* 0x000000d7d6067221 */ /* 0x020fe20000010000 */
[----:B-1----:R-:W-:Y:S01]  /*74f0*/  FADD.FTZ R7, R212, R7 ;  /* 0x00000007d4077221 */ /* 0x002fe20000010000 */
[----:B------:R-:W-:Y:S01]  /*7500*/  FMUL.FTZ R215, R2, R213 ;  /* 0x000000d502d77220 */ /* 0x000fe20000410000 */
[C---:B------:R-:W-:Y:S01]  /*7510*/  FMUL.FTZ R217, R94.reuse, R203 ;  /* 0x000000cb5ed97220 */ /* 0x040fe20000410000 */
[-C--:B------:R-:W-:Y:S01]  /*7520*/  FMUL.FTZ R196, R94, R213.reuse ;  /* 0x000000d55ec47220 */ /* 0x080fe20000410000 */
[----:B------:R-:W-:Y:S01]  /*7530*/  FFMA.FTZ R194, R34, R213, -R194 ;  /* 0x000000d522c27223 */ /* 0x000fe200000108c2 */
[----:B------:R-:W-:Y:S01]  /*7540*/  FFMA.FTZ R220, R179, -R240, R242 ;  /* 0x800000f0b3dc7223 */ /* 0x000fe200000100f2 */
[----:B------:R-:W-:Y:S01]  /*7550*/  FMUL.FTZ R213, R174, R102 ;  /* 0x00000066aed57220 */ /* 0x000fe20000410000 */
[----:B------:R-:W-:Y:S01]  /*7560*/  FMUL.FTZ R186, R79, R96 ;  /* 0x000000604fba7220 */ /* 0x000fe20000410000 */
[----:B------:R-:W-:Y:S01]  /*7570*/  FMUL.FTZ R202, R201, R104 ;  /* 0x00000068c9ca7220 */ /* 0x000fe20000410000 */
[----:B------:R-:W-:Y:S01]  /*7580*/  FFMA.FTZ R219, R65, -R231, R232 ;  /* 0x800000e741db7223 */ /* 0x000fe200000100e8 */
[----:B------:R0:W-:Y:S01]  /*7590*/  @!P4 STS.128 [UR7+0x21b0], R4 ;  /* 0x0021b004ff00c988 */ /* 0x0001e20008000c07 */
[----:B------:R-:W-:Y:S01]  /*75a0*/  FFMA.FTZ R182, R34, R203, R215 ;  /* 0x000000cb22b67223 */ /* 0x000fe200000100d7 */
[----:B------:R-:W-:Y:S01]  /*75b0*/  FMUL.FTZ R212, R199, R100 ;  /* 0x00000064c7d47220 */ /* 0x000fe20000410000 */
[----:B------:R-:W-:Y:S01]  /*75c0*/  FMUL.FTZ R215, R200, R102 ;  /* 0x00000066c8d77220 */ /* 0x000fe20000410000 */
[----:B------:R1:W-:Y:S01]  /*75d0*/  STS [R140+0x420], R217 ;  /* 0x000420d98c007388 */ /* 0x0003e20000000800 */
[----:B------:R-:W-:Y:S01]  /*75e0*/  FFMA.FTZ R180, -R169, R186, R206 ;  /* 0x000000baa9b47223 */ /* 0x000fe200000101ce */
[----:B------:R-:W-:Y:S01]  /*75f0*/  FMUL.FTZ R198, R193, R104 ;  /* 0x00000068c1c67220 */ /* 0x000fe20000410000 */
[----:B------:R-:W-:Y:S01]  /*7600*/  FMUL.FTZ R203, R3, R202 ;  /* 0x000000ca03cb7220 */ /* 0x000fe20000410000 */
[----:B------:R-:W-:Y:S01]  /*7610*/  FFMA.FTZ R176, R64, -R208, R219 ;  /* 0x800000d040b07223 */ /* 0x000fe200000100db */
[----:B------:R-:W-:Y:S01]  /*7620*/  FFMA.FTZ R186, R167, -R186, R208 ;  /* 0x800000baa7ba7223 */ /* 0x000fe200000100d0 */
[----:B------:R2:W-:Y:S01]  /*7630*/  STS [R139+0x4], R196 ;  /* 0x000004c48b007388 */ /* 0x0005e20000000800 */
[----:B------:R-:W-:Y:S01]  /*7640*/  FMUL.FTZ R204, R88, R213 ;  /* 0x000000d558cc7220 */ /* 0x000fe20000410000 */
[----:B------:R-:W-:Y:S01]  /*7650*/  FMUL.FTZ R208, R172, R100 ;  /* 0x00000064acd07220 */ /* 0x000fe20000410000 */
[C---:B------:R-:W-:Y:S01]  /*7660*/  FMUL.FTZ R219, R220.reuse, R215 ;  /* 0x000000d7dcdb7220 */ /* 0x040fe20000410000 */
[----:B0-----:R-:W-:Y:S01]  /*7670*/  FMUL.FTZ R5, R220, R213 ;  /* 0x000000d5dc057220 */ /* 0x001fe20000410000 */
[----:B-1----:R-:W-:Y:S01]  /*7680*/  FMUL.FTZ R217, R227, R97 ;  /* 0x00000061e3d97220 */ /* 0x002fe20000410000 */
[-C--:B------:R-:W-:Y:S01]  /*7690*/  FMUL.FTZ R206, R88, R215.reuse ;  /* 0x000000d758ce7220 */ /* 0x080fe20000410000 */
[-C--:B------:R-:W-:Y:S01]  /*76a0*/  FMUL.FTZ R7, R3, R198.reuse ;  /* 0x000000c603077220 */ /* 0x080fe20000410000 */
[----:B------:R-:W-:Y:S01]  /*76b0*/  FFMA.FTZ R5, R226, R215, -R5 ;  /* 0x000000d7e2057223 */ /* 0x000fe20000010805 */
[----:B------:R-:W-:Y:S01]  /*76c0*/  FFMA.FTZ R6, R224, R198, R203 ;  /* 0x000000c6e0067223 */ /* 0x000fe200000100cb */
[----:B--2---:R-:W-:Y:S01]  /*76d0*/  FMUL.FTZ R196, R190, R212 ;  /* 0x000000d4bec47220 */ /* 0x004fe20000410000 */
[----:B------:R-:W-:Y:S01]  /*76e0*/  FMUL.FTZ R215, R222, R97 ;  /* 0x00000061ded77220 */ /* 0x000fe20000410000 */
[----:B------:R-:W-:Y:S01]  /*76f0*/  FMUL.FTZ R229, R189, R217 ;  /* 0x000000d9bde57220 */ /* 0x000fe20000410000 */
[----:B------:R-:W-:Y:S01]  /*7700*/  FMUL.FTZ R198, R91, R198 ;  /* 0x000000c65bc67220 */ /* 0x000fe20000410000 */
[-C--:B------:R-:W-:Y:S01]  /*7710*/  FMUL.FTZ R203, R190, R208.reuse ;  /* 0x000000d0becb7220 */ /* 0x080fe20000410000 */
[-C--:B------:R-:W-:Y:S01]  /*7720*/  FFMA.FTZ R196, R197, R208.reuse, R196 ;  /* 0x000000d0c5c47223 */ /* 0x080fe200000100c4 */
[----:B------:R0:W-:Y:S01]  /*7730*/  STS [R139+0x10], R204 ;  /* 0x000010cc8b007388 */ /* 0x0001e20000000800 */
[----:B------:R-:W-:Y:S01]  /*7740*/  FMUL.FTZ R208, R85, R208 ;  /* 0x000000d055d07220 */ /* 0x000fe20000410000 */
[----:B------:R-:W-:Y:S01]  /*7750*/  FMUL.FTZ R214, R80, R215 ;  /* 0x000000d750d67220 */ /* 0x000fe20000410000 */
[-C--:B------:R-:W-:Y:S01]  /*7760*/  FFMA.FTZ R7, R224, R202.reuse, -R7 ;  /* 0x000000cae0077223 */ /* 0x080fe20000010807 */
[----:B------:R1:W-:Y:S01]  /*7770*/  STS [R139+0x8], R198 ;  /* 0x000008c68b007388 */ /* 0x0003e20000000800 */
[----:B------:R-:W-:Y:S01]  /*7780*/  FMUL.FTZ R202, R91, R202 ;  /* 0x000000ca5bca7220 */ /* 0x000fe20000410000 */
[----:B------:R-:W-:Y:S01]  /*7790*/  FFMA.FTZ R4, R226, R213, R219 ;  /* 0x000000d5e2047223 */ /* 0x000fe200000100db */
[-C--:B------:R-:W-:Y:S01]  /*77a0*/  FMUL.FTZ R219, R170, R98.reuse ;  /* 0x00000062aadb7220 */ /* 0x080fe20000410000 */
[----:B------:R2:W-:Y:S01]  /*77b0*/  STS [R139+0x18], R208 ;  /* 0x000018d08b007388 */ /* 0x0005e20000000800 */
[----:B------:R-:W-:Y:S01]  /*77c0*/  FMUL.FTZ R213, R216, R98 ;  /* 0x00000062d8d57220 */ /* 0x000fe20000410000 */
[CC--:B0-----:R-:W-:Y:S01]  /*77d0*/  FFMA.FTZ R204, R184.reuse, R215.reuse, R229 ;  /* 0x000000d7b8cc7223 */ /* 0x0c1fe200000100e5 */
[----:B------:R-:W-:Y:S01]  /*77e0*/  FMUL.FTZ R215, R189, R215 ;  /* 0x000000d7bdd77220 */ /* 0x000fe20000410000 */
[-C--:B------:R-:W-:Y:S01]  /*77f0*/  FMUL.FTZ R233, R225, R96.reuse ;  /* 0x00000060e1e97220 */ /* 0x080fe20000410000 */
[----:B------:R-:W-:Y:S01]  /*7800*/  FMUL.FTZ R231, R223, R96 ;  /* 0x00000060dfe77220 */ /* 0x000fe20000410000 */
[-C--:B-1----:R-:W-:Y:S01]  /*7810*/  FFMA.FTZ R198, R197, R212.reuse, -R203 ;  /* 0x000000d4c5c67223 */ /* 0x082fe200000108cb */
[----:B------:R-:W-:Y:S01]  /*7820*/  FMUL.FTZ R212, R85, R212 ;  /* 0x000000d455d47220 */ /* 0x000fe20000410000 */
[----:B------:R-:W-:Y:S01]  /*7830*/  FMUL.FTZ R203, R221, R95 ;  /* 0x0000005fddcb7220 */ /* 0x000fe20000410000 */
[----:B------:R0:W-:Y:S01]  /*7840*/  STS [R139+0xc], R202 ;  /* 0x00000cca8b007388 */ /* 0x0001e20000000800 */
[----:B--2---:R-:W-:Y:S01]  /*7850*/  FFMA.FTZ R208, R184, R217, -R215 ;  /* 0x000000d9b8d07223 */ /* 0x004fe200000108d7 */
        /* <DEDUP_REMOVED lines=8> */
[----:B0-----:R-:W-:Y:S01]  /*78e0*/  FMUL.FTZ R202, R82, R219 ;  /* 0x000000db52ca7220 */ /* 0x001fe20000410000 */
[-C--:B------:R-:W-:Y:S01]  /*78f0*/  FFMA.FTZ R191, R171, -R234.reuse, R238 ;  /* 0x800000eaabbf7223 */ /* 0x080fe200000100ee */
[----:B------:R0:W-:Y:S01]  /*7900*/  STS [R139+0x28], R214 ;  /* 0x000028d68b007388 */ /* 0x0001e20000000800 */
[----:B------:R-:W-:Y:S01]  /*7910*/  FMUL.FTZ R235, R186, R233 ;  /* 0x000000e9baeb7220 */ /* 0x000fe20000410000 */
[----:B-1----:R-:W-:Y:S01]  /*7920*/  FMUL.FTZ R206, R82, R213 ;  /* 0x000000d552ce7220 */ /* 0x002fe20000410000 */
[----:B------:R-:W-:Y:S01]  /*7930*/  FADD.FTZ R194, RZ, R194 ;  /* 0x000000c2ffc27221 */ /* 0x000fe20000010000 */
[----:B------:R1:W-:Y:S01]  /*7940*/  STS [R139+0x20], R202 ;  /* 0x000020ca8b007388 */ /* 0x0003e20000000800 */
[----:B------:R-:W-:Y:S01]  /*7950*/  FFMA.FTZ R188, -R173, R234, R236 ;  /* 0x000000eaadbc7223 */ /* 0x000fe200000101ec */
[----:B--2---:R-:W-:Y:S01]  /*7960*/  FMUL.FTZ R212, R80, R217 ;  /* 0x000000d950d47220 */ /* 0x004fe20000410000 */
[----:B------:R-:W-:Y:S01]  /*7970*/  FADD.FTZ R217, RZ, R182 ;  /* 0x000000b6ffd97221 */ /* 0x000fe20000010000 */
[----:B------:R2:W-:Y:S01]  /*7980*/  STS [R139+0x24], R206 ;  /* 0x000024ce8b007388 */ /* 0x0005e20000000800 */
[----:B------:R-:W-:Y:S01]  /*7990*/  FADD.FTZ R194, R194, R7 ;  /* 0x00000007c2c27221 */ /* 0x000fe20000010000 */
[----:B0-----:R-:W-:Y:S01]  /*79a0*/  FMUL.FTZ R214, R79, R233 ;  /* 0x000000e94fd67220 */ /* 0x001fe20000410000 */
[----:B------:R-:W-:Y:S01]  /*79b0*/  FADD.FTZ R217, R217, R6 ;  /* 0x00000006d9d97221 */ /* 0x000fe20000010000 */
[----:B------:R0:W-:Y:S01]  /*79c0*/  STS [R139+0x2c], R212 ;  /* 0x00002cd48b007388 */ /* 0x0001e20000000800 */
[----:B------:R-:W-:Y:S01]  /*79d0*/  FADD.FTZ R5, R194, R5 ;  /* 0x00000005c2057221 */ /* 0x000fe20000010000 */
[C---:B-1----:R-:W-:Y:S01]  /*79e0*/  FFMA.FTZ R202, R180.reuse, R231, R235 ;  /* 0x000000e7b4ca7223 */ /* 0x042fe200000100eb */
[----:B------:R-:W-:Y:S01]  /*79f0*/  FADD.FTZ R217, R217, R4 ;  /* 0x00000004d9d97221 */ /* 0x000fe20000010000 */
[----:B------:R0:W-:Y:S01]  /*7a00*/  STS [R139+0x30], R218 ;  /* 0x000030da8b007388 */ /* 0x0001e20000000800 */
[----:B------:R-:W-:Y:S01]  /*7a10*/  FADD.FTZ R5, R5, R198 ;  /* 0x000000c605057221 */ /* 0x000fe20000010000 */
[----:B--2---:R-:W-:Y:S01]  /*7a20*/  FFMA.FTZ R206, R180, R233, -R229 ;  /* 0x000000e9b4ce7223 */ /* 0x004fe200000108e5 */
[----:B------:R-:W-:Y:S01]  /*7a30*/  FMUL.FTZ R229, R191, R213 ;  /* 0x000000d5bfe57220 */ /* 0x000fe20000410000 */
[----:B------:R0:W-:Y:S01]  /*7a40*/  STS [R139+0x34], R214 ;  /* 0x000034d68b007388 */ /* 0x0001e20000000800 */
[----:B------:R-:W-:Y:S01]  /*7a50*/  FMUL.FTZ R6, R78, R95 ;  /* 0x0000005f4e067220 */ /* 0x000fe20000410000 */
[----:B------:R-:W-:Y:S01]  /*7a60*/  FADD.FTZ R196, R217, R196 ;  /* 0x000000c4d9c47221 */ /* 0x000fe20000010000 */
[-C--:B------:R-:W-:Y:S01]  /*7a70*/  FFMA.FTZ R229, R188, R219.reuse, R229 ;  /* 0x000000dbbce57223 */ /* 0x080fe200000100e5 */
[----:B------:R0:W-:Y:S01]  /*7a80*/  STS [R139+0x38], R228 ;  /* 0x000038e48b007388 */ /* 0x0001e20000000800 */
[----:B------:R-:W-:Y:S01]  /*7a90*/  FMUL.FTZ R219, R191, R219 ;  /* 0x000000dbbfdb7220 */ /* 0x000fe20000410000 */
[-C--:B------:R-:W-:Y:S01]  /*7aa0*/  FFMA.FTZ R182, R160, -R6.reuse, R207 ;  /* 0x80000006a0b67223 */ /* 0x080fe200000100cf */
[----:B------:R-:W-:Y:S01]  /*7ab0*/  FFMA.FTZ R194, -R162, R6, R205 ;  /* 0x00000006a2c27223 */ /* 0x000fe200000101cd */
[----:B------:R0:W-:Y:S01]  /*7ac0*/  STS [R139+0x3c], R230 ;  /* 0x00003ce68b007388 */ /* 0x0001e20000000800 */
[----:B------:R-:W-:Y:S01]  /*7ad0*/  FFMA.FTZ R4, R188, R213, -R219 ;  /* 0x000000d5bc047223 */ /* 0x000fe200000108db */
[----:B------:R-:W-:Y:S01]  /*7ae0*/  FMUL.FTZ R7, R182, R215 ;  /* 0x000000d7b6077220 */ /* 0x000fe20000410000 */
[----:B------:R-:W-:Y:S01]  /*7af0*/  FADD.FTZ R229, R196, R229 ;  /* 0x000000e5c4e57221 */ /* 0x000fe20000010000 */
[----:B------:R-:W-:Y:S01]  /*7b00*/  BAR.SYNC.DEFER_BLOCKING 0x0 ;  /* 0x0000000000007b1d */ /* 0x000fe20000010000 */
[----:B------:R-:W-:Y:S01]  /*7b10*/  FADD.FTZ R5, R5, R4 ;  /* 0x0000000405057221 */ /* 0x000fe20000010000 */
[----:B------:R-:W-:Y:S01]  /*7b20*/  IADD3 R4, PT, PT, R62, R157, RZ ;  /* 0x0000009d3e047210 */ /* 0x000fe20007ffe0ff */
[-C--:B------:R-:W-:Y:S01]  /*7b30*/  FFMA.FTZ R7, R194, R203.reuse, R7 ;  /* 0x000000cbc2077223 */ /* 0x080fe20000010007 */
[----:B------:R-:W-:Y:S01]  /*7b40*/  FMUL.FTZ R203, R182, R203 ;  /* 0x000000cbb6cb7220 */ /* 0x000fe20000410000 */
[----:B------:R-:W-:Y:S01]  /*7b50*/  FADD.FTZ R229, R229, R204 ;  /* 0x000000cce5e57221 */ /* 0x000fe20000010000 */
[----:B------:R-:W-:Y:S01]  /*7b60*/  LEA R4, R61, -R4, 0x1 ;  /* 0x800000043d047211 */ /* 0x000fe200078e08ff */
[----:B------:R-:W-:Y:S01]  /*7b70*/  FADD.FTZ R5, R5, R208 ;  /* 0x000000d005057221 */ /* 0x000fe20000010000 */
[----:B------:R-:W-:Y:S01]  /*7b80*/  FFMA.FTZ R6, R194, R215, -R203 ;  /* 0x000000d7c2067223 */ /* 0x000fe200000108cb */
[----:B------:R-:W-:Y:S01]  /*7b90*/  FADD.FTZ R202, R229, R202 ;  /* 0x000000cae5ca7221 */ /* 0x000fe20000010000 */
[C---:B------:R-:W-:Y:S01]  /*7ba0*/  ISETP.GE.AND P6, PT, R4.reuse, 0x1, PT ;  /* 0x000000010400780c */ /* 0x040fe20003fc6270 */
[----:B------:R-:W-:Y:S01]  /*7bb0*/  FADD.FTZ R5, R5, R206 ;  /* 0x000000ce05057221 */ /* 0x000fe20000010000 */
[----:B------:R-:W-:-:S02]  /*7bc0*/  ISETP.GE.AND P3, PT, R4, 0x21, PT ;  /* 0x000000210400780c */ /* 0x000fc40003f66270 */
[C---:B------:R-:W-:Y:S02]  /*7bd0*/  ISETP.GE.AND P2, PT, R4.reuse, 0x41, PT ;  /* 0x000000410400780c */ /* 0x040fe40003f46270 */
[C---:B------:R-:W-:Y:S02]  /*7be0*/  ISETP.GE.AND P1, PT, R4.reuse, 0x61, PT ;  /* 0x000000610400780c */ /* 0x040fe40003f26270 */
[----:B------:R-:W-:Y:S01]  /*7bf0*/  ISETP.GE.AND P0, PT, R4, 0x81, PT ;  /* 0x000000810400780c */ /* 0x000fe20003f06270 */
[----:B------:R0:W1:Y:S04]  /*7c00*/  LDS R231, [R138+0x4a0] ;  /* 0x0004a0008ae77984 */ /* 0x0000680000000800 */
[----:B------:R-:W-:Y:S08]  /*7c10*/  @!P6 BRA `(.L_x_16002) ;  /* 0x000000000008e947 */ /* 0x000ff00003800000 */
[----:B------:R-:W2:Y:S04]  /*7c20*/  LDS R203, [R142+0x420] ;  /* 0x000420008ecb7984 */ /* 0x000ea80000000800 */
[----:B--2---:R2:W-:Y:S02]  /*7c30*/  REDG.E.ADD.F32.FTZ.RN.STRONG.GPU desc[UR16][R32.64], R203 ;  /* 0x000000cb200079a6 */ /* 0x0045e4000c12f310 */
.L_x_16002:
[----:B------:R-:W-:Y:S05]  /*7c40*/  BSYNC.RECONVERGENT B0 ;  /* 0x0000000000007941 */ /* 0x000fea0003800200 */
.L_x_16001:
[----:B------:R-:W-:Y:S01]  /*7c50*/  BSSY.RECONVERGENT B0, `(.L_x_16003) ;  /* 0x0000004000007945 */ /* 0x000fe20003800200 */
[----:B------:R-:W-:-:S03]  /*7c60*/  ISETP.GE.AND P6, PT, R4, 0xa1, PT ;  /* 0x000000a10400780c */ /* 0x000fc60003fc6270 */
[----:B------:R-:W-:Y:S10]  /*7c70*/  @!P3 BRA `(.L_x_16004) ;  /* 0x000000000004b947 */ /* 0x000ff40003800000 */
[----:B-1----:R3:W-:Y:S02]  /*7c80*/  REDG.E.ADD.F32.FTZ.RN.STRONG.GPU desc[UR16][R32.64+0x80], R231 ;  /* 0x000080e7200079a6 */ /* 0x0027e4000c12f310 */
.L_x_16004:
[----:B------:R-:W-:Y:S05]  /*7c90*/  BSYNC.RECONVERGENT B0 ;  /* 0x0000000000007941 */ /* 0x000fea0003800200 */
.L_x_16003:
[----:B--2---:R2:W4:Y:S01]  /*7ca0*/  LDS R203, [R137+0x520] ;  /* 0x0005200089cb7984 */ /* 0x0045220000000800 */
[----:B------:R-:W-:Y:S04]  /*7cb0*/  BSSY.RECONVERGENT B0, `(.L_x_16005) ;  /* 0x0000003000007945 */ /* 0x000fe80003800200 */
[----:B------:R-:W-:Y:S05]  /*7cc0*/  @!P2 BRA `(.L_x_16006) ;  /* 0x000000000004a947 */ /* 0x000fea0003800000 */
[----:B----4-:R4:W-:Y:S02]  /*7cd0*/  REDG.E.ADD.F32.FTZ.RN.STRONG.GPU desc[UR16][R32.64+0x100], R203 ;  /* 0x000100cb200079a6 */ /* 0x0109e4000c12f310 */
.L_x_16006:
[----:B------:R-:W-:Y:S05]  /*7ce0*/  BSYNC.RECONVERGENT B0 ;  /* 0x0000000000007941 */ /* 0x000fea0003800200 */
.L_x_16005:
[----:B----4-:R4:W0:Y:S01]  /*7cf0*/  LDS R203, [R136+0x5a0] ;  /* 0x0005a00088cb7984 */ /* 0x0108220000000800 */
[----:B------:R-:W-:Y:S04]  /*7d00*/  BSSY.RECONVERGENT B0, `(.L_x_16007) ;  /* 0x0000003000007945 */ /* 0x000fe80003800200 */
[----:B------:R-:W-:Y:S05]  /*7d10*/  @!P1 BRA `(.L_x_16008) ;  /* 0x0000000000049947 */ /* 0x000fea0003800000 */
[----:B0-----:R0:W-:Y:S02]  /*7d20*/  REDG.E.ADD.F32.FTZ.RN.STRONG.GPU desc[UR16][R32.64+0x180], R203 ;  /* 0x000180cb200079a6 */ /* 0x0011e4000c12f310 */
.L_x_16008:
[----:B------:R-:W-:Y:S05]  /*7d30*/  BSYNC.RECONVERGENT B0 ;  /* 0x0000000000007941 */ /* 0x000fea0003800200 */
.L_x_16007:
[----:B0-----:R0:W0:Y:S01]  /*7d40*/  LDS R203, [R135+0x620] ;  /* 0x0006200087cb7984 */ /* 0x0010220000000800 */
[----:B------:R-:W-:Y:S04]  /*7d50*/  BSSY.RECONVERGENT B0, `(.L_x_16009) ;  /* 0x0000003000007945 */ /* 0x000fe80003800200 */
[----:B------:R-:W-:Y:S05]  /*7d60*/  @!P0 BRA `(.L_x_16010) ;  /* 0x0000000000048947 */ /* 0x000fea0003800000 */
[----:B0-----:R0:W-:Y:S02]  /*7d70*/  REDG.E.ADD.F32.FTZ.RN.STRONG.GPU desc[UR16][R32.64+0x200], R203 ;  /* 0x000200cb200079a6 */ /* 0x0011e4000c12f310 */
.L_x_16010:
[----:B------:R-:W-:Y:S05]  /*7d80*/  BSYNC.RECONVERGENT B0 ;  /* 0x0000000000007941 */ /* 0x000fea0003800200 */
.L_x_16009:
[----:B0-----:R0:W0:Y:S01]  /*7d90*/  LDS R203, [R134+0x6a0] ;  /* 0x0006a00086cb7984 */ /* 0x0010220000000800 */
[----:B------:R-:W-:Y:S04]  /*7da0*/  BSSY.RECONVERGENT B0, `(.L_x_16011) ;  /* 0x0000003000007945 */ /* 0x000fe80003800200 */
[----:B------:R-:W-:Y:S05]  /*7db0*/  @!P6 BRA `(.L_x_16012) ;  /* 0x000000000004e947 */ /* 0x000fea0003800000 */
[----:B0-----:R0:W-:Y:S02]  /*7dc0*/  REDG.E.ADD.F32.FTZ.RN.STRONG.GPU desc[UR16][R32.64+0x280], R203 ;  /* 0x000280cb200079a6 */ /* 0x0011e4000c12f310 */
.L_x_16012:
[----:B------:R-:W-:Y:S05]  /*7dd0*/  BSYNC.RECONVERGENT B0 ;  /* 0x0000000000007941 */ /* 0x000fea0003800200 */
.L_x_16011:
        /* <DEDUP_REMOVED lines=9> */
.L_x_16014:
[----:B------:R-:W-:Y:S05]  /*7e70*/  BSYNC.RECONVERGENT B0 ;  /* 0x0000000000007941 */ /* 0x000fea0003800200 */
.L_x_16013:
[----:B0-----:R0:W0:Y:S01]  /*7e80*/  LDS R203, [R132+0x7a0] ;  /* 0x0007a00084cb7984 */ /* 0x0010220000000800 */
[----:B------:R-:W-:Y:S04]  /*7e90*/  BSSY.RECONVERGENT B0, `(.L_x_16015) ;  /* 0x0000003000007945 */ /* 0x000fe80003800200 */
[----:B------:R-:W-:Y:S05]  /*7ea0*/  @!P0 BRA `(.L_x_16016) ;  /* 0x0000000000048947 */ /* 0x000fea0003800000 */
[----:B0-----:R0:W-:Y:S02]  /*7eb0*/  REDG.E.ADD.F32.FTZ.RN.STRONG.GPU desc[UR16][R32.64+0x380], R203 ;  /* 0x000380cb200079a6 */ /* 0x0011e4000c12f310 */
.L_x_16016:
[----:B------:R-:W-:Y:S05]  /*7ec0*/  BSYNC.RECONVERGENT B0 ;  /* 0x0000000000007941 */ /* 0x000fea0003800200 */
.L_x_16015:
[----:B0-----:R0:W0:Y:S01]  /*7ed0*/  LDS R203, [R131+0x820] ;  /* 0x0008200083cb7984 */ /* 0x0010220000000800 */
[----:B------:R-:W-:Y:S04]  /*7ee0*/  BSSY.RECONVERGENT B0, `(.L_x_16017) ;  /* 0x0000003000007945 */ /* 0x000fe80003800200 */
[----:B------:R-:W-:Y:S05]  /*7ef0*/  @!P1 BRA `(.L_x_16018) ;  /* 0x0000000000049947 */ /* 0x000fea0003800000 */
[----:B0-----:R0:W-:Y:S02]  /*7f00*/  REDG.E.ADD.F32.FTZ.RN.STRONG.GPU desc[UR16][R32.64+0x400], R203 ;  /* 0x000400cb200079a6 */ /* 0x0011e4000c12f310 */
.L_x_16018:
[----:B------:R-:W-:Y:S05]  /*7f10*/  BSYNC.RECONVERGENT B0 ;  /* 0x0000000000007941 */ /* 0x000fea0003800200 */
.L_x_16017:
[----:B0-----:R0:W0:Y:S01]  /*7f20*/  LDS R203, [R129+0x8a0] ;  /* 0x0008a00081cb7984 */ /* 0x0010220000000800 */
[----:B------:R-:W-:Y:S04]  /*7f30*/  BSSY.RECONVERGENT B0, `(.L_x_16019) ;  /* 0x0000003000007945 */ /* 0x000fe80003800200 */
[----:B------:R-:W-:Y:S05]  /*7f40*/  @!P2 BRA `(.L_x_16020) ;  /* 0x000000000004a947 */ /* 0x000fea0003800000 */
[----:B0-----:R0:W-:Y:S02]  /*7f50*/  REDG.E.ADD.F32.FTZ.RN.STRONG.GPU desc[UR16][R32.64+0x480], R203 ;  /* 0x000480cb200079a6 */ /* 0x0011e4000c12f310 */
.L_x_16020:
[----:B------:R-:W-:Y:S05]  /*7f60*/  BSYNC.RECONVERGENT B0 ;  /* 0x0000000000007941 */ /* 0x000fea0003800200 */
.L_x_16019:
[----:B0-----:R0:W0:Y:S01]  /*7f70*/  LDS R203, [R127+0x920] ;  /* 0x000920007fcb7984 */ /* 0x0010220000000800 */
[----:B------:R-:W-:Y:S04]  /*7f80*/  BSSY.RECONVERGENT B0, `(.L_x_16021) ;  /* 0x0000003000007945 */ /* 0x000fe80003800200 */
[----:B------:R-:W-:Y:S05]  /*7f90*/  @!P3 BRA `(.L_x_16022) ;  /* 0x000000000004b947 */ /* 0x000fea0003800000 */
[----:B0-----:R0:W-:Y:S02]  /*7fa0*/  REDG.E.ADD.F32.FTZ.RN.STRONG.GPU desc[UR16][R32.64+0x500], R203 ;  /* 0x000500cb200079a6 */ /* 0x0011e4000c12f310 */
.L_x_16022:
[----:B------:R-:W-:Y:S05]  /*7fb0*/  BSYNC.RECONVERGENT B0 ;  /* 0x0000000000007941 */ /* 0x000fea0003800200 */
.L_x_16021:
        /* <DEDUP_REMOVED lines=9> */
.L_x_16024:
[----:B------:R-:W-:Y:S05]  /*8050*/  BSYNC.RECONVERGENT B0 ;  /* 0x0000000000007941 */ /* 0x000fea0003800200 */
.L_x_16023:
[----:B0-----:R0:W0:Y:S01]  /*8060*/  LDS R203, [R123+0xa20] ;  /* 0x000a20007bcb7984 */ /* 0x0010220000000800 */
[----:B------:R-:W-:Y:S04]  /*8070*/  BSSY.RECONVERGENT B0, `(.L_x_16025) ;  /* 0x0000003000007945 */ /* 0x000fe80003800200 */
[----:B------:R-:W-:Y:S05]  /*8080*/  @!P0 BRA `(.L_x_16026) ;  /* 0x0000000000048947 */ /* 0x000fea0003800000 */
[----:B0-----:R0:W-:Y:S02]  /*8090*/  REDG.E.ADD.F32.FTZ.RN.STRONG.GPU desc[UR16][R32.64+0x600], R203 ;  /* 0x000600cb200079a6 */ /* 0x0011e4000c12f310 */
.L_x_16026:
[----:B------:R-:W-:Y:S05]  /*80a0*/  BSYNC.RECONVERGENT B0 ;  /* 0x0000000000007941 */ /* 0x000fea0003800200 */
.L_x_16025:
[----:B0-----:R0:W0:Y:S01]  /*80b0*/  LDS R203, [R121+0xaa0] ;  /* 0x000aa00079cb7984 */ /* 0x0010220000000800 */
[----:B------:R-:W-:Y:S04]  /*80c0*/  BSSY.RECONVERGENT B0, `(.L_x_16027) ;  /* 0x0000003000007945 */ /* 0x000fe80003800200 */
[----:B------:R-:W-:Y:S05]  /*80d0*/  @!P1 BRA `(.L_x_16028) ;  /* 0x0000000000049947 */ /* 0x000fea0003800000 */
[----:B0-----:R0:W-:Y:S02]  /*80e0*/  REDG.E.ADD.F32.FTZ.RN.STRONG.GPU desc[UR16][R32.64+0x680], R203 ;  /* 0x000680cb200079a6 */ /* 0x0011e4000c12f310 */
.L_x_16028:
[----:B------:R-:W-:Y:S05]  /*80f0*/  BSYNC.RECONVERGENT B0 ;  /* 0x0000000000007941 */ /* 0x000fea0003800200 */
.L_x_16027:
[----:B0-----:R0:W0:Y:S01]  /*8100*/  LDS R203, [R119+0xb20] ;  /* 0x000b200077cb7984 */ /* 0x0010220000000800 */
[----:B------:R-:W-:Y:S04]  /*8110*/  BSSY.RECONVERGENT B0, `(.L_x_16029) ;  /* 0x0000003000007945 */ /* 0x000fe80003800200 */
[----:B------:R-:W-:Y:S05]  /*8120*/  @!P2 BRA `(.L_x_16030) ;  /* 0x000000000004a947 */ /* 0x000fea0003800000 */
[----:B0-----:R0:W-:Y:S02]  /*8130*/  REDG.E.ADD.F32.FTZ.RN.STRONG.GPU desc[UR16][R32.64+0x700], R203 ;  /* 0x000700cb200079a6 */ /* 0x0011e4000c12f310 */
.L_x_16030:
[----:B------:R-:W-:Y:S05]  /*8140*/  BSYNC.RECONVERGENT B0 ;  /* 0x0000000000007941 */ /* 0x000fea0003800200 */
.L_x_16029:
[----:B------:R-:W-:Y:S01]  /*8150*/  FADD.FTZ R4, R202, R7 ;  /* 0x00000007ca047221 */ /* 0x000fe20000010000 */
[----:B------:R-:W-:Y:S01]  /*8160*/  BSSY.RECONVERGENT B0, `(.L_x_16031) ;  /* 0x0000005000007945 */ /* 0x000fe20003800200 */
[----:B------:R0:W0:Y:S01]  /*8170*/  LDS R7, [R117+0xba0] ;  /* 0x000ba00075077984 */ /* 0x0000220000000800 */
[----:B------:R-:W-:Y:S02]  /*8180*/  FADD.FTZ R5, R5, R6 ;  /* 0x0000000605057221 */ /* 0x000fe40000010000 */
[----:B------:R-:W-:Y:S05]  /*8190*/  @!P3 BRA `(.L_x_16032) ;  /* 0x000000000004b947 */ /* 0x000fea0003800000 */
[----:B0-----:R0:W-:Y:S02]  /*81a0*/  REDG.E.ADD.F32.FTZ.RN.STRONG.GPU desc[UR16][R32.64+0x780], R7 ;  /* 0x00078007200079a6 */ /* 0x0011e4000c12f310 */
.L_x_16032:
[----:B------:R-:W-:Y:S05]  /*81b0*/  BSYNC.RECONVERGENT B0 ;  /* 0x0000000000007941 */ /* 0x000fea0003800200 */
.L_x_16031:
[C---:B------:R-:W-:Y:S01]  /*81c0*/  FFMA.FTZ R6, R63.reuse, R205, R192 ;  /* 0x000000cd3f067223 */ /* 0x040fe200000100c0 */
[----:B0-----:R-:W-:Y:S01]  /*81d0*/  FFMA.FTZ R7, R63, -R207, R176 ;  /* 0x800000cf3f077223 */ /* 0x001fe200000100b0 */
[----:B---3--:R-:W0:Y:S01]  /*81e0*/  SHFL.DOWN PT, R33, R4, 0x1, 0x1f ;  /* 0x08201f0004217f89 */ /* 0x008e2200000e0000 */
[C---:B------:R-:W-:Y:S01]  /*81f0*/  ISETP.GT.AND P0, PT, R112.reuse, 0x1e, PT ;  /* 0x0000001e7000780c */ /* 0x040fe20003f04270 */
[----:B------:R-:W-:Y:S01]  /*8200*/  FMUL.FTZ R203, R31, R221 ;  /* 0x000000dd1fcb7220 */ /* 0x000fe20000410000 */
[----:B------:R-:W-:Y:S01]  /*8210*/  ISETP.GT.AND P1, PT, R112, 0xf, PT ;  /* 0x0000000f7000780c */ /* 0x000fe20003f24270 */
[----:B------:R-:W3:Y:S01]  /*8220*/  SHFL.DOWN PT, R32, R5, 0x1, 0x1f ;  /* 0x08201f0005207f89 */ /* 0x000ee200000e0000 */
[----:B------:R-:W-:Y:S01]  /*8230*/  BSSY.RECONVERGENT B0, `(.L_x_16033) ;  /* 0x000006e000007945 */ /* 0x000fe20003800200 */
[----:B------:R-:W-:Y:S02]  /*8240*/  FFMA.FTZ R203, R30, R35, -R203 ;  /* 0x000000231ecb7223 */ /* 0x000fe400000108cb */
[----:B------:R-:W5:Y:S02]  /*8250*/  SHFL.DOWN PT, R205, R6, 0x1, 0x1f ;  /* 0x08201f0006cd7f89 */ /* 0x000f6400000e0000 */
[----:B------:R-:W-:-:S02]  /*8260*/  FMUL.FTZ R203, R182, R203 ;  /* 0x000000cbb6cb7220 */ /* 0x000fc40000410000 */
[----:B------:R-:W1:Y:S02]  /*8270*/  SHFL.DOWN PT, R176, R7, 0x1, 0x1f ;  /* 0x08201f0007b07f89 */ /* 0x000e6400000e0000 */
[----:B0-----:R-:W-:Y:S01]  /*8280*/  @!P0 FADD.FTZ R4, R4, R33 ;  /* 0x0000002104048221 */ /* 0x001fe20000010000 */
[-C--:B------:R-:W-:Y:S01]  /*8290*/  FMUL.FTZ R33, R160, R35.reuse ;  /* 0x00000023a0217220 */ /* 0x080fe20000410000 */
[----:B------:R-:W-:Y:S01]  /*82a0*/  FMUL.FTZ R35, R31, R35 ;  /* 0x000000231f237220 */ /* 0x000fe20000410000 */
[----:B---3--:R-:W-:Y:S01]  /*82b0*/  @!P0 FADD.FTZ R5, R5, R32 ;  /* 0x0000002005058221 */ /* 0x008fe20000010000 */
[----:B------:R-:W-:Y:S02]  /*82c0*/  FMUL.FTZ R32, R167, R225 ;  /* 0x000000e1a7207220 */ /* 0x000fe40000410000 */
[-C--:B------:R-:W-:Y:S01]  /*82d0*/  FFMA.FTZ R35, R30, R221.reuse, R35 ;  /* 0x000000dd1e237223 */ /* 0x080fe20000010023 */
[----:B------:R-:W-:Y:S01]  /*82e0*/  FFMA.FTZ R221, R162, R221, R33 ;  /* 0x000000dda2dd7223 */ /* 0x000fe20000010021 */
[----:B-----5:R-:W-:Y:S01]  /*82f0*/  @!P0 FADD.FTZ R6, R6, R205 ;  /* 0x000000cd06068221 */ /* 0x020fe20000010000 */
[----:B------:R-:W-:Y:S01]  /*8300*/  FMUL.FTZ R33, R31, R223 ;  /* 0x000000df1f217220 */ /* 0x000fe20000410000 */
[----:B------:R-:W0:Y:S01]  /*8310*/  SHFL.DOWN PT, R205, R4, 0x2, 0x1f ;  /* 0x08401f0004cd7f89 */ /* 0x000e2200000e0000 */
[----:B------:R-:W-:Y:S01]  /*8320*/  FFMA.FTZ R35, R194, R35, R203 ;  /* 0x00000023c2237223 */ /* 0x000fe200000100cb */
[----:B-1----:R-:W-:Y:S01]  /*8330*/  @!P0 FADD.FTZ R7, R7, R176 ;  /* 0x000000b007078221 */ /* 0x002fe20000010000 */
[----:B------:R-:W-:Y:S01]  /*8340*/  ISETP.GT.AND P0, PT, R112, 0x1d, PT ;  /* 0x0000001d7000780c */ /* 0x000fe20003f04270 */
[----:B------:R-:W1:Y:S01]  /*8350*/  SHFL.DOWN PT, R176, R5, 0x2, 0x1f ;  /* 0x08401f0005b07f89 */ /* 0x000e6200000e0000 */
[-C--:B------:R-:W-:Y:S01]  /*8360*/  FFMA.FTZ R33, R30, R225.reuse, -R33 ;  /* 0x000000e11e217223 */ /* 0x080fe20000010821 */
[----:B------:R-:W-:Y:S01]  /*8370*/  FMUL.FTZ R225, R31, R225 ;  /* 0x000000e11fe17220 */ /* 0x000fe20000410000 */
[----:B------:R-:W-:Y:S01]  /*8380*/  FFMA.FTZ R70, R221, R95, R70 ;  /* 0x0000005fdd467223 */ /* 0x000fe20000010046 */
[----:B------:R-:W3:Y:S01]  /*8390*/  SHFL.DOWN PT, R207, R6, 0x2, 0x1f ;  /* 0x08401f0006cf7f89 */ /* 0x000ee200000e0000 */
[----:B------:R-:W-:Y:S01]  /*83a0*/  FFMA.FTZ R221, R78, R221, R35 ;  /* 0x000000dd4edd7223 */ /* 0x000fe20000010023 */
[----:B------:R-:W-:Y:S01]  /*83b0*/  FMUL.FTZ R35, R186, R33 ;  /* 0x00000021ba237220 */ /* 0x000fe20000410000 */
[----:B------:R-:W-:Y:S01]  /*83c0*/  FMUL.FTZ R33, R164, R227 ;  /* 0x000000e3a4217220 */ /* 0x000fe20000410000 */
[----:B------:R-:W5:Y:S01]  /*83d0*/  SHFL.DOWN PT, R192, R7, 0x2, 0x1f ;  /* 0x08401f0007c07f89 */ /* 0x000f6200000e0000 */
[-C--:B------:R-:W-:Y:S01]  /*83e0*/  FFMA.FTZ R160, R169, R223.reuse, R32 ;  /* 0x000000dfa9a07223 */ /* 0x080fe20000010020 */
[----:B------:R-:W-:Y:S01]  /*83f0*/  FFMA.FTZ R225, R30, R223, R225 ;  /* 0x000000df1ee17223 */ /* 0x000fe200000100e1 */
[----:B------:R-:W-:-:S02]  /*8400*/  FADD.FTZ R92, R221, R92 ;  /* 0x0000005cdd5c7221 */ /* 0x000fc40000010000 */
[----:B------:R-:W-:Y:S01]  /*8410*/  FFMA.FTZ R71, R160, R96, R71 ;  /* 0x00000060a0477223 */ /* 0x000fe20000010047 */
[----:B------:R-:W-:Y:S01]  /*8420*/  FFMA.FTZ R180, R180, R225, R35 ;  /* 0x000000e1b4b47223 */ /* 0x000fe20000010023 */
[-C--:B------:R-:W-:Y:S01]  /*8430*/  FFMA.FTZ R35, R166, R222.reuse, R33 ;  /* 0x000000dea6237223 */ /* 0x080fe20000010021 */
[----:B------:R-:W-:Y:S02]  /*8440*/  FMUL.FTZ R33, R31, R222 ;  /* 0x000000de1f217220 */ /* 0x000fe40000410000 */
[----:B------:R-:W-:Y:S01]  /*8450*/  FFMA.FTZ R180, R79, R160, R180 ;  /* 0x000000a04fb47223 */ /* 0x000fe200000100b4 */
[----:B------:R-:W-:Y:S01]  /*8460*/  FFMA.FTZ R72, R35, R97, R72 ;  /* 0x0000006123487223 */ /* 0x000fe20000010048 */
[----:B0-----:R-:W-:Y:S01]  /*8470*/  @!P0 FADD.FTZ R4, R4, R205 ;  /* 0x000000cd04048221 */ /* 0x001fe20000010000 */
[CC--:B------:R-:W-:Y:S01]  /*8480*/  FFMA.FTZ R32, R30.reuse, R227.reuse, -R33 ;  /* 0x000000e31e207223 */ /* 0x0c0fe20000010821 */
[C---:B------:R-:W-:Y:S01]  /*8490*/  FMUL.FTZ R33, R31.reuse, R170 ;  /* 0x000000aa1f217220 */ /* 0x040fe20000410000 */
[----:B------:R-:W-:Y:S01]  /*84a0*/  FMUL.FTZ R227, R31, R227 ;  /* 0x000000e31fe37220 */ /* 0x000fe20000410000 */
[----:B-1----:R-:W-:Y:S01]  /*84b0*/  @!P0 FADD.FTZ R5, R5, R176 ;  /* 0x000000b005058221 */ /* 0x002fe20000010000 */
[----:B------:R-:W0:Y:S01]  /*84c0*/  SHFL.DOWN PT, R167, R4, 0x4, 0x1f ;  /* 0x08801f0004a77f89 */ /* 0x000e2200000e0000 */
[----:B------:R-:W-:Y:S01]  /*84d0*/  FMUL.FTZ R189, R189, R32 ;  /* 0x00000020bdbd7220 */ /* 0x000fe20000410000 */
[-C--:B------:R-:W-:Y:S01]  /*84e0*/  FFMA.FTZ R32, R30, R216.reuse, -R33 ;  /* 0x000000d81e207223 */ /* 0x080fe20000010821 */
[----:B---3--:R-:W-:Y:S01]  /*84f0*/  @!P0 FADD.FTZ R6, R6, R207 ;  /* 0x000000cf06068221 */ /* 0x008fe20000010000 */
[----:B------:R-:W1:Y:S01]  /*8500*/  SHFL.DOWN PT, R162, R5, 0x4, 0x1f ;  /* 0x08801f0005a27f89 */ /* 0x000e6200000e0000 */
[-C--:B------:R-:W-:Y:S01]  /*8510*/  FMUL.FTZ R33, R31, R216.reuse ;  /* 0x000000d81f217220 */ /* 0x080fe20000410000 */
[----:B------:R-:W-:Y:S01]  /*8520*/  FMUL.FTZ R216, R171, R216 ;  /* 0x000000d8abd87220 */ /* 0x000fe20000410000 */
[----:B-----5:R-:W-:Y:S01]  /*8530*/  @!P0 FADD.FTZ R7, R7, R192 ;  /* 0x000000c007078221 */ /* 0x020fe20000010000 */
[----:B------:R-:W3:Y:S01]  /*8540*/  SHFL.DOWN PT, R169, R6, 0x4, 0x1f ;  /* 0x08801f0006a97f89 */ /* 0x000ee200000e0000 */
[----:B------:R-:W-:Y:S01]  /*8550*/  ISETP.GT.AND P0, PT, R112, 0x1b, PT ;  /* 0x0000001b7000780c */ /* 0x000fe20003f04270 */
[----:B------:R-:W-:Y:S01]  /*8560*/  FMUL.FTZ R191, R191, R32 ;  /* 0x00000020bfbf7220 */ /* 0x000fe20000410000 */
[CC--:B------:R-:W-:Y:S01]  /*8570*/  FFMA.FTZ R33, R30.reuse, R170.reuse, R33 ;  /* 0x000000aa1e217223 */ /* 0x0c0fe20000010021 */
[----:B------:R-:W5:Y:S01]  /*8580*/  SHFL.DOWN PT, R164, R7, 0x4, 0x1f ;  /* 0x08801f0007a47f89 */ /* 0x000f6200000e0000 */
[----:B------:R-:W-:Y:S01]  /*8590*/  FFMA.FTZ R216, R173, R170, R216 ;  /* 0x000000aaadd87223 */ /* 0x000fe200000100d8 */
[----:B------:R-:W-:Y:S01]  /*85a0*/  FFMA.FTZ R227, R30, R222, R227 ;  /* 0x000000de1ee37223 */ /* 0x000fe200000100e3 */
[----:B------:R-:W-:Y:S01]  /*85b0*/  FFMA.FTZ R33, R188, R33, R191 ;  /* 0x00000021bc217223 */ /* 0x000fe200000100bf */
[----:B------:R-:W-:Y:S01]  /*85c0*/  FMUL.FTZ R32, R175, R199 ;  /* 0x000000c7af207220 */ /* 0x000fe20000410000 */
[----:B------:R-:W-:Y:S01]  /*85d0*/  FFMA.FTZ R73, R216, R98, R73 ;  /* 0x00000062d8497223 */ /* 0x000fe20000010049 */
[----:B------:R-:W-:Y:S01]  /*85e0*/  FFMA.FTZ R189, R184, R227, R189 ;  /* 0x000000e3b8bd7223 */ /* 0x000fe200000100bd */
[----:B------:R-:W-:Y:S01]  /*85f0*/  FFMA.FTZ R216, R82, R216, R33 ;  /* 0x000000d852d87223 */ /* 0x000fe20000010021 */
[-C--:B------:R-:W-:Y:S01]  /*8600*/  FMUL.FTZ R33, R31, R172.reuse ;  /* 0x000000ac1f217220 */ /* 0x080fe20000410000 */
[----:B------:R-:W-:Y:S01]  /*8610*/  FFMA.FTZ R177, R177, R172, R32 ;  /* 0x000000acb1b17223 */ /* 0x000fe20000010020 */
[----:B------:R-:W-:Y:S01]  /*8620*/  FFMA.FTZ R189, R80, R35, R189 ;  /* 0x0000002350bd7223 */ /* 0x000fe200000100bd */
[----:B------:R-:W-:Y:S01]  /*8630*/  FMUL.FTZ R32, R179, R200 ;  /* 0x000000c8b3207220 */ /* 0x000fe20000410000 */
[----:B0-----:R-:W-:Y:S01]  /*8640*/  @!P0 FADD.FTZ R4, R4, R167 ;  /* 0x000000a704048221 */ /* 0x001fe20000010000 */
[-C--:B------:R-:W-:Y:S01]  /*8650*/  FFMA.FTZ R33, R30, R199.reuse, -R33 ;  /* 0x000000c71e217223 */ /* 0x080fe20000010821 */
[----:B------:R-:W-:Y:S01]  /*8660*/  FMUL.FTZ R199, R31, R199 ;  /* 0x000000c71fc77220 */ /* 0x000fe20000410000 */
[----:B------:R-:W-:Y:S01]  /*8670*/  FFMA.FTZ R74, R177, R100, R74 ;  /* 0x00000064b14a7223 */ /* 0x000fe2000001004a */
[----:B-1----:R-:W-:Y:S01]  /*8680*/  @!P0 FADD.FTZ R5, R5, R162 ;  /* 0x000000a205058221 */ /* 0x002fe20000010000 */
[----:B------:R-:W-:Y:S01]  /*8690*/  FMUL.FTZ R190, R190, R33 ;  /* 0x00000021bebe7220 */ /* 0x000fe20000410000 */
[C---:B------:R-:W-:Y:S01]  /*86a0*/  FMUL.FTZ R33, R31.reuse, R174 ;  /* 0x000000ae1f217220 */ /* 0x040fe20000410000 */
[----:B------:R-:W-:Y:S01]  /*86b0*/  FFMA.FTZ R172, R30, R172, R199 ;  /* 0x000000ac1eac7223 */ /* 0x000fe200000100c7 */
[----:B---3--:R-:W-:Y:S01]  /*86c0*/  @!P0 FADD.FTZ R6, R6, R169 ;  /* 0x000000a906068221 */ /* 0x008fe20000010000 */
[----:B------:R-:W0:Y:S01]  /*86d0*/  SHFL.DOWN PT, R160, R5, 0x8, 0x1f ;  /* 0x09001f0005a07f89 */ /* 0x000e2200000e0000 */
[-C--:B------:R-:W-:Y:S01]  /*86e0*/  FFMA.FTZ R35, R30, R200.reuse, -R33 ;  /* 0x000000c81e237223 */ /* 0x080fe20000010821 */
[----:B------:R-:W-:Y:S01]  /*86f0*/  FMUL.FTZ R33, R31, R200 ;  /* 0x000000c81f217220 */ /* 0x000fe20000410000 */
[----:B-----5:R-:W-:Y:S01]  /*8700*/  @!P0 FADD.FTZ R7, R7, R164 ;  /* 0x000000a407078221 */ /* 0x020fe20000010000 */
[----:B------:R-:W1:Y:S01]  /*8710*/  SHFL.DOWN PT, R169, R4, 0x8, 0x1f ;  /* 0x09001f0004a97f89 */ /* 0x000e6200000e0000 */
[----:B------:R-:W-:Y:S01]  /*8720*/  ISETP.GT.AND P0, PT, R112, 0x17, PT ;  /* 0x000000177000780c */ /* 0x000fe20003f04270 */
[----:B------:R-:W-:Y:S01]  /*8730*/  FMUL.FTZ R167, R220, R35 ;  /* 0x00000023dca77220 */ /* 0x000fe20000410000 */
[CC--:B------:R-:W-:Y:S01]  /*8740*/  FFMA.FTZ R35, R30.reuse, R174.reuse, R33 ;  /* 0x000000ae1e237223 */ /* 0x0c0fe20000010021 */
[----:B------:R-:W3:Y:S01]  /*8750*/  SHFL.DOWN PT, R171, R6, 0x8, 0x1f ;  /* 0x09001f0006ab7f89 */ /* 0x000ee200000e0000 */
[----:B------:R-:W-:Y:S01]  /*8760*/  FMUL.FTZ R33, R31, R193 ;  /* 0x000000c11f217220 */ /* 0x000fe20000410000 */
[----:B------:R-:W-:Y:S01]  /*8770*/  FFMA.FTZ R174, R181, R174, R32 ;  /* 0x000000aeb5ae7223 */ /* 0x000fe20000010020 */
[----:B------:R-:W-:Y:S01]  /*8780*/  FFMA.FTZ R172, R197, R172, R190 ;  /* 0x000000acc5ac7223 */ /* 0x000fe200000100be */
[----:B------:R-:W5:Y:S01]  /*8790*/  SHFL.DOWN PT, R162, R7, 0x8, 0x1f ;  /* 0x09001f0007a27f89 */ /* 0x000f6200000e0000 */
[----:B------:R-:W-:Y:S01]  /*87a0*/  FFMA.FTZ R32, R30, R201, -R33 ;  /* 0x000000c91e207223 */ /* 0x000fe20000010821 */
[----:B------:R-:W-:Y:S01]  /*87b0*/  FFMA.FTZ R167, R226, R35, R167 ;  /* 0x00000023e2a77223 */ /* 0x000fe200000100a7 */
[----:B------:R-:W-:Y:S01]  /*87c0*/  FFMA.FTZ R177, R85, R177, R172 ;  /* 0x000000b155b17223 */ /* 0x000fe200000100ac */
[----:B------:R-:W-:Y:S01]  /*87d0*/  FADD.FTZ R89, R180, R89 ;  /* 0x00000059b4597221 */ /* 0x000fe20000010000 */
[----:B------:R-:W-:Y:S01]  /*87e0*/  FMUL.FTZ R35, R3, R32 ;  /* 0x0000002003237220 */ /* 0x000fe20000410000 */
[----:B------:R-:W-:Y:S01]  /*87f0*/  FADD.FTZ R90, R189, R90 ;  /* 0x0000005abd5a7221 */ /* 0x000fe20000010000 */
[----:B------:R-:W-:Y:S01]  /*8800*/  FADD.FTZ R87, R216, R87 ;  /* 0x00000057d8577221 */ /* 0x000fe20000010000 */
[----:B------:R-:W-:Y:S01]  /*8810*/  FADD.FTZ R86, R177, R86 ;  /* 0x00000056b1567221 */ /* 0x000fe20000010000 */
        /* <DEDUP_REMOVED lines=10> */
[----:B0--3--:R-:W-:Y:S01]  /*88c0*/  FADD.FTZ R4, R4, R3 ;  /* 0x0000000304047221 */ /* 0x009fe20000010000 */
[----:B-1----:R-:W-:Y:S01]  /*88d0*/  FADD.FTZ R5, R5, R32 ;  /* 0x0000002005057221 */ /* 0x002fe20000010000 */
[----:B------:R-:W-:Y:S01]  /*88e0*/  FADD.FTZ R6, R6, R33 ;  /* 0x0000002106067221 */ /* 0x000fe20000010000 */
[----:B------:R-:W-:-:S09]  /*88f0*/  FADD.FTZ R7, R7, R160 ;  /* 0x000000a007077221 */ /* 0x000fd20000010000 */
[----:B------:R0:W-:Y:S02]  /*8900*/  @!P0 STS.128 [UR6+0xc70], R4 ;  /* 0x000c7004ff008988 */ /* 0x0001e40008000c06 */
.L_x_16034:
[----:B------:R-:W-:Y:S05]  /*8910*/  BSYNC.RECONVERGENT B0 ;  /* 0x0000000000007941 */ /* 0x000fea0003800200 */
.L_x_16033:
[CC--:B---3--:R-:W-:Y:S01]  /*8920*/  FMUL.FTZ R3, R31.reuse, R178.reuse ;  /* 0x000000b21f037220 */ /* 0x0c8fe20000410000 */
[C---:B0-----:R-:W-:Y:S01]  /*8930*/  FMUL.FTZ R160, R31.reuse, R201 ;  /* 0x000000c91fa07220 */ /* 0x041fe20000410000 */
[----:B------:R-:W-:Y:S01]  /*8940*/  FMUL.FTZ R31, R31, R195 ;  /* 0x000000c31f1f7220 */ /* 0x000fe20000410000 */
[----:B-1----:R-:W-:Y:S01]  /*8950*/  FMUL.FTZ R32, R183, R201 ;  /* 0x000000c9b7207220 */ /* 0x002fe20000410000 */
        /* <DEDUP_REMOVED lines=15> */
[----:B------:R-:W-:Y:S01]  /*8a50*/  FADD.FTZ R83, R174, R83 ;  /* 0x00000053ae537221 */ /* 0x000fe20000010000 */
[----:B------:R-:W-:Y:S01]  /*8a60*/  FFMA.FTZ R77, R168, R106, R77 ;  /* 0x0000006aa84d7223 */ /* 0x000fe2000001004d */
[----:B------:R-:W-:Y:S01]  /*8a70*/  FADD.FTZ R84, R185, R84 ;  /* 0x00000054b9547221 */ /* 0x000fe20000010000 */
[----:B------:R-:W-:-:S02]  /*8a80*/  FADD.FTZ R81, R2, R81 ;  /* 0x0000005102517221 */ /* 0x000fc40000010000 */
        /* <DEDUP_REMOVED lines=12> */
.L_x_16036:
[----:B------:R-:W-:Y:S05]  /*8b50*/  BSYNC.RECONVERGENT B0 ;  /* 0x0000000000007941 */ /* 0x000fea0003800200 */
.L_x_16035:
[----:B------:R-:W-:-:S04]  /*8b60*/  UIADD3 UR4, UPT, UPT, UR4, 0x1, URZ ;  /* 0x0000000104047890 */ /* 0x000fc8000fffe0ff */
[----:B------:R-:W-:-:S09]  /*8b70*/  UISETP.GE.AND UP0, UPT, UR4, UR9, UPT ;  /* 0x000000090400728c */ /* 0x000fd2000bf06270 */
[----:B------:R-:W-:Y:S05]  /*8b80*/  BRA.U !UP0, `(.L_x_16037) ;  /* 0xffffffb908b47547 */ /* 0x000fea000b83ffff */
.L_x_15987:
[----:B------:R-:W-:Y:S01]  /*8b90*/  BAR.SYNC.DEFER_BLOCKING 0x0 ;  /* 0x0000000000007b1d */ /* 0x000fe20000010000 */
[-C--:B------:R-:W-:Y:S02]  /*8ba0*/  ISETP.GE.AND P6, PT, R130, R113.reuse, PT ;  /* 0x000000718200720c */ /* 0x080fe40003fc6270 */
[----:B------:R-:W-:Y:S02]  /*8bb0*/  ISETP.GE.AND P0, PT, R128, R113, PT ;  /* 0x000000718000720c */ /* 0x000fe40003f06270 */
[----:B------:R-:W-:-:S03]  /*8bc0*/  PRMT R0, RZ, 0x7610, R0 ;  /* 0x00007610ff007816 */ /* 0x000fc60000000000 */
[----:B------:R-:W1:Y:S01]  /*8bd0*/  LDC.64 R38, c[0x0][0x4f8] ;  /* 0x00013e00ff267b82 */ /* 0x000e620000000a00 */
[----:B------:R-:W-:Y:S01]  /*8be0*/  PRMT R3, RZ, 0x7610, R3 ;  /* 0x00007610ff037816 */ /* 0x000fe20000000003 */
        /* <DEDUP_REMOVED lines=9> */
[----:B------:R-:W-:-:S03]  /*8c80*/  ISETP.GE.AND P6, PT, R118, R113, PT ;  /* 0x000000717600720c */ /* 0x000fc60003fc6270 */
[----:B------:R-:W4:Y:S01]  /*8c90*/  @!P0 LDG.E.U16 R3, desc[UR16][R16.64+0x40] ;  /* 0x0000401010038981 */ /* 0x000f22000c1e1500 */
[----:B------:R-:W-:Y:S02]  /*8ca0*/  ISETP.GE.AND P0, PT, R116, R113, PT ;  /* 0x000000717400720c */ /* 0x000fe40003f06270 */
[----:B------:R-:W-:Y:S01]  /*8cb0*/  PRMT R6, RZ, 0x7610, R6 ;  /* 0x00007610ff067816 */ /* 0x000fe20000000006 */
[----:B------:R-:W3:Y:S01]  /*8cc0*/  @!P1 LDG.E.U16 R2, desc[UR16][R16.64+0x80] ;  /* 0x0000801010029981 */ /* 0x000ee2000c1e1500 */
[----:B------:R-:W-:Y:S02]  /*8cd0*/  PRMT R18, RZ, 0x7610, R18 ;  /* 0x00007610ff127816 */ /* 0x000fe40000000012 */
[----:B------:R-:W-:Y:S01]  /*8ce0*/  PRMT R20, RZ, 0x7610, R20 ;  /* 0x00007610ff147816 */ /* 0x000fe20000000014 */
        /* <DEDUP_REMOVED lines=18> */
[----:B------:R-:W0:Y:S04]  /*8e10*/  LDS.U16 R7, [R99+0x2] ;  /* 0x0000020063077984 */ /* 0x000e280000000400 */
[----:B------:R-:W2:Y:S04]  /*8e20*/  LDS.U16 R5, [R99] ;  /* 0x0000000063057984 */ /* 0x000ea80000000400 */
[----:B------:R-:W3:Y:S04]  /*8e30*/  LDS.U16 R0, [R99+0x4] ;  /* 0x0000040063007984 */ /* 0x000ee80000000400 */
[----:B------:R-:W4:Y:S04]  /*8e40*/  LDS.U16 R2, [R99+0x6] ;  /* 0x0000060063027984 */ /* 0x000f280000000400 */
[----:B------:R-:W5:Y:S04]  /*8e50*/  LDS.U16 R3, [R99+0x8] ;  /* 0x0000080063037984 */ /* 0x000f680000000400 */
[----:B------:R-:W1:Y:S04]  /*8e60*/  LDS.U16 R4, [R99+0xa] ;  /* 0x00000a0063047984 */ /* 0x000e680000000400 */
        /* <DEDUP_REMOVED lines=12> */
[----:B------:R-:W3:Y:S01]  /*8f30*/  @!P1 MUFU.EX2 R7, R7 ;  /* 0x0000000700079308 */ /* 0x000ee20000000800 */
[----:B0-----:R-:W-:-:S07]  /*8f40*/  @!P2 FADD.FTZ R17, R16, 1 ;  /* 0x3f8000001011a421 */ /* 0x001fce0000010000 */
[----:B------:R-:W0:Y:S01]  /*8f50*/  @!P2 MUFU.RCP R17, R17 ;  /* 0x000000110011a308 */ /* 0x000e220000001000 */
[----:B---3--:R-:W-:-:S07]  /*8f60*/  @!P1 FADD.FTZ R15, R7, 1 ;  /* 0x3f800000070f9421 */ /* 0x008fce0000010000 */
[----:B------:R-:W3:Y:S01]  /*8f70*/  @!P1 MUFU.RCP R18, R15 ;  /* 0x0000000f00129308 */ /* 0x000ee20000001000 */
[----:B------:R-:W-:-:S05]  /*8f80*/  SHF.L.U32 R7, R0, 0x10, RZ ;  /* 0x0000001000077819 */ /* 0x000fca00000006ff */
[----:B------:R-:W-:Y:S01]  /*8f90*/  FADD.FTZ R0, R7, R156 ;  /* 0x0000009c07007221 */ /* 0x000fe20000010000 */
[----:B----4-:R-:W-:Y:S01]  /*8fa0*/  SHF.L.U32 R7, R2, 0x10, RZ ;  /* 0x0000001002077819 */ /* 0x010fe200000006ff */
[----:B0-----:R-:W-:Y:S01]  /*8fb0*/  @!P2 FMUL.FTZ R84, R84, R17 ;  /* 0x000000115454a220 */ /* 0x001fe20000410000 */
[----:B-----5:R-:W-:Y:S02]  /*8fc0*/  SHF.L.U32 R3, R3, 0x10, RZ ;  /* 0x0000001003037819 */ /* 0x020fe400000006ff */
[----:B------:R-:W-:Y:S01]  /*8fd0*/  PRMT R16, R76, 0x7632, R16 ;  /* 0x000076324c107816 */ /* 0x000fe20000000010 */
[----:B------:R-:W-:Y:S01]  /*8fe0*/  FADD.FTZ R7, R7, R156 ;  /* 0x0000009c07077221 */ /* 0x000fe20000010000 */
[----:B------:R-:W-:Y:S02]  /*8ff0*/  PRMT R17, R74, 0x7632, R17 ;  /* 0x000076324a117816 */ /* 0x000fe40000000011 */
[----:B------:R-:W-:Y:S01]  /*9000*/  PRMT R20, R70, 0x7632, R20 ;  /* 0x0000763246147816 */ /* 0x000fe20000000014 */
[----:B---3--:R-:W-:Y:S01]  /*9010*/  @!P1 FMUL.FTZ R81, R81, R18 ;  /* 0x0000001251519220 */ /* 0x008fe20000410000 */
[----:B------:R-:W-:-:S02]  /*9020*/  PRMT R18, R72, 0x7632, R18 ;  /* 0x0000763248127816 */ /* 0x000fc40000000012 */
[----:B------:R-:W-:Y:S01]  /*9030*/  FSETP.GTU.FTZ.AND P0, PT, R0, 20, PT ;  /* 0x41a000000000780b */ /* 0x000fe20003f1c000 */
[----:B------:R-:W-:Y:S01]  /*9040*/  STS.U16 [R99], R76 ;  /* 0x0000004c63007388 */ /* 0x000fe20000000400 */
[----:B------:R-:W-:Y:S01]  /*9050*/  FSETP.GTU.FTZ.AND P6, PT, R7, 20, PT ;  /* 0x41a000000700780b */ /* 0x000fe20003fdc000 */
[----:B------:R-:W-:Y:S02]  /*9060*/  FADD.FTZ R15, R3, R156 ;  /* 0x0000009c030f7221 */ /* 0x000fe40000010000 */
        /* <DEDUP_REMOVED lines=20> */
[----:B-1----:R-:W-:Y:S01]  /*91b0*/  SHF.L.U32 R3, R4, 0x10, RZ ;  /* 0x0000001004037819 */ /* 0x002fe200000006ff */
[----:B------:R-:W-:Y:S01]  /*91c0*/  @!P6 FMUL.FTZ R2, R7, -1.4426950216293334961 ;  /* 0xbfb8aa3b0702e820 */ /* 0x000fe20000410000 */
[----:B--2---:R-:W-:-:S02]  /*91d0*/  SHF.L.U32 R5, R5, 0x10, RZ ;  /* 0x0000001005057819 */ /* 0x004fc400000006ff */
[----:B------:R-:W-:Y:S01]  /*91e0*/  SHF.L.U32 R7, R6, 0x10, RZ ;  /* 0x0000001006077819 */ /* 0x000fe200000006ff */
[----:B------:R-:W1:Y:S01]  /*91f0*/  @!P0 MUFU.EX2 R0, R0 ;  /* 0x0000000000008308 */ /* 0x000e620000000800 */
[--C-:B------:R-:W-:Y:S01]  /*9200*/  FADD.FTZ R4, R3, R156.reuse ;  /* 0x0000009c03047221 */ /* 0x100fe20000010000 */
[--C-:B------:R-:W-:Y:S01]  /*9210*/  FADD.FTZ R5, R5, R156.reuse ;  /* 0x0000009c05057221 */ /* 0x100fe20000010000 */
[----:B------:R-:W-:Y:S01]  /*9220*/  @!P1 FMUL.FTZ R3, R15, -1.4426950216293334961 ;  /* 0xbfb8aa3b0f039820 */ /* 0x000fe20000410000 */
[----:B------:R-:W-:-:S03]  /*9230*/  FADD.FTZ R7, R7, R156 ;  /* 0x0000009c07077221 */ /* 0x000fc60000010000 */
[----:B------:R-:W-:Y:S02]  /*9240*/  FSETP.GTU.FTZ.AND P3, PT, R5, 20, PT ;  /* 0x41a000000500780b */ /* 0x000fe40003f7c000 */
[----:B------:R-:W-:Y:S01]  /*9250*/  FSETP.GTU.FTZ.AND P5, PT, R7, 20, PT ;  /* 0x41a000000700780b */ /* 0x000fe20003fbc000 */
[----:B------:R-:W2:Y:S01]  /*9260*/  @!P1 MUFU.EX2 R3, R3 ;  /* 0x0000000300039308 */ /* 0x000ea20000000800 */
[----:B------:R-:W-:Y:S01]  /*9270*/  FSETP.GTU.FTZ.AND P2, PT, R4, 20, PT ;  /* 0x41a000000400780b */ /* 0x000fe20003f5c000 */
[----:B------:R-:W4:Y:S06]  /*9280*/  LDS R33, [UR6+0x210] ;  /* 0x00021006ff217984 */ /* 0x000f2c0008000800 */
[----:B------:R-:W5:Y:S01]  /*9290*/  @!P6 MUFU.EX2 R2, R2 ;  /* 0x000000020002e308 */ /* 0x000f620000000800 */
[----:B-1----:R-:W-:Y:S01]  /*92a0*/  @!P0 FADD.FTZ R0, R0, 1 ;  /* 0x3f80000000008421 */ /* 0x002fe20000010000 */
[----:B------:R-:W-:-:S02]  /*92b0*/  @!P3 FMUL.FTZ R5, R5, -1.4426950216293334961 ;  /* 0xbfb8aa3b0505b820 */ /* 0x000fc40000410000 */
[----:B------:R-:W-:Y:S02]  /*92c0*/  @!P5 FMUL.FTZ R15, R7, -1.4426950216293334961 ;  /* 0xbfb8aa3b070fd820 */ /* 0x000fe40000410000 */
[----:B------:R-:W-:Y:S02]  /*92d0*/  @!P2 FMUL.FTZ R4, R4, -1.4426950216293334961 ;  /* 0xbfb8aa3b0404a820 */ /* 0x000fe40000410000 */
[----:B------:R2:W-:Y:S08]  /*92e0*/  @!P3 MUFU.EX2 R7, R5 ;  /* 0x000000050007b308 */ /* 0x0005f00000000800 */
[----:B0-----:R0:W-:Y:S01]  /*92f0*/  @!P5 MUFU.EX2 R16, R15 ;  /* 0x0000000f0010d308 */ /* 0x0011e20000000800 */
[----:B--2---:R-:W-:-:S07]  /*9300*/  @!P1 FADD.FTZ R5, R3, 1 ;  /* 0x3f80000003059421 */ /* 0x004fce0000010000 */
[----:B------:R-:W1:Y:S01]  /*9310*/  @!P0 MUFU.RCP R0, R0 ;  /* 0x0000000000008308 */ /* 0x000e620000001000 */
[----:B0-----:R-:W-:-:S07]  /*9320*/  MOV R15, RZ ;  /* 0x000000ff000f7202 */ /* 0x001fce0000000f00 */
[----:B------:R5:W0:Y:S08]  /*9330*/  @!P2 MUFU.EX2 R6, R4 ;  /* 0x000000040006a308 */ /* 0x000a300000000800 */
[----:B---3--:R-:W2:Y:S01]  /*9340*/  @!P1 MUFU.RCP R18, R5 ;  /* 0x0000000500129308 */ /* 0x008ea20000001000 */
[----:B-----5:R-:W-:Y:S01]  /*9350*/  @!P6 FADD.FTZ R4, R2, 1 ;  /* 0x3f8000000204e421 */ /* 0x020fe20000010000 */
[----:B------:R-:W-:-:S04]  /*9360*/  IMAD.WIDE.U32 R2, R38, UR18, R14 ;  /* 0x0000001226027c25 */ /* 0x000fc8000f8e000e */
[----:B------:R-:W-:Y:S02]  /*9370*/  IMAD R3, R39, UR18, R3 ;  /* 0x0000001227037c24 */ /* 0x000fe4000f8e0203 */
[----:B-1----:R-:W-:Y:S01]  /*9380*/  @!P0 FMUL.FTZ R83, R83, R0 ;  /* 0x0000000053538220 */ /* 0x002fe20000410000 */
[----:B------:R-:W-:-:S04]  /*9390*/  IMAD.WIDE.U32 R2, R165, UR8, R2 ;  /* 0x00000008a5027c25 */ /* 0x000fc8000f8e0002 */
[----:B0-----:R-:W-:Y:S01]  /*93a0*/  @!P2 FADD.FTZ R6, R6, 1 ;  /* 0x3f8000000606a421 */ /* 0x001fe20000010000 */
[----:B------:R-:W-:Y:S01]  /*93b0*/  @!P3 FADD.FTZ R7, R7, 1 ;  /* 0x3f8000000707b421 */ /* 0x000fe20000010000 */
[----:B------:R-:W-:Y:S01]  /*93c0*/  IMAD R0, R165, UR9, R3 ;  /* 0x00000009a5007c24 */ /* 0x000fe2000f8e0203 */
[----:B------:R-:W-:Y:S01]  /*93d0*/  IADD3 R3, P0, PT, R130, R2, RZ ;  /* 0x0000000282037210 */ /* 0x000fe20007f1e0ff */
[----:B------:R-:W-:Y:S01]  /*93e0*/  @!P5 FADD.FTZ R16, R16, 1 ;  /* 0x3f8000001010d421 */ /* 0x000fe20000010000 */
[----:B--2---:R-:W-:Y:S01]  /*93f0*/  @!P1 FMUL.FTZ R87, R87, R18 ;  /* 0x0000001257579220 */ /* 0x004fe20000410000 */
        /* <DEDUP_REMOVED lines=15> */
[----:B------:R0:W-:Y:S01]  /*94f0*/  @!P1 STG.E.U16 desc[UR16][R2.64+0x40], R19 ;  /* 0x0000401302009986 */ /* 0x0001e2000c101510 */
[-C--:B------:R-:W-:Y:S01]  /*9500*/  ISETP.GE.AND P0, PT, R118, R33.reuse, PT ;  /* 0x000000217600720c */ /* 0x080fe20003f06270 */
[----:B---3--:R-:W-:Y:S01]  /*9510*/  @!P3 FMUL.FTZ R89, R89, R4 ;  /* 0x000000045959b220 */ /* 0x008fe20000410000 */
[----:B------:R-:W-:-:S02]  /*9520*/  ISETP.GE.AND P3, PT, R122, R33, PT ;  /* 0x000000217a00720c */ /* 0x000fc40003f66270 */
[----:B------:R-:W-:Y:S01]  /*9530*/  ISETP.GE.AND P1, PT, R116, R33, PT ;  /* 0x000000217400720c */ /* 0x000fe20003f26270 */
[----:B----4-:R-:W-:Y:S01]  /*9540*/  @!P5 FMUL.FTZ R92, R92, R5 ;  /* 0x000000055c5cd220 */ /* 0x010fe20000410000 */
[----:B------:R-:W-:-:S03]  /*9550*/  ISETP.GE.AND P5, PT, R124, R33, PT ;  /* 0x000000217c00720c */ /* 0x000fc60003fa6270 */
[----:B------:R-:W-:Y:S01]  /*9560*/  @!P2 STG.E.U16 desc[UR16][R2.64+0x80], R21 ;  /* 0x000080150200a986 */ /* 0x000fe2000c101510 */
[----:B------:R-:W-:Y:S01]  /*9570*/  F2FP.BF16.F32.PACK_AB R0, R84, R81 ;  /* 0x000000515400723e */ /* 0x000fe200000010ff */
[----:B0-----:R-:W0:Y:S04]  /*9580*/  LDC.64 R18, c[0x0][0x518] ;  /* 0x00014600ff127b82 */ /* 0x001e280000000a00 */
[----:B------:R-:W-:Y:S04]  /*9590*/  @!P3 STG.E.U16 desc[UR16][R2.64+0x100], R25 ;  /* 0x000100190200b986 */ /* 0x000fe8000c101510 */
[----:B------:R-:W-:Y:S04]  /*95a0*/  @!P6 STG.E.U16 desc[UR16][R2.64+0x140], R27 ;  /* 0x0001401b0200e986 */ /* 0x000fe8000c101510 */
[----:B------:R-:W-:Y:S04]  /*95b0*/  @!P5 STG.E.U16 desc[UR16][R2.64+0xc0], R23 ;  /* 0x0000c0170200d986 */ /* 0x000fe8000c101510 */
[----:B------:R-:W-:Y:S04]  /*95c0*/  @!P0 STG.E.U16 desc[UR16][R2.64+0x180], R29 ;  /* 0x0001801d02008986 */ /* 0x000fe8000c101510 */
[----:B------:R2:W-:Y:S01]  /*95d0*/  @!P1 STG.E.U16 desc[UR16][R2.64+0x1c0], R31 ;  /* 0x0001c01f02009986 */ /* 0x0005e2000c101510 */
[C---:B------:R-:W-:Y:S01]  /*95e0*/  PRMT R5, R0.reuse, 0x7610, R5 ;  /* 0x0000761000057816 */ /* 0x040fe20000000005 */
[----:B------:R-:W-:Y:S01]  /*95f0*/  BAR.SYNC.DEFER_BLOCKING 0x0 ;  /* 0x0000000000007b1d */ /* 0x000fe20000010000 */
[----:B------:R-:W-:-:S02]  /*9600*/  PRMT R6, R0, 0x7632, R6 ;  /* 0x0000763200067816 */ /* 0x000fc40000000006 */
[----:B------:R-:W-:Y:S02]  /*9610*/  F2FP.BF16.F32.PACK_AB R4, R86, R83 ;  /* 0x000000535604723e */ /* 0x000fe400000010ff */
[----:B------:R-:W-:Y:S02]  /*9620*/  F2FP.BF16.F32.PACK_AB R0, R90, R87 ;  /* 0x000000575a00723e */ /* 0x000fe400000010ff */
[----:B--2---:R-:W-:Y:S02]  /*9630*/  F2FP.BF16.F32.PACK_AB R3, R92, R89 ;  /* 0x000000595c03723e */ /* 0x004fe400000010ff */
        /* <DEDUP_REMOVED lines=24> */
[----:B------:R-:W2:Y:S01]  /*97c0*/  LDCU.64 UR6, c[0x0][0x520] ;  /* 0x0000a400ff0677ac */ /* 0x000ea20008000a00 */
[----:B------:R-:W-:Y:S02]  /*97d0*/  IMAD R3, R19, UR18, R3 ;  /* 0x0000001213037c24 */ /* 0x000fe4000f8e0203 */
[----:B------:R-:W-:Y:S01]  /*97e0*/  FADD.FTZ R81, R81, R154 ;  /* 0x0000009a51517221 */ /* 0x000fe20000010000 */
[----:B--2---:R-:W-:-:S04]  /*97f0*/  IMAD.WIDE.U32 R2, R165, UR6, R2 ;  /* 0x00000006a5027c25 */ /* 0x004fc8000f8e0002 */
[----:B------:R-:W-:Y:S01]  /*9800*/  IMAD R0, R165, UR7, R3 ;  /* 0x00000007a5007c24 */ /* 0x000fe2000f8e0203 */
        /* <DEDUP_REMOVED lines=38> */
.L_x_15969:
        /* <DEDUP_REMOVED lines=34> */
.L_x_16040:
[----:B------:R-:W-:Y:S05]  /*9c90*/  BSYNC.RECONVERGENT B0 ;  /* 0x0000000000007941 */ /* 0x000fea0003800200 */
.L_x_16039:
        /* <DEDUP_REMOVED lines=26> */
.L_x_16042:
[----:B------:R-:W-:Y:S05]  /*9e40*/  BSYNC.RECONVERGENT B0 ;  /* 0x0000000000007941 */ /* 0x000fea0003800200 */
.L_x_16041:
        /* <DEDUP_REMOVED lines=17> */
.L_x_16044:
        /* <DEDUP_REMOVED lines=27> */
.L_x_16043:
[----:B------:R-:W-:Y:S05]  /*a110*/  EXIT ;  /* 0x000000000000794d */ /* 0x000fea0003800000 */
.L_x_16045:
        /* <DEDUP_REMOVED lines=14> */
.L_x_18771:


//--------------------- .text._Z25selective_scan_bwd_kernelI32Selective_Scan_bwd_kernel_traitsILi32ELi8ELb0ELb1ELb1ELb0ELb0EN3c108BFloat16ENS1_7complexIfEEEEv12SSMParamsBwd --------------------------
	.section	.text._Z25selective_scan_bwd_kernelI32Selective_Scan_bwd_kernel_traitsILi32ELi8ELb0ELb1ELb1ELb0ELb0EN3c108BFloat16ENS1_7complexIfEEEEv12SSMParamsBwd,"ax",@progbits
	.align	128
        .global         _Z25selective_scan_bwd_kernelI32Selective_Scan_bwd_kernel_traitsILi32ELi8ELb0ELb1ELb1ELb0ELb0EN3c108BFloat16ENS1_7complexIfEEEEv12SSMParamsBwd
        .type           _Z25selective_scan_bwd_kernelI32Selective_Scan_bwd_kernel_traitsILi32ELi8ELb0ELb1ELb1ELb0ELb0EN3c108BFloat16ENS1_7complexIfEEEEv12SSMParamsBwd,@function
        .size           _Z25selective_scan_bwd_kernelI32Selective_Scan_bwd_kernel_traitsILi32ELi8ELb0ELb1ELb1ELb0ELb0EN3c108BFloat16ENS1_7complexIfEEEEv12SSMParamsBwd,(.L_x_18772 - _Z25selective_scan_bwd_kernelI32Selective_Scan_bwd_kernel_traitsILi32ELi8ELb0ELb1ELb1ELb0ELb0EN3c108BFloat16ENS1_7complexIfEEEEv12SSMParamsBwd)
        .other          _Z25selective_scan_bwd_kernelI32Selective_Scan_bwd_kernel_traitsILi32ELi8ELb0ELb1ELb1ELb0ELb0EN3c108BFloat16ENS1_7complexIfEEEEv12SSMParamsBwd,@"STO_CUDA_ENTRY STV_DEFAULT"
_Z25selective_scan_bwd_kernelI32Selective_Scan_bwd_kernel_traitsILi32ELi8ELb0ELb1ELb1ELb0ELb0EN3c108BFloat16ENS1_7complexIfEEEEv12SSMParamsBwd:
.text._Z25selective_scan_bwd_kernelI32Selective_Scan_bwd_kernel_traitsILi32ELi8ELb0ELb1ELb1ELb0ELb0EN3c108BFloat16ENS1_7complexIfEEEEv12SSMParamsBwd:
        /* <DEDUP_REMOVED lines=25> */
[----:B------:R-:W1:Y:S01]  /*0190*/  LDC R25, c[0x0][0x394] ;  /* 0x0000e500ff197b82 */ /* 0x000e620000000800 */
[----:B0-----:R-:W-:Y:S02]  /*01a0*/  IADD3 R6, PT, PT, R0, 0xffffffe, RZ ;  /* 0x0ffffffe00067810 */ /* 0x001fe40007ffe0ff */
[----:B------:R-:W-:Y:S02]  /*01b0*/  @P1 LEA.HI.X R5, R169, R5, RZ, 0x2, P3 ;  /* 0x00000005a9051211 */ /* 0x000fe400018f14ff */
[----:B------:R0:W4:Y:S03]  /*01c0*/  F2I.FTZ.U32.TRUNC.NTZ R7, R6 ;  /* 0x0000000600077305 */ /* 0x000126000021f000 */
[----:B------:R4:W5:Y:S01]  /*01d0*/  @P1 LDG.E R158, desc[UR16][R4.64] ;  /* 0x00000010049e1981 */ /* 0x000962000c1e1900 */
[----:B------:R-:W1:Y:S01]  /*01e0*/  LDC.64 R12, c[0x0][0x3c8] ;  /* 0x0000f200ff0c7b82 */ /* 0x000e620000000a00 */
[----:B0-----:R-:W-:Y:S01]  /*01f0*/  HFMA2 R6, -RZ, RZ, 0, 0 ;  /* 0x00000000ff067431 */ /* 0x001fe200000001ff */
[----:B---3--:R-:W-:-:S06]  /*0200*/  IABS R2, R169 ;  /* 0x000000a900027213 */ /* 0x008fcc0000000000 */
[----:B------:R-:W0:Y:S01]  /*0210*/  LDC.64 R18, c[0x0][0x3e8] ;  /* 0x0000fa00ff127b82 */ /* 0x000e220000000a00 */
[----:B----4-:R-:W-:-:S05]  /*0220*/  IADD3 R10, PT, PT, RZ, -R7, RZ ;  /* 0x80000007ff0a7210 */ /* 0x010fca0007ffe0ff */
[----:B------:R-:W-:Y:S02]  /*0230*/  IMAD R3, R10, R9, RZ ;  /* 0x000000090a037224 */ /* 0x000fe400078e02ff */
[----:B------:R-:W3:Y:S02]  /*0240*/  LDC.64 R4, c[0x0][0x4c0] ;  /* 0x00013000ff047b82 */ /* 0x000ee40000000a00 */
[----:B------:R-:W-:-:S06]  /*0250*/  IMAD.HI.U32 R7, R7, R3, R6 ;  /* 0x0000000307077227 */ /* 0x000fcc00078e0006 */
[----:B------:R-:W4:Y:S01]  /*0260*/  LDC.64 R22, c[0x0][0x4e0] ;  /* 0x00013800ff167b82 */ /* 0x000f220000000a00 */
[----:B------:R-:W-:-:S05]  /*0270*/  IMAD.HI.U32 R7, R7, R2, RZ ;  /* 0x0000000207077227 */ /* 0x000fca00078e00ff */
[----:B------:R-:W-:Y:S02]  /*0280*/  IADD3 R0, PT, PT, -R7, RZ, RZ ;  /* 0x000000ff07007210 */ /* 0x000fe40007ffe1ff */
[----:B------:R-:W0:Y:S03]  /*0290*/  LDC.64 R150, c[0x0][0x468] ;  /* 0x00011a00ff967b82 */ /* 0x000e260000000a00 */
[----:B------:R-:W-:-:S05]  /*02a0*/  IMAD R0, R9, R0, R2 ;  /* 0x0000000009007224 */ /* 0x000fca00078e0202 */
[----:B------:R-:W-:Y:S01]  /*02b0*/  ISETP.GT.U32.AND P1, PT, R9, R0, PT ;  /* 0x000000000900720c */ /* 0x000fe20003f24070 */
[----:B------:R-:W0:Y:S08]  /*02c0*/  LDC.64 R28, c[0x0][0x448] ;  /* 0x00011200ff1c7b82 */ /* 0x000e300000000a00 */
[----:B------:R-:W0:Y:S04]  /*02d0*/  LDC.64 R30, c[0x0][0x450] ;  /* 0x00011400ff1e7b82 */ /* 0x000e280000000a00 */
        /* <DEDUP_REMOVED lines=9> */
[----:B------:R-:W-:-:S04]  /*0370*/  @!P1 LOP3.LUT R0, RZ, R8, RZ, 0x33, !PT ;  /* 0x00000008ff009212 */ /* 0x000fc800078e33ff */
[----:B------:R-:W-:Y:S01]  /*0380*/  SHF.R.S32.HI R11, RZ, 0x1f, R0 ;  /* 0x0000001fff0b7819 */ /* 0x000fe20000011400 */
[----:B------:R-:W-:Y:S02]  /*0390*/  UIMAD.WIDE.U32 UR6, UR18, UR12, URZ ;  /* 0x0000000c120672a5 */ /* 0x000fe4000f8e00ff */
[----:B------:R-:W-:Y:S02]  /*03a0*/  UIMAD.WIDE.U32 UR4, UR18, UR8, URZ ;  /* 0x00000008120472a5 */ /* 0x000fe4000f8e00ff */
[-C--:B---3--:R-:W-:Y:S01]  /*03b0*/  IMAD R2, R11, R4.reuse, RZ ;  /* 0x000000040b027224 */ /* 0x088fe200078e02ff */
[----:B------:R-:W-:Y:S01]  /*03c0*/  UIMAD UR8, UR18, UR13, UR7 ;  /* 0x0000000d120872a4 */ /* 0x000fe2000f8e0207 */
[C---:B------:R-:W-:Y:S01]  /*03d0*/  IMAD.WIDE.U32 R6, R0.reuse, R4, RZ ;  /* 0x0000000400067225 */ /* 0x040fe200078e00ff */
[----:B------:R-:W-:Y:S01]  /*03e0*/  UIMAD UR9, UR18, UR9, UR5 ;  /* 0x00000009120972a4 */ /* 0x000fe2000f8e0205 */
[----:B------:R-:W3:Y:S02]  /*03f0*/  LDCU.64 UR12, c[0x0][0x3b0] ;  /* 0x00007600ff0c77ac */ /* 0x000ee40008000a00 */
[----:B------:R-:W-:Y:S01]  /*0400*/  IMAD R9, R0, R5, R2 ;  /* 0x0000000500097224 */ /* 0x000fe200078e0202 */
[----:B------:R-:W-:-:S04]  /*0410*/  SHF.R.U32.HI R8, RZ, 0x1, R15 ;  /* 0x00000001ff087819 */ /* 0x000fc8000001160f */
[----:B------:R-:W-:Y:S02]  /*0420*/  IADD3 R7, PT, PT, R7, R9, RZ ;  /* 0x0000000907077210 */ /* 0x000fe40007ffe0ff */
[----:B------:R-:W-:Y:S01]  /*0430*/  SHF.R.U64 R9, R14, 0x1, R15 ;  /* 0x000000010e097819 */ /* 0x000fe2000000120f */
[----:B------:R-:W-:Y:S01]  /*0440*/  IMAD R165, R8, UR18, RZ ;  /* 0x0000001208a57c24 */ /* 0x000fe2000f8e02ff */
[----:B------:R-:W-:Y:S02]  /*0450*/  MOV R3, UR5 ;  /* 0x0000000500037c02 */ /* 0x000fe40008000f00 */
[----:B------:R-:W-:Y:S01]  /*0460*/  MOV R5, UR7 ;  /* 0x0000000700057c02 */ /* 0x000fe20008000f00 */
[----:B------:R-:W-:Y:S01]  /*0470*/  IMAD.WIDE.U32 R6, R9, UR18, R6 ;  /* 0x0000001209067c25 */ /* 0x000fe2000f8e0006 */
[----:B------:R-:W-:Y:S02]  /*0480*/  MOV R3, UR9 ;  /* 0x0000000900037c02 */ /* 0x000fe40008000f00 */
[----:B------:R-:W-:Y:S01]  /*0490*/  MOV R5, UR8 ;  /* 0x0000000800057c02 */ /* 0x000fe20008000f00 */
[----:B------:R-:W4:Y:S01]  /*04a0*/  LDCU.64 UR8, c[0x0][0x3d0] ;  /* 0x00007a00ff0877ac */ /* 0x000f220008000a00 */
[----:B------:R-:W-:-:S02]  /*04b0*/  MOV R2, UR4 ;  /* 0x0000000400027c02 */ /* 0x000fc40008000f00 */
[----:B------:R-:W-:Y:S02]  /*04c0*/  IADD3 R165, PT, PT, R7, R165, RZ ;  /* 0x000000a507a57210 */ /* 0x000fe40007ffe0ff */
[C---:B--2---:R-:W-:Y:S01]  /*04d0*/  LEA R167, P0, R6.reuse, R20, 0x3 ;  /* 0x0000001406a77211 */ /* 0x044fe200078018ff */
[C---:B------:R-:W-:Y:S01]  /*04e0*/  IMAD.WIDE.U32 R2, R169.reuse, UR10, R2 ;  /* 0x0000000aa9027c25 */ /* 0x040fe2000f8e0002 */
[----:B------:R-:W-:Y:S01]  /*04f0*/  MOV R4, UR6 ;  /* 0x0000000600047c02 */ /* 0x000fe20008000f00 */
[----:B---3--:R-:W-:Y:S01]  /*0500*/  UIMAD.WIDE.U32 UR4, UR18, UR12, URZ ;  /* 0x0000000c120472a5 */ /* 0x008fe2000f8e00ff */
[----:B------:R-:W-:Y:S02]  /*0510*/  LEA.HI.X R165, R6, R21, R165, 0x3, P0 ;  /* 0x0000001506a57211 */ /* 0x000fe400000f1ca5 */
[----:B-1----:R-:W-:Y:S01]  /*0520*/  ISETP.NE.U32.AND P0, PT, R26, RZ, PT ;  /* 0x000000ff1a00720c */ /* 0x002fe20003f05070 */
[----:B------:R-:W-:Y:S01]  /*0530*/  IMAD.WIDE.U32 R4, R169, UR14, R4 ;  /* 0x0000000ea9047c25 */ /* 0x000fe2000f8e0004 */
[----:B------:R-:W-:Y:S01]  /*0540*/  UIMAD UR5, UR18, UR13, UR5 ;  /* 0x0000000d120572a4 */ /* 0x000fe2000f8e0205 */
[----:B------:R-:W-:Y:S01]  /*0550*/  LEA R9, R25, 0xffffff00, 0x8 ;  /* 0xffffff0019097811 */ /* 0x000fe200078e40ff */
[----:B------:R-:W1:Y:S01]  /*0560*/  LDC.64 R20, c[0x0][0x4d8] ;  /* 0x00013600ff147b82 */ /* 0x000e620000000a00 */
[----:B------:R-:W-:Y:S01]  /*0570*/  IMAD R17, R169, UR11, R3 ;  /* 0x0000000ba9117c24 */ /* 0x000fe2000f8e0203 */
[----:B------:R-:W-:Y:S01]  /*0580*/  ISETP.NE.AND.EX P0, PT, R27, RZ, PT, P0 ;  /* 0x000000ff1b00720c */ /* 0x000fe20003f05300 */
[----:B------:R-:W-:Y:S01]  /*0590*/  IMAD R3, R11, R12, RZ ;  /* 0x0000000c0b037224 */ /* 0x000fe200078e02ff */
[----:B------:R-:W-:Y:S01]  /*05a0*/  IADD3 R152, P2, PT, R9, R2, RZ ;  /* 0x0000000209987210 */ /* 0x000fe20007f5e0ff */
[----:B------:R-:W-:-:S02]  /*05b0*/  IMAD R15, R169, UR15, R5 ;  /* 0x0000000fa90f7c24 */ /* 0x000fc4000f8e0205 */
[C---:B------:R-:W-:Y:S01]  /*05c0*/  IMAD R5, R0.reuse, R13, R3 ;  /* 0x0000000d00057224 */ /* 0x040fe200078e0203 */
[----:B----4-:R-:W-:Y:S01]  /*05d0*/  UIMAD.WIDE.U32 UR6, UR18, UR8, URZ ;  /* 0x00000008120672a5 */ /* 0x010fe2000f8e00ff */
[C---:B------:R-:W-:Y:S01]  /*05e0*/  IMAD.WIDE.U32 R2, R0.reuse, R12, UR4 ;  /* 0x0000000400027e25 */ /* 0x040fe2000f8e000c */
[----:B------:R-:W-:Y:S01]  /*05f0*/  LEA R7, R25, 0xfffffe00, 0x9 ;  /* 0xfffffe0019077811 */ /* 0x000fe200078e48ff */
[----:B------:R-:W2:Y:S01]  /*0600*/  LDC.64 R26, c[0x0][0x528] ;  /* 0x00014a00ff1a7b82 */ /* 0x000ea20000000a00 */
[----:B------:R-:W-:Y:S02]  /*0610*/  UIMAD UR7, UR18, UR9, UR7 ;  /* 0x00000009120772a4 */ /* 0x000fe4000f8e0207 */
[----:B------:R-:W-:Y:S01]  /*0620*/  IADD3 R14, PT, PT, R3, R5, RZ ;  /* 0x00000005030e7210 */ /* 0x000fe20007ffe0ff */
[----:B------:R-:W-:Y:S01]  /*0630*/  IMAD R3, R11, R22, RZ ;  /* 0x000000160b037224 */ /* 0x000fe200078e02ff */
[----:B------:R-:W-:Y:S01]  /*0640*/  IADD3 R149, P1, PT, R7, R2, RZ ;  /* 0x0000000207957210 */ /* 0x000fe20007f3e0ff */
[----:B0-----:R-:W-:Y:S01]  /*0650*/  IMAD R2, R11, R18, RZ ;  /* 0x000000120b027224 */ /* 0x001fe200078e02ff */
[----:B------:R-:W-:Y:S01]  /*0660*/  IADD3 R148, P3, PT, R9, R4, RZ ;  /* 0x0000000409947210 */ /* 0x000fe20007f7e0ff */
[----:B------:R-:W0:Y:S01]  /*0670*/  @P0 LDC R8, c[0x0][0x384] ;  /* 0x0000e100ff080b82 */ /* 0x000e220000000800 */
[C---:B------:R-:W-:Y:S01]  /*0680*/  IMAD R13, R0.reuse, R23, R3 ;  /* 0x00000017000d7224 */ /* 0x040fe200078e0203 */
[----:B------:R-:W3:Y:S01]  /*0690*/  LDCU.64 UR8, c[0x0][0x498] ;  /* 0x00009300ff0877ac */ /* 0x000ee20008000a00 */
[----:B------:R-:W-:-:S02]  /*06a0*/  IMAD R11, R0, R19, R2 ;  /* 0x00000013000b7224 */ /* 0x000fc400078e0202 */
[----:B------:R-:W-:-:S03]  /*06b0*/  IMAD.WIDE.U32 R4, R0, R18, UR6 ;  /* 0x0000000600047e25 */ /* 0x000fc6000f8e0012 */
[----:B------:R-:W4:Y:S01]  /*06c0*/  LDC.64 R18, c[0x0][0x4a8] ;  /* 0x00012a00ff127b82 */ /* 0x000f220000000a00 */
[----:B------:R-:W-:Y:S01]  /*06d0*/  IMAD.WIDE.U32 R2, R0, R22, RZ ;  /* 0x0000001600027225 */ /* 0x000fe200078e00ff */
[----:B------:R-:W-:-:S04]  /*06e0*/  IADD3 R12, PT, PT, R5, R11, RZ ;  /* 0x0000000b050c7210 */ /* 0x000fc80007ffe0ff */
[----:B------:R-:W-:Y:S02]  /*06f0*/  IADD3 R3, PT, PT, R3, R13, RZ ;  /* 0x0000000d03037210 */ /* 0x000fe40007ffe0ff */
[----:B------:R-:W2:Y:S01]  /*0700*/  LDC.64 R22, c[0x0][0x540] ;  /* 0x00015000ff167b82 */ /* 0x000ea20000000a00 */
[----:B------:R-:W-:Y:S02]  /*0710*/  IADD3 R145, P4, PT, R7, R4, RZ ;  /* 0x0000000407917210 */ /* 0x000fe40007f9e0ff */
[----:B------:R-:W-:-:S05]  /*0720*/  SHF.R.S32.HI R7, RZ, 0x1f, R7 ;  /* 0x0000001fff077819 */ /* 0x000fca0000011407 */
[----:B------:R-:W4:Y:S01]  /*0730*/  LDC.64 R10, c[0x0][0x4a0] ;  /* 0x00012800ff0a7b82 */ /* 0x000f220000000a00 */
[--C-:B-1----:R-:W-:Y:S02]  /*0740*/  SHF.R.U64 R5, R20, 0x1, R21.reuse ;  /* 0x0000000114057819 */ /* 0x102fe40000001215 */
[----:B------:R-:W-:-:S05]  /*0750*/  SHF.R.U32.HI R0, RZ, 0x1, R21 ;  /* 0x00000001ff007819 */ /* 0x000fca0000011615 */
[----:B------:R-:W1:Y:S01]  /*0760*/  @P0 LDC R13, c[0x0][0x38c] ;  /* 0x0000e300ff0d0b82 */ /* 0x000e620000000800 */
[C---:B------:R-:W-:Y:S02]  /*0770*/  IADD3.X R14, PT, PT, R7.reuse, R14, RZ, P1, !PT ;  /* 0x0000000e070e7210 */ /* 0x040fe40000ffe4ff */
[----:B------:R-:W-:-:S05]  /*0780*/  IADD3.X R12, PT, PT, R7, R12, RZ, P4, !PT ;  /* 0x0000000c070c7210 */ /* 0x000fca00027fe4ff */
[----:B------:R-:W1:Y:S01]  /*0790*/  LDC.64 R20, c[0x0][0x460] ;  /* 0x00011800ff147b82 */ /* 0x000e620000000a00 */
[----:B---3--:R-:W-:Y:S02]  /*07a0*/  UIMAD.WIDE.U32 UR4, UR18, UR8, URZ ;  /* 0x00000008120472a5 */ /* 0x008fe4000f8e00ff */
[----:B------:R-:W-:-:S05]  /*07b0*/  IMAD R161, R0, UR18, RZ ;  /* 0x0000001200a17c24 */ /* 0x000fca000f8e02ff */
[----:B------:R-:W3:Y:S01]  /*07c0*/  @P0 LDC.64 R6, c[0x0][0x480] ;  /* 0x00012000ff060b82 */ /* 0x000ee20000000a00 */
[----:B0-----:R-:W-:Y:S01]  /*07d0*/  @P0 IMAD R0, R8, UR18, R169 ;  /* 0x0000001208000c24 */ /* 0x001fe2000f8e02a9 */
[----:B------:R-:W-:Y:S02]  /*07e0*/  UIMAD UR5, UR18, UR9, UR5 ;  /* 0x00000009120572a4 */ /* 0x000fe4000f8e0205 */
[----:B------:R-:W-:-:S04]  /*07f0*/  IMAD.WIDE.U32 R4, R5, UR18, R2 ;  /* 0x0000001205047c25 */ /* 0x000fc8000f8e0002 */
[----:B------:R-:W-:Y:S01]  /*0800*/  @P0 IMAD R0, R0, R25, RZ ;  /* 0x0000001900000224 */ /* 0x000fe200078e02ff */
[----:B------:R-:W-:Y:S01]  /*0810*/  IADD3 R161, PT, PT, R5, R161, RZ ;  /* 0x000000a105a17210 */ /* 0x000fe20007ffe0ff */
[----:B----4-:R-:W-:Y:S01]  /*0820*/  IMAD.WIDE.U32 R2, R169, R10, UR4 ;  /* 0x00000004a9027e25 */ /* 0x010fe2000f8e000a */
[----:B------:R-:W-:Y:S02]  /*0830*/  ISETP.GE.AND P1, PT, R25, 0x1, PT ;  /* 0x000000011900780c */ /* 0x000fe40003f26270 */
[----:B--2---:R-:W-:Y:S01]  /*0840*/  LEA R163, P4, R4, R22, 0x3 ;  /* 0x0000001604a37211 */ /* 0x004fe200078818ff */
[----:B-1----:R-:W-:Y:S01]  /*0850*/  @P0 IMAD R5, R0, R13, RZ ;  /* 0x0000000d00050224 */ /* 0x002fe200078e02ff */
[----:B------:R-:W-:Y:S01]  /*0860*/  SHF.R.S32.HI R0, RZ, 0x1f, R9 ;  /* 0x0000001fff007819 */ /* 0x000fe20000011409 */
[----:B------:R-:W-:Y:S01]  /*0870*/  IMAD R13, R169, R11, R3 ;  /* 0x0000000ba90d7224 */ /* 0x000fe200078e0203 */
[----:B------:R-:W-:Y:S02]  /*0880*/  LEA.HI.X R161, R4, R23, R161, 0x3, P4 ;  /* 0x0000001704a17211 */ /* 0x000fe400020f1ca1 */
[----:B------:R-:W-:-:S02]  /*0890*/  IADD3.X R4, PT, PT, R0, R17, RZ, P2, !PT ;  /* 0x0000001100047210 */ /* 0x000fc400017fe4ff */
[----:B------:R-:W-:Y:S02]  /*08a0*/  IADD3.X R3, PT, PT, R0, R15, RZ, P3, !PT ;  /* 0x0000000f00037210 */ /* 0x000fe40001ffe4ff */
[----:B------:R-:W-:Y:S02]  /*08b0*/  LEA R153, P2, R152, R20, 0x1 ;  /* 0x0000001498997211 */ /* 0x000fe400078408ff */
[----:B------:R-:W-:Y:S02]  /*08c0*/  LEA R150, P3, R148, R150, 0x1 ;  /* 0x0000009694967211 */ /* 0x000fe400078608ff */
[----:B------:R-:W-:Y:S02]  /*08d0*/  CS2R R10, SRZ ;  /* 0x00000000000a7805 */ /* 0x000fe4000001ff00 */
[----:B------:R-:W-:Y:S01]  /*08e0*/  IADD3 R2, P4, PT, R9, R2, RZ ;  /* 0x0000000209027210 */ /* 0x000fe20007f9e0ff */
[----:B---3--:R-:W-:Y:S01]  /*08f0*/  @P0 IMAD.WIDE R10, R5, 0x10, R6 ;  /* 0x00000010050a0825 */ /* 0x008fe200078e0206 */
[----:B------:R-:W-:-:S02]  /*0900*/  LEA.HI.X R152, R152, R21, R4, 0x1, P2 ;  /* 0x0000001598987211 */ /* 0x000fc400010f0c04 */
[----:B------:R-:W-:Y:S01]  /*0910*/  LEA.HI.X R148, R148, R151, R3, 0x1, P3 ;  /* 0x0000009794947211 */ /* 0x000fe200018f0c03 */
[----:B------:R-:W-:Y:S01]  /*0920*/  IMAD.WIDE.U32 R8, R169, R18, RZ ;  /* 0x00000012a9087225 */ /* 0x000fe200078e00ff */
[----:B------:R-:W-:Y:S02]  /*0930*/  IADD3.X R144, PT, PT, R0, R13, RZ, P4, !PT ;  /* 0x0000000d00907210 */ /* 0x000fe400027fe4ff */
[C---:B------:R-:W-:Y:S02]  /*0940*/  LEA R146, P0, R2.reuse, R26, 0x1 ;  /* 0x0000001a02927211 */ /* 0x040fe400078008ff */
        /* <DEDUP_REMOVED lines=12> */
[----:B------:R-:W-:Y:S01]  /*0a10*/  UMOV UR4, 0x400 ;  /* 0x0000040000047882 */ /* 0x000fe20000000000 */
[C---:B-1----:R-:W-:Y:S01]  /*0a20*/  IMAD.WIDE.U32 R2, R169.reuse, UR6, RZ ;  /* 0x00000006a9027c25 */ /* 0x042fe2000f8e00ff */
[----:B------:R-:W1:Y:S03]  /*0a30*/  LDCU UR6, c[0x0][0x394] ;  /* 0x00007280ff0677ac */ /* 0x000e660008000800 */
[----:B------:R-:W-:Y:S01]  /*0a40*/  IMAD R155, R169, UR7, R3 ;  /* 0x00000007a99b7c24 */ /* 0x000fe2000f8e0203 */
[----:B--2---:R-:W-:-:S04]  /*0a50*/  ULEA UR5, UR5, UR4, 0x18 ;  /* 0x0000000405057291 */ /* 0x004fc8000f8ec0ff */
[----:B------:R-:W-:Y:S01]  /*0a60*/  UIADD3 UR4, UPT, UPT, UR5, 0x840, URZ ;  /* 0x0000084005047890 */ /* 0x000fe2000fffe0ff */
[C---:B0-----:R-:W-:Y:S02]  /*0a70*/  SHF.L.U32 R214, R154.reuse, 0x3, RZ ;  /* 0x000000039ad67819 */ /* 0x041fe400000006ff */
[----:B------:R-:W-:Y:S02]  /*0a80*/  SHF.L.U32 R5, R154, 0x4, RZ ;  /* 0x000000049a057819 */ /* 0x000fe400000006ff */
[----:B------:R-:W-:Y:S02]  /*0a90*/  LOP3.LUT R118, R214, 0x1f00, RZ, 0xc0, !PT ;  /* 0x00001f00d6767812 */ /* 0x000fe400078ec0ff */
[----:B------:R-:W-:Y:S02]  /*0aa0*/  IADD3 R13, PT, PT, R154, 0x20, RZ ;  /* 0x000000209a0d7810 */ /* 0x000fe40007ffe0ff */
[----:B------:R-:W-:Y:S02]  /*0ab0*/  LOP3.LUT R125, R118, 0x1f, R154, 0xf8, !PT ;  /* 0x0000001f767d7812 */ /* 0x000fe400078ef89a */
        /* <DEDUP_REMOVED lines=14> */
[----:B------:R-:W-:Y:S02]  /*0ba0*/  LOP3.LUT R121, R125, 0x20, RZ, 0xfc, !PT ;  /* 0x000000207d797812 */ /* 0x000fe400078efcff */
[C---:B------:R-:W-:Y:S02]  /*0bb0*/  LEA.HI R122, R154.reuse, R154, RZ, 0x1b ;  /* 0x0000009a9a7a7211 */ /* 0x040fe400078fd8ff */
[C---:B------:R-:W-:Y:S02]  /*0bc0*/  LOP3.LUT R7, R5.reuse, 0x3e00, RZ, 0xc0, !PT ;  /* 0x00003e0005077812 */ /* 0x040fe400078ec0ff */
        /* <DEDUP_REMOVED lines=17> */
[----:B------:R-:W-:Y:S02]  /*0ce0*/  IADD3 R118, PT, PT, R118, R121, RZ ;  /* 0x0000007976767210 */ /* 0x000fe40007ffe0ff */
[----:B-1----:R-:W-:Y:S02]  /*0cf0*/  MOV R143, UR6 ;  /* 0x00000006008f7c02 */ /* 0x002fe40008000f00 */
[----:B------:R-:W-:-:S02]  /*0d00*/  LOP3.LUT R213, R154, 0x1f, RZ, 0xc0, !PT ;  /* 0x0000001f9ad57812 */ /* 0x000fc400078ec0ff */
[----:B------:R-:W-:Y:S02]  /*0d10*/  IADD3 R141, PT, PT, R154, 0x200, RZ ;  /* 0x000002009a8d7810 */ /* 0x000fe40007ffe0ff */
[----:B------:R-:W-:Y:S02]  /*0d20*/  LOP3.LUT R142, R7, 0x1f, R154, 0xf8, !PT ;  /* 0x0000001f078e7812 */ /* 0x000fe400078ef89a */
        /* <DEDUP_REMOVED lines=18> */
[C---:B------:R-:W-:Y:S02]  /*0e50*/  LOP3.LUT R120, R125.reuse, 0x40, RZ, 0xfc, !PT ;  /* 0x000000407d787812 */ /* 0x040fe400078efcff */
[C---:B------:R-:W-:Y:S02]  /*0e60*/  LOP3.LUT R119, R125.reuse, 0x60, RZ, 0xfc, !PT ;  /* 0x000000607d777812 */ /* 0x040fe400078efcff */
[C---:B------:R-:W-:Y:S02]  /*0e70*/  LOP3.LUT R117, R125.reuse, 0x80, RZ, 0xfc, !PT ;  /* 0x000000807d757812 */ /* 0x040fe400078efcff */
[----:B------:R-:W-:-:S02]  /*0e80*/  LOP3.LUT R116, R125, 0xa0, RZ, 0xfc, !PT ;  /* 0x000000a07d747812 */ /* 0x000fc400078efcff */
[C---:B------:R-:W-:Y:S02]  /*0e90*/  LOP3.LUT R114, R125.reuse, 0xc0, RZ, 0xfc, !PT ;  /* 0x000000c07d727812 */ /* 0x040fe400078efcff */
[----:B------:R-:W-:Y:S02]  /*0ea0*/  LOP3.LUT R112, R125, 0xe0, RZ, 0xfc, !PT ;  /* 0x000000e07d707812 */ /* 0x000fe400078efcff */
[C---:B------:R-:W-:Y:S02]  /*0eb0*/  IADD3 R110, PT, PT, R118.reuse, 0x20, RZ ;  /* 0x00000020766e7810 */ /* 0x040fe40007ffe0ff */
[C---:B------:R-:W-:Y:S02]  /*0ec0*/  IADD3 R108, PT, PT, R118.reuse, 0x40, RZ ;  /* 0x00000040766c7810 */ /* 0x040fe40007ffe0ff */
[----:B------:R-:W-:-:S07]  /*0ed0*/  IADD3 R106, PT, PT, R118, 0x60, RZ ;  /* 0x00000060766a7810 */ /* 0x000fce0007ffe0ff */
.L_x_16096:
[----:B0-----:R-:W0:Y:S01]  /*0ee0*/  LDCU UR4, c[0x0][0x388] ;  /* 0x00007100ff0477ac */ /* 0x001e220008000800 */
        /* <DEDUP_REMOVED lines=9> */
[----:B0-----:R-:W-:Y:S02]  /*0f80*/  MOV R207, UR4 ;  /* 0x0000000400cf7c02 */ /* 0x001fe40008000f00 */
[----:B------:R-:W-:Y:S02]  /*0f90*/  IADD3.X R5, PT, PT, RZ, R144, RZ, P3, !PT ;  /* 0x00000090ff057210 */ /* 0x000fe40001ffe4ff */
[----:B------:R-:W-:-:S02]  /*0fa0*/  IADD3 R18, PT, PT, -R12, R207, RZ ;  /* 0x000000cf0c127210 */ /* 0x000fc40007ffe1ff */
[----:B------:R-:W-:Y:S02]  /*0fb0*/  PRMT R19, RZ, 0x7610, R19 ;  /* 0x00007610ff137816 */ /* 0x000fe40000000013 */
[-C--:B------:R-:W-:Y:S01]  /*0fc0*/  ISETP.GE.AND P6, PT, R125, R18.reuse, PT ;  /* 0x000000127d00720c */ /* 0x080fe20003fc6270 */
[----:B------:R-:W-:Y:S01]  /*0fd0*/  BAR.SYNC.DEFER_BLOCKING 0x0 ;  /* 0x0000000000007b1d */ /* 0x000fe20000010000 */
[-C--:B------:R-:W-:Y:S02]  /*0fe0*/  ISETP.GE.AND P0, PT, R121, R18.reuse, PT ;  /* 0x000000127900720c */ /* 0x080fe40003f06270 */
[-C--:B------:R-:W-:Y:S02]  /*0ff0*/  ISETP.GE.AND P1, PT, R120, R18.reuse, PT ;  /* 0x000000127800720c */ /* 0x080fe40003f26270 */
[-C--:B------:R-:W-:Y:S02]  /*1000*/  ISETP.GE.AND P2, PT, R119, R18.reuse, PT ;  /* 0x000000127700720c */ /* 0x080fe40003f46270 */
[----:B------:R-:W-:-:S02]  /*1010*/  ISETP.GE.AND P3, PT, R117, R18, PT ;  /* 0x000000127500720c */ /* 0x000fc40003f66270 */
[-C--:B------:R-:W-:Y:S02]  /*1020*/  ISETP.GE.AND P4, PT, R116, R18.reuse, PT ;  /* 0x000000127400720c */ /* 0x080fe40003f86270 */
[-C--:B------:R-:W-:Y:S02]  /*1030*/  ISETP.GE.AND P5, PT, R114, R18.reuse, PT ;  /* 0x000000127200720c */ /* 0x080fe40003fa6270 */
[----:B------:R-:W-:Y:S02]  /*1040*/  PRMT R21, RZ, 0x7610, R21 ;  /* 0x00007610ff157816 */ /* 0x000fe40000000015 */
[----:B------:R-:W-:Y:S02]  /*1050*/  PRMT R23, RZ, 0x7610, R23 ;  /* 0x00007610ff177816 */ /* 0x000fe40000000017 */
[----:B------:R-:W-:Y:S02]  /*1060*/  PRMT R25, RZ, 0x7610, R25 ;  /* 0x00007610ff197816 */ /* 0x000fe40000000019 */
[----:B------:R-:W-:Y:S01]  /*1070*/  PRMT R27, RZ, 0x7610, R27 ;  /* 0x00007610ff1b7816 */ /* 0x000fe2000000001b */
[----:B--2---:R-:W2:Y:S01]  /*1080*/  @!P6 LDG.E.U16 R17, desc[UR16][R6.64] ;  /* 0x000000100611e981 */ /* 0x004ea2000c1e1500 */
[----:B------:R-:W-:-:S02]  /*1090*/  ISETP.GE.AND P6, PT, R112, R18, PT ;  /* 0x000000127000720c */ /* 0x000fc40003fc6270 */
[----:B------:R-:W-:Y:S01]  /*10a0*/  PRMT R29, RZ, 0x7610, R29 ;  /* 0x00007610ff1d7816 */ /* 0x000fe2000000001d */
[----:B---3--:R-:W3:Y:S01]  /*10b0*/  @!P0 LDG.E.U16 R19, desc[UR16][R6.64+0x40] ;  /* 0x0000401006138981 */ /* 0x008ee2000c1e1500 */
        /* <DEDUP_REMOVED lines=172> */
[C-C-:B------:R-:W-:Y:S01]  /*1b80*/  IADD3 R55, PT, PT, R0.reuse, 0x1, R0.reuse ;  /* 0x0000000100377810 */ /* 0x140fe20007ffe000 */
[----:B------:R-:W-:Y:S01]  /*1b90*/  FADD.FTZ R71, R21, R21 ;  /* 0x0000001515477221 */ /* 0x000fe20000010000 */
[----:B------:R-:W-:Y:S01]  /*1ba0*/  IADD3 R57, PT, PT, R0, 0x2, R0 ;  /* 0x0000000200397810 */ /* 0x000fe20007ffe000 */
[----:B------:R-:W-:Y:S01]  /*1bb0*/  FADD.FTZ R69, R22, R22 ;  /* 0x0000001616457221 */ /* 0x000fe20000010000 */
[C-C-:B------:R-:W-:Y:S01]  /*1bc0*/  IADD3 R171, PT, PT, R0.reuse, 0x3, R0.reuse ;  /* 0x0000000300ab7810 */ /* 0x140fe20007ffe000 */
[----:B------:R-:W-:Y:S01]  /*1bd0*/  FADD.FTZ R67, R23, R23 ;  /* 0x0000001717437221 */ /* 0x000fe20000010000 */
[----:B------:R-:W-:Y:S01]  /*1be0*/  IADD3 R173, PT, PT, R0, 0x4, R0 ;  /* 0x0000000400ad7810 */ /* 0x000fe20007ffe000 */
[----:B------:R-:W-:Y:S01]  /*1bf0*/  FADD.FTZ R65, R24, R24 ;  /* 0x0000001818417221 */ /* 0x000fe20000010000 */
[C-C-:B------:R-:W-:Y:S01]  /*1c00*/  IADD3 R175, PT, PT, R0.reuse, 0x5, R0.reuse ;  /* 0x0000000500af7810 */ /* 0x140fe20007ffe000 */
[----:B------:R-:W-:Y:S01]  /*1c10*/  FADD.FTZ R63, R25, R25 ;  /* 0x00000019193f7221 */ /* 0x000fe20000010000 */
[C-C-:B------:R-:W-:Y:S01]  /*1c20*/  IADD3 R177, PT, PT, R0.reuse, 0x6, R0.reuse ;  /* 0x0000000600b17810 */ /* 0x140fe20007ffe000 */
[----:B------:R-:W0:Y:S01]  /*1c30*/  LDC R59, c[0x0][0x388] ;  /* 0x0000e200ff3b7b82 */ /* 0x000e220000000800 */
[----:B------:R-:W-:Y:S01]  /*1c40*/  IADD3 R179, PT, PT, R0, 0x7, R0 ;  /* 0x0000000700b37810 */ /* 0x000fe20007ffe000 */
[----:B------:R-:W-:Y:S01]  /*1c50*/  FADD.FTZ R74, R4, R4 ;  /* 0x00000004044a7221 */ /* 0x000fe20000010000 */
[----:B------:R-:W-:Y:S01]  /*1c60*/  SHF.L.U32 R0, R102, 0x4, RZ ;  /* 0x0000000466007819 */ /* 0x000fe200000006ff */
[----:B------:R-:W-:Y:S01]  /*1c70*/  FADD.FTZ R75, R75, R75 ;  /* 0x0000004b4b4b7221 */ /* 0x000fe20000010000 */
[----:B------:R-:W-:Y:S01]  /*1c80*/  SHF.L.U32 R27, R14, 0x10, RZ ;  /* 0x000000100e1b7819 */ /* 0x000fe200000006ff */
[----:B------:R-:W-:Y:S01]  /*1c90*/  FADD.FTZ R73, R73, R73 ;  /* 0x0000004949497221 */ /* 0x000fe20000010000 */
        /* <DEDUP_REMOVED lines=10> */
[----:B------:R-:W-:Y:S01]  /*1d40*/  SHF.L.U32 R61, R104, 0x9, RZ ;  /* 0x00000009683d7819 */ /* 0x000fe200000006ff */
[--C-:B------:R-:W-:Y:S01]  /*1d50*/  FADD.FTZ R62, R33, R158.reuse ;  /* 0x0000009e213e7221 */ /* 0x100fe20000010000 */
[----:B------:R-:W-:Y:S01]  /*1d60*/  SHF.L.U32 R5, R6, 0x10, RZ ;  /* 0x0000001006057819 */ /* 0x000fe200000006ff */
[--C-:B------:R-:W-:Y:S01]  /*1d70*/  FADD.FTZ R60, R35, R158.reuse ;  /* 0x0000009e233c7221 */ /* 0x100fe20000010000 */
[----:B------:R-:W-:Y:S01]  /*1d80*/  LEA.HI.SX32 R6, R57, R0, 0x1b ;  /* 0x0000000039067211 */ /* 0x000fe200078fdaff */
[--C-:B------:R-:W-:Y:S01]  /*1d90*/  FADD.FTZ R58, R37, R158.reuse ;  /* 0x0000009e253a7221 */ /* 0x100fe20000010000 */
[----:B------:R-:W-:Y:S01]  /*1da0*/  LEA R57, R207, -R61, 0x1 ;  /* 0x8000003dcf397211 */ /* 0x000fe200078e08ff */
[----:B------:R-:W3:Y:S01]  /*1db0*/  LDC.64 R16, c[0x0][0x440] ;  /* 0x00011000ff107b82 */ /* 0x000ee20000000a00 */
[----:B------:R-:W-:Y:S01]  /*1dc0*/  SHF.L.U32 R7, R7, 0x10, RZ ;  /* 0x0000001007077819 */ /* 0x000fe200000006ff */
[--C-:B------:R-:W-:Y:S01]  /*1dd0*/  FADD.FTZ R72, R5, R158.reuse ;  /* 0x0000009e05487221 */ /* 0x100fe20000010000 */
[----:B------:R-:W-:Y:S01]  /*1de0*/  ISETP.GE.AND P1, PT, R142, R57, PT ;  /* 0x000000398e00720c */ /* 0x000fe20003f26270 */
[----:B------:R-:W4:Y:S01]  /*1df0*/  LDCU UR8, c[0x0][0x394] ;  /* 0x00007280ff0877ac */ /* 0x000f220008000800 */
[----:B------:R-:W-:Y:S01]  /*1e00*/  IADD3 R5, PT, PT, R0, 0x8, RZ ;  /* 0x0000000800057810 */ /* 0x000fe20007ffe0ff */
[----:B------:R-:W-:Y:S01]  /*1e10*/  FADD.FTZ R70, R7, R158 ;  /* 0x0000009e07467221 */ /* 0x000fe20000010000 */
[----:B------:R-:W-:Y:S01]  /*1e20*/  IADD3 R43, PT, PT, R102, 0x140, RZ ;  /* 0x00000140662b7810 */ /* 0x000fe20007ffe0ff */
[----:B------:R-:W0:Y:S01]  /*1e30*/  LDC.64 R18, c[0x0][0x3c0] ;  /* 0x0000f000ff127b82 */ /* 0x000e220000000a00 */
[C---:B------:R-:W-:Y:S01]  /*1e40*/  IADD3 R7, PT, PT, R0.reuse, 0x9, RZ ;  /* 0x0000000900077810 */ /* 0x040fe20007ffe0ff */
[----:B------:R-:W0:Y:S01]  /*1e50*/  LDCU UR9, c[0x0][0x38c] ;  /* 0x00007180ff0977ac */ /* 0x000e220008000800 */
[----:B------:R-:W-:-:S02]  /*1e60*/  IADD3 R27, PT, PT, R0, 0xa, RZ ;  /* 0x0000000a001b7810 */ /* 0x000fc40007ffe0ff */
[C---:B------:R-:W-:Y:S01]  /*1e70*/  IADD3 R29, PT, PT, R0.reuse, 0xb, RZ ;  /* 0x0000000b001d7810 */ /* 0x040fe20007ffe0ff */
[----:B------:R-:W-:Y:S01]  /*1e80*/  UMOV UR4, URZ ;  /* 0x000000ff00047c82 */ /* 0x000fe20008000000 */
[C---:B------:R-:W-:Y:S01]  /*1e90*/  IADD3 R31, PT, PT, R0.reuse, 0xc, RZ ;  /* 0x0000000c001f7810 */ /* 0x040fe20007ffe0ff */
[----:B------:R-:W0:Y:S01]  /*1ea0*/  LDC.64 R22, c[0x0][0x4d0] ;  /* 0x00013400ff167b82 */ /* 0x000e220000000a00 */
[C---:B------:R-:W-:Y:S02]  /*1eb0*/  IADD3 R33, PT, PT, R0.reuse, 0xd, RZ ;  /* 0x0000000d00217810 */ /* 0x040fe40007ffe0ff */
[C---:B------:R-:W-:Y:S02]  /*1ec0*/  IADD3 R35, PT, PT, R0.reuse, 0xe, RZ ;  /* 0x0000000e00237810 */ /* 0x040fe40007ffe0ff */
[----:B------:R-:W-:Y:S02]  /*1ed0*/  IADD3 R37, PT, PT, R0, 0xf, RZ ;  /* 0x0000000f00257810 */ /* 0x000fe40007ffe0ff */
[C---:B------:R-:W-:Y:S01]  /*1ee0*/  IADD3 R39, PT, PT, R102.reuse, 0x100, RZ ;  /* 0x0000010066277810 */ /* 0x040fe20007ffe0ff */
[----:B------:R-:W0:Y:S01]  /*1ef0*/  LDC.64 R24, c[0x0][0x4f0] ;  /* 0x00013c00ff187b82 */ /* 0x000e220000000a00 */
        /* <DEDUP_REMOVED lines=23> */
[-C--:B------:R-:W-:Y:S02]  /*2070*/  LEA.HI.SX32 R41, R41, R102.reuse, 0x1b ;  /* 0x0000006629297211 */ /* 0x080fe400078fdaff */
[----:B------:R-:W-:-:S02]  /*2080*/  LEA.HI.SX32 R0, R49, R102, 0x1b ;  /* 0x0000006631007211 */ /* 0x000fc400078fdaff */
[----:B------:R-:W-:Y:S02]  /*2090*/  ISETP.NE.AND P0, PT, R143, 0x1, PT ;  /* 0x000000018f00780c */ /* 0x000fe40003f05270 */
[-C--:B------:R-:W-:Y:S02]  /*20a0*/  LEA.HI.SX32 R45, R45, R102.reuse, 0x1b ;  /* 0x000000662d2d7211 */ /* 0x080fe400078fdaff */
[-C--:B------:R-:W-:Y:S02]  /*20b0*/  LEA.HI.SX32 R44, R47, R102.reuse, 0x1b ;  /* 0x000000662f2c7211 */ /* 0x080fe400078fdaff */
[-C--:B------:R-:W-:Y:S02]  /*20c0*/  LEA.HI.SX32 R42, R51, R102.reuse, 0x1b ;  /* 0x00000066332a7211 */ /* 0x080fe400078fdaff */
[----:B------:R-:W-:Y:S02]  /*20d0*/  LEA.HI.SX32 R4, R53, R102, 0x1b ;  /* 0x0000006635047211 */ /* 0x000fe400078fdaff */
[----:B------:R-:W-:-:S02]  /*20e0*/  LOP3.LUT R212, R212, 0xfffffbff, RZ, 0xc0, !PT ;  /* 0xfffffbffd4d47812 */ /* 0x000fc400078ec0ff */
[----:B------:R-:W-:Y:S02]  /*20f0*/  LEA R46, R43, UR6, 0x1 ;  /* 0x000000062b2e7c11 */ /* 0x000fe4000f8e08ff */
[----:B------:R-:W-:Y:S02]  /*2100*/  LEA R56, R55, UR6, 0x1 ;  /* 0x0000000637387c11 */ /* 0x000fe4000f8e08ff */
[----:B------:R-:W-:Y:S02]  /*2110*/  LEA R48, R39, UR6, 0x1 ;  /* 0x0000000627307c11 */ /* 0x000fe4000f8e08ff */
[----:B------:R-:W-:Y:S02]  /*2120*/  LEA R47, R41, UR6, 0x1 ;  /* 0x00000006292f7c11 */ /* 0x000fe4000f8e08ff */
[----:B------:R-:W-:Y:S02]  /*2130*/  LEA R43, R0, UR6, 0x1 ;  /* 0x00000006002b7c11 */ /* 0x000fe4000f8e08ff */
[----:B------:R-:W-:-:S02]  /*2140*/  MOV R115, RZ ;  /* 0x000000ff00737202 */ /* 0x000fc40000000f00 */
[----:B------:R-:W-:Y:S02]  /*2150*/  ISETP.EQ.AND P0, PT, R154, RZ, P0 ;  /* 0x000000ff9a00720c */ /* 0x000fe40000702270 */
        /* <DEDUP_REMOVED lines=13> */
[----:B------:R-:W-:Y:S02]  /*2230*/  @P1 LOP3.LUT R212, R212, 0x400, RZ, 0xfc, !PT ;  /* 0x00000400d4d41812 */ /* 0x000fe400078efcff */
[----:B------:R-:W-:Y:S02]  /*2240*/  LEA R38, R27, UR6, 0x1 ;  /* 0x000000061b267c11 */ /* 0x000fe4000f8e08ff */
[----:B------:R-:W-:Y:S02]  /*2250*/  LEA R37, R29, UR6, 0x1 ;  /* 0x000000061d257c11 */ /* 0x000fe4000f8e08ff */
[----:B------:R-:W-:-:S02]  /*2260*/  LEA R36, R31, UR6, 0x1 ;  /* 0x000000061f247c11 */ /* 0x000fc4000f8e08ff */
[----:B------:R-:W-:Y:S02]  /*2270*/  LEA R35, R33, UR6, 0x1 ;  /* 0x0000000621237c11 */ /* 0x000fe4000f8e08ff */
[----:B------:R-:W-:Y:S02]  /*2280*/  LEA R34, R34, UR6, 0x1 ;  /* 0x0000000622227c11 */ /* 0x000fe4000f8e08ff */
[----:B01234-:R-:W-:-:S07]  /*2290*/  LEA R0, R26, UR6, 0x1 ;  /* 0x000000061a007c11 */ /* 0x01ffce000f8e08ff */
.L_x_16095:
[----:B0-----:R-:W-:Y:S01]  /*22a0*/  HFMA2 R7, -RZ, RZ, 0, 0 ;  /* 0x00000000ff077431 */ /* 0x001fe200000001ff */
[----:B------:R-:W-:Y:S02]  /*22b0*/  MOV R6, R142 ;  /* 0x0000008e00067202 */ /* 0x000fe40000000f00 */
[----:B------:R-:W-:Y:S02]  /*22c0*/  P2R R188, PR, RZ, 0x1 ;  /* 0x00000001ffbc7803 */ /* 0x000fe40000000000 */
[----:B------:R-:W-:Y:S02]  /*22d0*/  ISETP.GE.AND P0, PT, R110, R57, PT ;  /* 0x000000396e00720c */ /* 0x000fe40003f06270 */
[----:B------:R-:W-:Y:S02]  /*22e0*/  PRMT R171, RZ, 0x7610, R171 ;  /* 0x00007610ffab7816 */ /* 0x000fe400000000ab */
[----:B------:R-:W-:Y:S01]  /*22f0*/  PRMT R179, RZ, 0x7610, R179 ;  /* 0x00007610ffb37816 */ /* 0x000fe200000000b3 */
[----:B------:R-:W-:Y:S01]  /*2300*/  IMAD.WIDE.U32 R4, R18, UR4, R6 ;  /* 0x0000000412047c25 */ /* 0x000fe2000f8e0006 */
[----:B------:R-:W-:-:S02]  /*2310*/  PRMT R181, RZ, 0x7610, R181 ;  /* 0x00007610ffb57816 */ /* 0x000fc400000000b5 */
[----:B------:R-:W-:Y:S01]  /*2320*/  MOV R26, R2 ;  /* 0x00000002001a7202 */ /* 0x000fe20000000f00 */
[----:B------:R-:W-:Y:S01]  /*2330*/  IMAD R29, R19, UR4, R5 ;  /* 0x00000004131d7c24 */ /* 0x000fe2000f8e0205 */
[----:B------:R-:W-:Y:S01]  /*2340*/  LEA R30, P2, R4, R151, 0x1 ;  /* 0x00000097041e7211 */ /* 0x000fe200078408ff */
[----:B------:R-:W-:Y:S01]  /*2350*/  IMAD.WIDE.U32 R6, R20, UR4, R6 ;  /* 0x0000000414067c25 */ /* 0x000fe2000f8e0006 */
[----:B------:R-:W-:Y:S02]  /*2360*/  MOV R27, R155 ;  /* 0x0000009b001b7202 */ /* 0x000fe40000000f00 */
[----:B------:R-:W-:Y:S01]  /*2370*/  LEA.HI.X R31, R4, R149, R29, 0x1, P2 ;  /* 0x00000095041f7211 */ /* 0x000fe200010f0c1d */
[----:B------:R-:W-:Y:S01]  /*2380*/  IMAD R5, R21, UR4, R7 ;  /* 0x0000000415057c24 */ /* 0x000fe2000f8e0207 */
[----:B------:R-:W-:Y:S01]  /*2390*/  IADD3 R4, PT, PT, R118, 0xa0, RZ ;  /* 0x000000a076047810 */ /* 0x000fe20007ffe0ff */
[----:B------:R-:W-:Y:S01]  /*23a0*/  IMAD.WIDE.U32 R26, R14, UR4, R26 ;  /* 0x000000040e1a7c25 */ /* 0x000fe2000f8e001a */
[----:B------:R-:W-:Y:S01]  /*23b0*/  LEA R28, P3, R6, R147, 0x1 ;  /* 0x00000093061c7211 */ /* 0x000fe200078608ff */
[----:B--2---:R-:W2:Y:S01]  /*23c0*/  @!P0 LDG.E.U16 R171, desc[UR16][R30.64+0x80] ;  /* 0x000080101eab8981 */ /* 0x004ea2000c1e1500 */
[----:B------:R-:W-:Y:S01]  /*23d0*/  ISETP.GE.AND P0, PT, R4, R57, PT ;  /* 0x000000390400720c */ /* 0x000fe20003f06270 */
[----:B------:R-:W-:Y:S01]  /*23e0*/  IMAD R7, R15, UR4, R27 ;  /* 0x000000040f077c24 */ /* 0x000fe2000f8e021b */
[----:B------:R-:W-:-:S02]  /*23f0*/  LEA.HI.X R29, R6, R145, R5, 0x1, P3 ;  /* 0x00000091061d7211 */ /* 0x000fc400018f0c05 */
[C---:B------:R-:W-:Y:S02]  /*2400*/  IADD3 R6, PT, PT, R118.reuse, 0xc0, RZ ;  /* 0x000000c076067810 */ /* 0x040fe40007ffe0ff */
[C---:B------:R-:W-:Y:S02]  /*2410*/  IADD3 R164, PT, PT, R118.reuse, 0xe0, RZ ;  /* 0x000000e076a47810 */ /* 0x040fe40007ffe0ff */
[C---:B------:R-:W-:Y:S02]  /*2420*/  IADD3 R162, PT, PT, R118.reuse, 0x80, RZ ;  /* 0x0000008076a27810 */ /* 0x040fe40007ffe0ff */
[-C--:B------:R-:W-:Y:S02]  /*2430*/  ISETP.GE.AND P2, PT, R118, R57.reuse, PT ;  /* 0x000000397600720c */ /* 0x080fe40003f46270 */
[----:B------:R-:W-:Y:S01]  /*2440*/  LOP3.LUT P3, RZ, R212, 0x400, RZ, 0xc0, !PT ;  /* 0x00000400d4ff7812 */ /* 0x000fe2000786c0ff */
[----:B---3--:R-:W3:Y:S01]  /*2450*/  @!P0 LDG.E.U16 R179, desc[UR16][R30.64+0x180] ;  /* 0x000180101eb38981 */ /* 0x008ee2000c1e1500 */
[----:B------:R-:W-:-:S02]  /*2460*/  ISETP.GE.AND P0, PT, R6, R57, PT ;  /* 0x000000390600720c */ /* 0x000fc40003f06270 */
[----:B------:R-:W-:Y:S02]  /*2470*/  LEA R32, P1, R26, R16, 0x3 ;  /* 0x000000101a207211 */ /* 0x000fe400078218ff */
[-C--:B------:R-:W-:Y:S02]  /*2480*/  ISETP.GE.AND P4, PT, R162, R57.reuse, PT ;  /* 0x00000039a200720c */ /* 0x080fe40003f86270 */
[-C--:B------:R-:W-:Y:S02]  /*2490*/  ISETP.GE.AND P5, PT, R106, R57.reuse, PT ;  /* 0x000000396a00720c */ /* 0x080fe40003fa6270 */
[----:B------:R-:W-:Y:S02]  /*24a0*/  ISETP.GE.AND P6, PT, R108, R57, PT ;  /* 0x000000396c00720c */ /* 0x000fe40003fc6270 */
[----:B------:R-:W-:Y:S02]  /*24b0*/  PRMT R183, RZ, 0x7610, R183 ;  /* 0x00007610ffb77816 */ /* 0x000fe400000000b7 */
[----:B------:R-:W-:Y:S01]  /*24c0*/  LEA.HI.X R33, R26, R17, R7, 0x3, P1 ;  /* 0x000000111a217211 */ /* 0x000fe200008f1c07 */
[----:B------:R-:W4:Y:S01]  /*24d0*/  @!P0 LDG.E.U16 R181, desc[UR16][R30.64+0x1c0] ;  /* 0x0001c0101eb58981 */ /* 0x000f22000c1e1500 */
[----:B------:R-:W-:-:S02]  /*24e0*/  ISETP.GE.AND P0, PT, R164, R57, PT ;  /* 0x00000039a400720c */ /* 0x000fc40003f06270 */
[----:B------:R-:W-:Y:S02]  /*24f0*/  PRMT R7, RZ, 0x7610, R7 ;  /* 0x00007610ff077816 */ /* 0x000fe40000000007 */
[----:B------:R-:W-:Y:S02]  /*2500*/  PRMT R5, RZ, 0x7610, R5 ;  /* 0x00007610ff057816 */ /* 0x000fe40000000005 */
[C---:B------:R-:W-:Y:S02]  /*2510*/  IADD3 R26, PT, PT, R118.reuse, 0x100, RZ ;  /* 0x00000100761a7810 */ /* 0x040fe40007ffe0ff */
[----:B------:R-:W-:Y:S01]  /*2520*/  PRMT R177, RZ, 0x7610, R177 ;  /* 0x00007610ffb17816 */ /* 0x000fe200000000b1 */
[----:B------:R-:W5:Y:S01]  /*2530*/  @!P2 LDG.E.U16 R7, desc[UR16][R30.64+0x40] ;  /* 0x000040101e07a981 */ /* 0x000f62000c1e1500 */
[C---:B------:R-:W-:Y:S02]  /*2540*/  IADD3 R168, PT, PT, R118.reuse, 0x120, RZ ;  /* 0x0000012076a87810 */ /* 0x040fe40007ffe0ff */
[----:B------:R-:W-:Y:S01]  /*2550*/  PRMT R175, RZ, 0x7610, R175 ;  /* 0x00007610ffaf7816 */ /* 0x000fe200000000af */
[----:B------:R-:W4:Y:S01]  /*2560*/  @!P0 LDG.E.U16 R183, desc[UR16][R30.64+0x200] ;  /* 0x000200101eb78981 */ /* 0x000f22000c1e1500 */
[----:B------:R-:W-:-:S02]  /*2570*/  IADD3 R170, PT, PT, R118, 0x140, RZ ;  /* 0x0000014076aa7810 */ /* 0x000fc40007ffe0ff */
[----:B------:R-:W-:Y:S01]  /*2580*/  PRMT R173, RZ, 0x7610, R173 ;  /* 0x00007610ffad7816 */ /* 0x000fe200000000ad */
[----:B------:R-:W2:Y:S01]  /*2590*/  @!P3 LDG.E.U16 R5, desc[UR16][R30.64] ;  /* 0x000000101e05b981 */ /* 0x000ea2000c1e1500 */
[C---:B------:R-:W-:Y:S02]  /*25a0*/  IADD3 R174, PT, PT, R118.reuse, 0x160, RZ ;  /* 0x0000016076ae7810 */ /* 0x040fe40007ffe0ff */
[----:B------:R-:W-:Y:S01]  /*25b0*/  IADD3 R176, PT, PT, R118, 0x180, RZ ;  /* 0x0000018076b07810 */ /* 0x000fe20007ffe0ff */
[----:B------:R-:W3:Y:S01]  /*25c0*/  @!P4 LDG.E.U16 R177, desc[UR16][R30.64+0x140] ;  /* 0x000140101eb1c981 */ /* 0x000ee2000c1e1500 */
[-C--:B------:R-:W-:Y:S02]  /*25d0*/  ISETP.GE.AND P0, PT, R26, R57.reuse, PT ;  /* 0x000000391a00720c */ /* 0x080fe40003f06270 */
[----:B------:R-:W-:Y:S01]  /*25e0*/  IADD3 R180, PT, PT, R118, 0x1a0, RZ ;  /* 0x000001a076b47810 */ /* 0x000fe20007ffe0ff */
[----:B------:R-:W4:Y:S01]  /*25f0*/  @!P5 LDG.E.U16 R175, desc[UR16][R30.64+0x100] ;  /* 0x000100101eafd981 */ /* 0x000f22000c1e1500 */
[----:B------:R-:W-:-:S02]  /*2600*/  ISETP.GE.AND P1, PT, R168, R57, PT ;  /* 0x00000039a800720c */ /* 0x000fc40003f26270 */
[----:B------:R-:W-:Y:S01]  /*2610*/  IADD3 R182, PT, PT, R118, 0x1c0, RZ ;  /* 0x000001c076b67810 */ /* 0x000fe20007ffe0ff */
[----:B------:R-:W3:Y:S01]  /*2620*/  @!P6 LDG.E.U16 R173, desc[UR16][R30.64+0xc0] ;  /* 0x0000c0101eade981 */ /* 0x000ee2000c1e1500 */
[-C--:B------:R-:W-:Y:S02]  /*2630*/  ISETP.GE.AND P2, PT, R170, R57.reuse, PT ;  /* 0x00000039aa00720c */ /* 0x080fe40003f46270 */
[-C--:B------:R-:W-:Y:S01]  /*2640*/  ISETP.GE.AND P3, PT, R174, R57.reuse, PT ;  /* 0x00000039ae00720c */ /* 0x080fe20003f66270 */
[----:B------:R0:W4:Y:S01]  /*2650*/  LDG.E.64 R26, desc[UR16][R32.64] ;  /* 0x00000010201a7981 */ /* 0x000122000c1e1b00 */
[-C--:B------:R-:W-:Y:S02]  /*2660*/  ISETP.GE.AND P4, PT, R176, R57.reuse, PT ;  /* 0x00000039b000720c */ /* 0x080fe40003f86270 */
[-C--:B------:R-:W-:Y:S02]  /*2670*/  ISETP.GE.AND P5, PT, R180, R57.reuse, PT ;  /* 0x00000039b400720c */ /* 0x080fe40003fa6270 */
[----:B------:R-:W-:-:S02]  /*2680*/  ISETP.GE.AND P6, PT, R182, R57, PT ;  /* 0x00000039b600720c */ /* 0x000fc40003fc6270 */
[----:B------:R-:W-:Y:S02]  /*2690*/  PRMT R166, RZ, 0x7610, R166 ;  /* 0x00007610ffa67816 */ /* 0x000fe400000000a6 */
        /* <DEDUP_REMOVED lines=14> */
[-C--:B------:R-:W-:Y:S02]  /*2780*/  ISETP.GE.AND P0, PT, R142, R57.reuse, PT ;  /* 0x000000398e00720c */ /* 0x080fe40003f06270 */
[----:B------:R-:W-:Y:S02]  /*2790*/  P2R R168, PR, RZ, 0x2 ;  /* 0x00000002ffa87803 */ /* 0x000fe40000000000 */
[----:B------:R-:W-:Y:S02]  /*27a0*/  ISETP.GE.AND P1, PT, R118, R57, PT ;  /* 0x000000397600720c */ /* 0x000fe40003f26270 */
[----:B------:R-:W-:Y:S02]  /*27b0*/  PRMT R217, RZ, 0x7610, R217 ;  /* 0x00007610ffd97816 */ /* 0x000fe400000000d9 */
[----:B0-----:R-:W-:Y:S02]  /*27c0*/  PRMT R33, RZ, 0x7610, R33 ;  /* 0x00007610ff217816 */ /* 0x001fe40000000021 */
        /* <DEDUP_REMOVED lines=10> */
[----:B--2---:R-:W-:Y:S04]  /*2870*/  STS.U16 [R100], R5 ;  /* 0x0000000564007388 */ /* 0x004fe80000000400 */
[----:B-----5:R0:W-:Y:S04]  /*2880*/  STS.U16 [R98+0x40], R7 ;  /* 0x0000400762007388 */ /* 0x0201e80000000400 */
[----:B------:R1:W-:Y:S04]  /*2890*/  STS.U16 [R96+0x80], R171 ;  /* 0x000080ab60007388 */ /* 0x0003e80000000400 */
[----:B---3--:R-:W-:Y:S04]  /*28a0*/  STS.U16 [R94+0xc0], R173 ;  /* 0x0000c0ad5e007388 */ /* 0x008fe80000000400 */
[----:B----4-:R-:W-:Y:S04]  /*28b0*/  STS.U16 [R92+0x100], R175 ;  /* 0x000100af5c007388 */ /* 0x010fe80000000400 */
[----:B------:R-:W-:Y:S04]  /*28c0*/  STS.U16 [R90+0x140], R177 ;  /* 0x000140b15a007388 */ /* 0x000fe80000000400 */
[----:B------:R-:W-:Y:S04]  /*28d0*/  STS.U16 [R88+0x180], R179 ;  /* 0x000180b358007388 */ /* 0x000fe80000000400 */
[----:B------:R-:W-:Y:S01]  /*28e0*/  STS.U16 [R86+0x1c0], R181 ;  /* 0x0001c0b556007388 */ /* 0x000fe20000000400 */
[----:B0-----:R-:W-:-:S03]  /*28f0*/  PRMT R7, RZ, 0x7610, R7 ;  /* 0x00007610ff077816 */ /* 0x001fc60000000007 */
        /* <DEDUP_REMOVED lines=9> */
[----:B------:R-:W2:Y:S01]  /*2990*/  @!P0 LDG.E.U16 R7, desc[UR16][R28.64] ;  /* 0x000000101c078981 */ /* 0x000ea2000c1e1500 */
[----:B------:R-:W-:-:S03]  /*29a0*/  ISETP.GE.AND P0, PT, R110, R57, PT ;  /* 0x000000396e00720c */ /* 0x000fc60003f06270 */
[----:B------:R-:W3:Y:S01]  /*29b0*/  @!P1 LDG.E.U16 R33, desc[UR16][R28.64+0x40] ;  /* 0x000040101c219981 */ /* 0x000ee2000c1e1500 */
[-C--:B------:R-:W-:Y:S02]  /*29c0*/  ISETP.GE.AND P1, PT, R108, R57.reuse, PT ;  /* 0x000000396c00720c */ /* 0x080fe40003f26270 */
[----:B------:R-:W-:Y:S01]  /*29d0*/  PRMT R5, RZ, 0x7610, R5 ;  /* 0x00007610ff057816 */ /* 0x000fe20000000005 */
[----:B------:R-:W4:Y:S04]  /*29e0*/  @!P2 LDG.E.U16 R30, desc[UR16][R28.64+0x2c0] ;  /* 0x0002c0101c1ea981 */ /* 0x000f28000c1e1500 */
[----:B------:R-:W5:Y:S04]  /*29f0*/  @!P3 LDG.E.U16 R231, desc[UR16][R28.64+0x300] ;  /* 0x000300101ce7b981 */ /* 0x000f68000c1e1500 */
[----:B------:R-:W4:Y:S01]  /*2a00*/  @!P0 LDG.E.U16 R217, desc[UR16][R28.64+0x80] ;  /* 0x000080101cd98981 */ /* 0x000f22000c1e1500 */
[----:B------:R-:W-:-:S03]  /*2a10*/  ISETP.GE.AND P0, PT, R106, R57, PT ;  /* 0x000000396a00720c */ /* 0x000fc60003f06270 */
[----:B------:R-:W5:Y:S01]  /*2a20*/  @!P1 LDG.E.U16 R219, desc[UR16][R28.64+0xc0] ;  /* 0x0000c0101cdb9981 */ /* 0x000f62000c1e1500 */
[----:B------:R-:W-:-:S03]  /*2a30*/  ISETP.GE.AND P1, PT, R162, R57, PT ;  /* 0x00000039a200720c */ /* 0x000fc60003f26270 */
[----:B------:R-:W5:Y:S04]  /*2a40*/  @!P4 LDG.E.U16 R32, desc[UR16][R28.64+0x340] ;  /* 0x000340101c20c981 */ /* 0x000f68000c1e1500 */
[----:B------:R-:W5:Y:S04]  /*2a50*/  @!P5 LDG.E.U16 R233, desc[UR16][R28.64+0x380] ;  /* 0x000380101ce9d981 */ /* 0x000f68000c1e1500 */
[----:B------:R-:W5:Y:S01]  /*2a60*/  @!P0 LDG.E.U16 R5, desc[UR16][R28.64+0x100] ;  /* 0x000100101c058981 */ /* 0x000f62000c1e1500 */
[----:B------:R-:W-:-:S03]  /*2a70*/  ISETP.GE.AND P0, PT, R4, R57, PT ;  /* 0x000000390400720c */ /* 0x000fc60003f06270 */
[----:B------:R-:W5:Y:S01]  /*2a80*/  @!P1 LDG.E.U16 R221, desc[UR16][R28.64+0x140] ;  /* 0x000140101cdd9981 */ /* 0x000f62000c1e1500 */
[----:B------:R-:W-:Y:S01]  /*2a90*/  ISETP.GE.AND P1, PT, R6, R57, PT ;  /* 0x000000390600720c */ /* 0x000fe20003f26270 */
[----:B-1----:R-:W-:Y:S01]  /*2aa0*/  FMUL.FTZ R171, R26, 1.4426950216293334961 ;  /* 0x3fb8aa3b1aab7820 */ /* 0x002fe20000410000 */
[----:B------:R-:W-:Y:S01]  /*2ab0*/  FMUL.FTZ R31, R72, R27 ;  /* 0x0000001b481f7220 */ /* 0x000fe20000410000 */
[----:B------:R-:W-:Y:S04]  /*2ac0*/  LDS.U16 R201, [R55+0x4] ;  /* 0x0000040037c97984 */ /* 0x000fe80000000400 */
[----:B------:R-:W-:Y:S04]  /*2ad0*/  LDS.U16 R199, [R54+0x6] ;  /* 0x0000060036c77984 */ /* 0x000fe80000000400 */
[----:B------:R-:W5:Y:S01]  /*2ae0*/  @!P0 LDG.E.U16 R223, desc[UR16][R28.64+0x180] ;  /* 0x000180101cdf8981 */ /* 0x000f62000c1e1500 */
[----:B------:R-:W-:-:S03]  /*2af0*/  ISETP.GE.AND P0, PT, R164, R57, PT ;  /* 0x00000039a400720c */ /* 0x000fc60003f06270 */
[----:B------:R-:W5:Y:S01]  /*2b00*/  @!P1 LDG.E.U16 R225, desc[UR16][R28.64+0x1c0] ;  /* 0x0001c0101ce19981 */ /* 0x000f62000c1e1500 */
[----:B------:R-:W-:-:S03]  /*2b10*/  ISETP.NE.AND P1, PT, R168, RZ, PT ;  /* 0x000000ffa800720c */ /* 0x000fc60003f25270 */
[----:B------:R-:W-:Y:S04]  /*2b20*/  LDS.U16 R197, [R53+0x8] ;  /* 0x0000080035c57984 */ /* 0x000fe80000000400 */
[----:B------:R-:W-:Y:S04]  /*2b30*/  LDS.U16 R195, [R52+0xa] ;  /* 0x00000a0034c37984 */ /* 0x000fe80000000400 */
[----:B------:R-:W5:Y:S01]  /*2b40*/  @!P0 LDG.E.U16 R227, desc[UR16][R28.64+0x200] ;  /* 0x000200101ce38981 */ /* 0x000f62000c1e1500 */
[----:B------:R-:W-:Y:S02]  /*2b50*/  ISETP.NE.AND P0, PT, R186, RZ, PT ;  /* 0x000000ffba00720c */ /* 0x000fe40003f05270 */
[----:B------:R-:W-:Y:S01]  /*2b60*/  PRMT R6, RZ, 0x7610, R6 ;  /* 0x00007610ff067816 */ /* 0x000fe20000000006 */
[----:B------:R-:W5:Y:S01]  /*2b70*/  @!P1 LDG.E.U16 R229, desc[UR16][R28.64+0x280] ;  /* 0x000280101ce59981 */ /* 0x000f62000c1e1500 */
[----:B------:R-:W-:-:S03]  /*2b80*/  PRMT R4, RZ, 0x7610, R4 ;  /* 0x00007610ff047816 */ /* 0x000fc60000000004 */
[----:B------:R-:W-:Y:S04]  /*2b90*/  LDS.U16 R193, [R51+0xc] ;  /* 0x00000c0033c17984 */ /* 0x000fe80000000400 */
[----:B------:R-:W5:Y:S04]  /*2ba0*/  @!P6 LDG.E.U16 R4, desc[UR16][R28.64+0x3c0] ;  /* 0x0003c0101c04e981 */ /* 0x000f68000c1e1500 */
[----:B------:R1:W5:Y:S01]  /*2bb0*/  @!P0 LDG.E.U16 R6, desc[UR16][R28.64+0x240] ;  /* 0x000240101c068981 */ /* 0x000362000c1e1500 */
[----:B------:R-:W-:-:S03]  /*2bc0*/  FMUL.FTZ R162, R70, R27 ;  /* 0x0000001b46a27220 */ /* 0x000fc60000410000 */
[----:B------:R-:W-:Y:S01]  /*2bd0*/  LDS.U16 R191, [R50+0xe] ;  /* 0x00000e0032bf7984 */ /* 0x000fe20000000400 */
[----:B------:R-:W-:-:S03]  /*2be0*/  FMUL.RZ R168, R162, 0.15915493667125701904 ;  /* 0x3e22f983a2a87820 */ /* 0x000fc6000040c000 */
[----:B------:R-:W-:Y:S01]  /*2bf0*/  LDS.U16 R189, [R40+0x10] ;  /* 0x0000100028bd7984 */ /* 0x000fe20000000400 */
[-C--:B-1----:R-:W-:Y:S01]  /*2c00*/  FMUL.FTZ R28, R68, R27.reuse ;  /* 0x0000001b441c7220 */ /* 0x082fe20000410000 */
[----:B------:R-:W-:Y:S01]  /*2c10*/  MUFU.SIN R211, R168 ;  /* 0x000000a800d37308 */ /* 0x000fe20000000400 */
[----:B------:R-:W-:Y:S01]  /*2c20*/  FMUL.FTZ R29, R66, R27 ;  /* 0x0000001b421d7220 */ /* 0x000fe20000410000 */
[----:B------:R-:W-:Y:S01]  /*2c30*/  LDS.U16 R187, [R39+0x12] ;  /* 0x0000120027bb7984 */ /* 0x000fe20000000400 */
[----:B------:R-:W-:Y:S01]  /*2c40*/  FMUL.RZ R170, R28, 0.15915493667125701904 ;  /* 0x3e22f9831caa7820 */ /* 0x000fe2000040c000 */
[-C--:B------:R-:W-:Y:S02]  /*2c50*/  FMUL.FTZ R28, R68, R171.reuse ;  /* 0x000000ab441c7220 */ /* 0x080fe40000410000 */
[----:B------:R-:W-:Y:S02]  /*2c60*/  LDS.U16 R185, [R38+0x14] ;  /* 0x0000140026b97984 */ /* 0x000fe40000000400 */
[----:B------:R1:W-:Y:S01]  /*2c70*/  MUFU.COS R215, R168 ;  /* 0x000000a800d77308 */ /* 0x0003e20000000000 */
[----:B0-----:R-:W-:Y:S01]  /*2c80*/  FMUL.RZ R172, R29, 0.15915493667125701904 ;  /* 0x3e22f9831dac7820 */ /* 0x001fe2000040c000 */
[----:B------:R-:W-:Y:S01]  /*2c90*/  FMUL.RZ R166, R31, 0.15915493667125701904 ;  /* 0x3e22f9831fa67820 */ /* 0x000fe2000040c000 */
[----:B------:R-:W-:Y:S01]  /*2ca0*/  FMUL.FTZ R29, R66, R171 ;  /* 0x000000ab421d7220 */ /* 0x000fe20000410000 */
[----:B------:R-:W-:Y:S04]  /*2cb0*/  LDS.U16 R183, [R37+0x16] ;  /* 0x0000160025b77984 */ /* 0x000fe80000000400 */
[----:B------:R-:W-:Y:S01]  /*2cc0*/  LDS.U16 R181, [R36+0x18] ;  /* 0x0000180024b57984 */ /* 0x000fe20000000400 */
[----:B-1----:R-:W-:Y:S01]  /*2cd0*/  FMUL.FTZ R168, R64, R27 ;  /* 0x0000001b40a87220 */ /* 0x002fe20000410000 */
[----:B------:R0:W-:Y:S02]  /*2ce0*/  MUFU.EX2 R209, R28 ;  /* 0x0000001c00d17308 */ /* 0x0001e40000000800 */
[----:B------:R-:W-:Y:S01]  /*2cf0*/  LDS.U16 R179, [R35+0x1a] ;  /* 0x00001a0023b37984 */ /* 0x000fe20000000400 */
[----:B------:R-:W-:Y:S01]  /*2d00*/  FMUL.RZ R174, R168, 0.15915493667125701904 ;  /* 0x3e22f983a8ae7820 */ /* 0x000fe2000040c000 */
[----:B------:R-:W-:-:S04]  /*2d10*/  FMUL.FTZ R168, R64, R171 ;  /* 0x000000ab40a87220 */ /* 0x000fc80000410000 */
[----:B------:R-:W-:Y:S01]  /*2d20*/  MUFU.SIN R164, R170 ;  /* 0x000000aa00a47308 */ /* 0x000fe20000000400 */
[----:B0-----:R-:W-:-:S04]  /*2d30*/  FMUL.FTZ R28, R62, R27 ;  /* 0x0000001b3e1c7220 */ /* 0x001fc80000410000 */
[----:B------:R-:W-:-:S03]  /*2d40*/  FMUL.RZ R177, R28, 0.15915493667125701904 ;  /* 0x3e22f9831cb17820 */ /* 0x000fc6000040c000 */
[----:B------:R0:W-:Y:S02]  /*2d50*/  MUFU.COS R210, R170 ;  /* 0x000000aa00d27308 */ /* 0x0001e40000000000 */
[----:B0-----:R-:W-:-:S06]  /*2d60*/  FMUL.FTZ R170, R62, R171 ;  /* 0x000000ab3eaa7220 */ /* 0x001fcc0000410000 */
[----:B------:R-:W-:Y:S08]  /*2d70*/  MUFU.SIN R31, R166 ;  /* 0x000000a6001f7308 */ /* 0x000ff00000000400 */
[----:B------:R-:W-:Y:S08]  /*2d80*/  MUFU.COS R235, R166 ;  /* 0x000000a600eb7308 */ /* 0x000ff00000000000 */
[----:B------:R-:W-:Y:S08]  /*2d90*/  MUFU.SIN R166, R172 ;  /* 0x000000ac00a67308 */ /* 0x000ff00000000400 */
[----:B------:R-:W-:Y:S08]  /*2da0*/  MUFU.COS R208, R172 ;  /* 0x000000ac00d07308 */ /* 0x000ff00000000000 */
[----:B------:R-:W0:Y:S08]  /*2db0*/  MUFU.EX2 R29, R29 ;  /* 0x0000001d001d7308 */ /* 0x000e300000000800 */
[----:B------:R-:W-:Y:S08]  /*2dc0*/  MUFU.COS R173, R174 ;  /* 0x000000ae00ad7308 */ /* 0x000ff00000000000 */
[----:B------:R-:W1:Y:S08]  /*2dd0*/  MUFU.EX2 R168, R168 ;  /* 0x000000a800a87308 */ /* 0x000e700000000800 */
[----:B------:R-:W-:Y:S08]  /*2de0*/  MUFU.COS R175, R177 ;  /* 0x000000b100af7308 */ /* 0x000ff00000000000 */
[----:B------:R-:W1:Y:S01]  /*2df0*/  MUFU.EX2 R170, R170 ;  /* 0x000000aa00aa7308 */ /* 0x000e620000000800 */
[-C--:B------:R-:W-:Y:S01]  /*2e00*/  FMUL.FTZ R162, R70, R171.reuse ;  /* 0x000000ab46a27220 */ /* 0x080fe20000410000 */
[-C--:B------:R-:W-:Y:S01]  /*2e10*/  FMUL.FTZ R28, R72, R171.reuse ;  /* 0x000000ab481c7220 */ /* 0x080fe20000410000 */
[C---:B0-----:R-:W-:Y:S01]  /*2e20*/  FMUL.FTZ R208, R29.reuse, R208 ;  /* 0x000000d01dd07220 */ /* 0x041fe20000410000 */
[----:B------:R-:W-:Y:S01]  /*2e30*/  FMUL.FTZ R207, R29, R166 ;  /* 0x000000a61dcf7220 */ /* 0x000fe20000410000 */
[----:B------:R-:W-:-:S03]  /*2e40*/  FMUL.FTZ R172, R60, R171 ;  /* 0x000000ab3cac7220 */ /* 0x000fc60000410000 */
[----:B------:R-:W0:Y:S01]  /*2e50*/  MUFU.EX2 R162, R162 ;  /* 0x000000a200a27308 */ /* 0x000e220000000800 */
[----:B-1----:R-:W-:Y:S01]  /*2e60*/  FMUL.FTZ R206, R168, R173 ;  /* 0x000000ada8ce7220 */ /* 0x002fe20000410000 */
[----:B------:R-:W-:Y:S01]  /*2e70*/  FMUL.FTZ R29, R58, R171 ;  /* 0x000000ab3a1d7220 */ /* 0x000fe20000410000 */
[----:B------:R-:W-:Y:S04]  /*2e80*/  LDS.U16 R173, [R56+0x2] ;  /* 0x0000020038ad7984 */ /* 0x000fe80000000400 */
[----:B------:R-:W-:Y:S01]  /*2e90*/  LDS.U16 R171, [R49] ;  /* 0x0000000031ab7984 */ /* 0x000fe20000000400 */
[----:B------:R1:W-:Y:S01]  /*2ea0*/  MUFU.SIN R203, R177 ;  /* 0x000000b100cb7308 */ /* 0x0003e20000000400 */
[----:B------:R-:W-:Y:S02]  /*2eb0*/  FMUL.FTZ R204, R170, R175 ;  /* 0x000000afaacc7220 */ /* 0x000fe40000410000 */
[----:B------:R-:W-:Y:S04]  /*2ec0*/  LDS.U16 R175, [R0+0x1e] ;  /* 0x00001e0000af7984 */ /* 0x000fe80000000400 */
[----:B-1----:R-:W-:Y:S01]  /*2ed0*/  LDS.U16 R177, [R34+0x1c] ;  /* 0x00001c0022b17984 */ /* 0x002fe20000000400 */
[----:B------:R-:W1:Y:S08]  /*2ee0*/  MUFU.SIN R205, R174 ;  /* 0x000000ae00cd7308 */ /* 0x000e700000000400 */
[----:B------:R0:W1:Y:S08]  /*2ef0*/  MUFU.EX2 R176, R28 ;  /* 0x0000001c00b07308 */ /* 0x0000700000000800 */
[----:B------:R1:W-:Y:S01]  /*2f00*/  MUFU.EX2 R196, R29 ;  /* 0x0000001d00c47308 */ /* 0x0003e20000000800 */
[----:B0-----:R-:W-:Y:S01]  /*2f10*/  FMUL.FTZ R28, R60, R27 ;  /* 0x0000001b3c1c7220 */ /* 0x001fe20000410000 */
[----:B------:R-:W-:Y:S01]  /*2f20*/  FMUL.FTZ R215, R162, R215 ;  /* 0x000000d7a2d77220 */ /* 0x000fe20000410000 */
[----:B-1----:R-:W-:Y:S01]  /*2f30*/  SHF.L.U32 R29, R104, 0x8, RZ ;  /* 0x00000008681d7819 */ /* 0x002fe200000006ff */
[----:B------:R-:W-:Y:S01]  /*2f40*/  FMUL.FTZ R211, R162, R211 ;  /* 0x000000d3a2d37220 */ /* 0x000fe20000410000 */
[----:B------:R-:W-:Y:S01]  /*2f50*/  FMUL.RZ R28, R28, 0.15915493667125701904 ;  /* 0x3e22f9831c1c7820 */ /* 0x000fe2000040c000 */
[----:B------:R-:W-:Y:S01]  /*2f60*/  ISETP.NE.AND P2, PT, R154, RZ, PT ;  /* 0x000000ff9a00720c */ /* 0x000fe20003f45270 */
[C---:B------:R-:W-:Y:S01]  /*2f70*/  FMUL.FTZ R210, R209.reuse, R210 ;  /* 0x000000d2d1d27220 */ /* 0x040fe20000410000 */
[----:B------:R-:W-:Y:S01]  /*2f80*/  FMUL.FTZ R209, R209, R164 ;  /* 0x000000a4d1d17220 */ /* 0x000fe20000410000 */
[----:B------:R-:W-:Y:S01]  /*2f90*/  MUFU.SIN R237, R28 ;  /* 0x0000001c00ed7308 */ /* 0x000fe20000000400 */
[----:B------:R-:W-:Y:S01]  /*2fa0*/  FMUL.FTZ R205, R168, R205 ;  /* 0x000000cda8cd7220 */ /* 0x000fe20000410000 */
[----:B------:R-:W-:Y:S01]  /*2fb0*/  FMUL.FTZ R203, R170, R203 ;  /* 0x000000cbaacb7220 */ /* 0x000fe20000410000 */
[----:B------:R-:W-:Y:S01]  /*2fc0*/  FMUL.FTZ R31, R176, R31 ;  /* 0x0000001fb01f7220 */ /* 0x000fe20000410000 */
[----:B------:R-:W0:Y:S04]  /*2fd0*/  S2UR UR7, SR_CgaCtaId ;  /* 0x00000000000779c3 */ /* 0x000e280000008800 */
[----:B------:R-:W-:Y:S01]  /*2fe0*/  MUFU.EX2 R200, R172 ;  /* 0x000000ac00c87308 */ /* 0x000fe20000000800 */
[----:B--2---:R1:W-:Y:S04]  /*2ff0*/  STS.U16 [R100+0x420], R7 ;  /* 0x0004200764007388 */ /* 0x0043e80000000400 */
[----:B---3--:R-:W-:Y:S04]  /*3000*/  STS.U16 [R98+0x460], R33 ;  /* 0x0004602162007388 */ /* 0x008fe80000000400 */
[----:B----4-:R-:W-:Y:S04]  /*3010*/  STS.U16 [R96+0x4a0], R217 ;  /* 0x0004a0d960007388 */ /* 0x010fe80000000400 */
[----:B-----5:R-:W-:Y:S01]  /*3020*/  STS.U16 [R94+0x4e0], R219 ;  /* 0x0004e0db5e007388 */ /* 0x020fe20000000400 */
[----:B-1----:R-:W-:-:S03]  /*3030*/  FMUL.FTZ R7, R58, R27 ;  /* 0x0000001b3a077220 */ /* 0x002fc60000410000 */
[----:B------:R1:W-:Y:S04]  /*3040*/  STS.U16 [R92+0x520], R5 ;  /* 0x000520055c007388 */ /* 0x0003e80000000400 */
[----:B------:R-:W-:Y:S01]  /*3050*/  STS.U16 [R90+0x560], R221 ;  /* 0x000560dd5a007388 */ /* 0x000fe20000000400 */
[----:B------:R-:W-:Y:S01]  /*3060*/  FMUL.RZ R162, R7, 0.15915493667125701904 ;  /* 0x3e22f98307a27820 */ /* 0x000fe2000040c000 */
[----:B-1----:R-:W-:Y:S02]  /*3070*/  LOP3.LUT R5, R29, 0x100, RZ, 0xc0, !PT ;  /* 0x000001001d057812 */ /* 0x002fe400078ec0ff */
[----:B------:R-:W-:Y:S04]  /*3080*/  STS.U16 [R88+0x5a0], R223 ;  /* 0x0005a0df58007388 */ /* 0x000fe80000000400 */
[----:B------:R-:W-:Y:S01]  /*3090*/  STS.U16 [R86+0x5e0], R225 ;  /* 0x0005e0e156007388 */ /* 0x000fe20000000400 */
[----:B------:R1:W2:Y:S03]  /*30a0*/  MUFU.COS R217, R28 ;  /* 0x0000001c00d97308 */ /* 0x0002a60000000000 */
[----:B------:R-:W-:Y:S05]  /*30b0*/  STS.U16 [R48+0x620], R227 ;  /* 0x000620e330007388 */ /* 0x000fea0000000400 */
[----:B------:R-:W-:Y:S01]  /*30c0*/  MUFU.SIN R219, R162 ;  /* 0x000000a200db7308 */ /* 0x000fe20000000400 */
[----:B------:R3:W-:Y:S04]  /*30d0*/  STS.U16 [R47+0x660], R6 ;  /* 0x000660062f007388 */ /* 0x0007e80000000400 */
[----:B------:R-:W-:Y:S04]  /*30e0*/  STS.U16 [R46+0x6a0], R229 ;  /* 0x0006a0e52e007388 */ /* 0x000fe80000000400 */
[----:B------:R4:W-:Y:S01]  /*30f0*/  STS.U16 [R45+0x6e0], R30 ;  /* 0x0006e01e2d007388 */ /* 0x0009e20000000400 */
[----:B---3--:R-:W-:-:S03]  /*3100*/  IADD3 R6, PT, PT, R5, UR4, RZ ;  /* 0x0000000405067c10 */ /* 0x008fc6000fffe0ff */
[----:B------:R-:W-:Y:S04]  /*3110*/  STS.U16 [R44+0x720], R231 ;  /* 0x000720e72c007388 */ /* 0x000fe80000000400 */
[----:B------:R-:W-:Y:S04]  /*3120*/  STS.U16 [R43+0x760], R32 ;  /* 0x000760202b007388 */ /* 0x000fe80000000400 */
[----:B------:R-:W-:Y:S01]  /*3130*/  STS.U16 [R42+0x7a0], R233 ;  /* 0x0007a0e92a007388 */ /* 0x000fe20000000400 */
[----:B------:R-:W-:-:S03]  /*3140*/  SEL R178, R6, R141, !P2 ;  /* 0x0000008d06b27207 */ /* 0x000fc60005000000 */
[----:B------:R-:W-:Y:S01]  /*3150*/  STS.U16 [R41+0x7e0], R4 ;  /* 0x0007e00429007388 */ /* 0x000fe20000000400 */
[----:B------:R-:W-:-:S03]  /*3160*/  NOP ;  /* 0x0000000000007918 */ /* 0x000fc60000000000 */
[----:B------:R-:W-:Y:S01]  /*3170*/  LDS.U16 R5, [R49+0x420] ;  /* 0x0004200031057984 */ /* 0x000fe20000000400 */
[----:B------:R3:W5:Y:S01]  /*3180*/  MUFU.COS R221, R162 ;  /* 0x000000a200dd7308 */ /* 0x0007620000000000 */
[----:B----4-:R-:W-:Y:S02]  /*3190*/  FMUL.FTZ R30, R176, R235 ;  /* 0x000000ebb01e7220 */ /* 0x010fe40000410000 */
[----:B-1----:R-:W-:Y:S04]  /*31a0*/  LDS.U16 R28, [R54+0x426] ;  /* 0x00042600361c7984 */ /* 0x002fe80000000400 */
[----:B------:R-:W1:Y:S04]  /*31b0*/  LDS.U16 R6, [R56+0x422] ;  /* 0x0004220038067984 */ /* 0x000e680000000400 */
[----:B------:R-:W4:Y:S04]  /*31c0*/  LDS.U16 R7, [R55+0x424] ;  /* 0x0004240037077984 */ /* 0x000f280000000400 */
[----:B------:R-:W2:Y:S04]  /*31d0*/  LDS.U16 R29, [R53+0x428] ;  /* 0x00042800351d7984 */ /* 0x000ea80000000400 */
[----:B------:R-:W5:Y:S04]  /*31e0*/  LDS.U16 R4, [R52+0x42a] ;  /* 0x00042a0034047984 */ /* 0x000f680000000400 */
[----:B------:R-:W5:Y:S04]  /*31f0*/  LDS.U16 R32, [R51+0x42c] ;  /* 0x00042c0033207984 */ /* 0x000f680000000400 */
[----:B------:R-:W5:Y:S04]  /*3200*/  LDS.U16 R33, [R50+0x42e] ;  /* 0x00042e0032217984 */ /* 0x000f680000000400 */
[----:B---3--:R-:W3:Y:S04]  /*3210*/  LDS.U16 R162, [R40+0x430] ;  /* 0x0004300028a27984 */ /* 0x008ee80000000400 */
[----:B------:R-:W3:Y:S04]  /*3220*/  LDS.U16 R164, [R39+0x432] ;  /* 0x0004320027a47984 */ /* 0x000ee80000000400 */
[----:B------:R-:W3:Y:S04]  /*3230*/  LDS.U16 R166, [R38+0x434] ;  /* 0x0004340026a67984 */ /* 0x000ee80000000400 */
[----:B------:R-:W3:Y:S04]  /*3240*/  LDS.U16 R168, [R37+0x436] ;  /* 0x0004360025a87984 */ /* 0x000ee80000000400 */
[----:B------:R-:W3:Y:S04]  /*3250*/  LDS.U16 R170, [R36+0x438] ;  /* 0x0004380024aa7984 */ /* 0x000ee80000000400 */
[----:B------:R-:W3:Y:S04]  /*3260*/  LDS.U16 R172, [R35+0x43a] ;  /* 0x00043a0023ac7984 */ /* 0x000ee80000000400 */
[----:B------:R-:W3:Y:S04]  /*3270*/  LDS.U16 R174, [R34+0x43c] ;  /* 0x00043c0022ae7984 */ /* 0x000ee80000000400 */
[----:B------:R-:W3:Y:S01]  /*3280*/  LDS.U16 R176, [R0+0x43e] ;  /* 0x00043e0000b07984 */ /* 0x000ee20000000400 */
[----:B------:R-:W-:-:S02]  /*3290*/  UMOV UR6, 0x400 ;  /* 0x0000040000067882 */ /* 0x000fc40000000000 */
[----:B0-----:R-:W-:Y:S01]  /*32a0*/  ULEA UR6, UR7, UR6, 0x18 ;  /* 0x0000000607067291 */ /* 0x001fe2000f8ec0ff */
[----:B------:R-:W-:-:S05]  /*32b0*/  ISETP.NE.AND P1, PT, R154, 0x1f, PT ;  /* 0x0000001f9a00780c */ /* 0x000fca0003f25270 */
[----:B------:R-:W-:Y:S02]  /*32c0*/  LEA R178, R178, UR6, 0x3 ;  /* 0x00000006b2b27c11 */ /* 0x000fe4000f8e18ff */
[----:B-1----:R-:W-:-:S03]  /*32d0*/  SHF.L.U32 R6, R6, 0x10, RZ ;  /* 0x0000001006067819 */ /* 0x002fc600000006ff */
[----:B------:R0:W-:Y:S01]  /*32e0*/  STS.64 [R178+0x1d10], R30 ;  /* 0x001d101eb2007388 */ /* 0x0001e20000000a00 */
[----:B----4-:R-:W-:Y:S02]  /*32f0*/  SHF.L.U32 R7, R7, 0x10, RZ ;  /* 0x0000001007077819 */ /* 0x010fe400000006ff */
[----:B--2---:R-:W-:Y:S02]  /*3300*/  SHF.L.U32 R190, R29, 0x10, RZ ;  /* 0x000000101dbe7819 */ /* 0x004fe400000006ff */
[----:B-----5:R-:W-:Y:S02]  /*3310*/  SHF.L.U32 R4, R4, 0x10, RZ ;  /* 0x0000001004047819 */ /* 0x020fe400000006ff */
[----:B------:R-:W-:Y:S02]  /*3320*/  SHF.L.U32 R32, R32, 0x10, RZ ;  /* 0x0000001020207819 */ /* 0x000fe400000006ff */
[----:B------:R-:W-:Y:S02]  /*3330*/  SHF.L.U32 R184, R33, 0x10, RZ ;  /* 0x0000001021b87819 */ /* 0x000fe400000006ff */
[----:B0-----:R-:W-:-:S02]  /*3340*/  SHF.L.U32 R178, R5, 0x10, RZ ;  /* 0x0000001005b27819 */ /* 0x001fc400000006ff */
[----:B------:R-:W-:Y:S02]  /*3350*/  SHF.L.U32 R5, R28, 0x10, RZ ;  /* 0x000000101c057819 */ /* 0x000fe400000006ff */
[----:B---3--:R-:W-:Y:S02]  /*3360*/  SHF.L.U32 R162, R162, 0x10, RZ ;  /* 0x00000010a2a27819 */ /* 0x008fe400000006ff */
        /* <DEDUP_REMOVED lines=8> */
[----:B------:R-:W-:Y:S01]  /*33f0*/  ISETP.NE.AND P0, PT, R188, RZ, PT ;  /* 0x000000ffbc00720c */ /* 0x000fe20003f05270 */
[----:B------:R-:W-:Y:S01]  /*3400*/  FMUL.FTZ R202, R200, R217 ;  /* 0x000000d9c8ca7220 */ /* 0x000fe20000410000 */
[----:B------:R-:W-:Y:S01]  /*3410*/  FMUL.FTZ R198, R196, R221 ;  /* 0x000000ddc4c67220 */ /* 0x000fe20000410000 */
[----:B------:R-:W-:Y:S01]  /*3420*/  FMUL.FTZ R200, R200, R237 ;  /* 0x000000edc8c87220 */ /* 0x000fe20000410000 */
        /* <DEDUP_REMOVED lines=45> */
.L_x_16049:
[----:B------:R0:W1:Y:S02]  /*3700*/  LDS.64 R28, [R214+UR5+0x2d18] ;  /* 0x002d1805d61c7984 */ /* 0x0000640008000a00 */
.L_x_16050:
[----:B------:R-:W-:Y:S05]  /*3710*/  BSYNC.RECONVERGENT B0 ;  /* 0x0000000000007941 */ /* 0x000fea0003800200 */
.L_x_16048:
        /* <DEDUP_REMOVED lines=9> */
[-C--:B------:R-:W-:Y:S01]  /*37b0*/  FMUL.FTZ R5, R211, R224.reuse ;  /* 0x000000e0d3057220 */ /* 0x080fe20000410000 */
[C---:B------:R-:W-:Y:S01]  /*37c0*/  FMUL.FTZ R228, R66.reuse, R191 ;  /* 0x000000bf42e47220 */ /* 0x040fe20000410000 */
[----:B------:R-:W-:Y:S01]  /*37d0*/  FMUL.FTZ R230, R66, R193 ;  /* 0x000000c142e67220 */ /* 0x000fe20000410000 */
[C---:B------:R-:W-:Y:S01]  /*37e0*/  FFMA.FTZ R4, R215.reuse, R224, R4 ;  /* 0x000000e0d7047223 */ /* 0x040fe20000010004 */
[----:B------:R-:W-:Y:S01]  /*37f0*/  FFMA.FTZ R5, R215, R222, -R5 ;  /* 0x000000ded7057223 */ /* 0x000fe20000010805 */
[C---:B------:R-:W-:Y:S01]  /*3800*/  FMUL.FTZ R178, R64.reuse, R187 ;  /* 0x000000bb40b27220 */ /* 0x040fe20000410000 */
[----:B------:R-:W2:Y:S01]  /*3810*/  @P0 LDC R235, c[0x0][0x38c] ;  /* 0x0000e300ffeb0b82 */ /* 0x000ea20000000800 */
[C---:B------:R-:W-:Y:S01]  /*3820*/  FFMA.FTZ R4, R105.reuse, R226, R4 ;  /* 0x000000e269047223 */ /* 0x040fe20000010004 */
[----:B------:R-:W-:Y:S01]  /*3830*/  FFMA.FTZ R5, R105, R236, R5 ;  /* 0x000000ec69057223 */ /* 0x000fe20000010005 */
[----:B------:R-:W-:Y:S01]  /*3840*/  FMUL.FTZ R176, R64, R189 ;  /* 0x000000bd40b07220 */ /* 0x000fe20000410000 */
[C---:B------:R-:W-:Y:S01]  /*3850*/  FMUL.FTZ R172, R62.reuse, R185 ;  /* 0x000000b93eac7220 */ /* 0x040fe20000410000 */
        /* <DEDUP_REMOVED lines=19> */
[----:B------:R-:W-:Y:S01]  /*3990*/  FFMA.FTZ R7, R206, R4, -R7 ;  /* 0x00000004ce077223 */ /* 0x000fe20000010807 */
[----:B------:R-:W-:Y:S01]  /*39a0*/  FMUL.FTZ R4, R30, R211 ;  /* 0x000000d31e047220 */ /* 0x000fe20000410000 */
[----:B------:R-:W-:-:S03]  /*39b0*/  FFMA.FTZ R6, R206, R6, R33 ;  /* 0x00000006ce067223 */ /* 0x000fc60000010021 */
[----:B------:R-:W-:Y:S01]  /*39c0*/  FFMA.FTZ R4, R31, R215, R4 ;  /* 0x000000d71f047223 */ /* 0x000fe20000010004 */
[C---:B------:R-:W-:Y:S01]  /*39d0*/  FFMA.FTZ R32, R99.reuse, R178, R6 ;  /* 0x000000b263207223 */ /* 0x040fe20000010006 */
[----:B------:R-:W-:Y:S02]  /*39e0*/  FFMA.FTZ R6, R99, R176, R7 ;  /* 0x000000b063067223 */ /* 0x000fe40000010007 */
[----:B------:R-:W-:Y:S01]  /*39f0*/  FMUL.FTZ R7, R209, R4 ;  /* 0x00000004d1077220 */ /* 0x000fe20000410000 */
[C---:B------:R-:W-:Y:S01]  /*3a00*/  FMUL.FTZ R33, R203.reuse, R32 ;  /* 0x00000020cb217220 */ /* 0x040fe20000410000 */
[-C--:B------:R-:W-:Y:S02]  /*3a10*/  FMUL.FTZ R217, R203, R6.reuse ;  /* 0x00000006cbd97220 */ /* 0x080fe40000410000 */
[-C--:B------:R-:W-:Y:S01]  /*3a20*/  FFMA.FTZ R7, R210, R5.reuse, -R7 ;  /* 0x00000005d2077223 */ /* 0x080fe20000010807 */
[----:B------:R-:W-:Y:S01]  /*3a30*/  FMUL.FTZ R5, R209, R5 ;  /* 0x00000005d1057220 */ /* 0x000fe20000410000 */
[C---:B------:R-:W-:Y:S01]  /*3a40*/  FFMA.FTZ R33, R204.reuse, R6, -R33 ;  /* 0x00000006cc217223 */ /* 0x040fe20000010821 */
[----:B------:R-:W-:Y:S01]  /*3a50*/  FFMA.FTZ R32, R204, R32, R217 ;  /* 0x00000020cc207223 */ /* 0x000fe200000100d9 */
[----:B------:R-:W-:Y:S01]  /*3a60*/  FMUL.FTZ R6, R207, R7 ;  /* 0x00000007cf067220 */ /* 0x000fe20000410000 */
[----:B------:R-:W-:Y:S01]  /*3a70*/  FFMA.FTZ R5, R210, R4, R5 ;  /* 0x00000004d2057223 */ /* 0x000fe20000010005 */
[----:B------:R-:W-:Y:S01]  /*3a80*/  FFMA.FTZ R217, R97, R172, R33 ;  /* 0x000000ac61d97223 */ /* 0x000fe20000010021 */
[----:B------:R-:W-:Y:S01]  /*3a90*/  @P0 IADD3 R4, PT, PT, R143, -0x2, RZ ;  /* 0xfffffffe8f040810 */ /* 0x000fe20007ffe0ff */
[----:B------:R-:W-:Y:S01]  /*3aa0*/  FFMA.FTZ R219, R97, R174, R32 ;  /* 0x000000ae61db7223 */ /* 0x000fe20000010020 */
[-C--:B------:R-:W-:Y:S01]  /*3ab0*/  FMUL.FTZ R33, R207, R5.reuse ;  /* 0x00000005cf217220 */ /* 0x080fe20000410000 */
[----:B------:R-:W-:Y:S01]  /*3ac0*/  FFMA.FTZ R32, R208, R5, R6 ;  /* 0x00000005d0207223 */ /* 0x000fe20000010006 */
[C---:B------:R-:W-:Y:S01]  /*3ad0*/  FMUL.FTZ R162, R200.reuse, R217 ;  /* 0x000000d9c8a27220 */ /* 0x040fe20000410000 */
[----:B------:R-:W-:Y:S01]  /*3ae0*/  FMUL.FTZ R233, R200, R219 ;  /* 0x000000dbc8e97220 */ /* 0x000fe20000410000 */
[----:B------:R-:W-:Y:S01]  /*3af0*/  FFMA.FTZ R33, R208, R7, -R33 ;  /* 0x00000007d0217223 */ /* 0x000fe20000010821 */
[----:B--2---:R-:W-:Y:S01]  /*3b00*/  @P0 IMAD R7, R4, R235, UR4 ;  /* 0x0000000404070e24 */ /* 0x004fe2000f8e02eb */
[----:B------:R-:W-:Y:S01]  /*3b10*/  CS2R R4, SRZ ;  /* 0x0000000000047805 */ /* 0x000fe2000001ff00 */
[----:B------:R-:W-:Y:S01]  /*3b20*/  FFMA.FTZ R233, R202, R217, -R233 ;  /* 0x000000d9cae97223 */ /* 0x000fe200000108e9 */
[----:B------:R-:W-:Y:S01]  /*3b30*/  FMUL.FTZ R217, R205, R32 ;  /* 0x00000020cdd97220 */ /* 0x000fe20000410000 */
[----:B------:R-:W-:-:S04]  /*3b40*/  @P0 IMAD.WIDE R6, R7, 0x10, R10 ;  /* 0x0000001007060825 */ /* 0x000fc800078e020a */
[----:B------:R-:W-:Y:S01]  /*3b50*/  FFMA.FTZ R162, R202, R219, R162 ;  /* 0x000000dbcaa27223 */ /* 0x000fe200000100a2 */
[----:B------:R-:W-:Y:S01]  /*3b60*/  FFMA.FTZ R233, R95, R170, R233 ;  /* 0x000000aa5fe97223 */ /* 0x000fe200000100e9 */
[-C--:B------:R-:W-:Y:S01]  /*3b70*/  FFMA.FTZ R217, R206, R33.reuse, -R217 ;  /* 0x00000021ced97223 */ /* 0x080fe200000108d9 */
[----:B------:R-:W-:Y:S01]  /*3b80*/  FMUL.FTZ R33, R205, R33 ;  /* 0x00000021cd217220 */ /* 0x000fe20000410000 */
[----:B------:R2:W4:Y:S01]  /*3b90*/  @P0 LDG.E.64 R4, desc[UR16][R6.64+0x8] ;  /* 0x0000081006040981 */ /* 0x000522000c1e1b00 */
[----:B------:R-:W-:Y:S01]  /*3ba0*/  FFMA.FTZ R219, R95, R168, R162 ;  /* 0x000000a85fdb7223 */ /* 0x000fe200000100a2 */
[----:B------:R-:W-:Y:S01]  /*3bb0*/  FMUL.FTZ R162, R196, R233 ;  /* 0x000000e9c4a27220 */ /* 0x000fe20000410000 */
[----:B------:R-:W-:Y:S02]  /*3bc0*/  FFMA.FTZ R33, R206, R32, R33 ;  /* 0x00000020ce217223 */ /* 0x000fe40000010021 */
[-C--:B------:R-:W-:Y:S01]  /*3bd0*/  FMUL.FTZ R235, R196, R219.reuse ;  /* 0x000000dbc4eb7220 */ /* 0x080fe20000410000 */
[----:B------:R-:W-:Y:S01]  /*3be0*/  FFMA.FTZ R32, R198, R219, R162 ;  /* 0x000000dbc6207223 */ /* 0x000fe200000100a2 */
[----:B------:R-:W-:Y:S01]  /*3bf0*/  FMUL.FTZ R162, R58, R175 ;  /* 0x000000af3aa27220 */ /* 0x000fe20000410000 */
[----:B------:R-:W-:Y:S01]  /*3c00*/  FMUL.FTZ R219, R203, R217 ;  /* 0x000000d9cbdb7220 */ /* 0x000fe20000410000 */
[----:B------:R-:W-:Y:S01]  /*3c10*/  FFMA.FTZ R235, R198, R233, -R235 ;  /* 0x000000e9c6eb7223 */ /* 0x000fe200000108eb */
[----:B------:R-:W-:Y:S01]  /*3c20*/  FMUL.FTZ R218, R58, R177 ;  /* 0x000000b13ada7220 */ /* 0x000fe20000410000 */
[----:B------:R-:W-:Y:S01]  /*3c30*/  FFMA.FTZ R32, R93, R162, R32 ;  /* 0x000000a25d207223 */ /* 0x000fe20000010020 */
[-C--:B------:R-:W-:Y:S01]  /*3c40*/  FMUL.FTZ R216, R203, R33.reuse ;  /* 0x00000021cbd87220 */ /* 0x080fe20000410000 */
[----:B------:R-:W-:Y:S01]  /*3c50*/  FFMA.FTZ R219, R204, R33, R219 ;  /* 0x00000021ccdb7223 */ /* 0x000fe200000100db */
[----:B------:R-:W-:-:S02]  /*3c60*/  FFMA.FTZ R33, R93, R218, R235 ;  /* 0x000000da5d217223 */ /* 0x000fc400000100eb */
[----:B------:R-:W5:Y:S01]  /*3c70*/  SHFL.UP PT, R235, R32, 0x1, RZ ;  /* 0x0420000020eb7989 */ /* 0x000f6200000e00ff */
[----:B------:R-:W-:Y:S01]  /*3c80*/  FFMA.FTZ R217, R204, R217, -R216 ;  /* 0x000000d9ccd97223 */ /* 0x000fe200000108d8 */
[C---:B------:R-:W-:Y:S02]  /*3c90*/  FMUL.FTZ R233, R200.reuse, R219 ;  /* 0x000000dbc8e97220 */ /* 0x040fe40000410000 */
[----:B------:R-:W0:Y:S01]  /*3ca0*/  SHFL.UP PT, R220, R33, 0x1, RZ ;  /* 0x0420000021dc7989 */ /* 0x000e2200000e00ff */
[-C--:B--2---:R-:W-:Y:S01]  /*3cb0*/  FMUL.FTZ R6, R200, R217.reuse ;  /* 0x000000d9c8067220 */ /* 0x084fe20000410000 */
[----:B------:R-:W-:-:S03]  /*3cc0*/  FFMA.FTZ R233, R202, R217, -R233 ;  /* 0x000000d9cae97223 */ /* 0x000fc600000108e9 */
[----:B------:R-:W-:Y:S01]  /*3cd0*/  FFMA.FTZ R219, R202, R219, R6 ;  /* 0x000000dbcadb7223 */ /* 0x000fe20000010006 */
[----:B------:R-:W-:-:S03]  /*3ce0*/  FMUL.FTZ R7, R196, R233 ;  /* 0x000000e9c4077220 */ /* 0x000fc60000410000 */
[-C--:B------:R-:W-:Y:S01]  /*3cf0*/  FMUL.FTZ R216, R196, R219.reuse ;  /* 0x000000dbc4d87220 */ /* 0x080fe20000410000 */
[----:B------:R-:W-:-:S03]  /*3d00*/  FFMA.FTZ R6, R198, R219, R7 ;  /* 0x000000dbc6067223 */ /* 0x000fc60000010007 */
[----:B------:R-:W-:Y:S02]  /*3d10*/  FFMA.FTZ R7, R198, R233, -R216 ;  /* 0x000000e9c6077223 */ /* 0x000fe400000108d8 */
[----:B------:R-:W2:Y:S01]  /*3d20*/  SHFL.UP PT, R217, R6, 0x1, RZ ;  /* 0x0420000006d97989 */ /* 0x000ea200000e00ff */
[----:B------:R-:W-:-:S03]  /*3d30*/  ISETP.GE.AND P1, PT, R102, 0x1, PT ;  /* 0x000000016600780c */ /* 0x000fc60003f26270 */
[----:B------:R-:W3:Y:S01]  /*3d40*/  SHFL.UP PT, R216, R7, 0x1, RZ ;  /* 0x0420000007d87989 */ /* 0x000ee200000e00ff */
[-C--:B-----5:R-:W-:Y:S01]  /*3d50*/  FMUL.FTZ R219, R7, R235.reuse ;  /* 0x000000eb07db7220 */ /* 0x0a0fe20000410000 */
[----:B------:R-:W-:-:S03]  /*3d60*/  FMUL.FTZ R238, R6, R235 ;  /* 0x000000eb06ee7220 */ /* 0x000fc60000410000 */
[-C--:B0-----:R-:W-:Y:S01]  /*3d70*/  FFMA.FTZ R219, R6, R220.reuse, R219 ;  /* 0x000000dc06db7223 */ /* 0x081fe200000100db */
[----:B------:R-:W-:-:S04]  /*3d80*/  FFMA.FTZ R238, R7, R220, -R238 ;  /* 0x000000dc07ee7223 */ /* 0x000fc800000108ee */
[----:B------:R-:W-:Y:S01]  /*3d90*/  @P1 FADD.FTZ R32, R32, R219 ;  /* 0x000000db20201221 */ /* 0x000fe20000010000 */
[----:B------:R-:W-:-:S04]  /*3da0*/  @P1 FADD.FTZ R33, R33, R238 ;  /* 0x000000ee21211221 */ /* 0x000fc80000010000 */
[----:B------:R-:W0:Y:S04]  /*3db0*/  SHFL.UP PT, R235, R32, 0x2, RZ ;  /* 0x0440000020eb7989 */ /* 0x000e2800000e00ff */
[----:B------:R-:W5:Y:S01]  /*3dc0*/  SHFL.UP PT, R233, R33, 0x2, RZ ;  /* 0x0440000021e97989 */ /* 0x000f6200000e00ff */
[-C--:B--2---:R-:W-:Y:S01]  /*3dd0*/  FMUL.FTZ R219, R7, R217.reuse ;  /* 0x000000d907db7220 */ /* 0x084fe20000410000 */
[----:B------:R-:W-:-:S03]  /*3de0*/  FMUL.FTZ R220, R6, R217 ;  /* 0x000000d906dc7220 */ /* 0x000fc60000410000 */
[-C--:B---3--:R-:W-:Y:S01]  /*3df0*/  @P1 FFMA.FTZ R6, R6, R216.reuse, R219 ;  /* 0x000000d806061223 */ /* 0x088fe200000100db */
[----:B------:R-:W-:-:S04]  /*3e00*/  @P1 FFMA.FTZ R7, R7, R216, -R220 ;  /* 0x000000d807071223 */ /* 0x000fc800000108dc */
[----:B------:R-:W2:Y:S01]  /*3e10*/  SHFL.UP PT, R217, R6, 0x2, RZ ;  /* 0x0440000006d97989 */ /* 0x000ea200000e00ff */
[----:B------:R-:W-:-:S03]  /*3e20*/  ISETP.GE.AND P1, PT, R102, 0x2, PT ;  /* 0x000000026600780c */ /* 0x000fc60003f26270 */
[----:B------:R-:W3:Y:S01]  /*3e30*/  SHFL.UP PT, R216, R7, 0x2, RZ ;  /* 0x0440000007d87989 */ /* 0x000ee200000e00ff */
[-C--:B0-----:R-:W-:Y:S01]  /*3e40*/  FMUL.FTZ R219, R7, R235.reuse ;  /* 0x000000eb07db7220 */ /* 0x081fe20000410000 */
[----:B------:R-:W-:-:S03]  /*3e50*/  FMUL.FTZ R220, R6, R235 ;  /* 0x000000eb06dc7220 */ /* 0x000fc60000410000 */
[-C--:B-----5:R-:W-:Y:S01]  /*3e60*/  FFMA.FTZ R219, R6, R233.reuse, R219 ;  /* 0x000000e906db7223 */ /* 0x0a0fe200000100db */
[----:B------:R-:W-:-:S04]  /*3e70*/  FFMA.FTZ R220, R7, R233, -R220 ;  /* 0x000000e907dc7223 */ /* 0x000fc800000108dc */
[----:B------:R-:W-:Y:S01]  /*3e80*/  @P1 FADD.FTZ R32, R32, R219 ;  /* 0x000000db20201221 */ /* 0x000fe20000010000 */
[----:B------:R-:W-:-:S04]  /*3e90*/  @P1 FADD.FTZ R33, R33, R220 ;  /* 0x000000dc21211221 */ /* 0x000fc80000010000 */
[----:B------:R-:W0:Y:S01]  /*3ea0*/  SHFL.UP PT, R235, R32, 0x4, RZ ;  /* 0x0480000020eb7989 */ /* 0x000e2200000e00ff */
[CC--:B--2---:R-:W-:Y:S01]  /*3eb0*/  FMUL.FTZ R219, R7.reuse, R217.reuse ;  /* 0x000000d907db7220 */ /* 0x0c4fe20000410000 */
[C---:B------:R-:W-:Y:S02]  /*3ec0*/  FMUL.FTZ R220, R6.reuse, R217 ;  /* 0x000000d906dc7220 */ /* 0x040fe40000410000 */
[----:B------:R-:W2:Y:S01]  /*3ed0*/  SHFL.UP PT, R233, R33, 0x4, RZ ;  /* 0x0480000021e97989 */ /* 0x000ea200000e00ff */
[-C--:B---3--:R-:W-:Y:S01]  /*3ee0*/  @P1 FFMA.FTZ R6, R6, R216.reuse, R219 ;  /* 0x000000d806061223 */ /* 0x088fe200000100db */
[----:B------:R-:W-:-:S04]  /*3ef0*/  @P1 FFMA.FTZ R7, R7, R216, -R220 ;  /* 0x000000d807071223 */ /* 0x000fc800000108dc */
[----:B------:R-:W3:Y:S04]  /*3f00*/  SHFL.UP PT, R217, R6, 0x4, RZ ;  /* 0x0480000006d97989 */ /* 0x000ee800000e00ff */
[----:B------:R-:W5:Y:S01]  /*3f10*/  SHFL.UP PT, R216, R7, 0x4, RZ ;  /* 0x0480000007d87989 */ /* 0x000f6200000e00ff */
[----:B------:R-:W-:Y:S01]  /*3f20*/  ISETP.GE.AND P1, PT, R102, 0x4, PT ;  /* 0x000000046600780c */ /* 0x000fe20003f26270 */
[-C--:B0-----:R-:W-:Y:S01]  /*3f30*/  FMUL.FTZ R219, R7, R235.reuse ;  /* 0x000000eb07db7220 */ /* 0x081fe20000410000 */
[----:B------:R-:W-:-:S03]  /*3f40*/  FMUL.FTZ R220, R6, R235 ;  /* 0x000000eb06dc7220 */ /* 0x000fc60000410000 */
[-C--:B--2---:R-:W-:Y:S01]  /*3f50*/  FFMA.FTZ R219, R6, R233.reuse, R219 ;  /* 0x000000e906db7223 */ /* 0x084fe200000100db */
[----:B------:R-:W-:-:S07]  /*3f60*/  FFMA.FTZ R220, R7, R233, -R220 ;  /* 0x000000e907dc7223 */ /* 0x000fce00000108dc */
[----:B------:R-:W-:Y:S01]  /*3f70*/  @P1 FADD.FTZ R32, R32, R219 ;  /* 0x000000db20201221 */ /* 0x000fe20000010000 */
[-C--:B---3--:R-:W-:Y:S01]  /*3f80*/  FMUL.FTZ R219, R7, R217.reuse ;  /* 0x000000d907db7220 */ /* 0x088fe20000410000 */
        /* <DEDUP_REMOVED lines=29> */
[----:B------:R-:W-:-:S07]  /*4160*/  FFMA.FTZ R219, R6, R219, R235 ;  /* 0x000000db06db7223 */ /* 0x000fce00000100eb */
[----:B-----5:R-:W-:Y:S01]  /*4170*/  @P1 FFMA.FTZ R7, R7, R216, -R233 ;  /* 0x000000d807071223 */ /* 0x020fe200000108e9 */
[-C--:B-1----:R-:W-:Y:S01]  /*4180*/  FMUL.FTZ R233, R196, R29.reuse ;  /* 0x0000001dc4e97220 */ /* 0x082fe20000410000 */
[----:B------:R-:W-:-:S03]  /*4190*/  FMUL.FTZ R235, R198, R29 ;  /* 0x0000001dc6eb7220 */ /* 0x000fc60000410000 */
[-C--:B------:R-:W-:Y:S01]  /*41a0*/  FFMA.FTZ R233, R198, R28.reuse, -R233 ;  /* 0x0000001cc6e97223 */ /* 0x080fe200000108e9 */
[----:B------:R-:W-:Y:S01]  /*41b0*/  FFMA.FTZ R235, -R196, R28, -R235 ;  /* 0x0000001cc4eb7223 */ /* 0x000fe200000109eb */
[----:B------:R-:W-:Y:S02]  /*41c0*/  @P1 FFMA.FTZ R6, R6, R216, R217 ;  /* 0x000000d806061223 */ /* 0x000fe400000100d9 */
[C---:B------:R-:W-:Y:S01]  /*41d0*/  FMUL.FTZ R216, R200.reuse, R233 ;  /* 0x000000e9c8d87220 */ /* 0x040fe20000410000 */
[----:B------:R-:W-:-:S03]  /*41e0*/  FMUL.FTZ R217, R200, R235 ;  /* 0x000000ebc8d97220 */ /* 0x000fc60000410000 */
[----:B------:R-:W-:Y:S01]  /*41f0*/  FFMA.FTZ R235, R202, R235, -R216 ;  /* 0x000000ebcaeb7223 */ /* 0x000fe200000108d8 */
[----:B------:R-:W-:Y:S01]  /*4200*/  FMUL.FTZ R216, R196, R229 ;  /* 0x000000e5c4d87220 */ /* 0x000fe20000410000 */
[----:B------:R-:W-:Y:S01]  /*4210*/  FFMA.FTZ R237, R202, R233, R217 ;  /* 0x000000e9caed7223 */ /* 0x000fe200000100d9 */
[-C--:B------:R-:W-:Y:S02]  /*4220*/  FMUL.FTZ R217, R196, R231.reuse ;  /* 0x000000e7c4d97220 */ /* 0x080fe40000410000 */
[C---:B------:R-:W-:Y:S02]  /*4230*/  FFMA.FTZ R216, R198.reuse, R231, R216 ;  /* 0x000000e7c6d87223 */ /* 0x040fe400000100d8 */
[----:B------:R-:W-:Y:S02]  /*4240*/  FFMA.FTZ R238, R198, R229, -R217 ;  /* 0x000000e5c6ee7223 */ /* 0x000fe400000108d9 */
[----:B------:R-:W-:Y:S02]  /*4250*/  FADD.FTZ R217, R225, R216 ;  /* 0x000000d8e1d97221 */ /* 0x000fe40000010000 */
[----:B------:R-:W-:-:S02]  /*4260*/  FADD.FTZ R233, R227, R238 ;  /* 0x000000eee3e97221 */ /* 0x000fc40000010000 */
[C---:B------:R-:W-:Y:S02]  /*4270*/  FMUL.FTZ R238, R200.reuse, R217 ;  /* 0x000000d9c8ee7220 */ /* 0x040fe40000410000 */
[-C--:B------:R-:W-:Y:S02]  /*4280*/  FMUL.FTZ R239, R200, R233.reuse ;  /* 0x000000e9c8ef7220 */ /* 0x080fe40000410000 */
[C---:B------:R-:W-:Y:S02]  /*4290*/  FFMA.FTZ R238, R202.reuse, R233, -R238 ;  /* 0x000000e9caee7223 */ /* 0x040fe400000108ee */
[----:B------:R-:W-:Y:S01]  /*42a0*/  FFMA.FTZ R216, R202, R217, R239 ;  /* 0x000000d9cad87223 */ /* 0x000fe200000100ef */
[----:B------:R-:W-:Y:S01]  /*42b0*/  FMUL.FTZ R240, R203, R237 ;  /* 0x000000edcbf07220 */ /* 0x000fe20000410000 */
[----:B------:R-:W-:Y:S02]  /*42c0*/  FADD.FTZ R238, R221, R238 ;  /* 0x000000eeddee7221 */ /* 0x000fe40000010000 */
[----:B------:R-:W-:Y:S01]  /*42d0*/  FADD.FTZ R216, R223, R216 ;  /* 0x000000d8dfd87221 */ /* 0x000fe20000010000 */
[CC--:B------:R-:W-:Y:S01]  /*42e0*/  FMUL.FTZ R217, R203.reuse, R235.reuse ;  /* 0x000000ebcbd97220 */ /* 0x0c0fe20000410000 */
[C---:B------:R-:W-:Y:S01]  /*42f0*/  FMUL.FTZ R233, R203.reuse, R238 ;  /* 0x000000eecbe97220 */ /* 0x040fe20000410000 */
[----:B------:R-:W-:Y:S01]  /*4300*/  FFMA.FTZ R240, R204, R235, -R240 ;  /* 0x000000ebccf07223 */ /* 0x000fe200000108f0 */
[----:B------:R-:W-:-:S02]  /*4310*/  FMUL.FTZ R235, R203, R216 ;  /* 0x000000d8cbeb7220 */ /* 0x000fc40000410000 */
[C---:B------:R-:W-:Y:S01]  /*4320*/  FFMA.FTZ R233, R204.reuse, R216, R233 ;  /* 0x000000d8cce97223 */ /* 0x040fe200000100e9 */
[C---:B------:R-:W-:Y:S01]  /*4330*/  FFMA.FTZ R217, R204.reuse, R237, R217 ;  /* 0x000000edccd97223 */ /* 0x040fe200000100d9 */
[----:B------:R-:W-:Y:S01]  /*4340*/  FFMA.FTZ R235, R204, R238, -R235 ;  /* 0x000000eecceb7223 */ /* 0x000fe200000108eb */
[CC--:B------:R-:W-:Y:S01]  /*4350*/  FMUL.FTZ R237, R205.reuse, R240.reuse ;  /* 0x000000f0cded7220 */ /* 0x0c0fe20000410000 */
[----:B------:R-:W-:Y:S01]  /*4360*/  FADD.FTZ R233, R182, R233 ;  /* 0x000000e9b6e97221 */ /* 0x000fe20000010000 */
[CC--:B------:R-:W-:Y:S01]  /*4370*/  FMUL.FTZ R239, R205.reuse, R217.reuse ;  /* 0x000000d9cdef7220 */ /* 0x0c0fe20000410000 */
        /* <DEDUP_REMOVED lines=9> */
[CC--:B------:R-:W-:Y:S01]  /*4410*/  FMUL.FTZ R216, R207.reuse, R237.reuse ;  /* 0x000000edcfd87220 */ /* 0x0c0fe20000410000 */
[----:B------:R-:W-:Y:S01]  /*4420*/  FADD.FTZ R217, R186, R217 ;  /* 0x000000d9bad97221 */ /* 0x000fe20000010000 */
[C---:B------:R-:W-:Y:S01]  /*4430*/  FFMA.FTZ R233, R208.reuse, R237, R233 ;  /* 0x000000edd0e97223 */ /* 0x040fe200000100e9 */
[C---:B------:R-:W-:Y:S02]  /*4440*/  FMUL.FTZ R237, R207.reuse, R235 ;  /* 0x000000ebcfed7220 */ /* 0x040fe40000410000 */
[----:B------:R-:W-:Y:S01]  /*4450*/  FMUL.FTZ R238, R207, R217 ;  /* 0x000000d9cfee7220 */ /* 0x000fe20000410000 */
[C---:B------:R-:W-:Y:S01]  /*4460*/  FFMA.FTZ R216, R208.reuse, R239, -R216 ;  /* 0x000000efd0d87223 */ /* 0x040fe200000108d8 */
[----:B------:R-:W-:-:S02]  /*4470*/  FFMA.FTZ R237, R208, R217, R237 ;  /* 0x000000d9d0ed7223 */ /* 0x000fc400000100ed */
[----:B------:R-:W-:Y:S01]  /*4480*/  FFMA.FTZ R235, R208, R235, -R238 ;  /* 0x000000ebd0eb7223 */ /* 0x000fe200000108ee */
[CC--:B------:R-:W-:Y:S01]  /*4490*/  FMUL.FTZ R217, R209.reuse, R216.reuse ;  /* 0x000000d8d1d97220 */ /* 0x0c0fe20000410000 */
[----:B------:R-:W-:Y:S01]  /*44a0*/  FADD.FTZ R237, R190, R237 ;  /* 0x000000edbeed7221 */ /* 0x000fe20000010000 */
[CC--:B------:R-:W-:Y:S01]  /*44b0*/  FMUL.FTZ R239, R209.reuse, R233.reuse ;  /* 0x000000e9d1ef7220 */ /* 0x0c0fe20000410000 */
[----:B------:R-:W-:Y:S01]  /*44c0*/  FADD.FTZ R235, R188, R235 ;  /* 0x000000ebbceb7221 */ /* 0x000fe20000010000 */
[C---:B------:R-:W-:Y:S01]  /*44d0*/  FFMA.FTZ R238, R210.reuse, R233, R217 ;  /* 0x000000e9d2ee7223 */ /* 0x040fe200000100d9 */
[C---:B------:R-:W-:Y:S01]  /*44e0*/  FMUL.FTZ R240, R209.reuse, R237 ;  /* 0x000000edd1f07220 */ /* 0x040fe20000410000 */
[C---:B------:R-:W-:Y:S01]  /*44f0*/  FFMA.FTZ R216, R210.reuse, R216, -R239 ;  /* 0x000000d8d2d87223 */ /* 0x040fe200000108ef */
[-C--:B------:R-:W-:Y:S02]  /*4500*/  FMUL.FTZ R217, R209, R235.reuse ;  /* 0x000000ebd1d97220 */ /* 0x080fe40000410000 */
[C---:B------:R-:W-:Y:S01]  /*4510*/  FFMA.FTZ R235, R210.reuse, R235, -R240 ;  /* 0x000000ebd2eb7223 */ /* 0x040fe200000108f0 */
[C---:B------:R-:W-:Y:S01]  /*4520*/  FMUL.FTZ R240, R211.reuse, R216 ;  /* 0x000000d8d3f07220 */ /* 0x040fe20000410000 */
[----:B------:R-:W-:Y:S01]  /*4530*/  FFMA.FTZ R237, R210, R237, R217 ;  /* 0x000000edd2ed7223 */ /* 0x000fe200000100d9 */
[----:B------:R-:W-:-:S02]  /*4540*/  FMUL.FTZ R233, R211, R238 ;  /* 0x000000eed3e97220 */ /* 0x000fc40000410000 */
[C---:B------:R-:W-:Y:S01]  /*4550*/  FFMA.FTZ R217, R215.reuse, R238, R240 ;  /* 0x000000eed7d97223 */ /* 0x040fe200000100f0 */
[----:B------:R-:W-:Y:S01]  /*4560*/  FADD.FTZ R240, R192, R235 ;  /* 0x000000ebc0f07221 */ /* 0x000fe20000010000 */
[----:B------:R-:W-:Y:S01]  /*4570*/  FADD.FTZ R238, R194, R237 ;  /* 0x000000edc2ee7221 */ /* 0x000fe20000010000 */
[----:B------:R-:W-:Y:S01]  /*4580*/  FFMA.FTZ R216, R215, R216, -R233 ;  /* 0x000000d8d7d87223 */ /* 0x000fe200000108e9 */
[----:B------:R-:W-:Y:S01]  /*4590*/  @P1 FADD.FTZ R33, R33, R220 ;  /* 0x000000dc21211221 */ /* 0x000fe20000010000 */
[C---:B------:R-:W-:Y:S01]  /*45a0*/  FMUL.FTZ R242, R211.reuse, R240 ;  /* 0x000000f0d3f27220 */ /* 0x040fe20000410000 */
[-C--:B------:R-:W-:Y:S01]  /*45b0*/  FMUL.FTZ R233, R211, R238.reuse ;  /* 0x000000eed3e97220 */ /* 0x080fe20000410000 */
[----:B------:R-:W-:Y:S01]  /*45c0*/  @P1 FADD.FTZ R32, R32, R219 ;  /* 0x000000db20201221 */ /* 0x000fe20000010000 */
[----:B------:R-:W-:Y:S01]  /*45d0*/  ISETP.NE.AND P1, PT, R213, 0x1f, PT ;  /* 0x0000001fd500780c */ /* 0x000fe20003f25270 */
[C---:B------:R-:W-:Y:S01]  /*45e0*/  FFMA.FTZ R237, R215.reuse, R238, R242 ;  /* 0x000000eed7ed7223 */ /* 0x040fe200000100f2 */
[----:B------:R-:W-:-:S03]  /*45f0*/  FFMA.FTZ R239, R215, R240, -R233 ;  /* 0x000000f0d7ef7223 */ /* 0x000fc600000108e9 */
[----:B------:R-:W-:Y:S01]  /*4600*/  FADD.FTZ R220, R166, R237 ;  /* 0x000000eda6dc7221 */ /* 0x000fe20000010000 */
[----:B------:R-:W-:Y:S01]  /*4610*/  FADD.FTZ R219, R164, R239 ;  /* 0x000000efa4db7221 */ /* 0x000fe20000010000 */
[----:B----4-:R0:W1:Y:S01]  /*4620*/  SHFL.IDX PT, R233, R5, RZ, 0x1f ;  /* 0x00001fff05e97589 */ /* 0x01006200000e0000 */
[----:B------:R-:W-:Y:S01]  /*4630*/  ULEA UR7, UR4, UR6, 0x4 ;  /* 0x0000000604077291 */ /* 0x000fe2000f8e20ff */
[----:B------:R-:W-:Y:S02]  /*4640*/  BSSY.RECONVERGENT B0, `(.L_x_16051) ;  /* 0x0000015000007945 */ /* 0x000fe40003800200 */
[----:B------:R0:W2:Y:S04]  /*4650*/  SHFL.IDX PT, R235, R4, RZ, 0x1f ;  /* 0x00001fff04eb7589 */ /* 0x0000a800000e0000 */
[----:B------:R0:W3:Y:S04]  /*4660*/  SHFL.DOWN PT, R241, R217, 0x1, 0x1f ;  /* 0x08201f00d9f17f89 */ /* 0x0000e800000e0000 */
[----:B------:R0:W4:Y:S04]  /*4670*/  SHFL.UP PT, R238, R7, 0x1, RZ ;  /* 0x0420000007ee7989 */ /* 0x00012800000e00ff */
[----:B------:R0:W0:Y:S04]  /*4680*/  SHFL.UP PT, R240, R6, 0x1, RZ ;  /* 0x0420000006f07989 */ /* 0x00002800000e00ff */
[----:B------:R-:W0:Y:S04]  /*4690*/  SHFL.UP PT, R33, R33, 0x1, RZ ;  /* 0x0420000021217989 */ /* 0x000e2800000e00ff */
[----:B------:R-:W0:Y:S04]  /*46a0*/  SHFL.UP PT, R32, R32, 0x1, RZ ;  /* 0x0420000020207989 */ /* 0x000e2800000e00ff */
        /* <DEDUP_REMOVED lines=14> */
.L_x_16052:
[----:B------:R-:W-:Y:S05]  /*4790*/  BSYNC.RECONVERGENT B0 ;  /* 0x0000000000007941 */ /* 0x000fea0003800200 */
.L_x_16051:
        /* <DEDUP_REMOVED lines=23> */
.L_x_16054:
[----:B------:R-:W-:Y:S05]  /*4910*/  BSYNC.RECONVERGENT B0 ;  /* 0x0000000000007941 */ /* 0x000fea0003800200 */
.L_x_16053:
        /* <DEDUP_REMOVED lines=17> */
.L_x_16056:
[----:B------:R-:W-:Y:S05]  /*4a30*/  BSYNC.RECONVERGENT B0 ;  /* 0x0000000000007941 */ /* 0x000fea0003800200 */
.L_x_16055:
        /* <DEDUP_REMOVED lines=17> */
.L_x_16058:
[----:B------:R-:W-:Y:S05]  /*4b50*/  BSYNC.RECONVERGENT B0 ;  /* 0x0000000000007941 */ /* 0x000fea0003800200 */
.L_x_16057:
        /* <DEDUP_REMOVED lines=17> */
.L_x_16060:
[----:B------:R-:W-:Y:S05]  /*4c70*/  BSYNC.RECONVERGENT B0 ;  /* 0x0000000000007941 */ /* 0x000fea0003800200 */
.L_x_16059:
[----:B----4-:R-:W-:Y:S01]  /*4c80*/  FMUL.FTZ R237, R240, R233 ;  /* 0x000000e9f0ed7220 */ /* 0x010fe20000410000 */
[----:B0-----:R-:W-:Y:S01]  /*4c90*/  SHFL.DOWN PT, R244, R216, 0x1, 0x1f ;  /* 0x08201f00d8f47f89 */ /* 0x001fe200000e0000 */
[----:B------:R-:W-:Y:S01]  /*4ca0*/  ISETP.NE.AND P1, PT, R154, 0x1f, PT ;  /* 0x0000001f9a00780c */ /* 0x000fe20003f25270 */
[----:B------:R-:W-:Y:S01]  /*4cb0*/  BSSY.RECONVERGENT B0, `(.L_x_16061) ;  /* 0x000013d000007945 */ /* 0x000fe20003800200 */
[C---:B------:R-:W-:Y:S01]  /*4cc0*/  FFMA.FTZ R242, R238.reuse, R235, -R237 ;  /* 0x000000ebeef27223 */ /* 0x040fe200000108ed */
[----:B------:R-:W-:Y:S01]  /*4cd0*/  FMUL.FTZ R237, R238, R233 ;  /* 0x000000e9eeed7220 */ /* 0x000fe20000410000 */
[----:B------:R-:W-:Y:S03]  /*4ce0*/  SHFL.DOWN PT, R239, R219, 0x1, 0x1f ;  /* 0x08201f00dbef7f89 */ /* 0x000fe600000e0000 */
[----:B------:R-:W-:Y:S01]  /*4cf0*/  FFMA.FTZ R237, R240, R235, R237 ;  /* 0x000000ebf0ed7223 */ /* 0x000fe200000100ed */
[----:B------:R-:W-:Y:S01]  /*4d00*/  @P2 FADD.FTZ R235, R33, R242 ;  /* 0x000000f221eb2221 */ /* 0x000fe20000010000 */
[----:B------:R-:W-:Y:S02]  /*4d10*/  SHFL.IDX PT, R240, R7, RZ, 0x1f ;  /* 0x00001fff07f07589 */ /* 0x000fe400000e0000 */
[----:B------:R-:W-:-:S02]  /*4d20*/  @P2 FADD.FTZ R233, R32, R237 ;  /* 0x000000ed20e92221 */ /* 0x000fc40000010000 */
[----:B------:R-:W0:Y:S04]  /*4d30*/  SHFL.DOWN PT, R242, R217, 0x1, 0x1f ;  /* 0x08201f00d9f27f89 */ /* 0x000e2800000e0000 */
[----:B------:R-:W4:Y:S04]  /*4d40*/  SHFL.IDX PT, R238, R6, RZ, 0x1f ;  /* 0x00001fff06ee7589 */ /* 0x000f2800000e0000 */
[----:B------:R-:W5:Y:S04]  /*4d50*/  SHFL.DOWN PT, R246, R220, 0x1, 0x1f ;  /* 0x08201f00dcf67f89 */ /* 0x000f6800000e0000 */
[----:B-12---:R-:W1:Y:S04]  /*4d60*/  SHFL.IDX PT, R216, R216, RZ, 0x1f ;  /* 0x00001fffd8d87589 */ /* 0x006e6800000e0000 */
[----:B------:R-:W2:Y:S04]  /*4d70*/  SHFL.IDX PT, R217, R217, RZ, 0x1f ;  /* 0x00001fffd9d97589 */ /* 0x000ea800000e0000 */
[----:B---3--:R-:W3:Y:S01]  /*4d80*/  SHFL.IDX PT, R220, R220, RZ, 0x1f ;  /* 0x00001fffdcdc7589 */ /* 0x008ee200000e0000 */
[----:B0-----:R-:W-:-:S03]  /*4d90*/  @P1 FMUL.FTZ R33, R242, R240 ;  /* 0x000000f0f2211220 */ /* 0x001fc60000410000 */
[----:B------:R-:W0:Y:S01]  /*4da0*/  SHFL.IDX PT, R219, R219, RZ, 0x1f ;  /* 0x00001fffdbdb7589 */ /* 0x000e2200000e0000 */
[C---:B----4-:R-:W-:Y:S01]  /*4db0*/  @P1 FFMA.FTZ R32, R244.reuse, R238, R33 ;  /* 0x000000eef4201223 */ /* 0x050fe20000010021 */
[----:B------:R-:W-:-:S03]  /*4dc0*/  @P1 FMUL.FTZ R33, R244, R240 ;  /* 0x000000f0f4211220 */ /* 0x000fc60000410000 */
[----:B------:R-:W-:Y:S01]  /*4dd0*/  @P1 FADD.FTZ R240, R239, R32 ;  /* 0x00000020eff01221 */ /* 0x000fe20000010000 */
[----:B------:R-:W-:Y:S01]  /*4de0*/  @P1 FFMA.FTZ R237, R242, R238, -R33 ;  /* 0x000000eef2ed1223 */ /* 0x000fe20000010821 */
[C---:B------:R-:W-:Y:S01]  /*4df0*/  FMUL.FTZ R33, R31.reuse, R233 ;  /* 0x000000e91f217220 */ /* 0x040fe20000410000 */
[----:B------:R-:W-:Y:S01]  /*4e00*/  FMUL.FTZ R32, R31, R235 ;  /* 0x000000eb1f207220 */ /* 0x000fe20000410000 */
[----:B------:R-:W-:Y:S01]  /*4e10*/  FMUL.FTZ R31, R240, R29 ;  /* 0x0000001df01f7220 */ /* 0x000fe20000410000 */
[----:B-----5:R-:W-:Y:S01]  /*4e20*/  @P1 FADD.FTZ R238, R246, R237 ;  /* 0x000000edf6ee1221 */ /* 0x020fe20000010000 */
[C---:B------:R-:W-:Y:S01]  /*4e30*/  FFMA.FTZ R235, R30.reuse, R235, -R33 ;  /* 0x000000eb1eeb7223 */ /* 0x040fe20000010821 */
[----:B------:R-:W-:Y:S01]  /*4e40*/  FFMA.FTZ R233, R30, R233, R32 ;  /* 0x000000e91ee97223 */ /* 0x000fe20000010020 */
[C---:B------:R-:W-:Y:S01]  /*4e50*/  IADD3 R30, P1, PT, R61.reuse, R154, RZ ;  /* 0x0000009a3d1e7210 */ /* 0x040fe20007f3e0ff */
[C---:B------:R-:W-:Y:S01]  /*4e60*/  FMUL.FTZ R29, R238.reuse, R29 ;  /* 0x0000001dee1d7220 */ /* 0x040fe20000410000 */
[-C--:B------:R-:W-:Y:S01]  /*4e70*/  FFMA.FTZ R238, R238, R28.reuse, R31 ;  /* 0x0000001ceeee7223 */ /* 0x080fe2000001001f */
[----:B------:R-:W-:Y:S01]  /*4e80*/  FADD.FTZ R222, R222, R235 ;  /* 0x000000ebdede7221 */ /* 0x000fe20000010000 */
[----:B------:R-:W-:Y:S01]  /*4e90*/  LEA.HI.X.SX32 R31, R61, RZ, 0x1, P1 ;  /* 0x000000ff3d1f7211 */ /* 0x000fe200008f0eff */
[----:B------:R-:W-:Y:S01]  /*4ea0*/  FFMA.FTZ R240, R240, R28, -R29 ;  /* 0x0000001cf0f07223 */ /* 0x000fe2000001081d */
[----:B------:R-:W-:Y:S01]  /*4eb0*/  FADD.FTZ R224, R224, R233 ;  /* 0x000000e9e0e07221 */ /* 0x000fe20000010000 */
[----:B------:R-:W-:-:S04]  /*4ec0*/  IMAD.WIDE.U32 R32, R22, UR4, R30 ;  /* 0x0000000416207c25 */ /* 0x000fc8000f8e001e */
[----:B------:R-:W-:Y:S01]  /*4ed0*/  FADD.FTZ R229, R229, R240 ;  /* 0x000000f0e5e57221 */ /* 0x000fe20000010000 */
[----:B------:R-:W-:Y:S01]  /*4ee0*/  IMAD R29, R23, UR4, R33 ;  /* 0x00000004171d7c24 */ /* 0x000fe2000f8e0221 */
[----:B------:R-:W-:-:S04]  /*4ef0*/  LEA R28, P1, R32, R167, 0x2 ;  /* 0x000000a7201c7211 */ /* 0x000fc800078210ff */
[----:B------:R-:W-:Y:S01]  /*4f00*/  LEA.HI.X R29, R32, R165, R29, 0x2, P1 ;  /* 0x000000a5201d7211 */ /* 0x000fe200008f141d */
[----:B------:R-:W-:-:S04]  /*4f10*/  IMAD.WIDE.U32 R32, R24, UR4, R30 ;  /* 0x0000000418207c25 */ /* 0x000fc8000f8e001e */
[----:B------:R-:W-:Y:S01]  /*4f20*/  IMAD R31, R25, UR4, R33 ;  /* 0x00000004191f7c24 */ /* 0x000fe2000f8e0221 */
[----:B------:R-:W-:Y:S01]  /*4f30*/  LEA R30, P1, R32, R163, 0x2 ;  /* 0x000000a3201e7211 */ /* 0x000fe200078210ff */
[----:B------:R-:W-:-:S03]  /*4f40*/  FMUL.FTZ R33, R211, R222 ;  /* 0x000000ded3217220 */ /* 0x000fc60000410000 */
[----:B------:R-:W-:Y:S01]  /*4f50*/  LEA.HI.X R31, R32, R161, R31, 0x2, P1 ;  /* 0x000000a1201f7211 */ /* 0x000fe200008f141f */
[-C--:B------:R-:W-:Y:S01]  /*4f60*/  FMUL.FTZ R32, R211, R224.reuse ;  /* 0x000000e0d3207220 */ /* 0x080fe20000410000 */
[C---:B------:R-:W-:Y:S01]  /*4f70*/  FFMA.FTZ R33, R215.reuse, R224, R33 ;  /* 0x000000e0d7217223 */ /* 0x040fe20000010021 */
[----:B------:R-:W-:Y:S02]  /*4f80*/  ISETP.NE.AND P1, PT, R154, RZ, PT ;  /* 0x000000ff9a00720c */ /* 0x000fe40003f25270 */
[----:B------:R-:W-:Y:S01]  /*4f90*/  FFMA.FTZ R32, R215, R222, -R32 ;  /* 0x000000ded7207223 */ /* 0x000fe20000010820 */
[----:B------:R-:W-:Y:S01]  /*4fa0*/  FFMA.FTZ R226, R105, R226, R33 ;  /* 0x000000e269e27223 */ /* 0x000fe20000010021 */
[----:B------:R-:W-:Y:S02]  /*4fb0*/  FADD.FTZ R33, R231, R238 ;  /* 0x000000eee7217221 */ /* 0x000fe40000010000 */
[----:B------:R-:W-:Y:S01]  /*4fc0*/  FFMA.FTZ R32, R105, R236, R32 ;  /* 0x000000ec69207223 */ /* 0x000fe20000010020 */
[----:B------:R-:W-:Y:S01]  /*4fd0*/  FMUL.FTZ R231, R209, R226 ;  /* 0x000000e2d1e77220 */ /* 0x000fe20000410000 */
[----:B------:R-:W-:-:S02]  /*4fe0*/  FMUL.FTZ R235, R196, R33 ;  /* 0x00000021c4eb7220 */ /* 0x000fc40000410000 */
[-C--:B------:R-:W-:Y:S01]  /*4ff0*/  FMUL.FTZ R233, R209, R32.reuse ;  /* 0x00000020d1e97220 */ /* 0x080fe20000410000 */
[----:B------:R-:W-:Y:S01]  /*5000*/  FFMA.FTZ R231, R210, R32, -R231 ;  /* 0x00000020d2e77223 */ /* 0x000fe200000108e7 */
[-C--:B------:R-:W-:Y:S01]  /*5010*/  FFMA.FTZ R238, R198, R229.reuse, -R235 ;  /* 0x000000e5c6ee7223 */ /* 0x080fe200000108eb */
[----:B------:R-:W-:Y:S01]  /*5020*/  FMUL.FTZ R235, R196, R229 ;  /* 0x000000e5c4eb7220 */ /* 0x000fe20000410000 */
[----:B------:R-:W-:Y:S01]  /*5030*/  FFMA.FTZ R236, R210, R226, R233 ;  /* 0x000000e2d2ec7223 */ /* 0x000fe200000100e9 */
[----:B------:R-:W-:Y:S01]  /*5040*/  FFMA.FTZ R232, R103, R232, R231 ;  /* 0x000000e867e87223 */ /* 0x000fe200000100e7 */
[----:B------:R-:W-:Y:S01]  /*5050*/  FADD.FTZ R227, R227, R238 ;  /* 0x000000eee3e37221 */ /* 0x000fe20000010000 */
[----:B------:R-:W-:Y:S01]  /*5060*/  FFMA.FTZ R238, R198, R33, R235 ;  /* 0x00000021c6ee7223 */ /* 0x000fe200000100eb */
[----:B------:R-:W-:Y:S01]  /*5070*/  FFMA.FTZ R234, R103, R234, R236 ;  /* 0x000000ea67ea7223 */ /* 0x000fe200000100ec */
[----:B------:R-:W-:Y:S02]  /*5080*/  FMUL.FTZ R233, R207, R232 ;  /* 0x000000e8cfe97220 */ /* 0x000fe40000410000 */
[----:B------:R-:W-:Y:S01]  /*5090*/  FADD.FTZ R225, R225, R238 ;  /* 0x000000eee1e17221 */ /* 0x000fe20000010000 */
[-C--:B------:R-:W-:Y:S01]  /*50a0*/  FMUL.FTZ R231, R207, R234.reuse ;  /* 0x000000eacfe77220 */ /* 0x080fe20000410000 */
[----:B------:R-:W-:-:S03]  /*50b0*/  FFMA.FTZ R233, R208, R234, R233 ;  /* 0x000000ead0e97223 */ /* 0x000fc600000100e9 */
[----:B------:R-:W-:Y:S01]  /*50c0*/  FFMA.FTZ R236, R208, R232, -R231 ;  /* 0x000000e8d0ec7223 */ /* 0x000fe200000108e7 */
[C---:B------:R-:W-:Y:S01]  /*50d0*/  FFMA.FTZ R228, R101.reuse, R228, R233 ;  /* 0x000000e465e47223 */ /* 0x040fe200000100e9 */
[C---:B------:R-:W-:Y:S02]  /*50e0*/  FMUL.FTZ R233, R200.reuse, R227 ;  /* 0x000000e3c8e97220 */ /* 0x040fe40000410000 */
[----:B------:R-:W-:Y:S01]  /*50f0*/  FFMA.FTZ R230, R101, R230, R236 ;  /* 0x000000e665e67223 */ /* 0x000fe200000100ec */
[-C--:B------:R-:W-:Y:S01]  /*5100*/  FMUL.FTZ R236, R200, R225.reuse ;  /* 0x000000e1c8ec7220 */ /* 0x080fe20000410000 */
[C---:B------:R-:W-:Y:S02]  /*5110*/  FFMA.FTZ R238, R202.reuse, R225, R233 ;  /* 0x000000e1caee7223 */ /* 0x040fe400000100e9 */
[----:B------:R-:W-:Y:S01]  /*5120*/  FMUL.FTZ R231, R205, R230 ;  /* 0x000000e6cde77220 */ /* 0x000fe20000410000 */
[----:B------:R-:W-:Y:S01]  /*5130*/  FFMA.FTZ R240, R202, R227, -R236 ;  /* 0x000000e3caf07223 */ /* 0x000fe200000108ec */
[----:B------:R-:W-:-:S02]  /*5140*/  FADD.FTZ R223, R223, R238 ;  /* 0x000000eedfdf7221 */ /* 0x000fc40000010000 */
[CC--:B------:R-:W-:Y:S01]  /*5150*/  FFMA.FTZ R236, R206.reuse, R228.reuse, R231 ;  /* 0x000000e4ceec7223 */ /* 0x0c0fe200000100e7 */
[----:B------:R-:W-:Y:S01]  /*5160*/  FADD.FTZ R221, R221, R240 ;  /* 0x000000f0dddd7221 */ /* 0x000fe20000010000 */
[----:B------:R-:W-:Y:S01]  /*5170*/  FMUL.FTZ R231, R205, R228 ;  /* 0x000000e4cde77220 */ /* 0x000fe20000410000 */
[----:B------:R-:W-:Y:S01]  /*5180*/  FMUL.FTZ R233, R203, R223 ;  /* 0x000000dfcbe97220 */ /* 0x000fe20000410000 */
[----:B------:R-:W-:Y:S01]  /*5190*/  FFMA.FTZ R178, R99, R178, R236 ;  /* 0x000000b263b27223 */ /* 0x000fe200000100ec */
[-C--:B------:R-:W-:Y:S01]  /*51a0*/  FMUL.FTZ R238, R203, R221.reuse ;  /* 0x000000ddcbee7220 */ /* 0x080fe20000410000 */
[----:B------:R-:W-:Y:S01]  /*51b0*/  FFMA.FTZ R236, R206, R230, -R231 ;  /* 0x000000e6ceec7223 */ /* 0x000fe200000108e7 */
[-C--:B------:R-:W-:Y:S01]  /*51c0*/  FFMA.FTZ R233, R204, R221.reuse, -R233 ;  /* 0x000000ddcce97223 */ /* 0x080fe200000108e9 */
[----:B------:R-:W-:Y:S01]  /*51d0*/  FMUL.FTZ R246, R62, R221 ;  /* 0x000000dd3ef67220 */ /* 0x000fe20000410000 */
[----:B------:R-:W-:Y:S01]  /*51e0*/  FFMA.FTZ R231, R204, R223, R238 ;  /* 0x000000dfcce77223 */ /* 0x000fe200000100ee */
[----:B------:R-:W-:Y:S01]  /*51f0*/  FFMA.FTZ R176, R99, R176, R236 ;  /* 0x000000b063b07223 */ /* 0x000fe200000100ec */
[----:B------:R-:W-:-:S02]  /*5200*/  FADD.FTZ R180, R180, R233 ;  /* 0x000000e9b4b47221 */ /* 0x000fc40000010000 */
[----:B------:R-:W-:Y:S01]  /*5210*/  FADD.FTZ R182, R182, R231 ;  /* 0x000000e7b6b67221 */ /* 0x000fe20000010000 */
        /* <DEDUP_REMOVED lines=9> */
[----:B------:R-:W-:Y:S01]  /*52b0*/  FADD.FTZ R186, R186, R233 ;  /* 0x000000e9baba7221 */ /* 0x000fe20000010000 */
[----:B------:R-:W-:Y:S01]  /*52c0*/  FFMA.FTZ R174, R97, R174, R203 ;  /* 0x000000ae61ae7223 */ /* 0x000fe200000100cb */
[----:B------:R-:W-:Y:S01]  /*52d0*/  FADD.FTZ R184, R184, R205 ;  /* 0x000000cdb8b87221 */ /* 0x000fe20000010000 */
[----:B------:R-:W-:Y:S01]  /*52e0*/  FMUL.FTZ R205, R200, R172 ;  /* 0x000000acc8cd7220 */ /* 0x000fe20000410000 */
[----:B------:R-:W-:Y:S01]  /*52f0*/  FMUL.FTZ R204, R72, R107 ;  /* 0x0000006b48cc7220 */ /* 0x000fe20000410000 */
        /* <DEDUP_REMOVED lines=16> */
[----:B------:R-:W-:Y:S01]  /*5400*/  FMUL.FTZ R209, R209, R188 ;  /* 0x000000bcd1d17220 */ /* 0x000fe20000410000 */
[----:B------:R-:W-:Y:S01]  /*5410*/  FFMA.FTZ R200, R198, R168, R205 ;  /* 0x000000a8c6c87223 */ /* 0x000fe200000100cd */
[----:B-1----:R-:W-:Y:S01]  /*5420*/  FMUL.FTZ R198, R216, R7 ;  /* 0x00000007d8c67220 */ /* 0x002fe20000410000 */
[C---:B------:R-:W-:Y:S01]  /*5430*/  FFMA.FTZ R203, R210.reuse, R188, -R203 ;  /* 0x000000bcd2cb7223 */ /* 0x040fe200000108cb */
[----:B------:R-:W-:Y:S01]  /*5440*/  FFMA.FTZ R209, R210, R190, R209 ;  /* 0x000000bed2d17223 */ /* 0x000fe200000100d1 */
[----:B------:R-:W-:Y:S01]  /*5450*/  FFMA.FTZ R218, R93, R218, R196 ;  /* 0x000000da5dda7223 */ /* 0x000fe200000100c4 */
[-C--:B------:R-:W-:Y:S01]  /*5460*/  FMUL.FTZ R196, R216, R6.reuse ;  /* 0x00000006d8c47220 */ /* 0x080fe20000410000 */
[----:B------:R-:W-:Y:S01]  /*5470*/  FADD.FTZ R192, R192, R203 ;  /* 0x000000cbc0c07221 */ /* 0x000fe20000010000 */
[----:B------:R-:W-:Y:S01]  /*5480*/  FADD.FTZ R194, R194, R209 ;  /* 0x000000d1c2c27221 */ /* 0x000fe20000010000 */
[----:B--2---:R-:W-:Y:S01]  /*5490*/  FFMA.FTZ R203, R217, R6, -R198 ;  /* 0x00000006d9cb7223 */ /* 0x004fe200000108c6 */
[C---:B------:R-:W-:Y:S01]  /*54a0*/  FMUL.FTZ R6, R216.reuse, R5 ;  /* 0x00000005d8067220 */ /* 0x040fe20000410000 */
[C---:B------:R-:W-:Y:S01]  /*54b0*/  FMUL.FTZ R198, R211.reuse, R192 ;  /* 0x000000c0d3c67220 */ /* 0x040fe20000410000 */
[----:B------:R-:W-:Y:S01]  /*54c0*/  FMUL.FTZ R211, R211, R194 ;  /* 0x000000c2d3d37220 */ /* 0x000fe20000410000 */
[----:B------:R-:W-:Y:S01]  /*54d0*/  FMUL.FTZ R216, R216, R4 ;  /* 0x00000004d8d87220 */ /* 0x000fe20000410000 */
[----:B------:R-:W-:Y:S01]  /*54e0*/  FFMA.FTZ R202, R217, R7, R196 ;  /* 0x00000007d9ca7223 */ /* 0x000fe200000100c4 */
[C---:B------:R-:W-:Y:S01]  /*54f0*/  FFMA.FTZ R205, R215.reuse, R194, R198 ;  /* 0x000000c2d7cd7223 */ /* 0x040fe200000100c6 */
[----:B------:R-:W-:Y:S01]  /*5500*/  FFMA.FTZ R211, R215, R192, -R211 ;  /* 0x000000c0d7d37223 */ /* 0x000fe200000108d3 */
[----:B------:R-:W-:Y:S01]  /*5510*/  FFMA.FTZ R196, R173, -R204, R224 ;  /* 0x800000ccadc47223 */ /* 0x000fe200000100e0 */
[C---:B------:R-:W-:Y:S01]  /*5520*/  FFMA.FTZ R4, R217.reuse, R4, -R6 ;  /* 0x00000004d9047223 */ /* 0x040fe20000010806 */
[----:B------:R-:W-:Y:S01]  /*5530*/  FADD.FTZ R198, R166, R205 ;  /* 0x000000cda6c67221 */ /* 0x000fe20000010000 */
[----:B------:R-:W-:Y:S01]  /*5540*/  FADD.FTZ R164, R164, R211 ;  /* 0x000000d3a4a47221 */ /* 0x000fe20000010000 */
[----:B------:R-:W-:Y:S01]  /*5550*/  FFMA.FTZ R5, R217, R5, R216 ;  /* 0x00000005d9057223 */ /* 0x000fe200000100d8 */
[----:B---3--:R-:W-:Y:S01]  /*5560*/  FADD.FTZ R6, R220, R203 ;  /* 0x000000cbdc067221 */ /* 0x008fe20000010000 */
[----:B0-----:R-:W-:Y:S01]  /*5570*/  FADD.FTZ R7, R219, R202 ;  /* 0x000000cadb077221 */ /* 0x001fe20000010000 */
[C---:B------:R-:W-:Y:S01]  /*5580*/  FMUL.FTZ R205, R72.reuse, R164 ;  /* 0x000000a448cd7220 */ /* 0x040fe20000410000 */
[----:B------:R-:W-:Y:S01]  /*5590*/  FFMA.FTZ R166, -R171, R204, R222 ;  /* 0x000000ccaba67223 */ /* 0x000fe200000101de */
[----:B------:R-:W-:Y:S01]  /*55a0*/  FMUL.FTZ R203, R72, R198 ;  /* 0x000000c648cb7220 */ /* 0x000fe20000410000 */
[----:B------:R-:W-:Y:S01]  /*55b0*/  FFMA.FTZ R162, R93, R162, R200 ;  /* 0x000000a25da27223 */ /* 0x000fe200000100c8 */
[----:B------:R-:W-:Y:S01]  /*55c0*/  FMUL.FTZ R207, R196, R205 ;  /* 0x000000cdc4cf7220 */ /* 0x000fe20000410000 */
[----:B------:R-:W-:Y:S01]  /*55d0*/  FMUL.FTZ R200, R70, R105 ;  /* 0x0000006946c87220 */ /* 0x000fe20000410000 */
[----:B------:R0:W-:Y:S01]  /*55e0*/  @!P1 STS.128 [UR7+0x2e10], R4 ;  /* 0x002e1004ff009988 */ /* 0x0001e20008000c07 */
[-C--:B------:R-:W-:Y:S01]  /*55f0*/  FMUL.FTZ R209, R196, R203.reuse ;  /* 0x000000cbc4d17220 */ /* 0x080fe20000410000 */
[-C--:B------:R-:W-:Y:S01]  /*5600*/  FFMA.FTZ R207, R166, R203.reuse, R207 ;  /* 0x000000cba6cf7223 */ /* 0x080fe200000100cf */
[C---:B------:R-:W-:Y:S01]  /*5610*/  FMUL.FTZ R203, R107.reuse, R203 ;  /* 0x000000cb6bcb7220 */ /* 0x040fe20000410000 */
[-C--:B------:R-:W-:Y:S01]  /*5620*/  FMUL.FTZ R202, R107, R205.reuse ;  /* 0x000000cd6bca7220 */ /* 0x080fe20000410000 */
[----:B------:R-:W-:Y:S01]  /*5630*/  FMUL.FTZ R204, R70, R194 ;  /* 0x000000c246cc7220 */ /* 0x000fe20000410000 */
[----:B------:R-:W-:Y:S01]  /*5640*/  FFMA.FTZ R208, R166, R205, -R209 ;  /* 0x000000cda6d07223 */ /* 0x000fe200000108d1 */
[----:B------:R-:W-:Y:S01]  /*5650*/  FMUL.FTZ R205, R68, R190 ;  /* 0x000000be44cd7220 */ /* 0x000fe20000410000 */
[----:B------:R1:W-:Y:S01]  /*5660*/  STS [R140], R203 ;  /* 0x000000cb8c007388 */ /* 0x0003e20000000800 */
[----:B------:R-:W-:Y:S01]  /*5670*/  FMUL.FTZ R216, R105, R204 ;  /* 0x000000cc69d87220 */ /* 0x000fe20000410000 */
[----:B------:R-:W-:Y:S01]  /*5680*/  FMUL.FTZ R238, R64, R182 ;  /* 0x000000b640ee7220 */ /* 0x000fe20000410000 */
[----:B------:R-:W-:Y:S01]  /*5690*/  FMUL.FTZ R236, R66, R184 ;  /* 0x000000b842ec7220 */ /* 0x000fe20000410000 */
[----:B------:R2:W-:Y:S01]  /*56a0*/  STS [R139+0x4], R202 ;  /* 0x000004ca8b007388 */ /* 0x0005e20000000800 */
[----:B------:R-:W-:Y:S01]  /*56b0*/  FMUL.FTZ R224, R75, -R224 ;  /* 0x800000e04be07220 */ /* 0x000fe20000410000 */
[----:B0-----:R-:W-:Y:S01]  /*56c0*/  FFMA.FTZ R6, R199, -R200, R226 ;  /* 0x800000c8c7067223 */ /* 0x001fe200000100e2 */
[----:B------:R-:W-:Y:S01]  /*56d0*/  FMUL.FTZ R4, R70, R192 ;  /* 0x000000c046047220 */ /* 0x000fe20000410000 */
[C---:B------:R-:W-:Y:S01]  /*56e0*/  FMUL.FTZ R5, R68.reuse, R103 ;  /* 0x0000006744057220 */ /* 0x040fe20000410000 */
[----:B------:R-:W-:Y:S01]  /*56f0*/  FFMA.FTZ R7, -R201, R200, R32 ;  /* 0x000000c8c9077223 */ /* 0x000fe20000010120 */
[----:B-1----:R-:W-:Y:S01]  /*5700*/  FMUL.FTZ R203, R68, R188 ;  /* 0x000000bc44cb7220 */ /* 0x002fe20000410000 */
[C---:B------:R-:W-:Y:S01]  /*5710*/  FMUL.FTZ R206, R6.reuse, R4 ;  /* 0x0000000406ce7220 */ /* 0x040fe20000410000 */
[-C--:B------:R-:W-:Y:S01]  /*5720*/  FFMA.FTZ R200, R195, -R5.reuse, R234 ;  /* 0x80000005c3c87223 */ /* 0x080fe200000100ea */
[-C--:B------:R-:W-:Y:S01]  /*5730*/  FMUL.FTZ R210, R6, R204.reuse ;  /* 0x000000cc06d27220 */ /* 0x080fe20000410000 */
[----:B--2---:R-:W-:Y:S01]  /*5740*/  FFMA.FTZ R202, -R197, R5, R232 ;  /* 0x00000005c5ca7223 */ /* 0x004fe200000101e8 */
[C---:B------:R-:W-:Y:S01]  /*5750*/  FFMA.FTZ R209, R7.reuse, R204, R206 ;  /* 0x000000cc07d17223 */ /* 0x040fe200000100ce */
[C---:B------:R-:W-:Y:S01]  /*5760*/  FMUL.FTZ R204, R200.reuse, R205 ;  /* 0x000000cdc8cc7220 */ /* 0x040fe20000410000 */
[----:B------:R-:W-:Y:S01]  /*5770*/  FMUL.FTZ R211, R200, R203 ;  /* 0x000000cbc8d37220 */ /* 0x000fe20000410000 */
[----:B------:R-:W-:Y:S01]  /*5780*/  FMUL.FTZ R206, R64, R99 ;  /* 0x0000006340ce7220 */ /* 0x000fe20000410000 */
[----:B------:R0:W-:Y:S01]  /*5790*/  STS [R139+0x8], R216 ;  /* 0x000008d88b007388 */ /* 0x0001e20000000800 */
[-C--:B------:R-:W-:Y:S01]  /*57a0*/  FFMA.FTZ R210, R7, R4.reuse, -R210 ;  /* 0x0000000407d27223 */ /* 0x080fe200000108d2 */
[C---:B------:R-:W-:Y:S01]  /*57b0*/  FFMA.FTZ R215, R202.reuse, R203, -R204 ;  /* 0x000000cbcad77223 */ /* 0x040fe200000108cc */
[----:B------:R-:W-:Y:S01]  /*57c0*/  FMUL.FTZ R4, R105, R4 ;  /* 0x0000000469047220 */ /* 0x000fe20000410000 */
[----:B------:R-:W-:Y:S01]  /*57d0*/  FFMA.FTZ R211, R202, R205, R211 ;  /* 0x000000cdcad37223 */ /* 0x000fe200000100d3 */
[C---:B------:R-:W-:Y:S01]  /*57e0*/  FMUL.FTZ R204, R66.reuse, R101 ;  /* 0x0000006542cc7220 */ /* 0x040fe20000410000 */
[----:B------:R-:W-:Y:S01]  /*57f0*/  FMUL.FTZ R220, R103, R203 ;  /* 0x000000cb67dc7220 */ /* 0x000fe20000410000 */
[----:B------:R-:W-:Y:S01]  /*5800*/  FMUL.FTZ R244, R99, R238 ;  /* 0x000000ee63f47220 */ /* 0x000fe20000410000 */
[----:B------:R1:W-:Y:S01]  /*5810*/  STS [R139+0xc], R4 ;  /* 0x00000c048b007388 */ /* 0x0003e20000000800 */
[----:B------:R-:W-:Y:S01]  /*5820*/  FFMA.FTZ R203, -R193, R204, R230 ;  /* 0x000000ccc1cb7223 */ /* 0x000fe200000101e6 */
[----:B0-----:R-:W-:Y:S01]  /*5830*/  FMUL.FTZ R216, R103, R205 ;  /* 0x000000cd67d87220 */ /* 0x001fe20000410000 */
[----:B------:R-:W-:Y:S01]  /*5840*/  FFMA.FTZ R205, R187, -R206, R178 ;  /* 0x800000cebbcd7223 */ /* 0x000fe200000100b2 */
[----:B------:R-:W-:Y:S01]  /*5850*/  FFMA.FTZ R204, R191, -R204, R228 ;  /* 0x800000ccbfcc7223 */ /* 0x000fe200000100e4 */
[----:B------:R-:W-:Y:S01]  /*5860*/  FFMA.FTZ R206, -R189, R206, R176 ;  /* 0x000000cebdce7223 */ /* 0x000fe200000101b0 */
[----:B------:R0:W-:Y:S01]  /*5870*/  STS [R139+0x14], R220 ;  /* 0x000014dc8b007388 */ /* 0x0001e20000000800 */
[C---:B------:R-:W-:Y:S01]  /*5880*/  FMUL.FTZ R5, R205.reuse, R242 ;  /* 0x000000f2cd057220 */ /* 0x040fe20000410000 */
[----:B------:R-:W-:Y:S01]  /*5890*/  FMUL.FTZ R219, R205, R238 ;  /* 0x000000eecddb7220 */ /* 0x000fe20000410000 */
[----:B------:R-:W-:Y:S01]  /*58a0*/  FMUL.FTZ R240, R101, R236 ;  /* 0x000000ec65f07220 */ /* 0x000fe20000410000 */
[----:B-1----:R-:W-:Y:S01]  /*58b0*/  FMUL.FTZ R4, R66, R186 ;  /* 0x000000ba42047220 */ /* 0x002fe20000410000 */
[----:B------:R1:W-:Y:S01]  /*58c0*/  STS [R139+0x10], R216 ;  /* 0x000010d88b007388 */ /* 0x0003e20000000800 */
[-C--:B------:R-:W-:Y:S01]  /*58d0*/  FFMA.FTZ R219, R206, R242.reuse, -R219 ;  /* 0x000000f2cedb7223 */ /* 0x080fe200000108db */
[----:B------:R-:W-:Y:S01]  /*58e0*/  FMUL.FTZ R242, R99, R242 ;  /* 0x000000f263f27220 */ /* 0x000fe20000410000 */
[----:B------:R-:W-:Y:S01]  /*58f0*/  FMUL.FTZ R32, R74, R32 ;  /* 0x000000204a207220 */ /* 0x000fe20000410000 */
[----:B------:R2:W-:Y:S01]  /*5900*/  STS [R139+0x1c], R240 ;  /* 0x00001cf08b007388 */ /* 0x0005e20000000800 */
[----:B0-----:R-:W-:Y:S01]  /*5910*/  FMUL.FTZ R220, R204, R236 ;  /* 0x000000ecccdc7220 */ /* 0x001fe20000410000 */
[----:B------:R-:W-:Y:S01]  /*5920*/  FMUL.FTZ R226, R74, -R226 ;  /* 0x800000e24ae27220 */ /* 0x000fe20000410000 */
[----:B------:R-:W-:Y:S01]  /*5930*/  FMUL.FTZ R232, R73, R232 ;  /* 0x000000e849e87220 */ /* 0x000fe20000410000 */
[----:B------:R-:W-:Y:S01]  /*5940*/  STS [R139+0x24], R242 ;  /* 0x000024f28b007388 */ /* 0x000fe20000000800 */
[----:B------:R-:W-:Y:S01]  /*5950*/  FFMA.FTZ R217, R203, R4, R220 ;  /* 0x00000004cbd97223 */ /* 0x000fe200000100dc */
[----:B-1----:R-:W-:Y:S01]  /*5960*/  FFMA.FTZ R216, R206, R238, R5 ;  /* 0x000000eeced87223 */ /* 0x002fe20000010005 */
[-C--:B------:R-:W-:Y:S01]  /*5970*/  FMUL.FTZ R5, R204, R4.reuse ;  /* 0x00000004cc057220 */ /* 0x080fe20000410000 */
[----:B------:R-:W-:Y:S01]  /*5980*/  FMUL.FTZ R238, R101, R4 ;  /* 0x0000000465ee7220 */ /* 0x000fe20000410000 */
[----:B------:R-:W-:Y:S01]  /*5990*/  FMUL.FTZ R4, R62, R97 ;  /* 0x000000613e047220 */ /* 0x000fe20000410000 */
[----:B------:R-:W-:Y:S01]  /*59a0*/  STS [R139+0x20], R244 ;  /* 0x000020f48b007388 */ /* 0x000fe20000000800 */
[----:B------:R-:W-:Y:S01]  /*59b0*/  FFMA.FTZ R220, R203, R236, -R5 ;  /* 0x000000eccbdc7223 */ /* 0x000fe20000010805 */
[----:B------:R-:W-:Y:S01]  /*59c0*/  FADD.FTZ R236, RZ, R207 ;  /* 0x000000cfffec7221 */ /* 0x000fe20000010000 */
[----:B------:R-:W-:Y:S01]  /*59d0*/  FADD.FTZ R207, RZ, R208 ;  /* 0x000000d0ffcf7221 */ /* 0x000fe20000010000 */
[-C--:B------:R-:W-:Y:S01]  /*59e0*/  FFMA.FTZ R5, -R185, R4.reuse, R172 ;  /* 0x00000004b9057223 */ /* 0x080fe200000101ac */
[----:B------:R-:W-:Y:S01]  /*59f0*/  FFMA.FTZ R4, R183, -R4, R174 ;  /* 0x80000004b7047223 */ /* 0x000fe200000100ae */
[----:B------:R-:W-:Y:S01]  /*5a00*/  FADD.FTZ R236, R236, R209 ;  /* 0x000000d1ecec7221 */ /* 0x000fe20000010000 */
[----:B------:R-:W-:Y:S01]  /*5a10*/  FADD.FTZ R210, R207, R210 ;  /* 0x000000d2cfd27221 */ /* 0x000fe20000010000 */
[----:B------:R0:W-:Y:S01]  /*5a20*/  STS [R139+0x18], R238 ;  /* 0x000018ee8b007388 */ /* 0x0001e20000000800 */
[----:B------:R-:W-:Y:S01]  /*5a30*/  FMUL.FTZ R208, R62, R223 ;  /* 0x000000df3ed07220 */ /* 0x000fe20000410000 */
[----:B------:R-:W-:Y:S01]  /*5a40*/  FADD.FTZ R236, R236, R211 ;  /* 0x000000d3ecec7221 */ /* 0x000fe20000010000 */
[----:B------:R-:W-:Y:S01]  /*5a50*/  FADD.FTZ R215, R210, R215 ;  /* 0x000000d7d2d77221 */ /* 0x000fe20000010000 */
[----:B------:R-:W-:Y:S01]  /*5a60*/  FMUL.FTZ R211, R60, R95 ;  /* 0x0000005f3cd37220 */ /* 0x000fe20000410000 */
[----:B--2---:R-:W-:Y:S01]  /*5a70*/  FMUL.FTZ R240, R4, R208 ;  /* 0x000000d004f07220 */ /* 0x004fe20000410000 */
[----:B------:R-:W-:Y:S01]  /*5a80*/  FADD.FTZ R217, R236, R217 ;  /* 0x000000d9ecd97221 */ /* 0x000fe20000010000 */
[----:B------:R-:W-:Y:S01]  /*5a90*/  FADD.FTZ R220, R215, R220 ;  /* 0x000000dcd7dc7221 */ /* 0x000fe20000010000 */
[----:B------:R-:W-:Y:S01]  /*5aa0*/  FFMA.FTZ R210, R179, -R211, R168 ;  /* 0x800000d3b3d27223 */ /* 0x000fe200000100a8 */
[-C--:B------:R-:W-:Y:S01]  /*5ab0*/  FFMA.FTZ R240, R5, R246.reuse, -R240 ;  /* 0x000000f605f07223 */ /* 0x080fe200000108f0 */
[----:B0-----:R-:W-:Y:S01]  /*5ac0*/  FMUL.FTZ R238, R4, R246 ;  /* 0x000000f604ee7220 */ /* 0x001fe20000410000 */
[----:B------:R-:W-:Y:S01]  /*5ad0*/  FADD.FTZ R216, R217, R216 ;  /* 0x000000d8d9d87221 */ /* 0x000fe20000010000 */
[----:B------:R-:W-:Y:S01]  /*5ae0*/  FADD.FTZ R219, R220, R219 ;  /* 0x000000dbdcdb7221 */ /* 0x000fe20000010000 */
[C---:B------:R-:W-:Y:S01]  /*5af0*/  FMUL.FTZ R220, R60.reuse, R227 ;  /* 0x000000e33cdc7220 */ /* 0x040fe20000410000 */
[-C--:B------:R-:W-:Y:S01]  /*5b00*/  FFMA.FTZ R207, R5, R208.reuse, R238 ;  /* 0x000000d005cf7223 */ /* 0x080fe200000100ee */
[----:B------:R-:W-:Y:S01]  /*5b10*/  FMUL.FTZ R238, R97, R208 ;  /* 0x000000d061ee7220 */ /* 0x000fe20000410000 */
[----:B------:R-:W-:Y:S01]  /*5b20*/  FMUL.FTZ R208, R60, R225 ;  /* 0x000000e13cd07220 */ /* 0x000fe20000410000 */
[----:B------:R-:W-:Y:S01]  /*5b30*/  FMUL.FTZ R209, R58, R93 ;  /* 0x0000005d3ad17220 */ /* 0x000fe20000410000 */
[----:B------:R-:W-:Y:S01]  /*5b40*/  FADD.FTZ R207, R216, R207 ;  /* 0x000000cfd8cf7221 */ /* 0x000fe20000010000 */
[----:B------:R-:W-:Y:S01]  /*5b50*/  FFMA.FTZ R211, -R181, R211, R170 ;  /* 0x000000d3b5d37223 */ /* 0x000fe200000101aa */
[----:B------:R-:W-:Y:S01]  /*5b60*/  FMUL.FTZ R236, R95, R208 ;  /* 0x000000d05fec7220 */ /* 0x000fe20000410000 */
[----:B------:R-:W-:Y:S01]  /*5b70*/  FMUL.FTZ R216, R210, R220 ;  /* 0x000000dcd2d87220 */ /* 0x000fe20000410000 */
[----:B------:R0:W-:Y:S01]  /*5b80*/  STS [R139+0x28], R238 ;  /* 0x000028ee8b007388 */ /* 0x0001e20000000800 */
[----:B------:R-:W-:Y:S01]  /*5b90*/  FADD.FTZ R219, R219, R240 ;  /* 0x000000f0dbdb7221 */ /* 0x000fe20000010000 */
[C---:B------:R-:W-:Y:S01]  /*5ba0*/  FMUL.FTZ R240, R58.reuse, R229 ;  /* 0x000000e53af07220 */ /* 0x040fe20000410000 */
[----:B------:R-:W-:Y:S01]  /*5bb0*/  FFMA.FTZ R215, R175, -R209, R162 ;  /* 0x800000d1afd77223 */ /* 0x000fe200000100a2 */
[----:B------:R1:W-:Y:S01]  /*5bc0*/  STS [R139+0x30], R236 ;  /* 0x000030ec8b007388 */ /* 0x0003e20000000800 */
[----:B------:R-:W-:Y:S01]  /*5bd0*/  FMUL.FTZ R246, R97, R246 ;  /* 0x000000f661f67220 */ /* 0x000fe20000410000 */
[----:B------:R-:W-:Y:S01]  /*5be0*/  FMUL.FTZ R234, R73, -R234 ;  /* 0x800000ea49ea7220 */ /* 0x000fe20000410000 */
[C---:B------:R-:W-:Y:S01]  /*5bf0*/  FMUL.FTZ R230, R71.reuse, R230 ;  /* 0x000000e647e67220 */ /* 0x040fe20000410000 */
[----:B------:R-:W-:Y:S01]  /*5c00*/  FMUL.FTZ R228, R71, -R228 ;  /* 0x800000e447e47220 */ /* 0x000fe20000410000 */
[C---:B------:R-:W-:Y:S01]  /*5c10*/  FMUL.FTZ R176, R69.reuse, R176 ;  /* 0x000000b045b07220 */ /* 0x040fe20000410000 */
[----:B0-----:R-:W-:Y:S01]  /*5c20*/  FMUL.FTZ R238, R58, R33 ;  /* 0x000000213aee7220 */ /* 0x001fe20000410000 */
[----:B------:R-:W-:Y:S01]  /*5c30*/  STS [R139+0x2c], R246 ;  /* 0x00002cf68b007388 */ /* 0x000fe20000000800 */
[----:B------:R-:W-:Y:S01]  /*5c40*/  FMUL.FTZ R178, R69, -R178 ;  /* 0x800000b245b27220 */ /* 0x000fe20000410000 */
[----:B------:R-:W-:Y:S01]  /*5c50*/  FMUL.FTZ R172, R67, R172 ;  /* 0x000000ac43ac7220 */ /* 0x000fe20000410000 */
[-C--:B-1----:R-:W-:Y:S01]  /*5c60*/  FFMA.FTZ R236, R211, R208.reuse, R216 ;  /* 0x000000d0d3ec7223 */ /* 0x082fe200000100d8 */
[----:B------:R-:W-:Y:S01]  /*5c70*/  FFMA.FTZ R216, -R177, R209, R218 ;  /* 0x000000d1b1d87223 */ /* 0x000fe200000101da */
[----:B------:R-:W-:Y:S01]  /*5c80*/  FMUL.FTZ R208, R210, R208 ;  /* 0x000000d0d2d07220 */ /* 0x000fe20000410000 */
[C---:B------:R-:W-:Y:S01]  /*5c90*/  FMUL.FTZ R209, R215.reuse, R240 ;  /* 0x000000f0d7d17220 */ /* 0x040fe20000410000 */
[----:B------:R-:W-:Y:S01]  /*5ca0*/  FMUL.FTZ R217, R215, R238 ;  /* 0x000000eed7d97220 */ /* 0x000fe20000410000 */
[----:B------:R-:W-:Y:S01]  /*5cb0*/  FADD.FTZ R207, R207, R236 ;  /* 0x000000eccfcf7221 */ /* 0x000fe20000010000 */
[----:B------:R-:W-:Y:S01]  /*5cc0*/  FFMA.FTZ R208, R211, R220, -R208 ;  /* 0x000000dcd3d07223 */ /* 0x000fe200000108d0 */
[C---:B------:R-:W-:Y:S01]  /*5cd0*/  FFMA.FTZ R242, R216.reuse, R238, R209 ;  /* 0x000000eed8f27223 */ /* 0x040fe200000100d1 */
[----:B------:R-:W-:Y:S01]  /*5ce0*/  FFMA.FTZ R217, R216, R240, -R217 ;  /* 0x000000f0d8d97223 */ /* 0x000fe200000108d9 */
[----:B------:R-:W-:Y:S01]  /*5cf0*/  FMUL.FTZ R220, R95, R220 ;  /* 0x000000dc5fdc7220 */ /* 0x000fe20000410000 */
[C---:B------:R-:W-:Y:S01]  /*5d00*/  FMUL.FTZ R238, R93.reuse, R238 ;  /* 0x000000ee5dee7220 */ /* 0x040fe20000410000 */
[----:B------:R-:W-:Y:S01]  /*5d10*/  FMUL.FTZ R240, R93, R240 ;  /* 0x000000f05df07220 */ /* 0x000fe20000410000 */
[----:B------:R-:W-:Y:S01]  /*5d20*/  FADD.FTZ R208, R219, R208 ;  /* 0x000000d0dbd07221 */ /* 0x000fe20000010000 */
[----:B------:R-:W-:Y:S01]  /*5d30*/  FADD.FTZ R209, R207, R242 ;  /* 0x000000f2cfd17221 */ /* 0x000fe20000010000 */
[----:B------:R-:W-:Y:S01]  /*5d40*/  STS [R139+0x34], R220 ;  /* 0x000034dc8b007388 */ /* 0x000fe20000000800 */
[----:B------:R-:W-:Y:S01]  /*5d50*/  FMUL.FTZ R207, R75, R222 ;  /* 0x000000de4bcf7220 */ /* 0x000fe20000410000 */
[----:B------:R-:W-:Y:S01]  /*5d60*/  FADD.FTZ R208, R208, R217 ;  /* 0x000000d9d0d07221 */ /* 0x000fe20000010000 */
[----:B------:R-:W-:Y:S01]  /*5d70*/  FMUL.FTZ R174, R67, -R174 ;  /* 0x800000ae43ae7220 */ /* 0x000fe20000410000 */
[----:B------:R-:W-:Y:S01]  /*5d80*/  STS [R139+0x38], R238 ;  /* 0x000038ee8b007388 */ /* 0x000fe20000000800 */
[C---:B------:R-:W-:Y:S01]  /*5d90*/  FMUL.FTZ R170, R65.reuse, R170 ;  /* 0x000000aa41aa7220 */ /* 0x040fe20000410000 */
[----:B------:R-:W-:Y:S01]  /*5da0*/  FMUL.FTZ R168, R65, -R168 ;  /* 0x800000a841a87220 */ /* 0x000fe20000410000 */
[C---:B------:R-:W-:Y:S01]  /*5db0*/  FMUL.FTZ R218, R63.reuse, R218 ;  /* 0x000000da3fda7220 */ /* 0x040fe20000410000 */
[----:B------:R-:W-:Y:S01]  /*5dc0*/  STS [R139+0x3c], R240 ;  /* 0x00003cf08b007388 */ /* 0x000fe20000000800 */
[----:B------:R-:W-:Y:S01]  /*5dd0*/  FMUL.FTZ R162, R63, -R162 ;  /* 0x800000a23fa27220 */ /* 0x000fe20000410000 */
[----:B------:R-:W-:Y:S06]  /*5de0*/  BAR.SYNC.DEFER_BLOCKING 0x0 ;  /* 0x0000000000007b1d */ /* 0x000fec0000010000 */
[----:B------:R-:W0:Y:S04]  /*5df0*/  LDS R217, [R122] ;  /* 0x000000007ad97984 */ /* 0x000e280000000800 */
[----:B------:R-:W1:Y:S04]  /*5e00*/  LDS R219, [R138+0x80] ;  /* 0x000080008adb7984 */ /* 0x000e680000000800 */
[----:B------:R-:W2:Y:S04]  /*5e10*/  LDS R231, [R137+0x100] ;  /* 0x0001000089e77984 */ /* 0x000ea80000000800 */
[----:B------:R-:W3:Y:S04]  /*5e20*/  LDS R233, [R136+0x180] ;  /* 0x0001800088e97984 */ /* 0x000ee80000000800 */
[----:B------:R-:W4:Y:S04]  /*5e30*/  LDS R235, [R135+0x200] ;  /* 0x0002000087eb7984 */ /* 0x000f280000000800 */
        /* <DEDUP_REMOVED lines=14> */
[----:B-----5:R-:W-:-:S03]  /*5f20*/  MOV R207, R59 ;  /* 0x0000003b00cf7202 */ /* 0x020fc60000000f00 */
[----:B------:R0:W-:Y:S01]  /*5f30*/  STS [R139+0x84c], R226 ;  /* 0x00084ce28b007388 */ /* 0x0001e20000000800 */
[----:B-1----:R-:W-:-:S03]  /*5f40*/  IADD3 R32, PT, PT, R61, R154, RZ ;  /* 0x0000009a3d207210 */ /* 0x002fc60007ffe0ff */
[----:B------:R1:W-:Y:S01]  /*5f50*/  STS [R139+0x850], R232 ;  /* 0x000850e88b007388 */ /* 0x0003e20000000800 */
[----:B------:R-:W-:-:S03]  /*5f60*/  LEA R32, R207, -R32, 0x1 ;  /* 0x80000020cf207211 */ /* 0x000fc600078e08ff */
[----:B------:R1:W-:Y:S01]  /*5f70*/  STS [R139+0x854], R234 ;  /* 0x000854ea8b007388 */ /* 0x0003e20000000800 */
[----:B------:R-:W-:-:S03]  /*5f80*/  ISETP.GE.AND P2, PT, R32, 0x1, PT ;  /* 0x000000012000780c */ /* 0x000fc60003f46270 */
[----:B------:R1:W-:Y:S04]  /*5f90*/  STS [R139+0x858], R230 ;  /* 0x000858e68b007388 */ /* 0x0003e80000000800 */
        /* <DEDUP_REMOVED lines=8> */
[----:B------:R1:W-:Y:S01]  /*6020*/  STS [R139+0x87c], R162 ;  /* 0x00087ca28b007388 */ /* 0x0003e20000000800 */
[----:B------:R-:W-:Y:S06]  /*6030*/  BAR.SYNC.DEFER_BLOCKING 0x0 ;  /* 0x0000000000007b1d */ /* 0x000fec0000010000 */
[----:B0-234-:R-:W-:Y:S05]  /*6040*/  @!P2 BRA `(.L_x_16062) ;  /* 0x00000000000ca947 */ /* 0x01dfea0003800000 */
[----:B-1----:R-:W0:Y:S04]  /*6050*/  LDS R162, [R122+0x840] ;  /* 0x000840007aa27984 */ /* 0x002e280000000800 */
[----:B------:R2:W-:Y:S04]  /*6060*/  REDG.E.ADD.F32.FTZ.RN.STRONG.GPU desc[UR16][R28.64], R217 ;  /* 0x000000d91c0079a6 */ /* 0x0005e8000c12f310 */
[----:B0-----:R2:W-:Y:S02]  /*6070*/  REDG.E.ADD.F32.FTZ.RN.STRONG.GPU desc[UR16][R30.64], R162 ;  /* 0x000000a21e0079a6 */ /* 0x0015e4000c12f310 */
.L_x_16062:
[----:B------:R-:W-:Y:S05]  /*6080*/  BSYNC.RECONVERGENT B0 ;  /* 0x0000000000007941 */ /* 0x000fea0003800200 */
.L_x_16061:
[----:B--2---:R0:W2:Y:S01]  /*6090*/  LDS R217, [R138+0x8c0] ;  /* 0x0008c0008ad97984 */ /* 0x0040a20000000800 */
[C---:B------:R-:W-:Y:S01]  /*60a0*/  ISETP.GE.AND P6, PT, R32.reuse, 0x21, PT ;  /* 0x000000212000780c */ /* 0x040fe20003fc6270 */
[----:B------:R-:W-:Y:S01]  /*60b0*/  BSSY.RECONVERGENT B0, `(.L_x_16063) ;  /* 0x0000008000007945 */ /* 0x000fe20003800200 */
[C---:B------:R-:W-:Y:S02]  /*60c0*/  ISETP.GE.AND P2, PT, R32.reuse, 0x41, PT ;  /* 0x000000412000780c */ /* 0x040fe40003f46270 */
[C---:B------:R-:W-:Y:S02]  /*60d0*/  ISETP.GE.AND P3, PT, R32.reuse, 0x61, PT ;  /* 0x000000612000780c */ /* 0x040fe40003f66270 */
[C---:B------:R-:W-:Y:S02]  /*60e0*/  ISETP.GE.AND P4, PT, R32.reuse, 0x81, PT ;  /* 0x000000812000780c */ /* 0x040fe40003f86270 */
[----:B------:R-:W-:-:S05]  /*60f0*/  ISETP.GE.AND P5, PT, R32, 0xa1, PT ;  /* 0x000000a12000780c */ /* 0x000fca0003fa6270 */
[----:B0-----:R-:W-:Y:S08]  /*6100*/  @!P6 BRA `(.L_x_16064) ;  /* 0x000000000008e947 */ /* 0x001ff00003800000 */
[----:B------:R0:W-:Y:S04]  /*6110*/  REDG.E.ADD.F32.FTZ.RN.STRONG.GPU desc[UR16][R28.64+0x80], R219 ;  /* 0x000080db1c0079a6 */ /* 0x0001e8000c12f310 */
[----:B--2---:R0:W-:Y:S02]  /*6120*/  REDG.E.ADD.F32.FTZ.RN.STRONG.GPU desc[UR16][R30.64+0x80], R217 ;  /* 0x000080d91e0079a6 */ /* 0x0041e4000c12f310 */
.L_x_16064:
[----:B------:R-:W-:Y:S05]  /*6130*/  BSYNC.RECONVERGENT B0 ;  /* 0x0000000000007941 */ /* 0x000fea0003800200 */
.L_x_16063:
[----:B0-2---:R0:W2:Y:S01]  /*6140*/  LDS R217, [R137+0x940] ;  /* 0x0009400089d97984 */ /* 0x0050a20000000800 */
[----:B------:R-:W-:Y:S04]  /*6150*/  BSSY.RECONVERGENT B0, `(.L_x_16065) ;  /* 0x0000004000007945 */ /* 0x000fe80003800200 */
[----:B------:R-:W-:Y:S05]  /*6160*/  @!P2 BRA `(.L_x_16066) ;  /* 0x000000000008a947 */ /* 0x000fea0003800000 */
[----:B------:R3:W-:Y:S04]  /*6170*/  REDG.E.ADD.F32.FTZ.RN.STRONG.GPU desc[UR16][R28.64+0x100], R231 ;  /* 0x000100e71c0079a6 */ /* 0x0007e8000c12f310 */
[----:B--2---:R3:W-:Y:S02]  /*6180*/  REDG.E.ADD.F32.FTZ.RN.STRONG.GPU desc[UR16][R30.64+0x100], R217 ;  /* 0x000100d91e0079a6 */ /* 0x0047e4000c12f310 */
.L_x_16066:
[----:B------:R-:W-:Y:S05]  /*6190*/  BSYNC.RECONVERGENT B0 ;  /* 0x0000000000007941 */ /* 0x000fea0003800200 */
.L_x_16065:
[----:B--23--:R2:W3:Y:S01]  /*61a0*/  LDS R217, [R136+0x9c0] ;  /* 0x0009c00088d97984 */ /* 0x00c4e20000000800 */
[----:B------:R-:W-:Y:S04]  /*61b0*/  BSSY.RECONVERGENT B0, `(.L_x_16067) ;  /* 0x0000004000007945 */ /* 0x000fe80003800200 */
[----:B------:R-:W-:Y:S05]  /*61c0*/  @!P3 BRA `(.L_x_16068) ;  /* 0x000000000008b947 */ /* 0x000fea0003800000 */
[----:B------:R4:W-:Y:S04]  /*61d0*/  REDG.E.ADD.F32.FTZ.RN.STRONG.GPU desc[UR16][R28.64+0x180], R233 ;  /* 0x000180e91c0079a6 */ /* 0x0009e8000c12f310 */
[----:B---3--:R4:W-:Y:S02]  /*61e0*/  REDG.E.ADD.F32.FTZ.RN.STRONG.GPU desc[UR16][R30.64+0x180], R217 ;  /* 0x000180d91e0079a6 */ /* 0x0089e4000c12f310 */
.L_x_16068:
[----:B------:R-:W-:Y:S05]  /*61f0*/  BSYNC.RECONVERGENT B0 ;  /* 0x0000000000007941 */ /* 0x000fea0003800200 */
.L_x_16067:
[----:B---34-:R3:W4:Y:S01]  /*6200*/  LDS R217, [R135+0xa40] ;  /* 0x000a400087d97984 */ /* 0x0187220000000800 */
[----:B------:R-:W-:Y:S04]  /*6210*/  BSSY.RECONVERGENT B0, `(.L_x_16069) ;  /* 0x0000004000007945 */ /* 0x000fe80003800200 */
[----:B------:R-:W-:Y:S05]  /*6220*/  @!P4 BRA `(.L_x_16070) ;  /* 0x000000000008c947 */ /* 0x000fea0003800000 */
[----:B------:R0:W-:Y:S04]  /*6230*/  REDG.E.ADD.F32.FTZ.RN.STRONG.GPU desc[UR16][R28.64+0x200], R235 ;  /* 0x000200eb1c0079a6 */ /* 0x0001e8000c12f310 */
[----:B----4-:R0:W-:Y:S02]  /*6240*/  REDG.E.ADD.F32.FTZ.RN.STRONG.GPU desc[UR16][R30.64+0x200], R217 ;  /* 0x000200d91e0079a6 */ /* 0x0101e4000c12f310 */
.L_x_16070:
[----:B------:R-:W-:Y:S05]  /*6250*/  BSYNC.RECONVERGENT B0 ;  /* 0x0000000000007941 */ /* 0x000fea0003800200 */
.L_x_16069:
[----:B0---4-:R0:W4:Y:S01]  /*6260*/  LDS R217, [R134+0xac0] ;  /* 0x000ac00086d97984 */ /* 0x0111220000000800 */
[----:B------:R-:W-:Y:S04]  /*6270*/  BSSY.RECONVERGENT B0, `(.L_x_16071) ;  /* 0x0000004000007945 */ /* 0x000fe80003800200 */
[----:B------:R-:W-:Y:S05]  /*6280*/  @!P5 BRA `(.L_x_16072) ;  /* 0x000000000008d947 */ /* 0x000fea0003800000 */
[----:B------:R0:W-:Y:S04]  /*6290*/  REDG.E.ADD.F32.FTZ.RN.STRONG.GPU desc[UR16][R28.64+0x280], R237 ;  /* 0x000280ed1c0079a6 */ /* 0x0001e8000c12f310 */
[----:B----4-:R0:W-:Y:S02]  /*62a0*/  REDG.E.ADD.F32.FTZ.RN.STRONG.GPU desc[UR16][R30.64+0x280], R217 ;  /* 0x000280d91e0079a6 */ /* 0x0101e4000c12f310 */
.L_x_16072:
[----:B------:R-:W-:Y:S05]  /*62b0*/  BSYNC.RECONVERGENT B0 ;  /* 0x0000000000007941 */ /* 0x000fea0003800200 */
.L_x_16071:
[----:B0---4-:R0:W4:Y:S01]  /*62c0*/  LDS R217, [R133+0xb40] ;  /* 0x000b400085d97984 */ /* 0x0111220000000800 */
        /* <DEDUP_REMOVED lines=8> */
[----:B----4-:R0:W-:Y:S02]  /*6350*/  REDG.E.ADD.F32.FTZ.RN.STRONG.GPU desc[UR16][R30.64+0x300], R217 ;  /* 0x000300d91e0079a6 */ /* 0x0101e4000c12f310 */
.L_x_16074:
[----:B------:R-:W-:Y:S05]  /*6360*/  BSYNC.RECONVERGENT B0 ;  /* 0x0000000000007941 */ /* 0x000fea0003800200 */
.L_x_16073:
[----:B0---4-:R0:W4:Y:S01]  /*6370*/  LDS R217, [R132+0xbc0] ;  /* 0x000bc00084d97984 */ /* 0x0111220000000800 */
[----:B------:R-:W-:Y:S04]  /*6380*/  BSSY.RECONVERGENT B0, `(.L_x_16075) ;  /* 0x0000004000007945 */ /* 0x000fe80003800200 */
[----:B------:R-:W-:Y:S05]  /*6390*/  @!P2 BRA `(.L_x_16076) ;  /* 0x000000000008a947 */ /* 0x000fea0003800000 */
[----:B------:R0:W-:Y:S04]  /*63a0*/  REDG.E.ADD.F32.FTZ.RN.STRONG.GPU desc[UR16][R28.64+0x380], R241 ;  /* 0x000380f11c0079a6 */ /* 0x0001e8000c12f310 */
[----:B----4-:R0:W-:Y:S02]  /*63b0*/  REDG.E.ADD.F32.FTZ.RN.STRONG.GPU desc[UR16][R30.64+0x380], R217 ;  /* 0x000380d91e0079a6 */ /* 0x0101e4000c12f310 */
.L_x_16076:
[----:B------:R-:W-:Y:S05]  /*63c0*/  BSYNC.RECONVERGENT B0 ;  /* 0x0000000000007941 */ /* 0x000fea0003800200 */
.L_x_16075:
[----:B0---4-:R0:W4:Y:S01]  /*63d0*/  LDS R217, [R131+0xc40] ;  /* 0x000c400083d97984 */ /* 0x0111220000000800 */
[----:B------:R-:W-:Y:S04]  /*63e0*/  BSSY.RECONVERGENT B0, `(.L_x_16077) ;  /* 0x0000004000007945 */ /* 0x000fe80003800200 */
[----:B------:R-:W-:Y:S05]  /*63f0*/  @!P3 BRA `(.L_x_16078) ;  /* 0x000000000008b947 */ /* 0x000fea0003800000 */
[----:B------:R0:W-:Y:S04]  /*6400*/  REDG.E.ADD.F32.FTZ.RN.STRONG.GPU desc[UR16][R28.64+0x400], R243 ;  /* 0x000400f31c0079a6 */ /* 0x0001e8000c12f310 */
[----:B----4-:R0:W-:Y:S02]  /*6410*/  REDG.E.ADD.F32.FTZ.RN.STRONG.GPU desc[UR16][R30.64+0x400], R217 ;  /* 0x000400d91e0079a6 */ /* 0x0101e4000c12f310 */
.L_x_16078:
[----:B------:R-:W-:Y:S05]  /*6420*/  BSYNC.RECONVERGENT B0 ;  /* 0x0000000000007941 */ /* 0x000fea0003800200 */
.L_x_16077:
[----:B0---4-:R0:W4:Y:S01]  /*6430*/  LDS R217, [R130+0xcc0] ;  /* 0x000cc00082d97984 */ /* 0x0111220000000800 */
[----:B------:R-:W-:Y:S04]  /*6440*/  BSSY.RECONVERGENT B0, `(.L_x_16079) ;  /* 0x0000004000007945 */ /* 0x000fe80003800200 */
[----:B------:R-:W-:Y:S05]  /*6450*/  @!P4 BRA `(.L_x_16080) ;  /* 0x000000000008c947 */ /* 0x000fea0003800000 */
[----:B------:R0:W-:Y:S04]  /*6460*/  REDG.E.ADD.F32.FTZ.RN.STRONG.GPU desc[UR16][R28.64+0x480], R245 ;  /* 0x000480f51c0079a6 */ /* 0x0001e8000c12f310 */
[----:B----4-:R0:W-:Y:S02]  /*6470*/  REDG.E.ADD.F32.FTZ.RN.STRONG.GPU desc[UR16][R30.64+0x480], R217 ;  /* 0x000480d91e0079a6 */ /* 0x0101e4000c12f310 */
.L_x_16080:
[----:B------:R-:W-:Y:S05]  /*6480*/  BSYNC.RECONVERGENT B0 ;  /* 0x0000000000007941 */ /* 0x000fea0003800200 */
.L_x_16079:
[----:B0---4-:R0:W4:Y:S01]  /*6490*/  LDS R217, [R129+0xd40] ;  /* 0x000d400081d97984 */ /* 0x0111220000000800 */
[----:B------:R-:W-:Y:S04]  /*64a0*/  BSSY.RECONVERGENT B0, `(.L_x_16081) ;  /* 0x0000004000007945 */ /* 0x000fe80003800200 */
[----:B------:R-:W-:Y:S05]  /*64b0*/  @!P5 BRA `(.L_x_16082) ;  /* 0x000000000008d947 */ /* 0x000fea0003800000 */
[----:B------:R0:W-:Y:S04]  /*64c0*/  REDG.E.ADD.F32.FTZ.RN.STRONG.GPU desc[UR16][R28.64+0x500], R247 ;  /* 0x000500f71c0079a6 */ /* 0x0001e8000c12f310 */
[----:B----4-:R0:W-:Y:S02]  /*64d0*/  REDG.E.ADD.F32.FTZ.RN.STRONG.GPU desc[UR16][R30.64+0x500], R217 ;  /* 0x000500d91e0079a6 */ /* 0x0101e4000c12f310 */
.L_x_16082:
[----:B------:R-:W-:Y:S05]  /*64e0*/  BSYNC.RECONVERGENT B0 ;  /* 0x0000000000007941 */ /* 0x000fea0003800200 */
.L_x_16081:
        /* <DEDUP_REMOVED lines=10> */
.L_x_16084:
[----:B------:R-:W-:Y:S05]  /*6590*/  BSYNC.RECONVERGENT B0 ;  /* 0x0000000000007941 */ /* 0x000fea0003800200 */
.L_x_16083:
[----:B0---4-:R0:W4:Y:S01]  /*65a0*/  LDS R217, [R127+0xe40] ;  /* 0x000e40007fd97984 */ /* 0x0111220000000800 */
[----:B------:R-:W-:Y:S04]  /*65b0*/  BSSY.RECONVERGENT B0, `(.L_x_16085) ;  /* 0x0000004000007945 */ /* 0x000fe80003800200 */
[----:B------:R-:W-:Y:S05]  /*65c0*/  @!P2 BRA `(.L_x_16086) ;  /* 0x000000000008a947 */ /* 0x000fea0003800000 */
[----:B------:R0:W-:Y:S04]  /*65d0*/  REDG.E.ADD.F32.FTZ.RN.STRONG.GPU desc[UR16][R28.64+0x600], R251 ;  /* 0x000600fb1c0079a6 */ /* 0x0001e8000c12f310 */
[----:B----4-:R0:W-:Y:S02]  /*65e0*/  REDG.E.ADD.F32.FTZ.RN.STRONG.GPU desc[UR16][R30.64+0x600], R217 ;  /* 0x000600d91e0079a6 */ /* 0x0101e4000c12f310 */
.L_x_16086:
[----:B------:R-:W-:Y:S05]  /*65f0*/  BSYNC.RECONVERGENT B0 ;  /* 0x0000000000007941 */ /* 0x000fea0003800200 */
.L_x_16085:
[----:B0---4-:R0:W4:Y:S01]  /*6600*/  LDS R217, [R126+0xec0] ;  /* 0x000ec0007ed97984 */ /* 0x0111220000000800 */
[----:B------:R-:W-:Y:S04]  /*6610*/  BSSY.RECONVERGENT B0, `(.L_x_16087) ;  /* 0x0000004000007945 */ /* 0x000fe80003800200 */
[----:B------:R-:W-:Y:S05]  /*6620*/  @!P3 BRA `(.L_x_16088) ;  /* 0x000000000008b947 */ /* 0x000fea0003800000 */
[----:B------:R0:W-:Y:S04]  /*6630*/  REDG.E.ADD.F32.FTZ.RN.STRONG.GPU desc[UR16][R28.64+0x680], R220 ;  /* 0x000680dc1c0079a6 */ /* 0x0001e8000c12f310 */
[----:B----4-:R0:W-:Y:S02]  /*6640*/  REDG.E.ADD.F32.FTZ.RN.STRONG.GPU desc[UR16][R30.64+0x680], R217 ;  /* 0x000680d91e0079a6 */ /* 0x0101e4000c12f310 */
.L_x_16088:
[----:B------:R-:W-:Y:S05]  /*6650*/  BSYNC.RECONVERGENT B0 ;  /* 0x0000000000007941 */ /* 0x000fea0003800200 */
.L_x_16087:
[----:B0---4-:R0:W4:Y:S01]  /*6660*/  LDS R217, [R124+0xf40] ;  /* 0x000f40007cd97984 */ /* 0x0111220000000800 */
[----:B------:R-:W-:Y:S04]  /*6670*/  BSSY.RECONVERGENT B0, `(.L_x_16089) ;  /* 0x0000004000007945 */ /* 0x000fe80003800200 */
[----:B------:R-:W-:Y:S05]  /*6680*/  @!P4 BRA `(.L_x_16090) ;  /* 0x000000000008c947 */ /* 0x000fea0003800000 */
[----:B------:R0:W-:Y:S04]  /*6690*/  REDG.E.ADD.F32.FTZ.RN.STRONG.GPU desc[UR16][R28.64+0x700], R222 ;  /* 0x000700de1c0079a6 */ /* 0x0001e8000c12f310 */
[----:B----4-:R0:W-:Y:S02]  /*66a0*/  REDG.E.ADD.F32.FTZ.RN.STRONG.GPU desc[UR16][R30.64+0x700], R217 ;  /* 0x000700d91e0079a6 */ /* 0x0101e4000c12f310 */
.L_x_16090:
[----:B------:R-:W-:Y:S05]  /*66b0*/  BSYNC.RECONVERGENT B0 ;  /* 0x0000000000007941 */ /* 0x000fea0003800200 */
.L_x_16089:
[----:B0---4-:R0:W4:Y:S01]  /*66c0*/  LDS R217, [R123+0xfc0] ;  /* 0x000fc0007bd97984 */ /* 0x0111220000000800 */
[----:B------:R-:W-:Y:S04]  /*66d0*/  BSSY.RECONVERGENT B0, `(.L_x_16091) ;  /* 0x0000004000007945 */ /* 0x000fe80003800200 */
[----:B------:R-:W-:Y:S05]  /*66e0*/  @!P5 BRA `(.L_x_16092) ;  /* 0x000000000008d947 */ /* 0x000fea0003800000 */
[----:B------:R0:W-:Y:S04]  /*66f0*/  REDG.E.ADD.F32.FTZ.RN.STRONG.GPU desc[UR16][R28.64+0x780], R236 ;  /* 0x000780ec1c0079a6 */ /* 0x0001e8000c12f310 */
[----:B----4-:R0:W-:Y:S02]  /*6700*/  REDG.E.ADD.F32.FTZ.RN.STRONG.GPU desc[UR16][R30.64+0x780], R217 ;  /* 0x000780d91e0079a6 */ /* 0x0101e4000c12f310 */
.L_x_16092:
[----:B------:R-:W-:Y:S05]  /*6710*/  BSYNC.RECONVERGENT B0 ;  /* 0x0000000000007941 */ /* 0x000fea0003800200 */
.L_x_16091:
[----:B0-----:R-:W0:Y:S01]  /*6720*/  SHFL.DOWN PT, R28, R209, 0x1, 0x1f ;  /* 0x08201f00d11c7f89 */ /* 0x001e2200000e0000 */
[----:B------:R-:W-:Y:S01]  /*6730*/  ISETP.GT.AND P2, PT, R102, 0x1e, PT ;  /* 0x0000001e6600780c */ /* 0x000fe20003f44270 */
[----:B------:R-:W-:Y:S02]  /*6740*/  BSSY.RECONVERGENT B0, `(.L_x_16093) ;  /* 0x000007c000007945 */ /* 0x000fe40003800200 */
[----:B------:R-:W5:Y:S10]  /*6750*/  SHFL.DOWN PT, R29, R208, 0x1, 0x1f ;  /* 0x08201f00d01d7f89 */ /* 0x000f7400000e0000 */
[----:B0-----:R-:W-:Y:S01]  /*6760*/  @!P2 FADD.FTZ R209, R209, R28 ;  /* 0x0000001cd1d1a221 */ /* 0x001fe20000010000 */
[----:B-----5:R-:W-:-:S04]  /*6770*/  @!P2 FADD.FTZ R208, R208, R29 ;  /* 0x0000001dd0d0a221 */ /* 0x020fc80000010000 */
[----:B------:R-:W0:Y:S01]  /*6780*/  SHFL.DOWN PT, R28, R209, 0x2, 0x1f ;  /* 0x08401f00d11c7f89 */ /* 0x000e2200000e0000 */
[----:B------:R-:W-:-:S03]  /*6790*/  ISETP.GT.AND P2, PT, R102, 0x1d, PT ;  /* 0x0000001d6600780c */ /* 0x000fc60003f44270 */
[----:B------:R-:W5:Y:S10]  /*67a0*/  SHFL.DOWN PT, R29, R208, 0x2, 0x1f ;  /* 0x08401f00d01d7f89 */ /* 0x000f7400000e0000 */
[----:B0-----:R-:W-:Y:S01]  /*67b0*/  @!P2 FADD.FTZ R209, R209, R28 ;  /* 0x0000001cd1d1a221 */ /* 0x001fe20000010000 */
[----:B------:R-:W-:Y:S01]  /*67c0*/  FMUL.FTZ R28, R175, R229 ;  /* 0x000000e5af1c7220 */ /* 0x000fe20000410000 */
[----:B-----5:R-:W-:-:S03]  /*67d0*/  @!P2 FADD.FTZ R208, R208, R29 ;  /* 0x0000001dd0d0a221 */ /* 0x020fc60000010000 */
[----:B-1----:R-:W0:Y:S01]  /*67e0*/  SHFL.DOWN PT, R162, R209, 0x4, 0x1f ;  /* 0x08801f00d1a27f89 */ /* 0x002e2200000e0000 */
[----:B------:R-:W-:Y:S01]  /*67f0*/  ISETP.GT.AND P2, PT, R102, 0x1b, PT ;  /* 0x0000001b6600780c */ /* 0x000fe20003f44270 */
[C---:B------:R-:W-:Y:S02]  /*6800*/  FMUL.FTZ R29, R27.reuse, R33 ;  /* 0x000000211b1d7220 */ /* 0x040fe40000410000 */
[----:B----4-:R-:W1:Y:S02]  /*6810*/  SHFL.DOWN PT, R217, R208, 0x4, 0x1f ;  /* 0x08801f00d0d97f89 */ /* 0x010e6400000e0000 */
[-C--:B------:R-:W-:Y:S01]  /*6820*/  FFMA.FTZ R30, R26, R229.reuse, -R29 ;  /* 0x000000e51a1e7223 */ /* 0x080fe2000001081d */
[----:B------:R-:W-:-:S03]  /*6830*/  FMUL.FTZ R29, R27, R229 ;  /* 0x000000e51b1d7220 */ /* 0x000fc60000410000 */
[----:B------:R-:W-:Y:S01]  /*6840*/  FMUL.FTZ R215, R215, R30 ;  /* 0x0000001ed7d77220 */ /* 0x000fe20000410000 */
[----:B------:R-:W-:Y:S01]  /*6850*/  FFMA.FTZ R31, R26, R33, R29 ;  /* 0x000000211a1f7223 */ /* 0x000fe2000001001d */
[----:B------:R-:W-:Y:S01]  /*6860*/  FMUL.FTZ R29, R27, R225 ;  /* 0x000000e11b1d7220 */ /* 0x000fe20000410000 */
[----:B------:R-:W-:Y:S01]  /*6870*/  FFMA.FTZ R30, R177, R33, R28 ;  /* 0x00000021b11e7223 */ /* 0x000fe2000001001c */
[----:B------:R-:W-:Y:S01]  /*6880*/  FMUL.FTZ R28, R179, R227 ;  /* 0x000000e3b31c7220 */ /* 0x000fe20000410000 */
[----:B------:R-:W-:Y:S01]  /*6890*/  FFMA.FTZ R216, R216, R31, R215 ;  /* 0x0000001fd8d87223 */ /* 0x000fe200000100d7 */
[-C--:B------:R-:W-:Y:S01]  /*68a0*/  FFMA.FTZ R29, R26, R227.reuse, -R29 ;  /* 0x000000e31a1d7223 */ /* 0x080fe2000001081d */
[C---:B------:R-:W-:Y:S01]  /*68b0*/  FMUL.FTZ R227, R27.reuse, R227 ;  /* 0x000000e31be37220 */ /* 0x040fe20000410000 */
[----:B------:R-:W-:Y:S01]  /*68c0*/  FMUL.FTZ R31, R27, R223 ;  /* 0x000000df1b1f7220 */ /* 0x000fe20000410000 */
[-C--:B------:R-:W-:Y:S01]  /*68d0*/  FFMA.FTZ R77, R58, R30.reuse, R77 ;  /* 0x0000001e3a4d7223 */ /* 0x080fe2000001004d */
[----:B------:R-:W-:Y:S01]  /*68e0*/  FFMA.FTZ R216, R93, R30, R216 ;  /* 0x0000001e5dd87223 */ /* 0x000fe200000100d8 */
[-C--:B------:R-:W-:Y:S01]  /*68f0*/  FFMA.FTZ R32, R181, R225.reuse, R28 ;  /* 0x000000e1b5207223 */ /* 0x080fe2000001001c */
[----:B------:R-:W-:Y:S01]  /*6900*/  FFMA.FTZ R30, R26, R225, R227 ;  /* 0x000000e11a1e7223 */ /* 0x000fe200000100e3 */
[----:B------:R-:W-:Y:S01]  /*6910*/  FMUL.FTZ R210, R210, R29 ;  /* 0x0000001dd2d27220 */ /* 0x000fe20000410000 */
[----:B0-----:R-:W-:Y:S01]  /*6920*/  @!P2 FADD.FTZ R209, R209, R162 ;  /* 0x000000a2d1d1a221 */ /* 0x001fe20000010000 */
[-C--:B------:R-:W-:Y:S01]  /*6930*/  FMUL.FTZ R28, R183, R221.reuse ;  /* 0x000000ddb71c7220 */ /* 0x080fe20000410000 */
[-C--:B------:R-:W-:Y:S01]  /*6940*/  FMUL.FTZ R29, R27, R221.reuse ;  /* 0x000000dd1b1d7220 */ /* 0x080fe20000410000 */
[----:B------:R-:W-:Y:S01]  /*6950*/  FFMA.FTZ R31, R26, R221, -R31 ;  /* 0x000000dd1a1f7223 */ /* 0x000fe2000001081f */
[----:B-1----:R-:W-:Y:S01]  /*6960*/  @!P2 FADD.FTZ R208, R208, R217 ;  /* 0x000000d9d0d0a221 */ /* 0x002fe20000010000 */
[----:B------:R-:W0:Y:S01]  /*6970*/  SHFL.DOWN PT, R162, R209, 0x8, 0x1f ;  /* 0x09001f00d1a27f89 */ /* 0x000e2200000e0000 */
[----:B------:R-:W-:Y:S01]  /*6980*/  FFMA.FTZ R210, R211, R30, R210 ;  /* 0x0000001ed3d27223 */ /* 0x000fe200000100d2 */
[-C--:B------:R-:W-:Y:S01]  /*6990*/  FFMA.FTZ R30, R185, R223.reuse, R28 ;  /* 0x000000dfb91e7223 */ /* 0x080fe2000001001c */
[----:B------:R-:W-:Y:S01]  /*69a0*/  FFMA.FTZ R28, R26, R223, R29 ;  /* 0x000000df1a1c7223 */ /* 0x000fe2000001001d */
[----:B------:R-:W1:Y:S01]  /*69b0*/  SHFL.DOWN PT, R33, R208, 0x8, 0x1f ;  /* 0x09001f00d0217f89 */ /* 0x000e6200000e0000 */
[----:B------:R-:W-:Y:S01]  /*69c0*/  FMUL.FTZ R4, R4, R31 ;  /* 0x0000001f04047220 */ /* 0x000fe20000410000 */
[----:B------:R-:W-:Y:S01]  /*69d0*/  FMUL.FTZ R29, R27, R182 ;  /* 0x000000b61b1d7220 */ /* 0x000fe20000410000 */
[-C--:B------:R-:W-:Y:S01]  /*69e0*/  FFMA.FTZ R79, R60, R32.reuse, R79 ;  /* 0x000000203c4f7223 */ /* 0x080fe2000001004f */
[----:B------:R-:W-:Y:S01]  /*69f0*/  FFMA.FTZ R31, R95, R32, R210 ;  /* 0x000000205f1f7223 */ /* 0x000fe200000100d2 */
[----:B------:R-:W-:Y:S01]  /*6a00*/  ISETP.GT.AND P2, PT, R102, 0x17, PT ;  /* 0x000000176600780c */ /* 0x000fe20003f44270 */
[----:B------:R-:W-:Y:S01]  /*6a10*/  FFMA.FTZ R32, R5, R28, R4 ;  /* 0x0000001c05207223 */ /* 0x000fe20000010004 */
[-C--:B------:R-:W-:Y:S01]  /*6a20*/  FFMA.FTZ R28, R26, R180.reuse, -R29 ;  /* 0x000000b41a1c7223 */ /* 0x080fe2000001081d */
[-C--:B------:R-:W-:Y:S01]  /*6a30*/  FMUL.FTZ R5, R27, R180.reuse ;  /* 0x000000b41b057220 */ /* 0x080fe20000410000 */
[----:B------:R-:W-:Y:S01]  /*6a40*/  FMUL.FTZ R4, R187, R180 ;  /* 0x000000b4bb047220 */ /* 0x000fe20000410000 */
[----:B------:R-:W-:Y:S01]  /*6a50*/  FFMA.FTZ R81, R62, R30, R81 ;  /* 0x0000001e3e517223 */ /* 0x000fe20000010051 */
[----:B------:R-:W-:Y:S01]  /*6a60*/  FMUL.FTZ R205, R205, R28 ;  /* 0x0000001ccdcd7220 */ /* 0x000fe20000410000 */
[----:B------:R-:W-:Y:S01]  /*6a70*/  FFMA.FTZ R5, R26, R182, R5 ;  /* 0x000000b61a057223 */ /* 0x000fe20000010005 */
[----:B------:R-:W-:Y:S01]  /*6a80*/  FFMA.FTZ R32, R97, R30, R32 ;  /* 0x0000001e61207223 */ /* 0x000fe20000010020 */
[----:B------:R-:W-:Y:S01]  /*6a90*/  FFMA.FTZ R182, R189, R182, R4 ;  /* 0x000000b6bdb67223 */ /* 0x000fe20000010004 */
[----:B------:R-:W-:Y:S01]  /*6aa0*/  FADD.FTZ R82, R31, R82 ;  /* 0x000000521f527221 */ /* 0x000fe20000010000 */
[----:B------:R-:W-:Y:S01]  /*6ab0*/  FFMA.FTZ R206, R206, R5, R205 ;  /* 0x00000005cece7223 */ /* 0x000fe200000100cd */
[----:B------:R-:W-:Y:S01]  /*6ac0*/  FMUL.FTZ R5, R27, R186 ;  /* 0x000000ba1b057220 */ /* 0x000fe20000410000 */
[-C--:B------:R-:W-:Y:S01]  /*6ad0*/  FMUL.FTZ R4, R191, R184.reuse ;  /* 0x000000b8bf047220 */ /* 0x080fe20000410000 */
[----:B------:R-:W-:Y:S01]  /*6ae0*/  FADD.FTZ R113, R32, R113 ;  /* 0x0000007120717221 */ /* 0x000fe20000010000 */
[----:B0-----:R-:W-:Y:S01]  /*6af0*/  @!P2 FADD.FTZ R209, R209, R162 ;  /* 0x000000a2d1d1a221 */ /* 0x001fe20000010000 */
[-C--:B------:R-:W-:Y:S01]  /*6b00*/  FFMA.FTZ R29, R26, R184.reuse, -R5 ;  /* 0x000000b81a1d7223 */ /* 0x080fe20000010805 */
[----:B------:R-:W-:Y:S01]  /*6b10*/  FMUL.FTZ R5, R27, R184 ;  /* 0x000000b81b057220 */ /* 0x000fe20000410000 */
[----:B------:R-:W-:Y:S01]  /*6b20*/  FFMA.FTZ R31, R99, R182, R206 ;  /* 0x000000b6631f7223 */ /* 0x000fe200000100ce */
[----:B-1----:R-:W-:Y:S01]  /*6b30*/  @!P2 FADD.FTZ R208, R208, R33 ;  /* 0x00000021d0d0a221 */ /* 0x002fe20000010000 */
[----:B------:R-:W0:Y:S01]  /*6b40*/  SHFL.DOWN PT, R30, R209, 0x10, 0x1f ;  /* 0x0a001f00d11e7f89 */ /* 0x000e2200000e0000 */
[----:B------:R-:W-:Y:S01]  /*6b50*/  FFMA.FTZ R28, R26, R186, R5 ;  /* 0x000000ba1a1c7223 */ /* 0x000fe20000010005 */
[----:B------:R-:W-:Y:S01]  /*6b60*/  FMUL.FTZ R5, R27, R190 ;  /* 0x000000be1b057220 */ /* 0x000fe20000410000 */
[----:B------:R-:W-:Y:S01]  /*6b70*/  FMUL.FTZ R204, R204, R29 ;  /* 0x0000001dcccc7220 */ /* 0x000fe20000410000 */
[----:B------:R-:W1:Y:S01]  /*6b80*/  SHFL.DOWN PT, R175, R208, 0x10, 0x1f ;  /* 0x0a001f00d0af7f89 */ /* 0x000e6200000e0000 */
[----:B------:R-:W-:Y:S01]  /*6b90*/  FADD.FTZ R80, R31, R80 ;  /* 0x000000501f507221 */ /* 0x000fe20000010000 */
[-C--:B------:R-:W-:Y:S01]  /*6ba0*/  FFMA.FTZ R29, R26, R188.reuse, -R5 ;  /* 0x000000bc1a1d7223 */ /* 0x080fe20000010805 */
        /* <DEDUP_REMOVED lines=8> */
[----:B------:R-:W-:Y:S01]  /*6c30*/  FFMA.FTZ R202, R202, R31, R33 ;  /* 0x0000001fcaca7223 */ /* 0x000fe20000010021 */
[----:B------:R-:W-:Y:S01]  /*6c40*/  FFMA.FTZ R31, R26, R192, -R29 ;  /* 0x000000c01a1f7223 */ /* 0x000fe2000001081d */
[----:B------:R-:W-:Y:S01]  /*6c50*/  FFMA.FTZ R32, R197, R190, R4 ;  /* 0x000000bec5207223 */ /* 0x000fe20000010004 */
[----:B------:R-:W-:Y:S01]  /*6c60*/  FMUL.FTZ R29, R27, R198 ;  /* 0x000000c61b1d7220 */ /* 0x000fe20000410000 */
[-C--:B------:R-:W-:Y:S01]  /*6c70*/  FMUL.FTZ R4, R199, R192.reuse ;  /* 0x000000c0c7047220 */ /* 0x080fe20000410000 */
[----:B------:R-:W-:Y:S01]  /*6c80*/  ISETP.NE.AND P2, PT, R102, RZ, PT ;  /* 0x000000ff6600720c */ /* 0x000fe20003f45270 */
[C---:B------:R-:W-:Y:S01]  /*6c90*/  FMUL.FTZ R5, R27.reuse, R192 ;  /* 0x000000c01b057220 */ /* 0x040fe20000410000 */
[----:B------:R-:W-:Y:S01]  /*6ca0*/  FADD.FTZ R111, R28, R111 ;  /* 0x0000006f1c6f7221 */ /* 0x000fe20000010000 */
[-C--:B------:R-:W-:Y:S01]  /*6cb0*/  FMUL.FTZ R27, R27, R164.reuse ;  /* 0x000000a41b1b7220 */ /* 0x080fe20000410000 */
[----:B------:R-:W-:Y:S01]  /*6cc0*/  FFMA.FTZ R29, R26, R164, -R29 ;  /* 0x000000a41a1d7223 */ /* 0x000fe2000001081d */
[----:B------:R-:W-:Y:S01]  /*6cd0*/  FFMA.FTZ R28, R201, R194, R4 ;  /* 0x000000c2c91c7223 */ /* 0x000fe20000010004 */
[----:B0-----:R-:W-:Y:S01]  /*6ce0*/  FADD.FTZ R4, R209, R30 ;  /* 0x0000001ed1047221 */ /* 0x001fe20000010000 */
[----:B------:R-:W-:Y:S01]  /*6cf0*/  FMUL.FTZ R30, R6, R31 ;  /* 0x0000001f061e7220 */ /* 0x000fe20000410000 */
[----:B------:R-:W-:Y:S01]  /*6d00*/  FMUL.FTZ R6, R173, R164 ;  /* 0x000000a4ad067220 */ /* 0x000fe20000410000 */
[----:B------:R-:W-:Y:S01]  /*6d10*/  FFMA.FTZ R27, R26, R198, R27 ;  /* 0x000000c61a1b7223 */ /* 0x000fe2000001001b */
[----:B------:R-:W-:Y:S01]  /*6d20*/  FMUL.FTZ R29, R196, R29 ;  /* 0x0000001dc41d7220 */ /* 0x000fe20000410000 */
[----:B------:R-:W-:Y:S01]  /*6d30*/  FFMA.FTZ R194, R26, R194, R5 ;  /* 0x000000c21ac27223 */ /* 0x000fe20000010005 */
[----:B-1----:R-:W-:Y:S01]  /*6d40*/  FADD.FTZ R5, R208, R175 ;  /* 0x000000afd0057221 */ /* 0x002fe20000010000 */
[----:B------:R-:W-:Y:S01]  /*6d50*/  FFMA.FTZ R6, R171, R198, R6 ;  /* 0x000000c6ab067223 */ /* 0x000fe20000010006 */
[----:B------:R-:W-:Y:S01]  /*6d60*/  FFMA.FTZ R166, R166, R27, R29 ;  /* 0x0000001ba6a67223 */ /* 0x000fe2000001001d */
[----:B------:R-:W-:Y:S01]  /*6d70*/  FFMA.FTZ R30, R7, R194, R30 ;  /* 0x000000c2071e7223 */ /* 0x000fe2000001001e */
[----:B------:R-:W-:Y:S01]  /*6d80*/  FFMA.FTZ R31, R103, R32, R202 ;  /* 0x00000020671f7223 */ /* 0x000fe200000100ca */
[----:B------:R0:W-:Y:S01]  /*6d90*/  @!P2 STS.64 [UR6+0x18c8], R4 ;  /* 0x0018c804ff00a988 */ /* 0x0001e20008000a06 */
[----:B------:R-:W-:Y:S01]  /*6da0*/  FFMA.FTZ R7, R107, R6, R166 ;  /* 0x000000066b077223 */ /* 0x000fe200000100a6 */
[----:B------:R-:W-:Y:S01]  /*6db0*/  FFMA.FTZ R30, R105, R28, R30 ;  /* 0x0000001c691e7223 */ /* 0x000fe2000001001e */
[----:B------:R-:W-:Y:S01]  /*6dc0*/  ISETP.GT.AND P2, PT, R102, 0xf, PT ;  /* 0x0000000f6600780c */ /* 0x000fe20003f44270 */
[----:B------:R-:W-:Y:S01]  /*6dd0*/  FFMA.FTZ R91, R72, R6, R91 ;  /* 0x00000006485b7223 */ /* 0x000fe2000001005b */
[----:B------:R-:W-:Y:S01]  /*6de0*/  FADD.FTZ R76, R7, R76 ;  /* 0x0000004c074c7221 */ /* 0x000fe20000010000 */
[----:B------:R-:W-:Y:S01]  /*6df0*/  FADD.FTZ R115, R216, R115 ;  /* 0x00000073d8737221 */ /* 0x000fe20000010000 */
[----:B------:R-:W-:Y:S01]  /*6e00*/  FFMA.FTZ R83, R64, R182, R83 ;  /* 0x000000b640537223 */ /* 0x000fe20000010053 */
[----:B------:R-:W-:Y:S01]  /*6e10*/  FFMA.FTZ R85, R66, R186, R85 ;  /* 0x000000ba42557223 */ /* 0x000fe20000010055 */
[----:B------:R-:W-:Y:S01]  /*6e20*/  FFMA.FTZ R87, R68, R32, R87 ;  /* 0x0000002044577223 */ /* 0x000fe20000010057 */
[----:B------:R-:W-:Y:S01]  /*6e30*/  FFMA.FTZ R89, R70, R28, R89 ;  /* 0x0000001c46597223 */ /* 0x000fe20000010059 */
[----:B------:R-:W-:Y:S01]  /*6e40*/  FADD.FTZ R78, R31, R78 ;  /* 0x0000004e1f4e7221 */ /* 0x000fe20000010000 */
[----:B------:R-:W-:Y:S01]  /*6e50*/  FADD.FTZ R109, R30, R109 ;  /* 0x0000006d1e6d7221 */ /* 0x000fe20000010000 */
[----:B------:R-:W-:-:S02]  /*6e60*/  FSEL R6, R209, R4, P2 ;  /* 0x00000004d1067208 */ /* 0x000fc40001000000 */
[----:B------:R-:W-:Y:S01]  /*6e70*/  FSEL R7, R208, R5, P2 ;  /* 0x00000005d0077208 */ /* 0x000fe20001000000 */
[----:B------:R-:W-:Y:S06]  /*6e80*/  BAR.SYNC.DEFER_BLOCKING 0x0 ;  /* 0x0000000000007b1d */ /* 0x000fec0000010000 */
[----:B0-----:R-:W-:Y:S05]  /*6e90*/  @P1 BRA `(.L_x_16094) ;  /* 0x0000000000181947 */ /* 0x001fea0003800000 */
[----:B------:R-:W-:Y:S01]  /*6ea0*/  ISETP.NE.AND P1, PT, R143, UR8, PT ;  /* 0x000000088f007c0c */ /* 0x000fe2000bf25270 */
[----:B------:R-:W-:-:S12]  /*6eb0*/  ULEA UR7, UR4, UR6, 0x3 ;  /* 0x0000000604077291 */ /* 0x000fd8000f8e18ff */
[----:B------:R-:W0:Y:S02]  /*6ec0*/  @P1 LDS.64 R4, [UR7+0x3e10] ;  /* 0x003e1007ff041984 */ /* 0x000e240008000a00 */
[----:B0-----:R-:W-:Y:S01]  /*6ed0*/  @P1 FADD.FTZ R6, R6, R4 ;  /* 0x0000000406061221 */ /* 0x001fe20000010000 */
[----:B------:R-:W-:-:S05]  /*6ee0*/  @P1 FADD.FTZ R7, R7, R5 ;  /* 0x0000000507071221 */ /* 0x000fca0000010000 */
[----:B------:R0:W-:Y:S02]  /*6ef0*/  STS.64 [UR7+0x3e10], R6 ;  /* 0x003e1006ff007988 */ /* 0x0001e40008000a07 */
.L_x_16094:
[----:B------:R-:W-:Y:S05]  /*6f00*/  BSYNC.RECONVERGENT B0 ;  /* 0x0000000000007941 */ /* 0x000fea0003800200 */
.L_x_16093:
[----:B------:R-:W-:-:S04]  /*6f10*/  UIADD3 UR4, UPT, UPT, UR4, 0x1, URZ ;  /* 0x0000000104047890 */ /* 0x000fc8000fffe0ff */
[----:B------:R-:W-:-:S09]  /*6f20*/  UISETP.GE.AND UP0, UPT, UR4, UR9, UPT ;  /* 0x000000090400728c */ /* 0x000fd2000bf06270 */
[----:B------:R-:W-:Y:S05]  /*6f30*/  BRA.U !UP0, `(.L_x_16095) ;  /* 0xffffffb108d87547 */ /* 0x000fea000b83ffff */
.L_x_16047:
[----:B------:R-:W-:Y:S01]  /*6f40*/  BAR.SYNC.DEFER_BLOCKING 0x0 ;  /* 0x0000000000007b1d */ /* 0x000fe20000010000 */
[----:B------:R-:W-:Y:S02]  /*6f50*/  ISETP.NE.AND P0, PT, R154, RZ, PT ;  /* 0x000000ff9a00720c */ /* 0x000fe40003f05270 */
[----:B------:R-:W-:Y:S02]  /*6f60*/  F2FP.BF16.F32.PACK_AB R89, R89, R91 ;  /* 0x0000005b5959723e */ /* 0x000fe400000010ff */
[----:B------:R-:W-:-:S03]  /*6f70*/  F2FP.BF16.F32.PACK_AB R85, R85, R87 ;  /* 0x000000575555723e */ /* 0x000fc600000010ff */
[----:B------:R-:W1:Y:S01]  /*6f80*/  LDC.64 R28, c[0x0][0x4f8] ;  /* 0x00013e00ff1c7b82 */ /* 0x000e620000000a00 */
[----:B------:R-:W-:Y:S01]  /*6f90*/  F2FP.BF16.F32.PACK_AB R81, R81, R83 ;  /* 0x000000535151723e */ /* 0x000fe200000010ff */
[----:B------:R-:W4:Y:S01]  /*6fa0*/  LDCU.64 UR8, c[0x0][0x500] ;  /* 0x0000a000ff0877ac */ /* 0x000f220008000a00 */
[----:B------:R-:W-:Y:S02]  /*6fb0*/  F2FP.BF16.F32.PACK_AB R77, R77, R79 ;  /* 0x0000004f4d4d723e */ /* 0x000fe400000010ff */
[----:B------:R-:W-:Y:S01]  /*6fc0*/  PRMT R42, R89, 0x7632, R42 ;  /* 0x00007632592a7816 */ /* 0x000fe2000000002a */
[----:B------:R-:W5:Y:S01]  /*6fd0*/  LDCU.64 UR10, c[0x0][0x550] ;  /* 0x0000aa00ff0a77ac */ /* 0x000f620008000a00 */
[----:B------:R-:W-:Y:S02]  /*6fe0*/  PRMT R0, R85, 0x7632, R0 ;  /* 0x0000763255007816 */ /* 0x000fe40000000000 */
[----:B------:R-:W-:Y:S02]  /*6ff0*/  PRMT R4, R81, 0x7632, R4 ;  /* 0x0000763251047816 */ /* 0x000fe40000000004 */
[----:B------:R-:W-:-:S02]  /*7000*/  PRMT R5, R77, 0x7632, R5 ;  /* 0x000076324d057816 */ /* 0x000fc40000000005 */
[----:B------:R-:W-:Y:S02]  /*7010*/  IADD3 R207, PT, PT, -R12, R207, RZ ;  /* 0x000000cf0ccf7210 */ /* 0x000fe40007ffe1ff */
        /* <DEDUP_REMOVED lines=15> */
[----:B----4-:R-:W-:-:S03]  /*7110*/  IMAD.WIDE.U32 R4, R169, UR8, R4 ;  /* 0x00000008a9047c25 */ /* 0x010fc6000f8e0004 */
        /* <DEDUP_REMOVED lines=74> */
[----:B----4-:R-:W-:Y:S01]  /*75c0*/  IMAD R6, R169, UR7, R5 ;  /* 0x00000007a9067c24 */ /* 0x010fe2000f8e0205 */
        /* <DEDUP_REMOVED lines=27> */
[----:B------:R-:W-:Y:S01]  /*7780*/  IADD3.X R149, PT, PT, R149, -0x1, RZ, P1, !PT ;  /* 0xffffffff95957810 */ /* 0x000fe20000ffe4ff */
[----:B------:R0:W-:Y:S01]  /*7790*/  @!P5 STG.E.U16 desc[UR16][R4.64+0x180], R25 ;  /* 0x000180190400d986 */ /* 0x0001e2000c101510 */
[----:B------:R-:W-:-:S02]  /*77a0*/  IADD3 R146, P5, PT, R146, -0x200, RZ ;  /* 0xfffffe0092927810 */ /* 0x000fc40007fbe0ff */
[----:B------:R-:W-:Y:S02]  /*77b0*/  IADD3.X R148, PT, PT, R148, -0x1, RZ, P4, !PT ;  /* 0xffffffff94947810 */ /* 0x000fe400027fe4ff */
[----:B------:R-:W-:Y:S01]  /*77c0*/  IADD3.X R144, PT, PT, R144, -0x1, RZ, P5, !PT ;  /* 0xffffffff90907810 */ /* 0x000fe20002ffe4ff */
[----:B------:R-:W-:Y:S08]  /*77d0*/  @P0 BRA `(.L_x_16096) ;  /* 0xffffff9400c00947 */ /* 0x000ff0000383ffff */
.L_x_16046:
[----:B------:R-:W1:Y:S01]  /*77e0*/  LDC.64 R10, c[0x0][0x548] ;  /* 0x00015200ff0a7b82 */ /* 0x000e620000000a00 */
[----:B------:R-:W4:Y:S01]  /*77f0*/  S2R R14, SR_TID.X ;  /* 0x00000000000e7919 */ /* 0x000f220000002100 */
[----:B------:R-:W4:Y:S06]  /*7800*/  LDCU UR7, c[0x0][0x38c] ;  /* 0x00007180ff0777ac */ /* 0x000f2c0008000800 */
[----:B------:R-:W0:Y:S01]  /*7810*/  LDC.64 R12, c[0x0][0x568] ;  /* 0x00015a00ff0c7b82 */ /* 0x000e220000000a00 */
[----:B-1----:R-:W-:-:S04]  /*7820*/  ISETP.NE.U32.AND P1, PT, R10, RZ, PT ;  /* 0x000000ff0a00720c */ /* 0x002fc80003f25070 */
[----:B------:R-:W-:Y:S02]  /*7830*/  ISETP.NE.AND.EX P1, PT, R11, RZ, PT, P1 ;  /* 0x000000ff0b00720c */ /* 0x000fe40003f25310 */
[----:B0-----:R-:W-:Y:S02]  /*7840*/  ISETP.NE.U32.AND P0, PT, R12, RZ, PT ;  /* 0x000000ff0c00720c */ /* 0x001fe40003f05070 */
[----:B----4-:R-:W-:Y:S02]  /*7850*/  ISETP.GE.AND P2, PT, R14, UR7, PT ;  /* 0x000000070e007c0c */ /* 0x010fe4000bf46270 */
[----:B------:R-:W-:-:S07]  /*7860*/  ISETP.NE.AND.EX P0, PT, R13, RZ, PT, P0 ;  /* 0x000000ff0d00720c */ /* 0x000fce0003f05300 */
[----:B------:R-:W-:Y:S06]  /*7870*/  @!P1 BRA `(.L_x_16097) ;  /* 0x0000000000649947 */ /* 0x000fec0003800000 */
[----:B------:R-:W0:Y:S01]  /*7880*/  SHFL.DOWN P1, R3, R156, 0x1, 0x1f ;  /* 0x08201f009c037f89 */ /* 0x000e220000020000 */
[----:B------:R-:W-:Y:S01]  /*7890*/  BSSY.RECONVERGENT B0, `(.L_x_16097) ;  /* 0x0000017000007945 */ /* 0x000fe20003800200 */
[----:B------:R-:W1:Y:S01]  /*78a0*/  S2R R4, SR_LANEID ;  /* 0x0000000000047919 */ /* 0x000e620000000000 */
[----:B------:R-:W4:Y:S01]  /*78b0*/  S2R R6, SR_TID.X ;  /* 0x0000000000067919 */ /* 0x000f220000002100 */
        /* <DEDUP_REMOVED lines=17> */
[----:B------:R-:W-:-:S04]  /*79d0*/  LEA R2, P1, R169, R10, 0x2 ;  /* 0x0000000aa9027211 */ /* 0x000fc800078210ff */
[----:B------:R-:W-:-:S05]  /*79e0*/  LEA.HI.X R3, R169, R11, RZ, 0x2, P1 ;  /* 0x0000000ba9037211 */ /* 0x000fca00008f14ff */
[----:B------:R1:W-:Y:S04]  /*79f0*/  REDG.E.ADD.F32.FTZ.RN.STRONG.GPU desc[UR16][R2.64], R7 ;  /* 0x00000007020079a6 */ /* 0x0003e8000c12f310 */
.L_x_16098:
[----:B------:R-:W-:Y:S05]  /*7a00*/  BSYNC.RECONVERGENT B0 ;  /* 0x0000000000007941 */ /* 0x000fea0003800200 */
.L_x_16097:
[----:B------:R-:W-:Y:S05]  /*7a10*/  @!P0 BRA `(.L_x_16099) ;  /* 0x0000000000688947 */ /* 0x000fea0003800000 */
[----:B------:R-:W-:Y:S06]  /*7a20*/  BAR.SYNC.DEFER_BLOCKING 0x0 ;  /* 0x0000000000007b1d */ /* 0x000fec0000010000 */
[----:B------:R-:W-:Y:S01]  /*7a30*/  BSSY.RECONVERGENT B0, `(.L_x_16099) ;  /* 0x0000018000007945 */ /* 0x000fe20003800200 */
[----:B------:R-:W4:Y:S01]  /*7a40*/  SHFL.DOWN P0, R0, R157, 0x1, 0x1f ;  /* 0x08201f009d007f89 */ /* 0x000f220000000000 */
[----:B0-----:R-:W0:Y:S01]  /*7a50*/  S2R R4, SR_LANEID ;  /* 0x0000000000047919 */ /* 0x001e220000000000 */
[----:B------:R-:W2:Y:S01]  /*7a60*/  S2R R6, SR_TID.X ;  /* 0x0000000000067919 */ /* 0x000ea20000002100 */
[----:B----4-:R-:W-:-:S05]  /*7a70*/  @P0 FADD R0, R0, R157 ;  /* 0x0000009d00000221 */ /* 0x010fca0000000000 */
        /* <DEDUP_REMOVED lines=19> */
.L_x_16100:
[----:B------:R-:W-:Y:S05]  /*7bb0*/  BSYNC.RECONVERGENT B0 ;  /* 0x0000000000007941 */ /* 0x000fea0003800200 */
.L_x_16099:
[----:B------:R-:W-:Y:S05]  /*7bc0*/  @P2 EXIT ;  /* 0x000000000000294d */ /* 0x000fea0003800000 */
[----:B------:R-:W4:Y:S01]  /*7bd0*/  S2UR UR5, SR_CgaCtaId ;  /* 0x00000000000579c3 */ /* 0x000f220000008800 */
[----:B01----:R-:W-:Y:S01]  /*7be0*/  MOV R7, R14 ;  /* 0x0000000e00077202 */ /* 0x003fe20000000f00 */
[----:B------:R-:W-:Y:S01]  /*7bf0*/  UMOV UR4, 0x400 ;  /* 0x0000040000047882 */ /* 0x000fe20000000000 */
[----:B------:R-:W0:Y:S01]  /*7c00*/  LDCU UR6, c[0x0][0x360] ;  /* 0x00006c00ff0677ac */ /* 0x000e220008000800 */
[----:B------:R-:W1:Y:S01]  /*7c10*/  LDCU.64 UR8, c[0x0][0x4b0] ;  /* 0x00009600ff0877ac */ /* 0x000e620008000a00 */
[----:B------:R-:W0:Y:S02]  /*7c20*/  LDCU.64 UR10, c[0x0][0x530] ;  /* 0x0000a600ff0a77ac */ /* 0x000e240008000a00 */
[----:B01--4-:R-:W-:-:S12]  /*7c30*/  ULEA UR4, UR5, UR4, 0x18 ;  /* 0x0000000405047291 */ /* 0x013fd8000f8ec0ff */
.L_x_16101:
[C---:B------:R-:W-:Y:S02]  /*7c40*/  LEA R0, R7.reuse, UR4, 0x3 ;  /* 0x0000000407007c11 */ /* 0x040fe4000f8e18ff */
[----:B0-----:R-:W-:Y:S02]  /*7c50*/  SHF.R.S32.HI R2, RZ, 0x1f, R7 ;  /* 0x0000001fff027819 */ /* 0x001fe40000011407 */
[----:B-----5:R-:W-:Y:S01]  /*7c60*/  MOV R158, R8 ;  /* 0x00000008009e7202 */ /* 0x020fe20000000f00 */
[----:B------:R-:W0:Y:S02]  /*7c70*/  LDS.64 R10, [R0+0x3e10] ;  /* 0x003e1000000a7984 */ /* 0x000e240000000a00 */
[----:B------:R-:W-:Y:S02]  /*7c80*/  IMAD R2, R2, UR8, RZ ;  /* 0x0000000802027c24 */ /* 0x000fe4000f8e02ff */
[----:B------:R-:W-:-:S04]  /*7c90*/  IMAD.WIDE.U32 R4, R7, UR8, R158 ;  /* 0x0000000807047c25 */ /* 0x000fc8000f8e009e */
[C---:B------:R-:W-:Y:S01]  /*7ca0*/  IMAD R3, R7.reuse, UR9, R2 ;  /* 0x0000000907037c24 */ /* 0x040fe2000f8e0202 */
[----:B------:R-:W-:Y:S02]  /*7cb0*/  LEA R2, P0, R4, UR10, 0x3 ;  /* 0x0000000a04027c11 */ /* 0x000fe4000f8018ff */
[----:B------:R-:W-:Y:S02]  /*7cc0*/  IADD3 R7, PT, PT, R7, UR6, RZ ;  /* 0x0000000607077c10 */ /* 0x000fe4000fffe0ff */
[----:B------:R-:W-:-:S04]  /*7cd0*/  IADD3 R3, PT, PT, R5, R3, RZ ;  /* 0x0000000305037210 */ /* 0x000fc80007ffe0ff */
[----:B------:R-:W-:Y:S02]  /*7ce0*/  LEA.HI.X R3, R4, UR11, R3, 0x3, P0 ;  /* 0x0000000b04037c11 */ /* 0x000fe400080f1c03 */
[----:B------:R-:W-:-:S03]  /*7cf0*/  ISETP.GE.AND P0, PT, R7, UR7, PT ;  /* 0x0000000707007c0c */ /* 0x000fc6000bf06270 */
[----:B0-----:R0:W-:Y:S04]  /*7d00*/  REDG.E.ADD.F32.FTZ.RN.STRONG.GPU desc[UR16][R2.64], R10 ;  /* 0x0000000a020079a6 */ /* 0x0011e8000c12f310 */
[----:B------:R0:W-:Y:S06]  /*7d10*/  REDG.E.ADD.F32.FTZ.RN.STRONG.GPU desc[UR16][R2.64+0x4], R11 ;  /* 0x0000040b020079a6 */ /* 0x0001ec000c12f310 */
[----:B------:R-:W-:Y:S05]  /*7d20*/  @!P0 BRA `(.L_x_16101) ;  /* 0xfffffffc00c48947 */ /* 0x000fea000383ffff */
[----:B------:R-:W-:Y:S05]  /*7d30*/  EXIT ;  /* 0x000000000000794d */ /* 0x000fea0003800000 */
.L_x_16102:
        /* <DEDUP_REMOVED lines=12> */
.L_x_18772:


//--------------------- .text._Z25selective_scan_bwd_kernelI32Selective_Scan_bwd_kernel_traitsILi32ELi8ELb0ELb1ELb1ELb0ELb1EN3c108BFloat16ENS1_7complexIfEEEEv12SSMParamsBwd --------------------------
	.section	.text._Z25selective_scan_bwd_kernelI32Selective_Scan_bwd_kernel_traitsILi32ELi8ELb0ELb1ELb1ELb0ELb1EN3c108BFloat16ENS1_7complexIfEEEEv12SSMParamsBwd,"ax",@progbits
	.align	128
        .global         _Z25selective_scan_bwd_kernelI32Selective_Scan_bwd_kernel_traitsILi32ELi8ELb0ELb1ELb1ELb0ELb1EN3c108BFloat16ENS1_7complexIfEEEEv12SSMParamsBwd
        .type           _Z25selective_scan_bwd_kernelI32Selective_Scan_bwd_kernel_traitsILi32ELi8ELb0ELb1ELb1ELb0ELb1EN3c108BFloat16ENS1_7complexIfEEEEv12SSMParamsBwd,@function
        .size           _Z25selective_scan_bwd_kernelI32Selective_Scan_bwd_kernel_traitsILi32ELi8ELb0ELb1ELb1ELb0ELb1EN3c108BFloat16ENS1_7complexIfEEEEv12SSMParamsBwd,(.L_x_18773 - _Z25selective_scan_bwd_kernelI32Selective_Scan_bwd_kernel_traitsILi32ELi8ELb0ELb1ELb1ELb0ELb1EN3c108BFloat16ENS1_7complexIfEEEEv12SSMParamsBwd)
        .other          _Z25selective_scan_bwd_kernelI32Selective_Scan_bwd_kernel_traitsILi32ELi8ELb0ELb1ELb1ELb0ELb1EN3c108BFloat16ENS1_7complexIfEEEEv12SSMParamsBwd,@"STO_CUDA_ENTRY STV_DEFAULT"
_Z25selective_scan_bwd_kernelI32Selective_Scan_bwd_kernel_traitsILi32ELi8ELb0ELb1ELb1ELb0ELb1EN3c108BFloat16ENS1_7complexIfEEEEv12SSMParamsBwd:
.text._Z25selective_scan_bwd_kernelI32Selective_Scan_bwd_kernel_traitsILi32ELi8ELb0ELb1ELb1ELb0ELb1EN3c108BFloat16ENS1_7complexIfEEEEv12SSMParamsBwd:
        /* <DEDUP_REMOVED lines=168> */
[C---:B------:R-:W-:Y:S02]  /*0a80*/  SHF.L.U32 R5, R154.reuse, 0x4, RZ ;  /* 0x000000049a057819 */ /* 0x040fe400000006ff */
        /* <DEDUP_REMOVED lines=66> */
[----:B------:R-:W-:-:S07]  /*0eb0*/  IADD3 R114, PT, PT, R118, 0x40, RZ ;  /* 0x0000004076727810 */ /* 0x000fce0007ffe0ff */
.L_x_16154:
[----:B0-----:R-:W0:Y:S01]  /*0ec0*/  LDC.64 R18, c[0x0][0x420] ;  /* 0x00010800ff127b82 */ /* 0x001e220000000a00 */
[----:B------:R-:W-:Y:S01]  /*0ed0*/  HFMA2 R13, -RZ, RZ, 0, 0 ;  /* 0x00000000ff0d7431 */ /* 0x000fe200000001ff */
[----:B------:R-:W-:Y:S01]  /*0ee0*/  IADD3 R112, PT, PT, R143, -0x1, RZ ;  /* 0xffffffff8f707810 */ /* 0x000fe20007ffe0ff */
[----:B------:R-:W1:Y:S01]  /*0ef0*/  LDCU.64 UR8, c[0x0][0x478] ;  /* 0x00008f00ff0877ac */ /* 0x000e620008000a00 */
[----:B------:R-:W-:Y:S02]  /*0f00*/  PRMT R23, RZ, 0x7610, R23 ;  /* 0x00007610ff177816 */ /* 0x000fe40000000017 */
[----:B------:R-:W-:Y:S01]  /*0f10*/  SHF.L.U32 R12, R112, 0x8, RZ ;  /* 0x00000008700c7819 */ /* 0x000fe200000006ff */
[----:B--2---:R-:W2:Y:S01]  /*0f20*/  LDCU.64 UR6, c[0x0][0x488] ;  /* 0x00009100ff0677ac */ /* 0x004ea20008000a00 */
[----:B---3--:R-:W3:Y:S01]  /*0f30*/  LDC.64 R14, c[0x0][0x410] ;  /* 0x00010400ff0e7b82 */ /* 0x008ee20000000a00 */
[----:B------:R-:W-:Y:S01]  /*0f40*/  PRMT R22, RZ, 0x7610, R22 ;  /* 0x00007610ff167816 */ /* 0x000fe20000000016 */
[----:B------:R-:W4:Y:S01]  /*0f50*/  LDCU UR4, c[0x0][0x388] ;  /* 0x00007100ff0477ac */ /* 0x000f220008000800 */
[----:B------:R-:W-:-:S02]  /*0f60*/  PRMT R25, RZ, 0x7610, R25 ;  /* 0x00007610ff197816 */ /* 0x000fc40000000019 */
[----:B------:R-:W-:-:S03]  /*0f70*/  PRMT R24, RZ, 0x7610, R24 ;  /* 0x00007610ff187816 */ /* 0x000fc60000000018 */
[----:B------:R-:W1:Y:S08]  /*0f80*/  LDC.64 R20, c[0x0][0x428] ;  /* 0x00010a00ff147b82 */ /* 0x000e700000000a00 */
[----:B------:R-:W2:Y:S01]  /*0f90*/  LDC.64 R16, c[0x0][0x418] ;  /* 0x00010600ff107b82 */ /* 0x000ea20000000a00 */
[----:B0-----:R-:W-:Y:S01]  /*0fa0*/  IMAD.WIDE.U32 R6, R18, UR18, R12 ;  /* 0x0000001212067c25 */ /* 0x001fe2000f8e000c */
[----:B------:R-:W-:-:S02]  /*0fb0*/  PRMT R27, RZ, 0x7610, R27 ;  /* 0x00007610ff1b7816 */ /* 0x000fc4000000001b */
[----:B------:R-:W-:Y:S01]  /*0fc0*/  PRMT R26, RZ, 0x7610, R26 ;  /* 0x00007610ff1a7816 */ /* 0x000fe2000000001a */
[----:B------:R-:W-:Y:S01]  /*0fd0*/  IMAD R7, R19, UR18, R7 ;  /* 0x0000001213077c24 */ /* 0x000fe2000f8e0207 */
[----:B----4-:R-:W-:Y:S02]  /*0fe0*/  MOV R33, UR4 ;  /* 0x0000000400217c02 */ /* 0x010fe40008000f00 */
[----:B------:R-:W-:Y:S01]  /*0ff0*/  BAR.SYNC.DEFER_BLOCKING 0x0 ;  /* 0x0000000000007b1d */ /* 0x000fe20000010000 */
[----:B---3--:R-:W-:-:S04]  /*1000*/  IMAD.WIDE.U32 R4, R14, UR18, R12 ;  /* 0x000000120e047c25 */ /* 0x008fc8000f8e000c */
[----:B------:R-:W-:Y:S01]  /*1010*/  IMAD R5, R15, UR18, R5 ;  /* 0x000000120f057c24 */ /* 0x000fe2000f8e0205 */
[----:B------:R-:W0:Y:S01]  /*1020*/  S2R R111, SR_LANEID ;  /* 0x00000000006f7919 */ /* 0x000e220000000000 */
[C---:B-1----:R-:W-:Y:S01]  /*1030*/  IMAD.WIDE.U32 R6, R169.reuse, R20, R6 ;  /* 0x00000014a9067225 */ /* 0x042fe200078e0006 */
[----:B------:R-:W-:Y:S01]  /*1040*/  PRMT R31, RZ, 0x7610, R31 ;  /* 0x00007610ff1f7816 */ /* 0x000fe2000000001f */
[----:B------:R-:W1:Y:S02]  /*1050*/  LDCU.64 UR10, c[0x0][0x558] ;  /* 0x0000ab00ff0a77ac */ /* 0x000e640008000a00 */
[----:B------:R-:W-:Y:S01]  /*1060*/  IMAD R7, R169, R21, R7 ;  /* 0x00000015a9077224 */ /* 0x000fe200078e0207 */
[----:B------:R-:W-:Y:S01]  /*1070*/  IADD3 R6, P1, PT, R125, R6, RZ ;  /* 0x000000067d067210 */ /* 0x000fe20007f3e0ff */
[----:B--2---:R-:W-:-:S03]  /*1080*/  IMAD.WIDE.U32 R4, R169, R16, R4 ;  /* 0x00000010a9047225 */ /* 0x004fc600078e0004 */
[----:B------:R-:W-:Y:S02]  /*1090*/  IADD3.X R7, PT, PT, RZ, R7, RZ, P1, !PT ;  /* 0x00000007ff077210 */ /* 0x000fe40000ffe4ff */
[C---:B------:R-:W-:Y:S01]  /*10a0*/  LEA R14, P1, R6.reuse, UR8, 0x1 ;  /* 0x00000008060e7c11 */ /* 0x040fe2000f8208ff */
[----:B------:R-:W-:Y:S01]  /*10b0*/  IMAD R0, R169, R17, R5 ;  /* 0x00000011a9007224 */ /* 0x000fe200078e0205 */
[----:B------:R-:W-:Y:S02]  /*10c0*/  IADD3 R5, P0, PT, R125, R4, RZ ;  /* 0x000000047d057210 */ /* 0x000fe40007f1e0ff */
[----:B------:R-:W-:Y:S01]  /*10d0*/  LEA.HI.X R15, R6, UR9, R7, 0x1, P1 ;  /* 0x00000009060f7c11 */ /* 0x000fe200088f0c07 */
[----:B------:R-:W-:Y:S01]  /*10e0*/  UMOV UR4, 0x400 ;  /* 0x0000040000047882 */ /* 0x000fe20000000000 */
[----:B------:R-:W-:Y:S01]  /*10f0*/  IADD3.X R0, PT, PT, RZ, R0, RZ, P0, !PT ;  /* 0x00000000ff007210 */ /* 0x000fe200007fe4ff */
[----:B------:R-:W2:Y:S01]  /*1100*/  LDCU.64 UR8, c[0x0][0x510] ;  /* 0x0000a200ff0877ac */ /* 0x000ea20008000a00 */
[----:B------:R-:W-:-:S02]  /*1110*/  LEA R4, P0, R5, UR6, 0x1 ;  /* 0x0000000605047c11 */ /* 0x000fc4000f8008ff */
[----:B------:R-:W-:Y:S02]  /*1120*/  SHF.L.U32 R7, R125, 0x1, RZ ;  /* 0x000000017d077819 */ /* 0x000fe400000006ff */
[----:B------:R-:W-:Y:S02]  /*1130*/  LEA.HI.X R5, R5, UR7, R0, 0x1, P0 ;  /* 0x0000000705057c11 */ /* 0x000fe400080f0c00 */
[----:B------:R-:W-:Y:S02]  /*1140*/  IADD3 R16, PT, PT, -R12, R33, RZ ;  /* 0x000000210c107210 */ /* 0x000fe40007ffe1ff */
[----:B------:R-:W-:Y:S02]  /*1150*/  IADD3 R18, P0, PT, R7, R153, RZ ;  /* 0x0000009907127210 */ /* 0x000fe40007f1e0ff */
[----:B------:R-:W-:Y:S02]  /*1160*/  ISETP.GE.AND P6, PT, R125, R16, PT ;  /* 0x000000107d00720c */ /* 0x000fe40003fc6270 */
[----:B------:R-:W-:-:S02]  /*1170*/  IADD3.X R19, PT, PT, RZ, R152, RZ, P0, !PT ;  /* 0x00000098ff137210 */ /* 0x000fc400007fe4ff */
[----:B------:R-:W-:Y:S02]  /*1180*/  ISETP.GE.AND P0, PT, R121, R16, PT ;  /* 0x000000107900720c */ /* 0x000fe40003f06270 */
[C---:B------:R-:W-:Y:S02]  /*1190*/  IADD3 R20, P2, PT, R7.reuse, R150, RZ ;  /* 0x0000009607147210 */ /* 0x040fe40007f5e0ff */
[----:B------:R-:W-:Y:S02]  /*11a0*/  IADD3 R6, P3, PT, R7, R146, RZ ;  /* 0x0000009207067210 */ /* 0x000fe40007f7e0ff */
[----:B------:R-:W-:Y:S02]  /*11b0*/  PRMT R17, RZ, 0x7610, R17 ;  /* 0x00007610ff117816 */ /* 0x000fe40000000011 */
[----:B------:R-:W-:Y:S02]  /*11c0*/  PRMT R0, RZ, 0x7610, R0 ;  /* 0x00007610ff007816 */ /* 0x000fe40000000000 */
[----:B------:R-:W-:-:S02]  /*11d0*/  ISETP.GE.AND P1, PT, R120, R16, PT ;  /* 0x000000107800720c */ /* 0x000fc40003f26270 */
[----:B------:R-:W-:Y:S01]  /*11e0*/  IADD3.X R21, PT, PT, RZ, R148, RZ, P2, !PT ;  /* 0x00000094ff157210 */ /* 0x000fe200017fe4ff */
[----:B------:R-:W3:Y:S01]  /*11f0*/  @!P6 LDG.E.U16 R17, desc[UR16][R18.64] ;  /* 0x000000101211e981 */ /* 0x000ee2000c1e1500 */
[----:B------:R-:W-:Y:S02]  /*1200*/  IADD3.X R7, PT, PT, RZ, R144, RZ, P3, !PT ;  /* 0x00000090ff077210 */ /* 0x000fe40001ffe4ff */
[-C--:B------:R-:W-:Y:S01]  /*1210*/  ISETP.GE.AND P2, PT, R119, R16.reuse, PT ;  /* 0x000000107700720c */ /* 0x080fe20003f46270 */
[----:B------:R-:W4:Y:S01]  /*1220*/  @!P0 LDG.E.U16 R0, desc[UR16][R18.64+0x40] ;  /* 0x0000401012008981 */ /* 0x000f22000c1e1500 */
[-C--:B------:R-:W-:Y:S02]  /*1230*/  ISETP.GE.AND P3, PT, R117, R16.reuse, PT ;  /* 0x000000107500720c */ /* 0x080fe40003f66270 */
[-C--:B------:R-:W-:Y:S02]  /*1240*/  ISETP.GE.AND P4, PT, R116, R16.reuse, PT ;  /* 0x000000107400720c */ /* 0x080fe40003f86270 */
[-C--:B------:R-:W-:Y:S01]  /*1250*/  ISETP.GE.AND P5, PT, R115, R16.reuse, PT ;  /* 0x000000107300720c */ /* 0x080fe20003fa6270 */
[----:B------:R-:W2:Y:S01]  /*1260*/  @!P1 LDG.E.U16 R23, desc[UR16][R18.64+0x80] ;  /* 0x0000801012179981 */ /* 0x000ea2000c1e1500 */
[----:B------:R-:W-:-:S05]  /*1270*/  ISETP.GE.AND P6, PT, R113, R16, PT ;  /* 0x000000107100720c */ /* 0x000fca0003fc6270 */
[----:B------:R-:W2:Y:S04]  /*1280*/  @!P2 LDG.E.U16 R22, desc[UR16][R18.64+0xc0] ;  /* 0x0000c0101216a981 */ /* 0x000ea8000c1e1500 */
[----:B------:R-:W2:Y:S04]  /*1290*/  @!P3 LDG.E.U16 R25, desc[UR16][R18.64+0x100] ;  /* 0x000100101219b981 */ /* 0x000ea8000c1e1500 */
[----:B------:R-:W2:Y:S04]  /*12a0*/  @!P4 LDG.E.U16 R24, desc[UR16][R18.64+0x140] ;  /* 0x000140101218c981 */ /* 0x000ea8000c1e1500 */
[----:B------:R-:W2:Y:S04]  /*12b0*/  @!P5 LDG.E.U16 R27, desc[UR16][R18.64+0x180] ;  /* 0x00018010121bd981 */ /* 0x000ea8000c1e1500 */
[----:B------:R1:W2:Y:S01]  /*12c0*/  @!P6 LDG.E.U16 R26, desc[UR16][R18.64+0x1c0] ;  /* 0x0001c010121ae981 */ /* 0x0002a2000c1e1500 */
[----:B------:R-:W1:Y:S01]  /*12d0*/  S2UR UR6, SR_CgaCtaId ;  /* 0x00000000000679c3 */ /* 0x000e620000008800 */
[----:B0-----:R-:W-:-:S02]  /*12e0*/  IADD3 R28, PT, PT, R111, 0x20, RZ ;  /* 0x000000206f1c7810 */ /* 0x001fc40007ffe0ff */
[C---:B------:R-:W-:Y:S02]  /*12f0*/  IADD3 R30, PT, PT, R111.reuse, 0x40, RZ ;  /* 0x000000406f1e7810 */ /* 0x040fe40007ffe0ff */
[CC--:B------:R-:W-:Y:S02]  /*1300*/  LEA.HI.SX32 R110, R111.reuse, R111.reuse, 0x1b ;  /* 0x0000006f6f6e7211 */ /* 0x0c0fe400078fdaff */
[-C--:B------:R-:W-:Y:S02]  /*1310*/  LEA.HI.SX32 R28, R28, R111.reuse, 0x1b ;  /* 0x0000006f1c1c7211 */ /* 0x080fe400078fdaff */
[----:B------:R-:W-:Y:S02]  /*1320*/  LEA.HI.SX32 R30, R30, R111, 0x1b ;  /* 0x0000006f1e1e7211 */ /* 0x000fe400078fdaff */
[C---:B-1----:R-:W-:Y:S02]  /*1330*/  IADD3 R18, PT, PT, R111.reuse, 0x60, RZ ;  /* 0x000000606f127810 */ /* 0x042fe40007ffe0ff */
[C---:B------:R-:W-:Y:S01]  /*1340*/  IADD3 R32, PT, PT, R111.reuse, 0xc0, RZ ;  /* 0x000000c06f207810 */ /* 0x040fe20007ffe0ff */
[----:B------:R-:W-:Y:S01]  /*1350*/  ULEA UR6, UR6, UR4, 0x18 ;  /* 0x0000000406067291 */ /* 0x000fe2000f8ec0ff */
[----:B------:R-:W-:Y:S01]  /*1360*/  IADD3 R34, PT, PT, R111, 0xe0, RZ ;  /* 0x000000e06f227810 */ /* 0x000fe20007ffe0ff */
[----:B------:R-:W0:Y:S04]  /*1370*/  LDCU UR4, c[0x0][0x38c] ;  /* 0x00007180ff0477ac */ /* 0x000e280008000800 */
[----:B------:R-:W-:-:S02]  /*1380*/  LEA R110, R110, UR6, 0x1 ;  /* 0x000000066e6e7c11 */ /* 0x000fc4000f8e08ff */
[----:B------:R-:W-:Y:S02]  /*1390*/  LEA R109, R28, UR6, 0x1 ;  /* 0x000000061c6d7c11 */ /* 0x000fe4000f8e08ff */
[----:B------:R-:W-:Y:S02]  /*13a0*/  LEA R108, R30, UR6, 0x1 ;  /* 0x000000061e6c7c11 */ /* 0x000fe4000f8e08ff */
        /* <DEDUP_REMOVED lines=17> */
[----:B------:R-:W-:Y:S01]  /*14c0*/  PRMT R30, RZ, 0x7610, R30 ;  /* 0x00007610ff1e7816 */ /* 0x000fe2000000001e */
[----:B---3--:R-:W-:Y:S04]  /*14d0*/  STS.U16 [R110], R17 ;  /* 0x000000116e007388 */ /* 0x008fe80000000400 */
[----:B----4-:R1:W-:Y:S02]  /*14e0*/  STS.U16 [R109+0x40], R0 ;  /* 0x000040006d007388 */ /* 0x0103e40000000400 */
[----:B-1----:R-:W-:Y:S02]  /*14f0*/  SHF.L.U32 R0, R111, 0x3, RZ ;  /* 0x000000036f007819 */ /* 0x002fe400000006ff */
[----:B--2---:R1:W-:Y:S02]  /*1500*/  STS.U16 [R108+0x80], R23 ;  /* 0x000080176c007388 */ /* 0x0043e40000000400 */
[----:B------:R-:W-:-:S02]  /*1510*/  LEA.HI.SX32 R102, R0, R0, 0x1b ;  /* 0x0000000000667211 */ /* 0x000fc400078fdaff */
[----:B------:R2:W-:Y:S02]  /*1520*/  STS.U16 [R107+0xc0], R22 ;  /* 0x0000c0166b007388 */ /* 0x0005e40000000400 */
[----:B------:R-:W-:Y:S02]  /*1530*/  LEA R102, R102, UR6, 0x1 ;  /* 0x0000000666667c11 */ /* 0x000fe4000f8e08ff */
        /* <DEDUP_REMOVED lines=30> */
[----:B0-----:R-:W-:Y:S02]  /*1720*/  PRMT R26, RZ, 0x7610, R26 ;  /* 0x00007610ff1a7816 */ /* 0x001fe4000000001a */
[----:B------:R-:W-:Y:S02]  /*1730*/  PRMT R29, RZ, 0x7610, R29 ;  /* 0x00007610ff1d7816 */ /* 0x000fe4000000001d */
[----:B------:R-:W-:Y:S02]  /*1740*/  PRMT R32, RZ, 0x7610, R32 ;  /* 0x00007610ff207816 */ /* 0x000fe40000000020 */
[----:B------:R-:W-:-:S02]  /*1750*/  PRMT R34, RZ, 0x7610, R34 ;  /* 0x00007610ff227816 */ /* 0x000fc40000000022 */
[----:B------:R-:W-:Y:S01]  /*1760*/  PRMT R35, RZ, 0x7610, R35 ;  /* 0x00007610ff237816 */ /* 0x000fe20000000023 */
[----:B--2---:R-:W-:Y:S04]  /*1770*/  STS.U16 [R110], R17 ;  /* 0x000000116e007388 */ /* 0x004fe80000000400 */
[----:B---3--:R-:W-:Y:S04]  /*1780*/  STS.U16 [R109+0x40], R18 ;  /* 0x000040126d007388 */ /* 0x008fe80000000400 */
[----:B------:R-:W-:Y:S04]  /*1790*/  STS.U16 [R108+0x80], R19 ;  /* 0x000080136c007388 */ /* 0x000fe80000000400 */
        /* <DEDUP_REMOVED lines=27> */
[----:B-1----:R-:W-:Y:S02]  /*1950*/  PRMT R25, RZ, 0x7610, R25 ;  /* 0x00007610ff197816 */ /* 0x002fe40000000019 */
[----:B------:R-:W-:Y:S02]  /*1960*/  PRMT R36, RZ, 0x7610, R36 ;  /* 0x00007610ff247816 */ /* 0x000fe40000000024 */
[----:B------:R-:W-:Y:S02]  /*1970*/  PRMT R37, RZ, 0x7610, R37 ;  /* 0x00007610ff257816 */ /* 0x000fe40000000025 */
[----:B------:R-:W-:Y:S02]  /*1980*/  PRMT R38, RZ, 0x7610, R38 ;  /* 0x00007610ff267816 */ /* 0x000fe40000000026 */
[----:B------:R-:W-:-:S02]  /*1990*/  PRMT R39, RZ, 0x7610, R39 ;  /* 0x00007610ff277816 */ /* 0x000fc40000000027 */
[----:B------:R-:W-:Y:S01]  /*19a0*/  PRMT R40, RZ, 0x7610, R40 ;  /* 0x00007610ff287816 */ /* 0x000fe20000000028 */
[----:B--2---:R0:W-:Y:S04]  /*19b0*/  STS.U16 [R110], R27 ;  /* 0x0000001b6e007388 */ /* 0x0041e80000000400 */
[----:B---3--:R1:W-:Y:S04]  /*19c0*/  STS.U16 [R109+0x40], R26 ;  /* 0x0000401a6d007388 */ /* 0x0083e80000000400 */
        /* <DEDUP_REMOVED lines=17> */
[----:B-1----:R-:W-:-:S03]  /*1ae0*/  PRMT R26, RZ, 0x7610, R26 ;  /* 0x00007610ff1a7816 */ /* 0x002fc6000000001a */
        /* <DEDUP_REMOVED lines=26> */
[----:B------:R-:W1:Y:S04]  /*1c90*/  LDS.U16 R4, [R102] ;  /* 0x0000000066047984 */ /* 0x000e680000000400 */
[----:B------:R-:W2:Y:S04]  /*1ca0*/  LDS.U16 R5, [R102+0x2] ;  /* 0x0000020066057984 */ /* 0x000ea80000000400 */
[----:B------:R-:W3:Y:S04]  /*1cb0*/  LDS.U16 R28, [R102+0x4] ;  /* 0x00000400661c7984 */ /* 0x000ee80000000400 */
[----:B------:R-:W4:Y:S04]  /*1cc0*/  LDS.U16 R36, [R102+0x6] ;  /* 0x0000060066247984 */ /* 0x000f280000000400 */
[----:B------:R-:W-:Y:S04]  /*1cd0*/  LDS.U16 R37, [R102+0x8] ;  /* 0x0000080066257984 */ /* 0x000fe80000000400 */
[----:B------:R-:W4:Y:S04]  /*1ce0*/  LDS.U16 R38, [R102+0xa] ;  /* 0x00000a0066267984 */ /* 0x000f280000000400 */
[----:B------:R-:W4:Y:S04]  /*1cf0*/  LDS.U16 R41, [R102+0xc] ;  /* 0x00000c0066297984 */ /* 0x000f280000000400 */
[----:B------:R-:W4:Y:S01]  /*1d00*/  LDS.U16 R39, [R102+0xe] ;  /* 0x00000e0066277984 */ /* 0x000f220000000400 */
        /* <DEDUP_REMOVED lines=13> */
[----:B--2---:R-:W-:-:S03]  /*1de0*/  SHF.L.U32 R26, R5, 0x10, RZ ;  /* 0x00000010051a7819 */ /* 0x004fc600000006ff */
[----:B------:R-:W-:Y:S01]  /*1df0*/  FMUL.FTZ R4, R25, -1.4426950216293334961 ;  /* 0xbfb8aa3b19047820 */ /* 0x000fe20000410000 */
[----:B---3--:R-:W-:Y:S01]  /*1e00*/  SHF.L.U32 R27, R28, 0x10, RZ ;  /* 0x000000101c1b7819 */ /* 0x008fe200000006ff */
[----:B------:R-:W-:Y:S02]  /*1e10*/  FMUL.FTZ R5, R26, -1.4426950216293334961 ;  /* 0xbfb8aa3b1a057820 */ /* 0x000fe40000410000 */
[----:B------:R-:W-:Y:S01]  /*1e20*/  MUFU.EX2 R48, R4 ;  /* 0x0000000400307308 */ /* 0x000fe20000000800 */
[----:B----4-:R-:W-:Y:S01]  /*1e30*/  SHF.L.U32 R28, R36, 0x10, RZ ;  /* 0x00000010241c7819 */ /* 0x010fe200000006ff */
[----:B------:R-:W-:-:S06]  /*1e40*/  FMUL.FTZ R36, R27, -1.4426950216293334961 ;  /* 0xbfb8aa3b1b247820 */ /* 0x000fcc0000410000 */
[----:B------:R-:W1:Y:S01]  /*1e50*/  MUFU.EX2 R50, R5 ;  /* 0x0000000500327308 */ /* 0x000e620000000800 */
[----:B------:R-:W-:Y:S01]  /*1e60*/  SHF.L.U32 R54, R38, 0x10, RZ ;  /* 0x0000001026367819 */ /* 0x000fe200000006ff */
[----:B0-----:R-:W-:Y:S01]  /*1e70*/  FMUL.FTZ R14, R28, -1.4426950216293334961 ;  /* 0xbfb8aa3b1c0e7820 */ /* 0x001fe20000410000 */
[----:B------:R-:W-:-:S05]  /*1e80*/  SHF.L.U32 R51, R37, 0x10, RZ ;  /* 0x0000001025337819 */ /* 0x000fca00000006ff */
[----:B------:R-:W-:Y:S01]  /*1e90*/  MUFU.EX2 R36, R36 ;  /* 0x0000002400247308 */ /* 0x000fe20000000800 */
[----:B------:R-:W-:Y:S01]  /*1ea0*/  FMUL.FTZ R37, R54, -1.4426950216293334961 ;  /* 0xbfb8aa3b36257820 */ /* 0x000fe20000410000 */
[----:B------:R-:W-:Y:S01]  /*1eb0*/  FMUL.FTZ R15, R51, -1.4426950216293334961 ;  /* 0xbfb8aa3b330f7820 */ /* 0x000fe20000410000 */
[----:B------:R-:W-:Y:S02]  /*1ec0*/  SHF.L.U32 R56, R41, 0x10, RZ ;  /* 0x0000001029387819 */ /* 0x000fe400000006ff */
[----:B------:R-:W-:-:S03]  /*1ed0*/  SHF.L.U32 R58, R39, 0x10, RZ ;  /* 0x00000010273a7819 */ /* 0x000fc600000006ff */
[----:B------:R-:W-:Y:S01]  /*1ee0*/  MUFU.EX2 R14, R14 ;  /* 0x0000000e000e7308 */ /* 0x000fe20000000800 */
[----:B-1----:R-:W-:Y:S01]  /*1ef0*/  FADD.FTZ R50, R50, 1 ;  /* 0x3f80000032327421 */ /* 0x002fe20000010000 */
[----:B------:R-:W-:Y:S01]  /*1f00*/  FMUL.FTZ R38, R56, -1.4426950216293334961 ;  /* 0xbfb8aa3b38267820 */ /* 0x000fe20000410000 */
[----:B------:R-:W-:-:S05]  /*1f10*/  FADD.FTZ R48, R48, 1 ;  /* 0x3f80000030307421 */ /* 0x000fca0000010000 */
[----:B------:R-:W-:Y:S08]  /*1f20*/  MUFU.EX2 R39, R37 ;  /* 0x0000002500277308 */ /* 0x000ff00000000800 */
[----:B------:R-:W-:Y:S08]  /*1f30*/  MUFU.EX2 R15, R15 ;  /* 0x0000000f000f7308 */ /* 0x000ff00000000800 */
[----:B------:R-:W-:Y:S08]  /*1f40*/  MUFU.RCP R41, R50 ;  /* 0x0000003200297308 */ /* 0x000ff00000001000 */
[----:B------:R-:W0:Y:S08]  /*1f50*/  MUFU.EX2 R52, R38 ;  /* 0x0000002600347308 */ /* 0x000e300000000800 */
[----:B------:R-:W1:Y:S01]  /*1f60*/  MUFU.RCP R48, R48 ;  /* 0x0000003000307308 */ /* 0x000e620000001000 */
[----:B------:R-:W-:-:S02]  /*1f70*/  SHF.L.U32 R29, R29, 0x10, RZ ;  /* 0x000000101d1d7819 */ /* 0x000fc400000006ff */
[----:B------:R-:W-:Y:S02]  /*1f80*/  SHF.L.U32 R31, R31, 0x10, RZ ;  /* 0x000000101f1f7819 */ /* 0x000fe400000006ff */
[----:B------:R-:W-:Y:S01]  /*1f90*/  SHF.L.U32 R30, R30, 0x10, RZ ;  /* 0x000000101e1e7819 */ /* 0x000fe200000006ff */
[----:B0-----:R-:W-:Y:S01]  /*1fa0*/  FADD.FTZ R53, R52, 1 ;  /* 0x3f80000034357421 */ /* 0x001fe20000010000 */
[----:B------:R-:W-:Y:S02]  /*1fb0*/  SHF.L.U32 R32, R32, 0x10, RZ ;  /* 0x0000001020207819 */ /* 0x000fe400000006ff */
[----:B------:R-:W-:Y:S02]  /*1fc0*/  SHF.L.U32 R34, R34, 0x10, RZ ;  /* 0x0000001022227819 */ /* 0x000fe400000006ff */
[----:B------:R-:W-:Y:S02]  /*1fd0*/  SHF.L.U32 R35, R35, 0x10, RZ ;  /* 0x0000001023237819 */ /* 0x000fe400000006ff */
[----:B------:R-:W-:Y:S01]  /*1fe0*/  ISETP.NE.AND P1, PT, R154, RZ, PT ;  /* 0x000000ff9a00720c */ /* 0x000fe20003f25270 */
[----:B------:R-:W-:Y:S04]  /*1ff0*/  STS.U16 [R110], R43 ;  /* 0x0000002b6e007388 */ /* 0x000fe80000000400 */
[----:B------:R0:W-:Y:S04]  /*2000*/  STS.U16 [R109+0x40], R40 ;  /* 0x000040286d007388 */ /* 0x0001e80000000400 */
[----:B------:R-:W-:Y:S04]  /*2010*/  STS.U16 [R108+0x80], R45 ;  /* 0x0000802d6c007388 */ /* 0x000fe80000000400 */
[----:B------:R2:W-:Y:S04]  /*2020*/  STS.U16 [R107+0xc0], R42 ;  /* 0x0000c02a6b007388 */ /* 0x0005e80000000400 */
[----:B------:R-:W-:Y:S04]  /*2030*/  STS.U16 [R106+0x100], R47 ;  /* 0x0001002f6a007388 */ /* 0x000fe80000000400 */
[----:B------:R-:W-:Y:S04]  /*2040*/  STS.U16 [R105+0x140], R44 ;  /* 0x0001402c69007388 */ /* 0x000fe80000000400 */
[----:B------:R3:W-:Y:S04]  /*2050*/  STS.U16 [R104+0x180], R49 ;  /* 0x0001803168007388 */ /* 0x0007e80000000400 */
[----:B------:R-:W-:Y:S01]  /*2060*/  STS.U16 [R103+0x1c0], R46 ;  /* 0x0001c02e67007388 */ /* 0x000fe20000000400 */
[----:B------:R-:W-:-:S03]  /*2070*/  NOP ;  /* 0x0000000000007918 */ /* 0x000fc60000000000 */
[----:B------:R-:W4:Y:S04]  /*2080*/  LDS.U16 R4, [R102] ;  /* 0x0000000066047984 */ /* 0x000f280000000400 */
[----:B------:R-:W1:Y:S01]  /*2090*/  LDS.U16 R5, [R102+0x2] ;  /* 0x0000020066057984 */ /* 0x000e620000000400 */
[----:B0-----:R-:W-:-:S03]  /*20a0*/  FADD.FTZ R40, R36, 1 ;  /* 0x3f80000024287421 */ /* 0x001fc60000010000 */
[----:B------:R-:W0:Y:S04]  /*20b0*/  LDS.U16 R36, [R102+0x4] ;  /* 0x0000040066247984 */ /* 0x000e280000000400 */
[----:B------:R-:W0:Y:S04]  /*20c0*/  LDS.U16 R37, [R102+0x6] ;  /* 0x0000060066257984 */ /* 0x000e280000000400 */
[----:B------:R-:W0:Y:S01]  /*20d0*/  LDS.U16 R38, [R102+0x8] ;  /* 0x0000080066267984 */ /* 0x000e220000000400 */
[----:B--2---:R-:W-:Y:S01]  /*20e0*/  FMUL.FTZ R42, R58, -1.4426950216293334961 ;  /* 0xbfb8aa3b3a2a7820 */ /* 0x004fe20000410000 */
[----:B------:R-:W-:Y:S01]  /*20f0*/  FADD.FTZ R43, R14, 1 ;  /* 0x3f8000000e2b7421 */ /* 0x000fe20000010000 */
[----:B---3--:R-:W-:Y:S01]  /*2100*/  FADD.FTZ R49, R39, 1 ;  /* 0x3f80000027317421 */ /* 0x008fe20000010000 */
[----:B------:R-:W-:Y:S01]  /*2110*/  SHF.L.U32 R14, R6, 0x10, RZ ;  /* 0x00000010060e7819 */ /* 0x000fe200000006ff */
[----:B------:R1:W-:Y:S01]  /*2120*/  MUFU.EX2 R57, R42 ;  /* 0x0000002a00397308 */ /* 0x0003e20000000800 */
[----:B------:R-:W2:Y:S01]  /*2130*/  LDS.U16 R6, [R102+0xa] ;  /* 0x00000a0066067984 */ /* 0x000ea20000000400 */
[----:B------:R-:W-:Y:S01]  /*2140*/  FADD.FTZ R47, R15, 1 ;  /* 0x3f8000000f2f7421 */ /* 0x000fe20000010000 */
[----:B------:R-:W-:Y:S01]  /*2150*/  SHF.L.U32 R15, R7, 0x10, RZ ;  /* 0x00000010070f7819 */ /* 0x000fe200000006ff */
[----:B------:R-:W-:-:S04]  /*2160*/  FADD.FTZ R7, -R41, 1 ;  /* 0x3f80000029077421 */ /* 0x000fc80000010100 */
[----:B------:R3:W-:Y:S01]  /*2170*/  MUFU.RCP R45, R43 ;  /* 0x0000002b002d7308 */ /* 0x0007e20000001000 */
[----:B----4-:R-:W-:Y:S02]  /*2180*/  SHF.L.U32 R39, R4, 0x10, RZ ;  /* 0x0000001004277819 */ /* 0x010fe400000006ff */
[----:B------:R-:W4:Y:S01]  /*2190*/  LDS.U16 R4, [R102+0xc] ;  /* 0x00000c0066047984 */ /* 0x000f220000000400 */
[----:B-1----:R-:W-:Y:S02]  /*21a0*/  SHF.L.U32 R42, R5, 0x10, RZ ;  /* 0x00000010052a7819 */ /* 0x002fe400000006ff */
[----:B------:R-:W-:Y:S01]  /*21b0*/  FMUL.FTZ R5, R14, R39 ;  /* 0x000000270e057220 */ /* 0x000fe20000410000 */
[----:B---3--:R-:W-:-:S03]  /*21c0*/  FFMA.FTZ R43, R26, R7, 1 ;  /* 0x3f8000001a2b7423 */ /* 0x008fc60000010007 */
[----:B------:R-:W-:Y:S02]  /*21d0*/  FMUL.FTZ R7, R48, R5 ;  /* 0x0000000530077220 */ /* 0x000fe40000410000 */
[----:B------:R-:W1:Y:S01]  /*21e0*/  LDS.U16 R5, [R102+0xe] ;  /* 0x00000e0066057984 */ /* 0x000e620000000400 */
[----:B------:R3:W2:Y:S01]  /*21f0*/  MUFU.RCP R46, R40 ;  /* 0x00000028002e7308 */ /* 0x0006a20000001000 */
[----:B------:R-:W-:-:S07]  /*2200*/  FMUL.FTZ R44, R15, R42 ;  /* 0x0000002a0f2c7220 */ /* 0x000fce0000410000 */
[----:B------:R-:W4:Y:S01]  /*2210*/  MUFU.RCP R50, R47 ;  /* 0x0000002f00327308 */ /* 0x000f220000001000 */
[----:B---3--:R-:W-:Y:S01]  /*2220*/  FADD.FTZ R40, -R48, 1 ;  /* 0x3f80000030287421 */ /* 0x008fe20000010100 */
[----:B------:R-:W-:Y:S01]  /*2230*/  FMUL.FTZ R44, R41, R44 ;  /* 0x0000002c292c7220 */ /* 0x000fe20000410000 */
[----:B0-----:R-:W-:Y:S02]  /*2240*/  SHF.L.U32 R36, R36, 0x10, RZ ;  /* 0x0000001024247819 */ /* 0x001fe400000006ff */
[----:B------:R-:W-:Y:S01]  /*2250*/  FFMA.FTZ R40, R25, R40, 1 ;  /* 0x3f80000019287423 */ /* 0x000fe20000010028 */
[----:B------:R-:W-:Y:S02]  /*2260*/  FMUL.FTZ R44, R44, R43 ;  /* 0x0000002b2c2c7220 */ /* 0x000fe40000410000 */
[----:B------:R0:W3:Y:S01]  /*2270*/  MUFU.RCP R55, R49 ;  /* 0x0000003100377308 */ /* 0x0000e20000001000 */
[----:B------:R-:W-:Y:S01]  /*2280*/  FMUL.FTZ R7, R7, R40 ;  /* 0x0000002807077220 */ /* 0x000fe20000410000 */
[----:B------:R-:W-:Y:S01]  /*2290*/  SHF.L.U32 R43, R37, 0x10, RZ ;  /* 0x00000010252b7819 */ /* 0x000fe200000006ff */
[----:B--2---:R-:W-:Y:S01]  /*22a0*/  FADD.FTZ R40, -R46, 1 ;  /* 0x3f8000002e287421 */ /* 0x004fe20000010100 */
[----:B------:R-:W-:Y:S01]  /*22b0*/  FMUL.FTZ R37, R29, R36 ;  /* 0x000000241d257220 */ /* 0x000fe20000410000 */
[----:B------:R-:W-:Y:S01]  /*22c0*/  FADD.FTZ R60, R57, 1 ;  /* 0x3f800000393c7421 */ /* 0x000fe20000010000 */
[----:B0-----:R-:W-:-:S02]  /*22d0*/  SHF.L.U32 R49, R38, 0x10, RZ ;  /* 0x0000001026317819 */ /* 0x001fc400000006ff */
[----:B------:R0:W2:Y:S01]  /*22e0*/  MUFU.RCP R57, R53 ;  /* 0x0000003500397308 */ /* 0x0000a20000001000 */
[----:B----4-:R-:W-:Y:S01]  /*22f0*/  FADD.FTZ R52, -R50, 1 ;  /* 0x3f80000032347421 */ /* 0x010fe20000010100 */
[----:B------:R-:W-:Y:S01]  /*2300*/  FFMA.FTZ R40, R27, R40, 1 ;  /* 0x3f8000001b287423 */ /* 0x000fe20000010028 */
[----:B------:R-:W-:Y:S01]  /*2310*/  FMUL.FTZ R37, R46, R37 ;  /* 0x000000252e257220 */ /* 0x000fe20000410000 */
[----:B------:R-:W-:Y:S01]  /*2320*/  FADD.FTZ R47, -R45, 1 ;  /* 0x3f8000002d2f7421 */ /* 0x000fe20000010100 */
[----:B------:R-:W-:Y:S01]  /*2330*/  FMUL.FTZ R38, R30, R43 ;  /* 0x0000002b1e267220 */ /* 0x000fe20000410000 */
[----:B0-----:R-:W-:Y:S02]  /*2340*/  FMUL.FTZ R53, R31, R49 ;  /* 0x000000311f357220 */ /* 0x001fe40000410000 */
[----:B------:R1:W0:Y:S01]  /*2350*/  MUFU.RCP R61, R60 ;  /* 0x0000003c003d7308 */ /* 0x0002220000001000 */
[----:B------:R-:W-:Y:S01]  /*2360*/  FFMA.FTZ R52, R51, R52, 1 ;  /* 0x3f80000033347423 */ /* 0x000fe20000010034 */
[----:B------:R-:W-:Y:S01]  /*2370*/  FMUL.FTZ R37, R37, R40 ;  /* 0x0000002825257220 */ /* 0x000fe20000410000 */
[----:B------:R-:W-:Y:S01]  /*2380*/  FMUL.FTZ R53, R50, R53 ;  /* 0x0000003532357220 */ /* 0x000fe20000410000 */
[----:B------:R-:W-:Y:S01]  /*2390*/  FFMA.FTZ R47, R28, R47, 1 ;  /* 0x3f8000001c2f7423 */ /* 0x000fe2000001002f */
[----:B------:R-:W-:Y:S01]  /*23a0*/  FMUL.FTZ R38, R45, R38 ;  /* 0x000000262d267220 */ /* 0x000fe20000410000 */
[----:B------:R-:W-:Y:S01]  /*23b0*/  SHF.L.U32 R40, R6, 0x10, RZ ;  /* 0x0000001006287819 */ /* 0x000fe200000006ff */
[----:B------:R-:W-:Y:S01]  /*23c0*/  FMUL.FTZ R52, R53, R52 ;  /* 0x0000003435347220 */ /* 0x000fe20000410000 */
[----:B------:R-:W-:Y:S01]  /*23d0*/  SHF.L.U32 R53, R4, 0x10, RZ ;  /* 0x0000001004357819 */ /* 0x000fe200000006ff */
[----:B------:R-:W-:Y:S01]  /*23e0*/  FMUL.FTZ R38, R38, R47 ;  /* 0x0000002f26267220 */ /* 0x000fe20000410000 */
[----:B---3--:R-:W-:Y:S01]  /*23f0*/  FADD.FTZ R47, -R55, 1 ;  /* 0x3f800000372f7421 */ /* 0x008fe20000010100 */
[----:B------:R-:W-:Y:S01]  /*2400*/  FMUL.FTZ R4, R32, R40 ;  /* 0x0000002820047220 */ /* 0x000fe20000410000 */
[----:B-1----:R-:W-:-:S02]  /*2410*/  SHF.L.U32 R60, R5, 0x10, RZ ;  /* 0x00000010053c7819 */ /* 0x002fc400000006ff */
[----:B------:R-:W-:Y:S01]  /*2420*/  FFMA.FTZ R47, R54, R47, 1 ;  /* 0x3f800000362f7423 */ /* 0x000fe2000001002f */
[----:B------:R-:W-:Y:S01]  /*2430*/  FMUL.FTZ R4, R55, R4 ;  /* 0x0000000437047220 */ /* 0x000fe20000410000 */
[----:B--2---:R-:W-:Y:S01]  /*2440*/  FADD.FTZ R59, -R57, 1 ;  /* 0x3f800000393b7421 */ /* 0x004fe20000010100 */
[----:B------:R-:W-:Y:S01]  /*2450*/  FMUL.FTZ R6, R34, R53 ;  /* 0x0000003522067220 */ /* 0x000fe20000410000 */
[----:B0-----:R-:W-:Y:S01]  /*2460*/  FADD.FTZ R5, -R61, 1 ;  /* 0x3f8000003d057421 */ /* 0x001fe20000010100 */
[----:B------:R-:W-:Y:S01]  /*2470*/  FMUL.FTZ R47, R4, R47 ;  /* 0x0000002f042f7220 */ /* 0x000fe20000410000 */
        /* <DEDUP_REMOVED lines=14> */
[C---:B------:R-:W-:Y:S02]  /*2560*/  PRMT R44, R47.reuse, 0x7610, R44 ;  /* 0x000076102f2c7816 */ /* 0x040fe4000000002c */
[----:B------:R-:W-:Y:S02]  /*2570*/  PRMT R52, R47, 0x7632, R52 ;  /* 0x000076322f347816 */ /* 0x000fe40000000034 */
[C---:B------:R-:W-:Y:S02]  /*2580*/  PRMT R62, R5.reuse, 0x7610, R62 ;  /* 0x00007610053e7816 */ /* 0x040fe4000000003e */
[----:B------:R-:W-:Y:S02]  /*2590*/  PRMT R64, R5, 0x7632, R64 ;  /* 0x0000763205407816 */ /* 0x000fe40000000040 */
[----:B------:R-:W0:Y:S01]  /*25a0*/  LDC.64 R4, c[0x0][0x508] ;  /* 0x00014200ff047b82 */ /* 0x000e220000000a00 */
[----:B------:R-:W-:Y:S04]  /*25b0*/  STS.U16 [R102], R7 ;  /* 0x0000000766007388 */ /* 0x000fe80000000400 */
        /* <DEDUP_REMOVED lines=76> */
[----:B------:R-:W-:Y:S02]  /*2a80*/  PRMT R51, R25, 0x7632, R51 ;  /* 0x0000763219337816 */ /* 0x000fe40000000033 */
[----:B------:R-:W-:Y:S02]  /*2a90*/  PRMT R4, R36, 0x7632, R4 ;  /* 0x0000763224047816 */ /* 0x000fe40000000004 */
[----:B------:R-:W-:Y:S02]  /*2aa0*/  PRMT R5, R40, 0x7632, R5 ;  /* 0x0000763228057816 */ /* 0x000fe40000000005 */
[----:B------:R-:W-:Y:S01]  /*2ab0*/  PRMT R6, R53, 0x7632, R6 ;  /* 0x0000763235067816 */ /* 0x000fe20000000006 */
[----:B------:R-:W-:Y:S04]  /*2ac0*/  STS.U16 [R102], R25 ;  /* 0x0000001966007388 */ /* 0x000fe80000000400 */
[----:B------:R0:W-:Y:S04]  /*2ad0*/  STS.U16 [R102+0x2], R51 ;  /* 0x0000023366007388 */ /* 0x0001e80000000400 */
[----:B------:R-:W-:Y:S04]  /*2ae0*/  STS.U16 [R102+0x4], R36 ;  /* 0x0000042466007388 */ /* 0x000fe80000000400 */
[----:B------:R-:W-:Y:S01]  /*2af0*/  STS.U16 [R102+0x6], R4 ;  /* 0x0000060466007388 */ /* 0x000fe20000000400 */
[----:B0-----:R-:W0:Y:S03]  /*2b00*/  LDC.64 R50, c[0x0][0x430] ;  /* 0x00010c00ff327b82 */ /* 0x001e260000000a00 */
[----:B------:R-:W-:Y:S04]  /*2b10*/  STS.U16 [R102+0x8], R40 ;  /* 0x0000082866007388 */ /* 0x000fe80000000400 */
[----:B------:R-:W-:Y:S04]  /*2b20*/  STS.U16 [R102+0xa], R5 ;  /* 0x00000a0566007388 */ /* 0x000fe80000000400 */
[----:B------:R1:W-:Y:S04]  /*2b30*/  STS.U16 [R102+0xc], R53 ;  /* 0x00000c3566007388 */ /* 0x0003e80000000400 */
[----:B------:R-:W-:Y:S01]  /*2b40*/  STS.U16 [R102+0xe], R6 ;  /* 0x00000e0666007388 */ /* 0x000fe20000000400 */
[----:B------:R-:W-:-:S03]  /*2b50*/  NOP ;  /* 0x0000000000007918 */ /* 0x000fc60000000000 */
[----:B------:R-:W-:Y:S01]  /*2b60*/  LDS.U16 R7, [R110] ;  /* 0x000000006e077984 */ /* 0x000fe20000000400 */
[----:B-1----:R-:W1:Y:S01]  /*2b70*/  LDC.64 R52, c[0x0][0x438] ;  /* 0x00010e00ff347b82 */ /* 0x002e620000000a00 */
[----:B0-----:R-:W-:Y:S02]  /*2b80*/  IMAD.WIDE.U32 R4, R50, UR18, R12 ;  /* 0x0000001232047c25 */ /* 0x001fe4000f8e000c */
[----:B------:R-:W-:Y:S02]  /*2b90*/  LDS.U16 R15, [R109+0x40] ;  /* 0x000040006d0f7984 */ /* 0x000fe40000000400 */
[----:B------:R-:W-:Y:S02]  /*2ba0*/  IMAD R5, R51, UR18, R5 ;  /* 0x0000001233057c24 */ /* 0x000fe4000f8e0205 */
[----:B------:R-:W-:Y:S04]  /*2bb0*/  LDS.U16 R25, [R108+0x80] ;  /* 0x000080006c197984 */ /* 0x000fe80000000400 */
[----:B------:R-:W-:Y:S04]  /*2bc0*/  LDS.U16 R39, [R107+0xc0] ;  /* 0x0000c0006b277984 */ /* 0x000fe80000000400 */
[----:B------:R-:W-:Y:S04]  /*2bd0*/  LDS.U16 R43, [R106+0x100] ;  /* 0x000100006a2b7984 */ /* 0x000fe80000000400 */
[----:B------:R-:W-:Y:S04]  /*2be0*/  LDS.U16 R45, [R105+0x140] ;  /* 0x00014000692d7984 */ /* 0x000fe80000000400 */
[----:B------:R-:W-:Y:S01]  /*2bf0*/  LDS.U16 R47, [R104+0x180] ;  /* 0x00018000682f7984 */ /* 0x000fe20000000400 */
[----:B-1----:R-:W-:-:S03]  /*2c00*/  IMAD.WIDE.U32 R4, R169, R52, R4 ;  /* 0x00000034a9047225 */ /* 0x002fc600078e0004 */
[----:B------:R-:W-:Y:S01]  /*2c10*/  LDS.U16 R49, [R103+0x1c0] ;  /* 0x0001c00067317984 */ /* 0x000fe20000000400 */
[----:B------:R-:W-:Y:S01]  /*2c20*/  IMAD R14, R169, R53, R5 ;  /* 0x00000035a90e7224 */ /* 0x000fe200078e0205 */
[----:B------:R-:W-:Y:S02]  /*2c30*/  IADD3 R5, P0, PT, R125, R4, RZ ;  /* 0x000000047d057210 */ /* 0x000fe40007f1e0ff */
[----:B------:R-:W-:Y:S02]  /*2c40*/  @!P1 STS [UR6+0x210], R16 ;  /* 0x00021010ff009988 */ /* 0x000fe40008000806 */
[----:B------:R-:W-:Y:S01]  /*2c50*/  IADD3.X R14, PT, PT, RZ, R14, RZ, P0, !PT ;  /* 0x0000000eff0e7210 */ /* 0x000fe200007fe4ff */
[----:B------:R-:W-:Y:S01]  /*2c60*/  BAR.SYNC.DEFER_BLOCKING 0x0 ;  /* 0x0000000000007b1d */ /* 0x000fe20000010000 */
        /* <DEDUP_REMOVED lines=19> */
.L_x_16104:
        /* <DEDUP_REMOVED lines=10> */
[----:B0-----:R-:W-:-:S02]  /*2e40*/  SHF.L.U32 R5, R24, 0x10, RZ ;  /* 0x0000001018057819 */ /* 0x001fc400000006ff */
[----:B------:R-:W-:Y:S02]  /*2e50*/  CS2R R98, SRZ ;  /* 0x0000000000627805 */ /* 0x000fe4000001ff00 */
[----:B------:R-:W-:Y:S01]  /*2e60*/  SHF.L.U32 R88, R88, 0x10, RZ ;  /* 0x0000001058587819 */ /* 0x000fe200000006ff */
[----:B------:R-:W-:Y:S01]  /*2e70*/  FFMA.FTZ R156, R29, R91, R156 ;  /* 0x0000005b1d9c7223 */ /* 0x000fe2000001009c */
[----:B------:R-:W-:Y:S01]  /*2e80*/  SHF.L.U32 R87, R87, 0x10, RZ ;  /* 0x0000001057577819 */ /* 0x000fe200000006ff */
[----:B-----5:R-:W-:Y:S01]  /*2e90*/  FADD.FTZ R84, R5, R158 ;  /* 0x0000009e05547221 */ /* 0x020fe20000010000 */
        /* <DEDUP_REMOVED lines=13> */
[C---:B------:R-:W-:Y:S01]  /*2f70*/  FFMA.FTZ R156, R34.reuse, R87, R5 ;  /* 0x00000057229c7223 */ /* 0x040fe20000010005 */
        /* <DEDUP_REMOVED lines=17> */
[----:B------:R-:W-:Y:S01]  /*3090*/  SHF.L.U32 R61, R112, 0x9, RZ ;  /* 0x00000009703d7819 */ /* 0x000fe200000006ff */
[----:B------:R-:W0:Y:S01]  /*30a0*/  LDC R60, c[0x0][0x388] ;  /* 0x0000e200ff3c7b82 */ /* 0x000e220000000800 */
[----:B------:R-:W-:Y:S01]  /*30b0*/  FADD.FTZ R68, R27, R27 ;  /* 0x0000001b1b447221 */ /* 0x000fe20000010000 */
[----:B------:R-:W-:Y:S01]  /*30c0*/  FADD.FTZ R67, R29, R29 ;  /* 0x0000001d1d437221 */ /* 0x000fe20000010000 */
[----:B------:R-:W-:Y:S01]  /*30d0*/  LEA R59, R33, -R61, 0x1 ;  /* 0x8000003d213b7211 */ /* 0x000fe200078e08ff */
[----:B------:R-:W-:Y:S01]  /*30e0*/  FADD.FTZ R66, R37, R37 ;  /* 0x0000002525427221 */ /* 0x000fe20000010000 */
[----:B------:R-:W-:Y:S01]  /*30f0*/  FADD.FTZ R65, R31, R31 ;  /* 0x0000001f1f417221 */ /* 0x000fe20000010000 */
[----:B------:R-:W-:Y:S01]  /*3100*/  FADD.FTZ R62, R35, R35 ;  /* 0x00000023233e7221 */ /* 0x000fe20000010000 */
[C-C-:B------:R-:W-:Y:S01]  /*3110*/  IADD3 R5, PT, PT, R0.reuse, 0x1, R0.reuse ;  /* 0x0000000100057810 */ /* 0x140fe20007ffe000 */
[----:B------:R-:W1:Y:S01]  /*3120*/  LDC.64 R14, c[0x0][0x3a8] ;  /* 0x0000ea00ff0e7b82 */ /* 0x000e620000000a00 */
[C-C-:B------:R-:W-:Y:S01]  /*3130*/  IADD3 R7, PT, PT, R0.reuse, 0x2, R0.reuse ;  /* 0x0000000200077810 */ /* 0x140fe20007ffe000 */
[----:B------:R-:W-:Y:S01]  /*3140*/  FADD.FTZ R64, R41, R41 ;  /* 0x0000002929407221 */ /* 0x000fe20000010000 */
[----:B------:R-:W-:Y:S01]  /*3150*/  IADD3 R27, PT, PT, R0, 0x3, R0 ;  /* 0x00000003001b7810 */ /* 0x000fe20007ffe000 */
[----:B------:R-:W-:Y:S01]  /*3160*/  FADD.FTZ R63, R34, R34 ;  /* 0x00000022223f7221 */ /* 0x000fe20000010000 */
[C-C-:B------:R-:W-:Y:S01]  /*3170*/  IADD3 R29, PT, PT, R0.reuse, 0x4, R0.reuse ;  /* 0x00000004001d7810 */ /* 0x140fe20007ffe000 */
[----:B------:R-:W-:Y:S01]  /*3180*/  FADD.FTZ R69, R69, R69 ;  /* 0x0000004545457221 */ /* 0x000fe20000010000 */
[C-C-:B------:R-:W-:Y:S01]  /*3190*/  IADD3 R31, PT, PT, R0.reuse, 0x5, R0.reuse ;  /* 0x00000005001f7810 */ /* 0x140fe20007ffe000 */
[----:B------:R-:W2:Y:S01]  /*31a0*/  LDC.64 R16, c[0x0][0x440] ;  /* 0x00011000ff107b82 */ /* 0x000ea20000000a00 */
[C-C-:B------:R-:W-:Y:S01]  /*31b0*/  IADD3 R35, PT, PT, R0.reuse, 0x6, R0.reuse ;  /* 0x0000000600237810 */ /* 0x140fe20007ffe000 */
[----:B------:R-:W3:Y:S01]  /*31c0*/  LDCU UR8, c[0x0][0x394] ;  /* 0x00007280ff0877ac */ /* 0x000ee20008000800 */
[----:B------:R-:W-:-:S02]  /*31d0*/  IADD3 R37, PT, PT, R0, 0x7, R0 ;  /* 0x0000000700257810 */ /* 0x000fc40007ffe000 */
[C---:B------:R-:W-:Y:S01]  /*31e0*/  SHF.L.U32 R0, R111.reuse, 0x4, RZ ;  /* 0x000000046f007819 */ /* 0x040fe200000006ff */
[----:B------:R-:W4:Y:S01]  /*31f0*/  LDCU UR9, c[0x0][0x38c] ;  /* 0x00007180ff0977ac */ /* 0x000f220008000800 */
[----:B------:R-:W-:Y:S01]  /*3200*/  ISETP.GE.AND P1, PT, R142, R59, PT ;  /* 0x0000003b8e00720c */ /* 0x000fe20003f26270 */
[----:B------:R-:W0:Y:S01]  /*3210*/  LDC.64 R18, c[0x0][0x3c0] ;  /* 0x0000f000ff127b82 */ /* 0x000e220000000a00 */
[C---:B------:R-:W-:Y:S01]  /*3220*/  IADD3 R39, PT, PT, R0.reuse, 0x8, RZ ;  /* 0x0000000800277810 */ /* 0x040fe20007ffe0ff */
[----:B------:R-:W-:Y:S01]  /*3230*/  UMOV UR4, URZ ;  /* 0x000000ff00047c82 */ /* 0x000fe20008000000 */
[C---:B------:R-:W-:Y:S02]  /*3240*/  IADD3 R36, PT, PT, R111.reuse, 0x1e0, RZ ;  /* 0x000001e06f247810 */ /* 0x040fe40007ffe0ff */
[C---:B------:R-:W-:Y:S02]  /*3250*/  IADD3 R45, PT, PT, R0.reuse, 0xb, RZ ;  /* 0x0000000b002d7810 */ /* 0x040fe40007ffe0ff */
        /* <DEDUP_REMOVED lines=34> */
[----:B------:R-:W-:-:S02]  /*3480*/  LEA.HI.SX32 R4, R4, R111, 0x1b ;  /* 0x0000006f04047211 */ /* 0x000fc400078fdaff */
[-C--:B------:R-:W-:Y:S02]  /*3490*/  LEA.HI.SX32 R6, R6, R111.reuse, 0x1b ;  /* 0x0000006f06067211 */ /* 0x080fe400078fdaff */
[-C--:B------:R-:W-:Y:S02]  /*34a0*/  LEA.HI.SX32 R26, R26, R111.reuse, 0x1b ;  /* 0x0000006f1a1a7211 */ /* 0x080fe400078fdaff */
[-C--:B------:R-:W-:Y:S02]  /*34b0*/  LEA.HI.SX32 R28, R28, R111.reuse, 0x1b ;  /* 0x0000006f1c1c7211 */ /* 0x080fe400078fdaff */
[-C--:B------:R-:W-:Y:S02]  /*34c0*/  LEA.HI.SX32 R30, R30, R111.reuse, 0x1b ;  /* 0x0000006f1e1e7211 */ /* 0x080fe400078fdaff */
[-C--:B------:R-:W-:Y:S02]  /*34d0*/  LEA.HI.SX32 R32, R32, R111.reuse, 0x1b ;  /* 0x0000006f20207211 */ /* 0x080fe400078fdaff */
[----:B------:R-:W-:-:S02]  /*34e0*/  LEA.HI.SX32 R34, R34, R111, 0x1b ;  /* 0x0000006f22227211 */ /* 0x000fc400078fdaff */
[----:B------:R-:W-:Y:S02]  /*34f0*/  LOP3.LUT R213, R213, 0xfffffbff, RZ, 0xc0, !PT ;  /* 0xfffffbffd5d57812 */ /* 0x000fe400078ec0ff */
        /* <DEDUP_REMOVED lines=21> */
[----:B------:R-:W-:Y:S02]  /*3650*/  @P1 LOP3.LUT R213, R213, 0x400, RZ, 0xfc, !PT ;  /* 0x00000400d5d51812 */ /* 0x000fe400078efcff */
[----:B------:R-:W-:-:S02]  /*3660*/  LEA R40, R40, UR6, 0x1 ;  /* 0x0000000628287c11 */ /* 0x000fc4000f8e08ff */
[----:B------:R-:W-:Y:S02]  /*3670*/  LEA R38, R162, UR6, 0x1 ;  /* 0x00000006a2267c11 */ /* 0x000fe4000f8e08ff */
[----:B------:R-:W-:Y:S02]  /*3680*/  LEA R37, R164, UR6, 0x1 ;  /* 0x00000006a4257c11 */ /* 0x000fe4000f8e08ff */
[----:B------:R-:W-:Y:S02]  /*3690*/  LEA R36, R166, UR6, 0x1 ;  /* 0x00000006a6247c11 */ /* 0x000fe4000f8e08ff */
[----:B01234-:R-:W-:-:S07]  /*36a0*/  LEA R0, R168, UR6, 0x1 ;  /* 0x00000006a8007c11 */ /* 0x01ffce000f8e08ff */
.L_x_16153:
[----:B0-----:R-:W-:Y:S01]  /*36b0*/  HFMA2 R7, -RZ, RZ, 0, 0 ;  /* 0x00000000ff077431 */ /* 0x001fe200000001ff */
[----:B------:R-:W-:Y:S02]  /*36c0*/  MOV R6, R142 ;  /* 0x0000008e00067202 */ /* 0x000fe40000000f00 */
[----:B------:R-:W-:Y:S02]  /*36d0*/  IADD3 R164, PT, PT, R118, 0x80, RZ ;  /* 0x0000008076a47810 */ /* 0x000fe40007ffe0ff */
[----:B------:R-:W-:Y:S02]  /*36e0*/  P2R R185, PR, RZ, 0x1 ;  /* 0x00000001ffb97803 */ /* 0x000fe40000000000 */
[----:B------:R-:W-:Y:S02]  /*36f0*/  ISETP.GE.AND P0, PT, R164, R59, PT ;  /* 0x0000003ba400720c */ /* 0x000fe40003f06270 */
[----:B------:R-:W-:Y:S01]  /*3700*/  MOV R26, R2 ;  /* 0x00000002001a7202 */ /* 0x000fe20000000f00 */
[----:B------:R-:W-:Y:S01]  /*3710*/  IMAD.WIDE.U32 R4, R18, UR4, R6 ;  /* 0x0000000412047c25 */ /* 0x000fe2000f8e0006 */
[----:B------:R-:W-:-:S02]  /*3720*/  MOV R27, R155 ;  /* 0x0000009b001b7202 */ /* 0x000fc40000000f00 */
[----:B------:R-:W-:Y:S01]  /*3730*/  PRMT R164, RZ, 0x7610, R164 ;  /* 0x00007610ffa47816 */ /* 0x000fe200000000a4 */
[----:B------:R-:W-:Y:S01]  /*3740*/  IMAD R29, R19, UR4, R5 ;  /* 0x00000004131d7c24 */ /* 0x000fe2000f8e0205 */
[----:B------:R-:W-:Y:S01]  /*3750*/  LEA R30, P3, R4, R151, 0x1 ;  /* 0x00000097041e7211 */ /* 0x000fe200078608ff */
[----:B------:R-:W-:Y:S01]  /*3760*/  IMAD.WIDE.U32 R6, R20, UR4, R6 ;  /* 0x0000000414067c25 */ /* 0x000fe2000f8e0006 */
[----:B------:R-:W-:Y:S02]  /*3770*/  IADD3 R182, PT, PT, R118, 0x160, RZ ;  /* 0x0000016076b67810 */ /* 0x000fe40007ffe0ff */
[----:B------:R-:W-:Y:S01]  /*3780*/  LEA.HI.X R31, R4, R149, R29, 0x1, P3 ;  /* 0x00000095041f7211 */ /* 0x000fe200018f0c1d */
[----:B------:R-:W-:Y:S01]  /*3790*/  IMAD.WIDE.U32 R26, R14, UR4, R26 ;  /* 0x000000040e1a7c25 */ /* 0x000fe2000f8e001a */
[----:B------:R-:W-:Y:S02]  /*37a0*/  IADD3 R34, PT, PT, R118, 0x20, RZ ;  /* 0x0000002076227810 */ /* 0x000fe40007ffe0ff */
[----:B------:R-:W-:Y:S01]  /*37b0*/  P2R R183, PR, RZ, 0x1 ;  /* 0x00000001ffb77803 */ /* 0x000fe20000000000 */
[----:B--2---:R-:W2:Y:S01]  /*37c0*/  @!P0 LDG.E.U16 R164, desc[UR16][R30.64+0x140] ;  /* 0x000140101ea48981 */ /* 0x004ea2000c1e1500 */
[-C--:B------:R-:W-:Y:S01]  /*37d0*/  ISETP.GE.AND P0, PT, R182, R59.reuse, PT ;  /* 0x0000003bb600720c */ /* 0x080fe20003f06270 */
[----:B------:R-:W-:Y:S01]  /*37e0*/  IMAD R5, R21, UR4, R7 ;  /* 0x0000000415057c24 */ /* 0x000fe2000f8e0207 */
[----:B------:R-:W-:Y:S01]  /*37f0*/  ISETP.GE.AND P6, PT, R34, R59, PT ;  /* 0x0000003b2200720c */ /* 0x000fe20003fc6270 */
[----:B------:R-:W-:Y:S01]  /*3800*/  IMAD R7, R15, UR4, R27 ;  /* 0x000000040f077c24 */ /* 0x000fe2000f8e021b */
[----:B------:R-:W-:-:S02]  /*3810*/  IADD3 R162, PT, PT, R118, 0x60, RZ ;  /* 0x0000006076a27810 */ /* 0x000fc40007ffe0ff */
[----:B------:R-:W-:Y:S02]  /*3820*/  LEA R32, P2, R26, R16, 0x3 ;  /* 0x000000101a207211 */ /* 0x000fe400078418ff */
[----:B------:R-:W-:Y:S02]  /*3830*/  LEA R28, P1, R6, R147, 0x1 ;  /* 0x00000093061c7211 */ /* 0x000fe400078208ff */
[-C--:B------:R-:W-:Y:S02]  /*3840*/  ISETP.GE.AND P5, PT, R114, R59.reuse, PT ;  /* 0x0000003b7200720c */ /* 0x080fe40003fa6270 */
[----:B------:R-:W-:Y:S02]  /*3850*/  ISETP.GE.AND P4, PT, R162, R59, PT ;  /* 0x0000003ba200720c */ /* 0x000fe40003f86270 */
[----:B------:R-:W-:Y:S02]  /*3860*/  LEA.HI.X R33, R26, R17, R7, 0x3, P2 ;  /* 0x000000111a217211 */ /* 0x000fe400010f1c07 */
[----:B------:R-:W-:-:S02]  /*3870*/  PRMT R177, RZ, 0x7610, R177 ;  /* 0x00007610ffb17816 */ /* 0x000fc400000000b1 */
[----:B------:R-:W-:Y:S02]  /*3880*/  ISETP.GE.AND P3, PT, R118, R59, PT ;  /* 0x0000003b7600720c */ /* 0x000fe40003f66270 */
[----:B------:R-:W-:Y:S02]  /*3890*/  PRMT R7, RZ, 0x7610, R7 ;  /* 0x00007610ff077816 */ /* 0x000fe40000000007 */
[----:B------:R-:W-:Y:S01]  /*38a0*/  LEA.HI.X R29, R6, R145, R5, 0x1, P1 ;  /* 0x00000091061d7211 */ /* 0x000fe200008f0c05 */
[----:B---3--:R-:W3:Y:S01]  /*38b0*/  @!P0 LDG.E.U16 R177, desc[UR16][R30.64+0x300] ;  /* 0x000300101eb18981 */ /* 0x008ee2000c1e1500 */
[----:B------:R-:W-:Y:S02]  /*38c0*/  LOP3.LUT P1, RZ, R213, 0x400, RZ, 0xc0, !PT ;  /* 0x00000400d5ff7812 */ /* 0x000fe4000782c0ff */
[C---:B------:R-:W-:Y:S01]  /*38d0*/  IADD3 R184, PT, PT, R118.reuse, 0x180, RZ ;  /* 0x0000018076b87810 */ /* 0x040fe20007ffe0ff */
[----:B------:R-:W4:Y:S01]  /*38e0*/  @!P6 LDG.E.U16 R7, desc[UR16][R30.64+0x80] ;  /* 0x000080101e07e981 */ /* 0x000f22000c1e1500 */
[----:B------:R-:W-:-:S02]  /*38f0*/  IADD3 R178, PT, PT, R118, 0x140, RZ ;  /* 0x0000014076b27810 */ /* 0x000fc40007ffe0ff */
[----:B------:R-:W-:Y:S02]  /*3900*/  PRMT R6, RZ, 0x7610, R6 ;  /* 0x00007610ff067816 */ /* 0x000fe40000000006 */
[----:B------:R-:W-:Y:S02]  /*3910*/  PRMT R35, RZ, 0x7610, R35 ;  /* 0x00007610ff237816 */ /* 0x000fe40000000023 */
[-C--:B------:R-:W-:Y:S02]  /*3920*/  ISETP.GE.AND P0, PT, R184, R59.reuse, PT ;  /* 0x0000003bb800720c */ /* 0x080fe40003f06270 */
[----:B------:R-:W-:Y:S01]  /*3930*/  PRMT R4, RZ, 0x7610, R4 ;  /* 0x00007610ff047816 */ /* 0x000fe20000000004 */
[----:B------:R-:W5:Y:S01]  /*3940*/  @!P5 LDG.E.U16 R6, desc[UR16][R30.64+0xc0] ;  /* 0x0000c0101e06d981 */ /* 0x000f62000c1e1500 */
[----:B------:R-:W-:Y:S02]  /*3950*/  ISETP.GE.AND P6, PT, R178, R59, PT ;  /* 0x0000003bb200720c */ /* 0x000fe40003fc6270 */
[----:B------:R-:W-:Y:S01]  /*3960*/  IADD3 R26, PT, PT, R118, 0xa0, RZ ;  /* 0x000000a0761a7810 */ /* 0x000fe20007ffe0ff */
[----:B------:R-:W2:Y:S01]  /*3970*/  @!P4 LDG.E.U16 R35, desc[UR16][R30.64+0x100] ;  /* 0x000100101e23c981 */ /* 0x000ea2000c1e1500 */
[----:B------:R-:W-:-:S02]  /*3980*/  PRMT R5, RZ, 0x7610, R5 ;  /* 0x00007610ff057816 */ /* 0x000fc40000000005 */
[C---:B------:R-:W-:Y:S01]  /*3990*/  IADD3 R166, PT, PT, R118.reuse, 0xc0, RZ ;  /* 0x000000c076a67810 */ /* 0x040fe20007ffe0ff */
[----:B------:R-:W3:Y:S01]  /*39a0*/  @!P3 LDG.E.U16 R4, desc[UR16][R30.64+0x40] ;  /* 0x000040101e04b981 */ /* 0x000ee2000c1e1500 */
[C---:B------:R-:W-:Y:S02]  /*39b0*/  IADD3 R170, PT, PT, R118.reuse, 0xe0, RZ ;  /* 0x000000e076aa7810 */ /* 0x040fe40007ffe0ff */
[C---:B------:R-:W-:Y:S01]  /*39c0*/  IADD3 R172, PT, PT, R118.reuse, 0x100, RZ ;  /* 0x0000010076ac7810 */ /* 0x040fe20007ffe0ff */
[----:B------:R-:W4:Y:S01]  /*39d0*/  @!P1 LDG.E.U16 R5, desc[UR16][R30.64] ;  /* 0x000000101e059981 */ /* 0x000f22000c1e1500 */
[----:B------:R-:W-:Y:S02]  /*39e0*/  IADD3 R176, PT, PT, R118, 0x120, RZ ;  /* 0x0000012076b07810 */ /* 0x000fe40007ffe0ff */
[-C--:B------:R-:W-:Y:S02]  /*39f0*/  ISETP.GE.AND P5, PT, R26, R59.reuse, PT ;  /* 0x0000003b1a00720c */ /* 0x080fe40003fa6270 */
[----:B------:R-:W-:Y:S01]  /*3a00*/  PRMT R186, RZ, 0x7610, R186 ;  /* 0x00007610ffba7816 */ /* 0x000fe200000000ba */
[----:B------:R0:W2:Y:S01]  /*3a10*/  LDG.E.64 R26, desc[UR16][R32.64] ;  /* 0x00000010201a7981 */ /* 0x0000a2000c1e1b00 */
[----:B------:R-:W-:-:S02]  /*3a20*/  ISETP.GE.AND P4, PT, R166, R59, PT ;  /* 0x0000003ba600720c */ /* 0x000fc40003f86270 */
[----:B------:R-:W-:Y:S02]  /*3a30*/  PRMT R180, RZ, 0x7610, R180 ;  /* 0x00007610ffb47816 */ /* 0x000fe400000000b4 */
[-C--:B------:R-:W-:Y:S01]  /*3a40*/  ISETP.GE.AND P3, PT, R170, R59.reuse, PT ;  /* 0x0000003baa00720c */ /* 0x080fe20003f66270 */
[----:B------:R-:W2:Y:S01]  /*3a50*/  @!P0 LDG.E.U16 R186, desc[UR16][R30.64+0x340] ;  /* 0x000340101eba8981 */ /* 0x000ea2000c1e1500 */
[-C--:B------:R-:W-:Y:S02]  /*3a60*/  ISETP.GE.AND P2, PT, R172, R59.reuse, PT ;  /* 0x0000003bac00720c */ /* 0x080fe40003f46270 */
[----:B------:R-:W-:Y:S01]  /*3a70*/  IADD3 R188, PT, PT, R118, 0x1a0, RZ ;  /* 0x000001a076bc7810 */ /* 0x000fe20007ffe0ff */
[----:B------:R-:W2:Y:S01]  /*3a80*/  @!P6 LDG.E.U16 R180, desc[UR16][R30.64+0x2c0] ;  /* 0x0002c0101eb4e981 */ /* 0x000ea2000c1e1500 */
[----:B------:R-:W-:Y:S02]  /*3a90*/  ISETP.GE.AND P1, PT, R176, R59, PT ;  /* 0x0000003bb000720c */ /* 0x000fe40003f26270 */
[----:B------:R-:W-:-:S02]  /*3aa0*/  IADD3 R190, PT, PT, R118, 0x1c0, RZ ;  /* 0x000001c076be7810 */ /* 0x000fc40007ffe0ff */
[----:B------:R-:W-:Y:S02]  /*3ab0*/  PRMT R171, RZ, 0x7610, R171 ;  /* 0x00007610ffab7816 */ /* 0x000fe400000000ab */
[----:B------:R-:W-:Y:S02]  /*3ac0*/  PRMT R168, RZ, 0x7610, R168 ;  /* 0x00007610ffa87816 */ /* 0x000fe400000000a8 */
[-C--:B------:R-:W-:Y:S02]  /*3ad0*/  ISETP.GE.AND P0, PT, R188, R59.reuse, PT ;  /* 0x0000003bbc00720c */ /* 0x080fe40003f06270 */
[----:B------:R-:W-:Y:S01]  /*3ae0*/  PRMT R173, RZ, 0x7610, R173 ;  /* 0x00007610ffad7816 */ /* 0x000fe200000000ad */
[----:B------:R-:W2:Y:S01]  /*3af0*/  @!P5 LDG.E.U16 R171, desc[UR16][R30.64+0x180] ;  /* 0x000180101eabd981 */ /* 0x000ea2000c1e1500 */
[----:B------:R-:W-:Y:S02]  /*3b00*/  ISETP.GE.AND P6, PT, R190, R59, PT ;  /* 0x0000003bbe00720c */ /* 0x000fe40003fc6270 */
[----:B------:R-:W-:Y:S01]  /*3b10*/  PRMT R174, RZ, 0x7610, R174 ;  /* 0x00007610ffae7816 */ /* 0x000fe200000000ae */
[----:B------:R-:W2:Y:S01]  /*3b20*/  @!P4 LDG.E.U16 R168, desc[UR16][R30.64+0x1c0] ;  /* 0x0001c0101ea8c981 */ /* 0x000ea2000c1e1500 */
[----:B------:R-:W-:-:S02]  /*3b30*/  PRMT R175, RZ, 0x7610, R175 ;  /* 0x00007610ffaf7816 */ /* 0x000fc400000000af */
[----:B------:R-:W-:Y:S01]  /*3b40*/  PRMT R179, RZ, 0x7610, R179 ;  /* 0x00007610ffb37816 */ /* 0x000fe200000000b3 */
[----:B------:R-:W2:Y:S01]  /*3b50*/  @!P3 LDG.E.U16 R173, desc[UR16][R30.64+0x200] ;  /* 0x000200101eadb981 */ /* 0x000ea2000c1e1500 */
[----:B------:R-:W-:-:S03]  /*3b60*/  PRMT R192, RZ, 0x7610, R192 ;  /* 0x00007610ffc07816 */ /* 0x000fc600000000c0 */
[----:B------:R-:W2:Y:S04]  /*3b70*/  @!P2 LDG.E.U16 R174, desc[UR16][R30.64+0x240] ;  /* 0x000240101eaea981 */ /* 0x000ea8000c1e1500 */
[----:B------:R-:W2:Y:S04]  /*3b80*/  @!P1 LDG.E.U16 R175, desc[UR16][R30.64+0x280] ;  /* 0x000280101eaf9981 */ /* 0x000ea8000c1e1500 */
[----:B------:R-:W2:Y:S04]  /*3b90*/  @!P0 LDG.E.U16 R179, desc[UR16][R30.64+0x380] ;  /* 0x000380101eb38981 */ /* 0x000ea8000c1e1500 */
[----:B-1----:R1:W2:Y:S01]  /*3ba0*/  @!P6 LDG.E.U16 R192, desc[UR16][R30.64+0x3c0] ;  /* 0x0003c0101ec0e981 */ /* 0x0022a2000c1e1500 */
[----:B------:R-:W-:-:S02]  /*3bb0*/  P2R R181, PR, RZ, 0x20 ;  /* 0x00000020ffb57803 */ /* 0x000fc40000000000 */
[-C--:B------:R-:W-:Y:S02]  /*3bc0*/  ISETP.GE.AND P5, PT, R118, R59.reuse, PT ;  /* 0x0000003b7600720c */ /* 0x080fe40003fa6270 */
[----:B------:R-:W-:Y:S02]  /*3bd0*/  ISETP.GE.AND P0, PT, R142, R59, PT ;  /* 0x0000003b8e00720c */ /* 0x000fe40003f06270 */
[----:B0-----:R-:W-:Y:S02]  /*3be0*/  PRMT R33, RZ, 0x7610, R33 ;  /* 0x00007610ff217816 */ /* 0x001fe40000000021 */
[----:B------:R-:W-:Y:S02]  /*3bf0*/  PRMT R187, RZ, 0x7610, R187 ;  /* 0x00007610ffbb7816 */ /* 0x000fe400000000bb */
[----:B------:R-:W-:Y:S02]  /*3c00*/  PRMT R32, RZ, 0x7610, R32 ;  /* 0x00007610ff207816 */ /* 0x000fe40000000020 */
[----:B-1----:R-:W-:-:S02]  /*3c10*/  PRMT R30, RZ, 0x7610, R30 ;  /* 0x00007610ff1e7816 */ /* 0x002fc4000000001e */
[----:B------:R-:W-:Y:S02]  /*3c20*/  PRMT R189, RZ, 0x7610, R189 ;  /* 0x00007610ffbd7816 */ /* 0x000fe400000000bd */
[----:B------:R-:W-:Y:S02]  /*3c30*/  PRMT R191, RZ, 0x7610, R191 ;  /* 0x00007610ffbf7816 */ /* 0x000fe400000000bf */
[----:B------:R-:W-:Y:S01]  /*3c40*/  PRMT R193, RZ, 0x7610, R193 ;  /* 0x00007610ffc17816 */ /* 0x000fe200000000c1 */
[----:B----4-:R-:W-:Y:S04]  /*3c50*/  STS.U16 [R110], R5 ;  /* 0x000000056e007388 */ /* 0x010fe80000000400 */
[----:B---3--:R0:W-:Y:S04]  /*3c60*/  STS.U16 [R109+0x40], R4 ;  /* 0x000040046d007388 */ /* 0x0081e80000000400 */
[----:B------:R-:W-:Y:S04]  /*3c70*/  STS.U16 [R108+0x80], R7 ;  /* 0x000080076c007388 */ /* 0x000fe80000000400 */
[----:B-----5:R1:W-:Y:S04]  /*3c80*/  STS.U16 [R107+0xc0], R6 ;  /* 0x0000c0066b007388 */ /* 0x0203e80000000400 */
[----:B--2---:R2:W-:Y:S04]  /*3c90*/  STS.U16 [R106+0x100], R35 ;  /* 0x000100236a007388 */ /* 0x0045e80000000400 */
[----:B------:R-:W-:Y:S01]  /*3ca0*/  STS.U16 [R105+0x140], R164 ;  /* 0x000140a469007388 */ /* 0x000fe20000000400 */
[----:B0-----:R-:W-:-:S03]  /*3cb0*/  PRMT R4, RZ, 0x7610, R4 ;  /* 0x00007610ff047816 */ /* 0x001fc60000000004 */
[----:B------:R-:W-:Y:S04]  /*3cc0*/  STS.U16 [R104+0x180], R171 ;  /* 0x000180ab68007388 */ /* 0x000fe80000000400 */
[----:B------:R-:W-:Y:S04]  /*3cd0*/  STS.U16 [R103+0x1c0], R168 ;  /* 0x0001c0a867007388 */ /* 0x000fe80000000400 */
[----:B------:R-:W-:Y:S04]  /*3ce0*/  STS.U16 [R50+0x200], R173 ;  /* 0x000200ad32007388 */ /* 0x000fe80000000400 */
[----:B------:R-:W-:Y:S04]  /*3cf0*/  STS.U16 [R49+0x240], R174 ;  /* 0x000240ae31007388 */ /* 0x000fe80000000400 */
[----:B------:R-:W-:Y:S04]  /*3d00*/  STS.U16 [R48+0x280], R175 ;  /* 0x000280af30007388 */ /* 0x000fe80000000400 */
[----:B------:R0:W-:Y:S04]  /*3d10*/  STS.U16 [R47+0x2c0], R180 ;  /* 0x0002c0b42f007388 */ /* 0x0001e80000000400 */
[----:B------:R3:W-:Y:S01]  /*3d20*/  STS.U16 [R46+0x300], R177 ;  /* 0x000300b12e007388 */ /* 0x0007e20000000400 */
[----:B------:R-:W-:-:S03]  /*3d30*/  PRMT R5, RZ, 0x7610, R5 ;  /* 0x00007610ff057816 */ /* 0x000fc60000000005 */
[----:B------:R-:W-:Y:S04]  /*3d40*/  STS.U16 [R45+0x340], R186 ;  /* 0x000340ba2d007388 */ /* 0x000fe80000000400 */
[----:B------:R-:W-:Y:S04]  /*3d50*/  STS.U16 [R44+0x380], R179 ;  /* 0x000380b32c007388 */ /* 0x000fe80000000400 */
[----:B------:R-:W-:Y:S01]  /*3d60*/  STS.U16 [R43+0x3c0], R192 ;  /* 0x0003c0c02b007388 */ /* 0x000fe20000000400 */
[----:B------:R-:W-:-:S03]  /*3d70*/  NOP ;  /* 0x0000000000007918 */ /* 0x000fc60000000000 */
[----:B------:R-:W4:Y:S01]  /*3d80*/  @!P5 LDG.E.U16 R4, desc[UR16][R28.64+0x40] ;  /* 0x000040101c04d981 */ /* 0x000f22000c1e1500 */
[----:B------:R-:W-:-:S03]  /*3d90*/  ISETP.GE.AND P5, PT, R114, R59, PT ;  /* 0x0000003b7200720c */ /* 0x000fc60003fa6270 */
[----:B------:R-:W5:Y:S01]  /*3da0*/  @!P0 LDG.E.U16 R5, desc[UR16][R28.64] ;  /* 0x000000101c058981 */ /* 0x000f62000c1e1500 */
[----:B------:R-:W-:Y:S02]  /*3db0*/  ISETP.GE.AND P0, PT, R34, R59, PT ;  /* 0x0000003b2200720c */ /* 0x000fe40003f06270 */
[----:B-1----:R-:W-:Y:S01]  /*3dc0*/  PRMT R6, RZ, 0x7610, R6 ;  /* 0x00007610ff067816 */ /* 0x002fe20000000006 */
[----:B------:R-:W4:Y:S01]  /*3dd0*/  @!P3 LDG.E.U16 R187, desc[UR16][R28.64+0x200] ;  /* 0x000200101cbbb981 */ /* 0x000f22000c1e1500 */
[----:B------:R-:W-:Y:S02]  /*3de0*/  PRMT R7, RZ, 0x7610, R7 ;  /* 0x00007610ff077816 */ /* 0x000fe40000000007 */
[----:B--2---:R-:W-:Y:S01]  /*3df0*/  PRMT R35, RZ, 0x7610, R35 ;  /* 0x00007610ff237816 */ /* 0x004fe20000000023 */
[----:B------:R-:W2:Y:S04]  /*3e00*/  @!P4 LDG.E.U16 R32, desc[UR16][R28.64+0x1c0] ;  /* 0x0001c0101c20c981 */ /* 0x000ea8000c1e1500 */
[----:B------:R-:W2:Y:S01]  /*3e10*/  @!P5 LDG.E.U16 R6, desc[UR16][R28.64+0xc0] ;  /* 0x0000c0101c06d981 */ /* 0x000ea2000c1e1500 */
[----:B------:R-:W-:-:S03]  /*3e20*/  ISETP.NE.AND P5, PT, R181, RZ, PT ;  /* 0x000000ffb500720c */ /* 0x000fc60003fa5270 */
[----:B------:R-:W2:Y:S01]  /*3e30*/  @!P0 LDG.E.U16 R7, desc[UR16][R28.64+0x80] ;  /* 0x000080101c078981 */ /* 0x000ea2000c1e1500 */
[-C--:B------:R-:W-:Y:S02]  /*3e40*/  ISETP.GE.AND P0, PT, R162, R59.reuse, PT ;  /* 0x0000003ba200720c */ /* 0x080fe40003f06270 */
[-C--:B------:R-:W-:Y:S01]  /*3e50*/  ISETP.GE.AND P3, PT, R182, R59.reuse, PT ;  /* 0x0000003bb600720c */ /* 0x080fe20003f66270 */
[----:B------:R-:W2:Y:S01]  /*3e60*/  @!P1 LDG.E.U16 R189, desc[UR16][R28.64+0x280] ;  /* 0x000280101cbd9981 */ /* 0x000ea2000c1e1500 */
[----:B------:R-:W-:Y:S02]  /*3e70*/  ISETP.GE.AND P4, PT, R184, R59, PT ;  /* 0x0000003bb800720c */ /* 0x000fe40003f86270 */
[----:B------:R-:W-:Y:S01]  /*3e80*/  PRMT R34, RZ, 0x7610, R34 ;  /* 0x00007610ff227816 */ /* 0x000fe20000000022 */
[----:B------:R-:W-:Y:S01]  /*3e90*/  FMUL.FTZ R31, R84, R27 ;  /* 0x0000001b541f7220 */ /* 0x000fe20000410000 */
[----:B0-----:R-:W-:Y:S01]  /*3ea0*/  PRMT R180, RZ, 0x7610, R180 ;  /* 0x00007610ffb47816 */ /* 0x001fe200000000b4 */
[----:B------:R-:W2:Y:S01]  /*3eb0*/  @!P5 LDG.E.U16 R35, desc[UR16][R28.64+0x180] ;  /* 0x000180101c23d981 */ /* 0x000ea2000c1e1500 */
[----:B------:R-:W-:-:S03]  /*3ec0*/  ISETP.GE.AND P5, PT, R178, R59, PT ;  /* 0x0000003bb200720c */ /* 0x000fc60003fa6270 */
[----:B------:R-:W2:Y:S01]  /*3ed0*/  @!P0 LDG.E.U16 R33, desc[UR16][R28.64+0x100] ;  /* 0x000100101c218981 */ /* 0x000ea2000c1e1500 */
[----:B------:R-:W-:Y:S02]  /*3ee0*/  ISETP.NE.AND P0, PT, R183, RZ, PT ;  /* 0x000000ffb700720c */ /* 0x000fe40003f05270 */
[----:B------:R-:W-:Y:S01]  /*3ef0*/  PRMT R178, RZ, 0x7610, R178 ;  /* 0x00007610ffb27816 */ /* 0x000fe200000000b2 */
[----:B------:R-:W2:Y:S01]  /*3f00*/  @!P2 LDG.E.U16 R34, desc[UR16][R28.64+0x240] ;  /* 0x000240101c22a981 */ /* 0x000ea2000c1e1500 */
[----:B------:R-:W-:-:S03]  /*3f10*/  PRMT R182, RZ, 0x7610, R182 ;  /* 0x00007610ffb67816 */ /* 0x000fc600000000b6 */
[----:B------:R-:W2:Y:S04]  /*3f20*/  @!P3 LDG.E.U16 R191, desc[UR16][R28.64+0x300] ;  /* 0x000300101cbfb981 */ /* 0x000ea8000c1e1500 */
[----:B------:R-:W2:Y:S01]  /*3f30*/  @!P5 LDG.E.U16 R178, desc[UR16][R28.64+0x2c0] ;  /* 0x0002c0101cb2d981 */ /* 0x000ea2000c1e1500 */
[----:B------:R-:W-:-:S03]  /*3f40*/  ISETP.GE.AND P5, PT, R188, R59, PT ;  /* 0x0000003bbc00720c */ /* 0x000fc60003fa6270 */
[----:B------:R-:W2:Y:S04]  /*3f50*/  @!P0 LDG.E.U16 R30, desc[UR16][R28.64+0x140] ;  /* 0x000140101c1e8981 */ /* 0x000ea8000c1e1500 */
[----:B------:R-:W2:Y:S04]  /*3f60*/  @!P4 LDG.E.U16 R180, desc[UR16][R28.64+0x340] ;  /* 0x000340101cb4c981 */ /* 0x000ea8000c1e1500 */
[----:B------:R-:W2:Y:S04]  /*3f70*/  @!P6 LDG.E.U16 R182, desc[UR16][R28.64+0x3c0] ;  /* 0x0003c0101cb6e981 */ /* 0x000ea8000c1e1500 */
[----:B------:R0:W2:Y:S01]  /*3f80*/  @!P5 LDG.E.U16 R193, desc[UR16][R28.64+0x380] ;  /* 0x000380101cc1d981 */ /* 0x0000a2000c1e1500 */
[----:B------:R-:W-:Y:S01]  /*3f90*/  FMUL.FTZ R162, R85, R27 ;  /* 0x0000001b55a27220 */ /* 0x000fe20000410000 */
[----:B------:R-:W-:-:S02]  /*3fa0*/  FMUL.RZ R168, R31, 0.15915493667125701904 ;  /* 0x3e22f9831fa87820 */ /* 0x000fc4000040c000 */
[----:B------:R-:W-:Y:S01]  /*3fb0*/  LDS.U16 R183, [R54+0xa] ;  /* 0x00000a0036b77984 */ /* 0x000fe20000000400 */
[----:B------:R-:W-:Y:S01]  /*3fc0*/  FMUL.RZ R170, R162, 0.15915493667125701904 ;  /* 0x3e22f983a2aa7820 */ /* 0x000fe2000040c000 */
[----:B------:R-:W-:Y:S02]  /*3fd0*/  FMUL.FTZ R162, R26, 1.4426950216293334961 ;  /* 0x3fb8aa3b1aa27820 */ /* 0x000fe40000410000 */
[----:B------:R-:W-:Y:S01]  /*3fe0*/  LDS.U16 R181, [R42+0x10] ;  /* 0x000010002ab57984 */ /* 0x000fe20000000400 */
[-C--:B0-----:R-:W-:Y:S01]  /*3ff0*/  FMUL.FTZ R28, R82, R27.reuse ;  /* 0x0000001b521c7220 */ /* 0x081fe20000410000 */
[----:B------:R-:W-:Y:S02]  /*4000*/  MUFU.SIN R203, R170 ;  /* 0x000000aa00cb7308 */ /* 0x000fe40000000400 */
[----:B------:R-:W-:Y:S01]  /*4010*/  LDS.U16 R179, [R41+0x12] ;  /* 0x0000120029b37984 */ /* 0x000fe20000000400 */
[----:B------:R-:W-:Y:S01]  /*4020*/  FMUL.RZ R172, R28, 0.15915493667125701904 ;  /* 0x3e22f9831cac7820 */ /* 0x000fe2000040c000 */
[----:B------:R-:W-:Y:S01]  /*4030*/  FMUL.FTZ R28, R82, R162 ;  /* 0x000000a2521c7220 */ /* 0x000fe20000410000 */
[----:B------:R-:W-:-:S03]  /*4040*/  FMUL.FTZ R29, R83, R27 ;  /* 0x0000001b531d7220 */ /* 0x000fc60000410000 */
[----:B------:R0:W-:Y:S01]  /*4050*/  MUFU.COS R171, R170 ;  /* 0x000000aa00ab7308 */ /* 0x0001e20000000000 */
[----:B------:R-:W-:Y:S01]  /*4060*/  FMUL.RZ R174, R29, 0.15915493667125701904 ;  /* 0x3e22f9831dae7820 */ /* 0x000fe2000040c000 */
[-C--:B------:R-:W-:Y:S01]  /*4070*/  FMUL.FTZ R164, R85, R162.reuse ;  /* 0x000000a255a47220 */ /* 0x080fe20000410000 */
[----:B------:R-:W-:Y:S01]  /*4080*/  FMUL.FTZ R29, R83, R162 ;  /* 0x000000a2531d7220 */ /* 0x000fe20000410000 */
[----:B0-----:R-:W-:-:S04]  /*4090*/  FMUL.FTZ R170, R80, R27 ;  /* 0x0000001b50aa7220 */ /* 0x001fc80000410000 */
[----:B------:R0:W-:Y:S01]  /*40a0*/  MUFU.EX2 R201, R28 ;  /* 0x0000001c00c97308 */ /* 0x0001e20000000800 */
[----:B------:R-:W-:Y:S01]  /*40b0*/  FMUL.RZ R176, R170, 0.15915493667125701904 ;  /* 0x3e22f983aab07820 */ /* 0x000fe2000040c000 */
[----:B------:R-:W-:-:S06]  /*40c0*/  FMUL.FTZ R170, R80, R162 ;  /* 0x000000a250aa7220 */ /* 0x000fcc0000410000 */
[----:B------:R-:W-:Y:S01]  /*40d0*/  MUFU.SIN R166, R172 ;  /* 0x000000ac00a67308 */ /* 0x000fe20000000400 */
[----:B0-----:R-:W-:-:S04]  /*40e0*/  FMUL.FTZ R28, R81, R27 ;  /* 0x0000001b511c7220 */ /* 0x001fc80000410000 */
[----:B---3--:R-:W-:-:S03]  /*40f0*/  FMUL.RZ R177, R28, 0.15915493667125701904 ;  /* 0x3e22f9831cb17820 */ /* 0x008fc6000040c000 */
[----:B------:R0:W1:Y:S02]  /*4100*/  MUFU.COS R202, R172 ;  /* 0x000000ac00ca7308 */ /* 0x0000640000000000 */
[----:B0-----:R-:W-:-:S06]  /*4110*/  FMUL.FTZ R172, R81, R162 ;  /* 0x000000a251ac7220 */ /* 0x001fcc0000410000 */
[----:B------:R-:W-:Y:S08]  /*4120*/  MUFU.SIN R31, R168 ;  /* 0x000000a8001f7308 */ /* 0x000ff00000000400 */
[----:B------:R-:W-:Y:S08]  /*4130*/  MUFU.COS R205, R168 ;  /* 0x000000a800cd7308 */ /* 0x000ff00000000000 */
[----:B------:R-:W0:Y:S08]  /*4140*/  MUFU.EX2 R164, R164 ;  /* 0x000000a400a47308 */ /* 0x000e300000000800 */
[----:B------:R-:W-:Y:S08]  /*4150*/  MUFU.SIN R168, R174 ;  /* 0x000000ae00a87308 */ /* 0x000ff00000000400 */
[----:B------:R-:W3:Y:S08]  /*4160*/  MUFU.EX2 R29, R29 ;  /* 0x0000001d001d7308 */ /* 0x000ef00000000800 */
[----:B------:R-:W-:Y:S08]  /*4170*/  MUFU.SIN R197, R176 ;  /* 0x000000b000c57308 */ /* 0x000ff00000000400 */
[----:B------:R-:W-:Y:S08]  /*4180*/  MUFU.COS R173, R176 ;  /* 0x000000b000ad7308 */ /* 0x000ff00000000000 */
[----:B------:R-:W3:Y:S08]  /*4190*/  MUFU.EX2 R170, R170 ;  /* 0x000000aa00aa7308 */ /* 0x000ef00000000800 */
[----:B------:R-:W-:Y:S08]  /*41a0*/  MUFU.SIN R195, R177 ;  /* 0x000000b100c37308 */ /* 0x000ff00000000400 */
[----:B------:R-:W-:Y:S08]  /*41b0*/  MUFU.COS R175, R177 ;  /* 0x000000b100af7308 */ /* 0x000ff00000000000 */
[----:B------:R-:W3:Y:S01]  /*41c0*/  MUFU.EX2 R172, R172 ;  /* 0x000000ac00ac7308 */ /* 0x000ee20000000800 */
[----:B------:R-:W-:Y:S01]  /*41d0*/  FMUL.FTZ R28, R84, R162 ;  /* 0x000000a2541c7220 */ /* 0x000fe20000410000 */
[----:B-1----:R-:W-:-:S06]  /*41e0*/  FMUL.FTZ R202, R201, R202 ;  /* 0x000000cac9ca7220 */ /* 0x002fcc0000410000 */
[----:B------:R1:W1:Y:S01]  /*41f0*/  MUFU.COS R200, R174 ;  /* 0x000000ae00c87308 */ /* 0x0002620000000000 */
[----:B------:R-:W-:Y:S01]  /*4200*/  ISETP.NE.AND P0, PT, R185, RZ, PT ;  /* 0x000000ffb900720c */ /* 0x000fe20003f05270 */
[C---:B0-----:R-:W-:Y:S01]  /*4210*/  FMUL.FTZ R204, R164.reuse, R171 ;  /* 0x000000aba4cc7220 */ /* 0x041fe20000410000 */
[----:B------:R-:W-:Y:S01]  /*4220*/  FMUL.FTZ R203, R164, R203 ;  /* 0x000000cba4cb7220 */ /* 0x000fe20000410000 */
[----:B------:R-:W-:Y:S01]  /*4230*/  FMUL.FTZ R201, R201, R166 ;  /* 0x000000a6c9c97220 */ /* 0x000fe20000410000 */
[----:B---3--:R-:W-:Y:S01]  /*4240*/  FMUL.FTZ R199, R29, R168 ;  /* 0x000000a81dc77220 */ /* 0x008fe20000410000 */
[C---:B------:R-:W-:Y:S01]  /*4250*/  FMUL.FTZ R198, R170.reuse, R173 ;  /* 0x000000adaac67220 */ /* 0x040fe20000410000 */
[----:B------:R-:W-:Y:S01]  /*4260*/  FMUL.FTZ R197, R170, R197 ;  /* 0x000000c5aac57220 */ /* 0x000fe20000410000 */
[----:B------:R-:W-:Y:S01]  /*4270*/  LDS.U16 R173, [R51] ;  /* 0x0000000033ad7984 */ /* 0x000fe20000000400 */
[-C--:B-1----:R-:W-:Y:S01]  /*4280*/  FMUL.FTZ R174, R78, R162.reuse ;  /* 0x000000a24eae7220 */ /* 0x082fe20000410000 */
[----:B------:R-:W-:Y:S01]  /*4290*/  FMUL.FTZ R162, R79, R162 ;  /* 0x000000a24fa27220 */ /* 0x000fe20000410000 */
[C---:B------:R-:W-:Y:S01]  /*42a0*/  FMUL.FTZ R196, R172.reuse, R175 ;  /* 0x000000afacc47220 */ /* 0x040fe20000410000 */
[----:B------:R-:W-:Y:S01]  /*42b0*/  FMUL.FTZ R195, R172, R195 ;  /* 0x000000c3acc37220 */ /* 0x000fe20000410000 */
[----:B------:R0:W-:Y:S01]  /*42c0*/  MUFU.EX2 R190, R174 ;  /* 0x000000ae00be7308 */ /* 0x0001e20000000800 */
[----:B------:R-:W-:Y:S04]  /*42d0*/  LDS.U16 R171, [R58+0x2] ;  /* 0x000002003aab7984 */ /* 0x000fe80000000400 */
[----:B------:R-:W-:Y:S03]  /*42e0*/  LDS.U16 R176, [R57+0x4] ;  /* 0x0000040039b07984 */ /* 0x000fe60000000400 */
[----:B------:R1:W-:Y:S01]  /*42f0*/  MUFU.EX2 R206, R162 ;  /* 0x000000a200ce7308 */ /* 0x0003e20000000800 */
[----:B0-----:R-:W-:Y:S04]  /*4300*/  LDS.U16 R174, [R56+0x6] ;  /* 0x0000060038ae7984 */ /* 0x001fe80000000400 */
        /* <DEDUP_REMOVED lines=8> */
[----:B-1----:R-:W-:Y:S01]  /*4390*/  LDS.U16 R162, [R0+0x1e] ;  /* 0x00001e0000a27984 */ /* 0x002fe20000000400 */
[----:B------:R0:W1:Y:S01]  /*43a0*/  MUFU.EX2 R188, R28 ;  /* 0x0000001c00bc7308 */ /* 0x0000620000000800 */
[----:B------:R-:W-:Y:S01]  /*43b0*/  ISETP.NE.AND P2, PT, R154, RZ, PT ;  /* 0x000000ff9a00720c */ /* 0x000fe20003f45270 */
[----:B------:R-:W-:Y:S01]  /*43c0*/  FMUL.FTZ R200, R29, R200 ;  /* 0x000000c81dc87220 */ /* 0x000fe20000410000 */
[----:B0-----:R-:W-:-:S04]  /*43d0*/  FMUL.FTZ R28, R78, R27 ;  /* 0x0000001b4e1c7220 */ /* 0x001fc80000410000 */
[----:B------:R-:W-:-:S04]  /*43e0*/  FMUL.RZ R28, R28, 0.15915493667125701904 ;  /* 0x3e22f9831c1c7820 */ /* 0x000fc8000040c000 */
[----:B------:R-:W-:Y:S01]  /*43f0*/  MUFU.SIN R207, R28 ;  /* 0x0000001c00cf7308 */ /* 0x000fe20000000400 */
[----:B-----5:R0:W-:Y:S04]  /*4400*/  STS.U16 [R110+0x420], R5 ;  /* 0x000420056e007388 */ /* 0x0201e80000000400 */
[----:B----4-:R3:W-:Y:S01]  /*4410*/  STS.U16 [R109+0x460], R4 ;  /* 0x000460046d007388 */ /* 0x0107e20000000400 */
[----:B0-----:R-:W-:-:S03]  /*4420*/  SHF.L.U32 R5, R112, 0x8, RZ ;  /* 0x0000000870057819 */ /* 0x001fc600000006ff */
[----:B--2---:R-:W-:Y:S01]  /*4430*/  STS.U16 [R108+0x4a0], R7 ;  /* 0x0004a0076c007388 */ /* 0x004fe20000000400 */
[----:B---3--:R-:W-:-:S03]  /*4440*/  FMUL.FTZ R4, R79, R27 ;  /* 0x0000001b4f047220 */ /* 0x008fc60000410000 */
[----:B------:R-:W-:Y:S01]  /*4450*/  STS.U16 [R107+0x4e0], R6 ;  /* 0x0004e0066b007388 */ /* 0x000fe20000000400 */
[----:B------:R-:W-:Y:S01]  /*4460*/  FMUL.RZ R184, R4, 0.15915493667125701904 ;  /* 0x3e22f98304b87820 */ /* 0x000fe2000040c000 */
[----:B------:R-:W-:Y:S02]  /*4470*/  LOP3.LUT R4, R5, 0x100, RZ, 0xc0, !PT ;  /* 0x0000010005047812 */ /* 0x000fe400078ec0ff */
[----:B------:R-:W-:Y:S02]  /*4480*/  STS.U16 [R106+0x520], R33 ;  /* 0x000520216a007388 */ /* 0x000fe40000000400 */
[----:B------:R-:W-:Y:S02]  /*4490*/  IADD3 R4, PT, PT, R4, UR4, RZ ;  /* 0x0000000404047c10 */ /* 0x000fe4000fffe0ff */
        /* <DEDUP_REMOVED lines=12> */
[----:B------:R-:W3:Y:S01]  /*4560*/  LDS.U16 R5, [R58+0x422] ;  /* 0x000422003a057984 */ /* 0x000ee20000000400 */
[----:B------:R4:W5:Y:S01]  /*4570*/  MUFU.COS R209, R28 ;  /* 0x0000001c00d17308 */ /* 0x0009620000000000 */
[----:B0-----:R-:W-:Y:S02]  /*4580*/  SEL R189, R4, R141, !P2 ;  /* 0x0000008d04bd7207 */ /* 0x001fe40005000000 */
[----:B------:R-:W0:Y:S04]  /*4590*/  LDS.U16 R6, [R57+0x424] ;  /* 0x0004240039067984 */ /* 0x000e280000000400 */
[----:B------:R-:W5:Y:S01]  /*45a0*/  LDS.U16 R29, [R54+0x42a] ;  /* 0x00042a00361d7984 */ /* 0x000f620000000400 */
[----:B------:R-:W-:Y:S03]  /*45b0*/  MUFU.SIN R211, R184 ;  /* 0x000000b800d37308 */ /* 0x000fe60000000400 */
[----:B------:R-:W5:Y:S04]  /*45c0*/  LDS.U16 R32, [R53+0x42c] ;  /* 0x00042c0035207984 */ /* 0x000f680000000400 */
[----:B------:R-:W5:Y:S01]  /*45d0*/  LDS.U16 R4, [R51+0x420] ;  /* 0x0004200033047984 */ /* 0x000f620000000400 */
[----:B--2---:R2:W5:Y:S03]  /*45e0*/  MUFU.COS R191, R184 ;  /* 0x000000b800bf7308 */ /* 0x0045660000000000 */
[----:B------:R-:W5:Y:S04]  /*45f0*/  LDS.U16 R7, [R56+0x426] ;  /* 0x0004260038077984 */ /* 0x000f680000000400 */
[----:B----4-:R-:W4:Y:S04]  /*4600*/  LDS.U16 R28, [R55+0x428] ;  /* 0x00042800371c7984 */ /* 0x010f280000000400 */
[----:B------:R-:W4:Y:S04]  /*4610*/  LDS.U16 R33, [R52+0x42e] ;  /* 0x00042e0034217984 */ /* 0x000f280000000400 */
[----:B------:R-:W4:Y:S04]  /*4620*/  LDS.U16 R34, [R42+0x430] ;  /* 0x000430002a227984 */ /* 0x000f280000000400 */
[----:B------:R-:W4:Y:S04]  /*4630*/  LDS.U16 R35, [R41+0x432] ;  /* 0x0004320029237984 */ /* 0x000f280000000400 */
[----:B------:R-:W4:Y:S04]  /*4640*/  LDS.U16 R178, [R40+0x434] ;  /* 0x0004340028b27984 */ /* 0x000f280000000400 */
[----:B------:R-:W4:Y:S04]  /*4650*/  LDS.U16 R180, [R39+0x436] ;  /* 0x0004360027b47984 */ /* 0x000f280000000400 */
[----:B------:R-:W4:Y:S04]  /*4660*/  LDS.U16 R182, [R38+0x438] ;  /* 0x0004380026b67984 */ /* 0x000f280000000400 */
[----:B--2---:R-:W2:Y:S04]  /*4670*/  LDS.U16 R184, [R37+0x43a] ;  /* 0x00043a0025b87984 */ /* 0x004ea80000000400 */
[----:B------:R-:W2:Y:S04]  /*4680*/  LDS.U16 R186, [R36+0x43c] ;  /* 0x00043c0024ba7984 */ /* 0x000ea80000000400 */
[----:B------:R-:W2:Y:S01]  /*4690*/  LDS.U16 R187, [R0+0x43e] ;  /* 0x00043e0000bb7984 */ /* 0x000ea20000000400 */
[----:B------:R-:W4:Y:S01]  /*46a0*/  S2UR UR7, SR_CgaCtaId ;  /* 0x00000000000779c3 */ /* 0x000f220000008800 */
[----:B------:R-:W-:Y:S01]  /*46b0*/  UMOV UR6, 0x400 ;  /* 0x0000040000067882 */ /* 0x000fe20000000000 */
[----:B------:R-:W-:Y:S01]  /*46c0*/  ISETP.NE.AND P1, PT, R154, 0x1f, PT ;  /* 0x0000001f9a00780c */ /* 0x000fe20003f25270 */
[C---:B-1----:R-:W-:Y:S01]  /*46d0*/  FMUL.FTZ R30, R188.reuse, R205 ;  /* 0x000000cdbc1e7220 */ /* 0x042fe20000410000 */
[----:B------:R-:W-:Y:S01]  /*46e0*/  FMUL.FTZ R31, R188, R31 ;  /* 0x0000001fbc1f7220 */ /* 0x000fe20000410000 */
[----:B---3--:R-:W-:-:S02]  /*46f0*/  SHF.L.U32 R188, R5, 0x10, RZ ;  /* 0x0000001005bc7819 */ /* 0x008fc400000006ff */
[----:B0-----:R-:W-:Y:S02]  /*4700*/  SHF.L.U32 R5, R6, 0x10, RZ ;  /* 0x0000001006057819 */ /* 0x001fe400000006ff */
[----:B-----5:R-:W-:Y:S02]  /*4710*/  SHF.L.U32 R6, R29, 0x10, RZ ;  /* 0x000000101d067819 */ /* 0x020fe400000006ff */
[----:B------:R-:W-:Y:S02]  /*4720*/  SHF.L.U32 R29, R32, 0x10, RZ ;  /* 0x00000010201d7819 */ /* 0x000fe400000006ff */
[----:B------:R-:W-:Y:S01]  /*4730*/  SHF.L.U32 R4, R4, 0x10, RZ ;  /* 0x0000001004047819 */ /* 0x000fe200000006ff */
[----:B----4-:R-:W-:Y:S01]  /*4740*/  ULEA UR6, UR7, UR6, 0x18 ;  /* 0x0000000607067291 */ /* 0x010fe2000f8ec0ff */
[----:B------:R-:W-:-:S05]  /*4750*/  SHF.L.U32 R7, R7, 0x10, RZ ;  /* 0x0000001007077819 */ /* 0x000fca00000006ff */
[----:B------:R-:W-:Y:S02]  /*4760*/  LEA R189, R189, UR6, 0x3 ;  /* 0x00000006bdbd7c11 */ /* 0x000fe4000f8e18ff */
[----:B------:R-:W-:Y:S02]  /*4770*/  SHF.L.U32 R28, R28, 0x10, RZ ;  /* 0x000000101c1c7819 */ /* 0x000fe400000006ff */
[----:B------:R-:W-:Y:S01]  /*4780*/  SHF.L.U32 R33, R33, 0x10, RZ ;  /* 0x0000001021217819 */ /* 0x000fe200000006ff */
[----:B------:R0:W-:Y:S01]  /*4790*/  STS.64 [R189+0x1d10], R30 ;  /* 0x001d101ebd007388 */ /* 0x0001e20000000a00 */
[----:B------:R-:W-:Y:S02]  /*47a0*/  SHF.L.U32 R34, R34, 0x10, RZ ;  /* 0x0000001022227819 */ /* 0x000fe400000006ff */
[----:B------:R-:W-:Y:S02]  /*47b0*/  SHF.L.U32 R218, R35, 0x10, RZ ;  /* 0x0000001023da7819 */ /* 0x000fe400000006ff */
[----:B------:R-:W-:-:S02]  /*47c0*/  SHF.L.U32 R223, R178, 0x10, RZ ;  /* 0x00000010b2df7819 */ /* 0x000fc400000006ff */
[----:B------:R-:W-:Y:S02]  /*47d0*/  SHF.L.U32 R221, R180, 0x10, RZ ;  /* 0x00000010b4dd7819 */ /* 0x000fe400000006ff */
[----:B------:R-:W-:Y:S02]  /*47e0*/  SHF.L.U32 R224, R182, 0x10, RZ ;  /* 0x00000010b6e07819 */ /* 0x000fe400000006ff */
[----:B--2---:R-:W-:Y:S02]  /*47f0*/  SHF.L.U32 R32, R184, 0x10, RZ ;  /* 0x00000010b8207819 */ /* 0x004fe400000006ff */
[----:B------:R-:W-:Y:S02]  /*4800*/  SHF.L.U32 R231, R186, 0x10, RZ ;  /* 0x00000010bae77819 */ /* 0x000fe400000006ff */
[----:B------:R-:W-:Y:S01]  /*4810*/  SHF.L.U32 R187, R187, 0x10, RZ ;  /* 0x00000010bbbb7819 */ /* 0x000fe200000006ff */
[----:B------:R-:W-:Y:S01]  /*4820*/  BSSY.RECONVERGENT B0, `(.L_x_16106) ;  /* 0x0000032000007945 */ /* 0x000fe20003800200 */
[C---:B------:R-:W-:Y:S01]  /*4830*/  FMUL.FTZ R194, R190.reuse, R209 ;  /* 0x000000d1bec27220 */ /* 0x040fe20000410000 */
[----:B------:R-:W-:Y:S01]  /*4840*/  FMUL.FTZ R193, R190, R207 ;  /* 0x000000cfbec17220 */ /* 0x000fe20000410000 */
        /* <DEDUP_REMOVED lines=8> */
[----:B0-----:R-:W-:Y:S01]  /*48d0*/  FMUL.FTZ R189, R68, -R7 ;  /* 0x8000000744bd7220 */ /* 0x001fe20000410000 */
        /* <DEDUP_REMOVED lines=37> */
.L_x_16107:
[----:B------:R0:W1:Y:S02]  /*4b30*/  LDS.64 R28, [R215+UR5+0x2d18] ;  /* 0x002d1805d71c7984 */ /* 0x0000640008000a00 */
.L_x_16108:
[----:B------:R-:W-:Y:S05]  /*4b40*/  BSYNC.RECONVERGENT B0 ;  /* 0x0000000000007941 */ /* 0x000fea0003800200 */
.L_x_16106:
        /* <DEDUP_REMOVED lines=10> */
[----:B------:R-:W4:Y:S01]  /*4bf0*/  @P0 LDC R35, c[0x0][0x38c] ;  /* 0x0000e300ff230b82 */ /* 0x000f220000000800 */
[C---:B------:R-:W-:Y:S01]  /*4c00*/  FMUL.FTZ R225, R83.reuse, R170 ;  /* 0x000000aa53e17220 */ /* 0x040fe20000410000 */
[C---:B------:R-:W-:Y:S01]  /*4c10*/  FFMA.FTZ R7, R204.reuse, R212, R7 ;  /* 0x000000d4cc077223 */ /* 0x040fe20000010007 */
[----:B--2---:R-:W-:Y:S01]  /*4c20*/  FFMA.FTZ R4, R204, R232, -R5 ;  /* 0x000000e8cc047223 */ /* 0x004fe20000010805 */
[----:B------:R-:W-:Y:S01]  /*4c30*/  FMUL.FTZ R227, R83, R172 ;  /* 0x000000ac53e37220 */ /* 0x000fe20000410000 */
[----:B------:R-:W-:Y:S01]  /*4c40*/  FMUL.FTZ R220, R80, R181 ;  /* 0x000000b550dc7220 */ /* 0x000fe20000410000 */
[C---:B------:R-:W-:Y:S01]  /*4c50*/  FFMA.FTZ R7, R92.reuse, R233, R7 ;  /* 0x000000e95c077223 */ /* 0x040fe20000010007 */
[----:B------:R-:W-:Y:S01]  /*4c60*/  FFMA.FTZ R4, R92, R235, R4 ;  /* 0x000000eb5c047223 */ /* 0x000fe20000010004 */
[----:B------:R-:W-:Y:S01]  /*4c70*/  FMUL.FTZ R222, R80, R179 ;  /* 0x000000b350de7220 */ /* 0x000fe20000410000 */
[----:B------:R-:W-:Y:S01]  /*4c80*/  FMUL.FTZ R32, R30, R203 ;  /* 0x000000cb1e207220 */ /* 0x000fe20000410000 */
[C---:B------:R-:W-:Y:S01]  /*4c90*/  FMUL.FTZ R5, R201.reuse, R7 ;  /* 0x00000007c9057220 */ /* 0x040fe20000410000 */
[----:B------:R-:W-:-:S02]  /*4ca0*/  FMUL.FTZ R6, R201, R4 ;  /* 0x00000004c9067220 */ /* 0x000fc40000410000 */
[----:B------:R-:W-:Y:S01]  /*4cb0*/  FFMA.FTZ R32, R31, R204, R32 ;  /* 0x000000cc1f207223 */ /* 0x000fe20000010020 */
        /* <DEDUP_REMOVED lines=10> */
[----:B------:R-:W-:Y:S02]  /*4d60*/  @P0 IADD3 R4, PT, PT, R143, -0x2, RZ ;  /* 0xfffffffe8f040810 */ /* 0x000fe40007ffe0ff */
[C---:B------:R-:W-:Y:S01]  /*4d70*/  FMUL.FTZ R7, R197.reuse, R33 ;  /* 0x00000021c5077220 */ /* 0x040fe20000410000 */
[----:B------:R-:W-:-:S03]  /*4d80*/  FMUL.FTZ R6, R197, R5 ;  /* 0x00000005c5067220 */ /* 0x000fc60000410000 */
[C---:B------:R-:W-:Y:S01]  /*4d90*/  FFMA.FTZ R5, R198.reuse, R5, -R7 ;  /* 0x00000005c6057223 */ /* 0x040fe20000010807 */
[----:B------:R-:W-:Y:S01]  /*4da0*/  FFMA.FTZ R6, R198, R33, R6 ;  /* 0x00000021c6067223 */ /* 0x000fe20000010006 */
[----:B----4-:R-:W-:Y:S02]  /*4db0*/  @P0 IMAD R7, R4, R35, UR4 ;  /* 0x0000000404070e24 */ /* 0x010fe4000f8e0223 */
[----:B------:R-:W-:Y:S01]  /*4dc0*/  FMUL.FTZ R33, R31, R203 ;  /* 0x000000cb1f217220 */ /* 0x000fe20000410000 */
[C---:B------:R-:W-:Y:S01]  /*4dd0*/  FFMA.FTZ R34, R89.reuse, R220, R5 ;  /* 0x000000dc59227223 */ /* 0x040fe20000010005 */
[----:B------:R-:W-:Y:S01]  /*4de0*/  FFMA.FTZ R35, R89, R222, R6 ;  /* 0x000000de59237223 */ /* 0x000fe20000010006 */
[----:B------:R-:W-:Y:S01]  /*4df0*/  CS2R R4, SRZ ;  /* 0x0000000000047805 */ /* 0x000fe2000001ff00 */
[----:B------:R-:W-:-:S04]  /*4e00*/  @P0 IMAD.WIDE R6, R7, 0x10, R10 ;  /* 0x0000001007060825 */ /* 0x000fc800078e020a */
[C---:B------:R-:W-:Y:S01]  /*4e10*/  FMUL.FTZ R206, R195.reuse, R34 ;  /* 0x00000022c3ce7220 */ /* 0x040fe20000410000 */
[-C--:B------:R-:W-:Y:S01]  /*4e20*/  FMUL.FTZ R187, R195, R35.reuse ;  /* 0x00000023c3bb7220 */ /* 0x080fe20000410000 */
[----:B------:R-:W-:Y:S02]  /*4e30*/  FFMA.FTZ R33, R30, R204, -R33 ;  /* 0x000000cc1e217223 */ /* 0x000fe40000010821 */
[C---:B------:R-:W-:Y:S01]  /*4e40*/  FFMA.FTZ R205, R196.reuse, R35, R206 ;  /* 0x00000023c4cd7223 */ /* 0x040fe200000100ce */
[----:B------:R-:W-:Y:S01]  /*4e50*/  FMUL.FTZ R35, R201, R32 ;  /* 0x00000020c9237220 */ /* 0x000fe20000410000 */
[----:B------:R2:W4:Y:S01]  /*4e60*/  @P0 LDG.E.64 R4, desc[UR16][R6.64+0x8] ;  /* 0x0000081006040981 */ /* 0x000522000c1e1b00 */
[----:B------:R-:W-:Y:S01]  /*4e70*/  FFMA.FTZ R34, R196, R34, -R187 ;  /* 0x00000022c4227223 */ /* 0x000fe200000108bb */
[C---:B------:R-:W-:Y:S01]  /*4e80*/  FMUL.FTZ R219, R81.reuse, R168 ;  /* 0x000000a851db7220 */ /* 0x040fe20000410000 */
[----:B------:R-:W-:Y:S01]  /*4e90*/  FMUL.FTZ R217, R81, R166 ;  /* 0x000000a651d97220 */ /* 0x000fe20000410000 */
[-C--:B------:R-:W-:Y:S01]  /*4ea0*/  FMUL.FTZ R187, R201, R33.reuse ;  /* 0x00000021c9bb7220 */ /* 0x080fe20000410000 */
[----:B------:R-:W-:Y:S01]  /*4eb0*/  FFMA.FTZ R35, R202, R33, -R35 ;  /* 0x00000021ca237223 */ /* 0x000fe20000010823 */
[C---:B------:R-:W-:Y:S01]  /*4ec0*/  FFMA.FTZ R34, R88.reuse, R219, R34 ;  /* 0x000000db58227223 */ /* 0x040fe20000010022 */
[----:B------:R-:W-:Y:S01]  /*4ed0*/  FFMA.FTZ R205, R88, R217, R205 ;  /* 0x000000d958cd7223 */ /* 0x000fe200000100cd */
[----:B------:R-:W-:Y:S01]  /*4ee0*/  FFMA.FTZ R187, R202, R32, R187 ;  /* 0x00000020cabb7223 */ /* 0x000fe200000100bb */
[----:B------:R-:W-:Y:S01]  /*4ef0*/  FMUL.FTZ R33, R199, R35 ;  /* 0x00000023c7217220 */ /* 0x000fe20000410000 */
[C---:B--2---:R-:W-:Y:S01]  /*4f00*/  FMUL.FTZ R6, R193.reuse, R34 ;  /* 0x00000022c1067220 */ /* 0x044fe20000410000 */
[----:B------:R-:W-:-:S02]  /*4f10*/  FMUL.FTZ R207, R193, R205 ;  /* 0x000000cdc1cf7220 */ /* 0x000fc40000410000 */
[-C--:B------:R-:W-:Y:S01]  /*4f20*/  FFMA.FTZ R33, R200, R187.reuse, R33 ;  /* 0x000000bbc8217223 */ /* 0x080fe20000010021 */
[----:B------:R-:W-:Y:S01]  /*4f30*/  FMUL.FTZ R187, R199, R187 ;  /* 0x000000bbc7bb7220 */ /* 0x000fe20000410000 */
[----:B------:R-:W-:Y:S01]  /*4f40*/  FFMA.FTZ R6, R194, R205, R6 ;  /* 0x000000cdc2067223 */ /* 0x000fe20000010006 */
[----:B------:R-:W-:Y:S01]  /*4f50*/  FMUL.FTZ R208, R78, R175 ;  /* 0x000000af4ed07220 */ /* 0x000fe20000410000 */
[----:B------:R-:W-:Y:S01]  /*4f60*/  FFMA.FTZ R207, R194, R34, -R207 ;  /* 0x00000022c2cf7223 */ /* 0x000fe200000108cf */
[----:B------:R-:W-:Y:S01]  /*4f70*/  FMUL.FTZ R210, R78, R177 ;  /* 0x000000b14ed27220 */ /* 0x000fe20000410000 */
        /* <DEDUP_REMOVED lines=9> */
[----:B------:R-:W-:Y:S01]  /*5010*/  FMUL.FTZ R33, R195, R7 ;  /* 0x00000007c3217220 */ /* 0x000fe20000410000 */
[C---:B------:R-:W-:Y:S01]  /*5020*/  FFMA.FTZ R34, R192.reuse, R207, -R35 ;  /* 0x000000cfc0227223 */ /* 0x040fe20000010823 */
        /* <DEDUP_REMOVED lines=8> */
[----:B------:R-:W-:-:S02]  /*50b0*/  FFMA.FTZ R7, R86, R207, R34 ;  /* 0x000000cf56077223 */ /* 0x000fc40000010022 */
[----:B------:R-:W2:Y:S01]  /*50c0*/  SHFL.UP PT, R209, R6, 0x1, RZ ;  /* 0x0420000006d17989 */ /* 0x000ea200000e00ff */
[CC--:B------:R-:W-:Y:S01]  /*50d0*/  FFMA.FTZ R35, R194.reuse, R33.reuse, -R35 ;  /* 0x00000021c2237223 */ /* 0x0c0fe20000010823 */
[----:B------:R-:W-:Y:S02]  /*50e0*/  FMUL.FTZ R33, R193, R33 ;  /* 0x00000021c1217220 */ /* 0x000fe40000410000 */
[----:B------:R-:W5:Y:S01]  /*50f0*/  SHFL.UP PT, R206, R7, 0x1, RZ ;  /* 0x0420000007ce7989 */ /* 0x000f6200000e00ff */
[----:B------:R-:W-:Y:S01]  /*5100*/  FMUL.FTZ R205, R191, R35 ;  /* 0x00000023bfcd7220 */ /* 0x000fe20000410000 */
[----:B------:R-:W-:-:S04]  /*5110*/  FFMA.FTZ R33, R194, R32, R33 ;  /* 0x00000020c2217223 */ /* 0x000fc80000010021 */
[-C--:B------:R-:W-:Y:S01]  /*5120*/  FFMA.FTZ R32, R192, R33.reuse, R205 ;  /* 0x00000021c0207223 */ /* 0x080fe200000100cd */
[----:B------:R-:W-:Y:S01]  /*5130*/  FMUL.FTZ R34, R191, R33 ;  /* 0x00000021bf227220 */ /* 0x000fe20000410000 */
[----:B------:R-:W-:-:S03]  /*5140*/  ISETP.GE.AND P1, PT, R111, 0x1, PT ;  /* 0x000000016f00780c */ /* 0x000fc60003f26270 */
[----:B------:R-:W-:Y:S02]  /*5150*/  FFMA.FTZ R33, R192, R35, -R34 ;  /* 0x00000023c0217223 */ /* 0x000fe40000010822 */
        /* <DEDUP_REMOVED lines=8> */
[----:B------:R-:W2:Y:S04]  /*51e0*/  SHFL.UP PT, R211, R6, 0x2, RZ ;  /* 0x0440000006d37989 */ /* 0x000ea800000e00ff */
[----:B------:R-:W5:Y:S01]  /*51f0*/  SHFL.UP PT, R209, R7, 0x2, RZ ;  /* 0x0440000007d17989 */ /* 0x000f6200000e00ff */
[-C--:B0-----:R-:W-:Y:S01]  /*5200*/  FMUL.FTZ R205, R33, R35.reuse ;  /* 0x0000002321cd7220 */ /* 0x081fe20000410000 */
[----:B------:R-:W-:-:S03]  /*5210*/  FMUL.FTZ R206, R32, R35 ;  /* 0x0000002320ce7220 */ /* 0x000fc60000410000 */
[-C--:B---3--:R-:W-:Y:S01]  /*5220*/  @P1 FFMA.FTZ R32, R32, R34.reuse, R205 ;  /* 0x0000002220201223 */ /* 0x088fe200000100cd */
[----:B------:R-:W-:-:S04]  /*5230*/  @P1 FFMA.FTZ R33, R33, R34, -R206 ;  /* 0x0000002221211223 */ /* 0x000fc800000108ce */
[----:B------:R-:W0:Y:S01]  /*5240*/  SHFL.UP PT, R35, R32, 0x2, RZ ;  /* 0x0440000020237989 */ /* 0x000e2200000e00ff */
[----:B------:R-:W-:-:S03]  /*5250*/  ISETP.GE.AND P1, PT, R111, 0x2, PT ;  /* 0x000000026f00780c */ /* 0x000fc60003f26270 */
[----:B------:R-:W3:Y:S01]  /*5260*/  SHFL.UP PT, R34, R33, 0x2, RZ ;  /* 0x0440000021227989 */ /* 0x000ee200000e00ff */
[-C--:B--2---:R-:W-:Y:S01]  /*5270*/  FMUL.FTZ R205, R33, R211.reuse ;  /* 0x000000d321cd7220 */ /* 0x084fe20000410000 */
[----:B------:R-:W-:-:S03]  /*5280*/  FMUL.FTZ R206, R32, R211 ;  /* 0x000000d320ce7220 */ /* 0x000fc60000410000 */
[-C--:B-----5:R-:W-:Y:S01]  /*5290*/  FFMA.FTZ R205, R32, R209.reuse, R205 ;  /* 0x000000d120cd7223 */ /* 0x0a0fe200000100cd */
[----:B------:R-:W-:-:S04]  /*52a0*/  FFMA.FTZ R206, R33, R209, -R206 ;  /* 0x000000d121ce7223 */ /* 0x000fc800000108ce */
[----:B------:R-:W-:Y:S01]  /*52b0*/  @P1 FADD.FTZ R6, R6, R205 ;  /* 0x000000cd06061221 */ /* 0x000fe20000010000 */
[----:B------:R-:W-:-:S04]  /*52c0*/  @P1 FADD.FTZ R7, R7, R206 ;  /* 0x000000ce07071221 */ /* 0x000fc80000010000 */
[----:B------:R-:W2:Y:S01]  /*52d0*/  SHFL.UP PT, R211, R6, 0x4, RZ ;  /* 0x0480000006d37989 */ /* 0x000ea200000e00ff */
[CC--:B0-----:R-:W-:Y:S01]  /*52e0*/  FMUL.FTZ R205, R33.reuse, R35.reuse ;  /* 0x0000002321cd7220 */ /* 0x0c1fe20000410000 */
[C---:B------:R-:W-:Y:S02]  /*52f0*/  FMUL.FTZ R206, R32.reuse, R35 ;  /* 0x0000002320ce7220 */ /* 0x040fe40000410000 */
[----:B------:R-:W0:Y:S01]  /*5300*/  SHFL.UP PT, R209, R7, 0x4, RZ ;  /* 0x0480000007d17989 */ /* 0x000e2200000e00ff */
[-C--:B---3--:R-:W-:Y:S01]  /*5310*/  @P1 FFMA.FTZ R32, R32, R34.reuse, R205 ;  /* 0x0000002220201223 */ /* 0x088fe200000100cd */
[----:B------:R-:W-:-:S04]  /*5320*/  @P1 FFMA.FTZ R33, R33, R34, -R206 ;  /* 0x0000002221211223 */ /* 0x000fc800000108ce */
[----:B------:R-:W3:Y:S04]  /*5330*/  SHFL.UP PT, R35, R32, 0x4, RZ ;  /* 0x0480000020237989 */ /* 0x000ee800000e00ff */
[----:B------:R-:W5:Y:S01]  /*5340*/  SHFL.UP PT, R34, R33, 0x4, RZ ;  /* 0x0480000021227989 */ /* 0x000f6200000e00ff */
[----:B------:R-:W-:Y:S01]  /*5350*/  ISETP.GE.AND P1, PT, R111, 0x4, PT ;  /* 0x000000046f00780c */ /* 0x000fe20003f26270 */
[-C--:B--2---:R-:W-:Y:S01]  /*5360*/  FMUL.FTZ R205, R33, R211.reuse ;  /* 0x000000d321cd7220 */ /* 0x084fe20000410000 */
[----:B------:R-:W-:-:S03]  /*5370*/  FMUL.FTZ R206, R32, R211 ;  /* 0x000000d320ce7220 */ /* 0x000fc60000410000 */
[-C--:B0-----:R-:W-:Y:S01]  /*5380*/  FFMA.FTZ R205, R32, R209.reuse, R205 ;  /* 0x000000d120cd7223 */ /* 0x081fe200000100cd */
        /* <DEDUP_REMOVED lines=37> */
[C---:B------:R-:W-:Y:S01]  /*55e0*/  FMUL.FTZ R205, R191.reuse, R29 ;  /* 0x0000001dbfcd7220 */ /* 0x040fe20000410000 */
[CC--:B------:R-:W-:Y:S01]  /*55f0*/  FMUL.FTZ R211, R191.reuse, R231.reuse ;  /* 0x000000e7bfd37220 */ /* 0x0c0fe20000410000 */
[C---:B------:R-:W-:Y:S01]  /*5600*/  FFMA.FTZ R209, R192.reuse, R231, R234 ;  /* 0x000000e7c0d17223 */ /* 0x040fe200000100ea */
[-C--:B------:R-:W-:Y:S01]  /*5610*/  FFMA.FTZ R206, -R191, R28.reuse, -R206 ;  /* 0x0000001cbfce7223 */ /* 0x080fe200000109ce */
[C---:B------:R-:W-:Y:S01]  /*5620*/  FFMA.FTZ R205, R192.reuse, R28, -R205 ;  /* 0x0000001cc0cd7223 */ /* 0x040fe200000108cd */
[----:B------:R-:W-:Y:S01]  /*5630*/  FFMA.FTZ R234, R192, R226, -R211 ;  /* 0x000000e2c0ea7223 */ /* 0x000fe200000108d3 */
[----:B------:R-:W-:Y:S01]  /*5640*/  FADD.FTZ R209, R224, R209 ;  /* 0x000000d1e0d17221 */ /* 0x000fe20000010000 */
[C---:B------:R-:W-:Y:S01]  /*5650*/  FMUL.FTZ R211, R193.reuse, R206 ;  /* 0x000000cec1d37220 */ /* 0x040fe20000410000 */
[----:B------:R-:W-:Y:S01]  /*5660*/  FMUL.FTZ R237, R193, R205 ;  /* 0x000000cdc1ed7220 */ /* 0x000fe20000410000 */
[----:B------:R-:W-:-:S02]  /*5670*/  FADD.FTZ R234, R229, R234 ;  /* 0x000000eae5ea7221 */ /* 0x000fc40000010000 */
[C---:B------:R-:W-:Y:S01]  /*5680*/  FFMA.FTZ R211, R194.reuse, R205, R211 ;  /* 0x000000cdc2d37223 */ /* 0x040fe200000100d3 */
[----:B------:R-:W-:Y:S01]  /*5690*/  FFMA.FTZ R237, R194, R206, -R237 ;  /* 0x000000cec2ed7223 */ /* 0x000fe200000108ed */
        /* <DEDUP_REMOVED lines=8> */
[----:B------:R-:W-:Y:S01]  /*5720*/  FFMA.FTZ R205, R196, R211, R205 ;  /* 0x000000d3c4cd7223 */ /* 0x000fe200000100cd */
[C---:B------:R-:W-:Y:S01]  /*5730*/  FMUL.FTZ R209, R195.reuse, R234 ;  /* 0x000000eac3d17220 */ /* 0x040fe20000410000 */
[----:B------:R-:W-:-:S03]  /*5740*/  FMUL.FTZ R211, R195, R206 ;  /* 0x000000cec3d37220 */ /* 0x000fc60000410000 */
[C---:B------:R-:W-:Y:S01]  /*5750*/  FFMA.FTZ R209, R196.reuse, R206, R209 ;  /* 0x000000cec4d17223 */ /* 0x040fe200000100d1 */
[----:B------:R-:W-:-:S03]  /*5760*/  FFMA.FTZ R211, R196, R234, -R211 ;  /* 0x000000eac4d37223 */ /* 0x000fc600000108d3 */
[----:B------:R-:W-:Y:S01]  /*5770*/  FADD.FTZ R209, R216, R209 ;  /* 0x000000d1d8d17221 */ /* 0x000fe20000010000 */
[----:B------:R-:W-:-:S03]  /*5780*/  FADD.FTZ R211, R218, R211 ;  /* 0x000000d3dad37221 */ /* 0x000fc60000010000 */
[C---:B------:R-:W-:Y:S01]  /*5790*/  FMUL.FTZ R234, R197.reuse, R209 ;  /* 0x000000d1c5ea7220 */ /* 0x040fe20000410000 */
[C---:B------:R-:W-:Y:S01]  /*57a0*/  FMUL.FTZ R206, R197.reuse, R211 ;  /* 0x000000d3c5ce7220 */ /* 0x040fe20000410000 */
[----:B------:R-:W-:Y:S01]  /*57b0*/  FFMA.FTZ R236, R196, R237, -R236 ;  /* 0x000000edc4ec7223 */ /* 0x000fe200000108ec */
[C---:B------:R-:W-:Y:S01]  /*57c0*/  FMUL.FTZ R239, R197.reuse, R205 ;  /* 0x000000cdc5ef7220 */ /* 0x040fe20000410000 */
[C---:B------:R-:W-:Y:S01]  /*57d0*/  FFMA.FTZ R211, R198.reuse, R211, -R234 ;  /* 0x000000d3c6d37223 */ /* 0x040fe200000108ea */
[C---:B------:R-:W-:Y:S01]  /*57e0*/  FFMA.FTZ R209, R198.reuse, R209, R206 ;  /* 0x000000d1c6d17223 */ /* 0x040fe200000100ce */
[-C--:B------:R-:W-:Y:S01]  /*57f0*/  FMUL.FTZ R237, R197, R236.reuse ;  /* 0x000000ecc5ed7220 */ /* 0x080fe20000410000 */
[----:B------:R-:W-:Y:S01]  /*5800*/  FFMA.FTZ R239, R198, R236, -R239 ;  /* 0x000000ecc6ef7223 */ /* 0x000fe200000108ef */
[----:B------:R-:W-:Y:S01]  /*5810*/  FADD.FTZ R211, R182, R211 ;  /* 0x000000d3b6d37221 */ /* 0x000fe20000010000 */
[----:B------:R-:W-:Y:S01]  /*5820*/  FADD.FTZ R209, R184, R209 ;  /* 0x000000d1b8d17221 */ /* 0x000fe20000010000 */
        /* <DEDUP_REMOVED lines=9> */
[C---:B------:R-:W-:Y:S01]  /*58c0*/  FMUL.FTZ R239, R201.reuse, R205 ;  /* 0x000000cdc9ef7220 */ /* 0x040fe20000410000 */
[----:B------:R-:W-:Y:S01]  /*58d0*/  FADD.FTZ R209, R188, R209 ;  /* 0x000000d1bcd17221 */ /* 0x000fe20000010000 */
[----:B------:R-:W-:Y:S01]  /*58e0*/  FADD.FTZ R211, R186, R211 ;  /* 0x000000d3bad37221 */ /* 0x000fe20000010000 */
[CC--:B------:R-:W-:Y:S01]  /*58f0*/  FMUL.FTZ R237, R201.reuse, R206.reuse ;  /* 0x000000cec9ed7220 */ /* 0x0c0fe20000410000 */
[C---:B------:R-:W-:Y:S01]  /*5900*/  FFMA.FTZ R239, R202.reuse, R206, -R239 ;  /* 0x000000cecaef7223 */ /* 0x040fe200000108ef */
[C---:B------:R-:W-:Y:S01]  /*5910*/  FMUL.FTZ R234, R201.reuse, R209 ;  /* 0x000000d1c9ea7220 */ /* 0x040fe20000410000 */
[----:B------:R-:W-:Y:S01]  /*5920*/  FMUL.FTZ R206, R201, R211 ;  /* 0x000000d3c9ce7220 */ /* 0x000fe20000410000 */
[----:B------:R-:W-:-:S02]  /*5930*/  FFMA.FTZ R237, R202, R205, R237 ;  /* 0x000000cdcaed7223 */ /* 0x000fc400000100ed */
        /* <DEDUP_REMOVED lines=10> */
[----:B------:R-:W-:-:S02]  /*59e0*/  ISETP.NE.AND P3, PT, R214, 0x1f, PT ;  /* 0x0000001fd600780c */ /* 0x000fc40003f65270 */
[C---:B------:R-:W-:Y:S01]  /*59f0*/  FFMA.FTZ R209, R204.reuse, R209, R236 ;  /* 0x000000d1ccd17223 */ /* 0x040fe200000100ec */
[----:B------:R-:W-:Y:S01]  /*5a00*/  FFMA.FTZ R237, R204, R234, -R211 ;  /* 0x000000eacced7223 */ /* 0x000fe200000108d3 */
[----:B------:R-:W-:Y:S01]  /*5a10*/  @P1 FADD.FTZ R7, R7, R34 ;  /* 0x0000002207071221 */ /* 0x000fe20000010000 */
[----:B------:R-:W-:Y:S01]  /*5a20*/  @P1 FADD.FTZ R6, R6, R35 ;  /* 0x0000002306061221 */ /* 0x000fe20000010000 */
[----:B------:R-:W-:Y:S01]  /*5a30*/  FADD.FTZ R211, R180, R209 ;  /* 0x000000d1b4d37221 */ /* 0x000fe20000010000 */
[----:B------:R-:W-:Y:S01]  /*5a40*/  FADD.FTZ R209, R178, R237 ;  /* 0x000000edb2d17221 */ /* 0x000fe20000010000 */
[----:B----4-:R0:W1:Y:S01]  /*5a50*/  SHFL.IDX PT, R34, R4, RZ, 0x1f ;  /* 0x00001fff04227589 */ /* 0x01006200000e0000 */
[----:B------:R-:W-:Y:S01]  /*5a60*/  ISETP.GE.AND P1, PT, R143, UR8, PT ;  /* 0x000000088f007c0c */ /* 0x000fe2000bf26270 */
[----:B------:R-:W-:Y:S01]  /*5a70*/  ULEA UR7, UR4, UR6, 0x4 ;  /* 0x0000000604077291 */ /* 0x000fe2000f8e20ff */
[----:B------:R-:W-:Y:S01]  /*5a80*/  BSSY.RECONVERGENT B0, `(.L_x_16109) ;  /* 0x0000016000007945 */ /* 0x000fe20003800200 */
[----:B------:R0:W2:Y:S01]  /*5a90*/  SHFL.IDX PT, R35, R5, RZ, 0x1f ;  /* 0x00001fff05237589 */ /* 0x0000a200000e0000 */
[----:B------:R-:W-:-:S03]  /*5aa0*/  ISETP.NE.OR P1, PT, R154, RZ, P1 ;  /* 0x000000ff9a00720c */ /* 0x000fc60000f25670 */
[----:B------:R0:W3:Y:S04]  /*5ab0*/  SHFL.DOWN PT, R240, R206, 0x1, 0x1f ;  /* 0x08201f00cef07f89 */ /* 0x0000e800000e0000 */
[----:B------:R0:W4:Y:S04]  /*5ac0*/  SHFL.DOWN PT, R239, R205, 0x1, 0x1f ;  /* 0x08201f00cdef7f89 */ /* 0x00012800000e0000 */
[----:B------:R0:W0:Y:S04]  /*5ad0*/  SHFL.DOWN PT, R238, R211, 0x1, 0x1f ;  /* 0x08201f00d3ee7f89 */ /* 0x00002800000e0000 */
[----:B------:R-:W0:Y:S04]  /*5ae0*/  SHFL.UP PT, R33, R33, 0x1, RZ ;  /* 0x0420000021217989 */ /* 0x000e2800000e00ff */
[----:B------:R-:W0:Y:S04]  /*5af0*/  SHFL.UP PT, R32, R32, 0x1, RZ ;  /* 0x0420000020207989 */ /* 0x000e2800000e00ff */
[----:B------:R0:W0:Y:S04]  /*5b00*/  SHFL.UP PT, R234, R7, 0x1, RZ ;  /* 0x0420000007ea7989 */ /* 0x00002800000e00ff */
[----:B------:R0:W0:Y:S04]  /*5b10*/  SHFL.UP PT, R236, R6, 0x1, RZ ;  /* 0x0420000006ec7989 */ /* 0x00002800000e00ff */
        /* <DEDUP_REMOVED lines=12> */
.L_x_16110:
[----:B------:R-:W-:Y:S05]  /*5be0*/  BSYNC.RECONVERGENT B0 ;  /* 0x0000000000007941 */ /* 0x000fea0003800200 */
.L_x_16109:
        /* <DEDUP_REMOVED lines=13> */
[CC--:B----4-:R-:W-:Y:S01]  /*5cc0*/  FFMA.FTZ R240, R206.reuse, R242.reuse, -R237 ;  /* 0x000000f2cef07223 */ /* 0x0d0fe200000108ed */
[C---:B------:R-:W-:Y:S01]  /*5cd0*/  FFMA.FTZ R242, R205.reuse, R242, R238 ;  /* 0x000000f2cdf27223 */ /* 0x040fe200000100ee */
[-C--:B--2---:R-:W-:Y:S01]  /*5ce0*/  FMUL.FTZ R237, R205, R241.reuse ;  /* 0x000000f1cded7220 */ /* 0x084fe20000410000 */
[C---:B------:R-:W-:Y:S01]  /*5cf0*/  FMUL.FTZ R238, R206.reuse, R241 ;  /* 0x000000f1ceee7220 */ /* 0x040fe20000410000 */
[----:B------:R-:W-:Y:S01]  /*5d00*/  FADD.FTZ R211, R211, R240 ;  /* 0x000000f0d3d37221 */ /* 0x000fe20000010000 */
[----:B------:R-:W-:Y:S01]  /*5d10*/  FADD.FTZ R209, R209, R242 ;  /* 0x000000f2d1d17221 */ /* 0x000fe20000010000 */
[-C--:B-1----:R-:W-:Y:S01]  /*5d20*/  FFMA.FTZ R206, R206, R239.reuse, -R237 ;  /* 0x000000efcece7223 */ /* 0x082fe200000108ed */
[----:B------:R-:W-:-:S07]  /*5d30*/  FFMA.FTZ R205, R205, R239, R238 ;  /* 0x000000efcdcd7223 */ /* 0x000fce00000100ee */
.L_x_16112:
[----:B------:R-:W-:Y:S05]  /*5d40*/  BSYNC.RECONVERGENT B0 ;  /* 0x0000000000007941 */ /* 0x000fea0003800200 */
.L_x_16111:
        /* <DEDUP_REMOVED lines=13> */
[----:B--2---:R-:W-:Y:S01]  /*5e20*/  FADD.FTZ R211, R211, R240 ;  /* 0x000000f0d3d37221 */ /* 0x004fe20000010000 */
[----:B------:R-:W-:Y:S01]  /*5e30*/  FADD.FTZ R209, R209, R242 ;  /* 0x000000f2d1d17221 */ /* 0x000fe20000010000 */
[-C--:B------:R-:W-:Y:S01]  /*5e40*/  FFMA.FTZ R206, R206, R239.reuse, -R237 ;  /* 0x000000efcece7223 */ /* 0x080fe200000108ed */
[----:B------:R-:W-:-:S07]  /*5e50*/  FFMA.FTZ R205, R205, R239, R238 ;  /* 0x000000efcdcd7223 */ /* 0x000fce00000100ee */
.L_x_16114:
[----:B------:R-:W-:Y:S05]  /*5e60*/  BSYNC.RECONVERGENT B0 ;  /* 0x0000000000007941 */ /* 0x000fea0003800200 */
.L_x_16113:
        /* <DEDUP_REMOVED lines=13> */
[----:B--2-4-:R-:W-:Y:S01]  /*5f40*/  FADD.FTZ R211, R211, R240 ;  /* 0x000000f0d3d37221 */ /* 0x014fe20000010000 */
[----:B------:R-:W-:Y:S01]  /*5f50*/  FADD.FTZ R209, R209, R242 ;  /* 0x000000f2d1d17221 */ /* 0x000fe20000010000 */
[-C--:B------:R-:W-:Y:S01]  /*5f60*/  FFMA.FTZ R206, R206, R239.reuse, -R237 ;  /* 0x000000efcece7223 */ /* 0x080fe200000108ed */
[----:B------:R-:W-:-:S07]  /*5f70*/  FFMA.FTZ R205, R205, R239, R238 ;  /* 0x000000efcdcd7223 */ /* 0x000fce00000100ee */
.L_x_16116:
[----:B------:R-:W-:Y:S05]  /*5f80*/  BSYNC.RECONVERGENT B0 ;  /* 0x0000000000007941 */ /* 0x000fea0003800200 */
.L_x_16115:
        /* <DEDUP_REMOVED lines=17> */
.L_x_16118:
[----:B------:R-:W-:Y:S05]  /*60a0*/  BSYNC.RECONVERGENT B0 ;  /* 0x0000000000007941 */ /* 0x000fea0003800200 */
.L_x_16117:
[-C--:B0-----:R-:W-:Y:S01]  /*60b0*/  FMUL.FTZ R238, R32, R35.reuse ;  /* 0x0000002320ee7220 */ /* 0x081fe20000410000 */
[----:B------:R-:W-:Y:S01]  /*60c0*/  SHFL.DOWN PT, R240, R205, 0x1, 0x1f ;  /* 0x08201f00cdf07f89 */ /* 0x000fe200000e0000 */
[----:B------:R-:W-:Y:S01]  /*60d0*/  ISETP.NE.AND P1, PT, R154, 0x1f, PT ;  /* 0x0000001f9a00780c */ /* 0x000fe20003f25270 */
[----:B------:R-:W-:Y:S01]  /*60e0*/  BSSY.RECONVERGENT B0, `(.L_x_16119) ;  /* 0x000013d000007945 */ /* 0x000fe20003800200 */
[CC--:B------:R-:W-:Y:S01]  /*60f0*/  FFMA.FTZ R237, R33.reuse, R34.reuse, -R238 ;  /* 0x0000002221ed7223 */ /* 0x0c0fe200000108ee */
[----:B------:R-:W-:Y:S01]  /*6100*/  FMUL.FTZ R33, R33, R35 ;  /* 0x0000002321217220 */ /* 0x000fe20000410000 */
[----:B------:R-:W-:Y:S03]  /*6110*/  SHFL.DOWN PT, R238, R206, 0x1, 0x1f ;  /* 0x08201f00ceee7f89 */ /* 0x000fe600000e0000 */
[----:B------:R-:W-:Y:S01]  /*6120*/  FFMA.FTZ R33, R32, R34, R33 ;  /* 0x0000002220217223 */ /* 0x000fe20000010021 */
[----:B------:R-:W-:Y:S01]  /*6130*/  @P2 FADD.FTZ R34, R234, R237 ;  /* 0x000000edea222221 */ /* 0x000fe20000010000 */
[----:B-1----:R-:W-:Y:S02]  /*6140*/  SHFL.DOWN PT, R242, R211, 0x1, 0x1f ;  /* 0x08201f00d3f27f89 */ /* 0x002fe400000e0000 */
[----:B------:R-:W-:Y:S01]  /*6150*/  @P2 FADD.FTZ R35, R236, R33 ;  /* 0x00000021ec232221 */ /* 0x000fe20000010000 */
[C---:B------:R-:W-:Y:S01]  /*6160*/  FMUL.FTZ R32, R31.reuse, R34 ;  /* 0x000000221f207220 */ /* 0x040fe20000410000 */
[----:B---3--:R-:W0:Y:S02]  /*6170*/  SHFL.IDX PT, R234, R7, RZ, 0x1f ;  /* 0x00001fff07ea7589 */ /* 0x008e2400000e0000 */
[-C--:B------:R-:W-:Y:S01]  /*6180*/  FMUL.FTZ R33, R31, R35.reuse ;  /* 0x000000231f217220 */ /* 0x080fe20000410000 */
[C---:B------:R-:W-:Y:S01]  /*6190*/  FFMA.FTZ R239, R30.reuse, R35, R32 ;  /* 0x000000231eef7223 */ /* 0x040fe20000010020 */
[----:B------:R-:W1:Y:S01]  /*61a0*/  SHFL.IDX PT, R236, R6, RZ, 0x1f ;  /* 0x00001fff06ec7589 */ /* 0x000e6200000e0000 */
[----:B------:R-:W-:Y:S01]  /*61b0*/  IADD3 R32, P2, PT, R61, R154, RZ ;  /* 0x0000009a3d207210 */ /* 0x000fe20007f5e0ff */
[----:B------:R-:W-:Y:S01]  /*61c0*/  FFMA.FTZ R237, R30, R34, -R33 ;  /* 0x000000221eed7223 */ /* 0x000fe20000010821 */
[----:B------:R-:W-:Y:S01]  /*61d0*/  FADD.FTZ R212, R212, R239 ;  /* 0x000000efd4d47221 */ /* 0x000fe20000010000 */
[----:B------:R-:W3:Y:S04]  /*61e0*/  SHFL.DOWN PT, R35, R209, 0x1, 0x1f ;  /* 0x08201f00d1237f89 */ /* 0x000ee800000e0000 */
[----:B--2---:R-:W2:Y:S04]  /*61f0*/  SHFL.IDX PT, R205, R205, RZ, 0x1f ;  /* 0x00001fffcdcd7589 */ /* 0x004ea800000e0000 */
[----:B------:R-:W5:Y:S04]  /*6200*/  SHFL.IDX PT, R206, R206, RZ, 0x1f ;  /* 0x00001fffcece7589 */ /* 0x000f6800000e0000 */
[----:B----4-:R-:W4:Y:S01]  /*6210*/  SHFL.IDX PT, R211, R211, RZ, 0x1f ;  /* 0x00001fffd3d37589 */ /* 0x010f2200000e0000 */
[-C--:B0-----:R-:W-:Y:S01]  /*6220*/  @P1 FMUL.FTZ R33, R238, R234.reuse ;  /* 0x000000eaee211220 */ /* 0x081fe20000410000 */
[----:B------:R-:W-:-:S02]  /*6230*/  @P1 FMUL.FTZ R31, R240, R234 ;  /* 0x000000eaf01f1220 */ /* 0x000fc40000410000 */
[----:B------:R-:W0:Y:S01]  /*6240*/  SHFL.IDX PT, R209, R209, RZ, 0x1f ;  /* 0x00001fffd1d17589 */ /* 0x000e2200000e0000 */
[-C--:B-1----:R-:W-:Y:S01]  /*6250*/  @P1 FFMA.FTZ R30, R240, R236.reuse, R33 ;  /* 0x000000ecf01e1223 */ /* 0x082fe20000010021 */
[----:B------:R-:W-:Y:S01]  /*6260*/  LEA.HI.X.SX32 R33, R61, RZ, 0x1, P2 ;  /* 0x000000ff3d217211 */ /* 0x000fe200010f0eff */
[----:B------:R-:W-:Y:S02]  /*6270*/  @P1 FFMA.FTZ R31, R238, R236, -R31 ;  /* 0x000000ecee1f1223 */ /* 0x000fe4000001081f */
[----:B---3--:R-:W-:Y:S01]  /*6280*/  @P1 FADD.FTZ R234, R35, R30 ;  /* 0x0000001e23ea1221 */ /* 0x008fe20000010000 */
[----:B------:R-:W-:-:S04]  /*6290*/  IMAD.WIDE.U32 R34, R22, UR4, R32 ;  /* 0x0000000416227c25 */ /* 0x000fc8000f8e0020 */
[----:B------:R-:W-:Y:S01]  /*62a0*/  @P1 FADD.FTZ R236, R242, R31 ;  /* 0x0000001ff2ec1221 */ /* 0x000fe20000010000 */
[----:B------:R-:W-:Y:S01]  /*62b0*/  IMAD R31, R23, UR4, R35 ;  /* 0x00000004171f7c24 */ /* 0x000fe2000f8e0223 */
[----:B------:R-:W-:Y:S01]  /*62c0*/  LEA R30, P1, R34, R167, 0x2 ;  /* 0x000000a7221e7211 */ /* 0x000fe200078210ff */
[-C--:B------:R-:W-:Y:S01]  /*62d0*/  FMUL.FTZ R35, R234, R29.reuse ;  /* 0x0000001dea237220 */ /* 0x080fe20000410000 */
[----:B------:R-:W-:Y:S01]  /*62e0*/  FMUL.FTZ R29, R236, R29 ;  /* 0x0000001dec1d7220 */ /* 0x000fe20000410000 */
[----:B------:R-:W-:Y:S01]  /*62f0*/  IMAD.WIDE.U32 R32, R24, UR4, R32 ;  /* 0x0000000418207c25 */ /* 0x000fe2000f8e0020 */
[----:B------:R-:W-:-:S03]  /*6300*/  LEA.HI.X R31, R34, R165, R31, 0x2, P1 ;  /* 0x000000a5221f7211 */ /* 0x000fc600008f141f */
[----:B------:R-:W-:Y:S01]  /*6310*/  FADD.FTZ R34, R232, R237 ;  /* 0x000000ede8227221 */ /* 0x000fe20000010000 */
[-C--:B------:R-:W-:Y:S01]  /*6320*/  FFMA.FTZ R237, R234, R28.reuse, -R29 ;  /* 0x0000001ceaed7223 */ /* 0x080fe2000001081d */
[----:B------:R-:W-:Y:S01]  /*6330*/  FFMA.FTZ R236, R236, R28, R35 ;  /* 0x0000001cecec7223 */ /* 0x000fe20000010023 */
[C---:B------:R-:W-:Y:S01]  /*6340*/  FMUL.FTZ R29, R203.reuse, R212 ;  /* 0x000000d4cb1d7220 */ /* 0x040fe20000410000 */
[-C--:B------:R-:W-:Y:S01]  /*6350*/  FMUL.FTZ R35, R203, R34.reuse ;  /* 0x00000022cb237220 */ /* 0x080fe20000410000 */
[----:B------:R-:W-:Y:S01]  /*6360*/  IMAD R234, R25, UR4, R33 ;  /* 0x0000000419ea7c24 */ /* 0x000fe2000f8e0221 */
[----:B------:R-:W-:Y:S01]  /*6370*/  LEA R28, P1, R32, R163, 0x2 ;  /* 0x000000a3201c7211 */ /* 0x000fe200078210ff */
[C---:B------:R-:W-:Y:S01]  /*6380*/  FFMA.FTZ R33, R204.reuse, R34, -R29 ;  /* 0x00000022cc217223 */ /* 0x040fe2000001081d */
[----:B------:R-:W-:Y:S01]  /*6390*/  FFMA.FTZ R232, R204, R212, R35 ;  /* 0x000000d4cce87223 */ /* 0x000fe20000010023 */
[----:B------:R-:W-:Y:S01]  /*63a0*/  FADD.FTZ R226, R226, R237 ;  /* 0x000000ede2e27221 */ /* 0x000fe20000010000 */
[----:B------:R-:W-:Y:S01]  /*63b0*/  LEA.HI.X R29, R32, R161, R234, 0x2, P1 ;  /* 0x000000a1201d7211 */ /* 0x000fe200008f14ea */
[C---:B------:R-:W-:Y:S01]  /*63c0*/  FFMA.FTZ R33, R92.reuse, R235, R33 ;  /* 0x000000eb5c217223 */ /* 0x040fe20000010021 */
[----:B------:R-:W-:Y:S01]  /*63d0*/  FFMA.FTZ R35, R92, R233, R232 ;  /* 0x000000e95c237223 */ /* 0x000fe200000100e8 */
        /* <DEDUP_REMOVED lines=28> */
[----:B------:R-:W-:Y:S01]  /*65a0*/  FMUL.FTZ R233, R195, R223 ;  /* 0x000000dfc3e97220 */ /* 0x000fe20000410000 */
[----:B------:R-:W-:Y:S01]  /*65b0*/  ISETP.NE.AND P1, PT, R154, RZ, PT ;  /* 0x000000ff9a00720c */ /* 0x000fe20003f25270 */
[C---:B------:R-:W-:Y:S01]  /*65c0*/  FFMA.FTZ R234, R198.reuse, R225, R231 ;  /* 0x000000e1c6ea7223 */ /* 0x040fe200000100e7 */
[----:B------:R-:W-:Y:S01]  /*65d0*/  FFMA.FTZ R231, R198, R227, -R232 ;  /* 0x000000e3c6e77223 */ /* 0x000fe200000108e8 */
[C---:B------:R-:W-:Y:S01]  /*65e0*/  FFMA.FTZ R235, R196.reuse, R221, -R233 ;  /* 0x000000ddc4eb7223 */ /* 0x040fe200000108e9 */
[----:B------:R-:W-:Y:S01]  /*65f0*/  FFMA.FTZ R233, R196, R223, R236 ;  /* 0x000000dfc4e97223 */ /* 0x000fe200000100ec */
[C---:B------:R-:W-:Y:S01]  /*6600*/  FFMA.FTZ R222, R89.reuse, R222, R234 ;  /* 0x000000de59de7223 */ /* 0x040fe200000100ea */
[----:B------:R-:W-:Y:S01]  /*6610*/  FFMA.FTZ R220, R89, R220, R231 ;  /* 0x000000dc59dc7223 */ /* 0x000fe200000100e7 */
        /* <DEDUP_REMOVED lines=8> */
[C---:B------:R-:W-:Y:S01]  /*66a0*/  FFMA.FTZ R233, R198.reuse, R216, R233 ;  /* 0x000000d8c6e97223 */ /* 0x040fe200000100e9 */
[-C--:B------:R-:W-:Y:S01]  /*66b0*/  FFMA.FTZ R197, R198, R218.reuse, -R197 ;  /* 0x000000dac6c57223 */ /* 0x080fe200000108c5 */
[C---:B------:R-:W-:Y:S01]  /*66c0*/  FFMA.FTZ R219, R88.reuse, R219, R231 ;  /* 0x000000db58db7223 */ /* 0x040fe200000100e7 */
[----:B------:R-:W-:Y:S01]  /*66d0*/  FFMA.FTZ R217, R88, R217, R196 ;  /* 0x000000d958d97223 */ /* 0x000fe200000100c4 */
[----:B------:R-:W-:Y:S01]  /*66e0*/  FADD.FTZ R184, R184, R233 ;  /* 0x000000e9b8b87221 */ /* 0x000fe20000010000 */
[----:B------:R-:W-:Y:S01]  /*66f0*/  FADD.FTZ R182, R182, R197 ;  /* 0x000000c5b6b67221 */ /* 0x000fe20000010000 */
[C---:B------:R-:W-:Y:S01]  /*6700*/  FMUL.FTZ R195, R193.reuse, R219 ;  /* 0x000000dbc1c37220 */ /* 0x040fe20000410000 */
[-C--:B------:R-:W-:Y:S01]  /*6710*/  FMUL.FTZ R196, R193, R217.reuse ;  /* 0x000000d9c1c47220 */ /* 0x080fe20000410000 */
[----:B------:R-:W-:Y:S01]  /*6720*/  FMUL.FTZ R238, R80, R218 ;  /* 0x000000da50ee7220 */ /* 0x000fe20000410000 */
[C---:B------:R-:W-:Y:S01]  /*6730*/  FMUL.FTZ R197, R199.reuse, R182 ;  /* 0x000000b6c7c57220 */ /* 0x040fe20000410000 */
        /* <DEDUP_REMOVED lines=17> */
[----:B--2---:R-:W-:Y:S01]  /*6850*/  FMUL.FTZ R191, R205, R7 ;  /* 0x00000007cdbf7220 */ /* 0x004fe20000410000 */
[----:B------:R-:W-:Y:S01]  /*6860*/  FFMA.FTZ R207, R86, R207, R193 ;  /* 0x000000cf56cf7223 */ /* 0x000fe200000100c1 */
[----:B------:R-:W-:Y:S01]  /*6870*/  FADD.FTZ R189, R189, R192 ;  /* 0x000000c0bdbd7221 */ /* 0x000fe20000010000 */
[----:B------:R-:W-:Y:S01]  /*6880*/  FADD.FTZ R190, R190, R201 ;  /* 0x000000c9bebe7221 */ /* 0x000fe20000010000 */
[-C--:B-----5:R-:W-:Y:S01]  /*6890*/  FFMA.FTZ R194, R206, R6.reuse, -R191 ;  /* 0x00000006cec27223 */ /* 0x0a0fe200000108bf */
        /* <DEDUP_REMOVED lines=10> */
[----:B------:R-:W-:Y:S01]  /*6940*/  FADD.FTZ R178, R178, R197 ;  /* 0x000000c5b2b27221 */ /* 0x000fe20000010000 */
[----:B------:R-:W-:Y:S01]  /*6950*/  FFMA.FTZ R206, R206, R7, R192 ;  /* 0x00000007cece7223 */ /* 0x000fe200000100c0 */
[----:B------:R-:W-:Y:S01]  /*6960*/  FADD.FTZ R192, R180, R193 ;  /* 0x000000c1b4c07221 */ /* 0x000fe20000010000 */
[----:B------:R-:W-:Y:S01]  /*6970*/  FFMA.FTZ R191, R171, -R196, R212 ;  /* 0x800000c4abbf7223 */ /* 0x000fe200000100d4 */
[C---:B------:R-:W-:Y:S01]  /*6980*/  FMUL.FTZ R200, R84.reuse, R178 ;  /* 0x000000b254c87220 */ /* 0x040fe20000410000 */
[----:B----4-:R-:W-:Y:S01]  /*6990*/  FADD.FTZ R6, R211, R194 ;  /* 0x000000c2d3067221 */ /* 0x010fe20000010000 */
[----:B------:R-:W-:Y:S01]  /*69a0*/  FMUL.FTZ R194, R84, R192 ;  /* 0x000000c054c27220 */ /* 0x000fe20000410000 */
[----:B------:R-:W-:Y:S01]  /*69b0*/  FFMA.FTZ R180, -R173, R196, R34 ;  /* 0x000000c4adb47223 */ /* 0x000fe20000010122 */
[C---:B------:R-:W-:Y:S01]  /*69c0*/  FMUL.FTZ R199, R191.reuse, R200 ;  /* 0x000000c8bfc77220 */ /* 0x040fe20000410000 */
[----:B------:R-:W-:Y:S01]  /*69d0*/  FFMA.FTZ R187, R86, R187, R195 ;  /* 0x000000bb56bb7223 */ /* 0x000fe200000100c3 */
[-C--:B------:R-:W-:Y:S01]  /*69e0*/  FMUL.FTZ R193, R191, R194.reuse ;  /* 0x000000c2bfc17220 */ /* 0x080fe20000410000 */
[-C--:B------:R-:W-:Y:S01]  /*69f0*/  FMUL.FTZ R195, R93, R194.reuse ;  /* 0x000000c25dc37220 */ /* 0x080fe20000410000 */
[C---:B------:R-:W-:Y:S01]  /*6a00*/  FFMA.FTZ R199, R180.reuse, R194, R199 ;  /* 0x000000c2b4c77223 */ /* 0x040fe200000100c7 */
[----:B0-----:R-:W-:Y:S01]  /*6a10*/  FADD.FTZ R7, R209, R206 ;  /* 0x000000ced1077221 */ /* 0x001fe20000010000 */
[-C--:B------:R-:W-:Y:S01]  /*6a20*/  FMUL.FTZ R194, R93, R200.reuse ;  /* 0x000000c85dc27220 */ /* 0x080fe20000410000 */
[----:B------:R-:W-:Y:S01]  /*6a30*/  FFMA.FTZ R200, R180, R200, -R193 ;  /* 0x000000c8b4c87223 */ /* 0x000fe200000108c1 */
[C---:B------:R-:W-:Y:S01]  /*6a40*/  FMUL.FTZ R193, R85.reuse, R92 ;  /* 0x0000005c55c17220 */ /* 0x040fe20000410000 */
[----:B------:R-:W-:Y:S01]  /*6a50*/  FMUL.FTZ R197, R85, R190 ;  /* 0x000000be55c57220 */ /* 0x000fe20000410000 */
[----:B------:R0:W-:Y:S01]  /*6a60*/  @!P1 STS.128 [UR7+0x2e10], R4 ;  /* 0x002e1004ff009988 */ /* 0x0001e20008000c07 */
[C---:B------:R-:W-:Y:S01]  /*6a70*/  FMUL.FTZ R206, R82.reuse, R186 ;  /* 0x000000ba52ce7220 */ /* 0x040fe20000410000 */
[----:B------:R-:W-:Y:S01]  /*6a80*/  FMUL.FTZ R204, R82, R188 ;  /* 0x000000bc52cc7220 */ /* 0x000fe20000410000 */
[----:B------:R-:W-:Y:S01]  /*6a90*/  FMUL.FTZ R196, R92, R197 ;  /* 0x000000c55cc47220 */ /* 0x000fe20000410000 */
[----:B------:R-:W-:Y:S01]  /*6aa0*/  STS [R140], R195 ;  /* 0x000000c38c007388 */ /* 0x000fe20000000800 */
[----:B------:R-:W-:Y:S01]  /*6ab0*/  FMUL.FTZ R234, R80, R216 ;  /* 0x000000d850ea7220 */ /* 0x000fe20000410000 */
[----:B------:R-:W-:Y:S01]  /*6ac0*/  FMUL.FTZ R232, R91, R204 ;  /* 0x000000cc5be87220 */ /* 0x000fe20000410000 */
[----:B------:R-:W-:Y:S01]  /*6ad0*/  FMUL.FTZ R209, R83, R182 ;  /* 0x000000b653d17220 */ /* 0x000fe20000410000 */
[----:B------:R1:W-:Y:S01]  /*6ae0*/  STS [R139+0x4], R194 ;  /* 0x000004c28b007388 */ /* 0x0003e20000000800 */
[----:B------:R-:W-:Y:S01]  /*6af0*/  FMUL.FTZ R240, R89, R234 ;  /* 0x000000ea59f07220 */ /* 0x000fe20000410000 */
[C---:B------:R-:W-:Y:S01]  /*6b00*/  FMUL.FTZ R233, R81.reuse, R221 ;  /* 0x000000dd51e97220 */ /* 0x040fe20000410000 */
[----:B------:R-:W-:Y:S01]  /*6b10*/  FMUL.FTZ R236, R90, R209 ;  /* 0x000000d15aec7220 */ /* 0x000fe20000410000 */
[----:B------:R2:W-:Y:S01]  /*6b20*/  STS [R139+0x8], R196 ;  /* 0x000008c48b007388 */ /* 0x0005e20000000800 */
[----:B------:R-:W-:Y:S01]  /*6b30*/  FMUL.FTZ R231, R81, R223 ;  /* 0x000000df51e77220 */ /* 0x000fe20000410000 */
[----:B0-----:R-:W-:Y:S01]  /*6b40*/  FFMA.FTZ R7, R174, -R193, R35 ;  /* 0x800000c1ae077223 */ /* 0x001fe20000010023 */
[----:B------:R-:W-:Y:S01]  /*6b50*/  FMUL.FTZ R5, R85, R189 ;  /* 0x000000bd55057220 */ /* 0x000fe20000410000 */
[----:B------:R-:W-:Y:S01]  /*6b60*/  FMUL.FTZ R4, R82, R91 ;  /* 0x0000005b52047220 */ /* 0x000fe20000410000 */
[----:B------:R-:W-:Y:S01]  /*6b70*/  FFMA.FTZ R6, -R176, R193, R33 ;  /* 0x000000c1b0067223 */ /* 0x000fe20000010121 */
[C---:B------:R-:W-:Y:S01]  /*6b80*/  FMUL.FTZ R193, R7.reuse, R197 ;  /* 0x000000c507c17220 */ /* 0x040fe20000410000 */
[-C--:B------:R-:W-:Y:S01]  /*6b90*/  FMUL.FTZ R201, R7, R5.reuse ;  /* 0x0000000507c97220 */ /* 0x080fe20000410000 */
[-C--:B------:R-:W-:Y:S01]  /*6ba0*/  FFMA.FTZ R198, R183, -R4.reuse, R228 ;  /* 0x80000004b7c67223 */ /* 0x080fe200000100e4 */
[----:B------:R0:W-:Y:S01]  /*6bb0*/  STS [R139+0x10], R232 ;  /* 0x000010e88b007388 */ /* 0x0001e20000000800 */
[C---:B------:R-:W-:Y:S01]  /*6bc0*/  FFMA.FTZ R202, R6.reuse, R5, -R193 ;  /* 0x0000000506ca7223 */ /* 0x040fe200000108c1 */
[----:B------:R-:W-:Y:S01]  /*6bd0*/  FFMA.FTZ R201, R6, R197, R201 ;  /* 0x000000c506c97223 */ /* 0x000fe200000100c9 */
[----:B------:R-:W-:Y:S01]  /*6be0*/  FFMA.FTZ R197, -R185, R4, R230 ;  /* 0x00000004b9c57223 */ /* 0x000fe200000101e6 */
[C---:B-1----:R-:W-:Y:S01]  /*6bf0*/  FMUL.FTZ R194, R198.reuse, R206 ;  /* 0x000000cec6c27220 */ /* 0x042fe20000410000 */
[-C--:B------:R-:W-:Y:S01]  /*6c00*/  FMUL.FTZ R195, R198, R204.reuse ;  /* 0x000000ccc6c37220 */ /* 0x080fe20000410000 */
[----:B------:R-:W-:Y:S01]  /*6c10*/  FMUL.FTZ R193, R80, R89 ;  /* 0x0000005950c17220 */ /* 0x000fe20000410000 */
[----:B------:R-:W-:Y:S01]  /*6c20*/  FMUL.FTZ R4, R92, R5 ;  /* 0x000000055c047220 */ /* 0x000fe20000410000 */
[C---:B------:R-:W-:Y:S01]  /*6c30*/  FFMA.FTZ R203, R197.reuse, R204, R194 ;  /* 0x000000ccc5cb7223 */ /* 0x040fe200000100c2 */
[----:B------:R-:W-:Y:S01]  /*6c40*/  FFMA.FTZ R204, R197, R206, -R195 ;  /* 0x000000cec5cc7223 */ /* 0x000fe200000108c3 */
[----:B------:R-:W-:Y:S01]  /*6c50*/  FMUL.FTZ R195, R83, R90 ;  /* 0x0000005a53c37220 */ /* 0x000fe20000410000 */
[-C--:B------:R-:W-:Y:S01]  /*6c60*/  FFMA.FTZ R194, R179, -R193.reuse, R222 ;  /* 0x800000c1b3c27223 */ /* 0x080fe200000100de */
[----:B------:R1:W-:Y:S01]  /*6c70*/  STS [R139+0xc], R4 ;  /* 0x00000c048b007388 */ /* 0x0003e20000000800 */
[----:B------:R-:W-:Y:S01]  /*6c80*/  FFMA.FTZ R193, -R181, R193, R220 ;  /* 0x000000c1b5c17223 */ /* 0x000fe200000101dc */
[-C--:B--2---:R-:W-:Y:S01]  /*6c90*/  FFMA.FTZ R196, -R172, R195.reuse, R227 ;  /* 0x000000c3acc47223 */ /* 0x084fe200000101e3 */
[----:B------:R-:W-:Y:S01]  /*6ca0*/  FFMA.FTZ R195, R170, -R195, R225 ;  /* 0x800000c3aac37223 */ /* 0x000fe200000100e1 */
[----:B------:R-:W-:Y:S01]  /*6cb0*/  FMUL.FTZ R5, R83, R184 ;  /* 0x000000b853057220 */ /* 0x000fe20000410000 */
[----:B------:R-:W-:Y:S01]  /*6cc0*/  FMUL.FTZ R206, R91, R206 ;  /* 0x000000ce5bce7220 */ /* 0x000fe20000410000 */
[C---:B0-----:R-:W-:Y:S01]  /*6cd0*/  FMUL.FTZ R232, R194.reuse, R234 ;  /* 0x000000eac2e87220 */ /* 0x041fe20000410000 */
[----:B------:R-:W-:Y:S01]  /*6ce0*/  FMUL.FTZ R211, R195, R209 ;  /* 0x000000d1c3d37220 */ /* 0x000fe20000410000 */
[----:B------:R-:W-:Y:S01]  /*6cf0*/  STS [R139+0x1c], R236 ;  /* 0x00001cec8b007388 */ /* 0x000fe20000000800 */
[----:B------:R-:W-:Y:S01]  /*6d00*/  FMUL.FTZ R212, R69, -R212 ;  /* 0x800000d445d47220 */ /* 0x000fe20000410000 */
[----:B-1----:R-:W-:Y:S01]  /*6d10*/  FMUL.FTZ R4, R194, R238 ;  /* 0x000000eec2047220 */ /* 0x002fe20000410000 */
[C---:B------:R-:W-:Y:S01]  /*6d20*/  FMUL.FTZ R230, R67.reuse, R230 ;  /* 0x000000e643e67220 */ /* 0x040fe20000410000 */
[----:B------:R0:W-:Y:S01]  /*6d30*/  STS [R139+0x14], R206 ;  /* 0x000014ce8b007388 */ /* 0x0001e20000000800 */
[----:B------:R-:W-:Y:S01]  /*6d40*/  FMUL.FTZ R228, R67, -R228 ;  /* 0x800000e443e47220 */ /* 0x000fe20000410000 */
[----:B------:R-:W-:Y:S01]  /*6d50*/  FFMA.FTZ R205, R193, R234, R4 ;  /* 0x000000eac1cd7223 */ /* 0x000fe20000010004 */
[-C--:B------:R-:W-:Y:S01]  /*6d60*/  FMUL.FTZ R4, R195, R5.reuse ;  /* 0x00000005c3047220 */ /* 0x080fe20000410000 */
[----:B------:R-:W-:Y:S01]  /*6d70*/  FMUL.FTZ R234, R90, R5 ;  /* 0x000000055aea7220 */ /* 0x000fe20000410000 */
[----:B------:R-:W-:Y:S01]  /*6d80*/  STS [R139+0x20], R240 ;  /* 0x000020f08b007388 */ /* 0x000fe20000000800 */
[C---:B------:R-:W-:Y:S01]  /*6d90*/  FMUL.FTZ R220, R65.reuse, R220 ;  /* 0x000000dc41dc7220 */ /* 0x040fe20000410000 */
[----:B------:R-:W-:-:S02]  /*6da0*/  FMUL.FTZ R222, R65, -R222 ;  /* 0x800000de41de7220 */ /* 0x000fc40000410000 */
[----:B------:R1:W-:Y:S01]  /*6db0*/  STS [R139+0x18], R234 ;  /* 0x000018ea8b007388 */ /* 0x0003e20000000800 */
[C---:B0-----:R-:W-:Y:S01]  /*6dc0*/  FFMA.FTZ R206, R196.reuse, R5, R211 ;  /* 0x00000005c4ce7223 */ /* 0x041fe200000100d3 */
[----:B------:R-:W-:Y:S01]  /*6dd0*/  FFMA.FTZ R211, R196, R209, -R4 ;  /* 0x000000d1c4d37223 */ /* 0x000fe20000010804 */
[----:B------:R-:W-:Y:S01]  /*6de0*/  FFMA.FTZ R209, R193, R238, -R232 ;  /* 0x000000eec1d17223 */ /* 0x000fe200000108e8 */
[----:B------:R-:W-:Y:S01]  /*6df0*/  FMUL.FTZ R4, R81, R88 ;  /* 0x0000005851047220 */ /* 0x000fe20000410000 */
[----:B------:R-:W-:Y:S01]  /*6e00*/  FADD.FTZ R232, RZ, R199 ;  /* 0x000000c7ffe87221 */ /* 0x000fe20000010000 */
[----:B------:R-:W-:Y:S01]  /*6e10*/  FADD.FTZ R199, RZ, R200 ;  /* 0x000000c8ffc77221 */ /* 0x000fe20000010000 */
[----:B------:R-:W-:Y:S01]  /*6e20*/  FMUL.FTZ R238, R89, R238 ;  /* 0x000000ee59ee7220 */ /* 0x000fe20000410000 */
[-C--:B------:R-:W-:Y:S01]  /*6e30*/  FFMA.FTZ R5, -R168, R4.reuse, R219 ;  /* 0x00000004a8057223 */ /* 0x080fe200000101db */
[----:B------:R-:W-:Y:S01]  /*6e40*/  FFMA.FTZ R4, R166, -R4, R217 ;  /* 0x80000004a6047223 */ /* 0x000fe200000100d9 */
[----:B------:R-:W-:Y:S01]  /*6e50*/  FADD.FTZ R232, R232, R201 ;  /* 0x000000c9e8e87221 */ /* 0x000fe20000010000 */
[----:B------:R-:W-:Y:S01]  /*6e60*/  FADD.FTZ R199, R199, R202 ;  /* 0x000000cac7c77221 */ /* 0x000fe20000010000 */
[----:B-1----:R-:W-:Y:S01]  /*6e70*/  FMUL.FTZ R234, R88, R231 ;  /* 0x000000e758ea7220 */ /* 0x002fe20000410000 */
[----:B------:R-:W-:Y:S01]  /*6e80*/  FMUL.FTZ R200, R4, R233 ;  /* 0x000000e904c87220 */ /* 0x000fe20000410000 */
[----:B------:R-:W-:Y:S01]  /*6e90*/  FADD.FTZ R203, R232, R203 ;  /* 0x000000cbe8cb7221 */ /* 0x000fe20000010000 */
[-C--:B------:R-:W-:Y:S01]  /*6ea0*/  FMUL.FTZ R202, R4, R231.reuse ;  /* 0x000000e704ca7220 */ /* 0x080fe20000410000 */
[----:B------:R-:W-:Y:S01]  /*6eb0*/  FADD.FTZ R204, R199, R204 ;  /* 0x000000ccc7cc7221 */ /* 0x000fe20000010000 */
[----:B------:R-:W-:Y:S01]  /*6ec0*/  FFMA.FTZ R200, R5, R231, R200 ;  /* 0x000000e705c87223 */ /* 0x000fe200000100c8 */
[----:B------:R-:W-:Y:S01]  /*6ed0*/  FADD.FTZ R206, R203, R206 ;  /* 0x000000cecbce7221 */ /* 0x000fe20000010000 */
[----:B------:R-:W-:Y:S01]  /*6ee0*/  FFMA.FTZ R231, R5, R233, -R202 ;  /* 0x000000e905e77223 */ /* 0x000fe200000108ca */
[----:B------:R-:W-:Y:S01]  /*6ef0*/  FMUL.FTZ R199, R78, R87 ;  /* 0x000000574ec77220 */ /* 0x000fe20000410000 */
[----:B------:R-:W-:Y:S01]  /*6f00*/  FMUL.FTZ R202, R88, R233 ;  /* 0x000000e958ca7220 */ /* 0x000fe20000410000 */
[----:B------:R-:W-:Y:S01]  /*6f10*/  FADD.FTZ R205, R206, R205 ;  /* 0x000000cdcecd7221 */ /* 0x000fe20000010000 */
[C---:B------:R-:W-:Y:S01]  /*6f20*/  FMUL.FTZ R206, R78.reuse, R229 ;  /* 0x000000e54ece7220 */ /* 0x040fe20000410000 */
[----:B------:R-:W-:Y:S01]  /*6f30*/  FFMA.FTZ R201, R175, -R199, R208 ;  /* 0x800000c7afc97223 */ /* 0x000fe200000100d0 */
[----:B------:R-:W-:Y:S01]  /*6f40*/  FMUL.FTZ R232, R78, R224 ;  /* 0x000000e04ee87220 */ /* 0x000fe20000410000 */
[----:B------:R-:W-:Y:S01]  /*6f50*/  FADD.FTZ R204, R204, R211 ;  /* 0x000000d3cccc7221 */ /* 0x000fe20000010000 */
[----:B------:R0:W-:Y:S01]  /*6f60*/  STS [R139+0x2c], R202 ;  /* 0x00002cca8b007388 */ /* 0x0001e20000000800 */
[----:B------:R-:W-:Y:S01]  /*6f70*/  FADD.FTZ R200, R205, R200 ;  /* 0x000000c8cdc87221 */ /* 0x000fe20000010000 */
[----:B------:R-:W-:Y:S01]  /*6f80*/  FMUL.FTZ R205, R201, R232 ;  /* 0x000000e8c9cd7220 */ /* 0x000fe20000410000 */
[----:B------:R-:W-:Y:S01]  /*6f90*/  FADD.FTZ R204, R204, R209 ;  /* 0x000000d1cccc7221 */ /* 0x000fe20000010000 */
[C---:B------:R-:W-:Y:S01]  /*6fa0*/  FMUL.FTZ R209, R79.reuse, R32 ;  /* 0x000000204fd17220 */ /* 0x040fe20000410000 */
[----:B------:R-:W-:Y:S01]  /*6fb0*/  FMUL.FTZ R211, R79, R226 ;  /* 0x000000e24fd37220 */ /* 0x000fe20000410000 */
[----:B------:R-:W-:Y:S01]  /*6fc0*/  FMUL.FTZ R236, R87, R232 ;  /* 0x000000e857ec7220 */ /* 0x000fe20000410000 */
[----:B------:R1:W-:Y:S01]  /*6fd0*/  STS [R139+0x24], R238 ;  /* 0x000024ee8b007388 */ /* 0x0003e20000000800 */
[----:B------:R-:W-:Y:S01]  /*6fe0*/  FADD.FTZ R231, R204, R231 ;  /* 0x000000e7cce77221 */ /* 0x000fe20000010000 */
[----:B------:R-:W-:Y:S01]  /*6ff0*/  FMUL.FTZ R240, R86, R211 ;  /* 0x000000d356f07220 */ /* 0x000fe20000410000 */
[----:B0-----:R-:W-:Y:S01]  /*7000*/  FFMA.FTZ R202, -R177, R199, R210 ;  /* 0x000000c7b1ca7223 */ /* 0x001fe200000101d2 */
[----:B------:R-:W-:Y:S01]  /*7010*/  FMUL.FTZ R199, R201, R206 ;  /* 0x000000cec9c77220 */ /* 0x000fe20000410000 */
[----:B------:R0:W-:Y:S01]  /*7020*/  STS [R139+0x28], R234 ;  /* 0x000028ea8b007388 */ /* 0x0001e20000000800 */
[----:B------:R-:W-:Y:S01]  /*7030*/  FMUL.FTZ R204, R79, R86 ;  /* 0x000000564fcc7220 */ /* 0x000fe20000410000 */
[----:B------:R-:W-:Y:S01]  /*7040*/  FMUL.FTZ R210, R63, R210 ;  /* 0x000000d23fd27220 */ /* 0x000fe20000410000 */
[C---:B------:R-:W-:Y:S01]  /*7050*/  FFMA.FTZ R199, R202.reuse, R232, R199 ;  /* 0x000000e8cac77223 */ /* 0x040fe200000100c7 */
[-C--:B------:R-:W-:Y:S01]  /*7060*/  FFMA.FTZ R232, R202, R206.reuse, -R205 ;  /* 0x000000cecae87223 */ /* 0x080fe200000108cd */
[----:B------:R-:W-:Y:S01]  /*7070*/  FMUL.FTZ R206, R87, R206 ;  /* 0x000000ce57ce7220 */ /* 0x000fe20000410000 */
[----:B-1----:R-:W-:Y:S01]  /*7080*/  FMUL.FTZ R238, R86, R209 ;  /* 0x000000d156ee7220 */ /* 0x002fe20000410000 */
[----:B------:R1:W-:Y:S01]  /*7090*/  STS [R139+0x30], R236 ;  /* 0x000030ec8b007388 */ /* 0x0003e20000000800 */
[-C--:B------:R-:W-:Y:S01]  /*70a0*/  FFMA.FTZ R203, R162, -R204.reuse, R187 ;  /* 0x800000cca2cb7223 */ /* 0x080fe200000100bb */
[----:B------:R-:W-:Y:S01]  /*70b0*/  FFMA.FTZ R204, -R164, R204, R207 ;  /* 0x000000cca4cc7223 */ /* 0x000fe200000101cf */
[----:B------:R-:W-:Y:S01]  /*70c0*/  FADD.FTZ R231, R231, R232 ;  /* 0x000000e8e7e77221 */ /* 0x000fe20000010000 */
[----:B------:R-:W-:Y:S01]  /*70d0*/  STS [R139+0x34], R206 ;  /* 0x000034ce8b007388 */ /* 0x000fe20000000800 */
[----:B------:R-:W-:Y:S01]  /*70e0*/  FMUL.FTZ R233, R203, R211 ;  /* 0x000000d3cbe97220 */ /* 0x000fe20000410000 */
[----:B------:R-:W-:Y:S01]  /*70f0*/  FADD.FTZ R199, R200, R199 ;  /* 0x000000c7c8c77221 */ /* 0x000fe20000010000 */
[----:B------:R-:W-:Y:S01]  /*7100*/  FMUL.FTZ R232, R69, R34 ;  /* 0x0000002245e87220 */ /* 0x000fe20000410000 */
[----:B------:R2:W-:Y:S01]  /*7110*/  STS [R139+0x38], R238 ;  /* 0x000038ee8b007388 */ /* 0x0005e20000000800 */
[CC--:B0-----:R-:W-:Y:S01]  /*7120*/  FFMA.FTZ R234, R204.reuse, R209.reuse, R233 ;  /* 0x000000d1ccea7223 */ /* 0x0c1fe200000100e9 */
[----:B-1----:R-:W-:Y:S01]  /*7130*/  FMUL.FTZ R236, R203, R209 ;  /* 0x000000d1cbec7220 */ /* 0x002fe20000410000 */
[----:B------:R-:W-:Y:S01]  /*7140*/  FMUL.FTZ R208, R63, -R208 ;  /* 0x800000d03fd07220 */ /* 0x000fe20000410000 */
[----:B------:R0:W-:Y:S01]  /*7150*/  STS [R139+0x3c], R240 ;  /* 0x00003cf08b007388 */ /* 0x0001e20000000800 */
[----:B------:R-:W-:Y:S01]  /*7160*/  FADD.FTZ R199, R199, R234 ;  /* 0x000000eac7c77221 */ /* 0x000fe20000010000 */
[----:B------:R-:W-:Y:S01]  /*7170*/  FFMA.FTZ R236, R204, R211, -R236 ;  /* 0x000000d3ccec7223 */ /* 0x000fe200000108ec */
[C---:B------:R-:W-:Y:S01]  /*7180*/  FMUL.FTZ R234, R68.reuse, R33 ;  /* 0x0000002144ea7220 */ /* 0x040fe20000410000 */
[----:B------:R-:W-:Y:S01]  /*7190*/  BAR.SYNC.DEFER_BLOCKING 0x0 ;  /* 0x0000000000007b1d */ /* 0x000fe20000010000 */
[----:B------:R-:W-:Y:S01]  /*71a0*/  MOV R33, R60 ;  /* 0x0000003c00217202 */ /* 0x000fe20000000f00 */
[----:B------:R-:W-:Y:S01]  /*71b0*/  FADD.FTZ R200, R231, R236 ;  /* 0x000000ece7c87221 */ /* 0x000fe20000010000 */
[----:B------:R-:W-:Y:S01]  /*71c0*/  FMUL.FTZ R236, R68, -R35 ;  /* 0x8000002344ec7220 */ /* 0x000fe20000410000 */
[C---:B--2---:R-:W-:Y:S01]  /*71d0*/  FMUL.FTZ R238, R66.reuse, R227 ;  /* 0x000000e342ee7220 */ /* 0x044fe20000410000 */
[----:B0-----:R-:W-:Y:S01]  /*71e0*/  FMUL.FTZ R240, R66, -R225 ;  /* 0x800000e142f07220 */ /* 0x001fe20000410000 */
        /* <DEDUP_REMOVED lines=19> */
[----:B-----5:R-:W-:-:S03]  /*7320*/  IADD3 R232, PT, PT, R61, R154, RZ ;  /* 0x0000009a3de87210 */ /* 0x020fc60007ffe0ff */
[----:B------:R5:W-:Y:S01]  /*7330*/  STS [R139+0x854], R228 ;  /* 0x000854e48b007388 */ /* 0x000be20000000800 */
[----:B------:R-:W-:Y:S01]  /*7340*/  LEA R232, R33, -R232, 0x1 ;  /* 0x800000e821e87211 */ /* 0x000fe200078e08ff */
[----:B-1----:R-:W-:Y:S02]  /*7350*/  FMUL.FTZ R212, R64, R219 ;  /* 0x000000db40d47220 */ /* 0x002fe40000410000 */
[----:B------:R1:W-:Y:S01]  /*7360*/  STS [R139+0x860], R220 ;  /* 0x000860dc8b007388 */ /* 0x0003e20000000800 */
[----:B------:R-:W-:Y:S01]  /*7370*/  ISETP.GE.AND P2, PT, R232, 0x1, PT ;  /* 0x00000001e800780c */ /* 0x000fe20003f46270 */
[----:B--2---:R-:W-:Y:S02]  /*7380*/  FMUL.FTZ R230, R62, -R187 ;  /* 0x800000bb3ee67220 */ /* 0x004fe40000410000 */
[----:B------:R2:W-:Y:S01]  /*7390*/  STS [R139+0x848], R234 ;  /* 0x000848ea8b007388 */ /* 0x0005e20000000800 */
[----:B-----5:R-:W-:-:S03]  /*73a0*/  FMUL.FTZ R228, R64, -R217 ;  /* 0x800000d940e47220 */ /* 0x020fc60000410000 */
[----:B------:R2:W-:Y:S01]  /*73b0*/  STS [R139+0x84c], R236 ;  /* 0x00084cec8b007388 */ /* 0x0005e20000000800 */
[----:B-1----:R-:W-:-:S03]  /*73c0*/  FMUL.FTZ R220, R62, R207 ;  /* 0x000000cf3edc7220 */ /* 0x002fc60000410000 */
        /* <DEDUP_REMOVED lines=10> */
[----:B0--34-:R-:W-:Y:S05]  /*7470*/  @!P2 BRA `(.L_x_16120) ;  /* 0x00000000000ca947 */ /* 0x019fea0003800000 */
[----:B------:R-:W0:Y:S04]  /*7480*/  LDS R35, [R122+0x840] ;  /* 0x000840007a237984 */ /* 0x000e280000000800 */
[----:B------:R1:W-:Y:S04]  /*7490*/  REDG.E.ADD.F32.FTZ.RN.STRONG.GPU desc[UR16][R30.64], R205 ;  /* 0x000000cd1e0079a6 */ /* 0x0003e8000c12f310 */
[----:B0-----:R1:W-:Y:S02]  /*74a0*/  REDG.E.ADD.F32.FTZ.RN.STRONG.GPU desc[UR16][R28.64], R35 ;  /* 0x000000231c0079a6 */ /* 0x0013e4000c12f310 */
.L_x_16120:
[----:B------:R-:W-:Y:S05]  /*74b0*/  BSYNC.RECONVERGENT B0 ;  /* 0x0000000000007941 */ /* 0x000fea0003800200 */
.L_x_16119:
[----:B-1----:R0:W1:Y:S01]  /*74c0*/  LDS R35, [R138+0x8c0] ;  /* 0x0008c0008a237984 */ /* 0x0020620000000800 */
        /* <DEDUP_REMOVED lines=8> */
[----:B-1----:R0:W-:Y:S02]  /*7550*/  REDG.E.ADD.F32.FTZ.RN.STRONG.GPU desc[UR16][R28.64+0x80], R35 ;  /* 0x000080231c0079a6 */ /* 0x0021e4000c12f310 */
.L_x_16122:
[----:B------:R-:W-:Y:S05]  /*7560*/  BSYNC.RECONVERGENT B0 ;  /* 0x0000000000007941 */ /* 0x000fea0003800200 */
.L_x_16121:
[----:B01----:R0:W1:Y:S01]  /*7570*/  LDS R35, [R137+0x940] ;  /* 0x0009400089237984 */ /* 0x0030620000000800 */
[----:B------:R-:W-:Y:S04]  /*7580*/  BSSY.RECONVERGENT B0, `(.L_x_16123) ;  /* 0x0000004000007945 */ /* 0x000fe80003800200 */
[----:B------:R-:W-:Y:S05]  /*7590*/  @!P2 BRA `(.L_x_16124) ;  /* 0x000000000008a947 */ /* 0x000fea0003800000 */
[----:B------:R3:W-:Y:S04]  /*75a0*/  REDG.E.ADD.F32.FTZ.RN.STRONG.GPU desc[UR16][R30.64+0x100], R211 ;  /* 0x000100d31e0079a6 */ /* 0x0007e8000c12f310 */
[----:B-1----:R3:W-:Y:S02]  /*75b0*/  REDG.E.ADD.F32.FTZ.RN.STRONG.GPU desc[UR16][R28.64+0x100], R35 ;  /* 0x000100231c0079a6 */ /* 0x0027e4000c12f310 */
.L_x_16124:
[----:B------:R-:W-:Y:S05]  /*75c0*/  BSYNC.RECONVERGENT B0 ;  /* 0x0000000000007941 */ /* 0x000fea0003800200 */
.L_x_16123:
[----:B-1-3--:R1:W3:Y:S01]  /*75d0*/  LDS R35, [R136+0x9c0] ;  /* 0x0009c00088237984 */ /* 0x00a2e20000000800 */
[----:B------:R-:W-:Y:S04]  /*75e0*/  BSSY.RECONVERGENT B0, `(.L_x_16125) ;  /* 0x0000004000007945 */ /* 0x000fe80003800200 */
[----:B------:R-:W-:Y:S05]  /*75f0*/  @!P3 BRA `(.L_x_16126) ;  /* 0x000000000008b947 */ /* 0x000fea0003800000 */
[----:B------:R4:W-:Y:S04]  /*7600*/  REDG.E.ADD.F32.FTZ.RN.STRONG.GPU desc[UR16][R30.64+0x180], R231 ;  /* 0x000180e71e0079a6 */ /* 0x0009e8000c12f310 */
[----:B---3--:R4:W-:Y:S02]  /*7610*/  REDG.E.ADD.F32.FTZ.RN.STRONG.GPU desc[UR16][R28.64+0x180], R35 ;  /* 0x000180231c0079a6 */ /* 0x0089e4000c12f310 */
.L_x_16126:
[----:B------:R-:W-:Y:S05]  /*7620*/  BSYNC.RECONVERGENT B0 ;  /* 0x0000000000007941 */ /* 0x000fea0003800200 */
.L_x_16125:
[----:B---34-:R3:W4:Y:S01]  /*7630*/  LDS R35, [R135+0xa40] ;  /* 0x000a400087237984 */ /* 0x0187220000000800 */
[----:B------:R-:W-:Y:S04]  /*7640*/  BSSY.RECONVERGENT B0, `(.L_x_16127) ;  /* 0x0000004000007945 */ /* 0x000fe80003800200 */
[----:B------:R-:W-:Y:S05]  /*7650*/  @!P4 BRA `(.L_x_16128) ;  /* 0x000000000008c947 */ /* 0x000fea0003800000 */
[----:B------:R0:W-:Y:S04]  /*7660*/  REDG.E.ADD.F32.FTZ.RN.STRONG.GPU desc[UR16][R30.64+0x200], R233 ;  /* 0x000200e91e0079a6 */ /* 0x0001e8000c12f310 */
[----:B----4-:R0:W-:Y:S02]  /*7670*/  REDG.E.ADD.F32.FTZ.RN.STRONG.GPU desc[UR16][R28.64+0x200], R35 ;  /* 0x000200231c0079a6 */ /* 0x0101e4000c12f310 */
.L_x_16128:
[----:B------:R-:W-:Y:S05]  /*7680*/  BSYNC.RECONVERGENT B0 ;  /* 0x0000000000007941 */ /* 0x000fea0003800200 */
.L_x_16127:
[----:B0---4-:R0:W4:Y:S01]  /*7690*/  LDS R35, [R134+0xac0] ;  /* 0x000ac00086237984 */ /* 0x0111220000000800 */
[----:B------:R-:W-:Y:S04]  /*76a0*/  BSSY.RECONVERGENT B0, `(.L_x_16129) ;  /* 0x0000004000007945 */ /* 0x000fe80003800200 */
[----:B------:R-:W-:Y:S05]  /*76b0*/  @!P5 BRA `(.L_x_16130) ;  /* 0x000000000008d947 */ /* 0x000fea0003800000 */
[----:B------:R0:W-:Y:S04]  /*76c0*/  REDG.E.ADD.F32.FTZ.RN.STRONG.GPU desc[UR16][R30.64+0x280], R235 ;  /* 0x000280eb1e0079a6 */ /* 0x0001e8000c12f310 */
[----:B----4-:R0:W-:Y:S02]  /*76d0*/  REDG.E.ADD.F32.FTZ.RN.STRONG.GPU desc[UR16][R28.64+0x280], R35 ;  /* 0x000280231c0079a6 */ /* 0x0101e4000c12f310 */
.L_x_16130:
[----:B------:R-:W-:Y:S05]  /*76e0*/  BSYNC.RECONVERGENT B0 ;  /* 0x0000000000007941 */ /* 0x000fea0003800200 */
.L_x_16129:
        /* <DEDUP_REMOVED lines=10> */
.L_x_16132:
[----:B------:R-:W-:Y:S05]  /*7790*/  BSYNC.RECONVERGENT B0 ;  /* 0x0000000000007941 */ /* 0x000fea0003800200 */
.L_x_16131:
[----:B0---4-:R0:W4:Y:S01]  /*77a0*/  LDS R35, [R132+0xbc0] ;  /* 0x000bc00084237984 */ /* 0x0111220000000800 */
[----:B------:R-:W-:Y:S04]  /*77b0*/  BSSY.RECONVERGENT B0, `(.L_x_16133) ;  /* 0x0000004000007945 */ /* 0x000fe80003800200 */
[----:B------:R-:W-:Y:S05]  /*77c0*/  @!P2 BRA `(.L_x_16134) ;  /* 0x000000000008a947 */ /* 0x000fea0003800000 */
[----:B------:R0:W-:Y:S04]  /*77d0*/  REDG.E.ADD.F32.FTZ.RN.STRONG.GPU desc[UR16][R30.64+0x380], R239 ;  /* 0x000380ef1e0079a6 */ /* 0x0001e8000c12f310 */
[----:B----4-:R0:W-:Y:S02]  /*77e0*/  REDG.E.ADD.F32.FTZ.RN.STRONG.GPU desc[UR16][R28.64+0x380], R35 ;  /* 0x000380231c0079a6 */ /* 0x0101e4000c12f310 */
.L_x_16134:
[----:B------:R-:W-:Y:S05]  /*77f0*/  BSYNC.RECONVERGENT B0 ;  /* 0x0000000000007941 */ /* 0x000fea0003800200 */
.L_x_16133:
[----:B0---4-:R0:W4:Y:S01]  /*7800*/  LDS R35, [R131+0xc40] ;  /* 0x000c400083237984 */ /* 0x0111220000000800 */
[----:B------:R-:W-:Y:S04]  /*7810*/  BSSY.RECONVERGENT B0, `(.L_x_16135) ;  /* 0x0000004000007945 */ /* 0x000fe80003800200 */
[----:B------:R-:W-:Y:S05]  /*7820*/  @!P3 BRA `(.L_x_16136) ;  /* 0x000000000008b947 */ /* 0x000fea0003800000 */
[----:B------:R0:W-:Y:S04]  /*7830*/  REDG.E.ADD.F32.FTZ.RN.STRONG.GPU desc[UR16][R30.64+0x400], R241 ;  /* 0x000400f11e0079a6 */ /* 0x0001e8000c12f310 */
[----:B----4-:R0:W-:Y:S02]  /*7840*/  REDG.E.ADD.F32.FTZ.RN.STRONG.GPU desc[UR16][R28.64+0x400], R35 ;  /* 0x000400231c0079a6 */ /* 0x0101e4000c12f310 */
.L_x_16136:
[----:B------:R-:W-:Y:S05]  /*7850*/  BSYNC.RECONVERGENT B0 ;  /* 0x0000000000007941 */ /* 0x000fea0003800200 */
.L_x_16135:
[----:B0---4-:R0:W4:Y:S01]  /*7860*/  LDS R35, [R130+0xcc0] ;  /* 0x000cc00082237984 */ /* 0x0111220000000800 */
[----:B------:R-:W-:Y:S04]  /*7870*/  BSSY.RECONVERGENT B0, `(.L_x_16137) ;  /* 0x0000004000007945 */ /* 0x000fe80003800200 */
[----:B------:R-:W-:Y:S05]  /*7880*/  @!P4 BRA `(.L_x_16138) ;  /* 0x000000000008c947 */ /* 0x000fea0003800000 */
[----:B------:R0:W-:Y:S04]  /*7890*/  REDG.E.ADD.F32.FTZ.RN.STRONG.GPU desc[UR16][R30.64+0x480], R243 ;  /* 0x000480f31e0079a6 */ /* 0x0001e8000c12f310 */
[----:B----4-:R0:W-:Y:S02]  /*78a0*/  REDG.E.ADD.F32.FTZ.RN.STRONG.GPU desc[UR16][R28.64+0x480], R35 ;  /* 0x000480231c0079a6 */ /* 0x0101e4000c12f310 */
.L_x_16138:
[----:B------:R-:W-:Y:S05]  /*78b0*/  BSYNC.RECONVERGENT B0 ;  /* 0x0000000000007941 */ /* 0x000fea0003800200 */
.L_x_16137:
[----:B0---4-:R0:W4:Y:S01]  /*78c0*/  LDS R35, [R129+0xd40] ;  /* 0x000d400081237984 */ /* 0x0111220000000800 */
[----:B------:R-:W-:Y:S04]  /*78d0*/  BSSY.RECONVERGENT B0, `(.L_x_16139) ;  /* 0x0000004000007945 */ /* 0x000fe80003800200 */
[----:B------:R-:W-:Y:S05]  /*78e0*/  @!P5 BRA `(.L_x_16140) ;  /* 0x000000000008d947 */ /* 0x000fea0003800000 */
[----:B------:R0:W-:Y:S04]  /*78f0*/  REDG.E.ADD.F32.FTZ.RN.STRONG.GPU desc[UR16][R30.64+0x500], R245 ;  /* 0x000500f51e0079a6 */ /* 0x0001e8000c12f310 */
[----:B----4-:R0:W-:Y:S02]  /*7900*/  REDG.E.ADD.F32.FTZ.RN.STRONG.GPU desc[UR16][R28.64+0x500], R35 ;  /* 0x000500231c0079a6 */ /* 0x0101e4000c12f310 */
.L_x_16140:
[----:B------:R-:W-:Y:S05]  /*7910*/  BSYNC.RECONVERGENT B0 ;  /* 0x0000000000007941 */ /* 0x000fea0003800200 */
.L_x_16139:
        /* <DEDUP_REMOVED lines=10> */
.L_x_16142:
[----:B------:R-:W-:Y:S05]  /*79c0*/  BSYNC.RECONVERGENT B0 ;  /* 0x0000000000007941 */ /* 0x000fea0003800200 */
.L_x_16141:
[----:B0---4-:R0:W4:Y:S01]  /*79d0*/  LDS R35, [R127+0xe40] ;  /* 0x000e40007f237984 */ /* 0x0111220000000800 */
[----:B------:R-:W-:Y:S04]  /*79e0*/  BSSY.RECONVERGENT B0, `(.L_x_16143) ;  /* 0x0000004000007945 */ /* 0x000fe80003800200 */
[----:B------:R-:W-:Y:S05]  /*79f0*/  @!P2 BRA `(.L_x_16144) ;  /* 0x000000000008a947 */ /* 0x000fea0003800000 */
[----:B------:R0:W-:Y:S04]  /*7a00*/  REDG.E.ADD.F32.FTZ.RN.STRONG.GPU desc[UR16][R30.64+0x600], R249 ;  /* 0x000600f91e0079a6 */ /* 0x0001e8000c12f310 */
[----:B----4-:R0:W-:Y:S02]  /*7a10*/  REDG.E.ADD.F32.FTZ.RN.STRONG.GPU desc[UR16][R28.64+0x600], R35 ;  /* 0x000600231c0079a6 */ /* 0x0101e4000c12f310 */
.L_x_16144:
[----:B------:R-:W-:Y:S05]  /*7a20*/  BSYNC.RECONVERGENT B0 ;  /* 0x0000000000007941 */ /* 0x000fea0003800200 */
.L_x_16143:
[----:B0---4-:R0:W4:Y:S01]  /*7a30*/  LDS R35, [R126+0xec0] ;  /* 0x000ec0007e237984 */ /* 0x0111220000000800 */
[----:B------:R-:W-:Y:S04]  /*7a40*/  BSSY.RECONVERGENT B0, `(.L_x_16145) ;  /* 0x0000004000007945 */ /* 0x000fe80003800200 */
[----:B------:R-:W-:Y:S05]  /*7a50*/  @!P3 BRA `(.L_x_16146) ;  /* 0x000000000008b947 */ /* 0x000fea0003800000 */
[----:B------:R0:W-:Y:S04]  /*7a60*/  REDG.E.ADD.F32.FTZ.RN.STRONG.GPU desc[UR16][R30.64+0x680], R251 ;  /* 0x000680fb1e0079a6 */ /* 0x0001e8000c12f310 */
[----:B----4-:R0:W-:Y:S02]  /*7a70*/  REDG.E.ADD.F32.FTZ.RN.STRONG.GPU desc[UR16][R28.64+0x680], R35 ;  /* 0x000680231c0079a6 */ /* 0x0101e4000c12f310 */
.L_x_16146:
[----:B------:R-:W-:Y:S05]  /*7a80*/  BSYNC.RECONVERGENT B0 ;  /* 0x0000000000007941 */ /* 0x000fea0003800200 */
.L_x_16145:
[----:B0---4-:R0:W4:Y:S01]  /*7a90*/  LDS R35, [R124+0xf40] ;  /* 0x000f40007c237984 */ /* 0x0111220000000800 */
[----:B------:R-:W-:Y:S04]  /*7aa0*/  BSSY.RECONVERGENT B0, `(.L_x_16147) ;  /* 0x0000004000007945 */ /* 0x000fe80003800200 */
[----:B------:R-:W-:Y:S05]  /*7ab0*/  @!P4 BRA `(.L_x_16148) ;  /* 0x000000000008c947 */ /* 0x000fea0003800000 */
[----:B------:R0:W-:Y:S04]  /*7ac0*/  REDG.E.ADD.F32.FTZ.RN.STRONG.GPU desc[UR16][R30.64+0x700], R34 ;  /* 0x000700221e0079a6 */ /* 0x0001e8000c12f310 */
[----:B----4-:R0:W-:Y:S02]  /*7ad0*/  REDG.E.ADD.F32.FTZ.RN.STRONG.GPU desc[UR16][R28.64+0x700], R35 ;  /* 0x000700231c0079a6 */ /* 0x0101e4000c12f310 */
.L_x_16148:
[----:B------:R-:W-:Y:S05]  /*7ae0*/  BSYNC.RECONVERGENT B0 ;  /* 0x0000000000007941 */ /* 0x000fea0003800200 */
.L_x_16147:
[----:B0---4-:R0:W4:Y:S01]  /*7af0*/  LDS R35, [R123+0xfc0] ;  /* 0x000fc0007b237984 */ /* 0x0111220000000800 */
[----:B------:R-:W-:Y:S04]  /*7b00*/  BSSY.RECONVERGENT B0, `(.L_x_16149) ;  /* 0x0000004000007945 */ /* 0x000fe80003800200 */
[----:B------:R-:W-:Y:S05]  /*7b10*/  @!P5 BRA `(.L_x_16150) ;  /* 0x000000000008d947 */ /* 0x000fea0003800000 */
[----:B------:R0:W-:Y:S04]  /*7b20*/  REDG.E.ADD.F32.FTZ.RN.STRONG.GPU desc[UR16][R30.64+0x780], R206 ;  /* 0x000780ce1e0079a6 */ /* 0x0001e8000c12f310 */
[----:B----4-:R0:W-:Y:S02]  /*7b30*/  REDG.E.ADD.F32.FTZ.RN.STRONG.GPU desc[UR16][R28.64+0x780], R35 ;  /* 0x000780231c0079a6 */ /* 0x0101e4000c12f310 */
.L_x_16150:
[----:B------:R-:W-:Y:S05]  /*7b40*/  BSYNC.RECONVERGENT B0 ;  /* 0x0000000000007941 */ /* 0x000fea0003800200 */
.L_x_16149:
[----:B0-----:R-:W0:Y:S01]  /*7b50*/  SHFL.DOWN PT, R28, R199, 0x1, 0x1f ;  /* 0x08201f00c71c7f89 */ /* 0x001e2200000e0000 */
[----:B------:R-:W-:Y:S01]  /*7b60*/  ISETP.GT.AND P2, PT, R111, 0x1e, PT ;  /* 0x0000001e6f00780c */ /* 0x000fe20003f44270 */
[----:B------:R-:W-:Y:S01]  /*7b70*/  FMUL.FTZ R31, R162, R226 ;  /* 0x000000e2a21f7220 */ /* 0x000fe20000410000 */
[----:B------:R-:W-:Y:S01]  /*7b80*/  BSSY.RECONVERGENT B0, `(.L_x_16151) ;  /* 0x000007b000007945 */ /* 0x000fe20003800200 */
[----:B------:R-:W5:Y:S02]  /*7b90*/  SHFL.DOWN PT, R29, R200, 0x1, 0x1f ;  /* 0x08201f00c81d7f89 */ /* 0x000f6400000e0000 */
[----:B------:R-:W-:-:S04]  /*7ba0*/  FFMA.FTZ R31, R164, R32, R31 ;  /* 0x00000020a41f7223 */ /* 0x000fc8000001001f */
[----:B------:R-:W-:-:S04]  /*7bb0*/  FFMA.FTZ R70, R79, R31, R70 ;  /* 0x0000001f4f467223 */ /* 0x000fc80000010046 */
[----:B0-----:R-:W-:Y:S01]  /*7bc0*/  @!P2 FADD.FTZ R199, R199, R28 ;  /* 0x0000001cc7c7a221 */ /* 0x001fe20000010000 */
[----:B-----5:R-:W-:-:S04]  /*7bd0*/  @!P2 FADD.FTZ R200, R200, R29 ;  /* 0x0000001dc8c8a221 */ /* 0x020fc80000010000 */
[----:B------:R-:W0:Y:S01]  /*7be0*/  SHFL.DOWN PT, R28, R199, 0x2, 0x1f ;  /* 0x08401f00c71c7f89 */ /* 0x000e2200000e0000 */
[----:B------:R-:W-:-:S03]  /*7bf0*/  ISETP.GT.AND P2, PT, R111, 0x1d, PT ;  /* 0x0000001d6f00780c */ /* 0x000fc60003f44270 */
[----:B------:R-:W5:Y:S10]  /*7c00*/  SHFL.DOWN PT, R29, R200, 0x2, 0x1f ;  /* 0x08401f00c81d7f89 */ /* 0x000f7400000e0000 */
[----:B0-----:R-:W-:Y:S01]  /*7c10*/  @!P2 FADD.FTZ R199, R199, R28 ;  /* 0x0000001cc7c7a221 */ /* 0x001fe20000010000 */
[----:B-----5:R-:W-:-:S04]  /*7c20*/  @!P2 FADD.FTZ R200, R200, R29 ;  /* 0x0000001dc8c8a221 */ /* 0x020fc80000010000 */
[----:B------:R-:W0:Y:S01]  /*7c30*/  SHFL.DOWN PT, R206, R199, 0x4, 0x1f ;  /* 0x08801f00c7ce7f89 */ /* 0x000e2200000e0000 */
[----:B------:R-:W-:Y:S01]  /*7c40*/  FMUL.FTZ R29, R27, R32 ;  /* 0x000000201b1d7220 */ /* 0x000fe20000410000 */
[----:B------:R-:W-:Y:S02]  /*7c50*/  ISETP.GT.AND P2, PT, R111, 0x1b, PT ;  /* 0x0000001b6f00780c */ /* 0x000fe40003f44270 */
[----:B------:R-:W5:Y:S01]  /*7c60*/  SHFL.DOWN PT, R187, R200, 0x4, 0x1f ;  /* 0x08801f00c8bb7f89 */ /* 0x000f6200000e0000 */
[-C--:B------:R-:W-:Y:S01]  /*7c70*/  FFMA.FTZ R28, R26, R226.reuse, -R29 ;  /* 0x000000e21a1c7223 */ /* 0x080fe2000001081d */
[----:B------:R-:W-:-:S03]  /*7c80*/  FMUL.FTZ R29, R27, R226 ;  /* 0x000000e21b1d7220 */ /* 0x000fc60000410000 */
[----:B------:R-:W-:Y:S01]  /*7c90*/  FMUL.FTZ R203, R203, R28 ;  /* 0x0000001ccbcb7220 */ /* 0x000fe20000410000 */
[----:B----4-:R-:W-:Y:S01]  /*7ca0*/  FFMA.FTZ R35, R26, R32, R29 ;  /* 0x000000201a237223 */ /* 0x010fe2000001001d */
[-C--:B------:R-:W-:Y:S01]  /*7cb0*/  FMUL.FTZ R29, R27, R224.reuse ;  /* 0x000000e01b1d7220 */ /* 0x080fe20000410000 */
[----:B------:R-:W-:Y:S02]  /*7cc0*/  FMUL.FTZ R28, R175, R229 ;  /* 0x000000e5af1c7220 */ /* 0x000fe40000410000 */
[----:B------:R-:W-:Y:S01]  /*7cd0*/  FFMA.FTZ R35, R204, R35, R203 ;  /* 0x00000023cc237223 */ /* 0x000fe200000100cb */
[----:B------:R-:W-:Y:S01]  /*7ce0*/  FFMA.FTZ R32, R26, R229, -R29 ;  /* 0x000000e51a207223 */ /* 0x000fe2000001081d */
[----:B------:R-:W-:Y:S01]  /*7cf0*/  FFMA.FTZ R30, R177, R224, R28 ;  /* 0x000000e0b11e7223 */ /* 0x000fe2000001001c */
[----:B------:R-:W-:Y:S01]  /*7d00*/  FMUL.FTZ R29, R166, R221 ;  /* 0x000000dda61d7220 */ /* 0x000fe20000410000 */
[----:B------:R-:W-:Y:S01]  /*7d10*/  FFMA.FTZ R34, R86, R31, R35 ;  /* 0x0000001f56227223 */ /* 0x000fe20000010023 */
[----:B------:R-:W-:Y:S01]  /*7d20*/  FMUL.FTZ R201, R201, R32 ;  /* 0x00000020c9c97220 */ /* 0x000fe20000410000 */
[C---:B------:R-:W-:Y:S01]  /*7d30*/  FMUL.FTZ R31, R27.reuse, R223 ;  /* 0x000000df1b1f7220 */ /* 0x040fe20000410000 */
[C---:B------:R-:W-:Y:S01]  /*7d40*/  FMUL.FTZ R28, R27.reuse, R221 ;  /* 0x000000dd1b1c7220 */ /* 0x040fe20000410000 */
[----:B------:R-:W-:Y:S01]  /*7d50*/  FMUL.FTZ R229, R27, R229 ;  /* 0x000000e51be57220 */ /* 0x000fe20000410000 */
[----:B------:R-:W-:Y:S01]  /*7d60*/  FFMA.FTZ R71, R78, R30, R71 ;  /* 0x0000001e4e477223 */ /* 0x000fe20000010047 */
[----:B0-----:R-:W-:Y:S01]  /*7d70*/  @!P2 FADD.FTZ R199, R199, R206 ;  /* 0x000000cec7c7a221 */ /* 0x001fe20000010000 */
[----:B------:R-:W-:Y:S01]  /*7d80*/  FFMA.FTZ R221, R26, R221, -R31 ;  /* 0x000000dd1add7223 */ /* 0x000fe2000001081f */
[-C--:B------:R-:W-:Y:S01]  /*7d90*/  FFMA.FTZ R31, R168, R223.reuse, R29 ;  /* 0x000000dfa81f7223 */ /* 0x080fe2000001001d */
[----:B------:R-:W-:Y:S01]  /*7da0*/  FMUL.FTZ R29, R27, R216 ;  /* 0x000000d81b1d7220 */ /* 0x000fe20000410000 */
[----:B-----5:R-:W-:Y:S01]  /*7db0*/  @!P2 FADD.FTZ R200, R200, R187 ;  /* 0x000000bbc8c8a221 */ /* 0x020fe20000010000 */
[----:B------:R-:W0:Y:S01]  /*7dc0*/  SHFL.DOWN PT, R32, R199, 0x8, 0x1f ;  /* 0x09001f00c7207f89 */ /* 0x000e2200000e0000 */
[----:B------:R-:W-:Y:S01]  /*7dd0*/  FFMA.FTZ R28, R26, R223, R28 ;  /* 0x000000df1a1c7223 */ /* 0x000fe2000001001c */
[----:B------:R-:W-:Y:S01]  /*7de0*/  FMUL.FTZ R4, R4, R221 ;  /* 0x000000dd04047220 */ /* 0x000fe20000410000 */
[----:B------:R-:W-:Y:S01]  /*7df0*/  ISETP.GT.AND P2, PT, R111, 0x17, PT ;  /* 0x000000176f00780c */ /* 0x000fe20003f44270 */
[----:B------:R-:W4:Y:S01]  /*7e00*/  SHFL.DOWN PT, R177, R200, 0x8, 0x1f ;  /* 0x09001f00c8b17f89 */ /* 0x000f2200000e0000 */
        /* <DEDUP_REMOVED lines=8> */
[CC--:B------:R-:W-:Y:S01]  /*7e90*/  FFMA.FTZ R28, R26.reuse, R216.reuse, R5 ;  /* 0x000000d81a1c7223 */ /* 0x0c0fe20000010005 */
[----:B------:R-:W-:Y:S01]  /*7ea0*/  FFMA.FTZ R216, R181, R216, R4 ;  /* 0x000000d8b5d87223 */ /* 0x000fe20000010004 */
[----:B------:R-:W-:Y:S01]  /*7eb0*/  FFMA.FTZ R4, R26, R182, -R29 ;  /* 0x000000b61a047223 */ /* 0x000fe2000001081d */
[----:B------:R-:W-:Y:S01]  /*7ec0*/  FFMA.FTZ R175, R87, R30, R202 ;  /* 0x0000001e57af7223 */ /* 0x000fe200000100ca */
[-C--:B------:R-:W-:Y:S01]  /*7ed0*/  FMUL.FTZ R5, R170, R182.reuse ;  /* 0x000000b6aa057220 */ /* 0x080fe20000410000 */
[----:B------:R-:W-:Y:S01]  /*7ee0*/  FMUL.FTZ R29, R27, R182 ;  /* 0x000000b61b1d7220 */ /* 0x000fe20000410000 */
[-C--:B------:R-:W-:Y:S01]  /*7ef0*/  FFMA.FTZ R72, R81, R31.reuse, R72 ;  /* 0x0000001f51487223 */ /* 0x080fe20000010048 */
[----:B------:R-:W-:Y:S01]  /*7f00*/  FFMA.FTZ R30, R88, R31, R35 ;  /* 0x0000001f581e7223 */ /* 0x000fe20000010023 */
[----:B------:R-:W-:Y:S01]  /*7f10*/  FFMA.FTZ R28, R193, R28, R194 ;  /* 0x0000001cc11c7223 */ /* 0x000fe200000100c2 */
[----:B------:R-:W-:Y:S01]  /*7f20*/  FMUL.FTZ R195, R195, R4 ;  /* 0x00000004c3c37220 */ /* 0x000fe20000410000 */
[-C--:B------:R-:W-:Y:S01]  /*7f30*/  FFMA.FTZ R29, R26, R184.reuse, R29 ;  /* 0x000000b81a1d7223 */ /* 0x080fe2000001001d */
[----:B0-----:R-:W-:Y:S01]  /*7f40*/  @!P2 FADD.FTZ R199, R199, R32 ;  /* 0x00000020c7c7a221 */ /* 0x001fe20000010000 */
[----:B------:R-:W-:Y:S01]  /*7f50*/  FFMA.FTZ R31, R172, R184, R5 ;  /* 0x000000b8ac1f7223 */ /* 0x000fe20000010005 */
[----:B------:R-:W-:Y:S01]  /*7f60*/  FADD.FTZ R100, R175, R100 ;  /* 0x00000064af647221 */ /* 0x000fe20000010000 */
[----:B------:R-:W-:Y:S01]  /*7f70*/  FMUL.FTZ R5, R27, R188 ;  /* 0x000000bc1b057220 */ /* 0x000fe20000410000 */
[----:B----4-:R-:W-:Y:S01]  /*7f80*/  @!P2 FADD.FTZ R200, R200, R177 ;  /* 0x000000b1c8c8a221 */ /* 0x010fe20000010000 */
[----:B------:R-:W0:Y:S01]  /*7f90*/  SHFL.DOWN PT, R32, R199, 0x10, 0x1f ;  /* 0x0a001f00c7207f89 */ /* 0x000e2200000e0000 */
[----:B------:R-:W-:Y:S01]  /*7fa0*/  FFMA.FTZ R35, R89, R216, R28 ;  /* 0x000000d859237223 */ /* 0x000fe2000001001c */
[----:B------:R-:W-:Y:S01]  /*7fb0*/  FFMA.FTZ R195, R196, R29, R195 ;  /* 0x0000001dc4c37223 */ /* 0x000fe200000100c3 */
[----:B------:R-:W-:Y:S01]  /*7fc0*/  FFMA.FTZ R29, R26, R186, -R5 ;  /* 0x000000ba1a1d7223 */ /* 0x000fe20000010805 */
[----:B------:R-:W4:Y:S01]  /*7fd0*/  SHFL.DOWN PT, R175, R200, 0x10, 0x1f ;  /* 0x0a001f00c8af7f89 */ /* 0x000f2200000e0000 */
[----:B------:R-:W-:Y:S01]  /*7fe0*/  FADD.FTZ R98, R35, R98 ;  /* 0x0000006223627221 */ /* 0x000fe20000010000 */
[----:B------:R-:W-:Y:S01]  /*7ff0*/  FFMA.FTZ R28, R90, R31, R195 ;  /* 0x0000001f5a1c7223 */ /* 0x000fe200000100c3 */
[----:B------:R-:W-:Y:S01]  /*8000*/  FMUL.FTZ R198, R198, R29 ;  /* 0x0000001dc6c67220 */ /* 0x000fe20000410000 */
[C---:B------:R-:W-:Y:S01]  /*8010*/  FMUL.FTZ R35, R27.reuse, R190 ;  /* 0x000000be1b237220 */ /* 0x040fe20000410000 */
[-C--:B------:R-:W-:Y:S01]  /*8020*/  FMUL.FTZ R29, R27, R189.reuse ;  /* 0x000000bd1b1d7220 */ /* 0x080fe20000410000 */
[----:B------:R-:W-:Y:S01]  /*8030*/  FADD.FTZ R97, R28, R97 ;  /* 0x000000611c617221 */ /* 0x000fe20000010000 */
[----:B------:R-:W-:Y:S01]  /*8040*/  FMUL.FTZ R4, R183, R186 ;  /* 0x000000bab7047220 */ /* 0x000fe20000410000 */
[CC--:B------:R-:W-:Y:S01]  /*8050*/  FFMA.FTZ R28, R26.reuse, R189.reuse, -R35 ;  /* 0x000000bd1a1c7223 */ /* 0x0c0fe20000010823 */
[----:B------:R-:W-:Y:S01]  /*8060*/  FFMA.FTZ R35, R26, R190, R29 ;  /* 0x000000be1a237223 */ /* 0x000fe2000001001d */
[C---:B------:R-:W-:Y:S01]  /*8070*/  FMUL.FTZ R29, R27.reuse, R192 ;  /* 0x000000c01b1d7220 */ /* 0x040fe20000410000 */
[----:B------:R-:W-:Y:S01]  /*8080*/  FMUL.FTZ R5, R27, R186 ;  /* 0x000000ba1b057220 */ /* 0x000fe20000410000 */
[----:B------:R-:W-:Y:S01]  /*8090*/  FMUL.FTZ R7, R7, R28 ;  /* 0x0000001c07077220 */ /* 0x000fe20000410000 */
[----:B------:R-:W-:Y:S01]  /*80a0*/  FADD.FTZ R99, R30, R99 ;  /* 0x000000631e637221 */ /* 0x000fe20000010000 */
[----:B------:R-:W-:Y:S01]  /*80b0*/  ISETP.NE.AND P2, PT, R111, RZ, PT ;  /* 0x000000ff6f00720c */ /* 0x000fe20003f45270 */
[-C--:B------:R-:W-:Y:S01]  /*80c0*/  FMUL.FTZ R28, R171, R178.reuse ;  /* 0x000000b2ab1c7220 */ /* 0x080fe20000410000 */
[----:B------:R-:W-:Y:S01]  /*80d0*/  FMUL.FTZ R27, R27, R178 ;  /* 0x000000b21b1b7220 */ /* 0x000fe20000410000 */
[----:B------:R-:W-:Y:S01]  /*80e0*/  FFMA.FTZ R30, R185, R188, R4 ;  /* 0x000000bcb91e7223 */ /* 0x000fe20000010004 */
[C---:B------:R-:W-:Y:S01]  /*80f0*/  FFMA.FTZ R178, R26.reuse, R178, -R29 ;  /* 0x000000b21ab27223 */ /* 0x040fe2000001081d */
[----:B------:R-:W-:Y:S01]  /*8100*/  FFMA.FTZ R188, R26, R188, R5 ;  /* 0x000000bc1abc7223 */ /* 0x000fe20000010005 */
[----:B------:R-:W-:Y:S01]  /*8110*/  FMUL.FTZ R5, R174, R189 ;  /* 0x000000bdae057220 */ /* 0x000fe20000410000 */
[----:B------:R-:W-:Y:S01]  /*8120*/  FFMA.FTZ R27, R26, R192, R27 ;  /* 0x000000c01a1b7223 */ /* 0x000fe2000001001b */
[----:B------:R-:W-:Y:S01]  /*8130*/  FMUL.FTZ R191, R191, R178 ;  /* 0x000000b2bfbf7220 */ /* 0x000fe20000410000 */
[----:B------:R-:W-:Y:S01]  /*8140*/  FFMA.FTZ R74, R83, R31, R74 ;  /* 0x0000001f534a7223 */ /* 0x000fe2000001004a */
[----:B------:R-:W-:Y:S01]  /*8150*/  FFMA.FTZ R31, R176, R190, R5 ;  /* 0x000000beb01f7223 */ /* 0x000fe20000010005 */
[----:B0-----:R-:W-:Y:S01]  /*8160*/  FADD.FTZ R4, R199, R32 ;  /* 0x00000020c7047221 */ /* 0x001fe20000010000 */
[----:B----4-:R-:W-:Y:S01]  /*8170*/  FADD.FTZ R5, R200, R175 ;  /* 0x000000afc8057221 */ /* 0x010fe20000010000 */
[----:B------:R-:W-:Y:S01]  /*8180*/  FFMA.FTZ R7, R6, R35, R7 ;  /* 0x0000002306077223 */ /* 0x000fe20000010007 */
[----:B------:R-:W-:Y:S01]  /*8190*/  FFMA.FTZ R28, R173, R192, R28 ;  /* 0x000000c0ad1c7223 */ /* 0x000fe2000001001c */
[----:B------:R-:W-:Y:S01]  /*81a0*/  FFMA.FTZ R180, R180, R27, R191 ;  /* 0x0000001bb4b47223 */ /* 0x000fe200000100bf */
[----:B------:R-:W-:Y:S01]  /*81b0*/  FFMA.FTZ R188, R197, R188, R198 ;  /* 0x000000bcc5bc7223 */ /* 0x000fe200000100c6 */
[-C--:B------:R-:W-:Y:S01]  /*81c0*/  FFMA.FTZ R6, R92, R31.reuse, R7 ;  /* 0x0000001f5c067223 */ /* 0x080fe20000010007 */
[----:B------:R0:W-:Y:S01]  /*81d0*/  @!P2 STS.64 [UR6+0x18c8], R4 ;  /* 0x0018c804ff00a988 */ /* 0x0001e20008000a06 */
[----:B------:R-:W-:Y:S01]  /*81e0*/  FFMA.FTZ R7, R93, R28, R180 ;  /* 0x0000001c5d077223 */ /* 0x000fe200000100b4 */
[----:B------:R-:W-:Y:S01]  /*81f0*/  FFMA.FTZ R29, R91, R30, R188 ;  /* 0x0000001e5b1d7223 */ /* 0x000fe200000100bc */
[----:B------:R-:W-:Y:S01]  /*8200*/  ISETP.GT.AND P2, PT, R111, 0xf, PT ;  /* 0x0000000f6f00780c */ /* 0x000fe20003f44270 */
[----:B------:R-:W-:Y:S01]  /*8210*/  FADD.FTZ R95, R6, R95 ;  /* 0x0000005f065f7221 */ /* 0x000fe20000010000 */
[----:B------:R-:W-:Y:S01]  /*8220*/  FADD.FTZ R94, R7, R94 ;  /* 0x0000005e075e7221 */ /* 0x000fe20000010000 */
[----:B------:R-:W-:Y:S01]  /*8230*/  FADD.FTZ R101, R34, R101 ;  /* 0x0000006522657221 */ /* 0x000fe20000010000 */
[----:B------:R-:W-:Y:S01]  /*8240*/  FFMA.FTZ R73, R80, R216, R73 ;  /* 0x000000d850497223 */ /* 0x000fe20000010049 */
[----:B------:R-:W-:Y:S01]  /*8250*/  FFMA.FTZ R75, R82, R30, R75 ;  /* 0x0000001e524b7223 */ /* 0x000fe2000001004b */
[----:B------:R-:W-:Y:S01]  /*8260*/  FFMA.FTZ R76, R85, R31, R76 ;  /* 0x0000001f554c7223 */ /* 0x000fe2000001004c */
[----:B------:R-:W-:Y:S01]  /*8270*/  FADD.FTZ R96, R29, R96 ;  /* 0x000000601d607221 */ /* 0x000fe20000010000 */
[----:B------:R-:W-:Y:S01]  /*8280*/  FFMA.FTZ R77, R84, R28, R77 ;  /* 0x0000001c544d7223 */ /* 0x000fe2000001004d */
        /* <DEDUP_REMOVED lines=10> */
.L_x_16152:
[----:B------:R-:W-:Y:S05]  /*8330*/  BSYNC.RECONVERGENT B0 ;  /* 0x0000000000007941 */ /* 0x000fea0003800200 */
.L_x_16151:
[----:B------:R-:W-:-:S04]  /*8340*/  UIADD3 UR4, UPT, UPT, UR4, 0x1, URZ ;  /* 0x0000000104047890 */ /* 0x000fc8000fffe0ff */
[----:B------:R-:W-:-:S09]  /*8350*/  UISETP.GE.AND UP0, UPT, UR4, UR9, UPT ;  /* 0x000000090400728c */ /* 0x000fd2000bf06270 */
[----:B------:R-:W-:Y:S05]  /*8360*/  BRA.U !UP0, `(.L_x_16153) ;  /* 0xffffffb108d07547 */ /* 0x000fea000b83ffff */
.L_x_16105:
[----:B------:R-:W-:Y:S01]  /*8370*/  BAR.SYNC.DEFER_BLOCKING 0x0 ;  /* 0x0000000000007b1d */ /* 0x000fe20000010000 */
[----:B------:R-:W-:Y:S01]  /*8380*/  F2FP.BF16.F32.PACK_AB R76, R76, R77 ;  /* 0x0000004d4c4c723e */ /* 0x000fe200000010ff */
[----:B------:R-:W-:Y:S01]  /*8390*/  HFMA2 R13, -RZ, RZ, 0, 0 ;  /* 0x00000000ff0d7431 */ /* 0x000fe200000001ff */
[----:B------:R-:W-:Y:S02]  /*83a0*/  F2FP.BF16.F32.PACK_AB R74, R74, R75 ;  /* 0x0000004b4a4a723e */ /* 0x000fe400000010ff */
[----:B------:R-:W-:-:S03]  /*83b0*/  F2FP.BF16.F32.PACK_AB R72, R72, R73 ;  /* 0x000000494848723e */ /* 0x000fc600000010ff */
[----:B------:R-:W4:Y:S01]  /*83c0*/  LDC.64 R28, c[0x0][0x4f8] ;  /* 0x00013e00ff1c7b82 */ /* 0x000f220000000a00 */
[----:B------:R-:W-:Y:S01]  /*83d0*/  F2FP.BF16.F32.PACK_AB R70, R70, R71 ;  /* 0x000000474646723e */ /* 0x000fe200000010ff */
[----:B------:R-:W5:Y:S01]  /*83e0*/  LDCU.64 UR8, c[0x0][0x500] ;  /* 0x0000a000ff0877ac */ /* 0x000f620008000a00 */
[----:B------:R-:W-:Y:S02]  /*83f0*/  PRMT R51, R76, 0x7632, R51 ;  /* 0x000076324c337816 */ /* 0x000fe40000000033 */
[----:B------:R-:W-:Y:S01]  /*8400*/  PRMT R0, R74, 0x7632, R0 ;  /* 0x000076324a007816 */ /* 0x000fe20000000000 */
[----:B------:R-:W1:Y:S01]  /*8410*/  LDCU.64 UR10, c[0x0][0x550] ;  /* 0x0000aa00ff0a77ac */ /* 0x000e620008000a00 */
[----:B------:R-:W-:Y:S02]  /*8420*/  PRMT R4, R72, 0x7632, R4 ;  /* 0x0000763248047816 */ /* 0x000fe40000000004 */
[----:B------:R-:W-:Y:S02]  /*8430*/  PRMT R5, R70, 0x7632, R5 ;  /* 0x0000763246057816 */ /* 0x000fe40000000005 */
[----:B------:R-:W-:Y:S01]  /*8440*/  IADD3 R33, PT, PT, -R12, R33, RZ ;  /* 0x000000210c217210 */ /* 0x000fe20007ffe1ff */
        /* <DEDUP_REMOVED lines=10> */
[----:B----4-:R-:W-:-:S03]  /*84f0*/  IMAD.WIDE.U32 R4, R28, UR18, R12 ;  /* 0x000000121c047c25 */ /* 0x010fc6000f8e000c */
        /* <DEDUP_REMOVED lines=11> */
[C---:B-1----:R-:W-:Y:S01]  /*85b0*/  LEA R4, P0, R5.reuse, UR10, 0x1 ;  /* 0x0000000a05047c11 */ /* 0x042fe2000f8008ff */
        /* <DEDUP_REMOVED lines=37> */
[----:B----4-:R-:W-:Y:S01]  /*8810*/  F2FP.BF16.F32.PACK_AB R5, R101, R100 ;  /* 0x000000646505723e */ /* 0x010fe200000010ff */
        /* <DEDUP_REMOVED lines=61> */
.L_x_16103:
        /* <DEDUP_REMOVED lines=34> */
.L_x_16156:
[----:B------:R-:W-:Y:S05]  /*8e10*/  BSYNC.RECONVERGENT B0 ;  /* 0x0000000000007941 */ /* 0x000fea0003800200 */
.L_x_16155:
        /* <DEDUP_REMOVED lines=26> */
.L_x_16158:
[----:B------:R-:W-:Y:S05]  /*8fc0*/  BSYNC.RECONVERGENT B0 ;  /* 0x0000000000007941 */ /* 0x000fea0003800200 */
.L_x_16157:
        /* <DEDUP_REMOVED lines=8> */
.L_x_16159:
        /* <DEDUP_REMOVED lines=16> */
.L_x_16160:
        /* <DEDUP_REMOVED lines=11> */
.L_x_18773:


//--------------------- .text._Z25selective_scan_bwd_kernelI32Selective_Scan_bwd_kernel_traitsILi32ELi8ELb0ELb1ELb1ELb1ELb0EN3c108BFloat16ENS1_7complexIfEEEEv12SSMParamsBwd --------------------------
	.section	.text._Z25selective_scan_bwd_kernelI32Selective_Scan_bwd_kernel_traitsILi32ELi8ELb0ELb1ELb1ELb1ELb0EN3c108BFloat16ENS1_7complexIfEEEEv12SSMParamsBwd,"ax",@progbits
	.align	128
        .global         _Z25selective_scan_bwd_kernelI32Selective_Scan_bwd_kernel_traitsILi32ELi8ELb0ELb1ELb1ELb1ELb0EN3c108BFloat16ENS1_7complexIfEEEEv12SSMParamsBwd
        .type           _Z25selective_scan_bwd_kernelI32Selective_Scan_bwd_kernel_traitsILi32ELi8ELb0ELb1ELb1ELb1ELb0EN3c108BFloat16ENS1_7complexIfEEEEv12SSMParamsBwd,@function
        .size           _Z25selective_scan_bwd_kernelI32Selective_Scan_bwd_kernel_traitsILi32ELi8ELb0ELb1ELb1ELb1ELb0EN3c108BFloat16ENS1_7complexIfEEEEv12SSMParamsBwd,(.L_x_18774 - _Z25selective_scan_bwd_kernelI32Selective_Scan_bwd_kernel_traitsILi32ELi8ELb0ELb1ELb1ELb1ELb0EN3c108BFloat16ENS1_7complexIfEEEEv12SSMParamsBwd)
        .other          _Z25selective_scan_bwd_kernelI32Selective_Scan_bwd_kernel_traitsILi32ELi8ELb0ELb1ELb1ELb1ELb0EN3c108BFloat16ENS1_7complexIfEEEEv12SSMParamsBwd,@"STO_CUDA_ENTRY STV_DEFAULT"
_Z25selective_scan_bwd_kernelI32Selective_Scan_bwd_kernel_traitsILi32ELi8ELb0ELb1ELb1ELb1ELb0EN3c108BFloat16ENS1_7complexIfEEEEv12SSMParamsBwd:
.text._Z25selective_scan_bwd_kernelI32Selective_Scan_bwd_kernel_traitsILi32ELi8ELb0ELb1ELb1ELb1ELb0EN3c108BFloat16ENS1_7complexIfEEEEv12SSMParamsBwd:
        /* <DEDUP_REMOVED lines=115> */
[----:B------:R-:W4:Y:S01]  /*0730*/  @P0 LDC R13, c[0x0][0x38c] ;  /* 0x0000e300ff0d0b82 */ /* 0x000f220000000800 */
[--C-:B-1----:R-:W-:Y:S02]  /*0740*/  SHF.R.U64 R5, R20, 0x1, R21.reuse ;  /* 0x0000000114057819 */ /* 0x102fe40000001215 */
[----:B------:R-:W-:Y:S02]  /*0750*/  SHF.R.U32.HI R0, RZ, 0x1, R21 ;  /* 0x00000001ff007819 */ /* 0x000fe40000011615 */
[----:B------:R-:W-:-:S03]  /*0760*/  IADD3.X R14, PT, PT, R7, R14, RZ, P1, !PT ;  /* 0x0000000e070e7210 */ /* 0x000fc60000ffe4ff */
[----:B------:R-:W1:Y:S01]  /*0770*/  LDC.64 R20, c[0x0][0x468] ;  /* 0x00011a00ff147b82 */ /* 0x000e620000000a00 */
[----:B------:R-:W-:Y:S01]  /*0780*/  IADD3.X R12, PT, PT, R7, R12, RZ, P4, !PT ;  /* 0x0000000c070c7210 */ /* 0x000fe200027fe4ff */
[----:B---3--:R-:W-:Y:S02]  /*0790*/  UIMAD.WIDE.U32 UR4, UR18, UR8, URZ ;  /* 0x00000008120472a5 */ /* 0x008fe4000f8e00ff */
[----:B------:R-:W-:-:S04]  /*07a0*/  IMAD R161, R0, UR18, RZ ;  /* 0x0000001200a17c24 */ /* 0x000fc8000f8e02ff */
[----:B------:R-:W3:Y:S01]  /*07b0*/  @P0 LDC.64 R6, c[0x0][0x480] ;  /* 0x00012000ff060b82 */ /* 0x000ee20000000a00 */
[----:B0-----:R-:W-:-:S07]  /*07c0*/  @P0 IMAD R0, R8, UR18, R169 ;  /* 0x0000001208000c24 */ /* 0x001fce000f8e02a9 */
[----:B------:R-:W0:Y:S01]  /*07d0*/  LDC.64 R22, c[0x0][0x528] ;  /* 0x00014a00ff167b82 */ /* 0x000e220000000a00 */
[----:B------:R-:W-:Y:S01]  /*07e0*/  IMAD.WIDE.U32 R4, R5, UR18, R2 ;  /* 0x0000001205047c25 */ /* 0x000fe2000f8e0002 */
[----:B------:R-:W-:-:S03]  /*07f0*/  UIMAD UR5, UR18, UR9, UR5 ;  /* 0x00000009120572a4 */ /* 0x000fc6000f8e0205 */
[----:B------:R-:W-:Y:S01]  /*0800*/  @P0 IMAD R0, R0, R25, RZ ;  /* 0x0000001900000224 */ /* 0x000fe200078e02ff */
[----:B------:R-:W-:Y:S02]  /*0810*/  IADD3 R161, PT, PT, R5, R161, RZ ;  /* 0x000000a105a17210 */ /* 0x000fe40007ffe0ff */
[----:B------:R-:W-:Y:S01]  /*0820*/  ISETP.GE.AND P1, PT, R25, 0x1, PT ;  /* 0x000000011900780c */ /* 0x000fe20003f26270 */
[----:B--2---:R-:W-:Y:S01]  /*0830*/  IMAD.WIDE.U32 R2, R169, R10, UR4 ;  /* 0x00000004a9027e25 */ /* 0x004fe2000f8e000a */
[----:B----4-:R-:W-:-:S03]  /*0840*/  LEA R163, P4, R4, R18, 0x3 ;  /* 0x0000001204a37211 */ /* 0x010fc600078818ff */
[----:B------:R-:W-:Y:S01]  /*0850*/  @P0 IMAD R5, R0, R13, RZ ;  /* 0x0000000d00050224 */ /* 0x000fe200078e02ff */
[----:B------:R-:W-:Y:S01]  /*0860*/  SHF.R.S32.HI R0, RZ, 0x1f, R9 ;  /* 0x0000001fff007819 */ /* 0x000fe20000011409 */
[----:B------:R-:W-:Y:S01]  /*0870*/  IMAD R13, R169, R11, R3 ;  /* 0x0000000ba90d7224 */ /* 0x000fe200078e0203 */
[----:B------:R-:W-:Y:S02]  /*0880*/  LEA.HI.X R161, R4, R19, R161, 0x3, P4 ;  /* 0x0000001304a17211 */ /* 0x000fe400020f1ca1 */
[C---:B------:R-:W-:Y:S02]  /*0890*/  IADD3.X R4, PT, PT, R0.reuse, R17, RZ, P2, !PT ;  /* 0x0000001100047210 */ /* 0x040fe400017fe4ff */
[----:B------:R-:W-:Y:S02]  /*08a0*/  IADD3.X R3, PT, PT, R0, R15, RZ, P3, !PT ;  /* 0x0000000f00037210 */ /* 0x000fe40001ffe4ff */
[----:B------:R-:W-:Y:S02]  /*08b0*/  LEA R154, P2, R153, R154, 0x1 ;  /* 0x0000009a999a7211 */ /* 0x000fe400078408ff */
[----:B-1----:R-:W-:-:S02]  /*08c0*/  LEA R152, P3, R150, R20, 0x1 ;  /* 0x0000001496987211 */ /* 0x002fc400078608ff */
[----:B------:R-:W-:Y:S02]  /*08d0*/  CS2R R10, SRZ ;  /* 0x00000000000a7805 */ /* 0x000fe4000001ff00 */
[----:B------:R-:W-:Y:S01]  /*08e0*/  IADD3 R2, P4, PT, R9, R2, RZ ;  /* 0x0000000209027210 */ /* 0x000fe20007f9e0ff */
[----:B---3--:R-:W-:Y:S01]  /*08f0*/  @P0 IMAD.WIDE R10, R5, 0x10, R6 ;  /* 0x00000010050a0825 */ /* 0x008fe200078e0206 */
[----:B------:R-:W-:Y:S02]  /*0900*/  LEA.HI.X R153, R153, R155, R4, 0x1, P2 ;  /* 0x0000009b99997211 */ /* 0x000fe400010f0c04 */
[----:B------:R-:W-:Y:S01]  /*0910*/  LEA.HI.X R150, R150, R21, R3, 0x1, P3 ;  /* 0x0000001596967211 */ /* 0x000fe200018f0c03 */
[----:B------:R-:W-:Y:S01]  /*0920*/  IMAD.WIDE.U32 R8, R169, R158, RZ ;  /* 0x0000009ea9087225 */ /* 0x000fe200078e00ff */
[----:B------:R-:W-:Y:S02]  /*0930*/  IADD3.X R146, PT, PT, R0, R13, RZ, P4, !PT ;  /* 0x0000000d00927210 */ /* 0x000fe400027fe4ff */
[----:B0-----:R-:W-:-:S02]  /*0940*/  LEA R148, P0, R2, R22, 0x1 ;  /* 0x0000001602947211 */ /* 0x001fc400078008ff */
[----:B------:R-:W-:Y:S02]  /*0950*/  LEA R151, P2, R149, R26, 0x1 ;  /* 0x0000001a95977211 */ /* 0x000fe400078408ff */
[----:B------:R-:W-:Y:S01]  /*0960*/  LEA R147, P3, R145, R28, 0x1 ;  /* 0x0000001c91937211 */ /* 0x000fe200078608ff */
[----:B------:R-:W-:Y:S01]  /*0970*/  HFMA2 R158, -RZ, RZ, 0, 0 ;  /* 0x00000000ff9e7431 */ /* 0x000fe200000001ff */
[----:B------:R-:W-:Y:S01]  /*0980*/  LEA.HI.X R146, R2, R23, R146, 0x1, P0 ;  /* 0x0000001702927211 */ /* 0x000fe200000f0c92 */
[----:B------:R-:W-:Y:S01]  /*0990*/  IMAD R159, R169, R159, R9 ;  /* 0x0000009fa99f7224 */ /* 0x000fe200078e0209 */
        /* <DEDUP_REMOVED lines=8> */
[----:B------:R-:W-:Y:S01]  /*0a20*/  UMOV UR4, 0x400 ;  /* 0x0000040000047882 */ /* 0x000fe20000000000 */
[----:B------:R-:W-:Y:S01]  /*0a30*/  MOV R158, RZ ;  /* 0x000000ff009e7202 */ /* 0x000fe20000000f00 */
[C---:B-1----:R-:W-:Y:S01]  /*0a40*/  IMAD.WIDE.U32 R2, R169.reuse, UR6, RZ ;  /* 0x00000006a9027c25 */ /* 0x042fe2000f8e00ff */
[----:B------:R-:W1:Y:S03]  /*0a50*/  LDCU UR6, c[0x0][0x394] ;  /* 0x00007280ff0677ac */ /* 0x000e660008000800 */
[----:B------:R-:W-:Y:S01]  /*0a60*/  IMAD R155, R169, UR7, R3 ;  /* 0x00000007a99b7c24 */ /* 0x000fe2000f8e0203 */
[----:B--2---:R-:W-:-:S04]  /*0a70*/  ULEA UR5, UR5, UR4, 0x18 ;  /* 0x0000000405057291 */ /* 0x004fc8000f8ec0ff */
[----:B------:R-:W-:Y:S01]  /*0a80*/  UIADD3 UR4, UPT, UPT, UR5, 0x840, URZ ;  /* 0x0000084005047890 */ /* 0x000fe2000fffe0ff */
[C---:B0-----:R-:W-:Y:S02]  /*0a90*/  SHF.L.U32 R5, R156.reuse, 0x4, RZ ;  /* 0x000000049c057819 */ /* 0x041fe400000006ff */
[C---:B------:R-:W-:Y:S02]  /*0aa0*/  SHF.L.U32 R214, R156.reuse, 0x3, RZ ;  /* 0x000000039cd67819 */ /* 0x040fe400000006ff */
[C---:B------:R-:W-:Y:S02]  /*0ab0*/  LOP3.LUT R7, R5.reuse, 0x3e00, RZ, 0xc0, !PT ;  /* 0x00003e0005077812 */ /* 0x040fe400078ec0ff */
[-C--:B------:R-:W-:Y:S02]  /*0ac0*/  LEA.HI R141, R156, R5.reuse, RZ, 0x1f ;  /* 0x000000059c8d7211 */ /* 0x080fe400078ff8ff */
[----:B------:R-:W-:Y:S02]  /*0ad0*/  LEA.HI R140, R5, R5, RZ, 0x1b ;  /* 0x00000005058c7211 */ /* 0x000fe400078fd8ff */
[----:B------:R-:W-:-:S02]  /*0ae0*/  LOP3.LUT R5, R214, 0x1f00, RZ, 0xc0, !PT ;  /* 0x00001f00d6057812 */ /* 0x000fc400078ec0ff */
[C---:B------:R-:W-:Y:S02]  /*0af0*/  IADD3 R13, PT, PT, R156.reuse, 0x20, RZ ;  /* 0x000000209c0d7810 */ /* 0x040fe40007ffe0ff */
[----:B------:R-:W-:Y:S02]  /*0b00*/  LOP3.LUT R126, R5, 0x1f, R156, 0xf8, !PT ;  /* 0x0000001f057e7812 */ /* 0x000fe400078ef89c */
        /* <DEDUP_REMOVED lines=14> */
[----:B------:R-:W-:Y:S02]  /*0bf0*/  LOP3.LUT R122, R126, 0x20, RZ, 0xfc, !PT ;  /* 0x000000207e7a7812 */ /* 0x000fe400078efcff */
        /* <DEDUP_REMOVED lines=46> */
.L_x_16227:
[----:B------:R-:W0:Y:S01]  /*0ee0*/  LDCU UR4, c[0x0][0x388] ;  /* 0x00007100ff0477ac */ /* 0x000e220008000800 */
        /* <DEDUP_REMOVED lines=25> */
[----:B------:R-:W2:Y:S01]  /*1080*/  @!P6 LDG.E.U16 R0, desc[UR16][R6.64] ;  /* 0x000000100600e981 */ /* 0x000ea2000c1e1500 */
[----:B------:R-:W-:-:S02]  /*1090*/  ISETP.GE.AND P6, PT, R115, R28, PT ;  /* 0x0000001c7300720c */ /* 0x000fc40003fc6270 */
[----:B------:R-:W-:Y:S01]  /*10a0*/  PRMT R20, RZ, 0x7610, R20 ;  /* 0x00007610ff147816 */ /* 0x000fe20000000014 */
        /* <DEDUP_REMOVED lines=42> */
[----:B0-----:R-:W-:-:S03]  /*1350*/  SHF.L.U32 R0, R112, 0x3, RZ ;  /* 0x0000000370007819 */ /* 0x001fc600000006ff */
[----:B----4-:R0:W-:Y:S01]  /*1360*/  STS.U16 [R109+0x80], R16 ;  /* 0x000080106d007388 */ /* 0x0101e20000000400 */
[----:B------:R-:W-:-:S03]  /*1370*/  LEA.HI.SX32 R103, R0, R0, 0x1b ;  /* 0x0000000000677211 */ /* 0x000fc600078fdaff */
[----:B------:R2:W-:Y:S01]  /*1380*/  STS.U16 [R108+0xc0], R19 ;  /* 0x0000c0136c007388 */ /* 0x0005e20000000400 */
[----:B-1----:R-:W-:Y:S02]  /*1390*/  PRMT R17, RZ, 0x7610, R17 ;  /* 0x00007610ff117816 */ /* 0x002fe40000000011 */
[----:B------:R-:W-:Y:S01]  /*13a0*/  LEA R103, R103, UR6, 0x1 ;  /* 0x0000000667677c11 */ /* 0x000fe2000f8e08ff */
[----:B------:R1:W-:Y:S01]  /*13b0*/  STS.U16 [R107+0x100], R18 ;  /* 0x000100126b007388 */ /* 0x0003e20000000400 */
[----:B0-----:R-:W-:-:S03]  /*13c0*/  PRMT R16, RZ, 0x7610, R16 ;  /* 0x00007610ff107816 */ /* 0x001fc60000000010 */
[----:B------:R0:W-:Y:S01]  /*13d0*/  STS.U16 [R106+0x140], R21 ;  /* 0x000140156a007388 */ /* 0x0001e20000000400 */
[----:B--2---:R-:W-:-:S03]  /*13e0*/  PRMT R19, RZ, 0x7610, R19 ;  /* 0x00007610ff137816 */ /* 0x004fc60000000013 */
[----:B------:R-:W-:Y:S01]  /*13f0*/  STS.U16 [R105+0x180], R20 ;  /* 0x0001801469007388 */ /* 0x000fe20000000400 */
[----:B-1----:R-:W-:-:S03]  /*1400*/  PRMT R18, RZ, 0x7610, R18 ;  /* 0x00007610ff127816 */ /* 0x002fc60000000012 */
        /* <DEDUP_REMOVED lines=72> */
[----:B------:R-:W-:Y:S02]  /*1890*/  MOV R100, RZ ;  /* 0x000000ff00647202 */ /* 0x000fe40000000f00 */
[----:B------:R-:W-:Y:S02]  /*18a0*/  CS2R R88, SRZ ;  /* 0x0000000000587805 */ /* 0x000fe4000001ff00 */
[----:B------:R-:W-:Y:S01]  /*18b0*/  MOV R95, RZ ;  /* 0x000000ff005f7202 */ /* 0x000fe20000000f00 */
[----:B------:R-:W-:Y:S01]  /*18c0*/  FADD.FTZ R86, R19, R160 ;  /* 0x000000a013567221 */ /* 0x000fe20000010000 */
[----:B------:R-:W-:-:S02]  /*18d0*/  FSETP.GTU.FTZ.AND P5, PT, R94, 20, PT ;  /* 0x41a000005e00780b */ /* 0x000fc40003fbc000 */
[----:B------:R-:W-:Y:S02]  /*18e0*/  FSETP.GTU.FTZ.AND P1, PT, R93, 20, PT ;  /* 0x41a000005d00780b */ /* 0x000fe40003f3c000 */
[----:B------:R-:W-:Y:S02]  /*18f0*/  FSETP.GTU.FTZ.AND P2, PT, R90, 20, PT ;  /* 0x41a000005a00780b */ /* 0x000fe40003f5c000 */
[----:B------:R-:W-:Y:S02]  /*1900*/  FSETP.GTU.FTZ.AND P3, PT, R91, 20, PT ;  /* 0x41a000005b00780b */ /* 0x000fe40003f7c000 */
[----:B------:R-:W-:Y:S02]  /*1910*/  SHF.L.U32 R87, R87, 0x10, RZ ;  /* 0x0000001057577819 */ /* 0x000fe400000006ff */
[----:B------:R-:W-:Y:S01]  /*1920*/  SHF.L.U32 R83, R18, 0x10, RZ ;  /* 0x0000001012537819 */ /* 0x000fe200000006ff */
[----:B------:R-:W-:Y:S04]  /*1930*/  STS.U16 [R111], R26 ;  /* 0x0000001a6f007388 */ /* 0x000fe80000000400 */
        /* <DEDUP_REMOVED lines=53> */
.L_x_16163:
[----:B------:R-:W-:Y:S05]  /*1c90*/  BSYNC.RECONVERGENT B0 ;  /* 0x0000000000007941 */ /* 0x000fea0003800200 */
.L_x_16162:
        /* <DEDUP_REMOVED lines=39> */
.L_x_16165:
[----:B------:R-:W-:Y:S05]  /*1f10*/  BSYNC.RECONVERGENT B0 ;  /* 0x0000000000007941 */ /* 0x000fea0003800200 */
.L_x_16164:
        /* <DEDUP_REMOVED lines=39> */
.L_x_16167:
[----:B------:R-:W-:Y:S05]  /*2190*/  BSYNC.RECONVERGENT B0 ;  /* 0x0000000000007941 */ /* 0x000fea0003800200 */
.L_x_16166:
        /* <DEDUP_REMOVED lines=32> */
.L_x_16169:
[----:B------:R-:W-:Y:S05]  /*23a0*/  BSYNC.RECONVERGENT B0 ;  /* 0x0000000000007941 */ /* 0x000fea0003800200 */
.L_x_16168:
        /* <DEDUP_REMOVED lines=32> */
.L_x_16171:
[----:B------:R-:W-:Y:S05]  /*25b0*/  BSYNC.RECONVERGENT B0 ;  /* 0x0000000000007941 */ /* 0x000fea0003800200 */
.L_x_16170:
        /* <DEDUP_REMOVED lines=32> */
.L_x_16173:
[----:B------:R-:W-:Y:S05]  /*27c0*/  BSYNC.RECONVERGENT B0 ;  /* 0x0000000000007941 */ /* 0x000fea0003800200 */
.L_x_16172:
        /* <DEDUP_REMOVED lines=32> */
.L_x_16175:
[----:B------:R-:W-:Y:S05]  /*29d0*/  BSYNC.RECONVERGENT B0 ;  /* 0x0000000000007941 */ /* 0x000fea0003800200 */
.L_x_16174:
        /* <DEDUP_REMOVED lines=32> */
.L_x_16177:
[----:B------:R-:W-:Y:S05]  /*2be0*/  BSYNC.RECONVERGENT B0 ;  /* 0x0000000000007941 */ /* 0x000fea0003800200 */
.L_x_16176:
        /* <DEDUP_REMOVED lines=14> */
[C---:B------:R-:W-:Y:S01]  /*2cd0*/  FFMA.FTZ R158, R4.reuse, R79, R21 ;  /* 0x0000004f049e7223 */ /* 0x040fe20000010015 */
        /* <DEDUP_REMOVED lines=9> */
[C-C-:B------:R-:W-:Y:S01]  /*2d70*/  IADD3 R41, PT, PT, R0.reuse, 0x1, R0.reuse ;  /* 0x0000000100297810 */ /* 0x140fe20007ffe000 */
[----:B------:R-:W-:Y:S01]  /*2d80*/  FADD.FTZ R66, R17, R17 ;  /* 0x0000001111427221 */ /* 0x000fe20000010000 */
[C-C-:B------:R-:W-:Y:S01]  /*2d90*/  IADD3 R43, PT, PT, R0.reuse, 0x2, R0.reuse ;  /* 0x00000002002b7810 */ /* 0x140fe20007ffe000 */
[----:B------:R-:W-:Y:S01]  /*2da0*/  FADD.FTZ R64, R19, R19 ;  /* 0x0000001313407221 */ /* 0x000fe20000010000 */
[C-C-:B------:R-:W-:Y:S01]  /*2db0*/  IADD3 R45, PT, PT, R0.reuse, 0x3, R0.reuse ;  /* 0x00000003002d7810 */ /* 0x140fe20007ffe000 */
[----:B------:R-:W0:Y:S01]  /*2dc0*/  LDC R60, c[0x0][0x388] ;  /* 0x0000e200ff3c7b82 */ /* 0x000e220000000800 */
[C-C-:B------:R-:W-:Y:S01]  /*2dd0*/  IADD3 R47, PT, PT, R0.reuse, 0x4, R0.reuse ;  /* 0x00000004002f7810 */ /* 0x140fe20007ffe000 */
[----:B------:R-:W-:Y:S01]  /*2de0*/  FADD.FTZ R65, R7, R7 ;  /* 0x0000000707417221 */ /* 0x000fe20000010000 */
[C-C-:B------:R-:W-:Y:S01]  /*2df0*/  IADD3 R49, PT, PT, R0.reuse, 0x5, R0.reuse ;  /* 0x0000000500317810 */ /* 0x140fe20007ffe000 */
[----:B------:R-:W-:Y:S01]  /*2e00*/  FADD.FTZ R62, R5, R5 ;  /* 0x00000005053e7221 */ /* 0x000fe20000010000 */
[----:B------:R-:W-:Y:S01]  /*2e10*/  IADD3 R51, PT, PT, R0, 0x6, R0 ;  /* 0x0000000600337810 */ /* 0x000fe20007ffe000 */
[----:B------:R-:W-:Y:S01]  /*2e20*/  FADD.FTZ R63, R4, R4 ;  /* 0x00000004043f7221 */ /* 0x000fe20000010000 */
[----:B------:R-:W-:Y:S01]  /*2e30*/  IADD3 R55, PT, PT, R0, 0x7, R0 ;  /* 0x0000000700377810 */ /* 0x000fe20007ffe000 */
[----:B------:R-:W1:Y:S01]  /*2e40*/  LDC.64 R16, c[0x0][0x3a8] ;  /* 0x0000ea00ff107b82 */ /* 0x000e620000000a00 */
[----:B------:R-:W-:Y:S01]  /*2e50*/  SHF.L.U32 R0, R112, 0x4, RZ ;  /* 0x0000000470007819 */ /* 0x000fe200000006ff */
[----:B------:R-:W-:Y:S01]  /*2e60*/  HFMA2 R102, -RZ, RZ, 0, 0 ;  /* 0x00000000ff667431 */ /* 0x000fe200000001ff */
[----:B------:R-:W-:Y:S01]  /*2e70*/  SHF.L.U32 R61, R113, 0x9, RZ ;  /* 0x00000009713d7819 */ /* 0x000fe200000006ff */
[----:B------:R-:W-:Y:S01]  /*2e80*/  FADD.FTZ R69, R69, R69 ;  /* 0x0000004545457221 */ /* 0x000fe20000010000 */
[----:B------:R-:W-:Y:S01]  /*2e90*/  IADD3 R59, PT, PT, R0, 0xb, RZ ;  /* 0x0000000b003b7810 */ /* 0x000fe20007ffe0ff */
[----:B------:R-:W-:Y:S01]  /*2ea0*/  FADD.FTZ R68, R68, R68 ;  /* 0x0000004444447221 */ /* 0x000fe20000010000 */
[-C--:B------:R-:W-:Y:S01]  /*2eb0*/  LEA.HI.SX32 R53, R51, R0.reuse, 0x1b ;  /* 0x0000000033357211 */ /* 0x080fe200078fdaff */
[----:B------:R-:W2:Y:S01]  /*2ec0*/  LDC.64 R18, c[0x0][0x440] ;  /* 0x00011000ff127b82 */ /* 0x000ea20000000a00 */
[----:B------:R-:W-:Y:S01]  /*2ed0*/  LEA.HI.SX32 R6, R59, R0, 0x1b ;  /* 0x000000003b067211 */ /* 0x000fe200078fdaff */
[----:B------:R-:W-:Y:S01]  /*2ee0*/  FADD.FTZ R67, R67, R67 ;  /* 0x0000004343437221 */ /* 0x000fe20000010000 */
[----:B------:R-:W-:Y:S01]  /*2ef0*/  LEA R59, R195, -R61, 0x1 ;  /* 0x8000003dc33b7211 */ /* 0x000fe200078e08ff */
[----:B------:R-:W3:Y:S01]  /*2f00*/  LDCU UR8, c[0x0][0x394] ;  /* 0x00007280ff0877ac */ /* 0x000ee20008000800 */
[----:B------:R-:W-:-:S02]  /*2f10*/  IADD3 R37, PT, PT, R112, 0x1c0, RZ ;  /* 0x000001c070257810 */ /* 0x000fc40007ffe0ff */
[----:B------:R-:W-:Y:S01]  /*2f20*/  ISETP.GE.AND P1, PT, R142, R59, PT ;  /* 0x0000003b8e00720c */ /* 0x000fe20003f26270 */
[----:B------:R-:W4:Y:S01]  /*2f30*/  LDC.64 R20, c[0x0][0x3c0] ;  /* 0x0000f000ff147b82 */ /* 0x000f220000000a00 */
[----:B------:R-:W-:Y:S01]  /*2f40*/  IADD3 R39, PT, PT, R112, 0x1e0, RZ ;  /* 0x000001e070277810 */ /* 0x000fe20007ffe0ff */
[----:B------:R-:W0:Y:S01]  /*2f50*/  LDCU UR9, c[0x0][0x38c] ;  /* 0x00007180ff0977ac */ /* 0x000e220008000800 */
[----:B------:R-:W-:Y:S02]  /*2f60*/  LEA.HI.SX32 R52, R55, R0, 0x1b ;  /* 0x0000000037347211 */ /* 0x000fe400078fdaff */
        /* <DEDUP_REMOVED lines=17> */
[-C--:B------:R-:W-:Y:S02]  /*3080*/  LEA.HI.SX32 R43, R43, R0.reuse, 0x1b ;  /* 0x000000002b2b7211 */ /* 0x080fe400078fdaff */
[----:B------:R-:W-:-:S02]  /*3090*/  LEA.HI.SX32 R41, R41, R0, 0x1b ;  /* 0x0000000029297211 */ /* 0x000fc400078fdaff */
        /* <DEDUP_REMOVED lines=18> */
[-C--:B------:R-:W-:Y:S02]  /*31c0*/  LEA.HI.SX32 R33, R33, R112.reuse, 0x1b ;  /* 0x0000007021217211 */ /* 0x080fe400078fdaff */
[----:B------:R-:W-:Y:S02]  /*31d0*/  LEA.HI.SX32 R35, R35, R112, 0x1b ;  /* 0x0000007023237211 */ /* 0x000fe400078fdaff */
[----:B------:R-:W-:Y:S02]  /*31e0*/  LOP3.LUT R212, R212, 0xfffffbff, RZ, 0xc0, !PT ;  /* 0xfffffbffd4d47812 */ /* 0x000fe400078ec0ff */
[----:B------:R-:W-:Y:S02]  /*31f0*/  LEA R57, R43, UR6, 0x1 ;  /* 0x000000062b397c11 */ /* 0x000fe4000f8e08ff */
[----:B------:R-:W-:Y:S02]  /*3200*/  LEA R58, R41, UR6, 0x1 ;  /* 0x00000006293a7c11 */ /* 0x000fe4000f8e08ff */
[----:B------:R-:W-:-:S02]  /*3210*/  LEA R56, R45, UR6, 0x1 ;  /* 0x000000062d387c11 */ /* 0x000fc4000f8e08ff */
[----:B------:R-:W-:Y:S02]  /*3220*/  LEA R55, R47, UR6, 0x1 ;  /* 0x000000062f377c11 */ /* 0x000fe4000f8e08ff */
[----:B------:R-:W-:Y:S02]  /*3230*/  LEA R54, R49, UR6, 0x1 ;  /* 0x0000000631367c11 */ /* 0x000fe4000f8e08ff */
[----:B------:R-:W-:Y:S02]  /*3240*/  LEA R44, R37, UR6, 0x1 ;  /* 0x00000006252c7c11 */ /* 0x000fe4000f8e08ff */
[----:B------:R-:W-:Y:S02]  /*3250*/  LEA R43, R39, UR6, 0x1 ;  /* 0x00000006272b7c11 */ /* 0x000fe4000f8e08ff */
[----:B------:R-:W-:Y:S02]  /*3260*/  ISETP.EQ.AND P0, PT, R156, RZ, P0 ;  /* 0x000000ff9c00720c */ /* 0x000fe40000702270 */
        /* <DEDUP_REMOVED lines=16> */
[----:B------:R-:W-:Y:S02]  /*3370*/  LEA R36, R36, UR6, 0x1 ;  /* 0x0000000624247c11 */ /* 0x000fe4000f8e08ff */
[----:B01234-:R-:W-:-:S07]  /*3380*/  LEA R0, R177, UR6, 0x1 ;  /* 0x00000006b1007c11 */ /* 0x01ffce000f8e08ff */
.L_x_16226:
[----:B0-----:R-:W-:Y:S02]  /*3390*/  MOV R6, R142 ;  /* 0x0000008e00067202 */ /* 0x001fe40000000f00 */
[----:B------:R-:W-:Y:S02]  /*33a0*/  MOV R7, RZ ;  /* 0x000000ff00077202 */ /* 0x000fe40000000f00 */
[----:B------:R-:W-:Y:S02]  /*33b0*/  IADD3 R164, PT, PT, R118, 0x20, RZ ;  /* 0x0000002076a47810 */ /* 0x000fe40007ffe0ff */
[----:B------:R-:W-:Y:S01]  /*33c0*/  P2R R185, PR, RZ, 0x1 ;  /* 0x00000001ffb97803 */ /* 0x000fe20000000000 */
[--C-:B------:R-:W-:Y:S01]  /*33d0*/  IMAD.WIDE.U32 R4, R20, UR4, R6.reuse ;  /* 0x0000000414047c25 */ /* 0x100fe2000f8e0006 */
[----:B------:R-:W-:Y:S02]  /*33e0*/  ISETP.GE.AND P0, PT, R164, R59, PT ;  /* 0x0000003ba400720c */ /* 0x000fe40003f06270 */
[----:B------:R-:W-:Y:S01]  /*33f0*/  IADD3 R172, PT, PT, R118, 0xa0, RZ ;  /* 0x000000a076ac7810 */ /* 0x000fe20007ffe0ff */
[----:B------:R-:W-:Y:S01]  /*3400*/  IMAD.WIDE.U32 R6, R22, UR4, R6 ;  /* 0x0000000416067c25 */ /* 0x000fe2000f8e0006 */
[----:B------:R-:W-:-:S02]  /*3410*/  LEA R32, P3, R4, R151, 0x1 ;  /* 0x0000009704207211 */ /* 0x000fc400078608ff */
[----:B------:R-:W-:Y:S01]  /*3420*/  PRMT R174, RZ, 0x7610, R174 ;  /* 0x00007610ffae7816 */ /* 0x000fe200000000ae */
[----:B------:R-:W-:Y:S01]  /*3430*/  IMAD R31, R21, UR4, R5 ;  /* 0x00000004151f7c24 */ /* 0x000fe2000f8e0205 */
[----:B------:R-:W-:Y:S01]  /*3440*/  LEA R30, P1, R6, R147, 0x1 ;  /* 0x00000093061e7211 */ /* 0x000fe200078208ff */
[----:B------:R-:W-:Y:S01]  /*3450*/  IMAD R5, R23, UR4, R7 ;  /* 0x0000000417057c24 */ /* 0x000fe2000f8e0207 */
[----:B------:R-:W-:Y:S02]  /*3460*/  IADD3 R176, PT, PT, R118, 0xc0, RZ ;  /* 0x000000c076b07810 */ /* 0x000fe40007ffe0ff */
[----:B------:R-:W-:Y:S02]  /*3470*/  LEA.HI.X R33, R4, R149, R31, 0x1, P3 ;  /* 0x0000009504217211 */ /* 0x000fe400018f0c1f */
[----:B------:R-:W-:Y:S02]  /*3480*/  LEA.HI.X R31, R6, R145, R5, 0x1, P1 ;  /* 0x00000091061f7211 */ /* 0x000fe400008f0c05 */
[----:B------:R-:W-:-:S02]  /*3490*/  PRMT R6, RZ, 0x7610, R6 ;  /* 0x00007610ff067816 */ /* 0x000fc40000000006 */
[----:B------:R-:W-:Y:S02]  /*34a0*/  PRMT R173, RZ, 0x7610, R173 ;  /* 0x00007610ffad7816 */ /* 0x000fe400000000ad */
[----:B------:R-:W-:Y:S02]  /*34b0*/  MOV R28, R2 ;  /* 0x00000002001c7202 */ /* 0x000fe40000000f00 */
[----:B--2---:R-:W2:Y:S01]  /*34c0*/  @!P0 LDG.E.U16 R6, desc[UR16][R32.64+0x80] ;  /* 0x0000801020068981 */ /* 0x004ea2000c1e1500 */
[----:B------:R-:W-:Y:S02]  /*34d0*/  ISETP.GE.AND P0, PT, R172, R59, PT ;  /* 0x0000003bac00720c */ /* 0x000fe40003f06270 */
[----:B------:R-:W-:Y:S02]  /*34e0*/  MOV R29, R155 ;  /* 0x0000009b001d7202 */ /* 0x000fe40000000f00 */
[C---:B------:R-:W-:Y:S02]  /*34f0*/  IADD3 R178, PT, PT, R118.reuse, 0xe0, RZ ;  /* 0x000000e076b27810 */ /* 0x040fe40007ffe0ff */
[----:B------:R-:W-:Y:S01]  /*3500*/  IADD3 R170, PT, PT, R118, 0x80, RZ ;  /* 0x0000008076aa7810 */ /* 0x000fe20007ffe0ff */
[----:B------:R-:W-:Y:S01]  /*3510*/  IMAD.WIDE.U32 R28, R16, UR4, R28 ;  /* 0x00000004101c7c25 */ /* 0x000fe2000f8e001c */
[----:B------:R-:W-:-:S02]  /*3520*/  IADD3 R166, PT, PT, R118, 0x60, RZ ;  /* 0x0000006076a67810 */ /* 0x000fc40007ffe0ff */
[----:B------:R-:W-:Y:S01]  /*3530*/  LOP3.LUT P1, RZ, R212, 0x400, RZ, 0xc0, !PT ;  /* 0x00000400d4ff7812 */ /* 0x000fe2000782c0ff */
[----:B------:R-:W-:Y:S01]  /*3540*/  IMAD R7, R17, UR4, R29 ;  /* 0x0000000411077c24 */ /* 0x000fe2000f8e021d */
[-C--:B------:R-:W-:Y:S01]  /*3550*/  ISETP.GE.AND P3, PT, R118, R59.reuse, PT ;  /* 0x0000003b7600720c */ /* 0x080fe20003f66270 */
[----:B---3--:R-:W3:Y:S01]  /*3560*/  @!P0 LDG.E.U16 R174, desc[UR16][R32.64+0x180] ;  /* 0x0001801020ae8981 */ /* 0x008ee2000c1e1500 */
[-C--:B------:R-:W-:Y:S02]  /*3570*/  ISETP.GE.AND P0, PT, R176, R59.reuse, PT ;  /* 0x0000003bb000720c */ /* 0x080fe40003f06270 */
[-C--:B------:R-:W-:Y:S02]  /*3580*/  ISETP.GE.AND P4, PT, R170, R59.reuse, PT ;  /* 0x0000003baa00720c */ /* 0x080fe40003f86270 */
[----:B------:R-:W-:Y:S02]  /*3590*/  ISETP.GE.AND P5, PT, R166, R59, PT ;  /* 0x0000003ba600720c */ /* 0x000fe40003fa6270 */
[----:B------:R-:W-:-:S02]  /*35a0*/  LEA R34, P2, R28, R18, 0x3 ;  /* 0x000000121c227211 */ /* 0x000fc400078418ff */
[-C--:B------:R-:W-:Y:S02]  /*35b0*/  ISETP.GE.AND P6, PT, R114, R59.reuse, PT ;  /* 0x0000003b7200720c */ /* 0x080fe40003fc6270 */
[----:B------:R-:W-:Y:S02]  /*35c0*/  PRMT R175, RZ, 0x7610, R175 ;  /* 0x00007610ffaf7816 */ /* 0x000fe400000000af */
[----:B------:R-:W-:Y:S01]  /*35d0*/  PRMT R4, RZ, 0x7610, R4 ;  /* 0x00007610ff047816 */ /* 0x000fe20000000004 */
[----:B------:R-:W4:Y:S01]  /*35e0*/  @!P0 LDG.E.U16 R173, desc[UR16][R32.64+0x1c0] ;  /* 0x0001c01020ad8981 */ /* 0x000f22000c1e1500 */
[----:B------:R-:W-:Y:S02]  /*35f0*/  ISETP.GE.AND P0, PT, R178, R59, PT ;  /* 0x0000003bb200720c */ /* 0x000fe40003f06270 */
[----:B------:R-:W-:Y:S02]  /*3600*/  LEA.HI.X R35, R28, R19, R7, 0x3, P2 ;  /* 0x000000131c237211 */ /* 0x000fe400010f1c07 */
[----:B------:R-:W-:Y:S01]  /*3610*/  PRMT R5, RZ, 0x7610, R5 ;  /* 0x00007610ff057816 */ /* 0x000fe20000000005 */
[----:B------:R-:W5:Y:S01]  /*3620*/  @!P1 LDG.E.U16 R4, desc[UR16][R32.64] ;  /* 0x0000001020049981 */ /* 0x000f62000c1e1500 */
[----:B------:R-:W-:-:S02]  /*3630*/  IADD3 R28, PT, PT, R118, 0x100, RZ ;  /* 0x00000100761c7810 */ /* 0x000fc40007ffe0ff */
[----:B------:R-:W-:Y:S02]  /*3640*/  PRMT R171, RZ, 0x7610, R171 ;  /* 0x00007610ffab7816 */ /* 0x000fe400000000ab */
[C---:B------:R-:W-:Y:S01]  /*3650*/  IADD3 R182, PT, PT, R118.reuse, 0x120, RZ ;  /* 0x0000012076b67810 */ /* 0x040fe20007ffe0ff */
[----:B------:R-:W2:Y:S01]  /*3660*/  @!P3 LDG.E.U16 R5, desc[UR16][R32.64+0x40] ;  /* 0x000040102005b981 */ /* 0x000ea2000c1e1500 */
[----:B------:R-:W-:Y:S02]  /*3670*/  PRMT R168, RZ, 0x7610, R168 ;  /* 0x00007610ffa87816 */ /* 0x000fe400000000a8 */
[C---:B------:R-:W-:Y:S01]  /*3680*/  IADD3 R184, PT, PT, R118.reuse, 0x140, RZ ;  /* 0x0000014076b87810 */ /* 0x040fe20007ffe0ff */
[----:B------:R-:W4:Y:S01]  /*3690*/  @!P0 LDG.E.U16 R175, desc[UR16][R32.64+0x200] ;  /* 0x0002001020af8981 */ /* 0x000f22000c1e1500 */
[----:B------:R-:W-:Y:S02]  /*36a0*/  PRMT R7, RZ, 0x7610, R7 ;  /* 0x00007610ff077816 */ /* 0x000fe40000000007 */
[C---:B------:R-:W-:Y:S01]  /*36b0*/  IADD3 R188, PT, PT, R118.reuse, 0x160, RZ ;  /* 0x0000016076bc7810 */ /* 0x040fe20007ffe0ff */
[----:B------:R-:W3:Y:S01]  /*36c0*/  @!P4 LDG.E.U16 R171, desc[UR16][R32.64+0x140] ;  /* 0x0001401020abc981 */ /* 0x000ee2000c1e1500 */
[----:B------:R-:W-:-:S02]  /*36d0*/  IADD3 R190, PT, PT, R118, 0x180, RZ ;  /* 0x0000018076be7810 */ /* 0x000fc40007ffe0ff */
[-C--:B------:R-:W-:Y:S01]  /*36e0*/  ISETP.GE.AND P0, PT, R28, R59.reuse, PT ;  /* 0x0000003b1c00720c */ /* 0x080fe20003f06270 */
[----:B------:R-:W4:Y:S01]  /*36f0*/  @!P5 LDG.E.U16 R168, desc[UR16][R32.64+0x100] ;  /* 0x0001001020a8d981 */ /* 0x000f22000c1e1500 */
[----:B------:R-:W-:Y:S02]  /*3700*/  IADD3 R194, PT, PT, R118, 0x1a0, RZ ;  /* 0x000001a076c27810 */ /* 0x000fe40007ffe0ff */
[-C--:B------:R-:W-:Y:S01]  /*3710*/  ISETP.GE.AND P1, PT, R182, R59.reuse, PT ;  /* 0x0000003bb600720c */ /* 0x080fe20003f26270 */
[----:B------:R-:W3:Y:S01]  /*3720*/  @!P6 LDG.E.U16 R7, desc[UR16][R32.64+0xc0] ;  /* 0x0000c0102007e981 */ /* 0x000ee2000c1e1500 */
[----:B------:R-:W-:Y:S02]  /*3730*/  IADD3 R196, PT, PT, R118, 0x1c0, RZ ;  /* 0x000001c076c47810 */ /* 0x000fe40007ffe0ff */
[-C--:B------:R-:W-:Y:S01]  /*3740*/  ISETP.GE.AND P2, PT, R184, R59.reuse, PT ;  /* 0x0000003bb800720c */ /* 0x080fe20003f46270 */
[----:B------:R-:W4:Y:S01]  /*3750*/  LDG.E.64 R28, desc[UR16][R34.64] ;  /* 0x00000010221c7981 */ /* 0x000f22000c1e1b00 */
[----:B------:R-:W-:-:S02]  /*3760*/  ISETP.GE.AND P3, PT, R188, R59, PT ;  /* 0x0000003bbc00720c */ /* 0x000fc40003f66270 */
[-C--:B------:R-:W-:Y:S02]  /*3770*/  ISETP.GE.AND P4, PT, R190, R59.reuse, PT ;  /* 0x0000003bbe00720c */ /* 0x080fe40003f86270 */
[-C--:B------:R-:W-:Y:S02]  /*3780*/  ISETP.GE.AND P5, PT, R194, R59.reuse, PT ;  /* 0x0000003bc200720c */ /* 0x080fe40003fa6270 */
[----:B------:R-:W-:Y:S02]  /*3790*/  ISETP.GE.AND P6, PT, R196, R59, PT ;  /* 0x0000003bc400720c */ /* 0x000fe40003fc6270 */
[----:B------:R-:W-:Y:S02]  /*37a0*/  PRMT R180, RZ, 0x7610, R180 ;  /* 0x00007610ffb47816 */ /* 0x000fe400000000b4 */
[----:B------:R-:W-:Y:S02]  /*37b0*/  PRMT R177, RZ, 0x7610, R177 ;  /* 0x00007610ffb17816 */ /* 0x000fe400000000b1 */
[----:B------:R-:W-:-:S02]  /*37c0*/  PRMT R186, RZ, 0x7610, R186 ;  /* 0x00007610ffba7816 */ /* 0x000fc400000000ba */
        /* <DEDUP_REMOVED lines=15> */
[----:B0-----:R-:W-:Y:S02]  /*38c0*/  PRMT R32, RZ, 0x7610, R32 ;  /* 0x00007610ff207816 */ /* 0x001fe40000000020 */
[----:B------:R-:W-:Y:S02]  /*38d0*/  PRMT R34, RZ, 0x7610, R34 ;  /* 0x00007610ff227816 */ /* 0x000fe40000000022 */
[----:B------:R-:W-:-:S02]  /*38e0*/  PRMT R35, RZ, 0x7610, R35 ;  /* 0x00007610ff237816 */ /* 0x000fc40000000023 */
[----:B------:R-:W-:Y:S02]  /*38f0*/  PRMT R195, RZ, 0x7610, R195 ;  /* 0x00007610ffc37816 */ /* 0x000fe400000000c3 */
[----:B------:R-:W-:Y:S02]  /*3900*/  PRMT R184, RZ, 0x7610, R184 ;  /* 0x00007610ffb87816 */ /* 0x000fe400000000b8 */
[----:B------:R-:W-:Y:S01]  /*3910*/  PRMT R197, RZ, 0x7610, R197 ;  /* 0x00007610ffc57816 */ /* 0x000fe200000000c5 */
[----:B-----5:R-:W-:Y:S04]  /*3920*/  STS.U16 [R111], R4 ;  /* 0x000000046f007388 */ /* 0x020fe80000000400 */
[----:B--2---:R-:W-:Y:S04]  /*3930*/  STS.U16 [R110+0x40], R5 ;  /* 0x000040056e007388 */ /* 0x004fe80000000400 */
[----:B------:R0:W-:Y:S04]  /*3940*/  STS.U16 [R109+0x80], R6 ;  /* 0x000080066d007388 */ /* 0x0001e80000000400 */
[----:B-1-3--:R1:W-:Y:S04]  /*3950*/  STS.U16 [R108+0xc0], R7 ;  /* 0x0000c0076c007388 */ /* 0x00a3e80000000400 */
[----:B----4-:R-:W-:Y:S04]  /*3960*/  STS.U16 [R107+0x100], R168 ;  /* 0x000100a86b007388 */ /* 0x010fe80000000400 */
[----:B------:R2:W-:Y:S04]  /*3970*/  STS.U16 [R106+0x140], R171 ;  /* 0x000140ab6a007388 */ /* 0x0005e80000000400 */
[----:B------:R-:W-:Y:S04]  /*3980*/  STS.U16 [R105+0x180], R174 ;  /* 0x000180ae69007388 */ /* 0x000fe80000000400 */
[----:B------:R-:W-:Y:S01]  /*3990*/  STS.U16 [R104+0x1c0], R173 ;  /* 0x0001c0ad68007388 */ /* 0x000fe20000000400 */
[----:B0-----:R-:W-:-:S03]  /*39a0*/  PRMT R6, RZ, 0x7610, R6 ;  /* 0x00007610ff067816 */ /* 0x001fc60000000006 */
[----:B------:R-:W-:Y:S04]  /*39b0*/  STS.U16 [R50+0x200], R175 ;  /* 0x000200af32007388 */ /* 0x000fe80000000400 */
[----:B------:R-:W-:Y:S04]  /*39c0*/  STS.U16 [R49+0x240], R180 ;  /* 0x000240b431007388 */ /* 0x000fe80000000400 */
[----:B------:R0:W-:Y:S04]  /*39d0*/  STS.U16 [R48+0x280], R177 ;  /* 0x000280b130007388 */ /* 0x0001e80000000400 */
[----:B------:R3:W-:Y:S04]  /*39e0*/  STS.U16 [R47+0x2c0], R186 ;  /* 0x0002c0ba2f007388 */ /* 0x0007e80000000400 */
[----:B------:R4:W-:Y:S04]  /*39f0*/  STS.U16 [R46+0x300], R179 ;  /* 0x000300b32e007388 */ /* 0x0009e80000000400 */
[----:B------:R-:W-:Y:S04]  /*3a00*/  STS.U16 [R45+0x340], R192 ;  /* 0x000340c02d007388 */ /* 0x000fe80000000400 */
[----:B------:R5:W-:Y:S04]  /*3a10*/  STS.U16 [R44+0x380], R181 ;  /* 0x000380b52c007388 */ /* 0x000be80000000400 */
[----:B------:R-:W-:Y:S01]  /*3a20*/  STS.U16 [R43+0x3c0], R198 ;  /* 0x0003c0c62b007388 */ /* 0x000fe20000000400 */
[----:B------:R-:W-:-:S03]  /*3a30*/  NOP ;  /* 0x0000000000007918 */ /* 0x000fc60000000000 */
[----:B------:R-:W5:Y:S01]  /*3a40*/  @!P0 LDG.E.U16 R6, desc[UR16][R30.64] ;  /* 0x000000101e068981 */ /* 0x000f62000c1e1500 */
[-C--:B------:R-:W-:Y:S02]  /*3a50*/  ISETP.GE.AND P0, PT, R164, R59.reuse, PT ;  /* 0x0000003ba400720c */ /* 0x080fe40003f06270 */
[----:B-1----:R-:W-:Y:S01]  /*3a60*/  PRMT R7, RZ, 0x7610, R7 ;  /* 0x00007610ff077816 */ /* 0x002fe20000000007 */
[----:B------:R-:W5:Y:S01]  /*3a70*/  @!P2 LDG.E.U16 R184, desc[UR16][R30.64+0x2c0] ;  /* 0x0002c0101eb8a981 */ /* 0x000f62000c1e1500 */
[----:B--2---:R-:W-:Y:S02]  /*3a80*/  PRMT R171, RZ, 0x7610, R171 ;  /* 0x00007610ffab7816 */ /* 0x004fe400000000ab */
[----:B0-----:R-:W-:Y:S01]  /*3a90*/  PRMT R177, RZ, 0x7610, R177 ;  /* 0x00007610ffb17816 */ /* 0x001fe200000000b1 */
[----:B------:R-:W2:Y:S04]  /*3aa0*/  @!P3 LDG.E.U16 R197, desc[UR16][R30.64+0x300] ;  /* 0x000300101ec5b981 */ /* 0x000ea8000c1e1500 */
[----:B------:R-:W2:Y:S01]  /*3ab0*/  @!P1 LDG.E.U16 R7, desc[UR16][R30.64+0x40] ;  /* 0x000040101e079981 */ /* 0x000ea2000c1e1500 */
[----:B------:R-:W-:-:S03]  /*3ac0*/  ISETP.GE.AND P1, PT, R114, R59, PT ;  /* 0x0000003b7200720c */ /* 0x000fc60003f26270 */
[----:B------:R-:W2:Y:S01]  /*3ad0*/  @!P0 LDG.E.U16 R32, desc[UR16][R30.64+0x80] ;  /* 0x000080101e208981 */ /* 0x000ea2000c1e1500 */
[-C--:B------:R-:W-:Y:S02]  /*3ae0*/  ISETP.GE.AND P0, PT, R166, R59.reuse, PT ;  /* 0x0000003ba600720c */ /* 0x080fe40003f06270 */
[----:B------:R-:W-:Y:S02]  /*3af0*/  PRMT R164, RZ, 0x7610, R164 ;  /* 0x00007610ffa47816 */ /* 0x000fe400000000a4 */
[----:B------:R-:W-:Y:S02]  /*3b00*/  PRMT R5, RZ, 0x7610, R5 ;  /* 0x00007610ff057816 */ /* 0x000fe40000000005 */
[----:B------:R-:W-:Y:S01]  /*3b10*/  PRMT R4, RZ, 0x7610, R4 ;  /* 0x00007610ff047816 */ /* 0x000fe20000000004 */
[----:B------:R-:W-:Y:S01]  /*3b20*/  FMUL.FTZ R33, R29, R96 ;  /* 0x000000601d217220 */ /* 0x000fe20000410000 */
[----:B------:R-:W-:Y:S01]  /*3b30*/  PRMT R175, RZ, 0x7610, R175 ;  /* 0x00007610ffaf7816 */ /* 0x000fe200000000af */
[----:B------:R-:W2:Y:S01]  /*3b40*/  @!P1 LDG.E.U16 R35, desc[UR16][R30.64+0xc0] ;  /* 0x0000c0101e239981 */ /* 0x000ea2000c1e1500 */
[----:B------:R-:W-:-:S03]  /*3b50*/  ISETP.GE.AND P1, PT, R170, R59, PT ;  /* 0x0000003baa00720c */ /* 0x000fc60003f26270 */
[----:B------:R-:W2:Y:S01]  /*3b60*/  @!P0 LDG.E.U16 R34, desc[UR16][R30.64+0x100] ;  /* 0x000100101e228981 */ /* 0x000ea2000c1e1500 */
[-C--:B------:R-:W-:Y:S02]  /*3b70*/  ISETP.GE.AND P0, PT, R172, R59.reuse, PT ;  /* 0x0000003bac00720c */ /* 0x080fe40003f06270 */
[----:B---3--:R-:W-:Y:S01]  /*3b80*/  PRMT R186, RZ, 0x7610, R186 ;  /* 0x00007610ffba7816 */ /* 0x008fe200000000ba */
[----:B------:R-:W3:Y:S04]  /*3b90*/  @!P5 LDG.E.U16 R5, desc[UR16][R30.64+0x380] ;  /* 0x000380101e05d981 */ /* 0x000ee8000c1e1500 */
[----:B------:R-:W3:Y:S04]  /*3ba0*/  @!P6 LDG.E.U16 R4, desc[UR16][R30.64+0x3c0] ;  /* 0x0003c0101e04e981 */ /* 0x000ee8000c1e1500 */
[----:B------:R-:W3:Y:S01]  /*3bb0*/  @!P1 LDG.E.U16 R171, desc[UR16][R30.64+0x140] ;  /* 0x000140101eab9981 */ /* 0x000ee2000c1e1500 */
[----:B------:R-:W-:-:S03]  /*3bc0*/  ISETP.GE.AND P1, PT, R176, R59, PT ;  /* 0x0000003bb000720c */ /* 0x000fc60003f26270 */
[----:B------:R-:W3:Y:S01]  /*3bd0*/  @!P0 LDG.E.U16 R164, desc[UR16][R30.64+0x180] ;  /* 0x000180101ea48981 */ /* 0x000ee2000c1e1500 */
[----:B------:R-:W-:-:S03]  /*3be0*/  ISETP.GE.AND P0, PT, R178, R59, PT ;  /* 0x0000003bb200720c */ /* 0x000fc60003f06270 */
[----:B------:R-:W3:Y:S01]  /*3bf0*/  @!P4 LDG.E.U16 R186, desc[UR16][R30.64+0x340] ;  /* 0x000340101ebac981 */ /* 0x000ee2000c1e1500 */
[----:B------:R-:W-:-:S03]  /*3c00*/  FMUL.FTZ R173, R28, 1.4426950216293334961 ;  /* 0x3fb8aa3b1cad7820 */ /* 0x000fc60000410000 */
[----:B------:R-:W-:Y:S04]  /*3c10*/  LDS.U16 R193, [R57+0x4] ;  /* 0x0000040039c17984 */ /* 0x000fe80000000400 */
[----:B------:R-:W3:Y:S01]  /*3c20*/  @!P1 LDG.E.U16 R175, desc[UR16][R30.64+0x1c0] ;  /* 0x0001c0101eaf9981 */ /* 0x000ee2000c1e1500 */
[----:B------:R-:W-:-:S03]  /*3c30*/  ISETP.NE.AND P1, PT, R182, RZ, PT ;  /* 0x000000ffb600720c */ /* 0x000fc60003f25270 */
[----:B------:R-:W3:Y:S01]  /*3c40*/  @!P0 LDG.E.U16 R177, desc[UR16][R30.64+0x200] ;  /* 0x000200101eb18981 */ /* 0x000ee2000c1e1500 */
[----:B------:R-:W-:Y:S02]  /*3c50*/  ISETP.NE.AND P0, PT, R183, RZ, PT ;  /* 0x000000ffb700720c */ /* 0x000fe40003f05270 */
[----:B------:R-:W-:Y:S01]  /*3c60*/  PRMT R182, RZ, 0x7610, R182 ;  /* 0x00007610ffb67816 */ /* 0x000fe200000000b6 */
[----:B------:R-:W-:Y:S04]  /*3c70*/  LDS.U16 R191, [R56+0x6] ;  /* 0x0000060038bf7984 */ /* 0x000fe80000000400 */
[----:B------:R-:W-:Y:S04]  /*3c80*/  LDS.U16 R189, [R55+0x8] ;  /* 0x0000080037bd7984 */ /* 0x000fe80000000400 */
[----:B------:R-:W3:Y:S04]  /*3c90*/  @!P1 LDG.E.U16 R195, desc[UR16][R30.64+0x280] ;  /* 0x000280101ec39981 */ /* 0x000ee8000c1e1500 */
[----:B------:R0:W3:Y:S01]  /*3ca0*/  @!P0 LDG.E.U16 R182, desc[UR16][R30.64+0x240] ;  /* 0x000240101eb68981 */ /* 0x0000e2000c1e1500 */
[----:B------:R-:W-:Y:S01]  /*3cb0*/  FMUL.FTZ R166, R29, R94 ;  /* 0x0000005e1da67220 */ /* 0x000fe20000410000 */
[----:B------:R-:W-:-:S03]  /*3cc0*/  FMUL.RZ R168, R33, 0.15915493667125701904 ;  /* 0x3e22f98321a87820 */ /* 0x000fc6000040c000 */
[----:B------:R-:W-:Y:S01]  /*3cd0*/  FMUL.RZ R170, R166, 0.15915493667125701904 ;  /* 0x3e22f983a6aa7820 */ /* 0x000fe2000040c000 */
[----:B0-----:R-:W-:Y:S01]  /*3ce0*/  FMUL.FTZ R30, R29, R92 ;  /* 0x0000005c1d1e7220 */ /* 0x001fe20000410000 */
[----:B------:R-:W-:Y:S01]  /*3cf0*/  MUFU.SIN R33, R168 ;  /* 0x000000a800217308 */ /* 0x000fe20000000400 */
[C---:B------:R-:W-:Y:S02]  /*3d00*/  FMUL.FTZ R166, R173.reuse, R94 ;  /* 0x0000005eada67220 */ /* 0x040fe40000410000 */
[----:B------:R-:W-:Y:S01]  /*3d10*/  FMUL.RZ R172, R30, 0.15915493667125701904 ;  /* 0x3e22f9831eac7820 */ /* 0x000fe2000040c000 */
[----:B------:R-:W-:-:S04]  /*3d20*/  FMUL.FTZ R30, R173, R92 ;  /* 0x0000005cad1e7220 */ /* 0x000fc80000410000 */
[----:B------:R0:W-:Y:S08]  /*3d30*/  MUFU.COS R199, R168 ;  /* 0x000000a800c77308 */ /* 0x0001f00000000000 */
[----:B----4-:R-:W-:Y:S01]  /*3d40*/  MUFU.SIN R179, R170 ;  /* 0x000000aa00b37308 */ /* 0x010fe20000000400 */
[----:B0-----:R-:W-:-:S07]  /*3d50*/  FMUL.FTZ R168, R29, R93 ;  /* 0x0000005d1da87220 */ /* 0x001fce0000410000 */
[----:B-----5:R0:W-:Y:S01]  /*3d60*/  MUFU.COS R181, R170 ;  /* 0x000000aa00b57308 */ /* 0x0201e20000000000 */
[----:B------:R-:W-:Y:S01]  /*3d70*/  FMUL.RZ R174, R168, 0.15915493667125701904 ;  /* 0x3e22f983a8ae7820 */ /* 0x000fe2000040c000 */
[----:B------:R-:W-:Y:S01]  /*3d80*/  FMUL.FTZ R168, R173, R93 ;  /* 0x0000005dada87220 */ /* 0x000fe20000410000 */
[----:B0-----:R-:W-:-:S05]  /*3d90*/  FMUL.FTZ R170, R29, R90 ;  /* 0x0000005a1daa7220 */ /* 0x001fca0000410000 */
[----:B------:R0:W-:Y:S01]  /*3da0*/  MUFU.EX2 R218, R30 ;  /* 0x0000001e00da7308 */ /* 0x0001e20000000800 */
[----:B------:R-:W-:Y:S01]  /*3db0*/  FMUL.RZ R176, R170, 0.15915493667125701904 ;  /* 0x3e22f983aab07820 */ /* 0x000fe2000040c000 */
[----:B------:R-:W-:-:S06]  /*3dc0*/  FMUL.FTZ R170, R173, R90 ;  /* 0x0000005aadaa7220 */ /* 0x000fcc0000410000 */
[----:B------:R-:W-:Y:S01]  /*3dd0*/  MUFU.SIN R31, R172 ;  /* 0x000000ac001f7308 */ /* 0x000fe20000000400 */
[----:B0-----:R-:W-:Y:S01]  /*3de0*/  FMUL.FTZ R30, R29, R91 ;  /* 0x0000005b1d1e7220 */ /* 0x001fe20000410000 */
[----:B------:R-:W-:-:S03]  /*3df0*/  ISETP.NE.AND P0, PT, R185, RZ, PT ;  /* 0x000000ffb900720c */ /* 0x000fc60003f05270 */
[----:B------:R-:W-:-:S03]  /*3e00*/  FMUL.RZ R187, R30, 0.15915493667125701904 ;  /* 0x3e22f9831ebb7820 */ /* 0x000fc6000040c000 */
[----:B------:R0:W-:Y:S08]  /*3e10*/  MUFU.COS R219, R172 ;  /* 0x000000ac00db7308 */ /* 0x0001f00000000000 */
[----:B------:R-:W1:Y:S01]  /*3e20*/  MUFU.EX2 R166, R166 ;  /* 0x000000a600a67308 */ /* 0x000e620000000800 */
[----:B0-----:R-:W-:-:S07]  /*3e30*/  FMUL.FTZ R172, R173, R91 ;  /* 0x0000005badac7220 */ /* 0x001fce0000410000 */
[----:B------:R-:W-:Y:S08]  /*3e40*/  MUFU.SIN R183, R174 ;  /* 0x000000ae00b77308 */ /* 0x000ff00000000400 */
[----:B------:R0:W-:Y:S08]  /*3e50*/  MUFU.COS R217, R174 ;  /* 0x000000ae00d97308 */ /* 0x0001f00000000000 */
[----:B------:R-:W4:Y:S08]  /*3e60*/  MUFU.EX2 R168, R168 ;  /* 0x000000a800a87308 */ /* 0x000f300000000800 */
[----:B------:R-:W-:Y:S08]  /*3e70*/  MUFU.SIN R211, R176 ;  /* 0x000000b000d37308 */ /* 0x000ff00000000400 */
[----:B------:R-:W-:Y:S08]  /*3e80*/  MUFU.COS R215, R176 ;  /* 0x000000b000d77308 */ /* 0x000ff00000000000 */
[----:B------:R-:W5:Y:S08]  /*3e90*/  MUFU.EX2 R170, R170 ;  /* 0x000000aa00aa7308 */ /* 0x000f700000000800 */
[----:B------:R-:W-:Y:S08]  /*3ea0*/  MUFU.SIN R209, R187 ;  /* 0x000000bb00d17308 */ /* 0x000ff00000000400 */
[----:B------:R5:W-:Y:S08]  /*3eb0*/  MUFU.COS R185, R187 ;  /* 0x000000bb00b97308 */ /* 0x000bf00000000000 */
[----:B------:R-:W5:Y:S01]  /*3ec0*/  MUFU.EX2 R172, R172 ;  /* 0x000000ac00ac7308 */ /* 0x000f620000000800 */
[C---:B-1----:R-:W-:Y:S01]  /*3ed0*/  FMUL.FTZ R178, R166.reuse, R181 ;  /* 0x000000b5a6b27220 */ /* 0x042fe20000410000 */
[----:B------:R-:W-:Y:S01]  /*3ee0*/  FMUL.FTZ R180, R166, R179 ;  /* 0x000000b3a6b47220 */ /* 0x000fe20000410000 */
[C---:B------:R-:W-:Y:S01]  /*3ef0*/  FMUL.FTZ R30, R173.reuse, R96 ;  /* 0x00000060ad1e7220 */ /* 0x040fe20000410000 */
[CC--:B0-----:R-:W-:Y:S01]  /*3f00*/  FMUL.FTZ R174, R173.reuse, R86.reuse ;  /* 0x00000056adae7220 */ /* 0x0c1fe20000410000 */
[----:B------:R-:W-:Y:S01]  /*3f10*/  FMUL.FTZ R166, R173, R83 ;  /* 0x00000053ada67220 */ /* 0x000fe20000410000 */
[C---:B----4-:R-:W-:Y:S01]  /*3f20*/  FMUL.FTZ R217, R168.reuse, R217 ;  /* 0x000000d9a8d97220 */ /* 0x050fe20000410000 */
[----:B------:R-:W-:Y:S01]  /*3f30*/  FMUL.FTZ R216, R168, R183 ;  /* 0x000000b7a8d87220 */ /* 0x000fe20000410000 */
[----:B------:R0:W1:Y:S01]  /*3f40*/  MUFU.EX2 R192, R30 ;  /* 0x0000001e00c07308 */ /* 0x0000620000000800 */
[C---:B-----5:R-:W-:Y:S01]  /*3f50*/  FMUL.FTZ R215, R170.reuse, R215 ;  /* 0x000000d7aad77220 */ /* 0x060fe20000410000 */
[----:B------:R-:W-:Y:S01]  /*3f60*/  FMUL.FTZ R211, R170, R211 ;  /* 0x000000d3aad37220 */ /* 0x000fe20000410000 */
[----:B------:R-:W-:Y:S04]  /*3f70*/  LDS.U16 R173, [R51] ;  /* 0x0000000033ad7984 */ /* 0x000fe80000000400 */
[----:B------:R-:W-:Y:S01]  /*3f80*/  LDS.U16 R187, [R54+0xa] ;  /* 0x00000a0036bb7984 */ /* 0x000fe20000000400 */
[----:B------:R4:W-:Y:S01]  /*3f90*/  MUFU.EX2 R207, R174 ;  /* 0x000000ae00cf7308 */ /* 0x0009e20000000800 */
[C---:B------:R-:W-:Y:S01]  /*3fa0*/  FMUL.FTZ R210, R172.reuse, R185 ;  /* 0x000000b9acd27220 */ /* 0x040fe20000410000 */
[----:B------:R-:W-:Y:S01]  /*3fb0*/  FMUL.FTZ R209, R172, R209 ;  /* 0x000000d1acd17220 */ /* 0x000fe20000410000 */
[----:B0-----:R-:W-:Y:S04]  /*3fc0*/  LDS.U16 R30, [R58+0x2] ;  /* 0x000002003a1e7984 */ /* 0x001fe80000000400 */
[----:B------:R-:W-:Y:S01]  /*3fd0*/  LDS.U16 R176, [R53+0xc] ;  /* 0x00000c0035b07984 */ /* 0x000fe20000000400 */
[----:B------:R0:W-:Y:S03]  /*3fe0*/  MUFU.EX2 R205, R166 ;  /* 0x000000a600cd7308 */ /* 0x0001e60000000800 */
        /* <DEDUP_REMOVED lines=8> */
[----:B0-----:R-:W-:Y:S01]  /*4070*/  LDS.U16 R166, [R0+0x1e] ;  /* 0x00001e0000a67984 */ /* 0x001fe20000000400 */
[C---:B------:R-:W-:Y:S01]  /*4080*/  FMUL.FTZ R219, R218.reuse, R219 ;  /* 0x000000dbdadb7220 */ /* 0x040fe20000410000 */
[----:B------:R-:W-:Y:S01]  /*4090*/  FMUL.FTZ R218, R218, R31 ;  /* 0x0000001fdada7220 */ /* 0x000fe20000410000 */
[----:B------:R-:W-:Y:S01]  /*40a0*/  FMUL.FTZ R31, R29, R86 ;  /* 0x000000561d1f7220 */ /* 0x000fe20000410000 */
[----:B------:R-:W-:-:S03]  /*40b0*/  ISETP.NE.AND P2, PT, R156, RZ, PT ;  /* 0x000000ff9c00720c */ /* 0x000fc60003f45270 */
[----:B------:R-:W-:Y:S01]  /*40c0*/  FMUL.RZ R31, R31, 0.15915493667125701904 ;  /* 0x3e22f9831f1f7820 */ /* 0x000fe2000040c000 */
[----:B------:R0:W-:Y:S02]  /*40d0*/  STS.U16 [R111+0x420], R6 ;  /* 0x000420066f007388 */ /* 0x0001e40000000400 */
[----:B0-----:R-:W-:Y:S02]  /*40e0*/  FMUL.FTZ R6, R29, R83 ;  /* 0x000000531d067220 */ /* 0x001fe40000410000 */
[----:B--2---:R0:W-:Y:S04]  /*40f0*/  STS.U16 [R110+0x460], R7 ;  /* 0x000460076e007388 */ /* 0x0041e80000000400 */
[----:B------:R1:W-:Y:S01]  /*4100*/  STS.U16 [R109+0x4a0], R32 ;  /* 0x0004a0206d007388 */ /* 0x0003e20000000400 */
[----:B------:R-:W-:Y:S01]  /*4110*/  FMUL.RZ R188, R6, 0.15915493667125701904 ;  /* 0x3e22f98306bc7820 */ /* 0x000fe2000040c000 */
[----:B0-----:R-:W-:-:S02]  /*4120*/  SHF.L.U32 R7, R113, 0x8, RZ ;  /* 0x0000000871077819 */ /* 0x001fc400000006ff */
[----:B------:R-:W-:Y:S04]  /*4130*/  STS.U16 [R108+0x4e0], R35 ;  /* 0x0004e0236c007388 */ /* 0x000fe80000000400 */
[----:B------:R-:W-:Y:S01]  /*4140*/  STS.U16 [R107+0x520], R34 ;  /* 0x000520226b007388 */ /* 0x000fe20000000400 */
[----:B------:R-:W-:-:S04]  /*4150*/  LOP3.LUT R6, R7, 0x100, RZ, 0xc0, !PT ;  /* 0x0000010007067812 */ /* 0x000fc800078ec0ff */
[----:B------:R-:W-:Y:S01]  /*4160*/  IADD3 R6, PT, PT, R6, UR4, RZ ;  /* 0x0000000406067c10 */ /* 0x000fe2000fffe0ff */
[----:B---3--:R0:W-:Y:S04]  /*4170*/  STS.U16 [R106+0x560], R171 ;  /* 0x000560ab6a007388 */ /* 0x0081e80000000400 */
[----:B------:R-:W-:Y:S01]  /*4180*/  STS.U16 [R105+0x5a0], R164 ;  /* 0x0005a0a469007388 */ /* 0x000fe20000000400 */
[----:B------:R-:W-:Y:S01]  /*4190*/  MUFU.SIN R196, R31 ;  /* 0x0000001f00c47308 */ /* 0x000fe20000000400 */
[----:B-1----:R-:W-:Y:S02]  /*41a0*/  FMUL.FTZ R32, R192, R199 ;  /* 0x000000c7c0207220 */ /* 0x002fe40000410000 */
[----:B------:R-:W-:Y:S04]  /*41b0*/  STS.U16 [R104+0x5e0], R175 ;  /* 0x0005e0af68007388 */ /* 0x000fe80000000400 */
[----:B------:R-:W-:Y:S01]  /*41c0*/  STS.U16 [R50+0x620], R177 ;  /* 0x000620b132007388 */ /* 0x000fe20000000400 */
[----:B------:R1:W2:Y:S01]  /*41d0*/  MUFU.COS R208, R31 ;  /* 0x0000001f00d07308 */ /* 0x0002a20000000000 */
[----:B0-----:R-:W-:Y:S01]  /*41e0*/  SEL R171, R6, R143, !P2 ;  /* 0x0000008f06ab7207 */ /* 0x001fe20005000000 */
[----:B------:R-:W-:Y:S01]  /*41f0*/  FMUL.FTZ R33, R192, R33 ;  /* 0x00000021c0217220 */ /* 0x000fe20000410000 */
[----:B------:R-:W-:Y:S04]  /*4200*/  STS.U16 [R49+0x660], R182 ;  /* 0x000660b631007388 */ /* 0x000fe80000000400 */
[----:B------:R-:W-:Y:S04]  /*4210*/  STS.U16 [R48+0x6a0], R195 ;  /* 0x0006a0c330007388 */ /* 0x000fe80000000400 */
[----:B------:R-:W-:Y:S04]  /*4220*/  STS.U16 [R47+0x6e0], R184 ;  /* 0x0006e0b82f007388 */ /* 0x000fe80000000400 */
[----:B------:R-:W-:Y:S04]  /*4230*/  STS.U16 [R46+0x720], R197 ;  /* 0x000720c52e007388 */ /* 0x000fe80000000400 */
[----:B------:R-:W-:Y:S01]  /*4240*/  STS.U16 [R45+0x760], R186 ;  /* 0x000760ba2d007388 */ /* 0x000fe20000000400 */
[----:B------:R-:W-:Y:S03]  /*4250*/  MUFU.SIN R198, R188 ;  /* 0x000000bc00c67308 */ /* 0x000fe60000000400 */
[----:B------:R-:W-:Y:S04]  /*4260*/  STS.U16 [R44+0x7a0], R5 ;  /* 0x0007a0052c007388 */ /* 0x000fe80000000400 */
[----:B------:R-:W-:Y:S01]  /*4270*/  STS.U16 [R43+0x7e0], R4 ;  /* 0x0007e0042b007388 */ /* 0x000fe20000000400 */
[----:B------:R-:W-:Y:S01]  /*4280*/  NOP ;  /* 0x0000000000007918 */ /* 0x000fe20000000000 */
[----:B------:R0:W3:Y:S02]  /*4290*/  MUFU.COS R206, R188 ;  /* 0x000000bc00ce7308 */ /* 0x0000e40000000000 */
[----:B------:R-:W-:Y:S04]  /*42a0*/  LDS.U16 R5, [R58+0x422] ;  /* 0x000422003a057984 */ /* 0x000fe80000000400 */
[----:B------:R-:W4:Y:S04]  /*42b0*/  LDS.U16 R175, [R42+0x430] ;  /* 0x000430002aaf7984 */ /* 0x000f280000000400 */
[----:B------:R-:W5:Y:S04]  /*42c0*/  LDS.U16 R6, [R51+0x420] ;  /* 0x0004200033067984 */ /* 0x000f680000000400 */
[----:B------:R-:W2:Y:S04]  /*42d0*/  LDS.U16 R7, [R57+0x424] ;  /* 0x0004240039077984 */ /* 0x000ea80000000400 */
[----:B-1----:R-:W1:Y:S04]  /*42e0*/  LDS.U16 R31, [R56+0x426] ;  /* 0x00042600381f7984 */ /* 0x002e680000000400 */
        /* <DEDUP_REMOVED lines=8> */
[----:B0-----:R-:W0:Y:S04]  /*4370*/  LDS.U16 R188, [R37+0x43a] ;  /* 0x00043a0025bc7984 */ /* 0x001e280000000400 */
[----:B------:R-:W0:Y:S04]  /*4380*/  LDS.U16 R190, [R36+0x43c] ;  /* 0x00043c0024be7984 */ /* 0x000e280000000400 */
[----:B------:R-:W0:Y:S01]  /*4390*/  LDS.U16 R192, [R0+0x43e] ;  /* 0x00043e0000c07984 */ /* 0x000e220000000400 */
[----:B------:R-:W3:Y:S01]  /*43a0*/  S2UR UR7, SR_CgaCtaId ;  /* 0x00000000000779c3 */ /* 0x000ee20000008800 */
[----:B------:R-:W-:Y:S01]  /*43b0*/  UMOV UR6, 0x400 ;  /* 0x0000040000067882 */ /* 0x000fe20000000000 */
[----:B------:R-:W-:-:S02]  /*43c0*/  ISETP.NE.AND P1, PT, R156, 0x1f, PT ;  /* 0x0000001f9c00780c */ /* 0x000fc40003f25270 */
[----:B----4-:R-:W-:Y:S02]  /*43d0*/  SHF.L.U32 R220, R175, 0x10, RZ ;  /* 0x00000010afdc7819 */ /* 0x010fe400000006ff */
[----:B-----5:R-:W-:Y:S02]  /*43e0*/  SHF.L.U32 R6, R6, 0x10, RZ ;  /* 0x0000001006067819 */ /* 0x020fe400000006ff */
[----:B--2---:R-:W-:Y:S02]  /*43f0*/  SHF.L.U32 R7, R7, 0x10, RZ ;  /* 0x0000001007077819 */ /* 0x004fe400000006ff */
[----:B-1----:R-:W-:Y:S02]  /*4400*/  SHF.L.U32 R31, R31, 0x10, RZ ;  /* 0x000000101f1f7819 */ /* 0x002fe400000006ff */
[----:B---3--:R-:W-:Y:S02]  /*4410*/  SHF.L.U32 R34, R34, 0x10, RZ ;  /* 0x0000001022227819 */ /* 0x008fe400000006ff */
[----:B------:R-:W-:Y:S01]  /*4420*/  SHF.L.U32 R4, R4, 0x10, RZ ;  /* 0x0000001004047819 */ /* 0x000fe200000006ff */
[----:B------:R-:W-:Y:S01]  /*4430*/  ULEA UR6, UR7, UR6, 0x18 ;  /* 0x0000000607067291 */ /* 0x000fe2000f8ec0ff */
        /* <DEDUP_REMOVED lines=10> */
[----:B0-----:R-:W-:Y:S02]  /*44e0*/  SHF.L.U32 R188, R188, 0x10, RZ ;  /* 0x00000010bcbc7819 */ /* 0x001fe400000006ff */
[----:B------:R-:W-:Y:S02]  /*44f0*/  SHF.L.U32 R235, R190, 0x10, RZ ;  /* 0x00000010beeb7819 */ /* 0x000fe400000006ff */
[----:B------:R-:W-:Y:S01]  /*4500*/  SHF.L.U32 R175, R192, 0x10, RZ ;  /* 0x00000010c0af7819 */ /* 0x000fe200000006ff */
[----:B------:R-:W-:Y:S01]  /*4510*/  BSSY.RECONVERGENT B0, `(.L_x_16179) ;  /* 0x0000031000007945 */ /* 0x000fe20003800200 */
        /* <DEDUP_REMOVED lines=19> */
[----:B-1----:R-:W-:Y:S01]  /*4650*/  FMUL.FTZ R194, R66, -R5 ;  /* 0x8000000542c27220 */ /* 0x002fe20000410000 */
        /* <DEDUP_REMOVED lines=27> */
.L_x_16180:
[----:B------:R0:W1:Y:S02]  /*4810*/  LDS.64 R30, [R214+UR5+0x2d18] ;  /* 0x002d1805d61e7984 */ /* 0x0000640008000a00 */
.L_x_16181:
[----:B------:R-:W-:Y:S05]  /*4820*/  BSYNC.RECONVERGENT B0 ;  /* 0x0000000000007941 */ /* 0x000fea0003800200 */
.L_x_16179:
[-C--:B--2---:R-:W-:Y:S01]  /*4830*/  FMUL.FTZ R4, R173, R96.reuse ;  /* 0x00000060ad047220 */ /* 0x084fe20000410000 */
        /* <DEDUP_REMOVED lines=13> */
[----:B------:R-:W-:Y:S01]  /*4910*/  FMUL.FTZ R188, R185, R90 ;  /* 0x0000005ab9bc7220 */ /* 0x000fe20000410000 */
[----:B------:R-:W2:Y:S01]  /*4920*/  @P0 LDC R177, c[0x0][0x38c] ;  /* 0x0000e300ffb10b82 */ /* 0x000ea20000000800 */
        /* <DEDUP_REMOVED lines=8> */
[----:B------:R-:W-:Y:S01]  /*49b0*/  FFMA.FTZ R7, R219, R6, R7 ;  /* 0x00000006db077223 */ /* 0x000fe20000010007 */
[----:B------:R-:W-:Y:S02]  /*49c0*/  FMUL.FTZ R5, R33, R180 ;  /* 0x000000b421057220 */ /* 0x000fe40000410000 */
[C---:B------:R-:W-:Y:S01]  /*49d0*/  FFMA.FTZ R4, R84.reuse, R229, R4 ;  /* 0x000000e554047223 */ /* 0x040fe20000010004 */
[----:B------:R-:W-:Y:S01]  /*49e0*/  FFMA.FTZ R7, R84, R231, R7 ;  /* 0x000000e754077223 */ /* 0x000fe20000010007 */
[----:B------:R-:W-:Y:S02]  /*49f0*/  FFMA.FTZ R5, R32, R178, -R5 ;  /* 0x000000b220057223 */ /* 0x000fe40000010805 */
        /* <DEDUP_REMOVED lines=11> */
[----:B------:R-:W-:Y:S01]  /*4ab0*/  FFMA.FTZ R34, R81, R188, R7 ;  /* 0x000000bc51227223 */ /* 0x000fe20000010007 */
[C---:B------:R-:W-:Y:S01]  /*4ac0*/  FMUL.FTZ R7, R218.reuse, R5 ;  /* 0x00000005da077220 */ /* 0x040fe20000410000 */
[----:B------:R-:W-:Y:S01]  /*4ad0*/  FFMA.FTZ R4, R33, R178, R4 ;  /* 0x000000b221047223 */ /* 0x000fe20000010004 */
[----:B------:R-:W-:Y:S01]  /*4ae0*/  FFMA.FTZ R35, R81, R186, R6 ;  /* 0x000000ba51237223 */ /* 0x000fe20000010006 */
[----:B------:R-:W-:Y:S02]  /*4af0*/  FMUL.FTZ R184, R209, R34 ;  /* 0x00000022d1b87220 */ /* 0x000fe40000410000 */
[-C--:B------:R-:W-:Y:S01]  /*4b00*/  FMUL.FTZ R6, R218, R4.reuse ;  /* 0x00000004da067220 */ /* 0x080fe20000410000 */
[----:B------:R-:W-:Y:S01]  /*4b10*/  FFMA.FTZ R7, R219, R4, R7 ;  /* 0x00000004db077223 */ /* 0x000fe20000010007 */
[-C--:B------:R-:W-:Y:S01]  /*4b20*/  FMUL.FTZ R175, R209, R35.reuse ;  /* 0x00000023d1af7220 */ /* 0x080fe20000410000 */
[----:B------:R-:W-:Y:S01]  /*4b30*/  FFMA.FTZ R35, R210, R35, R184 ;  /* 0x00000023d2237223 */ /* 0x000fe200000100b8 */
[----:B------:R-:W-:Y:S01]  /*4b40*/  FFMA.FTZ R6, R219, R5, -R6 ;  /* 0x00000005db067223 */ /* 0x000fe20000010806 */
[----:B------:R-:W-:Y:S01]  /*4b50*/  FMUL.FTZ R4, R216, R7 ;  /* 0x00000007d8047220 */ /* 0x000fe20000410000 */
[----:B------:R-:W-:Y:S01]  /*4b60*/  FFMA.FTZ R182, R210, R34, -R175 ;  /* 0x00000022d2b67223 */ /* 0x000fe200000108af */
[----:B------:R-:W-:Y:S01]  /*4b70*/  FFMA.FTZ R35, R80, R197, R35 ;  /* 0x000000c550237223 */ /* 0x000fe20000010023 */
[----:B------:R-:W-:Y:S01]  /*4b80*/  FMUL.FTZ R184, R181, R86 ;  /* 0x00000056b5b87220 */ /* 0x000fe20000410000 */
[-C--:B------:R-:W-:Y:S01]  /*4b90*/  FFMA.FTZ R34, R217, R6.reuse, -R4 ;  /* 0x00000006d9227223 */ /* 0x080fe20000010804 */
[----:B------:R-:W-:Y:S01]  /*4ba0*/  FMUL.FTZ R6, R216, R6 ;  /* 0x00000006d8067220 */ /* 0x000fe20000410000 */
[----:B------:R-:W-:Y:S01]  /*4bb0*/  @P0 IADD3 R4, PT, PT, R144, -0x2, RZ ;  /* 0xfffffffe90040810 */ /* 0x000fe20007ffe0ff */
[----:B------:R-:W-:Y:S01]  /*4bc0*/  FFMA.FTZ R182, R80, R195, R182 ;  /* 0x000000c350b67223 */ /* 0x000fe200000100b6 */
[----:B------:R-:W-:Y:S01]  /*4bd0*/  FMUL.FTZ R5, R207, R35 ;  /* 0x00000023cf057220 */ /* 0x000fe20000410000 */
[----:B------:R-:W-:-:S02]  /*4be0*/  FFMA.FTZ R220, R217, R7, R6 ;  /* 0x00000007d9dc7223 */ /* 0x000fc40000010006 */
[----:B--2---:R-:W-:Y:S02]  /*4bf0*/  @P0 IMAD R7, R4, R177, UR4 ;  /* 0x0000000404070e24 */ /* 0x004fe4000f8e02b1 */
[----:B------:R-:W-:Y:S01]  /*4c00*/  FFMA.FTZ R6, R208, R182, -R5 ;  /* 0x000000b6d0067223 */ /* 0x000fe20000010805 */
[----:B------:R-:W-:Y:S01]  /*4c10*/  FMUL.FTZ R4, R211, R220 ;  /* 0x000000dcd3047220 */ /* 0x000fe20000410000 */
[----:B------:R-:W-:Y:S01]  /*4c20*/  FMUL.FTZ R222, R207, R182 ;  /* 0x000000b6cfde7220 */ /* 0x000fe20000410000 */
[----:B------:R-:W-:Y:S01]  /*4c30*/  FMUL.FTZ R182, R179, R86 ;  /* 0x00000056b3b67220 */ /* 0x000fe20000410000 */
[----:B------:R-:W-:Y:S01]  /*4c40*/  FFMA.FTZ R175, R79, R184, R6 ;  /* 0x000000b84faf7223 */ /* 0x000fe20000010006 */
[----:B------:R-:W-:Y:S01]  /*4c50*/  FFMA.FTZ R221, R215, R34, -R4 ;  /* 0x00000022d7dd7223 */ /* 0x000fe20000010804 */
[----:B------:R-:W-:Y:S01]  /*4c60*/  CS2R R4, SRZ ;  /* 0x0000000000047805 */ /* 0x000fe2000001ff00 */
[----:B------:R-:W-:-:S04]  /*4c70*/  @P0 IMAD.WIDE R6, R7, 0x10, R10 ;  /* 0x0000001007060825 */ /* 0x000fc800078e020a */
[----:B------:R-:W-:Y:S01]  /*4c80*/  FFMA.FTZ R35, R208, R35, R222 ;  /* 0x00000023d0237223 */ /* 0x000fe200000100de */
[----:B------:R-:W-:Y:S01]  /*4c90*/  FMUL.FTZ R223, R205, R175 ;  /* 0x000000afcddf7220 */ /* 0x000fe20000410000 */
[----:B------:R-:W-:Y:S01]  /*4ca0*/  FMUL.FTZ R34, R211, R34 ;  /* 0x00000022d3227220 */ /* 0x000fe20000410000 */
[----:B------:R-:W-:Y:S01]  /*4cb0*/  FMUL.FTZ R177, R166, R83 ;  /* 0x00000053a6b17220 */ /* 0x000fe20000410000 */
[----:B------:R2:W4:Y:S01]  /*4cc0*/  @P0 LDG.E.64 R4, desc[UR16][R6.64+0x8] ;  /* 0x0000081006040981 */ /* 0x000522000c1e1b00 */
[----:B------:R-:W-:Y:S01]  /*4cd0*/  FFMA.FTZ R35, R79, R182, R35 ;  /* 0x000000b64f237223 */ /* 0x000fe20000010023 */
[----:B------:R-:W-:-:S03]  /*4ce0*/  FFMA.FTZ R220, R215, R220, R34 ;  /* 0x000000dcd7dc7223 */ /* 0x000fc60000010022 */
[-C--:B------:R-:W-:Y:S01]  /*4cf0*/  FFMA.FTZ R223, R206, R35.reuse, R223 ;  /* 0x00000023cedf7223 */ /* 0x080fe200000100df */
[----:B------:R-:W-:-:S03]  /*4d00*/  FMUL.FTZ R35, R205, R35 ;  /* 0x00000023cd237220 */ /* 0x000fc60000410000 */
[----:B------:R-:W-:Y:S01]  /*4d10*/  FFMA.FTZ R34, R78, R177, R223 ;  /* 0x000000b14e227223 */ /* 0x000fe200000100df */
[----:B------:R-:W-:Y:S01]  /*4d20*/  FFMA.FTZ R35, R206, R175, -R35 ;  /* 0x000000afce237223 */ /* 0x000fe20000010823 */
[----:B------:R-:W-:Y:S01]  /*4d30*/  FMUL.FTZ R175, R168, R83 ;  /* 0x00000053a8af7220 */ /* 0x000fe20000410000 */
[C---:B------:R-:W-:Y:S01]  /*4d40*/  FMUL.FTZ R223, R209.reuse, R221 ;  /* 0x000000ddd1df7220 */ /* 0x040fe20000410000 */
[-C--:B------:R-:W-:Y:S01]  /*4d50*/  FMUL.FTZ R222, R209, R220.reuse ;  /* 0x000000dcd1de7220 */ /* 0x080fe20000410000 */
[----:B------:R-:W5:Y:S01]  /*4d60*/  SHFL.UP PT, R226, R34, 0x1, RZ ;  /* 0x0420000022e27989 */ /* 0x000f6200000e00ff */
[----:B------:R-:W-:Y:S01]  /*4d70*/  FFMA.FTZ R35, R78, R175, R35 ;  /* 0x000000af4e237223 */ /* 0x000fe20000010023 */
[C---:B------:R-:W-:Y:S01]  /*4d80*/  FFMA.FTZ R223, R210.reuse, R220, R223 ;  /* 0x000000dcd2df7223 */ /* 0x040fe200000100df */
[----:B------:R-:W-:-:S03]  /*4d90*/  FFMA.FTZ R222, R210, R221, -R222 ;  /* 0x000000ddd2de7223 */ /* 0x000fc600000108de */
[----:B------:R-:W0:Y:S01]  /*4da0*/  SHFL.UP PT, R224, R35, 0x1, RZ ;  /* 0x0420000023e07989 */ /* 0x000e2200000e00ff */
[C---:B------:R-:W-:Y:S01]  /*4db0*/  FMUL.FTZ R221, R207.reuse, R223 ;  /* 0x000000dfcfdd7220 */ /* 0x040fe20000410000 */
[----:B------:R-:W-:-:S03]  /*4dc0*/  FMUL.FTZ R220, R207, R222 ;  /* 0x000000decfdc7220 */ /* 0x000fc60000410000 */
[C---:B------:R-:W-:Y:S01]  /*4dd0*/  FFMA.FTZ R221, R208.reuse, R222, -R221 ;  /* 0x000000ded0dd7223 */ /* 0x040fe200000108dd */
[----:B------:R-:W-:-:S03]  /*4de0*/  FFMA.FTZ R220, R208, R223, R220 ;  /* 0x000000dfd0dc7223 */ /* 0x000fc600000100dc */
[C---:B--2---:R-:W-:Y:S01]  /*4df0*/  FMUL.FTZ R7, R205.reuse, R221 ;  /* 0x000000ddcd077220 */ /* 0x044fe20000410000 */
[----:B------:R-:W-:-:S03]  /*4e00*/  FMUL.FTZ R222, R205, R220 ;  /* 0x000000dccdde7220 */ /* 0x000fc60000410000 */
[----:B------:R-:W-:Y:S01]  /*4e10*/  FFMA.FTZ R6, R206, R220, R7 ;  /* 0x000000dcce067223 */ /* 0x000fe20000010007 */
[----:B------:R-:W-:Y:S01]  /*4e20*/  ISETP.GE.AND P1, PT, R112, 0x1, PT ;  /* 0x000000017000780c */ /* 0x000fe20003f26270 */
[----:B------:R-:W-:-:S03]  /*4e30*/  FFMA.FTZ R7, R206, R221, -R222 ;  /* 0x000000ddce077223 */ /* 0x000fc600000108de */
[----:B------:R-:W2:Y:S01]  /*4e40*/  SHFL.UP PT, R221, R6, 0x1, RZ ;  /* 0x0420000006dd7989 */ /* 0x000ea200000e00ff */
[CC--:B-----5:R-:W-:Y:S01]  /*4e50*/  FMUL.FTZ R223, R7.reuse, R226.reuse ;  /* 0x000000e207df7220 */ /* 0x0e0fe20000410000 */
[C---:B------:R-:W-:Y:S02]  /*4e60*/  FMUL.FTZ R226, R6.reuse, R226 ;  /* 0x000000e206e27220 */ /* 0x040fe40000410000 */
[----:B------:R-:W5:Y:S01]  /*4e70*/  SHFL.UP PT, R220, R7, 0x1, RZ ;  /* 0x0420000007dc7989 */ /* 0x000f6200000e00ff */
[-C--:B0-----:R-:W-:Y:S01]  /*4e80*/  FFMA.FTZ R223, R6, R224.reuse, R223 ;  /* 0x000000e006df7223 */ /* 0x081fe200000100df */
        /* <DEDUP_REMOVED lines=63> */
[-C--:B-----5:R-:W-:Y:S01]  /*5280*/  @P1 FFMA.FTZ R7, R7, R220.reuse, -R224 ;  /* 0x000000dc07071223 */ /* 0x0a0fe200000108e0 */
[----:B------:R-:W-:Y:S01]  /*5290*/  @P1 FFMA.FTZ R6, R6, R220, R221 ;  /* 0x000000dc06061223 */ /* 0x000fe200000100dd */
[-C--:B-1----:R-:W-:Y:S01]  /*52a0*/  FMUL.FTZ R220, R206, R31.reuse ;  /* 0x0000001fcedc7220 */ /* 0x082fe20000410000 */
[----:B------:R-:W-:-:S03]  /*52b0*/  FMUL.FTZ R221, R205, R31 ;  /* 0x0000001fcddd7220 */ /* 0x000fc60000410000 */
[-C--:B------:R-:W-:Y:S01]  /*52c0*/  FFMA.FTZ R220, -R205, R30.reuse, -R220 ;  /* 0x0000001ecddc7223 */ /* 0x080fe200000109dc */
[----:B------:R-:W-:-:S03]  /*52d0*/  FFMA.FTZ R221, R206, R30, -R221 ;  /* 0x0000001ecedd7223 */ /* 0x000fc600000108dd */
[C---:B------:R-:W-:Y:S01]  /*52e0*/  FMUL.FTZ R241, R207.reuse, R220 ;  /* 0x000000dccff17220 */ /* 0x040fe20000410000 */
[----:B------:R-:W-:-:S03]  /*52f0*/  FMUL.FTZ R243, R207, R221 ;  /* 0x000000ddcff37220 */ /* 0x000fc60000410000 */
[C---:B------:R-:W-:Y:S01]  /*5300*/  FFMA.FTZ R241, R208.reuse, R221, R241 ;  /* 0x000000ddd0f17223 */ /* 0x040fe200000100f1 */
[----:B------:R-:W-:Y:S01]  /*5310*/  FFMA.FTZ R243, R208, R220, -R243 ;  /* 0x000000dcd0f37223 */ /* 0x000fe200000108f3 */
        /* <DEDUP_REMOVED lines=22> */
[----:B------:R-:W-:Y:S02]  /*5480*/  FADD.FTZ R224, R190, R241 ;  /* 0x000000f1bee07221 */ /* 0x000fe40000010000 */
[C---:B------:R-:W-:Y:S01]  /*5490*/  FFMA.FTZ R226, R215.reuse, R226, R220 ;  /* 0x000000e2d7e27223 */ /* 0x040fe200000100dc */
[----:B------:R-:W-:Y:S01]  /*54a0*/  FADD.FTZ R220, R192, R221 ;  /* 0x000000ddc0dc7221 */ /* 0x000fe20000010000 */
[----:B------:R-:W-:Y:S01]  /*54b0*/  FFMA.FTZ R243, R215, R236, -R243 ;  /* 0x000000ecd7f37223 */ /* 0x000fe200000108f3 */
[C---:B------:R-:W-:Y:S02]  /*54c0*/  FMUL.FTZ R236, R211.reuse, R224 ;  /* 0x000000e0d3ec7220 */ /* 0x040fe40000410000 */
[----:B------:R-:W-:-:S02]  /*54d0*/  FMUL.FTZ R241, R211, R220 ;  /* 0x000000dcd3f17220 */ /* 0x000fc40000410000 */
        /* <DEDUP_REMOVED lines=20> */
[C---:B------:R-:W-:Y:S01]  /*5620*/  FFMA.FTZ R224, R219.reuse, R221, R220 ;  /* 0x000000dddbe07223 */ /* 0x040fe200000100dc */
[C---:B------:R-:W-:Y:S01]  /*5630*/  FMUL.FTZ R221, R180.reuse, R245 ;  /* 0x000000f5b4dd7220 */ /* 0x040fe20000410000 */
[----:B------:R-:W-:Y:S01]  /*5640*/  FFMA.FTZ R241, R219, R241, -R226 ;  /* 0x000000f1dbf17223 */ /* 0x000fe200000108e2 */
[-C--:B------:R-:W-:Y:S02]  /*5650*/  FMUL.FTZ R226, R180, R243.reuse ;  /* 0x000000f3b4e27220 */ /* 0x080fe40000410000 */
[----:B------:R-:W-:Y:S01]  /*5660*/  FFMA.FTZ R220, R178, R243, R221 ;  /* 0x000000f3b2dc7223 */ /* 0x000fe200000100dd */
        /* <DEDUP_REMOVED lines=16> */
[----:B------:R0:W3:Y:S04]  /*5770*/  SHFL.UP PT, R241, R7, 0x1, RZ ;  /* 0x0420000007f17989 */ /* 0x0000e800000e00ff */
        /* <DEDUP_REMOVED lines=18> */
.L_x_16183:
[----:B------:R-:W-:Y:S05]  /*58a0*/  BSYNC.RECONVERGENT B0 ;  /* 0x0000000000007941 */ /* 0x000fea0003800200 */
.L_x_16182:
        /* <DEDUP_REMOVED lines=23> */
.L_x_16185:
[----:B------:R-:W-:Y:S05]  /*5a20*/  BSYNC.RECONVERGENT B0 ;  /* 0x0000000000007941 */ /* 0x000fea0003800200 */
.L_x_16184:
        /* <DEDUP_REMOVED lines=17> */
.L_x_16187:
[----:B------:R-:W-:Y:S05]  /*5b40*/  BSYNC.RECONVERGENT B0 ;  /* 0x0000000000007941 */ /* 0x000fea0003800200 */
.L_x_16186:
        /* <DEDUP_REMOVED lines=17> */
.L_x_16189:
[----:B------:R-:W-:Y:S05]  /*5c60*/  BSYNC.RECONVERGENT B0 ;  /* 0x0000000000007941 */ /* 0x000fea0003800200 */
.L_x_16188:
        /* <DEDUP_REMOVED lines=17> */
.L_x_16191:
[----:B------:R-:W-:Y:S05]  /*5d80*/  BSYNC.RECONVERGENT B0 ;  /* 0x0000000000007941 */ /* 0x000fea0003800200 */
.L_x_16190:
[-C--:B----4-:R-:W-:Y:S01]  /*5d90*/  FMUL.FTZ R236, R243, R224.reuse ;  /* 0x000000e0f3ec7220 */ /* 0x090fe20000410000 */
[C---:B------:R-:W-:Y:S01]  /*5da0*/  FMUL.FTZ R238, R241.reuse, R224 ;  /* 0x000000e0f1ee7220 */ /* 0x040fe20000410000 */
[----:B0-----:R-:W-:Y:S01]  /*5db0*/  SHFL.DOWN PT, R240, R221, 0x1, 0x1f ;  /* 0x08201f00ddf07f89 */ /* 0x001fe200000e0000 */
[----:B------:R-:W-:Y:S01]  /*5dc0*/  ISETP.NE.AND P1, PT, R156, 0x1f, PT ;  /* 0x0000001f9c00780c */ /* 0x000fe20003f25270 */
[-C--:B------:R-:W-:Y:S01]  /*5dd0*/  FFMA.FTZ R236, R241, R226.reuse, -R236 ;  /* 0x000000e2f1ec7223 */ /* 0x080fe200000108ec */
[----:B------:R-:W-:Y:S01]  /*5de0*/  FFMA.FTZ R243, R243, R226, R238 ;  /* 0x000000e2f3f37223 */ /* 0x000fe200000100ee */
[----:B------:R-:W-:Y:S01]  /*5df0*/  SHFL.DOWN PT, R247, R222, 0x1, 0x1f ;  /* 0x08201f00def77f89 */ /* 0x000fe200000e0000 */
[----:B------:R-:W-:Y:S01]  /*5e00*/  BSSY.RECONVERGENT B0, `(.L_x_16192) ;  /* 0x0000139000007945 */ /* 0x000fe20003800200 */
[----:B------:R-:W-:Y:S01]  /*5e10*/  @P2 FADD.FTZ R226, R35, R236 ;  /* 0x000000ec23e22221 */ /* 0x000fe20000010000 */
[----:B------:R-:W-:Y:S01]  /*5e20*/  @P2 FADD.FTZ R224, R34, R243 ;  /* 0x000000f322e02221 */ /* 0x000fe20000010000 */
[----:B------:R-:W-:Y:S04]  /*5e30*/  SHFL.DOWN PT, R238, R220, 0x1, 0x1f ;  /* 0x08201f00dcee7f89 */ /* 0x000fe800000e0000 */
[----:B------:R-:W0:Y:S04]  /*5e40*/  SHFL.IDX PT, R35, R7, RZ, 0x1f ;  /* 0x00001fff07237589 */ /* 0x000e2800000e0000 */
        /* <DEDUP_REMOVED lines=12> */
[-C--:B------:R-:W-:Y:S02]  /*5f10*/  FMUL.FTZ R33, R33, R226.reuse ;  /* 0x000000e221217220 */ /* 0x080fe40000410000 */
[----:B-----5:R-:W-:Y:S01]  /*5f20*/  @P1 FADD.FTZ R236, R245, R34 ;  /* 0x00000022f5ec1221 */ /* 0x020fe20000010000 */
[C---:B------:R-:W-:Y:S01]  /*5f30*/  FFMA.FTZ R226, R32.reuse, R226, -R241 ;  /* 0x000000e220e27223 */ /* 0x040fe200000108f1 */
[----:B------:R-:W-:Y:S01]  /*5f40*/  FFMA.FTZ R238, R32, R224, R33 ;  /* 0x000000e020ee7223 */ /* 0x000fe20000010021 */
[-C--:B------:R-:W-:Y:S01]  /*5f50*/  FMUL.FTZ R33, R35, R31.reuse ;  /* 0x0000001f23217220 */ /* 0x080fe20000410000 */
[----:B------:R-:W-:Y:S01]  /*5f60*/  IADD3 R32, P1, PT, R61, R156, RZ ;  /* 0x0000009c3d207210 */ /* 0x000fe20007f3e0ff */
[C---:B------:R-:W-:Y:S01]  /*5f70*/  FMUL.FTZ R34, R236.reuse, R31 ;  /* 0x0000001fec227220 */ /* 0x040fe20000410000 */
[----:B------:R-:W-:Y:S01]  /*5f80*/  FADD.FTZ R224, R239, R226 ;  /* 0x000000e2efe07221 */ /* 0x000fe20000010000 */
[-C--:B------:R-:W-:Y:S01]  /*5f90*/  FFMA.FTZ R236, R236, R30.reuse, R33 ;  /* 0x0000001eecec7223 */ /* 0x080fe20000010021 */
[----:B------:R-:W-:Y:S01]  /*5fa0*/  LEA.HI.X.SX32 R33, R61, RZ, 0x1, P1 ;  /* 0x000000ff3d217211 */ /* 0x000fe200008f0eff */
[----:B------:R-:W-:Y:S01]  /*5fb0*/  FFMA.FTZ R241, R35, R30, -R34 ;  /* 0x0000001e23f17223 */ /* 0x000fe20000010822 */
[----:B------:R-:W-:Y:S01]  /*5fc0*/  FADD.FTZ R226, R237, R238 ;  /* 0x000000eeede27221 */ /* 0x000fe20000010000 */
[----:B------:R-:W-:-:S04]  /*5fd0*/  IMAD.WIDE.U32 R34, R24, UR4, R32 ;  /* 0x0000000418227c25 */ /* 0x000fc8000f8e0020 */
        /* <DEDUP_REMOVED lines=8> */
[----:B------:R-:W-:Y:S01]  /*6060*/  FADD.FTZ R34, R235, R236 ;  /* 0x000000eceb227221 */ /* 0x000fe20000010000 */
[-C--:B------:R-:W-:Y:S01]  /*6070*/  FMUL.FTZ R235, R180, R224.reuse ;  /* 0x000000e0b4eb7220 */ /* 0x080fe20000410000 */
[----:B------:R-:W-:Y:S01]  /*6080*/  FFMA.FTZ R236, R178, R224, -R35 ;  /* 0x000000e0b2ec7223 */ /* 0x000fe20000010823 */
[----:B------:R-:W-:Y:S01]  /*6090*/  FADD.FTZ R35, R234, R241 ;  /* 0x000000f1ea237221 */ /* 0x000fe20000010000 */
[----:B------:R-:W-:Y:S01]  /*60a0*/  FMUL.FTZ R237, R205, R34 ;  /* 0x00000022cded7220 */ /* 0x000fe20000410000 */
[----:B------:R-:W-:Y:S01]  /*60b0*/  FFMA.FTZ R235, R178, R226, R235 ;  /* 0x000000e2b2eb7223 */ /* 0x000fe200000100eb */
[C---:B------:R-:W-:Y:S01]  /*60c0*/  FFMA.FTZ R228, R85.reuse, R228, R236 ;  /* 0x000000e455e47223 */ /* 0x040fe200000100ec */
[----:B------:R-:W-:Y:S01]  /*60d0*/  ISETP.NE.AND P1, PT, R156, RZ, PT ;  /* 0x000000ff9c00720c */ /* 0x000fe20003f25270 */
[-C--:B------:R-:W-:Y:S01]  /*60e0*/  FFMA.FTZ R236, R206, R35.reuse, -R237 ;  /* 0x00000023ceec7223 */ /* 0x080fe200000108ed */
[----:B------:R-:W-:Y:S01]  /*60f0*/  FFMA.FTZ R230, R85, R230, R235 ;  /* 0x000000e655e67223 */ /* 0x000fe200000100eb */
[----:B------:R-:W-:Y:S01]  /*6100*/  FMUL.FTZ R235, R205, R35 ;  /* 0x00000023cdeb7220 */ /* 0x000fe20000410000 */
[C---:B------:R-:W-:Y:S01]  /*6110*/  FMUL.FTZ R234, R218.reuse, R228 ;  /* 0x000000e4daea7220 */ /* 0x040fe20000410000 */
[----:B------:R-:W-:Y:S01]  /*6120*/  FADD.FTZ R233, R233, R236 ;  /* 0x000000ece9e97221 */ /* 0x000fe20000010000 */
[----:B------:R-:W-:Y:S01]  /*6130*/  FMUL.FTZ R236, R218, R230 ;  /* 0x000000e6daec7220 */ /* 0x000fe20000410000 */
[----:B------:R-:W-:Y:S01]  /*6140*/  FFMA.FTZ R237, R206, R34, R235 ;  /* 0x00000022ceed7223 */ /* 0x000fe200000100eb */
[----:B------:R-:W-:-:S03]  /*6150*/  FFMA.FTZ R235, R219, R230, R234 ;  /* 0x000000e6dbeb7223 */ /* 0x000fc600000100ea */
[----:B------:R-:W-:Y:S01]  /*6160*/  FADD.FTZ R232, R232, R237 ;  /* 0x000000ede8e87221 */ /* 0x000fe20000010000 */
[----:B------:R-:W-:Y:S01]  /*6170*/  FFMA.FTZ R234, R84, R231, R235 ;  /* 0x000000e754ea7223 */ /* 0x000fe200000100eb */
[----:B------:R-:W-:Y:S01]  /*6180*/  FMUL.FTZ R235, R207, R233 ;  /* 0x000000e9cfeb7220 */ /* 0x000fe20000410000 */
[----:B------:R-:W-:Y:S01]  /*6190*/  FFMA.FTZ R231, R219, R228, -R236 ;  /* 0x000000e4dbe77223 */ /* 0x000fe200000108ec */
[-C--:B------:R-:W-:Y:S02]  /*61a0*/  FMUL.FTZ R240, R207, R232.reuse ;  /* 0x000000e8cff07220 */ /* 0x080fe40000410000 */
[----:B------:R-:W-:Y:S01]  /*61b0*/  FFMA.FTZ R238, R208, R232, R235 ;  /* 0x000000e8d0ee7223 */ /* 0x000fe200000100eb */
[----:B------:R-:W-:Y:S01]  /*61c0*/  FFMA.FTZ R236, R84, R229, R231 ;  /* 0x000000e554ec7223 */ /* 0x000fe200000100e7 */
[----:B------:R-:W-:Y:S02]  /*61d0*/  FFMA.FTZ R240, R208, R233, -R240 ;  /* 0x000000e9d0f07223 */ /* 0x000fe400000108f0 */
[----:B------:R-:W-:Y:S01]  /*61e0*/  FADD.FTZ R227, R227, R238 ;  /* 0x000000eee3e37221 */ /* 0x000fe20000010000 */
[C---:B------:R-:W-:Y:S01]  /*61f0*/  FMUL.FTZ R238, R216.reuse, R234 ;  /* 0x000000ead8ee7220 */ /* 0x040fe20000410000 */
[-C--:B------:R-:W-:Y:S01]  /*6200*/  FMUL.FTZ R231, R216, R236.reuse ;  /* 0x000000ecd8e77220 */ /* 0x080fe20000410000 */
[----:B------:R-:W-:Y:S01]  /*6210*/  FADD.FTZ R225, R225, R240 ;  /* 0x000000f0e1e17221 */ /* 0x000fe20000010000 */
[----:B------:R-:W-:Y:S01]  /*6220*/  FMUL.FTZ R235, R209, R227 ;  /* 0x000000e3d1eb7220 */ /* 0x000fe20000410000 */
[C---:B------:R-:W-:Y:S01]  /*6230*/  FFMA.FTZ R229, R217.reuse, R236, -R238 ;  /* 0x000000ecd9e57223 */ /* 0x040fe200000108ee */
[----:B------:R-:W-:Y:S01]  /*6240*/  FFMA.FTZ R238, R217, R234, R231 ;  /* 0x000000ead9ee7223 */ /* 0x000fe200000100e7 */
[----:B------:R-:W-:Y:S01]  /*6250*/  FMUL.FTZ R239, R225, R91 ;  /* 0x0000005be1ef7220 */ /* 0x000fe20000410000 */
[----:B------:R-:W-:Y:S01]  /*6260*/  FFMA.FTZ R235, R210, R225, -R235 ;  /* 0x000000e1d2eb7223 */ /* 0x000fe200000108eb */
[C---:B------:R-:W-:Y:S01]  /*6270*/  FFMA.FTZ R199, R82.reuse, R199, R229 ;  /* 0x000000c752c77223 */ /* 0x040fe200000100e5 */
[----:B------:R-:W-:Y:S01]  /*6280*/  FFMA.FTZ R201, R82, R201, R238 ;  /* 0x000000c952c97223 */ /* 0x000fe200000100ee */
[----:B------:R-:W-:Y:S01]  /*6290*/  FMUL.FTZ R229, R209, R225 ;  /* 0x000000e1d1e57220 */ /* 0x000fe20000410000 */
[----:B------:R-:W-:Y:S01]  /*62a0*/  FADD.FTZ R190, R190, R235 ;  /* 0x000000ebbebe7221 */ /* 0x000fe20000010000 */
[C---:B------:R-:W-:Y:S01]  /*62b0*/  FMUL.FTZ R240, R211.reuse, R199 ;  /* 0x000000c7d3f07220 */ /* 0x040fe20000410000 */
[----:B------:R-:W-:Y:S01]  /*62c0*/  FMUL.FTZ R238, R211, R201 ;  /* 0x000000c9d3ee7220 */ /* 0x000fe20000410000 */
[----:B------:R-:W-:-:S02]  /*62d0*/  FFMA.FTZ R231, R210, R227, R229 ;  /* 0x000000e3d2e77223 */ /* 0x000fc400000100e5 */
[C---:B------:R-:W-:Y:S01]  /*62e0*/  FFMA.FTZ R240, R215.reuse, R201, R240 ;  /* 0x000000c9d7f07223 */ /* 0x040fe200000100f0 */
[----:B------:R-:W-:Y:S01]  /*62f0*/  FFMA.FTZ R229, R215, R199, -R238 ;  /* 0x000000c7d7e57223 */ /* 0x000fe200000108ee */
[----:B------:R-:W-:Y:S01]  /*6300*/  FADD.FTZ R192, R192, R231 ;  /* 0x000000e7c0c07221 */ /* 0x000fe20000010000 */
[----:B------:R-:W-:Y:S01]  /*6310*/  FMUL.FTZ R238, R211, R190 ;  /* 0x000000bed3ee7220 */ /* 0x000fe20000410000 */
[C---:B------:R-:W-:Y:S01]  /*6320*/  FFMA.FTZ R186, R81.reuse, R186, R240 ;  /* 0x000000ba51ba7223 */ /* 0x040fe200000100f0 */
[----:B------:R-:W-:Y:S01]  /*6330*/  FFMA.FTZ R188, R81, R188, R229 ;  /* 0x000000bc51bc7223 */ /* 0x000fe200000100e5 */
[-C--:B------:R-:W-:Y:S01]  /*6340*/  FMUL.FTZ R231, R211, R192.reuse ;  /* 0x000000c0d3e77220 */ /* 0x080fe20000410000 */
[----:B------:R-:W-:Y:S01]  /*6350*/  FFMA.FTZ R229, R215, R192, R238 ;  /* 0x000000c0d7e57223 */ /* 0x000fe200000100ee */
[C---:B------:R-:W-:Y:S01]  /*6360*/  FMUL.FTZ R211, R209.reuse, R186 ;  /* 0x000000bad1d37220 */ /* 0x040fe20000410000 */
[----:B------:R-:W-:Y:S01]  /*6370*/  FMUL.FTZ R209, R209, R188 ;  /* 0x000000bcd1d17220 */ /* 0x000fe20000410000 */
[----:B------:R-:W-:Y:S01]  /*6380*/  FFMA.FTZ R231, R215, R190, -R231 ;  /* 0x000000bed7e77223 */ /* 0x000fe200000108e7 */
[----:B------:R-:W-:Y:S01]  /*6390*/  FADD.FTZ R196, R196, R229 ;  /* 0x000000e5c4c47221 */ /* 0x000fe20000010000 */
[C---:B------:R-:W-:Y:S01]  /*63a0*/  FFMA.FTZ R211, R210.reuse, R188, -R211 ;  /* 0x000000bcd2d37223 */ /* 0x040fe200000108d3 */
[----:B------:R-:W-:Y:S01]  /*63b0*/  FFMA.FTZ R209, R210, R186, R209 ;  /* 0x000000bad2d17223 */ /* 0x000fe200000100d1 */
[----:B------:R-:W-:Y:S01]  /*63c0*/  FADD.FTZ R194, R194, R231 ;  /* 0x000000e7c2c27221 */ /* 0x000fe20000010000 */
[----:B------:R-:W-:Y:S01]  /*63d0*/  FMUL.FTZ R210, R216, R196 ;  /* 0x000000c4d8d27220 */ /* 0x000fe20000410000 */
[C---:B------:R-:W-:Y:S01]  /*63e0*/  FFMA.FTZ R195, R80.reuse, R195, R211 ;  /* 0x000000c350c37223 */ /* 0x040fe200000100d3 */
[----:B------:R-:W-:Y:S01]  /*63f0*/  FFMA.FTZ R197, R80, R197, R209 ;  /* 0x000000c550c57223 */ /* 0x000fe200000100d1 */
        /* <DEDUP_REMOVED lines=17> */
[C---:B-1----:R-:W-:Y:S01]  /*6510*/  FMUL.FTZ R211, R221.reuse, R7 ;  /* 0x00000007ddd37220 */ /* 0x042fe20000410000 */
[C---:B------:R-:W-:Y:S01]  /*6520*/  FFMA.FTZ R209, R206.reuse, R184, -R209 ;  /* 0x000000b8ced17223 */ /* 0x040fe200000108d1 */
[----:B------:R-:W-:Y:S01]  /*6530*/  FFMA.FTZ R206, R206, R182, R205 ;  /* 0x000000b6cece7223 */ /* 0x000fe200000100cd */
[----:B------:R-:W-:Y:S01]  /*6540*/  FMUL.FTZ R205, R221, R5 ;  /* 0x00000005ddcd7220 */ /* 0x000fe20000410000 */
[----:B------:R-:W-:Y:S01]  /*6550*/  FADD.FTZ R203, R203, R208 ;  /* 0x000000d0cbcb7221 */ /* 0x000fe20000010000 */
[----:B------:R-:W-:Y:S01]  /*6560*/  FADD.FTZ R207, R202, R207 ;  /* 0x000000cfcacf7221 */ /* 0x000fe20000010000 */
[CC--:B--2---:R-:W-:Y:S01]  /*6570*/  FFMA.FTZ R202, R220.reuse, R6.reuse, -R211 ;  /* 0x00000006dcca7223 */ /* 0x0c4fe200000108d3 */
[C---:B------:R-:W-:Y:S01]  /*6580*/  FMUL.FTZ R208, R221.reuse, R6 ;  /* 0x00000006ddd07220 */ /* 0x040fe20000410000 */
[-C--:B------:R-:W-:Y:S01]  /*6590*/  FMUL.FTZ R6, R221, R4.reuse ;  /* 0x00000004dd067220 */ /* 0x080fe20000410000 */
[----:B------:R-:W-:Y:S01]  /*65a0*/  FFMA.FTZ R4, R220, R4, -R205 ;  /* 0x00000004dc047223 */ /* 0x000fe200000108cd */
[C---:B------:R-:W-:Y:S01]  /*65b0*/  FMUL.FTZ R205, R180.reuse, R203 ;  /* 0x000000cbb4cd7220 */ /* 0x040fe20000410000 */
[----:B------:R-:W-:Y:S01]  /*65c0*/  FMUL.FTZ R215, R180, R207 ;  /* 0x000000cfb4d77220 */ /* 0x000fe20000410000 */
[C---:B------:R-:W-:Y:S01]  /*65d0*/  FFMA.FTZ R7, R220.reuse, R7, R208 ;  /* 0x00000007dc077223 */ /* 0x040fe200000100d0 */
[----:B------:R-:W-:Y:S01]  /*65e0*/  FFMA.FTZ R5, R220, R5, R6 ;  /* 0x00000005dc057223 */ /* 0x000fe20000010006 */
[C---:B------:R-:W-:Y:S01]  /*65f0*/  FFMA.FTZ R205, R178.reuse, R207, -R205 ;  /* 0x000000cfb2cd7223 */ /* 0x040fe200000108cd */
[----:B------:R-:W-:Y:S01]  /*6600*/  FFMA.FTZ R215, R178, R203, R215 ;  /* 0x000000cbb2d77223 */ /* 0x000fe200000100d7 */
[----:B---3--:R-:W-:Y:S01]  /*6610*/  FADD.FTZ R6, R223, R202 ;  /* 0x000000cadf067221 */ /* 0x008fe20000010000 */
[----:B0-----:R-:W-:Y:S01]  /*6620*/  FADD.FTZ R7, R222, R7 ;  /* 0x00000007de077221 */ /* 0x001fe20000010000 */
[----:B------:R-:W-:Y:S01]  /*6630*/  FFMA.FTZ R177, R78, R177, R206 ;  /* 0x000000b14eb17223 */ /* 0x000fe200000100ce */
        /* <DEDUP_REMOVED lines=8> */
[----:B------:R0:W-:Y:S01]  /*66c0*/  @!P1 STS.128 [UR7+0x2e10], R4 ;  /* 0x002e1004ff009988 */ /* 0x0001e20008000c07 */
[----:B------:R-:W-:Y:S01]  /*66d0*/  FFMA.FTZ R164, R191, -R206, R230 ;  /* 0x800000cebfa47223 */ /* 0x000fe200000100e6 */
[----:B------:R-:W-:Y:S01]  /*66e0*/  FMUL.FTZ R209, R207, R94 ;  /* 0x0000005ecfd17220 */ /* 0x000fe20000410000 */
[----:B------:R-:W-:Y:S01]  /*66f0*/  FFMA.FTZ R178, -R173, R178, R224 ;  /* 0x000000b2adb27223 */ /* 0x000fe200000101e0 */
[----:B------:R-:W-:Y:S01]  /*6700*/  FMUL.FTZ R215, R180, R205 ;  /* 0x000000cdb4d77220 */ /* 0x000fe20000410000 */
[----:B------:R-:W-:Y:S01]  /*6710*/  FMUL.FTZ R208, R87, R211 ;  /* 0x000000d357d07220 */ /* 0x000fe20000410000 */
[----:B------:R-:W-:Y:S01]  /*6720*/  FMUL.FTZ R217, R164, R209 ;  /* 0x000000d1a4d97220 */ /* 0x000fe20000410000 */
[----:B------:R-:W-:Y:S01]  /*6730*/  FMUL.FTZ R229, R194, R93 ;  /* 0x0000005dc2e57220 */ /* 0x000fe20000410000 */
[----:B------:R-:W-:Y:S01]  /*6740*/  FFMA.FTZ R215, R178, R211, R215 ;  /* 0x000000d3b2d77223 */ /* 0x000fe200000100d7 */
[----:B------:R-:W-:Y:S01]  /*6750*/  FMUL.FTZ R221, R200, R92 ;  /* 0x0000005cc8dd7220 */ /* 0x000fe20000410000 */
[----:B------:R1:W-:Y:S01]  /*6760*/  STS [R141], R208 ;  /* 0x000000d08d007388 */ /* 0x0003e20000000800 */
[-C--:B------:R-:W-:Y:S01]  /*6770*/  FMUL.FTZ R238, R190, R90.reuse ;  /* 0x0000005abeee7220 */ /* 0x080fe20000410000 */
[----:B------:R-:W-:Y:S01]  /*6780*/  FMUL.FTZ R222, R192, R90 ;  /* 0x0000005ac0de7220 */ /* 0x000fe20000410000 */
[----:B------:R-:W-:Y:S01]  /*6790*/  FMUL.FTZ R223, R84, R221 ;  /* 0x000000dd54df7220 */ /* 0x000fe20000410000 */
[----:B0-----:R-:W-:Y:S01]  /*67a0*/  FMUL.FTZ R7, R203, R94 ;  /* 0x0000005ecb077220 */ /* 0x001fe20000410000 */
[----:B------:R-:W-:Y:S01]  /*67b0*/  FFMA.FTZ R6, -R193, R206, R228 ;  /* 0x000000cec1067223 */ /* 0x000fe200000101e4 */
[----:B------:R-:W-:Y:S01]  /*67c0*/  FMUL.FTZ R5, R180, R211 ;  /* 0x000000d3b4057220 */ /* 0x000fe20000410000 */
[----:B------:R-:W-:Y:S01]  /*67d0*/  FMUL.FTZ R206, R82, R93 ;  /* 0x0000005d52ce7220 */ /* 0x000fe20000410000 */
[-C--:B------:R-:W-:Y:S01]  /*67e0*/  FMUL.FTZ R219, R164, R7.reuse ;  /* 0x00000007a4db7220 */ /* 0x080fe20000410000 */
[----:B------:R-:W-:Y:S01]  /*67f0*/  FFMA.FTZ R211, R6, R7, R217 ;  /* 0x0000000706d37223 */ /* 0x000fe200000100d9 */
[----:B------:R-:W-:Y:S01]  /*6800*/  FFMA.FTZ R216, R178, R205, -R5 ;  /* 0x000000cdb2d87223 */ /* 0x000fe20000010805 */
[CC--:B------:R-:W-:Y:S01]  /*6810*/  FMUL.FTZ R5, R85.reuse, R209.reuse ;  /* 0x000000d155057220 */ /* 0x0c0fe20000410000 */
[----:B------:R-:W-:Y:S01]  /*6820*/  FFMA.FTZ R217, R6, R209, -R219 ;  /* 0x000000d106d97223 */ /* 0x000fe200000108db */
[----:B------:R-:W-:Y:S01]  /*6830*/  FMUL.FTZ R7, R85, R7 ;  /* 0x0000000755077220 */ /* 0x000fe20000410000 */
[----:B------:R-:W-:Y:S01]  /*6840*/  FMUL.FTZ R209, R84, R92 ;  /* 0x0000005c54d17220 */ /* 0x000fe20000410000 */
[----:B-1----:R-:W-:Y:S01]  /*6850*/  FFMA.FTZ R208, R174, -R206, R201 ;  /* 0x800000ceaed07223 */ /* 0x002fe200000100c9 */
[----:B------:R-:W-:Y:S01]  /*6860*/  FMUL.FTZ R205, R87, R205 ;  /* 0x000000cd57cd7220 */ /* 0x000fe20000410000 */
[----:B------:R-:W-:Y:S01]  /*6870*/  FMUL.FTZ R219, R198, R92 ;  /* 0x0000005cc6db7220 */ /* 0x000fe20000410000 */
[-C--:B------:R-:W-:Y:S01]  /*6880*/  FFMA.FTZ R210, R187, -R209.reuse, R234 ;  /* 0x800000d1bbd27223 */ /* 0x080fe200000100ea */
[----:B------:R0:W-:Y:S01]  /*6890*/  STS [R140+0x8], R7 ;  /* 0x000008078c007388 */ /* 0x0001e20000000800 */
[----:B------:R-:W-:Y:S01]  /*68a0*/  FFMA.FTZ R206, -R176, R206, R199 ;  /* 0x000000ceb0ce7223 */ /* 0x000fe200000101c7 */
[----:B------:R-:W-:Y:S01]  /*68b0*/  FFMA.FTZ R209, -R189, R209, R236 ;  /* 0x000000d1bdd17223 */ /* 0x000fe200000101ec */
[C---:B------:R-:W-:Y:S01]  /*68c0*/  FMUL.FTZ R220, R210.reuse, R219 ;  /* 0x000000dbd2dc7220 */ /* 0x040fe20000410000 */
[----:B------:R1:W-:Y:S01]  /*68d0*/  STS [R140+0xc], R5 ;  /* 0x00000c058c007388 */ /* 0x0003e20000000800 */
[-C--:B------:R-:W-:Y:S01]  /*68e0*/  FMUL.FTZ R4, R210, R221.reuse ;  /* 0x000000ddd2047220 */ /* 0x080fe20000410000 */
[----:B------:R-:W-:Y:S01]  /*68f0*/  FMUL.FTZ R235, R81, R222 ;  /* 0x000000de51eb7220 */ /* 0x000fe20000410000 */
[C---:B------:R-:W-:Y:S01]  /*6900*/  FFMA.FTZ R220, R209.reuse, R221, R220 ;  /* 0x000000ddd1dc7223 */ /* 0x040fe200000100dc */
[----:B------:R2:W-:Y:S01]  /*6910*/  STS [R140+0x4], R205 ;  /* 0x000004cd8c007388 */ /* 0x0005e20000000800 */
[----:B------:R-:W-:Y:S01]  /*6920*/  FFMA.FTZ R221, R209, R219, -R4 ;  /* 0x000000dbd1dd7223 */ /* 0x000fe20000010804 */
[----:B0-----:R-:W-:Y:S01]  /*6930*/  FMUL.FTZ R7, R196, R93 ;  /* 0x0000005dc4077220 */ /* 0x001fe20000410000 */
[----:B------:R-:W-:Y:S01]  /*6940*/  FMUL.FTZ R4, R80, R91 ;  /* 0x0000005b50047220 */ /* 0x000fe20000410000 */
[----:B------:R0:W-:Y:S01]  /*6950*/  STS [R140+0x10], R223 ;  /* 0x000010df8c007388 */ /* 0x0001e20000000800 */
[C---:B------:R-:W-:Y:S01]  /*6960*/  FMUL.FTZ R237, R81.reuse, R238 ;  /* 0x000000ee51ed7220 */ /* 0x040fe20000410000 */
[----:B-1----:R-:W-:Y:S01]  /*6970*/  FMUL.FTZ R5, R208, R229 ;  /* 0x000000e5d0057220 */ /* 0x002fe20000410000 */
[-C--:B------:R-:W-:Y:S01]  /*6980*/  FMUL.FTZ R231, R82, R7.reuse ;  /* 0x0000000752e77220 */ /* 0x080fe20000410000 */
[----:B------:R-:W-:Y:S01]  /*6990*/  FADD.FTZ R216, RZ, R216 ;  /* 0x000000d8ffd87221 */ /* 0x000fe20000010000 */
[----:B------:R-:W-:Y:S01]  /*69a0*/  STS [R140+0x20], R235 ;  /* 0x000020eb8c007388 */ /* 0x000fe20000000800 */
[-C--:B--2---:R-:W-:Y:S01]  /*69b0*/  FMUL.FTZ R205, R208, R7.reuse ;  /* 0x00000007d0cd7220 */ /* 0x084fe20000410000 */
[----:B------:R-:W-:Y:S01]  /*69c0*/  FFMA.FTZ R218, R206, R7, R5 ;  /* 0x00000007ceda7223 */ /* 0x000fe20000010005 */
[----:B------:R-:W-:Y:S01]  /*69d0*/  FMUL.FTZ R7, R81, R90 ;  /* 0x0000005a51077220 */ /* 0x000fe20000410000 */
[-C--:B------:R-:W-:Y:S01]  /*69e0*/  FFMA.FTZ R5, R170, -R4.reuse, R197 ;  /* 0x80000004aa057223 */ /* 0x080fe200000100c5 */
[----:B0-----:R-:W-:Y:S01]  /*69f0*/  FMUL.FTZ R223, R84, R219 ;  /* 0x000000db54df7220 */ /* 0x001fe20000410000 */
[----:B------:R-:W-:Y:S01]  /*6a00*/  FFMA.FTZ R219, R206, R229, -R205 ;  /* 0x000000e5cedb7223 */ /* 0x000fe200000108cd */
[-C--:B------:R-:W-:Y:S01]  /*6a10*/  FFMA.FTZ R205, -R185, R7.reuse, R188 ;  /* 0x00000007b9cd7223 */ /* 0x080fe200000101bc */
[----:B------:R-:W-:Y:S01]  /*6a20*/  FFMA.FTZ R7, R183, -R7, R186 ;  /* 0x80000007b7077223 */ /* 0x000fe200000100ba */
[----:B------:R-:W-:Y:S01]  /*6a30*/  FMUL.FTZ R229, R82, R229 ;  /* 0x000000e552e57220 */ /* 0x000fe20000410000 */
[----:B------:R0:W-:Y:S01]  /*6a40*/  STS [R140+0x18], R231 ;  /* 0x000018e78c007388 */ /* 0x0001e20000000800 */
[----:B------:R-:W-:Y:S01]  /*6a50*/  FFMA.FTZ R4, -R172, R4, R195 ;  /* 0x00000004ac047223 */ /* 0x000fe200000101c3 */
[----:B------:R-:W-:Y:S01]  /*6a60*/  FMUL.FTZ R240, R7, R238 ;  /* 0x000000ee07f07220 */ /* 0x000fe20000410000 */
[----:B------:R-:W-:Y:S01]  /*6a70*/  FADD.FTZ R216, R216, R217 ;  /* 0x000000d9d8d87221 */ /* 0x000fe20000010000 */
[----:B------:R1:W-:Y:S01]  /*6a80*/  STS [R140+0x1c], R229 ;  /* 0x00001ce58c007388 */ /* 0x0003e20000000800 */
[----:B------:R-:W-:Y:S01]  /*6a90*/  FMUL.FTZ R226, R69, -R226 ;  /* 0x800000e245e27220 */ /* 0x000fe20000410000 */
[----:B------:R-:W-:Y:S01]  /*6aa0*/  FMUL.FTZ R228, R68, R228 ;  /* 0x000000e444e47220 */ /* 0x000fe20000410000 */
[C---:B------:R-:W-:Y:S01]  /*6ab0*/  FMUL.FTZ R199, R66.reuse, R199 ;  /* 0x000000c742c77220 */ /* 0x040fe20000410000 */
[----:B------:R2:W-:Y:S01]  /*6ac0*/  STS [R140+0x14], R223 ;  /* 0x000014df8c007388 */ /* 0x0005e20000000800 */
[----:B------:R-:W-:Y:S01]  /*6ad0*/  FMUL.FTZ R201, R66, -R201 ;  /* 0x800000c942c97220 */ /* 0x000fe20000410000 */
[----:B0-----:R-:W-:Y:S01]  /*6ae0*/  FMUL.FTZ R231, R227, R91 ;  /* 0x0000005be3e77220 */ /* 0x001fe20000410000 */
[----:B------:R-:W-:Y:S01]  /*6af0*/  FMUL.FTZ R230, R68, -R230 ;  /* 0x800000e644e67220 */ /* 0x000fe20000410000 */
[----:B------:R0:W-:Y:S01]  /*6b00*/  STS [R140+0x24], R237 ;  /* 0x000024ed8c007388 */ /* 0x0001e20000000800 */
[----:B------:R-:W-:Y:S01]  /*6b10*/  FMUL.FTZ R236, R67, R236 ;  /* 0x000000ec43ec7220 */ /* 0x000fe20000410000 */
[----:B-1----:R-:W-:Y:S01]  /*6b20*/  FMUL.FTZ R229, R5, R239 ;  /* 0x000000ef05e57220 */ /* 0x002fe20000410000 */
[-C--:B------:R-:W-:Y:S01]  /*6b30*/  FMUL.FTZ R241, R80, R231.reuse ;  /* 0x000000e750f17220 */ /* 0x080fe20000410000 */
[----:B------:R-:W-:Y:S01]  /*6b40*/  FMUL.FTZ R234, R67, -R234 ;  /* 0x800000ea43ea7220 */ /* 0x000fe20000410000 */
[----:B------:R-:W-:Y:S01]  /*6b50*/  FMUL.FTZ R188, R65, R188 ;  /* 0x000000bc41bc7220 */ /* 0x000fe20000410000 */
[-C--:B--2---:R-:W-:Y:S01]  /*6b60*/  FFMA.FTZ R223, R205, R222.reuse, R240 ;  /* 0x000000decddf7223 */ /* 0x084fe200000100f0 */
[----:B------:R-:W-:Y:S01]  /*6b70*/  FMUL.FTZ R240, R7, R222 ;  /* 0x000000de07f07220 */ /* 0x000fe20000410000 */
[CC--:B------:R-:W-:Y:S01]  /*6b80*/  FFMA.FTZ R222, R4.reuse, R231.reuse, R229 ;  /* 0x000000e704de7223 */ /* 0x0c0fe200000100e5 */
[----:B------:R-:W-:Y:S01]  /*6b90*/  FMUL.FTZ R229, R5, R231 ;  /* 0x000000e705e57220 */ /* 0x000fe20000410000 */
[----:B------:R-:W-:Y:S01]  /*6ba0*/  STS [R140+0x28], R241 ;  /* 0x000028f18c007388 */ /* 0x000fe20000000800 */
[----:B------:R-:W-:Y:S01]  /*6bb0*/  FFMA.FTZ R231, R205, R238, -R240 ;  /* 0x000000eecde77223 */ /* 0x000fe200000108f0 */
[----:B------:R-:W-:Y:S01]  /*6bc0*/  FADD.FTZ R238, RZ, R215 ;  /* 0x000000d7ffee7221 */ /* 0x000fe20000010000 */
[-C--:B------:R-:W-:Y:S01]  /*6bd0*/  FMUL.FTZ R215, R79, R86.reuse ;  /* 0x000000564fd77220 */ /* 0x080fe20000410000 */
[-C--:B------:R-:W-:Y:S01]  /*6be0*/  FMUL.FTZ R240, R233, R86.reuse ;  /* 0x00000056e9f07220 */ /* 0x080fe20000410000 */
[-C--:B------:R-:W-:Y:S01]  /*6bf0*/  FFMA.FTZ R229, R4, R239.reuse, -R229 ;  /* 0x000000ef04e57223 */ /* 0x080fe200000108e5 */
[----:B------:R-:W-:Y:S01]  /*6c00*/  FADD.FTZ R211, R238, R211 ;  /* 0x000000d3eed37221 */ /* 0x000fe20000010000 */
[----:B------:R-:W-:Y:S01]  /*6c10*/  FMUL.FTZ R238, R232, R86 ;  /* 0x00000056e8ee7220 */ /* 0x000fe20000410000 */
[----:B------:R-:W-:Y:S01]  /*6c20*/  FMUL.FTZ R239, R80, R239 ;  /* 0x000000ef50ef7220 */ /* 0x000fe20000410000 */
[----:B------:R-:W-:Y:S01]  /*6c30*/  FMUL.FTZ R186, R65, -R186 ;  /* 0x800000ba41ba7220 */ /* 0x000fe20000410000 */
[----:B------:R-:W-:Y:S01]  /*6c40*/  FADD.FTZ R235, R211, R220 ;  /* 0x000000dcd3eb7221 */ /* 0x000fe20000010000 */
[----:B------:R-:W-:Y:S01]  /*6c50*/  FADD.FTZ R220, R216, R221 ;  /* 0x000000ddd8dc7221 */ /* 0x000fe20000010000 */
[-C--:B------:R-:W-:Y:S01]  /*6c60*/  FFMA.FTZ R211, R179, -R215.reuse, R182 ;  /* 0x800000d7b3d37223 */ /* 0x080fe200000100b6 */
[----:B------:R-:W-:Y:S01]  /*6c70*/  FFMA.FTZ R215, -R181, R215, R184 ;  /* 0x000000d7b5d77223 */ /* 0x000fe200000101b8 */
[----:B------:R-:W-:Y:S01]  /*6c80*/  FADD.FTZ R218, R235, R218 ;  /* 0x000000daebda7221 */ /* 0x000fe20000010000 */
[----:B------:R-:W-:Y:S01]  /*6c90*/  FADD.FTZ R220, R220, R219 ;  /* 0x000000dbdcdc7221 */ /* 0x000fe20000010000 */
[C---:B------:R-:W-:Y:S01]  /*6ca0*/  FMUL.FTZ R216, R211.reuse, R240 ;  /* 0x000000f0d3d87220 */ /* 0x040fe20000410000 */
[-C--:B------:R-:W-:Y:S01]  /*6cb0*/  FMUL.FTZ R221, R211, R238.reuse ;  /* 0x000000eed3dd7220 */ /* 0x080fe20000410000 */
[----:B------:R-:W-:Y:S01]  /*6cc0*/  FADD.FTZ R223, R218, R223 ;  /* 0x000000dfdadf7221 */ /* 0x000fe20000010000 */
[----:B------:R-:W-:Y:S01]  /*6cd0*/  FADD.FTZ R220, R220, R231 ;  /* 0x000000e7dcdc7221 */ /* 0x000fe20000010000 */
[-C--:B------:R-:W-:Y:S01]  /*6ce0*/  FMUL.FTZ R231, R35, R83.reuse ;  /* 0x0000005323e77220 */ /* 0x080fe20000410000 */
[----:B------:R-:W-:Y:S01]  /*6cf0*/  FFMA.FTZ R217, R215, R238, R216 ;  /* 0x000000eed7d97223 */ /* 0x000fe200000100d8 */
[----:B------:R-:W-:Y:S01]  /*6d00*/  FADD.FTZ R222, R223, R222 ;  /* 0x000000dedfde7221 */ /* 0x000fe20000010000 */
[----:B------:R-:W-:Y:S01]  /*6d10*/  FMUL.FTZ R223, R34, R83 ;  /* 0x0000005322df7220 */ /* 0x000fe20000410000 */
[----:B------:R-:W-:Y:S01]  /*6d20*/  FFMA.FTZ R216, R215, R240, -R221 ;  /* 0x000000f0d7d87223 */ /* 0x000fe200000108dd */
[C---:B------:R-:W-:Y:S01]  /*6d30*/  FMUL.FTZ R243, R79.reuse, R238 ;  /* 0x000000ee4ff37220 */ /* 0x040fe20000410000 */
[----:B------:R-:W-:Y:S01]  /*6d40*/  FMUL.FTZ R221, R79, R240 ;  /* 0x000000f04fdd7220 */ /* 0x000fe20000410000 */
[C---:B------:R-:W-:Y:S01]  /*6d50*/  FMUL.FTZ R235, R78.reuse, R223 ;  /* 0x000000df4eeb7220 */ /* 0x040fe20000410000 */
[C---:B0-----:R-:W-:Y:S01]  /*6d60*/  FMUL.FTZ R237, R78.reuse, R231 ;  /* 0x000000e74eed7220 */ /* 0x041fe20000410000 */
[----:B------:R-:W-:Y:S01]  /*6d70*/  STS [R140+0x2c], R239 ;  /* 0x00002cef8c007388 */ /* 0x000fe20000000800 */
[----:B------:R-:W-:Y:S01]  /*6d80*/  FMUL.FTZ R219, R78, R83 ;  /* 0x000000534edb7220 */ /* 0x000fe20000410000 */
[----:B------:R-:W-:Y:S01]  /*6d90*/  FADD.FTZ R229, R220, R229 ;  /* 0x000000e5dce57221 */ /* 0x000fe20000010000 */
[----:B------:R-:W-:Y:S01]  /*6da0*/  FADD.FTZ R217, R222, R217 ;  /* 0x000000d9ded97221 */ /* 0x000fe20000010000 */
[----:B------:R-:W-:Y:S01]  /*6db0*/  STS [R140+0x30], R243 ;  /* 0x000030f38c007388 */ /* 0x000fe20000000800 */
[-C--:B------:R-:W-:Y:S01]  /*6dc0*/  FFMA.FTZ R218, R166, -R219.reuse, R177 ;  /* 0x800000dba6da7223 */ /* 0x080fe200000100b1 */
[----:B------:R-:W-:Y:S01]  /*6dd0*/  FFMA.FTZ R219, -R168, R219, R175 ;  /* 0x000000dba8db7223 */ /* 0x000fe200000101af */
[----:B------:R-:W-:Y:S01]  /*6de0*/  FADD.FTZ R216, R229, R216 ;  /* 0x000000d8e5d87221 */ /* 0x000fe20000010000 */
[----:B------:R0:W-:Y:S01]  /*6df0*/  STS [R140+0x34], R221 ;  /* 0x000034dd8c007388 */ /* 0x0001e20000000800 */
[C---:B------:R-:W-:Y:S01]  /*6e00*/  FMUL.FTZ R238, R218.reuse, R231 ;  /* 0x000000e7daee7220 */ /* 0x040fe20000410000 */
[----:B------:R-:W-:Y:S01]  /*6e10*/  FMUL.FTZ R220, R218, R223 ;  /* 0x000000dfdadc7220 */ /* 0x000fe20000410000 */
[----:B------:R-:W-:Y:S01]  /*6e20*/  FMUL.FTZ R197, R64, -R197 ;  /* 0x800000c540c57220 */ /* 0x000fe20000410000 */
[----:B------:R-:W-:Y:S01]  /*6e30*/  STS [R140+0x38], R235 ;  /* 0x000038eb8c007388 */ /* 0x000fe20000000800 */
[----:B------:R-:W-:Y:S01]  /*6e40*/  FFMA.FTZ R238, R219, R223, R238 ;  /* 0x000000dfdbee7223 */ /* 0x000fe200000100ee */
[C---:B------:R-:W-:Y:S01]  /*6e50*/  FMUL.FTZ R175, R62.reuse, R175 ;  /* 0x000000af3eaf7220 */ /* 0x040fe20000410000 */
[----:B------:R-:W-:Y:S01]  /*6e60*/  FMUL.FTZ R177, R62, -R177 ;  /* 0x800000b13eb17220 */ /* 0x000fe20000410000 */
[----:B------:R-:W-:Y:S01]  /*6e70*/  STS [R140+0x3c], R237 ;  /* 0x00003ced8c007388 */ /* 0x000fe20000000800 */
[----:B------:R-:W-:Y:S01]  /*6e80*/  FADD.FTZ R217, R217, R238 ;  /* 0x000000eed9d97221 */ /* 0x000fe20000010000 */
[----:B0-----:R-:W-:Y:S01]  /*6e90*/  FFMA.FTZ R221, R219, R231, -R220 ;  /* 0x000000e7dbdd7223 */ /* 0x001fe200000108dc */
[----:B------:R-:W-:Y:S01]  /*6ea0*/  FMUL.FTZ R238, R69, R224 ;  /* 0x000000e045ee7220 */ /* 0x000fe20000410000 */
[----:B------:R-:W-:Y:S02]  /*6eb0*/  BAR.SYNC.DEFER_BLOCKING 0x0 ;  /* 0x0000000000007b1d */ /* 0x000fe40000010000 */
[----:B------:R-:W-:-:S04]  /*6ec0*/  FADD.FTZ R216, R216, R221 ;  /* 0x000000ddd8d87221 */ /* 0x000fc80000010000 */
        /* <DEDUP_REMOVED lines=16> */
[----:B------:R-:W-:Y:S04]  /*6fd0*/  STS [R141+0x840], R238 ;  /* 0x000840ee8d007388 */ /* 0x000fe80000000800 */
[----:B------:R5:W-:Y:S04]  /*6fe0*/  STS [R140+0x844], R226 ;  /* 0x000844e28c007388 */ /* 0x000be80000000800 */
[----:B------:R1:W-:Y:S04]  /*6ff0*/  STS [R140+0x848], R228 ;  /* 0x000848e48c007388 */ /* 0x0003e80000000800 */
[----:B------:R2:W-:Y:S01]  /*7000*/  STS [R140+0x858], R199 ;  /* 0x000858c78c007388 */ /* 0x0005e20000000800 */
[----:B-----5:R-:W-:Y:S01]  /*7010*/  FMUL.FTZ R226, R64, R195 ;  /* 0x000000c340e27220 */ /* 0x020fe20000410000 */
[----:B------:R-:W-:-:S02]  /*7020*/  MOV R195, R60 ;  /* 0x0000003c00c37202 */ /* 0x000fc40000000f00 */
[----:B------:R5:W-:Y:S01]  /*7030*/  STS [R140+0x85c], R201 ;  /* 0x00085cc98c007388 */ /* 0x000be20000000800 */
[----:B-1----:R-:W-:-:S03]  /*7040*/  IADD3 R228, PT, PT, R61, R156, RZ ;  /* 0x0000009c3de47210 */ /* 0x002fc60007ffe0ff */
[----:B------:R1:W-:Y:S01]  /*7050*/  STS [R140+0x84c], R230 ;  /* 0x00084ce68c007388 */ /* 0x0003e20000000800 */
[----:B------:R-:W-:Y:S01]  /*7060*/  LEA R228, R195, -R228, 0x1 ;  /* 0x800000e4c3e47211 */ /* 0x000fe200078e08ff */
[C---:B--2---:R-:W-:Y:S02]  /*7070*/  FMUL.FTZ R199, R63.reuse, R184 ;  /* 0x000000b83fc77220 */ /* 0x044fe40000410000 */
[----:B------:R1:W-:Y:S01]  /*7080*/  STS [R140+0x850], R236 ;  /* 0x000850ec8c007388 */ /* 0x0003e20000000800 */
[----:B------:R-:W-:Y:S01]  /*7090*/  ISETP.GE.AND P2, PT, R228, 0x1, PT ;  /* 0x00000001e400780c */ /* 0x000fe20003f46270 */
[----:B-----5:R-:W-:Y:S02]  /*70a0*/  FMUL.FTZ R201, R63, -R182 ;  /* 0x800000b63fc97220 */ /* 0x020fe40000410000 */
        /* <DEDUP_REMOVED lines=11> */
[----:B-1----:R-:W0:Y:S04]  /*7160*/  LDS R175, [R123+0x840] ;  /* 0x000840007baf7984 */ /* 0x002e280000000800 */
[----:B------:R2:W-:Y:S04]  /*7170*/  REDG.E.ADD.F32.FTZ.RN.STRONG.GPU desc[UR16][R30.64], R221 ;  /* 0x000000dd1e0079a6 */ /* 0x0005e8000c12f310 */
[----:B0-----:R2:W-:Y:S02]  /*7180*/  REDG.E.ADD.F32.FTZ.RN.STRONG.GPU desc[UR16][R32.64], R175 ;  /* 0x000000af200079a6 */ /* 0x0015e4000c12f310 */
.L_x_16193:
[----:B------:R-:W-:Y:S05]  /*7190*/  BSYNC.RECONVERGENT B0 ;  /* 0x0000000000007941 */ /* 0x000fea0003800200 */
.L_x_16192:
[----:B-12---:R0:W1:Y:S01]  /*71a0*/  LDS R175, [R139+0x8c0] ;  /* 0x0008c0008baf7984 */ /* 0x0060620000000800 */
        /* <DEDUP_REMOVED lines=9> */
.L_x_16195:
[----:B------:R-:W-:Y:S05]  /*7240*/  BSYNC.RECONVERGENT B0 ;  /* 0x0000000000007941 */ /* 0x000fea0003800200 */
.L_x_16194:
[----:B01----:R0:W1:Y:S01]  /*7250*/  LDS R175, [R138+0x940] ;  /* 0x000940008aaf7984 */ /* 0x0030620000000800 */
[----:B------:R-:W-:Y:S04]  /*7260*/  BSSY.RECONVERGENT B0, `(.L_x_16196) ;  /* 0x0000004000007945 */ /* 0x000fe80003800200 */
[----:B------:R-:W-:Y:S05]  /*7270*/  @!P2 BRA `(.L_x_16197) ;  /* 0x000000000008a947 */ /* 0x000fea0003800000 */
[----:B------:R2:W-:Y:S04]  /*7280*/  REDG.E.ADD.F32.FTZ.RN.STRONG.GPU desc[UR16][R30.64+0x100], R229 ;  /* 0x000100e51e0079a6 */ /* 0x0005e8000c12f310 */
[----:B-1----:R2:W-:Y:S02]  /*7290*/  REDG.E.ADD.F32.FTZ.RN.STRONG.GPU desc[UR16][R32.64+0x100], R175 ;  /* 0x000100af200079a6 */ /* 0x0025e4000c12f310 */
.L_x_16197:
[----:B------:R-:W-:Y:S05]  /*72a0*/  BSYNC.RECONVERGENT B0 ;  /* 0x0000000000007941 */ /* 0x000fea0003800200 */
.L_x_16196:
[----:B-12---:R1:W2:Y:S01]  /*72b0*/  LDS R175, [R137+0x9c0] ;  /* 0x0009c00089af7984 */ /* 0x0062a20000000800 */
[----:B------:R-:W-:Y:S04]  /*72c0*/  BSSY.RECONVERGENT B0, `(.L_x_16198) ;  /* 0x0000004000007945 */ /* 0x000fe80003800200 */
[----:B------:R-:W-:Y:S05]  /*72d0*/  @!P3 BRA `(.L_x_16199) ;  /* 0x000000000008b947 */ /* 0x000fea0003800000 */
[----:B------:R3:W-:Y:S04]  /*72e0*/  REDG.E.ADD.F32.FTZ.RN.STRONG.GPU desc[UR16][R30.64+0x180], R231 ;  /* 0x000180e71e0079a6 */ /* 0x0007e8000c12f310 */
[----:B--2---:R3:W-:Y:S02]  /*72f0*/  REDG.E.ADD.F32.FTZ.RN.STRONG.GPU desc[UR16][R32.64+0x180], R175 ;  /* 0x000180af200079a6 */ /* 0x0047e4000c12f310 */
.L_x_16199:
[----:B------:R-:W-:Y:S05]  /*7300*/  BSYNC.RECONVERGENT B0 ;  /* 0x0000000000007941 */ /* 0x000fea0003800200 */
.L_x_16198:
[----:B--23--:R2:W3:Y:S01]  /*7310*/  LDS R175, [R136+0xa40] ;  /* 0x000a400088af7984 */ /* 0x00c4e20000000800 */
[----:B------:R-:W-:Y:S04]  /*7320*/  BSSY.RECONVERGENT B0, `(.L_x_16200) ;  /* 0x0000004000007945 */ /* 0x000fe80003800200 */
[----:B------:R-:W-:Y:S05]  /*7330*/  @!P4 BRA `(.L_x_16201) ;  /* 0x000000000008c947 */ /* 0x000fea0003800000 */
[----:B------:R4:W-:Y:S04]  /*7340*/  REDG.E.ADD.F32.FTZ.RN.STRONG.GPU desc[UR16][R30.64+0x200], R235 ;  /* 0x000200eb1e0079a6 */ /* 0x0009e8000c12f310 */
[----:B---3--:R4:W-:Y:S02]  /*7350*/  REDG.E.ADD.F32.FTZ.RN.STRONG.GPU desc[UR16][R32.64+0x200], R175 ;  /* 0x000200af200079a6 */ /* 0x0089e4000c12f310 */
.L_x_16201:
[----:B------:R-:W-:Y:S05]  /*7360*/  BSYNC.RECONVERGENT B0 ;  /* 0x0000000000007941 */ /* 0x000fea0003800200 */
.L_x_16200:
[----:B---34-:R3:W4:Y:S01]  /*7370*/  LDS R175, [R135+0xac0] ;  /* 0x000ac00087af7984 */ /* 0x0187220000000800 */
[----:B------:R-:W-:Y:S04]  /*7380*/  BSSY.RECONVERGENT B0, `(.L_x_16202) ;  /* 0x0000004000007945 */ /* 0x000fe80003800200 */
[----:B------:R-:W-:Y:S05]  /*7390*/  @!P5 BRA `(.L_x_16203) ;  /* 0x000000000008d947 */ /* 0x000fea0003800000 */
[----:B------:R0:W-:Y:S04]  /*73a0*/  REDG.E.ADD.F32.FTZ.RN.STRONG.GPU desc[UR16][R30.64+0x280], R237 ;  /* 0x000280ed1e0079a6 */ /* 0x0001e8000c12f310 */
[----:B----4-:R0:W-:Y:S02]  /*73b0*/  REDG.E.ADD.F32.FTZ.RN.STRONG.GPU desc[UR16][R32.64+0x280], R175 ;  /* 0x000280af200079a6 */ /* 0x0101e4000c12f310 */
.L_x_16203:
[----:B------:R-:W-:Y:S05]  /*73c0*/  BSYNC.RECONVERGENT B0 ;  /* 0x0000000000007941 */ /* 0x000fea0003800200 */
.L_x_16202:
        /* <DEDUP_REMOVED lines=10> */
.L_x_16205:
[----:B------:R-:W-:Y:S05]  /*7470*/  BSYNC.RECONVERGENT B0 ;  /* 0x0000000000007941 */ /* 0x000fea0003800200 */
.L_x_16204:
[----:B0---4-:R0:W4:Y:S01]  /*7480*/  LDS R175, [R133+0xbc0] ;  /* 0x000bc00085af7984 */ /* 0x0111220000000800 */
[----:B------:R-:W-:Y:S04]  /*7490*/  BSSY.RECONVERGENT B0, `(.L_x_16206) ;  /* 0x0000004000007945 */ /* 0x000fe80003800200 */
[----:B------:R-:W-:Y:S05]  /*74a0*/  @!P2 BRA `(.L_x_16207) ;  /* 0x000000000008a947 */ /* 0x000fea0003800000 */
[----:B------:R0:W-:Y:S04]  /*74b0*/  REDG.E.ADD.F32.FTZ.RN.STRONG.GPU desc[UR16][R30.64+0x380], R241 ;  /* 0x000380f11e0079a6 */ /* 0x0001e8000c12f310 */
[----:B----4-:R0:W-:Y:S02]  /*74c0*/  REDG.E.ADD.F32.FTZ.RN.STRONG.GPU desc[UR16][R32.64+0x380], R175 ;  /* 0x000380af200079a6 */ /* 0x0101e4000c12f310 */
.L_x_16207:
[----:B------:R-:W-:Y:S05]  /*74d0*/  BSYNC.RECONVERGENT B0 ;  /* 0x0000000000007941 */ /* 0x000fea0003800200 */
.L_x_16206:
[----:B0---4-:R0:W4:Y:S01]  /*74e0*/  LDS R175, [R132+0xc40] ;  /* 0x000c400084af7984 */ /* 0x0111220000000800 */
[----:B------:R-:W-:Y:S04]  /*74f0*/  BSSY.RECONVERGENT B0, `(.L_x_16208) ;  /* 0x0000004000007945 */ /* 0x000fe80003800200 */
[----:B------:R-:W-:Y:S05]  /*7500*/  @!P3 BRA `(.L_x_16209) ;  /* 0x000000000008b947 */ /* 0x000fea0003800000 */
[----:B------:R0:W-:Y:S04]  /*7510*/  REDG.E.ADD.F32.FTZ.RN.STRONG.GPU desc[UR16][R30.64+0x400], R243 ;  /* 0x000400f31e0079a6 */ /* 0x0001e8000c12f310 */
[----:B----4-:R0:W-:Y:S02]  /*7520*/  REDG.E.ADD.F32.FTZ.RN.STRONG.GPU desc[UR16][R32.64+0x400], R175 ;  /* 0x000400af200079a6 */ /* 0x0101e4000c12f310 */
.L_x_16209:
[----:B------:R-:W-:Y:S05]  /*7530*/  BSYNC.RECONVERGENT B0 ;  /* 0x0000000000007941 */ /* 0x000fea0003800200 */
.L_x_16208:
[----:B0---4-:R0:W4:Y:S01]  /*7540*/  LDS R175, [R131+0xcc0] ;  /* 0x000cc00083af7984 */ /* 0x0111220000000800 */
[----:B------:R-:W-:Y:S04]  /*7550*/  BSSY.RECONVERGENT B0, `(.L_x_16210) ;  /* 0x0000004000007945 */ /* 0x000fe80003800200 */
[----:B------:R-:W-:Y:S05]  /*7560*/  @!P4 BRA `(.L_x_16211) ;  /* 0x000000000008c947 */ /* 0x000fea0003800000 */
[----:B------:R0:W-:Y:S04]  /*7570*/  REDG.E.ADD.F32.FTZ.RN.STRONG.GPU desc[UR16][R30.64+0x480], R245 ;  /* 0x000480f51e0079a6 */ /* 0x0001e8000c12f310 */
[----:B----4-:R0:W-:Y:S02]  /*7580*/  REDG.E.ADD.F32.FTZ.RN.STRONG.GPU desc[UR16][R32.64+0x480], R175 ;  /* 0x000480af200079a6 */ /* 0x0101e4000c12f310 */
.L_x_16211:
[----:B------:R-:W-:Y:S05]  /*7590*/  BSYNC.RECONVERGENT B0 ;  /* 0x0000000000007941 */ /* 0x000fea0003800200 */
.L_x_16210:
[----:B0---4-:R0:W4:Y:S01]  /*75a0*/  LDS R175, [R130+0xd40] ;  /* 0x000d400082af7984 */ /* 0x0111220000000800 */
[----:B------:R-:W-:Y:S04]  /*75b0*/  BSSY.RECONVERGENT B0, `(.L_x_16212) ;  /* 0x0000004000007945 */ /* 0x000fe80003800200 */
[----:B------:R-:W-:Y:S05]  /*75c0*/  @!P5 BRA `(.L_x_16213) ;  /* 0x000000000008d947 */ /* 0x000fea0003800000 */
[----:B------:R0:W-:Y:S04]  /*75d0*/  REDG.E.ADD.F32.FTZ.RN.STRONG.GPU desc[UR16][R30.64+0x500], R247 ;  /* 0x000500f71e0079a6 */ /* 0x0001e8000c12f310 */
[----:B----4-:R0:W-:Y:S02]  /*75e0*/  REDG.E.ADD.F32.FTZ.RN.STRONG.GPU desc[UR16][R32.64+0x500], R175 ;  /* 0x000500af200079a6 */ /* 0x0101e4000c12f310 */
.L_x_16213:
[----:B------:R-:W-:Y:S05]  /*75f0*/  BSYNC.RECONVERGENT B0 ;  /* 0x0000000000007941 */ /* 0x000fea0003800200 */
.L_x_16212:
        /* <DEDUP_REMOVED lines=10> */
.L_x_16215:
[----:B------:R-:W-:Y:S05]  /*76a0*/  BSYNC.RECONVERGENT B0 ;  /* 0x0000000000007941 */ /* 0x000fea0003800200 */
.L_x_16214:
[----:B0---4-:R0:W4:Y:S01]  /*76b0*/  LDS R175, [R128+0xe40] ;  /* 0x000e400080af7984 */ /* 0x0111220000000800 */
[----:B------:R-:W-:Y:S04]  /*76c0*/  BSSY.RECONVERGENT B0, `(.L_x_16216) ;  /* 0x0000004000007945 */ /* 0x000fe80003800200 */
[----:B------:R-:W-:Y:S05]  /*76d0*/  @!P2 BRA `(.L_x_16217) ;  /* 0x000000000008a947 */ /* 0x000fea0003800000 */
[----:B------:R0:W-:Y:S04]  /*76e0*/  REDG.E.ADD.F32.FTZ.RN.STRONG.GPU desc[UR16][R30.64+0x600], R251 ;  /* 0x000600fb1e0079a6 */ /* 0x0001e8000c12f310 */
[----:B----4-:R0:W-:Y:S02]  /*76f0*/  REDG.E.ADD.F32.FTZ.RN.STRONG.GPU desc[UR16][R32.64+0x600], R175 ;  /* 0x000600af200079a6 */ /* 0x0101e4000c12f310 */
.L_x_16217:
[----:B------:R-:W-:Y:S05]  /*7700*/  BSYNC.RECONVERGENT B0 ;  /* 0x0000000000007941 */ /* 0x000fea0003800200 */
.L_x_16216:
[----:B0---4-:R0:W4:Y:S01]  /*7710*/  LDS R175, [R127+0xec0] ;  /* 0x000ec0007faf7984 */ /* 0x0111220000000800 */
[----:B------:R-:W-:Y:S04]  /*7720*/  BSSY.RECONVERGENT B0, `(.L_x_16218) ;  /* 0x0000004000007945 */ /* 0x000fe80003800200 */
[----:B------:R-:W-:Y:S05]  /*7730*/  @!P3 BRA `(.L_x_16219) ;  /* 0x000000000008b947 */ /* 0x000fea0003800000 */
[----:B------:R0:W-:Y:S04]  /*7740*/  REDG.E.ADD.F32.FTZ.RN.STRONG.GPU desc[UR16][R30.64+0x680], R220 ;  /* 0x000680dc1e0079a6 */ /* 0x0001e8000c12f310 */
[----:B----4-:R0:W-:Y:S02]  /*7750*/  REDG.E.ADD.F32.FTZ.RN.STRONG.GPU desc[UR16][R32.64+0x680], R175 ;  /* 0x000680af200079a6 */ /* 0x0101e4000c12f310 */
.L_x_16219:
[----:B------:R-:W-:Y:S05]  /*7760*/  BSYNC.RECONVERGENT B0 ;  /* 0x0000000000007941 */ /* 0x000fea0003800200 */
.L_x_16218:
[----:B0---4-:R0:W4:Y:S01]  /*7770*/  LDS R175, [R125+0xf40] ;  /* 0x000f40007daf7984 */ /* 0x0111220000000800 */
[----:B------:R-:W-:Y:S04]  /*7780*/  BSSY.RECONVERGENT B0, `(.L_x_16220) ;  /* 0x0000004000007945 */ /* 0x000fe80003800200 */
[----:B------:R-:W-:Y:S05]  /*7790*/  @!P4 BRA `(.L_x_16221) ;  /* 0x000000000008c947 */ /* 0x000fea0003800000 */
[----:B------:R0:W-:Y:S04]  /*77a0*/  REDG.E.ADD.F32.FTZ.RN.STRONG.GPU desc[UR16][R30.64+0x700], R222 ;  /* 0x000700de1e0079a6 */ /* 0x0001e8000c12f310 */
[----:B----4-:R0:W-:Y:S02]  /*77b0*/  REDG.E.ADD.F32.FTZ.RN.STRONG.GPU desc[UR16][R32.64+0x700], R175 ;  /* 0x000700af200079a6 */ /* 0x0101e4000c12f310 */
.L_x_16221:
[----:B------:R-:W-:Y:S05]  /*77c0*/  BSYNC.RECONVERGENT B0 ;  /* 0x0000000000007941 */ /* 0x000fea0003800200 */
.L_x_16220:
[----:B0---4-:R0:W4:Y:S01]  /*77d0*/  LDS R175, [R124+0xfc0] ;  /* 0x000fc0007caf7984 */ /* 0x0111220000000800 */
[----:B------:R-:W-:Y:S04]  /*77e0*/  BSSY.RECONVERGENT B0, `(.L_x_16222) ;  /* 0x0000004000007945 */ /* 0x000fe80003800200 */
[----:B------:R-:W-:Y:S05]  /*77f0*/  @!P5 BRA `(.L_x_16223) ;  /* 0x000000000008d947 */ /* 0x000fea0003800000 */
[----:B------:R0:W-:Y:S04]  /*7800*/  REDG.E.ADD.F32.FTZ.RN.STRONG.GPU desc[UR16][R30.64+0x780], R224 ;  /* 0x000780e01e0079a6 */ /* 0x0001e8000c12f310 */
[----:B----4-:R0:W-:Y:S02]  /*7810*/  REDG.E.ADD.F32.FTZ.RN.STRONG.GPU desc[UR16][R32.64+0x780], R175 ;  /* 0x000780af200079a6 */ /* 0x0101e4000c12f310 */
.L_x_16223:
[----:B------:R-:W-:Y:S05]  /*7820*/  BSYNC.RECONVERGENT B0 ;  /* 0x0000000000007941 */ /* 0x000fea0003800200 */
.L_x_16222:
        /* <DEDUP_REMOVED lines=12> */
[CC--:B------:R-:W-:Y:S01]  /*78f0*/  FMUL.FTZ R31, R29.reuse, R34.reuse ;  /* 0x000000221d1f7220 */ /* 0x0c0fe20000410000 */
[----:B------:R-:W-:Y:S02]  /*7900*/  ISETP.GT.AND P2, PT, R112, 0x1b, PT ;  /* 0x0000001b7000780c */ /* 0x000fe40003f44270 */
[----:B----4-:R-:W4:Y:S01]  /*7910*/  SHFL.DOWN PT, R175, R216, 0x4, 0x1f ;  /* 0x08801f00d8af7f89 */ /* 0x010f2200000e0000 */
[-C--:B------:R-:W-:Y:S01]  /*7920*/  FFMA.FTZ R33, R28, R35.reuse, -R31 ;  /* 0x000000231c217223 */ /* 0x080fe2000001081f */
[CC--:B------:R-:W-:Y:S01]  /*7930*/  FMUL.FTZ R31, R29.reuse, R35.reuse ;  /* 0x000000231d1f7220 */ /* 0x0c0fe20000410000 */
[----:B------:R-:W-:Y:S02]  /*7940*/  FMUL.FTZ R35, R166, R35 ;  /* 0x00000023a6237220 */ /* 0x000fe40000410000 */
[----:B------:R-:W-:Y:S01]  /*7950*/  FMUL.FTZ R218, R218, R33 ;  /* 0x00000021dada7220 */ /* 0x000fe20000410000 */
[-C--:B------:R-:W-:Y:S01]  /*7960*/  FFMA.FTZ R30, R28, R34.reuse, R31 ;  /* 0x000000221c1e7223 */ /* 0x080fe2000001001f */
[----:B------:R-:W-:Y:S01]  /*7970*/  FFMA.FTZ R35, R168, R34, R35 ;  /* 0x00000022a8237223 */ /* 0x000fe20000010023 */
[C---:B------:R-:W-:Y:S01]  /*7980*/  FMUL.FTZ R31, R29.reuse, R232 ;  /* 0x000000e81d1f7220 */ /* 0x040fe20000410000 */
[----:B------:R-:W-:Y:S01]  /*7990*/  FMUL.FTZ R33, R29, R227 ;  /* 0x000000e31d217220 */ /* 0x000fe20000410000 */
[----:B------:R-:W-:Y:S01]  /*79a0*/  FFMA.FTZ R219, R219, R30, R218 ;  /* 0x0000001edbdb7223 */ /* 0x000fe200000100da */
[----:B------:R-:W-:Y:S01]  /*79b0*/  FFMA.FTZ R70, R35, R83, R70 ;  /* 0x0000005323467223 */ /* 0x000fe20000010046 */
[-C--:B------:R-:W-:Y:S01]  /*79c0*/  FFMA.FTZ R32, R28, R233.reuse, -R31 ;  /* 0x000000e91c207223 */ /* 0x080fe2000001081f */
[----:B------:R-:W-:Y:S01]  /*79d0*/  FMUL.FTZ R30, R179, R233 ;  /* 0x000000e9b31e7220 */ /* 0x000fe20000410000 */
[----:B------:R-:W-:Y:S01]  /*79e0*/  FFMA.FTZ R219, R78, R35, R219 ;  /* 0x000000234edb7223 */ /* 0x000fe200000100db */
[-C--:B------:R-:W-:Y:S01]  /*79f0*/  FMUL.FTZ R31, R170, R225.reuse ;  /* 0x000000e1aa1f7220 */ /* 0x080fe20000410000 */
[----:B------:R-:W-:Y:S01]  /*7a00*/  FMUL.FTZ R166, R211, R32 ;  /* 0x00000020d3a67220 */ /* 0x000fe20000410000 */
[-C--:B------:R-:W-:Y:S01]  /*7a10*/  FFMA.FTZ R32, R28, R225.reuse, -R33 ;  /* 0x000000e11c207223 */ /* 0x080fe20000010821 */
[----:B------:R-:W-:Y:S01]  /*7a20*/  FFMA.FTZ R34, R181, R232, R30 ;  /* 0x000000e8b5227223 */ /* 0x000fe2000001001e */
[----:B------:R-:W-:Y:S01]  /*7a30*/  FMUL.FTZ R30, R29, R225 ;  /* 0x000000e11d1e7220 */ /* 0x000fe20000410000 */
[----:B0-----:R-:W-:Y:S01]  /*7a40*/  @!P2 FADD.FTZ R217, R217, R182 ;  /* 0x000000b6d9d9a221 */ /* 0x001fe20000010000 */
[----:B------:R-:W-:Y:S01]  /*7a50*/  FMUL.FTZ R33, R5, R32 ;  /* 0x0000002005217220 */ /* 0x000fe20000410000 */
[C---:B------:R-:W-:Y:S01]  /*7a60*/  FMUL.FTZ R5, R29.reuse, R192 ;  /* 0x000000c01d057220 */ /* 0x040fe20000410000 */
[-C--:B------:R-:W-:Y:S01]  /*7a70*/  FFMA.FTZ R31, R172, R227.reuse, R31 ;  /* 0x000000e3ac1f7223 */ /* 0x080fe2000001001f */
[----:B----4-:R-:W-:Y:S01]  /*7a80*/  @!P2 FADD.FTZ R216, R216, R175 ;  /* 0x000000afd8d8a221 */ /* 0x010fe20000010000 */
[----:B------:R-:W0:Y:S01]  /*7a90*/  SHFL.DOWN PT, R168, R217, 0x8, 0x1f ;  /* 0x09001f00d9a87f89 */ /* 0x000e2200000e0000 */
[----:B------:R-:W-:Y:S01]  /*7aa0*/  ISETP.GT.AND P2, PT, R112, 0x17, PT ;  /* 0x000000177000780c */ /* 0x000fe20003f44270 */
[C---:B------:R-:W-:Y:S01]  /*7ab0*/  FFMA.FTZ R227, R28.reuse, R227, R30 ;  /* 0x000000e31ce37223 */ /* 0x040fe2000001001e */
[----:B------:R-:W-:Y:S01]  /*7ac0*/  FFMA.FTZ R30, R28, R190, -R5 ;  /* 0x000000be1c1e7223 */ /* 0x000fe20000010805 */
[----:B------:R-:W4:Y:S01]  /*7ad0*/  SHFL.DOWN PT, R35, R216, 0x8, 0x1f ;  /* 0x09001f00d8237f89 */ /* 0x000f2200000e0000 */
[----:B------:R-:W-:Y:S01]  /*7ae0*/  FMUL.FTZ R233, R29, R233 ;  /* 0x000000e91de97220 */ /* 0x000fe20000410000 */
[----:B------:R-:W-:Y:S01]  /*7af0*/  FFMA.FTZ R33, R4, R227, R33 ;  /* 0x000000e304217223 */ /* 0x000fe20000010021 */
[----:B------:R-:W-:Y:S01]  /*7b00*/  FMUL.FTZ R32, R7, R30 ;  /* 0x0000001e07207220 */ /* 0x000fe20000410000 */
[C---:B------:R-:W-:Y:S01]  /*7b10*/  FMUL.FTZ R5, R29.reuse, R190 ;  /* 0x000000be1d057220 */ /* 0x040fe20000410000 */
[----:B------:R-:W-:Y:S01]  /*7b20*/  FMUL.FTZ R7, R29, R196 ;  /* 0x000000c41d077220 */ /* 0x000fe20000410000 */
[----:B------:R-:W-:Y:S01]  /*7b30*/  FFMA.FTZ R232, R28, R232, R233 ;  /* 0x000000e81ce87223 */ /* 0x000fe200000100e9 */
[----:B------:R-:W-:Y:S01]  /*7b40*/  FFMA.FTZ R72, R31, R91, R72 ;  /* 0x0000005b1f487223 */ /* 0x000fe20000010048 */
[----:B------:R-:W-:Y:S01]  /*7b50*/  FFMA.FTZ R33, R80, R31, R33 ;  /* 0x0000001f50217223 */ /* 0x000fe20000010021 */
[C---:B------:R-:W-:Y:S01]  /*7b60*/  FFMA.FTZ R30, R28.reuse, R192, R5 ;  /* 0x000000c01c1e7223 */ /* 0x040fe20000010005 */
[-C--:B------:R-:W-:Y:S01]  /*7b70*/  FFMA.FTZ R31, R28, R194.reuse, -R7 ;  /* 0x000000c21c1f7223 */ /* 0x080fe20000010807 */
[-C--:B------:R-:W-:Y:S01]  /*7b80*/  FMUL.FTZ R5, R174, R194.reuse ;  /* 0x000000c2ae057220 */ /* 0x080fe20000410000 */
[----:B------:R-:W-:Y:S01]  /*7b90*/  FMUL.FTZ R7, R29, R194 ;  /* 0x000000c21d077220 */ /* 0x000fe20000410000 */
[----:B------:R-:W-:Y:S01]  /*7ba0*/  FFMA.FTZ R166, R215, R232, R166 ;  /* 0x000000e8d7a67223 */ /* 0x000fe200000100a6 */
[----:B------:R-:W-:Y:S01]  /*7bb0*/  FMUL.FTZ R4, R183, R190 ;  /* 0x000000beb7047220 */ /* 0x000fe20000410000 */
[----:B------:R-:W-:Y:S01]  /*7bc0*/  FADD.FTZ R100, R33, R100 ;  /* 0x0000006421647221 */ /* 0x000fe20000010000 */
[----:B------:R-:W-:Y:S01]  /*7bd0*/  FMUL.FTZ R33, R208, R31 ;  /* 0x0000001fd0217220 */ /* 0x000fe20000410000 */
[-C--:B------:R-:W-:Y:S01]  /*7be0*/  FFMA.FTZ R7, R28, R196.reuse, R7 ;  /* 0x000000c41c077223 */ /* 0x080fe20000010007 */
[----:B------:R-:W-:Y:S01]  /*7bf0*/  FFMA.FTZ R31, R176, R196, R5 ;  /* 0x000000c4b01f7223 */ /* 0x000fe20000010005 */
[----:B------:R-:W-:Y:S01]  /*7c00*/  FFMA.FTZ R71, R34, R86, R71 ;  /* 0x0000005622477223 */ /* 0x000fe20000010047 */
[----:B0-----:R-:W-:Y:S01]  /*7c10*/  @!P2 FADD.FTZ R217, R217, R168 ;  /* 0x000000a8d9d9a221 */ /* 0x001fe20000010000 */
[----:B------:R-:W-:Y:S01]  /*7c20*/  FFMA.FTZ R166, R79, R34, R166 ;  /* 0x000000224fa67223 */ /* 0x000fe200000100a6 */
[----:B------:R-:W-:Y:S01]  /*7c30*/  FMUL.FTZ R5, R29, R200 ;  /* 0x000000c81d057220 */ /* 0x000fe20000410000 */
[----:B------:R-:W-:Y:S01]  /*7c40*/  FFMA.FTZ R4, R185, R192, R4 ;  /* 0x000000c0b9047223 */ /* 0x000fe20000010004 */
[----:B----4-:R-:W-:Y:S01]  /*7c50*/  @!P2 FADD.FTZ R216, R216, R35 ;  /* 0x00000023d8d8a221 */ /* 0x010fe20000010000 */
[----:B------:R-:W-:Y:S01]  /*7c60*/  FFMA.FTZ R30, R205, R30, R32 ;  /* 0x0000001ecd1e7223 */ /* 0x000fe20000010020 */
[----:B------:R-:W0:Y:S01]  /*7c70*/  SHFL.DOWN PT, R34, R217, 0x10, 0x1f ;  /* 0x0a001f00d9227f89 */ /* 0x000e2200000e0000 */
[----:B------:R-:W-:Y:S01]  /*7c80*/  FFMA.FTZ R33, R206, R7, R33 ;  /* 0x00000007ce217223 */ /* 0x000fe20000010021 */
[----:B------:R-:W-:Y:S01]  /*7c90*/  FFMA.FTZ R7, R28, R198, -R5 ;  /* 0x000000c61c077223 */ /* 0x000fe20000010805 */
[----:B------:R-:W-:Y:S01]  /*7ca0*/  FFMA.FTZ R73, R4, R90, R73 ;  /* 0x0000005a04497223 */ /* 0x000fe20000010049 */
[----:B------:R-:W4:Y:S01]  /*7cb0*/  SHFL.DOWN PT, R35, R216, 0x10, 0x1f ;  /* 0x0a001f00d8237f89 */ /* 0x000f2200000e0000 */
[----:B------:R-:W-:Y:S01]  /*7cc0*/  FFMA.FTZ R30, R81, R4, R30 ;  /* 0x00000004511e7223 */ /* 0x000fe2000001001e */
[-C--:B------:R-:W-:Y:S01]  /*7cd0*/  FMUL.FTZ R4, R187, R198.reuse ;  /* 0x000000c6bb047220 */ /* 0x080fe20000410000 */
[C---:B------:R-:W-:Y:S01]  /*7ce0*/  FMUL.FTZ R5, R29.reuse, R198 ;  /* 0x000000c61d057220 */ /* 0x040fe20000410000 */
[----:B------:R-:W-:Y:S01]  /*7cf0*/  FMUL.FTZ R210, R210, R7 ;  /* 0x00000007d2d27220 */ /* 0x000fe20000410000 */
[----:B------:R-:W-:Y:S01]  /*7d00*/  FMUL.FTZ R7, R29, R203 ;  /* 0x000000cb1d077220 */ /* 0x000fe20000410000 */
[-C--:B------:R-:W-:Y:S01]  /*7d10*/  FFMA.FTZ R32, R189, R200.reuse, R4 ;  /* 0x000000c8bd207223 */ /* 0x080fe20000010004 */
[C---:B------:R-:W-:Y:S01]  /*7d20*/  FFMA.FTZ R200, R28.reuse, R200, R5 ;  /* 0x000000c81cc87223 */ /* 0x040fe20000010005 */
[-C--:B------:R-:W-:Y:S01]  /*7d30*/  FMUL.FTZ R4, R191, R207.reuse ;  /* 0x000000cfbf047220 */ /* 0x080fe20000410000 */
[CC--:B------:R-:W-:Y:S01]  /*7d40*/  FMUL.FTZ R5, R29.reuse, R207.reuse ;  /* 0x000000cf1d057220 */ /* 0x0c0fe20000410000 */
[----:B------:R-:W-:Y:S01]  /*7d50*/  FFMA.FTZ R207, R28, R207, -R7 ;  /* 0x000000cf1ccf7223 */ /* 0x000fe20000010807 */
[C---:B------:R-:W-:Y:S01]  /*7d60*/  FMUL.FTZ R7, R29.reuse, R204 ;  /* 0x000000cc1d077220 */ /* 0x040fe20000410000 */
[----:B------:R-:W-:Y:S01]  /*7d70*/  ISETP.NE.AND P2, PT, R112, RZ, PT ;  /* 0x000000ff7000720c */ /* 0x000fe20003f45270 */
[-C--:B------:R-:W-:Y:S01]  /*7d80*/  FMUL.FTZ R29, R29, R202.reuse ;  /* 0x000000ca1d1d7220 */ /* 0x080fe20000410000 */
[----:B------:R-:W-:Y:S01]  /*7d90*/  FADD.FTZ R97, R30, R97 ;  /* 0x000000611e617221 */ /* 0x000fe20000010000 */
[CC--:B------:R-:W-:Y:S01]  /*7da0*/  FFMA.FTZ R7, R28.reuse, R202.reuse, -R7 ;  /* 0x000000ca1c077223 */ /* 0x0c0fe20000010807 */
[-C--:B------:R-:W-:Y:S01]  /*7db0*/  FFMA.FTZ R193, R193, R203.reuse, R4 ;  /* 0x000000cbc1c17223 */ /* 0x080fe20000010004 */
[----:B------:R-:W-:Y:S01]  /*7dc0*/  FFMA.FTZ R203, R28, R203, R5 ;  /* 0x000000cb1ccb7223 */ /* 0x000fe20000010005 */
[----:B------:R-:W-:Y:S01]  /*7dd0*/  FMUL.FTZ R207, R164, R207 ;  /* 0x000000cfa4cf7220 */ /* 0x000fe20000410000 */
[----:B------:R-:W-:Y:S01]  /*7de0*/  FMUL.FTZ R30, R171, R202 ;  /* 0x000000caab1e7220 */ /* 0x000fe20000410000 */
[-C--:B------:R-:W-:Y:S01]  /*7df0*/  FFMA.FTZ R29, R28, R204.reuse, R29 ;  /* 0x000000cc1c1d7223 */ /* 0x080fe2000001001d */
[----:B------:R-:W-:Y:S01]  /*7e00*/  FMUL.FTZ R7, R180, R7 ;  /* 0x00000007b4077220 */ /* 0x000fe20000410000 */
[----:B0-----:R-:W-:Y:S01]  /*7e10*/  FADD.FTZ R4, R217, R34 ;  /* 0x00000022d9047221 */ /* 0x001fe20000010000 */
[----:B------:R-:W-:Y:S01]  /*7e20*/  FFMA.FTZ R6, R6, R203, R207 ;  /* 0x000000cb06067223 */ /* 0x000fe200000100cf */
[----:B----4-:R-:W-:Y:S01]  /*7e30*/  FADD.FTZ R5, R216, R35 ;  /* 0x00000023d8057221 */ /* 0x010fe20000010000 */
[----:B------:R-:W-:Y:S01]  /*7e40*/  FFMA.FTZ R30, R173, R204, R30 ;  /* 0x000000ccad1e7223 */ /* 0x000fe2000001001e */
[----:B------:R-:W-:Y:S01]  /*7e50*/  FFMA.FTZ R178, R178, R29, R7 ;  /* 0x0000001db2b27223 */ /* 0x000fe20000010007 */
[----:B------:R-:W-:Y:S01]  /*7e60*/  FFMA.FTZ R209, R209, R200, R210 ;  /* 0x000000c8d1d17223 */ /* 0x000fe200000100d2 */
[----:B------:R-:W-:Y:S01]  /*7e70*/  FFMA.FTZ R75, R32, R92, R75 ;  /* 0x0000005c204b7223 */ /* 0x000fe2000001004b */
[----:B------:R0:W-:Y:S01]  /*7e80*/  @!P2 STS.64 [UR6+0x18c8], R4 ;  /* 0x0018c804ff00a988 */ /* 0x0001e20008000a06 */
[----:B------:R-:W-:Y:S01]  /*7e90*/  FFMA.FTZ R6, R85, R193, R6 ;  /* 0x000000c155067223 */ /* 0x000fe20000010006 */
[----:B------:R-:W-:Y:S01]  /*7ea0*/  FFMA.FTZ R7, R87, R30, R178 ;  /* 0x0000001e57077223 */ /* 0x000fe200000100b2 */
[----:B------:R-:W-:Y:S01]  /*7eb0*/  FFMA.FTZ R33, R82, R31, R33 ;  /* 0x0000001f52217223 */ /* 0x000fe20000010021 */
[----:B------:R-:W-:Y:S01]  /*7ec0*/  FFMA.FTZ R32, R84, R32, R209 ;  /* 0x0000002054207223 */ /* 0x000fe200000100d1 */
[----:B------:R-:W-:Y:S01]  /*7ed0*/  ISETP.GT.AND P2, PT, R112, 0xf, PT ;  /* 0x0000000f7000780c */ /* 0x000fe20003f44270 */
[----:B------:R-:W-:Y:S01]  /*7ee0*/  FADD.FTZ R89, R6, R89 ;  /* 0x0000005906597221 */ /* 0x000fe20000010000 */
[----:B------:R-:W-:Y:S01]  /*7ef0*/  FADD.FTZ R88, R7, R88 ;  /* 0x0000005807587221 */ /* 0x000fe20000010000 */
[----:B------:R-:W-:Y:S01]  /*7f00*/  FADD.FTZ R102, R219, R102 ;  /* 0x00000066db667221 */ /* 0x000fe20000010000 */
[----:B------:R-:W-:Y:S01]  /*7f10*/  FADD.FTZ R99, R166, R99 ;  /* 0x00000063a6637221 */ /* 0x000fe20000010000 */
[----:B------:R-:W-:Y:S01]  /*7f20*/  FFMA.FTZ R74, R31, R93, R74 ;  /* 0x0000005d1f4a7223 */ /* 0x000fe2000001004a */
[----:B------:R-:W-:Y:S01]  /*7f30*/  FADD.FTZ R98, R33, R98 ;  /* 0x0000006221627221 */ /* 0x000fe20000010000 */
        /* <DEDUP_REMOVED lines=13> */
.L_x_16225:
[----:B------:R-:W-:Y:S05]  /*8010*/  BSYNC.RECONVERGENT B0 ;  /* 0x0000000000007941 */ /* 0x000fea0003800200 */
.L_x_16224:
[----:B------:R-:W-:-:S04]  /*8020*/  UIADD3 UR4, UPT, UPT, UR4, 0x1, URZ ;  /* 0x0000000104047890 */ /* 0x000fc8000fffe0ff */
[----:B------:R-:W-:-:S09]  /*8030*/  UISETP.GE.AND UP0, UPT, UR4, UR9, UPT ;  /* 0x000000090400728c */ /* 0x000fd2000bf06270 */
[----:B------:R-:W-:Y:S05]  /*8040*/  BRA.U !UP0, `(.L_x_16226) ;  /* 0xffffffb108d07547 */ /* 0x000fea000b83ffff */
.L_x_16178:
[----:B------:R-:W-:Y:S01]  /*8050*/  BAR.SYNC.DEFER_BLOCKING 0x0 ;  /* 0x0000000000007b1d */ /* 0x000fe20000010000 */
[----:B------:R-:W-:Y:S02]  /*8060*/  IADD3 R195, PT, PT, -R12, R195, RZ ;  /* 0x000000c30cc37210 */ /* 0x000fe40007ffe1ff */
[----:B------:R-:W-:Y:S02]  /*8070*/  PRMT R0, RZ, 0x7610, R0 ;  /* 0x00007610ff007816 */ /* 0x000fe40000000000 */
[----:B------:R-:W-:-:S03]  /*8080*/  ISETP.GE.AND P6, PT, R126, R195, PT ;  /* 0x000000c37e00720c */ /* 0x000fc60003fc6270 */
[----:B------:R-:W4:Y:S01]  /*8090*/  LDC.64 R36, c[0x0][0x4f8] ;  /* 0x00013e00ff247b82 */ /* 0x000f220000000a00 */
[-C--:B------:R-:W-:Y:S01]  /*80a0*/  ISETP.GE.AND P5, PT, R122, R195.reuse, PT ;  /* 0x000000c37a00720c */ /* 0x080fe20003fa6270 */
[----:B------:R-:W5:Y:S01]  /*80b0*/  LDCU.64 UR8, c[0x0][0x500] ;  /* 0x0000a000ff0877ac */ /* 0x000f620008000a00 */
[-C--:B------:R-:W-:Y:S02]  /*80c0*/  ISETP.GE.AND P4, PT, R121, R195.reuse, PT ;  /* 0x000000c37900720c */ /* 0x080fe40003f86270 */
[-C--:B------:R-:W-:Y:S01]  /*80d0*/  ISETP.GE.AND P3, PT, R120, R195.reuse, PT ;  /* 0x000000c37800720c */ /* 0x080fe20003f66270 */
[----:B------:R-:W1:Y:S01]  /*80e0*/  LDCU.64 UR10, c[0x0][0x550] ;  /* 0x0000aa00ff0a77ac */ /* 0x000e620008000a00 */
[-C--:B------:R-:W-:Y:S02]  /*80f0*/  ISETP.GE.AND P2, PT, R119, R195.reuse, PT ;  /* 0x000000c37700720c */ /* 0x080fe40003f46270 */
[-C--:B------:R-:W-:Y:S02]  /*8100*/  ISETP.GE.AND P1, PT, R117, R195.reuse, PT ;  /* 0x000000c37500720c */ /* 0x080fe40003f26270 */
[----:B------:R-:W-:-:S02]  /*8110*/  ISETP.GE.AND P0, PT, R116, R195, PT ;  /* 0x000000c37400720c */ /* 0x000fc40003f06270 */
[----:B------:R-:W-:Y:S02]  /*8120*/  PRMT R5, RZ, 0x7610, R5 ;  /* 0x00007610ff057816 */ /* 0x000fe40000000005 */
[----:B------:R-:W-:Y:S01]  /*8130*/  PRMT R4, RZ, 0x7610, R4 ;  /* 0x00007610ff047816 */ /* 0x000fe20000000004 */
[----:B------:R-:W2:Y:S01]  /*8140*/  @!P6 LDG.E.U16 R0, desc[UR16][R14.64] ;  /* 0x000000100e00e981 */ /* 0x000ea2000c1e1500 */
[----:B------:R-:W-:Y:S02]  /*8150*/  ISETP.GE.AND P6, PT, R115, R195, PT ;  /* 0x000000c37300720c */ /* 0x000fe40003fc6270 */
[----:B0-----:R-:W-:Y:S01]  /*8160*/  PRMT R7, RZ, 0x7610, R7 ;  /* 0x00007610ff077816 */ /* 0x001fe20000000007 */
[----:B------:R-:W3:Y:S01]  /*8170*/  @!P5 LDG.E.U16 R5, desc[UR16][R14.64+0x40] ;  /* 0x000040100e05d981 */ /* 0x000ee2000c1e1500 */
[----:B------:R-:W-:Y:S02]  /*8180*/  PRMT R6, RZ, 0x7610, R6 ;  /* 0x00007610ff067816 */ /* 0x000fe40000000006 */
[----:B------:R-:W-:Y:S01]  /*8190*/  PRMT R13, RZ, 0x7610, R13 ;  /* 0x00007610ff0d7816 */ /* 0x000fe2000000000d */
[----:B------:R-:W5:Y:S01]  /*81a0*/  @!P4 LDG.E.U16 R4, desc[UR16][R14.64+0x80] ;  /* 0x000080100e04c981 */ /* 0x000f62000c1e1500 */
        /* <DEDUP_REMOVED lines=10> */
[----:B------:R-:W-:Y:S02]  /*8250*/  PRMT R18, R72, 0x7632, R18 ;  /* 0x0000763248127816 */ /* 0x000fe40000000012 */
[----:B------:R-:W-:Y:S01]  /*8260*/  PRMT R20, R70, 0x7632, R20 ;  /* 0x0000763246147816 */ /* 0x000fe20000000014 */
[----:B--2---:R-:W-:Y:S04]  /*8270*/  STS.U16 [R111], R0 ;  /* 0x000000006f007388 */ /* 0x004fe80000000400 */
[----:B---3--:R-:W-:Y:S04]  /*8280*/  STS.U16 [R110+0x40], R5 ;  /* 0x000040056e007388 */ /* 0x008fe80000000400 */
[----:B-----5:R-:W-:Y:S04]  /*8290*/  STS.U16 [R109+0x80], R4 ;  /* 0x000080046d007388 */ /* 0x020fe80000000400 */
[----:B----4-:R-:W-:Y:S04]  /*82a0*/  STS.U16 [R108+0xc0], R7 ;  /* 0x0000c0076c007388 */ /* 0x010fe80000000400 */
        /* <DEDUP_REMOVED lines=12> */
[----:B0-----:R-:W-:-:S05]  /*8370*/  SHF.L.U32 R17, R17, 0x10, RZ ;  /* 0x0000001011117819 */ /* 0x001fca00000006ff */
[----:B------:R-:W-:Y:S01]  /*8380*/  FADD.FTZ R17, R17, R160 ;  /* 0x000000a011117221 */ /* 0x000fe20000010000 */
[----:B--2---:R-:W-:-:S04]  /*8390*/  SHF.L.U32 R5, R14, 0x10, RZ ;  /* 0x000000100e057819 */ /* 0x004fc800000006ff */
[----:B------:R-:W-:Y:S01]  /*83a0*/  FSETP.GTU.FTZ.AND P0, PT, R17, 20, PT ;  /* 0x41a000001100780b */ /* 0x000fe20003f1c000 */
[----:B------:R-:W-:-:S05]  /*83b0*/  FADD.FTZ R5, R5, R160 ;  /* 0x000000a005057221 */ /* 0x000fca0000010000 */
[----:B------:R-:W-:-:S07]  /*83c0*/  FSETP.GTU.FTZ.AND P2, PT, R5, 20, PT ;  /* 0x41a000000500780b */ /* 0x000fce0003f5c000 */
[----:B------:R-:W-:-:S06]  /*83d0*/  @!P0 FMUL.FTZ R14, R17, -1.4426950216293334961 ;  /* 0xbfb8aa3b110e8820 */ /* 0x000fcc0000410000 */
[----:B------:R-:W0:Y:S01]  /*83e0*/  @!P0 MUFU.EX2 R14, R14 ;  /* 0x0000000e000e8308 */ /* 0x000e220000000800 */
[----:B------:R-:W-:Y:S02]  /*83f0*/  @!P2 FMUL.FTZ R16, R5, -1.4426950216293334961 ;  /* 0xbfb8aa3b0510a820 */ /* 0x000fe40000410000 */
[----:B------:R-:W2:Y:S01]  /*8400*/  LDS.U16 R5, [R103+0x8] ;  /* 0x0000080067057984 */ /* 0x000ea20000000400 */
[----:B---3--:R-:W-:Y:S01]  /*8410*/  SHF.L.U32 R19, R0, 0x10, RZ ;  /* 0x0000001000137819 */ /* 0x008fe200000006ff */
[----:B------:R-:W-:Y:S06]  /*8420*/  BAR.SYNC.DEFER_BLOCKING 0x0 ;  /* 0x0000000000007b1d */ /* 0x000fec0000010000 */
[----:B------:R-:W3:Y:S01]  /*8430*/  @!P2 MUFU.EX2 R16, R16 ;  /* 0x000000100010a308 */ /* 0x000ee20000000800 */
[----:B0-----:R-:W-:Y:S01]  /*8440*/  @!P0 FADD.FTZ R15, R14, 1 ;  /* 0x3f8000000e0f8421 */ /* 0x001fe20000010000 */
[----:B------:R-:W-:-:S06]  /*8450*/  FADD.FTZ R0, R19, R160 ;  /* 0x000000a013007221 */ /* 0x000fcc0000010000 */
[----:B------:R-:W0:Y:S01]  /*8460*/  @!P0 MUFU.RCP R15, R15 ;  /* 0x0000000f000f8308 */ /* 0x000e220000001000 */
[----:B----4-:R-:W-:Y:S01]  /*8470*/  SHF.L.U32 R19, R4, 0x10, RZ ;  /* 0x0000001004137819 */ /* 0x010fe200000006ff */
[----:B---3--:R-:W-:-:S04]  /*8480*/  @!P2 FADD.FTZ R17, R16, 1 ;  /* 0x3f8000001011a421 */ /* 0x008fc80000010000 */
[----:B------:R-:W-:Y:S02]  /*8490*/  FADD.FTZ R19, R19, R160 ;  /* 0x000000a013137221 */ /* 0x000fe40000010000 */
[----:B------:R-:W3:Y:S03]  /*84a0*/  @!P2 MUFU.RCP R14, R17 ;  /* 0x00000011000ea308 */ /* 0x000ee60000001000 */
[----:B------:R-:W-:Y:S01]  /*84b0*/  FSETP.GTU.FTZ.AND P6, PT, R19, 20, PT ;  /* 0x41a000001300780b */ /* 0x000fe20003fdc000 */
[----:B0-----:R-:W-:Y:S01]  /*84c0*/  @!P0 FMUL.FTZ R88, R88, R15 ;  /* 0x0000000f58588220 */ /* 0x001fe20000410000 */
[----:B------:R-:W-:Y:S02]  /*84d0*/  ISETP.NE.AND P0, PT, R156, RZ, PT ;  /* 0x000000ff9c00720c */ /* 0x000fe40003f05270 */
[----:B--2---:R-:W-:Y:S02]  /*84e0*/  SHF.L.U32 R5, R5, 0x10, RZ ;  /* 0x0000001005057819 */ /* 0x004fe400000006ff */
[----:B------:R-:W-:-:S02]  /*84f0*/  PRMT R15, R76, 0x7632, R15 ;  /* 0x000076324c0f7816 */ /* 0x000fc4000000000f */
[----:B------:R-:W-:Y:S02]  /*8500*/  PRMT R16, R74, 0x7632, R16 ;  /* 0x000076324a107816 */ /* 0x000fe40000000010 */
[----:B------:R-:W-:Y:S01]  /*8510*/  FSETP.GTU.FTZ.AND P1, PT, R0, 20, PT ;  /* 0x41a000000000780b */ /* 0x000fe20003f3c000 */
[----:B------:R-:W-:Y:S01]  /*8520*/  STS.U16 [R103], R76 ;  /* 0x0000004c67007388 */ /* 0x000fe20000000400 */
[----:B---3--:R-:W-:Y:S01]  /*8530*/  @!P2 FMUL.FTZ R89, R89, R14 ;  /* 0x0000000e5959a220 */ /* 0x008fe20000410000 */
[----:B------:R-:W-:Y:S01]  /*8540*/  FADD.FTZ R14, R5, R160 ;  /* 0x000000a0050e7221 */ /* 0x000fe20000010000 */
[----:B------:R-:W-:Y:S01]  /*8550*/  @!P6 FMUL.FTZ R4, R19, -1.4426950216293334961 ;  /* 0xbfb8aa3b1304e820 */ /* 0x000fe20000410000 */
        /* <DEDUP_REMOVED lines=20> */
[----:B------:R-:W-:-:S02]  /*86a0*/  SHF.L.U32 R5, R6, 0x10, RZ ;  /* 0x0000001006057819 */ /* 0x000fc400000006ff */
[----:B------:R-:W-:Y:S02]  /*86b0*/  SHF.L.U32 R7, R7, 0x10, RZ ;  /* 0x0000001007077819 */ /* 0x000fe400000006ff */
[----:B------:R-:W-:Y:S01]  /*86c0*/  SHF.L.U32 R13, R13, 0x10, RZ ;  /* 0x000000100d0d7819 */ /* 0x000fe200000006ff */
[----:B------:R-:W4:Y:S01]  /*86d0*/  @!P1 MUFU.EX2 R0, R0 ;  /* 0x0000000000009308 */ /* 0x000f220000000800 */
[--C-:B------:R-:W-:Y:S01]  /*86e0*/  FADD.FTZ R6, R5, R160.reuse ;  /* 0x000000a005067221 */ /* 0x100fe20000010000 */
[--C-:B------:R-:W-:Y:S01]  /*86f0*/  FADD.FTZ R7, R7, R160.reuse ;  /* 0x000000a007077221 */ /* 0x100fe20000010000 */
[----:B------:R-:W-:Y:S01]  /*8700*/  @!P2 FMUL.FTZ R5, R14, -1.4426950216293334961 ;  /* 0xbfb8aa3b0e05a820 */ /* 0x000fe20000410000 */
[----:B------:R-:W-:-:S03]  /*8710*/  FADD.FTZ R13, R13, R160 ;  /* 0x000000a00d0d7221 */ /* 0x000fc60000010000 */
[----:B------:R-:W-:Y:S02]  /*8720*/  FSETP.GTU.FTZ.AND P4, PT, R7, 20, PT ;  /* 0x41a000000700780b */ /* 0x000fe40003f9c000 */
[----:B------:R-:W-:Y:S01]  /*8730*/  FSETP.GTU.FTZ.AND P5, PT, R13, 20, PT ;  /* 0x41a000000d00780b */ /* 0x000fe20003fbc000 */
[----:B------:R-:W5:Y:S01]  /*8740*/  @!P2 MUFU.EX2 R5, R5 ;  /* 0x000000050005a308 */ /* 0x000f620000000800 */
[----:B------:R-:W-:Y:S01]  /*8750*/  FSETP.GTU.FTZ.AND P3, PT, R6, 20, PT ;  /* 0x41a000000600780b */ /* 0x000fe20003f7c000 */
[----:B------:R-:W1:Y:S06]  /*8760*/  LDS R18, [UR6+0x210] ;  /* 0x00021006ff127984 */ /* 0x000e6c0008000800 */
[----:B------:R-:W3:Y:S01]  /*8770*/  @!P6 MUFU.EX2 R4, R4 ;  /* 0x000000040004e308 */ /* 0x000ee20000000800 */
[----:B----4-:R-:W-:Y:S01]  /*8780*/  @!P1 FADD.FTZ R0, R0, 1 ;  /* 0x3f80000000009421 */ /* 0x010fe20000010000 */
[----:B------:R-:W-:-:S02]  /*8790*/  @!P4 FMUL.FTZ R7, R7, -1.4426950216293334961 ;  /* 0xbfb8aa3b0707c820 */ /* 0x000fc40000410000 */
[----:B------:R-:W-:Y:S02]  /*87a0*/  @!P5 FMUL.FTZ R13, R13, -1.4426950216293334961 ;  /* 0xbfb8aa3b0d0dd820 */ /* 0x000fe40000410000 */
[----:B------:R-:W-:Y:S02]  /*87b0*/  @!P3 FMUL.FTZ R6, R6, -1.4426950216293334961 ;  /* 0xbfb8aa3b0606b820 */ /* 0x000fe40000410000 */
[----:B0-----:R5:W-:Y:S08]  /*87c0*/  @!P4 MUFU.EX2 R15, R7 ;  /* 0x00000007000fc308 */ /* 0x001bf00000000800 */
[----:B--2---:R0:W-:Y:S01]  /*87d0*/  @!P5 MUFU.EX2 R16, R13 ;  /* 0x0000000d0010d308 */ /* 0x0041e20000000800 */
[----:B-----5:R-:W-:-:S07]  /*87e0*/  @!P2 FADD.FTZ R7, R5, 1 ;  /* 0x3f8000000507a421 */ /* 0x020fce0000010000 */
[----:B------:R-:W2:Y:S01]  /*87f0*/  @!P1 MUFU.RCP R0, R0 ;  /* 0x0000000000009308 */ /* 0x000ea20000001000 */
[----:B0-----:R-:W-:-:S07]  /*8800*/  SHF.R.S32.HI R13, RZ, 0x1f, R12 ;  /* 0x0000001fff0d7819 */ /* 0x001fce000001140c */
[----:B------:R0:W4:Y:S08]  /*8810*/  @!P3 MUFU.EX2 R14, R6 ;  /* 0x00000006000eb308 */ /* 0x0001300000000800 */
[----:B---3--:R-:W3:Y:S01]  /*8820*/  @!P2 MUFU.RCP R20, R7 ;  /* 0x000000070014a308 */ /* 0x008ee20000001000 */
[----:B0-----:R-:W-:Y:S01]  /*8830*/  @!P6 FADD.FTZ R6, R4, 1 ;  /* 0x3f8000000406e421 */ /* 0x001fe20000010000 */
[----:B------:R-:W-:-:S04]  /*8840*/  IMAD.WIDE.U32 R4, R36, UR18, R12 ;  /* 0x0000001224047c25 */ /* 0x000fc8000f8e000c */
[----:B------:R-:W-:Y:S02]  /*8850*/  IMAD R5, R37, UR18, R5 ;  /* 0x0000001225057c24 */ /* 0x000fe4000f8e0205 */
[----:B--2---:R-:W-:Y:S01]  /*8860*/  @!P1 FMUL.FTZ R95, R95, R0 ;  /* 0x000000005f5f9220 */ /* 0x004fe20000410000 */
[----:B------:R-:W-:-:S04]  /*8870*/  IMAD.WIDE.U32 R4, R169, UR8, R4 ;  /* 0x00000008a9047c25 */ /* 0x000fc8000f8e0004 */
[----:B----4-:R-:W-:Y:S01]  /*8880*/  @!P3 FADD.FTZ R14, R14, 1 ;  /* 0x3f8000000e0eb421 */ /* 0x010fe20000010000 */
[----:B------:R-:W-:Y:S01]  /*8890*/  @!P4 FADD.FTZ R15, R15, 1 ;  /* 0x3f8000000f0fc421 */ /* 0x000fe20000010000 */
[----:B------:R-:W-:Y:S01]  /*88a0*/  IMAD R0, R169, UR9, R5 ;  /* 0x00000009a9007c24 */ /* 0x000fe2000f8e0205 */
[----:B------:R-:W-:Y:S01]  /*88b0*/  IADD3 R5, P1, PT, R126, R4, RZ ;  /* 0x000000047e057210 */ /* 0x000fe20007f3e0ff */
[----:B------:R-:W-:Y:S01]  /*88c0*/  @!P5 FADD.FTZ R16, R16, 1 ;  /* 0x3f8000001010d421 */ /* 0x000fe20000010000 */
[----:B---3--:R-:W-:Y:S01]  /*88d0*/  @!P2 FMUL.FTZ R97, R97, R20 ;  /* 0x000000146161a220 */ /* 0x008fe20000410000 */
[----:B------:R-:W0:Y:S01]  /*88e0*/  @!P6 MUFU.RCP R33, R6 ;  /* 0x000000060021e308 */ /* 0x000e220000001000 */
[----:B------:R-:W-:Y:S01]  /*88f0*/  IADD3.X R0, PT, PT, RZ, R0, RZ, P1, !PT ;  /* 0x00000000ff007210 */ /* 0x000fe20000ffe4ff */
[----:B------:R-:W2:Y:S01]  /*8900*/  LDCU.64 UR8, c[0x0][0x560] ;  /* 0x0000ac00ff0877ac */ /* 0x000ea20008000a00 */
[----:B-1----:R-:W-:-:S05]  /*8910*/  LEA R4, P2, R5, UR10, 0x1 ;  /* 0x0000000a05047c11 */ /* 0x002fca000f8408ff */
[----:B------:R-:W1:Y:S01]  /*8920*/  @!P3 MUFU.RCP R35, R14 ;  /* 0x0000000e0023b308 */ /* 0x000e620000001000 */
[----:B------:R-:W-:Y:S02]  /*8930*/  LEA.HI.X R5, R5, UR11, R0, 0x1, P2 ;  /* 0x0000000b05057c11 */ /* 0x000fe400090f0c00 */
[----:B------:R-:W-:-:S05]  /*8940*/  ISETP.GE.AND P1, PT, R126, R18, PT ;  /* 0x000000127e00720c */ /* 0x000fca0003f26270 */
[----:B------:R-:W3:Y:S01]  /*8950*/  @!P4 MUFU.RCP R6, R15 ;  /* 0x0000000f0006c308 */ /* 0x000ee20000001000 */
[----:B------:R-:W-:-:S07]  /*8960*/  ISETP.GE.AND P2, PT, R122, R18, PT ;  /* 0x000000127a00720c */ /* 0x000fce0003f46270 */
[----:B------:R-:W4:Y:S01]  /*8970*/  @!P5 MUFU.RCP R7, R16 ;  /* 0x000000100007d308 */ /* 0x000f220000001000 */
[----:B0-----:R-:W-:Y:S01]  /*8980*/  @!P6 FMUL.FTZ R98, R98, R33 ;  /* 0x000000216262e220 */ /* 0x001fe20000410000 */
[----:B-1----:R-:W-:Y:S01]  /*8990*/  @!P3 FMUL.FTZ R100, R100, R35 ;  /* 0x000000236464b220 */ /* 0x002fe20000410000 */
        /* <DEDUP_REMOVED lines=60> */
[-C--:B------:R-:W-:Y:S01]  /*8d60*/  ISETP.GE.AND P0, PT, R122, R0.reuse, PT ;  /* 0x000000007a00720c */ /* 0x080fe20003f06270 */
[----:B------:R-:W-:Y:S01]  /*8d70*/  FADD.FTZ R88, R88, R89 ;  /* 0x0000005958587221 */ /* 0x000fe20000010000 */
[----:B------:R-:W-:-:S03]  /*8d80*/  ISETP.GE.AND P2, PT, R120, R0, PT ;  /* 0x000000007800720c */ /* 0x000fc60003f46270 */
[----:B------:R-:W-:Y:S01]  /*8d90*/  FADD.FTZ R95, R88, R95 ;  /* 0x0000005f585f7221 */ /* 0x000fe20000010000 */
[----:B------:R-:W-:-:S03]  /*8da0*/  ISETP.GE.AND P3, PT, R119, R0, PT ;  /* 0x000000007700720c */ /* 0x000fc60003f66270 */
[----:B------:R0:W-:Y:S01]  /*8db0*/  @!P6 STG.E.U16 desc[UR16][R4.64+0x1c0], R19 ;  /* 0x0001c0130400e986 */ /* 0x0001e2000c101510 */
[-C--:B------:R-:W-:Y:S02]  /*8dc0*/  ISETP.GE.AND P4, PT, R117, R0.reuse, PT ;  /* 0x000000007500720c */ /* 0x080fe40003f86270 */
[-C--:B------:R-:W-:Y:S01]  /*8dd0*/  ISETP.GE.AND P5, PT, R116, R0.reuse, PT ;  /* 0x000000007400720c */ /* 0x080fe20003fa6270 */
        /* <DEDUP_REMOVED lines=23> */
[----:B------:R-:W-:-:S02]  /*8f50*/  IADD3.X R146, PT, PT, R146, -0x1, RZ, P4, !PT ;  /* 0xffffffff92927810 */ /* 0x000fc400027fe4ff */
[----:B------:R-:W-:Y:S01]  /*8f60*/  IADD3.X R150, PT, PT, R150, -0x1, RZ, P5, !PT ;  /* 0xffffffff96967810 */ /* 0x000fe20002ffe4ff */
[----:B0-----:R-:W-:Y:S06]  /*8f70*/  @P0 BRA `(.L_x_16227) ;  /* 0xffffff7c00d80947 */ /* 0x001fec000383ffff */
.L_x_16161:
        /* <DEDUP_REMOVED lines=34> */
.L_x_16229:
[----:B------:R-:W-:Y:S05]  /*91a0*/  BSYNC.RECONVERGENT B0 ;  /* 0x0000000000007941 */ /* 0x000fea0003800200 */
.L_x_16228:
        /* <DEDUP_REMOVED lines=26> */
.L_x_16231:
[----:B------:R-:W-:Y:S05]  /*9350*/  BSYNC.RECONVERGENT B0 ;  /* 0x0000000000007941 */ /* 0x000fea0003800200 */
.L_x_16230:
[----:B------:R-:W-:Y:S05]  /*9360*/  @P2 EXIT ;  /* 0x000000000000294d */ /* 0x000fea0003800000 */
[----:B------:R-:W2:Y:S01]  /*9370*/  S2UR UR5, SR_CgaCtaId ;  /* 0x00000000000579c3 */ /* 0x000ea20000008800 */
[----:B01----:R-:W-:Y:S01]  /*9380*/  MOV R7, R14 ;  /* 0x0000000e00077202 */ /* 0x003fe20000000f00 */
[----:B------:R-:W-:Y:S01]  /*9390*/  UMOV UR4, 0x400 ;  /* 0x0000040000047882 */ /* 0x000fe20000000000 */
[----:B------:R-:W0:Y:S01]  /*93a0*/  LDCU UR6, c[0x0][0x360] ;  /* 0x00006c00ff0677ac */ /* 0x000e220008000800 */
[----:B------:R-:W1:Y:S01]  /*93b0*/  LDCU.64 UR8, c[0x0][0x4b0] ;  /* 0x00009600ff0877ac */ /* 0x000e620008000a00 */
[----:B------:R-:W3:Y:S02]  /*93c0*/  LDCU.64 UR10, c[0x0][0x530] ;  /* 0x0000a600ff0a77ac */ /* 0x000ee40008000a00 */
[----:B0123--:R-:W-:-:S12]  /*93d0*/  ULEA UR4, UR5, UR4, 0x18 ;  /* 0x0000000405047291 */ /* 0x00ffd8000f8ec0ff */
.L_x_16232:
[C---:B------:R-:W-:Y:S02]  /*93e0*/  LEA R0, R7.reuse, UR4, 0x3 ;  /* 0x0000000407007c11 */ /* 0x040fe4000f8e18ff */
[----:B0-----:R-:W-:Y:S02]  /*93f0*/  SHF.R.S32.HI R2, RZ, 0x1f, R7 ;  /* 0x0000001fff027819 */ /* 0x001fe40000011407 */
[----:B------:R-:W-:Y:S01]  /*9400*/  MOV R158, R8 ;  /* 0x00000008009e7202 */ /* 0x000fe20000000f00 */
        /* <DEDUP_REMOVED lines=13> */
.L_x_16233:
        /* <DEDUP_REMOVED lines=10> */
.L_x_18774:


//--------------------- .text._Z25selective_scan_bwd_kernelI32Selective_Scan_bwd_kernel_traitsILi32ELi8ELb0ELb1ELb1ELb1ELb1EN3c108BFloat16ENS1_7complexIfEEEEv12SSMParamsBwd --------------------------
	.section	.text._Z25selective_scan_bwd_kernelI32Selective_Scan_bwd_kernel_traitsILi32ELi8ELb0ELb1ELb1ELb1ELb1EN3c108BFloat16ENS1_7complexIfEEEEv12SSMParamsBwd,"ax",@progbits
	.align	128
        .global         _Z25selective_scan_bwd_kernelI32Selective_Scan_bwd_kernel_traitsILi32ELi8ELb0ELb1ELb1ELb1ELb1EN3c108BFloat16ENS1_7complexIfEEEEv12SSMParamsBwd
        .type           _Z25selective_scan_bwd_kernelI32Selective_Scan_bwd_kernel_traitsILi32ELi8ELb0ELb1ELb1ELb1ELb1EN3c108BFloat16ENS1_7complexIfEEEEv12SSMParamsBwd,@function
        .size           _Z25selective_scan_bwd_kernelI32Selective_Scan_bwd_kernel_traitsILi32ELi8ELb0ELb1ELb1ELb1ELb1EN3c108BFloat16ENS1_7complexIfEEEEv12SSMParamsBwd,(.L_x_18775 - _Z25selective_scan_bwd_kernelI32Selective_Scan_bwd_kernel_traitsILi32ELi8ELb0ELb1ELb1ELb1ELb1EN3c108BFloat16ENS1_7complexIfEEEEv12SSMParamsBwd)
        .other          _Z25selective_scan_bwd_kernelI32Selective_Scan_bwd_kernel_traitsILi32ELi8ELb0ELb1ELb1ELb1ELb1EN3c108BFloat16ENS1_7complexIfEEEEv12SSMParamsBwd,@"STO_CUDA_ENTRY STV_DEFAULT"
_Z25selective_scan_bwd_kernelI32Selective_Scan_bwd_kernel_traitsILi32ELi8ELb0ELb1ELb1ELb1ELb1EN3c108BFloat16ENS1_7complexIfEEEEv12SSMParamsBwd:
.text._Z25selective_scan_bwd_kernelI32Selective_Scan_bwd_kernel_traitsILi32ELi8ELb0ELb1ELb1ELb1ELb1EN3c108BFloat16ENS1_7complexIfEEEEv12SSMParamsBwd:
        /* <DEDUP_REMOVED lines=28> */
[----:B------:R0:W3:Y:S03]  /*01c0*/  F2I.FTZ.U32.TRUNC.NTZ R7, R6 ;  /* 0x0000000600077305 */ /* 0x0000e6000021f000 */
[----:B------:R4:W5:Y:S01]  /*01d0*/  @P1 LDG.E R158, desc[UR16][R4.64] ;  /* 0x00000010049e1981 */ /* 0x000962000c1e1900 */
[----:B------:R-:W1:Y:S01]  /*01e0*/  LDC R25, c[0x0][0x394] ;  /* 0x0000e500ff197b82 */ /* 0x000e620000000800 */
[----:B0-----:R-:W-:-:S07]  /*01f0*/  HFMA2 R6, -RZ, RZ, 0, 0 ;  /* 0x00000000ff067431 */ /* 0x001fce00000001ff */
[----:B------:R-:W0:Y:S01]  /*0200*/  LDC.64 R18, c[0x0][0x3e8] ;  /* 0x0000fa00ff127b82 */ /* 0x000e220000000a00 */
[----:B---3--:R-:W-:-:S05]  /*0210*/  IADD3 R10, PT, PT, RZ, -R7, RZ ;  /* 0x80000007ff0a7210 */ /* 0x008fca0007ffe0ff */
[----:B------:R-:W-:Y:S01]  /*0220*/  IMAD R3, R10, R9, RZ ;  /* 0x000000090a037224 */ /* 0x000fe200078e02ff */
[----:B------:R-:W-:Y:S01]  /*0230*/  IABS R2, R167 ;  /* 0x000000a700027213 */ /* 0x000fe20000000000 */
[----:B------:R-:W3:Y:S02]  /*0240*/  LDC.64 R10, c[0x0][0x4c0] ;  /* 0x00013000ff0a7b82 */ /* 0x000ee40000000a00 */
[----:B------:R-:W-:-:S06]  /*0250*/  IMAD.HI.U32 R7, R7, R3, R6 ;  /* 0x0000000307077227 */ /* 0x000fcc00078e0006 */
[----:B------:R-:W-:Y:S01]  /*0260*/  IMAD.HI.U32 R7, R7, R2, RZ ;  /* 0x0000000207077227 */ /* 0x000fe200078e00ff */
[----:B------:R-:W0:Y:S04]  /*0270*/  LDC.64 R22, c[0x0][0x4e0] ;  /* 0x00013800ff167b82 */ /* 0x000e280000000a00 */
[----:B------:R-:W-:-:S04]  /*0280*/  IADD3 R0, PT, PT, -R7, RZ, RZ ;  /* 0x000000ff07007210 */ /* 0x000fc80007ffe1ff */
[----:B------:R-:W0:Y:S01]  /*0290*/  LDC.64 R28, c[0x0][0x468] ;  /* 0x00011a00ff1c7b82 */ /* 0x000e220000000a00 */
[----:B------:R-:W-:-:S05]  /*02a0*/  IMAD R0, R9, R0, R2 ;  /* 0x0000000009007224 */ /* 0x000fca00078e0202 */
[----:B------:R-:W-:Y:S02]  /*02b0*/  ISETP.GT.U32.AND P1, PT, R9, R0, PT ;  /* 0x000000000900720c */ /* 0x000fe40003f24070 */
[----:B------:R-:W0:Y:S08]  /*02c0*/  LDC.64 R30, c[0x0][0x528] ;  /* 0x00014a00ff1e7b82 */ /* 0x000e300000000a00 */
[----:B------:R-:W0:Y:S03]  /*02d0*/  LDC.64 R32, c[0x0][0x448] ;  /* 0x00011200ff207b82 */ /* 0x000e260000000a00 */
[----:B------:R-:W-:-:S04]  /*02e0*/  @!P1 IADD3 R0, PT, PT, R0, -R9, RZ ;  /* 0x8000000900009210 */ /* 0x000fc80007ffe0ff */
[----:B------:R-:W-:Y:S01]  /*02f0*/  ISETP.GE.U32.AND P0, PT, R0, R9, PT ;  /* 0x000000090000720c */ /* 0x000fe20003f06070 */
[----:B------:R-:W0:Y:S01]  /*0300*/  LDC.64 R34, c[0x0][0x450] ;  /* 0x00011400ff227b82 */ /* 0x000e220000000a00 */
        /* <DEDUP_REMOVED lines=9> */
[----:B------:R-:W-:-:S04]  /*03a0*/  UIMAD.WIDE.U32 UR6, UR18, UR12, URZ ;  /* 0x0000000c120672a5 */ /* 0x000fc8000f8e00ff */
[-C--:B---3--:R-:W-:Y:S01]  /*03b0*/  IMAD R2, R9, R10.reuse, RZ ;  /* 0x0000000a09027224 */ /* 0x088fe200078e02ff */
[----:B------:R-:W-:Y:S01]  /*03c0*/  UIMAD.WIDE.U32 UR4, UR18, UR8, URZ ;  /* 0x00000008120472a5 */ /* 0x000fe2000f8e00ff */
[----:B------:R-:W-:-:S04]  /*03d0*/  IMAD.WIDE.U32 R6, R0, R10, RZ ;  /* 0x0000000a00067225 */ /* 0x000fc800078e00ff */
[----:B------:R-:W-:Y:S01]  /*03e0*/  IMAD R11, R0, R11, R2 ;  /* 0x0000000b000b7224 */ /* 0x000fe200078e0202 */
[----:B------:R-:W-:Y:S01]  /*03f0*/  UIMAD UR8, UR18, UR13, UR7 ;  /* 0x0000000d120872a4 */ /* 0x000fe2000f8e0207 */
[--C-:B----4-:R-:W-:Y:S01]  /*0400*/  SHF.R.U32.HI R8, RZ, 0x1, R15.reuse ;  /* 0x00000001ff087819 */ /* 0x110fe2000001160f */
[----:B------:R-:W-:Y:S01]  /*0410*/  UIMAD UR9, UR18, UR9, UR5 ;  /* 0x00000009120972a4 */ /* 0x000fe2000f8e0205 */
[----:B------:R-:W3:Y:S01]  /*0420*/  LDCU.64 UR12, c[0x0][0x3b0] ;  /* 0x00007600ff0c77ac */ /* 0x000ee20008000a00 */
[----:B------:R-:W-:Y:S02]  /*0430*/  IADD3 R7, PT, PT, R7, R11, RZ ;  /* 0x0000000b07077210 */ /* 0x000fe40007ffe0ff */
[----:B------:R-:W-:Y:S01]  /*0440*/  SHF.R.U64 R11, R14, 0x1, R15 ;  /* 0x000000010e0b7819 */ /* 0x000fe2000000120f */
[----:B------:R-:W-:Y:S01]  /*0450*/  IMAD R163, R8, UR18, RZ ;  /* 0x0000001208a37c24 */ /* 0x000fe2000f8e02ff */
[----:B------:R-:W-:-:S03]  /*0460*/  MOV R3, UR5 ;  /* 0x0000000500037c02 */ /* 0x000fc60008000f00 */
[----:B------:R-:W-:Y:S01]  /*0470*/  IMAD.WIDE.U32 R6, R11, UR18, R6 ;  /* 0x000000120b067c25 */ /* 0x000fe2000f8e0006 */
[----:B------:R-:W-:Y:S02]  /*0480*/  MOV R5, UR7 ;  /* 0x0000000700057c02 */ /* 0x000fe40008000f00 */
[----:B------:R-:W-:Y:S02]  /*0490*/  MOV R3, UR9 ;  /* 0x0000000900037c02 */ /* 0x000fe40008000f00 */
[----:B------:R-:W-:Y:S01]  /*04a0*/  MOV R5, UR8 ;  /* 0x0000000800057c02 */ /* 0x000fe20008000f00 */
[----:B------:R-:W4:Y:S01]  /*04b0*/  LDCU.64 UR8, c[0x0][0x3d0] ;  /* 0x00007a00ff0877ac */ /* 0x000f220008000a00 */
[----:B------:R-:W-:Y:S02]  /*04c0*/  IADD3 R163, PT, PT, R7, R163, RZ ;  /* 0x000000a307a37210 */ /* 0x000fe40007ffe0ff */
[----:B--2---:R-:W-:Y:S02]  /*04d0*/  LEA R165, P0, R6, R20, 0x3 ;  /* 0x0000001406a57211 */ /* 0x004fe400078018ff */
[----:B------:R-:W-:-:S02]  /*04e0*/  MOV R2, UR4 ;  /* 0x0000000400027c02 */ /* 0x000fc40008000f00 */
[----:B------:R-:W-:Y:S02]  /*04f0*/  LEA.HI.X R163, R6, R21, R163, 0x3, P0 ;  /* 0x0000001506a37211 */ /* 0x000fe400000f1ca3 */
[----:B-1----:R-:W-:Y:S01]  /*0500*/  ISETP.NE.U32.AND P0, PT, R26, RZ, PT ;  /* 0x000000ff1a00720c */ /* 0x002fe20003f05070 */
[----:B------:R-:W-:Y:S01]  /*0510*/  IMAD.WIDE.U32 R2, R167, UR10, R2 ;  /* 0x0000000aa7027c25 */ /* 0x000fe2000f8e0002 */
[----:B------:R-:W-:Y:S01]  /*0520*/  MOV R4, UR6 ;  /* 0x0000000600047c02 */ /* 0x000fe20008000f00 */
[----:B---3--:R-:W-:Y:S01]  /*0530*/  UIMAD.WIDE.U32 UR4, UR18, UR12, URZ ;  /* 0x0000000c120472a5 */ /* 0x008fe2000f8e00ff */
[----:B------:R-:W-:Y:S01]  /*0540*/  ISETP.NE.AND.EX P0, PT, R27, RZ, PT, P0 ;  /* 0x000000ff1b00720c */ /* 0x000fe20003f05300 */
[C---:B------:R-:W-:Y:S01]  /*0550*/  IMAD R17, R167.reuse, UR11, R3 ;  /* 0x0000000ba7117c24 */ /* 0x040fe2000f8e0203 */
[----:B------:R-:W1:Y:S01]  /*0560*/  LDC.64 R20, c[0x0][0x4d8] ;  /* 0x00013600ff147b82 */ /* 0x000e620000000a00 */
[----:B------:R-:W-:Y:S01]  /*0570*/  IMAD.WIDE.U32 R4, R167, UR14, R4 ;  /* 0x0000000ea7047c25 */ /* 0x000fe2000f8e0004 */
[----:B------:R-:W-:Y:S01]  /*0580*/  UIMAD UR5, UR18, UR13, UR5 ;  /* 0x0000000d120572a4 */ /* 0x000fe2000f8e0205 */
[----:B------:R-:W-:Y:S01]  /*0590*/  LEA R11, R25, 0xffffff00, 0x8 ;  /* 0xffffff00190b7811 */ /* 0x000fe200078e40ff */
[----:B------:R-:W2:Y:S01]  /*05a0*/  LDCU.64 UR6, c[0x0][0x498] ;  /* 0x00009300ff0677ac */ /* 0x000ea20008000a00 */
[----:B------:R-:W-:-:S02]  /*05b0*/  IMAD R3, R9, R12, RZ ;  /* 0x0000000c09037224 */ /* 0x000fc400078e02ff */
[----:B------:R-:W-:Y:S01]  /*05c0*/  IMAD R15, R167, UR15, R5 ;  /* 0x0000000fa70f7c24 */ /* 0x000fe2000f8e0205 */
[C---:B------:R-:W-:Y:S01]  /*05d0*/  IADD3 R152, P3, PT, R11.reuse, R2, RZ ;  /* 0x000000020b987210 */ /* 0x040fe20007f7e0ff */
[C---:B------:R-:W-:Y:S01]  /*05e0*/  IMAD R5, R0.reuse, R13, R3 ;  /* 0x0000000d00057224 */ /* 0x040fe200078e0203 */
[----:B------:R-:W-:Y:S01]  /*05f0*/  IADD3 R148, P2, PT, R11, R4, RZ ;  /* 0x000000040b947210 */ /* 0x000fe20007f5e0ff */
[C---:B------:R-:W-:Y:S01]  /*0600*/  IMAD.WIDE.U32 R2, R0.reuse, R12, UR4 ;  /* 0x0000000400027e25 */ /* 0x040fe2000f8e000c */
[----:B----4-:R-:W-:Y:S01]  /*0610*/  UIMAD.WIDE.U32 UR4, UR18, UR8, URZ ;  /* 0x00000008120472a5 */ /* 0x010fe2000f8e00ff */
[----:B------:R-:W-:Y:S01]  /*0620*/  LEA R7, R25, 0xfffffe00, 0x9 ;  /* 0xfffffe0019077811 */ /* 0x000fe200078e48ff */
[----:B------:R-:W3:Y:S01]  /*0630*/  @P0 LDC R6, c[0x0][0x384] ;  /* 0x0000e100ff060b82 */ /* 0x000ee20000000800 */
[C---:B0-----:R-:W-:Y:S02]  /*0640*/  IMAD R4, R9.reuse, R18, RZ ;  /* 0x0000001209047224 */ /* 0x041fe400078e02ff */
[----:B------:R-:W-:Y:S01]  /*0650*/  IMAD R9, R9, R22, RZ ;  /* 0x0000001609097224 */ /* 0x000fe200078e02ff */
[----:B------:R-:W-:Y:S01]  /*0660*/  IADD3 R10, PT, PT, R3, R5, RZ ;  /* 0x00000005030a7210 */ /* 0x000fe20007ffe0ff */
[----:B------:R-:W-:Y:S01]  /*0670*/  UIMAD UR5, UR18, UR9, UR5 ;  /* 0x00000009120572a4 */ /* 0x000fe2000f8e0205 */
[----:B------:R-:W-:Y:S01]  /*0680*/  IADD3 R149, P1, PT, R7, R2, RZ ;  /* 0x0000000207957210 */ /* 0x000fe20007f3e0ff */
[C---:B------:R-:W-:Y:S01]  /*0690*/  IMAD R9, R0.reuse, R23, R9 ;  /* 0x0000001700097224 */ /* 0x040fe200078e0209 */
[----:B------:R-:W0:Y:S01]  /*06a0*/  @P0 LDC R27, c[0x0][0x38c] ;  /* 0x0000e300ff1b0b82 */ /* 0x000e220000000800 */
[----:B------:R-:W-:-:S04]  /*06b0*/  IMAD.WIDE.U32 R2, R0, R22, RZ ;  /* 0x0000001600027225 */ /* 0x000fc800078e00ff */
[----:B------:R-:W-:-:S03]  /*06c0*/  IMAD R13, R0, R19, R4 ;  /* 0x00000013000d7224 */ /* 0x000fc600078e0204 */
[----:B------:R-:W4:Y:S01]  /*06d0*/  LDC.64 R22, c[0x0][0x540] ;  /* 0x00015000ff167b82 */ /* 0x000f220000000a00 */
[----:B------:R-:W-:Y:S01]  /*06e0*/  IMAD.WIDE.U32 R4, R0, R18, UR4 ;  /* 0x0000000400047e25 */ /* 0x000fe2000f8e0012 */
[----:B------:R-:W-:-:S06]  /*06f0*/  IADD3 R3, PT, PT, R3, R9, RZ ;  /* 0x0000000903037210 */ /* 0x000fcc0007ffe0ff */
[----:B------:R-:W0:Y:S01]  /*0700*/  LDC.64 R18, c[0x0][0x4a0] ;  /* 0x00012800ff127b82 */ /* 0x000e220000000a00 */
[--C-:B-1----:R-:W-:Y:S02]  /*0710*/  SHF.R.U64 R9, R20, 0x1, R21.reuse ;  /* 0x0000000114097819 */ /* 0x102fe40000001215 */
[----:B------:R-:W-:Y:S02]  /*0720*/  SHF.R.U32.HI R0, RZ, 0x1, R21 ;  /* 0x00000001ff007819 */ /* 0x000fe40000011615 */
[----:B------:R-:W-:-:S03]  /*0730*/  IADD3 R145, P5, PT, R7, R4, RZ ;  /* 0x0000000407917210 */ /* 0x000fc60007fbe0ff */
[----:B------:R-:W1:Y:S01]  /*0740*/  LDC.64 R20, c[0x0][0x460] ;  /* 0x00011800ff147b82 */ /* 0x000e620000000a00 */
[----:B------:R-:W-:Y:S01]  /*0750*/  IADD3 R8, PT, PT, R5, R13, RZ ;  /* 0x0000000d05087210 */ /* 0x000fe20007ffe0ff */
[----:B--2---:R-:W-:Y:S02]  /*0760*/  UIMAD.WIDE.U32 UR4, UR18, UR6, URZ ;  /* 0x00000006120472a5 */ /* 0x004fe4000f8e00ff */
[----:B------:R-:W-:-:S04]  /*0770*/  IMAD.WIDE.U32 R2, R9, UR18, R2 ;  /* 0x0000001209027c25 */ /* 0x000fc8000f8e0002 */
[----:B------:R-:W2:Y:S01]  /*0780*/  @P0 LDC.64 R4, c[0x0][0x480] ;  /* 0x00012000ff040b82 */ /* 0x000ea20000000a00 */
[----:B------:R-:W-:Y:S01]  /*0790*/  IMAD R159, R0, UR18, RZ ;  /* 0x00000012009f7c24 */ /* 0x000fe2000f8e02ff */
[----:B------:R-:W-:Y:S02]  /*07a0*/  UIMAD UR5, UR18, UR7, UR5 ;  /* 0x00000007120572a4 */ /* 0x000fe4000f8e0205 */
[----:B---3--:R-:W-:Y:S01]  /*07b0*/  @P0 IMAD R0, R6, UR18, R167 ;  /* 0x0000001206000c24 */ /* 0x008fe2000f8e02a7 */
[----:B----4-:R-:W-:Y:S02]  /*07c0*/  LEA R161, P4, R2, R22, 0x3 ;  /* 0x0000001602a17211 */ /* 0x010fe400078818ff */
[----:B------:R-:W-:Y:S01]  /*07d0*/  IADD3 R159, PT, PT, R3, R159, RZ ;  /* 0x0000009f039f7210 */ /* 0x000fe20007ffe0ff */
[----:B------:R-:W-:Y:S01]  /*07e0*/  @P0 IMAD R0, R0, R25, RZ ;  /* 0x0000001900000224 */ /* 0x000fe200078e02ff */
[----:B------:R-:W-:Y:S02]  /*07f0*/  SHF.R.S32.HI R7, RZ, 0x1f, R7 ;  /* 0x0000001fff077819 */ /* 0x000fe40000011407 */
[----:B------:R-:W-:Y:S01]  /*0800*/  LEA.HI.X R159, R2, R23, R159, 0x3, P4 ;  /* 0x00000017029f7211 */ /* 0x000fe200020f1c9f */
[----:B0-----:R-:W-:Y:S01]  /*0810*/  IMAD.WIDE.U32 R2, R167, R18, UR4 ;  /* 0x00000004a7027e25 */ /* 0x001fe2000f8e0012 */
[----:B------:R-:W-:-:S02]  /*0820*/  IADD3.X R10, PT, PT, R7, R10, RZ, P1, !PT ;  /* 0x0000000a070a7210 */ /* 0x000fc40000ffe4ff */
[----:B------:R-:W-:Y:S01]  /*0830*/  IADD3.X R6, PT, PT, R7, R8, RZ, P5, !PT ;  /* 0x0000000807067210 */ /* 0x000fe20002ffe4ff */
[----:B------:R-:W-:Y:S01]  /*0840*/  @P0 IMAD R7, R0, R27, RZ ;  /* 0x0000001b00070224 */ /* 0x000fe200078e02ff */
[----:B------:R-:W-:Y:S02]  /*0850*/  ISETP.GE.AND P1, PT, R25, 0x1, PT ;  /* 0x000000011900780c */ /* 0x000fe40003f26270 */
[----:B------:R-:W-:Y:S01]  /*0860*/  SHF.R.S32.HI R0, RZ, 0x1f, R11 ;  /* 0x0000001fff007819 */ /* 0x000fe2000001140b */
[----:B------:R-:W-:Y:S01]  /*0870*/  IMAD R13, R167, R19, R3 ;  /* 0x00000013a70d7224 */ /* 0x000fe200078e0203 */
[----:B------:R-:W-:Y:S02]  /*0880*/  IADD3 R2, P4, PT, R11, R2, RZ ;  /* 0x000000020b027210 */ /* 0x000fe40007f9e0ff */
[----:B------:R-:W-:Y:S02]  /*0890*/  IADD3.X R11, PT, PT, R0, R17, RZ, P3, !PT ;  /* 0x00000011000b7210 */ /* 0x000fe40001ffe4ff */
[----:B-1----:R-:W-:-:S02]  /*08a0*/  LEA R153, P3, R152, R20, 0x1 ;  /* 0x0000001498997211 */ /* 0x002fc400078608ff */
[----:B------:R-:W-:Y:S02]  /*08b0*/  CS2R R8, SRZ ;  /* 0x0000000000087805 */ /* 0x000fe4000001ff00 */
[C---:B------:R-:W-:Y:S01]  /*08c0*/  IADD3.X R3, PT, PT, R0.reuse, R15, RZ, P2, !PT ;  /* 0x0000000f00037210 */ /* 0x040fe200017fe4ff */
[----:B--2---:R-:W-:Y:S01]  /*08d0*/  @P0 IMAD.WIDE R8, R7, 0x10, R4 ;  /* 0x0000001007080825 */ /* 0x004fe200078e0204 */
[----:B------:R-:W-:Y:S02]  /*08e0*/  IADD3.X R144, PT, PT, R0, R13, RZ, P4, !PT ;  /* 0x0000000d00907210 */ /* 0x000fe400027fe4ff */
[----:B------:R-:W-:Y:S02]  /*08f0*/  LEA.HI.X R152, R152, R21, R11, 0x1, P3 ;  /* 0x0000001598987211 */ /* 0x000fe400018f0c0b */
[----:B------:R-:W-:Y:S02]  /*0900*/  LEA R150, P0, R148, R28, 0x1 ;  /* 0x0000001c94967211 */ /* 0x000fe400078008ff */
[----:B------:R-:W-:-:S02]  /*0910*/  LEA R146, P2, R2, R30, 0x1 ;  /* 0x0000001e02927211 */ /* 0x000fc400078408ff */
[----:B------:R-:W-:Y:S02]  /*0920*/  LEA R151, P3, R149, R32, 0x1 ;  /* 0x0000002095977211 */ /* 0x000fe400078608ff */
[----:B------:R-:W-:Y:S02]  /*0930*/  LEA R147, P4, R145, R34, 0x1 ;  /* 0x0000002291937211 */ /* 0x000fe400078808ff */
        /* <DEDUP_REMOVED lines=34> */
[----:B------:R-:W-:Y:S02]  /*0b60*/  LOP3.LUT R125, R114, 0x1f, R154, 0xf8, !PT ;  /* 0x0000001f727d7812 */ /* 0x000fe400078ef89a */
        /* <DEDUP_REMOVED lines=19> */
[----:B------:R-:W-:Y:S02]  /*0ca0*/  LOP3.LUT R121, R125, 0x20, RZ, 0xfc, !PT ;  /* 0x000000207d797812 */ /* 0x000fe400078efcff */
[----:B-1----:R-:W-:Y:S02]  /*0cb0*/  MOV R143, UR6 ;  /* 0x00000006008f7c02 */ /* 0x002fe40008000f00 */
[C---:B------:R-:W-:Y:S02]  /*0cc0*/  LOP3.LUT R215, R154.reuse, 0x1f, RZ, 0xc0, !PT ;  /* 0x0000001f9ad77812 */ /* 0x040fe400078ec0ff */
[----:B------:R-:W-:-:S02]  /*0cd0*/  IADD3 R141, PT, PT, R154, 0x200, RZ ;  /* 0x000002009a8d7810 */ /* 0x000fc40007ffe0ff */
        /* <DEDUP_REMOVED lines=19> */
[C---:B------:R-:W-:Y:S02]  /*0e10*/  LOP3.LUT R120, R125.reuse, 0x40, RZ, 0xfc, !PT ;  /* 0x000000407d787812 */ /* 0x040fe400078efcff */
[C---:B------:R-:W-:Y:S02]  /*0e20*/  LOP3.LUT R119, R125.reuse, 0x60, RZ, 0xfc, !PT ;  /* 0x000000607d777812 */ /* 0x040fe400078efcff */
[C---:B------:R-:W-:Y:S02]  /*0e30*/  LOP3.LUT R118, R125.reuse, 0x80, RZ, 0xfc, !PT ;  /* 0x000000807d767812 */ /* 0x040fe400078efcff */
[C---:B------:R-:W-:Y:S02]  /*0e40*/  LOP3.LUT R117, R125.reuse, 0xa0, RZ, 0xfc, !PT ;  /* 0x000000a07d757812 */ /* 0x040fe400078efcff */
[----:B------:R-:W-:-:S02]  /*0e50*/  LOP3.LUT R116, R125, 0xc0, RZ, 0xfc, !PT ;  /* 0x000000c07d747812 */ /* 0x000fc400078efcff */
[----:B------:R-:W-:Y:S02]  /*0e60*/  LOP3.LUT R115, R125, 0xe0, RZ, 0xfc, !PT ;  /* 0x000000e07d737812 */ /* 0x000fe400078efcff */
[----:B------:R-:W-:-:S07]  /*0e70*/  IADD3 R114, PT, PT, R114, R121, RZ ;  /* 0x0000007972727210 */ /* 0x000fce0007ffe0ff */
.L_x_16301:
[----:B------:R-:W0:Y:S01]  /*0e80*/  LDC.64 R12, c[0x0][0x410] ;  /* 0x00010400ff0c7b82 */ /* 0x000e220000000a00 */
[----:B------:R-:W-:Y:S01]  /*0e90*/  HFMA2 R11, -RZ, RZ, 0, 0 ;  /* 0x00000000ff0b7431 */ /* 0x000fe200000001ff */
[----:B------:R-:W-:Y:S01]  /*0ea0*/  IADD3 R113, PT, PT, R143, -0x1, RZ ;  /* 0xffffffff8f717810 */ /* 0x000fe20007ffe0ff */
[----:B------:R-:W1:Y:S01]  /*0eb0*/  LDCU UR4, c[0x0][0x388] ;  /* 0x00007100ff0477ac */ /* 0x000e620008000800 */
[----:B------:R-:W-:Y:S02]  /*0ec0*/  PRMT R0, RZ, 0x7610, R0 ;  /* 0x00007610ff007816 */ /* 0x000fe40000000000 */
[----:B------:R-:W-:Y:S02]  /*0ed0*/  SHF.L.U32 R10, R113, 0x8, RZ ;  /* 0x00000008710a7819 */ /* 0x000fe400000006ff */
[----:B------:R-:W2:Y:S01]  /*0ee0*/  LDC.64 R14, c[0x0][0x420] ;  /* 0x00010800ff0e7b82 */ /* 0x000ea20000000a00 */
[----:B------:R-:W-:Y:S02]  /*0ef0*/  PRMT R20, RZ, 0x7610, R20 ;  /* 0x00007610ff147816 */ /* 0x000fe40000000014 */
[----:B------:R-:W-:-:S02]  /*0f00*/  PRMT R22, RZ, 0x7610, R22 ;  /* 0x00007610ff167816 */ /* 0x000fc40000000016 */
[----:B------:R-:W-:Y:S02]  /*0f10*/  PRMT R24, RZ, 0x7610, R24 ;  /* 0x00007610ff187816 */ /* 0x000fe40000000018 */
[----:B------:R-:W-:Y:S01]  /*0f20*/  PRMT R26, RZ, 0x7610, R26 ;  /* 0x00007610ff1a7816 */ /* 0x000fe2000000001a */
[----:B------:R-:W3:Y:S01]  /*0f30*/  LDC.64 R16, c[0x0][0x418] ;  /* 0x00010600ff107b82 */ /* 0x000ee20000000a00 */
[----:B-1----:R-:W-:-:S07]  /*0f40*/  MOV R193, UR4 ;  /* 0x0000000400c17c02 */ /* 0x002fce0008000f00 */
[----:B------:R-:W1:Y:S01]  /*0f50*/  LDC.64 R18, c[0x0][0x428] ;  /* 0x00010a00ff127b82 */ /* 0x000e620000000a00 */
[----:B0-----:R-:W-:-:S04]  /*0f60*/  IMAD.WIDE.U32 R4, R12, UR18, R10 ;  /* 0x000000120c047c25 */ /* 0x001fc8000f8e000a */
[----:B------:R-:W-:Y:S02]  /*0f70*/  IMAD R5, R13, UR18, R5 ;  /* 0x000000120d057c24 */ /* 0x000fe4000f8e0205 */
[----:B--2---:R-:W-:-:S04]  /*0f80*/  IMAD.WIDE.U32 R6, R14, UR18, R10 ;  /* 0x000000120e067c25 */ /* 0x004fc8000f8e000a */
[----:B------:R-:W-:Y:S02]  /*0f90*/  IMAD R7, R15, UR18, R7 ;  /* 0x000000120f077c24 */ /* 0x000fe4000f8e0207 */
[----:B---3--:R-:W-:-:S04]  /*0fa0*/  IMAD.WIDE.U32 R4, R167, R16, R4 ;  /* 0x00000010a7047225 */ /* 0x008fc800078e0004 */
[----:B------:R-:W-:Y:S01]  /*0fb0*/  IMAD R16, R167, R17, R5 ;  /* 0x00000011a7107224 */ /* 0x000fe200078e0205 */
[----:B------:R-:W-:Y:S02]  /*0fc0*/  SHF.L.U32 R5, R125, 0x1, RZ ;  /* 0x000000017d057819 */ /* 0x000fe400000006ff */
[----:B------:R-:W-:Y:S01]  /*0fd0*/  PRMT R17, RZ, 0x7610, R17 ;  /* 0x00007610ff117816 */ /* 0x000fe20000000011 */
[----:B-1----:R-:W-:Y:S01]  /*0fe0*/  IMAD.WIDE.U32 R14, R167, R18, R6 ;  /* 0x00000012a70e7225 */ /* 0x002fe200078e0006 */
[----:B------:R-:W-:Y:S02]  /*0ff0*/  IADD3 R7, P2, PT, R125, R4, RZ ;  /* 0x000000047d077210 */ /* 0x000fe40007f5e0ff */
[----:B------:R-:W-:Y:S01]  /*1000*/  IADD3 R4, P4, PT, R5, R146, RZ ;  /* 0x0000009205047210 */ /* 0x000fe20007f9e0ff */
[----:B------:R-:W-:Y:S01]  /*1010*/  IMAD R15, R167, R19, R15 ;  /* 0x00000013a70f7224 */ /* 0x000fe200078e020f */
[----:B------:R-:W-:Y:S02]  /*1020*/  IADD3 R6, PT, PT, -R10, R193, RZ ;  /* 0x000000c10a067210 */ /* 0x000fe40007ffe1ff */
[----:B------:R-:W-:-:S02]  /*1030*/  IADD3 R18, P0, PT, R5, R153, RZ ;  /* 0x0000009905127210 */ /* 0x000fc40007f1e0ff */
[----:B------:R-:W-:Y:S02]  /*1040*/  IADD3 R12, P1, PT, R5, R150, RZ ;  /* 0x00000096050c7210 */ /* 0x000fe40007f3e0ff */
[----:B------:R-:W-:Y:S02]  /*1050*/  IADD3.X R5, PT, PT, RZ, R144, RZ, P4, !PT ;  /* 0x00000090ff057210 */ /* 0x000fe400027fe4ff */
[C---:B------:R-:W-:Y:S02]  /*1060*/  ISETP.GE.AND P4, PT, R125.reuse, R6, PT ;  /* 0x000000067d00720c */ /* 0x040fe40003f86270 */
[----:B------:R-:W-:Y:S02]  /*1070*/  IADD3 R14, P3, PT, R125, R14, RZ ;  /* 0x0000000e7d0e7210 */ /* 0x000fe40007f7e0ff */
[----:B------:R-:W-:Y:S01]  /*1080*/  IADD3.X R19, PT, PT, RZ, R152, RZ, P0, !PT ;  /* 0x00000098ff137210 */ /* 0x000fe200007fe4ff */
[----:B------:R-:W-:Y:S01]  /*1090*/  BAR.SYNC.DEFER_BLOCKING 0x0 ;  /* 0x0000000000007b1d */ /* 0x000fe20000010000 */
[----:B------:R-:W-:-:S02]  /*10a0*/  ISETP.GE.AND P6, PT, R121, R6, PT ;  /* 0x000000067900720c */ /* 0x000fc40003fc6270 */
[----:B------:R-:W-:Y:S02]  /*10b0*/  ISETP.GE.AND P5, PT, R120, R6, PT ;  /* 0x000000067800720c */ /* 0x000fe40003fa6270 */
[----:B------:R-:W-:Y:S02]  /*10c0*/  IADD3.X R13, PT, PT, RZ, R148, RZ, P1, !PT ;  /* 0x00000094ff0d7210 */ /* 0x000fe40000ffe4ff */
[-C--:B------:R-:W-:Y:S02]  /*10d0*/  ISETP.GE.AND P0, PT, R119, R6.reuse, PT ;  /* 0x000000067700720c */ /* 0x080fe40003f06270 */
[----:B------:R-:W-:Y:S02]  /*10e0*/  ISETP.GE.AND P1, PT, R118, R6, PT ;  /* 0x000000067600720c */ /* 0x000fe40003f26270 */
[----:B------:R-:W-:Y:S02]  /*10f0*/  IADD3.X R16, PT, PT, RZ, R16, RZ, P2, !PT ;  /* 0x00000010ff107210 */ /* 0x000fe400017fe4ff */
[----:B------:R-:W-:-:S02]  /*1100*/  ISETP.GE.AND P2, PT, R117, R6, PT ;  /* 0x000000067500720c */ /* 0x000fc40003f46270 */
[----:B------:R-:W-:Y:S02]  /*1110*/  IADD3.X R15, PT, PT, RZ, R15, RZ, P3, !PT ;  /* 0x0000000fff0f7210 */ /* 0x000fe40001ffe4ff */
[----:B------:R-:W-:Y:S02]  /*1120*/  P2R R31, PR, RZ, 0x10 ;  /* 0x00000010ff1f7803 */ /* 0x000fe40000000000 */
[-C--:B------:R-:W-:Y:S02]  /*1130*/  ISETP.GE.AND P3, PT, R116, R6.reuse, PT ;  /* 0x000000067400720c */ /* 0x080fe40003f66270 */
[----:B------:R-:W-:Y:S02]  /*1140*/  PRMT R28, RZ, 0x7610, R28 ;  /* 0x00007610ff1c7816 */ /* 0x000fe4000000001c */
[----:B------:R-:W-:Y:S01]  /*1150*/  PRMT R21, RZ, 0x7610, R21 ;  /* 0x00007610ff157816 */ /* 0x000fe20000000015 */
[----:B------:R-:W2:Y:S01]  /*1160*/  @!P4 LDG.E.U16 R0, desc[UR16][R18.64] ;  /* 0x000000101200c981 */ /* 0x000ea2000c1e1500 */
[----:B------:R-:W-:Y:S01]  /*1170*/  ISETP.GE.AND P4, PT, R115, R6, PT ;  /* 0x000000067300720c */ /* 0x000fe20003f86270 */
        /* <DEDUP_REMOVED lines=12> */
[----:B------:R-:W-:Y:S01]  /*1240*/  P2R R35, PR, RZ, 0x20 ;  /* 0x00000020ff237803 */ /* 0x000fe20000000000 */
        /* <DEDUP_REMOVED lines=31> */
[----:B--2---:R0:W-:Y:S02]  /*1440*/  STS.U16 [R111], R0 ;  /* 0x000000006f007388 */ /* 0x0041e40000000400 */
[----:B0-----:R-:W-:Y:S02]  /*1450*/  SHF.L.U32 R0, R112, 0x3, RZ ;  /* 0x0000000370007819 */ /* 0x001fe400000006ff */
[----:B---3--:R0:W-:Y:S02]  /*1460*/  STS.U16 [R110+0x40], R17 ;  /* 0x000040116e007388 */ /* 0x0081e40000000400 */
[----:B------:R-:W-:Y:S02]  /*1470*/  LEA.HI.SX32 R99, R0, R0, 0x1b ;  /* 0x0000000000637211 */ /* 0x000fe400078fdaff */
[----:B----4-:R1:W-:Y:S02]  /*1480*/  STS.U16 [R109+0x80], R20 ;  /* 0x000080146d007388 */ /* 0x0103e40000000400 */
[----:B------:R-:W-:-:S02]  /*1490*/  LEA R99, R99, UR6, 0x1 ;  /* 0x0000000663637c11 */ /* 0x000fc4000f8e08ff */
        /* <DEDUP_REMOVED lines=30> */
[----:B----4-:R-:W-:Y:S02]  /*1680*/  PRMT R26, RZ, 0x7610, R26 ;  /* 0x00007610ff1a7816 */ /* 0x010fe4000000001a */
[----:B------:R-:W-:Y:S02]  /*1690*/  PRMT R25, RZ, 0x7610, R25 ;  /* 0x00007610ff197816 */ /* 0x000fe40000000019 */
[----:B------:R-:W-:Y:S02]  /*16a0*/  PRMT R28, RZ, 0x7610, R28 ;  /* 0x00007610ff1c7816 */ /* 0x000fe4000000001c */
[----:B------:R-:W-:Y:S02]  /*16b0*/  PRMT R34, RZ, 0x7610, R34 ;  /* 0x00007610ff227816 */ /* 0x000fe40000000022 */
[----:B------:R-:W-:Y:S01]  /*16c0*/  PRMT R27, RZ, 0x7610, R27 ;  /* 0x00007610ff1b7816 */ /* 0x000fe2000000001b */
[----:B--2---:R-:W-:Y:S04]  /*16d0*/  STS.U16 [R111], R18 ;  /* 0x000000126f007388 */ /* 0x004fe80000000400 */
[----:B---3--:R-:W-:Y:S04]  /*16e0*/  STS.U16 [R110+0x40], R17 ;  /* 0x000040116e007388 */ /* 0x008fe80000000400 */
        /* <DEDUP_REMOVED lines=84> */
.L_x_16236:
[----:B------:R-:W-:Y:S05]  /*1c30*/  BSYNC.RECONVERGENT B0 ;  /* 0x0000000000007941 */ /* 0x000fea0003800200 */
.L_x_16235:
[----:B------:R-:W-:Y:S01]  /*1c40*/  FSETP.GTU.FTZ.AND P5, PT, R104, 20, PT ;  /* 0x41a000006800780b */ /* 0x000fe20003fbc000 */
[----:B------:R-:W-:-:S12]  /*1c50*/  BSSY.RECONVERGENT B0, `(.L_x_16237) ;  /* 0x0000020000007945 */ /* 0x000fd80003800200 */
[----:B------:R-:W-:Y:S05]  /*1c60*/  @P5 BRA `(.L_x_16238) ;  /* 0x0000000000785947 */ /* 0x000fea0003800000 */
        /* <DEDUP_REMOVED lines=30> */
.L_x_16238:
[----:B------:R-:W-:Y:S05]  /*1e50*/  BSYNC.RECONVERGENT B0 ;  /* 0x0000000000007941 */ /* 0x000fea0003800200 */
.L_x_16237:
        /* <DEDUP_REMOVED lines=33> */
.L_x_16240:
[----:B------:R-:W-:Y:S05]  /*2070*/  BSYNC.RECONVERGENT B0 ;  /* 0x0000000000007941 */ /* 0x000fea0003800200 */
.L_x_16239:
        /* <DEDUP_REMOVED lines=33> */
.L_x_16242:
[----:B------:R-:W-:Y:S05]  /*2290*/  BSYNC.RECONVERGENT B0 ;  /* 0x0000000000007941 */ /* 0x000fea0003800200 */
.L_x_16241:
        /* <DEDUP_REMOVED lines=33> */
.L_x_16244:
[----:B------:R-:W-:Y:S05]  /*24b0*/  BSYNC.RECONVERGENT B0 ;  /* 0x0000000000007941 */ /* 0x000fea0003800200 */
.L_x_16243:
        /* <DEDUP_REMOVED lines=33> */
.L_x_16246:
[----:B------:R-:W-:Y:S05]  /*26d0*/  BSYNC.RECONVERGENT B0 ;  /* 0x0000000000007941 */ /* 0x000fea0003800200 */
.L_x_16245:
        /* <DEDUP_REMOVED lines=33> */
.L_x_16248:
[----:B------:R-:W-:Y:S05]  /*28f0*/  BSYNC.RECONVERGENT B0 ;  /* 0x0000000000007941 */ /* 0x000fea0003800200 */
.L_x_16247:
        /* <DEDUP_REMOVED lines=33> */
.L_x_16250:
[----:B------:R-:W-:Y:S05]  /*2b10*/  BSYNC.RECONVERGENT B0 ;  /* 0x0000000000007941 */ /* 0x000fea0003800200 */
.L_x_16249:
[----:B------:R-:W1:Y:S01]  /*2b20*/  LDCU.64 UR8, c[0x0][0x488] ;  /* 0x00009100ff0877ac */ /* 0x000e620008000a00 */
[----:B------:R-:W-:Y:S01]  /*2b30*/  LDS.U16 R17, [R99+0x4] ;  /* 0x0000040063117984 */ /* 0x000fe20000000400 */
[----:B0-----:R-:W-:Y:S02]  /*2b40*/  P2R R27, PR, RZ, 0x10 ;  /* 0x00000010ff1b7803 */ /* 0x001fe40000000000 */
[----:B------:R-:W-:Y:S01]  /*2b50*/  ISETP.NE.AND P4, PT, R31, RZ, PT ;  /* 0x000000ff1f00720c */ /* 0x000fe20003f85270 */
[----:B------:R-:W-:Y:S01]  /*2b60*/  LDS.U16 R20, [R99+0x6] ;  /* 0x0000060063147984 */ /* 0x000fe20000000400 */
[----:B------:R-:W-:Y:S01]  /*2b70*/  ISETP.NE.AND P6, PT, R35, RZ, PT ;  /* 0x000000ff2300720c */ /* 0x000fe20003fc5270 */
[----:B------:R-:W0:Y:S01]  /*2b80*/  LDCU.64 UR10, c[0x0][0x558] ;  /* 0x0000ab00ff0a77ac */ /* 0x000e220008000a00 */
[----:B------:R-:W-:Y:S01]  /*2b90*/  PRMT R26, RZ, 0x7610, R26 ;  /* 0x00007610ff1a7816 */ /* 0x000fe2000000001a */
        /* <DEDUP_REMOVED lines=8> */
[----:B------:R-:W-:Y:S01]  /*2c20*/  PRMT R25, RZ, 0x7610, R25 ;  /* 0x00007610ff197816 */ /* 0x000fe20000000019 */
[----:B------:R-:W-:Y:S01]  /*2c30*/  LDS.U16 R24, [R99+0xe] ;  /* 0x00000e0063187984 */ /* 0x000fe20000000400 */
[--C-:B------:R-:W-:Y:S01]  /*2c40*/  LEA.HI.X R19, R7, UR9, R16.reuse, 0x1, P5 ;  /* 0x0000000907137c11 */ /* 0x100fe2000a8f0c10 */
[----:B------:R-:W1:Y:S01]  /*2c50*/  LDCU.64 UR8, c[0x0][0x478] ;  /* 0x00008f00ff0877ac */ /* 0x000e620008000a00 */
[----:B------:R-:W-:-:S02]  /*2c60*/  PRMT R16, RZ, 0x7610, R16 ;  /* 0x00007610ff107816 */ /* 0x000fc40000000010 */
[----:B------:R-:W-:Y:S02]  /*2c70*/  PRMT R7, RZ, 0x7610, R7 ;  /* 0x00007610ff077816 */ /* 0x000fe40000000007 */
[----:B-1----:R-:W-:-:S04]  /*2c80*/  LEA R4, P5, R14, UR8, 0x1 ;  /* 0x000000080e047c11 */ /* 0x002fc8000f8a08ff */
[----:B------:R-:W-:Y:S01]  /*2c90*/  LEA.HI.X R5, R14, UR9, R15, 0x1, P5 ;  /* 0x000000090e057c11 */ /* 0x000fe2000a8f0c0f */
[----:B------:R-:W1:Y:S01]  /*2ca0*/  LDCU.64 UR8, c[0x0][0x510] ;  /* 0x0000a200ff0877ac */ /* 0x000e620008000a00 */
[----:B------:R-:W-:Y:S01]  /*2cb0*/  LDS.U16 R14, [R99] ;  /* 0x00000000630e7984 */ /* 0x000fe20000000400 */
        /* <DEDUP_REMOVED lines=31> */
[----:B------:R-:W3:Y:S04]  /*2eb0*/  LDS.U16 R26, [R99+0x6] ;  /* 0x00000600631a7984 */ /* 0x000ee80000000400 */
[----:B------:R-:W4:Y:S04]  /*2ec0*/  LDS.U16 R27, [R99+0x8] ;  /* 0x00000800631b7984 */ /* 0x000f280000000400 */
[----:B------:R-:W5:Y:S04]  /*2ed0*/  LDS.U16 R28, [R99+0xa] ;  /* 0x00000a00631c7984 */ /* 0x000f680000000400 */
[----:B------:R-:W0:Y:S04]  /*2ee0*/  LDS.U16 R29, [R99+0xc] ;  /* 0x00000c00631d7984 */ /* 0x000e280000000400 */
[----:B------:R-:W1:Y:S01]  /*2ef0*/  LDS.U16 R30, [R99+0xe] ;  /* 0x00000e00631e7984 */ /* 0x000e620000000400 */
[----:B------:R-:W-:Y:S01]  /*2f00*/  BAR.SYNC.DEFER_BLOCKING 0x0 ;  /* 0x0000000000007b1d */ /* 0x000fe20000010000 */
[----:B--2---:R-:W-:-:S02]  /*2f10*/  PRMT R25, RZ, 0x7610, R25 ;  /* 0x00007610ff197816 */ /* 0x004fc40000000019 */
[----:B------:R-:W-:Y:S02]  /*2f20*/  PRMT R32, RZ, 0x7610, R32 ;  /* 0x00007610ff207816 */ /* 0x000fe40000000020 */
[----:B------:R-:W-:Y:S01]  /*2f30*/  PRMT R34, RZ, 0x7610, R34 ;  /* 0x00007610ff227816 */ /* 0x000fe20000000022 */
[----:B------:R-:W2:Y:S01]  /*2f40*/  @!P5 LDG.E.U16 R36, desc[UR16][R4.64] ;  /* 0x000000100424d981 */ /* 0x000ea2000c1e1500 */
[----:B------:R-:W-:-:S03]  /*2f50*/  ISETP.NE.AND P5, PT, R33, RZ, PT ;  /* 0x000000ff2100720c */ /* 0x000fc60003fa5270 */
        /* <DEDUP_REMOVED lines=8> */
[----:B----4-:R-:W-:Y:S02]  /*2fe0*/  SHF.L.U32 R41, R27, 0x10, RZ ;  /* 0x000000101b297819 */ /* 0x010fe400000006ff */
[----:B------:R-:W-:Y:S01]  /*2ff0*/  SHF.L.U32 R16, R16, 0x10, RZ ;  /* 0x0000001010107819 */ /* 0x000fe200000006ff */
[----:B-----5:R-:W-:Y:S02]  /*3000*/  FMUL.FTZ R4, R39, -1.4426950216293334961 ;  /* 0xbfb8aa3b27047820 */ /* 0x020fe40000410000 */
[----:B------:R-:W-:Y:S02]  /*3010*/  FMUL.FTZ R5, R41, -1.4426950216293334961 ;  /* 0xbfb8aa3b29057820 */ /* 0x000fe40000410000 */
[----:B------:R-:W-:Y:S01]  /*3020*/  FMUL.FTZ R33, R16, -1.4426950216293334961 ;  /* 0xbfb8aa3b10217820 */ /* 0x000fe20000410000 */
[----:B------:R-:W-:Y:S01]  /*3030*/  MUFU.EX2 R35, R4 ;  /* 0x0000000400237308 */ /* 0x000fe20000000800 */
[----:B------:R-:W-:-:S07]  /*3040*/  SHF.L.U32 R7, R18, 0x10, RZ ;  /* 0x0000001012077819 */ /* 0x000fce00000006ff */
[----:B------:R-:W-:Y:S01]  /*3050*/  MUFU.EX2 R43, R5 ;  /* 0x00000005002b7308 */ /* 0x000fe20000000800 */
[----:B------:R-:W-:-:S07]  /*3060*/  FMUL.FTZ R18, R7, -1.4426950216293334961 ;  /* 0xbfb8aa3b07127820 */ /* 0x000fce0000410000 */
[----:B------:R-:W3:Y:S01]  /*3070*/  MUFU.EX2 R33, R33 ;  /* 0x0000002100217308 */ /* 0x000ee20000000800 */
[----:B------:R-:W-:Y:S02]  /*3080*/  SHF.L.U32 R45, R28, 0x10, RZ ;  /* 0x000000101c2d7819 */ /* 0x000fe400000006ff */
[----:B------:R-:W-:-:S05]  /*3090*/  SHF.L.U32 R37, R19, 0x10, RZ ;  /* 0x0000001013257819 */ /* 0x000fca00000006ff */
[----:B------:R-:W4:Y:S01]  /*30a0*/  MUFU.EX2 R18, R18 ;  /* 0x0000001200127308 */ /* 0x000f220000000800 */
[----:B------:R-:W-:Y:S01]  /*30b0*/  FMUL.FTZ R26, R45, -1.4426950216293334961 ;  /* 0xbfb8aa3b2d1a7820 */ /* 0x000fe20000410000 */
[----:B------:R-:W-:Y:S01]  /*30c0*/  FMUL.FTZ R19, R37, -1.4426950216293334961 ;  /* 0xbfb8aa3b25137820 */ /* 0x000fe20000410000 */
[----:B0-----:R-:W-:-:S05]  /*30d0*/  SHF.L.U32 R47, R29, 0x10, RZ ;  /* 0x000000101d2f7819 */ /* 0x001fca00000006ff */
[----:B------:R-:W-:Y:S01]  /*30e0*/  MUFU.EX2 R29, R26 ;  /* 0x0000001a001d7308 */ /* 0x000fe20000000800 */
[----:B---3--:R-:W-:Y:S01]  /*30f0*/  FADD.FTZ R33, R33, 1 ;  /* 0x3f80000021217421 */ /* 0x008fe20000010000 */
[----:B------:R-:W-:-:S06]  /*3100*/  FMUL.FTZ R27, R47, -1.4426950216293334961 ;  /* 0xbfb8aa3b2f1b7820 */ /* 0x000fcc0000410000 */
[----:B------:R-:W0:Y:S01]  /*3110*/  MUFU.EX2 R19, R19 ;  /* 0x0000001300137308 */ /* 0x000e220000000800 */
[----:B----4-:R-:W-:-:S07]  /*3120*/  FADD.FTZ R18, R18, 1 ;  /* 0x3f80000012127421 */ /* 0x010fce0000010000 */
[----:B------:R-:W3:Y:S08]  /*3130*/  MUFU.RCP R33, R33 ;  /* 0x0000002100217308 */ /* 0x000ef00000001000 */
[----:B------:R4:W5:Y:S01]  /*3140*/  MUFU.RCP R28, R18 ;  /* 0x00000012001c7308 */ /* 0x0009620000001000 */
[----:B-1----:R-:W-:Y:S01]  /*3150*/  SHF.L.U32 R50, R30, 0x10, RZ ;  /* 0x000000101e327819 */ /* 0x002fe200000006ff */
[----:B0-----:R-:W-:Y:S01]  /*3160*/  FADD.FTZ R30, R19, 1 ;  /* 0x3f800000131e7421 */ /* 0x001fe20000010000 */
[----:B------:R-:W-:Y:S01]  /*3170*/  FADD.FTZ R35, R35, 1 ;  /* 0x3f80000023237421 */ /* 0x000fe20000010000 */
[----:B------:R-:W-:-:S02]  /*3180*/  SHF.L.U32 R19, R15, 0x10, RZ ;  /* 0x000000100f137819 */ /* 0x000fc400000006ff */
[----:B----4-:R-:W-:Y:S01]  /*3190*/  SHF.L.U32 R18, R14, 0x10, RZ ;  /* 0x000000100e127819 */ /* 0x010fe200000006ff */
[----:B---3--:R-:W-:Y:S01]  /*31a0*/  FADD.FTZ R15, -R33, 1 ;  /* 0x3f800000210f7421 */ /* 0x008fe20000010100 */
[----:B------:R-:W-:Y:S01]  /*31b0*/  FADD.FTZ R43, R43, 1 ;  /* 0x3f8000002b2b7421 */ /* 0x000fe20000010000 */
[----:B------:R-:W-:Y:S02]  /*31c0*/  SHF.L.U32 R17, R17, 0x10, RZ ;  /* 0x0000001011117819 */ /* 0x000fe400000006ff */
[----:B------:R-:W-:Y:S02]  /*31d0*/  SHF.L.U32 R21, R21, 0x10, RZ ;  /* 0x0000001015157819 */ /* 0x000fe400000006ff */
[----:B------:R-:W-:Y:S02]  /*31e0*/  SHF.L.U32 R20, R20, 0x10, RZ ;  /* 0x0000001014147819 */ /* 0x000fe400000006ff */
[----:B------:R-:W-:Y:S02]  /*31f0*/  SHF.L.U32 R22, R22, 0x10, RZ ;  /* 0x0000001016167819 */ /* 0x000fe400000006ff */
[----:B------:R-:W-:-:S02]  /*3200*/  SHF.L.U32 R23, R23, 0x10, RZ ;  /* 0x0000001017177819 */ /* 0x000fc400000006ff */
[----:B------:R-:W-:Y:S02]  /*3210*/  SHF.L.U32 R24, R24, 0x10, RZ ;  /* 0x0000001018187819 */ /* 0x000fe400000006ff */
[----:B------:R-:W-:Y:S01]  /*3220*/  ISETP.NE.AND P1, PT, R154, RZ, PT ;  /* 0x000000ff9a00720c */ /* 0x000fe20003f25270 */
[----:B--2---:R-:W-:Y:S04]  /*3230*/  STS.U16 [R111], R36 ;  /* 0x000000246f007388 */ /* 0x004fe80000000400 */
        /* <DEDUP_REMOVED lines=8> */
[----:B------:R-:W2:Y:S04]  /*32c0*/  LDS.U16 R4, [R99] ;  /* 0x0000000063047984 */ /* 0x000ea80000000400 */
[----:B------:R-:W3:Y:S01]  /*32d0*/  LDS.U16 R5, [R99+0x2] ;  /* 0x0000020063057984 */ /* 0x000ee20000000400 */
[----:B0-----:R0:W-:Y:S01]  /*32e0*/  MUFU.EX2 R38, R27 ;  /* 0x0000001b00267308 */ /* 0x0011e20000000800 */
[----:B-1----:R-:W-:Y:S02]  /*32f0*/  FADD.FTZ R42, R29, 1 ;  /* 0x3f8000001d2a7421 */ /* 0x002fe40000010000 */
[----:B------:R-:W1:Y:S04]  /*3300*/  LDS.U16 R25, [R99+0x4] ;  /* 0x0000040063197984 */ /* 0x000e680000000400 */
[----:B------:R-:W-:Y:S04]  /*3310*/  LDS.U16 R26, [R99+0x6] ;  /* 0x00000600631a7984 */ /* 0x000fe80000000400 */
[----:B0-----:R-:W0:Y:S01]  /*3320*/  LDS.U16 R27, [R99+0x8] ;  /* 0x00000800631b7984 */ /* 0x001e220000000400 */
[----:B------:R4:W-:Y:S03]  /*3330*/  MUFU.RCP R36, R35 ;  /* 0x0000002300247308 */ /* 0x0009e60000001000 */
[----:B------:R-:W0:Y:S01]  /*3340*/  LDS.U16 R14, [R99+0xa] ;  /* 0x00000a00630e7984 */ /* 0x000e220000000400 */
[----:B------:R-:W-:Y:S01]  /*3350*/  FMUL.FTZ R32, R50, -1.4426950216293334961 ;  /* 0xbfb8aa3b32207820 */ /* 0x000fe20000410000 */
[----:B----4-:R-:W-:Y:S01]  /*3360*/  FFMA.FTZ R35, R16, R15, 1 ;  /* 0x3f80000010237423 */ /* 0x010fe2000001000f */
[----:B--2---:R-:W-:-:S02]  /*3370*/  SHF.L.U32 R29, R4, 0x10, RZ ;  /* 0x00000010041d7819 */ /* 0x004fc400000006ff */
[----:B------:R-:W2:Y:S01]  /*3380*/  LDS.U16 R4, [R99+0xc] ;  /* 0x00000c0063047984 */ /* 0x000ea20000000400 */
[----:B---3--:R-:W-:Y:S02]  /*3390*/  SHF.L.U32 R31, R5, 0x10, RZ ;  /* 0x00000010051f7819 */ /* 0x008fe400000006ff */
[----:B------:R-:W-:-:S04]  /*33a0*/  FMUL.FTZ R5, R18, R29 ;  /* 0x0000001d12057220 */ /* 0x000fc80000410000 */
[C---:B-----5:R-:W-:Y:S02]  /*33b0*/  FMUL.FTZ R15, R28.reuse, R5 ;  /* 0x000000051c0f7220 */ /* 0x060fe40000410000 */
[----:B------:R-:W3:Y:S01]  /*33c0*/  LDS.U16 R5, [R99+0xe] ;  /* 0x00000e0063057984 */ /* 0x000ee20000000400 */
[----:B------:R-:W4:Y:S08]  /*33d0*/  MUFU.EX2 R44, R32 ;  /* 0x00000020002c7308 */ /* 0x000f300000000800 */
[----:B------:R5:W0:Y:S08]  /*33e0*/  MUFU.RCP R34, R30 ;  /* 0x0000001e00227308 */ /* 0x000a300000001000 */
[----:B------:R0:W2:Y:S01]  /*33f0*/  MUFU.RCP R40, R43 ;  /* 0x0000002b00287308 */ /* 0x0000a20000001000 */
[----:B-----5:R-:W-:Y:S01]  /*3400*/  FADD.FTZ R30, -R28, 1 ;  /* 0x3f8000001c1e7421 */ /* 0x020fe20000010100 */
[----:B----4-:R-:W-:Y:S01]  /*3410*/  FADD.FTZ R49, R44, 1 ;  /* 0x3f8000002c317421 */ /* 0x010fe20000010000 */
[----:B-1----:R-:W-:Y:S01]  /*3420*/  SHF.L.U32 R25, R25, 0x10, RZ ;  /* 0x0000001019197819 */ /* 0x002fe200000006ff */
[----:B------:R-:W-:Y:S01]  /*3430*/  FMUL.FTZ R32, R19, R31 ;  /* 0x0000001f13207220 */ /* 0x000fe20000410000 */
[----:B------:R-:W-:-:S03]  /*3440*/  FFMA.FTZ R30, R7, R30, 1 ;  /* 0x3f800000071e7423 */ /* 0x000fc6000001001e */
[----:B------:R1:W4:Y:S01]  /*3450*/  MUFU.RCP R46, R42 ;  /* 0x0000002a002e7308 */ /* 0x0003220000001000 */
[----:B0-----:R-:W-:Y:S01]  /*3460*/  FADD.FTZ R43, R38, 1 ;  /* 0x3f800000262b7421 */ /* 0x001fe20000010000 */
[----:B------:R-:W-:Y:S01]  /*3470*/  FMUL.FTZ R15, R15, R30 ;  /* 0x0000001e0f0f7220 */ /* 0x000fe20000410000 */
[----:B------:R-:W-:Y:S01]  /*3480*/  FMUL.FTZ R32, R33, R32 ;  /* 0x0000002021207220 */ /* 0x000fe20000410000 */
[----:B------:R-:W-:Y:S01]  /*3490*/  FADD.FTZ R30, -R34, 1 ;  /* 0x3f800000221e7421 */ /* 0x000fe20000010100 */
[----:B-1----:R-:W-:-:S03]  /*34a0*/  SHF.L.U32 R42, R27, 0x10, RZ ;  /* 0x000000101b2a7819 */ /* 0x002fc600000006ff */
[----:B------:R0:W1:Y:S01]  /*34b0*/  MUFU.RCP R48, R43 ;  /* 0x0000002b00307308 */ /* 0x0000620000001000 */
[----:B------:R-:W-:Y:S01]  /*34c0*/  SHF.L.U32 R26, R26, 0x10, RZ ;  /* 0x000000101a1a7819 */ /* 0x000fe200000006ff */
[----:B--2---:R-:W-:Y:S01]  /*34d0*/  FADD.FTZ R44, -R40, 1 ;  /* 0x3f800000282c7421 */ /* 0x004fe20000010100 */
[----:B------:R-:W-:-:S05]  /*34e0*/  FMUL.FTZ R27, R17, R25 ;  /* 0x00000019111b7220 */ /* 0x000fca0000410000 */
[----:B------:R2:W5:Y:S01]  /*34f0*/  MUFU.RCP R51, R49 ;  /* 0x0000003100337308 */ /* 0x0005620000001000 */
[----:B0-----:R-:W-:Y:S01]  /*3500*/  FMUL.FTZ R43, R21, R42 ;  /* 0x0000002a152b7220 */ /* 0x001fe20000410000 */
[----:B------:R-:W-:Y:S01]  /*3510*/  FMUL.FTZ R32, R32, R35 ;  /* 0x0000002320207220 */ /* 0x000fe20000410000 */
[----:B------:R-:W-:Y:S01]  /*3520*/  FFMA.FTZ R30, R37, R30, 1 ;  /* 0x3f800000251e7423 */ /* 0x000fe2000001001e */
        /* <DEDUP_REMOVED lines=9> */
[----:B------:R-:W-:-:S02]  /*35c0*/  SHF.L.U32 R30, R14, 0x10, RZ ;  /* 0x000000100e1e7819 */ /* 0x000fc400000006ff */
[----:B------:R-:W-:Y:S02]  /*35d0*/  SHF.L.U32 R44, R4, 0x10, RZ ;  /* 0x00000010042c7819 */ /* 0x000fe400000006ff */
[----:B---3--:R-:W-:Y:S01]  /*35e0*/  SHF.L.U32 R52, R5, 0x10, RZ ;  /* 0x0000001005347819 */ /* 0x008fe200000006ff */
[----:B------:R-:W-:Y:S01]  /*35f0*/  FMUL.FTZ R38, R35, R38 ;  /* 0x0000002623267220 */ /* 0x000fe20000410000 */
[----:B----4-:R-:W-:Y:S01]  /*3600*/  FADD.FTZ R14, -R46, 1 ;  /* 0x3f8000002e0e7421 */ /* 0x010fe20000010100 */
[----:B------:R-:W-:Y:S01]  /*3610*/  FMUL.FTZ R35, R22, R30 ;  /* 0x0000001e16237220 */ /* 0x000fe20000410000 */
[----:B-1----:R-:W-:Y:S01]  /*3620*/  FADD.FTZ R4, -R48, 1 ;  /* 0x3f80000030047421 */ /* 0x002fe20000010100 */
[----:B--2---:R-:W-:Y:S01]  /*3630*/  FMUL.FTZ R49, R23, R44 ;  /* 0x0000002c17317220 */ /* 0x004fe20000410000 */
[----:B-----5:R-:W-:Y:S01]  /*3640*/  FADD.FTZ R5, -R51, 1 ;  /* 0x3f80000033057421 */ /* 0x020fe20000010100 */
        /* <DEDUP_REMOVED lines=102> */
[C---:B------:R-:W-:Y:S02]  /*3cb0*/  PRMT R14, R40.reuse, 0x7610, R14 ;  /* 0x00007610280e7816 */ /* 0x040fe4000000000e */
[----:B------:R-:W-:Y:S01]  /*3cc0*/  PRMT R16, R40, 0x7632, R16 ;  /* 0x0000763228107816 */ /* 0x000fe20000000010 */
[----:B------:R-:W-:Y:S01]  /*3cd0*/  STS.U16 [R99], R7 ;  /* 0x0000000763007388 */ /* 0x000fe20000000400 */
[----:B------:R-:W-:Y:S01]  /*3ce0*/  PRMT R22, R44, 0x7632, R22 ;  /* 0x000076322c167816 */ /* 0x000fe20000000016 */
[----:B------:R-:W1:Y:S02]  /*3cf0*/  LDC.64 R40, c[0x0][0x430] ;  /* 0x00010c00ff287b82 */ /* 0x000e640000000a00 */
[----:B------:R-:W-:Y:S04]  /*3d00*/  STS.U16 [R99+0x2], R4 ;  /* 0x0000020463007388 */ /* 0x000fe80000000400 */
[----:B------:R-:W-:Y:S04]  /*3d10*/  STS.U16 [R99+0x4], R25 ;  /* 0x0000041963007388 */ /* 0x000fe80000000400 */
[----:B------:R1:W-:Y:S04]  /*3d20*/  STS.U16 [R99+0x6], R5 ;  /* 0x0000060563007388 */ /* 0x0003e80000000400 */
[----:B------:R-:W-:Y:S04]  /*3d30*/  STS.U16 [R99+0x8], R14 ;  /* 0x0000080e63007388 */ /* 0x000fe80000000400 */
[----:B------:R2:W-:Y:S04]  /*3d40*/  STS.U16 [R99+0xa], R16 ;  /* 0x00000a1063007388 */ /* 0x0005e80000000400 */
[----:B------:R-:W-:Y:S01]  /*3d50*/  STS.U16 [R99+0xc], R44 ;  /* 0x00000c2c63007388 */ /* 0x000fe20000000400 */
[----:B-1----:R-:W-:-:S03]  /*3d60*/  IMAD.WIDE.U32 R4, R40, UR18, R10 ;  /* 0x0000001228047c25 */ /* 0x002fc6000f8e000a */
[----:B------:R-:W-:Y:S01]  /*3d70*/  STS.U16 [R99+0xe], R22 ;  /* 0x00000e1663007388 */ /* 0x000fe20000000400 */
[----:B------:R-:W-:-:S03]  /*3d80*/  NOP ;  /* 0x0000000000007918 */ /* 0x000fc60000000000 */
[----:B------:R-:W-:Y:S01]  /*3d90*/  LDS.U16 R7, [R111] ;  /* 0x000000006f077984 */ /* 0x000fe20000000400 */
        /* <DEDUP_REMOVED lines=33> */
.L_x_16251:
        /* <DEDUP_REMOVED lines=35> */
[----:B------:R-:W-:Y:S01]  /*41e0*/  IADD3 R39, PT, PT, R0, 0x1, R0 ;  /* 0x0000000100277810 */ /* 0x000fe20007ffe000 */
[----:B------:R-:W-:Y:S01]  /*41f0*/  FADD.FTZ R69, R18, R18 ;  /* 0x0000001212457221 */ /* 0x000fe20000010000 */
[C-C-:B------:R-:W-:Y:S01]  /*4200*/  IADD3 R41, PT, PT, R0.reuse, 0x2, R0.reuse ;  /* 0x0000000200297810 */ /* 0x140fe20007ffe000 */
        /* <DEDUP_REMOVED lines=11> */
[----:B------:R-:W-:Y:S01]  /*42c0*/  SHF.L.U32 R0, R112, 0x4, RZ ;  /* 0x0000000470007819 */ /* 0x000fe200000006ff */
[----:B------:R-:W0:Y:S01]  /*42d0*/  LDC R60, c[0x0][0x388] ;  /* 0x0000e200ff3c7b82 */ /* 0x000e220000000800 */
[----:B------:R-:W-:Y:S01]  /*42e0*/  SHF.L.U32 R61, R113, 0x9, RZ ;  /* 0x00000009713d7819 */ /* 0x000fe200000006ff */
[----:B------:R-:W-:Y:S01]  /*42f0*/  FADD.FTZ R62, R27, R27 ;  /* 0x0000001b1b3e7221 */ /* 0x000fe20000010000 */
[----:B------:R-:W-:Y:S01]  /*4300*/  IADD3 R59, PT, PT, R0, 0xc, RZ ;  /* 0x0000000c003b7810 */ /* 0x000fe20007ffe0ff */
[----:B------:R-:W1:Y:S01]  /*4310*/  LDCU UR8, c[0x0][0x394] ;  /* 0x00007280ff0877ac */ /* 0x000e620008000800 */
[----:B------:R-:W-:-:S02]  /*4320*/  LEA.HI.SX32 R52, R51, R0, 0x1b ;  /* 0x0000000033347211 */ /* 0x000fc400078fdaff */
[----:B------:R-:W-:Y:S01]  /*4330*/  LEA.HI.SX32 R38, R59, R0, 0x1b ;  /* 0x000000003b267211 */ /* 0x000fe200078fdaff */
[----:B------:R-:W2:Y:S01]  /*4340*/  LDC.64 R14, c[0x0][0x3a8] ;  /* 0x0000ea00ff0e7b82 */ /* 0x000ea20000000a00 */
[----:B------:R-:W-:Y:S01]  /*4350*/  LEA R59, R193, -R61, 0x1 ;  /* 0x8000003dc13b7211 */ /* 0x000fe200078e08ff */
[----:B------:R-:W3:Y:S01]  /*4360*/  LDCU UR9, c[0x0][0x38c] ;  /* 0x00007180ff0977ac */ /* 0x000ee20008000800 */
[----:B------:R-:W-:Y:S02]  /*4370*/  IADD3 R37, PT, PT, R112, 0x1e0, RZ ;  /* 0x000001e070257810 */ /* 0x000fe40007ffe0ff */
[----:B------:R-:W-:Y:S01]  /*4380*/  ISETP.GE.AND P1, PT, R142, R59, PT ;  /* 0x0000003b8e00720c */ /* 0x000fe20003f26270 */
[----:B------:R-:W-:Y:S01]  /*4390*/  UMOV UR4, URZ ;  /* 0x000000ff00047c82 */ /* 0x000fe20008000000 */
[----:B------:R-:W-:Y:S01]  /*43a0*/  IADD3 R51, PT, PT, R0, 0x8, RZ ;  /* 0x0000000800337810 */ /* 0x000fe20007ffe0ff */
[----:B------:R-:W4:Y:S01]  /*43b0*/  LDC.64 R16, c[0x0][0x440] ;  /* 0x00011000ff107b82 */ /* 0x000f220000000a00 */
        /* <DEDUP_REMOVED lines=16> */
[-C--:B------:R-:W-:Y:S02]  /*44c0*/  LEA.HI.SX32 R43, R43, R0.reuse, 0x1b ;  /* 0x000000002b2b7211 */ /* 0x080fe400078fdaff */
[-C--:B------:R-:W-:Y:S02]  /*44d0*/  LEA.HI.SX32 R39, R39, R0.reuse, 0x1b ;  /* 0x0000000027277211 */ /* 0x080fe400078fdaff */
[-C--:B------:R-:W-:Y:S01]  /*44e0*/  LEA.HI.SX32 R41, R41, R0.reuse, 0x1b ;  /* 0x0000000029297211 */ /* 0x080fe200078fdaff */
[----:B------:R-:W0:Y:S01]  /*44f0*/  LDC.64 R24, c[0x0][0x4f0] ;  /* 0x00013c00ff187b82 */ /* 0x000e220000000a00 */
[-C--:B------:R-:W-:Y:S02]  /*4500*/  LEA.HI.SX32 R45, R45, R0.reuse, 0x1b ;  /* 0x000000002d2d7211 */ /* 0x080fe400078fdaff */
[-C--:B------:R-:W-:Y:S02]  /*4510*/  LEA.HI.SX32 R47, R47, R0.reuse, 0x1b ;  /* 0x000000002f2f7211 */ /* 0x080fe400078fdaff */
[----:B------:R-:W-:-:S02]  /*4520*/  LEA.HI.SX32 R49, R49, R0, 0x1b ;  /* 0x0000000031317211 */ /* 0x000fc400078fdaff */
[----:B------:R-:W-:Y:S02]  /*4530*/  LEA.HI.SX32 R42, R51, R0, 0x1b ;  /* 0x00000000332a7211 */ /* 0x000fe400078fdaff */
[----:B------:R-:W-:Y:S02]  /*4540*/  LEA.HI.SX32 R37, R37, R112, 0x1b ;  /* 0x0000007025257211 */ /* 0x000fe400078fdaff */
[----:B------:R-:W-:Y:S02]  /*4550*/  ISETP.NE.AND P0, PT, R143, 0x1, PT ;  /* 0x000000018f00780c */ /* 0x000fe40003f05270 */
[-C--:B------:R-:W-:Y:S02]  /*4560*/  LEA.HI.SX32 R4, R53, R0.reuse, 0x1b ;  /* 0x0000000035047211 */ /* 0x080fe400078fdaff */
        /* <DEDUP_REMOVED lines=8> */
[-C--:B------:R-:W-:Y:S02]  /*45f0*/  LEA.HI.SX32 R27, R27, R112.reuse, 0x1b ;  /* 0x000000701b1b7211 */ /* 0x080fe400078fdaff */
        /* <DEDUP_REMOVED lines=32> */
.L_x_16300:
[----:B0-----:R-:W-:Y:S01]  /*4800*/  HFMA2 R7, -RZ, RZ, 0, 0 ;  /* 0x00000000ff077431 */ /* 0x001fe200000001ff */
[----:B------:R-:W-:Y:S02]  /*4810*/  MOV R6, R142 ;  /* 0x0000008e00067202 */ /* 0x000fe40000000f00 */
[----:B------:R-:W-:Y:S02]  /*4820*/  IADD3 R34, PT, PT, R114, 0x80, RZ ;  /* 0x0000008072227810 */ /* 0x000fe40007ffe0ff */
[----:B------:R-:W-:Y:S02]  /*4830*/  P2R R179, PR, RZ, 0x1 ;  /* 0x00000001ffb37803 */ /* 0x000fe40000000000 */
[----:B------:R-:W-:Y:S02]  /*4840*/  ISETP.GE.AND P0, PT, R34, R59, PT ;  /* 0x0000003b2200720c */ /* 0x000fe40003f06270 */
[----:B------:R-:W-:Y:S01]  /*4850*/  PRMT R170, RZ, 0x7610, R170 ;  /* 0x00007610ffaa7816 */ /* 0x000fe200000000aa */
[----:B------:R-:W-:Y:S01]  /*4860*/  IMAD.WIDE.U32 R26, R18, UR4, R6 ;  /* 0x00000004121a7c25 */ /* 0x000fe2000f8e0006 */
[----:B------:R-:W-:-:S02]  /*4870*/  IADD3 R188, PT, PT, R114, 0x160, RZ ;  /* 0x0000016072bc7810 */ /* 0x000fc40007ffe0ff */
[----:B------:R-:W-:Y:S01]  /*4880*/  ISETP.GE.AND P6, PT, R114, R59, PT ;  /* 0x0000003b7200720c */ /* 0x000fe20003fc6270 */
[----:B------:R-:W-:Y:S01]  /*4890*/  IMAD R5, R19, UR4, R27 ;  /* 0x0000000413057c24 */ /* 0x000fe2000f8e021b */
[----:B------:R-:W-:Y:S01]  /*48a0*/  LEA R4, P1, R26, R151, 0x1 ;  /* 0x000000971a047211 */ /* 0x000fe200078208ff */
[----:B------:R-:W-:Y:S01]  /*48b0*/  IMAD.WIDE.U32 R6, R20, UR4, R6 ;  /* 0x0000000414067c25 */ /* 0x000fe2000f8e0006 */
[----:B------:R-:W-:Y:S02]  /*48c0*/  P2R R177, PR, RZ, 0x1 ;  /* 0x00000001ffb17803 */ /* 0x000fe40000000000 */
[----:B------:R-:W-:Y:S01]  /*48d0*/  LEA.HI.X R5, R26, R149, R5, 0x1, P1 ;  /* 0x000000951a057211 */ /* 0x000fe200008f0c05 */
[----:B------:R-:W-:Y:S01]  /*48e0*/  IMAD R7, R21, UR4, R7 ;  /* 0x0000000415077c24 */ /* 0x000fe2000f8e0207 */
[----:B------:R-:W-:Y:S02]  /*48f0*/  MOV R26, R2 ;  /* 0x00000002001a7202 */ /* 0x000fe40000000f00 */
[----:B------:R-:W-:Y:S01]  /*4900*/  MOV R27, R155 ;  /* 0x0000009b001b7202 */ /* 0x000fe20000000f00 */
[----:B--2---:R-:W2:Y:S01]  /*4910*/  @!P0 LDG.E.U16 R170, desc[UR16][R4.64+0x140] ;  /* 0x0001401004aa8981 */ /* 0x004ea2000c1e1500 */
[----:B------:R-:W-:-:S02]  /*4920*/  ISETP.GE.AND P0, PT, R188, R59, PT ;  /* 0x0000003bbc00720c */ /* 0x000fc40003f06270 */
[----:B------:R-:W-:Y:S01]  /*4930*/  IADD3 R32, PT, PT, R114, 0x20, RZ ;  /* 0x0000002072207810 */ /* 0x000fe20007ffe0ff */
[----:B------:R-:W-:Y:S01]  /*4940*/  IMAD.WIDE.U32 R26, R14, UR4, R26 ;  /* 0x000000040e1a7c25 */ /* 0x000fe2000f8e001a */
[----:B------:R-:W-:Y:S02]  /*4950*/  IADD3 R162, PT, PT, R114, 0x40, RZ ;  /* 0x0000004072a27810 */ /* 0x000fe40007ffe0ff */
[----:B------:R-:W-:Y:S01]  /*4960*/  LEA R28, P2, R6, R147, 0x1 ;  /* 0x00000093061c7211 */ /* 0x000fe200078408ff */
[----:B------:R-:W-:Y:S01]  /*4970*/  IMAD R27, R15, UR4, R27 ;  /* 0x000000040f1b7c24 */ /* 0x000fe2000f8e021b */
[----:B------:R-:W-:Y:S02]  /*4980*/  IADD3 R166, PT, PT, R114, 0x60, RZ ;  /* 0x0000006072a67810 */ /* 0x000fe40007ffe0ff */
[-C--:B------:R-:W-:Y:S02]  /*4990*/  ISETP.GE.AND P5, PT, R32, R59.reuse, PT ;  /* 0x0000003b2000720c */ /* 0x080fe40003fa6270 */
[----:B------:R-:W-:-:S02]  /*49a0*/  ISETP.GE.AND P4, PT, R162, R59, PT ;  /* 0x0000003ba200720c */ /* 0x000fc40003f86270 */
[----:B------:R-:W-:Y:S02]  /*49b0*/  LEA.HI.X R29, R6, R145, R7, 0x1, P2 ;  /* 0x00000091061d7211 */ /* 0x000fe400010f0c07 */
[----:B------:R-:W-:Y:S02]  /*49c0*/  PRMT R171, RZ, 0x7610, R171 ;  /* 0x00007610ffab7816 */ /* 0x000fe400000000ab */
[----:B------:R-:W-:Y:S02]  /*49d0*/  ISETP.GE.AND P3, PT, R166, R59, PT ;  /* 0x0000003ba600720c */ /* 0x000fe40003f66270 */
[----:B------:R-:W-:Y:S02]  /*49e0*/  PRMT R7, RZ, 0x7610, R7 ;  /* 0x00007610ff077816 */ /* 0x000fe40000000007 */
[----:B------:R-:W-:Y:S01]  /*49f0*/  LOP3.LUT P2, RZ, R214, 0x400, RZ, 0xc0, !PT ;  /* 0x00000400d6ff7812 */ /* 0x000fe2000784c0ff */
[----:B---3--:R-:W3:Y:S01]  /*4a00*/  @!P0 LDG.E.U16 R171, desc[UR16][R4.64+0x300] ;  /* 0x0003001004ab8981 */ /* 0x008ee2000c1e1500 */
[----:B------:R-:W-:-:S02]  /*4a10*/  IADD3 R190, PT, PT, R114, 0x180, RZ ;  /* 0x0000018072be7810 */ /* 0x000fc40007ffe0ff */
[----:B------:R-:W-:Y:S01]  /*4a20*/  LEA R30, P1, R26, R16, 0x3 ;  /* 0x000000101a1e7211 */ /* 0x000fe200078218ff */
[----:B------:R-:W4:Y:S01]  /*4a30*/  @!P6 LDG.E.U16 R7, desc[UR16][R4.64+0x40] ;  /* 0x000040100407e981 */ /* 0x000f22000c1e1500 */
[----:B------:R-:W-:Y:S02]  /*4a40*/  IADD3 R184, PT, PT, R114, 0x140, RZ ;  /* 0x0000014072b87810 */ /* 0x000fe40007ffe0ff */
[----:B------:R-:W-:Y:S02]  /*4a50*/  PRMT R34, RZ, 0x7610, R34 ;  /* 0x00007610ff227816 */ /* 0x000fe40000000022 */
[----:B------:R-:W-:Y:S02]  /*4a60*/  PRMT R164, RZ, 0x7610, R164 ;  /* 0x00007610ffa47816 */ /* 0x000fe400000000a4 */
[----:B------:R-:W-:Y:S02]  /*4a70*/  ISETP.GE.AND P0, PT, R190, R59, PT ;  /* 0x0000003bbe00720c */ /* 0x000fe40003f06270 */
[----:B------:R-:W-:Y:S01]  /*4a80*/  LEA.HI.X R31, R26, R17, R27, 0x3, P1 ;  /* 0x000000111a1f7211 */ /* 0x000fe200008f1c1b */
[----:B------:R-:W5:Y:S01]  /*4a90*/  @!P5 LDG.E.U16 R34, desc[UR16][R4.64+0x80] ;  /* 0x000080100422d981 */ /* 0x000f62000c1e1500 */
[----:B------:R-:W-:-:S02]  /*4aa0*/  PRMT R168, RZ, 0x7610, R168 ;  /* 0x00007610ffa87816 */ /* 0x000fc400000000a8 */
[----:B------:R-:W-:Y:S01]  /*4ab0*/  ISETP.GE.AND P6, PT, R184, R59, PT ;  /* 0x0000003bb800720c */ /* 0x000fe20003fc6270 */
[----:B------:R-:W2:Y:S01]  /*4ac0*/  @!P4 LDG.E.U16 R164, desc[UR16][R4.64+0xc0] ;  /* 0x0000c01004a4c981 */ /* 0x000ea2000c1e1500 */
[----:B------:R-:W-:Y:S02]  /*4ad0*/  PRMT R6, RZ, 0x7610, R6 ;  /* 0x00007610ff067816 */ /* 0x000fe40000000006 */
[C---:B------:R-:W-:Y:S01]  /*4ae0*/  IADD3 R26, PT, PT, R114.reuse, 0xa0, RZ ;  /* 0x000000a0721a7810 */ /* 0x040fe20007ffe0ff */
[----:B------:R-:W3:Y:S01]  /*4af0*/  @!P3 LDG.E.U16 R168, desc[UR16][R4.64+0x100] ;  /* 0x0001001004a8b981 */ /* 0x000ee2000c1e1500 */
[C---:B------:R-:W-:Y:S02]  /*4b00*/  IADD3 R174, PT, PT, R114.reuse, 0xc0, RZ ;  /* 0x000000c072ae7810 */ /* 0x040fe40007ffe0ff */
[C---:B------:R-:W-:Y:S01]  /*4b10*/  IADD3 R176, PT, PT, R114.reuse, 0xe0, RZ ;  /* 0x000000e072b07810 */ /* 0x040fe20007ffe0ff */
[----:B------:R-:W4:Y:S01]  /*4b20*/  @!P2 LDG.E.U16 R6, desc[UR16][R4.64] ;  /* 0x000000100406a981 */ /* 0x000f22000c1e1500 */
[----:B------:R-:W-:-:S02]  /*4b30*/  IADD3 R178, PT, PT, R114, 0x100, RZ ;  /* 0x0000010072b27810 */ /* 0x000fc40007ffe0ff */
[----:B------:R-:W-:Y:S02]  /*4b40*/  IADD3 R182, PT, PT, R114, 0x120, RZ ;  /* 0x0000012072b67810 */ /* 0x000fe40007ffe0ff */
[-C--:B------:R-:W-:Y:S02]  /*4b50*/  ISETP.GE.AND P5, PT, R26, R59.reuse, PT ;  /* 0x0000003b1a00720c */ /* 0x080fe40003fa6270 */
[----:B------:R-:W-:Y:S01]  /*4b60*/  PRMT R192, RZ, 0x7610, R192 ;  /* 0x00007610ffc07816 */ /* 0x000fe200000000c0 */
[----:B------:R-:W3:Y:S01]  /*4b70*/  LDG.E.64 R26, desc[UR16][R30.64] ;  /* 0x000000101e1a7981 */ /* 0x000ee2000c1e1b00 */
[-C--:B------:R-:W-:Y:S02]  /*4b80*/  ISETP.GE.AND P4, PT, R174, R59.reuse, PT ;  /* 0x0000003bae00720c */ /* 0x080fe40003f86270 */
[----:B------:R-:W-:Y:S02]  /*4b90*/  PRMT R186, RZ, 0x7610, R186 ;  /* 0x00007610ffba7816 */ /* 0x000fe400000000ba */
[-C--:B------:R-:W-:Y:S01]  /*4ba0*/  ISETP.GE.AND P3, PT, R176, R59.reuse, PT ;  /* 0x0000003bb000720c */ /* 0x080fe20003f66270 */
[----:B------:R-:W3:Y:S01]  /*4bb0*/  @!P0 LDG.E.U16 R192, desc[UR16][R4.64+0x340] ;  /* 0x0003401004c08981 */ /* 0x000ee2000c1e1500 */
[----:B------:R-:W-:-:S02]  /*4bc0*/  ISETP.GE.AND P2, PT, R178, R59, PT ;  /* 0x0000003bb200720c */ /* 0x000fc40003f46270 */
[----:B------:R-:W-:Y:S01]  /*4bd0*/  IADD3 R194, PT, PT, R114, 0x1a0, RZ ;  /* 0x000001a072c27810 */ /* 0x000fe20007ffe0ff */
[----:B------:R-:W3:Y:S01]  /*4be0*/  @!P6 LDG.E.U16 R186, desc[UR16][R4.64+0x2c0] ;  /* 0x0002c01004bae981 */ /* 0x000ee2000c1e1500 */
[-C--:B------:R-:W-:Y:S02]  /*4bf0*/  ISETP.GE.AND P1, PT, R182, R59.reuse, PT ;  /* 0x0000003bb600720c */ /* 0x080fe40003f26270 */
[----:B------:R-:W-:Y:S02]  /*4c00*/  IADD3 R196, PT, PT, R114, 0x1c0, RZ ;  /* 0x000001c072c47810 */ /* 0x000fe40007ffe0ff */
[----:B------:R-:W-:Y:S02]  /*4c10*/  PRMT R172, RZ, 0x7610, R172 ;  /* 0x00007610ffac7816 */ /* 0x000fe400000000ac */
[----:B------:R-:W-:Y:S02]  /*4c20*/  PRMT R33, RZ, 0x7610, R33 ;  /* 0x00007610ff217816 */ /* 0x000fe40000000021 */
[----:B------:R-:W-:-:S02]  /*4c30*/  ISETP.GE.AND P0, PT, R194, R59, PT ;  /* 0x0000003bc200720c */ /* 0x000fc40003f06270 */
[----:B------:R-:W-:Y:S01]  /*4c40*/  PRMT R35, RZ, 0x7610, R35 ;  /* 0x00007610ff237816 */ /* 0x000fe20000000023 */
[----:B------:R-:W3:Y:S01]  /*4c50*/  @!P5 LDG.E.U16 R172, desc[UR16][R4.64+0x180] ;  /* 0x0001801004acd981 */ /* 0x000ee2000c1e1500 */
[----:B------:R-:W-:Y:S02]  /*4c60*/  ISETP.GE.AND P6, PT, R196, R59, PT ;  /* 0x0000003bc400720c */ /* 0x000fe40003fc6270 */
        /* <DEDUP_REMOVED lines=9> */
[----:B------:R0:W3:Y:S01]  /*4d00*/  @!P6 LDG.E.U16 R198, desc[UR16][R4.64+0x3c0] ;  /* 0x0003c01004c6e981 */ /* 0x0000e2000c1e1500 */
[----:B------:R-:W-:-:S02]  /*4d10*/  P2R R175, PR, RZ, 0x20 ;  /* 0x00000020ffaf7803 */ /* 0x000fc40000000000 */
[-C--:B------:R-:W-:Y:S02]  /*4d20*/  ISETP.GE.AND P5, PT, R114, R59.reuse, PT ;  /* 0x0000003b7200720c */ /* 0x080fe40003fa6270 */
[----:B------:R-:W-:Y:S02]  /*4d30*/  ISETP.GE.AND P0, PT, R142, R59, PT ;  /* 0x0000003b8e00720c */ /* 0x000fe40003f06270 */
[----:B0-----:R-:W-:Y:S02]  /*4d40*/  PRMT R5, RZ, 0x7610, R5 ;  /* 0x00007610ff057816 */ /* 0x001fe40000000005 */
        /* <DEDUP_REMOVED lines=9> */
[----:B-----5:R-:W-:Y:S04]  /*4de0*/  STS.U16 [R109+0x80], R34 ;  /* 0x000080226d007388 */ /* 0x020fe80000000400 */
[----:B--2---:R-:W-:Y:S04]  /*4df0*/  STS.U16 [R107+0xc0], R164 ;  /* 0x0000c0a46b007388 */ /* 0x004fe80000000400 */
[----:B---3--:R-:W-:Y:S04]  /*4e00*/  STS.U16 [R105+0x100], R168 ;  /* 0x000100a869007388 */ /* 0x008fe80000000400 */
[----:B------:R1:W-:Y:S04]  /*4e10*/  STS.U16 [R103+0x140], R170 ;  /* 0x000140aa67007388 */ /* 0x0003e80000000400 */
[----:B------:R-:W-:Y:S04]  /*4e20*/  STS.U16 [R101+0x180], R172 ;  /* 0x000180ac65007388 */ /* 0x000fe80000000400 */
[----:B------:R2:W-:Y:S04]  /*4e30*/  STS.U16 [R108+0x1c0], R33 ;  /* 0x0001c0216c007388 */ /* 0x0005e80000000400 */
[----:B------:R3:W-:Y:S04]  /*4e40*/  STS.U16 [R50+0x200], R35 ;  /* 0x0002002332007388 */ /* 0x0007e80000000400 */
        /* <DEDUP_REMOVED lines=9> */
[----:B------:R-:W-:-:S03]  /*4ee0*/  ISETP.GE.AND P5, PT, R162, R59, PT ;  /* 0x0000003ba200720c */ /* 0x000fc60003fa6270 */
[----:B------:R-:W5:Y:S01]  /*4ef0*/  @!P0 LDG.E.U16 R4, desc[UR16][R28.64] ;  /* 0x000000101c048981 */ /* 0x000f62000c1e1500 */
[----:B------:R-:W-:Y:S02]  /*4f00*/  ISETP.GE.AND P0, PT, R32, R59, PT ;  /* 0x0000003b2000720c */ /* 0x000fe40003f06270 */
[----:B0-----:R-:W-:Y:S01]  /*4f10*/  PRMT R6, RZ, 0x7610, R6 ;  /* 0x00007610ff067816 */ /* 0x001fe20000000006 */
[----:B------:R-:W5:Y:S01]  /*4f20*/  @!P6 LDG.E.U16 R178, desc[UR16][R28.64+0x3c0] ;  /* 0x0003c0101cb2e981 */ /* 0x000f62000c1e1500 */
[----:B-1----:R-:W-:Y:S02]  /*4f30*/  PRMT R170, RZ, 0x7610, R170 ;  /* 0x00007610ffaa7816 */ /* 0x002fe400000000aa */
[----:B--2---:R-:W-:Y:S02]  /*4f40*/  PRMT R33, RZ, 0x7610, R33 ;  /* 0x00007610ff217816 */ /* 0x004fe40000000021 */
[----:B------:R-:W-:Y:S01]  /*4f50*/  PRMT R7, RZ, 0x7610, R7 ;  /* 0x00007610ff077816 */ /* 0x000fe20000000007 */
[----:B------:R-:W2:Y:S01]  /*4f60*/  @!P5 LDG.E.U16 R30, desc[UR16][R28.64+0xc0] ;  /* 0x0000c0101c1ed981 */ /* 0x000ea2000c1e1500 */
[----:B------:R-:W-:-:S03]  /*4f70*/  ISETP.NE.AND P5, PT, R175, RZ, PT ;  /* 0x000000ffaf00720c */ /* 0x000fc60003fa5270 */
[----:B------:R-:W2:Y:S01]  /*4f80*/  @!P0 LDG.E.U16 R6, desc[UR16][R28.64+0x80] ;  /* 0x000080101c068981 */ /* 0x000ea2000c1e1500 */
[----:B------:R-:W-:Y:S02]  /*4f90*/  ISETP.GE.AND P0, PT, R166, R59, PT ;  /* 0x0000003ba600720c */ /* 0x000fe40003f06270 */
[----:B------:R-:W-:Y:S01]  /*4fa0*/  PRMT R32, RZ, 0x7610, R32 ;  /* 0x00007610ff207816 */ /* 0x000fe20000000020 */
[----:B------:R-:W2:Y:S01]  /*4fb0*/  @!P3 LDG.E.U16 R33, desc[UR16][R28.64+0x200] ;  /* 0x000200101c21b981 */ /* 0x000ea2000c1e1500 */
[----:B------:R-:W-:-:S03]  /*4fc0*/  PRMT R34, RZ, 0x7610, R34 ;  /* 0x00007610ff227816 */ /* 0x000fc60000000022 */
[----:B------:R-:W2:Y:S04]  /*4fd0*/  @!P4 LDG.E.U16 R7, desc[UR16][R28.64+0x1c0] ;  /* 0x0001c0101c07c981 */ /* 0x000ea8000c1e1500 */
[----:B------:R-:W2:Y:S01]  /*4fe0*/  @!P5 LDG.E.U16 R170, desc[UR16][R28.64+0x180] ;  /* 0x000180101caad981 */ /* 0x000ea2000c1e1500 */
[----:B------:R-:W-:-:S03]  /*4ff0*/  ISETP.GE.AND P5, PT, R184, R59, PT ;  /* 0x0000003bb800720c */ /* 0x000fc60003fa6270 */
[----:B------:R-:W2:Y:S01]  /*5000*/  @!P0 LDG.E.U16 R32, desc[UR16][R28.64+0x100] ;  /* 0x000100101c208981 */ /* 0x000ea2000c1e1500 */
[----:B------:R-:W-:Y:S02]  /*5010*/  ISETP.NE.AND P0, PT, R177, RZ, PT ;  /* 0x000000ffb100720c */ /* 0x000fe40003f05270 */
[-C--:B------:R-:W-:Y:S02]  /*5020*/  ISETP.GE.AND P3, PT, R188, R59.reuse, PT ;  /* 0x0000003bbc00720c */ /* 0x080fe40003f66270 */
[----:B------:R-:W-:Y:S02]  /*5030*/  PRMT R172, RZ, 0x7610, R172 ;  /* 0x00007610ffac7816 */ /* 0x000fe400000000ac */
[----:B---3--:R-:W-:Y:S01]  /*5040*/  PRMT R35, RZ, 0x7610, R35 ;  /* 0x00007610ff237816 */ /* 0x008fe20000000023 */
[----:B------:R-:W-:Y:S01]  /*5050*/  FMUL.FTZ R31, R27, R106 ;  /* 0x0000006a1b1f7220 */ /* 0x000fe20000410000 */
        /* <DEDUP_REMOVED lines=9> */
[----:B------:R-:W-:Y:S01]  /*50f0*/  FMUL.FTZ R162, R27, R104 ;  /* 0x000000681ba27220 */ /* 0x000fe20000410000 */
[----:B----4-:R-:W-:-:S02]  /*5100*/  FMUL.FTZ R169, R26, 1.4426950216293334961 ;  /* 0x3fb8aa3b1aa97820 */ /* 0x010fc40000410000 */
[----:B------:R-:W-:Y:S01]  /*5110*/  LDS.U16 R191, [R57+0x4] ;  /* 0x0000040039bf7984 */ /* 0x000fe20000000400 */
[----:B------:R-:W-:-:S03]  /*5120*/  FMUL.RZ R168, R162, 0.15915493667125701904 ;  /* 0x3e22f983a2a87820 */ /* 0x000fc6000040c000 */
[----:B------:R-:W-:Y:S01]  /*5130*/  LDS.U16 R189, [R56+0x6] ;  /* 0x0000060038bd7984 */ /* 0x000fe20000000400 */
[C---:B0-----:R-:W-:Y:S01]  /*5140*/  FMUL.FTZ R28, R27.reuse, R102 ;  /* 0x000000661b1c7220 */ /* 0x041fe20000410000 */
[----:B------:R-:W-:Y:S01]  /*5150*/  FMUL.FTZ R29, R27, R100 ;  /* 0x000000641b1d7220 */ /* 0x000fe20000410000 */
[----:B------:R-:W-:Y:S01]  /*5160*/  FMUL.RZ R166, R31, 0.15915493667125701904 ;  /* 0x3e22f9831fa67820 */ /* 0x000fe2000040c000 */
[----:B------:R-:W-:Y:S01]  /*5170*/  LDS.U16 R187, [R55+0x8] ;  /* 0x0000080037bb7984 */ /* 0x000fe20000000400 */
[----:B-----5:R-:W-:Y:S01]  /*5180*/  FMUL.RZ R173, R28, 0.15915493667125701904 ;  /* 0x3e22f9831cad7820 */ /* 0x020fe2000040c000 */
[----:B------:R-:W-:Y:S01]  /*5190*/  FMUL.FTZ R28, R169, R102 ;  /* 0x00000066a91c7220 */ /* 0x000fe20000410000 */
[----:B------:R-:W-:Y:S01]  /*51a0*/  MUFU.SIN R203, R168 ;  /* 0x000000a800cb7308 */ /* 0x000fe20000000400 */
[----:B------:R-:W-:Y:S01]  /*51b0*/  FMUL.RZ R175, R29, 0.15915493667125701904 ;  /* 0x3e22f9831daf7820 */ /* 0x000fe2000040c000 */
[C---:B------:R-:W-:Y:S01]  /*51c0*/  FMUL.FTZ R29, R169.reuse, R100 ;  /* 0x00000064a91d7220 */ /* 0x040fe20000410000 */
[----:B------:R-:W-:Y:S04]  /*51d0*/  LDS.U16 R185, [R54+0xa] ;  /* 0x00000a0036b97984 */ /* 0x000fe80000000400 */
[----:B------:R-:W-:Y:S01]  /*51e0*/  LDS.U16 R183, [R53+0xc] ;  /* 0x00000c0035b77984 */ /* 0x000fe20000000400 */
[----:B------:R0:W-:Y:S01]  /*51f0*/  MUFU.COS R171, R168 ;  /* 0x000000a800ab7308 */ /* 0x0001e20000000000 */
[----:B------:R-:W-:Y:S01]  /*5200*/  FMUL.FTZ R162, R169, R104 ;  /* 0x00000068a9a27220 */ /* 0x000fe20000410000 */
[----:B------:R-:W-:Y:S01]  /*5210*/  ISETP.NE.AND P0, PT, R179, RZ, PT ;  /* 0x000000ffb300720c */ /* 0x000fe20003f05270 */
[----:B------:R-:W-:Y:S01]  /*5220*/  LDS.U16 R181, [R52+0xe] ;  /* 0x00000e0034b57984 */ /* 0x000fe20000000400 */
[----:B0-----:R-:W-:-:S04]  /*5230*/  FMUL.FTZ R168, R27, R98 ;  /* 0x000000621ba87220 */ /* 0x001fc80000410000 */
[----:B------:R0:W-:Y:S01]  /*5240*/  MUFU.EX2 R201, R28 ;  /* 0x0000001c00c97308 */ /* 0x0001e20000000800 */
[----:B------:R-:W-:Y:S01]  /*5250*/  FMUL.RZ R177, R168, 0.15915493667125701904 ;  /* 0x3e22f983a8b17820 */ /* 0x000fe2000040c000 */
[----:B------:R-:W-:-:S06]  /*5260*/  FMUL.FTZ R168, R169, R98 ;  /* 0x00000062a9a87220 */ /* 0x000fcc0000410000 */
[----:B------:R-:W-:Y:S01]  /*5270*/  MUFU.SIN R31, R166 ;  /* 0x000000a6001f7308 */ /* 0x000fe20000000400 */
[----:B0-----:R-:W-:-:S07]  /*5280*/  FMUL.FTZ R28, R27, R97 ;  /* 0x000000611b1c7220 */ /* 0x001fce0000410000 */
[----:B------:R-:W-:Y:S01]  /*5290*/  MUFU.COS R207, R166 ;  /* 0x000000a600cf7308 */ /* 0x000fe20000000000 */
[----:B------:R-:W-:-:S07]  /*52a0*/  FMUL.RZ R179, R28, 0.15915493667125701904 ;  /* 0x3e22f9831cb37820 */ /* 0x000fce000040c000 */
[----:B------:R-:W-:Y:S08]  /*52b0*/  MUFU.SIN R166, R175 ;  /* 0x000000af00a67308 */ /* 0x000ff00000000400 */
[----:B------:R0:W-:Y:S02]  /*52c0*/  MUFU.COS R200, R175 ;  /* 0x000000af00c87308 */ /* 0x0001e40000000000 */
[----:B0-----:R-:W-:-:S06]  /*52d0*/  FMUL.FTZ R175, R169, R97 ;  /* 0x00000061a9af7220 */ /* 0x001fcc0000410000 */
[----:B------:R-:W-:Y:S08]  /*52e0*/  MUFU.SIN R164, R173 ;  /* 0x000000ad00a47308 */ /* 0x000ff00000000400 */
[----:B------:R-:W0:Y:S08]  /*52f0*/  MUFU.COS R202, R173 ;  /* 0x000000ad00ca7308 */ /* 0x000e300000000000 */
[----:B------:R-:W1:Y:S08]  /*5300*/  MUFU.EX2 R29, R29 ;  /* 0x0000001d001d7308 */ /* 0x000e700000000800 */
[----:B------:R-:W4:Y:S08]  /*5310*/  MUFU.EX2 R162, R162 ;  /* 0x000000a200a27308 */ /* 0x000f300000000800 */
[----:B------:R-:W-:Y:S08]  /*5320*/  MUFU.SIN R197, R177 ;  /* 0x000000b100c57308 */ /* 0x000ff00000000400 */
[----:B------:R5:W-:Y:S08]  /*5330*/  MUFU.COS R173, R177 ;  /* 0x000000b100ad7308 */ /* 0x000bf00000000000 */
[----:B------:R-:W4:Y:S08]  /*5340*/  MUFU.EX2 R168, R168 ;  /* 0x000000a800a87308 */ /* 0x000f300000000800 */
[----:B------:R-:W-:Y:S08]  /*5350*/  MUFU.SIN R182, R179 ;  /* 0x000000b300b67308 */ /* 0x000ff00000000400 */
[----:B------:R-:W-:Y:S08]  /*5360*/  MUFU.COS R196, R179 ;  /* 0x000000b300c47308 */ /* 0x000ff00000000000 */
[----:B------:R-:W4:Y:S01]  /*5370*/  MUFU.EX2 R175, R175 ;  /* 0x000000af00af7308 */ /* 0x000f220000000800 */
[----:B-----5:R-:W-:Y:S01]  /*5380*/  FMUL.FTZ R177, R169, R96 ;  /* 0x00000060a9b17220 */ /* 0x020fe20000410000 */
[----:B0-----:R-:W-:Y:S01]  /*5390*/  FMUL.FTZ R202, R201, R202 ;  /* 0x000000cac9ca7220 */ /* 0x001fe20000410000 */
[C---:B-1----:R-:W-:Y:S01]  /*53a0*/  FMUL.FTZ R200, R29.reuse, R200 ;  /* 0x000000c81dc87220 */ /* 0x042fe20000410000 */
[----:B------:R-:W-:Y:S01]  /*53b0*/  FMUL.FTZ R199, R29, R166 ;  /* 0x000000a61dc77220 */ /* 0x000fe20000410000 */
[----:B------:R-:W-:Y:S01]  /*53c0*/  FMUL.FTZ R28, R169, R106 ;  /* 0x0000006aa91c7220 */ /* 0x000fe20000410000 */
[C---:B----4-:R-:W-:Y:S01]  /*53d0*/  FMUL.FTZ R204, R162.reuse, R171 ;  /* 0x000000aba2cc7220 */ /* 0x050fe20000410000 */
[----:B------:R-:W-:Y:S01]  /*53e0*/  FMUL.FTZ R203, R162, R203 ;  /* 0x000000cba2cb7220 */ /* 0x000fe20000410000 */
[----:B------:R-:W-:Y:S01]  /*53f0*/  FMUL.FTZ R201, R201, R164 ;  /* 0x000000a4c9c97220 */ /* 0x000fe20000410000 */
[----:B------:R0:W-:Y:S01]  /*5400*/  MUFU.EX2 R192, R177 ;  /* 0x000000b100c07308 */ /* 0x0001e20000000800 */
[C---:B------:R-:W-:Y:S01]  /*5410*/  FMUL.FTZ R198, R168.reuse, R173 ;  /* 0x000000ada8c67220 */ /* 0x040fe20000410000 */
[----:B------:R-:W-:Y:S01]  /*5420*/  FMUL.FTZ R197, R168, R197 ;  /* 0x000000c5a8c57220 */ /* 0x000fe20000410000 */
[----:B------:R-:W-:Y:S01]  /*5430*/  FMUL.FTZ R29, R169, R95 ;  /* 0x0000005fa91d7220 */ /* 0x000fe20000410000 */
[----:B------:R-:W-:Y:S01]  /*5440*/  LDS.U16 R171, [R58+0x2] ;  /* 0x000002003aab7984 */ /* 0x000fe20000000400 */
[C---:B------:R-:W-:Y:S01]  /*5450*/  FMUL.FTZ R196, R175.reuse, R196 ;  /* 0x000000c4afc47220 */ /* 0x040fe20000410000 */
[----:B------:R-:W-:-:S02]  /*5460*/  FMUL.FTZ R195, R175, R182 ;  /* 0x000000b6afc37220 */ /* 0x000fc40000410000 */
[----:B------:R-:W-:Y:S04]  /*5470*/  LDS.U16 R169, [R51] ;  /* 0x0000000033a97984 */ /* 0x000fe80000000400 */
[----:B------:R-:W-:Y:S04]  /*5480*/  LDS.U16 R179, [R42+0x10] ;  /* 0x000010002ab37984 */ /* 0x000fe80000000400 */
[----:B0-----:R-:W-:Y:S04]  /*5490*/  LDS.U16 R177, [R41+0x12] ;  /* 0x0000120029b17984 */ /* 0x001fe80000000400 */
[----:B------:R-:W-:Y:S04]  /*54a0*/  LDS.U16 R168, [R40+0x14] ;  /* 0x0000140028a87984 */ /* 0x000fe80000000400 */
[----:B------:R-:W-:Y:S04]  /*54b0*/  LDS.U16 R166, [R39+0x16] ;  /* 0x0000160027a67984 */ /* 0x000fe80000000400 */
[----:B------:R-:W-:Y:S04]  /*54c0*/  LDS.U16 R175, [R38+0x18] ;  /* 0x0000180026af7984 */ /* 0x000fe80000000400 */
[----:B------:R-:W-:Y:S04]  /*54d0*/  LDS.U16 R173, [R37+0x1a] ;  /* 0x00001a0025ad7984 */ /* 0x000fe80000000400 */
[----:B------:R-:W-:Y:S04]  /*54e0*/  LDS.U16 R164, [R36+0x1c] ;  /* 0x00001c0024a47984 */ /* 0x000fe80000000400 */
[----:B------:R-:W-:Y:S01]  /*54f0*/  LDS.U16 R162, [R0+0x1e] ;  /* 0x00001e0000a27984 */ /* 0x000fe20000000400 */
[----:B------:R0:W1:Y:S01]  /*5500*/  MUFU.EX2 R180, R28 ;  /* 0x0000001c00b47308 */ /* 0x0000620000000800 */
[----:B------:R-:W-:Y:S01]  /*5510*/  ISETP.NE.AND P2, PT, R154, RZ, PT ;  /* 0x000000ff9a00720c */ /* 0x000fe20003f45270 */
[----:B0-----:R-:W-:-:S06]  /*5520*/  FMUL.FTZ R28, R27, R96 ;  /* 0x000000601b1c7220 */ /* 0x001fcc0000410000 */
[----:B------:R0:W-:Y:S01]  /*5530*/  MUFU.EX2 R188, R29 ;  /* 0x0000001d00bc7308 */ /* 0x0001e20000000800 */
[----:B------:R-:W-:Y:S01]  /*5540*/  FMUL.RZ R28, R28, 0.15915493667125701904 ;  /* 0x3e22f9831c1c7820 */ /* 0x000fe2000040c000 */
[----:B------:R-:W4:Y:S01]  /*5550*/  S2UR UR7, SR_CgaCtaId ;  /* 0x00000000000779c3 */ /* 0x000f220000008800 */
[----:B------:R5:W-:Y:S04]  /*5560*/  STS.U16 [R111+0x420], R4 ;  /* 0x000420046f007388 */ /* 0x000be80000000400 */
[----:B------:R1:W-:Y:S04]  /*5570*/  STS.U16 [R110+0x460], R5 ;  /* 0x000460056e007388 */ /* 0x0003e80000000400 */
[----:B--2---:R-:W-:Y:S04]  /*5580*/  STS.U16 [R109+0x4a0], R6 ;  /* 0x0004a0066d007388 */ /* 0x004fe80000000400 */
[----:B------:R2:W-:Y:S01]  /*5590*/  STS.U16 [R107+0x4e0], R30 ;  /* 0x0004e01e6b007388 */ /* 0x0005e20000000400 */
[----:B-----5:R-:W-:Y:S01]  /*55a0*/  FMUL.FTZ R4, R27, R95 ;  /* 0x0000005f1b047220 */ /* 0x020fe20000410000 */
[----:B-1----:R-:W-:-:S03]  /*55b0*/  SHF.L.U32 R5, R113, 0x8, RZ ;  /* 0x0000000871057819 */ /* 0x002fc600000006ff */
[----:B------:R-:W-:Y:S01]  /*55c0*/  FMUL.RZ R184, R4, 0.15915493667125701904 ;  /* 0x3e22f98304b87820 */ /* 0x000fe2000040c000 */
[----:B------:R-:W-:Y:S01]  /*55d0*/  STS.U16 [R105+0x520], R32 ;  /* 0x0005202069007388 */ /* 0x000fe20000000400 */
[----:B------:R-:W-:-:S03]  /*55e0*/  LOP3.LUT R4, R5, 0x100, RZ, 0xc0, !PT ;  /* 0x0000010005047812 */ /* 0x000fc600078ec0ff */
[----:B---3--:R-:W-:Y:S04]  /*55f0*/  STS.U16 [R103+0x560], R34 ;  /* 0x0005602267007388 */ /* 0x008fe80000000400 */
[----:B------:R-:W-:Y:S04]  /*5600*/  STS.U16 [R101+0x5a0], R170 ;  /* 0x0005a0aa65007388 */ /* 0x000fe80000000400 */
[----:B------:R-:W-:Y:S04]  /*5610*/  STS.U16 [R108+0x5e0], R7 ;  /* 0x0005e0076c007388 */ /* 0x000fe80000000400 */
[----:B------:R-:W-:Y:S04]  /*5620*/  STS.U16 [R50+0x620], R33 ;  /* 0x0006202132007388 */ /* 0x000fe80000000400 */
[----:B------:R-:W-:Y:S04]  /*5630*/  STS.U16 [R49+0x660], R172 ;  /* 0x000660ac31007388 */ /* 0x000fe80000000400 */
[----:B------:R-:W-:Y:S04]  /*5640*/  STS.U16 [R48+0x6a0], R35 ;  /* 0x0006a02330007388 */ /* 0x000fe80000000400 */
[----:B------:R-:W-:Y:S04]  /*5650*/  STS.U16 [R47+0x6e0], R174 ;  /* 0x0006e0ae2f007388 */ /* 0x000fe80000000400 */
[----:B------:R1:W-:Y:S01]  /*5660*/  STS.U16 [R46+0x720], R193 ;  /* 0x000720c12e007388 */ /* 0x0003e20000000400 */
[----:B------:R-:W-:-:S03]  /*5670*/  IADD3 R4, PT, PT, R4, UR4, RZ ;  /* 0x0000000404047c10 */ /* 0x000fc6000fffe0ff */
[----:B------:R-:W-:Y:S04]  /*5680*/  STS.U16 [R45+0x760], R176 ;  /* 0x000760b02d007388 */ /* 0x000fe80000000400 */
[----:B------:R-:W-:Y:S04]  /*5690*/  STS.U16 [R44+0x7a0], R205 ;  /* 0x0007a0cd2c007388 */ /* 0x000fe80000000400 */
[----:B------:R-:W-:Y:S01]  /*56a0*/  STS.U16 [R43+0x7e0], R178 ;  /* 0x0007e0b22b007388 */ /* 0x000fe20000000400 */
[----:B------:R-:W-:-:S03]  /*56b0*/  NOP ;  /* 0x0000000000007918 */ /* 0x000fc60000000000 */
[----:B------:R-:W-:Y:S01]  /*56c0*/  LDS.U16 R5, [R58+0x422] ;  /* 0x000422003a057984 */ /* 0x000fe20000000400 */
[----:B------:R-:W-:Y:S03]  /*56d0*/  MUFU.SIN R209, R28 ;  /* 0x0000001c00d17308 */ /* 0x000fe60000000400 */
[----:B------:R-:W-:Y:S01]  /*56e0*/  LDS.U16 R6, [R57+0x424] ;  /* 0x0004240039067984 */ /* 0x000fe20000000400 */
[----:B------:R-:W-:Y:S01]  /*56f0*/  SEL R182, R4, R141, !P2 ;  /* 0x0000008d04b67207 */ /* 0x000fe20005000000 */
[C---:B--2---:R-:W-:Y:S02]  /*5700*/  FMUL.FTZ R30, R180.reuse, R207 ;  /* 0x000000cfb41e7220 */ /* 0x044fe40000410000 */
[----:B0-----:R-:W-:Y:S01]  /*5710*/  LDS.U16 R29, [R54+0x42a] ;  /* 0x00042a00361d7984 */ /* 0x001fe20000000400 */
[----:B------:R0:W-:Y:S01]  /*5720*/  MUFU.COS R211, R28 ;  /* 0x0000001c00d37308 */ /* 0x0001e20000000000 */
[----:B------:R-:W-:-:S02]  /*5730*/  FMUL.FTZ R31, R180, R31 ;  /* 0x0000001fb41f7220 */ /* 0x000fc40000410000 */
[----:B------:R-:W-:Y:S04]  /*5740*/  LDS.U16 R32, [R53+0x42c] ;  /* 0x00042c0035207984 */ /* 0x000fe80000000400 */
[----:B------:R-:W-:Y:S04]  /*5750*/  LDS.U16 R35, [R41+0x432] ;  /* 0x0004320029237984 */ /* 0x000fe80000000400 */
[----:B------:R-:W2:Y:S04]  /*5760*/  LDS.U16 R4, [R51+0x420] ;  /* 0x0004200033047984 */ /* 0x000ea80000000400 */
[----:B------:R-:W3:Y:S04]  /*5770*/  LDS.U16 R7, [R56+0x426] ;  /* 0x0004260038077984 */ /* 0x000ee80000000400 */
[----:B0-----:R-:W0:Y:S04]  /*5780*/  LDS.U16 R28, [R55+0x428] ;  /* 0x00042800371c7984 */ /* 0x001e280000000400 */
        /* <DEDUP_REMOVED lines=8> */
[----:B------:R-:W-:Y:S01]  /*5810*/  UMOV UR6, 0x400 ;  /* 0x0000040000067882 */ /* 0x000fe20000000000 */
[----:B-1----:R-:W1:Y:S01]  /*5820*/  MUFU.COS R193, R184 ;  /* 0x000000b800c17308 */ /* 0x002e620000000000 */
[----:B----4-:R-:W-:-:S07]  /*5830*/  ULEA UR6, UR7, UR6, 0x18 ;  /* 0x0000000607067291 */ /* 0x010fce000f8ec0ff */
[----:B------:R-:W4:Y:S01]  /*5840*/  MUFU.SIN R213, R184 ;  /* 0x000000b800d57308 */ /* 0x000f220000000400 */
[----:B------:R-:W-:Y:S02]  /*5850*/  LEA R182, R182, UR6, 0x3 ;  /* 0x00000006b6b67c11 */ /* 0x000fe4000f8e18ff */
[----:B------:R-:W-:-:S03]  /*5860*/  ISETP.NE.AND P1, PT, R154, 0x1f, PT ;  /* 0x0000001f9a00780c */ /* 0x000fc60003f25270 */
[----:B------:R4:W-:Y:S01]  /*5870*/  STS.64 [R182+0x1d10], R30 ;  /* 0x001d101eb6007388 */ /* 0x0009e20000000a00 */
[----:B--2---:R-:W-:Y:S01]  /*5880*/  SHF.L.U32 R4, R4, 0x10, RZ ;  /* 0x0000001004047819 */ /* 0x004fe200000006ff */
[----:B-1----:R-:W-:Y:S01]  /*5890*/  FMUL.FTZ R190, R188, R193 ;  /* 0x000000c1bcbe7220 */ /* 0x002fe20000410000 */
[----:B---3--:R-:W-:Y:S02]  /*58a0*/  SHF.L.U32 R7, R7, 0x10, RZ ;  /* 0x0000001007077819 */ /* 0x008fe400000006ff */
[----:B0-----:R-:W-:Y:S02]  /*58b0*/  SHF.L.U32 R28, R28, 0x10, RZ ;  /* 0x000000101c1c7819 */ /* 0x001fe400000006ff */
[----:B----4-:R-:W-:Y:S02]  /*58c0*/  SHF.L.U32 R182, R5, 0x10, RZ ;  /* 0x0000001005b67819 */ /* 0x010fe400000006ff */
[----:B------:R-:W-:Y:S02]  /*58d0*/  SHF.L.U32 R5, R6, 0x10, RZ ;  /* 0x0000001006057819 */ /* 0x000fe400000006ff */
[----:B------:R-:W-:Y:S01]  /*58e0*/  SHF.L.U32 R6, R29, 0x10, RZ ;  /* 0x000000101d067819 */ /* 0x000fe200000006ff */
[----:B------:R-:W-:Y:S01]  /*58f0*/  FMUL.FTZ R188, R188, R213 ;  /* 0x000000d5bcbc7220 */ /* 0x000fe20000410000 */
[----:B------:R-:W-:-:S02]  /*5900*/  SHF.L.U32 R29, R32, 0x10, RZ ;  /* 0x00000010201d7819 */ /* 0x000fc400000006ff */
[----:B------:R-:W-:Y:S02]  /*5910*/  SHF.L.U32 R32, R35, 0x10, RZ ;  /* 0x0000001023207819 */ /* 0x000fe400000006ff */
[----:B-----5:R-:W-:Y:S02]  /*5920*/  SHF.L.U32 R33, R33, 0x10, RZ ;  /* 0x0000001021217819 */ /* 0x020fe400000006ff */
        /* <DEDUP_REMOVED lines=8> */
[C---:B------:R-:W-:Y:S01]  /*59b0*/  FMUL.FTZ R194, R192.reuse, R211 ;  /* 0x000000d3c0c27220 */ /* 0x040fe20000410000 */
[----:B------:R-:W-:Y:S01]  /*59c0*/  FMUL.FTZ R170, R69, -R182 ;  /* 0x800000b645aa7220 */ /* 0x000fe20000410000 */
        /* <DEDUP_REMOVED lines=44> */
.L_x_16254:
[----:B------:R0:W1:Y:S02]  /*5c90*/  LDS.64 R28, [R216+UR5+0x2d18] ;  /* 0x002d1805d81c7984 */ /* 0x0000640008000a00 */
.L_x_16255:
[----:B------:R-:W-:Y:S05]  /*5ca0*/  BSYNC.RECONVERGENT B0 ;  /* 0x0000000000007941 */ /* 0x000fea0003800200 */
.L_x_16253:
[----:B------:R-:W4:Y:S01]  /*5cb0*/  @P0 LDC R7, c[0x0][0x38c] ;  /* 0x0000e300ff070b82 */ /* 0x000f220000000800 */
[----:B--2---:R-:W-:Y:S01]  /*5cc0*/  @P0 IADD3 R4, PT, PT, R143, -0x2, RZ ;  /* 0xfffffffe8f040810 */ /* 0x004fe20007ffe0ff */
[-C--:B------:R-:W-:Y:S01]  /*5cd0*/  FMUL.FTZ R35, R171, R106.reuse ;  /* 0x0000006aab237220 */ /* 0x080fe20000410000 */
[----:B------:R-:W-:-:S03]  /*5ce0*/  FMUL.FTZ R33, R169, R106 ;  /* 0x0000006aa9217220 */ /* 0x000fc60000410000 */
[C---:B------:R-:W-:Y:S01]  /*5cf0*/  FMUL.FTZ R226, R94.reuse, R35 ;  /* 0x000000235ee27220 */ /* 0x040fe20000410000 */
[----:B------:R-:W-:-:S03]  /*5d00*/  FMUL.FTZ R222, R94, R33 ;  /* 0x000000215ede7220 */ /* 0x000fc60000410000 */
[C---:B------:R-:W-:Y:S01]  /*5d10*/  FMUL.FTZ R33, R203.reuse, R226 ;  /* 0x000000e2cb217220 */ /* 0x040fe20000410000 */
[----:B------:R-:W-:Y:S01]  /*5d20*/  FMUL.FTZ R35, R203, R222 ;  /* 0x000000decb237220 */ /* 0x000fe20000410000 */
[----:B----4-:R-:W-:Y:S01]  /*5d30*/  @P0 IMAD R7, R4, R7, UR4 ;  /* 0x0000000404070e24 */ /* 0x010fe2000f8e0207 */
[----:B------:R-:W-:-:S03]  /*5d40*/  CS2R R4, SRZ ;  /* 0x0000000000047805 */ /* 0x000fc6000001ff00 */
[----:B------:R-:W-:-:S05]  /*5d50*/  @P0 IMAD.WIDE R6, R7, 0x10, R8 ;  /* 0x0000001007060825 */ /* 0x000fca00078e0208 */
[----:B------:R2:W4:Y:S01]  /*5d60*/  @P0 LDG.E.64 R4, desc[UR16][R6.64+0x8] ;  /* 0x0000081006040981 */ /* 0x000522000c1e1b00 */
[----:B------:R-:W-:Y:S01]  /*5d70*/  FMUL.FTZ R228, R191, R104 ;  /* 0x00000068bfe47220 */ /* 0x000fe20000410000 */
[C---:B------:R-:W-:Y:S01]  /*5d80*/  FFMA.FTZ R33, R204.reuse, R222, -R33 ;  /* 0x000000decc217223 */ /* 0x040fe20000010821 */
[----:B------:R-:W-:Y:S01]  /*5d90*/  FMUL.FTZ R224, R189, R104 ;  /* 0x00000068bde07220 */ /* 0x000fe20000410000 */
[----:B------:R-:W-:Y:S01]  /*5da0*/  FFMA.FTZ R32, R204, R226, R35 ;  /* 0x000000e2cc207223 */ /* 0x000fe20000010023 */
[----:B------:R-:W-:Y:S01]  /*5db0*/  FMUL.FTZ R233, R185, R102 ;  /* 0x00000066b9e97220 */ /* 0x000fe20000410000 */
[----:B------:R-:W-:Y:S01]  /*5dc0*/  FFMA.FTZ R33, R91, R228, R33 ;  /* 0x000000e45b217223 */ /* 0x000fe20000010021 */
[----:B------:R-:W-:Y:S01]  /*5dd0*/  FMUL.FTZ R227, R187, R102 ;  /* 0x00000066bbe37220 */ /* 0x000fe20000410000 */
[----:B------:R-:W-:Y:S01]  /*5de0*/  FFMA.FTZ R32, R91, R224, R32 ;  /* 0x000000e05b207223 */ /* 0x000fe20000010020 */
[-C--:B------:R-:W-:Y:S01]  /*5df0*/  FMUL.FTZ R230, R183, R100.reuse ;  /* 0x00000064b7e67220 */ /* 0x080fe20000410000 */
[-C--:B------:R-:W-:Y:S01]  /*5e00*/  FMUL.FTZ R193, R201, R33.reuse ;  /* 0x00000021c9c17220 */ /* 0x080fe20000410000 */
[----:B------:R-:W-:Y:S01]  /*5e10*/  FMUL.FTZ R232, R181, R100 ;  /* 0x00000064b5e87220 */ /* 0x000fe20000410000 */
[----:B------:R-:W-:Y:S01]  /*5e20*/  FMUL.FTZ R35, R201, R32 ;  /* 0x00000020c9237220 */ /* 0x000fe20000410000 */
[----:B------:R-:W-:Y:S01]  /*5e30*/  FMUL.FTZ R221, R177, R98 ;  /* 0x00000062b1dd7220 */ /* 0x000fe20000410000 */
[C---:B------:R-:W-:Y:S01]  /*5e40*/  FFMA.FTZ R193, R202.reuse, R32, R193 ;  /* 0x00000020cac17223 */ /* 0x040fe200000100c1 */
[----:B------:R-:W-:Y:S01]  /*5e50*/  FMUL.FTZ R217, R179, R98 ;  /* 0x00000062b3d97220 */ /* 0x000fe20000410000 */
[----:B------:R-:W-:Y:S01]  /*5e60*/  FFMA.FTZ R34, R202, R33, -R35 ;  /* 0x00000021ca227223 */ /* 0x000fe20000010823 */
[----:B------:R-:W-:Y:S01]  /*5e70*/  FMUL.FTZ R207, R166, R97 ;  /* 0x00000061a6cf7220 */ /* 0x000fe20000410000 */
[----:B------:R-:W-:Y:S01]  /*5e80*/  FFMA.FTZ R193, R88, R233, R193 ;  /* 0x000000e958c17223 */ /* 0x000fe200000100c1 */
[----:B------:R-:W-:Y:S01]  /*5e90*/  FMUL.FTZ R209, R168, R97 ;  /* 0x00000061a8d17220 */ /* 0x000fe20000410000 */
[----:B------:R-:W-:Y:S01]  /*5ea0*/  FFMA.FTZ R34, R88, R227, R34 ;  /* 0x000000e358227223 */ /* 0x000fe20000010022 */
[-C--:B------:R-:W-:Y:S01]  /*5eb0*/  FMUL.FTZ R206, R173, R96.reuse ;  /* 0x00000060adce7220 */ /* 0x080fe20000410000 */
[-C--:B--2---:R-:W-:Y:S01]  /*5ec0*/  FMUL.FTZ R7, R199, R193.reuse ;  /* 0x000000c1c7077220 */ /* 0x084fe20000410000 */
[----:B------:R-:W-:Y:S01]  /*5ed0*/  FMUL.FTZ R208, R175, R96 ;  /* 0x00000060afd07220 */ /* 0x000fe20000410000 */
[-C--:B------:R-:W-:Y:S01]  /*5ee0*/  FMUL.FTZ R6, R199, R34.reuse ;  /* 0x00000022c7067220 */ /* 0x080fe20000410000 */
[----:B------:R-:W-:Y:S01]  /*5ef0*/  ISETP.GE.AND P1, PT, R112, 0x1, PT ;  /* 0x000000017000780c */ /* 0x000fe20003f26270 */
[C---:B------:R-:W-:Y:S01]  /*5f00*/  FFMA.FTZ R7, R200.reuse, R34, -R7 ;  /* 0x00000022c8077223 */ /* 0x040fe20000010807 */
[----:B------:R-:W-:Y:S01]  /*5f10*/  ISETP.NE.AND P3, PT, R215, 0x1f, PT ;  /* 0x0000001fd700780c */ /* 0x000fe20003f65270 */
[----:B------:R-:W-:Y:S01]  /*5f20*/  FFMA.FTZ R6, R200, R193, R6 ;  /* 0x000000c1c8067223 */ /* 0x000fe20000010006 */
[----:B------:R-:W-:Y:S01]  /*5f30*/  ULEA UR7, UR4, UR6, 0x4 ;  /* 0x0000000604077291 */ /* 0x000fe2000f8e20ff */
[C---:B------:R-:W-:Y:S01]  /*5f40*/  FFMA.FTZ R7, R85.reuse, R230, R7 ;  /* 0x000000e655077223 */ /* 0x040fe20000010007 */
[----:B------:R-:W-:Y:S01]  /*5f50*/  BSSY.RECONVERGENT B0, `(.L_x_16256) ;  /* 0x00000df000007945 */ /* 0x000fe20003800200 */
[----:B------:R-:W-:-:S02]  /*5f60*/  FFMA.FTZ R6, R85, R232, R6 ;  /* 0x000000e855067223 */ /* 0x000fc40000010006 */
[CC--:B------:R-:W-:Y:S02]  /*5f70*/  FMUL.FTZ R35, R197.reuse, R7.reuse ;  /* 0x00000007c5237220 */ /* 0x0c0fe40000410000 */
[-C--:B------:R-:W-:Y:S02]  /*5f80*/  FMUL.FTZ R33, R197, R6.reuse ;  /* 0x00000006c5217220 */ /* 0x080fe40000410000 */
[C---:B------:R-:W-:Y:S02]  /*5f90*/  FFMA.FTZ R35, R198.reuse, R6, R35 ;  /* 0x00000006c6237223 */ /* 0x040fe40000010023 */
[----:B------:R-:W-:Y:S02]  /*5fa0*/  FFMA.FTZ R32, R198, R7, -R33 ;  /* 0x00000007c6207223 */ /* 0x000fe40000010821 */
[C---:B------:R-:W-:Y:S02]  /*5fb0*/  FFMA.FTZ R35, R82.reuse, R221, R35 ;  /* 0x000000dd52237223 */ /* 0x040fe40000010023 */
[----:B------:R-:W-:-:S02]  /*5fc0*/  FFMA.FTZ R32, R82, R217, R32 ;  /* 0x000000d952207223 */ /* 0x000fc40000010020 */
[C---:B------:R-:W-:Y:S02]  /*5fd0*/  FMUL.FTZ R7, R195.reuse, R35 ;  /* 0x00000023c3077220 */ /* 0x040fe40000410000 */
[-C--:B------:R-:W-:Y:S02]  /*5fe0*/  FMUL.FTZ R6, R195, R32.reuse ;  /* 0x00000020c3067220 */ /* 0x080fe40000410000 */
[C---:B------:R-:W-:Y:S01]  /*5ff0*/  FFMA.FTZ R32, R196.reuse, R32, -R7 ;  /* 0x00000020c4207223 */ /* 0x040fe20000010807 */
[C---:B------:R-:W-:Y:S01]  /*6000*/  FMUL.FTZ R7, R31.reuse, R203 ;  /* 0x000000cb1f077220 */ /* 0x040fe20000410000 */
[----:B------:R-:W-:Y:S01]  /*6010*/  FFMA.FTZ R35, R196, R35, R6 ;  /* 0x00000023c4237223 */ /* 0x000fe20000010006 */
[C---:B------:R-:W-:Y:S02]  /*6020*/  FMUL.FTZ R6, R30.reuse, R203 ;  /* 0x000000cb1e067220 */ /* 0x040fe40000410000 */
[-C--:B------:R-:W-:Y:S01]  /*6030*/  FFMA.FTZ R7, R30, R204.reuse, -R7 ;  /* 0x000000cc1e077223 */ /* 0x080fe20000010807 */
[C---:B------:R-:W-:Y:S01]  /*6040*/  FFMA.FTZ R193, R80.reuse, R207, R35 ;  /* 0x000000cf50c17223 */ /* 0x040fe20000010023 */
[----:B------:R-:W-:Y:S01]  /*6050*/  FFMA.FTZ R35, R80, R209, R32 ;  /* 0x000000d150237223 */ /* 0x000fe20000010020 */
[----:B------:R-:W-:Y:S01]  /*6060*/  FFMA.FTZ R6, R31, R204, R6 ;  /* 0x000000cc1f067223 */ /* 0x000fe20000010006 */
[----:B------:R-:W-:Y:S01]  /*6070*/  FMUL.FTZ R33, R201, R7 ;  /* 0x00000007c9217220 */ /* 0x000fe20000410000 */
[C---:B------:R-:W-:Y:S01]  /*6080*/  FMUL.FTZ R211, R192.reuse, R193 ;  /* 0x000000c1c0d37220 */ /* 0x040fe20000410000 */
[----:B------:R-:W-:-:S02]  /*6090*/  FMUL.FTZ R34, R192, R35 ;  /* 0x00000023c0227220 */ /* 0x000fc40000410000 */
[-C--:B------:R-:W-:Y:S01]  /*60a0*/  FFMA.FTZ R32, R202, R6.reuse, R33 ;  /* 0x00000006ca207223 */ /* 0x080fe20000010021 */
[----:B------:R-:W-:Y:S01]  /*60b0*/  FMUL.FTZ R33, R201, R6 ;  /* 0x00000006c9217220 */ /* 0x000fe20000410000 */
[C---:B------:R-:W-:Y:S01]  /*60c0*/  FFMA.FTZ R34, R194.reuse, R193, R34 ;  /* 0x000000c1c2227223 */ /* 0x040fe20000010022 */
[----:B------:R-:W-:Y:S02]  /*60d0*/  FFMA.FTZ R211, R194, R35, -R211 ;  /* 0x00000023c2d37223 */ /* 0x000fe400000108d3 */
[----:B------:R-:W-:Y:S01]  /*60e0*/  FFMA.FTZ R33, R202, R7, -R33 ;  /* 0x00000007ca217223 */ /* 0x000fe20000010821 */
[----:B------:R-:W-:Y:S01]  /*60f0*/  FFMA.FTZ R193, R79, R206, R34 ;  /* 0x000000ce4fc17223 */ /* 0x000fe20000010022 */
[----:B------:R-:W-:Y:S01]  /*6100*/  FMUL.FTZ R7, R199, R32 ;  /* 0x00000020c7077220 */ /* 0x000fe20000410000 */
[----:B------:R-:W-:Y:S01]  /*6110*/  FFMA.FTZ R211, R79, R208, R211 ;  /* 0x000000d04fd37223 */ /* 0x000fe200000100d3 */
[----:B------:R-:W-:Y:S01]  /*6120*/  FMUL.FTZ R35, R199, R33 ;  /* 0x00000021c7237220 */ /* 0x000fe20000410000 */
[----:B------:R-:W-:Y:S01]  /*6130*/  FMUL.FTZ R219, R188, R193 ;  /* 0x000000c1bcdb7220 */ /* 0x000fe20000410000 */
[----:B------:R-:W-:Y:S01]  /*6140*/  FFMA.FTZ R7, R200, R33, -R7 ;  /* 0x00000021c8077223 */ /* 0x000fe20000010807 */
[-C--:B------:R-:W-:Y:S01]  /*6150*/  FMUL.FTZ R6, R188, R211.reuse ;  /* 0x000000d3bc067220 */ /* 0x080fe20000410000 */
[----:B------:R-:W-:Y:S01]  /*6160*/  FFMA.FTZ R35, R200, R32, R35 ;  /* 0x00000020c8237223 */ /* 0x000fe20000010023 */
[C---:B------:R-:W-:Y:S01]  /*6170*/  FFMA.FTZ R32, R190.reuse, R211, -R219 ;  /* 0x000000d3be207223 */ /* 0x040fe200000108db */
[C---:B------:R-:W-:Y:S01]  /*6180*/  FMUL.FTZ R33, R197.reuse, R7 ;  /* 0x00000007c5217220 */ /* 0x040fe20000410000 */
[----:B------:R-:W-:Y:S01]  /*6190*/  FFMA.FTZ R219, R190, R193, R6 ;  /* 0x000000c1bedb7223 */ /* 0x000fe20000010006 */
[-C--:B------:R-:W-:Y:S01]  /*61a0*/  FMUL.FTZ R193, R162, R95.reuse ;  /* 0x0000005fa2c17220 */ /* 0x080fe20000410000 */
[----:B------:R-:W-:Y:S01]  /*61b0*/  FMUL.FTZ R211, R164, R95 ;  /* 0x0000005fa4d37220 */ /* 0x000fe20000410000 */
[-C--:B------:R-:W-:Y:S01]  /*61c0*/  FFMA.FTZ R33, R198, R35.reuse, R33 ;  /* 0x00000023c6217223 */ /* 0x080fe20000010021 */
[----:B------:R-:W-:Y:S01]  /*61d0*/  FMUL.FTZ R35, R197, R35 ;  /* 0x00000023c5237220 */ /* 0x000fe20000410000 */
[----:B------:R-:W-:-:S02]  /*61e0*/  FFMA.FTZ R6, R78, R193, R219 ;  /* 0x000000c14e067223 */ /* 0x000fc400000100db */
[C---:B------:R-:W-:Y:S01]  /*61f0*/  FMUL.FTZ R219, R195.reuse, R33 ;  /* 0x00000021c3db7220 */ /* 0x040fe20000410000 */
[----:B------:R-:W-:Y:S01]  /*6200*/  FFMA.FTZ R35, R198, R7, -R35 ;  /* 0x00000007c6237223 */ /* 0x000fe20000010823 */
[----:B------:R-:W-:Y:S01]  /*6210*/  FFMA.FTZ R7, R78, R211, R32 ;  /* 0x000000d34e077223 */ /* 0x000fe20000010020 */
[----:B------:R-:W2:Y:S02]  /*6220*/  SHFL.UP PT, R212, R6, 0x1, RZ ;  /* 0x0420000006d47989 */ /* 0x000ea400000e00ff */
[-C--:B------:R-:W-:Y:S01]  /*6230*/  FMUL.FTZ R32, R195, R35.reuse ;  /* 0x00000023c3207220 */ /* 0x080fe20000410000 */
[C---:B------:R-:W-:Y:S01]  /*6240*/  FFMA.FTZ R219, R196.reuse, R35, -R219 ;  /* 0x00000023c4db7223 */ /* 0x040fe200000108db */
[----:B------:R-:W5:Y:S02]  /*6250*/  SHFL.UP PT, R210, R7, 0x1, RZ ;  /* 0x0420000007d27989 */ /* 0x000f6400000e00ff */
        /* <DEDUP_REMOVED lines=8> */
[----:B------:R-:W-:Y:S01]  /*62e0*/  FFMA.FTZ R33, R190, R33, R34 ;  /* 0x00000021be217223 */ /* 0x000fe20000010022 */
[----:B--2---:R-:W-:-:S03]  /*62f0*/  FMUL.FTZ R34, R32, R212 ;  /* 0x000000d420227220 */ /* 0x004fc60000410000 */
[C---:B------:R-:W-:Y:S01]  /*6300*/  FMUL.FTZ R35, R33.reuse, R212 ;  /* 0x000000d421237220 */ /* 0x040fe20000410000 */
[-C--:B-----5:R-:W-:Y:S02]  /*6310*/  FFMA.FTZ R219, R33, R210.reuse, R34 ;  /* 0x000000d221db7223 */ /* 0x0a0fe40000010022 */
[----:B------:R-:W2:Y:S01]  /*6320*/  SHFL.UP PT, R34, R33, 0x1, RZ ;  /* 0x0420000021227989 */ /* 0x000ea200000e00ff */
[----:B------:R-:W-:Y:S01]  /*6330*/  FFMA.FTZ R212, R32, R210, -R35 ;  /* 0x000000d220d47223 */ /* 0x000fe20000010823 */
[----:B------:R-:W-:Y:S01]  /*6340*/  @P1 FADD.FTZ R6, R6, R219 ;  /* 0x000000db06061221 */ /* 0x000fe20000010000 */
[-C--:B-1-3--:R-:W-:Y:S01]  /*6350*/  FMUL.FTZ R219, R190, R29.reuse ;  /* 0x0000001dbedb7220 */ /* 0x08afe20000410000 */
[----:B------:R-:W1:Y:S01]  /*6360*/  SHFL.UP PT, R210, R32, 0x1, RZ ;  /* 0x0420000020d27989 */ /* 0x000e6200000e00ff */
[----:B------:R-:W-:Y:S01]  /*6370*/  @P1 FADD.FTZ R7, R7, R212 ;  /* 0x000000d407071221 */ /* 0x000fe20000010000 */
[C---:B------:R-:W-:Y:S01]  /*6380*/  FMUL.FTZ R35, R188.reuse, R29 ;  /* 0x0000001dbc237220 */ /* 0x040fe20000410000 */
[-C--:B------:R-:W-:Y:S01]  /*6390*/  FFMA.FTZ R219, -R188, R28.reuse, -R219 ;  /* 0x0000001cbcdb7223 */ /* 0x080fe200000109db */
[----:B------:R-:W3:Y:S02]  /*63a0*/  SHFL.UP PT, R234, R6, 0x2, RZ ;  /* 0x0440000006ea7989 */ /* 0x000ee400000e00ff */
[----:B------:R-:W-:Y:S01]  /*63b0*/  FFMA.FTZ R35, R190, R28, -R35 ;  /* 0x0000001cbe237223 */ /* 0x000fe20000010823 */
[C---:B------:R-:W-:Y:S01]  /*63c0*/  FMUL.FTZ R212, R192.reuse, R219 ;  /* 0x000000dbc0d47220 */ /* 0x040fe20000410000 */
[----:B------:R-:W5:Y:S02]  /*63d0*/  SHFL.UP PT, R218, R7, 0x2, RZ ;  /* 0x0440000007da7989 */ /* 0x000f6400000e00ff */
[-C--:B------:R-:W-:Y:S01]  /*63e0*/  FMUL.FTZ R235, R192, R35.reuse ;  /* 0x00000023c0eb7220 */ /* 0x080fe20000410000 */
[----:B------:R-:W-:-:S03]  /*63f0*/  FFMA.FTZ R35, R194, R35, R212 ;  /* 0x00000023c2237223 */ /* 0x000fc600000100d4 */
[----:B------:R-:W-:Y:S01]  /*6400*/  FFMA.FTZ R235, R194, R219, -R235 ;  /* 0x000000dbc2eb7223 */ /* 0x000fe200000108eb */
[----:B------:R-:W-:-:S03]  /*6410*/  FMUL.FTZ R236, R195, R35 ;  /* 0x00000023c3ec7220 */ /* 0x000fc60000410000 */
[----:B------:R-:W-:Y:S01]  /*6420*/  FMUL.FTZ R237, R195, R235 ;  /* 0x000000ebc3ed7220 */ /* 0x000fe20000410000 */
[-C--:B--2---:R-:W-:Y:S01]  /*6430*/  FMUL.FTZ R212, R32, R34.reuse ;  /* 0x0000002220d47220 */ /* 0x084fe20000410000 */
[C---:B------:R-:W-:Y:S02]  /*6440*/  FMUL.FTZ R219, R33.reuse, R34 ;  /* 0x0000002221db7220 */ /* 0x040fe40000410000 */
[C---:B------:R-:W-:Y:S01]  /*6450*/  FFMA.FTZ R34, R196.reuse, R35, R237 ;  /* 0x00000023c4227223 */ /* 0x040fe200000100ed */
[----:B------:R-:W-:Y:S01]  /*6460*/  FFMA.FTZ R35, R196, R235, -R236 ;  /* 0x000000ebc4237223 */ /* 0x000fe200000108ec */
[-C--:B-1----:R-:W-:Y:S01]  /*6470*/  @P1 FFMA.FTZ R33, R33, R210.reuse, R212 ;  /* 0x000000d221211223 */ /* 0x082fe200000100d4 */
[----:B------:R-:W-:Y:S01]  /*6480*/  @P1 FFMA.FTZ R32, R32, R210, -R219 ;  /* 0x000000d220201223 */ /* 0x000fe200000108db */
[----:B------:R-:W-:Y:S01]  /*6490*/  ISETP.GE.AND P1, PT, R112, 0x2, PT ;  /* 0x000000027000780c */ /* 0x000fe20003f26270 */
[----:B------:R-:W-:Y:S01]  /*64a0*/  FMUL.FTZ R235, R188, R231 ;  /* 0x000000e7bceb7220 */ /* 0x000fe20000410000 */
[CC--:B---3--:R-:W-:Y:S01]  /*64b0*/  FMUL.FTZ R219, R33.reuse, R234.reuse ;  /* 0x000000ea21db7220 */ /* 0x0c8fe20000410000 */
[----:B------:R-:W-:Y:S01]  /*64c0*/  FMUL.FTZ R234, R32, R234 ;  /* 0x000000ea20ea7220 */ /* 0x000fe20000410000 */
[----:B------:R-:W1:Y:S01]  /*64d0*/  SHFL.UP PT, R210, R33, 0x2, RZ ;  /* 0x0440000021d27989 */ /* 0x000e6200000e00ff */
[-C--:B------:R-:W-:Y:S01]  /*64e0*/  FMUL.FTZ R236, R188, R229.reuse ;  /* 0x000000e5bcec7220 */ /* 0x080fe20000410000 */
[-C--:B-----5:R-:W-:Y:S01]  /*64f0*/  FFMA.FTZ R212, R32, R218.reuse, -R219 ;  /* 0x000000da20d47223 */ /* 0x0a0fe200000108db */
[----:B------:R-:W-:Y:S01]  /*6500*/  FFMA.FTZ R219, R33, R218, R234 ;  /* 0x000000da21db7223 */ /* 0x000fe200000100ea */
[C---:B------:R-:W-:Y:S01]  /*6510*/  FFMA.FTZ R234, R190.reuse, R229, -R235 ;  /* 0x000000e5beea7223 */ /* 0x040fe200000108eb */
[----:B------:R-:W2:Y:S01]  /*6520*/  SHFL.UP PT, R218, R32, 0x2, RZ ;  /* 0x0440000020da7989 */ /* 0x000ea200000e00ff */
[----:B------:R-:W-:-:S02]  /*6530*/  FFMA.FTZ R236, R190, R231, R236 ;  /* 0x000000e7beec7223 */ /* 0x000fc400000100ec */
[----:B------:R-:W-:Y:S01]  /*6540*/  FADD.FTZ R237, R223, R234 ;  /* 0x000000eadfed7221 */ /* 0x000fe20000010000 */
[----:B------:R-:W-:Y:S01]  /*6550*/  @P1 FADD.FTZ R6, R6, R219 ;  /* 0x000000db06061221 */ /* 0x000fe20000010000 */
[----:B------:R-:W-:Y:S01]  /*6560*/  FADD.FTZ R235, R225, R236 ;  /* 0x000000ece1eb7221 */ /* 0x000fe20000010000 */
[----:B------:R-:W-:Y:S01]  /*6570*/  @P1 FADD.FTZ R7, R7, R212 ;  /* 0x000000d407071221 */ /* 0x000fe20000010000 */
[C---:B------:R-:W-:Y:S01]  /*6580*/  FMUL.FTZ R219, R192.reuse, R237 ;  /* 0x000000edc0db7220 */ /* 0x040fe20000410000 */
[CC--:B------:R-:W-:Y:S01]  /*6590*/  FMUL.FTZ R236, R197.reuse, R34.reuse ;  /* 0x00000022c5ec7220 */ /* 0x0c0fe20000410000 */
[-C--:B------:R-:W-:Y:S01]  /*65a0*/  FMUL.FTZ R234, R192, R235.reuse ;  /* 0x000000ebc0ea7220 */ /* 0x080fe20000410000 */
[----:B------:R-:W3:Y:S01]  /*65b0*/  SHFL.UP PT, R212, R6, 0x4, RZ ;  /* 0x0480000006d47989 */ /* 0x000ee200000e00ff */
[----:B------:R-:W-:Y:S01]  /*65c0*/  FFMA.FTZ R235, R194, R235, R219 ;  /* 0x000000ebc2eb7223 */ /* 0x000fe200000100db */
[-C--:B------:R-:W-:Y:S01]  /*65d0*/  FMUL.FTZ R219, R197, R35.reuse ;  /* 0x00000023c5db7220 */ /* 0x080fe20000410000 */
[----:B------:R-:W-:Y:S01]  /*65e0*/  FFMA.FTZ R240, R198, R35, -R236 ;  /* 0x00000023c6f07223 */ /* 0x000fe200000108ec */
[----:B------:R-:W-:Y:S01]  /*65f0*/  FFMA.FTZ R234, R194, R237, -R234 ;  /* 0x000000edc2ea7223 */ /* 0x000fe200000108ea */
[----:B------:R-:W-:Y:S01]  /*6600*/  FADD.FTZ R235, R220, R235 ;  /* 0x000000ebdceb7221 */ /* 0x000fe20000010000 */
[----:B------:R-:W-:Y:S01]  /*6610*/  FFMA.FTZ R238, R198, R34, R219 ;  /* 0x00000022c6ee7223 */ /* 0x000fe200000100db */
[----:B------:R-:W-:Y:S01]  /*6620*/  FMUL.FTZ R241, R199, R240 ;  /* 0x000000f0c7f17220 */ /* 0x000fe20000410000 */
[----:B------:R-:W5:Y:S01]  /*6630*/  SHFL.UP PT, R219, R7, 0x4, RZ ;  /* 0x0480000007db7989 */ /* 0x000f6200000e00ff */
[-C--:B-1----:R-:W-:Y:S01]  /*6640*/  FMUL.FTZ R35, R33, R210.reuse ;  /* 0x000000d221237220 */ /* 0x082fe20000410000 */
[----:B------:R-:W-:Y:S01]  /*6650*/  FMUL.FTZ R210, R32, R210 ;  /* 0x000000d220d27220 */ /* 0x000fe20000410000 */
[----:B------:R-:W-:Y:S01]  /*6660*/  FADD.FTZ R234, R213, R234 ;  /* 0x000000ead5ea7221 */ /* 0x000fe20000010000 */
[-C--:B------:R-:W-:Y:S01]  /*6670*/  FMUL.FTZ R239, R195, R235.reuse ;  /* 0x000000ebc3ef7220 */ /* 0x080fe20000410000 */
[----:B------:R-:W-:Y:S01]  /*6680*/  FFMA.FTZ R34, R200, R238, R241 ;  /* 0x000000eec8227223 */ /* 0x000fe200000100f1 */
[-C--:B--2---:R-:W-:Y:S01]  /*6690*/  @P1 FFMA.FTZ R33, R33, R218.reuse, R210 ;  /* 0x000000da21211223 */ /* 0x084fe200000100d2 */
[----:B------:R-:W-:Y:S01]  /*66a0*/  @P1 FFMA.FTZ R32, R32, R218, -R35 ;  /* 0x000000da20201223 */ /* 0x000fe20000010823 */
[-C--:B------:R-:W-:Y:S01]  /*66b0*/  FMUL.FTZ R35, R195, R234.reuse ;  /* 0x000000eac3237220 */ /* 0x080fe20000410000 */
[----:B------:R-:W-:Y:S01]  /*66c0*/  ISETP.GE.AND P1, PT, R112, 0x4, PT ;  /* 0x000000047000780c */ /* 0x000fe20003f26270 */
[C---:B------:R-:W-:Y:S01]  /*66d0*/  FFMA.FTZ R236, R196.reuse, R234, -R239 ;  /* 0x000000eac4ec7223 */ /* 0x040fe200000108ef */
[----:B------:R-:W1:Y:S01]  /*66e0*/  SHFL.UP PT, R218, R33, 0x4, RZ ;  /* 0x0480000021da7989 */ /* 0x000e6200000e00ff */
[----:B------:R-:W-:Y:S01]  /*66f0*/  FFMA.FTZ R237, R196, R235, R35 ;  /* 0x000000ebc4ed7223 */ /* 0x000fe20000010023 */
[----:B------:R-:W-:Y:S01]  /*6700*/  FMUL.FTZ R35, R199, R238 ;  /* 0x000000eec7237220 */ /* 0x000fe20000410000 */
[----:B------:R-:W-:Y:S01]  /*6710*/  FADD.FTZ R236, R205, R236 ;  /* 0x000000eccdec7221 */ /* 0x000fe20000010000 */
[----:B------:R-:W2:Y:S01]  /*6720*/  SHFL.UP PT, R210, R32, 0x4, RZ ;  /* 0x0480000020d27989 */ /* 0x000ea200000e00ff */
[CC--:B---3--:R-:W-:Y:S01]  /*6730*/  FMUL.FTZ R235, R33.reuse, R212.reuse ;  /* 0x000000d421eb7220 */ /* 0x0c8fe20000410000 */
[----:B------:R-:W-:Y:S01]  /*6740*/  FMUL.FTZ R234, R32, R212 ;  /* 0x000000d420ea7220 */ /* 0x000fe20000410000 */
[----:B------:R-:W-:Y:S01]  /*6750*/  FADD.FTZ R237, R174, R237 ;  /* 0x000000edaeed7221 */ /* 0x000fe20000010000 */
[----:B------:R-:W-:Y:S01]  /*6760*/  FFMA.FTZ R35, R200, R240, -R35 ;  /* 0x000000f0c8237223 */ /* 0x000fe20000010823 */
[-C--:B-----5:R-:W-:Y:S01]  /*6770*/  FFMA.FTZ R212, R32, R219.reuse, -R235 ;  /* 0x000000db20d47223 */ /* 0x0a0fe200000108eb */
[----:B------:R-:W-:Y:S01]  /*6780*/  FFMA.FTZ R219, R33, R219, R234 ;  /* 0x000000db21db7223 */ /* 0x000fe200000100ea */
[----:B------:R-:W-:-:S02]  /*6790*/  FMUL.FTZ R235, R197, R237 ;  /* 0x000000edc5eb7220 */ /* 0x000fc40000410000 */
[----:B------:R-:W-:Y:S01]  /*67a0*/  @P1 FADD.FTZ R7, R7, R212 ;  /* 0x000000d407071221 */ /* 0x000fe20000010000 */
[----:B------:R-:W-:Y:S01]  /*67b0*/  @P1 FADD.FTZ R6, R6, R219 ;  /* 0x000000db06061221 */ /* 0x000fe20000010000 */
[-C--:B------:R-:W-:Y:S01]  /*67c0*/  FMUL.FTZ R219, R197, R236.reuse ;  /* 0x000000ecc5db7220 */ /* 0x080fe20000410000 */
[----:B------:R-:W-:-:S03]  /*67d0*/  FFMA.FTZ R235, R198, R236, -R235 ;  /* 0x000000ecc6eb7223 */ /* 0x000fc600000108eb */
[----:B------:R-:W3:Y:S01]  /*67e0*/  SHFL.UP PT, R234, R6, 0x8, RZ ;  /* 0x0500000006ea7989 */ /* 0x000ee200000e00ff */
[-C--:B-1----:R-:W-:Y:S01]  /*67f0*/  FMUL.FTZ R212, R32, R218.reuse ;  /* 0x000000da20d47220 */ /* 0x082fe20000410000 */
[----:B------:R-:W-:Y:S01]  /*6800*/  FFMA.FTZ R237, R198, R237, R219 ;  /* 0x000000edc6ed7223 */ /* 0x000fe200000100db */
[C---:B------:R-:W-:Y:S01]  /*6810*/  FMUL.FTZ R219, R33.reuse, R218 ;  /* 0x000000da21db7220 */ /* 0x040fe20000410000 */
[----:B------:R-:W-:Y:S01]  /*6820*/  FADD.FTZ R235, R176, R235 ;  /* 0x000000ebb0eb7221 */ /* 0x000fe20000010000 */
[-C--:B--2---:R-:W-:Y:S01]  /*6830*/  @P1 FFMA.FTZ R33, R33, R210.reuse, R212 ;  /* 0x000000d221211223 */ /* 0x084fe200000100d4 */
[----:B------:R-:W1:Y:S01]  /*6840*/  SHFL.UP PT, R218, R7, 0x8, RZ ;  /* 0x0500000007da7989 */ /* 0x000e6200000e00ff */
[----:B------:R-:W-:Y:S01]  /*6850*/  @P1 FFMA.FTZ R32, R32, R210, -R219 ;  /* 0x000000d220201223 */ /* 0x000fe200000108db */
[CC--:B------:R-:W-:Y:S01]  /*6860*/  FMUL.FTZ R212, R201.reuse, R34.reuse ;  /* 0x00000022c9d47220 */ /* 0x0c0fe20000410000 */
[-C--:B------:R-:W-:Y:S01]  /*6870*/  FMUL.FTZ R219, R201, R35.reuse ;  /* 0x00000023c9db7220 */ /* 0x080fe20000410000 */
[----:B------:R-:W2:Y:S01]  /*6880*/  SHFL.UP PT, R210, R33, 0x8, RZ ;  /* 0x0500000021d27989 */ /* 0x000ea200000e00ff */
[----:B------:R-:W-:Y:S01]  /*6890*/  FADD.FTZ R237, R178, R237 ;  /* 0x000000edb2ed7221 */ /* 0x000fe20000010000 */
[----:B------:R-:W-:Y:S01]  /*68a0*/  FFMA.FTZ R212, R202, R35, -R212 ;  /* 0x00000023cad47223 */ /* 0x000fe200000108d4 */
[----:B------:R-:W-:Y:S01]  /*68b0*/  ISETP.GE.AND P1, PT, R112, 0x8, PT ;  /* 0x000000087000780c */ /* 0x000fe20003f26270 */
[----:B------:R-:W5:Y:S01]  /*68c0*/  SHFL.UP PT, R35, R32, 0x8, RZ ;  /* 0x0500000020237989 */ /* 0x000f6200000e00ff */
[C---:B------:R-:W-:Y:S01]  /*68d0*/  FMUL.FTZ R236, R199.reuse, R237 ;  /* 0x000000edc7ec7220 */ /* 0x040fe20000410000 */
[----:B------:R-:W-:Y:S01]  /*68e0*/  FFMA.FTZ R34, R202, R34, R219 ;  /* 0x00000022ca227223 */ /* 0x000fe200000100db */
[----:B------:R-:W-:-:S02]  /*68f0*/  FMUL.FTZ R219, R199, R235 ;  /* 0x000000ebc7db7220 */ /* 0x000fc40000410000 */
[C---:B------:R-:W-:Y:S02]  /*6900*/  FFMA.FTZ R239, R200.reuse, R235, -R236 ;  /* 0x000000ebc8ef7223 */ /* 0x040fe400000108ec */
[----:B------:R-:W-:Y:S02]  /*6910*/  FFMA.FTZ R237, R200, R237, R219 ;  /* 0x000000edc8ed7223 */ /* 0x000fe400000100db */
[----:B------:R-:W-:Y:S01]  /*6920*/  FADD.FTZ R239, R180, R239 ;  /* 0x000000efb4ef7221 */ /* 0x000fe20000010000 */
[-C--:B---3--:R-:W-:Y:S01]  /*6930*/  FMUL.FTZ R236, R32, R234.reuse ;  /* 0x000000ea20ec7220 */ /* 0x088fe20000410000 */
[C---:B------:R-:W-:Y:S01]  /*6940*/  FMUL.FTZ R219, R33.reuse, R234 ;  /* 0x000000ea21db7220 */ /* 0x040fe20000410000 */
[----:B------:R-:W-:Y:S02]  /*6950*/  FADD.FTZ R237, R182, R237 ;  /* 0x000000edb6ed7221 */ /* 0x000fe40000010000 */
[-C--:B-1----:R-:W-:Y:S01]  /*6960*/  FFMA.FTZ R235, R33, R218.reuse, R236 ;  /* 0x000000da21eb7223 */ /* 0x082fe200000100ec */
[----:B------:R-:W-:-:S03]  /*6970*/  FFMA.FTZ R234, R32, R218, -R219 ;  /* 0x000000da20ea7223 */ /* 0x000fc600000108db */
[----:B------:R-:W-:Y:S01]  /*6980*/  @P1 FADD.FTZ R6, R6, R235 ;  /* 0x000000eb06061221 */ /* 0x000fe20000010000 */
[-C--:B--2---:R-:W-:Y:S01]  /*6990*/  FMUL.FTZ R218, R32, R210.reuse ;  /* 0x000000d220da7220 */ /* 0x084fe20000410000 */
[----:B------:R-:W-:Y:S01]  /*69a0*/  FMUL.FTZ R235, R201, R239 ;  /* 0x000000efc9eb7220 */ /* 0x000fe20000410000 */
[----:B------:R-:W-:Y:S01]  /*69b0*/  FMUL.FTZ R219, R33, R210 ;  /* 0x000000d221db7220 */ /* 0x000fe20000410000 */
[----:B------:R-:W-:Y:S01]  /*69c0*/  @P1 FADD.FTZ R7, R7, R234 ;  /* 0x000000ea07071221 */ /* 0x000fe20000010000 */
[----:B-----5:R-:W-:Y:S01]  /*69d0*/  @P1 FFMA.FTZ R33, R33, R35, R218 ;  /* 0x0000002321211223 */ /* 0x020fe200000100da */
[----:B------:R-:W1:Y:S01]  /*69e0*/  SHFL.UP PT, R234, R6, 0x10, RZ ;  /* 0x0600000006ea7989 */ /* 0x000e6200000e00ff */
[-C--:B------:R-:W-:Y:S01]  /*69f0*/  FFMA.FTZ R235, R202, R237.reuse, R235 ;  /* 0x000000edcaeb7223 */ /* 0x080fe200000100eb */
[----:B------:R-:W-:Y:S01]  /*6a00*/  FMUL.FTZ R237, R201, R237 ;  /* 0x000000edc9ed7220 */ /* 0x000fe20000410000 */
[----:B------:R-:W-:Y:S01]  /*6a10*/  @P1 FFMA.FTZ R32, R32, R35, -R219 ;  /* 0x0000002320201223 */ /* 0x000fe200000108db */
[C---:B------:R-:W-:Y:S01]  /*6a20*/  FMUL.FTZ R219, R203.reuse, R212 ;  /* 0x000000d4cbdb7220 */ /* 0x040fe20000410000 */
[----:B------:R-:W2:Y:S01]  /*6a30*/  SHFL.UP PT, R218, R7, 0x10, RZ ;  /* 0x0600000007da7989 */ /* 0x000ea200000e00ff */
[----:B------:R-:W-:Y:S01]  /*6a40*/  FFMA.FTZ R237, R202, R239, -R237 ;  /* 0x000000efcaed7223 */ /* 0x000fe200000108ed */
[----:B------:R-:W-:Y:S01]  /*6a50*/  FADD.FTZ R235, R186, R235 ;  /* 0x000000ebbaeb7221 */ /* 0x000fe20000010000 */
[-C--:B------:R-:W-:Y:S01]  /*6a60*/  FFMA.FTZ R210, R204, R34.reuse, R219 ;  /* 0x00000022ccd27223 */ /* 0x080fe200000100db */
[----:B------:R-:W3:Y:S01]  /*6a70*/  SHFL.UP PT, R35, R33, 0x10, RZ ;  /* 0x0600000021237989 */ /* 0x000ee200000e00ff */
[C---:B------:R-:W-:Y:S01]  /*6a80*/  FMUL.FTZ R219, R203.reuse, R34 ;  /* 0x00000022cbdb7220 */ /* 0x040fe20000410000 */
[----:B------:R-:W-:Y:S01]  /*6a90*/  FADD.FTZ R237, R184, R237 ;  /* 0x000000edb8ed7221 */ /* 0x000fe20000010000 */
[----:B------:R-:W-:Y:S01]  /*6aa0*/  ISETP.GE.AND P1, PT, R112, 0x10, PT ;  /* 0x000000107000780c */ /* 0x000fe20003f26270 */
[----:B------:R-:W5:Y:S01]  /*6ab0*/  SHFL.UP PT, R34, R32, 0x10, RZ ;  /* 0x0600000020227989 */ /* 0x000f6200000e00ff */
[----:B------:R-:W-:Y:S01]  /*6ac0*/  FFMA.FTZ R212, R204, R212, -R219 ;  /* 0x000000d4ccd47223 */ /* 0x000fe200000108db */
[----:B------:R-:W-:-:S04]  /*6ad0*/  FMUL.FTZ R236, R203, R237 ;  /* 0x000000edcbec7220 */ /* 0x000fc80000410000 */
[-C--:B------:R-:W-:Y:S01]  /*6ae0*/  FFMA.FTZ R239, R204, R235.reuse, R236 ;  /* 0x000000ebccef7223 */ /* 0x080fe200000100ec */
[----:B------:R-:W-:-:S04]  /*6af0*/  FMUL.FTZ R236, R203, R235 ;  /* 0x000000ebcbec7220 */ /* 0x000fc80000410000 */
[----:B------:R-:W-:Y:S01]  /*6b00*/  FFMA.FTZ R237, R204, R237, -R236 ;  /* 0x000000edcced7223 */ /* 0x000fe200000108ec */
[-C--:B-1----:R-:W-:Y:S01]  /*6b10*/  FMUL.FTZ R219, R33, R234.reuse ;  /* 0x000000ea21db7220 */ /* 0x082fe20000410000 */
[----:B------:R-:W-:-:S03]  /*6b20*/  FMUL.FTZ R236, R32, R234 ;  /* 0x000000ea20ec7220 */ /* 0x000fc60000410000 */
[CC--:B--2---:R-:W-:Y:S01]  /*6b30*/  FFMA.FTZ R234, R32.reuse, R218.reuse, -R219 ;  /* 0x000000da20ea7223 */ /* 0x0c4fe200000108db */
[C---:B------:R-:W-:Y:S02]  /*6b40*/  FFMA.FTZ R235, R33.reuse, R218, R236 ;  /* 0x000000da21eb7223 */ /* 0x040fe400000100ec */
[----:B------:R1:W2:Y:S01]  /*6b50*/  SHFL.DOWN PT, R236, R210, 0x1, 0x1f ;  /* 0x08201f00d2ec7f89 */ /* 0x0002a200000e0000 */
        /* <DEDUP_REMOVED lines=9> */
[----:B------:R1:W3:Y:S03]  /*6bf0*/  SHFL.DOWN PT, R239, R212, 0x1, 0x1f ;  /* 0x08201f00d4ef7f89 */ /* 0x0002e600000e0000 */
[----:B------:R-:W-:Y:S01]  /*6c00*/  ISETP.NE.OR P1, PT, R154, RZ, P1 ;  /* 0x000000ff9a00720c */ /* 0x000fe20000f25670 */
[----:B------:R1:W0:Y:S04]  /*6c10*/  SHFL.DOWN PT, R238, R218, 0x1, 0x1f ;  /* 0x08201f00daee7f89 */ /* 0x00022800000e0000 */
[----:B----4-:R1:W4:Y:S04]  /*6c20*/  SHFL.IDX PT, R34, R4, RZ, 0x1f ;  /* 0x00001fff04227589 */ /* 0x01032800000e0000 */
[----:B------:R1:W0:Y:S04]  /*6c30*/  SHFL.IDX PT, R35, R5, RZ, 0x1f ;  /* 0x00001fff05237589 */ /* 0x00022800000e0000 */
[----:B------:R1:W0:Y:S04]  /*6c40*/  SHFL.DOWN PT, R237, R219, 0x1, 0x1f ;  /* 0x08201f00dbed7f89 */ /* 0x00022800000e0000 */
[----:B------:R-:W0:Y:S04]  /*6c50*/  SHFL.UP PT, R32, R32, 0x1, RZ ;  /* 0x0420000020207989 */ /* 0x000e2800000e00ff */
[----:B------:R-:W0:Y:S04]  /*6c60*/  SHFL.UP PT, R33, R33, 0x1, RZ ;  /* 0x0420000021217989 */ /* 0x000e2800000e00ff */
[----:B------:R1:W0:Y:S04]  /*6c70*/  SHFL.UP PT, R234, R7, 0x1, RZ ;  /* 0x0420000007ea7989 */ /* 0x00022800000e00ff */
[----:B------:R1:W0:Y:S01]  /*6c80*/  SHFL.UP PT, R235, R6, 0x1, RZ ;  /* 0x0420000006eb7989 */ /* 0x00022200000e00ff */
[----:B--234-:R-:W-:Y:S05]  /*6c90*/  @!P3 BRA `(.L_x_16257) ;  /* 0x000000000028b947 */ /* 0x01cfea0003800000 */
[-C--:B01----:R-:W-:Y:S01]  /*6ca0*/  FMUL.FTZ R5, R212, R237.reuse ;  /* 0x000000edd4057220 */ /* 0x083fe20000410000 */
        /* <DEDUP_REMOVED lines=9> */
.L_x_16257:
[----:B------:R-:W-:Y:S05]  /*6d40*/  BSYNC.RECONVERGENT B0 ;  /* 0x0000000000007941 */ /* 0x000fea0003800200 */
.L_x_16256:
[----:B-1----:R-:W-:Y:S01]  /*6d50*/  HFMA2 R4, -RZ, RZ, 1.875, 0 ;  /* 0x3f800000ff047431 */ /* 0x002fe200000001ff */
[----:B------:R-:W-:Y:S02]  /*6d60*/  CS2R R6, SRZ ;  /* 0x0000000000067805 */ /* 0x000fe4000001ff00 */
[----:B------:R-:W-:Y:S01]  /*6d70*/  MOV R5, RZ ;  /* 0x000000ff00057202 */ /* 0x000fe20000000f00 */
[----:B0-----:R0:W1:Y:S01]  /*6d80*/  SHFL.DOWN PT, R238, R210, 0x2, 0x1f ;  /* 0x08401f00d2ee7f89 */ /* 0x00106200000e0000 */
        /* <DEDUP_REMOVED lines=17> */
.L_x_16259:
[----:B------:R-:W-:Y:S05]  /*6ea0*/  BSYNC.RECONVERGENT B0 ;  /* 0x0000000000007941 */ /* 0x000fea0003800200 */
.L_x_16258:
        /* <DEDUP_REMOVED lines=17> */
.L_x_16261:
[----:B------:R-:W-:Y:S05]  /*6fc0*/  BSYNC.RECONVERGENT B0 ;  /* 0x0000000000007941 */ /* 0x000fea0003800200 */
.L_x_16260:
        /* <DEDUP_REMOVED lines=17> */
.L_x_16263:
[----:B------:R-:W-:Y:S05]  /*70e0*/  BSYNC.RECONVERGENT B0 ;  /* 0x0000000000007941 */ /* 0x000fea0003800200 */
.L_x_16262:
        /* <DEDUP_REMOVED lines=17> */
.L_x_16265:
[----:B------:R-:W-:Y:S05]  /*7200*/  BSYNC.RECONVERGENT B0 ;  /* 0x0000000000007941 */ /* 0x000fea0003800200 */
.L_x_16264:
[CC--:B------:R-:W-:Y:S01]  /*7210*/  FMUL.FTZ R237, R33.reuse, R35.reuse ;  /* 0x0000002321ed7220 */ /* 0x0c0fe20000410000 */
[----:B-1----:R-:W-:Y:S01]  /*7220*/  SHFL.DOWN PT, R236, R210, 0x1, 0x1f ;  /* 0x08201f00d2ec7f89 */ /* 0x002fe200000e0000 */
[----:B------:R-:W-:Y:S01]  /*7230*/  ISETP.NE.AND P1, PT, R154, 0x1f, PT ;  /* 0x0000001f9a00780c */ /* 0x000fe20003f25270 */
[----:B------:R-:W-:Y:S01]  /*7240*/  BSSY.RECONVERGENT B0, `(.L_x_16266) ;  /* 0x000013d000007945 */ /* 0x000fe20003800200 */
[CC--:B------:R-:W-:Y:S01]  /*7250*/  FFMA.FTZ R237, R32.reuse, R34.reuse, -R237 ;  /* 0x0000002220ed7223 */ /* 0x0c0fe200000108ed */
[----:B------:R-:W-:Y:S01]  /*7260*/  FMUL.FTZ R32, R32, R35 ;  /* 0x0000002320207220 */ /* 0x000fe20000410000 */
[----:B------:R-:W-:Y:S03]  /*7270*/  SHFL.DOWN PT, R241, R212, 0x1, 0x1f ;  /* 0x08201f00d4f17f89 */ /* 0x000fe600000e0000 */
[----:B------:R-:W-:Y:S01]  /*7280*/  FFMA.FTZ R32, R33, R34, R32 ;  /* 0x0000002221207223 */ /* 0x000fe20000010020 */
[----:B------:R-:W-:Y:S01]  /*7290*/  @P2 FADD.FTZ R34, R234, R237 ;  /* 0x000000edea222221 */ /* 0x000fe20000010000 */
[----:B------:R-:W-:Y:S02]  /*72a0*/  SHFL.DOWN PT, R33, R219, 0x1, 0x1f ;  /* 0x08201f00db217f89 */ /* 0x000fe400000e0000 */
[----:B------:R-:W-:Y:S01]  /*72b0*/  @P2 FADD.FTZ R35, R235, R32 ;  /* 0x00000020eb232221 */ /* 0x000fe20000010000 */
[C---:B------:R-:W-:Y:S01]  /*72c0*/  FMUL.FTZ R32, R31.reuse, R34 ;  /* 0x000000221f207220 */ /* 0x040fe20000410000 */
[----:B---3--:R-:W1:Y:S02]  /*72d0*/  SHFL.IDX PT, R234, R7, RZ, 0x1f ;  /* 0x00001fff07ea7589 */ /* 0x008e6400000e0000 */
[-C--:B------:R-:W-:Y:S01]  /*72e0*/  FMUL.FTZ R237, R31, R35.reuse ;  /* 0x000000231fed7220 */ /* 0x080fe20000410000 */
[C---:B0-----:R-:W-:Y:S01]  /*72f0*/  FFMA.FTZ R239, R30.reuse, R35, R32 ;  /* 0x000000231eef7223 */ /* 0x041fe20000010020 */
[----:B------:R-:W0:Y:S01]  /*7300*/  SHFL.IDX PT, R235, R6, RZ, 0x1f ;  /* 0x00001fff06eb7589 */ /* 0x000e2200000e0000 */
[----:B------:R-:W-:Y:S01]  /*7310*/  IADD3 R32, P2, PT, R61, R154, RZ ;  /* 0x0000009a3d207210 */ /* 0x000fe20007f5e0ff */
[----:B------:R-:W-:-:S02]  /*7320*/  FFMA.FTZ R237, R30, R34, -R237 ;  /* 0x000000221eed7223 */ /* 0x000fc400000108ed */
[----:B------:R-:W3:Y:S02]  /*7330*/  SHFL.DOWN PT, R238, R218, 0x1, 0x1f ;  /* 0x08201f00daee7f89 */ /* 0x000ee400000e0000 */
[----:B------:R-:W-:Y:S02]  /*7340*/  FADD.FTZ R222, R222, R237 ;  /* 0x000000eddede7221 */ /* 0x000fe40000010000 */
[----:B--2---:R-:W2:Y:S02]  /*7350*/  SHFL.IDX PT, R212, R212, RZ, 0x1f ;  /* 0x00001fffd4d47589 */ /* 0x004ea400000e0000 */
[----:B------:R-:W-:Y:S02]  /*7360*/  FMUL.FTZ R237, R203, R222 ;  /* 0x000000decbed7220 */ /* 0x000fe40000410000 */
[----:B------:R-:W5:Y:S04]  /*7370*/  SHFL.IDX PT, R210, R210, RZ, 0x1f ;  /* 0x00001fffd2d27589 */ /* 0x000f6800000e0000 */
[----:B----4-:R-:W4:Y:S01]  /*7380*/  SHFL.IDX PT, R218, R218, RZ, 0x1f ;  /* 0x00001fffdada7589 */ /* 0x010f2200000e0000 */
[----:B-1----:R-:W-:-:S03]  /*7390*/  @P1 FMUL.FTZ R30, R236, R234 ;  /* 0x000000eaec1e1220 */ /* 0x002fc60000410000 */
[----:B------:R-:W1:Y:S01]  /*73a0*/  SHFL.IDX PT, R219, R219, RZ, 0x1f ;  /* 0x00001fffdbdb7589 */ /* 0x000e6200000e0000 */
[C---:B0-----:R-:W-:Y:S01]  /*73b0*/  @P1 FFMA.FTZ R30, R241.reuse, R235, R30 ;  /* 0x000000ebf11e1223 */ /* 0x041fe2000001001e */
[----:B------:R-:W-:-:S03]  /*73c0*/  @P1 FMUL.FTZ R241, R241, R234 ;  /* 0x000000eaf1f11220 */ /* 0x000fc60000410000 */
[----:B------:R-:W-:Y:S01]  /*73d0*/  @P1 FADD.FTZ R234, R33, R30 ;  /* 0x0000001e21ea1221 */ /* 0x000fe20000010000 */
[----:B------:R-:W-:Y:S01]  /*73e0*/  LEA.HI.X.SX32 R33, R61, RZ, 0x1, P2 ;  /* 0x000000ff3d217211 */ /* 0x000fe200010f0eff */
[----:B------:R-:W-:Y:S02]  /*73f0*/  @P1 FFMA.FTZ R241, R236, R235, -R241 ;  /* 0x000000ebecf11223 */ /* 0x000fe400000108f1 */
[----:B------:R-:W-:-:S04]  /*7400*/  IMAD.WIDE.U32 R34, R22, UR4, R32 ;  /* 0x0000000416227c25 */ /* 0x000fc8000f8e0020 */
[----:B---3--:R-:W-:Y:S01]  /*7410*/  @P1 FADD.FTZ R235, R238, R241 ;  /* 0x000000f1eeeb1221 */ /* 0x008fe20000010000 */
[----:B------:R-:W-:Y:S01]  /*7420*/  ISETP.NE.AND P1, PT, R154, RZ, PT ;  /* 0x000000ff9a00720c */ /* 0x000fe20003f25270 */
[----:B------:R-:W-:Y:S01]  /*7430*/  IMAD R31, R23, UR4, R35 ;  /* 0x00000004171f7c24 */ /* 0x000fe2000f8e0223 */
[----:B------:R-:W-:-:S04]  /*7440*/  LEA R30, P2, R34, R165, 0x2 ;  /* 0x000000a5221e7211 */ /* 0x000fc800078410ff */
[----:B------:R-:W-:Y:S01]  /*7450*/  LEA.HI.X R31, R34, R163, R31, 0x2, P2 ;  /* 0x000000a3221f7211 */ /* 0x000fe200010f141f */
[----:B------:R-:W-:-:S04]  /*7460*/  IMAD.WIDE.U32 R34, R24, UR4, R32 ;  /* 0x0000000418227c25 */ /* 0x000fc8000f8e0020 */
[----:B------:R-:W-:Y:S01]  /*7470*/  IMAD R33, R25, UR4, R35 ;  /* 0x0000000419217c24 */ /* 0x000fe2000f8e0223 */
[----:B------:R-:W-:-:S04]  /*7480*/  LEA R32, P2, R34, R161, 0x2 ;  /* 0x000000a122207211 */ /* 0x000fc800078410ff */
[----:B------:R-:W-:Y:S01]  /*7490*/  LEA.HI.X R33, R34, R159, R33, 0x2, P2 ;  /* 0x0000009f22217211 */ /* 0x000fe200010f1421 */
[----:B------:R-:W-:Y:S01]  /*74a0*/  FADD.FTZ R34, R226, R239 ;  /* 0x000000efe2227221 */ /* 0x000fe20000010000 */
[-C--:B------:R-:W-:Y:S01]  /*74b0*/  FMUL.FTZ R226, R234, R29.reuse ;  /* 0x0000001deae27220 */ /* 0x080fe20000410000 */
[----:B------:R-:W-:Y:S02]  /*74c0*/  FMUL.FTZ R29, R235, R29 ;  /* 0x0000001deb1d7220 */ /* 0x000fe40000410000 */
        /* <DEDUP_REMOVED lines=21> */
[C---:B------:R-:W-:Y:S01]  /*7620*/  FMUL.FTZ R231, R192.reuse, R223 ;  /* 0x000000dfc0e77220 */ /* 0x040fe20000410000 */
[C---:B------:R-:W-:Y:S01]  /*7630*/  FMUL.FTZ R229, R199.reuse, R228 ;  /* 0x000000e4c7e57220 */ /* 0x040fe20000410000 */
[-C--:B------:R-:W-:Y:S01]  /*7640*/  FMUL.FTZ R236, R192, R225.reuse ;  /* 0x000000e1c0ec7220 */ /* 0x080fe20000410000 */
[-C--:B------:R-:W-:Y:S01]  /*7650*/  FMUL.FTZ R227, R199, R226.reuse ;  /* 0x000000e2c7e37220 */ /* 0x080fe20000410000 */
        /* <DEDUP_REMOVED lines=23> */
[C---:B------:R-:W-:Y:S01]  /*77d0*/  FMUL.FTZ R217, R195.reuse, R234 ;  /* 0x000000eac3d97220 */ /* 0x040fe20000410000 */
[----:B------:R-:W-:Y:S01]  /*77e0*/  FMUL.FTZ R195, R195, R236 ;  /* 0x000000ecc3c37220 */ /* 0x000fe20000410000 */
[----:B------:R-:W-:-:S02]  /*77f0*/  FFMA.FTZ R221, R198, R174, R221 ;  /* 0x000000aec6dd7223 */ /* 0x000fc400000100dd */
        /* <DEDUP_REMOVED lines=24> */
[----:B------:R-:W-:Y:S01]  /*7980*/  FFMA.FTZ R195, R190, R208, -R195 ;  /* 0x000000d0bec37223 */ /* 0x000fe200000108c3 */
[----:B------:R-:W-:Y:S01]  /*7990*/  FMUL.FTZ R192, R94, R106 ;  /* 0x0000006a5ec07220 */ /* 0x000fe20000410000 */
[C---:B------:R-:W-:Y:S01]  /*79a0*/  FFMA.FTZ R217, R202.reuse, R180, -R199 ;  /* 0x000000b4cad97223 */ /* 0x040fe200000108c7 */
[----:B------:R-:W-:Y:S01]  /*79b0*/  FFMA.FTZ R201, R202, R182, R201 ;  /* 0x000000b6cac97223 */ /* 0x000fe200000100c9 */
[----:B--2---:R-:W-:Y:S01]  /*79c0*/  FMUL.FTZ R199, R212, R7 ;  /* 0x00000007d4c77220 */ /* 0x004fe20000410000 */
[----:B------:R-:W-:Y:S01]  /*79d0*/  FFMA.FTZ R211, R78, R211, R195 ;  /* 0x000000d34ed37223 */ /* 0x000fe200000100c3 */
[----:B------:R-:W-:Y:S01]  /*79e0*/  FADD.FTZ R184, R184, R217 ;  /* 0x000000d9b8b87221 */ /* 0x000fe20000010000 */
[----:B------:R-:W-:Y:S01]  /*79f0*/  FADD.FTZ R186, R186, R201 ;  /* 0x000000c9baba7221 */ /* 0x000fe20000010000 */
[-C--:B-----5:R-:W-:Y:S01]  /*7a00*/  FFMA.FTZ R199, R210, R6.reuse, -R199 ;  /* 0x00000006d2c77223 */ /* 0x0a0fe200000108c7 */
[C---:B------:R-:W-:Y:S01]  /*7a10*/  FMUL.FTZ R6, R212.reuse, R6 ;  /* 0x00000006d4067220 */ /* 0x040fe20000410000 */
        /* <DEDUP_REMOVED lines=8> */
[----:B------:R-:W-:Y:S01]  /*7aa0*/  FFMA.FTZ R197, R190, R206, R197 ;  /* 0x000000cebec57223 */ /* 0x000fe200000100c5 */
[----:B------:R-:W-:Y:S01]  /*7ab0*/  FADD.FTZ R170, R170, R203 ;  /* 0x000000cbaaaa7221 */ /* 0x000fe20000010000 */
[----:B------:R-:W-:Y:S01]  /*7ac0*/  FFMA.FTZ R210, R210, R7, R6 ;  /* 0x00000007d2d27223 */ /* 0x000fe20000010006 */
[----:B------:R-:W-:Y:S01]  /*7ad0*/  FADD.FTZ R190, R172, R201 ;  /* 0x000000c9acbe7221 */ /* 0x000fe20000010000 */
[----:B------:R-:W-:Y:S01]  /*7ae0*/  FFMA.FTZ R188, R171, -R192, R34 ;  /* 0x800000c0abbc7223 */ /* 0x000fe20000010022 */
[----:B------:R-:W-:Y:S01]  /*7af0*/  FMUL.FTZ R201, R170, R106 ;  /* 0x0000006aaac97220 */ /* 0x000fe20000410000 */
[----:B----4-:R-:W-:Y:S01]  /*7b00*/  FADD.FTZ R6, R218, R199 ;  /* 0x000000c7da067221 */ /* 0x010fe20000010000 */
[----:B-1----:R-:W-:Y:S01]  /*7b10*/  FADD.FTZ R7, R219, R210 ;  /* 0x000000d2db077221 */ /* 0x002fe20000010000 */
[----:B------:R-:W-:Y:S01]  /*7b20*/  FFMA.FTZ R172, -R169, R192, R222 ;  /* 0x000000c0a9ac7223 */ /* 0x000fe200000101de */
[----:B------:R-:W-:Y:S01]  /*7b30*/  FMUL.FTZ R199, R190, R106 ;  /* 0x0000006abec77220 */ /* 0x000fe20000410000 */
[----:B------:R-:W-:Y:S01]  /*7b40*/  FMUL.FTZ R203, R188, R201 ;  /* 0x000000c9bccb7220 */ /* 0x000fe20000410000 */
[----:B------:R-:W-:Y:S01]  /*7b50*/  FFMA.FTZ R195, R78, R193, R197 ;  /* 0x000000c14ec37223 */ /* 0x000fe200000100c5 */
[----:B------:R0:W-:Y:S01]  /*7b60*/  @!P1 STS.128 [UR7+0x2e10], R4 ;  /* 0x002e1004ff009988 */ /* 0x0001e20008000c07 */
[-C--:B------:R-:W-:Y:S01]  /*7b70*/  FMUL.FTZ R193, R188, R199.reuse ;  /* 0x000000c7bcc17220 */ /* 0x080fe20000410000 */
[-C--:B------:R-:W-:Y:S01]  /*7b80*/  FFMA.FTZ R192, R172, R199.reuse, R203 ;  /* 0x000000c7acc07223 */ /* 0x080fe200000100cb */
[C---:B------:R-:W-:Y:S01]  /*7b90*/  FMUL.FTZ R199, R94.reuse, R199 ;  /* 0x000000c75ec77220 */ /* 0x040fe20000410000 */
[CC--:B------:R-:W-:Y:S01]  /*7ba0*/  FMUL.FTZ R196, R91.reuse, R104.reuse ;  /* 0x000000685bc47220 */ /* 0x0c0fe20000410000 */
[-C--:B------:R-:W-:Y:S01]  /*7bb0*/  FMUL.FTZ R194, R94, R201.reuse ;  /* 0x000000c95ec27220 */ /* 0x080fe20000410000 */
[----:B------:R-:W-:Y:S01]  /*7bc0*/  FMUL.FTZ R198, R186, R104 ;  /* 0x00000068bac67220 */ /* 0x000fe20000410000 */
[----:B------:R-:W-:Y:S01]  /*7bd0*/  FFMA.FTZ R193, R172, R201, -R193 ;  /* 0x000000c9acc17223 */ /* 0x000fe200000108c1 */
[-C--:B------:R-:W-:Y:S01]  /*7be0*/  FMUL.FTZ R217, R180, R102.reuse ;  /* 0x00000066b4d97220 */ /* 0x080fe20000410000 */
[----:B------:R-:W-:Y:S01]  /*7bf0*/  FMUL.FTZ R201, R182, R102 ;  /* 0x00000066b6c97220 */ /* 0x000fe20000410000 */
[----:B------:R1:W-:Y:S01]  /*7c00*/  STS [R140], R199 ;  /* 0x000000c78c007388 */ /* 0x0003e20000000800 */
[----:B------:R-:W-:Y:S01]  /*7c10*/  FMUL.FTZ R202, R91, R198 ;  /* 0x000000c65bca7220 */ /* 0x000fe20000410000 */
[----:B------:R-:W-:Y:S01]  /*7c20*/  FMUL.FTZ R200, R184, R104 ;  /* 0x00000068b8c87220 */ /* 0x000fe20000410000 */
[C---:B------:R-:W-:Y:S01]  /*7c30*/  FMUL.FTZ R212, R88.reuse, R217 ;  /* 0x000000d958d47220 */ /* 0x040fe20000410000 */
[----:B0-----:R-:W-:Y:S01]  /*7c40*/  FMUL.FTZ R5, R88, R102 ;  /* 0x0000006658057220 */ /* 0x001fe20000410000 */
[-C--:B------:R-:W-:Y:S01]  /*7c50*/  FFMA.FTZ R7, R189, -R196.reuse, R224 ;  /* 0x800000c4bd077223 */ /* 0x080fe200000100e0 */
[----:B------:R0:W-:Y:S01]  /*7c60*/  STS [R139+0x4], R194 ;  /* 0x000004c28b007388 */ /* 0x0001e20000000800 */
[----:B------:R-:W-:Y:S01]  /*7c70*/  FFMA.FTZ R6, -R191, R196, R28 ;  /* 0x000000c4bf067223 */ /* 0x000fe2000001011c */
[-C--:B------:R-:W-:Y:S01]  /*7c80*/  FFMA.FTZ R4, R185, -R5.reuse, R226 ;  /* 0x80000005b9047223 */ /* 0x080fe200000100e2 */
[----:B------:R-:W-:Y:S01]  /*7c90*/  FFMA.FTZ R5, -R187, R5, R228 ;  /* 0x00000005bb057223 */ /* 0x000fe200000101e4 */
[----:B-1----:R-:W-:Y:S01]  /*7ca0*/  FMUL.FTZ R199, R7, R198 ;  /* 0x000000c607c77220 */ /* 0x002fe20000410000 */
[----:B------:R-:W-:Y:S01]  /*7cb0*/  FMUL.FTZ R196, R85, R100 ;  /* 0x0000006455c47220 */ /* 0x000fe20000410000 */
[-C--:B------:R-:W-:Y:S01]  /*7cc0*/  FMUL.FTZ R204, R4, R201.reuse ;  /* 0x000000c904cc7220 */ /* 0x080fe20000410000 */
[----:B------:R1:W-:Y:S01]  /*7cd0*/  STS [R139+0x8], R202 ;  /* 0x000008ca8b007388 */ /* 0x0003e20000000800 */
[----:B------:R-:W-:Y:S01]  /*7ce0*/  FMUL.FTZ R197, R7, R200 ;  /* 0x000000c807c57220 */ /* 0x000fe20000410000 */
[----:B------:R-:W-:Y:S01]  /*7cf0*/  FMUL.FTZ R210, R88, R201 ;  /* 0x000000c958d27220 */ /* 0x000fe20000410000 */
[-C--:B0-----:R-:W-:Y:S01]  /*7d00*/  FMUL.FTZ R194, R4, R217.reuse ;  /* 0x000000d904c27220 */ /* 0x081fe20000410000 */
[C---:B------:R-:W-:Y:S01]  /*7d10*/  FFMA.FTZ R204, R5.reuse, R217, -R204 ;  /* 0x000000d905cc7223 */ /* 0x040fe200000108cc */
[----:B------:R-:W-:Y:S01]  /*7d20*/  FMUL.FTZ R217, R176, R100 ;  /* 0x00000064b0d97220 */ /* 0x000fe20000410000 */
[C---:B------:R-:W-:Y:S01]  /*7d30*/  FFMA.FTZ R197, R6.reuse, R198, R197 ;  /* 0x000000c606c57223 */ /* 0x040fe200000100c5 */
[----:B------:R-:W-:Y:S01]  /*7d40*/  FFMA.FTZ R203, R5, R201, R194 ;  /* 0x000000c905cb7223 */ /* 0x000fe200000100c2 */
[-C--:B------:R-:W-:Y:S01]  /*7d50*/  FFMA.FTZ R194, -R183, R196.reuse, R230 ;  /* 0x000000c4b7c27223 */ /* 0x080fe200000101e6 */
[----:B------:R-:W-:Y:S01]  /*7d60*/  FFMA.FTZ R196, R181, -R196, R232 ;  /* 0x800000c4b5c47223 */ /* 0x000fe200000100e8 */
[----:B-1----:R-:W-:Y:S01]  /*7d70*/  FFMA.FTZ R202, R6, R200, -R199 ;  /* 0x000000c806ca7223 */ /* 0x002fe200000108c7 */
[----:B------:R-:W-:Y:S01]  /*7d80*/  FMUL.FTZ R199, R82, R98 ;  /* 0x0000006252c77220 */ /* 0x000fe20000410000 */
[----:B------:R-:W-:Y:S01]  /*7d90*/  FMUL.FTZ R200, R91, R200 ;  /* 0x000000c85bc87220 */ /* 0x000fe20000410000 */
[----:B------:R-:W-:Y:S01]  /*7da0*/  FMUL.FTZ R201, R178, R100 ;  /* 0x00000064b2c97220 */ /* 0x000fe20000410000 */
[C---:B------:R-:W-:Y:S01]  /*7db0*/  FMUL.FTZ R219, R196.reuse, R217 ;  /* 0x000000d9c4db7220 */ /* 0x040fe20000410000 */
[-C--:B------:R-:W-:Y:S01]  /*7dc0*/  FFMA.FTZ R198, R177, -R199.reuse, R234 ;  /* 0x800000c7b1c67223 */ /* 0x080fe200000100ea */
[----:B------:R-:W-:Y:S01]  /*7dd0*/  FADD.FTZ R192, RZ, R192 ;  /* 0x000000c0ffc07221 */ /* 0x000fe20000010000 */
[----:B------:R0:W-:Y:S01]  /*7de0*/  STS [R139+0xc], R200 ;  /* 0x00000cc88b007388 */ /* 0x0001e20000000800 */
[----:B------:R-:W-:Y:S01]  /*7df0*/  FFMA.FTZ R199, -R179, R199, R236 ;  /* 0x000000c7b3c77223 */ /* 0x000fe200000101ec */
[-C--:B------:R-:W-:Y:S01]  /*7e00*/  FMUL.FTZ R218, R196, R201.reuse ;  /* 0x000000c9c4da7220 */ /* 0x080fe20000410000 */
[----:B------:R-:W-:Y:S01]  /*7e10*/  FMUL.FTZ R238, R85, R201 ;  /* 0x000000c955ee7220 */ /* 0x000fe20000410000 */
[----:B------:R1:W-:Y:S01]  /*7e20*/  STS [R139+0x14], R212 ;  /* 0x000014d48b007388 */ /* 0x0003e20000000800 */
[----:B------:R-:W-:Y:S01]  /*7e30*/  FADD.FTZ R193, RZ, R193 ;  /* 0x000000c1ffc17221 */ /* 0x000fe20000010000 */
[----:B------:R-:W-:Y:S01]  /*7e40*/  FADD.FTZ R192, R192, R197 ;  /* 0x000000c5c0c07221 */ /* 0x000fe20000010000 */
[C---:B------:R-:W-:Y:S01]  /*7e50*/  FMUL.FTZ R242, R198.reuse, R221 ;  /* 0x000000ddc6f27220 */ /* 0x040fe20000410000 */
[----:B------:R2:W-:Y:S01]  /*7e60*/  STS [R139+0x10], R210 ;  /* 0x000010d28b007388 */ /* 0x0005e20000000800 */
[----:B------:R-:W-:Y:S01]  /*7e70*/  FADD.FTZ R193, R193, R202 ;  /* 0x000000cac1c17221 */ /* 0x000fe20000010000 */
[----:B0-----:R-:W-:Y:S01]  /*7e80*/  FMUL.FTZ R200, R198, R227 ;  /* 0x000000e3c6c87220 */ /* 0x001fe20000410000 */
[----:B------:R-:W-:Y:S01]  /*7e90*/  FMUL.FTZ R244, R82, R221 ;  /* 0x000000dd52f47220 */ /* 0x000fe20000410000 */
[----:B------:R-:W-:Y:S01]  /*7ea0*/  FADD.FTZ R203, R192, R203 ;  /* 0x000000cbc0cb7221 */ /* 0x000fe20000010000 */
[C---:B------:R-:W-:Y:S01]  /*7eb0*/  FFMA.FTZ R218, R194.reuse, R217, -R218 ;  /* 0x000000d9c2da7223 */ /* 0x040fe200000108da */
[----:B-1----:R-:W-:Y:S01]  /*7ec0*/  FFMA.FTZ R212, R194, R201, R219 ;  /* 0x000000c9c2d47223 */ /* 0x002fe200000100db */
[-C--:B------:R-:W-:Y:S01]  /*7ed0*/  FMUL.FTZ R201, R80, R97.reuse ;  /* 0x0000006150c97220 */ /* 0x080fe20000410000 */
[----:B------:R-:W-:Y:S01]  /*7ee0*/  FMUL.FTZ R219, R220, R97 ;  /* 0x00000061dcdb7220 */ /* 0x000fe20000410000 */
[----:B------:R-:W-:Y:S01]  /*7ef0*/  FMUL.FTZ R240, R85, R217 ;  /* 0x000000d955f07220 */ /* 0x000fe20000410000 */
[----:B--2---:R-:W-:Y:S01]  /*7f00*/  FFMA.FTZ R210, R199, R221, R200 ;  /* 0x000000ddc7d27223 */ /* 0x004fe200000100c8 */
[-C--:B------:R-:W-:Y:S01]  /*7f10*/  FFMA.FTZ R200, -R168, R201.reuse, R209 ;  /* 0x000000c9a8c87223 */ /* 0x080fe200000101d1 */
[----:B------:R-:W-:Y:S01]  /*7f20*/  FFMA.FTZ R201, R166, -R201, R207 ;  /* 0x800000c9a6c97223 */ /* 0x000fe200000100cf */
[----:B------:R-:W-:Y:S01]  /*7f30*/  FMUL.FTZ R221, R213, R97 ;  /* 0x00000061d5dd7220 */ /* 0x000fe20000410000 */
[-C--:B------:R-:W-:Y:S01]  /*7f40*/  FFMA.FTZ R217, R199, R227.reuse, -R242 ;  /* 0x000000e3c7d97223 */ /* 0x080fe200000108f2 */
[----:B------:R-:W-:Y:S01]  /*7f50*/  FADD.FTZ R193, R193, R204 ;  /* 0x000000ccc1c17221 */ /* 0x000fe20000010000 */
[----:B------:R-:W-:Y:S01]  /*7f60*/  FMUL.FTZ R242, R82, R227 ;  /* 0x000000e352f27220 */ /* 0x000fe20000410000 */
[C---:B------:R-:W-:Y:S01]  /*7f70*/  FMUL.FTZ R227, R201.reuse, R221 ;  /* 0x000000ddc9e37220 */ /* 0x040fe20000410000 */
[-C--:B------:R-:W-:Y:S01]  /*7f80*/  FMUL.FTZ R197, R201, R219.reuse ;  /* 0x000000dbc9c57220 */ /* 0x080fe20000410000 */
[----:B------:R-:W-:Y:S01]  /*7f90*/  FADD.FTZ R203, R203, R212 ;  /* 0x000000d4cbcb7221 */ /* 0x000fe20000010000 */
[----:B------:R-:W-:Y:S01]  /*7fa0*/  FADD.FTZ R218, R193, R218 ;  /* 0x000000dac1da7221 */ /* 0x000fe20000010000 */
[C---:B------:R-:W-:Y:S01]  /*7fb0*/  FFMA.FTZ R202, R200.reuse, R219, R227 ;  /* 0x000000dbc8ca7223 */ /* 0x040fe200000100e3 */
[----:B------:R-:W-:Y:S01]  /*7fc0*/  FFMA.FTZ R192, R200, R221, -R197 ;  /* 0x000000ddc8c07223 */ /* 0x000fe200000108c5 */
[----:B------:R-:W-:Y:S01]  /*7fd0*/  FADD.FTZ R203, R203, R210 ;  /* 0x000000d2cbcb7221 */ /* 0x000fe20000010000 */
[-C--:B------:R-:W-:Y:S01]  /*7fe0*/  FMUL.FTZ R197, R79, R96.reuse ;  /* 0x000000604fc57220 */ /* 0x080fe20000410000 */
[----:B------:R-:W-:Y:S01]  /*7ff0*/  FADD.FTZ R217, R218, R217 ;  /* 0x000000d9dad97221 */ /* 0x000fe20000010000 */
[----:B------:R-:W-:Y:S01]  /*8000*/  FMUL.FTZ R212, R223, R96 ;  /* 0x00000060dfd47220 */ /* 0x000fe20000410000 */
[----:B------:R-:W-:Y:S01]  /*8010*/  FADD.FTZ R193, R203, R202 ;  /* 0x000000cacbc17221 */ /* 0x000fe20000010000 */
[----:B------:R-:W-:Y:S01]  /*8020*/  FFMA.FTZ R202, R173, -R197, R206 ;  /* 0x800000c5adca7223 */ /* 0x000fe200000100ce */
[----:B------:R-:W-:Y:S01]  /*8030*/  FADD.FTZ R192, R217, R192 ;  /* 0x000000c0d9c07221 */ /* 0x000fe20000010000 */
[----:B------:R-:W-:Y:S01]  /*8040*/  FMUL.FTZ R217, R78, R95 ;  /* 0x0000005f4ed97220 */ /* 0x000fe20000410000 */
[----:B------:R0:W-:Y:S01]  /*8050*/  STS [R139+0x24], R242 ;  /* 0x000024f28b007388 */ /* 0x0001e20000000800 */
[----:B------:R-:W-:Y:S01]  /*8060*/  FFMA.FTZ R203, -R175, R197, R208 ;  /* 0x000000c5afcb7223 */ /* 0x000fe200000101d0 */
[----:B------:R-:W-:Y:S01]  /*8070*/  FMUL.FTZ R204, R202, R212 ;  /* 0x000000d4cacc7220 */ /* 0x000fe20000410000 */
[----:B------:R-:W-:Y:S01]  /*8080*/  FFMA.FTZ R210, R162, -R217, R195 ;  /* 0x800000d9a2d27223 */ /* 0x000fe200000100c3 */
[----:B------:R1:W-:Y:S01]  /*8090*/  STS [R139+0x1c], R240 ;  /* 0x00001cf08b007388 */ /* 0x0003e20000000800 */
[----:B------:R-:W-:Y:S01]  /*80a0*/  FMUL.FTZ R34, R69, -R34 ;  /* 0x8000002245227220 */ /* 0x000fe20000410000 */
[C---:B------:R-:W-:Y:S01]  /*80b0*/  FMUL.FTZ R28, R68.reuse, R28 ;  /* 0x0000001c441c7220 */ /* 0x040fe20000410000 */
[----:B------:R-:W-:Y:S01]  /*80c0*/  FMUL.FTZ R224, R68, -R224 ;  /* 0x800000e044e07220 */ /* 0x000fe20000410000 */
[----:B------:R2:W-:Y:S01]  /*80d0*/  STS [R139+0x18], R238 ;  /* 0x000018ee8b007388 */ /* 0x0005e20000000800 */
[----:B------:R-:W-:Y:S01]  /*80e0*/  FMUL.FTZ R228, R67, R228 ;  /* 0x000000e443e47220 */ /* 0x000fe20000410000 */
[----:B0-----:R-:W-:Y:S01]  /*80f0*/  FMUL.FTZ R242, R225, R96 ;  /* 0x00000060e1f27220 */ /* 0x001fe20000410000 */
[----:B------:R-:W-:Y:S01]  /*8100*/  FMUL.FTZ R226, R67, -R226 ;  /* 0x800000e243e27220 */ /* 0x000fe20000410000 */
[----:B------:R0:W-:Y:S01]  /*8110*/  STS [R139+0x20], R244 ;  /* 0x000020f48b007388 */ /* 0x0001e20000000800 */
[----:B------:R-:W-:Y:S01]  /*8120*/  FMUL.FTZ R230, R66, R230 ;  /* 0x000000e642e67220 */ /* 0x000fe20000410000 */
[----:B-1----:R-:W-:Y:S01]  /*8130*/  FMUL.FTZ R240, R80, R221 ;  /* 0x000000dd50f07220 */ /* 0x002fe20000410000 */
[----:B------:R-:W-:Y:S01]  /*8140*/  FMUL.FTZ R221, R35, R95 ;  /* 0x0000005f23dd7220 */ /* 0x000fe20000410000 */
[-C--:B------:R-:W-:Y:S01]  /*8150*/  FFMA.FTZ R218, R203, R242.reuse, R204 ;  /* 0x000000f2cbda7223 */ /* 0x080fe200000100cc */
[----:B------:R-:W-:Y:S01]  /*8160*/  FFMA.FTZ R204, -R164, R217, R211 ;  /* 0x000000d9a4cc7223 */ /* 0x000fe200000101d3 */
[----:B--2---:R-:W-:Y:S01]  /*8170*/  FMUL.FTZ R238, R80, R219 ;  /* 0x000000db50ee7220 */ /* 0x004fe20000410000 */
[----:B------:R-:W-:Y:S01]  /*8180*/  FMUL.FTZ R219, R29, R95 ;  /* 0x0000005f1ddb7220 */ /* 0x000fe20000410000 */
[----:B------:R1:W-:Y:S01]  /*8190*/  STS [R139+0x2c], R240 ;  /* 0x00002cf08b007388 */ /* 0x0003e20000000800 */
[----:B------:R-:W-:Y:S01]  /*81a0*/  FMUL.FTZ R217, R210, R221 ;  /* 0x000000ddd2d97220 */ /* 0x000fe20000410000 */
[-C--:B0-----:R-:W-:Y:S01]  /*81b0*/  FMUL.FTZ R244, R79, R242.reuse ;  /* 0x000000f24ff47220 */ /* 0x081fe20000410000 */
[----:B------:R-:W-:Y:S01]  /*81c0*/  FMUL.FTZ R242, R202, R242 ;  /* 0x000000f2caf27220 */ /* 0x000fe20000410000 */
[----:B------:R0:W-:Y:S01]  /*81d0*/  STS [R139+0x28], R238 ;  /* 0x000028ee8b007388 */ /* 0x0001e20000000800 */
[----:B------:R-:W-:Y:S01]  /*81e0*/  FADD.FTZ R193, R193, R218 ;  /* 0x000000dac1c17221 */ /* 0x000fe20000010000 */
[----:B------:R-:W-:Y:S01]  /*81f0*/  FMUL.FTZ R232, R66, -R232 ;  /* 0x800000e842e87220 */ /* 0x000fe20000410000 */
[-C--:B------:R-:W-:Y:S01]  /*8200*/  FFMA.FTZ R197, R203, R212.reuse, -R242 ;  /* 0x000000d4cbc57223 */ /* 0x080fe200000108f2 */
[----:B------:R-:W-:Y:S01]  /*8210*/  FMUL.FTZ R212, R79, R212 ;  /* 0x000000d44fd47220 */ /* 0x000fe20000410000 */
[-C--:B------:R-:W-:Y:S01]  /*8220*/  FMUL.FTZ R242, R78, R219.reuse ;  /* 0x000000db4ef27220 */ /* 0x080fe20000410000 */
[-C--:B-1----:R-:W-:Y:S01]  /*8230*/  FMUL.FTZ R240, R210, R219.reuse ;  /* 0x000000dbd2f07220 */ /* 0x082fe20000410000 */
[----:B------:R-:W-:Y:S01]  /*8240*/  STS [R139+0x30], R244 ;  /* 0x000030f48b007388 */ /* 0x000fe20000000800 */
[----:B------:R-:W-:Y:S01]  /*8250*/  FADD.FTZ R192, R192, R197 ;  /* 0x000000c5c0c07221 */ /* 0x000fe20000010000 */
[----:B------:R-:W-:Y:S01]  /*8260*/  FMUL.FTZ R236, R65, R236 ;  /* 0x000000ec41ec7220 */ /* 0x000fe20000410000 */
[C---:B0-----:R-:W-:Y:S01]  /*8270*/  FFMA.FTZ R238, R204.reuse, R219, R217 ;  /* 0x000000dbccee7223 */ /* 0x041fe200000100d9 */
[-C--:B------:R-:W-:Y:S01]  /*8280*/  FFMA.FTZ R217, R204, R221.reuse, -R240 ;  /* 0x000000ddccd97223 */ /* 0x080fe200000108f0 */
[----:B------:R-:W-:Y:S01]  /*8290*/  FMUL.FTZ R240, R78, R221 ;  /* 0x000000dd4ef07220 */ /* 0x000fe20000410000 */
[----:B------:R0:W-:Y:S01]  /*82a0*/  STS [R139+0x34], R212 ;  /* 0x000034d48b007388 */ /* 0x0001e20000000800 */
[----:B------:R-:W-:Y:S01]  /*82b0*/  FADD.FTZ R197, R193, R238 ;  /* 0x000000eec1c57221 */ /* 0x000fe20000010000 */
[----:B------:R-:W-:Y:S01]  /*82c0*/  FMUL.FTZ R193, R69, R222 ;  /* 0x000000de45c17220 */ /* 0x000fe20000410000 */
[----:B------:R-:W-:Y:S01]  /*82d0*/  FADD.FTZ R192, R192, R217 ;  /* 0x000000d9c0c07221 */ /* 0x000fe20000010000 */
[----:B------:R-:W-:Y:S01]  /*82e0*/  STS [R139+0x38], R242 ;  /* 0x000038f28b007388 */ /* 0x000fe20000000800 */
[----:B------:R-:W-:Y:S01]  /*82f0*/  FMUL.FTZ R234, R65, -R234 ;  /* 0x800000ea41ea7220 */ /* 0x000fe20000410000 */
[C---:B------:R-:W-:Y:S01]  /*8300*/  FMUL.FTZ R208, R63.reuse, R208 ;  /* 0x000000d03fd07220 */ /* 0x040fe20000410000 */
[----:B------:R-:W-:Y:S01]  /*8310*/  FMUL.FTZ R206, R63, -R206 ;  /* 0x800000ce3fce7220 */ /* 0x000fe20000410000 */
[----:B------:R-:W-:Y:S01]  /*8320*/  STS [R139+0x3c], R240 ;  /* 0x00003cf08b007388 */ /* 0x000fe20000000800 */
[C---:B------:R-:W-:Y:S01]  /*8330*/  FMUL.FTZ R218, R62.reuse, -R195 ;  /* 0x800000c33eda7220 */ /* 0x040fe20000410000 */
[----:B0-----:R-:W-:Y:S01]  /*8340*/  FMUL.FTZ R212, R62, R211 ;  /* 0x000000d33ed47220 */ /* 0x001fe20000410000 */
        /* <DEDUP_REMOVED lines=24> */
[C---:B--2---:R-:W-:Y:S01]  /*84d0*/  FMUL.FTZ R28, R64.reuse, R209 ;  /* 0x000000d1401c7220 */ /* 0x044fe20000410000 */
[----:B------:R-:W-:Y:S01]  /*84e0*/  LEA R209, R193, -R34, 0x1 ;  /* 0x80000022c1d17211 */ /* 0x000fe200078e08ff */
[----:B------:R-:W-:Y:S01]  /*84f0*/  FMUL.FTZ R34, R64, -R207 ;  /* 0x800000cf40227220 */ /* 0x000fe20000410000 */
[----:B------:R1:W-:Y:S02]  /*8500*/  STS [R139+0x854], R226 ;  /* 0x000854e28b007388 */ /* 0x0003e40000000800 */
[----:B------:R-:W-:Y:S02]  /*8510*/  ISETP.GE.AND P2, PT, R209, 0x1, PT ;  /* 0x00000001d100780c */ /* 0x000fe40003f46270 */
        /* <DEDUP_REMOVED lines=15> */
.L_x_16267:
[----:B------:R-:W-:Y:S05]  /*8610*/  BSYNC.RECONVERGENT B0 ;  /* 0x0000000000007941 */ /* 0x000fea0003800200 */
.L_x_16266:
        /* <DEDUP_REMOVED lines=10> */
.L_x_16269:
[----:B------:R-:W-:Y:S05]  /*86c0*/  BSYNC.RECONVERGENT B0 ;  /* 0x0000000000007941 */ /* 0x000fea0003800200 */
.L_x_16268:
[----:B0-2---:R0:W2:Y:S01]  /*86d0*/  LDS R195, [R137+0x940] ;  /* 0x0009400089c37984 */ /* 0x0050a20000000800 */
[----:B------:R-:W-:Y:S04]  /*86e0*/  BSSY.RECONVERGENT B0, `(.L_x_16270) ;  /* 0x0000004000007945 */ /* 0x000fe80003800200 */
[----:B------:R-:W-:Y:S05]  /*86f0*/  @!P2 BRA `(.L_x_16271) ;  /* 0x000000000008a947 */ /* 0x000fea0003800000 */
[----:B------:R3:W-:Y:S04]  /*8700*/  REDG.E.ADD.F32.FTZ.RN.STRONG.GPU desc[UR16][R30.64+0x100], R221 ;  /* 0x000100dd1e0079a6 */ /* 0x0007e8000c12f310 */
[----:B--2---:R3:W-:Y:S02]  /*8710*/  REDG.E.ADD.F32.FTZ.RN.STRONG.GPU desc[UR16][R32.64+0x100], R195 ;  /* 0x000100c3200079a6 */ /* 0x0047e4000c12f310 */
.L_x_16271:
[----:B------:R-:W-:Y:S05]  /*8720*/  BSYNC.RECONVERGENT B0 ;  /* 0x0000000000007941 */ /* 0x000fea0003800200 */
.L_x_16270:
[----:B--23--:R2:W3:Y:S01]  /*8730*/  LDS R195, [R136+0x9c0] ;  /* 0x0009c00088c37984 */ /* 0x00c4e20000000800 */
[----:B------:R-:W-:Y:S04]  /*8740*/  BSSY.RECONVERGENT B0, `(.L_x_16272) ;  /* 0x0000004000007945 */ /* 0x000fe80003800200 */
[----:B------:R-:W-:Y:S05]  /*8750*/  @!P3 BRA `(.L_x_16273) ;  /* 0x000000000008b947 */ /* 0x000fea0003800000 */
[----:B------:R4:W-:Y:S04]  /*8760*/  REDG.E.ADD.F32.FTZ.RN.STRONG.GPU desc[UR16][R30.64+0x180], R227 ;  /* 0x000180e31e0079a6 */ /* 0x0009e8000c12f310 */
[----:B---3--:R4:W-:Y:S02]  /*8770*/  REDG.E.ADD.F32.FTZ.RN.STRONG.GPU desc[UR16][R32.64+0x180], R195 ;  /* 0x000180c3200079a6 */ /* 0x0089e4000c12f310 */
.L_x_16273:
[----:B------:R-:W-:Y:S05]  /*8780*/  BSYNC.RECONVERGENT B0 ;  /* 0x0000000000007941 */ /* 0x000fea0003800200 */
.L_x_16272:
[----:B---34-:R3:W4:Y:S01]  /*8790*/  LDS R195, [R135+0xa40] ;  /* 0x000a400087c37984 */ /* 0x0187220000000800 */
[----:B------:R-:W-:Y:S04]  /*87a0*/  BSSY.RECONVERGENT B0, `(.L_x_16274) ;  /* 0x0000004000007945 */ /* 0x000fe80003800200 */
[----:B------:R-:W-:Y:S05]  /*87b0*/  @!P4 BRA `(.L_x_16275) ;  /* 0x000000000008c947 */ /* 0x000fea0003800000 */
[----:B------:R0:W-:Y:S04]  /*87c0*/  REDG.E.ADD.F32.FTZ.RN.STRONG.GPU desc[UR16][R30.64+0x200], R229 ;  /* 0x000200e51e0079a6 */ /* 0x0001e8000c12f310 */
[----:B----4-:R0:W-:Y:S02]  /*87d0*/  REDG.E.ADD.F32.FTZ.RN.STRONG.GPU desc[UR16][R32.64+0x200], R195 ;  /* 0x000200c3200079a6 */ /* 0x0101e4000c12f310 */
.L_x_16275:
[----:B------:R-:W-:Y:S05]  /*87e0*/  BSYNC.RECONVERGENT B0 ;  /* 0x0000000000007941 */ /* 0x000fea0003800200 */
.L_x_16274:
[----:B0---4-:R0:W4:Y:S01]  /*87f0*/  LDS R195, [R134+0xac0] ;  /* 0x000ac00086c37984 */ /* 0x0111220000000800 */
[----:B------:R-:W-:Y:S04]  /*8800*/  BSSY.RECONVERGENT B0, `(.L_x_16276) ;  /* 0x0000004000007945 */ /* 0x000fe80003800200 */
[----:B------:R-:W-:Y:S05]  /*8810*/  @!P5 BRA `(.L_x_16277) ;  /* 0x000000000008d947 */ /* 0x000fea0003800000 */
[----:B------:R0:W-:Y:S04]  /*8820*/  REDG.E.ADD.F32.FTZ.RN.STRONG.GPU desc[UR16][R30.64+0x280], R231 ;  /* 0x000280e71e0079a6 */ /* 0x0001e8000c12f310 */
[----:B----4-:R0:W-:Y:S02]  /*8830*/  REDG.E.ADD.F32.FTZ.RN.STRONG.GPU desc[UR16][R32.64+0x280], R195 ;  /* 0x000280c3200079a6 */ /* 0x0101e4000c12f310 */
.L_x_16277:
[----:B------:R-:W-:Y:S05]  /*8840*/  BSYNC.RECONVERGENT B0 ;  /* 0x0000000000007941 */ /* 0x000fea0003800200 */
.L_x_16276:
        /* <DEDUP_REMOVED lines=10> */
.L_x_16279:
[----:B------:R-:W-:Y:S05]  /*88f0*/  BSYNC.RECONVERGENT B0 ;  /* 0x0000000000007941 */ /* 0x000fea0003800200 */
.L_x_16278:
[----:B0---4-:R0:W4:Y:S01]  /*8900*/  LDS R195, [R132+0xbc0] ;  /* 0x000bc00084c37984 */ /* 0x0111220000000800 */
[----:B------:R-:W-:Y:S04]  /*8910*/  BSSY.RECONVERGENT B0, `(.L_x_16280) ;  /* 0x0000004000007945 */ /* 0x000fe80003800200 */
[----:B------:R-:W-:Y:S05]  /*8920*/  @!P2 BRA `(.L_x_16281) ;  /* 0x000000000008a947 */ /* 0x000fea0003800000 */
[----:B------:R0:W-:Y:S04]  /*8930*/  REDG.E.ADD.F32.FTZ.RN.STRONG.GPU desc[UR16][R30.64+0x380], R235 ;  /* 0x000380eb1e0079a6 */ /* 0x0001e8000c12f310 */
[----:B----4-:R0:W-:Y:S02]  /*8940*/  REDG.E.ADD.F32.FTZ.RN.STRONG.GPU desc[UR16][R32.64+0x380], R195 ;  /* 0x000380c3200079a6 */ /* 0x0101e4000c12f310 */
.L_x_16281:
[----:B------:R-:W-:Y:S05]  /*8950*/  BSYNC.RECONVERGENT B0 ;  /* 0x0000000000007941 */ /* 0x000fea0003800200 */
.L_x_16280:
[----:B0---4-:R0:W4:Y:S01]  /*8960*/  LDS R195, [R131+0xc40] ;  /* 0x000c400083c37984 */ /* 0x0111220000000800 */
[----:B------:R-:W-:Y:S04]  /*8970*/  BSSY.RECONVERGENT B0, `(.L_x_16282) ;  /* 0x0000004000007945 */ /* 0x000fe80003800200 */
[----:B------:R-:W-:Y:S05]  /*8980*/  @!P3 BRA `(.L_x_16283) ;  /* 0x000000000008b947 */ /* 0x000fea0003800000 */
[----:B------:R0:W-:Y:S04]  /*8990*/  REDG.E.ADD.F32.FTZ.RN.STRONG.GPU desc[UR16][R30.64+0x400], R237 ;  /* 0x000400ed1e0079a6 */ /* 0x0001e8000c12f310 */
[----:B----4-:R0:W-:Y:S02]  /*89a0*/  REDG.E.ADD.F32.FTZ.RN.STRONG.GPU desc[UR16][R32.64+0x400], R195 ;  /* 0x000400c3200079a6 */ /* 0x0101e4000c12f310 */
.L_x_16283:
[----:B------:R-:W-:Y:S05]  /*89b0*/  BSYNC.RECONVERGENT B0 ;  /* 0x0000000000007941 */ /* 0x000fea0003800200 */
.L_x_16282:
[----:B0---4-:R0:W4:Y:S01]  /*89c0*/  LDS R195, [R130+0xcc0] ;  /* 0x000cc00082c37984 */ /* 0x0111220000000800 */
[----:B------:R-:W-:Y:S04]  /*89d0*/  BSSY.RECONVERGENT B0, `(.L_x_16284) ;  /* 0x0000004000007945 */ /* 0x000fe80003800200 */
[----:B------:R-:W-:Y:S05]  /*89e0*/  @!P4 BRA `(.L_x_16285) ;  /* 0x000000000008c947 */ /* 0x000fea0003800000 */
[----:B------:R0:W-:Y:S04]  /*89f0*/  REDG.E.ADD.F32.FTZ.RN.STRONG.GPU desc[UR16][R30.64+0x480], R239 ;  /* 0x000480ef1e0079a6 */ /* 0x0001e8000c12f310 */
[----:B----4-:R0:W-:Y:S02]  /*8a00*/  REDG.E.ADD.F32.FTZ.RN.STRONG.GPU desc[UR16][R32.64+0x480], R195 ;  /* 0x000480c3200079a6 */ /* 0x0101e4000c12f310 */
.L_x_16285:
[----:B------:R-:W-:Y:S05]  /*8a10*/  BSYNC.RECONVERGENT B0 ;  /* 0x0000000000007941 */ /* 0x000fea0003800200 */
.L_x_16284:
[----:B0---4-:R0:W4:Y:S01]  /*8a20*/  LDS R195, [R129+0xd40] ;  /* 0x000d400081c37984 */ /* 0x0111220000000800 */
[----:B------:R-:W-:Y:S04]  /*8a30*/  BSSY.RECONVERGENT B0, `(.L_x_16286) ;  /* 0x0000004000007945 */ /* 0x000fe80003800200 */
[----:B------:R-:W-:Y:S05]  /*8a40*/  @!P5 BRA `(.L_x_16287) ;  /* 0x000000000008d947 */ /* 0x000fea0003800000 */
[----:B------:R0:W-:Y:S04]  /*8a50*/  REDG.E.ADD.F32.FTZ.RN.STRONG.GPU desc[UR16][R30.64+0x500], R241 ;  /* 0x000500f11e0079a6 */ /* 0x0001e8000c12f310 */
[----:B----4-:R0:W-:Y:S02]  /*8a60*/  REDG.E.ADD.F32.FTZ.RN.STRONG.GPU desc[UR16][R32.64+0x500], R195 ;  /* 0x000500c3200079a6 */ /* 0x0101e4000c12f310 */
.L_x_16287:
[----:B------:R-:W-:Y:S05]  /*8a70*/  BSYNC.RECONVERGENT B0 ;  /* 0x0000000000007941 */ /* 0x000fea0003800200 */
.L_x_16286:
        /* <DEDUP_REMOVED lines=10> */
.L_x_16289:
[----:B------:R-:W-:Y:S05]  /*8b20*/  BSYNC.RECONVERGENT B0 ;  /* 0x0000000000007941 */ /* 0x000fea0003800200 */
.L_x_16288:
[----:B0---4-:R0:W4:Y:S01]  /*8b30*/  LDS R195, [R127+0xe40] ;  /* 0x000e40007fc37984 */ /* 0x0111220000000800 */
[----:B------:R-:W-:Y:S04]  /*8b40*/  BSSY.RECONVERGENT B0, `(.L_x_16290) ;  /* 0x0000004000007945 */ /* 0x000fe80003800200 */
[----:B------:R-:W-:Y:S05]  /*8b50*/  @!P2 BRA `(.L_x_16291) ;  /* 0x000000000008a947 */ /* 0x000fea0003800000 */
[----:B------:R0:W-:Y:S04]  /*8b60*/  REDG.E.ADD.F32.FTZ.RN.STRONG.GPU desc[UR16][R30.64+0x600], R245 ;  /* 0x000600f51e0079a6 */ /* 0x0001e8000c12f310 */
[----:B----4-:R0:W-:Y:S02]  /*8b70*/  REDG.E.ADD.F32.FTZ.RN.STRONG.GPU desc[UR16][R32.64+0x600], R195 ;  /* 0x000600c3200079a6 */ /* 0x0101e4000c12f310 */
.L_x_16291:
[----:B------:R-:W-:Y:S05]  /*8b80*/  BSYNC.RECONVERGENT B0 ;  /* 0x0000000000007941 */ /* 0x000fea0003800200 */
.L_x_16290:
[----:B0---4-:R0:W4:Y:S01]  /*8b90*/  LDS R195, [R126+0xec0] ;  /* 0x000ec0007ec37984 */ /* 0x0111220000000800 */
[----:B------:R-:W-:Y:S04]  /*8ba0*/  BSSY.RECONVERGENT B0, `(.L_x_16292) ;  /* 0x0000004000007945 */ /* 0x000fe80003800200 */
[----:B------:R-:W-:Y:S05]  /*8bb0*/  @!P3 BRA `(.L_x_16293) ;  /* 0x000000000008b947 */ /* 0x000fea0003800000 */
[----:B------:R0:W-:Y:S04]  /*8bc0*/  REDG.E.ADD.F32.FTZ.RN.STRONG.GPU desc[UR16][R30.64+0x680], R247 ;  /* 0x000680f71e0079a6 */ /* 0x0001e8000c12f310 */
[----:B----4-:R0:W-:Y:S02]  /*8bd0*/  REDG.E.ADD.F32.FTZ.RN.STRONG.GPU desc[UR16][R32.64+0x680], R195 ;  /* 0x000680c3200079a6 */ /* 0x0101e4000c12f310 */
.L_x_16293:
[----:B------:R-:W-:Y:S05]  /*8be0*/  BSYNC.RECONVERGENT B0 ;  /* 0x0000000000007941 */ /* 0x000fea0003800200 */
.L_x_16292:
[----:B0---4-:R0:W4:Y:S01]  /*8bf0*/  LDS R195, [R124+0xf40] ;  /* 0x000f40007cc37984 */ /* 0x0111220000000800 */
[----:B------:R-:W-:Y:S04]  /*8c00*/  BSSY.RECONVERGENT B0, `(.L_x_16294) ;  /* 0x0000004000007945 */ /* 0x000fe80003800200 */
[----:B------:R-:W-:Y:S05]  /*8c10*/  @!P4 BRA `(.L_x_16295) ;  /* 0x000000000008c947 */ /* 0x000fea0003800000 */
[----:B------:R0:W-:Y:S04]  /*8c20*/  REDG.E.ADD.F32.FTZ.RN.STRONG.GPU desc[UR16][R30.64+0x700], R249 ;  /* 0x000700f91e0079a6 */ /* 0x0001e8000c12f310 */
[----:B----4-:R0:W-:Y:S02]  /*8c30*/  REDG.E.ADD.F32.FTZ.RN.STRONG.GPU desc[UR16][R32.64+0x700], R195 ;  /* 0x000700c3200079a6 */ /* 0x0101e4000c12f310 */
.L_x_16295:
[----:B------:R-:W-:Y:S05]  /*8c40*/  BSYNC.RECONVERGENT B0 ;  /* 0x0000000000007941 */ /* 0x000fea0003800200 */
.L_x_16294:
[----:B0---4-:R0:W4:Y:S01]  /*8c50*/  LDS R195, [R123+0xfc0] ;  /* 0x000fc0007bc37984 */ /* 0x0111220000000800 */
[----:B------:R-:W-:Y:S04]  /*8c60*/  BSSY.RECONVERGENT B0, `(.L_x_16296) ;  /* 0x0000004000007945 */ /* 0x000fe80003800200 */
[----:B------:R-:W-:Y:S05]  /*8c70*/  @!P5 BRA `(.L_x_16297) ;  /* 0x000000000008d947 */ /* 0x000fea0003800000 */
[----:B------:R0:W-:Y:S04]  /*8c80*/  REDG.E.ADD.F32.FTZ.RN.STRONG.GPU desc[UR16][R30.64+0x780], R251 ;  /* 0x000780fb1e0079a6 */ /* 0x0001e8000c12f310 */
[----:B----4-:R0:W-:Y:S02]  /*8c90*/  REDG.E.ADD.F32.FTZ.RN.STRONG.GPU desc[UR16][R32.64+0x780], R195 ;  /* 0x000780c3200079a6 */ /* 0x0101e4000c12f310 */
.L_x_16297:
[----:B------:R-:W-:Y:S05]  /*8ca0*/  BSYNC.RECONVERGENT B0 ;  /* 0x0000000000007941 */ /* 0x000fea0003800200 */
.L_x_16296:
[----:B-1----:R-:W1:Y:S01]  /*8cb0*/  SHFL.DOWN PT, R28, R197, 0x1, 0x1f ;  /* 0x08201f00c51c7f89 */ /* 0x002e6200000e0000 */
[----:B------:R-:W-:Y:S01]  /*8cc0*/  ISETP.GT.AND P2, PT, R112, 0x1e, PT ;  /* 0x0000001e7000780c */ /* 0x000fe20003f44270 */
[----:B------:R-:W-:Y:S02]  /*8cd0*/  BSSY.RECONVERGENT B0, `(.L_x_16298) ;  /* 0x000007c000007945 */ /* 0x000fe40003800200 */
[----:B0-----:R-:W0:Y:S10]  /*8ce0*/  SHFL.DOWN PT, R31, R192, 0x1, 0x1f ;  /* 0x08201f00c01f7f89 */ /* 0x001e3400000e0000 */
[----:B-1----:R-:W-:Y:S01]  /*8cf0*/  @!P2 FADD.FTZ R197, R197, R28 ;  /* 0x0000001cc5c5a221 */ /* 0x002fe20000010000 */
[----:B0-----:R-:W-:-:S04]  /*8d00*/  @!P2 FADD.FTZ R192, R192, R31 ;  /* 0x0000001fc0c0a221 */ /* 0x001fc80000010000 */
[----:B------:R-:W0:Y:S01]  /*8d10*/  SHFL.DOWN PT, R28, R197, 0x2, 0x1f ;  /* 0x08401f00c51c7f89 */ /* 0x000e2200000e0000 */
[----:B------:R-:W-:-:S03]  /*8d20*/  ISETP.GT.AND P2, PT, R112, 0x1d, PT ;  /* 0x0000001d7000780c */ /* 0x000fc60003f44270 */
[----:B------:R-:W1:Y:S10]  /*8d30*/  SHFL.DOWN PT, R31, R192, 0x2, 0x1f ;  /* 0x08401f00c01f7f89 */ /* 0x000e7400000e0000 */
[----:B0-----:R-:W-:Y:S01]  /*8d40*/  @!P2 FADD.FTZ R197, R197, R28 ;  /* 0x0000001cc5c5a221 */ /* 0x001fe20000010000 */
[----:B------:R-:W-:Y:S01]  /*8d50*/  FMUL.FTZ R28, R173, R223 ;  /* 0x000000dfad1c7220 */ /* 0x000fe20000410000 */
[----:B-1----:R-:W-:-:S03]  /*8d60*/  @!P2 FADD.FTZ R192, R192, R31 ;  /* 0x0000001fc0c0a221 */ /* 0x002fc60000010000 */
[----:B------:R-:W0:Y:S01]  /*8d70*/  SHFL.DOWN PT, R34, R197, 0x4, 0x1f ;  /* 0x08801f00c5227f89 */ /* 0x000e2200000e0000 */
[----:B------:R-:W-:Y:S01]  /*8d80*/  FMUL.FTZ R31, R27, R29 ;  /* 0x0000001d1b1f7220 */ /* 0x000fe20000410000 */
[----:B------:R-:W-:Y:S01]  /*8d90*/  ISETP.GT.AND P2, PT, R112, 0x1b, PT ;  /* 0x0000001b7000780c */ /* 0x000fe20003f44270 */
[----:B------:R-:W-:Y:S01]  /*8da0*/  FFMA.FTZ R30, R175, R225, R28 ;  /* 0x000000e1af1e7223 */ /* 0x000fe2000001001c */
[----:B------:R-:W1:Y:S01]  /*8db0*/  SHFL.DOWN PT, R207, R192, 0x4, 0x1f ;  /* 0x08801f00c0cf7f89 */ /* 0x000e6200000e0000 */
[-C--:B------:R-:W-:Y:S01]  /*8dc0*/  FFMA.FTZ R33, R26, R35.reuse, -R31 ;  /* 0x000000231a217223 */ /* 0x080fe2000001081f */
[CC--:B------:R-:W-:Y:S01]  /*8dd0*/  FMUL.FTZ R31, R27.reuse, R35.reuse ;  /* 0x000000231b1f7220 */ /* 0x0c0fe20000410000 */
[----:B------:R-:W-:Y:S01]  /*8de0*/  FMUL.FTZ R35, R162, R35 ;  /* 0x00000023a2237220 */ /* 0x000fe20000410000 */
[----:B------:R-:W-:Y:S01]  /*8df0*/  FFMA.FTZ R71, R30, R96, R71 ;  /* 0x000000601e477223 */ /* 0x000fe20000010047 */
[----:B----4-:R-:W-:Y:S01]  /*8e00*/  FMUL.FTZ R195, R210, R33 ;  /* 0x00000021d2c37220 */ /* 0x010fe20000410000 */
[----:B------:R-:W-:Y:S01]  /*8e10*/  FFMA.FTZ R33, R26, R29, R31 ;  /* 0x0000001d1a217223 */ /* 0x000fe2000001001f */
[----:B------:R-:W-:Y:S01]  /*8e20*/  FMUL.FTZ R31, R27, R225 ;  /* 0x000000e11b1f7220 */ /* 0x000fe20000410000 */
[----:B------:R-:W-:Y:S01]  /*8e30*/  FFMA.FTZ R35, R164, R29, R35 ;  /* 0x0000001da4237223 */ /* 0x000fe20000010023 */
[----:B------:R-:W-:Y:S01]  /*8e40*/  FMUL.FTZ R29, R166, R213 ;  /* 0x000000d5a61d7220 */ /* 0x000fe20000410000 */
[----:B------:R-:W-:Y:S01]  /*8e50*/  FFMA.FTZ R33, R204, R33, R195 ;  /* 0x00000021cc217223 */ /* 0x000fe200000100c3 */
[----:B------:R-:W-:Y:S01]  /*8e60*/  FFMA.FTZ R31, R26, R223, -R31 ;  /* 0x000000df1a1f7223 */ /* 0x000fe2000001081f */
[----:B------:R-:W-:Y:S01]  /*8e70*/  FFMA.FTZ R70, R35, R95, R70 ;  /* 0x0000005f23467223 */ /* 0x000fe20000010046 */
[C---:B------:R-:W-:Y:S01]  /*8e80*/  FMUL.FTZ R223, R27.reuse, R223 ;  /* 0x000000df1bdf7220 */ /* 0x040fe20000410000 */
[----:B------:R-:W-:Y:S01]  /*8e90*/  FFMA.FTZ R33, R78, R35, R33 ;  /* 0x000000234e217223 */ /* 0x000fe20000010021 */
[----:B------:R-:W-:Y:S01]  /*8ea0*/  FMUL.FTZ R202, R202, R31 ;  /* 0x0000001fcaca7220 */ /* 0x000fe20000410000 */
[-C--:B------:R-:W-:Y:S01]  /*8eb0*/  FMUL.FTZ R31, R27, R220.reuse ;  /* 0x000000dc1b1f7220 */ /* 0x080fe20000410000 */
[C---:B------:R-:W-:Y:S01]  /*8ec0*/  FFMA.FTZ R32, R26.reuse, R225, R223 ;  /* 0x000000e11a207223 */ /* 0x040fe200000100df */
[----:B------:R-:W-:Y:S01]  /*8ed0*/  FADD.FTZ R92, R33, R92 ;  /* 0x0000005c215c7221 */ /* 0x000fe20000010000 */
[-C--:B------:R-:W-:Y:S01]  /*8ee0*/  FMUL.FTZ R33, R27, R213.reuse ;  /* 0x000000d51b217220 */ /* 0x080fe20000410000 */
[----:B0-----:R-:W-:Y:S01]  /*8ef0*/  @!P2 FADD.FTZ R197, R197, R34 ;  /* 0x00000022c5c5a221 */ /* 0x001fe20000010000 */
[----:B------:R-:W-:Y:S01]  /*8f00*/  FFMA.FTZ R28, R26, R213, -R31 ;  /* 0x000000d51a1c7223 */ /* 0x000fe2000001081f */
[----:B------:R-:W-:Y:S01]  /*8f10*/  FFMA.FTZ R31, R168, R220, R29 ;  /* 0x000000dca81f7223 */ /* 0x000fe2000001001d */
[----:B------:R-:W-:Y:S01]  /*8f20*/  FMUL.FTZ R29, R27, R174 ;  /* 0x000000ae1b1d7220 */ /* 0x000fe20000410000 */
[----:B-1----:R-:W-:Y:S01]  /*8f30*/  @!P2 FADD.FTZ R192, R192, R207 ;  /* 0x000000cfc0c0a221 */ /* 0x002fe20000010000 */
[----:B------:R-:W0:Y:S01]  /*8f40*/  SHFL.DOWN PT, R34, R197, 0x8, 0x1f ;  /* 0x09001f00c5227f89 */ /* 0x000e2200000e0000 */
[----:B------:R-:W-:Y:S01]  /*8f50*/  ISETP.GT.AND P2, PT, R112, 0x17, PT ;  /* 0x000000177000780c */ /* 0x000fe20003f44270 */
[C---:B------:R-:W-:Y:S01]  /*8f60*/  FFMA.FTZ R33, R26.reuse, R220, R33 ;  /* 0x000000dc1a217223 */ /* 0x040fe20000010021 */
[----:B------:R-:W-:Y:S01]  /*8f70*/  FMUL.FTZ R201, R201, R28 ;  /* 0x0000001cc9c97220 */ /* 0x000fe20000410000 */
[----:B------:R-:W1:Y:S01]  /*8f80*/  SHFL.DOWN PT, R35, R192, 0x8, 0x1f ;  /* 0x09001f00c0237f89 */ /* 0x000e6200000e0000 */
[----:B------:R-:W-:Y:S01]  /*8f90*/  FFMA.FTZ R29, R26, R205, -R29 ;  /* 0x000000cd1a1d7223 */ /* 0x000fe2000001081d */
[----:B------:R-:W-:Y:S01]  /*8fa0*/  FFMA.FTZ R32, R203, R32, R202 ;  /* 0x00000020cb207223 */ /* 0x000fe200000100ca */
[----:B------:R-:W-:Y:S01]  /*8fb0*/  FFMA.FTZ R33, R200, R33, R201 ;  /* 0x00000021c8217223 */ /* 0x000fe200000100c9 */
[----:B------:R-:W-:Y:S01]  /*8fc0*/  FMUL.FTZ R28, R177, R205 ;  /* 0x000000cdb11c7220 */ /* 0x000fe20000410000 */
[----:B------:R-:W-:Y:S01]  /*8fd0*/  FMUL.FTZ R198, R198, R29 ;  /* 0x0000001dc6c67220 */ /* 0x000fe20000410000 */
[C---:B------:R-:W-:Y:S01]  /*8fe0*/  FMUL.FTZ R29, R27.reuse, R178 ;  /* 0x000000b21b1d7220 */ /* 0x040fe20000410000 */
[----:B------:R-:W-:Y:S01]  /*8ff0*/  FMUL.FTZ R205, R27, R205 ;  /* 0x000000cd1bcd7220 */ /* 0x000fe20000410000 */
[----:B------:R-:W-:Y:S01]  /*9000*/  FFMA.FTZ R72, R31, R97, R72 ;  /* 0x000000611f487223 */ /* 0x000fe20000010048 */
[----:B------:R-:W-:Y:S01]  /*9010*/  FFMA.FTZ R33, R80, R31, R33 ;  /* 0x0000001f50217223 */ /* 0x000fe20000010021 */
[C---:B------:R-:W-:Y:S01]  /*9020*/  FFMA.FTZ R31, R26.reuse, R176, -R29 ;  /* 0x000000b01a1f7223 */ /* 0x040fe2000001081d */
[----:B------:R-:W-:Y:S01]  /*9030*/  FFMA.FTZ R32, R79, R30, R32 ;  /* 0x0000001e4f207223 */ /* 0x000fe20000010020 */
[----:B------:R-:W-:Y:S01]  /*9040*/  FMUL.FTZ R29, R27, R176 ;  /* 0x000000b01b1d7220 */ /* 0x000fe20000410000 */
[-C--:B------:R-:W-:Y:S01]  /*9050*/  FFMA.FTZ R30, R26, R174.reuse, R205 ;  /* 0x000000ae1a1e7223 */ /* 0x080fe200000100cd */
[----:B------:R-:W-:Y:S01]  /*9060*/  FFMA.FTZ R174, R179, R174, R28 ;  /* 0x000000aeb3ae7223 */ /* 0x000fe2000001001c */
[----:B------:R-:W-:Y:S01]  /*9070*/  FADD.FTZ R90, R33, R90 ;  /* 0x0000005a215a7221 */ /* 0x000fe20000010000 */
[----:B------:R-:W-:Y:S01]  /*9080*/  FMUL.FTZ R28, R181, R176 ;  /* 0x000000b0b51c7220 */ /* 0x000fe20000410000 */
[----:B------:R-:W-:Y:S01]  /*9090*/  FMUL.FTZ R33, R196, R31 ;  /* 0x0000001fc4217220 */ /* 0x000fe20000410000 */
[----:B------:R-:W-:Y:S01]  /*90a0*/  FFMA.FTZ R31, R26, R178, R29 ;  /* 0x000000b21a1f7223 */ /* 0x000fe2000001001d */
[----:B------:R-:W-:Y:S01]  /*90b0*/  FMUL.FTZ R29, R27, R182 ;  /* 0x000000b61b1d7220 */ /* 0x000fe20000410000 */
[----:B0-----:R-:W-:Y:S01]  /*90c0*/  @!P2 FADD.FTZ R197, R197, R34 ;  /* 0x00000022c5c5a221 */ /* 0x001fe20000010000 */
[----:B------:R-:W-:Y:S01]  /*90d0*/  FADD.FTZ R89, R32, R89 ;  /* 0x0000005920597221 */ /* 0x000fe20000010000 */
[----:B------:R-:W-:Y:S01]  /*90e0*/  FFMA.FTZ R183, R183, R178, R28 ;  /* 0x000000b2b7b77223 */ /* 0x000fe2000001001c */
[----:B------:R-:W-:Y:S01]  /*90f0*/  FFMA.FTZ R194, R194, R31, R33 ;  /* 0x0000001fc2c27223 */ /* 0x000fe20000010021 */
[----:B-1----:R-:W-:Y:S01]  /*9100*/  @!P2 FADD.FTZ R192, R192, R35 ;  /* 0x00000023c0c0a221 */ /* 0x002fe20000010000 */
[----:B------:R-:W0:Y:S01]  /*9110*/  SHFL.DOWN PT, R32, R197, 0x10, 0x1f ;  /* 0x0a001f00c5207f89 */ /* 0x000e2200000e0000 */
[-C--:B------:R-:W-:Y:S01]  /*9120*/  FMUL.FTZ R28, R185, R180.reuse ;  /* 0x000000b4b91c7220 */ /* 0x080fe20000410000 */
[-C--:B------:R-:W-:Y:S01]  /*9130*/  FFMA.FTZ R31, R26, R180.reuse, -R29 ;  /* 0x000000b41a1f7223 */ /* 0x080fe2000001081d */
[----:B------:R-:W-:Y:S01]  /*9140*/  FMUL.FTZ R29, R27, R180 ;  /* 0x000000b41b1d7220 */ /* 0x000fe20000410000 */
[----:B------:R-:W1:Y:S01]  /*9150*/  SHFL.DOWN PT, R35, R192, 0x10, 0x1f ;  /* 0x0a001f00c0237f89 */ /* 0x000e6200000e0000 */
[----:B------:R-:W-:Y:S01]  /*9160*/  FFMA.FTZ R199, R199, R30, R198 ;  /* 0x0000001ec7c77223 */ /* 0x000fe200000100c6 */
[-C--:B------:R-:W-:Y:S01]  /*9170*/  FFMA.FTZ R30, R187, R182.reuse, R28 ;  /* 0x000000b6bb1e7223 */ /* 0x080fe2000001001c */
[----:B------:R-:W-:Y:S01]  /*9180*/  FMUL.FTZ R28, R4, R31 ;  /* 0x0000001f041c7220 */ /* 0x000fe20000410000 */
[----:B------:R-:W-:Y:S01]  /*9190*/  FFMA.FTZ R182, R26, R182, R29 ;  /* 0x000000b61ab67223 */ /* 0x000fe2000001001d */
[C---:B------:R-:W-:Y:S01]  /*91a0*/  FMUL.FTZ R31, R27.reuse, R186 ;  /* 0x000000ba1b1f7220 */ /* 0x040fe20000410000 */
[-C--:B------:R-:W-:Y:S01]  /*91b0*/  FMUL.FTZ R29, R27, R184.reuse ;  /* 0x000000b81b1d7220 */ /* 0x080fe20000410000 */
[-C--:B------:R-:W-:Y:S01]  /*91c0*/  FMUL.FTZ R4, R189, R184.reuse ;  /* 0x000000b8bd047220 */ /* 0x080fe20000410000 */
[----:B------:R-:W-:Y:S01]  /*91d0*/  ISETP.NE.AND P2, PT, R112, RZ, PT ;  /* 0x000000ff7000720c */ /* 0x000fe20003f45270 */
[C---:B------:R-:W-:Y:S01]  /*91e0*/  FFMA.FTZ R184, R26.reuse, R184, -R31 ;  /* 0x000000b81ab87223 */ /* 0x040fe2000001081f */
[C---:B------:R-:W-:Y:S01]  /*91f0*/  FFMA.FTZ R31, R26.reuse, R186, R29 ;  /* 0x000000ba1a1f7223 */ /* 0x040fe2000001001d */
[C---:B------:R-:W-:Y:S01]  /*9200*/  FMUL.FTZ R29, R27.reuse, R190 ;  /* 0x000000be1b1d7220 */ /* 0x040fe20000410000 */
[----:B------:R-:W-:Y:S01]  /*9210*/  FMUL.FTZ R27, R27, R170 ;  /* 0x000000aa1b1b7220 */ /* 0x000fe20000410000 */
[----:B------:R-:W-:Y:S01]  /*9220*/  FFMA.FTZ R33, R5, R182, R28 ;  /* 0x000000b605217223 */ /* 0x000fe2000001001c */
[----:B------:R-:W-:Y:S01]  /*9230*/  FMUL.FTZ R7, R7, R184 ;  /* 0x000000b807077220 */ /* 0x000fe20000410000 */
[CC--:B------:R-:W-:Y:S01]  /*9240*/  FFMA.FTZ R29, R26.reuse, R170.reuse, -R29 ;  /* 0x000000aa1a1d7223 */ /* 0x0c0fe2000001081d */
[----:B------:R-:W-:Y:S01]  /*9250*/  FMUL.FTZ R28, R171, R170 ;  /* 0x000000aaab1c7220 */ /* 0x000fe20000410000 */
[----:B------:R-:W-:Y:S01]  /*9260*/  FFMA.FTZ R27, R26, R190, R27 ;  /* 0x000000be1a1b7223 */ /* 0x000fe2000001001b */
[----:B------:R-:W-:Y:S01]  /*9270*/  FFMA.FTZ R191, R191, R186, R4 ;  /* 0x000000babfbf7223 */ /* 0x000fe20000010004 */
[----:B------:R-:W-:Y:S01]  /*9280*/  FMUL.FTZ R29, R188, R29 ;  /* 0x0000001dbc1d7220 */ /* 0x000fe20000410000 */
[----:B0-----:R-:W-:Y:S01]  /*9290*/  FADD.FTZ R4, R197, R32 ;  /* 0x00000020c5047221 */ /* 0x001fe20000010000 */
[----:B------:R-:W-:Y:S01]  /*92a0*/  FFMA.FTZ R6, R6, R31, R7 ;  /* 0x0000001f06067223 */ /* 0x000fe20000010007 */
[----:B------:R-:W-:Y:S01]  /*92b0*/  FFMA.FTZ R28, R169, R190, R28 ;  /* 0x000000bea91c7223 */ /* 0x000fe2000001001c */
        /* <DEDUP_REMOVED lines=11> */
[----:B------:R-:W-:Y:S01]  /*9370*/  FFMA.FTZ R30, R88, R30, R33 ;  /* 0x0000001e581e7223 */ /* 0x000fe20000010021 */
[----:B------:R-:W-:Y:S01]  /*9380*/  BAR.SYNC.DEFER_BLOCKING 0x0 ;  /* 0x0000000000007b1d */ /* 0x000fe20000010000 */
[----:B------:R-:W-:Y:S01]  /*9390*/  ISETP.GT.AND P2, PT, R112, 0xf, PT ;  /* 0x0000000f7000780c */ /* 0x000fe20003f44270 */
[----:B------:R-:W-:Y:S01]  /*93a0*/  FADD.FTZ R81, R6, R81 ;  /* 0x0000005106517221 */ /* 0x000fe20000010000 */
[----:B------:R-:W-:Y:S01]  /*93b0*/  FADD.FTZ R87, R174, R87 ;  /* 0x00000057ae577221 */ /* 0x000fe20000010000 */
[----:B------:R-:W-:Y:S01]  /*93c0*/  FADD.FTZ R86, R183, R86 ;  /* 0x00000056b7567221 */ /* 0x000fe20000010000 */
[----:B------:R-:W-:Y:S01]  /*93d0*/  FADD.FTZ R83, R30, R83 ;  /* 0x000000531e537221 */ /* 0x000fe20000010000 */
[----:B------:R-:W-:Y:S01]  /*93e0*/  FFMA.FTZ R77, R28, R106, R77 ;  /* 0x0000006a1c4d7223 */ /* 0x000fe2000001004d */
[----:B------:R-:W-:Y:S01]  /*93f0*/  FADD.FTZ R84, R191, R84 ;  /* 0x00000054bf547221 */ /* 0x000fe20000010000 */
[----:B------:R-:W-:-:S02]  /*9400*/  FSEL R6, R197, R4, P2 ;  /* 0x00000004c5067208 */ /* 0x000fc40001000000 */
[----:B------:R-:W-:Y:S01]  /*9410*/  FSEL R7, R192, R5, P2 ;  /* 0x00000005c0077208 */ /* 0x000fe20001000000 */
[----:B0-----:R-:W-:Y:S06]  /*9420*/  @P1 BRA `(.L_x_16299) ;  /* 0x0000000000181947 */ /* 0x001fec0003800000 */
[----:B------:R-:W-:Y:S01]  /*9430*/  ISETP.NE.AND P2, PT, R143, UR8, PT ;  /* 0x000000088f007c0c */ /* 0x000fe2000bf45270 */
[----:B------:R-:W-:-:S12]  /*9440*/  ULEA UR7, UR4, UR6, 0x3 ;  /* 0x0000000604077291 */ /* 0x000fd8000f8e18ff */
[----:B------:R-:W0:Y:S02]  /*9450*/  @P2 LDS.64 R4, [UR7+0x3e10] ;  /* 0x003e1007ff042984 */ /* 0x000e240008000a00 */
[----:B0-----:R-:W-:Y:S01]  /*9460*/  @P2 FADD.FTZ R6, R6, R4 ;  /* 0x0000000406062221 */ /* 0x001fe20000010000 */
[----:B------:R-:W-:-:S05]  /*9470*/  @P2 FADD.FTZ R7, R7, R5 ;  /* 0x0000000507072221 */ /* 0x000fca0000010000 */
[----:B------:R0:W-:Y:S02]  /*9480*/  STS.64 [UR7+0x3e10], R6 ;  /* 0x003e1006ff007988 */ /* 0x0001e40008000a07 */
.L_x_16299:
[----:B------:R-:W-:Y:S05]  /*9490*/  BSYNC.RECONVERGENT B0 ;  /* 0x0000000000007941 */ /* 0x000fea0003800200 */
.L_x_16298:
[----:B------:R-:W-:-:S04]  /*94a0*/  UIADD3 UR4, UPT, UPT, UR4, 0x1, URZ ;  /* 0x0000000104047890 */ /* 0x000fc8000fffe0ff */
[----:B------:R-:W-:-:S09]  /*94b0*/  UISETP.GE.AND UP0, UPT, UR4, UR9, UPT ;  /* 0x000000090400728c */ /* 0x000fd2000bf06270 */
[----:B------:R-:W-:Y:S05]  /*94c0*/  BRA.U !UP0, `(.L_x_16300) ;  /* 0xffffffb108cc7547 */ /* 0x000fea000b83ffff */
.L_x_16252:
[----:B------:R-:W-:Y:S01]  /*94d0*/  BAR.SYNC.DEFER_BLOCKING 0x0 ;  /* 0x0000000000007b1d */ /* 0x000fe20000010000 */
[----:B------:R-:W-:Y:S02]  /*94e0*/  IADD3 R20, PT, PT, -R10, R193, RZ ;  /* 0x000000c10a147210 */ /* 0x000fe40007ffe1ff */
[----:B------:R-:W-:Y:S02]  /*94f0*/  PRMT R0, RZ, 0x7610, R0 ;  /* 0x00007610ff007816 */ /* 0x000fe40000000000 */
[----:B------:R-:W-:-:S03]  /*9500*/  ISETP.GE.AND P6, PT, R125, R20, PT ;  /* 0x000000147d00720c */ /* 0x000fc60003fc6270 */
[----:B------:R-:W1:Y:S01]  /*9510*/  LDC.64 R34, c[0x0][0x4f8] ;  /* 0x00013e00ff227b82 */ /* 0x000e620000000a00 */
[-C--:B------:R-:W-:Y:S01]  /*9520*/  ISETP.GE.AND P0, PT, R121, R20.reuse, PT ;  /* 0x000000147900720c */ /* 0x080fe20003f06270 */
[----:B------:R-:W4:Y:S01]  /*9530*/  LDCU.64 UR8, c[0x0][0x500] ;  /* 0x0000a000ff0877ac */ /* 0x000f220008000a00 */
[----:B------:R-:W-:Y:S02]  /*9540*/  PRMT R5, RZ, 0x7610, R5 ;  /* 0x00007610ff057816 */ /* 0x000fe40000000005 */
[-C--:B------:R-:W-:Y:S01]  /*9550*/  ISETP.GE.AND P2, PT, R120, R20.reuse, PT ;  /* 0x000000147800720c */ /* 0x080fe20003f46270 */
[----:B------:R-:W5:Y:S01]  /*9560*/  LDCU.64 UR10, c[0x0][0x550] ;  /* 0x0000aa00ff0a77ac */ /* 0x000f620008000a00 */
[-C--:B------:R-:W-:Y:S02]  /*9570*/  ISETP.GE.AND P3, PT, R119, R20.reuse, PT ;  /* 0x000000147700720c */ /* 0x080fe40003f66270 */
[-C--:B------:R-:W-:Y:S02]  /*9580*/  ISETP.GE.AND P4, PT, R118, R20.reuse, PT ;  /* 0x000000147600720c */ /* 0x080fe40003f86270 */
[----:B------:R-:W-:-:S02]  /*9590*/  ISETP.GE.AND P5, PT, R117, R20, PT ;  /* 0x000000147500720c */ /* 0x000fc40003fa6270 */
[----:B------:R-:W-:Y:S01]  /*95a0*/  PRMT R4, RZ, 0x7610, R4 ;  /* 0x00007610ff047816 */ /* 0x000fe20000000004 */
[----:B------:R-:W2:Y:S01]  /*95b0*/  @!P6 LDG.E.U16 R0, desc[UR16][R12.64] ;  /* 0x000000100c00e981 */ /* 0x000ea2000c1e1500 */
[----:B------:R-:W-:-:S03]  /*95c0*/  ISETP.GE.AND P6, PT, R116, R20, PT ;  /* 0x000000147400720c */ /* 0x000fc60003fc6270 */
[----:B------:R-:W3:Y:S01]  /*95d0*/  @!P0 LDG.E.U16 R5, desc[UR16][R12.64+0x40] ;  /* 0x000040100c058981 */ /* 0x000ee2000c1e1500 */
[----:B------:R-:W-:Y:S02]  /*95e0*/  ISETP.GE.AND P0, PT, R115, R20, PT ;  /* 0x000000147300720c */ /* 0x000fe40003f06270 */
[----:B0-----:R-:W-:Y:S01]  /*95f0*/  PRMT R6, RZ, 0x7610, R6 ;  /* 0x00007610ff067816 */ /* 0x001fe20000000006 */
[----:B------:R-:W4:Y:S01]  /*9600*/  @!P2 LDG.E.U16 R4, desc[UR16][R12.64+0x80] ;  /* 0x000080100c04a981 */ /* 0x000f22000c1e1500 */
[----:B------:R-:W-:Y:S02]  /*9610*/  PRMT R14, RZ, 0x7610, R14 ;  /* 0x00007610ff0e7816 */ /* 0x000fe4000000000e */
        /* <DEDUP_REMOVED lines=24> */
[----:B------:R-:W5:Y:S04]  /*97a0*/  LDS.U16 R5, [R99+0x8] ;  /* 0x0000080063057984 */ /* 0x000f680000000400 */
[----:B------:R-:W1:Y:S01]  /*97b0*/  LDS.U16 R6, [R99+0xa] ;  /* 0x00000a0063067984 */ /* 0x000e620000000400 */
[----:B0-----:R-:W-:-:S02]  /*97c0*/  SHF.L.U32 R7, R7, 0x10, RZ ;  /* 0x0000001007077819 */ /* 0x001fc400000006ff */
[----:B--2---:R-:W-:-:S03]  /*97d0*/  SHF.L.U32 R11, R11, 0x10, RZ ;  /* 0x000000100b0b7819 */ /* 0x004fc600000006ff */
[--C-:B------:R-:W-:Y:S02]  /*97e0*/  FADD.FTZ R7, R7, R158.reuse ;  /* 0x0000009e07077221 */ /* 0x100fe40000010000 */
[----:B------:R-:W-:-:S03]  /*97f0*/  FADD.FTZ R11, R11, R158 ;  /* 0x0000009e0b0b7221 */ /* 0x000fc60000010000 */
[----:B------:R-:W-:Y:S02]  /*9800*/  FSETP.GTU.FTZ.AND P2, PT, R7, 20, PT ;  /* 0x41a000000700780b */ /* 0x000fe40003f5c000 */
[----:B------:R-:W-:-:S11]  /*9810*/  FSETP.GTU.FTZ.AND P3, PT, R11, 20, PT ;  /* 0x41a000000b00780b */ /* 0x000fd60003f7c000 */
[----:B------:R-:W-:Y:S01]  /*9820*/  @!P2 FMUL.FTZ R12, R7, -1.4426950216293334961 ;  /* 0xbfb8aa3b070ca820 */ /* 0x000fe20000410000 */
[----:B---3--:R-:W-:Y:S01]  /*9830*/  SHF.L.U32 R17, R0, 0x10, RZ ;  /* 0x0000001000117819 */ /* 0x008fe200000006ff */
[----:B------:R-:W-:Y:S01]  /*9840*/  LDS.U16 R7, [R99+0xc] ;  /* 0x00000c0063077984 */ /* 0x000fe20000000400 */
[----:B------:R-:W-:-:S03]  /*9850*/  @!P3 FMUL.FTZ R14, R11, -1.4426950216293334961 ;  /* 0xbfb8aa3b0b0eb820 */ /* 0x000fc60000410000 */
[----:B------:R-:W0:Y:S01]  /*9860*/  @!P2 MUFU.EX2 R12, R12 ;  /* 0x0000000c000ca308 */ /* 0x000e220000000800 */
[----:B------:R-:W2:Y:S01]  /*9870*/  LDS.U16 R11, [R99+0xe] ;  /* 0x00000e00630b7984 */ /* 0x000ea20000000400 */
[----:B------:R-:W-:-:S06]  /*9880*/  FADD.FTZ R0, R17, R158 ;  /* 0x0000009e11007221 */ /* 0x000fcc0000010000 */
[----:B------:R-:W3:Y:S01]  /*9890*/  @!P3 MUFU.EX2 R14, R14 ;  /* 0x0000000e000eb308 */ /* 0x000ee20000000800 */
[----:B------:R-:W-:Y:S01]  /*98a0*/  BAR.SYNC.DEFER_BLOCKING 0x0 ;  /* 0x0000000000007b1d */ /* 0x000fe20000010000 */
[----:B----4-:R-:W-:Y:S01]  /*98b0*/  SHF.L.U32 R17, R4, 0x10, RZ ;  /* 0x0000001004117819 */ /* 0x010fe200000006ff */
[----:B0-----:R-:W-:-:S05]  /*98c0*/  @!P2 FADD.FTZ R13, R12, 1 ;  /* 0x3f8000000c0da421 */ /* 0x001fca0000010000 */
[----:B------:R0:W4:Y:S01]  /*98d0*/  @!P2 MUFU.RCP R16, R13 ;  /* 0x0000000d0010a308 */ /* 0x0001220000001000 */
[----:B---3--:R-:W-:Y:S01]  /*98e0*/  @!P3 FADD.FTZ R15, R14, 1 ;  /* 0x3f8000000e0fb421 */ /* 0x008fe20000010000 */
[----:B------:R-:W-:-:S06]  /*98f0*/  FADD.FTZ R17, R17, R158 ;  /* 0x0000009e11117221 */ /* 0x000fcc0000010000 */
[----:B------:R-:W3:Y:S01]  /*9900*/  @!P3 MUFU.RCP R15, R15 ;  /* 0x0000000f000fb308 */ /* 0x000ee20000001000 */
[----:B------:R-:W-:Y:S02]  /*9910*/  FSETP.GTU.FTZ.AND P6, PT, R17, 20, PT ;  /* 0x41a000001100780b */ /* 0x000fe40003fdc000 */
[----:B-----5:R-:W-:Y:S02]  /*9920*/  SHF.L.U32 R5, R5, 0x10, RZ ;  /* 0x0000001005057819 */ /* 0x020fe400000006ff */
[----:B0-----:R-:W-:Y:S01]  /*9930*/  PRMT R13, R76, 0x7632, R13 ;  /* 0x000076324c0d7816 */ /* 0x001fe2000000000d */
[----:B----4-:R-:W-:Y:S02]  /*9940*/  @!P2 FMUL.FTZ R81, R81, R16 ;  /* 0x000000105151a220 */ /* 0x010fe40000410000 */
[----:B------:R-:W-:Y:S01]  /*9950*/  FADD.FTZ R12, R5, R158 ;  /* 0x0000009e050c7221 */ /* 0x000fe20000010000 */
[----:B------:R-:W-:Y:S02]  /*9960*/  PRMT R14, R74, 0x7632, R14 ;  /* 0x000076324a0e7816 */ /* 0x000fe4000000000e */
[----:B------:R-:W-:-:S02]  /*9970*/  PRMT R16, R72, 0x7632, R16 ;  /* 0x0000763248107816 */ /* 0x000fc40000000010 */
[----:B------:R-:W-:Y:S02]  /*9980*/  PRMT R18, R70, 0x7632, R18 ;  /* 0x0000763246127816 */ /* 0x000fe40000000012 */
[----:B-1----:R-:W-:Y:S02]  /*9990*/  SHF.L.U32 R5, R6, 0x10, RZ ;  /* 0x0000001006057819 */ /* 0x002fe400000006ff */
[----:B------:R-:W-:Y:S01]  /*99a0*/  FSETP.GTU.FTZ.AND P0, PT, R0, 20, PT ;  /* 0x41a000000000780b */ /* 0x000fe20003f1c000 */
[----:B------:R-:W-:Y:S01]  /*99b0*/  STS.U16 [R99], R76 ;  /* 0x0000004c63007388 */ /* 0x000fe20000000400 */
[----:B---3--:R-:W-:Y:S01]  /*99c0*/  @!P3 FMUL.FTZ R84, R84, R15 ;  /* 0x0000000f5454b220 */ /* 0x008fe20000410000 */
[----:B------:R-:W-:Y:S01]  /*99d0*/  FADD.FTZ R6, R5, R158 ;  /* 0x0000009e05067221 */ /* 0x000fe20000010000 */
[----:B------:R-:W-:Y:S01]  /*99e0*/  @!P6 FMUL.FTZ R4, R17, -1.4426950216293334961 ;  /* 0xbfb8aa3b1104e820 */ /* 0x000fe20000410000 */
[----:B------:R-:W-:Y:S01]  /*99f0*/  STS.U16 [R99+0x2], R13 ;  /* 0x0000020d63007388 */ /* 0x000fe20000000400 */
[----:B------:R-:W-:-:S03]  /*9a00*/  FSETP.GTU.FTZ.AND P2, PT, R12, 20, PT ;  /* 0x41a000000c00780b */ /* 0x000fc60003f5c000 */
[----:B------:R-:W-:Y:S04]  /*9a10*/  STS.U16 [R99+0x4], R74 ;  /* 0x0000044a63007388 */ /* 0x000fe80000000400 */
[----:B------:R0:W-:Y:S04]  /*9a20*/  STS.U16 [R99+0x6], R14 ;  /* 0x0000060e63007388 */ /* 0x0001e80000000400 */
        /* <DEDUP_REMOVED lines=13> */
[----:B------:R-:W-:-:S03]  /*9b00*/  FSETP.GTU.FTZ.AND P3, PT, R6, 20, PT ;  /* 0x41a000000600780b */ /* 0x000fc60003f7c000 */
[----:B------:R-:W-:Y:S01]  /*9b10*/  @!P1 STS [UR6+0x210], R20 ;  /* 0x00021014ff009988 */ /* 0x000fe20008000806 */
[----:B------:R-:W-:Y:S01]  /*9b20*/  BAR.SYNC.DEFER_BLOCKING 0x0 ;  /* 0x0000000000007b1d */ /* 0x000fe20000010000 */
[----:B------:R-:W-:Y:S01]  /*9b30*/  @!P0 FMUL.FTZ R0, R0, -1.4426950216293334961 ;  /* 0xbfb8aa3b00008820 */ /* 0x000fe20000410000 */
[----:B--2---:R-:W-:Y:S02]  /*9b40*/  SHF.L.U32 R11, R11, 0x10, RZ ;  /* 0x000000100b0b7819 */ /* 0x004fe400000006ff */
[----:B------:R-:W-:Y:S01]  /*9b50*/  SHF.L.U32 R7, R7, 0x10, RZ ;  /* 0x0000001007077819 */ /* 0x000fe200000006ff */
[----:B------:R-:W-:Y:S02]  /*9b60*/  @!P2 FMUL.FTZ R5, R12, -1.4426950216293334961 ;  /* 0xbfb8aa3b0c05a820 */ /* 0x000fe40000410000 */
[----:B------:R-:W2:Y:S01]  /*9b70*/  @!P0 MUFU.EX2 R0, R0 ;  /* 0x0000000000008308 */ /* 0x000ea20000000800 */
[--C-:B------:R-:W-:Y:S01]  /*9b80*/  FADD.FTZ R12, R11, R158.reuse ;  /* 0x0000009e0b0c7221 */ /* 0x100fe20000010000 */
[----:B------:R-:W-:Y:S01]  /*9b90*/  FADD.FTZ R7, R7, R158 ;  /* 0x0000009e07077221 */ /* 0x000fe20000010000 */
[----:B------:R-:W-:-:S03]  /*9ba0*/  @!P3 FMUL.FTZ R6, R6, -1.4426950216293334961 ;  /* 0xbfb8aa3b0606b820 */ /* 0x000fc60000410000 */
[----:B------:R-:W-:Y:S02]  /*9bb0*/  FSETP.GTU.FTZ.AND P5, PT, R12, 20, PT ;  /* 0x41a000000c00780b */ /* 0x000fe40003fbc000 */
[----:B------:R-:W-:Y:S01]  /*9bc0*/  FSETP.GTU.FTZ.AND P4, PT, R7, 20, PT ;  /* 0x41a000000700780b */ /* 0x000fe20003f9c000 */
[----:B------:R-:W3:Y:S08]  /*9bd0*/  @!P3 MUFU.EX2 R11, R6 ;  /* 0x00000006000bb308 */ /* 0x000ef00000000800 */
[----:B------:R-:W-:Y:S01]  /*9be0*/  @!P2 MUFU.EX2 R5, R5 ;  /* 0x000000050005a308 */ /* 0x000fe20000000800 */
[----:B------:R-:W4:Y:S01]  /*9bf0*/  LDS R16, [UR6+0x210] ;  /* 0x00021006ff107984 */ /* 0x000f220008000800 */
[----:B--2---:R-:W-:-:S06]  /*9c00*/  @!P0 FADD.FTZ R0, R0, 1 ;  /* 0x3f80000000008421 */ /* 0x004fcc0000010000 */
[----:B------:R-:W2:Y:S01]  /*9c10*/  @!P6 MUFU.EX2 R4, R4 ;  /* 0x000000040004e308 */ /* 0x000ea20000000800 */
[----:B------:R-:W-:Y:S01]  /*9c20*/  @!P5 FMUL.FTZ R12, R12, -1.4426950216293334961 ;  /* 0xbfb8aa3b0c0cd820 */ /* 0x000fe20000410000 */
[----:B------:R-:W-:-:S06]  /*9c30*/  @!P4 FMUL.FTZ R7, R7, -1.4426950216293334961 ;  /* 0xbfb8aa3b0707c820 */ /* 0x000fcc0000410000 */
[----:B0-----:R3:W-:Y:S08]  /*9c40*/  @!P5 MUFU.EX2 R14, R12 ;  /* 0x0000000c000ed308 */ /* 0x0017f00000000800 */
[----:B------:R0:W5:Y:S01]  /*9c50*/  @!P4 MUFU.EX2 R13, R7 ;  /* 0x00000007000dc308 */ /* 0x0001620000000800 */
[----:B---3--:R-:W-:Y:S01]  /*9c60*/  @!P3 FADD.FTZ R12, R11, 1 ;  /* 0x3f8000000b0cb421 */ /* 0x008fe20000010000 */
[----:B------:R-:W-:Y:S01]  /*9c70*/  MOV R11, RZ ;  /* 0x000000ff000b7202 */ /* 0x000fe20000000f00 */
[----:B--2---:R-:W-:-:S05]  /*9c80*/  @!P6 FADD.FTZ R6, R4, 1 ;  /* 0x3f8000000406e421 */ /* 0x004fca0000010000 */
[----:B------:R-:W2:Y:S01]  /*9c90*/  @!P0 MUFU.RCP R0, R0 ;  /* 0x0000000000008308 */ /* 0x000ea20000001000 */
[----:B0-----:R-:W-:Y:S01]  /*9ca0*/  @!P2 FADD.FTZ R7, R5, 1 ;  /* 0x3f8000000507a421 */ /* 0x001fe20000010000 */
[----:B------:R-:W-:-:S06]  /*9cb0*/  IMAD.WIDE.U32 R4, R34, UR18, R10 ;  /* 0x0000001222047c25 */ /* 0x000fcc000f8e000a */
[----:B-1----:R-:W0:Y:S01]  /*9cc0*/  @!P2 MUFU.RCP R18, R7 ;  /* 0x000000070012a308 */ /* 0x002e220000001000 */
[----:B------:R-:W-:Y:S02]  /*9cd0*/  IMAD R5, R35, UR18, R5 ;  /* 0x0000001223057c24 */ /* 0x000fe4000f8e0205 */
[----:B------:R-:W-:-:S04]  /*9ce0*/  IMAD.WIDE.U32 R4, R167, UR8, R4 ;  /* 0x00000008a7047c25 */ /* 0x000fc8000f8e0004 */
[----:B-----5:R-:W-:Y:S01]  /*9cf0*/  @!P4 FADD.FTZ R13, R13, 1 ;  /* 0x3f8000000d0dc421 */ /* 0x020fe20000010000 */
[----:B--2---:R-:W-:Y:S01]  /*9d00*/  @!P0 FMUL.FTZ R83, R83, R0 ;  /* 0x0000000053538220 */ /* 0x004fe20000410000 */
[----:B------:R-:W-:Y:S01]  /*9d10*/  IMAD R0, R167, UR9, R5 ;  /* 0x00000009a7007c24 */ /* 0x000fe2000f8e0205 */
[----:B------:R-:W-:Y:S01]  /*9d20*/  IADD3 R5, P0, PT, R125, R4, RZ ;  /* 0x000000047d057210 */ /* 0x000fe20007f1e0ff */
[----:B------:R-:W-:Y:S01]  /*9d30*/  @!P5 FADD.FTZ R14, R14, 1 ;  /* 0x3f8000000e0ed421 */ /* 0x000fe20000010000 */
[----:B------:R-:W1:Y:S01]  /*9d40*/  @!P6 MUFU.RCP R31, R6 ;  /* 0x00000006001fe308 */ /* 0x000e620000001000 */
[----:B------:R-:W2:Y:S01]  /*9d50*/  LDCU.64 UR8, c[0x0][0x560] ;  /* 0x0000ac00ff0877ac */ /* 0x000ea20008000a00 */
[----:B------:R-:W-:Y:S01]  /*9d60*/  IADD3.X R0, PT, PT, RZ, R0, RZ, P0, !PT ;  /* 0x00000000ff007210 */ /* 0x000fe200007fe4ff */
[----:B0-----:R-:W-:Y:S01]  /*9d70*/  @!P2 FMUL.FTZ R87, R87, R18 ;  /* 0x000000125757a220 */ /* 0x001fe20000410000 */
[----:B------:R-:W-:-:S04]  /*9d80*/  LEA R4, P2, R5, UR10, 0x1 ;  /* 0x0000000a05047c11 */ /* 0x000fc8000f8408ff */
[----:B------:R-:W0:Y:S01]  /*9d90*/  @!P3 MUFU.RCP R33, R12 ;  /* 0x0000000c0021b308 */ /* 0x000e220000001000 */
[----:B------:R-:W-:Y:S02]  /*9da0*/  LEA.HI.X R5, R5, UR11, R0, 0x1, P2 ;  /* 0x0000000b05057c11 */ /* 0x000fe400090f0c00 */
[----:B----4-:R-:W-:-:S05]  /*9db0*/  ISETP.GE.AND P0, PT, R125, R16, PT ;  /* 0x000000107d00720c */ /* 0x010fca0003f06270 */
[----:B------:R-:W3:Y:S01]  /*9dc0*/  @!P4 MUFU.RCP R6, R13 ;  /* 0x0000000d0006c308 */ /* 0x000ee20000001000 */
[----:B------:R-:W-:-:S07]  /*9dd0*/  ISETP.GE.AND P2, PT, R121, R16, PT ;  /* 0x000000107900720c */ /* 0x000fce0003f46270 */
[----:B------:R-:W4:Y:S01]  /*9de0*/  @!P5 MUFU.RCP R7, R14 ;  /* 0x0000000e0007d308 */ /* 0x000f220000001000 */
[----:B-1----:R-:W-:Y:S01]  /*9df0*/  @!P6 FMUL.FTZ R86, R86, R31 ;  /* 0x0000001f5656e220 */ /* 0x002fe20000410000 */
[----:B0-----:R-:W-:Y:S01]  /*9e00*/  @!P3 FMUL.FTZ R90, R90, R33 ;  /* 0x000000215a5ab220 */ /* 0x001fe20000410000 */
        /* <DEDUP_REMOVED lines=94> */
.L_x_16234:
        /* <DEDUP_REMOVED lines=34> */
.L_x_16303:
[----:B------:R-:W-:Y:S05]  /*a610*/  BSYNC.RECONVERGENT B0 ;  /* 0x0000000000007941 */ /* 0x000fea0003800200 */
.L_x_16302:
        /* <DEDUP_REMOVED lines=26> */
.L_x_16305:
[----:B------:R-:W-:Y:S05]  /*a7c0*/  BSYNC.RECONVERGENT B0 ;  /* 0x0000000000007941 */ /* 0x000fea0003800200 */
.L_x_16304:
[----:B------:R-:W-:Y:S05]  /*a7d0*/  @P2 EXIT ;  /* 0x000000000000294d */ /* 0x000fea0003800000 */
[----:B------:R-:W2:Y:S01]  /*a7e0*/  S2UR UR8, SR_CTAID.Y ;  /* 0x00000000000879c3 */ /* 0x000ea20000002600 */
[----:B------:R-:W2:Y:S01]  /*a7f0*/  LDCU.64 UR6, c[0x0][0x4a8] ;  /* 0x00009500ff0677ac */ /* 0x000ea20008000a00 */
[----:B------:R-:W-:Y:S01]  /*a800*/  MOV R0, R12 ;  /* 0x0000000c00007202 */ /* 0x000fe20000000f00 */
[----:B------:R-:W3:Y:S05]  /*a810*/  LDCU UR10, c[0x0][0x360] ;  /* 0x00006c00ff0a77ac */ /* 0x000eea0008000800 */
[----:B------:R-:W4:Y:S01]  /*a820*/  S2UR UR9, SR_CgaCtaId ;  /* 0x00000000000979c3 */ /* 0x000f220000008800 */
[----:B------:R-:W0:Y:S07]  /*a830*/  LDCU.64 UR12, c[0x0][0x530] ;  /* 0x0000a600ff0c77ac */ /* 0x000e2e0008000a00 */
[----:B------:R-:W0:Y:S01]  /*a840*/  LDC.64 R8, c[0x0][0x4b0] ;  /* 0x00012c00ff087b82 */ /* 0x000e220000000a00 */
[----:B--2---:R-:W-:-:S03]  /*a850*/  UIMAD.WIDE.U32 UR4, UR8, UR6, URZ ;  /* 0x00000006080472a5 */ /* 0x004fc6000f8e00ff */
[----:B------:R-:W-:Y:S01]  /*a860*/  UMOV UR6, 0x400 ;  /* 0x0000040000067882 */ /* 0x000fe20000000000 */
[----:B------:R-:W-:Y:S02]  /*a870*/  UIMAD UR7, UR8, UR7, UR5 ;  /* 0x00000007080772a4 */ /* 0x000fe4000f8e0205 */
[----:B---34-:R-:W-:-:S12]  /*a880*/  ULEA UR9, UR9, UR6, 0x18 ;  /* 0x0000000609097291 */ /* 0x018fd8000f8ec0ff */
.L_x_16306:
[C---:B--2---:R-:W-:Y:S01]  /*a890*/  LEA R6, R0.reuse, UR9, 0x3 ;  /* 0x0000000900067c11 */ /* 0x044fe2000f8e18ff */
[----:B------:R-:W-:Y:S01]  /*a8a0*/  UMOV UR6, UR4 ;  /* 0x0000000400067c82 */ /* 0x000fe20008000000 */
[----:B-1----:R-:W-:Y:S01]  /*a8b0*/  SHF.R.S32.HI R3, RZ, 0x1f, R0 ;  /* 0x0000001fff037819 */ /* 0x002fe20000011400 */
[----:B0-----:R-:W-:-:S03]  /*a8c0*/  IMAD.WIDE.U32 R4, R0, R8, UR6 ;  /* 0x0000000600047e25 */ /* 0x001fc6000f8e0008 */
[----:B------:R-:W0:Y:S01]  /*a8d0*/  LDS.64 R6, [R6+0x3e10] ;  /* 0x003e100006067984 */ /* 0x000e220000000a00 */
[----:B------:R-:W-:Y:S01]  /*a8e0*/  IMAD R3, R3, R8, RZ ;  /* 0x0000000803037224 */ /* 0x000fe200078e02ff */
[----:B------:R-:W-:-:S03]  /*a8f0*/  LEA R2, P0, R4, UR12, 0x3 ;  /* 0x0000000c04027c11 */ /* 0x000fc6000f8018ff */
[C---:B------:R-:W-:Y:S01]  /*a900*/  IMAD R3, R0.reuse, R9, R3 ;  /* 0x0000000900037224 */ /* 0x040fe200078e0203 */
[----:B------:R-:W-:-:S04]  /*a910*/  IADD3 R0, PT, PT, R0, UR10, RZ ;  /* 0x0000000a00007c10 */ /* 0x000fc8000fffe0ff */
[----:B------:R-:W-:-:S04]  /*a920*/  IADD3 R3, PT, PT, R5, R3, RZ ;  /* 0x0000000305037210 */ /* 0x000fc80007ffe0ff */
[----:B------:R-:W-:Y:S02]  /*a930*/  LEA.HI.X R3, R4, UR13, R3, 0x3, P0 ;  /* 0x0000000d04037c11 */ /* 0x000fe400080f1c03 */
[----:B------:R-:W-:-:S03]  /*a940*/  ISETP.GE.AND P0, PT, R0, UR11, PT ;  /* 0x0000000b00007c0c */ /* 0x000fc6000bf06270 */
[----:B0-----:R2:W-:Y:S04]  /*a950*/  REDG.E.ADD.F32.FTZ.RN.STRONG.GPU desc[UR16][R2.64], R6 ;  /* 0x00000006020079a6 */ /* 0x0015e8000c12f310 */
[----:B------:R2:W-:Y:S06]  /*a960*/  REDG.E.ADD.F32.FTZ.RN.STRONG.GPU desc[UR16][R2.64+0x4], R7 ;  /* 0x00000407020079a6 */ /* 0x0005ec000c12f310 */
[----:B------:R-:W-:Y:S05]  /*a970*/  @!P0 BRA `(.L_x_16306) ;  /* 0xfffffffc00c48947 */ /* 0x000fea000383ffff */
[----:B------:R-:W-:Y:S05]  /*a980*/  EXIT ;  /* 0x000000000000794d */ /* 0x000fea0003800000 */
.L_x_16307:
        /* <DEDUP_REMOVED lines=15> */
.L_x_18775:


//--------------------- .text._Z25selective_scan_bwd_kernelI32Selective_Scan_bwd_kernel_traitsILi32ELi8ELb1ELb0ELb0ELb0ELb0EN3c108BFloat16ENS1_7complexIfEEEEv12SSMParamsBwd --------------------------
	.section	.text._Z25selective_scan_bwd_kernelI32Selective_Scan_bwd_kernel_traitsILi32ELi8ELb1ELb0ELb0ELb0ELb0EN3c108BFloat16ENS1_7complexIfEEEEv12SSMParamsBwd,"ax",@progbits
	.align	128
        .global         _Z25selective_scan_bwd_kernelI32Selective_Scan_bwd_kernel_traitsILi32ELi8ELb1ELb0ELb0ELb0ELb0EN3c108BFloat16ENS1_7complexIfEEEEv12SSMParamsBwd
        .type           _Z25selective_scan_bwd_kernelI32Selective_Scan_bwd_kernel_traitsILi32ELi8ELb1ELb0ELb0ELb0ELb0EN3c108BFloat16ENS1_7complexIfEEEEv12SSMParamsBwd,@function
        .size           _Z25selective_scan_bwd_kernelI32Selective_Scan_bwd_kernel_traitsILi32ELi8ELb1ELb0ELb0ELb0ELb0EN3c108BFloat16ENS1_7complexIfEEEEv12SSMParamsBwd,(.L_x_18776 - _Z25selective_scan_bwd_kernelI32Selective_Scan_bwd_kernel_traitsILi32ELi8ELb1ELb0ELb0ELb0ELb0EN3c108BFloat16ENS1_7complexIfEEEEv12SSMParamsBwd)
        .other          _Z25selective_scan_bwd_kernelI32Selective_Scan_bwd_kernel_traitsILi32ELi8ELb1ELb0ELb0ELb0ELb0EN3c108BFloat16ENS1_7complexIfEEEEv12SSMParamsBwd,@"STO_CUDA_ENTRY STV_DEFAULT"
_Z25selective_scan_bwd_kernelI32Selective_Scan_bwd_kernel_traitsILi32ELi8ELb1ELb0ELb0ELb0ELb0EN3c108BFloat16ENS1_7complexIfEEEEv12SSMParamsBwd:
.text._Z25selective_scan_bwd_kernelI32Selective_Scan_bwd_kernel_traitsILi32ELi8ELb1ELb0ELb0ELb0ELb0EN3c108BFloat16ENS1_7complexIfEEEEv12SSMParamsBwd:
[----:B------:R-:W-:Y:S08]  /*0000*/  LDC R1, c[0x0][0x37c] ;  /* 0x0000df00ff017b82 */ /* 0x000ff00000000800 */
[----:B------:R-:W0:Y:S01]  /*0010*/  LDC.64 R2, c[0x0][0x458] ;  /* 0x00011600ff027b82 */ /* 0x000e220000000a00 */
[----:B------:R-:W1:Y:S01]  /*0020*/  S2R R35, SR_CTAID.Y ;  /* 0x0000000000237919 */ /* 0x000e620000002600 */
[----:B------:R-:W2:Y:S01]  /*0030*/  LDCU.64 UR16, c[0x0][0x358] ;  /* 0x00006b00ff1077ac */ /* 0x000ea20008000a00 */
[----:B------:R-:W-:Y:S01]  /*0040*/  HFMA2 R32, -RZ, RZ, 0, 0 ;  /* 0x00000000ff207431 */ /* 0x000fe200000001ff */
[----:B------:R-:W-:Y:S01]  /*0050*/  MOV R34, RZ ;  /* 0x000000ff00227202 */ /* 0x000fe20000000f00 */
[----:B------:R-:W3:Y:S03]  /*0060*/  LDCU.128 UR12, c[0x0][0x400] ;  /* 0x00008000ff0c77ac */ /* 0x000ee60008000c00 */
        /* <DEDUP_REMOVED lines=50> */
[----:B0-----:R-:W-:-:S04]  /*0390*/  IMAD.WIDE.U32 R6, R35, UR8, RZ ;  /* 0x0000000823067c25 */ /* 0x001fc8000f8e00ff */
[----:B-1----:R-:W-:Y:S02]  /*03a0*/  @P0 IMAD R5, R0, R15, RZ ;  /* 0x0000000f00050224 */ /* 0x002fe400078e02ff */
[----:B------:R-:W-:Y:S01]  /*03b0*/  IMAD.WIDE.U32 R2, R35, R16, UR4 ;  /* 0x0000000423027e25 */ /* 0x000fe2000f8e0010 */
[----:B------:R-:W-:Y:S02]  /*03c0*/  CS2R R14, SRZ ;  /* 0x00000000000e7805 */ /* 0x000fe4000001ff00 */
[----:B------:R-:W-:Y:S01]  /*03d0*/  IADD3 R4, P4, PT, R11, R4, RZ ;  /* 0x000000040b047210 */ /* 0x000fe20007f9e0ff */
[----:B------:R-:W-:Y:S01]  /*03e0*/  IMAD R39, R35, UR9, R7 ;  /* 0x0000000923277c24 */ /* 0x000fe2000f8e0207 */
[----:B------:R-:W-:Y:S01]  /*03f0*/  LEA R37, P2, R6, R18, 0x3 ;  /* 0x0000001206257211 */ /* 0x000fe200078418ff */
[----:B---3--:R-:W-:Y:S01]  /*0400*/  @P0 IMAD.WIDE R14, R5, 0x10, R8 ;  /* 0x00000010050e0825 */ /* 0x008fe200078e0208 */
[----:B------:R-:W-:Y:S02]  /*0410*/  SHF.R.S32.HI R0, RZ, 0x1f, R11 ;  /* 0x0000001fff007819 */ /* 0x000fe4000001140b */
[----:B------:R-:W-:Y:S01]  /*0420*/  IADD3 R11, P0, PT, R11, R2, RZ ;  /* 0x000000020b0b7210 */ /* 0x000fe20007f1e0ff */
[----:B------:R-:W-:-:S02]  /*0430*/  IMAD R5, R35, R17, R3 ;  /* 0x0000001123057224 */ /* 0x000fc400078e0203 */
[C---:B------:R-:W-:Y:S01]  /*0440*/  IMAD.WIDE.U32 R2, R35.reuse, UR10, RZ ;  /* 0x0000000a23027c25 */ /* 0x040fe2000f8e00ff */
[----:B------:R-:W-:Y:S02]  /*0450*/  LEA.HI.X R39, R6, R19, R39, 0x3, P2 ;  /* 0x0000001306277211 */ /* 0x000fe400010f1c27 */
[C---:B------:R-:W-:Y:S01]  /*0460*/  IADD3.X R6, PT, PT, R0.reuse, R13, RZ, P3, !PT ;  /* 0x0000000d00067210 */ /* 0x040fe20001ffe4ff */
[----:B------:R-:W-:Y:S01]  /*0470*/  IMAD R43, R35, UR11, R3 ;  /* 0x0000000b232b7c24 */ /* 0x000fe2000f8e0203 */
[C---:B------:R-:W-:Y:S02]  /*0480*/  IADD3.X R49, PT, PT, R0.reuse, R49, RZ, P4, !PT ;  /* 0x0000003100317210 */ /* 0x040fe400027fe4ff */
        /* <DEDUP_REMOVED lines=13> */
[----:B------:R-:W1:Y:S01]  /*0560*/  S2UR UR5, SR_CgaCtaId ;  /* 0x00000000000579c3 */ /* 0x000e620000008800 */
[----:B------:R-:W2:Y:S01]  /*0570*/  LDCU.64 UR6, c[0x0][0x3a0] ;  /* 0x00007400ff0677ac */ /* 0x000ea20008000a00 */
[----:B------:R-:W-:Y:S02]  /*0580*/  MOV R38, RZ ;  /* 0x000000ff00267202 */ /* 0x000fe40000000f00 */
[----:B------:R-:W-:Y:S01]  /*0590*/  MOV R36, RZ ;  /* 0x000000ff00247202 */ /* 0x000fe20000000f00 */
[----:B------:R-:W3:Y:S01]  /*05a0*/  LDCU UR8, c[0x0][0x394] ;  /* 0x00007280ff0877ac */ /* 0x000ee20008000800 */
[----:B------:R-:W-:Y:S01]  /*05b0*/  UMOV UR4, 0x400 ;  /* 0x0000040000047882 */ /* 0x000fe20000000000 */
[----:B--2---:R-:W-:-:S04]  /*05c0*/  IMAD.WIDE.U32 R12, R35, UR6, RZ ;  /* 0x00000006230c7c25 */ /* 0x004fc8000f8e00ff */
[----:B------:R-:W-:Y:S01]  /*05d0*/  IMAD R45, R35, UR7, R13 ;  /* 0x00000007232d7c24 */ /* 0x000fe2000f8e020d */
[----:B-1----:R-:W-:Y:S01]  /*05e0*/  ULEA UR5, UR5, UR4, 0x18 ;  /* 0x0000000405057291 */ /* 0x002fe2000f8ec0ff */
[----:B---3--:R-:W-:Y:S02]  /*05f0*/  MOV R48, UR8 ;  /* 0x0000000800307c02 */ /* 0x008fe40008000f00 */
[C---:B0-----:R-:W-:Y:S02]  /*0600*/  LOP3.LUT R127, R40.reuse, 0x1f, RZ, 0xc0, !PT ;  /* 0x0000001f287f7812 */ /* 0x041fe400078ec0ff */
[C---:B------:R-:W-:Y:S02]  /*0610*/  IADD3 R50, PT, PT, R40.reuse, 0x200, RZ ;  /* 0x0000020028327810 */ /* 0x040fe40007ffe0ff */
[----:B------:R-:W-:-:S07]  /*0620*/  LEA R128, R40, UR5, 0x3 ;  /* 0x0000000528807c11 */ /* 0x000fce000f8e18ff */
.L_x_16328:
[----:B------:R-:W-:Y:S01]  /*0630*/  BAR.SYNC.DEFER_BLOCKING 0x0 ;  /* 0x0000000000007b1d */ /* 0x000fe20000010000 */
[----:B0-----:R-:W-:Y:S02]  /*0640*/  MOV R2, R42 ;  /* 0x0000002a00027202 */ /* 0x001fe40000000f00 */
[----:B------:R-:W-:-:S03]  /*0650*/  MOV R3, R47 ;  /* 0x0000002f00037202 */ /* 0x000fc60000000f00 */
[----:B------:R-:W0:Y:S01]  /*0660*/  LDCU UR4, c[0x0][0x38c] ;  /* 0x00007180ff0477ac */ /* 0x000e220008000800 */
[----:B------:R-:W-:-:S05]  /*0670*/  IMAD.WIDE.U32 R2, R40, 0x10, R2 ;  /* 0x0000001028027825 */ /* 0x000fca00078e0002 */
[----:B--2---:R1:W2:Y:S01]  /*0680*/  LDG.E.128 R8, desc[UR16][R2.64] ;  /* 0x0000001002087981 */ /* 0x0042a2000c1e1d00 */
[----:B------:R-:W3:Y:S01]  /*0690*/  S2R R52, SR_LANEID ;  /* 0x0000000000347919 */ /* 0x000ee20000000000 */
[----:B-1----:R-:W-:Y:S02]  /*06a0*/  MOV R2, R44 ;  /* 0x0000002c00027202 */ /* 0x002fe40000000f00 */
[----:B------:R-:W-:-:S03]  /*06b0*/  MOV R3, R49 ;  /* 0x0000003100037202 */ /* 0x000fc60000000f00 */
[----:B------:R-:W-:Y:S01]  /*06c0*/  IMAD.WIDE.U32 R16, R40, 0x10, R2 ;  /* 0x0000001028107825 */ /* 0x000fe200078e0002 */
[----:B---3--:R-:W-:-:S05]  /*06d0*/  LEA R53, R52, UR5, 0x4 ;  /* 0x0000000534357c11 */ /* 0x008fca000f8e20ff */
[----:B--2---:R-:W-:Y:S01]  /*06e0*/  STS.128 [R53], R8 ;  /* 0x0000000835007388 */ /* 0x004fe20000000c00 */
[----:B------:R-:W-:-:S03]  /*06f0*/  NOP ;  /* 0x0000000000007918 */ /* 0x000fc60000000000 */
[----:B------:R-:W1:Y:S01]  /*0700*/  LDS.128 R20, [R53] ;  /* 0x0000000035147984 */ /* 0x000e620000000c00 */
[----:B------:R-:W-:Y:S06]  /*0710*/  BAR.SYNC.DEFER_BLOCKING 0x0 ;  /* 0x0000000000007b1d */ /* 0x000fec0000010000 */
[----:B------:R-:W2:Y:S01]  /*0720*/  LDG.E.128 R16, desc[UR16][R16.64] ;  /* 0x0000001010107981 */ /* 0x000ea2000c1e1d00 */
[----:B------:R-:W-:Y:S02]  /*0730*/  MOV R2, R46 ;  /* 0x0000002e00027202 */ /* 0x000fe40000000f00 */
[----:B------:R-:W-:-:S03]  /*0740*/  MOV R3, R51 ;  /* 0x0000003300037202 */ /* 0x000fc60000000f00 */
[----:B------:R-:W-:Y:S01]  /*0750*/  IMAD.WIDE.U32 R2, R40, 0x10, R2 ;  /* 0x0000001028027825 */ /* 0x000fe200078e0002 */
[----:B--2---:R-:W-:Y:S01]  /*0760*/  STS.128 [R53], R16 ;  /* 0x0000001035007388 */ /* 0x004fe20000000c00 */
[----:B------:R-:W-:-:S03]  /*0770*/  NOP ;  /* 0x0000000000007918 */ /* 0x000fc60000000000 */
[----:B------:R-:W-:Y:S01]  /*0780*/  LDS.128 R4, [R53] ;  /* 0x0000000035047984 */ /* 0x000fe20000000c00 */
[----:B------:R-:W-:Y:S06]  /*0790*/  BAR.SYNC.DEFER_BLOCKING 0x0 ;  /* 0x0000000000007b1d */ /* 0x000fec0000010000 */
[----:B------:R-:W2:Y:S01]  /*07a0*/  LDG.E.128 R24, desc[UR16][R2.64] ;  /* 0x0000001002187981 */ /* 0x000ea2000c1e1d00 */
[C---:B-1----:R-:W-:Y:S01]  /*07b0*/  PRMT R59, R20.reuse, 0x7632, R59 ;  /* 0x00007632143b7816 */ /* 0x042fe2000000003b */
        /* <DEDUP_REMOVED lines=15> */
[----:B------:R-:W-:Y:S02]  /*08b0*/  IADD3 R58, PT, PT, R48, -0x1, RZ ;  /* 0xffffffff303a7810 */ /* 0x000fe40007ffe0ff */
[----:B------:R-:W-:Y:S02]  /*08c0*/  MOV R28, RZ ;  /* 0x000000ff001c7202 */ /* 0x000fe40000000f00 */
[----:B------:R-:W-:Y:S01]  /*08d0*/  MOV R65, RZ ;  /* 0x000000ff00417202 */ /* 0x000fe20000000f00 */
[----:B--2---:R0:W-:Y:S01]  /*08e0*/  STS.128 [R53], R24 ;  /* 0x0000001835007388 */ /* 0x0041e20000000c00 */
[----:B------:R-:W-:-:S03]  /*08f0*/  NOP ;  /* 0x0000000000007918 */ /* 0x000fc60000000000 */
[----:B------:R-:W1:Y:S01]  /*0900*/  LDS.128 R8, [R53] ;  /* 0x0000000035087984 */ /* 0x000e620000000c00 */
[----:B0-----:R-:W-:Y:S01]  /*0910*/  HFMA2 R27, -RZ, RZ, 0, 0 ;  /* 0x00000000ff1b7431 */ /* 0x001fe200000001ff */
[----:B------:R-:W-:Y:S02]  /*0920*/  MOV R24, RZ ;  /* 0x000000ff00187202 */ /* 0x000fe40000000f00 */
[C---:B-1----:R-:W-:Y:S02]  /*0930*/  PRMT R0, R8.reuse, 0x7632, R0 ;  /* 0x0000763208007816 */ /* 0x042fe40000000000 */
        /* <DEDUP_REMOVED lines=20> */
[-C--:B------:R-:W-:Y:S01]  /*0a80*/  FMUL.FTZ R25, R97, R32.reuse ;  /* 0x0000002061197220 */ /* 0x080fe20000410000 */
[-C--:B------:R-:W-:Y:S01]  /*0a90*/  FMUL.FTZ R30, R11, R32.reuse ;  /* 0x000000200b1e7220 */ /* 0x080fe20000410000 */
[C---:B------:R-:W-:Y:S01]  /*0aa0*/  FMUL.FTZ R29, R95.reuse, R32 ;  /* 0x000000205f1d7220 */ /* 0x040fe20000410000 */
[----:B------:R-:W-:Y:S01]  /*0ab0*/  FFMA.FTZ R36, R95, R64, R36 ;  /* 0x000000405f247223 */ /* 0x000fe20000010024 */
[----:B------:R-:W-:-:S03]  /*0ac0*/  FMUL.FTZ R33, R93, R32 ;  /* 0x000000205d217220 */ /* 0x000fc60000410000 */
[----:B------:R-:W-:-:S04]  /*0ad0*/  FFMA.FTZ R36, R11, R57, R36 ;  /* 0x000000390b247223 */ /* 0x000fc80000010024 */
[----:B------:R-:W-:Y:S01]  /*0ae0*/  FFMA.FTZ R36, R93, R66, R36 ;  /* 0x000000425d247223 */ /* 0x000fe20000010024 */
[----:B------:R-:W-:Y:S06]  /*0af0*/  BAR.SYNC.DEFER_BLOCKING 0x0 ;  /* 0x0000000000007b1d */ /* 0x000fec0000010000 */
[----:B------:R-:W-:Y:S05]  /*0b00*/  BRA.U !UP0, `(.L_x_16309) ;  /* 0x0000003508747547 */ /* 0x000fea000b800000 */
[----:B------:R-:W-:Y:S01]  /*0b10*/  FADD.FTZ R98, R17, R17 ;  /* 0x0000001111627221 */ /* 0x000fe20000010000 */
[----:B------:R-:W-:Y:S01]  /*0b20*/  FADD.FTZ R96, R19, R19 ;  /* 0x0000001313607221 */ /* 0x000fe20000010000 */
[----:B------:R-:W0:Y:S01]  /*0b30*/  LDC.64 R80, c[0x0][0x3e0] ;  /* 0x0000f800ff507b82 */ /* 0x000e220000000a00 */
[C---:B------:R-:W-:Y:S01]  /*0b40*/  PRMT R2, R4.reuse, 0x7632, R2 ;  /* 0x0000763204027816 */ /* 0x040fe20000000002 */
[----:B------:R-:W-:Y:S01]  /*0b50*/  FADD.FTZ R0, R3, R3 ;  /* 0x0000000303007221 */ /* 0x000fe20000010000 */
[----:B------:R-:W-:Y:S01]  /*0b60*/  SHF.L.U32 R9, R4, 0x10, RZ ;  /* 0x0000001004097819 */ /* 0x000fe200000006ff */
[----:B------:R-:W-:Y:S01]  /*0b70*/  FADD.FTZ R99, R99, R99 ;  /* 0x0000006363637221 */ /* 0x000fe20000010000 */
[C---:B------:R-:W-:Y:S01]  /*0b80*/  PRMT R8, R6.reuse, 0x7632, R8 ;  /* 0x0000763206087816 */ /* 0x040fe20000000008 */
[----:B------:R-:W-:Y:S01]  /*0b90*/  FADD.FTZ R97, R97, R97 ;  /* 0x0000006161617221 */ /* 0x000fe20000010000 */
[----:B------:R-:W-:Y:S01]  /*0ba0*/  SHF.L.U32 R89, R6, 0x10, RZ ;  /* 0x0000001006597819 */ /* 0x000fe200000006ff */
[----:B------:R-:W1:Y:S01]  /*0bb0*/  LDC.64 R78, c[0x0][0x3c0] ;  /* 0x0000f000ff4e7b82 */ /* 0x000e620000000a00 */
[----:B------:R-:W-:Y:S01]  /*0bc0*/  PRMT R4, R5, 0x7632, R4 ;  /* 0x0000763205047816 */ /* 0x000fe20000000004 */
[----:B------:R-:W-:Y:S01]  /*0bd0*/  FADD.FTZ R92, R9, R34 ;  /* 0x00000022095c7221 */ /* 0x000fe20000010000 */
[----:B------:R-:W-:Y:S01]  /*0be0*/  PRMT R6, R7, 0x7632, R6 ;  /* 0x0000763207067816 */ /* 0x000fe20000000006 */
[--C-:B------:R-:W-:Y:S01]  /*0bf0*/  FADD.FTZ R89, R89, R34.reuse ;  /* 0x0000002259597221 */ /* 0x100fe20000010000 */
[----:B------:R-:W-:Y:S01]  /*0c00*/  SHF.L.U32 R5, R5, 0x10, RZ ;  /* 0x0000001005057819 */ /* 0x000fe200000006ff */
[----:B------:R-:W-:Y:S01]  /*0c10*/  FADD.FTZ R95, R95, R95 ;  /* 0x0000005f5f5f7221 */ /* 0x000fe20000010000 */
[----:B------:R-:W-:Y:S01]  /*0c20*/  SHF.L.U32 R7, R7, 0x10, RZ ;  /* 0x0000001007077819 */ /* 0x000fe200000006ff */
[----:B------:R-:W2:Y:S01]  /*0c30*/  LDC.64 R18, c[0x0][0x440] ;  /* 0x00011000ff127b82 */ /* 0x000ea20000000a00 */
[----:B------:R-:W-:Y:S01]  /*0c40*/  SHF.L.U32 R3, R2, 0x10, RZ ;  /* 0x0000001002037819 */ /* 0x000fe200000006ff */
[--C-:B------:R-:W-:Y:S01]  /*0c50*/  FADD.FTZ R90, R5, R34.reuse ;  /* 0x00000022055a7221 */ /* 0x100fe20000010000 */
[----:B------:R-:W-:Y:S01]  /*0c60*/  SHF.L.U32 R5, R4, 0x10, RZ ;  /* 0x0000001004057819 */ /* 0x000fe200000006ff */
[--C-:B------:R-:W-:Y:S01]  /*0c70*/  FADD.FTZ R88, R7, R34.reuse ;  /* 0x0000002207587221 */ /* 0x100fe20000010000 */
[----:B------:R-:W-:Y:S01]  /*0c80*/  SHF.L.U32 R83, R8, 0x10, RZ ;  /* 0x0000001008537819 */ /* 0x000fe200000006ff */
[--C-:B------:R-:W-:Y:S01]  /*0c90*/  FADD.FTZ R86, R3, R34.reuse ;  /* 0x0000002203567221 */ /* 0x100fe20000010000 */
[----:B------:R-:W-:Y:S01]  /*0ca0*/  SHF.L.U32 R7, R6, 0x10, RZ ;  /* 0x0000001006077819 */ /* 0x000fe200000006ff */
[----:B------:R-:W3:Y:S01]  /*0cb0*/  LDC.64 R16, c[0x0][0x3a8] ;  /* 0x0000ea00ff107b82 */ /* 0x000ee20000000a00 */
[----:B------:R-:W-:Y:S01]  /*0cc0*/  ISETP.NE.AND P0, PT, R48, 0x1, PT ;  /* 0x000000013000780c */ /* 0x000fe20003f05270 */
[--C-:B------:R-:W-:Y:S01]  /*0cd0*/  FADD.FTZ R84, R5, R34.reuse ;  /* 0x0000002205547221 */ /* 0x100fe20000010000 */
[----:B------:R-:W-:Y:S01]  /*0ce0*/  SHF.L.U32 R87, R58, 0x8, RZ ;  /* 0x000000083a577819 */ /* 0x000fe200000006ff */
[--C-:B------:R-:W-:Y:S01]  /*0cf0*/  FADD.FTZ R83, R83, R34.reuse ;  /* 0x0000002253537221 */ /* 0x100fe20000010000 */
[C---:B------:R-:W-:Y:S01]  /*0d00*/  SHF.L.U32 R85, R48.reuse, 0x8, RZ ;  /* 0x0000000830557819 */ /* 0x040fe200000006ff */
[----:B------:R-:W-:Y:S01]  /*0d10*/  FADD.FTZ R82, R7, R34 ;  /* 0x0000002207527221 */ /* 0x000fe20000010000 */
[----:B------:R-:W-:Y:S01]  /*0d20*/  FADD.FTZ R94, R11, R11 ;  /* 0x0000000b0b5e7221 */ /* 0x000fe20000010000 */
[----:B------:R-:W-:Y:S01]  /*0d30*/  FADD.FTZ R93, R93, R93 ;  /* 0x0000005d5d5d7221 */ /* 0x000fe20000010000 */
[----:B------:R-:W-:Y:S01]  /*0d40*/  IADD3 R91, PT, PT, R48, -0x2, RZ ;  /* 0xfffffffe305b7810 */ /* 0x000fe20007ffe0ff */
[----:B------:R-:W-:Y:S01]  /*0d50*/  FMUL.FTZ R77, R92, R55 ;  /* 0x000000375c4d7220 */ /* 0x000fe20000410000 */
[----:B------:R-:W-:Y:S01]  /*0d60*/  MOV R31, RZ ;  /* 0x000000ff001f7202 */ /* 0x000fe20000000f00 */
[----:B------:R-:W-:Y:S01]  /*0d70*/  FMUL.FTZ R76, R90, R54 ;  /* 0x000000365a4c7220 */ /* 0x000fe20000410000 */
[----:B------:R-:W-:Y:S01]  /*0d80*/  ISETP.EQ.AND P0, PT, R40, RZ, P0 ;  /* 0x000000ff2800720c */ /* 0x000fe20000702270 */
[----:B------:R-:W-:Y:S01]  /*0d90*/  FMUL.FTZ R75, R89, R56 ;  /* 0x00000038594b7220 */ /* 0x000fe20000410000 */
[----:B------:R-:W-:Y:S01]  /*0da0*/  LOP3.LUT R87, R87, 0x100, RZ, 0xc0, !PT ;  /* 0x0000010057577812 */ /* 0x000fe200078ec0ff */
[----:B------:R-:W-:Y:S01]  /*0db0*/  FMUL.FTZ R74, R88, R57 ;  /* 0x00000039584a7220 */ /* 0x000fe20000410000 */
[----:B------:R-:W-:Y:S01]  /*0dc0*/  LOP3.LUT R85, R85, 0x100, RZ, 0xc0, !PT ;  /* 0x0000010055557812 */ /* 0x000fe200078ec0ff */
[----:B------:R-:W-:Y:S01]  /*0dd0*/  FMUL.FTZ R73, R86, R59 ;  /* 0x0000003b56497220 */ /* 0x000fe20000410000 */
[----:B------:R-:W-:Y:S01]  /*0de0*/  FMUL.FTZ R72, R84, R63 ;  /* 0x0000003f54487220 */ /* 0x000fe20000410000 */
[----:B------:R-:W-:Y:S01]  /*0df0*/  FMUL.FTZ R71, R83, R64 ;  /* 0x0000004053477220 */ /* 0x000fe20000410000 */
[----:B------:R-:W-:Y:S01]  /*0e00*/  FMUL.FTZ R69, R82, R66 ;  /* 0x0000004252457220 */ /* 0x000fe20000410000 */
[----:B------:R-:W4:Y:S01]  /*0e10*/  LDCU UR7, c[0x0][0x394] ;  /* 0x00007280ff0777ac */ /* 0x000f220008000800 */
[----:B------:R-:W0:Y:S01]  /*0e20*/  LDCU UR8, c[0x0][0x38c] ;  /* 0x00007180ff0877ac */ /* 0x000e220008000800 */
[----:B------:R-:W-:-:S05]  /*0e30*/  UMOV UR4, URZ ;  /* 0x000000ff00047c82 */ /* 0x000fca0008000000 */
.L_x_16327:
[----:B------:R-:W-:Y:S02]  /*0e40*/  MOV R2, R12 ;  /* 0x0000000c00027202 */ /* 0x000fe40000000f00 */
[----:B------:R-:W-:-:S03]  /*0e50*/  MOV R3, R45 ;  /* 0x0000002d00037202 */ /* 0x000fc60000000f00 */
[----:B---3--:R-:W-:-:S04]  /*0e60*/  IMAD.WIDE.U32 R2, R16, UR4, R2 ;  /* 0x0000000410027c25 */ /* 0x008fc8000f8e0002 */
[----:B------:R-:W-:Y:S01]  /*0e70*/  IMAD R3, R17, UR4, R3 ;  /* 0x0000000411037c24 */ /* 0x000fe2000f8e0203 */
[----:B--2---:R-:W-:-:S04]  /*0e80*/  LEA R20, P1, R2, R18, 0x3 ;  /* 0x0000001202147211 */ /* 0x004fc800078218ff */
[----:B------:R-:W-:-:S06]  /*0e90*/  LEA.HI.X R21, R2, R19, R3, 0x3, P1 ;  /* 0x0000001302157211 */ /* 0x000fcc00008f1c03 */
[----:B------:R-:W2:Y:S01]  /*0ea0*/  LDG.E.64 R20, desc[UR16][R20.64] ;  /* 0x0000001014147981 */ /* 0x000ea2000c1e1b00 */
[----:B01----:R-:W-:-:S04]  /*0eb0*/  IMAD.WIDE.U32 R4, R78, UR4, RZ ;  /* 0x000000044e047c25 */ /* 0x003fc8000f8e00ff */
[----:B0-----:R-:W-:Y:S01]  /*0ec0*/  IMAD.WIDE.U32 R6, R80, UR4, RZ ;  /* 0x0000000450067c25 */ /* 0x001fe2000f8e00ff */
[----:B------:R-:W-:-:S03]  /*0ed0*/  LEA R8, P1, R4, R37, 0x3 ;  /* 0x0000002504087211 */ /* 0x000fc600078218ff */
[----:B------:R-:W-:Y:S01]  /*0ee0*/  IMAD R5, R79, UR4, R5 ;  /* 0x000000044f057c24 */ /* 0x000fe2000f8e0205 */
[----:B------:R-:W-:Y:S01]  /*0ef0*/  LEA R2, P2, R6, R41, 0x3 ;  /* 0x0000002906027211 */ /* 0x000fe200078418ff */
[----:B------:R-:W-:-:S03]  /*0f00*/  IMAD R3, R81, UR4, R7 ;  /* 0x0000000451037c24 */ /* 0x000fc6000f8e0207 */
[----:B------:R-:W-:Y:S02]  /*0f10*/  LEA.HI.X R9, R4, R39, R5, 0x3, P1 ;  /* 0x0000002704097211 */ /* 0x000fe400008f1c05 */
[----:B------:R-:W-:-:S04]  /*0f20*/  LEA.HI.X R3, R6, R43, R3, 0x3, P2 ;  /* 0x0000002b06037211 */ /* 0x000fc800010f1c03 */
[----:B------:R-:W3:Y:S04]  /*0f30*/  LDG.E.64 R8, desc[UR16][R8.64] ;  /* 0x0000001008087981 */ /* 0x000ee8000c1e1b00 */
[----:B------:R-:W3:Y:S01]  /*0f40*/  LDG.E.64 R2, desc[UR16][R2.64] ;  /* 0x0000001002027981 */ /* 0x000ee2000c1e1b00 */
[----:B------:R-:W0:Y:S01]  /*0f50*/  S2UR UR6, SR_CgaCtaId ;  /* 0x00000000000679c3 */ /* 0x000e220000008800 */
[C---:B------:R-:W-:Y:S01]  /*0f60*/  ISETP.NE.AND P3, PT, R40.reuse, RZ, PT ;  /* 0x000000ff2800720c */ /* 0x040fe20003f65270 */
[----:B------:R-:W-:Y:S01]  /*0f70*/  UMOV UR5, 0x400 ;  /* 0x0000040000057882 */ /* 0x000fe20000000000 */
[----:B------:R-:W-:Y:S01]  /*0f80*/  ISETP.NE.AND P1, PT, R40, 0x1f, PT ;  /* 0x0000001f2800780c */ /* 0x000fe20003f25270 */
[----:B------:R-:W-:Y:S01]  /*0f90*/  BSSY.RECONVERGENT B0, `(.L_x_16310) ;  /* 0x0000067000007945 */ /* 0x000fe20003800200 */
[----:B0-----:R-:W-:Y:S01]  /*0fa0*/  ULEA UR5, UR6, UR5, 0x18 ;  /* 0x0000000506057291 */ /* 0x001fe2000f8ec0ff */
[-C--:B--2---:R-:W-:Y:S01]  /*0fb0*/  FMUL.FTZ R4, R92, R21.reuse ;  /* 0x000000155c047220 */ /* 0x084fe20000410000 */
[----:B------:R-:W-:Y:S01]  /*0fc0*/  FMUL.FTZ R5, R20, 1.4426950216293334961 ;  /* 0x3fb8aa3b14057820 */ /* 0x000fe20000410000 */
[-C--:B------:R-:W-:Y:S01]  /*0fd0*/  FMUL.FTZ R10, R86, R21.reuse ;  /* 0x00000015560a7220 */ /* 0x080fe20000410000 */
[----:B------:R-:W-:Y:S01]  /*0fe0*/  FMUL.FTZ R22, R90, R21 ;  /* 0x000000155a167220 */ /* 0x000fe20000410000 */
[----:B------:R-:W-:Y:S01]  /*0ff0*/  FMUL.RZ R100, R4, 0.15915493667125701904 ;  /* 0x3e22f98304647820 */ /* 0x000fe2000040c000 */
[-C--:B------:R-:W-:Y:S01]  /*1000*/  FMUL.FTZ R4, R92, R5.reuse ;  /* 0x000000055c047220 */ /* 0x080fe20000410000 */
[----:B------:R-:W-:Y:S01]  /*1010*/  FMUL.RZ R102, R10, 0.15915493667125701904 ;  /* 0x3e22f9830a667820 */ /* 0x000fe2000040c000 */
[----:B------:R-:W-:Y:S01]  /*1020*/  FMUL.RZ R104, R22, 0.15915493667125701904 ;  /* 0x3e22f98316687820 */ /* 0x000fe2000040c000 */
[----:B------:R-:W-:Y:S01]  /*1030*/  MUFU.SIN R7, R100 ;  /* 0x0000006400077308 */ /* 0x000fe20000000400 */
[-C--:B------:R-:W-:Y:S01]  /*1040*/  FMUL.FTZ R10, R86, R5.reuse ;  /* 0x00000005560a7220 */ /* 0x080fe20000410000 */
[----:B------:R-:W-:-:S06]  /*1050*/  FMUL.FTZ R22, R90, R5 ;  /* 0x000000055a167220 */ /* 0x000fcc0000410000 */
[----:B------:R0:W1:Y:S08]  /*1060*/  MUFU.EX2 R6, R4 ;  /* 0x0000000400067308 */ /* 0x0000700000000800 */
[----:B------:R2:W5:Y:S01]  /*1070*/  MUFU.COS R11, R100 ;  /* 0x00000064000b7308 */ /* 0x0005620000000000 */
[----:B0-----:R-:W-:-:S04]  /*1080*/  FMUL.FTZ R4, R84, R21 ;  /* 0x0000001554047220 */ /* 0x001fc80000410000 */
[----:B------:R-:W-:Y:S01]  /*1090*/  FMUL.RZ R106, R4, 0.15915493667125701904 ;  /* 0x3e22f983046a7820 */ /* 0x000fe2000040c000 */
[----:B------:R-:W-:Y:S02]  /*10a0*/  FMUL.FTZ R4, R84, R5 ;  /* 0x0000000554047220 */ /* 0x000fe40000410000 */
[----:B------:R-:W-:Y:S01]  /*10b0*/  MUFU.SIN R23, R102 ;  /* 0x0000006600177308 */ /* 0x000fe20000000400 */
[----:B--2---:R-:W-:-:S04]  /*10c0*/  FMUL.FTZ R100, R89, R21 ;  /* 0x0000001559647220 */ /* 0x004fc80000410000 */
[----:B------:R-:W-:Y:S01]  /*10d0*/  FMUL.RZ R110, R100, 0.15915493667125701904 ;  /* 0x3e22f983646e7820 */ /* 0x000fe2000040c000 */
[----:B------:R-:W-:Y:S02]  /*10e0*/  FMUL.FTZ R100, R89, R5 ;  /* 0x0000000559647220 */ /* 0x000fe40000410000 */
[----:B------:R0:W-:Y:S08]  /*10f0*/  MUFU.COS R105, R102 ;  /* 0x0000006600697308 */ /* 0x0001f00000000000 */
[----:B------:R-:W-:Y:S01]  /*1100*/  MUFU.SIN R113, R104 ;  /* 0x0000006800717308 */ /* 0x000fe20000000400 */
[----:B0-----:R-:W-:-:S04]  /*1110*/  FMUL.FTZ R102, R83, R21 ;  /* 0x0000001553667220 */ /* 0x001fc80000410000 */
[----:B------:R-:W-:Y:S01]  /*1120*/  FMUL.RZ R112, R102, 0.15915493667125701904 ;  /* 0x3e22f98366707820 */ /* 0x000fe2000040c000 */
[-C--:B------:R-:W-:Y:S02]  /*1130*/  FMUL.FTZ R102, R83, R5.reuse ;  /* 0x0000000553667220 */ /* 0x080fe40000410000 */
[----:B------:R0:W-:Y:S08]  /*1140*/  MUFU.COS R101, R104 ;  /* 0x0000006800657308 */ /* 0x0001f00000000000 */
[----:B------:R2:W-:Y:S01]  /*1150*/  MUFU.EX2 R132, R4 ;  /* 0x0000000400847308 */ /* 0x0005e20000000800 */
[----:B0-----:R-:W-:-:S07]  /*1160*/  FMUL.FTZ R104, R82, R5 ;  /* 0x0000000552687220 */ /* 0x001fce0000410000 */
[----:B------:R-:W0:Y:S01]  /*1170*/  MUFU.COS R107, R106 ;  /* 0x0000006a006b7308 */ /* 0x000e220000000000 */
[C---:B--2---:R-:W-:Y:S01]  /*1180*/  FMUL.FTZ R4, R88.reuse, R5 ;  /* 0x0000000558047220 */ /* 0x044fe20000410000 */
[----:B------:R-:W-:-:S04]  /*1190*/  FMUL.FTZ R5, R88, R21 ;  /* 0x0000001558057220 */ /* 0x000fc80000410000 */
[----:B------:R-:W-:Y:S01]  /*11a0*/  FMUL.RZ R116, R5, 0.15915493667125701904 ;  /* 0x3e22f98305747820 */ /* 0x000fe2000040c000 */
[----:B------:R-:W-:Y:S01]  /*11b0*/  FMUL.FTZ R5, R82, R21 ;  /* 0x0000001552057220 */ /* 0x000fe20000410000 */
[----:B------:R2:W-:Y:S03]  /*11c0*/  MUFU.EX2 R108, R4 ;  /* 0x00000004006c7308 */ /* 0x0005e60000000800 */
[----:B------:R-:W-:Y:S01]  /*11d0*/  FMUL.RZ R118, R5, 0.15915493667125701904 ;  /* 0x3e22f98305767820 */ /* 0x000fe2000040c000 */
[----:B---3--:R-:W-:-:S04]  /*11e0*/  FMUL.FTZ R5, R9, R3 ;  /* 0x0000000309057220 */ /* 0x008fc80000410000 */
[----:B------:R-:W3:Y:S01]  /*11f0*/  MUFU.EX2 R22, R22 ;  /* 0x0000001600167308 */ /* 0x000ee20000000800 */
[C---:B--2---:R-:W-:Y:S01]  /*1200*/  FMUL.FTZ R4, R8.reuse, R3 ;  /* 0x0000000308047220 */ /* 0x044fe20000410000 */
[-C--:B------:R-:W-:Y:S01]  /*1210*/  FFMA.FTZ R8, R8, R2.reuse, -R5 ;  /* 0x0000000208087223 */ /* 0x080fe20000010805 */
[----:B------:R-:W-:Y:S01]  /*1220*/  IADD3 R3, PT, PT, R87, UR4, RZ ;  /* 0x0000000457037c10 */ /* 0x000fe2000fffe0ff */
[C---:B-1----:R-:W-:Y:S01]  /*1230*/  FMUL.FTZ R5, R6.reuse, R7 ;  /* 0x0000000706057220 */ /* 0x042fe20000410000 */
[----:B------:R-:W-:Y:S01]  /*1240*/  FFMA.FTZ R2, R9, R2, R4 ;  /* 0x0000000209027223 */ /* 0x000fe20000010004 */
[----:B------:R-:W-:Y:S01]  /*1250*/  P2R R4, PR, RZ, 0x8 ;  /* 0x00000008ff047803 */ /* 0x000fe20000000000 */
[----:B-----5:R-:W-:Y:S01]  /*1260*/  FMUL.FTZ R4, R6, R11 ;  /* 0x0000000b06047220 */ /* 0x020fe20000410000 */
[----:B------:R-:W1:Y:S01]  /*1270*/  MUFU.SIN R103, R106 ;  /* 0x0000006a00677308 */ /* 0x000e620000000400 */
[----:B------:R-:W-:Y:S01]  /*1280*/  SEL R3, R3, R50, !P3 ;  /* 0x0000003203037207 */ /* 0x000fe20005800000 */
[----:B0-----:R-:W-:Y:S01]  /*1290*/  FMUL.FTZ R134, R132, R107 ;  /* 0x0000006b84867220 */ /* 0x001fe20000410000 */
[-C--:B------:R-:W-:Y:S01]  /*12a0*/  FMUL.FTZ R135, R98, R8.reuse ;  /* 0x0000000862877220 */ /* 0x080fe20000410000 */
[-C--:B------:R-:W-:Y:S01]  /*12b0*/  FMUL.FTZ R126, R97, R8.reuse ;  /* 0x00000008617e7220 */ /* 0x080fe20000410000 */
[----:B------:R-:W-:Y:S01]  /*12c0*/  LEA R3, R3, UR5, 0x3 ;  /* 0x0000000503037c11 */ /* 0x000fe2000f8e18ff */
[-C--:B------:R-:W-:Y:S01]  /*12d0*/  FMUL.FTZ R122, R96, R8.reuse ;  /* 0x00000008607a7220 */ /* 0x080fe20000410000 */
[----:B------:R-:W-:Y:S01]  /*12e0*/  FMUL.FTZ R121, R95, R8 ;  /* 0x000000085f797220 */ /* 0x000fe20000410000 */
[----:B------:R-:W-:Y:S01]  /*12f0*/  MUFU.SIN R129, R110 ;  /* 0x0000006e00817308 */ /* 0x000fe20000000400 */
[C---:B---3--:R-:W-:Y:S01]  /*1300*/  FMUL.FTZ R114, R22.reuse, R101 ;  /* 0x0000006516727220 */ /* 0x048fe20000410000 */
[----:B------:R0:W-:Y:S01]  /*1310*/  STS.64 [R3+0x670], R4 ;  /* 0x0006700403007388 */ /* 0x0001e20000000a00 */
[----:B------:R-:W-:Y:S01]  /*1320*/  FMUL.FTZ R113, R22, R113 ;  /* 0x0000007116717220 */ /* 0x000fe20000410000 */
[-C--:B------:R-:W-:Y:S01]  /*1330*/  FMUL.FTZ R133, R98, -R2.reuse ;  /* 0x8000000262857220 */ /* 0x080fe20000410000 */
[-C--:B------:R-:W-:Y:S01]  /*1340*/  FMUL.FTZ R125, R97, -R2.reuse ;  /* 0x80000002617d7220 */ /* 0x080fe20000410000 */
[----:B------:R-:W-:-:S02]  /*1350*/  FMUL.FTZ R124, R96, -R2 ;  /* 0x80000002607c7220 */ /* 0x000fc40000410000 */
[----:B------:R-:W-:Y:S01]  /*1360*/  MUFU.COS R131, R110 ;  /* 0x0000006e00837308 */ /* 0x000fe20000000000 */
[----:B-1----:R-:W-:Y:S01]  /*1370*/  FMUL.FTZ R132, R132, R103 ;  /* 0x0000006784847220 */ /* 0x002fe20000410000 */
[----:B0-----:R-:W-:-:S06]  /*1380*/  FMUL.FTZ R3, R0, -R2 ;  /* 0x8000000200037220 */ /* 0x001fcc0000410000 */
[----:B------:R-:W-:Y:S08]  /*1390*/  MUFU.SIN R111, R112 ;  /* 0x00000070006f7308 */ /* 0x000ff00000000400 */
[----:B------:R-:W-:Y:S08]  /*13a0*/  MUFU.COS R109, R112 ;  /* 0x00000070006d7308 */ /* 0x000ff00000000000 */
[----:B------:R-:W0:Y:S08]  /*13b0*/  MUFU.EX2 R102, R102 ;  /* 0x0000006600667308 */ /* 0x000e300000000800 */
[----:B------:R-:W1:Y:S08]  /*13c0*/  MUFU.EX2 R100, R100 ;  /* 0x0000006400647308 */ /* 0x000e700000000800 */
[----:B------:R-:W-:Y:S01]  /*13d0*/  MUFU.EX2 R110, R104 ;  /* 0x00000068006e7308 */ /* 0x000fe20000000800 */
[C---:B0-----:R-:W-:Y:S01]  /*13e0*/  FMUL.FTZ R112, R102.reuse, R109 ;  /* 0x0000006d66707220 */ /* 0x041fe20000410000 */
[----:B------:R-:W-:Y:S01]  /*13f0*/  FMUL.FTZ R111, R102, R111 ;  /* 0x0000006f666f7220 */ /* 0x000fe20000410000 */
[----:B------:R-:W-:-:S05]  /*1400*/  FMUL.FTZ R109, R99, R8 ;  /* 0x00000008636d7220 */ /* 0x000fca0000410000 */
[----:B------:R-:W0:Y:S01]  /*1410*/  MUFU.SIN R115, R116 ;  /* 0x0000007400737308 */ /* 0x000e220000000400 */
[C---:B-1----:R-:W-:Y:S01]  /*1420*/  FMUL.FTZ R131, R100.reuse, R131 ;  /* 0x0000008364837220 */ /* 0x042fe20000410000 */
[----:B------:R-:W-:Y:S01]  /*1430*/  FMUL.FTZ R129, R100, R129 ;  /* 0x0000008164817220 */ /* 0x000fe20000410000 */
[----:B------:R-:W-:-:S05]  /*1440*/  FMUL.FTZ R100, R0, R8 ;  /* 0x0000000800647220 */ /* 0x000fca0000410000 */
[----:B------:R1:W2:Y:S08]  /*1450*/  MUFU.COS R117, R116 ;  /* 0x0000007400757308 */ /* 0x0002b00000000000 */
[----:B------:R-:W3:Y:S01]  /*1460*/  MUFU.SIN R119, R118 ;  /* 0x0000007600777308 */ /* 0x000ee20000000400 */
[----:B0-----:R-:W-:Y:S01]  /*1470*/  FMUL.FTZ R103, R108, R115 ;  /* 0x000000736c677220 */ /* 0x001fe20000410000 */
[-C--:B-1----:R-:W-:Y:S01]  /*1480*/  FMUL.FTZ R116, R94, R8.reuse ;  /* 0x000000085e747220 */ /* 0x082fe20000410000 */
[----:B------:R-:W-:-:S05]  /*1490*/  FMUL.FTZ R115, R93, R8 ;  /* 0x000000085d737220 */ /* 0x000fca0000410000 */
[----:B------:R0:W1:Y:S01]  /*14a0*/  MUFU.COS R9, R118 ;  /* 0x0000007600097308 */ /* 0x0000620000000000 */
[----:B--2---:R-:W-:Y:S01]  /*14b0*/  FMUL.FTZ R104, R108, R117 ;  /* 0x000000756c687220 */ /* 0x004fe20000410000 */
[----:B------:R-:W-:-:S06]  /*14c0*/  FMUL.FTZ R117, R93, -R2 ;  /* 0x800000025d757220 */ /* 0x000fcc0000410000 */
[----:B------:R-:W2:Y:S01]  /*14d0*/  MUFU.EX2 R10, R10 ;  /* 0x0000000a000a7308 */ /* 0x000ea20000000800 */
[----:B---3--:R-:W-:Y:S01]  /*14e0*/  FMUL.FTZ R101, R110, R119 ;  /* 0x000000776e657220 */ /* 0x008fe20000410000 */
[-C--:B0-----:R-:W-:Y:S01]  /*14f0*/  FMUL.FTZ R118, R95, -R2.reuse ;  /* 0x800000025f767220 */ /* 0x081fe20000410000 */
[-C--:B------:R-:W-:Y:S01]  /*1500*/  FMUL.FTZ R119, R94, -R2.reuse ;  /* 0x800000025e777220 */ /* 0x080fe20000410000 */
[----:B-1----:R-:W-:Y:S01]  /*1510*/  FMUL.FTZ R102, R110, R9 ;  /* 0x000000096e667220 */ /* 0x002fe20000410000 */
[----:B------:R-:W-:Y:S01]  /*1520*/  FMUL.FTZ R110, R99, -R2 ;  /* 0x80000002636e7220 */ /* 0x000fe20000410000 */
[C---:B--2---:R-:W-:Y:S01]  /*1530*/  FMUL.FTZ R105, R10.reuse, R105 ;  /* 0x000000690a697220 */ /* 0x044fe20000410000 */
[----:B------:R-:W-:Y:S01]  /*1540*/  FMUL.FTZ R106, R10, R23 ;  /* 0x000000170a6a7220 */ /* 0x000fe20000410000 */
[----:B------:R-:W-:Y:S06]  /*1550*/  BAR.SYNC.DEFER_BLOCKING 0x0 ;  /* 0x0000000000007b1d */ /* 0x000fec0000010000 */
[----:B------:R-:W-:Y:S05]  /*1560*/  @P1 BRA `(.L_x_16311) ;  /* 0x0000000000201947 */ /* 0x000fea0003800000 */
        /* <DEDUP_REMOVED lines=8> */
.L_x_16311:
[----:B------:R0:W1:Y:S02]  /*15f0*/  LDS.64 R6, [R128+0x1678] ;  /* 0x0016780080067984 */ /* 0x0000640000000a00 */
.L_x_16312:
[----:B----4-:R-:W-:Y:S05]  /*1600*/  BSYNC.RECONVERGENT B0 ;  /* 0x0000000000007941 */ /* 0x010fea0003800200 */
.L_x_16310:
        /* <DEDUP_REMOVED lines=15> */
[----:B------:R-:W-:-:S02]  /*1700*/  ISETP.GE.AND P4, PT, R48, UR7, PT ;  /* 0x0000000730007c0c */ /* 0x000fc4000bf86270 */
[C---:B------:R-:W-:Y:S01]  /*1710*/  FMUL.FTZ R11, R113.reuse, R2 ;  /* 0x00000002710b7220 */ /* 0x040fe20000410000 */
[-C--:B------:R-:W-:Y:S01]  /*1720*/  FMUL.FTZ R107, R113, R10.reuse ;  /* 0x0000000a716b7220 */ /* 0x080fe20000410000 */
[C---:B------:R-:W-:Y:S02]  /*1730*/  ISETP.GT.U32.AND P2, PT, R127.reuse, 0x1b, PT ;  /* 0x0000001b7f00780c */ /* 0x040fe40003f44070 */
[C---:B------:R-:W-:Y:S01]  /*1740*/  FFMA.FTZ R11, R114.reuse, R10, -R11 ;  /* 0x0000000a720b7223 */ /* 0x040fe2000001080b */
[----:B------:R-:W-:Y:S01]  /*1750*/  FFMA.FTZ R107, R114, R2, R107 ;  /* 0x00000002726b7223 */ /* 0x000fe2000001006b */
[----:B------:R-:W-:Y:S02]  /*1760*/  ISETP.GT.U32.AND P3, PT, R127, 0x17, PT ;  /* 0x000000177f00780c */ /* 0x000fe40003f64070 */
[----:B------:R-:W-:Y:S01]  /*1770*/  FADD.FTZ R11, R76, R11 ;  /* 0x0000000b4c0b7221 */ /* 0x000fe20000010000 */
[----:B------:R-:W-:Y:S01]  /*1780*/  FADD.FTZ R107, RZ, R107 ;  /* 0x0000006bff6b7221 */ /* 0x000fe20000010000 */
[----:B------:R-:W-:-:S02]  /*1790*/  ISETP.NE.OR P4, PT, R40, RZ, P4 ;  /* 0x000000ff2800720c */ /* 0x000fc40002785670 */
[C---:B--2---:R-:W-:Y:S01]  /*17a0*/  FMUL.FTZ R9, R132.reuse, R11 ;  /* 0x0000000b84097220 */ /* 0x044fe20000410000 */
[-C--:B------:R-:W-:Y:S01]  /*17b0*/  FMUL.FTZ R2, R132, R107.reuse ;  /* 0x0000006b84027220 */ /* 0x080fe20000410000 */
[----:B------:R-:W-:Y:S02]  /*17c0*/  ISETP.GT.U32.AND P5, PT, R127, 0xf, PT ;  /* 0x0000000f7f00780c */ /* 0x000fe40003fa4070 */
[C---:B------:R-:W-:Y:S01]  /*17d0*/  FFMA.FTZ R9, R134.reuse, R107, R9 ;  /* 0x0000006b86097223 */ /* 0x040fe20000010009 */
[----:B------:R-:W-:Y:S01]  /*17e0*/  FFMA.FTZ R11, R134, R11, -R2 ;  /* 0x0000000b860b7223 */ /* 0x000fe20000010802 */
[-C--:B------:R-:W-:Y:S02]  /*17f0*/  FMUL.FTZ R2, R4, R106.reuse ;  /* 0x0000006a04027220 */ /* 0x080fe40000410000 */
[----:B------:R-:W-:Y:S01]  /*1800*/  FADD.FTZ R10, RZ, R9 ;  /* 0x00000009ff0a7221 */ /* 0x000fe20000010000 */
[----:B------:R-:W-:Y:S01]  /*1810*/  FADD.FTZ R8, R72, R11 ;  /* 0x0000000b48087221 */ /* 0x000fe20000010000 */
[C---:B------:R-:W-:Y:S01]  /*1820*/  FMUL.FTZ R9, R5.reuse, R106 ;  /* 0x0000006a05097220 */ /* 0x040fe20000410000 */
[-C--:B------:R-:W-:Y:S01]  /*1830*/  FFMA.FTZ R2, R5, R105.reuse, R2 ;  /* 0x0000006905027223 */ /* 0x080fe20000010002 */
[C---:B------:R-:W-:Y:S01]  /*1840*/  FMUL.FTZ R108, R129.reuse, R10 ;  /* 0x0000000a816c7220 */ /* 0x040fe20000410000 */
[----:B------:R-:W-:Y:S01]  /*1850*/  FMUL.FTZ R123, R129, R8 ;  /* 0x00000008817b7220 */ /* 0x000fe20000410000 */
[----:B------:R-:W-:Y:S01]  /*1860*/  FFMA.FTZ R9, R4, R105, -R9 ;  /* 0x0000006904097223 */ /* 0x000fe20000010809 */
        /* <DEDUP_REMOVED lines=8> */
[C---:B------:R-:W-:Y:S01]  /*18f0*/  FMUL.FTZ R9, R132.reuse, R11 ;  /* 0x0000000b84097220 */ /* 0x040fe20000410000 */
        /* <DEDUP_REMOVED lines=8> */
[----:B------:R-:W-:Y:S01]  /*1980*/  FADD.FTZ R139, RZ, R139 ;  /* 0x0000008bff8b7221 */ /* 0x000fe20000010000 */
[----:B------:R-:W-:Y:S01]  /*1990*/  FADD.FTZ R108, R71, R108 ;  /* 0x0000006c476c7221 */ /* 0x000fe20000010000 */
[-C--:B------:R-:W-:Y:S01]  /*19a0*/  FMUL.FTZ R9, R129, R2.reuse ;  /* 0x0000000281097220 */ /* 0x080fe20000410000 */
[----:B------:R-:W-:Y:S01]  /*19b0*/  FFMA.FTZ R10, R131, R2, -R10 ;  /* 0x00000002830a7223 */ /* 0x000fe2000001080a */
        /* <DEDUP_REMOVED lines=9> */
[----:B------:R-:W-:Y:S01]  /*1a50*/  FADD.FTZ R8, RZ, R2 ;  /* 0x00000002ff087221 */ /* 0x000fe20000010000 */
        /* <DEDUP_REMOVED lines=9> */
[----:B------:R-:W-:Y:S01]  /*1af0*/  FMUL.FTZ R123, R101, R9 ;  /* 0x00000009657b7220 */ /* 0x000fe20000410000 */
[----:B------:R-:W-:Y:S01]  /*1b00*/  FADD.FTZ R120, RZ, R137 ;  /* 0x00000089ff787221 */ /* 0x000fe20000010000 */
[----:B------:R-:W-:Y:S01]  /*1b10*/  FADD.FTZ R130, R69, R10 ;  /* 0x0000000a45827221 */ /* 0x000fe20000010000 */
[-C--:B------:R-:W-:Y:S01]  /*1b20*/  FMUL.FTZ R11, R101, R2.reuse ;  /* 0x00000002650b7220 */ /* 0x080fe20000410000 */
[----:B------:R-:W-:-:S02]  /*1b30*/  FFMA.FTZ R123, R102, R2, R123 ;  /* 0x00000002667b7223 */ /* 0x000fc4000001007b */
[----:B------:R-:W2:Y:S01]  /*1b40*/  SHFL.UP PT, R107, R120, 0x1, RZ ;  /* 0x04200000786b7989 */ /* 0x000ea200000e00ff */
[----:B------:R-:W-:-:S03]  /*1b50*/  FFMA.FTZ R136, R102, R9, -R11 ;  /* 0x0000000966887223 */ /* 0x000fc6000001080b */
[----:B------:R-:W5:Y:S04]  /*1b60*/  SHFL.UP PT, R10, R130, 0x1, RZ ;  /* 0x04200000820a7989 */ /* 0x000f6800000e00ff */
[----:B------:R-:W0:Y:S04]  /*1b70*/  SHFL.UP PT, R8, R123, 0x1, RZ ;  /* 0x042000007b087989 */ /* 0x000e2800000e00ff */
[----:B------:R-:W3:Y:S01]  /*1b80*/  SHFL.UP PT, R2, R136, 0x1, RZ ;  /* 0x0420000088027989 */ /* 0x000ee200000e00ff */
[-C--:B--2---:R-:W-:Y:S01]  /*1b90*/  FMUL.FTZ R108, R136, R107.reuse ;  /* 0x0000006b886c7220 */ /* 0x084fe20000410000 */
[----:B------:R-:W-:-:S03]  /*1ba0*/  FMUL.FTZ R107, R123, R107 ;  /* 0x0000006b7b6b7220 */ /* 0x000fc60000410000 */
[-C--:B-----5:R-:W-:Y:S01]  /*1bb0*/  FFMA.FTZ R9, R123, R10.reuse, R108 ;  /* 0x0000000a7b097223 */ /* 0x0a0fe2000001006c */
[----:B------:R-:W-:-:S03]  /*1bc0*/  FFMA.FTZ R107, R136, R10, -R107 ;  /* 0x0000000a886b7223 */ /* 0x000fc6000001086b */
[----:B------:R-:W-:Y:S01]  /*1bd0*/  @P1 FADD.FTZ R120, R120, R9 ;  /* 0x0000000978781221 */ /* 0x000fe20000010000 */
[-C--:B0-----:R-:W-:Y:S01]  /*1be0*/  FMUL.FTZ R108, R136, R8.reuse ;  /* 0x00000008886c7220 */ /* 0x081fe20000410000 */
[C---:B------:R-:W-:Y:S01]  /*1bf0*/  FMUL.FTZ R9, R123.reuse, R8 ;  /* 0x000000087b097220 */ /* 0x040fe20000410000 */
[----:B------:R-:W-:Y:S02]  /*1c00*/  @P1 FADD.FTZ R130, R130, R107 ;  /* 0x0000006b82821221 */ /* 0x000fe40000010000 */
[----:B------:R-:W0:Y:S01]  /*1c10*/  SHFL.UP PT, R10, R120, 0x2, RZ ;  /* 0x04400000780a7989 */ /* 0x000e2200000e00ff */
[-C--:B---3--:R-:W-:Y:S01]  /*1c20*/  @P1 FFMA.FTZ R123, R123, R2.reuse, R108 ;  /* 0x000000027b7b1223 */ /* 0x088fe2000001006c */
[----:B------:R-:W-:Y:S01]  /*1c30*/  @P1 FFMA.FTZ R136, R136, R2, -R9 ;  /* 0x0000000288881223 */ /* 0x000fe20000010809 */
[----:B------:R-:W-:Y:S01]  /*1c40*/  ISETP.GE.AND P1, PT, R52, 0x2, PT ;  /* 0x000000023400780c */ /* 0x000fe20003f26270 */
[----:B------:R-:W2:Y:S01]  /*1c50*/  SHFL.UP PT, R9, R130, 0x2, RZ ;  /* 0x0440000082097989 */ /* 0x000ea200000e00ff */
[----:B------:R-:W-:-:S03]  /*1c60*/  FMUL.FTZ R108, R101, R115 ;  /* 0x00000073656c7220 */ /* 0x000fc60000410000 */
[----:B------:R-:W3:Y:S01]  /*1c70*/  SHFL.UP PT, R8, R123, 0x2, RZ ;  /* 0x044000007b087989 */ /* 0x000ee200000e00ff */
[----:B------:R-:W-:-:S03]  /*1c80*/  FFMA.FTZ R108, R102, R117, -R108 ;  /* 0x00000075666c7223 */ /* 0x000fc6000001086c */
[----:B------:R-:W5:Y:S01]  /*1c90*/  SHFL.UP PT, R2, R136, 0x2, RZ ;  /* 0x0440000088027989 */ /* 0x000f6200000e00ff */
[----:B------:R-:W-:-:S04]  /*1ca0*/  FADD.FTZ R108, R119, R108 ;  /* 0x0000006c776c7221 */ /* 0x000fc80000010000 */
[----:B------:R-:W-:Y:S01]  /*1cb0*/  FMUL.FTZ R140, R103, R108 ;  /* 0x0000006c678c7220 */ /* 0x000fe20000410000 */
[-C--:B0-----:R-:W-:Y:S01]  /*1cc0*/  FMUL.FTZ R107, R123, R10.reuse ;  /* 0x0000000a7b6b7220 */ /* 0x081fe20000410000 */
[----:B------:R-:W-:-:S03]  /*1cd0*/  FMUL.FTZ R10, R136, R10 ;  /* 0x0000000a880a7220 */ /* 0x000fc60000410000 */
[CC--:B--2---:R-:W-:Y:S01]  /*1ce0*/  FFMA.FTZ R107, R136.reuse, R9.reuse, -R107 ;  /* 0x00000009886b7223 */ /* 0x0c4fe2000001086b */
[C---:B------:R-:W-:Y:S01]  /*1cf0*/  FFMA.FTZ R9, R123.reuse, R9, R10 ;  /* 0x000000097b097223 */ /* 0x040fe2000001000a */
[-C--:B---3--:R-:W-:Y:S01]  /*1d00*/  FMUL.FTZ R11, R123, R8.reuse ;  /* 0x000000087b0b7220 */ /* 0x088fe20000410000 */
[----:B------:R-:W-:Y:S02]  /*1d10*/  FMUL.FTZ R8, R136, R8 ;  /* 0x0000000888087220 */ /* 0x000fe40000410000 */
[----:B------:R-:W-:Y:S01]  /*1d20*/  @P1 FADD.FTZ R120, R120, R9 ;  /* 0x0000000978781221 */ /* 0x000fe20000010000 */
[----:B-1----:R-:W-:Y:S01]  /*1d30*/  FMUL.FTZ R9, R101, R7 ;  /* 0x0000000765097220 */ /* 0x002fe20000410000 */
[----:B------:R-:W-:Y:S01]  /*1d40*/  @P1 FADD.FTZ R130, R130, R107 ;  /* 0x0000006b82821221 */ /* 0x000fe20000010000 */
[-C--:B-----5:R-:W-:Y:S01]  /*1d50*/  @P1 FFMA.FTZ R123, R123, R2.reuse, R8 ;  /* 0x000000027b7b1223 */ /* 0x0a0fe20000010008 */
[----:B------:R-:W-:Y:S01]  /*1d60*/  FMUL.FTZ R8, R101, R117 ;  /* 0x0000007565087220 */ /* 0x000fe20000410000 */
[----:B------:R-:W0:Y:S01]  /*1d70*/  SHFL.UP PT, R10, R120, 0x4, RZ ;  /* 0x04800000780a7989 */ /* 0x000e2200000e00ff */
[----:B------:R-:W-:Y:S01]  /*1d80*/  @P1 FFMA.FTZ R136, R136, R2, -R11 ;  /* 0x0000000288881223 */ /* 0x000fe2000001080b */
[CC--:B------:R-:W-:Y:S01]  /*1d90*/  FFMA.FTZ R11, R102.reuse, R6.reuse, -R9 ;  /* 0x00000006660b7223 */ /* 0x0c0fe20000010809 */
[C---:B------:R-:W-:Y:S01]  /*1da0*/  FFMA.FTZ R137, R102.reuse, R115, R8 ;  /* 0x0000007366897223 */ /* 0x040fe20000010008 */
[----:B------:R-:W1:Y:S01]  /*1db0*/  SHFL.UP PT, R9, R130, 0x4, RZ ;  /* 0x0480000082097989 */ /* 0x000e6200000e00ff */
[----:B------:R-:W-:Y:S01]  /*1dc0*/  FMUL.FTZ R2, R102, R7 ;  /* 0x0000000766027220 */ /* 0x000fe20000410000 */
[----:B------:R-:W-:Y:S01]  /*1dd0*/  FMUL.FTZ R139, R103, R11 ;  /* 0x0000000b678b7220 */ /* 0x000fe20000410000 */
[----:B------:R-:W-:Y:S01]  /*1de0*/  FADD.FTZ R137, R116, R137 ;  /* 0x0000008974897221 */ /* 0x000fe20000010000 */
[----:B------:R-:W2:Y:S01]  /*1df0*/  SHFL.UP PT, R8, R123, 0x4, RZ ;  /* 0x048000007b087989 */ /* 0x000ea200000e00ff */
[----:B------:R-:W-:Y:S01]  /*1e00*/  FFMA.FTZ R107, -R101, R6, -R2 ;  /* 0x00000006656b7223 */ /* 0x000fe20000010902 */
[----:B------:R-:W-:Y:S01]  /*1e10*/  ISETP.GE.AND P1, PT, R52, 0x4, PT ;  /* 0x000000043400780c */ /* 0x000fe20003f26270 */
[C---:B------:R-:W-:Y:S01]  /*1e20*/  FMUL.FTZ R141, R103.reuse, R137 ;  /* 0x00000089678d7220 */ /* 0x040fe20000410000 */
[----:B------:R-:W3:Y:S01]  /*1e30*/  SHFL.UP PT, R2, R136, 0x4, RZ ;  /* 0x0480000088027989 */ /* 0x000ee200000e00ff */
[-C--:B------:R-:W-:Y:S01]  /*1e40*/  FMUL.FTZ R138, R103, R107.reuse ;  /* 0x0000006b678a7220 */ /* 0x080fe20000410000 */
[C---:B------:R-:W-:Y:S01]  /*1e50*/  FFMA.FTZ R139, R104.reuse, R107, -R139 ;  /* 0x0000006b688b7223 */ /* 0x040fe2000001088b */
[C---:B------:R-:W-:Y:S01]  /*1e60*/  FFMA.FTZ R141, R104.reuse, R108, -R141 ;  /* 0x0000006c688d7223 */ /* 0x040fe2000001088d */
[C---:B------:R-:W-:Y:S01]  /*1e70*/  FFMA.FTZ R140, R104.reuse, R137, R140 ;  /* 0x00000089688c7223 */ /* 0x040fe2000001008c */
[----:B------:R-:W-:Y:S01]  /*1e80*/  FFMA.FTZ R138, R104, R11, R138 ;  /* 0x0000000b688a7223 */ /* 0x000fe2000001008a */
[----:B------:R-:W-:Y:S01]  /*1e90*/  FMUL.FTZ R11, R111, R139 ;  /* 0x0000008b6f0b7220 */ /* 0x000fe20000410000 */
[----:B------:R-:W-:Y:S01]  /*1ea0*/  FADD.FTZ R141, R118, R141 ;  /* 0x0000008d768d7221 */ /* 0x000fe20000010000 */
[----:B------:R-:W-:-:S02]  /*1eb0*/  FADD.FTZ R140, R121, R140 ;  /* 0x0000008c798c7221 */ /* 0x000fc40000010000 */
[-C--:B------:R-:W-:Y:S01]  /*1ec0*/  FFMA.FTZ R142, R112, R138.reuse, R11 ;  /* 0x0000008a708e7223 */ /* 0x080fe2000001000b */
[C---:B------:R-:W-:Y:S01]  /*1ed0*/  FMUL.FTZ R11, R111.reuse, R138 ;  /* 0x0000008a6f0b7220 */ /* 0x040fe20000410000 */
[----:B------:R-:W-:Y:S01]  /*1ee0*/  FMUL.FTZ R107, R111, R141 ;  /* 0x0000008d6f6b7220 */ /* 0x000fe20000410000 */
[----:B0-----:R-:W-:Y:S02]  /*1ef0*/  FMUL.FTZ R108, R136, R10 ;  /* 0x0000000a886c7220 */ /* 0x001fe40000410000 */
[C---:B------:R-:W-:Y:S01]  /*1f00*/  FFMA.FTZ R138, R112.reuse, R139, -R11 ;  /* 0x0000008b708a7223 */ /* 0x040fe2000001080b */
[----:B------:R-:W-:Y:S01]  /*1f10*/  FFMA.FTZ R137, R112, R140, R107 ;  /* 0x0000008c70897223 */ /* 0x000fe2000001006b */
[C---:B------:R-:W-:Y:S01]  /*1f20*/  FMUL.FTZ R11, R123.reuse, R10 ;  /* 0x0000000a7b0b7220 */ /* 0x040fe20000410000 */
[-C--:B-1----:R-:W-:Y:S01]  /*1f30*/  FFMA.FTZ R107, R123, R9.reuse, R108 ;  /* 0x000000097b6b7223 */ /* 0x082fe2000001006c */
[----:B------:R-:W-:Y:S01]  /*1f40*/  FMUL.FTZ R139, R111, R140 ;  /* 0x0000008c6f8b7220 */ /* 0x000fe20000410000 */
[CC--:B--2---:R-:W-:Y:S01]  /*1f50*/  FMUL.FTZ R10, R136.reuse, R8.reuse ;  /* 0x00000008880a7220 */ /* 0x0c4fe20000410000 */
[----:B------:R-:W-:Y:S01]  /*1f60*/  FFMA.FTZ R11, R136, R9, -R11 ;  /* 0x00000009880b7223 */ /* 0x000fe2000001080b */
[----:B------:R-:W-:Y:S01]  /*1f70*/  @P1 FADD.FTZ R120, R120, R107 ;  /* 0x0000006b78781221 */ /* 0x000fe20000010000 */
[C---:B------:R-:W-:Y:S01]  /*1f80*/  FMUL.FTZ R9, R123.reuse, R8 ;  /* 0x000000087b097220 */ /* 0x040fe20000410000 */
[-C--:B---3--:R-:W-:Y:S01]  /*1f90*/  @P1 FFMA.FTZ R123, R123, R2.reuse, R10 ;  /* 0x000000027b7b1223 */ /* 0x088fe2000001000a */
[----:B------:R-:W-:Y:S01]  /*1fa0*/  @P1 FADD.FTZ R130, R130, R11 ;  /* 0x0000000b82821221 */ /* 0x000fe20000010000 */
[----:B------:R-:W-:Y:S01]  /*1fb0*/  FFMA.FTZ R139, R112, R141, -R139 ;  /* 0x0000008d708b7223 */ /* 0x000fe2000001088b */
[----:B------:R-:W0:Y:S01]  /*1fc0*/  SHFL.UP PT, R10, R120, 0x8, RZ ;  /* 0x05000000780a7989 */ /* 0x000e2200000e00ff */
[----:B------:R-:W-:Y:S01]  /*1fd0*/  @P1 FFMA.FTZ R136, R136, R2, -R9 ;  /* 0x0000000288881223 */ /* 0x000fe20000010809 */
[----:B------:R-:W-:Y:S01]  /*1fe0*/  FADD.FTZ R108, R122, R137 ;  /* 0x000000897a6c7221 */ /* 0x000fe20000010000 */
[----:B------:R-:W-:Y:S01]  /*1ff0*/  FADD.FTZ R140, R124, R139 ;  /* 0x0000008b7c8c7221 */ /* 0x000fe20000010000 */
[----:B------:R-:W1:Y:S01]  /*2000*/  SHFL.UP PT, R9, R130, 0x8, RZ ;  /* 0x0500000082097989 */ /* 0x000e6200000e00ff */
[C---:B------:R-:W-:Y:S01]  /*2010*/  FMUL.FTZ R144, R129.reuse, R138 ;  /* 0x0000008a81907220 */ /* 0x040fe20000410000 */
[C---:B------:R-:W-:Y:S01]  /*2020*/  FMUL.FTZ R139, R129.reuse, R108 ;  /* 0x0000006c818b7220 */ /* 0x040fe20000410000 */
[C---:B------:R-:W-:Y:S01]  /*2030*/  FMUL.FTZ R137, R129.reuse, R140 ;  /* 0x0000008c81897220 */ /* 0x040fe20000410000 */
[----:B------:R-:W2:Y:S01]  /*2040*/  SHFL.UP PT, R8, R123, 0x8, RZ ;  /* 0x050000007b087989 */ /* 0x000ea200000e00ff */
[-C--:B------:R-:W-:Y:S01]  /*2050*/  FMUL.FTZ R107, R129, R142.reuse ;  /* 0x0000008e816b7220 */ /* 0x080fe20000410000 */
[C---:B------:R-:W-:Y:S01]  /*2060*/  FFMA.FTZ R11, R131.reuse, R142, R144 ;  /* 0x0000008e830b7223 */ /* 0x040fe20000010090 */
[C---:B------:R-:W-:Y:S01]  /*2070*/  FFMA.FTZ R140, R131.reuse, R140, -R139 ;  /* 0x0000008c838c7223 */ /* 0x040fe2000001088b */
[----:B------:R-:W3:Y:S01]  /*2080*/  SHFL.UP PT, R2, R136, 0x8, RZ ;  /* 0x0500000088027989 */ /* 0x000ee200000e00ff */
[C---:B------:R-:W-:Y:S01]  /*2090*/  FFMA.FTZ R137, R131.reuse, R108, R137 ;  /* 0x0000006c83897223 */ /* 0x040fe20000010089 */
[----:B------:R-:W-:Y:S01]  /*20a0*/  FFMA.FTZ R107, R131, R138, -R107 ;  /* 0x0000008a836b7223 */ /* 0x000fe2000001086b */
[----:B------:R-:W-:Y:S01]  /*20b0*/  ISETP.GE.AND P1, PT, R52, 0x8, PT ;  /* 0x000000083400780c */ /* 0x000fe20003f26270 */
[----:B------:R-:W-:Y:S01]  /*20c0*/  FADD.FTZ R139, R125, R140 ;  /* 0x0000008c7d8b7221 */ /* 0x000fe20000010000 */
[----:B------:R-:W-:Y:S01]  /*20d0*/  FMUL.FTZ R108, R132, R11 ;  /* 0x0000000b846c7220 */ /* 0x000fe20000410000 */
[----:B------:R-:W-:Y:S01]  /*20e0*/  FADD.FTZ R137, R126, R137 ;  /* 0x000000897e897221 */ /* 0x000fe20000010000 */
[C---:B------:R-:W-:Y:S01]  /*20f0*/  FMUL.FTZ R141, R132.reuse, R107 ;  /* 0x0000006b848d7220 */ /* 0x040fe20000410000 */
[----:B------:R-:W-:Y:S01]  /*2100*/  FMUL.FTZ R140, R132, R139 ;  /* 0x0000008b848c7220 */ /* 0x000fe20000410000 */
[----:B------:R-:W-:Y:S01]  /*2110*/  FFMA.FTZ R138, R134, R107, -R108 ;  /* 0x0000006b868a7223 */ /* 0x000fe2000001086c */
[----:B------:R-:W-:Y:S01]  /*2120*/  FMUL.FTZ R142, R132, R137 ;  /* 0x00000089848e7220 */ /* 0x000fe20000410000 */
[----:B------:R-:W-:Y:S01]  /*2130*/  FFMA.FTZ R141, R134, R11, R141 ;  /* 0x0000000b868d7223 */ /* 0x000fe2000001008d */
[-C--:B0-----:R-:W-:Y:S01]  /*2140*/  FMUL.FTZ R108, R136, R10.reuse ;  /* 0x0000000a886c7220 */ /* 0x081fe20000410000 */
[C---:B------:R-:W-:Y:S01]  /*2150*/  FFMA.FTZ R140, R134.reuse, R137, R140 ;  /* 0x00000089868c7223 */ /* 0x040fe2000001008c */
[C---:B------:R-:W-:Y:S01]  /*2160*/  FMUL.FTZ R107, R123.reuse, R10 ;  /* 0x0000000a7b6b7220 */ /* 0x040fe20000410000 */
[----:B------:R-:W-:Y:S01]  /*2170*/  FFMA.FTZ R142, R134, R139, -R142 ;  /* 0x0000008b868e7223 */ /* 0x000fe2000001088e */
[-C--:B-1----:R-:W-:Y:S01]  /*2180*/  FFMA.FTZ R137, R123, R9.reuse, R108 ;  /* 0x000000097b897223 */ /* 0x082fe2000001006c */
[----:B------:R-:W-:Y:S01]  /*2190*/  FADD.FTZ R140, R135, R140 ;  /* 0x0000008c878c7221 */ /* 0x000fe20000010000 */
[----:B------:R-:W-:Y:S01]  /*21a0*/  FFMA.FTZ R107, R136, R9, -R107 ;  /* 0x00000009886b7223 */ /* 0x000fe2000001086b */
[----:B------:R-:W-:Y:S01]  /*21b0*/  FADD.FTZ R142, R133, R142 ;  /* 0x0000008e858e7221 */ /* 0x000fe20000010000 */
[-C--:B--2---:R-:W-:Y:S01]  /*21c0*/  FMUL.FTZ R11, R123, R8.reuse ;  /* 0x000000087b0b7220 */ /* 0x084fe20000410000 */
[----:B------:R-:W-:Y:S01]  /*21d0*/  @P1 FADD.FTZ R120, R120, R137 ;  /* 0x0000008978781221 */ /* 0x000fe20000010000 */
[----:B------:R-:W-:Y:S01]  /*21e0*/  FMUL.FTZ R8, R136, R8 ;  /* 0x0000000888087220 */ /* 0x000fe20000410000 */
[----:B------:R-:W-:Y:S01]  /*21f0*/  @P1 FADD.FTZ R130, R130, R107 ;  /* 0x0000006b82821221 */ /* 0x000fe20000010000 */
[----:B---3--:R-:W-:Y:S01]  /*2200*/  @P1 FFMA.FTZ R136, R136, R2, -R11 ;  /* 0x0000000288881223 */ /* 0x008fe2000001080b */
[----:B------:R-:W-:Y:S01]  /*2210*/  FMUL.FTZ R139, R113, R140 ;  /* 0x0000008c718b7220 */ /* 0x000fe20000410000 */
[----:B------:R-:W-:Y:S01]  /*2220*/  @P1 FFMA.FTZ R123, R123, R2, R8 ;  /* 0x000000027b7b1223 */ /* 0x000fe20000010008 */
[----:B------:R-:W0:Y:S01]  /*2230*/  SHFL.UP PT, R10, R120, 0x10, RZ ;  /* 0x06000000780a7989 */ /* 0x000e2200000e00ff */
[CC--:B------:R-:W-:Y:S01]  /*2240*/  FMUL.FTZ R137, R113.reuse, R142.reuse ;  /* 0x0000008e71897220 */ /* 0x0c0fe20000410000 */
[C---:B------:R-:W-:Y:S01]  /*2250*/  FFMA.FTZ R139, R114.reuse, R142, -R139 ;  /* 0x0000008e728b7223 */ /* 0x040fe2000001088b */
[C---:B------:R-:W-:Y:S01]  /*2260*/  FMUL.FTZ R107, R113.reuse, R141 ;  /* 0x0000008d716b7220 */ /* 0x040fe20000410000 */
[----:B------:R-:W1:Y:S01]  /*2270*/  SHFL.UP PT, R9, R130, 0x10, RZ ;  /* 0x0600000082097989 */ /* 0x000e6200000e00ff */
[----:B------:R-:W-:Y:S01]  /*2280*/  FFMA.FTZ R140, R114, R140, R137 ;  /* 0x0000008c728c7223 */ /* 0x000fe20000010089 */
[----:B------:R-:W-:Y:S01]  /*2290*/  FADD.FTZ R139, R110, R139 ;  /* 0x0000008b6e8b7221 */ /* 0x000fe20000010000 */
[-C--:B------:R-:W-:Y:S01]  /*22a0*/  FMUL.FTZ R11, R113, R138.reuse ;  /* 0x0000008a710b7220 */ /* 0x080fe20000410000 */
[----:B------:R-:W2:Y:S01]  /*22b0*/  SHFL.UP PT, R8, R123, 0x10, RZ ;  /* 0x060000007b087989 */ /* 0x000ea200000e00ff */
[----:B------:R-:W-:Y:S01]  /*22c0*/  FADD.FTZ R140, R109, R140 ;  /* 0x0000008c6d8c7221 */ /* 0x000fe20000010000 */
[----:B------:R-:W-:Y:S01]  /*22d0*/  FMUL.FTZ R137, R106, R139 ;  /* 0x0000008b6a897220 */ /* 0x000fe20000410000 */
[----:B------:R-:W-:Y:S01]  /*22e0*/  FFMA.FTZ R107, R114, R138, -R107 ;  /* 0x0000008a726b7223 */ /* 0x000fe2000001086b */
[----:B------:R-:W3:Y:S01]  /*22f0*/  SHFL.UP PT, R2, R136, 0x10, RZ ;  /* 0x0600000088027989 */ /* 0x000ee200000e00ff */
[----:B------:R-:W-:Y:S01]  /*2300*/  ISETP.GE.AND P1, PT, R52, 0x10, PT ;  /* 0x000000103400780c */ /* 0x000fe20003f26270 */
[----:B------:R-:W-:Y:S01]  /*2310*/  FFMA.FTZ R11, R114, R141, R11 ;  /* 0x0000008d720b7223 */ /* 0x000fe2000001000b */
[-C--:B------:R-:W-:Y:S01]  /*2320*/  FFMA.FTZ R141, R105, R140.reuse, R137 ;  /* 0x0000008c698d7223 */ /* 0x080fe20000010089 */
[C---:B------:R-:W-:Y:S01]  /*2330*/  FMUL.FTZ R108, R106.reuse, R107 ;  /* 0x0000006b6a6c7220 */ /* 0x040fe20000410000 */
[C---:B------:R-:W-:Y:S01]  /*2340*/  FMUL.FTZ R142, R106.reuse, R140 ;  /* 0x0000008c6a8e7220 */ /* 0x040fe20000410000 */
[----:B------:R-:W-:-:S02]  /*2350*/  FMUL.FTZ R138, R106, R11 ;  /* 0x0000000b6a8a7220 */ /* 0x000fc40000410000 */
[C---:B------:R-:W-:Y:S01]  /*2360*/  FFMA.FTZ R108, R105.reuse, R11, R108 ;  /* 0x0000000b696c7223 */ /* 0x040fe2000001006c */
[C---:B------:R-:W-:Y:S01]  /*2370*/  FFMA.FTZ R142, R105.reuse, R139, -R142 ;  /* 0x0000008b698e7223 */ /* 0x040fe2000001088e */
[----:B------:R-:W-:Y:S01]  /*2380*/  FFMA.FTZ R107, R105, R107, -R138 ;  /* 0x0000006b696b7223 */ /* 0x000fe2000001088a */
[CC--:B0-----:R-:W-:Y:S01]  /*2390*/  FMUL.FTZ R137, R123.reuse, R10.reuse ;  /* 0x0000000a7b897220 */ /* 0x0c1fe20000410000 */
[C---:B------:R-:W-:Y:S01]  /*23a0*/  FMUL.FTZ R10, R136.reuse, R10 ;  /* 0x0000000a880a7220 */ /* 0x040fe20000410000 */
[----:B------:R-:W0:Y:S02]  /*23b0*/  SHFL.DOWN PT, R144, R108, 0x1, 0x1f ;  /* 0x08201f006c907f89 */ /* 0x000e2400000e0000 */
[CC--:B-1----:R-:W-:Y:S01]  /*23c0*/  FFMA.FTZ R137, R136.reuse, R9.reuse, -R137 ;  /* 0x0000000988897223 */ /* 0x0c2fe20000010889 */
[C---:B------:R-:W-:Y:S01]  /*23d0*/  FFMA.FTZ R9, R123.reuse, R9, R10 ;  /* 0x000000097b097223 */ /* 0x040fe2000001000a */
[----:B------:R-:W1:Y:S01]  /*23e0*/  SHFL.DOWN PT, R140, R107, 0x1, 0x1f ;  /* 0x08201f006b8c7f89 */ /* 0x000e6200000e0000 */
[CC--:B--2---:R-:W-:Y:S01]  /*23f0*/  FMUL.FTZ R11, R123.reuse, R8.reuse ;  /* 0x000000087b0b7220 */ /* 0x0c4fe20000410000 */
[----:B------:R-:W-:Y:S01]  /*2400*/  FMUL.FTZ R8, R136, R8 ;  /* 0x0000000888087220 */ /* 0x000fe20000410000 */
[----:B------:R-:W-:Y:S01]  /*2410*/  @P1 FADD.FTZ R130, R130, R137 ;  /* 0x0000008982821221 */ /* 0x000fe20000010000 */
[----:B------:R-:W-:Y:S01]  /*2420*/  @P1 FADD.FTZ R120, R120, R9 ;  /* 0x0000000978781221 */ /* 0x000fe20000010000 */
[-C--:B---3--:R-:W-:Y:S01]  /*2430*/  @P1 FFMA.FTZ R136, R136, R2.reuse, -R11 ;  /* 0x0000000288881223 */ /* 0x088fe2000001080b */
[----:B------:R-:W-:Y:S01]  /*2440*/  @P1 FFMA.FTZ R123, R123, R2, R8 ;  /* 0x000000027b7b1223 */ /* 0x000fe20000010008 */
[----:B------:R-:W-:Y:S01]  /*2450*/  FADD.FTZ R2, R3, R142 ;  /* 0x0000008e03027221 */ /* 0x000fe20000010000 */
[----:B------:R-:W-:Y:S01]  /*2460*/  HFMA2 R8, -RZ, RZ, 1.875, 0 ;  /* 0x3f800000ff087431 */ /* 0x000fe200000001ff */
[----:B------:R-:W2:Y:S01]  /*2470*/  SHFL.UP PT, R130, R130, 0x1, RZ ;  /* 0x0420000082827989 */ /* 0x000ea200000e00ff */
[----:B------:R-:W-:-:S02]  /*2480*/  ISETP.GT.U32.AND P1, PT, R127, 0x1d, PT ;  /* 0x0000001d7f00780c */ /* 0x000fc40003f24070 */
[----:B------:R-:W-:Y:S02]  /*2490*/  CS2R R10, SRZ ;  /* 0x00000000000a7805 */ /* 0x000fe4000001ff00 */
[----:B------:R-:W-:Y:S01]  /*24a0*/  MOV R9, RZ ;  /* 0x000000ff00097202 */ /* 0x000fe20000000f00 */
[----:B------:R-:W3:Y:S04]  /*24b0*/  SHFL.DOWN PT, R142, R2, 0x1, 0x1f ;  /* 0x08201f00028e7f89 */ /* 0x000ee800000e0000 */
[----:B------:R-:W0:Y:S04]  /*24c0*/  SHFL.UP PT, R136, R136, 0x1, RZ ;  /* 0x0420000088887989 */ /* 0x000e2800000e00ff */
[----:B------:R-:W0:Y:S04]  /*24d0*/  SHFL.UP PT, R123, R123, 0x1, RZ ;  /* 0x042000007b7b7989 */ /* 0x000e2800000e00ff */
[----:B------:R-:W0:Y:S04]  /*24e0*/  SHFL.UP PT, R120, R120, 0x1, RZ ;  /* 0x0420000078787989 */ /* 0x000e2800000e00ff */
[----:B----4-:R4:W0:Y:S04]  /*24f0*/  SHFL.IDX PT, R137, R22, RZ, 0x1f ;  /* 0x00001fff16897589 */ /* 0x01082800000e0000 */
[----:B------:R0:W0:Y:S01]  /*2500*/  SHFL.IDX PT, R138, R23, RZ, 0x1f ;  /* 0x00001fff178a7589 */ /* 0x00002200000e0000 */
[----:B----4-:R-:W-:-:S05]  /*2510*/  FADD.FTZ R22, R100, R141 ;  /* 0x0000008d64167221 */ /* 0x010fca0000010000 */
[----:B------:R4:W0:Y:S01]  /*2520*/  SHFL.DOWN PT, R141, R22, 0x1, 0x1f ;  /* 0x08201f00168d7f89 */ /* 0x00082200000e0000 */
[----:B-123--:R-:W-:Y:S05]  /*2530*/  @!P6 BRA `(.L_x_16314) ;  /* 0x000000000028e947 */ /* 0x00efea0003800000 */
[CC--:B------:R-:W-:Y:S01]  /*2540*/  FMUL.FTZ R139, R107.reuse, R142.reuse ;  /* 0x0000008e6b8b7220 */ /* 0x0c0fe20000410000 */
[C---:B------:R-:W-:Y:S01]  /*2550*/  FMUL.FTZ R142, R108.reuse, R142 ;  /* 0x0000008e6c8e7220 */ /* 0x040fe20000410000 */
[CC--:B0-----:R-:W-:Y:S01]  /*2560*/  FMUL.FTZ R23, R107.reuse, R140.reuse ;  /* 0x0000008c6b177220 */ /* 0x0c1fe20000410000 */
[C---:B------:R-:W-:Y:S01]  /*2570*/  FMUL.FTZ R140, R108.reuse, R140 ;  /* 0x0000008c6c8c7220 */ /* 0x040fe20000410000 */
[-C--:B------:R-:W-:Y:S01]  /*2580*/  FFMA.FTZ R139, R108, R141.reuse, -R139 ;  /* 0x0000008d6c8b7223 */ /* 0x080fe2000001088b */
[----:B------:R-:W-:Y:S01]  /*2590*/  FFMA.FTZ R141, R107, R141, R142 ;  /* 0x0000008d6b8d7223 */ /* 0x000fe2000001008e */
[C---:B------:R-:W-:Y:S01]  /*25a0*/  FFMA.FTZ R108, R144.reuse, R108, -R23 ;  /* 0x0000006c906c7223 */ /* 0x040fe20000010817 */
[----:B------:R-:W-:Y:S01]  /*25b0*/  FFMA.FTZ R107, R144, R107, R140 ;  /* 0x0000006b906b7223 */ /* 0x000fe2000001008c */
[----:B----4-:R-:W-:Y:S01]  /*25c0*/  FADD.FTZ R22, R22, R139 ;  /* 0x0000008b16167221 */ /* 0x010fe20000010000 */
[----:B------:R-:W-:-:S07]  /*25d0*/  FADD.FTZ R2, R2, R141 ;  /* 0x0000008d02027221 */ /* 0x000fce0000010000 */
.L_x_16314:
[----:B------:R-:W-:Y:S05]  /*25e0*/  BSYNC.RECONVERGENT B0 ;  /* 0x0000000000007941 */ /* 0x000fea0003800200 */
.L_x_16313:
        /* <DEDUP_REMOVED lines=17> */
.L_x_16316:
[----:B------:R-:W-:Y:S05]  /*2700*/  BSYNC.RECONVERGENT B0 ;  /* 0x0000000000007941 */ /* 0x000fea0003800200 */
.L_x_16315:
        /* <DEDUP_REMOVED lines=16> */
.L_x_16318:
[----:B------:R-:W-:Y:S05]  /*2810*/  BSYNC.RECONVERGENT B0 ;  /* 0x0000000000007941 */ /* 0x000fea0003800200 */
.L_x_16317:
        /* <DEDUP_REMOVED lines=16> */
.L_x_16320:
[----:B------:R-:W-:Y:S05]  /*2920*/  BSYNC.RECONVERGENT B0 ;  /* 0x0000000000007941 */ /* 0x000fea0003800200 */
.L_x_16319:
        /* <DEDUP_REMOVED lines=16> */
.L_x_16322:
[----:B------:R-:W-:Y:S05]  /*2a30*/  BSYNC.RECONVERGENT B0 ;  /* 0x0000000000007941 */ /* 0x000fea0003800200 */
.L_x_16321:
        /* <DEDUP_REMOVED lines=12> */
[----:B------:R-:W2:Y:S01]  /*2b00*/  SHFL.IDX PT, R108, R108, RZ, 0x1f ;  /* 0x00001fff6c6c7589 */ /* 0x000ea200000e0000 */
        /* <DEDUP_REMOVED lines=9> */
[----:B------:R-:W-:Y:S01]  /*2ba0*/  ISETP.GT.AND P1, PT, R52, 0x1e, PT ;  /* 0x0000001e3400780c */ /* 0x000fe20003f24270 */
[----:B------:R-:W-:Y:S01]  /*2bb0*/  FMUL.FTZ R142, R139, R7 ;  /* 0x000000078b8e7220 */ /* 0x000fe20000410000 */
[----:B------:R-:W-:Y:S01]  /*2bc0*/  FMUL.FTZ R7, R123, R138 ;  /* 0x0000008a7b077220 */ /* 0x000fe20000410000 */
[-C--:B------:R-:W-:Y:S01]  /*2bd0*/  FFMA.FTZ R144, R139, R6.reuse, -R144 ;  /* 0x000000068b907223 */ /* 0x080fe20000010890 */
[-C--:B------:R-:W-:Y:S01]  /*2be0*/  FFMA.FTZ R123, R123, R137.reuse, R140 ;  /* 0x000000897b7b7223 */ /* 0x080fe2000001008c */
[----:B------:R-:W-:Y:S01]  /*2bf0*/  FFMA.FTZ R142, R23, R6, R142 ;  /* 0x00000006178e7223 */ /* 0x000fe2000001008e */
[----:B------:R-:W-:Y:S01]  /*2c00*/  FFMA.FTZ R7, R136, R137, -R7 ;  /* 0x0000008988077223 */ /* 0x000fe20000010807 */
[----:B------:R-:W-:Y:S01]  /*2c10*/  FADD.FTZ R23, R117, R144 ;  /* 0x0000009075177221 */ /* 0x000fe20000010000 */
[----:B------:R-:W-:Y:S01]  /*2c20*/  @P2 FADD.FTZ R138, R120, R123 ;  /* 0x0000007b788a2221 */ /* 0x000fe20000010000 */
[----:B------:R-:W-:Y:S01]  /*2c30*/  FADD.FTZ R115, R115, R142 ;  /* 0x0000008e73737221 */ /* 0x000fe20000010000 */
[----:B------:R-:W-:Y:S01]  /*2c40*/  @P2 FADD.FTZ R137, R130, R7 ;  /* 0x0000000782892221 */ /* 0x000fe20000010000 */
[----:B------:R-:W-:Y:S01]  /*2c50*/  FMUL.FTZ R117, R101, R23 ;  /* 0x0000001765757220 */ /* 0x000fe20000410000 */
[-C--:B------:R-:W-:Y:S01]  /*2c60*/  FMUL.FTZ R7, R5, R138.reuse ;  /* 0x0000008a05077220 */ /* 0x080fe20000410000 */
[----:B------:R-:W-:Y:S01]  /*2c70*/  FMUL.FTZ R6, R101, R115 ;  /* 0x0000007365067220 */ /* 0x000fe20000410000 */
[----:B------:R-:W-:Y:S01]  /*2c80*/  FMUL.FTZ R5, R5, R137 ;  /* 0x0000008905057220 */ /* 0x000fe20000410000 */
[----:B------:R-:W-:Y:S01]  /*2c90*/  FFMA.FTZ R117, R102, R115, R117 ;  /* 0x0000007366757223 */ /* 0x000fe20000010075 */
[-C--:B------:R-:W-:Y:S01]  /*2ca0*/  FMUL.FTZ R146, R82, R23.reuse ;  /* 0x0000001752927220 */ /* 0x080fe20000410000 */
        /* <DEDUP_REMOVED lines=72> */
[----:B------:R-:W-:Y:S01]  /*3130*/  FFMA.FTZ R112, R0, R4, RZ ;  /* 0x0000000400707223 */ /* 0x000fe200000100ff */
[----:B------:R-:W-:Y:S01]  /*3140*/  FFMA.FTZ R106, R105, R111, -R106 ;  /* 0x0000006f696a7223 */ /* 0x000fe2000001086a */
[----:B------:R-:W-:Y:S01]  /*3150*/  FFMA.FTZ R113, R104, R114, -R113 ;  /* 0x0000007268717223 */ /* 0x000fe20000010871 */
[----:B------:R-:W-:Y:S01]  /*3160*/  FADD.FTZ R100, R100, R135 ;  /* 0x0000008764647221 */ /* 0x000fe20000010000 */
[----:B------:R-:W-:Y:S01]  /*3170*/  FFMA.FTZ R135, R99, R6, R112 ;  /* 0x0000000663877223 */ /* 0x000fe20000010070 */
[----:B------:R-:W-:Y:S01]  /*3180*/  FFMA.FTZ R105, R104, R110, R103 ;  /* 0x0000006e68697223 */ /* 0x000fe20000010067 */
[----:B------:R-:W-:Y:S01]  /*3190*/  FADD.FTZ R3, R3, R106 ;  /* 0x0000006a03037221 */ /* 0x000fe20000010000 */
[----:B------:R-:W-:Y:S01]  /*31a0*/  FMUL.FTZ R112, R92, R100 ;  /* 0x000000645c707220 */ /* 0x000fe20000410000 */
[----:B------:R-:W-:Y:S01]  /*31b0*/  FADD.FTZ R103, -R77, R4 ;  /* 0x000000044d677221 */ /* 0x000fe20000010100 */
[----:B------:R-:W-:Y:S01]  /*31c0*/  FADD.FTZ R104, -R73, R6 ;  /* 0x0000000649687221 */ /* 0x000fe20000010100 */
[----:B------:R-:W-:Y:S01]  /*31d0*/  FFMA.FTZ R138, R98, R5, R135 ;  /* 0x00000005628a7223 */ /* 0x000fe20000010087 */
[----:B------:R-:W-:Y:S01]  /*31e0*/  FADD.FTZ R106, -R76, R5 ;  /* 0x000000054c6a7221 */ /* 0x000fe20000010100 */
[----:B------:R-:W-:Y:S01]  /*31f0*/  FADD.FTZ R105, RZ, R105 ;  /* 0x00000069ff697221 */ /* 0x000fe20000010000 */
[----:B------:R-:W-:Y:S01]  /*3200*/  FADD.FTZ R5, R74, R113 ;  /* 0x000000714a057221 */ /* 0x000fe20000010000 */
[----:B------:R-:W-:Y:S01]  /*3210*/  FMUL.FTZ R4, R92, R3 ;  /* 0x000000035c047220 */ /* 0x000fe20000410000 */
[----:B------:R-:W-:Y:S01]  /*3220*/  FMUL.FTZ R6, R117, R112 ;  /* 0x0000007075067220 */ /* 0x000fe20000410000 */
[C---:B------:R-:W-:Y:S01]  /*3230*/  FMUL.FTZ R135, R101.reuse, R105 ;  /* 0x0000006965877220 */ /* 0x040fe20000410000 */
[----:B------:R-:W-:Y:S01]  /*3240*/  FMUL.FTZ R137, R101, R5 ;  /* 0x0000000565897220 */ /* 0x000fe20000410000 */
[C---:B------:R-:W-:Y:S01]  /*3250*/  FMUL.FTZ R113, R86.reuse, R109 ;  /* 0x0000006d56717220 */ /* 0x040fe20000410000 */
[-C--:B------:R-:W-:Y:S01]  /*3260*/  FFMA.FTZ R132, R103, R4.reuse, -R6 ;  /* 0x0000000467847223 */ /* 0x080fe20000010806 */
[----:B------:R-:W-:Y:S01]  /*3270*/  FMUL.FTZ R101, R86, R111 ;  /* 0x0000006f56657220 */ /* 0x000fe20000410000 */
[----:B------:R-:W-:Y:S01]  /*3280*/  FMUL.FTZ R6, R117, R4 ;  /* 0x0000000475067220 */ /* 0x000fe20000410000 */
[----:B------:R-:W-:Y:S01]  /*3290*/  FFMA.FTZ R4, R102, R5, -R135 ;  /* 0x0000000566047223 */ /* 0x000fe20000010887 */
[C---:B------:R-:W-:Y:S01]  /*32a0*/  FMUL.FTZ R139, R120.reuse, R113 ;  /* 0x00000071788b7220 */ /* 0x040fe20000410000 */
[----:B------:R-:W-:Y:S01]  /*32b0*/  FMUL.FTZ R135, R120, R101 ;  /* 0x0000006578877220 */ /* 0x000fe20000410000 */
[----:B------:R-:W-:Y:S01]  /*32c0*/  FFMA.FTZ R6, R103, R112, R6 ;  /* 0x0000007067067223 */ /* 0x000fe20000010006 */
[----:B------:R-:W-:Y:S01]  /*32d0*/  FMUL.FTZ R140, R90, R131 ;  /* 0x000000835a8c7220 */ /* 0x000fe20000410000 */
[C---:B------:R-:W-:Y:S01]  /*32e0*/  FFMA.FTZ R139, R104.reuse, R101, -R139 ;  /* 0x00000065688b7223 */ /* 0x040fe2000001088b */
[----:B------:R-:W-:Y:S01]  /*32f0*/  FFMA.FTZ R135, R104, R113, R135 ;  /* 0x0000007168877223 */ /* 0x000fe20000010087 */
[----:B------:R-:W-:Y:S01]  /*3300*/  FADD.FTZ R134, RZ, R6 ;  /* 0x00000006ff867221 */ /* 0x000fe20000010000 */
[----:B------:R-:W-:Y:S01]  /*3310*/  FMUL.FTZ R101, R90, R129 ;  /* 0x000000815a657220 */ /* 0x000fe20000410000 */
[----:B------:R-:W-:Y:S01]  /*3320*/  FFMA.FTZ R6, R102, R105, R137 ;  /* 0x0000006966067223 */ /* 0x000fe20000010089 */
[----:B------:R-:W-:Y:S01]  /*3330*/  FMUL.FTZ R102, R84, R126 ;  /* 0x0000007e54667220 */ /* 0x000fe20000410000 */
[----:B------:R-:W-:Y:S01]  /*3340*/  FADD.FTZ R134, R134, R135 ;  /* 0x0000008786867221 */ /* 0x000fe20000010000 */
[CC--:B------:R-:W-:Y:S01]  /*3350*/  FMUL.FTZ R141, R123.reuse, R101.reuse ;  /* 0x000000657b8d7220 */ /* 0x0c0fe20000410000 */
[-C--:B------:R-:W-:Y:S01]  /*3360*/  FMUL.FTZ R135, R123, R140.reuse ;  /* 0x0000008c7b877220 */ /* 0x080fe20000410000 */
[----:B------:R-:W-:Y:S01]  /*3370*/  FADD.FTZ R132, RZ, R132 ;  /* 0x00000084ff847221 */ /* 0x000fe20000010000 */
[----:B------:R-:W-:Y:S01]  /*3380*/  FADD.FTZ R148, R69, R4 ;  /* 0x0000000445947221 */ /* 0x000fe20000010000 */
[C---:B------:R-:W-:Y:S01]  /*3390*/  FFMA.FTZ R142, R106.reuse, R140, -R141 ;  /* 0x0000008c6a8e7223 */ /* 0x040fe2000001088d */
[----:B------:R-:W-:Y:S01]  /*33a0*/  FFMA.FTZ R137, R106, R101, R135 ;  /* 0x000000656a897223 */ /* 0x000fe20000010087 */
[----:B------:R-:W-:Y:S01]  /*33b0*/  FFMA.FTZ R141, R97, R136, R138 ;  /* 0x00000088618d7223 */ /* 0x000fe2000001008a */
[----:B------:R-:W-:Y:S01]  /*33c0*/  FADD.FTZ R135, -R72, R136 ;  /* 0x0000008848877221 */ /* 0x000fe20000010100 */
[----:B------:R-:W-:Y:S01]  /*33d0*/  FMUL.FTZ R136, R84, R125 ;  /* 0x0000007d54887220 */ /* 0x000fe20000410000 */
[----:B------:R-:W-:Y:S01]  /*33e0*/  FMUL.FTZ R138, R130, R102 ;  /* 0x00000066828a7220 */ /* 0x000fe20000410000 */
[----:B------:R-:W-:Y:S01]  /*33f0*/  FADD.FTZ R139, R132, R139 ;  /* 0x0000008b848b7221 */ /* 0x000fe20000010000 */
[----:B------:R-:W-:Y:S01]  /*3400*/  FFMA.FTZ R132, R0, -R117, RZ ;  /* 0x8000007500847223 */ /* 0x000fe200000100ff */
[----:B------:R-:W-:Y:S01]  /*3410*/  FMUL.FTZ R140, R89, R124 ;  /* 0x0000007c598c7220 */ /* 0x000fe20000410000 */
[-C--:B------:R-:W-:Y:S01]  /*3420*/  FFMA.FTZ R143, R135, R136.reuse, -R138 ;  /* 0x00000088878f7223 */ /* 0x080fe2000001088a */
[----:B------:R-:W-:Y:S01]  /*3430*/  FADD.FTZ R142, R139, R142 ;  /* 0x0000008e8b8e7221 */ /* 0x000fe20000010000 */
[----:B------:R-:W-:Y:S01]  /*3440*/  FMUL.FTZ R136, R130, R136 ;  /* 0x0000008882887220 */ /* 0x000fe20000410000 */
[----:B------:R-:W-:Y:S01]  /*3450*/  FFMA.FTZ R139, R99, -R120, R132 ;  /* 0x80000078638b7223 */ /* 0x000fe20000010084 */
[----:B------:R-:W-:Y:S01]  /*3460*/  FMUL.FTZ R132, R89, R122 ;  /* 0x0000007a59847220 */ /* 0x000fe20000410000 */
[----:B------:R-:W-:Y:S01]  /*3470*/  FFMA.FTZ R138, R96, R7, R141 ;  /* 0x00000007608a7223 */ /* 0x000fe2000001008d */
[----:B------:R-:W-:Y:S01]  /*3480*/  FADD.FTZ R134, R134, R137 ;  /* 0x0000008986867221 */ /* 0x000fe20000010000 */
[----:B------:R-:W-:Y:S01]  /*3490*/  FFMA.FTZ R141, R135, R102, R136 ;  /* 0x00000066878d7223 */ /* 0x000fe20000010088 */
[----:B------:R-:W-:Y:S01]  /*34a0*/  FADD.FTZ R137, -R75, R7 ;  /* 0x000000074b897221 */ /* 0x000fe20000010100 */
[C---:B------:R-:W-:Y:S01]  /*34b0*/  FMUL.FTZ R136, R133.reuse, R140 ;  /* 0x0000008c85887220 */ /* 0x040fe20000410000 */
[-C--:B------:R-:W-:Y:S01]  /*34c0*/  FMUL.FTZ R7, R133, R132.reuse ;  /* 0x0000008485077220 */ /* 0x080fe20000410000 */
[----:B------:R-:W-:Y:S01]  /*34d0*/  FADD.FTZ R141, R134, R141 ;  /* 0x0000008d868d7221 */ /* 0x000fe20000010000 */
[----:B------:R-:W-:Y:S01]  /*34e0*/  FFMA.FTZ R134, R98, -R123, R139 ;  /* 0x8000007b62867223 */ /* 0x000fe2000001008b */
[C---:B------:R-:W-:Y:S01]  /*34f0*/  FFMA.FTZ R136, R137.reuse, R132, R136 ;  /* 0x0000008489887223 */ /* 0x040fe20000010088 */
[----:B------:R-:W-:Y:S01]  /*3500*/  FFMA.FTZ R139, R137, R140, -R7 ;  /* 0x0000008c898b7223 */ /* 0x000fe20000010807 */
[----:B------:R-:W-:Y:S01]  /*3510*/  FADD.FTZ R142, R142, R143 ;  /* 0x0000008f8e8e7221 */ /* 0x000fe20000010000 */
[----:B------:R-:W-:Y:S01]  /*3520*/  FFMA.FTZ R7, R97, -R130, R134 ;  /* 0x8000008261077223 */ /* 0x000fe20000010086 */
[----:B------:R-:W-:Y:S01]  /*3530*/  FADD.FTZ R144, R141, R136 ;  /* 0x000000888d907221 */ /* 0x000fe20000010000 */
[----:B------:R-:W-:Y:S01]  /*3540*/  FFMA.FTZ R141, R95, R114, R138 ;  /* 0x000000725f8d7223 */ /* 0x000fe2000001008a */
[----:B------:R-:W-:Y:S01]  /*3550*/  FADD.FTZ R145, R142, R139 ;  /* 0x0000008b8e917221 */ /* 0x000fe20000010000 */
[----:B------:R-:W-:Y:S01]  /*3560*/  FMUL.FTZ R139, R83, R121 ;  /* 0x00000079538b7220 */ /* 0x000fe20000410000 */
[----:B------:R-:W-:Y:S01]  /*3570*/  FFMA.FTZ R142, R96, -R133, R7 ;  /* 0x80000085608e7223 */ /* 0x000fe20000010007 */
[----:B------:R-:W-:Y:S01]  /*3580*/  FFMA.FTZ R140, R94, R5, R141 ;  /* 0x000000055e8c7223 */ /* 0x000fe2000001008d */
[----:B------:R-:W-:Y:S01]  /*3590*/  FADD.FTZ R134, -R74, R5 ;  /* 0x000000054a867221 */ /* 0x000fe20000010100 */
[----:B------:R-:W-:Y:S01]  /*35a0*/  FADD.FTZ R114, -R71, R114 ;  /* 0x0000007247727221 */ /* 0x000fe20000010100 */
[----:B------:R-:W-:Y:S01]  /*35b0*/  FMUL.FTZ R5, R83, R118 ;  /* 0x0000007653057220 */ /* 0x000fe20000410000 */
[----:B------:R-:W-:Y:S01]  /*35c0*/  FMUL.FTZ R7, R110, R139 ;  /* 0x0000008b6e077220 */ /* 0x000fe20000410000 */
[C---:B------:R-:W-:Y:S01]  /*35d0*/  FMUL.FTZ R141, R88.reuse, R116 ;  /* 0x00000074588d7220 */ /* 0x040fe20000410000 */
[----:B------:R-:W-:Y:S01]  /*35e0*/  FADD.FTZ R136, RZ, R6 ;  /* 0x00000006ff887221 */ /* 0x000fe20000010000 */
[----:B------:R-:W-:Y:S01]  /*35f0*/  FMUL.FTZ R6, R88, R119 ;  /* 0x0000007758067220 */ /* 0x000fe20000410000 */
[----:B------:R-:W-:Y:S01]  /*3600*/  FFMA.FTZ R4, R114, R5, -R7 ;  /* 0x0000000572047223 */ /* 0x000fe20000010807 */
[----:B------:R-:W-:Y:S01]  /*3610*/  FMUL.FTZ R7, R105, R141 ;  /* 0x0000008d69077220 */ /* 0x000fe20000410000 */
[----:B------:R-:W-:Y:S01]  /*3620*/  FMUL.FTZ R138, R82, R115 ;  /* 0x00000073528a7220 */ /* 0x000fe20000410000 */
[----:B------:R-:W-:Y:S01]  /*3630*/  FMUL.FTZ R5, R110, R5 ;  /* 0x000000056e057220 */ /* 0x000fe20000410000 */
[----:B------:R-:W-:Y:S01]  /*3640*/  FADD.FTZ R143, -R69, R148 ;  /* 0x00000094458f7221 */ /* 0x000fe20000010100 */
[-C--:B------:R-:W-:Y:S01]  /*3650*/  FFMA.FTZ R147, R134, R6.reuse, -R7 ;  /* 0x0000000686937223 */ /* 0x080fe20000010807 */
[----:B------:R-:W-:Y:S01]  /*3660*/  FMUL.FTZ R7, R105, R6 ;  /* 0x0000000669077220 */ /* 0x000fe20000410000 */
[----:B------:R-:W-:Y:S01]  /*3670*/  FFMA.FTZ R5, R114, R139, R5 ;  /* 0x0000008b72057223 */ /* 0x000fe20000010005 */
[----:B------:R-:W-:Y:S01]  /*3680*/  FMUL.FTZ R6, R136, R138 ;  /* 0x0000008a88067220 */ /* 0x000fe20000410000 */
[----:B------:R-:W-:Y:S01]  /*3690*/  FADD.FTZ R4, R145, R4 ;  /* 0x0000000491047221 */ /* 0x000fe20000010000 */
[----:B------:R-:W-:Y:S01]  /*36a0*/  FFMA.FTZ R7, R134, R141, R7 ;  /* 0x0000008d86077223 */ /* 0x000fe20000010007 */
[----:B------:R-:W-:Y:S01]  /*36b0*/  FADD.FTZ R144, R144, R5 ;  /* 0x0000000590907221 */ /* 0x000fe20000010000 */
[----:B------:R-:W-:Y:S01]  /*36c0*/  FFMA.FTZ R6, R143, R146, -R6 ;  /* 0x000000928f067223 */ /* 0x000fe20000010806 */
[----:B------:R-:W-:Y:S01]  /*36d0*/  FFMA.FTZ R5, R95, -R110, R142 ;  /* 0x8000006e5f057223 */ /* 0x000fe2000001008e */
[----:B------:R-:W-:Y:S01]  /*36e0*/  FMUL.FTZ R146, R136, R146 ;  /* 0x0000009288927220 */ /* 0x000fe20000410000 */
[----:B------:R-:W-:Y:S01]  /*36f0*/  FADD.FTZ R7, R144, R7 ;  /* 0x0000000790077221 */ /* 0x000fe20000010000 */
[----:B------:R-:W-:Y:S01]  /*3700*/  FADD.FTZ R147, R4, R147 ;  /* 0x0000009304937221 */ /* 0x000fe20000010000 */
[----:B------:R-:W-:Y:S01]  /*3710*/  FFMA.FTZ R5, R94, -R105, R5 ;  /* 0x800000695e057223 */ /* 0x000fe20000010005 */
[----:B------:R-:W-:Y:S01]  /*3720*/  FFMA.FTZ R146, R143, R138, R146 ;  /* 0x0000008a8f927223 */ /* 0x000fe20000010092 */
[----:B------:R-:W-:Y:S01]  /*3730*/  FFMA.FTZ R140, R93, R148, R140 ;  /* 0x000000945d8c7223 */ /* 0x000fe2000001008c */
[----:B------:R-:W-:Y:S01]  /*3740*/  FADD.FTZ R147, R147, R6 ;  /* 0x0000000693937221 */ /* 0x000fe20000010000 */
[----:B------:R-:W-:Y:S01]  /*3750*/  FFMA.FTZ R142, R93, -R136, R5 ;  /* 0x800000885d8e7223 */ /* 0x000fe20000010005 */
[----:B------:R-:W-:Y:S01]  /*3760*/  FADD.FTZ R4, R7, R146 ;  /* 0x0000009207047221 */ /* 0x000fe20000010000 */
[----:B------:R-:W-:Y:S01]  /*3770*/  ISETP.GT.AND P2, PT, R52, 0x1d, PT ;  /* 0x0000001d3400780c */ /* 0x000fe20003f44270 */
[----:B------:R1:W0:Y:S01]  /*3780*/  SHFL.DOWN PT, R149, R140, 0x1, 0x1f ;  /* 0x08201f008c957f89 */ /* 0x00022200000e0000 */
[----:B------:R-:W-:Y:S01]  /*3790*/  MOV R6, R140 ;  /* 0x0000008c00067202 */ /* 0x000fe20000000f00 */
[----:B------:R-:W-:Y:S01]  /*37a0*/  FADD.FTZ R70, R101, R70 ;  /* 0x0000004665467221 */ /* 0x000fe20000010000 */
[----:B------:R-:W-:Y:S01]  /*37b0*/  MOV R7, R142 ;  /* 0x0000008e00077202 */ /* 0x000fe20000000f00 */
[----:B------:R3:W4:Y:S01]  /*37c0*/  SHFL.DOWN PT, R146, R142, 0x1, 0x1f ;  /* 0x08201f008e927f89 */ /* 0x00072200000e0000 */
[----:B------:R-:W-:Y:S01]  /*37d0*/  MOV R5, R147 ;  /* 0x0000009300057202 */ /* 0x000fe20000000f00 */
[----:B------:R-:W-:Y:S01]  /*37e0*/  FADD.FTZ R33, R138, R33 ;  /* 0x000000218a217221 */ /* 0x000fe20000010000 */
[----:B------:R-:W-:Y:S01]  /*37f0*/  FADD.FTZ R30, R141, R30 ;  /* 0x0000001e8d1e7221 */ /* 0x000fe20000010000 */
[----:B------:R-:W5:Y:S01]  /*3800*/  SHFL.DOWN PT, R145, R4, 0x1, 0x1f ;  /* 0x08201f0004917f89 */ /* 0x000f6200000e0000 */
[----:B-1----:R-:W-:Y:S01]  /*3810*/  FMUL.FTZ R140, R107, R8 ;  /* 0x000000086b8c7220 */ /* 0x002fe20000410000 */
[----:B------:R-:W-:Y:S01]  /*3820*/  FADD.FTZ R29, R139, R29 ;  /* 0x0000001d8b1d7221 */ /* 0x000fe20000010000 */
[----:B------:R-:W-:Y:S01]  /*3830*/  FADD.FTZ R26, R132, R26 ;  /* 0x0000001a841a7221 */ /* 0x000fe20000010000 */
[----:B------:R1:W5:Y:S01]  /*3840*/  SHFL.DOWN PT, R144, R147, 0x1, 0x1f ;  /* 0x08201f0093907f89 */ /* 0x00036200000e0000 */
[C---:B---3--:R-:W-:Y:S01]  /*3850*/  FMUL.FTZ R142, R107.reuse, R10 ;  /* 0x0000000a6b8e7220 */ /* 0x048fe20000410000 */
[----:B------:R-:W-:Y:S01]  /*3860*/  FADD.FTZ R25, R102, R25 ;  /* 0x0000001966197221 */ /* 0x000fe20000010000 */
[----:B-1----:R-:W-:-:S02]  /*3870*/  FMUL.FTZ R147, R107, R11 ;  /* 0x0000000b6b937220 */ /* 0x002fc40000410000 */
[----:B--2---:R-:W-:Y:S01]  /*3880*/  FFMA.FTZ R11, R108, R11, R142 ;  /* 0x0000000b6c0b7223 */ /* 0x004fe2000001008e */
[----:B0-----:R-:W-:Y:S01]  /*3890*/  @!P1 FADD.FTZ R6, R6, R149 ;  /* 0x0000009506069221 */ /* 0x001fe20000010000 */
[----:B------:R-:W-:Y:S02]  /*38a0*/  FFMA.FTZ R147, R108, R10, -R147 ;  /* 0x0000000a6c937223 */ /* 0x000fe40000010893 */
[----:B------:R-:W-:Y:S01]  /*38b0*/  FADD.FTZ R11, R2, R11 ;  /* 0x0000000b020b7221 */ /* 0x000fe20000010000 */
[----:B----4-:R-:W-:Y:S01]  /*38c0*/  @!P1 FADD.FTZ R7, R7, R146 ;  /* 0x0000009207079221 */ /* 0x010fe20000010000 */
[----:B------:R-:W0:Y:S01]  /*38d0*/  SHFL.DOWN PT, R151, R6, 0x2, 0x1f ;  /* 0x08401f0006977f89 */ /* 0x000e2200000e0000 */
[----:B------:R-:W-:Y:S01]  /*38e0*/  FADD.FTZ R10, R22, R147 ;  /* 0x00000093160a7221 */ /* 0x000fe20000010000 */
[----:B-----5:R-:W-:Y:S02]  /*38f0*/  @!P1 FADD.FTZ R4, R145, R4 ;  /* 0x0000000491049221 */ /* 0x020fe40000010000 */
[----:B------:R-:W1:Y:S01]  /*3900*/  SHFL.DOWN PT, R146, R7, 0x2, 0x1f ;  /* 0x08401f0007927f89 */ /* 0x000e6200000e0000 */
[----:B------:R-:W-:Y:S01]  /*3910*/  FMUL.FTZ R145, R107, R9 ;  /* 0x000000096b917220 */ /* 0x000fe20000410000 */
[----:B------:R-:W-:Y:S01]  /*3920*/  FMUL.FTZ R107, R21, R23 ;  /* 0x00000017156b7220 */ /* 0x000fe20000410000 */
[----:B------:R-:W-:Y:S01]  /*3930*/  @!P1 FADD.FTZ R5, R5, R144 ;  /* 0x0000009005059221 */ /* 0x000fe20000010000 */
[----:B------:R-:W2:Y:S01]  /*3940*/  SHFL.DOWN PT, R149, R4, 0x2, 0x1f ;  /* 0x08401f0004957f89 */ /* 0x000ea200000e0000 */
[C---:B------:R-:W-:Y:S01]  /*3950*/  FFMA.FTZ R8, R108.reuse, R8, -R145 ;  /* 0x000000086c087223 */ /* 0x040fe20000010891 */
[----:B------:R-:W-:Y:S01]  /*3960*/  FFMA.FTZ R9, R108, R9, R140 ;  /* 0x000000096c097223 */ /* 0x000fe2000001008c */
[CC--:B------:R-:W-:Y:S01]  /*3970*/  FMUL.FTZ R108, R21.reuse, R115.reuse ;  /* 0x00000073156c7220 */ /* 0x0c0fe20000410000 */
[----:B------:R-:W3:Y:S01]  /*3980*/  SHFL.DOWN PT, R144, R5, 0x2, 0x1f ;  /* 0x08401f0005907f89 */ /* 0x000ee200000e0000 */
[----:B------:R-:W-:Y:S01]  /*3990*/  FFMA.FTZ R22, R20, R115, R107 ;  /* 0x0000007314167223 */ /* 0x000fe2000001006b */
[----:B------:R-:W-:Y:S01]  /*39a0*/  ISETP.NE.AND P1, PT, R40, RZ, PT ;  /* 0x000000ff2800720c */ /* 0x000fe20003f25270 */
[----:B------:R-:W-:Y:S01]  /*39b0*/  FFMA.FTZ R23, R20, R23, -R108 ;  /* 0x0000001714177223 */ /* 0x000fe2000001086c */
[----:B------:R-:W-:Y:S01]  /*39c0*/  FMUL.FTZ R107, R21, R116 ;  /* 0x00000074156b7220 */ /* 0x000fe20000410000 */
[----:B------:R-:W-:-:S03]  /*39d0*/  FMUL.FTZ R143, R143, R22 ;  /* 0x000000168f8f7220 */ /* 0x000fc60000410000 */
[----:B------:R-:W-:Y:S01]  /*39e0*/  FFMA.FTZ R2, R20, R119, -R107 ;  /* 0x0000007714027223 */ /* 0x000fe2000001086b */
[----:B------:R-:W-:Y:S01]  /*39f0*/  FFMA.FTZ R143, R136, R23, R143 ;  /* 0x00000017888f7223 */ /* 0x000fe2000001008f */
[----:B------:R-:W-:Y:S01]  /*3a00*/  FMUL.FTZ R23, R21, R119 ;  /* 0x0000007715177220 */ /* 0x000fe20000410000 */
[----:B0-----:R-:W-:-:S03]  /*3a10*/  @!P2 FADD.FTZ R6, R6, R151 ;  /* 0x000000970606a221 */ /* 0x001fc60000010000 */
[----:B------:R-:W-:Y:S01]  /*3a20*/  FFMA.FTZ R23, R20, R116, R23 ;  /* 0x0000007414177223 */ /* 0x000fe20000010017 */
[----:B------:R0:W-:Y:S01]  /*3a30*/  @!P1 STS.128 [UR6+0x1770], R8 ;  /* 0x00177008ff009988 */ /* 0x0001e20008000c06 */
[----:B-1----:R-:W-:Y:S02]  /*3a40*/  @!P2 FADD.FTZ R7, R7, R146 ;  /* 0x000000920707a221 */ /* 0x002fe40000010000 */
[----:B------:R-:W-:Y:S01]  /*3a50*/  FMUL.FTZ R134, R134, R23 ;  /* 0x0000001786867220 */ /* 0x000fe20000410000 */
[----:B------:R-:W1:Y:S01]  /*3a60*/  SHFL.DOWN PT, R147, R6, 0x4, 0x1f ;  /* 0x08801f0006937f89 */ /* 0x000e6200000e0000 */
[----:B--2---:R-:W-:Y:S02]  /*3a70*/  @!P2 FADD.FTZ R4, R4, R149 ;  /* 0x000000950404a221 */ /* 0x004fe40000010000 */
[----:B------:R-:W-:Y:S01]  /*3a80*/  FFMA.FTZ R2, R105, R2, R134 ;  /* 0x0000000269027223 */ /* 0x000fe20000010086 */
[----:B------:R-:W2:Y:S01]  /*3a90*/  SHFL.DOWN PT, R108, R7, 0x4, 0x1f ;  /* 0x08801f00076c7f89 */ /* 0x000ea200000e0000 */
[----:B---3--:R-:W-:Y:S01]  /*3aa0*/  @!P2 FADD.FTZ R5, R5, R144 ;  /* 0x000000900505a221 */ /* 0x008fe20000010000 */
[----:B------:R-:W-:Y:S01]  /*3ab0*/  ISETP.GT.AND P2, PT, R52, 0x1b, PT ;  /* 0x0000001b3400780c */ /* 0x000fe20003f44270 */
[----:B------:R-:W-:Y:S01]  /*3ac0*/  FFMA.FTZ R105, R57, R116, R2 ;  /* 0x0000007439697223 */ /* 0x000fe20000010002 */
[----:B------:R-:W3:Y:S01]  /*3ad0*/  SHFL.DOWN PT, R145, R4, 0x4, 0x1f ;  /* 0x08801f0004917f89 */ /* 0x000ee200000e0000 */
[C---:B0-----:R-:W-:Y:S01]  /*3ae0*/  FMUL.FTZ R9, R21.reuse, R118 ;  /* 0x0000007615097220 */ /* 0x041fe20000410000 */
[----:B------:R-:W-:-:S02]  /*3af0*/  FMUL.FTZ R11, R21, R121 ;  /* 0x00000079150b7220 */ /* 0x000fc40000410000 */
[----:B------:R-:W0:Y:S01]  /*3b00*/  SHFL.DOWN PT, R22, R5, 0x4, 0x1f ;  /* 0x08801f0005167f89 */ /* 0x000e2200000e0000 */
[----:B------:R-:W-:Y:S01]  /*3b10*/  FFMA.FTZ R8, R66, R115, R143 ;  /* 0x0000007342087223 */ /* 0x000fe2000001008f */
[C---:B------:R-:W-:Y:S01]  /*3b20*/  FFMA.FTZ R9, R20.reuse, R121, R9 ;  /* 0x0000007914097223 */ /* 0x040fe20000010009 */
[----:B------:R-:W-:Y:S01]  /*3b30*/  FFMA.FTZ R11, R20, R118, -R11 ;  /* 0x00000076140b7223 */ /* 0x000fe2000001080b */
[----:B------:R-:W-:Y:S01]  /*3b40*/  FADD.FTZ R28, R105, R28 ;  /* 0x0000001c691c7221 */ /* 0x000fe20000010000 */
[----:B------:R-:W-:Y:S01]  /*3b50*/  FADD.FTZ R31, R8, R31 ;  /* 0x0000001f081f7221 */ /* 0x000fe20000010000 */
[----:B------:R-:W-:Y:S01]  /*3b60*/  FMUL.FTZ R23, R114, R9 ;  /* 0x0000000972177220 */ /* 0x000fe20000410000 */
[----:B------:R-:W-:-:S03]  /*3b70*/  FMUL.FTZ R9, R21, R122 ;  /* 0x0000007a15097220 */ /* 0x000fc60000410000 */
[----:B------:R-:W-:Y:S01]  /*3b80*/  FFMA.FTZ R11, R110, R11, R23 ;  /* 0x0000000b6e0b7223 */ /* 0x000fe20000010017 */
[-C--:B------:R-:W-:Y:S01]  /*3b90*/  FFMA.FTZ R10, R20, R124.reuse, -R9 ;  /* 0x0000007c140a7223 */ /* 0x080fe20000010809 */
[----:B-1----:R-:W-:Y:S01]  /*3ba0*/  @!P2 FADD.FTZ R6, R6, R147 ;  /* 0x000000930606a221 */ /* 0x002fe20000010000 */
[----:B------:R-:W-:Y:S01]  /*3bb0*/  FMUL.FTZ R9, R21, R124 ;  /* 0x0000007c15097220 */ /* 0x000fe20000410000 */
[----:B------:R-:W-:Y:S01]  /*3bc0*/  FFMA.FTZ R8, R64, R121, R11 ;  /* 0x0000007940087223 */ /* 0x000fe2000001000b */
[----:B--2---:R-:W-:Y:S02]  /*3bd0*/  @!P2 FADD.FTZ R7, R7, R108 ;  /* 0x0000006c0707a221 */ /* 0x004fe40000010000 */
[----:B------:R-:W1:Y:S01]  /*3be0*/  SHFL.DOWN PT, R105, R6, 0x8, 0x1f ;  /* 0x09001f0006697f89 */ /* 0x000e6200000e0000 */
[----:B------:R-:W-:Y:S01]  /*3bf0*/  FFMA.FTZ R2, R20, R122, R9 ;  /* 0x0000007a14027223 */ /* 0x000fe20000010009 */
[----:B------:R-:W-:Y:S01]  /*3c00*/  FMUL.FTZ R9, R21, R125 ;  /* 0x0000007d15097220 */ /* 0x000fe20000410000 */
[----:B---3--:R-:W-:Y:S01]  /*3c10*/  @!P2 FADD.FTZ R4, R4, R145 ;  /* 0x000000910404a221 */ /* 0x008fe20000010000 */
[----:B------:R-:W2:Y:S01]  /*3c20*/  SHFL.DOWN PT, R110, R7, 0x8, 0x1f ;  /* 0x09001f00076e7f89 */ /* 0x000ea200000e0000 */
[----:B------:R-:W-:Y:S01]  /*3c30*/  FMUL.FTZ R2, R137, R2 ;  /* 0x0000000289027220 */ /* 0x000fe20000410000 */
[----:B------:R-:W-:Y:S01]  /*3c40*/  FADD.FTZ R27, R8, R27 ;  /* 0x0000001b081b7221 */ /* 0x000fe20000010000 */
[----:B0-----:R-:W-:Y:S01]  /*3c50*/  @!P2 FADD.FTZ R5, R5, R22 ;  /* 0x000000160505a221 */ /* 0x001fe20000010000 */
[----:B------:R-:W0:Y:S01]  /*3c60*/  SHFL.DOWN PT, R11, R4, 0x8, 0x1f ;  /* 0x09001f00040b7f89 */ /* 0x000e2200000e0000 */
[----:B------:R-:W-:Y:S01]  /*3c70*/  ISETP.GT.AND P2, PT, R52, 0x17, PT ;  /* 0x000000173400780c */ /* 0x000fe20003f44270 */
[----:B------:R-:W-:Y:S01]  /*3c80*/  FFMA.FTZ R133, R133, R10, R2 ;  /* 0x0000000a85857223 */ /* 0x000fe20000010002 */
[CC--:B------:R-:W-:Y:S01]  /*3c90*/  FFMA.FTZ R2, R20.reuse, R126.reuse, R9 ;  /* 0x0000007e14027223 */ /* 0x0c0fe20000010009 */
[----:B------:R-:W3:Y:S01]  /*3ca0*/  SHFL.DOWN PT, R108, R5, 0x8, 0x1f ;  /* 0x09001f00056c7f89 */ /* 0x000ee200000e0000 */
[C---:B------:R-:W-:Y:S01]  /*3cb0*/  FMUL.FTZ R9, R21.reuse, R129 ;  /* 0x0000008115097220 */ /* 0x040fe20000410000 */
[----:B------:R-:W-:Y:S01]  /*3cc0*/  FMUL.FTZ R8, R21, R126 ;  /* 0x0000007e15087220 */ /* 0x000fe20000410000 */
[----:B------:R-:W-:Y:S01]  /*3cd0*/  FMUL.FTZ R135, R135, R2 ;  /* 0x0000000287877220 */ /* 0x000fe20000410000 */
[-C--:B------:R-:W-:Y:S01]  /*3ce0*/  FMUL.FTZ R2, R21, R131.reuse ;  /* 0x0000008315027220 */ /* 0x080fe20000410000 */
[C---:B------:R-:W-:Y:S01]  /*3cf0*/  FFMA.FTZ R22, R20.reuse, R131, -R9 ;  /* 0x0000008314167223 */ /* 0x040fe20000010809 */
[----:B------:R-:W-:Y:S01]  /*3d00*/  FFMA.FTZ R125, R20, R125, -R8 ;  /* 0x0000007d147d7223 */ /* 0x000fe20000010808 */
[----:B------:R-:W-:Y:S01]  /*3d10*/  FFMA.FTZ R133, R56, R122, R133 ;  /* 0x0000007a38857223 */ /* 0x000fe20000010085 */
[----:B------:R-:W-:-:S02]  /*3d20*/  FFMA.FTZ R9, R20, R129, R2 ;  /* 0x0000008114097223 */ /* 0x000fc40000010002 */
[----:B------:R-:W-:Y:S01]  /*3d30*/  FFMA.FTZ R130, R130, R125, R135 ;  /* 0x0000007d82827223 */ /* 0x000fe20000010087 */
[----:B------:R-:W-:Y:S01]  /*3d40*/  FADD.FTZ R24, R133, R24 ;  /* 0x0000001885187221 */ /* 0x000fe20000010000 */
[----:B-1----:R-:W-:Y:S01]  /*3d50*/  @!P2 FADD.FTZ R6, R6, R105 ;  /* 0x000000690606a221 */ /* 0x002fe20000010000 */
[----:B------:R-:W-:Y:S01]  /*3d60*/  FMUL.FTZ R106, R106, R9 ;  /* 0x000000096a6a7220 */ /* 0x000fe20000410000 */
[----:B------:R-:W-:Y:S01]  /*3d70*/  FFMA.FTZ R23, R63, R126, R130 ;  /* 0x0000007e3f177223 */ /* 0x000fe20000010082 */
[----:B--2---:R-:W-:Y:S02]  /*3d80*/  @!P2 FADD.FTZ R7, R7, R110 ;  /* 0x0000006e0707a221 */ /* 0x004fe40000010000 */
[----:B------:R1:W2:Y:S01]  /*3d90*/  SHFL.DOWN PT, R101, R6, 0x10, 0x1f ;  /* 0x0a001f0006657f89 */ /* 0x0002a200000e0000 */
[----:B0-----:R-:W-:-:S03]  /*3da0*/  @!P2 FADD.FTZ R4, R4, R11 ;  /* 0x0000000b0404a221 */ /* 0x001fc60000010000 */
[----:B------:R1:W0:Y:S01]  /*3db0*/  SHFL.DOWN PT, R8, R7, 0x10, 0x1f ;  /* 0x0a001f0007087f89 */ /* 0x00022200000e0000 */
[----:B------:R-:W-:Y:S01]  /*3dc0*/  FMUL.FTZ R11, R21, R111 ;  /* 0x0000006f150b7220 */ /* 0x000fe20000410000 */
[----:B---3--:R-:W-:Y:S02]  /*3dd0*/  @!P2 FADD.FTZ R5, R5, R108 ;  /* 0x0000006c0505a221 */ /* 0x008fe40000010000 */
        /* <DEDUP_REMOVED lines=9> */
.L_x_16324:
[----:B------:R-:W-:Y:S05]  /*3e70*/  BSYNC.RECONVERGENT B0 ;  /* 0x0000000000007941 */ /* 0x000fea0003800200 */
.L_x_16323:
        /* <DEDUP_REMOVED lines=34> */
.L_x_16326:
[----:B------:R-:W-:Y:S05]  /*40a0*/  BSYNC.RECONVERGENT B0 ;  /* 0x0000000000007941 */ /* 0x000fea0003800200 */
.L_x_16325:
[----:B------:R-:W-:-:S04]  /*40b0*/  UIADD3 UR4, UPT, UPT, UR4, 0x1, URZ ;  /* 0x0000000104047890 */ /* 0x000fc8000fffe0ff */
[----:B------:R-:W-:-:S09]  /*40c0*/  UISETP.GE.AND UP0, UPT, UR4, UR8, UPT ;  /* 0x000000080400728c */ /* 0x000fd2000bf06270 */
[----:B------:R-:W-:Y:S05]  /*40d0*/  BRA.U !UP0, `(.L_x_16327) ;  /* 0xffffffcd08587547 */ /* 0x000fea000b83ffff */
.L_x_16309:
[----:B------:R-:W-:Y:S01]  /*40e0*/  BAR.SYNC.DEFER_BLOCKING 0x0 ;  /* 0x0000000000007b1d */ /* 0x000fe20000010000 */
[----:B01----:R-:W-:Y:S02]  /*40f0*/  F2FP.BF16.F32.PACK_AB R7, R33, R30 ;  /* 0x0000001e2107723e */ /* 0x003fe400000010ff */
[----:B------:R-:W-:Y:S02]  /*4100*/  F2FP.BF16.F32.PACK_AB R6, R29, R26 ;  /* 0x0000001a1d06723e */ /* 0x000fe400000010ff */
[----:B------:R-:W-:-:S03]  /*4110*/  F2FP.BF16.F32.PACK_AB R5, R25, R70 ;  /* 0x000000461905723e */ /* 0x000fc600000010ff */
[----:B------:R-:W0:Y:S01]  /*4120*/  LDC.64 R18, c[0x0][0x4f8] ;  /* 0x00013e00ff127b82 */ /* 0x000e220000000a00 */
[----:B------:R-:W-:Y:S01]  /*4130*/  F2FP.BF16.F32.PACK_AB R4, R68, R67 ;  /* 0x000000434404723e */ /* 0x000fe200000010ff */
[----:B------:R-:W1:Y:S01]  /*4140*/  LDCU.64 UR6, c[0x0][0x500] ;  /* 0x0000a000ff0677ac */ /* 0x000e620008000a00 */
[----:B------:R-:W-:Y:S02]  /*4150*/  SHF.L.U32 R16, R58, 0x8, RZ ;  /* 0x000000083a107819 */ /* 0x000fe400000006ff */
[----:B------:R-:W-:Y:S02]  /*4160*/  F2FP.BF16.F32.PACK_AB R23, R31, R28 ;  /* 0x0000001c1f17723e */ /* 0x000fe400000010ff */
[----:B------:R-:W-:Y:S01]  /*4170*/  SHF.R.S32.HI R17, RZ, 0x1f, R16 ;  /* 0x0000001fff117819 */ /* 0x000fe20000011410 */
[----:B------:R-:W3:Y:S01]  /*4180*/  LDC.64 R20, c[0x0][0x550] ;  /* 0x00015400ff147b82 */ /* 0x000ee20000000a00 */
[----:B------:R-:W-:Y:S02]  /*4190*/  F2FP.BF16.F32.PACK_AB R22, R27, R24 ;  /* 0x000000181b16723e */ /* 0x000fe400000010ff */
[----:B------:R-:W-:-:S02]  /*41a0*/  IADD3 R46, P1, PT, R46, -0x200, RZ ;  /* 0xfffffe002e2e7810 */ /* 0x000fc40007f3e0ff */
[----:B------:R-:W-:Y:S02]  /*41b0*/  IADD3 R44, P2, PT, R44, -0x200, RZ ;  /* 0xfffffe002c2c7810 */ /* 0x000fe40007f5e0ff */
[----:B------:R-:W-:Y:S01]  /*41c0*/  IADD3 R42, P3, PT, R42, -0x200, RZ ;  /* 0xfffffe002a2a7810 */ /* 0x000fe20007f7e0ff */
[----:B------:R-:W4:Y:S01]  /*41d0*/  LDC.64 R54, c[0x0][0x560] ;  /* 0x00015800ff367b82 */ /* 0x000f220000000a00 */
[----:B------:R-:W-:Y:S01]  /*41e0*/  IADD3.X R51, PT, PT, R51, -0x1, RZ, P1, !PT ;  /* 0xffffffff33337810 */ /* 0x000fe20000ffe4ff */
[----:B------:R3:W-:Y:S01]  /*41f0*/  STS.128 [R53], R4 ;  /* 0x0000000435007388 */ /* 0x0007e20000000c00 */
[----:B------:R-:W-:-:S03]  /*4200*/  NOP ;  /* 0x0000000000007918 */ /* 0x000fc60000000000 */
[----:B------:R-:W5:Y:S01]  /*4210*/  LDS.128 R8, [R53] ;  /* 0x0000000035087984 */ /* 0x000f620000000c00 */
[----:B0-----:R-:W-:Y:S01]  /*4220*/  IMAD.WIDE.U32 R2, R18, UR18, R16 ;  /* 0x0000001212027c25 */ /* 0x001fe2000f8e0010 */
[----:B------:R-:W-:Y:S02]  /*4230*/  IADD3.X R49, PT, PT, R49, -0x1, RZ, P2, !PT ;  /* 0xffffffff31317810 */ /* 0x000fe400017fe4ff */
[----:B------:R-:W-:Y:S01]  /*4240*/  IADD3.X R47, PT, PT, R47, -0x1, RZ, P3, !PT ;  /* 0xffffffff2f2f7810 */ /* 0x000fe20001ffe4ff */
[----:B------:R-:W-:Y:S02]  /*4250*/  IMAD R3, R19, UR18, R3 ;  /* 0x0000001213037c24 */ /* 0x000fe4000f8e0203 */
[----:B------:R-:W0:Y:S01]  /*4260*/  LDC.64 R18, c[0x0][0x518] ;  /* 0x00014600ff127b82 */ /* 0x000e220000000a00 */
[----:B-1----:R-:W-:-:S04]  /*4270*/  IMAD.WIDE.U32 R2, R35, UR6, R2 ;  /* 0x0000000623027c25 */ /* 0x002fc8000f8e0002 */
[----:B------:R-:W-:Y:S01]  /*4280*/  IMAD R0, R35, UR7, R3 ;  /* 0x0000000723007c24 */ /* 0x000fe2000f8e0203 */
[----:B---3--:R-:W-:Y:S01]  /*4290*/  LEA R4, P0, R2, R20, 0x1 ;  /* 0x0000001402047211 */ /* 0x008fe200078008ff */
[----:B------:R-:W1:Y:S01]  /*42a0*/  LDCU.64 UR6, c[0x0][0x520] ;  /* 0x0000a400ff0677ac */ /* 0x000e620008000a00 */
[----:B------:R-:W-:Y:S01]  /*42b0*/  F2FP.BF16.F32.PACK_AB R20, R62, R65 ;  /* 0x000000413e14723e */ /* 0x000fe200000010ff */
[----:B------:R-:W-:Y:S01]  /*42c0*/  FADD.FTZ R65, R38, R65 ;  /* 0x0000004126417221 */ /* 0x000fe20000010000 */
[----:B------:R-:W-:Y:S02]  /*42d0*/  LEA.HI.X R5, R2, R21, R0, 0x1, P0 ;  /* 0x0000001502057211 */ /* 0x000fe400000f0c00 */
[----:B------:R-:W-:Y:S01]  /*42e0*/  F2FP.BF16.F32.PACK_AB R21, R60, R61 ;  /* 0x0000003d3c15723e */ /* 0x000fe200000010ff */
[----:B------:R-:W-:Y:S01]  /*42f0*/  FADD.FTZ R62, R65, R62 ;  /* 0x0000003e413e7221 */ /* 0x000fe20000010000 */
[----:B------:R-:W-:-:S04]  /*4300*/  IMAD.WIDE.U32 R2, R40, 0x10, R4 ;  /* 0x0000001028027825 */ /* 0x000fc800078e0004 */
[----:B------:R-:W-:-:S04]  /*4310*/  FADD.FTZ R61, R62, R61 ;  /* 0x0000003d3e3d7221 */ /* 0x000fc80000010000 */
[----:B------:R-:W-:Y:S01]  /*4320*/  FADD.FTZ R61, R61, R60 ;  /* 0x0000003c3d3d7221 */ /* 0x000fe20000010000 */
[----:B0-----:R-:W-:-:S04]  /*4330*/  IMAD.WIDE.U32 R16, R18, UR18, R16 ;  /* 0x0000001212107c25 */ /* 0x001fc8000f8e0010 */
[----:B------:R-:W-:Y:S01]  /*4340*/  FADD.FTZ R24, R61, R24 ;  /* 0x000000183d187221 */ /* 0x000fe20000010000 */
[----:B------:R-:W-:-:S03]  /*4350*/  IMAD R17, R19, UR18, R17 ;  /* 0x0000001213117c24 */ /* 0x000fc6000f8e0211 */
[----:B------:R-:W-:Y:S01]  /*4360*/  FADD.FTZ R27, R24, R27 ;  /* 0x0000001b181b7221 */ /* 0x000fe20000010000 */
[----:B-----5:R1:W-:Y:S03]  /*4370*/  STG.E.128 desc[UR16][R2.64], R8 ;  /* 0x0000000802007986 */ /* 0x0203e6000c101d10 */
[----:B------:R-:W-:Y:S01]  /*4380*/  FADD.FTZ R28, R27, R28 ;  /* 0x0000001c1b1c7221 */ /* 0x000fe20000010000 */
[----:B------:R-:W-:Y:S03]  /*4390*/  BAR.SYNC.DEFER_BLOCKING 0x0 ;  /* 0x0000000000007b1d */ /* 0x000fe60000010000 */
[----:B------:R-:W-:Y:S01]  /*43a0*/  FADD.FTZ R38, R28, R31 ;  /* 0x0000001f1c267221 */ /* 0x000fe20000010000 */
[----:B-1----:R-:W-:-:S04]  /*43b0*/  IMAD.WIDE.U32 R2, R35, UR6, R16 ;  /* 0x0000000623027c25 */ /* 0x002fc8000f8e0010 */
[----:B------:R-:W-:Y:S01]  /*43c0*/  IMAD R0, R35, UR7, R3 ;  /* 0x0000000723007c24 */ /* 0x000fe2000f8e0203 */
[----:B----4-:R-:W-:-:S04]  /*43d0*/  LEA R8, P0, R2, R54, 0x1 ;  /* 0x0000003602087211 */ /* 0x010fc800078008ff */
[----:B------:R-:W-:Y:S01]  /*43e0*/  LEA.HI.X R9, R2, R55, R0, 0x1, P0 ;  /* 0x0000003702097211 */ /* 0x000fe200000f0c00 */
[----:B------:R-:W-:Y:S01]  /*43f0*/  STS.128 [R53], R20 ;  /* 0x0000001435007388 */ /* 0x000fe20000000c00 */
[----:B------:R-:W-:-:S03]  /*4400*/  NOP ;  /* 0x0000000000007918 */ /* 0x000fc60000000000 */
[----:B------:R-:W0:Y:S01]  /*4410*/  LDS.128 R4, [R53] ;  /* 0x0000000035047984 */ /* 0x000e220000000c00 */
[----:B------:R-:W-:Y:S01]  /*4420*/  IMAD.WIDE.U32 R2, R40, 0x10, R8 ;  /* 0x0000001028027825 */ /* 0x000fe200078e0008 */
[----:B------:R-:W-:Y:S02]  /*4430*/  ISETP.GT.AND P0, PT, R48, 0x1, PT ;  /* 0x000000013000780c */ /* 0x000fe40003f04270 */
[----:B------:R-:W-:Y:S02]  /*4440*/  MOV R48, R58 ;  /* 0x0000003a00307202 */ /* 0x000fe40000000f00 */
[----:B0-----:R0:W-:Y:S09]  /*4450*/  STG.E.128 desc[UR16][R2.64], R4 ;  /* 0x0000000402007986 */ /* 0x0011f2000c101d10 */
[----:B------:R-:W-:Y:S05]  /*4460*/  @P0 BRA `(.L_x_16328) ;  /* 0xffffffc000700947 */ /* 0x000fea000383ffff */
.L_x_16308:
[----:B------:R-:W1:Y:S01]  /*4470*/  LDC.64 R8, c[0x0][0x548] ;  /* 0x00015200ff087b82 */ /* 0x000e620000000a00 */
[----:B------:R-:W3:Y:S01]  /*4480*/  S2R R19, SR_TID.X ;  /* 0x0000000000137919 */ /* 0x000ee20000002100 */
[----:B------:R-:W3:Y:S06]  /*4490*/  LDCU UR7, c[0x0][0x38c] ;  /* 0x00007180ff0777ac */ /* 0x000eec0008000800 */
[----:B------:R-:W4:Y:S01]  /*44a0*/  LDC.64 R10, c[0x0][0x568] ;  /* 0x00015a00ff0a7b82 */ /* 0x000f220000000a00 */
[----:B-1----:R-:W-:-:S04]  /*44b0*/  ISETP.NE.U32.AND P1, PT, R8, RZ, PT ;  /* 0x000000ff0800720c */ /* 0x002fc80003f25070 */
[----:B------:R-:W-:Y:S02]  /*44c0*/  ISETP.NE.AND.EX P1, PT, R9, RZ, PT, P1 ;  /* 0x000000ff0900720c */ /* 0x000fe40003f25310 */
[----:B----4-:R-:W-:Y:S02]  /*44d0*/  ISETP.NE.U32.AND P0, PT, R10, RZ, PT ;  /* 0x000000ff0a00720c */ /* 0x010fe40003f05070 */
[----:B---3--:R-:W-:Y:S02]  /*44e0*/  ISETP.GE.AND P2, PT, R19, UR7, PT ;  /* 0x0000000713007c0c */ /* 0x008fe4000bf46270 */
[----:B------:R-:W-:-:S07]  /*44f0*/  ISETP.NE.AND.EX P0, PT, R11, RZ, PT, P0 ;  /* 0x000000ff0b00720c */ /* 0x000fce0003f05300 */
[----:B------:R-:W-:Y:S06]  /*4500*/  @!P1 BRA `(.L_x_16329) ;  /* 0x0000000000649947 */ /* 0x000fec0003800000 */
        /* <DEDUP_REMOVED lines=24> */
.L_x_16330:
[----:B------:R-:W-:Y:S05]  /*4690*/  BSYNC.RECONVERGENT B0 ;  /* 0x0000000000007941 */ /* 0x000fea0003800200 */
.L_x_16329:
[----:B------:R-:W-:Y:S05]  /*46a0*/  @!P0 BRA `(.L_x_16331) ;  /* 0x0000000000688947 */ /* 0x000fea0003800000 */
[----:B------:R-:W-:Y:S06]  /*46b0*/  BAR.SYNC.DEFER_BLOCKING 0x0 ;  /* 0x0000000000007b1d */ /* 0x000fec0000010000 */
[----:B------:R-:W-:Y:S01]  /*46c0*/  BSSY.RECONVERGENT B0, `(.L_x_16331) ;  /* 0x0000018000007945 */ /* 0x000fe20003800200 */
[----:B01----:R-:W0:Y:S01]  /*46d0*/  SHFL.DOWN P0, R3, R38, 0x1, 0x1f ;  /* 0x08201f0026037f89 */ /* 0x003e220000000000 */
        /* <DEDUP_REMOVED lines=22> */
.L_x_16332:
[----:B------:R-:W-:Y:S05]  /*4840*/  BSYNC.RECONVERGENT B0 ;  /* 0x0000000000007941 */ /* 0x000fea0003800200 */
.L_x_16331:
[----:B------:R-:W-:Y:S05]  /*4850*/  @P2 EXIT ;  /* 0x000000000000294d */ /* 0x000fea0003800000 */
[----:B------:R-:W0:Y:S01]  /*4860*/  LDCU.64 UR8, c[0x0][0x4e8] ;  /* 0x00009d00ff0877ac */ /* 0x000e220008000a00 */
[----:B------:R-:W3:Y:S01]  /*4870*/  S2UR UR5, SR_CgaCtaId ;  /* 0x00000000000579c3 */ /* 0x000ee20000008800 */
[----:B------:R-:W-:Y:S01]  /*4880*/  BSSY.RECONVERGENT B0, `(.L_x_16333) ;  /* 0x000004e000007945 */ /* 0x000fe20003800200 */
[----:B------:R-:W4:Y:S01]  /*4890*/  LDCU.64 UR10, c[0x0][0x4c8] ;  /* 0x00009900ff0a77ac */ /* 0x000f220008000a00 */
[----:B------:R-:W2:Y:S01]  /*48a0*/  LDCU.64 UR12, c[0x0][0x4a8] ;  /* 0x00009500ff0c77ac */ /* 0x000ea20008000a00 */
[----:B------:R-:W-:Y:S01]  /*48b0*/  UMOV UR4, 0x400 ;  /* 0x0000040000047882 */ /* 0x000fe20000000000 */
[----:B------:R-:W2:Y:S01]  /*48c0*/  LDCU UR6, c[0x0][0x360] ;  /* 0x00006c00ff0677ac */ /* 0x000ea20008000800 */
[----:B------:R-:W2:Y:S01]  /*48d0*/  LDCU.64 UR28, c[0x0][0x3e0] ;  /* 0x00007c00ff1c77ac */ /* 0x000ea20008000a00 */
[C---:B01----:R-:W-:Y:S01]  /*48e0*/  IMAD.WIDE.U32 R6, R35.reuse, UR8, RZ ;  /* 0x0000000823067c25 */ /* 0x043fe2000f8e00ff */
[----:B------:R-:W0:Y:S03]  /*48f0*/  LDCU.64 UR30, c[0x0][0x3c0] ;  /* 0x00007800ff1e77ac */ /* 0x000e260008000a00 */
[C---:B----4-:R-:W-:Y:S01]  /*4900*/  IMAD.WIDE.U32 R8, R35.reuse, UR10, RZ ;  /* 0x0000000a23087c25 */ /* 0x050fe2000f8e00ff */
[----:B------:R-:W1:Y:S03]  /*4910*/  LDCU.64 UR14, c[0x0][0x4b0] ;  /* 0x00009600ff0e77ac */ /* 0x000e660008000a00 */
[C---:B--2---:R-:W-:Y:S01]  /*4920*/  IMAD.WIDE.U32 R10, R35.reuse, UR12, RZ ;  /* 0x0000000c230a7c25 */ /* 0x044fe2000f8e00ff */
[----:B------:R-:W2:Y:S03]  /*4930*/  LDCU.64 UR18, c[0x0][0x4d0] ;  /* 0x00009a00ff1277ac */ /* 0x000ea60008000a00 */
[----:B------:R-:W-:-:S02]  /*4940*/  IMAD R27, R35, UR9, R7 ;  /* 0x00000009231b7c24 */ /* 0x000fc4000f8e0207 */
[C---:B------:R-:W-:Y:S01]  /*4950*/  IMAD R25, R35.reuse, UR11, R9 ;  /* 0x0000000b23197c24 */ /* 0x040fe2000f8e0209 */
[----:B------:R-:W4:Y:S01]  /*4960*/  LDCU.64 UR24, c[0x0][0x4f0] ;  /* 0x00009e00ff1877ac */ /* 0x000f220008000a00 */
[----:B------:R-:W-:Y:S01]  /*4970*/  IMAD R35, R35, UR13, R11 ;  /* 0x0000000d23237c24 */ /* 0x000fe2000f8e020b */
[----:B------:R-:W0:Y:S01]  /*4980*/  LDCU.64 UR26, c[0x0][0x540] ;  /* 0x0000a800ff1a77ac */ /* 0x000e220008000a00 */
[----:B------:R-:W0:Y:S01]  /*4990*/  LDCU.128 UR20, c[0x0][0x530] ;  /* 0x0000a600ff1477ac */ /* 0x000e220008000c00 */
[----:B---3--:R-:W-:-:S12]  /*49a0*/  ULEA UR4, UR5, UR4, 0x18 ;  /* 0x0000000405047291 */ /* 0x008fd8000f8ec0ff */
.L_x_16334:
[C---:B------:R-:W-:Y:S01]  /*49b0*/  LEA R0, R19.reuse, UR4, 0x3 ;  /* 0x0000000413007c11 */ /* 0x040fe2000f8e18ff */
[C---:B---3--:R-:W-:Y:S01]  /*49c0*/  IMAD.WIDE.U32 R12, R19.reuse, UR28, RZ ;  /* 0x0000001c130c7c25 */ /* 0x048fe2000f8e00ff */
[----:B------:R-:W-:Y:S02]  /*49d0*/  SHF.R.S32.HI R18, RZ, 0x1f, R19 ;  /* 0x0000001fff127819 */ /* 0x000fe40000011413 */
[----:B------:R-:W-:Y:S01]  /*49e0*/  MOV R2, R10 ;  /* 0x0000000a00027202 */ /* 0x000fe20000000f00 */
[----:B------:R-:W3:Y:S01]  /*49f0*/  LDS.64 R20, [R0+0x2770] ;  /* 0x0027700000147984 */ /* 0x000ee20000000a00 */
        /* <DEDUP_REMOVED lines=13> */
[----:B---3--:R-:W-:Y:S04]  /*4ad0*/  REDG.E.ADD.F32.FTZ.RN.STRONG.GPU desc[UR16][R2.64], R20 ;  /* 0x00000014020079a6 */ /* 0x008fe8000c12f310 */
[----:B------:R0:W-:Y:S04]  /*4ae0*/  REDG.E.ADD.F32.FTZ.RN.STRONG.GPU desc[UR16][R2.64+0x4], R21 ;  /* 0x00000415020079a6 */ /* 0x0001e8000c12f310 */
[----:B------:R-:W1:Y:S01]  /*4af0*/  LDG.E.64 R14, desc[UR16][R14.64] ;  /* 0x000000100e0e7981 */ /* 0x000e62000c1e1b00 */
[C---:B--2---:R-:W-:Y:S02]  /*4b00*/  IMAD R16, R18.reuse, UR18, RZ ;  /* 0x0000001212107c24 */ /* 0x044fe4000f8e02ff */
        /* <DEDUP_REMOVED lines=38> */
.L_x_16333:
[----:B------:R-:W-:Y:S05]  /*4d70*/  EXIT ;  /* 0x000000000000794d */ /* 0x000fea0003800000 */
.L_x_16335:
        /* <DEDUP_REMOVED lines=16> */
.L_x_18776:


//--------------------- .text._Z25selective_scan_bwd_kernelI32Selective_Scan_bwd_kernel_traitsILi32ELi8ELb1ELb0ELb0ELb0ELb1EN3c108BFloat16ENS1_7complexIfEEEEv12SSMParamsBwd --------------------------
	.section	.text._Z25selective_scan_bwd_kernelI32Selective_Scan_bwd_kernel_traitsILi32ELi8ELb1ELb0ELb0ELb0ELb1EN3c108BFloat16ENS1_7complexIfEEEEv12SSMParamsBwd,"ax",@progbits
	.align	128
        .global         _Z25selective_scan_bwd_kernelI32Selective_Scan_bwd_kernel_traitsILi32ELi8ELb1ELb0ELb0ELb0ELb1EN3c108BFloat16ENS1_7complexIfEEEEv12SSMParamsBwd
        .type           _Z25selective_scan_bwd_kernelI32Selective_Scan_bwd_kernel_traitsILi32ELi8ELb1ELb0ELb0ELb0ELb1EN3c108BFloat16ENS1_7complexIfEEEEv12SSMParamsBwd,@function
        .size           _Z25selective_scan_bwd_kernelI32Selective_Scan_bwd_kernel_traitsILi32ELi8ELb1ELb0ELb0ELb0ELb1EN3c108BFloat16ENS1_7complexIfEEEEv12SSMParamsBwd,(.L_x_18777 - _Z25selective_scan_bwd_kernelI32Selective_Scan_bwd_kernel_traitsILi32ELi8ELb1ELb0ELb0ELb0ELb1EN3c108BFloat16ENS1_7complexIfEEEEv12SSMParamsBwd)
        .other          _Z25selective_scan_bwd_kernelI32Selective_Scan_bwd_kernel_traitsILi32ELi8ELb1ELb0ELb0ELb0ELb1EN3c108BFloat16ENS1_7complexIfEEEEv12SSMParamsBwd,@"STO_CUDA_ENTRY STV_DEFAULT"
_Z25selective_scan_bwd_kernelI32Selective_Scan_bwd_kernel_traitsILi32ELi8ELb1ELb0ELb0ELb0ELb1EN3c108BFloat16ENS1_7complexIfEEEEv12SSMParamsBwd:
.text._Z25selective_scan_bwd_kernelI32Selective_Scan_bwd_kernel_traitsILi32ELi8ELb1ELb0ELb0ELb0ELb1EN3c108BFloat16ENS1_7complexIfEEEEv12SSMParamsBwd:
        /* <DEDUP_REMOVED lines=85> */
[----:B------:R-:W1:Y:S01]  /*0550*/  S2UR UR5, SR_CgaCtaId ;  /* 0x00000000000579c3 */ /* 0x000e620000008800 */
[----:B------:R-:W2:Y:S01]  /*0560*/  LDCU.64 UR6, c[0x0][0x3a0] ;  /* 0x00007400ff0677ac */ /* 0x000ea20008000a00 */
[----:B------:R-:W-:Y:S01]  /*0570*/  CS2R R38, SRZ ;  /* 0x0000000000267805 */ /* 0x000fe2000001ff00 */
        /* <DEDUP_REMOVED lines=9> */
.L_x_16357:
[----:B------:R-:W-:Y:S01]  /*0610*/  BAR.SYNC.DEFER_BLOCKING 0x0 ;  /* 0x0000000000007b1d */ /* 0x000fe20000010000 */
[----:B0-----:R-:W-:-:S05]  /*0620*/  IMAD.WIDE.U32 R2, R36, 0x10, R34 ;  /* 0x0000001024027825 */ /* 0x001fca00078e0022 */
[----:B------:R-:W0:Y:S01]  /*0630*/  S2R R44, SR_LANEID ;  /* 0x00000000002c7919 */ /* 0x000e220000000000 */
[----:B------:R-:W-:Y:S01]  /*0640*/  IMAD.WIDE.U32 R12, R36, 0x10, R32 ;  /* 0x00000010240c7825 */ /* 0x000fe200078e0020 */
[----:B------:R-:W-:Y:S01]  /*0650*/  IADD3 R26, PT, PT, R29, -0x1, RZ ;  /* 0xffffffff1d1a7810 */ /* 0x000fe20007ffe0ff */
[----:B------:R-:W1:Y:S01]  /*0660*/  LDC.64 R24, c[0x0][0x488] ;  /* 0x00012200ff187b82 */ /* 0x000e620000000a00 */
[----:B------:R-:W2:Y:S01]  /*0670*/  LDCU.64 UR6, c[0x0][0x510] ;  /* 0x0000a200ff0677ac */ /* 0x000ea20008000a00 */
[----:B---3--:R-:W3:Y:S06]  /*0680*/  LDCU.64 UR8, c[0x0][0x490] ;  /* 0x00009200ff0877ac */ /* 0x008eec0008000a00 */
[----:B------:R-:W4:Y:S01]  /*0690*/  LDC.64 R50, c[0x0][0x428] ;  /* 0x00010a00ff327b82 */ /* 0x000f220000000a00 */
[----:B------:R-:W0:Y:S01]  /*06a0*/  LDCU UR4, c[0x0][0x38c] ;  /* 0x00007180ff0477ac */ /* 0x000e220008000800 */
[----:B------:R-:W2:Y:S01]  /*06b0*/  LDG.E.128 R20, desc[UR16][R2.64] ;  /* 0x0000001002147981 */ /* 0x000ea2000c1e1d00 */
[----:B0-----:R-:W-:-:S05]  /*06c0*/  LEA R27, R44, UR5, 0x4 ;  /* 0x000000052c1b7c11 */ /* 0x001fca000f8e20ff */
[----:B--2---:R0:W-:Y:S01]  /*06d0*/  STS.128 [R27], R20 ;  /* 0x000000141b007388 */ /* 0x0041e20000000c00 */
[----:B------:R-:W-:-:S03]  /*06e0*/  NOP ;  /* 0x0000000000007918 */ /* 0x000fc60000000000 */
[----:B------:R-:W-:Y:S01]  /*06f0*/  LDS.128 R8, [R27] ;  /* 0x000000001b087984 */ /* 0x000fe20000000c00 */
[----:B------:R-:W-:Y:S01]  /*0700*/  BAR.SYNC.DEFER_BLOCKING 0x0 ;  /* 0x0000000000007b1d */ /* 0x000fe20000010000 */
[----:B------:R-:W-:-:S07]  /*0710*/  IMAD.WIDE.U32 R2, R36, 0x10, R30 ;  /* 0x0000001024027825 */ /* 0x000fce00078e001e */
[----:B0-----:R-:W0:Y:S08]  /*0720*/  LDC.64 R20, c[0x0][0x410] ;  /* 0x00010400ff147b82 */ /* 0x001e300000000a00 */
[----:B------:R-:W2:Y:S01]  /*0730*/  LDC.64 R22, c[0x0][0x418] ;  /* 0x00010600ff167b82 */ /* 0x000ea20000000a00 */
[----:B------:R-:W3:Y:S04]  /*0740*/  LDG.E.128 R52, desc[UR16][R12.64] ;  /* 0x000000100c347981 */ /* 0x000ee8000c1e1d00 */
[----:B---3--:R3:W-:Y:S01]  /*0750*/  STS.128 [R27], R52 ;  /* 0x000000341b007388 */ /* 0x0087e20000000c00 */
[----:B------:R-:W-:-:S03]  /*0760*/  NOP ;  /* 0x0000000000007918 */ /* 0x000fc60000000000 */
[----:B------:R-:W-:Y:S01]  /*0770*/  LDS.128 R4, [R27] ;  /* 0x000000001b047984 */ /* 0x000fe20000000c00 */
[----:B------:R-:W-:Y:S01]  /*0780*/  BAR.SYNC.DEFER_BLOCKING 0x0 ;  /* 0x0000000000007b1d */ /* 0x000fe20000010000 */
[----:B------:R-:W-:Y:S01]  /*0790*/  HFMA2 R13, -RZ, RZ, 0, 0 ;  /* 0x00000000ff0d7431 */ /* 0x000fe200000001ff */
[----:B------:R-:W-:-:S06]  /*07a0*/  SHF.L.U32 R12, R26, 0x8, RZ ;  /* 0x000000081a0c7819 */ /* 0x000fcc00000006ff */
[----:B---3--:R-:W3:Y:S01]  /*07b0*/  LDC.64 R52, c[0x0][0x478] ;  /* 0x00011e00ff347b82 */ /* 0x008ee20000000a00 */
[----:B------:R1:W4:Y:S01]  /*07c0*/  LDG.E.128 R56, desc[UR16][R2.64] ;  /* 0x0000001002387981 */ /* 0x000322000c1e1d00 */
[----:B0-----:R-:W-:-:S04]  /*07d0*/  IMAD.WIDE.U32 R18, R20, UR18, R12 ;  /* 0x0000001214127c25 */ /* 0x001fc8000f8e000c */
[----:B------:R-:W-:Y:S02]  /*07e0*/  IMAD R19, R21, UR18, R19 ;  /* 0x0000001215137c24 */ /* 0x000fe4000f8e0213 */
[----:B--2---:R-:W-:-:S04]  /*07f0*/  IMAD.WIDE.U32 R18, R49, R22, R18 ;  /* 0x0000001631127225 */ /* 0x004fc800078e0012 */
[----:B------:R-:W-:Y:S01]  /*0800*/  IMAD R0, R49, R23, R19 ;  /* 0x0000001731007224 */ /* 0x000fe200078e0213 */
[----:B-1----:R-:W-:-:S04]  /*0810*/  LEA R2, P0, R18, R24, 0x1 ;  /* 0x0000001812027211 */ /* 0x002fc800078008ff */
[----:B------:R-:W-:Y:S02]  /*0820*/  LEA.HI.X R3, R18, R25, R0, 0x1, P0 ;  /* 0x0000001912037211 */ /* 0x000fe400000f0c00 */
[----:B------:R-:W0:Y:S01]  /*0830*/  LDC.64 R24, c[0x0][0x420] ;  /* 0x00010800ff187b82 */ /* 0x000e220000000a00 */
[----:B------:R-:W-:Y:S01]  /*0840*/  IMAD.WIDE.U32 R2, R36, 0x10, R2 ;  /* 0x0000001024027825 */ /* 0x000fe200078e0002 */
[----:B----4-:R3:W-:Y:S01]  /*0850*/  STS.128 [R27], R56 ;  /* 0x000000381b007388 */ /* 0x0107e20000000c00 */
[----:B------:R-:W-:-:S03]  /*0860*/  NOP ;  /* 0x0000000000007918 */ /* 0x000fc60000000000 */
[----:B------:R-:W1:Y:S02]  /*0870*/  LDS.128 R20, [R27] ;  /* 0x000000001b147984 */ /* 0x000e640000000c00 */
[----:B------:R-:W-:Y:S06]  /*0880*/  BAR.SYNC.DEFER_BLOCKING 0x0 ;  /* 0x0000000000007b1d */ /* 0x000fec0000010000 */
[----:B------:R-:W2:Y:S01]  /*0890*/  LDG.E.128 R64, desc[UR16][R2.64] ;  /* 0x0000001002407981 */ /* 0x000ea2000c1e1d00 */
[----:B0-----:R-:W-:-:S04]  /*08a0*/  IMAD.WIDE.U32 R18, R24, UR18, R12 ;  /* 0x0000001218127c25 */ /* 0x001fc8000f8e000c */
[----:B------:R-:W-:Y:S02]  /*08b0*/  IMAD R19, R25, UR18, R19 ;  /* 0x0000001219137c24 */ /* 0x000fe4000f8e0213 */
[----:B------:R-:W-:-:S04]  /*08c0*/  IMAD.WIDE.U32 R18, R49, R50, R18 ;  /* 0x0000003231127225 */ /* 0x000fc800078e0012 */
[----:B------:R-:W-:Y:S01]  /*08d0*/  IMAD R0, R49, R51, R19 ;  /* 0x0000003331007224 */ /* 0x000fe200078e0213 */
[----:B---3--:R-:W-:-:S04]  /*08e0*/  LEA R56, P0, R18, R52, 0x1 ;  /* 0x0000003412387211 */ /* 0x008fc800078008ff */
[----:B------:R-:W-:-:S03]  /*08f0*/  LEA.HI.X R57, R18, R53, R0, 0x1, P0 ;  /* 0x0000003512397211 */ /* 0x000fc600000f0c00 */
[----:B------:R-:W-:Y:S01]  /*0900*/  IMAD.WIDE.U32 R56, R36, 0x10, R56 ;  /* 0x0000001024387825 */ /* 0x000fe200078e0038 */
[----:B--2---:R1:W-:Y:S01]  /*0910*/  STS.128 [R27], R64 ;  /* 0x000000401b007388 */ /* 0x0043e20000000c00 */
[----:B------:R-:W-:-:S03]  /*0920*/  NOP ;  /* 0x0000000000007918 */ /* 0x000fc60000000000 */
[----:B------:R-:W0:Y:S01]  /*0930*/  LDS.128 R52, [R27] ;  /* 0x000000001b347984 */ /* 0x000e220000000c00 */
[----:B------:R-:W-:Y:S06]  /*0940*/  BAR.SYNC.DEFER_BLOCKING 0x0 ;  /* 0x0000000000007b1d */ /* 0x000fec0000010000 */
[----:B------:R-:W2:Y:S01]  /*0950*/  LDG.E.128 R56, desc[UR16][R56.64] ;  /* 0x0000001038387981 */ /* 0x000ea2000c1e1d00 */
[----:B-1----:R-:W-:Y:S01]  /*0960*/  SHF.L.U32 R66, R23, 0x10, RZ ;  /* 0x0000001017427819 */ /* 0x002fe200000006ff */
[----:B------:R-:W-:Y:S01]  /*0970*/  UISETP.NE.U32.AND UP0, UPT, UR8, URZ, UPT ;  /* 0x000000ff0800728c */ /* 0x000fe2000bf05070 */
[----:B------:R-:W-:-:S02]  /*0980*/  PRMT R80, R5, 0x7632, R80 ;  /* 0x0000763205507816 */ /* 0x000fc40000000050 */
[----:B------:R-:W-:Y:S01]  /*0990*/  SHF.L.U32 R83, R5, 0x10, RZ ;  /* 0x0000001005537819 */ /* 0x000fe200000006ff */
[----:B------:R-:W-:Y:S01]  /*09a0*/  UISETP.NE.AND.EX UP0, UPT, UR9, URZ, UPT, UP0 ;  /* 0x000000ff0900728c */ /* 0x000fe2000bf05300 */
[----:B------:R-:W-:Y:S02]  /*09b0*/  PRMT R98, R8, 0x7632, R98 ;  /* 0x0000763208627816 */ /* 0x000fe40000000062 */
[----:B------:R-:W-:Y:S02]  /*09c0*/  PRMT R99, R9, 0x7632, R99 ;  /* 0x0000763209637816 */ /* 0x000fe40000000063 */
[----:B------:R-:W-:Y:S02]  /*09d0*/  PRMT R100, R10, 0x7632, R100 ;  /* 0x000076320a647816 */ /* 0x000fe40000000064 */
[----:B0-----:R-:W-:Y:S02]  /*09e0*/  SHF.L.U32 R25, R54, 0x10, RZ ;  /* 0x0000001036197819 */ /* 0x001fe400000006ff */
[----:B------:R-:W-:-:S02]  /*09f0*/  SHF.L.U32 R0, R55, 0x10, RZ ;  /* 0x0000001037007819 */ /* 0x000fc400000006ff */
[----:B------:R-:W-:Y:S01]  /*0a00*/  SHF.L.U32 R24, R53, 0x10, RZ ;  /* 0x0000001035187819 */ /* 0x000fe200000006ff */
[----:B------:R-:W-:Y:S01]  /*0a10*/  FMUL.FTZ R19, R25, -1.4426950216293334961 ;  /* 0xbfb8aa3b19137820 */ /* 0x000fe20000410000 */
[----:B------:R-:W-:Y:S01]  /*0a20*/  PRMT R61, R53, 0x7632, R61 ;  /* 0x00007632353d7816 */ /* 0x000fe2000000003d */
[----:B------:R-:W-:Y:S01]  /*0a30*/  FMUL.FTZ R48, R0, -1.4426950216293334961 ;  /* 0xbfb8aa3b00307820 */ /* 0x000fe20000410000 */
[----:B------:R-:W-:Y:S01]  /*0a40*/  PRMT R64, R54, 0x7632, R64 ;  /* 0x0000763236407816 */ /* 0x000fe20000000040 */
[----:B------:R-:W-:Y:S01]  /*0a50*/  FMUL.FTZ R18, R24, -1.4426950216293334961 ;  /* 0xbfb8aa3b18127820 */ /* 0x000fe20000410000 */
[----:B------:R-:W-:Y:S01]  /*0a60*/  SHF.L.U32 R61, R61, 0x10, RZ ;  /* 0x000000103d3d7819 */ /* 0x000fe200000006ff */
[----:B------:R0:W1:Y:S01]  /*0a70*/  MUFU.EX2 R46, R19 ;  /* 0x00000013002e7308 */ /* 0x0000620000000800 */
[----:B------:R-:W-:Y:S02]  /*0a80*/  SHF.L.U32 R64, R64, 0x10, RZ ;  /* 0x0000001040407819 */ /* 0x000fe400000006ff */
[----:B------:R-:W-:-:S02]  /*0a90*/  SHF.L.U32 R62, R52, 0x10, RZ ;  /* 0x00000010343e7819 */ /* 0x000fc400000006ff */
[----:B------:R-:W-:Y:S02]  /*0aa0*/  PRMT R60, R52, 0x7632, R60 ;  /* 0x00007632343c7816 */ /* 0x000fe4000000003c */
[----:B------:R-:W-:Y:S01]  /*0ab0*/  PRMT R63, R55, 0x7632, R63 ;  /* 0x00007632373f7816 */ /* 0x000fe2000000003f */
[----:B------:R3:W4:Y:S01]  /*0ac0*/  MUFU.EX2 R50, R48 ;  /* 0x0000003000327308 */ /* 0x0007220000000800 */
[----:B0-----:R-:W-:Y:S01]  /*0ad0*/  FMUL.FTZ R19, R61, -1.4426950216293334961 ;  /* 0xbfb8aa3b3d137820 */ /* 0x001fe20000410000 */
[----:B------:R-:W-:Y:S01]  /*0ae0*/  SHF.L.U32 R60, R60, 0x10, RZ ;  /* 0x000000103c3c7819 */ /* 0x000fe200000006ff */
[----:B------:R-:W-:Y:S01]  /*0af0*/  FMUL.FTZ R2, R62, -1.4426950216293334961 ;  /* 0xbfb8aa3b3e027820 */ /* 0x000fe20000410000 */
[----:B------:R-:W-:Y:S02]  /*0b00*/  SHF.L.U32 R63, R63, 0x10, RZ ;  /* 0x000000103f3f7819 */ /* 0x000fe400000006ff */
[----:B------:R-:W-:Y:S01]  /*0b10*/  PRMT R101, R11, 0x7632, R101 ;  /* 0x000076320b657816 */ /* 0x000fe20000000065 */
[----:B------:R-:W-:Y:S01]  /*0b20*/  FMUL.FTZ R3, R60, -1.4426950216293334961 ;  /* 0xbfb8aa3b3c037820 */ /* 0x000fe20000410000 */
[----:B------:R-:W0:Y:S01]  /*0b30*/  MUFU.EX2 R18, R18 ;  /* 0x0000001200127308 */ /* 0x000e220000000800 */
[----:B---3--:R-:W-:Y:S01]  /*0b40*/  FMUL.FTZ R48, R64, -1.4426950216293334961 ;  /* 0xbfb8aa3b40307820 */ /* 0x008fe20000410000 */
[----:B------:R-:W-:Y:S01]  /*0b50*/  FMUL.FTZ R51, R63, -1.4426950216293334961 ;  /* 0xbfb8aa3b3f337820 */ /* 0x000fe20000410000 */
[----:B-1----:R-:W-:Y:S01]  /*0b60*/  FADD.FTZ R46, R46, 1 ;  /* 0x3f8000002e2e7421 */ /* 0x002fe20000010000 */
[----:B------:R-:W-:-:S02]  /*0b70*/  SHF.L.U32 R81, R4, 0x10, RZ ;  /* 0x0000001004517819 */ /* 0x000fc400000006ff */
[----:B------:R-:W-:Y:S02]  /*0b80*/  PRMT R84, R6, 0x7632, R84 ;  /* 0x0000763206547816 */ /* 0x000fe40000000054 */
[----:B------:R-:W1:Y:S01]  /*0b90*/  MUFU.EX2 R19, R19 ;  /* 0x0000001300137308 */ /* 0x000e620000000800 */
[----:B----4-:R-:W-:Y:S01]  /*0ba0*/  FADD.FTZ R50, R50, 1 ;  /* 0x3f80000032327421 */ /* 0x010fe20000010000 */
[----:B------:R-:W-:Y:S02]  /*0bb0*/  SHF.L.U32 R85, R6, 0x10, RZ ;  /* 0x0000001006557819 */ /* 0x000fe400000006ff */
[C---:B------:R-:W-:Y:S02]  /*0bc0*/  PRMT R87, R7.reuse, 0x7632, R87 ;  /* 0x0000763207577816 */ /* 0x040fe40000000057 */
[----:B------:R-:W-:Y:S02]  /*0bd0*/  SHF.L.U32 R89, R7, 0x10, RZ ;  /* 0x0000001007597819 */ /* 0x000fe400000006ff */
[----:B------:R-:W3:Y:S01]  /*0be0*/  MUFU.EX2 R48, R48 ;  /* 0x0000003000307308 */ /* 0x000ee20000000800 */
[----:B0-----:R-:W-:Y:S01]  /*0bf0*/  FADD.FTZ R67, R18, 1 ;  /* 0x3f80000012437421 */ /* 0x001fe20000010000 */
[----:B------:R-:W-:-:S04]  /*0c00*/  PRMT R18, R20, 0x7632, R18 ;  /* 0x0000763214127816 */ /* 0x000fc80000000012 */
[----:B------:R-:W-:Y:S02]  /*0c10*/  SHF.L.U32 R78, R18, 0x10, RZ ;  /* 0x00000010124e7819 */ /* 0x000fe400000006ff */
[----:B------:R-:W0:Y:S01]  /*0c20*/  MUFU.EX2 R2, R2 ;  /* 0x0000000200027308 */ /* 0x000e220000000800 */
[----:B-1----:R-:W-:Y:S01]  /*0c30*/  FADD.FTZ R72, R19, 1 ;  /* 0x3f80000013487421 */ /* 0x002fe20000010000 */
[----:B------:R-:W-:-:S04]  /*0c40*/  PRMT R19, R21, 0x7632, R19 ;  /* 0x0000763215137816 */ /* 0x000fc80000000013 */
[----:B------:R-:W-:Y:S02]  /*0c50*/  SHF.L.U32 R82, R19, 0x10, RZ ;  /* 0x0000001013527819 */ /* 0x000fe400000006ff */
[----:B------:R-:W1:Y:S01]  /*0c60*/  MUFU.EX2 R3, R3 ;  /* 0x0000000300037308 */ /* 0x000e620000000800 */
[----:B---3--:R-:W-:-:S07]  /*0c70*/  FADD.FTZ R79, R48, 1 ;  /* 0x3f800000304f7421 */ /* 0x008fce0000010000 */
[----:B------:R-:W3:Y:S01]  /*0c80*/  MUFU.EX2 R51, R51 ;  /* 0x0000003300337308 */ /* 0x000ee20000000800 */
[----:B0-----:R-:W-:-:S07]  /*0c90*/  FADD.FTZ R2, R2, 1 ;  /* 0x3f80000002027421 */ /* 0x001fce0000010000 */
[----:B------:R-:W0:Y:S01]  /*0ca0*/  MUFU.RCP R67, R67 ;  /* 0x0000004300437308 */ /* 0x000e220000001000 */
[----:B-1----:R-:W-:-:S07]  /*0cb0*/  FADD.FTZ R3, R3, 1 ;  /* 0x3f80000003037421 */ /* 0x002fce0000010000 */
[----:B------:R-:W-:Y:S01]  /*0cc0*/  MUFU.RCP R75, R50 ;  /* 0x00000032004b7308 */ /* 0x000fe20000001000 */
[----:B---3--:R-:W-:-:S07]  /*0cd0*/  FADD.FTZ R76, R51, 1 ;  /* 0x3f800000334c7421 */ /* 0x008fce0000010000 */
[----:B------:R-:W-:Y:S01]  /*0ce0*/  MUFU.RCP R70, R46 ;  /* 0x0000002e00467308 */ /* 0x000fe20000001000 */
[----:B0-----:R-:W-:-:S04]  /*0cf0*/  FADD.FTZ R51, -R67, 1 ;  /* 0x3f80000043337421 */ /* 0x001fc80000010100 */
[C---:B------:R-:W-:Y:S01]  /*0d00*/  FFMA.FTZ R51, R24.reuse, R51, 1 ;  /* 0x3f80000018337423 */ /* 0x040fe20000010033 */
[----:B------:R-:W-:Y:S02]  /*0d10*/  FMUL.FTZ R24, R24, R67 ;  /* 0x0000004318187220 */ /* 0x000fe40000410000 */
[----:B------:R-:W0:Y:S08]  /*0d20*/  MUFU.RCP R72, R72 ;  /* 0x0000004800487308 */ /* 0x000e300000001000 */
[----:B------:R-:W1:Y:S08]  /*0d30*/  MUFU.RCP R79, R79 ;  /* 0x0000004f004f7308 */ /* 0x000e700000001000 */
[----:B------:R3:W4:Y:S01]  /*0d40*/  MUFU.RCP R71, R2 ;  /* 0x0000000200477308 */ /* 0x0007220000001000 */
[----:B0-----:R-:W-:-:S07]  /*0d50*/  FADD.FTZ R18, -R72, 1 ;  /* 0x3f80000048127421 */ /* 0x001fce0000010100 */
[----:B------:R4:W0:Y:S01]  /*0d60*/  MUFU.RCP R73, R3 ;  /* 0x0000000300497308 */ /* 0x0008220000001000 */
[----:B---3--:R-:W-:Y:S01]  /*0d70*/  FADD.FTZ R2, -R70, 1 ;  /* 0x3f80000046027421 */ /* 0x008fe20000010100 */
[----:B-1----:R-:W-:-:S03]  /*0d80*/  FMUL.FTZ R5, R64, R79 ;  /* 0x0000004f40057220 */ /* 0x002fc60000410000 */
[----:B------:R-:W-:-:S03]  /*0d90*/  FFMA.FTZ R50, R25, R2, 1 ;  /* 0x3f80000019327423 */ /* 0x000fc60000010002 */
[----:B------:R-:W1:Y:S01]  /*0da0*/  MUFU.RCP R94, R76 ;  /* 0x0000004c005e7308 */ /* 0x000e620000001000 */
[----:B----4-:R-:W-:-:S04]  /*0db0*/  FADD.FTZ R3, -R71, 1 ;  /* 0x3f80000047037421 */ /* 0x010fc80000010100 */
[C---:B------:R-:W-:Y:S01]  /*0dc0*/  FFMA.FTZ R3, R62.reuse, R3, 1 ;  /* 0x3f8000003e037423 */ /* 0x040fe20000010003 */
[----:B------:R-:W-:Y:S01]  /*0dd0*/  FMUL.FTZ R62, R62, R71 ;  /* 0x000000473e3e7220 */ /* 0x000fe20000410000 */
[----:B0-----:R-:W-:-:S04]  /*0de0*/  FADD.FTZ R19, -R73, 1 ;  /* 0x3f80000049137421 */ /* 0x001fc80000010100 */
[----:B------:R-:W-:Y:S01]  /*0df0*/  FFMA.FTZ R19, R60, R19, 1 ;  /* 0x3f8000003c137423 */ /* 0x000fe20000010013 */
[----:B--2---:R0:W-:Y:S01]  /*0e00*/  STS.128 [R27], R56 ;  /* 0x000000381b007388 */ /* 0x0041e20000000c00 */
[----:B------:R-:W-:-:S03]  /*0e10*/  NOP ;  /* 0x0000000000007918 */ /* 0x000fc60000000000 */
[----:B------:R-:W2:Y:S01]  /*0e20*/  LDS.128 R52, [R27] ;  /* 0x000000001b347984 */ /* 0x000ea20000000c00 */
[----:B0-----:R-:W-:Y:S02]  /*0e30*/  SHF.L.U32 R58, R21, 0x10, RZ ;  /* 0x00000010153a7819 */ /* 0x001fe400000006ff */
[----:B------:R-:W-:Y:S02]  /*0e40*/  SHF.L.U32 R56, R20, 0x10, RZ ;  /* 0x0000001014387819 */ /* 0x000fe400000006ff */
[C---:B------:R-:W-:Y:S02]  /*0e50*/  PRMT R20, R22.reuse, 0x7632, R20 ;  /* 0x0000763216147816 */ /* 0x040fe40000000014 */
[----:B------:R-:W-:Y:S02]  /*0e60*/  SHF.L.U32 R59, R22, 0x10, RZ ;  /* 0x00000010163b7819 */ /* 0x000fe400000006ff */
[----:B------:R-:W-:Y:S02]  /*0e70*/  PRMT R21, R23, 0x7632, R21 ;  /* 0x0000763217157816 */ /* 0x000fe40000000015 */
[----:B------:R-:W-:Y:S01]  /*0e80*/  SHF.L.U32 R86, R20, 0x10, RZ ;  /* 0x0000001014567819 */ /* 0x000fe200000006ff */
[----:B------:R-:W-:Y:S01]  /*0e90*/  FFMA.FTZ R20, R61, R18, 1 ;  /* 0x3f8000003d147423 */ /* 0x000fe20000010012 */
[----:B------:R-:W-:Y:S01]  /*0ea0*/  SHF.L.U32 R88, R21, 0x10, RZ ;  /* 0x0000001015587819 */ /* 0x000fe200000006ff */
[----:B------:R-:W-:Y:S01]  /*0eb0*/  FADD.FTZ R21, -R79, 1 ;  /* 0x3f8000004f157421 */ /* 0x000fe20000010100 */
[----:B------:R-:W-:Y:S01]  /*0ec0*/  FMUL.FTZ R61, R61, R72 ;  /* 0x000000483d3d7220 */ /* 0x000fe20000410000 */
[----:B------:R-:W-:Y:S01]  /*0ed0*/  FMUL.FTZ R95, R86, R5 ;  /* 0x00000005565f7220 */ /* 0x000fe20000410000 */
[----:B--2---:R-:W-:-:S02]  /*0ee0*/  SHF.L.U32 R65, R53, 0x10, RZ ;  /* 0x0000001035417819 */ /* 0x004fc400000006ff */
[----:B------:R-:W-:Y:S02]  /*0ef0*/  SHF.L.U32 R69, R55, 0x10, RZ ;  /* 0x0000001037457819 */ /* 0x000fe400000006ff */
[----:B------:R-:W-:Y:S01]  /*0f00*/  PRMT R22, R52, 0x7632, R22 ;  /* 0x0000763234167816 */ /* 0x000fe20000000016 */
[----:B------:R-:W-:Y:S01]  /*0f10*/  FMUL.FTZ R46, R58, R65 ;  /* 0x000000413a2e7220 */ /* 0x000fe20000410000 */
[----:B------:R-:W-:Y:S01]  /*0f20*/  SHF.L.U32 R57, R52, 0x10, RZ ;  /* 0x0000001034397819 */ /* 0x000fe200000006ff */
[----:B------:R-:W-:Y:S01]  /*0f30*/  FMUL.FTZ R52, R66, R69 ;  /* 0x0000004542347220 */ /* 0x000fe20000410000 */
[----:B------:R-:W-:Y:S01]  /*0f40*/  PRMT R23, R53, 0x7632, R23 ;  /* 0x0000763235177816 */ /* 0x000fe20000000017 */
[----:B------:R-:W-:Y:S01]  /*0f50*/  FADD.FTZ R53, -R75, 1 ;  /* 0x3f8000004b357421 */ /* 0x000fe20000010100 */
[C---:B------:R-:W-:Y:S01]  /*0f60*/  PRMT R48, R54.reuse, 0x7632, R48 ;  /* 0x0000763236307816 */ /* 0x040fe20000000030 */
[----:B------:R-:W-:Y:S01]  /*0f70*/  FMUL.FTZ R46, R67, R46 ;  /* 0x0000002e432e7220 */ /* 0x000fe20000410000 */
[----:B------:R-:W-:Y:S01]  /*0f80*/  SHF.L.U32 R68, R54, 0x10, RZ ;  /* 0x0000001036447819 */ /* 0x000fe200000006ff */
[----:B------:R-:W-:Y:S01]  /*0f90*/  FFMA.FTZ R74, R0, R53, 1 ;  /* 0x3f800000004a7423 */ /* 0x000fe20000010035 */
        /* <DEDUP_REMOVED lines=9> */
[----:B------:R-:W-:Y:S01]  /*1030*/  FFMA.FTZ R23, R64, R21, 1 ;  /* 0x3f80000040177423 */ /* 0x000fe20000010015 */
[----:B------:R-:W-:Y:S01]  /*1040*/  FMUL.FTZ R53, R59, R68 ;  /* 0x000000443b357220 */ /* 0x000fe20000410000 */
[----:B-1----:R-:W-:Y:S01]  /*1050*/  FADD.FTZ R74, -R94, 1 ;  /* 0x3f8000005e4a7421 */ /* 0x002fe20000010100 */
[----:B------:R-:W-:Y:S01]  /*1060*/  FMUL.FTZ R18, R78, R90 ;  /* 0x0000005a4e127220 */ /* 0x000fe20000410000 */
[----:B------:R-:W-:Y:S01]  /*1070*/  FMUL.FTZ R21, R82, R91 ;  /* 0x0000005b52157220 */ /* 0x000fe20000410000 */
        /* <DEDUP_REMOVED lines=16> */
[----:B------:R-:W-:Y:S01]  /*1180*/  F2FP.BF16.F32.PACK_AB R52, R19, R52 ;  /* 0x000000341334723e */ /* 0x000fe200000010ff */
[----:B------:R-:W-:Y:S01]  /*1190*/  FMUL.FTZ R75, R0, R75 ;  /* 0x0000004b004b7220 */ /* 0x000fe20000410000 */
[----:B------:R-:W-:Y:S01]  /*11a0*/  F2FP.BF16.F32.PACK_AB R53, R21, R46 ;  /* 0x0000002e1535723e */ /* 0x000fe200000010ff */
[----:B------:R-:W-:Y:S01]  /*11b0*/  FMUL.FTZ R73, R60, R73 ;  /* 0x000000493c497220 */ /* 0x000fe20000410000 */
[----:B------:R-:W-:-:S03]  /*11c0*/  F2FP.BF16.F32.PACK_AB R54, R23, R50 ;  /* 0x000000321736723e */ /* 0x000fc600000010ff */
[----:B------:R-:W-:Y:S01]  /*11d0*/  BAR.SYNC.DEFER_BLOCKING 0x0 ;  /* 0x0000000000007b1d */ /* 0x000fe20000010000 */
[----:B------:R-:W-:Y:S01]  /*11e0*/  F2FP.BF16.F32.PACK_AB R55, R74, R55 ;  /* 0x000000374a37723e */ /* 0x000fe200000010ff */
[----:B------:R-:W-:Y:S01]  /*11f0*/  FMUL.FTZ R70, R25, R70 ;  /* 0x0000004619467220 */ /* 0x000fe20000410000 */
[----:B------:R-:W-:Y:S01]  /*1200*/  FMUL.FTZ R63, R63, R94 ;  /* 0x0000005e3f3f7220 */ /* 0x000fe20000410000 */
[----:B------:R-:W-:Y:S01]  /*1210*/  FMUL.FTZ R25, R78, R73 ;  /* 0x000000494e197220 */ /* 0x000fe20000410000 */
[----:B------:R-:W-:-:S03]  /*1220*/  SHF.L.U32 R46, R8, 0x10, RZ ;  /* 0x00000010082e7819 */ /* 0x000fc600000006ff */
[----:B------:R-:W1:Y:S01]  /*1230*/  LDC.64 R18, c[0x0][0x558] ;  /* 0x00015600ff127b82 */ /* 0x000e620000000a00 */
        /* <DEDUP_REMOVED lines=8> */
[----:B------:R-:W-:Y:S01]  /*12c0*/  FMUL.FTZ R97, R88, R63 ;  /* 0x0000003f58617220 */ /* 0x000fe20000410000 */
[----:B0-----:R-:W-:-:S04]  /*12d0*/  IMAD.WIDE.U32 R76, R2, UR18, R12 ;  /* 0x00000012024c7c25 */ /* 0x001fc8000f8e000c */
[----:B------:R-:W-:Y:S01]  /*12e0*/  IMAD R77, R3, UR18, R77 ;  /* 0x00000012034d7c24 */ /* 0x000fe2000f8e024d */
[----:B------:R-:W-:Y:S01]  /*12f0*/  STS.128 [R27], R52 ;  /* 0x000000341b007388 */ /* 0x000fe20000000c00 */
[----:B------:R-:W-:-:S03]  /*1300*/  NOP ;  /* 0x0000000000007918 */ /* 0x000fc60000000000 */
[----:B------:R-:W0:Y:S01]  /*1310*/  LDS.128 R20, [R27] ;  /* 0x000000001b147984 */ /* 0x000e220000000c00 */
[----:B------:R-:W-:-:S04]  /*1320*/  IMAD.WIDE.U32 R2, R49, UR6, R76 ;  /* 0x0000000631027c25 */ /* 0x000fc8000f8e004c */
[----:B------:R-:W-:Y:S01]  /*1330*/  IMAD R0, R49, UR7, R3 ;  /* 0x0000000731007c24 */ /* 0x000fe2000f8e0203 */
[----:B-1----:R-:W-:-:S04]  /*1340*/  LEA R18, P0, R2, R18, 0x1 ;  /* 0x0000001202127211 */ /* 0x002fc800078008ff */
[----:B------:R-:W-:Y:S01]  /*1350*/  LEA.HI.X R19, R2, R19, R0, 0x1, P0 ;  /* 0x0000001302137211 */ /* 0x000fe200000f0c00 */
[----:B------:R-:W-:Y:S02]  /*1360*/  FMUL.FTZ R0, R56, R62 ;  /* 0x0000003e38007220 */ /* 0x000fe40000410000 */
[----:B------:R-:W-:-:S05]  /*1370*/  IMAD.WIDE.U32 R2, R36, 0x10, R18 ;  /* 0x0000001024027825 */ /* 0x000fca00078e0012 */
[----:B0-----:R0:W-:Y:S01]  /*1380*/  STG.E.128 desc[UR16][R2.64], R20 ;  /* 0x0000001402007986 */ /* 0x0011e2000c101d10 */
[----:B------:R-:W-:Y:S05]  /*1390*/  BRA.U !UP0, `(.L_x_16337) ;  /* 0x0000000108687547 */ /* 0x000fea000b800000 */
[----:B------:R-:W-:Y:S01]  /*13a0*/  BAR.SYNC.DEFER_BLOCKING 0x0 ;  /* 0x0000000000007b1d */ /* 0x000fe20000010000 */
        /* <DEDUP_REMOVED lines=8> */
[----:B------:R-:W0:Y:S01]  /*1430*/  LDC.64 R18, c[0x0][0x430] ;  /* 0x00010c00ff127b82 */ /* 0x000e220000000a00 */
[----:B------:R-:W-:-:S02]  /*1440*/  F2FP.BF16.F32.PACK_AB R11, R96, R11 ;  /* 0x0000000b600b723e */ /* 0x000fc400000010ff */
[----:B------:R-:W-:Y:S02]  /*1450*/  F2FP.BF16.F32.PACK_AB R10, R5, R10 ;  /* 0x0000000a050a723e */ /* 0x000fe400000010ff */
[----:B------:R-:W-:Y:S02]  /*1460*/  F2FP.BF16.F32.PACK_AB R9, R2, R9 ;  /* 0x000000090209723e */ /* 0x000fe400000010ff */
[----:B------:R-:W-:Y:S01]  /*1470*/  F2FP.BF16.F32.PACK_AB R8, R73, R8 ;  /* 0x000000084908723e */ /* 0x000fe200000010ff */
[----:B------:R-:W1:Y:S04]  /*1480*/  LDC.64 R20, c[0x0][0x438] ;  /* 0x00010e00ff147b82 */ /* 0x000e680000000a00 */
[----:B------:R-:W-:Y:S01]  /*1490*/  STS.128 [R27], R8 ;  /* 0x000000081b007388 */ /* 0x000fe20000000c00 */
[----:B------:R-:W-:-:S03]  /*14a0*/  NOP ;  /* 0x0000000000007918 */ /* 0x000fc60000000000 */
[----:B------:R-:W2:Y:S01]  /*14b0*/  LDS.128 R4, [R27] ;  /* 0x000000001b047984 */ /* 0x000ea20000000c00 */
[----:B0-----:R-:W-:-:S04]  /*14c0*/  IMAD.WIDE.U32 R2, R18, UR18, R12 ;  /* 0x0000001212027c25 */ /* 0x001fc8000f8e000c */
[----:B------:R-:W-:Y:S02]  /*14d0*/  IMAD R3, R19, UR18, R3 ;  /* 0x0000001213037c24 */ /* 0x000fe4000f8e0203 */
[----:B-1----:R-:W-:-:S04]  /*14e0*/  IMAD.WIDE.U32 R2, R49, R20, R2 ;  /* 0x0000001431027225 */ /* 0x002fc800078e0002 */
[----:B------:R-:W-:Y:S01]  /*14f0*/  IMAD R3, R49, R21, R3 ;  /* 0x0000001531037224 */ /* 0x000fe200078e0203 */
[----:B------:R-:W-:-:S04]  /*1500*/  LEA R18, P0, R2, UR8, 0x1 ;  /* 0x0000000802127c11 */ /* 0x000fc8000f8008ff */
[----:B------:R-:W-:-:S03]  /*1510*/  LEA.HI.X R19, R2, UR9, R3, 0x1, P0 ;  /* 0x0000000902137c11 */ /* 0x000fc600080f0c03 */
[----:B------:R-:W-:-:S05]  /*1520*/  IMAD.WIDE.U32 R2, R36, 0x10, R18 ;  /* 0x0000001024027825 */ /* 0x000fca00078e0012 */
[----:B--2---:R1:W-:Y:S02]  /*1530*/  STG.E.128 desc[UR16][R2.64], R4 ;  /* 0x0000000402007986 */ /* 0x0043e4000c101d10 */
.L_x_16337:
[----:B------:R-:W-:Y:S01]  /*1540*/  SHF.L.U32 R68, R98, 0x10, RZ ;  /* 0x0000001062447819 */ /* 0x000fe200000006ff */
[----:B01----:R-:W-:Y:S01]  /*1550*/  FFMA.FTZ R2, R0, R46, R39 ;  /* 0x0000002e00027223 */ /* 0x003fe20000010027 */
        /* <DEDUP_REMOVED lines=67> */
.L_x_16356:
[----:B------:R-:W-:Y:S02]  /*1990*/  MOV R2, R14 ;  /* 0x0000000e00027202 */ /* 0x000fe40000000f00 */
[----:B------:R-:W-:-:S03]  /*19a0*/  MOV R3, R37 ;  /* 0x0000002500037202 */ /* 0x000fc60000000f00 */
[----:B----4-:R-:W-:-:S04]  /*19b0*/  IMAD.WIDE.U32 R2, R20, UR4, R2 ;  /* 0x0000000414027c25 */ /* 0x010fc8000f8e0002 */
[----:B------:R-:W-:Y:S01]  /*19c0*/  IMAD R3, R21, UR4, R3 ;  /* 0x0000000415037c24 */ /* 0x000fe2000f8e0203 */
[----:B--2---:R-:W-:-:S04]  /*19d0*/  LEA R22, P1, R2, R18, 0x3 ;  /* 0x0000001202167211 */ /* 0x004fc800078218ff */
[----:B------:R-:W-:-:S06]  /*19e0*/  LEA.HI.X R23, R2, R19, R3, 0x3, P1 ;  /* 0x0000001302177211 */ /* 0x000fcc00008f1c03 */
[----:B------:R-:W2:Y:S01]  /*19f0*/  LDG.E.64 R22, desc[UR16][R22.64] ;  /* 0x0000001016167981 */ /* 0x000ea2000c1e1b00 */
[----:B01----:R-:W-:-:S04]  /*1a00*/  IMAD.WIDE.U32 R4, R80, UR4, RZ ;  /* 0x0000000450047c25 */ /* 0x003fc8000f8e00ff */
[----:B-1----:R-:W-:Y:S01]  /*1a10*/  IMAD.WIDE.U32 R6, R78, UR4, RZ ;  /* 0x000000044e067c25 */ /* 0x002fe2000f8e00ff */
[----:B------:R-:W-:-:S03]  /*1a20*/  LEA R8, P1, R4, R47, 0x3 ;  /* 0x0000002f04087211 */ /* 0x000fc600078218ff */
[----:B------:R-:W-:Y:S01]  /*1a30*/  IMAD R5, R81, UR4, R5 ;  /* 0x0000000451057c24 */ /* 0x000fe2000f8e0205 */
[----:B------:R-:W-:Y:S01]  /*1a40*/  LEA R2, P2, R6, R43, 0x3 ;  /* 0x0000002b06027211 */ /* 0x000fe200078418ff */
[----:B------:R-:W-:-:S03]  /*1a50*/  IMAD R3, R79, UR4, R7 ;  /* 0x000000044f037c24 */ /* 0x000fc6000f8e0207 */
[----:B------:R-:W-:Y:S02]  /*1a60*/  LEA.HI.X R9, R4, R45, R5, 0x3, P1 ;  /* 0x0000002d04097211 */ /* 0x000fe400008f1c05 */
[----:B------:R-:W-:-:S04]  /*1a70*/  LEA.HI.X R3, R6, R41, R3, 0x3, P2 ;  /* 0x0000002906037211 */ /* 0x000fc800010f1c03 */
[----:B------:R-:W4:Y:S04]  /*1a80*/  LDG.E.64 R8, desc[UR16][R8.64] ;  /* 0x0000001008087981 */ /* 0x000f28000c1e1b00 */
[----:B------:R-:W4:Y:S01]  /*1a90*/  LDG.E.64 R2, desc[UR16][R2.64] ;  /* 0x0000001002027981 */ /* 0x000f22000c1e1b00 */
        /* <DEDUP_REMOVED lines=11> */
[----:B------:R-:W-:Y:S01]  /*1b50*/  FMUL.FTZ R4, R72, R5 ;  /* 0x0000000548047220 */ /* 0x000fe20000410000 */
[----:B------:R-:W-:Y:S01]  /*1b60*/  FMUL.RZ R101, R10, 0.15915493667125701904 ;  /* 0x3e22f9830a657820 */ /* 0x000fe2000040c000 */
[----:B------:R-:W-:Y:S01]  /*1b70*/  FMUL.FTZ R108, R77, R23 ;  /* 0x000000174d6c7220 */ /* 0x000fe20000410000 */
[----:B------:R-:W-:Y:S01]  /*1b80*/  FMUL.RZ R106, R24, 0.15915493667125701904 ;  /* 0x3e22f983186a7820 */ /* 0x000fe2000040c000 */
[----:B------:R0:W-:Y:S01]  /*1b90*/  MUFU.EX2 R6, R4 ;  /* 0x0000000400067308 */ /* 0x0001e20000000800 */
[-C--:B------:R-:W-:Y:S01]  /*1ba0*/  FMUL.FTZ R10, R75, R5.reuse ;  /* 0x000000054b0a7220 */ /* 0x080fe20000410000 */
[----:B------:R-:W-:Y:S01]  /*1bb0*/  FMUL.RZ R114, R108, 0.15915493667125701904 ;  /* 0x3e22f9836c727820 */ /* 0x000fe2000040c000 */
[-C--:B------:R-:W-:Y:S01]  /*1bc0*/  FMUL.FTZ R24, R73, R5.reuse ;  /* 0x0000000549187220 */ /* 0x080fe20000410000 */
[-C--:B------:R-:W-:Y:S01]  /*1bd0*/  FMUL.FTZ R108, R77, R5.reuse ;  /* 0x000000054d6c7220 */ /* 0x080fe20000410000 */
[----:B------:R-:W-:-:S03]  /*1be0*/  FMUL.FTZ R112, R84, R5 ;  /* 0x0000000554707220 */ /* 0x000fc60000410000 */
[----:B------:R-:W-:Y:S01]  /*1bf0*/  MUFU.SIN R107, R101 ;  /* 0x00000065006b7308 */ /* 0x000fe20000000400 */
[----:B0-----:R-:W-:-:S04]  /*1c00*/  FMUL.FTZ R4, R82, R23 ;  /* 0x0000001752047220 */ /* 0x001fc80000410000 */
[----:B------:R-:W-:Y:S01]  /*1c10*/  FMUL.RZ R109, R4, 0.15915493667125701904 ;  /* 0x3e22f983046d7820 */ /* 0x000fe2000040c000 */
[----:B------:R-:W-:Y:S02]  /*1c20*/  FMUL.FTZ R4, R82, R5 ;  /* 0x0000000552047220 */ /* 0x000fe40000410000 */
[----:B---3--:R0:W-:Y:S08]  /*1c30*/  MUFU.COS R103, R101 ;  /* 0x0000006500677308 */ /* 0x0081f00000000000 */
[----:B------:R1:W-:Y:S01]  /*1c40*/  MUFU.EX2 R123, R4 ;  /* 0x00000004007b7308 */ /* 0x0003e20000000800 */
[----:B0-----:R-:W-:-:S04]  /*1c50*/  FMUL.FTZ R101, R74, R23 ;  /* 0x000000174a657220 */ /* 0x001fc80000410000 */
[----:B------:R-:W-:Y:S01]  /*1c60*/  FMUL.RZ R111, R101, 0.15915493667125701904 ;  /* 0x3e22f983656f7820 */ /* 0x000fe2000040c000 */
[-C--:B------:R-:W-:Y:S02]  /*1c70*/  FMUL.FTZ R101, R74, R5.reuse ;  /* 0x000000054a657220 */ /* 0x080fe40000410000 */
[----:B------:R-:W0:Y:S01]  /*1c80*/  MUFU.SIN R7, R25 ;  /* 0x0000001900077308 */ /* 0x000e220000000400 */
[C---:B-1----:R-:W-:Y:S01]  /*1c90*/  FMUL.FTZ R4, R76.reuse, R5 ;  /* 0x000000054c047220 */ /* 0x042fe20000410000 */
[----:B------:R-:W-:-:S04]  /*1ca0*/  FMUL.FTZ R5, R76, R23 ;  /* 0x000000174c057220 */ /* 0x000fc80000410000 */
[----:B------:R-:W-:Y:S01]  /*1cb0*/  FMUL.RZ R118, R5, 0.15915493667125701904 ;  /* 0x3e22f98305767820 */ /* 0x000fe2000040c000 */
[----:B------:R-:W-:Y:S01]  /*1cc0*/  FMUL.FTZ R5, R84, R23 ;  /* 0x0000001754057220 */ /* 0x000fe20000410000 */
[----:B------:R-:W1:Y:S03]  /*1cd0*/  MUFU.COS R11, R25 ;  /* 0x00000019000b7308 */ /* 0x000e660000000000 */
[----:B------:R-:W-:Y:S01]  /*1ce0*/  FMUL.RZ R120, R5, 0.15915493667125701904 ;  /* 0x3e22f98305787820 */ /* 0x000fe2000040c000 */
[----:B----4-:R-:W-:-:S04]  /*1cf0*/  FMUL.FTZ R5, R9, R3 ;  /* 0x0000000309057220 */ /* 0x010fc80000410000 */
[----:B------:R2:W-:Y:S08]  /*1d00*/  MUFU.EX2 R110, R4 ;  /* 0x00000004006e7308 */ /* 0x0005f00000000800 */
[----:B------:R-:W-:Y:S01]  /*1d10*/  MUFU.SIN R115, R106 ;  /* 0x0000006a00737308 */ /* 0x000fe20000000400 */
[C---:B--2---:R-:W-:Y:S01]  /*1d20*/  FMUL.FTZ R4, R8.reuse, R3 ;  /* 0x0000000308047220 */ /* 0x044fe20000410000 */
[-C--:B------:R-:W-:Y:S01]  /*1d30*/  FFMA.FTZ R8, R8, R2.reuse, -R5 ;  /* 0x0000000208087223 */ /* 0x080fe20000010805 */
[----:B------:R-:W-:Y:S01]  /*1d40*/  IADD3 R3, PT, PT, R129, UR4, RZ ;  /* 0x0000000481037c10 */ /* 0x000fe2000fffe0ff */
[C---:B0-----:R-:W-:Y:S01]  /*1d50*/  FMUL.FTZ R5, R6.reuse, R7 ;  /* 0x0000000706057220 */ /* 0x041fe20000410000 */
[----:B------:R-:W-:Y:S01]  /*1d60*/  FFMA.FTZ R2, R9, R2, R4 ;  /* 0x0000000209027223 */ /* 0x000fe20000010004 */
[----:B------:R-:W-:Y:S01]  /*1d70*/  P2R R4, PR, RZ, 0x8 ;  /* 0x00000008ff047803 */ /* 0x000fe20000000000 */
[----:B-1----:R-:W-:Y:S01]  /*1d80*/  FMUL.FTZ R4, R6, R11 ;  /* 0x0000000b06047220 */ /* 0x002fe20000410000 */
[----:B------:R-:W-:Y:S01]  /*1d90*/  MUFU.COS R25, R106 ;  /* 0x0000006a00197308 */ /* 0x000fe20000000000 */
[----:B------:R-:W-:Y:S01]  /*1da0*/  SEL R3, R3, R28, !P3 ;  /* 0x0000001c03037207 */ /* 0x000fe20005800000 */
[-C--:B------:R-:W-:Y:S01]  /*1db0*/  FMUL.FTZ R134, R86, R8.reuse ;  /* 0x0000000856867220 */ /* 0x080fe20000410000 */
[-C--:B------:R-:W-:Y:S01]  /*1dc0*/  FMUL.FTZ R133, R87, R8.reuse ;  /* 0x0000000857857220 */ /* 0x080fe20000410000 */
[-C--:B------:R-:W-:Y:S01]  /*1dd0*/  FMUL.FTZ R131, R88, R8.reuse ;  /* 0x0000000858837220 */ /* 0x080fe20000410000 */
[----:B------:R-:W-:Y:S01]  /*1de0*/  LEA R6, R3, UR5, 0x3 ;  /* 0x0000000503067c11 */ /* 0x000fe2000f8e18ff */
[-C--:B------:R-:W-:Y:S01]  /*1df0*/  FMUL.FTZ R3, R0, R8.reuse ;  /* 0x0000000800037220 */ /* 0x080fe20000410000 */
[----:B------:R-:W-:Y:S01]  /*1e00*/  FMUL.FTZ R125, R89, R8 ;  /* 0x00000008597d7220 */ /* 0x000fe20000410000 */
[----:B------:R-:W-:Y:S01]  /*1e10*/  MUFU.SIN R102, R109 ;  /* 0x0000006d00667308 */ /* 0x000fe20000000400 */
[-C--:B------:R-:W-:Y:S01]  /*1e20*/  FMUL.FTZ R137, R86, -R2.reuse ;  /* 0x8000000256897220 */ /* 0x080fe20000410000 */
[----:B------:R0:W-:Y:S01]  /*1e30*/  STS.64 [R6+0x670], R4 ;  /* 0x0006700406007388 */ /* 0x0001e20000000a00 */
[-C--:B------:R-:W-:Y:S01]  /*1e40*/  FMUL.FTZ R135, R87, -R2.reuse ;  /* 0x8000000257877220 */ /* 0x080fe20000410000 */
[-C--:B------:R-:W-:Y:S01]  /*1e50*/  FMUL.FTZ R128, R88, -R2.reuse ;  /* 0x8000000258807220 */ /* 0x080fe20000410000 */
[----:B------:R-:W-:-:S03]  /*1e60*/  FMUL.FTZ R127, R89, -R2 ;  /* 0x80000002597f7220 */ /* 0x000fc60000410000 */
[----:B------:R-:W1:Y:S08]  /*1e70*/  MUFU.COS R124, R109 ;  /* 0x0000006d007c7308 */ /* 0x000e700000000000 */
[----:B------:R-:W-:Y:S08]  /*1e80*/  MUFU.SIN R106, R111 ;  /* 0x0000006f006a7308 */ /* 0x000ff00000000400 */
[----:B------:R-:W-:Y:S01]  /*1e90*/  MUFU.COS R122, R111 ;  /* 0x0000006f007a7308 */ /* 0x000fe20000000000 */
[C---:B-1----:R-:W-:Y:S01]  /*1ea0*/  FMUL.FTZ R124, R123.reuse, R124 ;  /* 0x0000007c7b7c7220 */ /* 0x042fe20000410000 */
[----:B------:R-:W-:-:S06]  /*1eb0*/  FMUL.FTZ R123, R123, R102 ;  /* 0x000000667b7b7220 */ /* 0x000fcc0000410000 */
[----:B------:R-:W1:Y:S08]  /*1ec0*/  MUFU.EX2 R101, R101 ;  /* 0x0000006500657308 */ /* 0x000e700000000800 */
[----:B------:R-:W-:Y:S08]  /*1ed0*/  MUFU.SIN R113, R114 ;  /* 0x0000007200717308 */ /* 0x000ff00000000400 */
[----:B------:R-:W-:Y:S01]  /*1ee0*/  MUFU.COS R109, R114 ;  /* 0x00000072006d7308 */ /* 0x000fe20000000000 */
[C---:B-1----:R-:W-:Y:S01]  /*1ef0*/  FMUL.FTZ R122, R101.reuse, R122 ;  /* 0x0000007a657a7220 */ /* 0x042fe20000410000 */
[----:B------:R-:W-:-:S06]  /*1f00*/  FMUL.FTZ R121, R101, R106 ;  /* 0x0000006a65797220 */ /* 0x000fcc0000410000 */
[----:B------:R-:W1:Y:S08]  /*1f10*/  MUFU.EX2 R108, R108 ;  /* 0x0000006c006c7308 */ /* 0x000e700000000800 */
[----:B------:R-:W-:Y:S08]  /*1f20*/  MUFU.EX2 R112, R112 ;  /* 0x0000007000707308 */ /* 0x000ff00000000800 */
[----:B------:R-:W2:Y:S01]  /*1f30*/  MUFU.SIN R111, R118 ;  /* 0x00000076006f7308 */ /* 0x000ea20000000400 */
[C---:B-1----:R-:W-:Y:S01]  /*1f40*/  FMUL.FTZ R114, R108.reuse, R109 ;  /* 0x0000006d6c727220 */ /* 0x042fe20000410000 */
[----:B------:R-:W-:Y:S01]  /*1f50*/  FMUL.FTZ R113, R108, R113 ;  /* 0x000000716c717220 */ /* 0x000fe20000410000 */
[----:B------:R-:W-:-:S05]  /*1f60*/  FMUL.FTZ R109, R0, -R2 ;  /* 0x80000002006d7220 */ /* 0x000fca0000410000 */
[----:B------:R1:W4:Y:S08]  /*1f70*/  MUFU.COS R117, R118 ;  /* 0x0000007600757308 */ /* 0x0003300000000000 */
[----:B------:R-:W5:Y:S01]  /*1f80*/  MUFU.SIN R119, R120 ;  /* 0x0000007800777308 */ /* 0x000f620000000400 */
[----:B--2---:R-:W-:Y:S01]  /*1f90*/  FMUL.FTZ R101, R110, R111 ;  /* 0x0000006f6e657220 */ /* 0x004fe20000410000 */
[----:B------:R-:W-:Y:S01]  /*1fa0*/  FMUL.FTZ R111, R83, R8 ;  /* 0x00000008536f7220 */ /* 0x000fe20000410000 */
[----:B-1----:R-:W-:-:S05]  /*1fb0*/  FMUL.FTZ R118, R85, -R2 ;  /* 0x8000000255767220 */ /* 0x002fca0000410000 */
[----:B------:R1:W2:Y:S01]  /*1fc0*/  MUFU.COS R9, R120 ;  /* 0x0000007800097308 */ /* 0x0002a20000000000 */
[----:B----4-:R-:W-:Y:S01]  /*1fd0*/  FMUL.FTZ R102, R110, R117 ;  /* 0x000000756e667220 */ /* 0x010fe20000410000 */
[----:B------:R-:W-:-:S06]  /*1fe0*/  FMUL.FTZ R117, R90, -R2 ;  /* 0x800000025a757220 */ /* 0x000fcc0000410000 */
[----:B------:R-:W4:Y:S01]  /*1ff0*/  MUFU.EX2 R10, R10 ;  /* 0x0000000a000a7308 */ /* 0x000f220000000800 */
[----:B-----5:R-:W-:Y:S01]  /*2000*/  FMUL.FTZ R108, R112, R119 ;  /* 0x00000077706c7220 */ /* 0x020fe20000410000 */
[-C--:B-1----:R-:W-:Y:S01]  /*2010*/  FMUL.FTZ R120, R85, R8.reuse ;  /* 0x0000000855787220 */ /* 0x082fe20000410000 */
[----:B------:R-:W-:-:S05]  /*2020*/  FMUL.FTZ R119, R90, R8 ;  /* 0x000000085a777220 */ /* 0x000fca0000410000 */
[----:B------:R-:W1:Y:S01]  /*2030*/  MUFU.EX2 R24, R24 ;  /* 0x0000001800187308 */ /* 0x000e620000000800 */
[----:B--2---:R-:W-:Y:S01]  /*2040*/  FMUL.FTZ R106, R112, R9 ;  /* 0x00000009706a7220 */ /* 0x004fe20000410000 */
[----:B------:R-:W-:Y:S01]  /*2050*/  FMUL.FTZ R112, R83, -R2 ;  /* 0x8000000253707220 */ /* 0x000fe20000410000 */
[C---:B----4-:R-:W-:Y:S01]  /*2060*/  FMUL.FTZ R103, R10.reuse, R103 ;  /* 0x000000670a677220 */ /* 0x050fe20000410000 */
[----:B------:R-:W-:Y:S01]  /*2070*/  FMUL.FTZ R107, R10, R107 ;  /* 0x0000006b0a6b7220 */ /* 0x000fe20000410000 */
[C---:B-1----:R-:W-:Y:S01]  /*2080*/  FMUL.FTZ R116, R24.reuse, R25 ;  /* 0x0000001918747220 */ /* 0x042fe20000410000 */
[----:B------:R-:W-:Y:S01]  /*2090*/  FMUL.FTZ R115, R24, R115 ;  /* 0x0000007318737220 */ /* 0x000fe20000410000 */
        /* <DEDUP_REMOVED lines=10> */
.L_x_16340:
[----:B------:R0:W1:Y:S02]  /*2140*/  LDS.64 R6, [R104+0x1678] ;  /* 0x0016780068067984 */ /* 0x0000640000000a00 */
.L_x_16341:
[----:B---3--:R-:W-:Y:S05]  /*2150*/  BSYNC.RECONVERGENT B0 ;  /* 0x0000000000007941 */ /* 0x008fea0003800200 */
.L_x_16339:
[----:B--2---:R-:W2:Y:S01]  /*2160*/  @P0 LDC R2, c[0x0][0x38c] ;  /* 0x0000e300ff020b82 */ /* 0x004ea20000000800 */
[----:B------:R-:W-:Y:S01]  /*2170*/  CS2R R24, SRZ ;  /* 0x0000000000187805 */ /* 0x000fe2000001ff00 */
[----:B--2---:R-:W-:-:S04]  /*2180*/  @P0 IMAD R9, R91, R2, UR4 ;  /* 0x000000045b090e24 */ /* 0x004fc8000f8e0202 */
[----:B------:R-:W-:-:S05]  /*2190*/  @P0 IMAD.WIDE R8, R9, 0x10, R16 ;  /* 0x0000001009080825 */ /* 0x000fca00078e0210 */
[----:B------:R2:W3:Y:S01]  /*21a0*/  @P0 LDG.E.64 R24, desc[UR16][R8.64+0x8] ;  /* 0x0000081008180981 */ /* 0x0004e2000c1e1b00 */
[-C--:B------:R-:W-:Y:S01]  /*21b0*/  FMUL.FTZ R2, R92, R107.reuse ;  /* 0x0000006b5c027220 */ /* 0x080fe20000410000 */
        /* <DEDUP_REMOVED lines=24> */
[CC--:B------:R-:W-:Y:S02]  /*2340*/  FMUL.FTZ R2, R4.reuse, R107.reuse ;  /* 0x0000006b04027220 */ /* 0x0c0fe40000410000 */
[----:B------:R-:W-:Y:S01]  /*2350*/  FADD.FTZ R10, RZ, R9 ;  /* 0x00000009ff0a7221 */ /* 0x000fe20000010000 */
[----:B------:R-:W-:Y:S01]  /*2360*/  FADD.FTZ R8, R95, R8 ;  /* 0x000000085f087221 */ /* 0x000fe20000010000 */
[C---:B------:R-:W-:Y:S01]  /*2370*/  FMUL.FTZ R9, R5.reuse, R107 ;  /* 0x0000006b05097220 */ /* 0x040fe20000410000 */
[-C--:B------:R-:W-:Y:S01]  /*2380*/  FFMA.FTZ R2, R5, R103.reuse, R2 ;  /* 0x0000006705027223 */ /* 0x080fe20000010002 */
        /* <DEDUP_REMOVED lines=9> */
[----:B------:R-:W-:Y:S01]  /*2420*/  FADD.FTZ R143, RZ, R143 ;  /* 0x0000008fff8f7221 */ /* 0x000fe20000010000 */
[----:B------:R-:W-:Y:S01]  /*2430*/  FFMA.FTZ R139, R116, R2, R139 ;  /* 0x00000002748b7223 */ /* 0x000fe2000001008b */
[----:B------:R-:W-:Y:S01]  /*2440*/  FMUL.FTZ R9, R123, R11 ;  /* 0x0000000b7b097220 */ /* 0x000fe20000410000 */
        /* <DEDUP_REMOVED lines=32> */
[----:B------:R-:W-:Y:S01]  /*2650*/  FADD.FTZ R126, RZ, R143 ;  /* 0x0000008fff7e7221 */ /* 0x000fe20000010000 */
[----:B------:R-:W-:Y:S01]  /*2660*/  FADD.FTZ R130, R99, R10 ;  /* 0x0000000a63827221 */ /* 0x000fe20000010000 */
[----:B------:R-:W-:Y:S01]  /*2670*/  FMUL.FTZ R8, R108, R117 ;  /* 0x000000756c087220 */ /* 0x000fe20000410000 */
[-C--:B------:R-:W-:Y:S01]  /*2680*/  FFMA.FTZ R132, R106, R9.reuse, R132 ;  /* 0x000000096a847223 */ /* 0x080fe20000010084 */
[C---:B------:R-:W-:Y:S01]  /*2690*/  FMUL.FTZ R9, R108.reuse, R9 ;  /* 0x000000096c097220 */ /* 0x040fe20000410000 */
[----:B------:R-:W2:Y:S01]  /*26a0*/  SHFL.UP PT, R141, R126, 0x1, RZ ;  /* 0x042000007e8d7989 */ /* 0x000ea200000e00ff */
[-C--:B------:R-:W-:Y:S01]  /*26b0*/  FMUL.FTZ R110, R108, R119.reuse ;  /* 0x000000776c6e7220 */ /* 0x080fe20000410000 */
[C---:B------:R-:W-:Y:S01]  /*26c0*/  FFMA.FTZ R10, R106.reuse, R119, R8 ;  /* 0x000000776a0a7223 */ /* 0x040fe20000010008 */
[C---:B------:R-:W-:Y:S01]  /*26d0*/  FFMA.FTZ R136, R106.reuse, R11, -R9 ;  /* 0x0000000b6a887223 */ /* 0x040fe20000010809 */
[----:B------:R-:W5:Y:S01]  /*26e0*/  SHFL.UP PT, R139, R130, 0x1, RZ ;  /* 0x04200000828b7989 */ /* 0x000f6200000e00ff */
[----:B------:R-:W-:Y:S01]  /*26f0*/  FFMA.FTZ R110, R106, R117, -R110 ;  /* 0x000000756a6e7223 */ /* 0x000fe2000001086e */
[----:B------:R-:W-:-:S02]  /*2700*/  FADD.FTZ R10, R125, R10 ;  /* 0x0000000a7d0a7221 */ /* 0x000fc40000010000 */
[----:B------:R-:W0:Y:S01]  /*2710*/  SHFL.UP PT, R11, R132, 0x1, RZ ;  /* 0x04200000840b7989 */ /* 0x000e2200000e00ff */
[----:B------:R-:W-:Y:S01]  /*2720*/  FADD.FTZ R110, R127, R110 ;  /* 0x0000006e7f6e7221 */ /* 0x000fe20000010000 */
[C---:B------:R-:W-:Y:S02]  /*2730*/  FMUL.FTZ R149, R101.reuse, R10 ;  /* 0x0000000a65957220 */ /* 0x040fe40000410000 */
[----:B------:R-:W4:Y:S01]  /*2740*/  SHFL.UP PT, R9, R136, 0x1, RZ ;  /* 0x0420000088097989 */ /* 0x000f2200000e00ff */
[-C--:B------:R-:W-:Y:S01]  /*2750*/  FMUL.FTZ R147, R101, R110.reuse ;  /* 0x0000006e65937220 */ /* 0x080fe20000410000 */
[----:B------:R-:W-:-:S03]  /*2760*/  FFMA.FTZ R149, R102, R110, -R149 ;  /* 0x0000006e66957223 */ /* 0x000fc60000010895 */
[----:B------:R-:W-:Y:S01]  /*2770*/  FFMA.FTZ R10, R102, R10, R147 ;  /* 0x0000000a660a7223 */ /* 0x000fe20000010093 */
[----:B------:R-:W-:-:S03]  /*2780*/  FADD.FTZ R149, R128, R149 ;  /* 0x0000009580957221 */ /* 0x000fc60000010000 */
[----:B------:R-:W-:Y:S01]  /*2790*/  FADD.FTZ R10, R131, R10 ;  /* 0x0000000a830a7221 */ /* 0x000fe20000010000 */
[----:B------:R-:W-:Y:S01]  /*27a0*/  FMUL.FTZ R153, R113, R149 ;  /* 0x0000009571997220 */ /* 0x000fe20000410000 */
        /* <DEDUP_REMOVED lines=8> */
[-C--:B----4-:R-:W-:Y:S02]  /*2830*/  @P1 FFMA.FTZ R132, R132, R9.reuse, R141 ;  /* 0x0000000984841223 */ /* 0x090fe4000001008d */
[----:B------:R-:W0:Y:S01]  /*2840*/  SHFL.UP PT, R141, R126, 0x2, RZ ;  /* 0x044000007e8d7989 */ /* 0x000e2200000e00ff */
[----:B------:R-:W-:Y:S01]  /*2850*/  @P1 FFMA.FTZ R136, R136, R9, -R11 ;  /* 0x0000000988881223 */ /* 0x000fe2000001080b */
[----:B------:R-:W-:-:S02]  /*2860*/  ISETP.GE.AND P1, PT, R44, 0x2, PT ;  /* 0x000000022c00780c */ /* 0x000fc40003f26270 */
[----:B------:R-:W2:Y:S04]  /*2870*/  SHFL.UP PT, R139, R130, 0x2, RZ ;  /* 0x04400000828b7989 */ /* 0x000ea800000e00ff */
[----:B------:R-:W4:Y:S04]  /*2880*/  SHFL.UP PT, R11, R132, 0x2, RZ ;  /* 0x04400000840b7989 */ /* 0x000f2800000e00ff */
[----:B------:R-:W5:Y:S01]  /*2890*/  SHFL.UP PT, R9, R136, 0x2, RZ ;  /* 0x0440000088097989 */ /* 0x000f6200000e00ff */
[-C--:B0-----:R-:W-:Y:S01]  /*28a0*/  FMUL.FTZ R143, R132, R141.reuse ;  /* 0x0000008d848f7220 */ /* 0x081fe20000410000 */
[----:B------:R-:W-:-:S03]  /*28b0*/  FMUL.FTZ R141, R136, R141 ;  /* 0x0000008d888d7220 */ /* 0x000fc60000410000 */
[-C--:B--2---:R-:W-:Y:S01]  /*28c0*/  FFMA.FTZ R143, R136, R139.reuse, -R143 ;  /* 0x0000008b888f7223 */ /* 0x084fe2000001088f */
[C---:B------:R-:W-:Y:S01]  /*28d0*/  FFMA.FTZ R141, R132.reuse, R139, R141 ;  /* 0x0000008b848d7223 */ /* 0x040fe2000001008d */
[----:B----4-:R-:W-:-:S03]  /*28e0*/  FMUL.FTZ R2, R132, R11 ;  /* 0x0000000b84027220 */ /* 0x010fc60000410000 */
[----:B------:R-:W-:Y:S01]  /*28f0*/  @P1 FADD.FTZ R126, R126, R141 ;  /* 0x0000008d7e7e1221 */ /* 0x000fe20000010000 */
[----:B------:R-:W-:Y:S01]  /*2900*/  FMUL.FTZ R11, R136, R11 ;  /* 0x0000000b880b7220 */ /* 0x000fe20000410000 */
[----:B------:R-:W-:Y:S01]  /*2910*/  @P1 FADD.FTZ R130, R130, R143 ;  /* 0x0000008f82821221 */ /* 0x000fe20000010000 */
[-C--:B-----5:R-:W-:Y:S02]  /*2920*/  @P1 FFMA.FTZ R136, R136, R9.reuse, -R2 ;  /* 0x0000000988881223 */ /* 0x0a0fe40000010802 */
[----:B------:R-:W0:Y:S01]  /*2930*/  SHFL.UP PT, R141, R126, 0x4, RZ ;  /* 0x048000007e8d7989 */ /* 0x000e2200000e00ff */
[----:B------:R-:W-:Y:S01]  /*2940*/  @P1 FFMA.FTZ R132, R132, R9, R11 ;  /* 0x0000000984841223 */ /* 0x000fe2000001000b */
[-C--:B-1----:R-:W-:Y:S01]  /*2950*/  FMUL.FTZ R9, R108, R7.reuse ;  /* 0x000000076c097220 */ /* 0x082fe20000410000 */
[----:B------:R-:W-:Y:S01]  /*2960*/  FMUL.FTZ R11, R106, R7 ;  /* 0x000000076a0b7220 */ /* 0x000fe20000410000 */
[----:B------:R-:W1:Y:S01]  /*2970*/  SHFL.UP PT, R139, R130, 0x4, RZ ;  /* 0x04800000828b7989 */ /* 0x000e6200000e00ff */
[----:B------:R-:W-:Y:S01]  /*2980*/  ISETP.GE.AND P1, PT, R44, 0x4, PT ;  /* 0x000000042c00780c */ /* 0x000fe20003f26270 */
[-C--:B------:R-:W-:Y:S01]  /*2990*/  FFMA.FTZ R2, R106, R6.reuse, -R9 ;  /* 0x000000066a027223 */ /* 0x080fe20000010809 */
[----:B------:R-:W-:Y:S01]  /*29a0*/  FFMA.FTZ R8, -R108, R6, -R11 ;  /* 0x000000066c087223 */ /* 0x000fe2000001090b */
[----:B------:R-:W-:Y:S02]  /*29b0*/  SHFL.UP PT, R9, R136, 0x4, RZ ;  /* 0x0480000088097989 */ /* 0x000fe400000e00ff */
[C---:B------:R-:W-:Y:S01]  /*29c0*/  FMUL.FTZ R145, R101.reuse, R2 ;  /* 0x0000000265917220 */ /* 0x040fe20000410000 */
[-C--:B------:R-:W-:Y:S01]  /*29d0*/  FMUL.FTZ R143, R101, R8.reuse ;  /* 0x00000008658f7220 */ /* 0x080fe20000410000 */
[----:B------:R-:W2:Y:S02]  /*29e0*/  SHFL.UP PT, R11, R132, 0x4, RZ ;  /* 0x04800000840b7989 */ /* 0x000ea400000e00ff */
[C---:B------:R-:W-:Y:S01]  /*29f0*/  FFMA.FTZ R145, R102.reuse, R8, -R145 ;  /* 0x0000000866917223 */ /* 0x040fe20000010891 */
[----:B------:R-:W-:Y:S01]  /*2a00*/  FFMA.FTZ R143, R102, R2, R143 ;  /* 0x00000002668f7223 */ /* 0x000fe2000001008f */
[----:B------:R-:W-:-:S02]  /*2a10*/  FFMA.FTZ R2, R114, R10, R153 ;  /* 0x0000000a72027223 */ /* 0x000fc40000010099 */
[C---:B------:R-:W-:Y:S01]  /*2a20*/  FMUL.FTZ R151, R113.reuse, R145 ;  /* 0x0000009171977220 */ /* 0x040fe20000410000 */
[-C--:B------:R-:W-:Y:S01]  /*2a30*/  FMUL.FTZ R147, R113, R143.reuse ;  /* 0x0000008f71937220 */ /* 0x080fe20000410000 */
[----:B------:R-:W-:Y:S02]  /*2a40*/  FADD.FTZ R2, R133, R2 ;  /* 0x0000000285027221 */ /* 0x000fe40000010000 */
[C---:B------:R-:W-:Y:S01]  /*2a50*/  FFMA.FTZ R151, R114.reuse, R143, R151 ;  /* 0x0000008f72977223 */ /* 0x040fe20000010097 */
[----:B------:R-:W-:Y:S01]  /*2a60*/  FFMA.FTZ R147, R114, R145, -R147 ;  /* 0x0000009172937223 */ /* 0x000fe20000010893 */
[-C--:B0-----:R-:W-:Y:S01]  /*2a70*/  FMUL.FTZ R143, R136, R141.reuse ;  /* 0x0000008d888f7220 */ /* 0x081fe20000410000 */
[C---:B------:R-:W-:Y:S01]  /*2a80*/  FMUL.FTZ R141, R132.reuse, R141 ;  /* 0x0000008d848d7220 */ /* 0x040fe20000410000 */
[----:B------:R-:W-:Y:S01]  /*2a90*/  FMUL.FTZ R145, R113, R10 ;  /* 0x0000000a71917220 */ /* 0x000fe20000410000 */
[C---:B------:R-:W-:Y:S01]  /*2aa0*/  FMUL.FTZ R10, R121.reuse, R151 ;  /* 0x00000097790a7220 */ /* 0x040fe20000410000 */
[-C--:B-1----:R-:W-:Y:S01]  /*2ab0*/  FFMA.FTZ R143, R132, R139.reuse, R143 ;  /* 0x0000008b848f7223 */ /* 0x082fe2000001008f */
[----:B------:R-:W-:Y:S01]  /*2ac0*/  FFMA.FTZ R141, R136, R139, -R141 ;  /* 0x0000008b888d7223 */ /* 0x000fe2000001088d */
[----:B------:R-:W-:Y:S01]  /*2ad0*/  FFMA.FTZ R8, R114, R149, -R145 ;  /* 0x0000009572087223 */ /* 0x000fe20000010891 */
[----:B------:R-:W-:Y:S01]  /*2ae0*/  FMUL.FTZ R149, R121, R2 ;  /* 0x0000000279957220 */ /* 0x000fe20000410000 */
[----:B------:R-:W-:Y:S01]  /*2af0*/  @P1 FADD.FTZ R126, R126, R143 ;  /* 0x0000008f7e7e1221 */ /* 0x000fe20000010000 */
[----:B------:R-:W-:Y:S01]  /*2b00*/  @P1 FADD.FTZ R130, R130, R141 ;  /* 0x0000008d82821221 */ /* 0x000fe20000010000 */
[----:B------:R-:W-:Y:S01]  /*2b10*/  FADD.FTZ R8, R135, R8 ;  /* 0x0000000887087221 */ /* 0x000fe20000010000 */
[C---:B------:R-:W-:Y:S01]  /*2b20*/  FMUL.FTZ R143, R121.reuse, R147 ;  /* 0x00000093798f7220 */ /* 0x040fe20000410000 */
[-C--:B--2---:R-:W-:Y:S01]  /*2b30*/  FMUL.FTZ R139, R136, R11.reuse ;  /* 0x0000000b888b7220 */ /* 0x084fe20000410000 */
[----:B------:R-:W0:Y:S01]  /*2b40*/  SHFL.UP PT, R141, R126, 0x8, RZ ;  /* 0x050000007e8d7989 */ /* 0x000e2200000e00ff */
[----:B------:R-:W-:Y:S01]  /*2b50*/  FMUL.FTZ R11, R132, R11 ;  /* 0x0000000b840b7220 */ /* 0x000fe20000410000 */
[----:B------:R-:W-:Y:S01]  /*2b60*/  FFMA.FTZ R10, R122, R147, -R10 ;  /* 0x000000937a0a7223 */ /* 0x000fe2000001080a */
[-C--:B------:R-:W-:Y:S01]  /*2b70*/  @P1 FFMA.FTZ R132, R132, R9.reuse, R139 ;  /* 0x0000000984841223 */ /* 0x080fe2000001008b */
[-C--:B------:R-:W-:Y:S01]  /*2b80*/  FMUL.FTZ R145, R121, R8.reuse ;  /* 0x0000000879917220 */ /* 0x080fe20000410000 */
[----:B------:R-:W1:Y:S01]  /*2b90*/  SHFL.UP PT, R139, R130, 0x8, RZ ;  /* 0x05000000828b7989 */ /* 0x000e6200000e00ff */
[----:B------:R-:W-:Y:S01]  /*2ba0*/  @P1 FFMA.FTZ R136, R136, R9, -R11 ;  /* 0x0000000988881223 */ /* 0x000fe2000001080b */
[C---:B------:R-:W-:Y:S01]  /*2bb0*/  FFMA.FTZ R8, R122.reuse, R8, -R149 ;  /* 0x000000087a087223 */ /* 0x040fe20000010895 */
[----:B------:R-:W-:Y:S01]  /*2bc0*/  FFMA.FTZ R143, R122, R151, R143 ;  /* 0x000000977a8f7223 */ /* 0x000fe2000001008f */
[----:B------:R-:W2:Y:S01]  /*2bd0*/  SHFL.UP PT, R11, R132, 0x8, RZ ;  /* 0x05000000840b7989 */ /* 0x000ea200000e00ff */
[----:B------:R-:W-:Y:S01]  /*2be0*/  ISETP.GE.AND P1, PT, R44, 0x8, PT ;  /* 0x000000082c00780c */ /* 0x000fe20003f26270 */
[----:B------:R-:W-:Y:S01]  /*2bf0*/  FMUL.FTZ R147, R123, R10 ;  /* 0x0000000a7b937220 */ /* 0x000fe20000410000 */
[----:B------:R-:W-:Y:S01]  /*2c00*/  FFMA.FTZ R145, R122, R2, R145 ;  /* 0x000000027a917223 */ /* 0x000fe20000010091 */
[----:B------:R-:W4:Y:S01]  /*2c10*/  SHFL.UP PT, R9, R136, 0x8, RZ ;  /* 0x0500000088097989 */ /* 0x000f2200000e00ff */
[----:B------:R-:W-:Y:S01]  /*2c20*/  FADD.FTZ R8, R137, R8 ;  /* 0x0000000889087221 */ /* 0x000fe20000010000 */
[CC--:B------:R-:W-:Y:S01]  /*2c30*/  FMUL.FTZ R149, R123.reuse, R143.reuse ;  /* 0x0000008f7b957220 */ /* 0x0c0fe20000410000 */
[----:B------:R-:W-:Y:S01]  /*2c40*/  FFMA.FTZ R147, R124, R143, R147 ;  /* 0x0000008f7c937223 */ /* 0x000fe20000010093 */
[----:B------:R-:W-:Y:S01]  /*2c50*/  FADD.FTZ R145, R134, R145 ;  /* 0x0000009186917221 */ /* 0x000fe20000010000 */
[----:B------:R-:W-:Y:S01]  /*2c60*/  FMUL.FTZ R2, R123, R8 ;  /* 0x000000087b027220 */ /* 0x000fe20000410000 */
[----:B------:R-:W-:-:S02]  /*2c70*/  FFMA.FTZ R149, R124, R10, -R149 ;  /* 0x0000000a7c957223 */ /* 0x000fc40000010895 */
[-C--:B------:R-:W-:Y:S01]  /*2c80*/  FMUL.FTZ R151, R123, R145.reuse ;  /* 0x000000917b977220 */ /* 0x080fe20000410000 */
[----:B------:R-:W-:Y:S01]  /*2c90*/  FFMA.FTZ R145, R124, R145, R2 ;  /* 0x000000917c917223 */ /* 0x000fe20000010002 */
[-C--:B0-----:R-:W-:Y:S01]  /*2ca0*/  FMUL.FTZ R143, R136, R141.reuse ;  /* 0x0000008d888f7220 */ /* 0x081fe20000410000 */
[----:B------:R-:W-:Y:S01]  /*2cb0*/  FMUL.FTZ R141, R132, R141 ;  /* 0x0000008d848d7220 */ /* 0x000fe20000410000 */
[----:B------:R-:W-:Y:S01]  /*2cc0*/  FFMA.FTZ R151, R124, R8, -R151 ;  /* 0x000000087c977223 */ /* 0x000fe20000010897 */
[----:B------:R-:W-:Y:S01]  /*2cd0*/  FADD.FTZ R145, R120, R145 ;  /* 0x0000009178917221 */ /* 0x000fe20000010000 */
[-C--:B-1----:R-:W-:Y:S01]  /*2ce0*/  FFMA.FTZ R143, R132, R139.reuse, R143 ;  /* 0x0000008b848f7223 */ /* 0x082fe2000001008f */
[----:B------:R-:W-:Y:S01]  /*2cf0*/  FFMA.FTZ R141, R136, R139, -R141 ;  /* 0x0000008b888d7223 */ /* 0x000fe2000001088d */
[----:B------:R-:W-:Y:S01]  /*2d00*/  FADD.FTZ R151, R118, R151 ;  /* 0x0000009776977221 */ /* 0x000fe20000010000 */
[C---:B------:R-:W-:Y:S01]  /*2d10*/  FMUL.FTZ R10, R115.reuse, R145 ;  /* 0x00000091730a7220 */ /* 0x040fe20000410000 */
[-C--:B--2---:R-:W-:Y:S01]  /*2d20*/  FMUL.FTZ R2, R132, R11.reuse ;  /* 0x0000000b84027220 */ /* 0x084fe20000410000 */
[----:B------:R-:W-:Y:S01]  /*2d30*/  FMUL.FTZ R11, R136, R11 ;  /* 0x0000000b880b7220 */ /* 0x000fe20000410000 */
[----:B------:R-:W-:Y:S01]  /*2d40*/  @P1 FADD.FTZ R126, R126, R143 ;  /* 0x0000008f7e7e1221 */ /* 0x000fe20000010000 */
[----:B------:R-:W-:Y:S01]  /*2d50*/  @P1 FADD.FTZ R130, R130, R141 ;  /* 0x0000008d82821221 */ /* 0x000fe20000010000 */
[-C--:B----4-:R-:W-:Y:S01]  /*2d60*/  @P1 FFMA.FTZ R136, R136, R9.reuse, -R2 ;  /* 0x0000000988881223 */ /* 0x090fe20000010802 */
[----:B------:R-:W-:Y:S01]  /*2d70*/  @P1 FFMA.FTZ R132, R132, R9, R11 ;  /* 0x0000000984841223 */ /* 0x000fe2000001000b */
[C---:B------:R-:W-:Y:S01]  /*2d80*/  FMUL.FTZ R143, R115.reuse, R149 ;  /* 0x00000095738f7220 */ /* 0x040fe20000410000 */
[----:B------:R-:W0:Y:S01]  /*2d90*/  SHFL.UP PT, R141, R126, 0x10, RZ ;  /* 0x060000007e8d7989 */ /* 0x000e2200000e00ff */
[C---:B------:R-:W-:Y:S01]  /*2da0*/  FMUL.FTZ R8, R115.reuse, R151 ;  /* 0x0000009773087220 */ /* 0x040fe20000410000 */
[-C--:B------:R-:W-:Y:S01]  /*2db0*/  FMUL.FTZ R2, R115, R147.reuse ;  /* 0x0000009373027220 */ /* 0x080fe20000410000 */
[C---:B------:R-:W-:Y:S01]  /*2dc0*/  FFMA.FTZ R110, R116.reuse, R147, R143 ;  /* 0x00000093746e7223 */ /* 0x040fe2000001008f */
[----:B------:R-:W1:Y:S01]  /*2dd0*/  SHFL.UP PT, R11, R132, 0x10, RZ ;  /* 0x06000000840b7989 */ /* 0x000e6200000e00ff */
[C---:B------:R-:W-:Y:S01]  /*2de0*/  FFMA.FTZ R151, R116.reuse, R151, -R10 ;  /* 0x0000009774977223 */ /* 0x040fe2000001080a */
[C---:B------:R-:W-:Y:S01]  /*2df0*/  FFMA.FTZ R8, R116.reuse, R145, R8 ;  /* 0x0000009174087223 */ /* 0x040fe20000010008 */
[----:B------:R-:W-:Y:S01]  /*2e00*/  FFMA.FTZ R2, R116, R149, -R2 ;  /* 0x0000009574027223 */ /* 0x000fe20000010802 */
[----:B------:R-:W2:Y:S01]  /*2e10*/  SHFL.UP PT, R139, R130, 0x10, RZ ;  /* 0x06000000828b7989 */ /* 0x000ea200000e00ff */
[----:B------:R-:W-:Y:S01]  /*2e20*/  FADD.FTZ R10, R112, R151 ;  /* 0x00000097700a7221 */ /* 0x000fe20000010000 */
[----:B------:R-:W-:Y:S01]  /*2e30*/  FMUL.FTZ R143, R107, R110 ;  /* 0x0000006e6b8f7220 */ /* 0x000fe20000410000 */
[----:B------:R-:W-:Y:S01]  /*2e40*/  ISETP.GE.AND P1, PT, R44, 0x10, PT ;  /* 0x000000102c00780c */ /* 0x000fe20003f26270 */
[----:B------:R-:W4:Y:S01]  /*2e50*/  SHFL.UP PT, R9, R136, 0x10, RZ ;  /* 0x0600000088097989 */ /* 0x000f2200000e00ff */
        /* <DEDUP_REMOVED lines=10> */
[-C--:B-1----:R-:W-:Y:S01]  /*2f00*/  FMUL.FTZ R8, R132, R11.reuse ;  /* 0x0000000b84087220 */ /* 0x082fe20000410000 */
[C---:B------:R-:W-:Y:S01]  /*2f10*/  FMUL.FTZ R11, R136.reuse, R11 ;  /* 0x0000000b880b7220 */ /* 0x040fe20000410000 */
[-C--:B--2---:R-:W-:Y:S01]  /*2f20*/  FFMA.FTZ R143, R136, R139.reuse, -R143 ;  /* 0x0000008b888f7223 */ /* 0x084fe2000001088f */
[----:B------:R-:W-:Y:S01]  /*2f30*/  FFMA.FTZ R141, R132, R139, R141 ;  /* 0x0000008b848d7223 */ /* 0x000fe2000001008d */
[-C--:B----4-:R-:W-:Y:S01]  /*2f40*/  @P1 FFMA.FTZ R136, R136, R9.reuse, -R8 ;  /* 0x0000000988881223 */ /* 0x090fe20000010808 */
[----:B------:R-:W-:Y:S01]  /*2f50*/  @P1 FFMA.FTZ R132, R132, R9, R11 ;  /* 0x0000000984841223 */ /* 0x000fe2000001000b */
[----:B------:R-:W-:Y:S01]  /*2f60*/  @P1 FADD.FTZ R130, R130, R143 ;  /* 0x0000008f82821221 */ /* 0x000fe20000010000 */
[----:B------:R-:W-:Y:S01]  /*2f70*/  @P1 FADD.FTZ R126, R126, R141 ;  /* 0x0000008d7e7e1221 */ /* 0x000fe20000010000 */
[----:B------:R-:W0:Y:S01]  /*2f80*/  SHFL.DOWN PT, R143, R2, 0x1, 0x1f ;  /* 0x08201f00028f7f89 */ /* 0x000e2200000e0000 */
[----:B------:R-:W-:Y:S01]  /*2f90*/  HFMA2 R8, -RZ, RZ, 1.875, 0 ;  /* 0x3f800000ff087431 */ /* 0x000fe200000001ff */
[----:B------:R-:W-:-:S02]  /*2fa0*/  ISETP.GT.U32.AND P1, PT, R105, 0x1d, PT ;  /* 0x0000001d6900780c */ /* 0x000fc40003f24070 */
[----:B------:R-:W-:Y:S01]  /*2fb0*/  CS2R R10, SRZ ;  /* 0x00000000000a7805 */ /* 0x000fe2000001ff00 */
[----:B------:R-:W1:Y:S01]  /*2fc0*/  SHFL.UP PT, R136, R136, 0x1, RZ ;  /* 0x0420000088887989 */ /* 0x000e6200000e00ff */
[----:B------:R-:W-:-:S03]  /*2fd0*/  MOV R9, RZ ;  /* 0x000000ff00097202 */ /* 0x000fc60000000f00 */
[----:B------:R-:W2:Y:S04]  /*2fe0*/  SHFL.UP PT, R132, R132, 0x1, RZ ;  /* 0x0420000084847989 */ /* 0x000ea800000e00ff */
[----:B------:R-:W4:Y:S04]  /*2ff0*/  SHFL.UP PT, R130, R130, 0x1, RZ ;  /* 0x0420000082827989 */ /* 0x000f2800000e00ff */
[----:B------:R-:W0:Y:S04]  /*3000*/  SHFL.UP PT, R126, R126, 0x1, RZ ;  /* 0x042000007e7e7989 */ /* 0x000e2800000e00ff */
[----:B---3--:R3:W0:Y:S04]  /*3010*/  SHFL.IDX PT, R138, R24, RZ, 0x1f ;  /* 0x00001fff188a7589 */ /* 0x00862800000e0000 */
[----:B------:R5:W0:Y:S01]  /*3020*/  SHFL.IDX PT, R139, R25, RZ, 0x1f ;  /* 0x00001fff198b7589 */ /* 0x000a2200000e0000 */
[----:B---3--:R-:W-:-:S03]  /*3030*/  FADD.FTZ R24, R109, R142 ;  /* 0x0000008e6d187221 */ /* 0x008fc60000010000 */
[----:B------:R3:W0:Y:S01]  /*3040*/  SHFL.DOWN PT, R142, R110, 0x1, 0x1f ;  /* 0x08201f006e8e7f89 */ /* 0x00062200000e0000 */
[----:B-----5:R-:W-:-:S03]  /*3050*/  FADD.FTZ R25, R3, R140 ;  /* 0x0000008c03197221 */ /* 0x020fc60000010000 */
[----:B------:R3:W0:Y:S04]  /*3060*/  SHFL.DOWN PT, R147, R24, 0x1, 0x1f ;  /* 0x08201f0018937f89 */ /* 0x00062800000e0000 */
[----:B------:R3:W0:Y:S01]  /*3070*/  SHFL.DOWN PT, R144, R25, 0x1, 0x1f ;  /* 0x08201f0019907f89 */ /* 0x00062200000e0000 */
[----:B-12-4-:R-:W-:Y:S05]  /*3080*/  @!P6 BRA `(.L_x_16343) ;  /* 0x000000000028e947 */ /* 0x016fea0003800000 */
[-C--:B0-----:R-:W-:Y:S01]  /*3090*/  FMUL.FTZ R145, R2, R147.reuse ;  /* 0x0000009302917220 */ /* 0x081fe20000410000 */
[----:B------:R-:W-:Y:S01]  /*30a0*/  FMUL.FTZ R147, R110, R147 ;  /* 0x000000936e937220 */ /* 0x000fe20000410000 */
[-C--:B------:R-:W-:Y:S01]  /*30b0*/  FMUL.FTZ R141, R2, R143.reuse ;  /* 0x0000008f028d7220 */ /* 0x080fe20000410000 */
[C---:B------:R-:W-:Y:S01]  /*30c0*/  FMUL.FTZ R143, R110.reuse, R143 ;  /* 0x0000008f6e8f7220 */ /* 0x040fe20000410000 */
[-C--:B------:R-:W-:Y:S01]  /*30d0*/  FFMA.FTZ R140, R110, R144.reuse, -R145 ;  /* 0x000000906e8c7223 */ /* 0x080fe20000010891 */
[----:B------:R-:W-:Y:S01]  /*30e0*/  FFMA.FTZ R147, R2, R144, R147 ;  /* 0x0000009002937223 */ /* 0x000fe20000010093 */
[C---:B---3--:R-:W-:Y:S01]  /*30f0*/  FFMA.FTZ R110, R142.reuse, R110, -R141 ;  /* 0x0000006e8e6e7223 */ /* 0x048fe2000001088d */
[----:B------:R-:W-:Y:S01]  /*3100*/  FFMA.FTZ R2, R142, R2, R143 ;  /* 0x000000028e027223 */ /* 0x000fe2000001008f */
[----:B------:R-:W-:Y:S01]  /*3110*/  FADD.FTZ R25, R25, R140 ;  /* 0x0000008c19197221 */ /* 0x000fe20000010000 */
[----:B------:R-:W-:-:S07]  /*3120*/  FADD.FTZ R24, R24, R147 ;  /* 0x0000009318187221 */ /* 0x000fce0000010000 */
.L_x_16343:
[----:B------:R-:W-:Y:S05]  /*3130*/  BSYNC.RECONVERGENT B0 ;  /* 0x0000000000007941 */ /* 0x000fea0003800200 */
.L_x_16342:
[----:B------:R-:W1:Y:S01]  /*3140*/  @!P4 LDS.128 R8, [UR6+0x1770] ;  /* 0x00177006ff08c984 */ /* 0x000e620008000c00 */
[----:B------:R-:W-:Y:S03]  /*3150*/  BSSY.RECONVERGENT B0, `(.L_x_16344) ;  /* 0x0000010000007945 */ /* 0x000fe60003800200 */
[----:B0-----:R0:W2:Y:S04]  /*3160*/  SHFL.DOWN PT, R142, R110, 0x2, 0x1f ;  /* 0x08401f006e8e7f89 */ /* 0x0010a800000e0000 */
[----:B------:R0:W4:Y:S04]  /*3170*/  SHFL.DOWN PT, R143, R2, 0x2, 0x1f ;  /* 0x08401f00028f7f89 */ /* 0x00012800000e0000 */
[----:B------:R0:W0:Y:S04]  /*3180*/  SHFL.DOWN PT, R144, R25, 0x2, 0x1f ;  /* 0x08401f0019907f89 */ /* 0x00002800000e0000 */
[----:B------:R0:W0:Y:S01]  /*3190*/  SHFL.DOWN PT, R147, R24, 0x2, 0x1f ;  /* 0x08401f0018937f89 */ /* 0x00002200000e0000 */
[----:B------:R-:W-:Y:S05]  /*31a0*/  @P1 BRA `(.L_x_16345) ;  /* 0x0000000000281947 */ /* 0x000fea0003800000 */
[-C--:B0-----:R-:W-:Y:S01]  /*31b0*/  FMUL.FTZ R145, R2, R147.reuse ;  /* 0x0000009302917220 */ /* 0x081fe20000410000 */
[----:B------:R-:W-:Y:S01]  /*31c0*/  FMUL.FTZ R147, R110, R147 ;  /* 0x000000936e937220 */ /* 0x000fe20000410000 */
[-C--:B----4-:R-:W-:Y:S01]  /*31d0*/  FMUL.FTZ R141, R2, R143.reuse ;  /* 0x0000008f028d7220 */ /* 0x090fe20000410000 */
[C---:B------:R-:W-:Y:S01]  /*31e0*/  FMUL.FTZ R143, R110.reuse, R143 ;  /* 0x0000008f6e8f7220 */ /* 0x040fe20000410000 */
[-C--:B------:R-:W-:Y:S01]  /*31f0*/  FFMA.FTZ R140, R110, R144.reuse, -R145 ;  /* 0x000000906e8c7223 */ /* 0x080fe20000010891 */
[----:B------:R-:W-:Y:S01]  /*3200*/  FFMA.FTZ R147, R2, R144, R147 ;  /* 0x0000009002937223 */ /* 0x000fe20000010093 */
[-C--:B--23--:R-:W-:Y:S01]  /*3210*/  FFMA.FTZ R110, R110, R142.reuse, -R141 ;  /* 0x0000008e6e6e7223 */ /* 0x08cfe2000001088d */
[----:B------:R-:W-:Y:S01]  /*3220*/  FFMA.FTZ R2, R2, R142, R143 ;  /* 0x0000008e02027223 */ /* 0x000fe2000001008f */
[----:B------:R-:W-:Y:S01]  /*3230*/  FADD.FTZ R25, R25, R140 ;  /* 0x0000008c19197221 */ /* 0x000fe20000010000 */
[----:B------:R-:W-:-:S07]  /*3240*/  FADD.FTZ R24, R24, R147 ;  /* 0x0000009318187221 */ /* 0x000fce0000010000 */
.L_x_16345:
[----:B------:R-:W-:Y:S05]  /*3250*/  BSYNC.RECONVERGENT B0 ;  /* 0x0000000000007941 */ /* 0x000fea0003800200 */
.L_x_16344:
[----:B--2---:R2:W1:Y:S01]  /*3260*/  SHFL.DOWN PT, R142, R110, 0x4, 0x1f ;  /* 0x08801f006e8e7f89 */ /* 0x00446200000e0000 */
[----:B------:R-:W-:Y:S03]  /*3270*/  BSSY.RECONVERGENT B0, `(.L_x_16346) ;  /* 0x000000f000007945 */ /* 0x000fe60003800200 */
[----:B----4-:R2:W4:Y:S04]  /*3280*/  SHFL.DOWN PT, R143, R2, 0x4, 0x1f ;  /* 0x08801f00028f7f89 */ /* 0x01052800000e0000 */
[----:B0-----:R2:W0:Y:S04]  /*3290*/  SHFL.DOWN PT, R144, R25, 0x4, 0x1f ;  /* 0x08801f0019907f89 */ /* 0x00142800000e0000 */
        /* <DEDUP_REMOVED lines=8> */
[-C--:B-123--:R-:W-:Y:S01]  /*3320*/  FFMA.FTZ R110, R110, R142.reuse, -R141 ;  /* 0x0000008e6e6e7223 */ /* 0x08efe2000001088d */
[----:B------:R-:W-:Y:S01]  /*3330*/  FFMA.FTZ R2, R2, R142, R143 ;  /* 0x0000008e02027223 */ /* 0x000fe2000001008f */
[----:B------:R-:W-:Y:S01]  /*3340*/  FADD.FTZ R25, R25, R140 ;  /* 0x0000008c19197221 */ /* 0x000fe20000010000 */
[----:B------:R-:W-:-:S07]  /*3350*/  FADD.FTZ R24, R24, R147 ;  /* 0x0000009318187221 */ /* 0x000fce0000010000 */
.L_x_16347:
[----:B------:R-:W-:Y:S05]  /*3360*/  BSYNC.RECONVERGENT B0 ;  /* 0x0000000000007941 */ /* 0x000fea0003800200 */
.L_x_16346:
[----:B-1----:R1:W1:Y:S01]  /*3370*/  SHFL.DOWN PT, R142, R110, 0x8, 0x1f ;  /* 0x09001f006e8e7f89 */ /* 0x00226200000e0000 */
[----:B------:R-:W-:Y:S03]  /*3380*/  BSSY.RECONVERGENT B0, `(.L_x_16348) ;  /* 0x000000f000007945 */ /* 0x000fe60003800200 */
[----:B----4-:R4:W1:Y:S04]  /*3390*/  SHFL.DOWN PT, R143, R2, 0x8, 0x1f ;  /* 0x09001f00028f7f89 */ /* 0x01086800000e0000 */
[----:B0-----:R4:W0:Y:S04]  /*33a0*/  SHFL.DOWN PT, R144, R25, 0x8, 0x1f ;  /* 0x09001f0019907f89 */ /* 0x00182800000e0000 */
[----:B------:R4:W0:Y:S01]  /*33b0*/  SHFL.DOWN PT, R147, R24, 0x8, 0x1f ;  /* 0x09001f0018937f89 */ /* 0x00082200000e0000 */
[----:B------:R-:W-:Y:S05]  /*33c0*/  @P3 BRA `(.L_x_16349) ;  /* 0x0000000000283947 */ /* 0x000fea0003800000 */
[-C--:B0-----:R-:W-:Y:S01]  /*33d0*/  FMUL.FTZ R145, R2, R147.reuse ;  /* 0x0000009302917220 */ /* 0x081fe20000410000 */
[----:B------:R-:W-:Y:S01]  /*33e0*/  FMUL.FTZ R147, R110, R147 ;  /* 0x000000936e937220 */ /* 0x000fe20000410000 */
[-C--:B-1----:R-:W-:Y:S01]  /*33f0*/  FMUL.FTZ R141, R2, R143.reuse ;  /* 0x0000008f028d7220 */ /* 0x082fe20000410000 */
[C---:B------:R-:W-:Y:S01]  /*3400*/  FMUL.FTZ R143, R110.reuse, R143 ;  /* 0x0000008f6e8f7220 */ /* 0x040fe20000410000 */
[-C--:B------:R-:W-:Y:S01]  /*3410*/  FFMA.FTZ R140, R110, R144.reuse, -R145 ;  /* 0x000000906e8c7223 */ /* 0x080fe20000010891 */
[----:B------:R-:W-:Y:S01]  /*3420*/  FFMA.FTZ R147, R2, R144, R147 ;  /* 0x0000009002937223 */ /* 0x000fe20000010093 */
[-C--:B--23--:R-:W-:Y:S01]  /*3430*/  FFMA.FTZ R110, R110, R142.reuse, -R141 ;  /* 0x0000008e6e6e7223 */ /* 0x08cfe2000001088d */
[----:B----4-:R-:W-:Y:S01]  /*3440*/  FFMA.FTZ R2, R2, R142, R143 ;  /* 0x0000008e02027223 */ /* 0x010fe2000001008f */
[----:B------:R-:W-:Y:S01]  /*3450*/  FADD.FTZ R25, R25, R140 ;  /* 0x0000008c19197221 */ /* 0x000fe20000010000 */
[----:B------:R-:W-:-:S07]  /*3460*/  FADD.FTZ R24, R24, R147 ;  /* 0x0000009318187221 */ /* 0x000fce0000010000 */
.L_x_16349:
[----:B------:R-:W-:Y:S05]  /*3470*/  BSYNC.RECONVERGENT B0 ;  /* 0x0000000000007941 */ /* 0x000fea0003800200 */
.L_x_16348:
[----:B-1----:R1:W1:Y:S01]  /*3480*/  SHFL.DOWN PT, R142, R110, 0x10, 0x1f ;  /* 0x0a001f006e8e7f89 */ /* 0x00226200000e0000 */
[----:B------:R-:W-:Y:S03]  /*3490*/  BSSY.RECONVERGENT B0, `(.L_x_16350) ;  /* 0x000000f000007945 */ /* 0x000fe60003800200 */
[----:B------:R1:W1:Y:S04]  /*34a0*/  SHFL.DOWN PT, R143, R2, 0x10, 0x1f ;  /* 0x0a001f00028f7f89 */ /* 0x00026800000e0000 */
        /* <DEDUP_REMOVED lines=13> */
.L_x_16351:
[----:B------:R-:W-:Y:S05]  /*3580*/  BSYNC.RECONVERGENT B0 ;  /* 0x0000000000007941 */ /* 0x000fea0003800200 */
.L_x_16350:
[----:B------:R-:W-:Y:S01]  /*3590*/  SHFL.DOWN PT, R146, R2, 0x1, 0x1f ;  /* 0x08201f0002927f89 */ /* 0x000fe200000e0000 */
[C---:B------:R-:W-:Y:S01]  /*35a0*/  ISETP.NE.AND P1, PT, R36.reuse, 0x1f, PT ;  /* 0x0000001f2400780c */ /* 0x040fe20003f25270 */
[----:B------:R-:W-:Y:S01]  /*35b0*/  BSSY.RECONVERGENT B0, `(.L_x_16352) ;  /* 0x0000141000007945 */ /* 0x000fe20003800200 */
[----:B------:R-:W-:Y:S01]  /*35c0*/  ISETP.NE.AND P2, PT, R36, RZ, PT ;  /* 0x000000ff2400720c */ /* 0x000fe20003f45270 */
[----:B-1----:R-:W1:Y:S01]  /*35d0*/  SHFL.IDX PT, R142, R11, RZ, 0x1f ;  /* 0x00001fff0b8e7589 */ /* 0x002e6200000e0000 */
[----:B------:R-:W-:-:S03]  /*35e0*/  ISETP.GT.AND P3, PT, R44, 0xf, PT ;  /* 0x0000000f2c00780c */ /* 0x000fc60003f64270 */
[----:B0-----:R-:W0:Y:S04]  /*35f0*/  SHFL.DOWN PT, R144, R110, 0x1, 0x1f ;  /* 0x08201f006e907f89 */ /* 0x001e2800000e0000 */
[----:B------:R-:W5:Y:S04]  /*3600*/  SHFL.IDX PT, R140, R10, RZ, 0x1f ;  /* 0x00001fff0a8c7589 */ /* 0x000f6800000e0000 */
[----:B------:R-:W5:Y:S04]  /*3610*/  SHFL.DOWN PT, R148, R25, 0x1, 0x1f ;  /* 0x08201f0019947f89 */ /* 0x000f6800000e0000 */
[----:B------:R-:W5:Y:S04]  /*3620*/  SHFL.DOWN PT, R150, R24, 0x1, 0x1f ;  /* 0x08201f0018967f89 */ /* 0x000f6800000e0000 */
[----:B--2-4-:R-:W2:Y:S01]  /*3630*/  SHFL.IDX PT, R2, R2, RZ, 0x1f ;  /* 0x00001fff02027589 */ /* 0x014ea200000e0000 */
[----:B-1----:R-:W-:-:S03]  /*3640*/  @P1 FMUL.FTZ R141, R146, R142 ;  /* 0x0000008e928d1220 */ /* 0x002fc60000410000 */
[----:B---3--:R-:W-:Y:S01]  /*3650*/  SHFL.IDX PT, R110, R110, RZ, 0x1f ;  /* 0x00001fff6e6e7589 */ /* 0x008fe200000e0000 */
        /* <DEDUP_REMOVED lines=8> */
[-C--:B------:R-:W-:Y:S01]  /*36e0*/  FMUL.FTZ R145, R140, R7.reuse ;  /* 0x000000078c917220 */ /* 0x080fe20000410000 */
[----:B------:R-:W-:Y:S01]  /*36f0*/  FFMA.FTZ R141, R132, R138, R141 ;  /* 0x0000008a848d7223 */ /* 0x000fe2000001008d */
[----:B------:R-:W-:Y:S01]  /*3700*/  ISETP.GT.AND P1, PT, R44, 0x1e, PT ;  /* 0x0000001e2c00780c */ /* 0x000fe20003f24270 */
[C---:B------:R-:W-:Y:S01]  /*3710*/  FMUL.FTZ R143, R142.reuse, R7 ;  /* 0x000000078e8f7220 */ /* 0x040fe20000410000 */
[-C--:B------:R-:W-:Y:S01]  /*3720*/  FFMA.FTZ R142, R142, R6.reuse, -R145 ;  /* 0x000000068e8e7223 */ /* 0x080fe20000010891 */
[----:B------:R-:W-:Y:S01]  /*3730*/  FMUL.FTZ R7, R132, R139 ;  /* 0x0000008b84077220 */ /* 0x000fe20000410000 */
[----:B------:R-:W-:Y:S01]  /*3740*/  @P2 FADD.FTZ R139, R126, R141 ;  /* 0x0000008d7e8b2221 */ /* 0x000fe20000010000 */
[----:B------:R-:W-:Y:S01]  /*3750*/  FFMA.FTZ R6, R140, R6, R143 ;  /* 0x000000068c067223 */ /* 0x000fe2000001008f */
[----:B------:R-:W-:Y:S01]  /*3760*/  FADD.FTZ R117, R117, R142 ;  /* 0x0000008e75757221 */ /* 0x000fe20000010000 */
[----:B------:R-:W-:-:S02]  /*3770*/  FFMA.FTZ R7, R136, R138, -R7 ;  /* 0x0000008a88077223 */ /* 0x000fc40000010807 */
[----:B------:R-:W-:Y:S01]  /*3780*/  FADD.FTZ R119, R119, R6 ;  /* 0x0000000677777221 */ /* 0x000fe20000010000 */
[----:B------:R-:W-:Y:S01]  /*3790*/  FMUL.FTZ R141, R108, R117 ;  /* 0x000000756c8d7220 */ /* 0x000fe20000410000 */
[----:B------:R-:W-:Y:S01]  /*37a0*/  @P2 FADD.FTZ R138, R130, R7 ;  /* 0x00000007828a2221 */ /* 0x000fe20000010000 */
[C---:B------:R-:W-:Y:S01]  /*37b0*/  FMUL.FTZ R7, R5.reuse, R139 ;  /* 0x0000008b05077220 */ /* 0x040fe20000410000 */
[-C--:B------:R-:W-:Y:S01]  /*37c0*/  FMUL.FTZ R130, R108, R119.reuse ;  /* 0x000000776c827220 */ /* 0x080fe20000410000 */
[----:B------:R-:W-:Y:S01]  /*37d0*/  FFMA.FTZ R126, R106, R119, R141 ;  /* 0x000000776a7e7223 */ /* 0x000fe2000001008d */
[-C--:B------:R-:W-:Y:S01]  /*37e0*/  FMUL.FTZ R6, R5, R138.reuse ;  /* 0x0000008a05067220 */ /* 0x080fe20000410000 */
[----:B------:R-:W-:Y:S01]  /*37f0*/  FFMA.FTZ R7, R4, R138, -R7 ;  /* 0x0000008a04077223 */ /* 0x000fe20000010807 */
[----:B------:R-:W-:Y:S01]  /*3800*/  FFMA.FTZ R130, R106, R117, -R130 ;  /* 0x000000756a827223 */ /* 0x000fe20000010882 */
[----:B------:R-:W-:Y:S01]  /*3810*/  FADD.FTZ R125, R125, R126 ;  /* 0x0000007e7d7d7221 */ /* 0x000fe20000010000 */
[----:B------:R-:W-:Y:S01]  /*3820*/  FFMA.FTZ R6, R4, R139, R6 ;  /* 0x0000008b04067223 */ /* 0x000fe20000010006 */
[----:B------:R-:W-:Y:S01]  /*3830*/  FADD.FTZ R4, R92, R7 ;  /* 0x000000075c047221 */ /* 0x000fe20000010000 */
[----:B------:R-:W-:Y:S01]  /*3840*/  FADD.FTZ R127, R127, R130 ;  /* 0x000000827f7f7221 */ /* 0x000fe20000010000 */
[----:B------:R-:W-:Y:S01]  /*3850*/  FMUL.FTZ R7, R101, R125 ;  /* 0x0000007d65077220 */ /* 0x000fe20000410000 */
[----:B------:R-:W-:Y:S01]  /*3860*/  FADD.FTZ R126, RZ, R6 ;  /* 0x00000006ff7e7221 */ /* 0x000fe20000010000 */
[----:B------:R-:W-:Y:S01]  /*3870*/  FMUL.FTZ R6, R107, R4 ;  /* 0x000000046b067220 */ /* 0x000fe20000410000 */
[-C--:B------:R-:W-:Y:S01]  /*3880*/  FMUL.FTZ R130, R101, R127.reuse ;  /* 0x0000007f65827220 */ /* 0x080fe20000410000 */
[----:B------:R-:W-:Y:S01]  /*3890*/  FFMA.FTZ R7, R102, R127, -R7 ;  /* 0x0000007f66077223 */ /* 0x000fe20000010807 */
[-C--:B------:R-:W-:Y:S01]  /*38a0*/  FMUL.FTZ R5, R107, R126.reuse ;  /* 0x0000007e6b057220 */ /* 0x080fe20000410000 */
[----:B------:R-:W-:Y:S01]  /*38b0*/  FMUL.FTZ R146, R84, R117 ;  /* 0x0000007554927220 */ /* 0x000fe20000410000 */
[----:B------:R-:W-:Y:S01]  /*38c0*/  FFMA.FTZ R132, R102, R125, R130 ;  /* 0x0000007d66847223 */ /* 0x000fe20000010082 */
[C---:B------:R-:W-:Y:S01]  /*38d0*/  FFMA.FTZ R130, R103.reuse, R126, R6 ;  /* 0x0000007e67827223 */ /* 0x040fe20000010006 */
[----:B------:R-:W-:Y:S01]  /*38e0*/  FADD.FTZ R128, R128, R7 ;  /* 0x0000000780807221 */ /* 0x000fe20000010000 */
[----:B------:R-:W-:Y:S01]  /*38f0*/  FFMA.FTZ R6, R103, R4, -R5 ;  /* 0x0000000467067223 */ /* 0x000fe20000010805 */
[----:B------:R-:W-:Y:S01]  /*3900*/  FADD.FTZ R131, R131, R132 ;  /* 0x0000008483837221 */ /* 0x000fe20000010000 */
[----:B------:R-:W-:Y:S01]  /*3910*/  FADD.FTZ R130, RZ, R130 ;  /* 0x00000082ff827221 */ /* 0x000fe20000010000 */
[----:B------:R-:W-:Y:S01]  /*3920*/  FMUL.FTZ R139, R113, R128 ;  /* 0x00000080718b7220 */ /* 0x000fe20000410000 */
[----:B------:R-:W-:Y:S01]  /*3930*/  FADD.FTZ R6, R93, R6 ;  /* 0x000000065d067221 */ /* 0x000fe20000010000 */
[-C--:B------:R-:W-:Y:S01]  /*3940*/  FMUL.FTZ R141, R113, R131.reuse ;  /* 0x00000083718d7220 */ /* 0x080fe20000410000 */
[C---:B------:R-:W-:Y:S01]  /*3950*/  FMUL.FTZ R5, R115.reuse, R130 ;  /* 0x0000008273057220 */ /* 0x040fe20000410000 */
[C---:B------:R-:W-:Y:S01]  /*3960*/  FFMA.FTZ R136, R114.reuse, R131, R139 ;  /* 0x0000008372887223 */ /* 0x040fe2000001008b */
[----:B------:R-:W-:Y:S01]  /*3970*/  FMUL.FTZ R7, R115, R6 ;  /* 0x0000000673077220 */ /* 0x000fe20000410000 */
[----:B------:R-:W-:Y:S01]  /*3980*/  FFMA.FTZ R138, R114, R128, -R141 ;  /* 0x00000080728a7223 */ /* 0x000fe2000001088d */
[C---:B------:R-:W-:Y:S01]  /*3990*/  FFMA.FTZ R5, R116.reuse, R6, -R5 ;  /* 0x0000000674057223 */ /* 0x040fe20000010805 */
[----:B------:R-:W-:Y:S01]  /*39a0*/  FADD.FTZ R133, R133, R136 ;  /* 0x0000008885857221 */ /* 0x000fe20000010000 */
[----:B------:R-:W-:Y:S01]  /*39b0*/  FFMA.FTZ R132, R116, R130, R7 ;  /* 0x0000008274847223 */ /* 0x000fe20000010007 */
[----:B------:R-:W-:Y:S01]  /*39c0*/  FADD.FTZ R135, R135, R138 ;  /* 0x0000008a87877221 */ /* 0x000fe20000010000 */
[----:B------:R-:W-:Y:S01]  /*39d0*/  FADD.FTZ R7, R94, R5 ;  /* 0x000000055e077221 */ /* 0x000fe20000010000 */
[C---:B------:R-:W-:Y:S01]  /*39e0*/  FMUL.FTZ R139, R121.reuse, R133 ;  /* 0x00000085798b7220 */ /* 0x040fe20000410000 */
[----:B------:R-:W-:Y:S01]  /*39f0*/  FADD.FTZ R132, RZ, R132 ;  /* 0x00000084ff847221 */ /* 0x000fe20000010000 */
[----:B------:R-:W-:Y:S01]  /*3a00*/  FMUL.FTZ R138, R121, R135 ;  /* 0x00000087798a7220 */ /* 0x000fe20000410000 */
[C---:B------:R-:W-:Y:S01]  /*3a10*/  FMUL.FTZ R5, R123.reuse, R7 ;  /* 0x000000077b057220 */ /* 0x040fe20000410000 */
[C---:B------:R-:W-:Y:S01]  /*3a20*/  FFMA.FTZ R140, R122.reuse, R135, -R139 ;  /* 0x000000877a8c7223 */ /* 0x040fe2000001088b */
[-C--:B------:R-:W-:Y:S01]  /*3a30*/  FMUL.FTZ R136, R123, R132.reuse ;  /* 0x000000847b887220 */ /* 0x080fe20000410000 */
        /* <DEDUP_REMOVED lines=13> */
[----:B------:R-:W-:Y:S01]  /*3b10*/  FFMA.FTZ R121, R122, R5, -R123 ;  /* 0x000000057a797223 */ /* 0x000fe2000001087b */
[----:B------:R-:W-:Y:S01]  /*3b20*/  FADD.FTZ R120, R120, R141 ;  /* 0x0000008d78787221 */ /* 0x000fe20000010000 */
[----:B------:R-:W-:Y:S01]  /*3b30*/  FFMA.FTZ R122, R122, R139, R136 ;  /* 0x0000008b7a7a7223 */ /* 0x000fe20000010088 */
[----:B------:R-:W-:Y:S01]  /*3b40*/  FADD.FTZ R118, R118, R143 ;  /* 0x0000008f76767221 */ /* 0x000fe20000010000 */
[----:B------:R-:W-:Y:S01]  /*3b50*/  FADD.FTZ R121, R96, R121 ;  /* 0x0000007960797221 */ /* 0x000fe20000010000 */
[C---:B------:R-:W-:Y:S01]  /*3b60*/  FMUL.FTZ R141, R115.reuse, R120 ;  /* 0x00000078738d7220 */ /* 0x040fe20000410000 */
[----:B------:R-:W-:Y:S01]  /*3b70*/  FADD.FTZ R122, RZ, R122 ;  /* 0x0000007aff7a7221 */ /* 0x000fe20000010000 */
        /* <DEDUP_REMOVED lines=9> */
[----:B------:R-:W-:Y:S01]  /*3c10*/  FADD.FTZ R111, RZ, R115 ;  /* 0x00000073ff6f7221 */ /* 0x000fe20000010000 */
[C---:B------:R-:W-:Y:S01]  /*3c20*/  FMUL.FTZ R136, R107.reuse, R112 ;  /* 0x000000706b887220 */ /* 0x040fe20000410000 */
[----:B------:R-:W-:Y:S01]  /*3c30*/  FFMA.FTZ R140, R0, R4, RZ ;  /* 0x00000004008c7223 */ /* 0x000fe200000100ff */
[-C--:B------:R-:W-:Y:S01]  /*3c40*/  FMUL.FTZ R113, R107, R114.reuse ;  /* 0x000000726b717220 */ /* 0x080fe20000410000 */
[----:B------:R-:W-:Y:S01]  /*3c50*/  FADD.FTZ R116, R97, R116 ;  /* 0x0000007461747221 */ /* 0x000fe20000010000 */
[----:B------:R-:W-:Y:S01]  /*3c60*/  FMUL.FTZ R107, R101, R111 ;  /* 0x0000006f656b7220 */ /* 0x000fe20000410000 */
[C---:B------:R-:W-:Y:S01]  /*3c70*/  FFMA.FTZ R136, R103.reuse, R114, R136 ;  /* 0x0000007267887223 */ /* 0x040fe20000010088 */
[----:B------:R-:W-:Y:S01]  /*3c80*/  FFMA.FTZ R138, R103, R112, -R113 ;  /* 0x00000070678a7223 */ /* 0x000fe20000010871 */
[----:B------:R-:W-:Y:S01]  /*3c90*/  FFMA.FTZ R140, R83, R6, R140 ;  /* 0x00000006538c7223 */ /* 0x000fe2000001008c */
[-C--:B------:R-:W-:Y:S01]  /*3ca0*/  FFMA.FTZ R113, R102, R116.reuse, -R107 ;  /* 0x0000007466717223 */ /* 0x080fe2000001086b */
[----:B------:R-:W-:Y:S01]  /*3cb0*/  FMUL.FTZ R124, R101, R116 ;  /* 0x00000074657c7220 */ /* 0x000fe20000410000 */
[----:B------:R-:W-:Y:S01]  /*3cc0*/  FADD.FTZ R3, R3, R136 ;  /* 0x0000008803037221 */ /* 0x000fe20000010000 */
[----:B------:R-:W-:Y:S01]  /*3cd0*/  FFMA.FTZ R147, R85, R7, R140 ;  /* 0x0000000755937223 */ /* 0x000fe2000001008c */
[----:B------:R-:W-:Y:S01]  /*3ce0*/  FADD.FTZ R107, -R94, R7 ;  /* 0x000000075e6b7221 */ /* 0x000fe20000010100 */
[----:B------:R-:W-:Y:S01]  /*3cf0*/  FADD.FTZ R7, R98, R113 ;  /* 0x0000007162077221 */ /* 0x000fe20000010000 */
[----:B------:R-:W-:Y:S01]  /*3d00*/  FFMA.FTZ R103, R102, R111, R124 ;  /* 0x0000006f66677223 */ /* 0x000fe2000001007c */
[----:B------:R-:W-:Y:S01]  /*3d10*/  FADD.FTZ R109, R109, R138 ;  /* 0x0000008a6d6d7221 */ /* 0x000fe20000010000 */
[----:B------:R-:W-:Y:S01]  /*3d20*/  FMUL.FTZ R113, R72, R3 ;  /* 0x0000000348717220 */ /* 0x000fe20000410000 */
[----:B------:R-:W-:Y:S01]  /*3d30*/  FADD.FTZ R101, -R92, R4 ;  /* 0x000000045c657221 */ /* 0x000fe20000010100 */
[----:B------:R-:W-:Y:S01]  /*3d40*/  FADD.FTZ R102, -R93, R6 ;  /* 0x000000065d667221 */ /* 0x000fe20000010100 */
[----:B------:R-:W-:Y:S01]  /*3d50*/  FADD.FTZ R103, RZ, R103 ;  /* 0x00000067ff677221 */ /* 0x000fe20000010000 */
[----:B------:R-:W-:Y:S01]  /*3d60*/  FMUL.FTZ R4, R72, R109 ;  /* 0x0000006d48047220 */ /* 0x000fe20000410000 */
[----:B------:R-:W-:Y:S01]  /*3d70*/  FMUL.FTZ R6, R126, R113 ;  /* 0x000000717e067220 */ /* 0x000fe20000410000 */
[----:B------:R-:W-:Y:S01]  /*3d80*/  FMUL.FTZ R115, R75, R114 ;  /* 0x000000724b737220 */ /* 0x000fe20000410000 */
[C---:B------:R-:W-:Y:S01]  /*3d90*/  FMUL.FTZ R123, R108.reuse, R103 ;  /* 0x000000676c7b7220 */ /* 0x040fe20000410000 */
[----:B------:R-:W-:Y:S01]  /*3da0*/  FMUL.FTZ R141, R108, R7 ;  /* 0x000000076c8d7220 */ /* 0x000fe20000410000 */
[----:B------:R-:W-:Y:S01]  /*3db0*/  FFMA.FTZ R124, R101, R4, -R6 ;  /* 0x00000004657c7223 */ /* 0x000fe20000010806 */
[----:B------:R-:W-:Y:S01]  /*3dc0*/  FMUL.FTZ R143, R75, R112 ;  /* 0x000000704b8f7220 */ /* 0x000fe20000410000 */
[----:B------:R-:W-:Y:S01]  /*3dd0*/  FMUL.FTZ R145, R130, R115 ;  /* 0x0000007382917220 */ /* 0x000fe20000410000 */
[----:B------:R-:W-:Y:S01]  /*3de0*/  FMUL.FTZ R6, R126, R4 ;  /* 0x000000047e067220 */ /* 0x000fe20000410000 */
[C---:B------:R-:W-:Y:S01]  /*3df0*/  FMUL.FTZ R108, R73.reuse, R120 ;  /* 0x00000078496c7220 */ /* 0x040fe20000410000 */
[----:B------:R-:W-:Y:S01]  /*3e00*/  FMUL.FTZ R138, R73, R118 ;  /* 0x00000076498a7220 */ /* 0x000fe20000410000 */
[----:B------:R-:W-:Y:S01]  /*3e10*/  FFMA.FTZ R145, R102, R143, -R145 ;  /* 0x0000008f66917223 */ /* 0x000fe20000010891 */
[----:B------:R-:W-:Y:S01]  /*3e20*/  FFMA.FTZ R6, R101, R113, R6 ;  /* 0x0000007165067223 */ /* 0x000fe20000010006 */
[----:B------:R-:W-:Y:S01]  /*3e30*/  FMUL.FTZ R140, R132, R108 ;  /* 0x0000006c848c7220 */ /* 0x000fe20000410000 */
[----:B------:R-:W-:Y:S01]  /*3e40*/  FMUL.FTZ R143, R130, R143 ;  /* 0x0000008f828f7220 */ /* 0x000fe20000410000 */
[----:B------:R-:W-:Y:S01]  /*3e50*/  FFMA.FTZ R4, R106, R7, -R123 ;  /* 0x000000076a047223 */ /* 0x000fe2000001087b */
[----:B------:R-:W-:Y:S01]  /*3e60*/  FADD.FTZ R123, RZ, R6 ;  /* 0x00000006ff7b7221 */ /* 0x000fe20000010000 */
[-C--:B------:R-:W-:Y:S01]  /*3e70*/  FFMA.FTZ R140, R107, R138.reuse, -R140 ;  /* 0x0000008a6b8c7223 */ /* 0x080fe2000001088c */
[----:B------:R-:W-:Y:S01]  /*3e80*/  FFMA.FTZ R136, R102, R115, R143 ;  /* 0x0000007366887223 */ /* 0x000fe2000001008f */
[----:B------:R-:W-:Y:S01]  /*3e90*/  FFMA.FTZ R6, R106, R103, R141 ;  /* 0x000000676a067223 */ /* 0x000fe2000001008d */
[----:B------:R-:W-:Y:S01]  /*3ea0*/  FMUL.FTZ R138, R132, R138 ;  /* 0x0000008a848a7220 */ /* 0x000fe20000410000 */
[----:B------:R-:W-:Y:S01]  /*3eb0*/  FADD.FTZ R124, RZ, R124 ;  /* 0x0000007cff7c7221 */ /* 0x000fe20000010000 */
[----:B------:R-:W-:Y:S01]  /*3ec0*/  FMUL.FTZ R106, R82, R134 ;  /* 0x00000086526a7220 */ /* 0x000fe20000410000 */
[----:B------:R-:W-:Y:S01]  /*3ed0*/  FADD.FTZ R136, R123, R136 ;  /* 0x000000887b887221 */ /* 0x000fe20000010000 */
[----:B------:R-:W-:Y:S01]  /*3ee0*/  FFMA.FTZ R141, R107, R108, R138 ;  /* 0x0000006c6b8d7223 */ /* 0x000fe2000001008a */
[----:B------:R-:W-:Y:S01]  /*3ef0*/  FADD.FTZ R145, R124, R145 ;  /* 0x000000917c917221 */ /* 0x000fe20000010000 */
[----:B------:R-:W-:Y:S01]  /*3f00*/  FADD.FTZ R123, -R95, R5 ;  /* 0x000000055f7b7221 */ /* 0x000fe20000010100 */
[----:B------:R-:W-:Y:S01]  /*3f10*/  FMUL.FTZ R138, R82, R137 ;  /* 0x00000089528a7220 */ /* 0x000fe20000410000 */
[----:B------:R-:W-:Y:S01]  /*3f20*/  FMUL.FTZ R144, R139, R106 ;  /* 0x0000006a8b907220 */ /* 0x000fe20000410000 */
[----:B------:R-:W-:Y:S01]  /*3f30*/  FFMA.FTZ R142, R86, R5, R147 ;  /* 0x00000005568e7223 */ /* 0x000fe20000010093 */
[----:B------:R-:W-:Y:S01]  /*3f40*/  FFMA.FTZ R124, R0, -R126, RZ ;  /* 0x8000007e007c7223 */ /* 0x000fe200000100ff */
[----:B------:R-:W-:Y:S01]  /*3f50*/  FADD.FTZ R140, R145, R140 ;  /* 0x0000008c918c7221 */ /* 0x000fe20000010000 */
[-C--:B------:R-:W-:Y:S01]  /*3f60*/  FFMA.FTZ R143, R123, R138.reuse, -R144 ;  /* 0x0000008a7b8f7223 */ /* 0x080fe20000010890 */
[----:B------:R-:W-:Y:S01]  /*3f70*/  FMUL.FTZ R138, R139, R138 ;  /* 0x0000008a8b8a7220 */ /* 0x000fe20000410000 */
[----:B------:R-:W-:Y:S01]  /*3f80*/  FFMA.FTZ R145, R87, R121, R142 ;  /* 0x0000007957917223 */ /* 0x000fe2000001008e */
[----:B------:R-:W-:Y:S01]  /*3f90*/  FMUL.FTZ R142, R74, R135 ;  /* 0x000000874a8e7220 */ /* 0x000fe20000410000 */
[----:B------:R-:W-:Y:S01]  /*3fa0*/  FADD.FTZ R141, R136, R141 ;  /* 0x0000008d888d7221 */ /* 0x000fe20000010000 */
[----:B------:R-:W-:Y:S01]  /*3fb0*/  FFMA.FTZ R136, R83, -R130, R124 ;  /* 0x8000008253887223 */ /* 0x000fe2000001007c */
[----:B------:R-:W-:Y:S01]  /*3fc0*/  FMUL.FTZ R124, R74, R133 ;  /* 0x000000854a7c7220 */ /* 0x000fe20000410000 */
[----:B------:R-:W-:Y:S01]  /*3fd0*/  FFMA.FTZ R138, R123, R106, R138 ;  /* 0x0000006a7b8a7223 */ /* 0x000fe2000001008a */
[----:B------:R-:W-:Y:S01]  /*3fe0*/  FADD.FTZ R121, -R96, R121 ;  /* 0x0000007960797221 */ /* 0x000fe20000010100 */
[C---:B------:R-:W-:Y:S01]  /*3ff0*/  FMUL.FTZ R144, R122.reuse, R142 ;  /* 0x0000008e7a907220 */ /* 0x040fe20000410000 */
[----:B------:R-:W-:Y:S01]  /*4000*/  FMUL.FTZ R147, R122, R124 ;  /* 0x0000007c7a937220 */ /* 0x000fe20000410000 */
        /* <DEDUP_REMOVED lines=12> */
[----:B------:R-:W-:Y:S01]  /*40d0*/  FADD.FTZ R145, RZ, R6 ;  /* 0x00000006ff917221 */ /* 0x000fe20000010000 */
[C---:B------:R-:W-:Y:S01]  /*40e0*/  FMUL.FTZ R143, R76.reuse, R125 ;  /* 0x0000007d4c8f7220 */ /* 0x040fe20000410000 */
[----:B------:R-:W-:Y:S01]  /*40f0*/  FADD.FTZ R116, -R97, R116 ;  /* 0x0000007461747221 */ /* 0x000fe20000010100 */
[----:B------:R-:W-:Y:S01]  /*4100*/  FMUL.FTZ R6, R77, R128 ;  /* 0x000000804d067220 */ /* 0x000fe20000410000 */
[----:B------:R-:W-:Y:S01]  /*4110*/  FMUL.FTZ R7, R111, R141 ;  /* 0x0000008d6f077220 */ /* 0x000fe20000410000 */
[----:B------:R-:W-:Y:S01]  /*4120*/  FMUL.FTZ R144, R76, R127 ;  /* 0x0000007f4c907220 */ /* 0x000fe20000410000 */
[----:B------:R-:W-:Y:S01]  /*4130*/  FMUL.FTZ R153, R103, R143 ;  /* 0x0000008f67997220 */ /* 0x000fe20000410000 */
[----:B------:R-:W-:Y:S01]  /*4140*/  FADD.FTZ R4, R99, R4 ;  /* 0x0000000463047221 */ /* 0x000fe20000010000 */
[-C--:B------:R-:W-:Y:S01]  /*4150*/  FFMA.FTZ R151, R116, R6.reuse, -R7 ;  /* 0x0000000674977223 */ /* 0x080fe20000010807 */
[----:B------:R-:W-:Y:S01]  /*4160*/  FMUL.FTZ R138, R84, R119 ;  /* 0x00000077548a7220 */ /* 0x000fe20000410000 */
[----:B------:R-:W-:Y:S01]  /*4170*/  FMUL.FTZ R7, R111, R6 ;  /* 0x000000066f077220 */ /* 0x000fe20000410000 */
[-C--:B------:R-:W-:Y:S01]  /*4180*/  FFMA.FTZ R155, R136, R144.reuse, -R153 ;  /* 0x00000090889b7223 */ /* 0x080fe20000010899 */
[----:B------:R-:W-:Y:S01]  /*4190*/  FADD.FTZ R140, R140, R147 ;  /* 0x000000938c8c7221 */ /* 0x000fe20000010000 */
[----:B------:R-:W-:Y:S01]  /*41a0*/  FMUL.FTZ R153, R103, R144 ;  /* 0x0000009067997220 */ /* 0x000fe20000410000 */
[----:B------:R-:W-:Y:S01]  /*41b0*/  FADD.FTZ R147, -R99, R4 ;  /* 0x0000000463937221 */ /* 0x000fe20000010100 */
[----:B------:R-:W-:Y:S01]  /*41c0*/  FFMA.FTZ R7, R116, R141, R7 ;  /* 0x0000008d74077223 */ /* 0x000fe20000010007 */
[----:B------:R-:W-:Y:S01]  /*41d0*/  FMUL.FTZ R144, R145, R138 ;  /* 0x0000008a91907220 */ /* 0x000fe20000410000 */
[----:B------:R-:W-:Y:S01]  /*41e0*/  FFMA.FTZ R6, R88, -R111, R149 ;  /* 0x8000006f58067223 */ /* 0x000fe20000010095 */
[----:B------:R-:W-:Y:S01]  /*41f0*/  FADD.FTZ R140, R140, R151 ;  /* 0x000000978c8c7221 */ /* 0x000fe20000010000 */
[----:B------:R-:W-:Y:S01]  /*4200*/  FADD.FTZ R7, R142, R7 ;  /* 0x000000078e077221 */ /* 0x000fe20000010000 */
[-C--:B------:R-:W-:Y:S01]  /*4210*/  FFMA.FTZ R149, R147, R146.reuse, -R144 ;  /* 0x0000009293957223 */ /* 0x080fe20000010890 */
[----:B------:R-:W-:Y:S01]  /*4220*/  FFMA.FTZ R142, R136, R143, R153 ;  /* 0x0000008f888e7223 */ /* 0x000fe20000010099 */
[----:B------:R-:W-:Y:S01]  /*4230*/  FMUL.FTZ R146, R145, R146 ;  /* 0x0000009291927220 */ /* 0x000fe20000410000 */
[----:B------:R-:W-:Y:S01]  /*4240*/  FFMA.FTZ R6, R89, -R103, R6 ;  /* 0x8000006759067223 */ /* 0x000fe20000010006 */
[----:B------:R-:W-:Y:S01]  /*4250*/  FADD.FTZ R140, R140, R155 ;  /* 0x0000009b8c8c7221 */ /* 0x000fe20000010000 */
[----:B------:R-:W-:Y:S01]  /*4260*/  FADD.FTZ R7, R7, R142 ;  /* 0x0000008e07077221 */ /* 0x000fe20000010000 */
[----:B------:R-:W-:Y:S01]  /*4270*/  FFMA.FTZ R146, R147, R138, R146 ;  /* 0x0000008a93927223 */ /* 0x000fe20000010092 */
[C---:B------:R-:W-:Y:S01]  /*4280*/  FFMA.FTZ R5, R90.reuse, R4, R5 ;  /* 0x000000045a057223 */ /* 0x040fe20000010005 */
[----:B------:R-:W-:Y:S01]  /*4290*/  FFMA.FTZ R142, R90, -R145, R6 ;  /* 0x800000915a8e7223 */ /* 0x000fe20000010006 */
[----:B------:R-:W-:Y:S01]  /*42a0*/  FADD.FTZ R140, R140, R149 ;  /* 0x000000958c8c7221 */ /* 0x000fe20000010000 */
[----:B------:R-:W-:Y:S01]  /*42b0*/  FADD.FTZ R4, R7, R146 ;  /* 0x0000009207047221 */ /* 0x000fe20000010000 */
[----:B------:R-:W-:Y:S01]  /*42c0*/  ISETP.GT.AND P2, PT, R44, 0x1d, PT ;  /* 0x0000001d2c00780c */ /* 0x000fe20003f44270 */
[----:B------:R0:W1:Y:S01]  /*42d0*/  SHFL.DOWN PT, R151, R5, 0x1, 0x1f ;  /* 0x08201f0005977f89 */ /* 0x00006200000e0000 */
[----:B------:R-:W-:Y:S01]  /*42e0*/  MOV R6, R5 ;  /* 0x0000000500067202 */ /* 0x000fe20000000f00 */
[----:B------:R-:W-:Y:S01]  /*42f0*/  FADD.FTZ R67, R138, R67 ;  /* 0x000000438a437221 */ /* 0x000fe20000010000 */
[----:B------:R-:W-:Y:S01]  /*4300*/  MOV R7, R142 ;  /* 0x0000008e00077202 */ /* 0x000fe20000000f00 */
[----:B------:R-:W3:Y:S01]  /*4310*/  SHFL.DOWN PT, R146, R142, 0x1, 0x1f ;  /* 0x08201f008e927f89 */ /* 0x000ee200000e0000 */
[----:B------:R-:W-:Y:S01]  /*4320*/  FADD.FTZ R66, R143, R66 ;  /* 0x000000428f427221 */ /* 0x000fe20000010000 */
[----:B------:R-:W-:Y:S01]  /*4330*/  FADD.FTZ R64, R141, R64 ;  /* 0x000000408d407221 */ /* 0x000fe20000010000 */
[----:B------:R-:W-:Y:S01]  /*4340*/  FADD.FTZ R65, R124, R65 ;  /* 0x000000417c417221 */ /* 0x000fe20000010000 */
[----:B------:R-:W4:Y:S01]  /*4350*/  SHFL.DOWN PT, R149, R4, 0x1, 0x1f ;  /* 0x08201f0004957f89 */ /* 0x000f2200000e0000 */
[----:B0-----:R-:W-:Y:S01]  /*4360*/  MOV R5, R140 ;  /* 0x0000008c00057202 */ /* 0x001fe20000000f00 */
[----:B------:R-:W-:Y:S01]  /*4370*/  FADD.FTZ R62, R106, R62 ;  /* 0x0000003e6a3e7221 */ /* 0x000fe20000010000 */
[----:B------:R-:W-:Y:S01]  /*4380*/  FADD.FTZ R63, R108, R63 ;  /* 0x0000003f6c3f7221 */ /* 0x000fe20000010000 */
[----:B------:R2:W0:Y:S02]  /*4390*/  SHFL.DOWN PT, R144, R140, 0x1, 0x1f ;  /* 0x08201f008c907f89 */ /* 0x00042400000e0000 */
[----:B--2---:R-:W-:Y:S01]  /*43a0*/  FMUL.FTZ R140, R2, R8 ;  /* 0x00000008028c7220 */ /* 0x004fe20000410000 */
[----:B-1----:R-:W-:Y:S01]  /*43b0*/  @!P1 FADD.FTZ R6, R6, R151 ;  /* 0x0000009706069221 */ /* 0x002fe20000010000 */
[----:B------:R-:W-:Y:S01]  /*43c0*/  FMUL.FTZ R151, R2, R11 ;  /* 0x0000000b02977220 */ /* 0x000fe20000410000 */
[----:B---3--:R-:W-:-:S03]  /*43d0*/  @!P1 FADD.FTZ R7, R7, R146 ;  /* 0x0000009207079221 */ /* 0x008fc60000010000 */
[----:B------:R-:W1:Y:S01]  /*43e0*/  SHFL.DOWN PT, R155, R6, 0x2, 0x1f ;  /* 0x08401f00069b7f89 */ /* 0x000e6200000e0000 */
[----:B----4-:R-:W-:Y:S01]  /*43f0*/  @!P1 FADD.FTZ R4, R149, R4 ;  /* 0x0000000495049221 */ /* 0x010fe20000010000 */
[C---:B------:R-:W-:Y:S01]  /*4400*/  FMUL.FTZ R149, R2.reuse, R9 ;  /* 0x0000000902957220 */ /* 0x040fe20000410000 */
[-C--:B------:R-:W-:Y:S01]  /*4410*/  FMUL.FTZ R2, R2, R10.reuse ;  /* 0x0000000a02027220 */ /* 0x080fe20000410000 */
[C---:B------:R-:W-:Y:S01]  /*4420*/  FFMA.FTZ R10, R110.reuse, R10, -R151 ;  /* 0x0000000a6e0a7223 */ /* 0x040fe20000010897 */
[----:B0-----:R-:W-:Y:S01]  /*4430*/  @!P1 FADD.FTZ R5, R5, R144 ;  /* 0x0000009005059221 */ /* 0x001fe20000010000 */
[----:B------:R-:W0:Y:S01]  /*4440*/  SHFL.DOWN PT, R153, R4, 0x2, 0x1f ;  /* 0x08401f0004997f89 */ /* 0x000e2200000e0000 */
[----:B------:R-:W-:Y:S01]  /*4450*/  FFMA.FTZ R8, R110, R8, -R149 ;  /* 0x000000086e087223 */ /* 0x000fe20000010895 */
[----:B------:R-:W-:Y:S01]  /*4460*/  ISETP.NE.AND P1, PT, R36, RZ, PT ;  /* 0x000000ff2400720c */ /* 0x000fe20003f25270 */
[C---:B------:R-:W-:Y:S01]  /*4470*/  FMUL.FTZ R149, R23.reuse, R117 ;  /* 0x0000007517957220 */ /* 0x040fe20000410000 */
[----:B------:R-:W2:Y:S01]  /*4480*/  SHFL.DOWN PT, R144, R7, 0x2, 0x1f ;  /* 0x08401f0007907f89 */ /* 0x000ea200000e0000 */
[C---:B------:R-:W-:Y:S01]  /*4490*/  FFMA.FTZ R9, R110.reuse, R9, R140 ;  /* 0x000000096e097223 */ /* 0x040fe2000001008c */
[----:B------:R-:W-:Y:S01]  /*44a0*/  FFMA.FTZ R11, R110, R11, R2 ;  /* 0x0000000b6e0b7223 */ /* 0x000fe20000010002 */
[-C--:B------:R-:W-:Y:S01]  /*44b0*/  FMUL.FTZ R110, R23, R119.reuse ;  /* 0x00000077176e7220 */ /* 0x080fe20000410000 */
[----:B------:R-:W3:Y:S01]  /*44c0*/  SHFL.DOWN PT, R142, R5, 0x2, 0x1f ;  /* 0x08401f00058e7f89 */ /* 0x000ee200000e0000 */
[----:B------:R-:W-:Y:S01]  /*44d0*/  FFMA.FTZ R2, R22, R119, R149 ;  /* 0x0000007716027223 */ /* 0x000fe20000010095 */
[----:B------:R-:W-:Y:S01]  /*44e0*/  FADD.FTZ R10, R25, R10 ;  /* 0x0000000a190a7221 */ /* 0x000fe20000010000 */
[----:B------:R-:W-:Y:S01]  /*44f0*/  FADD.FTZ R11, R24, R11 ;  /* 0x0000000b180b7221 */ /* 0x000fe20000010000 */
[----:B------:R-:W-:Y:S01]  /*4500*/  FFMA.FTZ R110, R22, R117, -R110 ;  /* 0x00000075166e7223 */ /* 0x000fe2000001086e */
[----:B------:R-:W-:Y:S01]  /*4510*/  FMUL.FTZ R2, R147, R2 ;  /* 0x0000000293027220 */ /* 0x000fe20000410000 */
[C---:B------:R-:W-:Y:S01]  /*4520*/  FMUL.FTZ R25, R23.reuse, R127 ;  /* 0x0000007f17197220 */ /* 0x040fe20000410000 */
[-C--:B------:R-:W-:Y:S01]  /*4530*/  FMUL.FTZ R117, R23, R125.reuse ;  /* 0x0000007d17757220 */ /* 0x080fe20000410000 */
[----:B-1----:R-:W-:Y:S01]  /*4540*/  @!P2 FADD.FTZ R6, R6, R155 ;  /* 0x0000009b0606a221 */ /* 0x002fe20000010000 */
[----:B------:R1:W-:Y:S01]  /*4550*/  @!P1 STS.128 [UR6+0x1770], R8 ;  /* 0x00177008ff009988 */ /* 0x0003e20008000c06 */
[----:B------:R-:W-:Y:S01]  /*4560*/  FFMA.FTZ R110, R145, R110, R2 ;  /* 0x0000006e916e7223 */ /* 0x000fe20000010002 */
[C---:B------:R-:W-:Y:S01]  /*4570*/  FFMA.FTZ R25, R22.reuse, R125, R25 ;  /* 0x0000007d16197223 */ /* 0x040fe20000010019 */
[----:B------:R-:W-:Y:S01]  /*4580*/  FFMA.FTZ R2, R22, R127, -R117 ;  /* 0x0000007f16027223 */ /* 0x000fe20000010875 */
[----:B------:R-:W4:Y:S01]  /*4590*/  SHFL.DOWN PT, R147, R6, 0x4, 0x1f ;  /* 0x08801f0006937f89 */ /* 0x000f2200000e0000 */
[----:B------:R-:W-:Y:S01]  /*45a0*/  FFMA.FTZ R119, R71, R119, R110 ;  /* 0x0000007747777223 */ /* 0x000fe2000001006e */
[----:B------:R-:W-:Y:S01]  /*45b0*/  FMUL.FTZ R136, R136, R25 ;  /* 0x0000001988887220 */ /* 0x000fe20000410000 */
[----:B0-----:R-:W-:-:S02]  /*45c0*/  @!P2 FADD.FTZ R4, R4, R153 ;  /* 0x000000990404a221 */ /* 0x001fc40000010000 */
[----:B------:R-:W-:Y:S01]  /*45d0*/  FADD.FTZ R52, R119, R52 ;  /* 0x0000003477347221 */ /* 0x000fe20000010000 */
[----:B------:R-:W-:Y:S01]  /*45e0*/  FFMA.FTZ R2, R103, R2, R136 ;  /* 0x0000000267027223 */ /* 0x000fe20000010088 */
[----:B--2---:R-:W-:Y:S01]  /*45f0*/  @!P2 FADD.FTZ R7, R7, R144 ;  /* 0x000000900707a221 */ /* 0x004fe20000010000 */
[----:B------:R-:W0:Y:S01]  /*4600*/  SHFL.DOWN PT, R145, R4, 0x4, 0x1f ;  /* 0x08801f0004917f89 */ /* 0x000e2200000e0000 */
[-C--:B-1----:R-:W-:Y:S01]  /*4610*/  FMUL.FTZ R9, R23, R128.reuse ;  /* 0x0000008017097220 */ /* 0x082fe20000410000 */
[----:B---3--:R-:W-:Y:S02]  /*4620*/  @!P2 FADD.FTZ R5, R5, R142 ;  /* 0x0000008e0505a221 */ /* 0x008fe40000010000 */
[----:B------:R-:W1:Y:S01]  /*4630*/  SHFL.DOWN PT, R10, R7, 0x4, 0x1f ;  /* 0x08801f00070a7f89 */ /* 0x000e6200000e0000 */
[----:B------:R-:W-:Y:S01]  /*4640*/  ISETP.GT.AND P2, PT, R44, 0x1b, PT ;  /* 0x0000001b2c00780c */ /* 0x000fe20003f44270 */
[-C--:B------:R-:W-:Y:S01]  /*4650*/  FFMA.FTZ R9, R22, R131.reuse, R9 ;  /* 0x0000008316097223 */ /* 0x080fe20000010009 */
[----:B------:R-:W-:Y:S01]  /*4660*/  FMUL.FTZ R11, R23, R131 ;  /* 0x00000083170b7220 */ /* 0x000fe20000410000 */
[----:B------:R-:W2:Y:S01]  /*4670*/  SHFL.DOWN PT, R8, R5, 0x4, 0x1f ;  /* 0x08801f0005087f89 */ /* 0x000ea200000e0000 */
[----:B------:R-:W-:Y:S01]  /*4680*/  FFMA.FTZ R2, R51, R125, R2 ;  /* 0x0000007d33027223 */ /* 0x000fe20000010002 */
[----:B------:R-:W-:Y:S01]  /*4690*/  FMUL.FTZ R116, R116, R9 ;  /* 0x0000000974747220 */ /* 0x000fe20000410000 */
[----:B------:R-:W-:Y:S01]  /*46a0*/  FMUL.FTZ R9, R23, R133 ;  /* 0x0000008517097220 */ /* 0x000fe20000410000 */
[----:B------:R-:W-:Y:S01]  /*46b0*/  FFMA.FTZ R128, R22, R128, -R11 ;  /* 0x0000008016807223 */ /* 0x000fe2000001080b */
[----:B------:R-:W-:-:S02]  /*46c0*/  FADD.FTZ R57, R2, R57 ;  /* 0x0000003902397221 */ /* 0x000fc40000010000 */
[-C--:B------:R-:W-:Y:S01]  /*46d0*/  FFMA.FTZ R11, R22, R135.reuse, -R9 ;  /* 0x00000087160b7223 */ /* 0x080fe20000010809 */
[----:B------:R-:W-:Y:S01]  /*46e0*/  FFMA.FTZ R111, R111, R128, R116 ;  /* 0x000000806f6f7223 */ /* 0x000fe20000010074 */
[C---:B------:R-:W-:Y:S01]  /*46f0*/  FMUL.FTZ R135, R23.reuse, R135 ;  /* 0x0000008717877220 */ /* 0x040fe20000410000 */
[----:B----4-:R-:W-:Y:S01]  /*4700*/  @!P2 FADD.FTZ R6, R6, R147 ;  /* 0x000000930606a221 */ /* 0x010fe20000010000 */
[----:B------:R-:W-:Y:S02]  /*4710*/  FMUL.FTZ R9, R23, R137 ;  /* 0x0000008917097220 */ /* 0x000fe40000410000 */
[----:B------:R-:W-:Y:S02]  /*4720*/  FFMA.FTZ R2, R22, R133, R135 ;  /* 0x0000008516027223 */ /* 0x000fe40000010087 */
[----:B------:R-:W3:Y:S01]  /*4730*/  SHFL.DOWN PT, R117, R6, 0x8, 0x1f ;  /* 0x09001f0006757f89 */ /* 0x000ee200000e0000 */
        /* <DEDUP_REMOVED lines=11> */
[----:B------:R-:W-:Y:S01]  /*47f0*/  ISETP.GT.AND P2, PT, R44, 0x17, PT ;  /* 0x000000172c00780c */ /* 0x000fe20003f44270 */
[----:B------:R-:W-:Y:S01]  /*4800*/  FFMA.FTZ R133, R50, R133, R11 ;  /* 0x0000008532857223 */ /* 0x000fe2000001000b */
[----:B------:R-:W2:Y:S01]  /*4810*/  SHFL.DOWN PT, R10, R5, 0x8, 0x1f ;  /* 0x09001f00050a7f89 */ /* 0x000ea200000e0000 */
[----:B------:R-:W-:Y:S01]  /*4820*/  FADD.FTZ R59, R8, R59 ;  /* 0x0000003b083b7221 */ /* 0x000fe20000010000 */
[C---:B------:R-:W-:Y:S01]  /*4830*/  FMUL.FTZ R8, R23.reuse, R134 ;  /* 0x0000008617087220 */ /* 0x040fe20000410000 */
[----:B------:R-:W-:Y:S01]  /*4840*/  FMUL.FTZ R11, R23, R120 ;  /* 0x00000078170b7220 */ /* 0x000fe20000410000 */
[----:B------:R-:W-:-:S02]  /*4850*/  FADD.FTZ R58, R133, R58 ;  /* 0x0000003a853a7221 */ /* 0x000fc40000010000 */
[C---:B------:R-:W-:Y:S01]  /*4860*/  FFMA.FTZ R8, R22.reuse, R137, -R8 ;  /* 0x0000008916087223 */ /* 0x040fe20000010808 */
[----:B------:R-:W-:-:S03]  /*4870*/  FFMA.FTZ R25, R22, R118, -R11 ;  /* 0x0000007616197223 */ /* 0x000fc6000001080b */
[----:B------:R-:W-:Y:S01]  /*4880*/  FFMA.FTZ R2, R139, R8, R2 ;  /* 0x000000088b027223 */ /* 0x000fe20000010002 */
[----:B---3--:R-:W-:-:S03]  /*4890*/  @!P2 FADD.FTZ R6, R6, R117 ;  /* 0x000000750606a221 */ /* 0x008fc60000010000 */
[----:B------:R-:W-:Y:S01]  /*48a0*/  FFMA.FTZ R134, R69, R134, R2 ;  /* 0x0000008645867223 */ /* 0x000fe20000010002 */
[----:B------:R-:W-:Y:S01]  /*48b0*/  FFMA.FTZ R2, R22, R120, R9 ;  /* 0x0000007816027223 */ /* 0x000fe20000010009 */
[----:B0-----:R-:W-:Y:S01]  /*48c0*/  @!P2 FADD.FTZ R4, R4, R103 ;  /* 0x000000670404a221 */ /* 0x001fe20000010000 */
[----:B------:R-:W-:Y:S01]  /*48d0*/  FMUL.FTZ R9, R23, R112 ;  /* 0x0000007017097220 */ /* 0x000fe20000410000 */
[----:B------:R0:W3:Y:S01]  /*48e0*/  SHFL.DOWN PT, R103, R6, 0x10, 0x1f ;  /* 0x0a001f0006677f89 */ /* 0x0000e200000e0000 */
[----:B------:R-:W-:Y:S01]  /*48f0*/  FMUL.FTZ R107, R107, R2 ;  /* 0x000000026b6b7220 */ /* 0x000fe20000410000 */
[----:B-1----:R-:W-:Y:S02]  /*4900*/  @!P2 FADD.FTZ R7, R7, R24 ;  /* 0x000000180707a221 */ /* 0x002fe40000010000 */
[----:B------:R0:W1:Y:S01]  /*4910*/  SHFL.DOWN PT, R11, R4, 0x10, 0x1f ;  /* 0x0a001f00040b7f89 */ /* 0x00006200000e0000 */
[----:B--2---:R-:W-:-:S03]  /*4920*/  @!P2 FADD.FTZ R5, R5, R10 ;  /* 0x0000000a0505a221 */ /* 0x004fc60000010000 */
[----:B------:R0:W2:Y:S04]  /*4930*/  SHFL.DOWN PT, R8, R7, 0x10, 0x1f ;  /* 0x0a001f0007087f89 */ /* 0x0000a800000e0000 */
[----:B------:R0:W4:Y:S01]  /*4940*/  SHFL.DOWN PT, R2, R5, 0x10, 0x1f ;  /* 0x0a001f0005027f89 */ /* 0x00012200000e0000 */
[----:B------:R-:W-:Y:S05]  /*4950*/  @P3 BRA `(.L_x_16353) ;  /* 0x0000000000183947 */ /* 0x000fea0003800000 */
[----:B------:R-:W-:Y:S01]  /*4960*/  ISETP.NE.AND P2, PT, R44, RZ, PT ;  /* 0x000000ff2c00720c */ /* 0x000fe20003f45270 */
[----:B01----:R-:W-:Y:S01]  /*4970*/  FADD.FTZ R4, R4, R11 ;  /* 0x0000000b04047221 */ /* 0x003fe20000010000 */
[----:B----4-:R-:W-:Y:S01]  /*4980*/  FADD.FTZ R5, R5, R2 ;  /* 0x0000000205057221 */ /* 0x010fe20000010000 */
[----:B---3--:R-:W-:Y:S01]  /*4990*/  FADD.FTZ R6, R6, R103 ;  /* 0x0000006706067221 */ /* 0x008fe20000010000 */
[----:B--2---:R-:W-:-:S09]  /*49a0*/  FADD.FTZ R7, R7, R8 ;  /* 0x0000000807077221 */ /* 0x004fd20000010000 */
[----:B------:R0:W-:Y:S02]  /*49b0*/  @!P2 STS.128 [UR5+0x230], R4 ;  /* 0x00023004ff00a988 */ /* 0x0001e40008000c05 */
.L_x_16353:
[----:B------:R-:W-:Y:S05]  /*49c0*/  BSYNC.RECONVERGENT B0 ;  /* 0x0000000000007941 */ /* 0x000fea0003800200 */
.L_x_16352:
[C---:B----4-:R-:W-:Y:S01]  /*49d0*/  FMUL.FTZ R2, R23.reuse, R109 ;  /* 0x0000006d17027220 */ /* 0x050fe20000410000 */
        /* <DEDUP_REMOVED lines=33> */
.L_x_16355:
[----:B------:R-:W-:Y:S05]  /*4bf0*/  BSYNC.RECONVERGENT B0 ;  /* 0x0000000000007941 */ /* 0x000fea0003800200 */
.L_x_16354:
[----:B------:R-:W-:-:S04]  /*4c00*/  UIADD3 UR4, UPT, UPT, UR4, 0x1, URZ ;  /* 0x0000000104047890 */ /* 0x000fc8000fffe0ff */
[----:B------:R-:W-:-:S09]  /*4c10*/  UISETP.GE.AND UP0, UPT, UR4, UR8, UPT ;  /* 0x000000080400728c */ /* 0x000fd2000bf06270 */
[----:B------:R-:W-:Y:S05]  /*4c20*/  BRA.U !UP0, `(.L_x_16356) ;  /* 0xffffffcd08587547 */ /* 0x000fea000b83ffff */
.L_x_16338:
[----:B------:R-:W-:Y:S01]  /*4c30*/  BAR.SYNC.DEFER_BLOCKING 0x0 ;  /* 0x0000000000007b1d */ /* 0x000fe20000010000 */
[----:B01----:R-:W-:Y:S01]  /*4c40*/  F2FP.BF16.F32.PACK_AB R7, R67, R66 ;  /* 0x000000424307723e */ /* 0x003fe200000010ff */
[----:B------:R-:W-:Y:S01]  /*4c50*/  HFMA2 R13, -RZ, RZ, 0, 0 ;  /* 0x00000000ff0d7431 */ /* 0x000fe200000001ff */
[----:B------:R-:W-:Y:S01]  /*4c60*/  F2FP.BF16.F32.PACK_AB R6, R64, R65 ;  /* 0x000000414006723e */ /* 0x000fe200000010ff */
[----:B------:R-:W-:Y:S01]  /*4c70*/  FADD.FTZ R38, R38, R56 ;  /* 0x0000003826267221 */ /* 0x000fe20000010000 */
[----:B------:R-:W-:-:S03]  /*4c80*/  F2FP.BF16.F32.PACK_AB R5, R62, R63 ;  /* 0x0000003f3e05723e */ /* 0x000fc600000010ff */
[----:B------:R-:W0:Y:S01]  /*4c90*/  LDC.64 R18, c[0x0][0x4f8] ;  /* 0x00013e00ff127b82 */ /* 0x000e220000000a00 */
[----:B------:R-:W-:Y:S01]  /*4ca0*/  F2FP.BF16.F32.PACK_AB R4, R61, R60 ;  /* 0x0000003c3d04723e */ /* 0x000fe200000010ff */
[----:B------:R-:W1:Y:S01]  /*4cb0*/  LDCU.64 UR6, c[0x0][0x500] ;  /* 0x0000a000ff0677ac */ /* 0x000e620008000a00 */
[----:B------:R-:W-:Y:S02]  /*4cc0*/  F2FP.BF16.F32.PACK_AB R23, R52, R57 ;  /* 0x000000393417723e */ /* 0x000fe400000010ff */
[----:B------:R-:W-:Y:S02]  /*4cd0*/  F2FP.BF16.F32.PACK_AB R22, R59, R58 ;  /* 0x0000003a3b16723e */ /* 0x000fe400000010ff */
[----:B------:R-:W-:Y:S01]  /*4ce0*/  IADD3 R30, P1, PT, R30, -0x200, RZ ;  /* 0xfffffe001e1e7810 */ /* 0x000fe20007f3e0ff */
[----:B------:R-:W2:Y:S01]  /*4cf0*/  LDC.64 R20, c[0x0][0x550] ;  /* 0x00015400ff147b82 */ /* 0x000ea20000000a00 */
[----:B------:R-:W-:Y:S02]  /*4d00*/  IADD3 R32, P2, PT, R32, -0x200, RZ ;  /* 0xfffffe0020207810 */ /* 0x000fe40007f5e0ff */
[----:B------:R-:W-:-:S02]  /*4d10*/  IADD3 R34, P3, PT, R34, -0x200, RZ ;  /* 0xfffffe0022227810 */ /* 0x000fc40007f7e0ff */
[----:B------:R-:W-:Y:S02]  /*4d20*/  IADD3.X R31, PT, PT, R31, -0x1, RZ, P1, !PT ;  /* 0xffffffff1f1f7810 */ /* 0x000fe40000ffe4ff */
[----:B------:R-:W-:Y:S01]  /*4d30*/  IADD3.X R33, PT, PT, R33, -0x1, RZ, P2, !PT ;  /* 0xffffffff21217810 */ /* 0x000fe200017fe4ff */
[----:B------:R-:W4:Y:S01]  /*4d40*/  LDC.64 R24, c[0x0][0x560] ;  /* 0x00015800ff187b82 */ /* 0x000f220000000a00 */
[----:B------:R-:W-:Y:S01]  /*4d50*/  IADD3.X R35, PT, PT, R35, -0x1, RZ, P3, !PT ;  /* 0xffffffff23237810 */ /* 0x000fe20001ffe4ff */
[----:B------:R2:W-:Y:S01]  /*4d60*/  STS.128 [R27], R4 ;  /* 0x000000041b007388 */ /* 0x0005e20000000c00 */
[----:B------:R-:W-:-:S03]  /*4d70*/  NOP ;  /* 0x0000000000007918 */ /* 0x000fc60000000000 */
[----:B------:R-:W5:Y:S01]  /*4d80*/  LDS.128 R8, [R27] ;  /* 0x000000001b087984 */ /* 0x000f620000000c00 */
[----:B0-----:R-:W-:-:S04]  /*4d90*/  IMAD.WIDE.U32 R2, R18, UR18, R12 ;  /* 0x0000001212027c25 */ /* 0x001fc8000f8e000c */
[----:B------:R-:W-:Y:S02]  /*4da0*/  IMAD R3, R19, UR18, R3 ;  /* 0x0000001213037c24 */ /* 0x000fe4000f8e0203 */
[----:B------:R-:W0:Y:S01]  /*4db0*/  LDC.64 R18, c[0x0][0x518] ;  /* 0x00014600ff127b82 */ /* 0x000e220000000a00 */
[----:B-1----:R-:W-:-:S04]  /*4dc0*/  IMAD.WIDE.U32 R2, R49, UR6, R2 ;  /* 0x0000000631027c25 */ /* 0x002fc8000f8e0002 */
[----:B------:R-:W-:Y:S01]  /*4dd0*/  IMAD R0, R49, UR7, R3 ;  /* 0x0000000731007c24 */ /* 0x000fe2000f8e0203 */
[----:B--2---:R-:W-:Y:S01]  /*4de0*/  LEA R4, P0, R2, R20, 0x1 ;  /* 0x0000001402047211 */ /* 0x004fe200078008ff */
        /* <DEDUP_REMOVED lines=15> */
[----:B------:R-:W-:Y:S01]  /*4ee0*/  BAR.SYNC.DEFER_BLOCKING 0x0 ;  /* 0x0000000000007b1d */ /* 0x000fe20000010000 */
        /* <DEDUP_REMOVED lines=12> */
.L_x_16336:
        /* <DEDUP_REMOVED lines=34> */
.L_x_16359:
[----:B------:R-:W-:Y:S05]  /*51d0*/  BSYNC.RECONVERGENT B0 ;  /* 0x0000000000007941 */ /* 0x000fea0003800200 */
.L_x_16358:
        /* <DEDUP_REMOVED lines=26> */
.L_x_16361:
[----:B------:R-:W-:Y:S05]  /*5380*/  BSYNC.RECONVERGENT B0 ;  /* 0x0000000000007941 */ /* 0x000fea0003800200 */
.L_x_16360:
        /* <DEDUP_REMOVED lines=16> */
[C---:B------:R-:W-:Y:S01]  /*5490*/  IMAD R25, R49.reuse, UR11, R9 ;  /* 0x0000000b31197c24 */ /* 0x040fe2000f8e0209 */
[----:B------:R-:W4:Y:S01]  /*54a0*/  LDCU.64 UR24, c[0x0][0x4f0] ;  /* 0x00009e00ff1877ac */ /* 0x000f220008000a00 */
[----:B------:R-:W-:Y:S01]  /*54b0*/  IMAD R49, R49, UR13, R11 ;  /* 0x0000000d31317c24 */ /* 0x000fe2000f8e020b */
[----:B------:R-:W0:Y:S01]  /*54c0*/  LDCU.64 UR26, c[0x0][0x540] ;  /* 0x0000a800ff1a77ac */ /* 0x000e220008000a00 */
[----:B------:R-:W0:Y:S01]  /*54d0*/  LDCU.128 UR20, c[0x0][0x530] ;  /* 0x0000a600ff1477ac */ /* 0x000e220008000c00 */
[----:B--2---:R-:W-:-:S12]  /*54e0*/  ULEA UR4, UR5, UR4, 0x18 ;  /* 0x0000000405047291 */ /* 0x004fd8000f8ec0ff */
.L_x_16363:
        /* <DEDUP_REMOVED lines=60> */
.L_x_16362:
[----:B------:R-:W-:Y:S05]  /*58b0*/  EXIT ;  /* 0x000000000000794d */ /* 0x000fea0003800000 */
.L_x_16364:
        /* <DEDUP_REMOVED lines=12> */
.L_x_18777:


//--------------------- .text._Z25selective_scan_bwd_kernelI32Selective_Scan_bwd_kernel_traitsILi32ELi8ELb1ELb0ELb0ELb1ELb0EN3c108BFloat16ENS1_7complexIfEEEEv12SSMParamsBwd --------------------------
	.section	.text._Z25selective_scan_bwd_kernelI32Selective_Scan_bwd_kernel_traitsILi32ELi8ELb1ELb0ELb0ELb1ELb0EN3c108BFloat16ENS1_7complexIfEEEEv12SSMParamsBwd,"ax",@progbits
	.align	128
        .global         _Z25selective_scan_bwd_kernelI32Selective_Scan_bwd_kernel_traitsILi32ELi8ELb1ELb0ELb0ELb1ELb0EN3c108BFloat16ENS1_7complexIfEEEEv12SSMParamsBwd
        .type           _Z25selective_scan_bwd_kernelI32Selective_Scan_bwd_kernel_traitsILi32ELi8ELb1ELb0ELb0ELb1ELb0EN3c108BFloat16ENS1_7complexIfEEEEv12SSMParamsBwd,@function
        .size           _Z25selective_scan_bwd_kernelI32Selective_Scan_bwd_kernel_traitsILi32ELi8ELb1ELb0ELb0ELb1ELb0EN3c108BFloat16ENS1_7complexIfEEEEv12SSMParamsBwd,(.L_x_18778 - _Z25selective_scan_bwd_kernelI32Selective_Scan_bwd_kernel_traitsILi32ELi8ELb1ELb0ELb0ELb1ELb0EN3c108BFloat16ENS1_7complexIfEEEEv12SSMParamsBwd)
        .other          _Z25selective_scan_bwd_kernelI32Selective_Scan_bwd_kernel_traitsILi32ELi8ELb1ELb0ELb0ELb1ELb0EN3c108BFloat16ENS1_7complexIfEEEEv12SSMParamsBwd,@"STO_CUDA_ENTRY STV_DEFAULT"
_Z25selective_scan_bwd_kernelI32Selective_Scan_bwd_kernel_traitsILi32ELi8ELb1ELb0ELb0ELb1ELb0EN3c108BFloat16ENS1_7complexIfEEEEv12SSMParamsBwd:
.text._Z25selective_scan_bwd_kernelI32Selective_Scan_bwd_kernel_traitsILi32ELi8ELb1ELb0ELb0ELb1ELb0EN3c108BFloat16ENS1_7complexIfEEEEv12SSMParamsBwd:
        /* <DEDUP_REMOVED lines=99> */
.L_x_16401:
[----:B------:R-:W-:Y:S01]  /*0630*/  BAR.SYNC.DEFER_BLOCKING 0x0 ;  /* 0x0000000000007b1d */ /* 0x000fe20000010000 */
[----:B0-----:R-:W-:Y:S02]  /*0640*/  MOV R2, R36 ;  /* 0x0000002400027202 */ /* 0x001fe40000000f00 */
[----:B------:R-:W-:-:S03]  /*0650*/  MOV R3, R39 ;  /* 0x0000002700037202 */ /* 0x000fc60000000f00 */
[----:B------:R-:W-:-:S05]  /*0660*/  IMAD.WIDE.U32 R2, R34, 0x10, R2 ;  /* 0x0000001022027825 */ /* 0x000fca00078e0002 */
[----:B------:R0:W2:Y:S01]  /*0670*/  LDG.E.128 R4, desc[UR16][R2.64] ;  /* 0x0000001002047981 */ /* 0x0000a2000c1e1d00 */
[----:B------:R-:W1:Y:S01]  /*0680*/  S2R R71, SR_LANEID ;  /* 0x0000000000477919 */ /* 0x000e620000000000 */
[----:B0-----:R-:W-:Y:S02]  /*0690*/  MOV R2, R38 ;  /* 0x0000002600027202 */ /* 0x001fe40000000f00 */
[----:B------:R-:W-:-:S03]  /*06a0*/  MOV R3, R41 ;  /* 0x0000002900037202 */ /* 0x000fc60000000f00 */
[----:B------:R-:W-:Y:S01]  /*06b0*/  IMAD.WIDE.U32 R16, R34, 0x10, R2 ;  /* 0x0000001022107825 */ /* 0x000fe200078e0002 */
[----:B-1----:R-:W-:-:S05]  /*06c0*/  LEA R45, R71, UR5, 0x4 ;  /* 0x00000005472d7c11 */ /* 0x002fca000f8e20ff */
[----:B--2---:R-:W-:Y:S01]  /*06d0*/  STS.128 [R45], R4 ;  /* 0x000000042d007388 */ /* 0x004fe20000000c00 */
[----:B------:R-:W-:-:S03]  /*06e0*/  NOP ;  /* 0x0000000000007918 */ /* 0x000fc60000000000 */
[----:B------:R-:W0:Y:S01]  /*06f0*/  LDS.128 R60, [R45] ;  /* 0x000000002d3c7984 */ /* 0x000e220000000c00 */
[----:B------:R-:W-:Y:S06]  /*0700*/  BAR.SYNC.DEFER_BLOCKING 0x0 ;  /* 0x0000000000007b1d */ /* 0x000fec0000010000 */
[----:B------:R-:W2:Y:S01]  /*0710*/  LDG.E.128 R20, desc[UR16][R16.64] ;  /* 0x0000001010147981 */ /* 0x000ea2000c1e1d00 */
[----:B------:R-:W-:Y:S02]  /*0720*/  MOV R2, R40 ;  /* 0x0000002800027202 */ /* 0x000fe40000000f00 */
[----:B------:R-:W-:-:S03]  /*0730*/  MOV R3, R43 ;  /* 0x0000002b00037202 */ /* 0x000fc60000000f00 */
[----:B------:R-:W-:Y:S01]  /*0740*/  IMAD.WIDE.U32 R2, R34, 0x10, R2 ;  /* 0x0000001022027825 */ /* 0x000fe200078e0002 */
[----:B--2---:R-:W-:Y:S01]  /*0750*/  STS.128 [R45], R20 ;  /* 0x000000142d007388 */ /* 0x004fe20000000c00 */
[----:B------:R-:W-:-:S03]  /*0760*/  NOP ;  /* 0x0000000000007918 */ /* 0x000fc60000000000 */
[----:B------:R-:W1:Y:S01]  /*0770*/  LDS.128 R8, [R45] ;  /* 0x000000002d087984 */ /* 0x000e620000000c00 */
[----:B------:R-:W-:Y:S06]  /*0780*/  BAR.SYNC.DEFER_BLOCKING 0x0 ;  /* 0x0000000000007b1d */ /* 0x000fec0000010000 */
[----:B------:R1:W2:Y:S01]  /*0790*/  LDG.E.128 R48, desc[UR16][R2.64] ;  /* 0x0000001002307981 */ /* 0x0002a2000c1e1d00 */
[C---:B0-----:R-:W-:Y:S01]  /*07a0*/  PRMT R75, R61.reuse, 0x7632, R75 ;  /* 0x000076323d4b7816 */ /* 0x041fe2000000004b */
[----:B------:R-:W-:Y:S01]  /*07b0*/  BSSY.RECONVERGENT B0, `(.L_x_16366) ;  /* 0x000004d000007945 */ /* 0x000fe20003800200 */
[----:B------:R-:W-:Y:S01]  /*07c0*/  SHF.L.U32 R67, R61, 0x10, RZ ;  /* 0x000000103d437819 */ /* 0x000fe200000006ff */
[----:B------:R-:W-:Y:S01]  /*07d0*/  HFMA2 R61, -RZ, RZ, 0, 0 ;  /* 0x00000000ff3d7431 */ /* 0x000fe200000001ff */
[----:B------:R-:W-:-:S02]  /*07e0*/  PRMT R77, R62, 0x7632, R77 ;  /* 0x000076323e4d7816 */ /* 0x000fc4000000004d */
[----:B------:R-:W-:Y:S02]  /*07f0*/  SHF.L.U32 R65, R62, 0x10, RZ ;  /* 0x000000103e417819 */ /* 0x000fe400000006ff */
[----:B------:R-:W-:Y:S02]  /*0800*/  PRMT R79, R63, 0x7632, R79 ;  /* 0x000076323f4f7816 */ /* 0x000fe4000000004f */
[----:B------:R-:W-:Y:S02]  /*0810*/  PRMT R73, R60, 0x7632, R73 ;  /* 0x000076323c497816 */ /* 0x000fe40000000049 */
[C---:B-1----:R-:W-:Y:S02]  /*0820*/  SHF.L.U32 R3, R8.reuse, 0x10, RZ ;  /* 0x0000001008037819 */ /* 0x042fe400000006ff */
[----:B------:R-:W-:Y:S02]  /*0830*/  SHF.L.U32 R19, R9, 0x10, RZ ;  /* 0x0000001009137819 */ /* 0x000fe400000006ff */
[----:B------:R-:W-:Y:S01]  /*0840*/  PRMT R8, R8, 0x7632, R8 ;  /* 0x0000763208087816 */ /* 0x000fe20000000008 */
[--C-:B-----5:R-:W-:Y:S01]  /*0850*/  FADD.FTZ R74, R3, R28.reuse ;  /* 0x0000001c034a7221 */ /* 0x120fe20000010000 */
[----:B------:R-:W-:Y:S01]  /*0860*/  PRMT R9, R9, 0x7632, R9 ;  /* 0x0000763209097816 */ /* 0x000fe20000000009 */
[----:B------:R-:W-:Y:S01]  /*0870*/  FADD.FTZ R72, R19, R28 ;  /* 0x0000001c13487221 */ /* 0x000fe20000010000 */
[----:B------:R-:W-:-:S02]  /*0880*/  SHF.L.U32 R21, R10, 0x10, RZ ;  /* 0x000000100a157819 */ /* 0x000fc400000006ff */
[----:B------:R-:W-:Y:S02]  /*0890*/  FSETP.GTU.FTZ.AND P4, PT, R74, 20, PT ;  /* 0x41a000004a00780b */ /* 0x000fe40003f9c000 */
[----:B------:R-:W-:Y:S01]  /*08a0*/  SHF.L.U32 R23, R11, 0x10, RZ ;  /* 0x000000100b177819 */ /* 0x000fe200000006ff */
[--C-:B------:R-:W-:Y:S01]  /*08b0*/  FADD.FTZ R70, R21, R28.reuse ;  /* 0x0000001c15467221 */ /* 0x100fe20000010000 */
[----:B------:R-:W-:Y:S02]  /*08c0*/  SHF.L.U32 R3, R8, 0x10, RZ ;  /* 0x0000001008037819 */ /* 0x000fe400000006ff */
[----:B------:R-:W-:Y:S01]  /*08d0*/  SHF.L.U32 R9, R9, 0x10, RZ ;  /* 0x0000001009097819 */ /* 0x000fe200000006ff */
[----:B------:R-:W-:Y:S01]  /*08e0*/  FADD.FTZ R68, R23, R28 ;  /* 0x0000001c17447221 */ /* 0x000fe20000010000 */
[----:B------:R-:W-:Y:S01]  /*08f0*/  PRMT R10, R10, 0x7632, R10 ;  /* 0x000076320a0a7816 */ /* 0x000fe2000000000a */
[----:B------:R-:W-:Y:S01]  /*0900*/  FADD.FTZ R66, R3, R28 ;  /* 0x0000001c03427221 */ /* 0x000fe20000010000 */
[----:B------:R-:W-:Y:S01]  /*0910*/  PRMT R0, R11, 0x7632, R0 ;  /* 0x000076320b007816 */ /* 0x000fe20000000000 */
[----:B------:R-:W-:Y:S01]  /*0920*/  FADD.FTZ R64, R9, R28 ;  /* 0x0000001c09407221 */ /* 0x000fe20000010000 */
[----:B------:R-:W-:-:S02]  /*0930*/  SHF.L.U32 R11, R10, 0x10, RZ ;  /* 0x000000100a0b7819 */ /* 0x000fc400000006ff */
[----:B------:R-:W-:Y:S02]  /*0940*/  SHF.L.U32 R69, R60, 0x10, RZ ;  /* 0x000000103c457819 */ /* 0x000fe400000006ff */
[----:B------:R-:W-:Y:S01]  /*0950*/  SHF.L.U32 R63, R63, 0x10, RZ ;  /* 0x000000103f3f7819 */ /* 0x000fe200000006ff */
[----:B------:R-:W-:Y:S01]  /*0960*/  FADD.FTZ R76, R11, R28 ;  /* 0x0000001c0b4c7221 */ /* 0x000fe20000010000 */
[----:B------:R-:W-:Y:S02]  /*0970*/  FSETP.GTU.FTZ.AND P0, PT, R72, 20, PT ;  /* 0x41a000004800780b */ /* 0x000fe40003f1c000 */
[----:B------:R-:W-:Y:S02]  /*0980*/  FSETP.GTU.FTZ.AND P1, PT, R70, 20, PT ;  /* 0x41a000004600780b */ /* 0x000fe40003f3c000 */
[----:B------:R-:W-:Y:S02]  /*0990*/  FSETP.GTU.FTZ.AND P2, PT, R68, 20, PT ;  /* 0x41a000004400780b */ /* 0x000fe40003f5c000 */
[----:B------:R-:W-:-:S02]  /*09a0*/  FSETP.GTU.FTZ.AND P5, PT, R66, 20, PT ;  /* 0x41a000004200780b */ /* 0x000fc40003fbc000 */
[----:B------:R-:W-:Y:S02]  /*09b0*/  FSETP.GTU.FTZ.AND P3, PT, R64, 20, PT ;  /* 0x41a000004000780b */ /* 0x000fe40003f7c000 */
[----:B------:R-:W-:Y:S02]  /*09c0*/  IADD3 R62, PT, PT, R42, -0x1, RZ ;  /* 0xffffffff2a3e7810 */ /* 0x000fe40007ffe0ff */
[----:B------:R-:W-:Y:S01]  /*09d0*/  SHF.L.U32 R9, R0, 0x10, RZ ;  /* 0x0000001000097819 */ /* 0x000fe200000006ff */
[----:B--2---:R-:W-:Y:S01]  /*09e0*/  STS.128 [R45], R48 ;  /* 0x000000302d007388 */ /* 0x004fe20000000c00 */
[----:B------:R-:W-:-:S03]  /*09f0*/  NOP ;  /* 0x0000000000007918 */ /* 0x000fc60000000000 */
[----:B------:R-:W0:Y:S02]  /*0a00*/  LDS.128 R4, [R45] ;  /* 0x000000002d047984 */ /* 0x000e240000000c00 */
[----:B0-----:R-:W-:Y:S02]  /*0a10*/  SHF.L.U32 R87, R6, 0x10, RZ ;  /* 0x0000001006577819 */ /* 0x001fe400000006ff */
[----:B------:R-:W-:Y:S02]  /*0a20*/  SHF.L.U32 R89, R7, 0x10, RZ ;  /* 0x0000001007597819 */ /* 0x000fe400000006ff */
[C---:B------:R-:W-:Y:S02]  /*0a30*/  SHF.L.U32 R3, R4.reuse, 0x10, RZ ;  /* 0x0000001004037819 */ /* 0x040fe400000006ff */
[----:B------:R-:W-:Y:S02]  /*0a40*/  PRMT R84, R4, 0x7632, R84 ;  /* 0x0000763204547816 */ /* 0x000fe40000000054 */
[----:B------:R-:W-:-:S02]  /*0a50*/  SHF.L.U32 R85, R5, 0x10, RZ ;  /* 0x0000001005557819 */ /* 0x000fc400000006ff */
        /* <DEDUP_REMOVED lines=34> */
.L_x_16367:
[----:B------:R-:W-:Y:S05]  /*0c80*/  BSYNC.RECONVERGENT B0 ;  /* 0x0000000000007941 */ /* 0x000fea0003800200 */
.L_x_16366:
[----:B------:R-:W-:Y:S01]  /*0c90*/  BSSY.RECONVERGENT B0, `(.L_x_16368) ;  /* 0x0000027000007945 */ /* 0x000fe20003800200 */
[----:B------:R-:W-:Y:S02]  /*0ca0*/  HFMA2 R59, -RZ, RZ, 0, 0 ;  /* 0x00000000ff3b7431 */ /* 0x000fe400000001ff */
[----:B------:R-:W-:Y:S01]  /*0cb0*/  FADD.FTZ R78, R9, R28 ;  /* 0x0000001c094e7221 */ /* 0x000fe20000010000 */
[----:B------:R-:W-:Y:S01]  /*0cc0*/  FSETP.GTU.FTZ.AND P4, PT, R76, 20, PT ;  /* 0x41a000004c00780b */ /* 0x000fe20003f9c000 */
[----:B------:R-:W-:Y:S01]  /*0cd0*/  FFMA.FTZ R9, R3, R69, R30 ;  /* 0x0000004503097223 */ /* 0x000fe2000001001e */
[----:B------:R-:W-:Y:S02]  /*0ce0*/  MOV R60, RZ ;  /* 0x000000ff003c7202 */ /* 0x000fe40000000f00 */
[----:B------:R-:W-:Y:S02]  /*0cf0*/  SHF.L.U32 R73, R73, 0x10, RZ ;  /* 0x0000001049497819 */ /* 0x000fe400000006ff */
        /* <DEDUP_REMOVED lines=32> */
.L_x_16369:
[----:B------:R-:W-:Y:S05]  /*0f00*/  BSYNC.RECONVERGENT B0 ;  /* 0x0000000000007941 */ /* 0x000fea0003800200 */
.L_x_16368:
[----:B------:R-:W-:Y:S01]  /*0f10*/  FFMA.FTZ R0, R84, R73, R9 ;  /* 0x0000004954007223 */ /* 0x000fe20000010009 */
[----:B------:R-:W-:Y:S01]  /*0f20*/  BSSY.RECONVERGENT B0, `(.L_x_16370) ;  /* 0x0000026000007945 */ /* 0x000fe20003800200 */
[----:B------:R-:W-:Y:S01]  /*0f30*/  HFMA2 R57, -RZ, RZ, 0, 0 ;  /* 0x00000000ff397431 */ /* 0x000fe200000001ff */
        /* <DEDUP_REMOVED lines=36> */
.L_x_16371:
[----:B------:R-:W-:Y:S05]  /*1180*/  BSYNC.RECONVERGENT B0 ;  /* 0x0000000000007941 */ /* 0x000fea0003800200 */
.L_x_16370:
[----:B------:R-:W-:Y:S04]  /*1190*/  BSSY.RECONVERGENT B0, `(.L_x_16372) ;  /* 0x0000020000007945 */ /* 0x000fe80003800200 */
        /* <DEDUP_REMOVED lines=31> */
.L_x_16373:
[----:B------:R-:W-:Y:S05]  /*1390*/  BSYNC.RECONVERGENT B0 ;  /* 0x0000000000007941 */ /* 0x000fea0003800200 */
.L_x_16372:
        /* <DEDUP_REMOVED lines=32> */
.L_x_16375:
[----:B------:R-:W-:Y:S05]  /*15a0*/  BSYNC.RECONVERGENT B0 ;  /* 0x0000000000007941 */ /* 0x000fea0003800200 */
.L_x_16374:
        /* <DEDUP_REMOVED lines=32> */
.L_x_16377:
[----:B------:R-:W-:Y:S05]  /*17b0*/  BSYNC.RECONVERGENT B0 ;  /* 0x0000000000007941 */ /* 0x000fea0003800200 */
.L_x_16376:
        /* <DEDUP_REMOVED lines=32> */
.L_x_16379:
[----:B------:R-:W-:Y:S05]  /*19c0*/  BSYNC.RECONVERGENT B0 ;  /* 0x0000000000007941 */ /* 0x000fea0003800200 */
.L_x_16378:
        /* <DEDUP_REMOVED lines=32> */
.L_x_16381:
[----:B------:R-:W-:Y:S05]  /*1bd0*/  BSYNC.RECONVERGENT B0 ;  /* 0x0000000000007941 */ /* 0x000fea0003800200 */
.L_x_16380:
[----:B------:R-:W0:Y:S01]  /*1be0*/  LDCU UR4, c[0x0][0x38c] ;  /* 0x00007180ff0477ac */ /* 0x000e220008000800 */
[----:B------:R-:W-:Y:S01]  /*1bf0*/  FFMA.FTZ R0, R86, R75, R5 ;  /* 0x0000004b56007223 */ /* 0x000fe20000010005 */
[----:B------:R-:W-:Y:S01]  /*1c00*/  SHF.L.U32 R77, R77, 0x10, RZ ;  /* 0x000000104d4d7819 */ /* 0x000fe200000006ff */
[----:B------:R-:W-:Y:S01]  /*1c10*/  HFMA2 R56, -RZ, RZ, 0, 0 ;  /* 0x00000000ff387431 */ /* 0x000fe200000001ff */
[----:B------:R-:W-:Y:S01]  /*1c20*/  SHF.L.U32 R6, R6, 0x10, RZ ;  /* 0x0000001006067819 */ /* 0x000fe200000006ff */
[----:B------:R-:W-:Y:S01]  /*1c30*/  FFMA.FTZ R5, R87, R65, R0 ;  /* 0x0000004157057223 */ /* 0x000fe20000010000 */
[----:B------:R-:W-:Y:S02]  /*1c40*/  SHF.L.U32 R79, R79, 0x10, RZ ;  /* 0x000000104f4f7819 */ /* 0x000fe400000006ff */
[----:B------:R-:W-:Y:S02]  /*1c50*/  CS2R R54, SRZ ;  /* 0x0000000000367805 */ /* 0x000fe4000001ff00 */
[----:B------:R-:W-:Y:S01]  /*1c60*/  SHF.L.U32 R7, R7, 0x10, RZ ;  /* 0x0000001007077819 */ /* 0x000fe200000006ff */
        /* <DEDUP_REMOVED lines=8> */
[-C--:B------:R-:W-:Y:S01]  /*1cf0*/  FMUL.FTZ R47, R6, R26.reuse ;  /* 0x0000001a062f7220 */ /* 0x080fe20000410000 */
[----:B0-----:R-:W-:Y:S01]  /*1d00*/  UISETP.GE.AND UP0, UPT, UR4, 0x1, UPT ;  /* 0x000000010400788c */ /* 0x001fe2000bf06270 */
[C---:B------:R-:W-:Y:S01]  /*1d10*/  FMUL.FTZ R46, R7.reuse, R26 ;  /* 0x0000001a072e7220 */ /* 0x040fe20000410000 */
[----:B------:R-:W-:Y:S01]  /*1d20*/  FFMA.FTZ R30, R7, R79, R0 ;  /* 0x0000004f071e7223 */ /* 0x000fe20000010000 */
[----:B------:R-:W-:Y:S06]  /*1d30*/  BAR.SYNC.DEFER_BLOCKING 0x0 ;  /* 0x0000000000007b1d */ /* 0x000fec0000010000 */
[----:B------:R-:W-:Y:S05]  /*1d40*/  BRA.U !UP0, `(.L_x_16382) ;  /* 0x0000003508247547 */ /* 0x000fea000b800000 */
[----:B------:R-:W0:Y:S01]  /*1d50*/  LDC.64 R80, c[0x0][0x3e0] ;  /* 0x0000f800ff507b82 */ /* 0x000e220000000a00 */
[----:B------:R-:W-:Y:S01]  /*1d60*/  ISETP.NE.AND P0, PT, R42, 0x1, PT ;  /* 0x000000012a00780c */ /* 0x000fe20003f05270 */
[----:B------:R-:W-:Y:S01]  /*1d70*/  FADD.FTZ R0, R3, R3 ;  /* 0x0000000303007221 */ /* 0x000fe20000010000 */
[----:B------:R-:W-:Y:S01]  /*1d80*/  SHF.L.U32 R100, R62, 0x8, RZ ;  /* 0x000000083e647819 */ /* 0x000fe200000006ff */
[----:B------:R-:W-:Y:S01]  /*1d90*/  FADD.FTZ R84, R84, R84 ;  /* 0x0000005454547221 */ /* 0x000fe20000010000 */
[----:B------:R-:W-:Y:S01]  /*1da0*/  SHF.L.U32 R101, R42, 0x8, RZ ;  /* 0x000000082a657819 */ /* 0x000fe200000006ff */
[----:B------:R-:W-:Y:S01]  /*1db0*/  FADD.FTZ R85, R85, R85 ;  /* 0x0000005555557221 */ /* 0x000fe20000010000 */
[----:B------:R-:W-:Y:S01]  /*1dc0*/  FADD.FTZ R86, R86, R86 ;  /* 0x0000005656567221 */ /* 0x000fe20000010000 */
[----:B------:R-:W1:Y:S01]  /*1dd0*/  LDC.64 R82, c[0x0][0x3c0] ;  /* 0x0000f000ff527b82 */ /* 0x000e620000000a00 */
[----:B------:R-:W-:Y:S01]  /*1de0*/  FADD.FTZ R87, R87, R87 ;  /* 0x0000005757577221 */ /* 0x000fe20000010000 */
[----:B------:R-:W-:Y:S01]  /*1df0*/  FADD.FTZ R88, R6, R6 ;  /* 0x0000000606587221 */ /* 0x000fe20000010000 */
[----:B------:R-:W-:Y:S01]  /*1e00*/  FADD.FTZ R89, R89, R89 ;  /* 0x0000005959597221 */ /* 0x000fe20000010000 */
[----:B------:R-:W-:Y:S01]  /*1e10*/  FADD.FTZ R90, R7, R7 ;  /* 0x00000007075a7221 */ /* 0x000fe20000010000 */
[----:B------:R-:W-:Y:S01]  /*1e20*/  IADD3 R91, PT, PT, R42, -0x2, RZ ;  /* 0xfffffffe2a5b7810 */ /* 0x000fe20007ffe0ff */
[----:B------:R-:W-:Y:S01]  /*1e30*/  FMUL.FTZ R92, R69, R74 ;  /* 0x0000004a455c7220 */ /* 0x000fe20000410000 */
[----:B------:R-:W-:Y:S01]  /*1e40*/  FMUL.FTZ R93, R73, R66 ;  /* 0x00000042495d7220 */ /* 0x000fe20000410000 */
        /* <DEDUP_REMOVED lines=9> */
[----:B------:R-:W-:Y:S01]  /*1ee0*/  MOV R61, RZ ;  /* 0x000000ff003d7202 */ /* 0x000fe20000000f00 */
[----:B------:R-:W4:Y:S01]  /*1ef0*/  LDCU UR7, c[0x0][0x394] ;  /* 0x00007280ff0777ac */ /* 0x000f220008000800 */
[----:B------:R-:W-:-:S02]  /*1f00*/  LOP3.LUT R100, R100, 0x100, RZ, 0xc0, !PT ;  /* 0x0000010064647812 */ /* 0x000fc400078ec0ff */
[----:B------:R-:W-:Y:S01]  /*1f10*/  LOP3.LUT R101, R101, 0x100, RZ, 0xc0, !PT ;  /* 0x0000010065657812 */ /* 0x000fe200078ec0ff */
[----:B------:R-:W0:Y:S01]  /*1f20*/  LDCU UR8, c[0x0][0x38c] ;  /* 0x00007180ff0877ac */ /* 0x000e220008000800 */
[----:B------:R-:W-:-:S05]  /*1f30*/  UMOV UR4, URZ ;  /* 0x000000ff00047c82 */ /* 0x000fca0008000000 */
.L_x_16400:
        /* <DEDUP_REMOVED lines=23> */
[C---:B--2---:R-:W-:Y:S01]  /*20b0*/  FMUL.FTZ R4, R23.reuse, R74 ;  /* 0x0000004a17047220 */ /* 0x044fe20000410000 */
[----:B------:R-:W-:Y:S01]  /*20c0*/  FMUL.FTZ R5, R22, 1.4426950216293334961 ;  /* 0x3fb8aa3b16057820 */ /* 0x000fe20000410000 */
[C---:B------:R-:W-:Y:S01]  /*20d0*/  FMUL.FTZ R10, R23.reuse, R66 ;  /* 0x00000042170a7220 */ /* 0x040fe20000410000 */
[----:B------:R-:W-:Y:S01]  /*20e0*/  FMUL.FTZ R24, R23, R72 ;  /* 0x0000004817187220 */ /* 0x000fe20000410000 */
[----:B------:R-:W-:Y:S01]  /*20f0*/  FMUL.RZ R25, R4, 0.15915493667125701904 ;  /* 0x3e22f98304197820 */ /* 0x000fe2000040c000 */
[C---:B------:R-:W-:Y:S01]  /*2100*/  FMUL.FTZ R4, R5.reuse, R74 ;  /* 0x0000004a05047220 */ /* 0x040fe20000410000 */
[----:B------:R-:W-:Y:S01]  /*2110*/  FMUL.RZ R102, R10, 0.15915493667125701904 ;  /* 0x3e22f9830a667820 */ /* 0x000fe2000040c000 */
[----:B------:R-:W-:Y:S01]  /*2120*/  FMUL.RZ R104, R24, 0.15915493667125701904 ;  /* 0x3e22f98318687820 */ /* 0x000fe2000040c000 */
[C---:B------:R-:W-:Y:S01]  /*2130*/  FMUL.FTZ R24, R5.reuse, R72 ;  /* 0x0000004805187220 */ /* 0x040fe20000410000 */
[----:B------:R0:W-:Y:S01]  /*2140*/  MUFU.EX2 R6, R4 ;  /* 0x0000000400067308 */ /* 0x0001e20000000800 */
[----:B------:R-:W-:-:S07]  /*2150*/  FMUL.FTZ R10, R5, R66 ;  /* 0x00000042050a7220 */ /* 0x000fce0000410000 */
        /* <DEDUP_REMOVED lines=10> */
[----:B------:R-:W-:Y:S08]  /*2200*/  MUFU.SIN R25, R104 ;  /* 0x0000006800197308 */ /* 0x000ff00000000400 */
[----:B------:R0:W-:Y:S08]  /*2210*/  MUFU.COS R115, R104 ;  /* 0x0000006800737308 */ /* 0x0001f00000000000 */
[----:B------:R-:W1:Y:S01]  /*2220*/  MUFU.EX2 R24, R24 ;  /* 0x0000001800187308 */ /* 0x000e620000000800 */
[----:B0-----:R-:W-:-:S04]  /*2230*/  FMUL.FTZ R104, R23, R76 ;  /* 0x0000004c17687220 */ /* 0x001fc80000410000 */
[----:B------:R-:W-:Y:S01]  /*2240*/  FMUL.RZ R110, R104, 0.15915493667125701904 ;  /* 0x3e22f983686e7820 */ /* 0x000fe2000040c000 */
[C---:B------:R-:W-:Y:S02]  /*2250*/  FMUL.FTZ R104, R5.reuse, R76 ;  /* 0x0000004c05687220 */ /* 0x040fe40000410000 */
[----:B------:R0:W-:Y:S08]  /*2260*/  MUFU.EX2 R124, R4 ;  /* 0x00000004007c7308 */ /* 0x0001f00000000800 */
[----:B------:R-:W-:Y:S01]  /*2270*/  MUFU.SIN R109, R108 ;  /* 0x0000006c006d7308 */ /* 0x000fe20000000400 */
[----:B0-----:R-:W-:Y:S01]  /*2280*/  FMUL.FTZ R4, R5, R68 ;  /* 0x0000004405047220 */ /* 0x001fe20000410000 */
[C---:B-1----:R-:W-:Y:S01]  /*2290*/  FMUL.FTZ R114, R24.reuse, R25 ;  /* 0x0000001918727220 */ /* 0x042fe20000410000 */
[----:B------:R-:W-:-:S05]  /*22a0*/  FMUL.FTZ R115, R24, R115 ;  /* 0x0000007318737220 */ /* 0x000fca0000410000 */
[----:B------:R0:W-:Y:S08]  /*22b0*/  MUFU.COS R123, R108 ;  /* 0x0000006c007b7308 */ /* 0x0001f00000000000 */
[----:B------:R-:W-:Y:S01]  /*22c0*/  MUFU.SIN R111, R110 ;  /* 0x0000006e006f7308 */ /* 0x000fe20000000400 */
[----:B0-----:R-:W-:Y:S01]  /*22d0*/  FMUL.FTZ R108, R5, R78 ;  /* 0x0000004e056c7220 */ /* 0x001fe20000410000 */
[----:B------:R-:W-:-:S04]  /*22e0*/  FMUL.FTZ R5, R23, R68 ;  /* 0x0000004417057220 */ /* 0x000fc80000410000 */
[----:B------:R-:W-:Y:S01]  /*22f0*/  FMUL.RZ R112, R5, 0.15915493667125701904 ;  /* 0x3e22f98305707820 */ /* 0x000fe2000040c000 */
[----:B------:R-:W-:Y:S01]  /*2300*/  FMUL.FTZ R5, R23, R78 ;  /* 0x0000004e17057220 */ /* 0x000fe20000410000 */
[----:B------:R0:W-:Y:S08]  /*2310*/  MUFU.COS R113, R110 ;  /* 0x0000006e00717308 */ /* 0x0001f00000000000 */
[----:B------:R-:W1:Y:S01]  /*2320*/  MUFU.COS R125, R106 ;  /* 0x0000006a007d7308 */ /* 0x000e620000000000 */
[----:B0-----:R-:W-:Y:S01]  /*2330*/  FMUL.RZ R110, R5, 0.15915493667125701904 ;  /* 0x3e22f983056e7820 */ /* 0x001fe2000040c000 */
[----:B---3--:R-:W-:-:S04]  /*2340*/  FMUL.FTZ R5, R9, R3 ;  /* 0x0000000309057220 */ /* 0x008fc80000410000 */
[----:B------:R-:W-:Y:S01]  /*2350*/  FFMA.FTZ R119, R8, R2, -R5 ;  /* 0x0000000208777223 */ /* 0x000fe20000010805 */
[----:B------:R-:W-:Y:S01]  /*2360*/  FMUL.FTZ R5, R6, R7 ;  /* 0x0000000706057220 */ /* 0x000fe20000410000 */
[----:B------:R-:W0:Y:S02]  /*2370*/  MUFU.SIN R103, R106 ;  /* 0x0000006a00677308 */ /* 0x000e240000000400 */
[-C--:B------:R-:W-:Y:S01]  /*2380*/  FMUL.FTZ R136, R86, R119.reuse ;  /* 0x0000007756887220 */ /* 0x080fe20000410000 */
[-C--:B------:R-:W-:Y:S01]  /*2390*/  FMUL.FTZ R132, R87, R119.reuse ;  /* 0x0000007757847220 */ /* 0x080fe20000410000 */
[-C--:B------:R-:W-:Y:S01]  /*23a0*/  FMUL.FTZ R130, R88, R119.reuse ;  /* 0x0000007758827220 */ /* 0x080fe20000410000 */
[----:B------:R-:W-:-:S03]  /*23b0*/  FMUL.FTZ R126, R89, R119 ;  /* 0x00000077597e7220 */ /* 0x000fc60000410000 */
[----:B------:R-:W2:Y:S01]  /*23c0*/  MUFU.EX2 R102, R102 ;  /* 0x0000006600667308 */ /* 0x000ea20000000800 */
[----:B-1----:R-:W-:-:S07]  /*23d0*/  FMUL.FTZ R125, R124, R125 ;  /* 0x0000007d7c7d7220 */ /* 0x002fce0000410000 */
[----:B------:R-:W1:Y:S01]  /*23e0*/  MUFU.EX2 R104, R104 ;  /* 0x0000006800687308 */ /* 0x000e620000000800 */
[----:B0-----:R-:W-:-:S07]  /*23f0*/  FMUL.FTZ R124, R124, R103 ;  /* 0x000000677c7c7220 */ /* 0x001fce0000410000 */
[----:B------:R0:W-:Y:S01]  /*2400*/  MUFU.EX2 R106, R4 ;  /* 0x00000004006a7308 */ /* 0x0001e20000000800 */
[C---:B--2---:R-:W-:Y:S01]  /*2410*/  FMUL.FTZ R123, R102.reuse, R123 ;  /* 0x0000007b667b7220 */ /* 0x044fe20000410000 */
[----:B------:R-:W-:-:S06]  /*2420*/  FMUL.FTZ R122, R102, R109 ;  /* 0x0000006d667a7220 */ /* 0x000fcc0000410000 */
[----:B------:R-:W2:Y:S01]  /*2430*/  MUFU.SIN R117, R112 ;  /* 0x0000007000757308 */ /* 0x000ea20000000400 */
[----:B0-----:R-:W-:Y:S01]  /*2440*/  FMUL.FTZ R4, R8, R3 ;  /* 0x0000000308047220 */ /* 0x001fe20000410000 */
[----:B------:R-:W-:Y:S01]  /*2450*/  IADD3 R3, PT, PT, R100, UR4, RZ ;  /* 0x0000000464037c10 */ /* 0x000fe2000fffe0ff */
[----:B-1----:R-:W-:Y:S02]  /*2460*/  FMUL.FTZ R113, R104, R113 ;  /* 0x0000007168717220 */ /* 0x002fe40000410000 */
[----:B------:R-:W-:Y:S01]  /*2470*/  FFMA.FTZ R9, R9, R2, R4 ;  /* 0x0000000209097223 */ /* 0x000fe20000010004 */
[----:B------:R-:W-:Y:S01]  /*2480*/  SEL R3, R3, R44, !P3 ;  /* 0x0000002c03037207 */ /* 0x000fe20005800000 */
[----:B------:R-:W-:Y:S01]  /*2490*/  FMUL.FTZ R4, R6, R11 ;  /* 0x0000000b06047220 */ /* 0x000fe20000410000 */
[----:B------:R0:W1:Y:S01]  /*24a0*/  MUFU.COS R121, R112 ;  /* 0x0000007000797308 */ /* 0x0000620000000000 */
[----:B------:R-:W-:Y:S01]  /*24b0*/  P2R R2, PR, RZ, 0x8 ;  /* 0x00000008ff027803 */ /* 0x000fe20000000000 */
[----:B------:R-:W-:Y:S01]  /*24c0*/  FMUL.FTZ R120, R85, -R9 ;  /* 0x8000000955787220 */ /* 0x000fe20000410000 */
[----:B------:R-:W-:Y:S01]  /*24d0*/  LEA R2, R3, UR5, 0x3 ;  /* 0x0000000503027c11 */ /* 0x000fe2000f8e18ff */
[----:B------:R-:W-:Y:S01]  /*24e0*/  FMUL.FTZ R3, R0, R119 ;  /* 0x0000007700037220 */ /* 0x000fe20000410000 */
[-C--:B------:R-:W-:Y:S01]  /*24f0*/  FMUL.FTZ R135, R86, -R9.reuse ;  /* 0x8000000956877220 */ /* 0x080fe20000410000 */
[-C--:B------:R-:W-:Y:S01]  /*2500*/  FMUL.FTZ R133, R87, -R9.reuse ;  /* 0x8000000957857220 */ /* 0x080fe20000410000 */
[----:B------:R-:W-:Y:S01]  /*2510*/  FMUL.FTZ R129, R88, -R9 ;  /* 0x8000000958817220 */ /* 0x000fe20000410000 */
[----:B------:R-:W-:Y:S01]  /*2520*/  MUFU.EX2 R108, R108 ;  /* 0x0000006c006c7308 */ /* 0x000fe20000000800 */
[----:B------:R3:W-:Y:S01]  /*2530*/  STS.64 [R2+0x670], R4 ;  /* 0x0006700402007388 */ /* 0x0007e20000000a00 */
[----:B0-----:R-:W-:Y:S01]  /*2540*/  FMUL.FTZ R112, R104, R111 ;  /* 0x0000006f68707220 */ /* 0x001fe20000410000 */
[----:B--2---:R-:W-:Y:S01]  /*2550*/  FMUL.FTZ R102, R106, R117 ;  /* 0x000000756a667220 */ /* 0x004fe20000410000 */
[-C--:B------:R-:W-:Y:S01]  /*2560*/  FMUL.FTZ R111, R84, -R9.reuse ;  /* 0x80000009546f7220 */ /* 0x080fe20000410000 */
[----:B------:R-:W-:-:S03]  /*2570*/  FMUL.FTZ R117, R90, -R9 ;  /* 0x800000095a757220 */ /* 0x000fc60000410000 */
[----:B------:R-:W0:Y:S01]  /*2580*/  MUFU.SIN R127, R110 ;  /* 0x0000006e007f7308 */ /* 0x000e220000000400 */
[----:B-1----:R-:W-:Y:S01]  /*2590*/  FMUL.FTZ R103, R106, R121 ;  /* 0x000000796a677220 */ /* 0x002fe20000410000 */
[----:B------:R-:W-:-:S06]  /*25a0*/  FMUL.FTZ R121, R85, R119 ;  /* 0x0000007755797220 */ /* 0x000fcc0000410000 */
[----:B------:R1:W2:Y:S08]  /*25b0*/  MUFU.COS R25, R110 ;  /* 0x0000006e00197308 */ /* 0x0002b00000000000 */
[----:B------:R-:W5:Y:S01]  /*25c0*/  MUFU.EX2 R10, R10 ;  /* 0x0000000a000a7308 */ /* 0x000f620000000800 */
[----:B0-----:R-:W-:Y:S01]  /*25d0*/  FMUL.FTZ R106, R108, R127 ;  /* 0x0000007f6c6a7220 */ /* 0x001fe20000410000 */
[-C--:B-1----:R-:W-:Y:S01]  /*25e0*/  FMUL.FTZ R110, R84, R119.reuse ;  /* 0x00000077546e7220 */ /* 0x082fe20000410000 */
[----:B------:R-:W-:Y:S01]  /*25f0*/  FMUL.FTZ R119, R90, R119 ;  /* 0x000000775a777220 */ /* 0x000fe20000410000 */
[----:B------:R-:W-:Y:S01]  /*2600*/  FMUL.FTZ R127, R89, -R9 ;  /* 0x80000009597f7220 */ /* 0x000fe20000410000 */
[----:B--2---:R-:W-:Y:S01]  /*2610*/  FMUL.FTZ R104, R108, R25 ;  /* 0x000000196c687220 */ /* 0x004fe20000410000 */
[----:B------:R-:W-:Y:S01]  /*2620*/  FMUL.FTZ R108, R0, -R9 ;  /* 0x80000009006c7220 */ /* 0x000fe20000410000 */
[C---:B-----5:R-:W-:Y:S01]  /*2630*/  FMUL.FTZ R105, R10.reuse, R105 ;  /* 0x000000690a697220 */ /* 0x060fe20000410000 */
[----:B------:R-:W-:Y:S01]  /*2640*/  FMUL.FTZ R107, R10, R107 ;  /* 0x0000006b0a6b7220 */ /* 0x000fe20000410000 */
[----:B------:R-:W-:Y:S06]  /*2650*/  BAR.SYNC.DEFER_BLOCKING 0x0 ;  /* 0x0000000000007b1d */ /* 0x000fec0000010000 */
[----:B---3--:R-:W-:Y:S05]  /*2660*/  @P1 BRA `(.L_x_16384) ;  /* 0x0000000000201947 */ /* 0x008fea0003800000 */
        /* <DEDUP_REMOVED lines=8> */
.L_x_16384:
[----:B------:R0:W1:Y:S02]  /*26f0*/  LDS.64 R6, [R118+0x1678] ;  /* 0x0016780076067984 */ /* 0x0000640000000a00 */
.L_x_16385:
[----:B----4-:R-:W-:Y:S05]  /*2700*/  BSYNC.RECONVERGENT B0 ;  /* 0x0000000000007941 */ /* 0x010fea0003800200 */
.L_x_16383:
        /* <DEDUP_REMOVED lines=18> */
[-C--:B------:R-:W-:Y:S01]  /*2830*/  FMUL.FTZ R109, R114, R2.reuse ;  /* 0x00000002726d7220 */ /* 0x080fe20000410000 */
[----:B------:R-:W-:Y:S01]  /*2840*/  FFMA.FTZ R9, R4, R105, -R9 ;  /* 0x0000006904097223 */ /* 0x000fe20000010809 */
[C---:B------:R-:W-:Y:S01]  /*2850*/  ISETP.GT.U32.AND P2, PT, R116.reuse, 0x1b, PT ;  /* 0x0000001b7400780c */ /* 0x040fe20003f44070 */
[C---:B------:R-:W-:Y:S01]  /*2860*/  FFMA.FTZ R11, R115.reuse, R2, -R128 ;  /* 0x00000002730b7223 */ /* 0x040fe20000010880 */
[----:B------:R-:W-:Y:S01]  /*2870*/  FFMA.FTZ R109, R115, R10, R109 ;  /* 0x0000000a736d7223 */ /* 0x000fe2000001006d */
[----:B------:R-:W-:-:S02]  /*2880*/  ISETP.GT.U32.AND P3, PT, R116, 0x17, PT ;  /* 0x000000177400780c */ /* 0x000fc40003f64070 */
[----:B------:R-:W-:Y:S01]  /*2890*/  FADD.FTZ R11, R94, R11 ;  /* 0x0000000b5e0b7221 */ /* 0x000fe20000010000 */
[----:B------:R-:W-:Y:S01]  /*28a0*/  FADD.FTZ R109, RZ, R109 ;  /* 0x0000006dff6d7221 */ /* 0x000fe20000010000 */
[----:B------:R-:W-:Y:S02]  /*28b0*/  ISETP.NE.OR P4, PT, R34, RZ, P4 ;  /* 0x000000ff2200720c */ /* 0x000fe40002785670 */
[C---:B------:R-:W-:Y:S01]  /*28c0*/  FMUL.FTZ R8, R124.reuse, R11 ;  /* 0x0000000b7c087220 */ /* 0x040fe20000410000 */
[-C--:B------:R-:W-:Y:S01]  /*28d0*/  FMUL.FTZ R2, R124, R109.reuse ;  /* 0x0000006d7c027220 */ /* 0x080fe20000410000 */
[----:B------:R-:W-:Y:S02]  /*28e0*/  ISETP.GT.U32.AND P5, PT, R116, 0xf, PT ;  /* 0x0000000f7400780c */ /* 0x000fe40003fa4070 */
[C---:B------:R-:W-:Y:S01]  /*28f0*/  FFMA.FTZ R109, R125.reuse, R109, R8 ;  /* 0x0000006d7d6d7223 */ /* 0x040fe20000010008 */
[----:B------:R-:W-:Y:S01]  /*2900*/  FFMA.FTZ R8, R125, R11, -R2 ;  /* 0x0000000b7d087223 */ /* 0x000fe20000010802 */
[----:B------:R-:W-:Y:S01]  /*2910*/  FMUL.FTZ R2, R4, R107 ;  /* 0x0000006b04027220 */ /* 0x000fe20000410000 */
[----:B------:R-:W-:Y:S01]  /*2920*/  FMUL.FTZ R11, R114, R9 ;  /* 0x00000009720b7220 */ /* 0x000fe20000410000 */
[----:B------:R-:W-:Y:S01]  /*2930*/  FADD.FTZ R109, RZ, R109 ;  /* 0x0000006dff6d7221 */ /* 0x000fe20000010000 */
[----:B------:R-:W-:Y:S01]  /*2940*/  FADD.FTZ R10, R95, R8 ;  /* 0x000000085f0a7221 */ /* 0x000fe20000010000 */
[----:B------:R-:W-:-:S02]  /*2950*/  FFMA.FTZ R2, R5, R105, R2 ;  /* 0x0000006905027223 */ /* 0x000fc40000010002 */
        /* <DEDUP_REMOVED lines=9> */
[----:B------:R-:W-:Y:S01]  /*29f0*/  FADD.FTZ R134, RZ, R134 ;  /* 0x00000086ff867221 */ /* 0x000fe20000010000 */
        /* <DEDUP_REMOVED lines=10> */
[----:B------:R-:W-:Y:S01]  /*2aa0*/  FADD.FTZ R128, RZ, R128 ;  /* 0x00000080ff807221 */ /* 0x000fe20000010000 */
[----:B------:R-:W-:Y:S01]  /*2ab0*/  FADD.FTZ R10, R97, R10 ;  /* 0x0000000a610a7221 */ /* 0x000fe20000010000 */
[----:B------:R-:W-:Y:S01]  /*2ac0*/  FFMA.FTZ R8, R123, R9, -R8 ;  /* 0x000000097b087223 */ /* 0x000fe20000010808 */
        /* <DEDUP_REMOVED lines=18> */
[----:B------:R-:W-:Y:S02]  /*2bf0*/  FMUL.FTZ R134, R106, R9 ;  /* 0x000000096a867220 */ /* 0x000fe40000410000 */
[----:B------:R-:W-:Y:S01]  /*2c00*/  FADD.FTZ R128, RZ, R137 ;  /* 0x00000089ff807221 */ /* 0x000fe20000010000 */
[----:B------:R-:W-:Y:S01]  /*2c10*/  FADD.FTZ R131, R99, R10 ;  /* 0x0000000a63837221 */ /* 0x000fe20000010000 */
[-C--:B------:R-:W-:Y:S01]  /*2c20*/  FFMA.FTZ R134, R104, R11.reuse, R134 ;  /* 0x0000000b68867223 */ /* 0x080fe20000010086 */
[----:B------:R-:W-:Y:S02]  /*2c30*/  FMUL.FTZ R11, R106, R11 ;  /* 0x0000000b6a0b7220 */ /* 0x000fe40000410000 */
[----:B------:R-:W2:Y:S02]  /*2c40*/  SHFL.UP PT, R109, R128, 0x1, RZ ;  /* 0x04200000806d7989 */ /* 0x000ea400000e00ff */
[----:B------:R-:W-:-:S02]  /*2c50*/  FFMA.FTZ R137, R104, R9, -R11 ;  /* 0x0000000968897223 */ /* 0x000fc4000001080b */
        /* <DEDUP_REMOVED lines=21> */
[----:B------:R-:W-:Y:S01]  /*2db0*/  FFMA.FTZ R138, R137, R9, -R138 ;  /* 0x00000009898a7223 */ /* 0x000fe2000001088a */
[----:B-1----:R-:W-:Y:S02]  /*2dc0*/  FMUL.FTZ R9, R106, R7 ;  /* 0x000000076a097220 */ /* 0x002fe40000410000 */
[----:B------:R-:W-:Y:S01]  /*2dd0*/  @P1 FADD.FTZ R128, R128, R139 ;  /* 0x0000008b80801221 */ /* 0x000fe20000010000 */
[-C--:B---3--:R-:W-:Y:S01]  /*2de0*/  FMUL.FTZ R11, R134, R8.reuse ;  /* 0x00000008860b7220 */ /* 0x088fe20000410000 */
[----:B------:R-:W-:Y:S01]  /*2df0*/  @P1 FADD.FTZ R131, R131, R138 ;  /* 0x0000008a83831221 */ /* 0x000fe20000010000 */
[C---:B------:R-:W-:Y:S01]  /*2e00*/  FMUL.FTZ R109, R137.reuse, R8 ;  /* 0x00000008896d7220 */ /* 0x040fe20000410000 */
[----:B------:R-:W-:Y:S01]  /*2e10*/  FMUL.FTZ R8, R106, R119 ;  /* 0x000000776a087220 */ /* 0x000fe20000410000 */
[----:B------:R-:W0:Y:S01]  /*2e20*/  SHFL.UP PT, R10, R128, 0x4, RZ ;  /* 0x04800000800a7989 */ /* 0x000e2200000e00ff */
[----:B-----5:R-:W-:Y:S01]  /*2e30*/  @P1 FFMA.FTZ R137, R137, R2, -R11 ;  /* 0x0000000289891223 */ /* 0x020fe2000001080b */
[C---:B------:R-:W-:Y:S01]  /*2e40*/  FFMA.FTZ R11, R104.reuse, R6, -R9 ;  /* 0x00000006680b7223 */ /* 0x040fe20000010809 */
[-C--:B------:R-:W-:Y:S01]  /*2e50*/  FFMA.FTZ R8, R104, R117.reuse, -R8 ;  /* 0x0000007568087223 */ /* 0x080fe20000010808 */
[----:B------:R-:W1:Y:S01]  /*2e60*/  SHFL.UP PT, R9, R131, 0x4, RZ ;  /* 0x0480000083097989 */ /* 0x000e6200000e00ff */
[----:B------:R-:W-:Y:S01]  /*2e70*/  @P1 FFMA.FTZ R134, R134, R2, R109 ;  /* 0x0000000286861223 */ /* 0x000fe2000001006d */
[----:B------:R-:W-:Y:S01]  /*2e80*/  FMUL.FTZ R2, R106, R117 ;  /* 0x000000756a027220 */ /* 0x000fe20000410000 */
[----:B------:R-:W-:Y:S01]  /*2e90*/  FADD.FTZ R138, R127, R8 ;  /* 0x000000087f8a7221 */ /* 0x000fe20000010000 */
[----:B------:R-:W-:Y:S01]  /*2ea0*/  FMUL.FTZ R109, R104, R7 ;  /* 0x00000007686d7220 */ /* 0x000fe20000410000 */
[----:B------:R-:W-:Y:S01]  /*2eb0*/  FMUL.FTZ R142, R102, R11 ;  /* 0x0000000b668e7220 */ /* 0x000fe20000410000 */
[----:B------:R-:W2:Y:S01]  /*2ec0*/  SHFL.UP PT, R8, R134, 0x4, RZ ;  /* 0x0480000086087989 */ /* 0x000ea200000e00ff */
[----:B------:R-:W-:Y:S01]  /*2ed0*/  FFMA.FTZ R139, R104, R119, R2 ;  /* 0x00000077688b7223 */ /* 0x000fe20000010002 */
[----:B------:R-:W-:Y:S01]  /*2ee0*/  FFMA.FTZ R109, -R106, R6, -R109 ;  /* 0x000000066a6d7223 */ /* 0x000fe2000001096d */
[----:B------:R-:W-:Y:S01]  /*2ef0*/  ISETP.GE.AND P1, PT, R71, 0x4, PT ;  /* 0x000000044700780c */ /* 0x000fe20003f26270 */
[----:B------:R-:W3:Y:S01]  /*2f00*/  SHFL.UP PT, R2, R137, 0x4, RZ ;  /* 0x0480000089027989 */ /* 0x000ee200000e00ff */
[----:B------:R-:W-:Y:S01]  /*2f10*/  FADD.FTZ R139, R126, R139 ;  /* 0x0000008b7e8b7221 */ /* 0x000fe20000010000 */
[CC--:B------:R-:W-:Y:S01]  /*2f20*/  FMUL.FTZ R140, R102.reuse, R109.reuse ;  /* 0x0000006d668c7220 */ /* 0x0c0fe20000410000 */
[C---:B------:R-:W-:Y:S01]  /*2f30*/  FFMA.FTZ R142, R103.reuse, R109, -R142 ;  /* 0x0000006d678e7223 */ /* 0x040fe2000001088e */
[C---:B------:R-:W-:Y:S01]  /*2f40*/  FMUL.FTZ R144, R102.reuse, R138 ;  /* 0x0000008a66907220 */ /* 0x040fe20000410000 */
[----:B------:R-:W-:Y:S01]  /*2f50*/  FMUL.FTZ R141, R102, R139 ;  /* 0x0000008b668d7220 */ /* 0x000fe20000410000 */
[C---:B------:R-:W-:Y:S01]  /*2f60*/  FFMA.FTZ R140, R103.reuse, R11, R140 ;  /* 0x0000000b678c7223 */ /* 0x040fe2000001008c */
[----:B------:R-:W-:Y:S01]  /*2f70*/  FMUL.FTZ R146, R112, R142 ;  /* 0x0000008e70927220 */ /* 0x000fe20000410000 */
[C---:B------:R-:W-:Y:S01]  /*2f80*/  FFMA.FTZ R139, R103.reuse, R139, R144 ;  /* 0x0000008b678b7223 */ /* 0x040fe20000010090 */
[----:B------:R-:W-:Y:S01]  /*2f90*/  FFMA.FTZ R138, R103, R138, -R141 ;  /* 0x0000008a678a7223 */ /* 0x000fe2000001088d */
[-C--:B0-----:R-:W-:Y:S01]  /*2fa0*/  FMUL.FTZ R11, R137, R10.reuse ;  /* 0x0000000a890b7220 */ /* 0x081fe20000410000 */
[----:B------:R-:W-:Y:S01]  /*2fb0*/  FMUL.FTZ R10, R134, R10 ;  /* 0x0000000a860a7220 */ /* 0x000fe20000410000 */
[-C--:B------:R-:W-:Y:S01]  /*2fc0*/  FFMA.FTZ R146, R113, R140.reuse, R146 ;  /* 0x0000008c71927223 */ /* 0x080fe20000010092 */
[----:B------:R-:W-:Y:S01]  /*2fd0*/  FMUL.FTZ R140, R112, R140 ;  /* 0x0000008c708c7220 */ /* 0x000fe20000410000 */
[-C--:B-1----:R-:W-:Y:S01]  /*2fe0*/  FFMA.FTZ R11, R134, R9.reuse, R11 ;  /* 0x00000009860b7223 */ /* 0x082fe2000001000b */
[----:B------:R-:W-:Y:S01]  /*2ff0*/  FFMA.FTZ R10, R137, R9, -R10 ;  /* 0x00000009890a7223 */ /* 0x000fe2000001080a */
[----:B------:R-:W-:Y:S01]  /*3000*/  FADD.FTZ R139, R130, R139 ;  /* 0x0000008b828b7221 */ /* 0x000fe20000010000 */
[----:B------:R-:W-:Y:S01]  /*3010*/  FADD.FTZ R138, R129, R138 ;  /* 0x0000008a818a7221 */ /* 0x000fe20000010000 */
[----:B------:R-:W-:Y:S01]  /*3020*/  @P1 FADD.FTZ R128, R128, R11 ;  /* 0x0000000b80801221 */ /* 0x000fe20000010000 */
[----:B------:R-:W-:Y:S01]  /*3030*/  FFMA.FTZ R140, R113, R142, -R140 ;  /* 0x0000008e718c7223 */ /* 0x000fe2000001088c */
[-C--:B--2---:R-:W-:Y:S01]  /*3040*/  FMUL.FTZ R9, R137, R8.reuse ;  /* 0x0000000889097220 */ /* 0x084fe20000410000 */
[-C--:B------:R-:W-:Y:S01]  /*3050*/  FMUL.FTZ R142, R112, R139.reuse ;  /* 0x0000008b708e7220 */ /* 0x080fe20000410000 */
[----:B------:R-:W-:Y:S01]  /*3060*/  @P1 FADD.FTZ R131, R131, R10 ;  /* 0x0000000a83831221 */ /* 0x000fe20000010000 */
[----:B------:R-:W-:Y:S01]  /*3070*/  FMUL.FTZ R8, R134, R8 ;  /* 0x0000000886087220 */ /* 0x000fe20000410000 */
[----:B------:R-:W0:Y:S01]  /*3080*/  SHFL.UP PT, R10, R128, 0x8, RZ ;  /* 0x05000000800a7989 */ /* 0x000e2200000e00ff */
[----:B------:R-:W-:Y:S01]  /*3090*/  FMUL.FTZ R144, R112, R138 ;  /* 0x0000008a70907220 */ /* 0x000fe20000410000 */
[----:B---3--:R-:W-:Y:S01]  /*30a0*/  @P1 FFMA.FTZ R134, R134, R2, R9 ;  /* 0x0000000286861223 */ /* 0x008fe20000010009 */
[C---:B------:R-:W-:Y:S01]  /*30b0*/  FFMA.FTZ R142, R113.reuse, R138, -R142 ;  /* 0x0000008a718e7223 */ /* 0x040fe2000001088e */
[----:B------:R-:W1:Y:S01]  /*30c0*/  SHFL.UP PT, R9, R131, 0x8, RZ ;  /* 0x0500000083097989 */ /* 0x000e6200000e00ff */
[----:B------:R-:W-:Y:S01]  /*30d0*/  FFMA.FTZ R109, R113, R139, R144 ;  /* 0x0000008b716d7223 */ /* 0x000fe20000010090 */
[----:B------:R-:W-:Y:S01]  /*30e0*/  @P1 FFMA.FTZ R137, R137, R2, -R8 ;  /* 0x0000000289891223 */ /* 0x000fe20000010808 */
[----:B------:R-:W-:Y:S01]  /*30f0*/  FADD.FTZ R142, R133, R142 ;  /* 0x0000008e858e7221 */ /* 0x000fe20000010000 */
[----:B------:R-:W2:Y:S01]  /*3100*/  SHFL.UP PT, R8, R134, 0x8, RZ ;  /* 0x0500000086087989 */ /* 0x000ea200000e00ff */
[----:B------:R-:W-:Y:S01]  /*3110*/  FADD.FTZ R109, R132, R109 ;  /* 0x0000006d846d7221 */ /* 0x000fe20000010000 */
[C---:B------:R-:W-:Y:S01]  /*3120*/  FMUL.FTZ R138, R122.reuse, R140 ;  /* 0x0000008c7a8a7220 */ /* 0x040fe20000410000 */
[C---:B------:R-:W-:Y:S01]  /*3130*/  FMUL.FTZ R144, R122.reuse, R142 ;  /* 0x0000008e7a907220 */ /* 0x040fe20000410000 */
[----:B------:R-:W3:Y:S01]  /*3140*/  SHFL.UP PT, R2, R137, 0x8, RZ ;  /* 0x0500000089027989 */ /* 0x000ee200000e00ff */
[CC--:B------:R-:W-:Y:S01]  /*3150*/  FMUL.FTZ R139, R122.reuse, R109.reuse ;  /* 0x0000006d7a8b7220 */ /* 0x0c0fe20000410000 */
[-C--:B------:R-:W-:Y:S01]  /*3160*/  FMUL.FTZ R11, R122, R146.reuse ;  /* 0x000000927a0b7220 */ /* 0x080fe20000410000 */
[C---:B------:R-:W-:Y:S01]  /*3170*/  FFMA.FTZ R138, R123.reuse, R146, R138 ;  /* 0x000000927b8a7223 */ /* 0x040fe2000001008a */
[C---:B------:R-:W-:Y:S01]  /*3180*/  FFMA.FTZ R109, R123.reuse, R109, R144 ;  /* 0x0000006d7b6d7223 */ /* 0x040fe20000010090 */
[C---:B------:R-:W-:Y:S01]  /*3190*/  FFMA.FTZ R142, R123.reuse, R142, -R139 ;  /* 0x0000008e7b8e7223 */ /* 0x040fe2000001088b */
[----:B------:R-:W-:Y:S01]  /*31a0*/  FFMA.FTZ R11, R123, R140, -R11 ;  /* 0x0000008c7b0b7223 */ /* 0x000fe2000001080b */
[----:B------:R-:W-:Y:S01]  /*31b0*/  ISETP.GE.AND P1, PT, R71, 0x8, PT ;  /* 0x000000084700780c */ /* 0x000fe20003f26270 */
[----:B------:R-:W-:Y:S01]  /*31c0*/  FADD.FTZ R109, R136, R109 ;  /* 0x0000006d886d7221 */ /* 0x000fe20000010000 */
[C---:B------:R-:W-:Y:S01]  /*31d0*/  FMUL.FTZ R144, R124.reuse, R138 ;  /* 0x0000008a7c907220 */ /* 0x040fe20000410000 */
[C---:B------:R-:W-:Y:S01]  /*31e0*/  FMUL.FTZ R140, R124.reuse, R11 ;  /* 0x0000000b7c8c7220 */ /* 0x040fe20000410000 */
[----:B------:R-:W-:Y:S01]  /*31f0*/  FADD.FTZ R142, R135, R142 ;  /* 0x0000008e878e7221 */ /* 0x000fe20000010000 */
[C---:B------:R-:W-:Y:S01]  /*3200*/  FMUL.FTZ R139, R124.reuse, R109 ;  /* 0x0000006d7c8b7220 */ /* 0x040fe20000410000 */
[----:B------:R-:W-:Y:S01]  /*3210*/  FFMA.FTZ R144, R125, R11, -R144 ;  /* 0x0000000b7d907223 */ /* 0x000fe20000010890 */
[----:B0-----:R-:W-:Y:S01]  /*3220*/  FMUL.FTZ R11, R137, R10 ;  /* 0x0000000a890b7220 */ /* 0x001fe20000410000 */
[C---:B------:R-:W-:Y:S01]  /*3230*/  FFMA.FTZ R140, R125.reuse, R138, R140 ;  /* 0x0000008a7d8c7223 */ /* 0x040fe2000001008c */
[CC--:B------:R-:W-:Y:S01]  /*3240*/  FFMA.FTZ R141, R125.reuse, R142.reuse, -R139 ;  /* 0x0000008e7d8d7223 */ /* 0x0c0fe2000001088b */
[----:B------:R-:W-:Y:S01]  /*3250*/  FMUL.FTZ R138, R124, R142 ;  /* 0x0000008e7c8a7220 */ /* 0x000fe20000410000 */
[C---:B------:R-:W-:Y:S01]  /*3260*/  FMUL.FTZ R10, R134.reuse, R10 ;  /* 0x0000000a860a7220 */ /* 0x040fe20000410000 */
[C---:B-1----:R-:W-:Y:S01]  /*3270*/  FFMA.FTZ R139, R134.reuse, R9, R11 ;  /* 0x00000009868b7223 */ /* 0x042fe2000001000b */
[-C--:B--2---:R-:W-:Y:S01]  /*3280*/  FMUL.FTZ R11, R134, R8.reuse ;  /* 0x00000008860b7220 */ /* 0x084fe20000410000 */
[----:B------:R-:W-:Y:S01]  /*3290*/  FFMA.FTZ R138, R125, R109, R138 ;  /* 0x0000006d7d8a7223 */ /* 0x000fe2000001008a */
[C---:B------:R-:W-:Y:S01]  /*32a0*/  FFMA.FTZ R10, R137.reuse, R9, -R10 ;  /* 0x00000009890a7223 */ /* 0x040fe2000001080a */
[----:B------:R-:W-:Y:S01]  /*32b0*/  @P1 FADD.FTZ R128, R128, R139 ;  /* 0x0000008b80801221 */ /* 0x000fe20000010000 */
[C---:B------:R-:W-:Y:S01]  /*32c0*/  FMUL.FTZ R109, R137.reuse, R8 ;  /* 0x00000008896d7220 */ /* 0x040fe20000410000 */
[-C--:B---3--:R-:W-:Y:S01]  /*32d0*/  @P1 FFMA.FTZ R137, R137, R2.reuse, -R11 ;  /* 0x0000000289891223 */ /* 0x088fe2000001080b */
[----:B------:R-:W-:Y:S01]  /*32e0*/  @P1 FADD.FTZ R131, R131, R10 ;  /* 0x0000000a83831221 */ /* 0x000fe20000010000 */
[----:B------:R-:W-:Y:S01]  /*32f0*/  FADD.FTZ R138, R121, R138 ;  /* 0x0000008a798a7221 */ /* 0x000fe20000010000 */
[----:B------:R-:W-:Y:S01]  /*3300*/  @P1 FFMA.FTZ R134, R134, R2, R109 ;  /* 0x0000000286861223 */ /* 0x000fe2000001006d */
[----:B------:R-:W0:Y:S01]  /*3310*/  SHFL.UP PT, R11, R128, 0x10, RZ ;  /* 0x06000000800b7989 */ /* 0x000e2200000e00ff */
[----:B------:R-:W-:Y:S01]  /*3320*/  FADD.FTZ R141, R120, R141 ;  /* 0x0000008d788d7221 */ /* 0x000fe20000010000 */
[C---:B------:R-:W-:Y:S01]  /*3330*/  FMUL.FTZ R142, R114.reuse, R138 ;  /* 0x0000008a728e7220 */ /* 0x040fe20000410000 */
[C---:B------:R-:W-:Y:S01]  /*3340*/  FMUL.FTZ R109, R114.reuse, R140 ;  /* 0x0000008c726d7220 */ /* 0x040fe20000410000 */
[----:B------:R-:W1:Y:S01]  /*3350*/  SHFL.UP PT, R10, R131, 0x10, RZ ;  /* 0x06000000830a7989 */ /* 0x000e6200000e00ff */
[CC--:B------:R-:W-:Y:S01]  /*3360*/  FMUL.FTZ R139, R114.reuse, R141.reuse ;  /* 0x0000008d728b7220 */ /* 0x0c0fe20000410000 */
[----:B------:R-:W-:Y:S01]  /*3370*/  FMUL.FTZ R2, R114, R144 ;  /* 0x0000009072027220 */ /* 0x000fe20000410000 */
[C---:B------:R-:W-:Y:S01]  /*3380*/  FFMA.FTZ R142, R115.reuse, R141, -R142 ;  /* 0x0000008d738e7223 */ /* 0x040fe2000001088e */
[----:B------:R-:W2:Y:S01]  /*3390*/  SHFL.UP PT, R9, R134, 0x10, RZ ;  /* 0x0600000086097989 */ /* 0x000ea200000e00ff */
[C---:B------:R-:W-:Y:S01]  /*33a0*/  FFMA.FTZ R139, R115.reuse, R138, R139 ;  /* 0x0000008a738b7223 */ /* 0x040fe2000001008b */
[C---:B------:R-:W-:Y:S01]  /*33b0*/  FFMA.FTZ R144, R115.reuse, R144, -R109 ;  /* 0x0000009073907223 */ /* 0x040fe2000001086d */
[----:B------:R-:W-:Y:S01]  /*33c0*/  FFMA.FTZ R2, R115, R140, R2 ;  /* 0x0000008c73027223 */ /* 0x000fe20000010002 */
[----:B------:R-:W3:Y:S01]  /*33d0*/  SHFL.UP PT, R8, R137, 0x10, RZ ;  /* 0x0600000089087989 */ /* 0x000ee200000e00ff */
[----:B------:R-:W-:Y:S01]  /*33e0*/  FADD.FTZ R142, R111, R142 ;  /* 0x0000008e6f8e7221 */ /* 0x000fe20000010000 */
[----:B------:R-:W-:Y:S01]  /*33f0*/  FADD.FTZ R138, R110, R139 ;  /* 0x0000008b6e8a7221 */ /* 0x000fe20000010000 */
[C---:B------:R-:W-:Y:S01]  /*3400*/  FMUL.FTZ R140, R107.reuse, R144 ;  /* 0x000000906b8c7220 */ /* 0x040fe20000410000 */
[C---:B------:R-:W-:Y:S01]  /*3410*/  FMUL.FTZ R139, R107.reuse, R2 ;  /* 0x000000026b8b7220 */ /* 0x040fe20000410000 */
[----:B------:R-:W-:Y:S01]  /*3420*/  FMUL.FTZ R141, R107, R142 ;  /* 0x0000008e6b8d7220 */ /* 0x000fe20000410000 */
[----:B------:R-:W-:Y:S01]  /*3430*/  ISETP.GE.AND P1, PT, R71, 0x10, PT ;  /* 0x000000104700780c */ /* 0x000fe20003f26270 */
[----:B------:R-:W-:Y:S01]  /*3440*/  FFMA.FTZ R109, R105, R2, R140 ;  /* 0x00000002696d7223 */ /* 0x000fe2000001008c */
[----:B------:R-:W-:Y:S01]  /*3450*/  FMUL.FTZ R143, R107, R138 ;  /* 0x0000008a6b8f7220 */ /* 0x000fe20000410000 */
[C---:B------:R-:W-:Y:S01]  /*3460*/  FFMA.FTZ R2, R105.reuse, R144, -R139 ;  /* 0x0000009069027223 */ /* 0x040fe2000001088b */
[----:B------:R-:W-:Y:S01]  /*3470*/  FFMA.FTZ R140, R105, R138, R141 ;  /* 0x0000008a698c7223 */ /* 0x000fe2000001008d */
[CC--:B0-----:R-:W-:Y:S01]  /*3480*/  FMUL.FTZ R138, R134.reuse, R11.reuse ;  /* 0x0000000b868a7220 */ /* 0x0c1fe20000410000 */
[----:B------:R-:W-:Y:S01]  /*3490*/  FMUL.FTZ R139, R137, R11 ;  /* 0x0000000b898b7220 */ /* 0x000fe20000410000 */
[----:B------:R-:W-:Y:S01]  /*34a0*/  FFMA.FTZ R143, R105, R142, -R143 ;  /* 0x0000008e698f7223 */ /* 0x000fe2000001088f */
[----:B------:R-:W0:Y:S01]  /*34b0*/  SHFL.DOWN PT, R145, R109, 0x1, 0x1f ;  /* 0x08201f006d917f89 */ /* 0x000e2200000e0000 */
[-C--:B-1----:R-:W-:Y:S01]  /*34c0*/  FFMA.FTZ R138, R137, R10.reuse, -R138 ;  /* 0x0000000a898a7223 */ /* 0x082fe2000001088a */
[----:B------:R-:W-:-:S02]  /*34d0*/  FFMA.FTZ R139, R134, R10, R139 ;  /* 0x0000000a868b7223 */ /* 0x000fc4000001008b */
[----:B------:R-:W1:Y:S01]  /*34e0*/  SHFL.DOWN PT, R141, R2, 0x1, 0x1f ;  /* 0x08201f00028d7f89 */ /* 0x000e6200000e0000 */
[-C--:B--2---:R-:W-:Y:S01]  /*34f0*/  FMUL.FTZ R11, R134, R9.reuse ;  /* 0x00000009860b7220 */ /* 0x084fe20000410000 */
[----:B------:R-:W-:Y:S01]  /*3500*/  FMUL.FTZ R9, R137, R9 ;  /* 0x0000000989097220 */ /* 0x000fe20000410000 */
[----:B------:R-:W-:Y:S01]  /*3510*/  @P1 FADD.FTZ R131, R131, R138 ;  /* 0x0000008a83831221 */ /* 0x000fe20000010000 */
[----:B------:R-:W-:Y:S01]  /*3520*/  @P1 FADD.FTZ R128, R128, R139 ;  /* 0x0000008b80801221 */ /* 0x000fe20000010000 */
[-C--:B---3--:R-:W-:Y:S01]  /*3530*/  @P1 FFMA.FTZ R137, R137, R8.reuse, -R11 ;  /* 0x0000000889891223 */ /* 0x088fe2000001080b */
[----:B------:R-:W-:Y:S01]  /*3540*/  @P1 FFMA.FTZ R134, R134, R8, R9 ;  /* 0x0000000886861223 */ /* 0x000fe20000010009 */
[----:B------:R-:W-:Y:S01]  /*3550*/  HFMA2 R8, -RZ, RZ, 1.875, 0 ;  /* 0x3f800000ff087431 */ /* 0x000fe200000001ff */
[----:B------:R-:W-:Y:S01]  /*3560*/  ISETP.GT.U32.AND P1, PT, R116, 0x1d, PT ;  /* 0x0000001d7400780c */ /* 0x000fe20003f24070 */
[----:B------:R-:W2:Y:S01]  /*3570*/  SHFL.UP PT, R131, R131, 0x1, RZ ;  /* 0x0420000083837989 */ /* 0x000ea200000e00ff */
[----:B------:R-:W-:-:S02]  /*3580*/  CS2R R10, SRZ ;  /* 0x00000000000a7805 */ /* 0x000fc4000001ff00 */
[----:B------:R-:W-:Y:S01]  /*3590*/  MOV R9, RZ ;  /* 0x000000ff00097202 */ /* 0x000fe20000000f00 */
        /* <DEDUP_REMOVED lines=20> */
.L_x_16387:
[----:B------:R-:W-:Y:S05]  /*36e0*/  BSYNC.RECONVERGENT B0 ;  /* 0x0000000000007941 */ /* 0x000fea0003800200 */
.L_x_16386:
        /* <DEDUP_REMOVED lines=17> */
.L_x_16389:
[----:B------:R-:W-:Y:S05]  /*3800*/  BSYNC.RECONVERGENT B0 ;  /* 0x0000000000007941 */ /* 0x000fea0003800200 */
.L_x_16388:
        /* <DEDUP_REMOVED lines=16> */
.L_x_16391:
[----:B------:R-:W-:Y:S05]  /*3910*/  BSYNC.RECONVERGENT B0 ;  /* 0x0000000000007941 */ /* 0x000fea0003800200 */
.L_x_16390:
        /* <DEDUP_REMOVED lines=16> */
.L_x_16393:
[----:B------:R-:W-:Y:S05]  /*3a20*/  BSYNC.RECONVERGENT B0 ;  /* 0x0000000000007941 */ /* 0x000fea0003800200 */
.L_x_16392:
        /* <DEDUP_REMOVED lines=16> */
.L_x_16395:
[----:B------:R-:W-:Y:S05]  /*3b30*/  BSYNC.RECONVERGENT B0 ;  /* 0x0000000000007941 */ /* 0x000fea0003800200 */
.L_x_16394:
[----:B-1----:R-:W-:Y:S01]  /*3b40*/  SHFL.DOWN PT, R145, R2, 0x1, 0x1f ;  /* 0x08201f0002917f89 */ /* 0x002fe200000e0000 */
[C---:B------:R-:W-:Y:S01]  /*3b50*/  ISETP.NE.AND P1, PT, R34.reuse, 0x1f, PT ;  /* 0x0000001f2200780c */ /* 0x040fe20003f25270 */
[----:B------:R-:W-:Y:S01]  /*3b60*/  BSSY.RECONVERGENT B0, `(.L_x_16396) ;  /* 0x0000141000007945 */ /* 0x000fe20003800200 */
[----:B------:R-:W-:Y:S01]  /*3b70*/  ISETP.NE.AND P2, PT, R34, RZ, PT ;  /* 0x000000ff2200720c */ /* 0x000fe20003f45270 */
[----:B------:R-:W1:Y:S01]  /*3b80*/  SHFL.IDX PT, R142, R11, RZ, 0x1f ;  /* 0x00001fff0b8e7589 */ /* 0x000e6200000e0000 */
[----:B------:R-:W-:-:S03]  /*3b90*/  ISETP.GT.AND P3, PT, R71, 0xf, PT ;  /* 0x0000000f4700780c */ /* 0x000fc60003f64270 */
[----:B0-----:R-:W0:Y:S04]  /*3ba0*/  SHFL.DOWN PT, R143, R109, 0x1, 0x1f ;  /* 0x08201f006d8f7f89 */ /* 0x001e2800000e0000 */
[----:B------:R-:W5:Y:S04]  /*3bb0*/  SHFL.IDX PT, R141, R10, RZ, 0x1f ;  /* 0x00001fff0a8d7589 */ /* 0x000f6800000e0000 */
[----:B------:R-:W5:Y:S04]  /*3bc0*/  SHFL.DOWN PT, R147, R25, 0x1, 0x1f ;  /* 0x08201f0019937f89 */ /* 0x000f6800000e0000 */
[----:B------:R-:W5:Y:S04]  /*3bd0*/  SHFL.DOWN PT, R149, R24, 0x1, 0x1f ;  /* 0x08201f0018957f89 */ /* 0x000f6800000e0000 */
[----:B--23--:R-:W2:Y:S01]  /*3be0*/  SHFL.IDX PT, R2, R2, RZ, 0x1f ;  /* 0x00001fff02027589 */ /* 0x00cea200000e0000 */
[----:B-1----:R-:W-:-:S03]  /*3bf0*/  @P1 FMUL.FTZ R140, R145, R142 ;  /* 0x0000008e918c1220 */ /* 0x002fc60000410000 */
[----:B------:R-:W1:Y:S01]  /*3c00*/  SHFL.IDX PT, R109, R109, RZ, 0x1f ;  /* 0x00001fff6d6d7589 */ /* 0x000e6200000e0000 */
[----:B0-----:R-:W-:-:S03]  /*3c10*/  @P1 FMUL.FTZ R144, R143, R142 ;  /* 0x0000008e8f901220 */ /* 0x001fc60000410000 */
[----:B----4-:R-:W-:Y:S01]  /*3c20*/  SHFL.IDX PT, R25, R25, RZ, 0x1f ;  /* 0x00001fff19197589 */ /* 0x010fe200000e0000 */
[-C--:B-----5:R-:W-:Y:S01]  /*3c30*/  @P1 FFMA.FTZ R140, R143, R141.reuse, -R140 ;  /* 0x0000008d8f8c1223 */ /* 0x0a0fe2000001088c */
[----:B------:R-:W-:Y:S02]  /*3c40*/  @P1 FFMA.FTZ R144, R145, R141, R144 ;  /* 0x0000008d91901223 */ /* 0x000fe40000010090 */
[----:B------:R-:W-:Y:S01]  /*3c50*/  SHFL.IDX PT, R24, R24, RZ, 0x1f ;  /* 0x00001fff18187589 */ /* 0x000fe200000e0000 */
[----:B------:R-:W-:Y:S01]  /*3c60*/  @P1 FADD.FTZ R141, R147, R140 ;  /* 0x0000008c938d1221 */ /* 0x000fe20000010000 */
[----:B------:R-:W-:Y:S01]  /*3c70*/  FMUL.FTZ R140, R134, R139 ;  /* 0x0000008b868c7220 */ /* 0x000fe20000410000 */
[----:B------:R-:W-:Y:S02]  /*3c80*/  @P1 FADD.FTZ R142, R149, R144 ;  /* 0x00000090958e1221 */ /* 0x000fe40000010000 */
[-C--:B------:R-:W-:Y:S01]  /*3c90*/  FMUL.FTZ R143, R141, R7.reuse ;  /* 0x000000078d8f7220 */ /* 0x080fe20000410000 */
[----:B------:R-:W-:Y:S01]  /*3ca0*/  FFMA.FTZ R140, R137, R138, -R140 ;  /* 0x0000008a898c7223 */ /* 0x000fe2000001088c */
[----:B------:R-:W-:Y:S01]  /*3cb0*/  ISETP.GT.AND P1, PT, R71, 0x1e, PT ;  /* 0x0000001e4700780c */ /* 0x000fe20003f24270 */
[C---:B------:R-:W-:Y:S01]  /*3cc0*/  FMUL.FTZ R144, R142.reuse, R7 ;  /* 0x000000078e907220 */ /* 0x040fe20000410000 */
[----:B------:R-:W-:Y:S01]  /*3cd0*/  FMUL.FTZ R7, R137, R139 ;  /* 0x0000008b89077220 */ /* 0x000fe20000410000 */
[----:B------:R-:W-:-:S02]  /*3ce0*/  FFMA.FTZ R142, R142, R6, -R143 ;  /* 0x000000068e8e7223 */ /* 0x000fc4000001088f */
[----:B------:R-:W-:Y:S01]  /*3cf0*/  FFMA.FTZ R144, R141, R6, R144 ;  /* 0x000000068d907223 */ /* 0x000fe20000010090 */
[----:B------:R-:W-:Y:S01]  /*3d00*/  FFMA.FTZ R7, R134, R138, R7 ;  /* 0x0000008a86077223 */ /* 0x000fe20000010007 */
[----:B------:R-:W-:Y:S01]  /*3d10*/  FADD.FTZ R117, R117, R142 ;  /* 0x0000008e75757221 */ /* 0x000fe20000010000 */
[----:B------:R-:W-:Y:S01]  /*3d20*/  @P2 FADD.FTZ R138, R131, R140 ;  /* 0x0000008c838a2221 */ /* 0x000fe20000010000 */
[----:B------:R-:W-:Y:S01]  /*3d30*/  FADD.FTZ R119, R119, R144 ;  /* 0x0000009077777221 */ /* 0x000fe20000010000 */
[----:B------:R-:W-:Y:S01]  /*3d40*/  @P2 FADD.FTZ R139, R128, R7 ;  /* 0x00000007808b2221 */ /* 0x000fe20000010000 */
[C---:B------:R-:W-:Y:S01]  /*3d50*/  FMUL.FTZ R131, R106.reuse, R117 ;  /* 0x000000756a837220 */ /* 0x040fe20000410000 */
[CC--:B------:R-:W-:Y:S01]  /*3d60*/  FMUL.FTZ R6, R5.reuse, R138.reuse ;  /* 0x0000008a05067220 */ /* 0x0c0fe20000410000 */
[----:B------:R-:W-:Y:S01]  /*3d70*/  FMUL.FTZ R128, R106, R119 ;  /* 0x000000776a807220 */ /* 0x000fe20000410000 */
[----:B------:R-:W-:Y:S01]  /*3d80*/  FMUL.FTZ R7, R5, R139 ;  /* 0x0000008b05077220 */ /* 0x000fe20000410000 */
[----:B------:R-:W-:Y:S01]  /*3d90*/  FFMA.FTZ R131, R104, R119, R131 ;  /* 0x0000007768837223 */ /* 0x000fe20000010083 */
[----:B------:R-:W-:Y:S01]  /*3da0*/  FFMA.FTZ R6, R4, R139, R6 ;  /* 0x0000008b04067223 */ /* 0x000fe20000010006 */
        /* <DEDUP_REMOVED lines=69> */
[CC--:B------:R-:W-:Y:S01]  /*4200*/  FMUL.FTZ R114, R102.reuse, R111.reuse ;  /* 0x0000006f66727220 */ /* 0x0c0fe20000410000 */
[----:B------:R-:W-:Y:S01]  /*4210*/  FMUL.FTZ R102, R102, R124 ;  /* 0x0000007c66667220 */ /* 0x000fe20000410000 */
[C---:B------:R-:W-:Y:S01]  /*4220*/  FFMA.FTZ R138, R105.reuse, R110, R138 ;  /* 0x0000006e698a7223 */ /* 0x040fe2000001008a */
[----:B------:R-:W-:Y:S01]  /*4230*/  FFMA.FTZ R105, R105, R112, -R107 ;  /* 0x0000007069697223 */ /* 0x000fe2000001086b */
[----:B------:R-:W-:Y:S01]  /*4240*/  FFMA.FTZ R115, R0, R4, RZ ;  /* 0x0000000400737223 */ /* 0x000fe200000100ff */
[C---:B------:R-:W-:Y:S01]  /*4250*/  FFMA.FTZ R113, R103.reuse, R124, -R114 ;  /* 0x0000007c67717223 */ /* 0x040fe20000010872 */
[----:B------:R-:W-:Y:S01]  /*4260*/  FFMA.FTZ R107, R103, R111, R102 ;  /* 0x0000006f676b7223 */ /* 0x000fe20000010066 */
[----:B------:R-:W-:Y:S01]  /*4270*/  FADD.FTZ R3, R3, R138 ;  /* 0x0000008a03037221 */ /* 0x000fe20000010000 */
[----:B------:R-:W-:Y:S01]  /*4280*/  FADD.FTZ R103, R108, R105 ;  /* 0x000000696c677221 */ /* 0x000fe20000010000 */
[----:B------:R-:W-:Y:S01]  /*4290*/  FFMA.FTZ R114, R84, R5, R115 ;  /* 0x0000000554727223 */ /* 0x000fe20000010073 */
[----:B------:R-:W-:Y:S01]  /*42a0*/  FADD.FTZ R105, -R93, R5 ;  /* 0x000000055d697221 */ /* 0x000fe20000010100 */
[----:B------:R-:W-:Y:S01]  /*42b0*/  FADD.FTZ R5, R98, R113 ;  /* 0x0000007162057221 */ /* 0x000fe20000010000 */
[----:B------:R-:W-:Y:S01]  /*42c0*/  FMUL.FTZ R113, R3, R74 ;  /* 0x0000004a03717220 */ /* 0x000fe20000410000 */
[----:B------:R-:W-:Y:S01]  /*42d0*/  FFMA.FTZ R143, R85, R7, R114 ;  /* 0x00000007558f7223 */ /* 0x000fe20000010072 */
[----:B------:R-:W-:Y:S01]  /*42e0*/  FADD.FTZ R107, RZ, R107 ;  /* 0x0000006bff6b7221 */ /* 0x000fe20000010000 */
[----:B------:R-:W-:Y:S01]  /*42f0*/  FMUL.FTZ R114, R110, R66 ;  /* 0x000000426e727220 */ /* 0x000fe20000410000 */
[----:B------:R-:W-:Y:S01]  /*4300*/  FADD.FTZ R102, -R92, R4 ;  /* 0x000000045c667221 */ /* 0x000fe20000010100 */
[----:B------:R-:W-:Y:S01]  /*4310*/  FMUL.FTZ R115, R103, R74 ;  /* 0x0000004a67737220 */ /* 0x000fe20000410000 */
[----:B------:R-:W-:Y:S01]  /*4320*/  FMUL.FTZ R139, R128, R113 ;  /* 0x00000071808b7220 */ /* 0x000fe20000410000 */
[----:B------:R-:W-:Y:S01]  /*4330*/  FADD.FTZ R108, -R94, R7 ;  /* 0x000000075e6c7221 */ /* 0x000fe20000010100 */
[C---:B------:R-:W-:Y:S01]  /*4340*/  FMUL.FTZ R7, R106.reuse, R107 ;  /* 0x0000006b6a077220 */ /* 0x040fe20000410000 */
[----:B------:R-:W-:Y:S01]  /*4350*/  FMUL.FTZ R125, R106, R5 ;  /* 0x000000056a7d7220 */ /* 0x000fe20000410000 */
[----:B------:R-:W-:Y:S01]  /*4360*/  FMUL.FTZ R106, R112, R66 ;  /* 0x00000042706a7220 */ /* 0x000fe20000410000 */
[----:B------:R-:W-:Y:S01]  /*4370*/  FMUL.FTZ R138, R131, R114 ;  /* 0x00000072838a7220 */ /* 0x000fe20000410000 */
[-C--:B------:R-:W-:Y:S01]  /*4380*/  FFMA.FTZ R139, R102, R115.reuse, -R139 ;  /* 0x00000073668b7223 */ /* 0x080fe2000001088b */
[----:B------:R-:W-:Y:S01]  /*4390*/  FMUL.FTZ R115, R128, R115 ;  /* 0x0000007380737220 */ /* 0x000fe20000410000 */
[----:B------:R-:W-:Y:S01]  /*43a0*/  FFMA.FTZ R4, R104, R5, -R7 ;  /* 0x0000000568047223 */ /* 0x000fe20000010807 */
[-C--:B------:R-:W-:Y:S01]  /*43b0*/  FFMA.FTZ R138, R105, R106.reuse, -R138 ;  /* 0x0000006a698a7223 */ /* 0x080fe2000001088a */
[----:B------:R-:W-:Y:S01]  /*43c0*/  FMUL.FTZ R106, R131, R106 ;  /* 0x0000006a836a7220 */ /* 0x000fe20000410000 */
[----:B------:R-:W-:Y:S01]  /*43d0*/  FFMA.FTZ R7, R102, R113, R115 ;  /* 0x0000007166077223 */ /* 0x000fe20000010073 */
[-C--:B------:R-:W-:Y:S01]  /*43e0*/  FMUL.FTZ R115, R121, R72.reuse ;  /* 0x0000004879737220 */ /* 0x080fe20000410000 */
[----:B------:R-:W-:Y:S01]  /*43f0*/  FMUL.FTZ R145, R123, R72 ;  /* 0x000000487b917220 */ /* 0x000fe20000410000 */
[----:B------:R-:W-:Y:S01]  /*4400*/  FFMA.FTZ R141, R105, R114, R106 ;  /* 0x00000072698d7223 */ /* 0x000fe2000001006a */
[----:B------:R-:W-:Y:S01]  /*4410*/  FADD.FTZ R106, RZ, R7 ;  /* 0x00000007ff6a7221 */ /* 0x000fe20000010000 */
[----:B------:R-:W-:Y:S01]  /*4420*/  FFMA.FTZ R7, R104, R107, R125 ;  /* 0x0000006b68077223 */ /* 0x000fe2000001007d */
[----:B------:R-:W-:Y:S01]  /*4430*/  FMUL.FTZ R147, R134, R115 ;  /* 0x0000007386937220 */ /* 0x000fe20000410000 */
[-C--:B------:R-:W-:Y:S01]  /*4440*/  FMUL.FTZ R104, R136, R64.reuse ;  /* 0x0000004088687220 */ /* 0x080fe20000410000 */
[----:B------:R-:W-:Y:S01]  /*4450*/  FADD.FTZ R139, RZ, R139 ;  /* 0x0000008bff8b7221 */ /* 0x000fe20000010000 */
[----:B------:R-:W-:Y:S01]  /*4460*/  FADD.FTZ R125, -R95, R6 ;  /* 0x000000065f7d7221 */ /* 0x000fe20000010100 */
[-C--:B------:R-:W-:Y:S01]  /*4470*/  FFMA.FTZ R147, R108, R145.reuse, -R147 ;  /* 0x000000916c937223 */ /* 0x080fe20000010893 */
[----:B------:R-:W-:Y:S01]  /*4480*/  FMUL.FTZ R142, R135, R64 ;  /* 0x00000040878e7220 */ /* 0x000fe20000410000 */
[----:B------:R-:W-:Y:S01]  /*4490*/  FMUL.FTZ R144, R137, R104 ;  /* 0x0000006889907220 */ /* 0x000fe20000410000 */
[----:B------:R-:W-:Y:S01]  /*44a0*/  FMUL.FTZ R145, R134, R145 ;  /* 0x0000009186917220 */ /* 0x000fe20000410000 */
[----:B------:R-:W-:Y:S01]  /*44b0*/  FADD.FTZ R138, R139, R138 ;  /* 0x0000008a8b8a7221 */ /* 0x000fe20000010000 */
[----:B------:R-:W-:Y:S01]  /*44c0*/  FFMA.FTZ R140, R86, R6, R143 ;  /* 0x00000006568c7223 */ /* 0x000fe2000001008f */
[----:B------:R-:W-:Y:S01]  /*44d0*/  FFMA.FTZ R139, R0, -R128, RZ ;  /* 0x80000080008b7223 */ /* 0x000fe200000100ff */
[-C--:B------:R-:W-:Y:S01]  /*44e0*/  FFMA.FTZ R143, R125, R142.reuse, -R144 ;  /* 0x0000008e7d8f7223 */ /* 0x080fe20000010890 */
[----:B------:R-:W-:Y:S01]  /*44f0*/  FADD.FTZ R106, R106, R141 ;  /* 0x0000008d6a6a7221 */ /* 0x000fe20000010000 */
[----:B------:R-:W-:Y:S01]  /*4500*/  FFMA.FTZ R145, R108, R115, R145 ;  /* 0x000000736c917223 */ /* 0x000fe20000010091 */
[----:B------:R-:W-:Y:S01]  /*4510*/  FMUL.FTZ R142, R137, R142 ;  /* 0x0000008e898e7220 */ /* 0x000fe20000410000 */
[----:B------:R-:W-:Y:S01]  /*4520*/  FFMA.FTZ R6, R84, -R131, R139 ;  /* 0x8000008354067223 */ /* 0x000fe2000001008b */
[----:B------:R-:W-:Y:S01]  /*4530*/  FMUL.FTZ R139, R132, R70 ;  /* 0x00000046848b7220 */ /* 0x000fe20000410000 */
[----:B------:R-:W-:Y:S01]  /*4540*/  FADD.FTZ R106, R106, R145 ;  /* 0x000000916a6a7221 */ /* 0x000fe20000010000 */
[----:B------:R-:W-:Y:S01]  /*4550*/  FFMA.FTZ R141, R125, R104, R142 ;  /* 0x000000687d8d7223 */ /* 0x000fe2000001008e */
[----:B------:R-:W-:Y:S01]  /*4560*/  FADD.FTZ R138, R138, R147 ;  /* 0x000000938a8a7221 */ /* 0x000fe20000010000 */
[----:B------:R-:W-:Y:S01]  /*4570*/  FFMA.FTZ R145, R87, R122, R140 ;  /* 0x0000007a57917223 */ /* 0x000fe2000001008c */
[----:B------:R-:W-:Y:S01]  /*4580*/  FMUL.FTZ R147, R133, R70 ;  /* 0x0000004685937220 */ /* 0x000fe20000410000 */
[----:B------:R-:W-:Y:S01]  /*4590*/  FADD.FTZ R122, -R96, R122 ;  /* 0x0000007a607a7221 */ /* 0x000fe20000010100 */
[----:B------:R-:W-:Y:S01]  /*45a0*/  FMUL.FTZ R142, R120, R139 ;  /* 0x0000008b788e7220 */ /* 0x000fe20000410000 */
[----:B------:R-:W-:Y:S01]  /*45b0*/  FADD.FTZ R140, R106, R141 ;  /* 0x0000008d6a8c7221 */ /* 0x000fe20000010000 */
[----:B------:R-:W-:Y:S01]  /*45c0*/  FFMA.FTZ R141, R85, -R134, R6 ;  /* 0x80000086558d7223 */ /* 0x000fe20000010006 */
[-C--:B------:R-:W-:Y:S01]  /*45d0*/  FMUL.FTZ R149, R120, R147.reuse ;  /* 0x0000009378957220 */ /* 0x080fe20000410000 */
[----:B------:R-:W-:Y:S01]  /*45e0*/  FFMA.FTZ R147, R122, R147, -R142 ;  /* 0x000000937a937223 */ /* 0x000fe2000001088e */
[----:B------:R-:W-:Y:S01]  /*45f0*/  FADD.FTZ R6, R138, R143 ;  /* 0x0000008f8a067221 */ /* 0x000fe20000010000 */
[----:B------:R-:W-:Y:S01]  /*4600*/  FFMA.FTZ R106, R86, -R137, R141 ;  /* 0x80000089566a7223 */ /* 0x000fe2000001008d */
[----:B------:R-:W-:Y:S01]  /*4610*/  FFMA.FTZ R138, R88, R124, R145 ;  /* 0x0000007c588a7223 */ /* 0x000fe20000010091 */
[----:B------:R-:W-:Y:S01]  /*4620*/  FADD.FTZ R141, RZ, R7 ;  /* 0x00000007ff8d7221 */ /* 0x000fe20000010000 */
[----:B------:R-:W-:Y:S01]  /*4630*/  FADD.FTZ R6, R6, R147 ;  /* 0x0000009306067221 */ /* 0x000fe20000010000 */
[----:B------:R-:W-:Y:S01]  /*4640*/  FFMA.FTZ R147, R87, -R120, R106 ;  /* 0x8000007857937223 */ /* 0x000fe2000001006a */
[-C--:B------:R-:W-:Y:S01]  /*4650*/  FMUL.FTZ R106, R130, R76.reuse ;  /* 0x0000004c826a7220 */ /* 0x080fe20000410000 */
[----:B------:R-:W-:Y:S01]  /*4660*/  FFMA.FTZ R145, R89, R5, R138 ;  /* 0x0000000559917223 */ /* 0x000fe2000001008a */
[----:B------:R-:W-:Y:S01]  /*4670*/  FADD.FTZ R138, -R98, R5 ;  /* 0x00000005628a7221 */ /* 0x000fe20000010100 */
[----:B------:R-:W-:Y:S01]  /*4680*/  FADD.FTZ R124, -R97, R124 ;  /* 0x0000007c617c7221 */ /* 0x000fe20000010100 */
[----:B------:R-:W-:Y:S01]  /*4690*/  FMUL.FTZ R5, R129, R76 ;  /* 0x0000004c81057220 */ /* 0x000fe20000410000 */
[----:B------:R-:W-:Y:S01]  /*46a0*/  FMUL.FTZ R7, R111, R106 ;  /* 0x0000006a6f077220 */ /* 0x000fe20000410000 */
[----:B------:R-:W-:Y:S01]  /*46b0*/  FFMA.FTZ R149, R122, R139, R149 ;  /* 0x0000008b7a957223 */ /* 0x000fe20000010095 */
[----:B------:R-:W-:Y:S01]  /*46c0*/  FADD.FTZ R4, R99, R4 ;  /* 0x0000000463047221 */ /* 0x000fe20000010000 */
[----:B------:R-:W-:Y:S01]  /*46d0*/  FMUL.FTZ R142, R119, R78 ;  /* 0x0000004e778e7220 */ /* 0x000fe20000410000 */
[-C--:B------:R-:W-:Y:S01]  /*46e0*/  FFMA.FTZ R7, R124, R5.reuse, -R7 ;  /* 0x000000057c077223 */ /* 0x080fe20000010807 */
[----:B------:R-:W-:Y:S01]  /*46f0*/  FMUL.FTZ R5, R111, R5 ;  /* 0x000000056f057220 */ /* 0x000fe20000410000 */
[----:B------:R-:W-:Y:S01]  /*4700*/  FADD.FTZ R149, R140, R149 ;  /* 0x000000958c957221 */ /* 0x000fe20000010000 */
[-C--:B------:R-:W-:Y:S01]  /*4710*/  FMUL.FTZ R140, R126, R68.reuse ;  /* 0x000000447e8c7220 */ /* 0x080fe20000410000 */
[----:B------:R-:W-:Y:S01]  /*4720*/  FMUL.FTZ R146, R127, R68 ;  /* 0x000000447f927220 */ /* 0x000fe20000410000 */
[----:B------:R-:W-:Y:S01]  /*4730*/  FFMA.FTZ R144, R124, R106, R5 ;  /* 0x0000006a7c907223 */ /* 0x000fe20000010005 */
[----:B------:R-:W-:Y:S01]  /*4740*/  FADD.FTZ R143, -R99, R4 ;  /* 0x00000004638f7221 */ /* 0x000fe20000010100 */
[----:B------:R-:W-:Y:S01]  /*4750*/  FMUL.FTZ R151, R107, R140 ;  /* 0x0000008c6b977220 */ /* 0x000fe20000410000 */
[----:B------:R-:W-:Y:S01]  /*4760*/  FMUL.FTZ R150, R141, R142 ;  /* 0x0000008e8d967220 */ /* 0x000fe20000410000 */
[-C--:B------:R-:W-:Y:S01]  /*4770*/  FMUL.FTZ R5, R107, R146.reuse ;  /* 0x000000926b057220 */ /* 0x080fe20000410000 */
[----:B------:R-:W-:Y:S01]  /*4780*/  FADD.FTZ R149, R149, R144 ;  /* 0x0000009095957221 */ /* 0x000fe20000010000 */
[----:B------:R-:W-:Y:S01]  /*4790*/  FFMA.FTZ R144, R88, -R111, R147 ;  /* 0x8000006f58907223 */ /* 0x000fe20000010093 */
[C---:B------:R-:W-:Y:S01]  /*47a0*/  FFMA.FTZ R151, R138.reuse, R146, -R151 ;  /* 0x000000928a977223 */ /* 0x040fe20000010897 */
[----:B------:R-:W-:Y:S01]  /*47b0*/  FFMA.FTZ R147, R143, R148, -R150 ;  /* 0x000000948f937223 */ /* 0x000fe20000010896 */
[----:B------:R-:W-:Y:S01]  /*47c0*/  FFMA.FTZ R146, R138, R140, R5 ;  /* 0x0000008c8a927223 */ /* 0x000fe20000010005 */
[----:B------:R-:W-:Y:S01]  /*47d0*/  FMUL.FTZ R148, R141, R148 ;  /* 0x000000948d947220 */ /* 0x000fe20000410000 */
[----:B------:R-:W-:Y:S01]  /*47e0*/  FADD.FTZ R6, R6, R7 ;  /* 0x0000000706067221 */ /* 0x000fe20000010000 */
[----:B------:R-:W-:Y:S01]  /*47f0*/  FFMA.FTZ R144, R89, -R107, R144 ;  /* 0x8000006b59907223 */ /* 0x000fe20000010090 */
[----:B------:R-:W-:Y:S01]  /*4800*/  FADD.FTZ R146, R149, R146 ;  /* 0x0000009295927221 */ /* 0x000fe20000010000 */
        /* <DEDUP_REMOVED lines=16> */
[----:B--2---:R-:W-:Y:S01]  /*4910*/  FMUL.FTZ R145, R2, R9 ;  /* 0x0000000902917220 */ /* 0x004fe20000410000 */
[----:B------:R-:W-:Y:S01]  /*4920*/  FADD.FTZ R50, R139, R50 ;  /* 0x000000328b327221 */ /* 0x000fe20000010000 */
[----:B------:R-:W-:Y:S01]  /*4930*/  FADD.FTZ R48, R104, R48 ;  /* 0x0000003068307221 */ /* 0x000fe20000010000 */
[----:B------:R-:W2:Y:S01]  /*4940*/  SHFL.DOWN PT, R146, R147, 0x1, 0x1f ;  /* 0x08201f0093927f89 */ /* 0x000ea200000e0000 */
[-C--:B---3--:R-:W-:Y:S01]  /*4950*/  FMUL.FTZ R144, R2, R8.reuse ;  /* 0x0000000802907220 */ /* 0x088fe20000410000 */
[----:B-1----:R-:W-:Y:S01]  /*4960*/  FFMA.FTZ R8, R109, R8, -R145 ;  /* 0x000000086d087223 */ /* 0x002fe20000010891 */
[----:B------:R-:W-:Y:S01]  /*4970*/  FMUL.FTZ R145, R23, R117 ;  /* 0x0000007517917220 */ /* 0x000fe20000410000 */
[----:B------:R-:W-:Y:S01]  /*4980*/  FADD.FTZ R53, R115, R53 ;  /* 0x0000003573357221 */ /* 0x000fe20000010000 */
[----:B------:R-:W-:Y:S01]  /*4990*/  FFMA.FTZ R9, R109, R9, R144 ;  /* 0x000000096d097223 */ /* 0x000fe20000010090 */
[----:B------:R-:W-:-:S04]  /*49a0*/  FMUL.FTZ R144, R23, R119 ;  /* 0x0000007717907220 */ /* 0x000fc80000410000 */
[----:B------:R-:W-:Y:S01]  /*49b0*/  FFMA.FTZ R144, R22, R117, -R144 ;  /* 0x0000007516907223 */ /* 0x000fe20000010890 */
[----:B0-----:R-:W-:Y:S01]  /*49c0*/  @!P1 FADD.FTZ R6, R6, R151 ;  /* 0x0000009706069221 */ /* 0x001fe20000010000 */
[----:B----4-:R-:W-:Y:S01]  /*49d0*/  @!P1 FADD.FTZ R7, R7, R148 ;  /* 0x0000009407079221 */ /* 0x010fe20000010000 */
[----:B-----5:R-:W-:-:S04]  /*49e0*/  @!P1 FADD.FTZ R4, R149, R4 ;  /* 0x0000000495049221 */ /* 0x020fc80000010000 */
[----:B------:R-:W0:Y:S01]  /*49f0*/  SHFL.DOWN PT, R150, R7, 0x2, 0x1f ;  /* 0x08401f0007967f89 */ /* 0x000e2200000e0000 */
[----:B--2---:R-:W-:-:S03]  /*4a00*/  @!P1 FADD.FTZ R5, R5, R146 ;  /* 0x0000009205059221 */ /* 0x004fc60000010000 */
[----:B------:R-:W1:Y:S01]  /*4a10*/  SHFL.DOWN PT, R149, R6, 0x2, 0x1f ;  /* 0x08401f0006957f89 */ /* 0x000e6200000e0000 */
[CC--:B------:R-:W-:Y:S01]  /*4a20*/  FMUL.FTZ R146, R2.reuse, R11.reuse ;  /* 0x0000000b02927220 */ /* 0x0c0fe20000410000 */
[-C--:B------:R-:W-:Y:S01]  /*4a30*/  FMUL.FTZ R2, R2, R10.reuse ;  /* 0x0000000a02027220 */ /* 0x080fe20000410000 */
[----:B------:R-:W-:Y:S01]  /*4a40*/  ISETP.NE.AND P1, PT, R34, RZ, PT ;  /* 0x000000ff2200720c */ /* 0x000fe20003f25270 */
[----:B------:R-:W2:Y:S01]  /*4a50*/  SHFL.DOWN PT, R147, R4, 0x2, 0x1f ;  /* 0x08401f0004937f89 */ /* 0x000ea200000e0000 */
[C---:B------:R-:W-:Y:S01]  /*4a60*/  FFMA.FTZ R10, R109.reuse, R10, -R146 ;  /* 0x0000000a6d0a7223 */ /* 0x040fe20000010892 */
[----:B------:R-:W-:Y:S01]  /*4a70*/  FFMA.FTZ R11, R109, R11, R2 ;  /* 0x0000000b6d0b7223 */ /* 0x000fe20000010002 */
[----:B------:R-:W-:Y:S01]  /*4a80*/  FFMA.FTZ R2, R22, R119, R145 ;  /* 0x0000007716027223 */ /* 0x000fe20000010091 */
[----:B------:R-:W3:Y:S01]  /*4a90*/  SHFL.DOWN PT, R148, R5, 0x2, 0x1f ;  /* 0x08401f0005947f89 */ /* 0x000ee200000e0000 */
[----:B------:R-:W-:Y:S01]  /*4aa0*/  FADD.FTZ R10, R25, R10 ;  /* 0x0000000a190a7221 */ /* 0x000fe20000010000 */
[----:B------:R-:W-:Y:S01]  /*4ab0*/  FADD.FTZ R11, R24, R11 ;  /* 0x0000000b180b7221 */ /* 0x000fe20000010000 */
[----:B------:R-:W-:Y:S01]  /*4ac0*/  FMUL.FTZ R2, R143, R2 ;  /* 0x000000028f027220 */ /* 0x000fe20000410000 */
[C---:B------:R-:W-:Y:S01]  /*4ad0*/  FMUL.FTZ R25, R23.reuse, R127 ;  /* 0x0000007f17197220 */ /* 0x040fe20000410000 */
[----:B------:R-:W-:-:S02]  /*4ae0*/  FMUL.FTZ R109, R23, R126 ;  /* 0x0000007e176d7220 */ /* 0x000fc40000410000 */
[----:B------:R-:W-:Y:S01]  /*4af0*/  FFMA.FTZ R144, R141, R144, R2 ;  /* 0x000000908d907223 */ /* 0x000fe20000010002 */
[----:B------:R4:W-:Y:S01]  /*4b00*/  @!P1 STS.128 [UR6+0x1770], R8 ;  /* 0x00177008ff009988 */ /* 0x0009e20008000c06 */
[C---:B------:R-:W-:Y:S01]  /*4b10*/  FFMA.FTZ R25, R22.reuse, R126, R25 ;  /* 0x0000007e16197223 */ /* 0x040fe20000010019 */
[----:B------:R-:W-:Y:S01]  /*4b20*/  FFMA.FTZ R2, R22, R127, -R109 ;  /* 0x0000007f16027223 */ /* 0x000fe2000001086d */
[----:B------:R-:W-:Y:S01]  /*4b30*/  FFMA.FTZ R144, R79, R119, R144 ;  /* 0x000000774f907223 */ /* 0x000fe20000010090 */
[----:B0-----:R-:W-:Y:S01]  /*4b40*/  @!P2 FADD.FTZ R7, R7, R150 ;  /* 0x000000960707a221 */ /* 0x001fe20000010000 */
[----:B------:R-:W-:Y:S02]  /*4b50*/  FMUL.FTZ R138, R138, R25 ;  /* 0x000000198a8a7220 */ /* 0x000fe40000410000 */
[----:B------:R-:W-:Y:S01]  /*4b60*/  FADD.FTZ R61, R144, R61 ;  /* 0x0000003d903d7221 */ /* 0x000fe20000010000 */
[----:B-1----:R-:W-:Y:S01]  /*4b70*/  @!P2 FADD.FTZ R6, R6, R149 ;  /* 0x000000950606a221 */ /* 0x002fe20000010000 */
[----:B------:R-:W0:Y:S01]  /*4b80*/  SHFL.DOWN PT, R10, R7, 0x4, 0x1f ;  /* 0x08801f00070a7f89 */ /* 0x000e2200000e0000 */
[----:B------:R-:W-:Y:S01]  /*4b90*/  FFMA.FTZ R138, R107, R2, R138 ;  /* 0x000000026b8a7223 */ /* 0x000fe2000001008a */
[C---:B------:R-:W-:Y:S01]  /*4ba0*/  FMUL.FTZ R2, R23.reuse, R130 ;  /* 0x0000008217027220 */ /* 0x040fe20000410000 */
[----:B--2---:R-:W-:Y:S01]  /*4bb0*/  @!P2 FADD.FTZ R4, R4, R147 ;  /* 0x000000930404a221 */ /* 0x004fe20000010000 */
[----:B------:R-:W1:Y:S01]  /*4bc0*/  SHFL.DOWN PT, R141, R6, 0x4, 0x1f ;  /* 0x08801f00068d7f89 */ /* 0x000e6200000e0000 */
[-C--:B----4-:R-:W-:Y:S01]  /*4bd0*/  FMUL.FTZ R9, R23, R129.reuse ;  /* 0x0000008117097220 */ /* 0x090fe20000410000 */
[----:B------:R-:W-:Y:S01]  /*4be0*/  FFMA.FTZ R11, R63, R126, R138 ;  /* 0x0000007e3f0b7223 */ /* 0x000fe2000001008a */
[----:B---3--:R-:W-:Y:S01]  /*4bf0*/  @!P2 FADD.FTZ R5, R5, R148 ;  /* 0x000000940505a221 */ /* 0x008fe20000010000 */
[----:B------:R-:W2:Y:S01]  /*4c00*/  SHFL.DOWN PT, R117, R4, 0x4, 0x1f ;  /* 0x08801f0004757f89 */ /* 0x000ea200000e0000 */
[----:B------:R-:W-:Y:S01]  /*4c10*/  ISETP.GT.AND P2, PT, R71, 0x1b, PT ;  /* 0x0000001b4700780c */ /* 0x000fe20003f44270 */
[C---:B------:R-:W-:Y:S01]  /*4c20*/  FFMA.FTZ R9, R22.reuse, R130, R9 ;  /* 0x0000008216097223 */ /* 0x040fe20000010009 */
[----:B------:R-:W-:Y:S01]  /*4c30*/  FFMA.FTZ R2, R22, R129, -R2 ;  /* 0x0000008116027223 */ /* 0x000fe20000010802 */
[----:B------:R-:W3:Y:S01]  /*4c40*/  SHFL.DOWN PT, R8, R5, 0x4, 0x1f ;  /* 0x08801f0005087f89 */ /* 0x000ee200000e0000 */
[----:B------:R-:W-:Y:S01]  /*4c50*/  FADD.FTZ R60, R11, R60 ;  /* 0x0000003c0b3c7221 */ /* 0x000fe20000010000 */
[----:B------:R-:W-:Y:S01]  /*4c60*/  FMUL.FTZ R124, R124, R9 ;  /* 0x000000097c7c7220 */ /* 0x000fe20000410000 */
[----:B------:R-:W-:-:S03]  /*4c70*/  FMUL.FTZ R9, R23, R132 ;  /* 0x0000008417097220 */ /* 0x000fc60000410000 */
[----:B------:R-:W-:Y:S01]  /*4c80*/  FFMA.FTZ R2, R111, R2, R124 ;  /* 0x000000026f027223 */ /* 0x000fe2000001007c */
[CC--:B------:R-:W-:Y:S01]  /*4c90*/  FFMA.FTZ R11, R22.reuse, R133.reuse, -R9 ;  /* 0x00000085160b7223 */ /* 0x0c0fe20000010809 */
[C---:B------:R-:W-:Y:S01]  /*4ca0*/  FMUL.FTZ R133, R23.reuse, R133 ;  /* 0x0000008517857220 */ /* 0x040fe20000410000 */
[----:B------:R-:W-:Y:S01]  /*4cb0*/  FMUL.FTZ R9, R23, R135 ;  /* 0x0000008717097220 */ /* 0x000fe20000410000 */
[----:B------:R-:W-:Y:S01]  /*4cc0*/  FFMA.FTZ R2, R77, R130, R2 ;  /* 0x000000824d027223 */ /* 0x000fe20000010002 */
[----:B0-----:R-:W-:Y:S01]  /*4cd0*/  @!P2 FADD.FTZ R7, R7, R10 ;  /* 0x0000000a0707a221 */ /* 0x001fe20000010000 */
[----:B------:R-:W-:Y:S02]  /*4ce0*/  FFMA.FTZ R133, R22, R132, R133 ;  /* 0x0000008416857223 */ /* 0x000fe40000010085 */
[----:B------:R-:W-:Y:S01]  /*4cf0*/  FADD.FTZ R59, R2, R59 ;  /* 0x0000003b023b7221 */ /* 0x000fe20000010000 */
[----:B------:R-:W-:Y:S01]  /*4d00*/  FFMA.FTZ R2, R22, R136, R9 ;  /* 0x0000008816027223 */ /* 0x000fe20000010009 */
[----:B-1----:R-:W-:Y:S01]  /*4d10*/  @!P2 FADD.FTZ R6, R6, R141 ;  /* 0x0000008d0606a221 */ /* 0x002fe20000010000 */
[----:B------:R-:W0:Y:S01]  /*4d20*/  SHFL.DOWN PT, R24, R7, 0x8, 0x1f ;  /* 0x09001f0007187f89 */ /* 0x000e2200000e0000 */
[----:B------:R-:W-:Y:S01]  /*4d30*/  FMUL.FTZ R133, R122, R133 ;  /* 0x000000857a857220 */ /* 0x000fe20000410000 */
[----:B------:R-:W-:Y:S01]  /*4d40*/  FMUL.FTZ R2, R125, R2 ;  /* 0x000000027d027220 */ /* 0x000fe20000410000 */
        /* <DEDUP_REMOVED lines=8> */
[----:B------:R-:W-:Y:S01]  /*4dd0*/  FFMA.FTZ R11, R65, R132, R120 ;  /* 0x00000084410b7223 */ /* 0x000fe20000010078 */
[----:B------:R-:W3:Y:S02]  /*4de0*/  SHFL.DOWN PT, R10, R5, 0x8, 0x1f ;  /* 0x09001f00050a7f89 */ /* 0x000ee400000e0000 */
[----:B------:R-:W-:Y:S01]  /*4df0*/  FFMA.FTZ R8, R22, R135, -R8 ;  /* 0x0000008716087223 */ /* 0x000fe20000010808 */
[----:B------:R-:W-:-:S03]  /*4e00*/  FADD.FTZ R58, R11, R58 ;  /* 0x0000003a0b3a7221 */ /* 0x000fc60000010000 */
[----:B------:R-:W-:Y:S01]  /*4e10*/  FFMA.FTZ R8, R137, R8, R2 ;  /* 0x0000000889087223 */ /* 0x000fe20000010002 */
[-C--:B------:R-:W-:Y:S01]  /*4e20*/  FMUL.FTZ R2, R23, R123.reuse ;  /* 0x0000007b17027220 */ /* 0x080fe20000410000 */
[C---:B------:R-:W-:Y:S02]  /*4e30*/  FFMA.FTZ R123, R22.reuse, R123, -R9 ;  /* 0x0000007b167b7223 */ /* 0x040fe40000010809 */
[----:B------:R-:W-:Y:S01]  /*4e40*/  FFMA.FTZ R136, R75, R136, R8 ;  /* 0x000000884b887223 */ /* 0x000fe20000010008 */
[----:B------:R-:W-:Y:S01]  /*4e50*/  FFMA.FTZ R9, R22, R121, R2 ;  /* 0x0000007916097223 */ /* 0x000fe20000010002 */
[----:B0-----:R-:W-:Y:S01]  /*4e60*/  @!P2 FADD.FTZ R7, R7, R24 ;  /* 0x000000180707a221 */ /* 0x001fe20000010000 */
[----:B-1----:R-:W-:-:S04]  /*4e70*/  @!P2 FADD.FTZ R6, R6, R25 ;  /* 0x000000190606a221 */ /* 0x002fc80000010000 */
[----:B------:R0:W1:Y:S01]  /*4e80*/  SHFL.DOWN PT, R8, R7, 0x10, 0x1f ;  /* 0x0a001f0007087f89 */ /* 0x00006200000e0000 */
[----:B------:R-:W-:Y:S01]  /*4e90*/  FMUL.FTZ R25, R108, R9 ;  /* 0x000000096c197220 */ /* 0x000fe20000410000 */
[----:B------:R-:W-:Y:S01]  /*4ea0*/  FMUL.FTZ R9, R23, R112 ;  /* 0x0000007017097220 */ /* 0x000fe20000410000 */
[----:B--2---:R-:W-:Y:S02]  /*4eb0*/  @!P2 FADD.FTZ R4, R4, R107 ;  /* 0x0000006b0404a221 */ /* 0x004fe40000010000 */
        /* <DEDUP_REMOVED lines=11> */
.L_x_16397:
[----:B------:R-:W-:Y:S05]  /*4f70*/  BSYNC.RECONVERGENT B0 ;  /* 0x0000000000007941 */ /* 0x000fea0003800200 */
.L_x_16396:
[C---:B----4-:R-:W-:Y:S01]  /*4f80*/  FMUL.FTZ R2, R23.reuse, R103 ;  /* 0x0000006717027220 */ /* 0x050fe20000410000 */
[CC--:B------:R-:W-:Y:S01]  /*4f90*/  FFMA.FTZ R10, R22.reuse, R110.reuse, R9 ;  /* 0x0000006e160a7223 */ /* 0x0c0fe20000010009 */
[C---:B---3--:R-:W-:Y:S01]  /*4fa0*/  FMUL.FTZ R11, R23.reuse, R110 ;  /* 0x0000006e170b7220 */ /* 0x048fe20000410000 */
        /* <DEDUP_REMOVED lines=31> */
.L_x_16399:
[----:B------:R-:W-:Y:S05]  /*51a0*/  BSYNC.RECONVERGENT B0 ;  /* 0x0000000000007941 */ /* 0x000fea0003800200 */
.L_x_16398:
[----:B------:R-:W-:-:S04]  /*51b0*/  UIADD3 UR4, UPT, UPT, UR4, 0x1, URZ ;  /* 0x0000000104047890 */ /* 0x000fc8000fffe0ff */
[----:B------:R-:W-:-:S09]  /*51c0*/  UISETP.GE.AND UP0, UPT, UR4, UR8, UPT ;  /* 0x000000080400728c */ /* 0x000fd2000bf06270 */
[----:B------:R-:W-:Y:S05]  /*51d0*/  BRA.U !UP0, `(.L_x_16400) ;  /* 0xffffffcd08587547 */ /* 0x000fea000b83ffff */
.L_x_16382:
[----:B------:R-:W-:Y:S06]  /*51e0*/  BAR.SYNC.DEFER_BLOCKING 0x0 ;  /* 0x0000000000007b1d */ /* 0x000fec0000010000 */
[----:B------:R-:W3:Y:S01]  /*51f0*/  LDCU.64 UR6, c[0x0][0x500] ;  /* 0x0000a000ff0677ac */ /* 0x000ee20008000a00 */
[----:B------:R-:W4:Y:S04]  /*5200*/  LDG.E.128 R16, desc[UR16][R16.64] ;  /* 0x0000001010107981 */ /* 0x000f28000c1e1d00 */
[----:B----4-:R4:W-:Y:S01]  /*5210*/  STS.128 [R45], R16 ;  /* 0x000000102d007388 */ /* 0x0109e20000000c00 */
[----:B------:R-:W-:-:S03]  /*5220*/  NOP ;  /* 0x0000000000007918 */ /* 0x000fc60000000000 */
[----:B01----:R-:W0:Y:S01]  /*5230*/  LDS.128 R4, [R45] ;  /* 0x000000002d047984 */ /* 0x003e220000000c00 */
[----:B----4-:R-:W-:-:S04]  /*5240*/  SHF.L.U32 R16, R62, 0x8, RZ ;  /* 0x000000083e107819 */ /* 0x010fc800000006ff */
[----:B------:R-:W-:Y:S02]  /*5250*/  SHF.R.S32.HI R17, RZ, 0x1f, R16 ;  /* 0x0000001fff117819 */ /* 0x000fe40000011410 */
[C---:B0-----:R-:W-:Y:S02]  /*5260*/  SHF.L.U32 R3, R4.reuse, 0x10, RZ ;  /* 0x0000001004037819 */ /* 0x041fe400000006ff */
[----:B------:R-:W-:-:S03]  /*5270*/  PRMT R4, R4, 0x7632, R4 ;  /* 0x0000763204047816 */ /* 0x000fc60000000004 */
[--C-:B------:R-:W-:Y:S01]  /*5280*/  FADD.FTZ R0, R3, R28.reuse ;  /* 0x0000001c03007221 */ /* 0x100fe20000010000 */
[C---:B------:R-:W-:Y:S02]  /*5290*/  SHF.L.U32 R3, R5.reuse, 0x10, RZ ;  /* 0x0000001005037819 */ /* 0x040fe400000006ff */
[----:B------:R-:W-:Y:S01]  /*52a0*/  PRMT R5, R5, 0x7632, R5 ;  /* 0x0000763205057816 */ /* 0x000fe20000000005 */
[----:B------:R-:W-:Y:S01]  /*52b0*/  BAR.SYNC.DEFER_BLOCKING 0x0 ;  /* 0x0000000000007b1d */ /* 0x000fe20000010000 */
[----:B------:R-:W-:Y:S01]  /*52c0*/  FSETP.GTU.FTZ.AND P6, PT, R0, 20, PT ;  /* 0x41a000000000780b */ /* 0x000fe20003fdc000 */
[----:B------:R-:W-:Y:S01]  /*52d0*/  FADD.FTZ R8, R3, R28 ;  /* 0x0000001c03087221 */ /* 0x000fe20000010000 */
[C---:B------:R-:W-:Y:S02]  /*52e0*/  SHF.L.U32 R3, R6.reuse, 0x10, RZ ;  /* 0x0000001006037819 */ /* 0x040fe400000006ff */
[----:B------:R-:W-:Y:S02]  /*52f0*/  PRMT R6, R6, 0x7632, R6 ;  /* 0x0000763206067816 */ /* 0x000fe40000000006 */
[----:B------:R-:W-:Y:S01]  /*5300*/  FSETP.GTU.FTZ.AND P0, PT, R8, 20, PT ;  /* 0x41a000000800780b */ /* 0x000fe20003f1c000 */
[----:B------:R-:W-:Y:S01]  /*5310*/  FADD.FTZ R9, R3, R28 ;  /* 0x0000001c03097221 */ /* 0x000fe20000010000 */
[----:B------:R-:W-:-:S02]  /*5320*/  SHF.L.U32 R3, R7, 0x10, RZ ;  /* 0x0000001007037819 */ /* 0x000fc400000006ff */
[----:B------:R-:W-:Y:S02]  /*5330*/  SHF.L.U32 R5, R5, 0x10, RZ ;  /* 0x0000001005057819 */ /* 0x000fe400000006ff */
[----:B------:R-:W-:Y:S01]  /*5340*/  FSETP.GTU.FTZ.AND P1, PT, R9, 20, PT ;  /* 0x41a000000900780b */ /* 0x000fe20003f3c000 */
[----:B------:R-:W-:Y:S01]  /*5350*/  @!P6 FMUL.FTZ R0, R0, -1.4426950216293334961 ;  /* 0xbfb8aa3b0000e820 */ /* 0x000fe20000410000 */
[----:B------:R-:W-:Y:S01]  /*5360*/  FADD.FTZ R10, R3, R28 ;  /* 0x0000001c030a7221 */ /* 0x000fe20000010000 */
[----:B------:R-:W-:-:S04]  /*5370*/  SHF.L.U32 R3, R4, 0x10, RZ ;  /* 0x0000001004037819 */ /* 0x000fc800000006ff */
[----:B------:R-:W0:Y:S01]  /*5380*/  @!P6 MUFU.EX2 R0, R0 ;  /* 0x000000000000e308 */ /* 0x000e220000000800 */
[----:B------:R-:W-:Y:S01]  /*5390*/  FSETP.GTU.FTZ.AND P2, PT, R10, 20, PT ;  /* 0x41a000000a00780b */ /* 0x000fe20003f5c000 */
[----:B------:R-:W-:Y:S01]  /*53a0*/  FADD.FTZ R4, R3, R28 ;  /* 0x0000001c03047221 */ /* 0x000fe20000010000 */
[----:B------:R-:W-:-:S03]  /*53b0*/  @!P0 FMUL.FTZ R8, R8, -1.4426950216293334961 ;  /* 0xbfb8aa3b08088820 */ /* 0x000fc60000410000 */
[----:B------:R-:W-:Y:S01]  /*53c0*/  @!P1 FMUL.FTZ R3, R9, -1.4426950216293334961 ;  /* 0xbfb8aa3b09039820 */ /* 0x000fe20000410000 */
[----:B------:R-:W-:Y:S02]  /*53d0*/  FSETP.GTU.FTZ.AND P3, PT, R4, 20, PT ;  /* 0x41a000000400780b */ /* 0x000fe40003f7c000 */
[----:B------:R-:W1:Y:S01]  /*53e0*/  @!P0 MUFU.EX2 R8, R8 ;  /* 0x0000000800088308 */ /* 0x000e620000000800 */
[----:B0-----:R-:W-:Y:S01]  /*53f0*/  @!P6 FADD.FTZ R2, R0, 1 ;  /* 0x3f8000000002e421 */ /* 0x001fe20000010000 */
[----:B------:R-:W-:-:S06]  /*5400*/  PRMT R0, R7, 0x7632, R0 ;  /* 0x0000763207007816 */ /* 0x000fcc0000000000 */
[----:B------:R-:W0:Y:S01]  /*5410*/  @!P1 MUFU.EX2 R3, R3 ;  /* 0x0000000300039308 */ /* 0x000e220000000800 */
[----:B------:R-:W-:Y:S01]  /*5420*/  SHF.L.U32 R7, R6, 0x10, RZ ;  /* 0x0000001006077819 */ /* 0x000fe200000006ff */
[--C-:B------:R-:W-:Y:S01]  /*5430*/  FADD.FTZ R6, R5, R28.reuse ;  /* 0x0000001c05067221 */ /* 0x100fe20000010000 */
[----:B------:R-:W-:Y:S01]  /*5440*/  SHF.L.U32 R9, R0, 0x10, RZ ;  /* 0x0000001000097819 */ /* 0x000fe200000006ff */
[----:B------:R-:W-:Y:S01]  /*5450*/  @!P2 FMUL.FTZ R5, R10, -1.4426950216293334961 ;  /* 0xbfb8aa3b0a05a820 */ /* 0x000fe20000410000 */
[----:B------:R-:W-:Y:S01]  /*5460*/  @!P3 FMUL.FTZ R0, R4, -1.4426950216293334961 ;  /* 0xbfb8aa3b0400b820 */ /* 0x000fe20000410000 */
[--C-:B------:R-:W-:Y:S01]  /*5470*/  FADD.FTZ R7, R7, R28.reuse ;  /* 0x0000001c07077221 */ /* 0x100fe20000010000 */
[----:B------:R-:W-:Y:S01]  /*5480*/  FSETP.GTU.FTZ.AND P4, PT, R6, 20, PT ;  /* 0x41a000000600780b */ /* 0x000fe20003f9c000 */
[----:B------:R-:W4:Y:S01]  /*5490*/  @!P6 MUFU.RCP R2, R2 ;  /* 0x000000020002e308 */ /* 0x000f220000001000 */
[----:B------:R-:W-:Y:S01]  /*54a0*/  FADD.FTZ R9, R9, R28 ;  /* 0x0000001c09097221 */ /* 0x000fe20000010000 */
[----:B-1----:R-:W-:Y:S01]  /*54b0*/  @!P0 FADD.FTZ R8, R8, 1 ;  /* 0x3f80000008088421 */ /* 0x002fe20000010000 */
[----:B------:R-:W-:-:S05]  /*54c0*/  FSETP.GTU.FTZ.AND P5, PT, R7, 20, PT ;  /* 0x41a000000700780b */ /* 0x000fca0003fbc000 */
[----:B------:R-:W1:Y:S01]  /*54d0*/  @!P2 MUFU.EX2 R5, R5 ;  /* 0x000000050005a308 */ /* 0x000e620000000800 */
[----:B0-----:R-:W-:-:S07]  /*54e0*/  @!P1 FADD.FTZ R3, R3, 1 ;  /* 0x3f80000003039421 */ /* 0x001fce0000010000 */
[----:B------:R-:W-:Y:S01]  /*54f0*/  @!P5 FMUL.FTZ R4, R7, -1.4426950216293334961 ;  /* 0xbfb8aa3b0704d820 */ /* 0x000fe20000410000 */
[----:B----4-:R-:W-:Y:S01]  /*5500*/  @!P6 FMUL.FTZ R55, R55, R2 ;  /* 0x000000023737e220 */ /* 0x010fe20000410000 */
[----:B------:R-:W-:Y:S01]  /*5510*/  FSETP.GTU.FTZ.AND P6, PT, R9, 20, PT ;  /* 0x41a000000900780b */ /* 0x000fe20003fdc000 */
[----:B------:R-:W-:Y:S01]  /*5520*/  @!P4 FMUL.FTZ R2, R6, -1.4426950216293334961 ;  /* 0xbfb8aa3b0602c820 */ /* 0x000fe20000410000 */
[----:B------:R0:W4:Y:S01]  /*5530*/  @!P5 MUFU.EX2 R19, R4 ;  /* 0x000000040013d308 */ /* 0x0001220000000800 */
[----:B------:R-:W-:Y:S02]  /*5540*/  F2FP.BF16.F32.PACK_AB R7, R46, R51 ;  /* 0x000000332e07723e */ /* 0x000fe400000010ff */
[----:B------:R-:W-:Y:S02]  /*5550*/  F2FP.BF16.F32.PACK_AB R6, R47, R50 ;  /* 0x000000322f06723e */ /* 0x000fe400000010ff */
[----:B------:R-:W5:Y:S03]  /*5560*/  LDC.64 R50, c[0x0][0x550] ;  /* 0x00015400ff327b82 */ /* 0x000f660000000a00 */
[----:B------:R-:W2:Y:S01]  /*5570*/  @!P4 MUFU.EX2 R2, R2 ;  /* 0x000000020002c308 */ /* 0x000ea20000000800 */
[----:B0-----:R-:W-:-:S02]  /*5580*/  F2FP.BF16.F32.PACK_AB R4, R49, R52 ;  /* 0x000000343104723e */ /* 0x001fc400000010ff */
[----:B------:R-:W-:Y:S01]  /*5590*/  @!P6 FMUL.FTZ R10, R9, -1.4426950216293334961 ;  /* 0xbfb8aa3b090ae820 */ /* 0x000fe20000410000 */
[----:B-1----:R-:W-:Y:S01]  /*55a0*/  @!P2 FADD.FTZ R9, R5, 1 ;  /* 0x3f8000000509a421 */ /* 0x002fe20000010000 */
[----:B------:R-:W-:Y:S02]  /*55b0*/  F2FP.BF16.F32.PACK_AB R5, R48, R53 ;  /* 0x000000353005723e */ /* 0x000fe400000010ff */
[----:B------:R-:W0:Y:S01]  /*55c0*/  LDC.64 R48, c[0x0][0x4f8] ;  /* 0x00013e00ff307b82 */ /* 0x000e220000000a00 */
[----:B------:R-:W1:Y:S01]  /*55d0*/  @!P6 MUFU.EX2 R20, R10 ;  /* 0x0000000a0014e308 */ /* 0x000e620000000800 */
[----:B----4-:R-:W-:Y:S01]  /*55e0*/  @!P5 FADD.FTZ R19, R19, 1 ;  /* 0x3f8000001313d421 */ /* 0x010fe20000010000 */
[----:B------:R5:W-:Y:S06]  /*55f0*/  STS.128 [R45], R4 ;  /* 0x000000042d007388 */ /* 0x000bec0000000c00 */
[----:B------:R-:W4:Y:S01]  /*5600*/  @!P0 MUFU.RCP R23, R8 ;  /* 0x0000000800178308 */ /* 0x000f220000001000 */
[----:B--2---:R-:W-:-:S07]  /*5610*/  @!P4 FADD.FTZ R18, R2, 1 ;  /* 0x3f8000000212c421 */ /* 0x004fce0000010000 */
[----:B------:R2:W3:Y:S01]  /*5620*/  @!P2 MUFU.RCP R47, R9 ;  /* 0x00000009002fa308 */ /* 0x0004e20000001000 */
[----:B------:R-:W-:Y:S01]  /*5630*/  NOP ;  /* 0x0000000000007918 */ /* 0x000fe20000000000 */
[----:B-1----:R-:W-:-:S06]  /*5640*/  @!P6 FADD.FTZ R20, R20, 1 ;  /* 0x3f8000001414e421 */ /* 0x002fcc0000010000 */
[----:B------:R0:W1:Y:S01]  /*5650*/  @!P1 MUFU.RCP R25, R3 ;  /* 0x0000000300199308 */ /* 0x0000620000001000 */
[----:B--2---:R-:W2:Y:S01]  /*5660*/  LDS.128 R8, [R45] ;  /* 0x000000002d087984 */ /* 0x004ea20000000c00 */
[----:B----4-:R-:W-:-:S06]  /*5670*/  @!P0 FMUL.FTZ R56, R56, R23 ;  /* 0x0000001738388220 */ /* 0x010fcc0000410000 */
[----:B------:R-:W4:Y:S01]  /*5680*/  @!P3 MUFU.EX2 R0, R0 ;  /* 0x000000000000b308 */ /* 0x000f220000000800 */
[----:B0-----:R-:W-:-:S04]  /*5690*/  IMAD.WIDE.U32 R2, R48, UR18, R16 ;  /* 0x0000001230027c25 */ /* 0x001fc8000f8e0010 */
[----:B---3--:R-:W-:Y:S01]  /*56a0*/  @!P2 FMUL.FTZ R60, R60, R47 ;  /* 0x0000002f3c3ca220 */ /* 0x008fe20000410000 */
[----:B------:R-:W-:Y:S01]  /*56b0*/  IADD3 R36, P2, PT, R36, -0x200, RZ ;  /* 0xfffffe0024247810 */ /* 0x000fe20007f5e0ff */
[----:B------:R-:W-:-:S03]  /*56c0*/  IMAD R3, R49, UR18, R3 ;  /* 0x0000001231037c24 */ /* 0x000fc6000f8e0203 */
[----:B------:R-:W-:Y:S01]  /*56d0*/  IADD3.X R39, PT, PT, R39, -0x1, RZ, P2, !PT ;  /* 0xffffffff27277810 */ /* 0x000fe200017fe4ff */
[----:B------:R-:W0:Y:S01]  /*56e0*/  @!P4 MUFU.RCP R18, R18 ;  /* 0x000000120012c308 */ /* 0x000e220000001000 */
[----:B------:R-:W-:-:S04]  /*56f0*/  IMAD.WIDE.U32 R2, R27, UR6, R2 ;  /* 0x000000061b027c25 */ /* 0x000fc8000f8e0002 */
[----:B-1----:R-:W-:Y:S01]  /*5700*/  @!P1 FMUL.FTZ R58, R58, R25 ;  /* 0x000000193a3a9220 */ /* 0x002fe20000410000 */
[----:B------:R-:W-:Y:S01]  /*5710*/  IADD3 R40, P1, PT, R40, -0x200, RZ ;  /* 0xfffffe0028287810 */ /* 0x000fe20007f3e0ff */
[----:B------:R-:W1:Y:S01]  /*5720*/  LDC.64 R24, c[0x0][0x560] ;  /* 0x00015800ff187b82 */ /* 0x000e620000000a00 */
[----:B------:R-:W-:Y:S01]  /*5730*/  IMAD R3, R27, UR7, R3 ;  /* 0x000000071b037c24 */ /* 0x000fe2000f8e0203 */
[----:B-----5:R-:W-:Y:S01]  /*5740*/  LEA R4, P0, R2, R50, 0x1 ;  /* 0x0000003202047211 */ /* 0x020fe200078008ff */
[----:B------:R-:W3:Y:S01]  /*5750*/  LDCU.64 UR6, c[0x0][0x520] ;  /* 0x0000a400ff0677ac */ /* 0x000ee20008000a00 */
[----:B------:R-:W5:Y:S01]  /*5760*/  @!P6 MUFU.RCP R20, R20 ;  /* 0x000000140014e308 */ /* 0x000f620000001000 */
[----:B----4-:R-:W-:Y:S01]  /*5770*/  @!P3 FADD.FTZ R0, R0, 1 ;  /* 0x3f8000000000b421 */ /* 0x010fe20000010000 */
[----:B------:R-:W-:Y:S02]  /*5780*/  LEA.HI.X R5, R2, R51, R3, 0x1, P0 ;  /* 0x0000003302057211 */ /* 0x000fe400000f0c03 */
[----:B------:R-:W-:Y:S01]  /*5790*/  IADD3.X R43, PT, PT, R43, -0x1, RZ, P1, !PT ;  /* 0xffffffff2b2b7810 */ /* 0x000fe20000ffe4ff */
[----:B------:R-:W-:-:S03]  /*57a0*/  IMAD.WIDE.U32 R2, R34, 0x10, R4 ;  /* 0x0000001022027825 */ /* 0x000fc600078e0004 */
[----:B------:R-:W4:Y:S01]  /*57b0*/  @!P3 MUFU.RCP R21, R0 ;  /* 0x000000000015b308 */ /* 0x000f220000001000 */
[----:B0-----:R-:W-:-:S07]  /*57c0*/  @!P4 FMUL.FTZ R57, R57, R18 ;  /* 0x000000123939c220 */ /* 0x001fce0000410000 */
[----:B------:R0:W3:Y:S01]  /*57d0*/  @!P5 MUFU.RCP R0, R19 ;  /* 0x000000130000d308 */ /* 0x0000e20000001000 */
[----:B--2---:R1:W-:Y:S01]  /*57e0*/  STG.E.128 desc[UR16][R2.64], R8 ;  /* 0x0000000802007986 */ /* 0x0043e2000c101d10 */
[----:B-----5:R-:W-:-:S05]  /*57f0*/  @!P6 FMUL.FTZ R61, R61, R20 ;  /* 0x000000143d3de220 */ /* 0x020fca0000410000 */
[----:B------:R-:W-:Y:S01]  /*5800*/  F2FP.BF16.F32.PACK_AB R23, R61, R60 ;  /* 0x0000003c3d17723e */ /* 0x000fe200000010ff */
[----:B----4-:R-:W-:Y:S01]  /*5810*/  @!P3 FMUL.FTZ R54, R54, R21 ;  /* 0x000000153636b220 */ /* 0x010fe20000410000 */
[----:B0-----:R-:W0:Y:S01]  /*5820*/  LDC.64 R18, c[0x0][0x518] ;  /* 0x00014600ff127b82 */ /* 0x001e220000000a00 */
[----:B------:R-:W-:-:S07]  /*5830*/  F2FP.BF16.F32.PACK_AB R21, R57, R56 ;  /* 0x000000383915723e */ /* 0x000fce00000010ff */
[----:B------:R-:W-:Y:S01]  /*5840*/  BAR.SYNC.DEFER_BLOCKING 0x0 ;  /* 0x0000000000007b1d */ /* 0x000fe20000010000 */
[----:B------:R-:W-:Y:S02]  /*5850*/  IADD3 R38, P3, PT, R38, -0x200, RZ ;  /* 0xfffffe0026267810 */ /* 0x000fe40007f7e0ff */
[----:B------:R-:W-:Y:S01]  /*5860*/  F2FP.BF16.F32.PACK_AB R20, R54, R55 ;  /* 0x000000373614723e */ /* 0x000fe200000010ff */
[----:B------:R-:W-:Y:S01]  /*5870*/  FADD.FTZ R55, R55, R32 ;  /* 0x0000002037377221 */ /* 0x000fe20000010000 */
[----:B---3--:R-:W-:Y:S01]  /*5880*/  @!P5 FMUL.FTZ R59, R59, R0 ;  /* 0x000000003b3bd220 */ /* 0x008fe20000410000 */
[----:B------:R-:W-:Y:S02]  /*5890*/  IADD3.X R41, PT, PT, R41, -0x1, RZ, P3, !PT ;  /* 0xffffffff29297810 */ /* 0x000fe40001ffe4ff */
[----:B------:R-:W-:Y:S02]  /*58a0*/  FADD.FTZ R55, R55, R54 ;  /* 0x0000003637377221 */ /* 0x000fe40000010000 */
[----:B------:R-:W-:-:S02]  /*58b0*/  F2FP.BF16.F32.PACK_AB R22, R59, R58 ;  /* 0x0000003a3b16723e */ /* 0x000fc400000010ff */
[----:B------:R-:W-:-:S04]  /*58c0*/  FADD.FTZ R56, R55, R56 ;  /* 0x0000003837387221 */ /* 0x000fc80000010000 */
[----:B------:R-:W-:-:S04]  /*58d0*/  FADD.FTZ R57, R56, R57 ;  /* 0x0000003938397221 */ /* 0x000fc80000010000 */
[----:B------:R-:W-:Y:S01]  /*58e0*/  FADD.FTZ R58, R57, R58 ;  /* 0x0000003a393a7221 */ /* 0x000fe20000010000 */
[----:B0-----:R-:W-:Y:S01]  /*58f0*/  IMAD.WIDE.U32 R16, R18, UR18, R16 ;  /* 0x0000001212107c25 */ /* 0x001fe2000f8e0010 */
[----:B------:R-:W-:Y:S01]  /*5900*/  STS.128 [R45], R20 ;  /* 0x000000142d007388 */ /* 0x000fe20000000c00 */
[----:B------:R-:W-:-:S03]  /*5910*/  NOP ;  /* 0x0000000000007918 */ /* 0x000fc60000000000 */
[----:B------:R-:W0:Y:S01]  /*5920*/  LDS.128 R4, [R45] ;  /* 0x000000002d047984 */ /* 0x000e220000000c00 */
[----:B------:R-:W-:Y:S02]  /*5930*/  IMAD R17, R19, UR18, R17 ;  /* 0x0000001213117c24 */ /* 0x000fe4000f8e0211 */
[----:B------:R-:W-:Y:S01]  /*5940*/  FADD.FTZ R59, R58, R59 ;  /* 0x0000003b3a3b7221 */ /* 0x000fe20000010000 */
[----:B------:R-:W-:-:S04]  /*5950*/  IMAD.WIDE.U32 R16, R27, UR6, R16 ;  /* 0x000000061b107c25 */ /* 0x000fc8000f8e0010 */
[----:B------:R-:W-:Y:S01]  /*5960*/  FADD.FTZ R32, R59, R60 ;  /* 0x0000003c3b207221 */ /* 0x000fe20000010000 */
[----:B------:R-:W-:Y:S01]  /*5970*/  IMAD R0, R27, UR7, R17 ;  /* 0x000000071b007c24 */ /* 0x000fe2000f8e0211 */
[----:B-1----:R-:W-:Y:S02]  /*5980*/  LEA R2, P0, R16, R24, 0x1 ;  /* 0x0000001810027211 */ /* 0x002fe400078008ff */
[----:B------:R-:W-:Y:S02]  /*5990*/  FADD.FTZ R32, R32, R61 ;  /* 0x0000003d20207221 */ /* 0x000fe40000010000 */
[----:B------:R-:W-:Y:S02]  /*59a0*/  LEA.HI.X R3, R16, R25, R0, 0x1, P0 ;  /* 0x0000001910037211 */ /* 0x000fe400000f0c00 */
[----:B------:R-:W-:Y:S02]  /*59b0*/  ISETP.GT.AND P0, PT, R42, 0x1, PT ;  /* 0x000000012a00780c */ /* 0x000fe40003f04270 */
[----:B------:R-:W-:Y:S01]  /*59c0*/  MOV R42, R62 ;  /* 0x0000003e002a7202 */ /* 0x000fe20000000f00 */
[----:B------:R-:W-:-:S05]  /*59d0*/  IMAD.WIDE.U32 R2, R34, 0x10, R2 ;  /* 0x0000001022027825 */ /* 0x000fca00078e0002 */
[----:B0-----:R0:W-:Y:S05]  /*59e0*/  STG.E.128 desc[UR16][R2.64], R4 ;  /* 0x0000000402007986 */ /* 0x0011ea000c101d10 */
[----:B------:R-:W-:Y:S05]  /*59f0*/  @P0 BRA `(.L_x_16401) ;  /* 0xffffffac000c0947 */ /* 0x000fea000383ffff */
.L_x_16365:
        /* <DEDUP_REMOVED lines=34> */
.L_x_16403:
[----:B------:R-:W-:Y:S05]  /*5c20*/  BSYNC.RECONVERGENT B0 ;  /* 0x0000000000007941 */ /* 0x000fea0003800200 */
.L_x_16402:
        /* <DEDUP_REMOVED lines=26> */
.L_x_16405:
[----:B------:R-:W-:Y:S05]  /*5dd0*/  BSYNC.RECONVERGENT B0 ;  /* 0x0000000000007941 */ /* 0x000fea0003800200 */
.L_x_16404:
        /* <DEDUP_REMOVED lines=22> */
.L_x_16407:
        /* <DEDUP_REMOVED lines=60> */
.L_x_16406:
[----:B------:R-:W-:Y:S05]  /*6300*/  EXIT ;  /* 0x000000000000794d */ /* 0x000fea0003800000 */
.L_x_16408:
        /* <DEDUP_REMOVED lines=15> */
.L_x_18778:


//--------------------- .text._Z25selective_scan_bwd_kernelI32Selective_Scan_bwd_kernel_traitsILi32ELi8ELb1ELb0ELb0ELb1ELb1EN3c108BFloat16ENS1_7complexIfEEEEv12SSMParamsBwd --------------------------
	.section	.text._Z25selective_scan_bwd_kernelI32Selective_Scan_bwd_kernel_traitsILi32ELi8ELb1ELb0ELb0ELb1ELb1EN3c108BFloat16ENS1_7complexIfEEEEv12SSMParamsBwd,"ax",@progbits
	.align	128
        .global         _Z25selective_scan_bwd_kernelI32Selective_Scan_bwd_kernel_traitsILi32ELi8ELb1ELb0ELb0ELb1ELb1EN3c108BFloat16ENS1_7complexIfEEEEv12SSMParamsBwd
        .type           _Z25selective_scan_bwd_kernelI32Selective_Scan_bwd_kernel_traitsILi32ELi8ELb1ELb0ELb0ELb1ELb1EN3c108BFloat16ENS1_7complexIfEEEEv12SSMParamsBwd,@function
        .size           _Z25selective_scan_bwd_kernelI32Selective_Scan_bwd_kernel_traitsILi32ELi8ELb1ELb0ELb0ELb1ELb1EN3c108BFloat16ENS1_7complexIfEEEEv12SSMParamsBwd,(.L_x_18779 - _Z25selective_scan_bwd_kernelI32Selective_Scan_bwd_kernel_traitsILi32ELi8ELb1ELb0ELb0ELb1ELb1EN3c108BFloat16ENS1_7complexIfEEEEv12SSMParamsBwd)
        .other          _Z25selective_scan_bwd_kernelI32Selective_Scan_bwd_kernel_traitsILi32ELi8ELb1ELb0ELb0ELb1ELb1EN3c108BFloat16ENS1_7complexIfEEEEv12SSMParamsBwd,@"STO_CUDA_ENTRY STV_DEFAULT"
_Z25selective_scan_bwd_kernelI32Selective_Scan_bwd_kernel_traitsILi32ELi8ELb1ELb0ELb0ELb1ELb1EN3c108BFloat16ENS1_7complexIfEEEEv12SSMParamsBwd:
.text._Z25selective_scan_bwd_kernelI32Selective_Scan_bwd_kernel_traitsILi32ELi8ELb1ELb0ELb0ELb1ELb1EN3c108BFloat16ENS1_7complexIfEEEEv12SSMParamsBwd:
        /* <DEDUP_REMOVED lines=99> */
.L_x_16446:
[----:B------:R-:W-:Y:S01]  /*0630*/  BAR.SYNC.DEFER_BLOCKING 0x0 ;  /* 0x0000000000007b1d */ /* 0x000fe20000010000 */
[----:B0-----:R-:W-:-:S05]  /*0640*/  IMAD.WIDE.U32 R2, R38, 0x10, R36 ;  /* 0x0000001026027825 */ /* 0x001fca00078e0024 */
[----:B------:R-:W0:Y:S01]  /*0650*/  S2R R48, SR_LANEID ;  /* 0x0000000000307919 */ /* 0x000e220000000000 */
[C---:B------:R-:W-:Y:S01]  /*0660*/  IMAD.WIDE.U32 R18, R38.reuse, 0x10, R34 ;  /* 0x0000001026127825 */ /* 0x040fe200078e0022 */
[----:B------:R-:W1:Y:S03]  /*0670*/  LDC.64 R6, c[0x0][0x410] ;  /* 0x00010400ff067b82 */ /* 0x000e660000000a00 */
[----:B------:R-:W-:Y:S01]  /*0680*/  IMAD.WIDE.U32 R4, R38, 0x10, R32 ;  /* 0x0000001026047825 */ /* 0x000fe200078e0020 */
[----:B------:R-:W-:-:S04]  /*0690*/  IADD3 R28, PT, PT, R31, -0x1, RZ ;  /* 0xffffffff1f1c7810 */ /* 0x000fc80007ffe0ff */
[----:B------:R-:W2:Y:S01]  /*06a0*/  LDC.64 R60, c[0x0][0x418] ;  /* 0x00010600ff3c7b82 */ /* 0x000ea20000000a00 */
[----:B------:R3:W4:Y:S01]  /*06b0*/  LDG.E.128 R24, desc[UR16][R2.64] ;  /* 0x0000001002187981 */ /* 0x000722000c1e1d00 */
[----:B0-----:R-:W-:Y:S01]  /*06c0*/  LEA R29, R48, UR5, 0x4 ;  /* 0x00000005301d7c11 */ /* 0x001fe2000f8e20ff */
[----:B------:R-:W-:Y:S01]  /*06d0*/  HFMA2 R13, -RZ, RZ, 0, 0 ;  /* 0x00000000ff0d7431 */ /* 0x000fe200000001ff */
[----:B------:R-:W-:-:S04]  /*06e0*/  SHF.L.U32 R12, R28, 0x8, RZ ;  /* 0x000000081c0c7819 */ /* 0x000fc800000006ff */
[----:B---3--:R-:W0:Y:S01]  /*06f0*/  LDC.64 R2, c[0x0][0x488] ;  /* 0x00012200ff027b82 */ /* 0x008e220000000a00 */
[----:B----4-:R1:W-:Y:S01]  /*0700*/  STS.128 [R29], R24 ;  /* 0x000000181d007388 */ /* 0x0103e20000000c00 */
[----:B------:R-:W-:-:S03]  /*0710*/  NOP ;  /* 0x0000000000007918 */ /* 0x000fc60000000000 */
[----:B------:R-:W-:Y:S03]  /*0720*/  LDS.128 R8, [R29] ;  /* 0x000000001d087984 */ /* 0x000fe60000000c00 */
[----:B------:R-:W-:Y:S06]  /*0730*/  BAR.SYNC.DEFER_BLOCKING 0x0 ;  /* 0x0000000000007b1d */ /* 0x000fec0000010000 */
[----:B------:R-:W3:Y:S04]  /*0740*/  LDG.E.128 R52, desc[UR16][R18.64] ;  /* 0x0000001012347981 */ /* 0x000ee8000c1e1d00 */
[----:B---3--:R-:W-:Y:S01]  /*0750*/  STS.128 [R29], R52 ;  /* 0x000000341d007388 */ /* 0x008fe20000000c00 */
[----:B------:R-:W-:-:S03]  /*0760*/  NOP ;  /* 0x0000000000007918 */ /* 0x000fc60000000000 */
[----:B------:R-:W3:Y:S01]  /*0770*/  LDS.128 R20, [R29] ;  /* 0x000000001d147984 */ /* 0x000ee20000000c00 */
[----:B------:R-:W-:Y:S06]  /*0780*/  BAR.SYNC.DEFER_BLOCKING 0x0 ;  /* 0x0000000000007b1d */ /* 0x000fec0000010000 */
[----:B------:R-:W4:Y:S01]  /*0790*/  LDG.E.128 R56, desc[UR16][R4.64] ;  /* 0x0000001004387981 */ /* 0x000f22000c1e1d00 */
[----:B-1----:R-:W-:Y:S01]  /*07a0*/  IMAD.WIDE.U32 R24, R6, UR18, R12 ;  /* 0x0000001206187c25 */ /* 0x002fe2000f8e000c */
[----:B------:R-:W-:Y:S03]  /*07b0*/  BSSY.RECONVERGENT B0, `(.L_x_16410) ;  /* 0x000003e000007945 */ /* 0x000fe60003800200 */
[----:B------:R-:W-:-:S02]  /*07c0*/  IMAD R25, R7, UR18, R25 ;  /* 0x0000001207197c24 */ /* 0x000fc4000f8e0219 */
[----:B--2---:R-:W-:Y:S01]  /*07d0*/  IMAD.WIDE.U32 R24, R49, R60, R24 ;  /* 0x0000003c31187225 */ /* 0x004fe200078e0018 */
[C---:B---3--:R-:W-:Y:S02]  /*07e0*/  SHF.L.U32 R27, R20.reuse, 0x10, RZ ;  /* 0x00000010141b7819 */ /* 0x048fe400000006ff */
[----:B------:R-:W-:Y:S02]  /*07f0*/  PRMT R20, R20, 0x7632, R20 ;  /* 0x0000763214147816 */ /* 0x000fe40000000014 */
[----:B------:R-:W-:Y:S01]  /*0800*/  SHF.L.U32 R51, R21, 0x10, RZ ;  /* 0x0000001015337819 */ /* 0x000fe200000006ff */
[----:B-----5:R-:W-:Y:S01]  /*0810*/  FADD.FTZ R50, R27, R42 ;  /* 0x0000002a1b327221 */ /* 0x020fe20000010000 */
[----:B------:R-:W-:Y:S02]  /*0820*/  PRMT R0, R21, 0x7632, R0 ;  /* 0x0000763215007816 */ /* 0x000fe40000000000 */
[----:B------:R-:W-:Y:S01]  /*0830*/  SHF.L.U32 R21, R20, 0x10, RZ ;  /* 0x0000001014157819 */ /* 0x000fe200000006ff */
[----:B------:R-:W-:Y:S01]  /*0840*/  FADD.FTZ R52, R51, R42 ;  /* 0x0000002a33347221 */ /* 0x000fe20000010000 */
[----:B------:R-:W-:-:S02]  /*0850*/  FSETP.GTU.FTZ.AND P0, PT, R50, 20, PT ;  /* 0x41a000003200780b */ /* 0x000fc40003f1c000 */
[C---:B------:R-:W-:Y:S02]  /*0860*/  SHF.L.U32 R53, R22.reuse, 0x10, RZ ;  /* 0x0000001016357819 */ /* 0x040fe400000006ff */
[----:B------:R-:W-:Y:S02]  /*0870*/  SHF.L.U32 R55, R23, 0x10, RZ ;  /* 0x0000001017377819 */ /* 0x000fe400000006ff */
[----:B------:R-:W-:Y:S01]  /*0880*/  PRMT R22, R22, 0x7632, R22 ;  /* 0x0000763216167816 */ /* 0x000fe20000000016 */
[--C-:B------:R-:W-:Y:S01]  /*0890*/  FADD.FTZ R54, R53, R42.reuse ;  /* 0x0000002a35367221 */ /* 0x100fe20000010000 */
[----:B------:R-:W-:Y:S02]  /*08a0*/  SHF.L.U32 R27, R0, 0x10, RZ ;  /* 0x00000010001b7819 */ /* 0x000fe400000006ff */
[----:B0-----:R-:W-:Y:S02]  /*08b0*/  LEA R2, P5, R24, R2, 0x1 ;  /* 0x0000000218027211 */ /* 0x001fe400078a08ff */
[----:B------:R-:W-:Y:S01]  /*08c0*/  FSETP.GTU.FTZ.AND P4, PT, R52, 20, PT ;  /* 0x41a000003400780b */ /* 0x000fe20003f9c000 */
[----:B------:R-:W-:Y:S01]  /*08d0*/  FADD.FTZ R60, R27, R42 ;  /* 0x0000002a1b3c7221 */ /* 0x000fe20000010000 */
[----:B------:R-:W-:-:S02]  /*08e0*/  FSETP.GTU.FTZ.AND P3, PT, R54, 20, PT ;  /* 0x41a000003600780b */ /* 0x000fc40003f7c000 */
[----:B------:R-:W-:Y:S01]  /*08f0*/  PRMT R23, R23, 0x7632, R23 ;  /* 0x0000763217177816 */ /* 0x000fe20000000017 */
[----:B----4-:R0:W-:Y:S01]  /*0900*/  STS.128 [R29], R56 ;  /* 0x000000381d007388 */ /* 0x0101e20000000c00 */
[----:B------:R-:W-:-:S03]  /*0910*/  NOP ;  /* 0x0000000000007918 */ /* 0x000fc60000000000 */
[----:B------:R1:W2:Y:S01]  /*0920*/  LDS.128 R4, [R29] ;  /* 0x000000001d047984 */ /* 0x0002a20000000c00 */
[--C-:B0-----:R-:W-:Y:S01]  /*0930*/  FADD.FTZ R58, R21, R42.reuse ;  /* 0x0000002a153a7221 */ /* 0x101fe20000010000 */
[--C-:B------:R-:W-:Y:S01]  /*0940*/  FADD.FTZ R56, R55, R42.reuse ;  /* 0x0000002a37387221 */ /* 0x100fe20000010000 */
[----:B------:R-:W-:Y:S01]  /*0950*/  SHF.L.U32 R21, R22, 0x10, RZ ;  /* 0x0000001016157819 */ /* 0x000fe200000006ff */
[----:B------:R-:W-:Y:S02]  /*0960*/  IMAD R22, R49, R61, R25 ;  /* 0x0000003d31167224 */ /* 0x000fe400078e0219 */
[----:B------:R-:W-:Y:S02]  /*0970*/  FSETP.GTU.FTZ.AND P6, PT, R58, 20, PT ;  /* 0x41a000003a00780b */ /* 0x000fe40003fdc000 */
[----:B------:R-:W-:Y:S01]  /*0980*/  FSETP.GTU.FTZ.AND P2, PT, R56, 20, PT ;  /* 0x41a000003800780b */ /* 0x000fe20003f5c000 */
[----:B------:R-:W-:Y:S01]  /*0990*/  FADD.FTZ R62, R21, R42 ;  /* 0x0000002a153e7221 */ /* 0x000fe20000010000 */
        /* <DEDUP_REMOVED lines=31> */
.L_x_16411:
[----:B------:R-:W-:Y:S05]  /*0b90*/  BSYNC.RECONVERGENT B0 ;  /* 0x0000000000007941 */ /* 0x000fea0003800200 */
.L_x_16410:
[----:B------:R-:W-:Y:S01]  /*0ba0*/  SHF.L.U32 R23, R23, 0x10, RZ ;  /* 0x0000001017177819 */ /* 0x000fe200000006ff */
[----:B------:R-:W-:Y:S01]  /*0bb0*/  BSSY.RECONVERGENT B0, `(.L_x_16412) ;  /* 0x0000024000007945 */ /* 0x000fe20003800200 */
[----:B------:R-:W-:Y:S02]  /*0bc0*/  FSETP.GTU.FTZ.AND P1, PT, R60, 20, PT ;  /* 0x41a000003c00780b */ /* 0x000fe40003f3c000 */
[----:B------:R-:W-:Y:S01]  /*0bd0*/  FSETP.GTU.FTZ.AND P0, PT, R62, 20, PT ;  /* 0x41a000003e00780b */ /* 0x000fe20003f1c000 */
[----:B------:R-:W-:Y:S01]  /*0be0*/  FADD.FTZ R64, R23, R42 ;  /* 0x0000002a17407221 */ /* 0x000fe20000010000 */
[----:B------:R-:W-:Y:S01]  /*0bf0*/  LEA.HI.X R3, R24, R3, R22, 0x1, P5 ;  /* 0x0000000318037211 */ /* 0x000fe200028f0c16 */
[----:B------:R-:W-:Y:S10]  /*0c00*/  @P6 BRA `(.L_x_16413) ;  /* 0x0000000000786947 */ /* 0x000ff40003800000 */
        /* <DEDUP_REMOVED lines=30> */
.L_x_16413:
[----:B------:R-:W-:Y:S05]  /*0df0*/  BSYNC.RECONVERGENT B0 ;  /* 0x0000000000007941 */ /* 0x000fea0003800200 */
.L_x_16412:
[----:B------:R-:W-:Y:S01]  /*0e00*/  BSSY.RECONVERGENT B0, `(.L_x_16414) ;  /* 0x0000022000007945 */ /* 0x000fe20003800200 */
[----:B------:R-:W-:Y:S01]  /*0e10*/  FSETP.GTU.FTZ.AND P5, PT, R64, 20, PT ;  /* 0x41a000004000780b */ /* 0x000fe20003fbc000 */
[----:B------:R-:W-:Y:S02]  /*0e20*/  IMAD.WIDE.U32 R2, R38, 0x10, R2 ;  /* 0x0000001026027825 */ /* 0x000fe400078e0002 */
        /* <DEDUP_REMOVED lines=31> */
.L_x_16415:
[----:B------:R-:W-:Y:S05]  /*1020*/  BSYNC.RECONVERGENT B0 ;  /* 0x0000000000007941 */ /* 0x000fea0003800200 */
.L_x_16414:
        /* <DEDUP_REMOVED lines=32> */
.L_x_16417:
[----:B------:R-:W-:Y:S05]  /*1230*/  BSYNC.RECONVERGENT B0 ;  /* 0x0000000000007941 */ /* 0x000fea0003800200 */
.L_x_16416:
        /* <DEDUP_REMOVED lines=32> */
.L_x_16419:
[----:B------:R-:W-:Y:S05]  /*1440*/  BSYNC.RECONVERGENT B0 ;  /* 0x0000000000007941 */ /* 0x000fea0003800200 */
.L_x_16418:
        /* <DEDUP_REMOVED lines=32> */
.L_x_16421:
[----:B------:R-:W-:Y:S05]  /*1650*/  BSYNC.RECONVERGENT B0 ;  /* 0x0000000000007941 */ /* 0x000fea0003800200 */
.L_x_16420:
        /* <DEDUP_REMOVED lines=32> */
.L_x_16423:
[----:B------:R-:W-:Y:S05]  /*1860*/  BSYNC.RECONVERGENT B0 ;  /* 0x0000000000007941 */ /* 0x000fea0003800200 */
.L_x_16422:
        /* <DEDUP_REMOVED lines=32> */
.L_x_16425:
[----:B------:R-:W-:Y:S05]  /*1a70*/  BSYNC.RECONVERGENT B0 ;  /* 0x0000000000007941 */ /* 0x000fea0003800200 */
.L_x_16424:
[----:B------:R-:W-:Y:S08]  /*1a80*/  BAR.SYNC.DEFER_BLOCKING 0x0 ;  /* 0x0000000000007b1d */ /* 0x000ff00000010000 */
[----:B------:R-:W0:Y:S01]  /*1a90*/  LDC.64 R22, c[0x0][0x420] ;  /* 0x00010800ff167b82 */ /* 0x000e220000000a00 */
[----:B------:R-:W1:Y:S01]  /*1aa0*/  LDCU.64 UR6, c[0x0][0x510] ;  /* 0x0000a200ff0677ac */ /* 0x000e620008000a00 */
[----:B------:R-:W3:Y:S06]  /*1ab0*/  LDCU.64 UR8, c[0x0][0x490] ;  /* 0x00009200ff0877ac */ /* 0x000eec0008000a00 */
[----:B------:R-:W4:Y:S08]  /*1ac0*/  LDC.64 R24, c[0x0][0x428] ;  /* 0x00010a00ff187b82 */ /* 0x000f300000000a00 */
[----:B------:R-:W5:Y:S01]  /*1ad0*/  LDC.64 R26, c[0x0][0x478] ;  /* 0x00011e00ff1a7b82 */ /* 0x000f620000000a00 */
[----:B------:R-:W2:Y:S01]  /*1ae0*/  LDG.E.128 R68, desc[UR16][R2.64] ;  /* 0x0000001002447981 */ /* 0x000ea2000c1e1d00 */
[----:B0-----:R-:W-:-:S04]  /*1af0*/  IMAD.WIDE.U32 R20, R22, UR18, R12 ;  /* 0x0000001216147c25 */ /* 0x001fc8000f8e000c */
[----:B------:R-:W-:Y:S02]  /*1b00*/  IMAD R21, R23, UR18, R21 ;  /* 0x0000001217157c24 */ /* 0x000fe4000f8e0215 */
[----:B----4-:R-:W-:-:S04]  /*1b10*/  IMAD.WIDE.U32 R20, R49, R24, R20 ;  /* 0x0000001831147225 */ /* 0x010fc800078e0014 */
[----:B------:R-:W-:Y:S01]  /*1b20*/  IMAD R0, R49, R25, R21 ;  /* 0x0000001931007224 */ /* 0x000fe200078e0215 */
[----:B-----5:R-:W-:-:S04]  /*1b30*/  LEA R24, P0, R20, R26, 0x1 ;  /* 0x0000001a14187211 */ /* 0x020fc800078008ff */
[----:B------:R-:W-:-:S03]  /*1b40*/  LEA.HI.X R25, R20, R27, R0, 0x1, P0 ;  /* 0x0000001b14197211 */ /* 0x000fc600000f0c00 */
[----:B------:R-:W-:Y:S01]  /*1b50*/  IMAD.WIDE.U32 R24, R38, 0x10, R24 ;  /* 0x0000001026187825 */ /* 0x000fe200078e0018 */
[----:B--2---:R-:W-:Y:S01]  /*1b60*/  STS.128 [R29], R68 ;  /* 0x000000441d007388 */ /* 0x004fe20000000c00 */
[----:B------:R-:W-:-:S03]  /*1b70*/  NOP ;  /* 0x0000000000007918 */ /* 0x000fc60000000000 */
[----:B------:R-:W0:Y:S01]  /*1b80*/  LDS.128 R20, [R29] ;  /* 0x000000001d147984 */ /* 0x000e220000000c00 */
[----:B------:R-:W-:Y:S06]  /*1b90*/  BAR.SYNC.DEFER_BLOCKING 0x0 ;  /* 0x0000000000007b1d */ /* 0x000fec0000010000 */
[----:B------:R-:W2:Y:S01]  /*1ba0*/  LDG.E.128 R24, desc[UR16][R24.64] ;  /* 0x0000001018187981 */ /* 0x000ea2000c1e1d00 */
[----:B---3--:R-:W-:Y:S01]  /*1bb0*/  UISETP.NE.U32.AND UP0, UPT, UR8, URZ, UPT ;  /* 0x000000ff0800728c */ /* 0x008fe2000bf05070 */
[----:B------:R-:W-:Y:S02]  /*1bc0*/  PRMT R93, R8, 0x7632, R93 ;  /* 0x00007632085d7816 */ /* 0x000fe4000000005d */
[----:B------:R-:W-:Y:S01]  /*1bd0*/  PRMT R105, R9, 0x7632, R105 ;  /* 0x0000763209697816 */ /* 0x000fe20000000069 */
[----:B------:R-:W-:Y:S01]  /*1be0*/  UISETP.NE.AND.EX UP0, UPT, UR9, URZ, UPT, UP0 ;  /* 0x000000ff0900728c */ /* 0x000fe2000bf05300 */
[----:B------:R-:W-:-:S02]  /*1bf0*/  PRMT R103, R10, 0x7632, R103 ;  /* 0x000076320a677816 */ /* 0x000fc40000000067 */
[----:B------:R-:W-:Y:S02]  /*1c00*/  PRMT R101, R11, 0x7632, R101 ;  /* 0x000076320b657816 */ /* 0x000fe40000000065 */
[----:B0-----:R-:W-:Y:S02]  /*1c10*/  SHF.L.U32 R0, R23, 0x10, RZ ;  /* 0x0000001017007819 */ /* 0x001fe400000006ff */
[----:B------:R-:W-:Y:S02]  /*1c20*/  SHF.L.U32 R57, R21, 0x10, RZ ;  /* 0x0000001015397819 */ /* 0x000fe400000006ff */
[C---:B------:R-:W-:Y:S02]  /*1c30*/  SHF.L.U32 R63, R20.reuse, 0x10, RZ ;  /* 0x00000010143f7819 */ /* 0x040fe400000006ff */
[----:B------:R-:W-:Y:S01]  /*1c40*/  PRMT R65, R20, 0x7632, R65 ;  /* 0x0000763214417816 */ /* 0x000fe20000000041 */
[----:B------:R-:W-:Y:S01]  /*1c50*/  FMUL.FTZ R20, R0, -1.4426950216293334961 ;  /* 0xbfb8aa3b00147820 */ /* 0x000fe20000410000 */
[----:B------:R-:W-:Y:S01]  /*1c60*/  FMUL.FTZ R51, R57, -1.4426950216293334961 ;  /* 0xbfb8aa3b39337820 */ /* 0x000fe20000410000 */
[----:B------:R-:W-:Y:S01]  /*1c70*/  SHF.L.U32 R61, R22, 0x10, RZ ;  /* 0x00000010163d7819 */ /* 0x000fe200000006ff */
[----:B------:R-:W-:Y:S01]  /*1c80*/  FMUL.FTZ R2, R63, -1.4426950216293334961 ;  /* 0xbfb8aa3b3f027820 */ /* 0x000fe20000410000 */
[----:B------:R-:W0:Y:S01]  /*1c90*/  MUFU.EX2 R69, R20 ;  /* 0x0000001400457308 */ /* 0x000e220000000800 */
[----:B------:R-:W-:-:S02]  /*1ca0*/  PRMT R66, R21, 0x7632, R66 ;  /* 0x0000763215427816 */ /* 0x000fc40000000042 */
[----:B------:R-:W-:Y:S01]  /*1cb0*/  PRMT R68, R22, 0x7632, R68 ;  /* 0x0000763216447816 */ /* 0x000fe20000000044 */
[----:B------:R-:W-:Y:S01]  /*1cc0*/  FMUL.FTZ R53, R61, -1.4426950216293334961 ;  /* 0xbfb8aa3b3d357820 */ /* 0x000fe20000410000 */
[----:B------:R-:W-:Y:S02]  /*1cd0*/  PRMT R67, R23, 0x7632, R67 ;  /* 0x0000763217437816 */ /* 0x000fe40000000043 */
[----:B------:R-:W-:Y:S01]  /*1ce0*/  SHF.L.U32 R66, R66, 0x10, RZ ;  /* 0x0000001042427819 */ /* 0x000fe200000006ff */
[----:B------:R-:W3:Y:S01]  /*1cf0*/  MUFU.EX2 R51, R51 ;  /* 0x0000003300337308 */ /* 0x000ee20000000800 */
[----:B------:R-:W-:Y:S02]  /*1d00*/  SHF.L.U32 R67, R67, 0x10, RZ ;  /* 0x0000001043437819 */ /* 0x000fe400000006ff */
[----:B------:R-:W-:Y:S02]  /*1d10*/  SHF.L.U32 R68, R68, 0x10, RZ ;  /* 0x0000001044447819 */ /* 0x000fe400000006ff */
[----:B------:R-:W-:Y:S01]  /*1d20*/  SHF.L.U32 R65, R65, 0x10, RZ ;  /* 0x0000001041417819 */ /* 0x000fe200000006ff */
[----:B------:R-:W-:-:S02]  /*1d30*/  FMUL.FTZ R70, R67, -1.4426950216293334961 ;  /* 0xbfb8aa3b43467820 */ /* 0x000fc40000410000 */
[----:B------:R4:W5:Y:S01]  /*1d40*/  MUFU.EX2 R55, R53 ;  /* 0x0000003500377308 */ /* 0x0009620000000800 */
[----:B------:R-:W-:Y:S01]  /*1d50*/  FMUL.FTZ R59, R68, -1.4426950216293334961 ;  /* 0xbfb8aa3b443b7820 */ /* 0x000fe20000410000 */
[----:B------:R-:W-:Y:S01]  /*1d60*/  FMUL.FTZ R3, R65, -1.4426950216293334961 ;  /* 0xbfb8aa3b41037820 */ /* 0x000fe20000410000 */
[----:B0-----:R-:W-:Y:S01]  /*1d70*/  FADD.FTZ R75, R69, 1 ;  /* 0x3f800000454b7421 */ /* 0x001fe20000010000 */
[C---:B------:R-:W-:Y:S02]  /*1d80*/  SHF.L.U32 R69, R6.reuse, 0x10, RZ ;  /* 0x0000001006457819 */ /* 0x040fe400000006ff */
[----:B------:R-:W-:Y:S02]  /*1d90*/  PRMT R6, R6, 0x7632, R6 ;  /* 0x0000763206067816 */ /* 0x000fe40000000006 */
[----:B------:R0:W-:Y:S01]  /*1da0*/  MUFU.EX2 R71, R70 ;  /* 0x0000004600477308 */ /* 0x0001e20000000800 */
[----:B----4-:R-:W-:Y:S01]  /*1db0*/  FMUL.FTZ R53, R66, -1.4426950216293334961 ;  /* 0xbfb8aa3b42357820 */ /* 0x010fe20000410000 */
[----:B---3--:R-:W-:Y:S01]  /*1dc0*/  FADD.FTZ R51, R51, 1 ;  /* 0x3f80000033337421 */ /* 0x008fe20000010000 */
[----:B------:R-:W-:-:S05]  /*1dd0*/  SHF.L.U32 R83, R6, 0x10, RZ ;  /* 0x0000001006537819 */ /* 0x000fca00000006ff */
[----:B------:R-:W3:Y:S01]  /*1de0*/  MUFU.EX2 R53, R53 ;  /* 0x0000003500357308 */ /* 0x000ee20000000800 */
[----:B-----5:R-:W-:Y:S01]  /*1df0*/  FADD.FTZ R55, R55, 1 ;  /* 0x3f80000037377421 */ /* 0x020fe20000010000 */
[C---:B0-----:R-:W-:Y:S02]  /*1e00*/  SHF.L.U32 R70, R7.reuse, 0x10, RZ ;  /* 0x0000001007467819 */ /* 0x041fe400000006ff */
[----:B------:R-:W-:-:S04]  /*1e10*/  PRMT R7, R7, 0x7632, R7 ;  /* 0x0000763207077816 */ /* 0x000fc80000000007 */
[----:B------:R-:W0:Y:S08]  /*1e20*/  MUFU.EX2 R2, R2 ;  /* 0x0000000200027308 */ /* 0x000e300000000800 */
[----:B------:R-:W4:Y:S01]  /*1e30*/  MUFU.EX2 R59, R59 ;  /* 0x0000003b003b7308 */ /* 0x000f220000000800 */
[----:B---3--:R-:W-:-:S07]  /*1e40*/  FADD.FTZ R53, R53, 1 ;  /* 0x3f80000035357421 */ /* 0x008fce0000010000 */
[----:B------:R-:W3:Y:S01]  /*1e50*/  MUFU.EX2 R3, R3 ;  /* 0x0000000300037308 */ /* 0x000ee20000000800 */
[----:B0-----:R-:W-:-:S07]  /*1e60*/  FADD.FTZ R2, R2, 1 ;  /* 0x3f80000002027421 */ /* 0x001fce0000010000 */
[----:B------:R-:W-:Y:S01]  /*1e70*/  MUFU.RCP R78, R51 ;  /* 0x00000033004e7308 */ /* 0x000fe20000001000 */
[----:B----4-:R-:W-:-:S07]  /*1e80*/  FADD.FTZ R59, R59, 1 ;  /* 0x3f8000003b3b7421 */ /* 0x010fce0000010000 */
[----:B------:R-:W-:Y:S01]  /*1e90*/  MUFU.RCP R75, R75 ;  /* 0x0000004b004b7308 */ /* 0x000fe20000001000 */
[----:B---3--:R-:W-:-:S07]  /*1ea0*/  FADD.FTZ R3, R3, 1 ;  /* 0x3f80000003037421 */ /* 0x008fce0000010000 */
[----:B------:R0:W3:Y:S08]  /*1eb0*/  MUFU.RCP R80, R55 ;  /* 0x0000003700507308 */ /* 0x0000f00000001000 */
[----:B------:R-:W-:Y:S01]  /*1ec0*/  MUFU.RCP R77, R53 ;  /* 0x00000035004d7308 */ /* 0x000fe20000001000 */
[----:B0-----:R-:W-:-:S07]  /*1ed0*/  FADD.FTZ R55, R71, 1 ;  /* 0x3f80000047377421 */ /* 0x001fce0000010000 */
[----:B------:R-:W0:Y:S01]  /*1ee0*/  MUFU.RCP R92, R55 ;  /* 0x00000037005c7308 */ /* 0x000e220000001000 */
[----:B---3--:R-:W-:-:S04]  /*1ef0*/  FADD.FTZ R84, -R80, 1 ;  /* 0x3f80000050547421 */ /* 0x008fc80000010100 */
[----:B------:R-:W-:-:S03]  /*1f00*/  FFMA.FTZ R84, R61, R84, 1 ;  /* 0x3f8000003d547423 */ /* 0x000fc60000010054 */
[----:B------:R-:W3:Y:S08]  /*1f10*/  MUFU.RCP R76, R2 ;  /* 0x00000002004c7308 */ /* 0x000ef00000001000 */
[----:B------:R4:W-:Y:S01]  /*1f20*/  MUFU.RCP R89, R59 ;  /* 0x0000003b00597308 */ /* 0x0009e20000001000 */
[----:B0-----:R-:W-:-:S07]  /*1f30*/  FADD.FTZ R6, -R92, 1 ;  /* 0x3f8000005c067421 */ /* 0x001fce0000010100 */
[----:B------:R0:W5:Y:S01]  /*1f40*/  MUFU.RCP R82, R3 ;  /* 0x0000000300527308 */ /* 0x0001620000001000 */
[----:B---3--:R-:W-:Y:S01]  /*1f50*/  FADD.FTZ R2, -R76, 1 ;  /* 0x3f8000004c027421 */ /* 0x008fe20000010100 */
[----:B----4-:R-:W-:-:S03]  /*1f60*/  SHF.L.U32 R59, R11, 0x10, RZ ;  /* 0x000000100b3b7819 */ /* 0x010fc600000006ff */
[C---:B------:R-:W-:Y:S01]  /*1f70*/  FFMA.FTZ R2, R63.reuse, R2, 1 ;  /* 0x3f8000003f027423 */ /* 0x040fe20000010002 */
[----:B------:R-:W-:Y:S01]  /*1f80*/  FMUL.FTZ R63, R63, R76 ;  /* 0x0000004c3f3f7220 */ /* 0x000fe20000410000 */
[----:B0-----:R-:W-:-:S04]  /*1f90*/  FADD.FTZ R3, -R75, 1 ;  /* 0x3f8000004b037421 */ /* 0x001fc80000010100 */
[C---:B------:R-:W-:Y:S01]  /*1fa0*/  FFMA.FTZ R86, R0.reuse, R3, 1 ;  /* 0x3f80000000567423 */ /* 0x040fe20000010003 */
[----:B------:R-:W-:-:S04]  /*1fb0*/  FMUL.FTZ R0, R0, R75 ;  /* 0x0000004b00007220 */ /* 0x000fc80000410000 */
[----:B------:R-:W-:Y:S01]  /*1fc0*/  FMUL.FTZ R94, R70, R0 ;  /* 0x00000000465e7220 */ /* 0x000fe20000410000 */
[----:B--2---:R0:W-:Y:S01]  /*1fd0*/  STS.128 [R29], R24 ;  /* 0x000000181d007388 */ /* 0x0041e20000000c00 */
[----:B------:R-:W-:-:S03]  /*1fe0*/  NOP ;  /* 0x0000000000007918 */ /* 0x000fc60000000000 */
[----:B------:R-:W2:Y:S01]  /*1ff0*/  LDS.128 R20, [R29] ;  /* 0x000000001d147984 */ /* 0x000ea20000000c00 */
[C---:B0-----:R-:W-:Y:S02]  /*2000*/  SHF.L.U32 R27, R5.reuse, 0x10, RZ ;  /* 0x00000010051b7819 */ /* 0x041fe400000006ff */
[C---:B------:R-:W-:Y:S02]  /*2010*/  SHF.L.U32 R26, R4.reuse, 0x10, RZ ;  /* 0x00000010041a7819 */ /* 0x040fe400000006ff */
[----:B------:R-:W-:Y:S02]  /*2020*/  PRMT R5, R5, 0x7632, R5 ;  /* 0x0000763205057816 */ /* 0x000fe40000000005 */
[----:B------:R-:W-:Y:S02]  /*2030*/  PRMT R4, R4, 0x7632, R4 ;  /* 0x0000763204047816 */ /* 0x000fe40000000004 */
[----:B------:R-:W-:Y:S01]  /*2040*/  SHF.L.U32 R81, R5, 0x10, RZ ;  /* 0x0000001005517819 */ /* 0x000fe200000006ff */
[----:B------:R-:W-:Y:S01]  /*2050*/  FADD.FTZ R5, -R77, 1 ;  /* 0x3f8000004d057421 */ /* 0x000fe20000010100 */
[----:B------:R-:W-:Y:S01]  /*2060*/  SHF.L.U32 R79, R4, 0x10, RZ ;  /* 0x00000010044f7819 */ /* 0x000fe200000006ff */
[----:B-----5:R-:W-:-:S04]  /*2070*/  FADD.FTZ R4, -R82, 1 ;  /* 0x3f80000052047421 */ /* 0x020fc80000010100 */
[----:B------:R-:W-:Y:S01]  /*2080*/  FFMA.FTZ R4, R65, R4, 1 ;  /* 0x3f80000041047423 */ /* 0x000fe20000010004 */
[C---:B--2---:R-:W-:Y:S02]  /*2090*/  PRMT R24, R20.reuse, 0x7632, R24 ;  /* 0x0000763214187816 */ /* 0x044fe40000000018 */
[----:B------:R-:W-:Y:S01]  /*20a0*/  SHF.L.U32 R71, R20, 0x10, RZ ;  /* 0x0000001014477819 */ /* 0x000fe200000006ff */
[----:B------:R-:W-:Y:S01]  /*20b0*/  FADD.FTZ R20, -R78, 1 ;  /* 0x3f8000004e147421 */ /* 0x000fe20000010100 */
[----:B------:R-:W-:Y:S02]  /*20c0*/  SHF.L.U32 R73, R23, 0x10, RZ ;  /* 0x0000001017497819 */ /* 0x000fe400000006ff */
[----:B------:R-:W-:Y:S01]  /*20d0*/  SHF.L.U32 R72, R21, 0x10, RZ ;  /* 0x0000001015487819 */ /* 0x000fe200000006ff */
[----:B------:R-:W-:Y:S01]  /*20e0*/  FMUL.FTZ R3, R26, R71 ;  /* 0x000000471a037220 */ /* 0x000fe20000410000 */
[C---:B------:R-:W-:Y:S02]  /*20f0*/  PRMT R51, R22.reuse, 0x7632, R51 ;  /* 0x0000763216337816 */ /* 0x040fe40000000033 */
[----:B------:R-:W-:Y:S01]  /*2100*/  SHF.L.U32 R74, R22, 0x10, RZ ;  /* 0x00000010164a7819 */ /* 0x000fe200000006ff */
[----:B------:R-:W-:Y:S01]  /*2110*/  FFMA.FTZ R22, R57, R20, 1 ;  /* 0x3f80000039167423 */ /* 0x000fe20000010014 */
[----:B------:R-:W-:Y:S01]  /*2120*/  FMUL.FTZ R20, R70, R73 ;  /* 0x0000004946147220 */ /* 0x000fe20000410000 */
[----:B------:R-:W-:Y:S01]  /*2130*/  PRMT R25, R21, 0x7632, R25 ;  /* 0x0000763215197816 */ /* 0x000fe20000000019 */
[----:B------:R-:W-:Y:S01]  /*2140*/  FMUL.FTZ R21, R27, R72 ;  /* 0x000000481b157220 */ /* 0x000fe20000410000 */
[----:B------:R-:W-:Y:S01]  /*2150*/  PRMT R53, R23, 0x7632, R53 ;  /* 0x0000763217357816 */ /* 0x000fe20000000035 */
[----:B------:R-:W-:Y:S01]  /*2160*/  FMUL.FTZ R23, R69, R74 ;  /* 0x0000004a45177220 */ /* 0x000fe20000410000 */
[----:B------:R-:W-:Y:S01]  /*2170*/  FMUL.FTZ R55, R75, R20 ;  /* 0x000000144b377220 */ /* 0x000fe20000410000 */
[----:B------:R-:W-:Y:S01]  /*2180*/  FMUL.FTZ R21, R78, R21 ;  /* 0x000000154e157220 */ /* 0x000fe20000410000 */
[----:B------:R-:W-:Y:S01]  /*2190*/  SHF.L.U32 R90, R51, 0x10, RZ ;  /* 0x00000010335a7819 */ /* 0x000fe200000006ff */
        /* <DEDUP_REMOVED lines=35> */
[----:B------:R-:W-:Y:S01]  /*23d0*/  SHF.L.U32 R51, R8, 0x10, RZ ;  /* 0x0000001008337819 */ /* 0x000fe200000006ff */
[----:B------:R-:W-:Y:S01]  /*23e0*/  FMUL.FTZ R66, R66, R77 ;  /* 0x0000004d42427220 */ /* 0x000fe20000410000 */
[----:B------:R-:W-:-:S03]  /*23f0*/  FMUL.FTZ R68, R68, R89 ;  /* 0x0000005944447220 */ /* 0x000fc60000410000 */
[----:B------:R-:W2:Y:S01]  /*2400*/  LDC.64 R24, c[0x0][0x558] ;  /* 0x00015600ff187b82 */ /* 0x000ea20000000a00 */
        /* <DEDUP_REMOVED lines=10> */
[----:B0-----:R-:W-:-:S04]  /*24b0*/  IMAD.WIDE.U32 R84, R2, UR18, R12 ;  /* 0x0000001202547c25 */ /* 0x001fc8000f8e000c */
[----:B------:R-:W-:Y:S01]  /*24c0*/  IMAD R85, R3, UR18, R85 ;  /* 0x0000001203557c24 */ /* 0x000fe2000f8e0255 */
[----:B------:R0:W-:Y:S01]  /*24d0*/  STS.128 [R29], R20 ;  /* 0x000000141d007388 */ /* 0x0001e20000000c00 */
[----:B------:R-:W-:-:S03]  /*24e0*/  NOP ;  /* 0x0000000000007918 */ /* 0x000fc60000000000 */
[----:B------:R-:W3:Y:S01]  /*24f0*/  LDS.128 R4, [R29] ;  /* 0x000000001d047984 */ /* 0x000ee20000000c00 */
[----:B-1----:R-:W-:-:S04]  /*2500*/  IMAD.WIDE.U32 R2, R49, UR6, R84 ;  /* 0x0000000631027c25 */ /* 0x002fc8000f8e0054 */
[----:B------:R-:W-:Y:S01]  /*2510*/  IMAD R3, R49, UR7, R3 ;  /* 0x0000000731037c24 */ /* 0x000fe2000f8e0203 */
[----:B--2---:R-:W-:Y:S01]  /*2520*/  LEA R24, P0, R2, R24, 0x1 ;  /* 0x0000001802187211 */ /* 0x004fe200078008ff */
[----:B0-----:R-:W-:-:S03]  /*2530*/  FMUL.FTZ R23, R26, R63 ;  /* 0x0000003f1a177220 */ /* 0x001fc60000410000 */
[----:B------:R-:W-:Y:S01]  /*2540*/  LEA.HI.X R25, R2, R25, R3, 0x1, P0 ;  /* 0x0000001902197211 */ /* 0x000fe200000f0c03 */
[----:B------:R-:W-:Y:S02]  /*2550*/  FFMA.FTZ R46, R23, R51, R46 ;  /* 0x00000033172e7223 */ /* 0x000fe4000001002e */
[----:B------:R-:W-:-:S05]  /*2560*/  IMAD.WIDE.U32 R24, R38, 0x10, R24 ;  /* 0x0000001026187825 */ /* 0x000fca00078e0018 */
        /* <DEDUP_REMOVED lines=28> */
.L_x_16426:
[----:B------:R-:W2:Y:S01]  /*2730*/  LDCU UR4, c[0x0][0x38c] ;  /* 0x00007180ff0477ac */ /* 0x000ea20008000800 */
        /* <DEDUP_REMOVED lines=8> */
[----:B-1----:R-:W-:Y:S01]  /*27c0*/  FFMA.FTZ R3, R81, R105, R46 ;  /* 0x0000006951037223 */ /* 0x002fe2000001002e */
[----:B------:R-:W-:-:S02]  /*27d0*/  MOV R70, RZ ;  /* 0x000000ff00467202 */ /* 0x000fc40000000f00 */
[----:B------:R-:W-:Y:S02]  /*27e0*/  CS2R R66, SRZ ;  /* 0x0000000000427805 */ /* 0x000fe4000001ff00 */
[----:B------:R-:W-:Y:S01]  /*27f0*/  MOV R65, RZ ;  /* 0x000000ff00417202 */ /* 0x000fe20000000f00 */
[C---:B------:R-:W-:Y:S01]  /*2800*/  FFMA.FTZ R0, R96.reuse, R55, R3 ;  /* 0x0000003760007223 */ /* 0x040fe20000010003 */
[-C--:B------:R-:W-:Y:S01]  /*2810*/  FMUL.FTZ R72, R23, R44.reuse ;  /* 0x0000002c17487220 */ /* 0x080fe20000410000 */
[-C--:B------:R-:W-:Y:S01]  /*2820*/  FMUL.FTZ R74, R27, R44.reuse ;  /* 0x0000002c1b4a7220 */ /* 0x080fe20000410000 */
[-C--:B------:R-:W-:Y:S01]  /*2830*/  FMUL.FTZ R76, R96, R44.reuse ;  /* 0x0000002c604c7220 */ /* 0x080fe20000410000 */
[----:B------:R-:W-:Y:S01]  /*2840*/  FFMA.FTZ R3, R83, R103, R0 ;  /* 0x0000006753037223 */ /* 0x000fe20000010000 */
[----:B--2---:R-:W-:Y:S01]  /*2850*/  UISETP.GE.AND UP0, UPT, UR4, 0x1, UPT ;  /* 0x000000010400788c */ /* 0x004fe2000bf06270 */
[CC--:B------:R-:W-:Y:S01]  /*2860*/  FMUL.FTZ R82, R94.reuse, R44.reuse ;  /* 0x0000002c5e527220 */ /* 0x0c0fe20000410000 */
[-C--:B------:R-:W-:Y:S01]  /*2870*/  FMUL.FTZ R71, R79, R44.reuse ;  /* 0x0000002c4f477220 */ /* 0x080fe20000410000 */
[----:B------:R-:W-:Y:S01]  /*2880*/  FFMA.FTZ R3, R94, R59, R3 ;  /* 0x0000003b5e037223 */ /* 0x000fe20000010003 */
        /* <DEDUP_REMOVED lines=9> */
[----:B------:R-:W1:Y:S01]  /*2920*/  LDC.64 R78, c[0x0][0x3e0] ;  /* 0x0000f800ff4e7b82 */ /* 0x000e620000000a00 */
[----:B------:R-:W-:Y:S01]  /*2930*/  FADD.FTZ R95, R83, R83 ;  /* 0x00000053535f7221 */ /* 0x000fe20000010000 */
[C---:B------:R-:W-:Y:S01]  /*2940*/  ISETP.NE.AND P0, PT, R31.reuse, 0x1, PT ;  /* 0x000000011f00780c */ /* 0x040fe20003f05270 */
[----:B------:R-:W-:Y:S01]  /*2950*/  FADD.FTZ R93, R86, R86 ;  /* 0x00000056565d7221 */ /* 0x000fe20000010000 */
[----:B------:R-:W-:Y:S01]  /*2960*/  SHF.L.U32 R83, R31, 0x8, RZ ;  /* 0x000000081f537819 */ /* 0x000fe200000006ff */
[----:B------:R-:W-:Y:S01]  /*2970*/  FADD.FTZ R98, R27, R27 ;  /* 0x0000001b1b627221 */ /* 0x000fe20000010000 */
[----:B------:R-:W-:Y:S01]  /*2980*/  FADD.FTZ R96, R96, R96 ;  /* 0x0000006060607221 */ /* 0x000fe20000010000 */
[----:B------:R-:W-:Y:S01]  /*2990*/  FADD.FTZ R94, R94, R94 ;  /* 0x0000005e5e5e7221 */ /* 0x000fe20000010000 */
[----:B------:R-:W2:Y:S01]  /*29a0*/  LDC.64 R80, c[0x0][0x3c0] ;  /* 0x0000f000ff507b82 */ /* 0x000ea20000000a00 */
[----:B------:R-:W-:Y:S01]  /*29b0*/  LOP3.LUT R130, R12, 0x100, RZ, 0xc0, !PT ;  /* 0x000001000c827812 */ /* 0x000fe200078ec0ff */
[----:B------:R-:W-:Y:S01]  /*29c0*/  FMUL.FTZ R91, R51, R50 ;  /* 0x00000032335b7220 */ /* 0x000fe20000410000 */
[----:B------:R-:W-:Y:S01]  /*29d0*/  IADD3 R92, PT, PT, R31, -0x2, RZ ;  /* 0xfffffffe1f5c7810 */ /* 0x000fe20007ffe0ff */
[----:B------:R-:W-:Y:S01]  /*29e0*/  FMUL.FTZ R90, R61, R58 ;  /* 0x0000003a3d5a7220 */ /* 0x000fe20000410000 */
[----:B------:R-:W-:Y:S01]  /*29f0*/  FMUL.FTZ R89, R53, R52 ;  /* 0x0000003435597220 */ /* 0x000fe20000410000 */
[----:B------:R-:W-:Y:S01]  /*2a00*/  FMUL.FTZ R88, R105, R60 ;  /* 0x0000003c69587220 */ /* 0x000fe20000410000 */
[----:B------:R-:W-:Y:S01]  /*2a10*/  ISETP.EQ.AND P0, PT, R38, RZ, P0 ;  /* 0x000000ff2600720c */ /* 0x000fe20000702270 */
[----:B------:R-:W3:Y:S01]  /*2a20*/  LDC.64 R20, c[0x0][0x440] ;  /* 0x00011000ff147b82 */ /* 0x000ee20000000a00 */
[----:B------:R-:W-:Y:S01]  /*2a30*/  FMUL.FTZ R87, R55, R54 ;  /* 0x0000003637577220 */ /* 0x000fe20000410000 */
[----:B------:R-:W-:Y:S01]  /*2a40*/  FMUL.FTZ R86, R103, R62 ;  /* 0x0000003e67567220 */ /* 0x000fe20000410000 */
[----:B------:R-:W-:Y:S01]  /*2a50*/  FMUL.FTZ R85, R59, R56 ;  /* 0x000000383b557220 */ /* 0x000fe20000410000 */
[----:B------:R-:W-:Y:S01]  /*2a60*/  FMUL.FTZ R84, R101, R64 ;  /* 0x0000004065547220 */ /* 0x000fe20000410000 */
[----:B------:R-:W-:Y:S01]  /*2a70*/  MOV R57, RZ ;  /* 0x000000ff00397202 */ /* 0x000fe20000000f00 */
[----:B------:R-:W4:Y:S01]  /*2a80*/  LDCU UR7, c[0x0][0x394] ;  /* 0x00007280ff0777ac */ /* 0x000f220008000800 */
[----:B------:R-:W-:Y:S01]  /*2a90*/  LOP3.LUT R83, R83, 0x100, RZ, 0xc0, !PT ;  /* 0x0000010053537812 */ /* 0x000fe200078ec0ff */
[----:B------:R-:W0:Y:S01]  /*2aa0*/  LDC.64 R22, c[0x0][0x3a8] ;  /* 0x0000ea00ff167b82 */ /* 0x000e220000000a00 */
[----:B------:R-:W0:Y:S01]  /*2ab0*/  LDCU UR8, c[0x0][0x38c] ;  /* 0x00007180ff0877ac */ /* 0x000e220008000800 */
[----:B------:R-:W-:-:S05]  /*2ac0*/  UMOV UR4, URZ ;  /* 0x000000ff00047c82 */ /* 0x000fca0008000000 */
.L_x_16445:
[----:B------:R-:W-:Y:S02]  /*2ad0*/  MOV R2, R14 ;  /* 0x0000000e00027202 */ /* 0x000fe40000000f00 */
[----:B------:R-:W-:-:S03]  /*2ae0*/  MOV R3, R39 ;  /* 0x0000002700037202 */ /* 0x000fc60000000f00 */
[----:B0-----:R-:W-:-:S04]  /*2af0*/  IMAD.WIDE.U32 R2, R22, UR4, R2 ;  /* 0x0000000416027c25 */ /* 0x001fc8000f8e0002 */
[----:B------:R-:W-:Y:S01]  /*2b00*/  IMAD R3, R23, UR4, R3 ;  /* 0x0000000417037c24 */ /* 0x000fe2000f8e0203 */
[----:B---3--:R-:W-:-:S04]  /*2b10*/  LEA R24, P1, R2, R20, 0x3 ;  /* 0x0000001402187211 */ /* 0x008fc800078218ff */
[----:B------:R-:W-:-:S06]  /*2b20*/  LEA.HI.X R25, R2, R21, R3, 0x3, P1 ;  /* 0x0000001502197211 */ /* 0x000fcc00008f1c03 */
[----:B------:R-:W3:Y:S01]  /*2b30*/  LDG.E.64 R24, desc[UR16][R24.64] ;  /* 0x0000001018187981 */ /* 0x000ee2000c1e1b00 */
[----:B-12---:R-:W-:-:S04]  /*2b40*/  IMAD.WIDE.U32 R4, R80, UR4, RZ ;  /* 0x0000000450047c25 */ /* 0x006fc8000f8e00ff */
[----:B-1----:R-:W-:Y:S01]  /*2b50*/  IMAD.WIDE.U32 R6, R78, UR4, RZ ;  /* 0x000000044e067c25 */ /* 0x002fe2000f8e00ff */
[----:B------:R-:W-:-:S03]  /*2b60*/  LEA R8, P1, R4, R47, 0x3 ;  /* 0x0000002f04087211 */ /* 0x000fc600078218ff */
[----:B------:R-:W-:Y:S01]  /*2b70*/  IMAD R5, R81, UR4, R5 ;  /* 0x0000000451057c24 */ /* 0x000fe2000f8e0205 */
[----:B------:R-:W-:Y:S01]  /*2b80*/  LEA R2, P2, R6, R43, 0x3 ;  /* 0x0000002b06027211 */ /* 0x000fe200078418ff */
[----:B------:R-:W-:-:S03]  /*2b90*/  IMAD R3, R79, UR4, R7 ;  /* 0x000000044f037c24 */ /* 0x000fc6000f8e0207 */
[----:B------:R-:W-:Y:S02]  /*2ba0*/  LEA.HI.X R9, R4, R45, R5, 0x3, P1 ;  /* 0x0000002d04097211 */ /* 0x000fe400008f1c05 */
[----:B------:R-:W-:-:S04]  /*2bb0*/  LEA.HI.X R3, R6, R41, R3, 0x3, P2 ;  /* 0x0000002906037211 */ /* 0x000fc800010f1c03 */
[----:B------:R-:W2:Y:S04]  /*2bc0*/  LDG.E.64 R8, desc[UR16][R8.64] ;  /* 0x0000001008087981 */ /* 0x000ea8000c1e1b00 */
[----:B------:R-:W2:Y:S01]  /*2bd0*/  LDG.E.64 R2, desc[UR16][R2.64] ;  /* 0x0000001002027981 */ /* 0x000ea2000c1e1b00 */
[----:B------:R-:W0:Y:S01]  /*2be0*/  S2UR UR6, SR_CgaCtaId ;  /* 0x00000000000679c3 */ /* 0x000e220000008800 */
[C---:B------:R-:W-:Y:S01]  /*2bf0*/  ISETP.NE.AND P3, PT, R38.reuse, RZ, PT ;  /* 0x000000ff2600720c */ /* 0x040fe20003f65270 */
[----:B------:R-:W-:Y:S01]  /*2c00*/  UMOV UR5, 0x400 ;  /* 0x0000040000057882 */ /* 0x000fe20000000000 */
[----:B------:R-:W-:Y:S01]  /*2c10*/  ISETP.NE.AND P1, PT, R38, 0x1f, PT ;  /* 0x0000001f2600780c */ /* 0x000fe20003f25270 */
[----:B------:R-:W-:Y:S01]  /*2c20*/  BSSY.RECONVERGENT B0, `(.L_x_16428) ;  /* 0x0000067000007945 */ /* 0x000fe20003800200 */
[----:B0-----:R-:W-:Y:S01]  /*2c30*/  ULEA UR5, UR6, UR5, 0x18 ;  /* 0x0000000506057291 */ /* 0x001fe2000f8ec0ff */
[C---:B---3--:R-:W-:Y:S01]  /*2c40*/  FMUL.FTZ R4, R25.reuse, R50 ;  /* 0x0000003219047220 */ /* 0x048fe20000410000 */
[----:B------:R-:W-:Y:S01]  /*2c50*/  FMUL.FTZ R5, R24, 1.4426950216293334961 ;  /* 0x3fb8aa3b18057820 */ /* 0x000fe20000410000 */
[C---:B------:R-:W-:Y:S01]  /*2c60*/  FMUL.FTZ R10, R25.reuse, R58 ;  /* 0x0000003a190a7220 */ /* 0x040fe20000410000 */
[----:B------:R-:W-:Y:S01]  /*2c70*/  FMUL.FTZ R26, R25, R52 ;  /* 0x00000034191a7220 */ /* 0x000fe20000410000 */
[----:B------:R-:W-:Y:S01]  /*2c80*/  FMUL.RZ R104, R4, 0.15915493667125701904 ;  /* 0x3e22f98304687820 */ /* 0x000fe2000040c000 */
[C---:B------:R-:W-:Y:S01]  /*2c90*/  FMUL.FTZ R4, R5.reuse, R50 ;  /* 0x0000003205047220 */ /* 0x040fe20000410000 */
[----:B------:R-:W-:Y:S01]  /*2ca0*/  FMUL.RZ R106, R10, 0.15915493667125701904 ;  /* 0x3e22f9830a6a7820 */ /* 0x000fe2000040c000 */
[----:B------:R-:W-:Y:S01]  /*2cb0*/  FMUL.RZ R108, R26, 0.15915493667125701904 ;  /* 0x3e22f9831a6c7820 */ /* 0x000fe2000040c000 */
[----:B------:R-:W-:Y:S01]  /*2cc0*/  MUFU.SIN R7, R104 ;  /* 0x0000006800077308 */ /* 0x000fe20000000400 */
[C---:B------:R-:W-:Y:S01]  /*2cd0*/  FMUL.FTZ R10, R5.reuse, R58 ;  /* 0x0000003a050a7220 */ /* 0x040fe20000410000 */
[----:B------:R-:W-:-:S06]  /*2ce0*/  FMUL.FTZ R26, R5, R52 ;  /* 0x00000034051a7220 */ /* 0x000fcc0000410000 */
[----:B------:R0:W-:Y:S08]  /*2cf0*/  MUFU.EX2 R6, R4 ;  /* 0x0000000400067308 */ /* 0x0001f00000000800 */
[----:B----4-:R1:W-:Y:S01]  /*2d00*/  MUFU.COS R11, R104 ;  /* 0x00000068000b7308 */ /* 0x0103e20000000000 */
[----:B0-----:R-:W-:-:S04]  /*2d10*/  FMUL.FTZ R4, R25, R60 ;  /* 0x0000003c19047220 */ /* 0x001fc80000410000 */
[----:B------:R-:W-:Y:S01]  /*2d20*/  FMUL.RZ R109, R4, 0.15915493667125701904 ;  /* 0x3e22f983046d7820 */ /* 0x000fe2000040c000 */
[----:B------:R-:W-:Y:S02]  /*2d30*/  FMUL.FTZ R4, R5, R60 ;  /* 0x0000003c05047220 */ /* 0x000fe40000410000 */
[----:B------:R-:W-:Y:S01]  /*2d40*/  MUFU.SIN R27, R106 ;  /* 0x0000006a001b7308 */ /* 0x000fe20000000400 */
[----:B-1----:R-:W-:-:S04]  /*2d50*/  FMUL.FTZ R104, R25, R54 ;  /* 0x0000003619687220 */ /* 0x002fc80000410000 */
[----:B------:R-:W-:Y:S01]  /*2d60*/  FMUL.RZ R110, R104, 0.15915493667125701904 ;  /* 0x3e22f983686e7820 */ /* 0x000fe2000040c000 */
[----:B------:R-:W-:Y:S02]  /*2d70*/  FMUL.FTZ R104, R5, R54 ;  /* 0x0000003605687220 */ /* 0x000fe40000410000 */
[----:B------:R0:W-:Y:S08]  /*2d80*/  MUFU.COS R113, R106 ;  /* 0x0000006a00717308 */ /* 0x0001f00000000000 */
[----:B------:R1:W-:Y:S01]  /*2d90*/  MUFU.EX2 R132, R4 ;  /* 0x0000000400847308 */ /* 0x0003e20000000800 */
[----:B0-----:R-:W-:-:S04]  /*2da0*/  FMUL.FTZ R106, R25, R62 ;  /* 0x0000003e196a7220 */ /* 0x001fc80000410000 */
[----:B------:R-:W-:Y:S01]  /*2db0*/  FMUL.RZ R112, R106, 0.15915493667125701904 ;  /* 0x3e22f9836a707820 */ /* 0x000fe2000040c000 */
[C---:B------:R-:W-:Y:S02]  /*2dc0*/  FMUL.FTZ R106, R5.reuse, R62 ;  /* 0x0000003e056a7220 */ /* 0x040fe40000410000 */
[----:B------:R-:W-:Y:S01]  /*2dd0*/  MUFU.SIN R129, R110 ;  /* 0x0000006e00817308 */ /* 0x000fe20000000400 */
[----:B-1----:R-:W-:-:S07]  /*2de0*/  FMUL.FTZ R4, R5, R56 ;  /* 0x0000003805047220 */ /* 0x002fce0000410000 */
[----:B------:R0:W-:Y:S08]  /*2df0*/  MUFU.COS R131, R110 ;  /* 0x0000006e00837308 */ /* 0x0001f00000000000 */
[----:B------:R-:W-:Y:S01]  /*2e00*/  MUFU.SIN R107, R109 ;  /* 0x0000006d006b7308 */ /* 0x000fe20000000400 */
[----:B0-----:R-:W-:Y:S01]  /*2e10*/  FMUL.FTZ R110, R5, R64 ;  /* 0x00000040056e7220 */ /* 0x001fe20000410000 */
[----:B------:R-:W-:-:S04]  /*2e20*/  FMUL.FTZ R5, R25, R56 ;  /* 0x0000003819057220 */ /* 0x000fc80000410000 */
[----:B------:R-:W-:Y:S01]  /*2e30*/  FMUL.RZ R116, R5, 0.15915493667125701904 ;  /* 0x3e22f98305747820 */ /* 0x000fe2000040c000 */
[----:B------:R-:W-:Y:S01]  /*2e40*/  FMUL.FTZ R5, R25, R64 ;  /* 0x0000004019057220 */ /* 0x000fe20000410000 */
[----:B------:R-:W0:Y:S08]  /*2e50*/  MUFU.COS R133, R109 ;  /* 0x0000006d00857308 */ /* 0x000e300000000000 */
[----:B------:R-:W-:Y:S08]  /*2e60*/  MUFU.SIN R109, R112 ;  /* 0x00000070006d7308 */ /* 0x000ff00000000400 */
[----:B------:R1:W-:Y:S01]  /*2e70*/  MUFU.COS R111, R112 ;  /* 0x00000070006f7308 */ /* 0x0003e20000000000 */
[C---:B0-----:R-:W-:Y:S01]  /*2e80*/  FMUL.FTZ R133, R132.reuse, R133 ;  /* 0x0000008584857220 */ /* 0x041fe20000410000 */
[----:B------:R-:W-:-:S06]  /*2e90*/  FMUL.FTZ R132, R132, R107 ;  /* 0x0000006b84847220 */ /* 0x000fcc0000410000 */
[----:B------:R-:W-:Y:S01]  /*2ea0*/  MUFU.SIN R123, R108 ;  /* 0x0000006c007b7308 */ /* 0x000fe20000000400 */
[----:B-1----:R-:W-:Y:S01]  /*2eb0*/  FMUL.RZ R112, R5, 0.15915493667125701904 ;  /* 0x3e22f98305707820 */ /* 0x002fe2000040c000 */
[----:B--2---:R-:W-:-:S06]  /*2ec0*/  FMUL.FTZ R5, R9, R3 ;  /* 0x0000000309057220 */ /* 0x004fcc0000410000 */
[----:B------:R-:W-:Y:S08]  /*2ed0*/  MUFU.COS R127, R108 ;  /* 0x0000006c007f7308 */ /* 0x000ff00000000000 */
[----:B------:R0:W-:Y:S08]  /*2ee0*/  MUFU.EX2 R108, R4 ;  /* 0x00000004006c7308 */ /* 0x0001f00000000800 */
[----:B------:R-:W1:Y:S01]  /*2ef0*/  MUFU.EX2 R104, R104 ;  /* 0x0000006800687308 */ /* 0x000e620000000800 */
[C---:B0-----:R-:W-:Y:S01]  /*2f00*/  FMUL.FTZ R4, R8.reuse, R3 ;  /* 0x0000000308047220 */ /* 0x041fe20000410000 */
[-C--:B------:R-:W-:Y:S01]  /*2f10*/  FFMA.FTZ R8, R8, R2.reuse, -R5 ;  /* 0x0000000208087223 */ /* 0x080fe20000010805 */
[----:B------:R-:W-:Y:S01]  /*2f20*/  IADD3 R3, PT, PT, R130, UR4, RZ ;  /* 0x0000000482037c10 */ /* 0x000fe2000fffe0ff */
[C---:B------:R-:W-:Y:S01]  /*2f30*/  FMUL.FTZ R5, R6.reuse, R7 ;  /* 0x0000000706057220 */ /* 0x040fe20000410000 */
[----:B------:R-:W-:Y:S01]  /*2f40*/  FFMA.FTZ R2, R9, R2, R4 ;  /* 0x0000000209027223 */ /* 0x000fe20000010004 */
[----:B------:R-:W-:Y:S01]  /*2f50*/  P2R R4, PR, RZ, 0x8 ;  /* 0x00000008ff047803 */ /* 0x000fe20000000000 */
[----:B------:R-:W-:Y:S01]  /*2f60*/  FMUL.FTZ R4, R6, R11 ;  /* 0x0000000b06047220 */ /* 0x000fe20000410000 */
[----:B------:R-:W0:Y:S01]  /*2f70*/  MUFU.EX2 R106, R106 ;  /* 0x0000006a006a7308 */ /* 0x000e220000000800 */
[----:B------:R-:W-:Y:S01]  /*2f80*/  SEL R3, R3, R30, !P3 ;  /* 0x0000001e03037207 */ /* 0x000fe20005800000 */
[-C--:B------:R-:W-:Y:S01]  /*2f90*/  FMUL.FTZ R128, R98, R8.reuse ;  /* 0x0000000862807220 */ /* 0x080fe20000410000 */
[-C--:B------:R-:W-:Y:S01]  /*2fa0*/  FMUL.FTZ R134, R97, R8.reuse ;  /* 0x0000000861867220 */ /* 0x080fe20000410000 */
[-C--:B------:R-:W-:Y:S01]  /*2fb0*/  FMUL.FTZ R136, R96, R8.reuse ;  /* 0x0000000860887220 */ /* 0x080fe20000410000 */
[----:B------:R-:W-:Y:S01]  /*2fc0*/  LEA R6, R3, UR5, 0x3 ;  /* 0x0000000503067c11 */ /* 0x000fe2000f8e18ff */
[----:B------:R-:W-:Y:S01]  /*2fd0*/  FMUL.FTZ R125, R95, R8 ;  /* 0x000000085f7d7220 */ /* 0x000fe20000410000 */
[-C--:B------:R-:W-:Y:S01]  /*2fe0*/  FMUL.FTZ R107, R0, -R2.reuse ;  /* 0x80000002006b7220 */ /* 0x080fe20000410000 */
[----:B------:R-:W-:Y:S01]  /*2ff0*/  MUFU.EX2 R110, R110 ;  /* 0x0000006e006e7308 */ /* 0x000fe20000000800 */
[C---:B-1----:R-:W-:Y:S01]  /*3000*/  FMUL.FTZ R131, R104.reuse, R131 ;  /* 0x0000008368837220 */ /* 0x042fe20000410000 */
[----:B------:R1:W-:Y:S01]  /*3010*/  STS.64 [R6+0x670], R4 ;  /* 0x0006700406007388 */ /* 0x0003e20000000a00 */
[----:B------:R-:W-:Y:S01]  /*3020*/  FMUL.FTZ R129, R104, R129 ;  /* 0x0000008168817220 */ /* 0x000fe20000410000 */
[-C--:B------:R-:W-:Y:S01]  /*3030*/  FMUL.FTZ R124, R99, -R2.reuse ;  /* 0x80000002637c7220 */ /* 0x080fe20000410000 */
[-C--:B------:R-:W-:Y:S01]  /*3040*/  FMUL.FTZ R126, R98, -R2.reuse ;  /* 0x80000002627e7220 */ /* 0x080fe20000410000 */
[-C--:B------:R-:W-:Y:S01]  /*3050*/  FMUL.FTZ R137, R97, -R2.reuse ;  /* 0x8000000261897220 */ /* 0x080fe20000410000 */
[----:B------:R-:W-:Y:S01]  /*3060*/  FMUL.FTZ R138, R96, -R2 ;  /* 0x80000002608a7220 */ /* 0x000fe20000410000 */
[----:B------:R-:W2:Y:S01]  /*3070*/  MUFU.SIN R115, R116 ;  /* 0x0000007400737308 */ /* 0x000ea20000000400 */
[C---:B0-----:R-:W-:Y:S01]  /*3080*/  FMUL.FTZ R122, R106.reuse, R111 ;  /* 0x0000006f6a7a7220 */ /* 0x041fe20000410000 */
[----:B------:R-:W-:Y:S01]  /*3090*/  FMUL.FTZ R120, R106, R109 ;  /* 0x0000006d6a787220 */ /* 0x000fe20000410000 */
[----:B------:R-:W-:Y:S01]  /*30a0*/  FMUL.FTZ R109, R93, R8 ;  /* 0x000000085d6d7220 */ /* 0x000fe20000410000 */
[----:B------:R-:W-:-:S04]  /*30b0*/  FMUL.FTZ R121, R95, -R2 ;  /* 0x800000025f797220 */ /* 0x000fc80000410000 */
[----:B------:R0:W3:Y:S08]  /*30c0*/  MUFU.COS R117, R116 ;  /* 0x0000007400757308 */ /* 0x0000f00000000000 */
[----:B------:R-:W5:Y:S01]  /*30d0*/  MUFU.SIN R119, R112 ;  /* 0x0000007000777308 */ /* 0x000f620000000400 */
[----:B--2---:R-:W-:Y:S01]  /*30e0*/  FMUL.FTZ R111, R108, R115 ;  /* 0x000000736c6f7220 */ /* 0x004fe20000410000 */
[-C--:B------:R-:W-:Y:S01]  /*30f0*/  FMUL.FTZ R115, R99, R8.reuse ;  /* 0x0000000863737220 */ /* 0x080fe20000410000 */
[----:B0-----:R-:W-:-:S05]  /*3100*/  FMUL.FTZ R116, R94, R8 ;  /* 0x000000085e747220 */ /* 0x001fca0000410000 */
[----:B------:R3:W0:Y:S08]  /*3110*/  MUFU.COS R9, R112 ;  /* 0x0000007000097308 */ /* 0x0006300000000000 */
[----:B------:R-:W2:Y:S01]  /*3120*/  MUFU.EX2 R10, R10 ;  /* 0x0000000a000a7308 */ /* 0x000ea20000000800 */
[----:B---3--:R-:W-:Y:S01]  /*3130*/  FMUL.FTZ R112, R108, R117 ;  /* 0x000000756c707220 */ /* 0x008fe20000410000 */
[----:B-----5:R-:W-:Y:S01]  /*3140*/  FMUL.FTZ R3, R110, R119 ;  /* 0x000000776e037220 */ /* 0x020fe20000410000 */
[-C--:B------:R-:W-:Y:S01]  /*3150*/  FMUL.FTZ R119, R94, -R2.reuse ;  /* 0x800000025e777220 */ /* 0x080fe20000410000 */
[----:B------:R-:W-:-:S04]  /*3160*/  FMUL.FTZ R117, R93, -R2 ;  /* 0x800000025d757220 */ /* 0x000fc80000410000 */
[----:B------:R-:W3:Y:S01]  /*3170*/  MUFU.EX2 R26, R26 ;  /* 0x0000001a001a7308 */ /* 0x000ee20000000800 */
[----:B0-----:R-:W-:Y:S01]  /*3180*/  FMUL.FTZ R104, R110, R9 ;  /* 0x000000096e687220 */ /* 0x001fe20000410000 */
[----:B------:R-:W-:Y:S01]  /*3190*/  FMUL.FTZ R110, R0, R8 ;  /* 0x00000008006e7220 */ /* 0x000fe20000410000 */
[C---:B--2---:R-:W-:Y:S01]  /*31a0*/  FMUL.FTZ R113, R10.reuse, R113 ;  /* 0x000000710a717220 */ /* 0x044fe20000410000 */
[----:B------:R-:W-:Y:S01]  /*31b0*/  FMUL.FTZ R114, R10, R27 ;  /* 0x0000001b0a727220 */ /* 0x000fe20000410000 */
[C---:B---3--:R-:W-:Y:S01]  /*31c0*/  FMUL.FTZ R127, R26.reuse, R127 ;  /* 0x0000007f1a7f7220 */ /* 0x048fe20000410000 */
[----:B------:R-:W-:Y:S01]  /*31d0*/  FMUL.FTZ R123, R26, R123 ;  /* 0x0000007b1a7b7220 */ /* 0x000fe20000410000 */
[----:B------:R-:W-:Y:S06]  /*31e0*/  BAR.SYNC.DEFER_BLOCKING 0x0 ;  /* 0x0000000000007b1d */ /* 0x000fec0000010000 */
[----:B-1----:R-:W-:Y:S05]  /*31f0*/  @P1 BRA `(.L_x_16429) ;  /* 0x0000000000201947 */ /* 0x002fea0003800000 */
        /* <DEDUP_REMOVED lines=8> */
.L_x_16429:
[----:B------:R0:W1:Y:S02]  /*3280*/  LDS.64 R6, [R100+0x1678] ;  /* 0x0016780064067984 */ /* 0x0000640000000a00 */
.L_x_16430:
[----:B----4-:R-:W-:Y:S05]  /*3290*/  BSYNC.RECONVERGENT B0 ;  /* 0x0000000000007941 */ /* 0x010fea0003800200 */
.L_x_16428:
[----:B------:R-:W4:Y:S01]  /*32a0*/  @P0 LDC R9, c[0x0][0x38c] ;  /* 0x0000e300ff090b82 */ /* 0x000f220000000800 */
[----:B------:R-:W-:Y:S01]  /*32b0*/  CS2R R26, SRZ ;  /* 0x00000000001a7805 */ /* 0x000fe2000001ff00 */
[----:B----4-:R-:W-:-:S04]  /*32c0*/  @P0 IMAD R9, R92, R9, UR4 ;  /* 0x000000045c090e24 */ /* 0x010fc8000f8e0209 */
[----:B------:R-:W-:-:S05]  /*32d0*/  @P0 IMAD.WIDE R8, R9, 0x10, R16 ;  /* 0x0000001009080825 */ /* 0x000fca00078e0210 */
[----:B------:R4:W5:Y:S01]  /*32e0*/  @P0 LDG.E.64 R26, desc[UR16][R8.64+0x8] ;  /* 0x00000810081a0981 */ /* 0x000962000c1e1b00 */
[CC--:B--2---:R-:W-:Y:S01]  /*32f0*/  FMUL.FTZ R2, R91.reuse, R114.reuse ;  /* 0x000000725b027220 */ /* 0x0c4fe20000410000 */
        /* <DEDUP_REMOVED lines=19> */
[CC--:B------:R-:W-:Y:S01]  /*3430*/  FMUL.FTZ R2, R132.reuse, R106.reuse ;  /* 0x0000006a84027220 */ /* 0x0c0fe20000410000 */
[-C--:B----4-:R-:W-:Y:S01]  /*3440*/  FMUL.FTZ R9, R132, R11.reuse ;  /* 0x0000000b84097220 */ /* 0x090fe20000410000 */
[----:B------:R-:W-:Y:S02]  /*3450*/  ISETP.GT.U32.AND P5, PT, R102, 0xf, PT ;  /* 0x0000000f6600780c */ /* 0x000fe40003fa4070 */
        /* <DEDUP_REMOVED lines=50> */
[----:B------:R-:W-:-:S02]  /*3780*/  FMUL.FTZ R135, R3, R9 ;  /* 0x0000000903877220 */ /* 0x000fc40000410000 */
[----:B------:R-:W-:Y:S01]  /*3790*/  FADD.FTZ R118, RZ, R139 ;  /* 0x0000008bff767221 */ /* 0x000fe20000010000 */
[----:B------:R-:W-:Y:S01]  /*37a0*/  FADD.FTZ R139, R84, R11 ;  /* 0x0000000b548b7221 */ /* 0x000fe20000010000 */
[CC--:B------:R-:W-:Y:S01]  /*37b0*/  FFMA.FTZ R135, R104.reuse, R8.reuse, R135 ;  /* 0x0000000868877223 */ /* 0x0c0fe20000010087 */
[----:B------:R-:W-:Y:S02]  /*37c0*/  FMUL.FTZ R11, R3, R8 ;  /* 0x00000008030b7220 */ /* 0x000fe40000410000 */
[----:B------:R-:W2:Y:S02]  /*37d0*/  SHFL.UP PT, R106, R118, 0x1, RZ ;  /* 0x04200000766a7989 */ /* 0x000ea400000e00ff */
[----:B------:R-:W-:Y:S02]  /*37e0*/  FFMA.FTZ R140, R104, R9, -R11 ;  /* 0x00000009688c7223 */ /* 0x000fe4000001080b */
[----:B------:R-:W4:Y:S04]  /*37f0*/  SHFL.UP PT, R10, R139, 0x1, RZ ;  /* 0x042000008b0a7989 */ /* 0x000f2800000e00ff */
[----:B------:R-:W0:Y:S04]  /*3800*/  SHFL.UP PT, R8, R135, 0x1, RZ ;  /* 0x0420000087087989 */ /* 0x000e2800000e00ff */
[----:B------:R-:W3:Y:S01]  /*3810*/  SHFL.UP PT, R2, R140, 0x1, RZ ;  /* 0x042000008c027989 */ /* 0x000ee200000e00ff */
[-C--:B--2---:R-:W-:Y:S01]  /*3820*/  FMUL.FTZ R108, R140, R106.reuse ;  /* 0x0000006a8c6c7220 */ /* 0x084fe20000410000 */
[----:B------:R-:W-:-:S03]  /*3830*/  FMUL.FTZ R9, R135, R106 ;  /* 0x0000006a87097220 */ /* 0x000fc60000410000 */
[CC--:B----4-:R-:W-:Y:S01]  /*3840*/  FFMA.FTZ R11, R135.reuse, R10.reuse, R108 ;  /* 0x0000000a870b7223 */ /* 0x0d0fe2000001006c */
        /* <DEDUP_REMOVED lines=11> */
[----:B------:R-:W4:Y:S01]  /*3900*/  SHFL.UP PT, R2, R140, 0x2, RZ ;  /* 0x044000008c027989 */ /* 0x000f2200000e00ff */
[CC--:B0-----:R-:W-:Y:S01]  /*3910*/  FMUL.FTZ R141, R135.reuse, R10.reuse ;  /* 0x0000000a878d7220 */ /* 0x0c1fe20000410000 */
[C---:B------:R-:W-:Y:S01]  /*3920*/  FMUL.FTZ R106, R140.reuse, R10 ;  /* 0x0000000a8c6a7220 */ /* 0x040fe20000410000 */
[CC--:B--2---:R-:W-:Y:S01]  /*3930*/  FMUL.FTZ R11, R135.reuse, R8.reuse ;  /* 0x00000008870b7220 */ /* 0x0c4fe20000410000 */
[C---:B------:R-:W-:Y:S01]  /*3940*/  FMUL.FTZ R8, R140.reuse, R8 ;  /* 0x000000088c087220 */ /* 0x040fe20000410000 */
[-C--:B---3--:R-:W-:Y:S01]  /*3950*/  FFMA.FTZ R10, R140, R9.reuse, -R141 ;  /* 0x000000098c0a7223 */ /* 0x088fe2000001088d */
[----:B------:R-:W-:Y:S01]  /*3960*/  FFMA.FTZ R9, R135, R9, R106 ;  /* 0x0000000987097223 */ /* 0x000fe2000001006a */
[----:B------:R-:W-:Y:S01]  /*3970*/  FMUL.FTZ R106, R3, R109 ;  /* 0x0000006d036a7220 */ /* 0x000fe20000410000 */
[----:B----4-:R-:W-:-:S02]  /*3980*/  @P1 FFMA.FTZ R135, R135, R2, R8 ;  /* 0x0000000287871223 */ /* 0x010fc40000010008 */
[----:B------:R-:W-:Y:S01]  /*3990*/  @P1 FADD.FTZ R118, R118, R9 ;  /* 0x0000000976761221 */ /* 0x000fe20000010000 */
[C---:B------:R-:W-:Y:S01]  /*39a0*/  FMUL.FTZ R8, R3.reuse, R117 ;  /* 0x0000007503087220 */ /* 0x040fe20000410000 */
[----:B-1----:R-:W-:Y:S01]  /*39b0*/  FMUL.FTZ R9, R3, R7 ;  /* 0x0000000703097220 */ /* 0x002fe20000410000 */
[----:B------:R-:W-:Y:S01]  /*39c0*/  @P1 FADD.FTZ R139, R139, R10 ;  /* 0x0000000a8b8b1221 */ /* 0x000fe20000010000 */
[----:B------:R-:W-:Y:S01]  /*39d0*/  @P1 FFMA.FTZ R140, R140, R2, -R11 ;  /* 0x000000028c8c1223 */ /* 0x000fe2000001080b */
[----:B------:R-:W0:Y:S01]  /*39e0*/  SHFL.UP PT, R10, R118, 0x4, RZ ;  /* 0x04800000760a7989 */ /* 0x000e2200000e00ff */
[C---:B------:R-:W-:Y:S01]  /*39f0*/  FFMA.FTZ R141, R104.reuse, R109, R8 ;  /* 0x0000006d688d7223 */ /* 0x040fe20000010008 */
[C---:B------:R-:W-:Y:S01]  /*3a00*/  FFMA.FTZ R8, R104.reuse, R117, -R106 ;  /* 0x0000007568087223 */ /* 0x040fe2000001086a */
[CC--:B------:R-:W-:Y:S01]  /*3a10*/  FFMA.FTZ R11, R104.reuse, R6.reuse, -R9 ;  /* 0x00000006680b7223 */ /* 0x0c0fe20000010809 */
[----:B------:R-:W-:Y:S01]  /*3a20*/  FMUL.FTZ R2, R104, R7 ;  /* 0x0000000768027220 */ /* 0x000fe20000410000 */
[----:B------:R-:W1:Y:S01]  /*3a30*/  SHFL.UP PT, R9, R139, 0x4, RZ ;  /* 0x048000008b097989 */ /* 0x000e6200000e00ff */
[----:B------:R-:W-:Y:S01]  /*3a40*/  FADD.FTZ R108, R119, R8 ;  /* 0x00000008776c7221 */ /* 0x000fe20000010000 */
[----:B------:R-:W-:Y:S01]  /*3a50*/  FADD.FTZ R141, R116, R141 ;  /* 0x0000008d748d7221 */ /* 0x000fe20000010000 */
[----:B------:R-:W-:Y:S01]  /*3a60*/  FFMA.FTZ R106, -R3, R6, -R2 ;  /* 0x00000006036a7223 */ /* 0x000fe20000010902 */
[----:B------:R-:W2:Y:S01]  /*3a70*/  SHFL.UP PT, R8, R135, 0x4, RZ ;  /* 0x0480000087087989 */ /* 0x000ea200000e00ff */
[C---:B------:R-:W-:Y:S01]  /*3a80*/  FMUL.FTZ R143, R111.reuse, R11 ;  /* 0x0000000b6f8f7220 */ /* 0x040fe20000410000 */
[C---:B------:R-:W-:Y:S01]  /*3a90*/  FMUL.FTZ R145, R111.reuse, R141 ;  /* 0x0000008d6f917220 */ /* 0x040fe20000410000 */
[CC--:B------:R-:W-:Y:S01]  /*3aa0*/  FMUL.FTZ R142, R111.reuse, R106.reuse ;  /* 0x0000006a6f8e7220 */ /* 0x0c0fe20000410000 */
[----:B------:R-:W3:Y:S01]  /*3ab0*/  SHFL.UP PT, R2, R140, 0x4, RZ ;  /* 0x048000008c027989 */ /* 0x000ee200000e00ff */
[C---:B------:R-:W-:Y:S01]  /*3ac0*/  FFMA.FTZ R143, R112.reuse, R106, -R143 ;  /* 0x0000006a708f7223 */ /* 0x040fe2000001088f */
[-C--:B------:R-:W-:Y:S01]  /*3ad0*/  FMUL.FTZ R106, R111, R108.reuse ;  /* 0x0000006c6f6a7220 */ /* 0x080fe20000410000 */
[C---:B------:R-:W-:Y:S01]  /*3ae0*/  FFMA.FTZ R108, R112.reuse, R108, -R145 ;  /* 0x0000006c706c7223 */ /* 0x040fe20000010891 */
[----:B------:R-:W-:Y:S01]  /*3af0*/  FFMA.FTZ R11, R112, R11, R142 ;  /* 0x0000000b700b7223 */ /* 0x000fe2000001008e */
[----:B------:R-:W-:Y:S01]  /*3b00*/  FMUL.FTZ R145, R120, R143 ;  /* 0x0000008f78917220 */ /* 0x000fe20000410000 */
[----:B------:R-:W-:Y:S01]  /*3b10*/  FFMA.FTZ R106, R112, R141, R106 ;  /* 0x0000008d706a7223 */ /* 0x000fe2000001006a */
[----:B------:R-:W-:Y:S01]  /*3b20*/  ISETP.GE.AND P1, PT, R48, 0x4, PT ;  /* 0x000000043000780c */ /* 0x000fe20003f26270 */
[----:B------:R-:W-:Y:S01]  /*3b30*/  FADD.FTZ R147, R121, R108 ;  /* 0x0000006c79937221 */ /* 0x000fe20000010000 */
[-C--:B------:R-:W-:Y:S01]  /*3b40*/  FFMA.FTZ R108, R122, R11.reuse, R145 ;  /* 0x0000000b7a6c7223 */ /* 0x080fe20000010091 */
[----:B------:R-:W-:Y:S01]  /*3b50*/  FMUL.FTZ R11, R120, R11 ;  /* 0x0000000b780b7220 */ /* 0x000fe20000410000 */
[----:B------:R-:W-:Y:S01]  /*3b60*/  FADD.FTZ R145, R125, R106 ;  /* 0x0000006a7d917221 */ /* 0x000fe20000010000 */
[-C--:B0-----:R-:W-:Y:S01]  /*3b70*/  FMUL.FTZ R106, R140, R10.reuse ;  /* 0x0000000a8c6a7220 */ /* 0x081fe20000410000 */
[----:B------:R-:W-:Y:S01]  /*3b80*/  FMUL.FTZ R144, R120, R147 ;  /* 0x0000009378907220 */ /* 0x000fe20000410000 */
[C---:B------:R-:W-:Y:S01]  /*3b90*/  FFMA.FTZ R142, R122.reuse, R143, -R11 ;  /* 0x0000008f7a8e7223 */ /* 0x040fe2000001080b */
[C---:B------:R-:W-:Y:S01]  /*3ba0*/  FMUL.FTZ R11, R135.reuse, R10 ;  /* 0x0000000a870b7220 */ /* 0x040fe20000410000 */
[C---:B-1----:R-:W-:Y:S01]  /*3bb0*/  FFMA.FTZ R141, R135.reuse, R9, R106 ;  /* 0x00000009878d7223 */ /* 0x042fe2000001006a */
[-C--:B------:R-:W-:Y:S01]  /*3bc0*/  FFMA.FTZ R143, R122, R145.reuse, R144 ;  /* 0x000000917a8f7223 */ /* 0x080fe20000010090 */
[----:B------:R-:W-:Y:S01]  /*3bd0*/  FMUL.FTZ R145, R120, R145 ;  /* 0x0000009178917220 */ /* 0x000fe20000410000 */
[C---:B------:R-:W-:Y:S01]  /*3be0*/  FFMA.FTZ R106, R140.reuse, R9, -R11 ;  /* 0x000000098c6a7223 */ /* 0x040fe2000001080b */
[-C--:B--2---:R-:W-:Y:S01]  /*3bf0*/  FMUL.FTZ R10, R140, R8.reuse ;  /* 0x000000088c0a7220 */ /* 0x084fe20000410000 */
[----:B------:R-:W-:Y:S01]  /*3c00*/  @P1 FADD.FTZ R118, R118, R141 ;  /* 0x0000008d76761221 */ /* 0x000fe20000010000 */
[----:B------:R-:W-:Y:S01]  /*3c10*/  FMUL.FTZ R9, R135, R8 ;  /* 0x0000000887097220 */ /* 0x000fe20000410000 */
[----:B------:R-:W-:Y:S01]  /*3c20*/  @P1 FADD.FTZ R139, R139, R106 ;  /* 0x0000006a8b8b1221 */ /* 0x000fe20000010000 */
[-C--:B---3--:R-:W-:Y:S01]  /*3c30*/  @P1 FFMA.FTZ R135, R135, R2.reuse, R10 ;  /* 0x0000000287871223 */ /* 0x088fe2000001000a */
        /* <DEDUP_REMOVED lines=11> */
[C---:B------:R-:W-:Y:S01]  /*3cf0*/  FFMA.FTZ R11, R131.reuse, R142, -R11 ;  /* 0x0000008e830b7223 */ /* 0x040fe2000001080b */
[C---:B------:R-:W-:Y:S01]  /*3d00*/  FFMA.FTZ R144, R131.reuse, R144, -R143 ;  /* 0x0000009083907223 */ /* 0x040fe2000001088f */
[----:B------:R-:W3:Y:S01]  /*3d10*/  SHFL.UP PT, R2, R140, 0x8, RZ ;  /* 0x050000008c027989 */ /* 0x000ee200000e00ff */
[C---:B------:R-:W-:Y:S01]  /*3d20*/  FFMA.FTZ R141, R131.reuse, R106, R141 ;  /* 0x0000006a838d7223 */ /* 0x040fe2000001008d */
[----:B------:R-:W-:Y:S01]  /*3d30*/  FFMA.FTZ R146, R131, R108, R146 ;  /* 0x0000006c83927223 */ /* 0x000fe20000010092 */
[----:B------:R-:W-:Y:S01]  /*3d40*/  ISETP.GE.AND P1, PT, R48, 0x8, PT ;  /* 0x000000083000780c */ /* 0x000fe20003f26270 */
[----:B------:R-:W-:Y:S01]  /*3d50*/  FMUL.FTZ R106, R132, R11 ;  /* 0x0000000b846a7220 */ /* 0x000fe20000410000 */
[----:B------:R-:W-:Y:S01]  /*3d60*/  FADD.FTZ R144, R137, R144 ;  /* 0x0000009089907221 */ /* 0x000fe20000010000 */
[----:B------:R-:W-:Y:S01]  /*3d70*/  FADD.FTZ R141, R134, R141 ;  /* 0x0000008d868d7221 */ /* 0x000fe20000010000 */
[CC--:B------:R-:W-:Y:S01]  /*3d80*/  FMUL.FTZ R108, R132.reuse, R146.reuse ;  /* 0x00000092846c7220 */ /* 0x0c0fe20000410000 */
[C---:B------:R-:W-:Y:S01]  /*3d90*/  FFMA.FTZ R146, R133.reuse, R146, R106 ;  /* 0x0000009285927223 */ /* 0x040fe2000001006a */
[C---:B------:R-:W-:Y:S01]  /*3da0*/  FMUL.FTZ R142, R132.reuse, R144 ;  /* 0x00000090848e7220 */ /* 0x040fe20000410000 */
[----:B------:R-:W-:Y:S01]  /*3db0*/  FMUL.FTZ R143, R132, R141 ;  /* 0x0000008d848f7220 */ /* 0x000fe20000410000 */
[C---:B------:R-:W-:Y:S01]  /*3dc0*/  FFMA.FTZ R108, R133.reuse, R11, -R108 ;  /* 0x0000000b856c7223 */ /* 0x040fe2000001086c */
[----:B0-----:R-:W-:Y:S01]  /*3dd0*/  FMUL.FTZ R106, R140, R10 ;  /* 0x0000000a8c6a7220 */ /* 0x001fe20000410000 */
[C---:B------:R-:W-:Y:S01]  /*3de0*/  FFMA.FTZ R145, R133.reuse, R141, R142 ;  /* 0x0000008d85917223 */ /* 0x040fe2000001008e */
[----:B------:R-:W-:Y:S01]  /*3df0*/  FFMA.FTZ R147, R133, R144, -R143 ;  /* 0x0000009085937223 */ /* 0x000fe2000001088f */
[C---:B------:R-:W-:Y:S01]  /*3e00*/  FMUL.FTZ R141, R135.reuse, R10 ;  /* 0x0000000a878d7220 */ /* 0x040fe20000410000 */
[-C--:B-1----:R-:W-:Y:S01]  /*3e10*/  FFMA.FTZ R143, R135, R9.reuse, R106 ;  /* 0x00000009878f7223 */ /* 0x082fe2000001006a */
[----:B------:R-:W-:Y:S01]  /*3e20*/  FMUL.FTZ R142, R123, R108 ;  /* 0x0000006c7b8e7220 */ /* 0x000fe20000410000 */
[----:B------:R-:W-:Y:S01]  /*3e30*/  FADD.FTZ R106, R126, R147 ;  /* 0x000000937e6a7221 */ /* 0x000fe20000010000 */
[----:B------:R-:W-:Y:S01]  /*3e40*/  FFMA.FTZ R10, R140, R9, -R141 ;  /* 0x000000098c0a7223 */ /* 0x000fe2000001088d */
[-C--:B--2---:R-:W-:Y:S01]  /*3e50*/  FMUL.FTZ R11, R135, R8.reuse ;  /* 0x00000008870b7220 */ /* 0x084fe20000410000 */
[----:B------:R-:W-:Y:S01]  /*3e60*/  @P1 FADD.FTZ R118, R118, R143 ;  /* 0x0000008f76761221 */ /* 0x000fe20000010000 */
[C---:B------:R-:W-:Y:S01]  /*3e70*/  FMUL.FTZ R8, R140.reuse, R8 ;  /* 0x000000088c087220 */ /* 0x040fe20000410000 */
[----:B------:R-:W-:Y:S01]  /*3e80*/  @P1 FADD.FTZ R139, R139, R10 ;  /* 0x0000000a8b8b1221 */ /* 0x000fe20000010000 */
[----:B---3--:R-:W-:Y:S01]  /*3e90*/  @P1 FFMA.FTZ R140, R140, R2, -R11 ;  /* 0x000000028c8c1223 */ /* 0x008fe2000001080b */
[----:B------:R-:W-:Y:S01]  /*3ea0*/  FMUL.FTZ R143, R123, R106 ;  /* 0x0000006a7b8f7220 */ /* 0x000fe20000410000 */
[----:B------:R-:W0:Y:S01]  /*3eb0*/  SHFL.UP PT, R11, R118, 0x10, RZ ;  /* 0x06000000760b7989 */ /* 0x000e2200000e00ff */
[----:B------:R-:W-:Y:S01]  /*3ec0*/  @P1 FFMA.FTZ R135, R135, R2, R8 ;  /* 0x0000000287871223 */ /* 0x000fe20000010008 */
[----:B------:R-:W-:Y:S01]  /*3ed0*/  FADD.FTZ R2, R128, R145 ;  /* 0x0000009180027221 */ /* 0x000fe20000010000 */
[-C--:B------:R-:W-:Y:S01]  /*3ee0*/  FMUL.FTZ R141, R123, R146.reuse ;  /* 0x000000927b8d7220 */ /* 0x080fe20000410000 */
[----:B------:R-:W1:Y:S01]  /*3ef0*/  SHFL.UP PT, R10, R139, 0x10, RZ ;  /* 0x060000008b0a7989 */ /* 0x000e6200000e00ff */
[----:B------:R-:W-:Y:S01]  /*3f00*/  FFMA.FTZ R142, R127, R146, R142 ;  /* 0x000000927f8e7223 */ /* 0x000fe2000001008e */
[-C--:B------:R-:W-:Y:S01]  /*3f10*/  FMUL.FTZ R145, R123, R2.reuse ;  /* 0x000000027b917220 */ /* 0x080fe20000410000 */
[C---:B------:R-:W-:Y:S01]  /*3f20*/  FFMA.FTZ R2, R127.reuse, R2, R143 ;  /* 0x000000027f027223 */ /* 0x040fe2000001008f */
[----:B------:R-:W2:Y:S01]  /*3f30*/  SHFL.UP PT, R9, R135, 0x10, RZ ;  /* 0x0600000087097989 */ /* 0x000ea200000e00ff */
[C---:B------:R-:W-:Y:S01]  /*3f40*/  FFMA.FTZ R141, R127.reuse, R108, -R141 ;  /* 0x0000006c7f8d7223 */ /* 0x040fe2000001088d */
[----:B------:R-:W-:Y:S01]  /*3f50*/  FFMA.FTZ R145, R127, R106, -R145 ;  /* 0x0000006a7f917223 */ /* 0x000fe20000010891 */
[----:B------:R-:W-:Y:S01]  /*3f60*/  FADD.FTZ R108, R115, R2 ;  /* 0x00000002736c7221 */ /* 0x000fe20000010000 */
[----:B------:R-:W3:Y:S01]  /*3f70*/  SHFL.UP PT, R8, R140, 0x10, RZ ;  /* 0x060000008c087989 */ /* 0x000ee200000e00ff */
[-C--:B------:R-:W-:Y:S01]  /*3f80*/  FMUL.FTZ R106, R114, R142.reuse ;  /* 0x0000008e726a7220 */ /* 0x080fe20000410000 */
[----:B------:R-:W-:Y:S01]  /*3f90*/  FADD.FTZ R145, R124, R145 ;  /* 0x000000917c917221 */ /* 0x000fe20000010000 */
[-C--:B------:R-:W-:Y:S01]  /*3fa0*/  FMUL.FTZ R2, R114, R141.reuse ;  /* 0x0000008d72027220 */ /* 0x080fe20000410000 */
[----:B------:R-:W-:Y:S01]  /*3fb0*/  ISETP.GE.AND P1, PT, R48, 0x10, PT ;  /* 0x000000103000780c */ /* 0x000fe20003f26270 */
[C---:B------:R-:W-:Y:S01]  /*3fc0*/  FFMA.FTZ R106, R113.reuse, R141, -R106 ;  /* 0x0000008d716a7223 */ /* 0x040fe2000001086a */
[C---:B------:R-:W-:Y:S01]  /*3fd0*/  FMUL.FTZ R143, R114.reuse, R145 ;  /* 0x00000091728f7220 */ /* 0x040fe20000410000 */
[----:B------:R-:W-:Y:S01]  /*3fe0*/  FFMA.FTZ R2, R113, R142, R2 ;  /* 0x0000008e71027223 */ /* 0x000fe20000010002 */
[----:B------:R-:W-:-:S02]  /*3ff0*/  FMUL.FTZ R144, R114, R108 ;  /* 0x0000006c72907220 */ /* 0x000fc40000410000 */
[----:B------:R-:W-:Y:S01]  /*4000*/  FFMA.FTZ R143, R113, R108, R143 ;  /* 0x0000006c718f7223 */ /* 0x000fe2000001008f */
[-C--:B0-----:R-:W-:Y:S01]  /*4010*/  FMUL.FTZ R141, R135, R11.reuse ;  /* 0x0000000b878d7220 */ /* 0x081fe20000410000 */
[C---:B------:R-:W-:Y:S01]  /*4020*/  FMUL.FTZ R142, R140.reuse, R11 ;  /* 0x0000000b8c8e7220 */ /* 0x040fe20000410000 */
[----:B------:R-:W-:Y:S02]  /*4030*/  FFMA.FTZ R144, R113, R145, -R144 ;  /* 0x0000009171907223 */ /* 0x000fe40000010890 */
[CC--:B-1----:R-:W-:Y:S01]  /*4040*/  FFMA.FTZ R108, R140.reuse, R10.reuse, -R141 ;  /* 0x0000000a8c6c7223 */ /* 0x0c2fe2000001088d */
[C---:B------:R-:W-:Y:S01]  /*4050*/  FFMA.FTZ R141, R135.reuse, R10, R142 ;  /* 0x0000000a878d7223 */ /* 0x040fe2000001008e */
[-C--:B--2---:R-:W-:Y:S01]  /*4060*/  FMUL.FTZ R11, R135, R9.reuse ;  /* 0x00000009870b7220 */ /* 0x084fe20000410000 */
[----:B------:R-:W-:Y:S02]  /*4070*/  FMUL.FTZ R9, R140, R9 ;  /* 0x000000098c097220 */ /* 0x000fe40000410000 */
[----:B------:R-:W-:Y:S01]  /*4080*/  @P1 FADD.FTZ R118, R118, R141 ;  /* 0x0000008d76761221 */ /* 0x000fe20000010000 */
[----:B------:R-:W-:Y:S01]  /*4090*/  @P1 FADD.FTZ R139, R139, R108 ;  /* 0x0000006c8b8b1221 */ /* 0x000fe20000010000 */
[-C--:B---3--:R-:W-:Y:S01]  /*40a0*/  @P1 FFMA.FTZ R140, R140, R8.reuse, -R11 ;  /* 0x000000088c8c1223 */ /* 0x088fe2000001080b */
[----:B------:R-:W-:Y:S01]  /*40b0*/  @P1 FFMA.FTZ R135, R135, R8, R9 ;  /* 0x0000000887871223 */ /* 0x000fe20000010009 */
[----:B------:R-:W-:Y:S01]  /*40c0*/  FADD.FTZ R108, R110, R143 ;  /* 0x0000008f6e6c7221 */ /* 0x000fe20000010000 */
[----:B------:R-:W-:Y:S01]  /*40d0*/  HFMA2 R8, -RZ, RZ, 1.875, 0 ;  /* 0x3f800000ff087431 */ /* 0x000fe200000001ff */
[----:B------:R-:W0:Y:S01]  /*40e0*/  SHFL.DOWN PT, R143, R106, 0x1, 0x1f ;  /* 0x08201f006a8f7f89 */ /* 0x000e2200000e0000 */
[----:B------:R-:W-:-:S02]  /*40f0*/  ISETP.GT.U32.AND P1, PT, R102, 0x1d, PT ;  /* 0x0000001d6600780c */ /* 0x000fc40003f24070 */
[----:B------:R-:W-:Y:S02]  /*4100*/  CS2R R10, SRZ ;  /* 0x00000000000a7805 */ /* 0x000fe4000001ff00 */
[----:B------:R-:W-:Y:S01]  /*4110*/  MOV R9, RZ ;  /* 0x000000ff00097202 */ /* 0x000fe20000000f00 */
[----:B------:R-:W1:Y:S04]  /*4120*/  SHFL.DOWN PT, R146, R108, 0x1, 0x1f ;  /* 0x08201f006c927f89 */ /* 0x000e6800000e0000 */
[----:B------:R-:W2:Y:S04]  /*4130*/  SHFL.UP PT, R140, R140, 0x1, RZ ;  /* 0x042000008c8c7989 */ /* 0x000ea800000e00ff */
[----:B------:R-:W3:Y:S04]  /*4140*/  SHFL.UP PT, R135, R135, 0x1, RZ ;  /* 0x0420000087877989 */ /* 0x000ee800000e00ff */
[----:B------:R-:W4:Y:S04]  /*4150*/  SHFL.UP PT, R139, R139, 0x1, RZ ;  /* 0x042000008b8b7989 */ /* 0x000f2800000e00ff */
[----:B-----5:R5:W0:Y:S04]  /*4160*/  SHFL.IDX PT, R141, R26, RZ, 0x1f ;  /* 0x00001fff1a8d7589 */ /* 0x020a2800000e0000 */
[----:B------:R0:W0:Y:S01]  /*4170*/  SHFL.IDX PT, R142, R27, RZ, 0x1f ;  /* 0x00001fff1b8e7589 */ /* 0x00002200000e0000 */
[----:B-----5:R-:W-:-:S03]  /*4180*/  FADD.FTZ R26, R107, R144 ;  /* 0x000000906b1a7221 */ /* 0x020fc60000010000 */
[----:B------:R-:W0:Y:S04]  /*4190*/  SHFL.UP PT, R118, R118, 0x1, RZ ;  /* 0x0420000076767989 */ /* 0x000e2800000e00ff */
[----:B------:R0:W0:Y:S04]  /*41a0*/  SHFL.DOWN PT, R144, R2, 0x1, 0x1f ;  /* 0x08201f0002907f89 */ /* 0x00002800000e0000 */
[----:B------:R0:W0:Y:S01]  /*41b0*/  SHFL.DOWN PT, R147, R26, 0x1, 0x1f ;  /* 0x08201f001a937f89 */ /* 0x00002200000e0000 */
[----:B-1234-:R-:W-:Y:S05]  /*41c0*/  @!P6 BRA `(.L_x_16432) ;  /* 0x000000000028e947 */ /* 0x01efea0003800000 */
[-C--:B0-----:R-:W-:Y:S01]  /*41d0*/  FMUL.FTZ R145, R106, R147.reuse ;  /* 0x000000936a917220 */ /* 0x081fe20000410000 */
[----:B------:R-:W-:Y:S01]  /*41e0*/  FMUL.FTZ R147, R2, R147 ;  /* 0x0000009302937220 */ /* 0x000fe20000410000 */
[-C--:B------:R-:W-:Y:S01]  /*41f0*/  FMUL.FTZ R27, R106, R143.reuse ;  /* 0x0000008f6a1b7220 */ /* 0x080fe20000410000 */
[C---:B------:R-:W-:Y:S01]  /*4200*/  FMUL.FTZ R143, R2.reuse, R143 ;  /* 0x0000008f028f7220 */ /* 0x040fe20000410000 */
[-C--:B------:R-:W-:Y:S01]  /*4210*/  FFMA.FTZ R145, R2, R146.reuse, -R145 ;  /* 0x0000009202917223 */ /* 0x080fe20000010891 */
[----:B------:R-:W-:Y:S01]  /*4220*/  FFMA.FTZ R147, R106, R146, R147 ;  /* 0x000000926a937223 */ /* 0x000fe20000010093 */
[C---:B------:R-:W-:Y:S01]  /*4230*/  FFMA.FTZ R2, R144.reuse, R2, -R27 ;  /* 0x0000000290027223 */ /* 0x040fe2000001081b */
[----:B------:R-:W-:Y:S01]  /*4240*/  FFMA.FTZ R106, R144, R106, R143 ;  /* 0x0000006a906a7223 */ /* 0x000fe2000001008f */
[----:B------:R-:W-:Y:S01]  /*4250*/  FADD.FTZ R108, R108, R145 ;  /* 0x000000916c6c7221 */ /* 0x000fe20000010000 */
[----:B------:R-:W-:-:S07]  /*4260*/  FADD.FTZ R26, R26, R147 ;  /* 0x000000931a1a7221 */ /* 0x000fce0000010000 */
.L_x_16432:
[----:B------:R-:W-:Y:S05]  /*4270*/  BSYNC.RECONVERGENT B0 ;  /* 0x0000000000007941 */ /* 0x000fea0003800200 */
.L_x_16431:
[----:B------:R-:W1:Y:S01]  /*4280*/  @!P4 LDS.128 R8, [UR6+0x1770] ;  /* 0x00177006ff08c984 */ /* 0x000e620008000c00 */
[----:B------:R-:W-:Y:S03]  /*4290*/  BSSY.RECONVERGENT B0, `(.L_x_16433) ;  /* 0x0000010000007945 */ /* 0x000fe60003800200 */
[----:B0-----:R0:W2:Y:S04]  /*42a0*/  SHFL.DOWN PT, R144, R2, 0x2, 0x1f ;  /* 0x08401f0002907f89 */ /* 0x0010a800000e0000 */
[----:B------:R0:W3:Y:S04]  /*42b0*/  SHFL.DOWN PT, R143, R106, 0x2, 0x1f ;  /* 0x08401f006a8f7f89 */ /* 0x0000e800000e0000 */
[----:B------:R0:W4:Y:S04]  /*42c0*/  SHFL.DOWN PT, R146, R108, 0x2, 0x1f ;  /* 0x08401f006c927f89 */ /* 0x00012800000e0000 */
[----:B------:R0:W0:Y:S01]  /*42d0*/  SHFL.DOWN PT, R147, R26, 0x2, 0x1f ;  /* 0x08401f001a937f89 */ /* 0x00002200000e0000 */
[----:B------:R-:W-:Y:S05]  /*42e0*/  @P1 BRA `(.L_x_16434) ;  /* 0x0000000000281947 */ /* 0x000fea0003800000 */
[-C--:B0-----:R-:W-:Y:S01]  /*42f0*/  FMUL.FTZ R145, R106, R147.reuse ;  /* 0x000000936a917220 */ /* 0x081fe20000410000 */
[----:B------:R-:W-:Y:S01]  /*4300*/  FMUL.FTZ R147, R2, R147 ;  /* 0x0000009302937220 */ /* 0x000fe20000410000 */
[-C--:B---3--:R-:W-:Y:S01]  /*4310*/  FMUL.FTZ R27, R106, R143.reuse ;  /* 0x0000008f6a1b7220 */ /* 0x088fe20000410000 */
[C---:B------:R-:W-:Y:S01]  /*4320*/  FMUL.FTZ R143, R2.reuse, R143 ;  /* 0x0000008f028f7220 */ /* 0x040fe20000410000 */
[-C--:B----4-:R-:W-:Y:S01]  /*4330*/  FFMA.FTZ R145, R2, R146.reuse, -R145 ;  /* 0x0000009202917223 */ /* 0x090fe20000010891 */
[----:B------:R-:W-:Y:S01]  /*4340*/  FFMA.FTZ R147, R106, R146, R147 ;  /* 0x000000926a937223 */ /* 0x000fe20000010093 */
[-C--:B--2---:R-:W-:Y:S01]  /*4350*/  FFMA.FTZ R2, R2, R144.reuse, -R27 ;  /* 0x0000009002027223 */ /* 0x084fe2000001081b */
[----:B------:R-:W-:Y:S01]  /*4360*/  FFMA.FTZ R106, R106, R144, R143 ;  /* 0x000000906a6a7223 */ /* 0x000fe2000001008f */
[----:B------:R-:W-:Y:S01]  /*4370*/  FADD.FTZ R108, R108, R145 ;  /* 0x000000916c6c7221 */ /* 0x000fe20000010000 */
[----:B------:R-:W-:-:S07]  /*4380*/  FADD.FTZ R26, R26, R147 ;  /* 0x000000931a1a7221 */ /* 0x000fce0000010000 */
.L_x_16434:
[----:B------:R-:W-:Y:S05]  /*4390*/  BSYNC.RECONVERGENT B0 ;  /* 0x0000000000007941 */ /* 0x000fea0003800200 */
.L_x_16433:
[----:B--2---:R2:W1:Y:S01]  /*43a0*/  SHFL.DOWN PT, R144, R2, 0x4, 0x1f ;  /* 0x08801f0002907f89 */ /* 0x00446200000e0000 */
[----:B------:R-:W-:Y:S03]  /*43b0*/  BSSY.RECONVERGENT B0, `(.L_x_16435) ;  /* 0x000000f000007945 */ /* 0x000fe60003800200 */
[----:B---3--:R2:W3:Y:S04]  /*43c0*/  SHFL.DOWN PT, R143, R106, 0x4, 0x1f ;  /* 0x08801f006a8f7f89 */ /* 0x0084e800000e0000 */
[----:B----4-:R2:W4:Y:S04]  /*43d0*/  SHFL.DOWN PT, R146, R108, 0x4, 0x1f ;  /* 0x08801f006c927f89 */ /* 0x01052800000e0000 */
[----:B0-----:R2:W0:Y:S01]  /*43e0*/  SHFL.DOWN PT, R147, R26, 0x4, 0x1f ;  /* 0x08801f001a937f89 */ /* 0x00142200000e0000 */
[----:B------:R-:W-:Y:S05]  /*43f0*/  @P2 BRA `(.L_x_16436) ;  /* 0x0000000000282947 */ /* 0x000fea0003800000 */
        /* <DEDUP_REMOVED lines=10> */
.L_x_16436:
[----:B------:R-:W-:Y:S05]  /*44a0*/  BSYNC.RECONVERGENT B0 ;  /* 0x0000000000007941 */ /* 0x000fea0003800200 */
.L_x_16435:
        /* <DEDUP_REMOVED lines=16> */
.L_x_16438:
[----:B------:R-:W-:Y:S05]  /*45b0*/  BSYNC.RECONVERGENT B0 ;  /* 0x0000000000007941 */ /* 0x000fea0003800200 */
.L_x_16437:
        /* <DEDUP_REMOVED lines=16> */
.L_x_16440:
[----:B------:R-:W-:Y:S05]  /*46c0*/  BSYNC.RECONVERGENT B0 ;  /* 0x0000000000007941 */ /* 0x000fea0003800200 */
.L_x_16439:
[----:B0-----:R-:W-:Y:S01]  /*46d0*/  SHFL.DOWN PT, R147, R106, 0x1, 0x1f ;  /* 0x08201f006a937f89 */ /* 0x001fe200000e0000 */
[C---:B------:R-:W-:Y:S01]  /*46e0*/  ISETP.NE.AND P1, PT, R38.reuse, 0x1f, PT ;  /* 0x0000001f2600780c */ /* 0x040fe20003f25270 */
[----:B------:R-:W-:Y:S01]  /*46f0*/  BSSY.RECONVERGENT B0, `(.L_x_16441) ;  /* 0x0000140000007945 */ /* 0x000fe20003800200 */
[----:B------:R-:W-:Y:S01]  /*4700*/  ISETP.NE.AND P2, PT, R38, RZ, PT ;  /* 0x000000ff2600720c */ /* 0x000fe20003f45270 */
[----:B-1----:R-:W0:Y:S01]  /*4710*/  SHFL.IDX PT, R143, R11, RZ, 0x1f ;  /* 0x00001fff0b8f7589 */ /* 0x002e2200000e0000 */
[----:B------:R-:W-:-:S03]  /*4720*/  ISETP.GT.AND P3, PT, R48, 0xf, PT ;  /* 0x0000000f3000780c */ /* 0x000fc60003f64270 */
[----:B------:R-:W1:Y:S04]  /*4730*/  SHFL.DOWN PT, R145, R2, 0x1, 0x1f ;  /* 0x08201f0002917f89 */ /* 0x000e6800000e0000 */
[----:B------:R-:W5:Y:S04]  /*4740*/  SHFL.IDX PT, R27, R10, RZ, 0x1f ;  /* 0x00001fff0a1b7589 */ /* 0x000f6800000e0000 */
[----:B------:R-:W5:Y:S04]  /*4750*/  SHFL.DOWN PT, R149, R108, 0x1, 0x1f ;  /* 0x08201f006c957f89 */ /* 0x000f6800000e0000 */
[----:B------:R-:W5:Y:S04]  /*4760*/  SHFL.DOWN PT, R151, R26, 0x1, 0x1f ;  /* 0x08201f001a977f89 */ /* 0x000f6800000e0000 */
[----:B--2---:R-:W-:Y:S01]  /*4770*/  SHFL.IDX PT, R2, R2, RZ, 0x1f ;  /* 0x00001fff02027589 */ /* 0x004fe200000e0000 */
[----:B0-----:R-:W-:-:S03]  /*4780*/  @P1 FMUL.FTZ R144, R147, R143 ;  /* 0x0000008f93901220 */ /* 0x001fc60000410000 */
[----:B---34-:R-:W-:Y:S01]  /*4790*/  SHFL.IDX PT, R26, R26, RZ, 0x1f ;  /* 0x00001fff1a1a7589 */ /* 0x018fe200000e0000 */
[----:B-1----:R-:W-:-:S03]  /*47a0*/  @P1 FMUL.FTZ R146, R145, R143 ;  /* 0x0000008f91921220 */ /* 0x002fc60000410000 */
[----:B------:R-:W-:Y:S01]  /*47b0*/  SHFL.IDX PT, R108, R108, RZ, 0x1f ;  /* 0x00001fff6c6c7589 */ /* 0x000fe200000e0000 */
[-C--:B-----5:R-:W-:Y:S01]  /*47c0*/  @P1 FFMA.FTZ R144, R145, R27.reuse, -R144 ;  /* 0x0000001b91901223 */ /* 0x0a0fe20000010890 */
[----:B------:R-:W-:-:S03]  /*47d0*/  @P1 FFMA.FTZ R146, R147, R27, R146 ;  /* 0x0000001b93921223 */ /* 0x000fc60000010092 */
        /* <DEDUP_REMOVED lines=20> */
[----:B------:R-:W-:Y:S01]  /*4920*/  ISETP.GT.AND P2, PT, R48, 0x1d, PT ;  /* 0x0000001d3000780c */ /* 0x000fe20003f44270 */
        /* <DEDUP_REMOVED lines=71> */
[----:B------:R-:W-:Y:S01]  /*4da0*/  FFMA.FTZ R124, R0, R4, RZ ;  /* 0x00000004007c7223 */ /* 0x000fe200000100ff */
[C---:B------:R-:W-:Y:S01]  /*4db0*/  FFMA.FTZ R131, R113.reuse, R115, R122 ;  /* 0x0000007371837223 */ /* 0x040fe2000001007a */
[----:B------:R-:W-:Y:S01]  /*4dc0*/  FFMA.FTZ R114, R113, R123, -R114 ;  /* 0x0000007b71727223 */ /* 0x000fe20000010872 */
[C---:B------:R-:W-:Y:S01]  /*4dd0*/  FFMA.FTZ R122, R112.reuse, R132, -R127 ;  /* 0x00000084707a7223 */ /* 0x040fe2000001087f */
[----:B------:R-:W-:Y:S01]  /*4de0*/  FFMA.FTZ R113, R112, R120, R111 ;  /* 0x0000007870717223 */ /* 0x000fe2000001006f */
[----:B------:R-:W-:Y:S01]  /*4df0*/  FFMA.FTZ R127, R99, R6, R124 ;  /* 0x00000006637f7223 */ /* 0x000fe2000001007c */
[----:B------:R-:W-:Y:S01]  /*4e00*/  FADD.FTZ R110, R110, R131 ;  /* 0x000000836e6e7221 */ /* 0x000fe20000010000 */
[----:B------:R-:W-:Y:S01]  /*4e10*/  FADD.FTZ R139, R85, R122 ;  /* 0x0000007a558b7221 */ /* 0x000fe20000010000 */
[----:B------:R-:W-:Y:S01]  /*4e20*/  FADD.FTZ R113, RZ, R113 ;  /* 0x00000071ff717221 */ /* 0x000fe20000010000 */
[----:B------:R-:W-:Y:S01]  /*4e30*/  FFMA.FTZ R144, R98, R5, R127 ;  /* 0x0000000562907223 */ /* 0x000fe2000001007f */
[----:B------:R-:W-:Y:S01]  /*4e40*/  FMUL.FTZ R127, R115, R58 ;  /* 0x0000003a737f7220 */ /* 0x000fe20000410000 */
[----:B------:R-:W-:Y:S01]  /*4e50*/  FADD.FTZ R107, R107, R114 ;  /* 0x000000726b6b7221 */ /* 0x000fe20000010000 */
[----:B------:R-:W-:Y:S01]  /*4e60*/  FADD.FTZ R114, -R89, R5 ;  /* 0x0000000559727221 */ /* 0x000fe20000010100 */
[----:B------:R-:W-:Y:S01]  /*4e70*/  FMUL.FTZ R122, R110, R50 ;  /* 0x000000326e7a7220 */ /* 0x000fe20000410000 */
[C---:B------:R-:W-:Y:S01]  /*4e80*/  FMUL.FTZ R5, R3.reuse, R113 ;  /* 0x0000007103057220 */ /* 0x040fe20000410000 */
[----:B------:R-:W-:Y:S01]  /*4e90*/  FMUL.FTZ R131, R3, R139 ;  /* 0x0000008b03837220 */ /* 0x000fe20000410000 */
[----:B------:R-:W-:Y:S01]  /*4ea0*/  FADD.FTZ R112, -R90, R6 ;  /* 0x000000065a707221 */ /* 0x000fe20000010100 */
[----:B------:R-:W-:Y:S01]  /*4eb0*/  FMUL.FTZ R3, R123, R58 ;  /* 0x0000003a7b037220 */ /* 0x000fe20000410000 */
[----:B------:R-:W-:Y:S01]  /*4ec0*/  FMUL.FTZ R133, R118, R127 ;  /* 0x0000007f76857220 */ /* 0x000fe20000410000 */
[----:B------:R-:W-:Y:S01]  /*4ed0*/  FADD.FTZ R111, -R91, R4 ;  /* 0x000000045b6f7221 */ /* 0x000fe20000010100 */
[----:B------:R-:W-:Y:S01]  /*4ee0*/  FMUL.FTZ R4, R107, R50 ;  /* 0x000000326b047220 */ /* 0x000fe20000410000 */
[----:B------:R-:W-:Y:S01]  /*4ef0*/  FMUL.FTZ R6, R117, R122 ;  /* 0x0000007a75067220 */ /* 0x000fe20000410000 */
[-C--:B------:R-:W-:Y:S01]  /*4f00*/  FFMA.FTZ R141, R112, R3.reuse, -R133 ;  /* 0x00000003708d7223 */ /* 0x080fe20000010885 */
[----:B------:R-:W-:Y:S01]  /*4f10*/  FMUL.FTZ R133, R118, R3 ;  /* 0x0000000376857220 */ /* 0x000fe20000410000 */
[----:B------:R-:W-:Y:S01]  /*4f20*/  FMUL.FTZ R3, R128, R52 ;  /* 0x0000003480037220 */ /* 0x000fe20000410000 */
[-C--:B------:R-:W-:Y:S01]  /*4f30*/  FFMA.FTZ R6, R111, R4.reuse, -R6 ;  /* 0x000000046f067223 */ /* 0x080fe20000010806 */
[----:B------:R-:W-:Y:S01]  /*4f40*/  FMUL.FTZ R4, R117, R4 ;  /* 0x0000000475047220 */ /* 0x000fe20000410000 */
[----:B------:R-:W-:Y:S01]  /*4f50*/  FMUL.FTZ R143, R126, R52 ;  /* 0x000000347e8f7220 */ /* 0x000fe20000410000 */
[----:B------:R-:W-:Y:S01]  /*4f60*/  FMUL.FTZ R145, R135, R3 ;  /* 0x0000000387917220 */ /* 0x000fe20000410000 */
[----:B------:R-:W-:Y:S01]  /*4f70*/  FFMA.FTZ R133, R112, R127, R133 ;  /* 0x0000007f70857223 */ /* 0x000fe20000010085 */
[----:B------:R-:W-:Y:S01]  /*4f80*/  FFMA.FTZ R4, R111, R122, R4 ;  /* 0x0000007a6f047223 */ /* 0x000fe20000010004 */
[----:B------:R-:W-:Y:S01]  /*4f90*/  FFMA.FTZ R5, R104, R139, -R5 ;  /* 0x0000008b68057223 */ /* 0x000fe20000010805 */
[-C--:B------:R-:W-:Y:S01]  /*4fa0*/  FFMA.FTZ R146, R114, R143.reuse, -R145 ;  /* 0x0000008f72927223 */ /* 0x080fe20000010891 */
[----:B------:R-:W-:Y:S01]  /*4fb0*/  FMUL.FTZ R143, R135, R143 ;  /* 0x0000008f878f7220 */ /* 0x000fe20000410000 */
[----:B------:R-:W-:Y:S01]  /*4fc0*/  FADD.FTZ R124, RZ, R4 ;  /* 0x00000004ff7c7221 */ /* 0x000fe20000010000 */
[----:B------:R-:W-:Y:S01]  /*4fd0*/  FFMA.FTZ R4, R104, R113, R131 ;  /* 0x0000007168047223 */ /* 0x000fe20000010083 */
[----:B------:R-:W-:Y:S01]  /*4fe0*/  FADD.FTZ R6, RZ, R6 ;  /* 0x00000006ff067221 */ /* 0x000fe20000010000 */
[----:B------:R-:W-:Y:S01]  /*4ff0*/  FMUL.FTZ R104, R134, R60 ;  /* 0x0000003c86687220 */ /* 0x000fe20000410000 */
[----:B------:R-:W-:Y:S01]  /*5000*/  FADD.FTZ R124, R124, R133 ;  /* 0x000000857c7c7221 */ /* 0x000fe20000010000 */
[----:B------:R-:W-:Y:S01]  /*5010*/  FFMA.FTZ R143, R114, R3, R143 ;  /* 0x00000003728f7223 */ /* 0x000fe2000001008f */
[----:B------:R-:W-:Y:S01]  /*5020*/  FFMA.FTZ R133, R97, R142, R144 ;  /* 0x0000008e61857223 */ /* 0x000fe20000010090 */
[----:B------:R-:W-:Y:S01]  /*5030*/  FADD.FTZ R131, -R88, R142 ;  /* 0x0000008e58837221 */ /* 0x000fe20000010100 */
[----:B------:R-:W-:Y:S01]  /*5040*/  FADD.FTZ R141, R6, R141 ;  /* 0x0000008d068d7221 */ /* 0x000fe20000010000 */
[----:B------:R-:W-:Y:S01]  /*5050*/  FMUL.FTZ R142, R137, R60 ;  /* 0x0000003c898e7220 */ /* 0x000fe20000410000 */
[----:B------:R-:W-:Y:S01]  /*5060*/  FMUL.FTZ R144, R140, R104 ;  /* 0x000000688c907220 */ /* 0x000fe20000410000 */
[----:B------:R-:W-:Y:S01]  /*5070*/  FFMA.FTZ R6, R0, -R117, RZ ;  /* 0x8000007500067223 */ /* 0x000fe200000100ff */
[----:B------:R-:W-:Y:S01]  /*5080*/  FADD.FTZ R143, R124, R143 ;  /* 0x0000008f7c8f7221 */ /* 0x000fe20000010000 */
[----:B------:R-:W-:Y:S01]  /*5090*/  FMUL.FTZ R124, R136, R54 ;  /* 0x00000036887c7220 */ /* 0x000fe20000410000 */
[----:B------:R-:W-:Y:S01]  /*50a0*/  FADD.FTZ R146, R141, R146 ;  /* 0x000000928d927221 */ /* 0x000fe20000010000 */
[----:B------:R-:W-:Y:S01]  /*50b0*/  FFMA.FTZ R145, R131, R142, -R144 ;  /* 0x0000008e83917223 */ /* 0x000fe20000010890 */
[----:B------:R-:W-:Y:S01]  /*50c0*/  FFMA.FTZ R141, R99, -R118, R6 ;  /* 0x80000076638d7223 */ /* 0x000fe20000010006 */
[----:B------:R-:W-:Y:S01]  /*50d0*/  FFMA.FTZ R144, R96, R7, R133 ;  /* 0x0000000760907223 */ /* 0x000fe20000010085 */
[----:B------:R-:W-:Y:S01]  /*50e0*/  FMUL.FTZ R148, R138, R54 ;  /* 0x000000368a947220 */ /* 0x000fe20000410000 */
[----:B------:R-:W-:Y:S01]  /*50f0*/  FADD.FTZ R133, -R87, R7 ;  /* 0x0000000757857221 */ /* 0x000fe20000010100 */
[----:B------:R-:W-:Y:S01]  /*5100*/  FMUL.FTZ R142, R140, R142 ;  /* 0x0000008e8c8e7220 */ /* 0x000fe20000410000 */
[C---:B------:R-:W-:Y:S01]  /*5110*/  FMUL.FTZ R7, R129.reuse, R124 ;  /* 0x0000007c81077220 */ /* 0x040fe20000410000 */
[----:B------:R-:W-:Y:S01]  /*5120*/  FFMA.FTZ R6, R98, -R135, R141 ;  /* 0x8000008762067223 */ /* 0x000fe2000001008d */
[----:B------:R-:W-:Y:S01]  /*5130*/  FMUL.FTZ R150, R129, R148 ;  /* 0x0000009481967220 */ /* 0x000fe20000410000 */
[----:B------:R-:W-:Y:S01]  /*5140*/  FFMA.FTZ R142, R131, R104, R142 ;  /* 0x00000068838e7223 */ /* 0x000fe2000001008e */
[----:B------:R-:W-:Y:S01]  /*5150*/  FFMA.FTZ R148, R133, R148, -R7 ;  /* 0x0000009485947223 */ /* 0x000fe20000010807 */
[----:B------:R-:W-:Y:S01]  /*5160*/  FADD.FTZ R7, R146, R145 ;  /* 0x0000009192077221 */ /* 0x000fe20000010000 */
[----:B------:R-:W-:Y:S01]  /*5170*/  FFMA.FTZ R141, R97, -R140, R6 ;  /* 0x8000008c618d7223 */ /* 0x000fe20000010006 */
[----:B------:R-:W-:Y:S01]  /*5180*/  FADD.FTZ R142, R143, R142 ;  /* 0x0000008e8f8e7221 */ /* 0x000fe20000010000 */
[----:B------:R-:W-:Y:S01]  /*5190*/  FFMA.FTZ R143, R133, R124, R150 ;  /* 0x0000007c858f7223 */ /* 0x000fe20000010096 */
[----:B------:R-:W-:Y:S01]  /*51a0*/  FADD.FTZ R7, R7, R148 ;  /* 0x0000009407077221 */ /* 0x000fe20000010000 */
[----:B------:R-:W-:Y:S01]  /*51b0*/  FFMA.FTZ R148, R96, -R129, R141 ;  /* 0x8000008160947223 */ /* 0x000fe2000001008d */
[----:B------:R-:W-:Y:S01]  /*51c0*/  FMUL.FTZ R141, R125, R62 ;  /* 0x0000003e7d8d7220 */ /* 0x000fe20000410000 */
[----:B------:R-:W-:Y:S01]  /*51d0*/  FADD.FTZ R145, R142, R143 ;  /* 0x0000008f8e917221 */ /* 0x000fe20000010000 */
[----:B------:R-:W-:Y:S01]  /*51e0*/  FFMA.FTZ R143, R95, R132, R144 ;  /* 0x000000845f8f7223 */ /* 0x000fe20000010090 */
[----:B------:R-:W-:Y:S01]  /*51f0*/  FADD.FTZ R132, -R86, R132 ;  /* 0x0000008456847221 */ /* 0x000fe20000010100 */
[----:B------:R-:W-:Y:S01]  /*5200*/  FMUL.FTZ R147, R121, R62 ;  /* 0x0000003e79937220 */ /* 0x000fe20000410000 */
[----:B------:R-:W-:Y:S01]  /*5210*/  FMUL.FTZ R149, R120, R141 ;  /* 0x0000008d78957220 */ /* 0x000fe20000410000 */
[----:B------:R-:W-:Y:S01]  /*5220*/  FMUL.FTZ R142, R116, R56 ;  /* 0x00000038748e7220 */ /* 0x000fe20000410000 */
[----:B------:R-:W-:Y:S01]  /*5230*/  FFMA.FTZ R6, R94, R139, R143 ;  /* 0x0000008b5e067223 */ /* 0x000fe2000001008f */
[----:B------:R-:W-:Y:S01]  /*5240*/  FADD.FTZ R139, -R85, R139 ;  /* 0x0000008b558b7221 */ /* 0x000fe20000010100 */
[-C--:B------:R-:W-:Y:S01]  /*5250*/  FFMA.FTZ R150, R132, R147.reuse, -R149 ;  /* 0x0000009384967223 */ /* 0x080fe20000010895 */
[----:B------:R-:W-:Y:S01]  /*5260*/  FMUL.FTZ R147, R120, R147 ;  /* 0x0000009378937220 */ /* 0x000fe20000410000 */
[----:B------:R-:W-:Y:S01]  /*5270*/  FADD.FTZ R5, R84, R5 ;  /* 0x0000000554057221 */ /* 0x000fe20000010000 */
[----:B------:R-:W-:Y:S01]  /*5280*/  FADD.FTZ R144, RZ, R4 ;  /* 0x00000004ff907221 */ /* 0x000fe20000010000 */
[----:B------:R-:W-:Y:S01]  /*5290*/  FMUL.FTZ R143, R109, R64 ;  /* 0x000000406d8f7220 */ /* 0x000fe20000410000 */
[----:B------:R-:W-:Y:S01]  /*52a0*/  FMUL.FTZ R152, R119, R56 ;  /* 0x0000003877987220 */ /* 0x000fe20000410000 */
        /* <DEDUP_REMOVED lines=8> */
[----:B------:R-:W-:Y:S01]  /*5330*/  FFMA.FTZ R145, R95, -R120, R148 ;  /* 0x800000785f917223 */ /* 0x000fe20000010094 */
        /* <DEDUP_REMOVED lines=12> */
[----:B------:R-:W0:Y:S01]  /*5400*/  SHFL.IDX PT, R145, R106, RZ, 0x1f ;  /* 0x00001fff6a917589 */ /* 0x000e2200000e0000 */
[----:B------:R-:W-:Y:S01]  /*5410*/  FADD.FTZ R77, R143, R77 ;  /* 0x0000004d8f4d7221 */ /* 0x000fe20000010000 */
[----:B------:R-:W-:Y:S01]  /*5420*/  MOV R7, R147 ;  /* 0x0000009300077202 */ /* 0x000fe20000000f00 */
[----:B------:R-:W-:Y:S01]  /*5430*/  FMUL.FTZ R143, R25, R116 ;  /* 0x00000074198f7220 */ /* 0x000fe20000410000 */
[----:B------:R-:W1:Y:S01]  /*5440*/  SHFL.DOWN PT, R151, R6, 0x1, 0x1f ;  /* 0x08201f0006977f89 */ /* 0x000e6200000e0000 */
[----:B------:R-:W-:Y:S01]  /*5450*/  MOV R5, R148 ;  /* 0x0000009400057202 */ /* 0x000fe20000000f00 */
[----:B------:R-:W-:Y:S01]  /*5460*/  FADD.FTZ R74, R3, R74 ;  /* 0x0000004a034a7221 */ /* 0x000fe20000010000 */
[----:B------:R-:W-:Y:S01]  /*5470*/  FADD.FTZ R82, R142, R82 ;  /* 0x000000528e527221 */ /* 0x000fe20000010000 */
[----:B------:R0:W2:Y:S01]  /*5480*/  SHFL.DOWN PT, R152, R147, 0x1, 0x1f ;  /* 0x08201f0093987f89 */ /* 0x0000a200000e0000 */
[----:B------:R-:W-:Y:S01]  /*5490*/  FADD.FTZ R75, R141, R75 ;  /* 0x0000004b8d4b7221 */ /* 0x000fe20000010000 */
[----:B------:R-:W-:Y:S01]  /*54a0*/  FADD.FTZ R76, R124, R76 ;  /* 0x0000004c7c4c7221 */ /* 0x000fe20000010000 */
[----:B------:R-:W-:Y:S01]  /*54b0*/  FADD.FTZ R73, R104, R73 ;  /* 0x0000004968497221 */ /* 0x000fe20000010000 */
[----:B------:R-:W3:Y:S04]  /*54c0*/  SHFL.DOWN PT, R149, R4, 0x1, 0x1f ;  /* 0x08201f0004957f89 */ /* 0x000ee800000e0000 */
[----:B------:R4:W5:Y:S01]  /*54d0*/  SHFL.DOWN PT, R150, R148, 0x1, 0x1f ;  /* 0x08201f0094967f89 */ /* 0x00096200000e0000 */
[C---:B0-----:R-:W-:Y:S01]  /*54e0*/  FMUL.FTZ R147, R145.reuse, R9 ;  /* 0x0000000991937220 */ /* 0x041fe20000410000 */
[----:B----4-:R-:W-:Y:S01]  /*54f0*/  FMUL.FTZ R148, R145, R8 ;  /* 0x0000000891947220 */ /* 0x010fe20000410000 */
[----:B-1----:R-:W-:-:S02]  /*5500*/  @!P1 FADD.FTZ R6, R6, R151 ;  /* 0x0000009706069221 */ /* 0x002fc40000010000 */
[C---:B------:R-:W-:Y:S01]  /*5510*/  FFMA.FTZ R8, R2.reuse, R8, -R147 ;  /* 0x0000000802087223 */ /* 0x040fe20000010893 */
[----:B------:R-:W-:Y:S01]  /*5520*/  FFMA.FTZ R9, R2, R9, R148 ;  /* 0x0000000902097223 */ /* 0x000fe20000010094 */
[----:B--2---:R-:W-:Y:S01]  /*5530*/  @!P1 FADD.FTZ R7, R7, R152 ;  /* 0x0000009807079221 */ /* 0x004fe20000010000 */
[----:B------:R-:W0:Y:S01]  /*5540*/  SHFL.DOWN PT, R153, R6, 0x2, 0x1f ;  /* 0x08401f0006997f89 */ /* 0x000e2200000e0000 */
[----:B---3--:R-:W-:-:S03]  /*5550*/  @!P1 FADD.FTZ R4, R149, R4 ;  /* 0x0000000495049221 */ /* 0x008fc60000010000 */
[----:B------:R-:W1:Y:S01]  /*5560*/  SHFL.DOWN PT, R152, R7, 0x2, 0x1f ;  /* 0x08401f0007987f89 */ /* 0x000e6200000e0000 */
[----:B------:R-:W-:Y:S01]  /*5570*/  FMUL.FTZ R149, R145, R11 ;  /* 0x0000000b91957220 */ /* 0x000fe20000410000 */
[----:B-----5:R-:W-:Y:S02]  /*5580*/  @!P1 FADD.FTZ R5, R5, R150 ;  /* 0x0000009605059221 */ /* 0x020fe40000010000 */
[----:B------:R-:W2:Y:S01]  /*5590*/  SHFL.DOWN PT, R151, R4, 0x2, 0x1f ;  /* 0x08401f0004977f89 */ /* 0x000ea200000e0000 */
[-C--:B------:R-:W-:Y:S01]  /*55a0*/  FMUL.FTZ R150, R145, R10.reuse ;  /* 0x0000000a91967220 */ /* 0x080fe20000410000 */
[C---:B------:R-:W-:Y:S01]  /*55b0*/  FMUL.FTZ R145, R25.reuse, R27 ;  /* 0x0000001b19917220 */ /* 0x040fe20000410000 */
[C---:B------:R-:W-:Y:S01]  /*55c0*/  FFMA.FTZ R149, R2.reuse, R10, -R149 ;  /* 0x0000000a02957223 */ /* 0x040fe20000010895 */
[----:B------:R-:W3:Y:S01]  /*55d0*/  SHFL.DOWN PT, R106, R5, 0x2, 0x1f ;  /* 0x08401f00056a7f89 */ /* 0x000ee200000e0000 */
[----:B------:R-:W-:Y:S01]  /*55e0*/  FFMA.FTZ R11, R2, R11, R150 ;  /* 0x0000000b020b7223 */ /* 0x000fe20000010096 */
[-C--:B------:R-:W-:Y:S01]  /*55f0*/  FFMA.FTZ R145, R24, R109.reuse, R145 ;  /* 0x0000006d18917223 */ /* 0x080fe20000010091 */
[----:B------:R-:W-:Y:S01]  /*5600*/  FMUL.FTZ R2, R25, R109 ;  /* 0x0000006d19027220 */ /* 0x000fe20000410000 */
[----:B------:R-:W-:Y:S01]  /*5610*/  ISETP.NE.AND P1, PT, R38, RZ, PT ;  /* 0x000000ff2600720c */ /* 0x000fe20003f25270 */
[----:B------:R-:W-:Y:S01]  /*5620*/  FADD.FTZ R11, R26, R11 ;  /* 0x0000000b1a0b7221 */ /* 0x000fe20000010000 */
[----:B------:R-:W-:Y:S01]  /*5630*/  FMUL.FTZ R145, R146, R145 ;  /* 0x0000009192917220 */ /* 0x000fe20000410000 */
[----:B------:R-:W-:Y:S01]  /*5640*/  FFMA.FTZ R27, R24, R27, -R2 ;  /* 0x0000001b181b7223 */ /* 0x000fe20000010802 */
[----:B------:R-:W-:-:S03]  /*5650*/  FADD.FTZ R10, R108, R149 ;  /* 0x000000956c0a7221 */ /* 0x000fc60000010000 */
[----:B------:R-:W-:Y:S01]  /*5660*/  FFMA.FTZ R144, R144, R27, R145 ;  /* 0x0000001b90907223 */ /* 0x000fe20000010091 */
[----:B0-----:R-:W-:Y:S01]  /*5670*/  @!P2 FADD.FTZ R6, R6, R153 ;  /* 0x000000990606a221 */ /* 0x001fe20000010000 */
[----:B------:R-:W-:Y:S02]  /*5680*/  FMUL.FTZ R27, R25, R119 ;  /* 0x00000077191b7220 */ /* 0x000fe40000410000 */
[----:B------:R-:W-:Y:S01]  /*5690*/  FFMA.FTZ R144, R101, R109, R144 ;  /* 0x0000006d65907223 */ /* 0x000fe20000010090 */
[----:B-1----:R-:W-:Y:S01]  /*56a0*/  @!P2 FADD.FTZ R7, R7, R152 ;  /* 0x000000980707a221 */ /* 0x002fe20000010000 */
[----:B------:R-:W0:Y:S01]  /*56b0*/  SHFL.DOWN PT, R147, R6, 0x4, 0x1f ;  /* 0x08801f0006937f89 */ /* 0x000e2200000e0000 */
[----:B------:R-:W-:Y:S01]  /*56c0*/  FFMA.FTZ R2, R24, R116, R27 ;  /* 0x0000007418027223 */ /* 0x000fe2000001001b */
[----:B------:R-:W-:Y:S01]  /*56d0*/  FADD.FTZ R57, R144, R57 ;  /* 0x0000003990397221 */ /* 0x000fe20000010000 */
[----:B--2---:R-:W-:Y:S01]  /*56e0*/  @!P2 FADD.FTZ R4, R4, R151 ;  /* 0x000000970404a221 */ /* 0x004fe20000010000 */
[----:B------:R1:W-:Y:S01]  /*56f0*/  @!P1 STS.128 [UR6+0x1770], R8 ;  /* 0x00177008ff009988 */ /* 0x0003e20008000c06 */
[----:B------:R-:W-:Y:S01]  /*5700*/  FMUL.FTZ R2, R139, R2 ;  /* 0x000000028b027220 */ /* 0x000fe20000410000 */
[----:B---3--:R-:W-:-:S02]  /*5710*/  @!P2 FADD.FTZ R5, R5, R106 ;  /* 0x0000006a0505a221 */ /* 0x008fc40000010000 */
[----:B------:R-:W2:Y:S01]  /*5720*/  SHFL.DOWN PT, R145, R4, 0x4, 0x1f ;  /* 0x08801f0004917f89 */ /* 0x000ea200000e0000 */
[----:B------:R-:W-:-:S03]  /*5730*/  ISETP.GT.AND P2, PT, R48, 0x1b, PT ;  /* 0x0000001b3000780c */ /* 0x000fc60003f44270 */
[----:B------:R-:W3:Y:S04]  /*5740*/  SHFL.DOWN PT, R106, R7, 0x4, 0x1f ;  /* 0x08801f00076a7f89 */ /* 0x000ee800000e0000 */
[----:B------:R-:W4:Y:S01]  /*5750*/  SHFL.DOWN PT, R26, R5, 0x4, 0x1f ;  /* 0x08801f00051a7f89 */ /* 0x000f2200000e0000 */
[----:B-1----:R-:W-:Y:S01]  /*5760*/  FFMA.FTZ R8, R24, R119, -R143 ;  /* 0x0000007718087223 */ /* 0x002fe2000001088f */
[----:B------:R-:W-:-:S03]  /*5770*/  FMUL.FTZ R9, R25, R121 ;  /* 0x0000007919097220 */ /* 0x000fc60000410000 */
[----:B------:R-:W-:Y:S01]  /*5780*/  FFMA.FTZ R8, R113, R8, R2 ;  /* 0x0000000871087223 */ /* 0x000fe20000010002 */
[-C--:B------:R-:W-:Y:S01]  /*5790*/  FFMA.FTZ R9, R24, R125.reuse, R9 ;  /* 0x0000007d18097223 */ /* 0x080fe20000010009 */
[----:B0-----:R-:W-:Y:S01]  /*57a0*/  @!P2 FADD.FTZ R6, R6, R147 ;  /* 0x000000930606a221 */ /* 0x001fe20000010000 */
[----:B------:R-:W-:Y:S01]  /*57b0*/  FMUL.FTZ R2, R25, R125 ;  /* 0x0000007d19027220 */ /* 0x000fe20000410000 */
[----:B------:R-:W-:Y:S01]  /*57c0*/  FFMA.FTZ R27, R59, R116, R8 ;  /* 0x000000743b1b7223 */ /* 0x000fe20000010008 */
[----:B------:R-:W-:Y:S01]  /*57d0*/  FMUL.FTZ R11, R132, R9 ;  /* 0x00000009840b7220 */ /* 0x000fe20000410000 */
[----:B------:R-:W-:Y:S01]  /*57e0*/  FMUL.FTZ R9, R25, R136 ;  /* 0x0000008819097220 */ /* 0x000fe20000410000 */
[----:B------:R-:W0:Y:S01]  /*57f0*/  SHFL.DOWN PT, R109, R6, 0x8, 0x1f ;  /* 0x09001f00066d7f89 */ /* 0x000e2200000e0000 */
[----:B------:R-:W-:Y:S01]  /*5800*/  FADD.FTZ R68, R27, R68 ;  /* 0x000000441b447221 */ /* 0x000fe20000010000 */
[----:B------:R-:W-:Y:S01]  /*5810*/  FFMA.FTZ R121, R24, R121, -R2 ;  /* 0x0000007918797223 */ /* 0x000fe20000010802 */
[----:B--2---:R-:W-:Y:S01]  /*5820*/  @!P2 FADD.FTZ R4, R4, R145 ;  /* 0x000000910404a221 */ /* 0x004fe20000010000 */
[CC--:B------:R-:W-:Y:S01]  /*5830*/  FFMA.FTZ R10, R24.reuse, R138.reuse, -R9 ;  /* 0x0000008a180a7223 */ /* 0x0c0fe20000010809 */
[C---:B------:R-:W-:Y:S01]  /*5840*/  FMUL.FTZ R9, R25.reuse, R138 ;  /* 0x0000008a19097220 */ /* 0x040fe20000410000 */
[----:B------:R-:W-:Y:S01]  /*5850*/  FMUL.FTZ R8, R25, R134 ;  /* 0x0000008619087220 */ /* 0x000fe20000410000 */
[----:B---3--:R-:W-:Y:S01]  /*5860*/  @!P2 FADD.FTZ R7, R7, R106 ;  /* 0x0000006a0707a221 */ /* 0x008fe20000010000 */
[----:B------:R-:W1:Y:S01]  /*5870*/  SHFL.DOWN PT, R27, R4, 0x8, 0x1f ;  /* 0x09001f00041b7f89 */ /* 0x000e6200000e0000 */
[----:B------:R-:W-:Y:S01]  /*5880*/  FFMA.FTZ R2, R24, R136, R9 ;  /* 0x0000008818027223 */ /* 0x000fe20000010009 */
[----:B------:R-:W-:Y:S01]  /*5890*/  FMUL.FTZ R9, R25, R137 ;  /* 0x0000008919097220 */ /* 0x000fe20000410000 */
[----:B----4-:R-:W-:Y:S01]  /*58a0*/  @!P2 FADD.FTZ R5, R5, R26 ;  /* 0x0000001a0505a221 */ /* 0x010fe20000010000 */
[----:B------:R-:W2:Y:S01]  /*58b0*/  SHFL.DOWN PT, R106, R7, 0x8, 0x1f ;  /* 0x09001f00076a7f89 */ /* 0x000ea200000e0000 */
[----:B------:R-:W-:Y:S01]  /*58c0*/  ISETP.GT.AND P2, PT, R48, 0x17, PT ;  /* 0x000000173000780c */ /* 0x000fe20003f44270 */
[----:B------:R-:W-:Y:S01]  /*58d0*/  FMUL.FTZ R2, R133, R2 ;  /* 0x0000000285027220 */ /* 0x000fe20000410000 */
[----:B------:R-:W-:Y:S01]  /*58e0*/  FFMA.FTZ R120, R120, R121, R11 ;  /* 0x0000007978787223 */ /* 0x000fe2000001000b */
[----:B------:R-:W3:Y:S01]  /*58f0*/  SHFL.DOWN PT, R26, R5, 0x8, 0x1f ;  /* 0x09001f00051a7f89 */ /* 0x000ee200000e0000 */
[----:B------:R-:W-:Y:S01]  /*5900*/  FMUL.FTZ R11, R25, R128 ;  /* 0x00000080190b7220 */ /* 0x000fe20000410000 */
[----:B------:R-:W-:Y:S01]  /*5910*/  FFMA.FTZ R10, R129, R10, R2 ;  /* 0x0000000a810a7223 */ /* 0x000fe20000010002 */
[C---:B------:R-:W-:Y:S01]  /*5920*/  FFMA.FTZ R2, R24.reuse, R134, R9 ;  /* 0x0000008618027223 */ /* 0x040fe20000010009 */
[----:B------:R-:W-:Y:S01]  /*5930*/  FMUL.FTZ R9, R25, R126 ;  /* 0x0000007e19097220 */ /* 0x000fe20000410000 */
[C---:B------:R-:W-:Y:S01]  /*5940*/  FFMA.FTZ R137, R24.reuse, R137, -R8 ;  /* 0x0000008918897223 */ /* 0x040fe20000010808 */
[----:B------:R-:W-:Y:S01]  /*5950*/  FFMA.FTZ R125, R103, R125, R120 ;  /* 0x0000007d677d7223 */ /* 0x000fe20000010078 */
[----:B------:R-:W-:Y:S01]  /*5960*/  FMUL.FTZ R131, R131, R2 ;  /* 0x0000000283837220 */ /* 0x000fe20000410000 */
[----:B------:R-:W-:Y:S01]  /*5970*/  FFMA.FTZ R9, R24, R128, R9 ;  /* 0x0000008018097223 */ /* 0x000fe20000010009 */
[----:B------:R-:W-:Y:S01]  /*5980*/  FFMA.FTZ R10, R55, R136, R10 ;  /* 0x00000088370a7223 */ /* 0x000fe2000001000a */
[----:B0-----:R-:W-:Y:S01]  /*5990*/  @!P2 FADD.FTZ R6, R6, R109 ;  /* 0x0000006d0606a221 */ /* 0x001fe20000010000 */
[----:B------:R-:W-:Y:S01]  /*59a0*/  FFMA.FTZ R140, R140, R137, R131 ;  /* 0x000000898c8c7223 */ /* 0x000fe20000010083 */
[----:B------:R-:W-:Y:S01]  /*59b0*/  FFMA.FTZ R126, R24, R126, -R11 ;  /* 0x0000007e187e7223 */ /* 0x000fe2000001080b */
[----:B------:R-:W-:Y:S01]  /*59c0*/  FMUL.FTZ R114, R114, R9 ;  /* 0x0000000972727220 */ /* 0x000fe20000410000 */
[----:B------:R-:W-:Y:S01]  /*59d0*/  FADD.FTZ R70, R125, R70 ;  /* 0x000000467d467221 */ /* 0x000fe20000010000 */
[----:B------:R0:W4:Y:S01]  /*59e0*/  SHFL.DOWN PT, R11, R6, 0x10, 0x1f ;  /* 0x0a001f00060b7f89 */ /* 0x00012200000e0000 */
[----:B-1----:R-:W-:Y:S01]  /*59f0*/  @!P2 FADD.FTZ R4, R4, R27 ;  /* 0x0000001b0404a221 */ /* 0x002fe20000010000 */
[----:B------:R-:W-:Y:S01]  /*5a00*/  FADD.FTZ R69, R10, R69 ;  /* 0x000000450a457221 */ /* 0x000fe20000010000 */
[----:B------:R-:W-:Y:S01]  /*5a10*/  FFMA.FTZ R140, R105, R134, R140 ;  /* 0x00000086698c7223 */ /* 0x000fe2000001008c */
[----:B------:R-:W-:Y:S01]  /*5a20*/  FMUL.FTZ R9, R25, R123 ;  /* 0x0000007b19097220 */ /* 0x000fe20000410000 */
[----:B--2---:R-:W-:Y:S01]  /*5a30*/  @!P2 FADD.FTZ R7, R7, R106 ;  /* 0x0000006a0707a221 */ /* 0x004fe20000010000 */
        /* <DEDUP_REMOVED lines=11> */
.L_x_16442:
[----:B------:R-:W-:Y:S05]  /*5af0*/  BSYNC.RECONVERGENT B0 ;  /* 0x0000000000007941 */ /* 0x000fea0003800200 */
.L_x_16441:
[C---:B-1----:R-:W-:Y:S01]  /*5b00*/  FMUL.FTZ R3, R25.reuse, R107 ;  /* 0x0000006b19037220 */ /* 0x042fe20000410000 */
[CC--:B------:R-:W-:Y:S01]  /*5b10*/  FMUL.FTZ R10, R25.reuse, R115.reuse ;  /* 0x00000073190a7220 */ /* 0x0c0fe20000410000 */
[C---:B------:R-:W-:Y:S01]  /*5b20*/  FFMA.FTZ R9, R24.reuse, R115, R9 ;  /* 0x0000007318097223 */ /* 0x040fe20000010009 */
[-C--:B--2---:R-:W-:Y:S01]  /*5b30*/  FMUL.FTZ R8, R25, R110.reuse ;  /* 0x0000006e19087220 */ /* 0x084fe20000410000 */
[C---:B---3--:R-:W-:Y:S01]  /*5b40*/  FFMA.FTZ R2, R24.reuse, R110, R3 ;  /* 0x0000006e18027223 */ /* 0x048fe20000010003 */
        /* <DEDUP_REMOVED lines=29> */
.L_x_16444:
[----:B------:R-:W-:Y:S05]  /*5d20*/  BSYNC.RECONVERGENT B0 ;  /* 0x0000000000007941 */ /* 0x000fea0003800200 */
.L_x_16443:
[----:B------:R-:W-:-:S04]  /*5d30*/  UIADD3 UR4, UPT, UPT, UR4, 0x1, URZ ;  /* 0x0000000104047890 */ /* 0x000fc8000fffe0ff */
[----:B------:R-:W-:-:S09]  /*5d40*/  UISETP.GE.AND UP0, UPT, UR4, UR8, UPT ;  /* 0x000000080400728c */ /* 0x000fd2000bf06270 */
[----:B------:R-:W-:Y:S05]  /*5d50*/  BRA.U !UP0, `(.L_x_16445) ;  /* 0xffffffcd085c7547 */ /* 0x000fea000b83ffff */
.L_x_16427:
[----:B------:R-:W-:Y:S08]  /*5d60*/  BAR.SYNC.DEFER_BLOCKING 0x0 ;  /* 0x0000000000007b1d */ /* 0x000ff00000010000 */
[----:B------:R-:W2:Y:S01]  /*5d70*/  LDC.64 R26, c[0x0][0x4f8] ;  /* 0x00013e00ff1a7b82 */ /* 0x000ea20000000a00 */
[----:B------:R-:W3:Y:S07]  /*5d80*/  LDCU.64 UR6, c[0x0][0x500] ;  /* 0x0000a000ff0677ac */ /* 0x000eee0008000a00 */
[----:B------:R-:W5:Y:S01]  /*5d90*/  LDC.64 R50, c[0x0][0x550] ;  /* 0x00015400ff327b82 */ /* 0x000f620000000a00 */
[----:B01----:R-:W4:Y:S04]  /*5da0*/  LDG.E.128 R4, desc[UR16][R18.64] ;  /* 0x0000001012047981 */ /* 0x003f28000c1e1d00 */
[----:B----4-:R-:W-:Y:S01]  /*5db0*/  STS.128 [R29], R4 ;  /* 0x000000041d007388 */ /* 0x010fe20000000c00 */
[----:B------:R-:W-:-:S03]  /*5dc0*/  NOP ;  /* 0x0000000000007918 */ /* 0x000fc60000000000 */
[----:B------:R-:W0:Y:S02]  /*5dd0*/  LDS.128 R8, [R29] ;  /* 0x000000001d087984 */ /* 0x000e240000000c00 */
[C---:B0-----:R-:W-:Y:S02]  /*5de0*/  SHF.L.U32 R3, R8.reuse, 0x10, RZ ;  /* 0x0000001008037819 */ /* 0x041fe400000006ff */
[----:B------:R-:W-:-:S03]  /*5df0*/  PRMT R8, R8, 0x7632, R8 ;  /* 0x0000763208087816 */ /* 0x000fc60000000008 */
[--C-:B------:R-:W-:Y:S01]  /*5e00*/  FADD.FTZ R0, R3, R42.reuse ;  /* 0x0000002a03007221 */ /* 0x100fe20000010000 */
[C---:B------:R-:W-:Y:S02]  /*5e10*/  SHF.L.U32 R3, R9.reuse, 0x10, RZ ;  /* 0x0000001009037819 */ /* 0x040fe400000006ff */
[----:B------:R-:W-:Y:S01]  /*5e20*/  PRMT R9, R9, 0x7632, R9 ;  /* 0x0000763209097816 */ /* 0x000fe20000000009 */
[----:B------:R-:W-:Y:S01]  /*5e30*/  BAR.SYNC.DEFER_BLOCKING 0x0 ;  /* 0x0000000000007b1d */ /* 0x000fe20000010000 */
[----:B------:R-:W-:Y:S01]  /*5e40*/  FSETP.GTU.FTZ.AND P6, PT, R0, 20, PT ;  /* 0x41a000000000780b */ /* 0x000fe20003fdc000 */
[--C-:B------:R-:W-:Y:S01]  /*5e50*/  FADD.FTZ R2, R3, R42.reuse ;  /* 0x0000002a03027221 */ /* 0x100fe20000010000 */
[----:B------:R-:W-:Y:S02]  /*5e60*/  SHF.L.U32 R3, R10, 0x10, RZ ;  /* 0x000000100a037819 */ /* 0x000fe400000006ff */
[----:B------:R-:W-:Y:S02]  /*5e70*/  SHF.L.U32 R9, R9, 0x10, RZ ;  /* 0x0000001009097819 */ /* 0x000fe400000006ff */
[----:B------:R-:W-:Y:S01]  /*5e80*/  FSETP.GTU.FTZ.AND P0, PT, R2, 20, PT ;  /* 0x41a000000200780b */ /* 0x000fe20003f1c000 */
[--C-:B------:R-:W-:Y:S01]  /*5e90*/  FADD.FTZ R5, R3, R42.reuse ;  /* 0x0000002a03057221 */ /* 0x100fe20000010000 */
[----:B------:R-:W-:Y:S01]  /*5ea0*/  SHF.L.U32 R3, R11, 0x10, RZ ;  /* 0x000000100b037819 */ /* 0x000fe200000006ff */
[----:B------:R-:W-:Y:S01]  /*5eb0*/  FADD.FTZ R9, R9, R42 ;  /* 0x0000002a09097221 */ /* 0x000fe20000010000 */
[----:B------:R-:W-:-:S02]  /*5ec0*/  PRMT R10, R10, 0x7632, R10 ;  /* 0x000076320a0a7816 */ /* 0x000fc4000000000a */
[----:B------:R-:W-:Y:S01]  /*5ed0*/  FSETP.GTU.FTZ.AND P1, PT, R5, 20, PT ;  /* 0x41a000000500780b */ /* 0x000fe20003f3c000 */
[----:B------:R-:W-:Y:S01]  /*5ee0*/  @!P6 FMUL.FTZ R0, R0, -1.4426950216293334961 ;  /* 0xbfb8aa3b0000e820 */ /* 0x000fe20000410000 */
[----:B------:R-:W-:Y:S01]  /*5ef0*/  FADD.FTZ R6, R3, R42 ;  /* 0x0000002a03067221 */ /* 0x000fe20000010000 */
[----:B------:R-:W-:Y:S02]  /*5f00*/  SHF.L.U32 R3, R8, 0x10, RZ ;  /* 0x0000001008037819 */ /* 0x000fe400000006ff */
[----:B------:R-:W-:Y:S02]  /*5f10*/  PRMT R11, R11, 0x7632, R11 ;  /* 0x000076320b0b7816 */ /* 0x000fe4000000000b */
[----:B------:R-:W0:Y:S01]  /*5f20*/  @!P6 MUFU.EX2 R0, R0 ;  /* 0x000000000000e308 */ /* 0x000e220000000800 */
[----:B------:R-:W-:Y:S01]  /*5f30*/  @!P0 FMUL.FTZ R4, R2, -1.4426950216293334961 ;  /* 0xbfb8aa3b02048820 */ /* 0x000fe20000410000 */
[----:B------:R-:W-:Y:S02]  /*5f40*/  FSETP.GTU.FTZ.AND P2, PT, R6, 20, PT ;  /* 0x41a000000600780b */ /* 0x000fe40003f5c000 */
[----:B------:R-:W-:-:S02]  /*5f50*/  FSETP.GTU.FTZ.AND P4, PT, R9, 20, PT ;  /* 0x41a000000900780b */ /* 0x000fc40003f9c000 */
[----:B------:R-:W-:Y:S02]  /*5f60*/  SHF.L.U32 R7, R10, 0x10, RZ ;  /* 0x000000100a077819 */ /* 0x000fe400000006ff */
[----:B------:R-:W-:Y:S01]  /*5f70*/  SHF.L.U32 R11, R11, 0x10, RZ ;  /* 0x000000100b0b7819 */ /* 0x000fe200000006ff */
[----:B------:R-:W-:Y:S02]  /*5f80*/  @!P0 MUFU.EX2 R4, R4 ;  /* 0x0000000400048308 */ /* 0x000fe40000000800 */
[--C-:B------:R-:W-:Y:S02]  /*5f90*/  FADD.FTZ R7, R7, R42.reuse ;  /* 0x0000002a07077221 */ /* 0x100fe40000010000 */
[----:B------:R-:W-:-:S03]  /*5fa0*/  FADD.FTZ R11, R11, R42 ;  /* 0x0000002a0b0b7221 */ /* 0x000fc60000010000 */
[----:B------:R-:W-:Y:S01]  /*5fb0*/  FSETP.GTU.FTZ.AND P5, PT, R7, 20, PT ;  /* 0x41a000000700780b */ /* 0x000fe20003fbc000 */
[----:B0-----:R-:W-:Y:S01]  /*5fc0*/  @!P6 FADD.FTZ R2, R0, 1 ;  /* 0x3f8000000002e421 */ /* 0x001fe20000010000 */
[----:B------:R-:W-:Y:S01]  /*5fd0*/  FADD.FTZ R0, R3, R42 ;  /* 0x0000002a03007221 */ /* 0x000fe20000010000 */
[----:B------:R-:W-:Y:S02]  /*5fe0*/  @!P1 FMUL.FTZ R3, R5, -1.4426950216293334961 ;  /* 0xbfb8aa3b05039820 */ /* 0x000fe40000410000 */
[----:B------:R0:W1:Y:S02]  /*5ff0*/  @!P6 MUFU.RCP R8, R2 ;  /* 0x000000020008e308 */ /* 0x0000640000001000 */
[----:B------:R-:W-:-:S06]  /*6000*/  FSETP.GTU.FTZ.AND P3, PT, R0, 20, PT ;  /* 0x41a000000000780b */ /* 0x000fcc0003f7c000 */
[----:B------:R4:W3:Y:S01]  /*6010*/  @!P1 MUFU.EX2 R5, R3 ;  /* 0x0000000300059308 */ /* 0x0008e20000000800 */
[----:B0-----:R-:W-:-:S06]  /*6020*/  @!P2 FMUL.FTZ R2, R6, -1.4426950216293334961 ;  /* 0xbfb8aa3b0602a820 */ /* 0x001fcc0000410000 */
[----:B------:R-:W-:Y:S01]  /*6030*/  @!P3 FMUL.FTZ R0, R0, -1.4426950216293334961 ;  /* 0xbfb8aa3b0000b820 */ /* 0x000fe20000410000 */
[----:B------:R0:W2:Y:S01]  /*6040*/  @!P2 MUFU.EX2 R6, R2 ;  /* 0x000000020006a308 */ /* 0x0000a20000000800 */
[----:B-1----:R-:W-:Y:S01]  /*6050*/  @!P6 FMUL.FTZ R67, R67, R8 ;  /* 0x000000084343e220 */ /* 0x002fe20000410000 */
[----:B----4-:R-:W-:Y:S01]  /*6060*/  @!P4 FMUL.FTZ R3, R9, -1.4426950216293334961 ;  /* 0xbfb8aa3b0903c820 */ /* 0x010fe20000410000 */
[----:B------:R-:W-:Y:S01]  /*6070*/  FSETP.GTU.FTZ.AND P6, PT, R11, 20, PT ;  /* 0x41a000000b00780b */ /* 0x000fe20003fdc000 */
[----:B------:R-:W-:Y:S01]  /*6080*/  @!P5 FMUL.FTZ R9, R7, -1.4426950216293334961 ;  /* 0xbfb8aa3b0709d820 */ /* 0x000fe20000410000 */
[----:B------:R-:W-:Y:S01]  /*6090*/  F2FP.BF16.F32.PACK_AB R7, R77, R82 ;  /* 0x000000524d07723e */ /* 0x000fe200000010ff */
[----:B------:R-:W-:Y:S02]  /*60a0*/  FADD.FTZ R40, R67, R40 ;  /* 0x0000002843287221 */ /* 0x000fe40000010000 */
[----:B------:R-:W1:Y:S01]  /*60b0*/  @!P4 MUFU.EX2 R3, R3 ;  /* 0x000000030003c308 */ /* 0x000e620000000800 */
[----:B0-----:R-:W-:Y:S01]  /*60c0*/  @!P0 FADD.FTZ R2, R4, 1 ;  /* 0x3f80000004028421 */ /* 0x001fe20000010000 */
[----:B---3--:R-:W-:Y:S01]  /*60d0*/  @!P1 FADD.FTZ R8, R5, 1 ;  /* 0x3f80000005089421 */ /* 0x008fe20000010000 */
[----:B------:R-:W-:-:S02]  /*60e0*/  F2FP.BF16.F32.PACK_AB R5, R73, R74 ;  /* 0x0000004a4905723e */ /* 0x000fc400000010ff */
[----:B------:R-:W-:-:S03]  /*60f0*/  F2FP.BF16.F32.PACK_AB R4, R71, R72 ;  /* 0x000000484704723e */ /* 0x000fc600000010ff */
[----:B------:R-:W-:Y:S01]  /*6100*/  @!P6 FMUL.FTZ R11, R11, -1.4426950216293334961 ;  /* 0xbfb8aa3b0b0be820 */ /* 0x000fe20000410000 */
[----:B--2---:R-:W-:Y:S01]  /*6110*/  @!P2 FADD.FTZ R10, R6, 1 ;  /* 0x3f800000060aa421 */ /* 0x004fe20000010000 */
[----:B------:R-:W-:Y:S01]  /*6120*/  F2FP.BF16.F32.PACK_AB R6, R75, R76 ;  /* 0x0000004c4b06723e */ /* 0x000fe200000010ff */
[----:B------:R-:W0:Y:S04]  /*6130*/  @!P5 MUFU.EX2 R18, R9 ;  /* 0x000000090012d308 */ /* 0x000e280000000800 */
[----:B------:R5:W-:Y:S01]  /*6140*/  STS.128 [R29], R4 ;  /* 0x000000041d007388 */ /* 0x000be20000000c00 */
[----:B-1----:R-:W-:-:S03]  /*6150*/  @!P4 FADD.FTZ R13, R3, 1 ;  /* 0x3f800000030dc421 */ /* 0x002fc60000010000 */
[----:B------:R-:W1:Y:S08]  /*6160*/  @!P6 MUFU.EX2 R19, R11 ;  /* 0x0000000b0013e308 */ /* 0x000e700000000800 */
[----:B------:R-:W2:Y:S01]  /*6170*/  @!P1 MUFU.RCP R22, R8 ;  /* 0x0000000800169308 */ /* 0x000ea20000001000 */
[----:B0-----:R-:W-:-:S07]  /*6180*/  @!P5 FADD.FTZ R18, R18, 1 ;  /* 0x3f8000001212d421 */ /* 0x001fce0000010000 */
[----:B------:R0:W3:Y:S01]  /*6190*/  @!P2 MUFU.RCP R23, R10 ;  /* 0x0000000a0017a308 */ /* 0x0000e20000001000 */
[----:B------:R-:W-:Y:S01]  /*61a0*/  NOP ;  /* 0x0000000000007918 */ /* 0x000fe20000000000 */
[----:B-1----:R-:W-:-:S06]  /*61b0*/  @!P6 FADD.FTZ R19, R19, 1 ;  /* 0x3f8000001313e421 */ /* 0x002fcc0000010000 */
[----:B------:R1:W4:Y:S01]  /*61c0*/  @!P4 MUFU.RCP R20, R13 ;  /* 0x0000000d0014c308 */ /* 0x0003220000001000 */
[----:B0-----:R-:W0:Y:S01]  /*61d0*/  LDS.128 R8, [R29] ;  /* 0x000000001d087984 */ /* 0x001e220000000c00 */
[----:B--2---:R-:W-:Y:S01]  /*61e0*/  @!P1 FMUL.FTZ R69, R69, R22 ;  /* 0x0000001645459220 */ /* 0x004fe20000410000 */
[----:B------:R-:W-:-:S04]  /*61f0*/  IADD3 R32, P1, PT, R32, -0x200, RZ ;  /* 0xfffffe0020207810 */ /* 0x000fc80007f3e0ff */
[----:B------:R-:W-:Y:S01]  /*6200*/  IADD3.X R33, PT, PT, R33, -0x1, RZ, P1, !PT ;  /* 0xffffffff21217810 */ /* 0x000fe20000ffe4ff */
[----:B------:R2:W5:Y:S01]  /*6210*/  @!P0 MUFU.RCP R21, R2 ;  /* 0x0000000200158308 */ /* 0x0005620000001000 */
[----:B-1----:R-:W-:Y:S01]  /*6220*/  MOV R13, RZ ;  /* 0x000000ff000d7202 */ /* 0x002fe20000000f00 */
[----:B---3--:R-:W-:Y:S01]  /*6230*/  @!P2 FMUL.FTZ R68, R68, R23 ;  /* 0x000000174444a220 */ /* 0x008fe20000410000 */
[----:B------:R-:W-:-:S04]  /*6240*/  IADD3 R36, P2, PT, R36, -0x200, RZ ;  /* 0xfffffe0024247810 */ /* 0x000fc80007f5e0ff */
[----:B------:R-:W-:Y:S01]  /*6250*/  IADD3.X R37, PT, PT, R37, -0x1, RZ, P2, !PT ;  /* 0xffffffff25257810 */ /* 0x000fe200017fe4ff */
[----:B------:R-:W1:Y:S01]  /*6260*/  @!P3 MUFU.EX2 R0, R0 ;  /* 0x000000000000b308 */ /* 0x000e620000000800 */
[----:B--2---:R-:W-:-:S04]  /*6270*/  IMAD.WIDE.U32 R2, R26, UR18, R12 ;  /* 0x000000121a027c25 */ /* 0x004fc8000f8e000c */
[----:B----4-:R-:W-:Y:S01]  /*6280*/  @!P4 FMUL.FTZ R63, R63, R20 ;  /* 0x000000143f3fc220 */ /* 0x010fe20000410000 */
[----:B------:R-:W-:Y:S02]  /*6290*/  IMAD R3, R27, UR18, R3 ;  /* 0x000000121b037c24 */ /* 0x000fe4000f8e0203 */
[----:B------:R-:W2:Y:S01]  /*62a0*/  @!P6 MUFU.RCP R24, R19 ;  /* 0x000000130018e308 */ /* 0x000ea20000001000 */
[----:B------:R-:W-:-:S04]  /*62b0*/  IMAD.WIDE.U32 R2, R49, UR6, R2 ;  /* 0x0000000631027c25 */ /* 0x000fc8000f8e0002 */
[----:B-----5:R-:W-:Y:S01]  /*62c0*/  @!P0 FMUL.FTZ R66, R66, R21 ;  /* 0x0000001542428220 */ /* 0x020fe20000410000 */
[----:B------:R-:W-:Y:S01]  /*62d0*/  IMAD R3, R49, UR7, R3 ;  /* 0x0000000731037c24 */ /* 0x000fe2000f8e0203 */
[----:B------:R-:W-:Y:S01]  /*62e0*/  LEA R4, P0, R2, R50, 0x1 ;  /* 0x0000003202047211 */ /* 0x000fe200078008ff */
[----:B------:R-:W3:Y:S01]  /*62f0*/  LDCU.64 UR6, c[0x0][0x520] ;  /* 0x0000a400ff0677ac */ /* 0x000ee20008000a00 */
[----:B------:R4:W5:Y:S01]  /*6300*/  @!P5 MUFU.RCP R7, R18 ;  /* 0x000000120007d308 */ /* 0x0009620000001000 */
[----:B-1----:R-:W-:Y:S01]  /*6310*/  @!P3 FADD.FTZ R0, R0, 1 ;  /* 0x3f8000000000b421 */ /* 0x002fe20000010000 */
[----:B------:R-:W-:Y:S02]  /*6320*/  LEA.HI.X R5, R2, R51, R3, 0x1, P0 ;  /* 0x0000003302057211 */ /* 0x000fe400000f0c03 */
[----:B------:R-:W-:Y:S01]  /*6330*/  F2FP.BF16.F32.PACK_AB R21, R63, R66 ;  /* 0x000000423f15723e */ /* 0x000fe200000010ff */
[----:B------:R-:W-:-:S03]  /*6340*/  IMAD.WIDE.U32 R2, R38, 0x10, R4 ;  /* 0x0000001026027825 */ /* 0x000fc600078e0004 */
[----:B------:R-:W1:Y:S01]  /*6350*/  @!P3 MUFU.RCP R0, R0 ;  /* 0x000000000000b308 */ /* 0x000e620000001000 */
[----:B--2---:R-:W-:Y:S01]  /*6360*/  @!P6 FMUL.FTZ R57, R57, R24 ;  /* 0x000000183939e220 */ /* 0x004fe20000410000 */
[----:B----4-:R-:W2:Y:S01]  /*6370*/  LDC.64 R18, c[0x0][0x518] ;  /* 0x00014600ff127b82 */ /* 0x010ea20000000a00 */
[----:B0-----:R0:W-:Y:S03]  /*6380*/  STG.E.128 desc[UR16][R2.64], R8 ;  /* 0x0000000802007986 */ /* 0x0011e6000c101d10 */
[----:B------:R-:W-:Y:S01]  /*6390*/  F2FP.BF16.F32.PACK_AB R23, R57, R68 ;  /* 0x000000443917723e */ /* 0x000fe200000010ff */
[----:B-----5:R-:W-:-:S03]  /*63a0*/  @!P5 FMUL.FTZ R70, R70, R7 ;  /* 0x000000074646d220 */ /* 0x020fc60000410000 */
[----:B------:R-:W-:Y:S02]  /*63b0*/  BAR.SYNC.DEFER_BLOCKING 0x0 ;  /* 0x0000000000007b1d */ /* 0x000fe40000010000 */
[----:B------:R-:W-:-:S06]  /*63c0*/  F2FP.BF16.F32.PACK_AB R22, R70, R69 ;  /* 0x000000454616723e */ /* 0x000fcc00000010ff */
[----:B------:R-:W0:Y:S01]  /*63d0*/  LDC.64 R24, c[0x0][0x560] ;  /* 0x00015800ff187b82 */ /* 0x000e220000000a00 */
[----:B-1----:R-:W-:Y:S01]  /*63e0*/  @!P3 FMUL.FTZ R65, R65, R0 ;  /* 0x000000004141b220 */ /* 0x002fe20000410000 */
[----:B------:R-:W-:-:S04]  /*63f0*/  IADD3 R34, P3, PT, R34, -0x200, RZ ;  /* 0xfffffe0022227810 */ /* 0x000fc80007f7e0ff */
[----:B------:R-:W-:Y:S01]  /*6400*/  F2FP.BF16.F32.PACK_AB R20, R65, R67 ;  /* 0x000000434114723e */ /* 0x000fe200000010ff */
[----:B------:R-:W-:Y:S01]  /*6410*/  FADD.FTZ R65, R40, R65 ;  /* 0x0000004128417221 */ /* 0x000fe20000010000 */
[----:B------:R-:W-:Y:S01]  /*6420*/  IADD3.X R35, PT, PT, R35, -0x1, RZ, P3, !PT ;  /* 0xffffffff23237810 */ /* 0x000fe20001ffe4ff */
[----:B--2---:R-:W-:-:S04]  /*6430*/  IMAD.WIDE.U32 R12, R18, UR18, R12 ;  /* 0x00000012120c7c25 */ /* 0x004fc8000f8e000c */
[----:B------:R-:W-:Y:S01]  /*6440*/  FADD.FTZ R66, R65, R66 ;  /* 0x0000004241427221 */ /* 0x000fe20000010000 */
[----:B------:R-:W-:-:S03]  /*6450*/  IMAD R13, R19, UR18, R13 ;  /* 0x00000012130d7c24 */ /* 0x000fc6000f8e020d */
[----:B------:R-:W-:Y:S01]  /*6460*/  FADD.FTZ R66, R66, R63 ;  /* 0x0000003f42427221 */ /* 0x000fe20000010000 */
[----:B------:R-:W-:Y:S01]  /*6470*/  STS.128 [R29], R20 ;  /* 0x000000141d007388 */ /* 0x000fe20000000c00 */
[----:B------:R-:W-:-:S03]  /*6480*/  NOP ;  /* 0x0000000000007918 */ /* 0x000fc60000000000 */
[----:B------:R-:W1:Y:S01]  /*6490*/  LDS.128 R4, [R29] ;  /* 0x000000001d047984 */ /* 0x000e620000000c00 */
[----:B---3--:R-:W-:-:S04]  /*64a0*/  IMAD.WIDE.U32 R12, R49, UR6, R12 ;  /* 0x00000006310c7c25 */ /* 0x008fc8000f8e000c */
[----:B------:R-:W-:Y:S01]  /*64b0*/  FADD.FTZ R69, R66, R69 ;  /* 0x0000004542457221 */ /* 0x000fe20000010000 */
[----:B------:R-:W-:Y:S01]  /*64c0*/  IMAD R0, R49, UR7, R13 ;  /* 0x0000000731007c24 */ /* 0x000fe2000f8e020d */
[C---:B0-----:R-:W-:Y:S02]  /*64d0*/  LEA R2, P0, R12.reuse, R24, 0x1 ;  /* 0x000000180c027211 */ /* 0x041fe400078008ff */
[----:B------:R-:W-:Y:S02]  /*64e0*/  FADD.FTZ R69, R69, R70 ;  /* 0x0000004645457221 */ /* 0x000fe40000010000 */
[----:B------:R-:W-:Y:S02]  /*64f0*/  LEA.HI.X R3, R12, R25, R0, 0x1, P0 ;  /* 0x000000190c037211 */ /* 0x000fe400000f0c00 */
[----:B------:R-:W-:Y:S01]  /*6500*/  FADD.FTZ R40, R69, R68 ;  /* 0x0000004445287221 */ /* 0x000fe20000010000 */
[----:B------:R-:W-:Y:S02]  /*6510*/  ISETP.GT.AND P0, PT, R31, 0x1, PT ;  /* 0x000000011f00780c */ /* 0x000fe40003f04270 */
[----:B------:R-:W-:Y:S01]  /*6520*/  MOV R31, R28 ;  /* 0x0000001c001f7202 */ /* 0x000fe20000000f00 */
[----:B------:R-:W-:-:S04]  /*6530*/  IMAD.WIDE.U32 R2, R38, 0x10, R2 ;  /* 0x0000001026027825 */ /* 0x000fc800078e0002 */
[----:B------:R-:W-:Y:S01]  /*6540*/  FADD.FTZ R40, R40, R57 ;  /* 0x0000003928287221 */ /* 0x000fe20000010000 */
[----:B-1----:R0:W-:Y:S05]  /*6550*/  STG.E.128 desc[UR16][R2.64], R4 ;  /* 0x0000000402007986 */ /* 0x0021ea000c101d10 */
[----:B------:R-:W-:Y:S05]  /*6560*/  @P0 BRA `(.L_x_16446) ;  /* 0xffffffa000300947 */ /* 0x000fea000383ffff */
.L_x_16409:
        /* <DEDUP_REMOVED lines=34> */
.L_x_16448:
[----:B------:R-:W-:Y:S05]  /*6790*/  BSYNC.RECONVERGENT B0 ;  /* 0x0000000000007941 */ /* 0x000fea0003800200 */
.L_x_16447:
        /* <DEDUP_REMOVED lines=26> */
.L_x_16450:
[----:B------:R-:W-:Y:S05]  /*6940*/  BSYNC.RECONVERGENT B0 ;  /* 0x0000000000007941 */ /* 0x000fea0003800200 */
.L_x_16449:
        /* <DEDUP_REMOVED lines=22> */
.L_x_16452:
        /* <DEDUP_REMOVED lines=60> */
.L_x_16451:
[----:B------:R-:W-:Y:S05]  /*6e70*/  EXIT ;  /* 0x000000000000794d */ /* 0x000fea0003800000 */
.L_x_16453:
        /* <DEDUP_REMOVED lines=16> */
.L_x_18779:


//--------------------- .text._Z25selective_scan_bwd_kernelI32Selective_Scan_bwd_kernel_traitsILi32ELi8ELb1ELb0ELb1ELb0ELb0EN3c108BFloat16ENS1_7complexIfEEEEv12SSMParamsBwd --------------------------
	.section	.text._Z25selective_scan_bwd_kernelI32Selective_Scan_bwd_kernel_traitsILi32ELi8ELb1ELb0ELb1ELb0ELb0EN3c108BFloat16ENS1_7complexIfEEEEv12SSMParamsBwd,"ax",@progbits
	.align	128
        .global         _Z25selective_scan_bwd_kernelI32Selective_Scan_bwd_kernel_traitsILi32ELi8ELb1ELb0ELb1ELb0ELb0EN3c108BFloat16ENS1_7complexIfEEEEv12SSMParamsBwd
        .type           _Z25selective_scan_bwd_kernelI32Selective_Scan_bwd_kernel_traitsILi32ELi8ELb1ELb0ELb1ELb0ELb0EN3c108BFloat16ENS1_7complexIfEEEEv12SSMParamsBwd,@function
        .size           _Z25selective_scan_bwd_kernelI32Selective_Scan_bwd_kernel_traitsILi32ELi8ELb1ELb0ELb1ELb0ELb0EN3c108BFloat16ENS1_7complexIfEEEEv12SSMParamsBwd,(.L_x_18780 - _Z25selective_scan_bwd_kernelI32Selective_Scan_bwd_kernel_traitsILi32ELi8ELb1ELb0ELb1ELb0ELb0EN3c108BFloat16ENS1_7complexIfEEEEv12SSMParamsBwd)
        .other          _Z25selective_scan_bwd_kernelI32Selective_Scan_bwd_kernel_traitsILi32ELi8ELb1ELb0ELb1ELb0ELb0EN3c108BFloat16ENS1_7complexIfEEEEv12SSMParamsBwd,@"STO_CUDA_ENTRY STV_DEFAULT"
_Z25selective_scan_bwd_kernelI32Selective_Scan_bwd_kernel_traitsILi32ELi8ELb1ELb0ELb1ELb0ELb0EN3c108BFloat16ENS1_7complexIfEEEEv12SSMParamsBwd:
.text._Z25selective_scan_bwd_kernelI32Selective_Scan_bwd_kernel_traitsILi32ELi8ELb1ELb0ELb1ELb0ELb0EN3c108BFloat16ENS1_7complexIfEEEEv12SSMParamsBwd:
        /* <DEDUP_REMOVED lines=32> */
[----:B------:R-:W3:Y:S01]  /*0200*/  LDC R29, c[0x0][0x394] ;  /* 0x0000e500ff1d7b82 */ /* 0x000ee20000000800 */
[----:B----4-:R-:W-:-:S05]  /*0210*/  IADD3 R10, PT, PT, RZ, -R7, RZ ;  /* 0x80000007ff0a7210 */ /* 0x010fca0007ffe0ff */
[----:B------:R-:W-:Y:S01]  /*0220*/  IMAD R3, R10, R9, RZ ;  /* 0x000000090a037224 */ /* 0x000fe200078e02ff */
[----:B------:R-:W-:Y:S01]  /*0230*/  IABS R2, R89 ;  /* 0x0000005900027213 */ /* 0x000fe20000000000 */
[----:B------:R-:W4:Y:S02]  /*0240*/  LDC.64 R26, c[0x0][0x540] ;  /* 0x00015000ff1a7b82 */ /* 0x000f240000000a00 */
[----:B------:R-:W-:-:S06]  /*0250*/  IMAD.HI.U32 R7, R7, R3, R6 ;  /* 0x0000000307077227 */ /* 0x000fcc00078e0006 */
[----:B------:R-:W-:Y:S01]  /*0260*/  IMAD.HI.U32 R7, R7, R2, RZ ;  /* 0x0000000207077227 */ /* 0x000fe200078e00ff */
[----:B------:R-:W4:Y:S04]  /*0270*/  LDC.64 R70, c[0x0][0x4a0] ;  /* 0x00012800ff467b82 */ /* 0x000f280000000a00 */
[----:B------:R-:W-:-:S04]  /*0280*/  IADD3 R0, PT, PT, -R7, RZ, RZ ;  /* 0x000000ff07007210 */ /* 0x000fc80007ffe1ff */
[----:B------:R-:W4:Y:S01]  /*0290*/  LDC.64 R30, c[0x0][0x528] ;  /* 0x00014a00ff1e7b82 */ /* 0x000f220000000a00 */
[----:B------:R-:W-:-:S05]  /*02a0*/  IMAD R0, R9, R0, R2 ;  /* 0x0000000009007224 */ /* 0x000fca00078e0202 */
[----:B------:R-:W-:Y:S02]  /*02b0*/  ISETP.GT.U32.AND P1, PT, R9, R0, PT ;  /* 0x000000000900720c */ /* 0x000fe40003f24070 */
[----:B------:R-:W4:Y:S08]  /*02c0*/  LDC.64 R32, c[0x0][0x450] ;  /* 0x00011400ff207b82 */ /* 0x000f300000000a00 */
[----:B------:R-:W4:Y:S03]  /*02d0*/  LDC.64 R80, c[0x0][0x4a8] ;  /* 0x00012a00ff507b82 */ /* 0x000f260000000a00 */
[----:B------:R-:W-:-:S04]  /*02e0*/  @!P1 IADD3 R0, PT, PT, R0, -R9, RZ ;  /* 0x8000000900009210 */ /* 0x000fc80007ffe0ff */
[----:B------:R-:W-:Y:S02]  /*02f0*/  ISETP.GE.U32.AND P0, PT, R0, R9, PT ;  /* 0x000000090000720c */ /* 0x000fe40003f06070 */
[----:B------:R-:W-:Y:S02]  /*0300*/  LOP3.LUT R0, R89, R8, RZ, 0x3c, !PT ;  /* 0x0000000859007212 */ /* 0x000fe400078e3cff */
[----:B------:R-:W-:Y:S02]  /*0310*/  @!P1 IADD3 R7, PT, PT, R7, 0x1, RZ ;  /* 0x0000000107079810 */ /* 0x000fe40007ffe0ff */
[----:B------:R-:W-:Y:S02]  /*0320*/  ISETP.GE.AND P2, PT, R0, RZ, PT ;  /* 0x000000ff0000720c */ /* 0x000fe40003f46270 */
[----:B------:R-:W-:-:S05]  /*0330*/  ISETP.NE.AND P1, PT, R8, RZ, PT ;  /* 0x000000ff0800720c */ /* 0x000fca0003f25270 */
[----:B------:R-:W-:Y:S02]  /*0340*/  @P0 IADD3 R7, PT, PT, R7, 0x1, RZ ;  /* 0x0000000107070810 */ /* 0x000fe40007ffe0ff */
[----:B0-----:R-:W-:Y:S02]  /*0350*/  ISETP.NE.U32.AND P0, PT, R16, RZ, PT ;  /* 0x000000ff1000720c */ /* 0x001fe40003f05070 */
[----:B------:R-:W-:Y:S01]  /*0360*/  MOV R11, R7 ;  /* 0x00000007000b7202 */ /* 0x000fe20000000f00 */
[----:B------:R-:W-:Y:S01]  /*0370*/  UIMAD.WIDE.U32 UR6, UR18, UR12, URZ ;  /* 0x0000000c120672a5 */ /* 0x000fe2000f8e00ff */
[----:B------:R-:W-:Y:S02]  /*0380*/  ISETP.NE.AND.EX P0, PT, R17, RZ, PT, P0 ;  /* 0x000000ff1100720c */ /* 0x000fe40003f05300 */
[----:B------:R-:W-:Y:S02]  /*0390*/  @!P2 IADD3 R11, PT, PT, -R11, RZ, RZ ;  /* 0x000000ff0b0ba210 */ /* 0x000fe40007ffe1ff */
[----:B------:R-:W-:Y:S01]  /*03a0*/  @!P1 LOP3.LUT R11, RZ, R8, RZ, 0x33, !PT ;  /* 0x00000008ff0b9212 */ /* 0x000fe200078e33ff */
[----:B------:R-:W-:-:S03]  /*03b0*/  UIMAD.WIDE.U32 UR4, UR18, UR8, URZ ;  /* 0x00000008120472a5 */ /* 0x000fc6000f8e00ff */
[----:B------:R-:W-:Y:S02]  /*03c0*/  SHF.R.S32.HI R15, RZ, 0x1f, R11 ;  /* 0x0000001fff0f7819 */ /* 0x000fe4000001140b */
[----:B--2---:R-:W-:Y:S02]  /*03d0*/  MOV R4, UR6 ;  /* 0x0000000600047c02 */ /* 0x004fe40008000f00 */
[----:B------:R-:W-:Y:S01]  /*03e0*/  MOV R2, UR4 ;  /* 0x0000000400027c02 */ /* 0x000fe20008000f00 */
[----:B------:R-:W-:Y:S01]  /*03f0*/  IMAD R0, R15, R12, RZ ;  /* 0x0000000c0f007224 */ /* 0x000fe200078e02ff */
[----:B------:R-:W-:Y:S02]  /*0400*/  UIMAD UR4, UR18, UR13, UR7 ;  /* 0x0000000d120472a4 */ /* 0x000fe4000f8e0207 */
[----:B------:R-:W-:Y:S01]  /*0410*/  MOV R5, UR7 ;  /* 0x0000000700057c02 */ /* 0x000fe20008000f00 */
[----:B------:R-:W0:Y:S01]  /*0420*/  LDCU.64 UR6, c[0x0][0x498] ;  /* 0x00009300ff0677ac */ /* 0x000e220008000a00 */
[----:B------:R-:W-:Y:S01]  /*0430*/  IMAD R13, R11, R13, R0 ;  /* 0x0000000d0b0d7224 */ /* 0x000fe200078e0200 */
[----:B------:R-:W2:Y:S01]  /*0440*/  @P0 LDC R10, c[0x0][0x384] ;  /* 0x0000e100ff0a0b82 */ /* 0x000ea20000000800 */
[----:B-1----:R-:W-:Y:S01]  /*0450*/  SHF.R.U32.HI R0, RZ, 0x1, R25 ;  /* 0x00000001ff007819 */ /* 0x002fe20000011619 */
[----:B------:R-:W-:-:S02]  /*0460*/  UIMAD UR8, UR18, UR9, UR5 ;  /* 0x00000009120872a4 */ /* 0x000fc4000f8e0205 */
[----:B------:R-:W-:Y:S01]  /*0470*/  MOV R3, UR5 ;  /* 0x0000000500037c02 */ /* 0x000fe20008000f00 */
[----:B------:R-:W-:Y:S01]  /*0480*/  IMAD.WIDE.U32 R8, R11, R12, RZ ;  /* 0x0000000c0b087225 */ /* 0x000fe200078e00ff */
[----:B------:R-:W-:-:S03]  /*0490*/  MOV R5, UR4 ;  /* 0x0000000400057c02 */ /* 0x000fc60008000f00 */
[----:B------:R-:W-:Y:S01]  /*04a0*/  IMAD R85, R0, UR18, RZ ;  /* 0x0000001200557c24 */ /* 0x000fe2000f8e02ff */
[----:B------:R-:W-:Y:S01]  /*04b0*/  MOV R3, UR8 ;  /* 0x0000000800037c02 */ /* 0x000fe20008000f00 */
[----:B------:R-:W-:Y:S02]  /*04c0*/  IMAD R0, R15, R22, RZ ;  /* 0x000000160f007224 */ /* 0x000fe400078e02ff */
[----:B------:R-:W1:Y:S01]  /*04d0*/  @P0 LDC R15, c[0x0][0x38c] ;  /* 0x0000e300ff0f0b82 */ /* 0x000e620000000800 */
[----:B------:R-:W-:Y:S01]  /*04e0*/  IMAD.WIDE.U32 R6, R20, UR18, RZ ;  /* 0x0000001214067c25 */ /* 0x000fe2000f8e00ff */
[----:B------:R-:W-:Y:S02]  /*04f0*/  IADD3 R9, PT, PT, R9, R13, RZ ;  /* 0x0000000d09097210 */ /* 0x000fe40007ffe0ff */
[----:B---3--:R-:W-:Y:S01]  /*0500*/  LEA R13, R29, 0xffffff00, 0x8 ;  /* 0xffffff001d0d7811 */ /* 0x008fe200078e40ff */
[----:B------:R-:W-:-:S04]  /*0510*/  IMAD.WIDE.U32 R2, R89, UR10, R2 ;  /* 0x0000000a59027c25 */ /* 0x000fc8000f8e0002 */
[----:B------:R-:W-:-:S04]  /*0520*/  IMAD.WIDE.U32 R4, R89, UR14, R4 ;  /* 0x0000000e59047c25 */ /* 0x000fc8000f8e0004 */
[----:B------:R-:W-:Y:S02]  /*0530*/  IMAD R7, R21, UR18, R7 ;  /* 0x0000001215077c24 */ /* 0x000fe4000f8e0207 */
[----:B------:R-:W3:Y:S01]  /*0540*/  LDC.64 R20, c[0x0][0x460] ;  /* 0x00011800ff147b82 */ /* 0x000ee20000000a00 */
[C---:B------:R-:W-:Y:S01]  /*0550*/  IMAD R19, R89.reuse, UR11, R3 ;  /* 0x0000000b59137c24 */ /* 0x040fe2000f8e0203 */
[----:B------:R-:W-:Y:S01]  /*0560*/  SHF.R.U64 R3, R24, 0x1, R25 ;  /* 0x0000000118037819 */ /* 0x000fe20000001219 */
[----:B------:R-:W-:Y:S01]  /*0570*/  IMAD R17, R89, UR15, R5 ;  /* 0x0000000f59117c24 */ /* 0x000fe2000f8e0205 */
[----:B------:R-:W-:Y:S01]  /*0580*/  IADD3 R73, P3, PT, R13, R4, RZ ;  /* 0x000000040d497210 */ /* 0x000fe20007f7e0ff */
[C---:B------:R-:W-:Y:S01]  /*0590*/  IMAD.WIDE.U32 R6, R11.reuse, R22, R6 ;  /* 0x000000160b067225 */ /* 0x040fe200078e0006 */
[----:B0-----:R-:W-:Y:S02]  /*05a0*/  UIMAD.WIDE.U32 UR4, UR18, UR6, URZ ;  /* 0x00000006120472a5 */ /* 0x001fe4000f8e00ff */
[----:B------:R-:W0:Y:S01]  /*05b0*/  @P0 LDC.64 R4, c[0x0][0x480] ;  /* 0x00012000ff040b82 */ /* 0x000e220000000a00 */
[----:B------:R-:W-:Y:S01]  /*05c0*/  IMAD R11, R11, R23, R0 ;  /* 0x000000170b0b7224 */ /* 0x000fe200078e0200 */
[----:B------:R-:W-:-:S02]  /*05d0*/  UIMAD UR5, UR18, UR7, UR5 ;  /* 0x00000007120572a4 */ /* 0x000fc4000f8e0205 */
[----:B------:R-:W-:Y:S01]  /*05e0*/  IMAD.WIDE.U32 R8, R3, UR18, R8 ;  /* 0x0000001203087c25 */ /* 0x000fe2000f8e0008 */
[----:B------:R-:W3:Y:S03]  /*05f0*/  LDCU.64 UR6, c[0x0][0x4c8] ;  /* 0x00009900ff0677ac */ /* 0x000ee60008000a00 */
[----:B------:R-:W0:Y:S01]  /*0600*/  LDC.64 R22, c[0x0][0x468] ;  /* 0x00011a00ff167b82 */ /* 0x000e220000000a00 */
[----:B--2---:R-:W-:Y:S01]  /*0610*/  @P0 IMAD R0, R10, UR18, R89 ;  /* 0x000000120a000c24 */ /* 0x004fe2000f8e0259 */
[----:B------:R-:W-:Y:S02]  /*0620*/  IADD3 R85, PT, PT, R9, R85, RZ ;  /* 0x0000005509557210 */ /* 0x000fe40007ffe0ff */
[----:B----4-:R-:W-:Y:S01]  /*0630*/  LEA R87, P1, R8, R26, 0x3 ;  /* 0x0000001a08577211 */ /* 0x010fe200078218ff */
[----:B------:R-:W-:Y:S01]  /*0640*/  @P0 IMAD R0, R0, R29, RZ ;  /* 0x0000001d00000224 */ /* 0x000fe200078e02ff */
[----:B------:R-:W-:-:S02]  /*0650*/  LEA R9, R29, 0xfffffe00, 0x9 ;  /* 0xfffffe001d097811 */ /* 0x000fc400078e48ff */
[----:B------:R-:W-:Y:S02]  /*0660*/  LEA.HI.X R85, R8, R27, R85, 0x3, P1 ;  /* 0x0000001b08557211 */ /* 0x000fe400008f1c55 */
[----:B------:R-:W-:Y:S01]  /*0670*/  IADD3 R68, PT, PT, R7, R11, RZ ;  /* 0x0000000b07447210 */ /* 0x000fe20007ffe0ff */
[----:B-1----:R-:W-:Y:S01]  /*0680*/  @P0 IMAD R7, R0, R15, RZ ;  /* 0x0000000f00070224 */ /* 0x002fe200078e02ff */
[----:B------:R-:W-:Y:S02]  /*0690*/  ISETP.GE.AND P1, PT, R29, 0x1, PT ;  /* 0x000000011d00780c */ /* 0x000fe40003f26270 */
[----:B------:R-:W-:Y:S01]  /*06a0*/  IADD3 R75, P2, PT, R13, R2, RZ ;  /* 0x000000020d4b7210 */ /* 0x000fe20007f5e0ff */
[----:B------:R-:W-:Y:S01]  /*06b0*/  IMAD.WIDE.U32 R2, R89, R70, UR4 ;  /* 0x0000000459027e25 */ /* 0x000fe2000f8e0046 */
[----:B------:R-:W-:Y:S02]  /*06c0*/  SHF.R.S32.HI R0, RZ, 0x1f, R13 ;  /* 0x0000001fff007819 */ /* 0x000fe4000001140d */
[----:B------:R-:W-:Y:S01]  /*06d0*/  IADD3 R6, P4, PT, R9, R6, RZ ;  /* 0x0000000609067210 */ /* 0x000fe20007f9e0ff */
[----:B------:R-:W-:Y:S01]  /*06e0*/  IMAD R71, R89, R71, R3 ;  /* 0x0000004759477224 */ /* 0x000fe200078e0203 */
[----:B------:R-:W-:-:S02]  /*06f0*/  IADD3.X R10, PT, PT, R0, R19, RZ, P2, !PT ;  /* 0x00000013000a7210 */ /* 0x000fc400017fe4ff */
[----:B------:R-:W-:Y:S02]  /*0700*/  LEA.HI.X.SX32 R68, R9, R68, 0x1, P4 ;  /* 0x0000004409447211 */ /* 0x000fe400020f0eff */
[----:B---3--:R-:W-:Y:S02]  /*0710*/  LEA R74, P2, R75, R20, 0x1 ;  /* 0x000000144b4a7211 */ /* 0x008fe400078408ff */
[----:B------:R-:W-:Y:S02]  /*0720*/  CS2R R28, SRZ ;  /* 0x00000000001c7805 */ /* 0x000fe4000001ff00 */
[----:B------:R-:W-:Y:S01]  /*0730*/  IADD3 R2, P4, PT, R13, R2, RZ ;  /* 0x000000020d027210 */ /* 0x000fe20007f9e0ff */
[----:B------:R-:W-:Y:S01]  /*0740*/  IMAD.WIDE.U32 R26, R89, UR6, RZ ;  /* 0x00000006591a7c25 */ /* 0x000fe2000f8e00ff */
[----:B------:R-:W-:Y:S02]  /*0750*/  IADD3.X R8, PT, PT, R0, R17, RZ, P3, !PT ;  /* 0x0000001100087210 */ /* 0x000fe40001ffe4ff */
[----:B------:R-:W-:Y:S01]  /*0760*/  LEA.HI.X R75, R75, R21, R10, 0x1, P2 ;  /* 0x000000154b4b7211 */ /* 0x000fe200010f0c0a */
[----:B0-----:R-:W-:Y:S01]  /*0770*/  @P0 IMAD.WIDE R28, R7, 0x10, R4 ;  /* 0x00000010071c0825 */ /* 0x001fe200078e0204 */
[----:B------:R-:W-:-:S02]  /*0780*/  LEA R72, P3, R73, R22, 0x1 ;  /* 0x0000001649487211 */ /* 0x000fc400078608ff */
[----:B------:R-:W-:Y:S01]  /*0790*/  IADD3.X R71, PT, PT, R0, R71, RZ, P4, !PT ;  /* 0x0000004700477210 */ /* 0x000fe200027fe4ff */
[C---:B------:R-:W-:Y:S01]  /*07a0*/  IMAD.WIDE.U32 R24, R89.reuse, R80, RZ ;  /* 0x0000005059187225 */ /* 0x040fe200078e00ff */
[----:B------:R-:W-:Y:S02]  /*07b0*/  LEA R70, P0, R2, R30, 0x1 ;  /* 0x0000001e02467211 */ /* 0x000fe400078008ff */
[----:B------:R-:W-:Y:S01]  /*07c0*/  LEA R69, P2, R6, R32, 0x1 ;  /* 0x0000002006457211 */ /* 0x000fe200078408ff */
[----:B------:R-:W-:Y:S02]  /*07d0*/  IMAD R83, R89, UR7, R27 ;  /* 0x0000000759537c24 */ /* 0x000fe4000f8e021b */
        /* <DEDUP_REMOVED lines=37> */
[C---:B------:R-:W-:Y:S02]  /*0a30*/  LOP3.LUT R3, R76.reuse, 0x3e0, RZ, 0xc0, !PT ;  /* 0x000003e04c037812 */ /* 0x040fe400078ec0ff */
[CC--:B------:R-:W-:Y:S02]  /*0a40*/  LEA.HI R65, R76.reuse, R76.reuse, RZ, 0x1b ;  /* 0x0000004c4c417211 */ /* 0x0c0fe400078fd8ff */
[-C--:B------:R-:W-:Y:S02]  /*0a50*/  LEA.HI R63, R76, R5.reuse, RZ, 0x1f ;  /* 0x000000054c3f7211 */ /* 0x080fe400078ff8ff */
[----:B------:R-:W-:Y:S02]  /*0a60*/  LEA.HI R62, R5, R5, RZ, 0x1b ;  /* 0x00000005053e7211 */ /* 0x000fe400078fd8ff */
        /* <DEDUP_REMOVED lines=15> */
[----:B------:R-:W-:Y:S02]  /*0b60*/  LOP3.LUT R64, R3, 0x1f, R76, 0xf8, !PT ;  /* 0x0000001f03407812 */ /* 0x000fe400078ef84c */
[----:B-1----:R-:W-:Y:S02]  /*0b70*/  MOV R67, UR6 ;  /* 0x0000000600437c02 */ /* 0x002fe40008000f00 */
[C---:B------:R-:W-:Y:S02]  /*0b80*/  LOP3.LUT R187, R76.reuse, 0x1f, RZ, 0xc0, !PT ;  /* 0x0000001f4cbb7812 */ /* 0x040fe400078ec0ff */
[----:B------:R-:W-:Y:S02]  /*0b90*/  IADD3 R66, PT, PT, R76, 0x200, RZ ;  /* 0x000002004c427810 */ /* 0x000fe40007ffe0ff */
        /* <DEDUP_REMOVED lines=19> */
[----:B------:R-:W-:-:S07]  /*0cd0*/  IADD3 R46, PT, PT, R3, R64, RZ ;  /* 0x00000040032e7210 */ /* 0x000fce0007ffe0ff */
.L_x_16506:
[----:B------:R-:W-:Y:S01]  /*0ce0*/  BAR.SYNC.DEFER_BLOCKING 0x0 ;  /* 0x0000000000007b1d */ /* 0x000fe20000010000 */
[----:B0-----:R-:W-:-:S05]  /*0cf0*/  IMAD.WIDE.U32 R2, R64, 0x10, R74 ;  /* 0x0000001040027825 */ /* 0x001fca00078e004a */
[----:B------:R0:W2:Y:S02]  /*0d00*/  LDG.E.128 R8, desc[UR16][R2.64] ;  /* 0x0000001002087981 */ /* 0x0000a4000c1e1d00 */
[----:B------:R-:W1:Y:S01]  /*0d10*/  S2UR UR5, SR_CgaCtaId ;  /* 0x00000000000579c3 */ /* 0x000e620000008800 */
[----:B------:R-:W-:Y:S01]  /*0d20*/  UMOV UR4, 0x400 ;  /* 0x0000040000047882 */ /* 0x000fe20000000000 */
[----:B------:R-:W-:Y:S01]  /*0d30*/  IMAD.WIDE.U32 R16, R64, 0x10, R72 ;  /* 0x0000001040107825 */ /* 0x000fe200078e0048 */
[----:B------:R-:W3:Y:S01]  /*0d40*/  S2R R99, SR_LANEID ;  /* 0x0000000000637919 */ /* 0x000ee20000000000 */
[----:B-1----:R-:W-:-:S06]  /*0d50*/  ULEA UR4, UR5, UR4, 0x18 ;  /* 0x0000000405047291 */ /* 0x002fcc000f8ec0ff */
[----:B---3--:R-:W-:Y:S01]  /*0d60*/  LEA R86, R99, UR4, 0x4 ;  /* 0x0000000463567c11 */ /* 0x008fe2000f8e20ff */
[----:B0-----:R-:W-:-:S04]  /*0d70*/  IMAD.WIDE.U32 R2, R64, 0x10, R70 ;  /* 0x0000001040027825 */ /* 0x001fc800078e0046 */
[----:B------:R-:W0:Y:S01]  /*0d80*/  LDCU UR4, c[0x0][0x38c] ;  /* 0x00007180ff0477ac */ /* 0x000e220008000800 */
[----:B--2---:R-:W-:Y:S01]  /*0d90*/  STS.128 [R86], R8 ;  /* 0x0000000856007388 */ /* 0x004fe20000000c00 */
[----:B------:R-:W-:-:S03]  /*0da0*/  NOP ;  /* 0x0000000000007918 */ /* 0x000fc60000000000 */
[----:B------:R-:W1:Y:S01]  /*0db0*/  LDS.128 R12, [R86] ;  /* 0x00000000560c7984 */ /* 0x000e620000000c00 */
[----:B------:R-:W-:Y:S06]  /*0dc0*/  BAR.SYNC.DEFER_BLOCKING 0x0 ;  /* 0x0000000000007b1d */ /* 0x000fec0000010000 */
[----:B------:R-:W2:Y:S04]  /*0dd0*/  LDG.E.128 R16, desc[UR16][R16.64] ;  /* 0x0000001010107981 */ /* 0x000ea8000c1e1d00 */
        /* <DEDUP_REMOVED lines=16> */
[C---:B------:R-:W-:Y:S02]  /*0ee0*/  PRMT R111, R15.reuse, 0x7632, R111 ;  /* 0x000076320f6f7816 */ /* 0x040fe4000000006f */
[----:B------:R-:W-:Y:S02]  /*0ef0*/  SHF.L.U32 R102, R15, 0x10, RZ ;  /* 0x000000100f667819 */ /* 0x000fe400000006ff */
[C---:B------:R-:W-:Y:S02]  /*0f00*/  PRMT R112, R14.reuse, 0x7632, R112 ;  /* 0x000076320e707816 */ /* 0x040fe40000000070 */
[----:B------:R-:W-:Y:S02]  /*0f10*/  SHF.L.U32 R100, R14, 0x10, RZ ;  /* 0x000000100e647819 */ /* 0x000fe400000006ff */
[----:B------:R-:W-:Y:S02]  /*0f20*/  SHF.L.U32 R112, R112, 0x10, RZ ;  /* 0x0000001070707819 */ /* 0x000fe400000006ff */
[----:B------:R-:W-:-:S02]  /*0f30*/  SHF.L.U32 R111, R111, 0x10, RZ ;  /* 0x000000106f6f7819 */ /* 0x000fc400000006ff */
[----:B------:R-:W-:Y:S02]  /*0f40*/  IADD3 R96, PT, PT, R67, -0x1, RZ ;  /* 0xffffffff43607810 */ /* 0x000fe40007ffe0ff */
[----:B------:R-:W-:Y:S01]  /*0f50*/  MOV R88, RZ ;  /* 0x000000ff00587202 */ /* 0x000fe20000000f00 */
[----:B--2---:R-:W-:Y:S01]  /*0f60*/  STS.128 [R86], R32 ;  /* 0x0000002056007388 */ /* 0x004fe20000000c00 */
[----:B------:R-:W-:-:S03]  /*0f70*/  NOP ;  /* 0x0000000000007918 */ /* 0x000fc60000000000 */
[----:B------:R-:W0:Y:S02]  /*0f80*/  LDS.128 R8, [R86] ;  /* 0x0000000056087984 */ /* 0x000e240000000c00 */
[C---:B0-----:R-:W-:Y:S02]  /*0f90*/  PRMT R0, R8.reuse, 0x7632, R0 ;  /* 0x0000763208007816 */ /* 0x041fe40000000000 */
[----:B------:R-:W-:Y:S02]  /*0fa0*/  SHF.L.U32 R3, R8, 0x10, RZ ;  /* 0x0000001008037819 */ /* 0x000fe400000006ff */
[----:B------:R-:W-:Y:S02]  /*0fb0*/  SHF.L.U32 R145, R0, 0x10, RZ ;  /* 0x0000001000917819 */ /* 0x000fe400000006ff */
[----:B------:R-:W-:Y:S01]  /*0fc0*/  PRMT R2, R9, 0x7632, R2 ;  /* 0x0000763209027816 */ /* 0x000fe20000000002 */
[----:B------:R-:W-:Y:S01]  /*0fd0*/  FFMA.FTZ R80, R3, R101, R80 ;  /* 0x0000006503507223 */ /* 0x000fe20000010050 */
[----:B------:R-:W-:Y:S01]  /*0fe0*/  SHF.L.U32 R13, R9, 0x10, RZ ;  /* 0x00000010090d7819 */ /* 0x000fe200000006ff */
[----:B-----5:R-:W-:Y:S01]  /*0ff0*/  FMUL.FTZ R104, R3, R84 ;  /* 0x0000005403687220 */ /* 0x020fe20000410000 */
        /* <DEDUP_REMOVED lines=23> */
[----:B------:R-:W0:Y:S01]  /*1170*/  LDC R138, c[0x0][0x388] ;  /* 0x0000e200ff8a7b82 */ /* 0x000e220000000800 */
[C---:B------:R-:W-:Y:S01]  /*1180*/  PRMT R2, R4.reuse, 0x7632, R2 ;  /* 0x0000763204027816 */ /* 0x040fe20000000002 */
[----:B------:R-:W-:Y:S01]  /*1190*/  FADD.FTZ R0, R3, R3 ;  /* 0x0000000303007221 */ /* 0x000fe20000010000 */
[----:B------:R-:W-:Y:S01]  /*11a0*/  SHF.L.U32 R9, R4, 0x10, RZ ;  /* 0x0000001004097819 */ /* 0x000fe200000006ff */
[----:B------:R-:W-:Y:S01]  /*11b0*/  FADD.FTZ R140, R11, R11 ;  /* 0x0000000b0b8c7221 */ /* 0x000fe20000010000 */
[----:B------:R-:W-:Y:S01]  /*11c0*/  PRMT R4, R5, 0x7632, R4 ;  /* 0x0000763205047816 */ /* 0x000fe20000000004 */
[----:B------:R-:W-:Y:S01]  /*11d0*/  FADD.FTZ R145, R145, R145 ;  /* 0x0000009191917221 */ /* 0x000fe20000010000 */
[----:B------:R-:W-:Y:S01]  /*11e0*/  SHF.L.U32 R5, R5, 0x10, RZ ;  /* 0x0000001005057819 */ /* 0x000fe200000006ff */
[----:B------:R-:W1:Y:S01]  /*11f0*/  LDC.64 R30, c[0x0][0x440] ;  /* 0x00011000ff1e7b82 */ /* 0x000e620000000a00 */
[C---:B------:R-:W-:Y:S01]  /*1200*/  PRMT R8, R6.reuse, 0x7632, R8 ;  /* 0x0000763206087816 */ /* 0x040fe20000000008 */
[--C-:B------:R-:W-:Y:S01]  /*1210*/  FADD.FTZ R134, R9, R82.reuse ;  /* 0x0000005209867221 */ /* 0x100fe20000010000 */
[----:B------:R-:W-:Y:S01]  /*1220*/  SHF.L.U32 R131, R6, 0x10, RZ ;  /* 0x0000001006837819 */ /* 0x000fe200000006ff */
[----:B------:R-:W-:Y:S01]  /*1230*/  FADD.FTZ R132, R5, R82 ;  /* 0x0000005205847221 */ /* 0x000fe20000010000 */
[----:B------:R-:W-:Y:S01]  /*1240*/  PRMT R6, R7, 0x7632, R6 ;  /* 0x0000763207067816 */ /* 0x000fe20000000006 */
        /* <DEDUP_REMOVED lines=11> */
[C---:B------:R-:W-:Y:S01]  /*1300*/  SHF.L.U32 R11, R96.reuse, 0x9, RZ ;  /* 0x00000009600b7819 */ /* 0x040fe200000006ff */
[--C-:B------:R-:W-:Y:S01]  /*1310*/  FADD.FTZ R126, R3, R82.reuse ;  /* 0x00000052037e7221 */ /* 0x100fe20000010000 */
[----:B------:R-:W-:Y:S01]  /*1320*/  ISETP.NE.AND P0, PT, R67, 0x1, PT ;  /* 0x000000014300780c */ /* 0x000fe20003f05270 */
[--C-:B------:R-:W-:Y:S01]  /*1330*/  FADD.FTZ R123, R123, R82.reuse ;  /* 0x000000527b7b7221 */ /* 0x100fe20000010000 */
[----:B------:R-:W-:Y:S01]  /*1340*/  SHF.L.U32 R129, R96, 0x8, RZ ;  /* 0x0000000860817819 */ /* 0x000fe200000006ff */
[----:B------:R-:W-:Y:S01]  /*1350*/  FADD.FTZ R124, R5, R82 ;  /* 0x00000052057c7221 */ /* 0x000fe20000010000 */
[----:B------:R-:W-:Y:S01]  /*1360*/  SHF.L.U32 R128, R67, 0x8, RZ ;  /* 0x0000000843807819 */ /* 0x000fe200000006ff */
[----:B------:R-:W4:Y:S01]  /*1370*/  LDC.64 R34, c[0x0][0x3c0] ;  /* 0x0000f000ff227b82 */ /* 0x000f220000000a00 */
[----:B------:R-:W-:Y:S01]  /*1380*/  IADD3 R40, P1, PT, R11, R76, RZ ;  /* 0x0000004c0b287210 */ /* 0x000fe20007f3e0ff */
[----:B------:R-:W-:Y:S01]  /*1390*/  FADD.FTZ R143, R143, R143 ;  /* 0x0000008f8f8f7221 */ /* 0x000fe20000010000 */
[----:B------:R-:W-:Y:S01]  /*13a0*/  FADD.FTZ R142, R15, R15 ;  /* 0x0000000f0f8e7221 */ /* 0x000fe20000010000 */
[----:B------:R-:W-:Y:S01]  /*13b0*/  FADD.FTZ R141, R141, R141 ;  /* 0x0000008d8d8d7221 */ /* 0x000fe20000010000 */
[----:B------:R-:W-:Y:S01]  /*13c0*/  FADD.FTZ R139, R139, R139 ;  /* 0x0000008b8b8b7221 */ /* 0x000fe20000010000 */
[----:B------:R-:W-:Y:S01]  /*13d0*/  IADD3 R135, PT, PT, R67, -0x2, RZ ;  /* 0xfffffffe43877810 */ /* 0x000fe20007ffe0ff */
[----:B------:R-:W-:Y:S01]  /*13e0*/  FMUL.FTZ R122, R134, R101 ;  /* 0x00000065867a7220 */ /* 0x000fe20000410000 */
[----:B------:R-:W0:Y:S01]  /*13f0*/  LDC.64 R36, c[0x0][0x3a8] ;  /* 0x0000ea00ff247b82 */ /* 0x000e220000000a00 */
[----:B------:R-:W-:Y:S01]  /*1400*/  LEA R133, R99, R86, 0x4 ;  /* 0x0000005663857211 */ /* 0x000fe200078e20ff */
[----:B------:R-:W-:Y:S01]  /*1410*/  FMUL.FTZ R121, R132, R98 ;  /* 0x0000006284797220 */ /* 0x000fe20000410000 */
[----:B------:R-:W-:Y:S01]  /*1420*/  MOV R97, RZ ;  /* 0x000000ff00617202 */ /* 0x000fe20000000f00 */
[----:B------:R-:W-:Y:S01]  /*1430*/  FMUL.FTZ R120, R131, R100 ;  /* 0x0000006483787220 */ /* 0x000fe20000410000 */
[----:B------:R-:W-:Y:S01]  /*1440*/  ISETP.EQ.AND P0, PT, R76, RZ, P0 ;  /* 0x000000ff4c00720c */ /* 0x000fe20000702270 */
[----:B------:R-:W-:Y:S01]  /*1450*/  FMUL.FTZ R119, R130, R102 ;  /* 0x0000006682777220 */ /* 0x000fe20000410000 */
[----:B------:R-:W-:Y:S01]  /*1460*/  LOP3.LUT R129, R129, 0x100, RZ, 0xc0, !PT ;  /* 0x0000010081817812 */ /* 0x000fe200078ec0ff */
[----:B------:R-:W0:Y:S01]  /*1470*/  LDC.64 R38, c[0x0][0x4f0] ;  /* 0x00013c00ff267b82 */ /* 0x000e220000000a00 */
[----:B------:R-:W-:Y:S01]  /*1480*/  LOP3.LUT R128, R128, 0x100, RZ, 0xc0, !PT ;  /* 0x0000010080807812 */ /* 0x000fe200078ec0ff */
[----:B------:R-:W-:Y:S01]  /*1490*/  FMUL.FTZ R118, R125, R114 ;  /* 0x000000727d767220 */ /* 0x000fe20000410000 */
[C---:B------:R-:W-:Y:S01]  /*14a0*/  IADD3 R127, PT, PT, R11.reuse, R76, RZ ;  /* 0x0000004c0b7f7210 */ /* 0x040fe20007ffe0ff */
[----:B------:R-:W-:Y:S01]  /*14b0*/  FMUL.FTZ R117, R126, R113 ;  /* 0x000000717e757220 */ /* 0x000fe20000410000 */
[----:B------:R-:W-:Y:S01]  /*14c0*/  LEA.HI.X.SX32 R41, R11, RZ, 0x1, P1 ;  /* 0x000000ff0b297211 */ /* 0x000fe200008f0eff */
[----:B------:R-:W-:Y:S01]  /*14d0*/  FMUL.FTZ R116, R123, R112 ;  /* 0x000000707b747220 */ /* 0x000fe20000410000 */
[----:B------:R-:W-:Y:S01]  /*14e0*/  FMUL.FTZ R115, R124, R111 ;  /* 0x0000006f7c737220 */ /* 0x000fe20000410000 */
[----:B------:R-:W0:Y:S01]  /*14f0*/  LDCU UR7, c[0x0][0x394] ;  /* 0x00007280ff0777ac */ /* 0x000e220008000800 */
[----:B------:R-:W0:Y:S01]  /*1500*/  LDCU UR8, c[0x0][0x38c] ;  /* 0x00007180ff0877ac */ /* 0x000e220008000800 */
[----:B-1----:R-:W-:-:S05]  /*1510*/  UMOV UR4, URZ ;  /* 0x000000ff00047c82 */ /* 0x002fca0008000000 */
.L_x_16505:
[----:B------:R-:W-:Y:S02]  /*1520*/  MOV R2, R22 ;  /* 0x0000001600027202 */ /* 0x000fe40000000f00 */
[----:B------:R-:W-:-:S03]  /*1530*/  MOV R3, R79 ;  /* 0x0000004f00037202 */ /* 0x000fc60000000f00 */
[----:B0-----:R-:W-:-:S04]  /*1540*/  IMAD.WIDE.U32 R2, R36, UR4, R2 ;  /* 0x0000000424027c25 */ /* 0x001fc8000f8e0002 */
[----:B------:R-:W-:Y:S01]  /*1550*/  IMAD R3, R37, UR4, R3 ;  /* 0x0000000425037c24 */ /* 0x000fe2000f8e0203 */
[----:B------:R-:W-:-:S04]  /*1560*/  LEA R42, P1, R2, R30, 0x3 ;  /* 0x0000001e022a7211 */ /* 0x000fc800078218ff */
[----:B------:R-:W-:Y:S01]  /*1570*/  LEA.HI.X R43, R2, R31, R3, 0x3, P1 ;  /* 0x0000001f022b7211 */ /* 0x000fe200008f1c03 */
[----:B---3--:R-:W-:-:S05]  /*1580*/  IMAD.WIDE.U32 R2, R136, UR4, RZ ;  /* 0x0000000488027c25 */ /* 0x008fca000f8e00ff */
[----:B------:R-:W3:Y:S01]  /*1590*/  LDG.E.64 R42, desc[UR16][R42.64] ;  /* 0x000000102a2a7981 */ /* 0x000ee2000c1e1b00 */
[----:B------:R-:W-:Y:S01]  /*15a0*/  IMAD R3, R137, UR4, R3 ;  /* 0x0000000489037c24 */ /* 0x000fe2000f8e0203 */
[----:B------:R-:W-:-:S04]  /*15b0*/  LEA R4, P1, R2, R69, 0x1 ;  /* 0x0000004502047211 */ /* 0x000fc800078208ff */
[----:B------:R-:W-:-:S03]  /*15c0*/  LEA.HI.X R5, R2, R68, R3, 0x1, P1 ;  /* 0x0000004402057211 */ /* 0x000fc600008f0c03 */
[----:B------:R-:W-:-:S05]  /*15d0*/  IMAD.WIDE.U32 R2, R46, 0x10, R4 ;  /* 0x000000102e027825 */ /* 0x000fca00078e0004 */
[----:B------:R-:W5:Y:S04]  /*15e0*/  LDG.E.128 R8, desc[UR16][R2.64] ;  /* 0x0000001002087981 */ /* 0x000f68000c1e1d00 */
[----:B------:R0:W5:Y:S02]  /*15f0*/  LDG.E.128 R12, desc[UR16][R2.64+0x200] ;  /* 0x00020010020c7981 */ /* 0x000164000c1e1d00 */
[----:B0-----:R-:W-:Y:S02]  /*1600*/  MOV R2, R20 ;  /* 0x0000001400027202 */ /* 0x001fe40000000f00 */
[----:B------:R-:W-:-:S03]  /*1610*/  MOV R3, R77 ;  /* 0x0000004d00037202 */ /* 0x000fc60000000f00 */
[----:B----4-:R-:W-:-:S04]  /*1620*/  IMAD.WIDE.U32 R4, R34, UR4, R2 ;  /* 0x0000000422047c25 */ /* 0x010fc8000f8e0002 */
[----:B------:R-:W-:Y:S01]  /*1630*/  IMAD R5, R35, UR4, R5 ;  /* 0x0000000423057c24 */ /* 0x000fe2000f8e0205 */
[----:B--2---:R-:W-:-:S04]  /*1640*/  LEA R44, P1, R4, R32, 0x3 ;  /* 0x00000020042c7211 */ /* 0x004fc800078218ff */
[----:B------:R-:W-:-:S06]  /*1650*/  LEA.HI.X R45, R4, R33, R5, 0x3, P1 ;  /* 0x00000021042d7211 */ /* 0x000fcc00008f1c05 */
[----:B------:R-:W2:Y:S01]  /*1660*/  LDG.E.64 R44, desc[UR16][R44.64] ;  /* 0x000000102c2c7981 */ /* 0x000ea2000c1e1b00 */
[----:B------:R-:W0:Y:S01]  /*1670*/  S2UR UR6, SR_CgaCtaId ;  /* 0x00000000000679c3 */ /* 0x000e220000008800 */
[C---:B------:R-:W-:Y:S01]  /*1680*/  ISETP.NE.AND P1, PT, R76.reuse, RZ, PT ;  /* 0x000000ff4c00720c */ /* 0x040fe20003f25270 */
[----:B------:R-:W-:Y:S01]  /*1690*/  UMOV UR5, 0x400 ;  /* 0x0000040000057882 */ /* 0x000fe20000000000 */
[----:B------:R-:W-:Y:S01]  /*16a0*/  ISETP.NE.AND P2, PT, R76, 0x1f, PT ;  /* 0x0000001f4c00780c */ /* 0x000fe20003f45270 */
[----:B------:R-:W-:Y:S01]  /*16b0*/  BSSY.RECONVERGENT B0, `(.L_x_16456) ;  /* 0x000009f000007945 */ /* 0x000fe20003800200 */
[----:B0-----:R-:W-:Y:S01]  /*16c0*/  ULEA UR5, UR6, UR5, 0x18 ;  /* 0x0000000506057291 */ /* 0x001fe2000f8ec0ff */
[----:B---3--:R-:W-:Y:S01]  /*16d0*/  FMUL.FTZ R5, R42, 1.4426950216293334961 ;  /* 0x3fb8aa3b2a057820 */ /* 0x008fe20000410000 */
[CC--:B------:R-:W-:Y:S01]  /*16e0*/  FMUL.FTZ R6, R125.reuse, R43.reuse ;  /* 0x0000002b7d067220 */ /* 0x0c0fe20000410000 */
[----:B------:R-:W-:Y:S02]  /*16f0*/  FMUL.FTZ R3, R132, R43 ;  /* 0x0000002b84037220 */ /* 0x000fe40000410000 */
[-C--:B------:R-:W-:Y:S01]  /*1700*/  FMUL.FTZ R4, R134, R5.reuse ;  /* 0x0000000586047220 */ /* 0x080fe20000410000 */
[----:B------:R-:W-:Y:S01]  /*1710*/  FMUL.RZ R6, R6, 0.15915493667125701904 ;  /* 0x3e22f98306067820 */ /* 0x000fe2000040c000 */
[-C--:B------:R-:W-:Y:S01]  /*1720*/  FMUL.FTZ R2, R125, R5.reuse ;  /* 0x000000057d027220 */ /* 0x080fe20000410000 */
[----:B------:R-:W-:Y:S01]  /*1730*/  FMUL.RZ R7, R3, 0.15915493667125701904 ;  /* 0x3e22f98303077820 */ /* 0x000fe2000040c000 */
[----:B------:R0:W-:Y:S01]  /*1740*/  MUFU.EX2 R158, R4 ;  /* 0x00000004009e7308 */ /* 0x0001e20000000800 */
[----:B------:R-:W-:-:S07]  /*1750*/  FMUL.FTZ R3, R132, R5 ;  /* 0x0000000584037220 */ /* 0x000fce0000410000 */
[----:B------:R-:W-:Y:S01]  /*1760*/  MUFU.SIN R146, R6 ;  /* 0x0000000600927308 */ /* 0x000fe20000000400 */
[----:B0-----:R-:W-:Y:S01]  /*1770*/  FMUL.FTZ R4, R126, R43 ;  /* 0x0000002b7e047220 */ /* 0x001fe20000410000 */
[----:B-----5:R-:W-:Y:S03]  /*1780*/  STS.128 [R86], R8 ;  /* 0x0000000856007388 */ /* 0x020fe60000000c00 */
[----:B------:R-:W-:Y:S01]  /*1790*/  FMUL.RZ R16, R4, 0.15915493667125701904 ;  /* 0x3e22f98304107820 */ /* 0x000fe2000040c000 */
[----:B------:R-:W-:Y:S01]  /*17a0*/  FMUL.FTZ R4, R126, R5 ;  /* 0x000000057e047220 */ /* 0x000fe20000410000 */
[----:B------:R0:W-:Y:S01]  /*17b0*/  STS.128 [R86+0x200], R12 ;  /* 0x0002000c56007388 */ /* 0x0001e20000000c00 */
[----:B------:R1:W-:Y:S08]  /*17c0*/  MUFU.COS R148, R6 ;  /* 0x0000000600947308 */ /* 0x0003f00000000000 */
[----:B------:R3:W0:Y:S01]  /*17d0*/  MUFU.EX2 R147, R2 ;  /* 0x0000000200937308 */ /* 0x0006220000000800 */
[----:B-1----:R-:W-:-:S04]  /*17e0*/  FMUL.FTZ R6, R123, R43 ;  /* 0x0000002b7b067220 */ /* 0x002fc80000410000 */
[----:B------:R-:W-:Y:S01]  /*17f0*/  FMUL.RZ R18, R6, 0.15915493667125701904 ;  /* 0x3e22f98306127820 */ /* 0x000fe2000040c000 */
[----:B------:R-:W-:Y:S02]  /*1800*/  FMUL.FTZ R6, R123, R5 ;  /* 0x000000057b067220 */ /* 0x000fe40000410000 */
[----:B------:R-:W-:Y:S01]  /*1810*/  MUFU.SIN R150, R7 ;  /* 0x0000000700967308 */ /* 0x000fe20000000400 */
[----:B---3--:R-:W-:-:S04]  /*1820*/  FMUL.FTZ R2, R131, R43 ;  /* 0x0000002b83027220 */ /* 0x008fc80000410000 */
[----:B------:R-:W-:Y:S01]  /*1830*/  FMUL.RZ R17, R2, 0.15915493667125701904 ;  /* 0x3e22f98302117820 */ /* 0x000fe2000040c000 */
[----:B------:R-:W-:Y:S02]  /*1840*/  FMUL.FTZ R2, R131, R5 ;  /* 0x0000000583027220 */ /* 0x000fe40000410000 */
[----:B------:R1:W-:Y:S01]  /*1850*/  MUFU.COS R152, R7 ;  /* 0x0000000700987308 */ /* 0x0003e20000000000 */
[C---:B0-----:R-:W-:Y:S01]  /*1860*/  FMUL.FTZ R15, R147.reuse, R148 ;  /* 0x00000094930f7220 */ /* 0x041fe20000410000 */
[----:B------:R-:W-:-:S06]  /*1870*/  FMUL.FTZ R147, R147, R146 ;  /* 0x0000009293937220 */ /* 0x000fcc0000410000 */
[----:B------:R0:W-:Y:S01]  /*1880*/  MUFU.EX2 R151, R4 ;  /* 0x0000000400977308 */ /* 0x0001e20000000800 */
[----:B-1----:R-:W-:-:S07]  /*1890*/  FMUL.FTZ R7, R124, R5 ;  /* 0x000000057c077220 */ /* 0x002fce0000410000 */
[----:B------:R-:W1:Y:S01]  /*18a0*/  MUFU.SIN R154, R16 ;  /* 0x00000010009a7308 */ /* 0x000e620000000400 */
[C---:B0-----:R-:W-:Y:S01]  /*18b0*/  FMUL.FTZ R4, R130.reuse, R5 ;  /* 0x0000000582047220 */ /* 0x041fe20000410000 */
[----:B------:R-:W-:-:S04]  /*18c0*/  FMUL.FTZ R5, R130, R43 ;  /* 0x0000002b82057220 */ /* 0x000fc80000410000 */
[----:B------:R-:W-:Y:S02]  /*18d0*/  FMUL.RZ R149, R5, 0.15915493667125701904 ;  /* 0x3e22f98305957820 */ /* 0x000fe4000040c000 */
[----:B------:R-:W-:Y:S08]  /*18e0*/  MUFU.COS R156, R16 ;  /* 0x00000010009c7308 */ /* 0x000ff00000000000 */
[----:B------:R-:W-:Y:S01]  /*18f0*/  MUFU.SIN R160, R17 ;  /* 0x0000001100a07308 */ /* 0x000fe20000000400 */
[----:B-1----:R-:W-:-:S07]  /*1900*/  FMUL.FTZ R148, R151, R154 ;  /* 0x0000009a97947220 */ /* 0x002fce0000410000 */
[----:B------:R-:W-:Y:S08]  /*1910*/  MUFU.COS R162, R17 ;  /* 0x0000001100a27308 */ /* 0x000ff00000000000 */
[----:B------:R-:W-:Y:S08]  /*1920*/  MUFU.SIN R164, R18 ;  /* 0x0000001200a47308 */ /* 0x000ff00000000400 */
[----:B------:R0:W-:Y:S01]  /*1930*/  MUFU.COS R166, R18 ;  /* 0x0000001200a67308 */ /* 0x0001e20000000000 */
[----:B------:R-:W-:-:S07]  /*1940*/  NOP ;  /* 0x0000000000007918 */ /* 0x000fce0000000000 */
[----:B------:R-:W-:Y:S01]  /*1950*/  MUFU.EX2 R155, R6 ;  /* 0x00000006009b7308 */ /* 0x000fe20000000800 */
[----:B0-----:R-:W0:Y:S07]  /*1960*/  LDS.128 R16, [R133] ;  /* 0x0000000085107984 */ /* 0x001e2e0000000c00 */
[----:B------:R-:W-:Y:S08]  /*1970*/  MUFU.EX2 R157, R4 ;  /* 0x00000004009d7308 */ /* 0x000ff00000000800 */
[----:B------:R1:W-:Y:S08]  /*1980*/  MUFU.EX2 R159, R7 ;  /* 0x00000007009f7308 */ /* 0x0003f00000000800 */
[----:B------:R3:W-:Y:S01]  /*1990*/  MUFU.EX2 R153, R2 ;  /* 0x0000000200997308 */ /* 0x0007e20000000800 */
[----:B-1----:R-:W1:Y:S07]  /*19a0*/  LDS.128 R4, [R133+0x10] ;  /* 0x0000100085047984 */ /* 0x002e6e0000000c00 */
[----:B------:R-:W4:Y:S01]  /*19b0*/  MUFU.EX2 R3, R3 ;  /* 0x0000000300037308 */ /* 0x000f220000000800 */
[----:B---3--:R-:W-:-:S04]  /*19c0*/  FMUL.FTZ R2, R124, R43 ;  /* 0x0000002b7c027220 */ /* 0x008fc80000410000 */
[----:B------:R-:W-:Y:S01]  /*19d0*/  FMUL.RZ R161, R2, 0.15915493667125701904 ;  /* 0x3e22f98302a17820 */ /* 0x000fe2000040c000 */
[----:B------:R-:W-:Y:S02]  /*19e0*/  FMUL.FTZ R2, R134, R43 ;  /* 0x0000002b86027220 */ /* 0x000fe40000410000 */
[----:B------:R-:W-:Y:S01]  /*19f0*/  MUFU.SIN R168, R149 ;  /* 0x0000009500a87308 */ /* 0x000fe20000000400 */
[----:B0-----:R-:W-:Y:S01]  /*1a00*/  PRMT R175, R18, 0x7632, R175 ;  /* 0x0000763212af7816 */ /* 0x001fe200000000af */
[----:B------:R-:W-:Y:S01]  /*1a10*/  FMUL.RZ R10, R2, 0.15915493667125701904 ;  /* 0x3e22f983020a7820 */ /* 0x000fe2000040c000 */
[----:B------:R-:W-:Y:S02]  /*1a20*/  PRMT R178, R16, 0x7632, R178 ;  /* 0x0000763210b27816 */ /* 0x000fe400000000b2 */
[----:B------:R-:W-:Y:S02]  /*1a30*/  PRMT R177, R17, 0x7632, R177 ;  /* 0x0000763211b17816 */ /* 0x000fe400000000b1 */
[----:B------:R-:W-:Y:S01]  /*1a40*/  PRMT R174, R19, 0x7632, R174 ;  /* 0x0000763213ae7816 */ /* 0x000fe200000000ae */
[----:B------:R-:W0:Y:S01]  /*1a50*/  MUFU.COS R9, R10 ;  /* 0x0000000a00097308 */ /* 0x000e220000000000 */
[C---:B----4-:R-:W-:Y:S01]  /*1a60*/  FMUL.FTZ R14, R3.reuse, R152 ;  /* 0x00000098030e7220 */ /* 0x050fe20000410000 */
[----:B------:R-:W-:Y:S01]  /*1a70*/  FMUL.FTZ R146, R3, R150 ;  /* 0x0000009603927220 */ /* 0x000fe20000410000 */
[----:B------:R-:W-:Y:S01]  /*1a80*/  IADD3 R3, PT, PT, R129, UR4, RZ ;  /* 0x0000000481037c10 */ /* 0x000fe2000fffe0ff */
[----:B------:R-:W-:Y:S01]  /*1a90*/  FMUL.FTZ R150, R153, R160 ;  /* 0x000000a099967220 */ /* 0x000fe20000410000 */
[----:B------:R-:W-:Y:S01]  /*1aa0*/  SHF.L.U32 R175, R175, 0x10, RZ ;  /* 0x00000010afaf7819 */ /* 0x000fe200000006ff */
[----:B------:R-:W-:Y:S01]  /*1ab0*/  FMUL.FTZ R152, R155, R166 ;  /* 0x000000a69b987220 */ /* 0x000fe20000410000 */
[----:B------:R-:W-:Y:S01]  /*1ac0*/  SEL R2, R3, R66, !P1 ;  /* 0x0000004203027207 */ /* 0x000fe20004800000 */
[----:B------:R0:W3:Y:S01]  /*1ad0*/  MUFU.SIN R11, R10 ;  /* 0x0000000a000b7308 */ /* 0x0000e20000000400 */
[----:B------:R-:W-:-:S02]  /*1ae0*/  SHF.L.U32 R178, R178, 0x10, RZ ;  /* 0x00000010b2b27819 */ /* 0x000fc400000006ff */
[----:B------:R-:W-:Y:S02]  /*1af0*/  LEA R2, R2, UR5, 0x3 ;  /* 0x0000000502027c11 */ /* 0x000fe4000f8e18ff */
[----:B------:R-:W-:Y:S02]  /*1b00*/  SHF.L.U32 R177, R177, 0x10, RZ ;  /* 0x00000010b1b17819 */ /* 0x000fe400000006ff */
[----:B------:R-:W-:Y:S01]  /*1b10*/  SHF.L.U32 R174, R174, 0x10, RZ ;  /* 0x00000010aeae7819 */ /* 0x000fe200000006ff */
[----:B------:R4:W5:Y:S01]  /*1b20*/  MUFU.COS R170, R149 ;  /* 0x0000009500aa7308 */ /* 0x0009620000000000 */
[----:B-1----:R-:W-:Y:S01]  /*1b30*/  PRMT R169, R4, 0x7632, R169 ;  /* 0x0000763204a97816 */ /* 0x002fe200000000a9 */
[----:B0-----:R-:W-:Y:S01]  /*1b40*/  FMUL.FTZ R10, R158, R9 ;  /* 0x000000099e0a7220 */ /* 0x001fe20000410000 */
[----:B------:R-:W-:Y:S01]  /*1b50*/  PRMT R160, R6, 0x7632, R160 ;  /* 0x0000763206a07816 */ /* 0x000fe200000000a0 */
[----:B--2---:R-:W-:Y:S01]  /*1b60*/  FMUL.FTZ R9, R45, R175 ;  /* 0x000000af2d097220 */ /* 0x004fe20000410000 */
[----:B------:R-:W-:Y:S01]  /*1b70*/  PRMT R12, R7, 0x7632, R12 ;  /* 0x00007632070c7816 */ /* 0x000fe2000000000c */
[----:B------:R-:W-:Y:S01]  /*1b80*/  FMUL.FTZ R166, R44, R174 ;  /* 0x000000ae2ca67220 */ /* 0x000fe20000410000 */
[----:B------:R-:W-:Y:S01]  /*1b90*/  SHF.L.U32 R169, R169, 0x10, RZ ;  /* 0x00000010a9a97819 */ /* 0x000fe200000006ff */
[----:B------:R-:W0:Y:S01]  /*1ba0*/  MUFU.SIN R172, R161 ;  /* 0x000000a100ac7308 */ /* 0x000e220000000400 */
[----:B----4-:R-:W-:Y:S01]  /*1bb0*/  FMUL.FTZ R149, R151, R156 ;  /* 0x0000009c97957220 */ /* 0x010fe20000410000 */
[----:B------:R-:W-:Y:S01]  /*1bc0*/  FMUL.FTZ R151, R153, R162 ;  /* 0x000000a299977220 */ /* 0x000fe20000410000 */
[----:B------:R-:W-:Y:S01]  /*1bd0*/  FMUL.FTZ R153, R155, R164 ;  /* 0x000000a49b997220 */ /* 0x000fe20000410000 */
[----:B------:R-:W-:Y:S01]  /*1be0*/  PRMT R164, R5, 0x7632, R164 ;  /* 0x0000763205a47816 */ /* 0x000fe200000000a4 */
[----:B---3--:R-:W-:Y:S01]  /*1bf0*/  FMUL.FTZ R11, R158, R11 ;  /* 0x0000000b9e0b7220 */ /* 0x008fe20000410000 */
[----:B------:R-:W-:Y:S01]  /*1c00*/  SHF.L.U32 R160, R160, 0x10, RZ ;  /* 0x00000010a0a07819 */ /* 0x000fe200000006ff */
[C---:B------:R-:W-:Y:S01]  /*1c10*/  FMUL.FTZ R155, R157.reuse, R168 ;  /* 0x000000a89d9b7220 */ /* 0x040fe20000410000 */
[----:B------:R1:W2:Y:S01]  /*1c20*/  MUFU.COS R8, R161 ;  /* 0x000000a100087308 */ /* 0x0002a20000000000 */
[----:B------:R-:W-:Y:S01]  /*1c30*/  SHF.L.U32 R164, R164, 0x10, RZ ;  /* 0x00000010a4a47819 */ /* 0x000fe200000006ff */
[----:B-----5:R-:W-:Y:S01]  /*1c40*/  FMUL.FTZ R154, R157, R170 ;  /* 0x000000aa9d9a7220 */ /* 0x020fe20000410000 */
[----:B------:R-:W-:Y:S01]  /*1c50*/  SHF.L.U32 R12, R12, 0x10, RZ ;  /* 0x000000100c0c7819 */ /* 0x000fe200000006ff */
[----:B------:R3:W-:Y:S01]  /*1c60*/  STS.64 [R2+0x10b0], R10 ;  /* 0x0010b00a02007388 */ /* 0x0007e20000000a00 */
[----:B------:R-:W-:Y:S01]  /*1c70*/  SHF.L.U32 R3, R16, 0x10, RZ ;  /* 0x0000001010037819 */ /* 0x000fe200000006ff */
[----:B------:R-:W-:Y:S01]  /*1c80*/  FMUL.FTZ R176, R44, R164 ;  /* 0x000000a42cb07220 */ /* 0x000fe20000410000 */
[----:B------:R-:W-:Y:S01]  /*1c90*/  SHF.L.U32 R162, R18, 0x10, RZ ;  /* 0x0000001012a27819 */ /* 0x000fe200000006ff */
[----:B------:R-:W-:Y:S01]  /*1ca0*/  FMUL.FTZ R18, R45, R174 ;  /* 0x000000ae2d127220 */ /* 0x000fe20000410000 */
[----:B0-----:R-:W-:Y:S01]  /*1cb0*/  FMUL.FTZ R157, R159, R172 ;  /* 0x000000ac9f9d7220 */ /* 0x001fe20000410000 */
[----:B------:R-:W-:Y:S01]  /*1cc0*/  SHF.L.U32 R158, R4, 0x10, RZ ;  /* 0x00000010049e7819 */ /* 0x000fe200000006ff */
[----:B-1----:R-:W-:Y:S01]  /*1cd0*/  FMUL.FTZ R161, R45, R160 ;  /* 0x000000a02da17220 */ /* 0x002fe20000410000 */
[----:B------:R-:W-:Y:S01]  /*1ce0*/  SHF.L.U32 R167, R17, 0x10, RZ ;  /* 0x0000001011a77819 */ /* 0x000fe200000006ff */
[----:B------:R-:W-:Y:S01]  /*1cf0*/  FMUL.FTZ R4, R45, R177 ;  /* 0x000000b12d047220 */ /* 0x000fe20000410000 */
[----:B------:R-:W-:Y:S01]  /*1d00*/  SHF.L.U32 R163, R19, 0x10, RZ ;  /* 0x0000001013a37819 */ /* 0x000fe200000006ff */
[----:B------:R-:W-:Y:S01]  /*1d10*/  FMUL.FTZ R19, R45, R169 ;  /* 0x000000a92d137220 */ /* 0x000fe20000410000 */
[----:B------:R-:W-:Y:S01]  /*1d20*/  SHF.L.U32 R16, R6, 0x10, RZ ;  /* 0x0000001006107819 */ /* 0x000fe200000006ff */
[----:B--2---:R-:W-:Y:S01]  /*1d30*/  FMUL.FTZ R156, R159, R8 ;  /* 0x000000089f9c7220 */ /* 0x004fe20000410000 */
[C---:B------:R-:W-:Y:S01]  /*1d40*/  FMUL.FTZ R8, R44.reuse, R175 ;  /* 0x000000af2c087220 */ /* 0x040fe20000410000 */
[C---:B------:R-:W-:Y:S01]  /*1d50*/  FMUL.FTZ R159, R44.reuse, R169 ;  /* 0x000000a92c9f7220 */ /* 0x040fe20000410000 */
[----:B------:R-:W-:Y:S01]  /*1d60*/  SHF.L.U32 R17, R5, 0x10, RZ ;  /* 0x0000001005117819 */ /* 0x000fe200000006ff */
[CC--:B---3--:R-:W-:Y:S01]  /*1d70*/  FMUL.FTZ R2, R44.reuse, R178.reuse ;  /* 0x000000b22c027220 */ /* 0x0c8fe20000410000 */
[----:B------:R-:W-:Y:S01]  /*1d80*/  SHF.L.U32 R13, R7, 0x10, RZ ;  /* 0x00000010070d7819 */ /* 0x000fe200000006ff */
[C---:B------:R-:W-:Y:S01]  /*1d90*/  FMUL.FTZ R5, R45.reuse, R178 ;  /* 0x000000b22d057220 */ /* 0x040fe20000410000 */
[C---:B------:R-:W-:Y:S01]  /*1da0*/  FMUL.FTZ R6, R44.reuse, R177 ;  /* 0x000000b12c067220 */ /* 0x040fe20000410000 */
[C---:B------:R-:W-:Y:S01]  /*1db0*/  FMUL.FTZ R172, R45.reuse, R164 ;  /* 0x000000a42dac7220 */ /* 0x040fe20000410000 */
[C---:B------:R-:W-:Y:S01]  /*1dc0*/  FMUL.FTZ R165, R44.reuse, R160 ;  /* 0x000000a02ca57220 */ /* 0x040fe20000410000 */
[CC--:B------:R-:W-:Y:S01]  /*1dd0*/  FMUL.FTZ R180, R45.reuse, R12.reuse ;  /* 0x0000000c2db47220 */ /* 0x0c0fe20000410000 */
[C---:B------:R-:W-:Y:S01]  /*1de0*/  FMUL.FTZ R182, R44.reuse, R12 ;  /* 0x0000000c2cb67220 */ /* 0x040fe20000410000 */
[C---:B------:R-:W-:Y:S01]  /*1df0*/  FFMA.FTZ R171, R45.reuse, R162, R8 ;  /* 0x000000a22dab7223 */ /* 0x040fe20000010008 */
[CC--:B------:R-:W-:Y:S01]  /*1e00*/  FFMA.FTZ R179, R45.reuse, R158.reuse, R159 ;  /* 0x0000009e2db37223 */ /* 0x0c0fe2000001009f */
[CC--:B------:R-:W-:Y:S01]  /*1e10*/  FFMA.FTZ R7, R45.reuse, R3.reuse, R2 ;  /* 0x000000032d077223 */ /* 0x0c0fe20000010002 */
[C---:B------:R-:W-:Y:S01]  /*1e20*/  FFMA.FTZ R173, R44.reuse, R158, -R19 ;  /* 0x0000009e2cad7223 */ /* 0x040fe20000010813 */
[C---:B------:R-:W-:Y:S01]  /*1e30*/  FFMA.FTZ R181, R44.reuse, R16, -R161 ;  /* 0x000000102cb57223 */ /* 0x040fe200000108a1 */
        /* <DEDUP_REMOVED lines=8> */
[C---:B------:R-:W-:Y:S01]  /*1ec0*/  FFMA.FTZ R183, R45.reuse, R16, R165 ;  /* 0x000000102db77223 */ /* 0x040fe200000100a5 */
[-C--:B------:R-:W-:Y:S01]  /*1ed0*/  FFMA.FTZ R8, R44, R13.reuse, -R180 ;  /* 0x0000000d2c087223 */ /* 0x080fe200000108b4 */
[----:B------:R-:W-:Y:S01]  /*1ee0*/  FFMA.FTZ R182, R45, R13, R182 ;  /* 0x0000000d2db67223 */ /* 0x000fe200000100b6 */
[----:B------:R-:W-:Y:S01]  /*1ef0*/  FMUL.FTZ R166, R144, -R171 ;  /* 0x800000ab90a67220 */ /* 0x000fe20000410000 */
[C---:B------:R-:W-:Y:S01]  /*1f00*/  FMUL.FTZ R172, R142.reuse, -R179 ;  /* 0x800000b38eac7220 */ /* 0x040fe20000410000 */
[----:B------:R-:W-:Y:S01]  /*1f10*/  FMUL.FTZ R171, R142, R173 ;  /* 0x000000ad8eab7220 */ /* 0x000fe20000410000 */
        /* <DEDUP_REMOVED lines=23> */
.L_x_16457:
[----:B------:R0:W1:Y:S02]  /*2090*/  LDS.64 R8, [R185+0x20b8] ;  /* 0x0020b800b9087984 */ /* 0x0000640000000a00 */
.L_x_16458:
[----:B------:R-:W-:Y:S05]  /*20a0*/  BSYNC.RECONVERGENT B0 ;  /* 0x0000000000007941 */ /* 0x000fea0003800200 */
.L_x_16456:
        /* <DEDUP_REMOVED lines=11> */
[----:B------:R-:W-:Y:S02]  /*2160*/  BSSY.RECONVERGENT B0, `(.L_x_16459) ;  /* 0x000011d000007945 */ /* 0x000fe40003800200 */
        /* <DEDUP_REMOVED lines=8> */
[C---:B--2---:R-:W-:Y:S01]  /*21f0*/  FMUL.FTZ R6, R148.reuse, R2 ;  /* 0x0000000294067220 */ /* 0x044fe20000410000 */
[----:B------:R-:W-:-:S03]  /*2200*/  FMUL.FTZ R7, R148, R184 ;  /* 0x000000b894077220 */ /* 0x000fc60000410000 */
[C---:B------:R-:W-:Y:S01]  /*2210*/  FFMA.FTZ R6, R149.reuse, R184, R6 ;  /* 0x000000b895067223 */ /* 0x040fe20000010006 */
[----:B------:R-:W-:Y:S01]  /*2220*/  FFMA.FTZ R2, R149, R2, -R7 ;  /* 0x0000000295027223 */ /* 0x000fe20000010807 */
[----:B------:R-:W-:Y:S02]  /*2230*/  FMUL.FTZ R7, R11, R147 ;  /* 0x000000930b077220 */ /* 0x000fe40000410000 */
[----:B------:R-:W-:Y:S01]  /*2240*/  FADD.FTZ R6, RZ, R6 ;  /* 0x00000006ff067221 */ /* 0x000fe20000010000 */
[----:B------:R-:W-:Y:S01]  /*2250*/  FADD.FTZ R2, R117, R2 ;  /* 0x0000000275027221 */ /* 0x000fe20000010000 */
[----:B------:R-:W-:Y:S02]  /*2260*/  FFMA.FTZ R7, R10, R15, -R7 ;  /* 0x0000000f0a077223 */ /* 0x000fe40000010807 */
[C---:B------:R-:W-:Y:S01]  /*2270*/  FMUL.FTZ R184, R150.reuse, R6 ;  /* 0x0000000696b87220 */ /* 0x040fe20000410000 */
[----:B------:R-:W-:-:S03]  /*2280*/  FMUL.FTZ R189, R150, R2 ;  /* 0x0000000296bd7220 */ /* 0x000fc60000410000 */
[C---:B------:R-:W-:Y:S01]  /*2290*/  FFMA.FTZ R183, R151.reuse, R2, -R184 ;  /* 0x0000000297b77223 */ /* 0x040fe200000108b8 */
[----:B------:R-:W-:Y:S01]  /*22a0*/  FMUL.FTZ R2, R10, R147 ;  /* 0x000000930a027220 */ /* 0x000fe20000410000 */
[----:B------:R-:W-:Y:S02]  /*22b0*/  FFMA.FTZ R189, R151, R6, R189 ;  /* 0x0000000697bd7223 */ /* 0x000fe400000100bd */
[----:B------:R-:W-:Y:S01]  /*22c0*/  FADD.FTZ R6, R120, R183 ;  /* 0x000000b778067221 */ /* 0x000fe20000010000 */
[----:B------:R-:W-:Y:S01]  /*22d0*/  FFMA.FTZ R183, R11, R15, R2 ;  /* 0x0000000f0bb77223 */ /* 0x000fe20000010002 */
[----:B------:R-:W-:Y:S01]  /*22e0*/  FADD.FTZ R184, RZ, R189 ;  /* 0x000000bdffb87221 */ /* 0x000fe20000010000 */
        /* <DEDUP_REMOVED lines=15> */
[-C--:B------:R-:W-:Y:S01]  /*23e0*/  FMUL.FTZ R188, R155, R191.reuse ;  /* 0x000000bf9bbc7220 */ /* 0x080fe20000410000 */
[----:B------:R-:W-:Y:S01]  /*23f0*/  FMUL.FTZ R2, R150, R6 ;  /* 0x0000000696027220 */ /* 0x000fe20000410000 */
[----:B------:R-:W-:Y:S01]  /*2400*/  FFMA.FTZ R186, R154, R191, -R7 ;  /* 0x000000bf9aba7223 */ /* 0x000fe20000010807 */
[-C--:B------:R-:W-:Y:S01]  /*2410*/  FMUL.FTZ R7, R150, R184.reuse ;  /* 0x000000b896077220 */ /* 0x080fe20000410000 */
[----:B------:R-:W-:Y:S01]  /*2420*/  FFMA.FTZ R188, R154, R193, R188 ;  /* 0x000000c19abc7223 */ /* 0x000fe200000100bc */
[----:B------:R-:W-:Y:S01]  /*2430*/  FFMA.FTZ R2, R151, R184, R2 ;  /* 0x000000b897027223 */ /* 0x000fe20000010002 */
[----:B------:R-:W-:Y:S01]  /*2440*/  FADD.FTZ R186, R119, R186 ;  /* 0x000000ba77ba7221 */ /* 0x000fe20000010000 */
[----:B------:R-:W-:Y:S01]  /*2450*/  FFMA.FTZ R7, R151, R6, -R7 ;  /* 0x0000000697077223 */ /* 0x000fe20000010807 */
[----:B------:R-:W-:Y:S01]  /*2460*/  FADD.FTZ R188, RZ, R188 ;  /* 0x000000bcffbc7221 */ /* 0x000fe20000010000 */
        /* <DEDUP_REMOVED lines=8> */
[C---:B------:R-:W-:Y:S01]  /*24f0*/  FMUL.FTZ R184, R155.reuse, R183 ;  /* 0x000000b79bb87220 */ /* 0x040fe20000410000 */
[----:B------:R-:W-:Y:S01]  /*2500*/  FADD.FTZ R2, RZ, R193 ;  /* 0x000000c1ff027221 */ /* 0x000fe20000010000 */
[-C--:B------:R-:W-:Y:S01]  /*2510*/  FMUL.FTZ R7, R155, R189.reuse ;  /* 0x000000bd9b077220 */ /* 0x080fe20000410000 */
[----:B------:R-:W-:Y:S01]  /*2520*/  FADD.FTZ R6, R115, R6 ;  /* 0x0000000673067221 */ /* 0x000fe20000010000 */
[----:B------:R-:W-:-:S02]  /*2530*/  FFMA.FTZ R184, R154, R189, R184 ;  /* 0x000000bd9ab87223 */ /* 0x000fc400000100b8 */
[----:B------:R-:W2:Y:S01]  /*2540*/  SHFL.UP PT, R190, R2, 0x1, RZ ;  /* 0x0420000002be7989 */ /* 0x000ea200000e00ff */
[----:B------:R-:W-:-:S03]  /*2550*/  FFMA.FTZ R183, R154, R183, -R7 ;  /* 0x000000b79ab77223 */ /* 0x000fc60000010807 */
        /* <DEDUP_REMOVED lines=14> */
[-C--:B0-----:R-:W-:Y:S01]  /*2640*/  FMUL.FTZ R188, R183, R186.reuse ;  /* 0x000000bab7bc7220 */ /* 0x081fe20000410000 */
        /* <DEDUP_REMOVED lines=13> */
[-C--:B---3--:R-:W-:Y:S01]  /*2720*/  FMUL.FTZ R188, R183, R186.reuse ;  /* 0x000000bab7bc7220 */ /* 0x088fe20000410000 */
        /* <DEDUP_REMOVED lines=23> */
[-C--:B0-----:R-:W-:Y:S01]  /*28a0*/  FMUL.FTZ R192, R7, R190.reuse ;  /* 0x000000be07c07220 */ /* 0x081fe20000410000 */
[C---:B------:R-:W-:Y:S01]  /*28b0*/  FMUL.FTZ R190, R183.reuse, R190 ;  /* 0x000000beb7be7220 */ /* 0x040fe20000410000 */
[-C--:B--2---:R-:W-:Y:S01]  /*28c0*/  FMUL.FTZ R189, R183, R186.reuse ;  /* 0x000000bab7bd7220 */ /* 0x084fe20000410000 */
[----:B------:R-:W-:-:S02]  /*28d0*/  FMUL.FTZ R186, R7, R186 ;  /* 0x000000ba07ba7220 */ /* 0x000fc40000410000 */
[-C--:B---3--:R-:W-:Y:S01]  /*28e0*/  FFMA.FTZ R193, R7, R188.reuse, R190 ;  /* 0x000000bc07c17223 */ /* 0x088fe200000100be */
[----:B------:R-:W-:Y:S01]  /*28f0*/  FFMA.FTZ R191, R183, R188, -R192 ;  /* 0x000000bcb7bf7223 */ /* 0x000fe200000108c0 */
[----:B-1----:R-:W-:Y:S01]  /*2900*/  FMUL.FTZ R188, R156, R9 ;  /* 0x000000099cbc7220 */ /* 0x002fe20000410000 */
[----:B-----5:R-:W-:Y:S01]  /*2910*/  @P2 FFMA.FTZ R7, R7, R184, R189 ;  /* 0x000000b807072223 */ /* 0x020fe200000100bd */
[C---:B------:R-:W-:Y:S01]  /*2920*/  FMUL.FTZ R189, R157.reuse, R182 ;  /* 0x000000b69dbd7220 */ /* 0x040fe20000410000 */
[----:B------:R-:W-:Y:S01]  /*2930*/  @P2 FADD.FTZ R2, R2, R193 ;  /* 0x000000c102022221 */ /* 0x000fe20000010000 */
[CC--:B------:R-:W-:Y:S01]  /*2940*/  FMUL.FTZ R193, R157.reuse, R181.reuse ;  /* 0x000000b59dc17220 */ /* 0x0c0fe20000410000 */
[C---:B------:R-:W-:Y:S01]  /*2950*/  FFMA.FTZ R192, -R157.reuse, R8, -R188 ;  /* 0x000000089dc07223 */ /* 0x040fe200000109bc */
[C---:B------:R-:W-:Y:S01]  /*2960*/  FFMA.FTZ R190, R156.reuse, R181, R189 ;  /* 0x000000b59cbe7223 */ /* 0x040fe200000100bd */
[----:B------:R-:W-:Y:S01]  /*2970*/  FMUL.FTZ R189, R157, R9 ;  /* 0x000000099dbd7220 */ /* 0x000fe20000410000 */
[----:B------:R-:W-:Y:S01]  /*2980*/  FFMA.FTZ R193, R156, R182, -R193 ;  /* 0x000000b69cc17223 */ /* 0x000fe200000108c1 */
[----:B------:R-:W-:Y:S01]  /*2990*/  @P2 FADD.FTZ R6, R6, R191 ;  /* 0x000000bf06062221 */ /* 0x000fe20000010000 */
[----:B------:R-:W-:Y:S01]  /*29a0*/  FADD.FTZ R194, R179, R190 ;  /* 0x000000beb3c27221 */ /* 0x000fe20000010000 */
[----:B------:R-:W-:Y:S01]  /*29b0*/  FFMA.FTZ R189, R156, R8, -R189 ;  /* 0x000000089cbd7223 */ /* 0x000fe200000108bd */
[----:B------:R-:W-:Y:S01]  /*29c0*/  FADD.FTZ R193, R180, R193 ;  /* 0x000000c1b4c17221 */ /* 0x000fe20000010000 */
[----:B------:R-:W0:Y:S01]  /*29d0*/  SHFL.UP PT, R190, R2, 0x10, RZ ;  /* 0x0600000002be7989 */ /* 0x000e2200000e00ff */
[C---:B------:R-:W-:Y:S01]  /*29e0*/  FMUL.FTZ R188, R155.reuse, R194 ;  /* 0x000000c29bbc7220 */ /* 0x040fe20000410000 */
[----:B------:R-:W-:Y:S01]  /*29f0*/  FMUL.FTZ R195, R155, R192 ;  /* 0x000000c09bc37220 */ /* 0x000fe20000410000 */
[----:B------:R-:W-:Y:S01]  /*2a00*/  @P2 FFMA.FTZ R183, R183, R184, -R186 ;  /* 0x000000b8b7b72223 */ /* 0x000fe200000108ba */
[----:B------:R-:W-:Y:S01]  /*2a10*/  ISETP.GE.AND P2, PT, R99, 0x10, PT ;  /* 0x000000106300780c */ /* 0x000fe20003f46270 */
[C---:B------:R-:W-:Y:S01]  /*2a20*/  FFMA.FTZ R191, R154.reuse, R193, -R188 ;  /* 0x000000c19abf7223 */ /* 0x040fe200000108bc */
[----:B------:R-:W-:Y:S01]  /*2a30*/  SHFL.UP PT, R186, R7, 0x10, RZ ;  /* 0x0600000007ba7989 */ /* 0x000fe200000e00ff */
[-C--:B------:R-:W-:Y:S01]  /*2a40*/  FFMA.FTZ R195, R154, R189.reuse, R195 ;  /* 0x000000bd9ac37223 */ /* 0x080fe200000100c3 */
[C---:B------:R-:W-:Y:S01]  /*2a50*/  FMUL.FTZ R189, R155.reuse, R189 ;  /* 0x000000bd9bbd7220 */ /* 0x040fe20000410000 */
[----:B------:R-:W-:Y:S01]  /*2a60*/  FMUL.FTZ R193, R155, R193 ;  /* 0x000000c19bc17220 */ /* 0x000fe20000410000 */
[----:B------:R-:W1:Y:S01]  /*2a70*/  SHFL.UP PT, R188, R6, 0x10, RZ ;  /* 0x0600000006bc7989 */ /* 0x000e6200000e00ff */
[----:B------:R-:W-:Y:S01]  /*2a80*/  FADD.FTZ R191, R176, R191 ;  /* 0x000000bfb0bf7221 */ /* 0x000fe20000010000 */
[C---:B------:R-:W-:Y:S01]  /*2a90*/  FFMA.FTZ R189, R154.reuse, R192, -R189 ;  /* 0x000000c09abd7223 */ /* 0x040fe200000108bd */
[----:B------:R-:W-:Y:S01]  /*2aa0*/  FFMA.FTZ R194, R154, R194, R193 ;  /* 0x000000c29ac27223 */ /* 0x000fe200000100c1 */
[----:B------:R-:W2:Y:S01]  /*2ab0*/  SHFL.UP PT, R184, R183, 0x10, RZ ;  /* 0x06000000b7b87989 */ /* 0x000ea200000e00ff */
[C---:B------:R-:W-:Y:S01]  /*2ac0*/  FMUL.FTZ R192, R153.reuse, R195 ;  /* 0x000000c399c07220 */ /* 0x040fe20000410000 */
[----:B------:R-:W-:Y:S01]  /*2ad0*/  FMUL.FTZ R193, R153, R189 ;  /* 0x000000bd99c17220 */ /* 0x000fe20000410000 */
[----:B------:R-:W-:Y:S01]  /*2ae0*/  FADD.FTZ R194, R173, R194 ;  /* 0x000000c2adc27221 */ /* 0x000fe20000010000 */
[C---:B------:R-:W-:Y:S01]  /*2af0*/  FMUL.FTZ R197, R153.reuse, R191 ;  /* 0x000000bf99c57220 */ /* 0x040fe20000410000 */
[C---:B------:R-:W-:Y:S01]  /*2b00*/  FFMA.FTZ R189, R152.reuse, R189, -R192 ;  /* 0x000000bd98bd7223 */ /* 0x040fe200000108c0 */
[C---:B------:R-:W-:Y:S01]  /*2b10*/  FFMA.FTZ R193, R152.reuse, R195, R193 ;  /* 0x000000c398c17223 */ /* 0x040fe200000100c1 */
[-C--:B------:R-:W-:Y:S01]  /*2b20*/  FMUL.FTZ R196, R153, R194.reuse ;  /* 0x000000c299c47220 */ /* 0x080fe20000410000 */
[----:B------:R-:W-:-:S02]  /*2b30*/  FFMA.FTZ R194, R152, R194, R197 ;  /* 0x000000c298c27223 */ /* 0x000fc400000100c5 */
[----:B------:R-:W-:Y:S01]  /*2b40*/  FMUL.FTZ R198, R150, R193 ;  /* 0x000000c196c67220 */ /* 0x000fe20000410000 */
[-C--:B0-----:R-:W-:Y:S01]  /*2b50*/  FMUL.FTZ R192, R7, R190.reuse ;  /* 0x000000be07c07220 */ /* 0x081fe20000410000 */
[----:B------:R-:W-:Y:S01]  /*2b60*/  FMUL.FTZ R190, R183, R190 ;  /* 0x000000beb7be7220 */ /* 0x000fe20000410000 */
[----:B------:R-:W-:Y:S01]  /*2b70*/  FFMA.FTZ R195, R152, R191, -R196 ;  /* 0x000000bf98c37223 */ /* 0x000fe200000108c4 */
[-C--:B------:R-:W-:Y:S01]  /*2b80*/  FMUL.FTZ R196, R150, R189.reuse ;  /* 0x000000bd96c47220 */ /* 0x080fe20000410000 */
[----:B------:R-:W-:Y:S01]  /*2b90*/  FFMA.FTZ R198, R151, R189, -R198 ;  /* 0x000000bd97c67223 */ /* 0x000fe200000108c6 */
[----:B------:R-:W-:Y:S01]  /*2ba0*/  FADD.FTZ R194, R171, R194 ;  /* 0x000000c2abc27221 */ /* 0x000fe20000010000 */
[----:B------:R-:W-:Y:S01]  /*2bb0*/  FADD.FTZ R195, R172, R195 ;  /* 0x000000c3acc37221 */ /* 0x000fe20000010000 */
[----:B------:R-:W-:Y:S01]  /*2bc0*/  FFMA.FTZ R196, R151, R193, R196 ;  /* 0x000000c197c47223 */ /* 0x000fe200000100c4 */
[-C--:B-1----:R-:W-:Y:S01]  /*2bd0*/  FFMA.FTZ R189, R183, R188.reuse, -R192 ;  /* 0x000000bcb7bd7223 */ /* 0x082fe200000108c0 */
[C---:B------:R-:W-:Y:S01]  /*2be0*/  FFMA.FTZ R191, R7.reuse, R188, R190 ;  /* 0x000000bc07bf7223 */ /* 0x040fe200000100be */
[-C--:B------:R-:W-:Y:S01]  /*2bf0*/  FMUL.FTZ R188, R7, R186.reuse ;  /* 0x000000ba07bc7220 */ /* 0x080fe20000410000 */
[C---:B------:R-:W-:Y:S01]  /*2c00*/  FMUL.FTZ R186, R183.reuse, R186 ;  /* 0x000000bab7ba7220 */ /* 0x040fe20000410000 */
[-C--:B------:R-:W-:Y:S01]  /*2c10*/  FMUL.FTZ R190, R150, R195.reuse ;  /* 0x000000c396be7220 */ /* 0x080fe20000410000 */
[----:B------:R-:W-:Y:S01]  /*2c20*/  @P2 FADD.FTZ R2, R2, R191 ;  /* 0x000000bf02022221 */ /* 0x000fe20000010000 */
[-C--:B--2---:R-:W-:Y:S01]  /*2c30*/  @P2 FFMA.FTZ R183, R183, R184.reuse, -R188 ;  /* 0x000000b8b7b72223 */ /* 0x084fe200000108bc */
[----:B------:R-:W-:Y:S01]  /*2c40*/  @P2 FFMA.FTZ R7, R7, R184, R186 ;  /* 0x000000b807072223 */ /* 0x000fe200000100ba */
[----:B------:R-:W-:Y:S01]  /*2c50*/  @P2 FADD.FTZ R6, R6, R189 ;  /* 0x000000bd06062221 */ /* 0x000fe20000010000 */
[CC--:B------:R-:W-:Y:S01]  /*2c60*/  FFMA.FTZ R193, R151.reuse, R194.reuse, R190 ;  /* 0x000000c297c17223 */ /* 0x0c0fe200000100be */
[----:B------:R-:W-:Y:S01]  /*2c70*/  FMUL.FTZ R194, R150, R194 ;  /* 0x000000c296c27220 */ /* 0x000fe20000410000 */
[----:B------:R-:W-:Y:S01]  /*2c80*/  SHFL.UP PT, R2, R2, 0x1, RZ ;  /* 0x0420000002027989 */ /* 0x000fe200000e00ff */
[C---:B------:R-:W-:Y:S01]  /*2c90*/  FMUL.FTZ R189, R148.reuse, R196 ;  /* 0x000000c494bd7220 */ /* 0x040fe20000410000 */
[-C--:B------:R-:W-:Y:S01]  /*2ca0*/  FMUL.FTZ R186, R148, R198.reuse ;  /* 0x000000c694ba7220 */ /* 0x080fe20000410000 */
[----:B------:R-:W-:Y:S01]  /*2cb0*/  FFMA.FTZ R195, R151, R195, -R194 ;  /* 0x000000c397c37223 */ /* 0x000fe200000108c2 */
[----:B------:R-:W-:Y:S01]  /*2cc0*/  SHFL.UP PT, R183, R183, 0x1, RZ ;  /* 0x04200000b7b77989 */ /* 0x000fe200000e00ff */
[----:B------:R-:W-:Y:S01]  /*2cd0*/  FFMA.FTZ R189, R149, R198, -R189 ;  /* 0x000000c695bd7223 */ /* 0x000fe200000108bd */
[----:B------:R-:W-:Y:S01]  /*2ce0*/  FADD.FTZ R193, R168, R193 ;  /* 0x000000c1a8c17221 */ /* 0x000fe20000010000 */
[----:B------:R-:W-:Y:S01]  /*2cf0*/  FADD.FTZ R195, R170, R195 ;  /* 0x000000c3aac37221 */ /* 0x000fe20000010000 */
[----:B------:R-:W-:Y:S01]  /*2d00*/  SHFL.UP PT, R7, R7, 0x1, RZ ;  /* 0x0420000007077989 */ /* 0x000fe200000e00ff */
[----:B------:R-:W-:Y:S01]  /*2d10*/  FMUL.FTZ R190, R146, R189 ;  /* 0x000000bd92be7220 */ /* 0x000fe20000410000 */
[----:B------:R-:W-:-:S02]  /*2d20*/  FMUL.FTZ R188, R148, R193 ;  /* 0x000000c194bc7220 */ /* 0x000fc40000410000 */
[----:B----4-:R0:W1:Y:S04]  /*2d30*/  SHFL.IDX PT, R184, R5, RZ, 0x1f ;  /* 0x00001fff05b87589 */ /* 0x01006800000e0000 */
[----:B------:R-:W2:Y:S04]  /*2d40*/  SHFL.IDX PT, R4, R4, RZ, 0x1f ;  /* 0x00001fff04047589 */ /* 0x000ea800000e0000 */
[----:B------:R-:W3:Y:S01]  /*2d50*/  SHFL.UP PT, R6, R6, 0x1, RZ ;  /* 0x0420000006067989 */ /* 0x000ee200000e00ff */
[C---:B0-----:R-:W-:Y:S01]  /*2d60*/  FFMA.FTZ R5, R149.reuse, R196, R186 ;  /* 0x000000c495057223 */ /* 0x041fe200000100ba */
[-C--:B------:R-:W-:Y:S01]  /*2d70*/  FMUL.FTZ R186, R148, R195.reuse ;  /* 0x000000c394ba7220 */ /* 0x080fe20000410000 */
[----:B------:R-:W-:-:S02]  /*2d80*/  FFMA.FTZ R195, R149, R195, -R188 ;  /* 0x000000c395c37223 */ /* 0x000fc400000108bc */
[----:B------:R-:W-:Y:S01]  /*2d90*/  FFMA.FTZ R194, R14, R5, R190 ;  /* 0x000000050ec27223 */ /* 0x000fe200000100be */
[----:B------:R-:W-:Y:S01]  /*2da0*/  FFMA.FTZ R192, R149, R193, R186 ;  /* 0x000000c195c07223 */ /* 0x000fe200000100ba */
[----:B------:R-:W-:Y:S01]  /*2db0*/  FMUL.FTZ R191, R146, R5 ;  /* 0x0000000592bf7220 */ /* 0x000fe20000410000 */
[----:B------:R-:W-:-:S03]  /*2dc0*/  FADD.FTZ R195, R166, R195 ;  /* 0x000000c3a6c37221 */ /* 0x000fc60000010000 */
[----:B------:R-:W-:Y:S01]  /*2dd0*/  FFMA.FTZ R196, R14, R189, -R191 ;  /* 0x000000bd0ec47223 */ /* 0x000fe200000108bf */
[----:B------:R-:W-:Y:S01]  /*2de0*/  FADD.FTZ R191, R165, R192 ;  /* 0x000000c0a5bf7221 */ /* 0x000fe20000010000 */
[C---:B------:R-:W-:Y:S02]  /*2df0*/  FMUL.FTZ R189, R147.reuse, R194 ;  /* 0x000000c293bd7220 */ /* 0x040fe40000410000 */
[----:B------:R-:W-:Y:S01]  /*2e00*/  FMUL.FTZ R188, R147, R196 ;  /* 0x000000c493bc7220 */ /* 0x000fe20000410000 */
[-C--:B-1----:R-:W-:Y:S01]  /*2e10*/  FMUL.FTZ R190, R183, R184.reuse ;  /* 0x000000b8b7be7220 */ /* 0x082fe20000410000 */
[----:B------:R-:W-:Y:S01]  /*2e20*/  FMUL.FTZ R186, R7, R184 ;  /* 0x000000b807ba7220 */ /* 0x000fe20000410000 */
[C---:B------:R-:W-:Y:S01]  /*2e30*/  FFMA.FTZ R189, R15.reuse, R196, -R189 ;  /* 0x000000c40fbd7223 */ /* 0x040fe200000108bd */
[----:B------:R-:W-:Y:S01]  /*2e40*/  FFMA.FTZ R188, R15, R194, R188 ;  /* 0x000000c20fbc7223 */ /* 0x000fe200000100bc */
[-C--:B--2---:R-:W-:Y:S01]  /*2e50*/  FFMA.FTZ R7, R7, R4.reuse, R190 ;  /* 0x0000000407077223 */ /* 0x084fe200000100be */
[----:B------:R-:W-:-:S03]  /*2e60*/  FFMA.FTZ R183, R183, R4, -R186 ;  /* 0x00000004b7b77223 */ /* 0x000fc600000108ba */
[----:B------:R-:W-:Y:S01]  /*2e70*/  @P1 FADD.FTZ R184, R2, R7 ;  /* 0x0000000702b81221 */ /* 0x000fe20000010000 */
[----:B---3--:R-:W-:Y:S01]  /*2e80*/  @P1 FADD.FTZ R4, R6, R183 ;  /* 0x000000b706041221 */ /* 0x008fe20000010000 */
        /* <DEDUP_REMOVED lines=16> */
[C---:B------:R-:W-:Y:S01]  /*2f90*/  FFMA.FTZ R4, R15.reuse, R2, R4 ;  /* 0x000000020f047223 */ /* 0x040fe20000010004 */
[CC--:B------:R-:W-:Y:S01]  /*2fa0*/  FMUL.FTZ R2, R178.reuse, R184.reuse ;  /* 0x000000b8b2027220 */ /* 0x0c0fe20000410000 */
[C---:B------:R-:W-:Y:S01]  /*2fb0*/  FFMA.FTZ R7, R15.reuse, R184, R7 ;  /* 0x000000b80f077223 */ /* 0x040fe20000010007 */
[-C--:B------:R-:W-:Y:S01]  /*2fc0*/  FFMA.FTZ R5, R15, R186.reuse, -R5 ;  /* 0x000000ba0f057223 */ /* 0x080fe20000010805 */
[-C--:B------:R-:W-:Y:S01]  /*2fd0*/  FMUL.FTZ R193, R178, R186.reuse ;  /* 0x000000bab2c17220 */ /* 0x080fe20000410000 */
[C---:B------:R-:W-:Y:S01]  /*2fe0*/  FFMA.FTZ R191, R3.reuse, R186, -R2 ;  /* 0x000000ba03bf7223 */ /* 0x040fe20000010802 */
[----:B------:R-:W-:Y:S01]  /*2ff0*/  FADD.FTZ R178, RZ, R7 ;  /* 0x00000007ffb27221 */ /* 0x000fe20000010000 */
[----:B------:R-:W-:Y:S01]  /*3000*/  FADD.FTZ R183, R118, R5 ;  /* 0x0000000576b77221 */ /* 0x000fe20000010000 */
[----:B------:R-:W-:Y:S01]  /*3010*/  FFMA.FTZ R3, R3, R184, R193 ;  /* 0x000000b803037223 */ /* 0x000fe200000100c1 */
[----:B------:R-:W-:Y:S01]  /*3020*/  FFMA.FTZ R11, R15, R6, -R11 ;  /* 0x000000060f0b7223 */ /* 0x000fe2000001080b */
[CC--:B------:R-:W-:Y:S01]  /*3030*/  FMUL.FTZ R5, R146.reuse, R178.reuse ;  /* 0x000000b292057220 */ /* 0x0c0fe20000410000 */
[-C--:B------:R-:W-:Y:S01]  /*3040*/  FMUL.FTZ R7, R146, R183.reuse ;  /* 0x000000b792077220 */ /* 0x080fe20000410000 */
[CC--:B------:R-:W-:Y:S01]  /*3050*/  FMUL.FTZ R2, R177.reuse, R178.reuse ;  /* 0x000000b2b1027220 */ /* 0x0c0fe20000410000 */
[-C--:B------:R-:W-:Y:S01]  /*3060*/  FMUL.FTZ R177, R177, R183.reuse ;  /* 0x000000b7b1b17220 */ /* 0x080fe20000410000 */
[CC--:B------:R-:W-:Y:S01]  /*3070*/  FFMA.FTZ R190, R14.reuse, R183.reuse, -R5 ;  /* 0x000000b70ebe7223 */ /* 0x0c0fe20000010805 */
[-C--:B------:R-:W-:Y:S01]  /*3080*/  FFMA.FTZ R7, R14, R178.reuse, R7 ;  /* 0x000000b20e077223 */ /* 0x080fe20000010007 */
[C---:B------:R-:W-:Y:S01]  /*3090*/  FFMA.FTZ R5, R167.reuse, R183, -R2 ;  /* 0x000000b7a7057223 */ /* 0x040fe20000010802 */
[C---:B------:R-:W-:Y:S01]  /*30a0*/  FFMA.FTZ R2, R0.reuse, R191, RZ ;  /* 0x000000bf00027223 */ /* 0x040fe200000100ff */
[----:B------:R-:W-:Y:S01]  /*30b0*/  FFMA.FTZ R177, R167, R178, R177 ;  /* 0x000000b2a7b17223 */ /* 0x000fe200000100b1 */
[----:B------:R-:W-:Y:S01]  /*30c0*/  FADD.FTZ R190, R121, R190 ;  /* 0x000000be79be7221 */ /* 0x000fe20000010000 */
[----:B------:R-:W-:Y:S01]  /*30d0*/  FADD.FTZ R167, RZ, R7 ;  /* 0x00000007ffa77221 */ /* 0x000fe20000010000 */
[----:B------:R-:W-:Y:S01]  /*30e0*/  FFMA.FTZ R5, R145, R5, R2 ;  /* 0x0000000591057223 */ /* 0x000fe20000010002 */
[----:B------:R-:W-:Y:S01]  /*30f0*/  FFMA.FTZ R6, -R0, R3, RZ ;  /* 0x0000000300067223 */ /* 0x000fe200000101ff */
[CC--:B------:R-:W-:Y:S01]  /*3100*/  FMUL.FTZ R2, R148.reuse, R190.reuse ;  /* 0x000000be94027220 */ /* 0x0c0fe20000410000 */
[-C--:B------:R-:W-:Y:S01]  /*3110*/  FMUL.FTZ R3, R148, R167.reuse ;  /* 0x000000a794037220 */ /* 0x080fe20000410000 */
[----:B------:R-:W-:Y:S01]  /*3120*/  FMUL.FTZ R7, R175, R167 ;  /* 0x000000a7af077220 */ /* 0x000fe20000410000 */
[----:B------:R-:W-:Y:S01]  /*3130*/  FFMA.FTZ R177, -R145, R177, R6 ;  /* 0x000000b191b17223 */ /* 0x000fe20000010106 */
[CC--:B------:R-:W-:Y:S01]  /*3140*/  FFMA.FTZ R2, R149.reuse, R167.reuse, R2 ;  /* 0x000000a795027223 */ /* 0x0c0fe20000010002 */
[-C--:B------:R-:W-:Y:S01]  /*3150*/  FFMA.FTZ R192, R149, R190.reuse, -R3 ;  /* 0x000000be95c07223 */ /* 0x080fe20000010803 */
[-C--:B------:R-:W-:Y:S01]  /*3160*/  FMUL.FTZ R6, R175, R190.reuse ;  /* 0x000000beaf067220 */ /* 0x080fe20000410000 */
[C---:B------:R-:W-:Y:S01]  /*3170*/  FFMA.FTZ R7, R162.reuse, R190, -R7 ;  /* 0x000000bea2077223 */ /* 0x040fe20000010807 */
[----:B------:R-:W-:Y:S01]  /*3180*/  FADD.FTZ R175, RZ, R2 ;  /* 0x00000002ffaf7221 */ /* 0x000fe20000010000 */
[----:B------:R-:W-:Y:S01]  /*3190*/  FADD.FTZ R192, R117, R192 ;  /* 0x000000c075c07221 */ /* 0x000fe20000010000 */
[----:B------:R-:W-:Y:S01]  /*31a0*/  ISETP.NE.AND P1, PT, R187, 0x1f, PT ;  /* 0x0000001fbb00780c */ /* 0x000fe20003f25270 */
[----:B------:R-:W-:Y:S01]  /*31b0*/  FFMA.FTZ R6, R162, R167, R6 ;  /* 0x000000a7a2067223 */ /* 0x000fe20000010006 */
[C---:B------:R-:W-:Y:S01]  /*31c0*/  FMUL.FTZ R2, R174.reuse, R175 ;  /* 0x000000afae027220 */ /* 0x040fe20000410000 */
[----:B------:R-:W-:Y:S01]  /*31d0*/  FMUL.FTZ R174, R174, R192 ;  /* 0x000000c0aeae7220 */ /* 0x000fe20000410000 */
[C---:B------:R-:W-:Y:S01]  /*31e0*/  FFMA.FTZ R10, R144.reuse, R7, R5 ;  /* 0x00000007900a7223 */ /* 0x040fe20000010005 */
[----:B------:R-:W-:Y:S01]  /*31f0*/  FFMA.FTZ R6, -R144, R6, R177 ;  /* 0x0000000690067223 */ /* 0x000fe200000101b1 */
[C---:B------:R-:W-:Y:S01]  /*3200*/  FFMA.FTZ R7, R163.reuse, R192, -R2 ;  /* 0x000000c0a3077223 */ /* 0x040fe20000010802 */
[----:B------:R-:W-:Y:S01]  /*3210*/  FFMA.FTZ R163, R163, R175, R174 ;  /* 0x000000afa3a37223 */ /* 0x000fe200000100ae */
[----:B------:R-:W-:Y:S01]  /*3220*/  FADD.FTZ R174, R19, R4 ;  /* 0x0000000413ae7221 */ /* 0x000fe20000010000 */
[----:B------:R-:W-:Y:S01]  /*3230*/  FADD.FTZ R177, R18, R11 ;  /* 0x0000000b12b17221 */ /* 0x000fe20000010000 */
[----:B------:R0:W1:Y:S04]  /*3240*/  SHFL.DOWN PT, R162, R188, 0x1, 0x1f ;  /* 0x08201f00bca27f89 */ /* 0x00006800000e0000 */
        /* <DEDUP_REMOVED lines=14> */
.L_x_16460:
[----:B------:R-:W-:Y:S05]  /*3330*/  BSYNC.RECONVERGENT B0 ;  /* 0x0000000000007941 */ /* 0x000fea0003800200 */
.L_x_16459:
[----:B------:R-:W-:Y:S01]  /*3340*/  ISETP.GE.AND P1, PT, R67, UR7, PT ;  /* 0x0000000743007c0c */ /* 0x000fe2000bf26270 */
[----:B----4-:R-:W-:Y:S02]  /*3350*/  HFMA2 R4, -RZ, RZ, 1.875, 0 ;  /* 0x3f800000ff047431 */ /* 0x010fe400000001ff */
[C---:B---3--:R-:W-:Y:S01]  /*3360*/  FFMA.FTZ R11, R143.reuse, R7, R10 ;  /* 0x000000078f0b7223 */ /* 0x048fe2000001000a */
[----:B------:R-:W-:Y:S01]  /*3370*/  FFMA.FTZ R191, -R143, R163, R6 ;  /* 0x000000a38fbf7223 */ /* 0x000fe20000010106 */
[----:B------:R-:W-:Y:S02]  /*3380*/  ISETP.NE.OR P1, PT, R76, RZ, P1 ;  /* 0x000000ff4c00720c */ /* 0x000fe40000f25670 */
[----:B------:R-:W-:Y:S02]  /*3390*/  CS2R R6, SRZ ;  /* 0x0000000000067805 */ /* 0x000fe4000001ff00 */
[----:B------:R-:W-:Y:S01]  /*33a0*/  MOV R5, RZ ;  /* 0x000000ff00057202 */ /* 0x000fe20000000f00 */
[CC--:B--2---:R-:W-:Y:S01]  /*33b0*/  FMUL.FTZ R2, R150.reuse, R192.reuse ;  /* 0x000000c096027220 */ /* 0x0c4fe20000410000 */
[-C--:B------:R-:W-:Y:S01]  /*33c0*/  FMUL.FTZ R3, R150, R175.reuse ;  /* 0x000000af96037220 */ /* 0x080fe20000410000 */
[----:B------:R-:W-:Y:S01]  /*33d0*/  ISETP.GT.U32.AND P2, PT, R187, 0x1d, PT ;  /* 0x0000001dbb00780c */ /* 0x000fe20003f44070 */
[----:B------:R2:W3:Y:S01]  /*33e0*/  SHFL.DOWN PT, R193, R174, 0x2, 0x1f ;  /* 0x08401f00aec17f89 */ /* 0x0004e200000e0000 */
[C---:B------:R-:W-:Y:S01]  /*33f0*/  FFMA.FTZ R2, R151.reuse, R175, R2 ;  /* 0x000000af97027223 */ /* 0x040fe20000010002 */
[----:B------:R-:W-:Y:S01]  /*3400*/  FFMA.FTZ R3, R151, R192, -R3 ;  /* 0x000000c097037223 */ /* 0x000fe20000010803 */
[----:B------:R-:W-:Y:S01]  /*3410*/  BSSY.RECONVERGENT B0, `(.L_x_16461) ;  /* 0x000001a000007945 */ /* 0x000fe20003800200 */
[----:B------:R2:W4:Y:S01]  /*3420*/  SHFL.DOWN PT, R10, R177, 0x2, 0x1f ;  /* 0x08401f00b10a7f89 */ /* 0x00052200000e0000 */
[----:B-1----:R-:W-:Y:S01]  /*3430*/  FADD.FTZ R162, RZ, R2 ;  /* 0x00000002ffa27221 */ /* 0x002fe20000010000 */
[----:B------:R-:W-:Y:S01]  /*3440*/  FADD.FTZ R163, R120, R3 ;  /* 0x0000000378a37221 */ /* 0x000fe20000010000 */
[----:B------:R-:W-:Y:S01]  /*3450*/  ISETP.GT.U32.AND P3, PT, R187, 0x1b, PT ;  /* 0x0000001bbb00780c */ /* 0x000fe20003f64070 */
[----:B------:R-:W1:Y:S01]  /*3460*/  @!P1 LDS.128 R4, [UR6+0x21b0] ;  /* 0x0021b006ff049984 */ /* 0x000e620008000c00 */
[CC--:B------:R-:W-:Y:S01]  /*3470*/  FMUL.FTZ R3, R169.reuse, R162.reuse ;  /* 0x000000a2a9037220 */ /* 0x0c0fe20000410000 */
[-C--:B------:R-:W-:Y:S01]  /*3480*/  FMUL.FTZ R169, R169, R163.reuse ;  /* 0x000000a3a9a97220 */ /* 0x080fe20000410000 */
[C---:B------:R-:W-:Y:S01]  /*3490*/  ISETP.GT.U32.AND P4, PT, R187.reuse, 0x17, PT ;  /* 0x00000017bb00780c */ /* 0x040fe20003f84070 */
[----:B------:R2:W0:Y:S01]  /*34a0*/  SHFL.DOWN PT, R2, R189, 0x2, 0x1f ;  /* 0x08401f00bd027f89 */ /* 0x00042200000e0000 */
[C---:B------:R-:W-:Y:S01]  /*34b0*/  FFMA.FTZ R3, R158.reuse, R163, -R3 ;  /* 0x000000a39e037223 */ /* 0x040fe20000010803 */
[----:B------:R-:W-:Y:S01]  /*34c0*/  FFMA.FTZ R169, R158, R162, R169 ;  /* 0x000000a29ea97223 */ /* 0x000fe200000100a9 */
[----:B------:R-:W-:Y:S01]  /*34d0*/  ISETP.GT.U32.AND P5, PT, R187, 0xf, PT ;  /* 0x0000000fbb00780c */ /* 0x000fe20003fa4070 */
[----:B------:R2:W0:Y:S01]  /*34e0*/  SHFL.DOWN PT, R158, R188, 0x2, 0x1f ;  /* 0x08401f00bc9e7f89 */ /* 0x00042200000e0000 */
[----:B------:R-:W-:Y:S01]  /*34f0*/  FFMA.FTZ R194, R142, R3, R11 ;  /* 0x000000038ec27223 */ /* 0x000fe2000001000b */
[----:B------:R-:W-:Y:S10]  /*3500*/  @P2 BRA `(.L_x_16462) ;  /* 0x0000000000282947 */ /* 0x000ff40003800000 */
[CC--:B----4-:R-:W-:Y:S01]  /*3510*/  FMUL.FTZ R11, R189.reuse, R10.reuse ;  /* 0x0000000abd0b7220 */ /* 0x0d0fe20000410000 */
[C---:B------:R-:W-:Y:S01]  /*3520*/  FMUL.FTZ R10, R188.reuse, R10 ;  /* 0x0000000abc0a7220 */ /* 0x040fe20000410000 */
[CC--:B0-----:R-:W-:Y:S01]  /*3530*/  FMUL.FTZ R3, R189.reuse, R2.reuse ;  /* 0x00000002bd037220 */ /* 0x0c1fe20000410000 */
[C---:B------:R-:W-:Y:S01]  /*3540*/  FMUL.FTZ R2, R188.reuse, R2 ;  /* 0x00000002bc027220 */ /* 0x040fe20000410000 */
[CC--:B---3--:R-:W-:Y:S01]  /*3550*/  FFMA.FTZ R11, R188.reuse, R193.reuse, -R11 ;  /* 0x000000c1bc0b7223 */ /* 0x0c8fe2000001080b */
[C---:B------:R-:W-:Y:S01]  /*3560*/  FFMA.FTZ R10, R189.reuse, R193, R10 ;  /* 0x000000c1bd0a7223 */ /* 0x040fe2000001000a */
[-C--:B--2---:R-:W-:Y:S01]  /*3570*/  FFMA.FTZ R188, R188, R158.reuse, -R3 ;  /* 0x0000009ebcbc7223 */ /* 0x084fe20000010803 */
[----:B------:R-:W-:Y:S01]  /*3580*/  FFMA.FTZ R189, R189, R158, R2 ;  /* 0x0000009ebdbd7223 */ /* 0x000fe20000010002 */
[----:B------:R-:W-:Y:S01]  /*3590*/  FADD.FTZ R174, R174, R11 ;  /* 0x0000000baeae7221 */ /* 0x000fe20000010000 */
[----:B------:R-:W-:-:S07]  /*35a0*/  FADD.FTZ R177, R177, R10 ;  /* 0x0000000ab1b17221 */ /* 0x000fce0000010000 */
.L_x_16462:
[----:B------:R-:W-:Y:S05]  /*35b0*/  BSYNC.RECONVERGENT B0 ;  /* 0x0000000000007941 */ /* 0x000fea0003800200 */
.L_x_16461:
[----:B0-----:R0:W0:Y:S01]  /*35c0*/  SHFL.DOWN PT, R158, R188, 0x4, 0x1f ;  /* 0x08801f00bc9e7f89 */ /* 0x00102200000e0000 */
[----:B------:R-:W-:Y:S03]  /*35d0*/  BSSY.RECONVERGENT B0, `(.L_x_16463) ;  /* 0x000000f000007945 */ /* 0x000fe60003800200 */
[----:B------:R0:W0:Y:S04]  /*35e0*/  SHFL.DOWN PT, R2, R189, 0x4, 0x1f ;  /* 0x08801f00bd027f89 */ /* 0x00002800000e0000 */
[----:B---3--:R3:W0:Y:S04]  /*35f0*/  SHFL.DOWN PT, R193, R174, 0x4, 0x1f ;  /* 0x08801f00aec17f89 */ /* 0x00862800000e0000 */
[----:B----4-:R3:W4:Y:S01]  /*3600*/  SHFL.DOWN PT, R10, R177, 0x4, 0x1f ;  /* 0x08801f00b10a7f89 */ /* 0x01072200000e0000 */
[----:B------:R-:W-:Y:S05]  /*3610*/  @P3 BRA `(.L_x_16464) ;  /* 0x0000000000283947 */ /* 0x000fea0003800000 */
[CC--:B----4-:R-:W-:Y:S01]  /*3620*/  FMUL.FTZ R11, R189.reuse, R10.reuse ;  /* 0x0000000abd0b7220 */ /* 0x0d0fe20000410000 */
[C---:B------:R-:W-:Y:S01]  /*3630*/  FMUL.FTZ R10, R188.reuse, R10 ;  /* 0x0000000abc0a7220 */ /* 0x040fe20000410000 */
[CC--:B0-----:R-:W-:Y:S01]  /*3640*/  FMUL.FTZ R3, R189.reuse, R2.reuse ;  /* 0x00000002bd037220 */ /* 0x0c1fe20000410000 */
[C---:B------:R-:W-:Y:S01]  /*3650*/  FMUL.FTZ R2, R188.reuse, R2 ;  /* 0x00000002bc027220 */ /* 0x040fe20000410000 */
[CC--:B------:R-:W-:Y:S01]  /*3660*/  FFMA.FTZ R11, R188.reuse, R193.reuse, -R11 ;  /* 0x000000c1bc0b7223 */ /* 0x0c0fe2000001080b */
[C---:B------:R-:W-:Y:S01]  /*3670*/  FFMA.FTZ R10, R189.reuse, R193, R10 ;  /* 0x000000c1bd0a7223 */ /* 0x040fe2000001000a */
[-C--:B--2---:R-:W-:Y:S01]  /*3680*/  FFMA.FTZ R188, R188, R158.reuse, -R3 ;  /* 0x0000009ebcbc7223 */ /* 0x084fe20000010803 */
[----:B------:R-:W-:Y:S01]  /*3690*/  FFMA.FTZ R189, R189, R158, R2 ;  /* 0x0000009ebdbd7223 */ /* 0x000fe20000010002 */
[----:B---3--:R-:W-:Y:S01]  /*36a0*/  FADD.FTZ R174, R174, R11 ;  /* 0x0000000baeae7221 */ /* 0x008fe20000010000 */
[----:B------:R-:W-:-:S07]  /*36b0*/  FADD.FTZ R177, R177, R10 ;  /* 0x0000000ab1b17221 */ /* 0x000fce0000010000 */
.L_x_16464:
[----:B------:R-:W-:Y:S05]  /*36c0*/  BSYNC.RECONVERGENT B0 ;  /* 0x0000000000007941 */ /* 0x000fea0003800200 */
.L_x_16463:
[----:B0-----:R0:W0:Y:S01]  /*36d0*/  SHFL.DOWN PT, R158, R188, 0x8, 0x1f ;  /* 0x09001f00bc9e7f89 */ /* 0x00102200000e0000 */
[----:B------:R-:W-:Y:S03]  /*36e0*/  BSSY.RECONVERGENT B0, `(.L_x_16465) ;  /* 0x000000f000007945 */ /* 0x000fe60003800200 */
[----:B------:R0:W0:Y:S04]  /*36f0*/  SHFL.DOWN PT, R2, R189, 0x8, 0x1f ;  /* 0x09001f00bd027f89 */ /* 0x00002800000e0000 */
[----:B------:R0:W0:Y:S04]  /*3700*/  SHFL.DOWN PT, R193, R174, 0x8, 0x1f ;  /* 0x09001f00aec17f89 */ /* 0x00002800000e0000 */
[----:B----4-:R4:W0:Y:S01]  /*3710*/  SHFL.DOWN PT, R10, R177, 0x8, 0x1f ;  /* 0x09001f00b10a7f89 */ /* 0x01082200000e0000 */
[----:B------:R-:W-:Y:S05]  /*3720*/  @P4 BRA `(.L_x_16466) ;  /* 0x0000000000284947 */ /* 0x000fea0003800000 */
[CC--:B0-----:R-:W-:Y:S01]  /*3730*/  FMUL.FTZ R11, R189.reuse, R10.reuse ;  /* 0x0000000abd0b7220 */ /* 0x0c1fe20000410000 */
[C---:B------:R-:W-:Y:S01]  /*3740*/  FMUL.FTZ R10, R188.reuse, R10 ;  /* 0x0000000abc0a7220 */ /* 0x040fe20000410000 */
[CC--:B------:R-:W-:Y:S01]  /*3750*/  FMUL.FTZ R3, R189.reuse, R2.reuse ;  /* 0x00000002bd037220 */ /* 0x0c0fe20000410000 */
[C---:B------:R-:W-:Y:S01]  /*3760*/  FMUL.FTZ R2, R188.reuse, R2 ;  /* 0x00000002bc027220 */ /* 0x040fe20000410000 */
[CC--:B------:R-:W-:Y:S01]  /*3770*/  FFMA.FTZ R11, R188.reuse, R193.reuse, -R11 ;  /* 0x000000c1bc0b7223 */ /* 0x0c0fe2000001080b */
[C---:B------:R-:W-:Y:S01]  /*3780*/  FFMA.FTZ R10, R189.reuse, R193, R10 ;  /* 0x000000c1bd0a7223 */ /* 0x040fe2000001000a */
[-C--:B--2---:R-:W-:Y:S01]  /*3790*/  FFMA.FTZ R188, R188, R158.reuse, -R3 ;  /* 0x0000009ebcbc7223 */ /* 0x084fe20000010803 */
[----:B------:R-:W-:Y:S01]  /*37a0*/  FFMA.FTZ R189, R189, R158, R2 ;  /* 0x0000009ebdbd7223 */ /* 0x000fe20000010002 */
[----:B---3--:R-:W-:Y:S01]  /*37b0*/  FADD.FTZ R174, R174, R11 ;  /* 0x0000000baeae7221 */ /* 0x008fe20000010000 */
[----:B----4-:R-:W-:-:S07]  /*37c0*/  FADD.FTZ R177, R177, R10 ;  /* 0x0000000ab1b17221 */ /* 0x010fce0000010000 */
.L_x_16466:
[----:B------:R-:W-:Y:S05]  /*37d0*/  BSYNC.RECONVERGENT B0 ;  /* 0x0000000000007941 */ /* 0x000fea0003800200 */
.L_x_16465:
[----:B0-----:R0:W0:Y:S01]  /*37e0*/  SHFL.DOWN PT, R158, R188, 0x10, 0x1f ;  /* 0x0a001f00bc9e7f89 */ /* 0x00102200000e0000 */
[----:B------:R-:W-:Y:S03]  /*37f0*/  BSSY.RECONVERGENT B0, `(.L_x_16467) ;  /* 0x000000f000007945 */ /* 0x000fe60003800200 */
        /* <DEDUP_REMOVED lines=14> */
.L_x_16468:
[----:B------:R-:W-:Y:S05]  /*38e0*/  BSYNC.RECONVERGENT B0 ;  /* 0x0000000000007941 */ /* 0x000fea0003800200 */
.L_x_16467:
[----:B------:R-:W-:Y:S01]  /*38f0*/  SHFL.DOWN PT, R197, R188, 0x1, 0x1f ;  /* 0x08201f00bcc57f89 */ /* 0x000fe200000e0000 */
[CC--:B0-----:R-:W-:Y:S01]  /*3900*/  FMUL.FTZ R2, R153.reuse, R162.reuse ;  /* 0x000000a299027220 */ /* 0x0c1fe20000410000 */
[----:B------:R-:W-:Y:S01]  /*3910*/  FMUL.FTZ R3, R153, R163 ;  /* 0x000000a399037220 */ /* 0x000fe20000410000 */
[----:B------:R-:W-:Y:S01]  /*3920*/  FFMA.FTZ R196, -R142, R169, R191 ;  /* 0x000000a98ec47223 */ /* 0x000fe200000101bf */
[----:B-1----:R-:W0:Y:S01]  /*3930*/  SHFL.IDX PT, R193, R7, RZ, 0x1f ;  /* 0x00001fff07c17589 */ /* 0x002e2200000e0000 */
[C---:B------:R-:W-:Y:S01]  /*3940*/  FFMA.FTZ R169, R152.reuse, R163, -R2 ;  /* 0x000000a398a97223 */ /* 0x040fe20000010802 */
[----:B------:R-:W-:Y:S01]  /*3950*/  FFMA.FTZ R3, R152, R162, R3 ;  /* 0x000000a298037223 */ /* 0x000fe20000010003 */
[----:B------:R-:W-:Y:S01]  /*3960*/  ISETP.NE.AND P1, PT, R76, 0x1f, PT ;  /* 0x0000001f4c00780c */ /* 0x000fe20003f25270 */
[----:B------:R-:W1:Y:S01]  /*3970*/  SHFL.DOWN PT, R199, R189, 0x1, 0x1f ;  /* 0x08201f00bdc77f89 */ /* 0x000e6200000e0000 */
[----:B------:R-:W-:Y:S01]  /*3980*/  FADD.FTZ R169, R116, R169 ;  /* 0x000000a974a97221 */ /* 0x000fe20000010000 */
[----:B------:R-:W-:Y:S01]  /*3990*/  FADD.FTZ R158, RZ, R3 ;  /* 0x00000003ff9e7221 */ /* 0x000fe20000010000 */
[----:B------:R-:W-:Y:S01]  /*39a0*/  IMAD.WIDE.U32 R10, R38, UR4, R40 ;  /* 0x00000004260a7c25 */ /* 0x000fe2000f8e0028 */
[----:B------:R-:W5:Y:S03]  /*39b0*/  SHFL.IDX PT, R191, R6, RZ, 0x1f ;  /* 0x00001fff06bf7589 */ /* 0x000f6600000e0000 */
[C---:B------:R-:W-:Y:S01]  /*39c0*/  FMUL.FTZ R3, R164.reuse, R169 ;  /* 0x000000a9a4037220 */ /* 0x040fe20000410000 */
[-C--:B------:R-:W-:Y:S01]  /*39d0*/  FMUL.FTZ R198, R164, R158.reuse ;  /* 0x0000009ea4c67220 */ /* 0x080fe20000410000 */
[----:B------:R-:W-:Y:S01]  /*39e0*/  IMAD R164, R39, UR4, R11 ;  /* 0x0000000427a47c24 */ /* 0x000fe2000f8e020b */
[----:B------:R-:W5:Y:S01]  /*39f0*/  SHFL.DOWN PT, R203, R177, 0x1, 0x1f ;  /* 0x08201f00b1cb7f89 */ /* 0x000f6200000e0000 */
[C---:B------:R-:W-:Y:S01]  /*3a00*/  LEA R2, P2, R10.reuse, R87, 0x2 ;  /* 0x000000570a027211 */ /* 0x040fe200078410ff */
[C---:B------:R-:W-:Y:S01]  /*3a10*/  FFMA.FTZ R11, R17.reuse, R158, R3 ;  /* 0x0000009e110b7223 */ /* 0x040fe20000010003 */
[----:B------:R-:W-:Y:S01]  /*3a20*/  FFMA.FTZ R198, R17, R169, -R198 ;  /* 0x000000a911c67223 */ /* 0x000fe200000108c6 */
[----:B------:R-:W5:Y:S01]  /*3a30*/  SHFL.DOWN PT, R201, R174, 0x1, 0x1f ;  /* 0x08201f00aec97f89 */ /* 0x000f6200000e0000 */
[----:B------:R-:W-:Y:S01]  /*3a40*/  LEA.HI.X R3, R10, R85, R164, 0x2, P2 ;  /* 0x000000550a037211 */ /* 0x000fe200010f14a4 */
[C---:B------:R-:W-:Y:S01]  /*3a50*/  FFMA.FTZ R11, -R141.reuse, R11, R196 ;  /* 0x0000000b8d0b7223 */ /* 0x040fe200000101c4 */
[----:B------:R-:W-:Y:S01]  /*3a60*/  FFMA.FTZ R195, R141, R198, R194 ;  /* 0x000000c68dc37223 */ /* 0x000fe200000100c2 */
[----:B------:R3:W5:Y:S01]  /*3a70*/  SHFL.IDX PT, R164, R189, RZ, 0x1f ;  /* 0x00001fffbda47589 */ /* 0x00076200000e0000 */
[CC--:B------:R-:W-:Y:S01]  /*3a80*/  FMUL.FTZ R10, R155.reuse, R158.reuse ;  /* 0x0000009e9b0a7220 */ /* 0x0c0fe20000410000 */
[----:B------:R-:W-:Y:S01]  /*3a90*/  FMUL.FTZ R17, R155, R169 ;  /* 0x000000a99b117220 */ /* 0x000fe20000410000 */
[----:B------:R-:W-:Y:S01]  /*3aa0*/  ISETP.NE.AND P3, PT, R76, RZ, PT ;  /* 0x000000ff4c00720c */ /* 0x000fe20003f65270 */
[----:B0-----:R-:W-:Y:S01]  /*3ab0*/  @P1 FMUL.FTZ R196, R197, R193 ;  /* 0x000000c1c5c41220 */ /* 0x001fe20000410000 */
[----:B--2---:R-:W0:Y:S01]  /*3ac0*/  SHFL.IDX PT, R188, R188, RZ, 0x1f ;  /* 0x00001fffbcbc7589 */ /* 0x004e2200000e0000 */
[C---:B------:R-:W-:Y:S01]  /*3ad0*/  FFMA.FTZ R10, R154.reuse, R169, -R10 ;  /* 0x000000a99a0a7223 */ /* 0x040fe2000001080a */
[-C--:B------:R-:W-:Y:S01]  /*3ae0*/  FFMA.FTZ R17, R154, R158.reuse, R17 ;  /* 0x0000009e9a117223 */ /* 0x080fe20000010011 */
[----:B-1----:R-:W-:Y:S01]  /*3af0*/  @P1 FMUL.FTZ R194, R199, R193 ;  /* 0x000000c1c7c21220 */ /* 0x002fe20000410000 */
[----:B---34-:R-:W1:Y:S01]  /*3b00*/  SHFL.IDX PT, R177, R177, RZ, 0x1f ;  /* 0x00001fffb1b17589 */ /* 0x018e6200000e0000 */
[----:B------:R-:W-:Y:S01]  /*3b10*/  FADD.FTZ R189, R119, R10 ;  /* 0x0000000a77bd7221 */ /* 0x000fe20000010000 */
[----:B------:R-:W-:Y:S01]  /*3b20*/  FADD.FTZ R17, RZ, R17 ;  /* 0x00000011ff117221 */ /* 0x000fe20000010000 */
[-C--:B-----5:R-:W-:Y:S01]  /*3b30*/  @P1 FFMA.FTZ R196, R199, R191.reuse, R196 ;  /* 0x000000bfc7c41223 */ /* 0x0a0fe200000100c4 */
[----:B------:R-:W-:Y:S01]  /*3b40*/  @P1 FFMA.FTZ R194, R197, R191, -R194 ;  /* 0x000000bfc5c21223 */ /* 0x000fe200000108c2 */
[----:B------:R-:W2:Y:S01]  /*3b50*/  SHFL.IDX PT, R174, R174, RZ, 0x1f ;  /* 0x00001fffaeae7589 */ /* 0x000ea200000e0000 */
[----:B------:R-:W-:Y:S01]  /*3b60*/  FMUL.FTZ R197, R160, R17 ;  /* 0x00000011a0c57220 */ /* 0x000fe20000410000 */
[----:B------:R-:W-:Y:S01]  /*3b70*/  @P1 FADD.FTZ R193, R203, R196 ;  /* 0x000000c4cbc11221 */ /* 0x000fe20000010000 */
[----:B------:R-:W-:Y:S01]  /*3b80*/  FMUL.FTZ R196, R44, R158 ;  /* 0x0000009e2cc47220 */ /* 0x000fe20000410000 */
[----:B------:R-:W-:Y:S01]  /*3b90*/  BSSY.RECONVERGENT B0, `(.L_x_16469) ;  /* 0x00000d5000007945 */ /* 0x000fe20003800200 */
[----:B------:R-:W-:Y:S01]  /*3ba0*/  FFMA.FTZ R197, R16, R189, -R197 ;  /* 0x000000bd10c57223 */ /* 0x000fe200000108c5 */
[----:B------:R-:W-:Y:S01]  /*3bb0*/  @P1 FADD.FTZ R191, R201, R194 ;  /* 0x000000c2c9bf1221 */ /* 0x000fe20000010000 */
[----:B------:R-:W-:Y:S01]  /*3bc0*/  FMUL.FTZ R10, R193, R9 ;  /* 0x00000009c10a7220 */ /* 0x000fe20000410000 */
[----:B------:R-:W-:Y:S01]  /*3bd0*/  FMUL.FTZ R194, R160, R189 ;  /* 0x000000bda0c27220 */ /* 0x000fe20000410000 */
[----:B------:R-:W-:Y:S01]  /*3be0*/  FFMA.FTZ R196, R45, R169, R196 ;  /* 0x000000a92dc47223 */ /* 0x000fe200000100c4 */
[C---:B------:R-:W-:Y:S01]  /*3bf0*/  FMUL.FTZ R160, R191.reuse, R9 ;  /* 0x00000009bfa07220 */ /* 0x040fe20000410000 */
[-C--:B------:R-:W-:Y:S01]  /*3c00*/  FFMA.FTZ R10, R191, R8.reuse, R10 ;  /* 0x00000008bf0a7223 */ /* 0x080fe2000001000a */
[----:B------:R-:W-:Y:S01]  /*3c10*/  FMUL.FTZ R191, R164, R7 ;  /* 0x00000007a4bf7220 */ /* 0x000fe20000410000 */
[----:B------:R-:W-:Y:S01]  /*3c20*/  FFMA.FTZ R16, R16, R17, R194 ;  /* 0x0000001110107223 */ /* 0x000fe200000100c2 */
[----:B------:R-:W-:Y:S01]  /*3c30*/  FFMA.FTZ R9, R193, R8, -R160 ;  /* 0x00000008c1097223 */ /* 0x000fe200000108a0 */
[----:B------:R-:W-:Y:S01]  /*3c40*/  FADD.FTZ R181, R181, R10 ;  /* 0x0000000ab5b57221 */ /* 0x000fe20000010000 */
[-C--:B------:R-:W-:Y:S01]  /*3c50*/  FMUL.FTZ R10, R164, R6.reuse ;  /* 0x00000006a40a7220 */ /* 0x080fe20000410000 */
[----:B------:R-:W-:Y:S01]  /*3c60*/  FFMA.FTZ R8, R140, R197, R195 ;  /* 0x000000c58c087223 */ /* 0x000fe200000100c3 */
[----:B------:R-:W-:Y:S01]  /*3c70*/  FADD.FTZ R9, R182, R9 ;  /* 0x00000009b6097221 */ /* 0x000fe20000010000 */
[C---:B0-----:R-:W-:Y:S01]  /*3c80*/  FFMA.FTZ R195, R188.reuse, R6, -R191 ;  /* 0x00000006bcc37223 */ /* 0x041fe200000108bf */
[----:B------:R-:W-:Y:S01]  /*3c90*/  FFMA.FTZ R10, R188, R7, R10 ;  /* 0x00000007bc0a7223 */ /* 0x000fe2000001000a */
[C---:B------:R-:W-:Y:S01]  /*3ca0*/  FMUL.FTZ R6, R157.reuse, R189 ;  /* 0x000000bd9d067220 */ /* 0x040fe20000410000 */
[C---:B------:R-:W-:Y:S01]  /*3cb0*/  FMUL.FTZ R191, R157.reuse, R17 ;  /* 0x000000119dbf7220 */ /* 0x040fe20000410000 */
[C---:B------:R-:W-:Y:S01]  /*3cc0*/  FMUL.FTZ R182, R157.reuse, R9 ;  /* 0x000000099db67220 */ /* 0x040fe20000410000 */
[----:B------:R-:W-:Y:S01]  /*3cd0*/  FMUL.FTZ R194, R157, R181 ;  /* 0x000000b59dc27220 */ /* 0x000fe20000410000 */
[----:B-1----:R-:W-:Y:S01]  /*3ce0*/  FADD.FTZ R7, R177, R10 ;  /* 0x0000000ab1077221 */ /* 0x002fe20000010000 */
[C---:B------:R-:W-:Y:S01]  /*3cf0*/  FMUL.FTZ R177, R45.reuse, R178 ;  /* 0x000000b22db17220 */ /* 0x040fe20000410000 */
[----:B------:R-:W-:Y:S01]  /*3d00*/  FFMA.FTZ R198, R156, R17, R6 ;  /* 0x000000119cc67223 */ /* 0x000fe20000010006 */
[----:B------:R-:W-:Y:S01]  /*3d10*/  FMUL.FTZ R193, R164, R5 ;  /* 0x00000005a4c17220 */ /* 0x000fe20000410000 */
[C---:B------:R-:W-:Y:S01]  /*3d20*/  FFMA.FTZ R160, R156.reuse, R189, -R191 ;  /* 0x000000bd9ca07223 */ /* 0x040fe200000108bf */
[C---:B------:R-:W-:Y:S01]  /*3d30*/  FFMA.FTZ R182, R156.reuse, R181, R182 ;  /* 0x000000b59cb67223 */ /* 0x040fe200000100b6 */
[----:B------:R-:W-:Y:S01]  /*3d40*/  FFMA.FTZ R157, R156, R9, -R194 ;  /* 0x000000099c9d7223 */ /* 0x000fe200000108c2 */
[----:B--2---:R-:W-:Y:S01]  /*3d50*/  FADD.FTZ R6, R174, R195 ;  /* 0x000000c3ae067221 */ /* 0x004fe20000010000 */
[C---:B------:R-:W-:Y:S01]  /*3d60*/  FMUL.FTZ R156, R44.reuse, R184 ;  /* 0x000000b82c9c7220 */ /* 0x040fe20000410000 */
[----:B------:R-:W-:Y:S01]  /*3d70*/  P2R R10, PR, RZ, 0x8 ;  /* 0x00000008ff0a7803 */ /* 0x000fe20000000000 */
[C---:B------:R-:W-:Y:S01]  /*3d80*/  FFMA.FTZ R174, R44.reuse, R183, -R177 ;  /* 0x000000b72cae7223 */ /* 0x040fe200000108b1 */
[----:B------:R-:W-:Y:S01]  /*3d90*/  FMUL.FTZ R10, R44, R178 ;  /* 0x000000b22c0a7220 */ /* 0x000fe20000410000 */
[----:B------:R-:W-:Y:S01]  /*3da0*/  FMUL.FTZ R177, R45, R175 ;  /* 0x000000af2db17220 */ /* 0x000fe20000410000 */
[-C--:B------:R-:W-:Y:S01]  /*3db0*/  FMUL.FTZ R164, R164, R4.reuse ;  /* 0x00000004a4a47220 */ /* 0x080fe20000410000 */
[----:B------:R-:W-:Y:S01]  /*3dc0*/  FFMA.FTZ R4, R188, R4, -R193 ;  /* 0x00000004bc047223 */ /* 0x000fe200000108c1 */
[----:B------:R-:W-:Y:S01]  /*3dd0*/  FADD.FTZ R179, R179, R182 ;  /* 0x000000b6b3b37221 */ /* 0x000fe20000010000 */
[----:B------:R-:W-:Y:S01]  /*3de0*/  FADD.FTZ R157, R180, R157 ;  /* 0x0000009db49d7221 */ /* 0x000fe20000010000 */
[C---:B------:R-:W-:Y:S01]  /*3df0*/  FFMA.FTZ R193, R45.reuse, R186, R156 ;  /* 0x000000ba2dc17223 */ /* 0x040fe2000001009c */
[C---:B------:R-:W-:Y:S01]  /*3e00*/  FMUL.FTZ R156, R44.reuse, R167 ;  /* 0x000000a72c9c7220 */ /* 0x040fe20000410000 */
[C---:B------:R-:W-:Y:S01]  /*3e10*/  FFMA.FTZ R180, R45.reuse, R183, R10 ;  /* 0x000000b72db47223 */ /* 0x040fe2000001000a */
[C---:B------:R-:W-:Y:S01]  /*3e20*/  FFMA.FTZ R182, R44.reuse, R192, -R177 ;  /* 0x000000c02cb67223 */ /* 0x040fe200000108b1 */
[C---:B------:R-:W-:Y:S01]  /*3e30*/  FMUL.FTZ R194, R44.reuse, R162 ;  /* 0x000000a22cc27220 */ /* 0x040fe20000410000 */
[C---:B------:R-:W-:Y:S01]  /*3e40*/  FMUL.FTZ R191, R45.reuse, R184 ;  /* 0x000000b82dbf7220 */ /* 0x040fe20000410000 */
[----:B------:R-:W-:Y:S01]  /*3e50*/  FMUL.FTZ R10, R44, R175 ;  /* 0x000000af2c0a7220 */ /* 0x000fe20000410000 */
[C---:B------:R-:W-:Y:S01]  /*3e60*/  FMUL.FTZ R177, R45.reuse, R158 ;  /* 0x0000009e2db17220 */ /* 0x040fe20000410000 */
[----:B------:R-:W-:Y:S01]  /*3e70*/  FFMA.FTZ R5, R188, R5, R164 ;  /* 0x00000005bc057223 */ /* 0x000fe200000100a4 */
[C---:B------:R-:W-:Y:S01]  /*3e80*/  FFMA.FTZ R195, R45.reuse, R190, R156 ;  /* 0x000000be2dc37223 */ /* 0x040fe2000001009c */
[C---:B------:R-:W-:Y:S01]  /*3e90*/  FFMA.FTZ R199, R45.reuse, R163, R194 ;  /* 0x000000a32dc77223 */ /* 0x040fe200000100c2 */
[C---:B------:R-:W-:Y:S01]  /*3ea0*/  FFMA.FTZ R191, R44.reuse, R186, -R191 ;  /* 0x000000ba2cbf7223 */ /* 0x040fe200000108bf */
[C---:B------:R-:W-:Y:S01]  /*3eb0*/  FMUL.FTZ R156, R45.reuse, R162 ;  /* 0x000000a22d9c7220 */ /* 0x040fe20000410000 */
[C---:B------:R-:W-:Y:S01]  /*3ec0*/  FFMA.FTZ R188, R45.reuse, R192, R10 ;  /* 0x000000c02dbc7223 */ /* 0x040fe2000001000a */
[----:B------:R-:W-:Y:S01]  /*3ed0*/  FFMA.FTZ R194, R44, R169, -R177 ;  /* 0x000000a92cc27223 */ /* 0x000fe200000108b1 */
[----:B------:R-:W-:Y:S01]  /*3ee0*/  FADD.FTZ R10, RZ, R198 ;  /* 0x000000c6ff0a7221 */ /* 0x000fe20000010000 */
[C---:B------:R-:W-:Y:S01]  /*3ef0*/  FMUL.FTZ R177, R45.reuse, R17 ;  /* 0x000000112db17220 */ /* 0x040fe20000410000 */
[----:B------:R-:W-:Y:S01]  /*3f00*/  FMUL.FTZ R164, R0, R191 ;  /* 0x000000bf00a47220 */ /* 0x000fe20000410000 */
[C---:B------:R-:W-:Y:S01]  /*3f10*/  FFMA.FTZ R197, R44.reuse, R163, -R156 ;  /* 0x000000a32cc57223 */ /* 0x040fe2000001089c */
[----:B------:R-:W-:Y:S01]  /*3f20*/  FMUL.FTZ R191, R45, R167 ;  /* 0x000000a72dbf7220 */ /* 0x000fe20000410000 */
[----:B------:R-:W-:Y:S01]  /*3f30*/  FADD.FTZ R156, R115, R160 ;  /* 0x000000a0739c7221 */ /* 0x000fe20000010000 */
[----:B------:R-:W-:Y:S01]  /*3f40*/  FMUL.FTZ R203, R45, R10 ;  /* 0x0000000a2dcb7220 */ /* 0x000fe20000410000 */
[C---:B------:R-:W-:Y:S01]  /*3f50*/  FFMA.FTZ R201, R44.reuse, R189, -R177 ;  /* 0x000000bd2cc97223 */ /* 0x040fe200000108b1 */
[C---:B------:R-:W-:Y:S01]  /*3f60*/  FMUL.FTZ R177, R155.reuse, R179 ;  /* 0x000000b39bb17220 */ /* 0x040fe20000410000 */
[C---:B------:R-:W-:Y:S01]  /*3f70*/  FFMA.FTZ R191, R44.reuse, R190, -R191 ;  /* 0x000000be2cbf7223 */ /* 0x040fe200000108bf */
[C---:B------:R-:W-:Y:S01]  /*3f80*/  FMUL.FTZ R160, R44.reuse, R17 ;  /* 0x000000112ca07220 */ /* 0x040fe20000410000 */
[C---:B------:R-:W-:Y:S01]  /*3f90*/  FFMA.FTZ R198, R44.reuse, R156, -R203 ;  /* 0x0000009c2cc67223 */ /* 0x040fe200000108cb */
[----:B------:R-:W-:Y:S01]  /*3fa0*/  FMUL.FTZ R205, R44, R10 ;  /* 0x0000000a2ccd7220 */ /* 0x000fe20000410000 */
[-C--:B------:R-:W-:Y:S01]  /*3fb0*/  FMUL.FTZ R44, R155, R157.reuse ;  /* 0x0000009d9b2c7220 */ /* 0x080fe20000410000 */
[C---:B------:R-:W-:Y:S01]  /*3fc0*/  FFMA.FTZ R177, R154.reuse, R157, -R177 ;  /* 0x0000009d9ab17223 */ /* 0x040fe200000108b1 */
[C---:B------:R-:W-:Y:S01]  /*3fd0*/  FFMA.FTZ R203, R45.reuse, R189, R160 ;  /* 0x000000bd2dcb7223 */ /* 0x040fe200000100a0 */
[----:B------:R-:W-:Y:S01]  /*3fe0*/  FFMA.FTZ R160, R45, R156, R205 ;  /* 0x0000009c2da07223 */ /* 0x000fe200000100cd */
[----:B------:R-:W-:Y:S01]  /*3ff0*/  FFMA.FTZ R44, R154, R179, R44 ;  /* 0x000000b39a2c7223 */ /* 0x000fe2000001002c */
[----:B------:R-:W-:Y:S01]  /*4000*/  FADD.FTZ R176, R176, R177 ;  /* 0x000000b1b0b07221 */ /* 0x000fe20000010000 */
[----:B------:R0:W-:Y:S01]  /*4010*/  @!P3 STS.128 [UR6+0x21b0], R4 ;  /* 0x0021b004ff00b988 */ /* 0x0001e20008000c06 */
[----:B------:R-:W-:Y:S01]  /*4020*/  FMUL.FTZ R193, R0, -R193 ;  /* 0x800000c100c17220 */ /* 0x000fe20000410000 */
[----:B------:R-:W-:Y:S01]  /*4030*/  FADD.FTZ R173, R173, R44 ;  /* 0x0000002cadad7221 */ /* 0x000fe20000010000 */
[----:B------:R-:W-:Y:S01]  /*4040*/  FMUL.FTZ R45, R153, R176 ;  /* 0x000000b0992d7220 */ /* 0x000fe20000410000 */
[----:B------:R-:W-:Y:S01]  /*4050*/  STS [R63+0x420], R164 ;  /* 0x000420a43f007388 */ /* 0x000fe20000000800 */
[----:B------:R-:W-:Y:S01]  /*4060*/  FMUL.FTZ R155, R145, R174 ;  /* 0x000000ae919b7220 */ /* 0x000fe20000410000 */
[-C--:B------:R-:W-:Y:S01]  /*4070*/  FMUL.FTZ R153, R153, R173.reuse ;  /* 0x000000ad99997220 */ /* 0x080fe20000410000 */
[----:B------:R-:W-:Y:S01]  /*4080*/  FFMA.FTZ R44, R152, R173, R45 ;  /* 0x000000ad982c7223 */ /* 0x000fe2000001002d */
[----:B------:R-:W-:Y:S01]  /*4090*/  FMUL.FTZ R177, R145, -R180 ;  /* 0x800000b491b17220 */ /* 0x000fe20000410000 */
[----:B------:R-:W-:Y:S01]  /*40a0*/  FMUL.FTZ R191, R144, R191 ;  /* 0x000000bf90bf7220 */ /* 0x000fe20000410000 */
[----:B------:R-:W-:Y:S01]  /*40b0*/  FFMA.FTZ R153, R152, R176, -R153 ;  /* 0x000000b098997223 */ /* 0x000fe20000010899 */
[----:B------:R-:W-:Y:S01]  /*40c0*/  FADD.FTZ R171, R171, R44 ;  /* 0x0000002cabab7221 */ /* 0x000fe20000010000 */
[----:B------:R-:W-:Y:S01]  /*40d0*/  FMUL.FTZ R195, R144, -R195 ;  /* 0x800000c390c37220 */ /* 0x000fe20000410000 */
[----:B------:R-:W-:Y:S01]  /*40e0*/  FMUL.FTZ R197, R142, R197 ;  /* 0x000000c58ec57220 */ /* 0x000fe20000410000 */
[----:B------:R-:W-:Y:S01]  /*40f0*/  FADD.FTZ R172, R172, R153 ;  /* 0x00000099acac7221 */ /* 0x000fe20000010000 */
[C---:B0-----:R-:W-:Y:S01]  /*4100*/  FMUL.FTZ R4, R150.reuse, R171 ;  /* 0x000000ab96047220 */ /* 0x041fe20000410000 */
[C---:B------:R-:W-:Y:S01]  /*4110*/  FMUL.FTZ R5, R143.reuse, R182 ;  /* 0x000000b68f057220 */ /* 0x040fe20000410000 */
[----:B------:R-:W-:Y:S01]  /*4120*/  FMUL.FTZ R7, R143, -R188 ;  /* 0x800000bc8f077220 */ /* 0x000fe20000410000 */
[-C--:B------:R-:W-:Y:S01]  /*4130*/  FMUL.FTZ R150, R150, R172.reuse ;  /* 0x000000ac96967220 */ /* 0x080fe20000410000 */
[C---:B------:R-:W-:Y:S01]  /*4140*/  FFMA.FTZ R45, R151.reuse, R172, -R4 ;  /* 0x000000ac972d7223 */ /* 0x040fe20000010804 */
[----:B------:R-:W-:Y:S01]  /*4150*/  FMUL.FTZ R199, R142, -R199 ;  /* 0x800000c78ec77220 */ /* 0x000fe20000410000 */
[----:B------:R-:W-:Y:S01]  /*4160*/  STS [R62+0x18], R5 ;  /* 0x000018053e007388 */ /* 0x000fe20000000800 */
[----:B------:R-:W-:Y:S01]  /*4170*/  FFMA.FTZ R151, R151, R171, R150 ;  /* 0x000000ab97977223 */ /* 0x000fe20000010096 */
[----:B------:R-:W-:Y:S01]  /*4180*/  FADD.FTZ R45, R170, R45 ;  /* 0x0000002daa2d7221 */ /* 0x000fe20000010000 */
[C---:B------:R-:W-:Y:S01]  /*4190*/  FMUL.FTZ R153, R141.reuse, -R196 ;  /* 0x800000c48d997220 */ /* 0x040fe20000410000 */
[----:B------:R0:W-:Y:S01]  /*41a0*/  STS [R62+0x1c], R7 ;  /* 0x00001c073e007388 */ /* 0x0001e20000000800 */
[----:B------:R-:W-:Y:S01]  /*41b0*/  FADD.FTZ R168, R168, R151 ;  /* 0x00000097a8a87221 */ /* 0x000fe20000010000 */
[----:B------:R-:W-:Y:S01]  /*41c0*/  FMUL.FTZ R4, R148, R45 ;  /* 0x0000002d94047220 */ /* 0x000fe20000410000 */
[----:B------:R-:W-:Y:S01]  /*41d0*/  FMUL.FTZ R151, R141, R194 ;  /* 0x000000c28d977220 */ /* 0x000fe20000410000 */
[----:B------:R-:W-:Y:S01]  /*41e0*/  FMUL.FTZ R201, R140, R201 ;  /* 0x000000c98cc97220 */ /* 0x000fe20000410000 */
[-C--:B------:R-:W-:Y:S01]  /*41f0*/  FMUL.FTZ R148, R148, R168.reuse ;  /* 0x000000a894947220 */ /* 0x080fe20000410000 */
[C---:B------:R-:W-:Y:S01]  /*4200*/  FFMA.FTZ R4, R149.reuse, R168, R4 ;  /* 0x000000a895047223 */ /* 0x040fe20000010004 */
[----:B------:R-:W-:Y:S01]  /*4210*/  FMUL.FTZ R203, R140, -R203 ;  /* 0x800000cb8ccb7220 */ /* 0x000fe20000410000 */
[----:B------:R-:W-:Y:S01]  /*4220*/  STS [R62+0x4], R193 ;  /* 0x000004c13e007388 */ /* 0x000fe20000000800 */
[----:B------:R-:W-:Y:S01]  /*4230*/  FFMA.FTZ R149, R149, R45, -R148 ;  /* 0x0000002d95957223 */ /* 0x000fe20000010894 */
[----:B------:R-:W-:Y:S01]  /*4240*/  FADD.FTZ R165, R165, R4 ;  /* 0x00000004a5a57221 */ /* 0x000fe20000010000 */
[C---:B0-----:R-:W-:Y:S01]  /*4250*/  FMUL.FTZ R7, R139.reuse, -R160 ;  /* 0x800000a08b077220 */ /* 0x041fe20000410000 */
[----:B------:R-:W-:Y:S01]  /*4260*/  STS [R62+0x8], R155 ;  /* 0x0000089b3e007388 */ /* 0x000fe20000000800 */
[----:B------:R-:W-:Y:S01]  /*4270*/  FADD.FTZ R149, R166, R149 ;  /* 0x00000095a6957221 */ /* 0x000fe20000010000 */
[----:B------:R-:W-:Y:S01]  /*4280*/  FMUL.FTZ R5, R146, R165 ;  /* 0x000000a592057220 */ /* 0x000fe20000410000 */
[----:B------:R-:W-:Y:S01]  /*4290*/  FADD.FTZ R186, -R122, R186 ;  /* 0x000000ba7aba7221 */ /* 0x000fe20000010100 */
[----:B------:R-:W-:Y:S01]  /*42a0*/  STS [R62+0xc], R177 ;  /* 0x00000cb13e007388 */ /* 0x000fe20000000800 */
[-C--:B------:R-:W-:Y:S01]  /*42b0*/  FMUL.FTZ R146, R146, R149.reuse ;  /* 0x0000009592927220 */ /* 0x080fe20000410000 */
[C---:B------:R-:W-:Y:S01]  /*42c0*/  FFMA.FTZ R44, R14.reuse, R149, -R5 ;  /* 0x000000950e2c7223 */ /* 0x040fe20000010805 */
[----:B------:R-:W-:Y:S01]  /*42d0*/  FMUL.FTZ R5, R139, R198 ;  /* 0x000000c68b057220 */ /* 0x000fe20000410000 */
[----:B------:R-:W-:Y:S01]  /*42e0*/  STS [R62+0x10], R191 ;  /* 0x000010bf3e007388 */ /* 0x000fe20000000800 */
[----:B------:R-:W-:Y:S01]  /*42f0*/  FFMA.FTZ R14, R14, R165, R146 ;  /* 0x000000a50e0e7223 */ /* 0x000fe20000010092 */
[----:B------:R-:W-:Y:S01]  /*4300*/  FADD.FTZ R44, R161, R44 ;  /* 0x0000002ca12c7221 */ /* 0x000fe20000010000 */
[----:B------:R-:W-:Y:S01]  /*4310*/  FADD.FTZ R183, -R118, R183 ;  /* 0x000000b776b77221 */ /* 0x000fe20000010100 */
[----:B------:R-:W-:Y:S01]  /*4320*/  STS [R62+0x14], R195 ;  /* 0x000014c33e007388 */ /* 0x000fe20000000800 */
[----:B------:R-:W-:Y:S01]  /*4330*/  FADD.FTZ R14, R159, R14 ;  /* 0x0000000e9f0e7221 */ /* 0x000fe20000010000 */
[----:B------:R-:W-:Y:S01]  /*4340*/  FMUL.FTZ R4, R147, R44 ;  /* 0x0000002c93047220 */ /* 0x000fe20000410000 */
[----:B------:R-:W-:Y:S01]  /*4350*/  FADD.FTZ R190, -R121, R190 ;  /* 0x000000be79be7221 */ /* 0x000fe20000010100 */
[----:B------:R-:W-:Y:S01]  /*4360*/  STS [R62+0x20], R197 ;  /* 0x000020c53e007388 */ /* 0x000fe20000000800 */
[-C--:B------:R-:W-:Y:S01]  /*4370*/  FMUL.FTZ R147, R147, R14.reuse ;  /* 0x0000000e93937220 */ /* 0x080fe20000410000 */
[C---:B------:R-:W-:Y:S01]  /*4380*/  FFMA.FTZ R4, R15.reuse, R14, R4 ;  /* 0x0000000e0f047223 */ /* 0x040fe20000010004 */
[----:B------:R-:W-:Y:S01]  /*4390*/  FMUL.FTZ R148, R132, R149 ;  /* 0x0000009584947220 */ /* 0x000fe20000410000 */
[----:B------:R-:W-:Y:S01]  /*43a0*/  STS [R62+0x24], R199 ;  /* 0x000024c73e007388 */ /* 0x000fe20000000800 */
[-C--:B------:R-:W-:Y:S01]  /*43b0*/  FFMA.FTZ R147, R15, R44.reuse, -R147 ;  /* 0x0000002c0f937223 */ /* 0x080fe20000010893 */
[----:B------:R-:W-:Y:S01]  /*43c0*/  FADD.FTZ R19, R19, R4 ;  /* 0x0000000413137221 */ /* 0x000fe20000010000 */
[C---:B------:R-:W-:Y:S01]  /*43d0*/  FMUL.FTZ R4, R125.reuse, R44 ;  /* 0x0000002c7d047220 */ /* 0x040fe20000410000 */
[----:B------:R0:W-:Y:S01]  /*43e0*/  STS [R62+0x28], R151 ;  /* 0x000028973e007388 */ /* 0x0001e20000000800 */
[----:B------:R-:W-:Y:S01]  /*43f0*/  FADD.FTZ R147, R18, R147 ;  /* 0x0000009312937221 */ /* 0x000fe20000010000 */
[----:B------:R-:W-:Y:S01]  /*4400*/  FMUL.FTZ R15, R134, R19 ;  /* 0x00000013860f7220 */ /* 0x000fe20000410000 */
[----:B------:R-:W-:Y:S01]  /*4410*/  FMUL.FTZ R18, R125, R14 ;  /* 0x0000000e7d127220 */ /* 0x000fe20000410000 */
[----:B------:R1:W-:Y:S01]  /*4420*/  STS [R62+0x2c], R153 ;  /* 0x00002c993e007388 */ /* 0x0003e20000000800 */
[C---:B------:R-:W-:Y:S01]  /*4430*/  FMUL.FTZ R146, R126.reuse, R168 ;  /* 0x000000a87e927220 */ /* 0x040fe20000410000 */
[----:B------:R-:W-:Y:S01]  /*4440*/  FMUL.FTZ R150, R126, R45 ;  /* 0x0000002d7e967220 */ /* 0x000fe20000410000 */
[----:B------:R-:W-:Y:S01]  /*4450*/  FMUL.FTZ R6, R178, R18 ;  /* 0x00000012b2067220 */ /* 0x000fe20000410000 */
[----:B------:R-:W-:Y:S01]  /*4460*/  STS [R62+0x30], R201 ;  /* 0x000030c93e007388 */ /* 0x000fe20000000800 */
[----:B------:R-:W-:Y:S01]  /*4470*/  FADD.FTZ R192, -R117, R192 ;  /* 0x000000c075c07221 */ /* 0x000fe20000010100 */
[----:B0-----:R-:W-:Y:S01]  /*4480*/  FMUL.FTZ R151, R132, R165 ;  /* 0x000000a584977220 */ /* 0x001fe20000410000 */
[-C--:B------:R-:W-:Y:S01]  /*4490*/  FFMA.FTZ R6, R183, R4.reuse, -R6 ;  /* 0x00000004b7067223 */ /* 0x080fe20000010806 */
[----:B------:R-:W-:Y:S01]  /*44a0*/  STS [R62+0x34], R203 ;  /* 0x000034cb3e007388 */ /* 0x000fe20000000800 */
[----:B------:R-:W-:Y:S01]  /*44b0*/  FMUL.FTZ R4, R178, R4 ;  /* 0x00000004b2047220 */ /* 0x000fe20000410000 */
[-C--:B-1----:R-:W-:Y:S01]  /*44c0*/  FMUL.FTZ R153, R167, R151.reuse ;  /* 0x00000097a7997220 */ /* 0x082fe20000410000 */
[----:B------:R-:W-:Y:S01]  /*44d0*/  FMUL.FTZ R159, R175, R146 ;  /* 0x00000092af9f7220 */ /* 0x000fe20000410000 */
[----:B------:R0:W-:Y:S01]  /*44e0*/  STS [R62+0x38], R5 ;  /* 0x000038053e007388 */ /* 0x0001e20000000800 */
[----:B------:R-:W-:Y:S01]  /*44f0*/  FFMA.FTZ R4, R183, R18, R4 ;  /* 0x00000012b7047223 */ /* 0x000fe20000010004 */
[-C--:B------:R-:W-:Y:S01]  /*4500*/  FFMA.FTZ R155, R190, R148.reuse, -R153 ;  /* 0x00000094be9b7223 */ /* 0x080fe20000010899 */
[----:B------:R-:W-:Y:S01]  /*4510*/  FMUL.FTZ R153, R167, R148 ;  /* 0x00000094a7997220 */ /* 0x000fe20000410000 */
[----:B------:R1:W-:Y:S01]  /*4520*/  STS [R62+0x3c], R7 ;  /* 0x00003c073e007388 */ /* 0x0003e20000000800 */
[----:B------:R-:W-:Y:S01]  /*4530*/  FADD.FTZ R163, -R120, R163 ;  /* 0x000000a378a37221 */ /* 0x000fe20000010100 */
[----:B------:R-:W-:Y:S01]  /*4540*/  FFMA.FTZ R159, R192, R150, -R159 ;  /* 0x00000096c09f7223 */ /* 0x000fe2000001089f */
[----:B------:R-:W-:Y:S01]  /*4550*/  FFMA.FTZ R153, R190, R151, R153 ;  /* 0x00000097be997223 */ /* 0x000fe20000010099 */
[----:B------:R-:W-:Y:S01]  /*4560*/  BAR.SYNC.DEFER_BLOCKING 0x0 ;  /* 0x0000000000007b1d */ /* 0x000fe20000010000 */
[----:B------:R-:W-:Y:S01]  /*4570*/  FADD.FTZ R169, -R116, R169 ;  /* 0x000000a974a97221 */ /* 0x000fe20000010100 */
[----:B0-----:R-:W-:Y:S01]  /*4580*/  FMUL.FTZ R5, R134, R147 ;  /* 0x0000009386057220 */ /* 0x001fe20000410000 */
[----:B------:R-:W-:Y:S01]  /*4590*/  FADD.FTZ R189, -R119, R189 ;  /* 0x000000bd77bd7221 */ /* 0x000fe20000010100 */
[----:B------:R-:W-:Y:S01]  /*45a0*/  FFMA.FTZ R16, -R140, R16, R11 ;  /* 0x000000108c107223 */ /* 0x000fe2000001010b */
[----:B-1----:R-:W-:-:S04]  /*45b0*/  FMUL.FTZ R7, R184, R15 ;  /* 0x0000000fb8077220 */ /* 0x002fc80000410000 */
[-C--:B------:R-:W-:Y:S01]  /*45c0*/  FFMA.FTZ R7, R186, R5.reuse, -R7 ;  /* 0x00000005ba077223 */ /* 0x080fe20000010807 */
[----:B------:R-:W-:-:S03]  /*45d0*/  FMUL.FTZ R5, R184, R5 ;  /* 0x00000005b8057220 */ /* 0x000fc60000410000 */
[----:B------:R-:W-:Y:S01]  /*45e0*/  FADD.FTZ R7, RZ, R7 ;  /* 0x00000007ff077221 */ /* 0x000fe20000010000 */
[----:B------:R-:W-:-:S03]  /*45f0*/  FFMA.FTZ R5, R186, R15, R5 ;  /* 0x0000000fba057223 */ /* 0x000fc60000010005 */
[----:B------:R-:W-:Y:S01]  /*4600*/  FADD.FTZ R6, R7, R6 ;  /* 0x0000000607067221 */ /* 0x000fe20000010000 */
[----:B------:R-:W-:Y:S01]  /*4610*/  FADD.FTZ R5, RZ, R5 ;  /* 0x00000005ff057221 */ /* 0x000fe20000010000 */
[----:B------:R-:W-:Y:S02]  /*4620*/  FMUL.FTZ R7, R131, R172 ;  /* 0x000000ac83077220 */ /* 0x000fe40000410000 */
[----:B------:R-:W-:Y:S01]  /*4630*/  FADD.FTZ R6, R6, R155 ;  /* 0x0000009b06067221 */ /* 0x000fe20000010000 */
[----:B------:R-:W-:Y:S01]  /*4640*/  FADD.FTZ R4, R5, R4 ;  /* 0x0000000405047221 */ /* 0x000fe20000010000 */
[----:B------:R0:W1:Y:S01]  /*4650*/  LDS R161, [R61+0x4a0] ;  /* 0x0004a0003da17984 */ /* 0x0000620000000800 */
[----:B------:R-:W-:Y:S01]  /*4660*/  FMUL.FTZ R5, R175, R150 ;  /* 0x00000096af057220 */ /* 0x000fe20000410000 */
[----:B------:R-:W-:Y:S01]  /*4670*/  FMUL.FTZ R150, R162, R7 ;  /* 0x00000007a2967220 */ /* 0x000fe20000410000 */
[----:B------:R-:W-:Y:S01]  /*4680*/  FADD.FTZ R4, R4, R153 ;  /* 0x0000009904047221 */ /* 0x000fe20000010000 */
[----:B------:R-:W-:Y:S01]  /*4690*/  FMUL.FTZ R153, R131, R171 ;  /* 0x000000ab83997220 */ /* 0x000fe20000410000 */
[----:B------:R-:W-:Y:S01]  /*46a0*/  FFMA.FTZ R5, R192, R146, R5 ;  /* 0x00000092c0057223 */ /* 0x000fe20000010005 */
[----:B------:R-:W-:Y:S01]  /*46b0*/  FADD.FTZ R6, R6, R159 ;  /* 0x0000009f06067221 */ /* 0x000fe20000010000 */
[----:B------:R-:W-:Y:S01]  /*46c0*/  LEA R159, R138, -R127, 0x1 ;  /* 0x8000007f8a9f7211 */ /* 0x000fe200078e08ff */
[-C--:B------:R-:W-:Y:S01]  /*46d0*/  FMUL.FTZ R148, R162, R153.reuse ;  /* 0x00000099a2947220 */ /* 0x080fe20000410000 */
[----:B------:R-:W-:Y:S01]  /*46e0*/  FADD.FTZ R4, R4, R5 ;  /* 0x0000000504047221 */ /* 0x000fe20000010000 */
[----:B------:R-:W-:Y:S01]  /*46f0*/  FFMA.FTZ R5, R163, R153, R150 ;  /* 0x00000099a3057223 */ /* 0x000fe20000010096 */
[----:B------:R-:W-:Y:S01]  /*4700*/  ISETP.GE.AND P1, PT, R159, 0x1, PT ;  /* 0x000000019f00780c */ /* 0x000fe20003f26270 */
[----:B------:R-:W-:Y:S01]  /*4710*/  FFMA.FTZ R155, R163, R7, -R148 ;  /* 0x00000007a39b7223 */ /* 0x000fe20000010894 */
[C---:B------:R-:W-:Y:S01]  /*4720*/  FMUL.FTZ R7, R123.reuse, R176 ;  /* 0x000000b07b077220 */ /* 0x040fe20000410000 */
[----:B------:R-:W-:Y:S01]  /*4730*/  FMUL.FTZ R148, R123, R173 ;  /* 0x000000ad7b947220 */ /* 0x000fe20000410000 */
[----:B------:R-:W-:Y:S01]  /*4740*/  FADD.FTZ R4, R4, R5 ;  /* 0x0000000504047221 */ /* 0x000fe20000010000 */
[----:B------:R-:W-:Y:S01]  /*4750*/  FADD.FTZ R6, R6, R155 ;  /* 0x0000009b06067221 */ /* 0x000fe20000010000 */
[C---:B------:R-:W-:Y:S01]  /*4760*/  FMUL.FTZ R150, R158.reuse, R7 ;  /* 0x000000079e967220 */ /* 0x040fe20000410000 */
[----:B------:R-:W-:Y:S01]  /*4770*/  FMUL.FTZ R152, R158, R148 ;  /* 0x000000949e987220 */ /* 0x000fe20000410000 */
[----:B------:R-:W-:Y:S01]  /*4780*/  FMUL.FTZ R155, R12, R156 ;  /* 0x0000009c0c9b7220 */ /* 0x000fe20000410000 */
[----:B------:R-:W-:Y:S01]  /*4790*/  ISETP.GE.AND P2, PT, R159, 0x21, PT ;  /* 0x000000219f00780c */ /* 0x000fe20003f46270 */
[C---:B------:R-:W-:Y:S01]  /*47a0*/  FFMA.FTZ R5, R169.reuse, R148, R150 ;  /* 0x00000094a9057223 */ /* 0x040fe20000010096 */
[C---:B------:R-:W-:Y:S01]  /*47b0*/  FMUL.FTZ R150, R130.reuse, R179 ;  /* 0x000000b382967220 */ /* 0x040fe20000410000 */
[----:B------:R-:W-:Y:S01]  /*47c0*/  FFMA.FTZ R7, R169, R7, -R152 ;  /* 0x00000007a9077223 */ /* 0x000fe20000010898 */
[----:B------:R-:W-:Y:S01]  /*47d0*/  FMUL.FTZ R152, R130, R157 ;  /* 0x0000009d82987220 */ /* 0x000fe20000410000 */
[----:B------:R-:W-:Y:S01]  /*47e0*/  FADD.FTZ R4, R4, R5 ;  /* 0x0000000504047221 */ /* 0x000fe20000010000 */
[----:B------:R-:W-:Y:S01]  /*47f0*/  FMUL.FTZ R154, R17, R150 ;  /* 0x00000096119a7220 */ /* 0x000fe20000410000 */
[----:B------:R-:W-:Y:S01]  /*4800*/  FADD.FTZ R6, R6, R7 ;  /* 0x0000000706067221 */ /* 0x000fe20000010000 */
[----:B------:R-:W-:Y:S01]  /*4810*/  ISETP.GE.AND P3, PT, R159, 0x41, PT ;  /* 0x000000419f00780c */ /* 0x000fe20003f66270 */
[----:B------:R-:W-:Y:S01]  /*4820*/  FFMA.FTZ R155, R13, R10, R155 ;  /* 0x0000000a0d9b7223 */ /* 0x000fe2000001009b */
[-C--:B------:R-:W-:Y:S01]  /*4830*/  FFMA.FTZ R11, R189, R152.reuse, -R154 ;  /* 0x00000098bd0b7223 */ /* 0x080fe2000001089a */
[----:B------:R-:W-:Y:S01]  /*4840*/  FMUL.FTZ R152, R17, R152 ;  /* 0x0000009811987220 */ /* 0x000fe20000410000 */
[----:B------:R-:W-:Y:S01]  /*4850*/  FMUL.FTZ R154, R12, R10 ;  /* 0x0000000a0c9a7220 */ /* 0x000fe20000410000 */
[----:B------:R-:W-:Y:S01]  /*4860*/  ISETP.GE.AND P4, PT, R159, 0x61, PT ;  /* 0x000000619f00780c */ /* 0x000fe20003f86270 */
[----:B------:R-:W-:Y:S01]  /*4870*/  FADD.FTZ R11, R6, R11 ;  /* 0x0000000b060b7221 */ /* 0x000fe20000010000 */
[----:B------:R-:W-:Y:S01]  /*4880*/  FFMA.FTZ R5, R189, R150, R152 ;  /* 0x00000096bd057223 */ /* 0x000fe20000010098 */
[----:B------:R-:W-:-:S03]  /*4890*/  FFMA.FTZ R154, R13, R156, -R154 ;  /* 0x0000009c0d9a7223 */ /* 0x000fc6000001089a */
[----:B------:R-:W-:Y:S01]  /*48a0*/  FADD.FTZ R4, R4, R5 ;  /* 0x0000000504047221 */ /* 0x000fe20000010000 */
[----:B01----:R-:W-:Y:S06]  /*48b0*/  @!P1 BRA `(.L_x_16470) ;  /* 0x0000000000089947 */ /* 0x003fec0003800000 */
[----:B------:R-:W0:Y:S04]  /*48c0*/  LDS R5, [R65+0x420] ;  /* 0x0004200041057984 */ /* 0x000e280000000800 */
[----:B0-----:R0:W-:Y:S02]  /*48d0*/  REDG.E.ADD.F32.FTZ.RN.STRONG.GPU desc[UR16][R2.64], R5 ;  /* 0x00000005020079a6 */ /* 0x0011e4000c12f310 */
.L_x_16470:
[----:B------:R-:W-:Y:S05]  /*48e0*/  BSYNC.RECONVERGENT B0 ;  /* 0x0000000000007941 */ /* 0x000fea0003800200 */
.L_x_16469:
[----:B------:R-:W-:Y:S04]  /*48f0*/  BSSY.RECONVERGENT B0, `(.L_x_16471) ;  /* 0x0000003000007945 */ /* 0x000fe80003800200 */
[----:B------:R-:W-:Y:S05]  /*4900*/  @!P2 BRA `(.L_x_16472) ;  /* 0x000000000004a947 */ /* 0x000fea0003800000 */
[----:B------:R1:W-:Y:S02]  /*4910*/  REDG.E.ADD.F32.FTZ.RN.STRONG.GPU desc[UR16][R2.64+0x80], R161 ;  /* 0x000080a1020079a6 */ /* 0x0003e4000c12f310 */
.L_x_16472:
[----:B------:R-:W-:Y:S05]  /*4920*/  BSYNC.RECONVERGENT B0 ;  /* 0x0000000000007941 */ /* 0x000fea0003800200 */
.L_x_16471:
[----:B0-----:R0:W2:Y:S01]  /*4930*/  LDS R5, [R60+0x520] ;  /* 0x000520003c057984 */ /* 0x0010a20000000800 */
[----:B------:R-:W-:Y:S04]  /*4940*/  BSSY.RECONVERGENT B0, `(.L_x_16473) ;  /* 0x0000003000007945 */ /* 0x000fe80003800200 */
[----:B------:R-:W-:Y:S05]  /*4950*/  @!P3 BRA `(.L_x_16474) ;  /* 0x000000000004b947 */ /* 0x000fea0003800000 */
[----:B--2---:R3:W-:Y:S02]  /*4960*/  REDG.E.ADD.F32.FTZ.RN.STRONG.GPU desc[UR16][R2.64+0x100], R5 ;  /* 0x00010005020079a6 */ /* 0x0047e4000c12f310 */
.L_x_16474:
[----:B------:R-:W-:Y:S05]  /*4970*/  BSYNC.RECONVERGENT B0 ;  /* 0x0000000000007941 */ /* 0x000fea0003800200 */
.L_x_16473:
[----:B--23--:R2:W3:Y:S01]  /*4980*/  LDS R5, [R59+0x5a0] ;  /* 0x0005a0003b057984 */ /* 0x00c4e20000000800 */
[----:B------:R-:W-:Y:S04]  /*4990*/  BSSY.RECONVERGENT B0, `(.L_x_16475) ;  /* 0x0000003000007945 */ /* 0x000fe80003800200 */
[----:B------:R-:W-:Y:S05]  /*49a0*/  @!P4 BRA `(.L_x_16476) ;  /* 0x000000000004c947 */ /* 0x000fea0003800000 */
[----:B---3--:R4:W-:Y:S02]  /*49b0*/  REDG.E.ADD.F32.FTZ.RN.STRONG.GPU desc[UR16][R2.64+0x180], R5 ;  /* 0x00018005020079a6 */ /* 0x0089e4000c12f310 */
.L_x_16476:
[----:B------:R-:W-:Y:S05]  /*49c0*/  BSYNC.RECONVERGENT B0 ;  /* 0x0000000000007941 */ /* 0x000fea0003800200 */
.L_x_16475:
[----:B---34-:R3:W4:Y:S01]  /*49d0*/  LDS R5, [R58+0x620] ;  /* 0x000620003a057984 */ /* 0x0187220000000800 */
        /* <DEDUP_REMOVED lines=8> */
[----:B----4-:R4:W-:Y:S02]  /*4a60*/  REDG.E.ADD.F32.FTZ.RN.STRONG.GPU desc[UR16][R2.64+0x200], R5 ;  /* 0x00020005020079a6 */ /* 0x0109e4000c12f310 */
.L_x_16478:
[----:B------:R-:W-:Y:S05]  /*4a70*/  BSYNC.RECONVERGENT B0 ;  /* 0x0000000000007941 */ /* 0x000fea0003800200 */
.L_x_16477:
[----:B----4-:R4:W0:Y:S01]  /*4a80*/  LDS R5, [R57+0x6a0] ;  /* 0x0006a00039057984 */ /* 0x0108220000000800 */
[----:B------:R-:W-:Y:S04]  /*4a90*/  BSSY.RECONVERGENT B0, `(.L_x_16479) ;  /* 0x0000003000007945 */ /* 0x000fe80003800200 */
[----:B------:R-:W-:Y:S05]  /*4aa0*/  @!P1 BRA `(.L_x_16480) ;  /* 0x0000000000049947 */ /* 0x000fea0003800000 */
[----:B0-----:R0:W-:Y:S02]  /*4ab0*/  REDG.E.ADD.F32.FTZ.RN.STRONG.GPU desc[UR16][R2.64+0x280], R5 ;  /* 0x00028005020079a6 */ /* 0x0011e4000c12f310 */
.L_x_16480:
[----:B------:R-:W-:Y:S05]  /*4ac0*/  BSYNC.RECONVERGENT B0 ;  /* 0x0000000000007941 */ /* 0x000fea0003800200 */
.L_x_16479:
[----:B0-----:R0:W0:Y:S01]  /*4ad0*/  LDS R5, [R56+0x720] ;  /* 0x0007200038057984 */ /* 0x0010220000000800 */
[----:B------:R-:W-:Y:S04]  /*4ae0*/  BSSY.RECONVERGENT B0, `(.L_x_16481) ;  /* 0x0000003000007945 */ /* 0x000fe80003800200 */
[----:B------:R-:W-:Y:S05]  /*4af0*/  @!P2 BRA `(.L_x_16482) ;  /* 0x000000000004a947 */ /* 0x000fea0003800000 */
[----:B0-----:R0:W-:Y:S02]  /*4b00*/  REDG.E.ADD.F32.FTZ.RN.STRONG.GPU desc[UR16][R2.64+0x300], R5 ;  /* 0x00030005020079a6 */ /* 0x0011e4000c12f310 */
.L_x_16482:
[----:B------:R-:W-:Y:S05]  /*4b10*/  BSYNC.RECONVERGENT B0 ;  /* 0x0000000000007941 */ /* 0x000fea0003800200 */
.L_x_16481:
[----:B0-----:R0:W0:Y:S01]  /*4b20*/  LDS R5, [R55+0x7a0] ;  /* 0x0007a00037057984 */ /* 0x0010220000000800 */
[----:B------:R-:W-:Y:S04]  /*4b30*/  BSSY.RECONVERGENT B0, `(.L_x_16483) ;  /* 0x0000003000007945 */ /* 0x000fe80003800200 */
[----:B------:R-:W-:Y:S05]  /*4b40*/  @!P3 BRA `(.L_x_16484) ;  /* 0x000000000004b947 */ /* 0x000fea0003800000 */
[----:B0-----:R0:W-:Y:S02]  /*4b50*/  REDG.E.ADD.F32.FTZ.RN.STRONG.GPU desc[UR16][R2.64+0x380], R5 ;  /* 0x00038005020079a6 */ /* 0x0011e4000c12f310 */
.L_x_16484:
[----:B------:R-:W-:Y:S05]  /*4b60*/  BSYNC.RECONVERGENT B0 ;  /* 0x0000000000007941 */ /* 0x000fea0003800200 */
.L_x_16483:
[----:B0-----:R0:W0:Y:S01]  /*4b70*/  LDS R5, [R54+0x820] ;  /* 0x0008200036057984 */ /* 0x0010220000000800 */
[----:B------:R-:W-:Y:S04]  /*4b80*/  BSSY.RECONVERGENT B0, `(.L_x_16485) ;  /* 0x0000003000007945 */ /* 0x000fe80003800200 */
[----:B------:R-:W-:Y:S05]  /*4b90*/  @!P4 BRA `(.L_x_16486) ;  /* 0x000000000004c947 */ /* 0x000fea0003800000 */
[----:B0-----:R0:W-:Y:S02]  /*4ba0*/  REDG.E.ADD.F32.FTZ.RN.STRONG.GPU desc[UR16][R2.64+0x400], R5 ;  /* 0x00040005020079a6 */ /* 0x0011e4000c12f310 */
.L_x_16486:
[----:B------:R-:W-:Y:S05]  /*4bb0*/  BSYNC.RECONVERGENT B0 ;  /* 0x0000000000007941 */ /* 0x000fea0003800200 */
.L_x_16485:
[----:B0-----:R0:W0:Y:S01]  /*4bc0*/  LDS R5, [R53+0x8a0] ;  /* 0x0008a00035057984 */ /* 0x0010220000000800 */
[----:B------:R-:W-:Y:S04]  /*4bd0*/  BSSY.RECONVERGENT B0, `(.L_x_16487) ;  /* 0x0000003000007945 */ /* 0x000fe80003800200 */
[----:B------:R-:W-:Y:S05]  /*4be0*/  @!P5 BRA `(.L_x_16488) ;  /* 0x000000000004d947 */ /* 0x000fea0003800000 */
[----:B0-----:R0:W-:Y:S02]  /*4bf0*/  REDG.E.ADD.F32.FTZ.RN.STRONG.GPU desc[UR16][R2.64+0x480], R5 ;  /* 0x00048005020079a6 */ /* 0x0011e4000c12f310 */
.L_x_16488:
[----:B------:R-:W-:Y:S05]  /*4c00*/  BSYNC.RECONVERGENT B0 ;  /* 0x0000000000007941 */ /* 0x000fea0003800200 */
.L_x_16487:
        /* <DEDUP_REMOVED lines=10> */
.L_x_16490:
[----:B------:R-:W-:Y:S05]  /*4cb0*/  BSYNC.RECONVERGENT B0 ;  /* 0x0000000000007941 */ /* 0x000fea0003800200 */
.L_x_16489:
[----:B0-----:R0:W0:Y:S01]  /*4cc0*/  LDS R5, [R51+0x9a0] ;  /* 0x0009a00033057984 */ /* 0x0010220000000800 */
[----:B------:R-:W-:Y:S01]  /*4cd0*/  BSSY.RECONVERGENT B0, `(.L_x_16491) ;  /* 0x0000004000007945 */ /* 0x000fe20003800200 */
[----:B------:R-:W-:-:S03]  /*4ce0*/  FMUL.FTZ R13, R124, R181 ;  /* 0x000000b57c0d7220 */ /* 0x000fc60000410000 */
[----:B------:R-:W-:Y:S05]  /*4cf0*/  @!P1 BRA `(.L_x_16492) ;  /* 0x0000000000049947 */ /* 0x000fea0003800000 */
[----:B0-----:R0:W-:Y:S02]  /*4d00*/  REDG.E.ADD.F32.FTZ.RN.STRONG.GPU desc[UR16][R2.64+0x580], R5 ;  /* 0x00058005020079a6 */ /* 0x0011e4000c12f310 */
.L_x_16492:
[----:B------:R-:W-:Y:S05]  /*4d10*/  BSYNC.RECONVERGENT B0 ;  /* 0x0000000000007941 */ /* 0x000fea0003800200 */
.L_x_16491:
[----:B------:R1:W1:Y:S01]  /*4d20*/  LDS R159, [R50+0xa20] ;  /* 0x000a2000329f7984 */ /* 0x0002620000000800 */
[----:B------:R-:W-:Y:S01]  /*4d30*/  BSSY.RECONVERGENT B0, `(.L_x_16493) ;  /* 0x0000006000007945 */ /* 0x000fe20003800200 */
[----:B0-----:R-:W-:Y:S01]  /*4d40*/  FMUL.FTZ R5, R124, R9 ;  /* 0x000000097c057220 */ /* 0x001fe20000410000 */
[----:B------:R-:W-:Y:S01]  /*4d50*/  FADD.FTZ R156, -R115, R156 ;  /* 0x0000009c739c7221 */ /* 0x000fe20000010100 */
[----:B------:R-:W-:Y:S01]  /*4d60*/  FMUL.FTZ R7, R10, R13 ;  /* 0x0000000d0a077220 */ /* 0x000fe20000410000 */
[----:B------:R-:W-:Y:S06]  /*4d70*/  @!P2 BRA `(.L_x_16494) ;  /* 0x000000000004a947 */ /* 0x000fec0003800000 */
[----:B-1----:R0:W-:Y:S02]  /*4d80*/  REDG.E.ADD.F32.FTZ.RN.STRONG.GPU desc[UR16][R2.64+0x600], R159 ;  /* 0x0006009f020079a6 */ /* 0x0021e4000c12f310 */
.L_x_16494:
[----:B------:R-:W-:Y:S05]  /*4d90*/  BSYNC.RECONVERGENT B0 ;  /* 0x0000000000007941 */ /* 0x000fea0003800200 */
.L_x_16493:
[-C--:B------:R-:W-:Y:S01]  /*4da0*/  FFMA.FTZ R12, R156, R5.reuse, -R7 ;  /* 0x000000059c0c7223 */ /* 0x080fe20000010807 */
[----:B------:R-:W-:Y:S01]  /*4db0*/  BSSY.RECONVERGENT B0, `(.L_x_16495) ;  /* 0x0000005000007945 */ /* 0x000fe20003800200 */
[----:B------:R0:W0:Y:S01]  /*4dc0*/  LDS R7, [R49+0xaa0] ;  /* 0x000aa00031077984 */ /* 0x0000220000000800 */
[----:B------:R-:W-:Y:S02]  /*4dd0*/  FMUL.FTZ R5, R10, R5 ;  /* 0x000000050a057220 */ /* 0x000fe40000410000 */
[----:B------:R-:W-:Y:S05]  /*4de0*/  @!P3 BRA `(.L_x_16496) ;  /* 0x000000000004b947 */ /* 0x000fea0003800000 */
[----:B0-----:R0:W-:Y:S02]  /*4df0*/  REDG.E.ADD.F32.FTZ.RN.STRONG.GPU desc[UR16][R2.64+0x680], R7 ;  /* 0x00068007020079a6 */ /* 0x0011e4000c12f310 */
.L_x_16496:
[----:B------:R-:W-:Y:S05]  /*4e00*/  BSYNC.RECONVERGENT B0 ;  /* 0x0000000000007941 */ /* 0x000fea0003800200 */
.L_x_16495:
[----:B0-----:R0:W0:Y:S01]  /*4e10*/  LDS R7, [R48+0xb20] ;  /* 0x000b200030077984 */ /* 0x0010220000000800 */
[----:B------:R-:W-:Y:S01]  /*4e20*/  BSSY.RECONVERGENT B0, `(.L_x_16497) ;  /* 0x0000004000007945 */ /* 0x000fe20003800200 */
[----:B------:R-:W-:-:S03]  /*4e30*/  FFMA.FTZ R5, R156, R13, R5 ;  /* 0x0000000d9c057223 */ /* 0x000fc60000010005 */
[----:B------:R-:W-:Y:S05]  /*4e40*/  @!P4 BRA `(.L_x_16498) ;  /* 0x000000000004c947 */ /* 0x000fea0003800000 */
[----:B0-----:R0:W-:Y:S02]  /*4e50*/  REDG.E.ADD.F32.FTZ.RN.STRONG.GPU desc[UR16][R2.64+0x700], R7 ;  /* 0x00070007020079a6 */ /* 0x0011e4000c12f310 */
.L_x_16498:
[----:B------:R-:W-:Y:S05]  /*4e60*/  BSYNC.RECONVERGENT B0 ;  /* 0x0000000000007941 */ /* 0x000fea0003800200 */
.L_x_16497:
[----:B0-----:R0:W0:Y:S01]  /*4e70*/  LDS R7, [R47+0xba0] ;  /* 0x000ba0002f077984 */ /* 0x0010220000000800 */
[----:B------:R-:W-:Y:S01]  /*4e80*/  BSSY.RECONVERGENT B0, `(.L_x_16499) ;  /* 0x0000006000007945 */ /* 0x000fe20003800200 */
[----:B------:R-:W-:Y:S01]  /*4e90*/  FADD.FTZ R4, R4, R5 ;  /* 0x0000000504047221 */ /* 0x000fe20000010000 */
[----:B------:R-:W-:Y:S01]  /*4ea0*/  FFMA.FTZ R6, R139, R154, R8 ;  /* 0x0000009a8b067223 */ /* 0x000fe20000010008 */
[----:B------:R-:W-:Y:S01]  /*4eb0*/  FADD.FTZ R5, R11, R12 ;  /* 0x0000000c0b057221 */ /* 0x000fe20000010000 */
[----:B------:R-:W-:Y:S06]  /*4ec0*/  @!P5 BRA `(.L_x_16500) ;  /* 0x000000000004d947 */ /* 0x000fec0003800000 */
[----:B0-----:R0:W-:Y:S02]  /*4ed0*/  REDG.E.ADD.F32.FTZ.RN.STRONG.GPU desc[UR16][R2.64+0x780], R7 ;  /* 0x00078007020079a6 */ /* 0x0011e4000c12f310 */
.L_x_16500:
[----:B------:R-:W-:Y:S05]  /*4ee0*/  BSYNC.RECONVERGENT B0 ;  /* 0x0000000000007941 */ /* 0x000fea0003800200 */
.L_x_16499:
[----:B0-----:R-:W-:Y:S01]  /*4ef0*/  FFMA.FTZ R7, -R139, R155, R16 ;  /* 0x0000009b8b077223 */ /* 0x001fe20000010110 */
[----:B-1----:R-:W0:Y:S01]  /*4f00*/  SHFL.DOWN PT, R3, R4, 0x1, 0x1f ;  /* 0x08201f0004037f89 */ /* 0x002e2200000e0000 */
[----:B------:R-:W-:Y:S01]  /*4f10*/  ISETP.GT.AND P1, PT, R99, 0x1e, PT ;  /* 0x0000001e6300780c */ /* 0x000fe20003f24270 */
[----:B------:R-:W-:Y:S01]  /*4f20*/  FADD.FTZ R109, R13, R109 ;  /* 0x0000006d0d6d7221 */ /* 0x000fe20000010000 */
[----:B------:R-:W-:Y:S01]  /*4f30*/  ISETP.GT.AND P2, PT, R99, 0xf, PT ;  /* 0x0000000f6300780c */ /* 0x000fe20003f44270 */
[----:B------:R-:W1:Y:S01]  /*4f40*/  SHFL.DOWN PT, R2, R5, 0x1, 0x1f ;  /* 0x08201f0005027f89 */ /* 0x000e6200000e0000 */
[----:B------:R-:W-:Y:S01]  /*4f50*/  BSSY.RECONVERGENT B0, `(.L_x_16501) ;  /* 0x000005f000007945 */ /* 0x000fe20003800200 */
[----:B------:R-:W-:Y:S01]  /*4f60*/  FADD.FTZ R110, R150, R110 ;  /* 0x0000006e966e7221 */ /* 0x000fe20000010000 */
[----:B------:R-:W-:Y:S01]  /*4f70*/  FADD.FTZ R107, R148, R107 ;  /* 0x0000006b946b7221 */ /* 0x000fe20000010000 */
[----:B------:R-:W5:Y:S01]  /*4f80*/  SHFL.DOWN PT, R11, R6, 0x1, 0x1f ;  /* 0x08201f00060b7f89 */ /* 0x000f6200000e0000 */
[----:B------:R-:W-:Y:S01]  /*4f90*/  FADD.FTZ R108, R153, R108 ;  /* 0x0000006c996c7221 */ /* 0x000fe20000010000 */
[----:B------:R-:W-:Y:S01]  /*4fa0*/  FADD.FTZ R105, R146, R105 ;  /* 0x0000006992697221 */ /* 0x000fe20000010000 */
[----:B------:R-:W-:Y:S01]  /*4fb0*/  FADD.FTZ R106, R151, R106 ;  /* 0x0000006a976a7221 */ /* 0x000fe20000010000 */
[----:B------:R-:W2:Y:S02]  /*4fc0*/  SHFL.DOWN PT, R8, R7, 0x1, 0x1f ;  /* 0x08201f0007087f89 */ /* 0x000ea400000e0000 */
[----:B0-----:R-:W-:Y:S01]  /*4fd0*/  @!P1 FADD.FTZ R4, R4, R3 ;  /* 0x0000000304049221 */ /* 0x001fe20000010000 */
[----:B------:R-:W-:Y:S01]  /*4fe0*/  FMUL.FTZ R3, R43, R9 ;  /* 0x000000092b037220 */ /* 0x000fe20000410000 */
[----:B-1----:R-:W-:-:S03]  /*4ff0*/  @!P1 FADD.FTZ R5, R5, R2 ;  /* 0x0000000205059221 */ /* 0x002fc60000010000 */
[----:B------:R-:W0:Y:S01]  /*5000*/  SHFL.DOWN PT, R155, R4, 0x2, 0x1f ;  /* 0x08401f00049b7f89 */ /* 0x000e2200000e0000 */
[-C--:B------:R-:W-:Y:S01]  /*5010*/  FFMA.FTZ R3, R42, R181.reuse, R3 ;  /* 0x000000b52a037223 */ /* 0x080fe20000010003 */
[C---:B------:R-:W-:Y:S01]  /*5020*/  FMUL.FTZ R2, R43.reuse, R181 ;  /* 0x000000b52b027220 */ /* 0x040fe20000410000 */
[----:B-----5:R-:W-:Y:S01]  /*5030*/  @!P1 FADD.FTZ R6, R6, R11 ;  /* 0x0000000b06069221 */ /* 0x020fe20000010000 */
[----:B------:R-:W1:Y:S01]  /*5040*/  SHFL.DOWN PT, R12, R5, 0x2, 0x1f ;  /* 0x08401f00050c7f89 */ /* 0x000e6200000e0000 */
[----:B------:R-:W-:Y:S01]  /*5050*/  FMUL.FTZ R11, R156, R3 ;  /* 0x000000039c0b7220 */ /* 0x000fe20000410000 */
[----:B------:R-:W-:Y:S01]  /*5060*/  FMUL.FTZ R3, R43, R179 ;  /* 0x000000b32b037220 */ /* 0x000fe20000410000 */
[----:B--2---:R-:W-:Y:S01]  /*5070*/  @!P1 FADD.FTZ R7, R7, R8 ;  /* 0x0000000807079221 */ /* 0x004fe20000010000 */
[----:B------:R-:W2:Y:S01]  /*5080*/  SHFL.DOWN PT, R159, R6, 0x2, 0x1f ;  /* 0x08401f00069f7f89 */ /* 0x000ea200000e0000 */
[----:B------:R-:W-:Y:S01]  /*5090*/  ISETP.GT.AND P1, PT, R99, 0x1d, PT ;  /* 0x0000001d6300780c */ /* 0x000fe20003f24270 */
[CC--:B------:R-:W-:Y:S01]  /*50a0*/  FFMA.FTZ R8, R42.reuse, R157.reuse, -R3 ;  /* 0x0000009d2a087223 */ /* 0x0c0fe20000010803 */
[C---:B------:R-:W-:Y:S01]  /*50b0*/  FMUL.FTZ R157, R43.reuse, R157 ;  /* 0x0000009d2b9d7220 */ /* 0x040fe20000410000 */
[----:B------:R-:W5:Y:S01]  /*50c0*/  SHFL.DOWN PT, R16, R7, 0x2, 0x1f ;  /* 0x08401f0007107f89 */ /* 0x000f6200000e0000 */
[C---:B------:R-:W-:Y:S01]  /*50d0*/  FFMA.FTZ R9, R42.reuse, R9, -R2 ;  /* 0x000000092a097223 */ /* 0x040fe20000010802 */
[----:B------:R-:W-:Y:S01]  /*50e0*/  FMUL.FTZ R3, R43, R176 ;  /* 0x000000b02b037220 */ /* 0x000fe20000410000 */
[----:B------:R-:W-:-:S02]  /*50f0*/  FFMA.FTZ R2, R42, R179, R157 ;  /* 0x000000b32a027223 */ /* 0x000fc4000001009d */
[----:B------:R-:W-:Y:S01]  /*5100*/  FFMA.FTZ R10, R10, R9, R11 ;  /* 0x000000090a0a7223 */ /* 0x000fe2000001000b */
[----:B------:R-:W-:Y:S01]  /*5110*/  FMUL.FTZ R9, R43, R173 ;  /* 0x000000ad2b097220 */ /* 0x000fe20000410000 */
[----:B------:R-:W-:Y:S02]  /*5120*/  FMUL.FTZ R2, R189, R2 ;  /* 0x00000002bd027220 */ /* 0x000fe40000410000 */
[----:B------:R-:W-:Y:S01]  /*5130*/  FFMA.FTZ R10, R111, R181, R10 ;  /* 0x000000b56f0a7223 */ /* 0x000fe2000001000a */
[----:B------:R-:W-:Y:S01]  /*5140*/  FFMA.FTZ R9, R42, R176, -R9 ;  /* 0x000000b02a097223 */ /* 0x000fe20000010809 */
[----:B------:R-:W-:Y:S01]  /*5150*/  FFMA.FTZ R17, R17, R8, R2 ;  /* 0x0000000811117223 */ /* 0x000fe20000010002 */
[----:B0-----:R-:W-:Y:S01]  /*5160*/  @!P1 FADD.FTZ R4, R4, R155 ;  /* 0x0000009b04049221 */ /* 0x001fe20000010000 */
        /* <DEDUP_REMOVED lines=9> */
[----:B------:R-:W-:Y:S01]  /*5200*/  FFMA.FTZ R11, R42, R172, -R3 ;  /* 0x000000ac2a0b7223 */ /* 0x000fe20000010803 */
[----:B------:R-:W-:Y:S01]  /*5210*/  FMUL.FTZ R169, R169, R2 ;  /* 0x00000002a9a97220 */ /* 0x000fe20000410000 */
[----:B-----5:R-:W-:Y:S01]  /*5220*/  @!P1 FADD.FTZ R7, R7, R16 ;  /* 0x0000001007079221 */ /* 0x020fe20000010000 */
[----:B------:R-:W2:Y:S01]  /*5230*/  SHFL.DOWN PT, R155, R6, 0x4, 0x1f ;  /* 0x08801f00069b7f89 */ /* 0x000ea200000e0000 */
[----:B------:R-:W-:Y:S01]  /*5240*/  ISETP.GT.AND P1, PT, R99, 0x1b, PT ;  /* 0x0000001b6300780c */ /* 0x000fe20003f24270 */
[C---:B------:R-:W-:Y:S01]  /*5250*/  FMUL.FTZ R3, R43.reuse, R172 ;  /* 0x000000ac2b037220 */ /* 0x040fe20000410000 */
[----:B------:R-:W-:Y:S01]  /*5260*/  FFMA.FTZ R9, R158, R9, R169 ;  /* 0x000000099e097223 */ /* 0x000fe200000100a9 */
[----:B------:R-:W5:Y:S02]  /*5270*/  SHFL.DOWN PT, R16, R7, 0x4, 0x1f ;  /* 0x08801f0007107f89 */ /* 0x000f6400000e0000 */
[----:B------:R-:W-:Y:S01]  /*5280*/  FFMA.FTZ R2, R42, R171, R3 ;  /* 0x000000ab2a027223 */ /* 0x000fe20000010003 */
[C---:B------:R-:W-:Y:S01]  /*5290*/  FMUL.FTZ R3, R43.reuse, R45 ;  /* 0x0000002d2b037220 */ /* 0x040fe20000410000 */
[----:B------:R-:W-:Y:S01]  /*52a0*/  FFMA.FTZ R8, R112, R173, R9 ;  /* 0x000000ad70087223 */ /* 0x000fe20000010009 */
[----:B------:R-:W-:Y:S01]  /*52b0*/  FMUL.FTZ R9, R43, R168 ;  /* 0x000000a82b097220 */ /* 0x000fe20000410000 */
[----:B------:R-:W-:Y:S01]  /*52c0*/  FMUL.FTZ R163, R163, R2 ;  /* 0x00000002a3a37220 */ /* 0x000fe20000410000 */
[----:B------:R-:W-:Y:S01]  /*52d0*/  FFMA.FTZ R3, R42, R168, R3 ;  /* 0x000000a82a037223 */ /* 0x000fe20000010003 */
[----:B------:R-:W-:Y:S01]  /*52e0*/  FADD.FTZ R95, R8, R95 ;  /* 0x0000005f085f7221 */ /* 0x000fe20000010000 */
[----:B------:R-:W-:Y:S01]  /*52f0*/  FFMA.FTZ R8, R42, R45, -R9 ;  /* 0x0000002d2a087223 */ /* 0x000fe20000010809 */
[----:B------:R-:W-:Y:S01]  /*5300*/  FFMA.FTZ R11, R162, R11, R163 ;  /* 0x0000000ba20b7223 */ /* 0x000fe200000100a3 */
[----:B------:R-:W-:Y:S01]  /*5310*/  FMUL.FTZ R192, R192, R3 ;  /* 0x00000003c0c07220 */ /* 0x000fe20000410000 */
[----:B0-----:R-:W-:Y:S01]  /*5320*/  @!P1 FADD.FTZ R4, R4, R13 ;  /* 0x0000000d04049221 */ /* 0x001fe20000010000 */
[C---:B------:R-:W-:Y:S01]  /*5330*/  FMUL.FTZ R3, R43.reuse, R149 ;  /* 0x000000952b037220 */ /* 0x040fe20000410000 */
[----:B------:R-:W-:Y:S01]  /*5340*/  FFMA.FTZ R11, R100, R171, R11 ;  /* 0x000000ab640b7223 */ /* 0x000fe2000001000b */
[-C--:B------:R-:W-:Y:S01]  /*5350*/  FMUL.FTZ R2, R43, R165.reuse ;  /* 0x000000a52b027220 */ /* 0x080fe20000410000 */
[----:B-1----:R-:W-:Y:S01]  /*5360*/  @!P1 FADD.FTZ R5, R5, R12 ;  /* 0x0000000c05059221 */ /* 0x002fe20000010000 */
[----:B------:R-:W0:Y:S01]  /*5370*/  SHFL.DOWN PT, R13, R4, 0x8, 0x1f ;  /* 0x09001f00040d7f89 */ /* 0x000e2200000e0000 */
[----:B------:R-:W-:Y:S01]  /*5380*/  FFMA.FTZ R8, R175, R8, R192 ;  /* 0x00000008af087223 */ /* 0x000fe200000100c0 */
[----:B------:R-:W-:Y:S01]  /*5390*/  FFMA.FTZ R3, R42, R165, R3 ;  /* 0x000000a52a037223 */ /* 0x000fe20000010003 */
[----:B--2---:R-:W-:Y:S01]  /*53a0*/  @!P1 FADD.FTZ R6, R6, R155 ;  /* 0x0000009b06069221 */ /* 0x004fe20000010000 */
[----:B------:R-:W1:Y:S01]  /*53b0*/  SHFL.DOWN PT, R10, R5, 0x8, 0x1f ;  /* 0x09001f00050a7f89 */ /* 0x000e6200000e0000 */
[----:B------:R-:W-:Y:S01]  /*53c0*/  FADD.FTZ R92, R11, R92 ;  /* 0x0000005c0b5c7221 */ /* 0x000fe20000010000 */
[----:B------:R-:W-:Y:S01]  /*53d0*/  FFMA.FTZ R12, R42, R149, -R2 ;  /* 0x000000952a0c7223 */ /* 0x000fe20000010802 */
[----:B-----5:R-:W-:Y:S01]  /*53e0*/  @!P1 FADD.FTZ R7, R7, R16 ;  /* 0x0000001007079221 */ /* 0x020fe20000010000 */
[----:B------:R-:W2:Y:S01]  /*53f0*/  SHFL.DOWN PT, R17, R6, 0x8, 0x1f ;  /* 0x09001f0006117f89 */ /* 0x000ea200000e0000 */
[----:B------:R-:W-:Y:S01]  /*5400*/  ISETP.GT.AND P1, PT, R99, 0x17, PT ;  /* 0x000000176300780c */ /* 0x000fe20003f24270 */
[----:B------:R-:W-:Y:S01]  /*5410*/  FFMA.FTZ R168, R113, R168, R8 ;  /* 0x000000a871a87223 */ /* 0x000fe20000010008 */
[----:B------:R-:W-:Y:S01]  /*5420*/  FMUL.FTZ R190, R190, R3 ;  /* 0x00000003bebe7220 */ /* 0x000fe20000410000 */
[----:B------:R-:W5:Y:S01]  /*5430*/  SHFL.DOWN PT, R16, R7, 0x8, 0x1f ;  /* 0x09001f0007107f89 */ /* 0x000f6200000e0000 */
[----:B------:R-:W-:-:S09]  /*5440*/  FMUL.FTZ R3, R43, R44 ;  /* 0x0000002c2b037220 */ /* 0x000fd20000410000 */
        /* <DEDUP_REMOVED lines=15> */
.L_x_16502:
[----:B------:R-:W-:Y:S05]  /*5540*/  BSYNC.RECONVERGENT B0 ;  /* 0x0000000000007941 */ /* 0x000fea0003800200 */
.L_x_16501:
[C---:B--2---:R-:W-:Y:S01]  /*5550*/  FMUL.FTZ R2, R43.reuse, R147 ;  /* 0x000000932b027220 */ /* 0x044fe20000410000 */
[CC--:B------:R-:W-:Y:S01]  /*5560*/  FFMA.FTZ R10, R42.reuse, R14.reuse, R3 ;  /* 0x0000000e2a0a7223 */ /* 0x0c0fe20000010003 */
[C---:B-1----:R-:W-:Y:S01]  /*5570*/  FMUL.FTZ R9, R43.reuse, R14 ;  /* 0x0000000e2b097220 */ /* 0x042fe20000410000 */
[-C--:B0-----:R-:W-:Y:S01]  /*5580*/  FMUL.FTZ R8, R43, R19.reuse ;  /* 0x000000132b087220 */ /* 0x081fe20000410000 */
[----:B------:R-:W-:Y:S01]  /*5590*/  FFMA.FTZ R3, R42, R19, R2 ;  /* 0x000000132a037223 */ /* 0x000fe20000010002 */
[----:B------:R-:W-:Y:S01]  /*55a0*/  ISETP.NE.AND P1, PT, R76, RZ, PT ;  /* 0x000000ff4c00720c */ /* 0x000fe20003f25270 */
        /* <DEDUP_REMOVED lines=29> */
.L_x_16504:
[----:B------:R-:W-:Y:S05]  /*5780*/  BSYNC.RECONVERGENT B0 ;  /* 0x0000000000007941 */ /* 0x000fea0003800200 */
.L_x_16503:
[----:B------:R-:W-:-:S04]  /*5790*/  UIADD3 UR4, UPT, UPT, UR4, 0x1, URZ ;  /* 0x0000000104047890 */ /* 0x000fc8000fffe0ff */
[----:B------:R-:W-:-:S09]  /*57a0*/  UISETP.GE.AND UP0, UPT, UR4, UR8, UPT ;  /* 0x000000080400728c */ /* 0x000fd2000bf06270 */
[----:B------:R-:W-:Y:S05]  /*57b0*/  BRA.U !UP0, `(.L_x_16505) ;  /* 0xffffffbd08587547 */ /* 0x000fea000b83ffff */
.L_x_16455:
[----:B------:R-:W-:Y:S01]  /*57c0*/  BAR.SYNC.DEFER_BLOCKING 0x0 ;  /* 0x0000000000007b1d */ /* 0x000fe20000010000 */
[----:B0-----:R-:W-:Y:S02]  /*57d0*/  F2FP.BF16.F32.PACK_AB R7, R109, R110 ;  /* 0x0000006e6d07723e */ /* 0x001fe400000010ff */
[----:B------:R-:W-:Y:S02]  /*57e0*/  F2FP.BF16.F32.PACK_AB R6, R107, R108 ;  /* 0x0000006c6b06723e */ /* 0x000fe400000010ff */
[----:B------:R-:W-:-:S03]  /*57f0*/  F2FP.BF16.F32.PACK_AB R5, R105, R106 ;  /* 0x0000006a6905723e */ /* 0x000fc600000010ff */
[----:B------:R-:W0:Y:S01]  /*5800*/  LDC.64 R12, c[0x0][0x4f8] ;  /* 0x00013e00ff0c7b82 */ /* 0x000e220000000a00 */
[----:B------:R-:W-:Y:S01]  /*5810*/  F2FP.BF16.F32.PACK_AB R4, R103, R104 ;  /* 0x000000686704723e */ /* 0x000fe200000010ff */
[----:B------:R-:W1:Y:S01]  /*5820*/  LDCU.64 UR4, c[0x0][0x500] ;  /* 0x0000a000ff0477ac */ /* 0x000e620008000a00 */
[----:B------:R-:W-:Y:S02]  /*5830*/  SHF.L.U32 R16, R96, 0x8, RZ ;  /* 0x0000000860107819 */ /* 0x000fe400000006ff */
[----:B------:R-:W-:Y:S02]  /*5840*/  IADD3 R69, P1, PT, R69, -0x400, RZ ;  /* 0xfffffc0045457810 */ /* 0x000fe40007f3e0ff */
[----:B------:R-:W-:Y:S01]  /*5850*/  SHF.R.S32.HI R17, RZ, 0x1f, R16 ;  /* 0x0000001fff117819 */ /* 0x000fe20000011410 */
[----:B------:R-:W2:Y:S01]  /*5860*/  LDC.64 R14, c[0x0][0x550] ;  /* 0x00015400ff0e7b82 */ /* 0x000ea20000000a00 */
[----:B------:R-:W-:Y:S02]  /*5870*/  IADD3 R70, P2, PT, R70, -0x200, RZ ;  /* 0xfffffe0046467810 */ /* 0x000fe40007f5e0ff */
[----:B------:R-:W-:-:S02]  /*5880*/  IADD3 R72, P3, PT, R72, -0x200, RZ ;  /* 0xfffffe0048487810 */ /* 0x000fc40007f7e0ff */
[----:B------:R-:W-:Y:S02]  /*5890*/  IADD3 R74, P4, PT, R74, -0x200, RZ ;  /* 0xfffffe004a4a7810 */ /* 0x000fe40007f9e0ff */
[----:B------:R-:W-:Y:S01]  /*58a0*/  IADD3.X R68, PT, PT, R68, -0x1, RZ, P1, !PT ;  /* 0xffffffff44447810 */ /* 0x000fe20000ffe4ff */
[----:B------:R-:W5:Y:S01]  /*58b0*/  LDC.64 R18, c[0x0][0x518] ;  /* 0x00014600ff127b82 */ /* 0x000f620000000a00 */
[----:B------:R-:W-:Y:S01]  /*58c0*/  IADD3.X R71, PT, PT, R71, -0x1, RZ, P2, !PT ;  /* 0xffffffff47477810 */ /* 0x000fe200017fe4ff */
[----:B------:R3:W-:Y:S01]  /*58d0*/  STS.128 [R86], R4 ;  /* 0x0000000456007388 */ /* 0x0007e20000000c00 */
[----:B------:R-:W-:-:S03]  /*58e0*/  NOP ;  /* 0x0000000000007918 */ /* 0x000fc60000000000 */
[----:B------:R-:W4:Y:S01]  /*58f0*/  LDS.128 R8, [R86] ;  /* 0x0000000056087984 */ /* 0x000f220000000c00 */
[----:B0-----:R-:W-:Y:S01]  /*5900*/  IMAD.WIDE.U32 R2, R12, UR18, R16 ;  /* 0x000000120c027c25 */ /* 0x001fe2000f8e0010 */
[----:B------:R-:W0:Y:S01]  /*5910*/  LDC.64 R30, c[0x0][0x560] ;  /* 0x00015800ff1e7b82 */ /* 0x000e220000000a00 */
[----:B------:R-:W-:Y:S02]  /*5920*/  IADD3.X R73, PT, PT, R73, -0x1, RZ, P3, !PT ;  /* 0xffffffff49497810 */ /* 0x000fe40001ffe4ff */
[----:B------:R-:W-:Y:S01]  /*5930*/  IMAD R3, R13, UR18, R3 ;  /* 0x000000120d037c24 */ /* 0x000fe2000f8e0203 */
[----:B------:R-:W-:Y:S01]  /*5940*/  IADD3.X R75, PT, PT, R75, -0x1, RZ, P4, !PT ;  /* 0xffffffff4b4b7810 */ /* 0x000fe200027fe4ff */
[----:B-1----:R-:W-:Y:S01]  /*5950*/  IMAD.WIDE.U32 R2, R89, UR4, R2 ;  /* 0x0000000459027c25 */ /* 0x002fe2000f8e0002 */
[----:B---3--:R-:W-:Y:S02]  /*5960*/  F2FP.BF16.F32.PACK_AB R7, R97, R94 ;  /* 0x0000005e6107723e */ /* 0x008fe400000010ff */
[----:B------:R-:W-:Y:S01]  /*5970*/  F2FP.BF16.F32.PACK_AB R6, R95, R92 ;  /* 0x0000005c5f06723e */ /* 0x000fe200000010ff */
[----:B------:R-:W-:Y:S01]  /*5980*/  IMAD R0, R89, UR5, R3 ;  /* 0x0000000559007c24 */ /* 0x000fe2000f8e0203 */
[----:B--2---:R-:W-:Y:S01]  /*5990*/  LEA R4, P0, R2, R14, 0x1 ;  /* 0x0000000e02047211 */ /* 0x004fe200078008ff */
[----:B------:R-:W1:Y:S01]  /*59a0*/  LDCU.64 UR4, c[0x0][0x520] ;  /* 0x0000a400ff0477ac */ /* 0x000e620008000a00 */
[----:B-----5:R-:W-:-:S02]  /*59b0*/  IMAD.WIDE.U32 R16, R18, UR18, R16 ;  /* 0x0000001212107c25 */ /* 0x020fc4000f8e0010 */
[----:B------:R-:W-:Y:S02]  /*59c0*/  LEA.HI.X R5, R2, R15, R0, 0x1, P0 ;  /* 0x0000000f02057211 */ /* 0x000fe400000f0c00 */
[----:B------:R-:W-:Y:S02]  /*59d0*/  IMAD R17, R19, UR18, R17 ;  /* 0x0000001213117c24 */ /* 0x000fe4000f8e0211 */
[----:B------:R-:W-:Y:S01]  /*59e0*/  IMAD.WIDE.U32 R2, R64, 0x10, R4 ;  /* 0x0000001040027825 */ /* 0x000fe200078e0004 */
[----:B------:R-:W-:Y:S02]  /*59f0*/  F2FP.BF16.F32.PACK_AB R5, R93, R90 ;  /* 0x0000005a5d05723e */ /* 0x000fe400000010ff */
[----:B------:R-:W-:Y:S01]  /*5a00*/  F2FP.BF16.F32.PACK_AB R4, R88, R91 ;  /* 0x0000005b5804723e */ /* 0x000fe200000010ff */
[----:B------:R-:W-:-:S04]  /*5a10*/  FADD.FTZ R91, R78, R91 ;  /* 0x0000005b4e5b7221 */ /* 0x000fc80000010000 */
[----:B------:R-:W-:-:S04]  /*5a20*/  FADD.FTZ R91, R91, R88 ;  /* 0x000000585b5b7221 */ /* 0x000fc80000010000 */
[----:B------:R-:W-:-:S04]  /*5a30*/  FADD.FTZ R90, R91, R90 ;  /* 0x0000005a5b5a7221 */ /* 0x000fc80000010000 */
[----:B------:R-:W-:Y:S01]  /*5a40*/  FADD.FTZ R93, R90, R93 ;  /* 0x0000005d5a5d7221 */ /* 0x000fe20000010000 */
[----:B----4-:R1:W-:Y:S03]  /*5a50*/  STG.E.128 desc[UR16][R2.64], R8 ;  /* 0x0000000802007986 */ /* 0x0103e6000c101d10 */
[----:B------:R-:W-:Y:S01]  /*5a60*/  FADD.FTZ R92, R93, R92 ;  /* 0x0000005c5d5c7221 */ /* 0x000fe20000010000 */
[----:B------:R-:W-:Y:S03]  /*5a70*/  BAR.SYNC.DEFER_BLOCKING 0x0 ;  /* 0x0000000000007b1d */ /* 0x000fe60000010000 */
[----:B------:R-:W-:-:S04]  /*5a80*/  FADD.FTZ R95, R92, R95 ;  /* 0x0000005f5c5f7221 */ /* 0x000fc80000010000 */
[----:B------:R-:W-:-:S04]  /*5a90*/  FADD.FTZ R78, R95, R94 ;  /* 0x0000005e5f4e7221 */ /* 0x000fc80000010000 */
[----:B------:R-:W-:Y:S01]  /*5aa0*/  FADD.FTZ R78, R78, R97 ;  /* 0x000000614e4e7221 */ /* 0x000fe20000010000 */
[----:B-1----:R-:W-:-:S04]  /*5ab0*/  IMAD.WIDE.U32 R2, R89, UR4, R16 ;  /* 0x0000000459027c25 */ /* 0x002fc8000f8e0010 */
[----:B------:R-:W-:Y:S01]  /*5ac0*/  IMAD R0, R89, UR5, R3 ;  /* 0x0000000559007c24 */ /* 0x000fe2000f8e0203 */
[----:B------:R0:W-:Y:S01]  /*5ad0*/  STS.128 [R86], R4 ;  /* 0x0000000456007388 */ /* 0x0001e20000000c00 */
[----:B------:R-:W-:-:S03]  /*5ae0*/  NOP ;  /* 0x0000000000007918 */ /* 0x000fc60000000000 */
[----:B------:R-:W1:Y:S01]  /*5af0*/  LDS.128 R12, [R86] ;  /* 0x00000000560c7984 */ /* 0x000e620000000c00 */
[----:B0-----:R-:W-:-:S04]  /*5b00*/  LEA R4, P0, R2, R30, 0x1 ;  /* 0x0000001e02047211 */ /* 0x001fc800078008ff */
[----:B------:R-:W-:Y:S02]  /*5b10*/  LEA.HI.X R5, R2, R31, R0, 0x1, P0 ;  /* 0x0000001f02057211 */ /* 0x000fe400000f0c00 */
[----:B------:R-:W-:Y:S02]  /*5b20*/  ISETP.GT.AND P0, PT, R67, 0x1, PT ;  /* 0x000000014300780c */ /* 0x000fe40003f04270 */
[----:B------:R-:W-:Y:S01]  /*5b30*/  MOV R67, R96 ;  /* 0x0000006000437202 */ /* 0x000fe20000000f00 */
[----:B------:R-:W-:-:S05]  /*5b40*/  IMAD.WIDE.U32 R2, R64, 0x10, R4 ;  /* 0x0000001040027825 */ /* 0x000fca00078e0004 */
[----:B-1----:R0:W-:Y:S05]  /*5b50*/  STG.E.128 desc[UR16][R2.64], R12 ;  /* 0x0000000c02007986 */ /* 0x0021ea000c101d10 */
[----:B------:R-:W-:Y:S05]  /*5b60*/  @P0 BRA `(.L_x_16506) ;  /* 0xffffffb0005c0947 */ /* 0x000fea000383ffff */
.L_x_16454:
[----:B------:R-:W1:Y:S01]  /*5b70*/  LDC.64 R8, c[0x0][0x548] ;  /* 0x00015200ff087b82 */ /* 0x000e620000000a00 */
[----:B0-----:R-:W0:Y:S01]  /*5b80*/  S2R R12, SR_TID.X ;  /* 0x00000000000c7919 */ /* 0x001e220000002100 */
[----:B------:R-:W0:Y:S06]  /*5b90*/  LDCU UR7, c[0x0][0x38c] ;  /* 0x00007180ff0777ac */ /* 0x000e2c0008000800 */
[----:B------:R-:W2:Y:S01]  /*5ba0*/  LDC.64 R10, c[0x0][0x568] ;  /* 0x00015a00ff0a7b82 */ /* 0x000ea20000000a00 */
[----:B-1----:R-:W-:-:S04]  /*5bb0*/  ISETP.NE.U32.AND P1, PT, R8, RZ, PT ;  /* 0x000000ff0800720c */ /* 0x002fc80003f25070 */
[----:B------:R-:W-:Y:S02]  /*5bc0*/  ISETP.NE.AND.EX P1, PT, R9, RZ, PT, P1 ;  /* 0x000000ff0900720c */ /* 0x000fe40003f25310 */
[----:B--2---:R-:W-:Y:S02]  /*5bd0*/  ISETP.NE.U32.AND P0, PT, R10, RZ, PT ;  /* 0x000000ff0a00720c */ /* 0x004fe40003f05070 */
[----:B0-----:R-:W-:Y:S02]  /*5be0*/  ISETP.GE.AND P2, PT, R12, UR7, PT ;  /* 0x000000070c007c0c */ /* 0x001fe4000bf46270 */
        /* <DEDUP_REMOVED lines=26> */
.L_x_16508:
[----:B------:R-:W-:Y:S05]  /*5d90*/  BSYNC.RECONVERGENT B0 ;  /* 0x0000000000007941 */ /* 0x000fea0003800200 */
.L_x_16507:
        /* <DEDUP_REMOVED lines=26> */
.L_x_16510:
[----:B------:R-:W-:Y:S05]  /*5f40*/  BSYNC.RECONVERGENT B0 ;  /* 0x0000000000007941 */ /* 0x000fea0003800200 */
.L_x_16509:
[----:B------:R-:W-:Y:S05]  /*5f50*/  @P2 EXIT ;  /* 0x000000000000294d */ /* 0x000fea0003800000 */
[----:B------:R-:W2:Y:S01]  /*5f60*/  S2UR UR5, SR_CgaCtaId ;  /* 0x00000000000579c3 */ /* 0x000ea20000008800 */
[----:B------:R-:W-:Y:S01]  /*5f70*/  BSSY.RECONVERGENT B0, `(.L_x_16511) ;  /* 0x0000021000007945 */ /* 0x000fe20003800200 */
[----:B------:R-:W-:Y:S01]  /*5f80*/  MOV R11, R12 ;  /* 0x0000000c000b7202 */ /* 0x000fe20000000f00 */
[----:B------:R-:W-:Y:S01]  /*5f90*/  UMOV UR4, 0x400 ;  /* 0x0000040000047882 */ /* 0x000fe20000000000 */
[----:B------:R-:W3:Y:S01]  /*5fa0*/  LDCU UR6, c[0x0][0x360] ;  /* 0x00006c00ff0677ac */ /* 0x000ee20008000800 */
[----:B------:R-:W4:Y:S01]  /*5fb0*/  LDCU.64 UR8, c[0x0][0x4b0] ;  /* 0x00009600ff0877ac */ /* 0x000f220008000a00 */
[----:B------:R-:W0:Y:S01]  /*5fc0*/  LDCU.64 UR10, c[0x0][0x4d0] ;  /* 0x00009a00ff0a77ac */ /* 0x000e220008000a00 */
[----:B------:R-:W0:Y:S01]  /*5fd0*/  LDCU.128 UR12, c[0x0][0x530] ;  /* 0x0000a600ff0c77ac */ /* 0x000e220008000c00 */
[----:B--234-:R-:W-:-:S12]  /*5fe0*/  ULEA UR4, UR5, UR4, 0x18 ;  /* 0x0000000405047291 */ /* 0x01cfd8000f8ec0ff */
.L_x_16512:
[----:B------:R-:W-:Y:S02]  /*5ff0*/  LEA R0, R11, UR4, 0x3 ;  /* 0x000000040b007c11 */ /* 0x000fe4000f8e18ff */
[----:B-12---:R-:W-:Y:S02]  /*6000*/  SHF.R.S32.HI R2, RZ, 0x1f, R11 ;  /* 0x0000001fff027819 */ /* 0x006fe4000001140b */
[----:B------:R-:W-:Y:S01]  /*6010*/  MOV R80, R24 ;  /* 0x0000001800507202 */ /* 0x000fe20000000f00 */
[----:B------:R-:W1:Y:S01]  /*6020*/  LDS.64 R12, [R0+0x31b0] ;  /* 0x0031b000000c7984 */ /* 0x000e620000000a00 */
[----:B-----5:R-:W-:Y:S01]  /*6030*/  MOV R82, R26 ;  /* 0x0000001a00527202 */ /* 0x020fe20000000f00 */
[C---:B0-----:R-:W-:Y:S02]  /*6040*/  IMAD R4, R2.reuse, UR8, RZ ;  /* 0x0000000802047c24 */ /* 0x041fe4000f8e02ff */
[----:B------:R-:W0:Y:S01]  /*6050*/  LDS.64 R14, [R0+0x39b0] ;  /* 0x0039b000000e7984 */ /* 0x000e220000000a00 */
[----:B------:R-:W-:-:S02]  /*6060*/  IMAD R2, R2, UR10, RZ ;  /* 0x0000000a02027c24 */ /* 0x000fc4000f8e02ff */
[----:B------:R-:W-:-:S04]  /*6070*/  IMAD.WIDE.U32 R6, R11, UR8, R80 ;  /* 0x000000080b067c25 */ /* 0x000fc8000f8e0050 */
[C---:B------:R-:W-:Y:S02]  /*6080*/  IMAD R3, R11.reuse, UR9, R4 ;  /* 0x000000090b037c24 */ /* 0x040fe4000f8e0204 */
[C---:B------:R-:W-:Y:S01]  /*6090*/  IMAD R5, R11.reuse, UR11, R2 ;  /* 0x0000000b0b057c24 */ /* 0x040fe2000f8e0202 */
[C---:B------:R-:W-:Y:S01]  /*60a0*/  LEA R2, P0, R6.reuse, UR12, 0x3 ;  /* 0x0000000c06027c11 */ /* 0x040fe2000f8018ff */
[----:B------:R-:W-:Y:S01]  /*60b0*/  IMAD.WIDE.U32 R8, R11, UR10, R82 ;  /* 0x0000000a0b087c25 */ /* 0x000fe2000f8e0052 */
[----:B------:R-:W-:Y:S02]  /*60c0*/  IADD3 R3, PT, PT, R7, R3, RZ ;  /* 0x0000000307037210 */ /* 0x000fe40007ffe0ff */
[----:B------:R-:W-:Y:S02]  /*60d0*/  IADD3 R11, PT, PT, R11, UR6, RZ ;  /* 0x000000060b0b7c10 */ /* 0x000fe4000fffe0ff */
[----:B------:R-:W-:Y:S02]  /*60e0*/  LEA.HI.X R3, R6, UR13, R3, 0x3, P0 ;  /* 0x0000000d06037c11 */ /* 0x000fe400080f1c03 */
[----:B------:R-:W-:-:S02]  /*60f0*/  ISETP.GE.AND P0, PT, R11, UR7, PT ;  /* 0x000000070b007c0c */ /* 0x000fc4000bf06270 */
[----:B------:R-:W-:Y:S02]  /*6100*/  LEA R4, P1, R8, UR14, 0x3 ;  /* 0x0000000e08047c11 */ /* 0x000fe4000f8218ff */
[----:B------:R-:W-:-:S04]  /*6110*/  IADD3 R5, PT, PT, R9, R5, RZ ;  /* 0x0000000509057210 */ /* 0x000fc80007ffe0ff */
[----:B------:R-:W-:Y:S01]  /*6120*/  LEA.HI.X R5, R8, UR15, R5, 0x3, P1 ;  /* 0x0000000f08057c11 */ /* 0x000fe200088f1c05 */
[----:B-1----:R2:W-:Y:S04]  /*6130*/  REDG.E.ADD.F32.FTZ.RN.STRONG.GPU desc[UR16][R2.64], R12 ;  /* 0x0000000c020079a6 */ /* 0x0025e8000c12f310 */
[----:B------:R2:W-:Y:S04]  /*6140*/  REDG.E.ADD.F32.FTZ.RN.STRONG.GPU desc[UR16][R2.64+0x4], R13 ;  /* 0x0000040d020079a6 */ /* 0x0005e8000c12f310 */
[----:B0-----:R2:W-:Y:S04]  /*6150*/  REDG.E.ADD.F32.FTZ.RN.STRONG.GPU desc[UR16][R4.64], R14 ;  /* 0x0000000e040079a6 */ /* 0x0015e8000c12f310 */
[----:B------:R2:W-:Y:S01]  /*6160*/  REDG.E.ADD.F32.FTZ.RN.STRONG.GPU desc[UR16][R4.64+0x4], R15 ;  /* 0x0000040f040079a6 */ /* 0x0005e2000c12f310 */
[----:B------:R-:W-:Y:S05]  /*6170*/  @!P0 BRA `(.L_x_16512) ;  /* 0xfffffffc009c8947 */ /* 0x000fea000383ffff */
[----:B------:R-:W-:Y:S05]  /*6180*/  BSYNC.RECONVERGENT B0 ;  /* 0x0000000000007941 */ /* 0x000fea0003800200 */
.L_x_16511:
[----:B------:R-:W-:Y:S05]  /*6190*/  EXIT ;  /* 0x000000000000794d */ /* 0x000fea0003800000 */
.L_x_16513:
        /* <DEDUP_REMOVED lines=14> */
.L_x_18780:


//--------------------- .text._Z25selective_scan_bwd_kernelI32Selective_Scan_bwd_kernel_traitsILi32ELi8ELb1ELb0ELb1ELb0ELb1EN3c108BFloat16ENS1_7complexIfEEEEv12SSMParamsBwd --------------------------
	.section	.text._Z25selective_scan_bwd_kernelI32Selective_Scan_bwd_kernel_traitsILi32ELi8ELb1ELb0ELb1ELb0ELb1EN3c108BFloat16ENS1_7complexIfEEEEv12SSMParamsBwd,"ax",@progbits
	.align	128
        .global         _Z25selective_scan_bwd_kernelI32Selective_Scan_bwd_kernel_traitsILi32ELi8ELb1ELb0ELb1ELb0ELb1EN3c108BFloat16ENS1_7complexIfEEEEv12SSMParamsBwd
        .type           _Z25selective_scan_bwd_kernelI32Selective_Scan_bwd_kernel_traitsILi32ELi8ELb1ELb0ELb1ELb0ELb1EN3c108BFloat16ENS1_7complexIfEEEEv12SSMParamsBwd,@function
        .size           _Z25selective_scan_bwd_kernelI32Selective_Scan_bwd_kernel_traitsILi32ELi8ELb1ELb0ELb1ELb0ELb1EN3c108BFloat16ENS1_7complexIfEEEEv12SSMParamsBwd,(.L_x_18781 - _Z25selective_scan_bwd_kernelI32Selective_Scan_bwd_kernel_traitsILi32ELi8ELb1ELb0ELb1ELb0ELb1EN3c108BFloat16ENS1_7complexIfEEEEv12SSMParamsBwd)
        .other          _Z25selective_scan_bwd_kernelI32Selective_Scan_bwd_kernel_traitsILi32ELi8ELb1ELb0ELb1ELb0ELb1EN3c108BFloat16ENS1_7complexIfEEEEv12SSMParamsBwd,@"STO_CUDA_ENTRY STV_DEFAULT"
_Z25selective_scan_bwd_kernelI32Selective_Scan_bwd_kernel_traitsILi32ELi8ELb1ELb0ELb1ELb0ELb1EN3c108BFloat16ENS1_7complexIfEEEEv12SSMParamsBwd:
.text._Z25selective_scan_bwd_kernelI32Selective_Scan_bwd_kernel_traitsILi32ELi8ELb1ELb0ELb1ELb0ELb1EN3c108BFloat16ENS1_7complexIfEEEEv12SSMParamsBwd:
        /* <DEDUP_REMOVED lines=30> */
[----:B------:R-:W1:Y:S01]  /*01e0*/  LDC R29, c[0x0][0x394] ;  /* 0x0000e500ff1d7b82 */ /* 0x000e620000000800 */
[----:B---3--:R-:W-:-:S07]  /*01f0*/  HFMA2 R6, -RZ, RZ, 0, 0 ;  /* 0x00000000ff067431 */ /* 0x008fce00000001ff */
[----:B------:R-:W3:Y:S01]  /*0200*/  LDC.64 R22, c[0x0][0x3e8] ;  /* 0x0000fa00ff167b82 */ /* 0x000ee20000000a00 */
        /* <DEDUP_REMOVED lines=11> */
[----:B------:R-:W4:Y:S11]  /*02c0*/  LDC.64 R32, c[0x0][0x450] ;  /* 0x00011400ff207b82 */ /* 0x000f360000000a00 */
[----:B------:R-:W-:-:S04]  /*02d0*/  @!P1 IADD3 R0, PT, PT, R0, -R9, RZ ;  /* 0x8000000900009210 */ /* 0x000fc80007ffe0ff */
[----:B------:R-:W-:Y:S02]  /*02e0*/  ISETP.GE.U32.AND P0, PT, R0, R9, PT ;  /* 0x000000090000720c */ /* 0x000fe40003f06070 */
[----:B------:R-:W-:Y:S02]  /*02f0*/  LOP3.LUT R0, R93, R8, RZ, 0x3c, !PT ;  /* 0x000000085d007212 */ /* 0x000fe400078e3cff */
[----:B------:R-:W-:Y:S02]  /*0300*/  @!P1 IADD3 R7, PT, PT, R7, 0x1, RZ ;  /* 0x0000000107079810 */ /* 0x000fe40007ffe0ff */
[----:B------:R-:W-:Y:S02]  /*0310*/  ISETP.GE.AND P2, PT, R0, RZ, PT ;  /* 0x000000ff0000720c */ /* 0x000fe40003f46270 */
[----:B------:R-:W-:-:S05]  /*0320*/  ISETP.NE.AND P1, PT, R8, RZ, PT ;  /* 0x000000ff0800720c */ /* 0x000fca0003f25270 */
[----:B------:R-:W-:Y:S02]  /*0330*/  @P0 IADD3 R7, PT, PT, R7, 0x1, RZ ;  /* 0x0000000107070810 */ /* 0x000fe40007ffe0ff */
[----:B0-----:R-:W-:Y:S01]  /*0340*/  ISETP.NE.U32.AND P0, PT, R16, RZ, PT ;  /* 0x000000ff1000720c */ /* 0x001fe20003f05070 */
[----:B------:R-:W-:Y:S01]  /*0350*/  UIMAD.WIDE.U32 UR6, UR18, UR12, URZ ;  /* 0x0000000c120672a5 */ /* 0x000fe2000f8e00ff */
[----:B------:R-:W-:Y:S02]  /*0360*/  MOV R11, R7 ;  /* 0x00000007000b7202 */ /* 0x000fe40000000f00 */
[----:B------:R-:W-:Y:S01]  /*0370*/  ISETP.NE.AND.EX P0, PT, R17, RZ, PT, P0 ;  /* 0x000000ff1100720c */ /* 0x000fe20003f05300 */
[----:B------:R-:W-:Y:S01]  /*0380*/  UIMAD.WIDE.U32 UR4, UR18, UR8, URZ ;  /* 0x00000008120472a5 */ /* 0x000fe2000f8e00ff */
[----:B------:R-:W-:Y:S02]  /*0390*/  @!P2 IADD3 R11, PT, PT, -R11, RZ, RZ ;  /* 0x000000ff0b0ba210 */ /* 0x000fe40007ffe1ff */
[----:B------:R-:W-:-:S02]  /*03a0*/  @!P1 LOP3.LUT R11, RZ, R8, RZ, 0x33, !PT ;  /* 0x00000008ff0b9212 */ /* 0x000fc400078e33ff */
[----:B------:R-:W-:Y:S02]  /*03b0*/  MOV R4, UR6 ;  /* 0x0000000600047c02 */ /* 0x000fe40008000f00 */
[----:B------:R-:W-:Y:S01]  /*03c0*/  MOV R2, UR4 ;  /* 0x0000000400027c02 */ /* 0x000fe20008000f00 */
[----:B------:R-:W-:Y:S01]  /*03d0*/  UIMAD UR4, UR18, UR13, UR7 ;  /* 0x0000000d120472a4 */ /* 0x000fe2000f8e0207 */
[----:B------:R-:W-:Y:S02]  /*03e0*/  SHF.R.S32.HI R15, RZ, 0x1f, R11 ;  /* 0x0000001fff0f7819 */ /* 0x000fe4000001140b */
[----:B------:R-:W-:Y:S01]  /*03f0*/  MOV R5, UR7 ;  /* 0x0000000700057c02 */ /* 0x000fe20008000f00 */
[----:B------:R-:W0:Y:S01]  /*0400*/  LDCU.64 UR6, c[0x0][0x498] ;  /* 0x00009300ff0677ac */ /* 0x000e220008000a00 */
[----:B------:R-:W4:Y:S01]  /*0410*/  @P0 LDC R10, c[0x0][0x384] ;  /* 0x0000e100ff0a0b82 */ /* 0x000f220000000800 */
[----:B------:R-:W-:Y:S01]  /*0420*/  UIMAD UR8, UR18, UR9, UR5 ;  /* 0x00000009120872a4 */ /* 0x000fe2000f8e0205 */
[----:B--2---:R-:W-:-:S02]  /*0430*/  IMAD R0, R15, R12, RZ ;  /* 0x0000000c0f007224 */ /* 0x004fc400078e02ff */
[----:B-1----:R-:W-:Y:S01]  /*0440*/  IMAD.WIDE.U32 R6, R20, UR18, RZ ;  /* 0x0000001214067c25 */ /* 0x002fe2000f8e00ff */
[----:B------:R-:W-:Y:S02]  /*0450*/  MOV R3, UR5 ;  /* 0x0000000500037c02 */ /* 0x000fe40008000f00 */
[----:B------:R-:W-:Y:S01]  /*0460*/  MOV R3, UR8 ;  /* 0x0000000800037c02 */ /* 0x000fe20008000f00 */
[C---:B------:R-:W-:Y:S01]  /*0470*/  IMAD R13, R11.reuse, R13, R0 ;  /* 0x0000000d0b0d7224 */ /* 0x040fe200078e0200 */
[----:B------:R-:W-:Y:S01]  /*0480*/  MOV R5, UR4 ;  /* 0x0000000400057c02 */ /* 0x000fe20008000f00 */
[----:B------:R-:W-:Y:S01]  /*0490*/  IMAD.WIDE.U32 R8, R11, R12, RZ ;  /* 0x0000000c0b087225 */ /* 0x000fe200078e00ff */
[----:B------:R-:W-:-:S03]  /*04a0*/  SHF.R.U32.HI R0, RZ, 0x1, R25 ;  /* 0x00000001ff007819 */ /* 0x000fc60000011619 */
[----:B------:R-:W-:Y:S02]  /*04b0*/  IMAD R7, R21, UR18, R7 ;  /* 0x0000001215077c24 */ /* 0x000fe4000f8e0207 */
[----:B------:R-:W1:Y:S01]  /*04c0*/  @P0 LDC R21, c[0x0][0x38c] ;  /* 0x0000e300ff150b82 */ /* 0x000e620000000800 */
[----:B------:R-:W-:Y:S01]  /*04d0*/  IMAD.WIDE.U32 R2, R93, UR10, R2 ;  /* 0x0000000a5d027c25 */ /* 0x000fe2000f8e0002 */
[----:B------:R-:W-:Y:S02]  /*04e0*/  IADD3 R9, PT, PT, R9, R13, RZ ;  /* 0x0000000d09097210 */ /* 0x000fe40007ffe0ff */
[----:B------:R-:W-:Y:S01]  /*04f0*/  LEA R13, R29, 0xffffff00, 0x8 ;  /* 0xffffff001d0d7811 */ /* 0x000fe200078e40ff */
[----:B------:R-:W-:-:S04]  /*0500*/  IMAD.WIDE.U32 R4, R93, UR14, R4 ;  /* 0x0000000e5d047c25 */ /* 0x000fc8000f8e0004 */
[----:B------:R-:W-:Y:S02]  /*0510*/  IMAD R89, R0, UR18, RZ ;  /* 0x0000001200597c24 */ /* 0x000fe4000f8e02ff */
[----:B---3--:R-:W-:Y:S02]  /*0520*/  IMAD R0, R15, R22, RZ ;  /* 0x000000160f007224 */ /* 0x008fe400078e02ff */
[C---:B------:R-:W-:Y:S01]  /*0530*/  IMAD R19, R93.reuse, UR11, R3 ;  /* 0x0000000b5d137c24 */ /* 0x040fe2000f8e0203 */
[----:B------:R-:W-:Y:S01]  /*0540*/  SHF.R.U64 R3, R24, 0x1, R25 ;  /* 0x0000000118037819 */ /* 0x000fe20000001219 */
[----:B------:R-:W-:Y:S01]  /*0550*/  IMAD R17, R93, UR15, R5 ;  /* 0x0000000f5d117c24 */ /* 0x000fe2000f8e0205 */
[----:B------:R-:W-:Y:S01]  /*0560*/  IADD3 R75, P3, PT, R13, R4, RZ ;  /* 0x000000040d4b7210 */ /* 0x000fe20007f7e0ff */
[C---:B------:R-:W-:Y:S01]  /*0570*/  IMAD.WIDE.U32 R6, R11.reuse, R22, R6 ;  /* 0x000000160b067225 */ /* 0x040fe200078e0006 */
[----:B0-----:R-:W-:Y:S01]  /*0580*/  UIMAD.WIDE.U32 UR4, UR18, UR6, URZ ;  /* 0x00000006120472a5 */ /* 0x001fe2000f8e00ff */
[----:B------:R-:W0:Y:S02]  /*0590*/  @P0 LDC.64 R4, c[0x0][0x480] ;  /* 0x00012000ff040b82 */ /* 0x000e240000000a00 */
[----:B------:R-:W-:Y:S01]  /*05a0*/  IMAD R11, R11, R23, R0 ;  /* 0x000000170b0b7224 */ /* 0x000fe200078e0200 */
[----:B------:R-:W-:-:S02]  /*05b0*/  UIMAD UR5, UR18, UR7, UR5 ;  /* 0x00000007120572a4 */ /* 0x000fc4000f8e0205 */
[----:B------:R-:W-:Y:S01]  /*05c0*/  IMAD.WIDE.U32 R8, R3, UR18, R8 ;  /* 0x0000001203087c25 */ /* 0x000fe2000f8e0008 */
[----:B------:R-:W2:Y:S02]  /*05d0*/  LDCU.64 UR6, c[0x0][0x4c8] ;  /* 0x00009900ff0677ac */ /* 0x000ea40008000a00 */
[----:B------:R-:W3:Y:S01]  /*05e0*/  LDC.64 R22, c[0x0][0x468] ;  /* 0x00011a00ff167b82 */ /* 0x000ee20000000a00 */
[----:B----4-:R-:W-:-:S07]  /*05f0*/  @P0 IMAD R0, R10, UR18, R93 ;  /* 0x000000120a000c24 */ /* 0x010fce000f8e025d */
[----:B------:R-:W4:Y:S01]  /*0600*/  LDC.64 R24, c[0x0][0x528] ;  /* 0x00014a00ff187b82 */ /* 0x000f220000000a00 */
[----:B------:R-:W-:-:S07]  /*0610*/  IADD3 R89, PT, PT, R9, R89, RZ ;  /* 0x0000005909597210 */ /* 0x000fce0007ffe0ff */
[----:B------:R-:W4:Y:S01]  /*0620*/  LDC.64 R14, c[0x0][0x4a8] ;  /* 0x00012a00ff0e7b82 */ /* 0x000f220000000a00 */
[----:B------:R-:W-:Y:S01]  /*0630*/  LEA R91, P1, R8, R26, 0x3 ;  /* 0x0000001a085b7211 */ /* 0x000fe200078218ff */
[----:B------:R-:W-:Y:S01]  /*0640*/  @P0 IMAD R0, R0, R29, RZ ;  /* 0x0000001d00000224 */ /* 0x000fe200078e02ff */
[----:B------:R-:W-:Y:S02]  /*0650*/  LEA R9, R29, 0xfffffe00, 0x9 ;  /* 0xfffffe001d097811 */ /* 0x000fe400078e48ff */
[----:B------:R-:W-:Y:S02]  /*0660*/  LEA.HI.X R89, R8, R27, R89, 0x3, P1 ;  /* 0x0000001b08597211 */ /* 0x000fe400008f1c59 */
[----:B------:R-:W-:Y:S01]  /*0670*/  IADD3 R8, PT, PT, R7, R11, RZ ;  /* 0x0000000b07087210 */ /* 0x000fe20007ffe0ff */
[----:B-1----:R-:W-:Y:S01]  /*0680*/  @P0 IMAD R7, R0, R21, RZ ;  /* 0x0000001500070224 */ /* 0x002fe200078e02ff */
[----:B------:R-:W-:Y:S02]  /*0690*/  ISETP.GE.AND P1, PT, R29, 0x1, PT ;  /* 0x000000011d00780c */ /* 0x000fe40003f26270 */
[----:B------:R-:W-:Y:S01]  /*06a0*/  IADD3 R77, P2, PT, R13, R2, RZ ;  /* 0x000000020d4d7210 */ /* 0x000fe20007f5e0ff */
[----:B------:R-:W-:Y:S01]  /*06b0*/  IMAD.WIDE.U32 R2, R93, R72, UR4 ;  /* 0x000000045d027e25 */ /* 0x000fe2000f8e0048 */
[----:B------:R-:W-:-:S02]  /*06c0*/  SHF.R.S32.HI R0, RZ, 0x1f, R13 ;  /* 0x0000001fff007819 */ /* 0x000fc4000001140d */
[----:B------:R-:W-:Y:S01]  /*06d0*/  IADD3 R6, P4, PT, R9, R6, RZ ;  /* 0x0000000609067210 */ /* 0x000fe20007f9e0ff */
[----:B------:R-:W-:Y:S01]  /*06e0*/  IMAD R73, R93, R73, R3 ;  /* 0x000000495d497224 */ /* 0x000fe200078e0203 */
[C---:B------:R-:W-:Y:S02]  /*06f0*/  IADD3.X R10, PT, PT, R0.reuse, R19, RZ, P2, !PT ;  /* 0x00000013000a7210 */ /* 0x040fe400017fe4ff */
[----:B------:R-:W-:Y:S02]  /*0700*/  LEA.HI.X.SX32 R71, R9, R8, 0x1, P4 ;  /* 0x0000000809477211 */ /* 0x000fe400020f0eff */
[----:B------:R-:W-:Y:S02]  /*0710*/  LEA R78, P2, R77, R78, 0x1 ;  /* 0x0000004e4d4e7211 */ /* 0x000fe400078408ff */
[----:B------:R-:W-:Y:S02]  /*0720*/  CS2R R30, SRZ ;  /* 0x00000000001e7805 */ /* 0x000fe4000001ff00 */
[----:B------:R-:W-:Y:S01]  /*0730*/  IADD3 R2, P4, PT, R13, R2, RZ ;  /* 0x000000020d027210 */ /* 0x000fe20007f9e0ff */
[----:B--2---:R-:W-:Y:S01]  /*0740*/  IMAD.WIDE.U32 R28, R93, UR6, RZ ;  /* 0x000000065d1c7c25 */ /* 0x004fe2000f8e00ff */
[----:B------:R-:W-:-:S02]  /*0750*/  IADD3.X R8, PT, PT, R0, R17, RZ, P3, !PT ;  /* 0x0000001100087210 */ /* 0x000fc40001ffe4ff */
[----:B------:R-:W-:Y:S01]  /*0760*/  LEA.HI.X R77, R77, R79, R10, 0x1, P2 ;  /* 0x0000004f4d4d7211 */ /* 0x000fe200010f0c0a */
[----:B0-----:R-:W-:Y:S01]  /*0770*/  @P0 IMAD.WIDE R30, R7, 0x10, R4 ;  /* 0x00000010071e0825 */ /* 0x001fe200078e0204 */
[----:B---3--:R-:W-:Y:S02]  /*0780*/  LEA R76, P3, R75, R22, 0x1 ;  /* 0x000000164b4c7211 */ /* 0x008fe400078608ff */
[----:B------:R-:W-:Y:S01]  /*0790*/  IADD3.X R73, PT, PT, R0, R73, RZ, P4, !PT ;  /* 0x0000004900497210 */ /* 0x000fe200027fe4ff */
[C---:B----4-:R-:W-:Y:S01]  /*07a0*/  IMAD.WIDE.U32 R26, R93.reuse, R14, RZ ;  /* 0x0000000e5d1a7225 */ /* 0x050fe200078e00ff */
[----:B------:R-:W-:Y:S02]  /*07b0*/  LEA R74, P0, R2, R24, 0x1 ;  /* 0x00000018024a7211 */ /* 0x000fe400078008ff */
[----:B------:R-:W-:Y:S01]  /*07c0*/  LEA R72, P2, R6, R32, 0x1 ;  /* 0x0000002006487211 */ /* 0x000fe200078408ff */
[----:B------:R-:W-:Y:S01]  /*07d0*/  IMAD R87, R93, UR7, R29 ;  /* 0x000000075d577c24 */ /* 0x000fe2000f8e021d */
[----:B------:R-:W-:Y:S01]  /*07e0*/  LEA.HI.X R75, R75, R23, R8, 0x1, P3 ;  /* 0x000000174b4b7211 */ /* 0x000fe200018f0c08 */
[----:B------:R-:W-:Y:S01]  /*07f0*/  IMAD R85, R93, R15, R27 ;  /* 0x0000000f5d557224 */ /* 0x000fe200078e021b */
[----:B------:R-:W-:-:S02]  /*0800*/  LEA.HI.X R73, R2, R25, R73, 0x1, P0 ;  /* 0x0000001902497211 */ /* 0x000fc400000f0c49 */
[----:B------:R-:W-:Y:S02]  /*0810*/  CS2R R82, SRZ ;  /* 0x0000000000527805 */ /* 0x000fe4000001ff00 */
        /* <DEDUP_REMOVED lines=74> */
.L_x_16567:
[----:B------:R-:W-:Y:S01]  /*0cc0*/  BAR.SYNC.DEFER_BLOCKING 0x0 ;  /* 0x0000000000007b1d */ /* 0x000fe20000010000 */
[----:B0-----:R-:W-:Y:S02]  /*0cd0*/  MOV R2, R78 ;  /* 0x0000004e00027202 */ /* 0x001fe40000000f00 */
[----:B------:R-:W-:-:S05]  /*0ce0*/  MOV R3, R77 ;  /* 0x0000004d00037202 */ /* 0x000fca0000000f00 */
[----:B------:R-:W0:Y:S01]  /*0cf0*/  S2UR UR5, SR_CgaCtaId ;  /* 0x00000000000579c3 */ /* 0x000e220000008800 */
[----:B------:R-:W1:Y:S01]  /*0d00*/  S2R R95, SR_LANEID ;  /* 0x00000000005f7919 */ /* 0x000e620000000000 */
[----:B------:R-:W-:Y:S01]  /*0d10*/  IMAD.WIDE.U32 R2, R67, 0x10, R2 ;  /* 0x0000001043027825 */ /* 0x000fe200078e0002 */
[----:B------:R-:W-:-:S03]  /*0d20*/  UMOV UR4, 0x400 ;  /* 0x0000040000047882 */ /* 0x000fc60000000000 */
[----:B------:R-:W-:Y:S01]  /*0d30*/  HFMA2 R21, -RZ, RZ, 0, 0 ;  /* 0x00000000ff157431 */ /* 0x000fe200000001ff */
[----:B------:R-:W-:Y:S01]  /*0d40*/  IADD3 R48, PT, PT, R70, -0x1, RZ ;  /* 0xffffffff46307810 */ /* 0x000fe20007ffe0ff */
[----:B------:R-:W2:Y:S01]  /*0d50*/  LDCU.64 UR6, c[0x0][0x490] ;  /* 0x00009200ff0677ac */ /* 0x000ea20008000a00 */
[----:B------:R-:W3:Y:S08]  /*0d60*/  LDC.64 R36, c[0x0][0x488] ;  /* 0x00012200ff247b82 */ /* 0x000ef00000000a00 */
[----:B----4-:R-:W4:Y:S01]  /*0d70*/  LDC.64 R40, c[0x0][0x478] ;  /* 0x00011e00ff287b82 */ /* 0x010f220000000a00 */
[----:B------:R2:W3:Y:S01]  /*0d80*/  LDG.E.128 R32, desc[UR16][R2.64] ;  /* 0x0000001002207981 */ /* 0x0004e2000c1e1d00 */
[----:B0-----:R-:W-:-:S06]  /*0d90*/  ULEA UR4, UR5, UR4, 0x18 ;  /* 0x0000000405047291 */ /* 0x001fcc000f8ec0ff */
[----:B------:R-:W0:Y:S01]  /*0da0*/  LDC.64 R116, c[0x0][0x558] ;  /* 0x00015600ff747b82 */ /* 0x000e220000000a00 */
[----:B--2---:R-:W-:Y:S02]  /*0db0*/  MOV R2, R76 ;  /* 0x0000004c00027202 */ /* 0x004fe40000000f00 */
[----:B------:R-:W-:Y:S02]  /*0dc0*/  MOV R3, R75 ;  /* 0x0000004b00037202 */ /* 0x000fe40000000f00 */
[----:B-1----:R-:W-:Y:S01]  /*0dd0*/  LEA R88, R95, UR4, 0x4 ;  /* 0x000000045f587c11 */ /* 0x002fe2000f8e20ff */
[----:B------:R-:W-:Y:S01]  /*0de0*/  IMAD.WIDE.U32 R12, R67, 0x10, R2 ;  /* 0x00000010430c7825 */ /* 0x000fe200078e0002 */
[----:B------:R-:W-:Y:S01]  /*0df0*/  SHF.L.U32 R20, R48, 0x8, RZ ;  /* 0x0000000830147819 */ /* 0x000fe200000006ff */
[----:B------:R-:W1:Y:S02]  /*0e00*/  LDCU.64 UR4, c[0x0][0x510] ;  /* 0x0000a200ff0477ac */ /* 0x000e640008000a00 */
[----:B---3--:R2:W-:Y:S01]  /*0e10*/  STS.128 [R88], R32 ;  /* 0x0000002058007388 */ /* 0x0085e20000000c00 */
[----:B------:R-:W-:-:S03]  /*0e20*/  NOP ;  /* 0x0000000000007918 */ /* 0x000fc60000000000 */
[----:B------:R-:W-:Y:S01]  /*0e30*/  LDS.128 R8, [R88] ;  /* 0x0000000058087984 */ /* 0x000fe20000000c00 */
[----:B------:R-:W-:Y:S01]  /*0e40*/  BAR.SYNC.DEFER_BLOCKING 0x0 ;  /* 0x0000000000007b1d */ /* 0x000fe20000010000 */
[----:B------:R-:W-:Y:S02]  /*0e50*/  MOV R2, R74 ;  /* 0x0000004a00027202 */ /* 0x000fe40000000f00 */
[----:B------:R-:W-:-:S05]  /*0e60*/  MOV R3, R73 ;  /* 0x0000004900037202 */ /* 0x000fca0000000f00 */
[----:B--2---:R-:W2:Y:S08]  /*0e70*/  LDC.64 R32, c[0x0][0x410] ;  /* 0x00010400ff207b82 */ /* 0x004eb00000000a00 */
[----:B------:R-:W3:Y:S01]  /*0e80*/  LDC.64 R34, c[0x0][0x418] ;  /* 0x00010600ff227b82 */ /* 0x000ee20000000a00 */
[----:B------:R-:W4:Y:S01]  /*0e90*/  LDG.E.128 R12, desc[UR16][R12.64] ;  /* 0x000000100c0c7981 */ /* 0x000f22000c1e1d00 */
[----:B------:R-:W-:-:S03]  /*0ea0*/  IMAD.WIDE.U32 R16, R67, 0x10, R2 ;  /* 0x0000001043107825 */ /* 0x000fc600078e0002 */
[----:B----4-:R-:W-:Y:S01]  /*0eb0*/  STS.128 [R88], R12 ;  /* 0x0000000c58007388 */ /* 0x010fe20000000c00 */
[----:B------:R-:W-:-:S03]  /*0ec0*/  NOP ;  /* 0x0000000000007918 */ /* 0x000fc60000000000 */
[----:B------:R-:W4:Y:S01]  /*0ed0*/  LDS.128 R4, [R88] ;  /* 0x0000000058047984 */ /* 0x000f220000000c00 */
[----:B------:R-:W-:Y:S06]  /*0ee0*/  BAR.SYNC.DEFER_BLOCKING 0x0 ;  /* 0x0000000000007b1d */ /* 0x000fec0000010000 */
[----:B------:R-:W4:Y:S01]  /*0ef0*/  LDG.E.128 R16, desc[UR16][R16.64] ;  /* 0x0000001010107981 */ /* 0x000f22000c1e1d00 */
[----:B--2---:R-:W-:-:S04]  /*0f00*/  IMAD.WIDE.U32 R2, R32, UR18, R20 ;  /* 0x0000001220027c25 */ /* 0x004fc8000f8e0014 */
[----:B------:R-:W-:Y:S02]  /*0f10*/  IMAD R3, R33, UR18, R3 ;  /* 0x0000001221037c24 */ /* 0x000fe4000f8e0203 */
[----:B------:R-:W2:Y:S01]  /*0f20*/  LDC.64 R32, c[0x0][0x420] ;  /* 0x00010800ff207b82 */ /* 0x000ea20000000a00 */
[----:B---3--:R-:W-:-:S04]  /*0f30*/  IMAD.WIDE.U32 R2, R93, R34, R2 ;  /* 0x000000225d027225 */ /* 0x008fc800078e0002 */
[----:B------:R-:W-:Y:S01]  /*0f40*/  IMAD R0, R93, R35, R3 ;  /* 0x000000235d007224 */ /* 0x000fe200078e0203 */
[C---:B------:R-:W-:Y:S02]  /*0f50*/  LEA R36, P0, R2.reuse, R36, 0x1 ;  /* 0x0000002402247211 */ /* 0x040fe400078008ff */
[----:B------:R-:W3:Y:S02]  /*0f60*/  LDC.64 R34, c[0x0][0x428] ;  /* 0x00010a00ff227b82 */ /* 0x000ee40000000a00 */
[----:B------:R-:W-:-:S03]  /*0f70*/  LEA.HI.X R37, R2, R37, R0, 0x1, P0 ;  /* 0x0000002502257211 */ /* 0x000fc600000f0c00 */
[----:B------:R-:W-:Y:S01]  /*0f80*/  IMAD.WIDE.U32 R36, R67, 0x10, R36 ;  /* 0x0000001043247825 */ /* 0x000fe200078e0024 */
[----:B----4-:R-:W-:Y:S01]  /*0f90*/  STS.128 [R88], R16 ;  /* 0x0000001058007388 */ /* 0x010fe20000000c00 */
[----:B------:R-:W-:-:S03]  /*0fa0*/  NOP ;  /* 0x0000000000007918 */ /* 0x000fc60000000000 */
[----:B------:R-:W-:Y:S01]  /*0fb0*/  LDS.128 R12, [R88] ;  /* 0x00000000580c7984 */ /* 0x000fe20000000c00 */
[----:B------:R-:W-:Y:S06]  /*0fc0*/  BAR.SYNC.DEFER_BLOCKING 0x0 ;  /* 0x0000000000007b1d */ /* 0x000fec0000010000 */
[----:B------:R-:W4:Y:S01]  /*0fd0*/  LDG.E.128 R36, desc[UR16][R36.64] ;  /* 0x0000001024247981 */ /* 0x000f22000c1e1d00 */
[----:B--2---:R-:W-:-:S04]  /*0fe0*/  IMAD.WIDE.U32 R2, R32, UR18, R20 ;  /* 0x0000001220027c25 */ /* 0x004fc8000f8e0014 */
[----:B------:R-:W-:Y:S02]  /*0ff0*/  IMAD R3, R33, UR18, R3 ;  /* 0x0000001221037c24 */ /* 0x000fe4000f8e0203 */
[----:B---3--:R-:W-:-:S04]  /*1000*/  IMAD.WIDE.U32 R2, R93, R34, R2 ;  /* 0x000000225d027225 */ /* 0x008fc800078e0002 */
[----:B------:R-:W-:Y:S01]  /*1010*/  IMAD R0, R93, R35, R3 ;  /* 0x000000235d007224 */ /* 0x000fe200078e0203 */
[----:B------:R-:W-:-:S04]  /*1020*/  LEA R32, P0, R2, R40, 0x1 ;  /* 0x0000002802207211 */ /* 0x000fc800078008ff */
[----:B------:R-:W-:-:S03]  /*1030*/  LEA.HI.X R33, R2, R41, R0, 0x1, P0 ;  /* 0x0000002902217211 */ /* 0x000fc600000f0c00 */
[----:B------:R-:W-:Y:S01]  /*1040*/  IMAD.WIDE.U32 R32, R67, 0x10, R32 ;  /* 0x0000001043207825 */ /* 0x000fe200078e0020 */
[----:B----4-:R-:W-:Y:S01]  /*1050*/  STS.128 [R88], R36 ;  /* 0x0000002458007388 */ /* 0x010fe20000000c00 */
[----:B------:R-:W-:-:S03]  /*1060*/  NOP ;  /* 0x0000000000007918 */ /* 0x000fc60000000000 */
[----:B------:R-:W2:Y:S01]  /*1070*/  LDS.128 R16, [R88] ;  /* 0x0000000058107984 */ /* 0x000ea20000000c00 */
[----:B------:R-:W-:Y:S06]  /*1080*/  BAR.SYNC.DEFER_BLOCKING 0x0 ;  /* 0x0000000000007b1d */ /* 0x000fec0000010000 */
[----:B------:R-:W3:Y:S01]  /*1090*/  LDG.E.128 R32, desc[UR16][R32.64] ;  /* 0x0000001020207981 */ /* 0x000ee2000c1e1d00 */
[----:B------:R-:W-:Y:S01]  /*10a0*/  SHF.L.U32 R141, R4, 0x10, RZ ;  /* 0x00000010048d7819 */ /* 0x000fe200000006ff */
[----:B------:R-:W-:Y:S01]  /*10b0*/  UISETP.NE.U32.AND UP0, UPT, UR6, URZ, UPT ;  /* 0x000000ff0600728c */ /* 0x000fe2000bf05070 */
[----:B------:R-:W-:-:S02]  /*10c0*/  SHF.L.U32 R137, R5, 0x10, RZ ;  /* 0x0000001005897819 */ /* 0x000fc400000006ff */
[----:B------:R-:W-:Y:S01]  /*10d0*/  PRMT R149, R8, 0x7632, R149 ;  /* 0x0000763208957816 */ /* 0x000fe20000000095 */
[----:B------:R-:W-:Y:S01]  /*10e0*/  UISETP.NE.AND.EX UP0, UPT, UR7, URZ, UPT, UP0 ;  /* 0x000000ff0700728c */ /* 0x000fe2000bf05300 */
[----:B------:R-:W-:Y:S02]  /*10f0*/  PRMT R147, R9, 0x7632, R147 ;  /* 0x0000763209937816 */ /* 0x000fe40000000093 */
[----:B------:R-:W-:Y:S02]  /*1100*/  PRMT R145, R10, 0x7632, R145 ;  /* 0x000076320a917816 */ /* 0x000fe40000000091 */
[----:B------:R-:W-:Y:S02]  /*1110*/  PRMT R143, R11, 0x7632, R143 ;  /* 0x000076320b8f7816 */ /* 0x000fe4000000008f */
[----:B--2---:R-:W-:Y:S02]  /*1120*/  SHF.L.U32 R42, R16, 0x10, RZ ;  /* 0x00000010102a7819 */ /* 0x004fe400000006ff */
[----:B------:R-:W-:-:S02]  /*1130*/  SHF.L.U32 R97, R17, 0x10, RZ ;  /* 0x0000001011617819 */ /* 0x000fc400000006ff */
[----:B------:R-:W-:Y:S01]  /*1140*/  SHF.L.U32 R103, R18, 0x10, RZ ;  /* 0x0000001012677819 */ /* 0x000fe200000006ff */
[----:B------:R-:W-:Y:S01]  /*1150*/  FMUL.FTZ R0, R42, -1.4426950216293334961 ;  /* 0xbfb8aa3b2a007820 */ /* 0x000fe20000410000 */
[----:B------:R-:W-:Y:S01]  /*1160*/  SHF.L.U32 R109, R19, 0x10, RZ ;  /* 0x00000010136d7819 */ /* 0x000fe200000006ff */
[----:B------:R-:W-:Y:S01]  /*1170*/  FMUL.FTZ R3, R97, -1.4426950216293334961 ;  /* 0xbfb8aa3b61037820 */ /* 0x000fe20000410000 */
[----:B------:R-:W-:Y:S01]  /*1180*/  PRMT R16, R16, 0x7632, R16 ;  /* 0x0000763210107816 */ /* 0x000fe20000000010 */
[----:B------:R-:W-:Y:S01]  /*1190*/  FMUL.FTZ R37, R103, -1.4426950216293334961 ;  /* 0xbfb8aa3b67257820 */ /* 0x000fe20000410000 */
[----:B------:R-:W-:Y:S01]  /*11a0*/  PRMT R17, R17, 0x7632, R17 ;  /* 0x0000763211117816 */ /* 0x000fe20000000011 */
[----:B------:R-:W-:Y:S01]  /*11b0*/  FMUL.FTZ R39, R109, -1.4426950216293334961 ;  /* 0xbfb8aa3b6d277820 */ /* 0x000fe20000410000 */
[----:B------:R-:W-:Y:S01]  /*11c0*/  PRMT R18, R18, 0x7632, R18 ;  /* 0x0000763212127816 */ /* 0x000fe20000000012 */
[----:B------:R2:W4:Y:S01]  /*11d0*/  MUFU.EX2 R38, R37 ;  /* 0x0000002500267308 */ /* 0x0005220000000800 */
[----:B------:R-:W-:-:S02]  /*11e0*/  PRMT R19, R19, 0x7632, R19 ;  /* 0x0000763213137816 */ /* 0x000fc40000000013 */
[----:B------:R-:W-:Y:S02]  /*11f0*/  SHF.L.U32 R45, R16, 0x10, RZ ;  /* 0x00000010102d7819 */ /* 0x000fe400000006ff */
[----:B------:R-:W-:Y:S02]  /*1200*/  SHF.L.U32 R100, R17, 0x10, RZ ;  /* 0x0000001011647819 */ /* 0x000fe400000006ff */
[----:B------:R-:W-:Y:S01]  /*1210*/  SHF.L.U32 R106, R18, 0x10, RZ ;  /* 0x00000010126a7819 */ /* 0x000fe200000006ff */
[----:B------:R1:W0:Y:S01]  /*1220*/  MUFU.EX2 R40, R39 ;  /* 0x0000002700287308 */ /* 0x0002220000000800 */
[----:B------:R-:W-:Y:S01]  /*1230*/  SHF.L.U32 R112, R19, 0x10, RZ ;  /* 0x0000001013707819 */ /* 0x000fe200000006ff */
[----:B--2---:R-:W-:Y:S01]  /*1240*/  FMUL.FTZ R37, R100, -1.4426950216293334961 ;  /* 0xbfb8aa3b64257820 */ /* 0x004fe20000410000 */
[----:B------:R-:W-:Y:S01]  /*1250*/  FMUL.FTZ R2, R45, -1.4426950216293334961 ;  /* 0xbfb8aa3b2d027820 */ /* 0x000fe20000410000 */
[----:B------:R-:W-:Y:S02]  /*1260*/  SHF.L.U32 R96, R11, 0x10, RZ ;  /* 0x000000100b607819 */ /* 0x000fe400000006ff */
[----:B------:R-:W-:Y:S01]  /*1270*/  FMUL.FTZ R41, R112, -1.4426950216293334961 ;  /* 0xbfb8aa3b70297820 */ /* 0x000fe20000410000 */
[----:B------:R-:W-:Y:S01]  /*1280*/  SHF.L.U32 R135, R6, 0x10, RZ ;  /* 0x0000001006877819 */ /* 0x000fe200000006ff */
[----:B------:R-:W2:Y:S01]  /*1290*/  MUFU.EX2 R36, R3 ;  /* 0x0000000300247308 */ /* 0x000ea20000000800 */
[----:B-1----:R-:W-:Y:S01]  /*12a0*/  FMUL.FTZ R39, R106, -1.4426950216293334961 ;  /* 0xbfb8aa3b6a277820 */ /* 0x002fe20000410000 */
[----:B----4-:R-:W-:Y:S01]  /*12b0*/  FADD.FTZ R38, R38, 1 ;  /* 0x3f80000026267421 */ /* 0x010fe20000010000 */
[----:B------:R-:W-:-:S05]  /*12c0*/  SHF.L.U32 R133, R7, 0x10, RZ ;  /* 0x0000001007857819 */ /* 0x000fca00000006ff */
[----:B------:R-:W1:Y:S01]  /*12d0*/  MUFU.EX2 R37, R37 ;  /* 0x0000002500257308 */ /* 0x000e620000000800 */
[----:B0-----:R-:W-:-:S07]  /*12e0*/  FADD.FTZ R40, R40, 1 ;  /* 0x3f80000028287421 */ /* 0x001fce0000010000 */
[----:B------:R-:W0:Y:S01]  /*12f0*/  MUFU.EX2 R0, R0 ;  /* 0x0000000000007308 */ /* 0x000e220000000800 */
[----:B--2---:R-:W-:-:S07]  /*1300*/  FADD.FTZ R36, R36, 1 ;  /* 0x3f80000024247421 */ /* 0x004fce0000010000 */
[----:B------:R-:W2:Y:S01]  /*1310*/  MUFU.EX2 R39, R39 ;  /* 0x0000002700277308 */ /* 0x000ea20000000800 */
[----:B-1----:R-:W-:-:S07]  /*1320*/  FADD.FTZ R37, R37, 1 ;  /* 0x3f80000025257421 */ /* 0x002fce0000010000 */
[----:B------:R0:W1:Y:S08]  /*1330*/  MUFU.EX2 R3, R2 ;  /* 0x0000000200037308 */ /* 0x0000700000000800 */
[----:B------:R-:W4:Y:S01]  /*1340*/  MUFU.EX2 R41, R41 ;  /* 0x0000002900297308 */ /* 0x000f220000000800 */
[----:B0-----:R-:W-:Y:S01]  /*1350*/  FADD.FTZ R2, R0, 1 ;  /* 0x3f80000000027421 */ /* 0x001fe20000010000 */
[----:B--2---:R-:W-:Y:S01]  /*1360*/  FADD.FTZ R39, R39, 1 ;  /* 0x3f80000027277421 */ /* 0x004fe20000010000 */
[----:B------:R-:W-:-:S05]  /*1370*/  PRMT R0, R12, 0x7632, R0 ;  /* 0x000076320c007816 */ /* 0x000fca0000000000 */
[----:B------:R0:W2:Y:S01]  /*1380*/  MUFU.RCP R110, R40 ;  /* 0x00000028006e7308 */ /* 0x0000a20000001000 */
[----:B-1----:R-:W-:-:S07]  /*1390*/  FADD.FTZ R3, R3, 1 ;  /* 0x3f80000003037421 */ /* 0x002fce0000010000 */
[----:B------:R1:W2:Y:S01]  /*13a0*/  MUFU.RCP R98, R36 ;  /* 0x0000002400627308 */ /* 0x0002a20000001000 */
[----:B----4-:R-:W-:Y:S01]  /*13b0*/  FADD.FTZ R41, R41, 1 ;  /* 0x3f80000029297421 */ /* 0x010fe20000010000 */
[----:B0-----:R-:W-:-:S06]  /*13c0*/  SHF.L.U32 R40, R15, 0x10, RZ ;  /* 0x000000100f287819 */ /* 0x001fcc00000006ff */
[----:B------:R0:W-:Y:S01]  /*13d0*/  MUFU.RCP R104, R38 ;  /* 0x0000002600687308 */ /* 0x0001e20000001000 */
[----:B-1----:R-:W-:Y:S01]  /*13e0*/  SHF.L.U32 R36, R13, 0x10, RZ ;  /* 0x000000100d247819 */ /* 0x002fe200000006ff */
[----:B--2---:R-:W-:-:S04]  /*13f0*/  FADD.FTZ R94, -R110, 1 ;  /* 0x3f8000006e5e7421 */ /* 0x004fc80000010100 */
[C---:B------:R-:W-:Y:S01]  /*1400*/  FFMA.FTZ R94, R109.reuse, R94, 1 ;  /* 0x3f8000006d5e7423 */ /* 0x040fe2000001005e */
[----:B------:R-:W-:Y:S01]  /*1410*/  FMUL.FTZ R109, R109, R110 ;  /* 0x0000006e6d6d7220 */ /* 0x000fe20000410000 */
[----:B------:R-:W-:Y:S01]  /*1420*/  MUFU.RCP R101, R37 ;  /* 0x0000002500657308 */ /* 0x000fe20000001000 */
[----:B0-----:R-:W-:Y:S02]  /*1430*/  SHF.L.U32 R38, R14, 0x10, RZ ;  /* 0x000000100e267819 */ /* 0x001fe400000006ff */
[----:B------:R-:W-:-:S05]  /*1440*/  FMUL.FTZ R125, R40, R109 ;  /* 0x0000006d287d7220 */ /* 0x000fca0000410000 */
[----:B------:R0:W1:Y:S08]  /*1450*/  MUFU.RCP R43, R2 ;  /* 0x00000002002b7308 */ /* 0x0000700000001000 */
[----:B------:R-:W-:Y:S01]  /*1460*/  MUFU.RCP R107, R39 ;  /* 0x00000027006b7308 */ /* 0x000fe20000001000 */
[----:B0-----:R-:W-:-:S07]  /*1470*/  FADD.FTZ R2, -R98, 1 ;  /* 0x3f80000062027421 */ /* 0x001fce0000010100 */
[----:B------:R1:W-:Y:S08]  /*1480*/  MUFU.RCP R46, R3 ;  /* 0x00000003002e7308 */ /* 0x0003f00000001000 */
[----:B------:R-:W0:Y:S01]  /*1490*/  MUFU.RCP R113, R41 ;  /* 0x0000002900717308 */ /* 0x000e220000001000 */
[----:B-1----:R-:W-:-:S04]  /*14a0*/  FADD.FTZ R3, -R43, 1 ;  /* 0x3f8000002b037421 */ /* 0x002fc80000010100 */
[----:B------:R-:W-:Y:S01]  /*14b0*/  FFMA.FTZ R3, R42, R3, 1 ;  /* 0x3f8000002a037423 */ /* 0x000fe20000010003 */
[----:B0-----:R-:W-:-:S04]  /*14c0*/  FADD.FTZ R115, -R113, 1 ;  /* 0x3f80000071737421 */ /* 0x001fc80000010100 */
[C---:B------:R-:W-:Y:S01]  /*14d0*/  FFMA.FTZ R115, R112.reuse, R115, 1 ;  /* 0x3f80000070737423 */ /* 0x040fe20000010073 */
[----:B------:R-:W-:Y:S01]  /*14e0*/  FMUL.FTZ R112, R112, R113 ;  /* 0x0000007170707220 */ /* 0x000fe20000410000 */
[----:B---3--:R0:W-:Y:S01]  /*14f0*/  STS.128 [R88], R32 ;  /* 0x0000002058007388 */ /* 0x0081e20000000c00 */
[----:B------:R-:W-:-:S03]  /*1500*/  NOP ;  /* 0x0000000000007918 */ /* 0x000fc60000000000 */
[----:B------:R-:W1:Y:S01]  /*1510*/  LDS.128 R16, [R88] ;  /* 0x0000000058107984 */ /* 0x000e620000000c00 */
[----:B0-----:R-:W-:Y:S02]  /*1520*/  SHF.L.U32 R34, R12, 0x10, RZ ;  /* 0x000000100c227819 */ /* 0x001fe400000006ff */
[----:B------:R-:W-:Y:S02]  /*1530*/  PRMT R12, R13, 0x7632, R12 ;  /* 0x000076320d0c7816 */ /* 0x000fe4000000000c */
[----:B------:R-:W-:Y:S02]  /*1540*/  PRMT R13, R14, 0x7632, R13 ;  /* 0x000076320e0d7816 */ /* 0x000fe4000000000d */
[----:B------:R-:W-:Y:S02]  /*1550*/  PRMT R14, R15, 0x7632, R14 ;  /* 0x000076320f0e7816 */ /* 0x000fe4000000000e */
[----:B------:R-:W-:Y:S01]  /*1560*/  SHF.L.U32 R39, R13, 0x10, RZ ;  /* 0x000000100d277819 */ /* 0x000fe200000006ff */
[----:B------:R-:W-:Y:S01]  /*1570*/  FADD.FTZ R13, -R101, 1 ;  /* 0x3f800000650d7421 */ /* 0x000fe20000010100 */
[----:B------:R-:W-:-:S02]  /*1580*/  SHF.L.U32 R37, R12, 0x10, RZ ;  /* 0x000000100c257819 */ /* 0x000fc400000006ff */
[----:B------:R-:W-:Y:S02]  /*1590*/  SHF.L.U32 R41, R14, 0x10, RZ ;  /* 0x000000100e297819 */ /* 0x000fe400000006ff */
[----:B-1----:R-:W-:Y:S02]  /*15a0*/  SHF.L.U32 R111, R19, 0x10, RZ ;  /* 0x00000010136f7819 */ /* 0x002fe400000006ff */
[C---:B------:R-:W-:Y:S02]  /*15b0*/  SHF.L.U32 R99, R17.reuse, 0x10, RZ ;  /* 0x0000001011637819 */ /* 0x040fe400000006ff */
[----:B------:R-:W-:Y:S01]  /*15c0*/  SHF.L.U32 R105, R18, 0x10, RZ ;  /* 0x0000001012697819 */ /* 0x000fe200000006ff */
[----:B------:R-:W-:Y:S01]  /*15d0*/  FMUL.FTZ R35, R40, R111 ;  /* 0x0000006f28237220 */ /* 0x000fe20000410000 */
[----:B------:R-:W-:Y:S01]  /*15e0*/  PRMT R32, R17, 0x7632, R32 ;  /* 0x0000763211207816 */ /* 0x000fe20000000020 */
[----:B------:R-:W-:Y:S01]  /*15f0*/  FMUL.FTZ R17, R36, R99 ;  /* 0x0000006324117220 */ /* 0x000fe20000410000 */
[----:B------:R-:W-:Y:S01]  /*1600*/  PRMT R15, R16, 0x7632, R15 ;  /* 0x00007632100f7816 */ /* 0x000fe2000000000f */
[----:B------:R-:W-:Y:S01]  /*1610*/  FMUL.FTZ R35, R110, R35 ;  /* 0x000000236e237220 */ /* 0x000fe20000410000 */
[----:B------:R-:W-:Y:S01]  /*1620*/  SHF.L.U32 R44, R16, 0x10, RZ ;  /* 0x00000010102c7819 */ /* 0x000fe200000006ff */
[----:B------:R-:W-:Y:S01]  /*1630*/  FADD.FTZ R16, -R104, 1 ;  /* 0x3f80000068107421 */ /* 0x000fe20000010100 */
[----:B------:R-:W-:Y:S01]  /*1640*/  PRMT R92, R19, 0x7632, R92 ;  /* 0x00007632135c7816 */ /* 0x000fe2000000005c */
[----:B------:R-:W-:Y:S01]  /*1650*/  FMUL.FTZ R19, R38, R105 ;  /* 0x0000006926137220 */ /* 0x000fe20000410000 */
[----:B------:R-:W-:Y:S01]  /*1660*/  PRMT R33, R18, 0x7632, R33 ;  /* 0x0000763212217816 */ /* 0x000fe20000000021 */
[----:B------:R-:W-:Y:S01]  /*1670*/  FFMA.FTZ R18, R97, R2, 1 ;  /* 0x3f80000061127423 */ /* 0x000fe20000010002 */
        /* <DEDUP_REMOVED lines=40> */
[----:B------:R-:W-:Y:S01]  /*1900*/  PRMT R0, R4, 0x7632, R0 ;  /* 0x0000763204007816 */ /* 0x000fe20000000000 */
        /* <DEDUP_REMOVED lines=17> */
[----:B------:R-:W1:Y:S01]  /*1a20*/  LDS.128 R12, [R88] ;  /* 0x00000000580c7984 */ /* 0x000e620000000c00 */
[C---:B------:R-:W-:Y:S01]  /*1a30*/  IMAD.WIDE.U32 R2, R93.reuse, UR4, R32 ;  /* 0x000000045d027c25 */ /* 0x040fe2000f8e0020 */
[----:B------:R-:W2:Y:S03]  /*1a40*/  LDCU UR4, c[0x0][0x38c] ;  /* 0x00007180ff0477ac */ /* 0x000ea60008000800 */
[----:B------:R-:W-:Y:S01]  /*1a50*/  IMAD R3, R93, UR5, R3 ;  /* 0x000000055d037c24 */ /* 0x000fe2000f8e0203 */
[C---:B------:R-:W-:Y:S02]  /*1a60*/  LEA R4, P0, R2.reuse, R116, 0x1 ;  /* 0x0000007402047211 */ /* 0x040fe400078008ff */
[----:B0-----:R-:W-:Y:S02]  /*1a70*/  PRMT R16, R5, 0x7632, R16 ;  /* 0x0000763205107816 */ /* 0x001fe40000000010 */
[----:B------:R-:W-:-:S02]  /*1a80*/  LEA.HI.X R5, R2, R117, R3, 0x1, P0 ;  /* 0x0000007502057211 */ /* 0x000fc400000f0c03 */
[----:B------:R-:W-:Y:S02]  /*1a90*/  PRMT R17, R6, 0x7632, R17 ;  /* 0x0000763206117816 */ /* 0x000fe40000000011 */
[----:B------:R-:W-:Y:S01]  /*1aa0*/  PRMT R18, R7, 0x7632, R18 ;  /* 0x0000763207127816 */ /* 0x000fe20000000012 */
[----:B------:R-:W-:-:S05]  /*1ab0*/  IMAD.WIDE.U32 R2, R67, 0x10, R4 ;  /* 0x0000001043027825 */ /* 0x000fca00078e0004 */
[----:B-1----:R0:W-:Y:S01]  /*1ac0*/  STG.E.128 desc[UR16][R2.64], R12 ;  /* 0x0000000c02007986 */ /* 0x0021e2000c101d10 */
[----:B--2---:R-:W-:Y:S05]  /*1ad0*/  BRA.U !UP0, `(.L_x_16515) ;  /* 0x0000000108687547 */ /* 0x004fea000b800000 */
[----:B------:R-:W-:Y:S01]  /*1ae0*/  BAR.SYNC.DEFER_BLOCKING 0x0 ;  /* 0x0000000000007b1d */ /* 0x000fe20000010000 */
        /* <DEDUP_REMOVED lines=25> */
.L_x_16515:
[----:B------:R-:W-:Y:S01]  /*1c80*/  SHF.L.U32 R149, R149, 0x10, RZ ;  /* 0x0000001095957819 */ /* 0x000fe200000006ff */
[----:B01----:R-:W-:Y:S01]  /*1c90*/  FFMA.FTZ R2, R34, R90, R83 ;  /* 0x0000005a22027223 */ /* 0x003fe20000010053 */
[----:B------:R-:W-:Y:S01]  /*1ca0*/  SHF.L.U32 R147, R147, 0x10, RZ ;  /* 0x0000001093937819 */ /* 0x000fe200000006ff */
[----:B------:R-:W-:Y:S01]  /*1cb0*/  BAR.SYNC.DEFER_BLOCKING 0x0 ;  /* 0x0000000000007b1d */ /* 0x000fe20000010000 */
[----:B------:R-:W-:Y:S01]  /*1cc0*/  SHF.L.U32 R145, R145, 0x10, RZ ;  /* 0x0000001091917819 */ /* 0x000fe200000006ff */
[----:B------:R-:W-:Y:S01]  /*1cd0*/  FFMA.FTZ R2, R35, R149, R2 ;  /* 0x0000009523027223 */ /* 0x000fe20000010002 */
[----:B------:R-:W-:Y:S01]  /*1ce0*/  UISETP.GE.AND UP0, UPT, UR4, 0x1, UPT ;  /* 0x000000010400788c */ /* 0x000fe2000bf06270 */
[----:B------:R-:W-:Y:S02]  /*1cf0*/  SHF.L.U32 R143, R143, 0x10, RZ ;  /* 0x000000108f8f7819 */ /* 0x000fe400000006ff */
[----:B------:R-:W-:Y:S01]  /*1d00*/  CS2R R102, SRZ ;  /* 0x0000000000667805 */ /* 0x000fe2000001ff00 */
        /* <DEDUP_REMOVED lines=9> */
[----:B------:R-:W-:Y:S01]  /*1da0*/  MOV R104, RZ ;  /* 0x000000ff00687202 */ /* 0x000fe20000000f00 */
[----:B-----5:R-:W-:Y:S01]  /*1db0*/  FADD.FTZ R141, R141, R84 ;  /* 0x000000548d8d7221 */ /* 0x020fe20000010000 */
[----:B------:R-:W-:Y:S01]  /*1dc0*/  MOV R97, RZ ;  /* 0x000000ff00617202 */ /* 0x000fe20000000f00 */
        /* <DEDUP_REMOVED lines=23> */
[----:B------:R-:W-:Y:S01]  /*1f40*/  FADD.FTZ R123, R41, R41 ;  /* 0x00000029297b7221 */ /* 0x000fe20000010000 */
[----:B------:R-:W0:Y:S01]  /*1f50*/  LDC R124, c[0x0][0x388] ;  /* 0x0000e200ff7c7b82 */ /* 0x000e220000000800 */
[----:B------:R-:W-:Y:S01]  /*1f60*/  SHF.L.U32 R3, R48, 0x9, RZ ;  /* 0x0000000930037819 */ /* 0x000fe200000006ff */
[----:B------:R-:W-:Y:S01]  /*1f70*/  FADD.FTZ R129, R129, R129 ;  /* 0x0000008181817221 */ /* 0x000fe20000010000 */
[C---:B------:R-:W-:Y:S01]  /*1f80*/  ISETP.NE.AND P0, PT, R70.reuse, 0x1, PT ;  /* 0x000000014600780c */ /* 0x040fe20003f05270 */
[----:B------:R-:W-:Y:S01]  /*1f90*/  FADD.FTZ R127, R127, R127 ;  /* 0x0000007f7f7f7221 */ /* 0x000fe20000010000 */
[----:B------:R-:W-:Y:S01]  /*1fa0*/  SHF.L.U32 R112, R70, 0x8, RZ ;  /* 0x0000000846707819 */ /* 0x000fe200000006ff */
[----:B------:R-:W-:Y:S01]  /*1fb0*/  FADD.FTZ R125, R125, R125 ;  /* 0x0000007d7d7d7221 */ /* 0x000fe20000010000 */
[----:B------:R-:W-:Y:S01]  /*1fc0*/  IADD3 R42, P1, PT, R3, R80, RZ ;  /* 0x00000050032a7210 */ /* 0x000fe20007f3e0ff */
[----:B------:R-:W1:Y:S01]  /*1fd0*/  LDC.64 R32, c[0x0][0x440] ;  /* 0x00011000ff207b82 */ /* 0x000e620000000a00 */
[----:B------:R-:W-:Y:S01]  /*1fe0*/  LOP3.LUT R194, R20, 0x100, RZ, 0xc0, !PT ;  /* 0x0000010014c27812 */ /* 0x000fe200078ec0ff */
[----:B------:R-:W-:Y:S01]  /*1ff0*/  FMUL.FTZ R120, R141, R90 ;  /* 0x0000005a8d787220 */ /* 0x000fe20000410000 */
[----:B------:R-:W-:Y:S01]  /*2000*/  IADD3 R122, PT, PT, R70, -0x2, RZ ;  /* 0xfffffffe467a7810 */ /* 0x000fe20007ffe0ff */
[----:B------:R-:W-:Y:S01]  /*2010*/  FMUL.FTZ R119, R142, R149 ;  /* 0x000000958e777220 */ /* 0x000fe20000410000 */
[----:B------:R-:W-:Y:S01]  /*2020*/  LEA R121, R95, R88, 0x4 ;  /* 0x000000585f797211 */ /* 0x000fe200078e20ff */
[----:B------:R-:W-:Y:S01]  /*2030*/  FMUL.FTZ R118, R137, R92 ;  /* 0x0000005c89767220 */ /* 0x000fe20000410000 */
[----:B------:R-:W-:Y:S01]  /*2040*/  FMUL.FTZ R117, R140, R147 ;  /* 0x000000938c757220 */ /* 0x000fe20000410000 */
[----:B------:R-:W2:Y:S01]  /*2050*/  LDC.64 R34, c[0x0][0x448] ;  /* 0x00011200ff227b82 */ /* 0x000ea20000000a00 */
[----:B------:R-:W-:Y:S01]  /*2060*/  FMUL.FTZ R116, R135, R94 ;  /* 0x0000005e87747220 */ /* 0x000fe20000410000 */
[----:B------:R-:W-:Y:S01]  /*2070*/  FMUL.FTZ R115, R136, R145 ;  /* 0x0000009188737220 */ /* 0x000fe20000410000 */
[----:B------:R-:W-:Y:S01]  /*2080*/  ISETP.EQ.AND P0, PT, R80, RZ, P0 ;  /* 0x000000ff5000720c */ /* 0x000fe20000702270 */
[----:B------:R-:W-:Y:S01]  /*2090*/  FMUL.FTZ R114, R133, R96 ;  /* 0x0000006085727220 */ /* 0x000fe20000410000 */
[----:B------:R-:W-:Y:S01]  /*20a0*/  FMUL.FTZ R113, R134, R143 ;  /* 0x0000008f86717220 */ /* 0x000fe20000410000 */
[----:B------:R-:W-:Y:S01]  /*20b0*/  MOV R104, RZ ;  /* 0x000000ff00687202 */ /* 0x000fe20000000f00 */
[----:B------:R-:W3:Y:S01]  /*20c0*/  LDCU UR7, c[0x0][0x394] ;  /* 0x00007280ff0777ac */ /* 0x000ee20008000800 */
[----:B------:R-:W4:Y:S01]  /*20d0*/  LDC.64 R138, c[0x0][0x3e0] ;  /* 0x0000f800ff8a7b82 */ /* 0x000f220000000a00 */
[----:B------:R-:W-:-:S02]  /*20e0*/  LOP3.LUT R112, R112, 0x100, RZ, 0xc0, !PT ;  /* 0x0000010070707812 */ /* 0x000fc400078ec0ff */
[C---:B------:R-:W-:Y:S01]  /*20f0*/  IADD3 R111, PT, PT, R3.reuse, R80, RZ ;  /* 0x00000050036f7210 */ /* 0x040fe20007ffe0ff */
[----:B------:R-:W0:Y:S01]  /*2100*/  LDCU UR8, c[0x0][0x38c] ;  /* 0x00007180ff0877ac */ /* 0x000e220008000800 */
[----:B------:R-:W-:-:S03]  /*2110*/  LEA.HI.X.SX32 R43, R3, RZ, 0x1, P1 ;  /* 0x000000ff032b7211 */ /* 0x000fc600008f0eff */
[----:B------:R-:W0:Y:S01]  /*2120*/  LDC.64 R36, c[0x0][0x3c0] ;  /* 0x0000f000ff247b82 */ /* 0x000e220000000a00 */
[----:B------:R-:W-:-:S07]  /*2130*/  UMOV UR4, URZ ;  /* 0x000000ff00047c82 */ /* 0x000fce0008000000 */
[----:B------:R-:W0:Y:S08]  /*2140*/  LDC.64 R38, c[0x0][0x3a8] ;  /* 0x0000ea00ff267b82 */ /* 0x000e300000000a00 */
[----:B---3--:R-:W0:Y:S02]  /*2150*/  LDC.64 R40, c[0x0][0x4f0] ;  /* 0x00013c00ff287b82 */ /* 0x008e240000000a00 */
.L_x_16566:
[----:B------:R-:W-:Y:S02]  /*2160*/  MOV R2, R24 ;  /* 0x0000001800027202 */ /* 0x000fe40000000f00 */
[----:B------:R-:W-:-:S03]  /*2170*/  MOV R3, R81 ;  /* 0x0000005100037202 */ /* 0x000fc60000000f00 */
[----:B0-----:R-:W-:-:S04]  /*2180*/  IMAD.WIDE.U32 R2, R38, UR4, R2 ;  /* 0x0000000426027c25 */ /* 0x001fc8000f8e0002 */
[----:B------:R-:W-:Y:S01]  /*2190*/  IMAD R3, R39, UR4, R3 ;  /* 0x0000000427037c24 */ /* 0x000fe2000f8e0203 */
[----:B-1----:R-:W-:-:S04]  /*21a0*/  LEA R44, P1, R2, R32, 0x3 ;  /* 0x00000020022c7211 */ /* 0x002fc800078218ff */
[----:B------:R-:W-:Y:S01]  /*21b0*/  LEA.HI.X R45, R2, R33, R3, 0x3, P1 ;  /* 0x00000021022d7211 */ /* 0x000fe200008f1c03 */
[----:B----4-:R-:W-:-:S05]  /*21c0*/  IMAD.WIDE.U32 R2, R138, UR4, RZ ;  /* 0x000000048a027c25 */ /* 0x010fca000f8e00ff */
[----:B---3--:R-:W3:Y:S01]  /*21d0*/  LDG.E.64 R44, desc[UR16][R44.64] ;  /* 0x000000102c2c7981 */ /* 0x008ee2000c1e1b00 */
[----:B------:R-:W-:Y:S01]  /*21e0*/  IMAD R3, R139, UR4, R3 ;  /* 0x000000048b037c24 */ /* 0x000fe2000f8e0203 */
[----:B------:R-:W-:-:S04]  /*21f0*/  LEA R4, P1, R2, R72, 0x1 ;  /* 0x0000004802047211 */ /* 0x000fc800078208ff */
[----:B------:R-:W-:-:S03]  /*2200*/  LEA.HI.X R5, R2, R71, R3, 0x1, P1 ;  /* 0x0000004702057211 */ /* 0x000fc600008f0c03 */
[----:B------:R-:W-:-:S05]  /*2210*/  IMAD.WIDE.U32 R2, R49, 0x10, R4 ;  /* 0x0000001031027825 */ /* 0x000fca00078e0004 */
[----:B------:R-:W4:Y:S04]  /*2220*/  LDG.E.128 R8, desc[UR16][R2.64] ;  /* 0x0000001002087981 */ /* 0x000f28000c1e1d00 */
[----:B------:R0:W5:Y:S02]  /*2230*/  LDG.E.128 R12, desc[UR16][R2.64+0x200] ;  /* 0x00020010020c7981 */ /* 0x000164000c1e1d00 */
[----:B0-----:R-:W-:Y:S02]  /*2240*/  MOV R2, R22 ;  /* 0x0000001600027202 */ /* 0x001fe40000000f00 */
[----:B------:R-:W-:-:S03]  /*2250*/  MOV R3, R79 ;  /* 0x0000004f00037202 */ /* 0x000fc60000000f00 */
[----:B------:R-:W-:-:S04]  /*2260*/  IMAD.WIDE.U32 R4, R36, UR4, R2 ;  /* 0x0000000424047c25 */ /* 0x000fc8000f8e0002 */
        /* <DEDUP_REMOVED lines=11> */
[-C--:B------:R-:W-:Y:S01]  /*2320*/  FMUL.FTZ R6, R142, R45.reuse ;  /* 0x0000002d8e067220 */ /* 0x080fe20000410000 */
        /* <DEDUP_REMOVED lines=8> */
[CC--:B0-----:R-:W-:Y:S01]  /*23b0*/  FMUL.FTZ R5, R140.reuse, R45.reuse ;  /* 0x0000002d8c057220 */ /* 0x0c1fe20000410000 */
[----:B----4-:R-:W-:Y:S03]  /*23c0*/  STS.128 [R88], R8 ;  /* 0x0000000858007388 */ /* 0x010fe60000000c00 */
[----:B------:R-:W-:Y:S01]  /*23d0*/  FMUL.RZ R16, R5, 0.15915493667125701904 ;  /* 0x3e22f98305107820 */ /* 0x000fe2000040c000 */
[----:B------:R-:W-:Y:S01]  /*23e0*/  FMUL.FTZ R5, R140, R4 ;  /* 0x000000048c057220 */ /* 0x000fe20000410000 */
[----:B-----5:R0:W-:Y:S01]  /*23f0*/  STS.128 [R88+0x200], R12 ;  /* 0x0002000c58007388 */ /* 0x0201e20000000c00 */
        /* <DEDUP_REMOVED lines=14> */
[----:B------:R-:W-:Y:S01]  /*24e0*/  MUFU.SIN R153, R16 ;  /* 0x0000001000997308 */ /* 0x000fe20000000400 */
[C---:B0-----:R-:W-:Y:S01]  /*24f0*/  FMUL.FTZ R5, R133.reuse, R4 ;  /* 0x0000000485057220 */ /* 0x041fe20000410000 */
[----:B------:R-:W-:-:S04]  /*2500*/  FMUL.FTZ R4, R133, R45 ;  /* 0x0000002d85047220 */ /* 0x000fc80000410000 */
[----:B------:R-:W-:Y:S02]  /*2510*/  FMUL.RZ R164, R4, 0.15915493667125701904 ;  /* 0x3e22f98304a47820 */ /* 0x000fe4000040c000 */
[----:B------:R-:W0:Y:S08]  /*2520*/  MUFU.COS R155, R16 ;  /* 0x00000010009b7308 */ /* 0x000e300000000000 */
[----:B------:R-:W-:Y:S08]  /*2530*/  MUFU.SIN R157, R17 ;  /* 0x00000011009d7308 */ /* 0x000ff00000000400 */
[----:B------:R-:W-:Y:S01]  /*2540*/  MUFU.COS R163, R17 ;  /* 0x0000001100a37308 */ /* 0x000fe20000000000 */
[----:B0-----:R-:W-:-:S07]  /*2550*/  FMUL.FTZ R146, R152, R155 ;  /* 0x0000009b98927220 */ /* 0x001fce0000410000 */
        /* <DEDUP_REMOVED lines=13> */
[----:B------:R-:W3:Y:S01]  /*2630*/  MUFU.SIN R169, R164 ;  /* 0x000000a400a97308 */ /* 0x000ee20000000400 */
[----:B0-----:R-:W-:Y:S01]  /*2640*/  PRMT R181, R16, 0x7632, R181 ;  /* 0x0000763210b57816 */ /* 0x001fe200000000b5 */
[----:B------:R-:W-:Y:S01]  /*2650*/  FMUL.RZ R11, R2, 0.15915493667125701904 ;  /* 0x3e22f983020b7820 */ /* 0x000fe2000040c000 */
[----:B------:R-:W-:Y:S02]  /*2660*/  IADD3 R2, PT, PT, R194, UR4, RZ ;  /* 0x00000004c2027c10 */ /* 0x000fe4000fffe0ff */
[----:B------:R-:W-:Y:S02]  /*2670*/  PRMT R180, R17, 0x7632, R180 ;  /* 0x0000763211b47816 */ /* 0x000fe400000000b4 */
[----:B------:R-:W-:Y:S01]  /*2680*/  SEL R2, R2, R69, !P1 ;  /* 0x0000004502027207 */ /* 0x000fe20004800000 */
[----:B------:R-:W0:Y:S01]  /*2690*/  MUFU.COS R10, R11 ;  /* 0x0000000b000a7308 */ /* 0x000e220000000000 */
[C---:B----4-:R-:W-:Y:S01]  /*26a0*/  FMUL.FTZ R144, R3.reuse, R148 ;  /* 0x0000009403907220 */ /* 0x050fe20000410000 */
[----:B------:R-:W-:Y:S01]  /*26b0*/  FMUL.FTZ R14, R3, R150 ;  /* 0x00000096030e7220 */ /* 0x000fe20000410000 */
[----:B------:R-:W-:Y:S01]  /*26c0*/  FMUL.FTZ R148, R152, R153 ;  /* 0x0000009998947220 */ /* 0x000fe20000410000 */
[C---:B------:R-:W-:Y:S01]  /*26d0*/  FMUL.FTZ R152, R154.reuse, R163 ;  /* 0x000000a39a987220 */ /* 0x040fe20000410000 */
[----:B------:R-:W-:Y:S01]  /*26e0*/  FMUL.FTZ R150, R154, R157 ;  /* 0x0000009d9a967220 */ /* 0x000fe20000410000 */
[----:B------:R-:W-:Y:S01]  /*26f0*/  FMUL.FTZ R154, R156, R167 ;  /* 0x000000a79c9a7220 */ /* 0x000fe20000410000 */
[----:B------:R-:W-:Y:S01]  /*2700*/  PRMT R178, R18, 0x7632, R178 ;  /* 0x0000763212b27816 */ /* 0x000fe200000000b2 */
[----:B------:R-:W4:Y:S01]  /*2710*/  MUFU.SIN R8, R11 ;  /* 0x0000000b00087308 */ /* 0x000f220000000400 */
[----:B------:R-:W-:Y:S01]  /*2720*/  PRMT R177, R19, 0x7632, R177 ;  /* 0x0000763213b17816 */ /* 0x000fe200000000b1 */
[----:B------:R-:W-:Y:S01]  /*2730*/  FMUL.FTZ R153, R156, R165 ;  /* 0x000000a59c997220 */ /* 0x000fe20000410000 */
[----:B------:R-:W-:Y:S01]  /*2740*/  LEA R2, R2, UR5, 0x3 ;  /* 0x0000000502027c11 */ /* 0x000fe2000f8e18ff */
[----:B---3--:R-:W-:Y:S01]  /*2750*/  FMUL.FTZ R156, R158, R169 ;  /* 0x000000a99e9c7220 */ /* 0x008fe20000410000 */
[----:B------:R-:W-:-:S02]  /*2760*/  SHF.L.U32 R181, R181, 0x10, RZ ;  /* 0x00000010b5b57819 */ /* 0x000fc400000006ff */
[----:B------:R-:W-:Y:S01]  /*2770*/  SHF.L.U32 R180, R180, 0x10, RZ ;  /* 0x00000010b4b47819 */ /* 0x000fe200000006ff */
[----:B------:R-:W3:Y:S01]  /*2780*/  MUFU.COS R171, R164 ;  /* 0x000000a400ab7308 */ /* 0x000ee20000000000 */
[----:B-1----:R-:W-:Y:S01]  /*2790*/  PRMT R167, R5, 0x7632, R167 ;  /* 0x0000763205a77816 */ /* 0x002fe200000000a7 */
[----:B0-----:R-:W-:Y:S01]  /*27a0*/  FMUL.FTZ R10, R159, R10 ;  /* 0x0000000a9f0a7220 */ /* 0x001fe20000410000 */
[----:B------:R-:W-:Y:S02]  /*27b0*/  PRMT R172, R4, 0x7632, R172 ;  /* 0x0000763204ac7816 */ /* 0x000fe400000000ac */
[----:B------:R-:W-:Y:S02]  /*27c0*/  PRMT R163, R6, 0x7632, R163 ;  /* 0x0000763206a37816 */ /* 0x000fe400000000a3 */
[----:B------:R-:W-:Y:S01]  /*27d0*/  PRMT R12, R7, 0x7632, R12 ;  /* 0x00007632070c7816 */ /* 0x000fe2000000000c */
[----:B------:R-:W0:Y:S01]  /*27e0*/  MUFU.SIN R173, R166 ;  /* 0x000000a600ad7308 */ /* 0x000e220000000400 */
[----:B----4-:R-:W-:Y:S01]  /*27f0*/  FMUL.FTZ R11, R159, R8 ;  /* 0x000000089f0b7220 */ /* 0x010fe20000410000 */
[----:B------:R-:W-:-:S02]  /*2800*/  SHF.L.U32 R178, R178, 0x10, RZ ;  /* 0x00000010b2b27819 */ /* 0x000fc400000006ff */
[----:B------:R-:W-:Y:S02]  /*2810*/  SHF.L.U32 R167, R167, 0x10, RZ ;  /* 0x00000010a7a77819 */ /* 0x000fe400000006ff */
[----:B------:R-:W-:Y:S01]  /*2820*/  SHF.L.U32 R177, R177, 0x10, RZ ;  /* 0x00000010b1b17819 */ /* 0x000fe200000006ff */
[----:B------:R1:W-:Y:S01]  /*2830*/  STS.64 [R2+0x10b0], R10 ;  /* 0x0010b00a02007388 */ /* 0x0003e20000000a00 */
[----:B------:R4:W5:Y:S01]  /*2840*/  MUFU.COS R9, R166 ;  /* 0x000000a600097308 */ /* 0x0009620000000000 */
[----:B------:R-:W-:Y:S01]  /*2850*/  SHF.L.U32 R172, R172, 0x10, RZ ;  /* 0x00000010acac7819 */ /* 0x000fe200000006ff */
[----:B---3--:R-:W-:Y:S01]  /*2860*/  FMUL.FTZ R155, R158, R171 ;  /* 0x000000ab9e9b7220 */ /* 0x008fe20000410000 */
[----:B------:R-:W-:Y:S01]  /*2870*/  SHF.L.U32 R163, R163, 0x10, RZ ;  /* 0x00000010a3a37819 */ /* 0x000fe200000006ff */
[----:B--2---:R-:W-:Y:S01]  /*2880*/  FMUL.FTZ R182, R46, R167 ;  /* 0x000000a72eb67220 */ /* 0x004fe20000410000 */
[----:B------:R-:W-:Y:S01]  /*2890*/  SHF.L.U32 R12, R12, 0x10, RZ ;  /* 0x000000100c0c7819 */ /* 0x000fe200000006ff */
[-C--:B------:R-:W-:Y:S01]  /*28a0*/  FMUL.FTZ R159, R47, R177.reuse ;  /* 0x000000b12f9f7220 */ /* 0x080fe20000410000 */
[----:B------:R-:W-:Y:S01]  /*28b0*/  SHF.L.U32 R3, R16, 0x10, RZ ;  /* 0x0000001010037819 */ /* 0x000fe200000006ff */
[----:B------:R-:W-:Y:S01]  /*28c0*/  FMUL.FTZ R8, R46, R177 ;  /* 0x000000b12e087220 */ /* 0x000fe20000410000 */
[----:B0-----:R-:W-:Y:S01]  /*28d0*/  FMUL.FTZ R158, R160, R173 ;  /* 0x000000ada09e7220 */ /* 0x001fe20000410000 */
[----:B----4-:R-:W-:Y:S01]  /*28e0*/  SHF.L.U32 R166, R19, 0x10, RZ ;  /* 0x0000001013a67819 */ /* 0x010fe200000006ff */
[----:B-1----:R-:W-:Y:S01]  /*28f0*/  FMUL.FTZ R2, R46, R181 ;  /* 0x000000b52e027220 */ /* 0x002fe20000410000 */
[----:B------:R-:W-:Y:S01]  /*2900*/  SHF.L.U32 R170, R17, 0x10, RZ ;  /* 0x0000001011aa7819 */ /* 0x000fe200000006ff */
[-C--:B------:R-:W-:Y:S01]  /*2910*/  FMUL.FTZ R169, R47, R172.reuse ;  /* 0x000000ac2fa97220 */ /* 0x080fe20000410000 */
[----:B------:R-:W-:Y:S01]  /*2920*/  SHF.L.U32 R164, R18, 0x10, RZ ;  /* 0x0000001012a47819 */ /* 0x000fe200000006ff */
[----:B------:R-:W-:Y:S01]  /*2930*/  FMUL.FTZ R18, R46, R172 ;  /* 0x000000ac2e127220 */ /* 0x000fe20000410000 */
[----:B------:R-:W-:Y:S01]  /*2940*/  SHF.L.U32 R19, R5, 0x10, RZ ;  /* 0x0000001005137819 */ /* 0x000fe200000006ff */
[----:B-----5:R-:W-:Y:S01]  /*2950*/  FMUL.FTZ R157, R160, R9 ;  /* 0x00000009a09d7220 */ /* 0x020fe20000410000 */
[----:B------:R-:W-:Y:S01]  /*2960*/  SHF.L.U32 R160, R4, 0x10, RZ ;  /* 0x0000001004a07819 */ /* 0x000fe200000006ff */
[----:B------:R-:W-:Y:S01]  /*2970*/  FMUL.FTZ R4, R46, R180 ;  /* 0x000000b42e047220 */ /* 0x000fe20000410000 */
[----:B------:R-:W-:Y:S01]  /*2980*/  SHF.L.U32 R16, R6, 0x10, RZ ;  /* 0x0000001006107819 */ /* 0x000fe200000006ff */
[----:B------:R-:W-:Y:S01]  /*2990*/  FMUL.FTZ R9, R47, R178 ;  /* 0x000000b22f097220 */ /* 0x000fe20000410000 */
[----:B------:R-:W-:Y:S01]  /*29a0*/  SHF.L.U32 R13, R7, 0x10, RZ ;  /* 0x00000010070d7819 */ /* 0x000fe200000006ff */
[C---:B------:R-:W-:Y:S01]  /*29b0*/  FMUL.FTZ R5, R47.reuse, R181 ;  /* 0x000000b52f057220 */ /* 0x040fe20000410000 */
[C---:B------:R-:W-:Y:S01]  /*29c0*/  FMUL.FTZ R7, R47.reuse, R180 ;  /* 0x000000b42f077220 */ /* 0x040fe20000410000 */
[C---:B------:R-:W-:Y:S01]  /*29d0*/  FMUL.FTZ R6, R46.reuse, R178 ;  /* 0x000000b22e067220 */ /* 0x040fe20000410000 */
[C---:B------:R-:W-:Y:S01]  /*29e0*/  FMUL.FTZ R176, R47.reuse, R167 ;  /* 0x000000a72fb07220 */ /* 0x040fe20000410000 */
[CC--:B------:R-:W-:Y:S01]  /*29f0*/  FMUL.FTZ R175, R47.reuse, R163.reuse ;  /* 0x000000a32faf7220 */ /* 0x0c0fe20000410000 */
[C---:B------:R-:W-:Y:S01]  /*2a00*/  FMUL.FTZ R183, R46.reuse, R163 ;  /* 0x000000a32eb77220 */ /* 0x040fe20000410000 */
[CC--:B------:R-:W-:Y:S01]  /*2a10*/  FMUL.FTZ R184, R47.reuse, R12.reuse ;  /* 0x0000000c2fb87220 */ /* 0x0c0fe20000410000 */
[C---:B------:R-:W-:Y:S01]  /*2a20*/  FMUL.FTZ R186, R46.reuse, R12 ;  /* 0x0000000c2eba7220 */ /* 0x040fe20000410000 */
[C---:B------:R-:W-:Y:S01]  /*2a30*/  FFMA.FTZ R17, R47.reuse, R3, R2 ;  /* 0x000000032f117223 */ /* 0x040fe20000010002 */
[C---:B------:R-:W-:Y:S01]  /*2a40*/  FFMA.FTZ R165, R47.reuse, R170, R4 ;  /* 0x000000aa2fa57223 */ /* 0x040fe20000010004 */
[C---:B------:R-:W-:Y:S01]  /*2a50*/  FFMA.FTZ R168, R46.reuse, R164, -R9 ;  /* 0x000000a42ea87223 */ /* 0x040fe20000010809 */
[C---:B------:R-:W-:Y:S01]  /*2a60*/  FFMA.FTZ R179, R47.reuse, R19, R182 ;  /* 0x000000132fb37223 */ /* 0x040fe200000100b6 */
[C---:B------:R-:W-:Y:S01]  /*2a70*/  FFMA.FTZ R5, R46.reuse, R3, -R5 ;  /* 0x000000032e057223 */ /* 0x040fe20000010805 */
[C---:B------:R-:W-:Y:S01]  /*2a80*/  FFMA.FTZ R7, R46.reuse, R170, -R7 ;  /* 0x000000aa2e077223 */ /* 0x040fe20000010807 */
[C---:B------:R-:W-:Y:S01]  /*2a90*/  FFMA.FTZ R6, R47.reuse, R164, R6 ;  /* 0x000000a42f067223 */ /* 0x040fe20000010006 */
[CC--:B------:R-:W-:Y:S01]  /*2aa0*/  FFMA.FTZ R171, R46.reuse, R166.reuse, -R159 ;  /* 0x000000a62eab7223 */ /* 0x0c0fe2000001089f */
[C---:B------:R-:W-:Y:S01]  /*2ab0*/  FFMA.FTZ R173, R47.reuse, R166, R8 ;  /* 0x000000a62fad7223 */ /* 0x040fe20000010008 */
[CC--:B------:R-:W-:Y:S01]  /*2ac0*/  FFMA.FTZ R174, R46.reuse, R160.reuse, -R169 ;  /* 0x000000a02eae7223 */ /* 0x0c0fe200000108a9 */
[C---:B------:R-:W-:Y:S01]  /*2ad0*/  FFMA.FTZ R2, R47.reuse, R160, R18 ;  /* 0x000000a02f027223 */ /* 0x040fe20000010012 */
[C---:B------:R-:W-:Y:S01]  /*2ae0*/  FFMA.FTZ R9, R46.reuse, R19, -R176 ;  /* 0x000000132e097223 */ /* 0x040fe200000108b0 */
[CC--:B------:R-:W-:Y:S01]  /*2af0*/  FFMA.FTZ R182, R46.reuse, R16.reuse, -R175 ;  /* 0x000000102eb67223 */ /* 0x0c0fe200000108af */
[C---:B------:R-:W-:Y:S01]  /*2b00*/  FFMA.FTZ R4, R47.reuse, R16, R183 ;  /* 0x000000102f047223 */ /* 0x040fe200000100b7 */
[-C--:B------:R-:W-:Y:S01]  /*2b10*/  FFMA.FTZ R184, R46, R13.reuse, -R184 ;  /* 0x0000000d2eb87223 */ /* 0x080fe200000108b8 */
[----:B------:R-:W-:Y:S01]  /*2b20*/  FFMA.FTZ R186, R47, R13, R186 ;  /* 0x0000000d2fba7223 */ /* 0x000fe200000100ba */
        /* <DEDUP_REMOVED lines=26> */
.L_x_16518:
[----:B------:R0:W1:Y:S02]  /*2cd0*/  LDS.64 R8, [R161+0x20b8] ;  /* 0x0020b800a1087984 */ /* 0x0000640000000a00 */
.L_x_16519:
[----:B------:R-:W-:Y:S05]  /*2ce0*/  BSYNC.RECONVERGENT B0 ;  /* 0x0000000000007941 */ /* 0x000fea0003800200 */
.L_x_16517:
        /* <DEDUP_REMOVED lines=19> */
[----:B----4-:R-:W-:-:S03]  /*2e20*/  FADD.FTZ R7, RZ, R2 ;  /* 0x00000002ff077221 */ /* 0x010fc60000010000 */
[C---:B------:R-:W-:Y:S01]  /*2e30*/  FMUL.FTZ R187, R148.reuse, R191 ;  /* 0x000000bf94bb7220 */ /* 0x040fe20000410000 */
[----:B------:R-:W-:-:S03]  /*2e40*/  FMUL.FTZ R2, R148, R7 ;  /* 0x0000000794027220 */ /* 0x000fc60000410000 */
[C---:B------:R-:W-:Y:S01]  /*2e50*/  FFMA.FTZ R187, R146.reuse, R7, R187 ;  /* 0x0000000792bb7223 */ /* 0x040fe200000100bb */
[----:B------:R-:W-:-:S03]  /*2e60*/  FFMA.FTZ R2, R146, R191, -R2 ;  /* 0x000000bf92027223 */ /* 0x000fc60000010802 */
[----:B------:R-:W-:Y:S01]  /*2e70*/  FADD.FTZ R187, RZ, R187 ;  /* 0x000000bbffbb7221 */ /* 0x000fe20000010000 */
[----:B------:R-:W-:Y:S01]  /*2e80*/  FADD.FTZ R7, R117, R2 ;  /* 0x0000000275077221 */ /* 0x000fe20000010000 */
[----:B------:R-:W-:Y:S02]  /*2e90*/  FMUL.FTZ R2, R10, R151 ;  /* 0x000000970a027220 */ /* 0x000fe40000410000 */
[C---:B------:R-:W-:Y:S01]  /*2ea0*/  FMUL.FTZ R189, R150.reuse, R187 ;  /* 0x000000bb96bd7220 */ /* 0x040fe20000410000 */
[----:B------:R-:W-:-:S03]  /*2eb0*/  FMUL.FTZ R6, R150, R7 ;  /* 0x0000000796067220 */ /* 0x000fc60000410000 */
[C---:B------:R-:W-:Y:S01]  /*2ec0*/  FFMA.FTZ R189, R152.reuse, R7, -R189 ;  /* 0x0000000798bd7223 */ /* 0x040fe200000108bd */
[C---:B------:R-:W-:Y:S01]  /*2ed0*/  FMUL.FTZ R7, R11.reuse, R151 ;  /* 0x000000970b077220 */ /* 0x040fe20000410000 */
[----:B------:R-:W-:Y:S01]  /*2ee0*/  FFMA.FTZ R6, R152, R187, R6 ;  /* 0x000000bb98067223 */ /* 0x000fe20000010006 */
[-C--:B------:R-:W-:Y:S01]  /*2ef0*/  FFMA.FTZ R187, R11, R15.reuse, R2 ;  /* 0x0000000f0bbb7223 */ /* 0x080fe20000010002 */
[----:B------:R-:W-:Y:S01]  /*2f00*/  FADD.FTZ R186, R116, R189 ;  /* 0x000000bd74ba7221 */ /* 0x000fe20000010000 */
[----:B------:R-:W-:Y:S01]  /*2f10*/  FFMA.FTZ R7, R10, R15, -R7 ;  /* 0x0000000f0a077223 */ /* 0x000fe20000010807 */
[----:B------:R-:W-:Y:S01]  /*2f20*/  FADD.FTZ R6, RZ, R6 ;  /* 0x00000006ff067221 */ /* 0x000fe20000010000 */
        /* <DEDUP_REMOVED lines=36> */
[----:B------:R-:W-:-:S02]  /*3170*/  FFMA.FTZ R186, R155, R187, -R186 ;  /* 0x000000bb9bba7223 */ /* 0x000fc400000108ba */
[----:B------:R-:W2:Y:S01]  /*3180*/  SHFL.UP PT, R191, R2, 0x1, RZ ;  /* 0x0420000002bf7989 */ /* 0x000ea200000e00ff */
[----:B------:R-:W-:Y:S01]  /*3190*/  FFMA.FTZ R188, R155, R7, R188 ;  /* 0x000000079bbc7223 */ /* 0x000fe200000100bc */
[C---:B------:R-:W-:Y:S02]  /*31a0*/  FMUL.FTZ R190, R158.reuse, R186 ;  /* 0x000000ba9ebe7220 */ /* 0x040fe40000410000 */
[----:B------:R-:W4:Y:S01]  /*31b0*/  SHFL.UP PT, R189, R6, 0x1, RZ ;  /* 0x0420000006bd7989 */ /* 0x000f2200000e00ff */
[-C--:B------:R-:W-:Y:S01]  /*31c0*/  FMUL.FTZ R187, R158, R188.reuse ;  /* 0x000000bc9ebb7220 */ /* 0x080fe20000410000 */
[----:B------:R-:W-:-:S03]  /*31d0*/  FFMA.FTZ R7, R157, R188, R190 ;  /* 0x000000bc9d077223 */ /* 0x000fc600000100be */
[----:B------:R-:W-:Y:S02]  /*31e0*/  FFMA.FTZ R186, R157, R186, -R187 ;  /* 0x000000ba9dba7223 */ /* 0x000fe400000108bb */
[----:B------:R-:W0:Y:S04]  /*31f0*/  SHFL.UP PT, R188, R7, 0x1, RZ ;  /* 0x0420000007bc7989 */ /* 0x000e2800000e00ff */
[----:B------:R-:W3:Y:S01]  /*3200*/  SHFL.UP PT, R187, R186, 0x1, RZ ;  /* 0x04200000babb7989 */ /* 0x000ee200000e00ff */
[-C--:B--2---:R-:W-:Y:S01]  /*3210*/  FMUL.FTZ R190, R186, R191.reuse ;  /* 0x000000bfbabe7220 */ /* 0x084fe20000410000 */
[----:B------:R-:W-:-:S03]  /*3220*/  FMUL.FTZ R191, R7, R191 ;  /* 0x000000bf07bf7220 */ /* 0x000fc60000410000 */
[-C--:B----4-:R-:W-:Y:S01]  /*3230*/  FFMA.FTZ R193, R7, R189.reuse, R190 ;  /* 0x000000bd07c17223 */ /* 0x090fe200000100be */
[----:B------:R-:W-:-:S03]  /*3240*/  FFMA.FTZ R191, R186, R189, -R191 ;  /* 0x000000bdbabf7223 */ /* 0x000fc600000108bf */
[----:B------:R-:W-:Y:S01]  /*3250*/  @P2 FADD.FTZ R2, R2, R193 ;  /* 0x000000c102022221 */ /* 0x000fe20000010000 */
[----:B------:R-:W-:Y:S01]  /*3260*/  @P2 FADD.FTZ R6, R6, R191 ;  /* 0x000000bf06062221 */ /* 0x000fe20000010000 */
[CC--:B0-----:R-:W-:Y:S01]  /*3270*/  FMUL.FTZ R190, R186.reuse, R188.reuse ;  /* 0x000000bcbabe7220 */ /* 0x0c1fe20000410000 */
[C---:B------:R-:W-:Y:S02]  /*3280*/  FMUL.FTZ R189, R7.reuse, R188 ;  /* 0x000000bc07bd7220 */ /* 0x040fe40000410000 */
[----:B------:R-:W0:Y:S01]  /*3290*/  SHFL.UP PT, R192, R2, 0x2, RZ ;  /* 0x0440000002c07989 */ /* 0x000e2200000e00ff */
[-C--:B---3--:R-:W-:Y:S01]  /*32a0*/  @P2 FFMA.FTZ R7, R7, R187.reuse, R190 ;  /* 0x000000bb07072223 */ /* 0x088fe200000100be */
[----:B------:R-:W-:Y:S02]  /*32b0*/  @P2 FFMA.FTZ R186, R186, R187, -R189 ;  /* 0x000000bbbaba2223 */ /* 0x000fe400000108bd */
[----:B------:R-:W2:Y:S01]  /*32c0*/  SHFL.UP PT, R191, R6, 0x2, RZ ;  /* 0x0440000006bf7989 */ /* 0x000ea200000e00ff */
[----:B------:R-:W-:-:S03]  /*32d0*/  ISETP.GE.AND P2, PT, R95, 0x2, PT ;  /* 0x000000025f00780c */ /* 0x000fc60003f46270 */
        /* <DEDUP_REMOVED lines=27> */
[----:B------:R-:W-:Y:S01]  /*3490*/  @P2 FFMA.FTZ R186, R186, R187, -R189 ;  /* 0x000000bbbaba2223 */ /* 0x000fe200000108bd */
[----:B------:R-:W-:-:S02]  /*34a0*/  ISETP.GE.AND P2, PT, R95, 0x8, PT ;  /* 0x000000085f00780c */ /* 0x000fc40003f46270 */
[----:B------:R-:W2:Y:S04]  /*34b0*/  SHFL.UP PT, R188, R7, 0x8, RZ ;  /* 0x0500000007bc7989 */ /* 0x000ea800000e00ff */
[----:B------:R-:W3:Y:S04]  /*34c0*/  SHFL.UP PT, R189, R6, 0x8, RZ ;  /* 0x0500000006bd7989 */ /* 0x000ee800000e00ff */
[----:B------:R-:W4:Y:S01]  /*34d0*/  SHFL.UP PT, R187, R186, 0x8, RZ ;  /* 0x05000000babb7989 */ /* 0x000f2200000e00ff */
[-C--:B0-----:R-:W-:Y:S01]  /*34e0*/  FMUL.FTZ R191, R7, R190.reuse ;  /* 0x000000be07bf7220 */ /* 0x081fe20000410000 */
[C---:B------:R-:W-:Y:S01]  /*34f0*/  FMUL.FTZ R192, R186.reuse, R190 ;  /* 0x000000bebac07220 */ /* 0x040fe20000410000 */
[----:B--2---:R-:W-:-:S02]  /*3500*/  FMUL.FTZ R190, R186, R188 ;  /* 0x000000bcbabe7220 */ /* 0x004fc40000410000 */
[-C--:B---3--:R-:W-:Y:S01]  /*3510*/  FFMA.FTZ R191, R186, R189.reuse, -R191 ;  /* 0x000000bdbabf7223 */ /* 0x088fe200000108bf */
[C---:B------:R-:W-:Y:S01]  /*3520*/  FFMA.FTZ R193, R7.reuse, R189, R192 ;  /* 0x000000bd07c17223 */ /* 0x040fe200000100c0 */
[C---:B------:R-:W-:Y:S01]  /*3530*/  FMUL.FTZ R189, R7.reuse, R188 ;  /* 0x000000bc07bd7220 */ /* 0x040fe20000410000 */
[C---:B------:R-:W-:Y:S01]  /*3540*/  FMUL.FTZ R188, R158.reuse, R185 ;  /* 0x000000b99ebc7220 */ /* 0x040fe20000410000 */
[----:B----4-:R-:W-:Y:S01]  /*3550*/  @P2 FFMA.FTZ R7, R7, R187, R190 ;  /* 0x000000bb07072223 */ /* 0x010fe200000100be */
[-C--:B------:R-:W-:Y:S01]  /*3560*/  FMUL.FTZ R190, R158, R184.reuse ;  /* 0x000000b89ebe7220 */ /* 0x080fe20000410000 */
[----:B------:R-:W-:Y:S01]  /*3570*/  @P2 FADD.FTZ R2, R2, R193 ;  /* 0x000000c102022221 */ /* 0x000fe20000010000 */
[C---:B------:R-:W-:Y:S01]  /*3580*/  FFMA.FTZ R195, R157.reuse, R184, R188 ;  /* 0x000000b89dc37223 */ /* 0x040fe200000100bc */
[C---:B-1----:R-:W-:Y:S01]  /*3590*/  FMUL.FTZ R193, R157.reuse, R9 ;  /* 0x000000099dc17220 */ /* 0x042fe20000410000 */
[----:B------:R-:W-:Y:S01]  /*35a0*/  FFMA.FTZ R190, R157, R185, -R190 ;  /* 0x000000b99dbe7223 */ /* 0x000fe200000108be */
[----:B------:R-:W-:Y:S01]  /*35b0*/  FMUL.FTZ R188, R158, R9 ;  /* 0x000000099ebc7220 */ /* 0x000fe20000410000 */
[----:B------:R-:W-:Y:S01]  /*35c0*/  FADD.FTZ R195, R182, R195 ;  /* 0x000000c3b6c37221 */ /* 0x000fe20000010000 */
[-C--:B------:R-:W-:Y:S01]  /*35d0*/  FFMA.FTZ R193, -R158, R8.reuse, -R193 ;  /* 0x000000089ec17223 */ /* 0x080fe200000109c1 */
[----:B------:R-:W-:Y:S01]  /*35e0*/  FADD.FTZ R190, R183, R190 ;  /* 0x000000beb7be7221 */ /* 0x000fe20000010000 */
[----:B------:R-:W-:Y:S01]  /*35f0*/  FFMA.FTZ R188, R157, R8, -R188 ;  /* 0x000000089dbc7223 */ /* 0x000fe200000108bc */
[----:B------:R-:W-:Y:S01]  /*3600*/  FMUL.FTZ R197, R156, R195 ;  /* 0x000000c39cc57220 */ /* 0x000fe20000410000 */
[----:B------:R-:W-:Y:S01]  /*3610*/  @P2 FADD.FTZ R6, R6, R191 ;  /* 0x000000bf06062221 */ /* 0x000fe20000010000 */
[C---:B------:R-:W-:Y:S01]  /*3620*/  FMUL.FTZ R192, R156.reuse, R193 ;  /* 0x000000c19cc07220 */ /* 0x040fe20000410000 */
[----:B------:R-:W0:Y:S01]  /*3630*/  SHFL.UP PT, R191, R2, 0x10, RZ ;  /* 0x0600000002bf7989 */ /* 0x000e2200000e00ff */
[CC--:B------:R-:W-:Y:S01]  /*3640*/  FFMA.FTZ R200, R155.reuse, R190.reuse, -R197 ;  /* 0x000000be9bc87223 */ /* 0x0c0fe200000108c5 */
[C---:B------:R-:W-:Y:S01]  /*3650*/  FMUL.FTZ R198, R156.reuse, R190 ;  /* 0x000000be9cc67220 */ /* 0x040fe20000410000 */
[CC--:B------:R-:W-:Y:S01]  /*3660*/  FFMA.FTZ R192, R155.reuse, R188.reuse, R192 ;  /* 0x000000bc9bc07223 */ /* 0x0c0fe200000100c0 */
[----:B------:R-:W1:Y:S01]  /*3670*/  SHFL.UP PT, R190, R6, 0x10, RZ ;  /* 0x0600000006be7989 */ /* 0x000e6200000e00ff */
[----:B------:R-:W-:Y:S01]  /*3680*/  FMUL.FTZ R196, R156, R188 ;  /* 0x000000bc9cc47220 */ /* 0x000fe20000410000 */
[----:B------:R-:W-:Y:S01]  /*3690*/  @P2 FFMA.FTZ R186, R186, R187, -R189 ;  /* 0x000000bbbaba2223 */ /* 0x000fe200000108bd */
[C---:B------:R-:W-:Y:S01]  /*36a0*/  FFMA.FTZ R195, R155.reuse, R195, R198 ;  /* 0x000000c39bc37223 */ /* 0x040fe200000100c6 */
[----:B------:R-:W2:Y:S01]  /*36b0*/  SHFL.UP PT, R188, R7, 0x10, RZ ;  /* 0x0600000007bc7989 */ /* 0x000ea200000e00ff */
[----:B------:R-:W-:Y:S01]  /*36c0*/  FFMA.FTZ R196, R155, R193, -R196 ;  /* 0x000000c19bc47223 */ /* 0x000fe200000108c4 */
[C---:B------:R-:W-:Y:S01]  /*36d0*/  FMUL.FTZ R197, R153.reuse, R192 ;  /* 0x000000c099c57220 */ /* 0x040fe20000410000 */
[----:B------:R-:W-:Y:S01]  /*36e0*/  FADD.FTZ R195, R176, R195 ;  /* 0x000000c3b0c37221 */ /* 0x000fe20000010000 */
[----:B------:R-:W3:Y:S01]  /*36f0*/  SHFL.UP PT, R187, R186, 0x10, RZ ;  /* 0x06000000babb7989 */ /* 0x000ee200000e00ff */
[----:B------:R-:W-:Y:S01]  /*3700*/  FMUL.FTZ R189, R153, R196 ;  /* 0x000000c499bd7220 */ /* 0x000fe20000410000 */
[----:B------:R-:W-:Y:S01]  /*3710*/  ISETP.GE.AND P2, PT, R95, 0x10, PT ;  /* 0x000000105f00780c */ /* 0x000fe20003f46270 */
[----:B------:R-:W-:Y:S01]  /*3720*/  FADD.FTZ R200, R179, R200 ;  /* 0x000000c8b3c87221 */ /* 0x000fe20000010000 */
[C---:B------:R-:W-:Y:S01]  /*3730*/  FMUL.FTZ R199, R153.reuse, R195 ;  /* 0x000000c399c77220 */ /* 0x040fe20000410000 */
[C---:B------:R-:W-:Y:S01]  /*3740*/  FFMA.FTZ R193, R154.reuse, R192, R189 ;  /* 0x000000c09ac17223 */ /* 0x040fe200000100bd */
[C---:B------:R-:W-:Y:S01]  /*3750*/  FFMA.FTZ R197, R154.reuse, R196, -R197 ;  /* 0x000000c49ac57223 */ /* 0x040fe200000108c5 */
[-C--:B------:R-:W-:Y:S01]  /*3760*/  FMUL.FTZ R198, R153, R200.reuse ;  /* 0x000000c899c67220 */ /* 0x080fe20000410000 */
[----:B------:R-:W-:Y:S01]  /*3770*/  FFMA.FTZ R200, R154, R200, -R199 ;  /* 0x000000c89ac87223 */ /* 0x000fe200000108c7 */
[C---:B------:R-:W-:Y:S01]  /*3780*/  FMUL.FTZ R196, R150.reuse, R193 ;  /* 0x000000c196c47220 */ /* 0x040fe20000410000 */
[----:B------:R-:W-:Y:S01]  /*3790*/  FMUL.FTZ R199, R150, R197 ;  /* 0x000000c596c77220 */ /* 0x000fe20000410000 */
[----:B------:R-:W-:Y:S01]  /*37a0*/  FFMA.FTZ R195, R154, R195, R198 ;  /* 0x000000c39ac37223 */ /* 0x000fe200000100c6 */
[CC--:B0-----:R-:W-:Y:S01]  /*37b0*/  FMUL.FTZ R189, R7.reuse, R191.reuse ;  /* 0x000000bf07bd7220 */ /* 0x0c1fe20000410000 */
[----:B------:R-:W-:Y:S01]  /*37c0*/  FMUL.FTZ R192, R186, R191 ;  /* 0x000000bfbac07220 */ /* 0x000fe20000410000 */
[C---:B------:R-:W-:Y:S01]  /*37d0*/  FFMA.FTZ R199, R152.reuse, R193, R199 ;  /* 0x000000c198c77223 */ /* 0x040fe200000100c7 */
[----:B------:R-:W-:Y:S01]  /*37e0*/  FFMA.FTZ R201, R152, R197, -R196 ;  /* 0x000000c598c97223 */ /* 0x000fe200000108c4 */
[-C--:B-1----:R-:W-:Y:S01]  /*37f0*/  FFMA.FTZ R191, R186, R190.reuse, -R189 ;  /* 0x000000bebabf7223 */ /* 0x082fe200000108bd */
[----:B------:R-:W-:Y:S01]  /*3800*/  FFMA.FTZ R193, R7, R190, R192 ;  /* 0x000000be07c17223 */ /* 0x000fe200000100c0 */
[----:B------:R-:W-:Y:S01]  /*3810*/  FADD.FTZ R197, R175, R200 ;  /* 0x000000c8afc57221 */ /* 0x000fe20000010000 */
[----:B------:R-:W-:Y:S01]  /*3820*/  FADD.FTZ R195, R174, R195 ;  /* 0x000000c3aec37221 */ /* 0x000fe20000010000 */
[CC--:B--2---:R-:W-:Y:S01]  /*3830*/  FMUL.FTZ R189, R7.reuse, R188.reuse ;  /* 0x000000bc07bd7220 */ /* 0x0c4fe20000410000 */
[----:B------:R-:W-:Y:S01]  /*3840*/  FMUL.FTZ R188, R186, R188 ;  /* 0x000000bcbabc7220 */ /* 0x000fe20000410000 */
[----:B------:R-:W-:Y:S01]  /*3850*/  FMUL.FTZ R203, R150, R197 ;  /* 0x000000c596cb7220 */ /* 0x000fe20000410000 */
[----:B------:R-:W-:Y:S01]  /*3860*/  @P2 FADD.FTZ R6, R6, R191 ;  /* 0x000000bf06062221 */ /* 0x000fe20000010000 */
[-C--:B---3--:R-:W-:Y:S01]  /*3870*/  @P2 FFMA.FTZ R186, R186, R187.reuse, -R189 ;  /* 0x000000bbbaba2223 */ /* 0x088fe200000108bd */
[----:B------:R-:W-:Y:S01]  /*3880*/  @P2 FFMA.FTZ R7, R7, R187, R188 ;  /* 0x000000bb07072223 */ /* 0x000fe200000100bc */
[----:B------:R-:W-:Y:S01]  /*3890*/  @P2 FADD.FTZ R2, R2, R193 ;  /* 0x000000c102022221 */ /* 0x000fe20000010000 */
[-C--:B------:R-:W-:Y:S01]  /*38a0*/  FFMA.FTZ R188, R152, R195.reuse, R203 ;  /* 0x000000c398bc7223 */ /* 0x080fe200000100cb */
[----:B------:R-:W-:Y:S01]  /*38b0*/  FMUL.FTZ R195, R150, R195 ;  /* 0x000000c396c37220 */ /* 0x000fe20000410000 */
[----:B------:R-:W-:Y:S01]  /*38c0*/  SHFL.UP PT, R6, R6, 0x1, RZ ;  /* 0x0420000006067989 */ /* 0x000fe200000e00ff */
[C---:B------:R-:W-:Y:S01]  /*38d0*/  FMUL.FTZ R187, R148.reuse, R201 ;  /* 0x000000c994bb7220 */ /* 0x040fe20000410000 */
[----:B------:R-:W-:Y:S01]  /*38e0*/  FMUL.FTZ R192, R148, R199 ;  /* 0x000000c794c07220 */ /* 0x000fe20000410000 */
[----:B------:R-:W-:Y:S01]  /*38f0*/  FFMA.FTZ R190, R152, R197, -R195 ;  /* 0x000000c598be7223 */ /* 0x000fe200000108c3 */
[----:B------:R-:W-:Y:S01]  /*3900*/  SHFL.UP PT, R186, R186, 0x1, RZ ;  /* 0x04200000baba7989 */ /* 0x000fe200000e00ff */
[C---:B------:R-:W-:Y:S01]  /*3910*/  FFMA.FTZ R199, R146.reuse, R199, R187 ;  /* 0x000000c792c77223 */ /* 0x040fe200000100bb */
[----:B------:R-:W-:Y:S01]  /*3920*/  FADD.FTZ R187, R171, R188 ;  /* 0x000000bcabbb7221 */ /* 0x000fe20000010000 */
[----:B------:R-:W-:Y:S01]  /*3930*/  FADD.FTZ R189, R173, R190 ;  /* 0x000000beadbd7221 */ /* 0x000fe20000010000 */
[----:B------:R-:W-:Y:S01]  /*3940*/  SHFL.UP PT, R7, R7, 0x1, RZ ;  /* 0x0420000007077989 */ /* 0x000fe200000e00ff */
[----:B------:R-:W-:Y:S01]  /*3950*/  FFMA.FTZ R201, R146, R201, -R192 ;  /* 0x000000c992c97223 */ /* 0x000fe200000108c0 */
[C---:B------:R-:W-:Y:S01]  /*3960*/  FMUL.FTZ R188, R148.reuse, R187 ;  /* 0x000000bb94bc7220 */ /* 0x040fe20000410000 */
[----:B------:R-:W-:Y:S01]  /*3970*/  FMUL.FTZ R191, R148, R189 ;  /* 0x000000bd94bf7220 */ /* 0x000fe20000410000 */
[----:B-----5:R-:W0:Y:S01]  /*3980*/  SHFL.IDX PT, R5, R5, RZ, 0x1f ;  /* 0x00001fff05057589 */ /* 0x020e2200000e0000 */
[----:B------:R-:W-:Y:S01]  /*3990*/  FMUL.FTZ R190, R144, R201 ;  /* 0x000000c990be7220 */ /* 0x000fe20000410000 */
[C---:B------:R-:W-:Y:S01]  /*39a0*/  FFMA.FTZ R196, R146.reuse, R189, -R188 ;  /* 0x000000bd92c47223 */ /* 0x040fe200000108bc */
[----:B------:R-:W-:Y:S01]  /*39b0*/  FFMA.FTZ R191, R146, R187, R191 ;  /* 0x000000bb92bf7223 */ /* 0x000fe200000100bf */
[----:B------:R-:W1:Y:S01]  /*39c0*/  SHFL.IDX PT, R4, R4, RZ, 0x1f ;  /* 0x00001fff04047589 */ /* 0x000e6200000e0000 */
[-C--:B------:R-:W-:Y:S01]  /*39d0*/  FMUL.FTZ R193, R144, R199.reuse ;  /* 0x000000c790c17220 */ /* 0x080fe20000410000 */
[----:B------:R-:W-:Y:S01]  /*39e0*/  FFMA.FTZ R190, R14, R199, R190 ;  /* 0x000000c70ebe7223 */ /* 0x000fe200000100be */
[----:B------:R-:W-:Y:S01]  /*39f0*/  FADD.FTZ R191, R168, R191 ;  /* 0x000000bfa8bf7221 */ /* 0x000fe20000010000 */
[----:B------:R-:W2:Y:S01]  /*3a00*/  SHFL.UP PT, R2, R2, 0x1, RZ ;  /* 0x0420000002027989 */ /* 0x000ea200000e00ff */
[----:B------:R-:W-:Y:S01]  /*3a10*/  FFMA.FTZ R192, R14, R201, -R193 ;  /* 0x000000c90ec07223 */ /* 0x000fe200000108c1 */
[----:B------:R-:W-:-:S03]  /*3a20*/  FMUL.FTZ R189, R151, R190 ;  /* 0x000000be97bd7220 */ /* 0x000fc60000410000 */
[-C--:B------:R-:W-:Y:S01]  /*3a30*/  FMUL.FTZ R198, R151, R192.reuse ;  /* 0x000000c097c67220 */ /* 0x080fe20000410000 */
[----:B------:R-:W-:Y:S01]  /*3a40*/  FFMA.FTZ R192, R15, R192, -R189 ;  /* 0x000000c00fc07223 */ /* 0x000fe200000108bd */
[----:B------:R-:W-:Y:S02]  /*3a50*/  FADD.FTZ R189, R169, R196 ;  /* 0x000000c4a9bd7221 */ /* 0x000fe40000010000 */
[----:B------:R-:W-:Y:S01]  /*3a60*/  FFMA.FTZ R190, R15, R190, R198 ;  /* 0x000000be0fbe7223 */ /* 0x000fe200000100c6 */
[-C--:B0-----:R-:W-:Y:S01]  /*3a70*/  FMUL.FTZ R188, R186, R5.reuse ;  /* 0x00000005babc7220 */ /* 0x081fe20000410000 */
[----:B------:R-:W-:-:S03]  /*3a80*/  FMUL.FTZ R187, R7, R5 ;  /* 0x0000000507bb7220 */ /* 0x000fc60000410000 */
[-C--:B-1----:R-:W-:Y:S01]  /*3a90*/  FFMA.FTZ R7, R7, R4.reuse, R188 ;  /* 0x0000000407077223 */ /* 0x082fe200000100bc */
[----:B------:R-:W-:-:S03]  /*3aa0*/  FFMA.FTZ R187, R186, R4, -R187 ;  /* 0x00000004babb7223 */ /* 0x000fc600000108bb */
[----:B--2---:R-:W-:Y:S01]  /*3ab0*/  @P1 FADD.FTZ R5, R2, R7 ;  /* 0x0000000702051221 */ /* 0x004fe20000010000 */
[----:B------:R-:W-:Y:S01]  /*3ac0*/  @P1 FADD.FTZ R4, R6, R187 ;  /* 0x000000bb06041221 */ /* 0x000fe20000010000 */
        /* <DEDUP_REMOVED lines=16> */
[----:B------:R-:W-:Y:S01]  /*3bd0*/  FFMA.FTZ R11, R15, R6, R2 ;  /* 0x000000060f0b7223 */ /* 0x000fe20000010002 */
[-C--:B------:R-:W-:Y:S01]  /*3be0*/  FMUL.FTZ R6, R181, R186.reuse ;  /* 0x000000bab5067220 */ /* 0x080fe20000410000 */
[C---:B------:R-:W-:Y:S01]  /*3bf0*/  FFMA.FTZ R7, R15.reuse, R186, R7 ;  /* 0x000000ba0f077223 */ /* 0x040fe20000010007 */
[-C--:B------:R-:W-:Y:S01]  /*3c00*/  FFMA.FTZ R2, R15, R188.reuse, -R5 ;  /* 0x000000bc0f027223 */ /* 0x080fe20000010805 */
[----:B------:R-:W-:Y:S01]  /*3c10*/  FMUL.FTZ R5, R181, R188 ;  /* 0x000000bcb5057220 */ /* 0x000fe20000410000 */
[----:B------:R-:W-:Y:S01]  /*3c20*/  FFMA.FTZ R4, R15, R4, -R187 ;  /* 0x000000040f047223 */ /* 0x000fe200000108bb */
        /* <DEDUP_REMOVED lines=14> */
[C---:B------:R-:W-:Y:S01]  /*3d10*/  FFMA.FTZ R5, -R0.reuse, R3, RZ ;  /* 0x0000000300057223 */ /* 0x040fe200000101ff */
[----:B------:R-:W-:Y:S01]  /*3d20*/  FFMA.FTZ R7, R0, R7, RZ ;  /* 0x0000000700077223 */ /* 0x000fe200000100ff */
[C---:B------:R-:W-:Y:S01]  /*3d30*/  FMUL.FTZ R3, R148.reuse, R193 ;  /* 0x000000c194037220 */ /* 0x040fe20000410000 */
[-C--:B------:R-:W-:Y:S01]  /*3d40*/  FMUL.FTZ R2, R148, R187.reuse ;  /* 0x000000bb94027220 */ /* 0x080fe20000410000 */
[----:B------:R-:W-:Y:S01]  /*3d50*/  FFMA.FTZ R180, -R130, R180, R5 ;  /* 0x000000b482b47223 */ /* 0x000fe20000010105 */
[-C--:B------:R-:W-:Y:S01]  /*3d60*/  FMUL.FTZ R5, R178, R187.reuse ;  /* 0x000000bbb2057220 */ /* 0x080fe20000410000 */
[C---:B------:R-:W-:Y:S01]  /*3d70*/  FFMA.FTZ R3, R146.reuse, R187, R3 ;  /* 0x000000bb92037223 */ /* 0x040fe20000010003 */
[-C--:B------:R-:W-:Y:S01]  /*3d80*/  FFMA.FTZ R2, R146, R193.reuse, -R2 ;  /* 0x000000c192027223 */ /* 0x080fe20000010802 */
[----:B------:R-:W-:Y:S01]  /*3d90*/  FFMA.FTZ R6, R130, R6, R7 ;  /* 0x0000000682067223 */ /* 0x000fe20000010007 */
[----:B------:R-:W-:Y:S01]  /*3da0*/  FFMA.FTZ R5, R164, R193, -R5 ;  /* 0x000000c1a4057223 */ /* 0x000fe20000010805 */
[----:B------:R-:W-:Y:S01]  /*3db0*/  FADD.FTZ R189, RZ, R3 ;  /* 0x00000003ffbd7221 */ /* 0x000fe20000010000 */
[----:B------:R-:W-:Y:S01]  /*3dc0*/  FADD.FTZ R195, R117, R2 ;  /* 0x0000000275c37221 */ /* 0x000fe20000010000 */
[----:B------:R-:W-:Y:S01]  /*3dd0*/  ISETP.NE.AND P1, PT, R162, 0x1f, PT ;  /* 0x0000001fa200780c */ /* 0x000fe20003f25270 */
[----:B------:R-:W-:Y:S01]  /*3de0*/  FFMA.FTZ R197, R129, R5, R6 ;  /* 0x0000000581c57223 */ /* 0x000fe20000010006 */
[----:B------:R-:W-:Y:S01]  /*3df0*/  FMUL.FTZ R178, R178, R193 ;  /* 0x000000c1b2b27220 */ /* 0x000fe20000410000 */
[C---:B------:R-:W-:Y:S01]  /*3e00*/  FMUL.FTZ R5, R177.reuse, R189 ;  /* 0x000000bdb1057220 */ /* 0x040fe20000410000 */
[----:B------:R-:W-:-:S02]  /*3e10*/  FMUL.FTZ R6, R177, R195 ;  /* 0x000000c3b1067220 */ /* 0x000fc40000410000 */
[----:B------:R-:W-:Y:S01]  /*3e20*/  FFMA.FTZ R3, R164, R187, R178 ;  /* 0x000000bba4037223 */ /* 0x000fe200000100b2 */
[C---:B------:R-:W-:Y:S01]  /*3e30*/  FFMA.FTZ R2, R166.reuse, R195, -R5 ;  /* 0x000000c3a6027223 */ /* 0x040fe20000010805 */
[----:B------:R-:W-:Y:S01]  /*3e40*/  FFMA.FTZ R6, R166, R189, R6 ;  /* 0x000000bda6067223 */ /* 0x000fe20000010006 */
[----:B------:R-:W-:Y:S01]  /*3e50*/  FADD.FTZ R164, R18, R11 ;  /* 0x0000000b12a47221 */ /* 0x000fe20000010000 */
[----:B------:R-:W-:Y:S01]  /*3e60*/  FADD.FTZ R166, R17, R4 ;  /* 0x0000000411a67221 */ /* 0x000fe20000010000 */
[----:B------:R0:W1:Y:S01]  /*3e70*/  SHFL.DOWN PT, R5, R192, 0x1, 0x1f ;  /* 0x08201f00c0057f89 */ /* 0x00006200000e0000 */
[----:B------:R-:W-:-:S03]  /*3e80*/  FFMA.FTZ R177, -R129, R3, R180 ;  /* 0x0000000381b17223 */ /* 0x000fc600000101b4 */
[----:B------:R0:W2:Y:S04]  /*3e90*/  SHFL.DOWN PT, R4, R190, 0x1, 0x1f ;  /* 0x08201f00be047f89 */ /* 0x0000a800000e0000 */
[----:B------:R0:W3:Y:S04]  /*3ea0*/  SHFL.DOWN PT, R10, R164, 0x1, 0x1f ;  /* 0x08201f00a40a7f89 */ /* 0x0000e800000e0000 */
[----:B------:R0:W4:Y:S01]  /*3eb0*/  SHFL.DOWN PT, R11, R166, 0x1, 0x1f ;  /* 0x08201f00a60b7f89 */ /* 0x00012200000e0000 */
[----:B------:R-:W-:Y:S05]  /*3ec0*/  @!P1 BRA `(.L_x_16521) ;  /* 0x0000000000289947 */ /* 0x000fea0003800000 */
[-C--:B----4-:R-:W-:Y:S01]  /*3ed0*/  FMUL.FTZ R7, R192, R11.reuse ;  /* 0x0000000bc0077220 */ /* 0x090fe20000410000 */
[----:B------:R-:W-:Y:S01]  /*3ee0*/  FMUL.FTZ R11, R190, R11 ;  /* 0x0000000bbe0b7220 */ /* 0x000fe20000410000 */
[-C--:B-1----:R-:W-:Y:S01]  /*3ef0*/  FMUL.FTZ R3, R192, R5.reuse ;  /* 0x00000005c0037220 */ /* 0x082fe20000410000 */
[C---:B------:R-:W-:Y:S01]  /*3f00*/  FMUL.FTZ R5, R190.reuse, R5 ;  /* 0x00000005be057220 */ /* 0x040fe20000410000 */
[-C--:B---3--:R-:W-:Y:S01]  /*3f10*/  FFMA.FTZ R7, R190, R10.reuse, -R7 ;  /* 0x0000000abe077223 */ /* 0x088fe20000010807 */
[----:B------:R-:W-:Y:S01]  /*3f20*/  FFMA.FTZ R11, R192, R10, R11 ;  /* 0x0000000ac00b7223 */ /* 0x000fe2000001000b */
[C---:B0-2---:R-:W-:Y:S01]  /*3f30*/  FFMA.FTZ R190, R4.reuse, R190, -R3 ;  /* 0x000000be04be7223 */ /* 0x045fe20000010803 */
[----:B------:R-:W-:Y:S01]  /*3f40*/  FFMA.FTZ R192, R4, R192, R5 ;  /* 0x000000c004c07223 */ /* 0x000fe20000010005 */
[----:B------:R-:W-:Y:S01]  /*3f50*/  FADD.FTZ R164, R164, R7 ;  /* 0x00000007a4a47221 */ /* 0x000fe20000010000 */
[----:B------:R-:W-:-:S07]  /*3f60*/  FADD.FTZ R166, R166, R11 ;  /* 0x0000000ba6a67221 */ /* 0x000fce0000010000 */
.L_x_16521:
[----:B------:R-:W-:Y:S05]  /*3f70*/  BSYNC.RECONVERGENT B0 ;  /* 0x0000000000007941 */ /* 0x000fea0003800200 */
.L_x_16520:
[----:B------:R-:W-:Y:S01]  /*3f80*/  ISETP.GE.AND P1, PT, R70, UR7, PT ;  /* 0x0000000746007c0c */ /* 0x000fe2000bf26270 */
[----:B--2---:R-:W-:Y:S02]  /*3f90*/  HFMA2 R4, -RZ, RZ, 1.875, 0 ;  /* 0x3f800000ff047431 */ /* 0x004fe400000001ff */
[----:B------:R-:W-:Y:S01]  /*3fa0*/  FFMA.FTZ R170, -R128, R6, R177 ;  /* 0x0000000680aa7223 */ /* 0x000fe200000101b1 */
[----:B------:R-:W-:Y:S02]  /*3fb0*/  CS2R R6, SRZ ;  /* 0x0000000000067805 */ /* 0x000fe4000001ff00 */
[----:B------:R-:W-:Y:S01]  /*3fc0*/  ISETP.NE.OR P1, PT, R80, RZ, P1 ;  /* 0x000000ff5000720c */ /* 0x000fe20000f25670 */
[----:B------:R-:W-:Y:S01]  /*3fd0*/  FMUL.FTZ R3, R150, R195 ;  /* 0x000000c396037220 */ /* 0x000fe20000410000 */
[----:B-1----:R-:W-:Y:S01]  /*3fe0*/  MOV R5, RZ ;  /* 0x000000ff00057202 */ /* 0x002fe20000000f00 */
[----:B---3--:R-:W-:Y:S01]  /*3ff0*/  FFMA.FTZ R10, R128, R2, R197 ;  /* 0x00000002800a7223 */ /* 0x008fe200000100c5 */
[-C--:B------:R-:W-:Y:S01]  /*4000*/  FMUL.FTZ R2, R150, R189.reuse ;  /* 0x000000bd96027220 */ /* 0x080fe20000410000 */
[----:B------:R-:W-:Y:S01]  /*4010*/  FFMA.FTZ R3, R152, R189, R3 ;  /* 0x000000bd98037223 */ /* 0x000fe20000010003 */
[----:B------:R-:W-:Y:S01]  /*4020*/  ISETP.GT.U32.AND P2, PT, R162, 0x1d, PT ;  /* 0x0000001da200780c */ /* 0x000fe20003f44070 */
[----:B----4-:R1:W2:Y:S01]  /*4030*/  SHFL.DOWN PT, R11, R192, 0x2, 0x1f ;  /* 0x08401f00c00b7f89 */ /* 0x0102a200000e0000 */
[----:B------:R-:W-:Y:S01]  /*4040*/  FFMA.FTZ R197, R152, R195, -R2 ;  /* 0x000000c398c57223 */ /* 0x000fe20000010802 */
[----:B------:R-:W-:Y:S01]  /*4050*/  FADD.FTZ R177, RZ, R3 ;  /* 0x00000003ffb17221 */ /* 0x000fe20000010000 */
[----:B------:R-:W-:Y:S01]  /*4060*/  BSSY.RECONVERGENT B0, `(.L_x_16522) ;  /* 0x0000019000007945 */ /* 0x000fe20003800200 */
[----:B------:R1:W3:Y:S01]  /*4070*/  SHFL.DOWN PT, R2, R190, 0x2, 0x1f ;  /* 0x08401f00be027f89 */ /* 0x0002e200000e0000 */
[----:B------:R-:W-:Y:S01]  /*4080*/  FADD.FTZ R197, R116, R197 ;  /* 0x000000c574c57221 */ /* 0x000fe20000010000 */
[----:B------:R-:W-:Y:S01]  /*4090*/  FMUL.FTZ R3, R172, R177 ;  /* 0x000000b1ac037220 */ /* 0x000fe20000410000 */
[----:B------:R-:W-:Y:S01]  /*40a0*/  ISETP.GT.U32.AND P3, PT, R162, 0x1b, PT ;  /* 0x0000001ba200780c */ /* 0x000fe20003f64070 */
[----:B------:R-:W4:Y:S01]  /*40b0*/  @!P1 LDS.128 R4, [UR6+0x21b0] ;  /* 0x0021b006ff049984 */ /* 0x000f220008000c00 */
[-C--:B------:R-:W-:Y:S01]  /*40c0*/  FMUL.FTZ R172, R172, R197.reuse ;  /* 0x000000c5acac7220 */ /* 0x080fe20000410000 */
[----:B------:R-:W-:Y:S01]  /*40d0*/  FFMA.FTZ R3, R160, R197, -R3 ;  /* 0x000000c5a0037223 */ /* 0x000fe20000010803 */
[C---:B------:R-:W-:Y:S01]  /*40e0*/  ISETP.GT.U32.AND P4, PT, R162.reuse, 0x17, PT ;  /* 0x00000017a200780c */ /* 0x040fe20003f84070 */
[----:B------:R1:W0:Y:S01]  /*40f0*/  SHFL.DOWN PT, R203, R166, 0x2, 0x1f ;  /* 0x08401f00a6cb7f89 */ /* 0x00022200000e0000 */
[----:B------:R-:W-:Y:S01]  /*4100*/  ISETP.GT.U32.AND P5, PT, R162, 0xf, PT ;  /* 0x0000000fa200780c */ /* 0x000fe20003fa4070 */
[----:B------:R-:W-:Y:S01]  /*4110*/  FFMA.FTZ R199, R127, R3, R10 ;  /* 0x000000037fc77223 */ /* 0x000fe2000001000a */
[----:B------:R-:W-:Y:S01]  /*4120*/  FFMA.FTZ R172, R160, R177, R172 ;  /* 0x000000b1a0ac7223 */ /* 0x000fe200000100ac */
[----:B------:R1:W0:Y:S01]  /*4130*/  SHFL.DOWN PT, R10, R164, 0x2, 0x1f ;  /* 0x08401f00a40a7f89 */ /* 0x00022200000e0000 */
[----:B------:R-:W-:Y:S09]  /*4140*/  @P2 BRA `(.L_x_16523) ;  /* 0x0000000000282947 */ /* 0x000ff20003800000 */
[-C--:B0-----:R-:W-:Y:S01]  /*4150*/  FMUL.FTZ R201, R192, R203.reuse ;  /* 0x000000cbc0c97220 */ /* 0x081fe20000410000 */
[----:B------:R-:W-:Y:S01]  /*4160*/  FMUL.FTZ R203, R190, R203 ;  /* 0x000000cbbecb7220 */ /* 0x000fe20000410000 */
[-C--:B--2---:R-:W-:Y:S01]  /*4170*/  FMUL.FTZ R3, R192, R11.reuse ;  /* 0x0000000bc0037220 */ /* 0x084fe20000410000 */
[C---:B------:R-:W-:Y:S01]  /*4180*/  FMUL.FTZ R11, R190.reuse, R11 ;  /* 0x0000000bbe0b7220 */ /* 0x040fe20000410000 */
[-C--:B------:R-:W-:Y:S01]  /*4190*/  FFMA.FTZ R201, R190, R10.reuse, -R201 ;  /* 0x0000000abec97223 */ /* 0x080fe200000108c9 */
[----:B------:R-:W-:Y:S01]  /*41a0*/  FFMA.FTZ R203, R192, R10, R203 ;  /* 0x0000000ac0cb7223 */ /* 0x000fe200000100cb */
[-C--:B-1-3--:R-:W-:Y:S01]  /*41b0*/  FFMA.FTZ R190, R190, R2.reuse, -R3 ;  /* 0x00000002bebe7223 */ /* 0x08afe20000010803 */
[----:B------:R-:W-:Y:S01]  /*41c0*/  FFMA.FTZ R192, R192, R2, R11 ;  /* 0x00000002c0c07223 */ /* 0x000fe2000001000b */
[----:B------:R-:W-:Y:S01]  /*41d0*/  FADD.FTZ R164, R164, R201 ;  /* 0x000000c9a4a47221 */ /* 0x000fe20000010000 */
[----:B------:R-:W-:-:S07]  /*41e0*/  FADD.FTZ R166, R166, R203 ;  /* 0x000000cba6a67221 */ /* 0x000fce0000010000 */
.L_x_16523:
[----:B------:R-:W-:Y:S05]  /*41f0*/  BSYNC.RECONVERGENT B0 ;  /* 0x0000000000007941 */ /* 0x000fea0003800200 */
.L_x_16522:
[----:B---3--:R3:W1:Y:S01]  /*4200*/  SHFL.DOWN PT, R2, R190, 0x4, 0x1f ;  /* 0x08801f00be027f89 */ /* 0x00866200000e0000 */
[----:B------:R-:W-:Y:S03]  /*4210*/  BSSY.RECONVERGENT B0, `(.L_x_16524) ;  /* 0x000000f000007945 */ /* 0x000fe60003800200 */
[----:B--2---:R3:W2:Y:S04]  /*4220*/  SHFL.DOWN PT, R11, R192, 0x4, 0x1f ;  /* 0x08801f00c00b7f89 */ /* 0x0046a800000e0000 */
[----:B0-----:R3:W0:Y:S04]  /*4230*/  SHFL.DOWN PT, R10, R164, 0x4, 0x1f ;  /* 0x08801f00a40a7f89 */ /* 0x00162800000e0000 */
[----:B------:R3:W0:Y:S01]  /*4240*/  SHFL.DOWN PT, R203, R166, 0x4, 0x1f ;  /* 0x08801f00a6cb7f89 */ /* 0x00062200000e0000 */
[----:B------:R-:W-:Y:S05]  /*4250*/  @P3 BRA `(.L_x_16525) ;  /* 0x0000000000283947 */ /* 0x000fea0003800000 */
        /* <DEDUP_REMOVED lines=10> */
.L_x_16525:
[----:B------:R-:W-:Y:S05]  /*4300*/  BSYNC.RECONVERGENT B0 ;  /* 0x0000000000007941 */ /* 0x000fea0003800200 */
.L_x_16524:
[----:B-1----:R1:W1:Y:S01]  /*4310*/  SHFL.DOWN PT, R2, R190, 0x8, 0x1f ;  /* 0x09001f00be027f89 */ /* 0x00226200000e0000 */
[----:B------:R-:W-:Y:S03]  /*4320*/  BSSY.RECONVERGENT B0, `(.L_x_16526) ;  /* 0x000000f000007945 */ /* 0x000fe60003800200 */
[----:B--2---:R2:W1:Y:S04]  /*4330*/  SHFL.DOWN PT, R11, R192, 0x8, 0x1f ;  /* 0x09001f00c00b7f89 */ /* 0x00446800000e0000 */
        /* <DEDUP_REMOVED lines=9> */
[-C--:B---3--:R-:W-:Y:S01]  /*43d0*/  FFMA.FTZ R190, R190, R2.reuse, -R3 ;  /* 0x00000002bebe7223 */ /* 0x088fe20000010803 */
[----:B--2---:R-:W-:Y:S01]  /*43e0*/  FFMA.FTZ R192, R192, R2, R11 ;  /* 0x00000002c0c07223 */ /* 0x004fe2000001000b */
[----:B------:R-:W-:Y:S01]  /*43f0*/  FADD.FTZ R164, R164, R201 ;  /* 0x000000c9a4a47221 */ /* 0x000fe20000010000 */
[----:B------:R-:W-:-:S07]  /*4400*/  FADD.FTZ R166, R166, R203 ;  /* 0x000000cba6a67221 */ /* 0x000fce0000010000 */
.L_x_16527:
[----:B------:R-:W-:Y:S05]  /*4410*/  BSYNC.RECONVERGENT B0 ;  /* 0x0000000000007941 */ /* 0x000fea0003800200 */
.L_x_16526:
        /* <DEDUP_REMOVED lines=16> */
.L_x_16529:
[----:B------:R-:W-:Y:S05]  /*4520*/  BSYNC.RECONVERGENT B0 ;  /* 0x0000000000007941 */ /* 0x000fea0003800200 */
.L_x_16528:
[----:B------:R-:W-:Y:S01]  /*4530*/  SHFL.DOWN PT, R200, R190, 0x1, 0x1f ;  /* 0x08201f00bec87f89 */ /* 0x000fe200000e0000 */
[C---:B------:R-:W-:Y:S01]  /*4540*/  FMUL.FTZ R3, R153.reuse, R197 ;  /* 0x000000c599037220 */ /* 0x040fe20000410000 */
[-C--:B-1----:R-:W-:Y:S01]  /*4550*/  FMUL.FTZ R2, R153, R177.reuse ;  /* 0x000000b199027220 */ /* 0x082fe20000410000 */
[----:B------:R-:W-:Y:S01]  /*4560*/  ISETP.NE.AND P1, PT, R80, 0x1f, PT ;  /* 0x0000001f5000780c */ /* 0x000fe20003f25270 */
[----:B----4-:R-:W1:Y:S01]  /*4570*/  SHFL.IDX PT, R180, R7, RZ, 0x1f ;  /* 0x00001fff07b47589 */ /* 0x010e6200000e0000 */
[C---:B------:R-:W-:Y:S01]  /*4580*/  FFMA.FTZ R3, R154.reuse, R177, R3 ;  /* 0x000000b19a037223 */ /* 0x040fe20000010003 */
[----:B------:R-:W-:Y:S01]  /*4590*/  FFMA.FTZ R2, R154, R197, -R2 ;  /* 0x000000c59a027223 */ /* 0x000fe20000010802 */
[----:B------:R-:W-:Y:S01]  /*45a0*/  FFMA.FTZ R201, -R127, R172, R170 ;  /* 0x000000ac7fc97223 */ /* 0x000fe200000101aa */
[----:B------:R-:W4:Y:S01]  /*45b0*/  SHFL.DOWN PT, R202, R192, 0x1, 0x1f ;  /* 0x08201f00c0ca7f89 */ /* 0x000f2200000e0000 */
[----:B------:R-:W-:Y:S01]  /*45c0*/  FADD.FTZ R160, RZ, R3 ;  /* 0x00000003ffa07221 */ /* 0x000fe20000010000 */
[----:B------:R-:W-:Y:S01]  /*45d0*/  FADD.FTZ R170, R115, R2 ;  /* 0x0000000273aa7221 */ /* 0x000fe20000010000 */
[----:B0-----:R-:W-:Y:S01]  /*45e0*/  IMAD.WIDE.U32 R10, R40, UR4, R42 ;  /* 0x00000004280a7c25 */ /* 0x001fe2000f8e002a */
[----:B------:R-:W0:Y:S03]  /*45f0*/  SHFL.IDX PT, R178, R6, RZ, 0x1f ;  /* 0x00001fff06b27589 */ /* 0x000e2600000e0000 */
[C---:B------:R-:W-:Y:S01]  /*4600*/  FMUL.FTZ R172, R167.reuse, R160 ;  /* 0x000000a0a7ac7220 */ /* 0x040fe20000410000 */
[-C--:B------:R-:W-:Y:S01]  /*4610*/  FMUL.FTZ R167, R167, R170.reuse ;  /* 0x000000aaa7a77220 */ /* 0x080fe20000410000 */
[----:B------:R-:W-:Y:S01]  /*4620*/  IMAD R3, R41, UR4, R11 ;  /* 0x0000000429037c24 */ /* 0x000fe2000f8e020b */
[----:B------:R-:W5:Y:S01]  /*4630*/  SHFL.DOWN PT, R206, R166, 0x1, 0x1f ;  /* 0x08201f00a6ce7f89 */ /* 0x000f6200000e0000 */
[C---:B------:R-:W-:Y:S01]  /*4640*/  FFMA.FTZ R172, R19.reuse, R170, -R172 ;  /* 0x000000aa13ac7223 */ /* 0x040fe200000108ac */
[-C--:B------:R-:W-:Y:S01]  /*4650*/  FMUL.FTZ R11, R156, R160.reuse ;  /* 0x000000a09c0b7220 */ /* 0x080fe20000410000 */
[----:B------:R-:W-:Y:S01]  /*4660*/  FFMA.FTZ R196, R19, R160, R167 ;  /* 0x000000a013c47223 */ /* 0x000fe200000100a7 */
[----:B------:R-:W5:Y:S01]  /*4670*/  SHFL.DOWN PT, R204, R164, 0x1, 0x1f ;  /* 0x08201f00a4cc7f89 */ /* 0x000f6200000e0000 */
[----:B------:R-:W-:Y:S01]  /*4680*/  FFMA.FTZ R198, R126, R172, R199 ;  /* 0x000000ac7ec67223 */ /* 0x000fe200000100c7 */
[-C--:B------:R-:W-:Y:S01]  /*4690*/  FMUL.FTZ R172, R156, R170.reuse ;  /* 0x000000aa9cac7220 */ /* 0x080fe20000410000 */
[C---:B------:R-:W-:Y:S01]  /*46a0*/  FFMA.FTZ R19, R155.reuse, R170, -R11 ;  /* 0x000000aa9b137223 */ /* 0x040fe2000001080b */
[----:B------:R-:W-:Y:S01]  /*46b0*/  LEA R2, P2, R10, R91, 0x2 ;  /* 0x0000005b0a027211 */ /* 0x000fe200078410ff */
[----:B--23--:R-:W2:Y:S01]  /*46c0*/  SHFL.IDX PT, R192, R192, RZ, 0x1f ;  /* 0x00001fffc0c07589 */ /* 0x00cea200000e0000 */
[----:B------:R-:W-:Y:S01]  /*46d0*/  FFMA.FTZ R172, R155, R160, R172 ;  /* 0x000000a09bac7223 */ /* 0x000fe200000100ac */
[----:B------:R-:W-:Y:S01]  /*46e0*/  FADD.FTZ R19, R114, R19 ;  /* 0x0000001372137221 */ /* 0x000fe20000010000 */
[----:B-1----:R-:W-:Y:S01]  /*46f0*/  @P1 FMUL.FTZ R199, R200, R180 ;  /* 0x000000b4c8c71220 */ /* 0x002fe20000410000 */
[----:B------:R-:W-:Y:S01]  /*4700*/  LEA.HI.X R3, R10, R89, R3, 0x2, P2 ;  /* 0x000000590a037211 */ /* 0x000fe200010f1403 */
[----:B------:R-:W-:Y:S01]  /*4710*/  FADD.FTZ R11, RZ, R172 ;  /* 0x000000acff0b7221 */ /* 0x000fe20000010000 */
[----:B------:R-:W-:Y:S01]  /*4720*/  FFMA.FTZ R10, -R126, R196, R201 ;  /* 0x000000c47e0a7223 */ /* 0x000fe200000101c9 */
[----:B----4-:R-:W-:Y:S01]  /*4730*/  @P1 FMUL.FTZ R167, R202, R180 ;  /* 0x000000b4caa71220 */ /* 0x010fe20000410000 */
[C---:B------:R-:W-:Y:S01]  /*4740*/  FMUL.FTZ R196, R163.reuse, R19 ;  /* 0x00000013a3c47220 */ /* 0x040fe20000410000 */
[----:B------:R-:W1:Y:S01]  /*4750*/  SHFL.IDX PT, R190, R190, RZ, 0x1f ;  /* 0x00001fffbebe7589 */ /* 0x000e6200000e0000 */
[----:B------:R-:W-:Y:S01]  /*4760*/  ISETP.NE.AND P3, PT, R80, RZ, PT ;  /* 0x000000ff5000720c */ /* 0x000fe20003f65270 */
[-C--:B0-----:R-:W-:Y:S01]  /*4770*/  @P1 FFMA.FTZ R199, R202, R178.reuse, R199 ;  /* 0x000000b2cac71223 */ /* 0x081fe200000100c7 */
[----:B------:R-:W-:Y:S01]  /*4780*/  @P1 FFMA.FTZ R167, R200, R178, -R167 ;  /* 0x000000b2c8a71223 */ /* 0x000fe200000108a7 */
[----:B------:R-:W0:Y:S01]  /*4790*/  SHFL.IDX PT, R166, R166, RZ, 0x1f ;  /* 0x00001fffa6a67589 */ /* 0x000e2200000e0000 */
[----:B------:R-:W-:Y:S01]  /*47a0*/  BSSY.RECONVERGENT B0, `(.L_x_16530) ;  /* 0x00000d8000007945 */ /* 0x000fe20003800200 */
[----:B-----5:R-:W-:Y:S01]  /*47b0*/  @P1 FADD.FTZ R180, R206, R199 ;  /* 0x000000c7ceb41221 */ /* 0x020fe20000010000 */
[----:B------:R-:W-:Y:S01]  /*47c0*/  @P1 FADD.FTZ R178, R204, R167 ;  /* 0x000000a7ccb21221 */ /* 0x000fe20000010000 */
[----:B------:R-:W-:-:S02]  /*47d0*/  FMUL.FTZ R167, R163, R11 ;  /* 0x0000000ba3a77220 */ /* 0x000fc40000410000 */
[-C--:B------:R-:W-:Y:S01]  /*47e0*/  FMUL.FTZ R163, R180, R9.reuse ;  /* 0x00000009b4a37220 */ /* 0x080fe20000410000 */
[----:B------:R-:W-:Y:S01]  /*47f0*/  FMUL.FTZ R9, R178, R9 ;  /* 0x00000009b2097220 */ /* 0x000fe20000410000 */
[----:B------:R-:W-:Y:S02]  /*4800*/  FFMA.FTZ R172, R16, R19, -R167 ;  /* 0x0000001310ac7223 */ /* 0x000fe400000108a7 */
[-C--:B------:R-:W-:Y:S01]  /*4810*/  FFMA.FTZ R167, R178, R8.reuse, R163 ;  /* 0x00000008b2a77223 */ /* 0x080fe200000100a3 */
[----:B--2---:R-:W-:Y:S01]  /*4820*/  FMUL.FTZ R163, R192, R7 ;  /* 0x00000007c0a37220 */ /* 0x004fe20000410000 */
[----:B------:R-:W-:Y:S01]  /*4830*/  FFMA.FTZ R180, R180, R8, -R9 ;  /* 0x00000008b4b47223 */ /* 0x000fe20000010809 */
[----:B------:R-:W-:Y:S01]  /*4840*/  FFMA.FTZ R8, R125, R172, R198 ;  /* 0x000000ac7d087223 */ /* 0x000fe200000100c6 */
[----:B------:R2:W3:Y:S01]  /*4850*/  SHFL.IDX PT, R9, R164, RZ, 0x1f ;  /* 0x00001fffa4097589 */ /* 0x0004e200000e0000 */
[----:B------:R-:W-:Y:S01]  /*4860*/  FADD.FTZ R184, R184, R167 ;  /* 0x000000a7b8b87221 */ /* 0x000fe20000010000 */
[----:B------:R-:W-:Y:S01]  /*4870*/  FADD.FTZ R185, R185, R180 ;  /* 0x000000b4b9b97221 */ /* 0x000fe20000010000 */
[-C--:B------:R-:W-:Y:S01]  /*4880*/  FMUL.FTZ R180, R192, R6.reuse ;  /* 0x00000006c0b47220 */ /* 0x080fe20000410000 */
[----:B-1----:R-:W-:Y:S01]  /*4890*/  FFMA.FTZ R178, R190, R6, -R163 ;  /* 0x00000006beb27223 */ /* 0x002fe200000108a3 */
[C---:B------:R-:W-:Y:S01]  /*48a0*/  FMUL.FTZ R6, R158.reuse, R11 ;  /* 0x0000000b9e067220 */ /* 0x040fe20000410000 */
[C---:B------:R-:W-:Y:S01]  /*48b0*/  FMUL.FTZ R172, R158.reuse, R19 ;  /* 0x000000139eac7220 */ /* 0x040fe20000410000 */
[C---:B------:R-:W-:Y:S01]  /*48c0*/  FMUL.FTZ R167, R158.reuse, R185 ;  /* 0x000000b99ea77220 */ /* 0x040fe20000410000 */
[-C--:B------:R-:W-:Y:S01]  /*48d0*/  FMUL.FTZ R158, R158, R184.reuse ;  /* 0x000000b89e9e7220 */ /* 0x080fe20000410000 */
[----:B------:R-:W-:Y:S01]  /*48e0*/  FFMA.FTZ R16, R16, R11, R196 ;  /* 0x0000000b10107223 */ /* 0x000fe200000100c4 */
[C---:B--2---:R-:W-:Y:S01]  /*48f0*/  FFMA.FTZ R164, R157.reuse, R19, -R6 ;  /* 0x000000139da47223 */ /* 0x044fe20000010806 */
[C---:B------:R-:W-:Y:S01]  /*4900*/  FFMA.FTZ R196, R157.reuse, R11, R172 ;  /* 0x0000000b9dc47223 */ /* 0x040fe200000100ac */
[C---:B------:R-:W-:Y:S01]  /*4910*/  FFMA.FTZ R167, R157.reuse, R184, R167 ;  /* 0x000000b89da77223 */ /* 0x040fe200000100a7 */
[----:B------:R-:W-:Y:S01]  /*4920*/  FFMA.FTZ R158, R157, R185, -R158 ;  /* 0x000000b99d9e7223 */ /* 0x000fe2000001089e */
[----:B------:R-:W-:Y:S01]  /*4930*/  FFMA.FTZ R7, R190, R7, R180 ;  /* 0x00000007be077223 */ /* 0x000fe200000100b4 */
[----:B------:R-:W-:Y:S01]  /*4940*/  FMUL.FTZ R157, R47, R186 ;  /* 0x000000ba2f9d7220 */ /* 0x000fe20000410000 */
[----:B------:R-:W-:Y:S01]  /*4950*/  FMUL.FTZ R163, R192, R5 ;  /* 0x00000005c0a37220 */ /* 0x000fe20000410000 */
[----:B------:R-:W-:Y:S01]  /*4960*/  FADD.FTZ R158, R183, R158 ;  /* 0x0000009eb79e7221 */ /* 0x000fe20000010000 */
[----:B0-----:R-:W-:Y:S01]  /*4970*/  FADD.FTZ R7, R166, R7 ;  /* 0x00000007a6077221 */ /* 0x001fe20000010000 */
[C---:B------:R-:W-:Y:S01]  /*4980*/  FFMA.FTZ R157, R46.reuse, R188, -R157 ;  /* 0x000000bc2e9d7223 */ /* 0x040fe2000001089d */
[CC--:B------:R-:W-:Y:S01]  /*4990*/  FMUL.FTZ R166, R46.reuse, R181.reuse ;  /* 0x000000b52ea67220 */ /* 0x0c0fe20000410000 */
[----:B------:R-:W-:Y:S01]  /*49a0*/  FMUL.FTZ R172, R46, R186 ;  /* 0x000000ba2eac7220 */ /* 0x000fe20000410000 */
[-C--:B------:R-:W-:Y:S01]  /*49b0*/  FMUL.FTZ R192, R192, R4.reuse ;  /* 0x00000004c0c07220 */ /* 0x080fe20000410000 */
[----:B------:R-:W-:Y:S01]  /*49c0*/  FADD.FTZ R182, R182, R167 ;  /* 0x000000a7b6b67221 */ /* 0x000fe20000010000 */
[----:B---3--:R-:W-:Y:S01]  /*49d0*/  FADD.FTZ R6, R9, R178 ;  /* 0x000000b209067221 */ /* 0x008fe20000010000 */
[C---:B------:R-:W-:Y:S01]  /*49e0*/  FMUL.FTZ R9, R47.reuse, R181 ;  /* 0x000000b52f097220 */ /* 0x040fe20000410000 */
[----:B------:R-:W-:Y:S01]  /*49f0*/  FFMA.FTZ R4, R190, R4, -R163 ;  /* 0x00000004be047223 */ /* 0x000fe200000108a3 */
[----:B------:R-:W-:Y:S01]  /*4a00*/  FMUL.FTZ R167, R0, R157 ;  /* 0x0000009d00a77220 */ /* 0x000fe20000410000 */
[CC--:B------:R-:W-:Y:S01]  /*4a10*/  FFMA.FTZ R199, R47.reuse, R191.reuse, R166 ;  /* 0x000000bf2fc77223 */ /* 0x0c0fe200000100a6 */
[C---:B------:R-:W-:Y:S01]  /*4a20*/  FFMA.FTZ R183, R46.reuse, R191, -R9 ;  /* 0x000000bf2eb77223 */ /* 0x040fe20000010809 */
[CC--:B------:R-:W-:Y:S01]  /*4a30*/  FMUL.FTZ R9, R47.reuse, R189.reuse ;  /* 0x000000bd2f097220 */ /* 0x0c0fe20000410000 */
[C---:B------:R-:W-:Y:S01]  /*4a40*/  FFMA.FTZ R163, R47.reuse, R188, R172 ;  /* 0x000000bc2fa37223 */ /* 0x040fe200000100ac */
[----:B------:R-:W-:Y:S01]  /*4a50*/  P2R R157, PR, RZ, 0x8 ;  /* 0x00000008ff9d7803 */ /* 0x000fe20000000000 */
[C---:B------:R-:W-:Y:S01]  /*4a60*/  FMUL.FTZ R166, R46.reuse, R189 ;  /* 0x000000bd2ea67220 */ /* 0x040fe20000410000 */
[C---:B------:R-:W-:Y:S01]  /*4a70*/  FFMA.FTZ R201, R46.reuse, R195, -R9 ;  /* 0x000000c32ec97223 */ /* 0x040fe20000010809 */
[C---:B------:R-:W-:Y:S01]  /*4a80*/  FMUL.FTZ R172, R47.reuse, R187 ;  /* 0x000000bb2fac7220 */ /* 0x040fe20000410000 */
[CC--:B------:R-:W-:Y:S01]  /*4a90*/  FMUL.FTZ R157, R47.reuse, R160.reuse ;  /* 0x000000a02f9d7220 */ /* 0x0c0fe20000410000 */
[----:B------:R-:W-:Y:S01]  /*4aa0*/  FADD.FTZ R9, RZ, R196 ;  /* 0x000000c4ff097221 */ /* 0x000fe20000010000 */
[----:B------:R-:W-:Y:S01]  /*4ab0*/  FFMA.FTZ R203, R47, R195, R166 ;  /* 0x000000c32fcb7223 */ /* 0x000fe200000100a6 */
[C---:B------:R-:W-:Y:S01]  /*4ac0*/  FFMA.FTZ R178, R46.reuse, R193, -R172 ;  /* 0x000000c12eb27223 */ /* 0x040fe200000108ac */
[C---:B------:R-:W-:Y:S01]  /*4ad0*/  FMUL.FTZ R166, R46.reuse, R160 ;  /* 0x000000a02ea67220 */ /* 0x040fe20000410000 */
[-C--:B------:R-:W-:Y:S01]  /*4ae0*/  FFMA.FTZ R205, R46, R170.reuse, -R157 ;  /* 0x000000aa2ecd7223 */ /* 0x080fe2000001089d */
[----:B------:R-:W-:Y:S01]  /*4af0*/  FADD.FTZ R164, R113, R164 ;  /* 0x000000a471a47221 */ /* 0x000fe20000010000 */
[C---:B------:R-:W-:Y:S01]  /*4b00*/  FMUL.FTZ R209, R47.reuse, R9 ;  /* 0x000000092fd17220 */ /* 0x040fe20000410000 */
[C---:B------:R-:W-:Y:S01]  /*4b10*/  FMUL.FTZ R172, R47.reuse, R177 ;  /* 0x000000b12fac7220 */ /* 0x040fe20000410000 */
[C---:B------:R-:W-:Y:S01]  /*4b20*/  FMUL.FTZ R157, R47.reuse, R11 ;  /* 0x0000000b2f9d7220 */ /* 0x040fe20000410000 */
[----:B------:R-:W-:Y:S01]  /*4b30*/  FFMA.FTZ R5, R190, R5, R192 ;  /* 0x00000005be057223 */ /* 0x000fe200000100c0 */
[C---:B------:R-:W-:Y:S01]  /*4b40*/  FFMA.FTZ R207, R47.reuse, R170, R166 ;  /* 0x000000aa2fcf7223 */ /* 0x040fe200000100a6 */
[C---:B------:R-:W-:Y:S01]  /*4b50*/  FFMA.FTZ R200, R46.reuse, R164, -R209 ;  /* 0x000000a42ec87223 */ /* 0x040fe200000108d1 */
[C---:B------:R-:W-:Y:S01]  /*4b60*/  FMUL.FTZ R180, R46.reuse, R187 ;  /* 0x000000bb2eb47220 */ /* 0x040fe20000410000 */
[C---:B------:R-:W-:Y:S01]  /*4b70*/  FMUL.FTZ R192, R46.reuse, R177 ;  /* 0x000000b12ec07220 */ /* 0x040fe20000410000 */
[C---:B------:R-:W-:Y:S01]  /*4b80*/  FFMA.FTZ R190, R46.reuse, R197, -R172 ;  /* 0x000000c52ebe7223 */ /* 0x040fe200000108ac */
[C---:B------:R-:W-:Y:S01]  /*4b90*/  FMUL.FTZ R166, R46.reuse, R11 ;  /* 0x0000000b2ea67220 */ /* 0x040fe20000410000 */
[C---:B------:R-:W-:Y:S01]  /*4ba0*/  FFMA.FTZ R196, R46.reuse, R19, -R157 ;  /* 0x000000132ec47223 */ /* 0x040fe2000001089d */
[----:B------:R-:W-:Y:S01]  /*4bb0*/  FMUL.FTZ R209, R46, R9 ;  /* 0x000000092ed17220 */ /* 0x000fe20000410000 */
[C---:B------:R-:W-:Y:S01]  /*4bc0*/  FMUL.FTZ R46, R156.reuse, R182 ;  /* 0x000000b69c2e7220 */ /* 0x040fe20000410000 */
[-C--:B------:R-:W-:Y:S01]  /*4bd0*/  FMUL.FTZ R157, R156, R158.reuse ;  /* 0x0000009e9c9d7220 */ /* 0x080fe20000410000 */
[C---:B------:R-:W-:Y:S01]  /*4be0*/  FFMA.FTZ R180, R47.reuse, R193, R180 ;  /* 0x000000c12fb47223 */ /* 0x040fe200000100b4 */
[----:B------:R-:W-:Y:S01]  /*4bf0*/  FFMA.FTZ R192, R47, R197, R192 ;  /* 0x000000c52fc07223 */ /* 0x000fe200000100c0 */
[C---:B------:R-:W-:Y:S01]  /*4c00*/  FFMA.FTZ R46, R155.reuse, R158, -R46 ;  /* 0x0000009e9b2e7223 */ /* 0x040fe2000001082e */
[----:B------:R-:W-:Y:S01]  /*4c10*/  FFMA.FTZ R157, R155, R182, R157 ;  /* 0x000000b69b9d7223 */ /* 0x000fe2000001009d */
[C---:B------:R-:W-:Y:S01]  /*4c20*/  FFMA.FTZ R198, R47.reuse, R19, R166 ;  /* 0x000000132fc67223 */ /* 0x040fe200000100a6 */
[----:B------:R-:W-:Y:S01]  /*4c30*/  FFMA.FTZ R202, R47, R164, R209 ;  /* 0x000000a42fca7223 */ /* 0x000fe200000100d1 */
[----:B------:R-:W-:Y:S01]  /*4c40*/  FADD.FTZ R179, R179, R46 ;  /* 0x0000002eb3b37221 */ /* 0x000fe20000010000 */
[----:B------:R-:W-:Y:S01]  /*4c50*/  FADD.FTZ R176, R176, R157 ;  /* 0x0000009db0b07221 */ /* 0x000fe20000010000 */
[----:B------:R0:W-:Y:S01]  /*4c60*/  @!P3 STS.128 [UR6+0x21b0], R4 ;  /* 0x0021b004ff00b988 */ /* 0x0001e20008000c06 */
[----:B------:R-:W-:Y:S01]  /*4c70*/  FMUL.FTZ R156, R0, -R163 ;  /* 0x800000a3009c7220 */ /* 0x000fe20000410000 */
[C---:B------:R-:W-:Y:S01]  /*4c80*/  FMUL.FTZ R47, R153.reuse, R179 ;  /* 0x000000b3992f7220 */ /* 0x040fe20000410000 */
[-C--:B------:R-:W-:Y:S01]  /*4c90*/  FMUL.FTZ R46, R153, R176.reuse ;  /* 0x000000b0992e7220 */ /* 0x080fe20000410000 */
[----:B------:R-:W-:Y:S01]  /*4ca0*/  STS [R66+0x420], R167 ;  /* 0x000420a742007388 */ /* 0x000fe20000000800 */
[----:B------:R-:W-:Y:S01]  /*4cb0*/  FMUL.FTZ R166, R130, R183 ;  /* 0x000000b782a67220 */ /* 0x000fe20000410000 */
[C---:B------:R-:W-:Y:S01]  /*4cc0*/  FFMA.FTZ R47, R154.reuse, R176, R47 ;  /* 0x000000b09a2f7223 */ /* 0x040fe2000001002f */
[----:B------:R-:W-:Y:S01]  /*4cd0*/  FFMA.FTZ R46, R154, R179, -R46 ;  /* 0x000000b39a2e7223 */ /* 0x000fe2000001082e */
[----:B------:R-:W-:Y:S01]  /*4ce0*/  FMUL.FTZ R172, R130, -R199 ;  /* 0x800000c782ac7220 */ /* 0x000fe20000410000 */
[----:B------:R-:W-:Y:S01]  /*4cf0*/  FMUL.FTZ R178, R129, R178 ;  /* 0x000000b281b27220 */ /* 0x000fe20000410000 */
[----:B------:R-:W-:Y:S01]  /*4d00*/  FADD.FTZ R153, R174, R47 ;  /* 0x0000002fae997221 */ /* 0x000fe20000010000 */
[----:B------:R-:W-:Y:S01]  /*4d10*/  FADD.FTZ R175, R175, R46 ;  /* 0x0000002eafaf7221 */ /* 0x000fe20000010000 */
[----:B------:R-:W-:Y:S01]  /*4d20*/  FMUL.FTZ R180, R129, -R180 ;  /* 0x800000b481b47220 */ /* 0x000fe20000410000 */
[C---:B------:R-:W-:Y:S01]  /*4d30*/  FMUL.FTZ R190, R127.reuse, R190 ;  /* 0x000000be7fbe7220 */ /* 0x040fe20000410000 */
[C---:B0-----:R-:W-:Y:S01]  /*4d40*/  FMUL.FTZ R5, R150.reuse, R153 ;  /* 0x0000009996057220 */ /* 0x041fe20000410000 */
[----:B------:R-:W-:Y:S01]  /*4d50*/  FMUL.FTZ R150, R150, R175 ;  /* 0x000000af96967220 */ /* 0x000fe20000410000 */
[----:B------:R-:W-:Y:S01]  /*4d60*/  FMUL.FTZ R6, R128, R201 ;  /* 0x000000c980067220 */ /* 0x000fe20000410000 */
[----:B------:R-:W-:Y:S01]  /*4d70*/  FMUL.FTZ R192, R127, -R192 ;  /* 0x800000c07fc07220 */ /* 0x000fe20000410000 */
[C---:B------:R-:W-:Y:S01]  /*4d80*/  FFMA.FTZ R4, R152.reuse, R175, -R5 ;  /* 0x000000af98047223 */ /* 0x040fe20000010805 */
[----:B------:R-:W-:Y:S01]  /*4d90*/  FFMA.FTZ R150, R152, R153, R150 ;  /* 0x0000009998967223 */ /* 0x000fe20000010096 */
[----:B------:R-:W-:Y:S01]  /*4da0*/  FMUL.FTZ R196, R125, R196 ;  /* 0x000000c47dc47220 */ /* 0x000fe20000410000 */
[----:B------:R0:W-:Y:S01]  /*4db0*/  STS [R65+0x18], R6 ;  /* 0x0000180641007388 */ /* 0x0001e20000000800 */
[----:B------:R-:W-:Y:S01]  /*4dc0*/  FADD.FTZ R173, R173, R4 ;  /* 0x00000004adad7221 */ /* 0x000fe20000010000 */
[----:B------:R-:W-:Y:S01]  /*4dd0*/  FADD.FTZ R171, R171, R150 ;  /* 0x00000096abab7221 */ /* 0x000fe20000010000 */
[----:B------:R-:W-:Y:S01]  /*4de0*/  FMUL.FTZ R4, R128, -R203 ;  /* 0x800000cb80047220 */ /* 0x000fe20000410000 */
[----:B------:R-:W-:Y:S01]  /*4df0*/  FMUL.FTZ R198, R125, -R198 ;  /* 0x800000c67dc67220 */ /* 0x000fe20000410000 */
[C---:B------:R-:W-:Y:S01]  /*4e00*/  FMUL.FTZ R5, R148.reuse, R173 ;  /* 0x000000ad94057220 */ /* 0x040fe20000410000 */
[-C--:B------:R-:W-:Y:S01]  /*4e10*/  FMUL.FTZ R148, R148, R171.reuse ;  /* 0x000000ab94947220 */ /* 0x080fe20000410000 */
[----:B------:R-:W-:Y:S01]  /*4e20*/  FMUL.FTZ R200, R123, R200 ;  /* 0x000000c87bc87220 */ /* 0x000fe20000410000 */
[----:B------:R1:W-:Y:S01]  /*4e30*/  STS [R65+0x1c], R4 ;  /* 0x00001c0441007388 */ /* 0x0003e20000000800 */
[C---:B------:R-:W-:Y:S01]  /*4e40*/  FFMA.FTZ R5, R146.reuse, R171, R5 ;  /* 0x000000ab92057223 */ /* 0x040fe20000010005 */
[----:B------:R-:W-:Y:S01]  /*4e50*/  FFMA.FTZ R148, R146, R173, -R148 ;  /* 0x000000ad92947223 */ /* 0x000fe20000010894 */
[C---:B0-----:R-:W-:Y:S01]  /*4e60*/  FMUL.FTZ R6, R126.reuse, R205 ;  /* 0x000000cd7e067220 */ /* 0x041fe20000410000 */
[----:B------:R-:W-:Y:S01]  /*4e70*/  FMUL.FTZ R146, R126, -R207 ;  /* 0x800000cf7e927220 */ /* 0x000fe20000410000 */
[----:B------:R-:W-:Y:S01]  /*4e80*/  FADD.FTZ R47, R168, R5 ;  /* 0x00000005a82f7221 */ /* 0x000fe20000010000 */
[----:B------:R-:W-:Y:S01]  /*4e90*/  FADD.FTZ R169, R169, R148 ;  /* 0x00000094a9a97221 */ /* 0x000fe20000010000 */
[----:B------:R-:W-:Y:S01]  /*4ea0*/  FMUL.FTZ R202, R123, -R202 ;  /* 0x800000ca7bca7220 */ /* 0x000fe20000410000 */
[----:B------:R0:W-:Y:S01]  /*4eb0*/  STS [R65+0x4], R156 ;  /* 0x0000049c41007388 */ /* 0x0001e20000000800 */
[C---:B------:R-:W-:Y:S01]  /*4ec0*/  FMUL.FTZ R5, R144.reuse, R47 ;  /* 0x0000002f90057220 */ /* 0x040fe20000410000 */
[-C--:B------:R-:W-:Y:S01]  /*4ed0*/  FMUL.FTZ R144, R144, R169.reuse ;  /* 0x000000a990907220 */ /* 0x080fe20000410000 */
[----:B------:R-:W-:Y:S01]  /*4ee0*/  FADD.FTZ R188, -R120, R188 ;  /* 0x000000bc78bc7221 */ /* 0x000fe20000010100 */
[----:B------:R-:W-:Y:S01]  /*4ef0*/  STS [R65+0x8], R166 ;  /* 0x000008a641007388 */ /* 0x000fe20000000800 */
[C---:B------:R-:W-:Y:S01]  /*4f00*/  FFMA.FTZ R46, R14.reuse, R169, -R5 ;  /* 0x000000a90e2e7223 */ /* 0x040fe20000010805 */
[-C--:B------:R-:W-:Y:S01]  /*4f10*/  FFMA.FTZ R14, R14, R47.reuse, R144 ;  /* 0x0000002f0e0e7223 */ /* 0x080fe20000010090 */
[----:B------:R-:W-:Y:S01]  /*4f20*/  FADD.FTZ R191, -R119, R191 ;  /* 0x000000bf77bf7221 */ /* 0x000fe20000010100 */
[----:B------:R-:W-:Y:S01]  /*4f30*/  STS [R65+0xc], R172 ;  /* 0x00000cac41007388 */ /* 0x000fe20000000800 */
[----:B------:R-:W-:Y:S01]  /*4f40*/  FADD.FTZ R46, R165, R46 ;  /* 0x0000002ea52e7221 */ /* 0x000fe20000010000 */
[----:B------:R-:W-:Y:S01]  /*4f50*/  FADD.FTZ R14, R159, R14 ;  /* 0x0000000e9f0e7221 */ /* 0x000fe20000010000 */
[----:B------:R-:W-:Y:S01]  /*4f60*/  FMUL.FTZ R148, R137, R47 ;  /* 0x0000002f89947220 */ /* 0x000fe20000410000 */
[----:B------:R-:W-:Y:S01]  /*4f70*/  STS [R65+0x10], R178 ;  /* 0x000010b241007388 */ /* 0x000fe20000000800 */
[C---:B-1----:R-:W-:Y:S01]  /*4f80*/  FMUL.FTZ R4, R151.reuse, R46 ;  /* 0x0000002e97047220 */ /* 0x042fe20000410000 */
[-C--:B------:R-:W-:Y:S01]  /*4f90*/  FMUL.FTZ R151, R151, R14.reuse ;  /* 0x0000000e97977220 */ /* 0x080fe20000410000 */
[CC--:B------:R-:W-:Y:S01]  /*4fa0*/  FMUL.FTZ R144, R142.reuse, R14.reuse ;  /* 0x0000000e8e907220 */ /* 0x0c0fe20000410000 */
[----:B------:R-:W-:Y:S01]  /*4fb0*/  STS [R65+0x14], R180 ;  /* 0x000014b441007388 */ /* 0x000fe20000000800 */
[----:B------:R-:W-:Y:S01]  /*4fc0*/  FFMA.FTZ R5, R15, R14, R4 ;  /* 0x0000000e0f057223 */ /* 0x000fe20000010004 */
[----:B------:R-:W-:Y:S01]  /*4fd0*/  FMUL.FTZ R4, R142, R46 ;  /* 0x0000002e8e047220 */ /* 0x000fe20000410000 */
[----:B------:R-:W-:Y:S01]  /*4fe0*/  FADD.FTZ R193, -R118, R193 ;  /* 0x000000c176c17221 */ /* 0x000fe20000010100 */
[----:B------:R-:W-:Y:S01]  /*4ff0*/  STS [R65+0x20], R190 ;  /* 0x000020be41007388 */ /* 0x000fe20000000800 */
[----:B------:R-:W-:Y:S01]  /*5000*/  FADD.FTZ R18, R18, R5 ;  /* 0x0000000512127221 */ /* 0x000fe20000010000 */
[----:B------:R-:W-:Y:S01]  /*5010*/  FMUL.FTZ R152, R137, R169 ;  /* 0x000000a989987220 */ /* 0x000fe20000410000 */
[----:B------:R-:W-:Y:S01]  /*5020*/  FMUL.FTZ R154, R187, R148 ;  /* 0x00000094bb9a7220 */ /* 0x000fe20000410000 */
[----:B------:R-:W-:Y:S01]  /*5030*/  STS [R65+0x24], R192 ;  /* 0x000024c041007388 */ /* 0x000fe20000000800 */
[C---:B------:R-:W-:Y:S01]  /*5040*/  FMUL.FTZ R150, R140.reuse, R171 ;  /* 0x000000ab8c967220 */ /* 0x040fe20000410000 */
[----:B------:R-:W-:Y:S01]  /*5050*/  FADD.FTZ R195, -R117, R195 ;  /* 0x000000c375c37221 */ /* 0x000fe20000010100 */
[----:B0-----:R-:W-:Y:S01]  /*5060*/  FMUL.FTZ R156, R140, R173 ;  /* 0x000000ad8c9c7220 */ /* 0x001fe20000410000 */
[----:B------:R0:W-:Y:S01]  /*5070*/  STS [R65+0x28], R6 ;  /* 0x0000280641007388 */ /* 0x0001e20000000800 */
[----:B------:R-:W-:Y:S01]  /*5080*/  FADD.FTZ R197, -R116, R197 ;  /* 0x000000c574c57221 */ /* 0x000fe20000010100 */
[----:B------:R-:W-:Y:S01]  /*5090*/  FMUL.FTZ R155, R136, R179 ;  /* 0x000000b3889b7220 */ /* 0x000fe20000410000 */
[----:B------:R-:W-:Y:S01]  /*50a0*/  FADD.FTZ R170, -R115, R170 ;  /* 0x000000aa73aa7221 */ /* 0x000fe20000010100 */
[----:B------:R1:W-:Y:S01]  /*50b0*/  STS [R65+0x2c], R146 ;  /* 0x00002c9241007388 */ /* 0x0003e20000000800 */
[----:B------:R-:W-:Y:S01]  /*50c0*/  FFMA.FTZ R10, -R125, R16, R10 ;  /* 0x000000107d0a7223 */ /* 0x000fe2000001010a */
[----:B------:R-:W-:Y:S01]  /*50d0*/  FMUL.FTZ R16, R133, R182 ;  /* 0x000000b685107220 */ /* 0x000fe20000410000 */
[----:B------:R-:W-:Y:S01]  /*50e0*/  FMUL.FTZ R157, R160, R155 ;  /* 0x0000009ba09d7220 */ /* 0x000fe20000410000 */
[----:B------:R2:W-:Y:S01]  /*50f0*/  STS [R65+0x30], R196 ;  /* 0x000030c441007388 */ /* 0x0005e20000000800 */
[----:B------:R-:W-:Y:S01]  /*5100*/  FADD.FTZ R19, -R114, R19 ;  /* 0x0000001372137221 */ /* 0x000fe20000010100 */
[----:B0-----:R-:W-:-:S02]  /*5110*/  FMUL.FTZ R6, R181, R144 ;  /* 0x00000090b5067220 */ /* 0x001fc40000410000 */
[----:B------:R2:W-:Y:S01]  /*5120*/  STS [R65+0x34], R198 ;  /* 0x000034c641007388 */ /* 0x0005e20000000800 */
[----:B-1----:R-:W-:Y:S01]  /*5130*/  FFMA.FTZ R146, R15, R46, -R151 ;  /* 0x0000002e0f927223 */ /* 0x002fe20000010897 */
[----:B------:R-:W-:Y:S02]  /*5140*/  FMUL.FTZ R15, R141, R18 ;  /* 0x000000128d0f7220 */ /* 0x000fe40000410000 */
[----:B------:R2:W-:Y:S01]  /*5150*/  STS [R65+0x38], R200 ;  /* 0x000038c841007388 */ /* 0x0005e20000000800 */
[-C--:B------:R-:W-:Y:S01]  /*5160*/  FFMA.FTZ R6, R191, R4.reuse, -R6 ;  /* 0x00000004bf067223 */ /* 0x080fe20000010806 */
[----:B------:R-:W-:Y:S01]  /*5170*/  FADD.FTZ R146, R17, R146 ;  /* 0x0000009211927221 */ /* 0x000fe20000010000 */
[----:B------:R-:W-:Y:S01]  /*5180*/  FMUL.FTZ R7, R186, R15 ;  /* 0x0000000fba077220 */ /* 0x000fe20000410000 */
[----:B------:R2:W-:Y:S01]  /*5190*/  STS [R65+0x3c], R202 ;  /* 0x00003cca41007388 */ /* 0x0005e20000000800 */
[----:B------:R-:W-:Y:S01]  /*51a0*/  FMUL.FTZ R4, R181, R4 ;  /* 0x00000004b5047220 */ /* 0x000fe20000410000 */
[----:B------:R-:W-:Y:S01]  /*51b0*/  FMUL.FTZ R5, R141, R146 ;  /* 0x000000928d057220 */ /* 0x000fe20000410000 */
[----:B------:R-:W-:Y:S01]  /*51c0*/  FFMA.FTZ R17, R193, R152, -R154 ;  /* 0x00000098c1117223 */ /* 0x000fe2000001089a */
[----:B------:R-:W-:Y:S01]  /*51d0*/  BAR.SYNC.DEFER_BLOCKING 0x0 ;  /* 0x0000000000007b1d */ /* 0x000fe20000010000 */
[----:B------:R-:W-:Y:S01]  /*51e0*/  FFMA.FTZ R4, R191, R144, R4 ;  /* 0x00000090bf047223 */ /* 0x000fe20000010004 */
[-C--:B------:R-:W-:Y:S01]  /*51f0*/  FFMA.FTZ R7, R188, R5.reuse, -R7 ;  /* 0x00000005bc077223 */ /* 0x080fe20000010807 */
[----:B------:R-:W-:Y:S01]  /*5200*/  FMUL.FTZ R5, R186, R5 ;  /* 0x00000005ba057220 */ /* 0x000fe20000410000 */
[----:B------:R-:W-:Y:S01]  /*5210*/  FMUL.FTZ R152, R187, R152 ;  /* 0x00000098bb987220 */ /* 0x000fe20000410000 */
[----:B------:R-:W-:Y:S01]  /*5220*/  FMUL.FTZ R154, R189, R150 ;  /* 0x00000096bd9a7220 */ /* 0x000fe20000410000 */
[----:B------:R-:W-:Y:S01]  /*5230*/  FADD.FTZ R7, RZ, R7 ;  /* 0x00000007ff077221 */ /* 0x000fe20000010000 */
[----:B------:R-:W-:-:S03]  /*5240*/  FFMA.FTZ R5, R188, R15, R5 ;  /* 0x0000000fbc057223 */ /* 0x000fc60000010005 */
[----:B------:R-:W-:Y:S01]  /*5250*/  FADD.FTZ R6, R7, R6 ;  /* 0x0000000607067221 */ /* 0x000fe20000010000 */
[----:B------:R-:W-:Y:S01]  /*5260*/  FADD.FTZ R5, RZ, R5 ;  /* 0x00000005ff057221 */ /* 0x000fe20000010000 */
[-C--:B------:R-:W-:Y:S01]  /*5270*/  FFMA.FTZ R7, R195, R156.reuse, -R154 ;  /* 0x0000009cc3077223 */ /* 0x080fe2000001089a */
[----:B------:R-:W-:Y:S01]  /*5280*/  FMUL.FTZ R156, R189, R156 ;  /* 0x0000009cbd9c7220 */ /* 0x000fe20000410000 */
[----:B------:R-:W-:Y:S01]  /*5290*/  FADD.FTZ R6, R6, R17 ;  /* 0x0000001106067221 */ /* 0x000fe20000010000 */
[----:B------:R-:W-:Y:S01]  /*52a0*/  FADD.FTZ R4, R5, R4 ;  /* 0x0000000405047221 */ /* 0x000fe20000010000 */
[----:B------:R-:W-:Y:S01]  /*52b0*/  FFMA.FTZ R5, R193, R148, R152 ;  /* 0x00000094c1057223 */ /* 0x000fe20000010098 */
[C---:B------:R-:W-:Y:S01]  /*52c0*/  FMUL.FTZ R152, R135.reuse, R153 ;  /* 0x0000009987987220 */ /* 0x040fe20000410000 */
[----:B------:R-:W-:Y:S01]  /*52d0*/  FMUL.FTZ R154, R135, R175 ;  /* 0x000000af879a7220 */ /* 0x000fe20000410000 */
[----:B------:R-:W-:Y:S01]  /*52e0*/  FADD.FTZ R6, R6, R7 ;  /* 0x0000000706067221 */ /* 0x000fe20000010000 */
[----:B------:R-:W-:Y:S01]  /*52f0*/  FADD.FTZ R4, R4, R5 ;  /* 0x0000000504047221 */ /* 0x000fe20000010000 */
[----:B------:R-:W-:Y:S01]  /*5300*/  FFMA.FTZ R5, R195, R150, R156 ;  /* 0x00000096c3057223 */ /* 0x000fe2000001009c */
[----:B------:R-:W-:Y:S01]  /*5310*/  FMUL.FTZ R156, R177, R152 ;  /* 0x00000098b19c7220 */ /* 0x000fe20000410000 */
[----:B------:R-:W-:Y:S01]  /*5320*/  FMUL.FTZ R17, R136, R176 ;  /* 0x000000b088117220 */ /* 0x000fe20000410000 */
[----:B------:R2:W0:Y:S01]  /*5330*/  LDS R159, [R64+0x4a0] ;  /* 0x0004a000409f7984 */ /* 0x0004220000000800 */
[----:B------:R-:W-:Y:S01]  /*5340*/  FADD.FTZ R4, R4, R5 ;  /* 0x0000000504047221 */ /* 0x000fe20000010000 */
[-C--:B------:R-:W-:Y:S01]  /*5350*/  FFMA.FTZ R151, R197, R154.reuse, -R156 ;  /* 0x0000009ac5977223 */ /* 0x080fe2000001089c */
[----:B------:R-:W-:Y:S01]  /*5360*/  FMUL.FTZ R154, R177, R154 ;  /* 0x0000009ab19a7220 */ /* 0x000fe20000410000 */
[----:B------:R-:W-:Y:S01]  /*5370*/  FMUL.FTZ R156, R11, R16 ;  /* 0x000000100b9c7220 */ /* 0x000fe20000410000 */
[----:B------:R-:W-:Y:S01]  /*5380*/  FFMA.FTZ R157, R170, R17, R157 ;  /* 0x00000011aa9d7223 */ /* 0x000fe2000001009d */
[----:B------:R-:W-:Y:S01]  /*5390*/  FADD.FTZ R6, R6, R151 ;  /* 0x0000009706067221 */ /* 0x000fe20000010000 */
[----:B------:R-:W-:Y:S01]  /*53a0*/  FFMA.FTZ R5, R197, R152, R154 ;  /* 0x00000098c5057223 */ /* 0x000fe2000001009a */
[----:B------:R-:W-:Y:S01]  /*53b0*/  LEA R151, R124, -R111, 0x1 ;  /* 0x8000006f7c977211 */ /* 0x000fe200078e08ff */
[----:B------:R-:W-:-:S02]  /*53c0*/  FMUL.FTZ R154, R160, R17 ;  /* 0x00000011a09a7220 */ /* 0x000fc40000410000 */
[----:B------:R-:W-:Y:S01]  /*53d0*/  FADD.FTZ R4, R4, R5 ;  /* 0x0000000504047221 */ /* 0x000fe20000010000 */
[----:B------:R-:W-:Y:S01]  /*53e0*/  ISETP.GE.AND P1, PT, R151, 0x1, PT ;  /* 0x000000019700780c */ /* 0x000fe20003f26270 */
[----:B------:R-:W-:Y:S01]  /*53f0*/  FFMA.FTZ R155, R170, R155, -R154 ;  /* 0x0000009baa9b7223 */ /* 0x000fe2000001089a */
[----:B------:R-:W-:Y:S01]  /*5400*/  FMUL.FTZ R154, R133, R158 ;  /* 0x0000009e859a7220 */ /* 0x000fe20000410000 */
[----:B------:R-:W-:Y:S01]  /*5410*/  FADD.FTZ R4, R4, R157 ;  /* 0x0000009d04047221 */ /* 0x000fe20000010000 */
[----:B------:R-:W-:Y:S01]  /*5420*/  ISETP.GE.AND P2, PT, R151, 0x21, PT ;  /* 0x000000219700780c */ /* 0x000fe20003f46270 */
[----:B------:R-:W-:Y:S01]  /*5430*/  FADD.FTZ R6, R6, R155 ;  /* 0x0000009b06067221 */ /* 0x000fe20000010000 */
[-C--:B------:R-:W-:Y:S01]  /*5440*/  FFMA.FTZ R7, R19, R154.reuse, -R156 ;  /* 0x0000009a13077223 */ /* 0x080fe2000001089c */
[----:B------:R-:W-:Y:S01]  /*5450*/  FMUL.FTZ R154, R11, R154 ;  /* 0x0000009a0b9a7220 */ /* 0x000fe20000410000 */
[CC--:B------:R-:W-:Y:S01]  /*5460*/  FMUL.FTZ R156, R12.reuse, R9.reuse ;  /* 0x000000090c9c7220 */ /* 0x0c0fe20000410000 */
[----:B------:R-:W-:Y:S01]  /*5470*/  FMUL.FTZ R12, R12, R164 ;  /* 0x000000a40c0c7220 */ /* 0x000fe20000410000 */
[----:B------:R-:W-:Y:S01]  /*5480*/  ISETP.GE.AND P3, PT, R151, 0x41, PT ;  /* 0x000000419700780c */ /* 0x000fe20003f66270 */
[----:B------:R-:W-:Y:S01]  /*5490*/  FFMA.FTZ R5, R19, R16, R154 ;  /* 0x0000001013057223 */ /* 0x000fe2000001009a */
[----:B------:R-:W-:Y:S01]  /*54a0*/  ISETP.GE.AND P4, PT, R151, 0x61, PT ;  /* 0x000000619700780c */ /* 0x000fe20003f86270 */
[C---:B------:R-:W-:Y:S01]  /*54b0*/  FFMA.FTZ R156, R13.reuse, R164, -R156 ;  /* 0x000000a40d9c7223 */ /* 0x040fe2000001089c */
[----:B------:R-:W-:Y:S01]  /*54c0*/  FFMA.FTZ R12, R13, R9, R12 ;  /* 0x000000090d0c7223 */ /* 0x000fe2000001000c */
[----:B------:R-:W-:Y:S01]  /*54d0*/  FADD.FTZ R4, R4, R5 ;  /* 0x0000000504047221 */ /* 0x000fe20000010000 */
[----:B------:R-:W-:Y:S01]  /*54e0*/  FADD.FTZ R7, R6, R7 ;  /* 0x0000000706077221 */ /* 0x000fe20000010000 */
[----:B--2---:R-:W-:Y:S08]  /*54f0*/  @!P1 BRA `(.L_x_16531) ;  /* 0x0000000000089947 */ /* 0x004ff00003800000 */
[----:B------:R-:W1:Y:S04]  /*5500*/  LDS R5, [R68+0x420] ;  /* 0x0004200044057984 */ /* 0x000e680000000800 */
[----:B-1----:R1:W-:Y:S02]  /*5510*/  REDG.E.ADD.F32.FTZ.RN.STRONG.GPU desc[UR16][R2.64], R5 ;  /* 0x00000005020079a6 */ /* 0x0023e4000c12f310 */
.L_x_16531:
[----:B------:R-:W-:Y:S05]  /*5520*/  BSYNC.RECONVERGENT B0 ;  /* 0x0000000000007941 */ /* 0x000fea0003800200 */
.L_x_16530:
[----:B------:R-:W-:Y:S04]  /*5530*/  BSSY.RECONVERGENT B0, `(.L_x_16532) ;  /* 0x0000003000007945 */ /* 0x000fe80003800200 */
[----:B------:R-:W-:Y:S05]  /*5540*/  @!P2 BRA `(.L_x_16533) ;  /* 0x000000000004a947 */ /* 0x000fea0003800000 */
[----:B0-----:R2:W-:Y:S02]  /*5550*/  REDG.E.ADD.F32.FTZ.RN.STRONG.GPU desc[UR16][R2.64+0x80], R159 ;  /* 0x0000809f020079a6 */ /* 0x0015e4000c12f310 */
.L_x_16533:
[----:B------:R-:W-:Y:S05]  /*5560*/  BSYNC.RECONVERGENT B0 ;  /* 0x0000000000007941 */ /* 0x000fea0003800200 */
.L_x_16532:
[----:B-1----:R1:W3:Y:S01]  /*5570*/  LDS R5, [R63+0x520] ;  /* 0x000520003f057984 */ /* 0x0022e20000000800 */
[----:B------:R-:W-:Y:S04]  /*5580*/  BSSY.RECONVERGENT B0, `(.L_x_16534) ;  /* 0x0000003000007945 */ /* 0x000fe80003800200 */
[----:B------:R-:W-:Y:S05]  /*5590*/  @!P3 BRA `(.L_x_16535) ;  /* 0x000000000004b947 */ /* 0x000fea0003800000 */
[----:B---3--:R4:W-:Y:S02]  /*55a0*/  REDG.E.ADD.F32.FTZ.RN.STRONG.GPU desc[UR16][R2.64+0x100], R5 ;  /* 0x00010005020079a6 */ /* 0x0089e4000c12f310 */
.L_x_16535:
[----:B------:R-:W-:Y:S05]  /*55b0*/  BSYNC.RECONVERGENT B0 ;  /* 0x0000000000007941 */ /* 0x000fea0003800200 */
.L_x_16534:
[----:B---34-:R3:W4:Y:S01]  /*55c0*/  LDS R5, [R62+0x5a0] ;  /* 0x0005a0003e057984 */ /* 0x0187220000000800 */
[----:B------:R-:W-:Y:S04]  /*55d0*/  BSSY.RECONVERGENT B0, `(.L_x_16536) ;  /* 0x0000003000007945 */ /* 0x000fe80003800200 */
[----:B------:R-:W-:Y:S05]  /*55e0*/  @!P4 BRA `(.L_x_16537) ;  /* 0x000000000004c947 */ /* 0x000fea0003800000 */
[----:B----4-:R4:W-:Y:S02]  /*55f0*/  REDG.E.ADD.F32.FTZ.RN.STRONG.GPU desc[UR16][R2.64+0x180], R5 ;  /* 0x00018005020079a6 */ /* 0x0109e4000c12f310 */
.L_x_16537:
[----:B------:R-:W-:Y:S05]  /*5600*/  BSYNC.RECONVERGENT B0 ;  /* 0x0000000000007941 */ /* 0x000fea0003800200 */
.L_x_16536:
[----:B----4-:R4:W0:Y:S01]  /*5610*/  LDS R5, [R61+0x620] ;  /* 0x000620003d057984 */ /* 0x0108220000000800 */
        /* <DEDUP_REMOVED lines=9> */
.L_x_16539:
[----:B------:R-:W-:Y:S05]  /*56b0*/  BSYNC.RECONVERGENT B0 ;  /* 0x0000000000007941 */ /* 0x000fea0003800200 */
.L_x_16538:
[----:B0-----:R0:W0:Y:S01]  /*56c0*/  LDS R5, [R60+0x6a0] ;  /* 0x0006a0003c057984 */ /* 0x0010220000000800 */
[----:B------:R-:W-:Y:S04]  /*56d0*/  BSSY.RECONVERGENT B0, `(.L_x_16540) ;  /* 0x0000003000007945 */ /* 0x000fe80003800200 */
[----:B------:R-:W-:Y:S05]  /*56e0*/  @!P1 BRA `(.L_x_16541) ;  /* 0x0000000000049947 */ /* 0x000fea0003800000 */
[----:B0-----:R0:W-:Y:S02]  /*56f0*/  REDG.E.ADD.F32.FTZ.RN.STRONG.GPU desc[UR16][R2.64+0x280], R5 ;  /* 0x00028005020079a6 */ /* 0x0011e4000c12f310 */
.L_x_16541:
[----:B------:R-:W-:Y:S05]  /*5700*/  BSYNC.RECONVERGENT B0 ;  /* 0x0000000000007941 */ /* 0x000fea0003800200 */
.L_x_16540:
[----:B0-----:R0:W0:Y:S01]  /*5710*/  LDS R5, [R59+0x720] ;  /* 0x000720003b057984 */ /* 0x0010220000000800 */
[----:B------:R-:W-:Y:S04]  /*5720*/  BSSY.RECONVERGENT B0, `(.L_x_16542) ;  /* 0x0000003000007945 */ /* 0x000fe80003800200 */
[----:B------:R-:W-:Y:S05]  /*5730*/  @!P2 BRA `(.L_x_16543) ;  /* 0x000000000004a947 */ /* 0x000fea0003800000 */
[----:B0-----:R0:W-:Y:S02]  /*5740*/  REDG.E.ADD.F32.FTZ.RN.STRONG.GPU desc[UR16][R2.64+0x300], R5 ;  /* 0x00030005020079a6 */ /* 0x0011e4000c12f310 */
.L_x_16543:
[----:B------:R-:W-:Y:S05]  /*5750*/  BSYNC.RECONVERGENT B0 ;  /* 0x0000000000007941 */ /* 0x000fea0003800200 */
.L_x_16542:
[----:B0-----:R0:W0:Y:S01]  /*5760*/  LDS R5, [R58+0x7a0] ;  /* 0x0007a0003a057984 */ /* 0x0010220000000800 */
[----:B------:R-:W-:Y:S04]  /*5770*/  BSSY.RECONVERGENT B0, `(.L_x_16544) ;  /* 0x0000003000007945 */ /* 0x000fe80003800200 */
[----:B------:R-:W-:Y:S05]  /*5780*/  @!P3 BRA `(.L_x_16545) ;  /* 0x000000000004b947 */ /* 0x000fea0003800000 */
[----:B0-----:R0:W-:Y:S02]  /*5790*/  REDG.E.ADD.F32.FTZ.RN.STRONG.GPU desc[UR16][R2.64+0x380], R5 ;  /* 0x00038005020079a6 */ /* 0x0011e4000c12f310 */
.L_x_16545:
[----:B------:R-:W-:Y:S05]  /*57a0*/  BSYNC.RECONVERGENT B0 ;  /* 0x0000000000007941 */ /* 0x000fea0003800200 */
.L_x_16544:
[----:B0-----:R0:W0:Y:S01]  /*57b0*/  LDS R5, [R57+0x820] ;  /* 0x0008200039057984 */ /* 0x0010220000000800 */
[----:B------:R-:W-:Y:S04]  /*57c0*/  BSSY.RECONVERGENT B0, `(.L_x_16546) ;  /* 0x0000003000007945 */ /* 0x000fe80003800200 */
[----:B------:R-:W-:Y:S05]  /*57d0*/  @!P4 BRA `(.L_x_16547) ;  /* 0x000000000004c947 */ /* 0x000fea0003800000 */
[----:B0-----:R0:W-:Y:S02]  /*57e0*/  REDG.E.ADD.F32.FTZ.RN.STRONG.GPU desc[UR16][R2.64+0x400], R5 ;  /* 0x00040005020079a6 */ /* 0x0011e4000c12f310 */
.L_x_16547:
[----:B------:R-:W-:Y:S05]  /*57f0*/  BSYNC.RECONVERGENT B0 ;  /* 0x0000000000007941 */ /* 0x000fea0003800200 */
.L_x_16546:
[----:B0-----:R0:W0:Y:S01]  /*5800*/  LDS R5, [R56+0x8a0] ;  /* 0x0008a00038057984 */ /* 0x0010220000000800 */
[----:B------:R-:W-:Y:S04]  /*5810*/  BSSY.RECONVERGENT B0, `(.L_x_16548) ;  /* 0x0000003000007945 */ /* 0x000fe80003800200 */
[----:B------:R-:W-:Y:S05]  /*5820*/  @!P5 BRA `(.L_x_16549) ;  /* 0x000000000004d947 */ /* 0x000fea0003800000 */
[----:B0-----:R0:W-:Y:S02]  /*5830*/  REDG.E.ADD.F32.FTZ.RN.STRONG.GPU desc[UR16][R2.64+0x480], R5 ;  /* 0x00048005020079a6 */ /* 0x0011e4000c12f310 */
.L_x_16549:
[----:B------:R-:W-:Y:S05]  /*5840*/  BSYNC.RECONVERGENT B0 ;  /* 0x0000000000007941 */ /* 0x000fea0003800200 */
.L_x_16548:
        /* <DEDUP_REMOVED lines=10> */
.L_x_16551:
[----:B------:R-:W-:Y:S05]  /*58f0*/  BSYNC.RECONVERGENT B0 ;  /* 0x0000000000007941 */ /* 0x000fea0003800200 */
.L_x_16550:
[----:B0-----:R0:W0:Y:S01]  /*5900*/  LDS R5, [R54+0x9a0] ;  /* 0x0009a00036057984 */ /* 0x0010220000000800 */
[----:B------:R-:W-:Y:S01]  /*5910*/  BSSY.RECONVERGENT B0, `(.L_x_16552) ;  /* 0x0000004000007945 */ /* 0x000fe20003800200 */
[----:B------:R-:W-:-:S03]  /*5920*/  FMUL.FTZ R154, R134, R184 ;  /* 0x000000b8869a7220 */ /* 0x000fc60000410000 */
[----:B------:R-:W-:Y:S05]  /*5930*/  @!P1 BRA `(.L_x_16553) ;  /* 0x0000000000049947 */ /* 0x000fea0003800000 */
[----:B0-----:R0:W-:Y:S02]  /*5940*/  REDG.E.ADD.F32.FTZ.RN.STRONG.GPU desc[UR16][R2.64+0x580], R5 ;  /* 0x00058005020079a6 */ /* 0x0011e4000c12f310 */
.L_x_16553:
[----:B------:R-:W-:Y:S05]  /*5950*/  BSYNC.RECONVERGENT B0 ;  /* 0x0000000000007941 */ /* 0x000fea0003800200 */
.L_x_16552:
[----:B------:R1:W1:Y:S01]  /*5960*/  LDS R151, [R53+0xa20] ;  /* 0x000a200035977984 */ /* 0x0002620000000800 */
[----:B------:R-:W-:Y:S01]  /*5970*/  BSSY.RECONVERGENT B0, `(.L_x_16554) ;  /* 0x0000006000007945 */ /* 0x000fe20003800200 */
[----:B0-----:R-:W-:Y:S01]  /*5980*/  FMUL.FTZ R5, R134, R185 ;  /* 0x000000b986057220 */ /* 0x001fe20000410000 */
[----:B------:R-:W-:Y:S01]  /*5990*/  FADD.FTZ R164, -R113, R164 ;  /* 0x000000a471a47221 */ /* 0x000fe20000010100 */
[----:B------:R-:W-:Y:S01]  /*59a0*/  FMUL.FTZ R13, R9, R154 ;  /* 0x0000009a090d7220 */ /* 0x000fe20000410000 */
[----:B------:R-:W-:Y:S06]  /*59b0*/  @!P2 BRA `(.L_x_16555) ;  /* 0x000000000004a947 */ /* 0x000fec0003800000 */
[----:B-1----:R0:W-:Y:S02]  /*59c0*/  REDG.E.ADD.F32.FTZ.RN.STRONG.GPU desc[UR16][R2.64+0x600], R151 ;  /* 0x00060097020079a6 */ /* 0x0021e4000c12f310 */
.L_x_16555:
[----:B------:R-:W-:Y:S05]  /*59d0*/  BSYNC.RECONVERGENT B0 ;  /* 0x0000000000007941 */ /* 0x000fea0003800200 */
.L_x_16554:
[-C--:B------:R-:W-:Y:S01]  /*59e0*/  FFMA.FTZ R166, R164, R5.reuse, -R13 ;  /* 0x00000005a4a67223 */ /* 0x080fe2000001080d */
[----:B------:R-:W-:Y:S01]  /*59f0*/  BSSY.RECONVERGENT B0, `(.L_x_16556) ;  /* 0x0000005000007945 */ /* 0x000fe20003800200 */
[----:B------:R0:W0:Y:S01]  /*5a00*/  LDS R13, [R52+0xaa0] ;  /* 0x000aa000340d7984 */ /* 0x0000220000000800 */
[----:B------:R-:W-:Y:S02]  /*5a10*/  FMUL.FTZ R5, R9, R5 ;  /* 0x0000000509057220 */ /* 0x000fe40000410000 */
[----:B------:R-:W-:Y:S05]  /*5a20*/  @!P3 BRA `(.L_x_16557) ;  /* 0x000000000004b947 */ /* 0x000fea0003800000 */
[----:B0-----:R0:W-:Y:S02]  /*5a30*/  REDG.E.ADD.F32.FTZ.RN.STRONG.GPU desc[UR16][R2.64+0x680], R13 ;  /* 0x0006800d020079a6 */ /* 0x0011e4000c12f310 */
.L_x_16557:
[----:B------:R-:W-:Y:S05]  /*5a40*/  BSYNC.RECONVERGENT B0 ;  /* 0x0000000000007941 */ /* 0x000fea0003800200 */
.L_x_16556:
[----:B0-----:R0:W0:Y:S01]  /*5a50*/  LDS R13, [R51+0xb20] ;  /* 0x000b2000330d7984 */ /* 0x0010220000000800 */
[----:B------:R-:W-:Y:S01]  /*5a60*/  BSSY.RECONVERGENT B0, `(.L_x_16558) ;  /* 0x0000004000007945 */ /* 0x000fe20003800200 */
[----:B------:R-:W-:-:S03]  /*5a70*/  FFMA.FTZ R5, R164, R154, R5 ;  /* 0x0000009aa4057223 */ /* 0x000fc60000010005 */
[----:B------:R-:W-:Y:S05]  /*5a80*/  @!P4 BRA `(.L_x_16559) ;  /* 0x000000000004c947 */ /* 0x000fea0003800000 */
[----:B0-----:R0:W-:Y:S02]  /*5a90*/  REDG.E.ADD.F32.FTZ.RN.STRONG.GPU desc[UR16][R2.64+0x700], R13 ;  /* 0x0007000d020079a6 */ /* 0x0011e4000c12f310 */
.L_x_16559:
[----:B------:R-:W-:Y:S05]  /*5aa0*/  BSYNC.RECONVERGENT B0 ;  /* 0x0000000000007941 */ /* 0x000fea0003800200 */
.L_x_16558:
[----:B------:R-:W-:Y:S01]  /*5ab0*/  FADD.FTZ R4, R4, R5 ;  /* 0x0000000504047221 */ /* 0x000fe20000010000 */
[----:B------:R-:W-:Y:S01]  /*5ac0*/  FADD.FTZ R5, R7, R166 ;  /* 0x000000a607057221 */ /* 0x000fe20000010000 */
[----:B------:R-:W-:Y:S01]  /*5ad0*/  BSSY.RECONVERGENT B0, `(.L_x_16560) ;  /* 0x0000005000007945 */ /* 0x000fe20003800200 */
[----:B------:R0:W0:Y:S01]  /*5ae0*/  LDS R7, [R50+0xba0] ;  /* 0x000ba00032077984 */ /* 0x0000220000000800 */
[----:B------:R-:W-:Y:S02]  /*5af0*/  FFMA.FTZ R6, R123, R156, R8 ;  /* 0x0000009c7b067223 */ /* 0x000fe40000010008 */
[----:B------:R-:W-:Y:S05]  /*5b00*/  @!P5 BRA `(.L_x_16561) ;  /* 0x000000000004d947 */ /* 0x000fea0003800000 */
[----:B0-----:R0:W-:Y:S02]  /*5b10*/  REDG.E.ADD.F32.FTZ.RN.STRONG.GPU desc[UR16][R2.64+0x780], R7 ;  /* 0x00078007020079a6 */ /* 0x0011e4000c12f310 */
.L_x_16561:
[----:B------:R-:W-:Y:S05]  /*5b20*/  BSYNC.RECONVERGENT B0 ;  /* 0x0000000000007941 */ /* 0x000fea0003800200 */
.L_x_16560:
[----:B0-----:R-:W-:Y:S01]  /*5b30*/  FFMA.FTZ R7, -R123, R12, R10 ;  /* 0x0000000c7b077223 */ /* 0x001fe2000001010a */
[----:B--2---:R-:W0:Y:S01]  /*5b40*/  SHFL.DOWN PT, R3, R4, 0x1, 0x1f ;  /* 0x08201f0004037f89 */ /* 0x004e2200000e0000 */
[C---:B------:R-:W-:Y:S01]  /*5b50*/  ISETP.GT.AND P1, PT, R95.reuse, 0x1e, PT ;  /* 0x0000001e5f00780c */ /* 0x040fe20003f24270 */
[----:B------:R-:W-:Y:S01]  /*5b60*/  FADD.FTZ R132, R16, R132 ;  /* 0x0000008410847221 */ /* 0x000fe20000010000 */
[----:B------:R-:W-:Y:S01]  /*5b70*/  FADD.FTZ R110, R152, R110 ;  /* 0x0000006e986e7221 */ /* 0x000fe20000010000 */
        /* <DEDUP_REMOVED lines=8> */
[----:B------:R-:W1:Y:S02]  /*5c00*/  SHFL.DOWN PT, R8, R7, 0x1, 0x1f ;  /* 0x08201f0007087f89 */ /* 0x000e6400000e0000 */
[----:B0-----:R-:W-:Y:S01]  /*5c10*/  @!P1 FADD.FTZ R4, R4, R3 ;  /* 0x0000000304049221 */ /* 0x001fe20000010000 */
[----:B------:R-:W-:Y:S01]  /*5c20*/  FMUL.FTZ R3, R45, R185 ;  /* 0x000000b92d037220 */ /* 0x000fe20000410000 */
[----:B--2---:R-:W-:-:S03]  /*5c30*/  @!P1 FADD.FTZ R5, R5, R2 ;  /* 0x0000000205059221 */ /* 0x004fc60000010000 */
[-C--:B------:R-:W-:Y:S01]  /*5c40*/  FFMA.FTZ R3, R44, R184.reuse, R3 ;  /* 0x000000b82c037223 */ /* 0x080fe20000010003 */
[C---:B------:R-:W-:Y:S01]  /*5c50*/  FMUL.FTZ R2, R45.reuse, R184 ;  /* 0x000000b82d027220 */ /* 0x040fe20000410000 */
[----:B-----5:R-:W-:Y:S01]  /*5c60*/  @!P1 FADD.FTZ R6, R6, R13 ;  /* 0x0000000d06069221 */ /* 0x020fe20000010000 */
[----:B------:R-:W0:Y:S01]  /*5c70*/  SHFL.DOWN PT, R10, R5, 0x2, 0x1f ;  /* 0x08401f00050a7f89 */ /* 0x000e2200000e0000 */
[----:B------:R-:W-:Y:S01]  /*5c80*/  FMUL.FTZ R164, R164, R3 ;  /* 0x00000003a4a47220 */ /* 0x000fe20000410000 */
[----:B------:R-:W-:Y:S01]  /*5c90*/  FMUL.FTZ R3, R45, R182 ;  /* 0x000000b62d037220 */ /* 0x000fe20000410000 */
[----:B-1----:R-:W-:Y:S01]  /*5ca0*/  @!P1 FADD.FTZ R7, R7, R8 ;  /* 0x0000000807079221 */ /* 0x002fe20000010000 */
[----:B------:R-:W1:Y:S01]  /*5cb0*/  SHFL.DOWN PT, R13, R4, 0x2, 0x1f ;  /* 0x08401f00040d7f89 */ /* 0x000e6200000e0000 */
[----:B------:R-:W-:Y:S01]  /*5cc0*/  ISETP.GT.AND P1, PT, R95, 0x1d, PT ;  /* 0x0000001d5f00780c */ /* 0x000fe20003f24270 */
[C---:B------:R-:W-:Y:S01]  /*5cd0*/  FFMA.FTZ R2, R44.reuse, R185, -R2 ;  /* 0x000000b92c027223 */ /* 0x040fe20000010802 */
[-C--:B------:R-:W-:Y:S01]  /*5ce0*/  FFMA.FTZ R8, R44, R158.reuse, -R3 ;  /* 0x0000009e2c087223 */ /* 0x080fe20000010803 */
[----:B------:R-:W2:Y:S01]  /*5cf0*/  SHFL.DOWN PT, R151, R6, 0x2, 0x1f ;  /* 0x08401f0006977f89 */ /* 0x000ea200000e0000 */
[----:B------:R-:W-:Y:S01]  /*5d00*/  FMUL.FTZ R3, R45, R158 ;  /* 0x0000009e2d037220 */ /* 0x000fe20000410000 */
[----:B------:R-:W-:-:S02]  /*5d10*/  FFMA.FTZ R164, R9, R2, R164 ;  /* 0x0000000209a47223 */ /* 0x000fc400000100a4 */
[----:B------:R-:W5:Y:S01]  /*5d20*/  SHFL.DOWN PT, R12, R7, 0x2, 0x1f ;  /* 0x08401f00070c7f89 */ /* 0x000f6200000e0000 */
[C---:B------:R-:W-:Y:S01]  /*5d30*/  FFMA.FTZ R2, R44.reuse, R182, R3 ;  /* 0x000000b62c027223 */ /* 0x040fe20000010003 */
[----:B------:R-:W-:Y:S01]  /*5d40*/  FMUL.FTZ R3, R45, R179 ;  /* 0x000000b32d037220 */ /* 0x000fe20000410000 */
[----:B------:R-:W-:Y:S02]  /*5d50*/  FFMA.FTZ R9, R143, R184, R164 ;  /* 0x000000b88f097223 */ /* 0x000fe400000100a4 */
[----:B------:R-:W-:Y:S01]  /*5d60*/  FMUL.FTZ R2, R19, R2 ;  /* 0x0000000213027220 */ /* 0x000fe20000410000 */
[----:B------:R-:W-:Y:S01]  /*5d70*/  FFMA.FTZ R3, R44, R176, R3 ;  /* 0x000000b02c037223 */ /* 0x000fe20000010003 */
[----:B------:R-:W-:Y:S02]  /*5d80*/  FADD.FTZ R104, R9, R104 ;  /* 0x0000006809687221 */ /* 0x000fe40000010000 */
[----:B------:R-:W-:Y:S01]  /*5d90*/  FFMA.FTZ R11, R11, R8, R2 ;  /* 0x000000080b0b7223 */ /* 0x000fe20000010002 */
[----:B------:R-:W-:Y:S01]  /*5da0*/  FMUL.FTZ R9, R170, R3 ;  /* 0x00000003aa097220 */ /* 0x000fe20000410000 */
[----:B------:R-:W-:Y:S01]  /*5db0*/  FMUL.FTZ R3, R45, R153 ;  /* 0x000000992d037220 */ /* 0x000fe20000410000 */
[----:B0-----:R-:W-:Y:S01]  /*5dc0*/  @!P1 FADD.FTZ R5, R5, R10 ;  /* 0x0000000a05059221 */ /* 0x001fe20000010000 */
[----:B------:R-:W-:Y:S01]  /*5dd0*/  FFMA.FTZ R182, R96, R182, R11 ;  /* 0x000000b660b67223 */ /* 0x000fe2000001000b */
[CC--:B------:R-:W-:Y:S01]  /*5de0*/  FMUL.FTZ R2, R45.reuse, R176.reuse ;  /* 0x000000b02d027220 */ /* 0x0c0fe20000410000 */
[-C--:B------:R-:W-:Y:S01]  /*5df0*/  FFMA.FTZ R8, R44, R175.reuse, -R3 ;  /* 0x000000af2c087223 */ /* 0x080fe20000010803 */
[----:B-1----:R-:W-:Y:S01]  /*5e00*/  @!P1 FADD.FTZ R4, R4, R13 ;  /* 0x0000000d04049221 */ /* 0x002fe20000010000 */
[----:B------:R-:W0:Y:S01]  /*5e10*/  SHFL.DOWN PT, R10, R5, 0x4, 0x1f ;  /* 0x08801f00050a7f89 */ /* 0x000e2200000e0000 */
[C---:B------:R-:W-:Y:S01]  /*5e20*/  FMUL.FTZ R175, R45.reuse, R175 ;  /* 0x000000af2daf7220 */ /* 0x040fe20000410000 */
[----:B------:R-:W-:Y:S01]  /*5e30*/  FFMA.FTZ R179, R44, R179, -R2 ;  /* 0x000000b32cb37223 */ /* 0x000fe20000010802 */
        /* <DEDUP_REMOVED lines=8> */
[----:B------:R-:W-:Y:S01]  /*5ec0*/  FADD.FTZ R103, R182, R103 ;  /* 0x00000067b6677221 */ /* 0x000fe20000010000 */
[----:B------:R-:W5:Y:S02]  /*5ed0*/  SHFL.DOWN PT, R12, R7, 0x4, 0x1f ;  /* 0x08801f00070c7f89 */ /* 0x000f6400000e0000 */
[----:B------:R-:W-:-:S04]  /*5ee0*/  FFMA.FTZ R9, R145, R176, R160 ;  /* 0x000000b091097223 */ /* 0x000fc800000100a0 */
[----:B------:R-:W-:Y:S01]  /*5ef0*/  FADD.FTZ R102, R9, R102 ;  /* 0x0000006609667221 */ /* 0x000fe20000010000 */
[----:B------:R-:W-:-:S03]  /*5f00*/  FMUL.FTZ R9, R45, R46 ;  /* 0x0000002e2d097220 */ /* 0x000fc60000410000 */
[----:B0-----:R-:W-:Y:S01]  /*5f10*/  @!P1 FADD.FTZ R5, R5, R10 ;  /* 0x0000000a05059221 */ /* 0x001fe20000010000 */
[----:B------:R-:W-:Y:S01]  /*5f20*/  FMUL.FTZ R10, R197, R2 ;  /* 0x00000002c50a7220 */ /* 0x000fe20000410000 */
[----:B------:R-:W-:Y:S01]  /*5f30*/  FMUL.FTZ R2, R45, R173 ;  /* 0x000000ad2d027220 */ /* 0x000fe20000410000 */
[----:B-1----:R-:W-:Y:S02]  /*5f40*/  @!P1 FADD.FTZ R4, R4, R13 ;  /* 0x0000000d04049221 */ /* 0x002fe40000010000 */
[----:B------:R-:W0:Y:S01]  /*5f50*/  SHFL.DOWN PT, R16, R5, 0x8, 0x1f ;  /* 0x09001f0005107f89 */ /* 0x000e2200000e0000 */
[----:B------:R-:W-:Y:S01]  /*5f60*/  FFMA.FTZ R2, R44, R171, R2 ;  /* 0x000000ab2c027223 */ /* 0x000fe20000010002 */
[----:B------:R-:W-:Y:S01]  /*5f70*/  FFMA.FTZ R177, R177, R8, R10 ;  /* 0x00000008b1b17223 */ /* 0x000fe2000001000a */
[----:B--2---:R-:W-:Y:S01]  /*5f80*/  @!P1 FADD.FTZ R6, R6, R19 ;  /* 0x0000001306069221 */ /* 0x004fe20000010000 */
[----:B------:R-:W1:Y:S01]  /*5f90*/  SHFL.DOWN PT, R11, R4, 0x8, 0x1f ;  /* 0x09001f00040b7f89 */ /* 0x000e6200000e0000 */
[----:B------:R-:W-:Y:S01]  /*5fa0*/  FFMA.FTZ R10, R44, R173, -R3 ;  /* 0x000000ad2c0a7223 */ /* 0x000fe20000010803 */
[----:B------:R-:W-:Y:S01]  /*5fb0*/  FMUL.FTZ R2, R195, R2 ;  /* 0x00000002c3027220 */ /* 0x000fe20000410000 */
[----:B-----5:R-:W-:Y:S01]  /*5fc0*/  @!P1 FADD.FTZ R7, R7, R12 ;  /* 0x0000000c07079221 */ /* 0x020fe20000010000 */
        /* <DEDUP_REMOVED lines=8> */
[----:B------:R-:W-:Y:S01]  /*6050*/  FMUL.FTZ R8, R45, R47 ;  /* 0x0000002f2d087220 */ /* 0x000fe20000410000 */
[----:B------:R-:W-:Y:S01]  /*6060*/  FADD.FTZ R101, R12, R101 ;  /* 0x000000650c657221 */ /* 0x000fe20000010000 */
[----:B------:R-:W-:-:S02]  /*6070*/  FMUL.FTZ R10, R193, R2 ;  /* 0x00000002c10a7220 */ /* 0x000fc40000410000 */
[----:B------:R-:W-:Y:S02]  /*6080*/  FFMA.FTZ R8, R44, R169, -R8 ;  /* 0x000000a92c087223 */ /* 0x000fe40000010808 */
        /* <DEDUP_REMOVED lines=15> */
.L_x_16563:
[----:B------:R-:W-:Y:S05]  /*6180*/  BSYNC.RECONVERGENT B0 ;  /* 0x0000000000007941 */ /* 0x000fea0003800200 */
.L_x_16562:
[C---:B--2---:R-:W-:Y:S01]  /*6190*/  FMUL.FTZ R3, R45.reuse, R146 ;  /* 0x000000922d037220 */ /* 0x044fe20000410000 */
[CC--:B0-----:R-:W-:Y:S01]  /*61a0*/  FMUL.FTZ R11, R45.reuse, R14.reuse ;  /* 0x0000000e2d0b7220 */ /* 0x0c1fe20000410000 */
[C---:B-1----:R-:W-:Y:S01]  /*61b0*/  FFMA.FTZ R2, R44.reuse, R14, R9 ;  /* 0x0000000e2c027223 */ /* 0x042fe20000010009 */
[-C--:B------:R-:W-:Y:S01]  /*61c0*/  FMUL.FTZ R45, R45, R18.reuse ;  /* 0x000000122d2d7220 */ /* 0x080fe20000410000 */
        /* <DEDUP_REMOVED lines=31> */
.L_x_16565:
[----:B------:R-:W-:Y:S05]  /*63c0*/  BSYNC.RECONVERGENT B0 ;  /* 0x0000000000007941 */ /* 0x000fea0003800200 */
.L_x_16564:
[----:B------:R-:W-:-:S04]  /*63d0*/  UIADD3 UR4, UPT, UPT, UR4, 0x1, URZ ;  /* 0x0000000104047890 */ /* 0x000fc8000fffe0ff */
[----:B------:R-:W-:-:S09]  /*63e0*/  UISETP.GE.AND UP0, UPT, UR4, UR8, UPT ;  /* 0x000000080400728c */ /* 0x000fd2000bf06270 */
[----:B------:R-:W-:Y:S05]  /*63f0*/  BRA.U !UP0, `(.L_x_16566) ;  /* 0xffffffbd08587547 */ /* 0x000fea000b83ffff */
.L_x_16516:
[----:B------:R-:W-:Y:S01]  /*6400*/  BAR.SYNC.DEFER_BLOCKING 0x0 ;  /* 0x0000000000007b1d */ /* 0x000fe20000010000 */
[----:B0-----:R-:W-:Y:S01]  /*6410*/  F2FP.BF16.F32.PACK_AB R7, R131, R132 ;  /* 0x000000848307723e */ /* 0x001fe200000010ff */
[----:B------:R-:W-:Y:S01]  /*6420*/  HFMA2 R17, -RZ, RZ, 0, 0 ;  /* 0x00000000ff117431 */ /* 0x000fe200000001ff */
[----:B------:R-:W-:Y:S02]  /*6430*/  F2FP.BF16.F32.PACK_AB R6, R109, R110 ;  /* 0x0000006e6d06723e */ /* 0x000fe400000010ff */
[----:B------:R-:W-:-:S03]  /*6440*/  F2FP.BF16.F32.PACK_AB R5, R107, R108 ;  /* 0x0000006c6b05723e */ /* 0x000fc600000010ff */
[----:B------:R-:W0:Y:S01]  /*6450*/  LDC.64 R12, c[0x0][0x4f8] ;  /* 0x00013e00ff0c7b82 */ /* 0x000e220000000a00 */
[----:B------:R-:W-:Y:S01]  /*6460*/  F2FP.BF16.F32.PACK_AB R4, R105, R106 ;  /* 0x0000006a6904723e */ /* 0x000fe200000010ff */
[----:B------:R-:W1:Y:S01]  /*6470*/  LDCU.64 UR4, c[0x0][0x500] ;  /* 0x0000a000ff0477ac */ /* 0x000e620008000a00 */
[----:B------:R-:W-:Y:S02]  /*6480*/  MOV R16, R20 ;  /* 0x0000001400107202 */ /* 0x000fe40000000f00 */
[----:B------:R-:W-:Y:S02]  /*6490*/  IADD3 R72, P1, PT, R72, -0x400, RZ ;  /* 0xfffffc0048487810 */ /* 0x000fe40007f3e0ff */
[----:B------:R-:W-:Y:S01]  /*64a0*/  IADD3 R74, P2, PT, R74, -0x200, RZ ;  /* 0xfffffe004a4a7810 */ /* 0x000fe20007f5e0ff */
[----:B------:R-:W2:Y:S01]  /*64b0*/  LDC.64 R14, c[0x0][0x550] ;  /* 0x00015400ff0e7b82 */ /* 0x000ea20000000a00 */
[----:B------:R-:W-:Y:S02]  /*64c0*/  IADD3 R76, P3, PT, R76, -0x200, RZ ;  /* 0xfffffe004c4c7810 */ /* 0x000fe40007f7e0ff */
[----:B------:R-:W-:-:S02]  /*64d0*/  IADD3 R78, P4, PT, R78, -0x200, RZ ;  /* 0xfffffe004e4e7810 */ /* 0x000fc40007f9e0ff */
[----:B------:R-:W-:Y:S02]  /*64e0*/  IADD3.X R71, PT, PT, R71, -0x1, RZ, P1, !PT ;  /* 0xffffffff47477810 */ /* 0x000fe40000ffe4ff */
[----:B------:R-:W-:Y:S01]  /*64f0*/  IADD3.X R73, PT, PT, R73, -0x1, RZ, P2, !PT ;  /* 0xffffffff49497810 */ /* 0x000fe200017fe4ff */
[----:B------:R-:W5:Y:S01]  /*6500*/  LDC.64 R18, c[0x0][0x518] ;  /* 0x00014600ff127b82 */ /* 0x000f620000000a00 */
[----:B------:R-:W-:Y:S01]  /*6510*/  IADD3.X R75, PT, PT, R75, -0x1, RZ, P3, !PT ;  /* 0xffffffff4b4b7810 */ /* 0x000fe20001ffe4ff */
[----:B------:R2:W-:Y:S01]  /*6520*/  STS.128 [R88], R4 ;  /* 0x0000000458007388 */ /* 0x0005e20000000c00 */
[----:B------:R-:W-:-:S03]  /*6530*/  NOP ;  /* 0x0000000000007918 */ /* 0x000fc60000000000 */
[----:B------:R-:W3:Y:S01]  /*6540*/  LDS.128 R8, [R88] ;  /* 0x0000000058087984 */ /* 0x000ee20000000c00 */
[----:B0-----:R-:W-:Y:S01]  /*6550*/  IMAD.WIDE.U32 R2, R12, UR18, R16 ;  /* 0x000000120c027c25 */ /* 0x001fe2000f8e0010 */
[----:B------:R-:W-:Y:S01]  /*6560*/  F2FP.BF16.F32.PACK_AB R12, R98, R97 ;  /* 0x00000061620c723e */ /* 0x000fe200000010ff */
[----:B------:R-:W0:Y:S02]  /*6570*/  LDC.64 R20, c[0x0][0x560] ;  /* 0x00015800ff147b82 */ /* 0x000e240000000a00 */
[----:B------:R-:W-:Y:S01]  /*6580*/  FADD.FTZ R97, R82, R97 ;  /* 0x0000006152617221 */ /* 0x000fe20000010000 */
[----:B------:R-:W-:Y:S01]  /*6590*/  IMAD R3, R13, UR18, R3 ;  /* 0x000000120d037c24 */ /* 0x000fe2000f8e0203 */
[----:B------:R-:W-:Y:S02]  /*65a0*/  F2FP.BF16.F32.PACK_AB R13, R100, R99 ;  /* 0x00000063640d723e */ /* 0x000fe400000010ff */
[----:B------:R-:W-:Y:S01]  /*65b0*/  FADD.FTZ R98, R97, R98 ;  /* 0x0000006261627221 */ /* 0x000fe20000010000 */
[----:B-1----:R-:W-:Y:S01]  /*65c0*/  IMAD.WIDE.U32 R2, R93, UR4, R2 ;  /* 0x000000045d027c25 */ /* 0x002fe2000f8e0002 */
[----:B------:R-:W-:-:S03]  /*65d0*/  IADD3.X R77, PT, PT, R77, -0x1, RZ, P4, !PT ;  /* 0xffffffff4d4d7810 */ /* 0x000fc600027fe4ff */
[----:B------:R-:W-:Y:S01]  /*65e0*/  FADD.FTZ R99, R98, R99 ;  /* 0x0000006362637221 */ /* 0x000fe20000010000 */
[----:B------:R-:W-:Y:S01]  /*65f0*/  IMAD R0, R93, UR5, R3 ;  /* 0x000000055d007c24 */ /* 0x000fe2000f8e0203 */
[----:B--2---:R-:W-:Y:S01]  /*6600*/  LEA R4, P0, R2, R14, 0x1 ;  /* 0x0000000e02047211 */ /* 0x004fe200078008ff */
[----:B------:R-:W1:Y:S01]  /*6610*/  LDCU.64 UR4, c[0x0][0x520] ;  /* 0x0000a400ff0477ac */ /* 0x000e620008000a00 */
[----:B------:R-:W-:Y:S01]  /*6620*/  F2FP.BF16.F32.PACK_AB R14, R102, R101 ;  /* 0x00000065660e723e */ /* 0x000fe200000010ff */
[----:B-----5:R-:W-:Y:S01]  /*6630*/  IMAD.WIDE.U32 R16, R18, UR18, R16 ;  /* 0x0000001212107c25 */ /* 0x020fe2000f8e0010 */
[----:B------:R-:W-:-:S03]  /*6640*/  LEA.HI.X R5, R2, R15, R0, 0x1, P0 ;  /* 0x0000000f02057211 */ /* 0x000fc600000f0c00 */
[----:B------:R-:W-:Y:S01]  /*6650*/  FADD.FTZ R100, R99, R100 ;  /* 0x0000006463647221 */ /* 0x000fe20000010000 */
[----:B------:R-:W-:Y:S01]  /*6660*/  F2FP.BF16.F32.PACK_AB R15, R104, R103 ;  /* 0x00000067680f723e */ /* 0x000fe200000010ff */
[----:B------:R-:W-:Y:S02]  /*6670*/  IMAD R17, R19, UR18, R17 ;  /* 0x0000001213117c24 */ /* 0x000fe4000f8e0211 */
[----:B------:R-:W-:-:S04]  /*6680*/  IMAD.WIDE.U32 R2, R67, 0x10, R4 ;  /* 0x0000001043027825 */ /* 0x000fc800078e0004 */
[----:B------:R-:W-:-:S04]  /*6690*/  FADD.FTZ R101, R100, R101 ;  /* 0x0000006564657221 */ /* 0x000fc80000010000 */
[----:B------:R-:W-:-:S04]  /*66a0*/  FADD.FTZ R102, R101, R102 ;  /* 0x0000006665667221 */ /* 0x000fc80000010000 */
[----:B------:R-:W-:-:S04]  /*66b0*/  FADD.FTZ R103, R102, R103 ;  /* 0x0000006766677221 */ /* 0x000fc80000010000 */
[----:B------:R-:W-:Y:S01]  /*66c0*/  FADD.FTZ R82, R103, R104 ;  /* 0x0000006867527221 */ /* 0x000fe20000010000 */
[----:B---3--:R1:W-:Y:S01]  /*66d0*/  STG.E.128 desc[UR16][R2.64], R8 ;  /* 0x0000000802007986 */ /* 0x0083e2000c101d10 */
[----:B------:R-:W-:Y:S01]  /*66e0*/  BAR.SYNC.DEFER_BLOCKING 0x0 ;  /* 0x0000000000007b1d */ /* 0x000fe20000010000 */
[----:B-1----:R-:W-:-:S04]  /*66f0*/  IMAD.WIDE.U32 R2, R93, UR4, R16 ;  /* 0x000000045d027c25 */ /* 0x002fc8000f8e0010 */
[----:B------:R-:W-:Y:S01]  /*6700*/  IMAD R0, R93, UR5, R3 ;  /* 0x000000055d007c24 */ /* 0x000fe2000f8e0203 */
[----:B0-----:R-:W-:-:S04]  /*6710*/  LEA R8, P0, R2, R20, 0x1 ;  /* 0x0000001402087211 */ /* 0x001fc800078008ff */
        /* <DEDUP_REMOVED lines=9> */
.L_x_16514:
        /* <DEDUP_REMOVED lines=34> */
.L_x_16569:
[----:B------:R-:W-:Y:S05]  /*69d0*/  BSYNC.RECONVERGENT B0 ;  /* 0x0000000000007941 */ /* 0x000fea0003800200 */
.L_x_16568:
        /* <DEDUP_REMOVED lines=26> */
.L_x_16571:
[----:B------:R-:W-:Y:S05]  /*6b80*/  BSYNC.RECONVERGENT B0 ;  /* 0x0000000000007941 */ /* 0x000fea0003800200 */
.L_x_16570:
[----:B------:R-:W-:Y:S05]  /*6b90*/  @P2 EXIT ;  /* 0x000000000000294d */ /* 0x000fea0003800000 */
[----:B------:R-:W2:Y:S01]  /*6ba0*/  S2UR UR5, SR_CgaCtaId ;  /* 0x00000000000579c3 */ /* 0x000ea20000008800 */
[----:B------:R-:W-:Y:S01]  /*6bb0*/  BSSY.RECONVERGENT B0, `(.L_x_16572) ;  /* 0x0000021000007945 */ /* 0x000fe20003800200 */
[----:B0-----:R-:W-:Y:S01]  /*6bc0*/  MOV R11, R12 ;  /* 0x0000000c000b7202 */ /* 0x001fe20000000f00 */
[----:B------:R-:W-:Y:S01]  /*6bd0*/  UMOV UR4, 0x400 ;  /* 0x0000040000047882 */ /* 0x000fe20000000000 */
[----:B------:R-:W0:Y:S01]  /*6be0*/  LDCU UR6, c[0x0][0x360] ;  /* 0x00006c00ff0677ac */ /* 0x000e220008000800 */
[----:B------:R-:W3:Y:S01]  /*6bf0*/  LDCU.64 UR8, c[0x0][0x4b0] ;  /* 0x00009600ff0877ac */ /* 0x000ee20008000a00 */
[----:B------:R-:W0:Y:S01]  /*6c00*/  LDCU.64 UR10, c[0x0][0x4d0] ;  /* 0x00009a00ff0a77ac */ /* 0x000e220008000a00 */
[----:B------:R-:W0:Y:S01]  /*6c10*/  LDCU.128 UR12, c[0x0][0x530] ;  /* 0x0000a600ff0c77ac */ /* 0x000e220008000c00 */
[----:B--23--:R-:W-:-:S12]  /*6c20*/  ULEA UR4, UR5, UR4, 0x18 ;  /* 0x0000000405047291 */ /* 0x00cfd8000f8ec0ff */
.L_x_16573:
[----:B------:R-:W-:Y:S02]  /*6c30*/  LEA R0, R11, UR4, 0x3 ;  /* 0x000000040b007c11 */ /* 0x000fe4000f8e18ff */
[----:B-1-3--:R-:W-:Y:S02]  /*6c40*/  SHF.R.S32.HI R2, RZ, 0x1f, R11 ;  /* 0x0000001fff027819 */ /* 0x00afe4000001140b */
[----:B-----5:R-:W-:Y:S01]  /*6c50*/  MOV R84, R26 ;  /* 0x0000001a00547202 */ /* 0x020fe20000000f00 */
[----:B------:R-:W1:Y:S01]  /*6c60*/  LDS.64 R12, [R0+0x31b0] ;  /* 0x0031b000000c7984 */ /* 0x000e620000000a00 */
[----:B------:R-:W-:Y:S01]  /*6c70*/  MOV R86, R28 ;  /* 0x0000001c00567202 */ /* 0x000fe20000000f00 */
[C---:B------:R-:W-:Y:S02]  /*6c80*/  IMAD R4, R2.reuse, UR8, RZ ;  /* 0x0000000802047c24 */ /* 0x040fe4000f8e02ff */
[----:B------:R-:W2:Y:S01]  /*6c90*/  LDS.64 R14, [R0+0x39b0] ;  /* 0x0039b000000e7984 */ /* 0x000ea20000000a00 */
[----:B0-----:R-:W-:-:S02]  /*6ca0*/  IMAD R2, R2, UR10, RZ ;  /* 0x0000000a02027c24 */ /* 0x001fc4000f8e02ff */
        /* <DEDUP_REMOVED lines=18> */
.L_x_16572:
[----:B------:R-:W-:Y:S05]  /*6dd0*/  EXIT ;  /* 0x000000000000794d */ /* 0x000fea0003800000 */
.L_x_16574:
        /* <DEDUP_REMOVED lines=10> */
.L_x_18781:


//--------------------- .text._Z25selective_scan_bwd_kernelI32Selective_Scan_bwd_kernel_traitsILi32ELi8ELb1ELb0ELb1ELb1ELb0EN3c108BFloat16ENS1_7complexIfEEEEv12SSMParamsBwd --------------------------
	.section	.text._Z25selective_scan_bwd_kernelI32Selective_Scan_bwd_kernel_traitsILi32ELi8ELb1ELb0ELb1ELb1ELb0EN3c108BFloat16ENS1_7complexIfEEEEv12SSMParamsBwd,"ax",@progbits
	.align	128
        .global         _Z25selective_scan_bwd_kernelI32Selective_Scan_bwd_kernel_traitsILi32ELi8ELb1ELb0ELb1ELb1ELb0EN3c108BFloat16ENS1_7complexIfEEEEv12SSMParamsBwd
        .type           _Z25selective_scan_bwd_kernelI32Selective_Scan_bwd_kernel_traitsILi32ELi8ELb1ELb0ELb1ELb1ELb0EN3c108BFloat16ENS1_7complexIfEEEEv12SSMParamsBwd,@function
        .size           _Z25selective_scan_bwd_kernelI32Selective_Scan_bwd_kernel_traitsILi32ELi8ELb1ELb0ELb1ELb1ELb0EN3c108BFloat16ENS1_7complexIfEEEEv12SSMParamsBwd,(.L_x_18782 - _Z25selective_scan_bwd_kernelI32Selective_Scan_bwd_kernel_traitsILi32ELi8ELb1ELb0ELb1ELb1ELb0EN3c108BFloat16ENS1_7complexIfEEEEv12SSMParamsBwd)
        .other          _Z25selective_scan_bwd_kernelI32Selective_Scan_bwd_kernel_traitsILi32ELi8ELb1ELb0ELb1ELb1ELb0EN3c108BFloat16ENS1_7complexIfEEEEv12SSMParamsBwd,@"STO_CUDA_ENTRY STV_DEFAULT"
_Z25selective_scan_bwd_kernelI32Selective_Scan_bwd_kernel_traitsILi32ELi8ELb1ELb0ELb1ELb1ELb0EN3c108BFloat16ENS1_7complexIfEEEEv12SSMParamsBwd:
.text._Z25selective_scan_bwd_kernelI32Selective_Scan_bwd_kernel_traitsILi32ELi8ELb1ELb0ELb1ELb1ELb0EN3c108BFloat16ENS1_7complexIfEEEEv12SSMParamsBwd:
        /* <DEDUP_REMOVED lines=206> */
.L_x_16643:
[----:B------:R-:W-:Y:S01]  /*0ce0*/  BAR.SYNC.DEFER_BLOCKING 0x0 ;  /* 0x0000000000007b1d */ /* 0x000fe20000010000 */
[----:B0-----:R-:W-:-:S05]  /*0cf0*/  IMAD.WIDE.U32 R2, R66, 0x10, R76 ;  /* 0x0000001042027825 */ /* 0x001fca00078e004c */
[----:B------:R-:W2:Y:S02]  /*0d00*/  LDG.E.128 R4, desc[UR16][R2.64] ;  /* 0x0000001002047981 */ /* 0x000ea4000c1e1d00 */
[----:B------:R-:W0:Y:S01]  /*0d10*/  S2UR UR5, SR_CgaCtaId ;  /* 0x00000000000579c3 */ /* 0x000e220000008800 */
[----:B------:R-:W-:Y:S01]  /*0d20*/  UMOV UR4, 0x400 ;  /* 0x0000040000047882 */ /* 0x000fe20000000000 */
[----:B------:R-:W-:Y:S01]  /*0d30*/  IMAD.WIDE.U32 R30, R66, 0x10, R74 ;  /* 0x00000010421e7825 */ /* 0x000fe200078e004a */
[----:B------:R-:W1:Y:S01]  /*0d40*/  S2R R101, SR_LANEID ;  /* 0x0000000000657919 */ /* 0x000e620000000000 */
[----:B0-----:R-:W-:-:S06]  /*0d50*/  ULEA UR4, UR5, UR4, 0x18 ;  /* 0x0000000405047291 */ /* 0x001fcc000f8ec0ff */
[----:B-1----:R-:W-:-:S05]  /*0d60*/  LEA R88, R101, UR4, 0x4 ;  /* 0x0000000465587c11 */ /* 0x002fca000f8e20ff */
[----:B--2---:R-:W-:Y:S01]  /*0d70*/  STS.128 [R88], R4 ;  /* 0x0000000458007388 */ /* 0x004fe20000000c00 */
[----:B------:R-:W-:-:S03]  /*0d80*/  NOP ;  /* 0x0000000000007918 */ /* 0x000fc60000000000 */
[----:B------:R-:W0:Y:S01]  /*0d90*/  LDS.128 R8, [R88] ;  /* 0x0000000058087984 */ /* 0x000e220000000c00 */
[----:B------:R-:W-:Y:S06]  /*0da0*/  BAR.SYNC.DEFER_BLOCKING 0x0 ;  /* 0x0000000000007b1d */ /* 0x000fec0000010000 */
[----:B------:R-:W2:Y:S01]  /*0db0*/  LDG.E.128 R16, desc[UR16][R30.64] ;  /* 0x000000101e107981 */ /* 0x000ea2000c1e1d00 */
[----:B------:R-:W-:-:S03]  /*0dc0*/  IMAD.WIDE.U32 R2, R66, 0x10, R72 ;  /* 0x0000001042027825 */ /* 0x000fc600078e0048 */
        /* <DEDUP_REMOVED lines=11> */
[C---:B------:R-:W-:Y:S02]  /*0e80*/  PRMT R119, R8.reuse, 0x7632, R119 ;  /* 0x0000763208777816 */ /* 0x040fe40000000077 */
[----:B------:R-:W-:Y:S02]  /*0e90*/  SHF.L.U32 R103, R8, 0x10, RZ ;  /* 0x0000001008677819 */ /* 0x000fe400000006ff */
        /* <DEDUP_REMOVED lines=14> */
[--C-:B------:R-:W-:Y:S01]  /*0f80*/  FADD.FTZ R116, R3, R84.reuse ;  /* 0x0000005403747221 */ /* 0x100fe20000010000 */
[----:B------:R-:W-:Y:S01]  /*0f90*/  PRMT R15, R15, 0x7632, R15 ;  /* 0x000076320f0f7816 */ /* 0x000fe2000000000f */
[----:B------:R-:W-:Y:S01]  /*0fa0*/  FADD.FTZ R118, R13, R84 ;  /* 0x000000540d767221 */ /* 0x000fe20000010000 */
[----:B------:R-:W-:-:S02]  /*0fb0*/  SHF.L.U32 R9, R14, 0x10, RZ ;  /* 0x000000100e097819 */ /* 0x000fc400000006ff */
[C---:B------:R-:W-:Y:S02]  /*0fc0*/  PRMT R121, R10.reuse, 0x7632, R121 ;  /* 0x000076320a797816 */ /* 0x040fe40000000079 */
        /* <DEDUP_REMOVED lines=51> */
.L_x_16577:
[----:B------:R-:W-:Y:S05]  /*1300*/  BSYNC.RECONVERGENT B0 ;  /* 0x0000000000007941 */ /* 0x000fea0003800200 */
.L_x_16576:
[----:B------:R-:W-:Y:S01]  /*1310*/  BSSY.RECONVERGENT B0, `(.L_x_16578) ;  /* 0x0000026000007945 */ /* 0x000fe20003800200 */
[----:B------:R-:W-:Y:S02]  /*1320*/  FSETP.GTU.FTZ.AND P4, PT, R124, 20, PT ;  /* 0x41a000007c00780b */ /* 0x000fe40003f9c000 */
[----:B------:R-:W-:Y:S02]  /*1330*/  CS2R R96, SRZ ;  /* 0x0000000000607805 */ /* 0x000fe4000001ff00 */
[----:B------:R-:W-:Y:S01]  /*1340*/  SHF.L.U32 R119, R119, 0x10, RZ ;  /* 0x0000001077777819 */ /* 0x000fe200000006ff */
[----:B------:R-:W-:Y:S01]  /*1350*/  FADD.FTZ R122, R15, R84 ;  /* 0x000000540f7a7221 */ /* 0x000fe20000010000 */
[----:B------:R-:W-:Y:S01]  /*1360*/  SHF.L.U32 R125, R125, 0x10, RZ ;  /* 0x000000107d7d7819 */ /* 0x000fe200000006ff */
[----:B------:R-:W-:Y:S01]  /*1370*/  FFMA.FTZ R82, R3, R103, R82 ;  /* 0x0000006703527223 */ /* 0x000fe20000010052 */
        /* <DEDUP_REMOVED lines=31> */
.L_x_16579:
[----:B------:R-:W-:Y:S05]  /*1570*/  BSYNC.RECONVERGENT B0 ;  /* 0x0000000000007941 */ /* 0x000fea0003800200 */
.L_x_16578:
[----:B------:R-:W-:Y:S01]  /*1580*/  FFMA.FTZ R82, R125, R119, R82 ;  /* 0x000000777d527223 */ /* 0x000fe20000010052 */
[----:B------:R-:W-:Y:S01]  /*1590*/  BSSY.RECONVERGENT B0, `(.L_x_16580) ;  /* 0x0000025000007945 */ /* 0x000fe20003800200 */
[----:B------:R-:W-:Y:S02]  /*15a0*/  FSETP.GTU.FTZ.AND P5, PT, R122, 20, PT ;  /* 0x41a000007a00780b */ /* 0x000fe40003fbc000 */
[----:B------:R-:W-:Y:S02]  /*15b0*/  CS2R R94, SRZ ;  /* 0x00000000005e7805 */ /* 0x000fe4000001ff00 */
[----:B------:R-:W-:Y:S01]  /*15c0*/  SHF.L.U32 R117, R117, 0x10, RZ ;  /* 0x0000001075757819 */ /* 0x000fe200000006ff */
[----:B------:R-:W-:Y:S01]  /*15d0*/  FFMA.FTZ R9, R127, R100, R82 ;  /* 0x000000647f097223 */ /* 0x000fe20000010052 */
        /* <DEDUP_REMOVED lines=32> */
.L_x_16581:
[----:B------:R-:W-:Y:S05]  /*17e0*/  BSYNC.RECONVERGENT B0 ;  /* 0x0000000000007941 */ /* 0x000fea0003800200 */
.L_x_16580:
        /* <DEDUP_REMOVED lines=32> */
.L_x_16583:
[----:B------:R-:W-:Y:S05]  /*19f0*/  BSYNC.RECONVERGENT B0 ;  /* 0x0000000000007941 */ /* 0x000fea0003800200 */
.L_x_16582:
        /* <DEDUP_REMOVED lines=32> */
.L_x_16585:
[----:B------:R-:W-:Y:S05]  /*1c00*/  BSYNC.RECONVERGENT B0 ;  /* 0x0000000000007941 */ /* 0x000fea0003800200 */
.L_x_16584:
        /* <DEDUP_REMOVED lines=32> */
.L_x_16587:
[----:B------:R-:W-:Y:S05]  /*1e10*/  BSYNC.RECONVERGENT B0 ;  /* 0x0000000000007941 */ /* 0x000fea0003800200 */
.L_x_16586:
        /* <DEDUP_REMOVED lines=32> */
.L_x_16589:
[----:B------:R-:W-:Y:S05]  /*2020*/  BSYNC.RECONVERGENT B0 ;  /* 0x0000000000007941 */ /* 0x000fea0003800200 */
.L_x_16588:
        /* <DEDUP_REMOVED lines=32> */
.L_x_16591:
[----:B------:R-:W-:Y:S05]  /*2230*/  BSYNC.RECONVERGENT B0 ;  /* 0x0000000000007941 */ /* 0x000fea0003800200 */
.L_x_16590:
        /* <DEDUP_REMOVED lines=12> */
[----:B------:R-:W-:Y:S01]  /*2300*/  FMUL.FTZ R109, R129, R86 ;  /* 0x00000056816d7220 */ /* 0x000fe20000410000 */
        /* <DEDUP_REMOVED lines=10> */
[----:B------:R-:W0:Y:S01]  /*23b0*/  LDC R145, c[0x0][0x388] ;  /* 0x0000e200ff917b82 */ /* 0x000e220000000800 */
[----:B------:R-:W-:Y:S01]  /*23c0*/  FADD.FTZ R0, R3, R3 ;  /* 0x0000000303007221 */ /* 0x000fe20000010000 */
[C---:B------:R-:W-:Y:S01]  /*23d0*/  SHF.L.U32 R3, R98.reuse, 0x9, RZ ;  /* 0x0000000962037819 */ /* 0x040fe200000006ff */
[----:B------:R-:W-:Y:S01]  /*23e0*/  FADD.FTZ R125, R125, R125 ;  /* 0x0000007d7d7d7221 */ /* 0x000fe20000010000 */
[----:B------:R-:W-:Y:S01]  /*23f0*/  ISETP.NE.AND P0, PT, R69, 0x1, PT ;  /* 0x000000014500780c */ /* 0x000fe20003f05270 */
[----:B------:R-:W-:Y:S01]  /*2400*/  FADD.FTZ R127, R127, R127 ;  /* 0x0000007f7f7f7221 */ /* 0x000fe20000010000 */
[----:B------:R-:W-:Y:S01]  /*2410*/  SHF.L.U32 R132, R98, 0x8, RZ ;  /* 0x0000000862847819 */ /* 0x000fe200000006ff */
[----:B------:R-:W-:Y:S01]  /*2420*/  FADD.FTZ R126, R126, R126 ;  /* 0x0000007e7e7e7221 */ /* 0x000fe20000010000 */
[----:B------:R-:W1:Y:S01]  /*2430*/  LDC.64 R40, c[0x0][0x440] ;  /* 0x00011000ff287b82 */ /* 0x000e620000000a00 */
[----:B------:R-:W-:Y:S01]  /*2440*/  SHF.L.U32 R131, R69, 0x8, RZ ;  /* 0x0000000845837819 */ /* 0x000fe200000006ff */
[----:B------:R-:W-:Y:S01]  /*2450*/  FADD.FTZ R129, R129, R129 ;  /* 0x0000008181817221 */ /* 0x000fe20000010000 */
[----:B------:R-:W-:Y:S01]  /*2460*/  IADD3 R42, P1, PT, R3, R78, RZ ;  /* 0x0000004e032a7210 */ /* 0x000fe20007f3e0ff */
[----:B------:R-:W-:Y:S01]  /*2470*/  FADD.FTZ R128, R6, R6 ;  /* 0x0000000606807221 */ /* 0x000fe20000010000 */
[----:B------:R-:W-:Y:S01]  /*2480*/  FADD.FTZ R147, R147, R147 ;  /* 0x0000009393937221 */ /* 0x000fe20000010000 */
[----:B------:R-:W-:Y:S01]  /*2490*/  FADD.FTZ R146, R7, R7 ;  /* 0x0000000707927221 */ /* 0x000fe20000010000 */
[----:B------:R-:W-:Y:S01]  /*24a0*/  IADD3 R144, PT, PT, R69, -0x2, RZ ;  /* 0xfffffffe45907810 */ /* 0x000fe20007ffe0ff */
[----:B------:R-:W2:Y:S01]  /*24b0*/  LDC.64 R38, c[0x0][0x448] ;  /* 0x00011200ff267b82 */ /* 0x000ea20000000a00 */
[----:B------:R-:W-:Y:S01]  /*24c0*/  LEA R143, R101, R88, 0x4 ;  /* 0x00000058658f7211 */ /* 0x000fe200078e20ff */
        /* <DEDUP_REMOVED lines=8> */
[----:B------:R-:W-:Y:S01]  /*2550*/  ISETP.EQ.AND P0, PT, R78, RZ, P0 ;  /* 0x000000ff4e00720c */ /* 0x000fe20000702270 */
[----:B------:R-:W-:Y:S01]  /*2560*/  FMUL.FTZ R133, R123, R122 ;  /* 0x0000007a7b857220 */ /* 0x000fe20000410000 */
[----:B------:R-:W-:Y:S01]  /*2570*/  MOV R99, RZ ;  /* 0x000000ff00637202 */ /* 0x000fe20000000f00 */
[----:B------:R-:W4:Y:S01]  /*2580*/  LDCU UR7, c[0x0][0x394] ;  /* 0x00007280ff0777ac */ /* 0x000f220008000800 */
[----:B------:R-:W-:-:S02]  /*2590*/  LOP3.LUT R132, R132, 0x100, RZ, 0xc0, !PT ;  /* 0x0000010084847812 */ /* 0x000fc400078ec0ff */
[----:B------:R-:W0:Y:S01]  /*25a0*/  LDC.64 R36, c[0x0][0x3c0] ;  /* 0x0000f000ff247b82 */ /* 0x000e220000000a00 */
[----:B------:R-:W-:Y:S01]  /*25b0*/  LOP3.LUT R131, R131, 0x100, RZ, 0xc0, !PT ;  /* 0x0000010083837812 */ /* 0x000fe200078ec0ff */
[----:B------:R-:W0:Y:S01]  /*25c0*/  LDCU UR8, c[0x0][0x38c] ;  /* 0x00007180ff0877ac */ /* 0x000e220008000800 */
[C---:B------:R-:W-:Y:S02]  /*25d0*/  IADD3 R130, PT, PT, R3.reuse, R78, RZ ;  /* 0x0000004e03827210 */ /* 0x040fe40007ffe0ff */
[----:B------:R-:W-:Y:S01]  /*25e0*/  LEA.HI.X.SX32 R43, R3, RZ, 0x1, P1 ;  /* 0x000000ff032b7211 */ /* 0x000fe200008f0eff */
[----:B------:R-:W-:Y:S02]  /*25f0*/  UMOV UR4, URZ ;  /* 0x000000ff00047c82 */ /* 0x000fe40008000000 */
[----:B------:R-:W0:Y:S08]  /*2600*/  LDC.64 R34, c[0x0][0x3a8] ;  /* 0x0000ea00ff227b82 */ /* 0x000e300000000a00 */
[----:B----4-:R-:W0:Y:S02]  /*2610*/  LDC.64 R32, c[0x0][0x4f0] ;  /* 0x00013c00ff207b82 */ /* 0x010e240000000a00 */
.L_x_16642:
[----:B------:R-:W-:Y:S02]  /*2620*/  MOV R2, R22 ;  /* 0x0000001600027202 */ /* 0x000fe40000000f00 */
[----:B------:R-:W-:-:S03]  /*2630*/  MOV R3, R81 ;  /* 0x0000005100037202 */ /* 0x000fc60000000f00 */
[----:B0-----:R-:W-:-:S04]  /*2640*/  IMAD.WIDE.U32 R2, R34, UR4, R2 ;  /* 0x0000000422027c25 */ /* 0x001fc8000f8e0002 */
[----:B------:R-:W-:Y:S01]  /*2650*/  IMAD R3, R35, UR4, R3 ;  /* 0x0000000423037c24 */ /* 0x000fe2000f8e0203 */
[----:B-1----:R-:W-:-:S04]  /*2660*/  LEA R44, P1, R2, R40, 0x3 ;  /* 0x00000028022c7211 */ /* 0x002fc800078218ff */
[----:B------:R-:W-:Y:S01]  /*2670*/  LEA.HI.X R45, R2, R41, R3, 0x3, P1 ;  /* 0x00000029022d7211 */ /* 0x000fe200008f1c03 */
[----:B---3--:R-:W-:-:S05]  /*2680*/  IMAD.WIDE.U32 R2, R136, UR4, RZ ;  /* 0x0000000488027c25 */ /* 0x008fca000f8e00ff */
[----:B------:R-:W3:Y:S01]  /*2690*/  LDG.E.64 R44, desc[UR16][R44.64] ;  /* 0x000000102c2c7981 */ /* 0x000ee2000c1e1b00 */
[----:B------:R-:W-:Y:S01]  /*26a0*/  IMAD R3, R137, UR4, R3 ;  /* 0x0000000489037c24 */ /* 0x000fe2000f8e0203 */
[----:B------:R-:W-:-:S04]  /*26b0*/  LEA R4, P1, R2, R71, 0x1 ;  /* 0x0000004702047211 */ /* 0x000fc800078208ff */
[----:B------:R-:W-:-:S03]  /*26c0*/  LEA.HI.X R5, R2, R70, R3, 0x1, P1 ;  /* 0x0000004602057211 */ /* 0x000fc600008f0c03 */
[----:B------:R-:W-:-:S05]  /*26d0*/  IMAD.WIDE.U32 R2, R48, 0x10, R4 ;  /* 0x0000001030027825 */ /* 0x000fca00078e0004 */
[----:B----4-:R-:W4:Y:S04]  /*26e0*/  LDG.E.128 R8, desc[UR16][R2.64] ;  /* 0x0000001002087981 */ /* 0x010f28000c1e1d00 */
        /* <DEDUP_REMOVED lines=15> */
[C---:B------:R-:W-:Y:S01]  /*27e0*/  FMUL.FTZ R6, R45.reuse, R116 ;  /* 0x000000742d067220 */ /* 0x040fe20000410000 */
[-C--:B------:R-:W-:Y:S02]  /*27f0*/  FMUL.FTZ R3, R45, R111.reuse ;  /* 0x0000006f2d037220 */ /* 0x080fe40000410000 */
[C---:B------:R-:W-:Y:S01]  /*2800*/  FMUL.FTZ R4, R5.reuse, R112 ;  /* 0x0000007005047220 */ /* 0x040fe20000410000 */
[----:B------:R-:W-:Y:S01]  /*2810*/  FMUL.RZ R6, R6, 0.15915493667125701904 ;  /* 0x3e22f98306067820 */ /* 0x000fe2000040c000 */
[----:B------:R-:W-:Y:S01]  /*2820*/  FMUL.FTZ R2, R5, R116 ;  /* 0x0000007405027220 */ /* 0x000fe20000410000 */
[----:B------:R-:W-:Y:S01]  /*2830*/  FMUL.RZ R7, R3, 0.15915493667125701904 ;  /* 0x3e22f98303077820 */ /* 0x000fe2000040c000 */
[----:B------:R0:W-:Y:S01]  /*2840*/  MUFU.EX2 R160, R4 ;  /* 0x0000000400a07308 */ /* 0x0001e20000000800 */
[----:B------:R-:W-:-:S07]  /*2850*/  FMUL.FTZ R3, R5, R111 ;  /* 0x0000006f05037220 */ /* 0x000fce0000410000 */
[----:B------:R-:W-:Y:S01]  /*2860*/  MUFU.SIN R148, R6 ;  /* 0x0000000600947308 */ /* 0x000fe20000000400 */
[-C--:B0-----:R-:W-:Y:S01]  /*2870*/  FMUL.FTZ R4, R45, R118.reuse ;  /* 0x000000762d047220 */ /* 0x081fe20000410000 */
        /* <DEDUP_REMOVED lines=18> */
[----:B------:R-:W-:Y:S01]  /*29a0*/  MUFU.EX2 R157, R6 ;  /* 0x00000006009d7308 */ /* 0x000fe20000000800 */
[-C--:B0-----:R-:W-:Y:S01]  /*29b0*/  FMUL.FTZ R4, R5, R114.reuse ;  /* 0x0000007205047220 */ /* 0x081fe20000410000 */
[----:B------:R-:W-:-:S04]  /*29c0*/  FMUL.FTZ R5, R45, R114 ;  /* 0x000000722d057220 */ /* 0x000fc80000410000 */
[----:B------:R-:W-:Y:S02]  /*29d0*/  FMUL.RZ R153, R5, 0.15915493667125701904 ;  /* 0x3e22f98305997820 */ /* 0x000fe4000040c000 */
[----:B------:R-:W-:Y:S08]  /*29e0*/  MUFU.EX2 R159, R4 ;  /* 0x00000004009f7308 */ /* 0x000ff00000000800 */
[----:B------:R0:W-:Y:S01]  /*29f0*/  MUFU.EX2 R161, R7 ;  /* 0x0000000700a17308 */ /* 0x0001e20000000800 */
[----:B------:R-:W-:-:S07]  /*2a00*/  NOP ;  /* 0x0000000000007918 */ /* 0x000fce0000000000 */
[----:B------:R-:W-:Y:S01]  /*2a10*/  MUFU.SIN R156, R16 ;  /* 0x00000010009c7308 */ /* 0x000fe20000000400 */
[----:B0-----:R-:W0:Y:S07]  /*2a20*/  LDS.128 R4, [R143+0x10] ;  /* 0x000010008f047984 */ /* 0x001e2e0000000c00 */
[----:B------:R-:W1:Y:S08]  /*2a30*/  MUFU.COS R158, R16 ;  /* 0x00000010009e7308 */ /* 0x000e700000000000 */
[----:B------:R-:W-:Y:S08]  /*2a40*/  MUFU.SIN R162, R17 ;  /* 0x0000001100a27308 */ /* 0x000ff00000000400 */
[----:B------:R-:W-:Y:S01]  /*2a50*/  MUFU.COS R164, R17 ;  /* 0x0000001100a47308 */ /* 0x000fe20000000000 */
[C---:B-1----:R-:W-:Y:S01]  /*2a60*/  FMUL.FTZ R150, R151.reuse, R158 ;  /* 0x0000009e97967220 */ /* 0x042fe20000410000 */
[----:B------:R-:W-:-:S06]  /*2a70*/  FMUL.FTZ R151, R151, R156 ;  /* 0x0000009c97977220 */ /* 0x000fcc0000410000 */
[----:B------:R-:W-:Y:S08]  /*2a80*/  MUFU.SIN R166, R18 ;  /* 0x0000001200a67308 */ /* 0x000ff00000000400 */
[----:B------:R1:W-:Y:S01]  /*2a90*/  MUFU.COS R168, R18 ;  /* 0x0000001200a87308 */ /* 0x0003e20000000000 */
[----:B0-----:R-:W-:Y:S02]  /*2aa0*/  PRMT R171, R4, 0x7632, R171 ;  /* 0x0000763204ab7816 */ /* 0x001fe400000000ab */
[----:B------:R-:W-:-:S02]  /*2ab0*/  PRMT R12, R7, 0x7632, R12 ;  /* 0x00007632070c7816 */ /* 0x000fc4000000000c */
[----:B------:R-:W-:Y:S02]  /*2ac0*/  SHF.L.U32 R171, R171, 0x10, RZ ;  /* 0x00000010abab7819 */ /* 0x000fe400000006ff */
[----:B------:R-:W-:Y:S01]  /*2ad0*/  SHF.L.U32 R12, R12, 0x10, RZ ;  /* 0x000000100c0c7819 */ /* 0x000fe200000006ff */
[----:B------:R0:W-:Y:S01]  /*2ae0*/  MUFU.EX2 R155, R2 ;  /* 0x00000002009b7308 */ /* 0x0001e20000000800 */
[----:B-1----:R-:W1:Y:S01]  /*2af0*/  LDS.128 R16, [R143] ;  /* 0x000000008f107984 */ /* 0x002e620000000c00 */
[----:B------:R-:W-:Y:S02]  /*2b00*/  SHF.L.U32 R13, R7, 0x10, RZ ;  /* 0x00000010070d7819 */ /* 0x000fe400000006ff */
[-C--:B--2---:R-:W-:Y:S01]  /*2b10*/  FMUL.FTZ R188, R47, R12.reuse ;  /* 0x0000000c2fbc7220 */ /* 0x084fe20000410000 */
[----:B------:R-:W-:-:S03]  /*2b20*/  FMUL.FTZ R190, R46, R12 ;  /* 0x0000000c2ebe7220 */ /* 0x000fc60000410000 */
[----:B------:R-:W2:Y:S01]  /*2b30*/  MUFU.EX2 R3, R3 ;  /* 0x0000000300037308 */ /* 0x000ea20000000800 */
[----:B0-----:R-:W-:Y:S01]  /*2b40*/  FMUL.FTZ R2, R45, R122 ;  /* 0x0000007a2d027220 */ /* 0x001fe20000410000 */
[-C--:B------:R-:W-:Y:S01]  /*2b50*/  FFMA.FTZ R185, R46, R13.reuse, -R188 ;  /* 0x0000000d2eb97223 */ /* 0x080fe200000108bc */
[----:B------:R-:W-:Y:S02]  /*2b60*/  FFMA.FTZ R187, R47, R13, R190 ;  /* 0x0000000d2fbb7223 */ /* 0x000fe400000100be */
[----:B------:R-:W-:Y:S01]  /*2b70*/  FMUL.RZ R163, R2, 0.15915493667125701904 ;  /* 0x3e22f98302a37820 */ /* 0x000fe2000040c000 */
[----:B------:R-:W-:Y:S01]  /*2b80*/  FMUL.FTZ R2, R45, R112 ;  /* 0x000000702d027220 */ /* 0x000fe20000410000 */
[----:B------:R-:W-:Y:S01]  /*2b90*/  FMUL.FTZ R185, R146, R185 ;  /* 0x000000b992b97220 */ /* 0x000fe20000410000 */
[----:B------:R-:W-:Y:S02]  /*2ba0*/  MUFU.SIN R170, R153 ;  /* 0x0000009900aa7308 */ /* 0x000fe40000000400 */
[----:B------:R-:W-:-:S06]  /*2bb0*/  FMUL.RZ R10, R2, 0.15915493667125701904 ;  /* 0x3e22f983020a7820 */ /* 0x000fcc000040c000 */
[----:B------:R-:W0:Y:S01]  /*2bc0*/  MUFU.COS R9, R10 ;  /* 0x0000000a00097308 */ /* 0x000e220000000000 */
[C---:B--2---:R-:W-:Y:S01]  /*2bd0*/  FMUL.FTZ R14, R3.reuse, R154 ;  /* 0x0000009a030e7220 */ /* 0x044fe20000410000 */
[----:B------:R-:W-:Y:S01]  /*2be0*/  FMUL.FTZ R148, R3, R152 ;  /* 0x0000009803947220 */ /* 0x000fe20000410000 */
[----:B------:R-:W-:Y:S01]  /*2bf0*/  IADD3 R3, PT, PT, R132, UR4, RZ ;  /* 0x0000000484037c10 */ /* 0x000fe2000fffe0ff */
[----:B------:R-:W-:Y:S01]  /*2c00*/  FMUL.FTZ R154, R157, R166 ;  /* 0x000000a69d9a7220 */ /* 0x000fe20000410000 */
[----:B------:R-:W-:Y:S01]  /*2c10*/  FMUL.FTZ R152, R155, R162 ;  /* 0x000000a29b987220 */ /* 0x000fe20000410000 */
[----:B------:R-:W-:Y:S02]  /*2c20*/  PRMT R166, R5, 0x7632, R166 ;  /* 0x0000763205a67816 */ /* 0x000fe400000000a6 */
[----:B------:R0:W2:Y:S01]  /*2c30*/  MUFU.SIN R11, R10 ;  /* 0x0000000a000b7308 */ /* 0x0000a20000000400 */
[----:B------:R-:W-:Y:S02]  /*2c40*/  SEL R2, R3, R68, !P1 ;  /* 0x0000004403027207 */ /* 0x000fe40004800000 */
[----:B------:R-:W-:-:S02]  /*2c50*/  PRMT R162, R6, 0x7632, R162 ;  /* 0x0000763206a27816 */ /* 0x000fc400000000a2 */
[----:B------:R-:W-:Y:S02]  /*2c60*/  SHF.L.U32 R166, R166, 0x10, RZ ;  /* 0x00000010a6a67819 */ /* 0x000fe400000006ff */
[----:B------:R-:W-:Y:S01]  /*2c70*/  LEA R2, R2, UR5, 0x3 ;  /* 0x0000000502027c11 */ /* 0x000fe2000f8e18ff */
[----:B------:R3:W4:Y:S01]  /*2c80*/  MUFU.COS R172, R153 ;  /* 0x0000009900ac7308 */ /* 0x0007220000000000 */
[----:B-1----:R-:W-:Y:S01]  /*2c90*/  PRMT R182, R16, 0x7632, R182 ;  /* 0x0000763210b67816 */ /* 0x002fe200000000b6 */
[----:B0-----:R-:W-:Y:S01]  /*2ca0*/  FMUL.FTZ R10, R160, R9 ;  /* 0x00000009a00a7220 */ /* 0x001fe20000410000 */
[----:B------:R-:W-:Y:S01]  /*2cb0*/  PRMT R181, R17, 0x7632, R181 ;  /* 0x0000763211b57816 */ /* 0x000fe200000000b5 */
[-C--:B------:R-:W-:Y:S01]  /*2cc0*/  FMUL.FTZ R184, R46, R166.reuse ;  /* 0x000000a62eb87220 */ /* 0x080fe20000410000 */
[----:B------:R-:W-:Y:S01]  /*2cd0*/  PRMT R179, R18, 0x7632, R179 ;  /* 0x0000763212b37816 */ /* 0x000fe200000000b3 */
[----:B------:R-:W-:Y:S01]  /*2ce0*/  FMUL.FTZ R180, R47, R166 ;  /* 0x000000a62fb47220 */ /* 0x000fe20000410000 */
[----:B------:R-:W-:Y:S01]  /*2cf0*/  PRMT R178, R19, 0x7632, R178 ;  /* 0x0000763213b27816 */ /* 0x000fe200000000b2 */
[----:B------:R-:W0:Y:S01]  /*2d00*/  MUFU.SIN R176, R163 ;  /* 0x000000a300b07308 */ /* 0x000e220000000400 */
[----:B--2---:R-:W-:Y:S01]  /*2d10*/  FMUL.FTZ R11, R160, R11 ;  /* 0x0000000ba00b7220 */ /* 0x004fe20000410000 */
[----:B------:R-:W-:Y:S01]  /*2d20*/  SHF.L.U32 R162, R162, 0x10, RZ ;  /* 0x00000010a2a27819 */ /* 0x000fe200000006ff */
[----:B---3--:R-:W-:Y:S01]  /*2d30*/  FMUL.FTZ R153, R155, R164 ;  /* 0x000000a49b997220 */ /* 0x008fe20000410000 */
[----:B------:R-:W-:Y:S01]  /*2d40*/  SHF.L.U32 R182, R182, 0x10, RZ ;  /* 0x00000010b6b67819 */ /* 0x000fe200000006ff */
[----:B------:R-:W-:Y:S01]  /*2d50*/  FMUL.FTZ R155, R157, R168 ;  /* 0x000000a89d9b7220 */ /* 0x000fe20000410000 */
[----:B------:R-:W-:Y:S01]  /*2d60*/  SHF.L.U32 R165, R19, 0x10, RZ ;  /* 0x0000001013a57819 */ /* 0x000fe200000006ff */
[----:B------:R-:W-:Y:S01]  /*2d70*/  FMUL.FTZ R157, R159, R170 ;  /* 0x000000aa9f9d7220 */ /* 0x000fe20000410000 */
[----:B------:R1:W2:Y:S01]  /*2d80*/  MUFU.COS R8, R163 ;  /* 0x000000a300087308 */ /* 0x0002a20000000000 */
[----:B------:R-:W-:Y:S01]  /*2d90*/  SHF.L.U32 R181, R181, 0x10, RZ ;  /* 0x00000010b5b57819 */ /* 0x000fe200000006ff */
[----:B----4-:R-:W-:Y:S01]  /*2da0*/  FMUL.FTZ R156, R159, R172 ;  /* 0x000000ac9f9c7220 */ /* 0x010fe20000410000 */
[----:B------:R-:W-:Y:S01]  /*2db0*/  SHF.L.U32 R179, R179, 0x10, RZ ;  /* 0x00000010b3b37819 */ /* 0x000fe200000006ff */
[----:B------:R3:W-:Y:S01]  /*2dc0*/  STS.64 [R2+0x10b0], R10 ;  /* 0x0010b00a02007388 */ /* 0x0007e20000000a00 */
[----:B------:R-:W-:Y:S01]  /*2dd0*/  SHF.L.U32 R178, R178, 0x10, RZ ;  /* 0x00000010b2b27819 */ /* 0x000fe200000006ff */
[-C--:B------:R-:W-:Y:S01]  /*2de0*/  FMUL.FTZ R167, R47, R162.reuse ;  /* 0x000000a22fa77220 */ /* 0x080fe20000410000 */
[----:B------:R-:W-:Y:S01]  /*2df0*/  SHF.L.U32 R3, R16, 0x10, RZ ;  /* 0x0000001010037819 */ /* 0x000fe200000006ff */
[----:B------:R-:W-:Y:S01]  /*2e00*/  FMUL.FTZ R175, R46, R162 ;  /* 0x000000a22eaf7220 */ /* 0x000fe20000410000 */
[----:B------:R-:W-:Y:S01]  /*2e10*/  SHF.L.U32 R19, R5, 0x10, RZ ;  /* 0x0000001005137819 */ /* 0x000fe200000006ff */
[----:B0-----:R-:W-:Y:S01]  /*2e20*/  FMUL.FTZ R159, R161, R176 ;  /* 0x000000b0a19f7220 */ /* 0x001fe20000410000 */
[----:B------:R-:W-:Y:S01]  /*2e30*/  SHF.L.U32 R16, R6, 0x10, RZ ;  /* 0x0000001006107819 */ /* 0x000fe200000006ff */
[-C--:B------:R-:W-:Y:S01]  /*2e40*/  FMUL.FTZ R5, R47, R182.reuse ;  /* 0x000000b62f057220 */ /* 0x080fe20000410000 */
[----:B------:R-:W-:Y:S01]  /*2e50*/  SHF.L.U32 R169, R17, 0x10, RZ ;  /* 0x0000001011a97819 */ /* 0x000fe200000006ff */
[-C--:B------:R-:W-:Y:S01]  /*2e60*/  FMUL.FTZ R6, R46, R181.reuse ;  /* 0x000000b52e067220 */ /* 0x080fe20000410000 */
[----:B-1----:R-:W-:Y:S01]  /*2e70*/  SHF.L.U32 R163, R18, 0x10, RZ ;  /* 0x0000001012a37819 */ /* 0x002fe200000006ff */
[----:B---3--:R-:W-:Y:S01]  /*2e80*/  FMUL.FTZ R2, R46, R182 ;  /* 0x000000b62e027220 */ /* 0x008fe20000410000 */
[----:B--2---:R-:W-:Y:S01]  /*2e90*/  FMUL.FTZ R158, R161, R8 ;  /* 0x00000008a19e7220 */ /* 0x004fe20000410000 */
[----:B------:R-:W-:Y:S01]  /*2ea0*/  SHF.L.U32 R161, R4, 0x10, RZ ;  /* 0x0000001004a17819 */ /* 0x000fe200000006ff */
[C---:B------:R-:W-:Y:S01]  /*2eb0*/  FMUL.FTZ R4, R47.reuse, R181 ;  /* 0x000000b52f047220 */ /* 0x040fe20000410000 */
[CC--:B------:R-:W-:Y:S01]  /*2ec0*/  FMUL.FTZ R8, R47.reuse, R179.reuse ;  /* 0x000000b32f087220 */ /* 0x0c0fe20000410000 */
[C---:B------:R-:W-:Y:S01]  /*2ed0*/  FMUL.FTZ R18, R46.reuse, R179 ;  /* 0x000000b32e127220 */ /* 0x040fe20000410000 */
[CC--:B------:R-:W-:Y:S01]  /*2ee0*/  FMUL.FTZ R160, R47.reuse, R178.reuse ;  /* 0x000000b22fa07220 */ /* 0x0c0fe20000410000 */
[C---:B------:R-:W-:Y:S01]  /*2ef0*/  FMUL.FTZ R164, R46.reuse, R178 ;  /* 0x000000b22ea47220 */ /* 0x040fe20000410000 */
[CC--:B------:R-:W-:Y:S01]  /*2f00*/  FMUL.FTZ R170, R47.reuse, R171.reuse ;  /* 0x000000ab2faa7220 */ /* 0x0c0fe20000410000 */
[C---:B------:R-:W-:Y:S01]  /*2f10*/  FMUL.FTZ R172, R46.reuse, R171 ;  /* 0x000000ab2eac7220 */ /* 0x040fe20000410000 */
[C---:B------:R-:W-:Y:S01]  /*2f20*/  FFMA.FTZ R183, R47.reuse, R19, R184 ;  /* 0x000000132fb77223 */ /* 0x040fe200000100b8 */
[CC--:B------:R-:W-:Y:S01]  /*2f30*/  FFMA.FTZ R184, R46.reuse, R16.reuse, -R167 ;  /* 0x000000102eb87223 */ /* 0x0c0fe200000108a7 */
[CC--:B------:R-:W-:Y:S01]  /*2f40*/  FFMA.FTZ R17, R47.reuse, R3.reuse, R2 ;  /* 0x000000032f117223 */ /* 0x0c0fe20000010002 */
        /* <DEDUP_REMOVED lines=9> */
[----:B------:R-:W-:Y:S01]  /*2fe0*/  FFMA.FTZ R176, R47, R161, R172 ;  /* 0x000000a12fb07223 */ /* 0x000fe200000100ac */
[----:B------:R-:W-:Y:S01]  /*2ff0*/  FFMA.FTZ R177, R46, R19, -R180 ;  /* 0x000000132eb17223 */ /* 0x000fe200000108b4 */
        /* <DEDUP_REMOVED lines=25> */
.L_x_16594:
[----:B------:R0:W1:Y:S02]  /*3190*/  LDS.64 R8, [R173+0x20b8] ;  /* 0x0020b800ad087984 */ /* 0x0000640000000a00 */
.L_x_16595:
[----:B------:R-:W-:Y:S05]  /*31a0*/  BSYNC.RECONVERGENT B0 ;  /* 0x0000000000007941 */ /* 0x000fea0003800200 */
.L_x_16593:
        /* <DEDUP_REMOVED lines=20> */
[C---:B----4-:R-:W-:Y:S01]  /*32f0*/  FMUL.FTZ R7, R151.reuse, R191 ;  /* 0x000000bf97077220 */ /* 0x050fe20000410000 */
[----:B------:R-:W-:-:S03]  /*3300*/  FMUL.FTZ R6, R151, R2 ;  /* 0x0000000297067220 */ /* 0x000fc60000410000 */
[C---:B------:R-:W-:Y:S01]  /*3310*/  FFMA.FTZ R7, R150.reuse, R2, R7 ;  /* 0x0000000296077223 */ /* 0x040fe20000010007 */
[----:B------:R-:W-:-:S03]  /*3320*/  FFMA.FTZ R6, R150, R191, -R6 ;  /* 0x000000bf96067223 */ /* 0x000fc60000010806 */
[----:B------:R-:W-:Y:S01]  /*3330*/  FADD.FTZ R187, RZ, R7 ;  /* 0x00000007ffbb7221 */ /* 0x000fe20000010000 */
[----:B------:R-:W-:Y:S01]  /*3340*/  FADD.FTZ R6, R139, R6 ;  /* 0x000000068b067221 */ /* 0x000fe20000010000 */
[----:B------:R-:W-:Y:S02]  /*3350*/  FMUL.FTZ R7, R11, R149 ;  /* 0x000000950b077220 */ /* 0x000fe40000410000 */
[C---:B------:R-:W-:Y:S01]  /*3360*/  FMUL.FTZ R2, R152.reuse, R187 ;  /* 0x000000bb98027220 */ /* 0x040fe20000410000 */
[-C--:B------:R-:W-:Y:S01]  /*3370*/  FMUL.FTZ R188, R152, R6.reuse ;  /* 0x0000000698bc7220 */ /* 0x080fe20000410000 */
[C---:B------:R-:W-:Y:S02]  /*3380*/  FFMA.FTZ R7, R10.reuse, R15, -R7 ;  /* 0x0000000f0a077223 */ /* 0x040fe40000010807 */
[C---:B------:R-:W-:Y:S01]  /*3390*/  FFMA.FTZ R189, R153.reuse, R6, -R2 ;  /* 0x0000000699bd7223 */ /* 0x040fe20000010802 */
[----:B------:R-:W-:Y:S01]  /*33a0*/  FMUL.FTZ R2, R10, R149 ;  /* 0x000000950a027220 */ /* 0x000fe20000410000 */
[----:B------:R-:W-:-:S02]  /*33b0*/  FFMA.FTZ R188, R153, R187, R188 ;  /* 0x000000bb99bc7223 */ /* 0x000fc400000100bc */
[----:B------:R-:W-:Y:S01]  /*33c0*/  FADD.FTZ R6, R138, R189 ;  /* 0x000000bd8a067221 */ /* 0x000fe20000010000 */
[----:B------:R-:W-:Y:S01]  /*33d0*/  FFMA.FTZ R187, R11, R15, R2 ;  /* 0x0000000f0bbb7223 */ /* 0x000fe20000010002 */
        /* <DEDUP_REMOVED lines=9> */
[CC--:B------:R-:W-:Y:S01]  /*3470*/  FMUL.FTZ R7, R151.reuse, R189.reuse ;  /* 0x000000bd97077220 */ /* 0x0c0fe20000410000 */
[----:B------:R-:W-:Y:S01]  /*3480*/  FADD.FTZ R190, RZ, R190 ;  /* 0x000000beffbe7221 */ /* 0x000fe20000010000 */
[-C--:B------:R-:W-:Y:S01]  /*3490*/  FMUL.FTZ R6, R151, R2.reuse ;  /* 0x0000000297067220 */ /* 0x080fe20000410000 */
[----:B------:R-:W-:Y:S01]  /*34a0*/  FADD.FTZ R188, R135, R188 ;  /* 0x000000bc87bc7221 */ /* 0x000fe20000010000 */
[C---:B------:R-:W-:Y:S01]  /*34b0*/  FFMA.FTZ R7, R150.reuse, R2, -R7 ;  /* 0x0000000296077223 */ /* 0x040fe20000010807 */
[C---:B------:R-:W-:Y:S01]  /*34c0*/  FMUL.FTZ R187, R157.reuse, R190 ;  /* 0x000000be9dbb7220 */ /* 0x040fe20000410000 */
[----:B------:R-:W-:Y:S01]  /*34d0*/  FFMA.FTZ R6, R150, R189, R6 ;  /* 0x000000bd96067223 */ /* 0x000fe20000010006 */
[----:B------:R-:W-:-:S02]  /*34e0*/  FMUL.FTZ R189, R157, R188 ;  /* 0x000000bc9dbd7220 */ /* 0x000fc40000410000 */
[----:B------:R-:W-:Y:S01]  /*34f0*/  FFMA.FTZ R187, R156, R188, -R187 ;  /* 0x000000bc9cbb7223 */ /* 0x000fe200000108bb */
[C---:B------:R-:W-:Y:S01]  /*3500*/  FMUL.FTZ R2, R152.reuse, R6 ;  /* 0x0000000698027220 */ /* 0x040fe20000410000 */
[-C--:B------:R-:W-:Y:S01]  /*3510*/  FMUL.FTZ R188, R152, R7.reuse ;  /* 0x0000000798bc7220 */ /* 0x080fe20000410000 */
[----:B------:R-:W-:Y:S01]  /*3520*/  FFMA.FTZ R189, R156, R190, R189 ;  /* 0x000000be9cbd7223 */ /* 0x000fe200000100bd */
[----:B------:R-:W-:Y:S01]  /*3530*/  FADD.FTZ R190, R134, R187 ;  /* 0x000000bb86be7221 */ /* 0x000fe20000010000 */
[C---:B------:R-:W-:Y:S01]  /*3540*/  FFMA.FTZ R2, R153.reuse, R7, -R2 ;  /* 0x0000000799027223 */ /* 0x040fe20000010802 */
        /* <DEDUP_REMOVED lines=10> */
[----:B------:R-:W-:Y:S01]  /*35f0*/  FADD.FTZ R2, RZ, R189 ;  /* 0x000000bdff027221 */ /* 0x000fe20000010000 */
[C---:B------:R-:W-:Y:S01]  /*3600*/  FMUL.FTZ R189, R157.reuse, R187 ;  /* 0x000000bb9dbd7220 */ /* 0x040fe20000410000 */
[----:B------:R-:W-:Y:S01]  /*3610*/  FMUL.FTZ R188, R157, R7 ;  /* 0x000000079dbc7220 */ /* 0x000fe20000410000 */
[----:B------:R-:W-:-:S02]  /*3620*/  FADD.FTZ R6, R133, R6 ;  /* 0x0000000685067221 */ /* 0x000fc40000010000 */
[----:B------:R-:W2:Y:S01]  /*3630*/  SHFL.UP PT, R194, R2, 0x1, RZ ;  /* 0x0420000002c27989 */ /* 0x000ea200000e00ff */
[C---:B------:R-:W-:Y:S01]  /*3640*/  FFMA.FTZ R189, R156.reuse, R7, -R189 ;  /* 0x000000079cbd7223 */ /* 0x040fe200000108bd */
[----:B------:R-:W-:Y:S02]  /*3650*/  FFMA.FTZ R188, R156, R187, R188 ;  /* 0x000000bb9cbc7223 */ /* 0x000fe400000100bc */
[----:B------:R-:W4:Y:S01]  /*3660*/  SHFL.UP PT, R192, R6, 0x1, RZ ;  /* 0x0420000006c07989 */ /* 0x000f2200000e00ff */
        /* <DEDUP_REMOVED lines=8> */
[-C--:B----4-:R-:W-:Y:S01]  /*36f0*/  FFMA.FTZ R191, R7, R192.reuse, R196 ;  /* 0x000000c007bf7223 */ /* 0x090fe200000100c4 */
        /* <DEDUP_REMOVED lines=11> */
[----:B------:R-:W4:Y:S01]  /*37b0*/  SHFL.UP PT, R188, R187, 0x2, RZ ;  /* 0x04400000bbbc7989 */ /* 0x000f2200000e00ff */
        /* <DEDUP_REMOVED lines=9> */
[-C--:B----4-:R-:W-:Y:S01]  /*3850*/  @P2 FFMA.FTZ R7, R7, R188.reuse, R192 ;  /* 0x000000bc07072223 */ /* 0x090fe200000100c0 */
        /* <DEDUP_REMOVED lines=22> */
[-C--:B--2---:R-:W-:Y:S01]  /*39c0*/  FMUL.FTZ R189, R187, R190.reuse ;  /* 0x000000bebbbd7220 */ /* 0x084fe20000410000 */
[----:B------:R-:W-:-:S02]  /*39d0*/  FMUL.FTZ R190, R7, R190 ;  /* 0x000000be07be7220 */ /* 0x000fc40000410000 */
[-C--:B---3--:R-:W-:Y:S01]  /*39e0*/  FFMA.FTZ R193, R7, R192.reuse, R194 ;  /* 0x000000c007c17223 */ /* 0x088fe200000100c2 */
[----:B------:R-:W-:Y:S01]  /*39f0*/  FFMA.FTZ R191, R187, R192, -R196 ;  /* 0x000000c0bbbf7223 */ /* 0x000fe200000108c4 */
[----:B-1----:R-:W-:Y:S01]  /*3a00*/  FMUL.FTZ R192, R158, R9 ;  /* 0x000000099ec07220 */ /* 0x002fe20000410000 */
[----:B----4-:R-:W-:Y:S01]  /*3a10*/  @P2 FFMA.FTZ R7, R7, R188, R189 ;  /* 0x000000bc07072223 */ /* 0x010fe200000100bd */
[CC--:B------:R-:W-:Y:S01]  /*3a20*/  FMUL.FTZ R189, R159.reuse, R186.reuse ;  /* 0x000000ba9fbd7220 */ /* 0x0c0fe20000410000 */
[----:B------:R-:W-:Y:S01]  /*3a30*/  @P2 FADD.FTZ R2, R2, R193 ;  /* 0x000000c102022221 */ /* 0x000fe20000010000 */
[CC--:B------:R-:W-:Y:S01]  /*3a40*/  FMUL.FTZ R193, R159.reuse, R185.reuse ;  /* 0x000000b99fc17220 */ /* 0x0c0fe20000410000 */
[----:B------:R-:W-:Y:S01]  /*3a50*/  @P2 FADD.FTZ R6, R6, R191 ;  /* 0x000000bf06062221 */ /* 0x000fe20000010000 */
[C---:B------:R-:W-:Y:S01]  /*3a60*/  FFMA.FTZ R194, R158.reuse, R185, R189 ;  /* 0x000000b99ec27223 */ /* 0x040fe200000100bd */
[C---:B------:R-:W-:Y:S01]  /*3a70*/  FMUL.FTZ R189, R159.reuse, R9 ;  /* 0x000000099fbd7220 */ /* 0x040fe20000410000 */
[C---:B------:R-:W-:Y:S01]  /*3a80*/  FFMA.FTZ R195, R158.reuse, R186, -R193 ;  /* 0x000000ba9ec37223 */ /* 0x040fe200000108c1 */
[-C--:B------:R-:W-:Y:S01]  /*3a90*/  FFMA.FTZ R193, -R159, R8.reuse, -R192 ;  /* 0x000000089fc17223 */ /* 0x080fe200000109c0 */
[----:B------:R-:W-:Y:S01]  /*3aa0*/  FADD.FTZ R196, R183, R194 ;  /* 0x000000c2b7c47221 */ /* 0x000fe20000010000 */
[----:B------:R-:W-:Y:S01]  /*3ab0*/  FFMA.FTZ R189, R158, R8, -R189 ;  /* 0x000000089ebd7223 */ /* 0x000fe200000108bd */
[----:B------:R-:W-:Y:S01]  /*3ac0*/  FADD.FTZ R195, R184, R195 ;  /* 0x000000c3b8c37221 */ /* 0x000fe20000010000 */
[----:B------:R-:W0:Y:S01]  /*3ad0*/  SHFL.UP PT, R194, R2, 0x10, RZ ;  /* 0x0600000002c27989 */ /* 0x000e2200000e00ff */
[----:B------:R-:W-:Y:S01]  /*3ae0*/  FMUL.FTZ R192, R157, R196 ;  /* 0x000000c49dc07220 */ /* 0x000fe20000410000 */
[----:B------:R-:W-:Y:S01]  /*3af0*/  @P2 FFMA.FTZ R187, R187, R188, -R190 ;  /* 0x000000bcbbbb2223 */ /* 0x000fe200000108be */
[C---:B------:R-:W-:Y:S01]  /*3b00*/  FMUL.FTZ R198, R157.reuse, R189 ;  /* 0x000000bd9dc67220 */ /* 0x040fe20000410000 */
[----:B------:R-:W-:Y:S01]  /*3b10*/  SHFL.UP PT, R190, R7, 0x10, RZ ;  /* 0x0600000007be7989 */ /* 0x000fe200000e00ff */
[C---:B------:R-:W-:Y:S01]  /*3b20*/  FFMA.FTZ R191, R156.reuse, R195, -R192 ;  /* 0x000000c39cbf7223 */ /* 0x040fe200000108c0 */
[C---:B------:R-:W-:Y:S01]  /*3b30*/  FMUL.FTZ R197, R157.reuse, R193 ;  /* 0x000000c19dc57220 */ /* 0x040fe20000410000 */
[----:B------:R-:W-:Y:S01]  /*3b40*/  FMUL.FTZ R195, R157, R195 ;  /* 0x000000c39dc37220 */ /* 0x000fe20000410000 */
[----:B------:R-:W1:Y:S01]  /*3b50*/  SHFL.UP PT, R192, R6, 0x10, RZ ;  /* 0x0600000006c07989 */ /* 0x000e6200000e00ff */
[C---:B------:R-:W-:Y:S01]  /*3b60*/  FFMA.FTZ R198, R156.reuse, R193, -R198 ;  /* 0x000000c19cc67223 */ /* 0x040fe200000108c6 */
[C---:B------:R-:W-:Y:S01]  /*3b70*/  FFMA.FTZ R197, R156.reuse, R189, R197 ;  /* 0x000000bd9cc57223 */ /* 0x040fe200000100c5 */
[----:B------:R-:W-:Y:S01]  /*3b80*/  FFMA.FTZ R196, R156, R196, R195 ;  /* 0x000000c49cc47223 */ /* 0x000fe200000100c3 */
[----:B------:R-:W2:Y:S01]  /*3b90*/  SHFL.UP PT, R188, R187, 0x10, RZ ;  /* 0x06000000bbbc7989 */ /* 0x000ea200000e00ff */
[----:B------:R-:W-:Y:S01]  /*3ba0*/  FADD.FTZ R191, R180, R191 ;  /* 0x000000bfb4bf7221 */ /* 0x000fe20000010000 */
[CC--:B------:R-:W-:Y:S01]  /*3bb0*/  FMUL.FTZ R200, R154.reuse, R198.reuse ;  /* 0x000000c69ac87220 */ /* 0x0c0fe20000410000 */
[C---:B------:R-:W-:Y:S01]  /*3bc0*/  FMUL.FTZ R189, R154.reuse, R197 ;  /* 0x000000c59abd7220 */ /* 0x040fe20000410000 */
[----:B------:R-:W-:Y:S01]  /*3bd0*/  FADD.FTZ R196, R177, R196 ;  /* 0x000000c4b1c47221 */ /* 0x000fe20000010000 */
[C---:B------:R-:W-:Y:S01]  /*3be0*/  FMUL.FTZ R193, R154.reuse, R191 ;  /* 0x000000bf9ac17220 */ /* 0x040fe20000410000 */
[C---:B------:R-:W-:Y:S01]  /*3bf0*/  FFMA.FTZ R200, R155.reuse, R197, R200 ;  /* 0x000000c59bc87223 */ /* 0x040fe200000100c8 */
[----:B------:R-:W-:Y:S01]  /*3c00*/  FFMA.FTZ R189, R155, R198, -R189 ;  /* 0x000000c69bbd7223 */ /* 0x000fe200000108bd */
[----:B------:R-:W-:Y:S01]  /*3c10*/  ISETP.GE.AND P2, PT, R101, 0x10, PT ;  /* 0x000000106500780c */ /* 0x000fe20003f46270 */
[-C--:B------:R-:W-:Y:S01]  /*3c20*/  FMUL.FTZ R202, R154, R196.reuse ;  /* 0x000000c49aca7220 */ /* 0x080fe20000410000 */
[----:B------:R-:W-:Y:S01]  /*3c30*/  FFMA.FTZ R198, R155, R196, R193 ;  /* 0x000000c49bc67223 */ /* 0x000fe200000100c1 */
[C---:B------:R-:W-:Y:S01]  /*3c40*/  FMUL.FTZ R204, R152.reuse, R200 ;  /* 0x000000c898cc7220 */ /* 0x040fe20000410000 */
        /* <DEDUP_REMOVED lines=12> */
[----:B------:R-:W-:Y:S01]  /*3d10*/  @P2 FADD.FTZ R6, R6, R189 ;  /* 0x000000bd06062221 */ /* 0x000fe20000010000 */
[----:B------:R-:W-:Y:S01]  /*3d20*/  @P2 FADD.FTZ R2, R2, R191 ;  /* 0x000000bf02022221 */ /* 0x000fe20000010000 */
[-C--:B--2---:R-:W-:Y:S01]  /*3d30*/  @P2 FFMA.FTZ R187, R187, R188.reuse, -R192 ;  /* 0x000000bcbbbb2223 */ /* 0x084fe200000108c0 */
[----:B------:R-:W-:Y:S01]  /*3d40*/  @P2 FFMA.FTZ R7, R7, R188, R190 ;  /* 0x000000bc07072223 */ /* 0x000fe200000100be */
[CC--:B------:R-:W-:Y:S01]  /*3d50*/  FMUL.FTZ R194, R152.reuse, R193.reuse ;  /* 0x000000c198c27220 */ /* 0x0c0fe20000410000 */
[C---:B------:R-:W-:Y:S01]  /*3d60*/  FMUL.FTZ R189, R151.reuse, R204 ;  /* 0x000000cc97bd7220 */ /* 0x040fe20000410000 */
[----:B------:R-:W-:Y:S01]  /*3d70*/  SHFL.UP PT, R6, R6, 0x1, RZ ;  /* 0x0420000006067989 */ /* 0x000fe200000e00ff */
[----:B------:R-:W-:Y:S01]  /*3d80*/  FMUL.FTZ R191, R151, R202 ;  /* 0x000000ca97bf7220 */ /* 0x000fe20000410000 */
[CC--:B------:R-:W-:Y:S01]  /*3d90*/  FFMA.FTZ R195, R153.reuse, R198.reuse, R194 ;  /* 0x000000c699c37223 */ /* 0x0c0fe200000100c2 */
[----:B------:R-:W-:Y:S01]  /*3da0*/  FMUL.FTZ R198, R152, R198 ;  /* 0x000000c698c67220 */ /* 0x000fe20000410000 */
[----:B------:R0:W-:Y:S01]  /*3db0*/  SHFL.UP PT, R188, R187, 0x1, RZ ;  /* 0x04200000bbbc7989 */ /* 0x0001e200000e00ff */
[----:B------:R-:W-:Y:S01]  /*3dc0*/  FFMA.FTZ R189, R150, R202, R189 ;  /* 0x000000ca96bd7223 */ /* 0x000fe200000100bd */
[----:B------:R-:W-:Y:S01]  /*3dd0*/  FADD.FTZ R195, R170, R195 ;  /* 0x000000c3aac37221 */ /* 0x000fe20000010000 */
[----:B------:R-:W-:Y:S01]  /*3de0*/  FFMA.FTZ R193, R153, R193, -R198 ;  /* 0x000000c199c17223 */ /* 0x000fe200000108c6 */
[----:B------:R-:W-:Y:S01]  /*3df0*/  SHFL.UP PT, R7, R7, 0x1, RZ ;  /* 0x0420000007077989 */ /* 0x000fe200000e00ff */
[----:B------:R-:W-:Y:S01]  /*3e00*/  FFMA.FTZ R191, R150, R204, -R191 ;  /* 0x000000cc96bf7223 */ /* 0x000fe200000108bf */
[C---:B------:R-:W-:Y:S01]  /*3e10*/  FMUL.FTZ R190, R151.reuse, R195 ;  /* 0x000000c397be7220 */ /* 0x040fe20000410000 */
[----:B------:R-:W-:Y:S01]  /*3e20*/  FADD.FTZ R193, R172, R193 ;  /* 0x000000c1acc17221 */ /* 0x000fe20000010000 */
[----:B-----5:R-:W1:Y:S01]  /*3e30*/  SHFL.IDX PT, R5, R5, RZ, 0x1f ;  /* 0x00001fff05057589 */ /* 0x020e6200000e0000 */
[C---:B------:R-:W-:Y:S01]  /*3e40*/  FMUL.FTZ R197, R148.reuse, R189 ;  /* 0x000000bd94c57220 */ /* 0x040fe20000410000 */
[----:B------:R-:W-:Y:S01]  /*3e50*/  FMUL.FTZ R192, R148, R191 ;  /* 0x000000bf94c07220 */ /* 0x000fe20000410000 */
[-C--:B0-----:R-:W-:Y:S01]  /*3e60*/  FMUL.FTZ R187, R151, R193.reuse ;  /* 0x000000c197bb7220 */ /* 0x081fe20000410000 */
[----:B------:R-:W0:Y:S01]  /*3e70*/  SHFL.IDX PT, R4, R4, RZ, 0x1f ;  /* 0x00001fff04047589 */ /* 0x000e2200000e0000 */
[----:B------:R-:W-:Y:S01]  /*3e80*/  FFMA.FTZ R193, R150, R193, -R190 ;  /* 0x000000c196c17223 */ /* 0x000fe200000108be */
[C---:B------:R-:W-:Y:S01]  /*3e90*/  FFMA.FTZ R196, R14.reuse, R191, -R197 ;  /* 0x000000bf0ec47223 */ /* 0x040fe200000108c5 */
[----:B------:R-:W-:Y:S01]  /*3ea0*/  FFMA.FTZ R194, R14, R189, R192 ;  /* 0x000000bd0ec27223 */ /* 0x000fe200000100c0 */
[----:B------:R-:W2:Y:S01]  /*3eb0*/  SHFL.UP PT, R2, R2, 0x1, RZ ;  /* 0x0420000002027989 */ /* 0x000ea200000e00ff */
[----:B------:R-:W-:Y:S01]  /*3ec0*/  FFMA.FTZ R192, R150, R195, R187 ;  /* 0x000000c396c07223 */ /* 0x000fe200000100bb */
[----:B------:R-:W-:Y:S01]  /*3ed0*/  FADD.FTZ R193, R168, R193 ;  /* 0x000000c1a8c17221 */ /* 0x000fe20000010000 */
[C---:B------:R-:W-:Y:S01]  /*3ee0*/  FMUL.FTZ R198, R149.reuse, R196 ;  /* 0x000000c495c67220 */ /* 0x040fe20000410000 */
[----:B------:R-:W-:Y:S01]  /*3ef0*/  FMUL.FTZ R189, R149, R194 ;  /* 0x000000c295bd7220 */ /* 0x000fe20000410000 */
[----:B------:R-:W-:-:S02]  /*3f00*/  FADD.FTZ R195, R167, R192 ;  /* 0x000000c0a7c37221 */ /* 0x000fc40000010000 */
[C---:B------:R-:W-:Y:S01]  /*3f10*/  FFMA.FTZ R187, R15.reuse, R194, R198 ;  /* 0x000000c20fbb7223 */ /* 0x040fe200000100c6 */
[----:B------:R-:W-:Y:S01]  /*3f20*/  FFMA.FTZ R189, R15, R196, -R189 ;  /* 0x000000c40fbd7223 */ /* 0x000fe200000108bd */
[-C--:B-1----:R-:W-:Y:S01]  /*3f30*/  FMUL.FTZ R190, R188, R5.reuse ;  /* 0x00000005bcbe7220 */ /* 0x082fe20000410000 */
[----:B------:R-:W-:-:S03]  /*3f40*/  FMUL.FTZ R191, R7, R5 ;  /* 0x0000000507bf7220 */ /* 0x000fc60000410000 */
[-C--:B0-----:R-:W-:Y:S01]  /*3f50*/  FFMA.FTZ R7, R7, R4.reuse, R190 ;  /* 0x0000000407077223 */ /* 0x081fe200000100be */
        /* <DEDUP_REMOVED lines=22> */
[CC--:B------:R-:W-:Y:S01]  /*40c0*/  FFMA.FTZ R194, R15.reuse, R192.reuse, -R5 ;  /* 0x000000c00fc27223 */ /* 0x0c0fe20000010805 */
        /* <DEDUP_REMOVED lines=8> */
[----:B------:R-:W-:Y:S01]  /*4150*/  FMUL.FTZ R2, R181, R182 ;  /* 0x000000b6b5027220 */ /* 0x000fe20000410000 */
[----:B------:R-:W-:Y:S01]  /*4160*/  FFMA.FTZ R4, -R0, R3, RZ ;  /* 0x0000000300047223 */ /* 0x000fe200000101ff */
[C---:B------:R-:W-:Y:S01]  /*4170*/  FFMA.FTZ R5, R14.reuse, R194, -R5 ;  /* 0x000000c20e057223 */ /* 0x040fe20000010805 */
[----:B------:R-:W-:Y:S01]  /*4180*/  FFMA.FTZ R7, R14, R182, R7 ;  /* 0x000000b60e077223 */ /* 0x000fe20000010007 */
[-C--:B------:R-:W-:Y:S01]  /*4190*/  FFMA.FTZ R10, R169, R194.reuse, -R2 ;  /* 0x000000c2a90a7223 */ /* 0x080fe20000010802 */
[----:B------:R-:W-:Y:S01]  /*41a0*/  FFMA.FTZ R2, R0, R191, RZ ;  /* 0x000000bf00027223 */ /* 0x000fe200000100ff */
[----:B------:R-:W-:Y:S01]  /*41b0*/  FADD.FTZ R196, R140, R5 ;  /* 0x000000058cc47221 */ /* 0x000fe20000010000 */
[----:B------:R-:W-:Y:S01]  /*41c0*/  FADD.FTZ R190, RZ, R7 ;  /* 0x00000007ffbe7221 */ /* 0x000fe20000010000 */
[----:B------:R-:W-:Y:S01]  /*41d0*/  FMUL.FTZ R181, R181, R194 ;  /* 0x000000c2b5b57220 */ /* 0x000fe20000410000 */
[----:B------:R-:W-:Y:S01]  /*41e0*/  FFMA.FTZ R2, R125, R10, R2 ;  /* 0x0000000a7d027223 */ /* 0x000fe20000010002 */
[C---:B------:R-:W-:Y:S01]  /*41f0*/  FMUL.FTZ R5, R151.reuse, R196 ;  /* 0x000000c497057220 */ /* 0x040fe20000410000 */
[-C--:B------:R-:W-:Y:S01]  /*4200*/  FMUL.FTZ R3, R151, R190.reuse ;  /* 0x000000be97037220 */ /* 0x080fe20000410000 */
[----:B------:R-:W-:Y:S01]  /*4210*/  FMUL.FTZ R10, R179, R190 ;  /* 0x000000beb30a7220 */ /* 0x000fe20000410000 */
[----:B------:R-:W-:Y:S01]  /*4220*/  FFMA.FTZ R181, R169, R182, R181 ;  /* 0x000000b6a9b57223 */ /* 0x000fe200000100b5 */
[C---:B------:R-:W-:Y:S01]  /*4230*/  FFMA.FTZ R5, R150.reuse, R190, R5 ;  /* 0x000000be96057223 */ /* 0x040fe20000010005 */
[-C--:B------:R-:W-:Y:S01]  /*4240*/  FFMA.FTZ R198, R150, R196.reuse, -R3 ;  /* 0x000000c496c67223 */ /* 0x080fe20000010803 */
[----:B------:R-:W-:Y:S01]  /*4250*/  FFMA.FTZ R10, R163, R196, -R10 ;  /* 0x000000c4a30a7223 */ /* 0x000fe2000001080a */
[----:B------:R-:W-:Y:S01]  /*4260*/  ISETP.NE.AND P1, PT, R174, 0x1f, PT ;  /* 0x0000001fae00780c */ /* 0x000fe20003f25270 */
[----:B------:R-:W-:Y:S01]  /*4270*/  FADD.FTZ R169, RZ, R5 ;  /* 0x00000005ffa97221 */ /* 0x000fe20000010000 */
[----:B------:R-:W-:Y:S01]  /*4280*/  FADD.FTZ R198, R139, R198 ;  /* 0x000000c68bc67221 */ /* 0x000fe20000010000 */
[----:B------:R-:W-:Y:S01]  /*4290*/  FFMA.FTZ R3, R127, R10, R2 ;  /* 0x0000000a7f037223 */ /* 0x000fe20000010002 */
[----:B------:R-:W-:Y:S01]  /*42a0*/  FMUL.FTZ R179, R179, R196 ;  /* 0x000000c4b3b37220 */ /* 0x000fe20000410000 */
[C---:B------:R-:W-:Y:S01]  /*42b0*/  FMUL.FTZ R2, R178.reuse, R169 ;  /* 0x000000a9b2027220 */ /* 0x040fe20000410000 */
[----:B------:R-:W-:Y:S01]  /*42c0*/  FMUL.FTZ R178, R178, R198 ;  /* 0x000000c6b2b27220 */ /* 0x000fe20000410000 */
[----:B------:R-:W-:Y:S01]  /*42d0*/  FFMA.FTZ R4, -R125, R181, R4 ;  /* 0x000000b57d047223 */ /* 0x000fe20000010104 */
[----:B------:R-:W-:Y:S01]  /*42e0*/  FFMA.FTZ R179, R163, R190, R179 ;  /* 0x000000bea3b37223 */ /* 0x000fe200000100b3 */
[C---:B------:R-:W-:Y:S01]  /*42f0*/  FFMA.FTZ R5, R165.reuse, R198, -R2 ;  /* 0x000000c6a5057223 */ /* 0x040fe20000010802 */
[----:B------:R-:W-:Y:S01]  /*4300*/  FFMA.FTZ R178, R165, R169, R178 ;  /* 0x000000a9a5b27223 */ /* 0x000fe200000100b2 */
[----:B------:R-:W-:Y:S01]  /*4310*/  FADD.FTZ R163, R18, R11 ;  /* 0x0000000b12a37221 */ /* 0x000fe20000010000 */
[----:B------:R-:W-:Y:S01]  /*4320*/  FADD.FTZ R165, R17, R6 ;  /* 0x0000000611a57221 */ /* 0x000fe20000010000 */
[----:B------:R-:W-:Y:S01]  /*4330*/  FFMA.FTZ R179, -R127, R179, R4 ;  /* 0x000000b37fb37223 */ /* 0x000fe20000010104 */
[----:B------:R0:W1:Y:S04]  /*4340*/  SHFL.DOWN PT, R7, R187, 0x1, 0x1f ;  /* 0x08201f00bb077f89 */ /* 0x00006800000e0000 */
[----:B------:R0:W2:Y:S04]  /*4350*/  SHFL.DOWN PT, R4, R189, 0x1, 0x1f ;  /* 0x08201f00bd047f89 */ /* 0x0000a800000e0000 */
[----:B------:R0:W3:Y:S04]  /*4360*/  SHFL.DOWN PT, R11, R163, 0x1, 0x1f ;  /* 0x08201f00a30b7f89 */ /* 0x0000e800000e0000 */
[----:B------:R0:W4:Y:S01]  /*4370*/  SHFL.DOWN PT, R10, R165, 0x1, 0x1f ;  /* 0x08201f00a50a7f89 */ /* 0x00012200000e0000 */
[----:B------:R-:W-:Y:S05]  /*4380*/  @!P1 BRA `(.L_x_16597) ;  /* 0x0000000000289947 */ /* 0x000fea0003800000 */
[-C--:B----4-:R-:W-:Y:S01]  /*4390*/  FMUL.FTZ R6, R189, R10.reuse ;  /* 0x0000000abd067220 */ /* 0x090fe20000410000 */
[----:B------:R-:W-:Y:S01]  /*43a0*/  FMUL.FTZ R10, R187, R10 ;  /* 0x0000000abb0a7220 */ /* 0x000fe20000410000 */
[-C--:B--2---:R-:W-:Y:S01]  /*43b0*/  FMUL.FTZ R2, R189, R4.reuse ;  /* 0x00000004bd027220 */ /* 0x084fe20000410000 */
[C---:B------:R-:W-:Y:S01]  /*43c0*/  FMUL.FTZ R4, R187.reuse, R4 ;  /* 0x00000004bb047220 */ /* 0x040fe20000410000 */
[-C--:B---3--:R-:W-:Y:S01]  /*43d0*/  FFMA.FTZ R6, R187, R11.reuse, -R6 ;  /* 0x0000000bbb067223 */ /* 0x088fe20000010806 */
[----:B------:R-:W-:Y:S01]  /*43e0*/  FFMA.FTZ R10, R189, R11, R10 ;  /* 0x0000000bbd0a7223 */ /* 0x000fe2000001000a */
[C---:B01----:R-:W-:Y:S01]  /*43f0*/  FFMA.FTZ R187, R7.reuse, R187, -R2 ;  /* 0x000000bb07bb7223 */ /* 0x043fe20000010802 */
[----:B------:R-:W-:Y:S01]  /*4400*/  FFMA.FTZ R189, R7, R189, R4 ;  /* 0x000000bd07bd7223 */ /* 0x000fe20000010004 */
[----:B------:R-:W-:Y:S01]  /*4410*/  FADD.FTZ R163, R163, R6 ;  /* 0x00000006a3a37221 */ /* 0x000fe20000010000 */
[----:B------:R-:W-:-:S07]  /*4420*/  FADD.FTZ R165, R165, R10 ;  /* 0x0000000aa5a57221 */ /* 0x000fce0000010000 */
.L_x_16597:
[----:B------:R-:W-:Y:S05]  /*4430*/  BSYNC.RECONVERGENT B0 ;  /* 0x0000000000007941 */ /* 0x000fea0003800200 */
.L_x_16596:
[----:B------:R-:W-:Y:S01]  /*4440*/  ISETP.GE.AND P1, PT, R69, UR7, PT ;  /* 0x0000000745007c0c */ /* 0x000fe2000bf26270 */
[----:B--2---:R-:W-:Y:S02]  /*4450*/  HFMA2 R4, -RZ, RZ, 1.875, 0 ;  /* 0x3f800000ff047431 */ /* 0x004fe400000001ff */
[----:B----4-:R-:W-:Y:S01]  /*4460*/  FFMA.FTZ R10, R126, R5, R3 ;  /* 0x000000057e0a7223 */ /* 0x010fe20000010003 */
[----:B-1----:R-:W-:Y:S02]  /*4470*/  CS2R R6, SRZ ;  /* 0x0000000000067805 */ /* 0x002fe4000001ff00 */
[----:B------:R-:W-:Y:S01]  /*4480*/  ISETP.NE.OR P1, PT, R78, RZ, P1 ;  /* 0x000000ff4e00720c */ /* 0x000fe20000f25670 */
[C---:B------:R-:W-:Y:S01]  /*4490*/  FMUL.FTZ R2, R152.reuse, R198 ;  /* 0x000000c698027220 */ /* 0x040fe20000410000 */
[----:B------:R-:W-:Y:S01]  /*44a0*/  MOV R5, RZ ;  /* 0x000000ff00057202 */ /* 0x000fe20000000f00 */
[-C--:B------:R-:W-:Y:S01]  /*44b0*/  FMUL.FTZ R3, R152, R169.reuse ;  /* 0x000000a998037220 */ /* 0x080fe20000410000 */
[----:B------:R-:W-:Y:S01]  /*44c0*/  FFMA.FTZ R206, -R126, R178, R179 ;  /* 0x000000b27ece7223 */ /* 0x000fe200000101b3 */
[C---:B------:R-:W-:Y:S01]  /*44d0*/  FFMA.FTZ R2, R153.reuse, R169, R2 ;  /* 0x000000a999027223 */ /* 0x040fe20000010002 */
[----:B------:R-:W-:Y:S01]  /*44e0*/  ISETP.GT.U32.AND P2, PT, R174, 0x1d, PT ;  /* 0x0000001dae00780c */ /* 0x000fe20003f44070 */
[----:B------:R-:W-:Y:S01]  /*44f0*/  FFMA.FTZ R3, R153, R198, -R3 ;  /* 0x000000c699037223 */ /* 0x000fe20000010803 */
[----:B---3--:R1:W2:Y:S01]  /*4500*/  SHFL.DOWN PT, R11, R163, 0x2, 0x1f ;  /* 0x08401f00a30b7f89 */ /* 0x0082a200000e0000 */
[----:B------:R-:W-:Y:S01]  /*4510*/  FADD.FTZ R178, RZ, R2 ;  /* 0x00000002ffb27221 */ /* 0x000fe20000010000 */
[----:B------:R-:W-:Y:S01]  /*4520*/  BSSY.RECONVERGENT B0, `(.L_x_16598) ;  /* 0x0000019000007945 */ /* 0x000fe20003800200 */
[----:B------:R-:W-:Y:S01]  /*4530*/  FADD.FTZ R200, R138, R3 ;  /* 0x000000038ac87221 */ /* 0x000fe20000010000 */
[----:B------:R1:W3:Y:S01]  /*4540*/  SHFL.DOWN PT, R204, R165, 0x2, 0x1f ;  /* 0x08401f00a5cc7f89 */ /* 0x0002e200000e0000 */
[C---:B------:R-:W-:Y:S01]  /*4550*/  FMUL.FTZ R2, R171.reuse, R178 ;  /* 0x000000b2ab027220 */ /* 0x040fe20000410000 */
[C---:B------:R-:W-:Y:S01]  /*4560*/  ISETP.GT.U32.AND P3, PT, R174.reuse, 0x1b, PT ;  /* 0x0000001bae00780c */ /* 0x040fe20003f64070 */
[-C--:B------:R-:W-:Y:S01]  /*4570*/  FMUL.FTZ R171, R171, R200.reuse ;  /* 0x000000c8abab7220 */ /* 0x080fe20000410000 */
[----:B------:R-:W4:Y:S01]  /*4580*/  @!P1 LDS.128 R4, [UR6+0x21b0] ;  /* 0x0021b006ff049984 */ /* 0x000f220008000c00 */
[C---:B------:R-:W-:Y:S01]  /*4590*/  FFMA.FTZ R2, R161.reuse, R200, -R2 ;  /* 0x000000c8a1027223 */ /* 0x040fe20000010802 */
[C---:B------:R-:W-:Y:S01]  /*45a0*/  ISETP.GT.U32.AND P4, PT, R174.reuse, 0x17, PT ;  /* 0x00000017ae00780c */ /* 0x040fe20003f84070 */
[----:B------:R-:W-:Y:S01]  /*45b0*/  FFMA.FTZ R161, R161, R178, R171 ;  /* 0x000000b2a1a17223 */ /* 0x000fe200000100ab */
[----:B------:R1:W0:Y:S01]  /*45c0*/  SHFL.DOWN PT, R3, R187, 0x2, 0x1f ;  /* 0x08401f00bb037f89 */ /* 0x00022200000e0000 */
[----:B------:R-:W-:Y:S01]  /*45d0*/  FFMA.FTZ R171, R129, R2, R10 ;  /* 0x0000000281ab7223 */ /* 0x000fe2000001000a */
[----:B------:R-:W-:-:S02]  /*45e0*/  ISETP.GT.U32.AND P5, PT, R174, 0xf, PT ;  /* 0x0000000fae00780c */ /* 0x000fc40003fa4070 */
[----:B------:R1:W0:Y:S01]  /*45f0*/  SHFL.DOWN PT, R10, R189, 0x2, 0x1f ;  /* 0x08401f00bd0a7f89 */ /* 0x00022200000e0000 */
[----:B------:R-:W-:Y:S10]  /*4600*/  @P2 BRA `(.L_x_16599) ;  /* 0x0000000000282947 */ /* 0x000ff40003800000 */
[-C--:B---3--:R-:W-:Y:S01]  /*4610*/  FMUL.FTZ R202, R189, R204.reuse ;  /* 0x000000ccbdca7220 */ /* 0x088fe20000410000 */
[----:B------:R-:W-:Y:S01]  /*4620*/  FMUL.FTZ R204, R187, R204 ;  /* 0x000000ccbbcc7220 */ /* 0x000fe20000410000 */
[-C--:B0-----:R-:W-:Y:S01]  /*4630*/  FMUL.FTZ R2, R189, R10.reuse ;  /* 0x0000000abd027220 */ /* 0x081fe20000410000 */
[C---:B------:R-:W-:Y:S01]  /*4640*/  FMUL.FTZ R10, R187.reuse, R10 ;  /* 0x0000000abb0a7220 */ /* 0x040fe20000410000 */
[-C--:B--2---:R-:W-:Y:S01]  /*4650*/  FFMA.FTZ R202, R187, R11.reuse, -R202 ;  /* 0x0000000bbbca7223 */ /* 0x084fe200000108ca */
[----:B------:R-:W-:Y:S01]  /*4660*/  FFMA.FTZ R204, R189, R11, R204 ;  /* 0x0000000bbdcc7223 */ /* 0x000fe200000100cc */
[-C--:B-1----:R-:W-:Y:S01]  /*4670*/  FFMA.FTZ R187, R187, R3.reuse, -R2 ;  /* 0x00000003bbbb7223 */ /* 0x082fe20000010802 */
[----:B------:R-:W-:Y:S01]  /*4680*/  FFMA.FTZ R189, R189, R3, R10 ;  /* 0x00000003bdbd7223 */ /* 0x000fe2000001000a */
[----:B------:R-:W-:Y:S01]  /*4690*/  FADD.FTZ R163, R163, R202 ;  /* 0x000000caa3a37221 */ /* 0x000fe20000010000 */
[----:B------:R-:W-:-:S07]  /*46a0*/  FADD.FTZ R165, R165, R204 ;  /* 0x000000cca5a57221 */ /* 0x000fce0000010000 */
.L_x_16599:
[----:B------:R-:W-:Y:S05]  /*46b0*/  BSYNC.RECONVERGENT B0 ;  /* 0x0000000000007941 */ /* 0x000fea0003800200 */
.L_x_16598:
[----:B0-----:R0:W0:Y:S01]  /*46c0*/  SHFL.DOWN PT, R3, R187, 0x4, 0x1f ;  /* 0x08801f00bb037f89 */ /* 0x00102200000e0000 */
[----:B------:R-:W-:Y:S03]  /*46d0*/  BSSY.RECONVERGENT B0, `(.L_x_16600) ;  /* 0x000000f000007945 */ /* 0x000fe60003800200 */
[----:B------:R0:W0:Y:S04]  /*46e0*/  SHFL.DOWN PT, R10, R189, 0x4, 0x1f ;  /* 0x08801f00bd0a7f89 */ /* 0x00002800000e0000 */
[----:B--2---:R2:W0:Y:S04]  /*46f0*/  SHFL.DOWN PT, R11, R163, 0x4, 0x1f ;  /* 0x08801f00a30b7f89 */ /* 0x00442800000e0000 */
[----:B---3--:R2:W3:Y:S01]  /*4700*/  SHFL.DOWN PT, R204, R165, 0x4, 0x1f ;  /* 0x08801f00a5cc7f89 */ /* 0x0084e200000e0000 */
[----:B------:R-:W-:Y:S05]  /*4710*/  @P3 BRA `(.L_x_16601) ;  /* 0x0000000000283947 */ /* 0x000fea0003800000 */
[-C--:B---3--:R-:W-:Y:S01]  /*4720*/  FMUL.FTZ R202, R189, R204.reuse ;  /* 0x000000ccbdca7220 */ /* 0x088fe20000410000 */
[----:B------:R-:W-:Y:S01]  /*4730*/  FMUL.FTZ R204, R187, R204 ;  /* 0x000000ccbbcc7220 */ /* 0x000fe20000410000 */
[-C--:B0-----:R-:W-:Y:S01]  /*4740*/  FMUL.FTZ R2, R189, R10.reuse ;  /* 0x0000000abd027220 */ /* 0x081fe20000410000 */
[C---:B------:R-:W-:Y:S01]  /*4750*/  FMUL.FTZ R10, R187.reuse, R10 ;  /* 0x0000000abb0a7220 */ /* 0x040fe20000410000 */
[-C--:B------:R-:W-:Y:S01]  /*4760*/  FFMA.FTZ R202, R187, R11.reuse, -R202 ;  /* 0x0000000bbbca7223 */ /* 0x080fe200000108ca */
[----:B------:R-:W-:Y:S01]  /*4770*/  FFMA.FTZ R204, R189, R11, R204 ;  /* 0x0000000bbdcc7223 */ /* 0x000fe200000100cc */
[-C--:B-1----:R-:W-:Y:S01]  /*4780*/  FFMA.FTZ R187, R187, R3.reuse, -R2 ;  /* 0x00000003bbbb7223 */ /* 0x082fe20000010802 */
[----:B------:R-:W-:Y:S01]  /*4790*/  FFMA.FTZ R189, R189, R3, R10 ;  /* 0x00000003bdbd7223 */ /* 0x000fe2000001000a */
[----:B--2---:R-:W-:Y:S01]  /*47a0*/  FADD.FTZ R163, R163, R202 ;  /* 0x000000caa3a37221 */ /* 0x004fe20000010000 */
[----:B------:R-:W-:-:S07]  /*47b0*/  FADD.FTZ R165, R165, R204 ;  /* 0x000000cca5a57221 */ /* 0x000fce0000010000 */
.L_x_16601:
[----:B------:R-:W-:Y:S05]  /*47c0*/  BSYNC.RECONVERGENT B0 ;  /* 0x0000000000007941 */ /* 0x000fea0003800200 */
.L_x_16600:
[----:B0-----:R0:W0:Y:S01]  /*47d0*/  SHFL.DOWN PT, R3, R187, 0x8, 0x1f ;  /* 0x09001f00bb037f89 */ /* 0x00102200000e0000 */
[----:B------:R-:W-:Y:S03]  /*47e0*/  BSSY.RECONVERGENT B0, `(.L_x_16602) ;  /* 0x000000f000007945 */ /* 0x000fe60003800200 */
[----:B------:R0:W0:Y:S04]  /*47f0*/  SHFL.DOWN PT, R10, R189, 0x8, 0x1f ;  /* 0x09001f00bd0a7f89 */ /* 0x00002800000e0000 */
[----:B------:R0:W0:Y:S04]  /*4800*/  SHFL.DOWN PT, R11, R163, 0x8, 0x1f ;  /* 0x09001f00a30b7f89 */ /* 0x00002800000e0000 */
[----:B---3--:R3:W0:Y:S01]  /*4810*/  SHFL.DOWN PT, R204, R165, 0x8, 0x1f ;  /* 0x09001f00a5cc7f89 */ /* 0x00862200000e0000 */
[----:B------:R-:W-:Y:S05]  /*4820*/  @P4 BRA `(.L_x_16603) ;  /* 0x0000000000284947 */ /* 0x000fea0003800000 */
[-C--:B0-----:R-:W-:Y:S01]  /*4830*/  FMUL.FTZ R202, R189, R204.reuse ;  /* 0x000000ccbdca7220 */ /* 0x081fe20000410000 */
[----:B------:R-:W-:Y:S01]  /*4840*/  FMUL.FTZ R204, R187, R204 ;  /* 0x000000ccbbcc7220 */ /* 0x000fe20000410000 */
[-C--:B------:R-:W-:Y:S01]  /*4850*/  FMUL.FTZ R2, R189, R10.reuse ;  /* 0x0000000abd027220 */ /* 0x080fe20000410000 */
[C---:B------:R-:W-:Y:S01]  /*4860*/  FMUL.FTZ R10, R187.reuse, R10 ;  /* 0x0000000abb0a7220 */ /* 0x040fe20000410000 */
[-C--:B------:R-:W-:Y:S01]  /*4870*/  FFMA.FTZ R202, R187, R11.reuse, -R202 ;  /* 0x0000000bbbca7223 */ /* 0x080fe200000108ca */
[----:B------:R-:W-:Y:S01]  /*4880*/  FFMA.FTZ R204, R189, R11, R204 ;  /* 0x0000000bbdcc7223 */ /* 0x000fe200000100cc */
[-C--:B-1----:R-:W-:Y:S01]  /*4890*/  FFMA.FTZ R187, R187, R3.reuse, -R2 ;  /* 0x00000003bbbb7223 */ /* 0x082fe20000010802 */
[----:B------:R-:W-:Y:S01]  /*48a0*/  FFMA.FTZ R189, R189, R3, R10 ;  /* 0x00000003bdbd7223 */ /* 0x000fe2000001000a */
[----:B--2---:R-:W-:Y:S01]  /*48b0*/  FADD.FTZ R163, R163, R202 ;  /* 0x000000caa3a37221 */ /* 0x004fe20000010000 */
[----:B---3--:R-:W-:-:S07]  /*48c0*/  FADD.FTZ R165, R165, R204 ;  /* 0x000000cca5a57221 */ /* 0x008fce0000010000 */
.L_x_16603:
[----:B------:R-:W-:Y:S05]  /*48d0*/  BSYNC.RECONVERGENT B0 ;  /* 0x0000000000007941 */ /* 0x000fea0003800200 */
.L_x_16602:
[----:B0-----:R0:W0:Y:S01]  /*48e0*/  SHFL.DOWN PT, R3, R187, 0x10, 0x1f ;  /* 0x0a001f00bb037f89 */ /* 0x00102200000e0000 */
[----:B------:R-:W-:Y:S03]  /*48f0*/  BSSY.RECONVERGENT B0, `(.L_x_16604) ;  /* 0x000000f000007945 */ /* 0x000fe60003800200 */
        /* <DEDUP_REMOVED lines=14> */
.L_x_16605:
[----:B------:R-:W-:Y:S05]  /*49e0*/  BSYNC.RECONVERGENT B0 ;  /* 0x0000000000007941 */ /* 0x000fea0003800200 */
.L_x_16604:
[----:B------:R-:W-:Y:S01]  /*49f0*/  SHFL.DOWN PT, R193, R187, 0x1, 0x1f ;  /* 0x08201f00bbc17f89 */ /* 0x000fe200000e0000 */
[C---:B------:R-:W-:Y:S01]  /*4a00*/  FMUL.FTZ R2, R154.reuse, R200 ;  /* 0x000000c89a027220 */ /* 0x040fe20000410000 */
[-C--:B0-----:R-:W-:Y:S01]  /*4a10*/  FMUL.FTZ R3, R154, R178.reuse ;  /* 0x000000b29a037220 */ /* 0x081fe20000410000 */
[----:B------:R-:W-:Y:S01]  /*4a20*/  FFMA.FTZ R191, -R129, R161, R206 ;  /* 0x000000a181bf7223 */ /* 0x000fe200000101ce */
[----:B----4-:R-:W0:Y:S01]  /*4a30*/  SHFL.IDX PT, R181, R7, RZ, 0x1f ;  /* 0x00001fff07b57589 */ /* 0x010e2200000e0000 */
[C---:B------:R-:W-:Y:S01]  /*4a40*/  FFMA.FTZ R2, R155.reuse, R178, R2 ;  /* 0x000000b29b027223 */ /* 0x040fe20000010002 */
[----:B------:R-:W-:Y:S01]  /*4a50*/  FFMA.FTZ R202, R155, R200, -R3 ;  /* 0x000000c89bca7223 */ /* 0x000fe20000010803 */
[----:B------:R-:W-:Y:S01]  /*4a60*/  ISETP.NE.AND P1, PT, R78, 0x1f, PT ;  /* 0x0000001f4e00780c */ /* 0x000fe20003f25270 */
[----:B------:R-:W4:Y:S01]  /*4a70*/  SHFL.DOWN PT, R195, R189, 0x1, 0x1f ;  /* 0x08201f00bdc37f89 */ /* 0x000f2200000e0000 */
[----:B------:R-:W-:Y:S01]  /*4a80*/  FADD.FTZ R161, RZ, R2 ;  /* 0x00000002ffa17221 */ /* 0x000fe20000010000 */
[----:B------:R-:W-:Y:S01]  /*4a90*/  FADD.FTZ R202, R135, R202 ;  /* 0x000000ca87ca7221 */ /* 0x000fe20000010000 */
[----:B------:R-:W-:Y:S01]  /*4aa0*/  IMAD.WIDE.U32 R10, R32, UR4, R42 ;  /* 0x00000004200a7c25 */ /* 0x000fe2000f8e002a */
[----:B------:R-:W5:Y:S03]  /*4ab0*/  SHFL.IDX PT, R179, R6, RZ, 0x1f ;  /* 0x00001fff06b37589 */ /* 0x000f6600000e0000 */
[C---:B------:R-:W-:Y:S01]  /*4ac0*/  FMUL.FTZ R204, R166.reuse, R161 ;  /* 0x000000a1a6cc7220 */ /* 0x040fe20000410000 */
[-C--:B------:R-:W-:Y:S01]  /*4ad0*/  FMUL.FTZ R166, R166, R202.reuse ;  /* 0x000000caa6a67220 */ /* 0x080fe20000410000 */
[----:B------:R-:W-:Y:S01]  /*4ae0*/  IMAD R3, R33, UR4, R11 ;  /* 0x0000000421037c24 */ /* 0x000fe2000f8e020b */
[----:B------:R-:W5:Y:S01]  /*4af0*/  SHFL.DOWN PT, R199, R165, 0x1, 0x1f ;  /* 0x08201f00a5c77f89 */ /* 0x000f6200000e0000 */
[CC--:B------:R-:W-:Y:S01]  /*4b00*/  FFMA.FTZ R204, R19.reuse, R202.reuse, -R204 ;  /* 0x000000ca13cc7223 */ /* 0x0c0fe200000108cc */
[----:B------:R-:W-:Y:S01]  /*4b10*/  LEA R2, P2, R10, R89, 0x2 ;  /* 0x000000590a027211 */ /* 0x000fe200078410ff */
[-C--:B------:R-:W-:Y:S01]  /*4b20*/  FFMA.FTZ R166, R19, R161.reuse, R166 ;  /* 0x000000a113a67223 */ /* 0x080fe200000100a6 */
[----:B------:R-:W5:Y:S01]  /*4b30*/  SHFL.DOWN PT, R197, R163, 0x1, 0x1f ;  /* 0x08201f00a3c57f89 */ /* 0x000f6200000e0000 */
[C---:B------:R-:W-:Y:S01]  /*4b40*/  FMUL.FTZ R19, R157.reuse, R202 ;  /* 0x000000ca9d137220 */ /* 0x040fe20000410000 */
[----:B------:R-:W-:Y:S01]  /*4b50*/  FFMA.FTZ R208, R128, R204, R171 ;  /* 0x000000cc80d07223 */ /* 0x000fe200000100ab */
[----:B------:R-:W-:Y:S01]  /*4b60*/  FMUL.FTZ R11, R157, R161 ;  /* 0x000000a19d0b7220 */ /* 0x000fe20000410000 */
[----:B-1----:R-:W1:Y:S01]  /*4b70*/  SHFL.IDX PT, R189, R189, RZ, 0x1f ;  /* 0x00001fffbdbd7589 */ /* 0x002e6200000e0000 */
[----:B------:R-:W-:Y:S01]  /*4b80*/  LEA.HI.X R3, R10, R87, R3, 0x2, P2 ;  /* 0x000000570a037211 */ /* 0x000fe200010f1403 */
[----:B------:R-:W-:Y:S01]  /*4b90*/  FFMA.FTZ R10, -R128, R166, R191 ;  /* 0x000000a6800a7223 */ /* 0x000fe200000101bf */
[C---:B------:R-:W-:Y:S01]  /*4ba0*/  FFMA.FTZ R166, R156.reuse, R161, R19 ;  /* 0x000000a19ca67223 */ /* 0x040fe20000010013 */
[----:B------:R-:W1:Y:S01]  /*4bb0*/  SHFL.IDX PT, R187, R187, RZ, 0x1f ;  /* 0x00001fffbbbb7589 */ /* 0x000e6200000e0000 */
[-C--:B0-----:R-:W-:Y:S01]  /*4bc0*/  @P1 FMUL.FTZ R206, R193, R181.reuse ;  /* 0x000000b5c1ce1220 */ /* 0x081fe20000410000 */
[-C--:B------:R-:W-:Y:S01]  /*4bd0*/  FFMA.FTZ R19, R156, R202.reuse, -R11 ;  /* 0x000000ca9c137223 */ /* 0x080fe2000001080b */
[----:B------:R-:W-:Y:S01]  /*4be0*/  FADD.FTZ R11, RZ, R166 ;  /* 0x000000a6ff0b7221 */ /* 0x000fe20000010000 */
[C---:B----4-:R-:W-:Y:S01]  /*4bf0*/  @P1 FMUL.FTZ R204, R195.reuse, R181 ;  /* 0x000000b5c3cc1220 */ /* 0x050fe20000410000 */
[----:B--23--:R-:W0:Y:S01]  /*4c00*/  SHFL.IDX PT, R165, R165, RZ, 0x1f ;  /* 0x00001fffa5a57589 */ /* 0x00ce2200000e0000 */
[----:B------:R-:W-:Y:S01]  /*4c10*/  FADD.FTZ R19, R134, R19 ;  /* 0x0000001386137221 */ /* 0x000fe20000010000 */
[----:B------:R-:W-:Y:S01]  /*4c20*/  FMUL.FTZ R171, R162, R11 ;  /* 0x0000000ba2ab7220 */ /* 0x000fe20000410000 */
[-C--:B-----5:R-:W-:Y:S01]  /*4c30*/  @P1 FFMA.FTZ R206, R195, R179.reuse, R206 ;  /* 0x000000b3c3ce1223 */ /* 0x0a0fe200000100ce */
[----:B------:R-:W-:Y:S01]  /*4c40*/  @P1 FFMA.FTZ R204, R193, R179, -R204 ;  /* 0x000000b3c1cc1223 */ /* 0x000fe200000108cc */
[----:B------:R-:W2:Y:S01]  /*4c50*/  SHFL.IDX PT, R163, R163, RZ, 0x1f ;  /* 0x00001fffa3a37589 */ /* 0x000ea200000e0000 */
[----:B------:R-:W-:Y:S01]  /*4c60*/  ISETP.NE.AND P3, PT, R78, RZ, PT ;  /* 0x000000ff4e00720c */ /* 0x000fe20003f65270 */
[----:B------:R-:W-:Y:S01]  /*4c70*/  @P1 FADD.FTZ R181, R199, R206 ;  /* 0x000000cec7b51221 */ /* 0x000fe20000010000 */
[----:B------:R-:W-:Y:S01]  /*4c80*/  FMUL.FTZ R212, R46, R161 ;  /* 0x000000a12ed47220 */ /* 0x000fe20000410000 */
[----:B------:R-:W-:Y:S01]  /*4c90*/  BSSY.RECONVERGENT B0, `(.L_x_16606) ;  /* 0x00000d5000007945 */ /* 0x000fe20003800200 */
[----:B------:R-:W-:Y:S01]  /*4ca0*/  @P1 FADD.FTZ R179, R197, R204 ;  /* 0x000000ccc5b31221 */ /* 0x000fe20000010000 */
[----:B------:R-:W-:Y:S01]  /*4cb0*/  FMUL.FTZ R204, R162, R19 ;  /* 0x00000013a2cc7220 */ /* 0x000fe20000410000 */
[-C--:B------:R-:W-:Y:S01]  /*4cc0*/  FMUL.FTZ R162, R181, R9.reuse ;  /* 0x00000009b5a27220 */ /* 0x080fe20000410000 */
[----:B------:R-:W-:Y:S01]  /*4cd0*/  FFMA.FTZ R191, R47, R202, R212 ;  /* 0x000000ca2fbf7223 */ /* 0x000fe200000100d4 */
[C---:B------:R-:W-:Y:S01]  /*4ce0*/  FMUL.FTZ R166, R179.reuse, R9 ;  /* 0x00000009b3a67220 */ /* 0x040fe20000410000 */
[C---:B------:R-:W-:Y:S01]  /*4cf0*/  FFMA.FTZ R9, R16.reuse, R19, -R171 ;  /* 0x0000001310097223 */ /* 0x040fe200000108ab */
[-C--:B------:R-:W-:Y:S01]  /*4d00*/  FFMA.FTZ R162, R179, R8.reuse, R162 ;  /* 0x00000008b3a27223 */ /* 0x080fe200000100a2 */
[----:B------:R-:W-:Y:S01]  /*4d10*/  FFMA.FTZ R16, R16, R11, R204 ;  /* 0x0000000b10107223 */ /* 0x000fe200000100cc */
[----:B------:R-:W-:Y:S01]  /*4d20*/  FFMA.FTZ R171, R181, R8, -R166 ;  /* 0x00000008b5ab7223 */ /* 0x000fe200000108a6 */
[C---:B-1----:R-:W-:Y:S01]  /*4d30*/  FMUL.FTZ R8, R189.reuse, R7 ;  /* 0x00000007bd087220 */ /* 0x042fe20000410000 */
[-C--:B------:R-:W-:Y:S01]  /*4d40*/  FMUL.FTZ R204, R189, R6.reuse ;  /* 0x00000006bdcc7220 */ /* 0x080fe20000410000 */
[----:B------:R-:W-:Y:S01]  /*4d50*/  FMUL.FTZ R179, R159, R11 ;  /* 0x0000000b9fb37220 */ /* 0x000fe20000410000 */
[----:B------:R-:W-:Y:S01]  /*4d60*/  FADD.FTZ R171, R186, R171 ;  /* 0x000000abbaab7221 */ /* 0x000fe20000010000 */
[----:B------:R-:W-:Y:S01]  /*4d70*/  FFMA.FTZ R186, R187, R6, -R8 ;  /* 0x00000006bbba7223 */ /* 0x000fe20000010808 */
[----:B------:R-:W-:Y:S01]  /*4d80*/  FMUL.FTZ R8, R189, R5 ;  /* 0x00000005bd087220 */ /* 0x000fe20000410000 */
[----:B------:R-:W-:Y:S01]  /*4d90*/  FADD.FTZ R185, R185, R162 ;  /* 0x000000a2b9b97221 */ /* 0x000fe20000010000 */
[-C--:B------:R-:W-:Y:S01]  /*4da0*/  FMUL.FTZ R166, R189, R4.reuse ;  /* 0x00000004bda67220 */ /* 0x080fe20000410000 */
[C---:B------:R-:W-:Y:S01]  /*4db0*/  FFMA.FTZ R204, R187.reuse, R7, R204 ;  /* 0x00000007bbcc7223 */ /* 0x040fe200000100cc */
[----:B------:R-:W-:Y:S01]  /*4dc0*/  FFMA.FTZ R4, R187, R4, -R8 ;  /* 0x00000004bb047223 */ /* 0x000fe20000010808 */
[----:B------:R-:W-:Y:S01]  /*4dd0*/  FFMA.FTZ R9, R147, R9, R208 ;  /* 0x0000000993097223 */ /* 0x000fe200000100d0 */
[CC--:B------:R-:W-:Y:S01]  /*4de0*/  FMUL.FTZ R6, R159.reuse, R19.reuse ;  /* 0x000000139f067220 */ /* 0x0c0fe20000410000 */
[----:B------:R-:W-:Y:S01]  /*4df0*/  FFMA.FTZ R162, R158, R19, -R179 ;  /* 0x000000139ea27223 */ /* 0x000fe200000108b3 */
[-C--:B------:R-:W-:Y:S01]  /*4e00*/  FMUL.FTZ R8, R46, R188.reuse ;  /* 0x000000bc2e087220 */ /* 0x080fe20000410000 */
[----:B------:R-:W-:Y:S01]  /*4e10*/  FMUL.FTZ R208, R159, R185 ;  /* 0x000000b99fd07220 */ /* 0x000fe20000410000 */
[----:B------:R-:W-:Y:S01]  /*4e20*/  FMUL.FTZ R179, R47, R188 ;  /* 0x000000bc2fb37220 */ /* 0x000fe20000410000 */
[----:B0-----:R-:W-:Y:S01]  /*4e30*/  FADD.FTZ R7, R165, R204 ;  /* 0x000000cca5077221 */ /* 0x001fe20000010000 */
[----:B------:R-:W-:Y:S01]  /*4e40*/  FMUL.FTZ R206, R159, R171 ;  /* 0x000000ab9fce7220 */ /* 0x000fe20000410000 */
[C---:B------:R-:W-:Y:S01]  /*4e50*/  FFMA.FTZ R189, R158.reuse, R11, R6 ;  /* 0x0000000b9ebd7223 */ /* 0x040fe20000010006 */
[-C--:B------:R-:W-:Y:S01]  /*4e60*/  FFMA.FTZ R165, R47, R192.reuse, R8 ;  /* 0x000000c02fa57223 */ /* 0x080fe20000010008 */
[----:B------:R-:W-:Y:S01]  /*4e70*/  FFMA.FTZ R159, R158, R171, -R208 ;  /* 0x000000ab9e9f7223 */ /* 0x000fe200000108d0 */
[----:B--2---:R-:W-:Y:S01]  /*4e80*/  FADD.FTZ R6, R163, R186 ;  /* 0x000000baa3067221 */ /* 0x004fe20000010000 */
[C---:B------:R-:W-:Y:S01]  /*4e90*/  FFMA.FTZ R179, R46.reuse, R192, -R179 ;  /* 0x000000c02eb37223 */ /* 0x040fe200000108b3 */
[----:B------:R-:W-:Y:S01]  /*4ea0*/  P2R R8, PR, RZ, 0x8 ;  /* 0x00000008ff087803 */ /* 0x000fe20000000000 */
[-C--:B------:R-:W-:Y:S01]  /*4eb0*/  FMUL.FTZ R163, R47, R182.reuse ;  /* 0x000000b62fa37220 */ /* 0x080fe20000410000 */
[----:B------:R-:W-:Y:S01]  /*4ec0*/  FMUL.FTZ R8, R46, R182 ;  /* 0x000000b62e087220 */ /* 0x000fe20000410000 */
[----:B------:R-:W-:Y:S01]  /*4ed0*/  FFMA.FTZ R5, R187, R5, R166 ;  /* 0x00000005bb057223 */ /* 0x000fe200000100a6 */
[----:B------:R-:W-:Y:S01]  /*4ee0*/  FFMA.FTZ R206, R158, R185, R206 ;  /* 0x000000b99ece7223 */ /* 0x000fe200000100ce */
[----:B------:R-:W-:Y:S01]  /*4ef0*/  FADD.FTZ R159, R184, R159 ;  /* 0x0000009fb89f7221 */ /* 0x000fe20000010000 */
[----:B------:R-:W-:Y:S01]  /*4f00*/  FMUL.FTZ R166, R0, R179 ;  /* 0x000000b300a67220 */ /* 0x000fe20000410000 */
[C---:B------:R-:W-:Y:S01]  /*4f10*/  FMUL.FTZ R179, R47.reuse, R190 ;  /* 0x000000be2fb37220 */ /* 0x040fe20000410000 */
[C---:B------:R-:W-:Y:S01]  /*4f20*/  FFMA.FTZ R184, R46.reuse, R194, -R163 ;  /* 0x000000c22eb87223 */ /* 0x040fe200000108a3 */
[C---:B------:R-:W-:Y:S01]  /*4f30*/  FMUL.FTZ R158, R46.reuse, R190 ;  /* 0x000000be2e9e7220 */ /* 0x040fe20000410000 */
[C---:B------:R-:W-:Y:S01]  /*4f40*/  FFMA.FTZ R186, R47.reuse, R194, R8 ;  /* 0x000000c22fba7223 */ /* 0x040fe20000010008 */
[-C--:B------:R-:W-:Y:S01]  /*4f50*/  FMUL.FTZ R163, R47, R169.reuse ;  /* 0x000000a92fa37220 */ /* 0x080fe20000410000 */
[C---:B------:R-:W-:Y:S01]  /*4f60*/  FMUL.FTZ R8, R46.reuse, R169 ;  /* 0x000000a92e087220 */ /* 0x040fe20000410000 */
[----:B------:R-:W-:Y:S01]  /*4f70*/  FADD.FTZ R183, R183, R206 ;  /* 0x000000ceb7b77221 */ /* 0x000fe20000010000 */
[CC--:B------:R-:W-:Y:S01]  /*4f80*/  FFMA.FTZ R204, R46.reuse, R196.reuse, -R179 ;  /* 0x000000c42ecc7223 */ /* 0x0c0fe200000108b3 */
[C---:B------:R-:W-:Y:S01]  /*4f90*/  FFMA.FTZ R206, R47.reuse, R196, R158 ;  /* 0x000000c42fce7223 */ /* 0x040fe2000001009e */
[C---:B------:R-:W-:Y:S01]  /*4fa0*/  FMUL.FTZ R179, R47.reuse, R178 ;  /* 0x000000b22fb37220 */ /* 0x040fe20000410000 */
[C---:B------:R-:W-:Y:S01]  /*4fb0*/  FFMA.FTZ R181, R46.reuse, R198, -R163 ;  /* 0x000000c62eb57223 */ /* 0x040fe200000108a3 */
[C---:B------:R-:W-:Y:S01]  /*4fc0*/  FMUL.FTZ R158, R46.reuse, R178 ;  /* 0x000000b22e9e7220 */ /* 0x040fe20000410000 */
[C---:B------:R-:W-:Y:S01]  /*4fd0*/  FFMA.FTZ R187, R47.reuse, R198, R8 ;  /* 0x000000c62fbb7223 */ /* 0x040fe20000010008 */
[C---:B------:R-:W-:Y:S01]  /*4fe0*/  FMUL.FTZ R163, R47.reuse, R161 ;  /* 0x000000a12fa37220 */ /* 0x040fe20000410000 */
[----:B------:R-:W-:Y:S01]  /*4ff0*/  FADD.FTZ R8, RZ, R189 ;  /* 0x000000bdff087221 */ /* 0x000fe20000010000 */
[CC--:B------:R-:W-:Y:S01]  /*5000*/  FFMA.FTZ R208, R46.reuse, R200.reuse, -R179 ;  /* 0x000000c82ed07223 */ /* 0x0c0fe200000108b3 */
[----:B------:R-:W-:Y:S01]  /*5010*/  FFMA.FTZ R210, R47, R200, R158 ;  /* 0x000000c82fd27223 */ /* 0x000fe2000001009e */
[C---:B------:R-:W-:Y:S01]  /*5020*/  FFMA.FTZ R189, R46.reuse, R202, -R163 ;  /* 0x000000ca2ebd7223 */ /* 0x040fe200000108a3 */
[----:B------:R-:W-:Y:S01]  /*5030*/  FADD.FTZ R158, R133, R162 ;  /* 0x000000a2859e7221 */ /* 0x000fe20000010000 */
[C---:B------:R-:W-:Y:S01]  /*5040*/  FMUL.FTZ R179, R47.reuse, R8 ;  /* 0x000000082fb37220 */ /* 0x040fe20000410000 */
[-C--:B------:R-:W-:Y:S01]  /*5050*/  FMUL.FTZ R163, R47, R11.reuse ;  /* 0x0000000b2fa37220 */ /* 0x080fe20000410000 */
[C---:B------:R-:W-:Y:S01]  /*5060*/  FMUL.FTZ R212, R46.reuse, R11 ;  /* 0x0000000b2ed47220 */ /* 0x040fe20000410000 */
[----:B------:R0:W-:Y:S01]  /*5070*/  @!P3 STS.128 [UR6+0x21b0], R4 ;  /* 0x0021b004ff00b988 */ /* 0x0001e20008000c06 */
[C---:B------:R-:W-:Y:S01]  /*5080*/  FFMA.FTZ R193, R46.reuse, R158, -R179 ;  /* 0x0000009e2ec17223 */ /* 0x040fe200000108b3 */
[C---:B------:R-:W-:Y:S01]  /*5090*/  FFMA.FTZ R162, R46.reuse, R19, -R163 ;  /* 0x000000132ea27223 */ /* 0x040fe200000108a3 */
        /* <DEDUP_REMOVED lines=8> */
[----:B------:R-:W-:Y:S01]  /*5120*/  FMUL.FTZ R163, R125, -R186 ;  /* 0x800000ba7da37220 */ /* 0x000fe20000410000 */
[----:B------:R-:W-:Y:S01]  /*5130*/  FADD.FTZ R47, R180, R47 ;  /* 0x0000002fb42f7221 */ /* 0x000fe20000010000 */
[----:B------:R-:W-:Y:S01]  /*5140*/  FADD.FTZ R177, R177, R46 ;  /* 0x0000002eb1b17221 */ /* 0x000fe20000010000 */
[----:B------:R-:W-:Y:S01]  /*5150*/  STS [R65+0x420], R166 ;  /* 0x000420a641007388 */ /* 0x000fe20000000800 */
[----:B------:R-:W-:Y:S01]  /*5160*/  FMUL.FTZ R165, R0, -R165 ;  /* 0x800000a500a57220 */ /* 0x000fe20000410000 */
[C---:B------:R-:W-:Y:S01]  /*5170*/  FMUL.FTZ R46, R154.reuse, R47 ;  /* 0x0000002f9a2e7220 */ /* 0x040fe20000410000 */
[-C--:B------:R-:W-:Y:S01]  /*5180*/  FMUL.FTZ R154, R154, R177.reuse ;  /* 0x000000b19a9a7220 */ /* 0x080fe20000410000 */
[----:B------:R1:W-:Y:S01]  /*5190*/  STS [R64+0x8], R157 ;  /* 0x0000089d40007388 */ /* 0x0003e20000000800 */
[----:B------:R-:W-:Y:S01]  /*51a0*/  FMUL.FTZ R179, R127, -R206 ;  /* 0x800000ce7fb37220 */ /* 0x000fe20000410000 */
[C---:B------:R-:W-:Y:S01]  /*51b0*/  FFMA.FTZ R46, R155.reuse, R177, R46 ;  /* 0x000000b19b2e7223 */ /* 0x040fe2000001002e */
[----:B------:R-:W-:Y:S01]  /*51c0*/  FFMA.FTZ R155, R155, R47, -R154 ;  /* 0x0000002f9b9b7223 */ /* 0x000fe2000001089a */
[----:B------:R2:W-:Y:S01]  /*51d0*/  STS [R64+0xc], R163 ;  /* 0x00000ca340007388 */ /* 0x0005e20000000800 */
[----:B------:R-:W-:Y:S01]  /*51e0*/  FMUL.FTZ R181, R126, R181 ;  /* 0x000000b57eb57220 */ /* 0x000fe20000410000 */
[----:B------:R-:W-:Y:S01]  /*51f0*/  FADD.FTZ R175, R175, R46 ;  /* 0x0000002eafaf7221 */ /* 0x000fe20000010000 */
[----:B------:R-:W-:Y:S01]  /*5200*/  FADD.FTZ R176, R176, R155 ;  /* 0x0000009bb0b07221 */ /* 0x000fe20000010000 */
[----:B------:R-:W-:Y:S01]  /*5210*/  FMUL.FTZ R155, R127, R204 ;  /* 0x000000cc7f9b7220 */ /* 0x000fe20000410000 */
[----:B------:R-:W-:Y:S01]  /*5220*/  FMUL.FTZ R187, R126, -R187 ;  /* 0x800000bb7ebb7220 */ /* 0x000fe20000410000 */
[CC--:B0-----:R-:W-:Y:S01]  /*5230*/  FMUL.FTZ R4, R152.reuse, R175.reuse ;  /* 0x000000af98047220 */ /* 0x0c1fe20000410000 */
[----:B------:R-:W-:Y:S01]  /*5240*/  FMUL.FTZ R152, R152, R176 ;  /* 0x000000b098987220 */ /* 0x000fe20000410000 */
[----:B-1----:R-:W-:Y:S01]  /*5250*/  FMUL.FTZ R157, R129, R208 ;  /* 0x000000d0819d7220 */ /* 0x002fe20000410000 */
[----:B------:R0:W-:Y:S01]  /*5260*/  STS [R64+0x10], R155 ;  /* 0x0000109b40007388 */ /* 0x0001e20000000800 */
[C---:B------:R-:W-:Y:S01]  /*5270*/  FFMA.FTZ R7, R153.reuse, R176, -R4 ;  /* 0x000000b099077223 */ /* 0x040fe20000010804 */
[----:B------:R-:W-:Y:S01]  /*5280*/  FFMA.FTZ R5, R153, R175, R152 ;  /* 0x000000af99057223 */ /* 0x000fe20000010098 */
[C---:B------:R-:W-:Y:S01]  /*5290*/  FMUL.FTZ R189, R128.reuse, R189 ;  /* 0x000000bd80bd7220 */ /* 0x040fe20000410000 */
[----:B------:R-:W-:Y:S01]  /*52a0*/  FMUL.FTZ R191, R128, -R191 ;  /* 0x800000bf80bf7220 */ /* 0x000fe20000410000 */
[----:B------:R-:W-:Y:S01]  /*52b0*/  FADD.FTZ R153, R172, R7 ;  /* 0x00000007ac997221 */ /* 0x000fe20000010000 */
[----:B------:R-:W-:Y:S01]  /*52c0*/  FADD.FTZ R170, R170, R5 ;  /* 0x00000005aaaa7221 */ /* 0x000fe20000010000 */
[----:B--2---:R-:W-:Y:S01]  /*52d0*/  FMUL.FTZ R163, R147, R162 ;  /* 0x000000a293a37220 */ /* 0x004fe20000410000 */
[C---:B------:R-:W-:Y:S01]  /*52e0*/  FMUL.FTZ R193, R146.reuse, R193 ;  /* 0x000000c192c17220 */ /* 0x040fe20000410000 */
[C---:B------:R-:W-:Y:S01]  /*52f0*/  FMUL.FTZ R5, R151.reuse, R153 ;  /* 0x0000009997057220 */ /* 0x040fe20000410000 */
[----:B------:R-:W-:Y:S01]  /*5300*/  FMUL.FTZ R6, R151, R170 ;  /* 0x000000aa97067220 */ /* 0x000fe20000410000 */
[----:B0-----:R-:W-:Y:S01]  /*5310*/  FMUL.FTZ R155, R129, -R210 ;  /* 0x800000d2819b7220 */ /* 0x001fe20000410000 */
[----:B------:R-:W-:Y:S01]  /*5320*/  FMUL.FTZ R195, R146, -R195 ;  /* 0x800000c392c37220 */ /* 0x000fe20000410000 */
[C---:B------:R-:W-:Y:S01]  /*5330*/  FFMA.FTZ R4, R150.reuse, R170, R5 ;  /* 0x000000aa96047223 */ /* 0x040fe20000010005 */
[----:B------:R-:W-:Y:S01]  /*5340*/  FFMA.FTZ R151, R150, R153, -R6 ;  /* 0x0000009996977223 */ /* 0x000fe20000010806 */
[----:B------:R-:W-:Y:S01]  /*5350*/  STS [R64+0x4], R165 ;  /* 0x000004a540007388 */ /* 0x000fe20000000800 */
[----:B------:R-:W-:Y:S01]  /*5360*/  FADD.FTZ R192, -R142, R192 ;  /* 0x000000c08ec07221 */ /* 0x000fe20000010100 */
[----:B------:R-:W-:Y:S01]  /*5370*/  FADD.FTZ R167, R167, R4 ;  /* 0x00000004a7a77221 */ /* 0x000fe20000010000 */
[----:B------:R-:W-:Y:S01]  /*5380*/  FADD.FTZ R151, R168, R151 ;  /* 0x00000097a8977221 */ /* 0x000fe20000010000 */
[----:B------:R-:W-:Y:S01]  /*5390*/  STS [R64+0x14], R179 ;  /* 0x000014b340007388 */ /* 0x000fe20000000800 */
[----:B------:R-:W-:Y:S01]  /*53a0*/  FADD.FTZ R196, -R140, R196 ;  /* 0x000000c48cc47221 */ /* 0x000fe20000010100 */
[C---:B------:R-:W-:Y:S01]  /*53b0*/  FMUL.FTZ R5, R148.reuse, R167 ;  /* 0x000000a794057220 */ /* 0x040fe20000410000 */
[-C--:B------:R-:W-:Y:S01]  /*53c0*/  FMUL.FTZ R148, R148, R151.reuse ;  /* 0x0000009794947220 */ /* 0x080fe20000410000 */
[----:B------:R-:W-:Y:S01]  /*53d0*/  STS [R64+0x18], R181 ;  /* 0x000018b540007388 */ /* 0x000fe20000000800 */
[-C--:B------:R-:W-:Y:S01]  /*53e0*/  FMUL.FTZ R46, R170, R118.reuse ;  /* 0x00000076aa2e7220 */ /* 0x080fe20000410000 */
[C---:B------:R-:W-:Y:S01]  /*53f0*/  FFMA.FTZ R7, R14.reuse, R151, -R5 ;  /* 0x000000970e077223 */ /* 0x040fe20000010805 */
[----:B------:R-:W-:Y:S01]  /*5400*/  FFMA.FTZ R5, R14, R167, R148 ;  /* 0x000000a70e057223 */ /* 0x000fe20000010094 */
[----:B------:R-:W-:Y:S01]  /*5410*/  STS [R64+0x1c], R187 ;  /* 0x00001cbb40007388 */ /* 0x000fe20000000800 */
[----:B------:R-:W-:Y:S01]  /*5420*/  FMUL.FTZ R148, R153, R118 ;  /* 0x0000007699947220 */ /* 0x000fe20000410000 */
[----:B------:R-:W-:Y:S01]  /*5430*/  FADD.FTZ R164, R164, R7 ;  /* 0x00000007a4a47221 */ /* 0x000fe20000010000 */
[----:B------:R-:W-:Y:S01]  /*5440*/  FMUL.FTZ R7, R147, -R212 ;  /* 0x800000d493077220 */ /* 0x000fe20000410000 */
[----:B------:R-:W-:Y:S01]  /*5450*/  FADD.FTZ R160, R160, R5 ;  /* 0x00000005a0a07221 */ /* 0x000fe20000010000 */
[----:B------:R-:W-:Y:S01]  /*5460*/  STS [R64+0x20], R157 ;  /* 0x0000209d40007388 */ /* 0x000fe20000000800 */
[----:B------:R-:W-:Y:S01]  /*5470*/  FMUL.FTZ R4, R149, R164 ;  /* 0x000000a495047220 */ /* 0x000fe20000410000 */
[----:B------:R-:W-:Y:S01]  /*5480*/  FADD.FTZ R198, -R139, R198 ;  /* 0x000000c68bc67221 */ /* 0x000fe20000010100 */
[-C--:B------:R-:W-:Y:S01]  /*5490*/  FMUL.FTZ R149, R149, R160.reuse ;  /* 0x000000a095957220 */ /* 0x080fe20000410000 */
[----:B------:R0:W-:Y:S01]  /*54a0*/  STS [R64+0x24], R155 ;  /* 0x0000249b40007388 */ /* 0x0001e20000000800 */
[C---:B------:R-:W-:Y:S01]  /*54b0*/  FFMA.FTZ R5, R15.reuse, R160, R4 ;  /* 0x000000a00f057223 */ /* 0x040fe20000010004 */
[----:B------:R-:W-:Y:S01]  /*54c0*/  FMUL.FTZ R14, R160, R116 ;  /* 0x00000074a00e7220 */ /* 0x000fe20000410000 */
[----:B------:R-:W-:Y:S01]  /*54d0*/  FFMA.FTZ R4, R15, R164, -R149 ;  /* 0x000000a40f047223 */ /* 0x000fe20000010895 */
[----:B------:R-:W-:Y:S01]  /*54e0*/  STS [R64+0x28], R189 ;  /* 0x000028bd40007388 */ /* 0x000fe20000000800 */
[----:B------:R-:W-:Y:S01]  /*54f0*/  FADD.FTZ R18, R18, R5 ;  /* 0x0000000512127221 */ /* 0x000fe20000010000 */
[----:B------:R-:W-:Y:S01]  /*5500*/  FADD.FTZ R149, -R141, R194 ;  /* 0x000000c28d957221 */ /* 0x000fe20000010100 */
[----:B------:R-:W-:Y:S01]  /*5510*/  FADD.FTZ R17, R17, R4 ;  /* 0x0000000411117221 */ /* 0x000fe20000010000 */
[----:B------:R-:W-:Y:S01]  /*5520*/  STS [R64+0x2c], R191 ;  /* 0x00002cbf40007388 */ /* 0x000fe20000000800 */
[-C--:B------:R-:W-:Y:S01]  /*5530*/  FMUL.FTZ R15, R18, R112.reuse ;  /* 0x00000070120f7220 */ /* 0x080fe20000410000 */
[-C--:B0-----:R-:W-:Y:S01]  /*5540*/  FMUL.FTZ R155, R167, R111.reuse ;  /* 0x0000006fa79b7220 */ /* 0x081fe20000410000 */
[----:B------:R-:W-:Y:S01]  /*5550*/  FMUL.FTZ R5, R17, R112 ;  /* 0x0000007011057220 */ /* 0x000fe20000410000 */
[----:B------:R0:W-:Y:S01]  /*5560*/  STS [R64+0x30], R163 ;  /* 0x000030a340007388 */ /* 0x0001e20000000800 */
[----:B------:R-:W-:Y:S01]  /*5570*/  FMUL.FTZ R4, R164, R116 ;  /* 0x00000074a4047220 */ /* 0x000fe20000410000 */
[C---:B------:R-:W-:Y:S01]  /*5580*/  FMUL.FTZ R6, R182.reuse, R14 ;  /* 0x0000000eb6067220 */ /* 0x040fe20000410000 */
[----:B------:R-:W-:Y:S01]  /*5590*/  FMUL.FTZ R157, R151, R111 ;  /* 0x0000006f979d7220 */ /* 0x000fe20000410000 */
[----:B------:R1:W-:Y:S01]  /*55a0*/  STS [R64+0x34], R7 ;  /* 0x0000340740007388 */ /* 0x0003e20000000800 */
[----:B------:R-:W-:Y:S01]  /*55b0*/  FMUL.FTZ R165, R169, R46 ;  /* 0x0000002ea9a57220 */ /* 0x000fe20000410000 */
[CC--:B------:R-:W-:Y:S01]  /*55c0*/  FFMA.FTZ R6, R149.reuse, R4.reuse, -R6 ;  /* 0x0000000495067223 */ /* 0x0c0fe20000010806 */
[----:B------:R-:W-:Y:S01]  /*55d0*/  FMUL.FTZ R4, R182, R4 ;  /* 0x00000004b6047220 */ /* 0x000fe20000410000 */
[----:B------:R2:W-:Y:S01]  /*55e0*/  STS [R64+0x38], R193 ;  /* 0x000038c140007388 */ /* 0x0005e20000000800 */
[----:B------:R-:W-:Y:S01]  /*55f0*/  FADD.FTZ R200, -R138, R200 ;  /* 0x000000c88ac87221 */ /* 0x000fe20000010100 */
[----:B0-----:R-:W-:Y:S01]  /*5600*/  FMUL.FTZ R163, R190, R155 ;  /* 0x0000009bbea37220 */ /* 0x001fe20000410000 */
[----:B------:R-:W-:Y:S01]  /*5610*/  FFMA.FTZ R4, R149, R14, R4 ;  /* 0x0000000e95047223 */ /* 0x000fe20000010004 */
[----:B------:R2:W-:Y:S01]  /*5620*/  STS [R64+0x3c], R195 ;  /* 0x00003cc340007388 */ /* 0x0005e20000000800 */
[----:B------:R-:W-:Y:S01]  /*5630*/  FFMA.FTZ R165, R198, R148, -R165 ;  /* 0x00000094c6a57223 */ /* 0x000fe200000108a5 */
[----:B-1----:R-:W-:Y:S01]  /*5640*/  FMUL.FTZ R7, R188, R15 ;  /* 0x0000000fbc077220 */ /* 0x002fe20000410000 */
[-C--:B------:R-:W-:Y:S01]  /*5650*/  FFMA.FTZ R163, R196, R157.reuse, -R163 ;  /* 0x0000009dc4a37223 */ /* 0x080fe200000108a3 */
[----:B------:R-:W-:Y:S01]  /*5660*/  BAR.SYNC.DEFER_BLOCKING 0x0 ;  /* 0x0000000000007b1d */ /* 0x000fe20000010000 */
[----:B------:R-:W-:Y:S01]  /*5670*/  FMUL.FTZ R157, R190, R157 ;  /* 0x0000009dbe9d7220 */ /* 0x000fe20000410000 */
[-C--:B------:R-:W-:Y:S01]  /*5680*/  FFMA.FTZ R7, R192, R5.reuse, -R7 ;  /* 0x00000005c0077223 */ /* 0x080fe20000010807 */
[----:B------:R-:W-:Y:S01]  /*5690*/  FMUL.FTZ R5, R188, R5 ;  /* 0x00000005bc057220 */ /* 0x000fe20000410000 */
[----:B------:R-:W-:Y:S01]  /*56a0*/  LEA R154, R145, -R130, 0x1 ;  /* 0x80000082919a7211 */ /* 0x000fe200078e08ff */
[----:B------:R-:W-:Y:S01]  /*56b0*/  FFMA.FTZ R157, R196, R155, R157 ;  /* 0x0000009bc49d7223 */ /* 0x000fe2000001009d */
[----:B------:R-:W-:Y:S01]  /*56c0*/  FADD.FTZ R7, RZ, R7 ;  /* 0x00000007ff077221 */ /* 0x000fe20000010000 */
[----:B------:R-:W-:Y:S01]  /*56d0*/  FFMA.FTZ R5, R192, R15, R5 ;  /* 0x0000000fc0057223 */ /* 0x000fe20000010005 */
[----:B------:R-:W-:Y:S01]  /*56e0*/  FFMA.FTZ R179, -R147, R16, R10 ;  /* 0x0000001093b37223 */ /* 0x000fe2000001010a */
[----:B------:R-:W-:Y:S01]  /*56f0*/  FMUL.FTZ R150, R47, R124 ;  /* 0x0000007c2f967220 */ /* 0x000fe20000410000 */
[----:B------:R-:W-:Y:S01]  /*5700*/  FADD.FTZ R6, R7, R6 ;  /* 0x0000000607067221 */ /* 0x000fe20000010000 */
[----:B------:R-:W-:Y:S01]  /*5710*/  FADD.FTZ R5, RZ, R5 ;  /* 0x00000005ff057221 */ /* 0x000fe20000010000 */
[-C--:B------:R-:W-:Y:S01]  /*5720*/  FMUL.FTZ R7, R176, R113.reuse ;  /* 0x00000071b0077220 */ /* 0x080fe20000410000 */
        /* <DEDUP_REMOVED lines=8> */
[----:B------:R-:W-:Y:S01]  /*57b0*/  FFMA.FTZ R5, R198, R46, R5 ;  /* 0x0000002ec6057223 */ /* 0x000fe20000010005 */
[----:B------:R-:W-:Y:S01]  /*57c0*/  ISETP.GE.AND P1, PT, R154, 0x1, PT ;  /* 0x000000019a00780c */ /* 0x000fe20003f26270 */
[----:B------:R-:W-:Y:S01]  /*57d0*/  FMUL.FTZ R152, R161, R150 ;  /* 0x00000096a1987220 */ /* 0x000fe20000410000 */
[----:B------:R2:W0:Y:S01]  /*57e0*/  LDS R181, [R63+0x4a0] ;  /* 0x0004a0003fb57984 */ /* 0x0004220000000800 */
[----:B------:R-:W-:Y:S01]  /*57f0*/  FMUL.FTZ R163, R178, R157 ;  /* 0x0000009db2a37220 */ /* 0x000fe20000410000 */
[----:B------:R-:W-:Y:S01]  /*5800*/  FADD.FTZ R4, R4, R5 ;  /* 0x0000000504047221 */ /* 0x000fe20000010000 */
[----:B------:R-:W-:Y:S01]  /*5810*/  FADD.FTZ R19, -R134, R19 ;  /* 0x0000001386137221 */ /* 0x000fe20000010100 */
[----:B------:R-:W-:Y:S01]  /*5820*/  FMUL.FTZ R16, R11, R10 ;  /* 0x0000000a0b107220 */ /* 0x000fe20000410000 */
[-C--:B------:R-:W-:Y:S01]  /*5830*/  FFMA.FTZ R5, R200, R7.reuse, -R163 ;  /* 0x00000007c8057223 */ /* 0x080fe200000108a3 */
[----:B------:R-:W-:Y:S01]  /*5840*/  FMUL.FTZ R7, R178, R7 ;  /* 0x00000007b2077220 */ /* 0x000fe20000410000 */
[----:B------:R-:W-:Y:S01]  /*5850*/  FADD.FTZ R163, -R135, R202 ;  /* 0x000000ca87a37221 */ /* 0x000fe20000010100 */
[----:B------:R-:W-:Y:S01]  /*5860*/  FMUL.FTZ R165, R161, R148 ;  /* 0x00000094a1a57220 */ /* 0x000fe20000410000 */
[----:B------:R-:W-:Y:S01]  /*5870*/  FADD.FTZ R5, R6, R5 ;  /* 0x0000000506057221 */ /* 0x000fe20000010000 */
[----:B------:R-:W-:Y:S01]  /*5880*/  FFMA.FTZ R7, R200, R157, R7 ;  /* 0x0000009dc8077223 */ /* 0x000fe20000010007 */
[----:B------:R-:W-:Y:S01]  /*5890*/  FMUL.FTZ R6, R159, R114 ;  /* 0x000000729f067220 */ /* 0x000fe20000410000 */
[C---:B------:R-:W-:Y:S01]  /*58a0*/  FFMA.FTZ R150, R163.reuse, R150, -R165 ;  /* 0x00000096a3967223 */ /* 0x040fe200000108a5 */
        /* <DEDUP_REMOVED lines=9> */
[C---:B------:R-:W-:Y:S01]  /*5940*/  ISETP.GE.AND P2, PT, R154.reuse, 0x21, PT ;  /* 0x000000219a00780c */ /* 0x040fe20003f46270 */
[C---:B------:R-:W-:Y:S01]  /*5950*/  FFMA.FTZ R152, R13.reuse, R158, -R152 ;  /* 0x0000009e0d987223 */ /* 0x040fe20000010898 */
[C---:B------:R-:W-:Y:S01]  /*5960*/  ISETP.GE.AND P3, PT, R154.reuse, 0x41, PT ;  /* 0x000000419a00780c */ /* 0x040fe20003f66270 */
[----:B------:R-:W-:Y:S01]  /*5970*/  FFMA.FTZ R165, R13, R8, R165 ;  /* 0x000000080da57223 */ /* 0x000fe200000100a5 */
[----:B------:R-:W-:Y:S01]  /*5980*/  ISETP.GE.AND P4, PT, R154, 0x61, PT ;  /* 0x000000619a00780c */ /* 0x000fe20003f86270 */
[----:B------:R-:W-:Y:S01]  /*5990*/  FADD.FTZ R4, R4, R7 ;  /* 0x0000000704047221 */ /* 0x000fe20000010000 */
[----:B------:R-:W-:Y:S01]  /*59a0*/  FADD.FTZ R5, R5, R16 ;  /* 0x0000001005057221 */ /* 0x000fe20000010000 */
[----:B--2---:R-:W-:Y:S10]  /*59b0*/  @!P1 BRA `(.L_x_16607) ;  /* 0x0000000000089947 */ /* 0x004ff40003800000 */
[----:B------:R-:W1:Y:S04]  /*59c0*/  LDS R7, [R67+0x420] ;  /* 0x0004200043077984 */ /* 0x000e680000000800 */
[----:B-1----:R1:W-:Y:S02]  /*59d0*/  REDG.E.ADD.F32.FTZ.RN.STRONG.GPU desc[UR16][R2.64], R7 ;  /* 0x00000007020079a6 */ /* 0x0023e4000c12f310 */
.L_x_16607:
[----:B------:R-:W-:Y:S05]  /*59e0*/  BSYNC.RECONVERGENT B0 ;  /* 0x0000000000007941 */ /* 0x000fea0003800200 */
.L_x_16606:
[----:B------:R-:W-:Y:S04]  /*59f0*/  BSSY.RECONVERGENT B0, `(.L_x_16608) ;  /* 0x0000003000007945 */ /* 0x000fe80003800200 */
[----:B------:R-:W-:Y:S05]  /*5a00*/  @!P2 BRA `(.L_x_16609) ;  /* 0x000000000004a947 */ /* 0x000fea0003800000 */
[----:B0-----:R2:W-:Y:S02]  /*5a10*/  REDG.E.ADD.F32.FTZ.RN.STRONG.GPU desc[UR16][R2.64+0x80], R181 ;  /* 0x000080b5020079a6 */ /* 0x0015e4000c12f310 */
.L_x_16609:
[----:B------:R-:W-:Y:S05]  /*5a20*/  BSYNC.RECONVERGENT B0 ;  /* 0x0000000000007941 */ /* 0x000fea0003800200 */
.L_x_16608:
[----:B-1----:R1:W3:Y:S01]  /*5a30*/  LDS R7, [R62+0x520] ;  /* 0x000520003e077984 */ /* 0x0022e20000000800 */
[----:B------:R-:W-:Y:S04]  /*5a40*/  BSSY.RECONVERGENT B0, `(.L_x_16610) ;  /* 0x0000003000007945 */ /* 0x000fe80003800200 */
[----:B------:R-:W-:Y:S05]  /*5a50*/  @!P3 BRA `(.L_x_16611) ;  /* 0x000000000004b947 */ /* 0x000fea0003800000 */
[----:B---3--:R4:W-:Y:S02]  /*5a60*/  REDG.E.ADD.F32.FTZ.RN.STRONG.GPU desc[UR16][R2.64+0x100], R7 ;  /* 0x00010007020079a6 */ /* 0x0089e4000c12f310 */
.L_x_16611:
[----:B------:R-:W-:Y:S05]  /*5a70*/  BSYNC.RECONVERGENT B0 ;  /* 0x0000000000007941 */ /* 0x000fea0003800200 */
.L_x_16610:
[----:B---34-:R3:W4:Y:S01]  /*5a80*/  LDS R7, [R61+0x5a0] ;  /* 0x0005a0003d077984 */ /* 0x0187220000000800 */
[----:B------:R-:W-:Y:S04]  /*5a90*/  BSSY.RECONVERGENT B0, `(.L_x_16612) ;  /* 0x0000003000007945 */ /* 0x000fe80003800200 */
[----:B------:R-:W-:Y:S05]  /*5aa0*/  @!P4 BRA `(.L_x_16613) ;  /* 0x000000000004c947 */ /* 0x000fea0003800000 */
[----:B----4-:R4:W-:Y:S02]  /*5ab0*/  REDG.E.ADD.F32.FTZ.RN.STRONG.GPU desc[UR16][R2.64+0x180], R7 ;  /* 0x00018007020079a6 */ /* 0x0109e4000c12f310 */
.L_x_16613:
[----:B------:R-:W-:Y:S05]  /*5ac0*/  BSYNC.RECONVERGENT B0 ;  /* 0x0000000000007941 */ /* 0x000fea0003800200 */
.L_x_16612:
        /* <DEDUP_REMOVED lines=10> */
.L_x_16615:
[----:B------:R-:W-:Y:S05]  /*5b70*/  BSYNC.RECONVERGENT B0 ;  /* 0x0000000000007941 */ /* 0x000fea0003800200 */
.L_x_16614:
[----:B0-----:R0:W0:Y:S01]  /*5b80*/  LDS R7, [R59+0x6a0] ;  /* 0x0006a0003b077984 */ /* 0x0010220000000800 */
[----:B------:R-:W-:Y:S04]  /*5b90*/  BSSY.RECONVERGENT B0, `(.L_x_16616) ;  /* 0x0000003000007945 */ /* 0x000fe80003800200 */
[----:B------:R-:W-:Y:S05]  /*5ba0*/  @!P1 BRA `(.L_x_16617) ;  /* 0x0000000000049947 */ /* 0x000fea0003800000 */
[----:B0-----:R0:W-:Y:S02]  /*5bb0*/  REDG.E.ADD.F32.FTZ.RN.STRONG.GPU desc[UR16][R2.64+0x280], R7 ;  /* 0x00028007020079a6 */ /* 0x0011e4000c12f310 */
.L_x_16617:
[----:B------:R-:W-:Y:S05]  /*5bc0*/  BSYNC.RECONVERGENT B0 ;  /* 0x0000000000007941 */ /* 0x000fea0003800200 */
.L_x_16616:
[----:B0-----:R0:W0:Y:S01]  /*5bd0*/  LDS R7, [R58+0x720] ;  /* 0x000720003a077984 */ /* 0x0010220000000800 */
[----:B------:R-:W-:Y:S04]  /*5be0*/  BSSY.RECONVERGENT B0, `(.L_x_16618) ;  /* 0x0000003000007945 */ /* 0x000fe80003800200 */
[----:B------:R-:W-:Y:S05]  /*5bf0*/  @!P2 BRA `(.L_x_16619) ;  /* 0x000000000004a947 */ /* 0x000fea0003800000 */
[----:B0-----:R0:W-:Y:S02]  /*5c00*/  REDG.E.ADD.F32.FTZ.RN.STRONG.GPU desc[UR16][R2.64+0x300], R7 ;  /* 0x00030007020079a6 */ /* 0x0011e4000c12f310 */
.L_x_16619:
[----:B------:R-:W-:Y:S05]  /*5c10*/  BSYNC.RECONVERGENT B0 ;  /* 0x0000000000007941 */ /* 0x000fea0003800200 */
.L_x_16618:
[----:B0-----:R0:W0:Y:S01]  /*5c20*/  LDS R7, [R57+0x7a0] ;  /* 0x0007a00039077984 */ /* 0x0010220000000800 */
[----:B------:R-:W-:Y:S04]  /*5c30*/  BSSY.RECONVERGENT B0, `(.L_x_16620) ;  /* 0x0000003000007945 */ /* 0x000fe80003800200 */
[----:B------:R-:W-:Y:S05]  /*5c40*/  @!P3 BRA `(.L_x_16621) ;  /* 0x000000000004b947 */ /* 0x000fea0003800000 */
[----:B0-----:R0:W-:Y:S02]  /*5c50*/  REDG.E.ADD.F32.FTZ.RN.STRONG.GPU desc[UR16][R2.64+0x380], R7 ;  /* 0x00038007020079a6 */ /* 0x0011e4000c12f310 */
.L_x_16621:
[----:B------:R-:W-:Y:S05]  /*5c60*/  BSYNC.RECONVERGENT B0 ;  /* 0x0000000000007941 */ /* 0x000fea0003800200 */
.L_x_16620:
[----:B0-----:R0:W0:Y:S01]  /*5c70*/  LDS R7, [R56+0x820] ;  /* 0x0008200038077984 */ /* 0x0010220000000800 */
[----:B------:R-:W-:Y:S04]  /*5c80*/  BSSY.RECONVERGENT B0, `(.L_x_16622) ;  /* 0x0000003000007945 */ /* 0x000fe80003800200 */
[----:B------:R-:W-:Y:S05]  /*5c90*/  @!P4 BRA `(.L_x_16623) ;  /* 0x000000000004c947 */ /* 0x000fea0003800000 */
[----:B0-----:R0:W-:Y:S02]  /*5ca0*/  REDG.E.ADD.F32.FTZ.RN.STRONG.GPU desc[UR16][R2.64+0x400], R7 ;  /* 0x00040007020079a6 */ /* 0x0011e4000c12f310 */
.L_x_16623:
[----:B------:R-:W-:Y:S05]  /*5cb0*/  BSYNC.RECONVERGENT B0 ;  /* 0x0000000000007941 */ /* 0x000fea0003800200 */
.L_x_16622:
[----:B0-----:R0:W0:Y:S01]  /*5cc0*/  LDS R7, [R55+0x8a0] ;  /* 0x0008a00037077984 */ /* 0x0010220000000800 */
[----:B------:R-:W-:Y:S04]  /*5cd0*/  BSSY.RECONVERGENT B0, `(.L_x_16624) ;  /* 0x0000003000007945 */ /* 0x000fe80003800200 */
[----:B------:R-:W-:Y:S05]  /*5ce0*/  @!P5 BRA `(.L_x_16625) ;  /* 0x000000000004d947 */ /* 0x000fea0003800000 */
[----:B0-----:R0:W-:Y:S02]  /*5cf0*/  REDG.E.ADD.F32.FTZ.RN.STRONG.GPU desc[UR16][R2.64+0x480], R7 ;  /* 0x00048007020079a6 */ /* 0x0011e4000c12f310 */
.L_x_16625:
[----:B------:R-:W-:Y:S05]  /*5d00*/  BSYNC.RECONVERGENT B0 ;  /* 0x0000000000007941 */ /* 0x000fea0003800200 */
.L_x_16624:
        /* <DEDUP_REMOVED lines=10> */
.L_x_16627:
[----:B------:R-:W-:Y:S05]  /*5db0*/  BSYNC.RECONVERGENT B0 ;  /* 0x0000000000007941 */ /* 0x000fea0003800200 */
.L_x_16626:
[----:B0-----:R0:W0:Y:S01]  /*5dc0*/  LDS R7, [R53+0x9a0] ;  /* 0x0009a00035077984 */ /* 0x0010220000000800 */
[----:B------:R-:W-:Y:S01]  /*5dd0*/  BSSY.RECONVERGENT B0, `(.L_x_16628) ;  /* 0x0000004000007945 */ /* 0x000fe20003800200 */
[----:B------:R-:W-:-:S03]  /*5de0*/  FMUL.FTZ R13, R185, R122 ;  /* 0x0000007ab90d7220 */ /* 0x000fc60000410000 */
[----:B------:R-:W-:Y:S05]  /*5df0*/  @!P1 BRA `(.L_x_16629) ;  /* 0x0000000000049947 */ /* 0x000fea0003800000 */
[----:B0-----:R0:W-:Y:S02]  /*5e00*/  REDG.E.ADD.F32.FTZ.RN.STRONG.GPU desc[UR16][R2.64+0x580], R7 ;  /* 0x00058007020079a6 */ /* 0x0011e4000c12f310 */
.L_x_16629:
[----:B------:R-:W-:Y:S05]  /*5e10*/  BSYNC.RECONVERGENT B0 ;  /* 0x0000000000007941 */ /* 0x000fea0003800200 */
.L_x_16628:
[----:B------:R1:W1:Y:S01]  /*5e20*/  LDS R187, [R52+0xa20] ;  /* 0x000a200034bb7984 */ /* 0x0002620000000800 */
[----:B------:R-:W-:Y:S01]  /*5e30*/  BSSY.RECONVERGENT B0, `(.L_x_16630) ;  /* 0x0000006000007945 */ /* 0x000fe20003800200 */
[----:B0-----:R-:W-:Y:S01]  /*5e40*/  FMUL.FTZ R7, R171, R122 ;  /* 0x0000007aab077220 */ /* 0x001fe20000410000 */
[----:B------:R-:W-:Y:S01]  /*5e50*/  FADD.FTZ R158, -R133, R158 ;  /* 0x0000009e859e7221 */ /* 0x000fe20000010100 */
[----:B--2---:R-:W-:Y:S01]  /*5e60*/  FMUL.FTZ R181, R8, R13 ;  /* 0x0000000d08b57220 */ /* 0x004fe20000410000 */
[----:B------:R-:W-:Y:S06]  /*5e70*/  @!P2 BRA `(.L_x_16631) ;  /* 0x000000000004a947 */ /* 0x000fec0003800000 */
[----:B-1----:R0:W-:Y:S02]  /*5e80*/  REDG.E.ADD.F32.FTZ.RN.STRONG.GPU desc[UR16][R2.64+0x600], R187 ;  /* 0x000600bb020079a6 */ /* 0x0021e4000c12f310 */
.L_x_16631:
[----:B------:R-:W-:Y:S05]  /*5e90*/  BSYNC.RECONVERGENT B0 ;  /* 0x0000000000007941 */ /* 0x000fea0003800200 */
.L_x_16630:
[-C--:B------:R-:W-:Y:S01]  /*5ea0*/  FFMA.FTZ R12, R158, R7.reuse, -R181 ;  /* 0x000000079e0c7223 */ /* 0x080fe200000108b5 */
[----:B------:R-:W-:Y:S01]  /*5eb0*/  BSSY.RECONVERGENT B0, `(.L_x_16632) ;  /* 0x0000005000007945 */ /* 0x000fe20003800200 */
[----:B------:R2:W0:Y:S01]  /*5ec0*/  LDS R181, [R51+0xaa0] ;  /* 0x000aa00033b57984 */ /* 0x0004220000000800 */
[----:B------:R-:W-:Y:S02]  /*5ed0*/  FMUL.FTZ R7, R8, R7 ;  /* 0x0000000708077220 */ /* 0x000fe40000410000 */
[----:B------:R-:W-:Y:S05]  /*5ee0*/  @!P3 BRA `(.L_x_16633) ;  /* 0x000000000004b947 */ /* 0x000fea0003800000 */
[----:B0-----:R0:W-:Y:S02]  /*5ef0*/  REDG.E.ADD.F32.FTZ.RN.STRONG.GPU desc[UR16][R2.64+0x680], R181 ;  /* 0x000680b5020079a6 */ /* 0x0011e4000c12f310 */
.L_x_16633:
[----:B------:R-:W-:Y:S05]  /*5f00*/  BSYNC.RECONVERGENT B0 ;  /* 0x0000000000007941 */ /* 0x000fea0003800200 */
.L_x_16632:
[----:B0-----:R0:W0:Y:S01]  /*5f10*/  LDS R181, [R50+0xb20] ;  /* 0x000b200032b57984 */ /* 0x0010220000000800 */
[----:B------:R-:W-:Y:S01]  /*5f20*/  BSSY.RECONVERGENT B0, `(.L_x_16634) ;  /* 0x0000004000007945 */ /* 0x000fe20003800200 */
[----:B------:R-:W-:-:S03]  /*5f30*/  FFMA.FTZ R7, R158, R13, R7 ;  /* 0x0000000d9e077223 */ /* 0x000fc60000010007 */
[----:B------:R-:W-:Y:S05]  /*5f40*/  @!P4 BRA `(.L_x_16635) ;  /* 0x000000000004c947 */ /* 0x000fea0003800000 */
[----:B0-----:R0:W-:Y:S02]  /*5f50*/  REDG.E.ADD.F32.FTZ.RN.STRONG.GPU desc[UR16][R2.64+0x700], R181 ;  /* 0x000700b5020079a6 */ /* 0x0011e4000c12f310 */
.L_x_16635:
[----:B------:R-:W-:Y:S05]  /*5f60*/  BSYNC.RECONVERGENT B0 ;  /* 0x0000000000007941 */ /* 0x000fea0003800200 */
.L_x_16634:
[----:B------:R-:W-:Y:S01]  /*5f70*/  FADD.FTZ R4, R4, R7 ;  /* 0x0000000704047221 */ /* 0x000fe20000010000 */
[----:B------:R-:W-:Y:S01]  /*5f80*/  BSSY.RECONVERGENT B0, `(.L_x_16636) ;  /* 0x0000006000007945 */ /* 0x000fe20003800200 */
[----:B------:R0:W0:Y:S01]  /*5f90*/  LDS R7, [R49+0xba0] ;  /* 0x000ba00031077984 */ /* 0x0000220000000800 */
[----:B------:R-:W-:Y:S01]  /*5fa0*/  FFMA.FTZ R6, R146, R152, R9 ;  /* 0x0000009892067223 */ /* 0x000fe20000010009 */
[----:B------:R-:W-:Y:S01]  /*5fb0*/  FADD.FTZ R5, R5, R12 ;  /* 0x0000000c05057221 */ /* 0x000fe20000010000 */
[----:B------:R-:W-:Y:S06]  /*5fc0*/  @!P5 BRA `(.L_x_16637) ;  /* 0x000000000004d947 */ /* 0x000fec0003800000 */
[----:B0-----:R0:W-:Y:S02]  /*5fd0*/  REDG.E.ADD.F32.FTZ.RN.STRONG.GPU desc[UR16][R2.64+0x780], R7 ;  /* 0x00078007020079a6 */ /* 0x0011e4000c12f310 */
.L_x_16637:
[----:B------:R-:W-:Y:S05]  /*5fe0*/  BSYNC.RECONVERGENT B0 ;  /* 0x0000000000007941 */ /* 0x000fea0003800200 */
.L_x_16636:
[----:B0-----:R-:W-:Y:S01]  /*5ff0*/  FFMA.FTZ R7, -R146, R165, R179 ;  /* 0x000000a592077223 */ /* 0x001fe200000101b3 */
[----:B------:R-:W0:Y:S01]  /*6000*/  SHFL.DOWN PT, R3, R4, 0x1, 0x1f ;  /* 0x08201f0004037f89 */ /* 0x000e2200000e0000 */
[----:B------:R-:W-:Y:S01]  /*6010*/  ISETP.GT.AND P1, PT, R101, 0x1e, PT ;  /* 0x0000001e6500780c */ /* 0x000fe20003f24270 */
[----:B------:R-:W-:Y:S01]  /*6020*/  FADD.FTZ R120, R13, R120 ;  /* 0x000000780d787221 */ /* 0x000fe20000010000 */
[----:B------:R-:W-:Y:S01]  /*6030*/  FADD.FTZ R115, R10, R115 ;  /* 0x000000730a737221 */ /* 0x000fe20000010000 */
[----:B------:R-:W5:Y:S01]  /*6040*/  SHFL.DOWN PT, R2, R5, 0x1, 0x1f ;  /* 0x08201f0005027f89 */ /* 0x000f6200000e0000 */
[----:B------:R-:W-:Y:S01]  /*6050*/  ISETP.GT.AND P2, PT, R101, 0xf, PT ;  /* 0x0000000f6500780c */ /* 0x000fe20003f44270 */
[----:B------:R-:W-:Y:S01]  /*6060*/  BSSY.RECONVERGENT B0, `(.L_x_16638) ;  /* 0x000005e000007945 */ /* 0x000fe20003800200 */
[----:B------:R-:W-:Y:S01]  /*6070*/  FADD.FTZ R110, R148, R110 ;  /* 0x0000006e946e7221 */ /* 0x000fe20000010000 */
[----:B------:R-:W1:Y:S01]  /*6080*/  SHFL.DOWN PT, R9, R6, 0x1, 0x1f ;  /* 0x08201f0006097f89 */ /* 0x000e6200000e0000 */
[----:B------:R-:W-:Y:S01]  /*6090*/  FADD.FTZ R109, R157, R109 ;  /* 0x0000006d9d6d7221 */ /* 0x000fe20000010000 */
[----:B------:R-:W-:Y:S01]  /*60a0*/  FADD.FTZ R107, R46, R107 ;  /* 0x0000006b2e6b7221 */ /* 0x000fe20000010000 */
[----:B------:R-:W-:Y:S01]  /*60b0*/  FADD.FTZ R108, R155, R108 ;  /* 0x0000006c9b6c7221 */ /* 0x000fe20000010000 */
[----:B------:R-:W2:Y:S02]  /*60c0*/  SHFL.DOWN PT, R12, R7, 0x1, 0x1f ;  /* 0x08201f00070c7f89 */ /* 0x000ea400000e0000 */
[----:B0-----:R-:W-:Y:S01]  /*60d0*/  @!P1 FADD.FTZ R4, R4, R3 ;  /* 0x0000000304049221 */ /* 0x001fe20000010000 */
[----:B------:R-:W-:Y:S01]  /*60e0*/  FMUL.FTZ R3, R45, R171 ;  /* 0x000000ab2d037220 */ /* 0x000fe20000410000 */
[----:B-----5:R-:W-:-:S03]  /*60f0*/  @!P1 FADD.FTZ R5, R5, R2 ;  /* 0x0000000205059221 */ /* 0x020fc60000010000 */
[----:B------:R-:W0:Y:S01]  /*6100*/  SHFL.DOWN PT, R165, R4, 0x2, 0x1f ;  /* 0x08401f0004a57f89 */ /* 0x000e2200000e0000 */
[-C--:B------:R-:W-:Y:S01]  /*6110*/  FFMA.FTZ R3, R44, R185.reuse, R3 ;  /* 0x000000b92c037223 */ /* 0x080fe20000010003 */
[----:B------:R-:W-:Y:S01]  /*6120*/  FMUL.FTZ R2, R45, R185 ;  /* 0x000000b92d027220 */ /* 0x000fe20000410000 */
[----:B-1----:R-:W-:Y:S01]  /*6130*/  @!P1 FADD.FTZ R6, R6, R9 ;  /* 0x0000000906069221 */ /* 0x002fe20000010000 */
[----:B------:R-:W1:Y:S01]  /*6140*/  SHFL.DOWN PT, R16, R5, 0x2, 0x1f ;  /* 0x08401f0005107f89 */ /* 0x000e6200000e0000 */
[----:B------:R-:W-:Y:S01]  /*6150*/  FMUL.FTZ R9, R158, R3 ;  /* 0x000000039e097220 */ /* 0x000fe20000410000 */
[----:B------:R-:W-:Y:S01]  /*6160*/  FFMA.FTZ R171, R44, R171, -R2 ;  /* 0x000000ab2cab7223 */ /* 0x000fe20000010802 */
[----:B--2---:R-:W-:Y:S01]  /*6170*/  @!P1 FADD.FTZ R7, R7, R12 ;  /* 0x0000000c07079221 */ /* 0x004fe20000010000 */
[----:B------:R-:W2:Y:S01]  /*6180*/  SHFL.DOWN PT, R179, R6, 0x2, 0x1f ;  /* 0x08401f0006b37f89 */ /* 0x000ea200000e0000 */
[----:B------:R-:W-:Y:S01]  /*6190*/  ISETP.GT.AND P1, PT, R101, 0x1d, PT ;  /* 0x0000001d6500780c */ /* 0x000fe20003f24270 */
[----:B------:R-:W-:Y:S01]  /*61a0*/  FFMA.FTZ R12, R8, R171, R9 ;  /* 0x000000ab080c7223 */ /* 0x000fe20000010009 */
[----:B------:R-:W-:Y:S01]  /*61b0*/  FMUL.FTZ R3, R45, R183 ;  /* 0x000000b72d037220 */ /* 0x000fe20000410000 */
[----:B------:R-:W5:Y:S02]  /*61c0*/  SHFL.DOWN PT, R150, R7, 0x2, 0x1f ;  /* 0x08401f0007967f89 */ /* 0x000f6400000e0000 */
[----:B------:R-:W-:Y:S01]  /*61d0*/  FFMA.FTZ R12, R123, R185, R12 ;  /* 0x000000b97b0c7223 */ /* 0x000fe2000001000c */
[-C--:B------:R-:W-:Y:S01]  /*61e0*/  FFMA.FTZ R8, R44, R159.reuse, -R3 ;  /* 0x0000009f2c087223 */ /* 0x080fe20000010803 */
[C---:B------:R-:W-:Y:S01]  /*61f0*/  FMUL.FTZ R159, R45.reuse, R159 ;  /* 0x0000009f2d9f7220 */ /* 0x040fe20000410000 */
[----:B------:R-:W-:Y:S01]  /*6200*/  FMUL.FTZ R3, R45, R47 ;  /* 0x0000002f2d037220 */ /* 0x000fe20000410000 */
[----:B------:R-:W-:-:S02]  /*6210*/  FADD.FTZ R99, R12, R99 ;  /* 0x000000630c637221 */ /* 0x000fc40000010000 */
[----:B------:R-:W-:Y:S02]  /*6220*/  FFMA.FTZ R2, R44, R183, R159 ;  /* 0x000000b72c027223 */ /* 0x000fe4000001009f */
[----:B0-----:R-:W-:Y:S02]  /*6230*/  @!P1 FADD.FTZ R4, R4, R165 ;  /* 0x000000a504049221 */ /* 0x001fe40000010000 */
[----:B------:R-:W-:Y:S01]  /*6240*/  FMUL.FTZ R2, R19, R2 ;  /* 0x0000000213027220 */ /* 0x000fe20000410000 */
[----:B-1----:R-:W-:Y:S02]  /*6250*/  @!P1 FADD.FTZ R5, R5, R16 ;  /* 0x0000001005059221 */ /* 0x002fe40000010000 */
[----:B------:R-:W0:Y:S01]  /*6260*/  SHFL.DOWN PT, R9, R4, 0x4, 0x1f ;  /* 0x08801f0004097f89 */ /* 0x000e2200000e0000 */
[----:B------:R-:W-:Y:S01]  /*6270*/  FFMA.FTZ R11, R11, R8, R2 ;  /* 0x000000080b0b7223 */ /* 0x000fe20000010002 */
[-C--:B------:R-:W-:Y:S01]  /*6280*/  FMUL.FTZ R8, R45, R177.reuse ;  /* 0x000000b12d087220 */ /* 0x080fe20000410000 */
        /* <DEDUP_REMOVED lines=8> */
[C---:B------:R-:W-:Y:S01]  /*6310*/  FFMA.FTZ R8, R44.reuse, R47, -R8 ;  /* 0x0000002f2c087223 */ /* 0x040fe20000010808 */
[----:B------:R-:W5:Y:S01]  /*6320*/  SHFL.DOWN PT, R150, R7, 0x4, 0x1f ;  /* 0x08801f0007967f89 */ /* 0x000f6200000e0000 */
[----:B------:R-:W-:Y:S01]  /*6330*/  FADD.FTZ R96, R11, R96 ;  /* 0x000000600b607221 */ /* 0x000fe20000010000 */
[-C--:B------:R-:W-:Y:S01]  /*6340*/  FFMA.FTZ R11, R44, R176.reuse, -R3 ;  /* 0x000000b02c0b7223 */ /* 0x080fe20000010803 */
[----:B------:R-:W-:Y:S01]  /*6350*/  FMUL.FTZ R3, R45, R176 ;  /* 0x000000b02d037220 */ /* 0x000fe20000410000 */
[----:B------:R-:W-:-:S03]  /*6360*/  FMUL.FTZ R2, R163, R2 ;  /* 0x00000002a3027220 */ /* 0x000fc60000410000 */
[----:B------:R-:W-:Y:S01]  /*6370*/  FFMA.FTZ R3, R44, R175, R3 ;  /* 0x000000af2c037223 */ /* 0x000fe20000010003 */
[----:B------:R-:W-:Y:S02]  /*6380*/  FFMA.FTZ R2, R161, R8, R2 ;  /* 0x00000008a1027223 */ /* 0x000fe40000010002 */
[----:B0-----:R-:W-:Y:S01]  /*6390*/  @!P1 FADD.FTZ R4, R4, R9 ;  /* 0x0000000904049221 */ /* 0x001fe20000010000 */
[-C--:B------:R-:W-:Y:S01]  /*63a0*/  FMUL.FTZ R9, R45, R170.reuse ;  /* 0x000000aa2d097220 */ /* 0x080fe20000410000 */
[----:B------:R-:W-:Y:S01]  /*63b0*/  FFMA.FTZ R2, R121, R177, R2 ;  /* 0x000000b179027223 */ /* 0x000fe20000010002 */
[----:B-1----:R-:W-:Y:S02]  /*63c0*/  @!P1 FADD.FTZ R5, R5, R16 ;  /* 0x0000001005059221 */ /* 0x002fe40000010000 */
[----:B------:R-:W0:Y:S01]  /*63d0*/  SHFL.DOWN PT, R19, R4, 0x8, 0x1f ;  /* 0x09001f0004137f89 */ /* 0x000e2200000e0000 */
[----:B------:R-:W-:Y:S01]  /*63e0*/  FFMA.FTZ R8, R44, R153, -R9 ;  /* 0x000000992c087223 */ /* 0x000fe20000010809 */
[----:B------:R-:W-:Y:S01]  /*63f0*/  FADD.FTZ R97, R2, R97 ;  /* 0x0000006102617221 */ /* 0x000fe20000010000 */
        /* <DEDUP_REMOVED lines=10> */
[C---:B------:R-:W-:Y:S01]  /*64a0*/  FMUL.FTZ R2, R45.reuse, R167 ;  /* 0x000000a72d027220 */ /* 0x040fe20000410000 */
[----:B------:R-:W-:Y:S01]  /*64b0*/  FMUL.FTZ R198, R198, R3 ;  /* 0x00000003c6c67220 */ /* 0x000fe20000410000 */
[----:B------:R-:W-:Y:S01]  /*64c0*/  FMUL.FTZ R3, R45, R151 ;  /* 0x000000972d037220 */ /* 0x000fe20000410000 */
[----:B------:R-:W-:Y:S01]  /*64d0*/  FFMA.FTZ R11, R102, R175, R11 ;  /* 0x000000af660b7223 */ /* 0x000fe2000001000b */
[C---:B------:R-:W-:Y:S01]  /*64e0*/  FFMA.FTZ R151, R44.reuse, R151, -R2 ;  /* 0x000000972c977223 */ /* 0x040fe20000010802 */
[----:B------:R-:W-:Y:S01]  /*64f0*/  FFMA.FTZ R8, R169, R8, R198 ;  /* 0x00000008a9087223 */ /* 0x000fe200000100c6 */
[----:B------:R-:W-:Y:S01]  /*6500*/  FFMA.FTZ R3, R44, R167, R3 ;  /* 0x000000a72c037223 */ /* 0x000fe20000010003 */
[----:B------:R-:W-:Y:S01]  /*6510*/  FADD.FTZ R94, R11, R94 ;  /* 0x0000005e0b5e7221 */ /* 0x000fe20000010000 */
[----:B------:R-:W-:Y:S01]  /*6520*/  FMUL.FTZ R9, R45, R164 ;  /* 0x000000a42d097220 */ /* 0x000fe20000410000 */
[----:B------:R-:W-:Y:S01]  /*6530*/  FFMA.FTZ R170, R117, R170, R8 ;  /* 0x000000aa75aa7223 */ /* 0x000fe20000010008 */
[----:B------:R-:W-:Y:S01]  /*6540*/  FMUL.FTZ R13, R196, R3 ;  /* 0x00000003c40d7220 */ /* 0x000fe20000410000 */
        /* <DEDUP_REMOVED lines=15> */
.L_x_16639:
[----:B------:R-:W-:Y:S05]  /*6640*/  BSYNC.RECONVERGENT B0 ;  /* 0x0000000000007941 */ /* 0x000fea0003800200 */
.L_x_16638:
[CC--:B-1----:R-:W-:Y:S01]  /*6650*/  FMUL.FTZ R3, R45.reuse, R17.reuse ;  /* 0x000000112d037220 */ /* 0x0c2fe20000410000 */
[CC--:B0-----:R-:W-:Y:S01]  /*6660*/  FMUL.FTZ R11, R45.reuse, R160.reuse ;  /* 0x000000a02d0b7220 */ /* 0x0c1fe20000410000 */
[C---:B------:R-:W-:Y:S01]  /*6670*/  FFMA.FTZ R8, R44.reuse, R160, R9 ;  /* 0x000000a02c087223 */ /* 0x040fe20000010009 */
[-C--:B--2---:R-:W-:Y:S01]  /*6680*/  FMUL.FTZ R2, R45, R18.reuse ;  /* 0x000000122d027220 */ /* 0x084fe20000410000 */
        /* <DEDUP_REMOVED lines=31> */
.L_x_16641:
[----:B------:R-:W-:Y:S05]  /*6880*/  BSYNC.RECONVERGENT B0 ;  /* 0x0000000000007941 */ /* 0x000fea0003800200 */
.L_x_16640:
[----:B------:R-:W-:-:S04]  /*6890*/  UIADD3 UR4, UPT, UPT, UR4, 0x1, URZ ;  /* 0x0000000104047890 */ /* 0x000fc8000fffe0ff */
[----:B------:R-:W-:-:S09]  /*68a0*/  UISETP.GE.AND UP0, UPT, UR4, UR8, UPT ;  /* 0x000000080400728c */ /* 0x000fd2000bf06270 */
[----:B------:R-:W-:Y:S05]  /*68b0*/  BRA.U !UP0, `(.L_x_16642) ;  /* 0xffffffbd08587547 */ /* 0x000fea000b83ffff */
.L_x_16592:
[----:B------:R-:W-:Y:S08]  /*68c0*/  BAR.SYNC.DEFER_BLOCKING 0x0 ;  /* 0x0000000000007b1d */ /* 0x000ff00000010000 */
[----:B------:R-:W1:Y:S01]  /*68d0*/  LDC.64 R34, c[0x0][0x4f8] ;  /* 0x00013e00ff227b82 */ /* 0x000e620000000a00 */
[----:B------:R-:W2:Y:S01]  /*68e0*/  LDCU.64 UR4, c[0x0][0x500] ;  /* 0x0000a000ff0477ac */ /* 0x000ea20008000a00 */
[----:B------:R-:W-:-:S06]  /*68f0*/  SHF.L.U32 R16, R98, 0x8, RZ ;  /* 0x0000000862107819 */ /* 0x000fcc00000006ff */
[----:B------:R-:W5:Y:S01]  /*6900*/  LDC.64 R36, c[0x0][0x550] ;  /* 0x00015400ff247b82 */ /* 0x000f620000000a00 */
[----:B0-----:R-:W3:Y:S01]  /*6910*/  LDG.E.128 R4, desc[UR16][R30.64] ;  /* 0x000000101e047981 */ /* 0x001ee2000c1e1d00 */
[----:B------:R-:W-:-:S03]  /*6920*/  SHF.R.S32.HI R17, RZ, 0x1f, R16 ;  /* 0x0000001fff117819 */ /* 0x000fc60000011410 */
[----:B---3--:R-:W-:Y:S01]  /*6930*/  STS.128 [R88], R4 ;  /* 0x0000000458007388 */ /* 0x008fe20000000c00 */
        /* <DEDUP_REMOVED lines=18> */
[--C-:B------:R-:W-:Y:S01]  /*6a60*/  FADD.FTZ R6, R3, R84.reuse ;  /* 0x0000005403067221 */ /* 0x100fe20000010000 */
[----:B------:R-:W-:Y:S01]  /*6a70*/  SHF.L.U32 R3, R8, 0x10, RZ ;  /* 0x0000001008037819 */ /* 0x000fe200000006ff */
[----:B------:R-:W-:Y:S01]  /*6a80*/  FADD.FTZ R9, R9, R84 ;  /* 0x0000005409097221 */ /* 0x000fe20000010000 */
[----:B------:R-:W-:Y:S02]  /*6a90*/  PRMT R11, R11, 0x7632, R11 ;  /* 0x000076320b0b7816 */ /* 0x000fe4000000000b */
[----:B------:R-:W0:Y:S01]  /*6aa0*/  @!P6 MUFU.EX2 R0, R0 ;  /* 0x000000000000e308 */ /* 0x000e220000000800 */
[----:B------:R-:W-:Y:S01]  /*6ab0*/  @!P0 FMUL.FTZ R4, R2, -1.4426950216293334961 ;  /* 0xbfb8aa3b02048820 */ /* 0x000fe20000410000 */
[----:B------:R-:W-:-:S02]  /*6ac0*/  FSETP.GTU.FTZ.AND P2, PT, R6, 20, PT ;  /* 0x41a000000600780b */ /* 0x000fc40003f5c000 */
[----:B------:R-:W-:Y:S02]  /*6ad0*/  SHF.L.U32 R7, R10, 0x10, RZ ;  /* 0x000000100a077819 */ /* 0x000fe400000006ff */
[----:B------:R-:W-:Y:S02]  /*6ae0*/  SHF.L.U32 R11, R11, 0x10, RZ ;  /* 0x000000100b0b7819 */ /* 0x000fe400000006ff */
[----:B------:R-:W-:Y:S01]  /*6af0*/  @!P0 MUFU.EX2 R4, R4 ;  /* 0x0000000400048308 */ /* 0x000fe20000000800 */
[--C-:B------:R-:W-:Y:S01]  /*6b00*/  FADD.FTZ R7, R7, R84.reuse ;  /* 0x0000005407077221 */ /* 0x100fe20000010000 */
[----:B------:R-:W-:Y:S01]  /*6b10*/  FSETP.GTU.FTZ.AND P4, PT, R9, 20, PT ;  /* 0x41a000000900780b */ /* 0x000fe20003f9c000 */
[----:B------:R-:W-:-:S03]  /*6b20*/  FADD.FTZ R11, R11, R84 ;  /* 0x000000540b0b7221 */ /* 0x000fc60000010000 */
[----:B------:R-:W-:Y:S01]  /*6b30*/  FSETP.GTU.FTZ.AND P5, PT, R7, 20, PT ;  /* 0x41a000000700780b */ /* 0x000fe20003fbc000 */
[----:B0-----:R-:W-:Y:S01]  /*6b40*/  @!P6 FADD.FTZ R2, R0, 1 ;  /* 0x3f8000000002e421 */ /* 0x001fe20000010000 */
[----:B------:R-:W-:Y:S01]  /*6b50*/  FADD.FTZ R0, R3, R84 ;  /* 0x0000005403007221 */ /* 0x000fe20000010000 */
[----:B------:R-:W-:Y:S02]  /*6b60*/  @!P1 FMUL.FTZ R3, R5, -1.4426950216293334961 ;  /* 0xbfb8aa3b05039820 */ /* 0x000fe40000410000 */
[----:B------:R0:W3:Y:S02]  /*6b70*/  @!P6 MUFU.RCP R8, R2 ;  /* 0x000000020008e308 */ /* 0x0000e40000001000 */
[----:B------:R-:W-:-:S06]  /*6b80*/  FSETP.GTU.FTZ.AND P3, PT, R0, 20, PT ;  /* 0x41a000000000780b */ /* 0x000fcc0003f7c000 */
[----:B------:R4:W2:Y:S01]  /*6b90*/  @!P1 MUFU.EX2 R5, R3 ;  /* 0x0000000300059308 */ /* 0x0008a20000000800 */
[----:B0-----:R-:W-:-:S06]  /*6ba0*/  @!P2 FMUL.FTZ R2, R6, -1.4426950216293334961 ;  /* 0xbfb8aa3b0602a820 */ /* 0x001fcc0000410000 */
[----:B------:R-:W-:Y:S01]  /*6bb0*/  @!P3 FMUL.FTZ R0, R0, -1.4426950216293334961 ;  /* 0xbfb8aa3b0000b820 */ /* 0x000fe20000410000 */
[----:B------:R0:W1:Y:S01]  /*6bc0*/  @!P2 MUFU.EX2 R6, R2 ;  /* 0x000000020006a308 */ /* 0x0000620000000800 */
[----:B---3--:R-:W-:Y:S01]  /*6bd0*/  @!P6 FMUL.FTZ R93, R93, R8 ;  /* 0x000000085d5de220 */ /* 0x008fe20000410000 */
[----:B------:R-:W-:Y:S01]  /*6be0*/  FSETP.GTU.FTZ.AND P6, PT, R11, 20, PT ;  /* 0x41a000000b00780b */ /* 0x000fe20003fdc000 */
[----:B----4-:R-:W-:Y:S01]  /*6bf0*/  @!P4 FMUL.FTZ R3, R9, -1.4426950216293334961 ;  /* 0xbfb8aa3b0903c820 */ /* 0x010fe20000410000 */
[----:B------:R-:W-:Y:S01]  /*6c00*/  @!P5 FMUL.FTZ R9, R7, -1.4426950216293334961 ;  /* 0xbfb8aa3b0709d820 */ /* 0x000fe20000410000 */
[----:B------:R-:W-:-:S03]  /*6c10*/  F2FP.BF16.F32.PACK_AB R7, R120, R115 ;  /* 0x000000737807723e */ /* 0x000fc600000010ff */
[----:B------:R-:W3:Y:S01]  /*6c20*/  @!P5 MUFU.EX2 R13, R9 ;  /* 0x00000009000dd308 */ /* 0x000ee20000000800 */
[----:B0-----:R-:W-:Y:S01]  /*6c30*/  @!P0 FADD.FTZ R2, R4, 1 ;  /* 0x3f80000004028421 */ /* 0x001fe20000010000 */
[----:B--2---:R-:W-:Y:S01]  /*6c40*/  @!P1 FADD.FTZ R8, R5, 1 ;  /* 0x3f80000005089421 */ /* 0x004fe20000010000 */
[----:B------:R-:W-:Y:S02]  /*6c50*/  F2FP.BF16.F32.PACK_AB R5, R107, R108 ;  /* 0x0000006c6b05723e */ /* 0x000fe400000010ff */
[----:B------:R-:W-:Y:S02]  /*6c60*/  F2FP.BF16.F32.PACK_AB R4, R105, R106 ;  /* 0x0000006a6904723e */ /* 0x000fe400000010ff */
[----:B------:R-:W-:Y:S01]  /*6c70*/  @!P6 FMUL.FTZ R11, R11, -1.4426950216293334961 ;  /* 0xbfb8aa3b0b0be820 */ /* 0x000fe20000410000 */
[----:B------:R-:W0:Y:S01]  /*6c80*/  @!P4 MUFU.EX2 R3, R3 ;  /* 0x000000030003c308 */ /* 0x000e220000000800 */
[----:B-1----:R-:W-:Y:S01]  /*6c90*/  @!P2 FADD.FTZ R10, R6, 1 ;  /* 0x3f800000060aa421 */ /* 0x002fe20000010000 */
[----:B------:R-:W-:-:S05]  /*6ca0*/  F2FP.BF16.F32.PACK_AB R6, R110, R109 ;  /* 0x0000006d6e06723e */ /* 0x000fca00000010ff */
[----:B------:R5:W-:Y:S01]  /*6cb0*/  STS.128 [R88], R4 ;  /* 0x0000000458007388 */ /* 0x000be20000000c00 */
[----:B------:R-:W1:Y:S01]  /*6cc0*/  @!P6 MUFU.EX2 R14, R11 ;  /* 0x0000000b000ee308 */ /* 0x000e620000000800 */
[----:B---3--:R-:W-:-:S07]  /*6cd0*/  @!P5 FADD.FTZ R13, R13, 1 ;  /* 0x3f8000000d0dd421 */ /* 0x008fce0000010000 */
        /* <DEDUP_REMOVED lines=8> */
[----:B------:R-:W-:Y:S01]  /*6d60*/  IADD3 R71, P1, PT, R71, -0x400, RZ ;  /* 0xfffffc0047477810 */ /* 0x000fe20007f3e0ff */
[----:B------:R-:W2:Y:S03]  /*6d70*/  LDC.64 R30, c[0x0][0x560] ;  /* 0x00015800ff1e7b82 */ /* 0x000ea60000000a00 */
[----:B------:R-:W-:Y:S01]  /*6d80*/  IADD3.X R70, PT, PT, R70, -0x1, RZ, P1, !PT ;  /* 0xffffffff46467810 */ /* 0x000fe20000ffe4ff */
[----:B------:R-:W5:Y:S01]  /*6d90*/  @!P3 MUFU.EX2 R0, R0 ;  /* 0x000000000000b308 */ /* 0x000f620000000800 */
[----:B-1----:R-:W-:-:S04]  /*6da0*/  IMAD.WIDE.U32 R2, R34, UR18, R16 ;  /* 0x0000001222027c25 */ /* 0x002fc8000f8e0010 */
[----:B---3--:R-:W-:Y:S01]  /*6db0*/  @!P2 FMUL.FTZ R96, R96, R33 ;  /* 0x000000216060a220 */ /* 0x008fe20000410000 */
[----:B------:R-:W-:Y:S01]  /*6dc0*/  IADD3 R72, P2, PT, R72, -0x200, RZ ;  /* 0xfffffe0048487810 */ /* 0x000fe20007f5e0ff */
[----:B------:R-:W-:-:S03]  /*6dd0*/  IMAD R3, R35, UR18, R3 ;  /* 0x0000001223037c24 */ /* 0x000fc6000f8e0203 */
[----:B------:R-:W-:Y:S01]  /*6de0*/  IADD3.X R73, PT, PT, R73, -0x1, RZ, P2, !PT ;  /* 0xffffffff49497810 */ /* 0x000fe200017fe4ff */
[----:B------:R-:W1:Y:S01]  /*6df0*/  @!P4 MUFU.RCP R12, R12 ;  /* 0x0000000c000cc308 */ /* 0x000e620000001000 */
[----:B------:R-:W-:-:S04]  /*6e00*/  IMAD.WIDE.U32 R2, R91, UR4, R2 ;  /* 0x000000045b027c25 */ /* 0x000fc8000f8e0002 */
[----:B----4-:R-:W-:Y:S02]  /*6e10*/  @!P0 FMUL.FTZ R92, R92, R19 ;  /* 0x000000135c5c8220 */ /* 0x010fe40000410000 */
[----:B------:R-:W3:Y:S01]  /*6e20*/  LDC.64 R18, c[0x0][0x518] ;  /* 0x00014600ff127b82 */ /* 0x000ee20000000a00 */
[----:B------:R-:W-:Y:S01]  /*6e30*/  IMAD R3, R91, UR5, R3 ;  /* 0x000000055b037c24 */ /* 0x000fe2000f8e0203 */
[----:B-----5:R-:W-:Y:S01]  /*6e40*/  LEA R4, P0, R2, R36, 0x1 ;  /* 0x0000002402047211 */ /* 0x020fe200078008ff */
[----:B------:R-:W4:Y:S01]  /*6e50*/  LDCU.64 UR4, c[0x0][0x520] ;  /* 0x0000a400ff0477ac */ /* 0x000f220008000a00 */
[----:B------:R-:W5:Y:S01]  /*6e60*/  @!P6 MUFU.RCP R14, R14 ;  /* 0x0000000e000ee308 */ /* 0x000f620000001000 */
[----:B------:R-:W-:Y:S01]  /*6e70*/  @!P3 FADD.FTZ R0, R0, 1 ;  /* 0x3f8000000000b421 */ /* 0x000fe20000010000 */
[----:B------:R-:W-:-:S03]  /*6e80*/  LEA.HI.X R5, R2, R37, R3, 0x1, P0 ;  /* 0x0000002502057211 */ /* 0x000fc600000f0c03 */
[----:B------:R-:W-:-:S03]  /*6e90*/  IMAD.WIDE.U32 R2, R66, 0x10, R4 ;  /* 0x0000001042027825 */ /* 0x000fc600078e0004 */
[----:B------:R-:W4:Y:S01]  /*6ea0*/  @!P3 MUFU.RCP R15, R0 ;  /* 0x00000000000fb308 */ /* 0x000f220000001000 */
[----:B-1----:R-:W-:Y:S01]  /*6eb0*/  @!P4 FMUL.FTZ R95, R95, R12 ;  /* 0x0000000c5f5fc220 */ /* 0x002fe20000410000 */
[----:B------:R-:W-:-:S04]  /*6ec0*/  IADD3 R74, P4, PT, R74, -0x200, RZ ;  /* 0xfffffe004a4a7810 */ /* 0x000fc80007f9e0ff */
[----:B------:R-:W-:Y:S02]  /*6ed0*/  F2FP.BF16.F32.PACK_AB R5, R95, R92 ;  /* 0x0000005c5f05723e */ /* 0x000fe400000010ff */
[----:B------:R-:W1:Y:S01]  /*6ee0*/  @!P5 MUFU.RCP R0, R13 ;  /* 0x0000000d0000d308 */ /* 0x000e620000001000 */
[----:B0-----:R2:W-:Y:S01]  /*6ef0*/  STG.E.128 desc[UR16][R2.64], R8 ;  /* 0x0000000802007986 */ /* 0x0015e2000c101d10 */
[----:B-----5:R-:W-:Y:S01]  /*6f00*/  @!P6 FMUL.FTZ R99, R99, R14 ;  /* 0x0000000e6363e220 */ /* 0x020fe20000410000 */
[----:B------:R-:W-:Y:S01]  /*6f10*/  IADD3.X R75, PT, PT, R75, -0x1, RZ, P4, !PT ;  /* 0xffffffff4b4b7810 */ /* 0x000fe200027fe4ff */
[----:B---3--:R-:W-:-:S03]  /*6f20*/  IMAD.WIDE.U32 R16, R18, UR18, R16 ;  /* 0x0000001212107c25 */ /* 0x008fc6000f8e0010 */
[----:B------:R-:W-:Y:S01]  /*6f30*/  F2FP.BF16.F32.PACK_AB R7, R99, R96 ;  /* 0x000000606307723e */ /* 0x000fe200000010ff */
[----:B------:R-:W-:Y:S02]  /*6f40*/  IMAD R17, R19, UR18, R17 ;  /* 0x0000001213117c24 */ /* 0x000fe4000f8e0211 */
[----:B----4-:R-:W-:Y:S01]  /*6f50*/  @!P3 FMUL.FTZ R90, R90, R15 ;  /* 0x0000000f5a5ab220 */ /* 0x010fe20000410000 */
[----:B------:R-:W-:Y:S01]  /*6f60*/  BAR.SYNC.DEFER_BLOCKING 0x0 ;  /* 0x0000000000007b1d */ /* 0x000fe20000010000 */
[----:B------:R-:W-:Y:S01]  /*6f70*/  IADD3 R76, P3, PT, R76, -0x200, RZ ;  /* 0xfffffe004c4c7810 */ /* 0x000fe20007f7e0ff */
[----:B------:R-:W-:Y:S02]  /*6f80*/  IMAD.WIDE.U32 R16, R91, UR4, R16 ;  /* 0x000000045b107c25 */ /* 0x000fe4000f8e0010 */
[----:B------:R-:W-:Y:S02]  /*6f90*/  F2FP.BF16.F32.PACK_AB R4, R90, R93 ;  /* 0x0000005d5a04723e */ /* 0x000fe400000010ff */
[----:B------:R-:W-:Y:S01]  /*6fa0*/  FADD.FTZ R93, R93, R80 ;  /* 0x000000505d5d7221 */ /* 0x000fe20000010000 */
[----:B------:R-:W-:Y:S01]  /*6fb0*/  IADD3.X R77, PT, PT, R77, -0x1, RZ, P3, !PT ;  /* 0xffffffff4d4d7810 */ /* 0x000fe20001ffe4ff */
[----:B-1----:R-:W-:Y:S01]  /*6fc0*/  @!P5 FMUL.FTZ R97, R97, R0 ;  /* 0x000000006161d220 */ /* 0x002fe20000410000 */
[----:B------:R-:W-:Y:S01]  /*6fd0*/  IMAD R0, R91, UR5, R17 ;  /* 0x000000055b007c24 */ /* 0x000fe2000f8e0211 */
[----:B--2---:R-:W-:Y:S01]  /*6fe0*/  LEA R2, P0, R16, R30, 0x1 ;  /* 0x0000001e10027211 */ /* 0x004fe200078008ff */
[----:B------:R-:W-:-:S02]  /*6ff0*/  FADD.FTZ R93, R93, R90 ;  /* 0x0000005a5d5d7221 */ /* 0x000fc40000010000 */
[----:B------:R-:W-:Y:S02]  /*7000*/  F2FP.BF16.F32.PACK_AB R6, R97, R94 ;  /* 0x0000005e6106723e */ /* 0x000fe400000010ff */
[----:B------:R-:W-:Y:S01]  /*7010*/  LEA.HI.X R3, R16, R31, R0, 0x1, P0 ;  /* 0x0000001f10037211 */ /* 0x000fe200000f0c00 */
[----:B------:R-:W-:Y:S01]  /*7020*/  FADD.FTZ R92, R93, R92 ;  /* 0x0000005c5d5c7221 */ /* 0x000fe20000010000 */
[----:B------:R-:W-:Y:S02]  /*7030*/  ISETP.GT.AND P0, PT, R69, 0x1, PT ;  /* 0x000000014500780c */ /* 0x000fe40003f04270 */
[----:B------:R-:W-:Y:S01]  /*7040*/  MOV R69, R98 ;  /* 0x0000006200457202 */ /* 0x000fe20000000f00 */
[----:B------:R-:W-:-:S04]  /*7050*/  IMAD.WIDE.U32 R2, R66, 0x10, R2 ;  /* 0x0000001042027825 */ /* 0x000fc800078e0002 */
[----:B------:R-:W-:Y:S01]  /*7060*/  FADD.FTZ R95, R92, R95 ;  /* 0x0000005f5c5f7221 */ /* 0x000fe20000010000 */
[----:B------:R-:W-:Y:S01]  /*7070*/  STS.128 [R88], R4 ;  /* 0x0000000458007388 */ /* 0x000fe20000000c00 */
[----:B------:R-:W-:-:S03]  /*7080*/  NOP ;  /* 0x0000000000007918 */ /* 0x000fc60000000000 */
[----:B------:R-:W0:Y:S01]  /*7090*/  LDS.128 R12, [R88] ;  /* 0x00000000580c7984 */ /* 0x000e220000000c00 */
[----:B------:R-:W-:-:S04]  /*70a0*/  FADD.FTZ R94, R95, R94 ;  /* 0x0000005e5f5e7221 */ /* 0x000fc80000010000 */
[----:B------:R-:W-:-:S04]  /*70b0*/  FADD.FTZ R97, R94, R97 ;  /* 0x000000615e617221 */ /* 0x000fc80000010000 */
[----:B------:R-:W-:-:S04]  /*70c0*/  FADD.FTZ R80, R97, R96 ;  /* 0x0000006061507221 */ /* 0x000fc80000010000 */
[----:B------:R-:W-:Y:S01]  /*70d0*/  FADD.FTZ R80, R80, R99 ;  /* 0x0000006350507221 */ /* 0x000fe20000010000 */
[----:B0-----:R0:W-:Y:S01]  /*70e0*/  STG.E.128 desc[UR16][R2.64], R12 ;  /* 0x0000000c02007986 */ /* 0x0011e2000c101d10 */
[----:B------:R-:W-:Y:S05]  /*70f0*/  @P0 BRA `(.L_x_16643) ;  /* 0xffffff9800f80947 */ /* 0x000fea000383ffff */
.L_x_16575:
        /* <DEDUP_REMOVED lines=34> */
.L_x_16645:
[----:B------:R-:W-:Y:S05]  /*7320*/  BSYNC.RECONVERGENT B0 ;  /* 0x0000000000007941 */ /* 0x000fea0003800200 */
.L_x_16644:
        /* <DEDUP_REMOVED lines=26> */
.L_x_16647:
[----:B------:R-:W-:Y:S05]  /*74d0*/  BSYNC.RECONVERGENT B0 ;  /* 0x0000000000007941 */ /* 0x000fea0003800200 */
.L_x_16646:
        /* <DEDUP_REMOVED lines=10> */
.L_x_16649:
        /* <DEDUP_REMOVED lines=26> */
.L_x_16648:
[----:B------:R-:W-:Y:S05]  /*7720*/  EXIT ;  /* 0x000000000000794d */ /* 0x000fea0003800000 */
.L_x_16650:
        /* <DEDUP_REMOVED lines=13> */
.L_x_18782:


//--------------------- .text._Z25selective_scan_bwd_kernelI32Selective_Scan_bwd_kernel_traitsILi32ELi8ELb1ELb0ELb1ELb1ELb1EN3c108BFloat16ENS1_7complexIfEEEEv12SSMParamsBwd --------------------------
	.section	.text._Z25selective_scan_bwd_kernelI32Selective_Scan_bwd_kernel_traitsILi32ELi8ELb1ELb0ELb1ELb1ELb1EN3c108BFloat16ENS1_7complexIfEEEEv12SSMParamsBwd,"ax",@progbits
	.align	128
        .global         _Z25selective_scan_bwd_kernelI32Selective_Scan_bwd_kernel_traitsILi32ELi8ELb1ELb0ELb1ELb1ELb1EN3c108BFloat16ENS1_7complexIfEEEEv12SSMParamsBwd
        .type           _Z25selective_scan_bwd_kernelI32Selective_Scan_bwd_kernel_traitsILi32ELi8ELb1ELb0ELb1ELb1ELb1EN3c108BFloat16ENS1_7complexIfEEEEv12SSMParamsBwd,@function
        .size           _Z25selective_scan_bwd_kernelI32Selective_Scan_bwd_kernel_traitsILi32ELi8ELb1ELb0ELb1ELb1ELb1EN3c108BFloat16ENS1_7complexIfEEEEv12SSMParamsBwd,(.L_x_18783 - _Z25selective_scan_bwd_kernelI32Selective_Scan_bwd_kernel_traitsILi32ELi8ELb1ELb0ELb1ELb1ELb1EN3c108BFloat16ENS1_7complexIfEEEEv12SSMParamsBwd)
        .other          _Z25selective_scan_bwd_kernelI32Selective_Scan_bwd_kernel_traitsILi32ELi8ELb1ELb0ELb1ELb1ELb1EN3c108BFloat16ENS1_7complexIfEEEEv12SSMParamsBwd,@"STO_CUDA_ENTRY STV_DEFAULT"
_Z25selective_scan_bwd_kernelI32Selective_Scan_bwd_kernel_traitsILi32ELi8ELb1ELb0ELb1ELb1ELb1EN3c108BFloat16ENS1_7complexIfEEEEv12SSMParamsBwd:
.text._Z25selective_scan_bwd_kernelI32Selective_Scan_bwd_kernel_traitsILi32ELi8ELb1ELb0ELb1ELb1ELb1EN3c108BFloat16ENS1_7complexIfEEEEv12SSMParamsBwd:
        /* <DEDUP_REMOVED lines=72> */
[----:B------:R-:W-:Y:S02]  /*0480*/  MOV R5, UR4 ;  /* 0x0000000400057c02 */ /* 0x000fe40008000f00 */
[----:B------:R-:W-:Y:S01]  /*0490*/  MOV R3, UR8 ;  /* 0x0000000800037c02 */ /* 0x000fe20008000f00 */
[----:B------:R-:W-:Y:S02]  /*04a0*/  IMAD R89, R0, UR18, RZ ;  /* 0x0000001200597c24 */ /* 0x000fe4000f8e02ff */
[----:B------:R-:W-:Y:S02]  /*04b0*/  IMAD R0, R15, R22, RZ ;  /* 0x000000160f007224 */ /* 0x000fe400078e02ff */
[----:B------:R-:W1:Y:S01]  /*04c0*/  @P0 LDC R15, c[0x0][0x38c] ;  /* 0x0000e300ff0f0b82 */ /* 0x000e620000000800 */
[----:B------:R-:W-:Y:S01]  /*04d0*/  IMAD.WIDE.U32 R6, R20, UR18, RZ ;  /* 0x0000001214067c25 */ /* 0x000fe2000f8e00ff */
[----:B------:R-:W-:-:S03]  /*04e0*/  IADD3 R9, PT, PT, R9, R13, RZ ;  /* 0x0000000d09097210 */ /* 0x000fc60007ffe0ff */
[----:B------:R-:W-:Y:S01]  /*04f0*/  IMAD.WIDE.U32 R2, R93, UR10, R2 ;  /* 0x0000000a5d027c25 */ /* 0x000fe2000f8e0002 */
[----:B---3--:R-:W-:-:S03]  /*0500*/  LEA R13, R29, 0xffffff00, 0x8 ;  /* 0xffffff001d0d7811 */ /* 0x008fc600078e40ff */
[----:B------:R-:W-:-:S04]  /*0510*/  IMAD.WIDE.U32 R4, R93, UR14, R4 ;  /* 0x0000000e5d047c25 */ /* 0x000fc8000f8e0004 */
[----:B------:R-:W-:Y:S02]  /*0520*/  IMAD R7, R21, UR18, R7 ;  /* 0x0000001215077c24 */ /* 0x000fe4000f8e0207 */
        /* <DEDUP_REMOVED lines=10> */
[----:B------:R-:W3:Y:S02]  /*05d0*/  LDCU.64 UR6, c[0x0][0x4c8] ;  /* 0x00009900ff0677ac */ /* 0x000ee40008000a00 */
[----:B------:R-:W0:Y:S01]  /*05e0*/  LDC.64 R20, c[0x0][0x468] ;  /* 0x00011a00ff147b82 */ /* 0x000e220000000a00 */
[----:B--2---:R-:W-:-:S07]  /*05f0*/  @P0 IMAD R0, R10, UR18, R93 ;  /* 0x000000120a000c24 */ /* 0x004fce000f8e025d */
[----:B------:R-:W2:Y:S01]  /*0600*/  LDC.64 R22, c[0x0][0x528] ;  /* 0x00014a00ff167b82 */ /* 0x000ea20000000a00 */
[----:B------:R-:W-:-:S07]  /*0610*/  IADD3 R89, PT, PT, R9, R89, RZ ;  /* 0x0000005909597210 */ /* 0x000fce0007ffe0ff */
[----:B------:R-:W2:Y:S01]  /*0620*/  LDC.64 R24, c[0x0][0x450] ;  /* 0x00011400ff187b82 */ /* 0x000ea20000000a00 */
[----:B----4-:R-:W-:Y:S01]  /*0630*/  LEA R91, P1, R8, R26, 0x3 ;  /* 0x0000001a085b7211 */ /* 0x010fe200078218ff */
        /* <DEDUP_REMOVED lines=16> */
[----:B---3--:R-:W-:Y:S01]  /*0740*/  IMAD.WIDE.U32 R32, R93, UR6, RZ ;  /* 0x000000065d207c25 */ /* 0x008fe2000f8e00ff */
[----:B------:R-:W-:-:S02]  /*0750*/  IADD3.X R8, PT, PT, R0, R17, RZ, P3, !PT ;  /* 0x0000001100087210 */ /* 0x000fc40001ffe4ff */
[----:B------:R-:W-:Y:S01]  /*0760*/  LEA.HI.X R79, R79, R81, R10, 0x1, P2 ;  /* 0x000000514f4f7211 */ /* 0x000fe200010f0c0a */
[----:B0-----:R-:W-:Y:S01]  /*0770*/  @P0 IMAD.WIDE R34, R7, 0x10, R4 ;  /* 0x0000001007220825 */ /* 0x001fe200078e0204 */
[----:B------:R-:W-:Y:S02]  /*0780*/  LEA R78, P3, R77, R20, 0x1 ;  /* 0x000000144d4e7211 */ /* 0x000fe400078608ff */
[----:B------:R-:W-:Y:S01]  /*0790*/  IADD3.X R75, PT, PT, R0, R75, RZ, P4, !PT ;  /* 0x0000004b004b7210 */ /* 0x000fe200027fe4ff */
[C---:B------:R-:W-:Y:S01]  /*07a0*/  IMAD.WIDE.U32 R30, R93.reuse, R84, RZ ;  /* 0x000000545d1e7225 */ /* 0x040fe200078e00ff */
[----:B--2---:R-:W-:Y:S02]  /*07b0*/  LEA R76, P0, R2, R22, 0x1 ;  /* 0x00000016024c7211 */ /* 0x004fe400078008ff */
        /* <DEDUP_REMOVED lines=82> */
.L_x_16720:
[----:B------:R-:W-:Y:S01]  /*0ce0*/  BAR.SYNC.DEFER_BLOCKING 0x0 ;  /* 0x0000000000007b1d */ /* 0x000fe20000010000 */
[----:B0-----:R-:W-:Y:S02]  /*0cf0*/  MOV R2, R80 ;  /* 0x0000005000027202 */ /* 0x001fe40000000f00 */
[----:B------:R-:W-:-:S05]  /*0d00*/  MOV R3, R79 ;  /* 0x0000004f00037202 */ /* 0x000fca0000000f00 */
[----:B------:R-:W0:Y:S01]  /*0d10*/  S2UR UR5, SR_CgaCtaId ;  /* 0x00000000000579c3 */ /* 0x000e220000008800 */
[----:B------:R-:W-:Y:S01]  /*0d20*/  IMAD.WIDE.U32 R2, R69, 0x10, R2 ;  /* 0x0000001045027825 */ /* 0x000fe200078e0002 */
[----:B------:R-:W1:Y:S01]  /*0d30*/  S2R R95, SR_LANEID ;  /* 0x00000000005f7919 */ /* 0x000e620000000000 */
[----:B------:R-:W-:Y:S01]  /*0d40*/  UMOV UR4, 0x400 ;  /* 0x0000040000047882 */ /* 0x000fe20000000000 */
[----:B------:R-:W-:-:S04]  /*0d50*/  IADD3 R50, PT, PT, R72, -0x1, RZ ;  /* 0xffffffff48327810 */ /* 0x000fc80007ffe0ff */
[----:B------:R-:W2:Y:S08]  /*0d60*/  LDC.64 R20, c[0x0][0x418] ;  /* 0x00010600ff147b82 */ /* 0x000eb00000000a00 */
[----:B------:R-:W3:Y:S01]  /*0d70*/  LDC.64 R44, c[0x0][0x488] ;  /* 0x00012200ff2c7b82 */ /* 0x000ee20000000a00 */
[----:B------:R4:W2:Y:S01]  /*0d80*/  LDG.E.128 R8, desc[UR16][R2.64] ;  /* 0x0000001002087981 */ /* 0x0008a2000c1e1d00 */
[----:B0-----:R-:W-:Y:S01]  /*0d90*/  ULEA UR4, UR5, UR4, 0x18 ;  /* 0x0000000405047291 */ /* 0x001fe2000f8ec0ff */
[----:B----4-:R-:W-:-:S02]  /*0da0*/  MOV R2, R78 ;  /* 0x0000004e00027202 */ /* 0x010fc40000000f00 */
[----:B------:R-:W-:-:S03]  /*0db0*/  MOV R3, R77 ;  /* 0x0000004d00037202 */ /* 0x000fc60000000f00 */
[----:B-1----:R-:W-:Y:S01]  /*0dc0*/  LEA R90, R95, UR4, 0x4 ;  /* 0x000000045f5a7c11 */ /* 0x002fe2000f8e20ff */
[----:B------:R-:W-:-:S04]  /*0dd0*/  IMAD.WIDE.U32 R36, R69, 0x10, R2 ;  /* 0x0000001045247825 */ /* 0x000fc800078e0002 */
[----:B--2---:R0:W-:Y:S01]  /*0de0*/  STS.128 [R90], R8 ;  /* 0x000000085a007388 */ /* 0x0041e20000000c00 */
[----:B------:R-:W-:-:S03]  /*0df0*/  NOP ;  /* 0x0000000000007918 */ /* 0x000fc60000000000 */
[----:B------:R-:W-:Y:S01]  /*0e00*/  LDS.128 R4, [R90] ;  /* 0x000000005a047984 */ /* 0x000fe20000000c00 */
[----:B------:R-:W-:Y:S01]  /*0e10*/  BAR.SYNC.DEFER_BLOCKING 0x0 ;  /* 0x0000000000007b1d */ /* 0x000fe20000010000 */
[----:B------:R-:W-:Y:S02]  /*0e20*/  MOV R2, R76 ;  /* 0x0000004c00027202 */ /* 0x000fe40000000f00 */
[----:B------:R-:W-:-:S05]  /*0e30*/  MOV R3, R75 ;  /* 0x0000004b00037202 */ /* 0x000fca0000000f00 */
[----:B0-----:R-:W0:Y:S01]  /*0e40*/  LDC.64 R8, c[0x0][0x410] ;  /* 0x00010400ff087b82 */ /* 0x001e220000000a00 */
[----:B------:R-:W2:Y:S01]  /*0e50*/  LDG.E.128 R16, desc[UR16][R36.64] ;  /* 0x0000001024107981 */ /* 0x000ea2000c1e1d00 */
[----:B------:R-:W-:-:S03]  /*0e60*/  IMAD.WIDE.U32 R2, R69, 0x10, R2 ;  /* 0x0000001045027825 */ /* 0x000fc600078e0002 */
[----:B--2---:R0:W-:Y:S01]  /*0e70*/  STS.128 [R90], R16 ;  /* 0x000000105a007388 */ /* 0x0041e20000000c00 */
[----:B------:R-:W-:-:S03]  /*0e80*/  NOP ;  /* 0x0000000000007918 */ /* 0x000fc60000000000 */
[----:B------:R-:W1:Y:S01]  /*0e90*/  LDS.128 R12, [R90] ;  /* 0x000000005a0c7984 */ /* 0x000e620000000c00 */
[----:B------:R-:W-:Y:S06]  /*0ea0*/  BAR.SYNC.DEFER_BLOCKING 0x0 ;  /* 0x0000000000007b1d */ /* 0x000fec0000010000 */
[----:B------:R2:W4:Y:S01]  /*0eb0*/  LDG.E.128 R40, desc[UR16][R2.64] ;  /* 0x0000001002287981 */ /* 0x000522000c1e1d00 */
[----:B------:R-:W-:Y:S01]  /*0ec0*/  HFMA2 R25, -RZ, RZ, 0, 0 ;  /* 0x00000000ff197431 */ /* 0x000fe200000001ff */
[----:B------:R-:W-:Y:S01]  /*0ed0*/  SHF.L.U32 R24, R50, 0x8, RZ ;  /* 0x0000000832187819 */ /* 0x000fe200000006ff */
[----:B------:R-:W-:Y:S04]  /*0ee0*/  BSSY.RECONVERGENT B0, `(.L_x_16652) ;  /* 0x000003f000007945 */ /* 0x000fe80003800200 */
[----:B0-----:R-:W-:Y:S01]  /*0ef0*/  IMAD.WIDE.U32 R16, R8, UR18, R24 ;  /* 0x0000001208107c25 */ /* 0x001fe2000f8e0018 */
[----:B-1----:R-:W-:-:S02]  /*0f00*/  SHF.L.U32 R19, R13, 0x10, RZ ;  /* 0x000000100d137819 */ /* 0x002fc400000006ff */
[----:B------:R-:W-:Y:S01]  /*0f10*/  PRMT R0, R13, 0x7632, R0 ;  /* 0x000076320d007816 */ /* 0x000fe20000000000 */
[----:B------:R-:W-:Y:S01]  /*0f20*/  IMAD R17, R9, UR18, R17 ;  /* 0x0000001209117c24 */ /* 0x000fe2000f8e0211 */
[----:B------:R-:W-:Y:S01]  /*0f30*/  SHF.L.U32 R23, R14, 0x10, RZ ;  /* 0x000000100e177819 */ /* 0x000fe200000006ff */
[----:B-----5:R-:W-:Y:S01]  /*0f40*/  FADD.FTZ R100, R19, R86 ;  /* 0x0000005613647221 */ /* 0x020fe20000010000 */
[----:B------:R-:W-:Y:S01]  /*0f50*/  SHF.L.U32 R39, R15, 0x10, RZ ;  /* 0x000000100f277819 */ /* 0x000fe200000006ff */
[----:B--2---:R-:W-:Y:S01]  /*0f60*/  IMAD.WIDE.U32 R2, R93, R20, R16 ;  /* 0x000000145d027225 */ /* 0x004fe200078e0010 */
[----:B------:R-:W-:-:S03]  /*0f70*/  SHF.L.U32 R17, R12, 0x10, RZ ;  /* 0x000000100c117819 */ /* 0x000fc600000006ff */
[----:B------:R-:W-:Y:S01]  /*0f80*/  FADD.FTZ R98, R23, R86 ;  /* 0x0000005617627221 */ /* 0x000fe20000010000 */
[----:B------:R-:W-:Y:S01]  /*0f90*/  PRMT R12, R12, 0x7632, R12 ;  /* 0x000076320c0c7816 */ /* 0x000fe2000000000c */
[----:B------:R-:W-:Y:S01]  /*0fa0*/  FADD.FTZ R96, R39, R86 ;  /* 0x0000005627607221 */ /* 0x000fe20000010000 */
[----:B------:R-:W-:Y:S01]  /*0fb0*/  PRMT R14, R14, 0x7632, R14 ;  /* 0x000076320e0e7816 */ /* 0x000fe2000000000e */
[--C-:B------:R-:W-:Y:S01]  /*0fc0*/  FADD.FTZ R102, R17, R86.reuse ;  /* 0x0000005611667221 */ /* 0x100fe20000010000 */
[----:B------:R-:W-:Y:S02]  /*0fd0*/  SHF.L.U32 R13, R12, 0x10, RZ ;  /* 0x000000100c0d7819 */ /* 0x000fe400000006ff */
[----:B------:R-:W-:Y:S02]  /*0fe0*/  SHF.L.U32 R17, R0, 0x10, RZ ;  /* 0x0000001000117819 */ /* 0x000fe400000006ff */
[----:B------:R-:W-:Y:S01]  /*0ff0*/  FSETP.GTU.FTZ.AND P0, PT, R102, 20, PT ;  /* 0x41a000006600780b */ /* 0x000fe20003f1c000 */
[--C-:B------:R-:W-:Y:S01]  /*1000*/  FADD.FTZ R94, R13, R86.reuse ;  /* 0x000000560d5e7221 */ /* 0x100fe20000010000 */
[----:B------:R-:W-:Y:S01]  /*1010*/  SHF.L.U32 R13, R14, 0x10, RZ ;  /* 0x000000100e0d7819 */ /* 0x000fe200000006ff */
[----:B------:R-:W-:Y:S01]  /*1020*/  IMAD R14, R93, R21, R3 ;  /* 0x000000155d0e7224 */ /* 0x000fe200078e0203 */
[----:B---3--:R-:W-:Y:S01]  /*1030*/  LEA R20, P5, R2, R44, 0x1 ;  /* 0x0000002c02147211 */ /* 0x008fe200078a08ff */
[--C-:B------:R-:W-:Y:S01]  /*1040*/  FADD.FTZ R108, R17, R86.reuse ;  /* 0x00000056116c7221 */ /* 0x100fe20000010000 */
[----:B------:R-:W-:Y:S01]  /*1050*/  FSETP.GTU.FTZ.AND P4, PT, R100, 20, PT ;  /* 0x41a000006400780b */ /* 0x000fe20003f9c000 */
[----:B------:R-:W-:Y:S01]  /*1060*/  FADD.FTZ R106, R13, R86 ;  /* 0x000000560d6a7221 */ /* 0x000fe20000010000 */
[----:B------:R-:W-:-:S02]  /*1070*/  FSETP.GTU.FTZ.AND P3, PT, R98, 20, PT ;  /* 0x41a000006200780b */ /* 0x000fc40003f7c000 */
[----:B------:R-:W-:Y:S02]  /*1080*/  FSETP.GTU.FTZ.AND P2, PT, R96, 20, PT ;  /* 0x41a000006000780b */ /* 0x000fe40003f5c000 */
[----:B------:R-:W-:Y:S02]  /*1090*/  FSETP.GTU.FTZ.AND P6, PT, R94, 20, PT ;  /* 0x41a000005e00780b */ /* 0x000fe40003fdc000 */
[----:B------:R-:W-:Y:S01]  /*10a0*/  PRMT R15, R15, 0x7632, R15 ;  /* 0x000076320f0f7816 */ /* 0x000fe2000000000f */
[----:B----4-:R0:W-:Y:S01]  /*10b0*/  STS.128 [R90], R40 ;  /* 0x000000285a007388 */ /* 0x0101e20000000c00 */
[----:B------:R-:W-:-:S03]  /*10c0*/  NOP ;  /* 0x0000000000007918 */ /* 0x000fc60000000000 */
[----:B------:R0:W1:Y:S01]  /*10d0*/  LDS.128 R8, [R90] ;  /* 0x000000005a087984 */ /* 0x0000620000000c00 */
[----:B------:R-:W-:Y:S05]  /*10e0*/  @P0 BRA `(.L_x_16653) ;  /* 0x0000000000780947 */ /* 0x000fea0003800000 */
        /* <DEDUP_REMOVED lines=30> */
.L_x_16653:
[----:B------:R-:W-:Y:S05]  /*12d0*/  BSYNC.RECONVERGENT B0 ;  /* 0x0000000000007941 */ /* 0x000fea0003800200 */
.L_x_16652:
        /* <DEDUP_REMOVED lines=37> */
.L_x_16655:
[----:B------:R-:W-:Y:S05]  /*1530*/  BSYNC.RECONVERGENT B0 ;  /* 0x0000000000007941 */ /* 0x000fea0003800200 */
.L_x_16654:
[----:B------:R-:W-:Y:S01]  /*1540*/  BSSY.RECONVERGENT B0, `(.L_x_16656) ;  /* 0x0000022000007945 */ /* 0x000fe20003800200 */
[----:B------:R-:W-:Y:S01]  /*1550*/  FSETP.GTU.FTZ.AND P5, PT, R104, 20, PT ;  /* 0x41a000006800780b */ /* 0x000fe20003fbc000 */
[----:B------:R-:W-:Y:S02]  /*1560*/  IMAD.WIDE.U32 R20, R69, 0x10, R20 ;  /* 0x0000001045147825 */ /* 0x000fe400078e0014 */
[----:B------:R-:W-:Y:S10]  /*1570*/  @P4 BRA `(.L_x_16657) ;  /* 0x0000000000784947 */ /* 0x000ff40003800000 */
        /* <DEDUP_REMOVED lines=30> */
.L_x_16657:
[----:B------:R-:W-:Y:S05]  /*1760*/  BSYNC.RECONVERGENT B0 ;  /* 0x0000000000007941 */ /* 0x000fea0003800200 */
.L_x_16656:
[----:B------:R-:W-:Y:S04]  /*1770*/  BSSY.RECONVERGENT B0, `(.L_x_16658) ;  /* 0x0000020000007945 */ /* 0x000fe80003800200 */
[----:B------:R-:W-:Y:S05]  /*1780*/  @P1 BRA `(.L_x_16659) ;  /* 0x0000000000781947 */ /* 0x000fea0003800000 */
        /* <DEDUP_REMOVED lines=30> */
.L_x_16659:
[----:B------:R-:W-:Y:S05]  /*1970*/  BSYNC.RECONVERGENT B0 ;  /* 0x0000000000007941 */ /* 0x000fea0003800200 */
.L_x_16658:
        /* <DEDUP_REMOVED lines=32> */
.L_x_16661:
[----:B------:R-:W-:Y:S05]  /*1b80*/  BSYNC.RECONVERGENT B0 ;  /* 0x0000000000007941 */ /* 0x000fea0003800200 */
.L_x_16660:
        /* <DEDUP_REMOVED lines=32> */
.L_x_16663:
[----:B------:R-:W-:Y:S05]  /*1d90*/  BSYNC.RECONVERGENT B0 ;  /* 0x0000000000007941 */ /* 0x000fea0003800200 */
.L_x_16662:
        /* <DEDUP_REMOVED lines=32> */
.L_x_16665:
[----:B------:R-:W-:Y:S05]  /*1fa0*/  BSYNC.RECONVERGENT B0 ;  /* 0x0000000000007941 */ /* 0x000fea0003800200 */
.L_x_16664:
        /* <DEDUP_REMOVED lines=32> */
.L_x_16667:
[----:B------:R-:W-:Y:S05]  /*21b0*/  BSYNC.RECONVERGENT B0 ;  /* 0x0000000000007941 */ /* 0x000fea0003800200 */
.L_x_16666:
[----:B------:R-:W-:Y:S08]  /*21c0*/  BAR.SYNC.DEFER_BLOCKING 0x0 ;  /* 0x0000000000007b1d */ /* 0x000ff00000010000 */
[----:B------:R-:W2:Y:S01]  /*21d0*/  LDC.64 R12, c[0x0][0x420] ;  /* 0x00010800ff0c7b82 */ /* 0x000ea20000000a00 */
[----:B------:R-:W3:Y:S01]  /*21e0*/  LDCU.64 UR4, c[0x0][0x510] ;  /* 0x0000a200ff0477ac */ /* 0x000ee20008000a00 */
[----:B------:R-:W4:Y:S06]  /*21f0*/  LDCU.64 UR6, c[0x0][0x490] ;  /* 0x00009200ff0677ac */ /* 0x000f2c0008000a00 */
[----:B------:R-:W5:Y:S08]  /*2200*/  LDC.64 R14, c[0x0][0x428] ;  /* 0x00010a00ff0e7b82 */ /* 0x000f700000000a00 */
[----:B------:R-:W0:Y:S01]  /*2210*/  LDC.64 R16, c[0x0][0x478] ;  /* 0x00011e00ff107b82 */ /* 0x000e220000000a00 */
[----:B------:R-:W3:Y:S01]  /*2220*/  LDG.E.128 R20, desc[UR16][R20.64] ;  /* 0x0000001014147981 */ /* 0x000ee2000c1e1d00 */
[----:B--2---:R-:W-:-:S06]  /*2230*/  IMAD.WIDE.U32 R2, R12, UR18, R24 ;  /* 0x000000120c027c25 */ /* 0x004fcc000f8e0018 */
[----:B------:R-:W2:Y:S01]  /*2240*/  LDC.64 R122, c[0x0][0x558] ;  /* 0x00015600ff7a7b82 */ /* 0x000ea20000000a00 */
[----:B------:R-:W-:Y:S02]  /*2250*/  IMAD R3, R13, UR18, R3 ;  /* 0x000000120d037c24 */ /* 0x000fe4000f8e0203 */
[----:B-----5:R-:W-:-:S04]  /*2260*/  IMAD.WIDE.U32 R2, R93, R14, R2 ;  /* 0x0000000e5d027225 */ /* 0x020fc800078e0002 */
[----:B------:R-:W-:Y:S01]  /*2270*/  IMAD R0, R93, R15, R3 ;  /* 0x0000000f5d007224 */ /* 0x000fe200078e0203 */
[----:B0-----:R-:W-:-:S04]  /*2280*/  LEA R16, P0, R2, R16, 0x1 ;  /* 0x0000001002107211 */ /* 0x001fc800078008ff */
[----:B------:R-:W-:-:S03]  /*2290*/  LEA.HI.X R17, R2, R17, R0, 0x1, P0 ;  /* 0x0000001102117211 */ /* 0x000fc600000f0c00 */
[----:B------:R-:W-:Y:S01]  /*22a0*/  IMAD.WIDE.U32 R16, R69, 0x10, R16 ;  /* 0x0000001045107825 */ /* 0x000fe200078e0010 */
[----:B---3--:R-:W-:Y:S01]  /*22b0*/  STS.128 [R90], R20 ;  /* 0x000000145a007388 */ /* 0x008fe20000000c00 */
[----:B------:R-:W-:-:S03]  /*22c0*/  NOP ;  /* 0x0000000000007918 */ /* 0x000fc60000000000 */
[----:B------:R-:W0:Y:S01]  /*22d0*/  LDS.128 R12, [R90] ;  /* 0x000000005a0c7984 */ /* 0x000e220000000c00 */
[----:B------:R-:W-:Y:S06]  /*22e0*/  BAR.SYNC.DEFER_BLOCKING 0x0 ;  /* 0x0000000000007b1d */ /* 0x000fec0000010000 */
[----:B------:R-:W3:Y:S01]  /*22f0*/  LDG.E.128 R16, desc[UR16][R16.64] ;  /* 0x0000001010107981 */ /* 0x000ee2000c1e1d00 */
[----:B------:R-:W-:Y:S01]  /*2300*/  PRMT R151, R5, 0x7632, R151 ;  /* 0x0000763205977816 */ /* 0x000fe20000000097 */
[----:B----4-:R-:W-:Y:S01]  /*2310*/  UISETP.NE.U32.AND UP0, UPT, UR6, URZ, UPT ;  /* 0x000000ff0600728c */ /* 0x010fe2000bf05070 */
[----:B------:R-:W-:-:S02]  /*2320*/  PRMT R147, R7, 0x7632, R147 ;  /* 0x0000763207937816 */ /* 0x000fc40000000093 */
[----:B------:R-:W-:Y:S01]  /*2330*/  SHF.L.U32 R111, R7, 0x10, RZ ;  /* 0x00000010076f7819 */ /* 0x000fe200000006ff */
[----:B------:R-:W-:Y:S01]  /*2340*/  UISETP.NE.AND.EX UP0, UPT, UR7, URZ, UPT, UP0 ;  /* 0x000000ff0700728c */ /* 0x000fe2000bf05300 */
[C---:B------:R-:W-:Y:S02]  /*2350*/  PRMT R149, R6.reuse, 0x7632, R149 ;  /* 0x0000763206957816 */ /* 0x040fe40000000095 */
[----:B------:R-:W-:Y:S02]  /*2360*/  SHF.L.U32 R109, R6, 0x10, RZ ;  /* 0x00000010066d7819 */ /* 0x000fe400000006ff */
[----:B0-----:R-:W-:Y:S02]  /*2370*/  SHF.L.U32 R39, R12, 0x10, RZ ;  /* 0x000000100c277819 */ /* 0x001fe400000006ff */
[----:B------:R-:W-:Y:S02]  /*2380*/  SHF.L.U32 R45, R13, 0x10, RZ ;  /* 0x000000100d2d7819 */ /* 0x000fe400000006ff */
[----:B------:R-:W-:Y:S01]  /*2390*/  SHF.L.U32 R99, R14, 0x10, RZ ;  /* 0x000000100e637819 */ /* 0x000fe200000006ff */
[----:B------:R-:W-:Y:S01]  /*23a0*/  FMUL.FTZ R0, R39, -1.4426950216293334961 ;  /* 0xbfb8aa3b27007820 */ /* 0x000fe20000410000 */
[----:B------:R-:W-:Y:S01]  /*23b0*/  SHF.L.U32 R114, R15, 0x10, RZ ;  /* 0x000000100f727819 */ /* 0x000fe200000006ff */
[----:B------:R-:W-:Y:S01]  /*23c0*/  FMUL.FTZ R3, R45, -1.4426950216293334961 ;  /* 0xbfb8aa3b2d037820 */ /* 0x000fe20000410000 */
[----:B------:R-:W-:Y:S01]  /*23d0*/  PRMT R12, R12, 0x7632, R12 ;  /* 0x000076320c0c7816 */ /* 0x000fe2000000000c */
[----:B------:R-:W-:Y:S01]  /*23e0*/  FMUL.FTZ R21, R99, -1.4426950216293334961 ;  /* 0xbfb8aa3b63157820 */ /* 0x000fe20000410000 */
[----:B------:R-:W-:Y:S01]  /*23f0*/  PRMT R13, R13, 0x7632, R13 ;  /* 0x000076320d0d7816 */ /* 0x000fe2000000000d */
[----:B------:R-:W0:Y:S01]  /*2400*/  MUFU.EX2 R20, R3 ;  /* 0x0000000300147308 */ /* 0x000e220000000800 */
[----:B------:R-:W-:Y:S01]  /*2410*/  PRMT R14, R14, 0x7632, R14 ;  /* 0x000076320e0e7816 */ /* 0x000fe2000000000e */
[----:B------:R-:W-:Y:S01]  /*2420*/  FMUL.FTZ R23, R114, -1.4426950216293334961 ;  /* 0xbfb8aa3b72177820 */ /* 0x000fe20000410000 */
[----:B------:R-:W-:-:S02]  /*2430*/  PRMT R15, R15, 0x7632, R15 ;  /* 0x000076320f0f7816 */ /* 0x000fc4000000000f */
[----:B------:R-:W-:Y:S02]  /*2440*/  SHF.L.U32 R42, R12, 0x10, RZ ;  /* 0x000000100c2a7819 */ /* 0x000fe400000006ff */
[----:B------:R-:W-:Y:S01]  /*2450*/  SHF.L.U32 R48, R13, 0x10, RZ ;  /* 0x000000100d307819 */ /* 0x000fe200000006ff */
[----:B------:R4:W5:Y:S01]  /*2460*/  MUFU.EX2 R22, R21 ;  /* 0x0000001500167308 */ /* 0x0009620000000800 */
[----:B------:R-:W-:Y:S01]  /*2470*/  SHF.L.U32 R112, R14, 0x10, RZ ;  /* 0x000000100e707819 */ /* 0x000fe200000006ff */
[----:B------:R-:W-:Y:S01]  /*2480*/  FMUL.FTZ R2, R42, -1.4426950216293334961 ;  /* 0xbfb8aa3b2a027820 */ /* 0x000fe20000410000 */
[----:B------:R-:W-:-:S05]  /*2490*/  SHF.L.U32 R117, R15, 0x10, RZ ;  /* 0x000000100f757819 */ /* 0x000fca00000006ff */
[----:B------:R1:W2:Y:S01]  /*24a0*/  MUFU.EX2 R38, R23 ;  /* 0x0000001700267308 */ /* 0x0002a20000000800 */
[----:B------:R-:W-:Y:S01]  /*24b0*/  FMUL.FTZ R41, R117, -1.4426950216293334961 ;  /* 0xbfb8aa3b75297820 */ /* 0x000fe20000410000 */
[----:B----4-:R-:W-:Y:S01]  /*24c0*/  FMUL.FTZ R21, R48, -1.4426950216293334961 ;  /* 0xbfb8aa3b30157820 */ /* 0x010fe20000410000 */
[----:B0-----:R-:W-:-:S05]  /*24d0*/  FADD.FTZ R20, R20, 1 ;  /* 0x3f80000014147421 */ /* 0x001fca0000010000 */
[----:B------:R-:W-:Y:S01]  /*24e0*/  MUFU.EX2 R41, R41 ;  /* 0x0000002900297308 */ /* 0x000fe20000000800 */
[----:B-1----:R-:W-:Y:S01]  /*24f0*/  FMUL.FTZ R23, R112, -1.4426950216293334961 ;  /* 0xbfb8aa3b70177820 */ /* 0x002fe20000410000 */
[----:B-----5:R-:W-:-:S06]  /*2500*/  FADD.FTZ R22, R22, 1 ;  /* 0x3f80000016167421 */ /* 0x020fcc0000010000 */
[----:B------:R-:W0:Y:S01]  /*2510*/  MUFU.EX2 R0, R0 ;  /* 0x0000000000007308 */ /* 0x000e220000000800 */
[----:B--2---:R-:W-:-:S07]  /*2520*/  FADD.FTZ R38, R38, 1 ;  /* 0x3f80000026267421 */ /* 0x004fce0000010000 */
[----:B------:R-:W-:Y:S08]  /*2530*/  MUFU.EX2 R21, R21 ;  /* 0x0000001500157308 */ /* 0x000ff00000000800 */
[----:B------:R-:W-:Y:S08]  /*2540*/  MUFU.EX2 R23, R23 ;  /* 0x0000001700177308 */ /* 0x000ff00000000800 */
[----:B------:R0:W1:Y:S08]  /*2550*/  MUFU.EX2 R3, R2 ;  /* 0x0000000200037308 */ /* 0x0000700000000800 */
[----:B------:R2:W-:Y:S01]  /*2560*/  MUFU.RCP R46, R20 ;  /* 0x00000014002e7308 */ /* 0x0005e20000001000 */
[----:B0-----:R-:W-:Y:S01]  /*2570*/  FADD.FTZ R2, R0, 1 ;  /* 0x3f80000000027421 */ /* 0x001fe20000010000 */
[----:B------:R-:W-:-:S02]  /*2580*/  SHF.L.U32 R0, R8, 0x10, RZ ;  /* 0x0000001008007819 */ /* 0x000fc400000006ff */
[----:B------:R-:W-:-:S04]  /*2590*/  PRMT R8, R8, 0x7632, R8 ;  /* 0x0000763208087816 */ /* 0x000fc80000000008 */
[----:B------:R-:W-:Y:S01]  /*25a0*/  MUFU.RCP R110, R22 ;  /* 0x00000016006e7308 */ /* 0x000fe20000001000 */
[----:B--2---:R-:W-:Y:S01]  /*25b0*/  FADD.FTZ R20, R41, 1 ;  /* 0x3f80000029147421 */ /* 0x004fe20000010000 */
[----:B-1----:R-:W-:-:S06]  /*25c0*/  FADD.FTZ R3, R3, 1 ;  /* 0x3f80000003037421 */ /* 0x002fcc0000010000 */
[----:B------:R-:W0:Y:S08]  /*25d0*/  MUFU.RCP R115, R38 ;  /* 0x0000002600737308 */ /* 0x000e300000001000 */
[----:B------:R-:W-:Y:S08]  /*25e0*/  MUFU.RCP R118, R20 ;  /* 0x0000001400767308 */ /* 0x000ff00000001000 */
[----:B------:R-:W1:Y:S08]  /*25f0*/  MUFU.RCP R40, R2 ;  /* 0x0000000200287308 */ /* 0x000e700000001000 */
[----:B------:R0:W-:Y:S02]  /*2600*/  MUFU.RCP R43, R3 ;  /* 0x00000003002b7308 */ /* 0x0001e40000001000 */
[----:B0-----:R-:W-:Y:S01]  /*2610*/  FADD.FTZ R3, -R115, 1 ;  /* 0x3f80000073037421 */ /* 0x001fe20000010100 */
[----:B-1----:R-:W-:-:S03]  /*2620*/  FADD.FTZ R2, -R40, 1 ;  /* 0x3f80000028027421 */ /* 0x002fc60000010100 */
[C---:B------:R-:W-:Y:S01]  /*2630*/  FFMA.FTZ R97, R114.reuse, R3, 1 ;  /* 0x3f80000072617423 */ /* 0x040fe20000010003 */
[C---:B------:R-:W-:Y:S01]  /*2640*/  FFMA.FTZ R2, R39.reuse, R2, 1 ;  /* 0x3f80000027027423 */ /* 0x040fe20000010002 */
[----:B------:R-:W-:Y:S01]  /*2650*/  FMUL.FTZ R39, R39, R40 ;  /* 0x0000002827277220 */ /* 0x000fe20000410000 */
[----:B------:R-:W-:Y:S01]  /*2660*/  FMUL.FTZ R114, R114, R115 ;  /* 0x0000007372727220 */ /* 0x000fe20000410000 */
[----:B---3--:R0:W-:Y:S01]  /*2670*/  STS.128 [R90], R16 ;  /* 0x000000105a007388 */ /* 0x0081e20000000c00 */
[----:B------:R-:W-:-:S03]  /*2680*/  NOP ;  /* 0x0000000000007918 */ /* 0x000fc60000000000 */
[----:B------:R-:W1:Y:S01]  /*2690*/  LDS.128 R12, [R90] ;  /* 0x000000005a0c7984 */ /* 0x000e620000000c00 */
[----:B0-----:R-:W-:Y:S01]  /*26a0*/  FADD.FTZ R17, R21, 1 ;  /* 0x3f80000015117421 */ /* 0x001fe20000010000 */
[----:B------:R-:W-:Y:S01]  /*26b0*/  FADD.FTZ R18, R23, 1 ;  /* 0x3f80000017127421 */ /* 0x000fe20000010000 */
[----:B------:R-:W-:Y:S02]  /*26c0*/  SHF.L.U32 R19, R9, 0x10, RZ ;  /* 0x0000001009137819 */ /* 0x000fe400000006ff */
[C---:B------:R-:W-:Y:S01]  /*26d0*/  SHF.L.U32 R21, R10.reuse, 0x10, RZ ;  /* 0x000000100a157819 */ /* 0x040fe200000006ff */
[----:B------:R-:W0:Y:S01]  /*26e0*/  MUFU.RCP R49, R17 ;  /* 0x0000001100317308 */ /* 0x000e220000001000 */
[----:B------:R-:W-:Y:S02]  /*26f0*/  SHF.L.U32 R23, R11, 0x10, RZ ;  /* 0x000000100b177819 */ /* 0x000fe400000006ff */
[----:B------:R-:W-:Y:S02]  /*2700*/  PRMT R10, R10, 0x7632, R10 ;  /* 0x000076320a0a7816 */ /* 0x000fe4000000000a */
[----:B------:R-:W-:-:S02]  /*2710*/  PRMT R9, R9, 0x7632, R9 ;  /* 0x0000763209097816 */ /* 0x000fc40000000009 */
[----:B------:R-:W-:Y:S01]  /*2720*/  PRMT R11, R11, 0x7632, R11 ;  /* 0x000076320b0b7816 */ /* 0x000fe2000000000b */
[----:B------:R2:W3:Y:S01]  /*2730*/  MUFU.RCP R113, R18 ;  /* 0x0000001200717308 */ /* 0x0004e20000001000 */
[----:B------:R-:W-:Y:S02]  /*2740*/  SHF.L.U32 R22, R10, 0x10, RZ ;  /* 0x000000100a167819 */ /* 0x000fe400000006ff */
[----:B------:R-:W-:Y:S01]  /*2750*/  SHF.L.U32 R38, R11, 0x10, RZ ;  /* 0x000000100b267819 */ /* 0x000fe200000006ff */
[----:B--2---:R-:W-:Y:S01]  /*2760*/  FADD.FTZ R18, -R110, 1 ;  /* 0x3f8000006e127421 */ /* 0x004fe20000010100 */
[----:B0-----:R-:W-:-:S03]  /*2770*/  FADD.FTZ R11, -R49, 1 ;  /* 0x3f800000310b7421 */ /* 0x001fc60000010100 */
[----:B------:R-:W-:Y:S01]  /*2780*/  FFMA.FTZ R18, R99, R18, 1 ;  /* 0x3f80000063127423 */ /* 0x000fe20000010012 */
[----:B------:R-:W-:Y:S01]  /*2790*/  FFMA.FTZ R11, R48, R11, 1 ;  /* 0x3f800000300b7423 */ /* 0x000fe2000001000b */
[----:B---3--:R-:W-:Y:S01]  /*27a0*/  FMUL.FTZ R7, R112, R113 ;  /* 0x0000007170077220 */ /* 0x008fe20000410000 */
[----:B-1----:R-:W-:Y:S02]  /*27b0*/  SHF.L.U32 R47, R13, 0x10, RZ ;  /* 0x000000100d2f7819 */ /* 0x002fe400000006ff */
[C---:B------:R-:W-:Y:S02]  /*27c0*/  PRMT R16, R12.reuse, 0x7632, R16 ;  /* 0x000076320c107816 */ /* 0x040fe40000000010 */
[----:B------:R-:W-:Y:S01]  /*27d0*/  SHF.L.U32 R41, R12, 0x10, RZ ;  /* 0x000000100c297819 */ /* 0x000fe200000006ff */
[----:B------:R-:W-:Y:S01]  /*27e0*/  FADD.FTZ R12, -R46, 1 ;  /* 0x3f8000002e0c7421 */ /* 0x000fe20000010100 */
[----:B------:R-:W-:Y:S02]  /*27f0*/  SHF.L.U32 R103, R14, 0x10, RZ ;  /* 0x000000100e677819 */ /* 0x000fe400000006ff */
[----:B------:R-:W-:Y:S01]  /*2800*/  SHF.L.U32 R116, R15, 0x10, RZ ;  /* 0x000000100f747819 */ /* 0x000fe200000006ff */
[----:B------:R-:W-:Y:S01]  /*2810*/  FMUL.FTZ R3, R0, R41 ;  /* 0x0000002900037220 */ /* 0x000fe20000410000 */
[----:B------:R-:W-:Y:S01]  /*2820*/  PRMT R17, R13, 0x7632, R17 ;  /* 0x000076320d117816 */ /* 0x000fe20000000011 */
[----:B------:R-:W-:Y:S01]  /*2830*/  FMUL.FTZ R13, R19, R47 ;  /* 0x0000002f130d7220 */ /* 0x000fe20000410000 */
[----:B------:R-:W-:Y:S01]  /*2840*/  PRMT R101, R14, 0x7632, R101 ;  /* 0x000076320e657816 */ /* 0x000fe20000000065 */
[----:B------:R-:W-:Y:S01]  /*2850*/  FFMA.FTZ R14, R45, R12, 1 ;  /* 0x3f8000002d0e7423 */ /* 0x000fe2000001000c */
[----:B------:R-:W-:Y:S01]  /*2860*/  PRMT R105, R15, 0x7632, R105 ;  /* 0x000076320f697816 */ /* 0x000fe20000000069 */
        /* <DEDUP_REMOVED lines=61> */
[----:B------:R-:W-:-:S04]  /*2c40*/  IMAD.WIDE.U32 R2, R93, UR4, R16 ;  /* 0x000000045d027c25 */ /* 0x000fc8000f8e0010 */
[----:B------:R-:W-:Y:S01]  /*2c50*/  IMAD R3, R93, UR5, R3 ;  /* 0x000000055d037c24 */ /* 0x000fe2000f8e0203 */
[----:B------:R-:W-:Y:S01]  /*2c60*/  LEA R4, P0, R2, R122, 0x1 ;  /* 0x0000007a02047211 */ /* 0x000fe200078008ff */
[----:B0-----:R-:W-:-:S03]  /*2c70*/  FMUL.FTZ R15, R0, R39 ;  /* 0x00000027000f7220 */ /* 0x001fc60000410000 */
[----:B------:R-:W-:Y:S01]  /*2c80*/  LEA.HI.X R5, R2, R123, R3, 0x1, P0 ;  /* 0x0000007b02057211 */ /* 0x000fe200000f0c03 */
[----:B------:R-:W-:Y:S02]  /*2c90*/  FFMA.FTZ R17, R15, R105, R92 ;  /* 0x000000690f117223 */ /* 0x000fe4000001005c */
[----:B------:R-:W-:-:S05]  /*2ca0*/  IMAD.WIDE.U32 R2, R69, 0x10, R4 ;  /* 0x0000001045027825 */ /* 0x000fca00078e0004 */
[----:B-1----:R0:W-:Y:S01]  /*2cb0*/  STG.E.128 desc[UR16][R2.64], R8 ;  /* 0x0000000802007986 */ /* 0x0021e2000c101d10 */
        /* <DEDUP_REMOVED lines=10> */
[----:B------:R-:W1:Y:S01]  /*2d60*/  LDC.64 R12, c[0x0][0x430] ;  /* 0x00010c00ff0c7b82 */ /* 0x000e620000000a00 */
[----:B------:R-:W-:-:S02]  /*2d70*/  F2FP.BF16.F32.PACK_AB R7, R117, R114 ;  /* 0x000000727507723e */ /* 0x000fc400000010ff */
[----:B------:R-:W-:Y:S02]  /*2d80*/  F2FP.BF16.F32.PACK_AB R6, R101, R6 ;  /* 0x000000066506723e */ /* 0x000fe400000010ff */
[----:B------:R-:W-:Y:S02]  /*2d90*/  F2FP.BF16.F32.PACK_AB R5, R0, R5 ;  /* 0x000000050005723e */ /* 0x000fe400000010ff */
[----:B------:R-:W-:Y:S01]  /*2da0*/  F2FP.BF16.F32.PACK_AB R4, R43, R4 ;  /* 0x000000042b04723e */ /* 0x000fe200000010ff */
[----:B------:R-:W2:Y:S04]  /*2db0*/  LDC.64 R40, c[0x0][0x438] ;  /* 0x00010e00ff287b82 */ /* 0x000ea80000000a00 */
[----:B------:R-:W-:Y:S01]  /*2dc0*/  STS.128 [R90], R4 ;  /* 0x000000045a007388 */ /* 0x000fe20000000c00 */
[----:B------:R-:W-:-:S03]  /*2dd0*/  NOP ;  /* 0x0000000000007918 */ /* 0x000fc60000000000 */
[----:B0-----:R-:W0:Y:S01]  /*2de0*/  LDS.128 R8, [R90] ;  /* 0x000000005a087984 */ /* 0x001e220000000c00 */
[----:B-1----:R-:W-:-:S04]  /*2df0*/  IMAD.WIDE.U32 R2, R12, UR18, R24 ;  /* 0x000000120c027c25 */ /* 0x002fc8000f8e0018 */
[----:B------:R-:W-:Y:S02]  /*2e00*/  IMAD R3, R13, UR18, R3 ;  /* 0x000000120d037c24 */ /* 0x000fe4000f8e0203 */
[----:B--2---:R-:W-:-:S04]  /*2e10*/  IMAD.WIDE.U32 R2, R93, R40, R2 ;  /* 0x000000285d027225 */ /* 0x004fc800078e0002 */
[----:B------:R-:W-:Y:S01]  /*2e20*/  IMAD R3, R93, R41, R3 ;  /* 0x000000295d037224 */ /* 0x000fe200078e0203 */
[----:B------:R-:W-:-:S04]  /*2e30*/  LEA R12, P0, R2, UR6, 0x1 ;  /* 0x00000006020c7c11 */ /* 0x000fc8000f8008ff */
[----:B------:R-:W-:-:S03]  /*2e40*/  LEA.HI.X R13, R2, UR7, R3, 0x1, P0 ;  /* 0x00000007020d7c11 */ /* 0x000fc600080f0c03 */
[----:B------:R-:W-:-:S05]  /*2e50*/  IMAD.WIDE.U32 R2, R69, 0x10, R12 ;  /* 0x0000001045027825 */ /* 0x000fca00078e000c */
[----:B0-----:R1:W-:Y:S02]  /*2e60*/  STG.E.128 desc[UR16][R2.64], R8 ;  /* 0x0000000802007986 */ /* 0x0013e4000c101d10 */
.L_x_16668:
[----:B------:R-:W2:Y:S01]  /*2e70*/  LDCU UR4, c[0x0][0x38c] ;  /* 0x00007180ff0477ac */ /* 0x000ea20008000800 */
[----:B------:R-:W-:Y:S01]  /*2e80*/  FFMA.FTZ R0, R18, R113, R17 ;  /* 0x0000007112007223 */ /* 0x000fe20000010011 */
[----:B------:R-:W-:Y:S01]  /*2e90*/  SHF.L.U32 R151, R151, 0x10, RZ ;  /* 0x0000001097977819 */ /* 0x000fe200000006ff */
[----:B------:R-:W-:Y:S01]  /*2ea0*/  HFMA2 R116, -RZ, RZ, 0, 0 ;  /* 0x00000000ff747431 */ /* 0x000fe200000001ff */
[----:B------:R-:W-:Y:S01]  /*2eb0*/  SHF.L.U32 R149, R149, 0x10, RZ ;  /* 0x0000001095957819 */ /* 0x000fe200000006ff */
[----:B01----:R-:W-:Y:S01]  /*2ec0*/  FFMA.FTZ R3, R19, R107, R0 ;  /* 0x0000006b13037223 */ /* 0x003fe20000010000 */
[----:B------:R-:W-:Y:S01]  /*2ed0*/  SHF.L.U32 R147, R147, 0x10, RZ ;  /* 0x0000001093937819 */ /* 0x000fe200000006ff */
[----:B------:R-:W-:Y:S01]  /*2ee0*/  HFMA2 R114, -RZ, RZ, 0, 0 ;  /* 0x00000000ff727431 */ /* 0x000fe200000001ff */
[----:B------:R-:W-:Y:S01]  /*2ef0*/  MOV R103, RZ ;  /* 0x000000ff00677202 */ /* 0x000fe20000000f00 */
[----:B------:R-:W-:Y:S01]  /*2f00*/  FFMA.FTZ R0, R20, R151, R3 ;  /* 0x0000009714007223 */ /* 0x000fe20000010003 */
[----:B------:R-:W-:Y:S01]  /*2f10*/  HFMA2 R112, -RZ, RZ, 0, 0 ;  /* 0x00000000ff707431 */ /* 0x000fe200000001ff */
[----:B------:R-:W-:Y:S01]  /*2f20*/  MOV R101, RZ ;  /* 0x000000ff00657202 */ /* 0x000fe20000000f00 */
[----:B------:R-:W-:-:S02]  /*2f30*/  HFMA2 R110, -RZ, RZ, 0, 0 ;  /* 0x00000000ff6e7431 */ /* 0x000fc400000001ff */
[----:B------:R-:W-:Y:S01]  /*2f40*/  FFMA.FTZ R3, R21, R109, R0 ;  /* 0x0000006d15037223 */ /* 0x000fe20000010000 */
[----:B------:R-:W-:Y:S01]  /*2f50*/  MOV R99, RZ ;  /* 0x000000ff00637202 */ /* 0x000fe20000000f00 */
[-C--:B------:R-:W-:Y:S01]  /*2f60*/  FMUL.FTZ R118, R15, R88.reuse ;  /* 0x000000580f767220 */ /* 0x080fe20000410000 */
[----:B------:R-:W-:Y:S01]  /*2f70*/  MOV R97, RZ ;  /* 0x000000ff00617202 */ /* 0x000fe20000000f00 */
[----:B------:R-:W-:Y:S01]  /*2f80*/  FFMA.FTZ R0, R22, R149, R3 ;  /* 0x0000009516007223 */ /* 0x000fe20000010003 */
[----:B--2---:R-:W-:Y:S01]  /*2f90*/  UISETP.GE.AND UP0, UPT, UR4, 0x1, UPT ;  /* 0x000000010400788c */ /* 0x004fe2000bf06270 */
[-C--:B------:R-:W-:Y:S01]  /*2fa0*/  FMUL.FTZ R117, R19, R88.reuse ;  /* 0x0000005813757220 */ /* 0x080fe20000410000 */
[-C--:B------:R-:W-:Y:S01]  /*2fb0*/  FMUL.FTZ R119, R21, R88.reuse ;  /* 0x0000005815777220 */ /* 0x080fe20000410000 */
[C---:B------:R-:W-:Y:S01]  /*2fc0*/  FFMA.FTZ R3, R23.reuse, R111, R0 ;  /* 0x0000006f17037223 */ /* 0x040fe20000010000 */
        /* <DEDUP_REMOVED lines=16> */
[----:B------:R-:W-:Y:S01]  /*30d0*/  ISETP.NE.AND P0, PT, R72, 0x1, PT ;  /* 0x000000014800780c */ /* 0x000fe20003f05270 */
        /* <DEDUP_REMOVED lines=29> */
.L_x_16719:
[----:B------:R-:W-:Y:S02]  /*32b0*/  MOV R2, R28 ;  /* 0x0000001c00027202 */ /* 0x000fe40000000f00 */
[----:B------:R-:W-:-:S03]  /*32c0*/  MOV R3, R83 ;  /* 0x0000005300037202 */ /* 0x000fc60000000f00 */
[----:B0-----:R-:W-:-:S04]  /*32d0*/  IMAD.WIDE.U32 R2, R40, UR4, R2 ;  /* 0x0000000428027c25 */ /* 0x001fc8000f8e0002 */
[----:B------:R-:W-:Y:S01]  /*32e0*/  IMAD R3, R41, UR4, R3 ;  /* 0x0000000429037c24 */ /* 0x000fe2000f8e0203 */
[----:B-1----:R-:W-:-:S04]  /*32f0*/  LEA R46, P1, R2, R20, 0x3 ;  /* 0x00000014022e7211 */ /* 0x002fc800078218ff */
[----:B------:R-:W-:-:S06]  /*3300*/  LEA.HI.X R47, R2, R21, R3, 0x3, P1 ;  /* 0x00000015022f7211 */ /* 0x000fcc00008f1c03 */
[----:B---3--:R-:W3:Y:S01]  /*3310*/  LDG.E.64 R46, desc[UR16][R46.64] ;  /* 0x000000102e2e7981 */ /* 0x008ee2000c1e1b00 */
[----:B----4-:R-:W-:-:S04]  /*3320*/  IMAD.WIDE.U32 R2, R136, UR4, RZ ;  /* 0x0000000488027c25 */ /* 0x010fc8000f8e00ff */
[----:B------:R-:W-:Y:S01]  /*3330*/  IMAD R3, R137, UR4, R3 ;  /* 0x0000000489037c24 */ /* 0x000fe2000f8e0203 */
[----:B------:R-:W-:-:S04]  /*3340*/  LEA R4, P1, R2, R74, 0x1 ;  /* 0x0000004a02047211 */ /* 0x000fc800078208ff */
[----:B------:R-:W-:-:S03]  /*3350*/  LEA.HI.X R5, R2, R73, R3, 0x1, P1 ;  /* 0x0000004902057211 */ /* 0x000fc600008f0c03 */
[----:B------:R-:W-:-:S05]  /*3360*/  IMAD.WIDE.U32 R2, R51, 0x10, R4 ;  /* 0x0000001033027825 */ /* 0x000fca00078e0004 */
[----:B--2---:R-:W4:Y:S04]  /*3370*/  LDG.E.128 R8, desc[UR16][R2.64] ;  /* 0x0000001002087981 */ /* 0x004f28000c1e1d00 */
        /* <DEDUP_REMOVED lines=14> */
[----:B---3--:R-:W-:Y:S01]  /*3460*/  FMUL.FTZ R6, R47, R94 ;  /* 0x0000005e2f067220 */ /* 0x008fe20000410000 */
[----:B------:R-:W-:-:S03]  /*3470*/  FMUL.FTZ R5, R46, 1.4426950216293334961 ;  /* 0x3fb8aa3b2e057820 */ /* 0x000fc60000410000 */
[----:B------:R-:W-:Y:S01]  /*3480*/  FMUL.RZ R7, R6, 0.15915493667125701904 ;  /* 0x3e22f98306077820 */ /* 0x000fe2000040c000 */
[----:B------:R-:W-:Y:S01]  /*3490*/  FMUL.FTZ R4, R5, R102 ;  /* 0x0000006605047220 */ /* 0x000fe20000410000 */
[----:B------:R-:W-:Y:S01]  /*34a0*/  FMUL.FTZ R6, R47, R100 ;  /* 0x000000642f067220 */ /* 0x000fe20000410000 */
[C---:B------:R-:W-:Y:S01]  /*34b0*/  FMUL.FTZ R2, R5.reuse, R94 ;  /* 0x0000005e05027220 */ /* 0x040fe20000410000 */
[----:B------:R-:W-:Y:S02]  /*34c0*/  MUFU.SIN R3, R7 ;  /* 0x0000000700037308 */ /* 0x000fe40000000400 */
[----:B------:R-:W-:Y:S01]  /*34d0*/  FMUL.RZ R16, R6, 0.15915493667125701904 ;  /* 0x3e22f98306107820 */ /* 0x000fe2000040c000 */
[----:B------:R-:W-:-:S05]  /*34e0*/  FMUL.FTZ R6, R5, R100 ;  /* 0x0000006405067220 */ /* 0x000fca0000410000 */
[----:B------:R0:W-:Y:S01]  /*34f0*/  MUFU.EX2 R163, R4 ;  /* 0x0000000400a37308 */ /* 0x0001e20000000800 */
[----:B----4-:R-:W-:Y:S07]  /*3500*/  STS.128 [R90], R8 ;  /* 0x000000085a007388 */ /* 0x010fee0000000c00 */
[----:B------:R1:W-:Y:S01]  /*3510*/  MUFU.EX2 R146, R2 ;  /* 0x0000000200927308 */ /* 0x0003e20000000800 */
[-C--:B0-----:R-:W-:Y:S01]  /*3520*/  FMUL.FTZ R4, R47, R108.reuse ;  /* 0x0000006c2f047220 */ /* 0x081fe20000410000 */
[----:B-----5:R0:W-:Y:S03]  /*3530*/  STS.128 [R90+0x200], R12 ;  /* 0x0002000c5a007388 */ /* 0x0201e60000000c00 */
[----:B------:R-:W-:Y:S01]  /*3540*/  FMUL.RZ R17, R4, 0.15915493667125701904 ;  /* 0x3e22f98304117820 */ /* 0x000fe2000040c000 */
[----:B------:R-:W-:-:S02]  /*3550*/  FMUL.FTZ R4, R5, R108 ;  /* 0x0000006c05047220 */ /* 0x000fc40000410000 */
[----:B------:R3:W0:Y:S01]  /*3560*/  MUFU.COS R153, R7 ;  /* 0x0000000700997308 */ /* 0x0006220000000000 */
[----:B-1----:R-:W-:-:S07]  /*3570*/  FMUL.FTZ R2, R47, R98 ;  /* 0x000000622f027220 */ /* 0x002fce0000410000 */
[----:B------:R1:W-:Y:S01]  /*3580*/  MUFU.EX2 R148, R6 ;  /* 0x0000000600947308 */ /* 0x0003e20000000800 */
[----:B---3--:R-:W-:Y:S01]  /*3590*/  FMUL.RZ R7, R2, 0.15915493667125701904 ;  /* 0x3e22f98302077820 */ /* 0x008fe2000040c000 */
[----:B------:R-:W-:-:S06]  /*35a0*/  FMUL.FTZ R2, R5, R98 ;  /* 0x0000006205027220 */ /* 0x000fcc0000410000 */
[----:B------:R-:W-:Y:S01]  /*35b0*/  MUFU.SIN R155, R16 ;  /* 0x00000010009b7308 */ /* 0x000fe20000000400 */
[----:B-1----:R-:W-:Y:S01]  /*35c0*/  FMUL.FTZ R6, R47, R106 ;  /* 0x0000006a2f067220 */ /* 0x002fe20000410000 */
[C---:B0-----:R-:W-:Y:S01]  /*35d0*/  FMUL.FTZ R14, R146.reuse, R153 ;  /* 0x00000099920e7220 */ /* 0x041fe20000410000 */
[----:B------:R-:W-:-:S05]  /*35e0*/  FMUL.FTZ R146, R146, R3 ;  /* 0x0000000392927220 */ /* 0x000fca0000410000 */
[----:B------:R0:W1:Y:S08]  /*35f0*/  MUFU.COS R157, R16 ;  /* 0x00000010009d7308 */ /* 0x0000700000000000 */
[----:B------:R3:W-:Y:S01]  /*3600*/  MUFU.EX2 R154, R4 ;  /* 0x00000004009a7308 */ /* 0x0007e20000000800 */
[----:B0-----:R-:W-:Y:S01]  /*3610*/  FMUL.RZ R16, R6, 0.15915493667125701904 ;  /* 0x3e22f98306107820 */ /* 0x001fe2000040c000 */
[----:B------:R-:W-:-:S06]  /*3620*/  FMUL.FTZ R6, R5, R106 ;  /* 0x0000006a05067220 */ /* 0x000fcc0000410000 */
[----:B------:R-:W-:Y:S01]  /*3630*/  MUFU.SIN R165, R7 ;  /* 0x0000000700a57308 */ /* 0x000fe20000000400 */
[----:B---3--:R-:W-:Y:S01]  /*3640*/  FMUL.FTZ R4, R5, R96 ;  /* 0x0000006005047220 */ /* 0x008fe20000410000 */
[C---:B-1----:R-:W-:Y:S01]  /*3650*/  FMUL.FTZ R15, R148.reuse, R157 ;  /* 0x0000009d940f7220 */ /* 0x042fe20000410000 */
[----:B------:R-:W-:-:S05]  /*3660*/  FMUL.FTZ R148, R148, R155 ;  /* 0x0000009b94947220 */ /* 0x000fca0000410000 */
[----:B------:R0:W-:Y:S08]  /*3670*/  MUFU.COS R167, R7 ;  /* 0x0000000700a77308 */ /* 0x0001f00000000000 */
[----:B------:R-:W-:Y:S01]  /*3680*/  MUFU.EX2 R160, R6 ;  /* 0x0000000600a07308 */ /* 0x000fe20000000800 */
[----:B0-----:R-:W-:Y:S01]  /*3690*/  FMUL.FTZ R7, R5, R104 ;  /* 0x0000006805077220 */ /* 0x001fe20000410000 */
        /* <DEDUP_REMOVED lines=8> */
[----:B------:R-:W3:Y:S08]  /*3720*/  MUFU.SIN R169, R16 ;  /* 0x0000001000a97308 */ /* 0x000ef00000000400 */
[----:B------:R4:W-:Y:S01]  /*3730*/  MUFU.COS R171, R16 ;  /* 0x0000001000ab7308 */ /* 0x0009e20000000000 */
[C---:B-1----:R-:W-:Y:S01]  /*3740*/  FMUL.FTZ R153, R154.reuse, R161 ;  /* 0x000000a19a997220 */ /* 0x042fe20000410000 */
[----:B------:R-:W-:-:S06]  /*3750*/  FMUL.FTZ R154, R154, R159 ;  /* 0x0000009f9a9a7220 */ /* 0x000fcc0000410000 */
[----:B------:R1:W5:Y:S01]  /*3760*/  MUFU.EX2 R156, R2 ;  /* 0x00000002009c7308 */ /* 0x0003620000000800 */
[----:B----4-:R-:W4:Y:S01]  /*3770*/  LDS.128 R16, [R134] ;  /* 0x0000000086107984 */ /* 0x010f220000000c00 */
[----:B---3--:R-:W-:-:S06]  /*3780*/  FMUL.FTZ R157, R160, R169 ;  /* 0x000000a9a09d7220 */ /* 0x008fcc0000410000 */
[----:B------:R-:W3:Y:S01]  /*3790*/  MUFU.SIN R173, R158 ;  /* 0x0000009e00ad7308 */ /* 0x000ee20000000400 */
[----:B-1----:R-:W-:Y:S01]  /*37a0*/  FMUL.FTZ R2, R47, R104 ;  /* 0x000000682f027220 */ /* 0x002fe20000410000 */
[----:B0-----:R-:W-:Y:S02]  /*37b0*/  PRMT R174, R4, 0x7632, R174 ;  /* 0x0000763204ae7816 */ /* 0x001fe400000000ae */
[----:B------:R-:W-:Y:S01]  /*37c0*/  PRMT R169, R5, 0x7632, R169 ;  /* 0x0000763205a97816 */ /* 0x000fe200000000a9 */
[----:B------:R-:W-:Y:S01]  /*37d0*/  FMUL.RZ R166, R2, 0.15915493667125701904 ;  /* 0x3e22f98302a67820 */ /* 0x000fe2000040c000 */
[----:B------:R-:W-:Y:S01]  /*37e0*/  FMUL.FTZ R2, R47, R102 ;  /* 0x000000662f027220 */ /* 0x000fe20000410000 */
[----:B------:R-:W-:Y:S01]  /*37f0*/  SHF.L.U32 R174, R174, 0x10, RZ ;  /* 0x00000010aeae7819 */ /* 0x000fe200000006ff */
[----:B------:R0:W1:Y:S01]  /*3800*/  MUFU.COS R175, R158 ;  /* 0x0000009e00af7308 */ /* 0x0000620000000000 */
[----:B-----5:R-:W-:Y:S01]  /*3810*/  FMUL.FTZ R155, R156, R167 ;  /* 0x000000a79c9b7220 */ /* 0x020fe20000410000 */
[----:B------:R-:W-:Y:S01]  /*3820*/  FMUL.RZ R11, R2, 0.15915493667125701904 ;  /* 0x3e22f983020b7820 */ /* 0x000fe2000040c000 */
[----:B------:R-:W-:Y:S01]  /*3830*/  IADD3 R2, PT, PT, R195, UR4, RZ ;  /* 0x00000004c3027c10 */ /* 0x000fe2000fffe0ff */
[----:B------:R-:W-:Y:S01]  /*3840*/  FMUL.FTZ R156, R156, R165 ;  /* 0x000000a59c9c7220 */ /* 0x000fe20000410000 */
[----:B------:R-:W-:-:S02]  /*3850*/  PRMT R165, R6, 0x7632, R165 ;  /* 0x0000763206a57816 */ /* 0x000fc400000000a5 */
[----:B------:R-:W-:Y:S01]  /*3860*/  SEL R2, R2, R71, !P1 ;  /* 0x0000004702027207 */ /* 0x000fe20004800000 */
[----:B------:R-:W5:Y:S01]  /*3870*/  MUFU.COS R10, R11 ;  /* 0x0000000b000a7308 */ /* 0x000f620000000000 */
[----:B0-----:R-:W-:Y:S01]  /*3880*/  FMUL.FTZ R158, R160, R171 ;  /* 0x000000aba09e7220 */ /* 0x001fe20000410000 */
[----:B------:R-:W-:Y:S01]  /*3890*/  PRMT R12, R7, 0x7632, R12 ;  /* 0x00007632070c7816 */ /* 0x000fe2000000000c */
[----:B---3--:R-:W-:Y:S01]  /*38a0*/  FMUL.FTZ R159, R162, R173 ;  /* 0x000000ada29f7220 */ /* 0x008fe20000410000 */
[----:B------:R-:W-:Y:S02]  /*38b0*/  LEA R2, R2, UR5, 0x3 ;  /* 0x0000000502027c11 */ /* 0x000fe4000f8e18ff */
[----:B------:R-:W-:Y:S02]  /*38c0*/  SHF.L.U32 R169, R169, 0x10, RZ ;  /* 0x00000010a9a97819 */ /* 0x000fe400000006ff */
[----:B------:R-:W0:Y:S01]  /*38d0*/  MUFU.SIN R8, R11 ;  /* 0x0000000b00087308 */ /* 0x000e220000000400 */
[----:B-1----:R-:W-:Y:S01]  /*38e0*/  FMUL.FTZ R160, R162, R175 ;  /* 0x000000afa2a07220 */ /* 0x002fe20000410000 */
[----:B------:R-:W-:Y:S01]  /*38f0*/  SHF.L.U32 R165, R165, 0x10, RZ ;  /* 0x00000010a5a57819 */ /* 0x000fe200000006ff */
[-C--:B--2---:R-:W-:Y:S01]  /*3900*/  FMUL.FTZ R176, R48, R169.reuse ;  /* 0x000000a930b07220 */ /* 0x084fe20000410000 */
[----:B------:R-:W-:Y:S01]  /*3910*/  SHF.L.U32 R12, R12, 0x10, RZ ;  /* 0x000000100c0c7819 */ /* 0x000fe200000006ff */
[----:B------:R-:W-:Y:S01]  /*3920*/  FMUL.FTZ R170, R49, R169 ;  /* 0x000000a931aa7220 */ /* 0x000fe20000410000 */
[----:B------:R-:W-:Y:S01]  /*3930*/  SHF.L.U32 R13, R7, 0x10, RZ ;  /* 0x00000010070d7819 */ /* 0x000fe200000006ff */
[-C--:B------:R-:W-:Y:S01]  /*3940*/  FMUL.FTZ R173, R49, R165.reuse ;  /* 0x000000a531ad7220 */ /* 0x080fe20000410000 */
[----:B------:R-:W1:Y:S01]  /*3950*/  MUFU.SIN R177, R166 ;  /* 0x000000a600b17308 */ /* 0x000e620000000400 */
[----:B----4-:R-:W-:Y:S01]  /*3960*/  PRMT R183, R16, 0x7632, R183 ;  /* 0x0000763210b77816 */ /* 0x010fe200000000b7 */
[----:B-----5:R-:W-:Y:S01]  /*3970*/  FMUL.FTZ R10, R163, R10 ;  /* 0x0000000aa30a7220 */ /* 0x020fe20000410000 */
[----:B------:R-:W-:Y:S01]  /*3980*/  PRMT R182, R17, 0x7632, R182 ;  /* 0x0000763211b67816 */ /* 0x000fe200000000b6 */
[----:B------:R-:W-:Y:S01]  /*3990*/  FMUL.FTZ R175, R48, R165 ;  /* 0x000000a530af7220 */ /* 0x000fe20000410000 */
[----:B------:R-:W-:Y:S01]  /*39a0*/  PRMT R180, R18, 0x7632, R180 ;  /* 0x0000763212b47816 */ /* 0x000fe200000000b4 */
[----:B------:R-:W-:Y:S01]  /*39b0*/  FMUL.FTZ R186, R49, R12 ;  /* 0x0000000c31ba7220 */ /* 0x000fe20000410000 */
[----:B------:R-:W-:Y:S01]  /*39c0*/  PRMT R179, R19, 0x7632, R179 ;  /* 0x0000763213b37816 */ /* 0x000fe200000000b3 */
[----:B------:R2:W3:Y:S01]  /*39d0*/  MUFU.COS R9, R166 ;  /* 0x000000a600097308 */ /* 0x0004e20000000000 */
[----:B0-----:R-:W-:Y:S01]  /*39e0*/  FMUL.FTZ R11, R163, R8 ;  /* 0x00000008a30b7220 */ /* 0x001fe20000410000 */
[----:B------:R-:W-:Y:S01]  /*39f0*/  SHF.L.U32 R183, R183, 0x10, RZ ;  /* 0x00000010b7b77819 */ /* 0x000fe200000006ff */
[----:B------:R-:W-:Y:S01]  /*3a00*/  FMUL.FTZ R163, R49, R174 ;  /* 0x000000ae31a37220 */ /* 0x000fe20000410000 */
[----:B------:R-:W-:Y:S01]  /*3a10*/  SHF.L.U32 R182, R182, 0x10, RZ ;  /* 0x00000010b6b67819 */ /* 0x000fe200000006ff */
[----:B------:R-:W-:Y:S01]  /*3a20*/  FMUL.FTZ R188, R48, R12 ;  /* 0x0000000c30bc7220 */ /* 0x000fe20000410000 */
[----:B------:R-:W-:Y:S01]  /*3a30*/  SHF.L.U32 R180, R180, 0x10, RZ ;  /* 0x00000010b4b47819 */ /* 0x000fe200000006ff */
[----:B------:R0:W-:Y:S01]  /*3a40*/  STS.64 [R2+0x10b0], R10 ;  /* 0x0010b00a02007388 */ /* 0x0001e20000000a00 */
[----:B------:R-:W-:Y:S01]  /*3a50*/  SHF.L.U32 R168, R19, 0x10, RZ ;  /* 0x0000001013a87819 */ /* 0x000fe200000006ff */
[----:B-1----:R-:W-:Y:S01]  /*3a60*/  FMUL.FTZ R162, R164, R177 ;  /* 0x000000b1a4a27220 */ /* 0x002fe20000410000 */
[----:B------:R-:W-:Y:S01]  /*3a70*/  SHF.L.U32 R179, R179, 0x10, RZ ;  /* 0x00000010b3b37819 */ /* 0x000fe200000006ff */
[----:B--2---:R-:W-:Y:S01]  /*3a80*/  FMUL.FTZ R166, R48, R174 ;  /* 0x000000ae30a67220 */ /* 0x004fe20000410000 */
[----:B------:R-:W-:Y:S01]  /*3a90*/  SHF.L.U32 R3, R16, 0x10, RZ ;  /* 0x0000001010037819 */ /* 0x000fe200000006ff */
[----:B------:R-:W-:Y:S01]  /*3aa0*/  FMUL.FTZ R8, R48, R180 ;  /* 0x000000b430087220 */ /* 0x000fe20000410000 */
[----:B------:R-:W-:Y:S01]  /*3ab0*/  SHF.L.U32 R167, R18, 0x10, RZ ;  /* 0x0000001012a77819 */ /* 0x000fe200000006ff */
[----:B------:R-:W-:Y:S01]  /*3ac0*/  FMUL.FTZ R16, R48, R179 ;  /* 0x000000b330107220 */ /* 0x000fe20000410000 */
[----:B------:R-:W-:Y:S01]  /*3ad0*/  SHF.L.U32 R19, R5, 0x10, RZ ;  /* 0x0000001005137819 */ /* 0x000fe200000006ff */
[----:B---3--:R-:W-:Y:S01]  /*3ae0*/  FMUL.FTZ R161, R164, R9 ;  /* 0x00000009a4a17220 */ /* 0x008fe20000410000 */
[----:B------:R-:W-:Y:S01]  /*3af0*/  SHF.L.U32 R164, R4, 0x10, RZ ;  /* 0x0000001004a47819 */ /* 0x000fe200000006ff */
[-C--:B0-----:R-:W-:Y:S01]  /*3b00*/  FMUL.FTZ R2, R48, R183.reuse ;  /* 0x000000b730027220 */ /* 0x081fe20000410000 */
[----:B------:R-:W-:Y:S01]  /*3b10*/  SHF.L.U32 R172, R17, 0x10, RZ ;  /* 0x0000001011ac7819 */ /* 0x000fe200000006ff */
[C---:B------:R-:W-:Y:S01]  /*3b20*/  FMUL.FTZ R9, R49.reuse, R182 ;  /* 0x000000b631097220 */ /* 0x040fe20000410000 */
[----:B------:R-:W-:Y:S01]  /*3b30*/  SHF.L.U32 R18, R6, 0x10, RZ ;  /* 0x0000001006127819 */ /* 0x000fe200000006ff */
[C---:B------:R-:W-:Y:S01]  /*3b40*/  FMUL.FTZ R6, R49.reuse, R180 ;  /* 0x000000b431067220 */ /* 0x040fe20000410000 */
[C---:B------:R-:W-:Y:S01]  /*3b50*/  FFMA.FTZ R177, R48.reuse, R164, -R163 ;  /* 0x000000a430b17223 */ /* 0x040fe200000108a3 */
[C---:B------:R-:W-:Y:S01]  /*3b60*/  FMUL.FTZ R5, R49.reuse, R183 ;  /* 0x000000b731057220 */ /* 0x040fe20000410000 */
[C---:B------:R-:W-:Y:S01]  /*3b70*/  FMUL.FTZ R4, R48.reuse, R182 ;  /* 0x000000b630047220 */ /* 0x040fe20000410000 */
[C---:B------:R-:W-:Y:S01]  /*3b80*/  FMUL.FTZ R17, R49.reuse, R179 ;  /* 0x000000b331117220 */ /* 0x040fe20000410000 */
[C---:B------:R-:W-:Y:S01]  /*3b90*/  FFMA.FTZ R181, R49.reuse, R164, R166 ;  /* 0x000000a431b57223 */ /* 0x040fe200000100a6 */
[C---:B------:R-:W-:Y:S01]  /*3ba0*/  FFMA.FTZ R7, R49.reuse, R3, R2 ;  /* 0x0000000331077223 */ /* 0x040fe20000010002 */
[C---:B------:R-:W-:Y:S01]  /*3bb0*/  FFMA.FTZ R184, R49.reuse, R19, R176 ;  /* 0x0000001331b87223 */ /* 0x040fe200000100b0 */
[C---:B------:R-:W-:Y:S01]  /*3bc0*/  FFMA.FTZ R2, R48.reuse, R172, -R9 ;  /* 0x000000ac30027223 */ /* 0x040fe20000010809 */
[CC--:B------:R-:W-:Y:S01]  /*3bd0*/  FFMA.FTZ R185, R48.reuse, R18.reuse, -R173 ;  /* 0x0000001230b97223 */ /* 0x0c0fe200000108ad */
[-C--:B------:R-:W-:Y:S01]  /*3be0*/  FFMA.FTZ R9, R48, R167.reuse, -R6 ;  /* 0x000000a730097223 */ /* 0x080fe20000010806 */
[C---:B------:R-:W-:Y:S01]  /*3bf0*/  FFMA.FTZ R171, R49.reuse, R167, R8 ;  /* 0x000000a731ab7223 */ /* 0x040fe20000010008 */
[C---:B------:R-:W-:Y:S01]  /*3c00*/  FFMA.FTZ R187, R49.reuse, R18, R175 ;  /* 0x0000001231bb7223 */ /* 0x040fe200000100af */
[----:B------:R-:W-:Y:S01]  /*3c10*/  FMUL.FTZ R176, R142, R177 ;  /* 0x000000b18eb07220 */ /* 0x000fe20000410000 */
[C---:B------:R-:W-:Y:S01]  /*3c20*/  FFMA.FTZ R5, R48.reuse, R3, -R5 ;  /* 0x0000000330057223 */ /* 0x040fe20000010805 */
[C---:B------:R-:W-:Y:S01]  /*3c30*/  FFMA.FTZ R4, R49.reuse, R172, R4 ;  /* 0x000000ac31047223 */ /* 0x040fe20000010004 */
[CC--:B------:R-:W-:Y:S01]  /*3c40*/  FFMA.FTZ R6, R48.reuse, R168.reuse, -R17 ;  /* 0x000000a830067223 */ /* 0x0c0fe20000010811 */
[C---:B------:R-:W-:Y:S01]  /*3c50*/  FFMA.FTZ R8, R49.reuse, R168, R16 ;  /* 0x000000a831087223 */ /* 0x040fe20000010010 */
[C---:B------:R-:W-:Y:S01]  /*3c60*/  FFMA.FTZ R178, R48.reuse, R19, -R170 ;  /* 0x0000001330b27223 */ /* 0x040fe200000108aa */
        /* <DEDUP_REMOVED lines=27> */
.L_x_16671:
[----:B------:R0:W1:Y:S02]  /*3e20*/  LDS.64 R8, [R150+0x20b8] ;  /* 0x0020b80096087984 */ /* 0x0000640000000a00 */
.L_x_16672:
[----:B------:R-:W-:Y:S05]  /*3e30*/  BSYNC.RECONVERGENT B0 ;  /* 0x0000000000007941 */ /* 0x000fea0003800200 */
.L_x_16670:
        /* <DEDUP_REMOVED lines=21> */
[----:B--2---:R-:W-:-:S03]  /*3f90*/  FMUL.FTZ R7, R154, R191 ;  /* 0x000000bf9a077220 */ /* 0x004fc60000410000 */
[C---:B------:R-:W-:Y:S01]  /*3fa0*/  FFMA.FTZ R2, R153.reuse, R191, R2 ;  /* 0x000000bf99027223 */ /* 0x040fe20000010002 */
[----:B------:R-:W-:-:S03]  /*3fb0*/  FFMA.FTZ R7, R153, R188, -R7 ;  /* 0x000000bc99077223 */ /* 0x000fc60000010807 */
[----:B------:R-:W-:Y:S01]  /*3fc0*/  FADD.FTZ R6, RZ, R2 ;  /* 0x00000002ff067221 */ /* 0x000fe20000010000 */
[----:B------:R-:W-:-:S03]  /*3fd0*/  FADD.FTZ R7, R130, R7 ;  /* 0x0000000782077221 */ /* 0x000fc60000010000 */
[C---:B------:R-:W-:Y:S01]  /*3fe0*/  FMUL.FTZ R2, R156.reuse, R6 ;  /* 0x000000069c027220 */ /* 0x040fe20000410000 */
[----:B------:R-:W-:-:S03]  /*3ff0*/  FMUL.FTZ R189, R156, R7 ;  /* 0x000000079cbd7220 */ /* 0x000fc60000410000 */
[----:B------:R-:W-:Y:S01]  /*4000*/  FFMA.FTZ R188, R155, R7, -R2 ;  /* 0x000000079bbc7223 */ /* 0x000fe20000010802 */
[CC--:B------:R-:W-:Y:S01]  /*4010*/  FMUL.FTZ R2, R10.reuse, R146.reuse ;  /* 0x000000920a027220 */ /* 0x0c0fe20000410000 */
[----:B------:R-:W-:Y:S01]  /*4020*/  FMUL.FTZ R7, R11, R146 ;  /* 0x000000920b077220 */ /* 0x000fe20000410000 */
[----:B------:R-:W-:Y:S01]  /*4030*/  FFMA.FTZ R189, R155, R6, R189 ;  /* 0x000000069bbd7223 */ /* 0x000fe200000100bd */
[----:B------:R-:W-:Y:S01]  /*4040*/  FADD.FTZ R190, R129, R188 ;  /* 0x000000bc81be7221 */ /* 0x000fe20000010000 */
[-C--:B------:R-:W-:Y:S01]  /*4050*/  FFMA.FTZ R2, R11, R14.reuse, R2 ;  /* 0x0000000e0b027223 */ /* 0x080fe20000010002 */
[----:B------:R-:W-:Y:S01]  /*4060*/  FFMA.FTZ R7, R10, R14, -R7 ;  /* 0x0000000e0a077223 */ /* 0x000fe20000010807 */
[----:B------:R-:W-:Y:S01]  /*4070*/  FADD.FTZ R189, RZ, R189 ;  /* 0x000000bdffbd7221 */ /* 0x000fe20000010000 */
[C---:B------:R-:W-:Y:S01]  /*4080*/  FMUL.FTZ R193, R157.reuse, R190 ;  /* 0x000000be9dc17220 */ /* 0x040fe20000410000 */
[CC--:B------:R-:W-:Y:S01]  /*4090*/  FMUL.FTZ R6, R148.reuse, R2.reuse ;  /* 0x0000000294067220 */ /* 0x0c0fe20000410000 */
[----:B------:R-:W-:Y:S01]  /*40a0*/  FMUL.FTZ R188, R148, R7 ;  /* 0x0000000794bc7220 */ /* 0x000fe20000410000 */
[-C--:B------:R-:W-:Y:S01]  /*40b0*/  FMUL.FTZ R191, R157, R189.reuse ;  /* 0x000000bd9dbf7220 */ /* 0x080fe20000410000 */
[C---:B------:R-:W-:Y:S01]  /*40c0*/  FFMA.FTZ R193, R158.reuse, R189, R193 ;  /* 0x000000bd9ec17223 */ /* 0x040fe200000100c1 */
[C---:B------:R-:W-:Y:S01]  /*40d0*/  FFMA.FTZ R6, R15.reuse, R7, -R6 ;  /* 0x000000070f067223 */ /* 0x040fe20000010806 */
[----:B------:R-:W-:Y:S01]  /*40e0*/  FFMA.FTZ R188, R15, R2, R188 ;  /* 0x000000020fbc7223 */ /* 0x000fe200000100bc */
[----:B------:R-:W-:Y:S01]  /*40f0*/  FFMA.FTZ R191, R158, R190, -R191 ;  /* 0x000000be9ebf7223 */ /* 0x000fe200000108bf */
[----:B------:R-:W-:Y:S01]  /*4100*/  FADD.FTZ R193, RZ, R193 ;  /* 0x000000c1ffc17221 */ /* 0x000fe20000010000 */
[C---:B------:R-:W-:Y:S01]  /*4110*/  FMUL.FTZ R7, R154.reuse, R6 ;  /* 0x000000069a077220 */ /* 0x040fe20000410000 */
[-C--:B------:R-:W-:Y:S01]  /*4120*/  FMUL.FTZ R2, R154, R188.reuse ;  /* 0x000000bc9a027220 */ /* 0x080fe20000410000 */
[----:B------:R-:W-:Y:S01]  /*4130*/  FADD.FTZ R191, R128, R191 ;  /* 0x000000bf80bf7221 */ /* 0x000fe20000010000 */
[----:B------:R-:W-:Y:S01]  /*4140*/  FMUL.FTZ R189, R159, R193 ;  /* 0x000000c19fbd7220 */ /* 0x000fe20000410000 */
[C---:B------:R-:W-:Y:S01]  /*4150*/  FFMA.FTZ R7, R153.reuse, R188, R7 ;  /* 0x000000bc99077223 */ /* 0x040fe20000010007 */
[----:B------:R-:W-:Y:S01]  /*4160*/  FFMA.FTZ R2, R153, R6, -R2 ;  /* 0x0000000699027223 */ /* 0x000fe20000010802 */
[-C--:B------:R-:W-:Y:S01]  /*4170*/  FMUL.FTZ R190, R159, R191.reuse ;  /* 0x000000bf9fbe7220 */ /* 0x080fe20000410000 */
        /* <DEDUP_REMOVED lines=9> */
[CC--:B------:R-:W-:Y:S01]  /*4210*/  FMUL.FTZ R191, R157.reuse, R189.reuse ;  /* 0x000000bd9dbf7220 */ /* 0x0c0fe20000410000 */
[----:B------:R-:W-:Y:S01]  /*4220*/  FMUL.FTZ R7, R157, R6 ;  /* 0x000000069d077220 */ /* 0x000fe20000410000 */
        /* <DEDUP_REMOVED lines=66> */
[CC--:B--2---:R-:W-:Y:S01]  /*4650*/  FFMA.FTZ R193, R188.reuse, R191.reuse, -R193 ;  /* 0x000000bfbcc17223 */ /* 0x0c4fe200000108c1 */
[C---:B------:R-:W-:Y:S01]  /*4660*/  FFMA.FTZ R197, R7.reuse, R191, R194 ;  /* 0x000000bf07c57223 */ /* 0x040fe200000100c2 */
[-C--:B---3--:R-:W-:Y:S01]  /*4670*/  FMUL.FTZ R192, R188, R190.reuse ;  /* 0x000000bebcc07220 */ /* 0x088fe20000410000 */
[C---:B------:R-:W-:Y:S01]  /*4680*/  FMUL.FTZ R191, R7.reuse, R190 ;  /* 0x000000be07bf7220 */ /* 0x040fe20000410000 */
[----:B------:R-:W-:Y:S01]  /*4690*/  FMUL.FTZ R190, R162, R187 ;  /* 0x000000bba2be7220 */ /* 0x000fe20000410000 */
[----:B------:R-:W-:Y:S01]  /*46a0*/  @P2 FADD.FTZ R2, R2, R197 ;  /* 0x000000c502022221 */ /* 0x000fe20000010000 */
[----:B-----5:R-:W-:Y:S01]  /*46b0*/  @P2 FFMA.FTZ R7, R7, R189, R192 ;  /* 0x000000bd07072223 */ /* 0x020fe200000100c0 */
[CC--:B------:R-:W-:Y:S01]  /*46c0*/  FMUL.FTZ R192, R162.reuse, R186.reuse ;  /* 0x000000baa2c07220 */ /* 0x0c0fe20000410000 */
[C---:B------:R-:W-:Y:S01]  /*46d0*/  FFMA.FTZ R199, R161.reuse, R186, R190 ;  /* 0x000000baa1c77223 */ /* 0x040fe200000100be */
[CC--:B-1----:R-:W-:Y:S01]  /*46e0*/  FMUL.FTZ R197, R161.reuse, R9.reuse ;  /* 0x00000009a1c57220 */ /* 0x0c2fe20000410000 */
[----:B------:R-:W-:Y:S01]  /*46f0*/  FMUL.FTZ R190, R162, R9 ;  /* 0x00000009a2be7220 */ /* 0x000fe20000410000 */
[C---:B------:R-:W-:Y:S01]  /*4700*/  FFMA.FTZ R192, R161.reuse, R187, -R192 ;  /* 0x000000bba1c07223 */ /* 0x040fe200000108c0 */
[----:B------:R-:W-:Y:S01]  /*4710*/  FADD.FTZ R199, R184, R199 ;  /* 0x000000c7b8c77221 */ /* 0x000fe20000010000 */
[-C--:B------:R-:W-:Y:S01]  /*4720*/  FFMA.FTZ R197, -R162, R8.reuse, -R197 ;  /* 0x00000008a2c57223 */ /* 0x080fe200000109c5 */
[----:B------:R-:W-:Y:S01]  /*4730*/  FFMA.FTZ R190, R161, R8, -R190 ;  /* 0x00000008a1be7223 */ /* 0x000fe200000108be */
[----:B------:R-:W-:Y:S01]  /*4740*/  FADD.FTZ R192, R185, R192 ;  /* 0x000000c0b9c07221 */ /* 0x000fe20000010000 */
[C---:B------:R-:W-:Y:S01]  /*4750*/  FMUL.FTZ R203, R159.reuse, R199 ;  /* 0x000000c79fcb7220 */ /* 0x040fe20000410000 */
[----:B------:R-:W-:Y:S01]  /*4760*/  @P2 FADD.FTZ R6, R6, R193 ;  /* 0x000000c106062221 */ /* 0x000fe20000010000 */
[C---:B------:R-:W-:Y:S01]  /*4770*/  FMUL.FTZ R201, R159.reuse, R197 ;  /* 0x000000c59fc97220 */ /* 0x040fe20000410000 */
[----:B------:R-:W0:Y:S01]  /*4780*/  SHFL.UP PT, R193, R2, 0x10, RZ ;  /* 0x0600000002c17989 */ /* 0x000e2200000e00ff */
[CC--:B------:R-:W-:Y:S01]  /*4790*/  FFMA.FTZ R196, R160.reuse, R192.reuse, -R203 ;  /* 0x000000c0a0c47223 */ /* 0x0c0fe200000108cb */
[C---:B------:R-:W-:Y:S01]  /*47a0*/  FMUL.FTZ R203, R159.reuse, R192 ;  /* 0x000000c09fcb7220 */ /* 0x040fe20000410000 */
[-C--:B------:R-:W-:Y:S01]  /*47b0*/  FFMA.FTZ R201, R160, R190.reuse, R201 ;  /* 0x000000bea0c97223 */ /* 0x080fe200000100c9 */
[----:B------:R-:W1:Y:S01]  /*47c0*/  SHFL.UP PT, R192, R6, 0x10, RZ ;  /* 0x0600000006c07989 */ /* 0x000e6200000e00ff */
[----:B------:R-:W-:Y:S01]  /*47d0*/  FMUL.FTZ R194, R159, R190 ;  /* 0x000000be9fc27220 */ /* 0x000fe20000410000 */
[----:B------:R-:W-:Y:S01]  /*47e0*/  @P2 FFMA.FTZ R188, R188, R189, -R191 ;  /* 0x000000bdbcbc2223 */ /* 0x000fe200000108bf */
[----:B------:R-:W-:Y:S01]  /*47f0*/  ISETP.GE.AND P2, PT, R95, 0x10, PT ;  /* 0x000000105f00780c */ /* 0x000fe20003f46270 */
[----:B------:R-:W2:Y:S01]  /*4800*/  SHFL.UP PT, R190, R7, 0x10, RZ ;  /* 0x0600000007be7989 */ /* 0x000ea200000e00ff */
[C---:B------:R-:W-:Y:S01]  /*4810*/  FFMA.FTZ R194, R160.reuse, R197, -R194 ;  /* 0x000000c5a0c27223 */ /* 0x040fe200000108c2 */
[----:B------:R-:W-:Y:S01]  /*4820*/  FFMA.FTZ R203, R160, R199, R203 ;  /* 0x000000c7a0cb7223 */ /* 0x000fe200000100cb */
[CC--:B------:R-:W-:Y:S01]  /*4830*/  FMUL.FTZ R197, R157.reuse, R201.reuse ;  /* 0x000000c99dc57220 */ /* 0x0c0fe20000410000 */
[----:B------:R-:W3:Y:S01]  /*4840*/  SHFL.UP PT, R189, R188, 0x10, RZ ;  /* 0x06000000bcbd7989 */ /* 0x000ee200000e00ff */
[-C--:B------:R-:W-:Y:S01]  /*4850*/  FMUL.FTZ R191, R157, R194.reuse ;  /* 0x000000c29dbf7220 */ /* 0x080fe20000410000 */
[----:B------:R-:W-:Y:S01]  /*4860*/  FADD.FTZ R196, R181, R196 ;  /* 0x000000c4b5c47221 */ /* 0x000fe20000010000 */
[----:B------:R-:W-:Y:S01]  /*4870*/  FADD.FTZ R203, R178, R203 ;  /* 0x000000cbb2cb7221 */ /* 0x000fe20000010000 */
[C---:B------:R-:W-:Y:S01]  /*4880*/  FFMA.FTZ R197, R158.reuse, R194, -R197 ;  /* 0x000000c29ec57223 */ /* 0x040fe200000108c5 */
[----:B------:R-:W-:Y:S01]  /*4890*/  FFMA.FTZ R201, R158, R201, R191 ;  /* 0x000000c99ec97223 */ /* 0x000fe200000100bf */
[C---:B------:R-:W-:Y:S01]  /*48a0*/  FMUL.FTZ R198, R157.reuse, R196 ;  /* 0x000000c49dc67220 */ /* 0x040fe20000410000 */
[----:B------:R-:W-:-:S02]  /*48b0*/  FMUL.FTZ R199, R157, R203 ;  /* 0x000000cb9dc77220 */ /* 0x000fc40000410000 */
[----:B------:R-:W-:Y:S01]  /*48c0*/  FMUL.FTZ R200, R156, R201 ;  /* 0x000000c99cc87220 */ /* 0x000fe20000410000 */
[----:B------:R-:W-:Y:S01]  /*48d0*/  FFMA.FTZ R203, R158, R203, R198 ;  /* 0x000000cb9ecb7223 */ /* 0x000fe200000100c6 */
[----:B------:R-:W-:Y:S01]  /*48e0*/  FMUL.FTZ R198, R156, R197 ;  /* 0x000000c59cc67220 */ /* 0x000fe20000410000 */
[-C--:B0-----:R-:W-:Y:S01]  /*48f0*/  FMUL.FTZ R191, R7, R193.reuse ;  /* 0x000000c107bf7220 */ /* 0x081fe20000410000 */
[----:B------:R-:W-:Y:S01]  /*4900*/  FMUL.FTZ R194, R188, R193 ;  /* 0x000000c1bcc27220 */ /* 0x000fe20000410000 */
[----:B------:R-:W-:Y:S01]  /*4910*/  FFMA.FTZ R200, R155, R197, -R200 ;  /* 0x000000c59bc87223 */ /* 0x000fe200000108c8 */
[----:B------:R-:W-:Y:S01]  /*4920*/  FFMA.FTZ R196, R158, R196, -R199 ;  /* 0x000000c49ec47223 */ /* 0x000fe200000108c7 */
[CC--:B-1----:R-:W-:Y:S01]  /*4930*/  FFMA.FTZ R193, R188.reuse, R192.reuse, -R191 ;  /* 0x000000c0bcc17223 */ /* 0x0c2fe200000108bf */
[----:B------:R-:W-:Y:S01]  /*4940*/  FFMA.FTZ R197, R7, R192, R194 ;  /* 0x000000c007c57223 */ /* 0x000fe200000100c2 */
[----:B------:R-:W-:Y:S01]  /*4950*/  FFMA.FTZ R198, R155, R201, R198 ;  /* 0x000000c99bc67223 */ /* 0x000fe200000100c6 */
[----:B------:R-:W-:Y:S01]  /*4960*/  FADD.FTZ R196, R177, R196 ;  /* 0x000000c4b1c47221 */ /* 0x000fe20000010000 */
[CC--:B--2---:R-:W-:Y:S01]  /*4970*/  FMUL.FTZ R191, R7.reuse, R190.reuse ;  /* 0x000000be07bf7220 */ /* 0x0c4fe20000410000 */
[----:B------:R-:W-:Y:S01]  /*4980*/  FMUL.FTZ R190, R188, R190 ;  /* 0x000000bebcbe7220 */ /* 0x000fe20000410000 */
[----:B------:R-:W-:Y:S01]  /*4990*/  @P2 FADD.FTZ R2, R2, R197 ;  /* 0x000000c502022221 */ /* 0x000fe20000010000 */
[----:B------:R-:W-:Y:S01]  /*49a0*/  @P2 FADD.FTZ R6, R6, R193 ;  /* 0x000000c106062221 */ /* 0x000fe20000010000 */
[-C--:B---3--:R-:W-:Y:S01]  /*49b0*/  @P2 FFMA.FTZ R188, R188, R189.reuse, -R191 ;  /* 0x000000bdbcbc2223 */ /* 0x088fe200000108bf */
[----:B------:R-:W-:Y:S01]  /*49c0*/  @P2 FFMA.FTZ R7, R7, R189, R190 ;  /* 0x000000bd07072223 */ /* 0x000fe200000100be */
[----:B------:R-:W-:Y:S01]  /*49d0*/  FADD.FTZ R203, R176, R203 ;  /* 0x000000cbb0cb7221 */ /* 0x000fe20000010000 */
[----:B------:R-:W-:Y:S01]  /*49e0*/  FMUL.FTZ R192, R156, R196 ;  /* 0x000000c49cc07220 */ /* 0x000fe20000410000 */
[----:B------:R-:W-:Y:S01]  /*49f0*/  SHFL.UP PT, R2, R2, 0x1, RZ ;  /* 0x0420000002027989 */ /* 0x000fe200000e00ff */
[----:B------:R-:W-:Y:S01]  /*4a00*/  FMUL.FTZ R189, R154, R198 ;  /* 0x000000c69abd7220 */ /* 0x000fe20000410000 */
[-C--:B------:R-:W-:Y:S01]  /*4a10*/  FMUL.FTZ R190, R156, R203.reuse ;  /* 0x000000cb9cbe7220 */ /* 0x080fe20000410000 */
[----:B------:R-:W-:Y:S01]  /*4a20*/  FFMA.FTZ R192, R155, R203, R192 ;  /* 0x000000cb9bc07223 */ /* 0x000fe200000100c0 */
[----:B------:R-:W-:Y:S01]  /*4a30*/  SHFL.UP PT, R188, R188, 0x1, RZ ;  /* 0x04200000bcbc7989 */ /* 0x000fe200000e00ff */
[-C--:B------:R-:W-:Y:S01]  /*4a40*/  FMUL.FTZ R194, R154, R200.reuse ;  /* 0x000000c89ac27220 */ /* 0x080fe20000410000 */
[----:B------:R-:W-:Y:S01]  /*4a50*/  FFMA.FTZ R189, R153, R200, -R189 ;  /* 0x000000c899bd7223 */ /* 0x000fe200000108bd */
[----:B------:R-:W-:Y:S01]  /*4a60*/  FFMA.FTZ R190, R155, R196, -R190 ;  /* 0x000000c49bbe7223 */ /* 0x000fe200000108be */
[----:B------:R-:W-:Y:S01]  /*4a70*/  SHFL.UP PT, R7, R7, 0x1, RZ ;  /* 0x0420000007077989 */ /* 0x000fe200000e00ff */
[----:B------:R-:W-:Y:S01]  /*4a80*/  FADD.FTZ R192, R173, R192 ;  /* 0x000000c0adc07221 */ /* 0x000fe20000010000 */
[----:B------:R-:W-:Y:S01]  /*4a90*/  FFMA.FTZ R194, R153, R198, R194 ;  /* 0x000000c699c27223 */ /* 0x000fe200000100c2 */
[-C--:B------:R-:W-:Y:S01]  /*4aa0*/  FMUL.FTZ R193, R148, R189.reuse ;  /* 0x000000bd94c17220 */ /* 0x080fe20000410000 */
[----:B------:R-:W-:Y:S01]  /*4ab0*/  SHFL.UP PT, R6, R6, 0x1, RZ ;  /* 0x0420000006067989 */ /* 0x000fe200000e00ff */
[----:B------:R-:W-:Y:S01]  /*4ac0*/  FADD.FTZ R190, R175, R190 ;  /* 0x000000beafbe7221 */ /* 0x000fe20000010000 */
[----:B------:R-:W-:Y:S01]  /*4ad0*/  FMUL.FTZ R191, R154, R192 ;  /* 0x000000c09abf7220 */ /* 0x000fe20000410000 */
[-C--:B------:R-:W-:Y:S01]  /*4ae0*/  FMUL.FTZ R198, R148, R194.reuse ;  /* 0x000000c294c67220 */ /* 0x080fe20000410000 */
[----:B----4-:R-:W0:Y:S01]  /*4af0*/  SHFL.IDX PT, R5, R5, RZ, 0x1f ;  /* 0x00001fff05057589 */ /* 0x010e2200000e0000 */
[----:B------:R-:W-:Y:S01]  /*4b00*/  FFMA.FTZ R197, R15, R194, R193 ;  /* 0x000000c20fc57223 */ /* 0x000fe200000100c1 */
[-C--:B------:R-:W-:Y:S01]  /*4b10*/  FMUL.FTZ R196, R154, R190.reuse ;  /* 0x000000be9ac47220 */ /* 0x080fe20000410000 */
[----:B------:R-:W-:Y:S01]  /*4b20*/  FFMA.FTZ R194, R153, R190, -R191 ;  /* 0x000000be99c27223 */ /* 0x000fe200000108bf */
[----:B------:R-:W1:Y:S01]  /*4b30*/  SHFL.IDX PT, R4, R4, RZ, 0x1f ;  /* 0x00001fff04047589 */ /* 0x000e6200000e0000 */
[----:B------:R-:W-:Y:S01]  /*4b40*/  FFMA.FTZ R199, R15, R189, -R198 ;  /* 0x000000bd0fc77223 */ /* 0x000fe200000108c6 */
[----:B------:R-:W-:Y:S01]  /*4b50*/  FFMA.FTZ R193, R153, R192, R196 ;  /* 0x000000c099c17223 */ /* 0x000fe200000100c4 */
[----:B------:R-:W-:Y:S01]  /*4b60*/  FADD.FTZ R194, R171, R194 ;  /* 0x000000c2abc27221 */ /* 0x000fe20000010000 */
[C---:B------:R-:W-:Y:S01]  /*4b70*/  FMUL.FTZ R192, R146.reuse, R197 ;  /* 0x000000c592c07220 */ /* 0x040fe20000410000 */
[----:B------:R-:W-:Y:S01]  /*4b80*/  FMUL.FTZ R191, R146, R199 ;  /* 0x000000c792bf7220 */ /* 0x000fe20000410000 */
[----:B------:R-:W-:-:S02]  /*4b90*/  FADD.FTZ R193, R170, R193 ;  /* 0x000000c1aac17221 */ /* 0x000fc40000010000 */
[C---:B------:R-:W-:Y:S01]  /*4ba0*/  FFMA.FTZ R192, R14.reuse, R199, -R192 ;  /* 0x000000c70ec07223 */ /* 0x040fe200000108c0 */
[----:B------:R-:W-:Y:S01]  /*4bb0*/  FFMA.FTZ R191, R14, R197, R191 ;  /* 0x000000c50ebf7223 */ /* 0x000fe200000100bf */
[-C--:B0-----:R-:W-:Y:S01]  /*4bc0*/  FMUL.FTZ R190, R188, R5.reuse ;  /* 0x00000005bcbe7220 */ /* 0x081fe20000410000 */
[----:B------:R-:W-:-:S03]  /*4bd0*/  FMUL.FTZ R189, R7, R5 ;  /* 0x0000000507bd7220 */ /* 0x000fc60000410000 */
[-C--:B-1----:R-:W-:Y:S01]  /*4be0*/  FFMA.FTZ R7, R7, R4.reuse, R190 ;  /* 0x0000000407077223 */ /* 0x082fe200000100be */
[----:B------:R-:W-:Y:S01]  /*4bf0*/  FFMA.FTZ R189, R188, R4, -R189 ;  /* 0x00000004bcbd7223 */ /* 0x000fe200000108bd */
[----:B------:R-:W-:Y:S02]  /*4c00*/  FMUL.FTZ R188, R148, R193 ;  /* 0x000000c194bc7220 */ /* 0x000fe40000410000 */
[----:B------:R-:W-:Y:S01]  /*4c10*/  @P1 FADD.FTZ R5, R2, R7 ;  /* 0x0000000702051221 */ /* 0x000fe20000010000 */
[----:B------:R-:W-:Y:S01]  /*4c20*/  @P1 FADD.FTZ R4, R6, R189 ;  /* 0x000000bd06041221 */ /* 0x000fe20000010000 */
[----:B------:R-:W-:Y:S01]  /*4c30*/  FMUL.FTZ R6, R148, R194 ;  /* 0x000000c294067220 */ /* 0x000fe20000410000 */
[----:B------:R-:W-:Y:S01]  /*4c40*/  ISETP.NE.AND P1, PT, R152, 0x1f, PT ;  /* 0x0000001f9800780c */ /* 0x000fe20003f25270 */
        /* <DEDUP_REMOVED lines=11> */
[CC--:B------:R-:W-:Y:S01]  /*4d00*/  FMUL.FTZ R2, R146.reuse, R11.reuse ;  /* 0x0000000b92027220 */ /* 0x0c0fe20000410000 */
[C---:B------:R-:W-:Y:S01]  /*4d10*/  FMUL.FTZ R7, R146.reuse, R190 ;  /* 0x000000be92077220 */ /* 0x040fe20000410000 */
[-C--:B------:R-:W-:Y:S01]  /*4d20*/  FMUL.FTZ R5, R146, R188.reuse ;  /* 0x000000bc92057220 */ /* 0x080fe20000410000 */
[C---:B------:R-:W-:Y:S01]  /*4d30*/  FFMA.FTZ R6, R14.reuse, R11, R193 ;  /* 0x0000000b0e067223 */ /* 0x040fe200000100c1 */
[C---:B------:R-:W-:Y:S01]  /*4d40*/  FFMA.FTZ R11, R14.reuse, R189, -R2 ;  /* 0x000000bd0e0b7223 */ /* 0x040fe20000010802 */
        /* <DEDUP_REMOVED lines=31> */
[----:B------:R-:W-:Y:S01]  /*4f40*/  FFMA.FTZ R7, R145, R7, R10 ;  /* 0x0000000791077223 */ /* 0x000fe2000001000a */
[C---:B------:R-:W-:Y:S01]  /*4f50*/  FMUL.FTZ R3, R179.reuse, R180 ;  /* 0x000000b4b3037220 */ /* 0x040fe20000410000 */
[-C--:B------:R-:W-:Y:S01]  /*4f60*/  FMUL.FTZ R179, R179, R193.reuse ;  /* 0x000000c1b3b37220 */ /* 0x080fe20000410000 */
[----:B------:R-:W-:Y:S01]  /*4f70*/  FADD.FTZ R194, R16, R11 ;  /* 0x0000000b10c27221 */ /* 0x000fe20000010000 */
[----:B------:R-:W-:Y:S01]  /*4f80*/  FFMA.FTZ R10, R144, R4, R7 ;  /* 0x00000004900a7223 */ /* 0x000fe20000010007 */
[C---:B------:R-:W-:Y:S01]  /*4f90*/  FFMA.FTZ R167, R168.reuse, R193, -R3 ;  /* 0x000000c1a8a77223 */ /* 0x040fe20000010803 */
[----:B------:R-:W-:Y:S01]  /*4fa0*/  FFMA.FTZ R179, R168, R180, R179 ;  /* 0x000000b4a8b37223 */ /* 0x000fe200000100b3 */
[----:B------:R-:W-:Y:S01]  /*4fb0*/  FADD.FTZ R168, R17, R6 ;  /* 0x0000000611a87221 */ /* 0x000fe20000010000 */
[----:B------:R0:W1:Y:S01]  /*4fc0*/  SHFL.DOWN PT, R11, R191, 0x1, 0x1f ;  /* 0x08201f00bf0b7f89 */ /* 0x00006200000e0000 */
[----:B------:R-:W-:-:S03]  /*4fd0*/  FFMA.FTZ R196, -R144, R2, R5 ;  /* 0x0000000290c47223 */ /* 0x000fc60000010105 */
        /* <DEDUP_REMOVED lines=14> */
.L_x_16674:
[----:B------:R-:W-:Y:S05]  /*50c0*/  BSYNC.RECONVERGENT B0 ;  /* 0x0000000000007941 */ /* 0x000fea0003800200 */
.L_x_16673:
[----:B------:R-:W-:Y:S01]  /*50d0*/  FMUL.FTZ R4, R156, R193 ;  /* 0x000000c19c047220 */ /* 0x000fe20000410000 */
[----:B------:R-:W-:Y:S01]  /*50e0*/  ISETP.GE.AND P1, PT, R72, UR7, PT ;  /* 0x0000000748007c0c */ /* 0x000fe2000bf26270 */
[----:B--2---:R-:W-:Y:S01]  /*50f0*/  FFMA.FTZ R3, R143, R167, R10 ;  /* 0x000000a78f037223 */ /* 0x004fe2000001000a */
[----:B---34-:R-:W-:Y:S01]  /*5100*/  CS2R R6, SRZ ;  /* 0x0000000000067805 */ /* 0x018fe2000001ff00 */
[CC--:B------:R-:W-:Y:S01]  /*5110*/  FFMA.FTZ R4, R155.reuse, R180.reuse, R4 ;  /* 0x000000b49b047223 */ /* 0x0c0fe20000010004 */
[----:B------:R-:W-:Y:S01]  /*5120*/  ISETP.NE.OR P1, PT, R82, RZ, P1 ;  /* 0x000000ff5200720c */ /* 0x000fe20000f25670 */
[----:B------:R-:W-:Y:S01]  /*5130*/  FMUL.FTZ R2, R156, R180 ;  /* 0x000000b49c027220 */ /* 0x000fe20000410000 */
[----:B------:R-:W-:Y:S01]  /*5140*/  MOV R5, RZ ;  /* 0x000000ff00057202 */ /* 0x000fe20000000f00 */
[----:B------:R-:W-:Y:S01]  /*5150*/  FADD.FTZ R167, RZ, R4 ;  /* 0x00000004ffa77221 */ /* 0x000fe20000010000 */
[----:B------:R-:W-:Y:S02]  /*5160*/  HFMA2 R4, -RZ, RZ, 1.875, 0 ;  /* 0x3f800000ff047431 */ /* 0x000fe400000001ff */
[----:B------:R-:W-:Y:S01]  /*5170*/  FFMA.FTZ R2, R155, R193, -R2 ;  /* 0x000000c19b027223 */ /* 0x000fe20000010802 */
[----:B------:R-:W-:Y:S01]  /*5180*/  ISETP.GT.U32.AND P2, PT, R152, 0x1d, PT ;  /* 0x0000001d9800780c */ /* 0x000fe20003f44070 */
[----:B------:R-:W-:Y:S01]  /*5190*/  FFMA.FTZ R199, -R143, R179, R196 ;  /* 0x000000b38fc77223 */ /* 0x000fe200000101c4 */
[----:B-1----:R-:W-:Y:S01]  /*51a0*/  FMUL.FTZ R11, R174, R167 ;  /* 0x000000a7ae0b7220 */ /* 0x002fe20000410000 */
[----:B------:R-:W-:Y:S01]  /*51b0*/  FADD.FTZ R179, R129, R2 ;  /* 0x0000000281b37221 */ /* 0x000fe20000010000 */
[----:B------:R1:W2:Y:S01]  /*51c0*/  SHFL.DOWN PT, R201, R191, 0x2, 0x1f ;  /* 0x08401f00bfc97f89 */ /* 0x0002a200000e0000 */
[----:B------:R-:W-:Y:S01]  /*51d0*/  BSSY.RECONVERGENT B0, `(.L_x_16675) ;  /* 0x0000017000007945 */ /* 0x000fe20003800200 */
[----:B------:R-:W-:Y:S01]  /*51e0*/  ISETP.GT.U32.AND P3, PT, R152, 0x1b, PT ;  /* 0x0000001b9800780c */ /* 0x000fe20003f64070 */
[-C--:B------:R-:W-:Y:S01]  /*51f0*/  FMUL.FTZ R174, R174, R179.reuse ;  /* 0x000000b3aeae7220 */ /* 0x080fe20000410000 */
[----:B------:R-:W3:Y:S01]  /*5200*/  @!P1 LDS.128 R4, [UR6+0x21b0] ;  /* 0x0021b006ff049984 */ /* 0x000ee20008000c00 */
[----:B------:R-:W-:Y:S01]  /*5210*/  FFMA.FTZ R11, R164, R179, -R11 ;  /* 0x000000b3a40b7223 */ /* 0x000fe2000001080b */
[----:B------:R-:W-:Y:S01]  /*5220*/  ISETP.GT.U32.AND P4, PT, R152, 0x17, PT ;  /* 0x000000179800780c */ /* 0x000fe20003f84070 */
[----:B------:R-:W-:Y:S01]  /*5230*/  FFMA.FTZ R174, R164, R167, R174 ;  /* 0x000000a7a4ae7223 */ /* 0x000fe200000100ae */
[----:B------:R1:W4:Y:S01]  /*5240*/  SHFL.DOWN PT, R197, R194, 0x2, 0x1f ;  /* 0x08401f00c2c57f89 */ /* 0x00032200000e0000 */
[----:B------:R-:W-:Y:S01]  /*5250*/  FFMA.FTZ R196, R142, R11, R3 ;  /* 0x0000000b8ec47223 */ /* 0x000fe20000010003 */
[----:B------:R-:W-:-:S02]  /*5260*/  ISETP.GT.U32.AND P5, PT, R152, 0xf, PT ;  /* 0x0000000f9800780c */ /* 0x000fc40003fa4070 */
[----:B------:R1:W0:Y:S04]  /*5270*/  SHFL.DOWN PT, R3, R192, 0x2, 0x1f ;  /* 0x08401f00c0037f89 */ /* 0x00022800000e0000 */
[----:B------:R1:W0:Y:S01]  /*5280*/  SHFL.DOWN PT, R164, R168, 0x2, 0x1f ;  /* 0x08401f00a8a47f89 */ /* 0x00022200000e0000 */
[----:B------:R-:W-:Y:S06]  /*5290*/  @P2 BRA `(.L_x_16676) ;  /* 0x0000000000282947 */ /* 0x000fec0003800000 */
[CC--:B----4-:R-:W-:Y:S01]  /*52a0*/  FMUL.FTZ R10, R192.reuse, R197.reuse ;  /* 0x000000c5c00a7220 */ /* 0x0d0fe20000410000 */
[C---:B------:R-:W-:Y:S01]  /*52b0*/  FMUL.FTZ R197, R191.reuse, R197 ;  /* 0x000000c5bfc57220 */ /* 0x040fe20000410000 */
[CC--:B0-----:R-:W-:Y:S01]  /*52c0*/  FMUL.FTZ R2, R192.reuse, R3.reuse ;  /* 0x00000003c0027220 */ /* 0x0c1fe20000410000 */
[C---:B------:R-:W-:Y:S01]  /*52d0*/  FMUL.FTZ R3, R191.reuse, R3 ;  /* 0x00000003bf037220 */ /* 0x040fe20000410000 */
[CC--:B------:R-:W-:Y:S01]  /*52e0*/  FFMA.FTZ R11, R191.reuse, R164.reuse, -R10 ;  /* 0x000000a4bf0b7223 */ /* 0x0c0fe2000001080a */
[C---:B------:R-:W-:Y:S01]  /*52f0*/  FFMA.FTZ R197, R192.reuse, R164, R197 ;  /* 0x000000a4c0c57223 */ /* 0x040fe200000100c5 */
[-C--:B-12---:R-:W-:Y:S01]  /*5300*/  FFMA.FTZ R191, R191, R201.reuse, -R2 ;  /* 0x000000c9bfbf7223 */ /* 0x086fe20000010802 */
[----:B------:R-:W-:Y:S01]  /*5310*/  FFMA.FTZ R192, R192, R201, R3 ;  /* 0x000000c9c0c07223 */ /* 0x000fe20000010003 */
[----:B------:R-:W-:Y:S01]  /*5320*/  FADD.FTZ R168, R168, R11 ;  /* 0x0000000ba8a87221 */ /* 0x000fe20000010000 */
[----:B------:R-:W-:-:S07]  /*5330*/  FADD.FTZ R194, R194, R197 ;  /* 0x000000c5c2c27221 */ /* 0x000fce0000010000 */
.L_x_16676:
[----:B------:R-:W-:Y:S05]  /*5340*/  BSYNC.RECONVERGENT B0 ;  /* 0x0000000000007941 */ /* 0x000fea0003800200 */
.L_x_16675:
[----:B--2---:R2:W1:Y:S01]  /*5350*/  SHFL.DOWN PT, R201, R191, 0x4, 0x1f ;  /* 0x08801f00bfc97f89 */ /* 0x00446200000e0000 */
[----:B------:R-:W-:Y:S03]  /*5360*/  BSSY.RECONVERGENT B0, `(.L_x_16677) ;  /* 0x000000f000007945 */ /* 0x000fe60003800200 */
[----:B0-----:R2:W0:Y:S04]  /*5370*/  SHFL.DOWN PT, R3, R192, 0x4, 0x1f ;  /* 0x08801f00c0037f89 */ /* 0x00142800000e0000 */
[----:B------:R2:W0:Y:S04]  /*5380*/  SHFL.DOWN PT, R164, R168, 0x4, 0x1f ;  /* 0x08801f00a8a47f89 */ /* 0x00042800000e0000 */
        /* <DEDUP_REMOVED lines=12> */
.L_x_16678:
[----:B------:R-:W-:Y:S05]  /*5450*/  BSYNC.RECONVERGENT B0 ;  /* 0x0000000000007941 */ /* 0x000fea0003800200 */
.L_x_16677:
[----:B-1----:R1:W1:Y:S01]  /*5460*/  SHFL.DOWN PT, R201, R191, 0x8, 0x1f ;  /* 0x09001f00bfc97f89 */ /* 0x00226200000e0000 */
[----:B------:R-:W-:Y:S03]  /*5470*/  BSSY.RECONVERGENT B0, `(.L_x_16679) ;  /* 0x000000f000007945 */ /* 0x000fe60003800200 */
[----:B0-----:R0:W0:Y:S04]  /*5480*/  SHFL.DOWN PT, R3, R192, 0x8, 0x1f ;  /* 0x09001f00c0037f89 */ /* 0x00102800000e0000 */
        /* <DEDUP_REMOVED lines=10> */
[----:B------:R-:W-:Y:S01]  /*5530*/  FFMA.FTZ R192, R192, R201, R3 ;  /* 0x000000c9c0c07223 */ /* 0x000fe20000010003 */
[----:B------:R-:W-:Y:S01]  /*5540*/  FADD.FTZ R168, R168, R11 ;  /* 0x0000000ba8a87221 */ /* 0x000fe20000010000 */
[----:B----4-:R-:W-:-:S07]  /*5550*/  FADD.FTZ R194, R194, R197 ;  /* 0x000000c5c2c27221 */ /* 0x010fce0000010000 */
.L_x_16680:
[----:B------:R-:W-:Y:S05]  /*5560*/  BSYNC.RECONVERGENT B0 ;  /* 0x0000000000007941 */ /* 0x000fea0003800200 */
.L_x_16679:
[----:B-1----:R1:W1:Y:S01]  /*5570*/  SHFL.DOWN PT, R201, R191, 0x10, 0x1f ;  /* 0x0a001f00bfc97f89 */ /* 0x00226200000e0000 */
[----:B------:R-:W-:Y:S03]  /*5580*/  BSSY.RECONVERGENT B0, `(.L_x_16681) ;  /* 0x000000f000007945 */ /* 0x000fe60003800200 */
        /* <DEDUP_REMOVED lines=14> */
.L_x_16682:
[----:B------:R-:W-:Y:S05]  /*5670*/  BSYNC.RECONVERGENT B0 ;  /* 0x0000000000007941 */ /* 0x000fea0003800200 */
.L_x_16681:
[----:B------:R-:W-:Y:S01]  /*5680*/  FFMA.FTZ R200, -R142, R174, R199 ;  /* 0x000000ae8ec87223 */ /* 0x000fe200000101c7 */
[----:B------:R-:W-:Y:S01]  /*5690*/  SHFL.DOWN PT, R204, R191, 0x1, 0x1f ;  /* 0x08201f00bfcc7f89 */ /* 0x000fe200000e0000 */
[C---:B0-----:R-:W-:Y:S01]  /*56a0*/  FMUL.FTZ R3, R157.reuse, R179 ;  /* 0x000000b39d037220 */ /* 0x041fe20000410000 */
[----:B------:R-:W-:Y:S01]  /*56b0*/  ISETP.NE.AND P1, PT, R82, 0x1f, PT ;  /* 0x0000001f5200780c */ /* 0x000fe20003f25270 */
[-C--:B------:R-:W-:Y:S01]  /*56c0*/  FMUL.FTZ R2, R157, R167.reuse ;  /* 0x000000a79d027220 */ /* 0x080fe20000410000 */
[----:B---3--:R-:W0:Y:S01]  /*56d0*/  SHFL.IDX PT, R199, R7, RZ, 0x1f ;  /* 0x00001fff07c77589 */ /* 0x008e2200000e0000 */
[----:B------:R-:W-:Y:S01]  /*56e0*/  FFMA.FTZ R164, R158, R167, R3 ;  /* 0x000000a79ea47223 */ /* 0x000fe20000010003 */
[----:B------:R-:W-:-:S04]  /*56f0*/  IMAD.WIDE.U32 R10, R42, UR4, R44 ;  /* 0x000000042a0a7c25 */ /* 0x000fc8000f8e002c */
[----:B------:R-:W-:Y:S01]  /*5700*/  FFMA.FTZ R3, R158, R179, -R2 ;  /* 0x000000b39e037223 */ /* 0x000fe20000010802 */
[----:B------:R-:W3:Y:S01]  /*5710*/  SHFL.DOWN PT, R206, R192, 0x1, 0x1f ;  /* 0x08201f00c0ce7f89 */ /* 0x000ee200000e0000 */
[----:B------:R-:W-:Y:S01]  /*5720*/  FADD.FTZ R164, RZ, R164 ;  /* 0x000000a4ffa47221 */ /* 0x000fe20000010000 */
[----:B------:R-:W-:Y:S01]  /*5730*/  ISETP.NE.AND P3, PT, R82, RZ, PT ;  /* 0x000000ff5200720c */ /* 0x000fe20003f65270 */
[----:B------:R-:W-:Y:S01]  /*5740*/  FADD.FTZ R174, R128, R3 ;  /* 0x0000000380ae7221 */ /* 0x000fe20000010000 */
[----:B------:R-:W5:Y:S01]  /*5750*/  SHFL.IDX PT, R198, R6, RZ, 0x1f ;  /* 0x00001fff06c67589 */ /* 0x000f6200000e0000 */
[----:B------:R-:W-:Y:S01]  /*5760*/  FMUL.FTZ R202, R169, R164 ;  /* 0x000000a4a9ca7220 */ /* 0x000fe20000410000 */
[----:B------:R-:W-:Y:S02]  /*5770*/  IMAD R3, R43, UR4, R11 ;  /* 0x000000042b037c24 */ /* 0x000fe4000f8e020b */
[-C--:B------:R-:W-:Y:S01]  /*5780*/  FMUL.FTZ R169, R169, R174.reuse ;  /* 0x000000aea9a97220 */ /* 0x080fe20000410000 */
[----:B------:R-:W4:Y:S01]  /*5790*/  SHFL.DOWN PT, R210, R194, 0x1, 0x1f ;  /* 0x08201f00c2d27f89 */ /* 0x000f2200000e0000 */
[C---:B------:R-:W-:Y:S01]  /*57a0*/  LEA R2, P2, R10.reuse, R91, 0x2 ;  /* 0x0000005b0a027211 */ /* 0x040fe200078410ff */
[C---:B------:R-:W-:Y:S01]  /*57b0*/  FFMA.FTZ R202, R19.reuse, R174, -R202 ;  /* 0x000000ae13ca7223 */ /* 0x040fe200000108ca */
[----:B------:R-:W-:Y:S01]  /*57c0*/  FFMA.FTZ R11, R19, R164, R169 ;  /* 0x000000a4130b7223 */ /* 0x000fe200000100a9 */
[----:B------:R-:W4:Y:S01]  /*57d0*/  SHFL.DOWN PT, R208, R168, 0x1, 0x1f ;  /* 0x08201f00a8d07f89 */ /* 0x000f2200000e0000 */
[C---:B------:R-:W-:Y:S01]  /*57e0*/  FMUL.FTZ R169, R159.reuse, R174 ;  /* 0x000000ae9fa97220 */ /* 0x040fe20000410000 */
[----:B------:R-:W-:Y:S01]  /*57f0*/  FMUL.FTZ R19, R159, R164 ;  /* 0x000000a49f137220 */ /* 0x000fe20000410000 */
[----:B------:R-:W-:Y:S01]  /*5800*/  LEA.HI.X R3, R10, R89, R3, 0x2, P2 ;  /* 0x000000590a037211 */ /* 0x000fe200010f1403 */
[----:B------:R3:W4:Y:S01]  /*5810*/  SHFL.IDX PT, R197, R192, RZ, 0x1f ;  /* 0x00001fffc0c57589 */ /* 0x00072200000e0000 */
[C---:B------:R-:W-:Y:S01]  /*5820*/  FFMA.FTZ R205, R141.reuse, R202, R196 ;  /* 0x000000ca8dcd7223 */ /* 0x040fe200000100c4 */
[C---:B------:R-:W-:Y:S01]  /*5830*/  FFMA.FTZ R10, R160.reuse, R164, R169 ;  /* 0x000000a4a00a7223 */ /* 0x040fe200000100a9 */
[----:B------:R-:W-:Y:S01]  /*5840*/  FFMA.FTZ R196, R160, R174, -R19 ;  /* 0x000000aea0c47223 */ /* 0x000fe20000010813 */
[----:B-12---:R-:W1:Y:S01]  /*5850*/  SHFL.IDX PT, R191, R191, RZ, 0x1f ;  /* 0x00001fffbfbf7589 */ /* 0x006e6200000e0000 */
[----:B0-----:R-:W-:Y:S01]  /*5860*/  @P1 FMUL.FTZ R203, R204, R199 ;  /* 0x000000c7cccb1220 */ /* 0x001fe20000410000 */
[----:B------:R-:W-:Y:S01]  /*5870*/  FADD.FTZ R10, RZ, R10 ;  /* 0x0000000aff0a7221 */ /* 0x000fe20000010000 */
[----:B------:R-:W-:Y:S01]  /*5880*/  FFMA.FTZ R11, -R141, R11, R200 ;  /* 0x0000000b8d0b7223 */ /* 0x000fe200000101c8 */
[C---:B---3--:R-:W-:Y:S01]  /*5890*/  @P1 FMUL.FTZ R201, R206.reuse, R199 ;  /* 0x000000c7cec91220 */ /* 0x048fe20000410000 */
[----:B------:R-:W-:Y:S01]  /*58a0*/  FADD.FTZ R192, R127, R196 ;  /* 0x000000c47fc07221 */ /* 0x000fe20000010000 */
[----:B------:R-:W0:Y:S01]  /*58b0*/  SHFL.IDX PT, R168, R168, RZ, 0x1f ;  /* 0x00001fffa8a87589 */ /* 0x000e2200000e0000 */
[C---:B------:R-:W-:Y:S01]  /*58c0*/  FMUL.FTZ R169, R165.reuse, R10 ;  /* 0x0000000aa5a97220 */ /* 0x040fe20000410000 */
[-C--:B-----5:R-:W-:Y:S01]  /*58d0*/  @P1 FFMA.FTZ R203, R206, R198.reuse, R203 ;  /* 0x000000c6cecb1223 */ /* 0x0a0fe200000100cb */
[----:B------:R-:W-:Y:S01]  /*58e0*/  @P1 FFMA.FTZ R201, R204, R198, -R201 ;  /* 0x000000c6ccc91223 */ /* 0x000fe200000108c9 */
[-C--:B------:R-:W-:Y:S01]  /*58f0*/  FMUL.FTZ R165, R165, R192.reuse ;  /* 0x000000c0a5a57220 */ /* 0x080fe20000410000 */
[----:B------:R-:W-:Y:S01]  /*5900*/  FFMA.FTZ R169, R18, R192, -R169 ;  /* 0x000000c012a97223 */ /* 0x000fe200000108a9 */
[----:B----4-:R-:W-:Y:S01]  /*5910*/  @P1 FADD.FTZ R199, R210, R203 ;  /* 0x000000cbd2c71221 */ /* 0x010fe20000010000 */
[----:B------:R-:W2:Y:S01]  /*5920*/  SHFL.IDX PT, R194, R194, RZ, 0x1f ;  /* 0x00001fffc2c27589 */ /* 0x000ea200000e0000 */
[----:B------:R-:W-:Y:S01]  /*5930*/  FFMA.FTZ R18, R18, R10, R165 ;  /* 0x0000000a12127223 */ /* 0x000fe200000100a5 */
[----:B------:R-:W-:Y:S01]  /*5940*/  BSSY.RECONVERGENT B0, `(.L_x_16683) ;  /* 0x00000d3000007945 */ /* 0x000fe20003800200 */
[----:B------:R-:W-:Y:S01]  /*5950*/  @P1 FADD.FTZ R198, R208, R201 ;  /* 0x000000c9d0c61221 */ /* 0x000fe20000010000 */
[----:B------:R-:W-:Y:S01]  /*5960*/  FMUL.FTZ R19, R199, R9 ;  /* 0x00000009c7137220 */ /* 0x000fe20000410000 */
[----:B------:R-:W-:-:S02]  /*5970*/  FFMA.FTZ R18, -R140, R18, R11 ;  /* 0x000000128c127223 */ /* 0x000fc4000001010b */
[C---:B------:R-:W-:Y:S01]  /*5980*/  FMUL.FTZ R196, R198.reuse, R9 ;  /* 0x00000009c6c47220 */ /* 0x040fe20000410000 */
[----:B------:R-:W-:Y:S01]  /*5990*/  FFMA.FTZ R19, R198, R8, R19 ;  /* 0x00000008c6137223 */ /* 0x000fe20000010013 */
[----:B------:R-:W-:Y:S01]  /*59a0*/  FMUL.FTZ R9, R162, R192 ;  /* 0x000000c0a2097220 */ /* 0x000fe20000410000 */
[----:B------:R-:W-:Y:S01]  /*59b0*/  FMUL.FTZ R200, R197, R6 ;  /* 0x00000006c5c87220 */ /* 0x000fe20000410000 */
[----:B------:R-:W-:Y:S01]  /*59c0*/  FFMA.FTZ R198, R199, R8, -R196 ;  /* 0x00000008c7c67223 */ /* 0x000fe200000108c4 */
[----:B------:R-:W-:Y:S01]  /*59d0*/  FMUL.FTZ R196, R197, R7 ;  /* 0x00000007c5c47220 */ /* 0x000fe20000410000 */
[----:B------:R-:W-:Y:S01]  /*59e0*/  FADD.FTZ R186, R186, R19 ;  /* 0x00000013baba7221 */ /* 0x000fe20000010000 */
[----:B------:R-:W-:Y:S01]  /*59f0*/  FFMA.FTZ R8, R140, R169, R205 ;  /* 0x000000a98c087223 */ /* 0x000fe200000100cd */
[----:B------:R-:W-:Y:S01]  /*5a00*/  FADD.FTZ R187, R187, R198 ;  /* 0x000000c6bbbb7221 */ /* 0x000fe20000010000 */
[----:B-1----:R-:W-:Y:S01]  /*5a10*/  FFMA.FTZ R165, R191, R6, -R196 ;  /* 0x00000006bfa57223 */ /* 0x002fe200000108c4 */
[CC--:B------:R-:W-:Y:S01]  /*5a20*/  FMUL.FTZ R6, R162.reuse, R10.reuse ;  /* 0x0000000aa2067220 */ /* 0x0c0fe20000410000 */
[----:B------:R-:W-:Y:S01]  /*5a30*/  FFMA.FTZ R202, R161, R10, R9 ;  /* 0x0000000aa1ca7223 */ /* 0x000fe20000010009 */
[CC--:B------:R-:W-:Y:S01]  /*5a40*/  FMUL.FTZ R169, R162.reuse, R187.reuse ;  /* 0x000000bba2a97220 */ /* 0x0c0fe20000410000 */
[----:B------:R-:W-:Y:S01]  /*5a50*/  FMUL.FTZ R162, R162, R186 ;  /* 0x000000baa2a27220 */ /* 0x000fe20000410000 */
[----:B------:R-:W-:Y:S01]  /*5a60*/  FMUL.FTZ R9, R49, R188 ;  /* 0x000000bc31097220 */ /* 0x000fe20000410000 */
[C---:B------:R-:W-:Y:S01]  /*5a70*/  FFMA.FTZ R19, R161.reuse, R192, -R6 ;  /* 0x000000c0a1137223 */ /* 0x040fe20000010806 */
        /* <DEDUP_REMOVED lines=8> */
[----:B------:R-:W-:Y:S01]  /*5b00*/  FMUL.FTZ R198, R197, R4 ;  /* 0x00000004c5c67220 */ /* 0x000fe20000410000 */
[C---:B------:R-:W-:Y:S01]  /*5b10*/  FMUL.FTZ R161, R49.reuse, R183 ;  /* 0x000000b731a17220 */ /* 0x040fe20000410000 */
[----:B------:R-:W-:Y:S01]  /*5b20*/  P2R R9, PR, RZ, 0x8 ;  /* 0x00000008ff097803 */ /* 0x000fe20000000000 */
[C---:B------:R-:W-:Y:S01]  /*5b30*/  FMUL.FTZ R9, R49.reuse, R172 ;  /* 0x000000ac31097220 */ /* 0x040fe20000410000 */
[----:B0-----:R-:W-:Y:S01]  /*5b40*/  FADD.FTZ R6, R168, R165 ;  /* 0x000000a5a8067221 */ /* 0x001fe20000010000 */
[----:B------:R-:W-:Y:S01]  /*5b50*/  FFMA.FTZ R165, R49, R190, R162 ;  /* 0x000000be31a57223 */ /* 0x000fe200000100a2 */
[C---:B------:R-:W-:Y:S01]  /*5b60*/  FFMA.FTZ R4, R191.reuse, R4, -R196 ;  /* 0x00000004bf047223 */ /* 0x040fe200000108c4 */
[C---:B------:R-:W-:Y:S01]  /*5b70*/  FFMA.FTZ R5, R191.reuse, R5, R198 ;  /* 0x00000005bf057223 */ /* 0x040fe200000100c6 */
[----:B------:R-:W-:Y:S01]  /*5b80*/  FFMA.FTZ R7, R191, R7, R200 ;  /* 0x00000007bf077223 */ /* 0x000fe200000100c8 */
[C---:B------:R-:W-:Y:S01]  /*5b90*/  FFMA.FTZ R162, R48.reuse, R189, -R161 ;  /* 0x000000bd30a27223 */ /* 0x040fe200000108a1 */
[C---:B------:R-:W-:Y:S01]  /*5ba0*/  FMUL.FTZ R161, R48.reuse, R172 ;  /* 0x000000ac30a17220 */ /* 0x040fe20000410000 */
[----:B------:R-:W-:Y:S01]  /*5bb0*/  FFMA.FTZ R191, R48, R182, -R9 ;  /* 0x000000b630bf7223 */ /* 0x000fe20000010809 */
[C---:B------:R-:W-:Y:S01]  /*5bc0*/  FMUL.FTZ R9, R49.reuse, R180 ;  /* 0x000000b431097220 */ /* 0x040fe20000410000 */
[----:B--2---:R-:W-:Y:S01]  /*5bd0*/  FADD.FTZ R7, R194, R7 ;  /* 0x00000007c2077221 */ /* 0x004fe20000010000 */
[C---:B------:R-:W-:Y:S01]  /*5be0*/  FFMA.FTZ R197, R49.reuse, R182, R161 ;  /* 0x000000b631c57223 */ /* 0x040fe200000100a1 */
[C---:B------:R-:W-:Y:S01]  /*5bf0*/  FMUL.FTZ R198, R49.reuse, R167 ;  /* 0x000000a731c67220 */ /* 0x040fe20000410000 */
[C---:B------:R-:W-:Y:S01]  /*5c00*/  FFMA.FTZ R194, R48.reuse, R193, -R9 ;  /* 0x000000c130c27223 */ /* 0x040fe20000010809 */
[C---:B------:R-:W-:Y:S01]  /*5c10*/  FMUL.FTZ R161, R49.reuse, R164 ;  /* 0x000000a431a17220 */ /* 0x040fe20000410000 */
[----:B------:R-:W-:Y:S01]  /*5c20*/  FADD.FTZ R9, RZ, R202 ;  /* 0x000000caff097221 */ /* 0x000fe20000010000 */
[C---:B------:R-:W-:Y:S01]  /*5c30*/  FFMA.FTZ R199, R48.reuse, R179, -R198 ;  /* 0x000000b330c77223 */ /* 0x040fe200000108c6 */
[C---:B------:R-:W-:Y:S01]  /*5c40*/  FMUL.FTZ R200, R48.reuse, R167 ;  /* 0x000000a730c87220 */ /* 0x040fe20000410000 */
[----:B------:R-:W-:Y:S01]  /*5c50*/  FFMA.FTZ R198, R48, R174, -R161 ;  /* 0x000000ae30c67223 */ /* 0x000fe200000108a1 */
[C---:B------:R-:W-:Y:S01]  /*5c60*/  FMUL.FTZ R161, R49.reuse, R10 ;  /* 0x0000000a31a17220 */ /* 0x040fe20000410000 */
[----:B------:R-:W-:Y:S01]  /*5c70*/  FADD.FTZ R19, R126, R19 ;  /* 0x000000137e137221 */ /* 0x000fe20000010000 */
[C---:B------:R-:W-:Y:S01]  /*5c80*/  FMUL.FTZ R204, R49.reuse, R9 ;  /* 0x0000000931cc7220 */ /* 0x040fe20000410000 */
[----:B------:R-:W-:Y:S01]  /*5c90*/  FFMA.FTZ R201, R49, R179, R200 ;  /* 0x000000b331c97223 */ /* 0x000fe200000100c8 */
[C---:B------:R-:W-:Y:S01]  /*5ca0*/  FMUL.FTZ R168, R48.reuse, R183 ;  /* 0x000000b730a87220 */ /* 0x040fe20000410000 */
[C---:B------:R-:W-:Y:S01]  /*5cb0*/  FMUL.FTZ R196, R48.reuse, R180 ;  /* 0x000000b430c47220 */ /* 0x040fe20000410000 */
[C---:B------:R-:W-:Y:S01]  /*5cc0*/  FMUL.FTZ R200, R48.reuse, R164 ;  /* 0x000000a430c87220 */ /* 0x040fe20000410000 */
[C---:B------:R-:W-:Y:S01]  /*5cd0*/  FMUL.FTZ R202, R48.reuse, R10 ;  /* 0x0000000a30ca7220 */ /* 0x040fe20000410000 */
[C---:B------:R-:W-:Y:S01]  /*5ce0*/  FFMA.FTZ R203, R48.reuse, R192, -R161 ;  /* 0x000000c030cb7223 */ /* 0x040fe200000108a1 */
[C---:B------:R-:W-:Y:S01]  /*5cf0*/  FFMA.FTZ R204, R48.reuse, R19, -R204 ;  /* 0x0000001330cc7223 */ /* 0x040fe200000108cc */
[----:B------:R-:W-:Y:S01]  /*5d00*/  FMUL.FTZ R48, R48, R9 ;  /* 0x0000000930307220 */ /* 0x000fe20000410000 */
[----:B------:R-:W-:Y:S01]  /*5d10*/  FMUL.FTZ R161, R159, R184 ;  /* 0x000000b89fa17220 */ /* 0x000fe20000410000 */
[----:B------:R-:W-:Y:S01]  /*5d20*/  FFMA.FTZ R205, R49, R192, R202 ;  /* 0x000000c031cd7223 */ /* 0x000fe200000100ca */
[----:B------:R-:W-:Y:S01]  /*5d30*/  FMUL.FTZ R159, R159, R185 ;  /* 0x000000b99f9f7220 */ /* 0x000fe20000410000 */
[C---:B------:R-:W-:Y:S01]  /*5d40*/  FFMA.FTZ R202, R49.reuse, R19, R48 ;  /* 0x0000001331ca7223 */ /* 0x040fe20000010030 */
[C---:B------:R-:W-:Y:S01]  /*5d50*/  FFMA.FTZ R48, R160.reuse, R185, -R161 ;  /* 0x000000b9a0307223 */ /* 0x040fe200000108a1 */
[C---:B------:R-:W-:Y:S01]  /*5d60*/  FFMA.FTZ R168, R49.reuse, R189, R168 ;  /* 0x000000bd31a87223 */ /* 0x040fe200000100a8 */
[----:B------:R-:W-:Y:S01]  /*5d70*/  FFMA.FTZ R159, R160, R184, R159 ;  /* 0x000000b8a09f7223 */ /* 0x000fe2000001009f */
[----:B------:R-:W-:Y:S01]  /*5d80*/  FFMA.FTZ R196, R49, R193, R196 ;  /* 0x000000c131c47223 */ /* 0x000fe200000100c4 */
[----:B------:R-:W-:Y:S01]  /*5d90*/  FADD.FTZ R181, R181, R48 ;  /* 0x00000030b5b57221 */ /* 0x000fe20000010000 */
[----:B------:R-:W-:Y:S01]  /*5da0*/  FFMA.FTZ R200, R49, R174, R200 ;  /* 0x000000ae31c87223 */ /* 0x000fe200000100c8 */
[----:B------:R-:W-:Y:S01]  /*5db0*/  FADD.FTZ R178, R178, R159 ;  /* 0x0000009fb2b27221 */ /* 0x000fe20000010000 */
[----:B------:R0:W-:Y:S01]  /*5dc0*/  @!P3 STS.128 [UR6+0x21b0], R4 ;  /* 0x0021b004ff00b988 */ /* 0x0001e20008000c06 */
[C---:B------:R-:W-:Y:S01]  /*5dd0*/  FMUL.FTZ R49, R157.reuse, R181 ;  /* 0x000000b59d317220 */ /* 0x040fe20000410000 */
[----:B------:R-:W-:Y:S01]  /*5de0*/  FMUL.FTZ R160, R0, -R165 ;  /* 0x800000a500a07220 */ /* 0x000fe20000410000 */
[-C--:B------:R-:W-:Y:S01]  /*5df0*/  FMUL.FTZ R48, R157, R178.reuse ;  /* 0x000000b29d307220 */ /* 0x080fe20000410000 */
[----:B------:R-:W-:Y:S01]  /*5e00*/  STS [R68+0x420], R169 ;  /* 0x000420a944007388 */ /* 0x000fe20000000800 */
[C---:B------:R-:W-:Y:S01]  /*5e10*/  FFMA.FTZ R49, R158.reuse, R178, R49 ;  /* 0x000000b29e317223 */ /* 0x040fe20000010031 */
[C---:B------:R-:W-:Y:S01]  /*5e20*/  FMUL.FTZ R162, R145.reuse, R162 ;  /* 0x000000a291a27220 */ /* 0x040fe20000410000 */
[----:B------:R-:W-:Y:S01]  /*5e30*/  FFMA.FTZ R48, R158, R181, -R48 ;  /* 0x000000b59e307223 */ /* 0x000fe20000010830 */
[----:B------:R-:W-:Y:S01]  /*5e40*/  FMUL.FTZ R168, R145, -R168 ;  /* 0x800000a891a87220 */ /* 0x000fe20000410000 */
[----:B------:R-:W-:Y:S01]  /*5e50*/  FADD.FTZ R176, R176, R49 ;  /* 0x00000031b0b07221 */ /* 0x000fe20000010000 */
[C---:B------:R-:W-:Y:S01]  /*5e60*/  FMUL.FTZ R158, R144.reuse, -R197 ;  /* 0x800000c5909e7220 */ /* 0x040fe20000410000 */
[----:B------:R-:W-:Y:S01]  /*5e70*/  FADD.FTZ R177, R177, R48 ;  /* 0x00000030b1b17221 */ /* 0x000fe20000010000 */
[----:B------:R-:W-:Y:S01]  /*5e80*/  FMUL.FTZ R48, R144, R191 ;  /* 0x000000bf90307220 */ /* 0x000fe20000410000 */
[C---:B------:R-:W-:Y:S01]  /*5e90*/  FMUL.FTZ R194, R143.reuse, R194 ;  /* 0x000000c28fc27220 */ /* 0x040fe20000410000 */
[C---:B0-----:R-:W-:Y:S01]  /*5ea0*/  FMUL.FTZ R4, R156.reuse, R176 ;  /* 0x000000b09c047220 */ /* 0x041fe20000410000 */
[-C--:B------:R-:W-:Y:S01]  /*5eb0*/  FMUL.FTZ R5, R156, R177.reuse ;  /* 0x000000b19c057220 */ /* 0x080fe20000410000 */
[----:B------:R-:W-:Y:S01]  /*5ec0*/  FMUL.FTZ R196, R143, -R196 ;  /* 0x800000c48fc47220 */ /* 0x000fe20000410000 */
[----:B------:R0:W-:Y:S01]  /*5ed0*/  STS [R67+0x10], R48 ;  /* 0x0000103043007388 */ /* 0x0001e20000000800 */
[C---:B------:R-:W-:Y:S01]  /*5ee0*/  FFMA.FTZ R6, R155.reuse, R177, -R4 ;  /* 0x000000b19b067223 */ /* 0x040fe20000010804 */
[----:B------:R-:W-:Y:S01]  /*5ef0*/  FFMA.FTZ R4, R155, R176, R5 ;  /* 0x000000b09b047223 */ /* 0x000fe20000010005 */
[C---:B------:R-:W-:Y:S01]  /*5f00*/  FMUL.FTZ R198, R141.reuse, R198 ;  /* 0x000000c68dc67220 */ /* 0x040fe20000410000 */
[----:B------:R-:W-:Y:S01]  /*5f10*/  FMUL.FTZ R200, R141, -R200 ;  /* 0x800000c88dc87220 */ /* 0x000fe20000410000 */
[----:B------:R-:W-:Y:S01]  /*5f20*/  FADD.FTZ R175, R175, R6 ;  /* 0x00000006afaf7221 */ /* 0x000fe20000010000 */
[----:B------:R-:W-:Y:S01]  /*5f30*/  FADD.FTZ R173, R173, R4 ;  /* 0x00000004adad7221 */ /* 0x000fe20000010000 */
[----:B------:R-:W-:Y:S01]  /*5f40*/  FMUL.FTZ R6, R142, R199 ;  /* 0x000000c78e067220 */ /* 0x000fe20000410000 */
[----:B------:R-:W-:Y:S01]  /*5f50*/  FMUL.FTZ R204, R139, R204 ;  /* 0x000000cc8bcc7220 */ /* 0x000fe20000410000 */
[C---:B------:R-:W-:Y:S01]  /*5f60*/  FMUL.FTZ R4, R154.reuse, R175 ;  /* 0x000000af9a047220 */ /* 0x040fe20000410000 */
[----:B------:R-:W-:Y:S01]  /*5f70*/  FMUL.FTZ R154, R154, R173 ;  /* 0x000000ad9a9a7220 */ /* 0x000fe20000410000 */
[----:B0-----:R-:W-:Y:S01]  /*5f80*/  FMUL.FTZ R48, R142, -R201 ;  /* 0x800000c98e307220 */ /* 0x001fe20000410000 */
[----:B------:R0:W-:Y:S01]  /*5f90*/  STS [R67+0x20], R6 ;  /* 0x0000200643007388 */ /* 0x0001e20000000800 */
[C---:B------:R-:W-:Y:S01]  /*5fa0*/  FFMA.FTZ R5, R153.reuse, R173, R4 ;  /* 0x000000ad99057223 */ /* 0x040fe20000010004 */
[----:B------:R-:W-:Y:S01]  /*5fb0*/  FFMA.FTZ R154, R153, R175, -R154 ;  /* 0x000000af999a7223 */ /* 0x000fe2000001089a */
[----:B------:R-:W-:Y:S01]  /*5fc0*/  FMUL.FTZ R202, R139, -R202 ;  /* 0x800000ca8bca7220 */ /* 0x000fe20000410000 */
[----:B------:R-:W-:Y:S01]  /*5fd0*/  STS [R67+0x4], R160 ;  /* 0x000004a043007388 */ /* 0x000fe20000000800 */
[----:B------:R-:W-:Y:S01]  /*5fe0*/  FADD.FTZ R170, R170, R5 ;  /* 0x00000005aaaa7221 */ /* 0x000fe20000010000 */
[----:B------:R-:W-:Y:S01]  /*5ff0*/  FADD.FTZ R171, R171, R154 ;  /* 0x0000009aabab7221 */ /* 0x000fe20000010000 */
[----:B------:R-:W-:Y:S01]  /*6000*/  FADD.FTZ R190, -R133, R190 ;  /* 0x000000be85be7221 */ /* 0x000fe20000010100 */
[----:B------:R-:W-:Y:S01]  /*6010*/  STS [R67+0x8], R162 ;  /* 0x000008a243007388 */ /* 0x000fe20000000800 */
[CC--:B------:R-:W-:Y:S01]  /*6020*/  FMUL.FTZ R4, R148.reuse, R170.reuse ;  /* 0x000000aa94047220 */ /* 0x0c0fe20000410000 */
[----:B------:R-:W-:Y:S01]  /*6030*/  FMUL.FTZ R5, R148, R171 ;  /* 0x000000ab94057220 */ /* 0x000fe20000410000 */
[C---:B------:R-:W-:Y:S01]  /*6040*/  FMUL.FTZ R148, R140.reuse, R203 ;  /* 0x000000cb8c947220 */ /* 0x040fe20000410000 */
[----:B0-----:R-:W-:Y:S01]  /*6050*/  FMUL.FTZ R6, R140, -R205 ;  /* 0x800000cd8c067220 */ /* 0x001fe20000410000 */
[C---:B------:R-:W-:Y:S01]  /*6060*/  FFMA.FTZ R7, R15.reuse, R171, -R4 ;  /* 0x000000ab0f077223 */ /* 0x040fe20000010804 */
[----:B------:R-:W-:Y:S01]  /*6070*/  FFMA.FTZ R4, R15, R170, R5 ;  /* 0x000000aa0f047223 */ /* 0x000fe20000010005 */
[----:B------:R-:W-:Y:S01]  /*6080*/  STS [R67+0xc], R168 ;  /* 0x00000ca843007388 */ /* 0x000fe20000000800 */
[----:B------:R-:W-:Y:S01]  /*6090*/  FADD.FTZ R189, -R132, R189 ;  /* 0x000000bd84bd7221 */ /* 0x000fe20000010100 */
[----:B------:R-:W-:Y:S01]  /*60a0*/  FADD.FTZ R15, R166, R7 ;  /* 0x00000007a60f7221 */ /* 0x000fe20000010000 */
[----:B------:R-:W-:Y:S01]  /*60b0*/  FADD.FTZ R163, R163, R4 ;  /* 0x00000004a3a37221 */ /* 0x000fe20000010000 */
[----:B------:R-:W-:Y:S01]  /*60c0*/  STS [R67+0x14], R158 ;  /* 0x0000149e43007388 */ /* 0x000fe20000000800 */
[----:B------:R-:W-:Y:S01]  /*60d0*/  FMUL.FTZ R157, R173, R108 ;  /* 0x0000006cad9d7220 */ /* 0x000fe20000410000 */
[C---:B------:R-:W-:Y:S01]  /*60e0*/  FMUL.FTZ R5, R146.reuse, R15 ;  /* 0x0000000f92057220 */ /* 0x040fe20000410000 */
[-C--:B------:R-:W-:Y:S01]  /*60f0*/  FMUL.FTZ R146, R146, R163.reuse ;  /* 0x000000a392927220 */ /* 0x080fe20000410000 */
[----:B------:R-:W-:Y:S01]  /*6100*/  STS [R67+0x18], R194 ;  /* 0x000018c243007388 */ /* 0x000fe20000000800 */
[----:B------:R-:W-:Y:S01]  /*6110*/  FMUL.FTZ R155, R170, R100 ;  /* 0x00000064aa9b7220 */ /* 0x000fe20000410000 */
[C---:B------:R-:W-:Y:S01]  /*6120*/  FFMA.FTZ R4, R14.reuse, R163, R5 ;  /* 0x000000a30e047223 */ /* 0x040fe20000010005 */
[----:B------:R-:W-:Y:S01]  /*6130*/  FFMA.FTZ R153, R14, R15, -R146 ;  /* 0x0000000f0e997223 */ /* 0x000fe20000010892 */
[----:B------:R-:W-:Y:S01]  /*6140*/  STS [R67+0x1c], R196 ;  /* 0x00001cc443007388 */ /* 0x000fe20000000800 */
[-C--:B------:R-:W-:Y:S01]  /*6150*/  FMUL.FTZ R14, R163, R94.reuse ;  /* 0x0000005ea30e7220 */ /* 0x080fe20000410000 */
[----:B------:R-:W-:Y:S01]  /*6160*/  FADD.FTZ R17, R17, R4 ;  /* 0x0000000411117221 */ /* 0x000fe20000010000 */
[----:B------:R-:W-:Y:S01]  /*6170*/  FADD.FTZ R153, R16, R153 ;  /* 0x0000009910997221 */ /* 0x000fe20000010000 */
[----:B------:R0:W-:Y:S01]  /*6180*/  STS [R67+0x24], R48 ;  /* 0x0000243043007388 */ /* 0x0001e20000000800 */
[----:B------:R-:W-:Y:S01]  /*6190*/  FMUL.FTZ R4, R15, R94 ;  /* 0x0000005e0f047220 */ /* 0x000fe20000410000 */
[-C--:B------:R-:W-:Y:S01]  /*61a0*/  FMUL.FTZ R49, R17, R102.reuse ;  /* 0x0000006611317220 */ /* 0x080fe20000410000 */
[----:B------:R-:W-:Y:S01]  /*61b0*/  FMUL.FTZ R5, R153, R102 ;  /* 0x0000006699057220 */ /* 0x000fe20000410000 */
[----:B------:R-:W-:Y:S01]  /*61c0*/  STS [R67+0x28], R198 ;  /* 0x000028c643007388 */ /* 0x000fe20000000800 */
[----:B------:R-:W-:Y:S01]  /*61d0*/  FADD.FTZ R193, -R130, R193 ;  /* 0x000000c182c17221 */ /* 0x000fe20000010100 */
[----:B------:R-:W-:Y:S01]  /*61e0*/  FMUL.FTZ R7, R188, R49 ;  /* 0x00000031bc077220 */ /* 0x000fe20000410000 */
[----:B------:R-:W-:Y:S01]  /*61f0*/  FMUL.FTZ R16, R175, R108 ;  /* 0x0000006caf107220 */ /* 0x000fe20000410000 */
[----:B------:R-:W-:Y:S01]  /*6200*/  STS [R67+0x2c], R200 ;  /* 0x00002cc843007388 */ /* 0x000fe20000000800 */
[----:B------:R-:W-:Y:S01]  /*6210*/  FADD.FTZ R182, -R131, R182 ;  /* 0x000000b683b67221 */ /* 0x000fe20000010100 */
[-C--:B------:R-:W-:Y:S01]  /*6220*/  FFMA.FTZ R7, R190, R5.reuse, -R7 ;  /* 0x00000005be077223 */ /* 0x080fe20000010807 */
[----:B------:R-:W-:Y:S01]  /*6230*/  FMUL.FTZ R5, R188, R5 ;  /* 0x00000005bc057220 */ /* 0x000fe20000410000 */
[----:B------:R-:W-:Y:S01]  /*6240*/  STS [R67+0x30], R148 ;  /* 0x0000309443007388 */ /* 0x000fe20000000800 */
[----:B0-----:R-:W-:Y:S01]  /*6250*/  FMUL.FTZ R48, R180, R157 ;  /* 0x0000009db4307220 */ /* 0x001fe20000410000 */
[----:B------:R-:W-:Y:S01]  /*6260*/  FADD.FTZ R7, RZ, R7 ;  /* 0x00000007ff077221 */ /* 0x000fe20000010000 */
[----:B------:R-:W-:Y:S01]  /*6270*/  FFMA.FTZ R5, R190, R49, R5 ;  /* 0x00000031be057223 */ /* 0x000fe20000010005 */
[----:B------:R0:W-:Y:S01]  /*6280*/  STS [R67+0x34], R6 ;  /* 0x0000340643007388 */ /* 0x0001e20000000800 */
[----:B------:R-:W-:Y:S01]  /*6290*/  FMUL.FTZ R159, R171, R100 ;  /* 0x00000064ab9f7220 */ /* 0x000fe20000410000 */
[----:B------:R-:W-:Y:S01]  /*62a0*/  FMUL.FTZ R161, R172, R155 ;  /* 0x0000009baca17220 */ /* 0x000fe20000410000 */
[----:B------:R-:W-:Y:S01]  /*62b0*/  FADD.FTZ R5, RZ, R5 ;  /* 0x00000005ff057221 */ /* 0x000fe20000010000 */
[----:B------:R1:W-:Y:S01]  /*62c0*/  STS [R67+0x38], R204 ;  /* 0x000038cc43007388 */ /* 0x0003e20000000800 */
[----:B------:R-:W-:Y:S01]  /*62d0*/  FADD.FTZ R179, -R129, R179 ;  /* 0x000000b381b37221 */ /* 0x000fe20000010100 */
[-C--:B------:R-:W-:Y:S01]  /*62e0*/  FFMA.FTZ R161, R182, R159.reuse, -R161 ;  /* 0x0000009fb6a17223 */ /* 0x080fe200000108a1 */
[----:B------:R-:W-:Y:S01]  /*62f0*/  FMUL.FTZ R159, R172, R159 ;  /* 0x0000009fac9f7220 */ /* 0x000fe20000410000 */
[----:B------:R1:W-:Y:S01]  /*6300*/  STS [R67+0x3c], R202 ;  /* 0x00003cca43007388 */ /* 0x0003e20000000800 */
[----:B------:R-:W-:Y:S01]  /*6310*/  FMUL.FTZ R11, R184, R96 ;  /* 0x00000060b80b7220 */ /* 0x000fe20000410000 */
[----:B0-----:R-:W-:Y:S01]  /*6320*/  FMUL.FTZ R6, R183, R14 ;  /* 0x0000000eb7067220 */ /* 0x001fe20000410000 */
[----:B------:R-:W-:Y:S01]  /*6330*/  FFMA.FTZ R159, R182, R155, R159 ;  /* 0x0000009bb69f7223 */ /* 0x000fe2000001009f */
[----:B------:R-:W-:Y:S01]  /*6340*/  BAR.SYNC.DEFER_BLOCKING 0x0 ;  /* 0x0000000000007b1d */ /* 0x000fe20000010000 */
[----:B------:R-:W-:Y:S01]  /*6350*/  FMUL.FTZ R165, R181, R106 ;  /* 0x0000006ab5a57220 */ /* 0x000fe20000410000 */
[-C--:B------:R-:W-:Y:S01]  /*6360*/  FFMA.FTZ R6, R189, R4.reuse, -R6 ;  /* 0x00000004bd067223 */ /* 0x080fe20000010806 */
[----:B------:R-:W-:Y:S01]  /*6370*/  FMUL.FTZ R4, R183, R4 ;  /* 0x00000004b7047220 */ /* 0x000fe20000410000 */
[----:B------:R-:W-:Y:S01]  /*6380*/  FADD.FTZ R192, -R127, R192 ;  /* 0x000000c07fc07221 */ /* 0x000fe20000010100 */
[----:B------:R-:W-:Y:S01]  /*6390*/  FADD.FTZ R174, -R128, R174 ;  /* 0x000000ae80ae7221 */ /* 0x000fe20000010100 */
[----:B------:R-:W-:Y:S01]  /*63a0*/  FADD.FTZ R6, R7, R6 ;  /* 0x0000000607067221 */ /* 0x000fe20000010000 */
[----:B------:R-:W-:Y:S01]  /*63b0*/  FFMA.FTZ R4, R189, R14, R4 ;  /* 0x0000000ebd047223 */ /* 0x000fe20000010004 */
[-C--:B------:R-:W-:Y:S01]  /*63c0*/  FFMA.FTZ R7, R193, R16.reuse, -R48 ;  /* 0x00000010c1077223 */ /* 0x080fe20000010830 */
[----:B------:R-:W-:Y:S01]  /*63d0*/  FMUL.FTZ R48, R180, R16 ;  /* 0x00000010b4307220 */ /* 0x000fe20000410000 */
[-C--:B------:R-:W-:Y:S01]  /*63e0*/  FMUL.FTZ R16, R176, R98.reuse ;  /* 0x00000062b0107220 */ /* 0x080fe20000410000 */
[----:B------:R-:W-:Y:S01]  /*63f0*/  FADD.FTZ R4, R5, R4 ;  /* 0x0000000405047221 */ /* 0x000fe20000010000 */
[----:B------:R-:W-:Y:S01]  /*6400*/  FADD.FTZ R6, R6, R161 ;  /* 0x000000a106067221 */ /* 0x000fe20000010000 */
[----:B------:R-:W-:Y:S01]  /*6410*/  FFMA.FTZ R5, R193, R157, R48 ;  /* 0x0000009dc1057223 */ /* 0x000fe20000010030 */
[----:B------:R-:W-:Y:S01]  /*6420*/  FMUL.FTZ R48, R177, R98 ;  /* 0x00000062b1307220 */ /* 0x000fe20000410000 */
[----:B------:R-:W-:Y:S01]  /*6430*/  FMUL.FTZ R146, R167, R16 ;  /* 0x00000010a7927220 */ /* 0x000fe20000410000 */
[----:B------:R-:W-:Y:S01]  /*6440*/  FADD.FTZ R4, R4, R159 ;  /* 0x0000009f04047221 */ /* 0x000fe20000010000 */
[----:B------:R-:W-:Y:S01]  /*6450*/  FMUL.FTZ R159, R178, R106 ;  /* 0x0000006ab29f7220 */ /* 0x000fe20000410000 */
[----:B------:R-:W-:Y:S01]  /*6460*/  FADD.FTZ R6, R6, R7 ;  /* 0x0000000706067221 */ /* 0x000fe20000010000 */
[-C--:B------:R-:W-:Y:S01]  /*6470*/  FFMA.FTZ R161, R179, R48.reuse, -R146 ;  /* 0x00000030b3a17223 */ /* 0x080fe20000010892 */
[----:B------:R-:W-:Y:S01]  /*6480*/  FMUL.FTZ R48, R167, R48 ;  /* 0x00000030a7307220 */ /* 0x000fe20000410000 */
[----:B------:R-:W-:Y:S01]  /*6490*/  FADD.FTZ R4, R4, R5 ;  /* 0x0000000504047221 */ /* 0x000fe20000010000 */
[----:B------:R-:W-:Y:S01]  /*64a0*/  LEA R146, R138, -R123, 0x1 ;  /* 0x8000007b8a927211 */ /* 0x000fe200078e08ff */
[----:B------:R-:W-:Y:S01]  /*64b0*/  FMUL.FTZ R7, R10, R11 ;  /* 0x0000000b0a077220 */ /* 0x000fe20000410000 */
[----:B------:R1:W0:Y:S01]  /*64c0*/  LDS R191, [R66+0x4a0] ;  /* 0x0004a00042bf7984 */ /* 0x0002220000000800 */
[----:B------:R-:W-:Y:S01]  /*64d0*/  FFMA.FTZ R5, R179, R16, R48 ;  /* 0x00000010b3057223 */ /* 0x000fe20000010030 */
[----:B------:R-:W-:Y:S01]  /*64e0*/  ISETP.GE.AND P1, PT, R146, 0x1, PT ;  /* 0x000000019200780c */ /* 0x000fe20003f26270 */
[C---:B------:R-:W-:Y:S01]  /*64f0*/  FMUL.FTZ R169, R164.reuse, R165 ;  /* 0x000000a5a4a97220 */ /* 0x040fe20000410000 */
[-C--:B------:R-:W-:Y:S01]  /*6500*/  FMUL.FTZ R48, R164, R159.reuse ;  /* 0x0000009fa4307220 */ /* 0x080fe20000410000 */
[----:B------:R-:W-:Y:S01]  /*6510*/  FADD.FTZ R4, R4, R5 ;  /* 0x0000000504047221 */ /* 0x000fe20000010000 */
[----:B------:R-:W-:Y:S01]  /*6520*/  FMUL.FTZ R5, R185, R96 ;  /* 0x00000060b9057220 */ /* 0x000fe20000410000 */
[C---:B------:R-:W-:Y:S01]  /*6530*/  FFMA.FTZ R169, R174.reuse, R159, R169 ;  /* 0x0000009faea97223 */ /* 0x040fe200000100a9 */
[----:B------:R-:W-:Y:S01]  /*6540*/  FFMA.FTZ R165, R174, R165, -R48 ;  /* 0x000000a5aea57223 */ /* 0x000fe20000010830 */
[----:B------:R-:W-:Y:S01]  /*6550*/  FADD.FTZ R6, R6, R161 ;  /* 0x000000a106067221 */ /* 0x000fe20000010000 */
[-C--:B------:R-:W-:Y:S01]  /*6560*/  FFMA.FTZ R7, R192, R5.reuse, -R7 ;  /* 0x00000005c0077223 */ /* 0x080fe20000010807 */
[----:B------:R-:W-:Y:S01]  /*6570*/  FMUL.FTZ R5, R10, R5 ;  /* 0x000000050a057220 */ /* 0x000fe20000410000 */
[----:B------:R-:W-:Y:S01]  /*6580*/  FMUL.FTZ R48, R12, R9 ;  /* 0x000000090c307220 */ /* 0x000fe20000410000 */
[----:B------:R-:W-:Y:S01]  /*6590*/  FADD.FTZ R4, R4, R169 ;  /* 0x000000a904047221 */ /* 0x000fe20000010000 */
[----:B------:R-:W-:Y:S01]  /*65a0*/  FMUL.FTZ R12, R12, R19 ;  /* 0x000000130c0c7220 */ /* 0x000fe20000410000 */
[----:B------:R-:W-:Y:S01]  /*65b0*/  FFMA.FTZ R5, R192, R11, R5 ;  /* 0x0000000bc0057223 */ /* 0x000fe20000010005 */
[----:B------:R-:W-:Y:S01]  /*65c0*/  FADD.FTZ R6, R6, R165 ;  /* 0x000000a506067221 */ /* 0x000fe20000010000 */
[C---:B------:R-:W-:Y:S01]  /*65d0*/  ISETP.GE.AND P2, PT, R146.reuse, 0x21, PT ;  /* 0x000000219200780c */ /* 0x040fe20003f46270 */
[C---:B------:R-:W-:Y:S01]  /*65e0*/  FFMA.FTZ R48, R13.reuse, R19, -R48 ;  /* 0x000000130d307223 */ /* 0x040fe20000010830 */
[C---:B------:R-:W-:Y:S01]  /*65f0*/  ISETP.GE.AND P3, PT, R146.reuse, 0x41, PT ;  /* 0x000000419200780c */ /* 0x040fe20003f66270 */
[----:B------:R-:W-:Y:S01]  /*6600*/  FFMA.FTZ R12, R13, R9, R12 ;  /* 0x000000090d0c7223 */ /* 0x000fe2000001000c */
[----:B------:R-:W-:Y:S01]  /*6610*/  ISETP.GE.AND P4, PT, R146, 0x61, PT ;  /* 0x000000619200780c */ /* 0x000fe20003f86270 */
[----:B------:R-:W-:Y:S01]  /*6620*/  FADD.FTZ R4, R4, R5 ;  /* 0x0000000504047221 */ /* 0x000fe20000010000 */
[----:B------:R-:W-:Y:S01]  /*6630*/  FADD.FTZ R7, R6, R7 ;  /* 0x0000000706077221 */ /* 0x000fe20000010000 */
[----:B-1----:R-:W-:Y:S10]  /*6640*/  @!P1 BRA `(.L_x_16684) ;  /* 0x0000000000089947 */ /* 0x002ff40003800000 */
[----:B------:R-:W1:Y:S04]  /*6650*/  LDS R5, [R70+0x420] ;  /* 0x0004200046057984 */ /* 0x000e680000000800 */
[----:B-1----:R1:W-:Y:S02]  /*6660*/  REDG.E.ADD.F32.FTZ.RN.STRONG.GPU desc[UR16][R2.64], R5 ;  /* 0x00000005020079a6 */ /* 0x0023e4000c12f310 */
.L_x_16684:
[----:B------:R-:W-:Y:S05]  /*6670*/  BSYNC.RECONVERGENT B0 ;  /* 0x0000000000007941 */ /* 0x000fea0003800200 */
.L_x_16683:
[----:B------:R-:W-:Y:S04]  /*6680*/  BSSY.RECONVERGENT B0, `(.L_x_16685) ;  /* 0x0000003000007945 */ /* 0x000fe80003800200 */
[----:B------:R-:W-:Y:S05]  /*6690*/  @!P2 BRA `(.L_x_16686) ;  /* 0x000000000004a947 */ /* 0x000fea0003800000 */
[----:B0-----:R2:W-:Y:S02]  /*66a0*/  REDG.E.ADD.F32.FTZ.RN.STRONG.GPU desc[UR16][R2.64+0x80], R191 ;  /* 0x000080bf020079a6 */ /* 0x0015e4000c12f310 */
.L_x_16686:
[----:B------:R-:W-:Y:S05]  /*66b0*/  BSYNC.RECONVERGENT B0 ;  /* 0x0000000000007941 */ /* 0x000fea0003800200 */
.L_x_16685:
[----:B-1----:R1:W3:Y:S01]  /*66c0*/  LDS R5, [R65+0x520] ;  /* 0x0005200041057984 */ /* 0x0022e20000000800 */
[----:B------:R-:W-:Y:S04]  /*66d0*/  BSSY.RECONVERGENT B0, `(.L_x_16687) ;  /* 0x0000003000007945 */ /* 0x000fe80003800200 */
[----:B------:R-:W-:Y:S05]  /*66e0*/  @!P3 BRA `(.L_x_16688) ;  /* 0x000000000004b947 */ /* 0x000fea0003800000 */
[----:B---3--:R4:W-:Y:S02]  /*66f0*/  REDG.E.ADD.F32.FTZ.RN.STRONG.GPU desc[UR16][R2.64+0x100], R5 ;  /* 0x00010005020079a6 */ /* 0x0089e4000c12f310 */
.L_x_16688:
[----:B------:R-:W-:Y:S05]  /*6700*/  BSYNC.RECONVERGENT B0 ;  /* 0x0000000000007941 */ /* 0x000fea0003800200 */
.L_x_16687:
[----:B---34-:R3:W4:Y:S01]  /*6710*/  LDS R5, [R64+0x5a0] ;  /* 0x0005a00040057984 */ /* 0x0187220000000800 */
[----:B------:R-:W-:Y:S04]  /*6720*/  BSSY.RECONVERGENT B0, `(.L_x_16689) ;  /* 0x0000003000007945 */ /* 0x000fe80003800200 */
[----:B------:R-:W-:Y:S05]  /*6730*/  @!P4 BRA `(.L_x_16690) ;  /* 0x000000000004c947 */ /* 0x000fea0003800000 */
[----:B----4-:R4:W-:Y:S02]  /*6740*/  REDG.E.ADD.F32.FTZ.RN.STRONG.GPU desc[UR16][R2.64+0x180], R5 ;  /* 0x00018005020079a6 */ /* 0x0109e4000c12f310 */
.L_x_16690:
[----:B------:R-:W-:Y:S05]  /*6750*/  BSYNC.RECONVERGENT B0 ;  /* 0x0000000000007941 */ /* 0x000fea0003800200 */
.L_x_16689:
        /* <DEDUP_REMOVED lines=10> */
.L_x_16692:
[----:B------:R-:W-:Y:S05]  /*6800*/  BSYNC.RECONVERGENT B0 ;  /* 0x0000000000007941 */ /* 0x000fea0003800200 */
.L_x_16691:
[----:B0-----:R0:W0:Y:S01]  /*6810*/  LDS R5, [R62+0x6a0] ;  /* 0x0006a0003e057984 */ /* 0x0010220000000800 */
[----:B------:R-:W-:Y:S04]  /*6820*/  BSSY.RECONVERGENT B0, `(.L_x_16693) ;  /* 0x0000003000007945 */ /* 0x000fe80003800200 */
[----:B------:R-:W-:Y:S05]  /*6830*/  @!P1 BRA `(.L_x_16694) ;  /* 0x0000000000049947 */ /* 0x000fea0003800000 */
[----:B0-----:R0:W-:Y:S02]  /*6840*/  REDG.E.ADD.F32.FTZ.RN.STRONG.GPU desc[UR16][R2.64+0x280], R5 ;  /* 0x00028005020079a6 */ /* 0x0011e4000c12f310 */
.L_x_16694:
[----:B------:R-:W-:Y:S05]  /*6850*/  BSYNC.RECONVERGENT B0 ;  /* 0x0000000000007941 */ /* 0x000fea0003800200 */
.L_x_16693:
[----:B0-----:R0:W0:Y:S01]  /*6860*/  LDS R5, [R61+0x720] ;  /* 0x000720003d057984 */ /* 0x0010220000000800 */
[----:B------:R-:W-:Y:S04]  /*6870*/  BSSY.RECONVERGENT B0, `(.L_x_16695) ;  /* 0x0000003000007945 */ /* 0x000fe80003800200 */
[----:B------:R-:W-:Y:S05]  /*6880*/  @!P2 BRA `(.L_x_16696) ;  /* 0x000000000004a947 */ /* 0x000fea0003800000 */
[----:B0-----:R0:W-:Y:S02]  /*6890*/  REDG.E.ADD.F32.FTZ.RN.STRONG.GPU desc[UR16][R2.64+0x300], R5 ;  /* 0x00030005020079a6 */ /* 0x0011e4000c12f310 */
.L_x_16696:
[----:B------:R-:W-:Y:S05]  /*68a0*/  BSYNC.RECONVERGENT B0 ;  /* 0x0000000000007941 */ /* 0x000fea0003800200 */
.L_x_16695:
[----:B0-----:R0:W0:Y:S01]  /*68b0*/  LDS R5, [R60+0x7a0] ;  /* 0x0007a0003c057984 */ /* 0x0010220000000800 */
[----:B------:R-:W-:Y:S04]  /*68c0*/  BSSY.RECONVERGENT B0, `(.L_x_16697) ;  /* 0x0000003000007945 */ /* 0x000fe80003800200 */
[----:B------:R-:W-:Y:S05]  /*68d0*/  @!P3 BRA `(.L_x_16698) ;  /* 0x000000000004b947 */ /* 0x000fea0003800000 */
[----:B0-----:R0:W-:Y:S02]  /*68e0*/  REDG.E.ADD.F32.FTZ.RN.STRONG.GPU desc[UR16][R2.64+0x380], R5 ;  /* 0x00038005020079a6 */ /* 0x0011e4000c12f310 */
.L_x_16698:
[----:B------:R-:W-:Y:S05]  /*68f0*/  BSYNC.RECONVERGENT B0 ;  /* 0x0000000000007941 */ /* 0x000fea0003800200 */
.L_x_16697:
[----:B0-----:R0:W0:Y:S01]  /*6900*/  LDS R5, [R59+0x820] ;  /* 0x000820003b057984 */ /* 0x0010220000000800 */
[----:B------:R-:W-:Y:S04]  /*6910*/  BSSY.RECONVERGENT B0, `(.L_x_16699) ;  /* 0x0000003000007945 */ /* 0x000fe80003800200 */
[----:B------:R-:W-:Y:S05]  /*6920*/  @!P4 BRA `(.L_x_16700) ;  /* 0x000000000004c947 */ /* 0x000fea0003800000 */
[----:B0-----:R0:W-:Y:S02]  /*6930*/  REDG.E.ADD.F32.FTZ.RN.STRONG.GPU desc[UR16][R2.64+0x400], R5 ;  /* 0x00040005020079a6 */ /* 0x0011e4000c12f310 */
.L_x_16700:
[----:B------:R-:W-:Y:S05]  /*6940*/  BSYNC.RECONVERGENT B0 ;  /* 0x0000000000007941 */ /* 0x000fea0003800200 */
.L_x_16699:
[----:B0-----:R0:W0:Y:S01]  /*6950*/  LDS R5, [R58+0x8a0] ;  /* 0x0008a0003a057984 */ /* 0x0010220000000800 */
[----:B------:R-:W-:Y:S04]  /*6960*/  BSSY.RECONVERGENT B0, `(.L_x_16701) ;  /* 0x0000003000007945 */ /* 0x000fe80003800200 */
[----:B------:R-:W-:Y:S05]  /*6970*/  @!P5 BRA `(.L_x_16702) ;  /* 0x000000000004d947 */ /* 0x000fea0003800000 */
[----:B0-----:R0:W-:Y:S02]  /*6980*/  REDG.E.ADD.F32.FTZ.RN.STRONG.GPU desc[UR16][R2.64+0x480], R5 ;  /* 0x00048005020079a6 */ /* 0x0011e4000c12f310 */
.L_x_16702:
[----:B------:R-:W-:Y:S05]  /*6990*/  BSYNC.RECONVERGENT B0 ;  /* 0x0000000000007941 */ /* 0x000fea0003800200 */
.L_x_16701:
        /* <DEDUP_REMOVED lines=10> */
.L_x_16704:
[----:B------:R-:W-:Y:S05]  /*6a40*/  BSYNC.RECONVERGENT B0 ;  /* 0x0000000000007941 */ /* 0x000fea0003800200 */
.L_x_16703:
[----:B0-----:R0:W0:Y:S01]  /*6a50*/  LDS R5, [R56+0x9a0] ;  /* 0x0009a00038057984 */ /* 0x0010220000000800 */
[----:B------:R-:W-:Y:S01]  /*6a60*/  BSSY.RECONVERGENT B0, `(.L_x_16705) ;  /* 0x0000004000007945 */ /* 0x000fe20003800200 */
[----:B------:R-:W-:-:S03]  /*6a70*/  FMUL.FTZ R146, R186, R104 ;  /* 0x00000068ba927220 */ /* 0x000fc60000410000 */
[----:B------:R-:W-:Y:S05]  /*6a80*/  @!P1 BRA `(.L_x_16706) ;  /* 0x0000000000049947 */ /* 0x000fea0003800000 */
[----:B0-----:R0:W-:Y:S02]  /*6a90*/  REDG.E.ADD.F32.FTZ.RN.STRONG.GPU desc[UR16][R2.64+0x580], R5 ;  /* 0x00058005020079a6 */ /* 0x0011e4000c12f310 */
.L_x_16706:
[----:B------:R-:W-:Y:S05]  /*6aa0*/  BSYNC.RECONVERGENT B0 ;  /* 0x0000000000007941 */ /* 0x000fea0003800200 */
.L_x_16705:
[----:B0-----:R0:W0:Y:S01]  /*6ab0*/  LDS R5, [R55+0xa20] ;  /* 0x000a200037057984 */ /* 0x0010220000000800 */
[----:B------:R-:W-:Y:S01]  /*6ac0*/  BSSY.RECONVERGENT B0, `(.L_x_16707) ;  /* 0x0000006000007945 */ /* 0x000fe20003800200 */
[----:B------:R-:W-:Y:S01]  /*6ad0*/  FMUL.FTZ R6, R187, R104 ;  /* 0x00000068bb067220 */ /* 0x000fe20000410000 */
[----:B------:R-:W-:Y:S01]  /*6ae0*/  FADD.FTZ R19, -R126, R19 ;  /* 0x000000137e137221 */ /* 0x000fe20000010100 */
[----:B------:R-:W-:Y:S01]  /*6af0*/  FMUL.FTZ R148, R9, R146 ;  /* 0x0000009209947220 */ /* 0x000fe20000410000 */
[----:B------:R-:W-:Y:S06]  /*6b00*/  @!P2 BRA `(.L_x_16708) ;  /* 0x000000000004a947 */ /* 0x000fec0003800000 */
[----:B0-----:R0:W-:Y:S02]  /*6b10*/  REDG.E.ADD.F32.FTZ.RN.STRONG.GPU desc[UR16][R2.64+0x600], R5 ;  /* 0x00060005020079a6 */ /* 0x0011e4000c12f310 */
.L_x_16708:
[----:B------:R-:W-:Y:S05]  /*6b20*/  BSYNC.RECONVERGENT B0 ;  /* 0x0000000000007941 */ /* 0x000fea0003800200 */
.L_x_16707:
[----:B0-----:R0:W0:Y:S01]  /*6b30*/  LDS R5, [R54+0xaa0] ;  /* 0x000aa00036057984 */ /* 0x0010220000000800 */
[----:B------:R-:W-:Y:S01]  /*6b40*/  BSSY.RECONVERGENT B0, `(.L_x_16709) ;  /* 0x0000005000007945 */ /* 0x000fe20003800200 */
[-C--:B------:R-:W-:Y:S01]  /*6b50*/  FFMA.FTZ R148, R19, R6.reuse, -R148 ;  /* 0x0000000613947223 */ /* 0x080fe20000010894 */
[----:B------:R-:W-:Y:S02]  /*6b60*/  FMUL.FTZ R6, R9, R6 ;  /* 0x0000000609067220 */ /* 0x000fe40000410000 */
[----:B------:R-:W-:Y:S05]  /*6b70*/  @!P3 BRA `(.L_x_16710) ;  /* 0x000000000004b947 */ /* 0x000fea0003800000 */
[----:B0-----:R0:W-:Y:S02]  /*6b80*/  REDG.E.ADD.F32.FTZ.RN.STRONG.GPU desc[UR16][R2.64+0x680], R5 ;  /* 0x00068005020079a6 */ /* 0x0011e4000c12f310 */
.L_x_16710:
[----:B------:R-:W-:Y:S05]  /*6b90*/  BSYNC.RECONVERGENT B0 ;  /* 0x0000000000007941 */ /* 0x000fea0003800200 */
.L_x_16709:
[----:B------:R1:W1:Y:S01]  /*6ba0*/  LDS R13, [R53+0xb20] ;  /* 0x000b2000350d7984 */ /* 0x0002620000000800 */
[----:B------:R-:W-:Y:S01]  /*6bb0*/  BSSY.RECONVERGENT B0, `(.L_x_16711) ;  /* 0x0000004000007945 */ /* 0x000fe20003800200 */
[----:B0-----:R-:W-:-:S03]  /*6bc0*/  FFMA.FTZ R5, R19, R146, R6 ;  /* 0x0000009213057223 */ /* 0x001fc60000010006 */
[----:B------:R-:W-:Y:S05]  /*6bd0*/  @!P4 BRA `(.L_x_16712) ;  /* 0x000000000004c947 */ /* 0x000fea0003800000 */
[----:B-1----:R0:W-:Y:S02]  /*6be0*/  REDG.E.ADD.F32.FTZ.RN.STRONG.GPU desc[UR16][R2.64+0x700], R13 ;  /* 0x0007000d020079a6 */ /* 0x0021e4000c12f310 */
.L_x_16712:
[----:B------:R-:W-:Y:S05]  /*6bf0*/  BSYNC.RECONVERGENT B0 ;  /* 0x0000000000007941 */ /* 0x000fea0003800200 */
.L_x_16711:
[----:B------:R-:W-:Y:S01]  /*6c00*/  FADD.FTZ R4, R4, R5 ;  /* 0x0000000504047221 */ /* 0x000fe20000010000 */
[----:B------:R-:W-:Y:S01]  /*6c10*/  FADD.FTZ R5, R7, R148 ;  /* 0x0000009407057221 */ /* 0x000fe20000010000 */
[----:B------:R-:W-:Y:S01]  /*6c20*/  BSSY.RECONVERGENT B0, `(.L_x_16713) ;  /* 0x0000005000007945 */ /* 0x000fe20003800200 */
[----:B------:R0:W0:Y:S01]  /*6c30*/  LDS R7, [R52+0xba0] ;  /* 0x000ba00034077984 */ /* 0x0000220000000800 */
[----:B------:R-:W-:Y:S02]  /*6c40*/  FFMA.FTZ R6, R139, R48, R8 ;  /* 0x000000308b067223 */ /* 0x000fe40000010008 */
[----:B------:R-:W-:Y:S05]  /*6c50*/  @!P5 BRA `(.L_x_16714) ;  /* 0x000000000004d947 */ /* 0x000fea0003800000 */
[----:B0-----:R0:W-:Y:S02]  /*6c60*/  REDG.E.ADD.F32.FTZ.RN.STRONG.GPU desc[UR16][R2.64+0x780], R7 ;  /* 0x00078007020079a6 */ /* 0x0011e4000c12f310 */
.L_x_16714:
[----:B------:R-:W-:Y:S05]  /*6c70*/  BSYNC.RECONVERGENT B0 ;  /* 0x0000000000007941 */ /* 0x000fea0003800200 */
.L_x_16713:
[----:B0-----:R-:W-:Y:S01]  /*6c80*/  FFMA.FTZ R7, -R139, R12, R18 ;  /* 0x0000000c8b077223 */ /* 0x001fe20000010112 */
[----:B--2---:R-:W0:Y:S01]  /*6c90*/  SHFL.DOWN PT, R3, R4, 0x1, 0x1f ;  /* 0x08201f0004037f89 */ /* 0x004e2200000e0000 */
[----:B------:R-:W-:Y:S01]  /*6ca0*/  ISETP.GT.AND P1, PT, R95, 0x1e, PT ;  /* 0x0000001e5f00780c */ /* 0x000fe20003f24270 */
[----:B------:R-:W-:Y:S01]  /*6cb0*/  FADD.FTZ R124, R11, R124 ;  /* 0x0000007c0b7c7221 */ /* 0x000fe20000010000 */
[----:B------:R-:W-:Y:S01]  /*6cc0*/  FADD.FTZ R119, R16, R119 ;  /* 0x0000007710777221 */ /* 0x000fe20000010000 */
[----:B------:R-:W2:Y:S01]  /*6cd0*/  SHFL.DOWN PT, R2, R5, 0x1, 0x1f ;  /* 0x08201f0005027f89 */ /* 0x000ea200000e0000 */
[----:B------:R-:W-:Y:S01]  /*6ce0*/  ISETP.GT.AND P2, PT, R95, 0xf, PT ;  /* 0x0000000f5f00780c */ /* 0x000fe20003f44270 */
[----:B------:R-:W-:Y:S01]  /*6cf0*/  BSSY.RECONVERGENT B0, `(.L_x_16715) ;  /* 0x000005e000007945 */ /* 0x000fe20003800200 */
[----:B------:R-:W-:Y:S01]  /*6d00*/  FADD.FTZ R121, R146, R121 ;  /* 0x0000007992797221 */ /* 0x000fe20000010000 */
        /* <DEDUP_REMOVED lines=8> */
[----:B------:R-:W-:Y:S01]  /*6d90*/  FFMA.FTZ R2, R46, R186, R3 ;  /* 0x000000ba2e027223 */ /* 0x000fe20000010003 */
[----:B------:R-:W-:Y:S01]  /*6da0*/  FMUL.FTZ R3, R47, R184 ;  /* 0x000000b82f037220 */ /* 0x000fe20000410000 */
[----:B-1----:R-:W-:Y:S01]  /*6db0*/  @!P1 FADD.FTZ R6, R6, R13 ;  /* 0x0000000d06069221 */ /* 0x002fe20000010000 */
        /* <DEDUP_REMOVED lines=12> */
[-C--:B------:R-:W-:Y:S01]  /*6e80*/  FMUL.FTZ R3, R47, R181.reuse ;  /* 0x000000b52f037220 */ /* 0x080fe20000410000 */
[----:B------:R-:W-:Y:S01]  /*6e90*/  FFMA.FTZ R11, R147, R186, R2 ;  /* 0x000000ba930b7223 */ /* 0x000fe20000010002 */
[----:B------:R-:W-:Y:S01]  /*6ea0*/  FMUL.FTZ R2, R47, R178 ;  /* 0x000000b22f027220 */ /* 0x000fe20000410000 */
[C---:B------:R-:W-:Y:S01]  /*6eb0*/  FFMA.FTZ R185, R46.reuse, R184, R185 ;  /* 0x000000b82eb97223 */ /* 0x040fe200000100b9 */
[C---:B------:R-:W-:Y:S01]  /*6ec0*/  FFMA.FTZ R3, R46.reuse, R178, R3 ;  /* 0x000000b22e037223 */ /* 0x040fe20000010003 */
[----:B------:R-:W-:Y:S01]  /*6ed0*/  FADD.FTZ R116, R11, R116 ;  /* 0x000000740b747221 */ /* 0x000fe20000010000 */
[----:B------:R-:W-:Y:S01]  /*6ee0*/  FFMA.FTZ R181, R46, R181, -R2 ;  /* 0x000000b52eb57223 */ /* 0x000fe20000010802 */
[----:B0-----:R-:W-:Y:S01]  /*6ef0*/  @!P1 FADD.FTZ R5, R5, R12 ;  /* 0x0000000c05059221 */ /* 0x001fe20000010000 */
[----:B------:R-:W-:Y:S01]  /*6f00*/  FMUL.FTZ R185, R192, R185 ;  /* 0x000000b9c0b97220 */ /* 0x000fe20000410000 */
[----:B-1----:R-:W-:-:S03]  /*6f10*/  @!P1 FADD.FTZ R4, R4, R13 ;  /* 0x0000000d04049221 */ /* 0x002fc60000010000 */
[----:B------:R-:W0:Y:S01]  /*6f20*/  SHFL.DOWN PT, R12, R5, 0x4, 0x1f ;  /* 0x08801f00050c7f89 */ /* 0x000e2200000e0000 */
        /* <DEDUP_REMOVED lines=9> */
[-C--:B------:R-:W-:Y:S01]  /*6fc0*/  FFMA.FTZ R8, R46, R177.reuse, -R3 ;  /* 0x000000b12e087223 */ /* 0x080fe20000010803 */
[C---:B------:R-:W-:Y:S01]  /*6fd0*/  FMUL.FTZ R177, R47.reuse, R177 ;  /* 0x000000b12fb17220 */ /* 0x040fe20000410000 */
[----:B------:R-:W5:Y:S01]  /*6fe0*/  SHFL.DOWN PT, R18, R7, 0x4, 0x1f ;  /* 0x08801f0007127f89 */ /* 0x000f6200000e0000 */
[----:B------:R-:W-:Y:S01]  /*6ff0*/  FADD.FTZ R103, R10, R103 ;  /* 0x000000670a677221 */ /* 0x000fe20000010000 */
[----:B------:R-:W-:Y:S01]  /*7000*/  FMUL.FTZ R3, R47, R173 ;  /* 0x000000ad2f037220 */ /* 0x000fe20000410000 */
[----:B------:R-:W-:Y:S01]  /*7010*/  FFMA.FTZ R2, R46, R176, R177 ;  /* 0x000000b02e027223 */ /* 0x000fe200000100b1 */
[----:B------:R-:W-:-:S03]  /*7020*/  FFMA.FTZ R164, R164, R181, R9 ;  /* 0x000000b5a4a47223 */ /* 0x000fc60000010009 */
[----:B------:R-:W-:Y:S01]  /*7030*/  FMUL.FTZ R10, R179, R2 ;  /* 0x00000002b30a7220 */ /* 0x000fe20000410000 */
[CC--:B------:R-:W-:Y:S01]  /*7040*/  FMUL.FTZ R2, R47.reuse, R175.reuse ;  /* 0x000000af2f027220 */ /* 0x0c0fe20000410000 */
[C---:B------:R-:W-:Y:S01]  /*7050*/  FFMA.FTZ R175, R46.reuse, R175, -R3 ;  /* 0x000000af2eaf7223 */ /* 0x040fe20000010803 */
        /* <DEDUP_REMOVED lines=8> */
[----:B------:R-:W-:Y:S01]  /*70e0*/  FMUL.FTZ R193, R193, R2 ;  /* 0x00000002c1c17220 */ /* 0x000fe20000410000 */
[-C--:B------:R-:W-:Y:S01]  /*70f0*/  FMUL.FTZ R2, R47, R170.reuse ;  /* 0x000000aa2f027220 */ /* 0x080fe20000410000 */
        /* <DEDUP_REMOVED lines=8> */
[----:B------:R-:W-:Y:S01]  /*7180*/  FFMA.FTZ R171, R46, R171, -R2 ;  /* 0x000000ab2eab7223 */ /* 0x000fe20000010802 */
[----:B------:R-:W5:Y:S01]  /*7190*/  SHFL.DOWN PT, R16, R7, 0x8, 0x1f ;  /* 0x09001f0007107f89 */ /* 0x000f6200000e0000 */
[----:B------:R-:W-:Y:S01]  /*71a0*/  FADD.FTZ R114, R9, R114 ;  /* 0x0000007209727221 */ /* 0x000fe20000010000 */
[----:B------:R-:W-:Y:S01]  /*71b0*/  FMUL.FTZ R9, R182, R3 ;  /* 0x00000003b6097220 */ /* 0x000fe20000410000 */
[----:B------:R-:W-:Y:S01]  /*71c0*/  FFMA.FTZ R173, R151, R173, R180 ;  /* 0x000000ad97ad7223 */ /* 0x000fe200000100b4 */
[----:B------:R-:W-:-:S06]  /*71d0*/  FMUL.FTZ R3, R47, R15 ;  /* 0x0000000f2f037220 */ /* 0x000fcc0000410000 */
        /* <DEDUP_REMOVED lines=15> */
.L_x_16716:
[----:B------:R-:W-:Y:S05]  /*72d0*/  BSYNC.RECONVERGENT B0 ;  /* 0x0000000000007941 */ /* 0x000fea0003800200 */
.L_x_16715:
[C---:B-1----:R-:W-:Y:S01]  /*72e0*/  FMUL.FTZ R2, R47.reuse, R153 ;  /* 0x000000992f027220 */ /* 0x042fe20000410000 */
[CC--:B------:R-:W-:Y:S01]  /*72f0*/  FFMA.FTZ R10, R46.reuse, R163.reuse, R3 ;  /* 0x000000a32e0a7223 */ /* 0x0c0fe20000010003 */
[C---:B------:R-:W-:Y:S01]  /*7300*/  FMUL.FTZ R12, R47.reuse, R163 ;  /* 0x000000a32f0c7220 */ /* 0x040fe20000410000 */
        /* <DEDUP_REMOVED lines=32> */
.L_x_16718:
[----:B------:R-:W-:Y:S05]  /*7510*/  BSYNC.RECONVERGENT B0 ;  /* 0x0000000000007941 */ /* 0x000fea0003800200 */
.L_x_16717:
[----:B------:R-:W-:-:S04]  /*7520*/  UIADD3 UR4, UPT, UPT, UR4, 0x1, URZ ;  /* 0x0000000104047890 */ /* 0x000fc8000fffe0ff */
[----:B------:R-:W-:-:S09]  /*7530*/  UISETP.GE.AND UP0, UPT, UR4, UR8, UPT ;  /* 0x000000080400728c */ /* 0x000fd2000bf06270 */
[----:B------:R-:W-:Y:S05]  /*7540*/  BRA.U !UP0, `(.L_x_16719) ;  /* 0xffffffbd08587547 */ /* 0x000fea000b83ffff */
.L_x_16669:
[----:B------:R-:W-:Y:S06]  /*7550*/  BAR.SYNC.DEFER_BLOCKING 0x0 ;  /* 0x0000000000007b1d */ /* 0x000fec0000010000 */
[----:B------:R-:W1:Y:S01]  /*7560*/  LDCU.64 UR4, c[0x0][0x500] ;  /* 0x0000a000ff0477ac */ /* 0x000e620008000a00 */
[----:B------:R-:W5:Y:S01]  /*7570*/  LDG.E.128 R36, desc[UR16][R36.64] ;  /* 0x0000001024247981 */ /* 0x000f62000c1e1d00 */
[----:B------:R-:W-:Y:S02]  /*7580*/  MOV R16, R24 ;  /* 0x0000001800107202 */ /* 0x000fe40000000f00 */
[----:B------:R-:W-:Y:S01]  /*7590*/  MOV R17, RZ ;  /* 0x000000ff00117202 */ /* 0x000fe20000000f00 */
[----:B-----5:R5:W-:Y:S01]  /*75a0*/  STS.128 [R90], R36 ;  /* 0x000000245a007388 */ /* 0x020be20000000c00 */
[----:B------:R-:W-:-:S03]  /*75b0*/  NOP ;  /* 0x0000000000007918 */ /* 0x000fc60000000000 */
[----:B0-----:R-:W0:Y:S01]  /*75c0*/  LDS.128 R4, [R90] ;  /* 0x000000005a047984 */ /* 0x001e220000000c00 */
[----:B-----5:R-:W5:Y:S08]  /*75d0*/  LDC.64 R36, c[0x0][0x4f8] ;  /* 0x00013e00ff247b82 */ /* 0x020f700000000a00 */
[----:B------:R-:W3:Y:S01]  /*75e0*/  LDC.64 R38, c[0x0][0x550] ;  /* 0x00015400ff267b82 */ /* 0x000ee20000000a00 */
[----:B0-----:R-:W-:-:S02]  /*75f0*/  SHF.L.U32 R3, R4, 0x10, RZ ;  /* 0x0000001004037819 */ /* 0x001fc400000006ff */
        /* <DEDUP_REMOVED lines=23> */
[----:B------:R-:W2:Y:S01]  /*7770*/  @!P0 MUFU.EX2 R8, R8 ;  /* 0x0000000800088308 */ /* 0x000ea20000000800 */
        /* <DEDUP_REMOVED lines=12> */
[----:B--2---:R-:W-:Y:S01]  /*7840*/  @!P0 FADD.FTZ R8, R8, 1 ;  /* 0x3f80000008088421 */ /* 0x004fe20000010000 */
[----:B------:R-:W-:-:S05]  /*7850*/  FSETP.GTU.FTZ.AND P5, PT, R7, 20, PT ;  /* 0x41a000000700780b */ /* 0x000fca0003fbc000 */
[----:B------:R-:W2:Y:S01]  /*7860*/  @!P2 MUFU.EX2 R5, R5 ;  /* 0x000000050005a308 */ /* 0x000ea20000000800 */
[----:B0-----:R-:W-:-:S07]  /*7870*/  @!P1 FADD.FTZ R3, R3, 1 ;  /* 0x3f80000003039421 */ /* 0x001fce0000010000 */
[----:B------:R-:W-:Y:S01]  /*7880*/  @!P5 FMUL.FTZ R4, R7, -1.4426950216293334961 ;  /* 0xbfb8aa3b0704d820 */ /* 0x000fe20000410000 */
[----:B----4-:R-:W-:Y:S01]  /*7890*/  @!P6 FMUL.FTZ R97, R97, R2 ;  /* 0x000000026161e220 */ /* 0x010fe20000410000 */
[----:B------:R-:W-:Y:S01]  /*78a0*/  FSETP.GTU.FTZ.AND P6, PT, R9, 20, PT ;  /* 0x41a000000900780b */ /* 0x000fe20003fdc000 */
[----:B------:R-:W-:Y:S01]  /*78b0*/  @!P4 FMUL.FTZ R2, R6, -1.4426950216293334961 ;  /* 0xbfb8aa3b0602c820 */ /* 0x000fe20000410000 */
[----:B------:R0:W4:Y:S01]  /*78c0*/  @!P5 MUFU.EX2 R13, R4 ;  /* 0x00000004000dd308 */ /* 0x0001220000000800 */
[----:B------:R-:W-:Y:S02]  /*78d0*/  F2FP.BF16.F32.PACK_AB R7, R121, R124 ;  /* 0x0000007c7907723e */ /* 0x000fe400000010ff */
[----:B------:R-:W-:-:S05]  /*78e0*/  F2FP.BF16.F32.PACK_AB R6, R122, R119 ;  /* 0x000000777a06723e */ /* 0x000fca00000010ff */
[----:B------:R-:W1:Y:S01]  /*78f0*/  @!P4 MUFU.EX2 R2, R2 ;  /* 0x000000020002c308 */ /* 0x000e620000000800 */
[----:B0-----:R-:W-:Y:S02]  /*7900*/  F2FP.BF16.F32.PACK_AB R4, R115, R118 ;  /* 0x000000767304723e */ /* 0x001fe400000010ff */
[----:B------:R-:W-:Y:S01]  /*7910*/  @!P6 FMUL.FTZ R10, R9, -1.4426950216293334961 ;  /* 0xbfb8aa3b090ae820 */ /* 0x000fe20000410000 */
[----:B--2---:R-:W-:Y:S01]  /*7920*/  @!P2 FADD.FTZ R9, R5, 1 ;  /* 0x3f8000000509a421 */ /* 0x004fe20000010000 */
[----:B------:R-:W-:-:S03]  /*7930*/  F2FP.BF16.F32.PACK_AB R5, R120, R117 ;  /* 0x000000757805723e */ /* 0x000fc600000010ff */
[----:B------:R-:W0:Y:S01]  /*7940*/  @!P6 MUFU.EX2 R14, R10 ;  /* 0x0000000a000ee308 */ /* 0x000e220000000800 */
[----:B----4-:R-:W-:Y:S01]  /*7950*/  @!P5 FADD.FTZ R13, R13, 1 ;  /* 0x3f8000000d0dd421 */ /* 0x010fe20000010000 */
[----:B------:R3:W-:Y:S06]  /*7960*/  STS.128 [R90], R4 ;  /* 0x000000045a007388 */ /* 0x0007ec0000000c00 */
[----:B------:R-:W2:Y:S01]  /*7970*/  @!P0 MUFU.RCP R18, R8 ;  /* 0x0000000800128308 */ /* 0x000ea20000001000 */
[----:B-1----:R-:W-:-:S07]  /*7980*/  @!P4 FADD.FTZ R12, R2, 1 ;  /* 0x3f800000020cc421 */ /* 0x002fce0000010000 */
[----:B------:R1:W4:Y:S01]  /*7990*/  @!P2 MUFU.RCP R22, R9 ;  /* 0x000000090016a308 */ /* 0x0003220000001000 */
[----:B------:R-:W-:Y:S01]  /*79a0*/  NOP ;  /* 0x0000000000007918 */ /* 0x000fe20000000000 */
[----:B0-----:R-:W-:-:S06]  /*79b0*/  @!P6 FADD.FTZ R14, R14, 1 ;  /* 0x3f8000000e0ee421 */ /* 0x001fcc0000010000 */
[----:B------:R-:W0:Y:S01]  /*79c0*/  @!P3 MUFU.EX2 R0, R0 ;  /* 0x000000000000b308 */ /* 0x000e220000000800 */
[----:B-1----:R-:W1:Y:S01]  /*79d0*/  LDS.128 R8, [R90] ;  /* 0x000000005a087984 */ /* 0x002e620000000c00 */
[----:B--2---:R-:W-:-:S06]  /*79e0*/  @!P0 FMUL.FTZ R99, R99, R18 ;  /* 0x0000001263638220 */ /* 0x004fcc0000410000 */
[----:B------:R5:W2:Y:S01]  /*79f0*/  @!P1 MUFU.RCP R20, R3 ;  /* 0x0000000300149308 */ /* 0x000aa20000001000 */
[----:B----4-:R-:W-:Y:S01]  /*7a00*/  @!P2 FMUL.FTZ R103, R103, R22 ;  /* 0x000000166767a220 */ /* 0x010fe20000410000 */
[----:B------:R-:W-:-:S04]  /*7a10*/  IADD3 R76, P2, PT, R76, -0x200, RZ ;  /* 0xfffffe004c4c7810 */ /* 0x000fc80007f5e0ff */
[----:B------:R-:W-:Y:S02]  /*7a20*/  IADD3.X R75, PT, PT, R75, -0x1, RZ, P2, !PT ;  /* 0xffffffff4b4b7810 */ /* 0x000fe400017fe4ff */
[----:B------:R-:W4:Y:S01]  /*7a30*/  @!P4 MUFU.RCP R19, R12 ;  /* 0x0000000c0013c308 */ /* 0x000f220000001000 */
[----:B-----5:R-:W-:-:S04]  /*7a40*/  IMAD.WIDE.U32 R2, R36, UR18, R16 ;  /* 0x0000001224027c25 */ /* 0x020fc8000f8e0010 */
[----:B0-----:R-:W-:Y:S01]  /*7a50*/  @!P3 FADD.FTZ R0, R0, 1 ;  /* 0x3f8000000000b421 */ /* 0x001fe20000010000 */
[----:B------:R-:W-:-:S03]  /*7a60*/  IMAD R3, R37, UR18, R3 ;  /* 0x0000001225037c24 */ /* 0x000fc6000f8e0203 */
[----:B------:R0:W5:Y:S01]  /*7a70*/  @!P3 MUFU.RCP R15, R0 ;  /* 0x00000000000fb308 */ /* 0x0001620000001000 */
[----:B------:R-:W-:-:S04]  /*7a80*/  IMAD.WIDE.U32 R2, R93, UR4, R2 ;  /* 0x000000045d027c25 */ /* 0x000fc8000f8e0002 */
[----:B--2---:R-:W-:Y:S01]  /*7a90*/  @!P1 FMUL.FTZ R101, R101, R20 ;  /* 0x0000001465659220 */ /* 0x004fe20000410000 */
[----:B------:R-:W-:Y:S02]  /*7aa0*/  IADD3 R74, P1, PT, R74, -0x400, RZ ;  /* 0xfffffc004a4a7810 */ /* 0x000fe40007f3e0ff */
[----:B---3--:R-:W-:Y:S01]  /*7ab0*/  LEA R4, P0, R2, R38, 0x1 ;  /* 0x0000002602047211 */ /* 0x008fe200078008ff */
[----:B------:R-:W2:Y:S01]  /*7ac0*/  @!P6 MUFU.RCP R21, R14 ;  /* 0x0000000e0015e308 */ /* 0x000ea20000001000 */
[----:B0-----:R-:W-:Y:S02]  /*7ad0*/  IMAD R0, R93, UR5, R3 ;  /* 0x000000055d007c24 */ /* 0x001fe4000f8e0203 */
[----:B----4-:R-:W-:Y:S01]  /*7ae0*/  @!P4 FMUL.FTZ R112, R112, R19 ;  /* 0x000000137070c220 */ /* 0x010fe20000410000 */
[----:B------:R-:W0:Y:S01]  /*7af0*/  LDCU.64 UR4, c[0x0][0x520] ;  /* 0x0000a400ff0477ac */ /* 0x000e220008000a00 */
[----:B------:R-:W3:Y:S01]  /*7b00*/  LDC.64 R18, c[0x0][0x518] ;  /* 0x00014600ff127b82 */ /* 0x000ee20000000a00 */
[----:B------:R-:W-:-:S02]  /*7b10*/  IADD3 R78, P4, PT, R78, -0x200, RZ ;  /* 0xfffffe004e4e7810 */ /* 0x000fc40007f9e0ff */
[----:B------:R-:W-:Y:S01]  /*7b20*/  LEA.HI.X R5, R2, R39, R0, 0x1, P0 ;  /* 0x0000002702057211 */ /* 0x000fe200000f0c00 */
[----:B------:R-:W4:Y:S01]  /*7b30*/  @!P5 MUFU.RCP R13, R13 ;  /* 0x0000000d000dd308 */ /* 0x000f220000001000 */
[----:B-----5:R-:W-:Y:S01]  /*7b40*/  @!P3 FMUL.FTZ R110, R110, R15 ;  /* 0x0000000f6e6eb220 */ /* 0x020fe20000410000 */
[----:B------:R-:W-:Y:S01]  /*7b50*/  IADD3 R80, P3, PT, R80, -0x200, RZ ;  /* 0xfffffe0050507810 */ /* 0x000fe20007f7e0ff */
[----:B------:R-:W-:Y:S01]  /*7b60*/  IMAD.WIDE.U32 R2, R69, 0x10, R4 ;  /* 0x0000001045027825 */ /* 0x000fe200078e0004 */
[----:B------:R-:W-:Y:S02]  /*7b70*/  IADD3.X R73, PT, PT, R73, -0x1, RZ, P1, !PT ;  /* 0xffffffff49497810 */ /* 0x000fe40000ffe4ff */
[----:B------:R-:W-:Y:S01]  /*7b80*/  F2FP.BF16.F32.PACK_AB R12, R110, R97 ;  /* 0x000000616e0c723e */ /* 0x000fe200000010ff */
[----:B------:R-:W-:Y:S01]  /*7b90*/  FADD.FTZ R97, R97, R84 ;  /* 0x0000005461617221 */ /* 0x000fe20000010000 */
[----:B-1----:R1:W-:Y:S01]  /*7ba0*/  STG.E.128 desc[UR16][R2.64], R8 ;  /* 0x0000000802007986 */ /* 0x0023e2000c101d10 */
[----:B--2---:R-:W-:Y:S01]  /*7bb0*/  @!P6 FMUL.FTZ R116, R116, R21 ;  /* 0x000000157474e220 */ /* 0x004fe20000410000 */
[----:B------:R-:W-:Y:S01]  /*7bc0*/  IADD3.X R79, PT, PT, R79, -0x1, RZ, P3, !PT ;  /* 0xffffffff4f4f7810 */ /* 0x000fe20001ffe4ff */
[----:B------:R-:W1:Y:S01]  /*7bd0*/  LDC.64 R20, c[0x0][0x560] ;  /* 0x00015800ff147b82 */ /* 0x000e620000000a00 */
[----:B------:R-:W-:Y:S01]  /*7be0*/  FADD.FTZ R110, R97, R110 ;  /* 0x0000006e616e7221 */ /* 0x000fe20000010000 */
[----:B------:R-:W-:-:S02]  /*7bf0*/  IADD3.X R77, PT, PT, R77, -0x1, RZ, P4, !PT ;  /* 0xffffffff4d4d7810 */ /* 0x000fc400027fe4ff */
[----:B------:R-:W-:Y:S01]  /*7c00*/  F2FP.BF16.F32.PACK_AB R15, R116, R103 ;  /* 0x00000067740f723e */ /* 0x000fe200000010ff */
[----:B----4-:R-:W-:Y:S01]  /*7c10*/  @!P5 FMUL.FTZ R114, R114, R13 ;  /* 0x0000000d7272d220 */ /* 0x010fe20000410000 */
[----:B------:R-:W-:Y:S01]  /*7c20*/  F2FP.BF16.F32.PACK_AB R13, R112, R99 ;  /* 0x00000063700d723e */ /* 0x000fe200000010ff */
[----:B------:R-:W-:Y:S01]  /*7c30*/  FADD.FTZ R99, R110, R99 ;  /* 0x000000636e637221 */ /* 0x000fe20000010000 */
[----:B---3--:R-:W-:Y:S02]  /*7c40*/  IMAD.WIDE.U32 R16, R18, UR18, R16 ;  /* 0x0000001212107c25 */ /* 0x008fe4000f8e0010 */
[----:B------:R-:W-:Y:S01]  /*7c50*/  F2FP.BF16.F32.PACK_AB R14, R114, R101 ;  /* 0x00000065720e723e */ /* 0x000fe200000010ff */
[----:B------:R-:W-:Y:S01]  /*7c60*/  BAR.SYNC.DEFER_BLOCKING 0x0 ;  /* 0x0000000000007b1d */ /* 0x000fe20000010000 */
[----:B------:R-:W-:Y:S02]  /*7c70*/  IMAD R17, R19, UR18, R17 ;  /* 0x0000001213117c24 */ /* 0x000fe4000f8e0211 */
[----:B------:R-:W-:Y:S01]  /*7c80*/  FADD.FTZ R112, R99, R112 ;  /* 0x0000007063707221 */ /* 0x000fe20000010000 */
[----:B0-----:R-:W-:-:S04]  /*7c90*/  IMAD.WIDE.U32 R16, R93, UR4, R16 ;  /* 0x000000045d107c25 */ /* 0x001fc8000f8e0010 */
[----:B------:R-:W-:Y:S01]  /*7ca0*/  FADD.FTZ R101, R112, R101 ;  /* 0x0000006570657221 */ /* 0x000fe20000010000 */
[----:B------:R-:W-:-:S03]  /*7cb0*/  IMAD R0, R93, UR5, R17 ;  /* 0x000000055d007c24 */ /* 0x000fc6000f8e0211 */
[----:B------:R-:W-:Y:S01]  /*7cc0*/  FADD.FTZ R114, R101, R114 ;  /* 0x0000007265727221 */ /* 0x000fe20000010000 */
[----:B-1----:R-:W-:-:S03]  /*7cd0*/  LEA R2, P0, R16, R20, 0x1 ;  /* 0x0000001410027211 */ /* 0x002fc600078008ff */
[----:B------:R-:W-:Y:S01]  /*7ce0*/  FADD.FTZ R103, R114, R103 ;  /* 0x0000006772677221 */ /* 0x000fe20000010000 */
[----:B------:R-:W-:-:S03]  /*7cf0*/  LEA.HI.X R3, R16, R21, R0, 0x1, P0 ;  /* 0x0000001510037211 */ /* 0x000fc600000f0c00 */
[----:B------:R-:W-:Y:S01]  /*7d00*/  FADD.FTZ R84, R103, R116 ;  /* 0x0000007467547221 */ /* 0x000fe20000010000 */
[----:B------:R-:W-:Y:S02]  /*7d10*/  ISETP.GT.AND P0, PT, R72, 0x1, PT ;  /* 0x000000014800780c */ /* 0x000fe40003f04270 */
[----:B------:R-:W-:Y:S01]  /*7d20*/  MOV R72, R50 ;  /* 0x0000003200487202 */ /* 0x000fe20000000f00 */
[----:B------:R-:W-:Y:S01]  /*7d30*/  IMAD.WIDE.U32 R2, R69, 0x10, R2 ;  /* 0x0000001045027825 */ /* 0x000fe200078e0002 */
[----:B------:R-:W-:Y:S01]  /*7d40*/  STS.128 [R90], R12 ;  /* 0x0000000c5a007388 */ /* 0x000fe20000000c00 */
[----:B------:R-:W-:-:S03]  /*7d50*/  NOP ;  /* 0x0000000000007918 */ /* 0x000fc60000000000 */
[----:B------:R-:W0:Y:S04]  /*7d60*/  LDS.128 R4, [R90] ;  /* 0x000000005a047984 */ /* 0x000e280000000c00 */
[----:B0-----:R0:W-:Y:S01]  /*7d70*/  STG.E.128 desc[UR16][R2.64], R4 ;  /* 0x0000000402007986 */ /* 0x0011e2000c101d10 */
[----:B------:R-:W-:Y:S05]  /*7d80*/  @P0 BRA `(.L_x_16720) ;  /* 0xffffff8c00d40947 */ /* 0x000fea000383ffff */
.L_x_16651:
        /* <DEDUP_REMOVED lines=34> */
.L_x_16722:
[----:B------:R-:W-:Y:S05]  /*7fb0*/  BSYNC.RECONVERGENT B0 ;  /* 0x0000000000007941 */ /* 0x000fea0003800200 */
.L_x_16721:
        /* <DEDUP_REMOVED lines=26> */
.L_x_16724:
[----:B------:R-:W-:Y:S05]  /*8160*/  BSYNC.RECONVERGENT B0 ;  /* 0x0000000000007941 */ /* 0x000fea0003800200 */
.L_x_16723:
        /* <DEDUP_REMOVED lines=10> */
.L_x_16726:
[----:B------:R-:W-:Y:S02]  /*8210*/  LEA R0, R11, UR4, 0x3 ;  /* 0x000000040b007c11 */ /* 0x000fe4000f8e18ff */
[----:B012---:R-:W-:Y:S02]  /*8220*/  SHF.R.S32.HI R2, RZ, 0x1f, R11 ;  /* 0x0000001fff027819 */ /* 0x007fe4000001140b */
[----:B------:R-:W-:Y:S01]  /*8230*/  MOV R84, R30 ;  /* 0x0000001e00547202 */ /* 0x000fe20000000f00 */
[----:B------:R-:W0:Y:S01]  /*8240*/  LDS.64 R12, [R0+0x31b0] ;  /* 0x0031b000000c7984 */ /* 0x000e220000000a00 */
[----:B-----5:R-:W-:Y:S01]  /*8250*/  MOV R86, R32 ;  /* 0x0000002000567202 */ /* 0x020fe20000000f00 */
[C---:B------:R-:W-:Y:S02]  /*8260*/  IMAD R4, R2.reuse, UR8, RZ ;  /* 0x0000000802047c24 */ /* 0x040fe4000f8e02ff */
[----:B------:R-:W1:Y:S01]  /*8270*/  LDS.64 R14, [R0+0x39b0] ;  /* 0x0039b000000e7984 */ /* 0x000e620000000a00 */
        /* <DEDUP_REMOVED lines=19> */
.L_x_16725:
[----:B------:R-:W-:Y:S05]  /*83b0*/  EXIT ;  /* 0x000000000000794d */ /* 0x000fea0003800000 */
.L_x_16727:
        /* <DEDUP_REMOVED lines=12> */
.L_x_18783:


//--------------------- .text._Z25selective_scan_bwd_kernelI32Selective_Scan_bwd_kernel_traitsILi32ELi8ELb1ELb1ELb0ELb0ELb0EN3c108BFloat16ENS1_7complexIfEEEEv12SSMParamsBwd --------------------------
	.section	.text._Z25selective_scan_bwd_kernelI32Selective_Scan_bwd_kernel_traitsILi32ELi8ELb1ELb1ELb0ELb0ELb0EN3c108BFloat16ENS1_7complexIfEEEEv12SSMParamsBwd,"ax",@progbits
	.align	128
        .global         _Z25selective_scan_bwd_kernelI32Selective_Scan_bwd_kernel_traitsILi32ELi8ELb1ELb1ELb0ELb0ELb0EN3c108BFloat16ENS1_7complexIfEEEEv12SSMParamsBwd
        .type           _Z25selective_scan_bwd_kernelI32Selective_Scan_bwd_kernel_traitsILi32ELi8ELb1ELb1ELb0ELb0ELb0EN3c108BFloat16ENS1_7complexIfEEEEv12SSMParamsBwd,@function
        .size           _Z25selective_scan_bwd_kernelI32Selective_Scan_bwd_kernel_traitsILi32ELi8ELb1ELb1ELb0ELb0ELb0EN3c108BFloat16ENS1_7complexIfEEEEv12SSMParamsBwd,(.L_x_18784 - _Z25selective_scan_bwd_kernelI32Selective_Scan_bwd_kernel_traitsILi32ELi8ELb1ELb1ELb0ELb0ELb0EN3c108BFloat16ENS1_7complexIfEEEEv12SSMParamsBwd)
        .other          _Z25selective_scan_bwd_kernelI32Selective_Scan_bwd_kernel_traitsILi32ELi8ELb1ELb1ELb0ELb0ELb0EN3c108BFloat16ENS1_7complexIfEEEEv12SSMParamsBwd,@"STO_CUDA_ENTRY STV_DEFAULT"
_Z25selective_scan_bwd_kernelI32Selective_Scan_bwd_kernel_traitsILi32ELi8ELb1ELb1ELb0ELb0ELb0EN3c108BFloat16ENS1_7complexIfEEEEv12SSMParamsBwd:
.text._Z25selective_scan_bwd_kernelI32Selective_Scan_bwd_kernel_traitsILi32ELi8ELb1ELb1ELb0ELb0ELb0EN3c108BFloat16ENS1_7complexIfEEEEv12SSMParamsBwd:
        /* <DEDUP_REMOVED lines=87> */
[C---:B------:R-:W-:Y:S02]  /*0570*/  LEA R75, P1, R8.reuse, R22, 0x3 ;  /* 0x00000016084b7211 */ /* 0x040fe400078218ff */
[----:B------:R-:W-:Y:S02]  /*0580*/  IADD3 R73, PT, PT, R9, R73, RZ ;  /* 0x0000004909497210 */ /* 0x000fe40007ffe0ff */
[----:B------:R-:W2:Y:S01]  /*0590*/  LDC.64 R16, c[0x0][0x460] ;  /* 0x00011800ff107b82 */ /* 0x000ea20000000a00 */
[-C--:B------:R-:W-:Y:S01]  /*05a0*/  IMAD R0, R11, R18.reuse, RZ ;  /* 0x000000120b007224 */ /* 0x080fe200078e02ff */
[----:B------:R-:W-:Y:S01]  /*05b0*/  LEA.HI.X R73, R8, R23, R73, 0x3, P1 ;  /* 0x0000001708497211 */ /* 0x000fe200008f1c49 */
[----:B------:R-:W-:-:S05]  /*05c0*/  IMAD.WIDE.U32 R10, R13, R18, R6 ;  /* 0x000000120d0a7225 */ /* 0x000fca00078e0006 */
[----:B------:R-:W2:Y:S01]  /*05d0*/  @P0 LDC.64 R6, c[0x0][0x480] ;  /* 0x00012000ff060b82 */ /* 0x000ea20000000a00 */
[----:B------:R-:W-:Y:S01]  /*05e0*/  IMAD R13, R13, R19, R0 ;  /* 0x000000130d0d7224 */ /* 0x000fe200078e0200 */
[----:B0-----:R-:W-:Y:S02]  /*05f0*/  UIMAD.WIDE.U32 UR4, UR18, UR6, URZ ;  /* 0x00000006120472a5 */ /* 0x001fe4000f8e00ff */
[----:B---3--:R-:W-:-:S04]  /*0600*/  @P0 IMAD R0, R12, UR18, R77 ;  /* 0x000000120c000c24 */ /* 0x008fc8000f8e024d */
[----:B------:R-:W0:Y:S01]  /*0610*/  LDC.64 R22, c[0x0][0x528] ;  /* 0x00014a00ff167b82 */ /* 0x000e220000000a00 */
[C---:B------:R-:W-:Y:S01]  /*0620*/  LEA R3, R25.reuse, 0xfffffe00, 0x9 ;  /* 0xfffffe0019037811 */ /* 0x040fe200078e48ff */
[----:B------:R-:W-:Y:S01]  /*0630*/  UIMAD UR5, UR18, UR7, UR5 ;  /* 0x00000007120572a4 */ /* 0x000fe2000f8e0205 */
[----:B------:R-:W-:Y:S01]  /*0640*/  @P0 IMAD R0, R0, R25, RZ ;  /* 0x0000001900000224 */ /* 0x000fe200078e02ff */
[----:B------:R-:W-:Y:S02]  /*0650*/  LEA R9, R25, 0xffffff00, 0x8 ;  /* 0xffffff0019097811 */ /* 0x000fe400078e40ff */
[----:B------:R-:W-:Y:S02]  /*0660*/  IADD3 R58, PT, PT, R11, R13, RZ ;  /* 0x0000000d0b3a7210 */ /* 0x000fe40007ffe0ff */
[----:B------:R-:W-:Y:S01]  /*0670*/  IADD3 R10, P4, PT, R3, R10, RZ ;  /* 0x0000000a030a7210 */ /* 0x000fe20007f9e0ff */
[----:B-1----:R-:W-:Y:S01]  /*0680*/  @P0 IMAD R5, R0, R5, RZ ;  /* 0x0000000500050224 */ /* 0x002fe200078e02ff */
[----:B------:R-:W-:-:S02]  /*0690*/  ISETP.GE.AND P1, PT, R25, 0x1, PT ;  /* 0x000000011900780c */ /* 0x000fc40003f26270 */
[----:B------:R-:W-:Y:S02]  /*06a0*/  IADD3 R65, P2, PT, R9, R2, RZ ;  /* 0x0000000209417210 */ /* 0x000fe40007f5e0ff */
[----:B------:R-:W-:Y:S01]  /*06b0*/  LEA.HI.X.SX32 R58, R3, R58, 0x1, P4 ;  /* 0x0000003a033a7211 */ /* 0x000fe200020f0eff */
[----:B----4-:R-:W-:Y:S01]  /*06c0*/  IMAD.WIDE.U32 R2, R77, R60, UR4 ;  /* 0x000000044d027e25 */ /* 0x010fe2000f8e003c */
[----:B------:R-:W-:Y:S02]  /*06d0*/  SHF.R.S32.HI R0, RZ, 0x1f, R9 ;  /* 0x0000001fff007819 */ /* 0x000fe40000011409 */
[----:B------:R-:W-:Y:S01]  /*06e0*/  IADD3 R4, P3, PT, R9, R4, RZ ;  /* 0x0000000409047210 */ /* 0x000fe20007f7e0ff */
[----:B------:R-:W-:Y:S01]  /*06f0*/  IMAD R61, R77, R61, R3 ;  /* 0x0000003d4d3d7224 */ /* 0x000fe200078e0203 */
[----:B------:R-:W-:Y:S02]  /*0700*/  IADD3.X R8, PT, PT, R0, R15, RZ, P2, !PT ;  /* 0x0000000f00087210 */ /* 0x000fe400017fe4ff */
[----:B--2---:R-:W-:-:S02]  /*0710*/  LEA R64, P2, R65, R16, 0x1 ;  /* 0x0000001041407211 */ /* 0x004fc400078408ff */
[----:B------:R-:W-:Y:S02]  /*0720*/  CS2R R18, SRZ ;  /* 0x0000000000127805 */ /* 0x000fe4000001ff00 */
[----:B------:R-:W-:Y:S01]  /*0730*/  IADD3 R2, P4, PT, R9, R2, RZ ;  /* 0x0000000209027210 */ /* 0x000fe20007f9e0ff */
[----:B------:R-:W-:Y:S01]  /*0740*/  @P0 IMAD.WIDE R18, R5, 0x10, R6 ;  /* 0x0000001005120825 */ /* 0x000fe200078e0206 */
[C---:B------:R-:W-:Y:S02]  /*0750*/  IADD3.X R63, PT, PT, R0.reuse, R63, RZ, P3, !PT ;  /* 0x0000003f003f7210 */ /* 0x040fe40001ffe4ff */
[----:B------:R-:W-:Y:S01]  /*0760*/  LEA.HI.X R65, R65, R17, R8, 0x1, P2 ;  /* 0x0000001141417211 */ /* 0x000fe200010f0c08 */
[----:B------:R-:W-:Y:S01]  /*0770*/  IMAD.WIDE.U32 R16, R77, R70, RZ ;  /* 0x000000464d107225 */ /* 0x000fe200078e00ff */
[----:B------:R-:W-:Y:S02]  /*0780*/  IADD3.X R61, PT, PT, R0, R61, RZ, P4, !PT ;  /* 0x0000003d003d7210 */ /* 0x000fe400027fe4ff */
[----:B------:R-:W-:-:S02]  /*0790*/  LEA R62, P0, R4, R20, 0x1 ;  /* 0x00000014043e7211 */ /* 0x000fc400078008ff */
[----:B0-----:R-:W-:Y:S02]  /*07a0*/  LEA R60, P2, R2, R22, 0x1 ;  /* 0x00000016023c7211 */ /* 0x001fe400078408ff */
        /* <DEDUP_REMOVED lines=39> */
[-C--:B------:R-:W-:Y:S02]  /*0a20*/  LEA.HI R37, R37, R66.reuse, RZ, 0x1b ;  /* 0x0000004225257211 */ /* 0x080fe400078fd8ff */
[CC--:B------:R-:W-:Y:S02]  /*0a30*/  LEA.HI R55, R66.reuse, R66.reuse, RZ, 0x1b ;  /* 0x0000004242377211 */ /* 0x0c0fe400078fd8ff */
        /* <DEDUP_REMOVED lines=17> */
[----:B------:R-:W-:Y:S02]  /*0b50*/  LEA R40, R37, UR4, 0x2 ;  /* 0x0000000425287c11 */ /* 0x000fe4000f8e10ff */
[----:B-1----:R-:W-:Y:S02]  /*0b60*/  MOV R57, UR6 ;  /* 0x0000000600397c02 */ /* 0x002fe40008000f00 */
        /* <DEDUP_REMOVED lines=21> */
.L_x_16780:
        /* <DEDUP_REMOVED lines=38> */
[----:B------:R-:W-:Y:S01]  /*0f20*/  IADD3 R86, PT, PT, R57, -0x1, RZ ;  /* 0xffffffff39567810 */ /* 0x000fe20007ffe0ff */
[----:B--2---:R-:W-:Y:S01]  /*0f30*/  STS.128 [R76], R28 ;  /* 0x0000001c4c007388 */ /* 0x004fe20000000c00 */
[----:B------:R-:W-:-:S03]  /*0f40*/  NOP ;  /* 0x0000000000007918 */ /* 0x000fc60000000000 */
[----:B------:R-:W0:Y:S02]  /*0f50*/  LDS.128 R8, [R76] ;  /* 0x000000004c087984 */ /* 0x000e240000000c00 */
[C---:B0-----:R-:W-:Y:S02]  /*0f60*/  PRMT R0, R8.reuse, 0x7632, R0 ;  /* 0x0000763208007816 */ /* 0x041fe40000000000 */
[----:B------:R-:W-:Y:S02]  /*0f70*/  SHF.L.U32 R3, R8, 0x10, RZ ;  /* 0x0000001008037819 */ /* 0x000fe400000006ff */
[C---:B------:R-:W-:Y:S02]  /*0f80*/  PRMT R2, R9.reuse, 0x7632, R2 ;  /* 0x0000763209027816 */ /* 0x040fe40000000002 */
[----:B------:R-:W-:Y:S01]  /*0f90*/  SHF.L.U32 R133, R9, 0x10, RZ ;  /* 0x0000001009857819 */ /* 0x000fe200000006ff */
[----:B------:R-:W-:Y:S01]  /*0fa0*/  FFMA.FTZ R70, R3, R89, R70 ;  /* 0x0000005903467223 */ /* 0x000fe20000010046 */
[----:B------:R-:W-:Y:S01]  /*0fb0*/  PRMT R9, R11, 0x7632, R9 ;  /* 0x000076320b097816 */ /* 0x000fe20000000009 */
[-C--:B-----5:R-:W-:Y:S01]  /*0fc0*/  FMUL.FTZ R93, R3, R74.reuse ;  /* 0x0000004a035d7220 */ /* 0x0a0fe20000410000 */
[----:B------:R-:W-:Y:S01]  /*0fd0*/  SHF.L.U32 R129, R11, 0x10, RZ ;  /* 0x000000100b817819 */ /* 0x000fe200000006ff */
[----:B------:R-:W-:Y:S01]  /*0fe0*/  FMUL.FTZ R95, R133, R74 ;  /* 0x0000004a855f7220 */ /* 0x000fe20000410000 */
[----:B------:R-:W-:-:S02]  /*0ff0*/  SHF.L.U32 R11, R0, 0x10, RZ ;  /* 0x00000010000b7819 */ /* 0x000fc400000006ff */
[----:B------:R-:W-:Y:S01]  /*1000*/  SHF.L.U32 R132, R2, 0x10, RZ ;  /* 0x0000001002847819 */ /* 0x000fe200000006ff */
[----:B------:R-:W-:Y:S01]  /*1010*/  FMUL.FTZ R102, R129, R74 ;  /* 0x0000004a81667220 */ /* 0x000fe20000410000 */
[C---:B------:R-:W-:Y:S01]  /*1020*/  PRMT R8, R10.reuse, 0x7632, R8 ;  /* 0x000076320a087816 */ /* 0x040fe20000000008 */
[C---:B------:R-:W-:Y:S01]  /*1030*/  FFMA.FTZ R70, R11.reuse, R98, R70 ;  /* 0x000000620b467223 */ /* 0x040fe20000010046 */
[----:B------:R-:W-:Y:S01]  /*1040*/  SHF.L.U32 R131, R10, 0x10, RZ ;  /* 0x000000100a837819 */ /* 0x000fe200000006ff */
[----:B------:R-:W-:Y:S01]  /*1050*/  FMUL.FTZ R92, R11, R74 ;  /* 0x0000004a0b5c7220 */ /* 0x000fe20000410000 */
[----:B------:R-:W-:Y:S01]  /*1060*/  SHF.L.U32 R128, R9, 0x10, RZ ;  /* 0x0000001009807819 */ /* 0x000fe200000006ff */
[----:B------:R-:W-:Y:S01]  /*1070*/  FFMA.FTZ R21, R133, R88, R70 ;  /* 0x0000005885157223 */ /* 0x000fe20000010046 */
[CC--:B------:R-:W-:Y:S01]  /*1080*/  FMUL.FTZ R94, R132.reuse, R74.reuse ;  /* 0x0000004a845e7220 */ /* 0x0c0fe20000410000 */
[-C--:B------:R-:W-:Y:S02]  /*1090*/  FMUL.FTZ R97, R131, R74.reuse ;  /* 0x0000004a83617220 */ /* 0x080fe40000410000 */
[----:B------:R-:W-:Y:S01]  /*10a0*/  FFMA.FTZ R0, R132, R99, R21 ;  /* 0x0000006384007223 */ /* 0x000fe20000010015 */
[----:B------:R-:W-:Y:S01]  /*10b0*/  SHF.L.U32 R21, R8, 0x10, RZ ;  /* 0x0000001008157819 */ /* 0x000fe200000006ff */
[----:B------:R-:W-:-:S02]  /*10c0*/  FMUL.FTZ R103, R128, R74 ;  /* 0x0000004a80677220 */ /* 0x000fc40000410000 */
[----:B------:R-:W-:Y:S02]  /*10d0*/  FFMA.FTZ R0, R131, R90, R0 ;  /* 0x0000005a83007223 */ /* 0x000fe40000010000 */
[C---:B------:R-:W-:Y:S02]  /*10e0*/  FMUL.FTZ R96, R21.reuse, R74 ;  /* 0x0000004a15607220 */ /* 0x040fe40000410000 */
[----:B------:R-:W-:-:S04]  /*10f0*/  FFMA.FTZ R0, R21, R100, R0 ;  /* 0x0000006415007223 */ /* 0x000fc80000010000 */
[----:B------:R-:W-:-:S04]  /*1100*/  FFMA.FTZ R9, R129, R91, R0 ;  /* 0x0000005b81097223 */ /* 0x000fc80000010000 */
[----:B------:R-:W-:Y:S01]  /*1110*/  FFMA.FTZ R70, R128, R101, R9 ;  /* 0x0000006580467223 */ /* 0x000fe20000010009 */
[----:B------:R-:W-:Y:S06]  /*1120*/  BAR.SYNC.DEFER_BLOCKING 0x0 ;  /* 0x0000000000007b1d */ /* 0x000fec0000010000 */
[----:B----4-:R-:W-:Y:S05]  /*1130*/  BRA.U !UP0, `(.L_x_16729) ;  /* 0x0000004108c47547 */ /* 0x010fea000b800000 */
[----:B------:R-:W-:Y:S01]  /*1140*/  FADD.FTZ R130, R21, R21 ;  /* 0x0000001515827221 */ /* 0x000fe20000010000 */
[----:B------:R-:W0:Y:S01]  /*1150*/  LDC R121, c[0x0][0x388] ;  /* 0x0000e200ff797b82 */ /* 0x000e220000000800 */
[C---:B------:R-:W-:Y:S01]  /*1160*/  PRMT R2, R4.reuse, 0x7632, R2 ;  /* 0x0000763204027816 */ /* 0x040fe20000000002 */
[----:B------:R-:W-:Y:S01]  /*1170*/  FADD.FTZ R0, R3, R3 ;  /* 0x0000000303007221 */ /* 0x000fe20000010000 */
[----:B------:R-:W-:Y:S01]  /*1180*/  SHF.L.U32 R9, R4, 0x10, RZ ;  /* 0x0000001004097819 */ /* 0x000fe200000006ff */
[----:B------:R-:W-:Y:S01]  /*1190*/  HFMA2 R85, -RZ, RZ, 0, 0 ;  /* 0x00000000ff557431 */ /* 0x000fe200000001ff */
        /* <DEDUP_REMOVED lines=38> */
[----:B------:R-:W-:Y:S01]  /*1400*/  ISETP.EQ.AND P0, PT, R66, RZ, P0 ;  /* 0x000000ff4200720c */ /* 0x000fe20000702270 */
[----:B------:R-:W-:Y:S01]  /*1410*/  FMUL.FTZ R109, R120, R90 ;  /* 0x0000005a786d7220 */ /* 0x000fe20000410000 */
[----:B------:R-:W-:Y:S01]  /*1420*/  LOP3.LUT R118, R118, 0x100, RZ, 0xc0, !PT ;  /* 0x0000010076767812 */ /* 0x000fe200078ec0ff */
[----:B------:R-:W-:Y:S01]  /*1430*/  FMUL.FTZ R108, R119, R91 ;  /* 0x0000005b776c7220 */ /* 0x000fe20000410000 */
[----:B------:R-:W-:Y:S01]  /*1440*/  LOP3.LUT R117, R117, 0x100, RZ, 0xc0, !PT ;  /* 0x0000010075757812 */ /* 0x000fe200078ec0ff */
[----:B------:R-:W0:Y:S01]  /*1450*/  LDC.64 R28, c[0x0][0x4d0] ;  /* 0x00013400ff1c7b82 */ /* 0x000e220000000a00 */
[----:B------:R-:W-:Y:S01]  /*1460*/  IADD3 R116, PT, PT, R7, R66, RZ ;  /* 0x0000004207747210 */ /* 0x000fe20007ffe0ff */
[----:B------:R-:W-:Y:S01]  /*1470*/  FMUL.FTZ R107, R115, R98 ;  /* 0x00000062736b7220 */ /* 0x000fe20000410000 */
[----:B------:R-:W-:Y:S01]  /*1480*/  LEA.HI.X.SX32 R31, R7, RZ, 0x1, P1 ;  /* 0x000000ff071f7211 */ /* 0x000fe200008f0eff */
[----:B------:R-:W-:Y:S01]  /*1490*/  FMUL.FTZ R106, R113, R99 ;  /* 0x00000063716a7220 */ /* 0x000fe20000410000 */
[----:B------:R-:W-:Y:S01]  /*14a0*/  FMUL.FTZ R105, R111, R100 ;  /* 0x000000646f697220 */ /* 0x000fe20000410000 */
[----:B------:R-:W-:Y:S01]  /*14b0*/  FMUL.FTZ R104, R114, R101 ;  /* 0x0000006572687220 */ /* 0x000fe20000410000 */
[----:B------:R-:W0:Y:S01]  /*14c0*/  LDCU UR7, c[0x0][0x394] ;  /* 0x00007280ff0777ac */ /* 0x000e220008000800 */
[----:B------:R-:W0:Y:S01]  /*14d0*/  LDCU UR8, c[0x0][0x38c] ;  /* 0x00007180ff0877ac */ /* 0x000e220008000800 */
[----:B-1----:R-:W-:-:S05]  /*14e0*/  UMOV UR4, URZ ;  /* 0x000000ff00047c82 */ /* 0x002fca0008000000 */
.L_x_16779:
[----:B------:R-:W-:-:S04]  /*14f0*/  IMAD.WIDE.U32 R2, R126, UR4, RZ ;  /* 0x000000047e027c25 */ /* 0x000fc8000f8e00ff */
[----:B------:R-:W-:Y:S01]  /*1500*/  IMAD R3, R127, UR4, R3 ;  /* 0x000000047f037c24 */ /* 0x000fe2000f8e0203 */
[----:B0-----:R-:W-:-:S04]  /*1510*/  LEA R4, P1, R2, R59, 0x1 ;  /* 0x0000003b02047211 */ /* 0x001fc800078208ff */
[----:B-1----:R-:W-:-:S03]  /*1520*/  LEA.HI.X R5, R2, R58, R3, 0x1, P1 ;  /* 0x0000003a02057211 */ /* 0x002fc600008f0c03 */
[----:B------:R-:W-:-:S05]  /*1530*/  IMAD.WIDE.U32 R2, R36, 0x10, R4 ;  /* 0x0000001024027825 */ /* 0x000fca00078e0004 */
[----:B------:R-:W5:Y:S04]  /*1540*/  LDG.E.128 R4, desc[UR16][R2.64] ;  /* 0x0000001002047981 */ /* 0x000f68000c1e1d00 */
[----:B------:R1:W5:Y:S02]  /*1550*/  LDG.E.128 R8, desc[UR16][R2.64+0x200] ;  /* 0x0002001002087981 */ /* 0x000364000c1e1d00 */
[----:B-1----:R-:W-:Y:S02]  /*1560*/  MOV R2, R14 ;  /* 0x0000000e00027202 */ /* 0x002fe40000000f00 */
[----:B------:R-:W-:-:S03]  /*1570*/  MOV R3, R69 ;  /* 0x0000004500037202 */ /* 0x000fc60000000f00 */
[----:B---3--:R-:W-:-:S04]  /*1580*/  IMAD.WIDE.U32 R32, R22, UR4, R2 ;  /* 0x0000000416207c25 */ /* 0x008fc8000f8e0002 */
[----:B------:R-:W-:Y:S01]  /*1590*/  IMAD R33, R23, UR4, R33 ;  /* 0x0000000417217c24 */ /* 0x000fe2000f8e0221 */
[----:B--2---:R-:W-:-:S04]  /*15a0*/  LEA R136, P1, R32, R20, 0x3 ;  /* 0x0000001420887211 */ /* 0x004fc800078218ff */
[----:B------:R-:W-:-:S05]  /*15b0*/  LEA.HI.X R137, R32, R21, R33, 0x3, P1 ;  /* 0x0000001520897211 */ /* 0x000fca00008f1c21 */
[----:B------:R-:W2:Y:S01]  /*15c0*/  LDG.E.64 R32, desc[UR16][R136.64] ;  /* 0x0000001088207981 */ /* 0x000ea2000c1e1b00 */
[----:B------:R-:W-:Y:S02]  /*15d0*/  MOV R2, R12 ;  /* 0x0000000c00027202 */ /* 0x000fe40000000f00 */
[----:B------:R-:W-:-:S03]  /*15e0*/  MOV R3, R67 ;  /* 0x0000004300037202 */ /* 0x000fc60000000f00 */
[----:B0-----:R-:W-:-:S04]  /*15f0*/  IMAD.WIDE.U32 R34, R26, UR4, R2 ;  /* 0x000000041a227c25 */ /* 0x001fc8000f8e0002 */
[----:B------:R-:W-:Y:S01]  /*1600*/  IMAD R35, R27, UR4, R35 ;  /* 0x000000041b237c24 */ /* 0x000fe2000f8e0223 */
[----:B----4-:R-:W-:-:S04]  /*1610*/  LEA R138, P1, R34, R24, 0x3 ;  /* 0x00000018228a7211 */ /* 0x010fc800078218ff */
[----:B------:R-:W-:Y:S01]  /*1620*/  LEA.HI.X R139, R34, R25, R35, 0x3, P1 ;  /* 0x00000019228b7211 */ /* 0x000fe200008f1c23 */
[----:B-----5:R0:W-:Y:S04]  /*1630*/  STS.128 [R76], R4 ;  /* 0x000000044c007388 */ /* 0x0201e80000000c00 */
[----:B------:R1:W-:Y:S01]  /*1640*/  STS.128 [R76+0x200], R8 ;  /* 0x000200084c007388 */ /* 0x0003e20000000c00 */
[----:B------:R-:W-:-:S03]  /*1650*/  NOP ;  /* 0x0000000000007918 */ /* 0x000fc60000000000 */
[----:B------:R3:W4:Y:S01]  /*1660*/  LDG.E.64 R34, desc[UR16][R138.64] ;  /* 0x000000108a227981 */ /* 0x000722000c1e1b00 */
[----:B------:R-:W5:Y:S01]  /*1670*/  S2UR UR6, SR_CgaCtaId ;  /* 0x00000000000679c3 */ /* 0x000f620000008800 */
[C---:B------:R-:W-:Y:S01]  /*1680*/  ISETP.NE.AND P2, PT, R66.reuse, RZ, PT ;  /* 0x000000ff4200720c */ /* 0x040fe20003f45270 */
[----:B------:R-:W-:Y:S01]  /*1690*/  UMOV UR5, 0x400 ;  /* 0x0000040000057882 */ /* 0x000fe20000000000 */
[----:B------:R-:W-:Y:S01]  /*16a0*/  ISETP.NE.AND P1, PT, R66, 0x1f, PT ;  /* 0x0000001f4200780c */ /* 0x000fe20003f25270 */
[----:B------:R-:W-:Y:S01]  /*16b0*/  BSSY.RECONVERGENT B0, `(.L_x_16730) ;  /* 0x000007d000007945 */ /* 0x000fe20003800200 */
[----:B--2---:R-:W-:Y:S01]  /*16c0*/  FMUL.FTZ R2, R32, 1.4426950216293334961 ;  /* 0x3fb8aa3b20027820 */ /* 0x004fe20000410000 */
[CC--:B0-----:R-:W-:Y:S01]  /*16d0*/  FMUL.FTZ R5, R122.reuse, R33.reuse ;  /* 0x000000217a057220 */ /* 0x0c1fe20000410000 */
[C---:B------:R-:W-:Y:S01]  /*16e0*/  FMUL.FTZ R135, R115.reuse, R33 ;  /* 0x0000002173877220 */ /* 0x040fe20000410000 */
[----:B-----5:R-:W-:Y:S01]  /*16f0*/  ULEA UR5, UR6, UR5, 0x18 ;  /* 0x0000000506057291 */ /* 0x020fe2000f8ec0ff */
[-C--:B------:R-:W-:Y:S01]  /*1700*/  FMUL.FTZ R4, R115, R2.reuse ;  /* 0x0000000273047220 */ /* 0x080fe20000410000 */
[----:B------:R-:W-:Y:S01]  /*1710*/  FMUL.RZ R6, R5, 0.15915493667125701904 ;  /* 0x3e22f98305067820 */ /* 0x000fe2000040c000 */
[-C--:B------:R-:W-:Y:S01]  /*1720*/  FMUL.FTZ R5, R122, R2.reuse ;  /* 0x000000027a057220 */ /* 0x080fe20000410000 */
[-C--:B------:R-:W-:Y:S01]  /*1730*/  FMUL.FTZ R3, R124, R2.reuse ;  /* 0x000000027c037220 */ /* 0x080fe20000410000 */
[----:B------:R0:W-:Y:S01]  /*1740*/  MUFU.EX2 R142, R4 ;  /* 0x00000004008e7308 */ /* 0x0001e20000000800 */
[----:B------:R-:W-:Y:S01]  /*1750*/  FMUL.RZ R136, R135, 0.15915493667125701904 ;  /* 0x3e22f98387887820 */ /* 0x000fe2000040c000 */
[----:B------:R-:W-:-:S06]  /*1760*/  FMUL.FTZ R144, R114, R2 ;  /* 0x0000000272907220 */ /* 0x000fcc0000410000 */
[----:B------:R2:W-:Y:S01]  /*1770*/  MUFU.EX2 R154, R5 ;  /* 0x00000005009a7308 */ /* 0x0005e20000000800 */
[----:B0-----:R-:W-:-:S04]  /*1780*/  FMUL.FTZ R4, R120, R33 ;  /* 0x0000002178047220 */ /* 0x001fc80000410000 */
[----:B-1----:R-:W-:Y:S01]  /*1790*/  FMUL.RZ R8, R4, 0.15915493667125701904 ;  /* 0x3e22f98304087820 */ /* 0x002fe2000040c000 */
[----:B------:R-:W-:Y:S02]  /*17a0*/  FMUL.FTZ R4, R120, R2 ;  /* 0x0000000278047220 */ /* 0x000fe40000410000 */
[----:B------:R0:W-:Y:S01]  /*17b0*/  MUFU.EX2 R140, R3 ;  /* 0x00000003008c7308 */ /* 0x0001e20000000800 */
[----:B--2---:R-:W-:-:S04]  /*17c0*/  FMUL.FTZ R5, R111, R33 ;  /* 0x000000216f057220 */ /* 0x004fc80000410000 */
[----:B------:R-:W-:Y:S01]  /*17d0*/  FMUL.RZ R146, R5, 0.15915493667125701904 ;  /* 0x3e22f98305927820 */ /* 0x000fe2000040c000 */
[----:B------:R-:W-:Y:S02]  /*17e0*/  FMUL.FTZ R5, R111, R2 ;  /* 0x000000026f057220 */ /* 0x000fe40000410000 */
[----:B---3--:R-:W-:Y:S01]  /*17f0*/  MUFU.SIN R139, R6 ;  /* 0x00000006008b7308 */ /* 0x008fe20000000400 */
[----:B0-----:R-:W-:-:S04]  /*1800*/  FMUL.FTZ R3, R113, R33 ;  /* 0x0000002171037220 */ /* 0x001fc80000410000 */
[----:B------:R-:W-:Y:S01]  /*1810*/  FMUL.RZ R7, R3, 0.15915493667125701904 ;  /* 0x3e22f98303077820 */ /* 0x000fe2000040c000 */
[-C--:B------:R-:W-:Y:S02]  /*1820*/  FMUL.FTZ R3, R113, R2.reuse ;  /* 0x0000000271037220 */ /* 0x080fe40000410000 */
[----:B------:R0:W1:Y:S08]  /*1830*/  MUFU.COS R141, R6 ;  /* 0x00000006008d7308 */ /* 0x0000700000000000 */
[----:B------:R-:W-:Y:S01]  /*1840*/  MUFU.SIN R143, R8 ;  /* 0x00000008008f7308 */ /* 0x000fe20000000400 */
[C---:B0-----:R-:W-:Y:S01]  /*1850*/  FMUL.FTZ R6, R119.reuse, R2 ;  /* 0x0000000277067220 */ /* 0x041fe20000410000 */
[----:B------:R-:W-:-:S04]  /*1860*/  FMUL.FTZ R2, R119, R33 ;  /* 0x0000002177027220 */ /* 0x000fc80000410000 */
[----:B------:R-:W-:Y:S01]  /*1870*/  FMUL.RZ R148, R2, 0.15915493667125701904 ;  /* 0x3e22f98302947820 */ /* 0x000fe2000040c000 */
[----:B------:R-:W-:Y:S01]  /*1880*/  FMUL.FTZ R2, R114, R33 ;  /* 0x0000002172027220 */ /* 0x000fe20000410000 */
[----:B------:R0:W-:Y:S01]  /*1890*/  MUFU.COS R145, R8 ;  /* 0x0000000800917308 */ /* 0x0001e20000000000 */
[C---:B-1----:R-:W-:Y:S01]  /*18a0*/  FMUL.FTZ R152, R154.reuse, R141 ;  /* 0x0000008d9a987220 */ /* 0x042fe20000410000 */
[----:B------:R-:W-:Y:S01]  /*18b0*/  FMUL.FTZ R154, R154, R139 ;  /* 0x0000008b9a9a7220 */ /* 0x000fe20000410000 */
[----:B------:R-:W-:Y:S01]  /*18c0*/  FMUL.RZ R150, R2, 0.15915493667125701904 ;  /* 0x3e22f98302967820 */ /* 0x000fe2000040c000 */
[----:B------:R-:W-:-:S04]  /*18d0*/  FMUL.FTZ R2, R124, R33 ;  /* 0x000000217c027220 */ /* 0x000fc80000410000 */
[----:B------:R-:W-:Y:S01]  /*18e0*/  MUFU.SIN R135, R136 ;  /* 0x0000008800877308 */ /* 0x000fe20000000400 */
[----:B0-----:R-:W0:Y:S01]  /*18f0*/  LDS.128 R8, [R123] ;  /* 0x000000007b087984 */ /* 0x001e220000000c00 */
[----:B------:R-:W-:-:S06]  /*1900*/  FMUL.RZ R2, R2, 0.15915493667125701904 ;  /* 0x3e22f98302027820 */ /* 0x000fcc000040c000 */
[----:B------:R-:W-:Y:S08]  /*1910*/  MUFU.COS R137, R136 ;  /* 0x0000008800897308 */ /* 0x000ff00000000000 */
[----:B------:R-:W-:Y:S08]  /*1920*/  MUFU.SIN R160, R7 ;  /* 0x0000000700a07308 */ /* 0x000ff00000000400 */
[----:B------:R-:W-:Y:S08]  /*1930*/  MUFU.COS R136, R7 ;  /* 0x0000000700887308 */ /* 0x000ff00000000000 */
[----:B------:R-:W1:Y:S08]  /*1940*/  MUFU.EX2 R166, R4 ;  /* 0x0000000400a67308 */ /* 0x000e700000000800 */
[----:B------:R-:W-:Y:S01]  /*1950*/  MUFU.EX2 R168, R5 ;  /* 0x0000000500a87308 */ /* 0x000fe20000000800 */
[----:B0-----:R-:W-:-:S02]  /*1960*/  PRMT R153, R8, 0x7632, R153 ;  /* 0x0000763208997816 */ /* 0x001fc40000000099 */
[----:B------:R-:W-:Y:S02]  /*1970*/  PRMT R151, R10, 0x7632, R151 ;  /* 0x000076320a977816 */ /* 0x000fe40000000097 */
[----:B------:R-:W-:Y:S02]  /*1980*/  SHF.L.U32 R153, R153, 0x10, RZ ;  /* 0x0000001099997819 */ /* 0x000fe400000006ff */
[----:B------:R-:W-:Y:S01]  /*1990*/  SHF.L.U32 R151, R151, 0x10, RZ ;  /* 0x0000001097977819 */ /* 0x000fe200000006ff */
[----:B------:R0:W-:Y:S01]  /*19a0*/  MUFU.EX2 R163, R6 ;  /* 0x0000000600a37308 */ /* 0x0001e20000000800 */
[C---:B-1----:R-:W-:Y:S01]  /*19b0*/  FMUL.FTZ R164, R166.reuse, R145 ;  /* 0x00000091a6a47220 */ /* 0x042fe20000410000 */
[----:B------:R-:W-:-:S06]  /*19c0*/  FMUL.FTZ R166, R166, R143 ;  /* 0x0000008fa6a67220 */ /* 0x000fcc0000410000 */
[----:B------:R-:W1:Y:S01]  /*19d0*/  MUFU.EX2 R3, R3 ;  /* 0x0000000300037308 */ /* 0x000e620000000800 */
[----:B0-----:R-:W0:Y:S07]  /*19e0*/  LDS.128 R4, [R123+0x10] ;  /* 0x000010007b047984 */ /* 0x001e2e0000000c00 */
[----:B------:R-:W2:Y:S08]  /*19f0*/  MUFU.COS R141, R2 ;  /* 0x00000002008d7308 */ /* 0x000eb00000000000 */
[----:B------:R3:W5:Y:S01]  /*1a00*/  MUFU.SIN R139, R2 ;  /* 0x00000002008b7308 */ /* 0x0007620000000400 */
[C---:B-1----:R-:W-:Y:S01]  /*1a10*/  FMUL.FTZ R157, R3.reuse, R136 ;  /* 0x00000088039d7220 */ /* 0x042fe20000410000 */
[----:B------:R-:W-:Y:S01]  /*1a20*/  FMUL.FTZ R160, R3, R160 ;  /* 0x000000a003a07220 */ /* 0x000fe20000410000 */
[----:B------:R-:W-:-:S02]  /*1a30*/  IADD3 R3, PT, PT, R118, UR4, RZ ;  /* 0x0000000476037c10 */ /* 0x000fc4000fffe0ff */
[----:B------:R-:W-:Y:S02]  /*1a40*/  SHF.L.U32 R136, R9, 0x10, RZ ;  /* 0x0000001009887819 */ /* 0x000fe400000006ff */
[----:B------:R-:W-:Y:S01]  /*1a50*/  SEL R143, R3, R56, !P2 ;  /* 0x00000038038f7207 */ /* 0x000fe20005000000 */
[----:B------:R-:W-:Y:S01]  /*1a60*/  MUFU.SIN R147, R146 ;  /* 0x0000009200937308 */ /* 0x000fe20000000400 */
[----:B---3--:R-:W-:Y:S01]  /*1a70*/  P2R R2, PR, RZ, 0x4 ;  /* 0x00000004ff027803 */ /* 0x008fe20000000000 */
[----:B--2---:R-:W-:-:S06]  /*1a80*/  FMUL.FTZ R2, R140, R141 ;  /* 0x0000008d8c027220 */ /* 0x004fcc0000410000 */
[----:B------:R-:W1:Y:S01]  /*1a90*/  MUFU.COS R167, R146 ;  /* 0x0000009200a77308 */ /* 0x000e620000000000 */
[----:B-----5:R-:W-:-:S07]  /*1aa0*/  FMUL.FTZ R3, R140, R139 ;  /* 0x0000008b8c037220 */ /* 0x020fce0000410000 */
[----:B------:R2:W-:Y:S01]  /*1ab0*/  MUFU.EX2 R158, R144 ;  /* 0x00000090009e7308 */ /* 0x0005e20000000800 */
[----:B0-----:R-:W-:Y:S02]  /*1ac0*/  PRMT R145, R7, 0x7632, R145 ;  /* 0x0000763207917816 */ /* 0x001fe40000000091 */
[----:B------:R-:W-:Y:S02]  /*1ad0*/  SHF.L.U32 R139, R4, 0x10, RZ ;  /* 0x00000010048b7819 */ /* 0x000fe400000006ff */
[----:B------:R-:W-:Y:S02]  /*1ae0*/  SHF.L.U32 R140, R5, 0x10, RZ ;  /* 0x00000010058c7819 */ /* 0x000fe400000006ff */
[----:B------:R-:W-:Y:S01]  /*1af0*/  SHF.L.U32 R141, R6, 0x10, RZ ;  /* 0x00000010068d7819 */ /* 0x000fe200000006ff */
[----:B------:R-:W0:Y:S01]  /*1b00*/  MUFU.COS R155, R150 ;  /* 0x00000096009b7308 */ /* 0x000e220000000000 */
[C---:B--2---:R-:W-:Y:S01]  /*1b10*/  FMUL.FTZ R144, R142.reuse, R137 ;  /* 0x000000898e907220 */ /* 0x044fe20000410000 */
[----:B------:R-:W-:Y:S01]  /*1b20*/  FMUL.FTZ R142, R142, R135 ;  /* 0x000000878e8e7220 */ /* 0x000fe20000410000 */
[----:B------:R-:W-:Y:S01]  /*1b30*/  SHF.L.U32 R135, R8, 0x10, RZ ;  /* 0x0000001008877819 */ /* 0x000fe200000006ff */
[C---:B-1----:R-:W-:Y:S01]  /*1b40*/  FMUL.FTZ R167, R168.reuse, R167 ;  /* 0x000000a7a8a77220 */ /* 0x042fe20000410000 */
[----:B------:R-:W-:Y:S01]  /*1b50*/  LEA R8, R143, UR5, 0x3 ;  /* 0x000000058f087c11 */ /* 0x000fe2000f8e18ff */
[----:B------:R-:W-:Y:S01]  /*1b60*/  FMUL.FTZ R168, R168, R147 ;  /* 0x00000093a8a87220 */ /* 0x000fe20000410000 */
[----:B------:R-:W-:Y:S01]  /*1b70*/  PRMT R147, R4, 0x7632, R147 ;  /* 0x0000763204937816 */ /* 0x000fe20000000093 */
[----:B------:R-:W1:Y:S01]  /*1b80*/  MUFU.COS R146, R148 ;  /* 0x0000009400927308 */ /* 0x000e620000000000 */
[----:B------:R-:W-:Y:S01]  /*1b90*/  SHF.L.U32 R137, R10, 0x10, RZ ;  /* 0x000000100a897819 */ /* 0x000fe200000006ff */
[----:B------:R2:W-:Y:S01]  /*1ba0*/  STS.64 [R8+0x10b0], R2 ;  /* 0x0010b00208007388 */ /* 0x0005e20000000a00 */
[----:B------:R-:W-:-:S02]  /*1bb0*/  SHF.L.U32 R143, R7, 0x10, RZ ;  /* 0x00000010078f7819 */ /* 0x000fc400000006ff */
[----:B------:R-:W-:Y:S02]  /*1bc0*/  SHF.L.U32 R147, R147, 0x10, RZ ;  /* 0x0000001093937819 */ /* 0x000fe400000006ff */
[----:B------:R-:W-:Y:S01]  /*1bd0*/  SHF.L.U32 R145, R145, 0x10, RZ ;  /* 0x0000001091917819 */ /* 0x000fe200000006ff */
[----:B------:R3:W5:Y:S01]  /*1be0*/  MUFU.SIN R149, R150 ;  /* 0x0000009600957308 */ /* 0x0007620000000400 */
[----:B0-----:R-:W-:-:S07]  /*1bf0*/  FMUL.FTZ R155, R158, R155 ;  /* 0x0000009b9e9b7220 */ /* 0x001fce0000410000 */
[----:B------:R0:W2:Y:S01]  /*1c00*/  MUFU.SIN R138, R148 ;  /* 0x00000094008a7308 */ /* 0x0000a20000000400 */
[----:B-1----:R-:W-:Y:S01]  /*1c10*/  FMUL.FTZ R161, R163, R146 ;  /* 0x00000092a3a17220 */ /* 0x002fe20000410000 */
[----:B---3--:R-:W-:Y:S02]  /*1c20*/  PRMT R150, R9, 0x7632, R150 ;  /* 0x0000763209967816 */ /* 0x008fe40000000096 */
[----:B------:R-:W-:Y:S02]  /*1c30*/  PRMT R146, R6, 0x7632, R146 ;  /* 0x0000763206927816 */ /* 0x000fe40000000092 */
[----:B------:R-:W-:Y:S02]  /*1c40*/  SHF.L.U32 R150, R150, 0x10, RZ ;  /* 0x0000001096967819 */ /* 0x000fe400000006ff */
[----:B------:R-:W-:Y:S01]  /*1c50*/  SHF.L.U32 R146, R146, 0x10, RZ ;  /* 0x0000001092927819 */ /* 0x000fe200000006ff */
[----:B-----5:R-:W-:Y:S01]  /*1c60*/  FMUL.FTZ R158, R158, R149 ;  /* 0x000000959e9e7220 */ /* 0x020fe20000410000 */
[----:B------:R-:W-:-:S02]  /*1c70*/  PRMT R149, R11, 0x7632, R149 ;  /* 0x000076320b957816 */ /* 0x000fc40000000095 */
[----:B0-----:R-:W-:Y:S02]  /*1c80*/  PRMT R148, R5, 0x7632, R148 ;  /* 0x0000763205947816 */ /* 0x001fe40000000094 */
[----:B------:R-:W-:Y:S02]  /*1c90*/  SHF.L.U32 R149, R149, 0x10, RZ ;  /* 0x0000001095957819 */ /* 0x000fe400000006ff */
[----:B------:R-:W-:Y:S01]  /*1ca0*/  SHF.L.U32 R148, R148, 0x10, RZ ;  /* 0x0000001094947819 */ /* 0x000fe200000006ff */
[----:B--2---:R-:W-:Y:S01]  /*1cb0*/  FMUL.FTZ R163, R163, R138 ;  /* 0x0000008aa3a37220 */ /* 0x004fe20000410000 */
[----:B------:R-:W-:Y:S01]  /*1cc0*/  SHF.L.U32 R138, R11, 0x10, RZ ;  /* 0x000000100b8a7819 */ /* 0x000fe200000006ff */
[-C--:B----4-:R-:W-:Y:S01]  /*1cd0*/  FMUL.FTZ R156, R0, R34.reuse ;  /* 0x00000022009c7220 */ /* 0x090fe20000410000 */
        /* <DEDUP_REMOVED lines=25> */
.L_x_16731:
[----:B------:R0:W1:Y:S02]  /*1e70*/  LDS.64 R10, [R192+0x20b8] ;  /* 0x0020b800c00a7984 */ /* 0x0000640000000a00 */
.L_x_16732:
[----:B------:R-:W-:Y:S05]  /*1e80*/  BSYNC.RECONVERGENT B0 ;  /* 0x0000000000007941 */ /* 0x000fea0003800200 */
.L_x_16730:
[----:B--2---:R-:W2:Y:S01]  /*1e90*/  @P0 LDC R4, c[0x0][0x38c] ;  /* 0x0000e300ff040b82 */ /* 0x004ea20000000800 */
[----:B------:R-:W-:Y:S01]  /*1ea0*/  CS2R R8, SRZ ;  /* 0x0000000000087805 */ /* 0x000fe2000001ff00 */
[----:B--2---:R-:W-:-:S04]  /*1eb0*/  @P0 IMAD R5, R125, R4, UR4 ;  /* 0x000000047d050e24 */ /* 0x004fc8000f8e0204 */
[----:B------:R-:W-:-:S05]  /*1ec0*/  @P0 IMAD.WIDE R4, R5, 0x10, R18 ;  /* 0x0000001005040825 */ /* 0x000fca00078e0212 */
[----:B------:R2:W4:Y:S01]  /*1ed0*/  @P0 LDG.E.64 R8, desc[UR16][R4.64+0x8] ;  /* 0x0000081004080981 */ /* 0x000522000c1e1b00 */
        /* <DEDUP_REMOVED lines=14> */
[----:B------:R-:W-:Y:S01]  /*1fc0*/  FMUL.FTZ R196, R114, R143 ;  /* 0x0000008f72c47220 */ /* 0x000fe20000410000 */
[----:B------:R-:W-:Y:S01]  /*1fd0*/  ISETP.GE.AND P1, PT, R87, 0x1, PT ;  /* 0x000000015700780c */ /* 0x000fe20003f26270 */
[C---:B------:R-:W-:Y:S01]  /*1fe0*/  FFMA.FTZ R7, R98.reuse, R181, R7 ;  /* 0x000000b562077223 */ /* 0x040fe20000010007 */
[----:B--2---:R-:W-:Y:S01]  /*1ff0*/  FFMA.FTZ R5, R98, R183, R6 ;  /* 0x000000b762057223 */ /* 0x004fe20000010006 */
[----:B------:R-:W-:Y:S01]  /*2000*/  ISETP.NE.AND P6, PT, R194, 0x1f, PT ;  /* 0x0000001fc200780c */ /* 0x000fe20003fc5270 */
[----:B------:R-:W-:Y:S01]  /*2010*/  ULEA UR6, UR4, UR5, 0x4 ;  /* 0x0000000504067291 */ /* 0x000fe2000f8e20ff */
[C---:B------:R-:W-:Y:S01]  /*2020*/  FMUL.FTZ R35, R154.reuse, R7 ;  /* 0x000000079a237220 */ /* 0x040fe20000410000 */
[-C--:B------:R-:W-:Y:S01]  /*2030*/  FMUL.FTZ R4, R154, R5.reuse ;  /* 0x000000059a047220 */ /* 0x080fe20000410000 */
[----:B------:R-:W-:Y:S01]  /*2040*/  ISETP.GE.AND P4, PT, R57, UR7, PT ;  /* 0x0000000739007c0c */ /* 0x000fe2000bf86270 */
[----:B------:R-:W-:Y:S01]  /*2050*/  BSSY.RECONVERGENT B0, `(.L_x_16733) ;  /* 0x00000f3000007945 */ /* 0x000fe20003800200 */
[C---:B------:R-:W-:Y:S01]  /*2060*/  FFMA.FTZ R35, R152.reuse, R5, -R35 ;  /* 0x0000000598237223 */ /* 0x040fe20000010823 */
[----:B------:R-:W-:Y:S01]  /*2070*/  FFMA.FTZ R4, R152, R7, R4 ;  /* 0x0000000798047223 */ /* 0x000fe20000010004 */
[----:B------:R-:W-:Y:S01]  /*2080*/  FMUL.FTZ R5, R3, R142 ;  /* 0x0000008e03057220 */ /* 0x000fe20000410000 */
[----:B------:R-:W-:Y:S01]  /*2090*/  ISETP.GT.U32.AND P2, PT, R194, 0x1b, PT ;  /* 0x0000001bc200780c */ /* 0x000fe20003f44070 */
[C---:B------:R-:W-:Y:S01]  /*20a0*/  FFMA.FTZ R35, R88.reuse, R189, R35 ;  /* 0x000000bd58237223 */ /* 0x040fe20000010023 */
[----:B------:R-:W-:Y:S01]  /*20b0*/  FFMA.FTZ R4, R88, R191, R4 ;  /* 0x000000bf58047223 */ /* 0x000fe20000010004 */
[----:B------:R-:W-:Y:S01]  /*20c0*/  FFMA.FTZ R5, R2, R144, -R5 ;  /* 0x0000009002057223 */ /* 0x000fe20000010805 */
[----:B------:R-:W-:Y:S01]  /*20d0*/  ISETP.GT.U32.AND P3, PT, R194, 0x17, PT ;  /* 0x00000017c200780c */ /* 0x000fe20003f64070 */
[C---:B------:R-:W-:Y:S01]  /*20e0*/  FMUL.FTZ R34, R160.reuse, R35 ;  /* 0x00000023a0227220 */ /* 0x040fe20000410000 */
[----:B------:R-:W-:Y:S01]  /*20f0*/  FMUL.FTZ R6, R160, R4 ;  /* 0x00000004a0067220 */ /* 0x000fe20000410000 */
[----:B------:R-:W-:-:S02]  /*2100*/  ISETP.NE.OR P4, PT, R66, RZ, P4 ;  /* 0x000000ff4200720c */ /* 0x000fc40002785670 */
[C---:B------:R-:W-:Y:S01]  /*2110*/  FFMA.FTZ R34, R157.reuse, R4, R34 ;  /* 0x000000049d227223 */ /* 0x040fe20000010022 */
[----:B------:R-:W-:Y:S01]  /*2120*/  FFMA.FTZ R35, R157, R35, -R6 ;  /* 0x000000239d237223 */ /* 0x000fe20000010806 */
[----:B------:R-:W-:Y:S01]  /*2130*/  FMUL.FTZ R4, R2, R142 ;  /* 0x0000008e02047220 */ /* 0x000fe20000410000 */
[----:B------:R-:W-:Y:S01]  /*2140*/  ISETP.GT.U32.AND P5, PT, R194, 0xf, PT ;  /* 0x0000000fc200780c */ /* 0x000fe20003fa4070 */
[C---:B------:R-:W-:Y:S01]  /*2150*/  FFMA.FTZ R195, R99.reuse, R182, R34 ;  /* 0x000000b663c37223 */ /* 0x040fe20000010022 */
[----:B------:R-:W-:Y:S01]  /*2160*/  FFMA.FTZ R193, R99, R184, R35 ;  /* 0x000000b863c17223 */ /* 0x000fe20000010023 */
[----:B------:R-:W-:Y:S01]  /*2170*/  FFMA.FTZ R7, R3, R144, R4 ;  /* 0x0000009003077223 */ /* 0x000fe20000010004 */
[----:B------:R-:W-:Y:S01]  /*2180*/  FMUL.FTZ R35, R154, R5 ;  /* 0x000000059a237220 */ /* 0x000fe20000410000 */
[C---:B------:R-:W-:Y:S01]  /*2190*/  FMUL.FTZ R197, R166.reuse, R195 ;  /* 0x000000c3a6c57220 */ /* 0x040fe20000410000 */
[----:B------:R-:W-:Y:S02]  /*21a0*/  FMUL.FTZ R199, R166, R193 ;  /* 0x000000c1a6c77220 */ /* 0x000fe40000410000 */
[----:B------:R-:W-:Y:S01]  /*21b0*/  FFMA.FTZ R35, R152, R7, R35 ;  /* 0x0000000798237223 */ /* 0x000fe20000010023 */
[----:B------:R-:W-:Y:S01]  /*21c0*/  FFMA.FTZ R197, R164, R193, -R197 ;  /* 0x000000c1a4c57223 */ /* 0x000fe200000108c5 */
        /* <DEDUP_REMOVED lines=8> */
[----:B------:R-:W-:Y:S01]  /*2250*/  FMUL.FTZ R6, R160, R7 ;  /* 0x00000007a0067220 */ /* 0x000fe20000410000 */
[C---:B------:R-:W-:Y:S01]  /*2260*/  FMUL.FTZ R186, R168.reuse, R5 ;  /* 0x00000005a8ba7220 */ /* 0x040fe20000410000 */
[C---:B------:R-:W-:Y:S01]  /*2270*/  FFMA.FTZ R7, R157.reuse, R7, -R4 ;  /* 0x000000079d077223 */ /* 0x040fe20000010804 */
[-C--:B------:R-:W-:Y:S01]  /*2280*/  FMUL.FTZ R4, R168, R34.reuse ;  /* 0x00000022a8047220 */ /* 0x080fe20000410000 */
        /* <DEDUP_REMOVED lines=15> */
[----:B------:R-:W-:Y:S01]  /*2380*/  FMUL.FTZ R186, R119, R141 ;  /* 0x0000008d77ba7220 */ /* 0x000fe20000410000 */
[-C--:B------:R-:W-:Y:S01]  /*2390*/  FFMA.FTZ R6, R167, R4.reuse, R6 ;  /* 0x00000004a7067223 */ /* 0x080fe20000010006 */
[----:B------:R-:W-:Y:S01]  /*23a0*/  FMUL.FTZ R4, R168, R4 ;  /* 0x00000004a8047220 */ /* 0x000fe20000410000 */
[----:B------:R-:W-:Y:S01]  /*23b0*/  FFMA.FTZ R7, R161, R188, R34 ;  /* 0x000000bca1077223 */ /* 0x000fe20000010022 */
[----:B------:R-:W-:Y:S01]  /*23c0*/  FMUL.FTZ R188, R119, R146 ;  /* 0x0000009277bc7220 */ /* 0x000fe20000410000 */
[----:B------:R-:W-:Y:S01]  /*23d0*/  FFMA.FTZ R35, R91, R186, R190 ;  /* 0x000000ba5b237223 */ /* 0x000fe200000100be */
[----:B------:R-:W-:Y:S01]  /*23e0*/  FFMA.FTZ R4, R167, R5, -R4 ;  /* 0x00000005a7047223 */ /* 0x000fe20000010804 */
[----:B------:R-:W-:Y:S01]  /*23f0*/  FMUL.FTZ R34, R163, R6 ;  /* 0x00000006a3227220 */ /* 0x000fe20000410000 */
[----:B------:R-:W-:Y:S01]  /*2400*/  FFMA.FTZ R7, R91, R188, R7 ;  /* 0x000000bc5b077223 */ /* 0x000fe20000010007 */
[C---:B------:R-:W-:Y:S01]  /*2410*/  FMUL.FTZ R190, R158.reuse, R35 ;  /* 0x000000239ebe7220 */ /* 0x040fe20000410000 */
[-C--:B------:R-:W-:Y:S01]  /*2420*/  FMUL.FTZ R5, R163, R4.reuse ;  /* 0x00000004a3057220 */ /* 0x080fe20000410000 */
[----:B------:R-:W-:Y:S01]  /*2430*/  FFMA.FTZ R4, R161, R4, -R34 ;  /* 0x00000004a1047223 */ /* 0x000fe20000010822 */
[-C--:B------:R-:W-:Y:S01]  /*2440*/  FMUL.FTZ R34, R158, R7.reuse ;  /* 0x000000079e227220 */ /* 0x080fe20000410000 */
[----:B------:R-:W-:Y:S01]  /*2450*/  FFMA.FTZ R198, R155, R7, R190 ;  /* 0x000000079bc67223 */ /* 0x000fe200000100be */
[----:B------:R-:W-:Y:S01]  /*2460*/  FMUL.FTZ R190, R114, R145 ;  /* 0x0000009172be7220 */ /* 0x000fe20000410000 */
[----:B------:R-:W-:Y:S01]  /*2470*/  FFMA.FTZ R5, R161, R6, R5 ;  /* 0x00000006a1057223 */ /* 0x000fe20000010005 */
[----:B------:R-:W-:Y:S01]  /*2480*/  FFMA.FTZ R7, R155, R35, -R34 ;  /* 0x000000239b077223 */ /* 0x000fe20000010822 */
[C---:B------:R-:W-:Y:S01]  /*2490*/  FMUL.FTZ R6, R158.reuse, R4 ;  /* 0x000000049e067220 */ /* 0x040fe20000410000 */
[C---:B------:R-:W-:Y:S01]  /*24a0*/  FFMA.FTZ R34, R101.reuse, R190, R198 ;  /* 0x000000be65227223 */ /* 0x040fe200000100c6 */
[-C--:B------:R-:W-:Y:S01]  /*24b0*/  FMUL.FTZ R200, R158, R5.reuse ;  /* 0x000000059ec87220 */ /* 0x080fe20000410000 */
[----:B------:R-:W-:Y:S01]  /*24c0*/  FFMA.FTZ R198, R101, R196, R7 ;  /* 0x000000c465c67223 */ /* 0x000fe20000010007 */
        /* <DEDUP_REMOVED lines=14> */
[-C--:B---3--:R-:W-:Y:S01]  /*25b0*/  @P1 FFMA.FTZ R35, R35, R4.reuse, R202 ;  /* 0x0000000423231223 */ /* 0x088fe200000100ca */
[----:B------:R-:W0:Y:S01]  /*25c0*/  SHFL.UP PT, R7, R34, 0x2, RZ ;  /* 0x0440000022077989 */ /* 0x000e2200000e00ff */
[----:B------:R-:W-:Y:S01]  /*25d0*/  @P1 FFMA.FTZ R200, R200, R4, -R5 ;  /* 0x00000004c8c81223 */ /* 0x000fe20000010805 */
[----:B------:R-:W-:Y:S02]  /*25e0*/  ISETP.GE.AND P1, PT, R87, 0x2, PT ;  /* 0x000000025700780c */ /* 0x000fe40003f26270 */
[----:B------:R-:W2:Y:S04]  /*25f0*/  SHFL.UP PT, R6, R198, 0x2, RZ ;  /* 0x04400000c6067989 */ /* 0x000ea800000e00ff */
[----:B------:R-:W3:Y:S04]  /*2600*/  SHFL.UP PT, R5, R35, 0x2, RZ ;  /* 0x0440000023057989 */ /* 0x000ee800000e00ff */
[----:B------:R-:W5:Y:S01]  /*2610*/  SHFL.UP PT, R4, R200, 0x2, RZ ;  /* 0x04400000c8047989 */ /* 0x000f6200000e00ff */
[-C--:B0-----:R-:W-:Y:S01]  /*2620*/  FMUL.FTZ R202, R200, R7.reuse ;  /* 0x00000007c8ca7220 */ /* 0x081fe20000410000 */
[----:B------:R-:W-:-:S03]  /*2630*/  FMUL.FTZ R201, R35, R7 ;  /* 0x0000000723c97220 */ /* 0x000fc60000410000 */
[CC--:B--2---:R-:W-:Y:S01]  /*2640*/  FFMA.FTZ R203, R35.reuse, R6.reuse, R202 ;  /* 0x0000000623cb7223 */ /* 0x0c4fe200000100ca */
[----:B------:R-:W-:Y:S01]  /*2650*/  FFMA.FTZ R201, R200, R6, -R201 ;  /* 0x00000006c8c97223 */ /* 0x000fe200000108c9 */
[----:B------:R-:W-:Y:S01]  /*2660*/  FMUL.FTZ R6, R158, R180 ;  /* 0x000000b49e067220 */ /* 0x000fe20000410000 */
[CC--:B---3--:R-:W-:Y:S01]  /*2670*/  FMUL.FTZ R7, R35.reuse, R5.reuse ;  /* 0x0000000523077220 */ /* 0x0c8fe20000410000 */
[----:B------:R-:W-:Y:S01]  /*2680*/  FMUL.FTZ R5, R200, R5 ;  /* 0x00000005c8057220 */ /* 0x000fe20000410000 */
[----:B------:R-:W-:Y:S01]  /*2690*/  @P1 FADD.FTZ R34, R34, R203 ;  /* 0x000000cb22221221 */ /* 0x000fe20000010000 */
[----:B------:R-:W-:Y:S01]  /*26a0*/  @P1 FADD.FTZ R198, R198, R201 ;  /* 0x000000c9c6c61221 */ /* 0x000fe20000010000 */
[-C--:B-----5:R-:W-:Y:S01]  /*26b0*/  @P1 FFMA.FTZ R200, R200, R4.reuse, -R7 ;  /* 0x00000004c8c81223 */ /* 0x0a0fe20000010807 */
[----:B------:R-:W-:Y:S01]  /*26c0*/  @P1 FFMA.FTZ R35, R35, R4, R5 ;  /* 0x0000000423231223 */ /* 0x000fe20000010005 */
[C---:B-1----:R-:W-:Y:S01]  /*26d0*/  FMUL.FTZ R4, R158.reuse, R11 ;  /* 0x0000000b9e047220 */ /* 0x042fe20000410000 */
[----:B------:R-:W0:Y:S01]  /*26e0*/  SHFL.UP PT, R7, R34, 0x4, RZ ;  /* 0x0480000022077989 */ /* 0x000e2200000e00ff */
[C---:B------:R-:W-:Y:S01]  /*26f0*/  FMUL.FTZ R201, R158.reuse, R179 ;  /* 0x000000b39ec97220 */ /* 0x040fe20000410000 */
[C---:B------:R-:W-:Y:S01]  /*2700*/  FMUL.FTZ R5, R155.reuse, R11 ;  /* 0x0000000b9b057220 */ /* 0x040fe20000410000 */
[C---:B------:R-:W-:Y:S01]  /*2710*/  FFMA.FTZ R202, R155.reuse, R10, -R4 ;  /* 0x0000000a9bca7223 */ /* 0x040fe20000010804 */
[C---:B------:R-:W-:Y:S01]  /*2720*/  FFMA.FTZ R4, R155.reuse, R179, R6 ;  /* 0x000000b39b047223 */ /* 0x040fe20000010006 */
[----:B------:R-:W-:Y:S01]  /*2730*/  FFMA.FTZ R201, R155, R180, -R201 ;  /* 0x000000b49bc97223 */ /* 0x000fe200000108c9 */
[----:B------:R-:W1:Y:S01]  /*2740*/  SHFL.UP PT, R6, R198, 0x4, RZ ;  /* 0x04800000c6067989 */ /* 0x000e6200000e00ff */
[----:B------:R-:W-:Y:S01]  /*2750*/  FFMA.FTZ R204, -R158, R10, -R5 ;  /* 0x0000000a9ecc7223 */ /* 0x000fe20000010905 */
[----:B------:R-:W-:Y:S01]  /*2760*/  FADD.FTZ R206, R177, R4 ;  /* 0x00000004b1ce7221 */ /* 0x000fe20000010000 */
[C---:B------:R-:W-:Y:S01]  /*2770*/  FMUL.FTZ R210, R163.reuse, R202 ;  /* 0x000000caa3d27220 */ /* 0x040fe20000410000 */
[----:B------:R-:W-:Y:S01]  /*2780*/  FADD.FTZ R208, R178, R201 ;  /* 0x000000c9b2d07221 */ /* 0x000fe20000010000 */
[----:B------:R-:W2:Y:S01]  /*2790*/  SHFL.UP PT, R5, R35, 0x4, RZ ;  /* 0x0480000023057989 */ /* 0x000ea200000e00ff */
[C---:B------:R-:W-:Y:S01]  /*27a0*/  FMUL.FTZ R205, R163.reuse, R206 ;  /* 0x000000cea3cd7220 */ /* 0x040fe20000410000 */
[-C--:B------:R-:W-:Y:S01]  /*27b0*/  FMUL.FTZ R201, R163, R204.reuse ;  /* 0x000000cca3c97220 */ /* 0x080fe20000410000 */
[----:B------:R-:W-:Y:S01]  /*27c0*/  FFMA.FTZ R210, R161, R204, -R210 ;  /* 0x000000cca1d27223 */ /* 0x000fe200000108d2 */
[----:B------:R-:W3:Y:S01]  /*27d0*/  SHFL.UP PT, R4, R200, 0x4, RZ ;  /* 0x04800000c8047989 */ /* 0x000ee200000e00ff */
        /* <DEDUP_REMOVED lines=8> */
[C---:B------:R-:W-:Y:S01]  /*2860*/  FMUL.FTZ R204, R168.reuse, R201 ;  /* 0x000000c9a8cc7220 */ /* 0x040fe20000410000 */
[----:B------:R-:W-:Y:S01]  /*2870*/  FADD.FTZ R206, R175, R206 ;  /* 0x000000ceafce7221 */ /* 0x000fe20000010000 */
[----:B------:R-:W-:Y:S01]  /*2880*/  FMUL.FTZ R201, R168, R205 ;  /* 0x000000cda8c97220 */ /* 0x000fe20000410000 */
[-C--:B0-----:R-:W-:Y:S01]  /*2890*/  FMUL.FTZ R202, R200, R7.reuse ;  /* 0x00000007c8ca7220 */ /* 0x081fe20000410000 */
[----:B------:R-:W-:Y:S01]  /*28a0*/  FFMA.FTZ R207, R167, R210, -R204 ;  /* 0x000000d2a7cf7223 */ /* 0x000fe200000108cc */
[----:B------:R-:W-:Y:S01]  /*28b0*/  FMUL.FTZ R7, R35, R7 ;  /* 0x0000000723077220 */ /* 0x000fe20000410000 */
[----:B------:R-:W-:Y:S01]  /*28c0*/  FFMA.FTZ R204, R167, R206, R201 ;  /* 0x000000cea7cc7223 */ /* 0x000fe200000100c9 */
[C---:B-1----:R-:W-:Y:S01]  /*28d0*/  FFMA.FTZ R201, R35.reuse, R6, R202 ;  /* 0x0000000623c97223 */ /* 0x042fe200000100ca */
[----:B------:R-:W-:Y:S01]  /*28e0*/  FMUL.FTZ R206, R168, R206 ;  /* 0x000000cea8ce7220 */ /* 0x000fe20000410000 */
[----:B------:R-:W-:Y:S01]  /*28f0*/  FFMA.FTZ R7, R200, R6, -R7 ;  /* 0x00000006c8077223 */ /* 0x000fe20000010807 */
        /* <DEDUP_REMOVED lines=28> */
[C---:B------:R-:W-:Y:S01]  /*2ac0*/  FFMA.FTZ R209, R157.reuse, R209, R206 ;  /* 0x000000d19dd17223 */ /* 0x040fe200000100ce */
[-C--:B------:R-:W-:Y:S01]  /*2ad0*/  FMUL.FTZ R206, R160, R204.reuse ;  /* 0x000000cca0ce7220 */ /* 0x080fe20000410000 */
[-C--:B0-----:R-:W-:Y:S01]  /*2ae0*/  FMUL.FTZ R202, R200, R7.reuse ;  /* 0x00000007c8ca7220 */ /* 0x081fe20000410000 */
[----:B------:R-:W-:Y:S01]  /*2af0*/  FFMA.FTZ R204, R157, R204, R203 ;  /* 0x000000cc9dcc7223 */ /* 0x000fe200000100cb */
[----:B------:R-:W-:Y:S01]  /*2b00*/  FMUL.FTZ R201, R35, R7 ;  /* 0x0000000723c97220 */ /* 0x000fe20000410000 */
[----:B------:R-:W-:Y:S01]  /*2b10*/  FFMA.FTZ R205, R157, R205, -R206 ;  /* 0x000000cd9dcd7223 */ /* 0x000fe200000108ce */
[----:B-1----:R-:W-:-:S02]  /*2b20*/  FFMA.FTZ R203, R35, R6, R202 ;  /* 0x0000000623cb7223 */ /* 0x002fc400000100ca */
[----:B------:R-:W-:Y:S01]  /*2b30*/  FFMA.FTZ R201, R200, R6, -R201 ;  /* 0x00000006c8c97223 */ /* 0x000fe200000108c9 */
        /* <DEDUP_REMOVED lines=13> */
[----:B------:R-:W-:Y:S01]  /*2c10*/  FMUL.FTZ R202, R154, R209 ;  /* 0x000000d19aca7220 */ /* 0x000fe20000410000 */
[C---:B------:R-:W-:Y:S01]  /*2c20*/  FFMA.FTZ R201, R152.reuse, R201, R204 ;  /* 0x000000c998c97223 */ /* 0x040fe200000100cc */
[C---:B------:R-:W-:Y:S01]  /*2c30*/  FFMA.FTZ R206, R152.reuse, R205, -R206 ;  /* 0x000000cd98ce7223 */ /* 0x040fe200000108ce */
[----:B------:R-:W2:Y:S01]  /*2c40*/  SHFL.UP PT, R6, R198, 0x10, RZ ;  /* 0x06000000c6067989 */ /* 0x000ea200000e00ff */
[C---:B------:R-:W-:Y:S01]  /*2c50*/  FFMA.FTZ R203, R152.reuse, R209, R203 ;  /* 0x000000d198cb7223 */ /* 0x040fe200000100cb */
[----:B------:R-:W-:Y:S01]  /*2c60*/  FFMA.FTZ R207, R152, R207, -R202 ;  /* 0x000000cf98cf7223 */ /* 0x000fe200000108ca */
[----:B------:R-:W-:Y:S01]  /*2c70*/  FADD.FTZ R209, R165, R206 ;  /* 0x000000cea5d17221 */ /* 0x000fe20000010000 */
[----:B------:R-:W3:Y:S01]  /*2c80*/  SHFL.UP PT, R4, R200, 0x10, RZ ;  /* 0x06000000c8047989 */ /* 0x000ee200000e00ff */
[----:B------:R-:W-:Y:S01]  /*2c90*/  FADD.FTZ R205, R162, R201 ;  /* 0x000000c9a2cd7221 */ /* 0x000fe20000010000 */
[----:B------:R-:W-:Y:S01]  /*2ca0*/  ISETP.GE.AND P1, PT, R87, 0x10, PT ;  /* 0x000000105700780c */ /* 0x000fe20003f26270 */
        /* <DEDUP_REMOVED lines=8> */
[CC--:B0-----:R-:W-:Y:S01]  /*2d30*/  FMUL.FTZ R203, R35.reuse, R7.reuse ;  /* 0x0000000723cb7220 */ /* 0x0c1fe20000410000 */
[C---:B------:R-:W-:Y:S01]  /*2d40*/  FMUL.FTZ R204, R200.reuse, R7 ;  /* 0x00000007c8cc7220 */ /* 0x040fe20000410000 */
[----:B------:R0:W0:Y:S01]  /*2d50*/  SHFL.DOWN PT, R211, R201, 0x1, 0x1f ;  /* 0x08201f00c9d37f89 */ /* 0x00002200000e0000 */
[CC--:B-1----:R-:W-:Y:S01]  /*2d60*/  FMUL.FTZ R7, R35.reuse, R5.reuse ;  /* 0x0000000523077220 */ /* 0x0c2fe20000410000 */
[C---:B------:R-:W-:Y:S01]  /*2d70*/  FMUL.FTZ R5, R200.reuse, R5 ;  /* 0x00000005c8057220 */ /* 0x040fe20000410000 */
[-C--:B--2---:R-:W-:Y:S01]  /*2d80*/  FFMA.FTZ R203, R200, R6.reuse, -R203 ;  /* 0x00000006c8cb7223 */ /* 0x084fe200000108cb */
[C---:B------:R-:W-:Y:S01]  /*2d90*/  FFMA.FTZ R205, R35.reuse, R6, R204 ;  /* 0x0000000623cd7223 */ /* 0x040fe200000100cc */
[----:B------:R-:W-:Y:S01]  /*2da0*/  FADD.FTZ R204, R156, R207 ;  /* 0x000000cf9ccc7221 */ /* 0x000fe20000010000 */
[-C--:B---3--:R-:W-:Y:S01]  /*2db0*/  @P1 FFMA.FTZ R200, R200, R4.reuse, -R7 ;  /* 0x00000004c8c81223 */ /* 0x088fe20000010807 */
[----:B------:R-:W-:Y:S01]  /*2dc0*/  @P1 FFMA.FTZ R35, R35, R4, R5 ;  /* 0x0000000423231223 */ /* 0x000fe20000010005 */
[----:B------:R-:W-:Y:S01]  /*2dd0*/  @P1 FADD.FTZ R198, R198, R203 ;  /* 0x000000cbc6c61221 */ /* 0x000fe20000010000 */
[----:B------:R-:W-:Y:S01]  /*2de0*/  @P1 FADD.FTZ R34, R34, R205 ;  /* 0x000000cd22221221 */ /* 0x000fe20000010000 */
[----:B------:R-:W-:Y:S01]  /*2df0*/  FADD.FTZ R203, R159, R208 ;  /* 0x000000d09fcb7221 */ /* 0x000fe20000010000 */
[----:B------:R1:W2:Y:S01]  /*2e00*/  SHFL.DOWN PT, R210, R204, 0x1, 0x1f ;  /* 0x08201f00ccd27f89 */ /* 0x0002a200000e0000 */
[----:B------:R-:W-:Y:S01]  /*2e10*/  HFMA2 R4, -RZ, RZ, 1.875, 0 ;  /* 0x3f800000ff047431 */ /* 0x000fe200000001ff */
[----:B------:R-:W-:-:S02]  /*2e20*/  ISETP.GT.U32.AND P1, PT, R194, 0x1d, PT ;  /* 0x0000001dc200780c */ /* 0x000fc40003f24070 */
[----:B------:R-:W-:Y:S01]  /*2e30*/  CS2R R6, SRZ ;  /* 0x0000000000067805 */ /* 0x000fe2000001ff00 */
[----:B----4-:R1:W3:Y:S01]  /*2e40*/  SHFL.IDX PT, R205, R8, RZ, 0x1f ;  /* 0x00001fff08cd7589 */ /* 0x0102e200000e0000 */
[----:B------:R-:W-:-:S03]  /*2e50*/  MOV R5, RZ ;  /* 0x000000ff00057202 */ /* 0x000fc60000000f00 */
[----:B------:R1:W4:Y:S04]  /*2e60*/  SHFL.IDX PT, R206, R9, RZ, 0x1f ;  /* 0x00001fff09ce7589 */ /* 0x00032800000e0000 */
[----:B------:R1:W0:Y:S04]  /*2e70*/  SHFL.DOWN PT, R9, R202, 0x1, 0x1f ;  /* 0x08201f00ca097f89 */ /* 0x00022800000e0000 */
[----:B------:R1:W0:Y:S04]  /*2e80*/  SHFL.DOWN PT, R209, R203, 0x1, 0x1f ;  /* 0x08201f00cbd17f89 */ /* 0x00022800000e0000 */
[----:B------:R-:W0:Y:S04]  /*2e90*/  SHFL.UP PT, R200, R200, 0x1, RZ ;  /* 0x04200000c8c87989 */ /* 0x000e2800000e00ff */
[----:B------:R-:W0:Y:S04]  /*2ea0*/  SHFL.UP PT, R35, R35, 0x1, RZ ;  /* 0x0420000023237989 */ /* 0x000e2800000e00ff */
[----:B------:R-:W0:Y:S04]  /*2eb0*/  SHFL.UP PT, R198, R198, 0x1, RZ ;  /* 0x04200000c6c67989 */ /* 0x000e2800000e00ff */
[----:B------:R1:W0:Y:S01]  /*2ec0*/  SHFL.UP PT, R8, R34, 0x1, RZ ;  /* 0x0420000022087989 */ /* 0x00022200000e00ff */
[----:B--234-:R-:W-:Y:S05]  /*2ed0*/  @!P6 BRA `(.L_x_16734) ;  /* 0x000000000028e947 */ /* 0x01cfea0003800000 */
[CC--:B0-----:R-:W-:Y:S01]  /*2ee0*/  FMUL.FTZ R208, R202.reuse, R209.reuse ;  /* 0x000000d1cad07220 */ /* 0x0c1fe20000410000 */
[C---:B------:R-:W-:Y:S01]  /*2ef0*/  FMUL.FTZ R209, R201.reuse, R209 ;  /* 0x000000d1c9d17220 */ /* 0x040fe20000410000 */
[CC--:B-1----:R-:W-:Y:S01]  /*2f00*/  FMUL.FTZ R34, R202.reuse, R9.reuse ;  /* 0x00000009ca227220 */ /* 0x0c2fe20000410000 */
[C---:B------:R-:W-:Y:S01]  /*2f10*/  FMUL.FTZ R9, R201.reuse, R9 ;  /* 0x00000009c9097220 */ /* 0x040fe20000410000 */
[-C--:B------:R-:W-:Y:S01]  /*2f20*/  FFMA.FTZ R207, R201, R210.reuse, -R208 ;  /* 0x000000d2c9cf7223 */ /* 0x080fe200000108d0 */
[----:B------:R-:W-:Y:S01]  /*2f30*/  FFMA.FTZ R208, R202, R210, R209 ;  /* 0x000000d2cad07223 */ /* 0x000fe200000100d1 */
[C---:B------:R-:W-:Y:S01]  /*2f40*/  FFMA.FTZ R201, R211.reuse, R201, -R34 ;  /* 0x000000c9d3c97223 */ /* 0x040fe20000010822 */
[----:B------:R-:W-:Y:S01]  /*2f50*/  FFMA.FTZ R202, R211, R202, R9 ;  /* 0x000000cad3ca7223 */ /* 0x000fe20000010009 */
[----:B------:R-:W-:Y:S01]  /*2f60*/  FADD.FTZ R204, R204, R207 ;  /* 0x000000cfcccc7221 */ /* 0x000fe20000010000 */
[----:B------:R-:W-:-:S07]  /*2f70*/  FADD.FTZ R203, R203, R208 ;  /* 0x000000d0cbcb7221 */ /* 0x000fce0000010000 */
.L_x_16734:
[----:B------:R-:W-:Y:S05]  /*2f80*/  BSYNC.RECONVERGENT B0 ;  /* 0x0000000000007941 */ /* 0x000fea0003800200 */
.L_x_16733:
[----:B------:R-:W2:Y:S01]  /*2f90*/  @!P4 LDS.128 R4, [UR6+0x21b0] ;  /* 0x0021b006ff04c984 */ /* 0x000ea20008000c00 */
[----:B------:R-:W-:Y:S03]  /*2fa0*/  BSSY.RECONVERGENT B0, `(.L_x_16735) ;  /* 0x0000010000007945 */ /* 0x000fe60003800200 */
[----:B0-----:R0:W3:Y:S04]  /*2fb0*/  SHFL.DOWN PT, R211, R201, 0x2, 0x1f ;  /* 0x08401f00c9d37f89 */ /* 0x0010e800000e0000 */
[----:B-1----:R0:W1:Y:S04]  /*2fc0*/  SHFL.DOWN PT, R9, R202, 0x2, 0x1f ;  /* 0x08401f00ca097f89 */ /* 0x00206800000e0000 */
[----:B------:R0:W4:Y:S04]  /*2fd0*/  SHFL.DOWN PT, R210, R204, 0x2, 0x1f ;  /* 0x08401f00ccd27f89 */ /* 0x00012800000e0000 */
[----:B------:R0:W0:Y:S01]  /*2fe0*/  SHFL.DOWN PT, R209, R203, 0x2, 0x1f ;  /* 0x08401f00cbd17f89 */ /* 0x00002200000e0000 */
[----:B------:R-:W-:Y:S05]  /*2ff0*/  @P1 BRA `(.L_x_16736) ;  /* 0x0000000000281947 */ /* 0x000fea0003800000 */
[CC--:B0-----:R-:W-:Y:S01]  /*3000*/  FMUL.FTZ R208, R202.reuse, R209.reuse ;  /* 0x000000d1cad07220 */ /* 0x0c1fe20000410000 */
[C---:B------:R-:W-:Y:S01]  /*3010*/  FMUL.FTZ R209, R201.reuse, R209 ;  /* 0x000000d1c9d17220 */ /* 0x040fe20000410000 */
[CC--:B-1----:R-:W-:Y:S01]  /*3020*/  FMUL.FTZ R34, R202.reuse, R9.reuse ;  /* 0x00000009ca227220 */ /* 0x0c2fe20000410000 */
[C---:B------:R-:W-:Y:S01]  /*3030*/  FMUL.FTZ R9, R201.reuse, R9 ;  /* 0x00000009c9097220 */ /* 0x040fe20000410000 */
[CC--:B----4-:R-:W-:Y:S01]  /*3040*/  FFMA.FTZ R207, R201.reuse, R210.reuse, -R208 ;  /* 0x000000d2c9cf7223 */ /* 0x0d0fe200000108d0 */
[C---:B------:R-:W-:Y:S01]  /*3050*/  FFMA.FTZ R208, R202.reuse, R210, R209 ;  /* 0x000000d2cad07223 */ /* 0x040fe200000100d1 */
[-C--:B---3--:R-:W-:Y:S01]  /*3060*/  FFMA.FTZ R201, R201, R211.reuse, -R34 ;  /* 0x000000d3c9c97223 */ /* 0x088fe20000010822 */
[----:B------:R-:W-:Y:S01]  /*3070*/  FFMA.FTZ R202, R202, R211, R9 ;  /* 0x000000d3caca7223 */ /* 0x000fe20000010009 */
[----:B------:R-:W-:Y:S01]  /*3080*/  FADD.FTZ R204, R204, R207 ;  /* 0x000000cfcccc7221 */ /* 0x000fe20000010000 */
[----:B------:R-:W-:-:S07]  /*3090*/  FADD.FTZ R203, R203, R208 ;  /* 0x000000d0cbcb7221 */ /* 0x000fce0000010000 */
.L_x_16736:
[----:B------:R-:W-:Y:S05]  /*30a0*/  BSYNC.RECONVERGENT B0 ;  /* 0x0000000000007941 */ /* 0x000fea0003800200 */
.L_x_16735:
        /* <DEDUP_REMOVED lines=12> */
[-C--:B--23--:R-:W-:Y:S01]  /*3170*/  FFMA.FTZ R201, R201, R211.reuse, -R34 ;  /* 0x000000d3c9c97223 */ /* 0x08cfe20000010822 */
[----:B------:R-:W-:Y:S01]  /*3180*/  FFMA.FTZ R202, R202, R211, R9 ;  /* 0x000000d3caca7223 */ /* 0x000fe20000010009 */
[----:B------:R-:W-:Y:S01]  /*3190*/  FADD.FTZ R204, R204, R207 ;  /* 0x000000cfcccc7221 */ /* 0x000fe20000010000 */
[----:B------:R-:W-:-:S07]  /*31a0*/  FADD.FTZ R203, R203, R208 ;  /* 0x000000d0cbcb7221 */ /* 0x000fce0000010000 */
.L_x_16738:
[----:B------:R-:W-:Y:S05]  /*31b0*/  BSYNC.RECONVERGENT B0 ;  /* 0x0000000000007941 */ /* 0x000fea0003800200 */
.L_x_16737:
        /* <DEDUP_REMOVED lines=12> */
[-C--:B--23--:R-:W-:Y:S01]  /*3280*/  FFMA.FTZ R201, R201, R211.reuse, -R34 ;  /* 0x000000d3c9c97223 */ /* 0x08cfe20000010822 */
[----:B------:R-:W-:Y:S01]  /*3290*/  FFMA.FTZ R202, R202, R211, R9 ;  /* 0x000000d3caca7223 */ /* 0x000fe20000010009 */
[----:B----4-:R-:W-:Y:S01]  /*32a0*/  FADD.FTZ R204, R204, R207 ;  /* 0x000000cfcccc7221 */ /* 0x010fe20000010000 */
[----:B------:R-:W-:-:S07]  /*32b0*/  FADD.FTZ R203, R203, R208 ;  /* 0x000000d0cbcb7221 */ /* 0x000fce0000010000 */
.L_x_16740:
[----:B------:R-:W-:Y:S05]  /*32c0*/  BSYNC.RECONVERGENT B0 ;  /* 0x0000000000007941 */ /* 0x000fea0003800200 */
.L_x_16739:
        /* <DEDUP_REMOVED lines=16> */
.L_x_16742:
[----:B------:R-:W-:Y:S05]  /*33d0*/  BSYNC.RECONVERGENT B0 ;  /* 0x0000000000007941 */ /* 0x000fea0003800200 */
.L_x_16741:
[----:B-1----:R-:W-:Y:S01]  /*33e0*/  SHFL.DOWN PT, R210, R201, 0x1, 0x1f ;  /* 0x08201f00c9d27f89 */ /* 0x002fe200000e0000 */
[----:B------:R-:W-:Y:S01]  /*33f0*/  ISETP.NE.AND P2, PT, R66, RZ, PT ;  /* 0x000000ff4200720c */ /* 0x000fe20003f45270 */
[-C--:B------:R-:W-:Y:S01]  /*3400*/  FMUL.FTZ R34, R200, R206.reuse ;  /* 0x000000cec8227220 */ /* 0x080fe20000410000 */
[C---:B------:R-:W-:Y:S01]  /*3410*/  FMUL.FTZ R9, R35.reuse, R206 ;  /* 0x000000ce23097220 */ /* 0x040fe20000410000 */
[----:B0-----:R-:W0:Y:S01]  /*3420*/  SHFL.IDX PT, R209, R7, RZ, 0x1f ;  /* 0x00001fff07d17589 */ /* 0x001e2200000e0000 */
[----:B------:R-:W-:Y:S01]  /*3430*/  ISETP.NE.AND P1, PT, R66, 0x1f, PT ;  /* 0x0000001f4200780c */ /* 0x000fe20003f25270 */
[-C--:B------:R-:W-:Y:S01]  /*3440*/  FFMA.FTZ R207, R35, R205.reuse, R34 ;  /* 0x000000cd23cf7223 */ /* 0x080fe20000010022 */
[----:B------:R-:W-:Y:S01]  /*3450*/  FFMA.FTZ R9, R200, R205, -R9 ;  /* 0x000000cdc8097223 */ /* 0x000fe20000010809 */
[----:B------:R-:W1:Y:S01]  /*3460*/  SHFL.DOWN PT, R212, R202, 0x1, 0x1f ;  /* 0x08201f00cad47f89 */ /* 0x000e6200000e0000 */
[----:B------:R-:W-:Y:S01]  /*3470*/  IMAD.WIDE.U32 R34, R28, UR4, R30 ;  /* 0x000000041c227c25 */ /* 0x000fe2000f8e001e */
[----:B------:R-:W-:Y:S01]  /*3480*/  ISETP.NE.AND P3, PT, R66, RZ, PT ;  /* 0x000000ff4200720c */ /* 0x000fe20003f65270 */
[----:B------:R-:W-:Y:S01]  /*3490*/  BSSY.RECONVERGENT B0, `(.L_x_16743) ;  /* 0x0000105000007945 */ /* 0x000fe20003800200 */
[----:B------:R-:W5:Y:S02]  /*34a0*/  SHFL.IDX PT, R208, R6, RZ, 0x1f ;  /* 0x00001fff06d07589 */ /* 0x000f6400000e0000 */
[----:B------:R-:W-:Y:S01]  /*34b0*/  @P2 FADD.FTZ R206, R8, R207 ;  /* 0x000000cf08ce2221 */ /* 0x000fe20000010000 */
[----:B------:R-:W-:Y:S01]  /*34c0*/  @P2 FADD.FTZ R205, R198, R9 ;  /* 0x00000009c6cd2221 */ /* 0x000fe20000010000 */
[----:B------:R-:W5:Y:S01]  /*34d0*/  SHFL.DOWN PT, R214, R203, 0x1, 0x1f ;  /* 0x08201f00cbd67f89 */ /* 0x000f6200000e0000 */
[----:B------:R-:W-:Y:S01]  /*34e0*/  IMAD R9, R29, UR4, R35 ;  /* 0x000000041d097c24 */ /* 0x000fe2000f8e0223 */
[C---:B------:R-:W-:Y:S01]  /*34f0*/  LEA R8, P2, R34.reuse, R75, 0x2 ;  /* 0x0000004b22087211 */ /* 0x040fe200078410ff */
[CC--:B------:R-:W-:Y:S01]  /*3500*/  FMUL.FTZ R35, R3.reuse, R206.reuse ;  /* 0x000000ce03237220 */ /* 0x0c0fe20000410000 */
[----:B--2---:R-:W2:Y:S01]  /*3510*/  SHFL.DOWN PT, R211, R204, 0x1, 0x1f ;  /* 0x08201f00ccd37f89 */ /* 0x004ea200000e0000 */
[----:B------:R-:W-:Y:S01]  /*3520*/  FMUL.FTZ R3, R3, R205 ;  /* 0x000000cd03037220 */ /* 0x000fe20000410000 */
[----:B------:R-:W-:Y:S01]  /*3530*/  LEA.HI.X R9, R34, R73, R9, 0x2, P2 ;  /* 0x0000004922097211 */ /* 0x000fe200010f1409 */
[C---:B------:R-:W-:Y:S01]  /*3540*/  FFMA.FTZ R34, R2.reuse, R205, -R35 ;  /* 0x000000cd02227223 */ /* 0x040fe20000010823 */
[----:B---3--:R-:W3:Y:S01]  /*3550*/  SHFL.IDX PT, R202, R202, RZ, 0x1f ;  /* 0x00001fffcaca7589 */ /* 0x008ee200000e0000 */
[----:B------:R-:W-:-:S02]  /*3560*/  FFMA.FTZ R2, R2, R206, R3 ;  /* 0x000000ce02027223 */ /* 0x000fc40000010003 */
[----:B------:R-:W-:Y:S01]  /*3570*/  FADD.FTZ R185, R185, R34 ;  /* 0x00000022b9b97221 */ /* 0x000fe20000010000 */
[-C--:B0-----:R-:W-:Y:S01]  /*3580*/  @P1 FMUL.FTZ R207, R210, R209.reuse ;  /* 0x000000d1d2cf1220 */ /* 0x081fe20000410000 */
[----:B------:R-:W-:Y:S01]  /*3590*/  FADD.FTZ R3, R187, R2 ;  /* 0x00000002bb037221 */ /* 0x000fe20000010000 */
[----:B------:R-:W0:Y:S01]  /*35a0*/  SHFL.IDX PT, R201, R201, RZ, 0x1f ;  /* 0x00001fffc9c97589 */ /* 0x000e2200000e0000 */
[----:B-1----:R-:W-:Y:S02]  /*35b0*/  @P1 FMUL.FTZ R35, R212, R209 ;  /* 0x000000d1d4231220 */ /* 0x002fe40000410000 */
[----:B------:R-:W-:Y:S01]  /*35c0*/  FMUL.FTZ R2, R142, R3 ;  /* 0x000000038e027220 */ /* 0x000fe20000410000 */
[----:B----4-:R-:W1:Y:S01]  /*35d0*/  SHFL.IDX PT, R204, R204, RZ, 0x1f ;  /* 0x00001fffcccc7589 */ /* 0x010e6200000e0000 */
[-C--:B-----5:R-:W-:Y:S01]  /*35e0*/  @P1 FFMA.FTZ R207, R212, R208.reuse, R207 ;  /* 0x000000d0d4cf1223 */ /* 0x0a0fe200000100cf */
[----:B------:R-:W-:Y:S01]  /*35f0*/  @P1 FFMA.FTZ R34, R210, R208, -R35 ;  /* 0x000000d0d2221223 */ /* 0x000fe20000010823 */
[-C--:B------:R-:W-:Y:S01]  /*3600*/  FMUL.FTZ R35, R142, R185.reuse ;  /* 0x000000b98e237220 */ /* 0x080fe20000410000 */
[----:B------:R-:W-:Y:S01]  /*3610*/  FFMA.FTZ R2, R144, R185, -R2 ;  /* 0x000000b990027223 */ /* 0x000fe20000010802 */
[----:B------:R-:W-:Y:S01]  /*3620*/  @P1 FADD.FTZ R209, R214, R207 ;  /* 0x000000cfd6d11221 */ /* 0x000fe20000010000 */
[----:B------:R-:W4:Y:S01]  /*3630*/  SHFL.IDX PT, R203, R203, RZ, 0x1f ;  /* 0x00001fffcbcb7589 */ /* 0x000f2200000e0000 */
[----:B------:R-:W-:Y:S01]  /*3640*/  FFMA.FTZ R35, R144, R3, R35 ;  /* 0x0000000390237223 */ /* 0x000fe20000010023 */
[C---:B------:R-:W-:Y:S01]  /*3650*/  FFMA.FTZ R183, R98.reuse, R183, R2 ;  /* 0x000000b762b77223 */ /* 0x040fe20000010002 */
[----:B--2---:R-:W-:Y:S01]  /*3660*/  @P1 FADD.FTZ R208, R211, R34 ;  /* 0x00000022d3d01221 */ /* 0x004fe20000010000 */
[C---:B------:R-:W-:Y:S01]  /*3670*/  FMUL.FTZ R187, R209.reuse, R11 ;  /* 0x0000000bd1bb7220 */ /* 0x040fe20000410000 */
[----:B------:R-:W-:Y:S01]  /*3680*/  FFMA.FTZ R181, R98, R181, R35 ;  /* 0x000000b562b57223 */ /* 0x000fe20000010023 */
[----:B------:R-:W-:Y:S01]  /*3690*/  FMUL.FTZ R2, R154, R183 ;  /* 0x000000b79a027220 */ /* 0x000fe20000410000 */
[C---:B------:R-:W-:Y:S01]  /*36a0*/  FMUL.FTZ R34, R208.reuse, R11 ;  /* 0x0000000bd0227220 */ /* 0x040fe20000410000 */
[-C--:B------:R-:W-:Y:S01]  /*36b0*/  FFMA.FTZ R208, R208, R10.reuse, R187 ;  /* 0x0000000ad0d07223 */ /* 0x080fe200000100bb */
[-C--:B------:R-:W-:Y:S01]  /*36c0*/  FMUL.FTZ R11, R154, R181.reuse ;  /* 0x000000b59a0b7220 */ /* 0x080fe20000410000 */
[C---:B------:R-:W-:Y:S01]  /*36d0*/  FFMA.FTZ R2, R152.reuse, R181, R2 ;  /* 0x000000b598027223 */ /* 0x040fe20000010002 */
        /* <DEDUP_REMOVED lines=9> */
[CC--:B------:R-:W-:Y:S01]  /*3770*/  FFMA.FTZ R35, R155.reuse, R180.reuse, -R34 ;  /* 0x000000b49b237223 */ /* 0x0c0fe20000010822 */
[----:B------:R-:W-:Y:S01]  /*3780*/  FMUL.FTZ R34, R160, R189 ;  /* 0x000000bda0227220 */ /* 0x000fe20000410000 */
        /* <DEDUP_REMOVED lines=34> */
[----:B------:R-:W-:Y:S01]  /*39b0*/  FFMA.FTZ R174, R164, R173, R195 ;  /* 0x000000ada4ae7223 */ /* 0x000fe200000100c3 */
[C---:B------:R-:W-:Y:S01]  /*39c0*/  FFMA.FTZ R166, R100.reuse, R197, R193 ;  /* 0x000000c564a67223 */ /* 0x040fe200000100c1 */
[----:B------:R-:W-:Y:S01]  /*39d0*/  FFMA.FTZ R168, R100, R199, R168 ;  /* 0x000000c764a87223 */ /* 0x000fe200000100a8 */
[----:B------:R-:W-:Y:S01]  /*39e0*/  FFMA.FTZ R187, R164, R177, -R182 ;  /* 0x000000b1a4bb7223 */ /* 0x000fe200000108b6 */
[----:B------:R-:W-:Y:S01]  /*39f0*/  FADD.FTZ R171, R171, R174 ;  /* 0x000000aeabab7221 */ /* 0x000fe20000010000 */
[C---:B------:R-:W-:Y:S01]  /*3a00*/  FMUL.FTZ R164, R163.reuse, R166 ;  /* 0x000000a6a3a47220 */ /* 0x040fe20000410000 */
[-C--:B------:R-:W-:Y:S01]  /*3a10*/  FMUL.FTZ R167, R163, R168.reuse ;  /* 0x000000a8a3a77220 */ /* 0x080fe20000410000 */
[----:B------:R-:W-:Y:S01]  /*3a20*/  FADD.FTZ R172, R172, R187 ;  /* 0x000000bbacac7221 */ /* 0x000fe20000010000 */
[----:B------:R-:W-:Y:S01]  /*3a30*/  FMUL.FTZ R213, R101, R209 ;  /* 0x000000d165d57220 */ /* 0x000fe20000410000 */
[C---:B------:R-:W-:Y:S01]  /*3a40*/  FFMA.FTZ R163, R161.reuse, R168, -R164 ;  /* 0x000000a8a1a37223 */ /* 0x040fe200000108a4 */
[----:B------:R-:W-:Y:S01]  /*3a50*/  FFMA.FTZ R164, R161, R166, R167 ;  /* 0x000000a6a1a47223 */ /* 0x000fe200000100a7 */
[C---:B------:R-:W-:Y:S01]  /*3a60*/  FMUL.FTZ R174, R160.reuse, R172 ;  /* 0x000000aca0ae7220 */ /* 0x040fe20000410000 */
[-C--:B------:R-:W-:Y:S01]  /*3a70*/  FMUL.FTZ R167, R160, R171.reuse ;  /* 0x000000aba0a77220 */ /* 0x080fe20000410000 */
[C---:B------:R-:W-:Y:S01]  /*3a80*/  FFMA.FTZ R186, R91.reuse, R186, R163 ;  /* 0x000000ba5bba7223 */ /* 0x040fe200000100a3 */
[----:B------:R-:W-:Y:S01]  /*3a90*/  FFMA.FTZ R161, R91, R188, R164 ;  /* 0x000000bc5ba17223 */ /* 0x000fe200000100a4 */
[C---:B------:R-:W-:Y:S01]  /*3aa0*/  FFMA.FTZ R174, R157.reuse, R171, R174 ;  /* 0x000000ab9dae7223 */ /* 0x040fe200000100ae */
[----:B------:R-:W-:-:S02]  /*3ab0*/  FFMA.FTZ R157, R157, R172, -R167 ;  /* 0x000000ac9d9d7223 */ /* 0x000fc400000108a7 */
[CC--:B------:R-:W-:Y:S01]  /*3ac0*/  FMUL.FTZ R160, R158.reuse, R161.reuse ;  /* 0x000000a19ea07220 */ /* 0x0c0fe20000410000 */
        /* <DEDUP_REMOVED lines=11> */
[----:B---3--:R-:W-:Y:S01]  /*3b80*/  FMUL.FTZ R152, R202, R7 ;  /* 0x00000007ca987220 */ /* 0x008fe20000410000 */
[----:B------:R-:W-:Y:S01]  /*3b90*/  FFMA.FTZ R154, R0, -R3, RZ ;  /* 0x80000003009a7223 */ /* 0x000fe200000100ff */
[----:B------:R-:W-:Y:S01]  /*3ba0*/  FADD.FTZ R165, R165, R160 ;  /* 0x000000a0a5a57221 */ /* 0x000fe20000010000 */
[----:B------:R-:W-:Y:S01]  /*3bb0*/  FADD.FTZ R155, R162, R155 ;  /* 0x0000009ba29b7221 */ /* 0x000fe20000010000 */
[CC--:B0-----:R-:W-:Y:S01]  /*3bc0*/  FFMA.FTZ R167, R201.reuse, R6.reuse, -R152 ;  /* 0x00000006c9a77223 */ /* 0x0c1fe20000010898 */
[----:B------:R-:W-:Y:S01]  /*3bd0*/  FMUL.FTZ R152, R202, R6 ;  /* 0x00000006ca987220 */ /* 0x000fe20000410000 */
        /* <DEDUP_REMOVED lines=10> */
[----:B------:R-:W-:Y:S01]  /*3c80*/  FFMA.FTZ R142, R112, -R135, R185 ;  /* 0x80000087708e7223 */ /* 0x000fe200000100b9 */
[----:B------:R-:W-:Y:S01]  /*3c90*/  P2R R6, PR, RZ, 0x8 ;  /* 0x00000008ff067803 */ /* 0x000fe20000000000 */
[----:B------:R-:W-:Y:S01]  /*3ca0*/  FFMA.FTZ R185, R0, R185, RZ ;  /* 0x000000b900b97223 */ /* 0x000fe200000100ff */
[----:B-1----:R-:W-:Y:S01]  /*3cb0*/  FADD.FTZ R6, R204, R167 ;  /* 0x000000a7cc067221 */ /* 0x002fe20000010000 */
[----:B------:R-:W-:Y:S01]  /*3cc0*/  FFMA.FTZ R5, R201, R5, R202 ;  /* 0x00000005c9057223 */ /* 0x000fe200000100ca */
[----:B------:R-:W-:Y:S01]  /*3cd0*/  FFMA.FTZ R144, -R112, R153, R3 ;  /* 0x0000009970907223 */ /* 0x000fe20000010103 */
[----:B------:R-:W-:Y:S01]  /*3ce0*/  FMUL.FTZ R167, R124, R156 ;  /* 0x0000009c7ca77220 */ /* 0x000fe20000410000 */
[----:B----4-:R-:W-:Y:S01]  /*3cf0*/  FADD.FTZ R7, R203, R152 ;  /* 0x00000098cb077221 */ /* 0x010fe20000010000 */
[C---:B------:R-:W-:Y:S01]  /*3d00*/  FFMA.FTZ R160, R134.reuse, R183, R185 ;  /* 0x000000b786a07223 */ /* 0x040fe200000100b9 */
[----:B------:R-:W-:Y:S01]  /*3d10*/  FFMA.FTZ R154, R134, -R181, R154 ;  /* 0x800000b5869a7223 */ /* 0x000fe2000001009a */
[----:B------:R-:W-:Y:S01]  /*3d20*/  FMUL.FTZ R187, R124, R159 ;  /* 0x0000009f7cbb7220 */ /* 0x000fe20000410000 */
[-C--:B------:R-:W-:Y:S01]  /*3d30*/  FMUL.FTZ R152, R144, R167.reuse ;  /* 0x000000a790987220 */ /* 0x080fe20000410000 */
[----:B------:R-:W-:Y:S01]  /*3d40*/  FMUL.FTZ R158, R89, R167 ;  /* 0x000000a7599e7220 */ /* 0x000fe20000410000 */
[----:B------:R0:W-:Y:S01]  /*3d50*/  @!P3 STS.128 [UR6+0x21b0], R4 ;  /* 0x0021b004ff00b988 */ /* 0x0001e20008000c06 */
[----:B------:R-:W-:Y:S01]  /*3d60*/  FMUL.FTZ R162, R115, R155 ;  /* 0x0000009b73a27220 */ /* 0x000fe20000410000 */
[----:B------:R-:W-:Y:S01]  /*3d70*/  FFMA.FTZ R181, -R107, R150, R181 ;  /* 0x000000966bb57223 */ /* 0x000fe200000101b5 */
[----:B------:R-:W-:Y:S01]  /*3d80*/  FFMA.FTZ R154, R133, -R191, R154 ;  /* 0x800000bf859a7223 */ /* 0x000fe2000001009a */
[----:B------:R-:W-:Y:S01]  /*3d90*/  FFMA.FTZ R191, -R110, R151, R191 ;  /* 0x000000976ebf7223 */ /* 0x000fe200000101bf */
[-C--:B------:R-:W-:Y:S01]  /*3da0*/  FMUL.FTZ R193, R144, R187.reuse ;  /* 0x000000bb90c17220 */ /* 0x080fe20000410000 */
[-C--:B------:R-:W-:Y:S01]  /*3db0*/  FFMA.FTZ R152, R142, R187.reuse, -R152 ;  /* 0x000000bb8e987223 */ /* 0x080fe20000010898 */
[----:B------:R-:W-:Y:S01]  /*3dc0*/  FMUL.FTZ R187, R89, R187 ;  /* 0x000000bb59bb7220 */ /* 0x000fe20000410000 */
[----:B------:R1:W-:Y:S01]  /*3dd0*/  STS [R53+0x420], R158 ;  /* 0x0004209e35007388 */ /* 0x0003e20000000800 */
[----:B------:R-:W-:Y:S01]  /*3de0*/  FMUL.FTZ R3, R98, R162 ;  /* 0x000000a262037220 */ /* 0x000fe20000410000 */
[----:B------:R-:W-:Y:S01]  /*3df0*/  FFMA.FTZ R183, R107, -R136, R183 ;  /* 0x800000886bb77223 */ /* 0x000fe200000100b7 */
[----:B------:R-:W-:Y:S01]  /*3e00*/  FFMA.FTZ R193, R142, R167, R193 ;  /* 0x000000a78ec17223 */ /* 0x000fe200000100c1 */
[----:B------:R2:W-:Y:S01]  /*3e10*/  STS [R52+0x4], R187 ;  /* 0x000004bb34007388 */ /* 0x0005e20000000800 */
[----:B------:R-:W-:Y:S01]  /*3e20*/  FMUL.FTZ R201, R120, R177 ;  /* 0x000000b178c97220 */ /* 0x000fe20000410000 */
[----:B0-----:R-:W-:Y:S01]  /*3e30*/  FMUL.FTZ R4, R115, R165 ;  /* 0x000000a573047220 */ /* 0x001fe20000410000 */
[----:B------:R-:W-:Y:S01]  /*3e40*/  FFMA.FTZ R7, R133, R189, R160 ;  /* 0x000000bd85077223 */ /* 0x000fe200000100a0 */
[----:B------:R-:W-:Y:S01]  /*3e50*/  FMUL.FTZ R160, R122, R157 ;  /* 0x0000009d7aa07220 */ /* 0x000fe20000410000 */
[----:B------:R-:W-:Y:S01]  /*3e60*/  FFMA.FTZ R189, R110, -R137, R189 ;  /* 0x800000896ebd7223 */ /* 0x000fe200000100bd */
[----:B------:R-:W-:Y:S01]  /*3e70*/  FMUL.FTZ R6, R181, R4 ;  /* 0x00000004b5067220 */ /* 0x000fe20000410000 */
[----:B-1----:R-:W-:Y:S01]  /*3e80*/  FMUL.FTZ R158, R122, R169 ;  /* 0x000000a97a9e7220 */ /* 0x002fe20000410000 */
[----:B------:R-:W-:Y:S01]  /*3e90*/  FMUL.FTZ R164, R191, R160 ;  /* 0x000000a0bfa47220 */ /* 0x000fe20000410000 */
[----:B------:R0:W-:Y:S01]  /*3ea0*/  STS [R52+0x8], R3 ;  /* 0x0000080334007388 */ /* 0x0001e20000000800 */
[-C--:B------:R-:W-:Y:S01]  /*3eb0*/  FFMA.FTZ R6, R183, R162.reuse, R6 ;  /* 0x000000a2b7067223 */ /* 0x080fe20000010006 */
[----:B------:R-:W-:Y:S01]  /*3ec0*/  FMUL.FTZ R162, R181, R162 ;  /* 0x000000a2b5a27220 */ /* 0x000fe20000410000 */
[-C--:B------:R-:W-:Y:S01]  /*3ed0*/  FMUL.FTZ R185, R191, R158.reuse ;  /* 0x0000009ebfb97220 */ /* 0x080fe20000410000 */
[-C--:B------:R-:W-:Y:S01]  /*3ee0*/  FFMA.FTZ R167, R189, R158.reuse, R164 ;  /* 0x0000009ebda77223 */ /* 0x080fe200000100a4 */
[----:B--2---:R-:W-:Y:S01]  /*3ef0*/  FMUL.FTZ R187, R88, R158 ;  /* 0x0000009e58bb7220 */ /* 0x004fe20000410000 */
[C---:B------:R-:W-:Y:S01]  /*3f00*/  FFMA.FTZ R158, R132.reuse, R35, R7 ;  /* 0x00000023849e7223 */ /* 0x040fe20000010007 */
[----:B------:R-:W-:Y:S01]  /*3f10*/  FFMA.FTZ R7, R132, -R11, R154 ;  /* 0x8000000b84077223 */ /* 0x000fe2000001009a */
[-C--:B------:R-:W-:Y:S01]  /*3f20*/  FFMA.FTZ R5, R183, R4.reuse, -R162 ;  /* 0x00000004b7057223 */ /* 0x080fe200000108a2 */
[----:B------:R-:W-:Y:S01]  /*3f30*/  FMUL.FTZ R162, R113, R171 ;  /* 0x000000ab71a27220 */ /* 0x000fe20000410000 */
[----:B0-----:R-:W-:Y:S01]  /*3f40*/  FMUL.FTZ R3, R98, R4 ;  /* 0x0000000462037220 */ /* 0x001fe20000410000 */
[----:B------:R-:W-:Y:S01]  /*3f50*/  FFMA.FTZ R199, R131, -R34, R7 ;  /* 0x8000002283c77223 */ /* 0x000fe20000010007 */
[----:B------:R-:W-:Y:S01]  /*3f60*/  FFMA.FTZ R34, -R109, R147, R34 ;  /* 0x000000936d227223 */ /* 0x000fe20000010122 */
[----:B------:R-:W-:Y:S01]  /*3f70*/  FMUL.FTZ R195, R99, R162 ;  /* 0x000000a263c37220 */ /* 0x000fe20000410000 */
[----:B------:R-:W-:Y:S01]  /*3f80*/  FFMA.FTZ R197, R131, R10, R158 ;  /* 0x0000000a83c57223 */ /* 0x000fe2000001009e */
[----:B------:R0:W-:Y:S01]  /*3f90*/  STS [R52+0xc], R3 ;  /* 0x00000c0334007388 */ /* 0x0001e20000000800 */
[----:B------:R-:W-:Y:S01]  /*3fa0*/  FFMA.FTZ R10, R109, -R139, R10 ;  /* 0x8000008b6d0a7223 */ /* 0x000fe2000001000a */
[-C--:B------:R-:W-:Y:S01]  /*3fb0*/  FFMA.FTZ R4, R189, R160.reuse, -R185 ;  /* 0x000000a0bd047223 */ /* 0x080fe200000108b9 */
[----:B------:R-:W-:Y:S01]  /*3fc0*/  FMUL.FTZ R185, R88, R160 ;  /* 0x000000a058b97220 */ /* 0x000fe20000410000 */
[----:B------:R1:W-:Y:S01]  /*3fd0*/  STS [R52+0x10], R187 ;  /* 0x000010bb34007388 */ /* 0x0003e20000000800 */
[----:B------:R-:W-:Y:S01]  /*3fe0*/  FMUL.FTZ R158, R113, R172 ;  /* 0x000000ac719e7220 */ /* 0x000fe20000410000 */
[----:B------:R-:W-:Y:S01]  /*3ff0*/  FFMA.FTZ R160, R130, -R166, R199 ;  /* 0x800000a682a07223 */ /* 0x000fe200000100c7 */
[----:B------:R-:W-:Y:S01]  /*4000*/  FMUL.FTZ R203, R111, R175 ;  /* 0x000000af6fcb7220 */ /* 0x000fe20000410000 */
[----:B------:R2:W-:Y:S01]  /*4010*/  STS [R52+0x18], R195 ;  /* 0x000018c334007388 */ /* 0x0005e20000000800 */
[----:B------:R-:W-:Y:S01]  /*4020*/  FMUL.FTZ R7, R99, R158 ;  /* 0x0000009e63077220 */ /* 0x000fe20000410000 */
[----:B0-----:R-:W-:Y:S01]  /*4030*/  FMUL.FTZ R3, R120, R173 ;  /* 0x000000ad78037220 */ /* 0x001fe20000410000 */
[----:B------:R-:W-:Y:S01]  /*4040*/  FMUL.FTZ R164, R119, R178 ;  /* 0x000000b277a47220 */ /* 0x000fe20000410000 */
[----:B------:R0:W-:Y:S01]  /*4050*/  STS [R52+0x14], R185 ;  /* 0x000014b934007388 */ /* 0x0001e20000000800 */
[----:B------:R-:W-:Y:S01]  /*4060*/  FMUL.FTZ R205, R100, R203 ;  /* 0x000000cb64cd7220 */ /* 0x000fe20000410000 */
[C---:B------:R-:W-:Y:S01]  /*4070*/  FMUL.FTZ R154, R34.reuse, R3 ;  /* 0x00000003229a7220 */ /* 0x040fe20000410000 */
[----:B-1----:R-:W-:Y:S01]  /*4080*/  FMUL.FTZ R187, R34, R201 ;  /* 0x000000c922bb7220 */ /* 0x002fe20000410000 */
[----:B------:R1:W-:Y:S01]  /*4090*/  STS [R52+0x1c], R7 ;  /* 0x00001c0734007388 */ /* 0x0003e20000000800 */
[----:B------:R-:W-:Y:S01]  /*40a0*/  FFMA.FTZ R11, -R106, R149, R11 ;  /* 0x000000956a0b7223 */ /* 0x000fe2000001010b */
[----:B--2---:R-:W-:Y:S01]  /*40b0*/  FFMA.FTZ R195, R10, R201, -R154 ;  /* 0x000000c90ac37223 */ /* 0x004fe2000001089a */
[----:B------:R-:W-:Y:S01]  /*40c0*/  FFMA.FTZ R154, R130, R168, R197 ;  /* 0x000000a8829a7223 */ /* 0x000fe200000100c5 */
[----:B------:R-:W-:Y:S01]  /*40d0*/  FFMA.FTZ R187, R10, R3, R187 ;  /* 0x000000030abb7223 */ /* 0x000fe200000100bb */
[C---:B------:R-:W-:Y:S01]  /*40e0*/  FMUL.FTZ R201, R90.reuse, R201 ;  /* 0x000000c95ac97220 */ /* 0x040fe20000410000 */
[----:B0-----:R-:W-:Y:S01]  /*40f0*/  FMUL.FTZ R185, R90, R3 ;  /* 0x000000035ab97220 */ /* 0x001fe20000410000 */
[C---:B------:R-:W-:Y:S01]  /*4100*/  FFMA.FTZ R3, R129.reuse, R186, R154 ;  /* 0x000000ba81037223 */ /* 0x040fe2000001009a */
[----:B------:R-:W-:Y:S01]  /*4110*/  FFMA.FTZ R154, R129, -R161, R160 ;  /* 0x800000a1819a7223 */ /* 0x000fe200000100a0 */
[C---:B------:R-:W-:Y:S01]  /*4120*/  FFMA.FTZ R161, -R108.reuse, R146, R161 ;  /* 0x000000926ca17223 */ /* 0x040fe200000101a1 */
[----:B------:R-:W-:Y:S01]  /*4130*/  FMUL.FTZ R160, R119, R2 ;  /* 0x0000000277a07220 */ /* 0x000fe20000410000 */
[----:B------:R0:W-:Y:S01]  /*4140*/  STS [R52+0x20], R185 ;  /* 0x000020b934007388 */ /* 0x0001e20000000800 */
[----:B------:R-:W-:Y:S01]  /*4150*/  FFMA.FTZ R186, R108, -R141, R186 ;  /* 0x8000008d6cba7223 */ /* 0x000fe200000100ba */
[----:B-1----:R-:W-:Y:S01]  /*4160*/  FMUL.FTZ R7, R161, R164 ;  /* 0x000000a4a1077220 */ /* 0x002fe20000410000 */
[----:B------:R-:W-:Y:S01]  /*4170*/  FMUL.FTZ R197, R111, R176 ;  /* 0x000000b06fc57220 */ /* 0x000fe20000410000 */
[----:B------:R1:W-:Y:S01]  /*4180*/  STS [R52+0x24], R201 ;  /* 0x000024c934007388 */ /* 0x0003e20000000800 */
[----:B------:R-:W-:Y:S01]  /*4190*/  FFMA.FTZ R35, R106, -R138, R35 ;  /* 0x8000008a6a237223 */ /* 0x000fe20000010023 */
[-C--:B------:R-:W-:Y:S01]  /*41a0*/  FFMA.FTZ R199, R186, R160.reuse, R7 ;  /* 0x000000a0bac77223 */ /* 0x080fe20000010007 */
[-C--:B------:R-:W-:Y:S01]  /*41b0*/  FMUL.FTZ R7, R100, R197.reuse ;  /* 0x000000c564077220 */ /* 0x080fe20000410000 */
[----:B------:R2:W-:Y:S01]  /*41c0*/  STS [R52+0x28], R205 ;  /* 0x000028cd34007388 */ /* 0x0005e20000000800 */
[----:B------:R-:W-:Y:S01]  /*41d0*/  FADD.FTZ R193, RZ, R193 ;  /* 0x000000c1ffc17221 */ /* 0x000fe20000010000 */
[----:B0-----:R-:W-:Y:S01]  /*41e0*/  FMUL.FTZ R185, R161, R160 ;  /* 0x000000a0a1b97220 */ /* 0x001fe20000410000 */
[----:B------:R-:W-:Y:S01]  /*41f0*/  FADD.FTZ R152, RZ, R152 ;  /* 0x00000098ff987221 */ /* 0x000fe20000010000 */
[----:B------:R0:W-:Y:S01]  /*4200*/  STS [R52+0x2c], R7 ;  /* 0x00002c0734007388 */ /* 0x0001e20000000800 */
[----:B------:R-:W-:Y:S01]  /*4210*/  FFMA.FTZ R166, -R105, R148, R166 ;  /* 0x0000009469a67223 */ /* 0x000fe200000101a6 */
[-C--:B-1----:R-:W-:Y:S01]  /*4220*/  FFMA.FTZ R201, R186, R164.reuse, -R185 ;  /* 0x000000a4bac97223 */ /* 0x082fe200000108b9 */
[----:B------:R-:W-:Y:S01]  /*4230*/  FMUL.FTZ R185, R91, R164 ;  /* 0x000000a45bb97220 */ /* 0x000fe20000410000 */
[----:B------:R-:W-:Y:S01]  /*4240*/  STS [R52+0x38], R211 ;  /* 0x000038d334007388 */ /* 0x000fe20000000800 */
[----:B------:R-:W-:Y:S01]  /*4250*/  FADD.FTZ R6, R193, R6 ;  /* 0x00000006c1067221 */ /* 0x000fe20000010000 */
[----:B--2---:R-:W-:Y:S01]  /*4260*/  FMUL.FTZ R205, R91, R160 ;  /* 0x000000a05bcd7220 */ /* 0x004fe20000410000 */
[----:B------:R-:W-:Y:S01]  /*4270*/  FMUL.FTZ R160, R11, R158 ;  /* 0x0000009e0ba07220 */ /* 0x000fe20000410000 */
[----:B------:R1:W-:Y:S01]  /*4280*/  STS [R52+0x34], R185 ;  /* 0x000034b934007388 */ /* 0x0003e20000000800 */
[----:B------:R-:W-:Y:S01]  /*4290*/  FADD.FTZ R5, R152, R5 ;  /* 0x0000000598057221 */ /* 0x000fe20000010000 */
[----:B------:R-:W-:Y:S01]  /*42a0*/  FFMA.FTZ R168, R105, -R140, R168 ;  /* 0x8000008c69a87223 */ /* 0x000fe200000100a8 */
[-C--:B0-----:R-:W-:Y:S01]  /*42b0*/  FFMA.FTZ R7, R35, R162.reuse, R160 ;  /* 0x000000a223077223 */ /* 0x081fe200000100a0 */
[----:B------:R0:W-:Y:S01]  /*42c0*/  STS [R52+0x30], R205 ;  /* 0x000030cd34007388 */ /* 0x0001e20000000800 */
[----:B------:R-:W-:Y:S01]  /*42d0*/  FMUL.FTZ R162, R11, R162 ;  /* 0x000000a20ba27220 */ /* 0x000fe20000410000 */
[----:B------:R-:W-:Y:S01]  /*42e0*/  FMUL.FTZ R193, R166, R197 ;  /* 0x000000c5a6c17220 */ /* 0x000fe20000410000 */
[----:B------:R-:W-:Y:S01]  /*42f0*/  FADD.FTZ R6, R6, R167 ;  /* 0x000000a706067221 */ /* 0x000fe20000010000 */
[----:B------:R0:W-:Y:S01]  /*4300*/  STS [R52+0x3c], R213 ;  /* 0x00003cd534007388 */ /* 0x0001e20000000800 */
[----:B------:R-:W-:Y:S01]  /*4310*/  FADD.FTZ R4, R5, R4 ;  /* 0x0000000405047221 */ /* 0x000fe20000010000 */
[----:B-1----:R-:W-:Y:S01]  /*4320*/  FFMA.FTZ R185, R35, R158, -R162 ;  /* 0x0000009e23b97223 */ /* 0x002fe200000108a2 */
[----:B------:R-:W-:Y:S01]  /*4330*/  LEA R162, R121, -R116, 0x1 ;  /* 0x8000007479a27211 */ /* 0x000fe200078e08ff */
[----:B------:R-:W-:Y:S01]  /*4340*/  BAR.SYNC.DEFER_BLOCKING 0x0 ;  /* 0x0000000000007b1d */ /* 0x000fe20000010000 */
[-C--:B------:R-:W-:Y:S01]  /*4350*/  FFMA.FTZ R193, R168, R203.reuse, R193 ;  /* 0x000000cba8c17223 */ /* 0x080fe200000100c1 */
[----:B------:R-:W-:Y:S01]  /*4360*/  FMUL.FTZ R203, R166, R203 ;  /* 0x000000cba6cb7220 */ /* 0x000fe20000410000 */
[----:B------:R-:W-:Y:S01]  /*4370*/  ISETP.GE.AND P1, PT, R162, 0x1, PT ;  /* 0x00000001a200780c */ /* 0x000fe20003f26270 */
[----:B------:R-:W-:Y:S01]  /*4380*/  FADD.FTZ R6, R6, R7 ;  /* 0x0000000706067221 */ /* 0x000fe20000010000 */
[----:B------:R-:W-:Y:S01]  /*4390*/  FADD.FTZ R4, R4, R185 ;  /* 0x000000b904047221 */ /* 0x000fe20000010000 */
[----:B------:R-:W-:Y:S01]  /*43a0*/  FFMA.FTZ R203, R168, R197, -R203 ;  /* 0x000000c5a8cb7223 */ /* 0x000fe200000108cb */
[----:B------:R-:W-:Y:S01]  /*43b0*/  FFMA.FTZ R152, -R104, R145, R163 ;  /* 0x0000009168987223 */ /* 0x000fe200000101a3 */
[----:B------:R-:W-:Y:S01]  /*43c0*/  FADD.FTZ R6, R6, R187 ;  /* 0x000000bb06067221 */ /* 0x000fe20000010000 */
[----:B------:R-:W-:Y:S01]  /*43d0*/  FADD.FTZ R4, R4, R195 ;  /* 0x000000c304047221 */ /* 0x000fe20000010000 */
[----:B------:R-:W-:Y:S01]  /*43e0*/  FFMA.FTZ R158, R104, -R143, R196 ;  /* 0x8000008f689e7223 */ /* 0x000fe200000100c4 */
[C---:B------:R-:W-:Y:S01]  /*43f0*/  FMUL.FTZ R5, R152.reuse, R209 ;  /* 0x000000d198057220 */ /* 0x040fe20000410000 */
[-C--:B------:R-:W-:Y:S01]  /*4400*/  FMUL.FTZ R160, R152, R207.reuse ;  /* 0x000000cf98a07220 */ /* 0x080fe20000410000 */
[----:B------:R-:W-:Y:S01]  /*4410*/  FADD.FTZ R6, R6, R193 ;  /* 0x000000c106067221 */ /* 0x000fe20000010000 */
[----:B------:R-:W-:Y:S01]  /*4420*/  FADD.FTZ R4, R4, R203 ;  /* 0x000000cb04047221 */ /* 0x000fe20000010000 */
[----:B------:R-:W-:Y:S01]  /*4430*/  ISETP.GE.AND P2, PT, R162, 0x21, PT ;  /* 0x00000021a200780c */ /* 0x000fe20003f46270 */
[----:B------:R-:W-:Y:S01]  /*4440*/  FFMA.FTZ R5, R158, R207, R5 ;  /* 0x000000cf9e057223 */ /* 0x000fe20000010005 */
[----:B------:R-:W-:Y:S01]  /*4450*/  ISETP.GE.AND P3, PT, R162, 0x41, PT ;  /* 0x00000041a200780c */ /* 0x000fe20003f66270 */
[----:B------:R-:W-:Y:S01]  /*4460*/  FFMA.FTZ R160, R158, R209, -R160 ;  /* 0x000000d19ea07223 */ /* 0x000fe200000108a0 */
[----:B------:R-:W-:Y:S01]  /*4470*/  ISETP.GE.AND P4, PT, R162, 0x61, PT ;  /* 0x00000061a200780c */ /* 0x000fe20003f86270 */
[----:B------:R-:W-:Y:S01]  /*4480*/  FADD.FTZ R6, R6, R199 ;  /* 0x000000c706067221 */ /* 0x000fe20000010000 */
[----:B------:R-:W-:Y:S01]  /*4490*/  FADD.FTZ R201, R4, R201 ;  /* 0x000000c904c97221 */ /* 0x000fe20000010000 */
[----:B------:R0:W1:Y:S01]  /*44a0*/  LDS R215, [R51+0x4a0] ;  /* 0x0004a00033d77984 */ /* 0x0000620000000800 */
[----:B------:R-:W-:Y:S09]  /*44b0*/  @!P1 BRA `(.L_x_16744) ;  /* 0x0000000000089947 */ /* 0x000ff20003800000 */
[----:B------:R-:W2:Y:S04]  /*44c0*/  LDS R7, [R55+0x420] ;  /* 0x0004200037077984 */ /* 0x000ea80000000800 */
[----:B--2---:R2:W-:Y:S02]  /*44d0*/  REDG.E.ADD.F32.FTZ.RN.STRONG.GPU desc[UR16][R8.64], R7 ;  /* 0x00000007080079a6 */ /* 0x0045e4000c12f310 */
.L_x_16744:
[----:B------:R-:W-:Y:S05]  /*44e0*/  BSYNC.RECONVERGENT B0 ;  /* 0x0000000000007941 */ /* 0x000fea0003800200 */
.L_x_16743:
[----:B------:R-:W-:Y:S04]  /*44f0*/  BSSY.RECONVERGENT B0, `(.L_x_16745) ;  /* 0x0000003000007945 */ /* 0x000fe80003800200 */
[----:B------:R-:W-:Y:S05]  /*4500*/  @!P2 BRA `(.L_x_16746) ;  /* 0x000000000004a947 */ /* 0x000fea0003800000 */
[----:B-1----:R3:W-:Y:S02]  /*4510*/  REDG.E.ADD.F32.FTZ.RN.STRONG.GPU desc[UR16][R8.64+0x80], R215 ;  /* 0x000080d7080079a6 */ /* 0x0027e4000c12f310 */
.L_x_16746:
[----:B------:R-:W-:Y:S05]  /*4520*/  BSYNC.RECONVERGENT B0 ;  /* 0x0000000000007941 */ /* 0x000fea0003800200 */
.L_x_16745:
[----:B--2---:R2:W4:Y:S01]  /*4530*/  LDS R7, [R50+0x520] ;  /* 0x0005200032077984 */ /* 0x0045220000000800 */
[----:B------:R-:W-:Y:S04]  /*4540*/  BSSY.RECONVERGENT B0, `(.L_x_16747) ;  /* 0x0000003000007945 */ /* 0x000fe80003800200 */
[----:B------:R-:W-:Y:S05]  /*4550*/  @!P3 BRA `(.L_x_16748) ;  /* 0x000000000004b947 */ /* 0x000fea0003800000 */
[----:B----4-:R4:W-:Y:S02]  /*4560*/  REDG.E.ADD.F32.FTZ.RN.STRONG.GPU desc[UR16][R8.64+0x100], R7 ;  /* 0x00010007080079a6 */ /* 0x0109e4000c12f310 */
.L_x_16748:
[----:B------:R-:W-:Y:S05]  /*4570*/  BSYNC.RECONVERGENT B0 ;  /* 0x0000000000007941 */ /* 0x000fea0003800200 */
.L_x_16747:
[----:B----4-:R4:W0:Y:S01]  /*4580*/  LDS R7, [R49+0x5a0] ;  /* 0x0005a00031077984 */ /* 0x0108220000000800 */
[----:B------:R-:W-:Y:S04]  /*4590*/  BSSY.RECONVERGENT B0, `(.L_x_16749) ;  /* 0x0000003000007945 */ /* 0x000fe80003800200 */
[----:B------:R-:W-:Y:S05]  /*45a0*/  @!P4 BRA `(.L_x_16750) ;  /* 0x000000000004c947 */ /* 0x000fea0003800000 */
[----:B0-----:R0:W-:Y:S02]  /*45b0*/  REDG.E.ADD.F32.FTZ.RN.STRONG.GPU desc[UR16][R8.64+0x180], R7 ;  /* 0x00018007080079a6 */ /* 0x0011e4000c12f310 */
.L_x_16750:
[----:B------:R-:W-:Y:S05]  /*45c0*/  BSYNC.RECONVERGENT B0 ;  /* 0x0000000000007941 */ /* 0x000fea0003800200 */
.L_x_16749:
        /* <DEDUP_REMOVED lines=10> */
.L_x_16752:
[----:B------:R-:W-:Y:S05]  /*4670*/  BSYNC.RECONVERGENT B0 ;  /* 0x0000000000007941 */ /* 0x000fea0003800200 */
.L_x_16751:
[----:B0-----:R0:W0:Y:S01]  /*4680*/  LDS R7, [R47+0x6a0] ;  /* 0x0006a0002f077984 */ /* 0x0010220000000800 */
[----:B------:R-:W-:Y:S04]  /*4690*/  BSSY.RECONVERGENT B0, `(.L_x_16753) ;  /* 0x0000003000007945 */ /* 0x000fe80003800200 */
[----:B------:R-:W-:Y:S05]  /*46a0*/  @!P1 BRA `(.L_x_16754) ;  /* 0x0000000000049947 */ /* 0x000fea0003800000 */
[----:B0-----:R0:W-:Y:S02]  /*46b0*/  REDG.E.ADD.F32.FTZ.RN.STRONG.GPU desc[UR16][R8.64+0x280], R7 ;  /* 0x00028007080079a6 */ /* 0x0011e4000c12f310 */
.L_x_16754:
[----:B------:R-:W-:Y:S05]  /*46c0*/  BSYNC.RECONVERGENT B0 ;  /* 0x0000000000007941 */ /* 0x000fea0003800200 */
.L_x_16753:
[----:B0-----:R0:W0:Y:S01]  /*46d0*/  LDS R7, [R46+0x720] ;  /* 0x000720002e077984 */ /* 0x0010220000000800 */
[----:B------:R-:W-:Y:S04]  /*46e0*/  BSSY.RECONVERGENT B0, `(.L_x_16755) ;  /* 0x0000003000007945 */ /* 0x000fe80003800200 */
[----:B------:R-:W-:Y:S05]  /*46f0*/  @!P2 BRA `(.L_x_16756) ;  /* 0x000000000004a947 */ /* 0x000fea0003800000 */
[----:B0-----:R0:W-:Y:S02]  /*4700*/  REDG.E.ADD.F32.FTZ.RN.STRONG.GPU desc[UR16][R8.64+0x300], R7 ;  /* 0x00030007080079a6 */ /* 0x0011e4000c12f310 */
.L_x_16756:
[----:B------:R-:W-:Y:S05]  /*4710*/  BSYNC.RECONVERGENT B0 ;  /* 0x0000000000007941 */ /* 0x000fea0003800200 */
.L_x_16755:
[----:B0-----:R0:W0:Y:S01]  /*4720*/  LDS R7, [R45+0x7a0] ;  /* 0x0007a0002d077984 */ /* 0x0010220000000800 */
[----:B------:R-:W-:Y:S04]  /*4730*/  BSSY.RECONVERGENT B0, `(.L_x_16757) ;  /* 0x0000003000007945 */ /* 0x000fe80003800200 */
[----:B------:R-:W-:Y:S05]  /*4740*/  @!P3 BRA `(.L_x_16758) ;  /* 0x000000000004b947 */ /* 0x000fea0003800000 */
[----:B0-----:R0:W-:Y:S02]  /*4750*/  REDG.E.ADD.F32.FTZ.RN.STRONG.GPU desc[UR16][R8.64+0x380], R7 ;  /* 0x00038007080079a6 */ /* 0x0011e4000c12f310 */
.L_x_16758:
[----:B------:R-:W-:Y:S05]  /*4760*/  BSYNC.RECONVERGENT B0 ;  /* 0x0000000000007941 */ /* 0x000fea0003800200 */
.L_x_16757:
[----:B0-----:R0:W0:Y:S01]  /*4770*/  LDS R7, [R44+0x820] ;  /* 0x000820002c077984 */ /* 0x0010220000000800 */
[----:B------:R-:W-:Y:S04]  /*4780*/  BSSY.RECONVERGENT B0, `(.L_x_16759) ;  /* 0x0000003000007945 */ /* 0x000fe80003800200 */
[----:B------:R-:W-:Y:S05]  /*4790*/  @!P4 BRA `(.L_x_16760) ;  /* 0x000000000004c947 */ /* 0x000fea0003800000 */
[----:B0-----:R0:W-:Y:S02]  /*47a0*/  REDG.E.ADD.F32.FTZ.RN.STRONG.GPU desc[UR16][R8.64+0x400], R7 ;  /* 0x00040007080079a6 */ /* 0x0011e4000c12f310 */
.L_x_16760:
[----:B------:R-:W-:Y:S05]  /*47b0*/  BSYNC.RECONVERGENT B0 ;  /* 0x0000000000007941 */ /* 0x000fea0003800200 */
.L_x_16759:
[----:B0-----:R0:W0:Y:S01]  /*47c0*/  LDS R7, [R43+0x8a0] ;  /* 0x0008a0002b077984 */ /* 0x0010220000000800 */
[----:B------:R-:W-:Y:S04]  /*47d0*/  BSSY.RECONVERGENT B0, `(.L_x_16761) ;  /* 0x0000003000007945 */ /* 0x000fe80003800200 */
[----:B------:R-:W-:Y:S05]  /*47e0*/  @!P5 BRA `(.L_x_16762) ;  /* 0x000000000004d947 */ /* 0x000fea0003800000 */
[----:B0-----:R0:W-:Y:S02]  /*47f0*/  REDG.E.ADD.F32.FTZ.RN.STRONG.GPU desc[UR16][R8.64+0x480], R7 ;  /* 0x00048007080079a6 */ /* 0x0011e4000c12f310 */
.L_x_16762:
[----:B------:R-:W-:Y:S05]  /*4800*/  BSYNC.RECONVERGENT B0 ;  /* 0x0000000000007941 */ /* 0x000fea0003800200 */
.L_x_16761:
        /* <DEDUP_REMOVED lines=10> */
.L_x_16764:
[----:B------:R-:W-:Y:S05]  /*48b0*/  BSYNC.RECONVERGENT B0 ;  /* 0x0000000000007941 */ /* 0x000fea0003800200 */
.L_x_16763:
[----:B0-----:R0:W0:Y:S01]  /*48c0*/  LDS R7, [R41+0x9a0] ;  /* 0x0009a00029077984 */ /* 0x0010220000000800 */
[----:B------:R-:W-:Y:S04]  /*48d0*/  BSSY.RECONVERGENT B0, `(.L_x_16765) ;  /* 0x0000003000007945 */ /* 0x000fe80003800200 */
[----:B------:R-:W-:Y:S05]  /*48e0*/  @!P1 BRA `(.L_x_16766) ;  /* 0x0000000000049947 */ /* 0x000fea0003800000 */
[----:B0-----:R0:W-:Y:S02]  /*48f0*/  REDG.E.ADD.F32.FTZ.RN.STRONG.GPU desc[UR16][R8.64+0x580], R7 ;  /* 0x00058007080079a6 */ /* 0x0011e4000c12f310 */
.L_x_16766:
[----:B------:R-:W-:Y:S05]  /*4900*/  BSYNC.RECONVERGENT B0 ;  /* 0x0000000000007941 */ /* 0x000fea0003800200 */
.L_x_16765:
[----:B0-----:R0:W0:Y:S01]  /*4910*/  LDS R7, [R40+0xa20] ;  /* 0x000a200028077984 */ /* 0x0010220000000800 */
[----:B------:R-:W-:Y:S04]  /*4920*/  BSSY.RECONVERGENT B0, `(.L_x_16767) ;  /* 0x0000003000007945 */ /* 0x000fe80003800200 */
[----:B------:R-:W-:Y:S05]  /*4930*/  @!P2 BRA `(.L_x_16768) ;  /* 0x000000000004a947 */ /* 0x000fea0003800000 */
[----:B0-----:R0:W-:Y:S02]  /*4940*/  REDG.E.ADD.F32.FTZ.RN.STRONG.GPU desc[UR16][R8.64+0x600], R7 ;  /* 0x00060007080079a6 */ /* 0x0011e4000c12f310 */
.L_x_16768:
[----:B------:R-:W-:Y:S05]  /*4950*/  BSYNC.RECONVERGENT B0 ;  /* 0x0000000000007941 */ /* 0x000fea0003800200 */
.L_x_16767:
[----:B0-----:R0:W0:Y:S01]  /*4960*/  LDS R7, [R39+0xaa0] ;  /* 0x000aa00027077984 */ /* 0x0010220000000800 */
[----:B------:R-:W-:Y:S04]  /*4970*/  BSSY.RECONVERGENT B0, `(.L_x_16769) ;  /* 0x0000003000007945 */ /* 0x000fe80003800200 */
[----:B------:R-:W-:Y:S05]  /*4980*/  @!P3 BRA `(.L_x_16770) ;  /* 0x000000000004b947 */ /* 0x000fea0003800000 */
[----:B0-----:R0:W-:Y:S02]  /*4990*/  REDG.E.ADD.F32.FTZ.RN.STRONG.GPU desc[UR16][R8.64+0x680], R7 ;  /* 0x00068007080079a6 */ /* 0x0011e4000c12f310 */
.L_x_16770:
[----:B------:R-:W-:Y:S05]  /*49a0*/  BSYNC.RECONVERGENT B0 ;  /* 0x0000000000007941 */ /* 0x000fea0003800200 */
.L_x_16769:
[----:B0-----:R0:W0:Y:S01]  /*49b0*/  LDS R7, [R38+0xb20] ;  /* 0x000b200026077984 */ /* 0x0010220000000800 */
[----:B------:R-:W-:Y:S04]  /*49c0*/  BSSY.RECONVERGENT B0, `(.L_x_16771) ;  /* 0x0000003000007945 */ /* 0x000fe80003800200 */
[----:B------:R-:W-:Y:S05]  /*49d0*/  @!P4 BRA `(.L_x_16772) ;  /* 0x000000000004c947 */ /* 0x000fea0003800000 */
[----:B0-----:R0:W-:Y:S02]  /*49e0*/  REDG.E.ADD.F32.FTZ.RN.STRONG.GPU desc[UR16][R8.64+0x700], R7 ;  /* 0x00070007080079a6 */ /* 0x0011e4000c12f310 */
.L_x_16772:
[----:B------:R-:W-:Y:S05]  /*49f0*/  BSYNC.RECONVERGENT B0 ;  /* 0x0000000000007941 */ /* 0x000fea0003800200 */
.L_x_16771:
[----:B0-----:R0:W0:Y:S01]  /*4a00*/  LDS R7, [R37+0xba0] ;  /* 0x000ba00025077984 */ /* 0x0010220000000800 */
[----:B------:R-:W-:Y:S01]  /*4a10*/  BSSY.RECONVERGENT B0, `(.L_x_16773) ;  /* 0x0000005000007945 */ /* 0x000fe20003800200 */
[----:B------:R-:W-:Y:S01]  /*4a20*/  FADD.FTZ R4, R6, R5 ;  /* 0x0000000506047221 */ /* 0x000fe20000010000 */
[----:B------:R-:W-:Y:S02]  /*4a30*/  FADD.FTZ R5, R201, R160 ;  /* 0x000000a0c9057221 */ /* 0x000fe40000010000 */
[----:B------:R-:W-:Y:S05]  /*4a40*/  @!P5 BRA `(.L_x_16774) ;  /* 0x000000000004d947 */ /* 0x000fea0003800000 */
[----:B0-----:R0:W-:Y:S02]  /*4a50*/  REDG.E.ADD.F32.FTZ.RN.STRONG.GPU desc[UR16][R8.64+0x780], R7 ;  /* 0x00078007080079a6 */ /* 0x0011e4000c12f310 */
.L_x_16774:
[----:B------:R-:W-:Y:S05]  /*4a60*/  BSYNC.RECONVERGENT B0 ;  /* 0x0000000000007941 */ /* 0x000fea0003800200 */
.L_x_16773:
[C---:B------:R-:W-:Y:S01]  /*4a70*/  FFMA.FTZ R6, R128.reuse, R196, R3 ;  /* 0x000000c480067223 */ /* 0x040fe20000010003 */
[----:B0-----:R-:W-:Y:S01]  /*4a80*/  FFMA.FTZ R7, R128, -R163, R154 ;  /* 0x800000a380077223 */ /* 0x001fe2000001009a */
[----:B------:R-:W0:Y:S01]  /*4a90*/  SHFL.DOWN PT, R3, R4, 0x1, 0x1f ;  /* 0x08201f0004037f89 */ /* 0x000e2200000e0000 */
[----:B------:R-:W-:Y:S01]  /*4aa0*/  ISETP.GT.AND P1, PT, R87, 0x1e, PT ;  /* 0x0000001e5700780c */ /* 0x000fe20003f24270 */
[----:B------:R-:W-:Y:S01]  /*4ab0*/  FMUL.FTZ R146, R146, R178 ;  /* 0x000000b292927220 */ /* 0x000fe20000410000 */
[----:B------:R-:W-:Y:S01]  /*4ac0*/  FMUL.FTZ R149, R149, R172 ;  /* 0x000000ac95957220 */ /* 0x000fe20000410000 */
[----:B---3--:R-:W3:Y:S01]  /*4ad0*/  SHFL.DOWN PT, R8, R5, 0x1, 0x1f ;  /* 0x08201f0005087f89 */ /* 0x008ee200000e0000 */
[----:B------:R-:W-:Y:S01]  /*4ae0*/  ISETP.GT.AND P2, PT, R87, 0xf, PT ;  /* 0x0000000f5700780c */ /* 0x000fe20003f44270 */
[----:B------:R-:W-:Y:S01]  /*4af0*/  FFMA.FTZ R146, R141, R2, R146 ;  /* 0x000000028d927223 */ /* 0x000fe20000010092 */
[----:B------:R-:W-:Y:S01]  /*4b00*/  FFMA.FTZ R138, R138, R171, R149 ;  /* 0x000000ab8a8a7223 */ /* 0x000fe20000010095 */
[----:B------:R-:W5:Y:S01]  /*4b10*/  SHFL.DOWN PT, R9, R6, 0x1, 0x1f ;  /* 0x08201f0006097f89 */ /* 0x000f6200000e0000 */
[----:B------:R-:W-:Y:S01]  /*4b20*/  BSSY.RECONVERGENT B0, `(.L_x_16775) ;  /* 0x000006a000007945 */ /* 0x000fe20003800200 */
[----:B------:R-:W-:Y:S01]  /*4b30*/  FFMA.FTZ R102, R119, R146, R102 ;  /* 0x0000009277667223 */ /* 0x000fe20000010066 */
[----:B------:R-:W-:Y:S01]  /*4b40*/  FFMA.FTZ R94, R113, R138, R94 ;  /* 0x0000008a715e7223 */ /* 0x000fe2000001005e */
[----:B------:R-:W1:Y:S02]  /*4b50*/  SHFL.DOWN PT, R154, R7, 0x1, 0x1f ;  /* 0x08201f00079a7f89 */ /* 0x000e6400000e0000 */
[----:B0-----:R-:W-:Y:S01]  /*4b60*/  @!P1 FADD.FTZ R4, R4, R3 ;  /* 0x0000000304049221 */ /* 0x001fe20000010000 */
[----:B------:R-:W-:Y:S01]  /*4b70*/  FMUL.FTZ R3, R33, R179 ;  /* 0x000000b321037220 */ /* 0x000fe20000410000 */
[----:B---3--:R-:W-:-:S03]  /*4b80*/  @!P1 FADD.FTZ R5, R5, R8 ;  /* 0x0000000805059221 */ /* 0x008fc60000010000 */
[----:B------:R-:W0:Y:S01]  /*4b90*/  SHFL.DOWN PT, R163, R4, 0x2, 0x1f ;  /* 0x08401f0004a37f89 */ /* 0x000e2200000e0000 */
[-C--:B------:R-:W-:Y:S01]  /*4ba0*/  FMUL.FTZ R8, R145, R180.reuse ;  /* 0x000000b491087220 */ /* 0x080fe20000410000 */
[----:B-----5:R-:W-:Y:S01]  /*4bb0*/  @!P1 FADD.FTZ R6, R6, R9 ;  /* 0x0000000906069221 */ /* 0x020fe20000010000 */
[-C--:B------:R-:W-:Y:S01]  /*4bc0*/  FFMA.FTZ R9, R32, R180.reuse, -R3 ;  /* 0x000000b420097223 */ /* 0x080fe20000010803 */
[----:B------:R-:W-:Y:S01]  /*4bd0*/  FMUL.FTZ R3, R33, R180 ;  /* 0x000000b421037220 */ /* 0x000fe20000410000 */
[----:B-1----:R-:W-:Y:S02]  /*4be0*/  @!P1 FADD.FTZ R7, R7, R154 ;  /* 0x0000009a07079221 */ /* 0x002fe40000010000 */
[----:B------:R-:W1:Y:S01]  /*4bf0*/  SHFL.DOWN PT, R167, R6, 0x2, 0x1f ;  /* 0x08401f0006a77f89 */ /* 0x000e6200000e0000 */
[----:B------:R-:W-:Y:S01]  /*4c00*/  ISETP.GT.AND P1, PT, R87, 0x1d, PT ;  /* 0x0000001d5700780c */ /* 0x000fe20003f24270 */
[----:B------:R-:W-:Y:S01]  /*4c10*/  FMUL.FTZ R145, R152, R9 ;  /* 0x0000000998917220 */ /* 0x000fe20000410000 */
[-C--:B------:R-:W-:Y:S01]  /*4c20*/  FFMA.FTZ R9, R32, R179.reuse, R3 ;  /* 0x000000b320097223 */ /* 0x080fe20000010003 */
[----:B------:R-:W3:Y:S01]  /*4c30*/  SHFL.DOWN PT, R154, R5, 0x2, 0x1f ;  /* 0x08401f00059a7f89 */ /* 0x000ee200000e0000 */
[----:B------:R-:W-:Y:S01]  /*4c40*/  FMUL.FTZ R3, R33, R2 ;  /* 0x0000000221037220 */ /* 0x000fe20000410000 */
[----:B------:R-:W-:Y:S01]  /*4c50*/  FFMA.FTZ R152, R143, R179, R8 ;  /* 0x000000b38f987223 */ /* 0x000fe20000010008 */
[----:B------:R-:W-:Y:S01]  /*4c60*/  FFMA.FTZ R158, R158, R9, R145 ;  /* 0x000000099e9e7223 */ /* 0x000fe20000010091 */
[----:B------:R-:W5:Y:S01]  /*4c70*/  SHFL.DOWN PT, R160, R7, 0x2, 0x1f ;  /* 0x08401f0007a07f89 */ /* 0x000f6200000e0000 */
[-C--:B------:R-:W-:Y:S01]  /*4c80*/  FFMA.FTZ R8, R32, R178.reuse, -R3 ;  /* 0x000000b220087223 */ /* 0x080fe20000010803 */
[----:B------:R-:W-:Y:S01]  /*4c90*/  FMUL.FTZ R3, R33, R178 ;  /* 0x000000b221037220 */ /* 0x000fe20000410000 */
[-C--:B------:R-:W-:Y:S01]  /*4ca0*/  FFMA.FTZ R158, R101, R152.reuse, R158 ;  /* 0x00000098659e7223 */ /* 0x080fe2000001009e */
[----:B------:R-:W-:Y:S01]  /*4cb0*/  FFMA.FTZ R103, R114, R152, R103 ;  /* 0x0000009872677223 */ /* 0x000fe20000010067 */
[----:B------:R-:W-:Y:S01]  /*4cc0*/  FMUL.FTZ R161, R161, R8 ;  /* 0x00000008a1a17220 */ /* 0x000fe20000410000 */
[----:B------:R-:W-:Y:S01]  /*4cd0*/  FFMA.FTZ R9, R32, R2, R3 ;  /* 0x0000000220097223 */ /* 0x000fe20000010003 */
[-C--:B------:R-:W-:Y:S01]  /*4ce0*/  FMUL.FTZ R3, R148, R176.reuse ;  /* 0x000000b094037220 */ /* 0x080fe20000410000 */
[----:B0-----:R-:W-:Y:S01]  /*4cf0*/  @!P1 FADD.FTZ R4, R4, R163 ;  /* 0x000000a304049221 */ /* 0x001fe20000010000 */
[----:B------:R-:W-:Y:S01]  /*4d00*/  FMUL.FTZ R2, R147, R177 ;  /* 0x000000b193027220 */ /* 0x000fe20000410000 */
[----:B------:R-:W-:Y:S01]  /*4d10*/  FFMA.FTZ R186, R186, R9, R161 ;  /* 0x00000009baba7223 */ /* 0x000fe200000100a1 */
[-C--:B------:R-:W-:Y:S01]  /*4d20*/  FFMA.FTZ R141, R140, R175.reuse, R3 ;  /* 0x000000af8c8d7223 */ /* 0x080fe20000010003 */
[----:B------:R-:W-:Y:S01]  /*4d30*/  FMUL.FTZ R3, R33, R175 ;  /* 0x000000af21037220 */ /* 0x000fe20000410000 */
[----:B------:R-:W0:Y:S01]  /*4d40*/  SHFL.DOWN PT, R161, R4, 0x4, 0x1f ;  /* 0x08801f0004a17f89 */ /* 0x000e2200000e0000 */
[----:B------:R-:W-:Y:S01]  /*4d50*/  FFMA.FTZ R139, R139, R173, R2 ;  /* 0x000000ad8b8b7223 */ /* 0x000fe20000010002 */
[----:B------:R-:W-:Y:S01]  /*4d60*/  FFMA.FTZ R96, R111, R141, R96 ;  /* 0x0000008d6f607223 */ /* 0x000fe20000010060 */
[----:B-1----:R-:W-:Y:S01]  /*4d70*/  @!P1 FADD.FTZ R6, R6, R167 ;  /* 0x000000a706069221 */ /* 0x002fe20000010000 */
[-C--:B------:R-:W-:Y:S01]  /*4d80*/  FFMA.FTZ R9, R32, R176.reuse, -R3 ;  /* 0x000000b020097223 */ /* 0x080fe20000010803 */
[----:B------:R-:W-:Y:S01]  /*4d90*/  FMUL.FTZ R3, R33, R176 ;  /* 0x000000b021037220 */ /* 0x000fe20000410000 */
[----:B------:R-:W-:Y:S01]  /*4da0*/  FFMA.FTZ R97, R120, R139, R97 ;  /* 0x0000008b78617223 */ /* 0x000fe20000010061 */
[----:B---3--:R-:W-:Y:S01]  /*4db0*/  @!P1 FADD.FTZ R5, R5, R154 ;  /* 0x0000009a05059221 */ /* 0x008fe20000010000 */
[----:B------:R-:W1:Y:S01]  /*4dc0*/  SHFL.DOWN PT, R163, R6, 0x4, 0x1f ;  /* 0x08801f0006a37f89 */ /* 0x000e6200000e0000 */
[----:B------:R-:W-:Y:S01]  /*4dd0*/  FFMA.FTZ R175, R32, R175, R3 ;  /* 0x000000af20af7223 */ /* 0x000fe20000010003 */
[----:B------:R-:W-:Y:S01]  /*4de0*/  FMUL.FTZ R3, R33, R173 ;  /* 0x000000ad21037220 */ /* 0x000fe20000410000 */
[----:B-----5:R-:W-:Y:S01]  /*4df0*/  @!P1 FADD.FTZ R7, R7, R160 ;  /* 0x000000a007079221 */ /* 0x020fe20000010000 */
[----:B------:R-:W3:Y:S01]  /*4e00*/  SHFL.DOWN PT, R140, R5, 0x4, 0x1f ;  /* 0x08801f00058c7f89 */ /* 0x000ee200000e0000 */
[----:B------:R-:W-:Y:S01]  /*4e10*/  ISETP.GT.AND P1, PT, R87, 0x1b, PT ;  /* 0x0000001b5700780c */ /* 0x000fe20003f24270 */
[----:B------:R-:W-:Y:S01]  /*4e20*/  FMUL.FTZ R143, R166, R9 ;  /* 0x00000009a68f7220 */ /* 0x000fe20000410000 */
[-C--:B------:R-:W-:Y:S01]  /*4e30*/  FFMA.FTZ R9, R32, R177.reuse, -R3 ;  /* 0x000000b120097223 */ /* 0x080fe20000010803 */
[----:B------:R-:W5:Y:S01]  /*4e40*/  SHFL.DOWN PT, R148, R7, 0x4, 0x1f ;  /* 0x08801f0007947f89 */ /* 0x000f6200000e0000 */
[----:B------:R-:W-:Y:S01]  /*4e50*/  FMUL.FTZ R3, R33, R177 ;  /* 0x000000b121037220 */ /* 0x000fe20000410000 */
[----:B------:R-:W-:Y:S01]  /*4e60*/  FFMA.FTZ R143, R168, R175, R143 ;  /* 0x000000afa88f7223 */ /* 0x000fe2000001008f */
[----:B------:R-:W-:Y:S01]  /*4e70*/  FMUL.FTZ R9, R34, R9 ;  /* 0x0000000922097220 */ /* 0x000fe20000410000 */
[----:B------:R-:W-:Y:S01]  /*4e80*/  FFMA.FTZ R145, R91, R146, R186 ;  /* 0x000000925b917223 */ /* 0x000fe200000100ba */
[----:B------:R-:W-:Y:S01]  /*4e90*/  FFMA.FTZ R3, R32, R173, R3 ;  /* 0x000000ad20037223 */ /* 0x000fe20000010003 */
[----:B------:R-:W-:Y:S01]  /*4ea0*/  FFMA.FTZ R8, R100, R141, R143 ;  /* 0x0000008d64087223 */ /* 0x000fe2000001008f */
[----:B------:R-:W-:Y:S01]  /*4eb0*/  FADD.FTZ R85, R158, R85 ;  /* 0x000000559e557221 */ /* 0x000fe20000010000 */
[----:B------:R-:W-:Y:S01]  /*4ec0*/  FADD.FTZ R84, R145, R84 ;  /* 0x0000005491547221 */ /* 0x000fe20000010000 */
[----:B------:R-:W-:Y:S01]  /*4ed0*/  FFMA.FTZ R3, R10, R3, R9 ;  /* 0x000000030a037223 */ /* 0x000fe20000010009 */
[----:B0-----:R-:W-:Y:S01]  /*4ee0*/  @!P1 FADD.FTZ R4, R4, R161 ;  /* 0x000000a104049221 */ /* 0x001fe20000010000 */
[----:B------:R-:W-:-:S02]  /*4ef0*/  FADD.FTZ R83, R8, R83 ;  /* 0x0000005308537221 */ /* 0x000fc40000010000 */
[----:B------:R-:W-:Y:S01]  /*4f00*/  FFMA.FTZ R139, R90, R139, R3 ;  /* 0x0000008b5a8b7223 */ /* 0x000fe20000010003 */
[-C--:B------:R-:W-:Y:S01]  /*4f10*/  FMUL.FTZ R3, R33, R171.reuse ;  /* 0x000000ab21037220 */ /* 0x080fe20000410000 */
[----:B------:R-:W0:Y:S01]  /*4f20*/  SHFL.DOWN PT, R9, R4, 0x8, 0x1f ;  /* 0x09001f0004097f89 */ /* 0x000e2200000e0000 */
[----:B-1----:R-:W-:Y:S01]  /*4f30*/  @!P1 FADD.FTZ R6, R6, R163 ;  /* 0x000000a306069221 */ /* 0x002fe20000010000 */
[----:B------:R-:W-:Y:S01]  /*4f40*/  FADD.FTZ R82, R139, R82 ;  /* 0x000000528b527221 */ /* 0x000fe20000010000 */
[CC--:B------:R-:W-:Y:S01]  /*4f50*/  FFMA.FTZ R8, R32.reuse, R172.reuse, -R3 ;  /* 0x000000ac20087223 */ /* 0x0c0fe20000010803 */
[----:B------:R-:W-:Y:S01]  /*4f60*/  FMUL.FTZ R3, R33, R172 ;  /* 0x000000ac21037220 */ /* 0x000fe20000410000 */
[----:B---3--:R-:W-:Y:S01]  /*4f70*/  @!P1 FADD.FTZ R5, R5, R140 ;  /* 0x0000008c05059221 */ /* 0x008fe20000010000 */
[----:B------:R-:W1:Y:S01]  /*4f80*/  SHFL.DOWN PT, R141, R6, 0x8, 0x1f ;  /* 0x09001f00068d7f89 */ /* 0x000e6200000e0000 */
[----:B------:R-:W-:Y:S01]  /*4f90*/  FMUL.FTZ R8, R11, R8 ;  /* 0x000000080b087220 */ /* 0x000fe20000410000 */
[C---:B------:R-:W-:Y:S01]  /*4fa0*/  FFMA.FTZ R2, R32.reuse, R171, R3 ;  /* 0x000000ab20027223 */ /* 0x040fe20000010003 */
[----:B-----5:R-:W-:Y:S01]  /*4fb0*/  @!P1 FADD.FTZ R7, R7, R148 ;  /* 0x0000009407079221 */ /* 0x020fe20000010000 */
[----:B------:R-:W3:Y:S01]  /*4fc0*/  SHFL.DOWN PT, R34, R5, 0x8, 0x1f ;  /* 0x09001f0005227f89 */ /* 0x000ee200000e0000 */
[----:B------:R-:W-:Y:S01]  /*4fd0*/  ISETP.GT.AND P1, PT, R87, 0x17, PT ;  /* 0x000000175700780c */ /* 0x000fe20003f24270 */
[----:B------:R-:W-:Y:S01]  /*4fe0*/  FMUL.FTZ R3, R33, R169 ;  /* 0x000000a921037220 */ /* 0x000fe20000410000 */
[----:B------:R-:W-:Y:S01]  /*4ff0*/  FFMA.FTZ R10, R35, R2, R8 ;  /* 0x00000002230a7223 */ /* 0x000fe20000010008 */
[----:B------:R-:W5:Y:S01]  /*5000*/  SHFL.DOWN PT, R140, R7, 0x8, 0x1f ;  /* 0x09001f00078c7f89 */ /* 0x000f6200000e0000 */
[-C--:B------:R-:W-:Y:S01]  /*5010*/  FMUL.FTZ R2, R151, R157.reuse ;  /* 0x0000009d97027220 */ /* 0x080fe20000410000 */
[CC--:B------:R-:W-:Y:S01]  /*5020*/  FFMA.FTZ R8, R32.reuse, R157.reuse, -R3 ;  /* 0x0000009d20087223 */ /* 0x0c0fe20000010803 */
[C---:B------:R-:W-:Y:S01]  /*5030*/  FMUL.FTZ R157, R33.reuse, R157 ;  /* 0x0000009d219d7220 */ /* 0x040fe20000410000 */
[----:B------:R-:W-:Y:S01]  /*5040*/  FMUL.FTZ R3, R33, R155 ;  /* 0x0000009b21037220 */ /* 0x000fe20000410000 */
[----:B------:R-:W-:Y:S01]  /*5050*/  FFMA.FTZ R138, R99, R138, R10 ;  /* 0x0000008a638a7223 */ /* 0x000fe2000001000a */
[----:B------:R-:W-:Y:S01]  /*5060*/  FMUL.FTZ R10, R191, R8 ;  /* 0x00000008bf0a7220 */ /* 0x000fe20000410000 */
[-C--:B------:R-:W-:Y:S01]  /*5070*/  FFMA.FTZ R137, R137, R169.reuse, R2 ;  /* 0x000000a989897223 */ /* 0x080fe20000010002 */
[C---:B------:R-:W-:Y:S01]  /*5080*/  FFMA.FTZ R8, R32.reuse, R169, R157 ;  /* 0x000000a920087223 */ /* 0x040fe2000001009d */
[----:B------:R-:W-:Y:S01]  /*5090*/  FFMA.FTZ R2, R32, R165, -R3 ;  /* 0x000000a520027223 */ /* 0x000fe20000010803 */
[----:B0-----:R-:W-:Y:S01]  /*50a0*/  @!P1 FADD.FTZ R4, R4, R9 ;  /* 0x0000000904049221 */ /* 0x001fe20000010000 */
[----:B------:R-:W-:Y:S01]  /*50b0*/  FADD.FTZ R81, R138, R81 ;  /* 0x000000518a517221 */ /* 0x000fe20000010000 */
[----:B------:R-:W-:Y:S01]  /*50c0*/  FFMA.FTZ R189, R189, R8, R10 ;  /* 0x00000008bdbd7223 */ /* 0x000fe2000001000a */
[----:B------:R-:W-:-:S02]  /*50d0*/  FMUL.FTZ R10, R181, R2 ;  /* 0x00000002b50a7220 */ /* 0x000fc40000410000 */
        /* <DEDUP_REMOVED lines=14> */
.L_x_16776:
[----:B------:R-:W-:Y:S05]  /*51c0*/  BSYNC.RECONVERGENT B0 ;  /* 0x0000000000007941 */ /* 0x000fea0003800200 */
.L_x_16775:
[CC--:B0-----:R-:W-:Y:S01]  /*51d0*/  FMUL.FTZ R3, R33.reuse, R156.reuse ;  /* 0x0000009c21037220 */ /* 0x0c1fe20000410000 */
[C---:B------:R-:W-:Y:S01]  /*51e0*/  FMUL.FTZ R8, R33.reuse, R165 ;  /* 0x000000a521087220 */ /* 0x040fe20000410000 */
[-C--:B------:R-:W-:Y:S01]  /*51f0*/  FMUL.FTZ R33, R33, R159.reuse ;  /* 0x0000009f21217220 */ /* 0x080fe20000410000 */
[----:B------:R-:W-:Y:S01]  /*5200*/  ISETP.NE.AND P1, PT, R66, RZ, PT ;  /* 0x000000ff4200720c */ /* 0x000fe20003f25270 */
[----:B------:R-:W-:Y:S01]  /*5210*/  FFMA.FTZ R3, R32, R159, -R3 ;  /* 0x0000009f20037223 */ /* 0x000fe20000010803 */
[----:B---3--:R-:W-:Y:S01]  /*5220*/  FMUL.FTZ R9, R150, R165 ;  /* 0x000000a596097220 */ /* 0x008fe20000410000 */
        /* <DEDUP_REMOVED lines=30> */
.L_x_16778:
[----:B------:R-:W-:Y:S05]  /*5410*/  BSYNC.RECONVERGENT B0 ;  /* 0x0000000000007941 */ /* 0x000fea0003800200 */
.L_x_16777:
[----:B------:R-:W-:-:S04]  /*5420*/  UIADD3 UR4, UPT, UPT, UR4, 0x1, URZ ;  /* 0x0000000104047890 */ /* 0x000fc8000fffe0ff */
[----:B------:R-:W-:-:S09]  /*5430*/  UISETP.GE.AND UP0, UPT, UR4, UR8, UPT ;  /* 0x000000080400728c */ /* 0x000fd2000bf06270 */
[----:B------:R-:W-:Y:S05]  /*5440*/  BRA.U !UP0, `(.L_x_16779) ;  /* 0xffffffc108287547 */ /* 0x000fea000b83ffff */
.L_x_16729:
        /* <DEDUP_REMOVED lines=10> */
[----:B------:R-:W3:Y:S01]  /*54f0*/  LDC.64 R22, c[0x0][0x550] ;  /* 0x00015400ff167b82 */ /* 0x000ee20000000a00 */
        /* <DEDUP_REMOVED lines=8> */
[----:B------:R-:W2:Y:S01]  /*5580*/  LDS.128 R8, [R76] ;  /* 0x000000004c087984 */ /* 0x000ea20000000c00 */
        /* <DEDUP_REMOVED lines=11> */
[----:B---3--:R-:W-:Y:S01]  /*5640*/  LEA R4, P0, R2, R22, 0x1 ;  /* 0x0000001602047211 */ /* 0x008fe200078008ff */
[----:B------:R-:W1:Y:S01]  /*5650*/  LDCU.64 UR4, c[0x0][0x520] ;  /* 0x0000a400ff0477ac */ /* 0x000e620008000a00 */
[----:B------:R-:W-:Y:S01]  /*5660*/  F2FP.BF16.F32.PACK_AB R22, R83, R82 ;  /* 0x000000525316723e */ /* 0x000fe200000010ff */
[----:B-----5:R-:W-:Y:S01]  /*5670*/  IMAD.WIDE.U32 R24, R26, UR18, R24 ;  /* 0x000000121a187c25 */ /* 0x020fe2000f8e0018 */
[----:B------:R-:W-:-:S03]  /*5680*/  LEA.HI.X R5, R2, R23, R0, 0x1, P0 ;  /* 0x0000001702057211 */ /* 0x000fc600000f0c00 */
[----:B------:R-:W-:Y:S01]  /*5690*/  FADD.FTZ R81, R80, R81 ;  /* 0x0000005150517221 */ /* 0x000fe20000010000 */
[----:B------:R-:W-:Y:S01]  /*56a0*/  F2FP.BF16.F32.PACK_AB R23, R85, R84 ;  /* 0x000000545517723e */ /* 0x000fe200000010ff */
[----:B------:R-:W-:Y:S01]  /*56b0*/  IMAD R25, R27, UR18, R25 ;  /* 0x000000121b197c24 */ /* 0x000fe2000f8e0219 */
[----:B------:R-:W-:Y:S01]  /*56c0*/  IADD3.X R65, PT, PT, R65, -0x1, RZ, P4, !PT ;  /* 0xffffffff41417810 */ /* 0x000fe200027fe4ff */
[----:B------:R-:W-:-:S04]  /*56d0*/  IMAD.WIDE.U32 R2, R54, 0x10, R4 ;  /* 0x0000001036027825 */ /* 0x000fc800078e0004 */
[----:B------:R-:W-:-:S04]  /*56e0*/  FADD.FTZ R82, R81, R82 ;  /* 0x0000005251527221 */ /* 0x000fc80000010000 */
[----:B------:R-:W-:-:S04]  /*56f0*/  FADD.FTZ R83, R82, R83 ;  /* 0x0000005352537221 */ /* 0x000fc80000010000 */
[----:B------:R-:W-:-:S04]  /*5700*/  FADD.FTZ R68, R83, R84 ;  /* 0x0000005453447221 */ /* 0x000fc80000010000 */
[----:B------:R-:W-:Y:S01]  /*5710*/  FADD.FTZ R68, R68, R85 ;  /* 0x0000005544447221 */ /* 0x000fe20000010000 */
[----:B--2---:R1:W-:Y:S01]  /*5720*/  STG.E.128 desc[UR16][R2.64], R8 ;  /* 0x0000000802007986 */ /* 0x0043e2000c101d10 */
        /* <DEDUP_REMOVED lines=13> */
.L_x_16728:
        /* <DEDUP_REMOVED lines=34> */
.L_x_16782:
[----:B------:R-:W-:Y:S05]  /*5a20*/  BSYNC.RECONVERGENT B0 ;  /* 0x0000000000007941 */ /* 0x000fea0003800200 */
.L_x_16781:
        /* <DEDUP_REMOVED lines=26> */
.L_x_16784:
[----:B------:R-:W-:Y:S05]  /*5bd0*/  BSYNC.RECONVERGENT B0 ;  /* 0x0000000000007941 */ /* 0x000fea0003800200 */
.L_x_16783:
[----:B------:R-:W-:Y:S05]  /*5be0*/  @P2 EXIT ;  /* 0x000000000000294d */ /* 0x000fea0003800000 */
[----:B------:R-:W0:Y:S01]  /*5bf0*/  LDCU.64 UR8, c[0x0][0x4e8] ;  /* 0x00009d00ff0877ac */ /* 0x000e220008000a00 */
[----:B------:R-:W2:Y:S01]  /*5c00*/  S2UR UR5, SR_CgaCtaId ;  /* 0x00000000000579c3 */ /* 0x000ea20000008800 */
[----:B------:R-:W-:Y:S01]  /*5c10*/  BSSY.RECONVERGENT B0, `(.L_x_16785) ;  /* 0x0000024000007945 */ /* 0x000fe20003800200 */
[----:B------:R-:W-:Y:S01]  /*5c20*/  UMOV UR4, 0x400 ;  /* 0x0000040000047882 */ /* 0x000fe20000000000 */
[----:B------:R-:W3:Y:S01]  /*5c30*/  LDCU UR6, c[0x0][0x360] ;  /* 0x00006c00ff0677ac */ /* 0x000ee20008000800 */
[----:B------:R-:W2:Y:S01]  /*5c40*/  LDCU.64 UR10, c[0x0][0x4b0] ;  /* 0x00009600ff0a77ac */ /* 0x000ea20008000a00 */
[----:B------:R-:W2:Y:S01]  /*5c50*/  LDCU.64 UR12, c[0x0][0x530] ;  /* 0x0000a600ff0c77ac */ /* 0x000ea20008000a00 */
[----:B------:R-:W2:Y:S01]  /*5c60*/  LDCU.64 UR14, c[0x0][0x4f0] ;  /* 0x00009e00ff0e77ac */ /* 0x000ea20008000a00 */
[C---:B01----:R-:W-:Y:S01]  /*5c70*/  IMAD.WIDE.U32 R6, R77.reuse, UR8, RZ ;  /* 0x000000084d067c25 */ /* 0x043fe2000f8e00ff */
[----:B------:R-:W0:Y:S03]  /*5c80*/  LDCU.64 UR18, c[0x0][0x540] ;  /* 0x0000a800ff1277ac */ /* 0x000e260008000a00 */
[----:B------:R-:W-:Y:S01]  /*5c90*/  IMAD R77, R77, UR9, R7 ;  /* 0x000000094d4d7c24 */ /* 0x000fe2000f8e0207 */
[----:B--23--:R-:W-:-:S12]  /*5ca0*/  ULEA UR4, UR5, UR4, 0x18 ;  /* 0x0000000405047291 */ /* 0x00cfd8000f8ec0ff */
.L_x_16786:
        /* <DEDUP_REMOVED lines=27> */
.L_x_16785:
[----:B------:R-:W-:Y:S05]  /*5e60*/  EXIT ;  /* 0x000000000000794d */ /* 0x000fea0003800000 */
.L_x_16787:
        /* <DEDUP_REMOVED lines=9> */
.L_x_18784:


//--------------------- .text._Z25selective_scan_bwd_kernelI32Selective_Scan_bwd_kernel_traitsILi32ELi8ELb1ELb1ELb0ELb0ELb1EN3c108BFloat16ENS1_7complexIfEEEEv12SSMParamsBwd --------------------------
	.section	.text._Z25selective_scan_bwd_kernelI32Selective_Scan_bwd_kernel_traitsILi32ELi8ELb1ELb1ELb0ELb0ELb1EN3c108BFloat16ENS1_7complexIfEEEEv12SSMParamsBwd,"ax",@progbits
	.align	128
        .global         _Z25selective_scan_bwd_kernelI32Selective_Scan_bwd_kernel_traitsILi32ELi8ELb1ELb1ELb0ELb0ELb1EN3c108BFloat16ENS1_7complexIfEEEEv12SSMParamsBwd
        .type           _Z25selective_scan_bwd_kernelI32Selective_Scan_bwd_kernel_traitsILi32ELi8ELb1ELb1ELb0ELb0ELb1EN3c108BFloat16ENS1_7complexIfEEEEv12SSMParamsBwd,@function
        .size           _Z25selective_scan_bwd_kernelI32Selective_Scan_bwd_kernel_traitsILi32ELi8ELb1ELb1ELb0ELb0ELb1EN3c108BFloat16ENS1_7complexIfEEEEv12SSMParamsBwd,(.L_x_18785 - _Z25selective_scan_bwd_kernelI32Selective_Scan_bwd_kernel_traitsILi32ELi8ELb1ELb1ELb0ELb0ELb1EN3c108BFloat16ENS1_7complexIfEEEEv12SSMParamsBwd)
        .other          _Z25selective_scan_bwd_kernelI32Selective_Scan_bwd_kernel_traitsILi32ELi8ELb1ELb1ELb0ELb0ELb1EN3c108BFloat16ENS1_7complexIfEEEEv12SSMParamsBwd,@"STO_CUDA_ENTRY STV_DEFAULT"
_Z25selective_scan_bwd_kernelI32Selective_Scan_bwd_kernel_traitsILi32ELi8ELb1ELb1ELb0ELb0ELb1EN3c108BFloat16ENS1_7complexIfEEEEv12SSMParamsBwd:
.text._Z25selective_scan_bwd_kernelI32Selective_Scan_bwd_kernel_traitsILi32ELi8ELb1ELb1ELb0ELb0ELb1EN3c108BFloat16ENS1_7complexIfEEEEv12SSMParamsBwd:
        /* <DEDUP_REMOVED lines=81> */
[----:B------:R-:W-:-:S02]  /*0510*/  IMAD R65, R81, UR15, R5 ;  /* 0x0000000f51417c24 */ /* 0x000fc4000f8e0205 */
[----:B-1----:R-:W-:Y:S01]  /*0520*/  IMAD.WIDE.U32 R6, R16, UR18, RZ ;  /* 0x0000001210067c25 */ /* 0x002fe2000f8e00ff */
[----:B------:R-:W1:Y:S03]  /*0530*/  @P0 LDC R5, c[0x0][0x38c] ;  /* 0x0000e300ff050b82 */ /* 0x000e660000000800 */
[----:B------:R-:W-:-:S04]  /*0540*/  IMAD.WIDE.U32 R8, R3, UR18, R8 ;  /* 0x0000001203087c25 */ /* 0x000fc8000f8e0008 */
[----:B------:R-:W-:Y:S02]  /*0550*/  IMAD R77, R0, UR18, RZ ;  /* 0x00000012004d7c24 */ /* 0x000fe4000f8e02ff */
[----:B------:R-:W-:Y:S01]  /*0560*/  IMAD R7, R17, UR18, R7 ;  /* 0x0000001211077c24 */ /* 0x000fe2000f8e0207 */
[C---:B------:R-:W-:Y:S01]  /*0570*/  LEA R79, P1, R8.reuse, R22, 0x3 ;  /* 0x00000016084f7211 */ /* 0x040fe200078218ff */
[-C--:B------:R-:W-:Y:S01]  /*0580*/  IMAD R0, R11, R18.reuse, RZ ;  /* 0x000000120b007224 */ /* 0x080fe200078e02ff */
[----:B------:R-:W-:Y:S01]  /*0590*/  IADD3 R77, PT, PT, R9, R77, RZ ;  /* 0x0000004d094d7210 */ /* 0x000fe20007ffe0ff */
[C---:B------:R-:W-:Y:S01]  /*05a0*/  IMAD.WIDE.U32 R10, R13.reuse, R18, R6 ;  /* 0x000000120d0a7225 */ /* 0x040fe200078e0006 */
[----:B------:R-:W2:Y:S02]  /*05b0*/  LDC.64 R16, c[0x0][0x4a8] ;  /* 0x00012a00ff107b82 */ /* 0x000ea40000000a00 */
[----:B------:R-:W-:Y:S01]  /*05c0*/  LEA.HI.X R77, R8, R23, R77, 0x3, P1 ;  /* 0x00000017084d7211 */ /* 0x000fe200008f1c4d */
[----:B------:R-:W-:-:S05]  /*05d0*/  IMAD R13, R13, R19, R0 ;  /* 0x000000130d0d7224 */ /* 0x000fca00078e0200 */
[----:B------:R-:W2:Y:S01]  /*05e0*/  @P0 LDC.64 R6, c[0x0][0x480] ;  /* 0x00012000ff060b82 */ /* 0x000ea20000000a00 */
[----:B0-----:R-:W-:Y:S01]  /*05f0*/  LEA R9, R25, 0xffffff00, 0x8 ;  /* 0xffffff0019097811 */ /* 0x001fe200078e40ff */
[----:B----4-:R-:W-:Y:S02]  /*0600*/  UIMAD.WIDE.U32 UR4, UR18, UR6, URZ ;  /* 0x00000006120472a5 */ /* 0x010fe4000f8e00ff */
[----:B---3--:R-:W-:-:S04]  /*0610*/  @P0 IMAD R0, R12, UR18, R81 ;  /* 0x000000120c000c24 */ /* 0x008fc8000f8e0251 */
[----:B------:R-:W0:Y:S01]  /*0620*/  LDC.64 R22, c[0x0][0x468] ;  /* 0x00011a00ff167b82 */ /* 0x000e220000000a00 */
        /* <DEDUP_REMOVED lines=9> */
[----:B------:R-:W-:Y:S01]  /*06c0*/  IMAD.WIDE.U32 R2, R81, R62, UR4 ;  /* 0x0000000451027e25 */ /* 0x000fe2000f8e003e */
[----:B------:R-:W-:-:S02]  /*06d0*/  SHF.R.S32.HI R0, RZ, 0x1f, R9 ;  /* 0x0000001fff007819 */ /* 0x000fc40000011409 */
[----:B------:R-:W-:Y:S01]  /*06e0*/  IADD3 R4, P3, PT, R9, R4, RZ ;  /* 0x0000000409047210 */ /* 0x000fe20007f7e0ff */
[----:B------:R-:W-:Y:S01]  /*06f0*/  IMAD R63, R81, R63, R3 ;  /* 0x0000003f513f7224 */ /* 0x000fe200078e0203 */
[C---:B------:R-:W-:Y:S02]  /*0700*/  IADD3.X R8, PT, PT, R0.reuse, R15, RZ, P2, !PT ;  /* 0x0000000f00087210 */ /* 0x040fe400017fe4ff */
[----:B------:R-:W-:Y:S02]  /*0710*/  LEA R68, P2, R67, R68, 0x1 ;  /* 0x0000004443447211 */ /* 0x000fe400078408ff */
[----:B------:R-:W-:Y:S02]  /*0720*/  CS2R R20, SRZ ;  /* 0x0000000000147805 */ /* 0x000fe4000001ff00 */
[----:B------:R-:W-:Y:S01]  /*0730*/  IADD3 R2, P4, PT, R9, R2, RZ ;  /* 0x0000000209027210 */ /* 0x000fe20007f9e0ff */
[----:B--2---:R-:W-:Y:S01]  /*0740*/  @P0 IMAD.WIDE R20, R5, 0x10, R6 ;  /* 0x0000001005140825 */ /* 0x004fe200078e0206 */
[----:B------:R-:W-:-:S02]  /*0750*/  IADD3.X R65, PT, PT, R0, R65, RZ, P3, !PT ;  /* 0x0000004100417210 */ /* 0x000fc40001ffe4ff */
[----:B------:R-:W-:Y:S01]  /*0760*/  LEA.HI.X R67, R67, R69, R8, 0x1, P2 ;  /* 0x0000004543437211 */ /* 0x000fe200010f0c08 */
[C---:B------:R-:W-:Y:S01]  /*0770*/  IMAD.WIDE.U32 R18, R81.reuse, R16, RZ ;  /* 0x0000001051127225 */ /* 0x040fe200078e00ff */
        /* <DEDUP_REMOVED lines=82> */
.L_x_16841:
[----:B------:R-:W-:Y:S01]  /*0ca0*/  BAR.SYNC.DEFER_BLOCKING 0x0 ;  /* 0x0000000000007b1d */ /* 0x000fe20000010000 */
[----:B0-----:R-:W-:Y:S02]  /*0cb0*/  MOV R2, R68 ;  /* 0x0000004400027202 */ /* 0x001fe40000000f00 */
[----:B------:R-:W-:-:S05]  /*0cc0*/  MOV R3, R67 ;  /* 0x0000004300037202 */ /* 0x000fca0000000f00 */
[----:B------:R-:W0:Y:S01]  /*0cd0*/  S2UR UR5, SR_CgaCtaId ;  /* 0x00000000000579c3 */ /* 0x000e220000008800 */
[----:B------:R-:W1:Y:S01]  /*0ce0*/  S2R R83, SR_LANEID ;  /* 0x0000000000537919 */ /* 0x000e620000000000 */
[----:B------:R-:W-:Y:S01]  /*0cf0*/  IMAD.WIDE.U32 R2, R57, 0x10, R2 ;  /* 0x0000001039027825 */ /* 0x000fe200078e0002 */
[----:B------:R-:W-:-:S05]  /*0d00*/  UMOV UR4, 0x400 ;  /* 0x0000040000047882 */ /* 0x000fca0000000000 */
[----:B------:R-:W2:Y:S01]  /*0d10*/  LDC.64 R22, c[0x0][0x410] ;  /* 0x00010400ff167b82 */ /* 0x000ea20000000a00 */
[----:B------:R-:W-:Y:S01]  /*0d20*/  IADD3 R38, PT, PT, R60, -0x1, RZ ;  /* 0xffffffff3c267810 */ /* 0x000fe20007ffe0ff */
[----:B------:R-:W3:Y:S06]  /*0d30*/  LDCU.64 UR6, c[0x0][0x490] ;  /* 0x00009200ff0677ac */ /* 0x000eec0008000a00 */
[----:B----4-:R-:W4:Y:S01]  /*0d40*/  LDC.64 R84, c[0x0][0x488] ;  /* 0x00012200ff547b82 */ /* 0x010f220000000a00 */
[----:B------:R3:W2:Y:S01]  /*0d50*/  LDG.E.128 R24, desc[UR16][R2.64] ;  /* 0x0000001002187981 */ /* 0x0006a2000c1e1d00 */
[----:B0-----:R-:W-:-:S06]  /*0d60*/  ULEA UR4, UR5, UR4, 0x18 ;  /* 0x0000000405047291 */ /* 0x001fcc000f8ec0ff */
[----:B------:R-:W0:Y:S01]  /*0d70*/  LDC.64 R114, c[0x0][0x558] ;  /* 0x00015600ff727b82 */ /* 0x000e220000000a00 */
[----:B---3--:R-:W-:Y:S02]  /*0d80*/  MOV R2, R66 ;  /* 0x0000004200027202 */ /* 0x008fe40000000f00 */
[----:B------:R-:W-:Y:S02]  /*0d90*/  MOV R3, R65 ;  /* 0x0000004100037202 */ /* 0x000fe40000000f00 */
[----:B-1----:R-:W-:Y:S01]  /*0da0*/  LEA R78, R83, UR4, 0x4 ;  /* 0x00000004534e7c11 */ /* 0x002fe2000f8e20ff */
[----:B------:R-:W-:Y:S01]  /*0db0*/  IMAD.WIDE.U32 R12, R57, 0x10, R2 ;  /* 0x00000010390c7825 */ /* 0x000fe200078e0002 */
[----:B------:R-:W1:Y:S03]  /*0dc0*/  LDCU.64 UR4, c[0x0][0x510] ;  /* 0x0000a200ff0477ac */ /* 0x000e660008000a00 */
[----:B--2---:R2:W-:Y:S01]  /*0dd0*/  STS.128 [R78], R24 ;  /* 0x000000184e007388 */ /* 0x0045e20000000c00 */
[----:B------:R-:W-:-:S03]  /*0de0*/  NOP ;  /* 0x0000000000007918 */ /* 0x000fc60000000000 */
[----:B------:R-:W-:Y:S01]  /*0df0*/  LDS.128 R8, [R78] ;  /* 0x000000004e087984 */ /* 0x000fe20000000c00 */
[----:B------:R-:W-:Y:S01]  /*0e00*/  BAR.SYNC.DEFER_BLOCKING 0x0 ;  /* 0x0000000000007b1d */ /* 0x000fe20000010000 */
[----:B------:R-:W-:Y:S02]  /*0e10*/  MOV R2, R64 ;  /* 0x0000004000027202 */ /* 0x000fe40000000f00 */
[----:B------:R-:W-:-:S05]  /*0e20*/  MOV R3, R63 ;  /* 0x0000003f00037202 */ /* 0x000fca0000000f00 */
[----:B--2---:R-:W2:Y:S01]  /*0e30*/  LDC.64 R24, c[0x0][0x418] ;  /* 0x00010600ff187b82 */ /* 0x004ea20000000a00 */
[----:B------:R-:W3:Y:S01]  /*0e40*/  LDG.E.128 R32, desc[UR16][R12.64] ;  /* 0x000000100c207981 */ /* 0x000ee2000c1e1d00 */
[----:B------:R-:W-:-:S03]  /*0e50*/  IMAD.WIDE.U32 R28, R57, 0x10, R2 ;  /* 0x00000010391c7825 */ /* 0x000fc600078e0002 */
[----:B---3--:R3:W-:Y:S01]  /*0e60*/  STS.128 [R78], R32 ;  /* 0x000000204e007388 */ /* 0x0087e20000000c00 */
[----:B------:R-:W-:-:S03]  /*0e70*/  NOP ;  /* 0x0000000000007918 */ /* 0x000fc60000000000 */
[----:B------:R-:W-:Y:S01]  /*0e80*/  LDS.128 R4, [R78] ;  /* 0x000000004e047984 */ /* 0x000fe20000000c00 */
[----:B------:R-:W-:Y:S01]  /*0e90*/  BAR.SYNC.DEFER_BLOCKING 0x0 ;  /* 0x0000000000007b1d */ /* 0x000fe20000010000 */
[----:B------:R-:W-:Y:S01]  /*0ea0*/  HFMA2 R13, -RZ, RZ, 0, 0 ;  /* 0x00000000ff0d7431 */ /* 0x000fe200000001ff */
[----:B------:R-:W-:-:S06]  /*0eb0*/  SHF.L.U32 R12, R38, 0x8, RZ ;  /* 0x00000008260c7819 */ /* 0x000fcc00000006ff */
[----:B---3--:R-:W3:Y:S08]  /*0ec0*/  LDC.64 R32, c[0x0][0x428] ;  /* 0x00010a00ff207b82 */ /* 0x008ef00000000a00 */
[----:B------:R-:W1:Y:S01]  /*0ed0*/  LDC.64 R34, c[0x0][0x478] ;  /* 0x00011e00ff227b82 */ /* 0x000e620000000a00 */
[----:B------:R-:W3:Y:S01]  /*0ee0*/  LDG.E.128 R28, desc[UR16][R28.64] ;  /* 0x000000101c1c7981 */ /* 0x000ee2000c1e1d00 */
[----:B------:R-:W-:-:S04]  /*0ef0*/  IMAD.WIDE.U32 R2, R22, UR18, R12 ;  /* 0x0000001216027c25 */ /* 0x000fc8000f8e000c */
[----:B------:R-:W-:Y:S02]  /*0f00*/  IMAD R3, R23, UR18, R3 ;  /* 0x0000001217037c24 */ /* 0x000fe4000f8e0203 */
[----:B------:R-:W0:Y:S01]  /*0f10*/  LDC.64 R22, c[0x0][0x420] ;  /* 0x00010800ff167b82 */ /* 0x000e220000000a00 */
[----:B--2---:R-:W-:-:S04]  /*0f20*/  IMAD.WIDE.U32 R2, R81, R24, R2 ;  /* 0x0000001851027225 */ /* 0x004fc800078e0002 */
[----:B------:R-:W-:Y:S01]  /*0f30*/  IMAD R0, R81, R25, R3 ;  /* 0x0000001951007224 */ /* 0x000fe200078e0203 */
[----:B----4-:R-:W-:-:S04]  /*0f40*/  LEA R84, P0, R2, R84, 0x1 ;  /* 0x0000005402547211 */ /* 0x010fc800078008ff */
[----:B------:R-:W-:-:S03]  /*0f50*/  LEA.HI.X R85, R2, R85, R0, 0x1, P0 ;  /* 0x0000005502557211 */ /* 0x000fc600000f0c00 */
[----:B------:R-:W-:Y:S01]  /*0f60*/  IMAD.WIDE.U32 R84, R57, 0x10, R84 ;  /* 0x0000001039547825 */ /* 0x000fe200078e0054 */
[----:B---3--:R-:W-:Y:S01]  /*0f70*/  STS.128 [R78], R28 ;  /* 0x0000001c4e007388 */ /* 0x008fe20000000c00 */
[----:B------:R-:W-:-:S03]  /*0f80*/  NOP ;  /* 0x0000000000007918 */ /* 0x000fc60000000000 */
[----:B------:R-:W2:Y:S01]  /*0f90*/  LDS.128 R24, [R78] ;  /* 0x000000004e187984 */ /* 0x000ea20000000c00 */
[----:B------:R-:W-:Y:S06]  /*0fa0*/  BAR.SYNC.DEFER_BLOCKING 0x0 ;  /* 0x0000000000007b1d */ /* 0x000fec0000010000 */
[----:B------:R-:W3:Y:S01]  /*0fb0*/  LDG.E.128 R84, desc[UR16][R84.64] ;  /* 0x0000001054547981 */ /* 0x000ee2000c1e1d00 */
[----:B0-----:R-:W-:-:S04]  /*0fc0*/  IMAD.WIDE.U32 R2, R22, UR18, R12 ;  /* 0x0000001216027c25 */ /* 0x001fc8000f8e000c */
[----:B------:R-:W-:Y:S02]  /*0fd0*/  IMAD R3, R23, UR18, R3 ;  /* 0x0000001217037c24 */ /* 0x000fe4000f8e0203 */
[----:B------:R-:W-:-:S04]  /*0fe0*/  IMAD.WIDE.U32 R2, R81, R32, R2 ;  /* 0x0000002051027225 */ /* 0x000fc800078e0002 */
[----:B------:R-:W-:Y:S01]  /*0ff0*/  IMAD R0, R81, R33, R3 ;  /* 0x0000002151007224 */ /* 0x000fe200078e0203 */
[----:B-1----:R-:W-:-:S04]  /*1000*/  LEA R32, P0, R2, R34, 0x1 ;  /* 0x0000002202207211 */ /* 0x002fc800078008ff */
[----:B------:R-:W-:-:S03]  /*1010*/  LEA.HI.X R33, R2, R35, R0, 0x1, P0 ;  /* 0x0000002302217211 */ /* 0x000fc600000f0c00 */
[----:B------:R-:W-:Y:S01]  /*1020*/  IMAD.WIDE.U32 R32, R57, 0x10, R32 ;  /* 0x0000001039207825 */ /* 0x000fe200078e0020 */
[----:B---3--:R2:W-:Y:S01]  /*1030*/  STS.128 [R78], R84 ;  /* 0x000000544e007388 */ /* 0x0085e20000000c00 */
[----:B------:R-:W-:-:S03]  /*1040*/  NOP ;  /* 0x0000000000007918 */ /* 0x000fc60000000000 */
[----:B------:R-:W0:Y:S01]  /*1050*/  LDS.128 R28, [R78] ;  /* 0x000000004e1c7984 */ /* 0x000e220000000c00 */
[----:B------:R-:W-:Y:S06]  /*1060*/  BAR.SYNC.DEFER_BLOCKING 0x0 ;  /* 0x0000000000007b1d */ /* 0x000fec0000010000 */
[----:B------:R-:W3:Y:S01]  /*1070*/  LDG.E.128 R32, desc[UR16][R32.64] ;  /* 0x0000001020207981 */ /* 0x000ee2000c1e1d00 */
[----:B--2---:R-:W-:Y:S01]  /*1080*/  SHF.L.U32 R87, R27, 0x10, RZ ;  /* 0x000000101b577819 */ /* 0x004fe200000006ff */
        /* <DEDUP_REMOVED lines=18> */
[----:B------:R-:W-:Y:S01]  /*11b0*/  MUFU.EX2 R22, R3 ;  /* 0x0000000300167308 */ /* 0x000fe20000000800 */
[----:B------:R-:W-:-:S02]  /*11c0*/  PRMT R31, R31, 0x7632, R31 ;  /* 0x000076321f1f7816 */ /* 0x000fc4000000001f */
[----:B------:R-:W-:Y:S02]  /*11d0*/  SHF.L.U32 R92, R28, 0x10, RZ ;  /* 0x000000101c5c7819 */ /* 0x000fe400000006ff */
[----:B------:R-:W-:Y:S02]  /*11e0*/  SHF.L.U32 R100, R29, 0x10, RZ ;  /* 0x000000101d647819 */ /* 0x000fe400000006ff */
[----:B------:R-:W-:Y:S01]  /*11f0*/  SHF.L.U32 R106, R30, 0x10, RZ ;  /* 0x000000101e6a7819 */ /* 0x000fe200000006ff */
[----:B------:R0:W1:Y:S01]  /*1200*/  MUFU.EX2 R82, R80 ;  /* 0x0000005000527308 */ /* 0x0000620000000800 */
[----:B------:R-:W-:Y:S01]  /*1210*/  SHF.L.U32 R112, R31, 0x10, RZ ;  /* 0x000000101f707819 */ /* 0x000fe200000006ff */
[----:B------:R-:W-:Y:S01]  /*1220*/  FMUL.FTZ R2, R92, -1.4426950216293334961 ;  /* 0xbfb8aa3b5c027820 */ /* 0x000fe20000410000 */
[----:B------:R-:W-:-:S03]  /*1230*/  PRMT R132, R11, 0x7632, R132 ;  /* 0x000076320b847816 */ /* 0x000fc60000000084 */
[----:B------:R-:W-:Y:S02]  /*1240*/  FMUL.FTZ R84, R112, -1.4426950216293334961 ;  /* 0xbfb8aa3b70547820 */ /* 0x000fe40000410000 */
[----:B------:R2:W4:Y:S01]  /*1250*/  MUFU.EX2 R37, R23 ;  /* 0x0000001700257308 */ /* 0x0005220000000800 */
[----:B0-----:R-:W-:-:S07]  /*1260*/  FMUL.FTZ R80, R106, -1.4426950216293334961 ;  /* 0xbfb8aa3b6a507820 */ /* 0x001fce0000410000 */
[----:B------:R-:W0:Y:S01]  /*1270*/  MUFU.EX2 R0, R0 ;  /* 0x0000000000007308 */ /* 0x000e220000000800 */
[----:B--2---:R-:W-:Y:S01]  /*1280*/  FMUL.FTZ R23, R100, -1.4426950216293334961 ;  /* 0xbfb8aa3b64177820 */ /* 0x004fe20000410000 */
[----:B-1----:R-:W-:-:S06]  /*1290*/  FADD.FTZ R82, R82, 1 ;  /* 0x3f80000052527421 */ /* 0x002fcc0000010000 */
[----:B------:R-:W1:Y:S01]  /*12a0*/  MUFU.EX2 R80, R80 ;  /* 0x0000005000507308 */ /* 0x000e620000000800 */
[----:B----4-:R-:W-:-:S07]  /*12b0*/  FADD.FTZ R37, R37, 1 ;  /* 0x3f80000025257421 */ /* 0x010fce0000010000 */
[----:B------:R0:W2:Y:S08]  /*12c0*/  MUFU.EX2 R3, R2 ;  /* 0x0000000200037308 */ /* 0x0000b00000000800 */
[----:B------:R4:W-:Y:S01]  /*12d0*/  MUFU.EX2 R36, R23 ;  /* 0x0000001700247308 */ /* 0x0009e20000000800 */
[----:B0-----:R-:W-:Y:S01]  /*12e0*/  FADD.FTZ R2, R0, 1 ;  /* 0x3f80000000027421 */ /* 0x001fe20000010000 */
[----:B-1----:R-:W-:Y:S01]  /*12f0*/  FADD.FTZ R80, R80, 1 ;  /* 0x3f80000050507421 */ /* 0x002fe20000010000 */
[----:B------:R-:W-:-:S05]  /*1300*/  PRMT R0, R24, 0x7632, R0 ;  /* 0x0000763218007816 */ /* 0x000fca0000000000 */
[----:B------:R-:W-:Y:S01]  /*1310*/  MUFU.EX2 R84, R84 ;  /* 0x0000005400547308 */ /* 0x000fe20000000800 */
[----:B----4-:R-:W-:Y:S01]  /*1320*/  FADD.FTZ R23, R22, 1 ;  /* 0x3f80000016177421 */ /* 0x010fe20000010000 */
[----:B--2---:R-:W-:Y:S01]  /*1330*/  FADD.FTZ R3, R3, 1 ;  /* 0x3f80000003037421 */ /* 0x004fe20000010000 */
[----:B------:R-:W-:-:S05]  /*1340*/  PRMT R22, R25, 0x7632, R22 ;  /* 0x0000763219167816 */ /* 0x000fca0000000016 */
[----:B------:R0:W-:Y:S08]  /*1350*/  MUFU.RCP R98, R23 ;  /* 0x0000001700627308 */ /* 0x0001f00000001000 */
[----:B------:R-:W-:Y:S01]  /*1360*/  MUFU.RCP R110, R82 ;  /* 0x00000052006e7308 */ /* 0x000fe20000001000 */
[----:B0-----:R-:W-:-:S04]  /*1370*/  PRMT R23, R26, 0x7632, R23 ;  /* 0x000076321a177816 */ /* 0x001fc80000000017 */
[----:B------:R-:W-:-:S03]  /*1380*/  SHF.L.U32 R86, R23, 0x10, RZ ;  /* 0x0000001017567819 */ /* 0x000fc600000006ff */
[----:B------:R-:W0:Y:S08]  /*1390*/  MUFU.RCP R104, R37 ;  /* 0x0000002500687308 */ /* 0x000e300000001000 */
[----:B------:R-:W1:Y:S08]  /*13a0*/  MUFU.RCP R90, R2 ;  /* 0x00000002005a7308 */ /* 0x000e700000001000 */
[----:B------:R0:W2:Y:S08]  /*13b0*/  MUFU.RCP R107, R80 ;  /* 0x00000050006b7308 */ /* 0x0000b00000001000 */
[----:B------:R-:W4:Y:S01]  /*13c0*/  MUFU.RCP R93, R3 ;  /* 0x00000003005d7308 */ /* 0x000f220000001000 */
[----:B0-----:R-:W-:Y:S01]  /*13d0*/  FADD.FTZ R80, -R104, 1 ;  /* 0x3f80000068507421 */ /* 0x001fe20000010100 */
[----:B-1----:R-:W-:-:S03]  /*13e0*/  FADD.FTZ R2, -R90, 1 ;  /* 0x3f8000005a027421 */ /* 0x002fc60000010100 */
[----:B------:R-:W-:Y:S01]  /*13f0*/  FFMA.FTZ R80, R103, R80, 1 ;  /* 0x3f80000067507423 */ /* 0x000fe20000010050 */
[C---:B------:R-:W-:Y:S01]  /*1400*/  FFMA.FTZ R2, R89.reuse, R2, 1 ;  /* 0x3f80000059027423 */ /* 0x040fe20000010002 */
[----:B------:R-:W-:Y:S01]  /*1410*/  FMUL.FTZ R89, R89, R90 ;  /* 0x0000005a59597220 */ /* 0x000fe20000410000 */
[----:B------:R-:W-:Y:S01]  /*1420*/  FMUL.FTZ R103, R103, R104 ;  /* 0x0000006867677220 */ /* 0x000fe20000410000 */
[----:B--2---:R-:W-:Y:S01]  /*1430*/  FMUL.FTZ R7, R106, R107 ;  /* 0x0000006b6a077220 */ /* 0x004fe20000410000 */
[----:B----4-:R-:W-:-:S04]  /*1440*/  FADD.FTZ R23, -R93, 1 ;  /* 0x3f8000005d177421 */ /* 0x010fc80000010100 */
[C---:B------:R-:W-:Y:S01]  /*1450*/  FFMA.FTZ R23, R92.reuse, R23, 1 ;  /* 0x3f8000005c177423 */ /* 0x040fe20000010017 */
[----:B------:R-:W-:Y:S01]  /*1460*/  FMUL.FTZ R92, R92, R93 ;  /* 0x0000005d5c5c7220 */ /* 0x000fe20000410000 */
[----:B---3--:R0:W-:Y:S01]  /*1470*/  STS.128 [R78], R32 ;  /* 0x000000204e007388 */ /* 0x0081e20000000c00 */
[----:B------:R-:W-:-:S03]  /*1480*/  NOP ;  /* 0x0000000000007918 */ /* 0x000fc60000000000 */
[----:B------:R-:W1:Y:S01]  /*1490*/  LDS.128 R28, [R78] ;  /* 0x000000004e1c7984 */ /* 0x000e620000000c00 */
[----:B0-----:R-:W-:Y:S01]  /*14a0*/  FADD.FTZ R33, R36, 1 ;  /* 0x3f80000024217421 */ /* 0x001fe20000010000 */
[----:B------:R-:W-:Y:S01]  /*14b0*/  FADD.FTZ R35, R84, 1 ;  /* 0x3f80000054237421 */ /* 0x000fe20000010000 */
[----:B------:R-:W-:Y:S01]  /*14c0*/  SHF.L.U32 R34, R25, 0x10, RZ ;  /* 0x0000001019227819 */ /* 0x000fe200000006ff */
[----:B------:R-:W-:Y:S01]  /*14d0*/  FADD.FTZ R84, -R110, 1 ;  /* 0x3f8000006e547421 */ /* 0x000fe20000010100 */
[----:B------:R0:W-:Y:S01]  /*14e0*/  MUFU.RCP R101, R33 ;  /* 0x0000002100657308 */ /* 0x0001e20000001000 */
[----:B------:R-:W-:Y:S02]  /*14f0*/  SHF.L.U32 R36, R26, 0x10, RZ ;  /* 0x000000101a247819 */ /* 0x000fe400000006ff */
[----:B------:R-:W-:Y:S01]  /*1500*/  SHF.L.U32 R32, R24, 0x10, RZ ;  /* 0x0000001018207819 */ /* 0x000fe200000006ff */
[----:B------:R-:W-:Y:S01]  /*1510*/  FFMA.FTZ R84, R109, R84, 1 ;  /* 0x3f8000006d547423 */ /* 0x000fe20000010054 */
[----:B------:R-:W-:-:S03]  /*1520*/  PRMT R24, R27, 0x7632, R24 ;  /* 0x000076321b187816 */ /* 0x000fc60000000018 */
[----:B------:R2:W3:Y:S01]  /*1530*/  MUFU.RCP R113, R35 ;  /* 0x0000002300717308 */ /* 0x0004e20000001000 */
[----:B0-----:R-:W-:Y:S02]  /*1540*/  SHF.L.U32 R33, R0, 0x10, RZ ;  /* 0x0000001000217819 */ /* 0x001fe400000006ff */
[----:B------:R-:W-:Y:S02]  /*1550*/  SHF.L.U32 R88, R24, 0x10, RZ ;  /* 0x0000001018587819 */ /* 0x000fe400000006ff */
[----:B--2---:R-:W-:Y:S01]  /*1560*/  SHF.L.U32 R35, R22, 0x10, RZ ;  /* 0x0000001016237819 */ /* 0x004fe200000006ff */
[----:B---3--:R-:W-:Y:S01]  /*1570*/  FADD.FTZ R85, -R113, 1 ;  /* 0x3f80000071557421 */ /* 0x008fe20000010100 */
[----:B-1----:R-:W-:Y:S02]  /*1580*/  SHF.L.U32 R99, R29, 0x10, RZ ;  /* 0x000000101d637819 */ /* 0x002fe400000006ff */
[----:B------:R-:W-:Y:S01]  /*1590*/  SHF.L.U32 R111, R31, 0x10, RZ ;  /* 0x000000101f6f7819 */ /* 0x000fe200000006ff */
[----:B------:R-:W-:Y:S01]  /*15a0*/  FFMA.FTZ R85, R112, R85, 1 ;  /* 0x3f80000070557423 */ /* 0x000fe20000010055 */
[----:B------:R-:W-:Y:S01]  /*15b0*/  SHF.L.U32 R105, R30, 0x10, RZ ;  /* 0x000000101e697819 */ /* 0x000fe200000006ff */
[----:B------:R-:W-:Y:S01]  /*15c0*/  FMUL.FTZ R27, R34, R99 ;  /* 0x00000063221b7220 */ /* 0x000fe20000410000 */
[----:B------:R-:W-:-:S02]  /*15d0*/  PRMT R25, R28, 0x7632, R25 ;  /* 0x000076321c197816 */ /* 0x000fc40000000019 */
[----:B------:R-:W-:Y:S01]  /*15e0*/  SHF.L.U32 R91, R28, 0x10, RZ ;  /* 0x000000101c5b7819 */ /* 0x000fe200000006ff */
[----:B------:R-:W-:Y:S01]  /*15f0*/  FADD.FTZ R28, -R98, 1 ;  /* 0x3f800000621c7421 */ /* 0x000fe20000010100 */
[----:B------:R-:W-:Y:S01]  /*1600*/  PRMT R82, R31, 0x7632, R82 ;  /* 0x000076321f527816 */ /* 0x000fe20000000052 */
[----:B------:R-:W-:Y:S01]  /*1610*/  FMUL.FTZ R31, R87, R111 ;  /* 0x0000006f571f7220 */ /* 0x000fe20000410000 */
[----:B------:R-:W-:Y:S01]  /*1620*/  PRMT R26, R29, 0x7632, R26 ;  /* 0x000076321d1a7816 */ /* 0x000fe2000000001a */
[----:B------:R-:W-:Y:S01]  /*1630*/  FMUL.FTZ R29, R36, R105 ;  /* 0x00000069241d7220 */ /* 0x000fe20000410000 */
[----:B------:R-:W-:Y:S01]  /*1640*/  PRMT R37, R30, 0x7632, R37 ;  /* 0x000076321e257816 */ /* 0x000fe20000000025 */
        /* <DEDUP_REMOVED lines=60> */
[----:B0-----:R-:W-:Y:S02]  /*1a10*/  SHF.L.U32 R29, R4, 0x10, RZ ;  /* 0x00000010041d7819 */ /* 0x001fe400000006ff */
[----:B------:R-:W-:Y:S01]  /*1a20*/  LEA R4, P0, R2, R114, 0x1 ;  /* 0x0000007202047211 */ /* 0x000fe200078008ff */
[----:B------:R-:W-:Y:S01]  /*1a30*/  FMUL.FTZ R114, R87, R110 ;  /* 0x0000006e57727220 */ /* 0x000fe20000410000 */
[----:B------:R-:W-:-:S02]  /*1a40*/  PRMT R28, R5, 0x7632, R28 ;  /* 0x00007632051c7816 */ /* 0x000fc4000000001c */
[----:B------:R-:W-:Y:S02]  /*1a50*/  SHF.L.U32 R31, R5, 0x10, RZ ;  /* 0x00000010051f7819 */ /* 0x000fe400000006ff */
[----:B------:R-:W-:Y:S01]  /*1a60*/  LEA.HI.X R5, R2, R115, R3, 0x1, P0 ;  /* 0x0000007302057211 */ /* 0x000fe200000f0c03 */
[----:B------:R-:W-:Y:S01]  /*1a70*/  FMUL.FTZ R115, R86, R7 ;  /* 0x0000000756737220 */ /* 0x000fe20000410000 */
        /* <DEDUP_REMOVED lines=30> */
.L_x_16789:
[----:B------:R-:W-:Y:S01]  /*1c60*/  SHF.L.U32 R138, R138, 0x10, RZ ;  /* 0x000000108a8a7819 */ /* 0x000fe200000006ff */
[----:B01----:R-:W-:Y:S01]  /*1c70*/  FFMA.FTZ R2, R32, R80, R73 ;  /* 0x0000005020027223 */ /* 0x003fe20000010049 */
[----:B------:R-:W-:Y:S01]  /*1c80*/  SHF.L.U32 R136, R136, 0x10, RZ ;  /* 0x0000001088887819 */ /* 0x000fe200000006ff */
[----:B------:R-:W-:Y:S01]  /*1c90*/  BAR.SYNC.DEFER_BLOCKING 0x0 ;  /* 0x0000000000007b1d */ /* 0x000fe20000010000 */
[----:B------:R-:W-:Y:S01]  /*1ca0*/  SHF.L.U32 R134, R134, 0x10, RZ ;  /* 0x0000001086867819 */ /* 0x000fe200000006ff */
[----:B------:R-:W-:Y:S01]  /*1cb0*/  FFMA.FTZ R2, R33, R138, R2 ;  /* 0x0000008a21027223 */ /* 0x000fe20000010002 */
[----:B------:R-:W-:Y:S01]  /*1cc0*/  UISETP.GE.AND UP0, UPT, UR4, 0x1, UPT ;  /* 0x000000010400788c */ /* 0x000fe2000bf06270 */
[----:B------:R-:W-:Y:S01]  /*1cd0*/  SHF.L.U32 R132, R132, 0x10, RZ ;  /* 0x0000001084847819 */ /* 0x000fe200000006ff */
[----:B-----5:R-:W-:Y:S01]  /*1ce0*/  FADD.FTZ R122, R95, R74 ;  /* 0x0000004a5f7a7221 */ /* 0x020fe20000010000 */
        /* <DEDUP_REMOVED lines=9> */
[----:B------:R-:W-:-:S02]  /*1d80*/  CS2R R90, SRZ ;  /* 0x00000000005a7805 */ /* 0x000fc4000001ff00 */
        /* <DEDUP_REMOVED lines=20> */
[----:B------:R-:W0:Y:S01]  /*1ed0*/  LDC R113, c[0x0][0x388] ;  /* 0x0000e200ff717b82 */ /* 0x000e220000000800 */
[----:B------:R-:W-:Y:S01]  /*1ee0*/  SHF.L.U32 R3, R38, 0x9, RZ ;  /* 0x0000000926037819 */ /* 0x000fe200000006ff */
[----:B------:R-:W-:Y:S01]  /*1ef0*/  FADD.FTZ R0, R32, R32 ;  /* 0x0000002020007221 */ /* 0x000fe20000010000 */
[----:B------:R-:W-:Y:S01]  /*1f00*/  FADD.FTZ R118, R101, R101 ;  /* 0x0000006565767221 */ /* 0x000fe20000010000 */
[C---:B------:R-:W-:Y:S01]  /*1f10*/  ISETP.NE.AND P0, PT, R60.reuse, 0x1, PT ;  /* 0x000000013c00780c */ /* 0x040fe20003f05270 */
[----:B------:R-:W-:Y:S01]  /*1f20*/  FADD.FTZ R119, R33, R33 ;  /* 0x0000002121777221 */ /* 0x000fe20000010000 */
[----:B------:R-:W-:Y:S01]  /*1f30*/  SHF.L.U32 R101, R60, 0x8, RZ ;  /* 0x000000083c657819 */ /* 0x000fe200000006ff */
[----:B------:R-:W-:Y:S01]  /*1f40*/  FADD.FTZ R116, R107, R107 ;  /* 0x0000006b6b747221 */ /* 0x000fe20000010000 */
[----:B------:R-:W1:Y:S01]  /*1f50*/  LDC.64 R130, c[0x0][0x3c0] ;  /* 0x0000f000ff827b82 */ /* 0x000e620000000a00 */
[----:B------:R-:W-:Y:S01]  /*1f60*/  IADD3 R32, P1, PT, R3, R70, RZ ;  /* 0x0000004603207210 */ /* 0x000fe20007f3e0ff */
[----:B------:R-:W-:Y:S01]  /*1f70*/  FADD.FTZ R112, R109, R109 ;  /* 0x0000006d6d707221 */ /* 0x000fe20000010000 */
[----:B------:R-:W-:Y:S01]  /*1f80*/  FADD.FTZ R117, R35, R35 ;  /* 0x0000002323757221 */ /* 0x000fe20000010000 */
[----:B------:R-:W-:Y:S01]  /*1f90*/  FADD.FTZ R115, R115, R115 ;  /* 0x0000007373737221 */ /* 0x000fe20000010000 */
[----:B------:R-:W-:Y:S01]  /*1fa0*/  FADD.FTZ R114, R114, R114 ;  /* 0x0000007272727221 */ /* 0x000fe20000010000 */
[----:B------:R-:W-:Y:S01]  /*1fb0*/  LOP3.LUT R204, R12, 0x100, RZ, 0xc0, !PT ;  /* 0x000001000ccc7812 */ /* 0x000fe200078ec0ff */
[----:B------:R-:W-:Y:S01]  /*1fc0*/  FMUL.FTZ R110, R128, R80 ;  /* 0x00000050806e7220 */ /* 0x000fe20000410000 */
[----:B------:R-:W2:Y:S01]  /*1fd0*/  LDC.64 R22, c[0x0][0x440] ;  /* 0x00011000ff167b82 */ /* 0x000ea20000000a00 */
[----:B------:R-:W-:Y:S01]  /*1fe0*/  IADD3 R111, PT, PT, R60, -0x2, RZ ;  /* 0xfffffffe3c6f7810 */ /* 0x000fe20007ffe0ff */
[----:B------:R-:W-:Y:S01]  /*1ff0*/  FMUL.FTZ R108, R129, R138 ;  /* 0x0000008a816c7220 */ /* 0x000fe20000410000 */
[----:B------:R-:W-:Y:S01]  /*2000*/  LEA R109, R83, R78, 0x4 ;  /* 0x0000004e536d7211 */ /* 0x000fe200078e20ff */
[----:B------:R-:W-:Y:S01]  /*2010*/  FMUL.FTZ R107, R126, R82 ;  /* 0x000000527e6b7220 */ /* 0x000fe20000410000 */
[----:B------:R-:W-:Y:S01]  /*2020*/  FMUL.FTZ R106, R127, R136 ;  /* 0x000000887f6a7220 */ /* 0x000fe20000410000 */
[----:B------:R-:W-:Y:S01]  /*2030*/  FMUL.FTZ R105, R124, R84 ;  /* 0x000000547c697220 */ /* 0x000fe20000410000 */
[----:B------:R-:W-:Y:S01]  /*2040*/  FMUL.FTZ R104, R125, R134 ;  /* 0x000000867d687220 */ /* 0x000fe20000410000 */
[----:B------:R-:W3:Y:S01]  /*2050*/  LDC.64 R24, c[0x0][0x3a8] ;  /* 0x0000ea00ff187b82 */ /* 0x000ee20000000a00 */
[----:B------:R-:W-:Y:S01]  /*2060*/  ISETP.EQ.AND P0, PT, R70, RZ, P0 ;  /* 0x000000ff4600720c */ /* 0x000fe20000702270 */
[----:B------:R-:W-:Y:S01]  /*2070*/  FMUL.FTZ R103, R122, R85 ;  /* 0x000000557a677220 */ /* 0x000fe20000410000 */
[----:B------:R-:W-:Y:S01]  /*2080*/  FMUL.FTZ R102, R123, R132 ;  /* 0x000000847b667220 */ /* 0x000fe20000410000 */
[----:B------:R-:W-:Y:S01]  /*2090*/  MOV R86, RZ ;  /* 0x000000ff00567202 */ /* 0x000fe20000000f00 */
[----:B------:R-:W4:Y:S01]  /*20a0*/  LDCU UR7, c[0x0][0x394] ;  /* 0x00007280ff0777ac */ /* 0x000f220008000800 */
[----:B------:R-:W-:-:S02]  /*20b0*/  LOP3.LUT R101, R101, 0x100, RZ, 0xc0, !PT ;  /* 0x0000010065657812 */ /* 0x000fc400078ec0ff */
[----:B------:R-:W0:Y:S01]  /*20c0*/  LDC.64 R26, c[0x0][0x450] ;  /* 0x00011400ff1a7b82 */ /* 0x000e220000000a00 */
[C---:B------:R-:W-:Y:S01]  /*20d0*/  IADD3 R100, PT, PT, R3.reuse, R70, RZ ;  /* 0x0000004603647210 */ /* 0x040fe20007ffe0ff */
[----:B------:R-:W0:Y:S01]  /*20e0*/  LDCU UR8, c[0x0][0x38c] ;  /* 0x00007180ff0877ac */ /* 0x000e220008000800 */
[----:B------:R-:W-:Y:S01]  /*20f0*/  LEA.HI.X.SX32 R33, R3, RZ, 0x1, P1 ;  /* 0x000000ff03217211 */ /* 0x000fe200008f0eff */
[----:B------:R-:W-:-:S04]  /*2100*/  UMOV UR4, URZ ;  /* 0x000000ff00047c82 */ /* 0x000fc80008000000 */
[----:B------:R-:W0:Y:S08]  /*2110*/  LDC.64 R28, c[0x0][0x3e0] ;  /* 0x0000f800ff1c7b82 */ /* 0x000e300000000a00 */
[----:B----4-:R-:W0:Y:S02]  /*2120*/  LDC.64 R30, c[0x0][0x4d0] ;  /* 0x00013400ff1e7b82 */ /* 0x010e240000000a00 */
.L_x_16840:
[----:B-1----:R-:W-:-:S04]  /*2130*/  IMAD.WIDE.U32 R2, R130, UR4, RZ ;  /* 0x0000000482027c25 */ /* 0x002fc8000f8e00ff */
[----:B------:R-:W-:Y:S01]  /*2140*/  IMAD R3, R131, UR4, R3 ;  /* 0x0000000483037c24 */ /* 0x000fe2000f8e0203 */
[----:B0-----:R-:W-:-:S04]  /*2150*/  LEA R4, P1, R2, R62, 0x1 ;  /* 0x0000003e02047211 */ /* 0x001fc800078208ff */
[----:B------:R-:W-:-:S03]  /*2160*/  LEA.HI.X R5, R2, R61, R3, 0x1, P1 ;  /* 0x0000003d02057211 */ /* 0x000fc600008f0c03 */
[----:B------:R-:W-:-:S05]  /*2170*/  IMAD.WIDE.U32 R2, R39, 0x10, R4 ;  /* 0x0000001027027825 */ /* 0x000fca00078e0004 */
[----:B----4-:R-:W4:Y:S04]  /*2180*/  LDG.E.128 R4, desc[UR16][R2.64] ;  /* 0x0000001002047981 */ /* 0x010f28000c1e1d00 */
        /* <DEDUP_REMOVED lines=12> */
[----:B------:R-:W-:-:S04]  /*2250*/  LEA R142, P1, R36, R26, 0x3 ;  /* 0x0000001a248e7211 */ /* 0x000fc800078218ff */
[----:B------:R-:W-:Y:S01]  /*2260*/  LEA.HI.X R143, R36, R27, R37, 0x3, P1 ;  /* 0x0000001b248f7211 */ /* 0x000fe200008f1c25 */
[----:B----4-:R0:W-:Y:S04]  /*2270*/  STS.128 [R78], R4 ;  /* 0x000000044e007388 */ /* 0x0101e80000000c00 */
[----:B-----5:R1:W-:Y:S01]  /*2280*/  STS.128 [R78+0x200], R8 ;  /* 0x000200084e007388 */ /* 0x0203e20000000c00 */
        /* <DEDUP_REMOVED lines=9> */
[-C--:B------:R-:W-:Y:S01]  /*2320*/  FMUL.FTZ R6, R127, R35.reuse ;  /* 0x000000237f067220 */ /* 0x080fe20000410000 */
[C---:B------:R-:W-:Y:S01]  /*2330*/  FMUL.FTZ R133, R129.reuse, R35 ;  /* 0x0000002381857220 */ /* 0x040fe20000410000 */
[-C--:B------:R-:W-:Y:S01]  /*2340*/  FMUL.FTZ R4, R129, R2.reuse ;  /* 0x0000000281047220 */ /* 0x080fe20000410000 */
[----:B------:R-:W-:Y:S01]  /*2350*/  FMUL.RZ R7, R5, 0.15915493667125701904 ;  /* 0x3e22f98305077820 */ /* 0x000fe2000040c000 */
[-C--:B------:R-:W-:Y:S01]  /*2360*/  FMUL.FTZ R5, R126, R2.reuse ;  /* 0x000000027e057220 */ /* 0x080fe20000410000 */
[----:B-1----:R-:W-:Y:S01]  /*2370*/  FMUL.RZ R8, R6, 0.15915493667125701904 ;  /* 0x3e22f98306087820 */ /* 0x002fe2000040c000 */
[----:B------:R0:W-:Y:S01]  /*2380*/  MUFU.EX2 R146, R4 ;  /* 0x0000000400927308 */ /* 0x0001e20000000800 */
[-C--:B------:R-:W-:Y:S01]  /*2390*/  FMUL.FTZ R6, R127, R2.reuse ;  /* 0x000000027f067220 */ /* 0x080fe20000410000 */
[-C--:B------:R-:W-:Y:S01]  /*23a0*/  FMUL.FTZ R3, R128, R2.reuse ;  /* 0x0000000280037220 */ /* 0x080fe20000410000 */
[----:B------:R-:W-:Y:S01]  /*23b0*/  FMUL.FTZ R141, R123, R2 ;  /* 0x000000027b8d7220 */ /* 0x000fe20000410000 */
[----:B------:R-:W-:Y:S01]  /*23c0*/  FMUL.RZ R137, R133, 0.15915493667125701904 ;  /* 0x3e22f98385897820 */ /* 0x000fe2000040c000 */
[----:B-----5:R-:W-:-:S03]  /*23d0*/  ULEA UR5, UR6, UR5, 0x18 ;  /* 0x0000000506057291 */ /* 0x020fc6000f8ec0ff */
[----:B------:R1:W-:Y:S01]  /*23e0*/  MUFU.EX2 R145, R5 ;  /* 0x0000000500917308 */ /* 0x0003e20000000800 */
[----:B0-----:R-:W-:-:S04]  /*23f0*/  FMUL.FTZ R4, R124, R35 ;  /* 0x000000237c047220 */ /* 0x001fc80000410000 */
[----:B------:R-:W-:Y:S01]  /*2400*/  FMUL.RZ R9, R4, 0.15915493667125701904 ;  /* 0x3e22f98304097820 */ /* 0x000fe2000040c000 */
[----:B------:R-:W-:Y:S02]  /*2410*/  FMUL.FTZ R4, R124, R2 ;  /* 0x000000027c047220 */ /* 0x000fe40000410000 */
[----:B------:R-:W-:Y:S01]  /*2420*/  MUFU.SIN R140, R7 ;  /* 0x00000007008c7308 */ /* 0x000fe20000000400 */
[----:B-1----:R-:W-:-:S07]  /*2430*/  FMUL.FTZ R5, R125, R35 ;  /* 0x000000237d057220 */ /* 0x002fce0000410000 */
[----:B---3--:R0:W1:Y:S08]  /*2440*/  MUFU.COS R142, R7 ;  /* 0x00000007008e7308 */ /* 0x0080700000000000 */
[----:B------:R-:W-:Y:S01]  /*2450*/  MUFU.SIN R148, R8 ;  /* 0x0000000800947308 */ /* 0x000fe20000000400 */
[----:B0-----:R-:W-:Y:S01]  /*2460*/  FMUL.RZ R7, R5, 0.15915493667125701904 ;  /* 0x3e22f98305077820 */ /* 0x001fe2000040c000 */
[----:B------:R-:W-:-:S06]  /*2470*/  FMUL.FTZ R5, R125, R2 ;  /* 0x000000027d057220 */ /* 0x000fcc0000410000 */
[----:B------:R-:W-:Y:S01]  /*2480*/  MUFU.COS R158, R8 ;  /* 0x00000008009e7308 */ /* 0x000fe20000000000 */
[C---:B-1----:R-:W-:Y:S01]  /*2490*/  FMUL.FTZ R147, R145.reuse, R142 ;  /* 0x0000008e91937220 */ /* 0x042fe20000410000 */
[----:B------:R-:W-:-:S06]  /*24a0*/  FMUL.FTZ R145, R145, R140 ;  /* 0x0000008c91917220 */ /* 0x000fcc0000410000 */
[----:B------:R0:W1:Y:S08]  /*24b0*/  MUFU.EX2 R161, R6 ;  /* 0x0000000600a17308 */ /* 0x0000700000000800 */
[----:B------:R-:W-:Y:S01]  /*24c0*/  MUFU.SIN R150, R9 ;  /* 0x0000000900967308 */ /* 0x000fe20000000400 */
[C---:B0-----:R-:W-:Y:S01]  /*24d0*/  FMUL.FTZ R6, R122.reuse, R2 ;  /* 0x000000027a067220 */ /* 0x041fe20000410000 */
[----:B------:R-:W-:-:S04]  /*24e0*/  FMUL.FTZ R2, R122, R35 ;  /* 0x000000237a027220 */ /* 0x000fc80000410000 */
[----:B------:R-:W-:Y:S01]  /*24f0*/  FMUL.RZ R149, R2, 0.15915493667125701904 ;  /* 0x3e22f98302957820 */ /* 0x000fe2000040c000 */
[-C--:B------:R-:W-:Y:S01]  /*2500*/  FMUL.FTZ R2, R123, R35.reuse ;  /* 0x000000237b027220 */ /* 0x080fe20000410000 */
[----:B------:R0:W-:Y:S01]  /*2510*/  MUFU.COS R152, R9 ;  /* 0x0000000900987308 */ /* 0x0001e20000000000 */
[C---:B-1----:R-:W-:Y:S01]  /*2520*/  FMUL.FTZ R158, R161.reuse, R158 ;  /* 0x0000009ea19e7220 */ /* 0x042fe20000410000 */
[----:B------:R-:W-:Y:S01]  /*2530*/  FMUL.FTZ R161, R161, R148 ;  /* 0x00000094a1a17220 */ /* 0x000fe20000410000 */
[----:B------:R-:W-:Y:S01]  /*2540*/  FMUL.RZ R151, R2, 0.15915493667125701904 ;  /* 0x3e22f98302977820 */ /* 0x000fe2000040c000 */
[----:B------:R-:W-:-:S04]  /*2550*/  FMUL.FTZ R2, R128, R35 ;  /* 0x0000002380027220 */ /* 0x000fc80000410000 */
[----:B------:R-:W1:Y:S01]  /*2560*/  MUFU.EX2 R169, R4 ;  /* 0x0000000400a97308 */ /* 0x000e620000000800 */
[----:B0-----:R-:W0:Y:S01]  /*2570*/  LDS.128 R8, [R109] ;  /* 0x000000006d087984 */ /* 0x001e220000000c00 */
[----:B------:R-:W-:Y:S01]  /*2580*/  FMUL.RZ R143, R2, 0.15915493667125701904 ;  /* 0x3e22f983028f7820 */ /* 0x000fe2000040c000 */
[----:B------:R-:W-:-:S05]  /*2590*/  IADD3 R2, PT, PT, R204, UR4, RZ ;  /* 0x00000004cc027c10 */ /* 0x000fca000fffe0ff */
[----:B------:R-:W-:Y:S08]  /*25a0*/  MUFU.SIN R154, R7 ;  /* 0x00000007009a7308 */ /* 0x000ff00000000400 */
[----:B------:R-:W-:Y:S01]  /*25b0*/  MUFU.COS R170, R7 ;  /* 0x0000000700aa7308 */ /* 0x000fe20000000000 */
[C---:B-1----:R-:W-:Y:S01]  /*25c0*/  FMUL.FTZ R165, R169.reuse, R152 ;  /* 0x00000098a9a57220 */ /* 0x042fe20000410000 */
[----:B------:R-:W-:-:S06]  /*25d0*/  FMUL.FTZ R169, R169, R150 ;  /* 0x00000096a9a97220 */ /* 0x000fcc0000410000 */
[----:B------:R-:W1:Y:S08]  /*25e0*/  MUFU.EX2 R171, R5 ;  /* 0x0000000500ab7308 */ /* 0x000e700000000800 */
[----:B------:R2:W-:Y:S08]  /*25f0*/  MUFU.EX2 R164, R6 ;  /* 0x0000000600a47308 */ /* 0x0005f00000000800 */
[----:B------:R-:W-:Y:S01]  /*2600*/  MUFU.EX2 R141, R141 ;  /* 0x0000008d008d7308 */ /* 0x000fe20000000800 */
[----:B--2---:R-:W2:Y:S01]  /*2610*/  LDS.128 R4, [R109+0x10] ;  /* 0x000010006d047984 */ /* 0x004ea20000000c00 */
[----:B0-----:R-:W-:Y:S01]  /*2620*/  PRMT R157, R8, 0x7632, R157 ;  /* 0x00007632089d7816 */ /* 0x001fe2000000009d */
[C---:B-1----:R-:W-:Y:S01]  /*2630*/  FMUL.FTZ R170, R171.reuse, R170 ;  /* 0x000000aaabaa7220 */ /* 0x042fe20000410000 */
[----:B------:R-:W-:Y:S01]  /*2640*/  FMUL.FTZ R171, R171, R154 ;  /* 0x0000009aabab7220 */ /* 0x000fe20000410000 */
[----:B------:R-:W-:-:S02]  /*2650*/  PRMT R155, R9, 0x7632, R155 ;  /* 0x00007632099b7816 */ /* 0x000fc4000000009b */
[----:B------:R-:W-:Y:S01]  /*2660*/  PRMT R154, R10, 0x7632, R154 ;  /* 0x000076320a9a7816 */ /* 0x000fe2000000009a */
[----:B------:R-:W0:Y:S01]  /*2670*/  MUFU.SIN R156, R151 ;  /* 0x00000097009c7308 */ /* 0x000e220000000400 */
[----:B------:R-:W-:Y:S02]  /*2680*/  PRMT R153, R11, 0x7632, R153 ;  /* 0x000076320b997816 */ /* 0x000fe40000000099 */
[----:B------:R-:W-:Y:S02]  /*2690*/  SHF.L.U32 R157, R157, 0x10, RZ ;  /* 0x000000109d9d7819 */ /* 0x000fe400000006ff */
[----:B------:R-:W-:Y:S02]  /*26a0*/  SHF.L.U32 R155, R155, 0x10, RZ ;  /* 0x000000109b9b7819 */ /* 0x000fe400000006ff */
[----:B------:R-:W-:Y:S01]  /*26b0*/  SHF.L.U32 R154, R154, 0x10, RZ ;  /* 0x000000109a9a7819 */ /* 0x000fe200000006ff */
[----:B------:R-:W1:Y:S01]  /*26c0*/  MUFU.COS R160, R151 ;  /* 0x0000009700a07308 */ /* 0x000e620000000000 */
[----:B------:R-:W-:-:S07]  /*26d0*/  SHF.L.U32 R153, R153, 0x10, RZ ;  /* 0x0000001099997819 */ /* 0x000fce00000006ff */
[----:B------:R-:W3:Y:S01]  /*26e0*/  MUFU.COS R135, R137 ;  /* 0x0000008900877308 */ /* 0x000ee20000000000 */
[----:B0-----:R-:W-:-:S07]  /*26f0*/  FMUL.FTZ R159, R141, R156 ;  /* 0x0000009c8d9f7220 */ /* 0x001fce0000410000 */
[----:B------:R-:W0:Y:S01]  /*2700*/  MUFU.SIN R133, R137 ;  /* 0x0000008900857308 */ /* 0x000e220000000400 */
[----:B-1----:R-:W-:Y:S01]  /*2710*/  FMUL.FTZ R148, R141, R160 ;  /* 0x000000a08d947220 */ /* 0x002fe20000410000 */
[----:B------:R-:W-:-:S06]  /*2720*/  SEL R141, R2, R59, !P2 ;  /* 0x0000003b028d7207 */ /* 0x000fcc0005000000 */
[----:B------:R-:W-:Y:S01]  /*2730*/  MUFU.EX2 R3, R3 ;  /* 0x0000000300037308 */ /* 0x000fe20000000800 */
[----:B---3--:R-:W-:Y:S01]  /*2740*/  FMUL.FTZ R144, R146, R135 ;  /* 0x0000008792907220 */ /* 0x008fe20000410000 */
[----:B--2---:R-:W-:Y:S02]  /*2750*/  PRMT R152, R4, 0x7632, R152 ;  /* 0x0000763204987816 */ /* 0x004fe40000000098 */
[----:B------:R-:W-:Y:S02]  /*2760*/  PRMT R151, R5, 0x7632, R151 ;  /* 0x0000763205977816 */ /* 0x000fe40000000097 */
[----:B------:R-:W-:Y:S02]  /*2770*/  PRMT R150, R6, 0x7632, R150 ;  /* 0x0000763206967816 */ /* 0x000fe40000000096 */
[----:B------:R-:W1:Y:S01]  /*2780*/  MUFU.COS R142, R143 ;  /* 0x0000008f008e7308 */ /* 0x000e620000000000 */
[----:B0-----:R-:W-:Y:S01]  /*2790*/  FMUL.FTZ R146, R146, R133 ;  /* 0x0000008592927220 */ /* 0x001fe20000410000 */
[----:B------:R-:W-:-:S02]  /*27a0*/  P2R R133, PR, RZ, 0x4 ;  /* 0x00000004ff857803 */ /* 0x000fc40000000000 */
[----:B------:R-:W-:Y:S02]  /*27b0*/  SHF.L.U32 R133, R8, 0x10, RZ ;  /* 0x0000001008857819 */ /* 0x000fe400000006ff */
[----:B------:R-:W-:Y:S02]  /*27c0*/  LEA R8, R141, UR5, 0x3 ;  /* 0x000000058d087c11 */ /* 0x000fe4000f8e18ff */
[----:B------:R0:W2:Y:S01]  /*27d0*/  MUFU.SIN R140, R143 ;  /* 0x0000008f008c7308 */ /* 0x0000a20000000400 */
[----:B------:R-:W-:Y:S02]  /*27e0*/  SHF.L.U32 R135, R9, 0x10, RZ ;  /* 0x0000001009877819 */ /* 0x000fe400000006ff */
[----:B------:R-:W-:Y:S02]  /*27f0*/  SHF.L.U32 R141, R5, 0x10, RZ ;  /* 0x00000010058d7819 */ /* 0x000fe400000006ff */
[----:B------:R-:W-:Y:S02]  /*2800*/  SHF.L.U32 R152, R152, 0x10, RZ ;  /* 0x0000001098987819 */ /* 0x000fe400000006ff */
[----:B------:R-:W-:Y:S01]  /*2810*/  SHF.L.U32 R151, R151, 0x10, RZ ;  /* 0x0000001097977819 */ /* 0x000fe200000006ff */
[----:B------:R-:W3:Y:S01]  /*2820*/  MUFU.COS R139, R149 ;  /* 0x00000095008b7308 */ /* 0x000ee20000000000 */
[----:B-1----:R-:W-:Y:S01]  /*2830*/  FMUL.FTZ R2, R3, R142 ;  /* 0x0000008e03027220 */ /* 0x002fe20000410000 */
[----:B------:R-:W-:-:S02]  /*2840*/  SHF.L.U32 R142, R6, 0x10, RZ ;  /* 0x00000010068e7819 */ /* 0x000fc400000006ff */
[----:B0-----:R-:W-:Y:S02]  /*2850*/  SHF.L.U32 R143, R7, 0x10, RZ ;  /* 0x00000010078f7819 */ /* 0x001fe400000006ff */
[----:B------:R-:W-:Y:S02]  /*2860*/  SHF.L.U32 R150, R150, 0x10, RZ ;  /* 0x0000001096967819 */ /* 0x000fe400000006ff */
[----:B------:R0:W1:Y:S01]  /*2870*/  MUFU.SIN R137, R149 ;  /* 0x0000009500897308 */ /* 0x0000620000000400 */
[----:B--2---:R-:W-:Y:S01]  /*2880*/  FMUL.FTZ R3, R3, R140 ;  /* 0x0000008c03037220 */ /* 0x004fe20000410000 */
[----:B------:R-:W-:-:S04]  /*2890*/  SHF.L.U32 R140, R4, 0x10, RZ ;  /* 0x00000010048c7819 */ /* 0x000fc800000006ff */
[----:B------:R2:W-:Y:S01]  /*28a0*/  STS.64 [R8+0x10b0], R2 ;  /* 0x0010b00208007388 */ /* 0x0005e20000000a00 */
[----:B0-----:R-:W-:Y:S01]  /*28b0*/  PRMT R149, R7, 0x7632, R149 ;  /* 0x0000763207957816 */ /* 0x001fe20000000095 */
[C---:B---3--:R-:W-:Y:S01]  /*28c0*/  FMUL.FTZ R162, R164.reuse, R139 ;  /* 0x0000008ba4a27220 */ /* 0x048fe20000410000 */
[----:B------:R-:W-:Y:S02]  /*28d0*/  SHF.L.U32 R139, R11, 0x10, RZ ;  /* 0x000000100b8b7819 */ /* 0x000fe400000006ff */
[----:B------:R-:W-:Y:S01]  /*28e0*/  SHF.L.U32 R149, R149, 0x10, RZ ;  /* 0x0000001095957819 */ /* 0x000fe200000006ff */
[----:B-1----:R-:W-:Y:S01]  /*28f0*/  FMUL.FTZ R164, R164, R137 ;  /* 0x00000089a4a47220 */ /* 0x002fe20000410000 */
        /* <DEDUP_REMOVED lines=27> */
.L_x_16792:
[----:B------:R0:W1:Y:S02]  /*2ab0*/  LDS.64 R10, [R166+0x20b8] ;  /* 0x0020b800a60a7984 */ /* 0x0000640000000a00 */
.L_x_16793:
[----:B------:R-:W-:Y:S05]  /*2ac0*/  BSYNC.RECONVERGENT B0 ;  /* 0x0000000000007941 */ /* 0x000fea0003800200 */
.L_x_16791:
[----:B--2---:R-:W2:Y:S01]  /*2ad0*/  @P0 LDC R4, c[0x0][0x38c] ;  /* 0x0000e300ff040b82 */ /* 0x004ea20000000800 */
[----:B------:R-:W-:Y:S01]  /*2ae0*/  CS2R R8, SRZ ;  /* 0x0000000000087805 */ /* 0x000fe2000001ff00 */
[----:B------:R-:W-:Y:S01]  /*2af0*/  FMUL.FTZ R189, R128, R133 ;  /* 0x0000008580bd7220 */ /* 0x000fe20000410000 */
[----:B--2---:R-:W-:-:S04]  /*2b00*/  @P0 IMAD R5, R111, R4, UR4 ;  /* 0x000000046f050e24 */ /* 0x004fc8000f8e0204 */
[----:B------:R-:W-:-:S05]  /*2b10*/  @P0 IMAD.WIDE R4, R5, 0x10, R20 ;  /* 0x0000001005040825 */ /* 0x000fca00078e0214 */
[----:B------:R2:W4:Y:S01]  /*2b20*/  @P0 LDG.E.64 R8, desc[UR16][R4.64+0x8] ;  /* 0x0000081004080981 */ /* 0x000522000c1e1b00 */
[----:B------:R-:W-:Y:S01]  /*2b30*/  FMUL.FTZ R191, R128, R157 ;  /* 0x0000009d80bf7220 */ /* 0x000fe20000410000 */
[C---:B------:R-:W-:Y:S01]  /*2b40*/  FMUL.FTZ R189, R80.reuse, R189 ;  /* 0x000000bd50bd7220 */ /* 0x040fe20000410000 */
[C---:B------:R-:W-:Y:S01]  /*2b50*/  FMUL.FTZ R185, R129.reuse, R155 ;  /* 0x0000009b81b97220 */ /* 0x040fe20000410000 */
[----:B------:R-:W-:Y:S01]  /*2b60*/  FMUL.FTZ R187, R129, R135 ;  /* 0x0000008781bb7220 */ /* 0x000fe20000410000 */
[----:B------:R-:W-:Y:S01]  /*2b70*/  FMUL.FTZ R191, R80, R191 ;  /* 0x000000bf50bf7220 */ /* 0x000fe20000410000 */
[----:B------:R-:W-:Y:S01]  /*2b80*/  FMUL.FTZ R7, R146, R189 ;  /* 0x000000bd92077220 */ /* 0x000fe20000410000 */
[C---:B------:R-:W-:Y:S01]  /*2b90*/  FMUL.FTZ R193, R126.reuse, R137 ;  /* 0x000000897ec17220 */ /* 0x040fe20000410000 */
[----:B------:R-:W-:Y:S01]  /*2ba0*/  FMUL.FTZ R195, R126, R154 ;  /* 0x0000009a7ec37220 */ /* 0x000fe20000410000 */
[-C--:B------:R-:W-:Y:S01]  /*2bb0*/  FMUL.FTZ R6, R146, R191.reuse ;  /* 0x000000bf92067220 */ /* 0x080fe20000410000 */
[C---:B------:R-:W-:Y:S01]  /*2bc0*/  FFMA.FTZ R7, R144.reuse, R191, R7 ;  /* 0x000000bf90077223 */ /* 0x040fe20000010007 */
[C---:B------:R-:W-:Y:S01]  /*2bd0*/  FMUL.FTZ R197, R127.reuse, R153 ;  /* 0x000000997fc57220 */ /* 0x040fe20000410000 */
[----:B------:R-:W-:Y:S01]  /*2be0*/  FMUL.FTZ R199, R127, R139 ;  /* 0x0000008b7fc77220 */ /* 0x000fe20000410000 */
[----:B------:R-:W-:Y:S01]  /*2bf0*/  FFMA.FTZ R6, R144, R189, -R6 ;  /* 0x000000bd90067223 */ /* 0x000fe20000010806 */
[----:B--2---:R-:W-:Y:S01]  /*2c00*/  FFMA.FTZ R4, R138, R185, R7 ;  /* 0x000000b98a047223 */ /* 0x004fe20000010007 */
[C---:B------:R-:W-:Y:S01]  /*2c10*/  FMUL.FTZ R201, R124.reuse, R140 ;  /* 0x0000008c7cc97220 */ /* 0x040fe20000410000 */
[----:B------:R-:W-:Y:S01]  /*2c20*/  FMUL.FTZ R203, R124, R152 ;  /* 0x000000987ccb7220 */ /* 0x000fe20000410000 */
[----:B------:R-:W-:Y:S01]  /*2c30*/  FFMA.FTZ R6, R138, R187, R6 ;  /* 0x000000bb8a067223 */ /* 0x000fe20000010006 */
[----:B------:R-:W-:Y:S01]  /*2c40*/  FMUL.FTZ R36, R145, R4 ;  /* 0x0000000491247220 */ /* 0x000fe20000410000 */
[C---:B------:R-:W-:Y:S01]  /*2c50*/  FMUL.FTZ R205, R125.reuse, R151 ;  /* 0x000000977dcd7220 */ /* 0x040fe20000410000 */
[----:B------:R-:W-:Y:S01]  /*2c60*/  FMUL.FTZ R207, R125, R141 ;  /* 0x0000008d7dcf7220 */ /* 0x000fe20000410000 */
[-C--:B------:R-:W-:Y:S01]  /*2c70*/  FMUL.FTZ R7, R145, R6.reuse ;  /* 0x0000000691077220 */ /* 0x080fe20000410000 */
[----:B------:R-:W-:Y:S01]  /*2c80*/  FFMA.FTZ R5, R147, R6, -R36 ;  /* 0x0000000693057223 */ /* 0x000fe20000010824 */
[----:B------:R-:W-:Y:S01]  /*2c90*/  ISETP.GE.AND P1, PT, R83, 0x1, PT ;  /* 0x000000015300780c */ /* 0x000fe20003f26270 */
[----:B------:R-:W-:Y:S01]  /*2ca0*/  ULEA UR6, UR4, UR5, 0x4 ;  /* 0x0000000504067291 */ /* 0x000fe2000f8e20ff */
[----:B------:R-:W-:Y:S01]  /*2cb0*/  FFMA.FTZ R4, R147, R4, R7 ;  /* 0x0000000493047223 */ /* 0x000fe20000010007 */
[C---:B------:R-:W-:Y:S01]  /*2cc0*/  FFMA.FTZ R5, R82.reuse, R193, R5 ;  /* 0x000000c152057223 */ /* 0x040fe20000010005 */
[----:B------:R-:W-:Y:S01]  /*2cd0*/  ISETP.NE.AND P6, PT, R167, 0x1f, PT ;  /* 0x0000001fa700780c */ /* 0x000fe20003fc5270 */
[----:B------:R-:W-:Y:S01]  /*2ce0*/  BSSY.RECONVERGENT B0, `(.L_x_16794) ;  /* 0x00000ee000007945 */ /* 0x000fe20003800200 */
[----:B------:R-:W-:Y:S01]  /*2cf0*/  FFMA.FTZ R4, R82, R195, R4 ;  /* 0x000000c352047223 */ /* 0x000fe20000010004 */
[----:B------:R-:W-:Y:S01]  /*2d00*/  FMUL.FTZ R7, R161, R5 ;  /* 0x00000005a1077220 */ /* 0x000fe20000410000 */
[----:B------:R-:W-:-:S02]  /*2d10*/  ISETP.GE.AND P4, PT, R60, UR7, PT ;  /* 0x000000073c007c0c */ /* 0x000fc4000bf86270 */
[-C--:B------:R-:W-:Y:S01]  /*2d20*/  FMUL.FTZ R6, R161, R4.reuse ;  /* 0x00000004a1067220 */ /* 0x080fe20000410000 */
[C---:B------:R-:W-:Y:S01]  /*2d30*/  FFMA.FTZ R7, R158.reuse, R4, R7 ;  /* 0x000000049e077223 */ /* 0x040fe20000010007 */
[----:B------:R-:W-:Y:S02]  /*2d40*/  ISETP.GT.U32.AND P2, PT, R167, 0x1b, PT ;  /* 0x0000001ba700780c */ /* 0x000fe40003f44070 */
        /* <DEDUP_REMOVED lines=8> */
[----:B------:R-:W-:Y:S01]  /*2dd0*/  ISETP.GT.U32.AND P3, PT, R167, 0x17, PT ;  /* 0x00000017a700780c */ /* 0x000fe20003f64070 */
[----:B------:R-:W-:Y:S01]  /*2de0*/  FMUL.FTZ R36, R145, R4 ;  /* 0x0000000491247220 */ /* 0x000fe20000410000 */
[-C--:B------:R-:W-:Y:S01]  /*2df0*/  FFMA.FTZ R5, R165, R184.reuse, -R188 ;  /* 0x000000b8a5057223 */ /* 0x080fe200000108bc */
[----:B------:R-:W-:Y:S01]  /*2e00*/  FMUL.FTZ R184, R169, R184 ;  /* 0x000000b8a9b87220 */ /* 0x000fe20000410000 */
[----:B------:R-:W-:Y:S01]  /*2e10*/  ISETP.NE.OR P4, PT, R70, RZ, P4 ;  /* 0x000000ff4600720c */ /* 0x000fe20002785670 */
[-C--:B------:R-:W-:Y:S01]  /*2e20*/  FFMA.FTZ R36, R147, R6.reuse, R36 ;  /* 0x0000000693247223 */ /* 0x080fe20000010024 */
[----:B------:R-:W-:Y:S01]  /*2e30*/  FMUL.FTZ R6, R145, R6 ;  /* 0x0000000691067220 */ /* 0x000fe20000410000 */
[----:B------:R-:W-:Y:S01]  /*2e40*/  FFMA.FTZ R184, R165, R186, R184 ;  /* 0x000000baa5b87223 */ /* 0x000fe200000100b8 */
[----:B------:R-:W-:Y:S01]  /*2e50*/  FMUL.FTZ R186, R122, R150 ;  /* 0x000000967aba7220 */ /* 0x000fe20000410000 */
[----:B------:R-:W-:Y:S01]  /*2e60*/  ISETP.GT.U32.AND P5, PT, R167, 0xf, PT ;  /* 0x0000000fa700780c */ /* 0x000fe20003fa4070 */
        /* <DEDUP_REMOVED lines=9> */
[----:B------:R-:W-:-:S02]  /*2f00*/  FFMA.FTZ R37, R170, R184, R37 ;  /* 0x000000b8aa257223 */ /* 0x000fc40000010025 */
[----:B------:R-:W-:Y:S01]  /*2f10*/  FFMA.FTZ R184, R170, R4, -R5 ;  /* 0x00000004aab87223 */ /* 0x000fe20000010805 */
[C---:B------:R-:W-:Y:S01]  /*2f20*/  FMUL.FTZ R4, R169.reuse, R36 ;  /* 0x00000024a9047220 */ /* 0x040fe20000410000 */
[-C--:B------:R-:W-:Y:S01]  /*2f30*/  FMUL.FTZ R5, R169, R6.reuse ;  /* 0x00000006a9057220 */ /* 0x080fe20000410000 */
[C---:B------:R-:W-:Y:S01]  /*2f40*/  FFMA.FTZ R209, R134.reuse, R205, R37 ;  /* 0x000000cd86d17223 */ /* 0x040fe20000010025 */
[----:B------:R-:W-:Y:S01]  /*2f50*/  FFMA.FTZ R37, R134, R207, R184 ;  /* 0x000000cf86257223 */ /* 0x000fe200000100b8 */
[C---:B------:R-:W-:Y:S01]  /*2f60*/  FFMA.FTZ R4, R165.reuse, R6, -R4 ;  /* 0x00000006a5047223 */ /* 0x040fe20000010804 */
[----:B------:R-:W-:Y:S01]  /*2f70*/  FFMA.FTZ R5, R165, R36, R5 ;  /* 0x00000024a5057223 */ /* 0x000fe20000010005 */
[----:B------:R-:W-:Y:S01]  /*2f80*/  FMUL.FTZ R211, R164, R209 ;  /* 0x000000d1a4d37220 */ /* 0x000fe20000410000 */
[----:B------:R-:W-:Y:S01]  /*2f90*/  FMUL.FTZ R184, R122, R142 ;  /* 0x0000008e7ab87220 */ /* 0x000fe20000410000 */
[C---:B------:R-:W-:Y:S02]  /*2fa0*/  FMUL.FTZ R7, R171.reuse, R4 ;  /* 0x00000004ab077220 */ /* 0x040fe40000410000 */
[-C--:B------:R-:W-:Y:S01]  /*2fb0*/  FFMA.FTZ R6, R162, R37.reuse, -R211 ;  /* 0x00000025a2067223 */ /* 0x080fe200000108d3 */
        /* <DEDUP_REMOVED lines=8> */
[----:B------:R-:W-:-:S02]  /*3040*/  FFMA.FTZ R209, R85, R186, R209 ;  /* 0x000000ba55d17223 */ /* 0x000fc400000100d1 */
[-C--:B------:R-:W-:Y:S01]  /*3050*/  FMUL.FTZ R4, R164, R5.reuse ;  /* 0x00000005a4047220 */ /* 0x080fe20000410000 */
[C---:B------:R-:W-:Y:S01]  /*3060*/  FFMA.FTZ R5, R162.reuse, R5, -R37 ;  /* 0x00000005a2057223 */ /* 0x040fe20000010825 */
[----:B------:R-:W-:Y:S02]  /*3070*/  FMUL.FTZ R37, R159, R209 ;  /* 0x000000d19f257220 */ /* 0x000fe40000410000 */
[----:B------:R-:W-:Y:S01]  /*3080*/  FFMA.FTZ R4, R162, R7, R4 ;  /* 0x00000007a2047223 */ /* 0x000fe20000010004 */
[C---:B------:R-:W-:Y:S01]  /*3090*/  FFMA.FTZ R7, R148.reuse, R209, R211 ;  /* 0x000000d194077223 */ /* 0x040fe200000100d3 */
[C---:B------:R-:W-:Y:S01]  /*30a0*/  FMUL.FTZ R209, R123.reuse, R149 ;  /* 0x000000957bd17220 */ /* 0x040fe20000410000 */
[----:B------:R-:W-:Y:S01]  /*30b0*/  FFMA.FTZ R6, R148, R6, -R37 ;  /* 0x0000000694067223 */ /* 0x000fe20000010825 */
[----:B------:R-:W-:Y:S01]  /*30c0*/  FMUL.FTZ R211, R123, R143 ;  /* 0x0000008f7bd37220 */ /* 0x000fe20000410000 */
        /* <DEDUP_REMOVED lines=38> */
[-C--:B------:R-:W-:Y:S01]  /*3330*/  FMUL.FTZ R215, R159, R183.reuse ;  /* 0x000000b79fd77220 */ /* 0x080fe20000410000 */
[C---:B------:R-:W-:Y:S01]  /*3340*/  FFMA.FTZ R192, R148.reuse, R183, -R6 ;  /* 0x000000b794c07223 */ /* 0x040fe20000010806 */
[C---:B------:R-:W-:Y:S01]  /*3350*/  FFMA.FTZ R213, R148.reuse, R10, -R5 ;  /* 0x0000000a94d57223 */ /* 0x040fe20000010805 */
[----:B------:R-:W1:Y:S01]  /*3360*/  SHFL.UP PT, R6, R188, 0x4, RZ ;  /* 0x04800000bc067989 */ /* 0x000e6200000e00ff */
[C---:B------:R-:W-:Y:S01]  /*3370*/  FMUL.FTZ R4, R148.reuse, R11 ;  /* 0x0000000b94047220 */ /* 0x040fe20000410000 */
[----:B------:R-:W-:Y:S01]  /*3380*/  FFMA.FTZ R5, R148, R182, R215 ;  /* 0x000000b694057223 */ /* 0x000fe200000100d7 */
[----:B------:R-:W-:Y:S01]  /*3390*/  FMUL.FTZ R221, R164, R213 ;  /* 0x000000d5a4dd7220 */ /* 0x000fe20000410000 */
[----:B------:R-:W-:Y:S01]  /*33a0*/  FADD.FTZ R219, R181, R192 ;  /* 0x000000c0b5db7221 */ /* 0x000fe20000010000 */
[----:B------:R-:W-:Y:S01]  /*33b0*/  FFMA.FTZ R215, -R159, R10, -R4 ;  /* 0x0000000a9fd77223 */ /* 0x000fe20000010904 */
[----:B------:R-:W-:Y:S01]  /*33c0*/  FADD.FTZ R217, R180, R5 ;  /* 0x00000005b4d97221 */ /* 0x000fe20000010000 */
[----:B------:R-:W-:Y:S01]  /*33d0*/  SHFL.UP PT, R4, R190, 0x4, RZ ;  /* 0x04800000be047989 */ /* 0x000fe200000e00ff */
[C---:B------:R-:W-:Y:S01]  /*33e0*/  FMUL.FTZ R194, R164.reuse, R219 ;  /* 0x000000dba4c27220 */ /* 0x040fe20000410000 */
[-C--:B------:R-:W-:Y:S01]  /*33f0*/  FMUL.FTZ R192, R164, R215.reuse ;  /* 0x000000d7a4c07220 */ /* 0x080fe20000410000 */
[C---:B------:R-:W-:Y:S01]  /*3400*/  FFMA.FTZ R221, R162.reuse, R215, -R221 ;  /* 0x000000d7a2dd7223 */ /* 0x040fe200000108dd */
[----:B------:R-:W2:Y:S01]  /*3410*/  SHFL.UP PT, R5, R37, 0x4, RZ ;  /* 0x0480000025057989 */ /* 0x000ea200000e00ff */
[----:B------:R-:W-:Y:S01]  /*3420*/  ISETP.GE.AND P1, PT, R83, 0x4, PT ;  /* 0x000000045300780c */ /* 0x000fe20003f26270 */
[----:B------:R-:W-:Y:S01]  /*3430*/  FFMA.FTZ R192, R162, R213, R192 ;  /* 0x000000d5a2c07223 */ /* 0x000fe200000100c0 */
[----:B------:R-:W-:Y:S01]  /*3440*/  FMUL.FTZ R213, R171, R221 ;  /* 0x000000ddabd57220 */ /* 0x000fe20000410000 */
[-C--:B------:R-:W-:Y:S01]  /*3450*/  FMUL.FTZ R196, R164, R217.reuse ;  /* 0x000000d9a4c47220 */ /* 0x080fe20000410000 */
[----:B------:R-:W-:-:S02]  /*3460*/  FFMA.FTZ R217, R162, R217, R194 ;  /* 0x000000d9a2d97223 */ /* 0x000fc400000100c2 */
[-C--:B------:R-:W-:Y:S01]  /*3470*/  FFMA.FTZ R194, R170, R192.reuse, R213 ;  /* 0x000000c0aac27223 */ /* 0x080fe200000100d5 */
[----:B------:R-:W-:Y:S01]  /*3480*/  FMUL.FTZ R213, R171, R192 ;  /* 0x000000c0abd57220 */ /* 0x000fe20000410000 */
[----:B0-----:R-:W-:Y:S01]  /*3490*/  FMUL.FTZ R192, R190, R7 ;  /* 0x00000007bec07220 */ /* 0x001fe20000410000 */
[----:B------:R-:W-:Y:S01]  /*34a0*/  FFMA.FTZ R196, R162, R219, -R196 ;  /* 0x000000dba2c47223 */ /* 0x000fe200000108c4 */
[C---:B------:R-:W-:Y:S01]  /*34b0*/  FMUL.FTZ R7, R37.reuse, R7 ;  /* 0x0000000725077220 */ /* 0x040fe20000410000 */
[----:B------:R-:W-:Y:S01]  /*34c0*/  FFMA.FTZ R198, R170, R221, -R213 ;  /* 0x000000ddaac67223 */ /* 0x000fe200000108d5 */
[-C--:B-1----:R-:W-:Y:S01]  /*34d0*/  FFMA.FTZ R213, R37, R6.reuse, R192 ;  /* 0x0000000625d57223 */ /* 0x082fe200000100c0 */
[----:B------:R-:W-:Y:S01]  /*34e0*/  FADD.FTZ R196, R179, R196 ;  /* 0x000000c4b3c47221 */ /* 0x000fe20000010000 */
[----:B------:R-:W-:Y:S01]  /*34f0*/  FFMA.FTZ R7, R190, R6, -R7 ;  /* 0x00000006be077223 */ /* 0x000fe20000010807 */
[----:B------:R-:W-:Y:S01]  /*3500*/  FADD.FTZ R217, R178, R217 ;  /* 0x000000d9b2d97221 */ /* 0x000fe20000010000 */
[----:B------:R-:W-:Y:S01]  /*3510*/  @P1 FADD.FTZ R36, R36, R213 ;  /* 0x000000d524241221 */ /* 0x000fe20000010000 */
[----:B------:R-:W-:Y:S01]  /*3520*/  FMUL.FTZ R200, R171, R196 ;  /* 0x000000c4abc87220 */ /* 0x000fe20000410000 */
[----:B------:R-:W-:Y:S01]  /*3530*/  @P1 FADD.FTZ R188, R188, R7 ;  /* 0x00000007bcbc1221 */ /* 0x000fe20000010000 */
[----:B------:R-:W-:-:S02]  /*3540*/  FMUL.FTZ R213, R169, R194 ;  /* 0x000000c2a9d57220 */ /* 0x000fc40000410000 */
[----:B------:R-:W0:Y:S01]  /*3550*/  SHFL.UP PT, R7, R36, 0x8, RZ ;  /* 0x0500000024077989 */ /* 0x000e2200000e00ff */
[----:B------:R-:W-:Y:S01]  /*3560*/  FFMA.FTZ R215, R170, R217, R200 ;  /* 0x000000d9aad77223 */ /* 0x000fe200000100c8 */
[-C--:B--2---:R-:W-:Y:S01]  /*3570*/  FMUL.FTZ R6, R190, R5.reuse ;  /* 0x00000005be067220 */ /* 0x084fe20000410000 */
[----:B------:R-:W-:Y:S01]  /*3580*/  FMUL.FTZ R5, R37, R5 ;  /* 0x0000000525057220 */ /* 0x000fe20000410000 */
[----:B------:R-:W-:Y:S01]  /*3590*/  FMUL.FTZ R217, R171, R217 ;  /* 0x000000d9abd97220 */ /* 0x000fe20000410000 */
[----:B------:R-:W-:Y:S01]  /*35a0*/  FADD.FTZ R192, R176, R215 ;  /* 0x000000d7b0c07221 */ /* 0x000fe20000010000 */
[-C--:B------:R-:W-:Y:S01]  /*35b0*/  @P1 FFMA.FTZ R37, R37, R4.reuse, R6 ;  /* 0x0000000425251223 */ /* 0x080fe20000010006 */
[----:B------:R-:W-:Y:S01]  /*35c0*/  @P1 FFMA.FTZ R190, R190, R4, -R5 ;  /* 0x00000004bebe1223 */ /* 0x000fe20000010805 */
[----:B------:R-:W1:Y:S01]  /*35d0*/  SHFL.UP PT, R6, R188, 0x8, RZ ;  /* 0x05000000bc067989 */ /* 0x000e6200000e00ff */
[----:B------:R-:W-:Y:S01]  /*35e0*/  FFMA.FTZ R196, R170, R196, -R217 ;  /* 0x000000c4aac47223 */ /* 0x000fe200000108d9 */
[C---:B------:R-:W-:Y:S01]  /*35f0*/  FMUL.FTZ R200, R169.reuse, R198 ;  /* 0x000000c6a9c87220 */ /* 0x040fe20000410000 */
[----:B------:R-:W-:Y:S01]  /*3600*/  FMUL.FTZ R217, R169, R192 ;  /* 0x000000c0a9d97220 */ /* 0x000fe20000410000 */
[----:B------:R-:W2:Y:S01]  /*3610*/  SHFL.UP PT, R5, R37, 0x8, RZ ;  /* 0x0500000025057989 */ /* 0x000ea200000e00ff */
[----:B------:R-:W-:Y:S01]  /*3620*/  FADD.FTZ R196, R177, R196 ;  /* 0x000000c4b1c47221 */ /* 0x000fe20000010000 */
[C---:B------:R-:W-:Y:S01]  /*3630*/  FFMA.FTZ R200, R165.reuse, R194, R200 ;  /* 0x000000c2a5c87223 */ /* 0x040fe200000100c8 */
[----:B------:R-:W-:Y:S01]  /*3640*/  FFMA.FTZ R213, R165, R198, -R213 ;  /* 0x000000c6a5d57223 */ /* 0x000fe200000108d5 */
[----:B------:R-:W3:Y:S01]  /*3650*/  SHFL.UP PT, R4, R190, 0x8, RZ ;  /* 0x05000000be047989 */ /* 0x000ee200000e00ff */
[-C--:B------:R-:W-:Y:S01]  /*3660*/  FMUL.FTZ R215, R169, R196.reuse ;  /* 0x000000c4a9d77220 */ /* 0x080fe20000410000 */
[----:B------:R-:W-:Y:S01]  /*3670*/  FFMA.FTZ R196, R165, R196, -R217 ;  /* 0x000000c4a5c47223 */ /* 0x000fe200000108d9 */
[----:B------:R-:W-:Y:S01]  /*3680*/  ISETP.GE.AND P1, PT, R83, 0x8, PT ;  /* 0x000000085300780c */ /* 0x000fe20003f26270 */
[-C--:B------:R-:W-:Y:S01]  /*3690*/  FMUL.FTZ R217, R161, R213.reuse ;  /* 0x000000d5a1d97220 */ /* 0x080fe20000410000 */
[----:B------:R-:W-:Y:S01]  /*36a0*/  FFMA.FTZ R215, R165, R192, R215 ;  /* 0x000000c0a5d77223 */ /* 0x000fe200000100d7 */
[----:B------:R-:W-:Y:S01]  /*36b0*/  FADD.FTZ R196, R175, R196 ;  /* 0x000000c4afc47221 */ /* 0x000fe20000010000 */
[CC--:B------:R-:W-:Y:S01]  /*36c0*/  FMUL.FTZ R192, R161.reuse, R200.reuse ;  /* 0x000000c8a1c07220 */ /* 0x0c0fe20000410000 */
[----:B------:R-:W-:Y:S01]  /*36d0*/  FFMA.FTZ R200, R158, R200, R217 ;  /* 0x000000c89ec87223 */ /* 0x000fe200000100d9 */
[----:B------:R-:W-:Y:S01]  /*36e0*/  FADD.FTZ R215, R174, R215 ;  /* 0x000000d7aed77221 */ /* 0x000fe20000010000 */
[C---:B------:R-:W-:Y:S01]  /*36f0*/  FMUL.FTZ R198, R161.reuse, R196 ;  /* 0x000000c4a1c67220 */ /* 0x040fe20000410000 */
[----:B------:R-:W-:Y:S01]  /*3700*/  FFMA.FTZ R194, R158, R213, -R192 ;  /* 0x000000d59ec27223 */ /* 0x000fe200000108c0 */
[----:B0-----:R-:W-:Y:S01]  /*3710*/  FMUL.FTZ R192, R190, R7 ;  /* 0x00000007bec07220 */ /* 0x001fe20000410000 */
[-C--:B------:R-:W-:Y:S01]  /*3720*/  FMUL.FTZ R219, R161, R215.reuse ;  /* 0x000000d7a1db7220 */ /* 0x080fe20000410000 */
[C---:B------:R-:W-:Y:S01]  /*3730*/  FFMA.FTZ R217, R158.reuse, R215, R198 ;  /* 0x000000d79ed97223 */ /* 0x040fe200000100c6 */
[C---:B------:R-:W-:Y:S01]  /*3740*/  FMUL.FTZ R213, R37.reuse, R7 ;  /* 0x0000000725d57220 */ /* 0x040fe20000410000 */
[----:B-1----:R-:W-:Y:S01]  /*3750*/  FFMA.FTZ R215, R37, R6, R192 ;  /* 0x0000000625d77223 */ /* 0x002fe200000100c0 */
[----:B------:R-:W-:Y:S01]  /*3760*/  FFMA.FTZ R196, R158, R196, -R219 ;  /* 0x000000c49ec47223 */ /* 0x000fe200000108db */
[----:B------:R-:W-:Y:S01]  /*3770*/  FMUL.FTZ R198, R145, R194 ;  /* 0x000000c291c67220 */ /* 0x000fe20000410000 */
[C---:B------:R-:W-:Y:S01]  /*3780*/  FFMA.FTZ R213, R190.reuse, R6, -R213 ;  /* 0x00000006bed57223 */ /* 0x040fe200000108d5 */
        /* <DEDUP_REMOVED lines=8> */
[----:B------:R-:W-:Y:S01]  /*3810*/  FADD.FTZ R196, R173, R196 ;  /* 0x000000c4adc47221 */ /* 0x000fe20000010000 */
[C---:B------:R-:W-:Y:S01]  /*3820*/  FMUL.FTZ R215, R145.reuse, R200 ;  /* 0x000000c891d77220 */ /* 0x040fe20000410000 */
[C---:B------:R-:W-:Y:S01]  /*3830*/  FMUL.FTZ R219, R145.reuse, R192 ;  /* 0x000000c091db7220 */ /* 0x040fe20000410000 */
[----:B------:R-:W1:Y:S01]  /*3840*/  SHFL.UP PT, R5, R37, 0x10, RZ ;  /* 0x0600000025057989 */ /* 0x000e6200000e00ff */
[----:B------:R-:W-:Y:S01]  /*3850*/  FMUL.FTZ R217, R145, R196 ;  /* 0x000000c491d97220 */ /* 0x000fe20000410000 */
[C---:B------:R-:W-:Y:S01]  /*3860*/  FFMA.FTZ R215, R147.reuse, R194, -R215 ;  /* 0x000000c293d77223 */ /* 0x040fe200000108d7 */
[C---:B------:R-:W-:Y:S01]  /*3870*/  FFMA.FTZ R219, R147.reuse, R196, -R219 ;  /* 0x000000c493db7223 */ /* 0x040fe200000108db */
[----:B------:R-:W2:Y:S01]  /*3880*/  SHFL.UP PT, R6, R188, 0x10, RZ ;  /* 0x06000000bc067989 */ /* 0x000ea200000e00ff */
[C---:B------:R-:W-:Y:S01]  /*3890*/  FFMA.FTZ R192, R147.reuse, R192, R217 ;  /* 0x000000c093c07223 */ /* 0x040fe200000100d9 */
[----:B------:R-:W-:Y:S01]  /*38a0*/  FFMA.FTZ R213, R147, R200, R198 ;  /* 0x000000c893d57223 */ /* 0x000fe200000100c6 */
[----:B------:R-:W-:Y:S01]  /*38b0*/  FADD.FTZ R219, R168, R219 ;  /* 0x000000dba8db7221 */ /* 0x000fe20000010000 */
[----:B------:R-:W3:Y:S01]  /*38c0*/  SHFL.UP PT, R4, R190, 0x10, RZ ;  /* 0x06000000be047989 */ /* 0x000ee200000e00ff */
[----:B------:R-:W-:Y:S01]  /*38d0*/  ISETP.GE.AND P1, PT, R83, 0x10, PT ;  /* 0x000000105300780c */ /* 0x000fe20003f26270 */
[----:B------:R-:W-:Y:S01]  /*38e0*/  FADD.FTZ R217, R163, R192 ;  /* 0x000000c0a3d97221 */ /* 0x000fe20000010000 */
[C---:B------:R-:W-:Y:S01]  /*38f0*/  FMUL.FTZ R221, R146.reuse, R215 ;  /* 0x000000d792dd7220 */ /* 0x040fe20000410000 */
[C---:B------:R-:W-:Y:S01]  /*3900*/  FMUL.FTZ R196, R146.reuse, R219 ;  /* 0x000000db92c47220 */ /* 0x040fe20000410000 */
[C---:B------:R-:W-:Y:S01]  /*3910*/  FMUL.FTZ R194, R146.reuse, R213 ;  /* 0x000000d592c27220 */ /* 0x040fe20000410000 */
[----:B------:R-:W-:Y:S01]  /*3920*/  FMUL.FTZ R198, R146, R217 ;  /* 0x000000d992c67220 */ /* 0x000fe20000410000 */
[C---:B------:R-:W-:Y:S01]  /*3930*/  FFMA.FTZ R192, R144.reuse, R213, R221 ;  /* 0x000000d590c07223 */ /* 0x040fe200000100dd */
[C---:B------:R-:W-:Y:S01]  /*3940*/  FFMA.FTZ R217, R144.reuse, R217, R196 ;  /* 0x000000d990d97223 */ /* 0x040fe200000100c4 */
[C---:B------:R-:W-:Y:S01]  /*3950*/  FFMA.FTZ R194, R144.reuse, R215, -R194 ;  /* 0x000000d790c27223 */ /* 0x040fe200000108c2 */
[----:B------:R-:W-:Y:S01]  /*3960*/  FFMA.FTZ R219, R144, R219, -R198 ;  /* 0x000000db90db7223 */ /* 0x000fe200000108c6 */
[CC--:B0-----:R-:W-:Y:S01]  /*3970*/  FMUL.FTZ R213, R37.reuse, R7.reuse ;  /* 0x0000000725d57220 */ /* 0x0c1fe20000410000 */
[----:B------:R-:W-:Y:S01]  /*3980*/  FMUL.FTZ R196, R190, R7 ;  /* 0x00000007bec47220 */ /* 0x000fe20000410000 */
[----:B------:R-:W-:Y:S01]  /*3990*/  FADD.FTZ R198, R156, R217 ;  /* 0x000000d99cc67221 */ /* 0x000fe20000010000 */
[----:B------:R0:W0:Y:S01]  /*39a0*/  SHFL.DOWN PT, R206, R192, 0x1, 0x1f ;  /* 0x08201f00c0ce7f89 */ /* 0x00002200000e0000 */
[-C--:B-1----:R-:W-:Y:S01]  /*39b0*/  FMUL.FTZ R7, R37, R5.reuse ;  /* 0x0000000525077220 */ /* 0x082fe20000410000 */
[----:B------:R-:W-:-:S02]  /*39c0*/  FMUL.FTZ R5, R190, R5 ;  /* 0x00000005be057220 */ /* 0x000fc40000410000 */
[----:B------:R1:W0:Y:S01]  /*39d0*/  SHFL.DOWN PT, R208, R198, 0x1, 0x1f ;  /* 0x08201f00c6d07f89 */ /* 0x00022200000e0000 */
[-C--:B--2---:R-:W-:Y:S01]  /*39e0*/  FFMA.FTZ R213, R190, R6.reuse, -R213 ;  /* 0x00000006bed57223 */ /* 0x084fe200000108d5 */
[C---:B------:R-:W-:Y:S01]  /*39f0*/  FFMA.FTZ R215, R37.reuse, R6, R196 ;  /* 0x0000000625d77223 */ /* 0x040fe200000100c4 */
[----:B------:R-:W-:Y:S01]  /*3a00*/  FADD.FTZ R196, R160, R219 ;  /* 0x000000dba0c47221 */ /* 0x000fe20000010000 */
[-C--:B---3--:R-:W-:Y:S01]  /*3a10*/  @P1 FFMA.FTZ R37, R37, R4.reuse, R5 ;  /* 0x0000000425251223 */ /* 0x088fe20000010005 */
[----:B------:R-:W-:Y:S01]  /*3a20*/  @P1 FADD.FTZ R188, R188, R213 ;  /* 0x000000d5bcbc1221 */ /* 0x000fe20000010000 */
[----:B------:R-:W-:Y:S01]  /*3a30*/  @P1 FFMA.FTZ R190, R190, R4, -R7 ;  /* 0x00000004bebe1223 */ /* 0x000fe20000010807 */
[----:B------:R-:W-:Y:S01]  /*3a40*/  @P1 FADD.FTZ R36, R36, R215 ;  /* 0x000000d724241221 */ /* 0x000fe20000010000 */
        /* <DEDUP_REMOVED lines=8> */
[----:B------:R1:W0:Y:S04]  /*3ad0*/  SHFL.UP PT, R9, R190, 0x1, RZ ;  /* 0x04200000be097989 */ /* 0x00022800000e00ff */
[----:B------:R-:W0:Y:S04]  /*3ae0*/  SHFL.UP PT, R37, R37, 0x1, RZ ;  /* 0x0420000025257989 */ /* 0x000e2800000e00ff */
[----:B------:R-:W0:Y:S04]  /*3af0*/  SHFL.UP PT, R188, R188, 0x1, RZ ;  /* 0x04200000bcbc7989 */ /* 0x000e2800000e00ff */
[----:B------:R1:W0:Y:S01]  /*3b00*/  SHFL.UP PT, R8, R36, 0x1, RZ ;  /* 0x0420000024087989 */ /* 0x00022200000e00ff */
[----:B--23--:R-:W-:Y:S05]  /*3b10*/  @!P6 BRA `(.L_x_16795) ;  /* 0x000000000028e947 */ /* 0x00cfea0003800000 */
[-C--:B------:R-:W-:Y:S01]  /*3b20*/  FMUL.FTZ R217, R194, R219.reuse ;  /* 0x000000dbc2d97220 */ /* 0x080fe20000410000 */
[----:B------:R-:W-:Y:S01]  /*3b30*/  FMUL.FTZ R219, R192, R219 ;  /* 0x000000dbc0db7220 */ /* 0x000fe20000410000 */
[-C--:B0-----:R-:W-:Y:S01]  /*3b40*/  FMUL.FTZ R213, R194, R215.reuse ;  /* 0x000000d7c2d57220 */ /* 0x081fe20000410000 */
[C---:B------:R-:W-:Y:S01]  /*3b50*/  FMUL.FTZ R215, R192.reuse, R215 ;  /* 0x000000d7c0d77220 */ /* 0x040fe20000410000 */
[-C--:B------:R-:W-:Y:S01]  /*3b60*/  FFMA.FTZ R217, R192, R208.reuse, -R217 ;  /* 0x000000d0c0d97223 */ /* 0x080fe200000108d9 */
[----:B------:R-:W-:Y:S01]  /*3b70*/  FFMA.FTZ R219, R194, R208, R219 ;  /* 0x000000d0c2db7223 */ /* 0x000fe200000100db */
[C---:B------:R-:W-:Y:S01]  /*3b80*/  FFMA.FTZ R192, R206.reuse, R192, -R213 ;  /* 0x000000c0cec07223 */ /* 0x040fe200000108d5 */
[----:B-1----:R-:W-:Y:S01]  /*3b90*/  FFMA.FTZ R194, R206, R194, R215 ;  /* 0x000000c2cec27223 */ /* 0x002fe200000100d7 */
[----:B------:R-:W-:Y:S01]  /*3ba0*/  FADD.FTZ R198, R198, R217 ;  /* 0x000000d9c6c67221 */ /* 0x000fe20000010000 */
[----:B------:R-:W-:-:S07]  /*3bb0*/  FADD.FTZ R196, R196, R219 ;  /* 0x000000dbc4c47221 */ /* 0x000fce0000010000 */
.L_x_16795:
[----:B------:R-:W-:Y:S05]  /*3bc0*/  BSYNC.RECONVERGENT B0 ;  /* 0x0000000000007941 */ /* 0x000fea0003800200 */
.L_x_16794:
[----:B------:R-:W2:Y:S01]  /*3bd0*/  @!P4 LDS.128 R4, [UR6+0x21b0] ;  /* 0x0021b006ff04c984 */ /* 0x000ea20008000c00 */
[----:B------:R-:W-:Y:S03]  /*3be0*/  BSSY.RECONVERGENT B0, `(.L_x_16796) ;  /* 0x0000010000007945 */ /* 0x000fe60003800200 */
[----:B-1----:R1:W3:Y:S04]  /*3bf0*/  SHFL.DOWN PT, R36, R192, 0x2, 0x1f ;  /* 0x08401f00c0247f89 */ /* 0x0022e800000e0000 */
[----:B0-----:R1:W0:Y:S04]  /*3c00*/  SHFL.DOWN PT, R215, R194, 0x2, 0x1f ;  /* 0x08401f00c2d77f89 */ /* 0x00122800000e0000 */
        /* <DEDUP_REMOVED lines=9> */
[-C--:B-1-3--:R-:W-:Y:S01]  /*3ca0*/  FFMA.FTZ R192, R192, R36.reuse, -R213 ;  /* 0x00000024c0c07223 */ /* 0x08afe200000108d5 */
[----:B------:R-:W-:Y:S01]  /*3cb0*/  FFMA.FTZ R194, R194, R36, R215 ;  /* 0x00000024c2c27223 */ /* 0x000fe200000100d7 */
[----:B------:R-:W-:Y:S01]  /*3cc0*/  FADD.FTZ R198, R198, R217 ;  /* 0x000000d9c6c67221 */ /* 0x000fe20000010000 */
[----:B------:R-:W-:-:S07]  /*3cd0*/  FADD.FTZ R196, R196, R219 ;  /* 0x000000dbc4c47221 */ /* 0x000fce0000010000 */
.L_x_16797:
[----:B------:R-:W-:Y:S05]  /*3ce0*/  BSYNC.RECONVERGENT B0 ;  /* 0x0000000000007941 */ /* 0x000fea0003800200 */
.L_x_16796:
[----:B---3--:R3:W1:Y:S01]  /*3cf0*/  SHFL.DOWN PT, R36, R192, 0x4, 0x1f ;  /* 0x08801f00c0247f89 */ /* 0x00866200000e0000 */
[----:B------:R-:W-:Y:S03]  /*3d00*/  BSSY.RECONVERGENT B0, `(.L_x_16798) ;  /* 0x000000f000007945 */ /* 0x000fe60003800200 */
        /* <DEDUP_REMOVED lines=14> */
.L_x_16799:
[----:B------:R-:W-:Y:S05]  /*3df0*/  BSYNC.RECONVERGENT B0 ;  /* 0x0000000000007941 */ /* 0x000fea0003800200 */
.L_x_16798:
[----:B-1----:R1:W1:Y:S01]  /*3e00*/  SHFL.DOWN PT, R36, R192, 0x8, 0x1f ;  /* 0x09001f00c0247f89 */ /* 0x00226200000e0000 */
        /* <DEDUP_REMOVED lines=15> */
.L_x_16801:
[----:B------:R-:W-:Y:S05]  /*3f00*/  BSYNC.RECONVERGENT B0 ;  /* 0x0000000000007941 */ /* 0x000fea0003800200 */
.L_x_16800:
        /* <DEDUP_REMOVED lines=16> */
.L_x_16803:
[----:B------:R-:W-:Y:S05]  /*4010*/  BSYNC.RECONVERGENT B0 ;  /* 0x0000000000007941 */ /* 0x000fea0003800200 */
.L_x_16802:
[----:B------:R-:W-:Y:S01]  /*4020*/  SHFL.DOWN PT, R210, R192, 0x1, 0x1f ;  /* 0x08201f00c0d27f89 */ /* 0x000fe200000e0000 */
[C---:B------:R-:W-:Y:S01]  /*4030*/  ISETP.NE.AND P2, PT, R70.reuse, RZ, PT ;  /* 0x000000ff4600720c */ /* 0x040fe20003f45270 */
[-C--:B0---4-:R-:W-:Y:S01]  /*4040*/  FMUL.FTZ R190, R9, R202.reuse ;  /* 0x000000ca09be7220 */ /* 0x091fe20000410000 */
[C---:B-1----:R-:W-:Y:S01]  /*4050*/  FMUL.FTZ R36, R37.reuse, R202 ;  /* 0x000000ca25247220 */ /* 0x042fe20000410000 */
[----:B--2---:R-:W0:Y:S01]  /*4060*/  SHFL.IDX PT, R208, R7, RZ, 0x1f ;  /* 0x00001fff07d07589 */ /* 0x004e2200000e0000 */
[----:B------:R-:W-:Y:S01]  /*4070*/  ISETP.NE.AND P1, PT, R70, 0x1f, PT ;  /* 0x0000001f4600780c */ /* 0x000fe20003f25270 */
[-C--:B------:R-:W-:Y:S01]  /*4080*/  FFMA.FTZ R213, R37, R200.reuse, R190 ;  /* 0x000000c825d57223 */ /* 0x080fe200000100be */
[----:B------:R-:W-:Y:S01]  /*4090*/  FFMA.FTZ R9, R9, R200, -R36 ;  /* 0x000000c809097223 */ /* 0x000fe20000010824 */
[----:B------:R-:W1:Y:S01]  /*40a0*/  SHFL.DOWN PT, R212, R194, 0x1, 0x1f ;  /* 0x08201f00c2d47f89 */ /* 0x000e6200000e0000 */
[----:B------:R-:W-:Y:S01]  /*40b0*/  IMAD.WIDE.U32 R36, R30, UR4, R32 ;  /* 0x000000041e247c25 */ /* 0x000fe2000f8e0020 */
[----:B------:R-:W-:Y:S01]  /*40c0*/  ISETP.NE.AND P3, PT, R70, RZ, PT ;  /* 0x000000ff4600720c */ /* 0x000fe20003f65270 */
[----:B------:R-:W-:Y:S01]  /*40d0*/  BSSY.RECONVERGENT B0, `(.L_x_16804) ;  /* 0x0000105000007945 */ /* 0x000fe20003800200 */
[----:B------:R-:W2:Y:S02]  /*40e0*/  SHFL.IDX PT, R206, R6, RZ, 0x1f ;  /* 0x00001fff06ce7589 */ /* 0x000ea400000e0000 */
[----:B------:R-:W-:Y:S01]  /*40f0*/  @P2 FADD.FTZ R202, R8, R213 ;  /* 0x000000d508ca2221 */ /* 0x000fe20000010000 */
[----:B------:R-:W-:Y:S01]  /*4100*/  @P2 FADD.FTZ R200, R188, R9 ;  /* 0x00000009bcc82221 */ /* 0x000fe20000010000 */
[----:B------:R-:W4:Y:S01]  /*4110*/  SHFL.DOWN PT, R214, R196, 0x1, 0x1f ;  /* 0x08201f00c4d67f89 */ /* 0x000f2200000e0000 */
[----:B------:R-:W-:-:S02]  /*4120*/  IMAD R9, R31, UR4, R37 ;  /* 0x000000041f097c24 */ /* 0x000fc4000f8e0225 */
[C---:B------:R-:W-:Y:S01]  /*4130*/  FMUL.FTZ R37, R3.reuse, R202 ;  /* 0x000000ca03257220 */ /* 0x040fe20000410000 */
[-C--:B------:R-:W-:Y:S01]  /*4140*/  FMUL.FTZ R3, R3, R200.reuse ;  /* 0x000000c803037220 */ /* 0x080fe20000410000 */
[----:B------:R-:W5:Y:S01]  /*4150*/  SHFL.DOWN PT, R215, R198, 0x1, 0x1f ;  /* 0x08201f00c6d77f89 */ /* 0x000f6200000e0000 */
[----:B------:R-:W-:Y:S01]  /*4160*/  LEA R8, P2, R36, R79, 0x2 ;  /* 0x0000004f24087211 */ /* 0x000fe200078410ff */
[C---:B------:R-:W-:Y:S01]  /*4170*/  FFMA.FTZ R200, R2.reuse, R200, -R37 ;  /* 0x000000c802c87223 */ /* 0x040fe20000010825 */
[----:B------:R-:W-:Y:S01]  /*4180*/  FFMA.FTZ R2, R2, R202, R3 ;  /* 0x000000ca02027223 */ /* 0x000fe20000010003 */
[----:B---3--:R-:W3:Y:S01]  /*4190*/  SHFL.IDX PT, R194, R194, RZ, 0x1f ;  /* 0x00001fffc2c27589 */ /* 0x008ee200000e0000 */
[----:B------:R-:W-:Y:S01]  /*41a0*/  LEA.HI.X R9, R36, R77, R9, 0x2, P2 ;  /* 0x0000004d24097211 */ /* 0x000fe200010f1409 */
[----:B------:R-:W-:Y:S01]  /*41b0*/  FADD.FTZ R189, R189, R200 ;  /* 0x000000c8bdbd7221 */ /* 0x000fe20000010000 */
[----:B------:R-:W-:Y:S01]  /*41c0*/  FADD.FTZ R3, R191, R2 ;  /* 0x00000002bf037221 */ /* 0x000fe20000010000 */
[-C--:B0-----:R-:W-:Y:S01]  /*41d0*/  @P1 FMUL.FTZ R213, R210, R208.reuse ;  /* 0x000000d0d2d51220 */ /* 0x081fe20000410000 */
[----:B------:R-:W0:Y:S02]  /*41e0*/  SHFL.IDX PT, R192, R192, RZ, 0x1f ;  /* 0x00001fffc0c07589 */ /* 0x000e2400000e0000 */
[----:B------:R-:W-:Y:S01]  /*41f0*/  FMUL.FTZ R2, R146, R3 ;  /* 0x0000000392027220 */ /* 0x000fe20000410000 */
[----:B-1----:R-:W-:Y:S01]  /*4200*/  @P1 FMUL.FTZ R37, R212, R208 ;  /* 0x000000d0d4251220 */ /* 0x002fe20000410000 */
[----:B------:R-:W1:Y:S02]  /*4210*/  SHFL.IDX PT, R198, R198, RZ, 0x1f ;  /* 0x00001fffc6c67589 */ /* 0x000e6400000e0000 */
[-C--:B------:R-:W-:Y:S01]  /*4220*/  FFMA.FTZ R2, R144, R189.reuse, -R2 ;  /* 0x000000bd90027223 */ /* 0x080fe20000010802 */
[-C--:B--2---:R-:W-:Y:S01]  /*4230*/  @P1 FFMA.FTZ R213, R212, R206.reuse, R213 ;  /* 0x000000ced4d51223 */ /* 0x084fe200000100d5 */
[----:B------:R-:W-:Y:S01]  /*4240*/  @P1 FFMA.FTZ R36, R210, R206, -R37 ;  /* 0x000000ced2241223 */ /* 0x000fe20000010825 */
[----:B------:R-:W-:Y:S01]  /*4250*/  FMUL.FTZ R37, R146, R189 ;  /* 0x000000bd92257220 */ /* 0x000fe20000410000 */
[----:B------:R-:W-:Y:S01]  /*4260*/  FFMA.FTZ R188, R138, R187, R2 ;  /* 0x000000bb8abc7223 */ /* 0x000fe20000010002 */
[----:B----4-:R-:W-:Y:S01]  /*4270*/  @P1 FADD.FTZ R208, R214, R213 ;  /* 0x000000d5d6d01221 */ /* 0x010fe20000010000 */
[----:B------:R-:W2:Y:S01]  /*4280*/  SHFL.IDX PT, R196, R196, RZ, 0x1f ;  /* 0x00001fffc4c47589 */ /* 0x000ea200000e0000 */
[----:B------:R-:W-:Y:S01]  /*4290*/  FFMA.FTZ R37, R144, R3, R37 ;  /* 0x0000000390257223 */ /* 0x000fe20000010025 */
[----:B-----5:R-:W-:Y:S01]  /*42a0*/  @P1 FADD.FTZ R206, R215, R36 ;  /* 0x00000024d7ce1221 */ /* 0x020fe20000010000 */
[----:B------:R-:W-:-:S02]  /*42b0*/  FMUL.FTZ R191, R208, R11 ;  /* 0x0000000bd0bf7220 */ /* 0x000fc40000410000 */
[----:B------:R-:W-:Y:S01]  /*42c0*/  FFMA.FTZ R36, R138, R185, R37 ;  /* 0x000000b98a247223 */ /* 0x000fe20000010025 */
[----:B------:R-:W-:Y:S01]  /*42d0*/  FMUL.FTZ R37, R145, R188 ;  /* 0x000000bc91257220 */ /* 0x000fe20000410000 */
[C---:B------:R-:W-:Y:S01]  /*42e0*/  FMUL.FTZ R11, R206.reuse, R11 ;  /* 0x0000000bce0b7220 */ /* 0x040fe20000410000 */
[----:B------:R-:W-:Y:S02]  /*42f0*/  FFMA.FTZ R191, R206, R10, R191 ;  /* 0x0000000acebf7223 */ /* 0x000fe400000100bf */
[----:B------:R-:W-:Y:S01]  /*4300*/  FFMA.FTZ R202, R147, R36, R37 ;  /* 0x0000002493ca7223 */ /* 0x000fe20000010025 */
[----:B------:R-:W-:Y:S01]  /*4310*/  FFMA.FTZ R2, R208, R10, -R11 ;  /* 0x0000000ad0027223 */ /* 0x000fe2000001080b */
[----:B------:R-:W-:Y:S01]  /*4320*/  FADD.FTZ R182, R182, R191 ;  /* 0x000000bfb6b67221 */ /* 0x000fe20000010000 */
[----:B------:R-:W-:Y:S01]  /*4330*/  FMUL.FTZ R10, R145, R36 ;  /* 0x00000024910a7220 */ /* 0x000fe20000410000 */
[----:B------:R-:W-:Y:S01]  /*4340*/  FFMA.FTZ R202, R82, R195, R202 ;  /* 0x000000c352ca7223 */ /* 0x000fe200000100ca */
[----:B------:R-:W-:Y:S01]  /*4350*/  FADD.FTZ R2, R183, R2 ;  /* 0x00000002b7027221 */ /* 0x000fe20000010000 */
[----:B------:R-:W-:Y:S01]  /*4360*/  FMUL.FTZ R183, R159, R182 ;  /* 0x000000b69fb77220 */ /* 0x000fe20000410000 */
[----:B------:R-:W-:-:S02]  /*4370*/  FFMA.FTZ R11, R147, R188, -R10 ;  /* 0x000000bc930b7223 */ /* 0x000fc4000001080a */
[-C--:B------:R-:W-:Y:S01]  /*4380*/  FMUL.FTZ R37, R159, R2.reuse ;  /* 0x000000029f257220 */ /* 0x080fe20000410000 */
[----:B------:R-:W-:Y:S01]  /*4390*/  FFMA.FTZ R10, R148, R2, -R183 ;  /* 0x00000002940a7223 */ /* 0x000fe200000108b7 */
[----:B------:R-:W-:Y:S02]  /*43a0*/  FFMA.FTZ R190, R82, R193, R11 ;  /* 0x000000c152be7223 */ /* 0x000fe4000001000b */
        /* <DEDUP_REMOVED lines=33> */
[C---:B------:R-:W-:Y:S01]  /*45c0*/  FFMA.FTZ R169, R165.reuse, R176, R210 ;  /* 0x000000b0a5a97223 */ /* 0x040fe200000100d2 */
        /* <DEDUP_REMOVED lines=11> */
[----:B------:R-:W-:Y:S01]  /*4680*/  FMUL.FTZ R161, R161, R174 ;  /* 0x000000aea1a17220 */ /* 0x000fe20000410000 */
[C---:B------:R-:W-:Y:S01]  /*4690*/  FFMA.FTZ R37, R85.reuse, R184, R37 ;  /* 0x000000b855257223 */ /* 0x040fe20000010025 */
        /* <DEDUP_REMOVED lines=15> */
[----:B---3--:R-:W-:Y:S01]  /*4790*/  FMUL.FTZ R145, R194, R7 ;  /* 0x00000007c2917220 */ /* 0x008fe20000410000 */
[----:B------:R-:W-:Y:S01]  /*47a0*/  FFMA.FTZ R209, R132, R209, R159 ;  /* 0x000000d184d17223 */ /* 0x000fe2000001009f */
[----:B------:R-:W-:Y:S01]  /*47b0*/  FADD.FTZ R168, R168, R161 ;  /* 0x000000a1a8a87221 */ /* 0x000fe20000010000 */
[----:B------:R-:W-:Y:S01]  /*47c0*/  FADD.FTZ R163, R163, R158 ;  /* 0x0000009ea3a37221 */ /* 0x000fe20000010000 */
[-C--:B0-----:R-:W-:Y:S01]  /*47d0*/  FFMA.FTZ R147, R192, R6.reuse, -R145 ;  /* 0x00000006c0937223 */ /* 0x081fe20000010891 */
[----:B------:R-:W-:Y:S01]  /*47e0*/  FMUL.FTZ R6, R194, R6 ;  /* 0x00000006c2067220 */ /* 0x000fe20000410000 */
        /* <DEDUP_REMOVED lines=10> */
[----:B------:R-:W-:Y:S01]  /*4890*/  P2R R6, PR, RZ, 0x8 ;  /* 0x00000008ff067803 */ /* 0x000fe20000000000 */
[----:B------:R-:W-:Y:S01]  /*48a0*/  FFMA.FTZ R5, R192, R5, R194 ;  /* 0x00000005c0057223 */ /* 0x000fe200000100c2 */
[----:B-1----:R-:W-:Y:S01]  /*48b0*/  FADD.FTZ R6, R198, R147 ;  /* 0x00000093c6067221 */ /* 0x002fe20000010000 */
[----:B------:R-:W-:Y:S01]  /*48c0*/  FFMA.FTZ R145, -R110, R157, R3 ;  /* 0x0000009d6e917223 */ /* 0x000fe20000010103 */
[----:B------:R-:W-:Y:S01]  /*48d0*/  FMUL.FTZ R159, R128, R160 ;  /* 0x000000a0809f7220 */ /* 0x000fe20000410000 */
[----:B--2---:R-:W-:Y:S01]  /*48e0*/  FADD.FTZ R7, R196, R7 ;  /* 0x00000007c4077221 */ /* 0x004fe20000010000 */
[----:B------:R-:W-:Y:S01]  /*48f0*/  FMUL.FTZ R147, R128, R156 ;  /* 0x0000009c80937220 */ /* 0x000fe20000410000 */
[----:B------:R-:W-:Y:S01]  /*4900*/  FFMA.FTZ R3, R0, -R3, RZ ;  /* 0x8000000300037223 */ /* 0x000fe200000100ff */
[----:B------:R-:W-:Y:S01]  /*4910*/  FFMA.FTZ R144, R110, -R133, R189 ;  /* 0x800000856e907223 */ /* 0x000fe200000100bd */
[C---:B------:R-:W-:Y:S01]  /*4920*/  FMUL.FTZ R161, R145.reuse, R159 ;  /* 0x0000009f91a17220 */ /* 0x040fe20000410000 */
[----:B------:R-:W-:Y:S01]  /*4930*/  FMUL.FTZ R146, R145, R147 ;  /* 0x0000009391927220 */ /* 0x000fe20000410000 */
[----:B------:R0:W-:Y:S01]  /*4940*/  @!P3 STS.128 [UR6+0x21b0], R4 ;  /* 0x0021b004ff00b988 */ /* 0x0001e20008000c06 */
[----:B------:R-:W-:Y:S01]  /*4950*/  FFMA.FTZ R158, R0, R189, RZ ;  /* 0x000000bd009e7223 */ /* 0x000fe200000100ff */
[C---:B------:R-:W-:Y:S01]  /*4960*/  FFMA.FTZ R3, R119.reuse, -R36, R3 ;  /* 0x8000002477037223 */ /* 0x040fe20000010003 */
[----:B------:R-:W-:Y:S01]  /*4970*/  FFMA.FTZ R36, -R108, R155, R36 ;  /* 0x0000009b6c247223 */ /* 0x000fe20000010124 */
[-C--:B------:R-:W-:Y:S01]  /*4980*/  FMUL.FTZ R165, R80, R147.reuse ;  /* 0x0000009350a57220 */ /* 0x080fe20000410000 */
[C---:B------:R-:W-:Y:S01]  /*4990*/  FFMA.FTZ R161, R144.reuse, R147, R161 ;  /* 0x0000009390a17223 */ /* 0x040fe200000100a1 */
[-C--:B------:R-:W-:Y:S01]  /*49a0*/  FFMA.FTZ R146, R144, R159.reuse, -R146 ;  /* 0x0000009f90927223 */ /* 0x080fe20000010892 */
[----:B------:R-:W-:Y:S01]  /*49b0*/  FMUL.FTZ R162, R80, R159 ;  /* 0x0000009f50a27220 */ /* 0x000fe20000410000 */
[----:B------:R-:W-:Y:S01]  /*49c0*/  FFMA.FTZ R147, R119, R188, R158 ;  /* 0x000000bc77937223 */ /* 0x000fe2000001009e */
[----:B------:R-:W-:Y:S01]  /*49d0*/  FMUL.FTZ R159, R129, R163 ;  /* 0x000000a3819f7220 */ /* 0x000fe20000410000 */
[----:B------:R-:W-:Y:S01]  /*49e0*/  FFMA.FTZ R188, R108, -R135, R188 ;  /* 0x800000876cbc7223 */ /* 0x000fe200000100bc */
[C---:B------:R-:W-:Y:S01]  /*49f0*/  FFMA.FTZ R3, R118.reuse, -R202, R3 ;  /* 0x800000ca76037223 */ /* 0x040fe20000010003 */
[----:B------:R-:W-:Y:S01]  /*4a00*/  FFMA.FTZ R158, R118, R190, R147 ;  /* 0x000000be769e7223 */ /* 0x000fe20000010093 */
[----:B------:R-:W-:Y:S01]  /*4a10*/  FFMA.FTZ R202, -R107, R154, R202 ;  /* 0x0000009a6bca7223 */ /* 0x000fe200000101ca */
[----:B0-----:R-:W-:Y:S01]  /*4a20*/  FMUL.FTZ R5, R129, R168 ;  /* 0x000000a881057220 */ /* 0x001fe20000410000 */
[----:B------:R-:W-:Y:S01]  /*4a30*/  FMUL.FTZ R147, R126, R173 ;  /* 0x000000ad7e937220 */ /* 0x000fe20000410000 */
[----:B------:R0:W-:Y:S01]  /*4a40*/  STS [R56+0x420], R165 ;  /* 0x000420a538007388 */ /* 0x0001e20000000800 */
[----:B------:R-:W-:Y:S01]  /*4a50*/  FMUL.FTZ R170, R138, R159 ;  /* 0x0000009f8aaa7220 */ /* 0x000fe20000410000 */
[----:B------:R-:W-:Y:S01]  /*4a60*/  FMUL.FTZ R7, R36, R5 ;  /* 0x0000000524077220 */ /* 0x000fe20000410000 */
[----:B------:R-:W-:Y:S01]  /*4a70*/  FFMA.FTZ R190, R107, -R137, R190 ;  /* 0x800000896bbe7223 */ /* 0x000fe200000100be */
[----:B------:R1:W-:Y:S01]  /*4a80*/  STS [R55+0x4], R162 ;  /* 0x000004a237007388 */ /* 0x0003e20000000800 */
[----:B------:R-:W-:Y:S01]  /*4a90*/  FFMA.FTZ R3, R117, -R180, R3 ;  /* 0x800000b475037223 */ /* 0x000fe20000010003 */
[-C--:B------:R-:W-:Y:S01]  /*4aa0*/  FFMA.FTZ R4, R188, R159.reuse, R7 ;  /* 0x0000009fbc047223 */ /* 0x080fe20000010007 */
[----:B------:R-:W-:Y:S01]  /*4ab0*/  FMUL.FTZ R7, R126, R172 ;  /* 0x000000ac7e077220 */ /* 0x000fe20000410000 */
[----:B------:R-:W-:Y:S01]  /*4ac0*/  FMUL.FTZ R159, R36, R159 ;  /* 0x0000009f249f7220 */ /* 0x000fe20000410000 */
[----:B------:R-:W-:Y:S01]  /*4ad0*/  FMUL.FTZ R6, R138, R5 ;  /* 0x000000058a067220 */ /* 0x000fe20000410000 */
[----:B0-----:R-:W-:Y:S01]  /*4ae0*/  FMUL.FTZ R165, R202, R147 ;  /* 0x00000093caa57220 */ /* 0x001fe20000410000 */
[----:B------:R0:W-:Y:S01]  /*4af0*/  STS [R55+0x8], R170 ;  /* 0x000008aa37007388 */ /* 0x0001e20000000800 */
[----:B------:R-:W-:Y:S01]  /*4b00*/  FFMA.FTZ R159, R188, R5, -R159 ;  /* 0x00000005bc9f7223 */ /* 0x000fe2000001089f */
[----:B------:R-:W-:Y:S01]  /*4b10*/  FFMA.FTZ R192, R116, -R206, R3 ;  /* 0x800000ce74c07223 */ /* 0x000fe20000010003 */
[-C--:B-1----:R-:W-:Y:S01]  /*4b20*/  FMUL.FTZ R162, R202, R7.reuse ;  /* 0x00000007caa27220 */ /* 0x082fe20000410000 */
[----:B------:R-:W-:Y:S01]  /*4b30*/  FFMA.FTZ R165, R190, R7, R165 ;  /* 0x00000007bea57223 */ /* 0x000fe200000100a5 */
[----:B------:R-:W-:Y:S01]  /*4b40*/  FFMA.FTZ R206, -R105, R152, R206 ;  /* 0x0000009869ce7223 */ /* 0x000fe200000101ce */
[----:B------:R-:W-:Y:S01]  /*4b50*/  FMUL.FTZ R3, R124, R176 ;  /* 0x000000b07c037220 */ /* 0x000fe20000410000 */
[-C--:B------:R-:W-:Y:S01]  /*4b60*/  FFMA.FTZ R5, R190, R147.reuse, -R162 ;  /* 0x00000093be057223 */ /* 0x080fe200000108a2 */
[----:B------:R-:W-:Y:S01]  /*4b70*/  FMUL.FTZ R162, R82, R147 ;  /* 0x0000009352a27220 */ /* 0x000fe20000410000 */
[----:B------:R-:W-:Y:S01]  /*4b80*/  FMUL.FTZ R147, R124, R177 ;  /* 0x000000b17c937220 */ /* 0x000fe20000410000 */
[----:B0-----:R-:W-:Y:S01]  /*4b90*/  FMUL.FTZ R170, R82, R7 ;  /* 0x0000000752aa7220 */ /* 0x001fe20000410000 */
[----:B------:R-:W-:Y:S01]  /*4ba0*/  FFMA.FTZ R7, R117, R200, R158 ;  /* 0x000000c875077223 */ /* 0x000fe2000001009e */
[----:B------:R0:W-:Y:S01]  /*4bb0*/  STS [R55+0x18], R184 ;  /* 0x000018b837007388 */ /* 0x0001e20000000800 */
[----:B------:R-:W-:Y:S01]  /*4bc0*/  FMUL.FTZ R194, R125, R178 ;  /* 0x000000b27dc27220 */ /* 0x000fe20000410000 */
[----:B------:R-:W-:Y:S01]  /*4bd0*/  FMUL.FTZ R198, R122, R181 ;  /* 0x000000b57ac67220 */ /* 0x000fe20000410000 */
[----:B------:R-:W-:Y:S01]  /*4be0*/  FFMA.FTZ R158, R116, R201, R7 ;  /* 0x000000c9749e7223 */ /* 0x000fe20000010007 */
[----:B------:R1:W-:Y:S01]  /*4bf0*/  STS [R55+0x14], R162 ;  /* 0x000014a237007388 */ /* 0x0003e20000000800 */
[----:B------:R-:W-:Y:S01]  /*4c00*/  FFMA.FTZ R201, R105, -R140, R201 ;  /* 0x8000008c69c97223 */ /* 0x000fe200000100c9 */
[----:B------:R-:W-:Y:S01]  /*4c10*/  FMUL.FTZ R7, R127, R164 ;  /* 0x000000a47f077220 */ /* 0x000fe20000410000 */
[----:B------:R-:W-:Y:S01]  /*4c20*/  FMUL.FTZ R196, R134, R194 ;  /* 0x000000c286c47220 */ /* 0x000fe20000410000 */
[----:B------:R2:W-:Y:S01]  /*4c30*/  STS [R55+0x10], R170 ;  /* 0x000010aa37007388 */ /* 0x0005e20000000800 */
[C---:B------:R-:W-:Y:S01]  /*4c40*/  FMUL.FTZ R179, R123.reuse, R182 ;  /* 0x000000b67bb37220 */ /* 0x040fe20000410000 */
[----:B0-----:R-:W-:Y:S01]  /*4c50*/  FMUL.FTZ R184, R84, R147 ;  /* 0x0000009354b87220 */ /* 0x001fe20000410000 */
[----:B------:R-:W-:Y:S01]  /*4c60*/  FMUL.FTZ R183, R123, R2 ;  /* 0x000000027bb77220 */ /* 0x000fe20000410000 */
[----:B------:R0:W-:Y:S01]  /*4c70*/  STS [R55+0xc], R6 ;  /* 0x00000c0637007388 */ /* 0x0001e20000000800 */
[----:B------:R-:W-:Y:S01]  /*4c80*/  FFMA.FTZ R180, -R106, R153, R180 ;  /* 0x000000996ab47223 */ /* 0x000fe200000101b4 */
[----:B-1----:R-:W-:Y:S01]  /*4c90*/  FMUL.FTZ R162, R206, R3 ;  /* 0x00000003cea27220 */ /* 0x002fe20000410000 */
[----:B------:R-:W-:Y:S01]  /*4ca0*/  FMUL.FTZ R208, R132, R183 ;  /* 0x000000b784d07220 */ /* 0x000fe20000410000 */
[----:B------:R1:W-:Y:S01]  /*4cb0*/  STS [R55+0x24], R184 ;  /* 0x000024b837007388 */ /* 0x0003e20000000800 */
[----:B------:R-:W-:Y:S01]  /*4cc0*/  FFMA.FTZ R200, R106, -R139, R200 ;  /* 0x8000008b6ac87223 */ /* 0x000fe200000100c8 */
[-C--:B--2---:R-:W-:Y:S01]  /*4cd0*/  FMUL.FTZ R170, R206, R147.reuse ;  /* 0x00000093ceaa7220 */ /* 0x084fe20000410000 */
[----:B------:R-:W-:Y:S01]  /*4ce0*/  FFMA.FTZ R162, R201, R147, -R162 ;  /* 0x00000093c9a27223 */ /* 0x000fe200000108a2 */
[----:B------:R-:W-:Y:S01]  /*4cf0*/  FFMA.FTZ R147, R115, -R205, R192 ;  /* 0x800000cd73937223 */ /* 0x000fe200000100c0 */
[----:B------:R-:W-:Y:S01]  /*4d00*/  FMUL.FTZ R192, R122, R11 ;  /* 0x0000000b7ac07220 */ /* 0x000fe20000410000 */
[-C--:B------:R-:W-:Y:S01]  /*4d10*/  FFMA.FTZ R171, R201, R3.reuse, R170 ;  /* 0x00000003c9ab7223 */ /* 0x080fe200000100aa */
[----:B------:R-:W-:Y:S01]  /*4d20*/  FMUL.FTZ R170, R84, R3 ;  /* 0x0000000354aa7220 */ /* 0x000fe20000410000 */
[----:B0-----:R-:W-:Y:S01]  /*4d30*/  FMUL.FTZ R6, R136, R7 ;  /* 0x0000000788067220 */ /* 0x001fe20000410000 */
[----:B------:R-:W-:Y:S01]  /*4d40*/  FFMA.FTZ R3, R115, R207, R158 ;  /* 0x000000cf73037223 */ /* 0x000fe2000001009e */
[C---:B------:R-:W-:Y:S01]  /*4d50*/  FFMA.FTZ R158, R114.reuse, -R186, R147 ;  /* 0x800000ba729e7223 */ /* 0x040fe20000010093 */
[C---:B------:R-:W-:Y:S01]  /*4d60*/  FFMA.FTZ R186, -R103.reuse, R150, R186 ;  /* 0x0000009667ba7223 */ /* 0x040fe200000101ba */
[----:B------:R0:W-:Y:S01]  /*4d70*/  STS [R55+0x20], R170 ;  /* 0x000020aa37007388 */ /* 0x0001e20000000800 */
[----:B------:R-:W-:Y:S01]  /*4d80*/  FFMA.FTZ R3, R114, R37, R3 ;  /* 0x0000002572037223 */ /* 0x000fe20000010003 */
[----:B------:R-:W-:Y:S01]  /*4d90*/  FFMA.FTZ R37, R103, -R142, R37 ;  /* 0x8000008e67257223 */ /* 0x000fe20000010025 */
[-C--:B------:R-:W-:Y:S01]  /*4da0*/  FMUL.FTZ R147, R186, R192.reuse ;  /* 0x000000c0ba937220 */ /* 0x080fe20000410000 */
[----:B------:R2:W-:Y:S01]  /*4db0*/  STS [R55+0x1c], R6 ;  /* 0x00001c0637007388 */ /* 0x0005e20000000800 */
[----:B-1----:R-:W-:Y:S01]  /*4dc0*/  FMUL.FTZ R184, R85, R192 ;  /* 0x000000c055b87220 */ /* 0x002fe20000410000 */
[----:B------:R-:W-:Y:S01]  /*4dd0*/  FADD.FTZ R161, RZ, R161 ;  /* 0x000000a1ffa17221 */ /* 0x000fe20000010000 */
[----:B------:R-:W-:Y:S01]  /*4de0*/  FADD.FTZ R146, RZ, R146 ;  /* 0x00000092ff927221 */ /* 0x000fe20000010000 */
[----:B------:R1:W-:Y:S01]  /*4df0*/  STS [R55+0x28], R196 ;  /* 0x000028c437007388 */ /* 0x0003e20000000800 */
[----:B------:R-:W-:Y:S01]  /*4e00*/  FFMA.FTZ R205, -R104, R151, R205 ;  /* 0x0000009768cd7223 */ /* 0x000fe200000101cd */
[----:B0-----:R-:W-:Y:S01]  /*4e10*/  FMUL.FTZ R170, R125, R10 ;  /* 0x0000000a7daa7220 */ /* 0x001fe20000410000 */
[----:B------:R-:W-:Y:S01]  /*4e20*/  FADD.FTZ R4, R161, R4 ;  /* 0x00000004a1047221 */ /* 0x000fe20000010000 */
[----:B------:R0:W-:Y:S01]  /*4e30*/  STS [R55+0x30], R184 ;  /* 0x000030b837007388 */ /* 0x0001e20000000800 */
[----:B------:R-:W-:Y:S01]  /*4e40*/  FADD.FTZ R146, R146, R159 ;  /* 0x0000009f92927221 */ /* 0x000fe20000010000 */
[----:B--2---:R-:W-:Y:S01]  /*4e50*/  FMUL.FTZ R6, R186, R198 ;  /* 0x000000c6ba067220 */ /* 0x004fe20000410000 */
[----:B------:R-:W-:Y:S01]  /*4e60*/  LEA R161, R113, -R100, 0x1 ;  /* 0x8000006471a17211 */ /* 0x000fe200078e08ff */
[----:B------:R-:W-:Y:S01]  /*4e70*/  STS [R55+0x3c], R208 ;  /* 0x00003cd037007388 */ /* 0x000fe20000000800 */
[----:B------:R-:W-:Y:S01]  /*4e80*/  FFMA.FTZ R207, R104, -R141, R207 ;  /* 0x8000008d68cf7223 */ /* 0x000fe200000100cf */
[C---:B------:R-:W-:Y:S01]  /*4e90*/  FFMA.FTZ R175, R37.reuse, R192, R6 ;  /* 0x000000c025af7223 */ /* 0x040fe20000010006 */
[----:B------:R-:W-:Y:S01]  /*4ea0*/  FFMA.FTZ R192, R37, R198, -R147 ;  /* 0x000000c625c07223 */ /* 0x000fe20000010893 */
[----:B------:R-:W-:Y:S01]  /*4eb0*/  FMUL.FTZ R6, R134, R170 ;  /* 0x000000aa86067220 */ /* 0x000fe20000410000 */
[----:B------:R-:W-:Y:S01]  /*4ec0*/  FMUL.FTZ R198, R85, R198 ;  /* 0x000000c655c67220 */ /* 0x000fe20000410000 */
[----:B-1----:R-:W-:Y:S01]  /*4ed0*/  FMUL.FTZ R196, R132, R179 ;  /* 0x000000b384c47220 */ /* 0x002fe20000410000 */
[----:B------:R-:W-:Y:S01]  /*4ee0*/  FMUL.FTZ R147, R180, R7 ;  /* 0x00000007b4937220 */ /* 0x000fe20000410000 */
[----:B0-----:R-:W-:Y:S01]  /*4ef0*/  FMUL.FTZ R184, R205, R170 ;  /* 0x000000aacdb87220 */ /* 0x001fe20000410000 */
[----:B------:R0:W-:Y:S01]  /*4f00*/  STS [R55+0x2c], R6 ;  /* 0x00002c0637007388 */ /* 0x0001e20000000800 */
[----:B------:R-:W-:Y:S01]  /*4f10*/  FADD.FTZ R4, R4, R165 ;  /* 0x000000a504047221 */ /* 0x000fe20000010000 */
[-C--:B------:R-:W-:Y:S01]  /*4f20*/  FFMA.FTZ R147, R200, R169.reuse, R147 ;  /* 0x000000a9c8937223 */ /* 0x080fe20000010093 */
[----:B------:R-:W-:Y:S01]  /*4f30*/  FMUL.FTZ R169, R180, R169 ;  /* 0x000000a9b4a97220 */ /* 0x000fe20000410000 */
[----:B------:R1:W-:Y:S01]  /*4f40*/  STS [R55+0x34], R198 ;  /* 0x000034c637007388 */ /* 0x0003e20000000800 */
[----:B------:R-:W-:Y:S01]  /*4f50*/  FADD.FTZ R5, R146, R5 ;  /* 0x0000000592057221 */ /* 0x000fe20000010000 */
[----:B------:R-:W-:Y:S01]  /*4f60*/  ISETP.GE.AND P1, PT, R161, 0x1, PT ;  /* 0x00000001a100780c */ /* 0x000fe20003f26270 */
[----:B------:R-:W-:Y:S01]  /*4f70*/  FADD.FTZ R4, R4, R147 ;  /* 0x0000009304047221 */ /* 0x000fe20000010000 */
[----:B------:R1:W-:Y:S01]  /*4f80*/  STS [R55+0x38], R196 ;  /* 0x000038c437007388 */ /* 0x0003e20000000800 */
[----:B------:R-:W-:Y:S01]  /*4f90*/  FFMA.FTZ R147, -R102, R149, R209 ;  /* 0x0000009566937223 */ /* 0x000fe200000101d1 */
[----:B0-----:R-:W-:Y:S01]  /*4fa0*/  FFMA.FTZ R6, R200, R7, -R169 ;  /* 0x00000007c8067223 */ /* 0x001fe200000108a9 */
[-C--:B------:R-:W-:Y:S01]  /*4fb0*/  FFMA.FTZ R7, R207, R194.reuse, R184 ;  /* 0x000000c2cf077223 */ /* 0x080fe200000100b8 */
[----:B------:R-:W-:Y:S01]  /*4fc0*/  BAR.SYNC.DEFER_BLOCKING 0x0 ;  /* 0x0000000000007b1d */ /* 0x000fe20000010000 */
[----:B------:R-:W-:Y:S01]  /*4fd0*/  FMUL.FTZ R194, R205, R194 ;  /* 0x000000c2cdc27220 */ /* 0x000fe20000410000 */
[----:B------:R-:W-:Y:S01]  /*4fe0*/  FADD.FTZ R5, R5, R6 ;  /* 0x0000000605057221 */ /* 0x000fe20000010000 */
[----:B------:R-:W-:Y:S01]  /*4ff0*/  FADD.FTZ R4, R4, R171 ;  /* 0x000000ab04047221 */ /* 0x000fe20000010000 */
[----:B------:R-:W-:Y:S01]  /*5000*/  FFMA.FTZ R146, R102, -R143, R148 ;  /* 0x8000008f66927223 */ /* 0x000fe20000010094 */
[----:B------:R-:W-:Y:S01]  /*5010*/  FFMA.FTZ R194, R207, R170, -R194 ;  /* 0x000000aacfc27223 */ /* 0x000fe200000108c2 */
[----:B------:R-:W-:Y:S01]  /*5020*/  FADD.FTZ R5, R5, R162 ;  /* 0x000000a205057221 */ /* 0x000fe20000010000 */
[C---:B------:R-:W-:Y:S01]  /*5030*/  FMUL.FTZ R159, R147.reuse, R183 ;  /* 0x000000b7939f7220 */ /* 0x040fe20000410000 */
[-C--:B------:R-:W-:Y:S01]  /*5040*/  FMUL.FTZ R6, R147, R179.reuse ;  /* 0x000000b393067220 */ /* 0x080fe20000410000 */
[----:B------:R-:W-:Y:S01]  /*5050*/  FADD.FTZ R4, R4, R7 ;  /* 0x0000000704047221 */ /* 0x000fe20000010000 */
[----:B------:R-:W-:Y:S01]  /*5060*/  FADD.FTZ R5, R5, R194 ;  /* 0x000000c205057221 */ /* 0x000fe20000010000 */
[C---:B------:R-:W-:Y:S01]  /*5070*/  ISETP.GE.AND P2, PT, R161.reuse, 0x21, PT ;  /* 0x00000021a100780c */ /* 0x040fe20003f46270 */
[C---:B------:R-:W-:Y:S01]  /*5080*/  FFMA.FTZ R159, R146.reuse, R179, R159 ;  /* 0x000000b3929f7223 */ /* 0x040fe2000001009f */
[C---:B------:R-:W-:Y:S01]  /*5090*/  ISETP.GE.AND P3, PT, R161.reuse, 0x41, PT ;  /* 0x00000041a100780c */ /* 0x040fe20003f66270 */
[----:B------:R-:W-:Y:S01]  /*50a0*/  FFMA.FTZ R6, R146, R183, -R6 ;  /* 0x000000b792067223 */ /* 0x000fe20000010806 */
[----:B------:R-:W-:Y:S01]  /*50b0*/  ISETP.GE.AND P4, PT, R161, 0x61, PT ;  /* 0x00000061a100780c */ /* 0x000fe20003f86270 */
[----:B------:R-:W-:Y:S01]  /*50c0*/  FADD.FTZ R4, R4, R175 ;  /* 0x000000af04047221 */ /* 0x000fe20000010000 */
[----:B------:R-:W-:Y:S01]  /*50d0*/  FADD.FTZ R5, R5, R192 ;  /* 0x000000c005057221 */ /* 0x000fe20000010000 */
[----:B------:R1:W0:Y:S01]  /*50e0*/  LDS R185, [R54+0x4a0] ;  /* 0x0004a00036b97984 */ /* 0x0002220000000800 */
[----:B------:R-:W-:Y:S09]  /*50f0*/  @!P1 BRA `(.L_x_16805) ;  /* 0x0000000000089947 */ /* 0x000ff20003800000 */
[----:B------:R-:W2:Y:S04]  /*5100*/  LDS R7, [R58+0x420] ;  /* 0x000420003a077984 */ /* 0x000ea80000000800 */
[----:B--2---:R2:W-:Y:S02]  /*5110*/  REDG.E.ADD.F32.FTZ.RN.STRONG.GPU desc[UR16][R8.64], R7 ;  /* 0x00000007080079a6 */ /* 0x0045e4000c12f310 */
.L_x_16805:
[----:B------:R-:W-:Y:S05]  /*5120*/  BSYNC.RECONVERGENT B0 ;  /* 0x0000000000007941 */ /* 0x000fea0003800200 */
.L_x_16804:
[----:B------:R-:W-:Y:S04]  /*5130*/  BSSY.RECONVERGENT B0, `(.L_x_16806) ;  /* 0x0000003000007945 */ /* 0x000fe80003800200 */
[----:B------:R-:W-:Y:S05]  /*5140*/  @!P2 BRA `(.L_x_16807) ;  /* 0x000000000004a947 */ /* 0x000fea0003800000 */
[----:B0-----:R3:W-:Y:S02]  /*5150*/  REDG.E.ADD.F32.FTZ.RN.STRONG.GPU desc[UR16][R8.64+0x80], R185 ;  /* 0x000080b9080079a6 */ /* 0x0017e4000c12f310 */
.L_x_16807:
[----:B------:R-:W-:Y:S05]  /*5160*/  BSYNC.RECONVERGENT B0 ;  /* 0x0000000000007941 */ /* 0x000fea0003800200 */
.L_x_16806:
[----:B--2---:R2:W4:Y:S01]  /*5170*/  LDS R7, [R53+0x520] ;  /* 0x0005200035077984 */ /* 0x0045220000000800 */
[----:B------:R-:W-:Y:S04]  /*5180*/  BSSY.RECONVERGENT B0, `(.L_x_16808) ;  /* 0x0000003000007945 */ /* 0x000fe80003800200 */
[----:B------:R-:W-:Y:S05]  /*5190*/  @!P3 BRA `(.L_x_16809) ;  /* 0x000000000004b947 */ /* 0x000fea0003800000 */
[----:B----4-:R4:W-:Y:S02]  /*51a0*/  REDG.E.ADD.F32.FTZ.RN.STRONG.GPU desc[UR16][R8.64+0x100], R7 ;  /* 0x00010007080079a6 */ /* 0x0109e4000c12f310 */
.L_x_16809:
[----:B------:R-:W-:Y:S05]  /*51b0*/  BSYNC.RECONVERGENT B0 ;  /* 0x0000000000007941 */ /* 0x000fea0003800200 */
.L_x_16808:
[----:B----4-:R4:W0:Y:S01]  /*51c0*/  LDS R7, [R52+0x5a0] ;  /* 0x0005a00034077984 */ /* 0x0108220000000800 */
[----:B------:R-:W-:Y:S04]  /*51d0*/  BSSY.RECONVERGENT B0, `(.L_x_16810) ;  /* 0x0000003000007945 */ /* 0x000fe80003800200 */
[----:B------:R-:W-:Y:S05]  /*51e0*/  @!P4 BRA `(.L_x_16811) ;  /* 0x000000000004c947 */ /* 0x000fea0003800000 */
[----:B0-----:R0:W-:Y:S02]  /*51f0*/  REDG.E.ADD.F32.FTZ.RN.STRONG.GPU desc[UR16][R8.64+0x180], R7 ;  /* 0x00018007080079a6 */ /* 0x0011e4000c12f310 */
.L_x_16811:
[----:B------:R-:W-:Y:S05]  /*5200*/  BSYNC.RECONVERGENT B0 ;  /* 0x0000000000007941 */ /* 0x000fea0003800200 */
.L_x_16810:
        /* <DEDUP_REMOVED lines=10> */
.L_x_16813:
[----:B------:R-:W-:Y:S05]  /*52b0*/  BSYNC.RECONVERGENT B0 ;  /* 0x0000000000007941 */ /* 0x000fea0003800200 */
.L_x_16812:
[----:B0-----:R0:W0:Y:S01]  /*52c0*/  LDS R7, [R50+0x6a0] ;  /* 0x0006a00032077984 */ /* 0x0010220000000800 */
[----:B------:R-:W-:Y:S04]  /*52d0*/  BSSY.RECONVERGENT B0, `(.L_x_16814) ;  /* 0x0000003000007945 */ /* 0x000fe80003800200 */
[----:B------:R-:W-:Y:S05]  /*52e0*/  @!P1 BRA `(.L_x_16815) ;  /* 0x0000000000049947 */ /* 0x000fea0003800000 */
[----:B0-----:R0:W-:Y:S02]  /*52f0*/  REDG.E.ADD.F32.FTZ.RN.STRONG.GPU desc[UR16][R8.64+0x280], R7 ;  /* 0x00028007080079a6 */ /* 0x0011e4000c12f310 */
.L_x_16815:
[----:B------:R-:W-:Y:S05]  /*5300*/  BSYNC.RECONVERGENT B0 ;  /* 0x0000000000007941 */ /* 0x000fea0003800200 */
.L_x_16814:
[----:B0-----:R0:W0:Y:S01]  /*5310*/  LDS R7, [R49+0x720] ;  /* 0x0007200031077984 */ /* 0x0010220000000800 */
[----:B------:R-:W-:Y:S04]  /*5320*/  BSSY.RECONVERGENT B0, `(.L_x_16816) ;  /* 0x0000003000007945 */ /* 0x000fe80003800200 */
[----:B------:R-:W-:Y:S05]  /*5330*/  @!P2 BRA `(.L_x_16817) ;  /* 0x000000000004a947 */ /* 0x000fea0003800000 */
[----:B0-----:R0:W-:Y:S02]  /*5340*/  REDG.E.ADD.F32.FTZ.RN.STRONG.GPU desc[UR16][R8.64+0x300], R7 ;  /* 0x00030007080079a6 */ /* 0x0011e4000c12f310 */
.L_x_16817:
[----:B------:R-:W-:Y:S05]  /*5350*/  BSYNC.RECONVERGENT B0 ;  /* 0x0000000000007941 */ /* 0x000fea0003800200 */
.L_x_16816:
[----:B0-----:R0:W0:Y:S01]  /*5360*/  LDS R7, [R48+0x7a0] ;  /* 0x0007a00030077984 */ /* 0x0010220000000800 */
[----:B------:R-:W-:Y:S04]  /*5370*/  BSSY.RECONVERGENT B0, `(.L_x_16818) ;  /* 0x0000003000007945 */ /* 0x000fe80003800200 */
[----:B------:R-:W-:Y:S05]  /*5380*/  @!P3 BRA `(.L_x_16819) ;  /* 0x000000000004b947 */ /* 0x000fea0003800000 */
[----:B0-----:R0:W-:Y:S02]  /*5390*/  REDG.E.ADD.F32.FTZ.RN.STRONG.GPU desc[UR16][R8.64+0x380], R7 ;  /* 0x00038007080079a6 */ /* 0x0011e4000c12f310 */
.L_x_16819:
[----:B------:R-:W-:Y:S05]  /*53a0*/  BSYNC.RECONVERGENT B0 ;  /* 0x0000000000007941 */ /* 0x000fea0003800200 */
.L_x_16818:
[----:B0-----:R0:W0:Y:S01]  /*53b0*/  LDS R7, [R47+0x820] ;  /* 0x000820002f077984 */ /* 0x0010220000000800 */
[----:B------:R-:W-:Y:S04]  /*53c0*/  BSSY.RECONVERGENT B0, `(.L_x_16820) ;  /* 0x0000003000007945 */ /* 0x000fe80003800200 */
[----:B------:R-:W-:Y:S05]  /*53d0*/  @!P4 BRA `(.L_x_16821) ;  /* 0x000000000004c947 */ /* 0x000fea0003800000 */
[----:B0-----:R0:W-:Y:S02]  /*53e0*/  REDG.E.ADD.F32.FTZ.RN.STRONG.GPU desc[UR16][R8.64+0x400], R7 ;  /* 0x00040007080079a6 */ /* 0x0011e4000c12f310 */
.L_x_16821:
[----:B------:R-:W-:Y:S05]  /*53f0*/  BSYNC.RECONVERGENT B0 ;  /* 0x0000000000007941 */ /* 0x000fea0003800200 */
.L_x_16820:
[----:B0-----:R0:W0:Y:S01]  /*5400*/  LDS R7, [R46+0x8a0] ;  /* 0x0008a0002e077984 */ /* 0x0010220000000800 */
[----:B------:R-:W-:Y:S04]  /*5410*/  BSSY.RECONVERGENT B0, `(.L_x_16822) ;  /* 0x0000003000007945 */ /* 0x000fe80003800200 */
[----:B------:R-:W-:Y:S05]  /*5420*/  @!P5 BRA `(.L_x_16823) ;  /* 0x000000000004d947 */ /* 0x000fea0003800000 */
[----:B0-----:R0:W-:Y:S02]  /*5430*/  REDG.E.ADD.F32.FTZ.RN.STRONG.GPU desc[UR16][R8.64+0x480], R7 ;  /* 0x00048007080079a6 */ /* 0x0011e4000c12f310 */
.L_x_16823:
[----:B------:R-:W-:Y:S05]  /*5440*/  BSYNC.RECONVERGENT B0 ;  /* 0x0000000000007941 */ /* 0x000fea0003800200 */
.L_x_16822:
        /* <DEDUP_REMOVED lines=10> */
.L_x_16825:
[----:B------:R-:W-:Y:S05]  /*54f0*/  BSYNC.RECONVERGENT B0 ;  /* 0x0000000000007941 */ /* 0x000fea0003800200 */
.L_x_16824:
[----:B0-----:R0:W0:Y:S01]  /*5500*/  LDS R7, [R44+0x9a0] ;  /* 0x0009a0002c077984 */ /* 0x0010220000000800 */
[----:B------:R-:W-:Y:S04]  /*5510*/  BSSY.RECONVERGENT B0, `(.L_x_16826) ;  /* 0x0000003000007945 */ /* 0x000fe80003800200 */
[----:B------:R-:W-:Y:S05]  /*5520*/  @!P1 BRA `(.L_x_16827) ;  /* 0x0000000000049947 */ /* 0x000fea0003800000 */
[----:B0-----:R0:W-:Y:S02]  /*5530*/  REDG.E.ADD.F32.FTZ.RN.STRONG.GPU desc[UR16][R8.64+0x580], R7 ;  /* 0x00058007080079a6 */ /* 0x0011e4000c12f310 */
.L_x_16827:
[----:B------:R-:W-:Y:S05]  /*5540*/  BSYNC.RECONVERGENT B0 ;  /* 0x0000000000007941 */ /* 0x000fea0003800200 */
.L_x_16826:
[----:B0-----:R0:W0:Y:S01]  /*5550*/  LDS R7, [R43+0xa20] ;  /* 0x000a20002b077984 */ /* 0x0010220000000800 */
[----:B------:R-:W-:Y:S04]  /*5560*/  BSSY.RECONVERGENT B0, `(.L_x_16828) ;  /* 0x0000003000007945 */ /* 0x000fe80003800200 */
[----:B------:R-:W-:Y:S05]  /*5570*/  @!P2 BRA `(.L_x_16829) ;  /* 0x000000000004a947 */ /* 0x000fea0003800000 */
[----:B0-----:R0:W-:Y:S02]  /*5580*/  REDG.E.ADD.F32.FTZ.RN.STRONG.GPU desc[UR16][R8.64+0x600], R7 ;  /* 0x00060007080079a6 */ /* 0x0011e4000c12f310 */
.L_x_16829:
[----:B------:R-:W-:Y:S05]  /*5590*/  BSYNC.RECONVERGENT B0 ;  /* 0x0000000000007941 */ /* 0x000fea0003800200 */
.L_x_16828:
[----:B0-----:R0:W0:Y:S01]  /*55a0*/  LDS R7, [R42+0xaa0] ;  /* 0x000aa0002a077984 */ /* 0x0010220000000800 */
[----:B------:R-:W-:Y:S04]  /*55b0*/  BSSY.RECONVERGENT B0, `(.L_x_16830) ;  /* 0x0000003000007945 */ /* 0x000fe80003800200 */
[----:B------:R-:W-:Y:S05]  /*55c0*/  @!P3 BRA `(.L_x_16831) ;  /* 0x000000000004b947 */ /* 0x000fea0003800000 */
[----:B0-----:R0:W-:Y:S02]  /*55d0*/  REDG.E.ADD.F32.FTZ.RN.STRONG.GPU desc[UR16][R8.64+0x680], R7 ;  /* 0x00068007080079a6 */ /* 0x0011e4000c12f310 */
.L_x_16831:
[----:B------:R-:W-:Y:S05]  /*55e0*/  BSYNC.RECONVERGENT B0 ;  /* 0x0000000000007941 */ /* 0x000fea0003800200 */
.L_x_16830:
[----:B0-----:R0:W0:Y:S01]  /*55f0*/  LDS R7, [R41+0xb20] ;  /* 0x000b200029077984 */ /* 0x0010220000000800 */
[----:B------:R-:W-:Y:S04]  /*5600*/  BSSY.RECONVERGENT B0, `(.L_x_16832) ;  /* 0x0000003000007945 */ /* 0x000fe80003800200 */
[----:B------:R-:W-:Y:S05]  /*5610*/  @!P4 BRA `(.L_x_16833) ;  /* 0x000000000004c947 */ /* 0x000fea0003800000 */
[----:B0-----:R0:W-:Y:S02]  /*5620*/  REDG.E.ADD.F32.FTZ.RN.STRONG.GPU desc[UR16][R8.64+0x700], R7 ;  /* 0x00070007080079a6 */ /* 0x0011e4000c12f310 */
.L_x_16833:
[----:B------:R-:W-:Y:S05]  /*5630*/  BSYNC.RECONVERGENT B0 ;  /* 0x0000000000007941 */ /* 0x000fea0003800200 */
.L_x_16832:
[----:B0-----:R0:W0:Y:S01]  /*5640*/  LDS R7, [R40+0xba0] ;  /* 0x000ba00028077984 */ /* 0x0010220000000800 */
[----:B------:R-:W-:Y:S01]  /*5650*/  BSSY.RECONVERGENT B0, `(.L_x_16834) ;  /* 0x0000005000007945 */ /* 0x000fe20003800200 */
[----:B------:R-:W-:Y:S01]  /*5660*/  FADD.FTZ R4, R4, R159 ;  /* 0x0000009f04047221 */ /* 0x000fe20000010000 */
[----:B------:R-:W-:Y:S02]  /*5670*/  FADD.FTZ R5, R5, R6 ;  /* 0x0000000605057221 */ /* 0x000fe40000010000 */
[----:B------:R-:W-:Y:S05]  /*5680*/  @!P5 BRA `(.L_x_16835) ;  /* 0x000000000004d947 */ /* 0x000fea0003800000 */
[----:B0-----:R0:W-:Y:S02]  /*5690*/  REDG.E.ADD.F32.FTZ.RN.STRONG.GPU desc[UR16][R8.64+0x780], R7 ;  /* 0x00078007080079a6 */ /* 0x0011e4000c12f310 */
.L_x_16835:
[----:B------:R-:W-:Y:S05]  /*56a0*/  BSYNC.RECONVERGENT B0 ;  /* 0x0000000000007941 */ /* 0x000fea0003800200 */
.L_x_16834:
[C---:B------:R-:W-:Y:S01]  /*56b0*/  FFMA.FTZ R6, R112.reuse, R148, R3 ;  /* 0x0000009470067223 */ /* 0x040fe20000010003 */
[----:B0-----:R-:W-:Y:S01]  /*56c0*/  FFMA.FTZ R7, R112, -R209, R158 ;  /* 0x800000d170077223 */ /* 0x001fe2000001009e */
[----:B------:R-:W0:Y:S01]  /*56d0*/  SHFL.DOWN PT, R3, R4, 0x1, 0x1f ;  /* 0x08201f0004037f89 */ /* 0x000e2200000e0000 */
[C---:B------:R-:W-:Y:S01]  /*56e0*/  ISETP.GT.AND P1, PT, R83.reuse, 0x1e, PT ;  /* 0x0000001e5300780c */ /* 0x040fe20003f24270 */
[----:B------:R-:W-:Y:S01]  /*56f0*/  FMUL.FTZ R154, R154, R173 ;  /* 0x000000ad9a9a7220 */ /* 0x000fe20000410000 */
[----:B------:R-:W-:Y:S01]  /*5700*/  ISETP.GT.AND P2, PT, R83, 0xf, PT ;  /* 0x0000000f5300780c */ /* 0x000fe20003f44270 */
[----:B---3--:R-:W3:Y:S01]  /*5710*/  SHFL.DOWN PT, R8, R5, 0x1, 0x1f ;  /* 0x08201f0005087f89 */ /* 0x008ee200000e0000 */
[----:B------:R-:W-:Y:S01]  /*5720*/  BSSY.RECONVERGENT B0, `(.L_x_16836) ;  /* 0x000006e000007945 */ /* 0x000fe20003800200 */
[----:B------:R-:W-:Y:S02]  /*5730*/  FFMA.FTZ R137, R137, R172, R154 ;  /* 0x000000ac89897223 */ /* 0x000fe4000001009a */
        /* <DEDUP_REMOVED lines=8> */
[----:B------:R-:W-:Y:S01]  /*57c0*/  FMUL.FTZ R9, R35, R11 ;  /* 0x0000000b23097220 */ /* 0x000fe20000410000 */
[----:B------:R-:W-:Y:S01]  /*57d0*/  FFMA.FTZ R143, R143, R182, R8 ;  /* 0x000000b68f8f7223 */ /* 0x000fe20000010008 */
[----:B------:R-:W3:Y:S01]  /*57e0*/  SHFL.DOWN PT, R158, R5, 0x2, 0x1f ;  /* 0x08401f00059e7f89 */ /* 0x000ee200000e0000 */
[----:B-1----:R-:W-:Y:S01]  /*57f0*/  @!P1 FADD.FTZ R7, R7, R148 ;  /* 0x0000009407079221 */ /* 0x002fe20000010000 */
[CC--:B------:R-:W-:Y:S01]  /*5800*/  FFMA.FTZ R148, R34.reuse, R2.reuse, -R3 ;  /* 0x0000000222947223 */ /* 0x0c0fe20000010803 */
[----:B------:R-:W-:Y:S01]  /*5810*/  FMUL.FTZ R3, R35, R2 ;  /* 0x0000000223037220 */ /* 0x000fe20000410000 */
[----:B------:R-:W1:Y:S01]  /*5820*/  SHFL.DOWN PT, R159, R6, 0x2, 0x1f ;  /* 0x08401f00069f7f89 */ /* 0x000e6200000e0000 */
[----:B------:R-:W-:Y:S01]  /*5830*/  ISETP.GT.AND P1, PT, R83, 0x1d, PT ;  /* 0x0000001d5300780c */ /* 0x000fe20003f24270 */
[----:B------:R-:W-:Y:S01]  /*5840*/  FMUL.FTZ R147, R147, R148 ;  /* 0x0000009493937220 */ /* 0x000fe20000410000 */
[C---:B------:R-:W-:Y:S01]  /*5850*/  FFMA.FTZ R3, R34.reuse, R182, R3 ;  /* 0x000000b622037223 */ /* 0x040fe20000010003 */
[----:B------:R-:W5:Y:S01]  /*5860*/  SHFL.DOWN PT, R162, R7, 0x2, 0x1f ;  /* 0x08401f0007a27f89 */ /* 0x000f6200000e0000 */
[----:B------:R-:W-:Y:S01]  /*5870*/  FFMA.FTZ R9, R34, R181, -R9 ;  /* 0x000000b522097223 */ /* 0x000fe20000010809 */
[----:B------:R-:W-:Y:S01]  /*5880*/  FMUL.FTZ R2, R151, R10 ;  /* 0x0000000a97027220 */ /* 0x000fe20000410000 */
[----:B------:R-:W-:Y:S01]  /*5890*/  FFMA.FTZ R147, R146, R3, R147 ;  /* 0x0000000392937223 */ /* 0x000fe20000010093 */
[-C--:B------:R-:W-:Y:S01]  /*58a0*/  FMUL.FTZ R3, R150, R181.reuse ;  /* 0x000000b596037220 */ /* 0x080fe20000410000 */
[----:B------:R-:W-:Y:S01]  /*58b0*/  FMUL.FTZ R181, R35, R181 ;  /* 0x000000b523b57220 */ /* 0x000fe20000410000 */
[----:B------:R-:W-:Y:S01]  /*58c0*/  FMUL.FTZ R186, R186, R9 ;  /* 0x00000009baba7220 */ /* 0x000fe20000410000 */
[-C--:B------:R-:W-:Y:S01]  /*58d0*/  FFMA.FTZ R141, R141, R178.reuse, R2 ;  /* 0x000000b28d8d7223 */ /* 0x080fe20000010002 */
[-C--:B------:R-:W-:Y:S01]  /*58e0*/  FFMA.FTZ R142, R142, R11.reuse, R3 ;  /* 0x0000000b8e8e7223 */ /* 0x080fe20000010003 */
[----:B------:R-:W-:Y:S01]  /*58f0*/  FMUL.FTZ R3, R35, R178 ;  /* 0x000000b223037220 */ /* 0x000fe20000410000 */
[----:B------:R-:W-:Y:S01]  /*5900*/  FFMA.FTZ R8, R34, R11, R181 ;  /* 0x0000000b22087223 */ /* 0x000fe200000100b5 */
[----:B------:R-:W-:Y:S01]  /*5910*/  FFMA.FTZ R98, R125, R141, R98 ;  /* 0x0000008d7d627223 */ /* 0x000fe20000010062 */
[----:B0-----:R-:W-:Y:S01]  /*5920*/  @!P1 FADD.FTZ R4, R4, R149 ;  /* 0x0000009504049221 */ /* 0x001fe20000010000 */
[C---:B------:R-:W-:Y:S01]  /*5930*/  FFMA.FTZ R2, R34.reuse, R10, -R3 ;  /* 0x0000000a22027223 */ /* 0x040fe20000010803 */
        /* <DEDUP_REMOVED lines=14> */
[CC--:B------:R-:W-:Y:S01]  /*5a20*/  FMUL.FTZ R3, R35.reuse, R177.reuse ;  /* 0x000000b123037220 */ /* 0x0c0fe20000410000 */
[----:B------:R-:W5:Y:S01]  /*5a30*/  SHFL.DOWN PT, R146, R7, 0x4, 0x1f ;  /* 0x08801f0007927f89 */ /* 0x000f6200000e0000 */
[----:B------:R-:W-:Y:S01]  /*5a40*/  FMUL.FTZ R177, R152, R177 ;  /* 0x000000b198b17220 */ /* 0x000fe20000410000 */
[----:B------:R-:W-:Y:S01]  /*5a50*/  FFMA.FTZ R207, R134, R141, R207 ;  /* 0x0000008d86cf7223 */ /* 0x000fe200000100cf */
[----:B------:R-:W-:Y:S01]  /*5a60*/  FFMA.FTZ R2, R34, R176, R3 ;  /* 0x000000b022027223 */ /* 0x000fe20000010003 */
[----:B------:R-:W-:Y:S01]  /*5a70*/  FMUL.FTZ R3, R35, R174 ;  /* 0x000000ae23037220 */ /* 0x000fe20000410000 */
[----:B------:R-:W-:Y:S01]  /*5a80*/  FFMA.FTZ R177, R140, R176, R177 ;  /* 0x000000b08cb17223 */ /* 0x000fe200000100b1 */
[----:B------:R-:W-:Y:S01]  /*5a90*/  FMUL.FTZ R206, R206, R9 ;  /* 0x00000009cece7220 */ /* 0x000fe20000410000 */
[----:B------:R-:W-:Y:S01]  /*5aa0*/  FFMA.FTZ R8, R85, R142, R8 ;  /* 0x0000008e55087223 */ /* 0x000fe20000010008 */
[-C--:B------:R-:W-:Y:S01]  /*5ab0*/  FFMA.FTZ R147, R132, R143.reuse, R147 ;  /* 0x0000008f84937223 */ /* 0x080fe20000010093 */
[----:B------:R-:W-:Y:S01]  /*5ac0*/  FFMA.FTZ R120, R123, R143, R120 ;  /* 0x0000008f7b787223 */ /* 0x000fe20000010078 */
[----:B------:R-:W-:Y:S01]  /*5ad0*/  FFMA.FTZ R201, R201, R2, R206 ;  /* 0x00000002c9c97223 */ /* 0x000fe200000100ce */
[-C--:B------:R-:W-:Y:S01]  /*5ae0*/  FMUL.FTZ R2, R153, R164.reuse ;  /* 0x000000a499027220 */ /* 0x080fe20000410000 */
[----:B0-----:R-:W-:Y:S01]  /*5af0*/  @!P1 FADD.FTZ R4, R4, R11 ;  /* 0x0000000b04049221 */ /* 0x001fe20000010000 */
[-C--:B------:R-:W-:Y:S01]  /*5b00*/  FFMA.FTZ R11, R34, R164.reuse, -R3 ;  /* 0x000000a4220b7223 */ /* 0x080fe20000010803 */
[----:B------:R-:W-:Y:S01]  /*5b10*/  FMUL.FTZ R3, R35, R164 ;  /* 0x000000a423037220 */ /* 0x000fe20000410000 */
[-C--:B------:R-:W-:Y:S01]  /*5b20*/  FFMA.FTZ R139, R139, R174.reuse, R2 ;  /* 0x000000ae8b8b7223 */ /* 0x080fe20000010002 */
[----:B-1----:R-:W-:Y:S01]  /*5b30*/  @!P1 FADD.FTZ R5, R5, R10 ;  /* 0x0000000a05059221 */ /* 0x002fe20000010000 */
[----:B------:R-:W-:Y:S01]  /*5b40*/  FMUL.FTZ R11, R180, R11 ;  /* 0x0000000bb40b7220 */ /* 0x000fe20000410000 */
[----:B------:R-:W-:Y:S01]  /*5b50*/  FFMA.FTZ R9, R34, R174, R3 ;  /* 0x000000ae22097223 */ /* 0x000fe20000010003 */
[-C--:B------:R-:W-:Y:S01]  /*5b60*/  FMUL.FTZ R3, R35, R172.reuse ;  /* 0x000000ac23037220 */ /* 0x080fe20000410000 */
[----:B---3--:R-:W-:Y:S01]  /*5b70*/  @!P1 FADD.FTZ R6, R6, R37 ;  /* 0x0000002506069221 */ /* 0x008fe20000010000 */
[----:B------:R-:W0:Y:S01]  /*5b80*/  SHFL.DOWN PT, R10, R5, 0x8, 0x1f ;  /* 0x09001f00050a7f89 */ /* 0x000e2200000e0000 */
[----:B------:R-:W-:Y:S01]  /*5b90*/  FFMA.FTZ R9, R200, R9, R11 ;  /* 0x00000009c8097223 */ /* 0x000fe2000001000b */
[----:B------:R-:W-:Y:S01]  /*5ba0*/  FFMA.FTZ R3, R34, R173, -R3 ;  /* 0x000000ad22037223 */ /* 0x000fe20000010803 */
[----:B-----5:R-:W-:Y:S01]  /*5bb0*/  @!P1 FADD.FTZ R7, R7, R146 ;  /* 0x0000009207079221 */ /* 0x020fe20000010000 */
[----:B------:R-:W1:Y:S01]  /*5bc0*/  SHFL.DOWN PT, R37, R4, 0x8, 0x1f ;  /* 0x09001f0004257f89 */ /* 0x000e6200000e0000 */
[----:B------:R-:W-:Y:S01]  /*5bd0*/  ISETP.GT.AND P1, PT, R83, 0x17, PT ;  /* 0x000000175300780c */ /* 0x000fe20003f24270 */
[-C--:B------:R-:W-:Y:S01]  /*5be0*/  FFMA.FTZ R96, R127, R139.reuse, R96 ;  /* 0x0000008b7f607223 */ /* 0x080fe20000010060 */
[----:B------:R-:W-:Y:S01]  /*5bf0*/  FFMA.FTZ R139, R136, R139, R9 ;  /* 0x0000008b888b7223 */ /* 0x000fe20000010009 */
[----:B------:R-:W3:Y:S01]  /*5c00*/  SHFL.DOWN PT, R141, R6, 0x8, 0x1f ;  /* 0x09001f00068d7f89 */ /* 0x000ee200000e0000 */
[----:B------:R-:W-:Y:S01]  /*5c10*/  FMUL.FTZ R9, R202, R3 ;  /* 0x00000003ca097220 */ /* 0x000fe20000410000 */
[C---:B------:R-:W-:Y:S01]  /*5c20*/  FMUL.FTZ R173, R35.reuse, R173 ;  /* 0x000000ad23ad7220 */ /* 0x040fe20000410000 */
[----:B------:R-:W-:Y:S01]  /*5c30*/  FMUL.FTZ R3, R35, R163 ;  /* 0x000000a323037220 */ /* 0x000fe20000410000 */
[----:B------:R-:W5:Y:S01]  /*5c40*/  SHFL.DOWN PT, R140, R7, 0x8, 0x1f ;  /* 0x09001f00078c7f89 */ /* 0x000f6200000e0000 */
[----:B------:R-:W-:Y:S01]  /*5c50*/  FADD.FTZ R87, R8, R87 ;  /* 0x0000005708577221 */ /* 0x000fe20000010000 */
[----:B------:R-:W-:Y:S01]  /*5c60*/  FFMA.FTZ R8, R84, R177, R201 ;  /* 0x000000b154087223 */ /* 0x000fe200000100c9 */
[C---:B------:R-:W-:Y:S01]  /*5c70*/  FFMA.FTZ R173, R34.reuse, R172, R173 ;  /* 0x000000ac22ad7223 */ /* 0x040fe200000100ad */
[----:B------:R-:W-:Y:S01]  /*5c80*/  FFMA.FTZ R3, R34, R168, -R3 ;  /* 0x000000a822037223 */ /* 0x000fe20000010803 */
[----:B------:R-:W-:Y:S01]  /*5c90*/  FADD.FTZ R86, R147, R86 ;  /* 0x0000005693567221 */ /* 0x000fe20000010000 */
[----:B------:R-:W-:Y:S01]  /*5ca0*/  FADD.FTZ R89, R8, R89 ;  /* 0x0000005908597221 */ /* 0x000fe20000010000 */
[----:B------:R-:W-:Y:S01]  /*5cb0*/  FFMA.FTZ R173, R190, R173, R9 ;  /* 0x000000adbead7223 */ /* 0x000fe20000010009 */
[----:B------:R-:W-:Y:S01]  /*5cc0*/  FMUL.FTZ R9, R36, R3 ;  /* 0x0000000324097220 */ /* 0x000fe20000410000 */
[----:B------:R-:W-:Y:S01]  /*5cd0*/  FFMA.FTZ R121, R122, R142, R121 ;  /* 0x0000008e7a797223 */ /* 0x000fe20000010079 */
[----:B------:R-:W-:Y:S01]  /*5ce0*/  FADD.FTZ R88, R207, R88 ;  /* 0x00000058cf587221 */ /* 0x000fe20000010000 */
[----:B------:R-:W-:Y:S01]  /*5cf0*/  FFMA.FTZ R99, R124, R177, R99 ;  /* 0x000000b17c637223 */ /* 0x000fe20000010063 */
[----:B0-----:R-:W-:Y:S01]  /*5d00*/  @!P1 FADD.FTZ R5, R5, R10 ;  /* 0x0000000a05059221 */ /* 0x001fe20000010000 */
[----:B------:R-:W-:Y:S01]  /*5d10*/  FADD.FTZ R90, R139, R90 ;  /* 0x0000005a8b5a7221 */ /* 0x000fe20000010000 */
[----:B-1----:R-:W-:-:S03]  /*5d20*/  @!P1 FADD.FTZ R4, R4, R37 ;  /* 0x0000002504049221 */ /* 0x002fc60000010000 */
        /* <DEDUP_REMOVED lines=13> */
.L_x_16837:
[----:B------:R-:W-:Y:S05]  /*5e00*/  BSYNC.RECONVERGENT B0 ;  /* 0x0000000000007941 */ /* 0x000fea0003800200 */
.L_x_16836:
[----:B---3--:R-:W-:Y:S01]  /*5e10*/  FMUL.FTZ R3, R35, R156 ;  /* 0x0000009c23037220 */ /* 0x008fe20000410000 */
[-C--:B0-----:R-:W-:Y:S01]  /*5e20*/  FMUL.FTZ R8, R155, R168.reuse ;  /* 0x000000a89b087220 */ /* 0x081fe20000410000 */
[C---:B------:R-:W-:Y:S01]  /*5e30*/  FMUL.FTZ R168, R35.reuse, R168 ;  /* 0x000000a823a87220 */ /* 0x040fe20000410000 */
[-C--:B------:R-:W-:Y:S01]  /*5e40*/  FMUL.FTZ R35, R35, R160.reuse ;  /* 0x000000a023237220 */ /* 0x080fe20000410000 */
[-C--:B-1----:R-:W-:Y:S01]  /*5e50*/  FFMA.FTZ R2, R34, R160.reuse, -R3 ;  /* 0x000000a022027223 */ /* 0x082fe20000010803 */
[----:B------:R-:W-:Y:S01]  /*5e60*/  ISETP.NE.AND P1, PT, R70, RZ, PT ;  /* 0x000000ff4600720c */ /* 0x000fe20003f25270 */
[----:B------:R-:W-:Y:S01]  /*5e70*/  FMUL.FTZ R160, R157, R160 ;  /* 0x000000a09da07220 */ /* 0x000fe20000410000 */
[CC--:B------:R-:W-:Y:S01]  /*5e80*/  FFMA.FTZ R3, R34.reuse, R163.reuse, R168 ;  /* 0x000000a322037223 */ /* 0x0c0fe200000100a8 */
        /* <DEDUP_REMOVED lines=28> */
.L_x_16839:
[----:B------:R-:W-:Y:S05]  /*6050*/  BSYNC.RECONVERGENT B0 ;  /* 0x0000000000007941 */ /* 0x000fea0003800200 */
.L_x_16838:
[----:B------:R-:W-:-:S04]  /*6060*/  UIADD3 UR4, UPT, UPT, UR4, 0x1, URZ ;  /* 0x0000000104047890 */ /* 0x000fc8000fffe0ff */
[----:B------:R-:W-:-:S09]  /*6070*/  UISETP.GE.AND UP0, UPT, UR4, UR8, UPT ;  /* 0x000000080400728c */ /* 0x000fd2000bf06270 */
[----:B------:R-:W-:Y:S05]  /*6080*/  BRA.U !UP0, `(.L_x_16840) ;  /* 0xffffffc108287547 */ /* 0x000fea000b83ffff */
.L_x_16790:
        /* <DEDUP_REMOVED lines=8> */
[----:B------:R-:W-:Y:S02]  /*6110*/  F2FP.BF16.F32.PACK_AB R27, R86, R87 ;  /* 0x00000057561b723e */ /* 0x000fe400000010ff */
[----:B------:R-:W-:Y:S02]  /*6120*/  F2FP.BF16.F32.PACK_AB R26, R88, R89 ;  /* 0x00000059581a723e */ /* 0x000fe400000010ff */
[----:B------:R-:W-:Y:S01]  /*6130*/  IADD3 R62, P1, PT, R62, -0x400, RZ ;  /* 0xfffffc003e3e7810 */ /* 0x000fe20007f3e0ff */
        /* <DEDUP_REMOVED lines=31> */
[----:B--2---:R1:W-:Y:S03]  /*6330*/  STG.E.128 desc[UR16][R2.64], R8 ;  /* 0x0000000802007986 */ /* 0x0043e6000c101d10 */
[----:B------:R-:W-:Y:S01]  /*6340*/  FADD.FTZ R87, R88, R87 ;  /* 0x0000005758577221 */ /* 0x000fe20000010000 */
[----:B------:R-:W-:Y:S03]  /*6350*/  BAR.SYNC.DEFER_BLOCKING 0x0 ;  /* 0x0000000000007b1d */ /* 0x000fe60000010000 */
[----:B------:R-:W-:Y:S01]  /*6360*/  FADD.FTZ R72, R87, R86 ;  /* 0x0000005657487221 */ /* 0x000fe20000010000 */
[----:B-1----:R-:W-:-:S04]  /*6370*/  IMAD.WIDE.U32 R2, R81, UR4, R12 ;  /* 0x0000000451027c25 */ /* 0x002fc8000f8e000c */
[----:B------:R-:W-:Y:S01]  /*6380*/  IMAD R0, R81, UR5, R3 ;  /* 0x0000000551007c24 */ /* 0x000fe2000f8e0203 */
[----:B-----5:R-:W-:-:S04]  /*6390*/  LEA R8, P0, R2, R28, 0x1 ;  /* 0x0000001c02087211 */ /* 0x020fc800078008ff */
        /* <DEDUP_REMOVED lines=9> */
.L_x_16788:
        /* <DEDUP_REMOVED lines=34> */
.L_x_16843:
[----:B------:R-:W-:Y:S05]  /*6650*/  BSYNC.RECONVERGENT B0 ;  /* 0x0000000000007941 */ /* 0x000fea0003800200 */
.L_x_16842:
        /* <DEDUP_REMOVED lines=26> */
.L_x_16845:
[----:B------:R-:W-:Y:S05]  /*6800*/  BSYNC.RECONVERGENT B0 ;  /* 0x0000000000007941 */ /* 0x000fea0003800200 */
.L_x_16844:
        /* <DEDUP_REMOVED lines=13> */
.L_x_16847:
        /* <DEDUP_REMOVED lines=27> */
.L_x_16846:
[----:B------:R-:W-:Y:S05]  /*6a90*/  EXIT ;  /* 0x000000000000794d */ /* 0x000fea0003800000 */
.L_x_16848:
        /* <DEDUP_REMOVED lines=14> */
.L_x_18785:


//--------------------- .text._Z25selective_scan_bwd_kernelI32Selective_Scan_bwd_kernel_traitsILi32ELi8ELb1ELb1ELb0ELb1ELb0EN3c108BFloat16ENS1_7complexIfEEEEv12SSMParamsBwd --------------------------
	.section	.text._Z25selective_scan_bwd_kernelI32Selective_Scan_bwd_kernel_traitsILi32ELi8ELb1ELb1ELb0ELb1ELb0EN3c108BFloat16ENS1_7complexIfEEEEv12SSMParamsBwd,"ax",@progbits
	.align	128
        .global         _Z25selective_scan_bwd_kernelI32Selective_Scan_bwd_kernel_traitsILi32ELi8ELb1ELb1ELb0ELb1ELb0EN3c108BFloat16ENS1_7complexIfEEEEv12SSMParamsBwd
        .type           _Z25selective_scan_bwd_kernelI32Selective_Scan_bwd_kernel_traitsILi32ELi8ELb1ELb1ELb0ELb1ELb0EN3c108BFloat16ENS1_7complexIfEEEEv12SSMParamsBwd,@function
        .size           _Z25selective_scan_bwd_kernelI32Selective_Scan_bwd_kernel_traitsILi32ELi8ELb1ELb1ELb0ELb1ELb0EN3c108BFloat16ENS1_7complexIfEEEEv12SSMParamsBwd,(.L_x_18786 - _Z25selective_scan_bwd_kernelI32Selective_Scan_bwd_kernel_traitsILi32ELi8ELb1ELb1ELb0ELb1ELb0EN3c108BFloat16ENS1_7complexIfEEEEv12SSMParamsBwd)
        .other          _Z25selective_scan_bwd_kernelI32Selective_Scan_bwd_kernel_traitsILi32ELi8ELb1ELb1ELb0ELb1ELb0EN3c108BFloat16ENS1_7complexIfEEEEv12SSMParamsBwd,@"STO_CUDA_ENTRY STV_DEFAULT"
_Z25selective_scan_bwd_kernelI32Selective_Scan_bwd_kernel_traitsILi32ELi8ELb1ELb1ELb0ELb1ELb0EN3c108BFloat16ENS1_7complexIfEEEEv12SSMParamsBwd:
.text._Z25selective_scan_bwd_kernelI32Selective_Scan_bwd_kernel_traitsILi32ELi8ELb1ELb1ELb0ELb1ELb0EN3c108BFloat16ENS1_7complexIfEEEEv12SSMParamsBwd:
        /* <DEDUP_REMOVED lines=204> */
.L_x_16917:
        /* <DEDUP_REMOVED lines=98> */
.L_x_16851:
[----:B------:R-:W-:Y:S05]  /*12e0*/  BSYNC.RECONVERGENT B0 ;  /* 0x0000000000007941 */ /* 0x000fea0003800200 */
.L_x_16850:
[----:B------:R-:W-:Y:S01]  /*12f0*/  BSSY.RECONVERGENT B0, `(.L_x_16852) ;  /* 0x0000027000007945 */ /* 0x000fe20003800200 */
[----:B------:R-:W-:Y:S01]  /*1300*/  HFMA2 R85, -RZ, RZ, 0, 0 ;  /* 0x00000000ff557431 */ /* 0x000fe200000001ff */
[----:B------:R-:W-:Y:S01]  /*1310*/  FSETP.GTU.FTZ.AND P4, PT, R105, 20, PT ;  /* 0x41a000006900780b */ /* 0x000fe20003f9c000 */
[----:B------:R-:W-:Y:S01]  /*1320*/  FADD.FTZ R107, R11, R74 ;  /* 0x0000004a0b6b7221 */ /* 0x000fe20000010000 */
[----:B------:R-:W-:Y:S01]  /*1330*/  MOV R86, RZ ;  /* 0x000000ff00567202 */ /* 0x000fe20000000f00 */
[----:B------:R-:W-:Y:S01]  /*1340*/  FFMA.FTZ R72, R9, R91, R72 ;  /* 0x0000005b09487223 */ /* 0x000fe20000010048 */
        /* <DEDUP_REMOVED lines=33> */
.L_x_16853:
[----:B------:R-:W-:Y:S05]  /*1560*/  BSYNC.RECONVERGENT B0 ;  /* 0x0000000000007941 */ /* 0x000fea0003800200 */
.L_x_16852:
        /* <DEDUP_REMOVED lines=39> */
.L_x_16855:
[----:B------:R-:W-:Y:S05]  /*17e0*/  BSYNC.RECONVERGENT B0 ;  /* 0x0000000000007941 */ /* 0x000fea0003800200 */
.L_x_16854:
        /* <DEDUP_REMOVED lines=32> */
.L_x_16857:
[----:B------:R-:W-:Y:S05]  /*19f0*/  BSYNC.RECONVERGENT B0 ;  /* 0x0000000000007941 */ /* 0x000fea0003800200 */
.L_x_16856:
        /* <DEDUP_REMOVED lines=32> */
.L_x_16859:
[----:B------:R-:W-:Y:S05]  /*1c00*/  BSYNC.RECONVERGENT B0 ;  /* 0x0000000000007941 */ /* 0x000fea0003800200 */
.L_x_16858:
        /* <DEDUP_REMOVED lines=32> */
.L_x_16861:
[----:B------:R-:W-:Y:S05]  /*1e10*/  BSYNC.RECONVERGENT B0 ;  /* 0x0000000000007941 */ /* 0x000fea0003800200 */
.L_x_16860:
        /* <DEDUP_REMOVED lines=32> */
.L_x_16863:
[----:B------:R-:W-:Y:S05]  /*2020*/  BSYNC.RECONVERGENT B0 ;  /* 0x0000000000007941 */ /* 0x000fea0003800200 */
.L_x_16862:
        /* <DEDUP_REMOVED lines=32> */
.L_x_16865:
[----:B------:R-:W-:Y:S05]  /*2230*/  BSYNC.RECONVERGENT B0 ;  /* 0x0000000000007941 */ /* 0x000fea0003800200 */
.L_x_16864:
        /* <DEDUP_REMOVED lines=62> */
.L_x_16916:
        /* <DEDUP_REMOVED lines=32> */
[----:B-----5:R-:W-:Y:S01]  /*2820*/  ULEA UR5, UR6, UR5, 0x18 ;  /* 0x0000000506057291 */ /* 0x020fe2000f8ec0ff */
[----:B------:R-:W-:Y:S01]  /*2830*/  FMUL.FTZ R4, R3, R103 ;  /* 0x0000006703047220 */ /* 0x000fe20000410000 */
[----:B------:R-:W-:Y:S01]  /*2840*/  FMUL.RZ R6, R5, 0.15915493667125701904 ;  /* 0x3e22f98305067820 */ /* 0x000fe2000040c000 */
[C---:B------:R-:W-:Y:S01]  /*2850*/  FMUL.FTZ R5, R3.reuse, R108 ;  /* 0x0000006c03057220 */ /* 0x040fe20000410000 */
[----:B------:R-:W-:Y:S01]  /*2860*/  FMUL.FTZ R2, R3, R110 ;  /* 0x0000006e03027220 */ /* 0x000fe20000410000 */
        /* <DEDUP_REMOVED lines=8> */
[----:B--2---:R-:W-:-:S07]  /*28f0*/  FMUL.FTZ R5, R35, R105 ;  /* 0x0000006923057220 */ /* 0x004fce0000410000 */
[----:B------:R-:W-:Y:S01]  /*2900*/  MUFU.SIN R137, R143 ;  /* 0x0000008f00897308 */ /* 0x000fe20000000400 */
[----:B0-----:R-:W-:-:S04]  /*2910*/  FMUL.FTZ R2, R35, R102 ;  /* 0x0000006623027220 */ /* 0x001fc80000410000 */
[----:B------:R-:W-:Y:S01]  /*2920*/  FMUL.RZ R7, R2, 0.15915493667125701904 ;  /* 0x3e22f98302077820 */ /* 0x000fe2000040c000 */
[----:B------:R-:W-:Y:S02]  /*2930*/  FMUL.FTZ R2, R3, R102 ;  /* 0x0000006603027220 */ /* 0x000fe40000410000 */
[----:B------:R-:W-:Y:S08]  /*2940*/  MUFU.COS R139, R143 ;  /* 0x0000008f008b7308 */ /* 0x000ff00000000000 */
[----:B------:R-:W-:Y:S08]  /*2950*/  MUFU.SIN R138, R6 ;  /* 0x00000006008a7308 */ /* 0x000ff00000000400 */
[----:B---3--:R0:W1:Y:S08]  /*2960*/  MUFU.COS R140, R6 ;  /* 0x00000006008c7308 */ /* 0x0080700000000000 */
[----:B------:R-:W-:Y:S01]  /*2970*/  MUFU.SIN R143, R8 ;  /* 0x00000008008f7308 */ /* 0x000fe20000000400 */
[----:B0-----:R-:W-:Y:S01]  /*2980*/  FMUL.RZ R6, R5, 0.15915493667125701904 ;  /* 0x3e22f98305067820 */ /* 0x001fe2000040c000 */
[----:B------:R-:W-:-:S06]  /*2990*/  FMUL.FTZ R5, R3, R105 ;  /* 0x0000006903057220 */ /* 0x000fcc0000410000 */
[----:B------:R0:W-:Y:S01]  /*29a0*/  MUFU.COS R149, R8 ;  /* 0x0000000800957308 */ /* 0x0001e20000000000 */
[C---:B-1----:R-:W-:Y:S01]  /*29b0*/  FMUL.FTZ R147, R145.reuse, R140 ;  /* 0x0000008c91937220 */ /* 0x042fe20000410000 */
[----:B------:R-:W-:-:S06]  /*29c0*/  FMUL.FTZ R145, R145, R138 ;  /* 0x0000008a91917220 */ /* 0x000fcc0000410000 */
[----:B------:R-:W-:Y:S01]  /*29d0*/  MUFU.SIN R141, R7 ;  /* 0x00000007008d7308 */ /* 0x000fe20000000400 */
[----:B0-----:R-:W0:Y:S07]  /*29e0*/  LDS.128 R8, [R131] ;  /* 0x0000000083087984 */ /* 0x001e2e0000000c00 */
[----:B------:R-:W-:Y:S08]  /*29f0*/  MUFU.COS R159, R7 ;  /* 0x00000007009f7308 */ /* 0x000ff00000000000 */
[----:B------:R-:W1:Y:S08]  /*2a00*/  MUFU.EX2 R168, R4 ;  /* 0x0000000400a87308 */ /* 0x000e700000000800 */
[----:B------:R-:W-:Y:S08]  /*2a10*/  MUFU.SIN R153, R6 ;  /* 0x0000000600997308 */ /* 0x000ff00000000400 */
[----:B------:R-:W-:Y:S01]  /*2a20*/  MUFU.COS R169, R6 ;  /* 0x0000000600a97308 */ /* 0x000fe20000000000 */
[C---:B-1----:R-:W-:Y:S01]  /*2a30*/  FMUL.FTZ R166, R168.reuse, R149 ;  /* 0x00000095a8a67220 */ /* 0x042fe20000410000 */
[----:B------:R-:W-:-:S06]  /*2a40*/  FMUL.FTZ R168, R168, R143 ;  /* 0x0000008fa8a87220 */ /* 0x000fcc0000410000 */
[----:B------:R1:W2:Y:S01]  /*2a50*/  MUFU.EX2 R170, R5 ;  /* 0x0000000500aa7308 */ /* 0x0002a20000000800 */
[C---:B0-----:R-:W-:Y:S02]  /*2a60*/  PRMT R156, R9.reuse, 0x7632, R156 ;  /* 0x00007632099c7816 */ /* 0x041fe4000000009c */
[----:B------:R-:W-:Y:S02]  /*2a70*/  PRMT R154, R10, 0x7632, R154 ;  /* 0x000076320a9a7816 */ /* 0x000fe4000000009a */
[----:B------:R-:W-:Y:S02]  /*2a80*/  SHF.L.U32 R138, R9, 0x10, RZ ;  /* 0x00000010098a7819 */ /* 0x000fe400000006ff */
[----:B------:R-:W-:Y:S01]  /*2a90*/  SHF.L.U32 R156, R156, 0x10, RZ ;  /* 0x000000109c9c7819 */ /* 0x000fe200000006ff */
[----:B------:R0:W3:Y:S01]  /*2aa0*/  MUFU.EX2 R162, R2 ;  /* 0x0000000200a27308 */ /* 0x0000e20000000800 */
[----:B-1----:R-:W1:Y:S01]  /*2ab0*/  LDS.128 R4, [R131+0x10] ;  /* 0x0000100083047984 */ /* 0x002e620000000c00 */
[----:B------:R-:W-:-:S06]  /*2ac0*/  SHF.L.U32 R154, R154, 0x10, RZ ;  /* 0x000000109a9a7819 */ /* 0x000fcc00000006ff */
[----:B------:R5:W-:Y:S01]  /*2ad0*/  MUFU.EX2 R160, R146 ;  /* 0x0000009200a07308 */ /* 0x000be20000000800 */
[-C--:B0-----:R-:W-:Y:S01]  /*2ae0*/  FMUL.FTZ R2, R3, R104.reuse ;  /* 0x0000006803027220 */ /* 0x081fe20000410000 */
[----:B------:R-:W-:Y:S01]  /*2af0*/  FMUL.FTZ R3, R35, R104 ;  /* 0x0000006823037220 */ /* 0x000fe20000410000 */
[C---:B--2---:R-:W-:Y:S01]  /*2b00*/  FMUL.FTZ R169, R170.reuse, R169 ;  /* 0x000000a9aaa97220 */ /* 0x044fe20000410000 */
[----:B------:R-:W-:Y:S02]  /*2b10*/  FMUL.FTZ R170, R170, R153 ;  /* 0x00000099aaaa7220 */ /* 0x000fe40000410000 */
[----:B------:R-:W-:Y:S01]  /*2b20*/  FMUL.RZ R151, R3, 0.15915493667125701904 ;  /* 0x3e22f98303977820 */ /* 0x000fe2000040c000 */
[----:B------:R-:W-:Y:S01]  /*2b30*/  FMUL.FTZ R3, R35, R107 ;  /* 0x0000006b23037220 */ /* 0x000fe20000410000 */
[----:B------:R0:W-:Y:S01]  /*2b40*/  MUFU.EX2 R165, R2 ;  /* 0x0000000200a57308 */ /* 0x0001e20000000800 */
[C---:B-----5:R-:W-:Y:S01]  /*2b50*/  FMUL.FTZ R146, R148.reuse, R139 ;  /* 0x0000008b94927220 */ /* 0x060fe20000410000 */
[----:B------:R-:W-:Y:S01]  /*2b60*/  FMUL.FTZ R148, R148, R137 ;  /* 0x0000008994947220 */ /* 0x000fe20000410000 */
[----:B------:R-:W-:Y:S01]  /*2b70*/  FMUL.RZ R3, R3, 0.15915493667125701904 ;  /* 0x3e22f98303037820 */ /* 0x000fe2000040c000 */
[----:B------:R-:W-:Y:S01]  /*2b80*/  SHF.L.U32 R137, R8, 0x10, RZ ;  /* 0x0000001008897819 */ /* 0x000fe200000006ff */
[C---:B---3--:R-:W-:Y:S01]  /*2b90*/  FMUL.FTZ R159, R162.reuse, R159 ;  /* 0x0000009fa29f7220 */ /* 0x048fe20000410000 */
[----:B------:R-:W-:Y:S01]  /*2ba0*/  FMUL.FTZ R162, R162, R141 ;  /* 0x0000008da2a27220 */ /* 0x000fe20000410000 */
[----:B------:R-:W-:Y:S01]  /*2bb0*/  SHF.L.U32 R139, R10, 0x10, RZ ;  /* 0x000000100a8b7819 */ /* 0x000fe200000006ff */
[----:B------:R-:W2:Y:S01]  /*2bc0*/  MUFU.COS R157, R3 ;  /* 0x00000003009d7308 */ /* 0x000ea20000000000 */
[----:B0-----:R-:W-:Y:S01]  /*2bd0*/  FMUL.FTZ R2, R35, R110 ;  /* 0x0000006e23027220 */ /* 0x001fe20000410000 */
[----:B------:R-:W-:-:S03]  /*2be0*/  SHF.L.U32 R141, R11, 0x10, RZ ;  /* 0x000000100b8d7819 */ /* 0x000fc600000006ff */
[----:B------:R-:W-:-:S03]  /*2bf0*/  FMUL.RZ R2, R2, 0.15915493667125701904 ;  /* 0x3e22f98302027820 */ /* 0x000fc6000040c000 */
[----:B------:R-:W-:Y:S08]  /*2c00*/  MUFU.SIN R144, R151 ;  /* 0x0000009700907308 */ /* 0x000ff00000000400 */
[----:B------:R-:W0:Y:S01]  /*2c10*/  MUFU.COS R150, R151 ;  /* 0x0000009700967308 */ /* 0x000e220000000000 */
[----:B--2---:R-:W-:Y:S01]  /*2c20*/  FMUL.FTZ R149, R160, R157 ;  /* 0x0000009da0957220 */ /* 0x004fe20000410000 */
[----:B------:R-:W-:-:S02]  /*2c30*/  PRMT R157, R8, 0x7632, R157 ;  /* 0x00007632089d7816 */ /* 0x000fc4000000009d */
[----:B-1----:R-:W-:Y:S02]  /*2c40*/  PRMT R153, R4, 0x7632, R153 ;  /* 0x0000763204997816 */ /* 0x002fe40000000099 */
[----:B------:R-:W-:Y:S02]  /*2c50*/  PRMT R152, R5, 0x7632, R152 ;  /* 0x0000763205987816 */ /* 0x000fe40000000098 */
[----:B------:R-:W1:Y:S01]  /*2c60*/  MUFU.COS R151, R2 ;  /* 0x0000000200977308 */ /* 0x000e620000000000 */
[----:B------:R-:W-:Y:S02]  /*2c70*/  SHF.L.U32 R157, R157, 0x10, RZ ;  /* 0x000000109d9d7819 */ /* 0x000fe400000006ff */
[----:B------:R-:W-:Y:S02]  /*2c80*/  SHF.L.U32 R153, R153, 0x10, RZ ;  /* 0x0000001099997819 */ /* 0x000fe400000006ff */
[----:B------:R-:W-:-:S03]  /*2c90*/  SHF.L.U32 R152, R152, 0x10, RZ ;  /* 0x0000001098987819 */ /* 0x000fc600000006ff */
[----:B------:R2:W3:Y:S01]  /*2ca0*/  MUFU.SIN R143, R2 ;  /* 0x00000002008f7308 */ /* 0x0004e20000000400 */
[----:B0-----:R-:W-:Y:S01]  /*2cb0*/  FMUL.FTZ R163, R165, R150 ;  /* 0x00000096a5a37220 */ /* 0x001fe20000410000 */
[----:B------:R-:W-:Y:S01]  /*2cc0*/  PRMT R150, R7, 0x7632, R150 ;  /* 0x0000763207967816 */ /* 0x000fe20000000096 */
[----:B------:R-:W-:Y:S01]  /*2cd0*/  FMUL.FTZ R165, R165, R144 ;  /* 0x00000090a5a57220 */ /* 0x000fe20000410000 */
[----:B------:R-:W-:Y:S02]  /*2ce0*/  SHF.L.U32 R144, R7, 0x10, RZ ;  /* 0x0000001007907819 */ /* 0x000fe400000006ff */
[----:B------:R-:W-:Y:S02]  /*2cf0*/  SHF.L.U32 R150, R150, 0x10, RZ ;  /* 0x0000001096967819 */ /* 0x000fe400000006ff */
[----:B------:R0:W5:Y:S01]  /*2d00*/  MUFU.SIN R155, R3 ;  /* 0x00000003009b7308 */ /* 0x0001620000000400 */
[----:B--2---:R-:W-:Y:S01]  /*2d10*/  P2R R2, PR, RZ, 0x4 ;  /* 0x00000004ff027803 */ /* 0x004fe20000000000 */
[----:B-1----:R-:W-:Y:S01]  /*2d20*/  FMUL.FTZ R2, R142, R151 ;  /* 0x000000978e027220 */ /* 0x002fe20000410000 */
[----:B------:R-:W-:-:S04]  /*2d30*/  PRMT R151, R6, 0x7632, R151 ;  /* 0x0000763206977816 */ /* 0x000fc80000000097 */
[----:B------:R-:W-:Y:S02]  /*2d40*/  SHF.L.U32 R151, R151, 0x10, RZ ;  /* 0x0000001097977819 */ /* 0x000fe400000006ff */
[----:B0-----:R-:W-:-:S04]  /*2d50*/  IADD3 R3, PT, PT, R121, UR4, RZ ;  /* 0x0000000479037c10 */ /* 0x001fc8000fffe0ff */
[----:B------:R-:W-:Y:S01]  /*2d60*/  SEL R140, R3, R58, !P2 ;  /* 0x0000003a038c7207 */ /* 0x000fe20005000000 */
[----:B---3--:R-:W-:Y:S01]  /*2d70*/  FMUL.FTZ R3, R142, R143 ;  /* 0x0000008f8e037220 */ /* 0x008fe20000410000 */
[----:B------:R-:W-:Y:S02]  /*2d80*/  SHF.L.U32 R142, R5, 0x10, RZ ;  /* 0x00000010058e7819 */ /* 0x000fe400000006ff */
[----:B------:R-:W-:Y:S01]  /*2d90*/  LEA R8, R140, UR5, 0x3 ;  /* 0x000000058c087c11 */ /* 0x000fe2000f8e18ff */
[----:B-----5:R-:W-:Y:S01]  /*2da0*/  FMUL.FTZ R160, R160, R155 ;  /* 0x0000009ba0a07220 */ /* 0x020fe20000410000 */
[----:B------:R-:W-:Y:S02]  /*2db0*/  PRMT R155, R11, 0x7632, R155 ;  /* 0x000076320b9b7816 */ /* 0x000fe4000000009b */
[----:B------:R-:W-:Y:S01]  /*2dc0*/  SHF.L.U32 R140, R4, 0x10, RZ ;  /* 0x00000010048c7819 */ /* 0x000fe200000006ff */
[----:B------:R0:W-:Y:S01]  /*2dd0*/  STS.64 [R8+0x10b0], R2 ;  /* 0x0010b00208007388 */ /* 0x0001e20000000a00 */
[----:B------:R-:W-:-:S02]  /*2de0*/  SHF.L.U32 R143, R6, 0x10, RZ ;  /* 0x00000010068f7819 */ /* 0x000fc400000006ff */
        /* <DEDUP_REMOVED lines=27> */
.L_x_16868:
[----:B------:R0:W1:Y:S02]  /*2fa0*/  LDS.64 R10, [R180+0x20b8] ;  /* 0x0020b800b40a7984 */ /* 0x0000640000000a00 */
.L_x_16869:
[----:B------:R-:W-:Y:S05]  /*2fb0*/  BSYNC.RECONVERGENT B0 ;  /* 0x0000000000007941 */ /* 0x000fea0003800200 */
.L_x_16867:
[----:B--2---:R-:W2:Y:S01]  /*2fc0*/  @P0 LDC R4, c[0x0][0x38c] ;  /* 0x0000e300ff040b82 */ /* 0x004ea20000000800 */
[----:B------:R-:W-:Y:S01]  /*2fd0*/  CS2R R8, SRZ ;  /* 0x0000000000087805 */ /* 0x000fe2000001ff00 */
[----:B--2---:R-:W-:-:S04]  /*2fe0*/  @P0 IMAD R5, R133, R4, UR4 ;  /* 0x0000000485050e24 */ /* 0x004fc8000f8e0204 */
[----:B------:R-:W-:-:S05]  /*2ff0*/  @P0 IMAD.WIDE R4, R5, 0x10, R18 ;  /* 0x0000001005040825 */ /* 0x000fca00078e0212 */
[----:B------:R2:W4:Y:S01]  /*3000*/  @P0 LDG.E.64 R8, desc[UR16][R4.64+0x8] ;  /* 0x0000081004080981 */ /* 0x000522000c1e1b00 */
        /* <DEDUP_REMOVED lines=16> */
[C---:B--2---:R-:W-:Y:S01]  /*3110*/  FFMA.FTZ R4, R112.reuse, R185, R7 ;  /* 0x000000b970047223 */ /* 0x044fe20000010007 */
[----:B------:R-:W-:Y:S01]  /*3120*/  FFMA.FTZ R6, R112, R187, R6 ;  /* 0x000000bb70067223 */ /* 0x000fe20000010006 */
[-C--:B------:R-:W-:Y:S01]  /*3130*/  FMUL.FTZ R201, R152, R105.reuse ;  /* 0x0000006998c97220 */ /* 0x080fe20000410000 */
[----:B------:R-:W-:Y:S01]  /*3140*/  FMUL.FTZ R203, R142, R105 ;  /* 0x000000698ecb7220 */ /* 0x000fe20000410000 */
[C---:B------:R-:W-:Y:S01]  /*3150*/  FMUL.FTZ R36, R145.reuse, R4 ;  /* 0x0000000491247220 */ /* 0x040fe20000410000 */
[-C--:B------:R-:W-:Y:S01]  /*3160*/  FMUL.FTZ R7, R145, R6.reuse ;  /* 0x0000000691077220 */ /* 0x080fe20000410000 */
[----:B------:R-:W-:Y:S01]  /*3170*/  FMUL.FTZ R207, R144, R107 ;  /* 0x0000006b90cf7220 */ /* 0x000fe20000410000 */
[----:B------:R-:W-:Y:S01]  /*3180*/  ISETP.GE.AND P1, PT, R89, 0x1, PT ;  /* 0x000000015900780c */ /* 0x000fe20003f26270 */
[C---:B------:R-:W-:Y:S01]  /*3190*/  FFMA.FTZ R5, R147.reuse, R6, -R36 ;  /* 0x0000000693057223 */ /* 0x040fe20000010824 */
[----:B------:R-:W-:Y:S01]  /*31a0*/  FFMA.FTZ R4, R147, R4, R7 ;  /* 0x0000000493047223 */ /* 0x000fe20000010007 */
[----:B------:R-:W-:Y:S01]  /*31b0*/  ISETP.NE.AND P6, PT, R181, 0x1f, PT ;  /* 0x0000001fb500780c */ /* 0x000fe20003fc5270 */
[----:B------:R-:W-:Y:S01]  /*31c0*/  ULEA UR6, UR4, UR5, 0x4 ;  /* 0x0000000504067291 */ /* 0x000fe2000f8e20ff */
[C---:B------:R-:W-:Y:S01]  /*31d0*/  FFMA.FTZ R5, R90.reuse, R193, R5 ;  /* 0x000000c15a057223 */ /* 0x040fe20000010005 */
[----:B------:R-:W-:Y:S01]  /*31e0*/  FFMA.FTZ R4, R90, R195, R4 ;  /* 0x000000c35a047223 */ /* 0x000fe20000010004 */
[----:B------:R-:W-:Y:S01]  /*31f0*/  ISETP.GE.AND P4, PT, R59, UR7, PT ;  /* 0x000000073b007c0c */ /* 0x000fe2000bf86270 */
[----:B------:R-:W-:Y:S01]  /*3200*/  BSSY.RECONVERGENT B0, `(.L_x_16870) ;  /* 0x00000eb000007945 */ /* 0x000fe20003800200 */
[C---:B------:R-:W-:Y:S01]  /*3210*/  FMUL.FTZ R36, R162.reuse, R5 ;  /* 0x00000005a2247220 */ /* 0x040fe20000410000 */
[----:B------:R-:W-:Y:S01]  /*3220*/  FMUL.FTZ R6, R162, R4 ;  /* 0x00000004a2067220 */ /* 0x000fe20000410000 */
[----:B------:R-:W-:-:S02]  /*3230*/  ISETP.GT.U32.AND P2, PT, R181, 0x1b, PT ;  /* 0x0000001bb500780c */ /* 0x000fc40003f44070 */
        /* <DEDUP_REMOVED lines=8> */
[----:B------:R-:W-:Y:S01]  /*32c0*/  FMUL.FTZ R5, R168, R37 ;  /* 0x00000025a8057220 */ /* 0x000fe20000410000 */
[----:B------:R-:W-:Y:S01]  /*32d0*/  ISETP.GT.U32.AND P3, PT, R181, 0x17, PT ;  /* 0x00000017b500780c */ /* 0x000fe20003f64070 */
[----:B------:R-:W-:Y:S01]  /*32e0*/  FMUL.FTZ R36, R145, R4 ;  /* 0x0000000491247220 */ /* 0x000fe20000410000 */
[----:B------:R-:W-:Y:S01]  /*32f0*/  ISETP.NE.OR P4, PT, R68, RZ, P4 ;  /* 0x000000ff4400720c */ /* 0x000fe20002785670 */
[-C--:B------:R-:W-:Y:S01]  /*3300*/  FFMA.FTZ R5, R166, R7.reuse, -R5 ;  /* 0x00000007a6057223 */ /* 0x080fe20000010805 */
[----:B------:R-:W-:Y:S01]  /*3310*/  FMUL.FTZ R7, R168, R7 ;  /* 0x00000007a8077220 */ /* 0x000fe20000410000 */
[-C--:B------:R-:W-:Y:S01]  /*3320*/  FFMA.FTZ R36, R147, R6.reuse, R36 ;  /* 0x0000000693247223 */ /* 0x080fe20000010024 */
[----:B------:R-:W-:Y:S01]  /*3330*/  FMUL.FTZ R6, R145, R6 ;  /* 0x0000000691067220 */ /* 0x000fe20000410000 */
[----:B------:R-:W-:Y:S01]  /*3340*/  ISETP.GT.U32.AND P5, PT, R181, 0xf, PT ;  /* 0x0000000fb500780c */ /* 0x000fe20003fa4070 */
        /* <DEDUP_REMOVED lines=10> */
[----:B------:R-:W-:-:S02]  /*33f0*/  FFMA.FTZ R7, R159, R36, R7 ;  /* 0x000000249f077223 */ /* 0x000fc40000010007 */
        /* <DEDUP_REMOVED lines=8> */
[----:B------:R-:W-:Y:S01]  /*3480*/  FMUL.FTZ R205, R150, R107 ;  /* 0x0000006b96cd7220 */ /* 0x000fe20000410000 */
[-C--:B------:R-:W-:Y:S01]  /*3490*/  FFMA.FTZ R194, R163, R36.reuse, -R190 ;  /* 0x00000024a3c27223 */ /* 0x080fe200000108be */
[----:B------:R-:W-:Y:S01]  /*34a0*/  FMUL.FTZ R36, R165, R36 ;  /* 0x00000024a5247220 */ /* 0x000fe20000410000 */
[----:B------:R-:W-:Y:S01]  /*34b0*/  FMUL.FTZ R190, R143, R104 ;  /* 0x000000688fbe7220 */ /* 0x000fe20000410000 */
[----:B------:R-:W-:-:S02]  /*34c0*/  FMUL.FTZ R6, R170, R37 ;  /* 0x00000025aa067220 */ /* 0x000fc40000410000 */
[----:B------:R-:W-:Y:S01]  /*34d0*/  FFMA.FTZ R5, R163, R192, R36 ;  /* 0x000000c0a3057223 */ /* 0x000fe20000010024 */
[----:B------:R-:W-:Y:S01]  /*34e0*/  FMUL.FTZ R192, R151, R104 ;  /* 0x0000006897c07220 */ /* 0x000fe20000410000 */
[----:B------:R-:W-:Y:S01]  /*34f0*/  FFMA.FTZ R194, R93, R190, R194 ;  /* 0x000000be5dc27223 */ /* 0x000fe200000100c2 */
[-C--:B------:R-:W-:Y:S01]  /*3500*/  FFMA.FTZ R6, R169, R4.reuse, R6 ;  /* 0x00000004a9067223 */ /* 0x080fe20000010006 */
[----:B------:R-:W-:Y:S01]  /*3510*/  FMUL.FTZ R4, R170, R4 ;  /* 0x00000004aa047220 */ /* 0x000fe20000410000 */
[----:B------:R-:W-:Y:S01]  /*3520*/  FFMA.FTZ R7, R93, R192, R5 ;  /* 0x000000c05d077223 */ /* 0x000fe20000010005 */
[C---:B------:R-:W-:Y:S01]  /*3530*/  FMUL.FTZ R196, R160.reuse, R194 ;  /* 0x000000c2a0c47220 */ /* 0x040fe20000410000 */
[----:B------:R-:W-:Y:S01]  /*3540*/  FMUL.FTZ R36, R165, R6 ;  /* 0x00000006a5247220 */ /* 0x000fe20000410000 */
[----:B------:R-:W-:Y:S01]  /*3550*/  FFMA.FTZ R4, R169, R37, -R4 ;  /* 0x00000025a9047223 */ /* 0x000fe20000010804 */
[-C--:B------:R-:W-:Y:S01]  /*3560*/  FMUL.FTZ R37, R160, R7.reuse ;  /* 0x00000007a0257220 */ /* 0x080fe20000410000 */
[----:B------:R-:W-:-:S02]  /*3570*/  FFMA.FTZ R7, R149, R7, R196 ;  /* 0x0000000795077223 */ /* 0x000fc400000100c4 */
[-C--:B------:R-:W-:Y:S01]  /*3580*/  FMUL.FTZ R5, R165, R4.reuse ;  /* 0x00000004a5057220 */ /* 0x080fe20000410000 */
[----:B------:R-:W-:Y:S01]  /*3590*/  FFMA.FTZ R4, R163, R4, -R36 ;  /* 0x00000004a3047223 */ /* 0x000fe20000010824 */
[----:B------:R-:W-:Y:S01]  /*35a0*/  FFMA.FTZ R194, R149, R194, -R37 ;  /* 0x000000c295c27223 */ /* 0x000fe20000010825 */
[----:B------:R-:W-:Y:S01]  /*35b0*/  FFMA.FTZ R36, R116, R205, R7 ;  /* 0x000000cd74247223 */ /* 0x000fe20000010007 */
[----:B------:R-:W-:Y:S01]  /*35c0*/  FFMA.FTZ R5, R163, R6, R5 ;  /* 0x00000006a3057223 */ /* 0x000fe20000010005 */
[----:B------:R-:W-:Y:S01]  /*35d0*/  FMUL.FTZ R6, R160, R4 ;  /* 0x00000004a0067220 */ /* 0x000fe20000410000 */
[----:B------:R-:W-:Y:S02]  /*35e0*/  FFMA.FTZ R194, R116, R207, R194 ;  /* 0x000000cf74c27223 */ /* 0x000fe400000100c2 */
[----:B------:R-:W2:Y:S01]  /*35f0*/  SHFL.UP PT, R7, R36, 0x1, RZ ;  /* 0x0420000024077989 */ /* 0x000ea200000e00ff */
[-C--:B------:R-:W-:Y:S01]  /*3600*/  FFMA.FTZ R37, R149, R5.reuse, R6 ;  /* 0x0000000595257223 */ /* 0x080fe20000010006 */
[----:B------:R-:W-:-:S02]  /*3610*/  FMUL.FTZ R196, R160, R5 ;  /* 0x00000005a0c47220 */ /* 0x000fc40000410000 */
[----:B------:R-:W5:Y:S02]  /*3620*/  SHFL.UP PT, R6, R194, 0x1, RZ ;  /* 0x04200000c2067989 */ /* 0x000f6400000e00ff */
        /* <DEDUP_REMOVED lines=94> */
[CC--:B0-----:R-:W-:Y:S01]  /*3c10*/  FMUL.FTZ R198, R196.reuse, R7.reuse ;  /* 0x00000007c4c67220 */ /* 0x0c1fe20000410000 */
[----:B------:R-:W-:Y:S01]  /*3c20*/  FFMA.FTZ R200, R159, R200, R211 ;  /* 0x000000c89fc87223 */ /* 0x000fe200000100d3 */
[----:B------:R-:W-:Y:S01]  /*3c30*/  FMUL.FTZ R209, R37, R7 ;  /* 0x0000000725d17220 */ /* 0x000fe20000410000 */
[----:B------:R-:W-:Y:S01]  /*3c40*/  FFMA.FTZ R213, R159, R213, -R206 ;  /* 0x000000d59fd57223 */ /* 0x000fe200000108ce */
[-C--:B-1----:R-:W-:Y:S01]  /*3c50*/  FFMA.FTZ R211, R37, R6.reuse, R198 ;  /* 0x0000000625d37223 */ /* 0x082fe200000100c6 */
[----:B------:R-:W-:Y:S01]  /*3c60*/  FADD.FTZ R200, R171, R200 ;  /* 0x000000c8abc87221 */ /* 0x000fe20000010000 */
[C---:B------:R-:W-:Y:S01]  /*3c70*/  FFMA.FTZ R209, R196.reuse, R6, -R209 ;  /* 0x00000006c4d17223 */ /* 0x040fe200000108d1 */
[----:B------:R-:W-:Y:S01]  /*3c80*/  FMUL.FTZ R206, R145, R204 ;  /* 0x000000cc91ce7220 */ /* 0x000fe20000410000 */
        /* <DEDUP_REMOVED lines=10> */
[-C--:B------:R-:W-:Y:S01]  /*3d30*/  FMUL.FTZ R213, R145, R198.reuse ;  /* 0x000000c691d57220 */ /* 0x080fe20000410000 */
[----:B------:R-:W1:Y:S01]  /*3d40*/  SHFL.UP PT, R5, R37, 0x10, RZ ;  /* 0x0600000025057989 */ /* 0x000e6200000e00ff */
[C---:B------:R-:W-:Y:S01]  /*3d50*/  FFMA.FTZ R198, R147.reuse, R198, -R215 ;  /* 0x000000c693c67223 */ /* 0x040fe200000108d7 */
[C---:B------:R-:W-:Y:S01]  /*3d60*/  FFMA.FTZ R211, R147.reuse, R204, -R211 ;  /* 0x000000cc93d37223 */ /* 0x040fe200000108d3 */
[----:B------:R-:W-:Y:S01]  /*3d70*/  FFMA.FTZ R213, R147, R200, R213 ;  /* 0x000000c893d57223 */ /* 0x000fe200000100d5 */
[----:B------:R-:W2:Y:S01]  /*3d80*/  SHFL.UP PT, R6, R194, 0x10, RZ ;  /* 0x06000000c2067989 */ /* 0x000ea200000e00ff */
[----:B------:R-:W-:Y:S01]  /*3d90*/  FADD.FTZ R215, R167, R198 ;  /* 0x000000c6a7d77221 */ /* 0x000fe20000010000 */
[----:B------:R-:W-:Y:S01]  /*3da0*/  FFMA.FTZ R209, R147, R202, R206 ;  /* 0x000000ca93d17223 */ /* 0x000fe200000100ce */
[----:B------:R-:W-:Y:S01]  /*3db0*/  ISETP.GE.AND P1, PT, R89, 0x10, PT ;  /* 0x000000105900780c */ /* 0x000fe20003f26270 */
[----:B------:R-:W3:Y:S01]  /*3dc0*/  SHFL.UP PT, R4, R196, 0x10, RZ ;  /* 0x06000000c4047989 */ /* 0x000ee200000e00ff */
        /* <DEDUP_REMOVED lines=8> */
[----:B------:R-:W-:-:S02]  /*3e50*/  FFMA.FTZ R210, R146, R215, -R204 ;  /* 0x000000d792d27223 */ /* 0x000fc400000108cc */
[----:B------:R-:W-:Y:S01]  /*3e60*/  FADD.FTZ R204, R158, R213 ;  /* 0x000000d59ecc7221 */ /* 0x000fe20000010000 */
[CC--:B0-----:R-:W-:Y:S01]  /*3e70*/  FMUL.FTZ R209, R37.reuse, R7.reuse ;  /* 0x0000000725d17220 */ /* 0x0c1fe20000410000 */
[C---:B------:R-:W-:Y:S01]  /*3e80*/  FMUL.FTZ R202, R196.reuse, R7 ;  /* 0x00000007c4ca7220 */ /* 0x040fe20000410000 */
[CC--:B-1----:R-:W-:Y:S01]  /*3e90*/  FMUL.FTZ R7, R37.reuse, R5.reuse ;  /* 0x0000000525077220 */ /* 0x0c2fe20000410000 */
[C---:B------:R-:W-:Y:S01]  /*3ea0*/  FMUL.FTZ R5, R196.reuse, R5 ;  /* 0x00000005c4057220 */ /* 0x040fe20000410000 */
[----:B------:R0:W1:Y:S01]  /*3eb0*/  SHFL.DOWN PT, R212, R204, 0x1, 0x1f ;  /* 0x08201f00ccd47f89 */ /* 0x00006200000e0000 */
[-C--:B--2---:R-:W-:Y:S01]  /*3ec0*/  FFMA.FTZ R209, R196, R6.reuse, -R209 ;  /* 0x00000006c4d17223 */ /* 0x084fe200000108d1 */
[----:B------:R-:W-:Y:S01]  /*3ed0*/  FFMA.FTZ R211, R37, R6, R202 ;  /* 0x0000000625d37223 */ /* 0x000fe200000100ca */
        /* <DEDUP_REMOVED lines=14> */
[----:B------:R0:W0:Y:S04]  /*3fc0*/  SHFL.UP PT, R9, R196, 0x1, RZ ;  /* 0x04200000c4097989 */ /* 0x00002800000e00ff */
[----:B------:R-:W0:Y:S04]  /*3fd0*/  SHFL.UP PT, R37, R37, 0x1, RZ ;  /* 0x0420000025257989 */ /* 0x000e2800000e00ff */
[----:B------:R-:W0:Y:S04]  /*3fe0*/  SHFL.UP PT, R194, R194, 0x1, RZ ;  /* 0x04200000c2c27989 */ /* 0x000e2800000e00ff */
[----:B------:R0:W0:Y:S01]  /*3ff0*/  SHFL.UP PT, R8, R36, 0x1, RZ ;  /* 0x0420000024087989 */ /* 0x00002200000e00ff */
        /* <DEDUP_REMOVED lines=11> */
.L_x_16871:
[----:B------:R-:W-:Y:S05]  /*40b0*/  BSYNC.RECONVERGENT B0 ;  /* 0x0000000000007941 */ /* 0x000fea0003800200 */
.L_x_16870:
        /* <DEDUP_REMOVED lines=17> */
.L_x_16873:
[----:B------:R-:W-:Y:S05]  /*41d0*/  BSYNC.RECONVERGENT B0 ;  /* 0x0000000000007941 */ /* 0x000fea0003800200 */
.L_x_16872:
        /* <DEDUP_REMOVED lines=16> */
.L_x_16875:
[----:B------:R-:W-:Y:S05]  /*42e0*/  BSYNC.RECONVERGENT B0 ;  /* 0x0000000000007941 */ /* 0x000fea0003800200 */
.L_x_16874:
        /* <DEDUP_REMOVED lines=16> */
.L_x_16877:
[----:B------:R-:W-:Y:S05]  /*43f0*/  BSYNC.RECONVERGENT B0 ;  /* 0x0000000000007941 */ /* 0x000fea0003800200 */
.L_x_16876:
        /* <DEDUP_REMOVED lines=16> */
.L_x_16879:
[----:B------:R-:W-:Y:S05]  /*4500*/  BSYNC.RECONVERGENT B0 ;  /* 0x0000000000007941 */ /* 0x000fea0003800200 */
.L_x_16878:
[----:B------:R-:W-:Y:S01]  /*4510*/  SHFL.DOWN PT, R212, R198, 0x1, 0x1f ;  /* 0x08201f00c6d47f89 */ /* 0x000fe200000e0000 */
[C---:B------:R-:W-:Y:S01]  /*4520*/  ISETP.NE.AND P2, PT, R68.reuse, RZ, PT ;  /* 0x000000ff4400720c */ /* 0x040fe20003f45270 */
[-C--:B-1----:R-:W-:Y:S01]  /*4530*/  FMUL.FTZ R196, R9, R208.reuse ;  /* 0x000000d009c47220 */ /* 0x082fe20000410000 */
[C---:B------:R-:W-:Y:S01]  /*4540*/  FMUL.FTZ R36, R37.reuse, R208 ;  /* 0x000000d025247220 */ /* 0x040fe20000410000 */
[----:B------:R-:W1:Y:S01]  /*4550*/  SHFL.IDX PT, R211, R7, RZ, 0x1f ;  /* 0x00001fff07d37589 */ /* 0x000e6200000e0000 */
[----:B------:R-:W-:Y:S01]  /*4560*/  ISETP.NE.AND P1, PT, R68, 0x1f, PT ;  /* 0x0000001f4400780c */ /* 0x000fe20003f25270 */
[-C--:B------:R-:W-:Y:S01]  /*4570*/  FFMA.FTZ R209, R37, R206.reuse, R196 ;  /* 0x000000ce25d17223 */ /* 0x080fe200000100c4 */
[----:B------:R-:W-:Y:S01]  /*4580*/  FFMA.FTZ R9, R9, R206, -R36 ;  /* 0x000000ce09097223 */ /* 0x000fe20000010824 */
[----:B------:R-:W5:Y:S01]  /*4590*/  SHFL.DOWN PT, R214, R200, 0x1, 0x1f ;  /* 0x08201f00c8d67f89 */ /* 0x000f6200000e0000 */
[----:B------:R-:W-:Y:S01]  /*45a0*/  IMAD.WIDE.U32 R36, R22, UR4, R32 ;  /* 0x0000000416247c25 */ /* 0x000fe2000f8e0020 */
[----:B------:R-:W-:Y:S01]  /*45b0*/  ISETP.NE.AND P3, PT, R68, RZ, PT ;  /* 0x000000ff4400720c */ /* 0x000fe20003f65270 */
[----:B------:R-:W-:Y:S01]  /*45c0*/  BSSY.RECONVERGENT B0, `(.L_x_16880) ;  /* 0x0000105000007945 */ /* 0x000fe20003800200 */
[----:B------:R-:W0:Y:S02]  /*45d0*/  SHFL.IDX PT, R210, R6, RZ, 0x1f ;  /* 0x00001fff06d27589 */ /* 0x000e2400000e0000 */
[----:B------:R-:W-:Y:S01]  /*45e0*/  @P2 FADD.FTZ R208, R8, R209 ;  /* 0x000000d108d02221 */ /* 0x000fe20000010000 */
[----:B------:R-:W-:Y:S01]  /*45f0*/  @P2 FADD.FTZ R206, R194, R9 ;  /* 0x00000009c2ce2221 */ /* 0x000fe20000010000 */
[----:B------:R-:W0:Y:S01]  /*4600*/  SHFL.DOWN PT, R216, R202, 0x1, 0x1f ;  /* 0x08201f00cad87f89 */ /* 0x000e2200000e0000 */
[----:B------:R-:W-:-:S02]  /*4610*/  IMAD R9, R23, UR4, R37 ;  /* 0x0000000417097c24 */ /* 0x000fc4000f8e0225 */
[C---:B------:R-:W-:Y:S01]  /*4620*/  FMUL.FTZ R37, R3.reuse, R208 ;  /* 0x000000d003257220 */ /* 0x040fe20000410000 */
[-C--:B------:R-:W-:Y:S01]  /*4630*/  FMUL.FTZ R3, R3, R206.reuse ;  /* 0x000000ce03037220 */ /* 0x080fe20000410000 */
[----:B------:R-:W0:Y:S01]  /*4640*/  SHFL.DOWN PT, R213, R204, 0x1, 0x1f ;  /* 0x08201f00ccd57f89 */ /* 0x000e2200000e0000 */
[----:B------:R-:W-:Y:S01]  /*4650*/  LEA R8, P2, R36, R77, 0x2 ;  /* 0x0000004d24087211 */ /* 0x000fe200078410ff */
[C---:B------:R-:W-:Y:S01]  /*4660*/  FFMA.FTZ R206, R2.reuse, R206, -R37 ;  /* 0x000000ce02ce7223 */ /* 0x040fe20000010825 */
[----:B------:R-:W-:Y:S01]  /*4670*/  FFMA.FTZ R2, R2, R208, R3 ;  /* 0x000000d002027223 */ /* 0x000fe20000010003 */
[----:B--23--:R-:W2:Y:S01]  /*4680*/  SHFL.IDX PT, R200, R200, RZ, 0x1f ;  /* 0x00001fffc8c87589 */ /* 0x00cea200000e0000 */
[----:B------:R-:W-:Y:S01]  /*4690*/  LEA.HI.X R9, R36, R75, R9, 0x2, P2 ;  /* 0x0000004b24097211 */ /* 0x000fe200010f1409 */
[----:B------:R-:W-:Y:S01]  /*46a0*/  FADD.FTZ R189, R189, R206 ;  /* 0x000000cebdbd7221 */ /* 0x000fe20000010000 */
[----:B------:R-:W-:Y:S01]  /*46b0*/  FADD.FTZ R3, R191, R2 ;  /* 0x00000002bf037221 */ /* 0x000fe20000010000 */
[----:B-1----:R-:W-:Y:S01]  /*46c0*/  @P1 FMUL.FTZ R209, R212, R211 ;  /* 0x000000d3d4d11220 */ /* 0x002fe20000410000 */
[----:B------:R-:W1:Y:S02]  /*46d0*/  SHFL.IDX PT, R198, R198, RZ, 0x1f ;  /* 0x00001fffc6c67589 */ /* 0x000e6400000e0000 */
[----:B------:R-:W-:Y:S01]  /*46e0*/  FMUL.FTZ R2, R148, R3 ;  /* 0x0000000394027220 */ /* 0x000fe20000410000 */
[----:B-----5:R-:W-:Y:S01]  /*46f0*/  @P1 FMUL.FTZ R37, R214, R211 ;  /* 0x000000d3d6251220 */ /* 0x020fe20000410000 */
[----:B----4-:R-:W3:Y:S02]  /*4700*/  SHFL.IDX PT, R204, R204, RZ, 0x1f ;  /* 0x00001fffcccc7589 */ /* 0x010ee400000e0000 */
[-C--:B------:R-:W-:Y:S01]  /*4710*/  FFMA.FTZ R2, R146, R189.reuse, -R2 ;  /* 0x000000bd92027223 */ /* 0x080fe20000010802 */
[-C--:B0-----:R-:W-:Y:S01]  /*4720*/  @P1 FFMA.FTZ R209, R214, R210.reuse, R209 ;  /* 0x000000d2d6d11223 */ /* 0x081fe200000100d1 */
[----:B------:R-:W-:Y:S01]  /*4730*/  @P1 FFMA.FTZ R36, R212, R210, -R37 ;  /* 0x000000d2d4241223 */ /* 0x000fe20000010825 */
[----:B------:R-:W-:Y:S01]  /*4740*/  FMUL.FTZ R37, R148, R189 ;  /* 0x000000bd94257220 */ /* 0x000fe20000410000 */
[----:B------:R-:W-:Y:S01]  /*4750*/  FFMA.FTZ R187, R112, R187, R2 ;  /* 0x000000bb70bb7223 */ /* 0x000fe20000010002 */
[----:B------:R-:W-:Y:S01]  /*4760*/  @P1 FADD.FTZ R211, R216, R209 ;  /* 0x000000d1d8d31221 */ /* 0x000fe20000010000 */
[----:B------:R-:W0:Y:S01]  /*4770*/  SHFL.IDX PT, R202, R202, RZ, 0x1f ;  /* 0x00001fffcaca7589 */ /* 0x000e2200000e0000 */
[----:B------:R-:W-:Y:S01]  /*4780*/  FFMA.FTZ R37, R146, R3, R37 ;  /* 0x0000000392257223 */ /* 0x000fe20000010025 */
[----:B------:R-:W-:Y:S01]  /*4790*/  @P1 FADD.FTZ R210, R213, R36 ;  /* 0x00000024d5d21221 */ /* 0x000fe20000010000 */
[----:B------:R-:W-:-:S02]  /*47a0*/  FMUL.FTZ R191, R211, R11 ;  /* 0x0000000bd3bf7220 */ /* 0x000fc40000410000 */
[----:B------:R-:W-:Y:S01]  /*47b0*/  FFMA.FTZ R185, R112, R185, R37 ;  /* 0x000000b970b97223 */ /* 0x000fe20000010025 */
[C---:B------:R-:W-:Y:S01]  /*47c0*/  FMUL.FTZ R36, R210.reuse, R11 ;  /* 0x0000000bd2247220 */ /* 0x040fe20000410000 */
[-C--:B------:R-:W-:Y:S02]  /*47d0*/  FFMA.FTZ R210, R210, R10.reuse, R191 ;  /* 0x0000000ad2d27223 */ /* 0x080fe400000100bf */
[----:B------:R-:W-:Y:S01]  /*47e0*/  FMUL.FTZ R2, R145, R185 ;  /* 0x000000b991027220 */ /* 0x000fe20000410000 */
[----:B------:R-:W-:Y:S01]  /*47f0*/  FFMA.FTZ R211, R211, R10, -R36 ;  /* 0x0000000ad3d37223 */ /* 0x000fe20000010824 */
        /* <DEDUP_REMOVED lines=30> */
[----:B------:R-:W-:Y:S01]  /*49e0*/  FFMA.FTZ R197, R92, R197, R37 ;  /* 0x000000c55cc57223 */ /* 0x000fe20000010025 */
[-C--:B------:R-:W-:Y:S01]  /*49f0*/  FMUL.FTZ R194, R170, R178.reuse ;  /* 0x000000b2aac27220 */ /* 0x080fe20000410000 */
[----:B------:R-:W-:Y:S01]  /*4a00*/  FFMA.FTZ R179, R169, R178, -R196 ;  /* 0x000000b2a9b37223 */ /* 0x000fe200000108c4 */
[----:B------:R-:W-:Y:S01]  /*4a10*/  FFMA.FTZ R186, R92, R199, R186 ;  /* 0x000000c75cba7223 */ /* 0x000fe200000100ba */
[----:B------:R-:W-:Y:S01]  /*4a20*/  FMUL.FTZ R196, R177, R105 ;  /* 0x00000069b1c47220 */ /* 0x000fe20000410000 */
        /* <DEDUP_REMOVED lines=34> */
[C---:B------:R-:W-:Y:S01]  /*4c50*/  FFMA.FTZ R205, R116.reuse, R205, R163 ;  /* 0x000000cd74cd7223 */ /* 0x040fe200000100a3 */
[----:B------:R-:W-:Y:S01]  /*4c60*/  FFMA.FTZ R207, R116, R207, R159 ;  /* 0x000000cf74cf7223 */ /* 0x000fe2000001009f */
[C---:B------:R-:W-:Y:S01]  /*4c70*/  FFMA.FTZ R162, R147.reuse, R172, -R162 ;  /* 0x000000ac93a27223 */ /* 0x040fe200000108a2 */
[----:B------:R-:W-:Y:S01]  /*4c80*/  FFMA.FTZ R145, R147, R160, R145 ;  /* 0x000000a093917223 */ /* 0x000fe20000010091 */
[----:B--2---:R-:W-:Y:S01]  /*4c90*/  FMUL.FTZ R147, R200, R7 ;  /* 0x00000007c8937220 */ /* 0x004fe20000410000 */
[----:B------:R-:W-:Y:S01]  /*4ca0*/  FMUL.FTZ R169, R109, R170 ;  /* 0x000000aa6da97220 */ /* 0x000fe20000410000 */
[----:B------:R-:W-:Y:S01]  /*4cb0*/  FADD.FTZ R167, R167, R162 ;  /* 0x000000a2a7a77221 */ /* 0x000fe20000010000 */
[----:B------:R-:W-:Y:S01]  /*4cc0*/  FADD.FTZ R145, R164, R145 ;  /* 0x00000091a4917221 */ /* 0x000fe20000010000 */
[-C--:B-1----:R-:W-:Y:S01]  /*4cd0*/  FFMA.FTZ R149, R198, R6.reuse, -R147 ;  /* 0x00000006c6957223 */ /* 0x082fe20000010893 */
[----:B------:R-:W-:Y:S01]  /*4ce0*/  FMUL.FTZ R147, R200, R5 ;  /* 0x00000005c8937220 */ /* 0x000fe20000410000 */
[C---:B------:R-:W-:Y:S01]  /*4cf0*/  FMUL.FTZ R159, R148.reuse, R167 ;  /* 0x000000a7949f7220 */ /* 0x040fe20000410000 */
[-C--:B------:R-:W-:Y:S01]  /*4d00*/  FMUL.FTZ R148, R148, R145.reuse ;  /* 0x0000009194947220 */ /* 0x080fe20000410000 */
[C---:B------:R-:W-:Y:S01]  /*4d10*/  FMUL.FTZ R6, R200.reuse, R6 ;  /* 0x00000006c8067220 */ /* 0x040fe20000410000 */
[-C--:B------:R-:W-:Y:S01]  /*4d20*/  FMUL.FTZ R200, R200, R4.reuse ;  /* 0x00000004c8c87220 */ /* 0x080fe20000410000 */
[C---:B------:R-:W-:Y:S01]  /*4d30*/  FFMA.FTZ R159, R146.reuse, R145, R159 ;  /* 0x00000091929f7223 */ /* 0x040fe2000001009f */
[----:B------:R-:W-:Y:S01]  /*4d40*/  FFMA.FTZ R148, R146, R167, -R148 ;  /* 0x000000a792947223 */ /* 0x000fe20000010894 */
[----:B------:R-:W-:Y:S01]  /*4d50*/  FFMA.FTZ R4, R198, R4, -R147 ;  /* 0x00000004c6047223 */ /* 0x000fe20000010893 */
[----:B------:R-:W-:Y:S01]  /*4d60*/  FFMA.FTZ R147, -R132, R157, R3 ;  /* 0x0000009d84937223 */ /* 0x000fe20000010103 */
[----:B------:R-:W-:Y:S01]  /*4d70*/  FADD.FTZ R158, R158, R159 ;  /* 0x0000009f9e9e7221 */ /* 0x000fe20000010000 */
[----:B------:R-:W-:Y:S01]  /*4d80*/  FADD.FTZ R161, R161, R148 ;  /* 0x00000094a1a17221 */ /* 0x000fe20000010000 */
[----:B------:R-:W-:Y:S01]  /*4d90*/  FFMA.FTZ R7, R198, R7, R6 ;  /* 0x00000007c6077223 */ /* 0x000fe20000010006 */
[----:B------:R-:W-:Y:S01]  /*4da0*/  P2R R6, PR, RZ, 0x8 ;  /* 0x00000008ff067803 */ /* 0x000fe20000000000 */
[-C--:B------:R-:W-:Y:S01]  /*4db0*/  FMUL.FTZ R148, R158, R110.reuse ;  /* 0x0000006e9e947220 */ /* 0x080fe20000410000 */
[----:B------:R-:W-:Y:S01]  /*4dc0*/  FMUL.FTZ R162, R161, R110 ;  /* 0x0000006ea1a27220 */ /* 0x000fe20000410000 */
[----:B---3--:R-:W-:Y:S01]  /*4dd0*/  FADD.FTZ R6, R204, R149 ;  /* 0x00000095cc067221 */ /* 0x008fe20000010000 */
[----:B------:R-:W-:Y:S01]  /*4de0*/  FFMA.FTZ R146, R132, -R137, R189 ;  /* 0x8000008984927223 */ /* 0x000fe200000100bd */
[C---:B------:R-:W-:Y:S01]  /*4df0*/  FMUL.FTZ R159, R147.reuse, R148 ;  /* 0x00000094939f7220 */ /* 0x040fe20000410000 */
[----:B------:R-:W-:Y:S01]  /*4e00*/  FMUL.FTZ R149, R147, R162 ;  /* 0x000000a293957220 */ /* 0x000fe20000410000 */
[----:B------:R-:W-:Y:S01]  /*4e10*/  FFMA.FTZ R5, R198, R5, R200 ;  /* 0x00000005c6057223 */ /* 0x000fe200000100c8 */
[----:B0-----:R-:W-:Y:S01]  /*4e20*/  FADD.FTZ R7, R202, R7 ;  /* 0x00000007ca077221 */ /* 0x001fe20000010000 */
[----:B------:R-:W-:Y:S01]  /*4e30*/  FFMA.FTZ R164, R0, -R3, RZ ;  /* 0x8000000300a47223 */ /* 0x000fe200000100ff */
[CC--:B------:R-:W-:Y:S01]  /*4e40*/  FMUL.FTZ R166, R91.reuse, R148.reuse ;  /* 0x000000945ba67220 */ /* 0x0c0fe20000410000 */
[C---:B------:R-:W-:Y:S01]  /*4e50*/  FFMA.FTZ R149, R146.reuse, R148, R149 ;  /* 0x0000009492957223 */ /* 0x040fe20000010095 */
[-C--:B------:R-:W-:Y:S01]  /*4e60*/  FFMA.FTZ R148, R146, R162.reuse, -R159 ;  /* 0x000000a292947223 */ /* 0x080fe2000001089f */
[----:B------:R-:W-:Y:S01]  /*4e70*/  FMUL.FTZ R159, R91, R162 ;  /* 0x000000a25b9f7220 */ /* 0x000fe20000410000 */
[----:B------:R0:W-:Y:S01]  /*4e80*/  @!P3 STS.128 [UR6+0x21b0], R4 ;  /* 0x0021b004ff00b988 */ /* 0x0001e20008000c06 */
[----:B------:R-:W-:Y:S01]  /*4e90*/  FFMA.FTZ R162, R0, R189, RZ ;  /* 0x000000bd00a27223 */ /* 0x000fe200000100ff */
[----:B------:R-:W-:Y:S01]  /*4ea0*/  FFMA.FTZ R3, R111, -R185, R164 ;  /* 0x800000b96f037223 */ /* 0x000fe200000100a4 */
[----:B------:R-:W-:Y:S01]  /*4eb0*/  FMUL.FTZ R168, R145, R103 ;  /* 0x0000006791a87220 */ /* 0x000fe20000410000 */
[----:B------:R-:W-:Y:S01]  /*4ec0*/  FFMA.FTZ R185, -R130, R156, R185 ;  /* 0x0000009c82b97223 */ /* 0x000fe200000101b9 */
[----:B------:R-:W-:Y:S01]  /*4ed0*/  FFMA.FTZ R162, R111, R187, R162 ;  /* 0x000000bb6fa27223 */ /* 0x000fe200000100a2 */
[----:B------:R1:W-:Y:S01]  /*4ee0*/  STS [R55+0x420], R166 ;  /* 0x000420a637007388 */ /* 0x0003e20000000800 */
[----:B------:R-:W-:Y:S01]  /*4ef0*/  FMUL.FTZ R163, R112, R168 ;  /* 0x000000a870a37220 */ /* 0x000fe20000410000 */
[----:B------:R-:W-:Y:S01]  /*4f00*/  FFMA.FTZ R187, R130, -R138, R187 ;  /* 0x8000008a82bb7223 */ /* 0x000fe200000100bb */
[----:B------:R-:W-:Y:S01]  /*4f10*/  FFMA.FTZ R162, R115, R10, R162 ;  /* 0x0000000a73a27223 */ /* 0x000fe200000100a2 */
[----:B------:R2:W-:Y:S01]  /*4f20*/  STS [R54+0x4], R159 ;  /* 0x0000049f36007388 */ /* 0x0005e20000000800 */
[----:B------:R-:W-:Y:S01]  /*4f30*/  FFMA.FTZ R10, R127, -R139, R10 ;  /* 0x8000008b7f0a7223 */ /* 0x000fe2000001000a */
[----:B------:R-:W-:Y:S01]  /*4f40*/  FMUL.FTZ R171, R114, R196 ;  /* 0x000000c472ab7220 */ /* 0x000fe20000410000 */
[----:B------:R-:W-:Y:S01]  /*4f50*/  FMUL.FTZ R179, R183, R107 ;  /* 0x0000006bb7b37220 */ /* 0x000fe20000410000 */
[----:B0-----:R-:W-:Y:S01]  /*4f60*/  FMUL.FTZ R4, R167, R103 ;  /* 0x00000067a7047220 */ /* 0x001fe20000410000 */
[----:B------:R0:W-:Y:S01]  /*4f70*/  STS [R54+0x8], R163 ;  /* 0x000008a336007388 */ /* 0x0001e20000000800 */
[----:B-1----:R-:W-:Y:S01]  /*4f80*/  FFMA.FTZ R166, R115, -R36, R3 ;  /* 0x8000002473a67223 */ /* 0x002fe20000010003 */
[----:B------:R-:W-:Y:S01]  /*4f90*/  FFMA.FTZ R36, -R127, R154, R36 ;  /* 0x0000009a7f247223 */ /* 0x000fe20000010124 */
[----:B------:R-:W-:Y:S01]  /*4fa0*/  FMUL.FTZ R6, R185, R4 ;  /* 0x00000004b9067220 */ /* 0x000fe20000410000 */
[-C--:B------:R-:W-:Y:S01]  /*4fb0*/  FMUL.FTZ R7, R160, R108.reuse ;  /* 0x0000006ca0077220 */ /* 0x080fe20000410000 */
[----:B--2---:R-:W-:Y:S01]  /*4fc0*/  FMUL.FTZ R159, R172, R108 ;  /* 0x0000006cac9f7220 */ /* 0x004fe20000410000 */
[----:B------:R-:W-:Y:S01]  /*4fd0*/  FMUL.FTZ R5, R112, R4 ;  /* 0x0000000470057220 */ /* 0x000fe20000410000 */
[-C--:B------:R-:W-:Y:S01]  /*4fe0*/  FFMA.FTZ R164, R187, R168.reuse, R6 ;  /* 0x000000a8bba47223 */ /* 0x080fe20000010006 */
[----:B------:R-:W-:Y:S01]  /*4ff0*/  FMUL.FTZ R168, R185, R168 ;  /* 0x000000a8b9a87220 */ /* 0x000fe20000410000 */
[C---:B------:R-:W-:Y:S01]  /*5000*/  FMUL.FTZ R6, R36.reuse, R7 ;  /* 0x0000000724067220 */ /* 0x040fe20000410000 */
[----:B0-----:R-:W-:Y:S01]  /*5010*/  FMUL.FTZ R163, R36, R159 ;  /* 0x0000009f24a37220 */ /* 0x001fe20000410000 */
[----:B------:R-:W-:Y:S01]  /*5020*/  FFMA.FTZ R165, R113, -R11, R166 ;  /* 0x8000000b71a57223 */ /* 0x000fe200000100a6 */
[----:B------:R-:W-:Y:S01]  /*5030*/  FFMA.FTZ R3, R187, R4, -R168 ;  /* 0x00000004bb037223 */ /* 0x000fe200000108a8 */
[C---:B------:R-:W-:Y:S01]  /*5040*/  FFMA.FTZ R168, R10.reuse, R159, -R6 ;  /* 0x0000009f0aa87223 */ /* 0x040fe20000010806 */
[-C--:B------:R-:W-:Y:S01]  /*5050*/  FFMA.FTZ R4, R10, R7.reuse, R163 ;  /* 0x000000070a047223 */ /* 0x080fe200000100a3 */
[----:B------:R-:W-:Y:S01]  /*5060*/  FFMA.FTZ R163, R113, R188, R162 ;  /* 0x000000bc71a37223 */ /* 0x000fe200000100a2 */
[----:B------:R-:W-:Y:S01]  /*5070*/  FMUL.FTZ R7, R90, R7 ;  /* 0x000000075a077220 */ /* 0x000fe20000410000 */
[C---:B------:R-:W-:Y:S01]  /*5080*/  FFMA.FTZ R162, R118.reuse, -R186, R165 ;  /* 0x800000ba76a27223 */ /* 0x040fe200000100a5 */
[----:B------:R-:W-:Y:S01]  /*5090*/  FFMA.FTZ R186, -R125, R153, R186 ;  /* 0x000000997dba7223 */ /* 0x000fe200000101ba */
[----:B------:R-:W-:Y:S01]  /*50a0*/  FFMA.FTZ R6, R118, R197, R163 ;  /* 0x000000c576067223 */ /* 0x000fe200000100a3 */
[----:B------:R-:W-:Y:S01]  /*50b0*/  FMUL.FTZ R163, R37, R106 ;  /* 0x0000006a25a37220 */ /* 0x000fe20000410000 */
[----:B------:R-:W-:Y:S01]  /*50c0*/  FMUL.FTZ R166, R174, R102 ;  /* 0x00000066aea67220 */ /* 0x000fe20000410000 */
[----:B------:R-:W-:Y:S01]  /*50d0*/  FMUL.FTZ R159, R90, R159 ;  /* 0x0000009f5a9f7220 */ /* 0x000fe20000410000 */
[----:B------:R0:W-:Y:S01]  /*50e0*/  STS [R54+0x10], R7 ;  /* 0x0000100736007388 */ /* 0x0001e20000000800 */
[----:B------:R-:W-:Y:S01]  /*50f0*/  FFMA.FTZ R197, R125, -R140, R197 ;  /* 0x8000008c7dc57223 */ /* 0x000fe200000100c5 */
[----:B------:R-:W-:Y:S01]  /*5100*/  FMUL.FTZ R176, R186, R163 ;  /* 0x000000a3bab07220 */ /* 0x000fe20000410000 */
[----:B------:R-:W-:Y:S01]  /*5110*/  FFMA.FTZ R165, R117, R203, R6 ;  /* 0x000000cb75a57223 */ /* 0x000fe20000010006 */
[----:B------:R1:W-:Y:S01]  /*5120*/  STS [R54+0xc], R5 ;  /* 0x00000c0536007388 */ /* 0x0003e20000000800 */
[----:B------:R-:W-:Y:S01]  /*5130*/  FMUL.FTZ R189, R184, R107 ;  /* 0x0000006bb8bd7220 */ /* 0x000fe20000410000 */
[----:B------:R-:W-:Y:S01]  /*5140*/  FFMA.FTZ R11, -R126, R155, R11 ;  /* 0x0000009b7e0b7223 */ /* 0x000fe2000001010b */
[----:B------:R-:W-:Y:S01]  /*5150*/  FFMA.FTZ R6, R136, R190, R165 ;  /* 0x000000be88067223 */ /* 0x000fe200000100a5 */
[----:B------:R2:W-:Y:S01]  /*5160*/  STS [R54+0x18], R169 ;  /* 0x000018a936007388 */ /* 0x0005e20000000800 */
[----:B------:R-:W-:Y:S01]  /*5170*/  FMUL.FTZ R165, R182, R104 ;  /* 0x00000068b6a57220 */ /* 0x000fe20000410000 */
[----:B0-----:R-:W-:Y:S01]  /*5180*/  FMUL.FTZ R7, R175, R106 ;  /* 0x0000006aaf077220 */ /* 0x001fe20000410000 */
[----:B------:R-:W-:Y:S01]  /*5190*/  FFMA.FTZ R190, R123, -R143, R190 ;  /* 0x8000008f7bbe7223 */ /* 0x000fe200000100be */
[----:B------:R0:W-:Y:S01]  /*51a0*/  STS [R54+0x14], R159 ;  /* 0x0000149f36007388 */ /* 0x0001e20000000800 */
[----:B------:R-:W-:Y:S01]  /*51b0*/  FMUL.FTZ R191, R116, R189 ;  /* 0x000000bd74bf7220 */ /* 0x000fe20000410000 */
[----:B-1----:R-:W-:Y:S01]  /*51c0*/  FMUL.FTZ R5, R109, R166 ;  /* 0x000000a66d057220 */ /* 0x002fe20000410000 */
[----:B------:R-:W-:Y:S01]  /*51d0*/  FMUL.FTZ R194, R186, R7 ;  /* 0x00000007bac27220 */ /* 0x000fe20000410000 */
[----:B------:R1:W-:Y:S01]  /*51e0*/  STS [R54+0x28], R171 ;  /* 0x000028ab36007388 */ /* 0x0003e20000000800 */
[----:B------:R-:W-:Y:S01]  /*51f0*/  FADD.FTZ R149, RZ, R149 ;  /* 0x00000095ff957221 */ /* 0x000fe20000010000 */
[----:B--2---:R-:W-:Y:S01]  /*5200*/  FFMA.FTZ R169, R117, -R201, R162 ;  /* 0x800000c975a97223 */ /* 0x004fe200000100a2 */
[CC--:B------:R-:W-:Y:S01]  /*5210*/  FFMA.FTZ R194, R197.reuse, R163.reuse, -R194 ;  /* 0x000000a3c5c27223 */ /* 0x0c0fe200000108c2 */
[----:B------:R2:W-:Y:S01]  /*5220*/  STS [R54+0x1c], R5 ;  /* 0x00001c0536007388 */ /* 0x0005e20000000800 */
[C---:B------:R-:W-:Y:S01]  /*5230*/  FMUL.FTZ R163, R92.reuse, R163 ;  /* 0x000000a35ca37220 */ /* 0x040fe20000410000 */
[-C--:B0-----:R-:W-:Y:S01]  /*5240*/  FFMA.FTZ R159, R197, R7.reuse, R176 ;  /* 0x00000007c59f7223 */ /* 0x081fe200000100b0 */
[----:B------:R-:W-:Y:S01]  /*5250*/  FMUL.FTZ R7, R92, R7 ;  /* 0x000000075c077220 */ /* 0x000fe20000410000 */
[----:B------:R-:W-:Y:S01]  /*5260*/  FFMA.FTZ R162, R136, -R192, R169 ;  /* 0x800000c088a27223 */ /* 0x000fe200000100a9 */
[----:B------:R-:W-:Y:S01]  /*5270*/  FFMA.FTZ R192, -R123, R151, R192 ;  /* 0x000000977bc07223 */ /* 0x000fe200000101c0 */
[----:B------:R-:W-:Y:S01]  /*5280*/  FMUL.FTZ R176, R178, R105 ;  /* 0x00000069b2b07220 */ /* 0x000fe20000410000 */
[----:B------:R-:W-:Y:S01]  /*5290*/  STS [R54+0x24], R163 ;  /* 0x000024a336007388 */ /* 0x000fe20000000800 */
[----:B-1----:R-:W-:Y:S01]  /*52a0*/  FMUL.FTZ R171, R116, R179 ;  /* 0x000000b374ab7220 */ /* 0x002fe20000410000 */
[----:B------:R-:W-:Y:S01]  /*52b0*/  FADD.FTZ R148, RZ, R148 ;  /* 0x00000094ff947221 */ /* 0x000fe20000010000 */
[----:B--2---:R-:W-:Y:S01]  /*52c0*/  FMUL.FTZ R5, R2, R104 ;  /* 0x0000006802057220 */ /* 0x004fe20000410000 */
[----:B------:R0:W-:Y:S01]  /*52d0*/  STS [R54+0x20], R7 ;  /* 0x0000200736007388 */ /* 0x0001e20000000800 */
[----:B------:R-:W-:Y:S01]  /*52e0*/  FFMA.FTZ R201, -R124, R152, R201 ;  /* 0x000000987cc97223 */ /* 0x000fe200000101c9 */
[----:B------:R-:W-:Y:S01]  /*52f0*/  FFMA.FTZ R188, R126, -R141, R188 ;  /* 0x8000008d7ebc7223 */ /* 0x000fe200000100bc */
[-C--:B------:R-:W-:Y:S01]  /*5300*/  FMUL.FTZ R198, R192, R5.reuse ;  /* 0x00000005c0c67220 */ /* 0x080fe20000410000 */
[----:B------:R-:W-:Y:S01]  /*5310*/  FMUL.FTZ R169, R93, R5 ;  /* 0x000000055da97220 */ /* 0x000fe20000410000 */
[----:B------:R-:W-:Y:S01]  /*5320*/  STS [R54+0x38], R171 ;  /* 0x000038ab36007388 */ /* 0x000fe20000000800 */
[----:B------:R-:W-:Y:S01]  /*5330*/  FADD.FTZ R149, R149, R164 ;  /* 0x000000a495957221 */ /* 0x000fe20000010000 */
[-C--:B------:R-:W-:Y:S01]  /*5340*/  FFMA.FTZ R198, R190, R165.reuse, -R198 ;  /* 0x000000a5bec67223 */ /* 0x080fe200000108c6 */
[----:B------:R-:W-:Y:S01]  /*5350*/  FADD.FTZ R3, R148, R3 ;  /* 0x0000000394037221 */ /* 0x000fe20000010000 */
[----:B------:R-:W-:Y:S01]  /*5360*/  STS [R54+0x30], R169 ;  /* 0x000030a936007388 */ /* 0x000fe20000000800 */
[-C--:B0-----:R-:W-:Y:S01]  /*5370*/  FMUL.FTZ R7, R192, R165.reuse ;  /* 0x000000a5c0077220 */ /* 0x081fe20000410000 */
[----:B------:R-:W-:Y:S01]  /*5380*/  FMUL.FTZ R165, R93, R165 ;  /* 0x000000a55da57220 */ /* 0x000fe20000410000 */
[----:B------:R-:W-:Y:S01]  /*5390*/  FFMA.FTZ R203, R124, -R142, R203 ;  /* 0x8000008e7ccb7223 */ /* 0x000fe200000100cb */
[----:B------:R-:W-:Y:S01]  /*53a0*/  STS [R54+0x3c], R191 ;  /* 0x00003cbf36007388 */ /* 0x000fe20000000800 */
[----:B------:R-:W-:Y:S01]  /*53b0*/  FFMA.FTZ R163, R190, R5, R7 ;  /* 0x00000005bea37223 */ /* 0x000fe20000010007 */
[----:B------:R-:W-:Y:S01]  /*53c0*/  FMUL.FTZ R7, R114, R176 ;  /* 0x000000b072077220 */ /* 0x000fe20000410000 */
[----:B------:R-:W-:Y:S01]  /*53d0*/  FMUL.FTZ R5, R11, R166 ;  /* 0x000000a60b057220 */ /* 0x000fe20000410000 */
[----:B------:R0:W-:Y:S01]  /*53e0*/  STS [R54+0x34], R165 ;  /* 0x000034a536007388 */ /* 0x0001e20000000800 */
[----:B------:R-:W-:Y:S01]  /*53f0*/  FMUL.FTZ R148, R201, R176 ;  /* 0x000000b0c9947220 */ /* 0x000fe20000410000 */
[----:B------:R-:W-:Y:S01]  /*5400*/  FADD.FTZ R4, R149, R4 ;  /* 0x0000000495047221 */ /* 0x000fe20000010000 */
[----:B------:R-:W-:Y:S01]  /*5410*/  FFMA.FTZ R5, R188, R170, R5 ;  /* 0x000000aabc057223 */ /* 0x000fe20000010005 */
[----:B------:R1:W-:Y:S01]  /*5420*/  STS [R54+0x2c], R7 ;  /* 0x00002c0736007388 */ /* 0x0003e20000000800 */
[----:B------:R-:W-:Y:S01]  /*5430*/  FADD.FTZ R3, R3, R168 ;  /* 0x000000a803037221 */ /* 0x000fe20000010000 */
[----:B------:R-:W-:Y:S01]  /*5440*/  FFMA.FTZ R149, -R122, R150, R205 ;  /* 0x000000967a957223 */ /* 0x000fe200000101cd */
[----:B------:R-:W-:Y:S01]  /*5450*/  FADD.FTZ R4, R4, R5 ;  /* 0x0000000504047221 */ /* 0x000fe20000010000 */
[----:B------:R-:W-:Y:S01]  /*5460*/  BAR.SYNC.DEFER_BLOCKING 0x0 ;  /* 0x0000000000007b1d */ /* 0x000fe20000010000 */
[----:B0-----:R-:W-:-:S02]  /*5470*/  LEA R165, R134, -R119, 0x1 ;  /* 0x8000007786a57211 */ /* 0x001fc400078e08ff */
[----:B------:R-:W-:Y:S01]  /*5480*/  FADD.FTZ R4, R4, R159 ;  /* 0x0000009f04047221 */ /* 0x000fe20000010000 */
[C---:B------:R-:W-:Y:S01]  /*5490*/  FMUL.FTZ R5, R149.reuse, R189 ;  /* 0x000000bd95057220 */ /* 0x040fe20000410000 */
[-C--:B------:R-:W-:Y:S01]  /*54a0*/  FMUL.FTZ R164, R149, R179.reuse ;  /* 0x000000b395a47220 */ /* 0x080fe20000410000 */
[----:B-1----:R-:W-:Y:S01]  /*54b0*/  FMUL.FTZ R7, R11, R170 ;  /* 0x000000aa0b077220 */ /* 0x002fe20000410000 */
[C---:B------:R-:W-:Y:S02]  /*54c0*/  ISETP.GE.AND P1, PT, R165.reuse, 0x1, PT ;  /* 0x00000001a500780c */ /* 0x040fe40003f26270 */
[----:B------:R-:W-:Y:S01]  /*54d0*/  ISETP.GE.AND P2, PT, R165, 0x21, PT ;  /* 0x00000021a500780c */ /* 0x000fe20003f46270 */
[----:B------:R-:W-:Y:S01]  /*54e0*/  FFMA.FTZ R166, R188, R166, -R7 ;  /* 0x000000a6bca67223 */ /* 0x000fe20000010807 */
[-C--:B------:R-:W-:Y:S01]  /*54f0*/  FFMA.FTZ R7, R203, R196.reuse, R148 ;  /* 0x000000c4cb077223 */ /* 0x080fe20000010094 */
[----:B------:R-:W-:Y:S01]  /*5500*/  FMUL.FTZ R196, R201, R196 ;  /* 0x000000c4c9c47220 */ /* 0x000fe20000410000 */
[----:B------:R-:W-:Y:S01]  /*5510*/  FFMA.FTZ R148, R122, -R144, R207 ;  /* 0x800000907a947223 */ /* 0x000fe200000100cf */
[----:B------:R-:W-:Y:S01]  /*5520*/  FADD.FTZ R3, R3, R166 ;  /* 0x000000a603037221 */ /* 0x000fe20000010000 */
[----:B------:R-:W-:Y:S01]  /*5530*/  FADD.FTZ R4, R4, R7 ;  /* 0x0000000704047221 */ /* 0x000fe20000010000 */
[----:B------:R-:W-:Y:S01]  /*5540*/  FFMA.FTZ R196, R203, R176, -R196 ;  /* 0x000000b0cbc47223 */ /* 0x000fe200000108c4 */
[----:B------:R-:W-:Y:S01]  /*5550*/  ISETP.GE.AND P3, PT, R165, 0x41, PT ;  /* 0x00000041a500780c */ /* 0x000fe20003f66270 */
[----:B------:R-:W-:Y:S01]  /*5560*/  FADD.FTZ R3, R3, R194 ;  /* 0x000000c203037221 */ /* 0x000fe20000010000 */
[----:B------:R-:W-:Y:S01]  /*5570*/  ISETP.GE.AND P4, PT, R165, 0x61, PT ;  /* 0x00000061a500780c */ /* 0x000fe20003f86270 */
[C---:B------:R-:W-:Y:S01]  /*5580*/  FFMA.FTZ R5, R148.reuse, R179, R5 ;  /* 0x000000b394057223 */ /* 0x040fe20000010005 */
[----:B------:R-:W-:Y:S01]  /*5590*/  FFMA.FTZ R164, R148, R189, -R164 ;  /* 0x000000bd94a47223 */ /* 0x000fe200000108a4 */
[----:B------:R-:W-:Y:S01]  /*55a0*/  FADD.FTZ R3, R3, R196 ;  /* 0x000000c403037221 */ /* 0x000fe20000010000 */
[----:B------:R-:W-:Y:S01]  /*55b0*/  FADD.FTZ R4, R4, R163 ;  /* 0x000000a304047221 */ /* 0x000fe20000010000 */
[----:B------:R0:W1:Y:S02]  /*55c0*/  LDS R193, [R53+0x4a0] ;  /* 0x0004a00035c17984 */ /* 0x0000640000000800 */
[----:B------:R-:W-:Y:S01]  /*55d0*/  FADD.FTZ R3, R3, R198 ;  /* 0x000000c603037221 */ /* 0x000fe20000010000 */
[----:B------:R-:W-:Y:S06]  /*55e0*/  @!P1 BRA `(.L_x_16881) ;  /* 0x0000000000089947 */ /* 0x000fec0003800000 */
[----:B------:R-:W2:Y:S04]  /*55f0*/  LDS R7, [R57+0x420] ;  /* 0x0004200039077984 */ /* 0x000ea80000000800 */
[----:B--2---:R2:W-:Y:S02]  /*5600*/  REDG.E.ADD.F32.FTZ.RN.STRONG.GPU desc[UR16][R8.64], R7 ;  /* 0x00000007080079a6 */ /* 0x0045e4000c12f310 */
.L_x_16881:
[----:B------:R-:W-:Y:S05]  /*5610*/  BSYNC.RECONVERGENT B0 ;  /* 0x0000000000007941 */ /* 0x000fea0003800200 */
.L_x_16880:
[----:B------:R-:W-:Y:S04]  /*5620*/  BSSY.RECONVERGENT B0, `(.L_x_16882) ;  /* 0x0000003000007945 */ /* 0x000fe80003800200 */
[----:B------:R-:W-:Y:S05]  /*5630*/  @!P2 BRA `(.L_x_16883) ;  /* 0x000000000004a947 */ /* 0x000fea0003800000 */
[----:B-1----:R3:W-:Y:S02]  /*5640*/  REDG.E.ADD.F32.FTZ.RN.STRONG.GPU desc[UR16][R8.64+0x80], R193 ;  /* 0x000080c1080079a6 */ /* 0x0027e4000c12f310 */
.L_x_16883:
[----:B------:R-:W-:Y:S05]  /*5650*/  BSYNC.RECONVERGENT B0 ;  /* 0x0000000000007941 */ /* 0x000fea0003800200 */
.L_x_16882:
[----:B--2---:R2:W4:Y:S01]  /*5660*/  LDS R7, [R52+0x520] ;  /* 0x0005200034077984 */ /* 0x0045220000000800 */
[----:B------:R-:W-:Y:S04]  /*5670*/  BSSY.RECONVERGENT B0, `(.L_x_16884) ;  /* 0x0000003000007945 */ /* 0x000fe80003800200 */
[----:B------:R-:W-:Y:S05]  /*5680*/  @!P3 BRA `(.L_x_16885) ;  /* 0x000000000004b947 */ /* 0x000fea0003800000 */
[----:B----4-:R4:W-:Y:S02]  /*5690*/  REDG.E.ADD.F32.FTZ.RN.STRONG.GPU desc[UR16][R8.64+0x100], R7 ;  /* 0x00010007080079a6 */ /* 0x0109e4000c12f310 */
.L_x_16885:
[----:B------:R-:W-:Y:S05]  /*56a0*/  BSYNC.RECONVERGENT B0 ;  /* 0x0000000000007941 */ /* 0x000fea0003800200 */
.L_x_16884:
[----:B----4-:R4:W0:Y:S01]  /*56b0*/  LDS R7, [R51+0x5a0] ;  /* 0x0005a00033077984 */ /* 0x0108220000000800 */
[----:B------:R-:W-:Y:S04]  /*56c0*/  BSSY.RECONVERGENT B0, `(.L_x_16886) ;  /* 0x0000003000007945 */ /* 0x000fe80003800200 */
[----:B------:R-:W-:Y:S05]  /*56d0*/  @!P4 BRA `(.L_x_16887) ;  /* 0x000000000004c947 */ /* 0x000fea0003800000 */
[----:B0-----:R0:W-:Y:S02]  /*56e0*/  REDG.E.ADD.F32.FTZ.RN.STRONG.GPU desc[UR16][R8.64+0x180], R7 ;  /* 0x00018007080079a6 */ /* 0x0011e4000c12f310 */
.L_x_16887:
[----:B------:R-:W-:Y:S05]  /*56f0*/  BSYNC.RECONVERGENT B0 ;  /* 0x0000000000007941 */ /* 0x000fea0003800200 */
.L_x_16886:
        /* <DEDUP_REMOVED lines=10> */
.L_x_16889:
[----:B------:R-:W-:Y:S05]  /*57a0*/  BSYNC.RECONVERGENT B0 ;  /* 0x0000000000007941 */ /* 0x000fea0003800200 */
.L_x_16888:
[----:B0-----:R0:W0:Y:S01]  /*57b0*/  LDS R7, [R49+0x6a0] ;  /* 0x0006a00031077984 */ /* 0x0010220000000800 */
[----:B------:R-:W-:Y:S04]  /*57c0*/  BSSY.RECONVERGENT B0, `(.L_x_16890) ;  /* 0x0000003000007945 */ /* 0x000fe80003800200 */
[----:B------:R-:W-:Y:S05]  /*57d0*/  @!P1 BRA `(.L_x_16891) ;  /* 0x0000000000049947 */ /* 0x000fea0003800000 */
[----:B0-----:R0:W-:Y:S02]  /*57e0*/  REDG.E.ADD.F32.FTZ.RN.STRONG.GPU desc[UR16][R8.64+0x280], R7 ;  /* 0x00028007080079a6 */ /* 0x0011e4000c12f310 */
.L_x_16891:
[----:B------:R-:W-:Y:S05]  /*57f0*/  BSYNC.RECONVERGENT B0 ;  /* 0x0000000000007941 */ /* 0x000fea0003800200 */
.L_x_16890:
[----:B0-----:R0:W0:Y:S01]  /*5800*/  LDS R7, [R48+0x720] ;  /* 0x0007200030077984 */ /* 0x0010220000000800 */
[----:B------:R-:W-:Y:S04]  /*5810*/  BSSY.RECONVERGENT B0, `(.L_x_16892) ;  /* 0x0000003000007945 */ /* 0x000fe80003800200 */
[----:B------:R-:W-:Y:S05]  /*5820*/  @!P2 BRA `(.L_x_16893) ;  /* 0x000000000004a947 */ /* 0x000fea0003800000 */
[----:B0-----:R0:W-:Y:S02]  /*5830*/  REDG.E.ADD.F32.FTZ.RN.STRONG.GPU desc[UR16][R8.64+0x300], R7 ;  /* 0x00030007080079a6 */ /* 0x0011e4000c12f310 */
.L_x_16893:
[----:B------:R-:W-:Y:S05]  /*5840*/  BSYNC.RECONVERGENT B0 ;  /* 0x0000000000007941 */ /* 0x000fea0003800200 */
.L_x_16892:
[----:B0-----:R0:W0:Y:S01]  /*5850*/  LDS R7, [R47+0x7a0] ;  /* 0x0007a0002f077984 */ /* 0x0010220000000800 */
[----:B------:R-:W-:Y:S04]  /*5860*/  BSSY.RECONVERGENT B0, `(.L_x_16894) ;  /* 0x0000003000007945 */ /* 0x000fe80003800200 */
[----:B------:R-:W-:Y:S05]  /*5870*/  @!P3 BRA `(.L_x_16895) ;  /* 0x000000000004b947 */ /* 0x000fea0003800000 */
[----:B0-----:R0:W-:Y:S02]  /*5880*/  REDG.E.ADD.F32.FTZ.RN.STRONG.GPU desc[UR16][R8.64+0x380], R7 ;  /* 0x00038007080079a6 */ /* 0x0011e4000c12f310 */
.L_x_16895:
[----:B------:R-:W-:Y:S05]  /*5890*/  BSYNC.RECONVERGENT B0 ;  /* 0x0000000000007941 */ /* 0x000fea0003800200 */
.L_x_16894:
[----:B0-----:R0:W0:Y:S01]  /*58a0*/  LDS R7, [R46+0x820] ;  /* 0x000820002e077984 */ /* 0x0010220000000800 */
[----:B------:R-:W-:Y:S04]  /*58b0*/  BSSY.RECONVERGENT B0, `(.L_x_16896) ;  /* 0x0000003000007945 */ /* 0x000fe80003800200 */
[----:B------:R-:W-:Y:S05]  /*58c0*/  @!P4 BRA `(.L_x_16897) ;  /* 0x000000000004c947 */ /* 0x000fea0003800000 */
[----:B0-----:R0:W-:Y:S02]  /*58d0*/  REDG.E.ADD.F32.FTZ.RN.STRONG.GPU desc[UR16][R8.64+0x400], R7 ;  /* 0x00040007080079a6 */ /* 0x0011e4000c12f310 */
.L_x_16897:
[----:B------:R-:W-:Y:S05]  /*58e0*/  BSYNC.RECONVERGENT B0 ;  /* 0x0000000000007941 */ /* 0x000fea0003800200 */
.L_x_16896:
[----:B0-----:R0:W0:Y:S01]  /*58f0*/  LDS R7, [R45+0x8a0] ;  /* 0x0008a0002d077984 */ /* 0x0010220000000800 */
[----:B------:R-:W-:Y:S04]  /*5900*/  BSSY.RECONVERGENT B0, `(.L_x_16898) ;  /* 0x0000003000007945 */ /* 0x000fe80003800200 */
[----:B------:R-:W-:Y:S05]  /*5910*/  @!P5 BRA `(.L_x_16899) ;  /* 0x000000000004d947 */ /* 0x000fea0003800000 */
[----:B0-----:R0:W-:Y:S02]  /*5920*/  REDG.E.ADD.F32.FTZ.RN.STRONG.GPU desc[UR16][R8.64+0x480], R7 ;  /* 0x00048007080079a6 */ /* 0x0011e4000c12f310 */
.L_x_16899:
[----:B------:R-:W-:Y:S05]  /*5930*/  BSYNC.RECONVERGENT B0 ;  /* 0x0000000000007941 */ /* 0x000fea0003800200 */
.L_x_16898:
        /* <DEDUP_REMOVED lines=10> */
.L_x_16901:
[----:B------:R-:W-:Y:S05]  /*59e0*/  BSYNC.RECONVERGENT B0 ;  /* 0x0000000000007941 */ /* 0x000fea0003800200 */
.L_x_16900:
[----:B0-----:R0:W0:Y:S01]  /*59f0*/  LDS R7, [R43+0x9a0] ;  /* 0x0009a0002b077984 */ /* 0x0010220000000800 */
[----:B------:R-:W-:Y:S04]  /*5a00*/  BSSY.RECONVERGENT B0, `(.L_x_16902) ;  /* 0x0000003000007945 */ /* 0x000fe80003800200 */
[----:B------:R-:W-:Y:S05]  /*5a10*/  @!P1 BRA `(.L_x_16903) ;  /* 0x0000000000049947 */ /* 0x000fea0003800000 */
[----:B0-----:R0:W-:Y:S02]  /*5a20*/  REDG.E.ADD.F32.FTZ.RN.STRONG.GPU desc[UR16][R8.64+0x580], R7 ;  /* 0x00058007080079a6 */ /* 0x0011e4000c12f310 */
.L_x_16903:
[----:B------:R-:W-:Y:S05]  /*5a30*/  BSYNC.RECONVERGENT B0 ;  /* 0x0000000000007941 */ /* 0x000fea0003800200 */
.L_x_16902:
[----:B0-----:R0:W0:Y:S01]  /*5a40*/  LDS R7, [R42+0xa20] ;  /* 0x000a20002a077984 */ /* 0x0010220000000800 */
[----:B------:R-:W-:Y:S04]  /*5a50*/  BSSY.RECONVERGENT B0, `(.L_x_16904) ;  /* 0x0000003000007945 */ /* 0x000fe80003800200 */
[----:B------:R-:W-:Y:S05]  /*5a60*/  @!P2 BRA `(.L_x_16905) ;  /* 0x000000000004a947 */ /* 0x000fea0003800000 */
[----:B0-----:R0:W-:Y:S02]  /*5a70*/  REDG.E.ADD.F32.FTZ.RN.STRONG.GPU desc[UR16][R8.64+0x600], R7 ;  /* 0x00060007080079a6 */ /* 0x0011e4000c12f310 */
.L_x_16905:
[----:B------:R-:W-:Y:S05]  /*5a80*/  BSYNC.RECONVERGENT B0 ;  /* 0x0000000000007941 */ /* 0x000fea0003800200 */
.L_x_16904:
[----:B0-----:R0:W0:Y:S01]  /*5a90*/  LDS R7, [R41+0xaa0] ;  /* 0x000aa00029077984 */ /* 0x0010220000000800 */
[----:B------:R-:W-:Y:S04]  /*5aa0*/  BSSY.RECONVERGENT B0, `(.L_x_16906) ;  /* 0x0000003000007945 */ /* 0x000fe80003800200 */
[----:B------:R-:W-:Y:S05]  /*5ab0*/  @!P3 BRA `(.L_x_16907) ;  /* 0x000000000004b947 */ /* 0x000fea0003800000 */
[----:B0-----:R0:W-:Y:S02]  /*5ac0*/  REDG.E.ADD.F32.FTZ.RN.STRONG.GPU desc[UR16][R8.64+0x680], R7 ;  /* 0x00068007080079a6 */ /* 0x0011e4000c12f310 */
.L_x_16907:
[----:B------:R-:W-:Y:S05]  /*5ad0*/  BSYNC.RECONVERGENT B0 ;  /* 0x0000000000007941 */ /* 0x000fea0003800200 */
.L_x_16906:
[----:B0-----:R0:W0:Y:S01]  /*5ae0*/  LDS R7, [R40+0xb20] ;  /* 0x000b200028077984 */ /* 0x0010220000000800 */
[----:B------:R-:W-:Y:S04]  /*5af0*/  BSSY.RECONVERGENT B0, `(.L_x_16908) ;  /* 0x0000003000007945 */ /* 0x000fe80003800200 */
[----:B------:R-:W-:Y:S05]  /*5b00*/  @!P4 BRA `(.L_x_16909) ;  /* 0x000000000004c947 */ /* 0x000fea0003800000 */
[----:B0-----:R0:W-:Y:S02]  /*5b10*/  REDG.E.ADD.F32.FTZ.RN.STRONG.GPU desc[UR16][R8.64+0x700], R7 ;  /* 0x00070007080079a6 */ /* 0x0011e4000c12f310 */
.L_x_16909:
[----:B------:R-:W-:Y:S05]  /*5b20*/  BSYNC.RECONVERGENT B0 ;  /* 0x0000000000007941 */ /* 0x000fea0003800200 */
.L_x_16908:
[----:B------:R-:W-:Y:S01]  /*5b30*/  FADD.FTZ R4, R4, R5 ;  /* 0x0000000504047221 */ /* 0x000fe20000010000 */
[----:B------:R-:W-:Y:S01]  /*5b40*/  FADD.FTZ R5, R3, R164 ;  /* 0x000000a403057221 */ /* 0x000fe20000010000 */
[----:B------:R-:W-:Y:S01]  /*5b50*/  BSSY.RECONVERGENT B0, `(.L_x_16910) ;  /* 0x0000004000007945 */ /* 0x000fe20003800200 */
[----:B------:R0:W0:Y:S03]  /*5b60*/  LDS R3, [R39+0xba0] ;  /* 0x000ba00027037984 */ /* 0x0000260000000800 */
[----:B------:R-:W-:Y:S05]  /*5b70*/  @!P5 BRA `(.L_x_16911) ;  /* 0x000000000004d947 */ /* 0x000fea0003800000 */
[----:B0-----:R0:W-:Y:S02]  /*5b80*/  REDG.E.ADD.F32.FTZ.RN.STRONG.GPU desc[UR16][R8.64+0x780], R3 ;  /* 0x00078003080079a6 */ /* 0x0011e4000c12f310 */
.L_x_16911:
[----:B------:R-:W-:Y:S05]  /*5b90*/  BSYNC.RECONVERGENT B0 ;  /* 0x0000000000007941 */ /* 0x000fea0003800200 */
.L_x_16910:
[C---:B------:R-:W-:Y:S01]  /*5ba0*/  FFMA.FTZ R6, R135.reuse, R207, R6 ;  /* 0x000000cf87067223 */ /* 0x040fe20000010006 */
[----:B0-----:R-:W-:Y:S01]  /*5bb0*/  FFMA.FTZ R7, R135, -R205, R162 ;  /* 0x800000cd87077223 */ /* 0x001fe200000100a2 */
[----:B------:R-:W0:Y:S01]  /*5bc0*/  SHFL.DOWN PT, R3, R4, 0x1, 0x1f ;  /* 0x08201f0004037f89 */ /* 0x000e2200000e0000 */
[----:B------:R-:W-:Y:S01]  /*5bd0*/  ISETP.GT.AND P1, PT, R89, 0x1e, PT ;  /* 0x0000001e5900780c */ /* 0x000fe20003f24270 */
[----:B---3--:R-:W-:Y:S01]  /*5be0*/  FMUL.FTZ R9, R35, R183 ;  /* 0x000000b723097220 */ /* 0x008fe20000410000 */
[----:B------:R-:W-:Y:S01]  /*5bf0*/  ISETP.GT.AND P2, PT, R89, 0xf, PT ;  /* 0x0000000f5900780c */ /* 0x000fe20003f44270 */
[----:B------:R-:W3:Y:S01]  /*5c00*/  SHFL.DOWN PT, R8, R5, 0x1, 0x1f ;  /* 0x08201f0005087f89 */ /* 0x000ee200000e0000 */
[----:B------:R-:W-:Y:S01]  /*5c10*/  FMUL.FTZ R154, R154, R172 ;  /* 0x000000ac9a9a7220 */ /* 0x000fe20000410000 */
[----:B------:R-:W-:Y:S02]  /*5c20*/  BSSY.RECONVERGENT B0, `(.L_x_16912) ;  /* 0x000006d000007945 */ /* 0x000fe40003800200 */
[----:B------:R-:W5:Y:S01]  /*5c30*/  SHFL.DOWN PT, R159, R6, 0x1, 0x1f ;  /* 0x08201f00069f7f89 */ /* 0x000f6200000e0000 */
[----:B------:R-:W-:-:S03]  /*5c40*/  FFMA.FTZ R154, R139, R160, R154 ;  /* 0x000000a08b9a7223 */ /* 0x000fc6000001009a */
[----:B------:R-:W1:Y:S02]  /*5c50*/  SHFL.DOWN PT, R162, R7, 0x1, 0x1f ;  /* 0x08201f0007a27f89 */ /* 0x000e6400000e0000 */
[----:B0-----:R-:W-:Y:S01]  /*5c60*/  @!P1 FADD.FTZ R4, R4, R3 ;  /* 0x0000000304049221 */ /* 0x001fe20000010000 */
[-C--:B------:R-:W-:Y:S01]  /*5c70*/  FMUL.FTZ R3, R150, R184.reuse ;  /* 0x000000b896037220 */ /* 0x080fe20000410000 */
[----:B---3--:R-:W-:Y:S01]  /*5c80*/  @!P1 FADD.FTZ R5, R5, R8 ;  /* 0x0000000805059221 */ /* 0x008fe20000010000 */
[-C--:B------:R-:W-:Y:S01]  /*5c90*/  FFMA.FTZ R8, R34, R184.reuse, -R9 ;  /* 0x000000b822087223 */ /* 0x080fe20000010809 */
[----:B------:R-:W-:Y:S01]  /*5ca0*/  FMUL.FTZ R9, R35, R184 ;  /* 0x000000b823097220 */ /* 0x000fe20000410000 */
[----:B-----5:R-:W-:Y:S02]  /*5cb0*/  @!P1 FADD.FTZ R6, R6, R159 ;  /* 0x0000009f06069221 */ /* 0x020fe40000010000 */
[----:B------:R-:W0:Y:S01]  /*5cc0*/  SHFL.DOWN PT, R150, R5, 0x2, 0x1f ;  /* 0x08401f0005967f89 */ /* 0x000e2200000e0000 */
[-C--:B------:R-:W-:Y:S01]  /*5cd0*/  FFMA.FTZ R9, R34, R183.reuse, R9 ;  /* 0x000000b722097223 */ /* 0x080fe20000010009 */
[----:B------:R-:W-:Y:S01]  /*5ce0*/  FMUL.FTZ R149, R149, R8 ;  /* 0x0000000895957220 */ /* 0x000fe20000410000 */
[----:B-1----:R-:W-:Y:S01]  /*5cf0*/  @!P1 FADD.FTZ R7, R7, R162 ;  /* 0x000000a207079221 */ /* 0x002fe20000010000 */
[----:B------:R-:W1:Y:S01]  /*5d00*/  SHFL.DOWN PT, R159, R4, 0x2, 0x1f ;  /* 0x08401f00049f7f89 */ /* 0x000e6200000e0000 */
[----:B------:R-:W-:Y:S01]  /*5d10*/  ISETP.GT.AND P1, PT, R89, 0x1d, PT ;  /* 0x0000001d5900780c */ /* 0x000fe20003f24270 */
[----:B------:R-:W-:Y:S01]  /*5d20*/  FFMA.FTZ R183, R144, R183, R3 ;  /* 0x000000b790b77223 */ /* 0x000fe20000010003 */
[----:B------:R-:W-:Y:S01]  /*5d30*/  FMUL.FTZ R3, R35, R2 ;  /* 0x0000000223037220 */ /* 0x000fe20000410000 */
[----:B------:R-:W3:Y:S01]  /*5d40*/  SHFL.DOWN PT, R163, R6, 0x2, 0x1f ;  /* 0x08401f0006a37f89 */ /* 0x000ee200000e0000 */
[----:B------:R-:W-:Y:S01]  /*5d50*/  FFMA.FTZ R149, R148, R9, R149 ;  /* 0x0000000994957223 */ /* 0x000fe20000010095 */
[-C--:B------:R-:W-:Y:S01]  /*5d60*/  FMUL.FTZ R8, R151, R182.reuse ;  /* 0x000000b697087220 */ /* 0x080fe20000410000 */
[-C--:B------:R-:W-:Y:S01]  /*5d70*/  FFMA.FTZ R9, R34, R182.reuse, -R3 ;  /* 0x000000b622097223 */ /* 0x080fe20000010803 */
[----:B------:R-:W5:Y:S01]  /*5d80*/  SHFL.DOWN PT, R162, R7, 0x2, 0x1f ;  /* 0x08401f0007a27f89 */ /* 0x000f6200000e0000 */
[----:B------:R-:W-:Y:S01]  /*5d90*/  FMUL.FTZ R3, R35, R182 ;  /* 0x000000b623037220 */ /* 0x000fe20000410000 */
[----:B------:R-:W-:Y:S01]  /*5da0*/  FFMA.FTZ R148, R116, R183, R149 ;  /* 0x000000b774947223 */ /* 0x000fe20000010095 */
[----:B------:R-:W-:Y:S01]  /*5db0*/  FMUL.FTZ R149, R192, R9 ;  /* 0x00000009c0957220 */ /* 0x000fe20000410000 */
[-C--:B------:R-:W-:Y:S01]  /*5dc0*/  FFMA.FTZ R144, R143, R2.reuse, R8 ;  /* 0x000000028f907223 */ /* 0x080fe20000010008 */
[----:B------:R-:W-:Y:S01]  /*5dd0*/  FFMA.FTZ R9, R34, R2, R3 ;  /* 0x0000000222097223 */ /* 0x000fe20000010003 */
[----:B------:R-:W-:Y:S01]  /*5de0*/  FMUL.FTZ R3, R152, R178 ;  /* 0x000000b298037220 */ /* 0x000fe20000410000 */
[----:B------:R-:W-:Y:S01]  /*5df0*/  FADD.FTZ R87, R148, R87 ;  /* 0x0000005794577221 */ /* 0x000fe20000010000 */
[----:B------:R-:W-:Y:S01]  /*5e00*/  FFMA.FTZ R100, R183, R107, R100 ;  /* 0x0000006bb7647223 */ /* 0x000fe20000010064 */
[----:B------:R-:W-:Y:S01]  /*5e10*/  FFMA.FTZ R190, R190, R9, R149 ;  /* 0x00000009bebe7223 */ /* 0x000fe20000010095 */
[-C--:B------:R-:W-:Y:S01]  /*5e20*/  FFMA.FTZ R143, R142, R177.reuse, R3 ;  /* 0x000000b18e8f7223 */ /* 0x080fe20000010003 */
[----:B------:R-:W-:Y:S01]  /*5e30*/  FMUL.FTZ R3, R35, R177 ;  /* 0x000000b123037220 */ /* 0x000fe20000410000 */
[----:B0-----:R-:W-:Y:S01]  /*5e40*/  @!P1 FADD.FTZ R5, R5, R150 ;  /* 0x0000009605059221 */ /* 0x001fe20000010000 */
[----:B------:R-:W-:Y:S01]  /*5e50*/  FFMA.FTZ R149, R93, R144, R190 ;  /* 0x000000905d957223 */ /* 0x000fe200000100be */
[----:B------:R-:W-:Y:S01]  /*5e60*/  FFMA.FTZ R98, R143, R105, R98 ;  /* 0x000000698f627223 */ /* 0x000fe20000010062 */
[-C--:B------:R-:W-:Y:S01]  /*5e70*/  FFMA.FTZ R8, R34, R178.reuse, -R3 ;  /* 0x000000b222087223 */ /* 0x080fe20000010803 */
[----:B-1----:R-:W-:Y:S01]  /*5e80*/  @!P1 FADD.FTZ R4, R4, R159 ;  /* 0x0000009f04049221 */ /* 0x002fe20000010000 */
[----:B------:R-:W0:Y:S01]  /*5e90*/  SHFL.DOWN PT, R142, R5, 0x4, 0x1f ;  /* 0x08801f00058e7f89 */ /* 0x000e2200000e0000 */
[----:B------:R-:W-:Y:S01]  /*5ea0*/  FMUL.FTZ R3, R35, R178 ;  /* 0x000000b223037220 */ /* 0x000fe20000410000 */
[----:B------:R-:W-:Y:S01]  /*5eb0*/  FMUL.FTZ R8, R201, R8 ;  /* 0x00000008c9087220 */ /* 0x000fe20000410000 */
[----:B---3--:R-:W-:Y:S01]  /*5ec0*/  @!P1 FADD.FTZ R6, R6, R163 ;  /* 0x000000a306069221 */ /* 0x008fe20000010000 */
[----:B------:R-:W1:Y:S01]  /*5ed0*/  SHFL.DOWN PT, R151, R4, 0x4, 0x1f ;  /* 0x08801f0004977f89 */ /* 0x000e6200000e0000 */
[C---:B------:R-:W-:Y:S01]  /*5ee0*/  FFMA.FTZ R2, R34.reuse, R177, R3 ;  /* 0x000000b122027223 */ /* 0x040fe20000010003 */
[----:B------:R-:W-:Y:S01]  /*5ef0*/  FMUL.FTZ R3, R35, R175 ;  /* 0x000000af23037220 */ /* 0x000fe20000410000 */
[----:B-----5:R-:W-:Y:S01]  /*5f00*/  @!P1 FADD.FTZ R7, R7, R162 ;  /* 0x000000a207079221 */ /* 0x020fe20000010000 */
[----:B------:R-:W3:Y:S01]  /*5f10*/  SHFL.DOWN PT, R159, R6, 0x4, 0x1f ;  /* 0x08801f00069f7f89 */ /* 0x000ee200000e0000 */
[----:B------:R-:W-:Y:S01]  /*5f20*/  ISETP.GT.AND P1, PT, R89, 0x1b, PT ;  /* 0x0000001b5900780c */ /* 0x000fe20003f24270 */
[-C--:B------:R-:W-:Y:S01]  /*5f30*/  FFMA.FTZ R9, R34, R37.reuse, -R3 ;  /* 0x0000002522097223 */ /* 0x080fe20000010803 */
[-C--:B------:R-:W-:Y:S01]  /*5f40*/  FMUL.FTZ R3, R35, R37.reuse ;  /* 0x0000002523037220 */ /* 0x080fe20000410000 */
[----:B------:R-:W5:Y:S01]  /*5f50*/  SHFL.DOWN PT, R148, R7, 0x4, 0x1f ;  /* 0x08801f0007947f89 */ /* 0x000f6200000e0000 */
[----:B------:R-:W-:Y:S01]  /*5f60*/  FFMA.FTZ R203, R203, R2, R8 ;  /* 0x00000002cbcb7223 */ /* 0x000fe20000010008 */
[----:B------:R-:W-:Y:S01]  /*5f70*/  FMUL.FTZ R37, R153, R37 ;  /* 0x0000002599257220 */ /* 0x000fe20000410000 */
[----:B------:R-:W-:Y:S01]  /*5f80*/  FMUL.FTZ R186, R186, R9 ;  /* 0x00000009baba7220 */ /* 0x000fe20000410000 */
[----:B------:R-:W-:Y:S01]  /*5f90*/  FFMA.FTZ R2, R34, R175, R3 ;  /* 0x000000af22027223 */ /* 0x000fe20000010003 */
[----:B------:R-:W-:Y:S01]  /*5fa0*/  FFMA.FTZ R8, R114, R143, R203 ;  /* 0x0000008f72087223 */ /* 0x000fe200000100cb */
[----:B------:R-:W-:Y:S01]  /*5fb0*/  FFMA.FTZ R140, R140, R175, R37 ;  /* 0x000000af8c8c7223 */ /* 0x000fe20000010025 */
[-C--:B------:R-:W-:Y:S01]  /*5fc0*/  FMUL.FTZ R3, R35, R173.reuse ;  /* 0x000000ad23037220 */ /* 0x080fe20000410000 */
[----:B------:R-:W-:Y:S01]  /*5fd0*/  FFMA.FTZ R197, R197, R2, R186 ;  /* 0x00000002c5c57223 */ /* 0x000fe200000100ba */
[----:B------:R-:W-:Y:S01]  /*5fe0*/  FADD.FTZ R85, R8, R85 ;  /* 0x0000005508557221 */ /* 0x000fe20000010000 */
[----:B------:R-:W-:Y:S01]  /*5ff0*/  FFMA.FTZ R99, R140, R106, R99 ;  /* 0x0000006a8c637223 */ /* 0x000fe20000010063 */
[----:B------:R-:W-:Y:S01]  /*6000*/  FMUL.FTZ R2, R155, R174 ;  /* 0x000000ae9b027220 */ /* 0x000fe20000410000 */
[----:B0-----:R-:W-:Y:S01]  /*6010*/  @!P1 FADD.FTZ R5, R5, R142 ;  /* 0x0000008e05059221 */ /* 0x001fe20000010000 */
[----:B------:R-:W-:Y:S01]  /*6020*/  FFMA.FTZ R197, R92, R140, R197 ;  /* 0x0000008c5cc57223 */ /* 0x000fe200000100c5 */
[-C--:B------:R-:W-:Y:S01]  /*6030*/  FFMA.FTZ R8, R34, R174.reuse, -R3 ;  /* 0x000000ae22087223 */ /* 0x080fe20000010803 */
[----:B------:R-:W-:Y:S01]  /*6040*/  FMUL.FTZ R3, R35, R174 ;  /* 0x000000ae23037220 */ /* 0x000fe20000410000 */
[----:B-1----:R-:W-:Y:S01]  /*6050*/  @!P1 FADD.FTZ R4, R4, R151 ;  /* 0x0000009704049221 */ /* 0x002fe20000010000 */
[----:B------:R-:W0:Y:S01]  /*6060*/  SHFL.DOWN PT, R140, R5, 0x8, 0x1f ;  /* 0x09001f00058c7f89 */ /* 0x000e2200000e0000 */
[-C--:B------:R-:W-:Y:S01]  /*6070*/  FFMA.FTZ R141, R141, R173.reuse, R2 ;  /* 0x000000ad8d8d7223 */ /* 0x080fe20000010002 */
[----:B------:R-:W-:Y:S01]  /*6080*/  FFMA.FTZ R173, R34, R173, R3 ;  /* 0x000000ad22ad7223 */ /* 0x000fe20000010003 */
[----:B---3--:R-:W-:Y:S01]  /*6090*/  @!P1 FADD.FTZ R6, R6, R159 ;  /* 0x0000009f06069221 */ /* 0x008fe20000010000 */
        /* <DEDUP_REMOVED lines=9> */
[----:B------:R-:W-:Y:S01]  /*6130*/  FFMA.FTZ R188, R188, R173, R11 ;  /* 0x000000adbcbc7223 */ /* 0x000fe2000001000b */
[----:B------:R-:W-:Y:S01]  /*6140*/  FMUL.FTZ R11, R36, R9 ;  /* 0x00000009240b7220 */ /* 0x000fe20000410000 */
[----:B------:R-:W-:Y:S01]  /*6150*/  FFMA.FTZ R9, R34, R160, R3 ;  /* 0x000000a022097223 */ /* 0x000fe20000010003 */
[----:B------:R-:W-:Y:S01]  /*6160*/  FMUL.FTZ R3, R35, R145 ;  /* 0x0000009123037220 */ /* 0x000fe20000410000 */
[----:B------:R-:W-:Y:S01]  /*6170*/  FFMA.FTZ R188, R109, R141, R188 ;  /* 0x0000008d6dbc7223 */ /* 0x000fe200000100bc */
[----:B------:R-:W-:Y:S01]  /*6180*/  FFMA.FTZ R101, R144, R104, R101 ;  /* 0x0000006890657223 */ /* 0x000fe20000010065 */
[----:B------:R-:W-:Y:S01]  /*6190*/  FFMA.FTZ R11, R10, R9, R11 ;  /* 0x000000090a0b7223 */ /* 0x000fe2000001000b */
[----:B------:R-:W-:Y:S01]  /*61a0*/  FFMA.FTZ R2, R34, R167, -R3 ;  /* 0x000000a722027223 */ /* 0x000fe20000010803 */
[----:B------:R-:W-:Y:S01]  /*61b0*/  FADD.FTZ R86, R149, R86 ;  /* 0x0000005695567221 */ /* 0x000fe20000010000 */
[----:B------:R-:W-:Y:S01]  /*61c0*/  FADD.FTZ R84, R197, R84 ;  /* 0x00000054c5547221 */ /* 0x000fe20000010000 */
[----:B------:R-:W-:Y:S01]  /*61d0*/  FFMA.FTZ R96, R141, R102, R96 ;  /* 0x000000668d607223 */ /* 0x000fe20000010060 */
[----:B0-----:R-:W-:Y:S01]  /*61e0*/  @!P1 FADD.FTZ R5, R5, R140 ;  /* 0x0000008c05059221 */ /* 0x001fe20000010000 */
[----:B------:R-:W-:Y:S01]  /*61f0*/  FMUL.FTZ R36, R185, R2 ;  /* 0x00000002b9247220 */ /* 0x000fe20000410000 */
[----:B------:R-:W-:Y:S01]  /*6200*/  FADD.FTZ R83, R188, R83 ;  /* 0x00000053bc537221 */ /* 0x000fe20000010000 */
[----:B-1----:R-:W-:-:S02]  /*6210*/  @!P1 FADD.FTZ R4, R4, R37 ;  /* 0x0000002504049221 */ /* 0x002fc40000010000 */
        /* <DEDUP_REMOVED lines=13> */
.L_x_16913:
[----:B------:R-:W-:Y:S05]  /*62f0*/  BSYNC.RECONVERGENT B0 ;  /* 0x0000000000007941 */ /* 0x000fea0003800200 */
.L_x_16912:
[CC--:B---3--:R-:W-:Y:S01]  /*6300*/  FMUL.FTZ R3, R35.reuse, R158.reuse ;  /* 0x0000009e23037220 */ /* 0x0c8fe20000410000 */
[C---:B------:R-:W-:Y:S01]  /*6310*/  FMUL.FTZ R10, R35.reuse, R167 ;  /* 0x000000a7230a7220 */ /* 0x040fe20000410000 */
[-C--:B------:R-:W-:Y:S01]  /*6320*/  FMUL.FTZ R35, R35, R161.reuse ;  /* 0x000000a123237220 */ /* 0x080fe20000410000 */
[----:B------:R-:W-:Y:S01]  /*6330*/  ISETP.NE.AND P1, PT, R68, RZ, PT ;  /* 0x000000ff4400720c */ /* 0x000fe20003f25270 */
[----:B0-----:R-:W-:Y:S01]  /*6340*/  FFMA.FTZ R8, R34, R161, -R3 ;  /* 0x000000a122087223 */ /* 0x001fe20000010803 */
[----:B------:R-:W-:Y:S01]  /*6350*/  FMUL.FTZ R9, R156, R167 ;  /* 0x000000a79c097220 */ /* 0x000fe20000410000 */
[----:B-1----:R-:W-:Y:S01]  /*6360*/  FMUL.FTZ R2, R157, R161 ;  /* 0x000000a19d027220 */ /* 0x002fe20000410000 */
        /* <DEDUP_REMOVED lines=29> */
.L_x_16915:
[----:B------:R-:W-:Y:S05]  /*6540*/  BSYNC.RECONVERGENT B0 ;  /* 0x0000000000007941 */ /* 0x000fea0003800200 */
.L_x_16914:
[----:B------:R-:W-:-:S04]  /*6550*/  UIADD3 UR4, UPT, UPT, UR4, 0x1, URZ ;  /* 0x0000000104047890 */ /* 0x000fc8000fffe0ff */
[----:B------:R-:W-:-:S09]  /*6560*/  UISETP.GE.AND UP0, UPT, UR4, UR8, UPT ;  /* 0x000000080400728c */ /* 0x000fd2000bf06270 */
[----:B------:R-:W-:Y:S05]  /*6570*/  BRA.U !UP0, `(.L_x_16916) ;  /* 0xffffffc108287547 */ /* 0x000fea000b83ffff */
.L_x_16866:
[----:B------:R-:W-:Y:S08]  /*6580*/  BAR.SYNC.DEFER_BLOCKING 0x0 ;  /* 0x0000000000007b1d */ /* 0x000ff00000010000 */
[----:B------:R-:W1:Y:S01]  /*6590*/  LDC.64 R32, c[0x0][0x4f8] ;  /* 0x00013e00ff207b82 */ /* 0x000e620000000a00 */
[----:B------:R-:W3:Y:S01]  /*65a0*/  LDCU.64 UR4, c[0x0][0x500] ;  /* 0x0000a000ff0477ac */ /* 0x000ee20008000a00 */
[----:B------:R-:W-:-:S06]  /*65b0*/  SHF.L.U32 R24, R88, 0x8, RZ ;  /* 0x0000000858187819 */ /* 0x000fcc00000006ff */
[----:B------:R-:W5:Y:S01]  /*65c0*/  LDC.64 R34, c[0x0][0x550] ;  /* 0x00015400ff227b82 */ /* 0x000f620000000a00 */
[----:B0-----:R-:W2:Y:S01]  /*65d0*/  LDG.E.128 R4, desc[UR16][R20.64] ;  /* 0x0000001014047981 */ /* 0x001ea2000c1e1d00 */
[----:B------:R-:W-:-:S03]  /*65e0*/  SHF.R.S32.HI R25, RZ, 0x1f, R24 ;  /* 0x0000001fff197819 */ /* 0x000fc60000011418 */
[----:B--2---:R-:W-:Y:S01]  /*65f0*/  STS.128 [R78], R4 ;  /* 0x000000044e007388 */ /* 0x004fe20000000c00 */
        /* <DEDUP_REMOVED lines=35> */
[----:B------:R0:W2:Y:S02]  /*6830*/  @!P6 MUFU.RCP R8, R2 ;  /* 0x000000020008e308 */ /* 0x0000a40000001000 */
[----:B------:R-:W-:-:S06]  /*6840*/  FSETP.GTU.FTZ.AND P3, PT, R0, 20, PT ;  /* 0x41a000000000780b */ /* 0x000fcc0003f7c000 */
[----:B------:R4:W3:Y:S01]  /*6850*/  @!P1 MUFU.EX2 R5, R3 ;  /* 0x0000000300059308 */ /* 0x0008e20000000800 */
[----:B0-----:R-:W-:-:S06]  /*6860*/  @!P2 FMUL.FTZ R2, R6, -1.4426950216293334961 ;  /* 0xbfb8aa3b0602a820 */ /* 0x001fcc0000410000 */
[----:B------:R-:W-:Y:S01]  /*6870*/  @!P3 FMUL.FTZ R0, R0, -1.4426950216293334961 ;  /* 0xbfb8aa3b0000b820 */ /* 0x000fe20000410000 */
[----:B------:R0:W1:Y:S01]  /*6880*/  @!P2 MUFU.EX2 R6, R2 ;  /* 0x000000020006a308 */ /* 0x0000620000000800 */
[----:B--2---:R-:W-:Y:S01]  /*6890*/  @!P6 FMUL.FTZ R81, R81, R8 ;  /* 0x000000085151e220 */ /* 0x004fe20000410000 */
[----:B------:R-:W-:Y:S01]  /*68a0*/  FSETP.GTU.FTZ.AND P6, PT, R11, 20, PT ;  /* 0x41a000000b00780b */ /* 0x000fe20003fdc000 */
[----:B----4-:R-:W-:Y:S01]  /*68b0*/  @!P4 FMUL.FTZ R3, R9, -1.4426950216293334961 ;  /* 0xbfb8aa3b0903c820 */ /* 0x010fe20000410000 */
[----:B------:R-:W-:Y:S01]  /*68c0*/  @!P5 FMUL.FTZ R9, R7, -1.4426950216293334961 ;  /* 0xbfb8aa3b0709d820 */ /* 0x000fe20000410000 */
[----:B------:R-:W-:-:S03]  /*68d0*/  F2FP.BF16.F32.PACK_AB R7, R100, R101 ;  /* 0x000000656407723e */ /* 0x000fc600000010ff */
[----:B------:R-:W2:Y:S01]  /*68e0*/  @!P5 MUFU.EX2 R21, R9 ;  /* 0x000000090015d308 */ /* 0x000ea20000000800 */
[----:B0-----:R-:W-:Y:S01]  /*68f0*/  @!P0 FADD.FTZ R2, R4, 1 ;  /* 0x3f80000004028421 */ /* 0x001fe20000010000 */
[----:B---3--:R-:W-:Y:S01]  /*6900*/  @!P1 FADD.FTZ R8, R5, 1 ;  /* 0x3f80000005089421 */ /* 0x008fe20000010000 */
        /* <DEDUP_REMOVED lines=8> */
[----:B--2---:R-:W-:-:S07]  /*6990*/  @!P5 FADD.FTZ R21, R21, 1 ;  /* 0x3f8000001515d421 */ /* 0x004fce0000010000 */
        /* <DEDUP_REMOVED lines=31> */
[----:B------:R-:W-:Y:S02]  /*6b90*/  IADD3.X R65, PT, PT, R65, -0x1, RZ, P4, !PT ;  /* 0xffffffff41417810 */ /* 0x000fe400027fe4ff */
[----:B------:R1:W2:Y:S01]  /*6ba0*/  @!P5 MUFU.RCP R0, R21 ;  /* 0x000000150000d308 */ /* 0x0002a20000001000 */
[----:B0-----:R0:W-:Y:S01]  /*6bb0*/  STG.E.128 desc[UR16][R2.64], R8 ;  /* 0x0000000802007986 */ /* 0x0011e2000c101d10 */
[----:B-----5:R-:W-:Y:S01]  /*6bc0*/  @!P6 FMUL.FTZ R87, R87, R22 ;  /* 0x000000165757e220 */ /* 0x020fe20000410000 */
[----:B---3--:R-:W-:-:S04]  /*6bd0*/  IMAD.WIDE.U32 R24, R26, UR18, R24 ;  /* 0x000000121a187c25 */ /* 0x008fc8000f8e0018 */
[----:B------:R-:W-:Y:S02]  /*6be0*/  IMAD R25, R27, UR18, R25 ;  /* 0x000000121b197c24 */ /* 0x000fe4000f8e0219 */
[----:B----4-:R-:W-:Y:S01]  /*6bf0*/  @!P3 FMUL.FTZ R80, R80, R23 ;  /* 0x000000175050b220 */ /* 0x010fe20000410000 */
[----:B------:R-:W-:Y:S02]  /*6c00*/  F2FP.BF16.F32.PACK_AB R23, R87, R86 ;  /* 0x000000565717723e */ /* 0x000fe400000010ff */
[----:B-1----:R-:W-:Y:S01]  /*6c10*/  F2FP.BF16.F32.PACK_AB R21, R83, R82 ;  /* 0x000000525315723e */ /* 0x002fe200000010ff */
[----:B------:R-:W-:Y:S01]  /*6c20*/  IMAD.WIDE.U32 R24, R79, UR4, R24 ;  /* 0x000000044f187c25 */ /* 0x000fe2000f8e0018 */
[----:B------:R-:W-:-:S03]  /*6c30*/  F2FP.BF16.F32.PACK_AB R20, R80, R81 ;  /* 0x000000515014723e */ /* 0x000fc600000010ff */
[----:B------:R-:W-:Y:S01]  /*6c40*/  FADD.FTZ R81, R81, R70 ;  /* 0x0000004651517221 */ /* 0x000fe20000010000 */
[----:B------:R-:W-:Y:S01]  /*6c50*/  BAR.SYNC.DEFER_BLOCKING 0x0 ;  /* 0x0000000000007b1d */ /* 0x000fe20000010000 */
[----:B--2---:R-:W-:Y:S01]  /*6c60*/  @!P5 FMUL.FTZ R85, R85, R0 ;  /* 0x000000005555d220 */ /* 0x004fe20000410000 */
[----:B------:R-:W-:Y:S01]  /*6c70*/  IMAD R0, R79, UR5, R25 ;  /* 0x000000054f007c24 */ /* 0x000fe2000f8e0219 */
[----:B0-----:R-:W-:Y:S01]  /*6c80*/  LEA R2, P0, R24, R28, 0x1 ;  /* 0x0000001c18027211 */ /* 0x001fe200078008ff */
[----:B------:R-:W-:Y:S01]  /*6c90*/  FADD.FTZ R81, R81, R80 ;  /* 0x0000005051517221 */ /* 0x000fe20000010000 */
[----:B------:R-:W-:Y:S02]  /*6ca0*/  IADD3 R66, P3, PT, R66, -0x200, RZ ;  /* 0xfffffe0042427810 */ /* 0x000fe40007f7e0ff */
[----:B------:R-:W-:Y:S01]  /*6cb0*/  F2FP.BF16.F32.PACK_AB R22, R85, R84 ;  /* 0x000000545516723e */ /* 0x000fe200000010ff */
[----:B------:R-:W-:Y:S01]  /*6cc0*/  FADD.FTZ R82, R81, R82 ;  /* 0x0000005251527221 */ /* 0x000fe20000010000 */
[----:B------:R-:W-:-:S02]  /*6cd0*/  LEA.HI.X R3, R24, R29, R0, 0x1, P0 ;  /* 0x0000001d18037211 */ /* 0x000fc400000f0c00 */
[----:B------:R-:W-:Y:S01]  /*6ce0*/  ISETP.GT.AND P0, PT, R59, 0x1, PT ;  /* 0x000000013b00780c */ /* 0x000fe20003f04270 */
[----:B------:R-:W-:Y:S01]  /*6cf0*/  FADD.FTZ R83, R82, R83 ;  /* 0x0000005352537221 */ /* 0x000fe20000010000 */
[----:B------:R-:W-:Y:S01]  /*6d00*/  MOV R59, R88 ;  /* 0x00000058003b7202 */ /* 0x000fe20000000f00 */
[----:B------:R-:W-:Y:S01]  /*6d10*/  IMAD.WIDE.U32 R2, R56, 0x10, R2 ;  /* 0x0000001038027825 */ /* 0x000fe200078e0002 */
[----:B------:R-:W-:-:S03]  /*6d20*/  IADD3.X R67, PT, PT, R67, -0x1, RZ, P3, !PT ;  /* 0xffffffff43437810 */ /* 0x000fc60001ffe4ff */
[----:B------:R-:W-:-:S04]  /*6d30*/  FADD.FTZ R84, R83, R84 ;  /* 0x0000005453547221 */ /* 0x000fc80000010000 */
[----:B------:R-:W-:Y:S01]  /*6d40*/  FADD.FTZ R85, R84, R85 ;  /* 0x0000005554557221 */ /* 0x000fe20000010000 */
[----:B------:R-:W-:Y:S01]  /*6d50*/  STS.128 [R78], R20 ;  /* 0x000000144e007388 */ /* 0x000fe20000000c00 */
[----:B------:R-:W-:-:S03]  /*6d60*/  NOP ;  /* 0x0000000000007918 */ /* 0x000fc60000000000 */
[----:B------:R-:W0:Y:S01]  /*6d70*/  LDS.128 R4, [R78] ;  /* 0x000000004e047984 */ /* 0x000e220000000c00 */
[----:B------:R-:W-:-:S04]  /*6d80*/  FADD.FTZ R70, R85, R86 ;  /* 0x0000005655467221 */ /* 0x000fc80000010000 */
[----:B------:R-:W-:Y:S01]  /*6d90*/  FADD.FTZ R70, R70, R87 ;  /* 0x0000005746467221 */ /* 0x000fe20000010000 */
[----:B0-----:R0:W-:Y:S01]  /*6da0*/  STG.E.128 desc[UR16][R2.64], R4 ;  /* 0x0000000402007986 */ /* 0x0011e2000c101d10 */
[----:B------:R-:W-:Y:S05]  /*6db0*/  @P0 BRA `(.L_x_16917) ;  /* 0xffffff9c00c00947 */ /* 0x000fea000383ffff */
.L_x_16849:
        /* <DEDUP_REMOVED lines=34> */
.L_x_16919:
[----:B------:R-:W-:Y:S05]  /*6fe0*/  BSYNC.RECONVERGENT B0 ;  /* 0x0000000000007941 */ /* 0x000fea0003800200 */
.L_x_16918:
        /* <DEDUP_REMOVED lines=26> */
.L_x_16921:
[----:B------:R-:W-:Y:S05]  /*7190*/  BSYNC.RECONVERGENT B0 ;  /* 0x0000000000007941 */ /* 0x000fea0003800200 */
.L_x_16920:
        /* <DEDUP_REMOVED lines=13> */
.L_x_16923:
        /* <DEDUP_REMOVED lines=27> */
.L_x_16922:
[----:B------:R-:W-:Y:S05]  /*7420*/  EXIT ;  /* 0x000000000000794d */ /* 0x000fea0003800000 */
.L_x_16924:
        /* <DEDUP_REMOVED lines=13> */
.L_x_18786:


//--------------------- .text._Z25selective_scan_bwd_kernelI32Selective_Scan_bwd_kernel_traitsILi32ELi8ELb1ELb1ELb0ELb1ELb1EN3c108BFloat16ENS1_7complexIfEEEEv12SSMParamsBwd --------------------------
	.section	.text._Z25selective_scan_bwd_kernelI32Selective_Scan_bwd_kernel_traitsILi32ELi8ELb1ELb1ELb0ELb1ELb1EN3c108BFloat16ENS1_7complexIfEEEEv12SSMParamsBwd,"ax",@progbits
	.align	128
        .global         _Z25selective_scan_bwd_kernelI32Selective_Scan_bwd_kernel_traitsILi32ELi8ELb1ELb1ELb0ELb1ELb1EN3c108BFloat16ENS1_7complexIfEEEEv12SSMParamsBwd
        .type           _Z25selective_scan_bwd_kernelI32Selective_Scan_bwd_kernel_traitsILi32ELi8ELb1ELb1ELb0ELb1ELb1EN3c108BFloat16ENS1_7complexIfEEEEv12SSMParamsBwd,@function
        .size           _Z25selective_scan_bwd_kernelI32Selective_Scan_bwd_kernel_traitsILi32ELi8ELb1ELb1ELb0ELb1ELb1EN3c108BFloat16ENS1_7complexIfEEEEv12SSMParamsBwd,(.L_x_18787 - _Z25selective_scan_bwd_kernelI32Selective_Scan_bwd_kernel_traitsILi32ELi8ELb1ELb1ELb0ELb1ELb1EN3c108BFloat16ENS1_7complexIfEEEEv12SSMParamsBwd)
        .other          _Z25selective_scan_bwd_kernelI32Selective_Scan_bwd_kernel_traitsILi32ELi8ELb1ELb1ELb0ELb1ELb1EN3c108BFloat16ENS1_7complexIfEEEEv12SSMParamsBwd,@"STO_CUDA_ENTRY STV_DEFAULT"
_Z25selective_scan_bwd_kernelI32Selective_Scan_bwd_kernel_traitsILi32ELi8ELb1ELb1ELb0ELb1ELb1EN3c108BFloat16ENS1_7complexIfEEEEv12SSMParamsBwd:
.text._Z25selective_scan_bwd_kernelI32Selective_Scan_bwd_kernel_traitsILi32ELi8ELb1ELb1ELb0ELb1ELb1EN3c108BFloat16ENS1_7complexIfEEEEv12SSMParamsBwd:
        /* <DEDUP_REMOVED lines=86> */
[-C--:B------:R-:W-:Y:S01]  /*0560*/  IMAD R0, R11, R18.reuse, RZ ;  /* 0x000000120b007224 */ /* 0x080fe200078e02ff */
[----:B------:R-:W2:Y:S01]  /*0570*/  LDC.64 R16, c[0x0][0x4a0] ;  /* 0x00012800ff107b82 */ /* 0x000ea20000000a00 */
[----:B------:R-:W-:Y:S01]  /*0580*/  IMAD.WIDE.U32 R10, R13, R18, R6 ;  /* 0x000000120d0a7225 */ /* 0x000fe200078e0006 */
[----:B------:R-:W-:Y:S02]  /*0590*/  IADD3 R45, PT, PT, R9, R45, RZ ;  /* 0x0000002d092d7210 */ /* 0x000fe40007ffe0ff */
[----:B------:R-:W-:Y:S01]  /*05a0*/  LEA R43, P1, R8, R22, 0x3 ;  /* 0x00000016082b7211 */ /* 0x000fe200078218ff */
[----:B------:R-:W-:-:S03]  /*05b0*/  IMAD R13, R13, R19, R0 ;  /* 0x000000130d0d7224 */ /* 0x000fc600078e0200 */
[----:B------:R-:W4:Y:S01]  /*05c0*/  LDC.64 R18, c[0x0][0x460] ;  /* 0x00011800ff127b82 */ /* 0x000f220000000a00 */
[----:B------:R-:W-:Y:S01]  /*05d0*/  LEA.HI.X R45, R8, R23, R45, 0x3, P1 ;  /* 0x00000017082d7211 */ /* 0x000fe200008f1c2d */
[----:B0-----:R-:W-:-:S06]  /*05e0*/  UIMAD.WIDE.U32 UR4, UR18, UR6, URZ ;  /* 0x00000006120472a5 */ /* 0x001fcc000f8e00ff */
[----:B------:R-:W0:Y:S01]  /*05f0*/  @P0 LDC.64 R6, c[0x0][0x480] ;  /* 0x00012000ff060b82 */ /* 0x000e220000000a00 */
[----:B---3--:R-:W-:Y:S01]  /*0600*/  @P0 IMAD R0, R12, UR18, R41 ;  /* 0x000000120c000c24 */ /* 0x008fe2000f8e0229 */
[----:B------:R-:W-:-:S06]  /*0610*/  LEA R3, R25, 0xfffffe00, 0x9 ;  /* 0xfffffe0019037811 */ /* 0x000fcc00078e48ff */
[----:B------:R-:W3:Y:S01]  /*0620*/  LDC.64 R22, c[0x0][0x528] ;  /* 0x00014a00ff167b82 */ /* 0x000ee20000000a00 */
[----:B------:R-:W-:Y:S01]  /*0630*/  UIMAD UR5, UR18, UR7, UR5 ;  /* 0x00000007120572a4 */ /* 0x000fe2000f8e0205 */
[----:B------:R-:W-:Y:S01]  /*0640*/  @P0 IMAD R0, R0, R25, RZ ;  /* 0x0000001900000224 */ /* 0x000fe200078e02ff */
[----:B------:R-:W-:Y:S02]  /*0650*/  LEA R9, R25, 0xffffff00, 0x8 ;  /* 0xffffff0019097811 */ /* 0x000fe400078e40ff */
[----:B------:R-:W-:Y:S02]  /*0660*/  IADD3 R56, PT, PT, R11, R13, RZ ;  /* 0x0000000d0b387210 */ /* 0x000fe40007ffe0ff */
[----:B------:R-:W-:Y:S01]  /*0670*/  IADD3 R10, P4, PT, R3, R10, RZ ;  /* 0x0000000a030a7210 */ /* 0x000fe20007f9e0ff */
[----:B-1----:R-:W-:Y:S01]  /*0680*/  @P0 IMAD R5, R0, R5, RZ ;  /* 0x0000000500050224 */ /* 0x002fe200078e02ff */
[----:B------:R-:W-:Y:S02]  /*0690*/  ISETP.GE.AND P1, PT, R25, 0x1, PT ;  /* 0x000000011900780c */ /* 0x000fe40003f26270 */
[----:B------:R-:W-:-:S02]  /*06a0*/  IADD3 R55, P2, PT, R9, R2, RZ ;  /* 0x0000000209377210 */ /* 0x000fc40007f5e0ff */
[----:B------:R-:W-:Y:S01]  /*06b0*/  LEA.HI.X.SX32 R56, R3, R56, 0x1, P4 ;  /* 0x0000003803387211 */ /* 0x000fe200020f0eff */
[----:B--2---:R-:W-:Y:S01]  /*06c0*/  IMAD.WIDE.U32 R2, R41, R16, UR4 ;  /* 0x0000000429027e25 */ /* 0x004fe2000f8e0010 */
[----:B------:R-:W-:Y:S02]  /*06d0*/  SHF.R.S32.HI R0, RZ, 0x1f, R9 ;  /* 0x0000001fff007819 */ /* 0x000fe40000011409 */
[----:B------:R-:W-:Y:S01]  /*06e0*/  IADD3 R4, P3, PT, R9, R4, RZ ;  /* 0x0000000409047210 */ /* 0x000fe20007f7e0ff */
[----:B------:R-:W-:Y:S01]  /*06f0*/  IMAD R57, R41, R17, R3 ;  /* 0x0000001129397224 */ /* 0x000fe200078e0203 */
[----:B------:R-:W-:Y:S02]  /*0700*/  IADD3.X R8, PT, PT, R0, R15, RZ, P2, !PT ;  /* 0x0000000f00087210 */ /* 0x000fe400017fe4ff */
[----:B----4-:R-:W-:Y:S02]  /*0710*/  LEA R52, P2, R55, R18, 0x1 ;  /* 0x0000001237347211 */ /* 0x010fe400078408ff */
[----:B------:R-:W-:-:S02]  /*0720*/  CS2R R20, SRZ ;  /* 0x0000000000147805 */ /* 0x000fc4000001ff00 */
[----:B------:R-:W-:Y:S01]  /*0730*/  IADD3 R2, P4, PT, R9, R2, RZ ;  /* 0x0000000209027210 */ /* 0x000fe20007f9e0ff */
[----:B0-----:R-:W-:Y:S01]  /*0740*/  @P0 IMAD.WIDE R20, R5, 0x10, R6 ;  /* 0x0000001005140825 */ /* 0x001fe200078e0206 */
[C---:B------:R-:W-:Y:S02]  /*0750*/  IADD3.X R53, PT, PT, R0.reuse, R53, RZ, P3, !PT ;  /* 0x0000003500357210 */ /* 0x040fe40001ffe4ff */
[----:B------:R-:W-:Y:S01]  /*0760*/  LEA.HI.X R55, R55, R19, R8, 0x1, P2 ;  /* 0x0000001337377211 */ /* 0x000fe200010f0c08 */
[----:B------:R-:W-:Y:S01]  /*0770*/  IMAD.WIDE.U32 R18, R41, R46, RZ ;  /* 0x0000002e29127225 */ /* 0x000fe200078e00ff */
[----:B------:R-:W-:Y:S02]  /*0780*/  IADD3.X R57, PT, PT, R0, R57, RZ, P4, !PT ;  /* 0x0000003900397210 */ /* 0x000fe400027fe4ff */
[----:B------:R-:W-:Y:S02]  /*0790*/  LEA R48, P0, R4, R48, 0x1 ;  /* 0x0000003004307211 */ /* 0x000fe400078008ff */
[----:B---3--:R-:W-:-:S02]  /*07a0*/  LEA R54, P2, R2, R22, 0x1 ;  /* 0x0000001602367211 */ /* 0x008fc400078408ff */
        /* <DEDUP_REMOVED lines=81> */
.L_x_16994:
        /* <DEDUP_REMOVED lines=37> */
[C---:B------:R-:W-:Y:S01]  /*0f10*/  SHF.L.U32 R35, R26.reuse, 0x10, RZ ;  /* 0x000000101a237819 */ /* 0x040fe200000006ff */
[----:B-----5:R-:W-:Y:S01]  /*0f20*/  FADD.FTZ R92, R31, R42 ;  /* 0x0000002a1f5c7221 */ /* 0x020fe20000010000 */
[----:B------:R-:W-:Y:S01]  /*0f30*/  PRMT R26, R26, 0x7632, R26 ;  /* 0x000076321a1a7816 */ /* 0x000fe2000000001a */
[----:B--2---:R-:W-:Y:S01]  /*0f40*/  IMAD.WIDE.U32 R2, R41, R32, R28 ;  /* 0x0000002029027225 */ /* 0x004fe200078e001c */
[----:B------:R-:W-:-:S03]  /*0f50*/  SHF.L.U32 R29, R24, 0x10, RZ ;  /* 0x00000010181d7819 */ /* 0x000fc600000006ff */
[----:B------:R-:W-:Y:S01]  /*0f60*/  FADD.FTZ R90, R35, R42 ;  /* 0x0000002a235a7221 */ /* 0x000fe20000010000 */
[----:B------:R-:W-:Y:S02]  /*0f70*/  PRMT R24, R24, 0x7632, R24 ;  /* 0x0000763218187816 */ /* 0x000fe40000000018 */
[----:B---3--:R-:W-:Y:S01]  /*0f80*/  LEA R32, P5, R2, R86, 0x1 ;  /* 0x0000005602207211 */ /* 0x008fe200078a08ff */
[--C-:B------:R-:W-:Y:S01]  /*0f90*/  FADD.FTZ R94, R29, R42.reuse ;  /* 0x0000002a1d5e7221 */ /* 0x100fe20000010000 */
[----:B------:R-:W-:Y:S02]  /*0fa0*/  SHF.L.U32 R25, R24, 0x10, RZ ;  /* 0x0000001018197819 */ /* 0x000fe400000006ff */
[----:B------:R-:W-:Y:S02]  /*0fb0*/  SHF.L.U32 R29, R0, 0x10, RZ ;  /* 0x00000010001d7819 */ /* 0x000fe400000006ff */
[----:B------:R-:W-:Y:S01]  /*0fc0*/  FSETP.GTU.FTZ.AND P0, PT, R94, 20, PT ;  /* 0x41a000005e00780b */ /* 0x000fe20003f1c000 */
[--C-:B------:R-:W-:Y:S01]  /*0fd0*/  FADD.FTZ R86, R25, R42.reuse ;  /* 0x0000002a19567221 */ /* 0x100fe20000010000 */
[----:B------:R-:W-:Y:S01]  /*0fe0*/  SHF.L.U32 R25, R26, 0x10, RZ ;  /* 0x000000101a197819 */ /* 0x000fe200000006ff */
[----:B------:R-:W-:Y:S01]  /*0ff0*/  IMAD R26, R41, R33, R3 ;  /* 0x00000021291a7224 */ /* 0x000fe200078e0203 */
[----:B------:R-:W-:Y:S01]  /*1000*/  FSETP.GTU.FTZ.AND P4, PT, R92, 20, PT ;  /* 0x41a000005c00780b */ /* 0x000fe20003f9c000 */
[--C-:B------:R-:W-:Y:S01]  /*1010*/  FADD.FTZ R100, R29, R42.reuse ;  /* 0x0000002a1d647221 */ /* 0x100fe20000010000 */
[----:B------:R-:W-:Y:S01]  /*1020*/  FSETP.GTU.FTZ.AND P3, PT, R90, 20, PT ;  /* 0x41a000005a00780b */ /* 0x000fe20003f7c000 */
[----:B------:R-:W-:Y:S01]  /*1030*/  FADD.FTZ R98, R25, R42 ;  /* 0x0000002a19627221 */ /* 0x000fe20000010000 */
[----:B------:R-:W-:Y:S01]  /*1040*/  FSETP.GTU.FTZ.AND P6, PT, R86, 20, PT ;  /* 0x41a000005600780b */ /* 0x000fe20003fdc000 */
[----:B----4-:R0:W-:Y:S01]  /*1050*/  STS.128 [R81], R36 ;  /* 0x0000002451007388 */ /* 0x0101e20000000c00 */
[----:B------:R-:W-:-:S03]  /*1060*/  NOP ;  /* 0x0000000000007918 */ /* 0x000fc60000000000 */
[----:B------:R1:W2:Y:S01]  /*1070*/  LDS.128 R8, [R81] ;  /* 0x0000000051087984 */ /* 0x0002a20000000c00 */
[C---:B0-----:R-:W-:Y:S02]  /*1080*/  SHF.L.U32 R37, R27.reuse, 0x10, RZ ;  /* 0x000000101b257819 */ /* 0x041fe400000006ff */
[----:B------:R-:W-:-:S03]  /*1090*/  PRMT R27, R27, 0x7632, R27 ;  /* 0x000076321b1b7816 */ /* 0x000fc6000000001b */
[----:B------:R-:W-:-:S05]  /*10a0*/  FADD.FTZ R88, R37, R42 ;  /* 0x0000002a25587221 */ /* 0x000fca0000010000 */
[----:B------:R-:W-:Y:S01]  /*10b0*/  FSETP.GTU.FTZ.AND P2, PT, R88, 20, PT ;  /* 0x41a000005800780b */ /* 0x000fe20003f5c000 */
[----:B-1----:R-:W-:-:S12]  /*10c0*/  @P0 BRA `(.L_x_16927) ;  /* 0x0000000000780947 */ /* 0x002fd80003800000 */
        /* <DEDUP_REMOVED lines=30> */
.L_x_16927:
[----:B------:R-:W-:Y:S05]  /*12b0*/  BSYNC.RECONVERGENT B0 ;  /* 0x0000000000007941 */ /* 0x000fea0003800200 */
.L_x_16926:
        /* <DEDUP_REMOVED lines=37> */
.L_x_16929:
[----:B------:R-:W-:Y:S05]  /*1510*/  BSYNC.RECONVERGENT B0 ;  /* 0x0000000000007941 */ /* 0x000fea0003800200 */
.L_x_16928:
        /* <DEDUP_REMOVED lines=34> */
.L_x_16931:
[----:B------:R-:W-:Y:S05]  /*1740*/  BSYNC.RECONVERGENT B0 ;  /* 0x0000000000007941 */ /* 0x000fea0003800200 */
.L_x_16930:
        /* <DEDUP_REMOVED lines=32> */
.L_x_16933:
[----:B------:R-:W-:Y:S05]  /*1950*/  BSYNC.RECONVERGENT B0 ;  /* 0x0000000000007941 */ /* 0x000fea0003800200 */
.L_x_16932:
        /* <DEDUP_REMOVED lines=32> */
.L_x_16935:
[----:B------:R-:W-:Y:S05]  /*1b60*/  BSYNC.RECONVERGENT B0 ;  /* 0x0000000000007941 */ /* 0x000fea0003800200 */
.L_x_16934:
        /* <DEDUP_REMOVED lines=32> */
.L_x_16937:
[----:B------:R-:W-:Y:S05]  /*1d70*/  BSYNC.RECONVERGENT B0 ;  /* 0x0000000000007941 */ /* 0x000fea0003800200 */
.L_x_16936:
        /* <DEDUP_REMOVED lines=32> */
.L_x_16939:
[----:B------:R-:W-:Y:S05]  /*1f80*/  BSYNC.RECONVERGENT B0 ;  /* 0x0000000000007941 */ /* 0x000fea0003800200 */
.L_x_16938:
        /* <DEDUP_REMOVED lines=32> */
.L_x_16941:
[----:B------:R-:W-:Y:S05]  /*2190*/  BSYNC.RECONVERGENT B0 ;  /* 0x0000000000007941 */ /* 0x000fea0003800200 */
.L_x_16940:
[----:B------:R-:W-:Y:S08]  /*21a0*/  BAR.SYNC.DEFER_BLOCKING 0x0 ;  /* 0x0000000000007b1d */ /* 0x000ff00000010000 */
[----:B------:R-:W0:Y:S01]  /*21b0*/  LDC.64 R24, c[0x0][0x420] ;  /* 0x00010800ff187b82 */ /* 0x000e220000000a00 */
[----:B------:R-:W1:Y:S01]  /*21c0*/  LDCU.64 UR4, c[0x0][0x510] ;  /* 0x0000a200ff0477ac */ /* 0x000e620008000a00 */
[----:B------:R-:W3:Y:S06]  /*21d0*/  LDCU.64 UR6, c[0x0][0x490] ;  /* 0x00009200ff0677ac */ /* 0x000eec0008000a00 */
[----:B------:R-:W4:Y:S08]  /*21e0*/  LDC.64 R26, c[0x0][0x428] ;  /* 0x00010a00ff1a7b82 */ /* 0x000f300000000a00 */
[----:B------:R-:W5:Y:S01]  /*21f0*/  LDC.64 R28, c[0x0][0x478] ;  /* 0x00011e00ff1c7b82 */ /* 0x000f620000000a00 */
[----:B------:R-:W2:Y:S01]  /*2200*/  LDG.E.128 R32, desc[UR16][R32.64] ;  /* 0x0000001020207981 */ /* 0x000ea2000c1e1d00 */
[----:B0-----:R-:W-:-:S06]  /*2210*/  IMAD.WIDE.U32 R2, R24, UR18, R12 ;  /* 0x0000001218027c25 */ /* 0x001fcc000f8e000c */
[----:B------:R-:W0:Y:S01]  /*2220*/  LDC.64 R120, c[0x0][0x558] ;  /* 0x00015600ff787b82 */ /* 0x000e220000000a00 */
        /* <DEDUP_REMOVED lines=8> */
[----:B------:R-:W2:Y:S01]  /*22b0*/  LDS.128 R24, [R81] ;  /* 0x0000000051187984 */ /* 0x000ea20000000c00 */
[----:B------:R-:W-:Y:S06]  /*22c0*/  BAR.SYNC.DEFER_BLOCKING 0x0 ;  /* 0x0000000000007b1d */ /* 0x000fec0000010000 */
[----:B------:R-:W4:Y:S01]  /*22d0*/  LDG.E.128 R28, desc[UR16][R28.64] ;  /* 0x000000101c1c7981 */ /* 0x000f22000c1e1d00 */
[----:B---3--:R-:W-:Y:S01]  /*22e0*/  UISETP.NE.U32.AND UP0, UPT, UR6, URZ, UPT ;  /* 0x000000ff0600728c */ /* 0x008fe2000bf05070 */
[----:B------:R-:W-:Y:S02]  /*22f0*/  SHF.L.U32 R99, R7, 0x10, RZ ;  /* 0x0000001007637819 */ /* 0x000fe400000006ff */
[----:B------:R-:W-:Y:S01]  /*2300*/  PRMT R119, R6, 0x7632, R119 ;  /* 0x0000763206777816 */ /* 0x000fe20000000077 */
[----:B------:R-:W-:Y:S01]  /*2310*/  UISETP.NE.AND.EX UP0, UPT, UR7, URZ, UPT, UP0 ;  /* 0x000000ff0700728c */ /* 0x000fe2000bf05300 */
[----:B--2---:R-:W-:-:S02]  /*2320*/  SHF.L.U32 R37, R24, 0x10, RZ ;  /* 0x0000001018257819 */ /* 0x004fc400000006ff */
        /* <DEDUP_REMOVED lines=10> */
[----:B------:R-:W2:Y:S01]  /*23d0*/  MUFU.EX2 R32, R3 ;  /* 0x0000000300207308 */ /* 0x000ea20000000800 */
[----:B------:R-:W-:-:S02]  /*23e0*/  PRMT R27, R27, 0x7632, R27 ;  /* 0x000076321b1b7816 */ /* 0x000fc4000000001b */
[----:B------:R-:W-:Y:S02]  /*23f0*/  SHF.L.U32 R83, R24, 0x10, RZ ;  /* 0x0000001018537819 */ /* 0x000fe400000006ff */
[----:B------:R-:W-:Y:S02]  /*2400*/  SHF.L.U32 R97, R25, 0x10, RZ ;  /* 0x0000001019617819 */ /* 0x000fe400000006ff */
[----:B------:R-:W-:Y:S01]  /*2410*/  SHF.L.U32 R107, R26, 0x10, RZ ;  /* 0x000000101a6b7819 */ /* 0x000fe200000006ff */
[----:B------:R3:W5:Y:S01]  /*2420*/  MUFU.EX2 R34, R33 ;  /* 0x0000002100227308 */ /* 0x0007620000000800 */
[----:B------:R-:W-:Y:S01]  /*2430*/  SHF.L.U32 R115, R27, 0x10, RZ ;  /* 0x000000101b737819 */ /* 0x000fe200000006ff */
[----:B------:R-:W-:-:S04]  /*2440*/  FMUL.FTZ R2, R83, -1.4426950216293334961 ;  /* 0xbfb8aa3b53027820 */ /* 0x000fc80000410000 */
[----:B------:R-:W-:Y:S02]  /*2450*/  FMUL.FTZ R39, R115, -1.4426950216293334961 ;  /* 0xbfb8aa3b73277820 */ /* 0x000fe40000410000 */
[----:B------:R1:W0:Y:S01]  /*2460*/  MUFU.EX2 R36, R35 ;  /* 0x0000002300247308 */ /* 0x0002220000000800 */
[----:B---3--:R-:W-:Y:S01]  /*2470*/  FMUL.FTZ R33, R97, -1.4426950216293334961 ;  /* 0xbfb8aa3b61217820 */ /* 0x008fe20000410000 */
[----:B--2---:R-:W-:-:S06]  /*2480*/  FADD.FTZ R32, R32, 1 ;  /* 0x3f80000020207421 */ /* 0x004fcc0000010000 */
[----:B------:R-:W2:Y:S01]  /*2490*/  MUFU.EX2 R0, R0 ;  /* 0x0000000000007308 */ /* 0x000ea20000000800 */
[----:B-1----:R-:W-:Y:S01]  /*24a0*/  FMUL.FTZ R35, R107, -1.4426950216293334961 ;  /* 0xbfb8aa3b6b237820 */ /* 0x002fe20000410000 */
[----:B-----5:R-:W-:-:S06]  /*24b0*/  FADD.FTZ R34, R34, 1 ;  /* 0x3f80000022227421 */ /* 0x020fcc0000010000 */
[----:B------:R-:W-:Y:S01]  /*24c0*/  MUFU.EX2 R35, R35 ;  /* 0x0000002300237308 */ /* 0x000fe20000000800 */
[----:B0-----:R-:W-:-:S07]  /*24d0*/  FADD.FTZ R36, R36, 1 ;  /* 0x3f80000024247421 */ /* 0x001fce0000010000 */
[----:B------:R2:W0:Y:S08]  /*24e0*/  MUFU.EX2 R3, R2 ;  /* 0x0000000200037308 */ /* 0x0004300000000800 */
[----:B------:R-:W-:Y:S01]  /*24f0*/  MUFU.EX2 R33, R33 ;  /* 0x0000002100217308 */ /* 0x000fe20000000800 */
[----:B--2---:R-:W-:Y:S01]  /*2500*/  FADD.FTZ R2, R0, 1 ;  /* 0x3f80000000027421 */ /* 0x004fe20000010000 */
[----:B------:R-:W-:-:S02]  /*2510*/  SHF.L.U32 R0, R8, 0x10, RZ ;  /* 0x0000001008007819 */ /* 0x000fc400000006ff */
[----:B------:R-:W-:-:S04]  /*2520*/  PRMT R8, R8, 0x7632, R8 ;  /* 0x0000763208087816 */ /* 0x000fc80000000008 */
[----:B------:R-:W1:Y:S01]  /*2530*/  MUFU.EX2 R39, R39 ;  /* 0x0000002700277308 */ /* 0x000e620000000800 */
[----:B0-----:R-:W-:-:S07]  /*2540*/  FADD.FTZ R3, R3, 1 ;  /* 0x3f80000003037421 */ /* 0x001fce0000010000 */
[----:B------:R-:W-:Y:S08]  /*2550*/  MUFU.RCP R104, R32 ;  /* 0x0000002000687308 */ /* 0x000ff00000001000 */
[----:B------:R1:W-:Y:S08]  /*2560*/  MUFU.RCP R108, R34 ;  /* 0x00000022006c7308 */ /* 0x0003f00000001000 */
[----:B------:R-:W0:Y:S01]  /*2570*/  MUFU.RCP R114, R36 ;  /* 0x0000002400727308 */ /* 0x000e220000001000 */
[----:B-1----:R-:W-:-:S07]  /*2580*/  FADD.FTZ R34, R39, 1 ;  /* 0x3f80000027227421 */ /* 0x002fce0000010000 */
[----:B------:R-:W1:Y:S08]  /*2590*/  MUFU.RCP R38, R2 ;  /* 0x0000000200267308 */ /* 0x000e700000001000 */
[----:B------:R-:W-:Y:S01]  /*25a0*/  MUFU.RCP R102, R3 ;  /* 0x0000000300667308 */ /* 0x000fe20000001000 */
[----:B0-----:R-:W-:-:S04]  /*25b0*/  FADD.FTZ R32, -R114, 1 ;  /* 0x3f80000072207421 */ /* 0x001fc80000010100 */
[----:B------:R-:W-:-:S03]  /*25c0*/  FFMA.FTZ R32, R111, R32, 1 ;  /* 0x3f8000006f207423 */ /* 0x000fc60000010020 */
[----:B------:R-:W0:Y:S01]  /*25d0*/  MUFU.RCP R116, R34 ;  /* 0x0000002200747308 */ /* 0x000e220000001000 */
[----:B-1----:R-:W-:-:S04]  /*25e0*/  FADD.FTZ R2, -R38, 1 ;  /* 0x3f80000026027421 */ /* 0x002fc80000010100 */
[C---:B------:R-:W-:Y:S01]  /*25f0*/  FFMA.FTZ R2, R37.reuse, R2, 1 ;  /* 0x3f80000025027423 */ /* 0x040fe20000010002 */
[----:B------:R-:W-:Y:S01]  /*2600*/  FMUL.FTZ R37, R37, R38 ;  /* 0x0000002625257220 */ /* 0x000fe20000410000 */
[----:B0-----:R-:W-:-:S04]  /*2610*/  FADD.FTZ R118, -R116, 1 ;  /* 0x3f80000074767421 */ /* 0x001fc80000010100 */
[C---:B------:R-:W-:Y:S01]  /*2620*/  FFMA.FTZ R118, R115.reuse, R118, 1 ;  /* 0x3f80000073767423 */ /* 0x040fe20000010076 */
[----:B------:R-:W-:Y:S01]  /*2630*/  FMUL.FTZ R115, R115, R116 ;  /* 0x0000007473737220 */ /* 0x000fe20000410000 */
[----:B----4-:R0:W-:Y:S01]  /*2640*/  STS.128 [R81], R28 ;  /* 0x0000001c51007388 */ /* 0x0101e20000000c00 */
[----:B------:R-:W-:-:S03]  /*2650*/  NOP ;  /* 0x0000000000007918 */ /* 0x000fc60000000000 */
[----:B------:R-:W1:Y:S01]  /*2660*/  LDS.128 R24, [R81] ;  /* 0x0000000051187984 */ /* 0x000e620000000c00 */
[----:B0-----:R-:W-:Y:S01]  /*2670*/  FADD.FTZ R30, R35, 1 ;  /* 0x3f800000231e7421 */ /* 0x001fe20000010000 */
[----:B------:R-:W-:Y:S01]  /*2680*/  FADD.FTZ R29, R33, 1 ;  /* 0x3f800000211d7421 */ /* 0x000fe20000010000 */
[----:B------:R-:W-:Y:S02]  /*2690*/  SHF.L.U32 R31, R9, 0x10, RZ ;  /* 0x00000010091f7819 */ /* 0x000fe400000006ff */
[C---:B------:R-:W-:Y:S01]  /*26a0*/  SHF.L.U32 R33, R10.reuse, 0x10, RZ ;  /* 0x000000100a217819 */ /* 0x040fe200000006ff */
[----:B------:R0:W2:Y:S01]  /*26b0*/  MUFU.RCP R110, R30 ;  /* 0x0000001e006e7308 */ /* 0x0000a20000001000 */
[----:B------:R-:W-:Y:S02]  /*26c0*/  SHF.L.U32 R35, R11, 0x10, RZ ;  /* 0x000000100b237819 */ /* 0x000fe400000006ff */
[----:B------:R-:W-:Y:S02]  /*26d0*/  PRMT R10, R10, 0x7632, R10 ;  /* 0x000076320a0a7816 */ /* 0x000fe4000000000a */
[----:B------:R-:W-:-:S02]  /*26e0*/  PRMT R9, R9, 0x7632, R9 ;  /* 0x0000763209097816 */ /* 0x000fc40000000009 */
[----:B------:R-:W-:Y:S01]  /*26f0*/  PRMT R11, R11, 0x7632, R11 ;  /* 0x000076320b0b7816 */ /* 0x000fe2000000000b */
[----:B------:R-:W3:Y:S01]  /*2700*/  MUFU.RCP R106, R29 ;  /* 0x0000001d006a7308 */ /* 0x000ee20000001000 */
[----:B0-----:R-:W-:Y:S01]  /*2710*/  FADD.FTZ R30, -R108, 1 ;  /* 0x3f8000006c1e7421 */ /* 0x001fe20000010100 */
[----:B------:R-:W-:Y:S02]  /*2720*/  SHF.L.U32 R34, R10, 0x10, RZ ;  /* 0x000000100a227819 */ /* 0x000fe400000006ff */
[----:B------:R-:W-:Y:S01]  /*2730*/  SHF.L.U32 R36, R11, 0x10, RZ ;  /* 0x000000100b247819 */ /* 0x000fe200000006ff */
[----:B------:R-:W-:Y:S01]  /*2740*/  FFMA.FTZ R30, R103, R30, 1 ;  /* 0x3f800000671e7423 */ /* 0x000fe2000001001e */
[----:B--2---:R-:W-:-:S04]  /*2750*/  FADD.FTZ R112, -R110, 1 ;  /* 0x3f8000006e707421 */ /* 0x004fc80000010100 */
[C---:B------:R-:W-:Y:S01]  /*2760*/  FFMA.FTZ R112, R107.reuse, R112, 1 ;  /* 0x3f8000006b707423 */ /* 0x040fe20000010070 */
[----:B------:R-:W-:Y:S01]  /*2770*/  FMUL.FTZ R107, R107, R110 ;  /* 0x0000006e6b6b7220 */ /* 0x000fe20000410000 */
[----:B---3--:R-:W-:Y:S01]  /*2780*/  FADD.FTZ R10, -R106, 1 ;  /* 0x3f8000006a0a7421 */ /* 0x008fe20000010100 */
[----:B-1----:R-:W-:Y:S02]  /*2790*/  SHF.L.U32 R89, R25, 0x10, RZ ;  /* 0x0000001019597819 */ /* 0x002fe400000006ff */
[----:B------:R-:W-:Y:S01]  /*27a0*/  SHF.L.U32 R105, R26, 0x10, RZ ;  /* 0x000000101a697819 */ /* 0x000fe200000006ff */
[----:B------:R-:W-:Y:S01]  /*27b0*/  FFMA.FTZ R10, R97, R10, 1 ;  /* 0x3f800000610a7423 */ /* 0x000fe2000001000a */
[----:B------:R-:W-:Y:S02]  /*27c0*/  SHF.L.U32 R113, R27, 0x10, RZ ;  /* 0x000000101b717819 */ /* 0x000fe400000006ff */
[C---:B------:R-:W-:Y:S02]  /*27d0*/  PRMT R28, R24.reuse, 0x7632, R28 ;  /* 0x00007632181c7816 */ /* 0x040fe4000000001c */
[----:B------:R-:W-:Y:S01]  /*27e0*/  SHF.L.U32 R39, R24, 0x10, RZ ;  /* 0x0000001018277819 */ /* 0x000fe200000006ff */
[----:B------:R-:W-:Y:S01]  /*27f0*/  FADD.FTZ R24, -R104, 1 ;  /* 0x3f80000068187421 */ /* 0x000fe20000010100 */
[----:B------:R-:W-:Y:S01]  /*2800*/  PRMT R29, R25, 0x7632, R29 ;  /* 0x00007632191d7816 */ /* 0x000fe2000000001d */
[----:B------:R-:W-:Y:S01]  /*2810*/  FMUL.FTZ R25, R31, R89 ;  /* 0x000000591f197220 */ /* 0x000fe20000410000 */
[----:B------:R-:W-:Y:S01]  /*2820*/  PRMT R93, R27, 0x7632, R93 ;  /* 0x000076321b5d7816 */ /* 0x000fe2000000005d */
[----:B------:R-:W-:Y:S01]  /*2830*/  FMUL.FTZ R27, R33, R105 ;  /* 0x00000069211b7220 */ /* 0x000fe20000410000 */
[----:B------:R-:W-:Y:S01]  /*2840*/  FMUL.FTZ R85, R35, R113 ;  /* 0x0000007123557220 */ /* 0x000fe20000410000 */
[----:B------:R-:W-:Y:S01]  /*2850*/  PRMT R91, R26, 0x7632, R91 ;  /* 0x000076321a5b7816 */ /* 0x000fe2000000005b */
[----:B------:R-:W-:Y:S01]  /*2860*/  FFMA.FTZ R26, R87, R24, 1 ;  /* 0x3f800000571a7423 */ /* 0x000fe20000010018 */
        /* <DEDUP_REMOVED lines=57> */
[C---:B------:R-:W-:Y:S02]  /*2c00*/  LEA R4, P0, R2.reuse, R120, 0x1 ;  /* 0x0000007802047211 */ /* 0x040fe400078008ff */
[----:B0-----:R-:W-:Y:S01]  /*2c10*/  PRMT R26, R7, 0x7632, R26 ;  /* 0x00007632071a7816 */ /* 0x001fe2000000001a */
[----:B------:R-:W-:Y:S01]  /*2c20*/  FMUL.FTZ R7, R97, R106 ;  /* 0x0000006a61077220 */ /* 0x000fe20000410000 */
[----:B------:R-:W-:Y:S01]  /*2c30*/  LEA.HI.X R5, R2, R121, R3, 0x1, P0 ;  /* 0x0000007902057211 */ /* 0x000fe200000f0c03 */
[----:B------:R-:W-:Y:S01]  /*2c40*/  FMUL.FTZ R27, R0, R37 ;  /* 0x00000025001b7220 */ /* 0x000fe20000410000 */
[----:B------:R-:W-:Y:S01]  /*2c50*/  SHF.L.U32 R97, R112, 0x10, RZ ;  /* 0x0000001070617819 */ /* 0x000fe200000006ff */
[----:B------:R-:W-:Y:S01]  /*2c60*/  FMUL.FTZ R32, R32, R7 ;  /* 0x0000000720207220 */ /* 0x000fe20000410000 */
[----:B------:R-:W-:-:S04]  /*2c70*/  IMAD.WIDE.U32 R2, R60, 0x10, R4 ;  /* 0x000000103c027825 */ /* 0x000fc800078e0004 */
[----:B------:R-:W-:Y:S01]  /*2c80*/  FFMA.FTZ R29, R27, R91, R82 ;  /* 0x0000005b1b1d7223 */ /* 0x000fe20000010052 */
[----:B-1----:R0:W-:Y:S01]  /*2c90*/  STG.E.128 desc[UR16][R2.64], R8 ;  /* 0x0000000802007986 */ /* 0x0021e2000c101d10 */
        /* <DEDUP_REMOVED lines=27> */
.L_x_16942:
        /* <DEDUP_REMOVED lines=68> */
.L_x_16993:
[----:B-1----:R-:W-:-:S04]  /*3290*/  IMAD.WIDE.U32 R2, R128, UR4, RZ ;  /* 0x0000000480027c25 */ /* 0x002fc8000f8e00ff */
[----:B------:R-:W-:Y:S01]  /*32a0*/  IMAD R3, R129, UR4, R3 ;  /* 0x0000000481037c24 */ /* 0x000fe2000f8e0203 */
[----:B0-----:R-:W-:-:S04]  /*32b0*/  LEA R4, P1, R2, R78, 0x1 ;  /* 0x0000004e02047211 */ /* 0x001fc800078208ff */
[----:B------:R-:W-:-:S03]  /*32c0*/  LEA.HI.X R5, R2, R56, R3, 0x1, P1 ;  /* 0x0000003802057211 */ /* 0x000fc600008f0c03 */
[----:B------:R-:W-:-:S05]  /*32d0*/  IMAD.WIDE.U32 R2, R50, 0x10, R4 ;  /* 0x0000001032027825 */ /* 0x000fca00078e0004 */
[----:B------:R-:W3:Y:S04]  /*32e0*/  LDG.E.128 R4, desc[UR16][R2.64] ;  /* 0x0000001002047981 */ /* 0x000ee8000c1e1d00 */
[----:B------:R1:W5:Y:S02]  /*32f0*/  LDG.E.128 R8, desc[UR16][R2.64+0x200] ;  /* 0x0002001002087981 */ /* 0x000364000c1e1d00 */
[----:B-1----:R-:W-:Y:S02]  /*3300*/  MOV R2, R16 ;  /* 0x0000001000027202 */ /* 0x002fe40000000f00 */
[----:B------:R-:W-:-:S03]  /*3310*/  MOV R3, R49 ;  /* 0x0000003100037202 */ /* 0x000fc60000000f00 */
[----:B----4-:R-:W-:-:S04]  /*3320*/  IMAD.WIDE.U32 R36, R30, UR4, R2 ;  /* 0x000000041e247c25 */ /* 0x010fc8000f8e0002 */
        /* <DEDUP_REMOVED lines=10> */
[----:B---3--:R0:W-:Y:S04]  /*33d0*/  STS.128 [R81], R4 ;  /* 0x0000000451007388 */ /* 0x0081e80000000c00 */
        /* <DEDUP_REMOVED lines=9> */
[C---:B0-----:R-:W-:Y:S01]  /*3470*/  FMUL.FTZ R5, R37.reuse, R92 ;  /* 0x0000005c25057220 */ /* 0x041fe20000410000 */
[-C--:B------:R-:W-:Y:S01]  /*3480*/  FMUL.FTZ R137, R37, R86.reuse ;  /* 0x0000005625897220 */ /* 0x080fe20000410000 */
[----:B-----5:R-:W-:Y:S01]  /*3490*/  ULEA UR5, UR6, UR5, 0x18 ;  /* 0x0000000506057291 */ /* 0x020fe2000f8ec0ff */
[----:B------:R-:W-:Y:S01]  /*34a0*/  FMUL.FTZ R4, R3, R86 ;  /* 0x0000005603047220 */ /* 0x000fe20000410000 */
[----:B------:R-:W-:Y:S01]  /*34b0*/  FMUL.RZ R6, R5, 0.15915493667125701904 ;  /* 0x3e22f98305067820 */ /* 0x000fe2000040c000 */
[C---:B------:R-:W-:Y:S01]  /*34c0*/  FMUL.FTZ R2, R3.reuse, R94 ;  /* 0x0000005e03027220 */ /* 0x040fe20000410000 */
[C---:B------:R-:W-:Y:S01]  /*34d0*/  FMUL.FTZ R5, R3.reuse, R92 ;  /* 0x0000005c03057220 */ /* 0x040fe20000410000 */
[----:B------:R0:W-:Y:S01]  /*34e0*/  MUFU.EX2 R150, R4 ;  /* 0x0000000400967308 */ /* 0x0001e20000000800 */
[----:B---3--:R-:W-:Y:S01]  /*34f0*/  FMUL.FTZ R143, R3, R96 ;  /* 0x00000060038f7220 */ /* 0x008fe20000410000 */
[----:B------:R-:W-:-:S06]  /*3500*/  FMUL.RZ R141, R137, 0.15915493667125701904 ;  /* 0x3e22f983898d7820 */ /* 0x000fcc000040c000 */
        /* <DEDUP_REMOVED lines=17> */
[----:B------:R1:W2:Y:S01]  /*3620*/  MUFU.EX2 R171, R4 ;  /* 0x0000000400ab7308 */ /* 0x0002a20000000800 */
[----:B0-----:R-:W0:Y:S07]  /*3630*/  LDS.128 R8, [R125] ;  /* 0x000000007d087984 */ /* 0x001e2e0000000c00 */
[----:B------:R3:W-:Y:S01]  /*3640*/  MUFU.EX2 R165, R2 ;  /* 0x0000000200a57308 */ /* 0x0007e20000000800 */
[----:B-1----:R-:W-:-:S04]  /*3650*/  FMUL.FTZ R4, R37, R96 ;  /* 0x0000006025047220 */ /* 0x002fc80000410000 */
[----:B------:R-:W-:-:S03]  /*3660*/  FMUL.RZ R149, R4, 0.15915493667125701904 ;  /* 0x3e22f98304957820 */ /* 0x000fc6000040c000 */
[----:B------:R-:W-:Y:S01]  /*3670*/  MUFU.SIN R142, R7 ;  /* 0x00000007008e7308 */ /* 0x000fe20000000400 */
[-C--:B---3--:R-:W-:Y:S01]  /*3680*/  FMUL.FTZ R2, R3, R88.reuse ;  /* 0x0000005803027220 */ /* 0x088fe20000410000 */
[----:B------:R-:W-:Y:S01]  /*3690*/  FMUL.FTZ R3, R37, R88 ;  /* 0x0000005825037220 */ /* 0x000fe20000410000 */
[C---:B--2---:R-:W-:Y:S01]  /*36a0*/  FMUL.FTZ R169, R171.reuse, R154 ;  /* 0x0000009aaba97220 */ /* 0x044fe20000410000 */
[----:B------:R-:W-:Y:S02]  /*36b0*/  FMUL.FTZ R171, R171, R146 ;  /* 0x00000092abab7220 */ /* 0x000fe40000410000 */
[----:B------:R-:W-:Y:S02]  /*36c0*/  FMUL.RZ R145, R3, 0.15915493667125701904 ;  /* 0x3e22f98303917820 */ /* 0x000fe4000040c000 */
[----:B------:R-:W1:Y:S08]  /*36d0*/  MUFU.COS R160, R7 ;  /* 0x0000000700a07308 */ /* 0x000e700000000000 */
[----:B------:R-:W-:Y:S08]  /*36e0*/  MUFU.SIN R156, R6 ;  /* 0x00000006009c7308 */ /* 0x000ff00000000400 */
[----:B------:R-:W-:Y:S01]  /*36f0*/  MUFU.COS R172, R6 ;  /* 0x0000000600ac7308 */ /* 0x000fe20000000000 */
[C---:B-1----:R-:W-:Y:S01]  /*3700*/  FMUL.FTZ R160, R165.reuse, R160 ;  /* 0x000000a0a5a07220 */ /* 0x042fe20000410000 */
[----:B------:R-:W-:Y:S01]  /*3710*/  FMUL.FTZ R165, R165, R142 ;  /* 0x0000008ea5a57220 */ /* 0x000fe20000410000 */
[----:B0-----:R-:W-:-:S02]  /*3720*/  PRMT R151, R9, 0x7632, R151 ;  /* 0x0000763209977816 */ /* 0x001fc40000000097 */
[----:B------:R-:W-:Y:S02]  /*3730*/  PRMT R153, R10, 0x7632, R153 ;  /* 0x000076320a997816 */ /* 0x000fe40000000099 */
[C---:B------:R-:W-:Y:S01]  /*3740*/  PRMT R154, R11.reuse, 0x7632, R154 ;  /* 0x000076320b9a7816 */ /* 0x040fe2000000009a */
[----:B------:R0:W1:Y:S01]  /*3750*/  MUFU.EX2 R173, R5 ;  /* 0x0000000500ad7308 */ /* 0x0000620000000800 */
[----:B------:R-:W-:Y:S02]  /*3760*/  SHF.L.U32 R140, R11, 0x10, RZ ;  /* 0x000000100b8c7819 */ /* 0x000fe400000006ff */
[----:B------:R-:W-:Y:S02]  /*3770*/  SHF.L.U32 R151, R151, 0x10, RZ ;  /* 0x0000001097977819 */ /* 0x000fe400000006ff */
[----:B------:R-:W-:Y:S02]  /*3780*/  SHF.L.U32 R153, R153, 0x10, RZ ;  /* 0x0000001099997819 */ /* 0x000fe400000006ff */
[----:B------:R-:W-:Y:S01]  /*3790*/  SHF.L.U32 R154, R154, 0x10, RZ ;  /* 0x000000109a9a7819 */ /* 0x000fe200000006ff */
[----:B------:R-:W-:Y:S01]  /*37a0*/  MUFU.SIN R137, R141 ;  /* 0x0000008d00897308 */ /* 0x000fe20000000400 */
[----:B0-----:R-:W0:Y:S07]  /*37b0*/  LDS.128 R4, [R125+0x10] ;  /* 0x000010007d047984 */ /* 0x001e2e0000000c00 */
[----:B------:R-:W2:Y:S01]  /*37c0*/  MUFU.COS R139, R141 ;  /* 0x0000008d008b7308 */ /* 0x000ea20000000000 */
[C---:B-1----:R-:W-:Y:S01]  /*37d0*/  FMUL.FTZ R172, R173.reuse, R172 ;  /* 0x000000acadac7220 */ /* 0x042fe20000410000 */
[----:B------:R-:W-:-:S06]  /*37e0*/  FMUL.FTZ R173, R173, R156 ;  /* 0x0000009cadad7220 */ /* 0x000fcc0000410000 */
[----:B------:R1:W-:Y:S08]  /*37f0*/  MUFU.EX2 R168, R2 ;  /* 0x0000000200a87308 */ /* 0x0003f00000000800 */
[----:B------:R-:W3:Y:S01]  /*3800*/  MUFU.COS R141, R145 ;  /* 0x00000091008d7308 */ /* 0x000ee20000000000 */
[----:B-1----:R-:W-:Y:S01]  /*3810*/  FMUL.FTZ R2, R37, R94 ;  /* 0x0000005e25027220 */ /* 0x002fe20000410000 */
[C---:B--2---:R-:W-:Y:S01]  /*3820*/  FMUL.FTZ R152, R150.reuse, R139 ;  /* 0x0000008b96987220 */ /* 0x044fe20000410000 */
[----:B------:R-:W-:Y:S01]  /*3830*/  FMUL.FTZ R150, R150, R137 ;  /* 0x0000008996967220 */ /* 0x000fe20000410000 */
[----:B------:R-:W-:Y:S01]  /*3840*/  SHF.L.U32 R137, R8, 0x10, RZ ;  /* 0x0000001008897819 */ /* 0x000fe200000006ff */
[----:B------:R-:W-:Y:S01]  /*3850*/  FMUL.RZ R2, R2, 0.15915493667125701904 ;  /* 0x3e22f98302027820 */ /* 0x000fe2000040c000 */
[----:B------:R-:W-:-:S02]  /*3860*/  SHF.L.U32 R139, R9, 0x10, RZ ;  /* 0x00000010098b7819 */ /* 0x000fc400000006ff */
[----:B------:R-:W1:Y:S08]  /*3870*/  MUFU.SIN R3, R145 ;  /* 0x0000009100037308 */ /* 0x000e700000000400 */
[----:B------:R-:W-:Y:S01]  /*3880*/  MUFU.EX2 R159, R143 ;  /* 0x0000008f009f7308 */ /* 0x000fe20000000800 */
[----:B---3--:R-:W-:Y:S01]  /*3890*/  FMUL.FTZ R166, R168, R141 ;  /* 0x0000008da8a67220 */ /* 0x008fe20000410000 */
[----:B0-----:R-:W-:-:S02]  /*38a0*/  PRMT R155, R4, 0x7632, R155 ;  /* 0x00007632049b7816 */ /* 0x001fc4000000009b */
[----:B------:R-:W-:Y:S02]  /*38b0*/  PRMT R156, R5, 0x7632, R156 ;  /* 0x00007632059c7816 */ /* 0x000fe4000000009c */
[----:B------:R-:W-:Y:S02]  /*38c0*/  PRMT R157, R6, 0x7632, R157 ;  /* 0x00007632069d7816 */ /* 0x000fe4000000009d */
[----:B------:R-:W0:Y:S01]  /*38d0*/  MUFU.COS R145, R2 ;  /* 0x0000000200917308 */ /* 0x000e220000000000 */
[----:B-1----:R-:W-:Y:S01]  /*38e0*/  FMUL.FTZ R168, R168, R3 ;  /* 0x00000003a8a87220 */ /* 0x002fe20000410000 */
[----:B------:R-:W-:Y:S02]  /*38f0*/  IADD3 R3, PT, PT, R203, UR4, RZ ;  /* 0x00000004cb037c10 */ /* 0x000fe4000fffe0ff */
[----:B------:R-:W-:Y:S02]  /*3900*/  SHF.L.U32 R141, R10, 0x10, RZ ;  /* 0x000000100a8d7819 */ /* 0x000fe400000006ff */
[----:B------:R-:W-:-:S02]  /*3910*/  SEL R142, R3, R58, !P2 ;  /* 0x0000003a038e7207 */ /* 0x000fc40005000000 */
[----:B------:R1:W2:Y:S01]  /*3920*/  MUFU.SIN R143, R2 ;  /* 0x00000002008f7308 */ /* 0x0002a20000000400 */
[----:B------:R-:W-:Y:S02]  /*3930*/  SHF.L.U32 R155, R155, 0x10, RZ ;  /* 0x000000109b9b7819 */ /* 0x000fe400000006ff */
[----:B------:R-:W-:Y:S02]  /*3940*/  SHF.L.U32 R156, R156, 0x10, RZ ;  /* 0x000000109c9c7819 */ /* 0x000fe400000006ff */
[----:B------:R-:W-:-:S03]  /*3950*/  SHF.L.U32 R157, R157, 0x10, RZ ;  /* 0x000000109d9d7819 */ /* 0x000fc600000006ff */
[----:B------:R-:W3:Y:S01]  /*3960*/  MUFU.COS R162, R149 ;  /* 0x0000009500a27308 */ /* 0x000ee20000000000 */
[----:B-1----:R-:W-:Y:S01]  /*3970*/  P2R R2, PR, RZ, 0x4 ;  /* 0x00000004ff027803 */ /* 0x002fe20000000000 */
[----:B0-----:R-:W-:Y:S01]  /*3980*/  FMUL.FTZ R2, R144, R145 ;  /* 0x0000009190027220 */ /* 0x001fe20000410000 */
[----:B------:R-:W-:-:S05]  /*3990*/  SHF.L.U32 R145, R6, 0x10, RZ ;  /* 0x0000001006917819 */ /* 0x000fca00000006ff */
[----:B------:R0:W1:Y:S01]  /*39a0*/  MUFU.SIN R158, R149 ;  /* 0x00000095009e7308 */ /* 0x0000620000000400 */
[----:B--2---:R-:W-:Y:S01]  /*39b0*/  FMUL.FTZ R3, R144, R143 ;  /* 0x0000008f90037220 */ /* 0x004fe20000410000 */
[----:B------:R-:W-:Y:S02]  /*39c0*/  SHF.L.U32 R143, R4, 0x10, RZ ;  /* 0x00000010048f7819 */ /* 0x000fe400000006ff */
[----:B------:R-:W-:Y:S02]  /*39d0*/  SHF.L.U32 R144, R7, 0x10, RZ ;  /* 0x0000001007907819 */ /* 0x000fe400000006ff */
[----:B0-----:R-:W-:Y:S01]  /*39e0*/  PRMT R149, R8, 0x7632, R149 ;  /* 0x0000763208957816 */ /* 0x001fe20000000095 */
[----:B---3--:R-:W-:Y:S01]  /*39f0*/  FMUL.FTZ R146, R159, R162 ;  /* 0x000000a29f927220 */ /* 0x008fe20000410000 */
[----:B------:R-:W-:Y:S02]  /*3a00*/  LEA R8, R142, UR5, 0x3 ;  /* 0x000000058e087c11 */ /* 0x000fe4000f8e18ff */
[----:B------:R-:W-:-:S02]  /*3a10*/  SHF.L.U32 R142, R5, 0x10, RZ ;  /* 0x00000010058e7819 */ /* 0x000fc400000006ff */
[----:B------:R-:W-:Y:S01]  /*3a20*/  SHF.L.U32 R149, R149, 0x10, RZ ;  /* 0x0000001095957819 */ /* 0x000fe200000006ff */
[----:B------:R0:W-:Y:S01]  /*3a30*/  STS.64 [R8+0x10b0], R2 ;  /* 0x0010b00208007388 */ /* 0x0001e20000000a00 */
[----:B-1----:R-:W-:Y:S01]  /*3a40*/  FMUL.FTZ R159, R159, R158 ;  /* 0x0000009e9f9f7220 */ /* 0x002fe20000410000 */
[----:B------:R-:W-:-:S04]  /*3a50*/  PRMT R158, R7, 0x7632, R158 ;  /* 0x00007632079e7816 */ /* 0x000fc8000000009e */
        /* <DEDUP_REMOVED lines=27> */
.L_x_16945:
[----:B------:R0:W1:Y:S02]  /*3c10*/  LDS.64 R10, [R164+0x20b8] ;  /* 0x0020b800a40a7984 */ /* 0x0000640000000a00 */
.L_x_16946:
[----:B------:R-:W-:Y:S05]  /*3c20*/  BSYNC.RECONVERGENT B0 ;  /* 0x0000000000007941 */ /* 0x000fea0003800200 */
.L_x_16944:
[----:B------:R-:W4:Y:S01]  /*3c30*/  @P0 LDC R5, c[0x0][0x38c] ;  /* 0x0000e300ff050b82 */ /* 0x000f220000000800 */
[----:B------:R-:W-:Y:S01]  /*3c40*/  CS2R R8, SRZ ;  /* 0x0000000000087805 */ /* 0x000fe2000001ff00 */
[----:B----4-:R-:W-:-:S04]  /*3c50*/  @P0 IMAD R5, R124, R5, UR4 ;  /* 0x000000047c050e24 */ /* 0x010fc8000f8e0205 */
[----:B--2---:R-:W-:-:S05]  /*3c60*/  @P0 IMAD.WIDE R4, R5, 0x10, R20 ;  /* 0x0000001005040825 */ /* 0x004fca00078e0214 */
        /* <DEDUP_REMOVED lines=21> */
[CC--:B--2---:R-:W-:Y:S01]  /*3dc0*/  FMUL.FTZ R5, R147.reuse, R38.reuse ;  /* 0x0000002693057220 */ /* 0x0c4fe20000410000 */
[-C--:B------:R-:W-:Y:S01]  /*3dd0*/  FMUL.FTZ R39, R147, R7.reuse ;  /* 0x0000000793277220 */ /* 0x080fe20000410000 */
[----:B------:R-:W-:Y:S01]  /*3de0*/  ISETP.GE.AND P1, PT, R84, 0x1, PT ;  /* 0x000000015400780c */ /* 0x000fe20003f26270 */
[----:B------:R-:W-:Y:S01]  /*3df0*/  ULEA UR6, UR4, UR5, 0x4 ;  /* 0x0000000504067291 */ /* 0x000fe2000f8e20ff */
[C---:B------:R-:W-:Y:S01]  /*3e00*/  FFMA.FTZ R4, R148.reuse, R7, -R5 ;  /* 0x0000000794047223 */ /* 0x040fe20000010805 */
[----:B------:R-:W-:Y:S01]  /*3e10*/  FFMA.FTZ R39, R148, R38, R39 ;  /* 0x0000002694277223 */ /* 0x000fe20000010027 */
[----:B------:R-:W-:Y:S01]  /*3e20*/  ISETP.NE.AND P6, PT, R163, 0x1f, PT ;  /* 0x0000001fa300780c */ /* 0x000fe20003fc5270 */
[----:B------:R-:W-:Y:S01]  /*3e30*/  BSSY.RECONVERGENT B0, `(.L_x_16947) ;  /* 0x00000ef000007945 */ /* 0x000fe20003800200 */
[C---:B------:R-:W-:Y:S01]  /*3e40*/  FFMA.FTZ R4, R93.reuse, R190, R4 ;  /* 0x000000be5d047223 */ /* 0x040fe20000010004 */
[----:B------:R-:W-:Y:S01]  /*3e50*/  FFMA.FTZ R39, R93, R192, R39 ;  /* 0x000000c05d277223 */ /* 0x000fe20000010027 */
[----:B------:R-:W-:-:S02]  /*3e60*/  ISETP.GE.AND P4, PT, R79, UR7, PT ;  /* 0x000000074f007c0c */ /* 0x000fc4000bf86270 */
[CC--:B------:R-:W-:Y:S01]  /*3e70*/  FMUL.FTZ R7, R165.reuse, R4.reuse ;  /* 0x00000004a5077220 */ /* 0x0c0fe20000410000 */
[-C--:B------:R-:W-:Y:S01]  /*3e80*/  FMUL.FTZ R5, R165, R39.reuse ;  /* 0x00000027a5057220 */ /* 0x080fe20000410000 */
[----:B------:R-:W-:Y:S02]  /*3e90*/  ISETP.GT.U32.AND P2, PT, R163, 0x1b, PT ;  /* 0x0000001ba300780c */ /* 0x000fe40003f44070 */
        /* <DEDUP_REMOVED lines=9> */
[-C--:B------:R-:W-:Y:S01]  /*3f30*/  FMUL.FTZ R200, R171, R6.reuse ;  /* 0x00000006abc87220 */ /* 0x080fe20000410000 */
[-C--:B------:R-:W-:Y:S01]  /*3f40*/  FMUL.FTZ R7, R147, R5.reuse ;  /* 0x0000000593077220 */ /* 0x080fe20000410000 */
[----:B------:R-:W-:Y:S01]  /*3f50*/  ISETP.GT.U32.AND P3, PT, R163, 0x17, PT ;  /* 0x00000017a300780c */ /* 0x000fe20003f64070 */
[----:B------:R-:W-:Y:S01]  /*3f60*/  FFMA.FTZ R202, R169, R6, -R198 ;  /* 0x00000006a9ca7223 */ /* 0x000fe200000108c6 */
[----:B------:R-:W-:Y:S01]  /*3f70*/  FMUL.FTZ R198, R143, R90 ;  /* 0x0000005a8fc67220 */ /* 0x000fe20000410000 */
[CC--:B------:R-:W-:Y:S01]  /*3f80*/  FFMA.FTZ R6, R148.reuse, R4.reuse, R7 ;  /* 0x0000000494067223 */ /* 0x0c0fe20000010007 */
[----:B------:R-:W-:Y:S01]  /*3f90*/  FMUL.FTZ R7, R147, R4 ;  /* 0x0000000493077220 */ /* 0x000fe20000410000 */
        /* <DEDUP_REMOVED lines=22> */
[----:B------:R-:W-:Y:S01]  /*4100*/  ISETP.NE.OR P4, PT, R46, RZ, P4 ;  /* 0x000000ff2e00720c */ /* 0x000fe20002785670 */
[----:B------:R-:W-:Y:S01]  /*4110*/  FMUL.FTZ R7, R173, R38 ;  /* 0x00000026ad077220 */ /* 0x000fe20000410000 */
[-C--:B------:R-:W-:Y:S01]  /*4120*/  FFMA.FTZ R4, R166, R39.reuse, -R193 ;  /* 0x00000027a6047223 */ /* 0x080fe200000108c1 */
[----:B------:R-:W-:Y:S01]  /*4130*/  FMUL.FTZ R39, R168, R39 ;  /* 0x00000027a8277220 */ /* 0x000fe20000410000 */
[----:B------:R-:W-:Y:S01]  /*4140*/  ISETP.GT.U32.AND P5, PT, R163, 0xf, PT ;  /* 0x0000000fa300780c */ /* 0x000fe20003fa4070 */
[-C--:B------:R-:W-:Y:S01]  /*4150*/  FFMA.FTZ R7, R172, R5.reuse, R7 ;  /* 0x00000005ac077223 */ /* 0x080fe20000010007 */
[----:B------:R-:W-:Y:S01]  /*4160*/  FMUL.FTZ R5, R173, R5 ;  /* 0x00000005ad057220 */ /* 0x000fe20000410000 */
[----:B------:R-:W-:Y:S01]  /*4170*/  FFMA.FTZ R191, R166, R191, R39 ;  /* 0x000000bfa6bf7223 */ /* 0x000fe20000010027 */
[C---:B------:R-:W-:Y:S01]  /*4180*/  FFMA.FTZ R6, R99.reuse, R206, R4 ;  /* 0x000000ce63067223 */ /* 0x040fe20000010004 */
[----:B------:R-:W-:Y:S01]  /*4190*/  FMUL.FTZ R39, R168, R7 ;  /* 0x00000007a8277220 */ /* 0x000fe20000410000 */
[----:B------:R-:W-:Y:S01]  /*41a0*/  FFMA.FTZ R5, R172, R38, -R5 ;  /* 0x00000026ac057223 */ /* 0x000fe20000010805 */
[----:B------:R-:W-:Y:S01]  /*41b0*/  FFMA.FTZ R191, R99, R208, R191 ;  /* 0x000000d063bf7223 */ /* 0x000fe200000100bf */
[----:B------:R-:W-:-:S02]  /*41c0*/  FMUL.FTZ R193, R159, R6 ;  /* 0x000000069fc17220 */ /* 0x000fc40000410000 */
[-C--:B------:R-:W-:Y:S01]  /*41d0*/  FMUL.FTZ R4, R168, R5.reuse ;  /* 0x00000005a8047220 */ /* 0x080fe20000410000 */
[----:B------:R-:W-:Y:S01]  /*41e0*/  FFMA.FTZ R5, R166, R5, -R39 ;  /* 0x00000005a6057223 */ /* 0x000fe20000010827 */
[-C--:B------:R-:W-:Y:S01]  /*41f0*/  FMUL.FTZ R39, R159, R191.reuse ;  /* 0x000000bf9f277220 */ /* 0x080fe20000410000 */
[----:B------:R-:W-:Y:S01]  /*4200*/  FFMA.FTZ R38, R146, R191, R193 ;  /* 0x000000bf92267223 */ /* 0x000fe200000100c1 */
[----:B------:R-:W-:Y:S02]  /*4210*/  FFMA.FTZ R4, R166, R7, R4 ;  /* 0x00000007a6047223 */ /* 0x000fe40000010004 */
[----:B------:R-:W-:Y:S01]  /*4220*/  FFMA.FTZ R191, R146, R6, -R39 ;  /* 0x0000000692bf7223 */ /* 0x000fe20000010827 */
[----:B------:R-:W-:Y:S01]  /*4230*/  FFMA.FTZ R38, R117, R210, R38 ;  /* 0x000000d275267223 */ /* 0x000fe20000010026 */
[C---:B------:R-:W-:Y:S01]  /*4240*/  FMUL.FTZ R39, R159.reuse, R5 ;  /* 0x000000059f277220 */ /* 0x040fe20000410000 */
[----:B------:R-:W-:Y:S01]  /*4250*/  FMUL.FTZ R193, R159, R4 ;  /* 0x000000049fc17220 */ /* 0x000fe20000410000 */
[----:B------:R-:W-:-:S02]  /*4260*/  FFMA.FTZ R191, R117, R212, R191 ;  /* 0x000000d475bf7223 */ /* 0x000fc400000100bf */
[----:B------:R-:W2:Y:S01]  /*4270*/  SHFL.UP PT, R216, R38, 0x1, RZ ;  /* 0x0420000026d87989 */ /* 0x000ea200000e00ff */
[C---:B------:R-:W-:Y:S01]  /*4280*/  FFMA.FTZ R39, R146.reuse, R4, R39 ;  /* 0x0000000492277223 */ /* 0x040fe20000010027 */
[----:B------:R-:W-:Y:S02]  /*4290*/  FFMA.FTZ R193, R146, R5, -R193 ;  /* 0x0000000592c17223 */ /* 0x000fe400000108c1 */
        /* <DEDUP_REMOVED lines=26> */
[-C--:B-----5:R-:W-:Y:S01]  /*4440*/  @P1 FFMA.FTZ R193, R193, R4.reuse, -R5 ;  /* 0x00000004c1c11223 */ /* 0x0a0fe20000010805 */
[----:B-1----:R-:W-:Y:S01]  /*4450*/  FMUL.FTZ R5, R159, R11 ;  /* 0x0000000b9f057220 */ /* 0x002fe20000410000 */
[----:B------:R-:W-:Y:S01]  /*4460*/  @P1 FFMA.FTZ R39, R39, R4, R6 ;  /* 0x0000000427271223 */ /* 0x000fe20000010006 */
[----:B------:R-:W0:Y:S01]  /*4470*/  SHFL.UP PT, R216, R38, 0x4, RZ ;  /* 0x0480000026d87989 */ /* 0x000e2200000e00ff */
[C---:B------:R-:W-:Y:S01]  /*4480*/  FMUL.FTZ R6, R159.reuse, R184 ;  /* 0x000000b89f067220 */ /* 0x040fe20000410000 */
[C---:B------:R-:W-:Y:S01]  /*4490*/  FMUL.FTZ R7, R159.reuse, R185 ;  /* 0x000000b99f077220 */ /* 0x040fe20000410000 */
[C---:B------:R-:W-:Y:S01]  /*44a0*/  FMUL.FTZ R4, R146.reuse, R11 ;  /* 0x0000000b92047220 */ /* 0x040fe20000410000 */
[----:B------:R-:W1:Y:S01]  /*44b0*/  SHFL.UP PT, R214, R191, 0x4, RZ ;  /* 0x04800000bfd67989 */ /* 0x000e6200000e00ff */
[C---:B------:R-:W-:Y:S01]  /*44c0*/  FFMA.FTZ R6, R146.reuse, R185, -R6 ;  /* 0x000000b992067223 */ /* 0x040fe20000010806 */
[C---:B------:R-:W-:Y:S01]  /*44d0*/  FFMA.FTZ R5, R146.reuse, R10, -R5 ;  /* 0x0000000a92057223 */ /* 0x040fe20000010805 */
[----:B------:R-:W-:Y:S01]  /*44e0*/  FFMA.FTZ R195, R146, R184, R7 ;  /* 0x000000b892c37223 */ /* 0x000fe20000010007 */
[----:B------:R-:W-:Y:S01]  /*44f0*/  FFMA.FTZ R7, -R159, R10, -R4 ;  /* 0x0000000a9f077223 */ /* 0x000fe20000010904 */
[----:B------:R-:W-:Y:S01]  /*4500*/  FADD.FTZ R197, R183, R6 ;  /* 0x00000006b7c57221 */ /* 0x000fe20000010000 */
[C---:B------:R-:W-:Y:S01]  /*4510*/  FMUL.FTZ R199, R168.reuse, R5 ;  /* 0x00000005a8c77220 */ /* 0x040fe20000410000 */
[----:B------:R-:W2:Y:S01]  /*4520*/  SHFL.UP PT, R6, R39, 0x4, RZ ;  /* 0x0480000027067989 */ /* 0x000ea200000e00ff */
[-C--:B------:R-:W-:Y:S01]  /*4530*/  FMUL.FTZ R218, R168, R7.reuse ;  /* 0x00000007a8da7220 */ /* 0x080fe20000410000 */
[----:B------:R-:W-:Y:S01]  /*4540*/  FADD.FTZ R195, R182, R195 ;  /* 0x000000c3b6c37221 */ /* 0x000fe20000010000 */
[----:B------:R-:W-:Y:S01]  /*4550*/  FFMA.FTZ R199, R166, R7, -R199 ;  /* 0x00000007a6c77223 */ /* 0x000fe200000108c7 */
[----:B------:R-:W3:Y:S01]  /*4560*/  SHFL.UP PT, R4, R193, 0x4, RZ ;  /* 0x04800000c1047989 */ /* 0x000ee200000e00ff */
[----:B------:R-:W-:Y:S01]  /*4570*/  FMUL.FTZ R220, R168, R197 ;  /* 0x000000c5a8dc7220 */ /* 0x000fe20000410000 */
[----:B------:R-:W-:Y:S01]  /*4580*/  FFMA.FTZ R218, R166, R5, R218 ;  /* 0x00000005a6da7223 */ /* 0x000fe200000100da */
[C---:B------:R-:W-:Y:S01]  /*4590*/  FMUL.FTZ R5, R173.reuse, R199 ;  /* 0x000000c7ad057220 */ /* 0x040fe20000410000 */
[----:B------:R-:W-:Y:S01]  /*45a0*/  ISETP.GE.AND P1, PT, R84, 0x4, PT ;  /* 0x000000045400780c */ /* 0x000fe20003f26270 */
[-C--:B------:R-:W-:Y:S01]  /*45b0*/  FMUL.FTZ R222, R168, R195.reuse ;  /* 0x000000c3a8de7220 */ /* 0x080fe20000410000 */
[----:B------:R-:W-:Y:S01]  /*45c0*/  FFMA.FTZ R195, R166, R195, R220 ;  /* 0x000000c3a6c37223 */ /* 0x000fe200000100dc */
[-C--:B------:R-:W-:Y:S01]  /*45d0*/  FFMA.FTZ R220, R172, R218.reuse, R5 ;  /* 0x000000daacdc7223 */ /* 0x080fe20000010005 */
[----:B------:R-:W-:Y:S01]  /*45e0*/  FMUL.FTZ R5, R173, R218 ;  /* 0x000000daad057220 */ /* 0x000fe20000410000 */
[-C--:B0-----:R-:W-:Y:S01]  /*45f0*/  FMUL.FTZ R218, R193, R216.reuse ;  /* 0x000000d8c1da7220 */ /* 0x081fe20000410000 */
        /* <DEDUP_REMOVED lines=10> */
[-C--:B--2---:R-:W-:Y:S01]  /*46a0*/  FMUL.FTZ R214, R193, R6.reuse ;  /* 0x00000006c1d67220 */ /* 0x084fe20000410000 */
[----:B------:R-:W-:Y:S01]  /*46b0*/  FMUL.FTZ R6, R39, R6 ;  /* 0x0000000627067220 */ /* 0x000fe20000410000 */
[----:B------:R-:W0:Y:S01]  /*46c0*/  SHFL.UP PT, R216, R38, 0x8, RZ ;  /* 0x0500000026d87989 */ /* 0x000e2200000e00ff */
[CC--:B------:R-:W-:Y:S01]  /*46d0*/  FFMA.FTZ R7, R172.reuse, R195.reuse, R226 ;  /* 0x000000c3ac077223 */ /* 0x0c0fe200000100e2 */
[----:B------:R-:W-:Y:S01]  /*46e0*/  FMUL.FTZ R195, R173, R195 ;  /* 0x000000c3adc37220 */ /* 0x000fe20000410000 */
[-C--:B---3--:R-:W-:Y:S01]  /*46f0*/  @P1 FFMA.FTZ R39, R39, R4.reuse, R214 ;  /* 0x0000000427271223 */ /* 0x088fe200000100d6 */
[----:B------:R-:W-:Y:S01]  /*4700*/  @P1 FFMA.FTZ R193, R193, R4, -R6 ;  /* 0x00000004c1c11223 */ /* 0x000fe20000010806 */
[----:B------:R-:W1:Y:S01]  /*4710*/  SHFL.UP PT, R214, R191, 0x8, RZ ;  /* 0x05000000bfd67989 */ /* 0x000e6200000e00ff */
[----:B------:R-:W-:Y:S01]  /*4720*/  FFMA.FTZ R222, R172, R222, -R195 ;  /* 0x000000deacde7223 */ /* 0x000fe200000108c3 */
[----:B------:R-:W-:Y:S01]  /*4730*/  FADD.FTZ R218, R178, R7 ;  /* 0x00000007b2da7221 */ /* 0x000fe20000010000 */
[----:B------:R-:W-:Y:S01]  /*4740*/  FMUL.FTZ R226, R171, R224 ;  /* 0x000000e0abe27220 */ /* 0x000fe20000410000 */
[----:B------:R-:W2:Y:S01]  /*4750*/  SHFL.UP PT, R6, R39, 0x8, RZ ;  /* 0x0500000027067989 */ /* 0x000ea200000e00ff */
[----:B------:R-:W-:Y:S01]  /*4760*/  FADD.FTZ R222, R179, R222 ;  /* 0x000000deb3de7221 */ /* 0x000fe20000010000 */
[C---:B------:R-:W-:Y:S01]  /*4770*/  FMUL.FTZ R195, R171.reuse, R218 ;  /* 0x000000daabc37220 */ /* 0x040fe20000410000 */
[C---:B------:R-:W-:Y:S01]  /*4780*/  FMUL.FTZ R5, R171.reuse, R220 ;  /* 0x000000dcab057220 */ /* 0x040fe20000410000 */
[----:B------:R-:W3:Y:S01]  /*4790*/  SHFL.UP PT, R4, R193, 0x8, RZ ;  /* 0x05000000c1047989 */ /* 0x000ee200000e00ff */
[----:B------:R-:W-:Y:S01]  /*47a0*/  FMUL.FTZ R7, R171, R222 ;  /* 0x000000deab077220 */ /* 0x000fe20000410000 */
[C---:B------:R-:W-:Y:S01]  /*47b0*/  FFMA.FTZ R226, R169.reuse, R220, R226 ;  /* 0x000000dca9e27223 */ /* 0x040fe200000100e2 */
[C---:B------:R-:W-:Y:S01]  /*47c0*/  FFMA.FTZ R222, R169.reuse, R222, -R195 ;  /* 0x000000dea9de7223 */ /* 0x040fe200000108c3 */
[C---:B------:R-:W-:Y:S01]  /*47d0*/  FFMA.FTZ R5, R169.reuse, R224, -R5 ;  /* 0x000000e0a9057223 */ /* 0x040fe20000010805 */
[----:B------:R-:W-:Y:S01]  /*47e0*/  FFMA.FTZ R7, R169, R218, R7 ;  /* 0x000000daa9077223 */ /* 0x000fe20000010007 */
[----:B------:R-:W-:Y:S01]  /*47f0*/  ISETP.GE.AND P1, PT, R84, 0x8, PT ;  /* 0x000000085400780c */ /* 0x000fe20003f26270 */
[----:B------:R-:W-:Y:S01]  /*4800*/  FADD.FTZ R222, R177, R222 ;  /* 0x000000deb1de7221 */ /* 0x000fe20000010000 */
[C---:B------:R-:W-:Y:S01]  /*4810*/  FMUL.FTZ R218, R165.reuse, R226 ;  /* 0x000000e2a5da7220 */ /* 0x040fe20000410000 */
[----:B------:R-:W-:Y:S01]  /*4820*/  FADD.FTZ R7, R176, R7 ;  /* 0x00000007b0077221 */ /* 0x000fe20000010000 */
[CC--:B------:R-:W-:Y:S01]  /*4830*/  FMUL.FTZ R195, R165.reuse, R5.reuse ;  /* 0x00000005a5c37220 */ /* 0x0c0fe20000410000 */
[----:B------:R-:W-:Y:S01]  /*4840*/  FMUL.FTZ R220, R165, R222 ;  /* 0x000000dea5dc7220 */ /* 0x000fe20000410000 */
[C---:B------:R-:W-:Y:S01]  /*4850*/  FFMA.FTZ R197, R160.reuse, R5, -R218 ;  /* 0x00000005a0c57223 */ /* 0x040fe200000108da */
[-C--:B0-----:R-:W-:Y:S01]  /*4860*/  FMUL.FTZ R218, R193, R216.reuse ;  /* 0x000000d8c1da7220 */ /* 0x081fe20000410000 */
[-C--:B------:R-:W-:Y:S01]  /*4870*/  FMUL.FTZ R199, R165, R7.reuse ;  /* 0x00000007a5c77220 */ /* 0x080fe20000410000 */
[C---:B------:R-:W-:Y:S01]  /*4880*/  FFMA.FTZ R220, R160.reuse, R7, R220 ;  /* 0x00000007a0dc7223 */ /* 0x040fe200000100dc */
[C---:B------:R-:W-:Y:S01]  /*4890*/  FMUL.FTZ R216, R39.reuse, R216 ;  /* 0x000000d827d87220 */ /* 0x040fe20000410000 */
[----:B-1----:R-:W-:Y:S01]  /*48a0*/  FFMA.FTZ R7, R39, R214, R218 ;  /* 0x000000d627077223 */ /* 0x002fe200000100da */
[----:B------:R-:W-:Y:S01]  /*48b0*/  FFMA.FTZ R199, R160, R222, -R199 ;  /* 0x000000dea0c77223 */ /* 0x000fe200000108c7 */
[----:B------:R-:W-:Y:S01]  /*48c0*/  FADD.FTZ R220, R175, R220 ;  /* 0x000000dcafdc7221 */ /* 0x000fe20000010000 */
[----:B--2---:R-:W-:Y:S01]  /*48d0*/  FMUL.FTZ R5, R39, R6 ;  /* 0x0000000627057220 */ /* 0x004fe20000410000 */
[C---:B------:R-:W-:Y:S01]  /*48e0*/  FFMA.FTZ R216, R193.reuse, R214, -R216 ;  /* 0x000000d6c1d87223 */ /* 0x040fe200000108d8 */
[C---:B------:R-:W-:Y:S01]  /*48f0*/  FMUL.FTZ R6, R193.reuse, R6 ;  /* 0x00000006c1067220 */ /* 0x040fe20000410000 */
[----:B------:R-:W-:Y:S01]  /*4900*/  @P1 FADD.FTZ R38, R38, R7 ;  /* 0x0000000726261221 */ /* 0x000fe20000010000 */
[-C--:B---3--:R-:W-:Y:S01]  /*4910*/  @P1 FFMA.FTZ R193, R193, R4.reuse, -R5 ;  /* 0x00000004c1c11223 */ /* 0x088fe20000010805 */
[----:B------:R-:W-:Y:S01]  /*4920*/  @P1 FADD.FTZ R191, R191, R216 ;  /* 0x000000d8bfbf1221 */ /* 0x000fe20000010000 */
[----:B------:R-:W-:Y:S01]  /*4930*/  @P1 FFMA.FTZ R39, R39, R4, R6 ;  /* 0x0000000427271223 */ /* 0x000fe20000010006 */
[----:B------:R-:W-:Y:S01]  /*4940*/  FADD.FTZ R199, R174, R199 ;  /* 0x000000c7aec77221 */ /* 0x000fe20000010000 */
[----:B------:R-:W0:Y:S01]  /*4950*/  SHFL.UP PT, R216, R38, 0x10, RZ ;  /* 0x0600000026d87989 */ /* 0x000e2200000e00ff */
[----:B------:R-:W-:Y:S01]  /*4960*/  FFMA.FTZ R195, R160, R226, R195 ;  /* 0x000000e2a0c37223 */ /* 0x000fe200000100c3 */
[C---:B------:R-:W-:Y:S01]  /*4970*/  FMUL.FTZ R5, R147.reuse, R197 ;  /* 0x000000c593057220 */ /* 0x040fe20000410000 */
[CC--:B------:R-:W-:Y:S01]  /*4980*/  FMUL.FTZ R222, R147.reuse, R220.reuse ;  /* 0x000000dc93de7220 */ /* 0x0c0fe20000410000 */
[----:B------:R-:W1:Y:S01]  /*4990*/  SHFL.UP PT, R6, R39, 0x10, RZ ;  /* 0x0600000027067989 */ /* 0x000e6200000e00ff */
[C---:B------:R-:W-:Y:S01]  /*49a0*/  FMUL.FTZ R7, R147.reuse, R199 ;  /* 0x000000c793077220 */ /* 0x040fe20000410000 */
[-C--:B------:R-:W-:Y:S01]  /*49b0*/  FMUL.FTZ R218, R147, R195.reuse ;  /* 0x000000c393da7220 */ /* 0x080fe20000410000 */
[C---:B------:R-:W-:Y:S01]  /*49c0*/  FFMA.FTZ R5, R148.reuse, R195, R5 ;  /* 0x000000c394057223 */ /* 0x040fe20000010005 */
[----:B------:R-:W2:Y:S01]  /*49d0*/  SHFL.UP PT, R214, R191, 0x10, RZ ;  /* 0x06000000bfd67989 */ /* 0x000ea200000e00ff */
[C---:B------:R-:W-:Y:S01]  /*49e0*/  FFMA.FTZ R199, R148.reuse, R199, -R222 ;  /* 0x000000c794c77223 */ /* 0x040fe200000108de */
[C---:B------:R-:W-:Y:S01]  /*49f0*/  FFMA.FTZ R220, R148.reuse, R220, R7 ;  /* 0x000000dc94dc7223 */ /* 0x040fe20000010007 */
[----:B------:R-:W-:Y:S01]  /*4a00*/  FFMA.FTZ R197, R148, R197, -R218 ;  /* 0x000000c594c57223 */ /* 0x000fe200000108da */
[----:B------:R-:W3:Y:S01]  /*4a10*/  SHFL.UP PT, R4, R193, 0x10, RZ ;  /* 0x06000000c1047989 */ /* 0x000ee200000e00ff */
[----:B------:R-:W-:Y:S01]  /*4a20*/  ISETP.GE.AND P1, PT, R84, 0x10, PT ;  /* 0x000000105400780c */ /* 0x000fe20003f26270 */
[----:B------:R-:W-:Y:S01]  /*4a30*/  FMUL.FTZ R218, R150, R5 ;  /* 0x0000000596da7220 */ /* 0x000fe20000410000 */
[----:B------:R-:W-:Y:S01]  /*4a40*/  FADD.FTZ R199, R170, R199 ;  /* 0x000000c7aac77221 */ /* 0x000fe20000010000 */
[----:B------:R-:W-:Y:S01]  /*4a50*/  FADD.FTZ R7, R167, R220 ;  /* 0x000000dca7077221 */ /* 0x000fe20000010000 */
[-C--:B------:R-:W-:Y:S01]  /*4a60*/  FMUL.FTZ R195, R150, R197.reuse ;  /* 0x000000c596c37220 */ /* 0x080fe20000410000 */
[----:B------:R-:W-:Y:S01]  /*4a70*/  FFMA.FTZ R197, R152, R197, -R218 ;  /* 0x000000c598c57223 */ /* 0x000fe200000108da */
[C---:B------:R-:W-:Y:S01]  /*4a80*/  FMUL.FTZ R220, R150.reuse, R199 ;  /* 0x000000c796dc7220 */ /* 0x040fe20000410000 */
[----:B------:R-:W-:Y:S01]  /*4a90*/  FMUL.FTZ R222, R150, R7 ;  /* 0x0000000796de7220 */ /* 0x000fe20000410000 */
[----:B------:R-:W-:-:S02]  /*4aa0*/  FFMA.FTZ R195, R152, R5, R195 ;  /* 0x0000000598c37223 */ /* 0x000fc400000100c3 */
[C---:B------:R-:W-:Y:S01]  /*4ab0*/  FFMA.FTZ R220, R152.reuse, R7, R220 ;  /* 0x0000000798dc7223 */ /* 0x040fe200000100dc */
[-C--:B0-----:R-:W-:Y:S01]  /*4ac0*/  FMUL.FTZ R218, R39, R216.reuse ;  /* 0x000000d827da7220 */ /* 0x081fe20000410000 */
[----:B------:R-:W-:Y:S01]  /*4ad0*/  FMUL.FTZ R216, R193, R216 ;  /* 0x000000d8c1d87220 */ /* 0x000fe20000410000 */
[----:B------:R-:W-:Y:S01]  /*4ae0*/  FFMA.FTZ R199, R152, R199, -R222 ;  /* 0x000000c798c77223 */ /* 0x000fe200000108de */
[----:B------:R-:W-:Y:S01]  /*4af0*/  FADD.FTZ R201, R161, R220 ;  /* 0x000000dca1c97221 */ /* 0x000fe20000010000 */
[-C--:B-1----:R-:W-:Y:S01]  /*4b00*/  FMUL.FTZ R5, R39, R6.reuse ;  /* 0x0000000627057220 */ /* 0x082fe20000410000 */
[C---:B------:R-:W-:Y:S01]  /*4b10*/  FMUL.FTZ R6, R193.reuse, R6 ;  /* 0x00000006c1067220 */ /* 0x040fe20000410000 */
[----:B------:R-:W-:Y:S01]  /*4b20*/  FADD.FTZ R199, R162, R199 ;  /* 0x000000c7a2c77221 */ /* 0x000fe20000010000 */
[-C--:B--2---:R-:W-:Y:S01]  /*4b30*/  FFMA.FTZ R218, R193, R214.reuse, -R218 ;  /* 0x000000d6c1da7223 */ /* 0x084fe200000108da */
[----:B------:R-:W-:Y:S01]  /*4b40*/  FFMA.FTZ R7, R39, R214, R216 ;  /* 0x000000d627077223 */ /* 0x000fe200000100d8 */
[----:B------:R0:W1:Y:S02]  /*4b50*/  SHFL.DOWN PT, R209, R201, 0x1, 0x1f ;  /* 0x08201f00c9d17f89 */ /* 0x00006400000e0000 */
[----:B------:R-:W-:Y:S01]  /*4b60*/  @P1 FADD.FTZ R191, R191, R218 ;  /* 0x000000dabfbf1221 */ /* 0x000fe20000010000 */
[-C--:B---3--:R-:W-:Y:S01]  /*4b70*/  @P1 FFMA.FTZ R193, R193, R4.reuse, -R5 ;  /* 0x00000004c1c11223 */ /* 0x088fe20000010805 */
[----:B------:R-:W-:Y:S01]  /*4b80*/  @P1 FFMA.FTZ R39, R39, R4, R6 ;  /* 0x0000000427271223 */ /* 0x000fe20000010006 */
        /* <DEDUP_REMOVED lines=11> */
[----:B------:R0:W0:Y:S04]  /*4c40*/  SHFL.UP PT, R216, R39, 0x1, RZ ;  /* 0x0420000027d87989 */ /* 0x00002800000e00ff */
        /* <DEDUP_REMOVED lines=13> */
.L_x_16948:
[----:B------:R-:W-:Y:S05]  /*4d20*/  BSYNC.RECONVERGENT B0 ;  /* 0x0000000000007941 */ /* 0x000fea0003800200 */
.L_x_16947:
        /* <DEDUP_REMOVED lines=17> */
.L_x_16950:
[----:B------:R-:W-:Y:S05]  /*4e40*/  BSYNC.RECONVERGENT B0 ;  /* 0x0000000000007941 */ /* 0x000fea0003800200 */
.L_x_16949:
        /* <DEDUP_REMOVED lines=16> */
.L_x_16952:
[----:B------:R-:W-:Y:S05]  /*4f50*/  BSYNC.RECONVERGENT B0 ;  /* 0x0000000000007941 */ /* 0x000fea0003800200 */
.L_x_16951:
        /* <DEDUP_REMOVED lines=16> */
.L_x_16954:
[----:B------:R-:W-:Y:S05]  /*5060*/  BSYNC.RECONVERGENT B0 ;  /* 0x0000000000007941 */ /* 0x000fea0003800200 */
.L_x_16953:
        /* <DEDUP_REMOVED lines=16> */
.L_x_16956:
[----:B------:R-:W-:Y:S05]  /*5170*/  BSYNC.RECONVERGENT B0 ;  /* 0x0000000000007941 */ /* 0x000fea0003800200 */
.L_x_16955:
[----:B------:R-:W-:Y:S01]  /*5180*/  SHFL.DOWN PT, R211, R195, 0x1, 0x1f ;  /* 0x08201f00c3d37f89 */ /* 0x000fe200000e0000 */
[----:B------:R-:W-:Y:S01]  /*5190*/  ISETP.NE.AND P2, PT, R46, RZ, PT ;  /* 0x000000ff2e00720c */ /* 0x000fe20003f45270 */
[-C--:B-1----:R-:W-:Y:S01]  /*51a0*/  FMUL.FTZ R9, R216, R207.reuse ;  /* 0x000000cfd8097220 */ /* 0x082fe20000410000 */
[----:B------:R-:W-:Y:S01]  /*51b0*/  FMUL.FTZ R39, R214, R207 ;  /* 0x000000cfd6277220 */ /* 0x000fe20000410000 */
[----:B------:R-:W1:Y:S01]  /*51c0*/  SHFL.IDX PT, R209, R7, RZ, 0x1f ;  /* 0x00001fff07d17589 */ /* 0x000e6200000e0000 */
[----:B------:R-:W-:Y:S01]  /*51d0*/  ISETP.NE.AND P1, PT, R46, 0x1f, PT ;  /* 0x0000001f2e00780c */ /* 0x000fe20003f25270 */
[-C--:B------:R-:W-:Y:S01]  /*51e0*/  FFMA.FTZ R214, R214, R205.reuse, -R9 ;  /* 0x000000cdd6d67223 */ /* 0x080fe20000010809 */
[----:B------:R-:W-:Y:S01]  /*51f0*/  FFMA.FTZ R9, R216, R205, R39 ;  /* 0x000000cdd8097223 */ /* 0x000fe20000010027 */
        /* <DEDUP_REMOVED lines=8> */
[----:B------:R-:W-:Y:S01]  /*5280*/  IMAD R9, R25, UR4, R39 ;  /* 0x0000000419097c24 */ /* 0x000fe2000f8e0227 */
[C---:B------:R-:W-:Y:S01]  /*5290*/  LEA R8, P2, R38.reuse, R43, 0x2 ;  /* 0x0000002b26087211 */ /* 0x040fe200078410ff */
[C---:B------:R-:W-:Y:S01]  /*52a0*/  FMUL.FTZ R39, R3.reuse, R207 ;  /* 0x000000cf03277220 */ /* 0x040fe20000410000 */
[----:B------:R-:W0:Y:S01]  /*52b0*/  SHFL.DOWN PT, R215, R201, 0x1, 0x1f ;  /* 0x08201f00c9d77f89 */ /* 0x000e2200000e0000 */
[----:B------:R-:W-:Y:S01]  /*52c0*/  FMUL.FTZ R214, R3, R205 ;  /* 0x000000cd03d67220 */ /* 0x000fe20000410000 */
[----:B------:R-:W-:Y:S01]  /*52d0*/  LEA.HI.X R9, R38, R45, R9, 0x2, P2 ;  /* 0x0000002d26097211 */ /* 0x000fe200010f1409 */
[C---:B------:R-:W-:Y:S01]  /*52e0*/  FFMA.FTZ R38, R2.reuse, R205, -R39 ;  /* 0x000000cd02267223 */ /* 0x040fe20000010827 */
[----:B--23--:R-:W2:Y:S01]  /*52f0*/  SHFL.IDX PT, R197, R197, RZ, 0x1f ;  /* 0x00001fffc5c57589 */ /* 0x00cea200000e0000 */
[----:B------:R-:W-:-:S02]  /*5300*/  FFMA.FTZ R214, R2, R207, R214 ;  /* 0x000000cf02d67223 */ /* 0x000fc400000100d6 */
[----:B------:R-:W-:Y:S01]  /*5310*/  FADD.FTZ R187, R187, R38 ;  /* 0x00000026bbbb7221 */ /* 0x000fe20000010000 */
[----:B-1----:R-:W-:Y:S01]  /*5320*/  @P1 FMUL.FTZ R216, R211, R209 ;  /* 0x000000d1d3d81220 */ /* 0x002fe20000410000 */
[----:B------:R-:W-:Y:S01]  /*5330*/  FADD.FTZ R3, R189, R214 ;  /* 0x000000d6bd037221 */ /* 0x000fe20000010000 */
[----:B------:R-:W1:Y:S01]  /*5340*/  SHFL.IDX PT, R195, R195, RZ, 0x1f ;  /* 0x00001fffc3c37589 */ /* 0x000e6200000e0000 */
[C---:B------:R-:W-:Y:S01]  /*5350*/  FMUL.FTZ R39, R150.reuse, R187 ;  /* 0x000000bb96277220 */ /* 0x040fe20000410000 */
[C---:B-----5:R-:W-:Y:S02]  /*5360*/  @P1 FMUL.FTZ R2, R213.reuse, R209 ;  /* 0x000000d1d5021220 */ /* 0x060fe40000410000 */
[----:B----4-:R-:W3:Y:S01]  /*5370*/  SHFL.IDX PT, R201, R201, RZ, 0x1f ;  /* 0x00001fffc9c97589 */ /* 0x010ee200000e0000 */
[-C--:B0-----:R-:W-:Y:S01]  /*5380*/  @P1 FFMA.FTZ R216, R213, R193.reuse, R216 ;  /* 0x000000c1d5d81223 */ /* 0x081fe200000100d8 */
[----:B------:R-:W-:Y:S01]  /*5390*/  @P1 FFMA.FTZ R38, R211, R193, -R2 ;  /* 0x000000c1d3261223 */ /* 0x000fe20000010802 */
[----:B------:R-:W-:Y:S01]  /*53a0*/  FMUL.FTZ R2, R150, R3 ;  /* 0x0000000396027220 */ /* 0x000fe20000410000 */
[----:B------:R-:W0:Y:S01]  /*53b0*/  SHFL.IDX PT, R199, R199, RZ, 0x1f ;  /* 0x00001fffc7c77589 */ /* 0x000e2200000e0000 */
[----:B------:R-:W-:Y:S01]  /*53c0*/  @P1 FADD.FTZ R209, R217, R216 ;  /* 0x000000d8d9d11221 */ /* 0x000fe20000010000 */
[----:B------:R-:W-:-:S03]  /*53d0*/  @P1 FADD.FTZ R193, R215, R38 ;  /* 0x00000026d7c11221 */ /* 0x000fc60000010000 */
[----:B------:R-:W-:Y:S01]  /*53e0*/  FMUL.FTZ R214, R209, R11 ;  /* 0x0000000bd1d67220 */ /* 0x000fe20000410000 */
[C---:B------:R-:W-:Y:S01]  /*53f0*/  FFMA.FTZ R38, R152.reuse, R3, R39 ;  /* 0x0000000398267223 */ /* 0x040fe20000010027 */
[----:B------:R-:W-:Y:S01]  /*5400*/  FFMA.FTZ R39, R152, R187, -R2 ;  /* 0x000000bb98277223 */ /* 0x000fe20000010802 */
[C---:B------:R-:W-:Y:S01]  /*5410*/  FMUL.FTZ R2, R193.reuse, R11 ;  /* 0x0000000bc1027220 */ /* 0x040fe20000410000 */
        /* <DEDUP_REMOVED lines=29> */
[CC--:B------:R-:W-:Y:S01]  /*55f0*/  FMUL.FTZ R2, R171.reuse, R194.reuse ;  /* 0x000000c2ab027220 */ /* 0x0c0fe20000410000 */
        /* <DEDUP_REMOVED lines=29> */
[----:B------:R-:W-:Y:S01]  /*57d0*/  FMUL.FTZ R209, R165, R177 ;  /* 0x000000b1a5d17220 */ /* 0x000fe20000410000 */
[----:B------:R-:W-:Y:S01]  /*57e0*/  FMUL.FTZ R166, R2, R90 ;  /* 0x0000005a02a67220 */ /* 0x000fe20000410000 */
[C---:B------:R-:W-:Y:S01]  /*57f0*/  FFMA.FTZ R206, R99.reuse, R206, R179 ;  /* 0x000000ce63ce7223 */ /* 0x040fe200000100b3 */
        /* <DEDUP_REMOVED lines=9> */
[CC--:B------:R-:W-:Y:S01]  /*5890*/  FMUL.FTZ R159, R147.reuse, R175.reuse ;  /* 0x000000af939f7220 */ /* 0x0c0fe20000410000 */
[----:B------:R-:W-:Y:S01]  /*58a0*/  FMUL.FTZ R146, R147, R174 ;  /* 0x000000ae93927220 */ /* 0x000fe20000410000 */
        /* <DEDUP_REMOVED lines=9> */
[C---:B------:R-:W-:Y:S01]  /*5940*/  FMUL.FTZ R146, R197.reuse, R6 ;  /* 0x00000006c5927220 */ /* 0x040fe20000410000 */
        /* <DEDUP_REMOVED lines=9> */
[----:B------:R-:W-:Y:S01]  /*59e0*/  P2R R6, PR, RZ, 0x8 ;  /* 0x00000008ff067803 */ /* 0x000fe20000000000 */
[----:B------:R-:W-:Y:S01]  /*59f0*/  FADD.FTZ R162, R162, R179 ;  /* 0x000000b3a2a27221 */ /* 0x000fe20000010000 */
[----:B---3--:R-:W-:Y:S01]  /*5a00*/  FADD.FTZ R6, R201, R38 ;  /* 0x00000026c9067221 */ /* 0x008fe20000010000 */
[----:B------:R-:W-:Y:S01]  /*5a10*/  FFMA.FTZ R5, R195, R5, R10 ;  /* 0x00000005c3057223 */ /* 0x000fe2000001000a */
[----:B------:R-:W-:Y:S01]  /*5a20*/  FFMA.FTZ R38, -R126, R149, R3 ;  /* 0x000000957e267223 */ /* 0x000fe20000010103 */
[-C--:B------:R-:W-:Y:S01]  /*5a30*/  FMUL.FTZ R179, R161, R94.reuse ;  /* 0x0000005ea1b37220 */ /* 0x080fe20000410000 */
[----:B0-----:R-:W-:Y:S01]  /*5a40*/  FADD.FTZ R7, R199, R146 ;  /* 0x00000092c7077221 */ /* 0x001fe20000010000 */
[----:B------:R-:W-:Y:S01]  /*5a50*/  FFMA.FTZ R3, R0, -R3, RZ ;  /* 0x8000000300037223 */ /* 0x000fe200000100ff */
[----:B------:R-:W-:Y:S01]  /*5a60*/  FMUL.FTZ R195, R162, R94 ;  /* 0x0000005ea2c37220 */ /* 0x000fe20000410000 */
[----:B------:R-:W-:Y:S01]  /*5a70*/  FFMA.FTZ R10, R126, -R137, R187 ;  /* 0x800000897e0a7223 */ /* 0x000fe200000100bb */
[----:B------:R-:W-:Y:S01]  /*5a80*/  FMUL.FTZ R146, R38, R179 ;  /* 0x000000b326927220 */ /* 0x000fe20000410000 */
[----:B------:R0:W-:Y:S01]  /*5a90*/  @!P3 STS.128 [UR6+0x21b0], R4 ;  /* 0x0021b004ff00b988 */ /* 0x0001e20008000c06 */
[----:B------:R-:W-:Y:S01]  /*5aa0*/  FFMA.FTZ R187, R0, R187, RZ ;  /* 0x000000bb00bb7223 */ /* 0x000fe200000100ff */
[----:B------:R-:W-:Y:S01]  /*5ab0*/  FMUL.FTZ R197, R38, R195 ;  /* 0x000000c326c57220 */ /* 0x000fe20000410000 */
[C---:B------:R-:W-:Y:S01]  /*5ac0*/  FMUL.FTZ R150, R91.reuse, R179 ;  /* 0x000000b35b967220 */ /* 0x040fe20000410000 */
[-C--:B------:R-:W-:Y:S01]  /*5ad0*/  FFMA.FTZ R146, R10, R195.reuse, -R146 ;  /* 0x000000c30a927223 */ /* 0x080fe20000010892 */
[----:B------:R-:W-:Y:S01]  /*5ae0*/  FMUL.FTZ R195, R91, R195 ;  /* 0x000000c35bc37220 */ /* 0x000fe20000410000 */
[----:B------:R-:W-:Y:S01]  /*5af0*/  FFMA.FTZ R187, R114, R188, R187 ;  /* 0x000000bc72bb7223 */ /* 0x000fe200000100bb */
[----:B------:R-:W-:Y:S01]  /*5b00*/  FFMA.FTZ R148, R10, R179, R197 ;  /* 0x000000b30a947223 */ /* 0x000fe200000100c5 */
[----:B------:R1:W-:Y:S01]  /*5b10*/  STS [R61+0x420], R150 ;  /* 0x000420963d007388 */ /* 0x0003e20000000800 */
[----:B------:R-:W-:Y:S01]  /*5b20*/  FMUL.FTZ R179, R167, R86 ;  /* 0x00000056a7b37220 */ /* 0x000fe20000410000 */
[C---:B------:R-:W-:Y:S01]  /*5b30*/  FFMA.FTZ R188, R127.reuse, -R139, R188 ;  /* 0x8000008b7fbc7223 */ /* 0x040fe200000100bc */
[----:B------:R-:W-:Y:S01]  /*5b40*/  FFMA.FTZ R187, R116, R191, R187 ;  /* 0x000000bf74bb7223 */ /* 0x000fe200000100bb */
[----:B------:R2:W-:Y:S01]  /*5b50*/  STS [R62+0x4], R195 ;  /* 0x000004c33e007388 */ /* 0x0005e20000000800 */
[----:B------:R-:W-:Y:S01]  /*5b60*/  FFMA.FTZ R191, R130, -R141, R191 ;  /* 0x8000008d82bf7223 */ /* 0x000fe200000100bf */
[----:B0-----:R-:W-:Y:S01]  /*5b70*/  FFMA.FTZ R4, R114, -R186, R3 ;  /* 0x800000ba72047223 */ /* 0x001fe20000010003 */
[----:B------:R-:W-:Y:S01]  /*5b80*/  FFMA.FTZ R186, -R127, R151, R186 ;  /* 0x000000977fba7223 */ /* 0x000fe200000101ba */
[----:B------:R-:W-:Y:S01]  /*5b90*/  FMUL.FTZ R3, R159, R86 ;  /* 0x000000569f037220 */ /* 0x000fe20000410000 */
[-C--:B------:R-:W-:Y:S01]  /*5ba0*/  FMUL.FTZ R6, R174, R92.reuse ;  /* 0x0000005cae067220 */ /* 0x080fe20000410000 */
[----:B------:R-:W-:Y:S01]  /*5bb0*/  FFMA.FTZ R7, R116, -R205, R4 ;  /* 0x800000cd74077223 */ /* 0x000fe20000010004 */
[----:B------:R-:W-:Y:S01]  /*5bc0*/  FFMA.FTZ R205, -R130, R153, R205 ;  /* 0x0000009982cd7223 */ /* 0x000fe200000101cd */
[----:B------:R-:W-:Y:S01]  /*5bd0*/  FMUL.FTZ R4, R175, R92 ;  /* 0x0000005caf047220 */ /* 0x000fe20000410000 */
[----:B------:R-:W-:Y:S01]  /*5be0*/  FMUL.FTZ R5, R186, R3 ;  /* 0x00000003ba057220 */ /* 0x000fe20000410000 */
[-C--:B------:R-:W-:Y:S01]  /*5bf0*/  FMUL.FTZ R197, R97, R179.reuse ;  /* 0x000000b361c57220 */ /* 0x080fe20000410000 */
[C---:B-1----:R-:W-:Y:S01]  /*5c00*/  FMUL.FTZ R150, R205.reuse, R6 ;  /* 0x00000006cd967220 */ /* 0x042fe20000410000 */
[----:B--2---:R-:W-:Y:S01]  /*5c10*/  FMUL.FTZ R195, R205, R4 ;  /* 0x00000004cdc37220 */ /* 0x004fe20000410000 */
[-C--:B------:R-:W-:Y:S01]  /*5c20*/  FFMA.FTZ R5, R188, R179.reuse, R5 ;  /* 0x000000b3bc057223 */ /* 0x080fe20000010005 */
[----:B------:R-:W-:Y:S01]  /*5c30*/  FMUL.FTZ R179, R186, R179 ;  /* 0x000000b3bab37220 */ /* 0x000fe20000410000 */
[-C--:B------:R-:W-:Y:S01]  /*5c40*/  FMUL.FTZ R199, R93, R6.reuse ;  /* 0x000000065dc77220 */ /* 0x080fe20000410000 */
[----:B------:R-:W-:Y:S01]  /*5c50*/  FFMA.FTZ R195, R191, R6, -R195 ;  /* 0x00000006bfc37223 */ /* 0x000fe200000108c3 */
[----:B------:R-:W-:Y:S01]  /*5c60*/  FFMA.FTZ R6, R118, -R194, R7 ;  /* 0x800000c276067223 */ /* 0x000fe20000010007 */
[----:B------:R0:W-:Y:S01]  /*5c70*/  STS [R62+0x8], R197 ;  /* 0x000008c53e007388 */ /* 0x0001e20000000800 */
[-C--:B------:R-:W-:Y:S01]  /*5c80*/  FFMA.FTZ R179, R188, R3.reuse, -R179 ;  /* 0x00000003bcb37223 */ /* 0x080fe200000108b3 */
[----:B------:R-:W-:Y:S01]  /*5c90*/  FMUL.FTZ R3, R97, R3 ;  /* 0x0000000361037220 */ /* 0x000fe20000410000 */
[----:B------:R-:W-:Y:S01]  /*5ca0*/  FFMA.FTZ R150, R191, R4, R150 ;  /* 0x00000004bf967223 */ /* 0x000fe20000010096 */
[----:B------:R-:W-:Y:S01]  /*5cb0*/  FFMA.FTZ R6, R119, -R207, R6 ;  /* 0x800000cf77067223 */ /* 0x000fe20000010006 */
[----:B------:R-:W-:Y:S01]  /*5cc0*/  FMUL.FTZ R152, R169, R100 ;  /* 0x00000064a9987220 */ /* 0x000fe20000410000 */
[----:B------:R-:W-:Y:S01]  /*5cd0*/  FFMA.FTZ R207, -R132, R155, R207 ;  /* 0x0000009b84cf7223 */ /* 0x000fe200000101cf */
[----:B------:R1:W-:Y:S01]  /*5ce0*/  STS [R62+0xc], R3 ;  /* 0x00000c033e007388 */ /* 0x0003e20000000800 */
[----:B------:R-:W-:Y:S01]  /*5cf0*/  FFMA.FTZ R6, R120, -R171, R6 ;  /* 0x800000ab78067223 */ /* 0x000fe20000010006 */
[----:B------:R-:W-:Y:S01]  /*5d00*/  FMUL.FTZ R201, R113, R152 ;  /* 0x0000009871c97220 */ /* 0x000fe20000410000 */
[----:B0-----:R-:W-:Y:S01]  /*5d10*/  FMUL.FTZ R197, R93, R4 ;  /* 0x000000045dc57220 */ /* 0x001fe20000410000 */
[----:B------:R-:W-:Y:S01]  /*5d20*/  FFMA.FTZ R4, R118, R193, R187 ;  /* 0x000000c176047223 */ /* 0x000fe200000100bb */
[----:B------:R0:W-:Y:S01]  /*5d30*/  STS [R62+0x14], R199 ;  /* 0x000014c73e007388 */ /* 0x0001e20000000800 */
[----:B------:R-:W-:Y:S01]  /*5d40*/  FMUL.FTZ R170, R189, R98 ;  /* 0x00000062bdaa7220 */ /* 0x000fe20000410000 */
[----:B------:R-:W-:Y:S01]  /*5d50*/  FMUL.FTZ R211, R11, R96 ;  /* 0x000000600bd37220 */ /* 0x000fe20000410000 */
[----:B------:R-:W-:Y:S01]  /*5d60*/  FFMA.FTZ R7, R119, R198, R4 ;  /* 0x000000c677077223 */ /* 0x000fe20000010004 */
[----:B------:R-:W-:Y:S01]  /*5d70*/  FFMA.FTZ R198, R132, -R143, R198 ;  /* 0x8000008f84c67223 */ /* 0x000fe200000100c6 */
[----:B-1----:R-:W-:Y:S01]  /*5d80*/  FMUL.FTZ R3, R207, R166 ;  /* 0x000000a6cf037220 */ /* 0x002fe20000410000 */
[----:B------:R1:W-:Y:S01]  /*5d90*/  STS [R62+0x10], R197 ;  /* 0x000010c53e007388 */ /* 0x0003e20000000800 */
[----:B------:R-:W-:Y:S01]  /*5da0*/  FMUL.FTZ R4, R177, R100 ;  /* 0x00000064b1047220 */ /* 0x000fe20000410000 */
[----:B------:R-:W-:Y:S01]  /*5db0*/  FMUL.FTZ R209, R115, R170 ;  /* 0x000000aa73d17220 */ /* 0x000fe20000410000 */
[-C--:B------:R-:W-:Y:S01]  /*5dc0*/  FFMA.FTZ R168, R198, R160.reuse, R3 ;  /* 0x000000a0c6a87223 */ /* 0x080fe20000010003 */
[----:B0-----:R-:W-:Y:S01]  /*5dd0*/  FMUL.FTZ R199, R95, R160 ;  /* 0x000000a05fc77220 */ /* 0x001fe20000410000 */
[----:B------:R0:W-:Y:S01]  /*5de0*/  STS [R62+0x18], R201 ;  /* 0x000018c93e007388 */ /* 0x0001e20000000800 */
[----:B------:R-:W-:Y:S01]  /*5df0*/  FMUL.FTZ R187, R113, R4 ;  /* 0x0000000471bb7220 */ /* 0x000fe20000410000 */
[----:B------:R-:W-:Y:S01]  /*5e00*/  FMUL.FTZ R213, R185, R96 ;  /* 0x00000060b9d57220 */ /* 0x000fe20000410000 */
[----:B------:R-:W-:Y:S01]  /*5e10*/  FMUL.FTZ R215, R117, R211 ;  /* 0x000000d375d77220 */ /* 0x000fe20000410000 */
[----:B------:R2:W-:Y:S01]  /*5e20*/  STS [R62+0x28], R209 ;  /* 0x000028d13e007388 */ /* 0x0005e20000000800 */
[----:B-1----:R-:W-:Y:S01]  /*5e30*/  FMUL.FTZ R197, R207, R160 ;  /* 0x000000a0cfc57220 */ /* 0x002fe20000410000 */
[----:B------:R-:W-:Y:S01]  /*5e40*/  FFMA.FTZ R160, R120, R173, R7 ;  /* 0x000000ad78a07223 */ /* 0x000fe20000010007 */
[----:B------:R-:W-:Y:S01]  /*5e50*/  FFMA.FTZ R7, R121, -R165, R6 ;  /* 0x800000a579077223 */ /* 0x000fe20000010006 */
[----:B------:R-:W-:Y:S01]  /*5e60*/  FFMA.FTZ R165, -R134, R157, R165 ;  /* 0x0000009d86a57223 */ /* 0x000fe200000101a5 */
[-C--:B------:R-:W-:Y:S01]  /*5e70*/  FFMA.FTZ R197, R198, R166.reuse, -R197 ;  /* 0x000000a6c6c57223 */ /* 0x080fe200000108c5 */
[----:B0-----:R-:W-:Y:S01]  /*5e80*/  FMUL.FTZ R201, R95, R166 ;  /* 0x000000a65fc97220 */ /* 0x001fe20000410000 */
[----:B------:R-:W-:Y:S01]  /*5e90*/  FMUL.FTZ R166, R183, R88 ;  /* 0x00000058b7a67220 */ /* 0x000fe20000410000 */
[----:B------:R0:W-:Y:S01]  /*5ea0*/  STS [R62+0x1c], R187 ;  /* 0x00001cbb3e007388 */ /* 0x0001e20000000800 */
[----:B------:R-:W-:Y:S01]  /*5eb0*/  FFMA.FTZ R3, R121, R206, R160 ;  /* 0x000000ce79037223 */ /* 0x000fe200000100a0 */
[----:B------:R-:W-:Y:S01]  /*5ec0*/  FFMA.FTZ R206, R134, -R145, R206 ;  /* 0x8000009186ce7223 */ /* 0x000fe200000100ce */
[----:B------:R-:W-:Y:S01]  /*5ed0*/  FMUL.FTZ R6, R39, R88 ;  /* 0x0000005827067220 */ /* 0x000fe20000410000 */
[----:B------:R-:W-:Y:S01]  /*5ee0*/  FMUL.FTZ R160, R181, R98 ;  /* 0x00000062b5a07220 */ /* 0x000fe20000410000 */
[----:B------:R1:W-:Y:S01]  /*5ef0*/  STS [R62+0x24], R201 ;  /* 0x000024c93e007388 */ /* 0x0003e20000000800 */
[----:B--2---:R-:W-:Y:S01]  /*5f00*/  FMUL.FTZ R209, R99, R166 ;  /* 0x000000a663d17220 */ /* 0x004fe20000410000 */
[-C--:B------:R-:W-:Y:S01]  /*5f10*/  FMUL.FTZ R217, R117, R213.reuse ;  /* 0x000000d575d97220 */ /* 0x080fe20000410000 */
[----:B------:R-:W-:Y:S01]  /*5f20*/  FFMA.FTZ R194, -R131, R154, R194 ;  /* 0x0000009a83c27223 */ /* 0x000fe200000101c2 */
[----:B------:R2:W-:Y:S01]  /*5f30*/  STS [R62+0x20], R199 ;  /* 0x000020c73e007388 */ /* 0x0005e20000000800 */
[----:B0-----:R-:W-:Y:S01]  /*5f40*/  FMUL.FTZ R187, R165, R166 ;  /* 0x000000a6a5bb7220 */ /* 0x001fe20000410000 */
[----:B------:R-:W-:Y:S01]  /*5f50*/  FFMA.FTZ R193, R131, -R140, R193 ;  /* 0x8000008c83c17223 */ /* 0x000fe200000100c1 */
[----:B------:R-:W-:Y:S01]  /*5f60*/  FADD.FTZ R148, RZ, R148 ;  /* 0x00000094ff947221 */ /* 0x000fe20000010000 */
[----:B------:R-:W-:Y:S01]  /*5f70*/  STS [R62+0x34], R209 ;  /* 0x000034d13e007388 */ /* 0x000fe20000000800 */
[----:B------:R-:W-:Y:S01]  /*5f80*/  FFMA.FTZ R172, R206, R6, R187 ;  /* 0x00000006ceac7223 */ /* 0x000fe200000100bb */
[----:B------:R-:W-:Y:S01]  /*5f90*/  FMUL.FTZ R187, R115, R160 ;  /* 0x000000a073bb7220 */ /* 0x000fe20000410000 */
[-C--:B-1----:R-:W-:Y:S01]  /*5fa0*/  FMUL.FTZ R201, R99, R6.reuse ;  /* 0x0000000663c97220 */ /* 0x082fe20000410000 */
[----:B------:R-:W-:Y:S01]  /*5fb0*/  STS [R62+0x38], R215 ;  /* 0x000038d73e007388 */ /* 0x000fe20000000800 */
[----:B------:R-:W-:Y:S01]  /*5fc0*/  FADD.FTZ R146, RZ, R146 ;  /* 0x00000092ff927221 */ /* 0x000fe20000010000 */
[----:B--2---:R-:W-:Y:S01]  /*5fd0*/  FMUL.FTZ R199, R165, R6 ;  /* 0x00000006a5c77220 */ /* 0x004fe20000410000 */
[----:B------:R-:W-:Y:S01]  /*5fe0*/  FMUL.FTZ R6, R194, R4 ;  /* 0x00000004c2067220 */ /* 0x000fe20000410000 */
[----:B------:R0:W-:Y:S01]  /*5ff0*/  STS [R62+0x2c], R187 ;  /* 0x00002cbb3e007388 */ /* 0x0001e20000000800 */
[----:B------:R-:W-:Y:S01]  /*6000*/  FFMA.FTZ R171, -R133, R156, R171 ;  /* 0x0000009c85ab7223 */ /* 0x000fe200000101ab */
[----:B------:R-:W-:Y:S01]  /*6010*/  FFMA.FTZ R199, R206, R166, -R199 ;  /* 0x000000a6cec77223 */ /* 0x000fe200000108c7 */
[-C--:B------:R-:W-:Y:S01]  /*6020*/  FFMA.FTZ R6, R193, R152.reuse, R6 ;  /* 0x00000098c1067223 */ /* 0x080fe20000010006 */
[----:B------:R1:W-:Y:S01]  /*6030*/  STS [R62+0x30], R201 ;  /* 0x000030c93e007388 */ /* 0x0003e20000000800 */
[----:B------:R-:W-:Y:S01]  /*6040*/  FADD.FTZ R5, R148, R5 ;  /* 0x0000000594057221 */ /* 0x000fe20000010000 */
[----:B------:R-:W-:Y:S01]  /*6050*/  FMUL.FTZ R152, R194, R152 ;  /* 0x00000098c2987220 */ /* 0x000fe20000410000 */
[----:B------:R-:W-:Y:S01]  /*6060*/  FADD.FTZ R146, R146, R179 ;  /* 0x000000b392927221 */ /* 0x000fe20000010000 */
[----:B------:R1:W-:Y:S01]  /*6070*/  STS [R62+0x3c], R217 ;  /* 0x00003cd93e007388 */ /* 0x0003e20000000800 */
[----:B------:R-:W-:Y:S01]  /*6080*/  LEA R166, R123, -R138, 0x1 ;  /* 0x8000008a7ba67211 */ /* 0x000fe200078e08ff */
[----:B------:R-:W-:Y:S01]  /*6090*/  FFMA.FTZ R173, R133, -R142, R173 ;  /* 0x8000008e85ad7223 */ /* 0x000fe200000100ad */
[----:B------:R-:W-:Y:S01]  /*60a0*/  FMUL.FTZ R148, R171, R160 ;  /* 0x000000a0ab947220 */ /* 0x000fe20000410000 */
[----:B------:R-:W-:Y:S01]  /*60b0*/  BAR.SYNC.DEFER_BLOCKING 0x0 ;  /* 0x0000000000007b1d */ /* 0x000fe20000010000 */
[----:B------:R-:W-:Y:S01]  /*60c0*/  FFMA.FTZ R179, R193, R4, -R152 ;  /* 0x00000004c1b37223 */ /* 0x000fe20000010898 */
[----:B------:R-:W-:Y:S01]  /*60d0*/  FADD.FTZ R5, R5, R150 ;  /* 0x0000009605057221 */ /* 0x000fe20000010000 */
[----:B------:R-:W-:Y:S01]  /*60e0*/  FADD.FTZ R146, R146, R195 ;  /* 0x000000c392927221 */ /* 0x000fe20000010000 */
[----:B------:R-:W-:Y:S01]  /*60f0*/  ISETP.GE.AND P1, PT, R166, 0x1, PT ;  /* 0x00000001a600780c */ /* 0x000fe20003f26270 */
[-C--:B------:R-:W-:Y:S01]  /*6100*/  FFMA.FTZ R148, R173, R170.reuse, R148 ;  /* 0x000000aaad947223 */ /* 0x080fe20000010094 */
[----:B------:R-:W-:Y:S01]  /*6110*/  FMUL.FTZ R170, R171, R170 ;  /* 0x000000aaabaa7220 */ /* 0x000fe20000410000 */
[----:B------:R-:W-:Y:S01]  /*6120*/  FADD.FTZ R5, R5, R6 ;  /* 0x0000000605057221 */ /* 0x000fe20000010000 */
[----:B------:R-:W-:Y:S01]  /*6130*/  FADD.FTZ R146, R146, R179 ;  /* 0x000000b392927221 */ /* 0x000fe20000010000 */
[----:B------:R-:W-:Y:S01]  /*6140*/  FFMA.FTZ R152, -R135, R158, R210 ;  /* 0x0000009e87987223 */ /* 0x000fe200000101d2 */
[----:B------:R-:W-:Y:S01]  /*6150*/  FFMA.FTZ R179, R173, R160, -R170 ;  /* 0x000000a0adb37223 */ /* 0x000fe200000108aa */
[----:B------:R-:W-:Y:S01]  /*6160*/  FADD.FTZ R5, R5, R168 ;  /* 0x000000a805057221 */ /* 0x000fe20000010000 */
[----:B------:R-:W-:Y:S01]  /*6170*/  FADD.FTZ R146, R146, R197 ;  /* 0x000000c592927221 */ /* 0x000fe20000010000 */
[----:B------:R-:W-:Y:S01]  /*6180*/  FFMA.FTZ R150, R135, -R144, R147 ;  /* 0x8000009087967223 */ /* 0x000fe20000010093 */
[C---:B0-----:R-:W-:Y:S01]  /*6190*/  FMUL.FTZ R187, R152.reuse, R213 ;  /* 0x000000d598bb7220 */ /* 0x041fe20000410000 */
        /* <DEDUP_REMOVED lines=9> */
[----:B------:R1:W0:Y:S01]  /*6230*/  LDS R219, [R63+0x4a0] ;  /* 0x0004a0003fdb7984 */ /* 0x0002220000000800 */
[----:B------:R-:W-:Y:S01]  /*6240*/  FADD.FTZ R146, R146, R199 ;  /* 0x000000c792927221 */ /* 0x000fe20000010000 */
[----:B------:R-:W-:Y:S09]  /*6250*/  @!P1 BRA `(.L_x_16958) ;  /* 0x0000000000089947 */ /* 0x000ff20003800000 */
[----:B------:R-:W2:Y:S04]  /*6260*/  LDS R179, [R59+0x420] ;  /* 0x000420003bb37984 */ /* 0x000ea80000000800 */
[----:B--2---:R2:W-:Y:S02]  /*6270*/  REDG.E.ADD.F32.FTZ.RN.STRONG.GPU desc[UR16][R8.64], R179 ;  /* 0x000000b3080079a6 */ /* 0x0045e4000c12f310 */
.L_x_16958:
[----:B------:R-:W-:Y:S05]  /*6280*/  BSYNC.RECONVERGENT B0 ;  /* 0x0000000000007941 */ /* 0x000fea0003800200 */
.L_x_16957:
[----:B------:R-:W-:Y:S04]  /*6290*/  BSSY.RECONVERGENT B0, `(.L_x_16959) ;  /* 0x0000003000007945 */ /* 0x000fe80003800200 */
[----:B------:R-:W-:Y:S05]  /*62a0*/  @!P2 BRA `(.L_x_16960) ;  /* 0x000000000004a947 */ /* 0x000fea0003800000 */
[----:B0-----:R3:W-:Y:S02]  /*62b0*/  REDG.E.ADD.F32.FTZ.RN.STRONG.GPU desc[UR16][R8.64+0x80], R219 ;  /* 0x000080db080079a6 */ /* 0x0017e4000c12f310 */
.L_x_16960:
[----:B------:R-:W-:Y:S05]  /*62c0*/  BSYNC.RECONVERGENT B0 ;  /* 0x0000000000007941 */ /* 0x000fea0003800200 */
.L_x_16959:
[----:B--2---:R2:W4:Y:S01]  /*62d0*/  LDS R179, [R64+0x520] ;  /* 0x0005200040b37984 */ /* 0x0045220000000800 */
[----:B------:R-:W-:Y:S04]  /*62e0*/  BSSY.RECONVERGENT B0, `(.L_x_16961) ;  /* 0x0000003000007945 */ /* 0x000fe80003800200 */
[----:B------:R-:W-:Y:S05]  /*62f0*/  @!P3 BRA `(.L_x_16962) ;  /* 0x000000000004b947 */ /* 0x000fea0003800000 */
[----:B----4-:R4:W-:Y:S02]  /*6300*/  REDG.E.ADD.F32.FTZ.RN.STRONG.GPU desc[UR16][R8.64+0x100], R179 ;  /* 0x000100b3080079a6 */ /* 0x0109e4000c12f310 */
.L_x_16962:
[----:B------:R-:W-:Y:S05]  /*6310*/  BSYNC.RECONVERGENT B0 ;  /* 0x0000000000007941 */ /* 0x000fea0003800200 */
.L_x_16961:
[----:B----4-:R4:W0:Y:S01]  /*6320*/  LDS R179, [R65+0x5a0] ;  /* 0x0005a00041b37984 */ /* 0x0108220000000800 */
[----:B------:R-:W-:Y:S04]  /*6330*/  BSSY.RECONVERGENT B0, `(.L_x_16963) ;  /* 0x0000003000007945 */ /* 0x000fe80003800200 */
[----:B------:R-:W-:Y:S05]  /*6340*/  @!P4 BRA `(.L_x_16964) ;  /* 0x000000000004c947 */ /* 0x000fea0003800000 */
[----:B0-----:R0:W-:Y:S02]  /*6350*/  REDG.E.ADD.F32.FTZ.RN.STRONG.GPU desc[UR16][R8.64+0x180], R179 ;  /* 0x000180b3080079a6 */ /* 0x0011e4000c12f310 */
.L_x_16964:
[----:B------:R-:W-:Y:S05]  /*6360*/  BSYNC.RECONVERGENT B0 ;  /* 0x0000000000007941 */ /* 0x000fea0003800200 */
.L_x_16963:
        /* <DEDUP_REMOVED lines=10> */
.L_x_16966:
[----:B------:R-:W-:Y:S05]  /*6410*/  BSYNC.RECONVERGENT B0 ;  /* 0x0000000000007941 */ /* 0x000fea0003800200 */
.L_x_16965:
[----:B0-----:R0:W0:Y:S01]  /*6420*/  LDS R179, [R67+0x6a0] ;  /* 0x0006a00043b37984 */ /* 0x0010220000000800 */
[----:B------:R-:W-:Y:S04]  /*6430*/  BSSY.RECONVERGENT B0, `(.L_x_16967) ;  /* 0x0000003000007945 */ /* 0x000fe80003800200 */
[----:B------:R-:W-:Y:S05]  /*6440*/  @!P1 BRA `(.L_x_16968) ;  /* 0x0000000000049947 */ /* 0x000fea0003800000 */
[----:B0-----:R0:W-:Y:S02]  /*6450*/  REDG.E.ADD.F32.FTZ.RN.STRONG.GPU desc[UR16][R8.64+0x280], R179 ;  /* 0x000280b3080079a6 */ /* 0x0011e4000c12f310 */
.L_x_16968:
[----:B------:R-:W-:Y:S05]  /*6460*/  BSYNC.RECONVERGENT B0 ;  /* 0x0000000000007941 */ /* 0x000fea0003800200 */
.L_x_16967:
[----:B0-----:R0:W0:Y:S01]  /*6470*/  LDS R179, [R68+0x720] ;  /* 0x0007200044b37984 */ /* 0x0010220000000800 */
[----:B------:R-:W-:Y:S04]  /*6480*/  BSSY.RECONVERGENT B0, `(.L_x_16969) ;  /* 0x0000003000007945 */ /* 0x000fe80003800200 */
[----:B------:R-:W-:Y:S05]  /*6490*/  @!P2 BRA `(.L_x_16970) ;  /* 0x000000000004a947 */ /* 0x000fea0003800000 */
[----:B0-----:R0:W-:Y:S02]  /*64a0*/  REDG.E.ADD.F32.FTZ.RN.STRONG.GPU desc[UR16][R8.64+0x300], R179 ;  /* 0x000300b3080079a6 */ /* 0x0011e4000c12f310 */
.L_x_16970:
[----:B------:R-:W-:Y:S05]  /*64b0*/  BSYNC.RECONVERGENT B0 ;  /* 0x0000000000007941 */ /* 0x000fea0003800200 */
.L_x_16969:
[----:B0-----:R0:W0:Y:S01]  /*64c0*/  LDS R179, [R69+0x7a0] ;  /* 0x0007a00045b37984 */ /* 0x0010220000000800 */
[----:B------:R-:W-:Y:S04]  /*64d0*/  BSSY.RECONVERGENT B0, `(.L_x_16971) ;  /* 0x0000003000007945 */ /* 0x000fe80003800200 */
[----:B------:R-:W-:Y:S05]  /*64e0*/  @!P3 BRA `(.L_x_16972) ;  /* 0x000000000004b947 */ /* 0x000fea0003800000 */
[----:B0-----:R0:W-:Y:S02]  /*64f0*/  REDG.E.ADD.F32.FTZ.RN.STRONG.GPU desc[UR16][R8.64+0x380], R179 ;  /* 0x000380b3080079a6 */ /* 0x0011e4000c12f310 */
.L_x_16972:
[----:B------:R-:W-:Y:S05]  /*6500*/  BSYNC.RECONVERGENT B0 ;  /* 0x0000000000007941 */ /* 0x000fea0003800200 */
.L_x_16971:
[----:B0-----:R0:W0:Y:S01]  /*6510*/  LDS R179, [R70+0x820] ;  /* 0x0008200046b37984 */ /* 0x0010220000000800 */
[----:B------:R-:W-:Y:S04]  /*6520*/  BSSY.RECONVERGENT B0, `(.L_x_16973) ;  /* 0x0000003000007945 */ /* 0x000fe80003800200 */
[----:B------:R-:W-:Y:S05]  /*6530*/  @!P4 BRA `(.L_x_16974) ;  /* 0x000000000004c947 */ /* 0x000fea0003800000 */
[----:B0-----:R0:W-:Y:S02]  /*6540*/  REDG.E.ADD.F32.FTZ.RN.STRONG.GPU desc[UR16][R8.64+0x400], R179 ;  /* 0x000400b3080079a6 */ /* 0x0011e4000c12f310 */
.L_x_16974:
[----:B------:R-:W-:Y:S05]  /*6550*/  BSYNC.RECONVERGENT B0 ;  /* 0x0000000000007941 */ /* 0x000fea0003800200 */
.L_x_16973:
[----:B0-----:R0:W0:Y:S01]  /*6560*/  LDS R179, [R71+0x8a0] ;  /* 0x0008a00047b37984 */ /* 0x0010220000000800 */
[----:B------:R-:W-:Y:S04]  /*6570*/  BSSY.RECONVERGENT B0, `(.L_x_16975) ;  /* 0x0000003000007945 */ /* 0x000fe80003800200 */
[----:B------:R-:W-:Y:S05]  /*6580*/  @!P5 BRA `(.L_x_16976) ;  /* 0x000000000004d947 */ /* 0x000fea0003800000 */
[----:B0-----:R0:W-:Y:S02]  /*6590*/  REDG.E.ADD.F32.FTZ.RN.STRONG.GPU desc[UR16][R8.64+0x480], R179 ;  /* 0x000480b3080079a6 */ /* 0x0011e4000c12f310 */
.L_x_16976:
[----:B------:R-:W-:Y:S05]  /*65a0*/  BSYNC.RECONVERGENT B0 ;  /* 0x0000000000007941 */ /* 0x000fea0003800200 */
.L_x_16975:
        /* <DEDUP_REMOVED lines=10> */
.L_x_16978:
[----:B------:R-:W-:Y:S05]  /*6650*/  BSYNC.RECONVERGENT B0 ;  /* 0x0000000000007941 */ /* 0x000fea0003800200 */
.L_x_16977:
[----:B0-----:R0:W0:Y:S01]  /*6660*/  LDS R179, [R73+0x9a0] ;  /* 0x0009a00049b37984 */ /* 0x0010220000000800 */
[----:B------:R-:W-:Y:S04]  /*6670*/  BSSY.RECONVERGENT B0, `(.L_x_16979) ;  /* 0x0000003000007945 */ /* 0x000fe80003800200 */
[----:B------:R-:W-:Y:S05]  /*6680*/  @!P1 BRA `(.L_x_16980) ;  /* 0x0000000000049947 */ /* 0x000fea0003800000 */
[----:B0-----:R0:W-:Y:S02]  /*6690*/  REDG.E.ADD.F32.FTZ.RN.STRONG.GPU desc[UR16][R8.64+0x580], R179 ;  /* 0x000580b3080079a6 */ /* 0x0011e4000c12f310 */
.L_x_16980:
[----:B------:R-:W-:Y:S05]  /*66a0*/  BSYNC.RECONVERGENT B0 ;  /* 0x0000000000007941 */ /* 0x000fea0003800200 */
.L_x_16979:
[----:B0-----:R0:W0:Y:S01]  /*66b0*/  LDS R179, [R74+0xa20] ;  /* 0x000a20004ab37984 */ /* 0x0010220000000800 */
[----:B------:R-:W-:Y:S04]  /*66c0*/  BSSY.RECONVERGENT B0, `(.L_x_16981) ;  /* 0x0000003000007945 */ /* 0x000fe80003800200 */
[----:B------:R-:W-:Y:S05]  /*66d0*/  @!P2 BRA `(.L_x_16982) ;  /* 0x000000000004a947 */ /* 0x000fea0003800000 */
[----:B0-----:R0:W-:Y:S02]  /*66e0*/  REDG.E.ADD.F32.FTZ.RN.STRONG.GPU desc[UR16][R8.64+0x600], R179 ;  /* 0x000600b3080079a6 */ /* 0x0011e4000c12f310 */
.L_x_16982:
[----:B------:R-:W-:Y:S05]  /*66f0*/  BSYNC.RECONVERGENT B0 ;  /* 0x0000000000007941 */ /* 0x000fea0003800200 */
.L_x_16981:
[----:B0-----:R0:W0:Y:S01]  /*6700*/  LDS R179, [R75+0xaa0] ;  /* 0x000aa0004bb37984 */ /* 0x0010220000000800 */
[----:B------:R-:W-:Y:S04]  /*6710*/  BSSY.RECONVERGENT B0, `(.L_x_16983) ;  /* 0x0000003000007945 */ /* 0x000fe80003800200 */
[----:B------:R-:W-:Y:S05]  /*6720*/  @!P3 BRA `(.L_x_16984) ;  /* 0x000000000004b947 */ /* 0x000fea0003800000 */
[----:B0-----:R0:W-:Y:S02]  /*6730*/  REDG.E.ADD.F32.FTZ.RN.STRONG.GPU desc[UR16][R8.64+0x680], R179 ;  /* 0x000680b3080079a6 */ /* 0x0011e4000c12f310 */
.L_x_16984:
[----:B------:R-:W-:Y:S05]  /*6740*/  BSYNC.RECONVERGENT B0 ;  /* 0x0000000000007941 */ /* 0x000fea0003800200 */
.L_x_16983:
[----:B0-----:R0:W0:Y:S01]  /*6750*/  LDS R179, [R76+0xb20] ;  /* 0x000b20004cb37984 */ /* 0x0010220000000800 */
[----:B------:R-:W-:Y:S04]  /*6760*/  BSSY.RECONVERGENT B0, `(.L_x_16985) ;  /* 0x0000003000007945 */ /* 0x000fe80003800200 */
[----:B------:R-:W-:Y:S05]  /*6770*/  @!P4 BRA `(.L_x_16986) ;  /* 0x000000000004c947 */ /* 0x000fea0003800000 */
[----:B0-----:R0:W-:Y:S02]  /*6780*/  REDG.E.ADD.F32.FTZ.RN.STRONG.GPU desc[UR16][R8.64+0x700], R179 ;  /* 0x000700b3080079a6 */ /* 0x0011e4000c12f310 */
.L_x_16986:
[----:B------:R-:W-:Y:S05]  /*6790*/  BSYNC.RECONVERGENT B0 ;  /* 0x0000000000007941 */ /* 0x000fea0003800200 */
.L_x_16985:
[----:B0-----:R0:W0:Y:S01]  /*67a0*/  LDS R179, [R77+0xba0] ;  /* 0x000ba0004db37984 */ /* 0x0010220000000800 */
[----:B------:R-:W-:Y:S01]  /*67b0*/  BSSY.RECONVERGENT B0, `(.L_x_16987) ;  /* 0x0000005000007945 */ /* 0x000fe20003800200 */
[----:B------:R-:W-:Y:S01]  /*67c0*/  FADD.FTZ R4, R5, R4 ;  /* 0x0000000405047221 */ /* 0x000fe20000010000 */
[----:B------:R-:W-:Y:S02]  /*67d0*/  FADD.FTZ R5, R146, R213 ;  /* 0x000000d592057221 */ /* 0x000fe40000010000 */
[----:B------:R-:W-:Y:S05]  /*67e0*/  @!P5 BRA `(.L_x_16988) ;  /* 0x000000000004d947 */ /* 0x000fea0003800000 */
[----:B0-----:R0:W-:Y:S02]  /*67f0*/  REDG.E.ADD.F32.FTZ.RN.STRONG.GPU desc[UR16][R8.64+0x780], R179 ;  /* 0x000780b3080079a6 */ /* 0x0011e4000c12f310 */
.L_x_16988:
[----:B------:R-:W-:Y:S05]  /*6800*/  BSYNC.RECONVERGENT B0 ;  /* 0x0000000000007941 */ /* 0x000fea0003800200 */
.L_x_16987:
[C---:B------:R-:W-:Y:S01]  /*6810*/  FFMA.FTZ R6, R122.reuse, R147, R3 ;  /* 0x000000937a067223 */ /* 0x040fe20000010003 */
[----:B------:R-:W-:Y:S01]  /*6820*/  FFMA.FTZ R7, R122, -R210, R7 ;  /* 0x800000d27a077223 */ /* 0x000fe20000010007 */
[----:B------:R-:W5:Y:S01]  /*6830*/  SHFL.DOWN PT, R3, R4, 0x1, 0x1f ;  /* 0x08201f0004037f89 */ /* 0x000f6200000e0000 */
[C---:B------:R-:W-:Y:S01]  /*6840*/  ISETP.GT.AND P1, PT, R84.reuse, 0x1e, PT ;  /* 0x0000001e5400780c */ /* 0x040fe20003f24270 */
[----:B0--3--:R-:W-:Y:S01]  /*6850*/  FMUL.FTZ R9, R37, R11 ;  /* 0x0000000b25097220 */ /* 0x009fe20000410000 */
[----:B------:R-:W-:Y:S01]  /*6860*/  ISETP.GT.AND P2, PT, R84, 0xf, PT ;  /* 0x0000000f5400780c */ /* 0x000fe20003f44270 */
[----:B------:R-:W0:Y:S01]  /*6870*/  SHFL.DOWN PT, R8, R5, 0x1, 0x1f ;  /* 0x08201f0005087f89 */ /* 0x000e2200000e0000 */
[----:B------:R-:W-:Y:S01]  /*6880*/  BSSY.RECONVERGENT B0, `(.L_x_16989) ;  /* 0x000006e000007945 */ /* 0x000fe20003800200 */
[----:B------:R-:W-:Y:S02]  /*6890*/  FFMA.FTZ R9, R36, R185, -R9 ;  /* 0x000000b924097223 */ /* 0x000fe40000010809 */
[----:B------:R-:W3:Y:S02]  /*68a0*/  SHFL.DOWN PT, R147, R6, 0x1, 0x1f ;  /* 0x08201f0006937f89 */ /* 0x000ee400000e0000 */
[----:B------:R-:W-:-:S02]  /*68b0*/  FMUL.FTZ R9, R152, R9 ;  /* 0x0000000998097220 */ /* 0x000fc40000410000 */
[----:B------:R-:W1:Y:S02]  /*68c0*/  SHFL.DOWN PT, R146, R7, 0x1, 0x1f ;  /* 0x08201f0007927f89 */ /* 0x000e6400000e0000 */
[----:B-----5:R-:W-:Y:S01]  /*68d0*/  @!P1 FADD.FTZ R4, R4, R3 ;  /* 0x0000000304049221 */ /* 0x020fe20000010000 */
[-C--:B------:R-:W-:Y:S01]  /*68e0*/  FMUL.FTZ R3, R158, R185.reuse ;  /* 0x000000b99e037220 */ /* 0x080fe20000410000 */
[----:B------:R-:W-:Y:S01]  /*68f0*/  FMUL.FTZ R185, R37, R185 ;  /* 0x000000b925b97220 */ /* 0x000fe20000410000 */
[----:B0-----:R-:W-:Y:S01]  /*6900*/  @!P1 FADD.FTZ R5, R5, R8 ;  /* 0x0000000805059221 */ /* 0x001fe20000010000 */
[----:B------:R-:W-:Y:S02]  /*6910*/  FMUL.FTZ R8, R157, R183 ;  /* 0x000000b79d087220 */ /* 0x000fe40000410000 */
[----:B------:R-:W-:Y:S01]  /*6920*/  FFMA.FTZ R185, R36, R11, R185 ;  /* 0x0000000b24b97223 */ /* 0x000fe200000100b9 */
[----:B---3--:R-:W-:Y:S01]  /*6930*/  @!P1 FADD.FTZ R6, R6, R147 ;  /* 0x0000009306069221 */ /* 0x008fe20000010000 */
[----:B------:R-:W0:Y:S02]  /*6940*/  SHFL.DOWN PT, R148, R5, 0x2, 0x1f ;  /* 0x08401f0005947f89 */ /* 0x000e2400000e0000 */
[----:B------:R-:W-:Y:S01]  /*6950*/  FFMA.FTZ R150, R150, R185, R9 ;  /* 0x000000b996967223 */ /* 0x000fe20000010009 */
[----:B-1----:R-:W-:Y:S01]  /*6960*/  @!P1 FADD.FTZ R7, R7, R146 ;  /* 0x0000009207079221 */ /* 0x002fe20000010000 */
[----:B------:R-:W1:Y:S01]  /*6970*/  SHFL.DOWN PT, R147, R4, 0x2, 0x1f ;  /* 0x08401f0004937f89 */ /* 0x000e6200000e0000 */
[----:B------:R-:W-:Y:S01]  /*6980*/  ISETP.GT.AND P1, PT, R84, 0x1d, PT ;  /* 0x0000001d5400780c */ /* 0x000fe20003f24270 */
[----:B------:R-:W-:Y:S01]  /*6990*/  FFMA.FTZ R146, R144, R11, R3 ;  /* 0x0000000b90927223 */ /* 0x000fe20000010003 */
[----:B------:R-:W-:Y:S01]  /*69a0*/  FMUL.FTZ R3, R37, R39 ;  /* 0x0000002725037220 */ /* 0x000fe20000410000 */
[----:B------:R-:W3:Y:S02]  /*69b0*/  SHFL.DOWN PT, R179, R6, 0x2, 0x1f ;  /* 0x08401f0006b37f89 */ /* 0x000ee400000e0000 */
[----:B------:R-:W-:Y:S01]  /*69c0*/  FFMA.FTZ R9, R117, R146, R150 ;  /* 0x0000009275097223 */ /* 0x000fe20000010096 */
[-C--:B------:R-:W-:Y:S01]  /*69d0*/  FFMA.FTZ R144, R36, R183.reuse, -R3 ;  /* 0x000000b724907223 */ /* 0x080fe20000010803 */
[----:B------:R-:W5:Y:S01]  /*69e0*/  SHFL.DOWN PT, R158, R7, 0x2, 0x1f ;  /* 0x08401f00079e7f89 */ /* 0x000f6200000e0000 */
[----:B------:R-:W-:Y:S01]  /*69f0*/  FMUL.FTZ R183, R37, R183 ;  /* 0x000000b725b77220 */ /* 0x000fe20000410000 */
[----:B------:R-:W-:Y:S01]  /*6a00*/  FMUL.FTZ R3, R156, R181 ;  /* 0x000000b59c037220 */ /* 0x000fe20000410000 */
[----:B------:R-:W-:Y:S01]  /*6a10*/  FFMA.FTZ R111, R146, R96, R111 ;  /* 0x00000060926f7223 */ /* 0x000fe2000001006f */
[----:B------:R-:W-:Y:S01]  /*6a20*/  FMUL.FTZ R165, R165, R144 ;  /* 0x00000090a5a57220 */ /* 0x000fe20000410000 */
[-C--:B------:R-:W-:Y:S01]  /*6a30*/  FFMA.FTZ R183, R36, R39.reuse, R183 ;  /* 0x0000002724b77223 */ /* 0x080fe200000100b7 */
[----:B------:R-:W-:Y:S01]  /*6a40*/  FFMA.FTZ R39, R145, R39, R8 ;  /* 0x0000002791277223 */ /* 0x000fe20000010008 */
[-C--:B------:R-:W-:Y:S01]  /*6a50*/  FFMA.FTZ R142, R142, R189.reuse, R3 ;  /* 0x000000bd8e8e7223 */ /* 0x080fe20000010003 */
[----:B------:R-:W-:Y:S01]  /*6a60*/  FMUL.FTZ R3, R37, R189 ;  /* 0x000000bd25037220 */ /* 0x000fe20000410000 */
[----:B------:R-:W-:Y:S01]  /*6a70*/  FADD.FTZ R108, R9, R108 ;  /* 0x0000006c096c7221 */ /* 0x000fe20000010000 */
[----:B------:R-:W-:Y:S01]  /*6a80*/  FFMA.FTZ R206, R206, R183, R165 ;  /* 0x000000b7cece7223 */ /* 0x000fe200000100a5 */
[----:B------:R-:W-:Y:S01]  /*6a90*/  FFMA.FTZ R112, R39, R88, R112 ;  /* 0x0000005827707223 */ /* 0x000fe20000010070 */
[----:B0-----:R-:W-:Y:S01]  /*6aa0*/  @!P1 FADD.FTZ R5, R5, R148 ;  /* 0x0000009405059221 */ /* 0x001fe20000010000 */
[-C--:B------:R-:W-:Y:S01]  /*6ab0*/  FFMA.FTZ R8, R36, R181.reuse, -R3 ;  /* 0x000000b524087223 */ /* 0x080fe20000010803 */
[C---:B------:R-:W-:Y:S01]  /*6ac0*/  FMUL.FTZ R181, R37.reuse, R181 ;  /* 0x000000b525b57220 */ /* 0x040fe20000410000 */
[----:B------:R-:W-:Y:S01]  /*6ad0*/  FMUL.FTZ R3, R37, R178 ;  /* 0x000000b225037220 */ /* 0x000fe20000410000 */
[----:B-1----:R-:W-:Y:S01]  /*6ae0*/  @!P1 FADD.FTZ R4, R4, R147 ;  /* 0x0000009304049221 */ /* 0x002fe20000010000 */
[----:B------:R-:W0:Y:S01]  /*6af0*/  SHFL.DOWN PT, R148, R5, 0x4, 0x1f ;  /* 0x08801f0005947f89 */ /* 0x000e2200000e0000 */
[----:B------:R-:W-:Y:S01]  /*6b00*/  FFMA.FTZ R144, R36, R189, R181 ;  /* 0x000000bd24907223 */ /* 0x000fe200000100b5 */
[----:B------:R-:W-:Y:S01]  /*6b10*/  FMUL.FTZ R146, R171, R8 ;  /* 0x00000008ab927220 */ /* 0x000fe20000410000 */
[----:B---3--:R-:W-:Y:S01]  /*6b20*/  @!P1 FADD.FTZ R6, R6, R179 ;  /* 0x000000b306069221 */ /* 0x008fe20000010000 */
[----:B------:R-:W1:Y:S01]  /*6b30*/  SHFL.DOWN PT, R11, R4, 0x4, 0x1f ;  /* 0x08801f00040b7f89 */ /* 0x000e6200000e0000 */
[----:B------:R-:W-:Y:S01]  /*6b40*/  FFMA.FTZ R8, R36, R2, -R3 ;  /* 0x0000000224087223 */ /* 0x000fe20000010803 */
[----:B------:R-:W-:Y:S01]  /*6b50*/  FFMA.FTZ R144, R173, R144, R146 ;  /* 0x00000090ad907223 */ /* 0x000fe20000010092 */
[----:B-----5:R-:W-:Y:S01]  /*6b60*/  @!P1 FADD.FTZ R7, R7, R158 ;  /* 0x0000009e07079221 */ /* 0x020fe20000010000 */
[----:B------:R-:W3:Y:S01]  /*6b70*/  SHFL.DOWN PT, R145, R6, 0x4, 0x1f ;  /* 0x08801f0006917f89 */ /* 0x000ee200000e0000 */
[----:B------:R-:W-:Y:S01]  /*6b80*/  ISETP.GT.AND P1, PT, R84, 0x1b, PT ;  /* 0x0000001b5400780c */ /* 0x000fe20003f24270 */
[----:B------:R-:W-:Y:S01]  /*6b90*/  FMUL.FTZ R3, R37, R2 ;  /* 0x0000000225037220 */ /* 0x000fe20000410000 */
[----:B------:R-:W-:Y:S01]  /*6ba0*/  FFMA.FTZ R9, R115, R142, R144 ;  /* 0x0000008e73097223 */ /* 0x000fe20000010090 */
[----:B------:R-:W5:Y:S01]  /*6bb0*/  SHFL.DOWN PT, R150, R7, 0x4, 0x1f ;  /* 0x08801f0007967f89 */ /* 0x000f6200000e0000 */
[----:B------:R-:W-:Y:S01]  /*6bc0*/  FMUL.FTZ R207, R207, R8 ;  /* 0x00000008cfcf7220 */ /* 0x000fe20000410000 */
[----:B------:R-:W-:Y:S01]  /*6bd0*/  FFMA.FTZ R3, R36, R178, R3 ;  /* 0x000000b224037223 */ /* 0x000fe20000010003 */
[----:B------:R-:W-:Y:S01]  /*6be0*/  FADD.FTZ R106, R9, R106 ;  /* 0x0000006a096a7221 */ /* 0x000fe20000010000 */
[----:B------:R-:W-:Y:S01]  /*6bf0*/  FFMA.FTZ R206, R99, R39, R206 ;  /* 0x0000002763ce7223 */ /* 0x000fe200000100ce */
[----:B------:R-:W-:Y:S01]  /*6c00*/  FMUL.FTZ R9, R37, R169 ;  /* 0x000000a925097220 */ /* 0x000fe20000410000 */
[----:B------:R-:W-:Y:S01]  /*6c10*/  FFMA.FTZ R198, R198, R3, R207 ;  /* 0x00000003c6c67223 */ /* 0x000fe200000100cf */
[----:B------:R-:W-:Y:S01]  /*6c20*/  FMUL.FTZ R2, R155, R2 ;  /* 0x000000029b027220 */ /* 0x000fe20000410000 */
[-C--:B------:R-:W-:Y:S01]  /*6c30*/  FMUL.FTZ R3, R154, R177.reuse ;  /* 0x000000b19a037220 */ /* 0x080fe20000410000 */
[-C--:B------:R-:W-:Y:S01]  /*6c40*/  FFMA.FTZ R9, R36, R177.reuse, -R9 ;  /* 0x000000b124097223 */ /* 0x080fe20000010809 */
[----:B------:R-:W-:Y:S01]  /*6c50*/  FMUL.FTZ R177, R37, R177 ;  /* 0x000000b125b17220 */ /* 0x000fe20000410000 */
[----:B------:R-:W-:Y:S01]  /*6c60*/  FFMA.FTZ R143, R143, R178, R2 ;  /* 0x000000b28f8f7223 */ /* 0x000fe20000010002 */
[----:B0-----:R-:W-:Y:S01]  /*6c70*/  @!P1 FADD.FTZ R5, R5, R148 ;  /* 0x0000009405059221 */ /* 0x001fe20000010000 */
[-C--:B------:R-:W-:Y:S01]  /*6c80*/  FFMA.FTZ R140, R140, R169.reuse, R3 ;  /* 0x000000a98c8c7223 */ /* 0x080fe20000010003 */
[----:B------:R-:W-:Y:S01]  /*6c90*/  FFMA.FTZ R2, R36, R169, R177 ;  /* 0x000000a924027223 */ /* 0x000fe200000100b1 */
[----:B------:R-:W-:Y:S01]  /*6ca0*/  FMUL.FTZ R194, R194, R9 ;  /* 0x00000009c2c27220 */ /* 0x000fe20000410000 */
[----:B-1----:R-:W-:Y:S01]  /*6cb0*/  @!P1 FADD.FTZ R4, R4, R11 ;  /* 0x0000000b04049221 */ /* 0x002fe20000010000 */
[----:B------:R-:W0:Y:S01]  /*6cc0*/  SHFL.DOWN PT, R146, R5, 0x8, 0x1f ;  /* 0x09001f0005927f89 */ /* 0x000e2200000e0000 */
[-C--:B------:R-:W-:Y:S01]  /*6cd0*/  FMUL.FTZ R3, R37, R175.reuse ;  /* 0x000000af25037220 */ /* 0x080fe20000410000 */
[----:B------:R-:W-:Y:S01]  /*6ce0*/  FFMA.FTZ R194, R193, R2, R194 ;  /* 0x00000002c1c27223 */ /* 0x000fe200000100c2 */
[----:B---3--:R-:W-:Y:S01]  /*6cf0*/  @!P1 FADD.FTZ R6, R6, R145 ;  /* 0x0000009106069221 */ /* 0x008fe20000010000 */
[----:B------:R-:W1:Y:S01]  /*6d00*/  SHFL.DOWN PT, R11, R4, 0x8, 0x1f ;  /* 0x09001f00040b7f89 */ /* 0x000e6200000e0000 */
[-C--:B------:R-:W-:Y:S01]  /*6d10*/  FFMA.FTZ R8, R36, R174.reuse, -R3 ;  /* 0x000000ae24087223 */ /* 0x080fe20000010803 */
[----:B------:R-:W-:Y:S01]  /*6d20*/  FMUL.FTZ R3, R37, R174 ;  /* 0x000000ae25037220 */ /* 0x000fe20000410000 */
[----:B-----5:R-:W-:Y:S01]  /*6d30*/  @!P1 FADD.FTZ R7, R7, R150 ;  /* 0x0000009607079221 */ /* 0x020fe20000010000 */
[----:B------:R-:W3:Y:S01]  /*6d40*/  SHFL.DOWN PT, R39, R6, 0x8, 0x1f ;  /* 0x09001f0006277f89 */ /* 0x000ee200000e0000 */
[----:B------:R-:W-:Y:S01]  /*6d50*/  ISETP.GT.AND P1, PT, R84, 0x17, PT ;  /* 0x000000175400780c */ /* 0x000fe20003f24270 */
[----:B------:R-:W-:Y:S01]  /*6d60*/  FFMA.FTZ R107, R140, R100, R107 ;  /* 0x000000648c6b7223 */ /* 0x000fe2000001006b */
[----:B------:R-:W-:Y:S01]  /*6d70*/  FFMA.FTZ R9, R113, R140, R194 ;  /* 0x0000008c71097223 */ /* 0x000fe200000100c2 */
[----:B------:R-:W5:Y:S01]  /*6d80*/  SHFL.DOWN PT, R148, R7, 0x8, 0x1f ;  /* 0x09001f0007947f89 */ /* 0x000f6200000e0000 */
        /* <DEDUP_REMOVED lines=8> */
[----:B------:R-:W-:Y:S01]  /*6e10*/  FADD.FTZ R104, R9, R104 ;  /* 0x0000006809687221 */ /* 0x000fe20000010000 */
[----:B------:R-:W-:Y:S01]  /*6e20*/  FFMA.FTZ R144, R191, R8, R140 ;  /* 0x00000008bf907223 */ /* 0x000fe2000001008c */
[----:B------:R-:W-:Y:S01]  /*6e30*/  FADD.FTZ R89, R206, R89 ;  /* 0x00000059ce597221 */ /* 0x000fe20000010000 */
[----:B0-----:R-:W-:Y:S01]  /*6e40*/  @!P1 FADD.FTZ R5, R5, R146 ;  /* 0x0000009205059221 */ /* 0x001fe20000010000 */
[----:B------:R-:W-:Y:S01]  /*6e50*/  FFMA.FTZ R110, R143, R90, R110 ;  /* 0x0000005a8f6e7223 */ /* 0x000fe2000001006e */
[----:B------:R-:W-:Y:S01]  /*6e60*/  FADD.FTZ R87, R198, R87 ;  /* 0x00000057c6577221 */ /* 0x000fe20000010000 */
[----:B-1----:R-:W-:-:S02]  /*6e70*/  @!P1 FADD.FTZ R4, R4, R11 ;  /* 0x0000000b04049221 */ /* 0x002fc40000010000 */
[----:B------:R0:W1:Y:S01]  /*6e80*/  SHFL.DOWN PT, R2, R5, 0x10, 0x1f ;  /* 0x0a001f0005027f89 */ /* 0x00006200000e0000 */
[----:B---3--:R-:W-:Y:S01]  /*6e90*/  @!P1 FADD.FTZ R6, R6, R39 ;  /* 0x0000002706069221 */ /* 0x008fe20000010000 */
[----:B------:R-:W-:Y:S02]  /*6ea0*/  FMUL.FTZ R39, R186, R3 ;  /* 0x00000003ba277220 */ /* 0x000fe40000410000 */
        /* <DEDUP_REMOVED lines=11> */
.L_x_16990:
[----:B------:R-:W-:Y:S05]  /*6f60*/  BSYNC.RECONVERGENT B0 ;  /* 0x0000000000007941 */ /* 0x000fea0003800200 */
.L_x_16989:
[C---:B---3--:R-:W-:Y:S01]  /*6f70*/  FMUL.FTZ R3, R37.reuse, R161 ;  /* 0x000000a125037220 */ /* 0x048fe20000410000 */
[CC--:B------:R-:W-:Y:S01]  /*6f80*/  FMUL.FTZ R140, R37.reuse, R159.reuse ;  /* 0x0000009f258c7220 */ /* 0x0c0fe20000410000 */
[-C--:B-1----:R-:W-:Y:S01]  /*6f90*/  FMUL.FTZ R2, R37, R162.reuse ;  /* 0x000000a225027220 */ /* 0x082fe20000410000 */
[----:B------:R-:W-:Y:S01]  /*6fa0*/  BAR.SYNC.DEFER_BLOCKING 0x0 ;  /* 0x0000000000007b1d */ /* 0x000fe20000010000 */
[-C--:B0-----:R-:W-:Y:S01]  /*6fb0*/  FFMA.FTZ R9, R36, R162.reuse, -R3 ;  /* 0x000000a224097223 */ /* 0x081fe20000010803 */
[----:B------:R-:W-:Y:S01]  /*6fc0*/  ISETP.NE.AND P1, PT, R46, RZ, PT ;  /* 0x000000ff2e00720c */ /* 0x000fe20003f25270 */
[----:B------:R-:W-:Y:S01]  /*6fd0*/  FMUL.FTZ R8, R151, R159 ;  /* 0x0000009f97087220 */ /* 0x000fe20000410000 */
        /* <DEDUP_REMOVED lines=11> */
[----:B------:R-:W-:Y:S01]  /*7090*/  FFMA.FTZ R10, R91, R162, R10 ;  /* 0x000000a25b0a7223 */ /* 0x000fe2000001000a */
        /* <DEDUP_REMOVED lines=17> */
.L_x_16992:
[----:B------:R-:W-:Y:S05]  /*71b0*/  BSYNC.RECONVERGENT B0 ;  /* 0x0000000000007941 */ /* 0x000fea0003800200 */
.L_x_16991:
[----:B------:R-:W-:-:S04]  /*71c0*/  UIADD3 UR4, UPT, UPT, UR4, 0x1, URZ ;  /* 0x0000000104047890 */ /* 0x000fc8000fffe0ff */
[----:B------:R-:W-:-:S09]  /*71d0*/  UISETP.GE.AND UP0, UPT, UR4, UR8, UPT ;  /* 0x000000080400728c */ /* 0x000fd2000bf06270 */
[----:B------:R-:W-:Y:S05]  /*71e0*/  BRA.U !UP0, `(.L_x_16993) ;  /* 0xffffffc108287547 */ /* 0x000fea000b83ffff */
.L_x_16943:
[----:B------:R-:W-:Y:S08]  /*71f0*/  BAR.SYNC.DEFER_BLOCKING 0x0 ;  /* 0x0000000000007b1d */ /* 0x000ff00000010000 */
[----:B------:R-:W1:Y:S01]  /*7200*/  LDC.64 R30, c[0x0][0x4f8] ;  /* 0x00013e00ff1e7b82 */ /* 0x000e620000000a00 */
[----:B------:R-:W3:Y:S07]  /*7210*/  LDCU.64 UR4, c[0x0][0x500] ;  /* 0x0000a000ff0477ac */ /* 0x000eee0008000a00 */
[----:B------:R-:W5:Y:S01]  /*7220*/  LDC.64 R32, c[0x0][0x550] ;  /* 0x00015400ff207b82 */ /* 0x000f620000000a00 */
[----:B0-----:R-:W2:Y:S04]  /*7230*/  LDG.E.128 R4, desc[UR16][R22.64] ;  /* 0x0000001016047981 */ /* 0x001ea8000c1e1d00 */
        /* <DEDUP_REMOVED lines=43> */
[----:B----4-:R-:W-:Y:S01]  /*74f0*/  @!P4 FMUL.FTZ R3, R9, -1.4426950216293334961 ;  /* 0xbfb8aa3b0903c820 */ /* 0x010fe20000410000 */
[----:B------:R-:W-:Y:S01]  /*7500*/  FSETP.GTU.FTZ.AND P6, PT, R11, 20, PT ;  /* 0x41a000000b00780b */ /* 0x000fe20003fdc000 */
[----:B------:R-:W-:Y:S01]  /*7510*/  @!P5 FMUL.FTZ R9, R7, -1.4426950216293334961 ;  /* 0xbfb8aa3b0709d820 */ /* 0x000fe20000410000 */
[----:B------:R-:W-:-:S03]  /*7520*/  F2FP.BF16.F32.PACK_AB R7, R111, R112 ;  /* 0x000000706f07723e */ /* 0x000fc600000010ff */
[----:B------:R-:W2:Y:S01]  /*7530*/  @!P4 MUFU.EX2 R3, R3 ;  /* 0x000000030003c308 */ /* 0x000ea20000000800 */
[----:B0-----:R-:W-:Y:S01]  /*7540*/  @!P0 FADD.FTZ R2, R4, 1 ;  /* 0x3f80000004028421 */ /* 0x001fe20000010000 */
[----:B---3--:R-:W-:Y:S01]  /*7550*/  @!P1 FADD.FTZ R8, R5, 1 ;  /* 0x3f80000005089421 */ /* 0x008fe20000010000 */
[----:B------:R-:W-:Y:S02]  /*7560*/  F2FP.BF16.F32.PACK_AB R5, R107, R105 ;  /* 0x000000696b05723e */ /* 0x000fe400000010ff */
[----:B------:R-:W-:-:S03]  /*7570*/  F2FP.BF16.F32.PACK_AB R4, R101, R103 ;  /* 0x000000676504723e */ /* 0x000fc600000010ff */
[----:B------:R-:W-:Y:S01]  /*7580*/  @!P6 FMUL.FTZ R11, R11, -1.4426950216293334961 ;  /* 0xbfb8aa3b0b0be820 */ /* 0x000fe20000410000 */
[----:B-1----:R-:W-:Y:S01]  /*7590*/  @!P2 FADD.FTZ R10, R6, 1 ;  /* 0x3f800000060aa421 */ /* 0x002fe20000010000 */
[----:B------:R-:W-:Y:S01]  /*75a0*/  F2FP.BF16.F32.PACK_AB R6, R109, R110 ;  /* 0x0000006e6d06723e */ /* 0x000fe200000010ff */
[----:B------:R-:W0:Y:S04]  /*75b0*/  @!P5 MUFU.EX2 R22, R9 ;  /* 0x000000090016d308 */ /* 0x000e280000000800 */
[----:B------:R5:W-:Y:S01]  /*75c0*/  STS.128 [R81], R4 ;  /* 0x0000000451007388 */ /* 0x000be20000000c00 */
[----:B--2---:R-:W-:-:S03]  /*75d0*/  @!P4 FADD.FTZ R13, R3, 1 ;  /* 0x3f800000030dc421 */ /* 0x004fc60000010000 */
[----:B------:R-:W1:Y:S08]  /*75e0*/  @!P6 MUFU.EX2 R23, R11 ;  /* 0x0000000b0017e308 */ /* 0x000e700000000800 */
[----:B------:R-:W2:Y:S01]  /*75f0*/  @!P1 MUFU.RCP R26, R8 ;  /* 0x00000008001a9308 */ /* 0x000ea20000001000 */
[----:B0-----:R-:W-:-:S07]  /*7600*/  @!P5 FADD.FTZ R22, R22, 1 ;  /* 0x3f8000001616d421 */ /* 0x001fce0000010000 */
[----:B------:R0:W3:Y:S01]  /*7610*/  @!P2 MUFU.RCP R28, R10 ;  /* 0x0000000a001ca308 */ /* 0x0000e20000001000 */
[----:B------:R-:W-:Y:S01]  /*7620*/  NOP ;  /* 0x0000000000007918 */ /* 0x000fe20000000000 */
[----:B-1----:R-:W-:-:S06]  /*7630*/  @!P6 FADD.FTZ R23, R23, 1 ;  /* 0x3f8000001717e421 */ /* 0x002fcc0000010000 */
[----:B------:R-:W1:Y:S01]  /*7640*/  @!P3 MUFU.EX2 R0, R0 ;  /* 0x000000000000b308 */ /* 0x000e620000000800 */
[----:B0-----:R-:W0:Y:S01]  /*7650*/  LDS.128 R8, [R81] ;  /* 0x0000000051087984 */ /* 0x001e220000000c00 */
[----:B--2---:R-:W-:Y:S01]  /*7660*/  @!P1 FMUL.FTZ R87, R87, R26 ;  /* 0x0000001a57579220 */ /* 0x004fe20000410000 */
[----:B------:R-:W-:-:S04]  /*7670*/  IADD3 R78, P1, PT, R78, -0x400, RZ ;  /* 0xfffffc004e4e7810 */ /* 0x000fc80007f3e0ff */
[----:B------:R-:W-:Y:S01]  /*7680*/  IADD3.X R56, PT, PT, R56, -0x1, RZ, P1, !PT ;  /* 0xffffffff38387810 */ /* 0x000fe20000ffe4ff */
[----:B------:R2:W4:Y:S01]  /*7690*/  @!P4 MUFU.RCP R27, R13 ;  /* 0x0000000d001bc308 */ /* 0x0005220000001000 */
[----:B---3--:R-:W-:Y:S01]  /*76a0*/  @!P2 FMUL.FTZ R89, R89, R28 ;  /* 0x0000001c5959a220 */ /* 0x008fe20000410000 */
[----:B------:R-:W-:Y:S01]  /*76b0*/  IADD3 R54, P2, PT, R54, -0x200, RZ ;  /* 0xfffffe0036367810 */ /* 0x000fe20007f5e0ff */
[----:B------:R-:W3:Y:S03]  /*76c0*/  LDC.64 R28, c[0x0][0x560] ;  /* 0x00015800ff1c7b82 */ /* 0x000ee60000000a00 */
[----:B------:R-:W-:Y:S02]  /*76d0*/  IADD3.X R57, PT, PT, R57, -0x1, RZ, P2, !PT ;  /* 0xffffffff39397810 */ /* 0x000fe400017fe4ff */
[----:B------:R5:W0:Y:S01]  /*76e0*/  @!P0 MUFU.RCP R24, R2 ;  /* 0x0000000200188308 */ /* 0x000a220000001000 */
[----:B--2---:R-:W-:Y:S01]  /*76f0*/  MOV R13, RZ ;  /* 0x000000ff000d7202 */ /* 0x004fe20000000f00 */
[----:B-1----:R-:W-:-:S06]  /*7700*/  @!P3 FADD.FTZ R0, R0, 1 ;  /* 0x3f8000000000b421 */ /* 0x002fcc0000010000 */
[----:B------:R1:W2:Y:S01]  /*7710*/  @!P3 MUFU.RCP R25, R0 ;  /* 0x000000000019b308 */ /* 0x0002a20000001000 */
[----:B-----5:R-:W-:-:S04]  /*7720*/  IMAD.WIDE.U32 R2, R30, UR18, R12 ;  /* 0x000000121e027c25 */ /* 0x020fc8000f8e000c */
[----:B----4-:R-:W-:Y:S01]  /*7730*/  @!P4 FMUL.FTZ R104, R104, R27 ;  /* 0x0000001b6868c220 */ /* 0x010fe20000410000 */
[----:B------:R-:W-:Y:S01]  /*7740*/  IADD3 R48, P4, PT, R48, -0x200, RZ ;  /* 0xfffffe0030307810 */ /* 0x000fe20007f9e0ff */
[----:B------:R-:W-:-:S03]  /*7750*/  IMAD R3, R31, UR18, R3 ;  /* 0x000000121f037c24 */ /* 0x000fc6000f8e0203 */
[----:B------:R-:W-:Y:S01]  /*7760*/  IADD3.X R53, PT, PT, R53, -0x1, RZ, P4, !PT ;  /* 0xffffffff35357810 */ /* 0x000fe200027fe4ff */
[----:B------:R-:W4:Y:S01]  /*7770*/  @!P6 MUFU.RCP R23, R23 ;  /* 0x000000170017e308 */ /* 0x000f220000001000 */
[----:B------:R-:W-:-:S04]  /*7780*/  IMAD.WIDE.U32 R2, R41, UR4, R2 ;  /* 0x0000000429027c25 */ /* 0x000fc8000f8e0002 */
[----:B0-----:R-:W-:Y:S01]  /*7790*/  @!P0 FMUL.FTZ R85, R85, R24 ;  /* 0x0000001855558220 */ /* 0x001fe20000410000 */
[----:B-1----:R-:W-:Y:S01]  /*77a0*/  IMAD R0, R41, UR5, R3 ;  /* 0x0000000529007c24 */ /* 0x002fe2000f8e0203 */
[----:B------:R-:W-:Y:S01]  /*77b0*/  LEA R4, P0, R2, R32, 0x1 ;  /* 0x0000002002047211 */ /* 0x000fe200078008ff */
[----:B------:R-:W0:Y:S01]  /*77c0*/  LDCU.64 UR4, c[0x0][0x520] ;  /* 0x0000a400ff0477ac */ /* 0x000e220008000a00 */
[----:B------:R1:W5:Y:S01]  /*77d0*/  @!P5 MUFU.RCP R7, R22 ;  /* 0x000000160007d308 */ /* 0x0003620000001000 */
[----:B--2---:R-:W-:Y:S01]  /*77e0*/  @!P3 FMUL.FTZ R102, R102, R25 ;  /* 0x000000196666b220 */ /* 0x004fe20000410000 */
[----:B------:R-:W-:Y:S02]  /*77f0*/  LEA.HI.X R5, R2, R33, R0, 0x1, P0 ;  /* 0x0000002102057211 */ /* 0x000fe400000f0c00 */
[----:B------:R-:W-:Y:S02]  /*7800*/  F2FP.BF16.F32.PACK_AB R25, R104, R85 ;  /* 0x000000556819723e */ /* 0x000fe400000010ff */
[----:B------:R-:W-:Y:S01]  /*7810*/  F2FP.BF16.F32.PACK_AB R24, R102, R83 ;  /* 0x000000536618723e */ /* 0x000fe200000010ff */
[----:B------:R-:W-:-:S04]  /*7820*/  IMAD.WIDE.U32 R2, R60, 0x10, R4 ;  /* 0x000000103c027825 */ /* 0x000fc800078e0004 */
[----:B------:R-:W-:Y:S01]  /*7830*/  FADD.FTZ R83, R83, R80 ;  /* 0x0000005053537221 */ /* 0x000fe20000010000 */
[----:B----4-:R-:W-:Y:S01]  /*7840*/  @!P6 FMUL.FTZ R108, R108, R23 ;  /* 0x000000176c6ce220 */ /* 0x010fe20000410000 */
[----:B------:R-:W-:Y:S01]  /*7850*/  IADD3 R52, P3, PT, R52, -0x200, RZ ;  /* 0xfffffe0034347810 */ /* 0x000fe20007f7e0ff */
[----:B-1----:R-:W1:Y:S01]  /*7860*/  LDC.64 R22, c[0x0][0x518] ;  /* 0x00014600ff167b82 */ /* 0x002e620000000a00 */
[----:B------:R3:W-:Y:S01]  /*7870*/  STG.E.128 desc[UR16][R2.64], R8 ;  /* 0x0000000802007986 */ /* 0x0007e2000c101d10 */
[----:B------:R-:W-:Y:S01]  /*7880*/  FADD.FTZ R102, R83, R102 ;  /* 0x0000006653667221 */ /* 0x000fe20000010000 */
[----:B------:R-:W-:Y:S02]  /*7890*/  F2FP.BF16.F32.PACK_AB R27, R108, R89 ;  /* 0x000000596c1b723e */ /* 0x000fe400000010ff */
[----:B------:R-:W-:Y:S01]  /*78a0*/  IADD3.X R55, PT, PT, R55, -0x1, RZ, P3, !PT ;  /* 0xffffffff37377810 */ /* 0x000fe20001ffe4ff */
[----:B-----5:R-:W-:Y:S02]  /*78b0*/  @!P5 FMUL.FTZ R106, R106, R7 ;  /* 0x000000076a6ad220 */ /* 0x020fe40000410000 */
[----:B------:R-:W-:Y:S01]  /*78c0*/  BAR.SYNC.DEFER_BLOCKING 0x0 ;  /* 0x0000000000007b1d */ /* 0x000fe20000010000 */
[----:B------:R-:W-:-:S02]  /*78d0*/  FADD.FTZ R85, R102, R85 ;  /* 0x0000005566557221 */ /* 0x000fc40000010000 */
[----:B------:R-:W-:Y:S02]  /*78e0*/  F2FP.BF16.F32.PACK_AB R26, R106, R87 ;  /* 0x000000576a1a723e */ /* 0x000fe400000010ff */
        /* <DEDUP_REMOVED lines=8> */
[----:B------:R-:W-:-:S03]  /*7970*/  NOP ;  /* 0x0000000000007918 */ /* 0x000fc60000000000 */
[----:B------:R-:W1:Y:S01]  /*7980*/  LDS.128 R4, [R81] ;  /* 0x0000000051047984 */ /* 0x000e620000000c00 */
[----:B0-----:R-:W-:-:S04]  /*7990*/  IMAD.WIDE.U32 R12, R41, UR4, R12 ;  /* 0x00000004290c7c25 */ /* 0x001fc8000f8e000c */
[----:B------:R-:W-:Y:S01]  /*79a0*/  IMAD R0, R41, UR5, R13 ;  /* 0x0000000529007c24 */ /* 0x000fe2000f8e020d */
[----:B---3--:R-:W-:-:S04]  /*79b0*/  LEA R2, P0, R12, R28, 0x1 ;  /* 0x0000001c0c027211 */ /* 0x008fc800078008ff */
[----:B------:R-:W-:Y:S02]  /*79c0*/  LEA.HI.X R3, R12, R29, R0, 0x1, P0 ;  /* 0x0000001d0c037211 */ /* 0x000fe400000f0c00 */
[----:B------:R-:W-:Y:S02]  /*79d0*/  ISETP.GT.AND P0, PT, R79, 0x1, PT ;  /* 0x000000014f00780c */ /* 0x000fe40003f04270 */
[----:B------:R-:W-:Y:S01]  /*79e0*/  MOV R79, R44 ;  /* 0x0000002c004f7202 */ /* 0x000fe20000000f00 */
[----:B------:R-:W-:-:S05]  /*79f0*/  IMAD.WIDE.U32 R2, R60, 0x10, R2 ;  /* 0x000000103c027825 */ /* 0x000fca00078e0002 */
[----:B-1----:R0:W-:Y:S05]  /*7a00*/  STG.E.128 desc[UR16][R2.64], R4 ;  /* 0x0000000402007986 */ /* 0x0021ea000c101d10 */
[----:B------:R-:W-:Y:S05]  /*7a10*/  @P0 BRA `(.L_x_16994) ;  /* 0xffffff9000a80947 */ /* 0x000fea000383ffff */
.L_x_16925:
        /* <DEDUP_REMOVED lines=34> */
.L_x_16996:
[----:B------:R-:W-:Y:S05]  /*7c40*/  BSYNC.RECONVERGENT B0 ;  /* 0x0000000000007941 */ /* 0x000fea0003800200 */
.L_x_16995:
        /* <DEDUP_REMOVED lines=26> */
.L_x_16998:
[----:B------:R-:W-:Y:S05]  /*7df0*/  BSYNC.RECONVERGENT B0 ;  /* 0x0000000000007941 */ /* 0x000fea0003800200 */
.L_x_16997:
        /* <DEDUP_REMOVED lines=13> */
.L_x_17000:
        /* <DEDUP_REMOVED lines=27> */
.L_x_16999:
[----:B------:R-:W-:Y:S05]  /*8080*/  EXIT ;  /* 0x000000000000794d */ /* 0x000fea0003800000 */
.L_x_17001:
        /* <DEDUP_REMOVED lines=15> */
.L_x_18787:


//--------------------- .text._Z25selective_scan_bwd_kernelI32Selective_Scan_bwd_kernel_traitsILi32ELi8ELb1ELb1ELb1ELb0ELb0EN3c108BFloat16ENS1_7complexIfEEEEv12SSMParamsBwd --------------------------
	.section	.text._Z25selective_scan_bwd_kernelI32Selective_Scan_bwd_kernel_traitsILi32ELi8ELb1ELb1ELb1ELb0ELb0EN3c108BFloat16ENS1_7complexIfEEEEv12SSMParamsBwd,"ax",@progbits
	.align	128
        .global         _Z25selective_scan_bwd_kernelI32Selective_Scan_bwd_kernel_traitsILi32ELi8ELb1ELb1ELb1ELb0ELb0EN3c108BFloat16ENS1_7complexIfEEEEv12SSMParamsBwd
        .type           _Z25selective_scan_bwd_kernelI32Selective_Scan_bwd_kernel_traitsILi32ELi8ELb1ELb1ELb1ELb0ELb0EN3c108BFloat16ENS1_7complexIfEEEEv12SSMParamsBwd,@function
        .size           _Z25selective_scan_bwd_kernelI32Selective_Scan_bwd_kernel_traitsILi32ELi8ELb1ELb1ELb1ELb0ELb0EN3c108BFloat16ENS1_7complexIfEEEEv12SSMParamsBwd,(.L_x_18788 - _Z25selective_scan_bwd_kernelI32Selective_Scan_bwd_kernel_traitsILi32ELi8ELb1ELb1ELb1ELb0ELb0EN3c108BFloat16ENS1_7complexIfEEEEv12SSMParamsBwd)
        .other          _Z25selective_scan_bwd_kernelI32Selective_Scan_bwd_kernel_traitsILi32ELi8ELb1ELb1ELb1ELb0ELb0EN3c108BFloat16ENS1_7complexIfEEEEv12SSMParamsBwd,@"STO_CUDA_ENTRY STV_DEFAULT"
_Z25selective_scan_bwd_kernelI32Selective_Scan_bwd_kernel_traitsILi32ELi8ELb1ELb1ELb1ELb0ELb0EN3c108BFloat16ENS1_7complexIfEEEEv12SSMParamsBwd:
.text._Z25selective_scan_bwd_kernelI32Selective_Scan_bwd_kernel_traitsILi32ELi8ELb1ELb1ELb1ELb0ELb0EN3c108BFloat16ENS1_7complexIfEEEEv12SSMParamsBwd:
        /* <DEDUP_REMOVED lines=47> */
[----:B------:R-:W-:Y:S01]  /*02f0*/  ISETP.GE.U32.AND P0, PT, R0, R9, PT ;  /* 0x000000090000720c */ /* 0x000fe20003f06070 */
[----:B------:R-:W4:Y:S01]  /*0300*/  LDC.64 R74, c[0x0][0x4a8] ;  /* 0x00012a00ff4a7b82 */ /* 0x000f220000000a00 */
        /* <DEDUP_REMOVED lines=26> */
[----:B------:R-:W0:Y:S01]  /*04b0*/  LDCU.64 UR8, c[0x0][0x3d0] ;  /* 0x00007a00ff0877ac */ /* 0x000e220008000a00 */
        /* <DEDUP_REMOVED lines=16> */
[----:B------:R-:W-:Y:S01]  /*05c0*/  IMAD R13, R85, UR15, R5 ;  /* 0x0000000f550d7c24 */ /* 0x000fe2000f8e0205 */
[----:B0-----:R-:W-:Y:S01]  /*05d0*/  UIMAD.WIDE.U32 UR6, UR18, UR8, URZ ;  /* 0x00000008120672a5 */ /* 0x001fe2000f8e00ff */
[C---:B------:R-:W-:Y:S01]  /*05e0*/  IMAD R5, R0.reuse, R17, R3 ;  /* 0x0000001100057224 */ /* 0x040fe200078e0203 */
[----:B------:R-:W-:Y:S01]  /*05f0*/  LEA R7, R25, 0xfffffe00, 0x9 ;  /* 0xfffffe0019077811 */ /* 0x000fe200078e48ff */
[----:B------:R-:W-:Y:S01]  /*0600*/  IMAD.WIDE.U32 R2, R0, R16, UR4 ;  /* 0x0000000400027e25 */ /* 0x000fe2000f8e0010 */
[----:B------:R-:W-:Y:S01]  /*0610*/  UIMAD UR7, UR18, UR9, UR7 ;  /* 0x00000009120772a4 */ /* 0x000fe2000f8e0207 */
[----:B------:R-:W-:Y:S01]  /*0620*/  IADD3 R67, P3, PT, R9, R4, RZ ;  /* 0x0000000409437210 */ /* 0x000fe20007f7e0ff */
[----:B------:R-:W0:Y:S01]  /*0630*/  LDCU.64 UR8, c[0x0][0x498] ;  /* 0x00009300ff0877ac */ /* 0x000e220008000a00 */
[----:B------:R-:W-:Y:S01]  /*0640*/  IADD3 R63, P1, PT, R7, R2, RZ ;  /* 0x00000002073f7210 */ /* 0x000fe20007f3e0ff */
[----:B------:R-:W-:Y:S01]  /*0650*/  IMAD R2, R11, R18, RZ ;  /* 0x000000120b027224 */ /* 0x000fe200078e02ff */
[----:B------:R-:W-:Y:S01]  /*0660*/  IADD3 R10, PT, PT, R3, R5, RZ ;  /* 0x00000005030a7210 */ /* 0x000fe20007ffe0ff */
[----:B------:R-:W2:Y:S01]  /*0670*/  @P0 LDC R12, c[0x0][0x384] ;  /* 0x0000e100ff0c0b82 */ /* 0x000ea20000000800 */
[----:B----4-:R-:W-:-:S02]  /*0680*/  IMAD R3, R11, R22, RZ ;  /* 0x000000160b037224 */ /* 0x010fc400078e02ff */
[----:B------:R-:W-:-:S04]  /*0690*/  IMAD.WIDE.U32 R4, R0, R18, UR6 ;  /* 0x0000000600047e25 */ /* 0x000fc8000f8e0012 */
[C---:B------:R-:W-:Y:S02]  /*06a0*/  IMAD R11, R0.reuse, R19, R2 ;  /* 0x00000013000b7224 */ /* 0x040fe400078e0202 */
[C---:B------:R-:W-:Y:S01]  /*06b0*/  IMAD R17, R0.reuse, R23, R3 ;  /* 0x0000001700117224 */ /* 0x040fe200078e0203 */
[----:B------:R-:W3:Y:S01]  /*06c0*/  LDC.64 R18, c[0x0][0x540] ;  /* 0x00015000ff127b82 */ /* 0x000ee20000000a00 */
[----:B------:R-:W-:Y:S01]  /*06d0*/  IMAD.WIDE.U32 R2, R0, R22, RZ ;  /* 0x0000001600027225 */ /* 0x000fe200078e00ff */
[----:B------:R-:W-:Y:S02]  /*06e0*/  IADD3 R8, PT, PT, R5, R11, RZ ;  /* 0x0000000b05087210 */ /* 0x000fe40007ffe0ff */
[----:B------:R-:W-:-:S04]  /*06f0*/  IADD3 R61, P4, PT, R7, R4, RZ ;  /* 0x00000004073d7210 */ /* 0x000fc80007f9e0ff */
[----:B------:R-:W4:Y:S01]  /*0700*/  @P0 LDC R11, c[0x0][0x38c] ;  /* 0x0000e300ff0b0b82 */ /* 0x000f220000000800 */
[----:B------:R-:W-:Y:S02]  /*0710*/  SHF.R.S32.HI R7, RZ, 0x1f, R7 ;  /* 0x0000001fff077819 */ /* 0x000fe40000011407 */
[----:B------:R-:W-:Y:S02]  /*0720*/  IADD3 R3, PT, PT, R3, R17, RZ ;  /* 0x0000001103037210 */ /* 0x000fe40007ffe0ff */
[----:B------:R-:W-:-:S03]  /*0730*/  IADD3.X R10, PT, PT, R7, R10, RZ, P1, !PT ;  /* 0x0000000a070a7210 */ /* 0x000fc60000ffe4ff */
[----:B------:R-:W3:Y:S01]  /*0740*/  LDC.64 R16, c[0x0][0x468] ;  /* 0x00011a00ff107b82 */ /* 0x000ee20000000a00 */
[----:B------:R-:W-:Y:S02]  /*0750*/  IADD3.X R8, PT, PT, R7, R8, RZ, P4, !PT ;  /* 0x0000000807087210 */ /* 0x000fe400027fe4ff */
[--C-:B-1----:R-:W-:Y:S02]  /*0760*/  SHF.R.U64 R5, R20, 0x1, R21.reuse ;  /* 0x0000000114057819 */ /* 0x102fe40000001215 */
[----:B------:R-:W-:-:S03]  /*0770*/  SHF.R.U32.HI R0, RZ, 0x1, R21 ;  /* 0x00000001ff007819 */ /* 0x000fc60000011615 */
[----:B------:R-:W1:Y:S01]  /*0780*/  @P0 LDC.64 R6, c[0x0][0x480] ;  /* 0x00012000ff060b82 */ /* 0x000e620000000a00 */
[----:B0-----:R-:W-:Y:S02]  /*0790*/  UIMAD.WIDE.U32 UR4, UR18, UR8, URZ ;  /* 0x00000008120472a5 */ /* 0x001fe4000f8e00ff */
[----:B------:R-:W-:-:S05]  /*07a0*/  IMAD R77, R0, UR18, RZ ;  /* 0x00000012004d7c24 */ /* 0x000fca000f8e02ff */
[----:B------:R-:W0:Y:S01]  /*07b0*/  LDC.64 R20, c[0x0][0x528] ;  /* 0x00014a00ff147b82 */ /* 0x000e220000000a00 */
[----:B--2---:R-:W-:-:S07]  /*07c0*/  @P0 IMAD R0, R12, UR18, R85 ;  /* 0x000000120c000c24 */ /* 0x004fce000f8e0255 */
[----:B------:R-:W2:Y:S01]  /*07d0*/  LDC.64 R22, c[0x0][0x448] ;  /* 0x00011200ff167b82 */ /* 0x000ea20000000a00 */
[----:B------:R-:W-:Y:S01]  /*07e0*/  IMAD.WIDE.U32 R4, R5, UR18, R2 ;  /* 0x0000001205047c25 */ /* 0x000fe2000f8e0002 */
[----:B------:R-:W-:-:S03]  /*07f0*/  UIMAD UR5, UR18, UR9, UR5 ;  /* 0x00000009120572a4 */ /* 0x000fc6000f8e0205 */
[----:B------:R-:W-:Y:S01]  /*0800*/  @P0 IMAD R0, R0, R25, RZ ;  /* 0x0000001900000224 */ /* 0x000fe200078e02ff */
[----:B------:R-:W-:Y:S02]  /*0810*/  IADD3 R77, PT, PT, R5, R77, RZ ;  /* 0x0000004d054d7210 */ /* 0x000fe40007ffe0ff */
[----:B------:R-:W-:Y:S01]  /*0820*/  ISETP.GE.AND P1, PT, R25, 0x1, PT ;  /* 0x000000011900780c */ /* 0x000fe20003f26270 */
[----:B----4-:R-:W-:Y:S01]  /*0830*/  @P0 IMAD R5, R0, R11, RZ ;  /* 0x0000000b00050224 */ /* 0x010fe200078e02ff */
[C---:B---3--:R-:W-:Y:S01]  /*0840*/  LEA R79, P4, R4.reuse, R18, 0x3 ;  /* 0x00000012044f7211 */ /* 0x048fe200078818ff */
[C---:B------:R-:W-:Y:S01]  /*0850*/  IMAD.WIDE.U32 R2, R85.reuse, R64, UR4 ;  /* 0x0000000455027e25 */ /* 0x040fe2000f8e0040 */
[----:B------:R-:W-:Y:S02]  /*0860*/  SHF.R.S32.HI R0, RZ, 0x1f, R9 ;  /* 0x0000001fff007819 */ /* 0x000fe40000011409 */
[----:B------:R-:W-:Y:S01]  /*0870*/  LEA.HI.X R77, R4, R19, R77, 0x3, P4 ;  /* 0x00000013044d7211 */ /* 0x000fe200020f1c4d */
[----:B------:R-:W-:Y:S01]  /*0880*/  IMAD R65, R85, R65, R3 ;  /* 0x0000004155417224 */ /* 0x000fe200078e0203 */
[----:B------:R-:W-:-:S02]  /*0890*/  IADD3.X R12, PT, PT, R0, R15, RZ, P2, !PT ;  /* 0x0000000f000c7210 */ /* 0x000fc400017fe4ff */
[----:B------:R-:W-:Y:S02]  /*08a0*/  IADD3.X R4, PT, PT, R0, R13, RZ, P3, !PT ;  /* 0x0000000d00047210 */ /* 0x000fe40001ffe4ff */
[----:B------:R-:W-:Y:S02]  /*08b0*/  LEA R70, P2, R69, R70, 0x1 ;  /* 0x0000004645467211 */ /* 0x000fe400078408ff */
[----:B------:R-:W-:Y:S02]  /*08c0*/  LEA R68, P3, R67, R16, 0x1 ;  /* 0x0000001043447211 */ /* 0x000fe400078608ff */
[----:B------:R-:W-:Y:S02]  /*08d0*/  CS2R R26, SRZ ;  /* 0x00000000001a7805 */ /* 0x000fe4000001ff00 */
[----:B------:R-:W-:Y:S01]  /*08e0*/  IADD3 R2, P4, PT, R9, R2, RZ ;  /* 0x0000000209027210 */ /* 0x000fe20007f9e0ff */
[----:B-1----:R-:W-:Y:S01]  /*08f0*/  @P0 IMAD.WIDE R26, R5, 0x10, R6 ;  /* 0x00000010051a0825 */ /* 0x002fe200078e0206 */
[----:B------:R-:W-:-:S02]  /*0900*/  LEA.HI.X R69, R69, R71, R12, 0x1, P2 ;  /* 0x0000004745457211 */ /* 0x000fc400010f0c0c */
[----:B------:R-:W-:Y:S01]  /*0910*/  LEA.HI.X R67, R67, R17, R4, 0x1, P3 ;  /* 0x0000001143437211 */ /* 0x000fe200018f0c04 */
[----:B------:R-:W-:Y:S01]  /*0920*/  IMAD.WIDE.U32 R24, R85, R74, RZ ;  /* 0x0000004a55187225 */ /* 0x000fe200078e00ff */
[----:B------:R-:W-:Y:S02]  /*0930*/  IADD3.X R65, PT, PT, R0, R65, RZ, P4, !PT ;  /* 0x0000004100417210 */ /* 0x000fe400027fe4ff */
[C---:B0-----:R-:W-:Y:S02]  /*0940*/  LEA R66, P0, R2.reuse, R20, 0x1 ;  /* 0x0000001402427211 */ /* 0x041fe400078008ff */
[----:B--2---:R-:W-:Y:S02]  /*0950*/  LEA R64, P2, R63, R22, 0x1 ;  /* 0x000000163f407211 */ /* 0x004fe400078408ff */
        /* <DEDUP_REMOVED lines=35> */
[C---:B------:R-:W-:Y:S02]  /*0b90*/  LOP3.LUT R5, R72.reuse, 0x3e0, RZ, 0xc0, !PT ;  /* 0x000003e048057812 */ /* 0x040fe400078ec0ff */
[----:B------:R-:W-:-:S02]  /*0ba0*/  LEA.HI R0, R72, R72, RZ, 0x1b ;  /* 0x0000004848007211 */ /* 0x000fc400078fd8ff */
[-C--:B------:R-:W-:Y:S02]  /*0bb0*/  LEA.HI R57, R72, R7.reuse, RZ, 0x1f ;  /* 0x0000000748397211 */ /* 0x080fe400078ff8ff */
[----:B------:R-:W-:Y:S02]  /*0bc0*/  LEA.HI R56, R7, R7, RZ, 0x1b ;  /* 0x0000000707387211 */ /* 0x000fe400078fd8ff */
        /* <DEDUP_REMOVED lines=15> */
[----:B------:R-:W-:-:S02]  /*0cc0*/  LOP3.LUT R58, R5, 0x1f, R72, 0xf8, !PT ;  /* 0x0000001f053a7812 */ /* 0x000fc400078ef848 */
[----:B-1----:R-:W-:Y:S02]  /*0cd0*/  MOV R60, UR6 ;  /* 0x00000006003c7c02 */ /* 0x002fe40008000f00 */
[C---:B------:R-:W-:Y:S02]  /*0ce0*/  LOP3.LUT R182, R72.reuse, 0x1f, RZ, 0xc0, !PT ;  /* 0x0000001f48b67812 */ /* 0x040fe400078ec0ff */
[C---:B------:R-:W-:Y:S02]  /*0cf0*/  IADD3 R59, PT, PT, R72.reuse, 0x200, RZ ;  /* 0x00000200483b7810 */ /* 0x040fe40007ffe0ff */
        /* <DEDUP_REMOVED lines=18> */
[----:B------:R-:W-:Y:S02]  /*0e20*/  IADD3 R40, PT, PT, R5, R58, RZ ;  /* 0x0000003a05287210 */ /* 0x000fe40007ffe0ff */
[----:B------:R-:W-:-:S07]  /*0e30*/  LEA R0, R0, UR5, 0x2 ;  /* 0x0000000500007c11 */ /* 0x000fce000f8e10ff */
.L_x_17052:
[----:B------:R-:W-:Y:S01]  /*0e40*/  BAR.SYNC.DEFER_BLOCKING 0x0 ;  /* 0x0000000000007b1d */ /* 0x000fe20000010000 */
[----:B0-----:R-:W-:Y:S02]  /*0e50*/  MOV R4, R70 ;  /* 0x0000004600047202 */ /* 0x001fe40000000f00 */
[----:B------:R-:W-:-:S03]  /*0e60*/  MOV R5, R69 ;  /* 0x0000004500057202 */ /* 0x000fc60000000f00 */
[----:B------:R-:W-:-:S05]  /*0e70*/  IMAD.WIDE.U32 R4, R58, 0x10, R4 ;  /* 0x000000103a047825 */ /* 0x000fca00078e0004 */
[----:B------:R0:W2:Y:S01]  /*0e80*/  LDG.E.128 R8, desc[UR16][R4.64] ;  /* 0x0000001004087981 */ /* 0x0000a2000c1e1d00 */
[----:B------:R-:W1:Y:S01]  /*0e90*/  S2UR UR5, SR_CgaCtaId ;  /* 0x00000000000579c3 */ /* 0x000e620000008800 */
[----:B------:R-:W-:Y:S01]  /*0ea0*/  UMOV UR4, 0x400 ;  /* 0x0000040000047882 */ /* 0x000fe20000000000 */
[----:B------:R-:W3:Y:S01]  /*0eb0*/  S2R R93, SR_LANEID ;  /* 0x00000000005d7919 */ /* 0x000ee20000000000 */
[----:B0-----:R-:W-:Y:S02]  /*0ec0*/  MOV R4, R68 ;  /* 0x0000004400047202 */ /* 0x001fe40000000f00 */
[----:B------:R-:W-:-:S03]  /*0ed0*/  MOV R5, R67 ;  /* 0x0000004300057202 */ /* 0x000fc60000000f00 */
[----:B------:R-:W-:Y:S01]  /*0ee0*/  IMAD.WIDE.U32 R16, R58, 0x10, R4 ;  /* 0x000000103a107825 */ /* 0x000fe200078e0004 */
[----:B-1----:R-:W-:-:S06]  /*0ef0*/  ULEA UR4, UR5, UR4, 0x18 ;  /* 0x0000000405047291 */ /* 0x002fcc000f8ec0ff */
[----:B---3--:R-:W-:-:S05]  /*0f00*/  LEA R80, R93, UR4, 0x4 ;  /* 0x000000045d507c11 */ /* 0x008fca000f8e20ff */
[----:B------:R-:W0:Y:S01]  /*0f10*/  LDCU UR4, c[0x0][0x38c] ;  /* 0x00007180ff0477ac */ /* 0x000e220008000800 */
        /* <DEDUP_REMOVED lines=23> */
[----:B------:R-:W-:-:S02]  /*1090*/  PRMT R107, R14, 0x7632, R107 ;  /* 0x000076320e6b7816 */ /* 0x000fc4000000006b */
[----:B------:R-:W-:Y:S02]  /*10a0*/  SHF.L.U32 R96, R14, 0x10, RZ ;  /* 0x000000100e607819 */ /* 0x000fe400000006ff */
[----:B------:R-:W-:Y:S02]  /*10b0*/  SHF.L.U32 R108, R108, 0x10, RZ ;  /* 0x000000106c6c7819 */ /* 0x000fe400000006ff */
[----:B------:R-:W-:Y:S02]  /*10c0*/  SHF.L.U32 R107, R107, 0x10, RZ ;  /* 0x000000106b6b7819 */ /* 0x000fe400000006ff */
[C---:B------:R-:W-:Y:S02]  /*10d0*/  PRMT R106, R15.reuse, 0x7632, R106 ;  /* 0x000076320f6a7816 */ /* 0x040fe4000000006a */
        /* <DEDUP_REMOVED lines=9> */
[C---:B------:R-:W-:Y:S02]  /*1170*/  PRMT R8, R9.reuse, 0x7632, R8 ;  /* 0x0000763209087816 */ /* 0x040fe40000000008 */
[----:B------:R-:W-:Y:S01]  /*1180*/  SHF.L.U32 R141, R9, 0x10, RZ ;  /* 0x00000010098d7819 */ /* 0x000fe200000006ff */
[----:B-----5:R-:W-:Y:S01]  /*1190*/  FMUL.FTZ R99, R143, R78 ;  /* 0x0000004e8f637220 */ /* 0x020fe20000410000 */
[----:B------:R-:W-:-:S02]  /*11a0*/  PRMT R9, R10, 0x7632, R9 ;  /* 0x000076320a097816 */ /* 0x000fc40000000009 */
[----:B------:R-:W-:Y:S01]  /*11b0*/  SHF.L.U32 R139, R10, 0x10, RZ ;  /* 0x000000100a8b7819 */ /* 0x000fe200000006ff */
[-C--:B------:R-:W-:Y:S01]  /*11c0*/  FMUL.FTZ R101, R141, R78.reuse ;  /* 0x0000004e8d657220 */ /* 0x080fe20000410000 */
[C---:B------:R-:W-:Y:S02]  /*11d0*/  PRMT R10, R11.reuse, 0x7632, R10 ;  /* 0x000076320b0a7816 */ /* 0x040fe4000000000a */
        /* <DEDUP_REMOVED lines=10> */
[----:B------:R-:W-:Y:S01]  /*1280*/  FMUL.FTZ R102, R138, R78 ;  /* 0x0000004e8a667220 */ /* 0x000fe20000410000 */
[----:B------:R-:W-:Y:S01]  /*1290*/  FFMA.FTZ R14, R141, R94, R14 ;  /* 0x0000005e8d0e7223 */ /* 0x000fe2000001000e */
[-C--:B------:R-:W-:Y:S01]  /*12a0*/  FMUL.FTZ R104, R15, R78.reuse ;  /* 0x0000004e0f687220 */ /* 0x080fe20000410000 */
[----:B------:R-:W-:-:S02]  /*12b0*/  FMUL.FTZ R100, R11, R78 ;  /* 0x0000004e0b647220 */ /* 0x000fc40000410000 */
[----:B------:R-:W-:-:S04]  /*12c0*/  FFMA.FTZ R14, R11, R108, R14 ;  /* 0x0000006c0b0e7223 */ /* 0x000fc8000001000e */
        /* <DEDUP_REMOVED lines=31> */
[----:B------:R-:W-:Y:S01]  /*14c0*/  SHF.L.U32 R11, R92, 0x9, RZ ;  /* 0x000000095c0b7819 */ /* 0x000fe200000006ff */
        /* <DEDUP_REMOVED lines=25> */
[----:B------:R-:W-:Y:S01]  /*1660*/  IADD3 R118, PT, PT, R11, R72, RZ ;  /* 0x000000480b767210 */ /* 0x000fe20007ffe0ff */
[----:B------:R-:W-:Y:S01]  /*1670*/  FMUL.FTZ R112, R123, R108 ;  /* 0x0000006c7b707220 */ /* 0x000fe20000410000 */
[----:B------:R-:W-:Y:S01]  /*1680*/  LEA.HI.X.SX32 R37, R11, RZ, 0x1, P1 ;  /* 0x000000ff0b257211 */ /* 0x000fe200008f0eff */
[----:B------:R-:W-:Y:S01]  /*1690*/  FMUL.FTZ R111, R121, R107 ;  /* 0x0000006b796f7220 */ /* 0x000fe20000410000 */
[----:B------:R-:W-:Y:S01]  /*16a0*/  FMUL.FTZ R110, R119, R106 ;  /* 0x0000006a776e7220 */ /* 0x000fe20000410000 */
[----:B------:R-:W0:Y:S01]  /*16b0*/  LDCU UR7, c[0x0][0x394] ;  /* 0x00007280ff0777ac */ /* 0x000e220008000800 */
[----:B------:R-:W0:Y:S01]  /*16c0*/  LDCU UR8, c[0x0][0x38c] ;  /* 0x00007180ff0877ac */ /* 0x000e220008000800 */
[----:B-1----:R-:W-:-:S05]  /*16d0*/  UMOV UR4, URZ ;  /* 0x000000ff00047c82 */ /* 0x002fca0008000000 */
.L_x_17051:
[----:B0-----:R-:W-:-:S04]  /*16e0*/  IMAD.WIDE.U32 R4, R128, UR4, RZ ;  /* 0x0000000480047c25 */ /* 0x001fc8000f8e00ff */
[----:B------:R-:W-:Y:S01]  /*16f0*/  IMAD R5, R129, UR4, R5 ;  /* 0x0000000481057c24 */ /* 0x000fe2000f8e0205 */
[----:B------:R-:W-:-:S04]  /*1700*/  LEA R12, P1, R4, R64, 0x1 ;  /* 0x00000040040c7211 */ /* 0x000fc800078208ff */
[----:B------:R-:W-:-:S03]  /*1710*/  LEA.HI.X R13, R4, R63, R5, 0x1, P1 ;  /* 0x0000003f040d7211 */ /* 0x000fc600008f0c05 */
[----:B------:R-:W-:-:S05]  /*1720*/  IMAD.WIDE.U32 R12, R40, 0x10, R12 ;  /* 0x00000010280c7825 */ /* 0x000fca00078e000c */
[----:B------:R-:W5:Y:S04]  /*1730*/  LDG.E.128 R4, desc[UR16][R12.64] ;  /* 0x000000100c047981 */ /* 0x000f68000c1e1d00 */
[----:B-1----:R1:W5:Y:S02]  /*1740*/  LDG.E.128 R8, desc[UR16][R12.64+0x200] ;  /* 0x000200100c087981 */ /* 0x002364000c1e1d00 */
[----:B-1----:R-:W-:Y:S02]  /*1750*/  MOV R12, R2 ;  /* 0x00000002000c7202 */ /* 0x002fe40000000f00 */
[----:B------:R-:W-:-:S03]  /*1760*/  MOV R13, R71 ;  /* 0x00000047000d7202 */ /* 0x000fc60000000f00 */
[----:B---3--:R-:W-:-:S04]  /*1770*/  IMAD.WIDE.U32 R14, R32, UR4, R12 ;  /* 0x00000004200e7c25 */ /* 0x008fc8000f8e000c */
[----:B------:R-:W-:Y:S01]  /*1780*/  IMAD R15, R33, UR4, R15 ;  /* 0x00000004210f7c24 */ /* 0x000fe2000f8e020f */
[----:B--2---:R-:W-:-:S04]  /*1790*/  LEA R38, P1, R14, R34, 0x3 ;  /* 0x000000220e267211 */ /* 0x004fc800078218ff */
[----:B------:R-:W-:-:S06]  /*17a0*/  LEA.HI.X R39, R14, R35, R15, 0x3, P1 ;  /* 0x000000230e277211 */ /* 0x000fcc00008f1c0f */
[----:B------:R-:W2:Y:S01]  /*17b0*/  LDG.E.64 R38, desc[UR16][R38.64] ;  /* 0x0000001026267981 */ /* 0x000ea2000c1e1b00 */
[----:B----4-:R-:W-:-:S04]  /*17c0*/  IMAD.WIDE.U32 R14, R126, UR4, RZ ;  /* 0x000000047e0e7c25 */ /* 0x010fc8000f8e00ff */
[----:B------:R-:W-:Y:S01]  /*17d0*/  IMAD R15, R127, UR4, R15 ;  /* 0x000000047f0f7c24 */ /* 0x000fe2000f8e020f */
[----:B------:R-:W-:-:S04]  /*17e0*/  LEA R16, P1, R14, R62, 0x1 ;  /* 0x0000003e0e107211 */ /* 0x000fc800078208ff */
[----:B------:R-:W-:-:S03]  /*17f0*/  LEA.HI.X R17, R14, R61, R15, 0x1, P1 ;  /* 0x0000003d0e117211 */ /* 0x000fc600008f0c0f */
[----:B------:R-:W-:Y:S01]  /*1800*/  IMAD.WIDE.U32 R12, R40, 0x10, R16 ;  /* 0x00000010280c7825 */ /* 0x000fe200078e0010 */
[----:B-----5:R1:W-:Y:S04]  /*1810*/  STS.128 [R80], R4 ;  /* 0x0000000450007388 */ /* 0x0203e80000000c00 */
[----:B------:R3:W-:Y:S01]  /*1820*/  STS.128 [R80+0x200], R8 ;  /* 0x0002000850007388 */ /* 0x0007e20000000c00 */
[----:B------:R-:W-:-:S03]  /*1830*/  NOP ;  /* 0x0000000000007918 */ /* 0x000fc60000000000 */
[----:B------:R-:W4:Y:S04]  /*1840*/  LDG.E.128 R16, desc[UR16][R12.64] ;  /* 0x000000100c107981 */ /* 0x000f28000c1e1d00 */
[----:B------:R5:W4:Y:S01]  /*1850*/  LDG.E.128 R20, desc[UR16][R12.64+0x200] ;  /* 0x000200100c147981 */ /* 0x000b22000c1e1d00 */
[----:B------:R-:W0:Y:S01]  /*1860*/  S2UR UR6, SR_CgaCtaId ;  /* 0x00000000000679c3 */ /* 0x000e220000008800 */
[C---:B------:R-:W-:Y:S01]  /*1870*/  ISETP.NE.AND P2, PT, R72.reuse, RZ, PT ;  /* 0x000000ff4800720c */ /* 0x040fe20003f45270 */
[----:B------:R-:W-:Y:S01]  /*1880*/  UMOV UR5, 0x400 ;  /* 0x0000040000057882 */ /* 0x000fe20000000000 */
[----:B------:R-:W-:Y:S01]  /*1890*/  ISETP.NE.AND P1, PT, R72, 0x1f, PT ;  /* 0x0000001f4800780c */ /* 0x000fe20003f25270 */
[----:B------:R-:W-:Y:S01]  /*18a0*/  BSSY.RECONVERGENT B0, `(.L_x_17004) ;  /* 0x000009a000007945 */ /* 0x000fe20003800200 */
[----:B--2---:R-:W-:Y:S01]  /*18b0*/  FMUL.FTZ R158, R38, 1.4426950216293334961 ;  /* 0x3fb8aa3b269e7820 */ /* 0x004fe20000410000 */
[-C--:B-1----:R-:W-:Y:S01]  /*18c0*/  FMUL.FTZ R5, R132, R39.reuse ;  /* 0x0000002784057220 */ /* 0x082fe20000410000 */
[-C--:B------:R-:W-:Y:S01]  /*18d0*/  FMUL.FTZ R14, R125, R39.reuse ;  /* 0x000000277d0e7220 */ /* 0x080fe20000410000 */
[----:B------:R-:W-:Y:S01]  /*18e0*/  FMUL.FTZ R6, R123, R39 ;  /* 0x000000277b067220 */ /* 0x000fe20000410000 */
[-C--:B------:R-:W-:Y:S01]  /*18f0*/  FMUL.FTZ R4, R125, R158.reuse ;  /* 0x0000009e7d047220 */ /* 0x080fe20000410000 */
[----:B------:R-:W-:Y:S01]  /*1900*/  FMUL.RZ R7, R5, 0.15915493667125701904 ;  /* 0x3e22f98305077820 */ /* 0x000fe2000040c000 */
[----:B------:R-:W-:Y:S01]  /*1910*/  FMUL.RZ R148, R14, 0.15915493667125701904 ;  /* 0x3e22f9830e947820 */ /* 0x000fe2000040c000 */
[-C--:B------:R-:W-:Y:S01]  /*1920*/  FMUL.FTZ R5, R132, R158.reuse ;  /* 0x0000009e84057220 */ /* 0x080fe20000410000 */
[----:B------:R1:W-:Y:S01]  /*1930*/  MUFU.EX2 R145, R4 ;  /* 0x0000000400917308 */ /* 0x0003e20000000800 */
[----:B---3--:R-:W-:Y:S01]  /*1940*/  FMUL.RZ R8, R6, 0.15915493667125701904 ;  /* 0x3e22f98306087820 */ /* 0x008fe2000040c000 */
[----:B------:R-:W-:Y:S01]  /*1950*/  FMUL.FTZ R6, R123, R158 ;  /* 0x0000009e7b067220 */ /* 0x000fe20000410000 */
[----:B0-----:R-:W-:-:S05]  /*1960*/  ULEA UR5, UR6, UR5, 0x18 ;  /* 0x0000000506057291 */ /* 0x001fca000f8ec0ff */
[----:B------:R-:W0:Y:S01]  /*1970*/  MUFU.COS R144, R148 ;  /* 0x0000009400907308 */ /* 0x000e220000000000 */
[----:B-1----:R-:W-:-:S04]  /*1980*/  FMUL.FTZ R4, R130, R39 ;  /* 0x0000002782047220 */ /* 0x002fc80000410000 */
[----:B------:R-:W-:Y:S01]  /*1990*/  FMUL.RZ R9, R4, 0.15915493667125701904 ;  /* 0x3e22f98304097820 */ /* 0x000fe2000040c000 */
[----:B------:R-:W-:Y:S02]  /*19a0*/  FMUL.FTZ R4, R130, R158 ;  /* 0x0000009e82047220 */ /* 0x000fe40000410000 */
[----:B------:R-:W-:Y:S08]  /*19b0*/  MUFU.COS R147, R7 ;  /* 0x0000000700937308 */ /* 0x000ff00000000000 */
[----:B------:R1:W2:Y:S01]  /*19c0*/  MUFU.EX2 R146, R5 ;  /* 0x0000000500927308 */ /* 0x0002a20000000800 */
[----:B0-----:R-:W-:-:S07]  /*19d0*/  FMUL.FTZ R144, R145, R144 ;  /* 0x0000009091907220 */ /* 0x001fce0000410000 */
[----:B------:R-:W0:Y:S01]  /*19e0*/  MUFU.SIN R14, R148 ;  /* 0x00000094000e7308 */ /* 0x000e220000000400 */
[----:B-1----:R-:W-:-:S07]  /*19f0*/  FMUL.FTZ R5, R121, R39 ;  /* 0x0000002779057220 */ /* 0x002fce0000410000 */
[----:B------:R1:W3:Y:S01]  /*1a00*/  MUFU.SIN R15, R7 ;  /* 0x00000007000f7308 */ /* 0x0002e20000000400 */
[----:B--2---:R-:W-:-:S07]  /*1a10*/  FMUL.FTZ R147, R146, R147 ;  /* 0x0000009392937220 */ /* 0x004fce0000410000 */
[----:B------:R-:W-:Y:S01]  /*1a20*/  MUFU.SIN R148, R8 ;  /* 0x0000000800947308 */ /* 0x000fe20000000400 */
[----:B-1----:R-:W-:Y:S01]  /*1a30*/  FMUL.RZ R7, R5, 0.15915493667125701904 ;  /* 0x3e22f98305077820 */ /* 0x002fe2000040c000 */
[----:B------:R-:W-:Y:S01]  /*1a40*/  FMUL.FTZ R5, R121, R158 ;  /* 0x0000009e79057220 */ /* 0x000fe20000410000 */
[----:B0-----:R-:W-:-:S05]  /*1a50*/  FMUL.FTZ R145, R145, R14 ;  /* 0x0000000e91917220 */ /* 0x001fca0000410000 */
[----:B------:R0:W-:Y:S01]  /*1a60*/  MUFU.COS R150, R8 ;  /* 0x0000000800967308 */ /* 0x0001e20000000000 */
[----:B---3--:R-:W-:-:S07]  /*1a70*/  FMUL.FTZ R146, R146, R15 ;  /* 0x0000000f92927220 */ /* 0x008fce0000410000 */
[----:B------:R1:W2:Y:S01]  /*1a80*/  MUFU.EX2 R153, R6 ;  /* 0x0000000600997308 */ /* 0x0002a20000000800 */
[----:B0-----:R-:W-:-:S07]  /*1a90*/  FMUL.FTZ R8, R124, R158 ;  /* 0x0000009e7c087220 */ /* 0x001fce0000410000 */
[----:B------:R0:W-:Y:S01]  /*1aa0*/  MUFU.EX2 R156, R4 ;  /* 0x00000004009c7308 */ /* 0x0001e20000000800 */
[----:B-1----:R-:W-:-:S04]  /*1ab0*/  FMUL.FTZ R6, R124, R39 ;  /* 0x000000277c067220 */ /* 0x002fc80000410000 */
[----:B-----5:R-:W-:-:S03]  /*1ac0*/  FMUL.RZ R12, R6, 0.15915493667125701904 ;  /* 0x3e22f983060c7820 */ /* 0x020fc6000040c000 */
[----:B------:R-:W-:Y:S01]  /*1ad0*/  MUFU.SIN R151, R9 ;  /* 0x0000000900977308 */ /* 0x000fe20000000400 */
[----:B0-----:R-:W-:Y:S01]  /*1ae0*/  FMUL.FTZ R4, R119, R39 ;  /* 0x0000002777047220 */ /* 0x001fe20000410000 */
[C---:B--2---:R-:W-:Y:S01]  /*1af0*/  FMUL.FTZ R149, R153.reuse, R150 ;  /* 0x0000009699957220 */ /* 0x044fe20000410000 */
[----:B------:R-:W-:Y:S02]  /*1b00*/  FMUL.FTZ R153, R153, R148 ;  /* 0x0000009499997220 */ /* 0x000fe40000410000 */
[----:B------:R-:W-:-:S03]  /*1b10*/  FMUL.RZ R13, R4, 0.15915493667125701904 ;  /* 0x3e22f983040d7820 */ /* 0x000fc6000040c000 */
[----:B------:R0:W1:Y:S08]  /*1b20*/  MUFU.COS R155, R9 ;  /* 0x00000009009b7308 */ /* 0x0000700000000000 */
[----:B------:R2:W-:Y:S01]  /*1b30*/  MUFU.EX2 R159, R8 ;  /* 0x00000008009f7308 */ /* 0x0005e20000000800 */
[----:B0-----:R-:W-:-:S07]  /*1b40*/  FMUL.FTZ R9, R119, R158 ;  /* 0x0000009e77097220 */ /* 0x001fce0000410000 */
[----:B------:R-:W-:Y:S01]  /*1b50*/  MUFU.SIN R160, R7 ;  /* 0x0000000700a07308 */ /* 0x000fe20000000400 */
[----:B--2---:R-:W-:Y:S01]  /*1b60*/  FMUL.FTZ R8, R134, R39 ;  /* 0x0000002786087220 */ /* 0x004fe20000410000 */
[C---:B-1----:R-:W-:Y:S01]  /*1b70*/  FMUL.FTZ R152, R156.reuse, R155 ;  /* 0x0000009b9c987220 */ /* 0x042fe20000410000 */
[----:B------:R-:W-:Y:S02]  /*1b80*/  FMUL.FTZ R156, R156, R151 ;  /* 0x000000979c9c7220 */ /* 0x000fe40000410000 */
[----:B------:R-:W-:-:S03]  /*1b90*/  FMUL.RZ R165, R8, 0.15915493667125701904 ;  /* 0x3e22f98308a57820 */ /* 0x000fc6000040c000 */
[----:B------:R-:W-:Y:S08]  /*1ba0*/  MUFU.COS R154, R7 ;  /* 0x00000007009a7308 */ /* 0x000ff00000000000 */
[----:B------:R0:W1:Y:S08]  /*1bb0*/  MUFU.EX2 R157, R5 ;  /* 0x00000005009d7308 */ /* 0x0000700000000800 */
[----:B------:R2:W-:Y:S01]  /*1bc0*/  MUFU.EX2 R161, R9 ;  /* 0x0000000900a17308 */ /* 0x0005e20000000800 */
[----:B0-----:R-:W0:Y:S07]  /*1bd0*/  LDS.128 R4, [R133] ;  /* 0x0000000085047984 */ /* 0x001e2e0000000c00 */
[----:B------:R-:W3:Y:S01]  /*1be0*/  MUFU.SIN R162, R12 ;  /* 0x0000000c00a27308 */ /* 0x000ee20000000400 */
[----:B--2---:R-:W2:Y:S01]  /*1bf0*/  LDS.128 R8, [R133+0x10] ;  /* 0x0000100085087984 */ /* 0x004ea20000000c00 */
[C---:B-1----:R-:W-:Y:S01]  /*1c00*/  FMUL.FTZ R154, R157.reuse, R154 ;  /* 0x0000009a9d9a7220 */ /* 0x042fe20000410000 */
[----:B------:R-:W-:-:S05]  /*1c10*/  FMUL.FTZ R148, R157, R160 ;  /* 0x000000a09d947220 */ /* 0x000fca0000410000 */
[----:B------:R-:W1:Y:S08]  /*1c20*/  MUFU.COS R164, R12 ;  /* 0x0000000c00a47308 */ /* 0x000e700000000000 */
[----:B------:R-:W5:Y:S01]  /*1c30*/  MUFU.SIN R166, R13 ;  /* 0x0000000d00a67308 */ /* 0x000f620000000400 */
[----:B---3--:R-:W-:-:S07]  /*1c40*/  FMUL.FTZ R155, R159, R162 ;  /* 0x000000a29f9b7220 */ /* 0x008fce0000410000 */
[----:B------:R-:W3:Y:S01]  /*1c50*/  MUFU.COS R168, R13 ;  /* 0x0000000d00a87308 */ /* 0x000ee20000000000 */
[----:B-1----:R-:W-:Y:S01]  /*1c60*/  FMUL.FTZ R157, R159, R164 ;  /* 0x000000a49f9d7220 */ /* 0x002fe20000410000 */
[----:B------:R-:W-:Y:S01]  /*1c70*/  FMUL.FTZ R159, R134, R158 ;  /* 0x0000009e869f7220 */ /* 0x000fe20000410000 */
[----:B------:R-:W-:-:S05]  /*1c80*/  IADD3 R158, PT, PT, R122, UR4, RZ ;  /* 0x000000047a9e7c10 */ /* 0x000fca000fffe0ff */
[----:B------:R-:W-:Y:S01]  /*1c90*/  MUFU.SIN R172, R165 ;  /* 0x000000a500ac7308 */ /* 0x000fe20000000400 */
[----:B0-----:R-:W-:Y:S01]  /*1ca0*/  PRMT R162, R4, 0x7632, R162 ;  /* 0x0000763204a27816 */ /* 0x001fe200000000a2 */
[----:B-----5:R-:W-:Y:S01]  /*1cb0*/  FMUL.FTZ R150, R161, R166 ;  /* 0x000000a6a1967220 */ /* 0x020fe20000410000 */
[----:B------:R-:W-:Y:S02]  /*1cc0*/  PRMT R170, R5, 0x7632, R170 ;  /* 0x0000763205aa7816 */ /* 0x000fe400000000aa */
[----:B------:R-:W-:Y:S02]  /*1cd0*/  PRMT R169, R6, 0x7632, R169 ;  /* 0x0000763206a97816 */ /* 0x000fe400000000a9 */
[----:B------:R-:W-:Y:S01]  /*1ce0*/  SHF.L.U32 R162, R162, 0x10, RZ ;  /* 0x00000010a2a27819 */ /* 0x000fe200000006ff */
[----:B------:R0:W-:Y:S01]  /*1cf0*/  MUFU.COS R174, R165 ;  /* 0x000000a500ae7308 */ /* 0x0001e20000000000 */
[----:B--2---:R-:W-:Y:S01]  /*1d00*/  PRMT R167, R8, 0x7632, R167 ;  /* 0x0000763208a77816 */ /* 0x004fe200000000a7 */
[----:B---3--:R-:W-:Y:S01]  /*1d10*/  FMUL.FTZ R151, R161, R168 ;  /* 0x000000a8a1977220 */ /* 0x008fe20000410000 */
[----:B------:R-:W-:-:S02]  /*1d20*/  PRMT R166, R9, 0x7632, R166 ;  /* 0x0000763209a67816 */ /* 0x000fc400000000a6 */
[----:B------:R-:W-:Y:S02]  /*1d30*/  SHF.L.U32 R160, R9, 0x10, RZ ;  /* 0x0000001009a07819 */ /* 0x000fe400000006ff */
[----:B------:R-:W-:Y:S01]  /*1d40*/  PRMT R168, R7, 0x7632, R168 ;  /* 0x0000763207a87816 */ /* 0x000fe200000000a8 */
[----:B------:R1:W2:Y:S01]  /*1d50*/  MUFU.EX2 R163, R159 ;  /* 0x0000009f00a37308 */ /* 0x0002a20000000800 */
[----:B0-----:R-:W-:Y:S02]  /*1d60*/  PRMT R165, R10, 0x7632, R165 ;  /* 0x000076320aa57816 */ /* 0x001fe400000000a5 */
[C---:B------:R-:W-:Y:S02]  /*1d70*/  PRMT R164, R11.reuse, 0x7632, R164 ;  /* 0x000076320ba47816 */ /* 0x040fe400000000a4 */
[----:B------:R-:W-:Y:S02]  /*1d80*/  SHF.L.U32 R161, R11, 0x10, RZ ;  /* 0x000000100ba17819 */ /* 0x000fe400000006ff */
[----:B------:R-:W-:-:S02]  /*1d90*/  SHF.L.U32 R170, R170, 0x10, RZ ;  /* 0x00000010aaaa7819 */ /* 0x000fc400000006ff */
[----:B-1----:R-:W-:Y:S02]  /*1da0*/  SHF.L.U32 R159, R10, 0x10, RZ ;  /* 0x000000100a9f7819 */ /* 0x002fe400000006ff */
[----:B------:R-:W-:Y:S02]  /*1db0*/  SHF.L.U32 R169, R169, 0x10, RZ ;  /* 0x00000010a9a97819 */ /* 0x000fe400000006ff */
[----:B------:R-:W-:Y:S02]  /*1dc0*/  SHF.L.U32 R168, R168, 0x10, RZ ;  /* 0x00000010a8a87819 */ /* 0x000fe400000006ff */
[----:B------:R-:W-:Y:S01]  /*1dd0*/  SHF.L.U32 R167, R167, 0x10, RZ ;  /* 0x00000010a7a77819 */ /* 0x000fe200000006ff */
[----:B--2---:R-:W-:Y:S01]  /*1de0*/  FMUL.FTZ R9, R163, R172 ;  /* 0x000000aca3097220 */ /* 0x004fe20000410000 */
[----:B------:R-:W-:Y:S02]  /*1df0*/  SHF.L.U32 R166, R166, 0x10, RZ ;  /* 0x00000010a6a67819 */ /* 0x000fe400000006ff */
[----:B------:R-:W-:-:S02]  /*1e00*/  SHF.L.U32 R165, R165, 0x10, RZ ;  /* 0x00000010a5a57819 */ /* 0x000fc400000006ff */
[----:B------:R-:W-:Y:S01]  /*1e10*/  SHF.L.U32 R164, R164, 0x10, RZ ;  /* 0x00000010a4a47819 */ /* 0x000fe200000006ff */
[----:B----4-:R-:W-:Y:S04]  /*1e20*/  STS.128 [R80+0x420], R16 ;  /* 0x0004201050007388 */ /* 0x010fe80000000c00 */
[----:B------:R0:W-:Y:S01]  /*1e30*/  STS.128 [R80+0x620], R20 ;  /* 0x0006201450007388 */ /* 0x0001e20000000c00 */
[----:B------:R-:W-:-:S03]  /*1e40*/  NOP ;  /* 0x0000000000007918 */ /* 0x000fc60000000000 */
[----:B------:R-:W1:Y:S04]  /*1e50*/  LDS.128 R12, [R133+0x420] ;  /* 0x00042000850c7984 */ /* 0x000e680000000c00 */
[----:B------:R-:W2:Y:S01]  /*1e60*/  LDS.128 R16, [R133+0x430] ;  /* 0x0004300085107984 */ /* 0x000ea20000000c00 */
[----:B0-----:R-:W-:Y:S02]  /*1e70*/  P2R R20, PR, RZ, 0x4 ;  /* 0x00000004ff147803 */ /* 0x001fe40000000000 */
[----:B------:R-:W-:Y:S02]  /*1e80*/  SHF.L.U32 R20, R4, 0x10, RZ ;  /* 0x0000001004147819 */ /* 0x000fe400000006ff */
[----:B------:R-:W-:Y:S02]  /*1e90*/  SEL R4, R158, R59, !P2 ;  /* 0x0000003b9e047207 */ /* 0x000fe40005000000 */
[----:B------:R-:W-:Y:S01]  /*1ea0*/  SHF.L.U32 R158, R8, 0x10, RZ ;  /* 0x00000010089e7819 */ /* 0x000fe200000006ff */
[----:B------:R-:W-:Y:S01]  /*1eb0*/  FMUL.FTZ R8, R163, R174 ;  /* 0x000000aea3087220 */ /* 0x000fe20000410000 */
[----:B------:R-:W-:-:S02]  /*1ec0*/  SHF.L.U32 R22, R5, 0x10, RZ ;  /* 0x0000001005167819 */ /* 0x000fc400000006ff */
[----:B------:R-:W-:Y:S02]  /*1ed0*/  LEA R163, R4, UR5, 0x3 ;  /* 0x0000000504a37c11 */ /* 0x000fe4000f8e18ff */
[----:B------:R-:W-:Y:S02]  /*1ee0*/  SHF.L.U32 R21, R6, 0x10, RZ ;  /* 0x0000001006157819 */ /* 0x000fe400000006ff */
[----:B------:R-:W-:Y:S01]  /*1ef0*/  SHF.L.U32 R23, R7, 0x10, RZ ;  /* 0x0000001007177819 */ /* 0x000fe200000006ff */
[----:B------:R0:W-:Y:S01]  /*1f00*/  STS.64 [R163+0x1d10], R8 ;  /* 0x001d1008a3007388 */ /* 0x0001e20000000a00 */
[C---:B-1----:R-:W-:Y:S02]  /*1f10*/  PRMT R4, R12.reuse, 0x7632, R4 ;  /* 0x000076320c047816 */ /* 0x042fe40000000004 */
[----:B------:R-:W-:Y:S02]  /*1f20*/  SHF.L.U32 R172, R12, 0x10, RZ ;  /* 0x000000100cac7819 */ /* 0x000fe400000006ff */
[----:B------:R-:W-:-:S02]  /*1f30*/  PRMT R5, R13, 0x7632, R5 ;  /* 0x000076320d057816 */ /* 0x000fc40000000005 */
[----:B------:R-:W-:Y:S01]  /*1f40*/  SHF.L.U32 R173, R13, 0x10, RZ ;  /* 0x000000100dad7819 */ /* 0x000fe200000006ff */
[----:B------:R-:W-:Y:S01]  /*1f50*/  FMUL.FTZ R172, R143, R172 ;  /* 0x000000ac8fac7220 */ /* 0x000fe20000410000 */
[----:B------:R-:W-:Y:S02]  /*1f60*/  PRMT R6, R14, 0x7632, R6 ;  /* 0x000076320e067816 */ /* 0x000fe40000000006 */
[----:B------:R-:W-:Y:S01]  /*1f70*/  PRMT R7, R15, 0x7632, R7 ;  /* 0x000076320f077816 */ /* 0x000fe20000000007 */
[----:B------:R-:W-:Y:S01]  /*1f80*/  FMUL.FTZ R173, R142, R173 ;  /* 0x000000ad8ead7220 */ /* 0x000fe20000410000 */
[----:B--2---:R-:W-:Y:S02]  /*1f90*/  PRMT R10, R16, 0x7632, R10 ;  /* 0x00007632100a7816 */ /* 0x004fe4000000000a */
[----:B------:R-:W-:Y:S02]  /*1fa0*/  PRMT R11, R17, 0x7632, R11 ;  /* 0x00007632110b7816 */ /* 0x000fe4000000000b */
[----:B------:R-:W-:-:S02]  /*1fb0*/  PRMT R12, R18, 0x7632, R12 ;  /* 0x00007632120c7816 */ /* 0x000fc4000000000c */
[----:B------:R-:W-:Y:S02]  /*1fc0*/  PRMT R13, R19, 0x7632, R13 ;  /* 0x00007632130d7816 */ /* 0x000fe4000000000d */
        /* <DEDUP_REMOVED lines=25> */
[----:B------:R-:W-:-:S02]  /*2160*/  FMUL.FTZ R185, R138, -R11 ;  /* 0x8000000b8ab97220 */ /* 0x000fc40000410000 */
[----:B------:R-:W-:Y:S02]  /*2170*/  FMUL.FTZ R187, R137, -R12 ;  /* 0x8000000c89bb7220 */ /* 0x000fe40000410000 */
        /* <DEDUP_REMOVED lines=11> */
.L_x_17005:
[----:B------:R0:W1:Y:S02]  /*2230*/  LDS.64 R10, [R181+0x2d18] ;  /* 0x002d1800b50a7984 */ /* 0x0000640000000a00 */
.L_x_17006:
[----:B------:R-:W-:Y:S05]  /*2240*/  BSYNC.RECONVERGENT B0 ;  /* 0x0000000000007941 */ /* 0x000fea0003800200 */
.L_x_17004:
        /* <DEDUP_REMOVED lines=25> */
[CC--:B--2---:R-:W-:Y:S01]  /*23e0*/  FMUL.FTZ R4, R146.reuse, R14.reuse ;  /* 0x0000000e92047220 */ /* 0x0c4fe20000410000 */
        /* <DEDUP_REMOVED lines=9> */
[----:B------:R-:W-:Y:S01]  /*2480*/  ISETP.GE.AND P1, PT, R93, 0x1, PT ;  /* 0x000000015d00780c */ /* 0x000fe20003f26270 */
[----:B------:R-:W-:Y:S01]  /*2490*/  ULEA UR6, UR4, UR5, 0x4 ;  /* 0x0000000504067291 */ /* 0x000fe2000f8e20ff */
[C---:B------:R-:W-:Y:S01]  /*24a0*/  FMUL.FTZ R6, R153.reuse, R4 ;  /* 0x0000000499067220 */ /* 0x040fe20000410000 */
[-C--:B------:R-:W-:Y:S01]  /*24b0*/  FMUL.FTZ R5, R153, R14.reuse ;  /* 0x0000000e99057220 */ /* 0x080fe20000410000 */
[----:B------:R-:W-:Y:S01]  /*24c0*/  ISETP.NE.AND P6, PT, R182, 0x1f, PT ;  /* 0x0000001fb600780c */ /* 0x000fe20003fc5270 */
[----:B------:R-:W-:Y:S01]  /*24d0*/  BSSY.RECONVERGENT B0, `(.L_x_17007) ;  /* 0x00000e7000007945 */ /* 0x000fe20003800200 */
[C---:B------:R-:W-:Y:S01]  /*24e0*/  FFMA.FTZ R7, R149.reuse, R14, R6 ;  /* 0x0000000e95077223 */ /* 0x040fe20000010006 */
[----:B------:R-:W-:Y:S01]  /*24f0*/  FFMA.FTZ R6, R149, R4, -R5 ;  /* 0x0000000495067223 */ /* 0x000fe20000010805 */
[CC--:B------:R-:W-:Y:S01]  /*2500*/  FMUL.FTZ R5, R9.reuse, R145.reuse ;  /* 0x0000009109057220 */ /* 0x0c0fe20000410000 */
[----:B------:R-:W-:Y:S01]  /*2510*/  FMUL.FTZ R4, R8, R145 ;  /* 0x0000009108047220 */ /* 0x000fe20000410000 */
[C---:B------:R-:W-:Y:S01]  /*2520*/  FFMA.FTZ R15, R108.reuse, R193, R7 ;  /* 0x000000c16c0f7223 */ /* 0x040fe20000010007 */
[----:B------:R-:W-:Y:S01]  /*2530*/  FFMA.FTZ R7, R108, R197, R6 ;  /* 0x000000c56c077223 */ /* 0x000fe20000010006 */
[-C--:B------:R-:W-:Y:S01]  /*2540*/  FFMA.FTZ R5, R8, R144.reuse, -R5 ;  /* 0x0000009008057223 */ /* 0x080fe20000010805 */
[----:B------:R-:W-:Y:S01]  /*2550*/  FFMA.FTZ R4, R9, R144, R4 ;  /* 0x0000009009047223 */ /* 0x000fe20000010004 */
[----:B------:R-:W-:Y:S01]  /*2560*/  FMUL.FTZ R17, R156, R15 ;  /* 0x0000000f9c117220 */ /* 0x000fe20000410000 */
[----:B------:R-:W-:Y:S01]  /*2570*/  ISETP.GE.AND P4, PT, R60, UR7, PT ;  /* 0x000000073c007c0c */ /* 0x000fe2000bf86270 */
[----:B------:R-:W-:Y:S01]  /*2580*/  FMUL.FTZ R6, R146, R5 ;  /* 0x0000000592067220 */ /* 0x000fe20000410000 */
[----:B------:R-:W-:Y:S01]  /*2590*/  ISETP.GT.U32.AND P2, PT, R182, 0x1b, PT ;  /* 0x0000001bb600780c */ /* 0x000fe20003f44070 */
        /* <DEDUP_REMOVED lines=10> */
[----:B------:R-:W-:Y:S01]  /*2640*/  ISETP.GT.U32.AND P3, PT, R182, 0x17, PT ;  /* 0x00000017b600780c */ /* 0x000fe20003f64070 */
[-C--:B------:R-:W-:Y:S01]  /*2650*/  FMUL.FTZ R7, R153, R4.reuse ;  /* 0x0000000499077220 */ /* 0x080fe20000410000 */
[C---:B------:R-:W-:Y:S01]  /*2660*/  FFMA.FTZ R5, R149.reuse, R4, -R14 ;  /* 0x0000000495057223 */ /* 0x040fe2000001080e */
[-C--:B------:R-:W-:Y:S01]  /*2670*/  FMUL.FTZ R4, R148, R15.reuse ;  /* 0x0000000f94047220 */ /* 0x080fe20000410000 */
[----:B------:R-:W-:Y:S01]  /*2680*/  ISETP.NE.OR P4, PT, R72, RZ, P4 ;  /* 0x000000ff4800720c */ /* 0x000fe20002785670 */
        /* <DEDUP_REMOVED lines=11> */
[----:B------:R-:W-:Y:S01]  /*2740*/  ISETP.GT.U32.AND P5, PT, R182, 0xf, PT ;  /* 0x0000000fb600780c */ /* 0x000fe20003fa4070 */
[----:B------:R-:W-:Y:S01]  /*2750*/  FMUL.FTZ R5, R148, R15 ;  /* 0x0000000f94057220 */ /* 0x000fe20000410000 */
[----:B------:R-:W-:-:S03]  /*2760*/  FFMA.FTZ R16, R157, R6, -R16 ;  /* 0x000000069d107223 */ /* 0x000fc60000010810 */
[-C--:B------:R-:W-:Y:S01]  /*2770*/  FFMA.FTZ R6, R154, R7.reuse, R5 ;  /* 0x000000079a067223 */ /* 0x080fe20000010005 */
[----:B------:R-:W-:Y:S01]  /*2780*/  FMUL.FTZ R7, R148, R7 ;  /* 0x0000000794077220 */ /* 0x000fe20000410000 */
[----:B------:R-:W-:Y:S01]  /*2790*/  FFMA.FTZ R5, R157, R14, R4 ;  /* 0x0000000e9d057223 */ /* 0x000fe20000010004 */
[----:B------:R-:W-:Y:S01]  /*27a0*/  FFMA.FTZ R16, R97, R200, R16 ;  /* 0x000000c861107223 */ /* 0x000fe20000010010 */
[----:B------:R-:W-:Y:S01]  /*27b0*/  FMUL.FTZ R14, R155, R6 ;  /* 0x000000069b0e7220 */ /* 0x000fe20000410000 */
[----:B------:R-:W-:Y:S01]  /*27c0*/  FFMA.FTZ R4, R154, R15, -R7 ;  /* 0x0000000f9a047223 */ /* 0x000fe20000010807 */
        /* <DEDUP_REMOVED lines=8> */
[----:B------:R-:W-:Y:S01]  /*2850*/  FFMA.FTZ R14, R106, R171, R7 ;  /* 0x000000ab6a0e7223 */ /* 0x000fe20000010007 */
[----:B------:R-:W-:-:S02]  /*2860*/  FMUL.FTZ R6, R150, R4 ;  /* 0x0000000496067220 */ /* 0x000fc40000410000 */
[----:B------:R-:W-:Y:S02]  /*2870*/  FFMA.FTZ R16, R106, R203, R16 ;  /* 0x000000cb6a107223 */ /* 0x000fe40000010010 */
[-C--:B------:R-:W-:Y:S01]  /*2880*/  FFMA.FTZ R15, R151, R5.reuse, R6 ;  /* 0x00000005970f7223 */ /* 0x080fe20000010006 */
[----:B------:R-:W2:Y:S01]  /*2890*/  SHFL.UP PT, R204, R14, 0x1, RZ ;  /* 0x042000000ecc7989 */ /* 0x000ea200000e00ff */
[----:B------:R-:W-:-:S03]  /*28a0*/  FMUL.FTZ R6, R150, R5 ;  /* 0x0000000596067220 */ /* 0x000fc60000410000 */
[----:B------:R-:W5:Y:S01]  /*28b0*/  SHFL.UP PT, R18, R16, 0x1, RZ ;  /* 0x0420000010127989 */ /* 0x000f6200000e00ff */
[----:B------:R-:W-:-:S03]  /*28c0*/  FFMA.FTZ R17, R151, R4, -R6 ;  /* 0x0000000497117223 */ /* 0x000fc60000010806 */
        /* <DEDUP_REMOVED lines=8> */
[C---:B------:R-:W-:Y:S01]  /*2950*/  FMUL.FTZ R6, R15.reuse, R6 ;  /* 0x000000060f067220 */ /* 0x040fe20000410000 */
        /* <DEDUP_REMOVED lines=14> */
[C---:B------:R-:W-:Y:S01]  /*2a40*/  FMUL.FTZ R6, R17.reuse, R6 ;  /* 0x0000000611067220 */ /* 0x040fe20000410000 */
[----:B------:R-:W-:Y:S01]  /*2a50*/  @P1 FADD.FTZ R16, R16, R7 ;  /* 0x0000000710101221 */ /* 0x000fe20000010000 */
[C---:B------:R-:W-:Y:S01]  /*2a60*/  FMUL.FTZ R19, R150.reuse, R186 ;  /* 0x000000ba96137220 */ /* 0x040fe20000410000 */
[-C--:B-----5:R-:W-:Y:S01]  /*2a70*/  @P1 FFMA.FTZ R17, R17, R4.reuse, -R5 ;  /* 0x0000000411111223 */ /* 0x0a0fe20000010805 */
[----:B------:R-:W0:Y:S01]  /*2a80*/  SHFL.UP PT, R204, R14, 0x4, RZ ;  /* 0x048000000ecc7989 */ /* 0x000e2200000e00ff */
[----:B------:R-:W-:Y:S01]  /*2a90*/  @P1 FFMA.FTZ R15, R15, R4, R6 ;  /* 0x000000040f0f1223 */ /* 0x000fe20000010006 */
[CC--:B-1----:R-:W-:Y:S01]  /*2aa0*/  FMUL.FTZ R4, R150.reuse, R11.reuse ;  /* 0x0000000b96047220 */ /* 0x0c2fe20000410000 */
[CC--:B------:R-:W-:Y:S01]  /*2ab0*/  FMUL.FTZ R7, R150.reuse, R188.reuse ;  /* 0x000000bc96077220 */ /* 0x0c0fe20000410000 */
[C---:B------:R-:W-:Y:S01]  /*2ac0*/  FFMA.FTZ R6, R151.reuse, R188, -R19 ;  /* 0x000000bc97067223 */ /* 0x040fe20000010813 */
[----:B------:R-:W1:Y:S01]  /*2ad0*/  SHFL.UP PT, R18, R16, 0x4, RZ ;  /* 0x0480000010127989 */ /* 0x000e6200000e00ff */
[C---:B------:R-:W-:Y:S01]  /*2ae0*/  FMUL.FTZ R5, R151.reuse, R11 ;  /* 0x0000000b97057220 */ /* 0x040fe20000410000 */
[C---:B------:R-:W-:Y:S01]  /*2af0*/  FFMA.FTZ R206, R151.reuse, R10, -R4 ;  /* 0x0000000a97ce7223 */ /* 0x040fe20000010804 */
[----:B------:R-:W-:Y:S01]  /*2b00*/  FFMA.FTZ R4, R151, R186, R7 ;  /* 0x000000ba97047223 */ /* 0x000fe20000010007 */
[----:B------:R-:W-:Y:S01]  /*2b10*/  FADD.FTZ R212, R187, R6 ;  /* 0x00000006bbd47221 */ /* 0x000fe20000010000 */
[----:B------:R-:W-:Y:S01]  /*2b20*/  FFMA.FTZ R208, -R150, R10, -R5 ;  /* 0x0000000a96d07223 */ /* 0x000fe20000010905 */
[----:B------:R-:W2:Y:S01]  /*2b30*/  SHFL.UP PT, R6, R15, 0x4, RZ ;  /* 0x048000000f067989 */ /* 0x000ea200000e00ff */
[----:B------:R-:W-:Y:S01]  /*2b40*/  FMUL.FTZ R214, R155, R206 ;  /* 0x000000ce9bd67220 */ /* 0x000fe20000410000 */
[----:B------:R-:W-:Y:S01]  /*2b50*/  FADD.FTZ R210, R183, R4 ;  /* 0x00000004b7d27221 */ /* 0x000fe20000010000 */
[-C--:B------:R-:W-:Y:S01]  /*2b60*/  FMUL.FTZ R5, R155, R208.reuse ;  /* 0x000000d09b057220 */ /* 0x080fe20000410000 */
[----:B------:R-:W3:Y:S01]  /*2b70*/  SHFL.UP PT, R4, R17, 0x4, RZ ;  /* 0x0480000011047989 */ /* 0x000ee200000e00ff */
[----:B------:R-:W-:Y:S01]  /*2b80*/  FFMA.FTZ R7, R157, R208, -R214 ;  /* 0x000000d09d077223 */ /* 0x000fe200000108d6 */
[----:B------:R-:W-:Y:S01]  /*2b90*/  FMUL.FTZ R205, R155, R210 ;  /* 0x000000d29bcd7220 */ /* 0x000fe20000410000 */
[----:B------:R-:W-:Y:S01]  /*2ba0*/  FFMA.FTZ R5, R157, R206, R5 ;  /* 0x000000ce9d057223 */ /* 0x000fe20000010005 */
[----:B------:R-:W-:Y:S01]  /*2bb0*/  ISETP.GE.AND P1, PT, R93, 0x4, PT ;  /* 0x000000045d00780c */ /* 0x000fe20003f26270 */
[----:B------:R-:W-:Y:S01]  /*2bc0*/  FMUL.FTZ R207, R148, R7 ;  /* 0x0000000794cf7220 */ /* 0x000fe20000410000 */
[-C--:B------:R-:W-:Y:S01]  /*2bd0*/  FMUL.FTZ R19, R155, R212.reuse ;  /* 0x000000d49b137220 */ /* 0x080fe20000410000 */
[----:B------:R-:W-:-:S02]  /*2be0*/  FFMA.FTZ R212, R157, R212, -R205 ;  /* 0x000000d49dd47223 */ /* 0x000fc400000108cd */
[-C--:B------:R-:W-:Y:S01]  /*2bf0*/  FFMA.FTZ R207, R154, R5.reuse, R207 ;  /* 0x000000059acf7223 */ /* 0x080fe200000100cf */
[----:B------:R-:W-:Y:S01]  /*2c00*/  FMUL.FTZ R5, R148, R5 ;  /* 0x0000000594057220 */ /* 0x000fe20000410000 */
[----:B0-----:R-:W-:Y:S01]  /*2c10*/  FMUL.FTZ R206, R17, R204 ;  /* 0x000000cc11ce7220 */ /* 0x001fe20000410000 */
[----:B------:R-:W-:Y:S01]  /*2c20*/  FFMA.FTZ R19, R157, R210, R19 ;  /* 0x000000d29d137223 */ /* 0x000fe20000010013 */
[----:B------:R-:W-:Y:S01]  /*2c30*/  FADD.FTZ R205, R185, R212 ;  /* 0x000000d4b9cd7221 */ /* 0x000fe20000010000 */
[----:B------:R-:W-:Y:S01]  /*2c40*/  FFMA.FTZ R209, R154, R7, -R5 ;  /* 0x000000079ad17223 */ /* 0x000fe20000010805 */
[C---:B------:R-:W-:Y:S01]  /*2c50*/  FMUL.FTZ R204, R15.reuse, R204 ;  /* 0x000000cc0fcc7220 */ /* 0x040fe20000410000 */
[-C--:B-1----:R-:W-:Y:S01]  /*2c60*/  FFMA.FTZ R7, R15, R18.reuse, R206 ;  /* 0x000000120f077223 */ /* 0x082fe200000100ce */
[----:B------:R-:W-:Y:S01]  /*2c70*/  FADD.FTZ R19, R180, R19 ;  /* 0x00000013b4137221 */ /* 0x000fe20000010000 */
[----:B------:R-:W-:Y:S01]  /*2c80*/  FMUL.FTZ R208, R148, R205 ;  /* 0x000000cd94d07220 */ /* 0x000fe20000410000 */
[C---:B------:R-:W-:Y:S01]  /*2c90*/  FFMA.FTZ R5, R17.reuse, R18, -R204 ;  /* 0x0000001211057223 */ /* 0x040fe200000108cc */
[----:B------:R-:W-:Y:S01]  /*2ca0*/  @P1 FADD.FTZ R14, R14, R7 ;  /* 0x000000070e0e1221 */ /* 0x000fe20000010000 */
[-C--:B--2---:R-:W-:Y:S01]  /*2cb0*/  FMUL.FTZ R18, R17, R6.reuse ;  /* 0x0000000611127220 */ /* 0x084fe20000410000 */
[-C--:B------:R-:W-:Y:S01]  /*2cc0*/  FFMA.FTZ R208, R154, R19.reuse, R208 ;  /* 0x000000139ad07223 */ /* 0x080fe200000100d0 */
[----:B------:R-:W-:Y:S01]  /*2cd0*/  FMUL.FTZ R19, R148, R19 ;  /* 0x0000001394137220 */ /* 0x000fe20000410000 */
[----:B------:R-:W-:Y:S01]  /*2ce0*/  @P1 FADD.FTZ R16, R16, R5 ;  /* 0x0000000510101221 */ /* 0x000fe20000010000 */
[C---:B------:R-:W-:Y:S01]  /*2cf0*/  FMUL.FTZ R6, R15.reuse, R6 ;  /* 0x000000060f067220 */ /* 0x040fe20000410000 */
[----:B------:R-:W0:Y:S01]  /*2d00*/  SHFL.UP PT, R204, R14, 0x8, RZ ;  /* 0x050000000ecc7989 */ /* 0x000e2200000e00ff */
[-C--:B---3--:R-:W-:Y:S01]  /*2d10*/  @P1 FFMA.FTZ R15, R15, R4.reuse, R18 ;  /* 0x000000040f0f1223 */ /* 0x088fe20000010012 */
[----:B------:R-:W-:Y:S01]  /*2d20*/  FFMA.FTZ R19, R154, R205, -R19 ;  /* 0x000000cd9a137223 */ /* 0x000fe20000010813 */
[----:B------:R-:W-:Y:S01]  /*2d30*/  @P1 FFMA.FTZ R17, R17, R4, -R6 ;  /* 0x0000000411111223 */ /* 0x000fe20000010806 */
[----:B------:R-:W1:Y:S01]  /*2d40*/  SHFL.UP PT, R18, R16, 0x8, RZ ;  /* 0x0500000010127989 */ /* 0x000e6200000e00ff */
[----:B------:R-:W-:Y:S01]  /*2d50*/  FADD.FTZ R5, R177, R208 ;  /* 0x000000d0b1057221 */ /* 0x000fe20000010000 */
[----:B------:R-:W-:Y:S01]  /*2d60*/  FADD.FTZ R19, R184, R19 ;  /* 0x00000013b8137221 */ /* 0x000fe20000010000 */
[C---:B------:R-:W-:Y:S01]  /*2d70*/  FMUL.FTZ R208, R156.reuse, R207 ;  /* 0x000000cf9cd07220 */ /* 0x040fe20000410000 */
[----:B------:R-:W2:Y:S01]  /*2d80*/  SHFL.UP PT, R6, R15, 0x8, RZ ;  /* 0x050000000f067989 */ /* 0x000ea200000e00ff */
[C---:B------:R-:W-:Y:S01]  /*2d90*/  FMUL.FTZ R212, R156.reuse, R5 ;  /* 0x000000059cd47220 */ /* 0x040fe20000410000 */
[C---:B------:R-:W-:Y:S01]  /*2da0*/  FMUL.FTZ R210, R156.reuse, R19 ;  /* 0x000000139cd27220 */ /* 0x040fe20000410000 */
[-C--:B------:R-:W-:Y:S01]  /*2db0*/  FMUL.FTZ R7, R156, R209.reuse ;  /* 0x000000d19c077220 */ /* 0x080fe20000410000 */
[----:B------:R-:W3:Y:S01]  /*2dc0*/  SHFL.UP PT, R4, R17, 0x8, RZ ;  /* 0x0500000011047989 */ /* 0x000ee200000e00ff */
[C---:B------:R-:W-:Y:S01]  /*2dd0*/  FFMA.FTZ R208, R152.reuse, R209, -R208 ;  /* 0x000000d198d07223 */ /* 0x040fe200000108d0 */
[C---:B------:R-:W-:Y:S01]  /*2de0*/  FFMA.FTZ R5, R152.reuse, R5, R210 ;  /* 0x0000000598057223 */ /* 0x040fe200000100d2 */
[C---:B------:R-:W-:Y:S01]  /*2df0*/  FFMA.FTZ R206, R152.reuse, R207, R7 ;  /* 0x000000cf98ce7223 */ /* 0x040fe20000010007 */
[----:B------:R-:W-:Y:S01]  /*2e00*/  FFMA.FTZ R212, R152, R19, -R212 ;  /* 0x0000001398d47223 */ /* 0x000fe200000108d4 */
[----:B------:R-:W-:Y:S01]  /*2e10*/  ISETP.GE.AND P1, PT, R93, 0x8, PT ;  /* 0x000000085d00780c */ /* 0x000fe20003f26270 */
[----:B------:R-:W-:Y:S01]  /*2e20*/  FMUL.FTZ R214, R153, R208 ;  /* 0x000000d099d67220 */ /* 0x000fe20000410000 */
[----:B------:R-:W-:Y:S01]  /*2e30*/  FADD.FTZ R210, R176, R5 ;  /* 0x00000005b0d27221 */ /* 0x000fe20000010000 */
[----:B------:R-:W-:Y:S01]  /*2e40*/  FADD.FTZ R212, R179, R212 ;  /* 0x000000d4b3d47221 */ /* 0x000fe20000010000 */
[-C--:B------:R-:W-:Y:S01]  /*2e50*/  FMUL.FTZ R5, R153, R206.reuse ;  /* 0x000000ce99057220 */ /* 0x080fe20000410000 */
[----:B------:R-:W-:Y:S01]  /*2e60*/  FFMA.FTZ R214, R149, R206, R214 ;  /* 0x000000ce95d67223 */ /* 0x000fe200000100d6 */
[----:B------:R-:W-:Y:S01]  /*2e70*/  FMUL.FTZ R19, R153, R210 ;  /* 0x000000d299137220 */ /* 0x000fe20000410000 */
[----:B0-----:R-:W-:Y:S01]  /*2e80*/  FMUL.FTZ R206, R17, R204 ;  /* 0x000000cc11ce7220 */ /* 0x001fe20000410000 */
[----:B------:R-:W-:Y:S01]  /*2e90*/  FMUL.FTZ R7, R153, R212 ;  /* 0x000000d499077220 */ /* 0x000fe20000410000 */
[C---:B------:R-:W-:Y:S01]  /*2ea0*/  FFMA.FTZ R208, R149.reuse, R208, -R5 ;  /* 0x000000d095d07223 */ /* 0x040fe20000010805 */
[----:B------:R-:W-:Y:S01]  /*2eb0*/  FFMA.FTZ R207, R149, R212, -R19 ;  /* 0x000000d495cf7223 */ /* 0x000fe20000010813 */
[C---:B-1----:R-:W-:Y:S01]  /*2ec0*/  FFMA.FTZ R19, R15.reuse, R18, R206 ;  /* 0x000000120f137223 */ /* 0x042fe200000100ce */
[----:B------:R-:W-:Y:S01]  /*2ed0*/  FMUL.FTZ R204, R15, R204 ;  /* 0x000000cc0fcc7220 */ /* 0x000fe20000410000 */
[----:B------:R-:W-:Y:S01]  /*2ee0*/  FFMA.FTZ R205, R149, R210, R7 ;  /* 0x000000d295cd7223 */ /* 0x000fe20000010007 */
[----:B------:R-:W-:Y:S01]  /*2ef0*/  FADD.FTZ R207, R178, R207 ;  /* 0x000000cfb2cf7221 */ /* 0x000fe20000010000 */
[-C--:B--2---:R-:W-:Y:S01]  /*2f00*/  FMUL.FTZ R5, R15, R6.reuse ;  /* 0x000000060f057220 */ /* 0x084fe20000410000 */
[C---:B------:R-:W-:Y:S01]  /*2f10*/  FMUL.FTZ R6, R17.reuse, R6 ;  /* 0x0000000611067220 */ /* 0x040fe20000410000 */
[----:B------:R-:W-:Y:S01]  /*2f20*/  @P1 FADD.FTZ R14, R14, R19 ;  /* 0x000000130e0e1221 */ /* 0x000fe20000010000 */
[C---:B------:R-:W-:Y:S01]  /*2f30*/  FFMA.FTZ R7, R17.reuse, R18, -R204 ;  /* 0x0000001211077223 */ /* 0x040fe200000108cc */
[-C--:B---3--:R-:W-:Y:S01]  /*2f40*/  @P1 FFMA.FTZ R17, R17, R4.reuse, -R5 ;  /* 0x0000000411111223 */ /* 0x088fe20000010805 */
[----:B------:R-:W-:Y:S01]  /*2f50*/  @P1 FFMA.FTZ R15, R15, R4, R6 ;  /* 0x000000040f0f1223 */ /* 0x000fe20000010006 */
[----:B------:R-:W-:Y:S01]  /*2f60*/  FADD.FTZ R205, R174, R205 ;  /* 0x000000cdaecd7221 */ /* 0x000fe20000010000 */
[----:B------:R-:W-:Y:S01]  /*2f70*/  @P1 FADD.FTZ R16, R16, R7 ;  /* 0x0000000710101221 */ /* 0x000fe20000010000 */
[----:B------:R-:W0:Y:S01]  /*2f80*/  SHFL.UP PT, R206, R14, 0x10, RZ ;  /* 0x060000000ece7989 */ /* 0x000e2200000e00ff */
[C---:B------:R-:W-:Y:S01]  /*2f90*/  FMUL.FTZ R204, R146.reuse, R208 ;  /* 0x000000d092cc7220 */ /* 0x040fe20000410000 */
[C---:B------:R-:W-:Y:S01]  /*2fa0*/  FMUL.FTZ R212, R146.reuse, R205 ;  /* 0x000000cd92d47220 */ /* 0x040fe20000410000 */
[CC--:B------:R-:W-:Y:S01]  /*2fb0*/  FMUL.FTZ R210, R146.reuse, R207.reuse ;  /* 0x000000cf92d27220 */ /* 0x0c0fe20000410000 */
[----:B------:R-:W1:Y:S01]  /*2fc0*/  SHFL.UP PT, R6, R15, 0x10, RZ ;  /* 0x060000000f067989 */ /* 0x000e6200000e00ff */
[-C--:B------:R-:W-:Y:S01]  /*2fd0*/  FMUL.FTZ R5, R146, R214.reuse ;  /* 0x000000d692057220 */ /* 0x080fe20000410000 */
[C---:B------:R-:W-:Y:S01]  /*2fe0*/  FFMA.FTZ R204, R147.reuse, R214, R204 ;  /* 0x000000d693cc7223 */ /* 0x040fe200000100cc */
[C---:B------:R-:W-:Y:S01]  /*2ff0*/  FFMA.FTZ R212, R147.reuse, R207, -R212 ;  /* 0x000000cf93d47223 */ /* 0x040fe200000108d4 */
[----:B------:R-:W2:Y:S01]  /*3000*/  SHFL.UP PT, R18, R16, 0x10, RZ ;  /* 0x0600000010127989 */ /* 0x000ea200000e00ff */
[C---:B------:R-:W-:Y:S01]  /*3010*/  FFMA.FTZ R210, R147.reuse, R205, R210 ;  /* 0x000000cd93d27223 */ /* 0x040fe200000100d2 */
[----:B------:R-:W-:Y:S01]  /*3020*/  FFMA.FTZ R5, R147, R208, -R5 ;  /* 0x000000d093057223 */ /* 0x000fe20000010805 */
[----:B------:R-:W-:Y:S01]  /*3030*/  ISETP.GE.AND P1, PT, R93, 0x10, PT ;  /* 0x000000105d00780c */ /* 0x000fe20003f26270 */
[----:B------:R-:W3:Y:S01]  /*3040*/  SHFL.UP PT, R4, R17, 0x10, RZ ;  /* 0x0600000011047989 */ /* 0x000ee200000e00ff */
[----:B------:R-:W-:Y:S01]  /*3050*/  FMUL.FTZ R208, R145, R204 ;  /* 0x000000cc91d07220 */ /* 0x000fe20000410000 */
[----:B------:R-:W-:Y:S01]  /*3060*/  FADD.FTZ R212, R175, R212 ;  /* 0x000000d4afd47221 */ /* 0x000fe20000010000 */
[----:B------:R-:W-:Y:S01]  /*3070*/  FADD.FTZ R210, R173, R210 ;  /* 0x000000d2add27221 */ /* 0x000fe20000010000 */
[CC--:B------:R-:W-:Y:S01]  /*3080*/  FMUL.FTZ R7, R145.reuse, R5.reuse ;  /* 0x0000000591077220 */ /* 0x0c0fe20000410000 */
[C---:B------:R-:W-:Y:S01]  /*3090*/  FFMA.FTZ R205, R144.reuse, R5, -R208 ;  /* 0x0000000590cd7223 */ /* 0x040fe200000108d0 */
[C---:B------:R-:W-:Y:S01]  /*30a0*/  FMUL.FTZ R19, R145.reuse, R212 ;  /* 0x000000d491137220 */ /* 0x040fe20000410000 */
[----:B------:R-:W-:Y:S01]  /*30b0*/  FMUL.FTZ R209, R145, R210 ;  /* 0x000000d291d17220 */ /* 0x000fe20000410000 */
[----:B------:R-:W-:-:S02]  /*30c0*/  FFMA.FTZ R204, R144, R204, R7 ;  /* 0x000000cc90cc7223 */ /* 0x000fc40000010007 */
[C---:B------:R-:W-:Y:S01]  /*30d0*/  FFMA.FTZ R207, R144.reuse, R210, R19 ;  /* 0x000000d290cf7223 */ /* 0x040fe20000010013 */
[----:B------:R-:W-:Y:S01]  /*30e0*/  FFMA.FTZ R212, R144, R212, -R209 ;  /* 0x000000d490d47223 */ /* 0x000fe200000108d1 */
[-C--:B0-----:R-:W-:Y:S01]  /*30f0*/  FMUL.FTZ R208, R15, R206.reuse ;  /* 0x000000ce0fd07220 */ /* 0x081fe20000410000 */
[----:B------:R-:W-:Y:S01]  /*3100*/  FMUL.FTZ R206, R17, R206 ;  /* 0x000000ce11ce7220 */ /* 0x000fe20000410000 */
[----:B------:R-:W-:Y:S01]  /*3110*/  FADD.FTZ R207, R172, R207 ;  /* 0x000000cfaccf7221 */ /* 0x000fe20000010000 */
[-C--:B-1----:R-:W-:Y:S01]  /*3120*/  FMUL.FTZ R5, R15, R6.reuse ;  /* 0x000000060f057220 */ /* 0x082fe20000410000 */
[----:B------:R-:W-:-:S03]  /*3130*/  FMUL.FTZ R6, R17, R6 ;  /* 0x0000000611067220 */ /* 0x000fc60000410000 */
[----:B------:R0:W1:Y:S01]  /*3140*/  SHFL.DOWN PT, R213, R207, 0x1, 0x1f ;  /* 0x08201f00cfd57f89 */ /* 0x00006200000e0000 */
[-C--:B--2---:R-:W-:Y:S01]  /*3150*/  FFMA.FTZ R7, R17, R18.reuse, -R208 ;  /* 0x0000001211077223 */ /* 0x084fe200000108d0 */
[----:B------:R-:W-:Y:S01]  /*3160*/  FFMA.FTZ R19, R15, R18, R206 ;  /* 0x000000120f137223 */ /* 0x000fe200000100ce */
[----:B------:R-:W-:Y:S01]  /*3170*/  FADD.FTZ R206, R163, R212 ;  /* 0x000000d4a3ce7221 */ /* 0x000fe20000010000 */
[-C--:B---3--:R-:W-:Y:S01]  /*3180*/  @P1 FFMA.FTZ R15, R15, R4.reuse, R6 ;  /* 0x000000040f0f1223 */ /* 0x088fe20000010006 */
[----:B------:R-:W-:Y:S01]  /*3190*/  @P1 FFMA.FTZ R17, R17, R4, -R5 ;  /* 0x0000000411111223 */ /* 0x000fe20000010805 */
[----:B------:R-:W-:Y:S01]  /*31a0*/  @P1 FADD.FTZ R16, R16, R7 ;  /* 0x0000000710101221 */ /* 0x000fe20000010000 */
        /* <DEDUP_REMOVED lines=12> */
[----:B------:R0:W0:Y:S04]  /*3270*/  SHFL.UP PT, R210, R16, 0x1, RZ ;  /* 0x0420000010d27989 */ /* 0x00002800000e00ff */
[----:B------:R0:W0:Y:S01]  /*3280*/  SHFL.UP PT, R211, R14, 0x1, RZ ;  /* 0x042000000ed37989 */ /* 0x00002200000e00ff */
[----:B-1234-:R-:W-:Y:S05]  /*3290*/  @!P6 BRA `(.L_x_17008) ;  /* 0x000000000028e947 */ /* 0x01efea0003800000 */
        /* <DEDUP_REMOVED lines=8> */
[----:B------:R-:W-:Y:S01]  /*3320*/  FADD.FTZ R207, R207, R16 ;  /* 0x00000010cfcf7221 */ /* 0x000fe20000010000 */
[----:B------:R-:W-:-:S07]  /*3330*/  FADD.FTZ R206, R206, R17 ;  /* 0x00000011cece7221 */ /* 0x000fce0000010000 */
.L_x_17008:
[----:B------:R-:W-:Y:S05]  /*3340*/  BSYNC.RECONVERGENT B0 ;  /* 0x0000000000007941 */ /* 0x000fea0003800200 */
.L_x_17007:
[----:B------:R-:W1:Y:S01]  /*3350*/  @!P4 LDS.128 R4, [UR6+0x2e10] ;  /* 0x002e1006ff04c984 */ /* 0x000e620008000c00 */
[----:B------:R-:W-:Y:S03]  /*3360*/  BSSY.RECONVERGENT B0, `(.L_x_17009) ;  /* 0x0000010000007945 */ /* 0x000fe60003800200 */
[----:B------:R2:W3:Y:S04]  /*3370*/  SHFL.DOWN PT, R212, R204, 0x2, 0x1f ;  /* 0x08401f00ccd47f89 */ /* 0x0004e800000e0000 */
[----:B0-----:R2:W0:Y:S04]  /*3380*/  SHFL.DOWN PT, R14, R205, 0x2, 0x1f ;  /* 0x08401f00cd0e7f89 */ /* 0x00142800000e0000 */
        /* <DEDUP_REMOVED lines=9> */
[-C--:B--23--:R-:W-:Y:S01]  /*3420*/  FFMA.FTZ R204, R204, R212.reuse, -R13 ;  /* 0x000000d4cccc7223 */ /* 0x08cfe2000001080d */
[----:B------:R-:W-:Y:S01]  /*3430*/  FFMA.FTZ R205, R205, R212, R14 ;  /* 0x000000d4cdcd7223 */ /* 0x000fe2000001000e */
[----:B------:R-:W-:Y:S01]  /*3440*/  FADD.FTZ R207, R207, R16 ;  /* 0x00000010cfcf7221 */ /* 0x000fe20000010000 */
[----:B------:R-:W-:-:S07]  /*3450*/  FADD.FTZ R206, R206, R17 ;  /* 0x00000011cece7221 */ /* 0x000fce0000010000 */
.L_x_17010:
[----:B------:R-:W-:Y:S05]  /*3460*/  BSYNC.RECONVERGENT B0 ;  /* 0x0000000000007941 */ /* 0x000fea0003800200 */
.L_x_17009:
[----:B---3--:R3:W1:Y:S01]  /*3470*/  SHFL.DOWN PT, R212, R204, 0x4, 0x1f ;  /* 0x08801f00ccd47f89 */ /* 0x00866200000e0000 */
[----:B------:R-:W-:Y:S03]  /*3480*/  BSSY.RECONVERGENT B0, `(.L_x_17011) ;  /* 0x000000f000007945 */ /* 0x000fe60003800200 */
[----:B0-----:R3:W0:Y:S04]  /*3490*/  SHFL.DOWN PT, R14, R205, 0x4, 0x1f ;  /* 0x08801f00cd0e7f89 */ /* 0x00162800000e0000 */
[----:B----4-:R3:W4:Y:S04]  /*34a0*/  SHFL.DOWN PT, R19, R207, 0x4, 0x1f ;  /* 0x08801f00cf137f89 */ /* 0x01072800000e0000 */
        /* <DEDUP_REMOVED lines=8> */
[-C--:B-123--:R-:W-:Y:S01]  /*3530*/  FFMA.FTZ R204, R204, R212.reuse, -R13 ;  /* 0x000000d4cccc7223 */ /* 0x08efe2000001080d */
[----:B------:R-:W-:Y:S01]  /*3540*/  FFMA.FTZ R205, R205, R212, R14 ;  /* 0x000000d4cdcd7223 */ /* 0x000fe2000001000e */
[----:B------:R-:W-:Y:S01]  /*3550*/  FADD.FTZ R207, R207, R16 ;  /* 0x00000010cfcf7221 */ /* 0x000fe20000010000 */
[----:B------:R-:W-:-:S07]  /*3560*/  FADD.FTZ R206, R206, R17 ;  /* 0x00000011cece7221 */ /* 0x000fce0000010000 */
.L_x_17012:
[----:B------:R-:W-:Y:S05]  /*3570*/  BSYNC.RECONVERGENT B0 ;  /* 0x0000000000007941 */ /* 0x000fea0003800200 */
.L_x_17011:
[----:B-1----:R1:W1:Y:S01]  /*3580*/  SHFL.DOWN PT, R212, R204, 0x8, 0x1f ;  /* 0x09001f00ccd47f89 */ /* 0x00226200000e0000 */
[----:B------:R-:W-:Y:S03]  /*3590*/  BSSY.RECONVERGENT B0, `(.L_x_17013) ;  /* 0x000000f000007945 */ /* 0x000fe60003800200 */
[----:B0-----:R0:W0:Y:S04]  /*35a0*/  SHFL.DOWN PT, R14, R205, 0x8, 0x1f ;  /* 0x09001f00cd0e7f89 */ /* 0x00102800000e0000 */
        /* <DEDUP_REMOVED lines=9> */
[-C--:B-123--:R-:W-:Y:S01]  /*3640*/  FFMA.FTZ R204, R204, R212.reuse, -R13 ;  /* 0x000000d4cccc7223 */ /* 0x08efe2000001080d */
[----:B------:R-:W-:Y:S01]  /*3650*/  FFMA.FTZ R205, R205, R212, R14 ;  /* 0x000000d4cdcd7223 */ /* 0x000fe2000001000e */
[----:B----4-:R-:W-:Y:S01]  /*3660*/  FADD.FTZ R207, R207, R16 ;  /* 0x00000010cfcf7221 */ /* 0x010fe20000010000 */
[----:B------:R-:W-:-:S07]  /*3670*/  FADD.FTZ R206, R206, R17 ;  /* 0x00000011cece7221 */ /* 0x000fce0000010000 */
.L_x_17014:
[----:B------:R-:W-:Y:S05]  /*3680*/  BSYNC.RECONVERGENT B0 ;  /* 0x0000000000007941 */ /* 0x000fea0003800200 */
.L_x_17013:
        /* <DEDUP_REMOVED lines=16> */
.L_x_17016:
[----:B------:R-:W-:Y:S05]  /*3790*/  BSYNC.RECONVERGENT B0 ;  /* 0x0000000000007941 */ /* 0x000fea0003800200 */
.L_x_17015:
[----:B------:R-:W-:Y:S01]  /*37a0*/  SHFL.DOWN PT, R217, R204, 0x1, 0x1f ;  /* 0x08201f00ccd97f89 */ /* 0x000fe200000e0000 */
[----:B------:R-:W-:Y:S01]  /*37b0*/  ISETP.NE.AND P4, PT, R72, RZ, PT ;  /* 0x000000ff4800720c */ /* 0x000fe20003f85270 */
[--C-:B------:R-:W-:Y:S01]  /*37c0*/  IMAD.WIDE.U32 R16, R30, UR4, R36.reuse ;  /* 0x000000041e107c25 */ /* 0x100fe2000f8e0024 */
[----:B------:R-:W-:Y:S01]  /*37d0*/  ISETP.NE.AND P1, PT, R72, 0x1f, PT ;  /* 0x0000001f4800780c */ /* 0x000fe20003f25270 */
[----:B------:R-:W5:Y:S02]  /*37e0*/  SHFL.IDX PT, R214, R7, RZ, 0x1f ;  /* 0x00001fff07d67589 */ /* 0x000f6400000e0000 */
[----:B------:R-:W-:Y:S01]  /*37f0*/  FMUL.FTZ R13, R15, R209 ;  /* 0x000000d10f0d7220 */ /* 0x000fe20000410000 */
[----:B0-----:R-:W-:-:S04]  /*3800*/  IMAD.WIDE.U32 R18, R28, UR4, R36 ;  /* 0x000000041c127c25 */ /* 0x001fc8000f8e0024 */
[C---:B-1----:R-:W-:Y:S01]  /*3810*/  FMUL.FTZ R212, R12.reuse, R209 ;  /* 0x000000d10cd47220 */ /* 0x042fe20000410000 */
[----:B------:R-:W0:Y:S01]  /*3820*/  SHFL.DOWN PT, R219, R205, 0x1, 0x1f ;  /* 0x08201f00cddb7f89 */ /* 0x000e2200000e0000 */
[----:B------:R-:W-:Y:S01]  /*3830*/  BSSY.RECONVERGENT B0, `(.L_x_17017) ;  /* 0x0000130000007945 */ /* 0x000fe20003800200 */
[----:B------:R-:W-:Y:S02]  /*3840*/  IMAD R215, R31, UR4, R17 ;  /* 0x000000041fd77c24 */ /* 0x000fe4000f8e0211 */
[-C--:B------:R-:W-:Y:S01]  /*3850*/  FFMA.FTZ R17, R12, R208.reuse, -R13 ;  /* 0x000000d00c117223 */ /* 0x080fe2000001080d */
[----:B------:R-:W1:Y:S01]  /*3860*/  SHFL.IDX PT, R213, R6, RZ, 0x1f ;  /* 0x00001fff06d57589 */ /* 0x000e6200000e0000 */
[----:B------:R-:W-:Y:S01]  /*3870*/  IMAD R19, R29, UR4, R19 ;  /* 0x000000041d137c24 */ /* 0x000fe2000f8e0213 */
[----:B------:R-:W-:Y:S01]  /*3880*/  LEA R14, P3, R18, R79, 0x2 ;  /* 0x0000004f120e7211 */ /* 0x000fe200078610ff */
[----:B------:R-:W-:Y:S01]  /*3890*/  FFMA.FTZ R212, R15, R208, R212 ;  /* 0x000000d00fd47223 */ /* 0x000fe200000100d4 */
[----:B------:R-:W1:Y:S01]  /*38a0*/  SHFL.DOWN PT, R223, R206, 0x1, 0x1f ;  /* 0x08201f00cedf7f89 */ /* 0x000e6200000e0000 */
[----:B------:R-:W-:Y:S01]  /*38b0*/  LEA R12, P2, R16, R83, 0x2 ;  /* 0x00000053100c7211 */ /* 0x000fe200078410ff */
[----:B------:R-:W-:Y:S01]  /*38c0*/  @P4 FADD.FTZ R208, R210, R17 ;  /* 0x00000011d2d04221 */ /* 0x000fe20000010000 */
[----:B------:R-:W-:Y:S01]  /*38d0*/  LEA.HI.X R15, R18, R77, R19, 0x2, P3 ;  /* 0x0000004d120f7211 */ /* 0x000fe200018f1413 */
[----:B------:R-:W1:Y:S01]  /*38e0*/  SHFL.DOWN PT, R221, R207, 0x1, 0x1f ;  /* 0x08201f00cfdd7f89 */ /* 0x000e6200000e0000 */
[----:B------:R-:W-:Y:S01]  /*38f0*/  @P4 FADD.FTZ R209, R211, R212 ;  /* 0x000000d4d3d14221 */ /* 0x000fe20000010000 */
[----:B------:R-:W-:Y:S01]  /*3900*/  LEA.HI.X R13, R16, R81, R215, 0x2, P2 ;  /* 0x00000051100d7211 */ /* 0x000fe200010f14d7 */
[C---:B------:R-:W-:Y:S01]  /*3910*/  FMUL.FTZ R17, R9.reuse, R208 ;  /* 0x000000d009117220 */ /* 0x040fe20000410000 */
[----:B--23--:R-:W2:Y:S01]  /*3920*/  SHFL.IDX PT, R205, R205, RZ, 0x1f ;  /* 0x00001fffcdcd7589 */ /* 0x00cea200000e0000 */
[-C--:B------:R-:W-:Y:S01]  /*3930*/  FMUL.FTZ R9, R9, R209.reuse ;  /* 0x000000d109097220 */ /* 0x080fe20000410000 */
[----:B------:R-:W-:Y:S01]  /*3940*/  ISETP.NE.AND P2, PT, R72, RZ, PT ;  /* 0x000000ff4800720c */ /* 0x000fe20003f45270 */
[C---:B------:R-:W-:Y:S01]  /*3950*/  FFMA.FTZ R17, R8.reuse, R209, R17 ;  /* 0x000000d108117223 */ /* 0x040fe20000010011 */
[----:B-----5:R-:W-:Y:S01]  /*3960*/  @P1 FMUL.FTZ R18, R217, R214 ;  /* 0x000000d6d9121220 */ /* 0x020fe20000410000 */
[----:B------:R-:W-:Y:S01]  /*3970*/  FFMA.FTZ R8, R8, R208, -R9 ;  /* 0x000000d008087223 */ /* 0x000fe20000010809 */
[----:B------:R-:W3:Y:S01]  /*3980*/  SHFL.IDX PT, R204, R204, RZ, 0x1f ;  /* 0x00001fffcccc7589 */ /* 0x000ee200000e0000 */
[----:B------:R-:W-:Y:S01]  /*3990*/  FADD.FTZ R9, R194, R17 ;  /* 0x00000011c2097221 */ /* 0x000fe20000010000 */
[----:B0-----:R-:W-:Y:S01]  /*39a0*/  @P1 FMUL.FTZ R16, R219, R214 ;  /* 0x000000d6db101220 */ /* 0x001fe20000410000 */
[----:B------:R-:W-:Y:S01]  /*39b0*/  FADD.FTZ R8, R191, R8 ;  /* 0x00000008bf087221 */ /* 0x000fe20000010000 */
[----:B----4-:R-:W0:Y:S01]  /*39c0*/  SHFL.IDX PT, R207, R207, RZ, 0x1f ;  /* 0x00001fffcfcf7589 */ /* 0x010e2200000e0000 */
[----:B------:R-:W-:Y:S01]  /*39d0*/  FMUL.FTZ R17, R145, R9 ;  /* 0x0000000991117220 */ /* 0x000fe20000410000 */
[-C--:B-1----:R-:W-:Y:S01]  /*39e0*/  @P1 FFMA.FTZ R18, R219, R213.reuse, R18 ;  /* 0x000000d5db121223 */ /* 0x082fe20000010012 */
[----:B------:R-:W-:Y:S01]  /*39f0*/  @P1 FFMA.FTZ R16, R217, R213, -R16 ;  /* 0x000000d5d9101223 */ /* 0x000fe20000010810 */
[----:B------:R-:W1:Y:S02]  /*3a00*/  SHFL.IDX PT, R206, R206, RZ, 0x1f ;  /* 0x00001fffcece7589 */ /* 0x000e6400000e0000 */
[----:B------:R-:W-:Y:S01]  /*3a10*/  @P1 FADD.FTZ R214, R223, R18 ;  /* 0x00000012dfd61221 */ /* 0x000fe20000010000 */
[----:B------:R-:W-:Y:S01]  /*3a20*/  FMUL.FTZ R18, R145, R8 ;  /* 0x0000000891127220 */ /* 0x000fe20000410000 */
[----:B------:R-:W-:-:S02]  /*3a30*/  @P1 FADD.FTZ R213, R221, R16 ;  /* 0x00000010ddd51221 */ /* 0x000fc40000010000 */
[-C--:B------:R-:W-:Y:S02]  /*3a40*/  FMUL.FTZ R16, R214, R11.reuse ;  /* 0x0000000bd6107220 */ /* 0x080fe40000410000 */
[C---:B------:R-:W-:Y:S02]  /*3a50*/  FMUL.FTZ R11, R213.reuse, R11 ;  /* 0x0000000bd50b7220 */ /* 0x040fe40000410000 */
[----:B------:R-:W-:Y:S01]  /*3a60*/  FFMA.FTZ R213, R213, R10, R16 ;  /* 0x0000000ad5d57223 */ /* 0x000fe20000010010 */
[----:B------:R-:W-:Y:S01]  /*3a70*/  FFMA.FTZ R16, R144, R8, -R17 ;  /* 0x0000000890107223 */ /* 0x000fe20000010811 */
[----:B------:R-:W-:Y:S01]  /*3a80*/  FFMA.FTZ R17, R214, R10, -R11 ;  /* 0x0000000ad6117223 */ /* 0x000fe2000001080b */
        /* <DEDUP_REMOVED lines=50> */
[----:B------:R-:W-:Y:S01]  /*3db0*/  FFMA.FTZ R19, R107, R198, R148 ;  /* 0x000000c66b137223 */ /* 0x000fe20000010094 */
[----:B------:R-:W-:Y:S01]  /*3dc0*/  FADD.FTZ R148, R179, R156 ;  /* 0x0000009cb3947221 */ /* 0x000fe20000010000 */
[----:B------:R-:W-:Y:S01]  /*3dd0*/  FFMA.FTZ R196, R107, R196, R154 ;  /* 0x000000c46bc47223 */ /* 0x000fe2000001009a */
[----:B------:R-:W-:Y:S01]  /*3de0*/  FMUL.FTZ R152, R153, R176 ;  /* 0x000000b099987220 */ /* 0x000fe20000410000 */
[-C--:B------:R-:W-:Y:S01]  /*3df0*/  FMUL.FTZ R154, R155, R19.reuse ;  /* 0x000000139b9a7220 */ /* 0x080fe20000410000 */
[-C--:B------:R-:W-:Y:S01]  /*3e00*/  FMUL.FTZ R153, R153, R148.reuse ;  /* 0x0000009499997220 */ /* 0x080fe20000410000 */
[-C--:B------:R-:W-:Y:S01]  /*3e10*/  FMUL.FTZ R199, R123, R148.reuse ;  /* 0x000000947bc77220 */ /* 0x080fe20000410000 */
[----:B------:R-:W-:Y:S01]  /*3e20*/  FFMA.FTZ R179, R149, R148, -R152 ;  /* 0x0000009495b37223 */ /* 0x000fe20000010898 */
[----:B------:R-:W-:Y:S01]  /*3e30*/  FFMA.FTZ R154, R157, R196, R154 ;  /* 0x000000c49d9a7223 */ /* 0x000fe2000001009a */
[----:B------:R-:W-:Y:S01]  /*3e40*/  FFMA.FTZ R153, R149, R176, R153 ;  /* 0x000000b095997223 */ /* 0x000fe20000010099 */
[----:B------:R-:W-:Y:S01]  /*3e50*/  FMUL.FTZ R152, R155, R196 ;  /* 0x000000c49b987220 */ /* 0x000fe20000410000 */
[----:B------:R-:W-:Y:S01]  /*3e60*/  FADD.FTZ R178, R178, R179 ;  /* 0x000000b3b2b27221 */ /* 0x000fe20000010000 */
[----:B------:R-:W-:Y:S01]  /*3e70*/  FFMA.FTZ R149, R97, R202, R154 ;  /* 0x000000ca61957223 */ /* 0x000fe2000001009a */
[----:B------:R-:W-:Y:S01]  /*3e80*/  FADD.FTZ R174, R174, R153 ;  /* 0x00000099aeae7221 */ /* 0x000fe20000010000 */
[----:B------:R-:W-:Y:S01]  /*3e90*/  FFMA.FTZ R152, R157, R19, -R152 ;  /* 0x000000139d987223 */ /* 0x000fe20000010898 */
[-C--:B------:R-:W-:Y:S01]  /*3ea0*/  FMUL.FTZ R156, R146, R178.reuse ;  /* 0x000000b2929c7220 */ /* 0x080fe20000410000 */
[----:B------:R-:W-:Y:S01]  /*3eb0*/  FMUL.FTZ R189, R132, R178 ;  /* 0x000000b284bd7220 */ /* 0x000fe20000410000 */
[-C--:B------:R-:W-:Y:S01]  /*3ec0*/  FMUL.FTZ R153, R146, R174.reuse ;  /* 0x000000ae92997220 */ /* 0x080fe20000410000 */
[----:B------:R-:W-:Y:S01]  /*3ed0*/  FMUL.FTZ R146, R150, R149 ;  /* 0x0000009596927220 */ /* 0x000fe20000410000 */
[C---:B------:R-:W-:Y:S01]  /*3ee0*/  FFMA.FTZ R156, R147.reuse, R174, R156 ;  /* 0x000000ae939c7223 */ /* 0x040fe2000001009c */
[----:B------:R-:W-:Y:S01]  /*3ef0*/  FMUL.FTZ R201, R130, R177 ;  /* 0x000000b182c97220 */ /* 0x000fe20000410000 */
[----:B------:R-:W-:Y:S01]  /*3f00*/  FFMA.FTZ R154, R147, R178, -R153 ;  /* 0x000000b2939a7223 */ /* 0x000fe20000010899 */
[----:B------:R-:W-:Y:S01]  /*3f10*/  FFMA.FTZ R153, R97, R200, R152 ;  /* 0x000000c861997223 */ /* 0x000fe20000010098 */
[----:B--2---:R-:W-:Y:S01]  /*3f20*/  FMUL.FTZ R147, R205, R7 ;  /* 0x00000007cd937220 */ /* 0x004fe20000410000 */
[----:B------:R-:W-:Y:S01]  /*3f30*/  FADD.FTZ R173, R173, R156 ;  /* 0x0000009cadad7221 */ /* 0x000fe20000010000 */
[----:B------:R-:W-:Y:S01]  /*3f40*/  FADD.FTZ R175, R175, R154 ;  /* 0x0000009aafaf7221 */ /* 0x000fe20000010000 */
[-C--:B------:R-:W-:Y:S01]  /*3f50*/  FFMA.FTZ R155, R151, R153.reuse, -R146 ;  /* 0x00000099979b7223 */ /* 0x080fe20000010892 */
[----:B------:R-:W-:Y:S01]  /*3f60*/  FMUL.FTZ R150, R150, R153 ;  /* 0x0000009996967220 */ /* 0x000fe20000410000 */
[-C--:B---3--:R-:W-:Y:S01]  /*3f70*/  FFMA.FTZ R146, R204, R6.reuse, -R147 ;  /* 0x00000006cc927223 */ /* 0x088fe20000010893 */
[----:B------:R-:W-:Y:S01]  /*3f80*/  FMUL.FTZ R157, R145, R175 ;  /* 0x000000af919d7220 */ /* 0x000fe20000410000 */
[C---:B------:R-:W-:Y:S01]  /*3f90*/  FMUL.FTZ R152, R205.reuse, R6 ;  /* 0x00000006cd987220 */ /* 0x040fe20000410000 */
[-C--:B------:R-:W-:Y:S01]  /*3fa0*/  FMUL.FTZ R6, R205, R4.reuse ;  /* 0x00000004cd067220 */ /* 0x080fe20000410000 */
[-C--:B------:R-:W-:Y:S01]  /*3fb0*/  FMUL.FTZ R145, R145, R173.reuse ;  /* 0x000000ad91917220 */ /* 0x080fe20000410000 */
[----:B------:R-:W-:Y:S01]  /*3fc0*/  FFMA.FTZ R147, R144, R173, R157 ;  /* 0x000000ad90937223 */ /* 0x000fe2000001009d */
[----:B------:R-:W-:Y:S01]  /*3fd0*/  FFMA.FTZ R150, R151, R149, R150 ;  /* 0x0000009597967223 */ /* 0x000fe20000010096 */
[----:B------:R-:W-:Y:S01]  /*3fe0*/  FMUL.FTZ R151, R205, R5 ;  /* 0x00000005cd977220 */ /* 0x000fe20000410000 */
[----:B------:R-:W-:Y:S01]  /*3ff0*/  FFMA.FTZ R7, R204, R7, R152 ;  /* 0x00000007cc077223 */ /* 0x000fe20000010098 */
[----:B------:R-:W-:Y:S01]  /*4000*/  FADD.FTZ R147, R172, R147 ;  /* 0x00000093ac937221 */ /* 0x000fe20000010000 */
[----:B------:R-:W-:Y:S01]  /*4010*/  FFMA.FTZ R5, R204, R5, R6 ;  /* 0x00000005cc057223 */ /* 0x000fe20000010006 */
[----:B------:R-:W-:Y:S01]  /*4020*/  FFMA.FTZ R144, R144, R175, -R145 ;  /* 0x000000af90907223 */ /* 0x000fe20000010891 */
[----:B------:R-:W-:Y:S01]  /*4030*/  P2R R6, PR, RZ, 0x4 ;  /* 0x00000004ff067803 */ /* 0x000fe20000000000 */
[----:B------:R-:W-:Y:S01]  /*4040*/  FFMA.FTZ R4, R204, R4, -R151 ;  /* 0x00000004cc047223 */ /* 0x000fe20000010897 */
[----:B------:R-:W-:Y:S01]  /*4050*/  FMUL.FTZ R157, R134, R147 ;  /* 0x00000093869d7220 */ /* 0x000fe20000410000 */
[----:B0-----:R-:W-:Y:S01]  /*4060*/  FADD.FTZ R6, R207, R146 ;  /* 0x00000092cf067221 */ /* 0x001fe20000010000 */
[----:B-1----:R-:W-:Y:S01]  /*4070*/  FADD.FTZ R7, R206, R7 ;  /* 0x00000007ce077221 */ /* 0x002fe20000010000 */
[----:B------:R-:W-:Y:S01]  /*4080*/  FADD.FTZ R163, R163, R144 ;  /* 0x00000090a3a37221 */ /* 0x000fe20000010000 */
[----:B------:R-:W-:Y:S01]  /*4090*/  FMUL.FTZ R154, R95, R157 ;  /* 0x0000009d5f9a7220 */ /* 0x000fe20000410000 */
[C---:B------:R-:W-:Y:S01]  /*40a0*/  FFMA.FTZ R146, -R117.reuse, R162, R9 ;  /* 0x000000a275927223 */ /* 0x040fe20000010109 */
[----:B------:R-:W-:Y:S01]  /*40b0*/  FFMA.FTZ R151, -R116, R169, R16 ;  /* 0x000000a974977223 */ /* 0x000fe20000010110 */
[----:B------:R0:W-:Y:S01]  /*40c0*/  @!P2 STS.128 [UR6+0x2e10], R4 ;  /* 0x002e1004ff00a988 */ /* 0x0001e20008000c06 */
[----:B------:R-:W-:Y:S01]  /*40d0*/  FFMA.FTZ R144, R117, -R20, R8 ;  /* 0x8000001475907223 */ /* 0x000fe20000010008 */
[C---:B------:R-:W-:Y:S01]  /*40e0*/  FFMA.FTZ R152, R106.reuse, R203, R155 ;  /* 0x000000cb6a987223 */ /* 0x040fe2000001009b */
[----:B------:R-:W-:Y:S01]  /*40f0*/  FFMA.FTZ R171, R106, R171, R150 ;  /* 0x000000ab6aab7223 */ /* 0x000fe20000010096 */
[----:B------:R1:W-:Y:S01]  /*4100*/  STS [R57], R154 ;  /* 0x0000009a39007388 */ /* 0x0003e20000000800 */
[----:B------:R-:W-:Y:S01]  /*4110*/  FFMA.FTZ R150, R116, -R21, R194 ;  /* 0x8000001574967223 */ /* 0x000fe200000100c2 */
[----:B------:R-:W-:Y:S01]  /*4120*/  FMUL.FTZ R155, R132, R174 ;  /* 0x000000ae849b7220 */ /* 0x000fe20000410000 */
[----:B------:R-:W-:Y:S01]  /*4130*/  FMUL.FTZ R179, R151, R189 ;  /* 0x000000bd97b37220 */ /* 0x000fe20000410000 */
[----:B------:R-:W-:Y:S01]  /*4140*/  FFMA.FTZ R145, R113, -R22, R192 ;  /* 0x8000001671917223 */ /* 0x000fe200000100c0 */
[----:B------:R-:W-:Y:S01]  /*4150*/  FMUL.FTZ R203, R130, R17 ;  /* 0x0000001182cb7220 */ /* 0x000fe20000410000 */
[-C--:B------:R-:W-:Y:S01]  /*4160*/  FMUL.FTZ R191, R151, R155.reuse ;  /* 0x0000009b97bf7220 */ /* 0x080fe20000410000 */
[-C--:B------:R-:W-:Y:S01]  /*4170*/  FFMA.FTZ R200, R150, R155.reuse, R179 ;  /* 0x0000009b96c87223 */ /* 0x080fe200000100b3 */
[----:B------:R-:W-:Y:S01]  /*4180*/  FMUL.FTZ R195, R94, R155 ;  /* 0x0000009b5ec37220 */ /* 0x000fe20000410000 */
[----:B------:R-:W-:Y:S01]  /*4190*/  FFMA.FTZ R155, R115, -R158, R184 ;  /* 0x8000009e739b7223 */ /* 0x000fe200000100b8 */
[----:B0-----:R-:W-:Y:S01]  /*41a0*/  FMUL.FTZ R5, R134, R163 ;  /* 0x000000a386057220 */ /* 0x001fe20000410000 */
[----:B------:R-:W-:Y:S01]  /*41b0*/  FFMA.FTZ R6, -R113, R170, R190 ;  /* 0x000000aa71067223 */ /* 0x000fe200000101be */
[C---:B-1----:R-:W-:Y:S01]  /*41c0*/  FMUL.FTZ R154, R125.reuse, R175 ;  /* 0x000000af7d9a7220 */ /* 0x042fe20000410000 */
[----:B------:R-:W-:Y:S01]  /*41d0*/  FMUL.FTZ R4, R125, R173 ;  /* 0x000000ad7d047220 */ /* 0x000fe20000410000 */
[-C--:B------:R-:W-:Y:S01]  /*41e0*/  FMUL.FTZ R7, R146, R5.reuse ;  /* 0x0000000592077220 */ /* 0x080fe20000410000 */
[----:B------:R-:W-:Y:S01]  /*41f0*/  FMUL.FTZ R179, R95, R5 ;  /* 0x000000055fb37220 */ /* 0x000fe20000410000 */
[C---:B------:R-:W-:Y:S01]  /*4200*/  FMUL.FTZ R156, R6.reuse, R154 ;  /* 0x0000009a069c7220 */ /* 0x040fe20000410000 */
[-C--:B------:R-:W-:Y:S01]  /*4210*/  FMUL.FTZ R198, R6, R4.reuse ;  /* 0x0000000406c67220 */ /* 0x080fe20000410000 */
[-C--:B------:R-:W-:Y:S01]  /*4220*/  FFMA.FTZ R7, R144, R157.reuse, R7 ;  /* 0x0000009d90077223 */ /* 0x080fe20000010007 */
[----:B------:R-:W-:Y:S01]  /*4230*/  FMUL.FTZ R157, R146, R157 ;  /* 0x0000009d929d7220 */ /* 0x000fe20000410000 */
[-C--:B------:R-:W-:Y:S01]  /*4240*/  FFMA.FTZ R172, R145, R4.reuse, R156 ;  /* 0x0000000491ac7223 */ /* 0x080fe2000001009c */
[----:B------:R-:W-:Y:S01]  /*4250*/  FMUL.FTZ R183, R109, R4 ;  /* 0x000000046db77220 */ /* 0x000fe20000410000 */
[----:B------:R-:W-:Y:S01]  /*4260*/  FFMA.FTZ R156, -R115, R167, R180 ;  /* 0x000000a7739c7223 */ /* 0x000fe200000101b4 */
[----:B------:R-:W-:Y:S01]  /*4270*/  FFMA.FTZ R157, R144, R5, -R157 ;  /* 0x00000005909d7223 */ /* 0x000fe2000001089d */
[----:B------:R-:W-:Y:S01]  /*4280*/  FFMA.FTZ R5, -R112, R168, R193 ;  /* 0x000000a870057223 */ /* 0x000fe200000101c1 */
[-C--:B------:R-:W-:Y:S01]  /*4290*/  FFMA.FTZ R198, R145, R154.reuse, -R198 ;  /* 0x0000009a91c67223 */ /* 0x080fe200000108c6 */
[----:B------:R-:W-:Y:S01]  /*42a0*/  FMUL.FTZ R187, R109, R154 ;  /* 0x0000009a6dbb7220 */ /* 0x000fe20000410000 */
[----:B------:R0:W-:Y:S01]  /*42b0*/  STS [R56+0x4], R179 ;  /* 0x000004b338007388 */ /* 0x0001e20000000800 */
[----:B------:R-:W-:Y:S01]  /*42c0*/  FMUL.FTZ R154, R156, R203 ;  /* 0x000000cb9c9a7220 */ /* 0x000fe20000410000 */
[----:B------:R-:W-:Y:S01]  /*42d0*/  FADD.FTZ R157, RZ, R157 ;  /* 0x0000009dff9d7221 */ /* 0x000fe20000010000 */
[----:B------:R-:W-:Y:S01]  /*42e0*/  FFMA.FTZ R4, R112, -R23, R197 ;  /* 0x8000001770047223 */ /* 0x000fe200000100c5 */
[----:B------:R1:W-:Y:S01]  /*42f0*/  STS [R56+0x8], R183 ;  /* 0x000008b738007388 */ /* 0x0003e20000000800 */
[----:B------:R-:W-:Y:S01]  /*4300*/  FADD.FTZ R7, RZ, R7 ;  /* 0x00000007ff077221 */ /* 0x000fe20000010000 */
[----:B------:R-:W-:Y:S01]  /*4310*/  FFMA.FTZ R191, R150, R189, -R191 ;  /* 0x000000bd96bf7223 */ /* 0x000fe200000108bf */
[-C--:B------:R-:W-:Y:S01]  /*4320*/  FFMA.FTZ R204, R155, R201.reuse, R154 ;  /* 0x000000c99bcc7223 */ /* 0x080fe2000001009a */
[----:B------:R-:W-:Y:S01]  /*4330*/  FADD.FTZ R198, R157, R198 ;  /* 0x000000c69dc67221 */ /* 0x000fe20000010000 */
[----:B------:R-:W-:Y:S01]  /*4340*/  FADD.FTZ R7, R7, R172 ;  /* 0x000000ac07077221 */ /* 0x000fe20000010000 */
[----:B0-----:R-:W-:Y:S01]  /*4350*/  FMUL.FTZ R179, R123, R176 ;  /* 0x000000b07bb37220 */ /* 0x001fe20000410000 */
[----:B------:R-:W-:Y:S01]  /*4360*/  FMUL.FTZ R206, R156, R201 ;  /* 0x000000c99cce7220 */ /* 0x000fe20000410000 */
[----:B------:R-:W-:Y:S01]  /*4370*/  FFMA.FTZ R172, -R111, R166, R196 ;  /* 0x000000a66fac7223 */ /* 0x000fe200000101c4 */
[----:B------:R-:W-:Y:S01]  /*4380*/  FMUL.FTZ R208, R121, R11 ;  /* 0x0000000b79d07220 */ /* 0x000fe20000410000 */
[C---:B-1----:R-:W-:Y:S01]  /*4390*/  FMUL.FTZ R183, R5.reuse, R199 ;  /* 0x000000c705b77220 */ /* 0x042fe20000410000 */
[----:B------:R-:W-:Y:S01]  /*43a0*/  FMUL.FTZ R202, R5, R179 ;  /* 0x000000b305ca7220 */ /* 0x000fe20000410000 */
[----:B------:R-:W-:Y:S01]  /*43b0*/  FADD.FTZ R191, R198, R191 ;  /* 0x000000bfc6bf7221 */ /* 0x000fe20000010000 */
[----:B------:R-:W-:Y:S01]  /*43c0*/  FMUL.FTZ R189, R94, R189 ;  /* 0x000000bd5ebd7220 */ /* 0x000fe20000410000 */
[-C--:B------:R-:W-:Y:S01]  /*43d0*/  FFMA.FTZ R154, R4, R179.reuse, R183 ;  /* 0x000000b3049a7223 */ /* 0x080fe200000100b7 */
[----:B------:R-:W-:Y:S01]  /*43e0*/  FMUL.FTZ R179, R108, R179 ;  /* 0x000000b36cb37220 */ /* 0x000fe20000410000 */
[----:B------:R-:W-:Y:S01]  /*43f0*/  FFMA.FTZ R202, R4, R199, -R202 ;  /* 0x000000c704ca7223 */ /* 0x000fe200000108ca */
[----:B------:R-:W-:Y:S01]  /*4400*/  FFMA.FTZ R206, R155, R203, -R206 ;  /* 0x000000cb9bce7223 */ /* 0x000fe200000108ce */
[----:B------:R-:W-:Y:S01]  /*4410*/  FMUL.FTZ R210, R121, R185 ;  /* 0x000000b979d27220 */ /* 0x000fe20000410000 */
[----:B------:R-:W-:Y:S01]  /*4420*/  FFMA.FTZ R157, R111, -R160, R19 ;  /* 0x800000a06f9d7223 */ /* 0x000fe20000010013 */
[----:B------:R0:W-:Y:S01]  /*4430*/  STS [R56+0x18], R179 ;  /* 0x000018b338007388 */ /* 0x0001e20000000800 */
[----:B------:R-:W-:Y:S01]  /*4440*/  FADD.FTZ R7, R7, R200 ;  /* 0x000000c807077221 */ /* 0x000fe20000010000 */
[----:B------:R-:W-:Y:S01]  /*4450*/  FADD.FTZ R191, R191, R202 ;  /* 0x000000cabfbf7221 */ /* 0x000fe20000010000 */
[----:B------:R-:W-:Y:S01]  /*4460*/  FFMA.FTZ R183, -R114, R165, R149 ;  /* 0x000000a572b77223 */ /* 0x000fe20000010195 */
[----:B------:R1:W-:Y:S01]  /*4470*/  STS [R56+0x14], R189 ;  /* 0x000014bd38007388 */ /* 0x0003e20000000800 */
[----:B------:R-:W-:Y:S01]  /*4480*/  FADD.FTZ R7, R7, R154 ;  /* 0x0000009a07077221 */ /* 0x000fe20000010000 */
[----:B------:R-:W-:Y:S01]  /*4490*/  FADD.FTZ R191, R191, R206 ;  /* 0x000000cebfbf7221 */ /* 0x000fe20000010000 */
[C---:B------:R-:W-:Y:S01]  /*44a0*/  FMUL.FTZ R154, R124.reuse, R10 ;  /* 0x0000000a7c9a7220 */ /* 0x040fe20000410000 */
[----:B------:R2:W-:Y:S01]  /*44b0*/  STS [R56+0xc], R187 ;  /* 0x00000cbb38007388 */ /* 0x0005e20000000800 */
[----:B------:R-:W-:Y:S01]  /*44c0*/  FMUL.FTZ R200, R124, R18 ;  /* 0x000000127cc87220 */ /* 0x000fe20000410000 */
[----:B0-----:R-:W-:Y:S01]  /*44d0*/  FMUL.FTZ R179, R172, R208 ;  /* 0x000000d0acb37220 */ /* 0x001fe20000410000 */
[----:B------:R-:W-:Y:S01]  /*44e0*/  FMUL.FTZ R199, R108, R199 ;  /* 0x000000c76cc77220 */ /* 0x000fe20000410000 */
[----:B------:R0:W-:Y:S01]  /*44f0*/  STS [R56+0x10], R195 ;  /* 0x000010c338007388 */ /* 0x0001e20000000800 */
[----:B------:R-:W-:Y:S01]  /*4500*/  FMUL.FTZ R202, R119, R186 ;  /* 0x000000ba77ca7220 */ /* 0x000fe20000410000 */
[-C--:B------:R-:W-:Y:S01]  /*4510*/  FFMA.FTZ R198, R157, R210.reuse, -R179 ;  /* 0x000000d29dc67223 */ /* 0x080fe200000108b3 */
[----:B-1----:R-:W-:Y:S01]  /*4520*/  FMUL.FTZ R189, R107, R210 ;  /* 0x000000d26bbd7220 */ /* 0x002fe20000410000 */
[----:B------:R-:W-:Y:S01]  /*4530*/  FFMA.FTZ R179, R114, -R159, R153 ;  /* 0x8000009f72b37223 */ /* 0x000fe20000010099 */
[C---:B------:R-:W-:Y:S01]  /*4540*/  FMUL.FTZ R201, R96.reuse, R201 ;  /* 0x000000c960c97220 */ /* 0x040fe20000410000 */
[----:B------:R-:W-:Y:S01]  /*4550*/  FADD.FTZ R191, R191, R198 ;  /* 0x000000c6bfbf7221 */ /* 0x000fe20000010000 */
[----:B--2---:R-:W-:Y:S01]  /*4560*/  FMUL.FTZ R187, R107, R208 ;  /* 0x000000d06bbb7220 */ /* 0x004fe20000410000 */
[----:B------:R-:W-:Y:S01]  /*4570*/  FMUL.FTZ R198, R183, R154 ;  /* 0x0000009ab7c67220 */ /* 0x000fe20000410000 */
[----:B------:R1:W-:Y:S01]  /*4580*/  STS [R56+0x2c], R189 ;  /* 0x00002cbd38007388 */ /* 0x0003e20000000800 */
[-C--:B0-----:R-:W-:Y:S01]  /*4590*/  FMUL.FTZ R195, R97, R200.reuse ;  /* 0x000000c861c37220 */ /* 0x081fe20000410000 */
[----:B------:R-:W-:Y:S01]  /*45a0*/  FADD.FTZ R7, R7, R204 ;  /* 0x000000cc07077221 */ /* 0x000fe20000010000 */
[-C--:B------:R-:W-:Y:S01]  /*45b0*/  FFMA.FTZ R198, R179, R200.reuse, R198 ;  /* 0x000000c8b3c67223 */ /* 0x080fe200000100c6 */
[----:B------:R0:W-:Y:S01]  /*45c0*/  STS [R56+0x1c], R199 ;  /* 0x00001cc738007388 */ /* 0x0001e20000000800 */
[----:B------:R-:W-:Y:S01]  /*45d0*/  FMUL.FTZ R200, R183, R200 ;  /* 0x000000c8b7c87220 */ /* 0x000fe20000410000 */
[----:B------:R-:W-:Y:S01]  /*45e0*/  FMUL.FTZ R204, R119, R188 ;  /* 0x000000bc77cc7220 */ /* 0x000fe20000410000 */
[----:B------:R-:W-:Y:S01]  /*45f0*/  FMUL.FTZ R203, R96, R203 ;  /* 0x000000cb60cb7220 */ /* 0x000fe20000410000 */
[----:B------:R2:W-:Y:S01]  /*4600*/  STS [R56+0x28], R187 ;  /* 0x000028bb38007388 */ /* 0x0005e20000000800 */
[----:B------:R-:W-:Y:S01]  /*4610*/  FFMA.FTZ R200, R179, R154, -R200 ;  /* 0x0000009ab3c87223 */ /* 0x000fe200000108c8 */
[----:B-1----:R-:W-:Y:S01]  /*4620*/  FFMA.FTZ R189, -R110, R164, R171 ;  /* 0x000000a46ebd7223 */ /* 0x002fe200000101ab */
[----:B------:R-:W-:Y:S01]  /*4630*/  FMUL.FTZ R8, R143, R8 ;  /* 0x000000088f087220 */ /* 0x000fe20000410000 */
[----:B------:R1:W-:Y:S01]  /*4640*/  STS [R56+0x30], R195 ;  /* 0x000030c338007388 */ /* 0x0003e20000000800 */
[----:B------:R-:W-:Y:S01]  /*4650*/  FADD.FTZ R191, R191, R200 ;  /* 0x000000c8bfbf7221 */ /* 0x000fe20000010000 */
[----:B0-----:R-:W-:Y:S01]  /*4660*/  FMUL.FTZ R199, R189, R202 ;  /* 0x000000cabdc77220 */ /* 0x001fe20000410000 */
[----:B------:R-:W-:Y:S01]  /*4670*/  FMUL.FTZ R212, R172, R210 ;  /* 0x000000d2acd47220 */ /* 0x000fe20000410000 */
[----:B------:R0:W-:Y:S01]  /*4680*/  STS [R56+0x20], R201 ;  /* 0x000020c938007388 */ /* 0x0001e20000000800 */
[----:B------:R-:W-:Y:S01]  /*4690*/  FMUL.FTZ R9, R143, -R9 ;  /* 0x800000098f097220 */ /* 0x000fe20000410000 */
[----:B--2---:R-:W-:Y:S01]  /*46a0*/  FFMA.FTZ R187, R110, -R161, R152 ;  /* 0x800000a16ebb7223 */ /* 0x004fe20000010098 */
[----:B------:R-:W-:Y:S01]  /*46b0*/  FMUL.FTZ R193, R140, -R193 ;  /* 0x800000c18cc17220 */ /* 0x000fe20000410000 */
[----:B------:R2:W-:Y:S01]  /*46c0*/  STS [R56+0x24], R203 ;  /* 0x000024cb38007388 */ /* 0x0005e20000000800 */
[----:B------:R-:W-:Y:S01]  /*46d0*/  FFMA.FTZ R212, R157, R208, R212 ;  /* 0x000000d09dd47223 */ /* 0x000fe200000100d4 */
[----:B-1----:R-:W-:Y:S01]  /*46e0*/  FMUL.FTZ R195, R97, R154 ;  /* 0x0000009a61c37220 */ /* 0x002fe20000410000 */
[-C--:B------:R-:W-:Y:S01]  /*46f0*/  FFMA.FTZ R154, R187, R204.reuse, -R199 ;  /* 0x000000ccbb9a7223 */ /* 0x080fe200000108c7 */
[----:B------:R-:W-:Y:S01]  /*4700*/  FMUL.FTZ R199, R106, R204 ;  /* 0x000000cc6ac77220 */ /* 0x000fe20000410000 */
[----:B------:R-:W-:Y:S01]  /*4710*/  FMUL.FTZ R197, R140, R197 ;  /* 0x000000c58cc57220 */ /* 0x000fe20000410000 */
[----:B0-----:R-:W-:Y:S01]  /*4720*/  FMUL.FTZ R201, R106, R202 ;  /* 0x000000ca6ac97220 */ /* 0x001fe20000410000 */
[----:B------:R0:W-:Y:S01]  /*4730*/  STS [R56+0x34], R195 ;  /* 0x000034c338007388 */ /* 0x0001e20000000800 */
[----:B------:R-:W-:Y:S01]  /*4740*/  FADD.FTZ R154, R191, R154 ;  /* 0x0000009abf9a7221 */ /* 0x000fe20000010000 */
[----:B------:R-:W-:Y:S01]  /*4750*/  FMUL.FTZ R191, R142, R192 ;  /* 0x000000c08ebf7220 */ /* 0x000fe20000410000 */
[C---:B------:R-:W-:Y:S01]  /*4760*/  FMUL.FTZ R19, R138.reuse, R19 ;  /* 0x000000138a137220 */ /* 0x040fe20000410000 */
[----:B------:R1:W-:Y:S01]  /*4770*/  STS [R56+0x38], R201 ;  /* 0x000038c938007388 */ /* 0x0003e20000000800 */
[----:B--2---:R-:W-:Y:S01]  /*4780*/  FMUL.FTZ R203, R138, -R196 ;  /* 0x800000c48acb7220 */ /* 0x004fe20000410000 */
[C---:B------:R-:W-:Y:S01]  /*4790*/  FMUL.FTZ R153, R137.reuse, R153 ;  /* 0x0000009989997220 */ /* 0x040fe20000410000 */
[----:B------:R-:W-:Y:S01]  /*47a0*/  FMUL.FTZ R149, R137, -R149 ;  /* 0x8000009589957220 */ /* 0x000fe20000410000 */
[----:B------:R2:W-:Y:S01]  /*47b0*/  STS [R56+0x3c], R199 ;  /* 0x00003cc738007388 */ /* 0x0005e20000000800 */
[----:B------:R-:W-:Y:S01]  /*47c0*/  FMUL.FTZ R171, R136, -R171 ;  /* 0x800000ab88ab7220 */ /* 0x000fe20000410000 */
[----:B0-----:R-:W-:Y:S01]  /*47d0*/  FMUL.FTZ R195, R142, -R190 ;  /* 0x800000be8ec37220 */ /* 0x001fe20000410000 */
[----:B------:R-:W-:Y:S01]  /*47e0*/  FADD.FTZ R7, R7, R212 ;  /* 0x000000d407077221 */ /* 0x000fe20000010000 */
[----:B------:R-:W-:Y:S01]  /*47f0*/  BAR.SYNC.DEFER_BLOCKING 0x0 ;  /* 0x0000000000007b1d */ /* 0x000fe20000010000 */
[----:B------:R-:W-:Y:S01]  /*4800*/  FMUL.FTZ R206, R189, R204 ;  /* 0x000000ccbdce7220 */ /* 0x000fe20000410000 */
[----:B-1----:R-:W-:Y:S01]  /*4810*/  FMUL.FTZ R201, R141, -R16 ;  /* 0x800000108dc97220 */ /* 0x002fe20000410000 */
[----:B------:R-:W-:-:S02]  /*4820*/  FADD.FTZ R7, R7, R198 ;  /* 0x000000c607077221 */ /* 0x000fc40000010000 */
[----:B------:R-:W-:Y:S01]  /*4830*/  FFMA.FTZ R206, R187, R202, R206 ;  /* 0x000000cabbce7223 */ /* 0x000fe200000100ce */
[----:B--2---:R-:W-:-:S03]  /*4840*/  FMUL.FTZ R199, R141, R194 ;  /* 0x000000c28dc77220 */ /* 0x004fc60000410000 */
[----:B------:R-:W-:Y:S01]  /*4850*/  FADD.FTZ R7, R7, R206 ;  /* 0x000000ce07077221 */ /* 0x000fe20000010000 */
        /* <DEDUP_REMOVED lines=19> */
[----:B-----5:R-:W-:-:S03]  /*4990*/  LEA R8, R131, -R118, 0x1 ;  /* 0x8000007683087211 */ /* 0x020fc600078e08ff */
[----:B------:R5:W-:Y:S01]  /*49a0*/  STS [R56+0x85c], R193 ;  /* 0x00085cc138007388 */ /* 0x000be20000000800 */
[C---:B------:R-:W-:Y:S01]  /*49b0*/  ISETP.GE.AND P1, PT, R8.reuse, 0x1, PT ;  /* 0x000000010800780c */ /* 0x040fe20003f26270 */
[C---:B-1----:R-:W-:Y:S02]  /*49c0*/  FMUL.FTZ R9, R139.reuse, R184 ;  /* 0x000000b88b097220 */ /* 0x042fe40000410000 */
[----:B------:R1:W-:Y:S01]  /*49d0*/  STS [R56+0x84c], R195 ;  /* 0x00084cc338007388 */ /* 0x0003e20000000800 */
[C---:B------:R-:W-:Y:S01]  /*49e0*/  ISETP.GE.AND P2, PT, R8.reuse, 0x21, PT ;  /* 0x000000210800780c */ /* 0x040fe20003f46270 */
[----:B--2---:R-:W-:Y:S01]  /*49f0*/  FMUL.FTZ R191, R139, -R180 ;  /* 0x800000b48bbf7220 */ /* 0x004fe20000410000 */
[C---:B------:R-:W-:Y:S01]  /*4a00*/  ISETP.GE.AND P3, PT, R8.reuse, 0x41, PT ;  /* 0x000000410800780c */ /* 0x040fe20003f66270 */
[----:B------:R1:W-:Y:S01]  /*4a10*/  STS [R56+0x850], R199 ;  /* 0x000850c738007388 */ /* 0x0003e20000000800 */
[----:B------:R-:W-:Y:S01]  /*4a20*/  ISETP.GE.AND P4, PT, R8, 0x61, PT ;  /* 0x000000610800780c */ /* 0x000fe20003f86270 */
[----:B-----5:R-:W-:-:S02]  /*4a30*/  FMUL.FTZ R193, R136, R152 ;  /* 0x0000009888c17220 */ /* 0x020fc40000410000 */
        /* <DEDUP_REMOVED lines=15> */
.L_x_17018:
[----:B------:R-:W-:Y:S05]  /*4b30*/  BSYNC.RECONVERGENT B0 ;  /* 0x0000000000007941 */ /* 0x000fea0003800200 */
.L_x_17017:
[----:B-12---:R0:W1:Y:S01]  /*4b40*/  LDS R9, [R55+0x8c0] ;  /* 0x0008c00037097984 */ /* 0x0060620000000800 */
[----:B------:R-:W-:Y:S04]  /*4b50*/  BSSY.RECONVERGENT B0, `(.L_x_17019) ;  /* 0x0000004000007945 */ /* 0x000fe80003800200 */
[----:B------:R-:W-:Y:S05]  /*4b60*/  @!P2 BRA `(.L_x_17020) ;  /* 0x000000000008a947 */ /* 0x000fea0003800000 */
[----:B------:R2:W-:Y:S04]  /*4b70*/  REDG.E.ADD.F32.FTZ.RN.STRONG.GPU desc[UR16][R12.64+0x80], R207 ;  /* 0x000080cf0c0079a6 */ /* 0x0005e8000c12f310 */
[----:B-1----:R2:W-:Y:S02]  /*4b80*/  REDG.E.ADD.F32.FTZ.RN.STRONG.GPU desc[UR16][R14.64+0x80], R9 ;  /* 0x000080090e0079a6 */ /* 0x0025e4000c12f310 */
.L_x_17020:
[----:B------:R-:W-:Y:S05]  /*4b90*/  BSYNC.RECONVERGENT B0 ;  /* 0x0000000000007941 */ /* 0x000fea0003800200 */
.L_x_17019:
[----:B-12---:R1:W2:Y:S01]  /*4ba0*/  LDS R9, [R54+0x940] ;  /* 0x0009400036097984 */ /* 0x0062a20000000800 */
[----:B------:R-:W-:Y:S04]  /*4bb0*/  BSSY.RECONVERGENT B0, `(.L_x_17021) ;  /* 0x0000004000007945 */ /* 0x000fe80003800200 */
[----:B------:R-:W-:Y:S05]  /*4bc0*/  @!P3 BRA `(.L_x_17022) ;  /* 0x000000000008b947 */ /* 0x000fea0003800000 */
[----:B------:R3:W-:Y:S04]  /*4bd0*/  REDG.E.ADD.F32.FTZ.RN.STRONG.GPU desc[UR16][R12.64+0x100], R209 ;  /* 0x000100d10c0079a6 */ /* 0x0007e8000c12f310 */
[----:B--2---:R3:W-:Y:S02]  /*4be0*/  REDG.E.ADD.F32.FTZ.RN.STRONG.GPU desc[UR16][R14.64+0x100], R9 ;  /* 0x000100090e0079a6 */ /* 0x0047e4000c12f310 */
.L_x_17022:
[----:B------:R-:W-:Y:S05]  /*4bf0*/  BSYNC.RECONVERGENT B0 ;  /* 0x0000000000007941 */ /* 0x000fea0003800200 */
.L_x_17021:
[----:B--23--:R2:W3:Y:S01]  /*4c00*/  LDS R9, [R53+0x9c0] ;  /* 0x0009c00035097984 */ /* 0x00c4e20000000800 */
[----:B------:R-:W-:Y:S04]  /*4c10*/  BSSY.RECONVERGENT B0, `(.L_x_17023) ;  /* 0x0000004000007945 */ /* 0x000fe80003800200 */
[----:B------:R-:W-:Y:S05]  /*4c20*/  @!P4 BRA `(.L_x_17024) ;  /* 0x000000000008c947 */ /* 0x000fea0003800000 */
[----:B------:R4:W-:Y:S04]  /*4c30*/  REDG.E.ADD.F32.FTZ.RN.STRONG.GPU desc[UR16][R12.64+0x180], R211 ;  /* 0x000180d30c0079a6 */ /* 0x0009e8000c12f310 */
[----:B---3--:R4:W-:Y:S02]  /*4c40*/  REDG.E.ADD.F32.FTZ.RN.STRONG.GPU desc[UR16][R14.64+0x180], R9 ;  /* 0x000180090e0079a6 */ /* 0x0089e4000c12f310 */
.L_x_17024:
[----:B------:R-:W-:Y:S05]  /*4c50*/  BSYNC.RECONVERGENT B0 ;  /* 0x0000000000007941 */ /* 0x000fea0003800200 */
.L_x_17023:
        /* <DEDUP_REMOVED lines=10> */
[----:B----4-:R0:W-:Y:S02]  /*4d00*/  REDG.E.ADD.F32.FTZ.RN.STRONG.GPU desc[UR16][R14.64+0x200], R9 ;  /* 0x000200090e0079a6 */ /* 0x0101e4000c12f310 */
.L_x_17026:
[----:B------:R-:W-:Y:S05]  /*4d10*/  BSYNC.RECONVERGENT B0 ;  /* 0x0000000000007941 */ /* 0x000fea0003800200 */
.L_x_17025:
[----:B0---4-:R0:W4:Y:S01]  /*4d20*/  LDS R9, [R51+0xac0] ;  /* 0x000ac00033097984 */ /* 0x0111220000000800 */
[----:B------:R-:W-:Y:S04]  /*4d30*/  BSSY.RECONVERGENT B0, `(.L_x_17027) ;  /* 0x0000004000007945 */ /* 0x000fe80003800200 */
[----:B------:R-:W-:Y:S05]  /*4d40*/  @!P1 BRA `(.L_x_17028) ;  /* 0x0000000000089947 */ /* 0x000fea0003800000 */
[----:B------:R0:W-:Y:S04]  /*4d50*/  REDG.E.ADD.F32.FTZ.RN.STRONG.GPU desc[UR16][R12.64+0x280], R215 ;  /* 0x000280d70c0079a6 */ /* 0x0001e8000c12f310 */
[----:B----4-:R0:W-:Y:S02]  /*4d60*/  REDG.E.ADD.F32.FTZ.RN.STRONG.GPU desc[UR16][R14.64+0x280], R9 ;  /* 0x000280090e0079a6 */ /* 0x0101e4000c12f310 */
.L_x_17028:
[----:B------:R-:W-:Y:S05]  /*4d70*/  BSYNC.RECONVERGENT B0 ;  /* 0x0000000000007941 */ /* 0x000fea0003800200 */
.L_x_17027:
[----:B0---4-:R0:W4:Y:S01]  /*4d80*/  LDS R9, [R50+0xb40] ;  /* 0x000b400032097984 */ /* 0x0111220000000800 */
[----:B------:R-:W-:Y:S04]  /*4d90*/  BSSY.RECONVERGENT B0, `(.L_x_17029) ;  /* 0x0000004000007945 */ /* 0x000fe80003800200 */
[----:B------:R-:W-:Y:S05]  /*4da0*/  @!P2 BRA `(.L_x_17030) ;  /* 0x000000000008a947 */ /* 0x000fea0003800000 */
[----:B------:R0:W-:Y:S04]  /*4db0*/  REDG.E.ADD.F32.FTZ.RN.STRONG.GPU desc[UR16][R12.64+0x300], R217 ;  /* 0x000300d90c0079a6 */ /* 0x0001e8000c12f310 */
[----:B----4-:R0:W-:Y:S02]  /*4dc0*/  REDG.E.ADD.F32.FTZ.RN.STRONG.GPU desc[UR16][R14.64+0x300], R9 ;  /* 0x000300090e0079a6 */ /* 0x0101e4000c12f310 */
.L_x_17030:
[----:B------:R-:W-:Y:S05]  /*4dd0*/  BSYNC.RECONVERGENT B0 ;  /* 0x0000000000007941 */ /* 0x000fea0003800200 */
.L_x_17029:
[----:B0---4-:R0:W4:Y:S01]  /*4de0*/  LDS R9, [R49+0xbc0] ;  /* 0x000bc00031097984 */ /* 0x0111220000000800 */
[----:B------:R-:W-:Y:S04]  /*4df0*/  BSSY.RECONVERGENT B0, `(.L_x_17031) ;  /* 0x0000004000007945 */ /* 0x000fe80003800200 */
[----:B------:R-:W-:Y:S05]  /*4e00*/  @!P3 BRA `(.L_x_17032) ;  /* 0x000000000008b947 */ /* 0x000fea0003800000 */
[----:B------:R0:W-:Y:S04]  /*4e10*/  REDG.E.ADD.F32.FTZ.RN.STRONG.GPU desc[UR16][R12.64+0x380], R219 ;  /* 0x000380db0c0079a6 */ /* 0x0001e8000c12f310 */
[----:B----4-:R0:W-:Y:S02]  /*4e20*/  REDG.E.ADD.F32.FTZ.RN.STRONG.GPU desc[UR16][R14.64+0x380], R9 ;  /* 0x000380090e0079a6 */ /* 0x0101e4000c12f310 */
.L_x_17032:
[----:B------:R-:W-:Y:S05]  /*4e30*/  BSYNC.RECONVERGENT B0 ;  /* 0x0000000000007941 */ /* 0x000fea0003800200 */
.L_x_17031:
[----:B0---4-:R0:W4:Y:S01]  /*4e40*/  LDS R9, [R48+0xc40] ;  /* 0x000c400030097984 */ /* 0x0111220000000800 */
[----:B------:R-:W-:Y:S04]  /*4e50*/  BSSY.RECONVERGENT B0, `(.L_x_17033) ;  /* 0x0000004000007945 */ /* 0x000fe80003800200 */
[----:B------:R-:W-:Y:S05]  /*4e60*/  @!P4 BRA `(.L_x_17034) ;  /* 0x000000000008c947 */ /* 0x000fea0003800000 */
[----:B------:R0:W-:Y:S04]  /*4e70*/  REDG.E.ADD.F32.FTZ.RN.STRONG.GPU desc[UR16][R12.64+0x400], R221 ;  /* 0x000400dd0c0079a6 */ /* 0x0001e8000c12f310 */
[----:B----4-:R0:W-:Y:S02]  /*4e80*/  REDG.E.ADD.F32.FTZ.RN.STRONG.GPU desc[UR16][R14.64+0x400], R9 ;  /* 0x000400090e0079a6 */ /* 0x0101e4000c12f310 */
.L_x_17034:
[----:B------:R-:W-:Y:S05]  /*4e90*/  BSYNC.RECONVERGENT B0 ;  /* 0x0000000000007941 */ /* 0x000fea0003800200 */
.L_x_17033:
[----:B0---4-:R0:W4:Y:S01]  /*4ea0*/  LDS R9, [R47+0xcc0] ;  /* 0x000cc0002f097984 */ /* 0x0111220000000800 */
[----:B------:R-:W-:Y:S04]  /*4eb0*/  BSSY.RECONVERGENT B0, `(.L_x_17035) ;  /* 0x0000004000007945 */ /* 0x000fe80003800200 */
[----:B------:R-:W-:Y:S05]  /*4ec0*/  @!P5 BRA `(.L_x_17036) ;  /* 0x000000000008d947 */ /* 0x000fea0003800000 */
[----:B------:R0:W-:Y:S04]  /*4ed0*/  REDG.E.ADD.F32.FTZ.RN.STRONG.GPU desc[UR16][R12.64+0x480], R223 ;  /* 0x000480df0c0079a6 */ /* 0x0001e8000c12f310 */
[----:B----4-:R0:W-:Y:S02]  /*4ee0*/  REDG.E.ADD.F32.FTZ.RN.STRONG.GPU desc[UR16][R14.64+0x480], R9 ;  /* 0x000480090e0079a6 */ /* 0x0101e4000c12f310 */
.L_x_17036:
[----:B------:R-:W-:Y:S05]  /*4ef0*/  BSYNC.RECONVERGENT B0 ;  /* 0x0000000000007941 */ /* 0x000fea0003800200 */
.L_x_17035:
[----:B0---4-:R0:W4:Y:S01]  /*4f00*/  LDS R9, [R46+0xd40] ;  /* 0x000d40002e097984 */ /* 0x0111220000000800 */
        /* <DEDUP_REMOVED lines=8> */
[----:B------:R0:W-:Y:S04]  /*4f90*/  REDG.E.ADD.F32.FTZ.RN.STRONG.GPU desc[UR16][R12.64+0x500], R225 ;  /* 0x000500e10c0079a6 */ /* 0x0001e8000c12f310 */
[----:B----4-:R0:W-:Y:S02]  /*4fa0*/  REDG.E.ADD.F32.FTZ.RN.STRONG.GPU desc[UR16][R14.64+0x500], R9 ;  /* 0x000500090e0079a6 */ /* 0x0101e4000c12f310 */
.L_x_17038:
[----:B------:R-:W-:Y:S05]  /*4fb0*/  BSYNC.RECONVERGENT B0 ;  /* 0x0000000000007941 */ /* 0x000fea0003800200 */
.L_x_17037:
[----:B0---4-:R0:W4:Y:S01]  /*4fc0*/  LDS R9, [R45+0xdc0] ;  /* 0x000dc0002d097984 */ /* 0x0111220000000800 */
[----:B------:R-:W-:Y:S04]  /*4fd0*/  BSSY.RECONVERGENT B0, `(.L_x_17039) ;  /* 0x0000004000007945 */ /* 0x000fe80003800200 */
[----:B------:R-:W-:Y:S05]  /*4fe0*/  @!P1 BRA `(.L_x_17040) ;  /* 0x0000000000089947 */ /* 0x000fea0003800000 */
[----:B------:R0:W-:Y:S04]  /*4ff0*/  REDG.E.ADD.F32.FTZ.RN.STRONG.GPU desc[UR16][R12.64+0x580], R227 ;  /* 0x000580e30c0079a6 */ /* 0x0001e8000c12f310 */
[----:B----4-:R0:W-:Y:S02]  /*5000*/  REDG.E.ADD.F32.FTZ.RN.STRONG.GPU desc[UR16][R14.64+0x580], R9 ;  /* 0x000580090e0079a6 */ /* 0x0101e4000c12f310 */
.L_x_17040:
[----:B------:R-:W-:Y:S05]  /*5010*/  BSYNC.RECONVERGENT B0 ;  /* 0x0000000000007941 */ /* 0x000fea0003800200 */
.L_x_17039:
[----:B0---4-:R0:W4:Y:S01]  /*5020*/  LDS R9, [R44+0xe40] ;  /* 0x000e40002c097984 */ /* 0x0111220000000800 */
[----:B------:R-:W-:Y:S04]  /*5030*/  BSSY.RECONVERGENT B0, `(.L_x_17041) ;  /* 0x0000004000007945 */ /* 0x000fe80003800200 */
[----:B------:R-:W-:Y:S05]  /*5040*/  @!P2 BRA `(.L_x_17042) ;  /* 0x000000000008a947 */ /* 0x000fea0003800000 */
[----:B------:R0:W-:Y:S04]  /*5050*/  REDG.E.ADD.F32.FTZ.RN.STRONG.GPU desc[UR16][R12.64+0x600], R229 ;  /* 0x000600e50c0079a6 */ /* 0x0001e8000c12f310 */
[----:B----4-:R0:W-:Y:S02]  /*5060*/  REDG.E.ADD.F32.FTZ.RN.STRONG.GPU desc[UR16][R14.64+0x600], R9 ;  /* 0x000600090e0079a6 */ /* 0x0101e4000c12f310 */
.L_x_17042:
[----:B------:R-:W-:Y:S05]  /*5070*/  BSYNC.RECONVERGENT B0 ;  /* 0x0000000000007941 */ /* 0x000fea0003800200 */
.L_x_17041:
[----:B0---4-:R0:W4:Y:S01]  /*5080*/  LDS R9, [R43+0xec0] ;  /* 0x000ec0002b097984 */ /* 0x0111220000000800 */
[----:B------:R-:W-:Y:S04]  /*5090*/  BSSY.RECONVERGENT B0, `(.L_x_17043) ;  /* 0x0000004000007945 */ /* 0x000fe80003800200 */
[----:B------:R-:W-:Y:S05]  /*50a0*/  @!P3 BRA `(.L_x_17044) ;  /* 0x000000000008b947 */ /* 0x000fea0003800000 */
[----:B------:R0:W-:Y:S04]  /*50b0*/  REDG.E.ADD.F32.FTZ.RN.STRONG.GPU desc[UR16][R12.64+0x680], R231 ;  /* 0x000680e70c0079a6 */ /* 0x0001e8000c12f310 */
[----:B----4-:R0:W-:Y:S02]  /*50c0*/  REDG.E.ADD.F32.FTZ.RN.STRONG.GPU desc[UR16][R14.64+0x680], R9 ;  /* 0x000680090e0079a6 */ /* 0x0101e4000c12f310 */
.L_x_17044:
[----:B------:R-:W-:Y:S05]  /*50d0*/  BSYNC.RECONVERGENT B0 ;  /* 0x0000000000007941 */ /* 0x000fea0003800200 */
.L_x_17043:
[----:B0---4-:R0:W4:Y:S01]  /*50e0*/  LDS R9, [R42+0xf40] ;  /* 0x000f40002a097984 */ /* 0x0111220000000800 */
[----:B------:R-:W-:Y:S04]  /*50f0*/  BSSY.RECONVERGENT B0, `(.L_x_17045) ;  /* 0x0000004000007945 */ /* 0x000fe80003800200 */
[----:B------:R-:W-:Y:S05]  /*5100*/  @!P4 BRA `(.L_x_17046) ;  /* 0x000000000008c947 */ /* 0x000fea0003800000 */
[----:B------:R0:W-:Y:S04]  /*5110*/  REDG.E.ADD.F32.FTZ.RN.STRONG.GPU desc[UR16][R12.64+0x700], R233 ;  /* 0x000700e90c0079a6 */ /* 0x0001e8000c12f310 */
[----:B----4-:R0:W-:Y:S02]  /*5120*/  REDG.E.ADD.F32.FTZ.RN.STRONG.GPU desc[UR16][R14.64+0x700], R9 ;  /* 0x000700090e0079a6 */ /* 0x0101e4000c12f310 */
.L_x_17046:
[----:B------:R-:W-:Y:S05]  /*5130*/  BSYNC.RECONVERGENT B0 ;  /* 0x0000000000007941 */ /* 0x000fea0003800200 */
.L_x_17045:
[----:B0---4-:R0:W4:Y:S01]  /*5140*/  LDS R9, [R41+0xfc0] ;  /* 0x000fc00029097984 */ /* 0x0111220000000800 */
[----:B------:R-:W-:Y:S04]  /*5150*/  BSSY.RECONVERGENT B0, `(.L_x_17047) ;  /* 0x0000004000007945 */ /* 0x000fe80003800200 */
[----:B------:R-:W-:Y:S05]  /*5160*/  @!P5 BRA `(.L_x_17048) ;  /* 0x000000000008d947 */ /* 0x000fea0003800000 */
[----:B------:R0:W-:Y:S04]  /*5170*/  REDG.E.ADD.F32.FTZ.RN.STRONG.GPU desc[UR16][R12.64+0x780], R235 ;  /* 0x000780eb0c0079a6 */ /* 0x0001e8000c12f310 */
[----:B----4-:R0:W-:Y:S02]  /*5180*/  REDG.E.ADD.F32.FTZ.RN.STRONG.GPU desc[UR16][R14.64+0x780], R9 ;  /* 0x000780090e0079a6 */ /* 0x0101e4000c12f310 */
.L_x_17048:
[----:B------:R-:W-:Y:S05]  /*5190*/  BSYNC.RECONVERGENT B0 ;  /* 0x0000000000007941 */ /* 0x000fea0003800200 */
.L_x_17047:
[----:B------:R-:W5:Y:S01]  /*51a0*/  SHFL.DOWN PT, R8, R7, 0x1, 0x1f ;  /* 0x08201f0007087f89 */ /* 0x000f6200000e0000 */
[----:B------:R-:W-:Y:S01]  /*51b0*/  ISETP.GT.AND P1, PT, R93, 0x1e, PT ;  /* 0x0000001e5d00780c */ /* 0x000fe20003f24270 */
[----:B------:R-:W-:Y:S01]  /*51c0*/  FMUL.FTZ R167, R167, R17 ;  /* 0x00000011a7a77220 */ /* 0x000fe20000410000 */
[----:B------:R-:W-:Y:S01]  /*51d0*/  FMUL.FTZ R168, R168, R148 ;  /* 0x00000094a8a87220 */ /* 0x000fe20000410000 */
[----:B0---4-:R-:W0:Y:S01]  /*51e0*/  SHFL.DOWN PT, R9, R154, 0x1, 0x1f ;  /* 0x08201f009a097f89 */ /* 0x011e2200000e0000 */
[----:B------:R-:W-:Y:S01]  /*51f0*/  ISETP.NE.AND P2, PT, R72, RZ, PT ;  /* 0x000000ff4800720c */ /* 0x000fe20003f45270 */
[----:B------:R-:W-:Y:S01]  /*5200*/  FFMA.FTZ R167, R158, R177, R167 ;  /* 0x000000b19ea77223 */ /* 0x000fe200000100a7 */
[----:B------:R-:W-:Y:S01]  /*5210*/  FFMA.FTZ R23, R23, R176, R168 ;  /* 0x000000b017177223 */ /* 0x000fe200000100a8 */
[----:B------:R-:W-:Y:S01]  /*5220*/  FMUL.FTZ R164, R164, R188 ;  /* 0x000000bca4a47220 */ /* 0x000fe20000410000 */
[----:B------:R-:W-:Y:S01]  /*5230*/  BSSY.RECONVERGENT B0, `(.L_x_17049) ;  /* 0x0000076000007945 */ /* 0x000fe20003800200 */
[----:B------:R-:W-:Y:S01]  /*5240*/  FFMA.FTZ R103, R130, R167, R103 ;  /* 0x000000a782677223 */ /* 0x000fe20000010067 */
[----:B------:R-:W-:Y:S01]  /*5250*/  FFMA.FTZ R100, R123, R23, R100 ;  /* 0x000000177b647223 */ /* 0x000fe20000010064 */
[----:B------:R-:W-:-:S04]  /*5260*/  FFMA.FTZ R161, R161, R186, R164 ;  /* 0x000000baa1a17223 */ /* 0x000fc800000100a4 */
[----:B------:R-:W-:Y:S01]  /*5270*/  FFMA.FTZ R104, R119, R161, R104 ;  /* 0x000000a177687223 */ /* 0x000fe20000010068 */
[----:B-----5:R-:W-:Y:S01]  /*5280*/  @!P1 FADD.FTZ R7, R7, R8 ;  /* 0x0000000807079221 */ /* 0x020fe20000010000 */
[----:B0-----:R-:W-:-:S04]  /*5290*/  @!P1 FADD.FTZ R154, R154, R9 ;  /* 0x000000099a9a9221 */ /* 0x001fc80000010000 */
[----:B------:R-:W0:Y:S01]  /*52a0*/  SHFL.DOWN PT, R8, R7, 0x2, 0x1f ;  /* 0x08401f0007087f89 */ /* 0x000e2200000e0000 */
[----:B------:R-:W-:-:S03]  /*52b0*/  ISETP.GT.AND P1, PT, R93, 0x1d, PT ;  /* 0x0000001d5d00780c */ /* 0x000fc60003f24270 */
[----:B------:R-:W4:Y:S10]  /*52c0*/  SHFL.DOWN PT, R9, R154, 0x2, 0x1f ;  /* 0x08401f009a097f89 */ /* 0x000f3400000e0000 */
[----:B0-----:R-:W-:Y:S01]  /*52d0*/  @!P1 FADD.FTZ R7, R7, R8 ;  /* 0x0000000807079221 */ /* 0x001fe20000010000 */
[----:B----4-:R-:W-:-:S04]  /*52e0*/  @!P1 FADD.FTZ R154, R154, R9 ;  /* 0x000000099a9a9221 */ /* 0x010fc80000010000 */
[----:B------:R-:W0:Y:S01]  /*52f0*/  SHFL.DOWN PT, R14, R7, 0x4, 0x1f ;  /* 0x08801f00070e7f89 */ /* 0x000e2200000e0000 */
[----:B------:R-:W-:Y:S01]  /*5300*/  FMUL.FTZ R9, R39, R186 ;  /* 0x000000ba27097220 */ /* 0x000fe20000410000 */
[----:B------:R-:W-:Y:S02]  /*5310*/  ISETP.GT.AND P1, PT, R93, 0x1b, PT ;  /* 0x0000001b5d00780c */ /* 0x000fe40003f24270 */
[----:B------:R-:W4:Y:S01]  /*5320*/  SHFL.DOWN PT, R13, R154, 0x4, 0x1f ;  /* 0x08801f009a0d7f89 */ /* 0x000f2200000e0000 */
[-C--:B------:R-:W-:Y:S01]  /*5330*/  FFMA.FTZ R8, R38, R188.reuse, -R9 ;  /* 0x000000bc26087223 */ /* 0x080fe20000010809 */
[----:B------:R-:W-:-:S03]  /*5340*/  FMUL.FTZ R9, R39, R188 ;  /* 0x000000bc27097220 */ /* 0x000fc60000410000 */
[----:B------:R-:W-:Y:S01]  /*5350*/  FMUL.FTZ R12, R189, R8 ;  /* 0x00000008bd0c7220 */ /* 0x000fe20000410000 */
[----:B------:R-:W-:Y:S01]  /*5360*/  FFMA.FTZ R8, R38, R186, R9 ;  /* 0x000000ba26087223 */ /* 0x000fe20000010009 */
[----:B------:R-:W-:-:S03]  /*5370*/  FMUL.FTZ R9, R39, R18 ;  /* 0x0000001227097220 */ /* 0x000fc60000410000 */
[----:B------:R-:W-:Y:S01]  /*5380*/  FFMA.FTZ R187, R187, R8, R12 ;  /* 0x00000008bbbb7223 */ /* 0x000fe2000001000c */
[-C--:B------:R-:W-:Y:S01]  /*5390*/  FMUL.FTZ R8, R165, R10.reuse ;  /* 0x0000000aa5087220 */ /* 0x080fe20000410000 */
[-C--:B------:R-:W-:Y:S01]  /*53a0*/  FFMA.FTZ R12, R38, R10.reuse, -R9 ;  /* 0x0000000a260c7223 */ /* 0x080fe20000010809 */
[----:B------:R-:W-:Y:S01]  /*53b0*/  FMUL.FTZ R9, R39, R10 ;  /* 0x0000000a27097220 */ /* 0x000fe20000410000 */
[----:B------:R-:W-:Y:S01]  /*53c0*/  FFMA.FTZ R187, R106, R161, R187 ;  /* 0x000000a16abb7223 */ /* 0x000fe200000100bb */
[-C--:B------:R-:W-:Y:S01]  /*53d0*/  FFMA.FTZ R10, R159, R18.reuse, R8 ;  /* 0x000000129f0a7223 */ /* 0x080fe20000010008 */
[-C--:B------:R-:W-:Y:S01]  /*53e0*/  FMUL.FTZ R8, R39, R185.reuse ;  /* 0x000000b927087220 */ /* 0x080fe20000410000 */
[----:B------:R-:W-:Y:S01]  /*53f0*/  FFMA.FTZ R18, R38, R18, R9 ;  /* 0x0000001226127223 */ /* 0x000fe20000010009 */
[----:B------:R-:W-:Y:S01]  /*5400*/  FMUL.FTZ R9, R166, R185 ;  /* 0x000000b9a6097220 */ /* 0x000fe20000410000 */
[----:B------:R-:W-:Y:S01]  /*5410*/  FMUL.FTZ R12, R183, R12 ;  /* 0x0000000cb70c7220 */ /* 0x000fe20000410000 */
[----:B0-----:R-:W-:Y:S01]  /*5420*/  @!P1 FADD.FTZ R7, R7, R14 ;  /* 0x0000000e07079221 */ /* 0x001fe20000010000 */
[-C--:B------:R-:W-:Y:S01]  /*5430*/  FFMA.FTZ R8, R38, R11.reuse, R8 ;  /* 0x0000000b26087223 */ /* 0x080fe20000010008 */
[----:B------:R-:W-:Y:S01]  /*5440*/  FFMA.FTZ R160, R160, R11, R9 ;  /* 0x0000000ba0a07223 */ /* 0x000fe20000010009 */
[C---:B------:R-:W-:Y:S01]  /*5450*/  FMUL.FTZ R9, R39.reuse, R177 ;  /* 0x000000b127097220 */ /* 0x040fe20000410000 */
[----:B----4-:R-:W-:Y:S01]  /*5460*/  @!P1 FADD.FTZ R154, R154, R13 ;  /* 0x0000000d9a9a9221 */ /* 0x010fe20000010000 */
[C---:B------:R-:W-:Y:S01]  /*5470*/  FMUL.FTZ R13, R39.reuse, R11 ;  /* 0x0000000b270d7220 */ /* 0x040fe20000410000 */
[----:B------:R-:W0:Y:S01]  /*5480*/  SHFL.DOWN PT, R14, R7, 0x8, 0x1f ;  /* 0x09001f00070e7f89 */ /* 0x000e2200000e0000 */
[CC--:B------:R-:W-:Y:S01]  /*5490*/  FFMA.FTZ R9, R38.reuse, R17.reuse, -R9 ;  /* 0x0000001126097223 */ /* 0x0c0fe20000010809 */
[----:B------:R-:W-:Y:S01]  /*54a0*/  FMUL.FTZ R17, R39, R17 ;  /* 0x0000001127117220 */ /* 0x000fe20000410000 */
[----:B------:R-:W-:Y:S01]  /*54b0*/  FFMA.FTZ R13, R38, R185, -R13 ;  /* 0x000000b9260d7223 */ /* 0x000fe2000001080d */
[----:B------:R-:W4:Y:S01]  /*54c0*/  SHFL.DOWN PT, R15, R154, 0x8, 0x1f ;  /* 0x09001f009a0f7f89 */ /* 0x000f2200000e0000 */
[----:B------:R-:W-:Y:S01]  /*54d0*/  ISETP.GT.AND P1, PT, R93, 0x17, PT ;  /* 0x000000175d00780c */ /* 0x000fe20003f24270 */
[----:B------:R-:W-:Y:S01]  /*54e0*/  FMUL.FTZ R156, R156, R9 ;  /* 0x000000099c9c7220 */ /* 0x000fe20000410000 */
[----:B------:R-:W-:Y:S01]  /*54f0*/  FMUL.FTZ R172, R172, R13 ;  /* 0x0000000dacac7220 */ /* 0x000fe20000410000 */
[----:B------:R-:W-:Y:S01]  /*5500*/  FMUL.FTZ R9, R39, R176 ;  /* 0x000000b027097220 */ /* 0x000fe20000410000 */
[----:B------:R-:W-:Y:S01]  /*5510*/  FFMA.FTZ R12, R179, R18, R12 ;  /* 0x00000012b30c7223 */ /* 0x000fe2000001000c */
[----:B------:R-:W-:Y:S01]  /*5520*/  FFMA.FTZ R105, R124, R10, R105 ;  /* 0x0000000a7c697223 */ /* 0x000fe20000010069 */
[----:B------:R-:W-:Y:S01]  /*5530*/  FFMA.FTZ R8, R157, R8, R172 ;  /* 0x000000089d087223 */ /* 0x000fe200000100ac */
[----:B------:R-:W-:Y:S01]  /*5540*/  FADD.FTZ R82, R187, R82 ;  /* 0x00000052bb527221 */ /* 0x000fe20000010000 */
[----:B------:R-:W-:Y:S01]  /*5550*/  FFMA.FTZ R12, R97, R10, R12 ;  /* 0x0000000a610c7223 */ /* 0x000fe2000001000c */
[-C--:B------:R-:W-:Y:S01]  /*5560*/  FFMA.FTZ R102, R121, R160.reuse, R102 ;  /* 0x000000a079667223 */ /* 0x080fe20000010066 */
[----:B------:R-:W-:Y:S01]  /*5570*/  FFMA.FTZ R11, R107, R160, R8 ;  /* 0x000000a06b0b7223 */ /* 0x000fe20000010008 */
[----:B------:R-:W-:Y:S01]  /*5580*/  FFMA.FTZ R8, R38, R177, R17 ;  /* 0x000000b126087223 */ /* 0x000fe20000010011 */
[----:B------:R-:W-:-:S02]  /*5590*/  FADD.FTZ R87, R12, R87 ;  /* 0x000000570c577221 */ /* 0x000fc40000010000 */
[----:B------:R-:W-:Y:S01]  /*55a0*/  FADD.FTZ R84, R11, R84 ;  /* 0x000000540b547221 */ /* 0x000fe20000010000 */
[----:B------:R-:W-:Y:S01]  /*55b0*/  FFMA.FTZ R155, R155, R8, R156 ;  /* 0x000000089b9b7223 */ /* 0x000fe2000001009c */
[CC--:B------:R-:W-:Y:S01]  /*55c0*/  FFMA.FTZ R8, R38.reuse, R148.reuse, -R9 ;  /* 0x0000009426087223 */ /* 0x0c0fe20000010809 */
[----:B------:R-:W-:Y:S01]  /*55d0*/  FMUL.FTZ R9, R39, R148 ;  /* 0x0000009427097220 */ /* 0x000fe20000410000 */
[----:B0-----:R-:W-:Y:S02]  /*55e0*/  @!P1 FADD.FTZ R7, R7, R14 ;  /* 0x0000000e07079221 */ /* 0x001fe40000010000 */
[----:B------:R-:W-:Y:S01]  /*55f0*/  FMUL.FTZ R11, R5, R8 ;  /* 0x00000008050b7220 */ /* 0x000fe20000410000 */
[----:B------:R-:W-:Y:S01]  /*5600*/  FFMA.FTZ R9, R38, R176, R9 ;  /* 0x000000b026097223 */ /* 0x000fe20000010009 */
[C---:B------:R-:W-:Y:S01]  /*5610*/  FMUL.FTZ R5, R39.reuse, R174 ;  /* 0x000000ae27057220 */ /* 0x040fe20000410000 */
[----:B----4-:R-:W-:Y:S01]  /*5620*/  @!P1 FADD.FTZ R154, R154, R15 ;  /* 0x0000000f9a9a9221 */ /* 0x010fe20000010000 */
[----:B------:R-:W0:Y:S01]  /*5630*/  SHFL.DOWN PT, R12, R7, 0x10, 0x1f ;  /* 0x0a001f00070c7f89 */ /* 0x000e2200000e0000 */
[----:B------:R-:W-:Y:S01]  /*5640*/  FFMA.FTZ R9, R4, R9, R11 ;  /* 0x0000000904097223 */ /* 0x000fe2000001000b */
[-C--:B------:R-:W-:Y:S01]  /*5650*/  FFMA.FTZ R8, R38, R178.reuse, -R5 ;  /* 0x000000b226087223 */ /* 0x080fe20000010805 */
[----:B------:R-:W-:Y:S01]  /*5660*/  FMUL.FTZ R5, R39, R178 ;  /* 0x000000b227057220 */ /* 0x000fe20000410000 */
[----:B------:R-:W4:Y:S01]  /*5670*/  SHFL.DOWN PT, R13, R154, 0x10, 0x1f ;  /* 0x0a001f009a0d7f89 */ /* 0x000f2200000e0000 */
[----:B------:R-:W-:Y:S01]  /*5680*/  FFMA.FTZ R9, R108, R23, R9 ;  /* 0x000000176c097223 */ /* 0x000fe20000010009 */
[----:B------:R-:W-:Y:S01]  /*5690*/  FMUL.FTZ R151, R151, R8 ;  /* 0x0000000897977220 */ /* 0x000fe20000410000 */
[----:B------:R-:W-:Y:S01]  /*56a0*/  FFMA.FTZ R11, R38, R174, R5 ;  /* 0x000000ae260b7223 */ /* 0x000fe20000010005 */
[----:B------:R-:W-:Y:S01]  /*56b0*/  FFMA.FTZ R10, R96, R167, R155 ;  /* 0x000000a7600a7223 */ /* 0x000fe2000001009b */
[----:B------:R-:W-:Y:S01]  /*56c0*/  FADD.FTZ R86, R9, R86 ;  /* 0x0000005609567221 */ /* 0x000fe20000010000 */
[----:B------:R-:W-:Y:S01]  /*56d0*/  FMUL.FTZ R9, R39, R173 ;  /* 0x000000ad27097220 */ /* 0x000fe20000410000 */
[----:B------:R-:W-:Y:S01]  /*56e0*/  FMUL.FTZ R4, R169, R178 ;  /* 0x000000b2a9047220 */ /* 0x000fe20000410000 */
[----:B------:R-:W-:Y:S01]  /*56f0*/  FFMA.FTZ R151, R150, R11, R151 ;  /* 0x0000000b96977223 */ /* 0x000fe20000010097 */
[----:B------:R-:W-:Y:S01]  /*5700*/  FMUL.FTZ R11, R39, R147 ;  /* 0x00000093270b7220 */ /* 0x000fe20000410000 */
[----:B------:R-:W-:Y:S01]  /*5710*/  FFMA.FTZ R9, R38, R175, -R9 ;  /* 0x000000af26097223 */ /* 0x000fe20000010809 */
[----:B------:R-:W-:Y:S01]  /*5720*/  FADD.FTZ R89, R10, R89 ;  /* 0x000000590a597221 */ /* 0x000fe20000010000 */
[----:B------:R-:W-:Y:S01]  /*5730*/  ISETP.NE.AND P1, PT, R93, RZ, PT ;  /* 0x000000ff5d00720c */ /* 0x000fe20003f25270 */
[----:B------:R-:W-:Y:S01]  /*5740*/  FFMA.FTZ R21, R21, R174, R4 ;  /* 0x000000ae15157223 */ /* 0x000fe20000010004 */
[----:B------:R-:W-:Y:S01]  /*5750*/  FMUL.FTZ R10, R6, R9 ;  /* 0x00000009060a7220 */ /* 0x000fe20000410000 */
[-C--:B------:R-:W-:Y:S01]  /*5760*/  FMUL.FTZ R9, R162, R163.reuse ;  /* 0x000000a3a2097220 */ /* 0x080fe20000410000 */
[C---:B------:R-:W-:Y:S01]  /*5770*/  FMUL.FTZ R6, R39.reuse, R163 ;  /* 0x000000a327067220 */ /* 0x040fe20000410000 */
[----:B------:R-:W-:Y:S01]  /*5780*/  FMUL.FTZ R4, R39, R175 ;  /* 0x000000af27047220 */ /* 0x000fe20000410000 */
[----:B------:R-:W-:Y:S01]  /*5790*/  FFMA.FTZ R163, R38, R163, -R11 ;  /* 0x000000a326a37223 */ /* 0x000fe2000001080b */
[----:B------:R-:W-:Y:S01]  /*57a0*/  FMUL.FTZ R5, R170, R175 ;  /* 0x000000afaa057220 */ /* 0x000fe20000410000 */
[C---:B------:R-:W-:Y:S01]  /*57b0*/  FFMA.FTZ R11, R38.reuse, R147, R6 ;  /* 0x00000093260b7223 */ /* 0x040fe20000010006 */
[----:B------:R-:W-:Y:S01]  /*57c0*/  FFMA.FTZ R8, R38, R173, R4 ;  /* 0x000000ad26087223 */ /* 0x000fe20000010004 */
[----:B------:R-:W-:Y:S01]  /*57d0*/  FMUL.FTZ R163, R146, R163 ;  /* 0x000000a392a37220 */ /* 0x000fe20000410000 */
[----:B------:R-:W-:Y:S01]  /*57e0*/  FFMA.FTZ R22, R22, R173, R5 ;  /* 0x000000ad16167223 */ /* 0x000fe20000010005 */
[----:B0-----:R-:W-:Y:S01]  /*57f0*/  FADD.FTZ R4, R7, R12 ;  /* 0x0000000c07047221 */ /* 0x001fe20000010000 */
[----:B----4-:R-:W-:Y:S01]  /*5800*/  FADD.FTZ R5, R154, R13 ;  /* 0x0000000d9a057221 */ /* 0x010fe20000010000 */
[----:B------:R-:W-:Y:S01]  /*5810*/  FFMA.FTZ R8, R145, R8, R10 ;  /* 0x0000000891087223 */ /* 0x000fe2000001000a */
[----:B------:R-:W-:Y:S01]  /*5820*/  FFMA.FTZ R20, R20, R147, R9 ;  /* 0x0000009314147223 */ /* 0x000fe20000010009 */
[----:B------:R-:W-:Y:S01]  /*5830*/  FFMA.FTZ R144, R144, R11, R163 ;  /* 0x0000000b90907223 */ /* 0x000fe200000100a3 */
[-C--:B------:R-:W-:Y:S01]  /*5840*/  FFMA.FTZ R6, R94, R21.reuse, R151 ;  /* 0x000000155e067223 */ /* 0x080fe20000010097 */
[----:B------:R0:W-:Y:S01]  /*5850*/  @!P1 STS.64 [UR5+0x18c8], R4 ;  /* 0x0018c804ff009988 */ /* 0x0001e20008000a05 */
[----:B------:R-:W-:Y:S01]  /*5860*/  FFMA.FTZ R11, R109, R22, R8 ;  /* 0x000000166d0b7223 */ /* 0x000fe20000010008 */
[----:B------:R-:W-:Y:S01]  /*5870*/  BAR.SYNC.DEFER_BLOCKING 0x0 ;  /* 0x0000000000007b1d */ /* 0x000fe20000010000 */
[----:B------:R-:W-:Y:S01]  /*5880*/  ISETP.GT.AND P1, PT, R93, 0xf, PT ;  /* 0x0000000f5d00780c */ /* 0x000fe20003f24270 */
[----:B------:R-:W-:Y:S01]  /*5890*/  FFMA.FTZ R9, R95, R20, R144 ;  /* 0x000000145f097223 */ /* 0x000fe20000010090 */
[----:B------:R-:W-:Y:S01]  /*58a0*/  FFMA.FTZ R101, R132, R21, R101 ;  /* 0x0000001584657223 */ /* 0x000fe20000010065 */
[----:B------:R-:W-:Y:S01]  /*58b0*/  FFMA.FTZ R98, R125, R22, R98 ;  /* 0x000000167d627223 */ /* 0x000fe20000010062 */
[----:B------:R-:W-:Y:S01]  /*58c0*/  FADD.FTZ R91, R6, R91 ;  /* 0x0000005b065b7221 */ /* 0x000fe20000010000 */
[----:B------:R-:W-:Y:S01]  /*58d0*/  FFMA.FTZ R99, R134, R20, R99 ;  /* 0x0000001486637223 */ /* 0x000fe20000010063 */
[----:B------:R-:W-:Y:S01]  /*58e0*/  FADD.FTZ R88, R11, R88 ;  /* 0x000000580b587221 */ /* 0x000fe20000010000 */
[----:B------:R-:W-:Y:S01]  /*58f0*/  FADD.FTZ R90, R9, R90 ;  /* 0x0000005a095a7221 */ /* 0x000fe20000010000 */
[----:B0-----:R-:W-:-:S02]  /*5900*/  FSEL R4, R7, R4, P1 ;  /* 0x0000000407047208 */ /* 0x001fc40000800000 */
[----:B------:R-:W-:Y:S01]  /*5910*/  FSEL R5, R154, R5, P1 ;  /* 0x000000059a057208 */ /* 0x000fe20000800000 */
[----:B------:R-:W-:Y:S06]  /*5920*/  @P2 BRA `(.L_x_17050) ;  /* 0x0000000000182947 */ /* 0x000fec0003800000 */
[----:B------:R-:W-:Y:S01]  /*5930*/  ISETP.NE.AND P1, PT, R60, UR7, PT ;  /* 0x000000073c007c0c */ /* 0x000fe2000bf25270 */
[----:B------:R-:W-:-:S12]  /*5940*/  ULEA UR6, UR4, UR5, 0x3 ;  /* 0x0000000504067291 */ /* 0x000fd8000f8e18ff */
[----:B------:R-:W0:Y:S02]  /*5950*/  @P1 LDS.64 R6, [UR6+0x3e10] ;  /* 0x003e1006ff061984 */ /* 0x000e240008000a00 */
[----:B0-----:R-:W-:Y:S01]  /*5960*/  @P1 FADD.FTZ R4, R4, R6 ;  /* 0x0000000604041221 */ /* 0x001fe20000010000 */
[----:B------:R-:W-:-:S05]  /*5970*/  @P1 FADD.FTZ R5, R5, R7 ;  /* 0x0000000705051221 */ /* 0x000fca0000010000 */
[----:B------:R0:W-:Y:S02]  /*5980*/  STS.64 [UR6+0x3e10], R4 ;  /* 0x003e1004ff007988 */ /* 0x0001e40008000a06 */
.L_x_17050:
[----:B------:R-:W-:Y:S05]  /*5990*/  BSYNC.RECONVERGENT B0 ;  /* 0x0000000000007941 */ /* 0x000fea0003800200 */
.L_x_17049:
[----:B------:R-:W-:-:S04]  /*59a0*/  UIADD3 UR4, UPT, UPT, UR4, 0x1, URZ ;  /* 0x0000000104047890 */ /* 0x000fc8000fffe0ff */
[----:B------:R-:W-:-:S09]  /*59b0*/  UISETP.GE.AND UP0, UPT, UR4, UR8, UPT ;  /* 0x000000080400728c */ /* 0x000fd2000bf06270 */
[----:B------:R-:W-:Y:S05]  /*59c0*/  BRA.U !UP0, `(.L_x_17051) ;  /* 0xffffffbd08447547 */ /* 0x000fea000b83ffff */
.L_x_17003:
[----:B------:R-:W-:Y:S01]  /*59d0*/  BAR.SYNC.DEFER_BLOCKING 0x0 ;  /* 0x0000000000007b1d */ /* 0x000fe20000010000 */
[----:B------:R-:W-:Y:S01]  /*59e0*/  F2FP.BF16.F32.PACK_AB R7, R104, R105 ;  /* 0x000000696807723e */ /* 0x000fe200000010ff */
[----:B------:R-:W-:Y:S01]  /*59f0*/  FADD.FTZ R73, R73, R90 ;  /* 0x0000005a49497221 */ /* 0x000fe20000010000 */
[----:B------:R-:W-:Y:S02]  /*5a00*/  F2FP.BF16.F32.PACK_AB R6, R102, R103 ;  /* 0x000000676606723e */ /* 0x000fe400000010ff */
[----:B0-----:R-:W-:-:S03]  /*5a10*/  F2FP.BF16.F32.PACK_AB R5, R100, R101 ;  /* 0x000000656405723e */ /* 0x001fc600000010ff */
[----:B------:R-:W0:Y:S01]  /*5a20*/  LDC.64 R14, c[0x0][0x4f8] ;  /* 0x00013e00ff0e7b82 */ /* 0x000e220000000a00 */
[----:B------:R-:W-:Y:S01]  /*5a30*/  F2FP.BF16.F32.PACK_AB R4, R98, R99 ;  /* 0x000000636204723e */ /* 0x000fe200000010ff */
[----:B------:R-:W4:Y:S01]  /*5a40*/  LDCU.64 UR4, c[0x0][0x500] ;  /* 0x0000a000ff0477ac */ /* 0x000f220008000a00 */
[----:B------:R-:W-:Y:S02]  /*5a50*/  SHF.L.U32 R18, R92, 0x8, RZ ;  /* 0x000000085c127819 */ /* 0x000fe400000006ff */
[----:B------:R-:W-:Y:S02]  /*5a60*/  IADD3 R64, P1, PT, R64, -0x400, RZ ;  /* 0xfffffc0040407810 */ /* 0x000fe40007f3e0ff */
[----:B------:R-:W-:Y:S01]  /*5a70*/  SHF.R.S32.HI R19, RZ, 0x1f, R18 ;  /* 0x0000001fff137819 */ /* 0x000fe20000011412 */
[----:B------:R-:W5:Y:S01]  /*5a80*/  LDC.64 R16, c[0x0][0x550] ;  /* 0x00015400ff107b82 */ /* 0x000f620000000a00 */
[----:B------:R-:W-:Y:S02]  /*5a90*/  IADD3 R62, P2, PT, R62, -0x400, RZ ;  /* 0xfffffc003e3e7810 */ /* 0x000fe40007f5e0ff */
[----:B------:R-:W-:-:S02]  /*5aa0*/  IADD3 R66, P3, PT, R66, -0x200, RZ ;  /* 0xfffffe0042427810 */ /* 0x000fc40007f7e0ff */
[----:B------:R-:W-:Y:S02]  /*5ab0*/  IADD3 R68, P4, PT, R68, -0x200, RZ ;  /* 0xfffffe0044447810 */ /* 0x000fe40007f9e0ff */
[----:B------:R-:W-:Y:S01]  /*5ac0*/  IADD3 R70, P5, PT, R70, -0x200, RZ ;  /* 0xfffffe0046467810 */ /* 0x000fe20007fbe0ff */
[----:B------:R-:W1:Y:S01]  /*5ad0*/  LDC.64 R20, c[0x0][0x518] ;  /* 0x00014600ff147b82 */ /* 0x000e620000000a00 */
[----:B------:R-:W-:Y:S01]  /*5ae0*/  IADD3.X R63, PT, PT, R63, -0x1, RZ, P1, !PT ;  /* 0xffffffff3f3f7810 */ /* 0x000fe20000ffe4ff */
[----:B------:R2:W-:Y:S01]  /*5af0*/  STS.128 [R80], R4 ;  /* 0x0000000450007388 */ /* 0x0005e20000000c00 */
[----:B------:R-:W-:-:S03]  /*5b00*/  NOP ;  /* 0x0000000000007918 */ /* 0x000fc60000000000 */
[----:B------:R-:W3:Y:S01]  /*5b10*/  LDS.128 R8, [R80] ;  /* 0x0000000050087984 */ /* 0x000ee20000000c00 */
[----:B0-----:R-:W-:Y:S01]  /*5b20*/  IMAD.WIDE.U32 R12, R14, UR18, R18 ;  /* 0x000000120e0c7c25 */ /* 0x001fe2000f8e0012 */
[----:B------:R-:W0:Y:S01]  /*5b30*/  LDC.64 R22, c[0x0][0x560] ;  /* 0x00015800ff167b82 */ /* 0x000e220000000a00 */
[----:B------:R-:W-:Y:S02]  /*5b40*/  IADD3.X R61, PT, PT, R61, -0x1, RZ, P2, !PT ;  /* 0xffffffff3d3d7810 */ /* 0x000fe400017fe4ff */
[----:B------:R-:W-:Y:S01]  /*5b50*/  IMAD R13, R15, UR18, R13 ;  /* 0x000000120f0d7c24 */ /* 0x000fe2000f8e020d */
[----:B------:R-:W-:Y:S02]  /*5b60*/  IADD3.X R65, PT, PT, R65, -0x1, RZ, P3, !PT ;  /* 0xffffffff41417810 */ /* 0x000fe40001ffe4ff */
[----:B------:R-:W-:Y:S01]  /*5b70*/  IADD3.X R67, PT, PT, R67, -0x1, RZ, P4, !PT ;  /* 0xffffffff43437810 */ /* 0x000fe200027fe4ff */
[----:B----4-:R-:W-:Y:S01]  /*5b80*/  IMAD.WIDE.U32 R12, R85, UR4, R12 ;  /* 0x00000004550c7c25 */ /* 0x010fe2000f8e000c */
[----:B--2---:R-:W-:-:S02]  /*5b90*/  F2FP.BF16.F32.PACK_AB R7, R82, R87 ;  /* 0x000000575207723e */ /* 0x004fc400000010ff */
[----:B------:R-:W-:Y:S01]  /*5ba0*/  F2FP.BF16.F32.PACK_AB R6, R84, R89 ;  /* 0x000000595406723e */ /* 0x000fe200000010ff */
[----:B------:R-:W-:Y:S01]  /*5bb0*/  IMAD R13, R85, UR5, R13 ;  /* 0x00000005550d7c24 */ /* 0x000fe2000f8e020d */
[----:B-----5:R-:W-:Y:S01]  /*5bc0*/  LEA R16, P0, R12, R16, 0x1 ;  /* 0x000000100c107211 */ /* 0x020fe200078008ff */
[----:B------:R-:W2:Y:S01]  /*5bd0*/  LDCU.64 UR4, c[0x0][0x520] ;  /* 0x0000a400ff0477ac */ /* 0x000ea20008000a00 */
[----:B------:R-:W-:Y:S01]  /*5be0*/  F2FP.BF16.F32.PACK_AB R5, R86, R91 ;  /* 0x0000005b5605723e */ /* 0x000fe200000010ff */
[----:B-1----:R-:W-:Y:S01]  /*5bf0*/  IMAD.WIDE.U32 R18, R20, UR18, R18 ;  /* 0x0000001214127c25 */ /* 0x002fe2000f8e0012 */
[----:B------:R-:W-:Y:S02]  /*5c00*/  LEA.HI.X R17, R12, R17, R13, 0x1, P0 ;  /* 0x000000110c117211 */ /* 0x000fe400000f0c0d */
[----:B------:R-:W-:Y:S01]  /*5c10*/  F2FP.BF16.F32.PACK_AB R4, R88, R90 ;  /* 0x0000005a5804723e */ /* 0x000fe200000010ff */
[----:B------:R-:W-:Y:S02]  /*5c20*/  IMAD R19, R21, UR18, R19 ;  /* 0x0000001215137c24 */ /* 0x000fe4000f8e0213 */
[----:B------:R-:W-:Y:S01]  /*5c30*/  FADD.FTZ R88, R73, R88 ;  /* 0x0000005849587221 */ /* 0x000fe20000010000 */
[----:B------:R-:W-:Y:S01]  /*5c40*/  IMAD.WIDE.U32 R16, R58, 0x10, R16 ;  /* 0x000000103a107825 */ /* 0x000fe200078e0010 */
[----:B------:R-:W-:-:S03]  /*5c50*/  IADD3.X R69, PT, PT, R69, -0x1, RZ, P5, !PT ;  /* 0xffffffff45457810 */ /* 0x000fc60002ffe4ff */
[----:B------:R-:W-:-:S04]  /*5c60*/  FADD.FTZ R91, R88, R91 ;  /* 0x0000005b585b7221 */ /* 0x000fc80000010000 */
[----:B------:R-:W-:-:S04]  /*5c70*/  FADD.FTZ R86, R91, R86 ;  /* 0x000000565b567221 */ /* 0x000fc80000010000 */
[----:B------:R-:W-:-:S04]  /*5c80*/  FADD.FTZ R89, R86, R89 ;  /* 0x0000005956597221 */ /* 0x000fc80000010000 */
[----:B------:R-:W-:Y:S01]  /*5c90*/  FADD.FTZ R84, R89, R84 ;  /* 0x0000005459547221 */ /* 0x000fe20000010000 */
[----:B---3--:R2:W-:Y:S03]  /*5ca0*/  STG.E.128 desc[UR16][R16.64], R8 ;  /* 0x0000000810007986 */ /* 0x0085e6000c101d10 */
[----:B------:R-:W-:Y:S01]  /*5cb0*/  FADD.FTZ R73, R84, R87 ;  /* 0x0000005754497221 */ /* 0x000fe20000010000 */
[----:B------:R-:W-:Y:S03]  /*5cc0*/  BAR.SYNC.DEFER_BLOCKING 0x0 ;  /* 0x0000000000007b1d */ /* 0x000fe60000010000 */
[----:B------:R-:W-:Y:S01]  /*5cd0*/  FADD.FTZ R73, R73, R82 ;  /* 0x0000005249497221 */ /* 0x000fe20000010000 */
[----:B--2---:R-:W-:Y:S02]  /*5ce0*/  IMAD.WIDE.U32 R8, R85, UR4, R18 ;  /* 0x0000000455087c25 */ /* 0x004fe4000f8e0012 */
[----:B------:R1:W-:Y:S01]  /*5cf0*/  STS.128 [R80], R4 ;  /* 0x0000000450007388 */ /* 0x0003e20000000c00 */
[----:B------:R-:W-:-:S03]  /*5d00*/  NOP ;  /* 0x0000000000007918 */ /* 0x000fc60000000000 */
[----:B------:R-:W2:Y:S01]  /*5d10*/  LDS.128 R12, [R80] ;  /* 0x00000000500c7984 */ /* 0x000ea20000000c00 */
[----:B-1----:R-:W-:Y:S01]  /*5d20*/  IMAD R5, R85, UR5, R9 ;  /* 0x0000000555057c24 */ /* 0x002fe2000f8e0209 */
[----:B0-----:R-:W-:-:S04]  /*5d30*/  LEA R4, P0, R8, R22, 0x1 ;  /* 0x0000001608047211 */ /* 0x001fc800078008ff */
[----:B------:R-:W-:Y:S02]  /*5d40*/  LEA.HI.X R5, R8, R23, R5, 0x1, P0 ;  /* 0x0000001708057211 */ /* 0x000fe400000f0c05 */
[----:B------:R-:W-:Y:S02]  /*5d50*/  ISETP.GT.AND P0, PT, R60, 0x1, PT ;  /* 0x000000013c00780c */ /* 0x000fe40003f04270 */
[----:B------:R-:W-:Y:S01]  /*5d60*/  MOV R60, R92 ;  /* 0x0000005c003c7202 */ /* 0x000fe20000000f00 */
[----:B------:R-:W-:-:S05]  /*5d70*/  IMAD.WIDE.U32 R4, R58, 0x10, R4 ;  /* 0x000000103a047825 */ /* 0x000fca00078e0004 */
[----:B--2---:R0:W-:Y:S05]  /*5d80*/  STG.E.128 desc[UR16][R4.64], R12 ;  /* 0x0000000c04007986 */ /* 0x0041ea000c101d10 */
[----:B------:R-:W-:Y:S05]  /*5d90*/  @P0 BRA `(.L_x_17052) ;  /* 0xffffffb000280947 */ /* 0x000fea000383ffff */
.L_x_17002:
        /* <DEDUP_REMOVED lines=34> */
.L_x_17054:
[----:B------:R-:W-:Y:S05]  /*5fc0*/  BSYNC.RECONVERGENT B0 ;  /* 0x0000000000007941 */ /* 0x000fea0003800200 */
.L_x_17053:
        /* <DEDUP_REMOVED lines=26> */
.L_x_17056:
[----:B------:R-:W-:Y:S05]  /*6170*/  BSYNC.RECONVERGENT B0 ;  /* 0x0000000000007941 */ /* 0x000fea0003800200 */
.L_x_17055:
        /* <DEDUP_REMOVED lines=8> */
.L_x_17057:
        /* <DEDUP_REMOVED lines=16> */
.L_x_17058:
        /* <DEDUP_REMOVED lines=16> */
.L_x_18788:


//--------------------- .text._Z25selective_scan_bwd_kernelI32Selective_Scan_bwd_kernel_traitsILi32ELi8ELb1ELb1ELb1ELb0ELb1EN3c108BFloat16ENS1_7complexIfEEEEv12SSMParamsBwd --------------------------
	.section	.text._Z25selective_scan_bwd_kernelI32Selective_Scan_bwd_kernel_traitsILi32ELi8ELb1ELb1ELb1ELb0ELb1EN3c108BFloat16ENS1_7complexIfEEEEv12SSMParamsBwd,"ax",@progbits
	.align	128
        .global         _Z25selective_scan_bwd_kernelI32Selective_Scan_bwd_kernel_traitsILi32ELi8ELb1ELb1ELb1ELb0ELb1EN3c108BFloat16ENS1_7complexIfEEEEv12SSMParamsBwd
        .type           _Z25selective_scan_bwd_kernelI32Selective_Scan_bwd_kernel_traitsILi32ELi8ELb1ELb1ELb1ELb0ELb1EN3c108BFloat16ENS1_7complexIfEEEEv12SSMParamsBwd,@function
        .size           _Z25selective_scan_bwd_kernelI32Selective_Scan_bwd_kernel_traitsILi32ELi8ELb1ELb1ELb1ELb0ELb1EN3c108BFloat16ENS1_7complexIfEEEEv12SSMParamsBwd,(.L_x_18789 - _Z25selective_scan_bwd_kernelI32Selective_Scan_bwd_kernel_traitsILi32ELi8ELb1ELb1ELb1ELb0ELb1EN3c108BFloat16ENS1_7complexIfEEEEv12SSMParamsBwd)
        .other          _Z25selective_scan_bwd_kernelI32Selective_Scan_bwd_kernel_traitsILi32ELi8ELb1ELb1ELb1ELb0ELb1EN3c108BFloat16ENS1_7complexIfEEEEv12SSMParamsBwd,@"STO_CUDA_ENTRY STV_DEFAULT"
_Z25selective_scan_bwd_kernelI32Selective_Scan_bwd_kernel_traitsILi32ELi8ELb1ELb1ELb1ELb0ELb1EN3c108BFloat16ENS1_7complexIfEEEEv12SSMParamsBwd:
.text._Z25selective_scan_bwd_kernelI32Selective_Scan_bwd_kernel_traitsILi32ELi8ELb1ELb1ELb1ELb0ELb1EN3c108BFloat16ENS1_7complexIfEEEEv12SSMParamsBwd:
        /* <DEDUP_REMOVED lines=21> */
[----:B------:R-:W1:Y:S02]  /*0150*/  LDC R25, c[0x0][0x394] ;  /* 0x0000e500ff197b82 */ /* 0x000e640000000800 */
[----:B------:R-:W-:-:S05]  /*0160*/  @P0 LEA.HI.X R3, R43, R3, RZ, 0x2, P2 ;  /* 0x000000032b030211 */ /* 0x000fca00010f14ff */
[C---:B------:R-:W-:Y:S01]  /*0170*/  @P1 LEA R4, P3, R43.reuse, R4, 0x2 ;  /* 0x000000042b041211 */ /* 0x040fe200078610ff */
[----:B------:R3:W5:Y:S01]  /*0180*/  @P0 LDG.E R0, desc[UR16][R2.64] ;  /* 0x0000001002000981 */ /* 0x000762000c1e1900 */
[----:B------:R-:W2:Y:S01]  /*0190*/  LDC.64 R16, c[0x0][0x3c8] ;  /* 0x0000f200ff107b82 */ /* 0x000ea20000000a00 */
[----:B0-----:R-:W-:Y:S02]  /*01a0*/  IADD3 R6, PT, PT, R8, 0xffffffe, RZ ;  /* 0x0ffffffe08067810 */ /* 0x001fe40007ffe0ff */
[----:B------:R-:W-:Y:S02]  /*01b0*/  @P1 LEA.HI.X R5, R43, R5, RZ, 0x2, P3 ;  /* 0x000000052b051211 */ /* 0x000fe400018f14ff */
[----:B------:R0:W4:Y:S03]  /*01c0*/  F2I.FTZ.U32.TRUNC.NTZ R7, R6 ;  /* 0x0000000600077305 */ /* 0x000126000021f000 */
[----:B------:R4:W5:Y:S01]  /*01d0*/  @P1 LDG.E R42, desc[UR16][R4.64] ;  /* 0x00000010042a1981 */ /* 0x000962000c1e1900 */
[----:B------:R-:W2:Y:S01]  /*01e0*/  LDC.64 R18, c[0x0][0x3e8] ;  /* 0x0000fa00ff127b82 */ /* 0x000ea20000000a00 */
        /* <DEDUP_REMOVED lines=25> */
[----:B------:R-:W-:Y:S01]  /*0380*/  @!P1 LOP3.LUT R8, RZ, R10, RZ, 0x33, !PT ;  /* 0x0000000aff089212 */ /* 0x000fe200078e33ff */
[----:B------:R-:W-:-:S03]  /*0390*/  UIMAD.WIDE.U32 UR4, UR18, UR8, URZ ;  /* 0x00000008120472a5 */ /* 0x000fc6000f8e00ff */
[----:B------:R-:W-:Y:S01]  /*03a0*/  SHF.R.S32.HI R11, RZ, 0x1f, R8 ;  /* 0x0000001fff0b7819 */ /* 0x000fe20000011408 */
[----:B------:R-:W-:Y:S02]  /*03b0*/  UIMAD.WIDE.U32 UR6, UR18, UR12, URZ ;  /* 0x0000000c120672a5 */ /* 0x000fe4000f8e00ff */
[----:B------:R-:W-:Y:S02]  /*03c0*/  UIMAD UR9, UR18, UR9, UR5 ;  /* 0x00000009120972a4 */ /* 0x000fe4000f8e0205 */
[-C--:B---3--:R-:W-:Y:S01]  /*03d0*/  IMAD R2, R11, R4.reuse, RZ ;  /* 0x000000040b027224 */ /* 0x088fe200078e02ff */
[----:B------:R-:W-:Y:S01]  /*03e0*/  UIMAD UR8, UR18, UR13, UR7 ;  /* 0x0000000d120872a4 */ /* 0x000fe2000f8e0207 */
[C---:B------:R-:W-:Y:S01]  /*03f0*/  IMAD.WIDE.U32 R6, R8.reuse, R4, RZ ;  /* 0x0000000408067225 */ /* 0x040fe200078e00ff */
[----:B------:R-:W3:Y:S03]  /*0400*/  LDCU.64 UR12, c[0x0][0x3b0] ;  /* 0x00007600ff0c77ac */ /* 0x000ee60008000a00 */
[----:B------:R-:W-:Y:S01]  /*0410*/  IMAD R9, R8, R5, R2 ;  /* 0x0000000508097224 */ /* 0x000fe200078e0202 */
[----:B----4-:R-:W-:-:S02]  /*0420*/  SHF.R.U32.HI R10, RZ, 0x1, R13 ;  /* 0x00000001ff0a7819 */ /* 0x010fc4000001160d */
[----:B------:R-:W-:Y:S02]  /*0430*/  MOV R3, UR5 ;  /* 0x0000000500037c02 */ /* 0x000fe40008000f00 */
[----:B------:R-:W-:Y:S02]  /*0440*/  IADD3 R7, PT, PT, R7, R9, RZ ;  /* 0x0000000907077210 */ /* 0x000fe40007ffe0ff */
[----:B------:R-:W-:Y:S02]  /*0450*/  SHF.R.U64 R9, R12, 0x1, R13 ;  /* 0x000000010c097819 */ /* 0x000fe4000000120d */
[----:B------:R-:W-:Y:S02]  /*0460*/  MOV R5, UR7 ;  /* 0x0000000700057c02 */ /* 0x000fe40008000f00 */
[----:B------:R-:W-:Y:S02]  /*0470*/  MOV R3, UR9 ;  /* 0x0000000900037c02 */ /* 0x000fe40008000f00 */
[----:B------:R-:W-:Y:S01]  /*0480*/  MOV R5, UR8 ;  /* 0x0000000800057c02 */ /* 0x000fe20008000f00 */
[----:B------:R-:W4:Y:S01]  /*0490*/  LDCU.64 UR8, c[0x0][0x3d0] ;  /* 0x00007a00ff0877ac */ /* 0x000f220008000a00 */
[----:B------:R-:W-:Y:S01]  /*04a0*/  IMAD.WIDE.U32 R6, R9, UR18, R6 ;  /* 0x0000001209067c25 */ /* 0x000fe2000f8e0006 */
[----:B------:R-:W-:-:S03]  /*04b0*/  MOV R2, UR4 ;  /* 0x0000000400027c02 */ /* 0x000fc60008000f00 */
[----:B------:R-:W-:Y:S01]  /*04c0*/  IMAD R47, R10, UR18, RZ ;  /* 0x000000120a2f7c24 */ /* 0x000fe2000f8e02ff */
[----:B------:R-:W-:Y:S01]  /*04d0*/  MOV R4, UR6 ;  /* 0x0000000600047c02 */ /* 0x000fe20008000f00 */
[----:B------:R-:W-:Y:S01]  /*04e0*/  IMAD.WIDE.U32 R2, R43, UR10, R2 ;  /* 0x0000000a2b027c25 */ /* 0x000fe2000f8e0002 */
[C---:B------:R-:W-:Y:S01]  /*04f0*/  LEA R45, P0, R6.reuse, R20, 0x3 ;  /* 0x00000014062d7211 */ /* 0x040fe200078018ff */
[----:B---3--:R-:W-:Y:S01]  /*0500*/  UIMAD.WIDE.U32 UR4, UR18, UR12, URZ ;  /* 0x0000000c120472a5 */ /* 0x008fe2000f8e00ff */
[----:B------:R-:W-:Y:S01]  /*0510*/  IADD3 R47, PT, PT, R7, R47, RZ ;  /* 0x0000002f072f7210 */ /* 0x000fe20007ffe0ff */
[----:B------:R-:W-:Y:S01]  /*0520*/  IMAD.WIDE.U32 R4, R43, UR14, R4 ;  /* 0x0000000e2b047c25 */ /* 0x000fe2000f8e0004 */
[----:B-1----:R-:W-:Y:S01]  /*0530*/  LEA R9, R25, 0xffffff00, 0x8 ;  /* 0xffffff0019097811 */ /* 0x002fe200078e40ff */
[----:B------:R-:W-:Y:S01]  /*0540*/  UIMAD UR5, UR18, UR13, UR5 ;  /* 0x0000000d120572a4 */ /* 0x000fe2000f8e0205 */
[----:B------:R-:W-:Y:S01]  /*0550*/  LEA.HI.X R47, R6, R21, R47, 0x3, P0 ;  /* 0x00000015062f7211 */ /* 0x000fe200000f1c2f */
[----:B------:R-:W-:Y:S01]  /*0560*/  IMAD R15, R43, UR11, R3 ;  /* 0x0000000b2b0f7c24 */ /* 0x000fe2000f8e0203 */
[----:B--2---:R-:W-:Y:S01]  /*0570*/  ISETP.NE.U32.AND P0, PT, R26, RZ, PT ;  /* 0x000000ff1a00720c */ /* 0x004fe20003f05070 */
[----:B------:R-:W-:Y:S01]  /*0580*/  IMAD R3, R11, R16, RZ ;  /* 0x000000100b037224 */ /* 0x000fe200078e02ff */
[----:B------:R-:W1:Y:S01]  /*0590*/  LDC.64 R20, c[0x0][0x4d8] ;  /* 0x00013600ff147b82 */ /* 0x000e620000000a00 */
[----:B------:R-:W-:Y:S01]  /*05a0*/  IMAD R13, R43, UR15, R5 ;  /* 0x0000000f2b0d7c24 */ /* 0x000fe2000f8e0205 */
[----:B------:R-:W-:Y:S01]  /*05b0*/  ISETP.NE.AND.EX P0, PT, R27, RZ, PT, P0 ;  /* 0x000000ff1b00720c */ /* 0x000fe20003f05300 */
[C---:B------:R-:W-:Y:S01]  /*05c0*/  IMAD R5, R8.reuse, R17, R3 ;  /* 0x0000001108057224 */ /* 0x040fe200078e0203 */
[----:B------:R-:W-:Y:S01]  /*05d0*/  IADD3 R57, P2, PT, R9, R2, RZ ;  /* 0x0000000209397210 */ /* 0x000fe20007f5e0ff */
[----:B----4-:R-:W-:Y:S01]  /*05e0*/  UIMAD.WIDE.U32 UR6, UR18, UR8, URZ ;  /* 0x00000008120672a5 */ /* 0x010fe2000f8e00ff */
[----:B------:R-:W-:Y:S01]  /*05f0*/  IMAD.WIDE.U32 R2, R8, R16, UR4 ;  /* 0x0000000408027e25 */ /* 0x000fe2000f8e0010 */
[----:B------:R-:W-:-:S02]  /*0600*/  LEA R7, R25, 0xfffffe00, 0x9 ;  /* 0xfffffe0019077811 */ /* 0x000fc400078e48ff */
[----:B------:R-:W-:Y:S02]  /*0610*/  UIMAD UR7, UR18, UR9, UR7 ;  /* 0x00000009120772a4 */ /* 0x000fe4000f8e0207 */
[----:B------:R-:W-:Y:S01]  /*0620*/  IADD3 R61, P1, PT, R7, R2, RZ ;  /* 0x00000002073d7210 */ /* 0x000fe20007f3e0ff */
[----:B------:R-:W-:Y:S01]  /*0630*/  IMAD R2, R11, R18, RZ ;  /* 0x000000120b027224 */ /* 0x000fe200078e02ff */
[----:B------:R-:W-:Y:S01]  /*0640*/  IADD3 R10, PT, PT, R3, R5, RZ ;  /* 0x00000005030a7210 */ /* 0x000fe20007ffe0ff */
[----:B0-----:R-:W-:Y:S01]  /*0650*/  IMAD R3, R11, R22, RZ ;  /* 0x000000160b037224 */ /* 0x001fe200078e02ff */
[----:B------:R-:W-:Y:S01]  /*0660*/  IADD3 R59, P3, PT, R9, R4, RZ ;  /* 0x00000004093b7210 */ /* 0x000fe20007f7e0ff */
[C---:B------:R-:W-:Y:S01]  /*0670*/  IMAD.WIDE.U32 R4, R8.reuse, R18, UR6 ;  /* 0x0000000608047e25 */ /* 0x040fe2000f8e0012 */
[----:B------:R-:W0:Y:S01]  /*0680*/  @P0 LDC R12, c[0x0][0x384] ;  /* 0x0000e100ff0c0b82 */ /* 0x000e220000000800 */
[----:B------:R-:W2:Y:S02]  /*0690*/  LDCU.64 UR8, c[0x0][0x498] ;  /* 0x00009300ff0877ac */ /* 0x000ea40008000a00 */
[----:B------:R-:W-:-:S02]  /*06a0*/  IMAD R11, R8, R19, R2 ;  /* 0x00000013080b7224 */ /* 0x000fc400078e0202 */
[----:B------:R-:W-:-:S03]  /*06b0*/  IMAD R17, R8, R23, R3 ;  /* 0x0000001708117224 */ /* 0x000fc600078e0203 */
[----:B------:R-:W3:Y:S01]  /*06c0*/  LDC.64 R18, c[0x0][0x540] ;  /* 0x00015000ff127b82 */ /* 0x000ee20000000a00 */
[----:B------:R-:W-:Y:S01]  /*06d0*/  IMAD.WIDE.U32 R2, R8, R22, RZ ;  /* 0x0000001608027225 */ /* 0x000fe200078e00ff */
[----:B------:R-:W-:Y:S02]  /*06e0*/  IADD3 R60, P4, PT, R7, R4, RZ ;  /* 0x00000004073c7210 */ /* 0x000fe40007f9e0ff */
[----:B------:R-:W-:Y:S02]  /*06f0*/  IADD3 R8, PT, PT, R5, R11, RZ ;  /* 0x0000000b05087210 */ /* 0x000fe40007ffe0ff */
[----:B------:R-:W-:Y:S02]  /*0700*/  SHF.R.S32.HI R7, RZ, 0x1f, R7 ;  /* 0x0000001fff077819 */ /* 0x000fe40000011407 */
[----:B------:R-:W-:Y:S01]  /*0710*/  IADD3 R3, PT, PT, R3, R17, RZ ;  /* 0x0000001103037210 */ /* 0x000fe20007ffe0ff */
[----:B------:R-:W4:Y:S01]  /*0720*/  @P0 LDC R14, c[0x0][0x38c] ;  /* 0x0000e300ff0e0b82 */ /* 0x000f220000000800 */
[----:B-1----:R-:W-:-:S02]  /*0730*/  SHF.R.U64 R5, R20, 0x1, R21 ;  /* 0x0000000114057819 */ /* 0x002fc40000001215 */
[C---:B------:R-:W-:Y:S02]  /*0740*/  IADD3.X R10, PT, PT, R7.reuse, R10, RZ, P1, !PT ;  /* 0x0000000a070a7210 */ /* 0x040fe40000ffe4ff */
[----:B------:R-:W-:-:S03]  /*0750*/  IADD3.X R8, PT, PT, R7, R8, RZ, P4, !PT ;  /* 0x0000000807087210 */ /* 0x000fc600027fe4ff */
[----:B------:R-:W1:Y:S01]  /*0760*/  LDC.64 R16, c[0x0][0x468] ;  /* 0x00011a00ff107b82 */ /* 0x000e620000000a00 */
[----:B------:R-:W-:Y:S01]  /*0770*/  IMAD.WIDE.U32 R4, R5, UR18, R2 ;  /* 0x0000001205047c25 */ /* 0x000fe2000f8e0002 */
[----:B------:R-:W-:-:S06]  /*0780*/  SHF.R.U32.HI R2, RZ, 0x1, R21 ;  /* 0x00000001ff027819 */ /* 0x000fcc0000011615 */
[----:B------:R-:W1:Y:S01]  /*0790*/  @P0 LDC.64 R6, c[0x0][0x480] ;  /* 0x00012000ff060b82 */ /* 0x000e620000000a00 */
[----:B------:R-:W-:Y:S01]  /*07a0*/  IMAD R51, R2, UR18, RZ ;  /* 0x0000001202337c24 */ /* 0x000fe2000f8e02ff */
[----:B--2---:R-:W-:-:S06]  /*07b0*/  UIMAD.WIDE.U32 UR4, UR18, UR8, URZ ;  /* 0x00000008120472a5 */ /* 0x004fcc000f8e00ff */
[----:B------:R-:W2:Y:S08]  /*07c0*/  LDC.64 R20, c[0x0][0x528] ;  /* 0x00014a00ff147b82 */ /* 0x000eb00000000a00 */
[----:B------:R-:W2:Y:S01]  /*07d0*/  LDC.64 R22, c[0x0][0x448] ;  /* 0x00011200ff167b82 */ /* 0x000ea20000000a00 */
[----:B------:R-:W-:Y:S02]  /*07e0*/  UIMAD UR5, UR18, UR9, UR5 ;  /* 0x00000009120572a4 */ /* 0x000fe4000f8e0205 */
[----:B0-----:R-:W-:Y:S01]  /*07f0*/  @P0 IMAD R2, R12, UR18, R43 ;  /* 0x000000120c020c24 */ /* 0x001fe2000f8e022b */
[----:B------:R-:W-:-:S02]  /*0800*/  IADD3 R51, PT, PT, R5, R51, RZ ;  /* 0x0000003305337210 */ /* 0x000fc40007ffe0ff */
[----:B---3--:R-:W-:Y:S01]  /*0810*/  LEA R49, P4, R4, R18, 0x3 ;  /* 0x0000001204317211 */ /* 0x008fe200078818ff */
[----:B------:R-:W-:Y:S01]  /*0820*/  @P0 IMAD R5, R2, R25, RZ ;  /* 0x0000001902050224 */ /* 0x000fe200078e02ff */
[----:B------:R-:W-:Y:S02]  /*0830*/  ISETP.GE.AND P1, PT, R25, 0x1, PT ;  /* 0x000000011900780c */ /* 0x000fe40003f26270 */
[----:B------:R-:W-:Y:S01]  /*0840*/  LEA.HI.X R51, R4, R19, R51, 0x3, P4 ;  /* 0x0000001304337211 */ /* 0x000fe200020f1c33 */
[----:B------:R-:W-:Y:S01]  /*0850*/  IMAD.WIDE.U32 R2, R43, R62, UR4 ;  /* 0x000000042b027e25 */ /* 0x000fe2000f8e003e */
[----:B------:R-:W-:-:S03]  /*0860*/  SHF.R.S32.HI R4, RZ, 0x1f, R9 ;  /* 0x0000001fff047819 */ /* 0x000fc60000011409 */
[----:B----4-:R-:W-:Y:S01]  /*0870*/  @P0 IMAD R5, R5, R14, RZ ;  /* 0x0000000e05050224 */ /* 0x010fe200078e02ff */
[C---:B------:R-:W-:Y:S01]  /*0880*/  IADD3.X R14, PT, PT, R4.reuse, R15, RZ, P2, !PT ;  /* 0x0000000f040e7210 */ /* 0x040fe200017fe4ff */
[----:B------:R-:W-:Y:S01]  /*0890*/  IMAD R63, R43, R63, R3 ;  /* 0x0000003f2b3f7224 */ /* 0x000fe200078e0203 */
[----:B------:R-:W-:Y:S02]  /*08a0*/  IADD3.X R12, PT, PT, R4, R13, RZ, P3, !PT ;  /* 0x0000000d040c7210 */ /* 0x000fe40001ffe4ff */
[----:B------:R-:W-:Y:S02]  /*08b0*/  LEA R54, P2, R57, R54, 0x1 ;  /* 0x0000003639367211 */ /* 0x000fe400078408ff */
[----:B-1----:R-:W-:Y:S02]  /*08c0*/  LEA R56, P3, R59, R16, 0x1 ;  /* 0x000000103b387211 */ /* 0x002fe400078608ff */
[----:B------:R-:W-:Y:S02]  /*08d0*/  CS2R R28, SRZ ;  /* 0x00000000001c7805 */ /* 0x000fe4000001ff00 */
[----:B------:R-:W-:Y:S01]  /*08e0*/  IADD3 R2, P4, PT, R9, R2, RZ ;  /* 0x0000000209027210 */ /* 0x000fe20007f9e0ff */
[----:B------:R-:W-:Y:S01]  /*08f0*/  @P0 IMAD.WIDE R28, R5, 0x10, R6 ;  /* 0x00000010051c0825 */ /* 0x000fe200078e0206 */
[----:B------:R-:W-:-:S02]  /*0900*/  LEA.HI.X R57, R57, R55, R14, 0x1, P2 ;  /* 0x0000003739397211 */ /* 0x000fc400010f0c0e */
[----:B------:R-:W-:Y:S01]  /*0910*/  LEA.HI.X R59, R59, R17, R12, 0x1, P3 ;  /* 0x000000113b3b7211 */ /* 0x000fe200018f0c0c */
[----:B------:R-:W-:Y:S01]  /*0920*/  IMAD.WIDE.U32 R26, R43, R52, RZ ;  /* 0x000000342b1a7225 */ /* 0x000fe200078e00ff */
[----:B------:R-:W-:Y:S02]  /*0930*/  IADD3.X R63, PT, PT, R4, R63, RZ, P4, !PT ;  /* 0x0000003f043f7210 */ /* 0x000fe400027fe4ff */
[----:B--2---:R-:W-:Y:S02]  /*0940*/  LEA R62, P0, R2, R20, 0x1 ;  /* 0x00000014023e7211 */ /* 0x004fe400078008ff */
        /* <DEDUP_REMOVED lines=79> */
.L_x_17110:
[----:B------:R-:W-:Y:S01]  /*0e40*/  BAR.SYNC.DEFER_BLOCKING 0x0 ;  /* 0x0000000000007b1d */ /* 0x000fe20000010000 */
[----:B0-----:R-:W-:Y:S02]  /*0e50*/  MOV R2, R54 ;  /* 0x0000003600027202 */ /* 0x001fe40000000f00 */
[----:B------:R-:W-:-:S05]  /*0e60*/  MOV R3, R57 ;  /* 0x0000003900037202 */ /* 0x000fca0000000f00 */
[----:B------:R-:W0:Y:S01]  /*0e70*/  S2UR UR5, SR_CgaCtaId ;  /* 0x00000000000579c3 */ /* 0x000e220000008800 */
[----:B------:R-:W1:Y:S01]  /*0e80*/  S2R R87, SR_LANEID ;  /* 0x0000000000577919 */ /* 0x000e620000000000 */
[----:B------:R-:W-:Y:S01]  /*0e90*/  IMAD.WIDE.U32 R2, R65, 0x10, R2 ;  /* 0x0000001041027825 */ /* 0x000fe200078e0002 */
[----:B------:R-:W-:-:S03]  /*0ea0*/  UMOV UR4, 0x400 ;  /* 0x0000040000047882 */ /* 0x000fc60000000000 */
[----:B------:R-:W-:Y:S02]  /*0eb0*/  IMAD.WIDE.U32 R16, R65, 0x10, R62 ;  /* 0x0000001041107825 */ /* 0x000fe400078e003e */
[----:B------:R-:W2:Y:S01]  /*0ec0*/  LDC.64 R32, c[0x0][0x488] ;  /* 0x00012200ff207b82 */ /* 0x000ea20000000a00 */
[----:B------:R-:W-:Y:S01]  /*0ed0*/  IADD3 R50, PT, PT, R84, -0x1, RZ ;  /* 0xffffffff54327810 */ /* 0x000fe20007ffe0ff */
[----:B---3--:R-:W3:Y:S06]  /*0ee0*/  LDCU.64 UR6, c[0x0][0x490] ;  /* 0x00009200ff0677ac */ /* 0x008eec0008000a00 */
[----:B------:R-:W4:Y:S01]  /*0ef0*/  LDC.64 R30, c[0x0][0x428] ;  /* 0x00010a00ff1e7b82 */ /* 0x000f220000000a00 */
[----:B------:R3:W2:Y:S01]  /*0f00*/  LDG.E.128 R20, desc[UR16][R2.64] ;  /* 0x0000001002147981 */ /* 0x0006a2000c1e1d00 */
[----:B0-----:R-:W-:-:S06]  /*0f10*/  ULEA UR4, UR5, UR4, 0x18 ;  /* 0x0000000405047291 */ /* 0x001fcc000f8ec0ff */
[----:B------:R-:W0:Y:S01]  /*0f20*/  LDC.64 R36, c[0x0][0x478] ;  /* 0x00011e00ff247b82 */ /* 0x000e220000000a00 */
[----:B---3--:R-:W-:Y:S02]  /*0f30*/  MOV R2, R56 ;  /* 0x0000003800027202 */ /* 0x008fe40000000f00 */
[----:B------:R-:W-:-:S05]  /*0f40*/  MOV R3, R59 ;  /* 0x0000003b00037202 */ /* 0x000fca0000000f00 */
[----:B------:R-:W3:Y:S01]  /*0f50*/  LDC.64 R114, c[0x0][0x558] ;  /* 0x00015600ff727b82 */ /* 0x000ee20000000a00 */
[----:B-1----:R-:W-:Y:S01]  /*0f60*/  LEA R86, R87, UR4, 0x4 ;  /* 0x0000000457567c11 */ /* 0x002fe2000f8e20ff */
[----:B------:R-:W-:Y:S01]  /*0f70*/  IMAD.WIDE.U32 R12, R65, 0x10, R2 ;  /* 0x00000010410c7825 */ /* 0x000fe200078e0002 */
[----:B------:R-:W1:Y:S03]  /*0f80*/  LDCU.64 UR4, c[0x0][0x510] ;  /* 0x0000a200ff0477ac */ /* 0x000e660008000a00 */
[----:B--2---:R2:W-:Y:S01]  /*0f90*/  STS.128 [R86], R20 ;  /* 0x0000001456007388 */ /* 0x0045e20000000c00 */
[----:B------:R-:W-:-:S03]  /*0fa0*/  NOP ;  /* 0x0000000000007918 */ /* 0x000fc60000000000 */
[----:B------:R-:W-:Y:S01]  /*0fb0*/  LDS.128 R8, [R86] ;  /* 0x0000000056087984 */ /* 0x000fe20000000c00 */
[----:B------:R-:W-:Y:S08]  /*0fc0*/  BAR.SYNC.DEFER_BLOCKING 0x0 ;  /* 0x0000000000007b1d */ /* 0x000ff00000010000 */
[----:B--2---:R-:W2:Y:S01]  /*0fd0*/  LDC.64 R20, c[0x0][0x410] ;  /* 0x00010400ff147b82 */ /* 0x004ea20000000a00 */
[----:B------:R-:W-:-:S07]  /*0fe0*/  HFMA2 R3, -RZ, RZ, 0, 0 ;  /* 0x00000000ff037431 */ /* 0x000fce00000001ff */
[----:B------:R-:W1:Y:S01]  /*0ff0*/  LDC.64 R22, c[0x0][0x418] ;  /* 0x00010600ff167b82 */ /* 0x000e620000000a00 */
[----:B------:R-:W4:Y:S04]  /*1000*/  LDG.E.128 R12, desc[UR16][R12.64] ;  /* 0x000000100c0c7981 */ /* 0x000f28000c1e1d00 */
[----:B----4-:R2:W-:Y:S01]  /*1010*/  STS.128 [R86], R12 ;  /* 0x0000000c56007388 */ /* 0x0105e20000000c00 */
[----:B------:R-:W-:-:S03]  /*1020*/  NOP ;  /* 0x0000000000007918 */ /* 0x000fc60000000000 */
[----:B------:R-:W4:Y:S01]  /*1030*/  LDS.128 R4, [R86] ;  /* 0x0000000056047984 */ /* 0x000f220000000c00 */
[----:B------:R-:W-:Y:S06]  /*1040*/  BAR.SYNC.DEFER_BLOCKING 0x0 ;  /* 0x0000000000007b1d */ /* 0x000fec0000010000 */
[----:B------:R-:W3:Y:S01]  /*1050*/  LDG.E.128 R16, desc[UR16][R16.64] ;  /* 0x0000001010107981 */ /* 0x000ee2000c1e1d00 */
[----:B------:R-:W-:-:S05]  /*1060*/  SHF.L.U32 R2, R50, 0x8, RZ ;  /* 0x0000000832027819 */ /* 0x000fca00000006ff */
[----:B--2---:R-:W-:-:S04]  /*1070*/  IMAD.WIDE.U32 R12, R20, UR18, R2 ;  /* 0x00000012140c7c25 */ /* 0x004fc8000f8e0002 */
[----:B------:R-:W-:Y:S02]  /*1080*/  IMAD R13, R21, UR18, R13 ;  /* 0x00000012150d7c24 */ /* 0x000fe4000f8e020d */
[----:B-1----:R-:W-:-:S04]  /*1090*/  IMAD.WIDE.U32 R12, R43, R22, R12 ;  /* 0x000000162b0c7225 */ /* 0x002fc800078e000c */
[----:B------:R-:W-:Y:S01]  /*10a0*/  IMAD R13, R43, R23, R13 ;  /* 0x000000172b0d7224 */ /* 0x000fe200078e020d */
[C---:B------:R-:W-:Y:S01]  /*10b0*/  LEA R32, P0, R12.reuse, R32, 0x1 ;  /* 0x000000200c207211 */ /* 0x040fe200078008ff */
[----:B------:R-:W1:Y:S03]  /*10c0*/  LDC.64 R22, c[0x0][0x420] ;  /* 0x00010800ff167b82 */ /* 0x000e660000000a00 */
[----:B------:R-:W-:-:S03]  /*10d0*/  LEA.HI.X R33, R12, R33, R13, 0x1, P0 ;  /* 0x000000210c217211 */ /* 0x000fc600000f0c0d */
[----:B------:R-:W-:Y:S01]  /*10e0*/  IMAD.WIDE.U32 R32, R65, 0x10, R32 ;  /* 0x0000001041207825 */ /* 0x000fe200078e0020 */
[----:B---3--:R2:W-:Y:S01]  /*10f0*/  STS.128 [R86], R16 ;  /* 0x0000001056007388 */ /* 0x0085e20000000c00 */
[----:B------:R-:W-:-:S03]  /*1100*/  NOP ;  /* 0x0000000000007918 */ /* 0x000fc60000000000 */
[----:B------:R-:W-:Y:S01]  /*1110*/  LDS.128 R12, [R86] ;  /* 0x00000000560c7984 */ /* 0x000fe20000000c00 */
[----:B------:R-:W-:Y:S06]  /*1120*/  BAR.SYNC.DEFER_BLOCKING 0x0 ;  /* 0x0000000000007b1d */ /* 0x000fec0000010000 */
[----:B------:R-:W3:Y:S01]  /*1130*/  LDG.E.128 R32, desc[UR16][R32.64] ;  /* 0x0000001020207981 */ /* 0x000ee2000c1e1d00 */
[----:B-1----:R-:W-:-:S04]  /*1140*/  IMAD.WIDE.U32 R20, R22, UR18, R2 ;  /* 0x0000001216147c25 */ /* 0x002fc8000f8e0002 */
[----:B------:R-:W-:Y:S02]  /*1150*/  IMAD R21, R23, UR18, R21 ;  /* 0x0000001217157c24 */ /* 0x000fe4000f8e0215 */
[----:B--2---:R-:W-:-:S04]  /*1160*/  IMAD.WIDE.U32 R16, R43, R30, R20 ;  /* 0x0000001e2b107225 */ /* 0x004fc800078e0014 */
        /* <DEDUP_REMOVED lines=8> */
[----:B------:R-:W2:Y:S01]  /*11f0*/  LDG.E.128 R20, desc[UR16][R20.64] ;  /* 0x0000001014147981 */ /* 0x000ea2000c1e1d00 */
[----:B----4-:R-:W-:Y:S01]  /*1200*/  SHF.L.U32 R139, R7, 0x10, RZ ;  /* 0x00000010078b7819 */ /* 0x010fe200000006ff */
[----:B------:R-:W-:Y:S01]  /*1210*/  UISETP.NE.U32.AND UP0, UPT, UR6, URZ, UPT ;  /* 0x000000ff0600728c */ /* 0x000fe2000bf05070 */
[----:B------:R-:W-:-:S02]  /*1220*/  PRMT R144, R9, 0x7632, R144 ;  /* 0x0000763209907816 */ /* 0x000fc40000000090 */
[C---:B------:R-:W-:Y:S01]  /*1230*/  PRMT R141, R11.reuse, 0x7632, R141 ;  /* 0x000076320b8d7816 */ /* 0x040fe2000000008d */
[----:B------:R-:W-:Y:S01]  /*1240*/  UISETP.NE.AND.EX UP0, UPT, UR7, URZ, UPT, UP0 ;  /* 0x000000ff0700728c */ /* 0x000fe2000bf05300 */
[----:B------:R-:W-:Y:S02]  /*1250*/  SHF.L.U32 R91, R11, 0x10, RZ ;  /* 0x000000100b5b7819 */ /* 0x000fe400000006ff */
[----:B------:R-:W-:Y:S02]  /*1260*/  PRMT R146, R8, 0x7632, R146 ;  /* 0x0000763208927816 */ /* 0x000fe40000000092 */
[----:B------:R-:W-:Y:S02]  /*1270*/  PRMT R142, R10, 0x7632, R142 ;  /* 0x000076320a8e7816 */ /* 0x000fe4000000008e */
[C---:B0-----:R-:W-:Y:S02]  /*1280*/  SHF.L.U32 R39, R16.reuse, 0x10, RZ ;  /* 0x0000001010277819 */ /* 0x041fe400000006ff */
[----:B------:R-:W-:-:S02]  /*1290*/  PRMT R16, R16, 0x7632, R16 ;  /* 0x0000763210107816 */ /* 0x000fc40000000010 */
[----:B------:R-:W-:Y:S01]  /*12a0*/  SHF.L.U32 R95, R17, 0x10, RZ ;  /* 0x00000010115f7819 */ /* 0x000fe200000006ff */
[----:B------:R-:W-:Y:S01]  /*12b0*/  FMUL.FTZ R30, R39, -1.4426950216293334961 ;  /* 0xbfb8aa3b271e7820 */ /* 0x000fe20000410000 */
[----:B------:R-:W-:Y:S02]  /*12c0*/  SHF.L.U32 R92, R16, 0x10, RZ ;  /* 0x00000010105c7819 */ /* 0x000fe400000006ff */
[----:B------:R-:W-:Y:S01]  /*12d0*/  SHF.L.U32 R101, R18, 0x10, RZ ;  /* 0x0000001012657819 */ /* 0x000fe200000006ff */
[----:B------:R-:W-:Y:S01]  /*12e0*/  FMUL.FTZ R31, R95, -1.4426950216293334961 ;  /* 0xbfb8aa3b5f1f7820 */ /* 0x000fe20000410000 */
[----:B------:R-:W-:Y:S01]  /*12f0*/  SHF.L.U32 R107, R19, 0x10, RZ ;  /* 0x00000010136b7819 */ /* 0x000fe200000006ff */
[----:B------:R-:W-:Y:S01]  /*1300*/  FMUL.FTZ R16, R92, -1.4426950216293334961 ;  /* 0xbfb8aa3b5c107820 */ /* 0x000fe20000410000 */
[----:B------:R-:W-:Y:S01]  /*1310*/  PRMT R17, R17, 0x7632, R17 ;  /* 0x0000763211117816 */ /* 0x000fe20000000011 */
[----:B------:R-:W0:Y:S01]  /*1320*/  MUFU.EX2 R32, R31 ;  /* 0x0000001f00207308 */ /* 0x000e220000000800 */
[----:B------:R-:W-:Y:S01]  /*1330*/  PRMT R18, R18, 0x7632, R18 ;  /* 0x0000763212127816 */ /* 0x000fe20000000012 */
[----:B------:R-:W-:Y:S01]  /*1340*/  FMUL.FTZ R35, R107, -1.4426950216293334961 ;  /* 0xbfb8aa3b6b237820 */ /* 0x000fe20000410000 */
[----:B------:R-:W-:Y:S01]  /*1350*/  PRMT R19, R19, 0x7632, R19 ;  /* 0x0000763213137816 */ /* 0x000fe20000000013 */
[----:B------:R-:W-:Y:S01]  /*1360*/  FMUL.FTZ R33, R101, -1.4426950216293334961 ;  /* 0xbfb8aa3b65217820 */ /* 0x000fe20000410000 */
[----:B------:R-:W-:-:S02]  /*1370*/  SHF.L.U32 R98, R17, 0x10, RZ ;  /* 0x0000001011627819 */ /* 0x000fc400000006ff */
[----:B------:R-:W-:Y:S01]  /*1380*/  SHF.L.U32 R104, R18, 0x10, RZ ;  /* 0x0000001012687819 */ /* 0x000fe200000006ff */
[----:B------:R-:W1:Y:S01]  /*1390*/  MUFU.EX2 R31, R16 ;  /* 0x00000010001f7308 */ /* 0x000e620000000800 */
[----:B------:R-:W-:-:S05]  /*13a0*/  SHF.L.U32 R109, R19, 0x10, RZ ;  /* 0x00000010136d7819 */ /* 0x000fca00000006ff */
[----:B------:R-:W-:Y:S02]  /*13b0*/  FMUL.FTZ R37, R109, -1.4426950216293334961 ;  /* 0xbfb8aa3b6d257820 */ /* 0x000fe40000410000 */
[----:B------:R3:W4:Y:S01]  /*13c0*/  MUFU.EX2 R36, R35 ;  /* 0x0000002300247308 */ /* 0x0007220000000800 */
[----:B0-----:R-:W-:-:S07]  /*13d0*/  FADD.FTZ R32, R32, 1 ;  /* 0x3f80000020207421 */ /* 0x001fce0000010000 */
[----:B------:R-:W0:Y:S01]  /*13e0*/  MUFU.EX2 R30, R30 ;  /* 0x0000001e001e7308 */ /* 0x000e220000000800 */
[----:B---3--:R-:W-:Y:S01]  /*13f0*/  FMUL.FTZ R35, R104, -1.4426950216293334961 ;  /* 0xbfb8aa3b68237820 */ /* 0x008fe20000410000 */
[----:B-1----:R-:W-:-:S06]  /*1400*/  FADD.FTZ R31, R31, 1 ;  /* 0x3f8000001f1f7421 */ /* 0x002fcc0000010000 */
[----:B------:R1:W3:Y:S01]  /*1410*/  MUFU.EX2 R34, R33 ;  /* 0x0000002100227308 */ /* 0x0002e20000000800 */
[----:B----4-:R-:W-:-:S07]  /*1420*/  FADD.FTZ R36, R36, 1 ;  /* 0x3f80000024247421 */ /* 0x010fce0000010000 */
[----:B------:R-:W-:Y:S01]  /*1430*/  MUFU.EX2 R37, R37 ;  /* 0x0000002500257308 */ /* 0x000fe20000000800 */
[----:B-1----:R-:W-:Y:S01]  /*1440*/  FMUL.FTZ R33, R98, -1.4426950216293334961 ;  /* 0xbfb8aa3b62217820 */ /* 0x002fe20000410000 */
[----:B0-----:R-:W-:-:S06]  /*1450*/  FADD.FTZ R30, R30, 1 ;  /* 0x3f8000001e1e7421 */ /* 0x001fcc0000010000 */
[----:B------:R-:W0:Y:S01]  /*1460*/  MUFU.EX2 R33, R33 ;  /* 0x0000002100217308 */ /* 0x000e220000000800 */
[----:B---3--:R-:W-:-:S07]  /*1470*/  FADD.FTZ R34, R34, 1 ;  /* 0x3f80000022227421 */ /* 0x008fce0000010000 */
[----:B------:R-:W1:Y:S08]  /*1480*/  MUFU.EX2 R35, R35 ;  /* 0x0000002300237308 */ /* 0x000e700000000800 */
[----:B------:R3:W4:Y:S01]  /*1490*/  MUFU.RCP R108, R36 ;  /* 0x00000024006c7308 */ /* 0x0007220000001000 */
[----:B0-----:R-:W-:-:S07]  /*14a0*/  FADD.FTZ R33, R33, 1 ;  /* 0x3f80000021217421 */ /* 0x001fce0000010000 */
[----:B------:R0:W-:Y:S01]  /*14b0*/  MUFU.RCP R40, R30 ;  /* 0x0000001e00287308 */ /* 0x0001e20000001000 */
[----:B-1----:R-:W-:Y:S01]  /*14c0*/  FADD.FTZ R35, R35, 1 ;  /* 0x3f80000023237421 */ /* 0x002fe20000010000 */
[----:B---3--:R-:W-:-:S06]  /*14d0*/  SHF.L.U32 R36, R15, 0x10, RZ ;  /* 0x000000100f247819 */ /* 0x008fcc00000006ff */
[----:B------:R1:W-:Y:S01]  /*14e0*/  MUFU.RCP R96, R32 ;  /* 0x0000002000607308 */ /* 0x0003e20000001000 */
[----:B0-----:R-:W-:Y:S01]  /*14f0*/  SHF.L.U32 R30, R12, 0x10, RZ ;  /* 0x000000100c1e7819 */ /* 0x001fe200000006ff */
[----:B----4-:R-:W-:-:S04]  /*1500*/  FADD.FTZ R38, -R108, 1 ;  /* 0x3f8000006c267421 */ /* 0x010fc80000010100 */
[----:B------:R-:W-:Y:S02]  /*1510*/  FFMA.FTZ R38, R107, R38, 1 ;  /* 0x3f8000006b267423 */ /* 0x000fe40000010026 */
[----:B------:R0:W-:Y:S01]  /*1520*/  MUFU.RCP R102, R34 ;  /* 0x0000002200667308 */ /* 0x0001e20000001000 */
[----:B-1----:R-:W-:-:S07]  /*1530*/  SHF.L.U32 R32, R13, 0x10, RZ ;  /* 0x000000100d207819 */ /* 0x002fce00000006ff */
[----:B------:R-:W-:Y:S01]  /*1540*/  MUFU.RCP R93, R31 ;  /* 0x0000001f005d7308 */ /* 0x000fe20000001000 */
[----:B0-----:R-:W-:-:S07]  /*1550*/  SHF.L.U32 R34, R14, 0x10, RZ ;  /* 0x000000100e227819 */ /* 0x001fce00000006ff */
[----:B------:R-:W-:Y:S08]  /*1560*/  MUFU.RCP R99, R33 ;  /* 0x0000002100637308 */ /* 0x000ff00000001000 */
[----:B------:R-:W0:Y:S02]  /*1570*/  MUFU.RCP R105, R35 ;  /* 0x0000002300697308 */ /* 0x000e240000001000 */
[----:B0-----:R-:W-:-:S04]  /*1580*/  FADD.FTZ R89, -R105, 1 ;  /* 0x3f80000069597421 */ /* 0x001fc80000010100 */
[C---:B------:R-:W-:Y:S01]  /*1590*/  FFMA.FTZ R89, R104.reuse, R89, 1 ;  /* 0x3f80000068597423 */ /* 0x040fe20000010059 */
[----:B------:R-:W-:Y:S01]  /*15a0*/  FMUL.FTZ R104, R104, R105 ;  /* 0x0000006968687220 */ /* 0x000fe20000410000 */
[----:B--2---:R0:W-:Y:S01]  /*15b0*/  STS.128 [R86], R20 ;  /* 0x0000001456007388 */ /* 0x0041e20000000c00 */
[----:B------:R-:W-:-:S03]  /*15c0*/  NOP ;  /* 0x0000000000007918 */ /* 0x000fc60000000000 */
[----:B------:R-:W1:Y:S01]  /*15d0*/  LDS.128 R16, [R86] ;  /* 0x0000000056107984 */ /* 0x000e620000000c00 */
[----:B0-----:R-:W-:Y:S01]  /*15e0*/  FADD.FTZ R21, R37, 1 ;  /* 0x3f80000025157421 */ /* 0x001fe20000010000 */
[----:B------:R-:W-:Y:S01]  /*15f0*/  PRMT R22, R12, 0x7632, R22 ;  /* 0x000076320c167816 */ /* 0x000fe20000000016 */
[----:B------:R-:W-:Y:S01]  /*1600*/  FADD.FTZ R20, -R102, 1 ;  /* 0x3f80000066147421 */ /* 0x000fe20000010100 */
[----:B------:R-:W-:Y:S01]  /*1610*/  PRMT R12, R13, 0x7632, R12 ;  /* 0x000076320d0c7816 */ /* 0x000fe2000000000c */
[----:B------:R-:W0:Y:S01]  /*1620*/  MUFU.RCP R112, R21 ;  /* 0x0000001500707308 */ /* 0x000e220000001000 */
[----:B------:R-:W-:Y:S01]  /*1630*/  PRMT R13, R14, 0x7632, R13 ;  /* 0x000076320e0d7816 */ /* 0x000fe2000000000d */
[----:B------:R-:W-:Y:S01]  /*1640*/  FFMA.FTZ R20, R101, R20, 1 ;  /* 0x3f80000065147423 */ /* 0x000fe20000010014 */
[----:B------:R-:W-:Y:S01]  /*1650*/  PRMT R14, R15, 0x7632, R14 ;  /* 0x000076320f0e7816 */ /* 0x000fe2000000000e */
[----:B------:R-:W-:Y:S01]  /*1660*/  FMUL.FTZ R101, R101, R102 ;  /* 0x0000006665657220 */ /* 0x000fe20000410000 */
[----:B------:R-:W-:-:S02]  /*1670*/  SHF.L.U32 R33, R12, 0x10, RZ ;  /* 0x000000100c217819 */ /* 0x000fc400000006ff */
[----:B------:R-:W-:Y:S01]  /*1680*/  SHF.L.U32 R35, R13, 0x10, RZ ;  /* 0x000000100d237819 */ /* 0x000fe200000006ff */
[----:B------:R-:W-:-:S04]  /*1690*/  FADD.FTZ R13, -R93, 1 ;  /* 0x3f8000005d0d7421 */ /* 0x000fc80000010100 */
[C---:B------:R-:W-:Y:S01]  /*16a0*/  FFMA.FTZ R13, R92.reuse, R13, 1 ;  /* 0x3f8000005c0d7423 */ /* 0x040fe2000001000d */
[----:B------:R-:W-:Y:S01]  /*16b0*/  FMUL.FTZ R92, R92, R93 ;  /* 0x0000005d5c5c7220 */ /* 0x000fe20000410000 */
[----:B0-----:R-:W-:Y:S01]  /*16c0*/  FADD.FTZ R12, -R112, 1 ;  /* 0x3f800000700c7421 */ /* 0x001fe20000010100 */
[----:B------:R-:W-:Y:S01]  /*16d0*/  FMUL.FTZ R11, R109, R112 ;  /* 0x000000706d0b7220 */ /* 0x000fe20000410000 */
[----:B-1----:R-:W-:Y:S02]  /*16e0*/  SHF.L.U32 R110, R19, 0x10, RZ ;  /* 0x00000010136e7819 */ /* 0x002fe400000006ff */
[----:B------:R-:W-:Y:S02]  /*16f0*/  SHF.L.U32 R41, R16, 0x10, RZ ;  /* 0x0000001010297819 */ /* 0x000fe400000006ff */
[C---:B------:R-:W-:Y:S01]  /*1700*/  SHF.L.U32 R97, R17.reuse, 0x10, RZ ;  /* 0x0000001011617819 */ /* 0x040fe200000006ff */
[----:B------:R-:W-:Y:S01]  /*1710*/  FMUL.FTZ R31, R36, R110 ;  /* 0x0000006e241f7220 */ /* 0x000fe20000410000 */
[----:B------:R-:W-:Y:S01]  /*1720*/  PRMT R15, R16, 0x7632, R15 ;  /* 0x00007632100f7816 */ /* 0x000fe2000000000f */
[----:B------:R-:W-:Y:S01]  /*1730*/  FADD.FTZ R16, -R40, 1 ;  /* 0x3f80000028107421 */ /* 0x000fe20000010100 */
        /* <DEDUP_REMOVED lines=60> */
[----:B0-----:R-:W-:Y:S01]  /*1b00*/  IMAD.WIDE.U32 R22, R20, UR18, R2 ;  /* 0x0000001214167c25 */ /* 0x001fe2000f8e0002 */
[----:B------:R-:W-:-:S03]  /*1b10*/  PRMT R20, R6, 0x7632, R20 ;  /* 0x0000763206147816 */ /* 0x000fc60000000014 */
[----:B------:R-:W-:Y:S01]  /*1b20*/  IMAD R23, R21, UR18, R23 ;  /* 0x0000001215177c24 */ /* 0x000fe2000f8e0217 */
[----:B------:R-:W-:Y:S01]  /*1b30*/  SHF.L.U32 R21, R6, 0x10, RZ ;  /* 0x0000001006157819 */ /* 0x000fe200000006ff */
[----:B------:R0:W-:Y:S01]  /*1b40*/  STS.128 [R86], R16 ;  /* 0x0000001056007388 */ /* 0x0001e20000000c00 */
[----:B------:R-:W-:-:S03]  /*1b50*/  NOP ;  /* 0x0000000000007918 */ /* 0x000fc60000000000 */
[----:B------:R-:W1:Y:S01]  /*1b60*/  LDS.128 R12, [R86] ;  /* 0x00000000560c7984 */ /* 0x000e620000000c00 */
[C---:B0-----:R-:W-:Y:S02]  /*1b70*/  PRMT R16, R4.reuse, 0x7632, R16 ;  /* 0x0000763204107816 */ /* 0x041fe40000000010 */
[----:B------:R-:W-:Y:S02]  /*1b80*/  SHF.L.U32 R17, R4, 0x10, RZ ;  /* 0x0000001004117819 */ /* 0x000fe400000006ff */
[C---:B------:R-:W-:Y:S02]  /*1b90*/  PRMT R18, R5.reuse, 0x7632, R18 ;  /* 0x0000763205127816 */ /* 0x040fe40000000012 */
[----:B------:R-:W-:Y:S01]  /*1ba0*/  SHF.L.U32 R19, R5, 0x10, RZ ;  /* 0x0000001005137819 */ /* 0x000fe200000006ff */
[----:B------:R-:W-:-:S04]  /*1bb0*/  IMAD.WIDE.U32 R4, R43, UR4, R22 ;  /* 0x000000042b047c25 */ /* 0x000fc8000f8e0016 */
[----:B------:R-:W-:Y:S01]  /*1bc0*/  FMUL.FTZ R23, R30, R39 ;  /* 0x000000271e177220 */ /* 0x000fe20000410000 */
[----:B------:R-:W0:Y:S01]  /*1bd0*/  LDCU UR4, c[0x0][0x38c] ;  /* 0x00007180ff0477ac */ /* 0x000e220008000800 */
[----:B------:R-:W-:Y:S01]  /*1be0*/  IMAD R5, R43, UR5, R5 ;  /* 0x000000052b057c24 */ /* 0x000fe2000f8e0205 */
[----:B------:R-:W-:-:S04]  /*1bf0*/  LEA R6, P0, R4, R114, 0x1 ;  /* 0x0000007204067211 */ /* 0x000fc800078008ff */
[----:B------:R-:W-:-:S03]  /*1c00*/  LEA.HI.X R7, R4, R115, R5, 0x1, P0 ;  /* 0x0000007304077211 */ /* 0x000fc600000f0c05 */
        /* <DEDUP_REMOVED lines=20> */
[----:B------:R-:W3:Y:S01]  /*1d50*/  LDS.128 R4, [R86] ;  /* 0x0000000056047984 */ /* 0x000ee20000000c00 */
[----:B-1----:R-:W-:-:S04]  /*1d60*/  IMAD.WIDE.U32 R12, R14, UR18, R2 ;  /* 0x000000120e0c7c25 */ /* 0x002fc8000f8e0002 */
[----:B------:R-:W-:Y:S02]  /*1d70*/  IMAD R13, R15, UR18, R13 ;  /* 0x000000120f0d7c24 */ /* 0x000fe4000f8e020d */
[----:B--2---:R-:W-:-:S04]  /*1d80*/  IMAD.WIDE.U32 R12, R43, R40, R12 ;  /* 0x000000282b0c7225 */ /* 0x004fc800078e000c */
[----:B------:R-:W-:Y:S01]  /*1d90*/  IMAD R13, R43, R41, R13 ;  /* 0x000000292b0d7224 */ /* 0x000fe200078e020d */
[----:B------:R-:W-:-:S04]  /*1da0*/  LEA R14, P0, R12, UR6, 0x1 ;  /* 0x000000060c0e7c11 */ /* 0x000fc8000f8008ff */
[----:B------:R-:W-:-:S03]  /*1db0*/  LEA.HI.X R15, R12, UR7, R13, 0x1, P0 ;  /* 0x000000070c0f7c11 */ /* 0x000fc600080f0c0d */
[----:B------:R-:W-:-:S05]  /*1dc0*/  IMAD.WIDE.U32 R12, R65, 0x10, R14 ;  /* 0x00000010410c7825 */ /* 0x000fca00078e000e */
[----:B---3--:R2:W-:Y:S02]  /*1dd0*/  STG.E.128 desc[UR16][R12.64], R4 ;  /* 0x000000040c007986 */ /* 0x0085e4000c101d10 */
.L_x_17060:
[----:B------:R-:W-:Y:S01]  /*1de0*/  SHF.L.U32 R146, R146, 0x10, RZ ;  /* 0x0000001092927819 */ /* 0x000fe200000006ff */
[----:B------:R-:W-:Y:S01]  /*1df0*/  FFMA.FTZ R44, R23, R89, R44 ;  /* 0x00000059172c7223 */ /* 0x000fe2000001002c */
[----:B------:R-:W-:Y:S01]  /*1e00*/  SHF.L.U32 R144, R144, 0x10, RZ ;  /* 0x0000001090907819 */ /* 0x000fe200000006ff */
[----:B------:R-:W-:Y:S01]  /*1e10*/  BAR.SYNC.DEFER_BLOCKING 0x0 ;  /* 0x0000000000007b1d */ /* 0x000fe20000010000 */
[----:B------:R-:W-:Y:S01]  /*1e20*/  SHF.L.U32 R142, R142, 0x10, RZ ;  /* 0x000000108e8e7819 */ /* 0x000fe200000006ff */
[----:B------:R-:W-:Y:S01]  /*1e30*/  FFMA.FTZ R44, R31, R146, R44 ;  /* 0x000000921f2c7223 */ /* 0x000fe2000001002c */
[----:B0-----:R-:W-:Y:S01]  /*1e40*/  UISETP.GE.AND UP0, UPT, UR4, 0x1, UPT ;  /* 0x000000010400788c */ /* 0x001fe2000bf06270 */
        /* <DEDUP_REMOVED lines=11> */
[----:B------:R-:W-:Y:S01]  /*1f00*/  CS2R R92, SRZ ;  /* 0x00000000005c7805 */ /* 0x000fe2000001ff00 */
[--C-:B-----5:R-:W-:Y:S01]  /*1f10*/  FADD.FTZ R140, R17, R42.reuse ;  /* 0x0000002a118c7221 */ /* 0x120fe20000010000 */
[----:B------:R-:W-:Y:S01]  /*1f20*/  FADD.FTZ R138, R19, R42 ;  /* 0x0000002a138a7221 */ /* 0x000fe20000010000 */
[----:B-12---:R-:W-:Y:S01]  /*1f30*/  FFMA.FTZ R5, R35, R142, R44 ;  /* 0x0000008e23057223 */ /* 0x006fe2000001002c */
[--C-:B------:R-:W-:Y:S01]  /*1f40*/  FADD.FTZ R136, R21, R42.reuse ;  /* 0x0000002a15887221 */ /* 0x100fe20000010000 */
[--C-:B------:R-:W-:Y:S01]  /*1f50*/  FADD.FTZ R139, R139, R42.reuse ;  /* 0x0000002a8b8b7221 */ /* 0x100fe20000010000 */
[--C-:B------:R-:W-:Y:S01]  /*1f60*/  FADD.FTZ R137, R137, R42.reuse ;  /* 0x0000002a89897221 */ /* 0x100fe20000010000 */
[C---:B------:R-:W-:Y:S01]  /*1f70*/  FFMA.FTZ R5, R36.reuse, R91, R5 ;  /* 0x0000005b24057223 */ /* 0x040fe20000010005 */
        /* <DEDUP_REMOVED lines=27> */
[----:B------:R-:W-:Y:S01]  /*2130*/  FMUL.FTZ R115, R140, R89 ;  /* 0x000000598c737220 */ /* 0x000fe20000410000 */
[----:B------:R-:W-:Y:S01]  /*2140*/  LOP3.LUT R200, R2, 0x100, RZ, 0xc0, !PT ;  /* 0x0000010002c87812 */ /* 0x000fe200078ec0ff */
[----:B------:R-:W-:Y:S01]  /*2150*/  FMUL.FTZ R114, R137, R146 ;  /* 0x0000009289727220 */ /* 0x000fe20000410000 */
[----:B------:R-:W-:Y:S01]  /*2160*/  IADD3 R117, PT, PT, R84, -0x2, RZ ;  /* 0xfffffffe54757810 */ /* 0x000fe20007ffe0ff */
[----:B------:R-:W-:Y:S01]  /*2170*/  FMUL.FTZ R113, R138, R88 ;  /* 0x000000588a717220 */ /* 0x000fe20000410000 */
[----:B------:R-:W-:Y:S01]  /*2180*/  LEA R116, R87, R86, 0x4 ;  /* 0x0000005657747211 */ /* 0x000fe200078e20ff */
[----:B------:R-:W2:Y:S01]  /*2190*/  LDC.64 R30, c[0x0][0x440] ;  /* 0x00011000ff1e7b82 */ /* 0x000ea20000000a00 */
[----:B------:R-:W-:Y:S01]  /*21a0*/  FMUL.FTZ R112, R135, R144 ;  /* 0x0000009087707220 */ /* 0x000fe20000410000 */
[----:B------:R-:W-:Y:S01]  /*21b0*/  FMUL.FTZ R111, R136, R90 ;  /* 0x0000005a886f7220 */ /* 0x000fe20000410000 */
[----:B------:R-:W-:Y:S01]  /*21c0*/  FMUL.FTZ R110, R133, R142 ;  /* 0x0000008e856e7220 */ /* 0x000fe20000410000 */
[----:B------:R-:W-:Y:S01]  /*21d0*/  ISETP.EQ.AND P0, PT, R48, RZ, P0 ;  /* 0x000000ff3000720c */ /* 0x000fe20000702270 */
[----:B------:R-:W-:Y:S01]  /*21e0*/  FMUL.FTZ R109, R139, R91 ;  /* 0x0000005b8b6d7220 */ /* 0x000fe20000410000 */
[----:B------:R-:W-:Y:S01]  /*21f0*/  FMUL.FTZ R108, R134, R141 ;  /* 0x0000008d866c7220 */ /* 0x000fe20000410000 */
[----:B------:R-:W-:Y:S01]  /*2200*/  MOV R99, RZ ;  /* 0x000000ff00637202 */ /* 0x000fe20000000f00 */
[----:B------:R-:W3:Y:S01]  /*2210*/  LDC.64 R32, c[0x0][0x3a8] ;  /* 0x0000ea00ff207b82 */ /* 0x000ee20000000a00 */
[----:B------:R-:W-:Y:S01]  /*2220*/  LOP3.LUT R107, R107, 0x100, RZ, 0xc0, !PT ;  /* 0x000001006b6b7812 */ /* 0x000fe200078ec0ff */
[----:B------:R-:W4:Y:S01]  /*2230*/  LDCU UR7, c[0x0][0x394] ;  /* 0x00007280ff0777ac */ /* 0x000f220008000800 */
[----:B------:R-:W-:-:S02]  /*2240*/  IADD3 R106, PT, PT, R5, R48, RZ ;  /* 0x00000030056a7210 */ /* 0x000fc40007ffe0ff */
[----:B------:R-:W-:Y:S01]  /*2250*/  LEA.HI.X.SX32 R39, R5, RZ, 0x1, P1 ;  /* 0x000000ff05277211 */ /* 0x000fe200008f0eff */
[----:B------:R-:W0:Y:S02]  /*2260*/  LDCU UR8, c[0x0][0x38c] ;  /* 0x00007180ff0877ac */ /* 0x000e240008000800 */
[----:B------:R-:W0:Y:S01]  /*2270*/  LDC.64 R128, c[0x0][0x3e0] ;  /* 0x0000f800ff807b82 */ /* 0x000e220000000a00 */
[----:B------:R-:W-:-:S07]  /*2280*/  UMOV UR4, URZ ;  /* 0x000000ff00047c82 */ /* 0x000fce0008000000 */
[----:B------:R-:W0:Y:S08]  /*2290*/  LDC.64 R34, c[0x0][0x4d0] ;  /* 0x00013400ff227b82 */ /* 0x000e300000000a00 */
[----:B----4-:R-:W0:Y:S02]  /*22a0*/  LDC.64 R36, c[0x0][0x4f0] ;  /* 0x00013c00ff247b82 */ /* 0x010e240000000a00 */
.L_x_17109:
[----:B01----:R-:W-:-:S04]  /*22b0*/  IMAD.WIDE.U32 R4, R126, UR4, RZ ;  /* 0x000000047e047c25 */ /* 0x003fc8000f8e00ff */
[----:B------:R-:W-:Y:S01]  /*22c0*/  IMAD R5, R127, UR4, R5 ;  /* 0x000000047f057c24 */ /* 0x000fe2000f8e0205 */
[----:B------:R-:W-:-:S04]  /*22d0*/  LEA R12, P1, R4, R46, 0x1 ;  /* 0x0000002e040c7211 */ /* 0x000fc800078208ff */
[----:B------:R-:W-:-:S03]  /*22e0*/  LEA.HI.X R13, R4, R61, R5, 0x1, P1 ;  /* 0x0000003d040d7211 */ /* 0x000fc600008f0c05 */
[----:B------:R-:W-:-:S05]  /*22f0*/  IMAD.WIDE.U32 R12, R83, 0x10, R12 ;  /* 0x00000010530c7825 */ /* 0x000fca00078e000c */
[----:B------:R-:W4:Y:S04]  /*2300*/  LDG.E.128 R4, desc[UR16][R12.64] ;  /* 0x000000100c047981 */ /* 0x000f28000c1e1d00 */
[----:B------:R1:W5:Y:S02]  /*2310*/  LDG.E.128 R8, desc[UR16][R12.64+0x200] ;  /* 0x000200100c087981 */ /* 0x000364000c1e1d00 */
[----:B-1----:R-:W-:Y:S02]  /*2320*/  MOV R12, R24 ;  /* 0x00000018000c7202 */ /* 0x002fe40000000f00 */
[----:B------:R-:W-:-:S03]  /*2330*/  MOV R13, R55 ;  /* 0x00000037000d7202 */ /* 0x000fc60000000f00 */
[----:B---3--:R-:W-:-:S04]  /*2340*/  IMAD.WIDE.U32 R14, R32, UR4, R12 ;  /* 0x00000004200e7c25 */ /* 0x008fc8000f8e000c */
[----:B------:R-:W-:Y:S01]  /*2350*/  IMAD R15, R33, UR4, R15 ;  /* 0x00000004210f7c24 */ /* 0x000fe2000f8e020f */
[----:B--2---:R-:W-:-:S04]  /*2360*/  LEA R40, P1, R14, R30, 0x3 ;  /* 0x0000001e0e287211 */ /* 0x004fc800078218ff */
[----:B------:R-:W-:-:S06]  /*2370*/  LEA.HI.X R41, R14, R31, R15, 0x3, P1 ;  /* 0x0000001f0e297211 */ /* 0x000fcc00008f1c0f */
[----:B------:R-:W2:Y:S01]  /*2380*/  LDG.E.64 R40, desc[UR16][R40.64] ;  /* 0x0000001028287981 */ /* 0x000ea2000c1e1b00 */
[----:B0-----:R-:W-:-:S04]  /*2390*/  IMAD.WIDE.U32 R14, R128, UR4, RZ ;  /* 0x00000004800e7c25 */ /* 0x001fc8000f8e00ff */
[----:B------:R-:W-:Y:S01]  /*23a0*/  IMAD R15, R129, UR4, R15 ;  /* 0x00000004810f7c24 */ /* 0x000fe2000f8e020f */
[----:B------:R-:W-:-:S04]  /*23b0*/  LEA R16, P1, R14, R58, 0x1 ;  /* 0x0000003a0e107211 */ /* 0x000fc800078208ff */
[----:B------:R-:W-:-:S03]  /*23c0*/  LEA.HI.X R17, R14, R60, R15, 0x1, P1 ;  /* 0x0000003c0e117211 */ /* 0x000fc600008f0c0f */
[----:B------:R-:W-:Y:S01]  /*23d0*/  IMAD.WIDE.U32 R12, R83, 0x10, R16 ;  /* 0x00000010530c7825 */ /* 0x000fe200078e0010 */
[----:B----4-:R0:W-:Y:S04]  /*23e0*/  STS.128 [R86], R4 ;  /* 0x0000000456007388 */ /* 0x0101e80000000c00 */
[----:B-----5:R1:W-:Y:S01]  /*23f0*/  STS.128 [R86+0x200], R8 ;  /* 0x0002000856007388 */ /* 0x0203e20000000c00 */
[----:B------:R-:W-:-:S03]  /*2400*/  NOP ;  /* 0x0000000000007918 */ /* 0x000fc60000000000 */
[----:B------:R-:W3:Y:S04]  /*2410*/  LDG.E.128 R16, desc[UR16][R12.64] ;  /* 0x000000100c107981 */ /* 0x000ee8000c1e1d00 */
[----:B------:R4:W5:Y:S01]  /*2420*/  LDG.E.128 R20, desc[UR16][R12.64+0x200] ;  /* 0x000200100c147981 */ /* 0x000962000c1e1d00 */
[----:B------:R-:W4:Y:S01]  /*2430*/  S2UR UR6, SR_CgaCtaId ;  /* 0x00000000000679c3 */ /* 0x000f220000008800 */
[C---:B------:R-:W-:Y:S01]  /*2440*/  ISETP.NE.AND P2, PT, R48.reuse, RZ, PT ;  /* 0x000000ff3000720c */ /* 0x040fe20003f45270 */
[----:B------:R-:W-:Y:S01]  /*2450*/  UMOV UR5, 0x400 ;  /* 0x0000040000057882 */ /* 0x000fe20000000000 */
[----:B------:R-:W-:Y:S01]  /*2460*/  ISETP.NE.AND P1, PT, R48, 0x1f, PT ;  /* 0x0000001f3000780c */ /* 0x000fe20003f25270 */
[----:B------:R-:W-:Y:S01]  /*2470*/  BSSY.RECONVERGENT B0, `(.L_x_17062) ;  /* 0x000009a000007945 */ /* 0x000fe20003800200 */
[----:B--2---:R-:W-:Y:S01]  /*2480*/  FMUL.FTZ R159, R40, 1.4426950216293334961 ;  /* 0x3fb8aa3b289f7820 */ /* 0x004fe20000410000 */
[-C--:B------:R-:W-:Y:S01]  /*2490*/  FMUL.FTZ R14, R137, R41.reuse ;  /* 0x00000029890e7220 */ /* 0x080fe20000410000 */
[-C--:B0-----:R-:W-:Y:S01]  /*24a0*/  FMUL.FTZ R5, R138, R41.reuse ;  /* 0x000000298a057220 */ /* 0x081fe20000410000 */
[----:B------:R-:W-:Y:S01]  /*24b0*/  FMUL.FTZ R6, R135, R41 ;  /* 0x0000002987067220 */ /* 0x000fe20000410000 */
[-C--:B------:R-:W-:Y:S01]  /*24c0*/  FMUL.FTZ R4, R137, R159.reuse ;  /* 0x0000009f89047220 */ /* 0x080fe20000410000 */
[----:B------:R-:W-:Y:S01]  /*24d0*/  FMUL.RZ R15, R14, 0.15915493667125701904 ;  /* 0x3e22f9830e0f7820 */ /* 0x000fe2000040c000 */
[----:B------:R-:W-:Y:S01]  /*24e0*/  FMUL.RZ R7, R5, 0.15915493667125701904 ;  /* 0x3e22f98305077820 */ /* 0x000fe2000040c000 */
[-C--:B------:R-:W-:Y:S01]  /*24f0*/  FMUL.FTZ R5, R138, R159.reuse ;  /* 0x0000009f8a057220 */ /* 0x080fe20000410000 */
[----:B------:R0:W-:Y:S01]  /*2500*/  MUFU.EX2 R145, R4 ;  /* 0x0000000400917308 */ /* 0x0001e20000000800 */
[----:B-1----:R-:W-:Y:S01]  /*2510*/  FMUL.RZ R8, R6, 0.15915493667125701904 ;  /* 0x3e22f98306087820 */ /* 0x002fe2000040c000 */
[----:B------:R-:W-:Y:S01]  /*2520*/  FMUL.FTZ R6, R135, R159 ;  /* 0x0000009f87067220 */ /* 0x000fe20000410000 */
[----:B----4-:R-:W-:-:S05]  /*2530*/  ULEA UR5, UR6, UR5, 0x18 ;  /* 0x0000000506057291 */ /* 0x010fca000f8ec0ff */
[----:B------:R-:W1:Y:S01]  /*2540*/  MUFU.COS R148, R15 ;  /* 0x0000000f00947308 */ /* 0x000e620000000000 */
[----:B0-----:R-:W-:-:S04]  /*2550*/  FMUL.FTZ R4, R136, R41 ;  /* 0x0000002988047220 */ /* 0x001fc80000410000 */
[----:B------:R-:W-:Y:S01]  /*2560*/  FMUL.RZ R9, R4, 0.15915493667125701904 ;  /* 0x3e22f98304097820 */ /* 0x000fe2000040c000 */
[----:B------:R-:W-:Y:S02]  /*2570*/  FMUL.FTZ R4, R136, R159 ;  /* 0x0000009f88047220 */ /* 0x000fe40000410000 */
[----:B------:R-:W0:Y:S08]  /*2580*/  MUFU.SIN R14, R15 ;  /* 0x0000000f000e7308 */ /* 0x000e300000000400 */
[----:B------:R-:W-:Y:S01]  /*2590*/  MUFU.COS R12, R7 ;  /* 0x00000007000c7308 */ /* 0x000fe20000000000 */
[----:B-1----:R-:W-:-:S07]  /*25a0*/  FMUL.FTZ R143, R145, R148 ;  /* 0x00000094918f7220 */ /* 0x002fce0000410000 */
[----:B------:R1:W2:Y:S01]  /*25b0*/  MUFU.EX2 R147, R5 ;  /* 0x0000000500937308 */ /* 0x0002a20000000800 */
[----:B0-----:R-:W-:-:S07]  /*25c0*/  FMUL.FTZ R145, R145, R14 ;  /* 0x0000000e91917220 */ /* 0x001fce0000410000 */
[----:B------:R-:W-:Y:S01]  /*25d0*/  MUFU.SIN R152, R8 ;  /* 0x0000000800987308 */ /* 0x000fe20000000400 */
[----:B-1----:R-:W-:-:S07]  /*25e0*/  FMUL.FTZ R5, R133, R41 ;  /* 0x0000002985057220 */ /* 0x002fce0000410000 */
[----:B------:R0:W-:Y:S01]  /*25f0*/  MUFU.COS R158, R8 ;  /* 0x00000008009e7308 */ /* 0x0001e20000000000 */
[----:B--2---:R-:W-:-:S07]  /*2600*/  FMUL.FTZ R148, R147, R12 ;  /* 0x0000000c93947220 */ /* 0x004fce0000410000 */
[----:B------:R1:W2:Y:S01]  /*2610*/  MUFU.SIN R150, R7 ;  /* 0x0000000700967308 */ /* 0x0002a20000000400 */
[----:B0-----:R-:W-:-:S07]  /*2620*/  FMUL.FTZ R8, R139, R159 ;  /* 0x0000009f8b087220 */ /* 0x001fce0000410000 */
[----:B------:R0:W4:Y:S01]  /*2630*/  MUFU.EX2 R157, R6 ;  /* 0x00000006009d7308 */ /* 0x0001220000000800 */
[----:B-1----:R-:W-:Y:S01]  /*2640*/  FMUL.RZ R7, R5, 0.15915493667125701904 ;  /* 0x3e22f98305077820 */ /* 0x002fe2000040c000 */
[----:B------:R-:W-:-:S06]  /*2650*/  FMUL.FTZ R5, R133, R159 ;  /* 0x0000009f85057220 */ /* 0x000fcc0000410000 */
[----:B------:R1:W-:Y:S01]  /*2660*/  MUFU.EX2 R155, R4 ;  /* 0x00000004009b7308 */ /* 0x0003e20000000800 */
[----:B0-----:R-:W-:Y:S01]  /*2670*/  FMUL.FTZ R6, R139, R41 ;  /* 0x000000298b067220 */ /* 0x001fe20000410000 */
[----:B--2---:R-:W-:-:S03]  /*2680*/  FMUL.FTZ R147, R147, R150 ;  /* 0x0000009693937220 */ /* 0x004fc60000410000 */
[----:B------:R-:W-:-:S03]  /*2690*/  FMUL.RZ R13, R6, 0.15915493667125701904 ;  /* 0x3e22f983060d7820 */ /* 0x000fc6000040c000 */
[----:B------:R-:W-:Y:S01]  /*26a0*/  MUFU.SIN R154, R9 ;  /* 0x00000009009a7308 */ /* 0x000fe20000000400 */
[----:B-1----:R-:W-:Y:S01]  /*26b0*/  FMUL.FTZ R4, R134, R41 ;  /* 0x0000002986047220 */ /* 0x002fe20000410000 */
[C---:B----4-:R-:W-:Y:S01]  /*26c0*/  FMUL.FTZ R158, R157.reuse, R158 ;  /* 0x0000009e9d9e7220 */ /* 0x050fe20000410000 */
        /* <DEDUP_REMOVED lines=14> */
[----:B------:R-:W-:Y:S01]  /*27b0*/  MUFU.SIN R164, R13 ;  /* 0x0000000d00a47308 */ /* 0x000fe20000000400 */
[----:B--2---:R-:W2:Y:S01]  /*27c0*/  LDS.128 R8, [R116+0x10] ;  /* 0x0000100074087984 */ /* 0x004ea20000000c00 */
[C---:B-1----:R-:W-:Y:S01]  /*27d0*/  FMUL.FTZ R154, R153.reuse, R162 ;  /* 0x000000a2999a7220 */ /* 0x042fe20000410000 */
[----:B------:R-:W-:Y:S01]  /*27e0*/  FMUL.FTZ R153, R153, R160 ;  /* 0x000000a099997220 */ /* 0x000fe20000410000 */
[----:B------:R-:W-:Y:S01]  /*27f0*/  FMUL.FTZ R160, R140, R159 ;  /* 0x0000009f8ca07220 */ /* 0x000fe20000410000 */
[----:B------:R-:W-:-:S03]  /*2800*/  IADD3 R159, PT, PT, R200, UR4, RZ ;  /* 0x00000004c89f7c10 */ /* 0x000fc6000fffe0ff */
[----:B------:R-:W1:Y:S08]  /*2810*/  MUFU.COS R166, R13 ;  /* 0x0000000d00a67308 */ /* 0x000e700000000000 */
[----:B------:R-:W-:Y:S08]  /*2820*/  MUFU.SIN R168, R15 ;  /* 0x0000000f00a87308 */ /* 0x000ff00000000400 */
[----:B------:R-:W4:Y:S01]  /*2830*/  MUFU.COS R170, R15 ;  /* 0x0000000f00aa7308 */ /* 0x000f220000000000 */
[C---:B-1----:R-:W-:Y:S01]  /*2840*/  FMUL.FTZ R152, R151.reuse, R166 ;  /* 0x000000a697987220 */ /* 0x042fe20000410000 */
[----:B------:R-:W-:-:S06]  /*2850*/  FMUL.FTZ R151, R151, R164 ;  /* 0x000000a497977220 */ /* 0x000fcc0000410000 */
[----:B------:R-:W-:Y:S01]  /*2860*/  MUFU.SIN R177, R161 ;  /* 0x000000a100b17308 */ /* 0x000fe20000000400 */
[----:B0-----:R-:W-:Y:S02]  /*2870*/  PRMT R163, R4, 0x7632, R163 ;  /* 0x0000763204a37816 */ /* 0x001fe400000000a3 */
[----:B------:R-:W-:Y:S02]  /*2880*/  PRMT R169, R7, 0x7632, R169 ;  /* 0x0000763207a97816 */ /* 0x000fe400000000a9 */
[----:B------:R-:W-:Y:S02]  /*2890*/  PRMT R171, R5, 0x7632, R171 ;  /* 0x0000763205ab7816 */ /* 0x000fe400000000ab */
[----:B------:R-:W-:Y:S01]  /*28a0*/  SHF.L.U32 R163, R163, 0x10, RZ ;  /* 0x00000010a3a37819 */ /* 0x000fe200000006ff */
[----:B------:R0:W-:Y:S01]  /*28b0*/  MUFU.COS R179, R161 ;  /* 0x000000a100b37308 */ /* 0x0001e20000000000 */
[C---:B----4-:R-:W-:Y:S01]  /*28c0*/  FMUL.FTZ R150, R149.reuse, R170 ;  /* 0x000000aa95967220 */ /* 0x050fe20000410000 */
[----:B------:R-:W-:Y:S01]  /*28d0*/  FMUL.FTZ R149, R149, R168 ;  /* 0x000000a895957220 */ /* 0x000fe20000410000 */
[----:B------:R-:W-:-:S02]  /*28e0*/  PRMT R170, R6, 0x7632, R170 ;  /* 0x0000763206aa7816 */ /* 0x000fc400000000aa */
[----:B--2---:R-:W-:Y:S02]  /*28f0*/  PRMT R168, R8, 0x7632, R168 ;  /* 0x0000763208a87816 */ /* 0x004fe400000000a8 */
[----:B------:R-:W-:Y:S01]  /*2900*/  PRMT R167, R9, 0x7632, R167 ;  /* 0x0000763209a77816 */ /* 0x000fe200000000a7 */
[----:B------:R1:W2:Y:S01]  /*2910*/  MUFU.EX2 R164, R160 ;  /* 0x000000a000a47308 */ /* 0x0002a20000000800 */
[C---:B------:R-:W-:Y:S02]  /*2920*/  PRMT R166, R10.reuse, 0x7632, R166 ;  /* 0x000076320aa67816 */ /* 0x040fe400000000a6 */
[----:B------:R-:W-:Y:S02]  /*2930*/  SHF.L.U32 R162, R10, 0x10, RZ ;  /* 0x000000100aa27819 */ /* 0x000fe400000006ff */
[C---:B------:R-:W-:Y:S02]  /*2940*/  PRMT R165, R11.reuse, 0x7632, R165 ;  /* 0x000076320ba57816 */ /* 0x040fe400000000a5 */
[----:B0-----:R-:W-:-:S02]  /*2950*/  SHF.L.U32 R161, R11, 0x10, RZ ;  /* 0x000000100ba17819 */ /* 0x001fc400000006ff */
[----:B-1----:R-:W-:Y:S02]  /*2960*/  SHF.L.U32 R160, R9, 0x10, RZ ;  /* 0x0000001009a07819 */ /* 0x002fe400000006ff */
[----:B------:R-:W-:Y:S02]  /*2970*/  SHF.L.U32 R171, R171, 0x10, RZ ;  /* 0x00000010abab7819 */ /* 0x000fe400000006ff */
[----:B------:R-:W-:Y:S02]  /*2980*/  SHF.L.U32 R170, R170, 0x10, RZ ;  /* 0x00000010aaaa7819 */ /* 0x000fe400000006ff */
[----:B------:R-:W-:Y:S01]  /*2990*/  SHF.L.U32 R169, R169, 0x10, RZ ;  /* 0x00000010a9a97819 */ /* 0x000fe200000006ff */
[----:B--2---:R-:W-:Y:S01]  /*29a0*/  FMUL.FTZ R9, R164, R177 ;  /* 0x000000b1a4097220 */ /* 0x004fe20000410000 */
[----:B------:R-:W-:Y:S02]  /*29b0*/  SHF.L.U32 R168, R168, 0x10, RZ ;  /* 0x00000010a8a87819 */ /* 0x000fe400000006ff */
[----:B------:R-:W-:-:S02]  /*29c0*/  SHF.L.U32 R167, R167, 0x10, RZ ;  /* 0x00000010a7a77819 */ /* 0x000fc400000006ff */
[----:B------:R-:W-:Y:S02]  /*29d0*/  SHF.L.U32 R166, R166, 0x10, RZ ;  /* 0x00000010a6a67819 */ /* 0x000fe400000006ff */
[----:B------:R-:W-:Y:S01]  /*29e0*/  SHF.L.U32 R165, R165, 0x10, RZ ;  /* 0x00000010a5a57819 */ /* 0x000fe200000006ff */
[----:B---3--:R-:W-:Y:S04]  /*29f0*/  STS.128 [R86+0x420], R16 ;  /* 0x0004201056007388 */ /* 0x008fe80000000c00 */
[----:B-----5:R0:W-:Y:S01]  /*2a00*/  STS.128 [R86+0x620], R20 ;  /* 0x0006201456007388 */ /* 0x0201e20000000c00 */
[----:B------:R-:W-:-:S03]  /*2a10*/  NOP ;  /* 0x0000000000007918 */ /* 0x000fc60000000000 */
[----:B------:R-:W1:Y:S04]  /*2a20*/  LDS.128 R12, [R116+0x420] ;  /* 0x00042000740c7984 */ /* 0x000e680000000c00 */
[----:B------:R-:W2:Y:S01]  /*2a30*/  LDS.128 R16, [R116+0x430] ;  /* 0x0004300074107984 */ /* 0x000ea20000000c00 */
[----:B0-----:R-:W-:Y:S02]  /*2a40*/  P2R R20, PR, RZ, 0x4 ;  /* 0x00000004ff147803 */ /* 0x001fe40000000000 */
[----:B------:R-:W-:Y:S02]  /*2a50*/  SHF.L.U32 R20, R4, 0x10, RZ ;  /* 0x0000001004147819 */ /* 0x000fe400000006ff */
[----:B------:R-:W-:Y:S02]  /*2a60*/  SEL R4, R159, R64, !P2 ;  /* 0x000000409f047207 */ /* 0x000fe40005000000 */
[----:B------:R-:W-:-:S02]  /*2a70*/  SHF.L.U32 R23, R7, 0x10, RZ ;  /* 0x0000001007177819 */ /* 0x000fc400000006ff */
[----:B------:R-:W-:Y:S02]  /*2a80*/  SHF.L.U32 R21, R5, 0x10, RZ ;  /* 0x0000001005157819 */ /* 0x000fe400000006ff */
[----:B------:R-:W-:Y:S02]  /*2a90*/  SHF.L.U32 R22, R6, 0x10, RZ ;  /* 0x0000001006167819 */ /* 0x000fe400000006ff */
[----:B------:R-:W-:Y:S01]  /*2aa0*/  SHF.L.U32 R159, R8, 0x10, RZ ;  /* 0x00000010089f7819 */ /* 0x000fe200000006ff */
[----:B------:R-:W-:Y:S01]  /*2ab0*/  FMUL.FTZ R8, R164, R179 ;  /* 0x000000b3a4087220 */ /* 0x000fe20000410000 */
[----:B------:R-:W-:-:S05]  /*2ac0*/  LEA R7, R4, UR5, 0x3 ;  /* 0x0000000504077c11 */ /* 0x000fca000f8e18ff */
[----:B------:R0:W-:Y:S01]  /*2ad0*/  STS.64 [R7+0x1d10], R8 ;  /* 0x001d100807007388 */ /* 0x0001e20000000a00 */
[C---:B-1----:R-:W-:Y:S02]  /*2ae0*/  PRMT R4, R12.reuse, 0x7632, R4 ;  /* 0x000076320c047816 */ /* 0x042fe40000000004 */
        /* <DEDUP_REMOVED lines=19> */
[----:B0-----:R-:W-:Y:S02]  /*2c20*/  SHF.L.U32 R7, R4, 0x10, RZ ;  /* 0x0000001004077819 */ /* 0x001fe400000006ff */
[----:B------:R-:W-:Y:S02]  /*2c30*/  SHF.L.U32 R185, R18, 0x10, RZ ;  /* 0x0000001012b97819 */ /* 0x000fe400000006ff */
        /* <DEDUP_REMOVED lines=28> */
.L_x_17063:
[----:B------:R0:W1:Y:S02]  /*2e00*/  LDS.64 R10, [R175+0x2d18] ;  /* 0x002d1800af0a7984 */ /* 0x0000640000000a00 */
.L_x_17064:
[----:B------:R-:W-:Y:S05]  /*2e10*/  BSYNC.RECONVERGENT B0 ;  /* 0x0000000000007941 */ /* 0x000fea0003800200 */
.L_x_17062:
        /* <DEDUP_REMOVED lines=37> */
[CC--:B------:R-:W-:Y:S01]  /*3070*/  FMUL.FTZ R7, R157.reuse, R5.reuse ;  /* 0x000000059d077220 */ /* 0x0c0fe20000410000 */
        /* <DEDUP_REMOVED lines=11> */
[C---:B------:R-:W-:Y:S01]  /*3130*/  FMUL.FTZ R15, R155.reuse, R14 ;  /* 0x0000000e9b0f7220 */ /* 0x040fe20000410000 */
[-C--:B------:R-:W-:Y:S01]  /*3140*/  FMUL.FTZ R17, R155, R6.reuse ;  /* 0x000000069b117220 */ /* 0x080fe20000410000 */
[C---:B------:R-:W-:Y:S01]  /*3150*/  FMUL.FTZ R7, R147.reuse, R5 ;  /* 0x0000000593077220 */ /* 0x040fe20000410000 */
[----:B------:R-:W-:Y:S01]  /*3160*/  ISETP.GE.AND P4, PT, R84, UR7, PT ;  /* 0x0000000754007c0c */ /* 0x000fe2000bf86270 */
[C---:B------:R-:W-:Y:S01]  /*3170*/  FFMA.FTZ R15, R156.reuse, R6, -R15 ;  /* 0x000000069c0f7223 */ /* 0x040fe2000001080f */
[----:B------:R-:W-:Y:S01]  /*3180*/  FFMA.FTZ R14, R156, R14, R17 ;  /* 0x0000000e9c0e7223 */ /* 0x000fe20000010011 */
[-C--:B------:R-:W-:Y:S01]  /*3190*/  FFMA.FTZ R6, R148, R4.reuse, R7 ;  /* 0x0000000494067223 */ /* 0x080fe20000010007 */
[----:B------:R-:W-:Y:S01]  /*31a0*/  FMUL.FTZ R7, R147, R4 ;  /* 0x0000000493077220 */ /* 0x000fe20000410000 */
[C---:B------:R-:W-:Y:S01]  /*31b0*/  FFMA.FTZ R4, R90.reuse, R203, R15 ;  /* 0x000000cb5a047223 */ /* 0x040fe2000001000f */
[----:B------:R-:W-:Y:S01]  /*31c0*/  FFMA.FTZ R14, R90, R205, R14 ;  /* 0x000000cd5a0e7223 */ /* 0x000fe2000001000e */
[----:B------:R-:W-:Y:S01]  /*31d0*/  ISETP.GT.U32.AND P2, PT, R173, 0x1b, PT ;  /* 0x0000001bad00780c */ /* 0x000fe20003f44070 */
[----:B------:R-:W-:Y:S01]  /*31e0*/  FFMA.FTZ R7, R148, R5, -R7 ;  /* 0x0000000594077223 */ /* 0x000fe20000010807 */
[----:B------:R-:W-:Y:S01]  /*31f0*/  FMUL.FTZ R5, R157, R6 ;  /* 0x000000069d057220 */ /* 0x000fe20000410000 */
[----:B------:R-:W-:Y:S01]  /*3200*/  FMUL.FTZ R17, R153, R4 ;  /* 0x0000000499117220 */ /* 0x000fe20000410000 */
[----:B------:R-:W-:Y:S01]  /*3210*/  ISETP.GT.U32.AND P3, PT, R173, 0x17, PT ;  /* 0x00000017ad00780c */ /* 0x000fe20003f64070 */
[-C--:B------:R-:W-:Y:S01]  /*3220*/  FMUL.FTZ R15, R157, R7.reuse ;  /* 0x000000079d0f7220 */ /* 0x080fe20000410000 */
[----:B------:R-:W-:Y:S01]  /*3230*/  FFMA.FTZ R5, R158, R7, -R5 ;  /* 0x000000079e057223 */ /* 0x000fe20000010805 */
[-C--:B------:R-:W-:Y:S01]  /*3240*/  FMUL.FTZ R7, R153, R14.reuse ;  /* 0x0000000e99077220 */ /* 0x080fe20000410000 */
[----:B------:R-:W-:Y:S01]  /*3250*/  FFMA.FTZ R17, R154, R14, R17 ;  /* 0x0000000e9a117223 */ /* 0x000fe20000010011 */
[----:B------:R-:W-:Y:S01]  /*3260*/  FFMA.FTZ R15, R158, R6, R15 ;  /* 0x000000069e0f7223 */ /* 0x000fe2000001000f */
[----:B------:R-:W-:Y:S01]  /*3270*/  ISETP.NE.OR P4, PT, R48, RZ, P4 ;  /* 0x000000ff3000720c */ /* 0x000fe20002785670 */
        /* <DEDUP_REMOVED lines=10> */
[----:B------:R-:W-:Y:S01]  /*3320*/  FMUL.FTZ R5, R153, R7 ;  /* 0x0000000799057220 */ /* 0x000fe20000410000 */
[----:B------:R-:W-:Y:S01]  /*3330*/  ISETP.GT.U32.AND P5, PT, R173, 0xf, PT ;  /* 0x0000000fad00780c */ /* 0x000fe20003fa4070 */
[----:B------:R-:W-:Y:S01]  /*3340*/  FFMA.FTZ R15, R152, R17, R15 ;  /* 0x00000011980f7223 */ /* 0x000fe2000001000f */
[----:B------:R-:W-:Y:S01]  /*3350*/  FFMA.FTZ R14, R91, R196, R14 ;  /* 0x000000c45b0e7223 */ /* 0x000fe2000001000e */
[-C--:B------:R-:W-:Y:S01]  /*3360*/  FFMA.FTZ R6, R154, R4.reuse, R5 ;  /* 0x000000049a067223 */ /* 0x080fe20000010005 */
[----:B------:R-:W-:Y:S01]  /*3370*/  FMUL.FTZ R5, R153, R4 ;  /* 0x0000000499057220 */ /* 0x000fe20000410000 */
[----:B------:R-:W-:Y:S01]  /*3380*/  FFMA.FTZ R4, R91, R198, R15 ;  /* 0x000000c65b047223 */ /* 0x000fe2000001000f */
[----:B------:R-:W-:-:S02]  /*3390*/  FMUL.FTZ R17, R149, R14 ;  /* 0x0000000e95117220 */ /* 0x000fc40000410000 */
[----:B------:R-:W-:Y:S01]  /*33a0*/  FFMA.FTZ R5, R154, R7, -R5 ;  /* 0x000000079a057223 */ /* 0x000fe20000010805 */
[----:B------:R-:W-:-:S03]  /*33b0*/  FMUL.FTZ R7, R151, R6 ;  /* 0x0000000697077220 */ /* 0x000fc60000410000 */
[-C--:B------:R-:W-:Y:S01]  /*33c0*/  FMUL.FTZ R15, R151, R5.reuse ;  /* 0x00000005970f7220 */ /* 0x080fe20000410000 */
[----:B------:R-:W-:Y:S01]  /*33d0*/  FFMA.FTZ R7, R152, R5, -R7 ;  /* 0x0000000598077223 */ /* 0x000fe20000010807 */
[CC--:B------:R-:W-:Y:S01]  /*33e0*/  FMUL.FTZ R5, R149.reuse, R4.reuse ;  /* 0x0000000495057220 */ /* 0x0c0fe20000410000 */
[----:B------:R-:W-:Y:S01]  /*33f0*/  FFMA.FTZ R4, R150, R4, R17 ;  /* 0x0000000496047223 */ /* 0x000fe20000010011 */
[----:B------:R-:W-:Y:S01]  /*3400*/  FFMA.FTZ R6, R152, R6, R15 ;  /* 0x0000000698067223 */ /* 0x000fe2000001000f */
[----:B------:R-:W-:Y:S01]  /*3410*/  FMUL.FTZ R15, R149, R7 ;  /* 0x00000007950f7220 */ /* 0x000fe20000410000 */
[C---:B------:R-:W-:Y:S01]  /*3420*/  FFMA.FTZ R5, R150.reuse, R14, -R5 ;  /* 0x0000000e96057223 */ /* 0x040fe20000010805 */
[----:B------:R-:W-:Y:S01]  /*3430*/  FFMA.FTZ R14, R141, R174, R4 ;  /* 0x000000ae8d0e7223 */ /* 0x000fe20000010004 */
        /* <DEDUP_REMOVED lines=31> */
[C---:B------:R-:W-:Y:S01]  /*3630*/  FMUL.FTZ R7, R149.reuse, R190 ;  /* 0x000000be95077220 */ /* 0x040fe20000410000 */
[----:B------:R-:W-:Y:S01]  /*3640*/  FMUL.FTZ R19, R149, R188 ;  /* 0x000000bc95137220 */ /* 0x000fe20000410000 */
[----:B------:R-:W0:Y:S01]  /*3650*/  SHFL.UP PT, R202, R14, 0x4, RZ ;  /* 0x048000000eca7989 */ /* 0x000e2200000e00ff */
[----:B-----5:R-:W-:Y:S01]  /*3660*/  @P1 FFMA.FTZ R15, R15, R4, R6 ;  /* 0x000000040f0f1223 */ /* 0x020fe20000010006 */
[C---:B------:R-:W-:Y:S01]  /*3670*/  FFMA.FTZ R6, R150.reuse, R188, R7 ;  /* 0x000000bc96067223 */ /* 0x040fe20000010007 */
[----:B------:R-:W-:Y:S01]  /*3680*/  @P1 FFMA.FTZ R17, R17, R4, -R5 ;  /* 0x0000000411111223 */ /* 0x000fe20000010805 */
[----:B------:R-:W2:Y:S01]  /*3690*/  SHFL.UP PT, R18, R16, 0x4, RZ ;  /* 0x0480000010127989 */ /* 0x000ea200000e00ff */
[-C--:B-1----:R-:W-:Y:S01]  /*36a0*/  FMUL.FTZ R5, R149, R11.reuse ;  /* 0x0000000b95057220 */ /* 0x082fe20000410000 */
[C---:B------:R-:W-:Y:S01]  /*36b0*/  FMUL.FTZ R4, R150.reuse, R11 ;  /* 0x0000000b96047220 */ /* 0x040fe20000410000 */
[C---:B------:R-:W-:Y:S01]  /*36c0*/  FFMA.FTZ R204, R150.reuse, R190, -R19 ;  /* 0x000000be96cc7223 */ /* 0x040fe20000010813 */
[----:B------:R-:W-:Y:S01]  /*36d0*/  FADD.FTZ R19, R185, R6 ;  /* 0x00000006b9137221 */ /* 0x000fe20000010000 */
[-C--:B------:R-:W-:Y:S01]  /*36e0*/  FFMA.FTZ R5, R150, R10.reuse, -R5 ;  /* 0x0000000a96057223 */ /* 0x080fe20000010805 */
[----:B------:R-:W1:Y:S01]  /*36f0*/  SHFL.UP PT, R6, R15, 0x4, RZ ;  /* 0x048000000f067989 */ /* 0x000e6200000e00ff */
[----:B------:R-:W-:Y:S01]  /*3700*/  FFMA.FTZ R7, -R149, R10, -R4 ;  /* 0x0000000a95077223 */ /* 0x000fe20000010904 */
[----:B------:R-:W-:Y:S01]  /*3710*/  FADD.FTZ R204, R189, R204 ;  /* 0x000000ccbdcc7221 */ /* 0x000fe20000010000 */
[C---:B------:R-:W-:Y:S01]  /*3720*/  FMUL.FTZ R211, R151.reuse, R5 ;  /* 0x0000000597d37220 */ /* 0x040fe20000410000 */
[----:B------:R-:W3:Y:S01]  /*3730*/  SHFL.UP PT, R4, R17, 0x4, RZ ;  /* 0x0480000011047989 */ /* 0x000ee200000e00ff */
[C---:B------:R-:W-:Y:S01]  /*3740*/  FMUL.FTZ R213, R151.reuse, R19 ;  /* 0x0000001397d57220 */ /* 0x040fe20000410000 */
[CC--:B------:R-:W-:Y:S01]  /*3750*/  FMUL.FTZ R206, R151.reuse, R7.reuse ;  /* 0x0000000797ce7220 */ /* 0x0c0fe20000410000 */
[C---:B------:R-:W-:Y:S01]  /*3760*/  FFMA.FTZ R211, R152.reuse, R7, -R211 ;  /* 0x0000000798d37223 */ /* 0x040fe200000108d3 */
[-C--:B------:R-:W-:Y:S01]  /*3770*/  FMUL.FTZ R208, R151, R204.reuse ;  /* 0x000000cc97d07220 */ /* 0x080fe20000410000 */
[C---:B------:R-:W-:Y:S01]  /*3780*/  FFMA.FTZ R204, R152.reuse, R204, -R213 ;  /* 0x000000cc98cc7223 */ /* 0x040fe200000108d5 */
[----:B------:R-:W-:Y:S01]  /*3790*/  ISETP.GE.AND P1, PT, R87, 0x4, PT ;  /* 0x000000045700780c */ /* 0x000fe20003f26270 */
[C---:B------:R-:W-:Y:S01]  /*37a0*/  FFMA.FTZ R206, R152.reuse, R5, R206 ;  /* 0x0000000598ce7223 */ /* 0x040fe200000100ce */
[----:B------:R-:W-:Y:S01]  /*37b0*/  FMUL.FTZ R5, R153, R211 ;  /* 0x000000d399057220 */ /* 0x000fe20000410000 */
[----:B------:R-:W-:Y:S01]  /*37c0*/  FFMA.FTZ R19, R152, R19, R208 ;  /* 0x0000001398137223 */ /* 0x000fe200000100d0 */
[----:B------:R-:W-:Y:S01]  /*37d0*/  FADD.FTZ R208, R187, R204 ;  /* 0x000000ccbbd07221 */ /* 0x000fe20000010000 */
[----:B0-----:R-:W-:Y:S01]  /*37e0*/  FMUL.FTZ R204, R17, R202 ;  /* 0x000000ca11cc7220 */ /* 0x001fe20000410000 */
[-C--:B------:R-:W-:Y:S01]  /*37f0*/  FFMA.FTZ R210, R154, R206.reuse, R5 ;  /* 0x000000ce9ad27223 */ /* 0x080fe20000010005 */
[----:B------:R-:W-:Y:S01]  /*3800*/  FMUL.FTZ R5, R153, R206 ;  /* 0x000000ce99057220 */ /* 0x000fe20000410000 */
[C---:B------:R-:W-:Y:S01]  /*3810*/  FMUL.FTZ R202, R15.reuse, R202 ;  /* 0x000000ca0fca7220 */ /* 0x040fe20000410000 */
[-C--:B--2---:R-:W-:Y:S01]  /*3820*/  FFMA.FTZ R7, R15, R18.reuse, R204 ;  /* 0x000000120f077223 */ /* 0x084fe200000100cc */
[----:B------:R-:W-:Y:S01]  /*3830*/  FADD.FTZ R19, R184, R19 ;  /* 0x00000013b8137221 */ /* 0x000fe20000010000 */
[----:B------:R-:W-:Y:S01]  /*3840*/  FFMA.FTZ R211, R154, R211, -R5 ;  /* 0x000000d39ad37223 */ /* 0x000fe20000010805 */
[----:B------:R-:W-:Y:S01]  /*3850*/  FFMA.FTZ R5, R17, R18, -R202 ;  /* 0x0000001211057223 */ /* 0x000fe200000108ca */
[----:B------:R-:W-:Y:S01]  /*3860*/  @P1 FADD.FTZ R14, R14, R7 ;  /* 0x000000070e0e1221 */ /* 0x000fe20000010000 */
[----:B------:R-:W-:Y:S01]  /*3870*/  FMUL.FTZ R206, R153, R208 ;  /* 0x000000d099ce7220 */ /* 0x000fe20000410000 */
[-C--:B-1----:R-:W-:Y:S01]  /*3880*/  FMUL.FTZ R18, R17, R6.reuse ;  /* 0x0000000611127220 */ /* 0x082fe20000410000 */
[----:B------:R-:W-:Y:S01]  /*3890*/  @P1 FADD.FTZ R16, R16, R5 ;  /* 0x0000000510101221 */ /* 0x000fe20000010000 */
[----:B------:R-:W-:Y:S01]  /*38a0*/  FMUL.FTZ R6, R15, R6 ;  /* 0x000000060f067220 */ /* 0x000fe20000410000 */
[CC--:B------:R-:W-:Y:S01]  /*38b0*/  FFMA.FTZ R206, R154.reuse, R19.reuse, R206 ;  /* 0x000000139ace7223 */ /* 0x0c0fe200000100ce */
[----:B------:R-:W0:Y:S01]  /*38c0*/  SHFL.UP PT, R202, R14, 0x8, RZ ;  /* 0x050000000eca7989 */ /* 0x000e2200000e00ff */
[----:B------:R-:W-:Y:S01]  /*38d0*/  FMUL.FTZ R19, R153, R19 ;  /* 0x0000001399137220 */ /* 0x000fe20000410000 */
[-C--:B---3--:R-:W-:Y:S01]  /*38e0*/  @P1 FFMA.FTZ R15, R15, R4.reuse, R18 ;  /* 0x000000040f0f1223 */ /* 0x088fe20000010012 */
[----:B------:R-:W-:Y:S01]  /*38f0*/  @P1 FFMA.FTZ R17, R17, R4, -R6 ;  /* 0x0000000411111223 */ /* 0x000fe20000010806 */
[----:B------:R-:W1:Y:S01]  /*3900*/  SHFL.UP PT, R18, R16, 0x8, RZ ;  /* 0x0500000010127989 */ /* 0x000e6200000e00ff */
[----:B------:R-:W-:Y:S01]  /*3910*/  FFMA.FTZ R19, R154, R208, -R19 ;  /* 0x000000d09a137223 */ /* 0x000fe20000010813 */
[----:B------:R-:W-:Y:S01]  /*3920*/  FMUL.FTZ R5, R155, R211 ;  /* 0x000000d39b057220 */ /* 0x000fe20000410000 */
[----:B------:R-:W-:Y:S01]  /*3930*/  FADD.FTZ R206, R181, R206 ;  /* 0x000000ceb5ce7221 */ /* 0x000fe20000010000 */
        /* <DEDUP_REMOVED lines=11> */
[CC--:B------:R-:W-:Y:S01]  /*39f0*/  FMUL.FTZ R211, R157.reuse, R5.reuse ;  /* 0x000000059dd37220 */ /* 0x0c0fe20000410000 */
[-C--:B------:R-:W-:Y:S01]  /*3a00*/  FMUL.FTZ R19, R157, R204.reuse ;  /* 0x000000cc9d137220 */ /* 0x080fe20000410000 */
[----:B------:R-:W-:Y:S01]  /*3a10*/  FADD.FTZ R7, R180, R7 ;  /* 0x00000007b4077221 */ /* 0x000fe20000010000 */
[----:B------:R-:W-:Y:S01]  /*3a20*/  FADD.FTZ R208, R183, R208 ;  /* 0x000000d0b7d07221 */ /* 0x000fe20000010000 */
[C---:B------:R-:W-:Y:S01]  /*3a30*/  FFMA.FTZ R211, R158.reuse, R204, -R211 ;  /* 0x000000cc9ed37223 */ /* 0x040fe200000108d3 */
[C---:B------:R-:W-:Y:S01]  /*3a40*/  FFMA.FTZ R210, R158.reuse, R5, R19 ;  /* 0x000000059ed27223 */ /* 0x040fe20000010013 */
[----:B0-----:R-:W-:Y:S01]  /*3a50*/  FMUL.FTZ R204, R17, R202 ;  /* 0x000000ca11cc7220 */ /* 0x001fe20000410000 */
[CC--:B------:R-:W-:Y:S01]  /*3a60*/  FMUL.FTZ R5, R157.reuse, R7.reuse ;  /* 0x000000079d057220 */ /* 0x0c0fe20000410000 */
[----:B------:R-:W-:Y:S01]  /*3a70*/  FMUL.FTZ R206, R157, R208 ;  /* 0x000000d09dce7220 */ /* 0x000fe20000410000 */
[C---:B------:R-:W-:Y:S01]  /*3a80*/  FMUL.FTZ R202, R15.reuse, R202 ;  /* 0x000000ca0fca7220 */ /* 0x040fe20000410000 */
[C---:B-1----:R-:W-:Y:S01]  /*3a90*/  FFMA.FTZ R19, R15.reuse, R18, R204 ;  /* 0x000000120f137223 */ /* 0x042fe200000100cc */
[C---:B------:R-:W-:Y:S01]  /*3aa0*/  FFMA.FTZ R215, R158.reuse, R208, -R5 ;  /* 0x000000d09ed77223 */ /* 0x040fe20000010805 */
[----:B------:R-:W-:Y:S01]  /*3ab0*/  FFMA.FTZ R213, R158, R7, R206 ;  /* 0x000000079ed57223 */ /* 0x000fe200000100ce */
        /* <DEDUP_REMOVED lines=9> */
[----:B------:R-:W-:Y:S01]  /*3b50*/  FADD.FTZ R215, R182, R215 ;  /* 0x000000d7b6d77221 */ /* 0x000fe20000010000 */
[C---:B------:R-:W-:Y:S01]  /*3b60*/  FMUL.FTZ R212, R147.reuse, R213 ;  /* 0x000000d593d47220 */ /* 0x040fe20000410000 */
[C---:B------:R-:W-:Y:S01]  /*3b70*/  FMUL.FTZ R5, R147.reuse, R211 ;  /* 0x000000d393057220 */ /* 0x040fe20000410000 */
[----:B------:R-:W1:Y:S01]  /*3b80*/  SHFL.UP PT, R6, R15, 0x10, RZ ;  /* 0x060000000f067989 */ /* 0x000e6200000e00ff */
[CC--:B------:R-:W-:Y:S01]  /*3b90*/  FMUL.FTZ R208, R147.reuse, R215.reuse ;  /* 0x000000d793d07220 */ /* 0x0c0fe20000410000 */
[C---:B------:R-:W-:Y:S01]  /*3ba0*/  FFMA.FTZ R212, R148.reuse, R215, -R212 ;  /* 0x000000d794d47223 */ /* 0x040fe200000108d4 */
[-C--:B------:R-:W-:Y:S01]  /*3bb0*/  FMUL.FTZ R204, R147, R210.reuse ;  /* 0x000000d293cc7220 */ /* 0x080fe20000410000 */
[----:B------:R-:W2:Y:S01]  /*3bc0*/  SHFL.UP PT, R18, R16, 0x10, RZ ;  /* 0x0600000010127989 */ /* 0x000ea200000e00ff */
[C---:B------:R-:W-:Y:S01]  /*3bd0*/  FFMA.FTZ R208, R148.reuse, R213, R208 ;  /* 0x000000d594d07223 */ /* 0x040fe200000100d0 */
[----:B------:R-:W-:Y:S01]  /*3be0*/  FADD.FTZ R212, R179, R212 ;  /* 0x000000d4b3d47221 */ /* 0x000fe20000010000 */
[C---:B------:R-:W-:Y:S01]  /*3bf0*/  FFMA.FTZ R202, R148.reuse, R210, R5 ;  /* 0x000000d294ca7223 */ /* 0x040fe20000010005 */
[----:B------:R-:W3:Y:S01]  /*3c00*/  SHFL.UP PT, R4, R17, 0x10, RZ ;  /* 0x0600000011047989 */ /* 0x000ee200000e00ff */
[----:B------:R-:W-:Y:S01]  /*3c10*/  ISETP.GE.AND P1, PT, R87, 0x10, PT ;  /* 0x000000105700780c */ /* 0x000fe20003f26270 */
[----:B------:R-:W-:Y:S01]  /*3c20*/  FADD.FTZ R208, R177, R208 ;  /* 0x000000d0b1d07221 */ /* 0x000fe20000010000 */
[C---:B------:R-:W-:Y:S01]  /*3c30*/  FMUL.FTZ R7, R145.reuse, R212 ;  /* 0x000000d491077220 */ /* 0x040fe20000410000 */
[----:B------:R-:W-:Y:S01]  /*3c40*/  FFMA.FTZ R204, R148, R211, -R204 ;  /* 0x000000d394cc7223 */ /* 0x000fe200000108cc */
[C---:B------:R-:W-:Y:S01]  /*3c50*/  FMUL.FTZ R5, R145.reuse, R202 ;  /* 0x000000ca91057220 */ /* 0x040fe20000410000 */
[-C--:B------:R-:W-:Y:S01]  /*3c60*/  FMUL.FTZ R19, R145, R208.reuse ;  /* 0x000000d091137220 */ /* 0x080fe20000410000 */
[----:B------:R-:W-:Y:S01]  /*3c70*/  FFMA.FTZ R213, R143, R208, R7 ;  /* 0x000000d08fd57223 */ /* 0x000fe20000010007 */
[-C--:B------:R-:W-:Y:S01]  /*3c80*/  FMUL.FTZ R210, R145, R204.reuse ;  /* 0x000000cc91d27220 */ /* 0x080fe20000410000 */
[C---:B------:R-:W-:Y:S01]  /*3c90*/  FFMA.FTZ R204, R143.reuse, R204, -R5 ;  /* 0x000000cc8fcc7223 */ /* 0x040fe20000010805 */
[----:B------:R-:W-:Y:S01]  /*3ca0*/  FFMA.FTZ R215, R143, R212, -R19 ;  /* 0x000000d48fd77223 */ /* 0x000fe20000010813 */
[-C--:B0-----:R-:W-:Y:S01]  /*3cb0*/  FMUL.FTZ R208, R15, R206.reuse ;  /* 0x000000ce0fd07220 */ /* 0x081fe20000410000 */
[----:B------:R-:W-:Y:S01]  /*3cc0*/  FMUL.FTZ R206, R17, R206 ;  /* 0x000000ce11ce7220 */ /* 0x000fe20000410000 */
[----:B------:R-:W-:Y:S01]  /*3cd0*/  FFMA.FTZ R202, R143, R202, R210 ;  /* 0x000000ca8fca7223 */ /* 0x000fe200000100d2 */
[----:B------:R0:W0:Y:S01]  /*3ce0*/  SHFL.DOWN PT, R217, R204, 0x1, 0x1f ;  /* 0x08201f00ccd97f89 */ /* 0x00002200000e0000 */
        /* <DEDUP_REMOVED lines=23> */
[----:B--234-:R-:W-:Y:S05]  /*3e60*/  @!P6 BRA `(.L_x_17066) ;  /* 0x000000000028e947 */ /* 0x01cfea0003800000 */
[-C--:B0-----:R-:W-:Y:S01]  /*3e70*/  FMUL.FTZ R19, R204, R215.reuse ;  /* 0x000000d7cc137220 */ /* 0x081fe20000410000 */
[----:B------:R-:W-:Y:S01]  /*3e80*/  FMUL.FTZ R215, R202, R215 ;  /* 0x000000d7cad77220 */ /* 0x000fe20000410000 */
[-C--:B-1----:R-:W-:Y:S01]  /*3e90*/  FMUL.FTZ R13, R204, R217.reuse ;  /* 0x000000d9cc0d7220 */ /* 0x082fe20000410000 */
[C---:B------:R-:W-:Y:S01]  /*3ea0*/  FMUL.FTZ R17, R202.reuse, R217 ;  /* 0x000000d9ca117220 */ /* 0x040fe20000410000 */
[-C--:B------:R-:W-:Y:S01]  /*3eb0*/  FFMA.FTZ R19, R202, R214.reuse, -R19 ;  /* 0x000000d6ca137223 */ /* 0x080fe20000010813 */
[----:B------:R-:W-:Y:S01]  /*3ec0*/  FFMA.FTZ R215, R204, R214, R215 ;  /* 0x000000d6ccd77223 */ /* 0x000fe200000100d7 */
[C---:B------:R-:W-:Y:S01]  /*3ed0*/  FFMA.FTZ R202, R18.reuse, R202, -R13 ;  /* 0x000000ca12ca7223 */ /* 0x040fe2000001080d */
[----:B------:R-:W-:Y:S01]  /*3ee0*/  FFMA.FTZ R204, R18, R204, R17 ;  /* 0x000000cc12cc7223 */ /* 0x000fe20000010011 */
[----:B------:R-:W-:Y:S01]  /*3ef0*/  FADD.FTZ R208, R208, R19 ;  /* 0x00000013d0d07221 */ /* 0x000fe20000010000 */
[----:B------:R-:W-:-:S07]  /*3f00*/  FADD.FTZ R206, R206, R215 ;  /* 0x000000d7cece7221 */ /* 0x000fce0000010000 */
.L_x_17066:
[----:B------:R-:W-:Y:S05]  /*3f10*/  BSYNC.RECONVERGENT B0 ;  /* 0x0000000000007941 */ /* 0x000fea0003800200 */
.L_x_17065:
[----:B------:R-:W2:Y:S01]  /*3f20*/  @!P4 LDS.128 R4, [UR6+0x2e10] ;  /* 0x002e1006ff04c984 */ /* 0x000ea20008000c00 */
[----:B------:R-:W-:Y:S03]  /*3f30*/  BSSY.RECONVERGENT B0, `(.L_x_17067) ;  /* 0x0000010000007945 */ /* 0x000fe60003800200 */
[----:B-1----:R1:W3:Y:S04]  /*3f40*/  SHFL.DOWN PT, R14, R202, 0x2, 0x1f ;  /* 0x08401f00ca0e7f89 */ /* 0x0022e800000e0000 */
[----:B------:R1:W4:Y:S04]  /*3f50*/  SHFL.DOWN PT, R17, R204, 0x2, 0x1f ;  /* 0x08401f00cc117f89 */ /* 0x00032800000e0000 */
[----:B------:R1:W1:Y:S04]  /*3f60*/  SHFL.DOWN PT, R16, R208, 0x2, 0x1f ;  /* 0x08401f00d0107f89 */ /* 0x00026800000e0000 */
[----:B0-----:R0:W0:Y:S01]  /*3f70*/  SHFL.DOWN PT, R215, R206, 0x2, 0x1f ;  /* 0x08401f00ced77f89 */ /* 0x00102200000e0000 */
[----:B------:R-:W-:Y:S05]  /*3f80*/  @P1 BRA `(.L_x_17068) ;  /* 0x0000000000281947 */ /* 0x000fea0003800000 */
[-C--:B0-----:R-:W-:Y:S01]  /*3f90*/  FMUL.FTZ R19, R204, R215.reuse ;  /* 0x000000d7cc137220 */ /* 0x081fe20000410000 */
[----:B------:R-:W-:Y:S01]  /*3fa0*/  FMUL.FTZ R215, R202, R215 ;  /* 0x000000d7cad77220 */ /* 0x000fe20000410000 */
[-C--:B----4-:R-:W-:Y:S01]  /*3fb0*/  FMUL.FTZ R13, R204, R17.reuse ;  /* 0x00000011cc0d7220 */ /* 0x090fe20000410000 */
[C---:B------:R-:W-:Y:S01]  /*3fc0*/  FMUL.FTZ R17, R202.reuse, R17 ;  /* 0x00000011ca117220 */ /* 0x040fe20000410000 */
[-C--:B-1----:R-:W-:Y:S01]  /*3fd0*/  FFMA.FTZ R19, R202, R16.reuse, -R19 ;  /* 0x00000010ca137223 */ /* 0x082fe20000010813 */
[----:B------:R-:W-:Y:S01]  /*3fe0*/  FFMA.FTZ R215, R204, R16, R215 ;  /* 0x00000010ccd77223 */ /* 0x000fe200000100d7 */
[-C--:B---3--:R-:W-:Y:S01]  /*3ff0*/  FFMA.FTZ R202, R202, R14.reuse, -R13 ;  /* 0x0000000ecaca7223 */ /* 0x088fe2000001080d */
[----:B------:R-:W-:Y:S01]  /*4000*/  FFMA.FTZ R204, R204, R14, R17 ;  /* 0x0000000ecccc7223 */ /* 0x000fe20000010011 */
[----:B------:R-:W-:Y:S01]  /*4010*/  FADD.FTZ R208, R208, R19 ;  /* 0x00000013d0d07221 */ /* 0x000fe20000010000 */
[----:B------:R-:W-:-:S07]  /*4020*/  FADD.FTZ R206, R206, R215 ;  /* 0x000000d7cece7221 */ /* 0x000fce0000010000 */
.L_x_17068:
[----:B------:R-:W-:Y:S05]  /*4030*/  BSYNC.RECONVERGENT B0 ;  /* 0x0000000000007941 */ /* 0x000fea0003800200 */
.L_x_17067:
[----:B---3--:R3:W2:Y:S01]  /*4040*/  SHFL.DOWN PT, R14, R202, 0x4, 0x1f ;  /* 0x08801f00ca0e7f89 */ /* 0x0086a200000e0000 */
[----:B------:R-:W-:Y:S03]  /*4050*/  BSSY.RECONVERGENT B0, `(.L_x_17069) ;  /* 0x000000f000007945 */ /* 0x000fe60003800200 */
[----:B----4-:R3:W4:Y:S04]  /*4060*/  SHFL.DOWN PT, R17, R204, 0x4, 0x1f ;  /* 0x08801f00cc117f89 */ /* 0x01072800000e0000 */
[----:B-1----:R3:W1:Y:S04]  /*4070*/  SHFL.DOWN PT, R16, R208, 0x4, 0x1f ;  /* 0x08801f00d0107f89 */ /* 0x00266800000e0000 */
        /* <DEDUP_REMOVED lines=8> */
[-C--:B--23--:R-:W-:Y:S01]  /*4100*/  FFMA.FTZ R202, R202, R14.reuse, -R13 ;  /* 0x0000000ecaca7223 */ /* 0x08cfe2000001080d */
[----:B------:R-:W-:Y:S01]  /*4110*/  FFMA.FTZ R204, R204, R14, R17 ;  /* 0x0000000ecccc7223 */ /* 0x000fe20000010011 */
[----:B------:R-:W-:Y:S01]  /*4120*/  FADD.FTZ R208, R208, R19 ;  /* 0x00000013d0d07221 */ /* 0x000fe20000010000 */
[----:B------:R-:W-:-:S07]  /*4130*/  FADD.FTZ R206, R206, R215 ;  /* 0x000000d7cece7221 */ /* 0x000fce0000010000 */
.L_x_17070:
[----:B------:R-:W-:Y:S05]  /*4140*/  BSYNC.RECONVERGENT B0 ;  /* 0x0000000000007941 */ /* 0x000fea0003800200 */
.L_x_17069:
[----:B--2---:R2:W2:Y:S01]  /*4150*/  SHFL.DOWN PT, R14, R202, 0x8, 0x1f ;  /* 0x09001f00ca0e7f89 */ /* 0x0044a200000e0000 */
[----:B------:R-:W-:Y:S03]  /*4160*/  BSSY.RECONVERGENT B0, `(.L_x_17071) ;  /* 0x000000f000007945 */ /* 0x000fe60003800200 */
[----:B----4-:R4:W2:Y:S04]  /*4170*/  SHFL.DOWN PT, R17, R204, 0x8, 0x1f ;  /* 0x09001f00cc117f89 */ /* 0x0108a800000e0000 */
[----:B-1----:R4:W1:Y:S04]  /*4180*/  SHFL.DOWN PT, R16, R208, 0x8, 0x1f ;  /* 0x09001f00d0107f89 */ /* 0x00286800000e0000 */
[----:B0-----:R4:W0:Y:S01]  /*4190*/  SHFL.DOWN PT, R215, R206, 0x8, 0x1f ;  /* 0x09001f00ced77f89 */ /* 0x00182200000e0000 */
[----:B------:R-:W-:Y:S05]  /*41a0*/  @P3 BRA `(.L_x_17072) ;  /* 0x0000000000283947 */ /* 0x000fea0003800000 */
[-C--:B0-----:R-:W-:Y:S01]  /*41b0*/  FMUL.FTZ R19, R204, R215.reuse ;  /* 0x000000d7cc137220 */ /* 0x081fe20000410000 */
[----:B------:R-:W-:Y:S01]  /*41c0*/  FMUL.FTZ R215, R202, R215 ;  /* 0x000000d7cad77220 */ /* 0x000fe20000410000 */
[-C--:B--2---:R-:W-:Y:S01]  /*41d0*/  FMUL.FTZ R13, R204, R17.reuse ;  /* 0x00000011cc0d7220 */ /* 0x084fe20000410000 */
[C---:B------:R-:W-:Y:S01]  /*41e0*/  FMUL.FTZ R17, R202.reuse, R17 ;  /* 0x00000011ca117220 */ /* 0x040fe20000410000 */
[-C--:B-1----:R-:W-:Y:S01]  /*41f0*/  FFMA.FTZ R19, R202, R16.reuse, -R19 ;  /* 0x00000010ca137223 */ /* 0x082fe20000010813 */
[----:B------:R-:W-:Y:S01]  /*4200*/  FFMA.FTZ R215, R204, R16, R215 ;  /* 0x00000010ccd77223 */ /* 0x000fe200000100d7 */
[-C--:B---3--:R-:W-:Y:S01]  /*4210*/  FFMA.FTZ R202, R202, R14.reuse, -R13 ;  /* 0x0000000ecaca7223 */ /* 0x088fe2000001080d */
[----:B----4-:R-:W-:Y:S01]  /*4220*/  FFMA.FTZ R204, R204, R14, R17 ;  /* 0x0000000ecccc7223 */ /* 0x010fe20000010011 */
[----:B------:R-:W-:Y:S01]  /*4230*/  FADD.FTZ R208, R208, R19 ;  /* 0x00000013d0d07221 */ /* 0x000fe20000010000 */
[----:B------:R-:W-:-:S07]  /*4240*/  FADD.FTZ R206, R206, R215 ;  /* 0x000000d7cece7221 */ /* 0x000fce0000010000 */
.L_x_17072:
[----:B------:R-:W-:Y:S05]  /*4250*/  BSYNC.RECONVERGENT B0 ;  /* 0x0000000000007941 */ /* 0x000fea0003800200 */
.L_x_17071:
[----:B--2---:R2:W2:Y:S01]  /*4260*/  SHFL.DOWN PT, R14, R202, 0x10, 0x1f ;  /* 0x0a001f00ca0e7f89 */ /* 0x0044a200000e0000 */
[----:B------:R-:W-:Y:S03]  /*4270*/  BSSY.RECONVERGENT B0, `(.L_x_17073) ;  /* 0x000000f000007945 */ /* 0x000fe60003800200 */
[----:B------:R0:W2:Y:S04]  /*4280*/  SHFL.DOWN PT, R17, R204, 0x10, 0x1f ;  /* 0x0a001f00cc117f89 */ /* 0x0000a800000e0000 */
        /* <DEDUP_REMOVED lines=13> */
.L_x_17074:
[----:B------:R-:W-:Y:S05]  /*4360*/  BSYNC.RECONVERGENT B0 ;  /* 0x0000000000007941 */ /* 0x000fea0003800200 */
.L_x_17073:
[----:B------:R-:W-:Y:S01]  /*4370*/  SHFL.DOWN PT, R219, R202, 0x1, 0x1f ;  /* 0x08201f00cadb7f89 */ /* 0x000fe200000e0000 */
[----:B------:R-:W-:Y:S01]  /*4380*/  ISETP.NE.AND P4, PT, R48, RZ, PT ;  /* 0x000000ff3000720c */ /* 0x000fe20003f85270 */
[--C-:B-12---:R-:W-:Y:S01]  /*4390*/  IMAD.WIDE.U32 R16, R34, UR4, R38.reuse ;  /* 0x0000000422107c25 */ /* 0x106fe2000f8e0026 */
[----:B------:R-:W-:Y:S01]  /*43a0*/  ISETP.NE.AND P1, PT, R48, 0x1f, PT ;  /* 0x0000001f3000780c */ /* 0x000fe20003f25270 */
[----:B------:R-:W1:Y:S02]  /*43b0*/  SHFL.IDX PT, R216, R7, RZ, 0x1f ;  /* 0x00001fff07d87589 */ /* 0x000e6400000e0000 */
[----:B------:R-:W-:Y:S01]  /*43c0*/  FMUL.FTZ R13, R15, R211 ;  /* 0x000000d30f0d7220 */ /* 0x000fe20000410000 */
[----:B------:R-:W-:-:S04]  /*43d0*/  IMAD.WIDE.U32 R18, R36, UR4, R38 ;  /* 0x0000000424127c25 */ /* 0x000fc8000f8e0026 */
[C---:B------:R-:W-:Y:S01]  /*43e0*/  FMUL.FTZ R214, R12.reuse, R211 ;  /* 0x000000d30cd67220 */ /* 0x040fe20000410000 */
[----:B------:R-:W2:Y:S01]  /*43f0*/  SHFL.DOWN PT, R221, R204, 0x1, 0x1f ;  /* 0x08201f00ccdd7f89 */ /* 0x000ea200000e0000 */
[----:B------:R-:W-:Y:S01]  /*4400*/  BSSY.RECONVERGENT B0, `(.L_x_17075) ;  /* 0x0000130000007945 */ /* 0x000fe20003800200 */
[----:B------:R-:W-:Y:S02]  /*4410*/  IMAD R217, R35, UR4, R17 ;  /* 0x0000000423d97c24 */ /* 0x000fe4000f8e0211 */
[-C--:B------:R-:W-:Y:S01]  /*4420*/  FFMA.FTZ R17, R12, R210.reuse, -R13 ;  /* 0x000000d20c117223 */ /* 0x080fe2000001080d */
[----:B0-----:R-:W0:Y:S01]  /*4430*/  SHFL.IDX PT, R215, R6, RZ, 0x1f ;  /* 0x00001fff06d77589 */ /* 0x001e2200000e0000 */
[----:B------:R-:W-:Y:S01]  /*4440*/  IMAD R19, R37, UR4, R19 ;  /* 0x0000000425137c24 */ /* 0x000fe2000f8e0213 */
[----:B------:R-:W-:Y:S01]  /*4450*/  LEA R14, P3, R18, R49, 0x2 ;  /* 0x00000031120e7211 */ /* 0x000fe200078610ff */
[----:B------:R-:W-:Y:S01]  /*4460*/  FFMA.FTZ R214, R15, R210, R214 ;  /* 0x000000d20fd67223 */ /* 0x000fe200000100d6 */
[----:B------:R-:W5:Y:S01]  /*4470*/  SHFL.DOWN PT, R225, R206, 0x1, 0x1f ;  /* 0x08201f00cee17f89 */ /* 0x000f6200000e0000 */
[----:B------:R-:W-:Y:S01]  /*4480*/  LEA R12, P2, R16, R45, 0x2 ;  /* 0x0000002d100c7211 */ /* 0x000fe200078410ff */
[----:B------:R-:W-:Y:S01]  /*4490*/  @P4 FADD.FTZ R210, R212, R17 ;  /* 0x00000011d4d24221 */ /* 0x000fe20000010000 */
[----:B------:R-:W-:Y:S01]  /*44a0*/  LEA.HI.X R15, R18, R51, R19, 0x2, P3 ;  /* 0x00000033120f7211 */ /* 0x000fe200018f1413 */
[----:B------:R-:W5:Y:S01]  /*44b0*/  SHFL.DOWN PT, R223, R208, 0x1, 0x1f ;  /* 0x08201f00d0df7f89 */ /* 0x000f6200000e0000 */
[----:B------:R-:W-:Y:S01]  /*44c0*/  @P4 FADD.FTZ R211, R213, R214 ;  /* 0x000000d6d5d34221 */ /* 0x000fe20000010000 */
[----:B------:R-:W-:Y:S01]  /*44d0*/  LEA.HI.X R13, R16, R47, R217, 0x2, P2 ;  /* 0x0000002f100d7211 */ /* 0x000fe200010f14d9 */
[C---:B------:R-:W-:Y:S01]  /*44e0*/  FMUL.FTZ R17, R9.reuse, R210 ;  /* 0x000000d209117220 */ /* 0x040fe20000410000 */
[----:B---34-:R-:W3:Y:S01]  /*44f0*/  SHFL.IDX PT, R204, R204, RZ, 0x1f ;  /* 0x00001fffcccc7589 */ /* 0x018ee200000e0000 */
[-C--:B------:R-:W-:Y:S01]  /*4500*/  FMUL.FTZ R9, R9, R211.reuse ;  /* 0x000000d309097220 */ /* 0x080fe20000410000 */
[----:B------:R-:W-:Y:S01]  /*4510*/  ISETP.NE.AND P2, PT, R48, RZ, PT ;  /* 0x000000ff3000720c */ /* 0x000fe20003f45270 */
[C---:B------:R-:W-:Y:S01]  /*4520*/  FFMA.FTZ R17, R8.reuse, R211, R17 ;  /* 0x000000d308117223 */ /* 0x040fe20000010011 */
[----:B-1----:R-:W-:Y:S01]  /*4530*/  @P1 FMUL.FTZ R18, R219, R216 ;  /* 0x000000d8db121220 */ /* 0x002fe20000410000 */
[----:B------:R-:W-:Y:S01]  /*4540*/  FFMA.FTZ R9, R8, R210, -R9 ;  /* 0x000000d208097223 */ /* 0x000fe20000010809 */
[----:B------:R-:W1:Y:S01]  /*4550*/  SHFL.IDX PT, R202, R202, RZ, 0x1f ;  /* 0x00001fffcaca7589 */ /* 0x000e6200000e0000 */
[----:B------:R-:W-:Y:S01]  /*4560*/  FADD.FTZ R8, R194, R17 ;  /* 0x00000011c2087221 */ /* 0x000fe20000010000 */
[----:B--2---:R-:W-:-:S02]  /*4570*/  @P1 FMUL.FTZ R16, R221, R216 ;  /* 0x000000d8dd101220 */ /* 0x004fc40000410000 */
[----:B------:R-:W2:Y:S01]  /*4580*/  SHFL.IDX PT, R208, R208, RZ, 0x1f ;  /* 0x00001fffd0d07589 */ /* 0x000ea200000e0000 */
[-C--:B0-----:R-:W-:Y:S01]  /*4590*/  @P1 FFMA.FTZ R18, R221, R215.reuse, R18 ;  /* 0x000000d7dd121223 */ /* 0x081fe20000010012 */
[----:B------:R-:W-:Y:S02]  /*45a0*/  @P1 FFMA.FTZ R16, R219, R215, -R16 ;  /* 0x000000d7db101223 */ /* 0x000fe40000010810 */
[----:B------:R-:W0:Y:S01]  /*45b0*/  SHFL.IDX PT, R206, R206, RZ, 0x1f ;  /* 0x00001fffcece7589 */ /* 0x000e2200000e0000 */
[----:B-----5:R-:W-:Y:S01]  /*45c0*/  @P1 FADD.FTZ R216, R225, R18 ;  /* 0x00000012e1d81221 */ /* 0x020fe20000010000 */
[----:B------:R-:W-:Y:S01]  /*45d0*/  FMUL.FTZ R18, R145, R8 ;  /* 0x0000000891127220 */ /* 0x000fe20000410000 */
[----:B------:R-:W-:Y:S01]  /*45e0*/  @P1 FADD.FTZ R215, R223, R16 ;  /* 0x00000010dfd71221 */ /* 0x000fe20000010000 */
[----:B------:R-:W-:Y:S01]  /*45f0*/  FADD.FTZ R16, R192, R9 ;  /* 0x00000009c0107221 */ /* 0x000fe20000010000 */
[CC--:B------:R-:W-:Y:S02]  /*4600*/  FMUL.FTZ R192, R216.reuse, R11.reuse ;  /* 0x0000000bd8c07220 */ /* 0x0c0fe40000410000 */
[----:B------:R-:W-:Y:S01]  /*4610*/  FMUL.FTZ R17, R215, R11 ;  /* 0x0000000bd7117220 */ /* 0x000fe20000410000 */
[----:B------:R-:W-:Y:S01]  /*4620*/  FMUL.FTZ R11, R145, R16 ;  /* 0x00000010910b7220 */ /* 0x000fe20000410000 */
[----:B------:R-:W-:Y:S01]  /*4630*/  FFMA.FTZ R215, R215, R10, R192 ;  /* 0x0000000ad7d77223 */ /* 0x000fe200000100c0 */
[C---:B------:R-:W-:Y:S01]  /*4640*/  FFMA.FTZ R9, R143.reuse, R16, -R18 ;  /* 0x000000108f097223 */ /* 0x040fe20000010812 */
[----:B------:R-:W-:Y:S01]  /*4650*/  FFMA.FTZ R17, R216, R10, -R17 ;  /* 0x0000000ad8117223 */ /* 0x000fe20000010811 */
[----:B------:R-:W-:Y:S01]  /*4660*/  FFMA.FTZ R10, R143, R8, R11 ;  /* 0x000000088f0a7223 */ /* 0x000fe2000001000b */
        /* <DEDUP_REMOVED lines=17> */
[-C--:B------:R-:W-:Y:S01]  /*4780*/  FMUL.FTZ R9, R157, R10.reuse ;  /* 0x0000000a9d097220 */ /* 0x080fe20000410000 */
        /* <DEDUP_REMOVED lines=38> */
[C---:B------:R-:W-:Y:S01]  /*49f0*/  FFMA.FTZ R11, R158.reuse, R154, -R11 ;  /* 0x0000009a9e0b7223 */ /* 0x040fe2000001080b */
[----:B------:R-:W-:Y:S01]  /*4a00*/  FMUL.FTZ R197, R133, R18 ;  /* 0x0000001285c57220 */ /* 0x000fe20000410000 */
[----:B------:R-:W-:Y:S01]  /*4a10*/  FFMA.FTZ R157, R158, R180, R157 ;  /* 0x000000b49e9d7223 */ /* 0x000fe2000001009d */
[----:B------:R-:W-:Y:S01]  /*4a20*/  FFMA.FTZ R158, R152, R207, R17 ;  /* 0x000000cf989e7223 */ /* 0x000fe20000010011 */
[----:B------:R-:W-:Y:S01]  /*4a30*/  FADD.FTZ R11, R182, R11 ;  /* 0x0000000bb60b7221 */ /* 0x000fe20000010000 */
[----:B------:R-:W-:Y:S01]  /*4a40*/  FFMA.FTZ R156, R152, R209, -R156 ;  /* 0x000000d1989c7223 */ /* 0x000fe2000001089c */
[----:B------:R-:W-:Y:S01]  /*4a50*/  FADD.FTZ R17, R178, R157 ;  /* 0x0000009db2117221 */ /* 0x000fe20000010000 */
[----:B------:R-:W-:Y:S01]  /*4a60*/  FFMA.FTZ R198, R91, R198, R158 ;  /* 0x000000c65bc67223 */ /* 0x000fe2000001009e */
[----:B------:R-:W-:Y:S01]  /*4a70*/  FMUL.FTZ R19, R147, R11 ;  /* 0x0000000b93137220 */ /* 0x000fe20000410000 */
[----:B------:R-:W-:Y:S01]  /*4a80*/  FFMA.FTZ R196, R91, R196, R156 ;  /* 0x000000c45bc47223 */ /* 0x000fe2000001009c */
[----:B------:R-:W-:Y:S01]  /*4a90*/  FMUL.FTZ R158, R147, R17 ;  /* 0x00000011939e7220 */ /* 0x000fe20000410000 */
[----:B---3--:R-:W-:Y:S01]  /*4aa0*/  FMUL.FTZ R147, R204, R7 ;  /* 0x00000007cc937220 */ /* 0x008fe20000410000 */
[C---:B------:R-:W-:Y:S01]  /*4ab0*/  FFMA.FTZ R152, R148.reuse, R17, R19 ;  /* 0x0000001194987223 */ /* 0x040fe20000010013 */
[C---:B------:R-:W-:Y:S01]  /*4ac0*/  FMUL.FTZ R19, R149.reuse, R198 ;  /* 0x000000c695137220 */ /* 0x040fe20000410000 */
[----:B------:R-:W-:Y:S01]  /*4ad0*/  FFMA.FTZ R158, R148, R11, -R158 ;  /* 0x0000000b949e7223 */ /* 0x000fe2000001089e */
[----:B------:R-:W-:Y:S01]  /*4ae0*/  FMUL.FTZ R149, R149, R196 ;  /* 0x000000c495957220 */ /* 0x000fe20000410000 */
[----:B------:R-:W-:Y:S01]  /*4af0*/  FADD.FTZ R148, R177, R152 ;  /* 0x00000098b1947221 */ /* 0x000fe20000010000 */
[-C--:B-1----:R-:W-:Y:S01]  /*4b00*/  FFMA.FTZ R151, R202, R6.reuse, -R147 ;  /* 0x00000006ca977223 */ /* 0x082fe20000010893 */
[----:B------:R-:W-:Y:S01]  /*4b10*/  FADD.FTZ R152, R179, R158 ;  /* 0x0000009eb3987221 */ /* 0x000fe20000010000 */
[----:B------:R-:W-:Y:S01]  /*4b20*/  FMUL.FTZ R6, R204, R6 ;  /* 0x00000006cc067220 */ /* 0x000fe20000410000 */
[C---:B------:R-:W-:Y:S01]  /*4b30*/  FFMA.FTZ R156, R150.reuse, R196, -R19 ;  /* 0x000000c4969c7223 */ /* 0x040fe20000010813 */
[----:B------:R-:W-:Y:S01]  /*4b40*/  FFMA.FTZ R149, R150, R198, R149 ;  /* 0x000000c696957223 */ /* 0x000fe20000010095 */
[C---:B------:R-:W-:Y:S01]  /*4b50*/  FMUL.FTZ R158, R145.reuse, R152 ;  /* 0x00000098919e7220 */ /* 0x040fe20000410000 */
[----:B------:R-:W-:Y:S01]  /*4b60*/  FMUL.FTZ R150, R145, R148 ;  /* 0x0000009491967220 */ /* 0x000fe20000410000 */
[C---:B------:R-:W-:Y:S01]  /*4b70*/  FMUL.FTZ R147, R204.reuse, R5 ;  /* 0x00000005cc937220 */ /* 0x040fe20000410000 */
[----:B------:R-:W-:Y:S01]  /*4b80*/  FMUL.FTZ R204, R204, R4 ;  /* 0x00000004cccc7220 */ /* 0x000fe20000410000 */
[C---:B------:R-:W-:Y:S01]  /*4b90*/  FFMA.FTZ R7, R202.reuse, R7, R6 ;  /* 0x00000007ca077223 */ /* 0x040fe20000010006 */
[C---:B------:R-:W-:Y:S01]  /*4ba0*/  FFMA.FTZ R19, R143.reuse, R148, R158 ;  /* 0x000000948f137223 */ /* 0x040fe2000001009e */
[----:B------:R-:W-:Y:S01]  /*4bb0*/  FFMA.FTZ R143, R143, R152, -R150 ;  /* 0x000000988f8f7223 */ /* 0x000fe20000010896 */
[C---:B------:R-:W-:Y:S01]  /*4bc0*/  FFMA.FTZ R4, R202.reuse, R4, -R147 ;  /* 0x00000004ca047223 */ /* 0x040fe20000010893 */
[----:B------:R-:W-:Y:S01]  /*4bd0*/  FFMA.FTZ R5, R202, R5, R204 ;  /* 0x00000005ca057223 */ /* 0x000fe200000100cc */
[----:B--2---:R-:W-:Y:S01]  /*4be0*/  FADD.FTZ R6, R208, R151 ;  /* 0x00000097d0067221 */ /* 0x004fe20000010000 */
[----:B0-----:R-:W-:Y:S01]  /*4bf0*/  FADD.FTZ R7, R206, R7 ;  /* 0x00000007ce077221 */ /* 0x001fe20000010000 */
[----:B------:R-:W-:Y:S01]  /*4c00*/  FFMA.FTZ R150, -R113, R170, R10 ;  /* 0x000000aa71967223 */ /* 0x000fe2000001010a */
[----:B------:R-:W-:Y:S01]  /*4c10*/  FMUL.FTZ R177, R138, R11 ;  /* 0x0000000b8ab17220 */ /* 0x000fe20000410000 */
[----:B------:R-:W-:Y:S01]  /*4c20*/  FADD.FTZ R164, R164, R143 ;  /* 0x0000008fa4a47221 */ /* 0x000fe20000010000 */
[----:B------:R-:W-:Y:S01]  /*4c30*/  FADD.FTZ R19, R176, R19 ;  /* 0x00000013b0137221 */ /* 0x000fe20000010000 */
[C---:B------:R-:W-:Y:S01]  /*4c40*/  FFMA.FTZ R172, R141.reuse, R172, R156 ;  /* 0x000000ac8dac7223 */ /* 0x040fe2000001009c */
[----:B------:R-:W-:Y:S01]  /*4c50*/  FFMA.FTZ R151, R141, R174, R149 ;  /* 0x000000ae8d977223 */ /* 0x000fe20000010095 */
[----:B------:R-:W-:Y:S01]  /*4c60*/  P2R R147, PR, RZ, 0x4 ;  /* 0x00000004ff937803 */ /* 0x000fe20000000000 */
[----:B------:R0:W-:Y:S01]  /*4c70*/  @!P2 STS.128 [UR6+0x2e10], R4 ;  /* 0x002e1004ff00a988 */ /* 0x0001e20008000c06 */
[----:B------:R-:W-:Y:S01]  /*4c80*/  FFMA.FTZ R149, R113, -R22, R193 ;  /* 0x8000001671957223 */ /* 0x000fe200000100c1 */
[----:B------:R-:W-:Y:S01]  /*4c90*/  FMUL.FTZ R155, R138, R17 ;  /* 0x000000118a9b7220 */ /* 0x000fe20000410000 */
[----:B------:R-:W-:Y:S01]  /*4ca0*/  FMUL.FTZ R156, R150, R177 ;  /* 0x000000b1969c7220 */ /* 0x000fe20000410000 */
[C---:B------:R-:W-:Y:S01]  /*4cb0*/  FFMA.FTZ R147, -R115.reuse, R163, R8 ;  /* 0x000000a373937223 */ /* 0x040fe20000010108 */
[----:B------:R-:W-:Y:S01]  /*4cc0*/  FMUL.FTZ R158, R140, R19 ;  /* 0x000000138c9e7220 */ /* 0x000fe20000410000 */
[----:B------:R-:W-:Y:S01]  /*4cd0*/  FFMA.FTZ R143, R115, -R20, R16 ;  /* 0x80000014738f7223 */ /* 0x000fe20000010010 */
[----:B------:R-:W-:Y:S01]  /*4ce0*/  FFMA.FTZ R179, R149, R155, R156 ;  /* 0x0000009b95b37223 */ /* 0x000fe2000001009c */
[----:B------:R-:W-:Y:S01]  /*4cf0*/  FFMA.FTZ R145, R114, -R21, R195 ;  /* 0x8000001572917223 */ /* 0x000fe200000100c3 */
[-C--:B------:R-:W-:Y:S01]  /*4d00*/  FMUL.FTZ R194, R150, R155.reuse ;  /* 0x0000009b96c27220 */ /* 0x080fe20000410000 */
[----:B------:R-:W-:Y:S01]  /*4d10*/  FMUL.FTZ R153, R89, R158 ;  /* 0x0000009e59997220 */ /* 0x000fe20000410000 */
[C---:B------:R-:W-:Y:S01]  /*4d20*/  FMUL.FTZ R202, R88.reuse, R155 ;  /* 0x0000009b58ca7220 */ /* 0x040fe20000410000 */
[-C--:B------:R-:W-:Y:S01]  /*4d30*/  FMUL.FTZ R204, R88, R177.reuse ;  /* 0x000000b158cc7220 */ /* 0x080fe20000410000 */
[----:B------:R-:W-:Y:S01]  /*4d40*/  FFMA.FTZ R194, R149, R177, -R194 ;  /* 0x000000b195c27223 */ /* 0x000fe200000108c2 */
[----:B0-----:R-:W-:Y:S01]  /*4d50*/  FMUL.FTZ R4, R140, R164 ;  /* 0x000000a48c047220 */ /* 0x001fe20000410000 */
[----:B------:R-:W-:Y:S01]  /*4d60*/  FFMA.FTZ R6, -R114, R171, R191 ;  /* 0x000000ab72067223 */ /* 0x000fe200000101bf */
[C---:B------:R-:W-:Y:S01]  /*4d70*/  FMUL.FTZ R7, R137.reuse, R152 ;  /* 0x0000009889077220 */ /* 0x040fe20000410000 */
[----:B------:R-:W-:Y:S01]  /*4d80*/  FMUL.FTZ R5, R137, R148 ;  /* 0x0000009489057220 */ /* 0x000fe20000410000 */
[----:B------:R-:W-:Y:S01]  /*4d90*/  FMUL.FTZ R156, R147, R4 ;  /* 0x00000004939c7220 */ /* 0x000fe20000410000 */
[----:B------:R-:W-:Y:S01]  /*4da0*/  FFMA.FTZ R155, -R111, R168, R205 ;  /* 0x000000a86f9b7223 */ /* 0x000fe200000101cd */
[----:B------:R-:W-:Y:S01]  /*4db0*/  FMUL.FTZ R174, R6, R7 ;  /* 0x0000000706ae7220 */ /* 0x000fe20000410000 */
[-C--:B------:R-:W-:Y:S01]  /*4dc0*/  FMUL.FTZ R178, R146, R5.reuse ;  /* 0x0000000592b27220 */ /* 0x080fe20000410000 */
[-C--:B------:R-:W-:Y:S01]  /*4dd0*/  FFMA.FTZ R156, R143, R158.reuse, R156 ;  /* 0x0000009e8f9c7223 */ /* 0x080fe2000001009c */
[----:B------:R-:W-:Y:S01]  /*4de0*/  FMUL.FTZ R158, R147, R158 ;  /* 0x0000009e939e7220 */ /* 0x000fe20000410000 */
[-C--:B------:R-:W-:Y:S01]  /*4df0*/  FMUL.FTZ R176, R6, R5.reuse ;  /* 0x0000000506b07220 */ /* 0x080fe20000410000 */
[----:B------:R-:W-:Y:S01]  /*4e00*/  FFMA.FTZ R157, R145, R5, R174 ;  /* 0x00000005919d7223 */ /* 0x000fe200000100ae */
[----:B------:R-:W-:Y:S01]  /*4e10*/  FMUL.FTZ R208, R136, R9 ;  /* 0x0000000988d07220 */ /* 0x000fe20000410000 */
[----:B------:R-:W-:Y:S01]  /*4e20*/  FFMA.FTZ R5, -R112, R169, R192 ;  /* 0x000000a970057223 */ /* 0x000fe200000101c0 */
[----:B------:R-:W-:Y:S01]  /*4e30*/  FMUL.FTZ R177, R135, R154 ;  /* 0x0000009a87b17220 */ /* 0x000fe20000410000 */
[----:B------:R0:W-:Y:S01]  /*4e40*/  STS [R66], R153 ;  /* 0x0000009942007388 */ /* 0x0001e20000000800 */
[-C--:B------:R-:W-:Y:S01]  /*4e50*/  FMUL.FTZ R174, R89, R4.reuse ;  /* 0x0000000459ae7220 */ /* 0x080fe20000410000 */
[----:B------:R-:W-:Y:S01]  /*4e60*/  FFMA.FTZ R158, R143, R4, -R158 ;  /* 0x000000048f9e7223 */ /* 0x000fe2000001089e */
[-C--:B------:R-:W-:Y:S01]  /*4e70*/  FFMA.FTZ R176, R145, R7.reuse, -R176 ;  /* 0x0000000791b07223 */ /* 0x080fe200000108b0 */
[----:B------:R1:W-:Y:S01]  /*4e80*/  STS [R67+0x8], R178 ;  /* 0x000008b243007388 */ /* 0x0003e20000000800 */
[----:B------:R-:W-:Y:S01]  /*4e90*/  FMUL.FTZ R182, R146, R7 ;  /* 0x0000000792b67220 */ /* 0x000fe20000410000 */
[----:B------:R-:W-:Y:S01]  /*4ea0*/  FMUL.FTZ R206, R136, R181 ;  /* 0x000000b588ce7220 */ /* 0x000fe20000410000 */
[----:B------:R-:W-:Y:S01]  /*4eb0*/  FFMA.FTZ R4, R112, -R23, R201 ;  /* 0x8000001770047223 */ /* 0x000fe200000100c9 */
[----:B------:R-:W-:Y:S01]  /*4ec0*/  FMUL.FTZ R7, R135, R180 ;  /* 0x000000b487077220 */ /* 0x000fe20000410000 */
[----:B------:R-:W-:Y:S01]  /*4ed0*/  FMUL.FTZ R183, R5, R177 ;  /* 0x000000b105b77220 */ /* 0x000fe20000410000 */
[----:B0-----:R-:W-:Y:S01]  /*4ee0*/  FFMA.FTZ R153, R111, -R159, R186 ;  /* 0x8000009f6f997223 */ /* 0x001fe200000100ba */
[----:B------:R0:W-:Y:S01]  /*4ef0*/  STS [R67+0x4], R174 ;  /* 0x000004ae43007388 */ /* 0x0001e20000000800 */
[----:B------:R-:W-:Y:S01]  /*4f00*/  FADD.FTZ R156, RZ, R156 ;  /* 0x0000009cff9c7221 */ /* 0x000fe20000010000 */
[-C--:B------:R-:W-:Y:S01]  /*4f10*/  FFMA.FTZ R183, R4, R7.reuse, R183 ;  /* 0x0000000704b77223 */ /* 0x080fe200000100b7 */
[----:B-1----:R-:W-:Y:S01]  /*4f20*/  FMUL.FTZ R178, R155, R208 ;  /* 0x000000d09bb27220 */ /* 0x002fe20000410000 */
[----:B------:R1:W-:Y:S01]  /*4f30*/  STS [R67+0xc], R182 ;  /* 0x00000cb643007388 */ /* 0x0003e20000000800 */
[----:B------:R-:W-:Y:S01]  /*4f40*/  FADD.FTZ R156, R156, R157 ;  /* 0x0000009d9c9c7221 */ /* 0x000fe20000010000 */
[----:B------:R-:W-:Y:S01]  /*4f50*/  FFMA.FTZ R157, R110, -R160, R209 ;  /* 0x800000a06e9d7223 */ /* 0x000fe200000100d1 */
[----:B------:R-:W-:Y:S01]  /*4f60*/  FFMA.FTZ R187, R153, R206, R178 ;  /* 0x000000ce99bb7223 */ /* 0x000fe200000100b2 */
[-C--:B------:R-:W-:Y:S01]  /*4f70*/  FMUL.FTZ R178, R144, R7.reuse ;  /* 0x0000000790b27220 */ /* 0x080fe20000410000 */
[----:B------:R2:W-:Y:S01]  /*4f80*/  STS [R67+0x10], R202 ;  /* 0x000010ca43007388 */ /* 0x0005e20000000800 */
[----:B0-----:R-:W-:Y:S01]  /*4f90*/  FMUL.FTZ R174, R5, R7 ;  /* 0x0000000705ae7220 */ /* 0x001fe20000410000 */
[----:B------:R-:W-:Y:S01]  /*4fa0*/  FADD.FTZ R7, RZ, R158 ;  /* 0x0000009eff077221 */ /* 0x000fe20000010000 */
[----:B------:R-:W-:Y:S01]  /*4fb0*/  FFMA.FTZ R158, -R110, R167, R207 ;  /* 0x000000a76e9e7223 */ /* 0x000fe200000101cf */
[----:B------:R-:W-:Y:S01]  /*4fc0*/  FADD.FTZ R156, R156, R179 ;  /* 0x000000b39c9c7221 */ /* 0x000fe20000010000 */
[-C--:B------:R-:W-:Y:S01]  /*4fd0*/  FFMA.FTZ R174, R4, R177.reuse, -R174 ;  /* 0x000000b104ae7223 */ /* 0x080fe200000108ae */
[----:B------:R-:W-:Y:S01]  /*4fe0*/  FADD.FTZ R7, R7, R176 ;  /* 0x000000b007077221 */ /* 0x000fe20000010000 */
[----:B-1----:R-:W-:Y:S01]  /*4ff0*/  FMUL.FTZ R182, R144, R177 ;  /* 0x000000b190b67220 */ /* 0x002fe20000410000 */
[----:B------:R-:W-:Y:S01]  /*5000*/  FMUL.FTZ R177, R133, R184 ;  /* 0x000000b885b17220 */ /* 0x000fe20000410000 */
[----:B------:R-:W-:Y:S01]  /*5010*/  FMUL.FTZ R176, R158, R197 ;  /* 0x000000c59eb07220 */ /* 0x000fe20000410000 */
[----:B--2---:R-:W-:Y:S01]  /*5020*/  FMUL.FTZ R202, R155, R206 ;  /* 0x000000ce9bca7220 */ /* 0x004fe20000410000 */
[----:B------:R-:W-:Y:S01]  /*5030*/  FADD.FTZ R7, R7, R194 ;  /* 0x000000c207077221 */ /* 0x000fe20000010000 */
[----:B------:R0:W-:Y:S01]  /*5040*/  STS [R67+0x18], R178 ;  /* 0x000018b243007388 */ /* 0x0001e20000000800 */
[----:B------:R-:W-:Y:S01]  /*5050*/  FFMA.FTZ R179, R157, R177, R176 ;  /* 0x000000b19db37223 */ /* 0x000fe200000100b0 */
[----:B------:R-:W-:Y:S01]  /*5060*/  FFMA.FTZ R202, R153, R208, -R202 ;  /* 0x000000d099ca7223 */ /* 0x000fe200000108ca */
[----:B------:R-:W-:Y:S01]  /*5070*/  FADD.FTZ R7, R7, R174 ;  /* 0x000000ae07077221 */ /* 0x000fe20000010000 */
[----:B------:R-:W-:Y:S01]  /*5080*/  FADD.FTZ R156, R156, R183 ;  /* 0x000000b79c9c7221 */ /* 0x000fe20000010000 */
[----:B------:R-:W-:Y:S01]  /*5090*/  FMUL.FTZ R206, R90, R206 ;  /* 0x000000ce5ace7220 */ /* 0x000fe20000410000 */
[----:B------:R-:W-:Y:S01]  /*50a0*/  FMUL.FTZ R199, R139, R185 ;  /* 0x000000b98bc77220 */ /* 0x000fe20000410000 */
[----:B------:R-:W-:Y:S01]  /*50b0*/  FFMA.FTZ R176, -R109, R166, R198 ;  /* 0x000000a66db07223 */ /* 0x000fe200000101c6 */
[----:B------:R-:W-:Y:S01]  /*50c0*/  FMUL.FTZ R183, R139, R189 ;  /* 0x000000bd8bb77220 */ /* 0x000fe20000410000 */
[----:B------:R-:W-:Y:S01]  /*50d0*/  FADD.FTZ R7, R7, R202 ;  /* 0x000000ca07077221 */ /* 0x000fe20000010000 */
[----:B0-----:R-:W-:Y:S01]  /*50e0*/  FMUL.FTZ R178, R158, R177 ;  /* 0x000000b19eb27220 */ /* 0x001fe20000410000 */
[----:B------:R0:W-:Y:S01]  /*50f0*/  STS [R67+0x1c], R182 ;  /* 0x00001cb643007388 */ /* 0x0001e20000000800 */
[----:B------:R-:W-:Y:S01]  /*5100*/  FADD.FTZ R156, R156, R187 ;  /* 0x000000bb9c9c7221 */ /* 0x000fe20000010000 */
[----:B------:R-:W-:Y:S01]  /*5110*/  FFMA.FTZ R174, R109, -R162, R196 ;  /* 0x800000a26dae7223 */ /* 0x000fe200000100c4 */
[-C--:B------:R-:W-:Y:S01]  /*5120*/  FFMA.FTZ R178, R157, R197.reuse, -R178 ;  /* 0x000000c59db27223 */ /* 0x080fe200000108b2 */
[----:B------:R1:W-:Y:S01]  /*5130*/  STS [R67+0x14], R204 ;  /* 0x000014cc43007388 */ /* 0x0003e20000000800 */
[----:B------:R-:W-:Y:S01]  /*5140*/  FMUL.FTZ R202, R134, R188 ;  /* 0x000000bc86ca7220 */ /* 0x000fe20000410000 */
[----:B------:R-:W-:Y:S01]  /*5150*/  FMUL.FTZ R194, R142, R197 ;  /* 0x000000c58ec27220 */ /* 0x000fe20000410000 */
[----:B------:R-:W-:Y:S01]  /*5160*/  FADD.FTZ R7, R7, R178 ;  /* 0x000000b207077221 */ /* 0x000fe20000010000 */
[----:B------:R2:W-:Y:S01]  /*5170*/  STS [R67+0x20], R206 ;  /* 0x000020ce43007388 */ /* 0x0005e20000000800 */
[----:B------:R-:W-:Y:S01]  /*5180*/  FFMA.FTZ R178, -R108, R165, R151 ;  /* 0x000000a56cb27223 */ /* 0x000fe20000010197 */
[----:B0-----:R-:W-:Y:S01]  /*5190*/  FMUL.FTZ R182, R142, R177 ;  /* 0x000000b18eb67220 */ /* 0x001fe20000410000 */
[----:B------:R-:W-:Y:S01]  /*51a0*/  FMUL.FTZ R177, R176, R183 ;  /* 0x000000b7b0b17220 */ /* 0x000fe20000410000 */
[----:B------:R-:W-:Y:S01]  /*51b0*/  FADD.FTZ R156, R156, R179 ;  /* 0x000000b39c9c7221 */ /* 0x000fe20000010000 */
[----:B------:R-:W-:Y:S01]  /*51c0*/  FMUL.FTZ R187, R178, R202 ;  /* 0x000000cab2bb7220 */ /* 0x000fe20000410000 */
[-C--:B-1----:R-:W-:Y:S01]  /*51d0*/  FMUL.FTZ R204, R91, R199.reuse ;  /* 0x000000c75bcc7220 */ /* 0x082fe20000410000 */
[-C--:B------:R-:W-:Y:S01]  /*51e0*/  FFMA.FTZ R179, R174, R199.reuse, R177 ;  /* 0x000000c7aeb37223 */ /* 0x080fe200000100b1 */
[----:B------:R-:W-:Y:S01]  /*51f0*/  FMUL.FTZ R199, R176, R199 ;  /* 0x000000c7b0c77220 */ /* 0x000fe20000410000 */
[----:B------:R-:W-:Y:S01]  /*5200*/  FFMA.FTZ R177, R108, -R161, R172 ;  /* 0x800000a16cb17223 */ /* 0x000fe200000100ac */
[----:B--2---:R-:W-:Y:S01]  /*5210*/  FMUL.FTZ R206, R134, R190 ;  /* 0x000000be86ce7220 */ /* 0x004fe20000410000 */
[----:B------:R0:W-:Y:S01]  /*5220*/  STS [R67+0x30], R204 ;  /* 0x000030cc43007388 */ /* 0x0001e20000000800 */
[----:B------:R-:W-:Y:S01]  /*5230*/  FMUL.FTZ R208, R90, R208 ;  /* 0x000000d05ad07220 */ /* 0x000fe20000410000 */
[----:B------:R-:W-:Y:S01]  /*5240*/  FADD.FTZ R156, R156, R179 ;  /* 0x000000b39c9c7221 */ /* 0x000fe20000010000 */
[----:B------:R-:W-:Y:S01]  /*5250*/  FFMA.FTZ R187, R177, R206, -R187 ;  /* 0x000000ceb1bb7223 */ /* 0x000fe200000108bb */
[----:B------:R1:W-:Y:S01]  /*5260*/  STS [R67+0x28], R182 ;  /* 0x000028b643007388 */ /* 0x0003e20000000800 */
[C---:B------:R-:W-:Y:S01]  /*5270*/  FMUL.FTZ R179, R130.reuse, R16 ;  /* 0x0000001082b37220 */ /* 0x040fe20000410000 */
[----:B------:R-:W-:Y:S01]  /*5280*/  FMUL.FTZ R16, R125, R195 ;  /* 0x000000c37d107220 */ /* 0x000fe20000410000 */
[----:B------:R-:W-:Y:S01]  /*5290*/  FMUL.FTZ R8, R130, -R8 ;  /* 0x8000000882087220 */ /* 0x000fe20000410000 */
[----:B------:R2:W-:Y:S01]  /*52a0*/  STS [R67+0x2c], R194 ;  /* 0x00002cc243007388 */ /* 0x0005e20000000800 */
[----:B------:R-:W-:Y:S01]  /*52b0*/  FMUL.FTZ R10, R124, -R10 ;  /* 0x8000000a7c0a7220 */ /* 0x000fe20000410000 */
[-C--:B0-----:R-:W-:Y:S01]  /*52c0*/  FMUL.FTZ R204, R178, R206.reuse ;  /* 0x000000ceb2cc7220 */ /* 0x081fe20000410000 */
[----:B------:R-:W-:Y:S01]  /*52d0*/  FMUL.FTZ R206, R141, R206 ;  /* 0x000000ce8dce7220 */ /* 0x000fe20000410000 */
[----:B------:R-:W-:Y:S01]  /*52e0*/  STS [R67+0x24], R208 ;  /* 0x000024d043007388 */ /* 0x000fe20000000800 */
[----:B------:R-:W-:Y:S01]  /*52f0*/  FMUL.FTZ R192, R123, -R192 ;  /* 0x800000c07bc07220 */ /* 0x000fe20000410000 */
[-C--:B-1----:R-:W-:Y:S01]  /*5300*/  FFMA.FTZ R182, R174, R183.reuse, -R199 ;  /* 0x000000b7aeb67223 */ /* 0x082fe200000108c7 */
[----:B------:R-:W-:Y:S01]  /*5310*/  FMUL.FTZ R186, R122, R186 ;  /* 0x000000ba7aba7220 */ /* 0x000fe20000410000 */
[----:B------:R-:W-:Y:S01]  /*5320*/  STS [R67+0x3c], R206 ;  /* 0x00003cce43007388 */ /* 0x000fe20000000800 */
[----:B------:R-:W-:Y:S01]  /*5330*/  FMUL.FTZ R196, R120, R196 ;  /* 0x000000c478c47220 */ /* 0x000fe20000410000 */
[----:B--2---:R-:W-:Y:S01]  /*5340*/  FMUL.FTZ R194, R91, R183 ;  /* 0x000000b75bc27220 */ /* 0x004fe20000410000 */
[-C--:B------:R-:W-:Y:S01]  /*5350*/  FFMA.FTZ R183, R177, R202.reuse, R204 ;  /* 0x000000cab1b77223 */ /* 0x080fe200000100cc */
[----:B------:R-:W-:Y:S01]  /*5360*/  FMUL.FTZ R202, R141, R202 ;  /* 0x000000ca8dca7220 */ /* 0x000fe20000410000 */
[----:B------:R-:W-:Y:S01]  /*5370*/  FADD.FTZ R182, R7, R182 ;  /* 0x000000b607b67221 */ /* 0x000fe20000010000 */
[----:B------:R-:W-:Y:S01]  /*5380*/  FMUL.FTZ R204, R121, -R207 ;  /* 0x800000cf79cc7220 */ /* 0x000fe20000410000 */
[----:B------:R0:W-:Y:S01]  /*5390*/  STS [R67+0x34], R194 ;  /* 0x000034c243007388 */ /* 0x0001e20000000800 */
[----:B------:R-:W-:Y:S01]  /*53a0*/  FADD.FTZ R7, R156, R183 ;  /* 0x000000b79c077221 */ /* 0x000fe20000010000 */
[----:B------:R-:W-:Y:S01]  /*53b0*/  FADD.FTZ R156, R182, R187 ;  /* 0x000000bbb69c7221 */ /* 0x000fe20000010000 */
[----:B------:R-:W-:Y:S01]  /*53c0*/  FMUL.FTZ R182, R125, -R191 ;  /* 0x800000bf7db67220 */ /* 0x000fe20000410000 */
[----:B------:R1:W-:Y:S01]  /*53d0*/  STS [R67+0x38], R202 ;  /* 0x000038ca43007388 */ /* 0x0003e20000000800 */
[----:B------:R-:W-:Y:S01]  /*53e0*/  FMUL.FTZ R198, R120, -R198 ;  /* 0x800000c678c67220 */ /* 0x000fe20000410000 */
[----:B------:R-:W-:Y:S01]  /*53f0*/  FMUL.FTZ R172, R118, R172 ;  /* 0x000000ac76ac7220 */ /* 0x000fe20000410000 */
[----:B------:R-:W-:Y:S01]  /*5400*/  BAR.SYNC.DEFER_BLOCKING 0x0 ;  /* 0x0000000000007b1d */ /* 0x000fe20000010000 */
[----:B0-----:R-:W-:Y:S01]  /*5410*/  FMUL.FTZ R194, R124, R193 ;  /* 0x000000c17cc27220 */ /* 0x001fe20000410000 */
[----:B-1----:R-:W-:-:S04]  /*5420*/  FMUL.FTZ R202, R123, R201 ;  /* 0x000000c97bca7220 */ /* 0x002fc80000410000 */
        /* <DEDUP_REMOVED lines=22> */
[----:B-1----:R-:W-:Y:S02]  /*5590*/  FMUL.FTZ R8, R122, -R205 ;  /* 0x800000cd7a087220 */ /* 0x002fe40000410000 */
[----:B------:R1:W-:Y:S01]  /*55a0*/  STS [R67+0x84c], R182 ;  /* 0x00084cb643007388 */ /* 0x0003e20000000800 */
[----:B------:R-:W-:Y:S01]  /*55b0*/  ISETP.GE.AND P2, PT, R179, 0x21, PT ;  /* 0x00000021b300780c */ /* 0x000fe20003f46270 */
[----:B--2---:R-:W-:Y:S01]  /*55c0*/  FMUL.FTZ R16, R121, R209 ;  /* 0x000000d179107220 */ /* 0x004fe20000410000 */
[C---:B------:R-:W-:Y:S01]  /*55d0*/  ISETP.GE.AND P3, PT, R179.reuse, 0x41, PT ;  /* 0x00000041b300780c */ /* 0x040fe20003f66270 */
[----:B------:R1:W-:Y:S01]  /*55e0*/  STS [R67+0x850], R194 ;  /* 0x000850c243007388 */ /* 0x0003e20000000800 */
[----:B------:R-:W-:Y:S01]  /*55f0*/  ISETP.GE.AND P4, PT, R179, 0x61, PT ;  /* 0x00000061b300780c */ /* 0x000fe20003f86270 */
[----:B-----5:R-:W-:-:S02]  /*5600*/  FMUL.FTZ R10, R118, -R151 ;  /* 0x80000097760a7220 */ /* 0x020fc40000410000 */
        /* <DEDUP_REMOVED lines=15> */
.L_x_17076:
[----:B------:R-:W-:Y:S05]  /*5700*/  BSYNC.RECONVERGENT B0 ;  /* 0x0000000000007941 */ /* 0x000fea0003800200 */
.L_x_17075:
[----:B--2---:R0:W2:Y:S01]  /*5710*/  LDS R151, [R68+0x8c0] ;  /* 0x0008c00044977984 */ /* 0x0040a20000000800 */
[----:B------:R-:W-:Y:S04]  /*5720*/  BSSY.RECONVERGENT B0, `(.L_x_17077) ;  /* 0x0000004000007945 */ /* 0x000fe80003800200 */
[----:B------:R-:W-:Y:S05]  /*5730*/  @!P2 BRA `(.L_x_17078) ;  /* 0x000000000008a947 */ /* 0x000fea0003800000 */
[----:B------:R3:W-:Y:S04]  /*5740*/  REDG.E.ADD.F32.FTZ.RN.STRONG.GPU desc[UR16][R12.64+0x80], R187 ;  /* 0x000080bb0c0079a6 */ /* 0x0007e8000c12f310 */
[----:B--2---:R3:W-:Y:S02]  /*5750*/  REDG.E.ADD.F32.FTZ.RN.STRONG.GPU desc[UR16][R14.64+0x80], R151 ;  /* 0x000080970e0079a6 */ /* 0x0047e4000c12f310 */
.L_x_17078:
[----:B------:R-:W-:Y:S05]  /*5760*/  BSYNC.RECONVERGENT B0 ;  /* 0x0000000000007941 */ /* 0x000fea0003800200 */
.L_x_17077:
[----:B--23--:R2:W3:Y:S01]  /*5770*/  LDS R151, [R69+0x940] ;  /* 0x0009400045977984 */ /* 0x00c4e20000000800 */
[----:B------:R-:W-:Y:S04]  /*5780*/  BSSY.RECONVERGENT B0, `(.L_x_17079) ;  /* 0x0000004000007945 */ /* 0x000fe80003800200 */
[----:B------:R-:W-:Y:S05]  /*5790*/  @!P3 BRA `(.L_x_17080) ;  /* 0x000000000008b947 */ /* 0x000fea0003800000 */
[----:B------:R4:W-:Y:S04]  /*57a0*/  REDG.E.ADD.F32.FTZ.RN.STRONG.GPU desc[UR16][R12.64+0x100], R195 ;  /* 0x000100c30c0079a6 */ /* 0x0009e8000c12f310 */
[----:B---3--:R4:W-:Y:S02]  /*57b0*/  REDG.E.ADD.F32.FTZ.RN.STRONG.GPU desc[UR16][R14.64+0x100], R151 ;  /* 0x000100970e0079a6 */ /* 0x0089e4000c12f310 */
.L_x_17080:
[----:B------:R-:W-:Y:S05]  /*57c0*/  BSYNC.RECONVERGENT B0 ;  /* 0x0000000000007941 */ /* 0x000fea0003800200 */
.L_x_17079:
[----:B---34-:R3:W4:Y:S01]  /*57d0*/  LDS R151, [R70+0x9c0] ;  /* 0x0009c00046977984 */ /* 0x0187220000000800 */
[----:B------:R-:W-:Y:S04]  /*57e0*/  BSSY.RECONVERGENT B0, `(.L_x_17081) ;  /* 0x0000004000007945 */ /* 0x000fe80003800200 */
[----:B------:R-:W-:Y:S05]  /*57f0*/  @!P4 BRA `(.L_x_17082) ;  /* 0x000000000008c947 */ /* 0x000fea0003800000 */
[----:B------:R0:W-:Y:S04]  /*5800*/  REDG.E.ADD.F32.FTZ.RN.STRONG.GPU desc[UR16][R12.64+0x180], R197 ;  /* 0x000180c50c0079a6 */ /* 0x0001e8000c12f310 */
[----:B----4-:R0:W-:Y:S02]  /*5810*/  REDG.E.ADD.F32.FTZ.RN.STRONG.GPU desc[UR16][R14.64+0x180], R151 ;  /* 0x000180970e0079a6 */ /* 0x0101e4000c12f310 */
.L_x_17082:
[----:B------:R-:W-:Y:S05]  /*5820*/  BSYNC.RECONVERGENT B0 ;  /* 0x0000000000007941 */ /* 0x000fea0003800200 */
.L_x_17081:
        /* <DEDUP_REMOVED lines=11> */
.L_x_17084:
[----:B------:R-:W-:Y:S05]  /*58e0*/  BSYNC.RECONVERGENT B0 ;  /* 0x0000000000007941 */ /* 0x000fea0003800200 */
.L_x_17083:
[----:B0---4-:R0:W4:Y:S01]  /*58f0*/  LDS R151, [R72+0xac0] ;  /* 0x000ac00048977984 */ /* 0x0111220000000800 */
[----:B------:R-:W-:Y:S04]  /*5900*/  BSSY.RECONVERGENT B0, `(.L_x_17085) ;  /* 0x0000004000007945 */ /* 0x000fe80003800200 */
[----:B------:R-:W-:Y:S05]  /*5910*/  @!P1 BRA `(.L_x_17086) ;  /* 0x0000000000089947 */ /* 0x000fea0003800000 */
[----:B------:R0:W-:Y:S04]  /*5920*/  REDG.E.ADD.F32.FTZ.RN.STRONG.GPU desc[UR16][R12.64+0x280], R203 ;  /* 0x000280cb0c0079a6 */ /* 0x0001e8000c12f310 */
[----:B----4-:R0:W-:Y:S02]  /*5930*/  REDG.E.ADD.F32.FTZ.RN.STRONG.GPU desc[UR16][R14.64+0x280], R151 ;  /* 0x000280970e0079a6 */ /* 0x0101e4000c12f310 */
.L_x_17086:
[----:B------:R-:W-:Y:S05]  /*5940*/  BSYNC.RECONVERGENT B0 ;  /* 0x0000000000007941 */ /* 0x000fea0003800200 */
.L_x_17085:
[----:B0---4-:R0:W4:Y:S01]  /*5950*/  LDS R151, [R73+0xb40] ;  /* 0x000b400049977984 */ /* 0x0111220000000800 */
[----:B------:R-:W-:Y:S04]  /*5960*/  BSSY.RECONVERGENT B0, `(.L_x_17087) ;  /* 0x0000004000007945 */ /* 0x000fe80003800200 */
[----:B------:R-:W-:Y:S05]  /*5970*/  @!P2 BRA `(.L_x_17088) ;  /* 0x000000000008a947 */ /* 0x000fea0003800000 */
[----:B------:R0:W-:Y:S04]  /*5980*/  REDG.E.ADD.F32.FTZ.RN.STRONG.GPU desc[UR16][R12.64+0x300], R211 ;  /* 0x000300d30c0079a6 */ /* 0x0001e8000c12f310 */
[----:B----4-:R0:W-:Y:S02]  /*5990*/  REDG.E.ADD.F32.FTZ.RN.STRONG.GPU desc[UR16][R14.64+0x300], R151 ;  /* 0x000300970e0079a6 */ /* 0x0101e4000c12f310 */
.L_x_17088:
[----:B------:R-:W-:Y:S05]  /*59a0*/  BSYNC.RECONVERGENT B0 ;  /* 0x0000000000007941 */ /* 0x000fea0003800200 */
.L_x_17087:
[----:B0---4-:R0:W4:Y:S01]  /*59b0*/  LDS R151, [R74+0xbc0] ;  /* 0x000bc0004a977984 */ /* 0x0111220000000800 */
[----:B------:R-:W-:Y:S04]  /*59c0*/  BSSY.RECONVERGENT B0, `(.L_x_17089) ;  /* 0x0000004000007945 */ /* 0x000fe80003800200 */
[----:B------:R-:W-:Y:S05]  /*59d0*/  @!P3 BRA `(.L_x_17090) ;  /* 0x000000000008b947 */ /* 0x000fea0003800000 */
[----:B------:R0:W-:Y:S04]  /*59e0*/  REDG.E.ADD.F32.FTZ.RN.STRONG.GPU desc[UR16][R12.64+0x380], R213 ;  /* 0x000380d50c0079a6 */ /* 0x0001e8000c12f310 */
[----:B----4-:R0:W-:Y:S02]  /*59f0*/  REDG.E.ADD.F32.FTZ.RN.STRONG.GPU desc[UR16][R14.64+0x380], R151 ;  /* 0x000380970e0079a6 */ /* 0x0101e4000c12f310 */
.L_x_17090:
[----:B------:R-:W-:Y:S05]  /*5a00*/  BSYNC.RECONVERGENT B0 ;  /* 0x0000000000007941 */ /* 0x000fea0003800200 */
.L_x_17089:
[----:B0---4-:R0:W4:Y:S01]  /*5a10*/  LDS R151, [R75+0xc40] ;  /* 0x000c40004b977984 */ /* 0x0111220000000800 */
[----:B------:R-:W-:Y:S04]  /*5a20*/  BSSY.RECONVERGENT B0, `(.L_x_17091) ;  /* 0x0000004000007945 */ /* 0x000fe80003800200 */
[----:B------:R-:W-:Y:S05]  /*5a30*/  @!P4 BRA `(.L_x_17092) ;  /* 0x000000000008c947 */ /* 0x000fea0003800000 */
[----:B------:R0:W-:Y:S04]  /*5a40*/  REDG.E.ADD.F32.FTZ.RN.STRONG.GPU desc[UR16][R12.64+0x400], R215 ;  /* 0x000400d70c0079a6 */ /* 0x0001e8000c12f310 */
[----:B----4-:R0:W-:Y:S02]  /*5a50*/  REDG.E.ADD.F32.FTZ.RN.STRONG.GPU desc[UR16][R14.64+0x400], R151 ;  /* 0x000400970e0079a6 */ /* 0x0101e4000c12f310 */
.L_x_17092:
[----:B------:R-:W-:Y:S05]  /*5a60*/  BSYNC.RECONVERGENT B0 ;  /* 0x0000000000007941 */ /* 0x000fea0003800200 */
.L_x_17091:
[----:B0---4-:R0:W4:Y:S01]  /*5a70*/  LDS R151, [R76+0xcc0] ;  /* 0x000cc0004c977984 */ /* 0x0111220000000800 */
[----:B------:R-:W-:Y:S04]  /*5a80*/  BSSY.RECONVERGENT B0, `(.L_x_17093) ;  /* 0x0000004000007945 */ /* 0x000fe80003800200 */
[----:B------:R-:W-:Y:S05]  /*5a90*/  @!P5 BRA `(.L_x_17094) ;  /* 0x000000000008d947 */ /* 0x000fea0003800000 */
[----:B------:R0:W-:Y:S04]  /*5aa0*/  REDG.E.ADD.F32.FTZ.RN.STRONG.GPU desc[UR16][R12.64+0x480], R217 ;  /* 0x000480d90c0079a6 */ /* 0x0001e8000c12f310 */
[----:B----4-:R0:W-:Y:S02]  /*5ab0*/  REDG.E.ADD.F32.FTZ.RN.STRONG.GPU desc[UR16][R14.64+0x480], R151 ;  /* 0x000480970e0079a6 */ /* 0x0101e4000c12f310 */
.L_x_17094:
[----:B------:R-:W-:Y:S05]  /*5ac0*/  BSYNC.RECONVERGENT B0 ;  /* 0x0000000000007941 */ /* 0x000fea0003800200 */
.L_x_17093:
        /* <DEDUP_REMOVED lines=11> */
.L_x_17096:
[----:B------:R-:W-:Y:S05]  /*5b80*/  BSYNC.RECONVERGENT B0 ;  /* 0x0000000000007941 */ /* 0x000fea0003800200 */
.L_x_17095:
[----:B0---4-:R0:W4:Y:S01]  /*5b90*/  LDS R151, [R78+0xdc0] ;  /* 0x000dc0004e977984 */ /* 0x0111220000000800 */
[----:B------:R-:W-:Y:S04]  /*5ba0*/  BSSY.RECONVERGENT B0, `(.L_x_17097) ;  /* 0x0000004000007945 */ /* 0x000fe80003800200 */
[----:B------:R-:W-:Y:S05]  /*5bb0*/  @!P1 BRA `(.L_x_17098) ;  /* 0x0000000000089947 */ /* 0x000fea0003800000 */
[----:B------:R0:W-:Y:S04]  /*5bc0*/  REDG.E.ADD.F32.FTZ.RN.STRONG.GPU desc[UR16][R12.64+0x580], R221 ;  /* 0x000580dd0c0079a6 */ /* 0x0001e8000c12f310 */
[----:B----4-:R0:W-:Y:S02]  /*5bd0*/  REDG.E.ADD.F32.FTZ.RN.STRONG.GPU desc[UR16][R14.64+0x580], R151 ;  /* 0x000580970e0079a6 */ /* 0x0101e4000c12f310 */
.L_x_17098:
[----:B------:R-:W-:Y:S05]  /*5be0*/  BSYNC.RECONVERGENT B0 ;  /* 0x0000000000007941 */ /* 0x000fea0003800200 */
.L_x_17097:
[----:B0---4-:R0:W4:Y:S01]  /*5bf0*/  LDS R151, [R79+0xe40] ;  /* 0x000e40004f977984 */ /* 0x0111220000000800 */
[----:B------:R-:W-:Y:S04]  /*5c00*/  BSSY.RECONVERGENT B0, `(.L_x_17099) ;  /* 0x0000004000007945 */ /* 0x000fe80003800200 */
[----:B------:R-:W-:Y:S05]  /*5c10*/  @!P2 BRA `(.L_x_17100) ;  /* 0x000000000008a947 */ /* 0x000fea0003800000 */
[----:B------:R0:W-:Y:S04]  /*5c20*/  REDG.E.ADD.F32.FTZ.RN.STRONG.GPU desc[UR16][R12.64+0x600], R223 ;  /* 0x000600df0c0079a6 */ /* 0x0001e8000c12f310 */
[----:B----4-:R0:W-:Y:S02]  /*5c30*/  REDG.E.ADD.F32.FTZ.RN.STRONG.GPU desc[UR16][R14.64+0x600], R151 ;  /* 0x000600970e0079a6 */ /* 0x0101e4000c12f310 */
.L_x_17100:
[----:B------:R-:W-:Y:S05]  /*5c40*/  BSYNC.RECONVERGENT B0 ;  /* 0x0000000000007941 */ /* 0x000fea0003800200 */
.L_x_17099:
[----:B0---4-:R0:W4:Y:S01]  /*5c50*/  LDS R151, [R80+0xec0] ;  /* 0x000ec00050977984 */ /* 0x0111220000000800 */
[----:B------:R-:W-:Y:S04]  /*5c60*/  BSSY.RECONVERGENT B0, `(.L_x_17101) ;  /* 0x0000004000007945 */ /* 0x000fe80003800200 */
[----:B------:R-:W-:Y:S05]  /*5c70*/  @!P3 BRA `(.L_x_17102) ;  /* 0x000000000008b947 */ /* 0x000fea0003800000 */
[----:B------:R0:W-:Y:S04]  /*5c80*/  REDG.E.ADD.F32.FTZ.RN.STRONG.GPU desc[UR16][R12.64+0x680], R225 ;  /* 0x000680e10c0079a6 */ /* 0x0001e8000c12f310 */
[----:B----4-:R0:W-:Y:S02]  /*5c90*/  REDG.E.ADD.F32.FTZ.RN.STRONG.GPU desc[UR16][R14.64+0x680], R151 ;  /* 0x000680970e0079a6 */ /* 0x0101e4000c12f310 */
.L_x_17102:
[----:B------:R-:W-:Y:S05]  /*5ca0*/  BSYNC.RECONVERGENT B0 ;  /* 0x0000000000007941 */ /* 0x000fea0003800200 */
.L_x_17101:
[----:B0---4-:R0:W4:Y:S01]  /*5cb0*/  LDS R151, [R81+0xf40] ;  /* 0x000f400051977984 */ /* 0x0111220000000800 */
[----:B------:R-:W-:Y:S04]  /*5cc0*/  BSSY.RECONVERGENT B0, `(.L_x_17103) ;  /* 0x0000004000007945 */ /* 0x000fe80003800200 */
[----:B------:R-:W-:Y:S05]  /*5cd0*/  @!P4 BRA `(.L_x_17104) ;  /* 0x000000000008c947 */ /* 0x000fea0003800000 */
[----:B------:R0:W-:Y:S04]  /*5ce0*/  REDG.E.ADD.F32.FTZ.RN.STRONG.GPU desc[UR16][R12.64+0x700], R227 ;  /* 0x000700e30c0079a6 */ /* 0x0001e8000c12f310 */
[----:B----4-:R0:W-:Y:S02]  /*5cf0*/  REDG.E.ADD.F32.FTZ.RN.STRONG.GPU desc[UR16][R14.64+0x700], R151 ;  /* 0x000700970e0079a6 */ /* 0x0101e4000c12f310 */
.L_x_17104:
[----:B------:R-:W-:Y:S05]  /*5d00*/  BSYNC.RECONVERGENT B0 ;  /* 0x0000000000007941 */ /* 0x000fea0003800200 */
.L_x_17103:
[----:B0---4-:R0:W4:Y:S01]  /*5d10*/  LDS R151, [R82+0xfc0] ;  /* 0x000fc00052977984 */ /* 0x0111220000000800 */
[----:B------:R-:W-:Y:S04]  /*5d20*/  BSSY.RECONVERGENT B0, `(.L_x_17105) ;  /* 0x0000004000007945 */ /* 0x000fe80003800200 */
[----:B------:R-:W-:Y:S05]  /*5d30*/  @!P5 BRA `(.L_x_17106) ;  /* 0x000000000008d947 */ /* 0x000fea0003800000 */
[----:B------:R0:W-:Y:S04]  /*5d40*/  REDG.E.ADD.F32.FTZ.RN.STRONG.GPU desc[UR16][R12.64+0x780], R229 ;  /* 0x000780e50c0079a6 */ /* 0x0001e8000c12f310 */
[----:B----4-:R0:W-:Y:S02]  /*5d50*/  REDG.E.ADD.F32.FTZ.RN.STRONG.GPU desc[UR16][R14.64+0x780], R151 ;  /* 0x000780970e0079a6 */ /* 0x0101e4000c12f310 */
.L_x_17106:
[----:B------:R-:W-:Y:S05]  /*5d60*/  BSYNC.RECONVERGENT B0 ;  /* 0x0000000000007941 */ /* 0x000fea0003800200 */
.L_x_17105:
[----:B-1----:R-:W1:Y:S01]  /*5d70*/  SHFL.DOWN PT, R8, R7, 0x1, 0x1f ;  /* 0x08201f0007087f89 */ /* 0x002e6200000e0000 */
[----:B------:R-:W-:Y:S01]  /*5d80*/  ISETP.GT.AND P1, PT, R87, 0x1e, PT ;  /* 0x0000001e5700780c */ /* 0x000fe20003f24270 */
[----:B------:R-:W-:Y:S01]  /*5d90*/  FMUL.FTZ R167, R167, R18 ;  /* 0x00000012a7a77220 */ /* 0x000fe20000410000 */
[----:B------:R-:W-:Y:S01]  /*5da0*/  FMUL.FTZ R168, R168, R9 ;  /* 0x00000009a8a87220 */ /* 0x000fe20000410000 */
[----:B0-----:R-:W0:Y:S01]  /*5db0*/  SHFL.DOWN PT, R13, R156, 0x1, 0x1f ;  /* 0x08201f009c0d7f89 */ /* 0x001e2200000e0000 */
[----:B------:R-:W-:Y:S01]  /*5dc0*/  FMUL.FTZ R163, R163, R164 ;  /* 0x000000a4a3a37220 */ /* 0x000fe20000410000 */
[----:B------:R-:W-:Y:S01]  /*5dd0*/  FFMA.FTZ R167, R160, R184, R167 ;  /* 0x000000b8a0a77223 */ /* 0x000fe200000100a7 */
[----:B------:R-:W-:Y:S01]  /*5de0*/  ISETP.NE.AND P2, PT, R48, RZ, PT ;  /* 0x000000ff3000720c */ /* 0x000fe20003f45270 */
[----:B------:R-:W-:Y:S01]  /*5df0*/  FFMA.FTZ R159, R159, R181, R168 ;  /* 0x000000b59f9f7223 */ /* 0x000fe200000100a8 */
[----:B------:R-:W-:Y:S01]  /*5e00*/  FFMA.FTZ R20, R20, R19, R163 ;  /* 0x0000001314147223 */ /* 0x000fe200000100a3 */
[----:B------:R-:W-:Y:S01]  /*5e10*/  BSSY.RECONVERGENT B0, `(.L_x_17107) ;  /* 0x0000075000007945 */ /* 0x000fe20003800200 */
[----:B------:R-:W-:Y:S01]  /*5e20*/  FFMA.FTZ R104, R133, R167, R104 ;  /* 0x000000a785687223 */ /* 0x000fe20000010068 */
[----:B------:R-:W-:Y:S01]  /*5e30*/  FFMA.FTZ R105, R136, R159, R105 ;  /* 0x0000009f88697223 */ /* 0x000fe20000010069 */
[----:B------:R-:W-:Y:S01]  /*5e40*/  FFMA.FTZ R101, R140, R20, R101 ;  /* 0x000000148c657223 */ /* 0x000fe20000010065 */
[----:B-1----:R-:W-:Y:S01]  /*5e50*/  @!P1 FADD.FTZ R7, R7, R8 ;  /* 0x0000000807079221 */ /* 0x002fe20000010000 */
[----:B0-----:R-:W-:-:S04]  /*5e60*/  @!P1 FADD.FTZ R156, R156, R13 ;  /* 0x0000000d9c9c9221 */ /* 0x001fc80000010000 */
[----:B------:R-:W0:Y:S01]  /*5e70*/  SHFL.DOWN PT, R8, R7, 0x2, 0x1f ;  /* 0x08401f0007087f89 */ /* 0x000e2200000e0000 */
[----:B------:R-:W-:-:S03]  /*5e80*/  ISETP.GT.AND P1, PT, R87, 0x1d, PT ;  /* 0x0000001d5700780c */ /* 0x000fc60003f24270 */
[----:B------:R-:W1:Y:S10]  /*5e90*/  SHFL.DOWN PT, R13, R156, 0x2, 0x1f ;  /* 0x08401f009c0d7f89 */ /* 0x000e7400000e0000 */
[----:B0-----:R-:W-:Y:S01]  /*5ea0*/  @!P1 FADD.FTZ R7, R7, R8 ;  /* 0x0000000807079221 */ /* 0x001fe20000010000 */
[----:B-1----:R-:W-:-:S04]  /*5eb0*/  @!P1 FADD.FTZ R156, R156, R13 ;  /* 0x0000000d9c9c9221 */ /* 0x002fc80000010000 */
[----:B------:R-:W0:Y:S01]  /*5ec0*/  SHFL.DOWN PT, R10, R7, 0x4, 0x1f ;  /* 0x08801f00070a7f89 */ /* 0x000e2200000e0000 */
[----:B------:R-:W-:Y:S01]  /*5ed0*/  FMUL.FTZ R13, R41, R188 ;  /* 0x000000bc290d7220 */ /* 0x000fe20000410000 */
[----:B------:R-:W-:Y:S02]  /*5ee0*/  ISETP.GT.AND P1, PT, R87, 0x1b, PT ;  /* 0x0000001b5700780c */ /* 0x000fe40003f24270 */
[----:B------:R-:W1:Y:S01]  /*5ef0*/  SHFL.DOWN PT, R179, R156, 0x4, 0x1f ;  /* 0x08801f009cb37f89 */ /* 0x000e6200000e0000 */
[-C--:B------:R-:W-:Y:S01]  /*5f00*/  FFMA.FTZ R15, R40, R190.reuse, -R13 ;  /* 0x000000be280f7223 */ /* 0x080fe2000001080d */
[-C--:B------:R-:W-:Y:S01]  /*5f10*/  FMUL.FTZ R13, R41, R190.reuse ;  /* 0x000000be290d7220 */ /* 0x080fe20000410000 */
[----:B------:R-:W-:Y:S02]  /*5f20*/  FMUL.FTZ R190, R165, R190 ;  /* 0x000000bea5be7220 */ /* 0x000fe40000410000 */
[----:B------:R-:W-:Y:S01]  /*5f30*/  FMUL.FTZ R178, R178, R15 ;  /* 0x0000000fb2b27220 */ /* 0x000fe20000410000 */
[-C--:B------:R-:W-:Y:S01]  /*5f40*/  FFMA.FTZ R8, R40, R188.reuse, R13 ;  /* 0x000000bc28087223 */ /* 0x080fe2000001000d */
[----:B------:R-:W-:Y:S01]  /*5f50*/  FFMA.FTZ R190, R161, R188, R190 ;  /* 0x000000bca1be7223 */ /* 0x000fe200000100be */
[----:B------:R-:W-:Y:S01]  /*5f60*/  FMUL.FTZ R15, R41, R185 ;  /* 0x000000b9290f7220 */ /* 0x000fe20000410000 */
[-C--:B------:R-:W-:Y:S01]  /*5f70*/  FMUL.FTZ R13, R166, R189.reuse ;  /* 0x000000bda60d7220 */ /* 0x080fe20000410000 */
[----:B------:R-:W-:Y:S01]  /*5f80*/  FFMA.FTZ R8, R177, R8, R178 ;  /* 0x00000008b1087223 */ /* 0x000fe200000100b2 */
[-C--:B------:R-:W-:Y:S01]  /*5f90*/  FFMA.FTZ R131, R134, R190.reuse, R131 ;  /* 0x000000be86837223 */ /* 0x080fe20000010083 */
[----:B------:R-:W-:Y:S01]  /*5fa0*/  FFMA.FTZ R15, R40, R189, -R15 ;  /* 0x000000bd280f7223 */ /* 0x000fe2000001080f */
[----:B------:R-:W-:Y:S01]  /*5fb0*/  FFMA.FTZ R162, R162, R185, R13 ;  /* 0x000000b9a2a27223 */ /* 0x000fe2000001000d */
[----:B------:R-:W-:Y:S01]  /*5fc0*/  FFMA.FTZ R161, R141, R190, R8 ;  /* 0x000000be8da17223 */ /* 0x000fe20000010008 */
[C---:B------:R-:W-:Y:S01]  /*5fd0*/  FMUL.FTZ R13, R41.reuse, R18 ;  /* 0x00000012290d7220 */ /* 0x040fe20000410000 */
[----:B----4-:R-:W-:Y:S01]  /*5fe0*/  FMUL.FTZ R151, R176, R15 ;  /* 0x0000000fb0977220 */ /* 0x010fe20000410000 */
[-C--:B------:R-:W-:Y:S01]  /*5ff0*/  FMUL.FTZ R15, R41, R184.reuse ;  /* 0x000000b8290f7220 */ /* 0x080fe20000410000 */
[----:B------:R-:W-:Y:S01]  /*6000*/  FADD.FTZ R92, R161, R92 ;  /* 0x0000005ca15c7221 */ /* 0x000fe20000010000 */
[C---:B------:R-:W-:Y:S01]  /*6010*/  FFMA.FTZ R184, R40.reuse, R184, R13 ;  /* 0x000000b828b87223 */ /* 0x040fe2000001000d */
[----:B0-----:R-:W-:Y:S01]  /*6020*/  @!P1 FADD.FTZ R7, R7, R10 ;  /* 0x0000000a07079221 */ /* 0x001fe20000010000 */
[C---:B------:R-:W-:Y:S01]  /*6030*/  FMUL.FTZ R13, R41.reuse, R181 ;  /* 0x000000b5290d7220 */ /* 0x040fe20000410000 */
[----:B------:R-:W-:Y:S01]  /*6040*/  FFMA.FTZ R15, R40, R18, -R15 ;  /* 0x00000012280f7223 */ /* 0x000fe2000001080f */
[----:B------:R-:W-:Y:S01]  /*6050*/  FMUL.FTZ R189, R41, R189 ;  /* 0x000000bd29bd7220 */ /* 0x000fe20000410000 */
[----:B-1----:R-:W-:Y:S01]  /*6060*/  @!P1 FADD.FTZ R156, R156, R179 ;  /* 0x000000b39c9c9221 */ /* 0x002fe20000010000 */
[----:B------:R-:W0:Y:S01]  /*6070*/  SHFL.DOWN PT, R12, R7, 0x8, 0x1f ;  /* 0x09001f00070c7f89 */ /* 0x000e2200000e0000 */
[----:B------:R-:W-:Y:S01]  /*6080*/  ISETP.GT.AND P1, PT, R87, 0x17, PT ;  /* 0x000000175700780c */ /* 0x000fe20003f24270 */
[-C--:B------:R-:W-:Y:S01]  /*6090*/  FFMA.FTZ R8, R40, R9.reuse, -R13 ;  /* 0x0000000928087223 */ /* 0x080fe2000001080d */
[----:B------:R-:W-:Y:S01]  /*60a0*/  FMUL.FTZ R9, R41, R9 ;  /* 0x0000000929097220 */ /* 0x000fe20000410000 */
[----:B------:R-:W1:Y:S01]  /*60b0*/  SHFL.DOWN PT, R161, R156, 0x8, 0x1f ;  /* 0x09001f009ca17f89 */ /* 0x000e6200000e0000 */
[----:B------:R-:W-:Y:S01]  /*60c0*/  FMUL.FTZ R158, R158, R15 ;  /* 0x0000000f9e9e7220 */ /* 0x000fe20000410000 */
[----:B------:R-:W-:Y:S01]  /*60d0*/  FMUL.FTZ R10, R155, R8 ;  /* 0x000000089b0a7220 */ /* 0x000fe20000410000 */
[C---:B------:R-:W-:Y:S01]  /*60e0*/  FFMA.FTZ R8, R40.reuse, R181, R9 ;  /* 0x000000b528087223 */ /* 0x040fe20000010009 */
[----:B------:R-:W-:Y:S01]  /*60f0*/  FMUL.FTZ R9, R41, R180 ;  /* 0x000000b429097220 */ /* 0x000fe20000410000 */
[C---:B------:R-:W-:Y:S01]  /*6100*/  FFMA.FTZ R189, R40.reuse, R185, R189 ;  /* 0x000000b928bd7223 */ /* 0x040fe200000100bd */
[----:B------:R-:W-:Y:S01]  /*6110*/  FFMA.FTZ R157, R157, R184, R158 ;  /* 0x000000b89d9d7223 */ /* 0x000fe2000001009e */
[----:B------:R-:W-:Y:S01]  /*6120*/  FFMA.FTZ R153, R153, R8, R10 ;  /* 0x0000000899997223 */ /* 0x000fe2000001000a */
[-C--:B------:R-:W-:Y:S01]  /*6130*/  FFMA.FTZ R10, R40, R154.reuse, -R9 ;  /* 0x0000009a280a7223 */ /* 0x080fe20000010809 */
[-C--:B------:R-:W-:Y:S01]  /*6140*/  FMUL.FTZ R9, R41, R154.reuse ;  /* 0x0000009a29097220 */ /* 0x080fe20000410000 */
[----:B------:R-:W-:Y:S01]  /*6150*/  FMUL.FTZ R8, R169, R154 ;  /* 0x0000009aa9087220 */ /* 0x000fe20000410000 */
[----:B------:R-:W-:Y:S01]  /*6160*/  FFMA.FTZ R174, R174, R189, R151 ;  /* 0x000000bdaeae7223 */ /* 0x000fe20000010097 */
[----:B------:R-:W-:Y:S01]  /*6170*/  FMUL.FTZ R13, R5, R10 ;  /* 0x0000000a050d7220 */ /* 0x000fe20000410000 */
[-C--:B------:R-:W-:Y:S01]  /*6180*/  FFMA.FTZ R5, R40, R180.reuse, R9 ;  /* 0x000000b428057223 */ /* 0x080fe20000010009 */
[----:B------:R-:W-:Y:S01]  /*6190*/  FMUL.FTZ R9, R41, R17 ;  /* 0x0000001129097220 */ /* 0x000fe20000410000 */
[----:B------:R-:W-:Y:S01]  /*61a0*/  FFMA.FTZ R23, R23, R180, R8 ;  /* 0x000000b417177223 */ /* 0x000fe20000010008 */
[----:B------:R-:W-:Y:S01]  /*61b0*/  FFMA.FTZ R174, R91, R162, R174 ;  /* 0x000000a25bae7223 */ /* 0x000fe200000100ae */
[----:B------:R-:W-:Y:S01]  /*61c0*/  FFMA.FTZ R13, R4, R5, R13 ;  /* 0x00000005040d7223 */ /* 0x000fe2000001000d */
[-C--:B------:R-:W-:Y:S01]  /*61d0*/  FFMA.FTZ R9, R40, R11.reuse, -R9 ;  /* 0x0000000b28097223 */ /* 0x080fe20000010809 */
[-C--:B------:R-:W-:Y:S01]  /*61e0*/  FMUL.FTZ R5, R170, R11.reuse ;  /* 0x0000000baa057220 */ /* 0x080fe20000410000 */
[----:B0-----:R-:W-:Y:S01]  /*61f0*/  @!P1 FADD.FTZ R7, R7, R12 ;  /* 0x0000000c07079221 */ /* 0x001fe20000010000 */
[C---:B------:R-:W-:Y:S01]  /*6200*/  FMUL.FTZ R11, R41.reuse, R11 ;  /* 0x0000000b290b7220 */ /* 0x040fe20000410000 */
[----:B------:R-:W-:Y:S01]  /*6210*/  FMUL.FTZ R150, R150, R9 ;  /* 0x0000000996967220 */ /* 0x000fe20000410000 */
[C---:B------:R-:W-:Y:S01]  /*6220*/  FMUL.FTZ R9, R41.reuse, R148 ;  /* 0x0000009429097220 */ /* 0x040fe20000410000 */
[----:B-1----:R-:W-:Y:S01]  /*6230*/  @!P1 FADD.FTZ R156, R156, R161 ;  /* 0x000000a19c9c9221 */ /* 0x002fe20000010000 */
[----:B------:R-:W0:Y:S01]  /*6240*/  SHFL.DOWN PT, R10, R7, 0x10, 0x1f ;  /* 0x0a001f00070a7f89 */ /* 0x000e2200000e0000 */
[C---:B------:R-:W-:Y:S01]  /*6250*/  FFMA.FTZ R8, R40.reuse, R17, R11 ;  /* 0x0000001128087223 */ /* 0x040fe2000001000b */
[----:B------:R-:W-:Y:S01]  /*6260*/  FFMA.FTZ R11, R40, R152, -R9 ;  /* 0x00000098280b7223 */ /* 0x000fe20000010809 */
[----:B------:R-:W-:Y:S01]  /*6270*/  FMUL.FTZ R9, R41, R19 ;  /* 0x0000001329097220 */ /* 0x000fe20000410000 */
[----:B------:R-:W1:Y:S01]  /*6280*/  SHFL.DOWN PT, R15, R156, 0x10, 0x1f ;  /* 0x0a001f009c0f7f89 */ /* 0x000e6200000e0000 */
[-C--:B------:R-:W-:Y:S01]  /*6290*/  FFMA.FTZ R102, R135, R23.reuse, R102 ;  /* 0x0000001787667223 */ /* 0x080fe20000010066 */
[----:B------:R-:W-:Y:S01]  /*62a0*/  FFMA.FTZ R149, R149, R8, R150 ;  /* 0x0000000895957223 */ /* 0x000fe20000010096 */
[----:B------:R-:W-:Y:S01]  /*62b0*/  FFMA.FTZ R23, R144, R23, R13 ;  /* 0x0000001790177223 */ /* 0x000fe2000001000d */
[----:B------:R-:W-:Y:S01]  /*62c0*/  ISETP.NE.AND P1, PT, R87, RZ, PT ;  /* 0x000000ff5700720c */ /* 0x000fe20003f25270 */
[----:B------:R-:W-:Y:S01]  /*62d0*/  FMUL.FTZ R8, R6, R11 ;  /* 0x0000000b06087220 */ /* 0x000fe20000410000 */
[----:B------:R-:W-:Y:S01]  /*62e0*/  FFMA.FTZ R13, R22, R17, R5 ;  /* 0x00000011160d7223 */ /* 0x000fe20000010005 */
[----:B------:R-:W-:Y:S01]  /*62f0*/  FMUL.FTZ R4, R171, R152 ;  /* 0x00000098ab047220 */ /* 0x000fe20000410000 */
[C---:B------:R-:W-:Y:S01]  /*6300*/  FMUL.FTZ R6, R41.reuse, R164 ;  /* 0x000000a429067220 */ /* 0x040fe20000410000 */
[----:B------:R-:W-:Y:S01]  /*6310*/  FMUL.FTZ R5, R41, R152 ;  /* 0x0000009829057220 */ /* 0x000fe20000410000 */
[C---:B------:R-:W-:Y:S01]  /*6320*/  FFMA.FTZ R164, R40.reuse, R164, -R9 ;  /* 0x000000a428a47223 */ /* 0x040fe20000010809 */
[-C--:B------:R-:W-:Y:S01]  /*6330*/  FFMA.FTZ R21, R21, R148.reuse, R4 ;  /* 0x0000009415157223 */ /* 0x080fe20000010004 */
        /* <DEDUP_REMOVED lines=8> */
[----:B0-----:R-:W-:Y:S01]  /*63c0*/  FADD.FTZ R4, R7, R10 ;  /* 0x0000000a07047221 */ /* 0x001fe20000010000 */
[----:B------:R-:W-:Y:S01]  /*63d0*/  FFMA.FTZ R10, R88, R13, R149 ;  /* 0x0000000d580a7223 */ /* 0x000fe20000010095 */
[----:B------:R-:W-:Y:S01]  /*63e0*/  FFMA.FTZ R145, R146, R21, R145 ;  /* 0x0000001592917223 */ /* 0x000fe20000010091 */
[----:B------:R-:W-:Y:S01]  /*63f0*/  FFMA.FTZ R6, R89, R20, R6 ;  /* 0x0000001459067223 */ /* 0x000fe20000010006 */
[----:B-1----:R-:W-:Y:S01]  /*6400*/  FADD.FTZ R5, R156, R15 ;  /* 0x0000000f9c057221 */ /* 0x002fe20000010000 */
[----:B------:R-:W-:Y:S01]  /*6410*/  FADD.FTZ R93, R174, R93 ;  /* 0x0000005dae5d7221 */ /* 0x000fe20000010000 */
[----:B------:R-:W-:Y:S01]  /*6420*/  FADD.FTZ R94, R157, R94 ;  /* 0x0000005e9d5e7221 */ /* 0x000fe20000010000 */
[----:B------:R-:W-:Y:S01]  /*6430*/  FADD.FTZ R95, R12, R95 ;  /* 0x0000005f0c5f7221 */ /* 0x000fe20000010000 */
[----:B------:R-:W-:Y:S01]  /*6440*/  FADD.FTZ R96, R23, R96 ;  /* 0x0000006017607221 */ /* 0x000fe20000010000 */
[----:B------:R0:W-:Y:S01]  /*6450*/  @!P1 STS.64 [UR5+0x18c8], R4 ;  /* 0x0018c804ff009988 */ /* 0x0001e20008000a05 */
[----:B------:R-:W-:Y:S01]  /*6460*/  BAR.SYNC.DEFER_BLOCKING 0x0 ;  /* 0x0000000000007b1d */ /* 0x000fe20000010000 */
[----:B------:R-:W-:Y:S01]  /*6470*/  ISETP.GT.AND P1, PT, R87, 0xf, PT ;  /* 0x0000000f5700780c */ /* 0x000fe20003f24270 */
[----:B------:R-:W-:Y:S01]  /*6480*/  FFMA.FTZ R103, R138, R13, R103 ;  /* 0x0000000d8a677223 */ /* 0x000fe20000010067 */
[----:B------:R-:W-:Y:S01]  /*6490*/  FFMA.FTZ R100, R137, R21, R100 ;  /* 0x0000001589647223 */ /* 0x000fe20000010064 */
[----:B------:R-:W-:Y:S01]  /*64a0*/  FADD.FTZ R97, R10, R97 ;  /* 0x000000610a617221 */ /* 0x000fe20000010000 */
        /* <DEDUP_REMOVED lines=11> */
.L_x_17108:
[----:B------:R-:W-:Y:S05]  /*6560*/  BSYNC.RECONVERGENT B0 ;  /* 0x0000000000007941 */ /* 0x000fea0003800200 */
.L_x_17107:
[----:B------:R-:W-:-:S04]  /*6570*/  UIADD3 UR4, UPT, UPT, UR4, 0x1, URZ ;  /* 0x0000000104047890 */ /* 0x000fc8000fffe0ff */
[----:B------:R-:W-:-:S09]  /*6580*/  UISETP.GE.AND UP0, UPT, UR4, UR8, UPT ;  /* 0x000000080400728c */ /* 0x000fd2000bf06270 */
[----:B------:R-:W-:Y:S05]  /*6590*/  BRA.U !UP0, `(.L_x_17109) ;  /* 0xffffffbd08447547 */ /* 0x000fea000b83ffff */
.L_x_17061:
[----:B------:R-:W-:Y:S01]  /*65a0*/  BAR.SYNC.DEFER_BLOCKING 0x0 ;  /* 0x0000000000007b1d */ /* 0x000fe20000010000 */
[----:B------:R-:W-:Y:S01]  /*65b0*/  F2FP.BF16.F32.PACK_AB R7, R131, R132 ;  /* 0x000000848307723e */ /* 0x000fe200000010ff */
[----:B------:R-:W-:Y:S01]  /*65c0*/  HFMA2 R17, -RZ, RZ, 0, 0 ;  /* 0x00000000ff117431 */ /* 0x000fe200000001ff */
[----:B------:R-:W-:Y:S01]  /*65d0*/  F2FP.BF16.F32.PACK_AB R6, R104, R105 ;  /* 0x000000696806723e */ /* 0x000fe200000010ff */
[----:B------:R-:W-:Y:S01]  /*65e0*/  FADD.FTZ R85, R85, R99 ;  /* 0x0000006355557221 */ /* 0x000fe20000010000 */
[----:B0-----:R-:W-:-:S03]  /*65f0*/  F2FP.BF16.F32.PACK_AB R5, R102, R103 ;  /* 0x000000676605723e */ /* 0x001fc600000010ff */
[----:B------:R-:W0:Y:S01]  /*6600*/  LDC.64 R12, c[0x0][0x4f8] ;  /* 0x00013e00ff0c7b82 */ /* 0x000e220000000a00 */
[----:B------:R-:W-:Y:S01]  /*6610*/  F2FP.BF16.F32.PACK_AB R4, R100, R101 ;  /* 0x000000656404723e */ /* 0x000fe200000010ff */
[----:B------:R-:W1:Y:S01]  /*6620*/  LDCU.64 UR4, c[0x0][0x500] ;  /* 0x0000a000ff0477ac */ /* 0x000e620008000a00 */
[----:B------:R-:W-:Y:S02]  /*6630*/  MOV R16, R2 ;  /* 0x0000000200107202 */ /* 0x000fe40000000f00 */
[----:B------:R-:W-:Y:S02]  /*6640*/  IADD3 R46, P1, PT, R46, -0x400, RZ ;  /* 0xfffffc002e2e7810 */ /* 0x000fe40007f3e0ff */
[----:B------:R-:W-:Y:S01]  /*6650*/  IADD3 R58, P2, PT, R58, -0x400, RZ ;  /* 0xfffffc003a3a7810 */ /* 0x000fe20007f5e0ff */
[----:B------:R-:W4:Y:S01]  /*6660*/  LDC.64 R14, c[0x0][0x550] ;  /* 0x00015400ff0e7b82 */ /* 0x000f220000000a00 */
        /* <DEDUP_REMOVED lines=20> */
[----:B----4-:R-:W-:Y:S01]  /*67b0*/  LEA R4, P0, R2, R14, 0x1 ;  /* 0x0000000e02047211 */ /* 0x010fe200078008ff */
        /* <DEDUP_REMOVED lines=9> */
[----:B------:R-:W-:Y:S01]  /*6850*/  FADD.FTZ R94, R95, R94 ;  /* 0x0000005e5f5e7221 */ /* 0x000fe20000010000 */
[----:B------:R-:W-:-:S03]  /*6860*/  IADD3.X R57, PT, PT, R57, -0x1, RZ, P5, !PT ;  /* 0xffffffff39397810 */ /* 0x000fc60002ffe4ff */
        /* <DEDUP_REMOVED lines=16> */
.L_x_17059:
[----:B------:R-:W1:Y:S01]  /*6970*/  LDC.64 R8, c[0x0][0x548] ;  /* 0x00015200ff087b82 */ /* 0x000e620000000a00 */
[----:B------:R-:W2:Y:S01]  /*6980*/  S2R R12, SR_TID.X ;  /* 0x00000000000c7919 */ /* 0x000ea20000002100 */
[----:B------:R-:W2:Y:S06]  /*6990*/  LDCU UR7, c[0x0][0x38c] ;  /* 0x00007180ff0777ac */ /* 0x000eac0008000800 */
[----:B------:R-:W4:Y:S01]  /*69a0*/  LDC.64 R10, c[0x0][0x568] ;  /* 0x00015a00ff0a7b82 */ /* 0x000f220000000a00 */
[----:B-1----:R-:W-:-:S04]  /*69b0*/  ISETP.NE.U32.AND P1, PT, R8, RZ, PT ;  /* 0x000000ff0800720c */ /* 0x002fc80003f25070 */
[----:B------:R-:W-:Y:S02]  /*69c0*/  ISETP.NE.AND.EX P1, PT, R9, RZ, PT, P1 ;  /* 0x000000ff0900720c */ /* 0x000fe40003f25310 */
[----:B----4-:R-:W-:Y:S02]  /*69d0*/  ISETP.NE.U32.AND P0, PT, R10, RZ, PT ;  /* 0x000000ff0a00720c */ /* 0x010fe40003f05070 */
        /* <DEDUP_REMOVED lines=8> */
[----:B-----5:R-:W0:Y:S01]  /*6a60*/  SHFL.DOWN P1, R0, R3, 0x2, 0x1f ;  /* 0x08401f0003007f89 */ /* 0x020e220000020000 */
        /* <DEDUP_REMOVED lines=18> */
.L_x_17112:
[----:B------:R-:W-:Y:S05]  /*6b90*/  BSYNC.RECONVERGENT B0 ;  /* 0x0000000000007941 */ /* 0x000fea0003800200 */
.L_x_17111:
[----:B------:R-:W-:Y:S05]  /*6ba0*/  @!P0 BRA `(.L_x_17113) ;  /* 0x0000000000688947 */ /* 0x000fea0003800000 */
[----:B------:R-:W-:Y:S06]  /*6bb0*/  BAR.SYNC.DEFER_BLOCKING 0x0 ;  /* 0x0000000000007b1d */ /* 0x000fec0000010000 */
[----:B------:R-:W-:Y:S01]  /*6bc0*/  BSSY.RECONVERGENT B0, `(.L_x_17113) ;  /* 0x0000018000007945 */ /* 0x000fe20003800200 */
[----:B-----5:R-:W2:Y:S01]  /*6bd0*/  SHFL.DOWN P0, R0, R85, 0x1, 0x1f ;  /* 0x08201f0055007f89 */ /* 0x020ea20000000000 */
[----:B0-----:R-:W0:Y:S01]  /*6be0*/  S2R R4, SR_LANEID ;  /* 0x0000000000047919 */ /* 0x001e220000000000 */
[----:B------:R-:W4:Y:S01]  /*6bf0*/  S2R R6, SR_TID.X ;  /* 0x0000000000067919 */ /* 0x000f220000002100 */
        /* <DEDUP_REMOVED lines=20> */
.L_x_17114:
[----:B------:R-:W-:Y:S05]  /*6d40*/  BSYNC.RECONVERGENT B0 ;  /* 0x0000000000007941 */ /* 0x000fea0003800200 */
.L_x_17113:
[----:B------:R-:W-:Y:S05]  /*6d50*/  @P2 EXIT ;  /* 0x000000000000294d */ /* 0x000fea0003800000 */
[----:B------:R-:W2:Y:S01]  /*6d60*/  S2UR UR5, SR_CgaCtaId ;  /* 0x00000000000579c3 */ /* 0x000ea20000008800 */
[----:B01----:R-:W-:Y:S01]  /*6d70*/  MOV R7, R12 ;  /* 0x0000000c00077202 */ /* 0x003fe20000000f00 */
[----:B------:R-:W-:Y:S01]  /*6d80*/  UMOV UR4, 0x400 ;  /* 0x0000040000047882 */ /* 0x000fe20000000000 */
[----:B------:R-:W0:Y:S01]  /*6d90*/  LDCU UR6, c[0x0][0x360] ;  /* 0x00006c00ff0677ac */ /* 0x000e220008000800 */
[----:B------:R-:W1:Y:S01]  /*6da0*/  LDCU.64 UR8, c[0x0][0x4b0] ;  /* 0x00009600ff0877ac */ /* 0x000e620008000a00 */
[----:B------:R-:W4:Y:S02]  /*6db0*/  LDCU.64 UR10, c[0x0][0x530] ;  /* 0x0000a600ff0a77ac */ /* 0x000f240008000a00 */
[----:B012-4-:R-:W-:-:S12]  /*6dc0*/  ULEA UR4, UR5, UR4, 0x18 ;  /* 0x0000000405047291 */ /* 0x017fd8000f8ec0ff */
.L_x_17115:
[C---:B-----5:R-:W-:Y:S02]  /*6dd0*/  LEA R0, R7.reuse, UR4, 0x3 ;  /* 0x0000000407007c11 */ /* 0x060fe4000f8e18ff */
        /* <DEDUP_REMOVED lines=15> */
.L_x_17116:
        /* <DEDUP_REMOVED lines=11> */
.L_x_18789:


//--------------------- .text._Z25selective_scan_bwd_kernelI32Selective_Scan_bwd_kernel_traitsILi32ELi8ELb1ELb1ELb1ELb1ELb0EN3c108BFloat16ENS1_7complexIfEEEEv12SSMParamsBwd --------------------------
	.section	.text._Z25selective_scan_bwd_kernelI32Selective_Scan_bwd_kernel_traitsILi32ELi8ELb1ELb1ELb1ELb1ELb0EN3c108BFloat16ENS1_7complexIfEEEEv12SSMParamsBwd,"ax",@progbits
	.align	128
        .global         _Z25selective_scan_bwd_kernelI32Selective_Scan_bwd_kernel_traitsILi32ELi8ELb1ELb1ELb1ELb1ELb0EN3c108BFloat16ENS1_7complexIfEEEEv12SSMParamsBwd
        .type           _Z25selective_scan_bwd_kernelI32Selective_Scan_bwd_kernel_traitsILi32ELi8ELb1ELb1ELb1ELb1ELb0EN3c108BFloat16ENS1_7complexIfEEEEv12SSMParamsBwd,@function
        .size           _Z25selective_scan_bwd_kernelI32Selective_Scan_bwd_kernel_traitsILi32ELi8ELb1ELb1ELb1ELb1ELb0EN3c108BFloat16ENS1_7complexIfEEEEv12SSMParamsBwd,(.L_x_18790 - _Z25selective_scan_bwd_kernelI32Selective_Scan_bwd_kernel_traitsILi32ELi8ELb1ELb1ELb1ELb1ELb0EN3c108BFloat16ENS1_7complexIfEEEEv12SSMParamsBwd)
        .other          _Z25selective_scan_bwd_kernelI32Selective_Scan_bwd_kernel_traitsILi32ELi8ELb1ELb1ELb1ELb1ELb0EN3c108BFloat16ENS1_7complexIfEEEEv12SSMParamsBwd,@"STO_CUDA_ENTRY STV_DEFAULT"
_Z25selective_scan_bwd_kernelI32Selective_Scan_bwd_kernel_traitsILi32ELi8ELb1ELb1ELb1ELb1ELb0EN3c108BFloat16ENS1_7complexIfEEEEv12SSMParamsBwd:
.text._Z25selective_scan_bwd_kernelI32Selective_Scan_bwd_kernel_traitsILi32ELi8ELb1ELb1ELb1ELb1ELb0EN3c108BFloat16ENS1_7complexIfEEEEv12SSMParamsBwd:
        /* <DEDUP_REMOVED lines=17> */
[----:B------:R-:W2:Y:S01]  /*0110*/  LDC R25, c[0x0][0x394] ;  /* 0x0000e500ff197b82 */ /* 0x000ea20000000800 */
        /* <DEDUP_REMOVED lines=48> */
[----:B----4-:R-:W-:-:S04]  /*0420*/  SHF.R.U32.HI R10, RZ, 0x1, R13 ;  /* 0x00000001ff0a7819 */ /* 0x010fc8000001160d */
[----:B------:R-:W-:Y:S02]  /*0430*/  IADD3 R7, PT, PT, R7, R9, RZ ;  /* 0x0000000907077210 */ /* 0x000fe40007ffe0ff */
[----:B------:R-:W-:Y:S02]  /*0440*/  SHF.R.U64 R9, R12, 0x1, R13 ;  /* 0x000000010c097819 */ /* 0x000fe4000000120d */
[----:B------:R-:W-:Y:S02]  /*0450*/  MOV R3, UR5 ;  /* 0x0000000500037c02 */ /* 0x000fe40008000f00 */
[----:B------:R-:W-:Y:S01]  /*0460*/  MOV R5, UR7 ;  /* 0x0000000700057c02 */ /* 0x000fe20008000f00 */
[----:B------:R-:W-:Y:S01]  /*0470*/  IMAD.WIDE.U32 R6, R9, UR18, R6 ;  /* 0x0000001209067c25 */ /* 0x000fe2000f8e0006 */
[----:B------:R-:W-:Y:S02]  /*0480*/  MOV R3, UR9 ;  /* 0x0000000900037c02 */ /* 0x000fe40008000f00 */
[----:B------:R-:W-:Y:S01]  /*0490*/  MOV R5, UR8 ;  /* 0x0000000800057c02 */ /* 0x000fe20008000f00 */
[----:B------:R-:W4:Y:S01]  /*04a0*/  LDCU.64 UR8, c[0x0][0x3d0] ;  /* 0x00007a00ff0877ac */ /* 0x000f220008000a00 */
[----:B------:R-:W-:Y:S01]  /*04b0*/  IMAD R47, R10, UR18, RZ ;  /* 0x000000120a2f7c24 */ /* 0x000fe2000f8e02ff */
[----:B------:R-:W-:-:S02]  /*04c0*/  MOV R2, UR4 ;  /* 0x0000000400027c02 */ /* 0x000fc40008000f00 */
[C---:B------:R-:W-:Y:S02]  /*04d0*/  LEA R45, P0, R6.reuse, R20, 0x3 ;  /* 0x00000014062d7211 */ /* 0x040fe400078018ff */
[----:B------:R-:W-:Y:S01]  /*04e0*/  IADD3 R47, PT, PT, R7, R47, RZ ;  /* 0x0000002f072f7210 */ /* 0x000fe20007ffe0ff */
[C---:B------:R-:W-:Y:S01]  /*04f0*/  IMAD.WIDE.U32 R2, R43.reuse, UR10, R2 ;  /* 0x0000000a2b027c25 */ /* 0x040fe2000f8e0002 */
[----:B------:R-:W-:Y:S01]  /*0500*/  MOV R4, UR6 ;  /* 0x0000000600047c02 */ /* 0x000fe20008000f00 */
[----:B---3--:R-:W-:Y:S01]  /*0510*/  UIMAD.WIDE.U32 UR4, UR18, UR12, URZ ;  /* 0x0000000c120472a5 */ /* 0x008fe2000f8e00ff */
[----:B------:R-:W-:Y:S02]  /*0520*/  LEA.HI.X R47, R6, R21, R47, 0x3, P0 ;  /* 0x00000015062f7211 */ /* 0x000fe400000f1c2f */
[----:B------:R-:W3:Y:S01]  /*0530*/  LDC.64 R20, c[0x0][0x4d8] ;  /* 0x00013600ff147b82 */ /* 0x000ee20000000a00 */
[----:B------:R-:W-:Y:S01]  /*0540*/  IMAD.WIDE.U32 R4, R43, UR14, R4 ;  /* 0x0000000e2b047c25 */ /* 0x000fe2000f8e0004 */
[----:B------:R-:W-:Y:S01]  /*0550*/  UIMAD UR5, UR18, UR13, UR5 ;  /* 0x0000000d120572a4 */ /* 0x000fe2000f8e0205 */
[----:B--2---:R-:W-:-:S02]  /*0560*/  LEA R9, R25, 0xffffff00, 0x8 ;  /* 0xffffff0019097811 */ /* 0x004fc400078e40ff */
[----:B------:R-:W-:Y:S01]  /*0570*/  IMAD R15, R43, UR11, R3 ;  /* 0x0000000b2b0f7c24 */ /* 0x000fe2000f8e0203 */
[----:B-1----:R-:W-:Y:S01]  /*0580*/  ISETP.NE.U32.AND P0, PT, R26, RZ, PT ;  /* 0x000000ff1a00720c */ /* 0x002fe20003f05070 */
[----:B------:R-:W-:Y:S01]  /*0590*/  IMAD R3, R11, R16, RZ ;  /* 0x000000100b037224 */ /* 0x000fe200078e02ff */
[----:B------:R-:W-:Y:S01]  /*05a0*/  IADD3 R57, P2, PT, R9, R2, RZ ;  /* 0x0000000209397210 */ /* 0x000fe20007f5e0ff */
[----:B------:R-:W-:Y:S01]  /*05b0*/  IMAD R13, R43, UR15, R5 ;  /* 0x0000000f2b0d7c24 */ /* 0x000fe2000f8e0205 */
[----:B----4-:R-:W-:Y:S01]  /*05c0*/  UIMAD.WIDE.U32 UR6, UR18, UR8, URZ ;  /* 0x00000008120672a5 */ /* 0x010fe2000f8e00ff */
[C---:B------:R-:W-:Y:S01]  /*05d0*/  IMAD R5, R8.reuse, R17, R3 ;  /* 0x0000001108057224 */ /* 0x040fe200078e0203 */
[----:B------:R-:W-:Y:S01]  /*05e0*/  ISETP.NE.AND.EX P0, PT, R27, RZ, PT, P0 ;  /* 0x000000ff1b00720c */ /* 0x000fe20003f05300 */
[----:B------:R-:W-:Y:S01]  /*05f0*/  IMAD.WIDE.U32 R2, R8, R16, UR4 ;  /* 0x0000000408027e25 */ /* 0x000fe2000f8e0010 */
[----:B------:R-:W-:Y:S01]  /*0600*/  LEA R7, R25, 0xfffffe00, 0x9 ;  /* 0xfffffe0019077811 */ /* 0x000fe200078e48ff */
[----:B------:R-:W-:Y:S01]  /*0610*/  UIMAD UR7, UR18, UR9, UR7 ;  /* 0x00000009120772a4 */ /* 0x000fe2000f8e0207 */
[----:B------:R-:W-:Y:S01]  /*0620*/  IADD3 R59, P3, PT, R9, R4, RZ ;  /* 0x00000004093b7210 */ /* 0x000fe20007f7e0ff */
[----:B------:R-:W1:Y:S01]  /*0630*/  LDCU.64 UR8, c[0x0][0x498] ;  /* 0x00009300ff0877ac */ /* 0x000e620008000a00 */
[----:B------:R-:W-:Y:S01]  /*0640*/  IADD3 R10, PT, PT, R3, R5, RZ ;  /* 0x00000005030a7210 */ /* 0x000fe20007ffe0ff */
[----:B0-----:R-:W-:Y:S01]  /*0650*/  IMAD R3, R11, R22, RZ ;  /* 0x000000160b037224 */ /* 0x001fe200078e02ff */
[----:B------:R-:W-:Y:S01]  /*0660*/  IADD3 R58, P1, PT, R7, R2, RZ ;  /* 0x00000002073a7210 */ /* 0x000fe20007f3e0ff */
[----:B------:R-:W-:-:S02]  /*0670*/  IMAD R2, R11, R18, RZ ;  /* 0x000000120b027224 */ /* 0x000fc400078e02ff */
[C---:B------:R-:W-:Y:S02]  /*0680*/  IMAD.WIDE.U32 R4, R8.reuse, R18, UR6 ;  /* 0x0000000608047e25 */ /* 0x040fe4000f8e0012 */
[----:B------:R-:W0:Y:S02]  /*0690*/  @P0 LDC R12, c[0x0][0x384] ;  /* 0x0000e100ff0c0b82 */ /* 0x000e240000000800 */
[C---:B------:R-:W-:Y:S02]  /*06a0*/  IMAD R11, R8.reuse, R19, R2 ;  /* 0x00000013080b7224 */ /* 0x040fe400078e0202 */
[C---:B------:R-:W-:Y:S02]  /*06b0*/  IMAD R17, R8.reuse, R23, R3 ;  /* 0x0000001708117224 */ /* 0x040fe400078e0203 */
[----:B------:R-:W-:Y:S02]  /*06c0*/  IMAD.WIDE.U32 R2, R8, R22, RZ ;  /* 0x0000001608027225 */ /* 0x000fe400078e00ff */
[----:B------:R-:W2:Y:S01]  /*06d0*/  LDC.64 R18, c[0x0][0x540] ;  /* 0x00015000ff127b82 */ /* 0x000ea20000000a00 */
[----:B------:R-:W-:-:S02]  /*06e0*/  IADD3 R8, PT, PT, R5, R11, RZ ;  /* 0x0000000b05087210 */ /* 0x000fc40007ffe0ff */
[----:B------:R-:W-:Y:S02]  /*06f0*/  IADD3 R3, PT, PT, R3, R17, RZ ;  /* 0x0000001103037210 */ /* 0x000fe40007ffe0ff */
[----:B---3--:R-:W-:Y:S02]  /*0700*/  SHF.R.U64 R5, R20, 0x1, R21 ;  /* 0x0000000114057819 */ /* 0x008fe40000001215 */
[----:B------:R-:W-:Y:S01]  /*0710*/  IADD3 R62, P4, PT, R7, R4, RZ ;  /* 0x00000004073e7210 */ /* 0x000fe20007f9e0ff */
[----:B------:R-:W3:Y:S01]  /*0720*/  @P0 LDC R14, c[0x0][0x38c] ;  /* 0x0000e300ff0e0b82 */ /* 0x000ee20000000800 */
[----:B------:R-:W-:Y:S01]  /*0730*/  SHF.R.S32.HI R7, RZ, 0x1f, R7 ;  /* 0x0000001fff077819 */ /* 0x000fe20000011407 */
[----:B------:R-:W-:Y:S01]  /*0740*/  IMAD.WIDE.U32 R4, R5, UR18, R2 ;  /* 0x0000001205047c25 */ /* 0x000fe2000f8e0002 */
[----:B------:R-:W-:Y:S02]  /*0750*/  SHF.R.U32.HI R2, RZ, 0x1, R21 ;  /* 0x00000001ff027819 */ /* 0x000fe40000011615 */
[----:B------:R-:W-:-:S03]  /*0760*/  IADD3.X R10, PT, PT, R7, R10, RZ, P1, !PT ;  /* 0x0000000a070a7210 */ /* 0x000fc60000ffe4ff */
[----:B------:R-:W4:Y:S01]  /*0770*/  LDC.64 R20, c[0x0][0x460] ;  /* 0x00011800ff147b82 */ /* 0x000f220000000a00 */
[----:B------:R-:W-:Y:S01]  /*0780*/  IADD3.X R8, PT, PT, R7, R8, RZ, P4, !PT ;  /* 0x0000000807087210 */ /* 0x000fe200027fe4ff */
[----:B------:R-:W-:-:S06]  /*0790*/  IMAD R51, R2, UR18, RZ ;  /* 0x0000001202337c24 */ /* 0x000fcc000f8e02ff */
[----:B------:R-:W4:Y:S01]  /*07a0*/  @P0 LDC.64 R6, c[0x0][0x480] ;  /* 0x00012000ff060b82 */ /* 0x000f220000000a00 */
[----:B-1----:R-:W-:-:S07]  /*07b0*/  UIMAD.WIDE.U32 UR4, UR18, UR8, URZ ;  /* 0x00000008120472a5 */ /* 0x002fce000f8e00ff */
[----:B------:R-:W1:Y:S08]  /*07c0*/  LDC.64 R22, c[0x0][0x448] ;  /* 0x00011200ff167b82 */ /* 0x000e700000000a00 */
[----:B------:R-:W1:Y:S01]  /*07d0*/  LDC.64 R16, c[0x0][0x4a8] ;  /* 0x00012a00ff107b82 */ /* 0x000e620000000a00 */
[----:B------:R-:W-:Y:S02]  /*07e0*/  UIMAD UR5, UR18, UR9, UR5 ;  /* 0x00000009120572a4 */ /* 0x000fe4000f8e0205 */
[----:B0-----:R-:W-:Y:S01]  /*07f0*/  @P0 IMAD R2, R12, UR18, R43 ;  /* 0x000000120c020c24 */ /* 0x001fe2000f8e022b */
[----:B------:R-:W-:-:S02]  /*0800*/  IADD3 R51, PT, PT, R5, R51, RZ ;  /* 0x0000003305337210 */ /* 0x000fc40007ffe0ff */
[----:B--2---:R-:W-:Y:S01]  /*0810*/  LEA R49, P4, R4, R18, 0x3 ;  /* 0x0000001204317211 */ /* 0x004fe200078818ff */
[----:B------:R-:W-:Y:S01]  /*0820*/  @P0 IMAD R5, R2, R25, RZ ;  /* 0x0000001902050224 */ /* 0x000fe200078e02ff */
[----:B------:R-:W-:Y:S02]  /*0830*/  ISETP.GE.AND P1, PT, R25, 0x1, PT ;  /* 0x000000011900780c */ /* 0x000fe40003f26270 */
[----:B------:R-:W-:Y:S01]  /*0840*/  LEA.HI.X R51, R4, R19, R51, 0x3, P4 ;  /* 0x0000001304337211 */ /* 0x000fe200020f1c33 */
[----:B------:R-:W-:Y:S01]  /*0850*/  IMAD.WIDE.U32 R2, R43, R60, UR4 ;  /* 0x000000042b027e25 */ /* 0x000fe2000f8e003c */
[----:B------:R-:W-:-:S03]  /*0860*/  SHF.R.S32.HI R4, RZ, 0x1f, R9 ;  /* 0x0000001fff047819 */ /* 0x000fc60000011409 */
[----:B---3--:R-:W-:Y:S01]  /*0870*/  @P0 IMAD R5, R5, R14, RZ ;  /* 0x0000000e05050224 */ /* 0x008fe200078e02ff */
[C---:B------:R-:W-:Y:S01]  /*0880*/  IADD3.X R14, PT, PT, R4.reuse, R15, RZ, P2, !PT ;  /* 0x0000000f040e7210 */ /* 0x040fe200017fe4ff */
[----:B------:R-:W-:Y:S01]  /*0890*/  IMAD R61, R43, R61, R3 ;  /* 0x0000003d2b3d7224 */ /* 0x000fe200078e0203 */
[----:B------:R-:W-:Y:S02]  /*08a0*/  IADD3.X R12, PT, PT, R4, R13, RZ, P3, !PT ;  /* 0x0000000d040c7210 */ /* 0x000fe40001ffe4ff */
[----:B----4-:R-:W-:Y:S02]  /*08b0*/  LEA R50, P2, R57, R20, 0x1 ;  /* 0x0000001439327211 */ /* 0x010fe400078408ff */
[----:B------:R-:W-:Y:S02]  /*08c0*/  LEA R52, P3, R59, R52, 0x1 ;  /* 0x000000343b347211 */ /* 0x000fe400078608ff */
[----:B------:R-:W-:Y:S02]  /*08d0*/  CS2R R26, SRZ ;  /* 0x00000000001a7805 */ /* 0x000fe4000001ff00 */
[----:B------:R-:W-:Y:S01]  /*08e0*/  IADD3 R2, P4, PT, R9, R2, RZ ;  /* 0x0000000209027210 */ /* 0x000fe20007f9e0ff */
[----:B------:R-:W-:Y:S01]  /*08f0*/  @P0 IMAD.WIDE R26, R5, 0x10, R6 ;  /* 0x00000010051a0825 */ /* 0x000fe200078e0206 */
[----:B------:R-:W-:-:S02]  /*0900*/  LEA.HI.X R57, R57, R21, R14, 0x1, P2 ;  /* 0x0000001539397211 */ /* 0x000fc400010f0c0e */
[----:B------:R-:W-:Y:S01]  /*0910*/  LEA.HI.X R59, R59, R53, R12, 0x1, P3 ;  /* 0x000000353b3b7211 */ /* 0x000fe200018f0c0c */
[C---:B-1----:R-:W-:Y:S01]  /*0920*/  IMAD.WIDE.U32 R24, R43.reuse, R16, RZ ;  /* 0x000000102b187225 */ /* 0x042fe200078e00ff */
        /* <DEDUP_REMOVED lines=81> */
.L_x_17183:
        /* <DEDUP_REMOVED lines=25> */
[----:B------:R-:W2:Y:S01]  /*0fd0*/  LDG.E.128 R16, desc[UR16][R16.64] ;  /* 0x0000001010107981 */ /* 0x000ea2000c1e1d00 */
        /* <DEDUP_REMOVED lines=17> */
[----:B------:R-:W-:Y:S01]  /*10f0*/  FADD.FTZ R109, R109, R42 ;  /* 0x0000002a6d6d7221 */ /* 0x000fe20000010000 */
[C---:B------:R-:W-:Y:S02]  /*1100*/  PRMT R120, R10.reuse, 0x7632, R120 ;  /* 0x000076320a787816 */ /* 0x040fe40000000078 */
[----:B------:R-:W-:Y:S01]  /*1110*/  SHF.L.U32 R98, R10, 0x10, RZ ;  /* 0x000000100a627819 */ /* 0x000fe200000006ff */
[----:B------:R-:W-:Y:S01]  /*1120*/  FADD.FTZ R108, R13, R42 ;  /* 0x0000002a0d6c7221 */ /* 0x000fe20000010000 */
[----:B------:R-:W-:Y:S02]  /*1130*/  FSETP.GTU.FTZ.AND P0, PT, R114, 20, PT ;  /* 0x41a000007200780b */ /* 0x000fe40003f1c000 */
[----:B------:R-:W-:-:S02]  /*1140*/  FSETP.GTU.FTZ.AND P5, PT, R109, 20, PT ;  /* 0x41a000006d00780b */ /* 0x000fc40003fbc000 */
[----:B------:R-:W-:Y:S02]  /*1150*/  FSETP.GTU.FTZ.AND P3, PT, R108, 20, PT ;  /* 0x41a000006c00780b */ /* 0x000fe40003f7c000 */
[----:B------:R-:W-:Y:S01]  /*1160*/  IADD3 R94, PT, PT, R63, -0x1, RZ ;  /* 0xffffffff3f5e7810 */ /* 0x000fe20007ffe0ff */
[----:B--2---:R0:W-:Y:S01]  /*1170*/  STS.128 [R85], R16 ;  /* 0x0000001055007388 */ /* 0x0041e20000000c00 */
[----:B------:R-:W-:-:S03]  /*1180*/  NOP ;  /* 0x0000000000007918 */ /* 0x000fc60000000000 */
[----:B------:R-:W1:Y:S01]  /*1190*/  LDS.128 R4, [R85] ;  /* 0x0000000055047984 */ /* 0x000e620000000c00 */
[C---:B0-----:R-:W-:Y:S02]  /*11a0*/  SHF.L.U32 R17, R14.reuse, 0x10, RZ ;  /* 0x000000100e117819 */ /* 0x041fe400000006ff */
[----:B------:R-:W-:Y:S02]  /*11b0*/  SHF.L.U32 R19, R15, 0x10, RZ ;  /* 0x000000100f137819 */ /* 0x000fe400000006ff */
[----:B------:R-:W-:Y:S01]  /*11c0*/  PRMT R14, R14, 0x7632, R14 ;  /* 0x000076320e0e7816 */ /* 0x000fe2000000000e */
[--C-:B------:R-:W-:Y:S01]  /*11d0*/  FADD.FTZ R112, R17, R42.reuse ;  /* 0x0000002a11707221 */ /* 0x100fe20000010000 */
[----:B------:R-:W-:Y:S01]  /*11e0*/  PRMT R15, R15, 0x7632, R15 ;  /* 0x000076320f0f7816 */ /* 0x000fe2000000000f */
[----:B------:R-:W-:Y:S01]  /*11f0*/  FADD.FTZ R110, R19, R42 ;  /* 0x0000002a136e7221 */ /* 0x000fe20000010000 */
[----:B------:R-:W-:Y:S02]  /*1200*/  SHF.L.U32 R115, R14, 0x10, RZ ;  /* 0x000000100e737819 */ /* 0x000fe400000006ff */
[----:B------:R-:W-:-:S02]  /*1210*/  FSETP.GTU.FTZ.AND P1, PT, R112, 20, PT ;  /* 0x41a000007000780b */ /* 0x000fc40003f3c000 */
[----:B------:R-:W-:Y:S01]  /*1220*/  FSETP.GTU.FTZ.AND P2, PT, R110, 20, PT ;  /* 0x41a000006e00780b */ /* 0x000fe20003f5c000 */
[----:B------:R-:W-:Y:S01]  /*1230*/  FADD.FTZ R115, R115, R42 ;  /* 0x0000002a73737221 */ /* 0x000fe20000010000 */
[----:B------:R-:W-:Y:S02]  /*1240*/  SHF.L.U32 R15, R15, 0x10, RZ ;  /* 0x000000100f0f7819 */ /* 0x000fe400000006ff */
[----:B-1----:R-:W-:Y:S02]  /*1250*/  SHF.L.U32 R125, R6, 0x10, RZ ;  /* 0x00000010067d7819 */ /* 0x002fe400000006ff */
[----:B------:R-:W-:Y:S02]  /*1260*/  SHF.L.U32 R145, R7, 0x10, RZ ;  /* 0x0000001007917819 */ /* 0x000fe400000006ff */
[C---:B------:R-:W-:Y:S02]  /*1270*/  SHF.L.U32 R119, R4.reuse, 0x10, RZ ;  /* 0x0000001004777819 */ /* 0x040fe400000006ff */
[----:B------:R-:W-:-:S02]  /*1280*/  PRMT R117, R4, 0x7632, R117 ;  /* 0x0000763204757816 */ /* 0x000fc40000000075 */
[C---:B------:R-:W-:Y:S02]  /*1290*/  SHF.L.U32 R123, R5.reuse, 0x10, RZ ;  /* 0x00000010057b7819 */ /* 0x040fe400000006ff */
        /* <DEDUP_REMOVED lines=34> */
.L_x_17119:
[----:B------:R-:W-:Y:S05]  /*14c0*/  BSYNC.RECONVERGENT B0 ;  /* 0x0000000000007941 */ /* 0x000fea0003800200 */
.L_x_17118:
        /* <DEDUP_REMOVED lines=39> */
.L_x_17121:
[----:B------:R-:W-:Y:S05]  /*1740*/  BSYNC.RECONVERGENT B0 ;  /* 0x0000000000007941 */ /* 0x000fea0003800200 */
.L_x_17120:
        /* <DEDUP_REMOVED lines=39> */
.L_x_17123:
[----:B------:R-:W-:Y:S05]  /*19c0*/  BSYNC.RECONVERGENT B0 ;  /* 0x0000000000007941 */ /* 0x000fea0003800200 */
.L_x_17122:
        /* <DEDUP_REMOVED lines=32> */
.L_x_17125:
[----:B------:R-:W-:Y:S05]  /*1bd0*/  BSYNC.RECONVERGENT B0 ;  /* 0x0000000000007941 */ /* 0x000fea0003800200 */
.L_x_17124:
        /* <DEDUP_REMOVED lines=32> */
.L_x_17127:
[----:B------:R-:W-:Y:S05]  /*1de0*/  BSYNC.RECONVERGENT B0 ;  /* 0x0000000000007941 */ /* 0x000fea0003800200 */
.L_x_17126:
        /* <DEDUP_REMOVED lines=32> */
.L_x_17129:
[----:B------:R-:W-:Y:S05]  /*1ff0*/  BSYNC.RECONVERGENT B0 ;  /* 0x0000000000007941 */ /* 0x000fea0003800200 */
.L_x_17128:
        /* <DEDUP_REMOVED lines=32> */
.L_x_17131:
[----:B------:R-:W-:Y:S05]  /*2200*/  BSYNC.RECONVERGENT B0 ;  /* 0x0000000000007941 */ /* 0x000fea0003800200 */
.L_x_17130:
        /* <DEDUP_REMOVED lines=32> */
.L_x_17133:
[----:B------:R-:W-:Y:S05]  /*2410*/  BSYNC.RECONVERGENT B0 ;  /* 0x0000000000007941 */ /* 0x000fea0003800200 */
.L_x_17132:
        /* <DEDUP_REMOVED lines=62> */
.L_x_17182:
        /* <DEDUP_REMOVED lines=30> */
[C---:B0-----:R-:W-:Y:S01]  /*29e0*/  FMUL.FTZ R5, R41.reuse, R114 ;  /* 0x0000007229057220 */ /* 0x041fe20000410000 */
[CC--:B------:R-:W-:Y:S01]  /*29f0*/  FMUL.FTZ R14, R41.reuse, R109.reuse ;  /* 0x0000006d290e7220 */ /* 0x0c0fe20000410000 */
[----:B------:R-:W-:Y:S01]  /*2a00*/  FMUL.FTZ R6, R41, R108 ;  /* 0x0000006c29067220 */ /* 0x000fe20000410000 */
[----:B------:R-:W-:Y:S01]  /*2a10*/  FMUL.FTZ R4, R161, R109 ;  /* 0x0000006da1047220 */ /* 0x000fe20000410000 */
[----:B------:R-:W-:Y:S01]  /*2a20*/  FMUL.RZ R7, R5, 0.15915493667125701904 ;  /* 0x3e22f98305077820 */ /* 0x000fe2000040c000 */
[----:B------:R-:W-:Y:S01]  /*2a30*/  FMUL.RZ R150, R14, 0.15915493667125701904 ;  /* 0x3e22f9830e967820 */ /* 0x000fe2000040c000 */
[C---:B------:R-:W-:Y:S01]  /*2a40*/  FMUL.FTZ R5, R161.reuse, R114 ;  /* 0x00000072a1057220 */ /* 0x040fe20000410000 */
[----:B------:R0:W-:Y:S01]  /*2a50*/  MUFU.EX2 R147, R4 ;  /* 0x0000000400937308 */ /* 0x0001e20000000800 */
[----:B-1----:R-:W-:Y:S01]  /*2a60*/  FMUL.RZ R8, R6, 0.15915493667125701904 ;  /* 0x3e22f98306087820 */ /* 0x002fe2000040c000 */
[C---:B------:R-:W-:Y:S01]  /*2a70*/  FMUL.FTZ R6, R161.reuse, R108 ;  /* 0x0000006ca1067220 */ /* 0x040fe20000410000 */
[----:B------:R-:W-:Y:S01]  /*2a80*/  FMUL.FTZ R160, R161, R116 ;  /* 0x00000074a1a07220 */ /* 0x000fe20000410000 */
[----:B----4-:R-:W-:-:S04]  /*2a90*/  ULEA UR5, UR6, UR5, 0x18 ;  /* 0x0000000506057291 */ /* 0x010fc8000f8ec0ff */
[----:B------:R-:W1:Y:S01]  /*2aa0*/  MUFU.COS R146, R150 ;  /* 0x0000009600927308 */ /* 0x000e620000000000 */
[----:B0-----:R-:W-:-:S04]  /*2ab0*/  FMUL.FTZ R4, R41, R112 ;  /* 0x0000007029047220 */ /* 0x001fc80000410000 */
[----:B------:R-:W-:Y:S01]  /*2ac0*/  FMUL.RZ R9, R4, 0.15915493667125701904 ;  /* 0x3e22f98304097820 */ /* 0x000fe2000040c000 */
[----:B------:R-:W-:Y:S02]  /*2ad0*/  FMUL.FTZ R4, R161, R112 ;  /* 0x00000070a1047220 */ /* 0x000fe40000410000 */
[----:B------:R-:W-:Y:S08]  /*2ae0*/  MUFU.COS R149, R7 ;  /* 0x0000000700957308 */ /* 0x000ff00000000000 */
[----:B------:R0:W2:Y:S01]  /*2af0*/  MUFU.EX2 R148, R5 ;  /* 0x0000000500947308 */ /* 0x0000a20000000800 */
[----:B-1----:R-:W-:-:S07]  /*2b00*/  FMUL.FTZ R146, R147, R146 ;  /* 0x0000009293927220 */ /* 0x002fce0000410000 */
[----:B------:R-:W1:Y:S01]  /*2b10*/  MUFU.SIN R14, R150 ;  /* 0x00000096000e7308 */ /* 0x000e620000000400 */
[----:B0-----:R-:W-:-:S07]  /*2b20*/  FMUL.FTZ R5, R41, R115 ;  /* 0x0000007329057220 */ /* 0x001fce0000410000 */
[----:B------:R0:W4:Y:S01]  /*2b30*/  MUFU.SIN R15, R7 ;  /* 0x00000007000f7308 */ /* 0x0001220000000400 */
[----:B--2---:R-:W-:-:S07]  /*2b40*/  FMUL.FTZ R149, R148, R149 ;  /* 0x0000009594957220 */ /* 0x004fce0000410000 */
[----:B------:R-:W-:Y:S01]  /*2b50*/  MUFU.SIN R151, R8 ;  /* 0x0000000800977308 */ /* 0x000fe20000000400 */
[----:B0-----:R-:W-:Y:S01]  /*2b60*/  FMUL.RZ R7, R5, 0.15915493667125701904 ;  /* 0x3e22f98305077820 */ /* 0x001fe2000040c000 */
[----:B------:R-:W-:Y:S01]  /*2b70*/  FMUL.FTZ R5, R161, R115 ;  /* 0x00000073a1057220 */ /* 0x000fe20000410000 */
[----:B-1----:R-:W-:-:S05]  /*2b80*/  FMUL.FTZ R147, R147, R14 ;  /* 0x0000000e93937220 */ /* 0x002fca0000410000 */
[----:B------:R0:W-:Y:S01]  /*2b90*/  MUFU.COS R159, R8 ;  /* 0x00000008009f7308 */ /* 0x0001e20000000000 */
[----:B----4-:R-:W-:-:S07]  /*2ba0*/  FMUL.FTZ R148, R148, R15 ;  /* 0x0000000f94947220 */ /* 0x010fce0000410000 */
[----:B------:R1:W2:Y:S01]  /*2bb0*/  MUFU.EX2 R158, R6 ;  /* 0x00000006009e7308 */ /* 0x0002a20000000800 */
[----:B0-----:R-:W-:-:S07]  /*2bc0*/  FMUL.FTZ R8, R161, R110 ;  /* 0x0000006ea1087220 */ /* 0x001fce0000410000 */
[----:B------:R0:W-:Y:S01]  /*2bd0*/  MUFU.EX2 R156, R4 ;  /* 0x00000004009c7308 */ /* 0x0001e20000000800 */
[----:B-1----:R-:W-:-:S04]  /*2be0*/  FMUL.FTZ R6, R41, R110 ;  /* 0x0000006e29067220 */ /* 0x002fc80000410000 */
[----:B------:R-:W-:-:S03]  /*2bf0*/  FMUL.RZ R12, R6, 0.15915493667125701904 ;  /* 0x3e22f983060c7820 */ /* 0x000fc6000040c000 */
[----:B------:R-:W-:Y:S01]  /*2c00*/  MUFU.SIN R153, R9 ;  /* 0x0000000900997308 */ /* 0x000fe20000000400 */
[----:B0-----:R-:W-:Y:S01]  /*2c10*/  FMUL.FTZ R4, R41, R113 ;  /* 0x0000007129047220 */ /* 0x001fe20000410000 */
[C---:B--2---:R-:W-:Y:S01]  /*2c20*/  FMUL.FTZ R159, R158.reuse, R159 ;  /* 0x0000009f9e9f7220 */ /* 0x044fe20000410000 */
[----:B------:R-:W-:Y:S02]  /*2c30*/  FMUL.FTZ R158, R158, R151 ;  /* 0x000000979e9e7220 */ /* 0x000fe40000410000 */
[----:B------:R-:W-:-:S03]  /*2c40*/  FMUL.RZ R13, R4, 0.15915493667125701904 ;  /* 0x3e22f983040d7820 */ /* 0x000fc6000040c000 */
[----:B------:R0:W1:Y:S08]  /*2c50*/  MUFU.COS R157, R9 ;  /* 0x00000009009d7308 */ /* 0x0000700000000000 */
[----:B------:R2:W-:Y:S01]  /*2c60*/  MUFU.EX2 R152, R8 ;  /* 0x0000000800987308 */ /* 0x0005e20000000800 */
[----:B0-----:R-:W-:Y:S01]  /*2c70*/  FMUL.FTZ R9, R161, R113 ;  /* 0x00000071a1097220 */ /* 0x001fe20000410000 */
[----:B------:R-:W-:-:S06]  /*2c80*/  IADD3 R161, PT, PT, R132, UR4, RZ ;  /* 0x0000000484a17c10 */ /* 0x000fcc000fffe0ff */
        /* <DEDUP_REMOVED lines=12> */
[----:B------:R-:W-:-:S05]  /*2d50*/  FMUL.FTZ R154, R154, R163 ;  /* 0x000000a39a9a7220 */ /* 0x000fca0000410000 */
        /* <DEDUP_REMOVED lines=13> */
[----:B--2---:R-:W-:-:S02]  /*2e30*/  PRMT R169, R8, 0x7632, R169 ;  /* 0x0000763208a97816 */ /* 0x004fc400000000a9 */
[----:B------:R-:W-:Y:S02]  /*2e40*/  PRMT R168, R9, 0x7632, R168 ;  /* 0x0000763209a87816 */ /* 0x000fe400000000a8 */
[C---:B------:R-:W-:Y:S01]  /*2e50*/  PRMT R167, R10.reuse, 0x7632, R167 ;  /* 0x000076320aa77816 */ /* 0x040fe200000000a7 */
[----:B------:R1:W2:Y:S01]  /*2e60*/  MUFU.EX2 R164, R160 ;  /* 0x000000a000a47308 */ /* 0x0002a20000000800 */
[----:B------:R-:W-:Y:S02]  /*2e70*/  SHF.L.U32 R163, R10, 0x10, RZ ;  /* 0x000000100aa37819 */ /* 0x000fe400000006ff */
[C---:B------:R-:W-:Y:S02]  /*2e80*/  PRMT R166, R11.reuse, 0x7632, R166 ;  /* 0x000076320ba67816 */ /* 0x040fe400000000a6 */
[----:B0-----:R-:W-:Y:S02]  /*2e90*/  SHF.L.U32 R162, R11, 0x10, RZ ;  /* 0x000000100ba27819 */ /* 0x001fe400000006ff */
[----:B------:R-:W-:-:S02]  /*2ea0*/  PRMT R171, R6, 0x7632, R171 ;  /* 0x0000763206ab7816 */ /* 0x000fc400000000ab */
        /* <DEDUP_REMOVED lines=14> */
[----:B0-----:R-:W-:Y:S02]  /*2f90*/  SHF.L.U32 R21, R4, 0x10, RZ ;  /* 0x0000001004157819 */ /* 0x001fe400000006ff */
[----:B------:R-:W-:Y:S02]  /*2fa0*/  SEL R4, R161, R64, !P2 ;  /* 0x00000040a1047207 */ /* 0x000fe40005000000 */
[----:B------:R-:W-:Y:S02]  /*2fb0*/  P2R R20, PR, RZ, 0x4 ;  /* 0x00000004ff147803 */ /* 0x000fe40000000000 */
[----:B------:R-:W-:Y:S01]  /*2fc0*/  SHF.L.U32 R161, R8, 0x10, RZ ;  /* 0x0000001008a17819 */ /* 0x000fe200000006ff */
[----:B------:R-:W-:Y:S01]  /*2fd0*/  FMUL.FTZ R8, R164, R175 ;  /* 0x000000afa4087220 */ /* 0x000fe20000410000 */
[----:B------:R-:W-:-:S02]  /*2fe0*/  SHF.L.U32 R20, R5, 0x10, RZ ;  /* 0x0000001005147819 */ /* 0x000fc400000006ff */
[----:B------:R-:W-:Y:S02]  /*2ff0*/  SHF.L.U32 R22, R7, 0x10, RZ ;  /* 0x0000001007167819 */ /* 0x000fe400000006ff */
[----:B------:R-:W-:Y:S02]  /*3000*/  SHF.L.U32 R23, R6, 0x10, RZ ;  /* 0x0000001006177819 */ /* 0x000fe400000006ff */
[----:B------:R-:W-:-:S05]  /*3010*/  LEA R164, R4, UR5, 0x3 ;  /* 0x0000000504a47c11 */ /* 0x000fca000f8e18ff */
[----:B------:R0:W-:Y:S01]  /*3020*/  STS.64 [R164+0x1d10], R8 ;  /* 0x001d1008a4007388 */ /* 0x0001e20000000a00 */
[----:B-1----:R-:W-:Y:S02]  /*3030*/  SHF.L.U32 R10, R15, 0x10, RZ ;  /* 0x000000100f0a7819 */ /* 0x002fe400000006ff */
[C---:B------:R-:W-:Y:S02]  /*3040*/  PRMT R5, R13.reuse, 0x7632, R5 ;  /* 0x000076320d057816 */ /* 0x040fe40000000005 */
[----:B------:R-:W-:Y:S01]  /*3050*/  SHF.L.U32 R178, R13, 0x10, RZ ;  /* 0x000000100db27819 */ /* 0x000fe200000006ff */
[----:B------:R-:W-:Y:S01]  /*3060*/  FMUL.FTZ R181, R121, R10 ;  /* 0x0000000a79b57220 */ /* 0x000fe20000410000 */
[----:B------:R-:W-:Y:S02]  /*3070*/  PRMT R7, R15, 0x7632, R7 ;  /* 0x000076320f077816 */ /* 0x000fe40000000007 */
[C---:B--2---:R-:W-:Y:S01]  /*3080*/  PRMT R11, R16.reuse, 0x7632, R11 ;  /* 0x00007632100b7816 */ /* 0x044fe2000000000b */
[----:B------:R-:W-:Y:S01]  /*3090*/  FMUL.FTZ R178, R117, R178 ;  /* 0x000000b275b27220 */ /* 0x000fe20000410000 */
[----:B------:R-:W-:-:S02]  /*30a0*/  SHF.L.U32 R182, R16, 0x10, RZ ;  /* 0x0000001010b67819 */ /* 0x000fc400000006ff */
[----:B------:R-:W-:Y:S02]  /*30b0*/  PRMT R4, R12, 0x7632, R4 ;  /* 0x000076320c047816 */ /* 0x000fe40000000004 */
[----:B------:R-:W-:Y:S01]  /*30c0*/  PRMT R6, R14, 0x7632, R6 ;  /* 0x000076320e067816 */ /* 0x000fe20000000006 */
[----:B------:R-:W-:Y:S01]  /*30d0*/  FMUL.FTZ R182, R125, R182 ;  /* 0x000000b67db67220 */ /* 0x000fe20000410000 */
        /* <DEDUP_REMOVED lines=39> */
.L_x_17136:
[----:B------:R0:W1:Y:S02]  /*3350*/  LDS.64 R10, [R176+0x2d18] ;  /* 0x002d1800b00a7984 */ /* 0x0000640000000a00 */
.L_x_17137:
[----:B------:R-:W-:Y:S05]  /*3360*/  BSYNC.RECONVERGENT B0 ;  /* 0x0000000000007941 */ /* 0x000fea0003800200 */
.L_x_17135:
        /* <DEDUP_REMOVED lines=65> */
[----:B------:R-:W-:Y:S01]  /*3780*/  FFMA.FTZ R14, R159, R4, -R14 ;  /* 0x000000049f0e7223 */ /* 0x000fe2000001080e */
[-C--:B------:R-:W-:Y:S01]  /*3790*/  FMUL.FTZ R4, R154, R16.reuse ;  /* 0x000000109a047220 */ /* 0x080fe20000410000 */
[----:B------:R-:W-:Y:S01]  /*37a0*/  FFMA.FTZ R7, R155, R16, R18 ;  /* 0x000000109b077223 */ /* 0x000fe20000010012 */
[----:B------:R-:W-:Y:S01]  /*37b0*/  FFMA.FTZ R5, R159, R6, R5 ;  /* 0x000000069f057223 */ /* 0x000fe20000010005 */
[-C--:B------:R-:W-:Y:S01]  /*37c0*/  FMUL.FTZ R6, R156, R14.reuse ;  /* 0x0000000e9c067220 */ /* 0x080fe20000410000 */
[----:B------:R-:W-:Y:S01]  /*37d0*/  FFMA.FTZ R16, R155, R15, -R4 ;  /* 0x0000000f9b107223 */ /* 0x000fe20000010804 */
[----:B------:R-:W-:Y:S01]  /*37e0*/  FFMA.FTZ R7, R120, R203, R7 ;  /* 0x000000cb78077223 */ /* 0x000fe20000010007 */
[-C--:B------:R-:W-:Y:S01]  /*37f0*/  FMUL.FTZ R4, R156, R5.reuse ;  /* 0x000000059c047220 */ /* 0x080fe20000410000 */
[C---:B------:R-:W-:Y:S01]  /*3800*/  FFMA.FTZ R6, R157.reuse, R5, R6 ;  /* 0x000000059d067223 */ /* 0x040fe20000010006 */
[----:B------:R-:W-:Y:S01]  /*3810*/  FFMA.FTZ R16, R120, R205, R16 ;  /* 0x000000cd78107223 */ /* 0x000fe20000010010 */
[----:B------:R-:W-:Y:S01]  /*3820*/  FMUL.FTZ R18, R152, R7 ;  /* 0x0000000798127220 */ /* 0x000fe20000410000 */
[----:B------:R-:W-:Y:S01]  /*3830*/  FFMA.FTZ R4, R157, R14, -R4 ;  /* 0x0000000e9d047223 */ /* 0x000fe20000010804 */
[----:B------:R-:W-:-:S02]  /*3840*/  ISETP.NE.OR P4, PT, R48, RZ, P4 ;  /* 0x000000ff3000720c */ /* 0x000fc40002785670 */
[----:B------:R-:W-:Y:S01]  /*3850*/  FFMA.FTZ R18, R153, R16, -R18 ;  /* 0x0000001099127223 */ /* 0x000fe20000010812 */
[----:B------:R-:W-:Y:S01]  /*3860*/  FMUL.FTZ R14, R154, R4 ;  /* 0x000000049a0e7220 */ /* 0x000fe20000410000 */
[----:B------:R-:W-:Y:S01]  /*3870*/  FMUL.FTZ R16, R152, R16 ;  /* 0x0000001098107220 */ /* 0x000fe20000410000 */
[----:B------:R-:W-:Y:S01]  /*3880*/  ISETP.GT.U32.AND P5, PT, R174, 0xf, PT ;  /* 0x0000000fae00780c */ /* 0x000fe20003fa4070 */
[----:B------:R-:W-:Y:S01]  /*3890*/  FFMA.FTZ R18, R99, R202, R18 ;  /* 0x000000ca63127223 */ /* 0x000fe20000010012 */
[-C--:B------:R-:W-:Y:S01]  /*38a0*/  FFMA.FTZ R14, R155, R6.reuse, R14 ;  /* 0x000000069b0e7223 */ /* 0x080fe2000001000e */
[----:B------:R-:W-:Y:S01]  /*38b0*/  FMUL.FTZ R6, R154, R6 ;  /* 0x000000069a067220 */ /* 0x000fe20000410000 */
[----:B------:R-:W-:Y:S01]  /*38c0*/  FFMA.FTZ R7, R153, R7, R16 ;  /* 0x0000000799077223 */ /* 0x000fe20000010010 */
[----:B------:R-:W-:Y:S02]  /*38d0*/  FMUL.FTZ R16, R150, R18 ;  /* 0x0000001296107220 */ /* 0x000fe40000410000 */
[----:B------:R-:W-:Y:S01]  /*38e0*/  FFMA.FTZ R6, R155, R4, -R6 ;  /* 0x000000049b067223 */ /* 0x000fe20000010806 */
[----:B------:R-:W-:Y:S01]  /*38f0*/  FFMA.FTZ R7, R99, R204, R7 ;  /* 0x000000cc63077223 */ /* 0x000fe20000010007 */
[----:B------:R-:W-:-:S02]  /*3900*/  FMUL.FTZ R4, R152, R14 ;  /* 0x0000000e98047220 */ /* 0x000fc40000410000 */
[-C--:B------:R-:W-:Y:S01]  /*3910*/  FMUL.FTZ R5, R152, R6.reuse ;  /* 0x0000000698057220 */ /* 0x080fe20000410000 */
[-C--:B------:R-:W-:Y:S01]  /*3920*/  FMUL.FTZ R15, R150, R7.reuse ;  /* 0x00000007960f7220 */ /* 0x080fe20000410000 */
[----:B------:R-:W-:Y:S01]  /*3930*/  FFMA.FTZ R7, R151, R7, R16 ;  /* 0x0000000797077223 */ /* 0x000fe20000010010 */
[C---:B------:R-:W-:Y:S01]  /*3940*/  FFMA.FTZ R4, R153.reuse, R6, -R4 ;  /* 0x0000000699047223 */ /* 0x040fe20000010804 */
[----:B------:R-:W-:Y:S01]  /*3950*/  FFMA.FTZ R5, R153, R14, R5 ;  /* 0x0000000e99057223 */ /* 0x000fe20000010005 */
[C---:B------:R-:W-:Y:S01]  /*3960*/  FFMA.FTZ R16, R151.reuse, R18, -R15 ;  /* 0x0000001297107223 */ /* 0x040fe2000001080f */
[----:B------:R-:W-:Y:S01]  /*3970*/  FFMA.FTZ R14, R122, R175, R7 ;  /* 0x000000af7a0e7223 */ /* 0x000fe20000010007 */
[----:B------:R-:W-:Y:S02]  /*3980*/  FMUL.FTZ R6, R150, R4 ;  /* 0x0000000496067220 */ /* 0x000fe40000410000 */
        /* <DEDUP_REMOVED lines=27> */
[----:B------:R-:W-:Y:S01]  /*3b40*/  FMUL.FTZ R18, R150, R189 ;  /* 0x000000bd96127220 */ /* 0x000fe20000410000 */
[-C--:B---3--:R-:W-:Y:S02]  /*3b50*/  FMUL.FTZ R5, R15, R6.reuse ;  /* 0x000000060f057220 */ /* 0x088fe40000410000 */
[----:B------:R-:W-:Y:S01]  /*3b60*/  @P1 FADD.FTZ R14, R14, R19 ;  /* 0x000000130e0e1221 */ /* 0x000fe20000010000 */
[C---:B------:R-:W-:Y:S01]  /*3b70*/  FMUL.FTZ R6, R17.reuse, R6 ;  /* 0x0000000611067220 */ /* 0x040fe20000410000 */
[----:B------:R-:W-:Y:S01]  /*3b80*/  @P1 FADD.FTZ R16, R16, R7 ;  /* 0x0000000710101221 */ /* 0x000fe20000010000 */
[-C--:B-----5:R-:W-:Y:S01]  /*3b90*/  @P1 FFMA.FTZ R17, R17, R4.reuse, -R5 ;  /* 0x0000000411111223 */ /* 0x0a0fe20000010805 */
[-C--:B------:R-:W-:Y:S01]  /*3ba0*/  FFMA.FTZ R207, R151, R191.reuse, -R18 ;  /* 0x000000bf97cf7223 */ /* 0x080fe20000010812 */
[----:B------:R-:W0:Y:S01]  /*3bb0*/  SHFL.UP PT, R206, R14, 0x4, RZ ;  /* 0x048000000ece7989 */ /* 0x000e2200000e00ff */
[----:B------:R-:W-:Y:S01]  /*3bc0*/  @P1 FFMA.FTZ R15, R15, R4, R6 ;  /* 0x000000040f0f1223 */ /* 0x000fe20000010006 */
[C---:B------:R-:W-:Y:S01]  /*3bd0*/  FMUL.FTZ R6, R150.reuse, R191 ;  /* 0x000000bf96067220 */ /* 0x040fe20000410000 */
[CC--:B-1----:R-:W-:Y:S01]  /*3be0*/  FMUL.FTZ R4, R150.reuse, R11.reuse ;  /* 0x0000000b96047220 */ /* 0x0c2fe20000410000 */
[----:B------:R-:W1:Y:S01]  /*3bf0*/  SHFL.UP PT, R18, R16, 0x4, RZ ;  /* 0x0480000010127989 */ /* 0x000e6200000e00ff */
[C---:B------:R-:W-:Y:S01]  /*3c00*/  FMUL.FTZ R7, R151.reuse, R11 ;  /* 0x0000000b97077220 */ /* 0x040fe20000410000 */
[C---:B------:R-:W-:Y:S01]  /*3c10*/  FFMA.FTZ R19, R151.reuse, R189, R6 ;  /* 0x000000bd97137223 */ /* 0x040fe20000010006 */
[-C--:B------:R-:W-:Y:S01]  /*3c20*/  FFMA.FTZ R5, R151, R10.reuse, -R4 ;  /* 0x0000000a97057223 */ /* 0x080fe20000010804 */
[----:B------:R-:W2:Y:S01]  /*3c30*/  SHFL.UP PT, R6, R15, 0x4, RZ ;  /* 0x048000000f067989 */ /* 0x000ea200000e00ff */
[----:B------:R-:W-:Y:S01]  /*3c40*/  FFMA.FTZ R7, -R150, R10, -R7 ;  /* 0x0000000a96077223 */ /* 0x000fe20000010907 */
[----:B------:R-:W-:Y:S01]  /*3c50*/  FADD.FTZ R19, R186, R19 ;  /* 0x00000013ba137221 */ /* 0x000fe20000010000 */
[----:B------:R-:W-:Y:S01]  /*3c60*/  FMUL.FTZ R210, R152, R5 ;  /* 0x0000000598d27220 */ /* 0x000fe20000410000 */
[----:B------:R-:W-:Y:S01]  /*3c70*/  FADD.FTZ R207, R190, R207 ;  /* 0x000000cfbecf7221 */ /* 0x000fe20000010000 */
[----:B------:R-:W3:Y:S01]  /*3c80*/  SHFL.UP PT, R4, R17, 0x4, RZ ;  /* 0x0480000011047989 */ /* 0x000ee200000e00ff */
[C---:B------:R-:W-:Y:S01]  /*3c90*/  FMUL.FTZ R214, R152.reuse, R19 ;  /* 0x0000001398d67220 */ /* 0x040fe20000410000 */
[CC--:B------:R-:W-:Y:S01]  /*3ca0*/  FMUL.FTZ R208, R152.reuse, R7.reuse ;  /* 0x0000000798d07220 */ /* 0x0c0fe20000410000 */
[C---:B------:R-:W-:Y:S01]  /*3cb0*/  FFMA.FTZ R210, R153.reuse, R7, -R210 ;  /* 0x0000000799d27223 */ /* 0x040fe200000108d2 */
[-C--:B------:R-:W-:Y:S01]  /*3cc0*/  FMUL.FTZ R212, R152, R207.reuse ;  /* 0x000000cf98d47220 */ /* 0x080fe20000410000 */
[C---:B------:R-:W-:Y:S01]  /*3cd0*/  FFMA.FTZ R207, R153.reuse, R207, -R214 ;  /* 0x000000cf99cf7223 */ /* 0x040fe200000108d6 */
[C---:B------:R-:W-:Y:S01]  /*3ce0*/  FFMA.FTZ R208, R153.reuse, R5, R208 ;  /* 0x0000000599d07223 */ /* 0x040fe200000100d0 */
[----:B------:R-:W-:Y:S01]  /*3cf0*/  FMUL.FTZ R214, R154, R210 ;  /* 0x000000d29ad67220 */ /* 0x000fe20000410000 */
[----:B------:R-:W-:Y:S01]  /*3d00*/  ISETP.GE.AND P1, PT, R96, 0x4, PT ;  /* 0x000000046000780c */ /* 0x000fe20003f26270 */
[----:B------:R-:W-:Y:S01]  /*3d10*/  FFMA.FTZ R212, R153, R19, R212 ;  /* 0x0000001399d47223 */ /* 0x000fe200000100d4 */
[----:B------:R-:W-:Y:S01]  /*3d20*/  FADD.FTZ R207, R188, R207 ;  /* 0x000000cfbccf7221 */ /* 0x000fe20000010000 */
[-C--:B------:R-:W-:Y:S01]  /*3d30*/  FFMA.FTZ R214, R155, R208.reuse, R214 ;  /* 0x000000d09bd67223 */ /* 0x080fe200000100d6 */
[C---:B------:R-:W-:Y:S01]  /*3d40*/  FMUL.FTZ R216, R154.reuse, R208 ;  /* 0x000000d09ad87220 */ /* 0x040fe20000410000 */
[-C--:B0-----:R-:W-:Y:S01]  /*3d50*/  FMUL.FTZ R208, R17, R206.reuse ;  /* 0x000000ce11d07220 */ /* 0x081fe20000410000 */
[----:B------:R-:W-:Y:S01]  /*3d60*/  FADD.FTZ R212, R185, R212 ;  /* 0x000000d4b9d47221 */ /* 0x000fe20000010000 */
[-C--:B------:R-:W-:Y:S01]  /*3d70*/  FMUL.FTZ R5, R154, R207.reuse ;  /* 0x000000cf9a057220 */ /* 0x080fe20000410000 */
[C---:B------:R-:W-:Y:S01]  /*3d80*/  FMUL.FTZ R206, R15.reuse, R206 ;  /* 0x000000ce0fce7220 */ /* 0x040fe20000410000 */
[----:B-1----:R-:W-:Y:S01]  /*3d90*/  FFMA.FTZ R7, R15, R18, R208 ;  /* 0x000000120f077223 */ /* 0x002fe200000100d0 */
[C---:B------:R-:W-:Y:S01]  /*3da0*/  FFMA.FTZ R216, R155.reuse, R210, -R216 ;  /* 0x000000d29bd87223 */ /* 0x040fe200000108d8 */
[----:B------:R-:W-:Y:S01]  /*3db0*/  FFMA.FTZ R19, R155, R212, R5 ;  /* 0x000000d49b137223 */ /* 0x000fe20000010005 */
[C---:B------:R-:W-:Y:S01]  /*3dc0*/  FFMA.FTZ R5, R17.reuse, R18, -R206 ;  /* 0x0000001211057223 */ /* 0x040fe200000108ce */
[----:B------:R-:W-:Y:S01]  /*3dd0*/  @P1 FADD.FTZ R14, R14, R7 ;  /* 0x000000070e0e1221 */ /* 0x000fe20000010000 */
[-C--:B--2---:R-:W-:Y:S01]  /*3de0*/  FMUL.FTZ R18, R17, R6.reuse ;  /* 0x0000000611127220 */ /* 0x084fe20000410000 */
[C---:B------:R-:W-:Y:S01]  /*3df0*/  FMUL.FTZ R6, R15.reuse, R6 ;  /* 0x000000060f067220 */ /* 0x040fe20000410000 */
[----:B------:R-:W-:Y:S01]  /*3e00*/  @P1 FADD.FTZ R16, R16, R5 ;  /* 0x0000000510101221 */ /* 0x000fe20000010000 */
[----:B------:R-:W-:Y:S01]  /*3e10*/  FMUL.FTZ R212, R154, R212 ;  /* 0x000000d49ad47220 */ /* 0x000fe20000410000 */
[----:B------:R-:W0:Y:S01]  /*3e20*/  SHFL.UP PT, R206, R14, 0x8, RZ ;  /* 0x050000000ece7989 */ /* 0x000e2200000e00ff */
[-C--:B---3--:R-:W-:Y:S01]  /*3e30*/  @P1 FFMA.FTZ R15, R15, R4.reuse, R18 ;  /* 0x000000040f0f1223 */ /* 0x088fe20000010012 */
[----:B------:R-:W-:Y:S01]  /*3e40*/  @P1 FFMA.FTZ R17, R17, R4, -R6 ;  /* 0x0000000411111223 */ /* 0x000fe20000010806 */
[----:B------:R-:W-:Y:S01]  /*3e50*/  FFMA.FTZ R212, R155, R207, -R212 ;  /* 0x000000cf9bd47223 */ /* 0x000fe200000108d4 */
[----:B------:R-:W1:Y:S01]  /*3e60*/  SHFL.UP PT, R18, R16, 0x8, RZ ;  /* 0x0500000010127989 */ /* 0x000e6200000e00ff */
[----:B------:R-:W-:Y:S01]  /*3e70*/  FADD.FTZ R19, R182, R19 ;  /* 0x00000013b6137221 */ /* 0x000fe20000010000 */
[C---:B------:R-:W-:Y:S01]  /*3e80*/  FMUL.FTZ R5, R156.reuse, R214 ;  /* 0x000000d69c057220 */ /* 0x040fe20000410000 */
[----:B------:R-:W-:Y:S01]  /*3e90*/  FADD.FTZ R212, R187, R212 ;  /* 0x000000d4bbd47221 */ /* 0x000fe20000010000 */
[----:B------:R-:W2:Y:S01]  /*3ea0*/  SHFL.UP PT, R6, R15, 0x8, RZ ;  /* 0x050000000f067989 */ /* 0x000ea200000e00ff */
[CC--:B------:R-:W-:Y:S01]  /*3eb0*/  FMUL.FTZ R7, R156.reuse, R19.reuse ;  /* 0x000000139c077220 */ /* 0x0c0fe20000410000 */
[C---:B------:R-:W-:Y:S01]  /*3ec0*/  FMUL.FTZ R208, R156.reuse, R216 ;  /* 0x000000d89cd07220 */ /* 0x040fe20000410000 */
[----:B------:R-:W-:Y:S01]  /*3ed0*/  FMUL.FTZ R210, R156, R212 ;  /* 0x000000d49cd27220 */ /* 0x000fe20000410000 */
[----:B------:R-:W3:Y:S01]  /*3ee0*/  SHFL.UP PT, R4, R17, 0x8, RZ ;  /* 0x0500000011047989 */ /* 0x000ee200000e00ff */
[C---:B------:R-:W-:Y:S01]  /*3ef0*/  FFMA.FTZ R5, R157.reuse, R216, -R5 ;  /* 0x000000d89d057223 */ /* 0x040fe20000010805 */
[C---:B------:R-:W-:Y:S01]  /*3f00*/  FFMA.FTZ R7, R157.reuse, R212, -R7 ;  /* 0x000000d49d077223 */ /* 0x040fe20000010807 */
[C---:B------:R-:W-:Y:S01]  /*3f10*/  FFMA.FTZ R210, R157.reuse, R19, R210 ;  /* 0x000000139dd27223 */ /* 0x040fe200000100d2 */
[----:B------:R-:W-:Y:S01]  /*3f20*/  FFMA.FTZ R208, R157, R214, R208 ;  /* 0x000000d69dd07223 */ /* 0x000fe200000100d0 */
[----:B------:R-:W-:Y:S01]  /*3f30*/  ISETP.GE.AND P1, PT, R96, 0x8, PT ;  /* 0x000000086000780c */ /* 0x000fe20003f26270 */
[----:B------:R-:W-:Y:S01]  /*3f40*/  FMUL.FTZ R212, R158, R5 ;  /* 0x000000059ed47220 */ /* 0x000fe20000410000 */
[----:B------:R-:W-:Y:S01]  /*3f50*/  FADD.FTZ R7, R184, R7 ;  /* 0x00000007b8077221 */ /* 0x000fe20000010000 */
[----:B------:R-:W-:Y:S01]  /*3f60*/  FADD.FTZ R210, R181, R210 ;  /* 0x000000d2b5d27221 */ /* 0x000fe20000010000 */
[CC--:B------:R-:W-:Y:S01]  /*3f70*/  FMUL.FTZ R214, R158.reuse, R208.reuse ;  /* 0x000000d09ed67220 */ /* 0x0c0fe20000410000 */
[----:B------:R-:W-:Y:S01]  /*3f80*/  FFMA.FTZ R212, R159, R208, R212 ;  /* 0x000000d09fd47223 */ /* 0x000fe200000100d4 */
[C---:B------:R-:W-:Y:S01]  /*3f90*/  FMUL.FTZ R19, R158.reuse, R7 ;  /* 0x000000079e137220 */ /* 0x040fe20000410000 */
[----:B0-----:R-:W-:Y:S01]  /*3fa0*/  FMUL.FTZ R208, R17, R206 ;  /* 0x000000ce11d07220 */ /* 0x001fe20000410000 */
[-C--:B------:R-:W-:Y:S01]  /*3fb0*/  FMUL.FTZ R216, R158, R210.reuse ;  /* 0x000000d29ed87220 */ /* 0x080fe20000410000 */
[C---:B------:R-:W-:Y:S01]  /*3fc0*/  FFMA.FTZ R214, R159.reuse, R5, -R214 ;  /* 0x000000059fd67223 */ /* 0x040fe200000108d6 */
[----:B------:R-:W-:Y:S01]  /*3fd0*/  FFMA.FTZ R210, R159, R210, R19 ;  /* 0x000000d29fd27223 */ /* 0x000fe20000010013 */
[C---:B-1----:R-:W-:Y:S01]  /*3fe0*/  FFMA.FTZ R19, R15.reuse, R18, R208 ;  /* 0x000000120f137223 */ /* 0x042fe200000100d0 */
[----:B------:R-:W-:Y:S01]  /*3ff0*/  FMUL.FTZ R206, R15, R206 ;  /* 0x000000ce0fce7220 */ /* 0x000fe20000410000 */
[----:B------:R-:W-:Y:S01]  /*4000*/  FFMA.FTZ R216, R159, R7, -R216 ;  /* 0x000000079fd87223 */ /* 0x000fe200000108d8 */
        /* <DEDUP_REMOVED lines=12> */
[C---:B------:R-:W-:Y:S01]  /*40d0*/  FMUL.FTZ R19, R148.reuse, R210 ;  /* 0x000000d294137220 */ /* 0x040fe20000410000 */
[----:B------:R-:W1:Y:S01]  /*40e0*/  SHFL.UP PT, R6, R15, 0x10, RZ ;  /* 0x060000000f067989 */ /* 0x000e6200000e00ff */
[----:B------:R-:W-:Y:S01]  /*40f0*/  FMUL.FTZ R7, R148, R216 ;  /* 0x000000d894077220 */ /* 0x000fe20000410000 */
[C---:B------:R-:W-:Y:S01]  /*4100*/  FFMA.FTZ R5, R149.reuse, R214, -R5 ;  /* 0x000000d695057223 */ /* 0x040fe20000010805 */
[C---:B------:R-:W-:Y:S01]  /*4110*/  FFMA.FTZ R206, R149.reuse, R212, R206 ;  /* 0x000000d495ce7223 */ /* 0x040fe200000100ce */
[----:B------:R-:W2:Y:S01]  /*4120*/  SHFL.UP PT, R18, R16, 0x10, RZ ;  /* 0x0600000010127989 */ /* 0x000ea200000e00ff */
[C---:B------:R-:W-:Y:S01]  /*4130*/  FFMA.FTZ R19, R149.reuse, R216, -R19 ;  /* 0x000000d895137223 */ /* 0x040fe20000010813 */
[----:B------:R-:W-:Y:S01]  /*4140*/  FFMA.FTZ R7, R149, R210, R7 ;  /* 0x000000d295077223 */ /* 0x000fe20000010007 */
[CC--:B------:R-:W-:Y:S01]  /*4150*/  FMUL.FTZ R207, R147.reuse, R5.reuse ;  /* 0x0000000593cf7220 */ /* 0x0c0fe20000410000 */
[----:B------:R-:W3:Y:S01]  /*4160*/  SHFL.UP PT, R4, R17, 0x10, RZ ;  /* 0x0600000011047989 */ /* 0x000ee200000e00ff */
[----:B------:R-:W-:Y:S01]  /*4170*/  ISETP.GE.AND P1, PT, R96, 0x10, PT ;  /* 0x000000106000780c */ /* 0x000fe20003f26270 */
[CC--:B------:R-:W-:Y:S01]  /*4180*/  FMUL.FTZ R210, R147.reuse, R206.reuse ;  /* 0x000000ce93d27220 */ /* 0x0c0fe20000410000 */
[----:B------:R-:W-:Y:S01]  /*4190*/  FADD.FTZ R19, R180, R19 ;  /* 0x00000013b4137221 */ /* 0x000fe20000010000 */
[----:B------:R-:W-:Y:S01]  /*41a0*/  FADD.FTZ R7, R178, R7 ;  /* 0x00000007b2077221 */ /* 0x000fe20000010000 */
[C---:B------:R-:W-:Y:S01]  /*41b0*/  FFMA.FTZ R206, R146.reuse, R206, R207 ;  /* 0x000000ce92ce7223 */ /* 0x040fe200000100cf */
[----:B------:R-:W-:Y:S01]  /*41c0*/  FFMA.FTZ R207, R146, R5, -R210 ;  /* 0x0000000592cf7223 */ /* 0x000fe200000108d2 */
[C---:B------:R-:W-:Y:S01]  /*41d0*/  FMUL.FTZ R212, R147.reuse, R19 ;  /* 0x0000001393d47220 */ /* 0x040fe20000410000 */
[----:B------:R-:W-:-:S03]  /*41e0*/  FMUL.FTZ R214, R147, R7 ;  /* 0x0000000793d67220 */ /* 0x000fc60000410000 */
[C---:B------:R-:W-:Y:S01]  /*41f0*/  FFMA.FTZ R212, R146.reuse, R7, R212 ;  /* 0x0000000792d47223 */ /* 0x040fe200000100d4 */
[-C--:B0-----:R-:W-:Y:S01]  /*4200*/  FMUL.FTZ R210, R15, R208.reuse ;  /* 0x000000d00fd27220 */ /* 0x081fe20000410000 */
[----:B------:R-:W-:Y:S01]  /*4210*/  FMUL.FTZ R208, R17, R208 ;  /* 0x000000d011d07220 */ /* 0x000fe20000410000 */
[----:B------:R-:W-:Y:S01]  /*4220*/  FFMA.FTZ R213, R146, R19, -R214 ;  /* 0x0000001392d57223 */ /* 0x000fe200000108d6 */
[----:B------:R-:W-:Y:S01]  /*4230*/  FADD.FTZ R209, R177, R212 ;  /* 0x000000d4b1d17221 */ /* 0x000fe20000010000 */
[-C--:B-1----:R-:W-:Y:S01]  /*4240*/  FMUL.FTZ R5, R15, R6.reuse ;  /* 0x000000060f057220 */ /* 0x082fe20000410000 */
[C---:B------:R-:W-:Y:S01]  /*4250*/  FMUL.FTZ R6, R17.reuse, R6 ;  /* 0x0000000611067220 */ /* 0x040fe20000410000 */
[----:B------:R0:W1:Y:S01]  /*4260*/  SHFL.DOWN PT, R214, R206, 0x1, 0x1f ;  /* 0x08201f00ced67f89 */ /* 0x00006200000e0000 */
[-C--:B--2---:R-:W-:Y:S01]  /*4270*/  FFMA.FTZ R7, R17, R18.reuse, -R210 ;  /* 0x0000001211077223 */ /* 0x084fe200000108d2 */
[C---:B------:R-:W-:Y:S01]  /*4280*/  FFMA.FTZ R19, R15.reuse, R18, R208 ;  /* 0x000000120f137223 */ /* 0x040fe200000100d0 */
[----:B------:R-:W-:Y:S01]  /*4290*/  FADD.FTZ R208, R164, R213 ;  /* 0x000000d5a4d07221 */ /* 0x000fe20000010000 */
[----:B------:R0:W2:Y:S01]  /*42a0*/  SHFL.DOWN PT, R215, R209, 0x1, 0x1f ;  /* 0x08201f00d1d77f89 */ /* 0x0000a200000e0000 */
[-C--:B---3--:R-:W-:Y:S01]  /*42b0*/  @P1 FFMA.FTZ R15, R15, R4.reuse, R6 ;  /* 0x000000040f0f1223 */ /* 0x088fe20000010006 */
[----:B------:R-:W-:Y:S01]  /*42c0*/  @P1 FFMA.FTZ R17, R17, R4, -R5 ;  /* 0x0000000411111223 */ /* 0x000fe20000010805 */
[----:B------:R-:W-:Y:S01]  /*42d0*/  @P1 FADD.FTZ R16, R16, R7 ;  /* 0x0000000710101221 */ /* 0x000fe20000010000 */
[----:B------:R-:W-:Y:S01]  /*42e0*/  @P1 FADD.FTZ R14, R14, R19 ;  /* 0x000000130e0e1221 */ /* 0x000fe20000010000 */
[----:B------:R0:W3:Y:S01]  /*42f0*/  SHFL.DOWN PT, R18, R208, 0x1, 0x1f ;  /* 0x08201f00d0127f89 */ /* 0x0000e200000e0000 */
[----:B------:R-:W-:Y:S01]  /*4300*/  HFMA2 R4, -RZ, RZ, 1.875, 0 ;  /* 0x3f800000ff047431 */ /* 0x000fe200000001ff */
[----:B------:R-:W-:-:S02]  /*4310*/  ISETP.GT.U32.AND P1, PT, R174, 0x1d, PT ;  /* 0x0000001dae00780c */ /* 0x000fc40003f24070 */
[----:B------:R-:W-:Y:S01]  /*4320*/  CS2R R6, SRZ ;  /* 0x0000000000067805 */ /* 0x000fe2000001ff00 */
[----:B----4-:R0:W4:Y:S01]  /*4330*/  SHFL.IDX PT, R210, R12, RZ, 0x1f ;  /* 0x00001fff0cd27589 */ /* 0x01012200000e0000 */
[----:B------:R-:W-:-:S03]  /*4340*/  MOV R5, RZ ;  /* 0x000000ff00057202 */ /* 0x000fc60000000f00 */
[----:B------:R0:W0:Y:S04]  /*4350*/  SHFL.IDX PT, R211, R13, RZ, 0x1f ;  /* 0x00001fff0dd37589 */ /* 0x00002800000e0000 */
        /* <DEDUP_REMOVED lines=16> */
.L_x_17139:
[----:B------:R-:W-:Y:S05]  /*4460*/  BSYNC.RECONVERGENT B0 ;  /* 0x0000000000007941 */ /* 0x000fea0003800200 */
.L_x_17138:
        /* <DEDUP_REMOVED lines=17> */
.L_x_17141:
[----:B------:R-:W-:Y:S05]  /*4580*/  BSYNC.RECONVERGENT B0 ;  /* 0x0000000000007941 */ /* 0x000fea0003800200 */
.L_x_17140:
        /* <DEDUP_REMOVED lines=16> */
.L_x_17143:
[----:B------:R-:W-:Y:S05]  /*4690*/  BSYNC.RECONVERGENT B0 ;  /* 0x0000000000007941 */ /* 0x000fea0003800200 */
.L_x_17142:
        /* <DEDUP_REMOVED lines=16> */
.L_x_17145:
[----:B------:R-:W-:Y:S05]  /*47a0*/  BSYNC.RECONVERGENT B0 ;  /* 0x0000000000007941 */ /* 0x000fea0003800200 */
.L_x_17144:
        /* <DEDUP_REMOVED lines=16> */
.L_x_17147:
[----:B------:R-:W-:Y:S05]  /*48b0*/  BSYNC.RECONVERGENT B0 ;  /* 0x0000000000007941 */ /* 0x000fea0003800200 */
.L_x_17146:
        /* <DEDUP_REMOVED lines=13> */
[----:B------:R-:W-:Y:S01]  /*4990*/  LEA R12, P2, R16, R45, 0x2 ;  /* 0x0000002d100c7211 */ /* 0x000fe200078410ff */
[----:B------:R-:W-:Y:S02]  /*49a0*/  IMAD R19, R33, UR4, R19 ;  /* 0x0000000421137c24 */ /* 0x000fe4000f8e0213 */
        /* <DEDUP_REMOVED lines=10> */
[----:B------:R-:W-:Y:S01]  /*4a50*/  FMUL.FTZ R9, R9, R211 ;  /* 0x000000d309097220 */ /* 0x000fe20000410000 */
[----:B------:R-:W-:Y:S01]  /*4a60*/  ISETP.NE.AND P2, PT, R48, RZ, PT ;  /* 0x000000ff3000720c */ /* 0x000fe20003f45270 */
[----:B-----5:R-:W-:-:S02]  /*4a70*/  @P1 FMUL.FTZ R16, R219, R216 ;  /* 0x000000d8db101220 */ /* 0x020fc40000410000 */
[----:B------:R-:W-:Y:S01]  /*4a80*/  FFMA.FTZ R9, R8, R210, -R9 ;  /* 0x000000d208097223 */ /* 0x000fe20000010809 */
[----:B------:R-:W3:Y:S01]  /*4a90*/  SHFL.IDX PT, R206, R206, RZ, 0x1f ;  /* 0x00001fffcece7589 */ /* 0x000ee200000e0000 */
[C---:B0-----:R-:W-:Y:S02]  /*4aa0*/  @P1 FMUL.FTZ R18, R221.reuse, R216 ;  /* 0x000000d8dd121220 */ /* 0x041fe40000410000 */
[----:B------:R-:W-:Y:S01]  /*4ab0*/  FADD.FTZ R9, R194, R9 ;  /* 0x00000009c2097221 */ /* 0x000fe20000010000 */
[----:B----4-:R-:W0:Y:S01]  /*4ac0*/  SHFL.IDX PT, R209, R209, RZ, 0x1f ;  /* 0x00001fffd1d17589 */ /* 0x010e2200000e0000 */
[----:B-1----:R-:W-:Y:S01]  /*4ad0*/  @P1 FFMA.FTZ R19, R221, R215, R16 ;  /* 0x000000d7dd131223 */ /* 0x002fe20000010010 */
[----:B------:R-:W-:Y:S01]  /*4ae0*/  FFMA.FTZ R16, R8, R211, R17 ;  /* 0x000000d308107223 */ /* 0x000fe20000010011 */
[----:B------:R-:W-:Y:S01]  /*4af0*/  @P1 FFMA.FTZ R18, R219, R215, -R18 ;  /* 0x000000d7db121223 */ /* 0x000fe20000010812 */
[----:B------:R-:W1:Y:S01]  /*4b00*/  SHFL.IDX PT, R208, R208, RZ, 0x1f ;  /* 0x00001fffd0d07589 */ /* 0x000e6200000e0000 */
[----:B------:R-:W-:Y:S01]  /*4b10*/  @P1 FADD.FTZ R216, R218, R19 ;  /* 0x00000013dad81221 */ /* 0x000fe20000010000 */
[----:B------:R-:W-:Y:S01]  /*4b20*/  FADD.FTZ R8, R197, R16 ;  /* 0x00000010c5087221 */ /* 0x000fe20000010000 */
[----:B------:R-:W-:-:S02]  /*4b30*/  @P1 FADD.FTZ R215, R223, R18 ;  /* 0x00000012dfd71221 */ /* 0x000fc40000010000 */
[-C--:B------:R-:W-:Y:S01]  /*4b40*/  FMUL.FTZ R16, R216, R11.reuse ;  /* 0x0000000bd8107220 */ /* 0x080fe20000410000 */
[----:B------:R-:W-:Y:S01]  /*4b50*/  FMUL.FTZ R17, R147, R8 ;  /* 0x0000000893117220 */ /* 0x000fe20000410000 */
[----:B------:R-:W-:Y:S01]  /*4b60*/  FMUL.FTZ R19, R215, R11 ;  /* 0x0000000bd7137220 */ /* 0x000fe20000410000 */
[-C--:B------:R-:W-:Y:S01]  /*4b70*/  FMUL.FTZ R11, R147, R9.reuse ;  /* 0x00000009930b7220 */ /* 0x080fe20000410000 */
[-C--:B------:R-:W-:Y:S01]  /*4b80*/  FFMA.FTZ R18, R215, R10.reuse, R16 ;  /* 0x0000000ad7127223 */ /* 0x080fe20000010010 */
        /* <DEDUP_REMOVED lines=62> */
[-C--:B------:R-:W-:Y:S01]  /*4f70*/  FMUL.FTZ R152, R152, R154.reuse ;  /* 0x0000009a98987220 */ /* 0x080fe20000410000 */
[----:B------:R-:W-:Y:S01]  /*4f80*/  FADD.FTZ R183, R183, R184 ;  /* 0x000000b8b7b77221 */ /* 0x000fe20000010000 */
[----:B------:R-:W-:Y:S01]  /*4f90*/  FFMA.FTZ R156, R153, R154, R156 ;  /* 0x0000009a999c7223 */ /* 0x000fe2000001009c */
[----:B------:R-:W-:Y:S01]  /*4fa0*/  FADD.FTZ R179, R179, R158 ;  /* 0x0000009eb3b37221 */ /* 0x000fe20000010000 */
[----:B------:R-:W-:Y:S01]  /*4fb0*/  FFMA.FTZ R152, R153, R205, -R152 ;  /* 0x000000cd99987223 */ /* 0x000fe20000010898 */
[C---:B------:R-:W-:Y:S01]  /*4fc0*/  FMUL.FTZ R158, R148.reuse, R183 ;  /* 0x000000b7949e7220 */ /* 0x040fe20000410000 */
[----:B------:R-:W-:Y:S01]  /*4fd0*/  FFMA.FTZ R153, R99, R204, R156 ;  /* 0x000000cc63997223 */ /* 0x000fe2000001009c */
[-C--:B------:R-:W-:Y:S01]  /*4fe0*/  FMUL.FTZ R148, R148, R179.reuse ;  /* 0x000000b394947220 */ /* 0x080fe20000410000 */
[----:B------:R-:W-:Y:S01]  /*4ff0*/  FMUL.FTZ R198, R183, R114 ;  /* 0x00000072b7c67220 */ /* 0x000fe20000410000 */
[----:B------:R-:W-:-:S02]  /*5000*/  FFMA.FTZ R155, R149, R179, R158 ;  /* 0x000000b3959b7223 */ /* 0x000fc4000001009e */
[----:B------:R-:W-:Y:S01]  /*5010*/  FFMA.FTZ R157, R149, R183, -R148 ;  /* 0x000000b7959d7223 */ /* 0x000fe20000010894 */
[----:B------:R-:W-:Y:S01]  /*5020*/  FFMA.FTZ R149, R99, R202, R152 ;  /* 0x000000ca63957223 */ /* 0x000fe20000010098 */
[----:B------:R-:W-:Y:S01]  /*5030*/  FMUL.FTZ R148, R150, R153 ;  /* 0x0000009996947220 */ /* 0x000fe20000410000 */
[----:B------:R-:W-:Y:S01]  /*5040*/  FADD.FTZ R178, R178, R155 ;  /* 0x0000009bb2b27221 */ /* 0x000fe20000010000 */
[----:B------:R-:W-:Y:S01]  /*5050*/  FADD.FTZ R180, R180, R157 ;  /* 0x0000009db4b47221 */ /* 0x000fe20000010000 */
[----:B--2---:R-:W-:Y:S01]  /*5060*/  FMUL.FTZ R157, R207, R7 ;  /* 0x00000007cf9d7220 */ /* 0x004fe20000410000 */
[-C--:B------:R-:W-:Y:S01]  /*5070*/  FMUL.FTZ R150, R150, R149.reuse ;  /* 0x0000009596967220 */ /* 0x080fe20000410000 */
[----:B------:R-:W-:Y:S01]  /*5080*/  FFMA.FTZ R155, R151, R149, -R148 ;  /* 0x00000095979b7223 */ /* 0x000fe20000010894 */
[----:B------:R-:W-:Y:S01]  /*5090*/  FMUL.FTZ R159, R147, R180 ;  /* 0x000000b4939f7220 */ /* 0x000fe20000410000 */
[-C--:B------:R-:W-:Y:S01]  /*50a0*/  FMUL.FTZ R152, R207, R6.reuse ;  /* 0x00000006cf987220 */ /* 0x080fe20000410000 */
[----:B---3--:R-:W-:Y:S01]  /*50b0*/  FFMA.FTZ R148, R206, R6, -R157 ;  /* 0x00000006ce947223 */ /* 0x008fe2000001089d */
[----:B------:R-:W-:Y:S01]  /*50c0*/  FFMA.FTZ R150, R151, R153, R150 ;  /* 0x0000009997967223 */ /* 0x000fe20000010096 */
[----:B------:R-:W-:Y:S01]  /*50d0*/  FMUL.FTZ R6, R207, R4 ;  /* 0x00000004cf067220 */ /* 0x000fe20000410000 */
[-C--:B------:R-:W-:Y:S01]  /*50e0*/  FMUL.FTZ R147, R147, R178.reuse ;  /* 0x000000b293937220 */ /* 0x080fe20000410000 */
[----:B------:R-:W-:Y:S01]  /*50f0*/  FFMA.FTZ R156, R146, R178, R159 ;  /* 0x000000b2929c7223 */ /* 0x000fe2000001009f */
[----:B------:R-:W-:Y:S01]  /*5100*/  FMUL.FTZ R151, R207, R5 ;  /* 0x00000005cf977220 */ /* 0x000fe20000410000 */
[C---:B------:R-:W-:Y:S01]  /*5110*/  FFMA.FTZ R7, R206.reuse, R7, R152 ;  /* 0x00000007ce077223 */ /* 0x040fe20000010098 */
[----:B------:R-:W-:Y:S01]  /*5120*/  FFMA.FTZ R5, R206, R5, R6 ;  /* 0x00000005ce057223 */ /* 0x000fe20000010006 */
[----:B------:R-:W-:Y:S01]  /*5130*/  FFMA.FTZ R147, R146, R180, -R147 ;  /* 0x000000b492937223 */ /* 0x000fe20000010893 */
[----:B------:R-:W-:Y:S01]  /*5140*/  FADD.FTZ R177, R177, R156 ;  /* 0x0000009cb1b17221 */ /* 0x000fe20000010000 */
[----:B------:R-:W-:Y:S01]  /*5150*/  FFMA.FTZ R4, R206, R4, -R151 ;  /* 0x00000004ce047223 */ /* 0x000fe20000010897 */
[----:B------:R-:W-:Y:S01]  /*5160*/  P2R R6, PR, RZ, 0x4 ;  /* 0x00000004ff067803 */ /* 0x000fe20000000000 */
[----:B0-----:R-:W-:Y:S01]  /*5170*/  FADD.FTZ R6, R209, R148 ;  /* 0x00000094d1067221 */ /* 0x001fe20000010000 */
[----:B-1----:R-:W-:Y:S01]  /*5180*/  FADD.FTZ R7, R208, R7 ;  /* 0x00000007d0077221 */ /* 0x002fe20000010000 */
[----:B------:R-:W-:Y:S01]  /*5190*/  FFMA.FTZ R151, -R138, R171, R11 ;  /* 0x000000ab8a977223 */ /* 0x000fe2000001010b */
[----:B------:R-:W-:Y:S01]  /*51a0*/  FADD.FTZ R164, R164, R147 ;  /* 0x00000093a4a47221 */ /* 0x000fe20000010000 */
[----:B------:R-:W-:Y:S01]  /*51b0*/  FMUL.FTZ R157, R177, R116 ;  /* 0x00000074b19d7220 */ /* 0x000fe20000410000 */
[C---:B------:R-:W-:Y:S01]  /*51c0*/  FFMA.FTZ R173, R122.reuse, R173, R155 ;  /* 0x000000ad7aad7223 */ /* 0x040fe2000001009b */
[----:B------:R-:W-:Y:S01]  /*51d0*/  FFMA.FTZ R152, R122, R175, R150 ;  /* 0x000000af7a987223 */ /* 0x000fe20000010096 */
[----:B------:R-:W-:Y:S01]  /*51e0*/  FFMA.FTZ R150, R138, -R23, R192 ;  /* 0x800000178a967223 */ /* 0x000fe200000100c0 */
[----:B------:R-:W-:Y:S01]  /*51f0*/  FMUL.FTZ R156, R179, R114 ;  /* 0x00000072b39c7220 */ /* 0x000fe20000410000 */
[----:B------:R-:W-:Y:S01]  /*5200*/  FMUL.FTZ R155, R151, R198 ;  /* 0x000000c6979b7220 */ /* 0x000fe20000410000 */
[----:B------:R0:W-:Y:S01]  /*5210*/  @!P2 STS.128 [UR6+0x2e10], R4 ;  /* 0x002e1004ff00a988 */ /* 0x0001e20008000c06 */
[----:B------:R-:W-:Y:S01]  /*5220*/  FFMA.FTZ R148, -R140, R165, R8 ;  /* 0x000000a58c947223 */ /* 0x000fe20000010108 */
[----:B------:R-:W-:Y:S01]  /*5230*/  FMUL.FTZ R159, R95, R157 ;  /* 0x0000009d5f9f7220 */ /* 0x000fe20000410000 */
[----:B------:R-:W-:Y:S01]  /*5240*/  FFMA.FTZ R202, R150, R156, R155 ;  /* 0x0000009c96ca7223 */ /* 0x000fe2000001009b */
[----:B------:R-:W-:Y:S01]  /*5250*/  FMUL.FTZ R155, R178, R109 ;  /* 0x0000006db29b7220 */ /* 0x000fe20000410000 */
[----:B------:R-:W-:Y:S01]  /*5260*/  FFMA.FTZ R146, R140, -R21, R9 ;  /* 0x800000158c927223 */ /* 0x000fe20000010009 */
[----:B------:R-:W-:Y:S01]  /*5270*/  FFMA.FTZ R147, R139, -R20, R10 ;  /* 0x800000148b937223 */ /* 0x000fe2000001000a */
[----:B------:R1:W-:Y:S01]  /*5280*/  STS [R66], R159 ;  /* 0x0000009f42007388 */ /* 0x0003e20000000800 */
[-C--:B------:R-:W-:Y:S01]  /*5290*/  FMUL.FTZ R193, R151, R156.reuse ;  /* 0x0000009c97c17220 */ /* 0x080fe20000410000 */
[----:B------:R-:W-:Y:S01]  /*52a0*/  FMUL.FTZ R204, R97, R156 ;  /* 0x0000009c61cc7220 */ /* 0x000fe20000410000 */
[----:B------:R-:W-:Y:S01]  /*52b0*/  FMUL.FTZ R206, R19, R108 ;  /* 0x0000006c13ce7220 */ /* 0x000fe20000410000 */
[----:B------:R-:W-:Y:S01]  /*52c0*/  FMUL.FTZ R196, R118, R155 ;  /* 0x0000009b76c47220 */ /* 0x000fe20000410000 */
[-C--:B------:R-:W-:Y:S01]  /*52d0*/  FFMA.FTZ R193, R150, R198.reuse, -R193 ;  /* 0x000000c696c17223 */ /* 0x080fe200000108c1 */
[----:B------:R-:W-:Y:S01]  /*52e0*/  FMUL.FTZ R198, R97, R198 ;  /* 0x000000c661c67220 */ /* 0x000fe20000410000 */
[----:B0-----:R-:W-:Y:S01]  /*52f0*/  FMUL.FTZ R5, R164, R116 ;  /* 0x00000074a4057220 */ /* 0x001fe20000410000 */
[----:B------:R-:W-:Y:S01]  /*5300*/  FFMA.FTZ R6, -R139, R172, R16 ;  /* 0x000000ac8b067223 */ /* 0x000fe20000010110 */
[----:B------:R-:W-:Y:S01]  /*5310*/  FMUL.FTZ R208, R182, R112 ;  /* 0x00000070b6d07220 */ /* 0x000fe20000410000 */
[----:B-1----:R-:W-:Y:S01]  /*5320*/  FMUL.FTZ R159, R180, R109 ;  /* 0x0000006db49f7220 */ /* 0x002fe20000410000 */
[----:B------:R-:W-:Y:S01]  /*5330*/  FMUL.FTZ R7, R148, R5 ;  /* 0x0000000594077220 */ /* 0x000fe20000410000 */
[C---:B------:R-:W-:Y:S01]  /*5340*/  FMUL.FTZ R194, R6.reuse, R155 ;  /* 0x0000009b06c27220 */ /* 0x040fe20000410000 */
[----:B------:R-:W-:Y:S01]  /*5350*/  FMUL.FTZ R158, R95, R5 ;  /* 0x000000055f9e7220 */ /* 0x000fe20000410000 */
[----:B------:R-:W-:Y:S01]  /*5360*/  FMUL.FTZ R4, R6, R159 ;  /* 0x0000009f06047220 */ /* 0x000fe20000410000 */
[-C--:B------:R-:W-:Y:S01]  /*5370*/  FFMA.FTZ R7, R146, R157.reuse, R7 ;  /* 0x0000009d92077223 */ /* 0x080fe20000010007 */
[----:B------:R-:W-:Y:S01]  /*5380*/  FMUL.FTZ R157, R148, R157 ;  /* 0x0000009d949d7220 */ /* 0x000fe20000410000 */
[-C--:B------:R-:W-:Y:S01]  /*5390*/  FFMA.FTZ R175, R147, R159.reuse, -R194 ;  /* 0x0000009f93af7223 */ /* 0x080fe200000108c2 */
[----:B------:R-:W-:Y:S01]  /*53a0*/  FMUL.FTZ R194, R118, R159 ;  /* 0x0000009f76c27220 */ /* 0x000fe20000410000 */
[----:B------:R0:W-:Y:S01]  /*53b0*/  STS [R67+0x4], R158 ;  /* 0x0000049e43007388 */ /* 0x0001e20000000800 */
[----:B------:R-:W-:Y:S01]  /*53c0*/  FFMA.FTZ R156, R146, R5, -R157 ;  /* 0x00000005929c7223 */ /* 0x000fe2000001089d */
[C---:B------:R-:W-:Y:S01]  /*53d0*/  FFMA.FTZ R157, -R136.reuse, R169, R18 ;  /* 0x000000a9889d7223 */ /* 0x040fe20000010112 */
[----:B------:R-:W-:Y:S01]  /*53e0*/  FFMA.FTZ R5, -R137, R170, R17 ;  /* 0x000000aa89057223 */ /* 0x000fe20000010111 */
[----:B------:R-:W-:Y:S01]  /*53f0*/  FFMA.FTZ R184, R147, R155, R4 ;  /* 0x0000009b93b87223 */ /* 0x000fe20000010004 */
[----:B------:R1:W-:Y:S01]  /*5400*/  STS [R67+0xc], R194 ;  /* 0x00000cc243007388 */ /* 0x0003e20000000800 */
[----:B------:R-:W-:Y:S01]  /*5410*/  FADD.FTZ R7, RZ, R7 ;  /* 0x00000007ff077221 */ /* 0x000fe20000010000 */
[----:B------:R-:W-:Y:S01]  /*5420*/  FADD.FTZ R156, RZ, R156 ;  /* 0x0000009cff9c7221 */ /* 0x000fe20000010000 */
[----:B------:R-:W-:Y:S01]  /*5430*/  FFMA.FTZ R155, R136, -R161, R199 ;  /* 0x800000a1889b7223 */ /* 0x000fe200000100c7 */
[----:B------:R-:W-:Y:S01]  /*5440*/  FFMA.FTZ R4, R137, -R22, R200 ;  /* 0x8000001689047223 */ /* 0x000fe200000100c8 */
[----:B0-----:R-:W-:Y:S01]  /*5450*/  FMUL.FTZ R158, R181, R108 ;  /* 0x0000006cb59e7220 */ /* 0x001fe20000410000 */
[----:B------:R-:W-:Y:S01]  /*5460*/  FMUL.FTZ R159, R5, R206 ;  /* 0x000000ce059f7220 */ /* 0x000fe20000410000 */
[----:B------:R0:W-:Y:S01]  /*5470*/  STS [R67+0x14], R198 ;  /* 0x000014c643007388 */ /* 0x0001e20000000800 */
[----:B------:R-:W-:Y:S01]  /*5480*/  FADD.FTZ R7, R7, R184 ;  /* 0x000000b807077221 */ /* 0x000fe20000010000 */
[----:B------:R-:W-:Y:S01]  /*5490*/  FMUL.FTZ R195, R5, R158 ;  /* 0x0000009e05c37220 */ /* 0x000fe20000410000 */
[----:B-1----:R-:W-:Y:S01]  /*54a0*/  FMUL.FTZ R194, R157, R210 ;  /* 0x000000d29dc27220 */ /* 0x002fe20000410000 */
[----:B------:R-:W-:Y:S01]  /*54b0*/  FADD.FTZ R156, R156, R175 ;  /* 0x000000af9c9c7221 */ /* 0x000fe20000010000 */
[----:B------:R1:W-:Y:S01]  /*54c0*/  STS [R67+0x10], R204 ;  /* 0x000010cc43007388 */ /* 0x0003e20000000800 */
[C---:B------:R-:W-:Y:S01]  /*54d0*/  FFMA.FTZ R195, R4.reuse, R206, -R195 ;  /* 0x000000ce04c37223 */ /* 0x040fe200000108c3 */
[----:B------:R-:W-:Y:S01]  /*54e0*/  FMUL.FTZ R175, R185, R115 ;  /* 0x00000073b9af7220 */ /* 0x000fe20000410000 */
[----:B------:R-:W-:Y:S01]  /*54f0*/  FADD.FTZ R7, R7, R202 ;  /* 0x000000ca07077221 */ /* 0x000fe20000010000 */
[----:B------:R2:W-:Y:S01]  /*5500*/  STS [R67+0x8], R196 ;  /* 0x000008c443007388 */ /* 0x0005e20000000800 */
[----:B0-----:R-:W-:Y:S01]  /*5510*/  FFMA.FTZ R198, R155, R208, R194 ;  /* 0x000000d09bc67223 */ /* 0x001fe200000100c2 */
[----:B------:R-:W-:Y:S01]  /*5520*/  FFMA.FTZ R194, R4, R158, R159 ;  /* 0x0000009e04c27223 */ /* 0x000fe2000001009f */
[----:B------:R-:W-:Y:S01]  /*5530*/  FFMA.FTZ R159, -R135, R168, R154 ;  /* 0x000000a8879f7223 */ /* 0x000fe2000001019a */
[----:B------:R-:W-:Y:S01]  /*5540*/  FADD.FTZ R156, R156, R193 ;  /* 0x000000c19c9c7221 */ /* 0x000fe20000010000 */
[----:B------:R-:W-:Y:S01]  /*5550*/  FMUL.FTZ R206, R111, R206 ;  /* 0x000000ce6fce7220 */ /* 0x000fe20000410000 */
[----:B-1----:R-:W-:Y:S01]  /*5560*/  FMUL.FTZ R204, R157, R208 ;  /* 0x000000d09dcc7220 */ /* 0x002fe20000410000 */
[C---:B------:R-:W-:Y:S01]  /*5570*/  FMUL.FTZ R203, R159.reuse, R201 ;  /* 0x000000c99fcb7220 */ /* 0x040fe20000410000 */
[-C--:B------:R-:W-:Y:S01]  /*5580*/  FMUL.FTZ R184, R159, R175.reuse ;  /* 0x000000af9fb87220 */ /* 0x080fe20000410000 */
[----:B------:R-:W-:Y:S01]  /*5590*/  FADD.FTZ R7, R7, R194 ;  /* 0x000000c207077221 */ /* 0x000fe20000010000 */
[----:B--2---:R-:W-:Y:S01]  /*55a0*/  FMUL.FTZ R196, R111, R158 ;  /* 0x0000009e6fc47220 */ /* 0x004fe20000410000 */
[----:B------:R-:W-:Y:S01]  /*55b0*/  FFMA.FTZ R158, R135, -R160, R205 ;  /* 0x800000a0879e7223 */ /* 0x000fe200000100cd */
[----:B------:R-:W-:Y:S01]  /*55c0*/  FFMA.FTZ R197, R155, R210, -R204 ;  /* 0x000000d29bc57223 */ /* 0x000fe200000108cc */
[----:B------:R-:W-:Y:S01]  /*55d0*/  FADD.FTZ R156, R156, R195 ;  /* 0x000000c39c9c7221 */ /* 0x000fe20000010000 */
[----:B------:R-:W-:Y:S01]  /*55e0*/  FMUL.FTZ R202, R120, R175 ;  /* 0x000000af78ca7220 */ /* 0x000fe20000410000 */
[----:B------:R0:W-:Y:S01]  /*55f0*/  STS [R67+0x18], R196 ;  /* 0x000018c443007388 */ /* 0x0001e20000000800 */
[----:B------:R-:W-:Y:S01]  /*5600*/  FADD.FTZ R7, R7, R198 ;  /* 0x000000c607077221 */ /* 0x000fe20000010000 */
[----:B------:R-:W-:Y:S01]  /*5610*/  FADD.FTZ R156, R156, R197 ;  /* 0x000000c59c9c7221 */ /* 0x000fe20000010000 */
[----:B------:R-:W-:Y:S01]  /*5620*/  FMUL.FTZ R198, R190, R110 ;  /* 0x0000006ebec67220 */ /* 0x000fe20000410000 */
[----:B------:R-:W-:Y:S01]  /*5630*/  FMUL.FTZ R208, R98, R208 ;  /* 0x000000d062d07220 */ /* 0x000fe20000410000 */
[----:B------:R1:W-:Y:S01]  /*5640*/  STS [R67+0x1c], R206 ;  /* 0x00001cce43007388 */ /* 0x0003e20000000800 */
[----:B------:R-:W-:Y:S01]  /*5650*/  FMUL.FTZ R204, R120, R201 ;  /* 0x000000c978cc7220 */ /* 0x000fe20000410000 */
[----:B------:R-:W-:Y:S01]  /*5660*/  FFMA.FTZ R194, -R133, R166, R152 ;  /* 0x000000a685c27223 */ /* 0x000fe20000010198 */
[----:B------:R-:W-:Y:S01]  /*5670*/  FMUL.FTZ R197, R189, R113 ;  /* 0x00000071bdc57220 */ /* 0x000fe20000410000 */
[----:B------:R2:W-:Y:S01]  /*5680*/  STS [R67+0x20], R208 ;  /* 0x000020d043007388 */ /* 0x0005e20000000800 */
[C---:B0-----:R-:W-:Y:S01]  /*5690*/  FFMA.FTZ R196, R158.reuse, R175, R203 ;  /* 0x000000af9ec47223 */ /* 0x041fe200000100cb */
[----:B------:R-:W-:Y:S01]  /*56a0*/  FFMA.FTZ R175, R158, R201, -R184 ;  /* 0x000000c99eaf7223 */ /* 0x000fe200000108b8 */
[----:B------:R-:W-:Y:S01]  /*56b0*/  FFMA.FTZ R184, -R134, R167, R153 ;  /* 0x000000a786b87223 */ /* 0x000fe20000010199 */
[----:B------:R-:W-:Y:S01]  /*56c0*/  FMUL.FTZ R201, R191, R113 ;  /* 0x00000071bfc97220 */ /* 0x000fe20000410000 */
[----:B------:R-:W-:Y:S01]  /*56d0*/  FADD.FTZ R7, R7, R196 ;  /* 0x000000c407077221 */ /* 0x000fe20000010000 */
[----:B------:R-:W-:Y:S01]  /*56e0*/  FADD.FTZ R156, R156, R175 ;  /* 0x000000af9c9c7221 */ /* 0x000fe20000010000 */
[----:B-1----:R-:W-:Y:S01]  /*56f0*/  FMUL.FTZ R206, R186, R110 ;  /* 0x0000006ebace7220 */ /* 0x002fe20000410000 */
[----:B------:R-:W-:Y:S01]  /*5700*/  FFMA.FTZ R175, R134, -R163, R149 ;  /* 0x800000a386af7223 */ /* 0x000fe20000010095 */
[C---:B------:R-:W-:Y:S01]  /*5710*/  FMUL.FTZ R196, R184.reuse, R198 ;  /* 0x000000c6b8c47220 */ /* 0x040fe20000410000 */
[----:B------:R0:W-:Y:S01]  /*5720*/  STS [R67+0x28], R202 ;  /* 0x000028ca43007388 */ /* 0x0001e20000000800 */
[----:B--2---:R-:W-:Y:S01]  /*5730*/  FMUL.FTZ R208, R99, R206 ;  /* 0x000000ce63d07220 */ /* 0x004fe20000410000 */
[----:B------:R-:W-:Y:S01]  /*5740*/  FFMA.FTZ R193, R133, -R162, R173 ;  /* 0x800000a285c17223 */ /* 0x000fe200000100ad */
[-C--:B------:R-:W-:Y:S01]  /*5750*/  FFMA.FTZ R196, R175, R206.reuse, R196 ;  /* 0x000000ceafc47223 */ /* 0x080fe200000100c4 */
[----:B------:R-:W-:Y:S01]  /*5760*/  FMUL.FTZ R206, R184, R206 ;  /* 0x000000ceb8ce7220 */ /* 0x000fe20000410000 */
[----:B------:R1:W-:Y:S01]  /*5770*/  STS [R67+0x2c], R204 ;  /* 0x00002ccc43007388 */ /* 0x0003e20000000800 */
[----:B------:R-:W-:Y:S01]  /*5780*/  FMUL.FTZ R210, R98, R210 ;  /* 0x000000d262d27220 */ /* 0x000fe20000410000 */
[----:B------:R-:W-:Y:S01]  /*5790*/  FADD.FTZ R7, R7, R196 ;  /* 0x000000c407077221 */ /* 0x000fe20000010000 */
[-C--:B------:R-:W-:Y:S01]  /*57a0*/  FFMA.FTZ R195, R175, R198.reuse, -R206 ;  /* 0x000000c6afc37223 */ /* 0x080fe200000108ce */
[----:B------:R-:W-:Y:S01]  /*57b0*/  FMUL.FTZ R206, R122, R197 ;  /* 0x000000c57ace7220 */ /* 0x000fe20000410000 */
[C---:B0-----:R-:W-:Y:S01]  /*57c0*/  FMUL.FTZ R202, R194.reuse, R201 ;  /* 0x000000c9c2ca7220 */ /* 0x041fe20000410000 */
[----:B------:R-:W-:Y:S01]  /*57d0*/  FMUL.FTZ R198, R99, R198 ;  /* 0x000000c663c67220 */ /* 0x000fe20000410000 */
[----:B------:R-:W-:Y:S01]  /*57e0*/  STS [R67+0x24], R210 ;  /* 0x000024d243007388 */ /* 0x000fe20000000800 */
[----:B------:R-:W-:Y:S01]  /*57f0*/  FMUL.FTZ R196, R123, -R11 ;  /* 0x8000000b7bc47220 */ /* 0x000fe20000410000 */
[-C--:B------:R-:W-:Y:S01]  /*5800*/  FFMA.FTZ R202, R193, R197.reuse, R202 ;  /* 0x000000c5c1ca7223 */ /* 0x080fe200000100ca */
[----:B-1----:R-:W-:Y:S01]  /*5810*/  FMUL.FTZ R204, R194, R197 ;  /* 0x000000c5c2cc7220 */ /* 0x002fe20000410000 */
[----:B------:R-:W-:Y:S01]  /*5820*/  STS [R67+0x30], R208 ;  /* 0x000030d043007388 */ /* 0x000fe20000000800 */
[----:B------:R-:W-:Y:S01]  /*5830*/  LEA R11, R143, -R130, 0x1 ;  /* 0x800000828f0b7211 */ /* 0x000fe200078e08ff */
[----:B------:R-:W-:Y:S01]  /*5840*/  FADD.FTZ R156, R156, R195 ;  /* 0x000000c39c9c7221 */ /* 0x000fe20000010000 */
[-C--:B------:R-:W-:Y:S01]  /*5850*/  FFMA.FTZ R197, R193, R201.reuse, -R204 ;  /* 0x000000c9c1c57223 */ /* 0x080fe200000108cc */
[----:B------:R-:W-:Y:S01]  /*5860*/  FMUL.FTZ R204, R122, R201 ;  /* 0x000000c97acc7220 */ /* 0x000fe20000410000 */
[----:B------:R0:W-:Y:S01]  /*5870*/  STS [R67+0x34], R198 ;  /* 0x000034c643007388 */ /* 0x0001e20000000800 */
[C---:B------:R-:W-:Y:S01]  /*5880*/  FMUL.FTZ R9, R119.reuse, R9 ;  /* 0x0000000977097220 */ /* 0x040fe20000410000 */
[----:B------:R-:W-:Y:S01]  /*5890*/  FMUL.FTZ R8, R119, -R8 ;  /* 0x8000000877087220 */ /* 0x000fe20000410000 */
[C---:B------:R-:W-:Y:S01]  /*58a0*/  FMUL.FTZ R10, R117.reuse, R10 ;  /* 0x0000000a750a7220 */ /* 0x040fe20000410000 */
[----:B------:R-:W-:Y:S01]  /*58b0*/  STS [R67+0x38], R206 ;  /* 0x000038ce43007388 */ /* 0x000fe20000000800 */
[----:B------:R-:W-:Y:S01]  /*58c0*/  FMUL.FTZ R16, R117, -R16 ;  /* 0x8000001075107220 */ /* 0x000fe20000410000 */
[----:B------:R-:W-:Y:S01]  /*58d0*/  FMUL.FTZ R192, R123, R192 ;  /* 0x000000c07bc07220 */ /* 0x000fe20000410000 */
[----:B------:R-:W-:Y:S01]  /*58e0*/  ISETP.GE.AND P1, PT, R11, 0x1, PT ;  /* 0x000000010b00780c */ /* 0x000fe20003f26270 */
[----:B------:R-:W-:Y:S01]  /*58f0*/  STS [R67+0x3c], R204 ;  /* 0x00003ccc43007388 */ /* 0x000fe20000000800 */
[----:B------:R-:W-:Y:S01]  /*5900*/  FADD.FTZ R156, R156, R197 ;  /* 0x000000c59c9c7221 */ /* 0x000fe20000010000 */
[C---:B------:R-:W-:Y:S01]  /*5910*/  FMUL.FTZ R200, R121.reuse, R200 ;  /* 0x000000c879c87220 */ /* 0x040fe20000410000 */
[----:B0-----:R-:W-:Y:S01]  /*5920*/  FMUL.FTZ R198, R121, -R17 ;  /* 0x8000001179c67220 */ /* 0x001fe20000410000 */
[----:B------:R-:W-:Y:S01]  /*5930*/  BAR.SYNC.DEFER_BLOCKING 0x0 ;  /* 0x0000000000007b1d */ /* 0x000fe20000010000 */
[----:B------:R-:W-:Y:S01]  /*5940*/  FMUL.FTZ R18, R125, -R18 ;  /* 0x800000127d127220 */ /* 0x000fe20000410000 */
[----:B------:R-:W-:Y:S01]  /*5950*/  FMUL.FTZ R154, R124, -R154 ;  /* 0x8000009a7c9a7220 */ /* 0x000fe20000410000 */
[----:B------:R-:W-:Y:S01]  /*5960*/  FMUL.FTZ R152, R144, -R152 ;  /* 0x8000009890987220 */ /* 0x000fe20000410000 */
[----:B------:R-:W-:Y:S01]  /*5970*/  FADD.FTZ R7, R7, R202 ;  /* 0x000000ca07077221 */ /* 0x000fe20000010000 */
[----:B------:R-:W-:-:S02]  /*5980*/  ISETP.GE.AND P2, PT, R11, 0x21, PT ;  /* 0x000000210b00780c */ /* 0x000fc40003f46270 */
[C---:B------:R-:W-:Y:S02]  /*5990*/  ISETP.GE.AND P3, PT, R11.reuse, 0x41, PT ;  /* 0x000000410b00780c */ /* 0x040fe40003f66270 */
[----:B------:R-:W-:Y:S01]  /*59a0*/  ISETP.GE.AND P4, PT, R11, 0x61, PT ;  /* 0x000000610b00780c */ /* 0x000fe20003f86270 */
        /* <DEDUP_REMOVED lines=20> */
[----:B-----5:R-:W-:-:S03]  /*5af0*/  FMUL.FTZ R8, R125, R199 ;  /* 0x000000c77d087220 */ /* 0x020fc60000410000 */
[----:B------:R5:W-:Y:S01]  /*5b00*/  STS [R67+0x850], R192 ;  /* 0x000850c043007388 */ /* 0x000be20000000800 */
[----:B-1----:R-:W-:-:S03]  /*5b10*/  FMUL.FTZ R10, R124, R205 ;  /* 0x000000cd7c0a7220 */ /* 0x002fc60000410000 */
[----:B------:R1:W-:Y:S01]  /*5b20*/  STS [R67+0x854], R196 ;  /* 0x000854c443007388 */ /* 0x0003e20000000800 */
[----:B--2---:R-:W-:-:S03]  /*5b30*/  FMUL.FTZ R16, R145, R149 ;  /* 0x0000009591107220 */ /* 0x004fc60000410000 */
        /* <DEDUP_REMOVED lines=17> */
.L_x_17149:
[----:B------:R-:W-:Y:S05]  /*5c50*/  BSYNC.RECONVERGENT B0 ;  /* 0x0000000000007941 */ /* 0x000fea0003800200 */
.L_x_17148:
[----:B-1----:R0:W1:Y:S01]  /*5c60*/  LDS R9, [R68+0x8c0] ;  /* 0x0008c00044097984 */ /* 0x0020620000000800 */
[----:B------:R-:W-:Y:S04]  /*5c70*/  BSSY.RECONVERGENT B0, `(.L_x_17150) ;  /* 0x0000004000007945 */ /* 0x000fe80003800200 */
[----:B------:R-:W-:Y:S05]  /*5c80*/  @!P2 BRA `(.L_x_17151) ;  /* 0x000000000008a947 */ /* 0x000fea0003800000 */
[----:B------:R3:W-:Y:S04]  /*5c90*/  REDG.E.ADD.F32.FTZ.RN.STRONG.GPU desc[UR16][R12.64+0x80], R197 ;  /* 0x000080c50c0079a6 */ /* 0x0007e8000c12f310 */
[----:B-1----:R3:W-:Y:S02]  /*5ca0*/  REDG.E.ADD.F32.FTZ.RN.STRONG.GPU desc[UR16][R14.64+0x80], R9 ;  /* 0x000080090e0079a6 */ /* 0x0027e4000c12f310 */
.L_x_17151:
[----:B------:R-:W-:Y:S05]  /*5cb0*/  BSYNC.RECONVERGENT B0 ;  /* 0x0000000000007941 */ /* 0x000fea0003800200 */
.L_x_17150:
[----:B-1-3--:R1:W3:Y:S01]  /*5cc0*/  LDS R9, [R69+0x940] ;  /* 0x0009400045097984 */ /* 0x00a2e20000000800 */
[----:B------:R-:W-:Y:S04]  /*5cd0*/  BSSY.RECONVERGENT B0, `(.L_x_17152) ;  /* 0x0000004000007945 */ /* 0x000fe80003800200 */
[----:B------:R-:W-:Y:S05]  /*5ce0*/  @!P3 BRA `(.L_x_17153) ;  /* 0x000000000008b947 */ /* 0x000fea0003800000 */
[----:B------:R4:W-:Y:S04]  /*5cf0*/  REDG.E.ADD.F32.FTZ.RN.STRONG.GPU desc[UR16][R12.64+0x100], R201 ;  /* 0x000100c90c0079a6 */ /* 0x0009e8000c12f310 */
[----:B---3--:R4:W-:Y:S02]  /*5d00*/  REDG.E.ADD.F32.FTZ.RN.STRONG.GPU desc[UR16][R14.64+0x100], R9 ;  /* 0x000100090e0079a6 */ /* 0x0089e4000c12f310 */
.L_x_17153:
[----:B------:R-:W-:Y:S05]  /*5d10*/  BSYNC.RECONVERGENT B0 ;  /* 0x0000000000007941 */ /* 0x000fea0003800200 */
.L_x_17152:
[----:B---34-:R3:W4:Y:S01]  /*5d20*/  LDS R9, [R70+0x9c0] ;  /* 0x0009c00046097984 */ /* 0x0187220000000800 */
[----:B------:R-:W-:Y:S04]  /*5d30*/  BSSY.RECONVERGENT B0, `(.L_x_17154) ;  /* 0x0000004000007945 */ /* 0x000fe80003800200 */
[----:B------:R-:W-:Y:S05]  /*5d40*/  @!P4 BRA `(.L_x_17155) ;  /* 0x000000000008c947 */ /* 0x000fea0003800000 */
[----:B------:R0:W-:Y:S04]  /*5d50*/  REDG.E.ADD.F32.FTZ.RN.STRONG.GPU desc[UR16][R12.64+0x180], R203 ;  /* 0x000180cb0c0079a6 */ /* 0x0001e8000c12f310 */
[----:B----4-:R0:W-:Y:S02]  /*5d60*/  REDG.E.ADD.F32.FTZ.RN.STRONG.GPU desc[UR16][R14.64+0x180], R9 ;  /* 0x000180090e0079a6 */ /* 0x0101e4000c12f310 */
.L_x_17155:
[----:B------:R-:W-:Y:S05]  /*5d70*/  BSYNC.RECONVERGENT B0 ;  /* 0x0000000000007941 */ /* 0x000fea0003800200 */
.L_x_17154:
        /* <DEDUP_REMOVED lines=11> */
.L_x_17157:
[----:B------:R-:W-:Y:S05]  /*5e30*/  BSYNC.RECONVERGENT B0 ;  /* 0x0000000000007941 */ /* 0x000fea0003800200 */
.L_x_17156:
[----:B0---4-:R0:W4:Y:S01]  /*5e40*/  LDS R9, [R72+0xac0] ;  /* 0x000ac00048097984 */ /* 0x0111220000000800 */
[----:B------:R-:W-:Y:S04]  /*5e50*/  BSSY.RECONVERGENT B0, `(.L_x_17158) ;  /* 0x0000004000007945 */ /* 0x000fe80003800200 */
[----:B------:R-:W-:Y:S05]  /*5e60*/  @!P1 BRA `(.L_x_17159) ;  /* 0x0000000000089947 */ /* 0x000fea0003800000 */
[----:B------:R0:W-:Y:S04]  /*5e70*/  REDG.E.ADD.F32.FTZ.RN.STRONG.GPU desc[UR16][R12.64+0x280], R209 ;  /* 0x000280d10c0079a6 */ /* 0x0001e8000c12f310 */
[----:B----4-:R0:W-:Y:S02]  /*5e80*/  REDG.E.ADD.F32.FTZ.RN.STRONG.GPU desc[UR16][R14.64+0x280], R9 ;  /* 0x000280090e0079a6 */ /* 0x0101e4000c12f310 */
.L_x_17159:
[----:B------:R-:W-:Y:S05]  /*5e90*/  BSYNC.RECONVERGENT B0 ;  /* 0x0000000000007941 */ /* 0x000fea0003800200 */
.L_x_17158:
[----:B0---4-:R0:W4:Y:S01]  /*5ea0*/  LDS R9, [R73+0xb40] ;  /* 0x000b400049097984 */ /* 0x0111220000000800 */
[----:B------:R-:W-:Y:S04]  /*5eb0*/  BSSY.RECONVERGENT B0, `(.L_x_17160) ;  /* 0x0000004000007945 */ /* 0x000fe80003800200 */
[----:B------:R-:W-:Y:S05]  /*5ec0*/  @!P2 BRA `(.L_x_17161) ;  /* 0x000000000008a947 */ /* 0x000fea0003800000 */
[----:B------:R0:W-:Y:S04]  /*5ed0*/  REDG.E.ADD.F32.FTZ.RN.STRONG.GPU desc[UR16][R12.64+0x300], R211 ;  /* 0x000300d30c0079a6 */ /* 0x0001e8000c12f310 */
[----:B----4-:R0:W-:Y:S02]  /*5ee0*/  REDG.E.ADD.F32.FTZ.RN.STRONG.GPU desc[UR16][R14.64+0x300], R9 ;  /* 0x000300090e0079a6 */ /* 0x0101e4000c12f310 */
.L_x_17161:
[----:B------:R-:W-:Y:S05]  /*5ef0*/  BSYNC.RECONVERGENT B0 ;  /* 0x0000000000007941 */ /* 0x000fea0003800200 */
.L_x_17160:
[----:B0---4-:R0:W4:Y:S01]  /*5f00*/  LDS R9, [R74+0xbc0] ;  /* 0x000bc0004a097984 */ /* 0x0111220000000800 */
[----:B------:R-:W-:Y:S04]  /*5f10*/  BSSY.RECONVERGENT B0, `(.L_x_17162) ;  /* 0x0000004000007945 */ /* 0x000fe80003800200 */
[----:B------:R-:W-:Y:S05]  /*5f20*/  @!P3 BRA `(.L_x_17163) ;  /* 0x000000000008b947 */ /* 0x000fea0003800000 */
[----:B------:R0:W-:Y:S04]  /*5f30*/  REDG.E.ADD.F32.FTZ.RN.STRONG.GPU desc[UR16][R12.64+0x380], R213 ;  /* 0x000380d50c0079a6 */ /* 0x0001e8000c12f310 */
[----:B----4-:R0:W-:Y:S02]  /*5f40*/  REDG.E.ADD.F32.FTZ.RN.STRONG.GPU desc[UR16][R14.64+0x380], R9 ;  /* 0x000380090e0079a6 */ /* 0x0101e4000c12f310 */
.L_x_17163:
[----:B------:R-:W-:Y:S05]  /*5f50*/  BSYNC.RECONVERGENT B0 ;  /* 0x0000000000007941 */ /* 0x000fea0003800200 */
.L_x_17162:
[----:B0---4-:R0:W4:Y:S01]  /*5f60*/  LDS R9, [R75+0xc40] ;  /* 0x000c40004b097984 */ /* 0x0111220000000800 */
[----:B------:R-:W-:Y:S04]  /*5f70*/  BSSY.RECONVERGENT B0, `(.L_x_17164) ;  /* 0x0000004000007945 */ /* 0x000fe80003800200 */
[----:B------:R-:W-:Y:S05]  /*5f80*/  @!P4 BRA `(.L_x_17165) ;  /* 0x000000000008c947 */ /* 0x000fea0003800000 */
[----:B------:R0:W-:Y:S04]  /*5f90*/  REDG.E.ADD.F32.FTZ.RN.STRONG.GPU desc[UR16][R12.64+0x400], R215 ;  /* 0x000400d70c0079a6 */ /* 0x0001e8000c12f310 */
[----:B----4-:R0:W-:Y:S02]  /*5fa0*/  REDG.E.ADD.F32.FTZ.RN.STRONG.GPU desc[UR16][R14.64+0x400], R9 ;  /* 0x000400090e0079a6 */ /* 0x0101e4000c12f310 */
.L_x_17165:
[----:B------:R-:W-:Y:S05]  /*5fb0*/  BSYNC.RECONVERGENT B0 ;  /* 0x0000000000007941 */ /* 0x000fea0003800200 */
.L_x_17164:
[----:B0---4-:R0:W4:Y:S01]  /*5fc0*/  LDS R9, [R76+0xcc0] ;  /* 0x000cc0004c097984 */ /* 0x0111220000000800 */
[----:B------:R-:W-:Y:S04]  /*5fd0*/  BSSY.RECONVERGENT B0, `(.L_x_17166) ;  /* 0x0000004000007945 */ /* 0x000fe80003800200 */
[----:B------:R-:W-:Y:S05]  /*5fe0*/  @!P5 BRA `(.L_x_17167) ;  /* 0x000000000008d947 */ /* 0x000fea0003800000 */
[----:B------:R0:W-:Y:S04]  /*5ff0*/  REDG.E.ADD.F32.FTZ.RN.STRONG.GPU desc[UR16][R12.64+0x480], R217 ;  /* 0x000480d90c0079a6 */ /* 0x0001e8000c12f310 */
[----:B----4-:R0:W-:Y:S02]  /*6000*/  REDG.E.ADD.F32.FTZ.RN.STRONG.GPU desc[UR16][R14.64+0x480], R9 ;  /* 0x000480090e0079a6 */ /* 0x0101e4000c12f310 */
.L_x_17167:
[----:B------:R-:W-:Y:S05]  /*6010*/  BSYNC.RECONVERGENT B0 ;  /* 0x0000000000007941 */ /* 0x000fea0003800200 */
.L_x_17166:
        /* <DEDUP_REMOVED lines=11> */
.L_x_17169:
[----:B------:R-:W-:Y:S05]  /*60d0*/  BSYNC.RECONVERGENT B0 ;  /* 0x0000000000007941 */ /* 0x000fea0003800200 */
.L_x_17168:
[----:B0---4-:R0:W4:Y:S01]  /*60e0*/  LDS R9, [R78+0xdc0] ;  /* 0x000dc0004e097984 */ /* 0x0111220000000800 */
[----:B------:R-:W-:Y:S04]  /*60f0*/  BSSY.RECONVERGENT B0, `(.L_x_17170) ;  /* 0x0000004000007945 */ /* 0x000fe80003800200 */
[----:B------:R-:W-:Y:S05]  /*6100*/  @!P1 BRA `(.L_x_17171) ;  /* 0x0000000000089947 */ /* 0x000fea0003800000 */
[----:B------:R0:W-:Y:S04]  /*6110*/  REDG.E.ADD.F32.FTZ.RN.STRONG.GPU desc[UR16][R12.64+0x580], R221 ;  /* 0x000580dd0c0079a6 */ /* 0x0001e8000c12f310 */
[----:B----4-:R0:W-:Y:S02]  /*6120*/  REDG.E.ADD.F32.FTZ.RN.STRONG.GPU desc[UR16][R14.64+0x580], R9 ;  /* 0x000580090e0079a6 */ /* 0x0101e4000c12f310 */
.L_x_17171:
[----:B------:R-:W-:Y:S05]  /*6130*/  BSYNC.RECONVERGENT B0 ;  /* 0x0000000000007941 */ /* 0x000fea0003800200 */
.L_x_17170:
[----:B0---4-:R0:W4:Y:S01]  /*6140*/  LDS R9, [R79+0xe40] ;  /* 0x000e40004f097984 */ /* 0x0111220000000800 */
[----:B------:R-:W-:Y:S04]  /*6150*/  BSSY.RECONVERGENT B0, `(.L_x_17172) ;  /* 0x0000004000007945 */ /* 0x000fe80003800200 */
[----:B------:R-:W-:Y:S05]  /*6160*/  @!P2 BRA `(.L_x_17173) ;  /* 0x000000000008a947 */ /* 0x000fea0003800000 */
[----:B------:R0:W-:Y:S04]  /*6170*/  REDG.E.ADD.F32.FTZ.RN.STRONG.GPU desc[UR16][R12.64+0x600], R223 ;  /* 0x000600df0c0079a6 */ /* 0x0001e8000c12f310 */
[----:B----4-:R0:W-:Y:S02]  /*6180*/  REDG.E.ADD.F32.FTZ.RN.STRONG.GPU desc[UR16][R14.64+0x600], R9 ;  /* 0x000600090e0079a6 */ /* 0x0101e4000c12f310 */
.L_x_17173:
[----:B------:R-:W-:Y:S05]  /*6190*/  BSYNC.RECONVERGENT B0 ;  /* 0x0000000000007941 */ /* 0x000fea0003800200 */
.L_x_17172:
[----:B0---4-:R0:W4:Y:S01]  /*61a0*/  LDS R9, [R80+0xec0] ;  /* 0x000ec00050097984 */ /* 0x0111220000000800 */
[----:B------:R-:W-:Y:S04]  /*61b0*/  BSSY.RECONVERGENT B0, `(.L_x_17174) ;  /* 0x0000004000007945 */ /* 0x000fe80003800200 */
[----:B------:R-:W-:Y:S05]  /*61c0*/  @!P3 BRA `(.L_x_17175) ;  /* 0x000000000008b947 */ /* 0x000fea0003800000 */
[----:B------:R0:W-:Y:S04]  /*61d0*/  REDG.E.ADD.F32.FTZ.RN.STRONG.GPU desc[UR16][R12.64+0x680], R225 ;  /* 0x000680e10c0079a6 */ /* 0x0001e8000c12f310 */
[----:B----4-:R0:W-:Y:S02]  /*61e0*/  REDG.E.ADD.F32.FTZ.RN.STRONG.GPU desc[UR16][R14.64+0x680], R9 ;  /* 0x000680090e0079a6 */ /* 0x0101e4000c12f310 */
.L_x_17175:
[----:B------:R-:W-:Y:S05]  /*61f0*/  BSYNC.RECONVERGENT B0 ;  /* 0x0000000000007941 */ /* 0x000fea0003800200 */
.L_x_17174:
[----:B0---4-:R0:W4:Y:S01]  /*6200*/  LDS R9, [R81+0xf40] ;  /* 0x000f400051097984 */ /* 0x0111220000000800 */
[----:B------:R-:W-:Y:S04]  /*6210*/  BSSY.RECONVERGENT B0, `(.L_x_17176) ;  /* 0x0000004000007945 */ /* 0x000fe80003800200 */
[----:B------:R-:W-:Y:S05]  /*6220*/  @!P4 BRA `(.L_x_17177) ;  /* 0x000000000008c947 */ /* 0x000fea0003800000 */
[----:B------:R0:W-:Y:S04]  /*6230*/  REDG.E.ADD.F32.FTZ.RN.STRONG.GPU desc[UR16][R12.64+0x700], R227 ;  /* 0x000700e30c0079a6 */ /* 0x0001e8000c12f310 */
[----:B----4-:R0:W-:Y:S02]  /*6240*/  REDG.E.ADD.F32.FTZ.RN.STRONG.GPU desc[UR16][R14.64+0x700], R9 ;  /* 0x000700090e0079a6 */ /* 0x0101e4000c12f310 */
.L_x_17177:
[----:B------:R-:W-:Y:S05]  /*6250*/  BSYNC.RECONVERGENT B0 ;  /* 0x0000000000007941 */ /* 0x000fea0003800200 */
.L_x_17176:
[----:B0---4-:R0:W4:Y:S01]  /*6260*/  LDS R9, [R82+0xfc0] ;  /* 0x000fc00052097984 */ /* 0x0111220000000800 */
[----:B------:R-:W-:Y:S04]  /*6270*/  BSSY.RECONVERGENT B0, `(.L_x_17178) ;  /* 0x0000004000007945 */ /* 0x000fe80003800200 */
[----:B------:R-:W-:Y:S05]  /*6280*/  @!P5 BRA `(.L_x_17179) ;  /* 0x000000000008d947 */ /* 0x000fea0003800000 */
[----:B------:R0:W-:Y:S04]  /*6290*/  REDG.E.ADD.F32.FTZ.RN.STRONG.GPU desc[UR16][R12.64+0x780], R229 ;  /* 0x000780e50c0079a6 */ /* 0x0001e8000c12f310 */
[----:B----4-:R0:W-:Y:S02]  /*62a0*/  REDG.E.ADD.F32.FTZ.RN.STRONG.GPU desc[UR16][R14.64+0x780], R9 ;  /* 0x000780090e0079a6 */ /* 0x0101e4000c12f310 */
.L_x_17179:
[----:B------:R-:W-:Y:S05]  /*62b0*/  BSYNC.RECONVERGENT B0 ;  /* 0x0000000000007941 */ /* 0x000fea0003800200 */
.L_x_17178:
[----:B--2---:R-:W2:Y:S01]  /*62c0*/  SHFL.DOWN PT, R8, R7, 0x1, 0x1f ;  /* 0x08201f0007087f89 */ /* 0x004ea200000e0000 */
[----:B------:R-:W-:Y:S01]  /*62d0*/  ISETP.GT.AND P1, PT, R96, 0x1e, PT ;  /* 0x0000001e6000780c */ /* 0x000fe20003f24270 */
[----:B------:R-:W-:Y:S01]  /*62e0*/  BSSY.RECONVERGENT B0, `(.L_x_17180) ;  /* 0x000007d000007945 */ /* 0x000fe20003800200 */
[----:B------:R-:W-:Y:S01]  /*62f0*/  ISETP.NE.AND P2, PT, R48, RZ, PT ;  /* 0x000000ff3000720c */ /* 0x000fe20003f45270 */
[----:B0---4-:R-:W0:Y:S10]  /*6300*/  SHFL.DOWN PT, R9, R156, 0x1, 0x1f ;  /* 0x08201f009c097f89 */ /* 0x011e3400000e0000 */
[----:B--2---:R-:W-:Y:S01]  /*6310*/  @!P1 FADD.FTZ R7, R7, R8 ;  /* 0x0000000807079221 */ /* 0x004fe20000010000 */
[----:B0-----:R-:W-:-:S04]  /*6320*/  @!P1 FADD.FTZ R156, R156, R9 ;  /* 0x000000099c9c9221 */ /* 0x001fc80000010000 */
[----:B------:R-:W0:Y:S01]  /*6330*/  SHFL.DOWN PT, R8, R7, 0x2, 0x1f ;  /* 0x08401f0007087f89 */ /* 0x000e2200000e0000 */
[----:B------:R-:W-:-:S03]  /*6340*/  ISETP.GT.AND P1, PT, R96, 0x1d, PT ;  /* 0x0000001d6000780c */ /* 0x000fc60003f24270 */
[----:B------:R-:W2:Y:S10]  /*6350*/  SHFL.DOWN PT, R9, R156, 0x2, 0x1f ;  /* 0x08401f009c097f89 */ /* 0x000eb400000e0000 */
[----:B0-----:R-:W-:Y:S01]  /*6360*/  @!P1 FADD.FTZ R7, R7, R8 ;  /* 0x0000000807079221 */ /* 0x001fe20000010000 */
[----:B--2---:R-:W-:-:S04]  /*6370*/  @!P1 FADD.FTZ R156, R156, R9 ;  /* 0x000000099c9c9221 */ /* 0x004fc80000010000 */
[----:B------:R-:W0:Y:S01]  /*6380*/  SHFL.DOWN PT, R12, R7, 0x4, 0x1f ;  /* 0x08801f00070c7f89 */ /* 0x000e2200000e0000 */
[----:B------:R-:W-:Y:S01]  /*6390*/  ISETP.GT.AND P1, PT, R96, 0x1b, PT ;  /* 0x0000001b6000780c */ /* 0x000fe20003f24270 */
[C---:B------:R-:W-:Y:S02]  /*63a0*/  FMUL.FTZ R9, R41.reuse, R189 ;  /* 0x000000bd29097220 */ /* 0x040fe40000410000 */
[----:B------:R-:W2:Y:S02]  /*63b0*/  SHFL.DOWN PT, R13, R156, 0x4, 0x1f ;  /* 0x08801f009c0d7f89 */ /* 0x000ea400000e0000 */
[-C--:B------:R-:W-:Y:S01]  /*63c0*/  FFMA.FTZ R11, R40, R191.reuse, -R9 ;  /* 0x000000bf280b7223 */ /* 0x080fe20000010809 */
[CC--:B------:R-:W-:Y:S01]  /*63d0*/  FMUL.FTZ R9, R41.reuse, R191.reuse ;  /* 0x000000bf29097220 */ /* 0x0c0fe20000410000 */
[----:B------:R-:W-:Y:S02]  /*63e0*/  FMUL.FTZ R191, R166, R191 ;  /* 0x000000bfa6bf7220 */ /* 0x000fe40000410000 */
[----:B------:R-:W-:Y:S01]  /*63f0*/  FMUL.FTZ R194, R194, R11 ;  /* 0x0000000bc2c27220 */ /* 0x000fe20000410000 */
[-C--:B------:R-:W-:Y:S01]  /*6400*/  FFMA.FTZ R8, R40, R189.reuse, R9 ;  /* 0x000000bd28087223 */ /* 0x080fe20000010009 */
[----:B------:R-:W-:Y:S01]  /*6410*/  FMUL.FTZ R9, R41, R186 ;  /* 0x000000ba29097220 */ /* 0x000fe20000410000 */
[----:B------:R-:W-:-:S02]  /*6420*/  FFMA.FTZ R191, R162, R189, R191 ;  /* 0x000000bda2bf7223 */ /* 0x000fc400000100bf */
[----:B------:R-:W-:Y:S01]  /*6430*/  FFMA.FTZ R193, R193, R8, R194 ;  /* 0x00000008c1c17223 */ /* 0x000fe200000100c2 */
[-C--:B------:R-:W-:Y:S01]  /*6440*/  FFMA.FTZ R11, R40, R190.reuse, -R9 ;  /* 0x000000be280b7223 */ /* 0x080fe20000010809 */
[-C--:B------:R-:W-:Y:S01]  /*6450*/  FMUL.FTZ R8, R167, R190.reuse ;  /* 0x000000bea7087220 */ /* 0x080fe20000410000 */
[C---:B------:R-:W-:Y:S01]  /*6460*/  FMUL.FTZ R9, R41.reuse, R190 ;  /* 0x000000be29097220 */ /* 0x040fe20000410000 */
[----:B------:R-:W-:Y:S01]  /*6470*/  FFMA.FTZ R193, R122, R191, R193 ;  /* 0x000000bf7ac17223 */ /* 0x000fe200000100c1 */
[----:B------:R-:W-:Y:S01]  /*6480*/  FMUL.FTZ R184, R184, R11 ;  /* 0x0000000bb8b87220 */ /* 0x000fe20000410000 */
[-C--:B------:R-:W-:Y:S01]  /*6490*/  FMUL.FTZ R11, R41, R185.reuse ;  /* 0x000000b9290b7220 */ /* 0x080fe20000410000 */
[-C--:B------:R-:W-:Y:S01]  /*64a0*/  FFMA.FTZ R10, R163, R186.reuse, R8 ;  /* 0x000000baa30a7223 */ /* 0x080fe20000010008 */
[----:B------:R-:W-:Y:S01]  /*64b0*/  FFMA.FTZ R186, R40, R186, R9 ;  /* 0x000000ba28ba7223 */ /* 0x000fe20000010009 */
[----:B0-----:R-:W-:Y:S01]  /*64c0*/  @!P1 FADD.FTZ R7, R7, R12 ;  /* 0x0000000c07079221 */ /* 0x001fe20000010000 */
[-C--:B------:R-:W-:Y:S01]  /*64d0*/  FMUL.FTZ R9, R168, R188.reuse ;  /* 0x000000bca8097220 */ /* 0x080fe20000410000 */
[-C--:B------:R-:W-:Y:S01]  /*64e0*/  FMUL.FTZ R8, R41, R188.reuse ;  /* 0x000000bc29087220 */ /* 0x080fe20000410000 */
[----:B------:R-:W-:Y:S01]  /*64f0*/  FFMA.FTZ R188, R40, R188, -R11 ;  /* 0x000000bc28bc7223 */ /* 0x000fe2000001080b */
[----:B--2---:R-:W-:Y:S01]  /*6500*/  @!P1 FADD.FTZ R156, R156, R13 ;  /* 0x0000000d9c9c9221 */ /* 0x004fe20000010000 */
[----:B------:R-:W0:Y:S01]  /*6510*/  SHFL.DOWN PT, R14, R7, 0x8, 0x1f ;  /* 0x09001f00070e7f89 */ /* 0x000e2200000e0000 */
[-C--:B------:R-:W-:Y:S01]  /*6520*/  FFMA.FTZ R11, R160, R185.reuse, R9 ;  /* 0x000000b9a00b7223 */ /* 0x080fe20000010009 */
[----:B------:R-:W-:Y:S01]  /*6530*/  FFMA.FTZ R185, R40, R185, R8 ;  /* 0x000000b928b97223 */ /* 0x000fe20000010008 */
[----:B------:R-:W-:Y:S01]  /*6540*/  FMUL.FTZ R159, R159, R188 ;  /* 0x000000bc9f9f7220 */ /* 0x000fe20000410000 */
[----:B------:R-:W2:Y:S01]  /*6550*/  SHFL.DOWN PT, R13, R156, 0x8, 0x1f ;  /* 0x09001f009c0d7f89 */ /* 0x000ea200000e0000 */
[----:B------:R-:W-:Y:S01]  /*6560*/  ISETP.GT.AND P1, PT, R96, 0x17, PT ;  /* 0x000000176000780c */ /* 0x000fe20003f24270 */
[----:B------:R-:W-:Y:S01]  /*6570*/  FFMA.FTZ R184, R175, R186, R184 ;  /* 0x000000baafb87223 */ /* 0x000fe200000100b8 */
[----:B------:R-:W-:Y:S01]  /*6580*/  FMUL.FTZ R9, R41, R182 ;  /* 0x000000b629097220 */ /* 0x000fe20000410000 */
[----:B------:R-:W-:Y:S01]  /*6590*/  FFMA.FTZ R159, R158, R185, R159 ;  /* 0x000000b99e9f7223 */ /* 0x000fe2000001009f */
        /* <DEDUP_REMOVED lines=8> */
[----:B------:R-:W-:Y:S01]  /*6620*/  FMUL.FTZ R12, R157, R10 ;  /* 0x0000000a9d0c7220 */ /* 0x000fe20000410000 */
[-C--:B------:R-:W-:Y:S01]  /*6630*/  FFMA.FTZ R10, R40, R182.reuse, R187 ;  /* 0x000000b6280a7223 */ /* 0x080fe200000100bb */
[----:B------:R-:W-:Y:S01]  /*6640*/  FFMA.FTZ R182, R161, R182, R8 ;  /* 0x000000b6a1b67223 */ /* 0x000fe20000010008 */
[-C--:B------:R-:W-:Y:S01]  /*6650*/  FMUL.FTZ R9, R170, R19.reuse ;  /* 0x00000013aa097220 */ /* 0x080fe20000410000 */
[CC--:B------:R-:W-:Y:S01]  /*6660*/  FFMA.FTZ R8, R40.reuse, R19.reuse, -R11 ;  /* 0x0000001328087223 */ /* 0x0c0fe2000001080b */
[----:B------:R-:W-:Y:S01]  /*6670*/  FMUL.FTZ R19, R41, R19 ;  /* 0x0000001329137220 */ /* 0x000fe20000410000 */
[----:B------:R-:W-:Y:S01]  /*6680*/  FFMA.FTZ R155, R155, R10, R12 ;  /* 0x0000000a9b9b7223 */ /* 0x000fe2000001000c */
[----:B0-----:R-:W-:Y:S01]  /*6690*/  @!P1 FADD.FTZ R7, R7, R14 ;  /* 0x0000000e07079221 */ /* 0x001fe20000010000 */
[----:B------:R-:W-:Y:S01]  /*66a0*/  FMUL.FTZ R11, R5, R8 ;  /* 0x00000008050b7220 */ /* 0x000fe20000410000 */
[----:B------:R-:W-:Y:S01]  /*66b0*/  FFMA.FTZ R19, R40, R181, R19 ;  /* 0x000000b528137223 */ /* 0x000fe20000010013 */
[----:B------:R-:W-:Y:S01]  /*66c0*/  FMUL.FTZ R5, R41, R179 ;  /* 0x000000b329057220 */ /* 0x000fe20000410000 */
[----:B--2---:R-:W-:Y:S01]  /*66d0*/  @!P1 FADD.FTZ R156, R156, R13 ;  /* 0x0000000d9c9c9221 */ /* 0x004fe20000010000 */
[----:B------:R-:W0:Y:S01]  /*66e0*/  SHFL.DOWN PT, R14, R7, 0x10, 0x1f ;  /* 0x0a001f00070e7f89 */ /* 0x000e2200000e0000 */
[----:B------:R-:W-:Y:S01]  /*66f0*/  FFMA.FTZ R9, R22, R181, R9 ;  /* 0x000000b516097223 */ /* 0x000fe20000010009 */
[----:B------:R-:W-:Y:S01]  /*6700*/  FFMA.FTZ R10, R4, R19, R11 ;  /* 0x00000013040a7223 */ /* 0x000fe2000001000b */
[----:B------:R-:W-:Y:S01]  /*6710*/  FFMA.FTZ R8, R40, R183, -R5 ;  /* 0x000000b728087223 */ /* 0x000fe20000010805 */
[----:B------:R-:W2:Y:S01]  /*6720*/  SHFL.DOWN PT, R15, R156, 0x10, 0x1f ;  /* 0x0a001f009c0f7f89 */ /* 0x000ea200000e0000 */
[----:B------:R-:W-:Y:S01]  /*6730*/  FFMA.FTZ R102, R9, R108, R102 ;  /* 0x0000006c09667223 */ /* 0x000fe20000010066 */
[----:B------:R-:W-:Y:S01]  /*6740*/  FFMA.FTZ R10, R111, R9, R10 ;  /* 0x000000096f0a7223 */ /* 0x000fe2000001000a */
[----:B------:R-:W-:Y:S01]  /*6750*/  FMUL.FTZ R5, R172, R180 ;  /* 0x000000b4ac057220 */ /* 0x000fe20000410000 */
[C---:B------:R-:W-:Y:S01]  /*6760*/  FMUL.FTZ R11, R41.reuse, R178 ;  /* 0x000000b2290b7220 */ /* 0x040fe20000410000 */
[C---:B------:R-:W-:Y:S01]  /*6770*/  FMUL.FTZ R9, R41.reuse, R180 ;  /* 0x000000b429097220 */ /* 0x040fe20000410000 */
[----:B------:R-:W-:Y:S01]  /*6780*/  FADD.FTZ R93, R10, R93 ;  /* 0x0000005d0a5d7221 */ /* 0x000fe20000010000 */
[----:B------:R-:W-:Y:S01]  /*6790*/  FFMA.FTZ R13, R20, R178, R5 ;  /* 0x000000b2140d7223 */ /* 0x000fe20000010005 */
[C---:B------:R-:W-:Y:S01]  /*67a0*/  FFMA.FTZ R11, R40.reuse, R180, -R11 ;  /* 0x000000b4280b7223 */ /* 0x040fe2000001080b */
[----:B------:R-:W-:Y:S01]  /*67b0*/  FFMA.FTZ R178, R40, R178, R9 ;  /* 0x000000b228b27223 */ /* 0x000fe20000010009 */
[----:B------:R-:W-:Y:S01]  /*67c0*/  FMUL.FTZ R9, R41, R177 ;  /* 0x000000b129097220 */ /* 0x000fe20000410000 */
[----:B------:R-:W-:Y:S01]  /*67d0*/  ISETP.NE.AND P1, PT, R96, RZ, PT ;  /* 0x000000ff6000720c */ /* 0x000fe20003f25270 */
[----:B------:R-:W-:Y:S01]  /*67e0*/  FMUL.FTZ R4, R171, R183 ;  /* 0x000000b7ab047220 */ /* 0x000fe20000410000 */
[----:B------:R-:W-:Y:S01]  /*67f0*/  FMUL.FTZ R151, R151, R8 ;  /* 0x0000000897977220 */ /* 0x000fe20000410000 */
[----:B------:R-:W-:Y:S01]  /*6800*/  FMUL.FTZ R10, R6, R11 ;  /* 0x0000000b060a7220 */ /* 0x000fe20000410000 */
[C---:B------:R-:W-:Y:S01]  /*6810*/  FMUL.FTZ R183, R41.reuse, R183 ;  /* 0x000000b729b77220 */ /* 0x040fe20000410000 */
[-C--:B------:R-:W-:Y:S01]  /*6820*/  FMUL.FTZ R8, R41, R164.reuse ;  /* 0x000000a429087220 */ /* 0x080fe20000410000 */
[CC--:B------:R-:W-:Y:S01]  /*6830*/  FFMA.FTZ R11, R40.reuse, R164.reuse, -R9 ;  /* 0x000000a4280b7223 */ /* 0x0c0fe20000010809 */
[----:B------:R-:W-:Y:S01]  /*6840*/  FMUL.FTZ R6, R165, R164 ;  /* 0x000000a4a5067220 */ /* 0x000fe20000410000 */
[C---:B------:R-:W-:Y:S01]  /*6850*/  FFMA.FTZ R183, R40.reuse, R179, R183 ;  /* 0x000000b328b77223 */ /* 0x040fe200000100b7 */
[----:B------:R-:W-:Y:S01]  /*6860*/  FFMA.FTZ R9, R40, R177, R8 ;  /* 0x000000b128097223 */ /* 0x000fe20000010008 */
[----:B------:R-:W-:Y:S01]  /*6870*/  FMUL.FTZ R11, R148, R11 ;  /* 0x0000000b940b7220 */ /* 0x000fe20000410000 */
[----:B------:R-:W-:Y:S01]  /*6880*/  FFMA.FTZ R12, R23, R179, R4 ;  /* 0x000000b3170c7223 */ /* 0x000fe20000010004 */
[----:B0-----:R-:W-:Y:S01]  /*6890*/  FADD.FTZ R4, R7, R14 ;  /* 0x0000000e07047221 */ /* 0x001fe20000010000 */
[----:B--2---:R-:W-:Y:S01]  /*68a0*/  FADD.FTZ R5, R156, R15 ;  /* 0x0000000f9c057221 */ /* 0x004fe20000010000 */
[----:B------:R-:W-:Y:S01]  /*68b0*/  FFMA.FTZ R150, R150, R183, R151 ;  /* 0x000000b796967223 */ /* 0x000fe20000010097 */
        /* <DEDUP_REMOVED lines=8> */
[----:B------:R-:W-:Y:S01]  /*6940*/  ISETP.GT.AND P1, PT, R96, 0xf, PT ;  /* 0x0000000f6000780c */ /* 0x000fe20003f24270 */
[----:B------:R-:W-:Y:S01]  /*6950*/  FFMA.FTZ R146, R95, R6, R146 ;  /* 0x000000065f927223 */ /* 0x000fe20000010092 */
[----:B------:R-:W-:Y:S01]  /*6960*/  FFMA.FTZ R106, R191, R113, R106 ;  /* 0x00000071bf6a7223 */ /* 0x000fe2000001006a */
[----:B------:R-:W-:Y:S01]  /*6970*/  FADD.FTZ R86, R193, R86 ;  /* 0x00000056c1567221 */ /* 0x000fe20000010000 */
        /* <DEDUP_REMOVED lines=11> */
[----:B------:R-:W-:Y:S06]  /*6a30*/  BAR.SYNC.DEFER_BLOCKING 0x0 ;  /* 0x0000000000007b1d */ /* 0x000fec0000010000 */
[----:B------:R-:W-:Y:S05]  /*6a40*/  @P2 BRA `(.L_x_17181) ;  /* 0x0000000000182947 */ /* 0x000fea0003800000 */
[----:B------:R-:W-:Y:S01]  /*6a50*/  ISETP.NE.AND P1, PT, R63, UR7, PT ;  /* 0x000000073f007c0c */ /* 0x000fe2000bf25270 */
[----:B------:R-:W-:-:S12]  /*6a60*/  ULEA UR6, UR4, UR5, 0x3 ;  /* 0x0000000504067291 */ /* 0x000fd8000f8e18ff */
[----:B------:R-:W0:Y:S02]  /*6a70*/  @P1 LDS.64 R6, [UR6+0x3e10] ;  /* 0x003e1006ff061984 */ /* 0x000e240008000a00 */
[----:B0-----:R-:W-:Y:S01]  /*6a80*/  @P1 FADD.FTZ R4, R4, R6 ;  /* 0x0000000604041221 */ /* 0x001fe20000010000 */
[----:B------:R-:W-:-:S05]  /*6a90*/  @P1 FADD.FTZ R5, R5, R7 ;  /* 0x0000000705051221 */ /* 0x000fca0000010000 */
[----:B------:R0:W-:Y:S02]  /*6aa0*/  STS.64 [UR6+0x3e10], R4 ;  /* 0x003e1004ff007988 */ /* 0x0001e40008000a06 */
.L_x_17181:
[----:B------:R-:W-:Y:S05]  /*6ab0*/  BSYNC.RECONVERGENT B0 ;  /* 0x0000000000007941 */ /* 0x000fea0003800200 */
.L_x_17180:
[----:B------:R-:W-:-:S04]  /*6ac0*/  UIADD3 UR4, UPT, UPT, UR4, 0x1, URZ ;  /* 0x0000000104047890 */ /* 0x000fc8000fffe0ff */
[----:B------:R-:W-:-:S09]  /*6ad0*/  UISETP.GE.AND UP0, UPT, UR4, UR8, UPT ;  /* 0x000000080400728c */ /* 0x000fd2000bf06270 */
[----:B------:R-:W-:Y:S05]  /*6ae0*/  BRA.U !UP0, `(.L_x_17182) ;  /* 0xffffffbd08447547 */ /* 0x000fea000b83ffff */
.L_x_17134:
[----:B------:R-:W-:Y:S08]  /*6af0*/  BAR.SYNC.DEFER_BLOCKING 0x0 ;  /* 0x0000000000007b1d */ /* 0x000ff00000010000 */
[----:B------:R-:W2:Y:S01]  /*6b00*/  LDC.64 R30, c[0x0][0x4f8] ;  /* 0x00013e00ff1e7b82 */ /* 0x000ea20000000a00 */
[----:B------:R-:W4:Y:S01]  /*6b10*/  LDCU.64 UR4, c[0x0][0x500] ;  /* 0x0000a000ff0477ac */ /* 0x000f220008000a00 */
[----:B------:R-:W-:-:S06]  /*6b20*/  SHF.L.U32 R18, R94, 0x8, RZ ;  /* 0x000000085e127819 */ /* 0x000fcc00000006ff */
[----:B------:R-:W5:Y:S01]  /*6b30*/  LDC.64 R32, c[0x0][0x550] ;  /* 0x00015400ff207b82 */ /* 0x000f620000000a00 */
[----:B0-----:R-:W3:Y:S01]  /*6b40*/  LDG.E.128 R4, desc[UR16][R28.64] ;  /* 0x000000101c047981 */ /* 0x001ee2000c1e1d00 */
[----:B------:R-:W-:-:S03]  /*6b50*/  SHF.R.S32.HI R19, RZ, 0x1f, R18 ;  /* 0x0000001fff137819 */ /* 0x000fc60000011412 */
[----:B---3--:R-:W-:Y:S01]  /*6b60*/  STS.128 [R85], R4 ;  /* 0x0000000455007388 */ /* 0x008fe20000000c00 */
[----:B------:R-:W-:-:S03]  /*6b70*/  NOP ;  /* 0x0000000000007918 */ /* 0x000fc60000000000 */
[----:B------:R-:W0:Y:S02]  /*6b80*/  LDS.128 R8, [R85] ;  /* 0x0000000055087984 */ /* 0x000e240000000c00 */
[----:B0-----:R-:W-:Y:S02]  /*6b90*/  SHF.L.U32 R13, R8, 0x10, RZ ;  /* 0x00000010080d7819 */ /* 0x001fe400000006ff */
[----:B------:R-:W-:Y:S02]  /*6ba0*/  SHF.L.U32 R5, R10, 0x10, RZ ;  /* 0x000000100a057819 */ /* 0x000fe400000006ff */
[----:B------:R-:W-:Y:S01]  /*6bb0*/  PRMT R8, R8, 0x7632, R8 ;  /* 0x0000763208087816 */ /* 0x000fe20000000008 */
[--C-:B------:R-:W-:Y:S01]  /*6bc0*/  FADD.FTZ R12, R13, R42.reuse ;  /* 0x0000002a0d0c7221 */ /* 0x100fe20000010000 */
[----:B------:R-:W-:Y:S01]  /*6bd0*/  SHF.L.U32 R13, R9, 0x10, RZ ;  /* 0x00000010090d7819 */ /* 0x000fe200000006ff */
[--C-:B------:R-:W-:Y:S01]  /*6be0*/  FADD.FTZ R7, R5, R42.reuse ;  /* 0x0000002a05077221 */ /* 0x100fe20000010000 */
[----:B------:R-:W-:Y:S01]  /*6bf0*/  SHF.L.U32 R5, R11, 0x10, RZ ;  /* 0x000000100b057819 */ /* 0x000fe200000006ff */
[----:B------:R-:W-:Y:S01]  /*6c00*/  BAR.SYNC.DEFER_BLOCKING 0x0 ;  /* 0x0000000000007b1d */ /* 0x000fe20000010000 */
[----:B------:R-:W-:Y:S01]  /*6c10*/  FSETP.GTU.FTZ.AND P6, PT, R12, 20, PT ;  /* 0x41a000000c00780b */ /* 0x000fe20003fdc000 */
[----:B------:R-:W-:Y:S01]  /*6c20*/  FADD.FTZ R13, R13, R42 ;  /* 0x0000002a0d0d7221 */ /* 0x000fe20000010000 */
[----:B------:R-:W-:-:S02]  /*6c30*/  PRMT R9, R9, 0x7632, R9 ;  /* 0x0000763209097816 */ /* 0x000fc40000000009 */
[----:B------:R-:W-:Y:S02]  /*6c40*/  PRMT R10, R10, 0x7632, R10 ;  /* 0x000076320a0a7816 */ /* 0x000fe4000000000a */
[----:B------:R-:W-:Y:S02]  /*6c50*/  FSETP.GTU.FTZ.AND P0, PT, R13, 20, PT ;  /* 0x41a000000d00780b */ /* 0x000fe40003f1c000 */
[----:B------:R-:W-:Y:S02]  /*6c60*/  SHF.L.U32 R9, R9, 0x10, RZ ;  /* 0x0000001009097819 */ /* 0x000fe400000006ff */
[----:B------:R-:W-:-:S03]  /*6c70*/  FSETP.GTU.FTZ.AND P1, PT, R7, 20, PT ;  /* 0x41a000000700780b */ /* 0x000fc60003f3c000 */
[----:B------:R-:W-:-:S06]  /*6c80*/  @!P6 FMUL.FTZ R12, R12, -1.4426950216293334961 ;  /* 0xbfb8aa3b0c0ce820 */ /* 0x000fcc0000410000 */
[----:B------:R-:W0:Y:S01]  /*6c90*/  @!P6 MUFU.EX2 R12, R12 ;  /* 0x0000000c000ce308 */ /* 0x000e220000000800 */
[----:B------:R-:W-:Y:S01]  /*6ca0*/  @!P0 FMUL.FTZ R6, R13, -1.4426950216293334961 ;  /* 0xbfb8aa3b0d068820 */ /* 0x000fe20000410000 */
[----:B------:R-:W-:Y:S01]  /*6cb0*/  FADD.FTZ R13, R5, R42 ;  /* 0x0000002a050d7221 */ /* 0x000fe20000010000 */
[----:B------:R-:W-:Y:S02]  /*6cc0*/  SHF.L.U32 R5, R8, 0x10, RZ ;  /* 0x0000001008057819 */ /* 0x000fe400000006ff */
[----:B------:R-:W-:Y:S02]  /*6cd0*/  PRMT R8, R11, 0x7632, R8 ;  /* 0x000076320b087816 */ /* 0x000fe40000000008 */
[----:B------:R-:W-:Y:S01]  /*6ce0*/  SHF.L.U32 R11, R10, 0x10, RZ ;  /* 0x000000100a0b7819 */ /* 0x000fe200000006ff */
[--C-:B------:R-:W-:Y:S01]  /*6cf0*/  FADD.FTZ R14, R5, R42.reuse ;  /* 0x0000002a050e7221 */ /* 0x100fe20000010000 */
[--C-:B------:R-:W-:Y:S01]  /*6d00*/  FADD.FTZ R10, R9, R42.reuse ;  /* 0x0000002a090a7221 */ /* 0x100fe20000010000 */
[----:B------:R-:W-:Y:S01]  /*6d10*/  FSETP.GTU.FTZ.AND P2, PT, R13, 20, PT ;  /* 0x41a000000d00780b */ /* 0x000fe20003f5c000 */
[----:B------:R-:W-:Y:S01]  /*6d20*/  @!P1 FMUL.FTZ R5, R7, -1.4426950216293334961 ;  /* 0xbfb8aa3b07059820 */ /* 0x000fe20000410000 */
[----:B------:R-:W-:Y:S01]  /*6d30*/  FADD.FTZ R11, R11, R42 ;  /* 0x0000002a0b0b7221 */ /* 0x000fe20000010000 */
[----:B------:R-:W-:Y:S01]  /*6d40*/  FSETP.GTU.FTZ.AND P3, PT, R14, 20, PT ;  /* 0x41a000000e00780b */ /* 0x000fe20003f7c000 */
[----:B------:R-:W-:Y:S01]  /*6d50*/  @!P0 MUFU.EX2 R6, R6 ;  /* 0x0000000600068308 */ /* 0x000fe20000000800 */
[----:B------:R-:W-:Y:S01]  /*6d60*/  FSETP.GTU.FTZ.AND P4, PT, R10, 20, PT ;  /* 0x41a000000a00780b */ /* 0x000fe20003f9c000 */
[----:B0-----:R-:W-:Y:S01]  /*6d70*/  @!P6 FADD.FTZ R4, R12, 1 ;  /* 0x3f8000000c04e421 */ /* 0x001fe20000010000 */
[----:B------:R-:W-:-:S02]  /*6d80*/  SHF.L.U32 R15, R8, 0x10, RZ ;  /* 0x00000010080f7819 */ /* 0x000fc400000006ff */
[----:B------:R-:W-:-:S03]  /*6d90*/  FSETP.GTU.FTZ.AND P5, PT, R11, 20, PT ;  /* 0x41a000000b00780b */ /* 0x000fc60003fbc000 */
[----:B------:R0:W3:Y:S01]  /*6da0*/  @!P6 MUFU.RCP R12, R4 ;  /* 0x00000004000ce308 */ /* 0x0000e20000001000 */
[----:B------:R-:W-:Y:S01]  /*6db0*/  @!P2 FMUL.FTZ R9, R13, -1.4426950216293334961 ;  /* 0xbfb8aa3b0d09a820 */ /* 0x000fe20000410000 */
[----:B------:R-:W-:-:S06]  /*6dc0*/  FADD.FTZ R15, R15, R42 ;  /* 0x0000002a0f0f7221 */ /* 0x000fcc0000010000 */
[----:B------:R1:W4:Y:S01]  /*6dd0*/  @!P1 MUFU.EX2 R7, R5 ;  /* 0x0000000500079308 */ /* 0x0003220000000800 */
[----:B0-----:R-:W-:-:S07]  /*6de0*/  @!P3 FMUL.FTZ R4, R14, -1.4426950216293334961 ;  /* 0xbfb8aa3b0e04b820 */ /* 0x001fce0000410000 */
[----:B------:R0:W2:Y:S01]  /*6df0*/  @!P2 MUFU.EX2 R13, R9 ;  /* 0x00000009000da308 */ /* 0x0000a20000000800 */
[----:B-1----:R-:W-:Y:S01]  /*6e00*/  @!P4 FMUL.FTZ R5, R10, -1.4426950216293334961 ;  /* 0xbfb8aa3b0a05c820 */ /* 0x002fe20000410000 */
[----:B---3--:R-:W-:Y:S01]  /*6e10*/  @!P6 FMUL.FTZ R91, R91, R12 ;  /* 0x0000000c5b5be220 */ /* 0x008fe20000410000 */
[----:B------:R-:W-:Y:S01]  /*6e20*/  FSETP.GTU.FTZ.AND P6, PT, R15, 20, PT ;  /* 0x41a000000f00780b */ /* 0x000fe20003fdc000 */
[----:B------:R-:W-:-:S04]  /*6e30*/  @!P5 FMUL.FTZ R12, R11, -1.4426950216293334961 ;  /* 0xbfb8aa3b0b0cd820 */ /* 0x000fc80000410000 */
[----:B------:R1:W3:Y:S01]  /*6e40*/  @!P3 MUFU.EX2 R8, R4 ;  /* 0x000000040008b308 */ /* 0x0002e20000000800 */
[----:B0-----:R-:W-:Y:S01]  /*6e50*/  @!P0 FADD.FTZ R9, R6, 1 ;  /* 0x3f80000006098421 */ /* 0x001fe20000010000 */
[----:B----4-:R-:W-:Y:S01]  /*6e60*/  @!P1 FADD.FTZ R11, R7, 1 ;  /* 0x3f800000070b9421 */ /* 0x010fe20000010000 */
[----:B------:R-:W-:Y:S02]  /*6e70*/  F2FP.BF16.F32.PACK_AB R7, R106, R107 ;  /* 0x0000006b6a07723e */ /* 0x000fe400000010ff */
[----:B------:R-:W-:-:S03]  /*6e80*/  F2FP.BF16.F32.PACK_AB R6, R104, R105 ;  /* 0x000000696806723e */ /* 0x000fc600000010ff */
[----:B------:R0:W4:Y:S01]  /*6e90*/  @!P4 MUFU.EX2 R10, R5 ;  /* 0x00000005000ac308 */ /* 0x0001220000000800 */
[----:B-1----:R-:W-:Y:S01]  /*6ea0*/  F2FP.BF16.F32.PACK_AB R4, R100, R101 ;  /* 0x000000656404723e */ /* 0x002fe200000010ff */
[----:B------:R-:W-:Y:S01]  /*6eb0*/  @!P6 FMUL.FTZ R16, R15, -1.4426950216293334961 ;  /* 0xbfb8aa3b0f10e820 */ /* 0x000fe20000410000 */
[----:B--2---:R-:W-:-:S05]  /*6ec0*/  @!P2 FADD.FTZ R15, R13, 1 ;  /* 0x3f8000000d0fa421 */ /* 0x004fca0000010000 */
[----:B------:R3:W-:Y:S01]  /*6ed0*/  @!P5 MUFU.EX2 R14, R12 ;  /* 0x0000000c000ed308 */ /* 0x0007e20000000800 */
[----:B0-----:R-:W-:-:S05]  /*6ee0*/  F2FP.BF16.F32.PACK_AB R5, R102, R103 ;  /* 0x000000676605723e */ /* 0x001fca00000010ff */
[----:B------:R0:W-:Y:S02]  /*6ef0*/  STS.128 [R85], R4 ;  /* 0x0000000455007388 */ /* 0x0001e40000000c00 */
[----:B------:R-:W1:Y:S01]  /*6f00*/  @!P0 MUFU.RCP R21, R9 ;  /* 0x0000000900158308 */ /* 0x000e620000001000 */
[----:B---3--:R-:W-:Y:S01]  /*6f10*/  @!P3 FADD.FTZ R12, R8, 1 ;  /* 0x3f800000080cb421 */ /* 0x008fe20000010000 */
[----:B----4-:R-:W-:-:S06]  /*6f20*/  @!P4 FADD.FTZ R13, R10, 1 ;  /* 0x3f8000000a0dc421 */ /* 0x010fcc0000010000 */
[----:B------:R2:W3:Y:S01]  /*6f30*/  @!P1 MUFU.RCP R22, R11 ;  /* 0x0000000b00169308 */ /* 0x0004e20000001000 */
[----:B------:R-:W-:Y:S01]  /*6f40*/  NOP ;  /* 0x0000000000007918 */ /* 0x000fe20000000000 */
[----:B0-----:R-:W-:-:S06]  /*6f50*/  IMAD.WIDE.U32 R4, R30, UR18, R18 ;  /* 0x000000121e047c25 */ /* 0x001fcc000f8e0012 */
[----:B------:R-:W0:Y:S01]  /*6f60*/  @!P6 MUFU.EX2 R16, R16 ;  /* 0x000000100010e308 */ /* 0x000e220000000800 */
[----:B--2---:R-:W2:Y:S01]  /*6f70*/  LDS.128 R8, [R85] ;  /* 0x0000000055087984 */ /* 0x004ea20000000c00 */
[----:B-1----:R-:W-:Y:S01]  /*6f80*/  @!P0 FMUL.FTZ R92, R92, R21 ;  /* 0x000000155c5c8220 */ /* 0x002fe20000410000 */
[----:B------:R-:W-:Y:S02]  /*6f90*/  IMAD R5, R31, UR18, R5 ;  /* 0x000000121f057c24 */ /* 0x000fe4000f8e0205 */
[----:B------:R-:W-:Y:S01]  /*6fa0*/  @!P5 FADD.FTZ R14, R14, 1 ;  /* 0x3f8000000e0ed421 */ /* 0x000fe20000010000 */
[----:B------:R-:W-:Y:S02]  /*6fb0*/  IMAD.WIDE.U32 R4, R43, UR4, R4 ;  /* 0x000000042b047c25 */ /* 0x000fe4000f8e0004 */
[----:B------:R-:W1:Y:S02]  /*6fc0*/  @!P3 MUFU.RCP R17, R12 ;  /* 0x0000000c0011b308 */ /* 0x000e640000001000 */
[----:B---3--:R-:W-:Y:S01]  /*6fd0*/  @!P1 FMUL.FTZ R89, R89, R22 ;  /* 0x0000001659599220 */ /* 0x008fe20000410000 */
[----:B------:R-:W-:Y:S01]  /*6fe0*/  IADD3 R56, P1, PT, R56, -0x400, RZ ;  /* 0xfffffc0038387810 */ /* 0x000fe20007f3e0ff */
[----:B------:R-:W-:Y:S01]  /*6ff0*/  IMAD R5, R43, UR5, R5 ;  /* 0x000000052b057c24 */ /* 0x000fe2000f8e0205 */
[----:B------:R-:W3:Y:S01]  /*7000*/  LDC.64 R22, c[0x0][0x560] ;  /* 0x00015800ff167b82 */ /* 0x000ee20000000a00 */
[----:B------:R-:W4:Y:S01]  /*7010*/  LDCU.64 UR4, c[0x0][0x520] ;  /* 0x0000a400ff0477ac */ /* 0x000f220008000a00 */
[----:B------:R-:W-:Y:S01]  /*7020*/  IADD3.X R58, PT, PT, R58, -0x1, RZ, P1, !PT ;  /* 0xffffffff3a3a7810 */ /* 0x000fe20000ffe4ff */
[----:B------:R0:W4:Y:S08]  /*7030*/  @!P2 MUFU.RCP R28, R15 ;  /* 0x0000000f001ca308 */ /* 0x0001300000001000 */
[----:B------:R-:W2:Y:S01]  /*7040*/  @!P4 MUFU.RCP R20, R13 ;  /* 0x0000000d0014c308 */ /* 0x000ea20000001000 */
[----:B0-----:R-:W-:Y:S01]  /*7050*/  @!P6 FADD.FTZ R15, R16, 1 ;  /* 0x3f800000100fe421 */ /* 0x001fe20000010000 */
[----:B-----5:R-:W-:Y:S01]  /*7060*/  LEA R16, P0, R4, R32, 0x1 ;  /* 0x0000002004107211 */ /* 0x020fe200078008ff */
[----:B-1----:R-:W-:Y:S01]  /*7070*/  @!P3 FMUL.FTZ R90, R90, R17 ;  /* 0x000000115a5ab220 */ /* 0x002fe20000410000 */
[----:B------:R-:W-:-:S02]  /*7080*/  IADD3 R54, P3, PT, R54, -0x200, RZ ;  /* 0xfffffe0036367810 */ /* 0x000fc40007f7e0ff */
[----:B------:R-:W-:Y:S02]  /*7090*/  LEA.HI.X R17, R4, R33, R5, 0x1, P0 ;  /* 0x0000002104117211 */ /* 0x000fe400000f0c05 */
[----:B------:R-:W0:Y:S01]  /*70a0*/  @!P6 MUFU.RCP R15, R15 ;  /* 0x0000000f000fe308 */ /* 0x000e220000001000 */
[----:B----4-:R-:W-:Y:S01]  /*70b0*/  @!P2 FMUL.FTZ R87, R87, R28 ;  /* 0x0000001c5757a220 */ /* 0x010fe20000410000 */
[----:B------:R-:W-:Y:S01]  /*70c0*/  F2FP.BF16.F32.PACK_AB R4, R90, R91 ;  /* 0x0000005b5a04723e */ /* 0x000fe200000010ff */
[----:B------:R-:W-:-:S04]  /*70d0*/  IMAD.WIDE.U32 R16, R65, 0x10, R16 ;  /* 0x0000001041107825 */ /* 0x000fc800078e0010 */
[----:B------:R-:W-:Y:S01]  /*70e0*/  FADD.FTZ R91, R91, R46 ;  /* 0x0000002e5b5b7221 */ /* 0x000fe20000010000 */
[----:B------:R-:W-:Y:S02]  /*70f0*/  IADD3 R60, P2, PT, R60, -0x400, RZ ;  /* 0xfffffc003c3c7810 */ /* 0x000fe40007f5e0ff */
[----:B------:R-:W-:Y:S01]  /*7100*/  IADD3.X R61, PT, PT, R61, -0x1, RZ, P3, !PT ;  /* 0xffffffff3d3d7810 */ /* 0x000fe20001ffe4ff */
[----:B------:R-:W1:Y:S01]  /*7110*/  @!P5 MUFU.RCP R7, R14 ;  /* 0x0000000e0007d308 */ /* 0x000e620000001000 */
[----:B--2---:R2:W-:Y:S01]  /*7120*/  STG.E.128 desc[UR16][R16.64], R8 ;  /* 0x0000000810007986 */ /* 0x0045e2000c101d10 */
[----:B------:R-:W-:Y:S01]  /*7130*/  @!P4 FMUL.FTZ R93, R93, R20 ;  /* 0x000000145d5dc220 */ /* 0x000fe20000410000 */
[----:B------:R-:W-:Y:S01]  /*7140*/  FADD.FTZ R91, R91, R90 ;  /* 0x0000005a5b5b7221 */ /* 0x000fe20000010000 */
[----:B------:R-:W4:Y:S08]  /*7150*/  LDC.64 R20, c[0x0][0x518] ;  /* 0x00014600ff147b82 */ /* 0x000f300000000a00 */
[----:B------:R-:W-:Y:S01]  /*7160*/  BAR.SYNC.DEFER_BLOCKING 0x0 ;  /* 0x0000000000007b1d */ /* 0x000fe20000010000 */
[----:B------:R-:W-:-:S02]  /*7170*/  IADD3 R50, P4, PT, R50, -0x200, RZ ;  /* 0xfffffe0032327810 */ /* 0x000fc40007f9e0ff */
[----:B------:R-:W-:Y:S01]  /*7180*/  F2FP.BF16.F32.PACK_AB R5, R93, R92 ;  /* 0x0000005c5d05723e */ /* 0x000fe200000010ff */
[----:B0-----:R-:W-:Y:S01]  /*7190*/  @!P6 FMUL.FTZ R86, R86, R15 ;  /* 0x0000000f5656e220 */ /* 0x001fe20000410000 */
[----:B------:R-:W-:Y:S01]  /*71a0*/  FADD.FTZ R92, R91, R92 ;  /* 0x0000005c5b5c7221 */ /* 0x000fe20000010000 */
[----:B------:R-:W-:Y:S02]  /*71b0*/  IADD3.X R62, PT, PT, R62, -0x1, RZ, P2, !PT ;  /* 0xffffffff3e3e7810 */ /* 0x000fe400017fe4ff */
[----:B------:R-:W-:Y:S01]  /*71c0*/  IADD3.X R57, PT, PT, R57, -0x1, RZ, P4, !PT ;  /* 0xffffffff39397810 */ /* 0x000fe200027fe4ff */
[----:B------:R-:W-:Y:S01]  /*71d0*/  FADD.FTZ R92, R92, R93 ;  /* 0x0000005d5c5c7221 */ /* 0x000fe20000010000 */
[----:B-1----:R-:W-:Y:S01]  /*71e0*/  @!P5 FMUL.FTZ R88, R88, R7 ;  /* 0x000000075858d220 */ /* 0x002fe20000410000 */
[----:B------:R-:W-:Y:S02]  /*71f0*/  F2FP.BF16.F32.PACK_AB R7, R86, R87 ;  /* 0x000000575607723e */ /* 0x000fe400000010ff */
[----:B------:R-:W-:-:S02]  /*7200*/  IADD3 R52, P5, PT, R52, -0x200, RZ ;  /* 0xfffffe0034347810 */ /* 0x000fc40007fbe0ff */
[----:B------:R-:W-:Y:S01]  /*7210*/  F2FP.BF16.F32.PACK_AB R6, R88, R89 ;  /* 0x000000595806723e */ /* 0x000fe200000010ff */
[----:B------:R-:W-:Y:S01]  /*7220*/  FADD.FTZ R89, R92, R89 ;  /* 0x000000595c597221 */ /* 0x000fe20000010000 */
[----:B------:R-:W-:-:S03]  /*7230*/  IADD3.X R59, PT, PT, R59, -0x1, RZ, P5, !PT ;  /* 0xffffffff3b3b7810 */ /* 0x000fc60002ffe4ff */
[----:B------:R-:W-:Y:S01]  /*7240*/  FADD.FTZ R88, R89, R88 ;  /* 0x0000005859587221 */ /* 0x000fe20000010000 */
[----:B----4-:R-:W-:Y:S01]  /*7250*/  IMAD.WIDE.U32 R18, R20, UR18, R18 ;  /* 0x0000001214127c25 */ /* 0x010fe2000f8e0012 */
[----:B------:R3:W-:Y:S01]  /*7260*/  STS.128 [R85], R4 ;  /* 0x0000000455007388 */ /* 0x0007e20000000c00 */
[----:B------:R-:W-:-:S03]  /*7270*/  NOP ;  /* 0x0000000000007918 */ /* 0x000fc60000000000 */
[----:B------:R-:W0:Y:S01]  /*7280*/  LDS.128 R12, [R85] ;  /* 0x00000000550c7984 */ /* 0x000e220000000c00 */
[----:B------:R-:W-:Y:S02]  /*7290*/  IMAD R19, R21, UR18, R19 ;  /* 0x0000001215137c24 */ /* 0x000fe4000f8e0213 */
[----:B------:R-:W-:Y:S01]  /*72a0*/  FADD.FTZ R87, R88, R87 ;  /* 0x0000005758577221 */ /* 0x000fe20000010000 */
[----:B--2---:R-:W-:-:S04]  /*72b0*/  IMAD.WIDE.U32 R8, R43, UR4, R18 ;  /* 0x000000042b087c25 */ /* 0x004fc8000f8e0012 */
[----:B------:R-:W-:Y:S01]  /*72c0*/  FADD.FTZ R46, R87, R86 ;  /* 0x00000056572e7221 */ /* 0x000fe20000010000 */
[----:B------:R-:W-:Y:S01]  /*72d0*/  IMAD R9, R43, UR5, R9 ;  /* 0x000000052b097c24 */ /* 0x000fe2000f8e0209 */
[----:B---3--:R-:W-:-:S04]  /*72e0*/  LEA R4, P0, R8, R22, 0x1 ;  /* 0x0000001608047211 */ /* 0x008fc800078008ff */
[----:B------:R-:W-:Y:S02]  /*72f0*/  LEA.HI.X R5, R8, R23, R9, 0x1, P0 ;  /* 0x0000001708057211 */ /* 0x000fe400000f0c09 */
[----:B------:R-:W-:Y:S02]  /*7300*/  ISETP.GT.AND P0, PT, R63, 0x1, PT ;  /* 0x000000013f00780c */ /* 0x000fe40003f04270 */
[----:B------:R-:W-:Y:S01]  /*7310*/  MOV R63, R94 ;  /* 0x0000005e003f7202 */ /* 0x000fe20000000f00 */
[----:B------:R-:W-:-:S05]  /*7320*/  IMAD.WIDE.U32 R4, R65, 0x10, R4 ;  /* 0x0000001041047825 */ /* 0x000fca00078e0004 */
[----:B0-----:R0:W-:Y:S05]  /*7330*/  STG.E.128 desc[UR16][R4.64], R12 ;  /* 0x0000000c04007986 */ /* 0x0011ea000c101d10 */
[----:B------:R-:W-:Y:S05]  /*7340*/  @P0 BRA `(.L_x_17183) ;  /* 0xffffff9800bc0947 */ /* 0x000fea000383ffff */
.L_x_17117:
        /* <DEDUP_REMOVED lines=34> */
.L_x_17185:
[----:B------:R-:W-:Y:S05]  /*7570*/  BSYNC.RECONVERGENT B0 ;  /* 0x0000000000007941 */ /* 0x000fea0003800200 */
.L_x_17184:
[----:B------:R-:W-:Y:S05]  /*7580*/  @!P0 BRA `(.L_x_17186) ;  /* 0x0000000000688947 */ /* 0x000fea0003800000 */
[----:B------:R-:W-:Y:S06]  /*7590*/  BAR.SYNC.DEFER_BLOCKING 0x0 ;  /* 0x0000000000007b1d */ /* 0x000fec0000010000 */
[----:B------:R-:W-:Y:S01]  /*75a0*/  BSSY.RECONVERGENT B0, `(.L_x_17186) ;  /* 0x0000018000007945 */ /* 0x000fe20003800200 */
[----:B-1----:R-:W1:Y:S01]  /*75b0*/  SHFL.DOWN P0, R3, R46, 0x1, 0x1f ;  /* 0x08201f002e037f89 */ /* 0x002e620000000000 */
[----:B0-----:R-:W0:Y:S01]  /*75c0*/  S2R R4, SR_LANEID ;  /* 0x0000000000047919 */ /* 0x001e220000000000 */
[----:B------:R-:W2:Y:S01]  /*75d0*/  S2R R6, SR_TID.X ;  /* 0x0000000000067919 */ /* 0x000ea20000002100 */
[----:B-1----:R-:W-:-:S05]  /*75e0*/  @P0 FADD R3, R3, R46 ;  /* 0x0000002e03030221 */ /* 0x002fca0000000000 */
[----:B-----5:R-:W1:Y:S01]  /*75f0*/  SHFL.DOWN P0, R0, R3, 0x2, 0x1f ;  /* 0x08401f0003007f89 */ /* 0x020e620000000000 */
        /* <DEDUP_REMOVED lines=18> */
.L_x_17187:
[----:B------:R-:W-:Y:S05]  /*7720*/  BSYNC.RECONVERGENT B0 ;  /* 0x0000000000007941 */ /* 0x000fea0003800200 */
.L_x_17186:
        /* <DEDUP_REMOVED lines=8> */
.L_x_17188:
        /* <DEDUP_REMOVED lines=16> */
.L_x_17189:
        /* <DEDUP_REMOVED lines=13> */
.L_x_18790:


//--------------------- .text._Z25selective_scan_bwd_kernelI32Selective_Scan_bwd_kernel_traitsILi32ELi8ELb1ELb1ELb1ELb1ELb1EN3c108BFloat16ENS1_7complexIfEEEEv12SSMParamsBwd --------------------------
	.section	.text._Z25selective_scan_bwd_kernelI32Selective_Scan_bwd_kernel_traitsILi32ELi8ELb1ELb1ELb1ELb1ELb1EN3c108BFloat16ENS1_7complexIfEEEEv12SSMParamsBwd,"ax",@progbits
	.align	128
        .global         _Z25selective_scan_bwd_kernelI32Selective_Scan_bwd_kernel_traitsILi32ELi8ELb1ELb1ELb1ELb1ELb1EN3c108BFloat16ENS1_7complexIfEEEEv12SSMParamsBwd
        .type           _Z25selective_scan_bwd_kernelI32Selective_Scan_bwd_kernel_traitsILi32ELi8ELb1ELb1ELb1ELb1ELb1EN3c108BFloat16ENS1_7complexIfEEEEv12SSMParamsBwd,@function
        .size           _Z25selective_scan_bwd_kernelI32Selective_Scan_bwd_kernel_traitsILi32ELi8ELb1ELb1ELb1ELb1ELb1EN3c108BFloat16ENS1_7complexIfEEEEv12SSMParamsBwd,(.L_x_18791 - _Z25selective_scan_bwd_kernelI32Selective_Scan_bwd_kernel_traitsILi32ELi8ELb1ELb1ELb1ELb1ELb1EN3c108BFloat16ENS1_7complexIfEEEEv12SSMParamsBwd)
        .other          _Z25selective_scan_bwd_kernelI32Selective_Scan_bwd_kernel_traitsILi32ELi8ELb1ELb1ELb1ELb1ELb1EN3c108BFloat16ENS1_7complexIfEEEEv12SSMParamsBwd,@"STO_CUDA_ENTRY STV_DEFAULT"
_Z25selective_scan_bwd_kernelI32Selective_Scan_bwd_kernel_traitsILi32ELi8ELb1ELb1ELb1ELb1ELb1EN3c108BFloat16ENS1_7complexIfEEEEv12SSMParamsBwd:
.text._Z25selective_scan_bwd_kernelI32Selective_Scan_bwd_kernel_traitsILi32ELi8ELb1ELb1ELb1ELb1ELb1EN3c108BFloat16ENS1_7complexIfEEEEv12SSMParamsBwd:
        /* <DEDUP_REMOVED lines=107> */
[----:B------:R-:W3:Y:S03]  /*06b0*/  LDC.64 R18, c[0x0][0x540] ;  /* 0x00015000ff127b82 */ /* 0x000ee60000000a00 */
[----:B------:R-:W-:Y:S01]  /*06c0*/  IADD3 R8, PT, PT, R5, R11, RZ ;  /* 0x0000000b05087210 */ /* 0x000fe20007ffe0ff */
[----:B------:R-:W-:Y:S01]  /*06d0*/  IMAD R17, R0, R23, R3 ;  /* 0x0000001700117224 */ /* 0x000fe200078e0203 */
[----:B------:R-:W-:-:S03]  /*06e0*/  IADD3 R67, P4, PT, R7, R4, RZ ;  /* 0x0000000407437210 */ /* 0x000fc60007f9e0ff */
[----:B------:R-:W4:Y:S01]  /*06f0*/  @P0 LDC R11, c[0x0][0x38c] ;  /* 0x0000e300ff0b0b82 */ /* 0x000f220000000800 */
[----:B------:R-:W-:Y:S01]  /*0700*/  IMAD.WIDE.U32 R2, R0, R22, RZ ;  /* 0x0000001600027225 */ /* 0x000fe200078e00ff */
[----:B------:R-:W-:Y:S02]  /*0710*/  SHF.R.S32.HI R7, RZ, 0x1f, R7 ;  /* 0x0000001fff077819 */ /* 0x000fe40000011407 */
[--C-:B-1----:R-:W-:Y:S02]  /*0720*/  SHF.R.U64 R5, R20, 0x1, R21.reuse ;  /* 0x0000000114057819 */ /* 0x102fe40000001215 */
[----:B------:R-:W-:Y:S02]  /*0730*/  SHF.R.U32.HI R0, RZ, 0x1, R21 ;  /* 0x00000001ff007819 */ /* 0x000fe40000011615 */
[----:B------:R-:W1:Y:S01]  /*0740*/  LDC.64 R20, c[0x0][0x468] ;  /* 0x00011a00ff147b82 */ /* 0x000e620000000a00 */
[C---:B------:R-:W-:Y:S02]  /*0750*/  IADD3.X R10, PT, PT, R7.reuse, R10, RZ, P1, !PT ;  /* 0x0000000a070a7210 */ /* 0x040fe40000ffe4ff */
[----:B------:R-:W-:-:S02]  /*0760*/  IADD3.X R8, PT, PT, R7, R8, RZ, P4, !PT ;  /* 0x0000000807087210 */ /* 0x000fc400027fe4ff */
[----:B------:R-:W-:-:S03]  /*0770*/  IADD3 R3, PT, PT, R3, R17, RZ ;  /* 0x0000001103037210 */ /* 0x000fc60007ffe0ff */
[----:B------:R-:W1:Y:S01]  /*0780*/  @P0 LDC.64 R6, c[0x0][0x480] ;  /* 0x00012000ff060b82 */ /* 0x000e620000000a00 */
[----:B------:R-:W-:Y:S01]  /*0790*/  IMAD R83, R0, UR18, RZ ;  /* 0x0000001200537c24 */ /* 0x000fe2000f8e02ff */
[----:B0-----:R-:W-:Y:S02]  /*07a0*/  UIMAD.WIDE.U32 UR4, UR18, UR8, URZ ;  /* 0x00000008120472a5 */ /* 0x001fe4000f8e00ff */
[----:B--2---:R-:W-:-:S04]  /*07b0*/  @P0 IMAD R0, R12, UR18, R91 ;  /* 0x000000120c000c24 */ /* 0x004fc8000f8e025b */
[----:B------:R-:W0:Y:S01]  /*07c0*/  LDC.64 R22, c[0x0][0x528] ;  /* 0x00014a00ff167b82 */ /* 0x000e220000000a00 */
[----:B------:R-:W-:-:S07]  /*07d0*/  IMAD.WIDE.U32 R4, R5, UR18, R2 ;  /* 0x0000001205047c25 */ /* 0x000fce000f8e0002 */
[----:B------:R-:W2:Y:S01]  /*07e0*/  LDC.64 R16, c[0x0][0x4a8] ;  /* 0x00012a00ff107b82 */ /* 0x000ea20000000a00 */
[----:B------:R-:W-:Y:S01]  /*07f0*/  UIMAD UR5, UR18, UR9, UR5 ;  /* 0x00000009120572a4 */ /* 0x000fe2000f8e0205 */
        /* <DEDUP_REMOVED lines=18> */
[----:B--2---:R-:W-:Y:S01]  /*0920*/  IMAD.WIDE.U32 R26, R91, R16, RZ ;  /* 0x000000105b1a7225 */ /* 0x004fe200078e00ff */
[----:B------:R-:W-:Y:S02]  /*0930*/  IADD3.X R71, PT, PT, R0, R71, RZ, P4, !PT ;  /* 0x0000004700477210 */ /* 0x000fe400027fe4ff */
[C---:B0-----:R-:W-:Y:S02]  /*0940*/  LEA R72, P0, R2.reuse, R22, 0x1 ;  /* 0x0000001602487211 */ /* 0x041fe400078008ff */
        /* <DEDUP_REMOVED lines=79> */
.L_x_17257:
[----:B------:R-:W-:Y:S01]  /*0e40*/  BAR.SYNC.DEFER_BLOCKING 0x0 ;  /* 0x0000000000007b1d */ /* 0x000fe20000010000 */
[----:B0-----:R-:W-:Y:S02]  /*0e50*/  MOV R2, R76 ;  /* 0x0000004c00027202 */ /* 0x001fe40000000f00 */
[----:B------:R-:W-:-:S05]  /*0e60*/  MOV R3, R75 ;  /* 0x0000004b00037202 */ /* 0x000fca0000000f00 */
[----:B------:R-:W0:Y:S01]  /*0e70*/  S2UR UR5, SR_CgaCtaId ;  /* 0x00000000000579c3 */ /* 0x000e220000008800 */
[----:B------:R-:W-:Y:S01]  /*0e80*/  IMAD.WIDE.U32 R2, R64, 0x10, R2 ;  /* 0x0000001040027825 */ /* 0x000fe200078e0002 */
[----:B------:R-:W1:Y:S01]  /*0e90*/  S2R R93, SR_LANEID ;  /* 0x00000000005d7919 */ /* 0x000e620000000000 */
[----:B------:R-:W-:-:S05]  /*0ea0*/  UMOV UR4, 0x400 ;  /* 0x0000040000047882 */ /* 0x000fca0000000000 */
[----:B------:R-:W2:Y:S01]  /*0eb0*/  LDC.64 R10, c[0x0][0x410] ;  /* 0x00010400ff0a7b82 */ /* 0x000ea20000000a00 */
[----:B------:R-:W-:-:S07]  /*0ec0*/  IADD3 R0, PT, PT, R66, -0x1, RZ ;  /* 0xffffffff42007810 */ /* 0x000fce0007ffe0ff */
[----:B------:R-:W3:Y:S01]  /*0ed0*/  LDC.64 R36, c[0x0][0x418] ;  /* 0x00010600ff247b82 */ /* 0x000ee20000000a00 */
[----:B------:R4:W2:Y:S01]  /*0ee0*/  LDG.E.128 R16, desc[UR16][R2.64] ;  /* 0x0000001002107981 */ /* 0x0008a2000c1e1d00 */
[----:B0-----:R-:W-:-:S06]  /*0ef0*/  ULEA UR4, UR5, UR4, 0x18 ;  /* 0x0000000405047291 */ /* 0x001fcc000f8ec0ff */
[----:B------:R-:W0:Y:S01]  /*0f00*/  LDC.64 R38, c[0x0][0x488] ;  /* 0x00012200ff267b82 */ /* 0x000e220000000a00 */
[----:B----4-:R-:W-:Y:S02]  /*0f10*/  MOV R2, R74 ;  /* 0x0000004a00027202 */ /* 0x010fe40000000f00 */
[----:B------:R-:W-:Y:S02]  /*0f20*/  MOV R3, R73 ;  /* 0x0000004900037202 */ /* 0x000fe40000000f00 */
[----:B-1----:R-:W-:Y:S01]  /*0f30*/  LEA R44, R93, UR4, 0x4 ;  /* 0x000000045d2c7c11 */ /* 0x002fe2000f8e20ff */
[----:B------:R-:W-:-:S04]  /*0f40*/  IMAD.WIDE.U32 R30, R64, 0x10, R2 ;  /* 0x00000010401e7825 */ /* 0x000fc800078e0002 */
[----:B--2---:R1:W-:Y:S01]  /*0f50*/  STS.128 [R44], R16 ;  /* 0x000000102c007388 */ /* 0x0043e20000000c00 */
[----:B------:R-:W-:-:S03]  /*0f60*/  NOP ;  /* 0x0000000000007918 */ /* 0x000fc60000000000 */
[----:B------:R-:W-:Y:S01]  /*0f70*/  LDS.128 R4, [R44] ;  /* 0x000000002c047984 */ /* 0x000fe20000000c00 */
[----:B------:R-:W-:Y:S06]  /*0f80*/  BAR.SYNC.DEFER_BLOCKING 0x0 ;  /* 0x0000000000007b1d */ /* 0x000fec0000010000 */
[----:B------:R-:W2:Y:S01]  /*0f90*/  LDG.E.128 R20, desc[UR16][R30.64] ;  /* 0x000000101e147981 */ /* 0x000ea2000c1e1d00 */
[----:B------:R-:W-:Y:S02]  /*0fa0*/  MOV R2, R72 ;  /* 0x0000004800027202 */ /* 0x000fe40000000f00 */
[----:B------:R-:W-:-:S03]  /*0fb0*/  MOV R3, R71 ;  /* 0x0000004700037202 */ /* 0x000fc60000000f00 */
[----:B------:R-:W-:Y:S01]  /*0fc0*/  IMAD.WIDE.U32 R8, R64, 0x10, R2 ;  /* 0x0000001040087825 */ /* 0x000fe200078e0002 */
[----:B--2---:R-:W-:Y:S01]  /*0fd0*/  STS.128 [R44], R20 ;  /* 0x000000142c007388 */ /* 0x004fe20000000c00 */
[----:B------:R-:W-:-:S03]  /*0fe0*/  NOP ;  /* 0x0000000000007918 */ /* 0x000fc60000000000 */
[----:B------:R-:W2:Y:S01]  /*0ff0*/  LDS.128 R12, [R44] ;  /* 0x000000002c0c7984 */ /* 0x000ea20000000c00 */
[----:B------:R-:W-:Y:S06]  /*1000*/  BAR.SYNC.DEFER_BLOCKING 0x0 ;  /* 0x0000000000007b1d */ /* 0x000fec0000010000 */
[----:B------:R-:W4:Y:S01]  /*1010*/  LDG.E.128 R32, desc[UR16][R8.64] ;  /* 0x0000001008207981 */ /* 0x000f22000c1e1d00 */
[----:B------:R-:W-:Y:S01]  /*1020*/  HFMA2 R3, -RZ, RZ, 0, 0 ;  /* 0x00000000ff037431 */ /* 0x000fe200000001ff */
[----:B------:R-:W-:Y:S01]  /*1030*/  SHF.L.U32 R2, R0, 0x8, RZ ;  /* 0x0000000800027819 */ /* 0x000fe200000006ff */
[----:B------:R-:W-:Y:S04]  /*1040*/  BSSY.RECONVERGENT B0, `(.L_x_17191) ;  /* 0x000003f000007945 */ /* 0x000fe80003800200 */
[----:B-1----:R-:W-:Y:S01]  /*1050*/  IMAD.WIDE.U32 R16, R10, UR18, R2 ;  /* 0x000000120a107c25 */ /* 0x002fe2000f8e0002 */
[----:B--2---:R-:W-:-:S02]  /*1060*/  SHF.L.U32 R19, R12, 0x10, RZ ;  /* 0x000000100c137819 */ /* 0x004fc400000006ff */
[----:B------:R-:W-:Y:S01]  /*1070*/  PRMT R12, R12, 0x7632, R12 ;  /* 0x000076320c0c7816 */ /* 0x000fe2000000000c */
[----:B------:R-:W-:Y:S01]  /*1080*/  IMAD R17, R11, UR18, R17 ;  /* 0x000000120b117c24 */ /* 0x000fe2000f8e0211 */
[----:B------:R-:W-:Y:S01]  /*1090*/  SHF.L.U32 R23, R13, 0x10, RZ ;  /* 0x000000100d177819 */ /* 0x000fe200000006ff */
[----:B-----5:R-:W-:Y:S01]  /*10a0*/  FADD.FTZ R100, R19, R80 ;  /* 0x0000005013647221 */ /* 0x020fe20000010000 */
[----:B------:R-:W-:Y:S01]  /*10b0*/  PRMT R18, R13, 0x7632, R18 ;  /* 0x000076320d127816 */ /* 0x000fe20000000012 */
[----:B---3--:R-:W-:Y:S01]  /*10c0*/  IMAD.WIDE.U32 R16, R91, R36, R16 ;  /* 0x000000245b107225 */ /* 0x008fe200078e0010 */
[----:B------:R-:W-:-:S03]  /*10d0*/  SHF.L.U32 R13, R12, 0x10, RZ ;  /* 0x000000100c0d7819 */ /* 0x000fc600000006ff */
[--C-:B------:R-:W-:Y:S01]  /*10e0*/  FADD.FTZ R98, R23, R80.reuse ;  /* 0x0000005017627221 */ /* 0x100fe20000010000 */
[----:B------:R-:W-:Y:S02]  /*10f0*/  FSETP.GTU.FTZ.AND P0, PT, R100, 20, PT ;  /* 0x41a000006400780b */ /* 0x000fe40003f1c000 */
[----:B------:R-:W-:Y:S01]  /*1100*/  SHF.L.U32 R19, R18, 0x10, RZ ;  /* 0x0000001012137819 */ /* 0x000fe200000006ff */
[--C-:B------:R-:W-:Y:S01]  /*1110*/  FADD.FTZ R92, R13, R80.reuse ;  /* 0x000000500d5c7221 */ /* 0x100fe20000010000 */
[----:B0-----:R-:W-:Y:S01]  /*1120*/  LEA R20, P5, R16, R38, 0x1 ;  /* 0x0000002610147211 */ /* 0x001fe200078a08ff */
[----:B------:R-:W-:Y:S01]  /*1130*/  IMAD R18, R91, R37, R17 ;  /* 0x000000255b127224 */ /* 0x000fe200078e0211 */
[----:B------:R-:W-:Y:S01]  /*1140*/  FSETP.GTU.FTZ.AND P4, PT, R98, 20, PT ;  /* 0x41a000006200780b */ /* 0x000fe20003f9c000 */
[----:B------:R-:W-:Y:S01]  /*1150*/  FADD.FTZ R90, R19, R80 ;  /* 0x00000050135a7221 */ /* 0x000fe20000010000 */
[----:B------:R-:W-:Y:S01]  /*1160*/  FSETP.GTU.FTZ.AND P6, PT, R92, 20, PT ;  /* 0x41a000005c00780b */ /* 0x000fe20003fdc000 */
[----:B----4-:R0:W-:Y:S01]  /*1170*/  STS.128 [R44], R32 ;  /* 0x000000202c007388 */ /* 0x0101e20000000c00 */
[----:B------:R-:W-:-:S03]  /*1180*/  NOP ;  /* 0x0000000000007918 */ /* 0x000fc60000000000 */
[----:B------:R1:W2:Y:S01]  /*1190*/  LDS.128 R8, [R44] ;  /* 0x000000002c087984 */ /* 0x0002a20000000c00 */
        /* <DEDUP_REMOVED lines=41> */
.L_x_17192:
[----:B------:R-:W-:Y:S05]  /*1430*/  BSYNC.RECONVERGENT B0 ;  /* 0x0000000000007941 */ /* 0x000fea0003800200 */
.L_x_17191:
        /* <DEDUP_REMOVED lines=37> */
.L_x_17194:
[----:B------:R-:W-:Y:S05]  /*1690*/  BSYNC.RECONVERGENT B0 ;  /* 0x0000000000007941 */ /* 0x000fea0003800200 */
.L_x_17193:
        /* <DEDUP_REMOVED lines=34> */
.L_x_17196:
[----:B------:R-:W-:Y:S05]  /*18c0*/  BSYNC.RECONVERGENT B0 ;  /* 0x0000000000007941 */ /* 0x000fea0003800200 */
.L_x_17195:
        /* <DEDUP_REMOVED lines=32> */
.L_x_17198:
[----:B------:R-:W-:Y:S05]  /*1ad0*/  BSYNC.RECONVERGENT B0 ;  /* 0x0000000000007941 */ /* 0x000fea0003800200 */
.L_x_17197:
        /* <DEDUP_REMOVED lines=32> */
.L_x_17200:
[----:B------:R-:W-:Y:S05]  /*1ce0*/  BSYNC.RECONVERGENT B0 ;  /* 0x0000000000007941 */ /* 0x000fea0003800200 */
.L_x_17199:
        /* <DEDUP_REMOVED lines=32> */
.L_x_17202:
[----:B------:R-:W-:Y:S05]  /*1ef0*/  BSYNC.RECONVERGENT B0 ;  /* 0x0000000000007941 */ /* 0x000fea0003800200 */
.L_x_17201:
        /* <DEDUP_REMOVED lines=32> */
.L_x_17204:
[----:B------:R-:W-:Y:S05]  /*2100*/  BSYNC.RECONVERGENT B0 ;  /* 0x0000000000007941 */ /* 0x000fea0003800200 */
.L_x_17203:
        /* <DEDUP_REMOVED lines=32> */
.L_x_17206:
[----:B------:R-:W-:Y:S05]  /*2310*/  BSYNC.RECONVERGENT B0 ;  /* 0x0000000000007941 */ /* 0x000fea0003800200 */
.L_x_17205:
        /* <DEDUP_REMOVED lines=19> */
[----:B------:R-:W-:Y:S01]  /*2450*/  PRMT R149, R5, 0x7632, R149 ;  /* 0x0000763205957816 */ /* 0x000fe20000000095 */
[----:B---3--:R-:W-:Y:S01]  /*2460*/  UISETP.NE.U32.AND UP0, UPT, UR6, URZ, UPT ;  /* 0x000000ff0600728c */ /* 0x008fe2000bf05070 */
[----:B------:R-:W-:-:S02]  /*2470*/  PRMT R147, R6, 0x7632, R147 ;  /* 0x0000763206937816 */ /* 0x000fc40000000093 */
[C---:B------:R-:W-:Y:S01]  /*2480*/  PRMT R145, R7.reuse, 0x7632, R145 ;  /* 0x0000763207917816 */ /* 0x040fe20000000091 */
[----:B------:R-:W-:Y:S01]  /*2490*/  UISETP.NE.AND.EX UP0, UPT, UR7, URZ, UPT, UP0 ;  /* 0x000000ff0700728c */ /* 0x000fe2000bf05300 */
[----:B------:R-:W-:Y:S02]  /*24a0*/  SHF.L.U32 R111, R7, 0x10, RZ ;  /* 0x00000010076f7819 */ /* 0x000fe400000006ff */
[C---:B0-----:R-:W-:Y:S02]  /*24b0*/  SHF.L.U32 R36, R12.reuse, 0x10, RZ ;  /* 0x000000100c247819 */ /* 0x041fe400000006ff */
[----:B------:R-:W-:Y:S02]  /*24c0*/  PRMT R12, R12, 0x7632, R12 ;  /* 0x000076320c0c7816 */ /* 0x000fe4000000000c */
[----:B------:R-:W-:Y:S01]  /*24d0*/  SHF.L.U32 R42, R13, 0x10, RZ ;  /* 0x000000100d2a7819 */ /* 0x000fe200000006ff */
[----:B------:R-:W-:Y:S01]  /*24e0*/  FMUL.FTZ R32, R36, -1.4426950216293334961 ;  /* 0xbfb8aa3b24207820 */ /* 0x000fe20000410000 */
        /* <DEDUP_REMOVED lines=8> */
[----:B------:R-:W-:Y:S01]  /*2570*/  MUFU.EX2 R20, R12 ;  /* 0x0000000c00147308 */ /* 0x000fe20000000800 */
[----:B------:R-:W-:Y:S01]  /*2580*/  PRMT R15, R15, 0x7632, R15 ;  /* 0x000076320f0f7816 */ /* 0x000fe2000000000f */
[----:B------:R-:W-:Y:S01]  /*2590*/  FMUL.FTZ R23, R112, -1.4426950216293334961 ;  /* 0xbfb8aa3b70177820 */ /* 0x000fe20000410000 */
[----:B------:R-:W-:-:S02]  /*25a0*/  SHF.L.U32 R97, R13, 0x10, RZ ;  /* 0x000000100d617819 */ /* 0x000fc400000006ff */
[----:B------:R-:W-:Y:S02]  /*25b0*/  SHF.L.U32 R108, R14, 0x10, RZ ;  /* 0x000000100e6c7819 */ /* 0x000fe400000006ff */
[----:B------:R-:W-:Y:S01]  /*25c0*/  SHF.L.U32 R115, R15, 0x10, RZ ;  /* 0x000000100f737819 */ /* 0x000fe200000006ff */
[----:B------:R0:W3:Y:S02]  /*25d0*/  MUFU.EX2 R22, R21 ;  /* 0x0000001500167308 */ /* 0x0000e40000000800 */
[----:B------:R-:W-:Y:S02]  /*25e0*/  FMUL.FTZ R34, R108, -1.4426950216293334961 ;  /* 0xbfb8aa3b6c227820 */ /* 0x000fe40000410000 */
[----:B------:R-:W-:-:S04]  /*25f0*/  FMUL.FTZ R38, R115, -1.4426950216293334961 ;  /* 0xbfb8aa3b73267820 */ /* 0x000fc80000410000 */
[----:B------:R3:W4:Y:S01]  /*2600*/  MUFU.EX2 R35, R23 ;  /* 0x0000001700237308 */ /* 0x0007220000000800 */
[----:B0-----:R-:W-:-:S07]  /*2610*/  FMUL.FTZ R21, R97, -1.4426950216293334961 ;  /* 0xbfb8aa3b61157820 */ /* 0x001fce0000410000 */
[----:B------:R-:W0:Y:S01]  /*2620*/  MUFU.EX2 R32, R32 ;  /* 0x0000002000207308 */ /* 0x000e220000000800 */
[----:B---3--:R-:W-:Y:S01]  /*2630*/  FADD.FTZ R23, R22, 1 ;  /* 0x3f80000016177421 */ /* 0x008fe20000010000 */
[C---:B------:R-:W-:Y:S02]  /*2640*/  SHF.L.U32 R22, R9.reuse, 0x10, RZ ;  /* 0x0000001009167819 */ /* 0x040fe400000006ff */
[----:B------:R-:W-:-:S04]  /*2650*/  PRMT R9, R9, 0x7632, R9 ;  /* 0x0000763209097816 */ /* 0x000fc80000000009 */
[----:B------:R-:W3:Y:S01]  /*2660*/  MUFU.EX2 R33, R33 ;  /* 0x0000002100217308 */ /* 0x000ee20000000800 */
[----:B----4-:R-:W-:-:S07]  /*2670*/  FADD.FTZ R35, R35, 1 ;  /* 0x3f80000023237421 */ /* 0x010fce0000010000 */
[----:B------:R-:W-:Y:S01]  /*2680*/  MUFU.EX2 R34, R34 ;  /* 0x0000002200227308 */ /* 0x000fe20000000800 */
[----:B0-----:R-:W-:-:S07]  /*2690*/  FADD.FTZ R32, R32, 1 ;  /* 0x3f80000020207421 */ /* 0x001fce0000010000 */
[----:B------:R-:W0:Y:S01]  /*26a0*/  MUFU.EX2 R21, R21 ;  /* 0x0000001500157308 */ /* 0x000e220000000800 */
[----:B---3--:R-:W-:-:S07]  /*26b0*/  FADD.FTZ R33, R33, 1 ;  /* 0x3f80000021217421 */ /* 0x008fce0000010000 */
[----:B------:R-:W3:Y:S08]  /*26c0*/  MUFU.EX2 R38, R38 ;  /* 0x0000002600267308 */ /* 0x000ef00000000800 */
[----:B------:R3:W-:Y:S01]  /*26d0*/  MUFU.RCP R104, R23 ;  /* 0x0000001700687308 */ /* 0x0007e20000001000 */
[----:B0-----:R-:W-:-:S07]  /*26e0*/  FADD.FTZ R21, R21, 1 ;  /* 0x3f80000015157421 */ /* 0x001fce0000010000 */
[----:B------:R-:W-:Y:S01]  /*26f0*/  MUFU.RCP R113, R35 ;  /* 0x0000002300717308 */ /* 0x000fe20000001000 */
[----:B---3--:R-:W-:-:S07]  /*2700*/  FADD.FTZ R23, R38, 1 ;  /* 0x3f80000026177421 */ /* 0x008fce0000010000 */
[----:B------:R0:W-:Y:S08]  /*2710*/  MUFU.RCP R37, R32 ;  /* 0x0000002000257308 */ /* 0x0001f00000001000 */
[----:B------:R3:W-:Y:S01]  /*2720*/  MUFU.RCP R43, R33 ;  /* 0x00000021002b7308 */ /* 0x0007e20000001000 */
[C---:B0-----:R-:W-:Y:S02]  /*2730*/  SHF.L.U32 R32, R10.reuse, 0x10, RZ ;  /* 0x000000100a207819 */ /* 0x041fe400000006ff */
[----:B------:R-:W-:-:S05]  /*2740*/  PRMT R10, R10, 0x7632, R10 ;  /* 0x000076320a0a7816 */ /* 0x000fca000000000a */
[----:B------:R-:W0:Y:S01]  /*2750*/  MUFU.RCP R102, R21 ;  /* 0x0000001500667308 */ /* 0x000e220000001000 */
[----:B---3--:R-:W-:-:S07]  /*2760*/  SHF.L.U32 R33, R10, 0x10, RZ ;  /* 0x000000100a217819 */ /* 0x008fce00000006ff */
[----:B------:R3:W4:Y:S02]  /*2770*/  MUFU.RCP R116, R23 ;  /* 0x0000001700747308 */ /* 0x0007240000001000 */
[----:B---3--:R-:W-:Y:S01]  /*2780*/  SHF.L.U32 R23, R9, 0x10, RZ ;  /* 0x0000001009177819 */ /* 0x008fe200000006ff */
[----:B0-----:R-:W-:-:S04]  /*2790*/  FADD.FTZ R10, -R102, 1 ;  /* 0x3f800000660a7421 */ /* 0x001fc80000010100 */
[----:B------:R-:W-:Y:S01]  /*27a0*/  FFMA.FTZ R10, R97, R10, 1 ;  /* 0x3f800000610a7423 */ /* 0x000fe2000001000a */
[----:B----4-:R-:W-:-:S04]  /*27b0*/  FADD.FTZ R118, -R116, 1 ;  /* 0x3f80000074767421 */ /* 0x010fc80000010100 */
[----:B------:R-:W-:Y:S01]  /*27c0*/  FFMA.FTZ R118, R115, R118, 1 ;  /* 0x3f80000073767423 */ /* 0x000fe20000010076 */
[----:B--2---:R0:W-:Y:S01]  /*27d0*/  STS.128 [R44], R16 ;  /* 0x000000102c007388 */ /* 0x0041e20000000c00 */
[----:B------:R-:W-:-:S03]  /*27e0*/  NOP ;  /* 0x0000000000007918 */ /* 0x000fc60000000000 */
[----:B------:R-:W2:Y:S01]  /*27f0*/  LDS.128 R12, [R44] ;  /* 0x000000002c0c7984 */ /* 0x000ea20000000c00 */
[----:B0-----:R-:W-:Y:S01]  /*2800*/  FADD.FTZ R17, R34, 1 ;  /* 0x3f80000022117421 */ /* 0x001fe20000010000 */
[----:B------:R-:W-:Y:S01]  /*2810*/  FADD.FTZ R16, R20, 1 ;  /* 0x3f80000014107421 */ /* 0x000fe20000010000 */
[C---:B------:R-:W-:Y:S02]  /*2820*/  SHF.L.U32 R34, R11.reuse, 0x10, RZ ;  /* 0x000000100b227819 */ /* 0x040fe400000006ff */
[----:B------:R0:W3:Y:S01]  /*2830*/  MUFU.RCP R109, R17 ;  /* 0x00000011006d7308 */ /* 0x0000e20000001000 */
[C---:B------:R-:W-:Y:S02]  /*2840*/  SHF.L.U32 R20, R8.reuse, 0x10, RZ ;  /* 0x0000001008147819 */ /* 0x040fe400000006ff */
[----:B------:R-:W-:Y:S02]  /*2850*/  PRMT R8, R8, 0x7632, R8 ;  /* 0x0000763208087816 */ /* 0x000fe40000000008 */
[----:B------:R-:W-:-:S03]  /*2860*/  PRMT R11, R11, 0x7632, R11 ;  /* 0x000076320b0b7816 */ /* 0x000fc6000000000b */
[----:B------:R4:W5:Y:S01]  /*2870*/  MUFU.RCP R40, R16 ;  /* 0x0000001000287308 */ /* 0x0009620000001000 */
[----:B0-----:R-:W-:Y:S01]  /*2880*/  FADD.FTZ R17, -R113, 1 ;  /* 0x3f80000071117421 */ /* 0x001fe20000010100 */
[----:B------:R-:W-:-:S03]  /*2890*/  SHF.L.U32 R35, R11, 0x10, RZ ;  /* 0x000000100b237819 */ /* 0x000fc600000006ff */
[----:B------:R-:W-:Y:S01]  /*28a0*/  FFMA.FTZ R21, R112, R17, 1 ;  /* 0x3f80000070157423 */ /* 0x000fe20000010011 */
[----:B---3--:R-:W-:Y:S01]  /*28b0*/  FADD.FTZ R9, -R109, 1 ;  /* 0x3f8000006d097421 */ /* 0x008fe20000010100 */
[----:B--2---:R-:W-:Y:S02]  /*28c0*/  SHF.L.U32 R114, R15, 0x10, RZ ;  /* 0x000000100f727819 */ /* 0x004fe400000006ff */
[C---:B------:R-:W-:Y:S02]  /*28d0*/  PRMT R18, R12.reuse, 0x7632, R18 ;  /* 0x000076320c127816 */ /* 0x040fe40000000012 */
[----:B------:R-:W-:Y:S01]  /*28e0*/  SHF.L.U32 R38, R12, 0x10, RZ ;  /* 0x000000100c267819 */ /* 0x000fe200000006ff */
[----:B------:R-:W-:Y:S01]  /*28f0*/  FADD.FTZ R12, -R104, 1 ;  /* 0x3f800000680c7421 */ /* 0x000fe20000010100 */
[C---:B------:R-:W-:Y:S01]  /*2900*/  SHF.L.U32 R95, R13.reuse, 0x10, RZ ;  /* 0x000000100d5f7819 */ /* 0x040fe200000006ff */
[----:B------:R-:W-:Y:S01]  /*2910*/  FMUL.FTZ R110, R34, R114 ;  /* 0x00000072226e7220 */ /* 0x000fe20000410000 */
[----:B------:R-:W-:Y:S01]  /*2920*/  PRMT R19, R13, 0x7632, R19 ;  /* 0x000076320d137816 */ /* 0x000fe20000000013 */
[----:B----4-:R-:W-:Y:S01]  /*2930*/  FFMA.FTZ R16, R101, R12, 1 ;  /* 0x3f80000065107423 */ /* 0x010fe2000001000c */
[C---:B------:R-:W-:Y:S01]  /*2940*/  PRMT R103, R14.reuse, 0x7632, R103 ;  /* 0x000076320e677816 */ /* 0x040fe20000000067 */
[----:B------:R-:W-:Y:S01]  /*2950*/  FADD.FTZ R13, -R37, 1 ;  /* 0x3f800000250d7421 */ /* 0x000fe20000010100 */
[----:B------:R-:W-:Y:S01]  /*2960*/  SHF.L.U32 R106, R14, 0x10, RZ ;  /* 0x000000100e6a7819 */ /* 0x000fe200000006ff */
[----:B------:R-:W-:Y:S01]  /*2970*/  FMUL.FTZ R12, R20, R38 ;  /* 0x00000026140c7220 */ /* 0x000fe20000410000 */
[----:B------:R-:W-:Y:S01]  /*2980*/  PRMT R105, R15, 0x7632, R105 ;  /* 0x000076320f697816 */ /* 0x000fe20000000069 */
        /* <DEDUP_REMOVED lines=16> */
[----:B------:R-:W-:Y:S01]  /*2a90*/  SHF.L.U32 R117, R105, 0x10, RZ ;  /* 0x0000001069757819 */ /* 0x000fe200000006ff */
[----:B------:R-:W-:Y:S01]  /*2aa0*/  FMUL.FTZ R18, R33, R110 ;  /* 0x0000006e21127220 */ /* 0x000fe20000410000 */
[----:B-----5:R-:W-:Y:S01]  /*2ab0*/  FADD.FTZ R8, -R40, 1 ;  /* 0x3f80000028087421 */ /* 0x020fe20000010100 */
        /* <DEDUP_REMOVED lines=25> */
[----:B------:R-:W-:-:S03]  /*2c50*/  SHF.L.U32 R105, R5, 0x10, RZ ;  /* 0x0000001005697819 */ /* 0x000fc600000006ff */
[----:B------:R-:W2:Y:S01]  /*2c60*/  LDC.64 R118, c[0x0][0x558] ;  /* 0x00015600ff767b82 */ /* 0x000ea20000000a00 */
        /* <DEDUP_REMOVED lines=12> */
[----:B------:R-:W-:-:S03]  /*2d30*/  PRMT R16, R4, 0x7632, R16 ;  /* 0x0000763204107816 */ /* 0x000fc60000000010 */
[----:B------:R-:W-:Y:S01]  /*2d40*/  FMUL.FTZ R33, R33, R108 ;  /* 0x0000006c21217220 */ /* 0x000fe20000410000 */
[----:B------:R-:W-:Y:S01]  /*2d50*/  FMUL.FTZ R35, R35, R116 ;  /* 0x0000007423237220 */ /* 0x000fe20000410000 */
[----:B------:R-:W-:Y:S01]  /*2d60*/  IMAD R19, R17, UR18, R19 ;  /* 0x0000001211137c24 */ /* 0x000fe2000f8e0213 */
[----:B------:R-:W-:Y:S01]  /*2d70*/  SHF.L.U32 R109, R16, 0x10, RZ ;  /* 0x00000010106d7819 */ /* 0x000fe200000006ff */
[----:B------:R-:W-:Y:S01]  /*2d80*/  STS.128 [R44], R12 ;  /* 0x0000000c2c007388 */ /* 0x000fe20000000c00 */
[----:B------:R-:W-:-:S03]  /*2d90*/  NOP ;  /* 0x0000000000007918 */ /* 0x000fc60000000000 */
[----:B------:R-:W0:Y:S01]  /*2da0*/  LDS.128 R8, [R44] ;  /* 0x000000002c087984 */ /* 0x000e220000000c00 */
[----:B-1----:R-:W-:-:S04]  /*2db0*/  IMAD.WIDE.U32 R4, R91, UR4, R18 ;  /* 0x000000045b047c25 */ /* 0x002fc8000f8e0012 */
[----:B------:R-:W-:Y:S01]  /*2dc0*/  FFMA.FTZ R84, R143, R103, R84 ;  /* 0x000000678f547223 */ /* 0x000fe20000010054 */
[----:B------:R-:W-:Y:S01]  /*2dd0*/  IMAD R5, R91, UR5, R5 ;  /* 0x000000055b057c24 */ /* 0x000fe2000f8e0205 */
[----:B--2---:R-:W-:-:S04]  /*2de0*/  LEA R6, P0, R4, R118, 0x1 ;  /* 0x0000007604067211 */ /* 0x004fc800078008ff */
[----:B------:R-:W-:-:S03]  /*2df0*/  LEA.HI.X R7, R4, R119, R5, 0x1, P0 ;  /* 0x0000007704077211 */ /* 0x000fc600000f0c05 */
[----:B------:R-:W-:-:S05]  /*2e00*/  IMAD.WIDE.U32 R4, R64, 0x10, R6 ;  /* 0x0000001040047825 */ /* 0x000fca00078e0006 */
[----:B0-----:R0:W-:Y:S01]  /*2e10*/  STG.E.128 desc[UR16][R4.64], R8 ;  /* 0x0000000804007986 */ /* 0x0011e2000c101d10 */
        /* <DEDUP_REMOVED lines=27> */
.L_x_17207:
[----:B------:R-:W2:Y:S01]  /*2fd0*/  LDCU UR4, c[0x0][0x38c] ;  /* 0x00007180ff0477ac */ /* 0x000ea20008000800 */
[----:B0-----:R-:W-:Y:S01]  /*2fe0*/  FFMA.FTZ R5, R21, R109, R84 ;  /* 0x0000006d15057223 */ /* 0x001fe20000010054 */
[----:B------:R-:W-:Y:S01]  /*2ff0*/  SHF.L.U32 R149, R149, 0x10, RZ ;  /* 0x0000001095957819 */ /* 0x000fe200000006ff */
[----:B------:R-:W-:Y:S01]  /*3000*/  HFMA2 R108, -RZ, RZ, 0, 0 ;  /* 0x00000000ff6c7431 */ /* 0x000fe200000001ff */
[----:B------:R-:W-:Y:S01]  /*3010*/  SHF.L.U32 R147, R147, 0x10, RZ ;  /* 0x0000001093937819 */ /* 0x000fe200000006ff */
[----:B------:R-:W-:Y:S01]  /*3020*/  FFMA.FTZ R4, R22, R105, R5 ;  /* 0x0000006916047223 */ /* 0x000fe20000010005 */
        /* <DEDUP_REMOVED lines=36> */
[----:B------:R-:W2:Y:S01]  /*3270*/  LDC.64 R130, c[0x0][0x3c0] ;  /* 0x0000f000ff827b82 */ /* 0x000ea20000000a00 */
[----:B------:R-:W-:Y:S01]  /*3280*/  FADD.FTZ R140, R23, R23 ;  /* 0x00000017178c7221 */ /* 0x000fe20000010000 */
[----:B------:R-:W-:Y:S01]  /*3290*/  LOP3.LUT R197, R2, 0x100, RZ, 0xc0, !PT ;  /* 0x0000010002c57812 */ /* 0x000fe200078ec0ff */
[----:B------:R-:W-:Y:S01]  /*32a0*/  FMUL.FTZ R132, R103, R100 ;  /* 0x0000006467847220 */ /* 0x000fe20000410000 */
[----:B------:R-:W-:Y:S01]  /*32b0*/  IADD3 R134, PT, PT, R66, -0x2, RZ ;  /* 0xfffffffe42867810 */ /* 0x000fe20007ffe0ff */
[----:B------:R-:W-:Y:S01]  /*32c0*/  FMUL.FTZ R127, R109, R92 ;  /* 0x0000005c6d7f7220 */ /* 0x000fe20000410000 */
[----:B------:R-:W-:Y:S01]  /*32d0*/  LEA R133, R93, R44, 0x4 ;  /* 0x0000002c5d857211 */ /* 0x000fe200078e20ff */
[----:B------:R-:W-:Y:S01]  /*32e0*/  FMUL.FTZ R126, R105, R98 ;  /* 0x00000062697e7220 */ /* 0x000fe20000410000 */
[----:B------:R-:W3:Y:S01]  /*32f0*/  LDC.64 R38, c[0x0][0x440] ;  /* 0x00011000ff267b82 */ /* 0x000ee20000000a00 */
[----:B------:R-:W-:Y:S01]  /*3300*/  FMUL.FTZ R125, R149, R90 ;  /* 0x0000005a957d7220 */ /* 0x000fe20000410000 */
[----:B------:R-:W-:Y:S01]  /*3310*/  FMUL.FTZ R124, R107, R96 ;  /* 0x000000606b7c7220 */ /* 0x000fe20000410000 */
[----:B------:R-:W-:Y:S01]  /*3320*/  FMUL.FTZ R123, R147, R88 ;  /* 0x00000058937b7220 */ /* 0x000fe20000410000 */
[----:B------:R-:W-:Y:S01]  /*3330*/  ISETP.EQ.AND P0, PT, R78, RZ, P0 ;  /* 0x000000ff4e00720c */ /* 0x000fe20000702270 */
[----:B------:R-:W-:Y:S01]  /*3340*/  FMUL.FTZ R122, R111, R94 ;  /* 0x0000005e6f7a7220 */ /* 0x000fe20000410000 */
[----:B------:R-:W-:Y:S01]  /*3350*/  FMUL.FTZ R121, R145, R86 ;  /* 0x0000005691797220 */ /* 0x000fe20000410000 */
[----:B------:R-:W-:Y:S01]  /*3360*/  MOV R108, RZ ;  /* 0x000000ff006c7202 */ /* 0x000fe20000000f00 */
[----:B------:R-:W4:Y:S01]  /*3370*/  LDC.64 R36, c[0x0][0x3a8] ;  /* 0x0000ea00ff247b82 */ /* 0x000f220000000a00 */
[----:B------:R-:W-:Y:S01]  /*3380*/  LOP3.LUT R120, R120, 0x100, RZ, 0xc0, !PT ;  /* 0x0000010078787812 */ /* 0x000fe200078ec0ff */
[----:B------:R-:W0:Y:S01]  /*3390*/  LDCU UR7, c[0x0][0x394] ;  /* 0x00007280ff0777ac */ /* 0x000e220008000800 */
[----:B------:R-:W-:-:S02]  /*33a0*/  IADD3 R118, PT, PT, R5, R78, RZ ;  /* 0x0000004e05767210 */ /* 0x000fc40007ffe0ff */
[----:B------:R-:W-:Y:S01]  /*33b0*/  LEA.HI.X.SX32 R41, R5, RZ, 0x1, P1 ;  /* 0x000000ff05297211 */ /* 0x000fe200008f0eff */
[----:B------:R-:W0:Y:S02]  /*33c0*/  LDCU UR8, c[0x0][0x38c] ;  /* 0x00007180ff0877ac */ /* 0x000e240008000800 */
[----:B------:R-:W0:Y:S01]  /*33d0*/  LDC.64 R128, c[0x0][0x3e0] ;  /* 0x0000f800ff807b82 */ /* 0x000e220000000a00 */
[----:B------:R-:W-:-:S07]  /*33e0*/  UMOV UR4, URZ ;  /* 0x000000ff00047c82 */ /* 0x000fce0008000000 */
[----:B------:R-:W0:Y:S08]  /*33f0*/  LDC.64 R34, c[0x0][0x4d0] ;  /* 0x00013400ff227b82 */ /* 0x000e300000000a00 */
[----:B------:R-:W0:Y:S02]  /*3400*/  LDC.64 R32, c[0x0][0x4f0] ;  /* 0x00013c00ff207b82 */ /* 0x000e240000000a00 */
.L_x_17256:
[----:B0-2---:R-:W-:-:S04]  /*3410*/  IMAD.WIDE.U32 R4, R130, UR4, RZ ;  /* 0x0000000482047c25 */ /* 0x005fc8000f8e00ff */
[----:B------:R-:W-:Y:S01]  /*3420*/  IMAD R5, R131, UR4, R5 ;  /* 0x0000000483057c24 */ /* 0x000fe2000f8e0205 */
[----:B-1----:R-:W-:-:S04]  /*3430*/  LEA R12, P1, R4, R70, 0x1 ;  /* 0x00000046040c7211 */ /* 0x002fc800078208ff */
[----:B------:R-:W-:-:S03]  /*3440*/  LEA.HI.X R13, R4, R69, R5, 0x1, P1 ;  /* 0x00000045040d7211 */ /* 0x000fc600008f0c05 */
[----:B------:R-:W-:-:S05]  /*3450*/  IMAD.WIDE.U32 R12, R46, 0x10, R12 ;  /* 0x000000102e0c7825 */ /* 0x000fca00078e000c */
[----:B------:R-:W2:Y:S04]  /*3460*/  LDG.E.128 R4, desc[UR16][R12.64] ;  /* 0x000000100c047981 */ /* 0x000ea8000c1e1d00 */
[----:B------:R1:W5:Y:S02]  /*3470*/  LDG.E.128 R8, desc[UR16][R12.64+0x200] ;  /* 0x000200100c087981 */ /* 0x000364000c1e1d00 */
[----:B-1----:R-:W-:Y:S02]  /*3480*/  MOV R12, R24 ;  /* 0x00000018000c7202 */ /* 0x002fe40000000f00 */
[----:B------:R-:W-:-:S03]  /*3490*/  MOV R13, R77 ;  /* 0x0000004d000d7202 */ /* 0x000fc60000000f00 */
[----:B----4-:R-:W-:-:S04]  /*34a0*/  IMAD.WIDE.U32 R14, R36, UR4, R12 ;  /* 0x00000004240e7c25 */ /* 0x010fc8000f8e000c */
[----:B------:R-:W-:Y:S01]  /*34b0*/  IMAD R15, R37, UR4, R15 ;  /* 0x00000004250f7c24 */ /* 0x000fe2000f8e020f */
[----:B---3--:R-:W-:-:S04]  /*34c0*/  LEA R42, P1, R14, R38, 0x3 ;  /* 0x000000260e2a7211 */ /* 0x008fc800078218ff */
[----:B------:R-:W-:-:S06]  /*34d0*/  LEA.HI.X R43, R14, R39, R15, 0x3, P1 ;  /* 0x000000270e2b7211 */ /* 0x000fcc00008f1c0f */
[----:B------:R-:W3:Y:S01]  /*34e0*/  LDG.E.64 R42, desc[UR16][R42.64] ;  /* 0x000000102a2a7981 */ /* 0x000ee2000c1e1b00 */
[----:B0-----:R-:W-:-:S04]  /*34f0*/  IMAD.WIDE.U32 R14, R128, UR4, RZ ;  /* 0x00000004800e7c25 */ /* 0x001fc8000f8e00ff */
[----:B------:R-:W-:Y:S01]  /*3500*/  IMAD R15, R129, UR4, R15 ;  /* 0x00000004810f7c24 */ /* 0x000fe2000f8e020f */
[----:B------:R-:W-:-:S04]  /*3510*/  LEA R16, P1, R14, R68, 0x1 ;  /* 0x000000440e107211 */ /* 0x000fc800078208ff */
[----:B------:R-:W-:-:S03]  /*3520*/  LEA.HI.X R17, R14, R67, R15, 0x1, P1 ;  /* 0x000000430e117211 */ /* 0x000fc600008f0c0f */
[----:B------:R-:W-:Y:S01]  /*3530*/  IMAD.WIDE.U32 R12, R46, 0x10, R16 ;  /* 0x000000102e0c7825 */ /* 0x000fe200078e0010 */
[----:B--2---:R0:W-:Y:S04]  /*3540*/  STS.128 [R44], R4 ;  /* 0x000000042c007388 */ /* 0x0041e80000000c00 */
[----:B-----5:R1:W-:Y:S01]  /*3550*/  STS.128 [R44+0x200], R8 ;  /* 0x000200082c007388 */ /* 0x0203e20000000c00 */
[----:B------:R-:W-:-:S03]  /*3560*/  NOP ;  /* 0x0000000000007918 */ /* 0x000fc60000000000 */
[----:B------:R-:W2:Y:S04]  /*3570*/  LDG.E.128 R16, desc[UR16][R12.64] ;  /* 0x000000100c107981 */ /* 0x000ea8000c1e1d00 */
[----:B------:R4:W5:Y:S01]  /*3580*/  LDG.E.128 R20, desc[UR16][R12.64+0x200] ;  /* 0x000200100c147981 */ /* 0x000962000c1e1d00 */
[----:B------:R-:W4:Y:S01]  /*3590*/  S2UR UR6, SR_CgaCtaId ;  /* 0x00000000000679c3 */ /* 0x000f220000008800 */
[C---:B------:R-:W-:Y:S01]  /*35a0*/  ISETP.NE.AND P2, PT, R78.reuse, RZ, PT ;  /* 0x000000ff4e00720c */ /* 0x040fe20003f45270 */
[----:B------:R-:W-:Y:S01]  /*35b0*/  UMOV UR5, 0x400 ;  /* 0x0000040000057882 */ /* 0x000fe20000000000 */
[----:B------:R-:W-:Y:S01]  /*35c0*/  ISETP.NE.AND P1, PT, R78, 0x1f, PT ;  /* 0x0000001f4e00780c */ /* 0x000fe20003f25270 */
[----:B------:R-:W-:Y:S01]  /*35d0*/  BSSY.RECONVERGENT B0, `(.L_x_17209) ;  /* 0x000009a000007945 */ /* 0x000fe20003800200 */
[----:B---3--:R-:W-:Y:S01]  /*35e0*/  FMUL.FTZ R163, R42, 1.4426950216293334961 ;  /* 0x3fb8aa3b2aa37820 */ /* 0x008fe20000410000 */
[C---:B------:R-:W-:Y:S01]  /*35f0*/  FMUL.FTZ R14, R43.reuse, R92 ;  /* 0x0000005c2b0e7220 */ /* 0x040fe20000410000 */
[C---:B0-----:R-:W-:Y:S01]  /*3600*/  FMUL.FTZ R5, R43.reuse, R98 ;  /* 0x000000622b057220 */ /* 0x041fe20000410000 */
[----:B------:R-:W-:Y:S01]  /*3610*/  FMUL.FTZ R6, R43, R90 ;  /* 0x0000005a2b067220 */ /* 0x000fe20000410000 */
[----:B------:R-:W-:Y:S01]  /*3620*/  FMUL.FTZ R4, R163, R92 ;  /* 0x0000005ca3047220 */ /* 0x000fe20000410000 */
[----:B------:R-:W-:Y:S01]  /*3630*/  FMUL.RZ R14, R14, 0.15915493667125701904 ;  /* 0x3e22f9830e0e7820 */ /* 0x000fe2000040c000 */
[----:B------:R-:W-:Y:S01]  /*3640*/  FMUL.RZ R7, R5, 0.15915493667125701904 ;  /* 0x3e22f98305077820 */ /* 0x000fe2000040c000 */
[C---:B------:R-:W-:Y:S01]  /*3650*/  FMUL.FTZ R5, R163.reuse, R98 ;  /* 0x00000062a3057220 */ /* 0x040fe20000410000 */
        /* <DEDUP_REMOVED lines=11> */
[----:B------:R1:W3:Y:S01]  /*3710*/  MUFU.EX2 R148, R5 ;  /* 0x0000000500947308 */ /* 0x0002e20000000800 */
[----:B0-----:R-:W-:-:S07]  /*3720*/  FMUL.FTZ R146, R146, R15 ;  /* 0x0000000f92927220 */ /* 0x001fce0000410000 */
[----:B------:R-:W-:Y:S01]  /*3730*/  MUFU.SIN R152, R8 ;  /* 0x0000000800987308 */ /* 0x000fe20000000400 */
[----:B-1----:R-:W-:-:S07]  /*3740*/  FMUL.FTZ R5, R43, R88 ;  /* 0x000000582b057220 */ /* 0x002fce0000410000 */
[----:B------:R0:W-:Y:S01]  /*3750*/  MUFU.COS R162, R8 ;  /* 0x0000000800a27308 */ /* 0x0001e20000000000 */
[----:B---3--:R-:W-:-:S07]  /*3760*/  FMUL.FTZ R150, R148, R13 ;  /* 0x0000000d94967220 */ /* 0x008fce0000410000 */
[----:B------:R1:W3:Y:S01]  /*3770*/  MUFU.SIN R153, R7 ;  /* 0x0000000700997308 */ /* 0x0002e20000000400 */
[----:B0-----:R-:W-:-:S07]  /*3780*/  FMUL.FTZ R8, R163, R94 ;  /* 0x0000005ea3087220 */ /* 0x001fce0000410000 */
[----:B------:R0:W4:Y:S01]  /*3790*/  MUFU.EX2 R161, R6 ;  /* 0x0000000600a17308 */ /* 0x0001220000000800 */
[----:B-1----:R-:W-:Y:S01]  /*37a0*/  FMUL.RZ R7, R5, 0.15915493667125701904 ;  /* 0x3e22f98305077820 */ /* 0x002fe2000040c000 */
[----:B------:R-:W-:-:S06]  /*37b0*/  FMUL.FTZ R5, R163, R88 ;  /* 0x00000058a3057220 */ /* 0x000fcc0000410000 */
[----:B------:R1:W-:Y:S01]  /*37c0*/  MUFU.EX2 R157, R4 ;  /* 0x00000004009d7308 */ /* 0x0003e20000000800 */
[----:B0-----:R-:W-:Y:S01]  /*37d0*/  FMUL.FTZ R6, R43, R94 ;  /* 0x0000005e2b067220 */ /* 0x001fe20000410000 */
[----:B---3--:R-:W-:-:S03]  /*37e0*/  FMUL.FTZ R148, R148, R153 ;  /* 0x0000009994947220 */ /* 0x008fc60000410000 */
        /* <DEDUP_REMOVED lines=8> */
[C---:B0-----:R-:W-:Y:S01]  /*3870*/  FMUL.FTZ R9, R163.reuse, R86 ;  /* 0x00000056a3097220 */ /* 0x041fe20000410000 */
[----:B------:R-:W-:-:S06]  /*3880*/  FMUL.FTZ R163, R163, R100 ;  /* 0x00000064a3a37220 */ /* 0x000fcc0000410000 */
[----:B------:R-:W-:Y:S01]  /*3890*/  MUFU.SIN R164, R7 ;  /* 0x0000000700a47308 */ /* 0x000fe20000000400 */
[----:B---3--:R-:W-:Y:S01]  /*38a0*/  FMUL.FTZ R8, R43, R100 ;  /* 0x000000642b087220 */ /* 0x008fe20000410000 */
[C---:B-1----:R-:W-:Y:S01]  /*38b0*/  FMUL.FTZ R158, R157.reuse, R158 ;  /* 0x0000009e9d9e7220 */ /* 0x042fe20000410000 */
[----:B------:R-:W-:Y:S02]  /*38c0*/  FMUL.FTZ R157, R157, R154 ;  /* 0x0000009a9d9d7220 */ /* 0x000fe40000410000 */
[----:B------:R-:W-:-:S03]  /*38d0*/  FMUL.RZ R169, R8, 0.15915493667125701904 ;  /* 0x3e22f98308a97820 */ /* 0x000fc6000040c000 */
[----:B------:R-:W-:Y:S08]  /*38e0*/  MUFU.COS R156, R7 ;  /* 0x00000007009c7308 */ /* 0x000ff00000000000 */
[----:B------:R0:W1:Y:S08]  /*38f0*/  MUFU.EX2 R155, R5 ;  /* 0x00000005009b7308 */ /* 0x0000700000000800 */
[----:B------:R3:W-:Y:S01]  /*3900*/  MUFU.EX2 R167, R9 ;  /* 0x0000000900a77308 */ /* 0x0007e20000000800 */
[----:B0-----:R-:W0:Y:S07]  /*3910*/  LDS.128 R4, [R133] ;  /* 0x0000000085047984 */ /* 0x001e2e0000000c00 */
[----:B------:R-:W4:Y:S01]  /*3920*/  MUFU.SIN R166, R12 ;  /* 0x0000000c00a67308 */ /* 0x000f220000000400 */
[----:B---3--:R-:W3:Y:S01]  /*3930*/  LDS.128 R8, [R133+0x10] ;  /* 0x0000100085087984 */ /* 0x008ee20000000c00 */
[C---:B-1----:R-:W-:Y:S01]  /*3940*/  FMUL.FTZ R156, R155.reuse, R156 ;  /* 0x0000009c9b9c7220 */ /* 0x042fe20000410000 */
[----:B------:R-:W-:Y:S01]  /*3950*/  FMUL.FTZ R155, R155, R164 ;  /* 0x000000a49b9b7220 */ /* 0x000fe20000410000 */
[----:B------:R-:W-:-:S04]  /*3960*/  IADD3 R164, PT, PT, R197, UR4, RZ ;  /* 0x00000004c5a47c10 */ /* 0x000fc8000fffe0ff */
[----:B------:R-:W1:Y:S08]  /*3970*/  MUFU.COS R168, R12 ;  /* 0x0000000c00a87308 */ /* 0x000e700000000000 */
[----:B------:R-:W0:Y:S01]  /*3980*/  MUFU.SIN R170, R14 ;  /* 0x0000000e00aa7308 */ /* 0x000e220000000400 */
[----:B----4-:R-:W-:-:S07]  /*3990*/  FMUL.FTZ R153, R165, R166 ;  /* 0x000000a6a5997220 */ /* 0x010fce0000410000 */
[----:B------:R-:W4:Y:S01]  /*39a0*/  MUFU.COS R172, R14 ;  /* 0x0000000e00ac7308 */ /* 0x000f220000000000 */
[----:B-1----:R-:W-:-:S07]  /*39b0*/  FMUL.FTZ R154, R165, R168 ;  /* 0x000000a8a59a7220 */ /* 0x002fce0000410000 */
[----:B------:R-:W-:Y:S01]  /*39c0*/  MUFU.COS R179, R169 ;  /* 0x000000a900b37308 */ /* 0x000fe20000000000 */
[----:B0-----:R-:W-:Y:S01]  /*39d0*/  FMUL.FTZ R151, R167, R170 ;  /* 0x000000aaa7977220 */ /* 0x001fe20000410000 */
[----:B------:R-:W-:Y:S02]  /*39e0*/  PRMT R174, R5, 0x7632, R174 ;  /* 0x0000763205ae7816 */ /* 0x000fe400000000ae */
[----:B------:R-:W-:Y:S02]  /*39f0*/  PRMT R175, R6, 0x7632, R175 ;  /* 0x0000763206af7816 */ /* 0x000fe400000000af */
[----:B------:R-:W-:Y:S02]  /*3a00*/  SHF.L.U32 R174, R174, 0x10, RZ ;  /* 0x00000010aeae7819 */ /* 0x000fe400000006ff */
[----:B------:R0:W1:Y:S01]  /*3a10*/  MUFU.EX2 R168, R163 ;  /* 0x000000a300a87308 */ /* 0x0000620000000800 */
[----:B----4-:R-:W-:Y:S01]  /*3a20*/  FMUL.FTZ R152, R167, R172 ;  /* 0x000000aca7987220 */ /* 0x010fe20000410000 */
[----:B------:R-:W-:-:S02]  /*3a30*/  PRMT R167, R4, 0x7632, R167 ;  /* 0x0000763204a77816 */ /* 0x000fc400000000a7 */
[C---:B---3--:R-:W-:Y:S02]  /*3a40*/  PRMT R173, R8.reuse, 0x7632, R173 ;  /* 0x0000763208ad7816 */ /* 0x048fe400000000ad */
[----:B------:R-:W-:Y:S02]  /*3a50*/  PRMT R170, R9, 0x7632, R170 ;  /* 0x0000763209aa7816 */ /* 0x000fe400000000aa */
[----:B------:R3:W4:Y:S01]  /*3a60*/  MUFU.SIN R177, R169 ;  /* 0x000000a900b17308 */ /* 0x0007220000000400 */
[----:B0-----:R-:W-:Y:S02]  /*3a70*/  SHF.L.U32 R163, R8, 0x10, RZ ;  /* 0x0000001008a37819 */ /* 0x001fe400000006ff */
[----:B------:R-:W-:Y:S02]  /*3a80*/  PRMT R172, R7, 0x7632, R172 ;  /* 0x0000763207ac7816 */ /* 0x000fe400000000ac */
[C---:B------:R-:W-:Y:S02]  /*3a90*/  PRMT R171, R10.reuse, 0x7632, R171 ;  /* 0x000076320aab7816 */ /* 0x040fe400000000ab */
[----:B------:R-:W-:Y:S01]  /*3aa0*/  SHF.L.U32 R165, R10, 0x10, RZ ;  /* 0x000000100aa57819 */ /* 0x000fe200000006ff */
[----:B-1----:R-:W-:Y:S01]  /*3ab0*/  FMUL.FTZ R8, R168, R179 ;  /* 0x000000b3a8087220 */ /* 0x002fe20000410000 */
[----:B---3--:R-:W-:-:S02]  /*3ac0*/  PRMT R169, R11, 0x7632, R169 ;  /* 0x000076320ba97816 */ /* 0x008fc400000000a9 */
        /* <DEDUP_REMOVED lines=8> */
[----:B--2---:R-:W-:Y:S04]  /*3b50*/  STS.128 [R44+0x420], R16 ;  /* 0x000420102c007388 */ /* 0x004fe80000000c00 */
[----:B-----5:R0:W-:Y:S01]  /*3b60*/  STS.128 [R44+0x620], R20 ;  /* 0x000620142c007388 */ /* 0x0201e20000000c00 */
[----:B------:R-:W-:-:S03]  /*3b70*/  NOP ;  /* 0x0000000000007918 */ /* 0x000fc60000000000 */
[----:B------:R-:W1:Y:S04]  /*3b80*/  LDS.128 R12, [R133+0x420] ;  /* 0x00042000850c7984 */ /* 0x000e680000000c00 */
[----:B------:R-:W2:Y:S01]  /*3b90*/  LDS.128 R16, [R133+0x430] ;  /* 0x0004300085107984 */ /* 0x000ea20000000c00 */
[----:B0-----:R-:W-:Y:S02]  /*3ba0*/  SHF.L.U32 R21, R4, 0x10, RZ ;  /* 0x0000001004157819 */ /* 0x001fe400000006ff */
[----:B------:R-:W-:Y:S02]  /*3bb0*/  SEL R4, R164, R65, !P2 ;  /* 0x00000041a4047207 */ /* 0x000fe40005000000 */
[----:B------:R-:W-:Y:S02]  /*3bc0*/  P2R R20, PR, RZ, 0x4 ;  /* 0x00000004ff147803 */ /* 0x000fe40000000000 */
[----:B------:R-:W-:-:S02]  /*3bd0*/  LEA R176, R4, UR5, 0x3 ;  /* 0x0000000504b07c11 */ /* 0x000fc4000f8e18ff */
[----:B------:R-:W-:Y:S02]  /*3be0*/  SHF.L.U32 R20, R5, 0x10, RZ ;  /* 0x0000001005147819 */ /* 0x000fe400000006ff */
[----:B------:R-:W-:Y:S01]  /*3bf0*/  SHF.L.U32 R164, R9, 0x10, RZ ;  /* 0x0000001009a47819 */ /* 0x000fe200000006ff */
[----:B----4-:R-:W-:Y:S01]  /*3c00*/  FMUL.FTZ R9, R168, R177 ;  /* 0x000000b1a8097220 */ /* 0x010fe20000410000 */
[----:B------:R-:W-:Y:S02]  /*3c10*/  SHF.L.U32 R23, R6, 0x10, RZ ;  /* 0x0000001006177819 */ /* 0x000fe400000006ff */
[----:B------:R-:W-:Y:S02]  /*3c20*/  SHF.L.U32 R22, R7, 0x10, RZ ;  /* 0x0000001007167819 */ /* 0x000fe400000006ff */
[----:B------:R0:W-:Y:S01]  /*3c30*/  STS.64 [R176+0x1d10], R8 ;  /* 0x001d1008b0007388 */ /* 0x0001e20000000a00 */
[C---:B-1----:R-:W-:Y:S02]  /*3c40*/  PRMT R4, R12.reuse, 0x7632, R4 ;  /* 0x000076320c047816 */ /* 0x042fe40000000004 */
[----:B------:R-:W-:-:S02]  /*3c50*/  SHF.L.U32 R12, R12, 0x10, RZ ;  /* 0x000000100c0c7819 */ /* 0x000fc400000006ff */
[C---:B------:R-:W-:Y:S02]  /*3c60*/  PRMT R5, R13.reuse, 0x7632, R5 ;  /* 0x000076320d057816 */ /* 0x040fe40000000005 */
[----:B------:R-:W-:Y:S01]  /*3c70*/  SHF.L.U32 R179, R13, 0x10, RZ ;  /* 0x000000100db37819 */ /* 0x000fe200000006ff */
[----:B------:R-:W-:Y:S01]  /*3c80*/  FMUL.FTZ R177, R143, R12 ;  /* 0x0000000c8fb17220 */ /* 0x000fe20000410000 */
[----:B--2---:R-:W-:Y:S02]  /*3c90*/  PRMT R13, R18, 0x7632, R13 ;  /* 0x00007632120d7816 */ /* 0x004fe4000000000d */
[----:B------:R-:W-:Y:S01]  /*3ca0*/  PRMT R6, R14, 0x7632, R6 ;  /* 0x000076320e067816 */ /* 0x000fe20000000006 */
[----:B------:R-:W-:Y:S01]  /*3cb0*/  FMUL.FTZ R179, R142, R179 ;  /* 0x000000b38eb37220 */ /* 0x000fe20000410000 */
[----:B------:R-:W-:Y:S02]  /*3cc0*/  PRMT R7, R15, 0x7632, R7 ;  /* 0x000076320f077816 */ /* 0x000fe40000000007 */
[----:B------:R-:W-:-:S02]  /*3cd0*/  PRMT R10, R16, 0x7632, R10 ;  /* 0x00007632100a7816 */ /* 0x000fc4000000000a */
[----:B------:R-:W-:Y:S02]  /*3ce0*/  PRMT R11, R17, 0x7632, R11 ;  /* 0x00007632110b7816 */ /* 0x000fe4000000000b */
[----:B------:R-:W-:Y:S02]  /*3cf0*/  PRMT R168, R19, 0x7632, R168 ;  /* 0x0000763213a87816 */ /* 0x000fe400000000a8 */
[----:B------:R-:W-:Y:S02]  /*3d00*/  SHF.L.U32 R12, R13, 0x10, RZ ;  /* 0x000000100d0c7819 */ /* 0x000fe400000006ff */
        /* <DEDUP_REMOVED lines=15> */
[----:B------:R-:W-:-:S02]  /*3e00*/  SHF.L.U32 R6, R6, 0x10, RZ ;  /* 0x0000001006067819 */ /* 0x000fc400000006ff */
        /* <DEDUP_REMOVED lines=8> */
[----:B------:R-:W-:Y:S01]  /*3e90*/  FMUL.FTZ R188, R139, -R10 ;  /* 0x8000000a8bbc7220 */ /* 0x000fe20000410000 */
[----:B------:R-:W-:Y:S02]  /*3ea0*/  FMUL.FTZ R189, R138, -R11 ;  /* 0x8000000b8abd7220 */ /* 0x000fe40000410000 */
        /* <DEDUP_REMOVED lines=11> */
.L_x_17210:
[----:B------:R0:W1:Y:S02]  /*3f60*/  LDS.64 R10, [R159+0x2d18] ;  /* 0x002d18009f0a7984 */ /* 0x0000640000000a00 */
.L_x_17211:
[----:B------:R-:W-:Y:S05]  /*3f70*/  BSYNC.RECONVERGENT B0 ;  /* 0x0000000000007941 */ /* 0x000fea0003800200 */
.L_x_17209:
        /* <DEDUP_REMOVED lines=42> */
[----:B------:R-:W-:Y:S01]  /*4220*/  FMUL.FTZ R5, R9, R146 ;  /* 0x0000009209057220 */ /* 0x000fe20000410000 */
[----:B------:R-:W-:Y:S01]  /*4230*/  FFMA.FTZ R7, R162, R4, -R7 ;  /* 0x00000004a2077223 */ /* 0x000fe20000010807 */
[C---:B------:R-:W-:Y:S01]  /*4240*/  FMUL.FTZ R4, R8.reuse, R146 ;  /* 0x0000009208047220 */ /* 0x040fe20000410000 */
[C---:B------:R-:W-:Y:S01]  /*4250*/  FFMA.FTZ R14, R149.reuse, R200, R6 ;  /* 0x000000c8950e7223 */ /* 0x040fe20000010006 */
[----:B------:R-:W-:Y:S01]  /*4260*/  FFMA.FTZ R5, R8, R144, -R5 ;  /* 0x0000009008057223 */ /* 0x000fe20000010805 */
[----:B------:R-:W-:Y:S01]  /*4270*/  FFMA.FTZ R6, R149, R204, R7 ;  /* 0x000000cc95067223 */ /* 0x000fe20000010007 */
[----:B------:R-:W-:Y:S01]  /*4280*/  FFMA.FTZ R7, R9, R144, R4 ;  /* 0x0000009009077223 */ /* 0x000fe20000010004 */
[----:B------:R-:W-:Y:S01]  /*4290*/  FMUL.FTZ R17, R157, R14 ;  /* 0x0000000e9d117220 */ /* 0x000fe20000410000 */
[----:B------:R-:W-:Y:S01]  /*42a0*/  FMUL.FTZ R15, R148, R5 ;  /* 0x00000005940f7220 */ /* 0x000fe20000410000 */
[----:B------:R-:W-:-:S02]  /*42b0*/  ISETP.GE.AND P4, PT, R66, UR7, PT ;  /* 0x0000000742007c0c */ /* 0x000fc4000bf86270 */
[-C--:B------:R-:W-:Y:S01]  /*42c0*/  FFMA.FTZ R4, R158, R6.reuse, -R17 ;  /* 0x000000069e047223 */ /* 0x080fe20000010811 */
[----:B------:R-:W-:Y:S01]  /*42d0*/  FMUL.FTZ R17, R157, R6 ;  /* 0x000000069d117220 */ /* 0x000fe20000410000 */
[-C--:B------:R-:W-:Y:S01]  /*42e0*/  FFMA.FTZ R15, R150, R7.reuse, R15 ;  /* 0x00000007960f7223 */ /* 0x080fe2000001000f */
[----:B------:R-:W-:Y:S01]  /*42f0*/  FMUL.FTZ R7, R148, R7 ;  /* 0x0000000794077220 */ /* 0x000fe20000410000 */
[----:B------:R-:W-:Y:S01]  /*4300*/  FFMA.FTZ R6, R107, R206, R4 ;  /* 0x000000ce6b067223 */ /* 0x000fe20000010004 */
[----:B------:R-:W-:Y:S01]  /*4310*/  FFMA.FTZ R17, R158, R14, R17 ;  /* 0x0000000e9e117223 */ /* 0x000fe20000010011 */
[----:B------:R-:W-:Y:S01]  /*4320*/  ISETP.GT.U32.AND P2, PT, R160, 0x1b, PT ;  /* 0x0000001ba000780c */ /* 0x000fe20003f44070 */
[----:B------:R-:W-:Y:S01]  /*4330*/  FFMA.FTZ R7, R150, R5, -R7 ;  /* 0x0000000596077223 */ /* 0x000fe20000010807 */
        /* <DEDUP_REMOVED lines=16> */
[----:B------:R-:W-:-:S02]  /*4440*/  ISETP.GT.U32.AND P3, PT, R160, 0x17, PT ;  /* 0x00000017a000780c */ /* 0x000fc40003f64070 */
[----:B------:R-:W-:Y:S01]  /*4450*/  FFMA.FTZ R4, R154, R17, -R19 ;  /* 0x000000119a047223 */ /* 0x000fe20000010813 */
[----:B------:R-:W-:Y:S01]  /*4460*/  FMUL.FTZ R5, R155, R7 ;  /* 0x000000079b057220 */ /* 0x000fe20000410000 */
[----:B------:R-:W-:Y:S01]  /*4470*/  FMUL.FTZ R17, R153, R17 ;  /* 0x0000001199117220 */ /* 0x000fe20000410000 */
[----:B------:R-:W-:Y:S01]  /*4480*/  ISETP.NE.OR P4, PT, R78, RZ, P4 ;  /* 0x000000ff4e00720c */ /* 0x000fe20002785670 */
[----:B------:R-:W-:Y:S01]  /*4490*/  FFMA.FTZ R6, R111, R214, R4 ;  /* 0x000000d66f067223 */ /* 0x000fe20000010004 */
[-C--:B------:R-:W-:Y:S01]  /*44a0*/  FFMA.FTZ R5, R156, R15.reuse, R5 ;  /* 0x0000000f9c057223 */ /* 0x080fe20000010005 */
[----:B------:R-:W-:Y:S01]  /*44b0*/  FMUL.FTZ R15, R155, R15 ;  /* 0x0000000f9b0f7220 */ /* 0x000fe20000410000 */
[----:B------:R-:W-:Y:S01]  /*44c0*/  FFMA.FTZ R17, R154, R14, R17 ;  /* 0x0000000e9a117223 */ /* 0x000fe20000010011 */
[----:B------:R-:W-:Y:S01]  /*44d0*/  FMUL.FTZ R19, R151, R6 ;  /* 0x0000000697137220 */ /* 0x000fe20000410000 */
[----:B------:R-:W-:Y:S01]  /*44e0*/  ISETP.GT.U32.AND P5, PT, R160, 0xf, PT ;  /* 0x0000000fa000780c */ /* 0x000fe20003fa4070 */
[----:B------:R-:W-:Y:S01]  /*44f0*/  FFMA.FTZ R15, R156, R7, -R15 ;  /* 0x000000079c0f7223 */ /* 0x000fe2000001080f */
[----:B------:R-:W-:Y:S01]  /*4500*/  FMUL.FTZ R7, R153, R5 ;  /* 0x0000000599077220 */ /* 0x000fe20000410000 */
[----:B------:R-:W-:-:S02]  /*4510*/  FFMA.FTZ R17, R111, R216, R17 ;  /* 0x000000d86f117223 */ /* 0x000fc40000010011 */
        /* <DEDUP_REMOVED lines=37> */
[----:B------:R-:W-:Y:S01]  /*4770*/  @P1 FADD.FTZ R16, R16, R7 ;  /* 0x0000000710101221 */ /* 0x000fe20000010000 */
[----:B------:R-:W-:Y:S01]  /*4780*/  FMUL.FTZ R6, R17, R6 ;  /* 0x0000000611067220 */ /* 0x000fe20000410000 */
[----:B------:R-:W-:Y:S01]  /*4790*/  FMUL.FTZ R7, R151, R192 ;  /* 0x000000c097077220 */ /* 0x000fe20000410000 */
[-C--:B-----5:R-:W-:Y:S01]  /*47a0*/  @P1 FFMA.FTZ R17, R17, R4.reuse, -R5 ;  /* 0x0000000411111223 */ /* 0x0a0fe20000010805 */
[----:B------:R-:W0:Y:S01]  /*47b0*/  SHFL.UP PT, R218, R14, 0x4, RZ ;  /* 0x048000000eda7989 */ /* 0x000e2200000e00ff */
[----:B------:R-:W-:Y:S01]  /*47c0*/  @P1 FFMA.FTZ R15, R15, R4, R6 ;  /* 0x000000040f0f1223 */ /* 0x000fe20000010006 */
[CC--:B------:R-:W-:Y:S01]  /*47d0*/  FMUL.FTZ R19, R151.reuse, R190.reuse ;  /* 0x000000be97137220 */ /* 0x0c0fe20000410000 */
[C---:B------:R-:W-:Y:S01]  /*47e0*/  FFMA.FTZ R6, R152.reuse, R190, R7 ;  /* 0x000000be98067223 */ /* 0x040fe20000010007 */
        /* <DEDUP_REMOVED lines=10> */
[C---:B------:R-:W-:Y:S01]  /*4890*/  FMUL.FTZ R201, R153.reuse, R19 ;  /* 0x0000001399c97220 */ /* 0x040fe20000410000 */
[----:B------:R-:W3:Y:S01]  /*48a0*/  SHFL.UP PT, R4, R17, 0x4, RZ ;  /* 0x0480000011047989 */ /* 0x000ee200000e00ff */
[CC--:B------:R-:W-:Y:S01]  /*48b0*/  FMUL.FTZ R222, R153.reuse, R7.reuse ;  /* 0x0000000799de7220 */ /* 0x0c0fe20000410000 */
[C---:B------:R-:W-:Y:S01]  /*48c0*/  FFMA.FTZ R199, R154.reuse, R7, -R199 ;  /* 0x000000079ac77223 */ /* 0x040fe200000108c7 */
[-C--:B------:R-:W-:Y:S01]  /*48d0*/  FMUL.FTZ R224, R153, R220.reuse ;  /* 0x000000dc99e07220 */ /* 0x080fe20000410000 */
[C---:B------:R-:W-:Y:S01]  /*48e0*/  FFMA.FTZ R220, R154.reuse, R220, -R201 ;  /* 0x000000dc9adc7223 */ /* 0x040fe200000108c9 */
[----:B------:R-:W-:Y:S01]  /*48f0*/  ISETP.GE.AND P1, PT, R93, 0x4, PT ;  /* 0x000000045d00780c */ /* 0x000fe20003f26270 */
[----:B------:R-:W-:Y:S01]  /*4900*/  FFMA.FTZ R222, R154, R5, R222 ;  /* 0x000000059ade7223 */ /* 0x000fe200000100de */
[----:B------:R-:W-:Y:S01]  /*4910*/  FMUL.FTZ R5, R155, R199 ;  /* 0x000000c79b057220 */ /* 0x000fe20000410000 */
[----:B------:R-:W-:Y:S01]  /*4920*/  FADD.FTZ R201, R189, R220 ;  /* 0x000000dcbdc97221 */ /* 0x000fe20000010000 */
[-C--:B0-----:R-:W-:Y:S01]  /*4930*/  FMUL.FTZ R220, R17, R218.reuse ;  /* 0x000000da11dc7220 */ /* 0x081fe20000410000 */
[----:B------:R-:W-:Y:S01]  /*4940*/  FMUL.FTZ R218, R15, R218 ;  /* 0x000000da0fda7220 */ /* 0x000fe20000410000 */
[-C--:B------:R-:W-:Y:S01]  /*4950*/  FFMA.FTZ R203, R156, R222.reuse, R5 ;  /* 0x000000de9ccb7223 */ /* 0x080fe20000010005 */
[----:B------:R-:W-:Y:S01]  /*4960*/  FMUL.FTZ R5, R155, R222 ;  /* 0x000000de9b057220 */ /* 0x000fe20000410000 */
[-C--:B--2---:R-:W-:Y:S01]  /*4970*/  FFMA.FTZ R7, R15, R18.reuse, R220 ;  /* 0x000000120f077223 */ /* 0x084fe200000100dc */
[----:B------:R-:W-:Y:S01]  /*4980*/  FFMA.FTZ R19, R154, R19, R224 ;  /* 0x000000139a137223 */ /* 0x000fe200000100e0 */
[----:B------:R-:W-:Y:S01]  /*4990*/  FMUL.FTZ R222, R155, R201 ;  /* 0x000000c99bde7220 */ /* 0x000fe20000410000 */
[----:B------:R-:W-:Y:S01]  /*49a0*/  FFMA.FTZ R199, R156, R199, -R5 ;  /* 0x000000c79cc77223 */ /* 0x000fe20000010805 */
[C---:B------:R-:W-:Y:S01]  /*49b0*/  FFMA.FTZ R5, R17.reuse, R18, -R218 ;  /* 0x0000001211057223 */ /* 0x040fe200000108da */
[----:B------:R-:W-:Y:S01]  /*49c0*/  @P1 FADD.FTZ R14, R14, R7 ;  /* 0x000000070e0e1221 */ /* 0x000fe20000010000 */
[----:B------:R-:W-:Y:S01]  /*49d0*/  FADD.FTZ R19, R186, R19 ;  /* 0x00000013ba137221 */ /* 0x000fe20000010000 */
[-C--:B-1----:R-:W-:Y:S01]  /*49e0*/  FMUL.FTZ R18, R17, R6.reuse ;  /* 0x0000000611127220 */ /* 0x082fe20000410000 */
[----:B------:R-:W-:Y:S01]  /*49f0*/  @P1 FADD.FTZ R16, R16, R5 ;  /* 0x0000000510101221 */ /* 0x000fe20000010000 */
        /* <DEDUP_REMOVED lines=12> */
[CC--:B------:R-:W-:Y:S01]  /*4ac0*/  FMUL.FTZ R220, R157.reuse, R203.reuse ;  /* 0x000000cb9ddc7220 */ /* 0x0c0fe20000410000 */
[C---:B------:R-:W-:Y:S01]  /*4ad0*/  FFMA.FTZ R5, R158.reuse, R203, R5 ;  /* 0x000000cb9e057223 */ /* 0x040fe20000010005 */
[----:B------:R-:W3:Y:S01]  /*4ae0*/  SHFL.UP PT, R4, R17, 0x8, RZ ;  /* 0x0500000011047989 */ /* 0x000ee200000e00ff */
[C---:B------:R-:W-:Y:S01]  /*4af0*/  FMUL.FTZ R7, R157.reuse, R19 ;  /* 0x000000139d077220 */ /* 0x040fe20000410000 */
[-C--:B------:R-:W-:Y:S01]  /*4b00*/  FMUL.FTZ R224, R157, R222.reuse ;  /* 0x000000de9de07220 */ /* 0x080fe20000410000 */
[C---:B------:R-:W-:Y:S01]  /*4b10*/  FFMA.FTZ R220, R158.reuse, R199, -R220 ;  /* 0x000000c79edc7223 */ /* 0x040fe200000108dc */
[----:B------:R-:W-:Y:S01]  /*4b20*/  ISETP.GE.AND P1, PT, R93, 0x8, PT ;  /* 0x000000085d00780c */ /* 0x000fe20003f26270 */
[C---:B------:R-:W-:Y:S01]  /*4b30*/  FFMA.FTZ R7, R158.reuse, R222, R7 ;  /* 0x000000de9e077223 */ /* 0x040fe20000010007 */
[C---:B------:R-:W-:Y:S01]  /*4b40*/  FMUL.FTZ R201, R161.reuse, R5 ;  /* 0x00000005a1c97220 */ /* 0x040fe20000410000 */
[----:B------:R-:W-:Y:S01]  /*4b50*/  FFMA.FTZ R224, R158, R19, -R224 ;  /* 0x000000139ee07223 */ /* 0x000fe200000108e0 */
[-C--:B------:R-:W-:Y:S01]  /*4b60*/  FMUL.FTZ R19, R161, R220.reuse ;  /* 0x000000dca1137220 */ /* 0x080fe20000410000 */
[----:B------:R-:W-:Y:S01]  /*4b70*/  FADD.FTZ R7, R182, R7 ;  /* 0x00000007b6077221 */ /* 0x000fe20000010000 */
[C---:B------:R-:W-:Y:S01]  /*4b80*/  FFMA.FTZ R201, R162.reuse, R220, -R201 ;  /* 0x000000dca2c97223 */ /* 0x040fe200000108c9 */
[----:B------:R-:W-:Y:S01]  /*4b90*/  FADD.FTZ R224, R185, R224 ;  /* 0x000000e0b9e07221 */ /* 0x000fe20000010000 */
[----:B0-----:R-:W-:Y:S01]  /*4ba0*/  FMUL.FTZ R220, R17, R218 ;  /* 0x000000da11dc7220 */ /* 0x001fe20000410000 */
[C---:B------:R-:W-:Y:S01]  /*4bb0*/  FFMA.FTZ R199, R162.reuse, R5, R19 ;  /* 0x00000005a2c77223 */ /* 0x040fe20000010013 */
[CC--:B------:R-:W-:Y:S01]  /*4bc0*/  FMUL.FTZ R5, R161.reuse, R7.reuse ;  /* 0x00000007a1057220 */ /* 0x0c0fe20000410000 */
[----:B------:R-:W-:Y:S01]  /*4bd0*/  FMUL.FTZ R222, R161, R224 ;  /* 0x000000e0a1de7220 */ /* 0x000fe20000410000 */
[C---:B-1----:R-:W-:Y:S01]  /*4be0*/  FFMA.FTZ R19, R15.reuse, R18, R220 ;  /* 0x000000120f137223 */ /* 0x042fe200000100dc */
[C---:B------:R-:W-:Y:S01]  /*4bf0*/  FMUL.FTZ R218, R15.reuse, R218 ;  /* 0x000000da0fda7220 */ /* 0x040fe20000410000 */
        /* <DEDUP_REMOVED lines=23> */
[----:B------:R-:W-:Y:S01]  /*4d70*/  FADD.FTZ R203, R180, R203 ;  /* 0x000000cbb4cb7221 */ /* 0x000fe20000010000 */
[C---:B------:R-:W-:Y:S01]  /*4d80*/  FMUL.FTZ R220, R146.reuse, R7 ;  /* 0x0000000792dc7220 */ /* 0x040fe20000410000 */
[----:B------:R-:W-:Y:S01]  /*4d90*/  ISETP.GE.AND P1, PT, R93, 0x10, PT ;  /* 0x000000105d00780c */ /* 0x000fe20003f26270 */
[----:B------:R-:W-:Y:S01]  /*4da0*/  FADD.FTZ R5, R179, R222 ;  /* 0x000000deb3057221 */ /* 0x000fe20000010000 */
[C---:B------:R-:W-:Y:S01]  /*4db0*/  FMUL.FTZ R199, R146.reuse, R201 ;  /* 0x000000c992c77220 */ /* 0x040fe20000410000 */
[----:B------:R-:W-:Y:S01]  /*4dc0*/  FMUL.FTZ R222, R146, R203 ;  /* 0x000000cb92de7220 */ /* 0x000fe20000410000 */
[----:B------:R-:W-:Y:S01]  /*4dd0*/  FFMA.FTZ R201, R144, R201, -R220 ;  /* 0x000000c990c97223 */ /* 0x000fe200000108dc */
[----:B------:R-:W-:Y:S01]  /*4de0*/  FMUL.FTZ R224, R146, R5 ;  /* 0x0000000592e07220 */ /* 0x000fe20000410000 */
[C---:B------:R-:W-:Y:S01]  /*4df0*/  FFMA.FTZ R199, R144.reuse, R7, R199 ;  /* 0x0000000790c77223 */ /* 0x040fe200000100c7 */
        /* <DEDUP_REMOVED lines=8> */
[----:B------:R0:W1:Y:S01]  /*4e80*/  SHFL.DOWN PT, R222, R201, 0x1, 0x1f ;  /* 0x08201f00c9de7f89 */ /* 0x00006200000e0000 */
[-C--:B--2---:R-:W-:Y:S01]  /*4e90*/  FFMA.FTZ R7, R17, R18.reuse, -R220 ;  /* 0x0000001211077223 */ /* 0x084fe200000108dc */
[----:B------:R-:W-:-:S02]  /*4ea0*/  FFMA.FTZ R19, R15, R18, R218 ;  /* 0x000000120f137223 */ /* 0x000fc400000100da */
[----:B------:R0:W2:Y:S01]  /*4eb0*/  SHFL.DOWN PT, R220, R203, 0x1, 0x1f ;  /* 0x08201f00cbdc7f89 */ /* 0x0000a200000e0000 */
[-C--:B---3--:R-:W-:Y:S01]  /*4ec0*/  @P1 FFMA.FTZ R17, R17, R4.reuse, -R5 ;  /* 0x0000000411111223 */ /* 0x088fe20000010805 */
[----:B------:R-:W-:Y:S01]  /*4ed0*/  @P1 FFMA.FTZ R15, R15, R4, R6 ;  /* 0x000000040f0f1223 */ /* 0x000fe20000010006 */
[----:B------:R-:W-:Y:S01]  /*4ee0*/  @P1 FADD.FTZ R16, R16, R7 ;  /* 0x0000000710101221 */ /* 0x000fe20000010000 */
[----:B------:R-:W-:Y:S01]  /*4ef0*/  @P1 FADD.FTZ R14, R14, R19 ;  /* 0x000000130e0e1221 */ /* 0x000fe20000010000 */
[----:B------:R-:W-:Y:S01]  /*4f00*/  HFMA2 R4, -RZ, RZ, 1.875, 0 ;  /* 0x3f800000ff047431 */ /* 0x000fe200000001ff */
[----:B------:R0:W3:Y:S01]  /*4f10*/  SHFL.DOWN PT, R19, R205, 0x1, 0x1f ;  /* 0x08201f00cd137f89 */ /* 0x0000e200000e0000 */
[----:B------:R-:W-:Y:S02]  /*4f20*/  ISETP.GT.U32.AND P1, PT, R160, 0x1d, PT ;  /* 0x0000001da000780c */ /* 0x000fe40003f24070 */
[----:B------:R-:W-:Y:S02]  /*4f30*/  CS2R R6, SRZ ;  /* 0x0000000000067805 */ /* 0x000fe4000001ff00 */
[----:B------:R-:W-:Y:S01]  /*4f40*/  MOV R5, RZ ;  /* 0x000000ff00057202 */ /* 0x000fe20000000f00 */
[----:B----4-:R0:W4:Y:S04]  /*4f50*/  SHFL.IDX PT, R207, R12, RZ, 0x1f ;  /* 0x00001fff0ccf7589 */ /* 0x01012800000e0000 */
[----:B------:R0:W0:Y:S04]  /*4f60*/  SHFL.IDX PT, R209, R13, RZ, 0x1f ;  /* 0x00001fff0dd17589 */ /* 0x00002800000e0000 */
[----:B------:R0:W0:Y:S04]  /*4f70*/  SHFL.DOWN PT, R13, R199, 0x1, 0x1f ;  /* 0x08201f00c70d7f89 */ /* 0x00002800000e0000 */
[----:B------:R0:W0:Y:S04]  /*4f80*/  SHFL.UP PT, R12, R17, 0x1, RZ ;  /* 0x04200000110c7989 */ /* 0x00002800000e00ff */
[----:B------:R0:W0:Y:S04]  /*4f90*/  SHFL.UP PT, R218, R15, 0x1, RZ ;  /* 0x042000000fda7989 */ /* 0x00002800000e00ff */
[----:B------:R0:W0:Y:S04]  /*4fa0*/  SHFL.UP PT, R211, R16, 0x1, RZ ;  /* 0x0420000010d37989 */ /* 0x00002800000e00ff */
[----:B------:R0:W0:Y:S01]  /*4fb0*/  SHFL.UP PT, R213, R14, 0x1, RZ ;  /* 0x042000000ed57989 */ /* 0x00002200000e00ff */
[----:B-1234-:R-:W-:Y:S05]  /*4fc0*/  @!P6 BRA `(.L_x_17213) ;  /* 0x000000000028e947 */ /* 0x01efea0003800000 */
[-C--:B------:R-:W-:Y:S01]  /*4fd0*/  FMUL.FTZ R18, R201, R220.reuse ;  /* 0x000000dcc9127220 */ /* 0x080fe20000410000 */
[----:B------:R-:W-:Y:S01]  /*4fe0*/  FMUL.FTZ R220, R199, R220 ;  /* 0x000000dcc7dc7220 */ /* 0x000fe20000410000 */
[-C--:B0-----:R-:W-:Y:S01]  /*4ff0*/  FMUL.FTZ R14, R201, R222.reuse ;  /* 0x000000dec90e7220 */ /* 0x081fe20000410000 */
[C---:B------:R-:W-:Y:S01]  /*5000*/  FMUL.FTZ R16, R199.reuse, R222 ;  /* 0x000000dec7107220 */ /* 0x040fe20000410000 */
[-C--:B------:R-:W-:Y:S01]  /*5010*/  FFMA.FTZ R18, R199, R19.reuse, -R18 ;  /* 0x00000013c7127223 */ /* 0x080fe20000010812 */
[----:B------:R-:W-:Y:S01]  /*5020*/  FFMA.FTZ R220, R201, R19, R220 ;  /* 0x00000013c9dc7223 */ /* 0x000fe200000100dc */
[C---:B------:R-:W-:Y:S01]  /*5030*/  FFMA.FTZ R199, R13.reuse, R199, -R14 ;  /* 0x000000c70dc77223 */ /* 0x040fe2000001080e */
[----:B------:R-:W-:Y:S01]  /*5040*/  FFMA.FTZ R201, R13, R201, R16 ;  /* 0x000000c90dc97223 */ /* 0x000fe20000010010 */
[----:B------:R-:W-:Y:S01]  /*5050*/  FADD.FTZ R205, R205, R18 ;  /* 0x00000012cdcd7221 */ /* 0x000fe20000010000 */
[----:B------:R-:W-:-:S07]  /*5060*/  FADD.FTZ R203, R203, R220 ;  /* 0x000000dccbcb7221 */ /* 0x000fce0000010000 */
.L_x_17213:
[----:B------:R-:W-:Y:S05]  /*5070*/  BSYNC.RECONVERGENT B0 ;  /* 0x0000000000007941 */ /* 0x000fea0003800200 */
.L_x_17212:
        /* <DEDUP_REMOVED lines=17> */
.L_x_17215:
[----:B------:R-:W-:Y:S05]  /*5190*/  BSYNC.RECONVERGENT B0 ;  /* 0x0000000000007941 */ /* 0x000fea0003800200 */
.L_x_17214:
        /* <DEDUP_REMOVED lines=16> */
.L_x_17217:
[----:B------:R-:W-:Y:S05]  /*52a0*/  BSYNC.RECONVERGENT B0 ;  /* 0x0000000000007941 */ /* 0x000fea0003800200 */
.L_x_17216:
        /* <DEDUP_REMOVED lines=16> */
.L_x_17219:
[----:B------:R-:W-:Y:S05]  /*53b0*/  BSYNC.RECONVERGENT B0 ;  /* 0x0000000000007941 */ /* 0x000fea0003800200 */
.L_x_17218:
        /* <DEDUP_REMOVED lines=16> */
.L_x_17221:
[----:B------:R-:W-:Y:S05]  /*54c0*/  BSYNC.RECONVERGENT B0 ;  /* 0x0000000000007941 */ /* 0x000fea0003800200 */
.L_x_17220:
[----:B------:R-:W-:Y:S01]  /*54d0*/  SHFL.DOWN PT, R219, R199, 0x1, 0x1f ;  /* 0x08201f00c7db7f89 */ /* 0x000fe200000e0000 */
[----:B-1----:R-:W-:Y:S01]  /*54e0*/  FMUL.FTZ R13, R218, R209 ;  /* 0x000000d1da0d7220 */ /* 0x002fe20000410000 */
[----:B------:R-:W-:Y:S01]  /*54f0*/  ISETP.NE.AND P4, PT, R78, RZ, PT ;  /* 0x000000ff4e00720c */ /* 0x000fe20003f85270 */
[----:B------:R-:W-:Y:S01]  /*5500*/  IMAD.WIDE.U32 R18, R32, UR4, R40 ;  /* 0x0000000420127c25 */ /* 0x000fe2000f8e0028 */
[----:B------:R-:W1:Y:S01]  /*5510*/  SHFL.IDX PT, R217, R7, RZ, 0x1f ;  /* 0x00001fff07d97589 */ /* 0x000e6200000e0000 */
[----:B------:R-:W-:Y:S02]  /*5520*/  ISETP.NE.AND P1, PT, R78, 0x1f, PT ;  /* 0x0000001f4e00780c */ /* 0x000fe40003f25270 */
[C---:B0-----:R-:W-:Y:S01]  /*5530*/  FFMA.FTZ R220, R12.reuse, R207, -R13 ;  /* 0x000000cf0cdc7223 */ /* 0x041fe2000001080d */
[----:B------:R-:W-:Y:S01]  /*5540*/  FMUL.FTZ R13, R12, R209 ;  /* 0x000000d10c0d7220 */ /* 0x000fe20000410000 */
[----:B------:R-:W0:Y:S01]  /*5550*/  SHFL.DOWN PT, R221, R201, 0x1, 0x1f ;  /* 0x08201f00c9dd7f89 */ /* 0x000e2200000e0000 */
[----:B------:R-:W-:Y:S01]  /*5560*/  IMAD.WIDE.U32 R16, R34, UR4, R40 ;  /* 0x0000000422107c25 */ /* 0x000fe2000f8e0028 */
[----:B------:R-:W-:-:S03]  /*5570*/  LEA R14, P3, R18, R85, 0x2 ;  /* 0x00000055120e7211 */ /* 0x000fc600078610ff */
[----:B------:R-:W-:Y:S01]  /*5580*/  FFMA.FTZ R218, R218, R207, R13 ;  /* 0x000000cfdada7223 */ /* 0x000fe2000001000d */
[----:B------:R-:W5:Y:S01]  /*5590*/  SHFL.IDX PT, R215, R6, RZ, 0x1f ;  /* 0x00001fff06d77589 */ /* 0x000f6200000e0000 */
[----:B------:R-:W-:Y:S01]  /*55a0*/  IMAD R15, R33, UR4, R19 ;  /* 0x00000004210f7c24 */ /* 0x000fe2000f8e0213 */
[----:B------:R-:W-:Y:S01]  /*55b0*/  LEA R12, P2, R16, R89, 0x2 ;  /* 0x00000059100c7211 */ /* 0x000fe200078410ff */
[----:B------:R-:W-:Y:S01]  /*55c0*/  IMAD R17, R35, UR4, R17 ;  /* 0x0000000423117c24 */ /* 0x000fe2000f8e0211 */
[----:B------:R-:W5:Y:S01]  /*55d0*/  SHFL.DOWN PT, R222, R203, 0x1, 0x1f ;  /* 0x08201f00cbde7f89 */ /* 0x000f6200000e0000 */
[----:B------:R-:W-:Y:S01]  /*55e0*/  @P4 FADD.FTZ R207, R211, R220 ;  /* 0x000000dcd3cf4221 */ /* 0x000fe20000010000 */
[----:B------:R-:W-:Y:S01]  /*55f0*/  LEA.HI.X R15, R18, R83, R15, 0x2, P3 ;  /* 0x00000053120f7211 */ /* 0x000fe200018f140f */
[----:B------:R-:W-:Y:S01]  /*5600*/  @P4 FADD.FTZ R209, R213, R218 ;  /* 0x000000dad5d14221 */ /* 0x000fe20000010000 */
[----:B------:R-:W5:Y:S01]  /*5610*/  SHFL.DOWN PT, R223, R205, 0x1, 0x1f ;  /* 0x08201f00cddf7f89 */ /* 0x000f6200000e0000 */
[----:B------:R-:W-:Y:S01]  /*5620*/  LEA.HI.X R13, R16, R87, R17, 0x2, P2 ;  /* 0x00000057100d7211 */ /* 0x000fe200010f1411 */
[C---:B------:R-:W-:Y:S01]  /*5630*/  FMUL.FTZ R17, R9.reuse, R207 ;  /* 0x000000cf09117220 */ /* 0x040fe20000410000 */
[----:B------:R-:W-:Y:S01]  /*5640*/  FMUL.FTZ R16, R9, R209 ;  /* 0x000000d109107220 */ /* 0x000fe20000410000 */
[----:B--234-:R-:W-:Y:S01]  /*5650*/  SHFL.IDX PT, R203, R203, RZ, 0x1f ;  /* 0x00001fffcbcb7589 */ /* 0x01cfe200000e0000 */
[----:B------:R-:W-:Y:S01]  /*5660*/  ISETP.NE.AND P2, PT, R78, RZ, PT ;  /* 0x000000ff4e00720c */ /* 0x000fe20003f45270 */
[----:B------:R-:W-:Y:S01]  /*5670*/  BSSY.RECONVERGENT B0, `(.L_x_17222) ;  /* 0x000011f000007945 */ /* 0x000fe20003800200 */
[----:B------:R-:W-:Y:S01]  /*5680*/  FFMA.FTZ R16, R8, R207, -R16 ;  /* 0x000000cf08107223 */ /* 0x000fe20000010810 */
[-C--:B-1----:R-:W-:Y:S01]  /*5690*/  @P1 FMUL.FTZ R18, R219, R217.reuse ;  /* 0x000000d9db121220 */ /* 0x082fe20000410000 */
[----:B0-----:R-:W-:-:S03]  /*56a0*/  @P1 FMUL.FTZ R218, R221, R217 ;  /* 0x000000d9ddda1220 */ /* 0x001fc60000410000 */
[-C--:B-----5:R-:W-:Y:S01]  /*56b0*/  @P1 FFMA.FTZ R9, R221, R215.reuse, R18 ;  /* 0x000000d7dd091223 */ /* 0x0a0fe20000010012 */
[----:B------:R-:W-:Y:S01]  /*56c0*/  @P1 FFMA.FTZ R218, R219, R215, -R218 ;  /* 0x000000d7dbda1223 */ /* 0x000fe200000108da */
[----:B------:R-:W-:Y:S02]  /*56d0*/  FFMA.FTZ R18, R8, R209, R17 ;  /* 0x000000d108127223 */ /* 0x000fe40000010011 */
[----:B------:R-:W-:Y:S01]  /*56e0*/  @P1 FADD.FTZ R217, R222, R9 ;  /* 0x00000009ded91221 */ /* 0x000fe20000010000 */
[----:B------:R-:W-:Y:S01]  /*56f0*/  FADD.FTZ R9, R193, R16 ;  /* 0x00000010c1097221 */ /* 0x000fe20000010000 */
[----:B------:R-:W-:Y:S01]  /*5700*/  FADD.FTZ R8, R195, R18 ;  /* 0x00000012c3087221 */ /* 0x000fe20000010000 */
[----:B------:R-:W-:Y:S01]  /*5710*/  @P1 FADD.FTZ R215, R223, R218 ;  /* 0x000000dadfd71221 */ /* 0x000fe20000010000 */
[-C--:B------:R-:W-:Y:S02]  /*5720*/  FMUL.FTZ R16, R217, R11.reuse ;  /* 0x0000000bd9107220 */ /* 0x080fe40000410000 */
[C---:B------:R-:W-:Y:S01]  /*5730*/  FMUL.FTZ R17, R146.reuse, R8 ;  /* 0x0000000892117220 */ /* 0x040fe20000410000 */
[C---:B------:R-:W-:Y:S01]  /*5740*/  FMUL.FTZ R18, R215.reuse, R11 ;  /* 0x0000000bd7127220 */ /* 0x040fe20000410000 */
[-C--:B------:R-:W-:Y:S01]  /*5750*/  FMUL.FTZ R11, R146, R9.reuse ;  /* 0x00000009920b7220 */ /* 0x080fe20000410000 */
[-C--:B------:R-:W-:Y:S01]  /*5760*/  FFMA.FTZ R215, R215, R10.reuse, R16 ;  /* 0x0000000ad7d77223 */ /* 0x080fe20000010010 */
[C---:B------:R-:W-:Y:S01]  /*5770*/  FFMA.FTZ R16, R144.reuse, R9, -R17 ;  /* 0x0000000990107223 */ /* 0x040fe20000010811 */
[----:B------:R-:W-:Y:S01]  /*5780*/  FFMA.FTZ R217, R217, R10, -R18 ;  /* 0x0000000ad9d97223 */ /* 0x000fe20000010812 */
        /* <DEDUP_REMOVED lines=50> */
[----:B------:R-:W-:Y:S01]  /*5ab0*/  FFMA.FTZ R157, R147, R212, R10 ;  /* 0x000000d4939d7223 */ /* 0x000fe2000001000a */
[----:B------:R-:W-:Y:S01]  /*5ac0*/  FADD.FTZ R185, R185, R158 ;  /* 0x0000009eb9b97221 */ /* 0x000fe20000010000 */
[----:B------:R-:W-:Y:S01]  /*5ad0*/  SHFL.IDX PT, R18, R199, RZ, 0x1f ;  /* 0x00001fffc7127589 */ /* 0x000fe200000e0000 */
[----:B------:R-:W-:Y:S01]  /*5ae0*/  FMUL.FTZ R211, R161, R155 ;  /* 0x0000009ba1d37220 */ /* 0x000fe20000410000 */
[----:B------:R-:W-:Y:S01]  /*5af0*/  FFMA.FTZ R210, R147, R210, R156 ;  /* 0x000000d293d27223 */ /* 0x000fe2000001009c */
[-C--:B------:R-:W-:Y:S01]  /*5b00*/  FMUL.FTZ R10, R161, R185.reuse ;  /* 0x000000b9a10a7220 */ /* 0x080fe20000410000 */
[----:B------:R0:W1:Y:S01]  /*5b10*/  SHFL.IDX PT, R158, R201, RZ, 0x1f ;  /* 0x00001fffc99e7589 */ /* 0x00006200000e0000 */
        /* <DEDUP_REMOVED lines=8> */
[C---:B0-----:R-:W-:Y:S01]  /*5ba0*/  FMUL.FTZ R201, R148.reuse, R153 ;  /* 0x0000009994c97220 */ /* 0x041fe20000410000 */
[----:B------:R-:W-:Y:S01]  /*5bb0*/  FFMA.FTZ R161, R111, R216, R16 ;  /* 0x000000d86fa17223 */ /* 0x000fe20000010010 */
[-C--:B------:R-:W-:Y:S01]  /*5bc0*/  FMUL.FTZ R154, R148, R181.reuse ;  /* 0x000000b5949a7220 */ /* 0x080fe20000410000 */
[----:B------:R-:W-:Y:S01]  /*5bd0*/  FMUL.FTZ R217, R153, R98 ;  /* 0x0000006299d97220 */ /* 0x000fe20000410000 */
[----:B------:R0:W2:Y:S01]  /*5be0*/  SHFL.IDX PT, R148, R205, RZ, 0x1f ;  /* 0x00001fffcd947589 */ /* 0x0000a200000e0000 */
[C---:B------:R-:W-:Y:S01]  /*5bf0*/  FFMA.FTZ R16, R150.reuse, R181, R201 ;  /* 0x000000b596107223 */ /* 0x040fe200000100c9 */
[----:B------:R-:W-:Y:S01]  /*5c00*/  FFMA.FTZ R201, R111, R214, R10 ;  /* 0x000000d66fc97223 */ /* 0x000fe2000001000a */
[----:B------:R-:W-:Y:S01]  /*5c10*/  FMUL.FTZ R211, R151, R161 ;  /* 0x000000a197d37220 */ /* 0x000fe20000410000 */
[----:B------:R-:W-:Y:S01]  /*5c20*/  FFMA.FTZ R199, R150, R153, -R154 ;  /* 0x0000009996c77223 */ /* 0x000fe2000001089a */
[----:B------:R-:W-:Y:S01]  /*5c30*/  FADD.FTZ R179, R179, R16 ;  /* 0x00000010b3b37221 */ /* 0x000fe20000010000 */
[-C--:B------:R-:W-:Y:S01]  /*5c40*/  FMUL.FTZ R16, R151, R201.reuse ;  /* 0x000000c997107220 */ /* 0x080fe20000410000 */
[----:B------:R-:W-:Y:S01]  /*5c50*/  FFMA.FTZ R10, R152, R201, -R211 ;  /* 0x000000c9980a7223 */ /* 0x000fe200000108d3 */
[----:B------:R-:W-:Y:S01]  /*5c60*/  FADD.FTZ R199, R180, R199 ;  /* 0x000000c7b4c77221 */ /* 0x000fe20000010000 */
[----:B------:R-:W-:Y:S01]  /*5c70*/  FMUL.FTZ R156, R155, R90 ;  /* 0x0000005a9b9c7220 */ /* 0x000fe20000410000 */
[----:B0-----:R-:W-:Y:S01]  /*5c80*/  FFMA.FTZ R205, R152, R161, R16 ;  /* 0x000000a198cd7223 */ /* 0x001fe20000010010 */
[----:B-1----:R-:W-:Y:S01]  /*5c90*/  FMUL.FTZ R151, R158, R7 ;  /* 0x000000079e977220 */ /* 0x002fe20000410000 */
[----:B------:R-:W-:Y:S01]  /*5ca0*/  FMUL.FTZ R213, R146, R199 ;  /* 0x000000c792d57220 */ /* 0x000fe20000410000 */
[----:B------:R-:W-:Y:S01]  /*5cb0*/  FFMA.FTZ R152, -R124, R173, R208 ;  /* 0x000000ad7c987223 */ /* 0x000fe200000101d0 */
[----:B------:R-:W-:Y:S01]  /*5cc0*/  FFMA.FTZ R178, R145, R178, R205 ;  /* 0x000000b291b27223 */ /* 0x000fe200000100cd */
[-C--:B------:R-:W-:Y:S01]  /*5cd0*/  FFMA.FTZ R211, R18, R6.reuse, -R151 ;  /* 0x0000000612d37223 */ /* 0x080fe20000010897 */
[C---:B------:R-:W-:Y:S01]  /*5ce0*/  FMUL.FTZ R6, R158.reuse, R6 ;  /* 0x000000069e067220 */ /* 0x040fe20000410000 */
[C---:B------:R-:W-:Y:S01]  /*5cf0*/  FMUL.FTZ R151, R158.reuse, R5 ;  /* 0x000000059e977220 */ /* 0x040fe20000410000 */
[-C--:B------:R-:W-:Y:S01]  /*5d00*/  FMUL.FTZ R158, R158, R4.reuse ;  /* 0x000000049e9e7220 */ /* 0x080fe20000410000 */
[----:B------:R-:W-:Y:S01]  /*5d10*/  FFMA.FTZ R16, R144, R179, R213 ;  /* 0x000000b390107223 */ /* 0x000fe200000100d5 */
[----:B------:R-:W-:Y:S01]  /*5d20*/  FFMA.FTZ R150, R124, -R163, R209 ;  /* 0x800000a37c967223 */ /* 0x000fe200000100d1 */
[C---:B------:R-:W-:Y:S01]  /*5d30*/  FFMA.FTZ R4, R18.reuse, R4, -R151 ;  /* 0x0000000412047223 */ /* 0x040fe20000010897 */
[C---:B------:R-:W-:Y:S01]  /*5d40*/  FFMA.FTZ R5, R18.reuse, R5, R158 ;  /* 0x0000000512057223 */ /* 0x040fe2000001009e */
[----:B------:R-:W-:Y:S01]  /*5d50*/  FFMA.FTZ R18, R18, R7, R6 ;  /* 0x0000000712127223 */ /* 0x000fe20000010006 */
[----:B------:R-:W-:Y:S01]  /*5d60*/  FMUL.FTZ R151, R146, R179 ;  /* 0x000000b392977220 */ /* 0x000fe20000410000 */
[----:B------:R-:W-:Y:S01]  /*5d70*/  FFMA.FTZ R146, -R126, R175, R193 ;  /* 0x000000af7e927223 */ /* 0x000fe200000101c1 */
[----:B--2---:R-:W-:Y:S01]  /*5d80*/  FADD.FTZ R6, R148, R211 ;  /* 0x000000d394067221 */ /* 0x004fe20000010000 */
[----:B------:R-:W-:Y:S01]  /*5d90*/  FADD.FTZ R7, R203, R18 ;  /* 0x00000012cb077221 */ /* 0x000fe20000010000 */
[----:B------:R-:W-:Y:S01]  /*5da0*/  FFMA.FTZ R203, R144, R199, -R151 ;  /* 0x000000c790cb7223 */ /* 0x000fe20000010897 */
[----:B------:R-:W-:Y:S01]  /*5db0*/  FADD.FTZ R177, R177, R16 ;  /* 0x00000010b1b17221 */ /* 0x000fe20000010000 */
[----:B------:R-:W-:Y:S01]  /*5dc0*/  FFMA.FTZ R144, R126, -R23, R196 ;  /* 0x800000177e907223 */ /* 0x000fe200000100c4 */
[----:B------:R-:W-:Y:S01]  /*5dd0*/  FMUL.FTZ R205, R146, R217 ;  /* 0x000000d992cd7220 */ /* 0x000fe20000410000 */
[----:B------:R-:W-:Y:S01]  /*5de0*/  FADD.FTZ R168, R168, R203 ;  /* 0x000000cba8a87221 */ /* 0x000fe20000010000 */
[----:B------:R-:W-:Y:S01]  /*5df0*/  FMUL.FTZ R203, R181, R98 ;  /* 0x00000062b5cb7220 */ /* 0x000fe20000410000 */
[----:B------:R0:W-:Y:S01]  /*5e00*/  @!P2 STS.128 [UR6+0x2e10], R4 ;  /* 0x002e1004ff00a988 */ /* 0x0001e20008000c06 */
[----:B------:R-:W-:Y:S01]  /*5e10*/  FMUL.FTZ R213, R177, R100 ;  /* 0x00000064b1d57220 */ /* 0x000fe20000410000 */
[----:B------:R-:W-:Y:S01]  /*5e20*/  FFMA.FTZ R18, -R132, R167, R8 ;  /* 0x000000a784127223 */ /* 0x000fe20000010108 */
[----:B------:R-:W-:Y:S01]  /*5e30*/  FFMA.FTZ R158, R144, R203, R205 ;  /* 0x000000cb909e7223 */ /* 0x000fe200000100cd */
[----:B------:R-:W-:Y:S01]  /*5e40*/  FMUL.FTZ R205, R199, R92 ;  /* 0x0000005cc7cd7220 */ /* 0x000fe20000410000 */
[----:B------:R-:W-:Y:S01]  /*5e50*/  FFMA.FTZ R151, R145, R176, R10 ;  /* 0x000000b091977223 */ /* 0x000fe2000001000a */
[----:B------:R-:W-:Y:S01]  /*5e60*/  FMUL.FTZ R148, R103, R213 ;  /* 0x000000d567947220 */ /* 0x000fe20000410000 */
[----:B------:R-:W-:Y:S01]  /*5e70*/  FFMA.FTZ R10, R132, -R21, R9 ;  /* 0x80000015840a7223 */ /* 0x000fe20000010009 */
[----:B------:R-:W-:Y:S01]  /*5e80*/  P2R R16, PR, RZ, 0x4 ;  /* 0x00000004ff107803 */ /* 0x000fe20000000000 */
[-C--:B------:R-:W-:Y:S01]  /*5e90*/  FMUL.FTZ R219, R146, R203.reuse ;  /* 0x000000cb92db7220 */ /* 0x080fe20000410000 */
[----:B------:R-:W-:Y:S01]  /*5ea0*/  FMUL.FTZ R221, R105, R203 ;  /* 0x000000cb69dd7220 */ /* 0x000fe20000410000 */
[----:B------:R-:W-:Y:S01]  /*5eb0*/  FFMA.FTZ R16, R127, -R20, R17 ;  /* 0x800000147f107223 */ /* 0x000fe20000010011 */
[----:B------:R-:W-:Y:S01]  /*5ec0*/  FMUL.FTZ R203, R179, R92 ;  /* 0x0000005cb3cb7220 */ /* 0x000fe20000410000 */
[----:B------:R1:W-:Y:S01]  /*5ed0*/  STS [R63], R148 ;  /* 0x000000943f007388 */ /* 0x0003e20000000800 */
[----:B0-----:R-:W-:Y:S01]  /*5ee0*/  FMUL.FTZ R5, R168, R100 ;  /* 0x00000064a8057220 */ /* 0x001fe20000410000 */
[----:B------:R-:W-:Y:S01]  /*5ef0*/  FFMA.FTZ R6, -R127, R174, R19 ;  /* 0x000000ae7f067223 */ /* 0x000fe20000010113 */
[----:B------:R-:W-:Y:S01]  /*5f00*/  FMUL.FTZ R176, R185, R90 ;  /* 0x0000005ab9b07220 */ /* 0x000fe20000410000 */
[----:B------:R-:W-:Y:S01]  /*5f10*/  FFMA.FTZ R162, R144, R217, -R219 ;  /* 0x000000d990a27223 */ /* 0x000fe200000108db */
[----:B------:R-:W-:Y:S01]  /*5f20*/  FMUL.FTZ R7, R18, R5 ;  /* 0x0000000512077220 */ /* 0x000fe20000410000 */
[C---:B------:R-:W-:Y:S01]  /*5f30*/  FMUL.FTZ R211, R6.reuse, R205 ;  /* 0x000000cd06d37220 */ /* 0x040fe20000410000 */
[----:B------:R-:W-:Y:S01]  /*5f40*/  FMUL.FTZ R215, R6, R203 ;  /* 0x000000cb06d77220 */ /* 0x000fe20000410000 */
[----:B------:R-:W-:Y:S01]  /*5f50*/  FMUL.FTZ R219, R188, R96 ;  /* 0x00000060bcdb7220 */ /* 0x000fe20000410000 */
[-C--:B------:R-:W-:Y:S01]  /*5f60*/  FFMA.FTZ R7, R10, R213.reuse, R7 ;  /* 0x000000d50a077223 */ /* 0x080fe20000010007 */
[----:B------:R-:W-:Y:S01]  /*5f70*/  FMUL.FTZ R213, R18, R213 ;  /* 0x000000d512d57220 */ /* 0x000fe20000410000 */
[-C--:B-1----:R-:W-:Y:S01]  /*5f80*/  FFMA.FTZ R148, R16, R203.reuse, R211 ;  /* 0x000000cb10947223 */ /* 0x082fe200000100d3 */
[----:B------:R-:W-:Y:S01]  /*5f90*/  FMUL.FTZ R211, R109, R203 ;  /* 0x000000cb6dd37220 */ /* 0x000fe20000410000 */
[-C--:B------:R-:W-:Y:S01]  /*5fa0*/  FMUL.FTZ R203, R103, R5.reuse ;  /* 0x0000000567cb7220 */ /* 0x080fe20000410000 */
[----:B------:R-:W-:Y:S01]  /*5fb0*/  FFMA.FTZ R213, R10, R5, -R213 ;  /* 0x000000050ad57223 */ /* 0x000fe200000108d5 */
[C---:B------:R-:W-:Y:S01]  /*5fc0*/  FFMA.FTZ R5, -R125.reuse, R172, R207 ;  /* 0x000000ac7d057223 */ /* 0x040fe200000101cf */
[-C--:B------:R-:W-:Y:S01]  /*5fd0*/  FFMA.FTZ R154, R16, R205.reuse, -R215 ;  /* 0x000000cd109a7223 */ /* 0x080fe200000108d7 */
[----:B------:R-:W-:Y:S01]  /*5fe0*/  FFMA.FTZ R4, R125, -R22, R204 ;  /* 0x800000167d047223 */ /* 0x000fe200000100cc */
[----:B------:R0:W-:Y:S01]  /*5ff0*/  STS [R62+0x4], R203 ;  /* 0x000004cb3e007388 */ /* 0x0001e20000000800 */
[----:B------:R-:W-:Y:S01]  /*6000*/  FMUL.FTZ R205, R109, R205 ;  /* 0x000000cd6dcd7220 */ /* 0x000fe20000410000 */
[----:B------:R-:W-:Y:S01]  /*6010*/  FMUL.FTZ R215, R183, R96 ;  /* 0x00000060b7d77220 */ /* 0x000fe20000410000 */
[----:B------:R-:W-:Y:S01]  /*6020*/  FADD.FTZ R213, RZ, R213 ;  /* 0x000000d5ffd57221 */ /* 0x000fe20000010000 */
[----:B------:R1:W-:Y:S01]  /*6030*/  STS [R62+0x8], R211 ;  /* 0x000008d33e007388 */ /* 0x0003e20000000800 */
[----:B------:R-:W-:Y:S01]  /*6040*/  FMUL.FTZ R217, R105, R217 ;  /* 0x000000d969d97220 */ /* 0x000fe20000410000 */
[----:B------:R-:W-:Y:S01]  /*6050*/  FADD.FTZ R7, RZ, R7 ;  /* 0x00000007ff077221 */ /* 0x000fe20000010000 */
[----:B------:R-:W-:Y:S01]  /*6060*/  FADD.FTZ R213, R213, R154 ;  /* 0x0000009ad5d57221 */ /* 0x000fe20000010000 */
[----:B------:R2:W-:Y:S01]  /*6070*/  STS [R62+0xc], R205 ;  /* 0x00000ccd3e007388 */ /* 0x0005e20000000800 */
[----:B------:R-:W-:Y:S01]  /*6080*/  FFMA.FTZ R154, R123, -R164, R157 ;  /* 0x800000a47b9a7223 */ /* 0x000fe2000001009d */
[----:B0-----:R-:W-:Y:S01]  /*6090*/  FMUL.FTZ R203, R5, R176 ;  /* 0x000000b005cb7220 */ /* 0x001fe20000410000 */
[----:B------:R-:W-:Y:S01]  /*60a0*/  FADD.FTZ R7, R7, R148 ;  /* 0x0000009407077221 */ /* 0x000fe20000010000 */
[----:B------:R0:W-:Y:S01]  /*60b0*/  STS [R62+0x10], R221 ;  /* 0x000010dd3e007388 */ /* 0x0001e20000000800 */
[----:B------:R-:W-:Y:S01]  /*60c0*/  FADD.FTZ R162, R213, R162 ;  /* 0x000000a2d5a27221 */ /* 0x000fe20000010000 */
[----:B-1----:R-:W-:Y:S01]  /*60d0*/  FMUL.FTZ R211, R152, R219 ;  /* 0x000000db98d37220 */ /* 0x002fe20000410000 */
[-C--:B------:R-:W-:Y:S01]  /*60e0*/  FFMA.FTZ R180, R4, R156.reuse, R203 ;  /* 0x0000009c04b47223 */ /* 0x080fe200000100cb */
[-C--:B------:R-:W-:Y:S01]  /*60f0*/  FMUL.FTZ R203, R149, R156.reuse ;  /* 0x0000009c95cb7220 */ /* 0x080fe20000410000 */
[----:B------:R1:W-:Y:S01]  /*6100*/  STS [R62+0x14], R217 ;  /* 0x000014d93e007388 */ /* 0x0003e20000000800 */
[-C--:B------:R-:W-:Y:S01]  /*6110*/  FFMA.FTZ R182, R150, R215.reuse, R211 ;  /* 0x000000d796b67223 */ /* 0x080fe200000100d3 */
[----:B--2---:R-:W-:Y:S01]  /*6120*/  FMUL.FTZ R205, R5, R156 ;  /* 0x0000009c05cd7220 */ /* 0x004fe20000410000 */
[----:B------:R-:W-:Y:S01]  /*6130*/  FMUL.FTZ R211, R149, R176 ;  /* 0x000000b095d37220 */ /* 0x000fe20000410000 */
[----:B------:R-:W-:Y:S01]  /*6140*/  FFMA.FTZ R156, -R123, R170, R210 ;  /* 0x000000aa7b9c7223 */ /* 0x000fe200000101d2 */
[----:B0-----:R-:W-:Y:S01]  /*6150*/  FMUL.FTZ R221, R189, R88 ;  /* 0x00000058bddd7220 */ /* 0x001fe20000410000 */
[----:B------:R0:W-:Y:S01]  /*6160*/  STS [R62+0x18], R203 ;  /* 0x000018cb3e007388 */ /* 0x0001e20000000800 */
[----:B------:R-:W-:Y:S01]  /*6170*/  FFMA.FTZ R205, R4, R176, -R205 ;  /* 0x000000b004cd7223 */ /* 0x000fe200000108cd */
[----:B------:R-:W-:Y:S01]  /*6180*/  FADD.FTZ R7, R7, R158 ;  /* 0x0000009e07077221 */ /* 0x000fe20000010000 */
[----:B------:R-:W-:Y:S01]  /*6190*/  FMUL.FTZ R213, R11, R86 ;  /* 0x000000560bd57220 */ /* 0x000fe20000410000 */
[-C--:B-1----:R-:W-:Y:S01]  /*61a0*/  FMUL.FTZ R217, R152, R215.reuse ;  /* 0x000000d798d97220 */ /* 0x082fe20000410000 */
[----:B------:R1:W-:Y:S01]  /*61b0*/  STS [R62+0x1c], R211 ;  /* 0x00001cd33e007388 */ /* 0x0003e20000000800 */
[----:B------:R-:W-:Y:S01]  /*61c0*/  FADD.FTZ R162, R162, R205 ;  /* 0x000000cda2a27221 */ /* 0x000fe20000010000 */
[C---:B------:R-:W-:Y:S01]  /*61d0*/  FMUL.FTZ R215, R107.reuse, R215 ;  /* 0x000000d76bd77220 */ /* 0x040fe20000410000 */
[-C--:B------:R-:W-:Y:S01]  /*61e0*/  FFMA.FTZ R217, R150, R219.reuse, -R217 ;  /* 0x000000db96d97223 */ /* 0x080fe200000108d9 */
[----:B------:R-:W-:Y:S01]  /*61f0*/  FMUL.FTZ R219, R107, R219 ;  /* 0x000000db6bdb7220 */ /* 0x000fe20000410000 */
[----:B0-----:R-:W-:Y:S01]  /*6200*/  FMUL.FTZ R203, R195, R88 ;  /* 0x00000058c3cb7220 */ /* 0x001fe20000410000 */
[----:B------:R-:W-:Y:S01]  /*6210*/  FADD.FTZ R7, R7, R180 ;  /* 0x000000b407077221 */ /* 0x000fe20000010000 */
[----:B------:R-:W-:Y:S01]  /*6220*/  FADD.FTZ R217, R162, R217 ;  /* 0x000000d9a2d97221 */ /* 0x000fe20000010000 */
[----:B------:R-:W-:Y:S01]  /*6230*/  FFMA.FTZ R162, -R122, R171, R161 ;  /* 0x000000ab7aa27223 */ /* 0x000fe200000101a1 */
[C---:B------:R-:W-:Y:S01]  /*6240*/  FMUL.FTZ R158, R156.reuse, R203 ;  /* 0x000000cb9c9e7220 */ /* 0x040fe20000410000 */
[-C--:B-1----:R-:W-:Y:S01]  /*6250*/  FMUL.FTZ R211, R156, R221.reuse ;  /* 0x000000dd9cd37220 */ /* 0x082fe20000410000 */
[-C--:B------:R-:W-:Y:S01]  /*6260*/  FMUL.FTZ R205, R191, R94.reuse ;  /* 0x0000005ebfcd7220 */ /* 0x080fe20000410000 */
[----:B------:R0:W-:Y:S01]  /*6270*/  STS [R62+0x20], R215 ;  /* 0x000020d73e007388 */ /* 0x0001e20000000800 */
[C---:B------:R-:W-:Y:S01]  /*6280*/  FFMA.FTZ R158, R154.reuse, R221, -R158 ;  /* 0x000000dd9a9e7223 */ /* 0x040fe2000001089e */
[-C--:B------:R-:W-:Y:S01]  /*6290*/  FFMA.FTZ R148, R154, R203.reuse, R211 ;  /* 0x000000cb9a947223 */ /* 0x080fe200000100d3 */
[----:B------:R-:W-:Y:S01]  /*62a0*/  FMUL.FTZ R203, R147, R203 ;  /* 0x000000cb93cb7220 */ /* 0x000fe20000410000 */
[----:B------:R-:W-:Y:S01]  /*62b0*/  FADD.FTZ R7, R7, R182 ;  /* 0x000000b607077221 */ /* 0x000fe20000010000 */
[----:B------:R-:W-:Y:S01]  /*62c0*/  FADD.FTZ R217, R217, R158 ;  /* 0x0000009ed9d97221 */ /* 0x000fe20000010000 */
[----:B------:R1:W-:Y:S01]  /*62d0*/  STS [R62+0x24], R219 ;  /* 0x000024db3e007388 */ /* 0x0003e20000000800 */
[----:B------:R-:W-:Y:S01]  /*62e0*/  FFMA.FTZ R158, R122, -R165, R201 ;  /* 0x800000a57a9e7223 */ /* 0x000fe200000100c9 */
[----:B------:R-:W-:Y:S01]  /*62f0*/  FFMA.FTZ R180, -R121, R169, R178 ;  /* 0x000000a979b47223 */ /* 0x000fe200000101b2 */
[----:B------:R-:W-:Y:S01]  /*6300*/  FADD.FTZ R7, R7, R148 ;  /* 0x0000009407077221 */ /* 0x000fe20000010000 */
[----:B------:R2:W-:Y:S01]  /*6310*/  STS [R62+0x28], R203 ;  /* 0x000028cb3e007388 */ /* 0x0005e20000000800 */
[----:B0-----:R-:W-:Y:S01]  /*6320*/  FMUL.FTZ R215, R187, R94 ;  /* 0x0000005ebbd77220 */ /* 0x001fe20000410000 */
[----:B------:R-:W-:Y:S01]  /*6330*/  FFMA.FTZ R176, R121, -R166, R151 ;  /* 0x800000a679b07223 */ /* 0x000fe20000010097 */
[----:B------:R-:W-:Y:S01]  /*6340*/  FMUL.FTZ R186, R180, R213 ;  /* 0x000000d5b4ba7220 */ /* 0x000fe20000410000 */
[----:B------:R-:W-:Y:S01]  /*6350*/  FMUL.FTZ R221, R147, R221 ;  /* 0x000000dd93dd7220 */ /* 0x000fe20000410000 */
[----:B------:R-:W-:Y:S01]  /*6360*/  FMUL.FTZ R211, R111, R215 ;  /* 0x000000d76fd37220 */ /* 0x000fe20000410000 */
[----:B-1----:R-:W-:Y:S01]  /*6370*/  FMUL.FTZ R219, R192, R86 ;  /* 0x00000056c0db7220 */ /* 0x002fe20000410000 */
[C---:B------:R-:W-:Y:S01]  /*6380*/  FMUL.FTZ R17, R142.reuse, R17 ;  /* 0x000000118e117220 */ /* 0x040fe20000410000 */
[----:B------:R-:W-:Y:S01]  /*6390*/  FMUL.FTZ R19, R142, -R19 ;  /* 0x800000138e137220 */ /* 0x000fe20000410000 */
[----:B------:R-:W-:Y:S01]  /*63a0*/  STS [R62+0x2c], R221 ;  /* 0x00002cdd3e007388 */ /* 0x000fe20000000800 */
[----:B--2---:R-:W-:Y:S01]  /*63b0*/  FMUL.FTZ R203, R162, R205 ;  /* 0x000000cda2cb7220 */ /* 0x004fe20000410000 */
[----:B------:R-:W-:Y:S01]  /*63c0*/  FMUL.FTZ R193, R141, -R193 ;  /* 0x800000c18dc17220 */ /* 0x000fe20000410000 */
[----:B------:R-:W-:Y:S01]  /*63d0*/  FMUL.FTZ R207, R140, -R207 ;  /* 0x800000cf8ccf7220 */ /* 0x000fe20000410000 */
[----:B------:R-:W-:Y:S01]  /*63e0*/  STS [R62+0x30], R211 ;  /* 0x000030d33e007388 */ /* 0x000fe20000000800 */
[----:B------:R-:W-:Y:S01]  /*63f0*/  FFMA.FTZ R148, R158, R215, R203 ;  /* 0x000000d79e947223 */ /* 0x000fe200000100cb */
[----:B------:R-:W-:Y:S01]  /*6400*/  FMUL.FTZ R203, R180, R219 ;  /* 0x000000dbb4cb7220 */ /* 0x000fe20000410000 */
[----:B------:R-:W-:Y:S01]  /*6410*/  FMUL.FTZ R215, R162, R215 ;  /* 0x000000d7a2d77220 */ /* 0x000fe20000410000 */
[----:B------:R-:W-:Y:S01]  /*6420*/  FMUL.FTZ R209, R139, R209 ;  /* 0x000000d18bd17220 */ /* 0x000fe20000410000 */
[----:B------:R-:W-:Y:S01]  /*6430*/  FADD.FTZ R7, R7, R148 ;  /* 0x0000009407077221 */ /* 0x000fe20000010000 */
[----:B------:R-:W-:Y:S01]  /*6440*/  FFMA.FTZ R184, R176, R213, R203 ;  /* 0x000000d5b0b87223 */ /* 0x000fe200000100cb */
[----:B------:R-:W-:Y:S01]  /*6450*/  FFMA.FTZ R182, R158, R205, -R215 ;  /* 0x000000cd9eb67223 */ /* 0x000fe200000108d7 */
[----:B------:R-:W-:Y:S01]  /*6460*/  FFMA.FTZ R203, R176, R219, -R186 ;  /* 0x000000dbb0cb7223 */ /* 0x000fe200000108ba */
[----:B------:R-:W-:Y:S01]  /*6470*/  FMUL.FTZ R205, R111, R205 ;  /* 0x000000cd6fcd7220 */ /* 0x000fe20000410000 */
[C---:B------:R-:W-:Y:S01]  /*6480*/  FMUL.FTZ R213, R145.reuse, R213 ;  /* 0x000000d591d57220 */ /* 0x040fe20000410000 */
[----:B------:R-:W-:Y:S01]  /*6490*/  FMUL.FTZ R219, R145, R219 ;  /* 0x000000db91db7220 */ /* 0x000fe20000410000 */
[----:B------:R-:W-:Y:S01]  /*64a0*/  FADD.FTZ R182, R217, R182 ;  /* 0x000000b6d9b67221 */ /* 0x000fe20000010000 */
[----:B------:R-:W-:Y:S01]  /*64b0*/  FMUL.FTZ R157, R138, R157 ;  /* 0x0000009d8a9d7220 */ /* 0x000fe20000410000 */
[----:B------:R0:W-:Y:S01]  /*64c0*/  STS [R62+0x34], R205 ;  /* 0x000034cd3e007388 */ /* 0x0001e20000000800 */
[----:B------:R-:W-:Y:S01]  /*64d0*/  FMUL.FTZ R201, R137, R201 ;  /* 0x000000c989c97220 */ /* 0x000fe20000410000 */
[----:B------:R-:W-:Y:S01]  /*64e0*/  FADD.FTZ R148, R182, R203 ;  /* 0x000000cbb6947221 */ /* 0x000fe20000010000 */
[C---:B------:R-:W-:Y:S01]  /*64f0*/  FMUL.FTZ R182, R143.reuse, R9 ;  /* 0x000000098fb67220 */ /* 0x040fe20000410000 */
[----:B------:R-:W-:Y:S01]  /*6500*/  STS [R62+0x38], R213 ;  /* 0x000038d53e007388 */ /* 0x000fe20000000800 */
[----:B------:R-:W-:Y:S01]  /*6510*/  FMUL.FTZ R9, R143, -R8 ;  /* 0x800000088f097220 */ /* 0x000fe20000410000 */
[----:B------:R-:W-:Y:S01]  /*6520*/  LEA R8, R135, -R118, 0x1 ;  /* 0x8000007687087211 */ /* 0x000fe200078e08ff */
[----:B------:R-:W-:Y:S01]  /*6530*/  FMUL.FTZ R203, R141, R196 ;  /* 0x000000c48dcb7220 */ /* 0x000fe20000410000 */
[----:B------:R-:W-:Y:S01]  /*6540*/  STS [R62+0x3c], R219 ;  /* 0x00003cdb3e007388 */ /* 0x000fe20000000800 */
[----:B------:R-:W-:Y:S01]  /*6550*/  FMUL.FTZ R161, R137, -R161 ;  /* 0x800000a189a17220 */ /* 0x000fe20000410000 */
[----:B------:R-:W-:Y:S01]  /*6560*/  BAR.SYNC.DEFER_BLOCKING 0x0 ;  /* 0x0000000000007b1d */ /* 0x000fe20000010000 */
[----:B------:R-:W-:Y:S01]  /*6570*/  ISETP.GE.AND P1, PT, R8, 0x1, PT ;  /* 0x000000010800780c */ /* 0x000fe20003f26270 */
[----:B0-----:R-:W-:Y:S01]  /*6580*/  FMUL.FTZ R205, R140, R204 ;  /* 0x000000cc8ccd7220 */ /* 0x001fe20000410000 */
[----:B------:R-:W-:Y:S01]  /*6590*/  FMUL.FTZ R151, R136, R151 ;  /* 0x0000009788977220 */ /* 0x000fe20000410000 */
        /* <DEDUP_REMOVED lines=24> */
[----:B-----5:R-:W-:-:S03]  /*6720*/  FMUL.FTZ R9, R139, -R208 ;  /* 0x800000d08b097220 */ /* 0x020fc60000410000 */
[----:B------:R0:W-:Y:S01]  /*6730*/  STS [R62+0x850], R203 ;  /* 0x000850cb3e007388 */ /* 0x0001e20000000800 */
[----:B-1----:R-:W-:-:S03]  /*6740*/  FMUL.FTZ R17, R138, -R210 ;  /* 0x800000d28a117220 */ /* 0x002fc60000410000 */
[----:B------:R1:W-:Y:S01]  /*6750*/  STS [R62+0x854], R193 ;  /* 0x000854c13e007388 */ /* 0x0003e20000000800 */
[----:B--2---:R-:W-:-:S03]  /*6760*/  FMUL.FTZ R19, R136, -R178 ;  /* 0x800000b288137220 */ /* 0x004fc60000410000 */
        /* <DEDUP_REMOVED lines=15> */
.L_x_17223:
[----:B------:R-:W-:Y:S05]  /*6860*/  BSYNC.RECONVERGENT B0 ;  /* 0x0000000000007941 */ /* 0x000fea0003800200 */
.L_x_17222:
[----:B-12---:R0:W1:Y:S01]  /*6870*/  LDS R9, [R61+0x8c0] ;  /* 0x0008c0003d097984 */ /* 0x0060620000000800 */
[----:B------:R-:W-:Y:S04]  /*6880*/  BSSY.RECONVERGENT B0, `(.L_x_17224) ;  /* 0x0000004000007945 */ /* 0x000fe80003800200 */
[----:B------:R-:W-:Y:S05]  /*6890*/  @!P2 BRA `(.L_x_17225) ;  /* 0x000000000008a947 */ /* 0x000fea0003800000 */
[----:B------:R2:W-:Y:S04]  /*68a0*/  REDG.E.ADD.F32.FTZ.RN.STRONG.GPU desc[UR16][R12.64+0x80], R215 ;  /* 0x000080d70c0079a6 */ /* 0x0005e8000c12f310 */
[----:B-1----:R2:W-:Y:S02]  /*68b0*/  REDG.E.ADD.F32.FTZ.RN.STRONG.GPU desc[UR16][R14.64+0x80], R9 ;  /* 0x000080090e0079a6 */ /* 0x0025e4000c12f310 */
.L_x_17225:
[----:B------:R-:W-:Y:S05]  /*68c0*/  BSYNC.RECONVERGENT B0 ;  /* 0x0000000000007941 */ /* 0x000fea0003800200 */
.L_x_17224:
[----:B-12---:R1:W2:Y:S01]  /*68d0*/  LDS R9, [R60+0x940] ;  /* 0x000940003c097984 */ /* 0x0062a20000000800 */
[----:B------:R-:W-:Y:S04]  /*68e0*/  BSSY.RECONVERGENT B0, `(.L_x_17226) ;  /* 0x0000004000007945 */ /* 0x000fe80003800200 */
[----:B------:R-:W-:Y:S05]  /*68f0*/  @!P3 BRA `(.L_x_17227) ;  /* 0x000000000008b947 */ /* 0x000fea0003800000 */
[----:B------:R3:W-:Y:S04]  /*6900*/  REDG.E.ADD.F32.FTZ.RN.STRONG.GPU desc[UR16][R12.64+0x100], R217 ;  /* 0x000100d90c0079a6 */ /* 0x0007e8000c12f310 */
[----:B--2---:R3:W-:Y:S02]  /*6910*/  REDG.E.ADD.F32.FTZ.RN.STRONG.GPU desc[UR16][R14.64+0x100], R9 ;  /* 0x000100090e0079a6 */ /* 0x0047e4000c12f310 */
.L_x_17227:
[----:B------:R-:W-:Y:S05]  /*6920*/  BSYNC.RECONVERGENT B0 ;  /* 0x0000000000007941 */ /* 0x000fea0003800200 */
.L_x_17226:
[----:B--23--:R2:W3:Y:S01]  /*6930*/  LDS R9, [R59+0x9c0] ;  /* 0x0009c0003b097984 */ /* 0x00c4e20000000800 */
[----:B------:R-:W-:Y:S04]  /*6940*/  BSSY.RECONVERGENT B0, `(.L_x_17228) ;  /* 0x0000004000007945 */ /* 0x000fe80003800200 */
[----:B------:R-:W-:Y:S05]  /*6950*/  @!P4 BRA `(.L_x_17229) ;  /* 0x000000000008c947 */ /* 0x000fea0003800000 */
[----:B------:R4:W-:Y:S04]  /*6960*/  REDG.E.ADD.F32.FTZ.RN.STRONG.GPU desc[UR16][R12.64+0x180], R213 ;  /* 0x000180d50c0079a6 */ /* 0x0009e8000c12f310 */
[----:B---3--:R4:W-:Y:S02]  /*6970*/  REDG.E.ADD.F32.FTZ.RN.STRONG.GPU desc[UR16][R14.64+0x180], R9 ;  /* 0x000180090e0079a6 */ /* 0x0089e4000c12f310 */
.L_x_17229:
[----:B------:R-:W-:Y:S05]  /*6980*/  BSYNC.RECONVERGENT B0 ;  /* 0x0000000000007941 */ /* 0x000fea0003800200 */
.L_x_17228:
        /* <DEDUP_REMOVED lines=11> */
.L_x_17231:
[----:B------:R-:W-:Y:S05]  /*6a40*/  BSYNC.RECONVERGENT B0 ;  /* 0x0000000000007941 */ /* 0x000fea0003800200 */
.L_x_17230:
[----:B0---4-:R0:W4:Y:S01]  /*6a50*/  LDS R9, [R57+0xac0] ;  /* 0x000ac00039097984 */ /* 0x0111220000000800 */
[----:B------:R-:W-:Y:S04]  /*6a60*/  BSSY.RECONVERGENT B0, `(.L_x_17232) ;  /* 0x0000004000007945 */ /* 0x000fe80003800200 */
[----:B------:R-:W-:Y:S05]  /*6a70*/  @!P1 BRA `(.L_x_17233) ;  /* 0x0000000000089947 */ /* 0x000fea0003800000 */
[----:B------:R0:W-:Y:S04]  /*6a80*/  REDG.E.ADD.F32.FTZ.RN.STRONG.GPU desc[UR16][R12.64+0x280], R221 ;  /* 0x000280dd0c0079a6 */ /* 0x0001e8000c12f310 */
[----:B----4-:R0:W-:Y:S02]  /*6a90*/  REDG.E.ADD.F32.FTZ.RN.STRONG.GPU desc[UR16][R14.64+0x280], R9 ;  /* 0x000280090e0079a6 */ /* 0x0101e4000c12f310 */
.L_x_17233:
[----:B------:R-:W-:Y:S05]  /*6aa0*/  BSYNC.RECONVERGENT B0 ;  /* 0x0000000000007941 */ /* 0x000fea0003800200 */
.L_x_17232:
[----:B0---4-:R0:W4:Y:S01]  /*6ab0*/  LDS R9, [R56+0xb40] ;  /* 0x000b400038097984 */ /* 0x0111220000000800 */
[----:B------:R-:W-:Y:S04]  /*6ac0*/  BSSY.RECONVERGENT B0, `(.L_x_17234) ;  /* 0x0000004000007945 */ /* 0x000fe80003800200 */
[----:B------:R-:W-:Y:S05]  /*6ad0*/  @!P2 BRA `(.L_x_17235) ;  /* 0x000000000008a947 */ /* 0x000fea0003800000 */
[----:B------:R0:W-:Y:S04]  /*6ae0*/  REDG.E.ADD.F32.FTZ.RN.STRONG.GPU desc[UR16][R12.64+0x300], R223 ;  /* 0x000300df0c0079a6 */ /* 0x0001e8000c12f310 */
[----:B----4-:R0:W-:Y:S02]  /*6af0*/  REDG.E.ADD.F32.FTZ.RN.STRONG.GPU desc[UR16][R14.64+0x300], R9 ;  /* 0x000300090e0079a6 */ /* 0x0101e4000c12f310 */
.L_x_17235:
[----:B------:R-:W-:Y:S05]  /*6b00*/  BSYNC.RECONVERGENT B0 ;  /* 0x0000000000007941 */ /* 0x000fea0003800200 */
.L_x_17234:
[----:B0---4-:R0:W4:Y:S01]  /*6b10*/  LDS R9, [R55+0xbc0] ;  /* 0x000bc00037097984 */ /* 0x0111220000000800 */
[----:B------:R-:W-:Y:S04]  /*6b20*/  BSSY.RECONVERGENT B0, `(.L_x_17236) ;  /* 0x0000004000007945 */ /* 0x000fe80003800200 */
[----:B------:R-:W-:Y:S05]  /*6b30*/  @!P3 BRA `(.L_x_17237) ;  /* 0x000000000008b947 */ /* 0x000fea0003800000 */
[----:B------:R0:W-:Y:S04]  /*6b40*/  REDG.E.ADD.F32.FTZ.RN.STRONG.GPU desc[UR16][R12.64+0x380], R225 ;  /* 0x000380e10c0079a6 */ /* 0x0001e8000c12f310 */
[----:B----4-:R0:W-:Y:S02]  /*6b50*/  REDG.E.ADD.F32.FTZ.RN.STRONG.GPU desc[UR16][R14.64+0x380], R9 ;  /* 0x000380090e0079a6 */ /* 0x0101e4000c12f310 */
.L_x_17237:
[----:B------:R-:W-:Y:S05]  /*6b60*/  BSYNC.RECONVERGENT B0 ;  /* 0x0000000000007941 */ /* 0x000fea0003800200 */
.L_x_17236:
[----:B0---4-:R0:W4:Y:S01]  /*6b70*/  LDS R9, [R54+0xc40] ;  /* 0x000c400036097984 */ /* 0x0111220000000800 */
[----:B------:R-:W-:Y:S04]  /*6b80*/  BSSY.RECONVERGENT B0, `(.L_x_17238) ;  /* 0x0000004000007945 */ /* 0x000fe80003800200 */
[----:B------:R-:W-:Y:S05]  /*6b90*/  @!P4 BRA `(.L_x_17239) ;  /* 0x000000000008c947 */ /* 0x000fea0003800000 */
[----:B------:R0:W-:Y:S04]  /*6ba0*/  REDG.E.ADD.F32.FTZ.RN.STRONG.GPU desc[UR16][R12.64+0x400], R227 ;  /* 0x000400e30c0079a6 */ /* 0x0001e8000c12f310 */
[----:B----4-:R0:W-:Y:S02]  /*6bb0*/  REDG.E.ADD.F32.FTZ.RN.STRONG.GPU desc[UR16][R14.64+0x400], R9 ;  /* 0x000400090e0079a6 */ /* 0x0101e4000c12f310 */
.L_x_17239:
[----:B------:R-:W-:Y:S05]  /*6bc0*/  BSYNC.RECONVERGENT B0 ;  /* 0x0000000000007941 */ /* 0x000fea0003800200 */
.L_x_17238:
[----:B0---4-:R0:W4:Y:S01]  /*6bd0*/  LDS R9, [R53+0xcc0] ;  /* 0x000cc00035097984 */ /* 0x0111220000000800 */
[----:B------:R-:W-:Y:S04]  /*6be0*/  BSSY.RECONVERGENT B0, `(.L_x_17240) ;  /* 0x0000004000007945 */ /* 0x000fe80003800200 */
[----:B------:R-:W-:Y:S05]  /*6bf0*/  @!P5 BRA `(.L_x_17241) ;  /* 0x000000000008d947 */ /* 0x000fea0003800000 */
[----:B------:R0:W-:Y:S04]  /*6c00*/  REDG.E.ADD.F32.FTZ.RN.STRONG.GPU desc[UR16][R12.64+0x480], R229 ;  /* 0x000480e50c0079a6 */ /* 0x0001e8000c12f310 */
[----:B----4-:R0:W-:Y:S02]  /*6c10*/  REDG.E.ADD.F32.FTZ.RN.STRONG.GPU desc[UR16][R14.64+0x480], R9 ;  /* 0x000480090e0079a6 */ /* 0x0101e4000c12f310 */
.L_x_17241:
[----:B------:R-:W-:Y:S05]  /*6c20*/  BSYNC.RECONVERGENT B0 ;  /* 0x0000000000007941 */ /* 0x000fea0003800200 */
.L_x_17240:
        /* <DEDUP_REMOVED lines=11> */
.L_x_17243:
[----:B------:R-:W-:Y:S05]  /*6ce0*/  BSYNC.RECONVERGENT B0 ;  /* 0x0000000000007941 */ /* 0x000fea0003800200 */
.L_x_17242:
[----:B0---4-:R0:W4:Y:S01]  /*6cf0*/  LDS R9, [R51+0xdc0] ;  /* 0x000dc00033097984 */ /* 0x0111220000000800 */
[----:B------:R-:W-:Y:S04]  /*6d00*/  BSSY.RECONVERGENT B0, `(.L_x_17244) ;  /* 0x0000004000007945 */ /* 0x000fe80003800200 */
[----:B------:R-:W-:Y:S05]  /*6d10*/  @!P1 BRA `(.L_x_17245) ;  /* 0x0000000000089947 */ /* 0x000fea0003800000 */
[----:B------:R0:W-:Y:S04]  /*6d20*/  REDG.E.ADD.F32.FTZ.RN.STRONG.GPU desc[UR16][R12.64+0x580], R233 ;  /* 0x000580e90c0079a6 */ /* 0x0001e8000c12f310 */
[----:B----4-:R0:W-:Y:S02]  /*6d30*/  REDG.E.ADD.F32.FTZ.RN.STRONG.GPU desc[UR16][R14.64+0x580], R9 ;  /* 0x000580090e0079a6 */ /* 0x0101e4000c12f310 */
.L_x_17245:
[----:B------:R-:W-:Y:S05]  /*6d40*/  BSYNC.RECONVERGENT B0 ;  /* 0x0000000000007941 */ /* 0x000fea0003800200 */
.L_x_17244:
[----:B0---4-:R0:W4:Y:S01]  /*6d50*/  LDS R9, [R50+0xe40] ;  /* 0x000e400032097984 */ /* 0x0111220000000800 */
[----:B------:R-:W-:Y:S04]  /*6d60*/  BSSY.RECONVERGENT B0, `(.L_x_17246) ;  /* 0x0000004000007945 */ /* 0x000fe80003800200 */
[----:B------:R-:W-:Y:S05]  /*6d70*/  @!P2 BRA `(.L_x_17247) ;  /* 0x000000000008a947 */ /* 0x000fea0003800000 */
[----:B------:R0:W-:Y:S04]  /*6d80*/  REDG.E.ADD.F32.FTZ.RN.STRONG.GPU desc[UR16][R12.64+0x600], R235 ;  /* 0x000600eb0c0079a6 */ /* 0x0001e8000c12f310 */
[----:B----4-:R0:W-:Y:S02]  /*6d90*/  REDG.E.ADD.F32.FTZ.RN.STRONG.GPU desc[UR16][R14.64+0x600], R9 ;  /* 0x000600090e0079a6 */ /* 0x0101e4000c12f310 */
.L_x_17247:
[----:B------:R-:W-:Y:S05]  /*6da0*/  BSYNC.RECONVERGENT B0 ;  /* 0x0000000000007941 */ /* 0x000fea0003800200 */
.L_x_17246:
[----:B0---4-:R0:W4:Y:S01]  /*6db0*/  LDS R9, [R49+0xec0] ;  /* 0x000ec00031097984 */ /* 0x0111220000000800 */
[----:B------:R-:W-:Y:S04]  /*6dc0*/  BSSY.RECONVERGENT B0, `(.L_x_17248) ;  /* 0x0000004000007945 */ /* 0x000fe80003800200 */
[----:B------:R-:W-:Y:S05]  /*6dd0*/  @!P3 BRA `(.L_x_17249) ;  /* 0x000000000008b947 */ /* 0x000fea0003800000 */
[----:B------:R0:W-:Y:S04]  /*6de0*/  REDG.E.ADD.F32.FTZ.RN.STRONG.GPU desc[UR16][R12.64+0x680], R237 ;  /* 0x000680ed0c0079a6 */ /* 0x0001e8000c12f310 */
[----:B----4-:R0:W-:Y:S02]  /*6df0*/  REDG.E.ADD.F32.FTZ.RN.STRONG.GPU desc[UR16][R14.64+0x680], R9 ;  /* 0x000680090e0079a6 */ /* 0x0101e4000c12f310 */
.L_x_17249:
[----:B------:R-:W-:Y:S05]  /*6e00*/  BSYNC.RECONVERGENT B0 ;  /* 0x0000000000007941 */ /* 0x000fea0003800200 */
.L_x_17248:
[----:B0---4-:R0:W4:Y:S01]  /*6e10*/  LDS R9, [R48+0xf40] ;  /* 0x000f400030097984 */ /* 0x0111220000000800 */
[----:B------:R-:W-:Y:S04]  /*6e20*/  BSSY.RECONVERGENT B0, `(.L_x_17250) ;  /* 0x0000004000007945 */ /* 0x000fe80003800200 */
[----:B------:R-:W-:Y:S05]  /*6e30*/  @!P4 BRA `(.L_x_17251) ;  /* 0x000000000008c947 */ /* 0x000fea0003800000 */
[----:B------:R0:W-:Y:S04]  /*6e40*/  REDG.E.ADD.F32.FTZ.RN.STRONG.GPU desc[UR16][R12.64+0x700], R239 ;  /* 0x000700ef0c0079a6 */ /* 0x0001e8000c12f310 */
[----:B----4-:R0:W-:Y:S02]  /*6e50*/  REDG.E.ADD.F32.FTZ.RN.STRONG.GPU desc[UR16][R14.64+0x700], R9 ;  /* 0x000700090e0079a6 */ /* 0x0101e4000c12f310 */
.L_x_17251:
[----:B------:R-:W-:Y:S05]  /*6e60*/  BSYNC.RECONVERGENT B0 ;  /* 0x0000000000007941 */ /* 0x000fea0003800200 */
.L_x_17250:
[----:B0---4-:R0:W4:Y:S01]  /*6e70*/  LDS R9, [R47+0xfc0] ;  /* 0x000fc0002f097984 */ /* 0x0111220000000800 */
[----:B------:R-:W-:Y:S04]  /*6e80*/  BSSY.RECONVERGENT B0, `(.L_x_17252) ;  /* 0x0000004000007945 */ /* 0x000fe80003800200 */
[----:B------:R-:W-:Y:S05]  /*6e90*/  @!P5 BRA `(.L_x_17253) ;  /* 0x000000000008d947 */ /* 0x000fea0003800000 */
[----:B------:R0:W-:Y:S04]  /*6ea0*/  REDG.E.ADD.F32.FTZ.RN.STRONG.GPU desc[UR16][R12.64+0x780], R241 ;  /* 0x000780f10c0079a6 */ /* 0x0001e8000c12f310 */
[----:B----4-:R0:W-:Y:S02]  /*6eb0*/  REDG.E.ADD.F32.FTZ.RN.STRONG.GPU desc[UR16][R14.64+0x780], R9 ;  /* 0x000780090e0079a6 */ /* 0x0101e4000c12f310 */
.L_x_17253:
[----:B------:R-:W-:Y:S05]  /*6ec0*/  BSYNC.RECONVERGENT B0 ;  /* 0x0000000000007941 */ /* 0x000fea0003800200 */
.L_x_17252:
[----:B------:R-:W5:Y:S01]  /*6ed0*/  SHFL.DOWN PT, R8, R7, 0x1, 0x1f ;  /* 0x08201f0007087f89 */ /* 0x000f6200000e0000 */
[----:B------:R-:W-:Y:S01]  /*6ee0*/  ISETP.GT.AND P1, PT, R93, 0x1e, PT ;  /* 0x0000001e5d00780c */ /* 0x000fe20003f24270 */
[----:B------:R-:W-:Y:S01]  /*6ef0*/  FMUL.FTZ R169, R169, R192 ;  /* 0x000000c0a9a97220 */ /* 0x000fe20000410000 */
[----:B------:R-:W-:Y:S01]  /*6f00*/  ISETP.NE.AND P2, PT, R78, RZ, PT ;  /* 0x000000ff4e00720c */ /* 0x000fe20003f45270 */
[----:B0---4-:R-:W0:Y:S01]  /*6f10*/  SHFL.DOWN PT, R9, R148, 0x1, 0x1f ;  /* 0x08201f0094097f89 */ /* 0x011e2200000e0000 */
[----:B------:R-:W-:Y:S01]  /*6f20*/  BSSY.RECONVERGENT B0, `(.L_x_17254) ;  /* 0x000007a000007945 */ /* 0x000fe20003800200 */
[----:B------:R-:W-:-:S04]  /*6f30*/  FFMA.FTZ R166, R166, R11, R169 ;  /* 0x0000000ba6a67223 */ /* 0x000fc800000100a9 */
[----:B------:R-:W-:-:S04]  /*6f40*/  FFMA.FTZ R119, R166, R86, R119 ;  /* 0x00000056a6777223 */ /* 0x000fc80000010077 */
[----:B-----5:R-:W-:Y:S01]  /*6f50*/  @!P1 FADD.FTZ R7, R7, R8 ;  /* 0x0000000807079221 */ /* 0x020fe20000010000 */
[----:B0-----:R-:W-:-:S04]  /*6f60*/  @!P1 FADD.FTZ R148, R148, R9 ;  /* 0x0000000994949221 */ /* 0x001fc80000010000 */
[----:B------:R-:W0:Y:S01]  /*6f70*/  SHFL.DOWN PT, R8, R7, 0x2, 0x1f ;  /* 0x08401f0007087f89 */ /* 0x000e2200000e0000 */
[----:B------:R-:W-:-:S03]  /*6f80*/  ISETP.GT.AND P1, PT, R93, 0x1d, PT ;  /* 0x0000001d5d00780c */ /* 0x000fc60003f24270 */
[----:B------:R-:W4:Y:S10]  /*6f90*/  SHFL.DOWN PT, R9, R148, 0x2, 0x1f ;  /* 0x08401f0094097f89 */ /* 0x000f3400000e0000 */
[----:B0-----:R-:W-:Y:S01]  /*6fa0*/  @!P1 FADD.FTZ R7, R7, R8 ;  /* 0x0000000807079221 */ /* 0x001fe20000010000 */
[----:B------:R-:W-:Y:S01]  /*6fb0*/  FMUL.FTZ R8, R171, R191 ;  /* 0x000000bfab087220 */ /* 0x000fe20000410000 */
[----:B----4-:R-:W-:-:S03]  /*6fc0*/  @!P1 FADD.FTZ R148, R148, R9 ;  /* 0x0000000994949221 */ /* 0x010fc60000010000 */
[----:B------:R-:W0:Y:S01]  /*6fd0*/  SHFL.DOWN PT, R12, R7, 0x4, 0x1f ;  /* 0x08801f00070c7f89 */ /* 0x000e2200000e0000 */
[----:B------:R-:W-:Y:S01]  /*6fe0*/  ISETP.GT.AND P1, PT, R93, 0x1b, PT ;  /* 0x0000001b5d00780c */ /* 0x000fe20003f24270 */
[----:B------:R-:W-:Y:S01]  /*6ff0*/  FMUL.FTZ R9, R43, R11 ;  /* 0x0000000b2b097220 */ /* 0x000fe20000410000 */
[----:B------:R-:W-:Y:S01]  /*7000*/  FFMA.FTZ R165, R165, R187, R8 ;  /* 0x000000bba5a57223 */ /* 0x000fe20000010008 */
[----:B------:R-:W4:Y:S01]  /*7010*/  SHFL.DOWN PT, R17, R148, 0x4, 0x1f ;  /* 0x08801f0094117f89 */ /* 0x000f2200000e0000 */
[C---:B------:R-:W-:Y:S01]  /*7020*/  FMUL.FTZ R8, R43.reuse, R189 ;  /* 0x000000bd2b087220 */ /* 0x040fe20000410000 */
[-C--:B------:R-:W-:Y:S01]  /*7030*/  FFMA.FTZ R13, R42, R192.reuse, -R9 ;  /* 0x000000c02a0d7223 */ /* 0x080fe20000010809 */
[----:B------:R-:W-:Y:S01]  /*7040*/  FMUL.FTZ R9, R43, R192 ;  /* 0x000000c02b097220 */ /* 0x000fe20000410000 */
[----:B------:R-:W-:Y:S02]  /*7050*/  FFMA.FTZ R116, R165, R94, R116 ;  /* 0x0000005ea5747223 */ /* 0x000fe40000010074 */
[----:B------:R-:W-:Y:S01]  /*7060*/  FMUL.FTZ R15, R180, R13 ;  /* 0x0000000db40f7220 */ /* 0x000fe20000410000 */
[----:B------:R-:W-:Y:S01]  /*7070*/  FFMA.FTZ R13, R42, R11, R9 ;  /* 0x0000000b2a0d7223 */ /* 0x000fe20000010009 */
[C---:B------:R-:W-:Y:S01]  /*7080*/  FMUL.FTZ R9, R43.reuse, R187 ;  /* 0x000000bb2b097220 */ /* 0x040fe20000410000 */
[----:B------:R-:W-:-:S02]  /*7090*/  FMUL.FTZ R11, R43, R195 ;  /* 0x000000c32b0b7220 */ /* 0x000fc40000410000 */
[----:B------:R-:W-:Y:S01]  /*70a0*/  FFMA.FTZ R176, R176, R13, R15 ;  /* 0x0000000db0b07223 */ /* 0x000fe2000001000f */
[C---:B------:R-:W-:Y:S01]  /*70b0*/  FFMA.FTZ R9, R42.reuse, R191, -R9 ;  /* 0x000000bf2a097223 */ /* 0x040fe20000010809 */
[----:B------:R-:W-:Y:S01]  /*70c0*/  FFMA.FTZ R11, R42, R189, -R11 ;  /* 0x000000bd2a0b7223 */ /* 0x000fe2000001080b */
[----:B------:R-:W-:Y:S01]  /*70d0*/  FMUL.FTZ R191, R43, R191 ;  /* 0x000000bf2bbf7220 */ /* 0x000fe20000410000 */
[----:B------:R-:W-:Y:S01]  /*70e0*/  FFMA.FTZ R176, R145, R166, R176 ;  /* 0x000000a691b07223 */ /* 0x000fe200000100b0 */
[----:B------:R-:W-:Y:S01]  /*70f0*/  FMUL.FTZ R13, R162, R9 ;  /* 0x00000009a20d7220 */ /* 0x000fe20000410000 */
[----:B------:R-:W-:Y:S01]  /*7100*/  FMUL.FTZ R9, R170, R189 ;  /* 0x000000bdaa097220 */ /* 0x000fe20000410000 */
[----:B------:R-:W-:Y:S01]  /*7110*/  FMUL.FTZ R11, R156, R11 ;  /* 0x0000000b9c0b7220 */ /* 0x000fe20000410000 */
[----:B------:R-:W-:Y:S01]  /*7120*/  FFMA.FTZ R191, R42, R187, R191 ;  /* 0x000000bb2abf7223 */ /* 0x000fe200000100bf */
[----:B0-----:R-:W-:Y:S01]  /*7130*/  @!P1 FADD.FTZ R7, R7, R12 ;  /* 0x0000000c07079221 */ /* 0x001fe20000010000 */
[-C--:B------:R-:W-:Y:S01]  /*7140*/  FFMA.FTZ R164, R164, R195.reuse, R9 ;  /* 0x000000c3a4a47223 */ /* 0x080fe20000010009 */
[----:B------:R-:W-:Y:S01]  /*7150*/  FFMA.FTZ R195, R42, R195, R8 ;  /* 0x000000c32ac37223 */ /* 0x000fe20000010008 */
[----:B------:R-:W-:Y:S01]  /*7160*/  FMUL.FTZ R9, R43, R183 ;  /* 0x000000b72b097220 */ /* 0x000fe20000410000 */
[----:B----4-:R-:W-:Y:S01]  /*7170*/  @!P1 FADD.FTZ R148, R148, R17 ;  /* 0x0000001194949221 */ /* 0x010fe20000010000 */
[----:B------:R-:W0:Y:S01]  /*7180*/  SHFL.DOWN PT, R12, R7, 0x8, 0x1f ;  /* 0x09001f00070c7f89 */ /* 0x000e2200000e0000 */
[----:B------:R-:W-:Y:S01]  /*7190*/  FFMA.FTZ R154, R154, R195, R11 ;  /* 0x000000c39a9a7223 */ /* 0x000fe2000001000b */
[----:B------:R-:W-:Y:S01]  /*71a0*/  ISETP.GT.AND P1, PT, R93, 0x17, PT ;  /* 0x000000175d00780c */ /* 0x000fe20003f24270 */
[-C--:B------:R-:W-:Y:S01]  /*71b0*/  FFMA.FTZ R11, R42, R188.reuse, -R9 ;  /* 0x000000bc2a0b7223 */ /* 0x080fe20000010809 */
[----:B------:R-:W4:Y:S01]  /*71c0*/  SHFL.DOWN PT, R15, R148, 0x8, 0x1f ;  /* 0x09001f00940f7f89 */ /* 0x000f2200000e0000 */
[-C--:B------:R-:W-:Y:S01]  /*71d0*/  FMUL.FTZ R9, R43, R188.reuse ;  /* 0x000000bc2b097220 */ /* 0x080fe20000410000 */
[----:B------:R-:W-:Y:S01]  /*71e0*/  FMUL.FTZ R8, R173, R188 ;  /* 0x000000bcad087220 */ /* 0x000fe20000410000 */
[----:B------:R-:W-:Y:S01]  /*71f0*/  FMUL.FTZ R11, R152, R11 ;  /* 0x0000000b980b7220 */ /* 0x000fe20000410000 */
[----:B------:R-:W-:Y:S01]  /*7200*/  FFMA.FTZ R158, R158, R191, R13 ;  /* 0x000000bf9e9e7223 */ /* 0x000fe2000001000d */
[-C--:B------:R-:W-:Y:S01]  /*7210*/  FFMA.FTZ R9, R42, R183.reuse, R9 ;  /* 0x000000b72a097223 */ /* 0x080fe20000010009 */
[----:B------:R-:W-:Y:S01]  /*7220*/  FFMA.FTZ R163, R163, R183, R8 ;  /* 0x000000b7a3a37223 */ /* 0x000fe20000010008 */
[----:B------:R-:W-:Y:S01]  /*7230*/  FFMA.FTZ R154, R147, R164, R154 ;  /* 0x000000a4939a7223 */ /* 0x000fe2000001009a */
[----:B------:R-:W-:Y:S01]  /*7240*/  FFMA.FTZ R165, R111, R165, R158 ;  /* 0x000000a56fa57223 */ /* 0x000fe2000001009e */
[----:B------:R-:W-:Y:S01]  /*7250*/  FFMA.FTZ R150, R150, R9, R11 ;  /* 0x0000000996967223 */ /* 0x000fe2000001000b */
[----:B------:R-:W-:Y:S01]  /*7260*/  FMUL.FTZ R11, R43, R155 ;  /* 0x0000009b2b0b7220 */ /* 0x000fe20000410000 */
[----:B------:R-:W-:Y:S01]  /*7270*/  FMUL.FTZ R9, R172, R185 ;  /* 0x000000b9ac097220 */ /* 0x000fe20000410000 */
[----:B------:R-:W-:Y:S01]  /*7280*/  FFMA.FTZ R114, R163, R96, R114 ;  /* 0x00000060a3727223 */ /* 0x000fe20000010072 */
[----:B------:R-:W-:Y:S01]  /*7290*/  FFMA.FTZ R163, R107, R163, R150 ;  /* 0x000000a36ba37223 */ /* 0x000fe20000010096 */
[-C--:B------:R-:W-:Y:S01]  /*72a0*/  FFMA.FTZ R8, R42, R185.reuse, -R11 ;  /* 0x000000b92a087223 */ /* 0x080fe2000001080b */
[C---:B------:R-:W-:Y:S01]  /*72b0*/  FMUL.FTZ R185, R43.reuse, R185 ;  /* 0x000000b92bb97220 */ /* 0x040fe20000410000 */
[----:B------:R-:W-:Y:S01]  /*72c0*/  FFMA.FTZ R22, R22, R155, R9 ;  /* 0x0000009b16167223 */ /* 0x000fe20000010009 */
[----:B------:R-:W-:Y:S01]  /*72d0*/  FMUL.FTZ R9, R43, R179 ;  /* 0x000000b32b097220 */ /* 0x000fe20000410000 */
[----:B------:R-:W-:Y:S01]  /*72e0*/  FMUL.FTZ R11, R5, R8 ;  /* 0x00000008050b7220 */ /* 0x000fe20000410000 */
[----:B------:R-:W-:Y:S01]  /*72f0*/  FFMA.FTZ R185, R42, R155, R185 ;  /* 0x0000009b2ab97223 */ /* 0x000fe200000100b9 */
[----:B0-----:R-:W-:Y:S01]  /*7300*/  @!P1 FADD.FTZ R7, R7, R12 ;  /* 0x0000000c07079221 */ /* 0x001fe20000010000 */
[----:B------:R-:W-:Y:S01]  /*7310*/  FMUL.FTZ R5, R43, R181 ;  /* 0x000000b52b057220 */ /* 0x000fe20000410000 */
[----:B------:R-:W-:Y:S01]  /*7320*/  FADD.FTZ R95, R176, R95 ;  /* 0x0000005fb05f7221 */ /* 0x000fe20000010000 */
[----:B------:R-:W-:Y:S01]  /*7330*/  FFMA.FTZ R8, R4, R185, R11 ;  /* 0x000000b904087223 */ /* 0x000fe2000001000b */
[----:B----4-:R-:W-:Y:S01]  /*7340*/  @!P1 FADD.FTZ R148, R148, R15 ;  /* 0x0000000f94949221 */ /* 0x010fe20000010000 */
[----:B------:R-:W0:Y:S01]  /*7350*/  SHFL.DOWN PT, R12, R7, 0x10, 0x1f ;  /* 0x0a001f00070c7f89 */ /* 0x000e2200000e0000 */
[-C--:B------:R-:W-:Y:S01]  /*7360*/  FMUL.FTZ R4, R175, R153.reuse ;  /* 0x00000099af047220 */ /* 0x080fe20000410000 */
[-C--:B------:R-:W-:Y:S01]  /*7370*/  FFMA.FTZ R5, R42, R153.reuse, -R5 ;  /* 0x000000992a057223 */ /* 0x080fe20000010805 */
[----:B------:R-:W-:Y:S01]  /*7380*/  FMUL.FTZ R153, R43, R153 ;  /* 0x000000992b997220 */ /* 0x000fe20000410000 */
[----:B------:R-:W4:Y:S01]  /*7390*/  SHFL.DOWN PT, R13, R148, 0x10, 0x1f ;  /* 0x0a001f00940d7f89 */ /* 0x000f2200000e0000 */
[----:B------:R-:W-:Y:S01]  /*73a0*/  FFMA.FTZ R23, R23, R181, R4 ;  /* 0x000000b517177223 */ /* 0x000fe20000010004 */
[----:B------:R-:W-:Y:S01]  /*73b0*/  FMUL.FTZ R11, R146, R5 ;  /* 0x00000005920b7220 */ /* 0x000fe20000410000 */
[-C--:B------:R-:W-:Y:S01]  /*73c0*/  FMUL.FTZ R5, R174, R199.reuse ;  /* 0x000000c7ae057220 */ /* 0x080fe20000410000 */
[----:B------:R-:W-:Y:S01]  /*73d0*/  FMUL.FTZ R4, R43, R199 ;  /* 0x000000c72b047220 */ /* 0x000fe20000410000 */
[----:B------:R-:W-:Y:S01]  /*73e0*/  FFMA.FTZ R8, R149, R22, R8 ;  /* 0x0000001695087223 */ /* 0x000fe20000010008 */
[C---:B------:R-:W-:Y:S01]  /*73f0*/  FFMA.FTZ R153, R42.reuse, R181, R153 ;  /* 0x000000b52a997223 */ /* 0x040fe20000010099 */
[----:B------:R-:W-:Y:S01]  /*7400*/  FFMA.FTZ R199, R42, R199, -R9 ;  /* 0x000000c72ac77223 */ /* 0x000fe20000010809 */
[----:B------:R-:W-:Y:S01]  /*7410*/  FMUL.FTZ R9, R43, R177 ;  /* 0x000000b12b097220 */ /* 0x000fe20000410000 */
[----:B------:R-:W-:Y:S01]  /*7420*/  ISETP.NE.AND P1, PT, R93, RZ, PT ;  /* 0x000000ff5d00720c */ /* 0x000fe20003f25270 */
[----:B------:R-:W-:Y:S01]  /*7430*/  FADD.FTZ R99, R8, R99 ;  /* 0x0000006308637221 */ /* 0x000fe20000010000 */
[----:B------:R-:W-:Y:S01]  /*7440*/  FFMA.FTZ R144, R144, R153, R11 ;  /* 0x0000009990907223 */ /* 0x000fe2000001000b */
[-C--:B------:R-:W-:Y:S01]  /*7450*/  FMUL.FTZ R8, R43, R168.reuse ;  /* 0x000000a82b087220 */ /* 0x080fe20000410000 */
[-C--:B------:R-:W-:Y:S01]  /*7460*/  FFMA.FTZ R11, R42, R168.reuse, -R9 ;  /* 0x000000a82a0b7223 */ /* 0x080fe20000010809 */
[----:B------:R-:W-:Y:S01]  /*7470*/  FFMA.FTZ R20, R20, R179, R5 ;  /* 0x000000b314147223 */ /* 0x000fe20000010005 */
[----:B------:R-:W-:Y:S01]  /*7480*/  FMUL.FTZ R199, R6, R199 ;  /* 0x000000c706c77220 */ /* 0x000fe20000410000 */
[C---:B------:R-:W-:Y:S01]  /*7490*/  FFMA.FTZ R179, R42.reuse, R179, R4 ;  /* 0x000000b32ab37223 */ /* 0x040fe20000010004 */
[----:B------:R-:W-:Y:S01]  /*74a0*/  FMUL.FTZ R6, R167, R168 ;  /* 0x000000a8a7067220 */ /* 0x000fe20000410000 */
[----:B------:R-:W-:Y:S01]  /*74b0*/  FFMA.FTZ R9, R42, R177, R8 ;  /* 0x000000b12a097223 */ /* 0x000fe20000010008 */
[----:B------:R-:W-:Y:S01]  /*74c0*/  FMUL.FTZ R11, R18, R11 ;  /* 0x0000000b120b7220 */ /* 0x000fe20000410000 */
[----:B0-----:R-:W-:Y:S01]  /*74d0*/  FADD.FTZ R4, R7, R12 ;  /* 0x0000000c07047221 */ /* 0x001fe20000010000 */
[----:B------:R-:W-:Y:S01]  /*74e0*/  FFMA.FTZ R16, R16, R179, R199 ;  /* 0x000000b310107223 */ /* 0x000fe200000100c7 */
[----:B------:R-:W-:Y:S01]  /*74f0*/  FFMA.FTZ R21, R21, R177, R6 ;  /* 0x000000b115157223 */ /* 0x000fe20000010006 */
[----:B------:R-:W-:Y:S01]  /*7500*/  FFMA.FTZ R10, R10, R9, R11 ;  /* 0x000000090a0a7223 */ /* 0x000fe2000001000b */
[----:B----4-:R-:W-:Y:S01]  /*7510*/  FADD.FTZ R5, R148, R13 ;  /* 0x0000000d94057221 */ /* 0x010fe20000010000 */
[----:B------:R-:W-:Y:S01]  /*7520*/  FFMA.FTZ R112, R23, R98, R112 ;  /* 0x0000006217707223 */ /* 0x000fe20000010070 */
[----:B------:R-:W-:Y:S01]  /*7530*/  FFMA.FTZ R23, R105, R23, R144 ;  /* 0x0000001769177223 */ /* 0x000fe20000010090 */
[----:B------:R-:W-:Y:S01]  /*7540*/  FFMA.FTZ R16, R109, R20, R16 ;  /* 0x000000146d107223 */ /* 0x000fe20000010010 */
[----:B------:R-:W-:Y:S01]  /*7550*/  FFMA.FTZ R9, R103, R21, R10 ;  /* 0x0000001567097223 */ /* 0x000fe2000001000a */
[----:B------:R0:W-:Y:S01]  /*7560*/  @!P1 STS.64 [UR5+0x18c8], R4 ;  /* 0x0018c804ff009988 */ /* 0x0001e20008000a05 */
[----:B------:R-:W-:Y:S01]  /*7570*/  ISETP.GT.AND P1, PT, R93, 0xf, PT ;  /* 0x0000000f5d00780c */ /* 0x000fe20003f24270 */
        /* <DEDUP_REMOVED lines=20> */
.L_x_17255:
[----:B------:R-:W-:Y:S05]  /*76c0*/  BSYNC.RECONVERGENT B0 ;  /* 0x0000000000007941 */ /* 0x000fea0003800200 */
.L_x_17254:
[----:B------:R-:W-:-:S04]  /*76d0*/  UIADD3 UR4, UPT, UPT, UR4, 0x1, URZ ;  /* 0x0000000104047890 */ /* 0x000fc8000fffe0ff */
[----:B------:R-:W-:-:S09]  /*76e0*/  UISETP.GE.AND UP0, UPT, UR4, UR8, UPT ;  /* 0x000000080400728c */ /* 0x000fd2000bf06270 */
[----:B------:R-:W-:Y:S05]  /*76f0*/  BRA.U !UP0, `(.L_x_17256) ;  /* 0xffffffbd08447547 */ /* 0x000fea000b83ffff */
.L_x_17208:
[----:B------:R-:W-:Y:S08]  /*7700*/  BAR.SYNC.DEFER_BLOCKING 0x0 ;  /* 0x0000000000007b1d */ /* 0x000ff00000010000 */
[----:B------:R-:W4:Y:S01]  /*7710*/  LDC.64 R22, c[0x0][0x4f8] ;  /* 0x00013e00ff167b82 */ /* 0x000f220000000a00 */
[----:B------:R-:W5:Y:S01]  /*7720*/  LDCU.64 UR4, c[0x0][0x500] ;  /* 0x0000a000ff0477ac */ /* 0x000f620008000a00 */
[----:B0-----:R0:W2:Y:S01]  /*7730*/  LDG.E.128 R4, desc[UR16][R30.64] ;  /* 0x000000101e047981 */ /* 0x0010a2000c1e1d00 */
[----:B------:R-:W-:-:S05]  /*7740*/  MOV R17, RZ ;  /* 0x000000ff00117202 */ /* 0x000fca0000000f00 */
[----:B0-----:R-:W0:Y:S01]  /*7750*/  LDC.64 R30, c[0x0][0x550] ;  /* 0x00015400ff1e7b82 */ /* 0x001e220000000a00 */
[----:B--2---:R-:W-:Y:S01]  /*7760*/  STS.128 [R44], R4 ;  /* 0x000000042c007388 */ /* 0x004fe20000000c00 */
[----:B------:R-:W-:-:S03]  /*7770*/  NOP ;  /* 0x0000000000007918 */ /* 0x000fc60000000000 */
[----:B-1----:R-:W1:Y:S02]  /*7780*/  LDS.128 R8, [R44] ;  /* 0x000000002c087984 */ /* 0x002e640000000c00 */
[----:B-1----:R-:W-:Y:S02]  /*7790*/  SHF.L.U32 R3, R8, 0x10, RZ ;  /* 0x0000001008037819 */ /* 0x002fe400000006ff */
        /* <DEDUP_REMOVED lines=9> */
[----:B------:R-:W-:-:S02]  /*7830*/  FSETP.GTU.FTZ.AND P1, PT, R7, 20, PT ;  /* 0x41a000000700780b */ /* 0x000fc40003f3c000 */
[----:B------:R-:W-:Y:S02]  /*7840*/  PRMT R9, R9, 0x7632, R9 ;  /* 0x0000763209097816 */ /* 0x000fe40000000009 */
[----:B------:R-:W-:Y:S02]  /*7850*/  FSETP.GTU.FTZ.AND P0, PT, R13, 20, PT ;  /* 0x41a000000d00780b */ /* 0x000fe40003f1c000 */
[----:B------:R-:W-:Y:S02]  /*7860*/  SHF.L.U32 R9, R9, 0x10, RZ ;  /* 0x0000001009097819 */ /* 0x000fe400000006ff */
[----:B------:R-:W-:Y:S02]  /*7870*/  PRMT R11, R11, 0x7632, R11 ;  /* 0x000076320b0b7816 */ /* 0x000fe4000000000b */
[----:B------:R-:W-:Y:S01]  /*7880*/  PRMT R10, R10, 0x7632, R10 ;  /* 0x000076320a0a7816 */ /* 0x000fe2000000000a */
[----:B------:R-:W-:Y:S01]  /*7890*/  @!P6 FMUL.FTZ R3, R12, -1.4426950216293334961 ;  /* 0xbfb8aa3b0c03e820 */ /* 0x000fe20000410000 */
[--C-:B------:R-:W-:Y:S01]  /*78a0*/  FADD.FTZ R12, R5, R80.reuse ;  /* 0x00000050050c7221 */ /* 0x100fe20000010000 */
[----:B------:R-:W-:Y:S01]  /*78b0*/  SHF.L.U32 R5, R8, 0x10, RZ ;  /* 0x0000001008057819 */ /* 0x000fe200000006ff */
[----:B------:R-:W-:Y:S01]  /*78c0*/  FADD.FTZ R9, R9, R80 ;  /* 0x0000005009097221 */ /* 0x000fe20000010000 */
[----:B------:R-:W-:-:S02]  /*78d0*/  SHF.L.U32 R11, R11, 0x10, RZ ;  /* 0x000000100b0b7819 */ /* 0x000fc400000006ff */
[----:B------:R-:W1:Y:S01]  /*78e0*/  @!P6 MUFU.EX2 R3, R3 ;  /* 0x000000030003e308 */ /* 0x000e620000000800 */
[----:B------:R-:W-:Y:S01]  /*78f0*/  @!P0 FMUL.FTZ R6, R13, -1.4426950216293334961 ;  /* 0xbfb8aa3b0d068820 */ /* 0x000fe20000410000 */
[----:B------:R-:W-:Y:S01]  /*7900*/  FSETP.GTU.FTZ.AND P2, PT, R12, 20, PT ;  /* 0x41a000000c00780b */ /* 0x000fe20003f5c000 */
[----:B------:R-:W-:Y:S01]  /*7910*/  FADD.FTZ R8, R5, R80 ;  /* 0x0000005005087221 */ /* 0x000fe20000010000 */
[----:B------:R-:W-:Y:S01]  /*7920*/  @!P1 FMUL.FTZ R5, R7, -1.4426950216293334961 ;  /* 0xbfb8aa3b07059820 */ /* 0x000fe20000410000 */
[----:B------:R-:W-:-:S03]  /*7930*/  FSETP.GTU.FTZ.AND P4, PT, R9, 20, PT ;  /* 0x41a000000900780b */ /* 0x000fc60003f9c000 */
[----:B------:R-:W2:Y:S01]  /*7940*/  @!P0 MUFU.EX2 R6, R6 ;  /* 0x0000000600068308 */ /* 0x000ea20000000800 */
[----:B------:R-:W-:-:S06]  /*7950*/  FSETP.GTU.FTZ.AND P3, PT, R8, 20, PT ;  /* 0x41a000000800780b */ /* 0x000fcc0003f7c000 */
[----:B------:R-:W-:Y:S01]  /*7960*/  @!P2 FMUL.FTZ R7, R12, -1.4426950216293334961 ;  /* 0xbfb8aa3b0c07a820 */ /* 0x000fe20000410000 */
[--C-:B------:R-:W-:Y:S01]  /*7970*/  FADD.FTZ R12, R11, R80.reuse ;  /* 0x000000500b0c7221 */ /* 0x100fe20000010000 */
[----:B-1----:R-:W-:Y:S01]  /*7980*/  @!P6 FADD.FTZ R4, R3, 1 ;  /* 0x3f8000000304e421 */ /* 0x002fe20000010000 */
[----:B------:R-:W-:Y:S01]  /*7990*/  SHF.L.U32 R3, R10, 0x10, RZ ;  /* 0x000000100a037819 */ /* 0x000fe200000006ff */
[----:B------:R-:W1:Y:S04]  /*79a0*/  @!P1 MUFU.EX2 R5, R5 ;  /* 0x0000000500059308 */ /* 0x000e680000000800 */
[----:B------:R-:W-:Y:S01]  /*79b0*/  FADD.FTZ R10, R3, R80 ;  /* 0x00000050030a7221 */ /* 0x000fe20000010000 */
[----:B------:R-:W-:Y:S01]  /*79c0*/  @!P3 FMUL.FTZ R3, R8, -1.4426950216293334961 ;  /* 0xbfb8aa3b0803b820 */ /* 0x000fe20000410000 */
[----:B--2---:R-:W-:Y:S01]  /*79d0*/  @!P0 FADD.FTZ R8, R6, 1 ;  /* 0x3f80000006088421 */ /* 0x004fe20000010000 */
[----:B------:R-:W-:Y:S01]  /*79e0*/  F2FP.BF16.F32.PACK_AB R6, R117, R114 ;  /* 0x000000727506723e */ /* 0x000fe200000010ff */
[----:B------:R2:W3:Y:S01]  /*79f0*/  @!P6 MUFU.RCP R13, R4 ;  /* 0x00000004000de308 */ /* 0x0004e20000001000 */
[----:B------:R-:W-:-:S07]  /*7a00*/  FSETP.GTU.FTZ.AND P5, PT, R10, 20, PT ;  /* 0x41a000000a00780b */ /* 0x000fce0003fbc000 */
[----:B------:R-:W5:Y:S01]  /*7a10*/  @!P2 MUFU.EX2 R7, R7 ;  /* 0x000000070007a308 */ /* 0x000f620000000800 */
[----:B--2---:R-:W-:-:S05]  /*7a20*/  @!P4 FMUL.FTZ R4, R9, -1.4426950216293334961 ;  /* 0xbfb8aa3b0904c820 */ /* 0x004fca0000410000 */
[----:B------:R-:W-:Y:S01]  /*7a30*/  @!P5 FMUL.FTZ R11, R10, -1.4426950216293334961 ;  /* 0xbfb8aa3b0a0bd820 */ /* 0x000fe20000410000 */
[----:B-1----:R-:W-:Y:S01]  /*7a40*/  @!P1 FADD.FTZ R10, R5, 1 ;  /* 0x3f800000050a9421 */ /* 0x002fe20000010000 */
[----:B------:R1:W2:Y:S01]  /*7a50*/  @!P4 MUFU.EX2 R9, R4 ;  /* 0x000000040009c308 */ /* 0x0002a20000000800 */
[----:B---3--:R-:W-:Y:S01]  /*7a60*/  @!P6 FMUL.FTZ R108, R108, R13 ;  /* 0x0000000d6c6ce220 */ /* 0x008fe20000410000 */
[----:B------:R-:W-:Y:S02]  /*7a70*/  FSETP.GTU.FTZ.AND P6, PT, R12, 20, PT ;  /* 0x41a000000c00780b */ /* 0x000fe40003fdc000 */
[----:B------:R-:W-:-:S04]  /*7a80*/  F2FP.BF16.F32.PACK_AB R5, R115, R112 ;  /* 0x000000707305723e */ /* 0x000fc800000010ff */
[----:B------:R-:W3:Y:S01]  /*7a90*/  @!P3 MUFU.EX2 R3, R3 ;  /* 0x000000030003b308 */ /* 0x000ee20000000800 */
[----:B-----5:R-:W-:Y:S01]  /*7aa0*/  @!P2 FADD.FTZ R15, R7, 1 ;  /* 0x3f800000070fa421 */ /* 0x020fe20000010000 */
[----:B------:R-:W-:Y:S02]  /*7ab0*/  F2FP.BF16.F32.PACK_AB R7, R119, R116 ;  /* 0x000000747707723e */ /* 0x000fe400000010ff */
[----:B-1----:R-:W-:-:S03]  /*7ac0*/  F2FP.BF16.F32.PACK_AB R4, R113, R110 ;  /* 0x0000006e7104723e */ /* 0x002fc600000010ff */
[----:B------:R-:W-:Y:S01]  /*7ad0*/  @!P6 FMUL.FTZ R12, R12, -1.4426950216293334961 ;  /* 0xbfb8aa3b0c0ce820 */ /* 0x000fe20000410000 */
[----:B------:R-:W1:Y:S01]  /*7ae0*/  @!P5 MUFU.EX2 R14, R11 ;  /* 0x0000000b000ed308 */ /* 0x000e620000000800 */
[----:B------:R0:W-:Y:S01]  /*7af0*/  STS.128 [R44], R4 ;  /* 0x000000042c007388 */ /* 0x0001e20000000c00 */
[----:B--2---:R-:W-:-:S06]  /*7b00*/  @!P4 FADD.FTZ R13, R9, 1 ;  /* 0x3f800000090dc421 */ /* 0x004fcc0000010000 */
[----:B------:R3:W2:Y:S08]  /*7b10*/  @!P6 MUFU.EX2 R16, R12 ;  /* 0x0000000c0010e308 */ /* 0x0006b00000000800 */
[----:B------:R-:W5:Y:S01]  /*7b20*/  @!P0 MUFU.RCP R19, R8 ;  /* 0x0000000800138308 */ /* 0x000f620000001000 */
[----:B---3--:R-:W-:Y:S01]  /*7b30*/  @!P3 FADD.FTZ R12, R3, 1 ;  /* 0x3f800000030cb421 */ /* 0x008fe20000010000 */
[----:B-1----:R-:W-:-:S06]  /*7b40*/  @!P5 FADD.FTZ R14, R14, 1 ;  /* 0x3f8000000e0ed421 */ /* 0x002fcc0000010000 */
[----:B------:R1:W3:Y:S01]  /*7b50*/  @!P1 MUFU.RCP R21, R10 ;  /* 0x0000000a00159308 */ /* 0x0002e20000001000 */
[----:B------:R-:W-:Y:S01]  /*7b60*/  NOP ;  /* 0x0000000000007918 */ /* 0x000fe20000000000 */
[----:B--2---:R-:W-:-:S06]  /*7b70*/  @!P6 FADD.FTZ R16, R16, 1 ;  /* 0x3f8000001010e421 */ /* 0x004fcc0000010000 */
[----:B------:R-:W2:Y:S01]  /*7b80*/  @!P2 MUFU.RCP R15, R15 ;  /* 0x0000000f000fa308 */ /* 0x000ea20000001000 */
[----:B-1----:R-:W1:Y:S01]  /*7b90*/  LDS.128 R8, [R44] ;  /* 0x000000002c087984 */ /* 0x002e620000000c00 */
[----:B-----5:R-:W-:-:S06]  /*7ba0*/  @!P0 FMUL.FTZ R106, R106, R19 ;  /* 0x000000136a6a8220 */ /* 0x020fcc0000410000 */
[----:B------:R5:W0:Y:S01]  /*7bb0*/  @!P6 MUFU.RCP R20, R16 ;  /* 0x000000100014e308 */ /* 0x000a220000001000 */
[----:B---3--:R-:W-:Y:S01]  /*7bc0*/  @!P1 FMUL.FTZ R104, R104, R21 ;  /* 0x0000001568689220 */ /* 0x008fe20000410000 */
[----:B------:R-:W-:-:S04]  /*7bd0*/  IADD3 R70, P1, PT, R70, -0x400, RZ ;  /* 0xfffffc0046467810 */ /* 0x000fc80007f3e0ff */
[----:B------:R-:W-:Y:S02]  /*7be0*/  IADD3.X R69, PT, PT, R69, -0x1, RZ, P1, !PT ;  /* 0xffffffff45457810 */ /* 0x000fe40000ffe4ff */
[----:B------:R-:W3:Y:S01]  /*7bf0*/  @!P3 MUFU.RCP R12, R12 ;  /* 0x0000000c000cb308 */ /* 0x000ee20000001000 */
[----:B-----5:R-:W-:Y:S01]  /*7c00*/  MOV R16, R2 ;  /* 0x0000000200107202 */ /* 0x020fe20000000f00 */
[----:B--2---:R-:W-:Y:S01]  /*7c10*/  @!P2 FMUL.FTZ R102, R102, R15 ;  /* 0x0000000f6666a220 */ /* 0x004fe20000410000 */
[----:B------:R-:W-:-:S03]  /*7c20*/  IADD3 R68, P2, PT, R68, -0x400, RZ ;  /* 0xfffffc0044447810 */ /* 0x000fc60007f5e0ff */
[----:B----4-:R-:W-:Y:S01]  /*7c30*/  IMAD.WIDE.U32 R2, R22, UR18, R16 ;  /* 0x0000001216027c25 */ /* 0x010fe2000f8e0010 */
[----:B------:R-:W-:Y:S01]  /*7c40*/  IADD3.X R67, PT, PT, R67, -0x1, RZ, P2, !PT ;  /* 0xffffffff43437810 */ /* 0x000fe200017fe4ff */
[----:B------:R-:W2:Y:S02]  /*7c50*/  @!P4 MUFU.RCP R18, R13 ;  /* 0x0000000d0012c308 */ /* 0x000ea40000001000 */
[----:B0-----:R-:W-:Y:S01]  /*7c60*/  @!P6 FMUL.FTZ R95, R95, R20 ;  /* 0x000000145f5fe220 */ /* 0x001fe20000410000 */
[----:B------:R-:W-:Y:S01]  /*7c70*/  IMAD R3, R23, UR18, R3 ;  /* 0x0000001217037c24 */ /* 0x000fe2000f8e0203 */
[----:B------:R-:W0:Y:S01]  /*7c80*/  LDC.64 R20, c[0x0][0x560] ;  /* 0x00015800ff147b82 */ /* 0x000e220000000a00 */
[----:B------:R-:W-:Y:S02]  /*7c90*/  IMAD.WIDE.U32 R2, R91, UR4, R2 ;  /* 0x000000045b027c25 */ /* 0x000fe4000f8e0002 */
[----:B------:R-:W-:Y:S01]  /*7ca0*/  F2FP.BF16.F32.PACK_AB R15, R95, R102 ;  /* 0x000000665f0f723e */ /* 0x000fe200000010ff */
[----:B------:R-:W4:Y:S01]  /*7cb0*/  @!P5 MUFU.RCP R14, R14 ;  /* 0x0000000e000ed308 */ /* 0x000f220000001000 */
[----:B---3--:R-:W-:Y:S01]  /*7cc0*/  @!P3 FMUL.FTZ R101, R101, R12 ;  /* 0x0000000c6565b220 */ /* 0x008fe20000410000 */
[----:B------:R-:W-:Y:S01]  /*7cd0*/  IMAD R3, R91, UR5, R3 ;  /* 0x000000055b037c24 */ /* 0x000fe2000f8e0203 */
[----:B------:R-:W-:Y:S01]  /*7ce0*/  LEA R4, P0, R2, R30, 0x1 ;  /* 0x0000001e02047211 */ /* 0x000fe200078008ff */
[----:B------:R-:W3:Y:S01]  /*7cf0*/  LDCU.64 UR4, c[0x0][0x520] ;  /* 0x0000a400ff0477ac */ /* 0x000ee20008000a00 */
[----:B------:R-:W-:-:S02]  /*7d00*/  IADD3 R72, P3, PT, R72, -0x200, RZ ;  /* 0xfffffe0048487810 */ /* 0x000fc40007f7e0ff */
[----:B------:R-:W-:Y:S01]  /*7d10*/  LEA.HI.X R5, R2, R31, R3, 0x1, P0 ;  /* 0x0000001f02057211 */ /* 0x000fe200000f0c03 */
[----:B--2---:R-:W-:Y:S01]  /*7d20*/  @!P4 FMUL.FTZ R99, R99, R18 ;  /* 0x000000126363c220 */ /* 0x004fe20000410000 */
[----:B------:R-:W-:Y:S01]  /*7d30*/  F2FP.BF16.F32.PACK_AB R12, R101, R108 ;  /* 0x0000006c650c723e */ /* 0x000fe200000010ff */
[----:B------:R-:W2:Y:S01]  /*7d40*/  LDC.64 R18, c[0x0][0x518] ;  /* 0x00014600ff127b82 */ /* 0x000ea20000000a00 */
[----:B------:R-:W-:-:S04]  /*7d50*/  IMAD.WIDE.U32 R2, R64, 0x10, R4 ;  /* 0x0000001040027825 */ /* 0x000fc800078e0004 */
[----:B------:R-:W-:Y:S01]  /*7d60*/  FADD.FTZ R108, R108, R79 ;  /* 0x0000004f6c6c7221 */ /* 0x000fe20000010000 */
[----:B------:R-:W-:Y:S02]  /*7d70*/  F2FP.BF16.F32.PACK_AB R13, R99, R106 ;  /* 0x0000006a630d723e */ /* 0x000fe400000010ff */
[----:B------:R-:W-:Y:S01]  /*7d80*/  IADD3 R76, P4, PT, R76, -0x200, RZ ;  /* 0xfffffe004c4c7810 */ /* 0x000fe20007f9e0ff */
[----:B-1----:R3:W-:Y:S01]  /*7d90*/  STG.E.128 desc[UR16][R2.64], R8 ;  /* 0x0000000802007986 */ /* 0x0027e2000c101d10 */
[----:B----4-:R-:W-:Y:S01]  /*7da0*/  @!P5 FMUL.FTZ R97, R97, R14 ;  /* 0x0000000e6161d220 */ /* 0x010fe20000410000 */
[----:B------:R-:W-:Y:S01]  /*7db0*/  FADD.FTZ R101, R108, R101 ;  /* 0x000000656c657221 */ /* 0x000fe20000010000 */
[----:B------:R-:W-:Y:S01]  /*7dc0*/  BAR.SYNC.DEFER_BLOCKING 0x0 ;  /* 0x0000000000007b1d */ /* 0x000fe20000010000 */
[----:B------:R-:W-:Y:S02]  /*7dd0*/  IADD3 R74, P5, PT, R74, -0x200, RZ ;  /* 0xfffffe004a4a7810 */ /* 0x000fe40007fbe0ff */
[----:B------:R-:W-:Y:S01]  /*7de0*/  FADD.FTZ R106, R101, R106 ;  /* 0x0000006a656a7221 */ /* 0x000fe20000010000 */
[----:B------:R-:W-:-:S02]  /*7df0*/  F2FP.BF16.F32.PACK_AB R14, R97, R104 ;  /* 0x00000068610e723e */ /* 0x000fc400000010ff */
[----:B------:R-:W-:Y:S01]  /*7e00*/  IADD3.X R71, PT, PT, R71, -0x1, RZ, P3, !PT ;  /* 0xffffffff47477810 */ /* 0x000fe20001ffe4ff */
[----:B------:R-:W-:Y:S01]  /*7e10*/  FADD.FTZ R99, R106, R99 ;  /* 0x000000636a637221 */ /* 0x000fe20000010000 */
[----:B------:R-:W-:Y:S02]  /*7e20*/  IADD3.X R75, PT, PT, R75, -0x1, RZ, P4, !PT ;  /* 0xffffffff4b4b7810 */ /* 0x000fe400027fe4ff */
[----:B------:R-:W-:Y:S01]  /*7e30*/  IADD3.X R73, PT, PT, R73, -0x1, RZ, P5, !PT ;  /* 0xffffffff49497810 */ /* 0x000fe20002ffe4ff */
[----:B------:R-:W-:Y:S01]  /*7e40*/  FADD.FTZ R104, R99, R104 ;  /* 0x0000006863687221 */ /* 0x000fe20000010000 */
[----:B--2---:R-:W-:-:S04]  /*7e50*/  IMAD.WIDE.U32 R16, R18, UR18, R16 ;  /* 0x0000001212107c25 */ /* 0x004fc8000f8e0010 */
[----:B------:R-:W-:Y:S01]  /*7e60*/  FADD.FTZ R97, R104, R97 ;  /* 0x0000006168617221 */ /* 0x000fe20000010000 */
[----:B------:R-:W-:-:S03]  /*7e70*/  IMAD R17, R19, UR18, R17 ;  /* 0x0000001213117c24 */ /* 0x000fc6000f8e0211 */
[----:B------:R-:W-:Y:S01]  /*7e80*/  FADD.FTZ R102, R97, R102 ;  /* 0x0000006661667221 */ /* 0x000fe20000010000 */
[----:B---3--:R-:W-:-:S04]  /*7e90*/  IMAD.WIDE.U32 R2, R91, UR4, R16 ;  /* 0x000000045b027c25 */ /* 0x008fc8000f8e0010 */
[----:B------:R-:W-:Y:S01]  /*7ea0*/  FADD.FTZ R79, R102, R95 ;  /* 0x0000005f664f7221 */ /* 0x000fe20000010000 */
[----:B------:R-:W-:Y:S01]  /*7eb0*/  STS.128 [R44], R12 ;  /* 0x0000000c2c007388 */ /* 0x000fe20000000c00 */
[----:B------:R-:W-:-:S03]  /*7ec0*/  NOP ;  /* 0x0000000000007918 */ /* 0x000fc60000000000 */
[----:B------:R-:W1:Y:S01]  /*7ed0*/  LDS.128 R4, [R44] ;  /* 0x000000002c047984 */ /* 0x000e620000000c00 */
[----:B------:R-:W-:Y:S01]  /*7ee0*/  IMAD R3, R91, UR5, R3 ;  /* 0x000000055b037c24 */ /* 0x000fe2000f8e0203 */
[----:B0-----:R-:W-:-:S04]  /*7ef0*/  LEA R8, P0, R2, R20, 0x1 ;  /* 0x0000001402087211 */ /* 0x001fc800078008ff */
[----:B------:R-:W-:Y:S02]  /*7f00*/  LEA.HI.X R9, R2, R21, R3, 0x1, P0 ;  /* 0x0000001502097211 */ /* 0x000fe400000f0c03 */
[----:B------:R-:W-:Y:S02]  /*7f10*/  ISETP.GT.AND P0, PT, R66, 0x1, PT ;  /* 0x000000014200780c */ /* 0x000fe40003f04270 */
[----:B------:R-:W-:Y:S01]  /*7f20*/  MOV R66, R0 ;  /* 0x0000000000427202 */ /* 0x000fe20000000f00 */
[----:B------:R-:W-:-:S05]  /*7f30*/  IMAD.WIDE.U32 R2, R64, 0x10, R8 ;  /* 0x0000001040027825 */ /* 0x000fca00078e0008 */
[----:B-1----:R0:W-:Y:S05]  /*7f40*/  STG.E.128 desc[UR16][R2.64], R4 ;  /* 0x0000000402007986 */ /* 0x0021ea000c101d10 */
[----:B------:R-:W-:Y:S05]  /*7f50*/  @P0 BRA `(.L_x_17257) ;  /* 0xffffff8c00b80947 */ /* 0x000fea000383ffff */
.L_x_17190:
        /* <DEDUP_REMOVED lines=34> */
.L_x_17259:
[----:B------:R-:W-:Y:S05]  /*8180*/  BSYNC.RECONVERGENT B0 ;  /* 0x0000000000007941 */ /* 0x000fea0003800200 */
.L_x_17258:
        /* <DEDUP_REMOVED lines=26> */
.L_x_17261:
[----:B------:R-:W-:Y:S05]  /*8330*/  BSYNC.RECONVERGENT B0 ;  /* 0x0000000000007941 */ /* 0x000fea0003800200 */
.L_x_17260:
        /* <DEDUP_REMOVED lines=8> */
.L_x_17262:
        /* <DEDUP_REMOVED lines=16> */
.L_x_17263:
        /* <DEDUP_REMOVED lines=12> */
.L_x_18791:


//--------------------- .text._Z25selective_scan_bwd_kernelI32Selective_Scan_bwd_kernel_traitsILi32ELi4ELb0ELb0ELb0ELb0ELb0EN3c108BFloat16ENS1_7complexIfEEEEv12SSMParamsBwd --------------------------
	.section	.text._Z25selective_scan_bwd_kernelI32Selective_Scan_bwd_kernel_traitsILi32ELi4ELb0ELb0ELb0ELb0ELb0EN3c108BFloat16ENS1_7complexIfEEEEv12SSMParamsBwd,"ax",@progbits
	.align	128
        .global         _Z25selective_scan_bwd_kernelI32Selective_Scan_bwd_kernel_traitsILi32ELi4ELb0ELb0ELb0ELb0ELb0EN3c108BFloat16ENS1_7complexIfEEEEv12SSMParamsBwd
        .type           _Z25selective_scan_bwd_kernelI32Selective_Scan_bwd_kernel_traitsILi32ELi4ELb0ELb0ELb0ELb0ELb0EN3c108BFloat16ENS1_7complexIfEEEEv12SSMParamsBwd,@function
        .size           _Z25selective_scan_bwd_kernelI32Selective_Scan_bwd_kernel_traitsILi32ELi4ELb0ELb0ELb0ELb0ELb0EN3c108BFloat16ENS1_7complexIfEEEEv12SSMParamsBwd,(.L_x_18792 - _Z25selective_scan_bwd_kernelI32Selective_Scan_bwd_kernel_traitsILi32ELi4ELb0ELb0ELb0ELb0ELb0EN3c108BFloat16ENS1_7complexIfEEEEv12SSMParamsBwd)
        .other          _Z25selective_scan_bwd_kernelI32Selective_Scan_bwd_kernel_traitsILi32ELi4ELb0ELb0ELb0ELb0ELb0EN3c108BFloat16ENS1_7complexIfEEEEv12SSMParamsBwd,@"STO_CUDA_ENTRY STV_DEFAULT"
_Z25selective_scan_bwd_kernelI32Selective_Scan_bwd_kernel_traitsILi32ELi4ELb0ELb0ELb0ELb0ELb0EN3c108BFloat16ENS1_7complexIfEEEEv12SSMParamsBwd:
.text._Z25selective_scan_bwd_kernelI32Selective_Scan_bwd_kernel_traitsILi32ELi4ELb0ELb0ELb0ELb0ELb0EN3c108BFloat16ENS1_7complexIfEEEEv12SSMParamsBwd:
        /* <DEDUP_REMOVED lines=96> */
[C---:B0-----:R-:W-:Y:S02]  /*0600*/  SHF.L.U32 R0, R44.reuse, 0x2, RZ ;  /* 0x000000022c007819 */ /* 0x041fe400000006ff */
[----:B------:R-:W-:Y:S02]  /*0610*/  LOP3.LUT R90, R44, 0x1f, RZ, 0xc0, !PT ;  /* 0x0000001f2c5a7812 */ /* 0x000fe400078ec0ff */
[----:B------:R-:W-:Y:S02]  /*0620*/  LOP3.LUT R3, R0, 0xf80, RZ, 0xc0, !PT ;  /* 0x00000f8000037812 */ /* 0x000fe400078ec0ff */
[----:B------:R-:W-:-:S02]  /*0630*/  IADD3 R31, PT, PT, R44, 0x200, RZ ;  /* 0x000002002c1f7810 */ /* 0x000fc40007ffe0ff */
[----:B------:R-:W-:Y:S02]  /*0640*/  LOP3.LUT R38, R3, 0x1f, R44, 0xf8, !PT ;  /* 0x0000001f03267812 */ /* 0x000fe400078ef82c */
[----:B------:R-:W-:Y:S02]  /*0650*/  LEA R89, R44, UR4, 0x3 ;  /* 0x000000042c597c11 */ /* 0x000fe4000f8e18ff */
[C---:B------:R-:W-:Y:S02]  /*0660*/  LOP3.LUT R36, R38.reuse, 0x20, RZ, 0xfc, !PT ;  /* 0x0000002026247812 */ /* 0x040fe400078efcff */
[C---:B------:R-:W-:Y:S02]  /*0670*/  LOP3.LUT R34, R38.reuse, 0x40, RZ, 0xfc, !PT ;  /* 0x0000004026227812 */ /* 0x040fe400078efcff */
[----:B------:R-:W-:-:S07]  /*0680*/  LOP3.LUT R32, R38, 0x60, RZ, 0xfc, !PT ;  /* 0x0000006026207812 */ /* 0x000fce00078efcff */
.L_x_17284:
[----:B0-----:R-:W0:Y:S01]  /*0690*/  LDCU UR4, c[0x0][0x388] ;  /* 0x00007100ff0477ac */ /* 0x001e220008000800 */
[----:B------:R-:W-:Y:S02]  /*06a0*/  IADD3 R30, PT, PT, R33, -0x1, RZ ;  /* 0xffffffff211e7810 */ /* 0x000fe40007ffe0ff */
[----:B------:R-:W-:Y:S02]  /*06b0*/  SHF.L.U32 R7, R38, 0x1, RZ ;  /* 0x0000000126077819 */ /* 0x000fe400000006ff */
[----:B------:R-:W-:Y:S02]  /*06c0*/  SHF.L.U32 R12, R30, 0x7, RZ ;  /* 0x000000071e0c7819 */ /* 0x000fe400000006ff */
[----:B------:R-:W-:Y:S02]  /*06d0*/  IADD3 R2, P4, PT, R7, R42, RZ ;  /* 0x0000002a07027210 */ /* 0x000fe40007f9e0ff */
[----:B------:R-:W-:Y:S02]  /*06e0*/  PRMT R0, RZ, 0x7610, R0 ;  /* 0x00007610ff007816 */ /* 0x000fe40000000000 */
[----:B------:R-:W-:-:S02]  /*06f0*/  PRMT R6, RZ, 0x7610, R6 ;  /* 0x00007610ff067816 */ /* 0x000fc40000000006 */
[----:B------:R-:W-:Y:S02]  /*0700*/  PRMT R8, RZ, 0x7610, R8 ;  /* 0x00007610ff087816 */ /* 0x000fe40000000008 */
[----:B------:R-:W-:Y:S02]  /*0710*/  PRMT R10, RZ, 0x7610, R10 ;  /* 0x00007610ff0a7816 */ /* 0x000fe4000000000a */
[----:B------:R-:W-:Y:S02]  /*0720*/  IADD3.X R3, PT, PT, RZ, R41, RZ, P4, !PT ;  /* 0x00000029ff037210 */ /* 0x000fe400027fe4ff */
[----:B0-----:R-:W-:-:S04]  /*0730*/  IADD3 R29, PT, PT, -R12, UR4, RZ ;  /* 0x000000040c1d7c10 */ /* 0x001fc8000fffe1ff */
[-C--:B------:R-:W-:Y:S01]  /*0740*/  ISETP.GE.AND P0, PT, R38, R29.reuse, PT ;  /* 0x0000001d2600720c */ /* 0x080fe20003f06270 */
[----:B------:R-:W-:Y:S01]  /*0750*/  BAR.SYNC.DEFER_BLOCKING 0x0 ;  /* 0x0000000000007b1d */ /* 0x000fe20000010000 */
[-C--:B------:R-:W-:Y:S02]  /*0760*/  ISETP.GE.AND P1, PT, R36, R29.reuse, PT ;  /* 0x0000001d2400720c */ /* 0x080fe40003f26270 */
[-C--:B------:R-:W-:Y:S02]  /*0770*/  ISETP.GE.AND P2, PT, R34, R29.reuse, PT ;  /* 0x0000001d2200720c */ /* 0x080fe40003f46270 */
[----:B------:R-:W-:-:S07]  /*0780*/  ISETP.GE.AND P3, PT, R32, R29, PT ;  /* 0x0000001d2000720c */ /* 0x000fce0003f66270 */
[----:B------:R-:W2:Y:S04]  /*0790*/  @!P0 LDG.E.U16 R0, desc[UR16][R2.64] ;  /* 0x0000001002008981 */ /* 0x000ea8000c1e1500 */
[----:B------:R-:W3:Y:S04]  /*07a0*/  @!P1 LDG.E.U16 R6, desc[UR16][R2.64+0x40] ;  /* 0x0000401002069981 */ /* 0x000ee8000c1e1500 */
[----:B------:R-:W4:Y:S04]  /*07b0*/  @!P2 LDG.E.U16 R8, desc[UR16][R2.64+0x80] ;  /* 0x000080100208a981 */ /* 0x000f28000c1e1500 */
[----:B------:R0:W4:Y:S01]  /*07c0*/  @!P3 LDG.E.U16 R10, desc[UR16][R2.64+0xc0] ;  /* 0x0000c010020ab981 */ /* 0x000122000c1e1500 */
[----:B------:R-:W1:Y:S01]  /*07d0*/  S2UR UR5, SR_CgaCtaId ;  /* 0x00000000000579c3 */ /* 0x000e620000008800 */
[----:B------:R-:W-:Y:S01]  /*07e0*/  UMOV UR4, 0x400 ;  /* 0x0000040000047882 */ /* 0x000fe20000000000 */
[----:B------:R-:W-:Y:S01]  /*07f0*/  IADD3 R4, P4, PT, R7, R40, RZ ;  /* 0x0000002807047210 */ /* 0x000fe20007f9e0ff */
[----:B------:R-:W1:Y:S01]  /*0800*/  S2R R28, SR_LANEID ;  /* 0x00000000001c7919 */ /* 0x000e620000000000 */
[----:B------:R-:W-:-:S02]  /*0810*/  PRMT R18, RZ, 0x7610, R18 ;  /* 0x00007610ff127816 */ /* 0x000fc40000000012 */
[----:B------:R-:W-:Y:S02]  /*0820*/  PRMT R20, RZ, 0x7610, R20 ;  /* 0x00007610ff147816 */ /* 0x000fe40000000014 */
[----:B------:R-:W-:Y:S02]  /*0830*/  PRMT R22, RZ, 0x7610, R22 ;  /* 0x00007610ff167816 */ /* 0x000fe40000000016 */
[----:B0-----:R-:W-:Y:S02]  /*0840*/  PRMT R2, RZ, 0x7610, R2 ;  /* 0x00007610ff027816 */ /* 0x001fe40000000002 */
[----:B------:R-:W-:Y:S01]  /*0850*/  IADD3.X R5, PT, PT, RZ, R39, RZ, P4, !PT ;  /* 0x00000027ff057210 */ /* 0x000fe200027fe4ff */
[----:B-1----:R-:W-:Y:S01]  /*0860*/  ULEA UR5, UR5, UR4, 0x18 ;  /* 0x0000000405057291 */ /* 0x002fe2000f8ec0ff */
[----:B------:R-:W-:Y:S01]  /*0870*/  PRMT R24, RZ, 0x7610, R24 ;  /* 0x00007610ff187816 */ /* 0x000fe20000000018 */
[----:B------:R-:W0:Y:S04]  /*0880*/  LDCU UR4, c[0x0][0x38c] ;  /* 0x00007180ff0477ac */ /* 0x000e280008000800 */
[----:B------:R-:W-:-:S02]  /*0890*/  LEA R27, R28, UR5, 0x1 ;  /* 0x000000051c1b7c11 */ /* 0x000fc4000f8e08ff */
[----:B------:R-:W-:-:S03]  /*08a0*/  LEA R26, R28, UR5, 0x3 ;  /* 0x000000051c1a7c11 */ /* 0x000fc6000f8e18ff */
[----:B--2---:R-:W-:Y:S04]  /*08b0*/  STS.U16 [R27], R0 ;  /* 0x000000001b007388 */ /* 0x004fe80000000400 */
[----:B---3--:R1:W-:Y:S04]  /*08c0*/  STS.U16 [R27+0x40], R6 ;  /* 0x000040061b007388 */ /* 0x0083e80000000400 */
[----:B----4-:R2:W-:Y:S04]  /*08d0*/  STS.U16 [R27+0x80], R8 ;  /* 0x000080081b007388 */ /* 0x0105e80000000400 */
[----:B------:R3:W-:Y:S01]  /*08e0*/  STS.U16 [R27+0xc0], R10 ;  /* 0x0000c00a1b007388 */ /* 0x0007e20000000400 */
[----:B------:R-:W-:-:S03]  /*08f0*/  NOP ;  /* 0x0000000000007918 */ /* 0x000fc60000000000 */
[----:B------:R-:W4:Y:S01]  /*0900*/  LDS.64 R58, [R26] ;  /* 0x000000001a3a7984 */ /* 0x000f220000000a00 */
[----:B------:R-:W-:Y:S06]  /*0910*/  BAR.SYNC.DEFER_BLOCKING 0x0 ;  /* 0x0000000000007b1d */ /* 0x000fec0000010000 */
[----:B------:R-:W4:Y:S04]  /*0920*/  @!P0 LDG.E.U16 R2, desc[UR16][R4.64] ;  /* 0x0000001004028981 */ /* 0x000f28000c1e1500 */
[----:B------:R-:W4:Y:S04]  /*0930*/  @!P1 LDG.E.U16 R18, desc[UR16][R4.64+0x40] ;  /* 0x0000401004129981 */ /* 0x000f28000c1e1500 */
[----:B------:R-:W4:Y:S04]  /*0940*/  @!P2 LDG.E.U16 R20, desc[UR16][R4.64+0x80] ;  /* 0x000080100414a981 */ /* 0x000f28000c1e1500 */
[----:B------:R-:W4:Y:S01]  /*0950*/  @!P3 LDG.E.U16 R22, desc[UR16][R4.64+0xc0] ;  /* 0x0000c0100416b981 */ /* 0x000f22000c1e1500 */
[----:B-1----:R-:W-:-:S02]  /*0960*/  IADD3 R6, P4, PT, R7, R37, RZ ;  /* 0x0000002507067210 */ /* 0x002fc40007f9e0ff */
[----:B--2---:R-:W-:Y:S02]  /*0970*/  PRMT R8, RZ, 0x7610, R8 ;  /* 0x00007610ff087816 */ /* 0x004fe40000000008 */
[----:B---3--:R-:W-:Y:S02]  /*0980*/  PRMT R10, RZ, 0x7610, R10 ;  /* 0x00007610ff0a7816 */ /* 0x008fe4000000000a */
[----:B------:R-:W-:Y:S02]  /*0990*/  PRMT R0, RZ, 0x7610, R0 ;  /* 0x00007610ff007816 */ /* 0x000fe40000000000 */
[----:B------:R-:W-:Y:S01]  /*09a0*/  IADD3.X R7, PT, PT, RZ, R35, RZ, P4, !PT ;  /* 0x00000023ff077210 */ /* 0x000fe200027fe4ff */
[----:B----4-:R-:W-:Y:S04]  /*09b0*/  STS.U16 [R27], R2 ;  /* 0x000000021b007388 */ /* 0x010fe80000000400 */
[----:B------:R-:W-:Y:S04]  /*09c0*/  STS.U16 [R27+0x40], R18 ;  /* 0x000040121b007388 */ /* 0x000fe80000000400 */
[----:B------:R-:W-:Y:S04]  /*09d0*/  STS.U16 [R27+0x80], R20 ;  /* 0x000080141b007388 */ /* 0x000fe80000000400 */
[----:B------:R-:W-:Y:S01]  /*09e0*/  STS.U16 [R27+0xc0], R22 ;  /* 0x0000c0161b007388 */ /* 0x000fe20000000400 */
[----:B------:R-:W-:-:S03]  /*09f0*/  NOP ;  /* 0x0000000000007918 */ /* 0x000fc60000000000 */
[----:B------:R-:W-:Y:S01]  /*0a00*/  LDS.64 R2, [R26] ;  /* 0x000000001a027984 */ /* 0x000fe20000000a00 */
[----:B------:R-:W-:Y:S06]  /*0a10*/  BAR.SYNC.DEFER_BLOCKING 0x0 ;  /* 0x0000000000007b1d */ /* 0x000fec0000010000 */
[----:B------:R-:W2:Y:S04]  /*0a20*/  @!P0 LDG.E.U16 R8, desc[UR16][R6.64] ;  /* 0x0000001006088981 */ /* 0x000ea8000c1e1500 */
[----:B------:R-:W3:Y:S04]  /*0a30*/  @!P1 LDG.E.U16 R10, desc[UR16][R6.64+0x40] ;  /* 0x00004010060a9981 */ /* 0x000ee8000c1e1500 */
[----:B------:R-:W4:Y:S04]  /*0a40*/  @!P2 LDG.E.U16 R24, desc[UR16][R6.64+0x80] ;  /* 0x000080100618a981 */ /* 0x000f28000c1e1500 */
[----:B------:R-:W4:Y:S01]  /*0a50*/  @!P3 LDG.E.U16 R0, desc[UR16][R6.64+0xc0] ;  /* 0x0000c0100600b981 */ /* 0x000f22000c1e1500 */
[C---:B------:R-:W-:Y:S01]  /*0a60*/  PRMT R56, R58.reuse, 0x7632, R56 ;  /* 0x000076323a387816 */ /* 0x040fe20000000038 */
[----:B0-----:R-:W-:Y:S01]  /*0a70*/  UISETP.GE.AND UP0, UPT, UR4, 0x1, UPT ;  /* 0x000000010400788c */ /* 0x001fe2000bf06270 */
[----:B------:R-:W-:Y:S01]  /*0a80*/  SHF.L.U32 R57, R58, 0x10, RZ ;  /* 0x000000103a397819 */ /* 0x000fe200000006ff */
[----:B------:R-:W-:Y:S01]  /*0a90*/  HFMA2 R54, -RZ, RZ, 0, 0 ;  /* 0x00000000ff367431 */ /* 0x000fe200000001ff */
[----:B------:R-:W-:-:S02]  /*0aa0*/  SHF.L.U32 R56, R56, 0x10, RZ ;  /* 0x0000001038387819 */ /* 0x000fc400000006ff */
[----:B------:R-:W-:Y:S02]  /*0ab0*/  CS2R R62, SRZ ;  /* 0x00000000003e7805 */ /* 0x000fe4000001ff00 */
[C---:B------:R-:W-:Y:S02]  /*0ac0*/  PRMT R65, R59.reuse, 0x7632, R65 ;  /* 0x000076323b417816 */ /* 0x040fe40000000041 */
[----:B------:R-:W-:Y:S02]  /*0ad0*/  SHF.L.U32 R52, R59, 0x10, RZ ;  /* 0x000000103b347819 */ /* 0x000fe400000006ff */
[----:B------:R-:W-:Y:S02]  /*0ae0*/  SHF.L.U32 R65, R65, 0x10, RZ ;  /* 0x0000001041417819 */ /* 0x000fe400000006ff */
[----:B------:R-:W-:Y:S01]  /*0af0*/  MOV R64, RZ ;  /* 0x000000ff00407202 */ /* 0x000fe20000000f00 */
[----:B--2---:R-:W-:Y:S04]  /*0b00*/  STS.U16 [R27], R8 ;  /* 0x000000081b007388 */ /* 0x004fe80000000400 */
[----:B---3--:R-:W-:Y:S04]  /*0b10*/  STS.U16 [R27+0x40], R10 ;  /* 0x0000400a1b007388 */ /* 0x008fe80000000400 */
[----:B----4-:R-:W-:Y:S04]  /*0b20*/  STS.U16 [R27+0x80], R24 ;  /* 0x000080181b007388 */ /* 0x010fe80000000400 */
[----:B------:R-:W-:Y:S01]  /*0b30*/  STS.U16 [R27+0xc0], R0 ;  /* 0x0000c0001b007388 */ /* 0x000fe20000000400 */
[----:B------:R-:W-:-:S03]  /*0b40*/  NOP ;  /* 0x0000000000007918 */ /* 0x000fc60000000000 */
[----:B------:R-:W0:Y:S02]  /*0b50*/  LDS.64 R18, [R26] ;  /* 0x000000001a127984 */ /* 0x000e240000000a00 */
        /* <DEDUP_REMOVED lines=8> */
[C---:B------:R-:W-:Y:S01]  /*0be0*/  FFMA.FTZ R46, R83.reuse, R56, R46 ;  /* 0x00000038532e7223 */ /* 0x040fe2000001002e */
[-C--:B------:R-:W-:Y:S01]  /*0bf0*/  FMUL.FTZ R69, R83, R50.reuse ;  /* 0x0000003253457220 */ /* 0x080fe20000410000 */
[----:B------:R-:W-:-:S02]  /*0c00*/  FMUL.FTZ R67, R9, R50 ;  /* 0x0000003209437220 */ /* 0x000fc40000410000 */
[----:B------:R-:W-:Y:S01]  /*0c10*/  FFMA.FTZ R46, R9, R52, R46 ;  /* 0x00000034092e7223 */ /* 0x000fe2000001002e */
[----:B------:R-:W-:-:S03]  /*0c20*/  FMUL.FTZ R68, R81, R50 ;  /* 0x0000003251447220 */ /* 0x000fc60000410000 */
[----:B------:R-:W-:Y:S01]  /*0c30*/  FFMA.FTZ R46, R81, R65, R46 ;  /* 0x00000041512e7223 */ /* 0x000fe2000001002e */
[----:B------:R-:W-:Y:S06]  /*0c40*/  BAR.SYNC.DEFER_BLOCKING 0x0 ;  /* 0x0000000000007b1d */ /* 0x000fec0000010000 */
[----:B------:R-:W-:Y:S05]  /*0c50*/  BRA.U !UP0, `(.L_x_17265) ;  /* 0x00000025084c7547 */ /* 0x000fea000b800000 */
[----:B------:R-:W0:Y:S01]  /*0c60*/  LDC.64 R58, c[0x0][0x3e0] ;  /* 0x0000f800ff3a7b82 */ /* 0x000e220000000a00 */
[C---:B------:R-:W-:Y:S01]  /*0c70*/  SHF.L.U32 R5, R2.reuse, 0x10, RZ ;  /* 0x0000001002057819 */ /* 0x040fe200000006ff */
[----:B------:R-:W-:Y:S01]  /*0c80*/  FADD.FTZ R0, R7, R7 ;  /* 0x0000000707007221 */ /* 0x000fe20000010000 */
[----:B------:R-:W-:Y:S01]  /*0c90*/  PRMT R4, R2, 0x7632, R4 ;  /* 0x0000763202047816 */ /* 0x000fe20000000004 */
[----:B------:R-:W-:Y:S01]  /*0ca0*/  FADD.FTZ R83, R83, R83 ;  /* 0x0000005353537221 */ /* 0x000fe20000010000 */
[----:B------:R-:W-:Y:S01]  /*0cb0*/  PRMT R2, R3, 0x7632, R2 ;  /* 0x0000763203027816 */ /* 0x000fe20000000002 */
[--C-:B------:R-:W-:Y:S01]  /*0cc0*/  FADD.FTZ R80, R5, R48.reuse ;  /* 0x0000003005507221 */ /* 0x100fe20000010000 */
[----:B------:R-:W-:Y:S01]  /*0cd0*/  SHF.L.U32 R3, R3, 0x10, RZ ;  /* 0x0000001003037819 */ /* 0x000fe200000006ff */
[----:B------:R-:W1:Y:S01]  /*0ce0*/  LDC.64 R60, c[0x0][0x3c0] ;  /* 0x0000f000ff3c7b82 */ /* 0x000e620000000a00 */
[----:B------:R-:W-:Y:S01]  /*0cf0*/  SHF.L.U32 R75, R4, 0x10, RZ ;  /* 0x00000010044b7819 */ /* 0x000fe200000006ff */
[----:B------:R-:W-:Y:S01]  /*0d00*/  FADD.FTZ R82, R9, R9 ;  /* 0x0000000909527221 */ /* 0x000fe20000010000 */
[----:B------:R-:W-:Y:S01]  /*0d10*/  SHF.L.U32 R5, R2, 0x10, RZ ;  /* 0x0000001002057819 */ /* 0x000fe200000006ff */
[--C-:B------:R-:W-:Y:S01]  /*0d20*/  FADD.FTZ R78, R3, R48.reuse ;  /* 0x00000030034e7221 */ /* 0x100fe20000010000 */
[----:B------:R-:W-:Y:S01]  /*0d30*/  ISETP.NE.AND P0, PT, R33, 0x1, PT ;  /* 0x000000012100780c */ /* 0x000fe20003f05270 */
[--C-:B------:R-:W-:Y:S01]  /*0d40*/  FADD.FTZ R75, R75, R48.reuse ;  /* 0x000000304b4b7221 */ /* 0x100fe20000010000 */
[----:B------:R-:W-:Y:S01]  /*0d50*/  SHF.L.U32 R77, R30, 0x8, RZ ;  /* 0x000000081e4d7819 */ /* 0x000fe200000006ff */
[----:B------:R-:W2:Y:S01]  /*0d60*/  LDC.64 R18, c[0x0][0x440] ;  /* 0x00011000ff127b82 */ /* 0x000ea20000000a00 */
[----:B------:R-:W-:Y:S01]  /*0d70*/  SHF.L.U32 R76, R33, 0x8, RZ ;  /* 0x00000008214c7819 */ /* 0x000fe200000006ff */
[----:B------:R-:W-:Y:S01]  /*0d80*/  FADD.FTZ R74, R5, R48 ;  /* 0x00000030054a7221 */ /* 0x000fe20000010000 */
[----:B------:R-:W-:Y:S01]  /*0d90*/  FADD.FTZ R81, R81, R81 ;  /* 0x0000005151517221 */ /* 0x000fe20000010000 */
[----:B------:R-:W-:Y:S01]  /*0da0*/  IADD3 R79, PT, PT, R33, -0x2, RZ ;  /* 0xfffffffe214f7810 */ /* 0x000fe20007ffe0ff */
[----:B------:R-:W-:Y:S01]  /*0db0*/  FMUL.FTZ R73, R80, R57 ;  /* 0x0000003950497220 */ /* 0x000fe20000410000 */
[----:B------:R-:W-:Y:S01]  /*0dc0*/  MOV R54, RZ ;  /* 0x000000ff00367202 */ /* 0x000fe20000000f00 */
[----:B------:R-:W-:Y:S01]  /*0dd0*/  FMUL.FTZ R72, R78, R52 ;  /* 0x000000344e487220 */ /* 0x000fe20000410000 */
[----:B------:R-:W3:Y:S01]  /*0de0*/  LDC.64 R20, c[0x0][0x3a8] ;  /* 0x0000ea00ff147b82 */ /* 0x000ee20000000a00 */
[----:B------:R-:W-:Y:S01]  /*0df0*/  ISETP.EQ.AND P0, PT, R44, RZ, P0 ;  /* 0x000000ff2c00720c */ /* 0x000fe20000702270 */
[----:B------:R-:W-:Y:S01]  /*0e00*/  FMUL.FTZ R71, R75, R56 ;  /* 0x000000384b477220 */ /* 0x000fe20000410000 */
[----:B------:R-:W-:Y:S01]  /*0e10*/  LOP3.LUT R77, R77, 0x100, RZ, 0xc0, !PT ;  /* 0x000001004d4d7812 */ /* 0x000fe200078ec0ff */
[----:B------:R-:W-:Y:S01]  /*0e20*/  FMUL.FTZ R70, R74, R65 ;  /* 0x000000414a467220 */ /* 0x000fe20000410000 */
[----:B------:R-:W-:Y:S01]  /*0e30*/  LOP3.LUT R76, R76, 0x100, RZ, 0xc0, !PT ;  /* 0x000001004c4c7812 */ /* 0x000fe200078ec0ff */
[----:B------:R-:W4:Y:S01]  /*0e40*/  LDCU UR7, c[0x0][0x394] ;  /* 0x00007280ff0777ac */ /* 0x000f220008000800 */
[----:B------:R-:W0:Y:S01]  /*0e50*/  LDCU UR8, c[0x0][0x38c] ;  /* 0x00007180ff0877ac */ /* 0x000e220008000800 */
[----:B------:R-:W-:-:S06]  /*0e60*/  UMOV UR4, URZ ;  /* 0x000000ff00047c82 */ /* 0x000fcc0008000000 */
.L_x_17283:
        /* <DEDUP_REMOVED lines=25> */
[----:B------:R-:W-:-:S02]  /*1000*/  FMUL.FTZ R10, R75, R23 ;  /* 0x000000174b0a7220 */ /* 0x000fc40000410000 */
[----:B------:R-:W-:Y:S01]  /*1010*/  FMUL.RZ R84, R4, 0.15915493667125701904 ;  /* 0x3e22f98304547820 */ /* 0x000fe2000040c000 */
[-C--:B------:R-:W-:Y:S01]  /*1020*/  FMUL.FTZ R4, R80, R5.reuse ;  /* 0x0000000550047220 */ /* 0x080fe20000410000 */
[----:B------:R-:W-:Y:S01]  /*1030*/  FMUL.RZ R86, R10, 0.15915493667125701904 ;  /* 0x3e22f9830a567820 */ /* 0x000fe2000040c000 */
[-C--:B------:R-:W-:Y:S01]  /*1040*/  FMUL.FTZ R10, R75, R5.reuse ;  /* 0x000000054b0a7220 */ /* 0x080fe20000410000 */
[----:B------:R-:W-:Y:S01]  /*1050*/  MUFU.SIN R7, R84 ;  /* 0x0000005400077308 */ /* 0x000fe20000000400 */
[----:B------:R-:W-:-:S07]  /*1060*/  FMUL.FTZ R24, R78, R5 ;  /* 0x000000054e187220 */ /* 0x000fce0000410000 */
[----:B------:R0:W-:Y:S08]  /*1070*/  MUFU.COS R11, R84 ;  /* 0x00000054000b7308 */ /* 0x0001f00000000000 */
[----:B------:R1:W2:Y:S01]  /*1080*/  MUFU.EX2 R6, R4 ;  /* 0x0000000400067308 */ /* 0x0002a20000000800 */
[----:B0-----:R-:W-:Y:S01]  /*1090*/  FMUL.FTZ R84, R74, R5 ;  /* 0x000000054a547220 */ /* 0x001fe20000410000 */
[----:B------:R-:W-:-:S04]  /*10a0*/  FMUL.FTZ R5, R78, R23 ;  /* 0x000000174e057220 */ /* 0x000fc80000410000 */
[----:B------:R-:W-:Y:S01]  /*10b0*/  FMUL.RZ R88, R5, 0.15915493667125701904 ;  /* 0x3e22f98305587820 */ /* 0x000fe2000040c000 */
[----:B------:R-:W-:Y:S01]  /*10c0*/  P2R R5, PR, RZ, 0x8 ;  /* 0x00000008ff057803 */ /* 0x000fe20000000000 */
[----:B------:R-:W-:Y:S01]  /*10d0*/  MUFU.SIN R25, R86 ;  /* 0x0000005600197308 */ /* 0x000fe20000000400 */
[----:B-1----:R-:W-:-:S07]  /*10e0*/  FMUL.FTZ R4, R74, R23 ;  /* 0x000000174a047220 */ /* 0x002fce0000410000 */
[----:B------:R0:W-:Y:S01]  /*10f0*/  MUFU.COS R95, R86 ;  /* 0x00000056005f7308 */ /* 0x0001e20000000000 */
[----:B--2---:R-:W-:Y:S01]  /*1100*/  FMUL.FTZ R5, R6, R7 ;  /* 0x0000000706057220 */ /* 0x004fe20000410000 */
[----:B---3--:R-:W-:-:S04]  /*1110*/  FMUL.FTZ R7, R9, R3 ;  /* 0x0000000309077220 */ /* 0x008fc80000410000 */
[----:B------:R-:W-:Y:S02]  /*1120*/  FFMA.FTZ R7, R8, R2, -R7 ;  /* 0x0000000208077223 */ /* 0x000fe40000010807 */
[----:B------:R-:W-:Y:S01]  /*1130*/  MUFU.EX2 R24, R24 ;  /* 0x0000001800187308 */ /* 0x000fe20000000800 */
[----:B0-----:R-:W-:Y:S01]  /*1140*/  FMUL.RZ R86, R4, 0.15915493667125701904 ;  /* 0x3e22f98304567820 */ /* 0x001fe2000040c000 */
[----:B------:R-:W-:Y:S01]  /*1150*/  IADD3 R4, PT, PT, R77, UR4, RZ ;  /* 0x000000044d047c10 */ /* 0x000fe2000fffe0ff */
[-C--:B------:R-:W-:Y:S01]  /*1160*/  FMUL.FTZ R96, R83, R7.reuse ;  /* 0x0000000753607220 */ /* 0x080fe20000410000 */
[----:B------:R-:W-:-:S04]  /*1170*/  FMUL.FTZ R98, R82, R7 ;  /* 0x0000000752627220 */ /* 0x000fc80000410000 */
[----:B------:R-:W0:Y:S08]  /*1180*/  MUFU.SIN R85, R88 ;  /* 0x0000005800557308 */ /* 0x000e300000000400 */
[----:B------:R1:W2:Y:S08]  /*1190*/  MUFU.EX2 R94, R10 ;  /* 0x0000000a005e7308 */ /* 0x0002b00000000800 */
[----:B------:R-:W-:Y:S01]  /*11a0*/  MUFU.EX2 R84, R84 ;  /* 0x0000005400547308 */ /* 0x000fe20000000800 */
[----:B-1----:R-:W-:Y:S01]  /*11b0*/  SEL R10, R4, R31, !P3 ;  /* 0x0000001f040a7207 */ /* 0x002fe20005800000 */
[----:B------:R-:W-:Y:S01]  /*11c0*/  FMUL.FTZ R4, R6, R11 ;  /* 0x0000000b06047220 */ /* 0x000fe20000410000 */
[----:B------:R-:W-:Y:S01]  /*11d0*/  FMUL.FTZ R6, R8, R3 ;  /* 0x0000000308067220 */ /* 0x000fe20000410000 */
[----:B0-----:R-:W-:Y:S01]  /*11e0*/  FMUL.FTZ R92, R24, R85 ;  /* 0x00000055185c7220 */ /* 0x001fe20000410000 */
[----:B------:R-:W-:-:S02]  /*11f0*/  LEA R10, R10, UR5, 0x3 ;  /* 0x000000050a0a7c11 */ /* 0x000fc4000f8e18ff */
[----:B------:R-:W-:Y:S01]  /*1200*/  FFMA.FTZ R6, R9, R2, R6 ;  /* 0x0000000209067223 */ /* 0x000fe20000010006 */
[----:B------:R-:W0:Y:S01]  /*1210*/  MUFU.COS R91, R86 ;  /* 0x00000056005b7308 */ /* 0x000e220000000000 */
[C---:B--2---:R-:W-:Y:S01]  /*1220*/  FMUL.FTZ R95, R94.reuse, R95 ;  /* 0x0000005f5e5f7220 */ /* 0x044fe20000410000 */
[----:B------:R1:W-:Y:S01]  /*1230*/  STS.64 [R10+0x560], R4 ;  /* 0x000560040a007388 */ /* 0x0003e20000000a00 */
[----:B------:R-:W-:Y:S01]  /*1240*/  FMUL.FTZ R94, R94, R25 ;  /* 0x000000195e5e7220 */ /* 0x000fe20000410000 */
[-C--:B------:R-:W-:Y:S01]  /*1250*/  FMUL.FTZ R97, R83, -R6.reuse ;  /* 0x8000000653617220 */ /* 0x080fe20000410000 */
[----:B------:R-:W-:-:S03]  /*1260*/  FMUL.FTZ R99, R82, -R6 ;  /* 0x8000000652637220 */ /* 0x000fc60000410000 */
[----:B------:R0:W2:Y:S08]  /*1270*/  MUFU.SIN R87, R86 ;  /* 0x0000005600577308 */ /* 0x0000b00000000400 */
[----:B------:R3:W5:Y:S01]  /*1280*/  MUFU.COS R93, R88 ;  /* 0x00000058005d7308 */ /* 0x0007620000000000 */
[----:B0-----:R-:W-:Y:S01]  /*1290*/  FMUL.FTZ R86, R84, R91 ;  /* 0x0000005b54567220 */ /* 0x001fe20000410000 */
[----:B------:R-:W-:Y:S01]  /*12a0*/  FMUL.FTZ R91, R0, R7 ;  /* 0x00000007005b7220 */ /* 0x000fe20000410000 */
[----:B--2---:R-:W-:Y:S01]  /*12b0*/  FMUL.FTZ R85, R84, R87 ;  /* 0x0000005754557220 */ /* 0x004fe20000410000 */
[C---:B---3--:R-:W-:Y:S01]  /*12c0*/  FMUL.FTZ R88, R81.reuse, R7 ;  /* 0x0000000751587220 */ /* 0x048fe20000410000 */
[-C--:B------:R-:W-:Y:S01]  /*12d0*/  FMUL.FTZ R84, R0, -R6.reuse ;  /* 0x8000000600547220 */ /* 0x080fe20000410000 */
[----:B------:R-:W-:Y:S01]  /*12e0*/  FMUL.FTZ R87, R81, -R6 ;  /* 0x8000000651577220 */ /* 0x000fe20000410000 */
[----:B-----5:R-:W-:Y:S01]  /*12f0*/  FMUL.FTZ R93, R24, R93 ;  /* 0x0000005d185d7220 */ /* 0x020fe20000410000 */
        /* <DEDUP_REMOVED lines=10> */
.L_x_17267:
[----:B------:R0:W1:Y:S02]  /*13a0*/  LDS.64 R6, [R89+0x1568] ;  /* 0x0015680059067984 */ /* 0x0000640000000a00 */
.L_x_17268:
[----:B----4-:R-:W-:Y:S05]  /*13b0*/  BSYNC.RECONVERGENT B0 ;  /* 0x0000000000007941 */ /* 0x010fea0003800200 */
.L_x_17266:
        /* <DEDUP_REMOVED lines=18> */
[----:B------:R-:W-:Y:S02]  /*14e0*/  ISETP.GT.U32.AND P2, PT, R90, 0x1b, PT ;  /* 0x0000001b5a00780c */ /* 0x000fe40003f44070 */
[C---:B------:R-:W-:Y:S01]  /*14f0*/  FFMA.FTZ R3, R93.reuse, R10, -R100 ;  /* 0x0000000a5d037223 */ /* 0x040fe20000010864 */
[----:B------:R-:W-:Y:S01]  /*1500*/  FFMA.FTZ R11, R93, R2, R11 ;  /* 0x000000025d0b7223 */ /* 0x000fe2000001000b */
[-C--:B------:R-:W-:Y:S01]  /*1510*/  FMUL.FTZ R2, R4, R94.reuse ;  /* 0x0000005e04027220 */ /* 0x080fe20000410000 */
[----:B------:R-:W-:Y:S01]  /*1520*/  ISETP.GT.U32.AND P3, PT, R90, 0x17, PT ;  /* 0x000000175a00780c */ /* 0x000fe20003f64070 */
[----:B--2---:R-:W-:Y:S01]  /*1530*/  FADD.FTZ R9, R72, R3 ;  /* 0x0000000348097221 */ /* 0x004fe20000010000 */
[----:B------:R-:W-:Y:S01]  /*1540*/  FADD.FTZ R11, RZ, R11 ;  /* 0x0000000bff0b7221 */ /* 0x000fe20000010000 */
[C---:B------:R-:W-:Y:S01]  /*1550*/  FMUL.FTZ R3, R5.reuse, R94 ;  /* 0x0000005e05037220 */ /* 0x040fe20000410000 */
[----:B------:R-:W-:Y:S01]  /*1560*/  FFMA.FTZ R2, R5, R95, R2 ;  /* 0x0000005f05027223 */ /* 0x000fe20000010002 */
[C---:B------:R-:W-:Y:S01]  /*1570*/  FMUL.FTZ R101, R85.reuse, R9 ;  /* 0x0000000955657220 */ /* 0x040fe20000410000 */
[----:B------:R-:W-:Y:S01]  /*1580*/  FMUL.FTZ R10, R85, R11 ;  /* 0x0000000b550a7220 */ /* 0x000fe20000410000 */
[----:B------:R-:W-:Y:S01]  /*1590*/  FFMA.FTZ R3, R4, R95, -R3 ;  /* 0x0000005f04037223 */ /* 0x000fe20000010803 */
[-C--:B------:R-:W-:Y:S01]  /*15a0*/  FMUL.FTZ R8, R92, R2.reuse ;  /* 0x000000025c087220 */ /* 0x080fe20000410000 */
        /* <DEDUP_REMOVED lines=8> */
[----:B------:R-:W-:Y:S01]  /*1630*/  ISETP.NE.OR P4, PT, R44, RZ, P4 ;  /* 0x000000ff2c00720c */ /* 0x000fe20002785670 */
[----:B------:R-:W2:Y:S01]  /*1640*/  SHFL.UP PT, R11, R100, 0x1, RZ ;  /* 0x04200000640b7989 */ /* 0x000ea200000e00ff */
[-C--:B------:R-:W-:Y:S01]  /*1650*/  FMUL.FTZ R103, R85, R10.reuse ;  /* 0x0000000a55677220 */ /* 0x080fe20000410000 */
[----:B------:R-:W-:Y:S01]  /*1660*/  FFMA.FTZ R102, R86, R10, R3 ;  /* 0x0000000a56667223 */ /* 0x000fe20000010003 */
[----:B------:R-:W-:Y:S01]  /*1670*/  ISETP.GT.U32.AND P5, PT, R90, 0xf, PT ;  /* 0x0000000f5a00780c */ /* 0x000fe20003fa4070 */
[----:B------:R-:W5:Y:S01]  /*1680*/  SHFL.UP PT, R9, R101, 0x1, RZ ;  /* 0x0420000065097989 */ /* 0x000f6200000e00ff */
[----:B------:R-:W-:-:S03]  /*1690*/  FFMA.FTZ R103, R86, R8, -R103 ;  /* 0x0000000856677223 */ /* 0x000fc60000010867 */
        /* <DEDUP_REMOVED lines=8> */
[CC--:B0-----:R-:W-:Y:S01]  /*1720*/  FMUL.FTZ R9, R103.reuse, R3.reuse ;  /* 0x0000000367097220 */ /* 0x0c1fe20000410000 */
        /* <DEDUP_REMOVED lines=42> */
[-C--:B---3--:R-:W-:Y:S01]  /*19d0*/  FFMA.FTZ R11, R102, R8.reuse, R11 ;  /* 0x00000008660b7223 */ /* 0x088fe2000001000b */
[----:B------:R-:W-:Y:S01]  /*19e0*/  FFMA.FTZ R10, R103, R8, -R10 ;  /* 0x00000008670a7223 */ /* 0x000fe2000001080a */
[----:B------:R-:W-:Y:S01]  /*19f0*/  FMUL.FTZ R8, R85, R88 ;  /* 0x0000005855087220 */ /* 0x000fe20000410000 */
[-C--:B-----5:R-:W-:Y:S01]  /*1a00*/  @P1 FFMA.FTZ R103, R103, R2.reuse, -R9 ;  /* 0x0000000267671223 */ /* 0x0a0fe20000010809 */
[-C--:B------:R-:W-:Y:S01]  /*1a10*/  FMUL.FTZ R9, R85, R87.reuse ;  /* 0x0000005755097220 */ /* 0x080fe20000410000 */
[----:B------:R-:W-:Y:S01]  /*1a20*/  @P1 FADD.FTZ R100, R100, R11 ;  /* 0x0000000b64641221 */ /* 0x000fe20000010000 */
[----:B------:R-:W-:Y:S01]  /*1a30*/  @P1 FFMA.FTZ R102, R102, R2, R3 ;  /* 0x0000000266661223 */ /* 0x000fe20000010003 */
[----:B------:R-:W-:Y:S01]  /*1a40*/  @P1 FADD.FTZ R101, R101, R10 ;  /* 0x0000000a65651221 */ /* 0x000fe20000010000 */
[C---:B------:R-:W-:Y:S01]  /*1a50*/  FFMA.FTZ R9, R86.reuse, R88, R9 ;  /* 0x0000005856097223 */ /* 0x040fe20000010009 */
[----:B------:R-:W-:Y:S01]  /*1a60*/  FFMA.FTZ R8, R86, R87, -R8 ;  /* 0x0000005756087223 */ /* 0x000fe20000010808 */
[----:B------:R-:W0:Y:S01]  /*1a70*/  SHFL.UP PT, R11, R100, 0x10, RZ ;  /* 0x06000000640b7989 */ /* 0x000e2200000e00ff */
[-C--:B-1----:R-:W-:Y:S01]  /*1a80*/  FMUL.FTZ R3, R85, R7.reuse ;  /* 0x0000000755037220 */ /* 0x082fe20000410000 */
[----:B------:R-:W-:Y:S01]  /*1a90*/  FADD.FTZ R104, R98, R9 ;  /* 0x0000000962687221 */ /* 0x000fe20000010000 */
[----:B------:R-:W-:Y:S01]  /*1aa0*/  FADD.FTZ R105, R99, R8 ;  /* 0x0000000863697221 */ /* 0x000fe20000010000 */
[----:B------:R-:W1:Y:S01]  /*1ab0*/  SHFL.UP PT, R10, R102, 0x10, RZ ;  /* 0x06000000660a7989 */ /* 0x000e6200000e00ff */
[C---:B------:R-:W-:Y:S01]  /*1ac0*/  FMUL.FTZ R2, R86.reuse, R7 ;  /* 0x0000000756027220 */ /* 0x040fe20000410000 */
[----:B------:R-:W-:Y:S01]  /*1ad0*/  FFMA.FTZ R3, R86, R6, -R3 ;  /* 0x0000000656037223 */ /* 0x000fe20000010803 */
[C---:B------:R-:W-:Y:S01]  /*1ae0*/  FMUL.FTZ R108, R92.reuse, R104 ;  /* 0x000000685c6c7220 */ /* 0x040fe20000410000 */
[----:B------:R-:W2:Y:S01]  /*1af0*/  SHFL.UP PT, R9, R101, 0x10, RZ ;  /* 0x0600000065097989 */ /* 0x000ea200000e00ff */
[C---:B------:R-:W-:Y:S01]  /*1b00*/  FMUL.FTZ R109, R92.reuse, R105 ;  /* 0x000000695c6d7220 */ /* 0x040fe20000410000 */
[----:B------:R-:W-:Y:S01]  /*1b10*/  FFMA.FTZ R2, -R85, R6, -R2 ;  /* 0x0000000655027223 */ /* 0x000fe20000010902 */
[C---:B------:R-:W-:Y:S01]  /*1b20*/  FMUL.FTZ R107, R92.reuse, R3 ;  /* 0x000000035c6b7220 */ /* 0x040fe20000410000 */
[----:B------:R-:W3:Y:S01]  /*1b30*/  SHFL.UP PT, R8, R103, 0x10, RZ ;  /* 0x0600000067087989 */ /* 0x000ee200000e00ff */
[C---:B------:R-:W-:Y:S01]  /*1b40*/  FFMA.FTZ R108, R93.reuse, R105, -R108 ;  /* 0x000000695d6c7223 */ /* 0x040fe2000001086c */
[C---:B------:R-:W-:Y:S01]  /*1b50*/  FFMA.FTZ R109, R93.reuse, R104, R109 ;  /* 0x000000685d6d7223 */ /* 0x040fe2000001006d */
[-C--:B------:R-:W-:Y:S01]  /*1b60*/  FMUL.FTZ R106, R92, R2.reuse ;  /* 0x000000025c6a7220 */ /* 0x080fe20000410000 */
[----:B------:R-:W-:Y:S01]  /*1b70*/  FFMA.FTZ R2, R93, R2, -R107 ;  /* 0x000000025d027223 */ /* 0x000fe2000001086b */
[----:B------:R-:W-:Y:S01]  /*1b80*/  FADD.FTZ R108, R97, R108 ;  /* 0x0000006c616c7221 */ /* 0x000fe20000010000 */
[----:B------:R-:W-:Y:S01]  /*1b90*/  FADD.FTZ R109, R96, R109 ;  /* 0x0000006d606d7221 */ /* 0x000fe20000010000 */
[----:B------:R-:W-:Y:S01]  /*1ba0*/  FFMA.FTZ R3, R93, R3, R106 ;  /* 0x000000035d037223 */ /* 0x000fe2000001006a */
[----:B------:R-:W-:Y:S01]  /*1bb0*/  FMUL.FTZ R104, R94, R2 ;  /* 0x000000025e687220 */ /* 0x000fe20000410000 */
[----:B------:R-:W-:Y:S01]  /*1bc0*/  ISETP.GE.AND P1, PT, R28, 0x10, PT ;  /* 0x000000101c00780c */ /* 0x000fe20003f26270 */
[CC--:B------:R-:W-:Y:S01]  /*1bd0*/  FMUL.FTZ R106, R94.reuse, R108.reuse ;  /* 0x0000006c5e6a7220 */ /* 0x0c0fe20000410000 */
[C---:B------:R-:W-:Y:S01]  /*1be0*/  FMUL.FTZ R107, R94.reuse, R109 ;  /* 0x0000006d5e6b7220 */ /* 0x040fe20000410000 */
[-C--:B------:R-:W-:Y:S01]  /*1bf0*/  FMUL.FTZ R105, R94, R3.reuse ;  /* 0x000000035e697220 */ /* 0x080fe20000410000 */
[C---:B------:R-:W-:Y:S01]  /*1c00*/  FFMA.FTZ R3, R95.reuse, R3, R104 ;  /* 0x000000035f037223 */ /* 0x040fe20000010068 */
[C---:B------:R-:W-:Y:S01]  /*1c10*/  FFMA.FTZ R106, R95.reuse, R109, R106 ;  /* 0x0000006d5f6a7223 */ /* 0x040fe2000001006a */
[CC--:B0-----:R-:W-:Y:S01]  /*1c20*/  FMUL.FTZ R104, R102.reuse, R11.reuse ;  /* 0x0000000b66687220 */ /* 0x0c1fe20000410000 */
[----:B------:R-:W-:Y:S01]  /*1c30*/  FFMA.FTZ R109, R95, R108, -R107 ;  /* 0x0000006c5f6d7223 */ /* 0x000fe2000001086b */
[----:B------:R-:W-:Y:S01]  /*1c40*/  FMUL.FTZ R107, R103, R11 ;  /* 0x0000000b676b7220 */ /* 0x000fe20000410000 */
[----:B------:R-:W-:Y:S01]  /*1c50*/  FFMA.FTZ R2, R95, R2, -R105 ;  /* 0x000000025f027223 */ /* 0x000fe20000010869 */
[CC--:B-1----:R-:W-:Y:S01]  /*1c60*/  FMUL.FTZ R105, R103.reuse, R10.reuse ;  /* 0x0000000a67697220 */ /* 0x0c2fe20000410000 */
[-C--:B--2---:R-:W-:Y:S01]  /*1c70*/  FFMA.FTZ R104, R103, R9.reuse, -R104 ;  /* 0x0000000967687223 */ /* 0x084fe20000010868 */
[C---:B------:R-:W-:Y:S01]  /*1c80*/  FMUL.FTZ R11, R102.reuse, R10 ;  /* 0x0000000a660b7220 */ /* 0x040fe20000410000 */
[C---:B------:R-:W-:Y:S01]  /*1c90*/  FFMA.FTZ R107, R102.reuse, R9, R107 ;  /* 0x00000009666b7223 */ /* 0x040fe2000001006b */
[----:B------:R-:W0:Y:S01]  /*1ca0*/  SHFL.DOWN PT, R111, R3, 0x1, 0x1f ;  /* 0x08201f00036f7f89 */ /* 0x000e2200000e0000 */
[-C--:B---3--:R-:W-:Y:S01]  /*1cb0*/  @P1 FFMA.FTZ R102, R102, R8.reuse, R105 ;  /* 0x0000000866661223 */ /* 0x088fe20000010069 */
[----:B------:R-:W-:Y:S01]  /*1cc0*/  @P1 FADD.FTZ R101, R101, R104 ;  /* 0x0000006865651221 */ /* 0x000fe20000010000 */
[----:B------:R-:W-:Y:S01]  /*1cd0*/  @P1 FFMA.FTZ R103, R103, R8, -R11 ;  /* 0x0000000867671223 */ /* 0x000fe2000001080b */
[----:B------:R-:W-:Y:S01]  /*1ce0*/  @P1 FADD.FTZ R100, R100, R107 ;  /* 0x0000006b64641221 */ /* 0x000fe20000010000 */
[----:B------:R-:W-:Y:S01]  /*1cf0*/  HFMA2 R8, -RZ, RZ, 1.875, 0 ;  /* 0x3f800000ff087431 */ /* 0x000fe200000001ff */
[----:B------:R-:W1:Y:S01]  /*1d00*/  SHFL.DOWN PT, R107, R2, 0x1, 0x1f ;  /* 0x08201f00026b7f89 */ /* 0x000e6200000e0000 */
[----:B------:R-:W-:-:S02]  /*1d10*/  ISETP.GT.U32.AND P1, PT, R90, 0x1d, PT ;  /* 0x0000001d5a00780c */ /* 0x000fc40003f24070 */
[----:B------:R-:W-:Y:S02]  /*1d20*/  CS2R R10, SRZ ;  /* 0x00000000000a7805 */ /* 0x000fe4000001ff00 */
[----:B------:R-:W-:Y:S01]  /*1d30*/  MOV R9, RZ ;  /* 0x000000ff00097202 */ /* 0x000fe20000000f00 */
[----:B------:R-:W2:Y:S04]  /*1d40*/  SHFL.UP PT, R103, R103, 0x1, RZ ;  /* 0x0420000067677989 */ /* 0x000ea800000e00ff */
        /* <DEDUP_REMOVED lines=20> */
.L_x_17270:
[----:B------:R-:W-:Y:S05]  /*1e90*/  BSYNC.RECONVERGENT B0 ;  /* 0x0000000000007941 */ /* 0x000fea0003800200 */
.L_x_17269:
        /* <DEDUP_REMOVED lines=17> */
.L_x_17272:
[----:B------:R-:W-:Y:S05]  /*1fb0*/  BSYNC.RECONVERGENT B0 ;  /* 0x0000000000007941 */ /* 0x000fea0003800200 */
.L_x_17271:
        /* <DEDUP_REMOVED lines=16> */
.L_x_17274:
[----:B------:R-:W-:Y:S05]  /*20c0*/  BSYNC.RECONVERGENT B0 ;  /* 0x0000000000007941 */ /* 0x000fea0003800200 */
.L_x_17273:
        /* <DEDUP_REMOVED lines=16> */
.L_x_17276:
[----:B------:R-:W-:Y:S05]  /*21d0*/  BSYNC.RECONVERGENT B0 ;  /* 0x0000000000007941 */ /* 0x000fea0003800200 */
.L_x_17275:
        /* <DEDUP_REMOVED lines=16> */
.L_x_17278:
[----:B------:R-:W-:Y:S05]  /*22e0*/  BSYNC.RECONVERGENT B0 ;  /* 0x0000000000007941 */ /* 0x000fea0003800200 */
.L_x_17277:
        /* <DEDUP_REMOVED lines=10> */
[----:B--23--:R-:W-:Y:S01]  /*2390*/  SHFL.IDX PT, R2, R2, RZ, 0x1f ;  /* 0x00001fff02027589 */ /* 0x00cfe200000e0000 */
[----:B-1----:R-:W-:-:S03]  /*23a0*/  @P1 FMUL.FTZ R106, R111, R108 ;  /* 0x0000006c6f6a1220 */ /* 0x002fc60000410000 */
[----:B------:R-:W-:Y:S01]  /*23b0*/  SHFL.IDX PT, R3, R3, RZ, 0x1f ;  /* 0x00001fff03037589 */ /* 0x000fe200000e0000 */
        /* <DEDUP_REMOVED lines=9> */
[C---:B------:R-:W-:Y:S01]  /*2450*/  FFMA.FTZ R106, R103.reuse, R104, -R106 ;  /* 0x00000068676a7223 */ /* 0x040fe2000001086a */
        /* <DEDUP_REMOVED lines=18> */
[----:B------:R-:W-:Y:S01]  /*2580*/  FADD.FTZ R101, R98, R101 ;  /* 0x0000006562657221 */ /* 0x000fe20000010000 */
[----:B------:R-:W-:Y:S01]  /*2590*/  FADD.FTZ R103, RZ, R6 ;  /* 0x00000006ff677221 */ /* 0x000fe20000010000 */
[----:B------:R-:W-:Y:S01]  /*25a0*/  FADD.FTZ R99, R99, R100 ;  /* 0x0000006463637221 */ /* 0x000fe20000010000 */
        /* <DEDUP_REMOVED lines=10> */
[----:B------:R-:W-:Y:S01]  /*2650*/  FADD.FTZ R97, R71, R4 ;  /* 0x0000000447617221 */ /* 0x000fe20000010000 */
[----:B------:R-:W-:Y:S01]  /*2660*/  FADD.FTZ R96, R96, R5 ;  /* 0x0000000560607221 */ /* 0x000fe20000010000 */
[----:B------:R-:W-:Y:S01]  /*2670*/  FADD.FTZ R100, RZ, R6 ;  /* 0x00000006ff647221 */ /* 0x000fe20000010000 */
        /* <DEDUP_REMOVED lines=9> */
[----:B------:R-:W-:Y:S01]  /*2710*/  FFMA.FTZ R4, R0, R105, RZ ;  /* 0x0000006900047223 */ /* 0x000fe200000100ff */
[----:B------:R-:W-:Y:S01]  /*2720*/  FADD.FTZ R93, R84, R95 ;  /* 0x0000005f545d7221 */ /* 0x000fe20000010000 */
[----:B------:R-:W-:Y:S01]  /*2730*/  FADD.FTZ R95, RZ, R7 ;  /* 0x00000007ff5f7221 */ /* 0x000fe20000010000 */
[----:B------:R-:W-:Y:S01]  /*2740*/  FADD.FTZ R102, R72, R5 ;  /* 0x0000000548667221 */ /* 0x000fe20000010000 */
[----:B------:R-:W-:Y:S01]  /*2750*/  FADD.FTZ R84, -R73, R105 ;  /* 0x0000006949547221 */ /* 0x000fe20000010100 */
[C---:B------:R-:W-:Y:S01]  /*2760*/  FMUL.FTZ R6, R80.reuse, R93 ;  /* 0x0000005d50067220 */ /* 0x040fe20000410000 */
[C---:B------:R-:W-:Y:S01]  /*2770*/  FMUL.FTZ R5, R85.reuse, R95 ;  /* 0x0000005f55057220 */ /* 0x040fe20000410000 */
[----:B------:R-:W-:Y:S01]  /*2780*/  FMUL.FTZ R7, R85, R102 ;  /* 0x0000006655077220 */ /* 0x000fe20000410000 */
[----:B------:R-:W-:Y:S01]  /*2790*/  FMUL.FTZ R111, R75, R98 ;  /* 0x000000624b6f7220 */ /* 0x000fe20000410000 */
[----:B------:R-:W-:Y:S01]  /*27a0*/  FMUL.FTZ R85, R80, R91 ;  /* 0x0000005b50557220 */ /* 0x000fe20000410000 */
[----:B------:R-:W-:Y:S01]  /*27b0*/  FMUL.FTZ R105, R103, R6 ;  /* 0x0000000667697220 */ /* 0x000fe20000410000 */
[----:B------:R-:W-:Y:S01]  /*27c0*/  FFMA.FTZ R109, R83, R97, R4 ;  /* 0x00000061536d7223 */ /* 0x000fe20000010004 */
[----:B------:R-:W-:Y:S01]  /*27d0*/  FADD.FTZ R92, -R71, R97 ;  /* 0x00000061475c7221 */ /* 0x000fe20000010100 */
[----:B------:R-:W-:Y:S01]  /*27e0*/  FMUL.FTZ R97, R75, R96 ;  /* 0x000000604b617220 */ /* 0x000fe20000410000 */
[----:B------:R-:W-:Y:S01]  /*27f0*/  FMUL.FTZ R107, R100, R111 ;  /* 0x0000006f646b7220 */ /* 0x000fe20000410000 */
[----:B------:R-:W-:Y:S01]  /*2800*/  FFMA.FTZ R105, R84, R85, R105 ;  /* 0x0000005554697223 */ /* 0x000fe20000010069 */
[-C--:B------:R-:W-:Y:S01]  /*2810*/  FFMA.FTZ R5, R86, R102.reuse, -R5 ;  /* 0x0000006656057223 */ /* 0x080fe20000010805 */
[----:B------:R-:W-:Y:S01]  /*2820*/  FMUL.FTZ R113, R100, R97 ;  /* 0x0000006164717220 */ /* 0x000fe20000410000 */
[----:B------:R-:W-:Y:S01]  /*2830*/  FFMA.FTZ R104, R86, R95, R7 ;  /* 0x0000005f56687223 */ /* 0x000fe20000010007 */
[----:B------:R-:W-:Y:S01]  /*2840*/  FFMA.FTZ R106, R82, R102, R109 ;  /* 0x00000066526a7223 */ /* 0x000fe2000001006d */
[----:B------:R-:W-:Y:S01]  /*2850*/  FADD.FTZ R86, -R72, R102 ;  /* 0x0000006648567221 */ /* 0x000fe20000010100 */
[----:B------:R-:W-:Y:S01]  /*2860*/  FFMA.FTZ R94, R92, R97, R107 ;  /* 0x000000615c5e7223 */ /* 0x000fe2000001006b */
[----:B------:R-:W-:Y:S01]  /*2870*/  FADD.FTZ R105, RZ, R105 ;  /* 0x00000069ff697221 */ /* 0x000fe20000010000 */
[----:B------:R-:W-:Y:S01]  /*2880*/  FMUL.FTZ R102, R78, R101 ;  /* 0x000000654e667220 */ /* 0x000fe20000410000 */
[----:B------:R-:W-:Y:S01]  /*2890*/  FMUL.FTZ R107, R103, R85 ;  /* 0x00000055676b7220 */ /* 0x000fe20000410000 */
[----:B------:R-:W-:Y:S01]  /*28a0*/  FFMA.FTZ R4, R92, R111, -R113 ;  /* 0x0000006f5c047223 */ /* 0x000fe20000010871 */
[----:B------:R-:W-:Y:S01]  /*28b0*/  FADD.FTZ R111, R70, R5 ;  /* 0x00000005466f7221 */ /* 0x000fe20000010000 */
[----:B------:R-:W-:Y:S01]  /*28c0*/  FADD.FTZ R7, R105, R94 ;  /* 0x0000005e69077221 */ /* 0x000fe20000010000 */
[----:B------:R-:W-:Y:S01]  /*28d0*/  FMUL.FTZ R5, R78, R99 ;  /* 0x000000634e057220 */ /* 0x000fe20000410000 */
[----:B------:R-:W-:Y:S01]  /*28e0*/  FMUL.FTZ R109, R95, R102 ;  /* 0x000000665f6d7220 */ /* 0x000fe20000410000 */
[----:B------:R-:W-:Y:S01]  /*28f0*/  FADD.FTZ R94, RZ, R104 ;  /* 0x00000068ff5e7221 */ /* 0x000fe20000010000 */
[----:B------:R-:W-:Y:S01]  /*2900*/  FMUL.FTZ R105, R74, R88 ;  /* 0x000000584a697220 */ /* 0x000fe20000410000 */
[----:B------:R-:W-:Y:S01]  /*2910*/  FFMA.FTZ R107, R84, R6, -R107 ;  /* 0x00000006546b7223 */ /* 0x000fe2000001086b */
[----:B------:R-:W-:Y:S01]  /*2920*/  FFMA.FTZ R106, R81, R111, R106 ;  /* 0x0000006f516a7223 */ /* 0x000fe2000001006a */
[----:B------:R-:W-:Y:S01]  /*2930*/  FADD.FTZ R104, -R70, R111 ;  /* 0x0000006f46687221 */ /* 0x000fe20000010100 */
[----:B------:R-:W-:Y:S01]  /*2940*/  FFMA.FTZ R111, R86, R5, -R109 ;  /* 0x00000005566f7223 */ /* 0x000fe2000001086d */
[----:B------:R-:W-:Y:S01]  /*2950*/  FMUL.FTZ R113, R74, R87 ;  /* 0x000000574a717220 */ /* 0x000fe20000410000 */
[----:B------:R-:W-:Y:S01]  /*2960*/  FMUL.FTZ R115, R94, R105 ;  /* 0x000000695e737220 */ /* 0x000fe20000410000 */
[----:B------:R-:W-:Y:S01]  /*2970*/  FMUL.FTZ R109, R95, R5 ;  /* 0x000000055f6d7220 */ /* 0x000fe20000410000 */
[----:B------:R-:W-:Y:S01]  /*2980*/  FFMA.FTZ R6, R0, -R103, RZ ;  /* 0x8000006700067223 */ /* 0x000fe200000100ff */
[----:B------:R-:W-:Y:S01]  /*2990*/  FADD.FTZ R107, RZ, R107 ;  /* 0x0000006bff6b7221 */ /* 0x000fe20000010000 */
[-C--:B------:R-:W-:Y:S01]  /*29a0*/  FFMA.FTZ R110, R104, R113.reuse, -R115 ;  /* 0x00000071686e7223 */ /* 0x080fe20000010873 */
[----:B------:R-:W-:Y:S01]  /*29b0*/  FFMA.FTZ R108, R86, R102, R109 ;  /* 0x00000066566c7223 */ /* 0x000fe2000001006d */
[----:B------:R-:W-:Y:S01]  /*29c0*/  FFMA.FTZ R5, R83, -R100, R6 ;  /* 0x8000006453057223 */ /* 0x000fe20000010006 */
[----:B------:R-:W-:Y:S01]  /*29d0*/  FMUL.FTZ R113, R94, R113 ;  /* 0x000000715e717220 */ /* 0x000fe20000410000 */
[----:B------:R-:W-:Y:S01]  /*29e0*/  FADD.FTZ R4, R107, R4 ;  /* 0x000000046b047221 */ /* 0x000fe20000010000 */
[----:B------:R-:W-:Y:S01]  /*29f0*/  FADD.FTZ R7, R7, R108 ;  /* 0x0000006c07077221 */ /* 0x000fe20000010000 */
[----:B------:R-:W-:Y:S01]  /*2a00*/  FFMA.FTZ R6, R82, -R95, R5 ;  /* 0x8000005f52067223 */ /* 0x000fe20000010005 */
[----:B------:R-:W-:Y:S01]  /*2a10*/  FFMA.FTZ R108, R104, R105, R113 ;  /* 0x00000069686c7223 */ /* 0x000fe20000010071 */
[----:B------:R-:W-:Y:S01]  /*2a20*/  FADD.FTZ R111, R4, R111 ;  /* 0x0000006f046f7221 */ /* 0x000fe20000010000 */
[----:B------:R-:W-:Y:S01]  /*2a30*/  ISETP.GT.AND P2, PT, R28, 0x17, PT ;  /* 0x000000171c00780c */ /* 0x000fe20003f44270 */
[----:B------:R-:W-:Y:S01]  /*2a40*/  FFMA.FTZ R107, R81, -R94, R6 ;  /* 0x8000005e516b7223 */ /* 0x000fe20000010006 */
[----:B------:R-:W-:Y:S01]  /*2a50*/  FADD.FTZ R4, R7, R108 ;  /* 0x0000006c07047221 */ /* 0x000fe20000010000 */
[----:B------:R-:W-:Y:S01]  /*2a60*/  FADD.FTZ R110, R111, R110 ;  /* 0x0000006e6f6e7221 */ /* 0x000fe20000010000 */
[----:B------:R-:W-:Y:S01]  /*2a70*/  MOV R6, R106 ;  /* 0x0000006a00067202 */ /* 0x000fe20000000f00 */
[----:B------:R-:W0:Y:S01]  /*2a80*/  SHFL.DOWN PT, R111, R106, 0x1, 0x1f ;  /* 0x08201f006a6f7f89 */ /* 0x000e2200000e0000 */
[----:B------:R-:W-:Y:S01]  /*2a90*/  MOV R7, R107 ;  /* 0x0000006b00077202 */ /* 0x000fe20000000f00 */
[----:B------:R-:W-:Y:S01]  /*2aa0*/  FADD.FTZ R68, R105, R68 ;  /* 0x0000004469447221 */ /* 0x000fe20000010000 */
[----:B------:R-:W-:Y:S01]  /*2ab0*/  MOV R5, R110 ;  /* 0x0000006e00057202 */ /* 0x000fe20000000f00 */
[----:B------:R-:W1:Y:S01]  /*2ac0*/  SHFL.DOWN PT, R112, R107, 0x1, 0x1f ;  /* 0x08201f006b707f89 */ /* 0x000e6200000e0000 */
[----:B------:R-:W-:-:S03]  /*2ad0*/  FADD.FTZ R67, R102, R67 ;  /* 0x0000004366437221 */ /* 0x000fc60000010000 */
[----:B------:R-:W2:Y:S04]  /*2ae0*/  SHFL.DOWN PT, R109, R4, 0x1, 0x1f ;  /* 0x08201f00046d7f89 */ /* 0x000ea800000e0000 */
[----:B------:R-:W3:Y:S01]  /*2af0*/  SHFL.DOWN PT, R108, R110, 0x1, 0x1f ;  /* 0x08201f006e6c7f89 */ /* 0x000ee200000e0000 */
[----:B0-----:R-:W-:Y:S01]  /*2b00*/  @!P1 FADD.FTZ R6, R6, R111 ;  /* 0x0000006f06069221 */ /* 0x001fe20000010000 */
[----:B-1----:R-:W-:Y:S01]  /*2b10*/  @!P1 FADD.FTZ R7, R7, R112 ;  /* 0x0000007007079221 */ /* 0x002fe20000010000 */
[----:B--2---:R-:W-:-:S03]  /*2b20*/  @!P1 FADD.FTZ R4, R109, R4 ;  /* 0x000000046d049221 */ /* 0x004fc60000010000 */
[----:B------:R-:W0:Y:S01]  /*2b30*/  SHFL.DOWN PT, R109, R6, 0x2, 0x1f ;  /* 0x08401f00066d7f89 */ /* 0x000e2200000e0000 */
[----:B---3--:R-:W-:Y:S01]  /*2b40*/  @!P1 FADD.FTZ R5, R5, R108 ;  /* 0x0000006c05059221 */ /* 0x008fe20000010000 */
[----:B------:R-:W-:Y:S02]  /*2b50*/  ISETP.GT.AND P1, PT, R28, 0x1d, PT ;  /* 0x0000001d1c00780c */ /* 0x000fe40003f24270 */
[----:B------:R-:W1:Y:S04]  /*2b60*/  SHFL.DOWN PT, R108, R7, 0x2, 0x1f ;  /* 0x08401f00076c7f89 */ /* 0x000e6800000e0000 */
[----:B------:R-:W2:Y:S04]  /*2b70*/  SHFL.DOWN PT, R107, R4, 0x2, 0x1f ;  /* 0x08401f00046b7f89 */ /* 0x000ea800000e0000 */
[----:B------:R-:W3:Y:S03]  /*2b80*/  SHFL.DOWN PT, R106, R5, 0x2, 0x1f ;  /* 0x08401f00056a7f89 */ /* 0x000ee600000e0000 */
[----:B0-----:R-:W-:Y:S01]  /*2b90*/  @!P1 FADD.FTZ R6, R6, R109 ;  /* 0x0000006d06069221 */ /* 0x001fe20000010000 */
[----:B-1----:R-:W-:-:S04]  /*2ba0*/  @!P1 FADD.FTZ R7, R7, R108 ;  /* 0x0000006c07079221 */ /* 0x002fc80000010000 */
[----:B------:R-:W0:Y:S01]  /*2bb0*/  SHFL.DOWN PT, R111, R6, 0x4, 0x1f ;  /* 0x08801f00066f7f89 */ /* 0x000e2200000e0000 */
[----:B--2---:R-:W-:-:S03]  /*2bc0*/  @!P1 FADD.FTZ R4, R4, R107 ;  /* 0x0000006b04049221 */ /* 0x004fc60000010000 */
[----:B------:R-:W1:Y:S01]  /*2bd0*/  SHFL.DOWN PT, R110, R7, 0x4, 0x1f ;  /* 0x08801f00076e7f89 */ /* 0x000e6200000e0000 */
[----:B------:R-:W-:Y:S01]  /*2be0*/  FMUL.FTZ R107, R2, R9 ;  /* 0x00000009026b7220 */ /* 0x000fe20000410000 */
[----:B---3--:R-:W-:Y:S02]  /*2bf0*/  @!P1 FADD.FTZ R5, R5, R106 ;  /* 0x0000006a05059221 */ /* 0x008fe40000010000 */
[----:B------:R-:W2:Y:S01]  /*2c00*/  SHFL.DOWN PT, R109, R4, 0x4, 0x1f ;  /* 0x08801f00046d7f89 */ /* 0x000ea200000e0000 */
[----:B------:R-:W-:Y:S01]  /*2c10*/  ISETP.GT.AND P1, PT, R28, 0x1b, PT ;  /* 0x0000001b1c00780c */ /* 0x000fe20003f24270 */
[C---:B------:R-:W-:Y:S02]  /*2c20*/  FMUL.FTZ R106, R2.reuse, R11 ;  /* 0x0000000b026a7220 */ /* 0x040fe40000410000 */
[----:B------:R-:W3:Y:S02]  /*2c30*/  SHFL.DOWN PT, R108, R5, 0x4, 0x1f ;  /* 0x08801f00056c7f89 */ /* 0x000ee400000e0000 */
[CC--:B------:R-:W-:Y:S01]  /*2c40*/  FFMA.FTZ R106, R3.reuse, R10.reuse, -R106 ;  /* 0x0000000a036a7223 */ /* 0x0c0fe2000001086a */
[C---:B------:R-:W-:Y:S01]  /*2c50*/  FMUL.FTZ R10, R2.reuse, R10 ;  /* 0x0000000a020a7220 */ /* 0x040fe20000410000 */
[-C--:B------:R-:W-:Y:S01]  /*2c60*/  FMUL.FTZ R2, R2, R8.reuse ;  /* 0x0000000802027220 */ /* 0x080fe20000410000 */
[----:B------:R-:W-:-:S02]  /*2c70*/  FFMA.FTZ R8, R3, R8, -R107 ;  /* 0x0000000803087223 */ /* 0x000fc4000001086b */
[C---:B------:R-:W-:Y:S01]  /*2c80*/  FFMA.FTZ R11, R3.reuse, R11, R10 ;  /* 0x0000000b030b7223 */ /* 0x040fe2000001000a */
[----:B------:R-:W-:Y:S01]  /*2c90*/  FFMA.FTZ R9, R3, R9, R2 ;  /* 0x0000000903097223 */ /* 0x000fe20000010002 */
[CC--:B------:R-:W-:Y:S01]  /*2ca0*/  FMUL.FTZ R3, R23.reuse, R87.reuse ;  /* 0x0000005717037220 */ /* 0x0c0fe20000410000 */
[-C--:B------:R-:W-:Y:S01]  /*2cb0*/  FMUL.FTZ R2, R23, R88.reuse ;  /* 0x0000005817027220 */ /* 0x080fe20000410000 */
[----:B------:R-:W-:Y:S01]  /*2cc0*/  FADD.FTZ R10, R25, R106 ;  /* 0x0000006a190a7221 */ /* 0x000fe20000010000 */
[----:B0-----:R-:W-:Y:S01]  /*2cd0*/  @!P1 FADD.FTZ R6, R6, R111 ;  /* 0x0000006f06069221 */ /* 0x001fe20000010000 */
[C---:B------:R-:W-:Y:S01]  /*2ce0*/  FFMA.FTZ R3, R22.reuse, R88, R3 ;  /* 0x0000005816037223 */ /* 0x040fe20000010003 */
[----:B------:R-:W-:Y:S01]  /*2cf0*/  FFMA.FTZ R87, R22, R87, -R2 ;  /* 0x0000005716577223 */ /* 0x000fe20000010802 */
[----:B------:R-:W-:Y:S01]  /*2d00*/  FADD.FTZ R11, R24, R11 ;  /* 0x0000000b180b7221 */ /* 0x000fe20000010000 */
[----:B-1----:R-:W-:Y:S01]  /*2d10*/  @!P1 FADD.FTZ R7, R7, R110 ;  /* 0x0000006e07079221 */ /* 0x002fe20000010000 */
[----:B------:R-:W-:Y:S01]  /*2d20*/  FMUL.FTZ R25, R104, R3 ;  /* 0x0000000368197220 */ /* 0x000fe20000410000 */
[C---:B------:R-:W-:Y:S01]  /*2d30*/  FMUL.FTZ R3, R23.reuse, R101 ;  /* 0x0000006517037220 */ /* 0x040fe20000410000 */
[-C--:B------:R-:W-:Y:S01]  /*2d40*/  FMUL.FTZ R2, R23, R99.reuse ;  /* 0x0000006317027220 */ /* 0x080fe20000410000 */
[----:B--2---:R-:W-:Y:S01]  /*2d50*/  @!P1 FADD.FTZ R4, R4, R109 ;  /* 0x0000006d04049221 */ /* 0x004fe20000010000 */
[----:B------:R-:W0:Y:S01]  /*2d60*/  SHFL.DOWN PT, R110, R7, 0x8, 0x1f ;  /* 0x09001f00076e7f89 */ /* 0x000e2200000e0000 */
[C---:B------:R-:W-:Y:S01]  /*2d70*/  FFMA.FTZ R24, R22.reuse, R99, -R3 ;  /* 0x0000006316187223 */ /* 0x040fe20000010803 */
[----:B------:R-:W-:Y:S01]  /*2d80*/  FFMA.FTZ R3, R22, R101, R2 ;  /* 0x0000006516037223 */ /* 0x000fe20000010002 */
[----:B---3--:R-:W-:Y:S01]  /*2d90*/  @!P1 FADD.FTZ R5, R5, R108 ;  /* 0x0000006c05059221 */ /* 0x008fe20000010000 */
[----:B------:R-:W1:Y:S01]  /*2da0*/  SHFL.DOWN PT, R109, R6, 0x8, 0x1f ;  /* 0x09001f00066d7f89 */ /* 0x000e6200000e0000 */
[----:B------:R-:W-:Y:S01]  /*2db0*/  ISETP.NE.AND P1, PT, R44, RZ, PT ;  /* 0x000000ff2c00720c */ /* 0x000fe20003f25270 */
[----:B------:R-:W-:Y:S01]  /*2dc0*/  FFMA.FTZ R94, R94, R87, R25 ;  /* 0x000000575e5e7223 */ /* 0x000fe20000010019 */
[----:B------:R-:W-:Y:S01]  /*2dd0*/  FMUL.FTZ R86, R86, R3 ;  /* 0x0000000356567220 */ /* 0x000fe20000410000 */
[----:B------:R-:W2:Y:S01]  /*2de0*/  SHFL.DOWN PT, R107, R4, 0x8, 0x1f ;  /* 0x09001f00046b7f89 */ /* 0x000ea200000e0000 */
[----:B------:R-:W-:Y:S01]  /*2df0*/  FMUL.FTZ R3, R23, R98 ;  /* 0x0000006217037220 */ /* 0x000fe20000410000 */
[----:B------:R-:W-:-:S02]  /*2e00*/  FFMA.FTZ R25, R65, R88, R94 ;  /* 0x0000005841197223 */ /* 0x000fc4000001005e */
[----:B------:R-:W3:Y:S06]  /*2e10*/  SHFL.DOWN PT, R108, R5, 0x8, 0x1f ;  /* 0x09001f00056c7f89 */ /* 0x000eec00000e0000 */
[----:B------:R4:W-:Y:S01]  /*2e20*/  @!P1 STS.128 [UR6+0x1660], R8 ;  /* 0x00166008ff009988 */ /* 0x0009e20008000c06 */
[----:B0-----:R-:W-:Y:S01]  /*2e30*/  @!P2 FADD.FTZ R7, R7, R110 ;  /* 0x0000006e0707a221 */ /* 0x001fe20000010000 */
[----:B-1----:R-:W-:-:S04]  /*2e40*/  @!P2 FADD.FTZ R6, R6, R109 ;  /* 0x0000006d0606a221 */ /* 0x002fc80000010000 */
[----:B------:R4:W0:Y:S01]  /*2e50*/  SHFL.DOWN PT, R8, R7, 0x10, 0x1f ;  /* 0x0a001f0007087f89 */ /* 0x00082200000e0000 */
[----:B--2---:R-:W-:-:S03]  /*2e60*/  @!P2 FADD.FTZ R4, R4, R107 ;  /* 0x0000006b0404a221 */ /* 0x004fc60000010000 */
[----:B------:R4:W1:Y:S01]  /*2e70*/  SHFL.DOWN PT, R11, R6, 0x10, 0x1f ;  /* 0x0a001f00060b7f89 */ /* 0x00086200000e0000 */
[----:B---3--:R-:W-:-:S03]  /*2e80*/  @!P2 FADD.FTZ R5, R5, R108 ;  /* 0x0000006c0505a221 */ /* 0x008fc60000010000 */
[----:B------:R4:W2:Y:S04]  /*2e90*/  SHFL.DOWN PT, R9, R4, 0x10, 0x1f ;  /* 0x0a001f0004097f89 */ /* 0x0008a800000e0000 */
[----:B------:R4:W3:Y:S01]  /*2ea0*/  SHFL.DOWN PT, R2, R5, 0x10, 0x1f ;  /* 0x0a001f0005027f89 */ /* 0x0008e200000e0000 */
[----:B------:R-:W-:Y:S05]  /*2eb0*/  @P3 BRA `(.L_x_17280) ;  /* 0x0000000000183947 */ /* 0x000fea0003800000 */
[----:B------:R-:W-:Y:S01]  /*2ec0*/  ISETP.NE.AND P2, PT, R28, RZ, PT ;  /* 0x000000ff1c00720c */ /* 0x000fe20003f45270 */
[----:B--2-4-:R-:W-:Y:S01]  /*2ed0*/  FADD.FTZ R4, R4, R9 ;  /* 0x0000000904047221 */ /* 0x014fe20000010000 */
[----:B---3--:R-:W-:Y:S01]  /*2ee0*/  FADD.FTZ R5, R5, R2 ;  /* 0x0000000205057221 */ /* 0x008fe20000010000 */
[----:B-1----:R-:W-:Y:S01]  /*2ef0*/  FADD.FTZ R6, R6, R11 ;  /* 0x0000000b06067221 */ /* 0x002fe20000010000 */
[----:B0-----:R-:W-:-:S09]  /*2f00*/  FADD.FTZ R7, R7, R8 ;  /* 0x0000000807077221 */ /* 0x001fd20000010000 */
[----:B------:R0:W-:Y:S02]  /*2f10*/  @!P2 STS.128 [UR5+0x120], R4 ;  /* 0x00012004ff00a988 */ /* 0x0001e40008000c05 */
.L_x_17280:
[----:B------:R-:W-:Y:S05]  /*2f20*/  BSYNC.RECONVERGENT B0 ;  /* 0x0000000000007941 */ /* 0x000fea0003800200 */
.L_x_17279:
[C---:B---3--:R-:W-:Y:S01]  /*2f30*/  FMUL.FTZ R2, R23.reuse, R93 ;  /* 0x0000005d17027220 */ /* 0x048fe20000410000 */
[CC--:B--2-4-:R-:W-:Y:S01]  /*2f40*/  FFMA.FTZ R9, R22.reuse, R96.reuse, R3 ;  /* 0x0000006016097223 */ /* 0x0d4fe20000010003 */
[C---:B-1----:R-:W-:Y:S01]  /*2f50*/  FMUL.FTZ R11, R23.reuse, R96 ;  /* 0x00000060170b7220 */ /* 0x042fe20000410000 */
[-C--:B0-----:R-:W-:Y:S01]  /*2f60*/  FMUL.FTZ R8, R23, R91.reuse ;  /* 0x0000005b17087220 */ /* 0x081fe20000410000 */
        /* <DEDUP_REMOVED lines=30> */
.L_x_17282:
[----:B------:R-:W-:Y:S05]  /*3150*/  BSYNC.RECONVERGENT B0 ;  /* 0x0000000000007941 */ /* 0x000fea0003800200 */
.L_x_17281:
[----:B------:R-:W-:-:S04]  /*3160*/  UIADD3 UR4, UPT, UPT, UR4, 0x1, URZ ;  /* 0x0000000104047890 */ /* 0x000fc8000fffe0ff */
[----:B------:R-:W-:-:S09]  /*3170*/  UISETP.GE.AND UP0, UPT, UR4, UR8, UPT ;  /* 0x000000080400728c */ /* 0x000fd2000bf06270 */
[----:B------:R-:W-:Y:S05]  /*3180*/  BRA.U !UP0, `(.L_x_17283) ;  /* 0xffffffdd08387547 */ /* 0x000fea000b83ffff */
.L_x_17265:
[----:B------:R-:W-:Y:S01]  /*3190*/  BAR.SYNC.DEFER_BLOCKING 0x0 ;  /* 0x0000000000007b1d */ /* 0x000fe20000010000 */
[----:B------:R-:W-:Y:S01]  /*31a0*/  ISETP.NE.AND P5, PT, R44, RZ, PT ;  /* 0x000000ff2c00720c */ /* 0x000fe20003fa5270 */
[----:B------:R-:W-:Y:S01]  /*31b0*/  FADD.FTZ R45, R64, R45 ;  /* 0x0000002d402d7221 */ /* 0x000fe20000010000 */
[----:B------:R-:W-:Y:S02]  /*31c0*/  F2FP.BF16.F32.PACK_AB R66, R69, R66 ;  /* 0x000000424542723e */ /* 0x000fe400000010ff */
[----:B------:R-:W-:-:S03]  /*31d0*/  F2FP.BF16.F32.PACK_AB R67, R68, R67 ;  /* 0x000000434443723e */ /* 0x000fc600000010ff */
[----:B------:R-:W1:Y:S01]  /*31e0*/  LDC.64 R20, c[0x0][0x4f8] ;  /* 0x00013e00ff147b82 */ /* 0x000e620000000a00 */
[----:B------:R-:W2:Y:S01]  /*31f0*/  LDCU.64 UR6, c[0x0][0x500] ;  /* 0x0000a000ff0677ac */ /* 0x000ea20008000a00 */
[----:B------:R-:W-:Y:S02]  /*3200*/  SHF.R.S32.HI R13, RZ, 0x1f, R12 ;  /* 0x0000001fff0d7819 */ /* 0x000fe4000001140c */
[----:B------:R-:W-:Y:S01]  /*3210*/  F2FP.BF16.F32.PACK_AB R22, R62, R64 ;  /* 0x000000403e16723e */ /* 0x000fe200000010ff */
[----:B------:R-:W3:Y:S01]  /*3220*/  LDCU.64 UR8, c[0x0][0x550] ;  /* 0x0000aa00ff0877ac */ /* 0x000ee20008000a00 */
[----:B------:R-:W-:Y:S01]  /*3230*/  F2FP.BF16.F32.PACK_AB R23, R54, R63 ;  /* 0x0000003f3617723e */ /* 0x000fe200000010ff */
[----:B------:R-:W-:Y:S01]  /*3240*/  FADD.FTZ R62, R45, R62 ;  /* 0x0000003e2d3e7221 */ /* 0x000fe20000010000 */
[----:B------:R-:W4:Y:S03]  /*3250*/  LDC.64 R24, c[0x0][0x518] ;  /* 0x00014600ff187b82 */ /* 0x000f260000000a00 */
[----:B------:R-:W-:-:S04]  /*3260*/  FADD.FTZ R45, R62, R63 ;  /* 0x0000003f3e2d7221 */ /* 0x000fc80000010000 */
[----:B------:R-:W-:Y:S01]  /*3270*/  FADD.FTZ R45, R45, R54 ;  /* 0x000000362d2d7221 */ /* 0x000fe20000010000 */
[----:B------:R-:W-:Y:S01]  /*3280*/  STS.64 [R26], R66 ;  /* 0x000000421a007388 */ /* 0x000fe20000000a00 */
[----:B------:R-:W-:-:S03]  /*3290*/  NOP ;  /* 0x0000000000007918 */ /* 0x000fc60000000000 */
[----:B0-----:R-:W-:Y:S01]  /*32a0*/  LDS.U16 R5, [R27] ;  /* 0x000000001b057984 */ /* 0x001fe20000000400 */
[----:B-1----:R-:W-:-:S03]  /*32b0*/  IMAD.WIDE.U32 R2, R20, UR18, R12 ;  /* 0x0000001214027c25 */ /* 0x002fc6000f8e000c */
[----:B------:R-:W-:Y:S01]  /*32c0*/  LDS.U16 R7, [R27+0x40] ;  /* 0x000040001b077984 */ /* 0x000fe20000000400 */
[----:B------:R-:W-:Y:S02]  /*32d0*/  IMAD R3, R21, UR18, R3 ;  /* 0x0000001215037c24 */ /* 0x000fe4000f8e0203 */
[----:B----4-:R-:W-:Y:S01]  /*32e0*/  IMAD.WIDE.U32 R12, R24, UR18, R12 ;  /* 0x00000012180c7c25 */ /* 0x010fe2000f8e000c */
[----:B------:R-:W-:Y:S03]  /*32f0*/  LDS.U16 R9, [R27+0x80] ;  /* 0x000080001b097984 */ /* 0x000fe60000000400 */
[C---:B--2---:R-:W-:Y:S01]  /*3300*/  IMAD.WIDE.U32 R2, R55.reuse, UR6, R2 ;  /* 0x0000000637027c25 */ /* 0x044fe2000f8e0002 */
[----:B------:R-:W-:Y:S03]  /*3310*/  LDS.U16 R11, [R27+0xc0] ;  /* 0x0000c0001b0b7984 */ /* 0x000fe60000000400 */
[----:B------:R-:W-:Y:S01]  /*3320*/  IMAD R0, R55, UR7, R3 ;  /* 0x0000000737007c24 */ /* 0x000fe2000f8e0203 */
[----:B------:R-:W-:Y:S01]  /*3330*/  @!P5 STS [UR5+0x100], R29 ;  /* 0x0001001dff00d988 */ /* 0x000fe20008000805 */
[----:B------:R-:W-:Y:S01]  /*3340*/  BAR.SYNC.DEFER_BLOCKING 0x0 ;  /* 0x0000000000007b1d */ /* 0x000fe20000010000 */
[----:B------:R-:W-:Y:S01]  /*3350*/  IADD3 R3, P2, PT, R38, R2, RZ ;  /* 0x0000000226037210 */ /* 0x000fe20007f5e0ff */
[----:B------:R-:W-:-:S03]  /*3360*/  IMAD R13, R25, UR18, R13 ;  /* 0x00000012190d7c24 */ /* 0x000fc6000f8e020d */
[----:B------:R-:W-:Y:S01]  /*3370*/  IADD3.X R0, PT, PT, RZ, R0, RZ, P2, !PT ;  /* 0x00000000ff007210 */ /* 0x000fe200017fe4ff */
[----:B------:R-:W0:Y:S01]  /*3380*/  LDCU.64 UR6, c[0x0][0x560] ;  /* 0x0000ac00ff0677ac */ /* 0x000e220008000a00 */
[----:B---3--:R-:W-:-:S04]  /*3390*/  LEA R2, P4, R3, UR8, 0x1 ;  /* 0x0000000803027c11 */ /* 0x008fc8000f8808ff */
[----:B------:R-:W-:Y:S01]  /*33a0*/  LEA.HI.X R3, R3, UR9, R0, 0x1, P4 ;  /* 0x0000000903037c11 */ /* 0x000fe2000a0f0c00 */
[----:B------:R-:W1:Y:S02]  /*33b0*/  LDS R19, [UR5+0x100] ;  /* 0x00010005ff137984 */ /* 0x000e640008000800 */
[-C--:B-1----:R-:W-:Y:S02]  /*33c0*/  ISETP.GE.AND P0, PT, R38, R19.reuse, PT ;  /* 0x000000132600720c */ /* 0x082fe40003f06270 */
[-C--:B------:R-:W-:Y:S02]  /*33d0*/  ISETP.GE.AND P1, PT, R36, R19.reuse, PT ;  /* 0x000000132400720c */ /* 0x080fe40003f26270 */
[-C--:B------:R-:W-:Y:S02]  /*33e0*/  ISETP.GE.AND P2, PT, R34, R19.reuse, PT ;  /* 0x000000132200720c */ /* 0x080fe40003f46270 */
[----:B------:R-:W-:-:S07]  /*33f0*/  ISETP.GE.AND P3, PT, R32, R19, PT ;  /* 0x000000132000720c */ /* 0x000fce0003f66270 */
[----:B------:R-:W-:Y:S04]  /*3400*/  @!P0 STG.E.U16 desc[UR16][R2.64], R5 ;  /* 0x0000000502008986 */ /* 0x000fe8000c101510 */
[----:B------:R-:W-:Y:S04]  /*3410*/  @!P1 STG.E.U16 desc[UR16][R2.64+0x40], R7 ;  /* 0x0000400702009986 */ /* 0x000fe8000c101510 */
[----:B------:R-:W-:Y:S04]  /*3420*/  @!P2 STG.E.U16 desc[UR16][R2.64+0x80], R9 ;  /* 0x000080090200a986 */ /* 0x000fe8000c101510 */
[----:B------:R1:W-:Y:S01]  /*3430*/  @!P3 STG.E.U16 desc[UR16][R2.64+0xc0], R11 ;  /* 0x0000c00b0200b986 */ /* 0x0003e2000c101510 */
[----:B------:R-:W-:Y:S06]  /*3440*/  BAR.SYNC.DEFER_BLOCKING 0x0 ;  /* 0x0000000000007b1d */ /* 0x000fec0000010000 */
[----:B------:R-:W-:Y:S01]  /*3450*/  STS.64 [R26], R22 ;  /* 0x000000161a007388 */ /* 0x000fe20000000a00 */
[----:B------:R-:W-:-:S03]  /*3460*/  NOP ;  /* 0x0000000000007918 */ /* 0x000fc60000000000 */
[----:B------:R-:W-:Y:S04]  /*3470*/  LDS.U16 R19, [R27] ;  /* 0x000000001b137984 */ /* 0x000fe80000000400 */
[----:B------:R-:W-:Y:S04]  /*3480*/  LDS.U16 R5, [R27+0x40] ;  /* 0x000040001b057984 */ /* 0x000fe80000000400 */
[----:B------:R-:W-:Y:S04]  /*3490*/  LDS.U16 R7, [R27+0x80] ;  /* 0x000080001b077984 */ /* 0x000fe80000000400 */
[----:B------:R-:W-:Y:S04]  /*34a0*/  LDS.U16 R21, [R27+0xc0] ;  /* 0x0000c0001b157984 */ /* 0x000fe80000000400 */
[----:B------:R-:W-:Y:S01]  /*34b0*/  @!P5 STS [UR5+0x100], R29 ;  /* 0x0001001dff00d988 */ /* 0x000fe20008000805 */
[----:B------:R-:W-:Y:S06]  /*34c0*/  BAR.SYNC.DEFER_BLOCKING 0x0 ;  /* 0x0000000000007b1d */ /* 0x000fec0000010000 */
[----:B------:R-:W2:Y:S01]  /*34d0*/  LDS R9, [UR5+0x100] ;  /* 0x00010005ff097984 */ /* 0x000ea20008000800 */
[----:B------:R-:W1:Y:S02]  /*34e0*/  LDCU.64 UR4, c[0x0][0x520] ;  /* 0x0000a400ff0477ac */ /* 0x000e640008000a00 */
[----:B-1----:R-:W-:-:S04]  /*34f0*/  IMAD.WIDE.U32 R2, R55, UR4, R12 ;  /* 0x0000000437027c25 */ /* 0x002fc8000f8e000c */
[----:B------:R-:W-:Y:S01]  /*3500*/  IMAD R0, R55, UR5, R3 ;  /* 0x0000000537007c24 */ /* 0x000fe2000f8e0203 */
[----:B------:R-:W-:-:S04]  /*3510*/  IADD3 R3, P4, PT, R38, R2, RZ ;  /* 0x0000000226037210 */ /* 0x000fc80007f9e0ff */
[----:B------:R-:W-:Y:S02]  /*3520*/  IADD3.X R0, PT, PT, RZ, R0, RZ, P4, !PT ;  /* 0x00000000ff007210 */ /* 0x000fe400027fe4ff */
[----:B0-----:R-:W-:-:S04]  /*3530*/  LEA R2, P4, R3, UR6, 0x1 ;  /* 0x0000000603027c11 */ /* 0x001fc8000f8808ff */
[----:B------:R-:W-:Y:S02]  /*3540*/  LEA.HI.X R3, R3, UR7, R0, 0x1, P4 ;  /* 0x0000000703037c11 */ /* 0x000fe4000a0f0c00 */
[-C--:B--2---:R-:W-:Y:S02]  /*3550*/  ISETP.GE.AND P0, PT, R38, R9.reuse, PT ;  /* 0x000000092600720c */ /* 0x084fe40003f06270 */
[-C--:B------:R-:W-:Y:S02]  /*3560*/  ISETP.GE.AND P1, PT, R36, R9.reuse, PT ;  /* 0x000000092400720c */ /* 0x080fe40003f26270 */
[-C--:B------:R-:W-:Y:S02]  /*3570*/  ISETP.GE.AND P2, PT, R34, R9.reuse, PT ;  /* 0x000000092200720c */ /* 0x080fe40003f46270 */
[----:B------:R-:W-:-:S07]  /*3580*/  ISETP.GE.AND P3, PT, R32, R9, PT ;  /* 0x000000092000720c */ /* 0x000fce0003f66270 */
        /* <DEDUP_REMOVED lines=13> */
.L_x_17264:
        /* <DEDUP_REMOVED lines=34> */
.L_x_17286:
[----:B------:R-:W-:Y:S05]  /*3880*/  BSYNC.RECONVERGENT B0 ;  /* 0x0000000000007941 */ /* 0x000fea0003800200 */
.L_x_17285:
        /* <DEDUP_REMOVED lines=26> */
.L_x_17288:
[----:B------:R-:W-:Y:S05]  /*3a30*/  BSYNC.RECONVERGENT B0 ;  /* 0x0000000000007941 */ /* 0x000fea0003800200 */
.L_x_17287:
        /* <DEDUP_REMOVED lines=22> */
.L_x_17290:
        /* <DEDUP_REMOVED lines=60> */
.L_x_17289:
[----:B------:R-:W-:Y:S05]  /*3f60*/  EXIT ;  /* 0x000000000000794d */ /* 0x000fea0003800000 */
.L_x_17291:
        /* <DEDUP_REMOVED lines=9> */
.L_x_18792:


//--------------------- .text._Z25selective_scan_bwd_kernelI32Selective_Scan_bwd_kernel_traitsILi32ELi4ELb0ELb0ELb0ELb0ELb1EN3c108BFloat16ENS1_7complexIfEEEEv12SSMParamsBwd --------------------------
	.section	.text._Z25selective_scan_bwd_kernelI32Selective_Scan_bwd_kernel_traitsILi32ELi4ELb0ELb0ELb0ELb0ELb1EN3c108BFloat16ENS1_7complexIfEEEEv12SSMParamsBwd,"ax",@progbits
	.align	128
        .global         _Z25selective_scan_bwd_kernelI32Selective_Scan_bwd_kernel_traitsILi32ELi4ELb0ELb0ELb0ELb0ELb1EN3c108BFloat16ENS1_7complexIfEEEEv12SSMParamsBwd
        .type           _Z25selective_scan_bwd_kernelI32Selective_Scan_bwd_kernel_traitsILi32ELi4ELb0ELb0ELb0ELb0ELb1EN3c108BFloat16ENS1_7complexIfEEEEv12SSMParamsBwd,@function
        .size           _Z25selective_scan_bwd_kernelI32Selective_Scan_bwd_kernel_traitsILi32ELi4ELb0ELb0ELb0ELb0ELb1EN3c108BFloat16ENS1_7complexIfEEEEv12SSMParamsBwd,(.L_x_18793 - _Z25selective_scan_bwd_kernelI32Selective_Scan_bwd_kernel_traitsILi32ELi4ELb0ELb0ELb0ELb0ELb1EN3c108BFloat16ENS1_7complexIfEEEEv12SSMParamsBwd)
        .other          _Z25selective_scan_bwd_kernelI32Selective_Scan_bwd_kernel_traitsILi32ELi4ELb0ELb0ELb0ELb0ELb1EN3c108BFloat16ENS1_7complexIfEEEEv12SSMParamsBwd,@"STO_CUDA_ENTRY STV_DEFAULT"
_Z25selective_scan_bwd_kernelI32Selective_Scan_bwd_kernel_traitsILi32ELi4ELb0ELb0ELb0ELb0ELb1EN3c108BFloat16ENS1_7complexIfEEEEv12SSMParamsBwd:
.text._Z25selective_scan_bwd_kernelI32Selective_Scan_bwd_kernel_traitsILi32ELi4ELb0ELb0ELb0ELb0ELb1EN3c108BFloat16ENS1_7complexIfEEEEv12SSMParamsBwd:
        /* <DEDUP_REMOVED lines=105> */
.L_x_17313:
[----:B0-----:R-:W0:Y:S01]  /*0690*/  LDCU UR4, c[0x0][0x388] ;  /* 0x00007100ff0477ac */ /* 0x001e220008000800 */
[----:B------:R-:W-:Y:S02]  /*06a0*/  IADD3 R30, PT, PT, R33, -0x1, RZ ;  /* 0xffffffff211e7810 */ /* 0x000fe40007ffe0ff */
[----:B------:R-:W-:Y:S02]  /*06b0*/  SHF.L.U32 R9, R38, 0x1, RZ ;  /* 0x0000000126097819 */ /* 0x000fe400000006ff */
[----:B------:R-:W-:Y:S02]  /*06c0*/  PRMT R0, RZ, 0x7610, R0 ;  /* 0x00007610ff007816 */ /* 0x000fe40000000000 */
[----:B------:R-:W-:Y:S02]  /*06d0*/  PRMT R6, RZ, 0x7610, R6 ;  /* 0x00007610ff067816 */ /* 0x000fe40000000006 */
[----:B------:R-:W-:Y:S02]  /*06e0*/  PRMT R8, RZ, 0x7610, R8 ;  /* 0x00007610ff087816 */ /* 0x000fe40000000008 */
[----:B------:R-:W-:Y:S01]  /*06f0*/  PRMT R10, RZ, 0x7610, R10 ;  /* 0x00007610ff0a7816 */ /* 0x000fe2000000000a */
[----:B------:R-:W-:Y:S01]  /*0700*/  BAR.SYNC.DEFER_BLOCKING 0x0 ;  /* 0x0000000000007b1d */ /* 0x000fe20000010000 */
[----:B------:R-:W-:-:S02]  /*0710*/  SHF.L.U32 R16, R30, 0x7, RZ ;  /* 0x000000071e107819 */ /* 0x000fc400000006ff */
[----:B------:R-:W-:Y:S02]  /*0720*/  IADD3 R2, P4, PT, R9, R42, RZ ;  /* 0x0000002a09027210 */ /* 0x000fe40007f9e0ff */
[----:B0-----:R-:W-:Y:S01]  /*0730*/  IADD3 R29, PT, PT, -R16, UR4, RZ ;  /* 0x00000004101d7c10 */ /* 0x001fe2000fffe1ff */
[----:B------:R-:W0:Y:S01]  /*0740*/  S2R R28, SR_LANEID ;  /* 0x00000000001c7919 */ /* 0x000e220000000000 */
[----:B------:R-:W-:Y:S01]  /*0750*/  IADD3.X R3, PT, PT, RZ, R41, RZ, P4, !PT ;  /* 0x00000029ff037210 */ /* 0x000fe200027fe4ff */
[----:B------:R-:W1:Y:S01]  /*0760*/  S2UR UR5, SR_CgaCtaId ;  /* 0x00000000000579c3 */ /* 0x000e620000008800 */
[----:B------:R-:W-:Y:S02]  /*0770*/  ISETP.GE.AND P3, PT, R38, R29, PT ;  /* 0x0000001d2600720c */ /* 0x000fe40003f66270 */
[----:B------:R-:W-:Y:S02]  /*0780*/  PRMT R12, RZ, 0x7610, R12 ;  /* 0x00007610ff0c7816 */ /* 0x000fe4000000000c */
[----:B------:R-:W-:-:S02]  /*0790*/  PRMT R14, RZ, 0x7610, R14 ;  /* 0x00007610ff0e7816 */ /* 0x000fc4000000000e */
[----:B------:R-:W-:Y:S02]  /*07a0*/  PRMT R22, RZ, 0x7610, R22 ;  /* 0x00007610ff167816 */ /* 0x000fe40000000016 */
[----:B------:R-:W-:Y:S02]  /*07b0*/  PRMT R24, RZ, 0x7610, R24 ;  /* 0x00007610ff187816 */ /* 0x000fe40000000018 */
[----:B------:R-:W-:Y:S02]  /*07c0*/  PRMT R52, RZ, 0x7610, R52 ;  /* 0x00007610ff347816 */ /* 0x000fe40000000034 */
[----:B------:R-:W-:Y:S01]  /*07d0*/  PRMT R54, RZ, 0x7610, R54 ;  /* 0x00007610ff367816 */ /* 0x000fe20000000036 */
[----:B------:R-:W2:Y:S01]  /*07e0*/  @!P3 LDG.E.U16 R0, desc[UR16][R2.64] ;  /* 0x000000100200b981 */ /* 0x000ea2000c1e1500 */
[-C--:B------:R-:W-:Y:S02]  /*07f0*/  ISETP.GE.AND P2, PT, R36, R29.reuse, PT ;  /* 0x0000001d2400720c */ /* 0x080fe40003f46270 */
[----:B------:R-:W-:Y:S01]  /*0800*/  PRMT R56, RZ, 0x7610, R56 ;  /* 0x00007610ff387816 */ /* 0x000fe20000000038 */
[----:B------:R-:W-:Y:S01]  /*0810*/  HFMA2 R17, -RZ, RZ, 0, 0 ;  /* 0x00000000ff117431 */ /* 0x000fe200000001ff */
[-C--:B------:R-:W-:Y:S01]  /*0820*/  ISETP.GE.AND P1, PT, R34, R29.reuse, PT ;  /* 0x0000001d2200720c */ /* 0x080fe20003f26270 */
[----:B------:R-:W3:Y:S01]  /*0830*/  LDCU.64 UR6, c[0x0][0x488] ;  /* 0x00009100ff0677ac */ /* 0x000ee20008000a00 */
[----:B------:R-:W-:Y:S01]  /*0840*/  ISETP.GE.AND P0, PT, R32, R29, PT ;  /* 0x0000001d2000720c */ /* 0x000fe20003f06270 */
[----:B------:R-:W4:Y:S01]  /*0850*/  LDC.64 R58, c[0x0][0x428] ;  /* 0x00010a00ff3a7b82 */ /* 0x000f220000000a00 */
[----:B------:R-:W4:Y:S05]  /*0860*/  LDCU.64 UR8, c[0x0][0x558] ;  /* 0x0000ab00ff0877ac */ /* 0x000f2a0008000a00 */
[----:B------:R-:W3:Y:S01]  /*0870*/  @!P2 LDG.E.U16 R6, desc[UR16][R2.64+0x40] ;  /* 0x000040100206a981 */ /* 0x000ee2000c1e1500 */
[----:B------:R-:W4:Y:S01]  /*0880*/  LDCU.64 UR10, c[0x0][0x490] ;  /* 0x00009200ff0a77ac */ /* 0x000f220008000a00 */
[----:B------:R-:W4:Y:S02]  /*0890*/  LDC.64 R70, c[0x0][0x508] ;  /* 0x00014200ff467b82 */ /* 0x000f240000000a00 */
[----:B------:R-:W4:Y:S04]  /*08a0*/  @!P1 LDG.E.U16 R8, desc[UR16][R2.64+0x80] ;  /* 0x0000801002089981 */ /* 0x000f28000c1e1500 */
[----:B------:R-:W4:Y:S01]  /*08b0*/  @!P0 LDG.E.U16 R10, desc[UR16][R2.64+0xc0] ;  /* 0x0000c010020a8981 */ /* 0x000f22000c1e1500 */
[----:B------:R-:W-:-:S02]  /*08c0*/  UMOV UR4, 0x400 ;  /* 0x0000040000047882 */ /* 0x000fc40000000000 */
[----:B-1----:R-:W-:Y:S01]  /*08d0*/  ULEA UR5, UR5, UR4, 0x18 ;  /* 0x0000000405057291 */ /* 0x002fe2000f8ec0ff */
[----:B------:R-:W-:Y:S01]  /*08e0*/  IADD3 R4, P4, PT, R9, R40, RZ ;  /* 0x0000002809047210 */ /* 0x000fe20007f9e0ff */
[----:B------:R-:W1:Y:S04]  /*08f0*/  LDCU UR4, c[0x0][0x38c] ;  /* 0x00007180ff0477ac */ /* 0x000e680008000800 */
[C---:B0-----:R-:W-:Y:S02]  /*0900*/  LEA R27, R28.reuse, UR5, 0x1 ;  /* 0x000000051c1b7c11 */ /* 0x041fe4000f8e08ff */
[----:B------:R-:W-:Y:S02]  /*0910*/  LEA R26, R28, UR5, 0x3 ;  /* 0x000000051c1a7c11 */ /* 0x000fe4000f8e18ff */
[----:B------:R-:W-:Y:S01]  /*0920*/  IADD3.X R5, PT, PT, RZ, R39, RZ, P4, !PT ;  /* 0x00000027ff057210 */ /* 0x000fe200027fe4ff */
[----:B--2---:R-:W-:Y:S04]  /*0930*/  STS.U16 [R27], R0 ;  /* 0x000000001b007388 */ /* 0x004fe80000000400 */
[----:B---3--:R-:W-:Y:S04]  /*0940*/  STS.U16 [R27+0x40], R6 ;  /* 0x000040061b007388 */ /* 0x008fe80000000400 */
[----:B----4-:R0:W-:Y:S04]  /*0950*/  STS.U16 [R27+0x80], R8 ;  /* 0x000080081b007388 */ /* 0x0101e80000000400 */
[----:B------:R2:W-:Y:S01]  /*0960*/  STS.U16 [R27+0xc0], R10 ;  /* 0x0000c00a1b007388 */ /* 0x0005e20000000400 */
[----:B------:R-:W-:-:S03]  /*0970*/  NOP ;  /* 0x0000000000007918 */ /* 0x000fc60000000000 */
[----:B------:R-:W-:Y:S01]  /*0980*/  LDS.64 R2, [R26] ;  /* 0x000000001a027984 */ /* 0x000fe20000000a00 */
[----:B------:R-:W-:Y:S01]  /*0990*/  BAR.SYNC.DEFER_BLOCKING 0x0 ;  /* 0x0000000000007b1d */ /* 0x000fe20000010000 */
[----:B0-----:R-:W-:Y:S02]  /*09a0*/  IADD3 R8, P4, PT, R9, R37, RZ ;  /* 0x0000002509087210 */ /* 0x001fe40007f9e0ff */
[----:B------:R-:W-:-:S05]  /*09b0*/  PRMT R0, RZ, 0x7610, R0 ;  /* 0x00007610ff007816 */ /* 0x000fca0000000000 */
[----:B--2---:R-:W0:Y:S01]  /*09c0*/  LDC.64 R10, c[0x0][0x410] ;  /* 0x00010400ff0a7b82 */ /* 0x004e220000000a00 */
[----:B------:R-:W2:Y:S04]  /*09d0*/  @!P3 LDG.E.U16 R12, desc[UR16][R4.64] ;  /* 0x00000010040cb981 */ /* 0x000ea8000c1e1500 */
[----:B------:R-:W3:Y:S04]  /*09e0*/  @!P2 LDG.E.U16 R14, desc[UR16][R4.64+0x40] ;  /* 0x00004010040ea981 */ /* 0x000ee8000c1e1500 */
[----:B------:R-:W4:Y:S04]  /*09f0*/  @!P1 LDG.E.U16 R22, desc[UR16][R4.64+0x80] ;  /* 0x0000801004169981 */ /* 0x000f28000c1e1500 */
[----:B------:R-:W4:Y:S01]  /*0a00*/  @!P0 LDG.E.U16 R24, desc[UR16][R4.64+0xc0] ;  /* 0x0000c01004188981 */ /* 0x000f22000c1e1500 */
[----:B------:R-:W-:-:S03]  /*0a10*/  IADD3.X R9, PT, PT, RZ, R35, RZ, P4, !PT ;  /* 0x00000023ff097210 */ /* 0x000fc600027fe4ff */
[----:B--2---:R2:W-:Y:S04]  /*0a20*/  STS.U16 [R27], R12 ;  /* 0x0000000c1b007388 */ /* 0x0045e80000000400 */
[----:B---3--:R3:W-:Y:S04]  /*0a30*/  STS.U16 [R27+0x40], R14 ;  /* 0x0000400e1b007388 */ /* 0x0087e80000000400 */
[----:B----4-:R4:W-:Y:S01]  /*0a40*/  STS.U16 [R27+0x80], R22 ;  /* 0x000080161b007388 */ /* 0x0109e20000000400 */
[----:B--2---:R-:W2:Y:S03]  /*0a50*/  LDC.64 R12, c[0x0][0x418] ;  /* 0x00010600ff0c7b82 */ /* 0x004ea60000000a00 */
[----:B------:R1:W-:Y:S01]  /*0a60*/  STS.U16 [R27+0xc0], R24 ;  /* 0x0000c0181b007388 */ /* 0x0003e20000000400 */
[----:B------:R-:W-:-:S03]  /*0a70*/  NOP ;  /* 0x0000000000007918 */ /* 0x000fc60000000000 */
[----:B------:R-:W-:Y:S01]  /*0a80*/  LDS.64 R4, [R26] ;  /* 0x000000001a047984 */ /* 0x000fe20000000a00 */
[----:B------:R-:W-:Y:S06]  /*0a90*/  BAR.SYNC.DEFER_BLOCKING 0x0 ;  /* 0x0000000000007b1d */ /* 0x000fec0000010000 */
[----:B------:R-:W4:Y:S04]  /*0aa0*/  @!P3 LDG.E.U16 R0, desc[UR16][R8.64] ;  /* 0x000000100800b981 */ /* 0x000f28000c1e1500 */
[----:B------:R-:W4:Y:S04]  /*0ab0*/  @!P2 LDG.E.U16 R52, desc[UR16][R8.64+0x40] ;  /* 0x000040100834a981 */ /* 0x000f28000c1e1500 */
[----:B------:R-:W4:Y:S04]  /*0ac0*/  @!P1 LDG.E.U16 R54, desc[UR16][R8.64+0x80] ;  /* 0x0000801008369981 */ /* 0x000f28000c1e1500 */
[----:B------:R-:W4:Y:S01]  /*0ad0*/  @!P0 LDG.E.U16 R56, desc[UR16][R8.64+0xc0] ;  /* 0x0000c01008388981 */ /* 0x000f22000c1e1500 */
[----:B0-----:R-:W-:-:S04]  /*0ae0*/  IMAD.WIDE.U32 R6, R10, UR18, R16 ;  /* 0x000000120a067c25 */ /* 0x001fc8000f8e0010 */
[----:B------:R-:W-:Y:S02]  /*0af0*/  IMAD R7, R11, UR18, R7 ;  /* 0x000000120b077c24 */ /* 0x000fe4000f8e0207 */
[----:B--2---:R-:W-:-:S04]  /*0b00*/  IMAD.WIDE.U32 R6, R55, R12, R6 ;  /* 0x0000000c37067225 */ /* 0x004fc800078e0006 */
[----:B------:R-:W-:Y:S01]  /*0b10*/  IMAD R7, R55, R13, R7 ;  /* 0x0000000d37077224 */ /* 0x000fe200078e0207 */
[----:B------:R-:W-:-:S04]  /*0b20*/  IADD3 R6, P4, PT, R38, R6, RZ ;  /* 0x0000000626067210 */ /* 0x000fc80007f9e0ff */
[----:B------:R-:W-:Y:S02]  /*0b30*/  IADD3.X R7, PT, PT, RZ, R7, RZ, P4, !PT ;  /* 0x00000007ff077210 */ /* 0x000fe400027fe4ff */
[----:B------:R-:W-:-:S04]  /*0b40*/  LEA R10, P4, R6, UR6, 0x1 ;  /* 0x00000006060a7c11 */ /* 0x000fc8000f8808ff */
[----:B------:R-:W-:Y:S01]  /*0b50*/  LEA.HI.X R11, R6, UR7, R7, 0x1, P4 ;  /* 0x00000007060b7c11 */ /* 0x000fe2000a0f0c07 */
[----:B------:R-:W0:Y:S01]  /*0b60*/  LDCU.64 UR6, c[0x0][0x478] ;  /* 0x00008f00ff0677ac */ /* 0x000e220008000a00 */
[----:B------:R-:W-:Y:S02]  /*0b70*/  PRMT R12, RZ, 0x7610, R12 ;  /* 0x00007610ff0c7816 */ /* 0x000fe4000000000c */
[----:B---3--:R-:W-:Y:S02]  /*0b80*/  PRMT R14, RZ, 0x7610, R14 ;  /* 0x00007610ff0e7816 */ /* 0x008fe4000000000e */
[----:B----4-:R-:W-:Y:S02]  /*0b90*/  PRMT R22, RZ, 0x7610, R22 ;  /* 0x00007610ff167816 */ /* 0x010fe40000000016 */
[----:B-1----:R-:W-:Y:S01]  /*0ba0*/  PRMT R24, RZ, 0x7610, R24 ;  /* 0x00007610ff187816 */ /* 0x002fe20000000018 */
[----:B------:R-:W-:Y:S04]  /*0bb0*/  STS.U16 [R27], R0 ;  /* 0x000000001b007388 */ /* 0x000fe80000000400 */
[----:B------:R-:W-:Y:S04]  /*0bc0*/  STS.U16 [R27+0x40], R52 ;  /* 0x000040341b007388 */ /* 0x000fe80000000400 */
[----:B------:R-:W-:Y:S04]  /*0bd0*/  STS.U16 [R27+0x80], R54 ;  /* 0x000080361b007388 */ /* 0x000fe80000000400 */
[----:B------:R1:W-:Y:S01]  /*0be0*/  STS.U16 [R27+0xc0], R56 ;  /* 0x0000c0381b007388 */ /* 0x0003e20000000400 */
[----:B------:R-:W-:-:S03]  /*0bf0*/  NOP ;  /* 0x0000000000007918 */ /* 0x000fc60000000000 */
[----:B------:R-:W-:Y:S01]  /*0c00*/  LDS.64 R6, [R26] ;  /* 0x000000001a067984 */ /* 0x000fe20000000a00 */
[----:B-1----:R-:W1:Y:S08]  /*0c10*/  LDC.64 R56, c[0x0][0x420] ;  /* 0x00010800ff387b82 */ /* 0x002e700000000a00 */
[----:B------:R-:W-:Y:S06]  /*0c20*/  BAR.SYNC.DEFER_BLOCKING 0x0 ;  /* 0x0000000000007b1d */ /* 0x000fec0000010000 */
[----:B------:R-:W2:Y:S04]  /*0c30*/  @!P3 LDG.E.U16 R12, desc[UR16][R10.64] ;  /* 0x000000100a0cb981 */ /* 0x000ea8000c1e1500 */
[----:B------:R-:W3:Y:S04]  /*0c40*/  @!P2 LDG.E.U16 R14, desc[UR16][R10.64+0x40] ;  /* 0x000040100a0ea981 */ /* 0x000ee8000c1e1500 */
[----:B------:R-:W4:Y:S04]  /*0c50*/  @!P1 LDG.E.U16 R22, desc[UR16][R10.64+0x80] ;  /* 0x000080100a169981 */ /* 0x000f28000c1e1500 */
[----:B------:R-:W4:Y:S01]  /*0c60*/  @!P0 LDG.E.U16 R24, desc[UR16][R10.64+0xc0] ;  /* 0x0000c0100a188981 */ /* 0x000f22000c1e1500 */
[----:B-1----:R-:W-:-:S04]  /*0c70*/  IMAD.WIDE.U32 R8, R56, UR18, R16 ;  /* 0x0000001238087c25 */ /* 0x002fc8000f8e0010 */
[----:B------:R-:W-:Y:S02]  /*0c80*/  IMAD R9, R57, UR18, R9 ;  /* 0x0000001239097c24 */ /* 0x000fe4000f8e0209 */
[----:B------:R-:W-:-:S04]  /*0c90*/  IMAD.WIDE.U32 R8, R55, R58, R8 ;  /* 0x0000003a37087225 */ /* 0x000fc800078e0008 */
[----:B------:R-:W-:Y:S01]  /*0ca0*/  IMAD R0, R55, R59, R9 ;  /* 0x0000003b37007224 */ /* 0x000fe200078e0209 */
[----:B------:R-:W-:-:S04]  /*0cb0*/  IADD3 R9, P4, PT, R38, R8, RZ ;  /* 0x0000000826097210 */ /* 0x000fc80007f9e0ff */
[----:B------:R-:W-:Y:S02]  /*0cc0*/  IADD3.X R0, PT, PT, RZ, R0, RZ, P4, !PT ;  /* 0x00000000ff007210 */ /* 0x000fe400027fe4ff */
[C---:B0-----:R-:W-:Y:S02]  /*0cd0*/  LEA R8, P4, R9.reuse, UR6, 0x1 ;  /* 0x0000000609087c11 */ /* 0x041fe4000f8808ff */
[----:B------:R-:W-:Y:S02]  /*0ce0*/  PRMT R52, RZ, 0x7610, R52 ;  /* 0x00007610ff347816 */ /* 0x000fe40000000034 */
[----:B------:R-:W-:Y:S01]  /*0cf0*/  LEA.HI.X R9, R9, UR7, R0, 0x1, P4 ;  /* 0x0000000709097c11 */ /* 0x000fe2000a0f0c00 */
[----:B------:R-:W0:Y:S01]  /*0d00*/  LDCU.64 UR6, c[0x0][0x510] ;  /* 0x0000a200ff0677ac */ /* 0x000e220008000a00 */
[----:B------:R-:W-:Y:S02]  /*0d10*/  PRMT R54, RZ, 0x7610, R54 ;  /* 0x00007610ff367816 */ /* 0x000fe40000000036 */
[----:B------:R-:W-:-:S02]  /*0d20*/  PRMT R56, RZ, 0x7610, R56 ;  /* 0x00007610ff387816 */ /* 0x000fc40000000038 */
[----:B------:R-:W-:Y:S01]  /*0d30*/  PRMT R0, RZ, 0x7610, R0 ;  /* 0x00007610ff007816 */ /* 0x000fe20000000000 */
[----:B--2---:R-:W-:Y:S04]  /*0d40*/  STS.U16 [R27], R12 ;  /* 0x0000000c1b007388 */ /* 0x004fe80000000400 */
[----:B---3--:R-:W-:Y:S04]  /*0d50*/  STS.U16 [R27+0x40], R14 ;  /* 0x0000400e1b007388 */ /* 0x008fe80000000400 */
[----:B----4-:R-:W-:Y:S04]  /*0d60*/  STS.U16 [R27+0x80], R22 ;  /* 0x000080161b007388 */ /* 0x010fe80000000400 */
[----:B------:R-:W-:Y:S01]  /*0d70*/  STS.U16 [R27+0xc0], R24 ;  /* 0x0000c0181b007388 */ /* 0x000fe20000000400 */
[----:B------:R-:W-:-:S03]  /*0d80*/  NOP ;  /* 0x0000000000007918 */ /* 0x000fc60000000000 */
[----:B------:R-:W1:Y:S01]  /*0d90*/  LDS.64 R10, [R26] ;  /* 0x000000001a0a7984 */ /* 0x000e620000000a00 */
[----:B------:R-:W-:Y:S06]  /*0da0*/  BAR.SYNC.DEFER_BLOCKING 0x0 ;  /* 0x0000000000007b1d */ /* 0x000fec0000010000 */
[----:B------:R-:W2:Y:S04]  /*0db0*/  @!P3 LDG.E.U16 R52, desc[UR16][R8.64] ;  /* 0x000000100834b981 */ /* 0x000ea8000c1e1500 */
[----:B------:R-:W3:Y:S04]  /*0dc0*/  @!P2 LDG.E.U16 R54, desc[UR16][R8.64+0x40] ;  /* 0x000040100836a981 */ /* 0x000ee8000c1e1500 */
[----:B------:R-:W4:Y:S04]  /*0dd0*/  @!P1 LDG.E.U16 R56, desc[UR16][R8.64+0x80] ;  /* 0x0000801008389981 */ /* 0x000f28000c1e1500 */
[----:B------:R-:W4:Y:S01]  /*0de0*/  @!P0 LDG.E.U16 R0, desc[UR16][R8.64+0xc0] ;  /* 0x0000c01008008981 */ /* 0x000f22000c1e1500 */
[----:B-1----:R-:W-:-:S02]  /*0df0*/  SHF.L.U32 R57, R11, 0x10, RZ ;  /* 0x000000100b397819 */ /* 0x002fc400000006ff */
[----:B------:R-:W-:Y:S02]  /*0e00*/  PRMT R11, R11, 0x7632, R11 ;  /* 0x000076320b0b7816 */ /* 0x000fe4000000000b */
[C---:B------:R-:W-:Y:S02]  /*0e10*/  SHF.L.U32 R13, R10.reuse, 0x10, RZ ;  /* 0x000000100a0d7819 */ /* 0x040fe400000006ff */
[----:B------:R-:W-:Y:S02]  /*0e20*/  SHF.L.U32 R58, R11, 0x10, RZ ;  /* 0x000000100b3a7819 */ /* 0x000fe400000006ff */
[----:B------:R-:W-:-:S03]  /*0e30*/  PRMT R10, R10, 0x7632, R10 ;  /* 0x000076320a0a7816 */ /* 0x000fc6000000000a */
[----:B------:R-:W-:Y:S01]  /*0e40*/  FMUL.FTZ R11, R58, -1.4426950216293334961 ;  /* 0xbfb8aa3b3a0b7820 */ /* 0x000fe20000410000 */
[----:B------:R-:W-:Y:S01]  /*0e50*/  SHF.L.U32 R23, R10, 0x10, RZ ;  /* 0x000000100a177819 */ /* 0x000fe200000006ff */
[----:B------:R-:W-:Y:S01]  /*0e60*/  FMUL.FTZ R12, R13, -1.4426950216293334961 ;  /* 0xbfb8aa3b0d0c7820 */ /* 0x000fe20000410000 */
[----:B------:R-:W-:-:S03]  /*0e70*/  FMUL.FTZ R15, R57, -1.4426950216293334961 ;  /* 0xbfb8aa3b390f7820 */ /* 0x000fc60000410000 */
[----:B------:R-:W-:Y:S01]  /*0e80*/  FMUL.FTZ R10, R23, -1.4426950216293334961 ;  /* 0xbfb8aa3b170a7820 */ /* 0x000fe20000410000 */
[----:B------:R-:W1:Y:S08]  /*0e90*/  MUFU.EX2 R11, R11 ;  /* 0x0000000b000b7308 */ /* 0x000e700000000800 */
[----:B------:R-:W0:Y:S08]  /*0ea0*/  MUFU.EX2 R12, R12 ;  /* 0x0000000c000c7308 */ /* 0x000e300000000800 */
[----:B------:R-:W0:Y:S08]  /*0eb0*/  MUFU.EX2 R15, R15 ;  /* 0x0000000f000f7308 */ /* 0x000e300000000800 */
[----:B------:R-:W0:Y:S01]  /*0ec0*/  MUFU.EX2 R10, R10 ;  /* 0x0000000a000a7308 */ /* 0x000e220000000800 */
[----:B-1----:R-:W-:Y:S01]  /*0ed0*/  FADD.FTZ R59, R11, 1 ;  /* 0x3f8000000b3b7421 */ /* 0x002fe20000010000 */
[----:B0-----:R-:W-:-:S06]  /*0ee0*/  FADD.FTZ R12, R12, 1 ;  /* 0x3f8000000c0c7421 */ /* 0x001fcc0000010000 */
[----:B------:R-:W-:Y:S01]  /*0ef0*/  MUFU.RCP R61, R59 ;  /* 0x0000003b003d7308 */ /* 0x000fe20000001000 */
[----:B------:R-:W-:Y:S01]  /*0f00*/  FADD.FTZ R25, R15, 1 ;  /* 0x3f8000000f197421 */ /* 0x000fe20000010000 */
[----:B------:R-:W-:-:S06]  /*0f10*/  FADD.FTZ R22, R10, 1 ;  /* 0x3f8000000a167421 */ /* 0x000fcc0000010000 */
[----:B------:R-:W0:Y:S01]  /*0f20*/  MUFU.RCP R14, R12 ;  /* 0x0000000c000e7308 */ /* 0x000e220000001000 */
[----:B------:R-:W-:-:S07]  /*0f30*/  SHF.L.U32 R10, R6, 0x10, RZ ;  /* 0x00000010060a7819 */ /* 0x000fce00000006ff */
[----:B------:R0:W-:Y:S01]  /*0f40*/  MUFU.RCP R24, R22 ;  /* 0x0000001600187308 */ /* 0x0001e20000001000 */
[----:B------:R-:W-:Y:S01]  /*0f50*/  SHF.L.U32 R11, R7, 0x10, RZ ;  /* 0x00000010070b7819 */ /* 0x000fe200000006ff */
[----:B0-----:R-:W-:-:S04]  /*0f60*/  FADD.FTZ R22, -R14, 1 ;  /* 0x3f8000000e167421 */ /* 0x001fc80000010100 */
[----:B------:R-:W-:Y:S01]  /*0f70*/  FFMA.FTZ R22, R13, R22, 1 ;  /* 0x3f8000000d167423 */ /* 0x000fe20000010016 */
[----:B------:R-:W-:Y:S01]  /*0f80*/  ISETP.NE.AND P1, PT, R44, RZ, PT ;  /* 0x000000ff2c00720c */ /* 0x000fe20003f25270 */
[----:B------:R-:W-:-:S04]  /*0f90*/  UISETP.NE.U32.AND UP0, UPT, UR10, URZ, UPT ;  /* 0x000000ff0a00728c */ /* 0x000fc8000bf05070 */
[----:B------:R-:W-:Y:S01]  /*0fa0*/  UISETP.NE.AND.EX UP0, UPT, UR11, URZ, UPT, UP0 ;  /* 0x000000ff0b00728c */ /* 0x000fe2000bf05300 */
[----:B------:R-:W-:Y:S01]  /*0fb0*/  FMUL.FTZ R13, R13, R14 ;  /* 0x0000000e0d0d7220 */ /* 0x000fe20000410000 */
[----:B--2---:R0:W-:Y:S04]  /*0fc0*/  STS.U16 [R27], R52 ;  /* 0x000000341b007388 */ /* 0x0041e80000000400 */
[----:B---3--:R-:W-:Y:S04]  /*0fd0*/  STS.U16 [R27+0x40], R54 ;  /* 0x000040361b007388 */ /* 0x008fe80000000400 */
[----:B----4-:R-:W-:Y:S04]  /*0fe0*/  STS.U16 [R27+0x80], R56 ;  /* 0x000080381b007388 */ /* 0x010fe80000000400 */
[----:B------:R1:W-:Y:S01]  /*0ff0*/  STS.U16 [R27+0xc0], R0 ;  /* 0x0000c0001b007388 */ /* 0x0003e20000000400 */
[----:B------:R-:W-:-:S03]  /*1000*/  NOP ;  /* 0x0000000000007918 */ /* 0x000fc60000000000 */
[----:B------:R-:W2:Y:S01]  /*1010*/  LDS.64 R8, [R26] ;  /* 0x000000001a087984 */ /* 0x000ea20000000a00 */
[----:B0-----:R-:W0:Y:S01]  /*1020*/  MUFU.RCP R52, R25 ;  /* 0x0000001900347308 */ /* 0x001e220000001000 */
[----:B-1----:R-:W-:Y:S02]  /*1030*/  PRMT R0, R6, 0x7632, R0 ;  /* 0x0000763206007816 */ /* 0x002fe40000000000 */
[----:B------:R-:W-:Y:S02]  /*1040*/  PRMT R6, R7, 0x7632, R6 ;  /* 0x0000763207067816 */ /* 0x000fe40000000006 */
[----:B------:R-:W-:Y:S01]  /*1050*/  SHF.L.U32 R0, R0, 0x10, RZ ;  /* 0x0000001000007819 */ /* 0x000fe200000006ff */
[----:B0-----:R-:W-:-:S04]  /*1060*/  FADD.FTZ R56, -R52, 1 ;  /* 0x3f80000034387421 */ /* 0x001fc80000010100 */
[----:B------:R-:W-:Y:S01]  /*1070*/  FFMA.FTZ R56, R57, R56, 1 ;  /* 0x3f80000039387423 */ /* 0x000fe20000010038 */
[C---:B--2---:R-:W-:Y:S02]  /*1080*/  PRMT R7, R8.reuse, 0x7632, R7 ;  /* 0x0000763208077816 */ /* 0x044fe40000000007 */
[C---:B------:R-:W-:Y:S02]  /*1090*/  PRMT R12, R9.reuse, 0x7632, R12 ;  /* 0x00007632090c7816 */ /* 0x040fe4000000000c */
[----:B------:R-:W-:Y:S02]  /*10a0*/  SHF.L.U32 R15, R8, 0x10, RZ ;  /* 0x00000010080f7819 */ /* 0x000fe400000006ff */
[----:B------:R-:W-:Y:S01]  /*10b0*/  SHF.L.U32 R54, R9, 0x10, RZ ;  /* 0x0000001009367819 */ /* 0x000fe200000006ff */
[----:B------:R-:W-:Y:S01]  /*10c0*/  FADD.FTZ R9, -R61, 1 ;  /* 0x3f8000003d097421 */ /* 0x000fe20000010100 */
[----:B------:R-:W-:Y:S02]  /*10d0*/  SHF.L.U32 R8, R6, 0x10, RZ ;  /* 0x0000001006087819 */ /* 0x000fe400000006ff */
[----:B------:R-:W-:-:S02]  /*10e0*/  SHF.L.U32 R25, R7, 0x10, RZ ;  /* 0x0000001007197819 */ /* 0x000fc400000006ff */
        /* <DEDUP_REMOVED lines=14> */
[----:B------:R-:W-:Y:S01]  /*11d0*/  BAR.SYNC.DEFER_BLOCKING 0x0 ;  /* 0x0000000000007b1d */ /* 0x000fe20000010000 */
[----:B------:R-:W-:Y:S01]  /*11e0*/  FMUL.FTZ R6, R9, R6 ;  /* 0x0000000609067220 */ /* 0x000fe20000410000 */
[----:B------:R-:W-:-:S04]  /*11f0*/  FMUL.FTZ R63, R60, R63 ;  /* 0x0000003f3c3f7220 */ /* 0x000fc80000410000 */
[----:B------:R-:W-:Y:S02]  /*1200*/  F2FP.BF16.F32.PACK_AB R68, R6, R7 ;  /* 0x000000070644723e */ /* 0x000fe400000010ff */
[----:B------:R-:W-:-:S05]  /*1210*/  F2FP.BF16.F32.PACK_AB R69, R63, R56 ;  /* 0x000000383f45723e */ /* 0x000fca00000010ff */
[----:B------:R-:W-:Y:S01]  /*1220*/  STS.64 [R26], R68 ;  /* 0x000000441a007388 */ /* 0x000fe20000000a00 */
[----:B------:R-:W-:-:S03]  /*1230*/  NOP ;  /* 0x0000000000007918 */ /* 0x000fc60000000000 */
[----:B------:R-:W-:Y:S04]  /*1240*/  LDS.U16 R59, [R27] ;  /* 0x000000001b3b7984 */ /* 0x000fe80000000400 */
[----:B------:R-:W-:Y:S04]  /*1250*/  LDS.U16 R63, [R27+0x40] ;  /* 0x000040001b3f7984 */ /* 0x000fe80000000400 */
[----:B------:R-:W-:Y:S04]  /*1260*/  LDS.U16 R65, [R27+0x80] ;  /* 0x000080001b417984 */ /* 0x000fe80000000400 */
[----:B------:R-:W-:Y:S04]  /*1270*/  LDS.U16 R67, [R27+0xc0] ;  /* 0x0000c0001b437984 */ /* 0x000fe80000000400 */
[----:B------:R-:W-:Y:S01]  /*1280*/  @!P1 STS [UR5+0x100], R29 ;  /* 0x0001001dff009988 */ /* 0x000fe20008000805 */
[----:B------:R-:W-:Y:S01]  /*1290*/  BAR.SYNC.DEFER_BLOCKING 0x0 ;  /* 0x0000000000007b1d */ /* 0x000fe20000010000 */
[----:B------:R-:W-:-:S05]  /*12a0*/  IMAD.WIDE.U32 R6, R70, UR18, R16 ;  /* 0x0000001246067c25 */ /* 0x000fca000f8e0010 */
[----:B------:R-:W0:Y:S01]  /*12b0*/  LDS R9, [UR5+0x100] ;  /* 0x00010005ff097984 */ /* 0x000e220008000800 */
[----:B------:R-:W-:Y:S02]  /*12c0*/  IMAD R7, R71, UR18, R7 ;  /* 0x0000001247077c24 */ /* 0x000fe4000f8e0207 */
[----:B------:R-:W-:-:S04]  /*12d0*/  IMAD.WIDE.U32 R6, R55, UR6, R6 ;  /* 0x0000000637067c25 */ /* 0x000fc8000f8e0006 */
[----:B------:R-:W-:Y:S01]  /*12e0*/  IMAD R22, R55, UR7, R7 ;  /* 0x0000000737167c24 */ /* 0x000fe2000f8e0207 */
[----:B------:R-:W-:-:S04]  /*12f0*/  IADD3 R7, P0, PT, R38, R6, RZ ;  /* 0x0000000626077210 */ /* 0x000fc80007f1e0ff */
[----:B------:R-:W-:Y:S02]  /*1300*/  IADD3.X R22, PT, PT, RZ, R22, RZ, P0, !PT ;  /* 0x00000016ff167210 */ /* 0x000fe400007fe4ff */
[----:B------:R-:W-:-:S04]  /*1310*/  LEA R6, P4, R7, UR8, 0x1 ;  /* 0x0000000807067c11 */ /* 0x000fc8000f8808ff */
[----:B------:R-:W-:Y:S02]  /*1320*/  LEA.HI.X R7, R7, UR9, R22, 0x1, P4 ;  /* 0x0000000907077c11 */ /* 0x000fe4000a0f0c16 */
[-C--:B0-----:R-:W-:Y:S02]  /*1330*/  ISETP.GE.AND P0, PT, R38, R9.reuse, PT ;  /* 0x000000092600720c */ /* 0x081fe40003f06270 */
[-C--:B------:R-:W-:Y:S02]  /*1340*/  ISETP.GE.AND P2, PT, R36, R9.reuse, PT ;  /* 0x000000092400720c */ /* 0x080fe40003f46270 */
[-C--:B------:R-:W-:Y:S02]  /*1350*/  ISETP.GE.AND P3, PT, R34, R9.reuse, PT ;  /* 0x000000092200720c */ /* 0x080fe40003f66270 */
[----:B------:R-:W-:-:S07]  /*1360*/  ISETP.GE.AND P4, PT, R32, R9, PT ;  /* 0x000000092000720c */ /* 0x000fce0003f86270 */
[----:B------:R0:W-:Y:S04]  /*1370*/  @!P0 STG.E.U16 desc[UR16][R6.64], R59 ;  /* 0x0000003b06008986 */ /* 0x0001e8000c101510 */
[----:B------:R0:W-:Y:S04]  /*1380*/  @!P2 STG.E.U16 desc[UR16][R6.64+0x40], R63 ;  /* 0x0000403f0600a986 */ /* 0x0001e8000c101510 */
[----:B------:R0:W-:Y:S04]  /*1390*/  @!P3 STG.E.U16 desc[UR16][R6.64+0x80], R65 ;  /* 0x000080410600b986 */ /* 0x0001e8000c101510 */
        /* <DEDUP_REMOVED lines=8> */
[----:B------:R-:W-:Y:S06]  /*1420*/  BRA.U !UP0, `(.L_x_17293) ;  /* 0x0000000108887547 */ /* 0x000fec000b800000 */
[----:B------:R-:W-:Y:S01]  /*1430*/  BAR.SYNC.DEFER_BLOCKING 0x0 ;  /* 0x0000000000007b1d */ /* 0x000fe20000010000 */
[----:B------:R-:W-:Y:S01]  /*1440*/  FMUL.FTZ R13, R13, R15 ;  /* 0x0000000f0d0d7220 */ /* 0x000fe20000410000 */
[----:B------:R-:W-:Y:S01]  /*1450*/  FMUL.FTZ R0, R23, R25 ;  /* 0x0000001917007220 */ /* 0x000fe20000410000 */
[----:B------:R-:W-:Y:S01]  /*1460*/  FMUL.FTZ R52, R52, R54 ;  /* 0x0000003634347220 */ /* 0x000fe20000410000 */
[----:B------:R-:W-:-:S04]  /*1470*/  FMUL.FTZ R61, R61, R12 ;  /* 0x0000000c3d3d7220 */ /* 0x000fc80000410000 */
[----:B0-----:R-:W0:Y:S01]  /*1480*/  LDC.64 R58, c[0x0][0x430] ;  /* 0x00010c00ff3a7b82 */ /* 0x001e220000000a00 */
[----:B------:R-:W-:Y:S02]  /*1490*/  F2FP.BF16.F32.PACK_AB R60, R0, R13 ;  /* 0x0000000d003c723e */ /* 0x000fe400000010ff */
[----:B------:R-:W-:-:S05]  /*14a0*/  F2FP.BF16.F32.PACK_AB R61, R61, R52 ;  /* 0x000000343d3d723e */ /* 0x000fca00000010ff */
[----:B------:R-:W1:Y:S01]  /*14b0*/  LDC.64 R62, c[0x0][0x438] ;  /* 0x00010e00ff3e7b82 */ /* 0x000e620000000a00 */
[----:B------:R-:W-:Y:S01]  /*14c0*/  STS.64 [R26], R60 ;  /* 0x0000003c1a007388 */ /* 0x000fe20000000a00 */
        /* <DEDUP_REMOVED lines=19> */
[----:B------:R-:W-:-:S07]  /*1600*/  ISETP.GE.AND P4, PT, R32, R57, PT ;  /* 0x000000392000720c */ /* 0x000fce0003f86270 */
[----:B------:R1:W-:Y:S04]  /*1610*/  @!P0 STG.E.U16 desc[UR16][R6.64], R13 ;  /* 0x0000000d06008986 */ /* 0x0003e8000c101510 */
[----:B------:R1:W-:Y:S04]  /*1620*/  @!P2 STG.E.U16 desc[UR16][R6.64+0x40], R15 ;  /* 0x0000400f0600a986 */ /* 0x0003e8000c101510 */
[----:B------:R1:W-:Y:S04]  /*1630*/  @!P3 STG.E.U16 desc[UR16][R6.64+0x80], R23 ;  /* 0x000080170600b986 */ /* 0x0003e8000c101510 */
[----:B------:R1:W-:Y:S02]  /*1640*/  @!P4 STG.E.U16 desc[UR16][R6.64+0xc0], R25 ;  /* 0x0000c0190600c986 */ /* 0x0003e4000c101510 */
.L_x_17293:
[----:B------:R-:W-:Y:S01]  /*1650*/  BAR.SYNC.DEFER_BLOCKING 0x0 ;  /* 0x0000000000007b1d */ /* 0x000fe20000010000 */
[C---:B------:R-:W-:Y:S01]  /*1660*/  PRMT R79, R2.reuse, 0x7632, R79 ;  /* 0x00007632024f7816 */ /* 0x040fe2000000004f */
[----:B------:R-:W-:Y:S01]  /*1670*/  UISETP.GE.AND UP0, UPT, UR4, 0x1, UPT ;  /* 0x000000010400788c */ /* 0x000fe2000bf06270 */
[----:B------:R-:W-:Y:S02]  /*1680*/  SHF.L.U32 R57, R2, 0x10, RZ ;  /* 0x0000001002397819 */ /* 0x000fe400000006ff */
[----:B------:R-:W-:Y:S02]  /*1690*/  CS2R R82, SRZ ;  /* 0x0000000000527805 */ /* 0x000fe4000001ff00 */
[----:B------:R-:W-:Y:S02]  /*16a0*/  SHF.L.U32 R79, R79, 0x10, RZ ;  /* 0x000000104f4f7819 */ /* 0x000fe400000006ff */
[----:B------:R-:W-:Y:S02]  /*16b0*/  CS2R R80, SRZ ;  /* 0x0000000000507805 */ /* 0x000fe4000001ff00 */
[----:B------:R-:W-:Y:S01]  /*16c0*/  PRMT R77, R3, 0x7632, R77 ;  /* 0x00007632034d7816 */ /* 0x000fe2000000004d */
[----:B------:R-:W-:Y:S01]  /*16d0*/  FFMA.FTZ R46, R9, R57, R46 ;  /* 0x00000039092e7223 */ /* 0x000fe2000001002e */
[----:B------:R-:W-:Y:S01]  /*16e0*/  SHF.L.U32 R52, R3, 0x10, RZ ;  /* 0x0000001003347819 */ /* 0x000fe200000006ff */
[-C--:B-----5:R-:W-:Y:S01]  /*16f0*/  FMUL.FTZ R72, R9, R50.reuse ;  /* 0x0000003209487220 */ /* 0x0a0fe20000410000 */
[C---:B------:R-:W-:Y:S01]  /*1700*/  SHF.L.U32 R3, R4.reuse, 0x10, RZ ;  /* 0x0000001004037819 */ /* 0x040fe200000006ff */
[----:B------:R-:W-:Y:S01]  /*1710*/  FFMA.FTZ R46, R69, R79, R46 ;  /* 0x0000004f452e7223 */ /* 0x000fe2000001002e */
[----:B------:R-:W-:Y:S01]  /*1720*/  PRMT R0, R4, 0x7632, R0 ;  /* 0x0000763204007816 */ /* 0x000fe20000000000 */
[----:B------:R-:W-:Y:S01]  /*1730*/  FMUL.FTZ R73, R11, R50 ;  /* 0x000000320b497220 */ /* 0x000fe20000410000 */
[----:B------:R-:W-:Y:S01]  /*1740*/  PRMT R2, R5, 0x7632, R2 ;  /* 0x0000763205027816 */ /* 0x000fe20000000002 */
[----:B------:R-:W-:Y:S01]  /*1750*/  FADD.FTZ R78, R3, R48 ;  /* 0x00000030034e7221 */ /* 0x000fe20000010000 */
[----:B------:R-:W-:Y:S01]  /*1760*/  SHF.L.U32 R75, R5, 0x10, RZ ;  /* 0x00000010054b7819 */ /* 0x000fe200000006ff */
[----:B------:R-:W-:Y:S01]  /*1770*/  FFMA.FTZ R3, R11, R52, R46 ;  /* 0x000000340b037223 */ /* 0x000fe2000001002e */
[----:B------:R-:W-:Y:S01]  /*1780*/  SHF.L.U32 R77, R77, 0x10, RZ ;  /* 0x000000104d4d7819 */ /* 0x000fe200000006ff */
[-C--:B------:R-:W-:Y:S01]  /*1790*/  FMUL.FTZ R71, R69, R50.reuse ;  /* 0x0000003245477220 */ /* 0x080fe20000410000 */
[----:B------:R-:W-:Y:S01]  /*17a0*/  SHF.L.U32 R5, R0, 0x10, RZ ;  /* 0x0000001000057819 */ /* 0x000fe200000006ff */
[--C-:B------:R-:W-:Y:S01]  /*17b0*/  FADD.FTZ R75, R75, R48.reuse ;  /* 0x000000304b4b7221 */ /* 0x100fe20000010000 */
[----:B01----:R-:W-:Y:S01]  /*17c0*/  SHF.L.U32 R7, R2, 0x10, RZ ;  /* 0x0000001002077819 */ /* 0x003fe200000006ff */
[C---:B------:R-:W-:Y:S01]  /*17d0*/  FMUL.FTZ R70, R8.reuse, R50 ;  /* 0x0000003208467220 */ /* 0x040fe20000410000 */
[----:B------:R-:W-:Y:S01]  /*17e0*/  FFMA.FTZ R46, R8, R77, R3 ;  /* 0x0000004d082e7223 */ /* 0x000fe20000010003 */
[----:B------:R-:W-:-:S02]  /*17f0*/  FADD.FTZ R76, R5, R48 ;  /* 0x00000030054c7221 */ /* 0x000fc40000010000 */
[----:B------:R-:W-:Y:S01]  /*1800*/  FADD.FTZ R74, R7, R48 ;  /* 0x00000030074a7221 */ /* 0x000fe20000010000 */
[----:B------:R-:W-:Y:S06]  /*1810*/  BRA.U !UP0, `(.L_x_17294) ;  /* 0x0000002508247547 */ /* 0x000fec000b800000 */
        /* <DEDUP_REMOVED lines=9> */
[----:B------:R-:W-:Y:S01]  /*18b0*/  IADD3 R66, PT, PT, R33, -0x2, RZ ;  /* 0xfffffffe21427810 */ /* 0x000fe20007ffe0ff */
[----:B------:R-:W-:Y:S01]  /*18c0*/  FMUL.FTZ R65, R78, R57 ;  /* 0x000000394e417220 */ /* 0x000fe20000410000 */
[----:B------:R-:W-:Y:S01]  /*18d0*/  ISETP.EQ.AND P0, PT, R44, RZ, P0 ;  /* 0x000000ff2c00720c */ /* 0x000fe20000702270 */
[----:B------:R-:W-:Y:S01]  /*18e0*/  FMUL.FTZ R64, R76, R79 ;  /* 0x0000004f4c407220 */ /* 0x000fe20000410000 */
[----:B------:R-:W-:Y:S01]  /*18f0*/  FMUL.FTZ R63, R75, R52 ;  /* 0x000000344b3f7220 */ /* 0x000fe20000410000 */
[----:B------:R-:W-:Y:S01]  /*1900*/  FMUL.FTZ R62, R74, R77 ;  /* 0x0000004d4a3e7220 */ /* 0x000fe20000410000 */
[----:B------:R-:W-:Y:S01]  /*1910*/  MOV R83, RZ ;  /* 0x000000ff00537202 */ /* 0x000fe20000000f00 */
[----:B------:R-:W2:Y:S01]  /*1920*/  LDC.64 R14, c[0x0][0x440] ;  /* 0x00011000ff0e7b82 */ /* 0x000ea20000000a00 */
[----:B------:R-:W-:Y:S01]  /*1930*/  LOP3.LUT R56, R56, 0x100, RZ, 0xc0, !PT ;  /* 0x0000010038387812 */ /* 0x000fe200078ec0ff */
[----:B------:R-:W3:Y:S01]  /*1940*/  LDCU UR7, c[0x0][0x394] ;  /* 0x00007280ff0777ac */ /* 0x000ee20008000800 */
[----:B------:R-:W-:Y:S01]  /*1950*/  LOP3.LUT R54, R54, 0x100, RZ, 0xc0, !PT ;  /* 0x0000010036367812 */ /* 0x000fe200078ec0ff */
[----:B------:R-:W4:Y:S04]  /*1960*/  LDCU UR8, c[0x0][0x38c] ;  /* 0x00007180ff0877ac */ /* 0x000f280008000800 */
[----:B------:R-:W0:Y:S01]  /*1970*/  LDC.64 R12, c[0x0][0x3a8] ;  /* 0x0000ea00ff0c7b82 */ /* 0x000e220000000a00 */
[----:B------:R-:W-:-:S05]  /*1980*/  UMOV UR4, URZ ;  /* 0x000000ff00047c82 */ /* 0x000fca0008000000 */
.L_x_17312:
[----:B------:R-:W-:Y:S02]  /*1990*/  MOV R2, R18 ;  /* 0x0000001200027202 */ /* 0x000fe40000000f00 */
[----:B------:R-:W-:-:S03]  /*19a0*/  MOV R3, R43 ;  /* 0x0000002b00037202 */ /* 0x000fc60000000f00 */
[----:B0-----:R-:W-:-:S04]  /*19b0*/  IMAD.WIDE.U32 R2, R12, UR4, R2 ;  /* 0x000000040c027c25 */ /* 0x001fc8000f8e0002 */
[----:B------:R-:W-:Y:S01]  /*19c0*/  IMAD R3, R13, UR4, R3 ;  /* 0x000000040d037c24 */ /* 0x000fe2000f8e0203 */
[----:B--2---:R-:W-:-:S04]  /*19d0*/  LEA R22, P1, R2, R14, 0x3 ;  /* 0x0000000e02167211 */ /* 0x004fc800078218ff */
[----:B------:R-:W-:-:S06]  /*19e0*/  LEA.HI.X R23, R2, R15, R3, 0x3, P1 ;  /* 0x0000000f02177211 */ /* 0x000fcc00008f1c03 */
[----:B------:R-:W2:Y:S01]  /*19f0*/  LDG.E.64 R22, desc[UR16][R22.64] ;  /* 0x0000001016167981 */ /* 0x000ea2000c1e1b00 */
[----:B-1----:R-:W-:-:S04]  /*1a00*/  IMAD.WIDE.U32 R4, R58, UR4, RZ ;  /* 0x000000043a047c25 */ /* 0x002fc8000f8e00ff */
[----:B------:R-:W-:Y:S01]  /*1a10*/  IMAD.WIDE.U32 R6, R60, UR4, RZ ;  /* 0x000000043c067c25 */ /* 0x000fe2000f8e00ff */
[----:B------:R-:W-:-:S03]  /*1a20*/  LEA R8, P1, R4, R53, 0x3 ;  /* 0x0000003504087211 */ /* 0x000fc600078218ff */
[----:B------:R-:W-:Y:S01]  /*1a30*/  IMAD R5, R59, UR4, R5 ;  /* 0x000000043b057c24 */ /* 0x000fe2000f8e0205 */
[----:B------:R-:W-:Y:S01]  /*1a40*/  LEA R2, P2, R6, R49, 0x3 ;  /* 0x0000003106027211 */ /* 0x000fe200078418ff */
[----:B------:R-:W-:-:S03]  /*1a50*/  IMAD R3, R61, UR4, R7 ;  /* 0x000000043d037c24 */ /* 0x000fc6000f8e0207 */
[----:B------:R-:W-:Y:S02]  /*1a60*/  LEA.HI.X R9, R4, R51, R5, 0x3, P1 ;  /* 0x0000003304097211 */ /* 0x000fe400008f1c05 */
[----:B------:R-:W-:-:S04]  /*1a70*/  LEA.HI.X R3, R6, R47, R3, 0x3, P2 ;  /* 0x0000002f06037211 */ /* 0x000fc800010f1c03 */
[----:B------:R-:W5:Y:S04]  /*1a80*/  LDG.E.64 R8, desc[UR16][R8.64] ;  /* 0x0000001008087981 */ /* 0x000f68000c1e1b00 */
[----:B------:R-:W5:Y:S01]  /*1a90*/  LDG.E.64 R2, desc[UR16][R2.64] ;  /* 0x0000001002027981 */ /* 0x000f62000c1e1b00 */
        /* <DEDUP_REMOVED lines=25> */
[----:B-----5:R-:W-:-:S04]  /*1c30*/  FMUL.FTZ R7, R9, R3 ;  /* 0x0000000309077220 */ /* 0x020fc80000410000 */
        /* <DEDUP_REMOVED lines=22> */
[----:B------:R5:W3:Y:S01]  /*1da0*/  MUFU.COS R93, R88 ;  /* 0x00000058005d7308 */ /* 0x000ae20000000000 */
[----:B0-----:R-:W-:Y:S01]  /*1db0*/  FMUL.FTZ R86, R84, R91 ;  /* 0x0000005b54567220 */ /* 0x001fe20000410000 */
[----:B------:R-:W-:Y:S01]  /*1dc0*/  FMUL.FTZ R91, R0, R7 ;  /* 0x00000007005b7220 */ /* 0x000fe20000410000 */
[----:B--2---:R-:W-:Y:S01]  /*1dd0*/  FMUL.FTZ R85, R84, R87 ;  /* 0x0000005754557220 */ /* 0x004fe20000410000 */
[C---:B-----5:R-:W-:Y:S01]  /*1de0*/  FMUL.FTZ R88, R67.reuse, R7 ;  /* 0x0000000743587220 */ /* 0x060fe20000410000 */
[-C--:B------:R-:W-:Y:S01]  /*1df0*/  FMUL.FTZ R84, R0, -R6.reuse ;  /* 0x8000000600547220 */ /* 0x080fe20000410000 */
[----:B------:R-:W-:Y:S01]  /*1e00*/  FMUL.FTZ R87, R67, -R6 ;  /* 0x8000000643577220 */ /* 0x000fe20000410000 */
[----:B---3--:R-:W-:Y:S01]  /*1e10*/  FMUL.FTZ R93, R24, R93 ;  /* 0x0000005d185d7220 */ /* 0x008fe20000410000 */
[----:B------:R-:W-:Y:S06]  /*1e20*/  BAR.SYNC.DEFER_BLOCKING 0x0 ;  /* 0x0000000000007b1d */ /* 0x000fec0000010000 */
[----:B-1----:R-:W-:Y:S05]  /*1e30*/  @P1 BRA `(.L_x_17296) ;  /* 0x0000000000201947 */ /* 0x002fea0003800000 */
        /* <DEDUP_REMOVED lines=8> */
.L_x_17296:
[----:B------:R0:W1:Y:S02]  /*1ec0*/  LDS.64 R6, [R89+0x1568] ;  /* 0x0015680059067984 */ /* 0x0000640000000a00 */
.L_x_17297:
[----:B----4-:R-:W-:Y:S05]  /*1ed0*/  BSYNC.RECONVERGENT B0 ;  /* 0x0000000000007941 */ /* 0x010fea0003800200 */
.L_x_17295:
        /* <DEDUP_REMOVED lines=16> */
[CC--:B------:R-:W-:Y:S01]  /*1fe0*/  FMUL.FTZ R10, R92.reuse, R2.reuse ;  /* 0x000000025c0a7220 */ /* 0x0c0fe20000410000 */
[-C--:B------:R-:W-:Y:S01]  /*1ff0*/  FMUL.FTZ R11, R92, R3.reuse ;  /* 0x000000035c0b7220 */ /* 0x080fe20000410000 */
[----:B------:R-:W-:Y:S02]  /*2000*/  ISETP.GT.U32.AND P2, PT, R90, 0x1b, PT ;  /* 0x0000001b5a00780c */ /* 0x000fe40003f44070 */
[C---:B------:R-:W-:Y:S01]  /*2010*/  FFMA.FTZ R10, R93.reuse, R3, -R10 ;  /* 0x000000035d0a7223 */ /* 0x040fe2000001080a */
[----:B------:R-:W-:Y:S01]  /*2020*/  FFMA.FTZ R11, R93, R2, R11 ;  /* 0x000000025d0b7223 */ /* 0x000fe2000001000b */
[CC--:B------:R-:W-:Y:S01]  /*2030*/  FMUL.FTZ R2, R4.reuse, R94.reuse ;  /* 0x0000005e04027220 */ /* 0x0c0fe20000410000 */
[----:B------:R-:W-:Y:S01]  /*2040*/  FMUL.FTZ R3, R5, R94 ;  /* 0x0000005e05037220 */ /* 0x000fe20000410000 */
[----:B------:R-:W-:Y:S01]  /*2050*/  FADD.FTZ R10, R63, R10 ;  /* 0x0000000a3f0a7221 */ /* 0x000fe20000010000 */
[----:B------:R-:W-:Y:S01]  /*2060*/  FADD.FTZ R11, RZ, R11 ;  /* 0x0000000bff0b7221 */ /* 0x000fe20000010000 */
[-C--:B------:R-:W-:Y:S01]  /*2070*/  FFMA.FTZ R2, R5, R95.reuse, R2 ;  /* 0x0000005f05027223 */ /* 0x080fe20000010002 */
[----:B------:R-:W-:Y:S01]  /*2080*/  FFMA.FTZ R3, R4, R95, -R3 ;  /* 0x0000005f04037223 */ /* 0x000fe20000010803 */
[C---:B------:R-:W-:Y:S01]  /*2090*/  FMUL.FTZ R101, R85.reuse, R10 ;  /* 0x0000000a55657220 */ /* 0x040fe20000410000 */
[-C--:B----4-:R-:W-:Y:S01]  /*20a0*/  FMUL.FTZ R9, R85, R11.reuse ;  /* 0x0000000b55097220 */ /* 0x090fe20000410000 */
[----:B------:R-:W-:Y:S01]  /*20b0*/  FMUL.FTZ R8, R92, R2 ;  /* 0x000000025c087220 */ /* 0x000fe20000410000 */
[----:B------:R-:W-:Y:S01]  /*20c0*/  ISETP.GT.U32.AND P3, PT, R90, 0x17, PT ;  /* 0x000000175a00780c */ /* 0x000fe20003f64070 */
[C---:B------:R-:W-:Y:S01]  /*20d0*/  FFMA.FTZ R101, R86.reuse, R11, R101 ;  /* 0x0000000b56657223 */ /* 0x040fe20000010065 */
[----:B------:R-:W-:Y:S01]  /*20e0*/  FFMA.FTZ R9, R86, R10, -R9 ;  /* 0x0000000a56097223 */ /* 0x000fe20000010809 */
[-C--:B------:R-:W-:Y:S01]  /*20f0*/  FFMA.FTZ R8, R93, R3.reuse, -R8 ;  /* 0x000000035d087223 */ /* 0x080fe20000010808 */
[----:B------:R-:W-:Y:S01]  /*2100*/  FMUL.FTZ R10, R92, R3 ;  /* 0x000000035c0a7220 */ /* 0x000fe20000410000 */
[----:B------:R-:W-:Y:S01]  /*2110*/  FADD.FTZ R100, RZ, R101 ;  /* 0x00000065ff647221 */ /* 0x000fe20000010000 */
[----:B------:R-:W-:Y:S01]  /*2120*/  FADD.FTZ R101, R62, R9 ;  /* 0x000000093e657221 */ /* 0x000fe20000010000 */
[----:B------:R-:W-:Y:S01]  /*2130*/  FMUL.FTZ R3, R85, R8 ;  /* 0x0000000855037220 */ /* 0x000fe20000410000 */
[----:B------:R-:W-:Y:S01]  /*2140*/  FFMA.FTZ R10, R93, R2, R10 ;  /* 0x000000025d0a7223 */ /* 0x000fe2000001000a */
[----:B------:R-:W-:Y:S01]  /*2150*/  ISETP.NE.OR P4, PT, R44, RZ, P4 ;  /* 0x000000ff2c00720c */ /* 0x000fe20002785670 */
[----:B------:R-:W2:Y:S01]  /*2160*/  SHFL.UP PT, R11, R100, 0x1, RZ ;  /* 0x04200000640b7989 */ /* 0x000ea200000e00ff */
[----:B------:R-:W-:Y:S01]  /*2170*/  ISETP.GT.U32.AND P5, PT, R90, 0xf, PT ;  /* 0x0000000f5a00780c */ /* 0x000fe20003fa4070 */
[CC--:B------:R-:W-:Y:S01]  /*2180*/  FFMA.FTZ R102, R86.reuse, R10.reuse, R3 ;  /* 0x0000000a56667223 */ /* 0x0c0fe20000010003 */
[----:B------:R-:W-:Y:S01]  /*2190*/  FMUL.FTZ R103, R85, R10 ;  /* 0x0000000a55677220 */ /* 0x000fe20000410000 */
[----:B------:R-:W4:Y:S03]  /*21a0*/  SHFL.UP PT, R9, R101, 0x1, RZ ;  /* 0x0420000065097989 */ /* 0x000f2600000e00ff */
        /* <DEDUP_REMOVED lines=52> */
[-C--:B---3--:R-:W-:Y:S01]  /*24f0*/  FFMA.FTZ R11, R102, R8.reuse, R11 ;  /* 0x00000008660b7223 */ /* 0x088fe2000001000b */
[----:B------:R-:W-:Y:S01]  /*2500*/  FFMA.FTZ R10, R103, R8, -R10 ;  /* 0x00000008670a7223 */ /* 0x000fe2000001080a */
[----:B------:R-:W-:Y:S01]  /*2510*/  FMUL.FTZ R8, R85, R88 ;  /* 0x0000005855087220 */ /* 0x000fe20000410000 */
[-C--:B----4-:R-:W-:Y:S01]  /*2520*/  @P1 FFMA.FTZ R103, R103, R2.reuse, -R9 ;  /* 0x0000000267671223 */ /* 0x090fe20000010809 */
        /* <DEDUP_REMOVED lines=72> */
.L_x_17299:
[----:B------:R-:W-:Y:S05]  /*29b0*/  BSYNC.RECONVERGENT B0 ;  /* 0x0000000000007941 */ /* 0x000fea0003800200 */
.L_x_17298:
        /* <DEDUP_REMOVED lines=17> */
.L_x_17301:
[----:B------:R-:W-:Y:S05]  /*2ad0*/  BSYNC.RECONVERGENT B0 ;  /* 0x0000000000007941 */ /* 0x000fea0003800200 */
.L_x_17300:
        /* <DEDUP_REMOVED lines=16> */
.L_x_17303:
[----:B------:R-:W-:Y:S05]  /*2be0*/  BSYNC.RECONVERGENT B0 ;  /* 0x0000000000007941 */ /* 0x000fea0003800200 */
.L_x_17302:
        /* <DEDUP_REMOVED lines=16> */
.L_x_17305:
[----:B------:R-:W-:Y:S05]  /*2cf0*/  BSYNC.RECONVERGENT B0 ;  /* 0x0000000000007941 */ /* 0x000fea0003800200 */
.L_x_17304:
        /* <DEDUP_REMOVED lines=16> */
.L_x_17307:
[----:B------:R-:W-:Y:S05]  /*2e00*/  BSYNC.RECONVERGENT B0 ;  /* 0x0000000000007941 */ /* 0x000fea0003800200 */
.L_x_17306:
[----:B-1----:R-:W-:Y:S01]  /*2e10*/  SHFL.DOWN PT, R111, R2, 0x1, 0x1f ;  /* 0x08201f00026f7f89 */ /* 0x002fe200000e0000 */
[C---:B------:R-:W-:Y:S01]  /*2e20*/  ISETP.NE.AND P1, PT, R44.reuse, 0x1f, PT ;  /* 0x0000001f2c00780c */ /* 0x040fe20003f25270 */
[----:B------:R-:W-:Y:S01]  /*2e30*/  BSSY.RECONVERGENT B0, `(.L_x_17308) ;  /* 0x00000c1000007945 */ /* 0x000fe20003800200 */
[----:B------:R-:W-:Y:S01]  /*2e40*/  ISETP.NE.AND P2, PT, R44, RZ, PT ;  /* 0x000000ff2c00720c */ /* 0x000fe20003f45270 */
[----:B--2---:R-:W1:Y:S01]  /*2e50*/  SHFL.IDX PT, R108, R11, RZ, 0x1f ;  /* 0x00001fff0b6c7589 */ /* 0x004e6200000e0000 */
[----:B------:R-:W-:-:S03]  /*2e60*/  ISETP.GT.AND P3, PT, R28, 0xf, PT ;  /* 0x0000000f1c00780c */ /* 0x000fc60003f64270 */
[----:B0-----:R-:W0:Y:S04]  /*2e70*/  SHFL.DOWN PT, R109, R3, 0x1, 0x1f ;  /* 0x08201f00036d7f89 */ /* 0x001e2800000e0000 */
[----:B------:R-:W2:Y:S04]  /*2e80*/  SHFL.IDX PT, R107, R10, RZ, 0x1f ;  /* 0x00001fff0a6b7589 */ /* 0x000ea800000e0000 */
[----:B------:R-:W5:Y:S04]  /*2e90*/  SHFL.DOWN PT, R113, R25, 0x1, 0x1f ;  /* 0x08201f0019717f89 */ /* 0x000f6800000e0000 */
[----:B------:R-:W5:Y:S04]  /*2ea0*/  SHFL.DOWN PT, R115, R24, 0x1, 0x1f ;  /* 0x08201f0018737f89 */ /* 0x000f6800000e0000 */
[----:B---34-:R-:W-:Y:S01]  /*2eb0*/  SHFL.IDX PT, R2, R2, RZ, 0x1f ;  /* 0x00001fff02027589 */ /* 0x018fe200000e0000 */
[----:B-1----:R-:W-:-:S03]  /*2ec0*/  @P1 FMUL.FTZ R106, R111, R108 ;  /* 0x0000006c6f6a1220 */ /* 0x002fc60000410000 */
[----:B------:R-:W-:Y:S01]  /*2ed0*/  SHFL.IDX PT, R3, R3, RZ, 0x1f ;  /* 0x00001fff03037589 */ /* 0x000fe200000e0000 */
[----:B0-----:R-:W-:-:S03]  /*2ee0*/  @P1 FMUL.FTZ R110, R109, R108 ;  /* 0x0000006c6d6e1220 */ /* 0x001fc60000410000 */
[----:B------:R-:W-:Y:S01]  /*2ef0*/  SHFL.IDX PT, R25, R25, RZ, 0x1f ;  /* 0x00001fff19197589 */ /* 0x000fe200000e0000 */
[-C--:B--2---:R-:W-:Y:S01]  /*2f00*/  @P1 FFMA.FTZ R106, R109, R107.reuse, -R106 ;  /* 0x0000006b6d6a1223 */ /* 0x084fe2000001086a */
[----:B------:R-:W-:Y:S02]  /*2f10*/  @P1 FFMA.FTZ R110, R111, R107, R110 ;  /* 0x0000006b6f6e1223 */ /* 0x000fe4000001006e */
[----:B------:R-:W-:Y:S01]  /*2f20*/  SHFL.IDX PT, R24, R24, RZ, 0x1f ;  /* 0x00001fff18187589 */ /* 0x000fe200000e0000 */
[----:B-----5:R-:W-:Y:S01]  /*2f30*/  @P1 FADD.FTZ R107, R113, R106 ;  /* 0x0000006a716b1221 */ /* 0x020fe20000010000 */
        /* <DEDUP_REMOVED lines=23> */
[----:B------:R-:W-:Y:S01]  /*30b0*/  ISETP.GT.AND P2, PT, R28, 0x17, PT ;  /* 0x000000171c00780c */ /* 0x000fe20003f44270 */
[----:B------:R-:W-:Y:S01]  /*30c0*/  FADD.FTZ R100, R99, R100 ;  /* 0x0000006463647221 */ /* 0x000fe20000010000 */
        /* <DEDUP_REMOVED lines=8> */
[----:B------:R-:W-:Y:S01]  /*3150*/  FFMA.FTZ R6, R95, R99, R6 ;  /* 0x000000635f067223 */ /* 0x000fe20000010006 */
[----:B------:R-:W-:Y:S01]  /*3160*/  FADD.FTZ R97, R97, R102 ;  /* 0x0000006661617221 */ /* 0x000fe20000010000 */
[C---:B------:R-:W-:Y:S01]  /*3170*/  FFMA.FTZ R5, R95.reuse, R101, -R4 ;  /* 0x000000655f057223 */ /* 0x040fe20000010804 */
[----:B------:R-:W-:Y:S01]  /*3180*/  FADD.FTZ R96, R96, R7 ;  /* 0x0000000760607221 */ /* 0x000fe20000010000 */
[----:B------:R-:W-:Y:S01]  /*3190*/  FADD.FTZ R102, RZ, R6 ;  /* 0x00000006ff667221 */ /* 0x000fe20000010000 */
[----:B------:R-:W-:Y:S01]  /*31a0*/  FMUL.FTZ R6, R94, R97 ;  /* 0x000000615e067220 */ /* 0x000fe20000410000 */
[----:B------:R-:W-:Y:S01]  /*31b0*/  FADD.FTZ R7, R64, R5 ;  /* 0x0000000540077221 */ /* 0x000fe20000010000 */
[----:B------:R-:W-:Y:S01]  /*31c0*/  FMUL.FTZ R94, R94, R96 ;  /* 0x000000605e5e7220 */ /* 0x000fe20000410000 */
[C---:B------:R-:W-:Y:S01]  /*31d0*/  FMUL.FTZ R4, R92.reuse, R102 ;  /* 0x000000665c047220 */ /* 0x040fe20000410000 */
[C---:B------:R-:W-:Y:S01]  /*31e0*/  FFMA.FTZ R6, R95.reuse, R96, R6 ;  /* 0x000000605f067223 */ /* 0x040fe20000010006 */
[----:B------:R-:W-:Y:S01]  /*31f0*/  FMUL.FTZ R5, R92, R7 ;  /* 0x000000075c057220 */ /* 0x000fe20000410000 */
[----:B------:R-:W-:Y:S01]  /*3200*/  FFMA.FTZ R95, R95, R97, -R94 ;  /* 0x000000615f5f7223 */ /* 0x000fe2000001085e */
[----:B------:R-:W-:Y:S01]  /*3210*/  FFMA.FTZ R4, R93, R7, -R4 ;  /* 0x000000075d047223 */ /* 0x000fe20000010804 */
[----:B------:R-:W-:Y:S01]  /*3220*/  FADD.FTZ R91, R91, R6 ;  /* 0x000000065b5b7221 */ /* 0x000fe20000010000 */
[----:B------:R-:W-:Y:S01]  /*3230*/  FFMA.FTZ R5, R93, R102, R5 ;  /* 0x000000665d057223 */ /* 0x000fe20000010005 */
[----:B------:R-:W-:Y:S01]  /*3240*/  FFMA.FTZ R6, R0, R101, RZ ;  /* 0x0000006500067223 */ /* 0x000fe200000100ff */
[----:B------:R-:W-:Y:S01]  /*3250*/  FADD.FTZ R93, R84, R95 ;  /* 0x0000005f545d7221 */ /* 0x000fe20000010000 */
[----:B------:R-:W-:Y:S01]  /*3260*/  FADD.FTZ R104, R63, R4 ;  /* 0x000000043f687221 */ /* 0x000fe20000010000 */
[----:B------:R-:W-:Y:S01]  /*3270*/  FADD.FTZ R95, RZ, R5 ;  /* 0x00000005ff5f7221 */ /* 0x000fe20000010000 */
[----:B------:R-:W-:Y:S01]  /*3280*/  FFMA.FTZ R107, R69, R7, R6 ;  /* 0x00000007456b7223 */ /* 0x000fe20000010006 */
[----:B------:R-:W-:Y:S01]  /*3290*/  FMUL.FTZ R6, R78, R93 ;  /* 0x0000005d4e067220 */ /* 0x000fe20000410000 */
[----:B------:R-:W-:Y:S01]  /*32a0*/  FADD.FTZ R92, -R64, R7 ;  /* 0x00000007405c7221 */ /* 0x000fe20000010100 */
[C---:B------:R-:W-:Y:S01]  /*32b0*/  FMUL.FTZ R5, R85.reuse, R95 ;  /* 0x0000005f55057220 */ /* 0x040fe20000410000 */
[----:B------:R-:W-:Y:S01]  /*32c0*/  FMUL.FTZ R7, R85, R104 ;  /* 0x0000006855077220 */ /* 0x000fe20000410000 */
[----:B------:R-:W-:Y:S01]  /*32d0*/  FADD.FTZ R84, -R65, R101 ;  /* 0x0000006541547221 */ /* 0x000fe20000010100 */
[----:B------:R-:W-:Y:S01]  /*32e0*/  FMUL.FTZ R109, R76, R97 ;  /* 0x000000614c6d7220 */ /* 0x000fe20000410000 */
[----:B------:R-:W-:Y:S01]  /*32f0*/  FMUL.FTZ R85, R78, R91 ;  /* 0x0000005b4e557220 */ /* 0x000fe20000410000 */
[----:B------:R-:W-:Y:S01]  /*3300*/  FMUL.FTZ R103, R99, R6 ;  /* 0x0000000663677220 */ /* 0x000fe20000410000 */
[----:B------:R-:W-:Y:S01]  /*3310*/  FMUL.FTZ R101, R76, R96 ;  /* 0x000000604c657220 */ /* 0x000fe20000410000 */
[----:B------:R-:W-:Y:S01]  /*3320*/  FMUL.FTZ R105, R102, R109 ;  /* 0x0000006d66697220 */ /* 0x000fe20000410000 */
[-C--:B------:R-:W-:Y:S01]  /*3330*/  FFMA.FTZ R5, R86, R104.reuse, -R5 ;  /* 0x0000006856057223 */ /* 0x080fe20000010805 */
[----:B------:R-:W-:Y:S01]  /*3340*/  FFMA.FTZ R103, R84, R85, R103 ;  /* 0x0000005554677223 */ /* 0x000fe20000010067 */
[----:B------:R-:W-:Y:S01]  /*3350*/  FMUL.FTZ R111, R102, R101 ;  /* 0x00000065666f7220 */ /* 0x000fe20000410000 */
[----:B------:R-:W-:Y:S01]  /*3360*/  FFMA.FTZ R110, R86, R95, R7 ;  /* 0x0000005f566e7223 */ /* 0x000fe20000010007 */
[----:B------:R-:W-:Y:S01]  /*3370*/  FFMA.FTZ R94, R92, R101, R105 ;  /* 0x000000655c5e7223 */ /* 0x000fe20000010069 */
[----:B------:R-:W-:Y:S01]  /*3380*/  FADD.FTZ R103, RZ, R103 ;  /* 0x00000067ff677221 */ /* 0x000fe20000010000 */
[----:B------:R-:W-:Y:S01]  /*3390*/  FFMA.FTZ R106, R68, R104, R107 ;  /* 0x00000068446a7223 */ /* 0x000fe2000001006b */
[----:B------:R-:W-:Y:S01]  /*33a0*/  FADD.FTZ R86, -R63, R104 ;  /* 0x000000683f567221 */ /* 0x000fe20000010100 */
[----:B------:R-:W-:Y:S01]  /*33b0*/  FMUL.FTZ R104, R75, R98 ;  /* 0x000000624b687220 */ /* 0x000fe20000410000 */
[----:B------:R-:W-:Y:S01]  /*33c0*/  FMUL.FTZ R105, R99, R85 ;  /* 0x0000005563697220 */ /* 0x000fe20000410000 */
[----:B------:R-:W-:Y:S01]  /*33d0*/  FFMA.FTZ R4, R92, R109, -R111 ;  /* 0x0000006d5c047223 */ /* 0x000fe2000001086f */
[----:B------:R-:W-:Y:S01]  /*33e0*/  FADD.FTZ R109, R62, R5 ;  /* 0x000000053e6d7221 */ /* 0x000fe20000010000 */
[----:B------:R-:W-:Y:S01]  /*33f0*/  FADD.FTZ R108, R103, R94 ;  /* 0x0000005e676c7221 */ /* 0x000fe20000010000 */
[----:B------:R-:W-:Y:S01]  /*3400*/  FADD.FTZ R94, RZ, R110 ;  /* 0x0000006eff5e7221 */ /* 0x000fe20000010000 */
[----:B------:R-:W-:Y:S01]  /*3410*/  FMUL.FTZ R103, R74, R88 ;  /* 0x000000584a677220 */ /* 0x000fe20000410000 */
[----:B------:R-:W-:Y:S01]  /*3420*/  FMUL.FTZ R5, R75, R100 ;  /* 0x000000644b057220 */ /* 0x000fe20000410000 */
[----:B------:R-:W-:Y:S01]  /*3430*/  FMUL.FTZ R107, R95, R104 ;  /* 0x000000685f6b7220 */ /* 0x000fe20000410000 */
[----:B------:R-:W-:Y:S01]  /*3440*/  FFMA.FTZ R7, R84, R6, -R105 ;  /* 0x0000000654077223 */ /* 0x000fe20000010869 */
[----:B------:R-:W-:Y:S01]  /*3450*/  FFMA.FTZ R105, R67, R109, R106 ;  /* 0x0000006d43697223 */ /* 0x000fe2000001006a */
[----:B------:R-:W-:Y:S01]  /*3460*/  FADD.FTZ R106, -R62, R109 ;  /* 0x0000006d3e6a7221 */ /* 0x000fe20000010100 */
[----:B------:R-:W-:Y:S01]  /*3470*/  FMUL.FTZ R111, R74, R87 ;  /* 0x000000574a6f7220 */ /* 0x000fe20000410000 */
[----:B------:R-:W-:Y:S01]  /*3480*/  FMUL.FTZ R113, R94, R103 ;  /* 0x000000675e717220 */ /* 0x000fe20000410000 */
[----:B------:R-:W-:Y:S01]  /*3490*/  FFMA.FTZ R109, R86, R5, -R107 ;  /* 0x00000005566d7223 */ /* 0x000fe2000001086b */
[----:B------:R-:W-:Y:S01]  /*34a0*/  FFMA.FTZ R6, R0, -R99, RZ ;  /* 0x8000006300067223 */ /* 0x000fe200000100ff */
[----:B------:R-:W-:Y:S01]  /*34b0*/  FMUL.FTZ R107, R95, R5 ;  /* 0x000000055f6b7220 */ /* 0x000fe20000410000 */
[----:B------:R-:W-:Y:S01]  /*34c0*/  FADD.FTZ R7, RZ, R7 ;  /* 0x00000007ff077221 */ /* 0x000fe20000010000 */
[-C--:B------:R-:W-:Y:S01]  /*34d0*/  FFMA.FTZ R112, R106, R111.reuse, -R113 ;  /* 0x0000006f6a707223 */ /* 0x080fe20000010871 */
[----:B------:R-:W-:Y:S01]  /*34e0*/  FFMA.FTZ R5, R69, -R102, R6 ;  /* 0x8000006645057223 */ /* 0x000fe20000010006 */
[----:B------:R-:W-:Y:S01]  /*34f0*/  FFMA.FTZ R107, R86, R104, R107 ;  /* 0x00000068566b7223 */ /* 0x000fe2000001006b */
[----:B------:R-:W-:Y:S01]  /*3500*/  FMUL.FTZ R111, R94, R111 ;  /* 0x0000006f5e6f7220 */ /* 0x000fe20000410000 */
[----:B------:R-:W-:Y:S01]  /*3510*/  FADD.FTZ R4, R7, R4 ;  /* 0x0000000407047221 */ /* 0x000fe20000010000 */
[----:B------:R-:W-:Y:S01]  /*3520*/  FFMA.FTZ R6, R68, -R95, R5 ;  /* 0x8000005f44067223 */ /* 0x000fe20000010005 */
[----:B------:R-:W-:Y:S01]  /*3530*/  FADD.FTZ R107, R108, R107 ;  /* 0x0000006b6c6b7221 */ /* 0x000fe20000010000 */
[----:B------:R-:W-:Y:S01]  /*3540*/  FFMA.FTZ R110, R106, R103, R111 ;  /* 0x000000676a6e7223 */ /* 0x000fe2000001006f */
[----:B------:R-:W-:Y:S01]  /*3550*/  FADD.FTZ R109, R4, R109 ;  /* 0x0000006d046d7221 */ /* 0x000fe20000010000 */
[----:B------:R-:W-:Y:S01]  /*3560*/  FFMA.FTZ R108, R67, -R94, R6 ;  /* 0x8000005e436c7223 */ /* 0x000fe20000010006 */
[----:B------:R-:W0:Y:S01]  /*3570*/  SHFL.DOWN PT, R111, R105, 0x1, 0x1f ;  /* 0x08201f00696f7f89 */ /* 0x000e2200000e0000 */
[----:B------:R-:W-:Y:S01]  /*3580*/  FADD.FTZ R4, R107, R110 ;  /* 0x0000006e6b047221 */ /* 0x000fe20000010000 */
[----:B------:R-:W-:Y:S01]  /*3590*/  FADD.FTZ R109, R109, R112 ;  /* 0x000000706d6d7221 */ /* 0x000fe20000010000 */
[----:B------:R-:W-:Y:S01]  /*35a0*/  MOV R6, R105 ;  /* 0x0000006900067202 */ /* 0x000fe20000000f00 */
[----:B------:R-:W1:Y:S01]  /*35b0*/  SHFL.DOWN PT, R112, R108, 0x1, 0x1f ;  /* 0x08201f006c707f89 */ /* 0x000e6200000e0000 */
[----:B------:R-:W-:Y:S01]  /*35c0*/  MOV R7, R108 ;  /* 0x0000006c00077202 */ /* 0x000fe20000000f00 */
[----:B------:R-:W-:Y:S01]  /*35d0*/  FADD.FTZ R70, R103, R70 ;  /* 0x0000004667467221 */ /* 0x000fe20000010000 */
[----:B------:R-:W-:Y:S01]  /*35e0*/  MOV R5, R109 ;  /* 0x0000006d00057202 */ /* 0x000fe20000000f00 */
[----:B------:R-:W2:Y:S01]  /*35f0*/  SHFL.DOWN PT, R107, R4, 0x1, 0x1f ;  /* 0x08201f00046b7f89 */ /* 0x000ea200000e0000 */
[----:B------:R-:W-:-:S03]  /*3600*/  FADD.FTZ R73, R104, R73 ;  /* 0x0000004968497221 */ /* 0x000fc60000010000 */
        /* <DEDUP_REMOVED lines=36> */
[----:B------:R-:W-:Y:S01]  /*3850*/  FMUL.FTZ R25, R23, R98 ;  /* 0x0000006217197220 */ /* 0x000fe20000410000 */
[----:B--2---:R-:W-:-:S02]  /*3860*/  @!P1 FADD.FTZ R4, R4, R107 ;  /* 0x0000006b04049221 */ /* 0x004fc40000010000 */
[----:B------:R-:W0:Y:S01]  /*3870*/  SHFL.DOWN PT, R112, R7, 0x8, 0x1f ;  /* 0x09001f0007707f89 */ /* 0x000e2200000e0000 */
[----:B------:R-:W-:Y:S01]  /*3880*/  FFMA.FTZ R94, R94, R87, R3 ;  /* 0x000000575e5e7223 */ /* 0x000fe20000010003 */
[----:B------:R-:W-:Y:S01]  /*3890*/  FMUL.FTZ R3, R23, R100 ;  /* 0x0000006417037220 */ /* 0x000fe20000410000 */
[----:B---3--:R-:W-:Y:S01]  /*38a0*/  @!P1 FADD.FTZ R5, R5, R110 ;  /* 0x0000006e05059221 */ /* 0x008fe20000010000 */
[----:B------:R-:W1:Y:S01]  /*38b0*/  SHFL.DOWN PT, R107, R6, 0x8, 0x1f ;  /* 0x09001f00066b7f89 */ /* 0x000e6200000e0000 */
[----:B------:R-:W-:Y:S01]  /*38c0*/  ISETP.NE.AND P1, PT, R44, RZ, PT ;  /* 0x000000ff2c00720c */ /* 0x000fe20003f25270 */
[C---:B------:R-:W-:Y:S01]  /*38d0*/  FFMA.FTZ R3, R22.reuse, R98, R3 ;  /* 0x0000006216037223 */ /* 0x040fe20000010003 */
[----:B------:R-:W-:Y:S01]  /*38e0*/  FFMA.FTZ R100, R22, R100, -R25 ;  /* 0x0000006416647223 */ /* 0x000fe20000010819 */
[----:B------:R-:W2:Y:S01]  /*38f0*/  SHFL.DOWN PT, R105, R4, 0x8, 0x1f ;  /* 0x09001f0004697f89 */ /* 0x000ea200000e0000 */
[----:B------:R-:W-:Y:S01]  /*3900*/  FFMA.FTZ R94, R77, R88, R94 ;  /* 0x000000584d5e7223 */ /* 0x000fe2000001005e */
[----:B------:R-:W-:Y:S01]  /*3910*/  FMUL.FTZ R86, R86, R3 ;  /* 0x0000000356567220 */ /* 0x000fe20000410000 */
[----:B------:R-:W-:Y:S01]  /*3920*/  FMUL.FTZ R3, R23, R97 ;  /* 0x0000006117037220 */ /* 0x000fe20000410000 */
        /* <DEDUP_REMOVED lines=17> */
.L_x_17309:
[----:B------:R-:W-:Y:S05]  /*3a40*/  BSYNC.RECONVERGENT B0 ;  /* 0x0000000000007941 */ /* 0x000fea0003800200 */
.L_x_17308:
[C---:B---3--:R-:W-:Y:S01]  /*3a50*/  FMUL.FTZ R2, R23.reuse, R93 ;  /* 0x0000005d17027220 */ /* 0x048fe20000410000 */
[CC--:B--2-4-:R-:W-:Y:S01]  /*3a60*/  FFMA.FTZ R9, R22.reuse, R96.reuse, R3 ;  /* 0x0000006016097223 */ /* 0x0d4fe20000010003 */
[C---:B------:R-:W-:Y:S01]  /*3a70*/  FMUL.FTZ R10, R23.reuse, R96 ;  /* 0x00000060170a7220 */ /* 0x040fe20000410000 */
        /* <DEDUP_REMOVED lines=31> */
.L_x_17311:
[----:B------:R-:W-:Y:S05]  /*3c70*/  BSYNC.RECONVERGENT B0 ;  /* 0x0000000000007941 */ /* 0x000fea0003800200 */
.L_x_17310:
[----:B------:R-:W-:-:S04]  /*3c80*/  UIADD3 UR4, UPT, UPT, UR4, 0x1, URZ ;  /* 0x0000000104047890 */ /* 0x000fc8000fffe0ff */
[----:B------:R-:W-:-:S09]  /*3c90*/  UISETP.GE.AND UP0, UPT, UR4, UR8, UPT ;  /* 0x000000080400728c */ /* 0x000fd2000bf06270 */
[----:B------:R-:W-:Y:S05]  /*3ca0*/  BRA.U !UP0, `(.L_x_17312) ;  /* 0xffffffdd08387547 */ /* 0x000fea000b83ffff */
.L_x_17294:
[----:B------:R-:W-:Y:S01]  /*3cb0*/  BAR.SYNC.DEFER_BLOCKING 0x0 ;  /* 0x0000000000007b1d */ /* 0x000fe20000010000 */
[----:B------:R-:W-:Y:S01]  /*3cc0*/  F2FP.BF16.F32.PACK_AB R72, R71, R72 ;  /* 0x000000484748723e */ /* 0x000fe200000010ff */
[----:B------:R-:W-:Y:S01]  /*3cd0*/  HFMA2 R17, -RZ, RZ, 0, 0 ;  /* 0x00000000ff117431 */ /* 0x000fe200000001ff */
[----:B------:R-:W-:Y:S02]  /*3ce0*/  F2FP.BF16.F32.PACK_AB R73, R70, R73 ;  /* 0x000000494649723e */ /* 0x000fe400000010ff */
[----:B------:R-:W-:-:S03]  /*3cf0*/  F2FP.BF16.F32.PACK_AB R22, R81, R80 ;  /* 0x000000505116723e */ /* 0x000fc600000010ff */
[----:B------:R-:W2:Y:S01]  /*3d00*/  LDC.64 R14, c[0x0][0x4f8] ;  /* 0x00013e00ff0e7b82 */ /* 0x000ea20000000a00 */
[----:B------:R-:W3:Y:S01]  /*3d10*/  LDCU.64 UR6, c[0x0][0x500] ;  /* 0x0000a000ff0677ac */ /* 0x000ee20008000a00 */
[----:B------:R-:W-:Y:S01]  /*3d20*/  F2FP.BF16.F32.PACK_AB R23, R83, R82 ;  /* 0x000000525317723e */ /* 0x000fe200000010ff */
[----:B------:R-:W-:Y:S01]  /*3d30*/  FADD.FTZ R80, R80, R45 ;  /* 0x0000002d50507221 */ /* 0x000fe20000010000 */
[----:B------:R-:W4:Y:S03]  /*3d40*/  LDCU.64 UR8, c[0x0][0x550] ;  /* 0x0000aa00ff0877ac */ /* 0x000f260008000a00 */
[----:B------:R-:W-:Y:S01]  /*3d50*/  FADD.FTZ R81, R80, R81 ;  /* 0x0000005150517221 */ /* 0x000fe20000010000 */
[----:B------:R-:W5:Y:S03]  /*3d60*/  LDC.64 R24, c[0x0][0x518] ;  /* 0x00014600ff187b82 */ /* 0x000f660000000a00 */
[----:B------:R-:W-:-:S04]  /*3d70*/  FADD.FTZ R82, R81, R82 ;  /* 0x0000005251527221 */ /* 0x000fc80000010000 */
[----:B------:R-:W-:Y:S01]  /*3d80*/  FADD.FTZ R45, R82, R83 ;  /* 0x00000053522d7221 */ /* 0x000fe20000010000 */
[----:B------:R-:W-:Y:S01]  /*3d90*/  STS.64 [R26], R72 ;  /* 0x000000481a007388 */ /* 0x000fe20000000a00 */
[----:B------:R-:W-:-:S03]  /*3da0*/  NOP ;  /* 0x0000000000007918 */ /* 0x000fc60000000000 */
[----:B0-----:R-:W-:Y:S01]  /*3db0*/  LDS.U16 R5, [R27] ;  /* 0x000000001b057984 */ /* 0x001fe20000000400 */
[----:B--2---:R-:W-:-:S03]  /*3dc0*/  IMAD.WIDE.U32 R2, R14, UR18, R16 ;  /* 0x000000120e027c25 */ /* 0x004fc6000f8e0010 */
[----:B------:R-:W-:Y:S01]  /*3dd0*/  LDS.U16 R7, [R27+0x40] ;  /* 0x000040001b077984 */ /* 0x000fe20000000400 */
[----:B------:R-:W-:-:S03]  /*3de0*/  IMAD R3, R15, UR18, R3 ;  /* 0x000000120f037c24 */ /* 0x000fc6000f8e0203 */
[----:B------:R-:W-:Y:S01]  /*3df0*/  LDS.U16 R9, [R27+0x80] ;  /* 0x000080001b097984 */ /* 0x000fe20000000400 */
[----:B---3--:R-:W-:-:S03]  /*3e00*/  IMAD.WIDE.U32 R2, R55, UR6, R2 ;  /* 0x0000000637027c25 */ /* 0x008fc6000f8e0002 */
[----:B-1----:R-:W-:Y:S01]  /*3e10*/  LDS.U16 R11, [R27+0xc0] ;  /* 0x0000c0001b0b7984 */ /* 0x002fe20000000400 */
[----:B------:R-:W-:Y:S01]  /*3e20*/  IMAD R0, R55, UR7, R3 ;  /* 0x0000000737007c24 */ /* 0x000fe2000f8e0203 */
[----:B------:R-:W-:Y:S01]  /*3e30*/  IADD3 R3, P3, PT, R38, R2, RZ ;  /* 0x0000000226037210 */ /* 0x000fe20007f7e0ff */
[----:B------:R-:W0:Y:S01]  /*3e40*/  LDCU.64 UR6, c[0x0][0x560] ;  /* 0x0000ac00ff0677ac */ /* 0x000e220008000a00 */
[----:B------:R-:W-:Y:S02]  /*3e50*/  @!P1 STS [UR5+0x100], R29 ;  /* 0x0001001dff009988 */ /* 0x000fe40008000805 */
[----:B------:R-:W-:Y:S01]  /*3e60*/  IADD3.X R0, PT, PT, RZ, R0, RZ, P3, !PT ;  /* 0x00000000ff007210 */ /* 0x000fe20001ffe4ff */
[----:B------:R-:W-:Y:S01]  /*3e70*/  BAR.SYNC.DEFER_BLOCKING 0x0 ;  /* 0x0000000000007b1d */ /* 0x000fe20000010000 */
[----:B----4-:R-:W-:-:S04]  /*3e80*/  LEA R2, P5, R3, UR8, 0x1 ;  /* 0x0000000803027c11 */ /* 0x010fc8000f8a08ff */
        /* <DEDUP_REMOVED lines=10> */
[----:B------:R-:W-:Y:S01]  /*3f30*/  BAR.SYNC.DEFER_BLOCKING 0x0 ;  /* 0x0000000000007b1d */ /* 0x000fe20000010000 */
[----:B-----5:R-:W-:-:S04]  /*3f40*/  IMAD.WIDE.U32 R2, R24, UR18, R16 ;  /* 0x0000001218027c25 */ /* 0x020fc8000f8e0010 */
[----:B------:R-:W-:Y:S01]  /*3f50*/  IMAD R3, R25, UR18, R3 ;  /* 0x0000001219037c24 */ /* 0x000fe2000f8e0203 */
        /* <DEDUP_REMOVED lines=33> */
.L_x_17292:
        /* <DEDUP_REMOVED lines=34> */
.L_x_17315:
[----:B------:R-:W-:Y:S05]  /*4390*/  BSYNC.RECONVERGENT B0 ;  /* 0x0000000000007941 */ /* 0x000fea0003800200 */
.L_x_17314:
        /* <DEDUP_REMOVED lines=26> */
.L_x_17317:
[----:B------:R-:W-:Y:S05]  /*4540*/  BSYNC.RECONVERGENT B0 ;  /* 0x0000000000007941 */ /* 0x000fea0003800200 */
.L_x_17316:
        /* <DEDUP_REMOVED lines=22> */
.L_x_17319:
        /* <DEDUP_REMOVED lines=60> */
.L_x_17318:
[----:B------:R-:W-:Y:S05]  /*4a70*/  EXIT ;  /* 0x000000000000794d */ /* 0x000fea0003800000 */
.L_x_17320:
        /* <DEDUP_REMOVED lines=16> */
.L_x_18793:


//--------------------- .text._Z25selective_scan_bwd_kernelI32Selective_Scan_bwd_kernel_traitsILi32ELi4ELb0ELb0ELb0ELb1ELb0EN3c108BFloat16ENS1_7complexIfEEEEv12SSMParamsBwd --------------------------
	.section	.text._Z25selective_scan_bwd_kernelI32Selective_Scan_bwd_kernel_traitsILi32ELi4ELb0ELb0ELb0ELb1ELb0EN3c108BFloat16ENS1_7complexIfEEEEv12SSMParamsBwd,"ax",@progbits
	.align	128
        .global         _Z25selective_scan_bwd_kernelI32Selective_Scan_bwd_kernel_traitsILi32ELi4ELb0ELb0ELb0ELb1ELb0EN3c108BFloat16ENS1_7complexIfEEEEv12SSMParamsBwd
        .type           _Z25selective_scan_bwd_kernelI32Selective_Scan_bwd_kernel_traitsILi32ELi4ELb0ELb0ELb0ELb1ELb0EN3c108BFloat16ENS1_7complexIfEEEEv12SSMParamsBwd,@function
        .size           _Z25selective_scan_bwd_kernelI32Selective_Scan_bwd_kernel_traitsILi32ELi4ELb0ELb0ELb0ELb1ELb0EN3c108BFloat16ENS1_7complexIfEEEEv12SSMParamsBwd,(.L_x_18794 - _Z25selective_scan_bwd_kernelI32Selective_Scan_bwd_kernel_traitsILi32ELi4ELb0ELb0ELb0ELb1ELb0EN3c108BFloat16ENS1_7complexIfEEEEv12SSMParamsBwd)
        .other          _Z25selective_scan_bwd_kernelI32Selective_Scan_bwd_kernel_traitsILi32ELi4ELb0ELb0ELb0ELb1ELb0EN3c108BFloat16ENS1_7complexIfEEEEv12SSMParamsBwd,@"STO_CUDA_ENTRY STV_DEFAULT"
_Z25selective_scan_bwd_kernelI32Selective_Scan_bwd_kernel_traitsILi32ELi4ELb0ELb0ELb0ELb1ELb0EN3c108BFloat16ENS1_7complexIfEEEEv12SSMParamsBwd:
.text._Z25selective_scan_bwd_kernelI32Selective_Scan_bwd_kernel_traitsILi32ELi4ELb0ELb0ELb0ELb1ELb0EN3c108BFloat16ENS1_7complexIfEEEEv12SSMParamsBwd:
        /* <DEDUP_REMOVED lines=63> */
[----:B------:R-:W-:Y:S01]  /*03f0*/  SHF.R.S32.HI R0, RZ, 0x1f, R11 ;  /* 0x0000001fff007819 */ /* 0x000fe2000001140b */
[----:B---3--:R-:W-:Y:S01]  /*0400*/  @P0 IMAD.WIDE R16, R5, 0x10, R8 ;  /* 0x0000001005100825 */ /* 0x008fe200078e0208 */
[----:B------:R-:W-:Y:S02]  /*0410*/  IADD3 R11, P0, PT, R11, R2, RZ ;  /* 0x000000020b0b7210 */ /* 0x000fe40007f1e0ff */
[----:B------:R-:W-:Y:S01]  /*0420*/  LEA R87, P2, R6, R20, 0x3 ;  /* 0x0000001406577211 */ /* 0x000fe200078418ff */
        /* <DEDUP_REMOVED lines=36> */
.L_x_17349:
        /* <DEDUP_REMOVED lines=29> */
[----:B-1----:R-:W-:-:S06]  /*0840*/  ULEA UR5, UR5, UR4, 0x18 ;  /* 0x0000000405057291 */ /* 0x002fcc000f8ec0ff */
[C---:B------:R-:W-:Y:S02]  /*0850*/  LEA R56, R57.reuse, UR5, 0x1 ;  /* 0x0000000539387c11 */ /* 0x040fe4000f8e08ff */
[----:B------:R-:W-:-:S03]  /*0860*/  LEA R55, R57, UR5, 0x3 ;  /* 0x0000000539377c11 */ /* 0x000fc6000f8e18ff */
[----:B--2---:R-:W-:Y:S04]  /*0870*/  STS.U16 [R56], R5 ;  /* 0x0000000538007388 */ /* 0x004fe80000000400 */
[----:B---3--:R0:W-:Y:S04]  /*0880*/  STS.U16 [R56+0x40], R7 ;  /* 0x0000400738007388 */ /* 0x0081e80000000400 */
[----:B----4-:R1:W-:Y:S04]  /*0890*/  STS.U16 [R56+0x80], R9 ;  /* 0x0000800938007388 */ /* 0x0103e80000000400 */
[----:B------:R2:W-:Y:S01]  /*08a0*/  STS.U16 [R56+0xc0], R11 ;  /* 0x0000c00b38007388 */ /* 0x0005e20000000400 */
[----:B------:R-:W-:-:S03]  /*08b0*/  NOP ;  /* 0x0000000000007918 */ /* 0x000fc60000000000 */
[----:B------:R-:W-:Y:S01]  /*08c0*/  LDS.64 R48, [R55] ;  /* 0x0000000037307984 */ /* 0x000fe20000000a00 */
[----:B------:R-:W-:Y:S06]  /*08d0*/  BAR.SYNC.DEFER_BLOCKING 0x0 ;  /* 0x0000000000007b1d */ /* 0x000fec0000010000 */
[----:B------:R-:W3:Y:S04]  /*08e0*/  @!P0 LDG.E.U16 R3, desc[UR16][R18.64] ;  /* 0x0000001012038981 */ /* 0x000ee8000c1e1500 */
[----:B------:R-:W4:Y:S04]  /*08f0*/  @!P1 LDG.E.U16 R21, desc[UR16][R18.64+0x40] ;  /* 0x0000401012159981 */ /* 0x000f28000c1e1500 */
[----:B------:R-:W4:Y:S04]  /*0900*/  @!P2 LDG.E.U16 R23, desc[UR16][R18.64+0x80] ;  /* 0x000080101217a981 */ /* 0x000f28000c1e1500 */
[----:B------:R-:W4:Y:S01]  /*0910*/  @!P3 LDG.E.U16 R25, desc[UR16][R18.64+0xc0] ;  /* 0x0000c0101219b981 */ /* 0x000f22000c1e1500 */
[----:B------:R-:W-:-:S02]  /*0920*/  IADD3 R4, P4, PT, R4, R70, RZ ;  /* 0x0000004604047210 */ /* 0x000fc40007f9e0ff */
[----:B0-----:R-:W-:Y:S02]  /*0930*/  PRMT R7, RZ, 0x7610, R7 ;  /* 0x00007610ff077816 */ /* 0x001fe40000000007 */
[----:B-1----:R-:W-:Y:S02]  /*0940*/  PRMT R9, RZ, 0x7610, R9 ;  /* 0x00007610ff097816 */ /* 0x002fe40000000009 */
[----:B--2---:R-:W-:Y:S02]  /*0950*/  PRMT R11, RZ, 0x7610, R11 ;  /* 0x00007610ff0b7816 */ /* 0x004fe4000000000b */
[----:B------:R-:W-:Y:S02]  /*0960*/  PRMT R27, RZ, 0x7610, R27 ;  /* 0x00007610ff1b7816 */ /* 0x000fe4000000001b */
[----:B------:R-:W-:Y:S01]  /*0970*/  IADD3.X R5, PT, PT, RZ, R68, RZ, P4, !PT ;  /* 0x00000044ff057210 */ /* 0x000fe200027fe4ff */
[----:B---3--:R-:W-:Y:S04]  /*0980*/  STS.U16 [R56], R3 ;  /* 0x0000000338007388 */ /* 0x008fe80000000400 */
[----:B----4-:R-:W-:Y:S04]  /*0990*/  STS.U16 [R56+0x40], R21 ;  /* 0x0000401538007388 */ /* 0x010fe80000000400 */
[----:B------:R-:W-:Y:S04]  /*09a0*/  STS.U16 [R56+0x80], R23 ;  /* 0x0000801738007388 */ /* 0x000fe80000000400 */
[----:B------:R-:W-:Y:S01]  /*09b0*/  STS.U16 [R56+0xc0], R25 ;  /* 0x0000c01938007388 */ /* 0x000fe20000000400 */
[----:B------:R-:W-:-:S03]  /*09c0*/  NOP ;  /* 0x0000000000007918 */ /* 0x000fc60000000000 */
[----:B------:R-:W0:Y:S01]  /*09d0*/  LDS.64 R28, [R55] ;  /* 0x00000000371c7984 */ /* 0x000e220000000a00 */
[----:B------:R-:W-:Y:S06]  /*09e0*/  BAR.SYNC.DEFER_BLOCKING 0x0 ;  /* 0x0000000000007b1d */ /* 0x000fec0000010000 */
[----:B------:R-:W2:Y:S04]  /*09f0*/  @!P0 LDG.E.U16 R7, desc[UR16][R4.64] ;  /* 0x0000001004078981 */ /* 0x000ea8000c1e1500 */
[----:B------:R-:W3:Y:S04]  /*0a00*/  @!P1 LDG.E.U16 R9, desc[UR16][R4.64+0x40] ;  /* 0x0000401004099981 */ /* 0x000ee8000c1e1500 */
[----:B------:R-:W4:Y:S04]  /*0a10*/  @!P2 LDG.E.U16 R11, desc[UR16][R4.64+0x80] ;  /* 0x00008010040ba981 */ /* 0x000f28000c1e1500 */
[----:B------:R1:W4:Y:S01]  /*0a20*/  @!P3 LDG.E.U16 R27, desc[UR16][R4.64+0xc0] ;  /* 0x0000c010041bb981 */ /* 0x000322000c1e1500 */
[C---:B0-----:R-:W-:Y:S01]  /*0a30*/  SHF.L.U32 R53, R28.reuse, 0x10, RZ ;  /* 0x000000101c357819 */ /* 0x041fe200000006ff */
[----:B------:R-:W-:Y:S01]  /*0a40*/  BSSY.RECONVERGENT B0, `(.L_x_17322) ;  /* 0x0000038000007945 */ /* 0x000fe20003800200 */
[----:B------:R-:W-:-:S02]  /*0a50*/  PRMT R0, R28, 0x7632, R0 ;  /* 0x000076321c007816 */ /* 0x000fc40000000000 */
[----:B------:R-:W-:Y:S01]  /*0a60*/  PRMT R6, R29, 0x7632, R6 ;  /* 0x000076321d067816 */ /* 0x000fe20000000006 */
[--C-:B-----5:R-:W-:Y:S01]  /*0a70*/  FADD.FTZ R53, R53, R80.reuse ;  /* 0x0000005035357221 */ /* 0x120fe20000010000 */
[----:B------:R-:W-:Y:S02]  /*0a80*/  SHF.L.U32 R21, R29, 0x10, RZ ;  /* 0x000000101d157819 */ /* 0x000fe400000006ff */
[----:B------:R-:W-:Y:S02]  /*0a90*/  SHF.L.U32 R51, R6, 0x10, RZ ;  /* 0x0000001006337819 */ /* 0x000fe400000006ff */
[----:B------:R-:W-:Y:S01]  /*0aa0*/  FSETP.GTU.FTZ.AND P2, PT, R53, 20, PT ;  /* 0x41a000003500780b */ /* 0x000fe20003f5c000 */
[--C-:B------:R-:W-:Y:S01]  /*0ab0*/  FADD.FTZ R54, R21, R80.reuse ;  /* 0x0000005015367221 */ /* 0x100fe20000010000 */
[----:B-1----:R-:W-:Y:S01]  /*0ac0*/  SHF.L.U32 R5, R0, 0x10, RZ ;  /* 0x0000001000057819 */ /* 0x002fe200000006ff */
[----:B------:R-:W-:Y:S01]  /*0ad0*/  FADD.FTZ R51, R51, R80 ;  /* 0x0000005033337221 */ /* 0x000fe20000010000 */
[----:B------:R-:W-:-:S02]  /*0ae0*/  PRMT R42, R49, 0x7632, R42 ;  /* 0x00007632312a7816 */ /* 0x000fc4000000002a */
[----:B------:R-:W-:Y:S01]  /*0af0*/  FSETP.GTU.FTZ.AND P0, PT, R54, 20, PT ;  /* 0x41a000003600780b */ /* 0x000fe20003f1c000 */
[----:B------:R-:W-:Y:S01]  /*0b00*/  FADD.FTZ R52, R5, R80 ;  /* 0x0000005005347221 */ /* 0x000fe20000010000 */
[----:B------:R-:W-:Y:S02]  /*0b10*/  FSETP.GTU.FTZ.AND P1, PT, R51, 20, PT ;  /* 0x41a000003300780b */ /* 0x000fe40003f3c000 */
[----:B------:R-:W-:Y:S02]  /*0b20*/  PRMT R46, R48, 0x7632, R46 ;  /* 0x00007632302e7816 */ /* 0x000fe4000000002e */
[----:B------:R-:W-:Y:S02]  /*0b30*/  FSETP.GTU.FTZ.AND P3, PT, R52, 20, PT ;  /* 0x41a000003400780b */ /* 0x000fe40003f7c000 */
[----:B------:R-:W-:Y:S02]  /*0b40*/  SHF.L.U32 R50, R48, 0x10, RZ ;  /* 0x0000001030327819 */ /* 0x000fe400000006ff */
[----:B------:R-:W-:Y:S01]  /*0b50*/  SHF.L.U32 R49, R49, 0x10, RZ ;  /* 0x0000001031317819 */ /* 0x000fe200000006ff */
[----:B--2---:R-:W-:Y:S04]  /*0b60*/  STS.U16 [R56], R7 ;  /* 0x0000000738007388 */ /* 0x004fe80000000400 */
[----:B---3--:R-:W-:Y:S04]  /*0b70*/  STS.U16 [R56+0x40], R9 ;  /* 0x0000400938007388 */ /* 0x008fe80000000400 */
[----:B----4-:R-:W-:Y:S04]  /*0b80*/  STS.U16 [R56+0x80], R11 ;  /* 0x0000800b38007388 */ /* 0x010fe80000000400 */
[----:B------:R-:W-:Y:S01]  /*0b90*/  STS.U16 [R56+0xc0], R27 ;  /* 0x0000c01b38007388 */ /* 0x000fe20000000400 */
[----:B------:R-:W-:-:S03]  /*0ba0*/  NOP ;  /* 0x0000000000007918 */ /* 0x000fc60000000000 */
[----:B------:R-:W0:Y:S02]  /*0bb0*/  LDS.64 R2, [R55] ;  /* 0x0000000037027984 */ /* 0x000e240000000a00 */
        /* <DEDUP_REMOVED lines=32> */
.L_x_17323:
[----:B------:R-:W-:Y:S05]  /*0dc0*/  BSYNC.RECONVERGENT B0 ;  /* 0x0000000000007941 */ /* 0x000fea0003800200 */
.L_x_17322:
        /* <DEDUP_REMOVED lines=32> */
.L_x_17325:
[----:B------:R-:W-:Y:S05]  /*0fd0*/  BSYNC.RECONVERGENT B0 ;  /* 0x0000000000007941 */ /* 0x000fea0003800200 */
.L_x_17324:
        /* <DEDUP_REMOVED lines=32> */
.L_x_17327:
[----:B------:R-:W-:Y:S05]  /*11e0*/  BSYNC.RECONVERGENT B0 ;  /* 0x0000000000007941 */ /* 0x000fea0003800200 */
.L_x_17326:
        /* <DEDUP_REMOVED lines=32> */
.L_x_17329:
[----:B------:R-:W-:Y:S05]  /*13f0*/  BSYNC.RECONVERGENT B0 ;  /* 0x0000000000007941 */ /* 0x000fea0003800200 */
.L_x_17328:
[----:B------:R-:W0:Y:S01]  /*1400*/  LDCU UR4, c[0x0][0x38c] ;  /* 0x00007180ff0477ac */ /* 0x000e220008000800 */
[----:B------:R-:W-:Y:S01]  /*1410*/  PRMT R2, R2, 0x7632, R2 ;  /* 0x0000763202027816 */ /* 0x000fe20000000002 */
[----:B------:R-:W-:Y:S01]  /*1420*/  HFMA2 R48, -RZ, RZ, 0, 0 ;  /* 0x00000000ff307431 */ /* 0x000fe200000001ff */
[----:B------:R-:W-:Y:S02]  /*1430*/  SHF.L.U32 R46, R46, 0x10, RZ ;  /* 0x000000102e2e7819 */ /* 0x000fe400000006ff */
[----:B------:R-:W-:Y:S02]  /*1440*/  CS2R R44, SRZ ;  /* 0x00000000002c7805 */ /* 0x000fe4000001ff00 */
[----:B------:R-:W-:Y:S01]  /*1450*/  SHF.L.U32 R37, R2, 0x10, RZ ;  /* 0x0000001002257819 */ /* 0x000fe200000006ff */
[C---:B------:R-:W-:Y:S01]  /*1460*/  FFMA.FTZ R2, R0.reuse, R50, R79 ;  /* 0x0000003200027223 */ /* 0x040fe2000001004f */
[C---:B------:R-:W-:Y:S01]  /*1470*/  PRMT R4, R3.reuse, 0x7632, R4 ;  /* 0x0000763203047816 */ /* 0x040fe20000000004 */
[----:B------:R-:W-:Y:S01]  /*1480*/  FMUL.FTZ R40, R0, R82 ;  /* 0x0000005200287220 */ /* 0x000fe20000410000 */
[----:B------:R-:W-:Y:S01]  /*1490*/  SHF.L.U32 R3, R3, 0x10, RZ ;  /* 0x0000001003037819 */ /* 0x000fe200000006ff */
[C---:B------:R-:W-:Y:S01]  /*14a0*/  FFMA.FTZ R2, R37.reuse, R46, R2 ;  /* 0x0000002e25027223 */ /* 0x040fe20000010002 */
[----:B------:R-:W-:Y:S01]  /*14b0*/  SHF.L.U32 R42, R42, 0x10, RZ ;  /* 0x000000102a2a7819 */ /* 0x000fe200000006ff */
[-C--:B------:R-:W-:Y:S01]  /*14c0*/  FMUL.FTZ R39, R37, R82.reuse ;  /* 0x0000005225277220 */ /* 0x080fe20000410000 */
[----:B------:R-:W-:Y:S01]  /*14d0*/  SHF.L.U32 R35, R4, 0x10, RZ ;  /* 0x0000001004237819 */ /* 0x000fe200000006ff */
[C---:B------:R-:W-:Y:S01]  /*14e0*/  FFMA.FTZ R2, R3.reuse, R49, R2 ;  /* 0x0000003103027223 */ /* 0x040fe20000010002 */
[----:B------:R-:W-:Y:S01]  /*14f0*/  PRMT R47, RZ, 0x7610, R47 ;  /* 0x00007610ff2f7816 */ /* 0x000fe2000000002f */
[-C--:B------:R-:W-:Y:S01]  /*1500*/  FMUL.FTZ R41, R3, R82.reuse ;  /* 0x0000005203297220 */ /* 0x080fe20000410000 */
[----:B------:R-:W-:Y:S01]  /*1510*/  MOV R43, RZ ;  /* 0x000000ff002b7202 */ /* 0x000fe20000000f00 */
        /* <DEDUP_REMOVED lines=10> */
[C---:B------:R-:W-:Y:S01]  /*15c0*/  SHF.L.U32 R28, R66.reuse, 0x8, RZ ;  /* 0x00000008421c7819 */ /* 0x040fe200000006ff */
        /* <DEDUP_REMOVED lines=17> */
.L_x_17348:
        /* <DEDUP_REMOVED lines=23> */
[C---:B--2---:R-:W-:Y:S01]  /*1850*/  FMUL.FTZ R4, R25.reuse, R53 ;  /* 0x0000003519047220 */ /* 0x044fe20000410000 */
[----:B------:R-:W-:-:S03]  /*1860*/  FMUL.FTZ R10, R25, R52 ;  /* 0x00000034190a7220 */ /* 0x000fc60000410000 */
[----:B------:R-:W-:Y:S01]  /*1870*/  FMUL.RZ R84, R4, 0.15915493667125701904 ;  /* 0x3e22f98304547820 */ /* 0x000fe2000040c000 */
[----:B------:R-:W-:Y:S01]  /*1880*/  FMUL.FTZ R4, R24, 1.4426950216293334961 ;  /* 0x3fb8aa3b18047820 */ /* 0x000fe20000410000 */
[----:B------:R-:W-:Y:S02]  /*1890*/  FMUL.RZ R88, R10, 0.15915493667125701904 ;  /* 0x3e22f9830a587820 */ /* 0x000fe4000040c000 */
[----:B------:R-:W-:Y:S01]  /*18a0*/  MUFU.SIN R7, R84 ;  /* 0x0000005400077308 */ /* 0x000fe20000000400 */
[C---:B------:R-:W-:Y:S01]  /*18b0*/  FMUL.FTZ R5, R4.reuse, R53 ;  /* 0x0000003504057220 */ /* 0x040fe20000410000 */
[C---:B------:R-:W-:Y:S01]  /*18c0*/  FMUL.FTZ R10, R4.reuse, R52 ;  /* 0x00000034040a7220 */ /* 0x040fe20000410000 */
[----:B------:R-:W-:-:S05]  /*18d0*/  FMUL.FTZ R26, R4, R54 ;  /* 0x00000036041a7220 */ /* 0x000fca0000410000 */
[----:B------:R0:W-:Y:S08]  /*18e0*/  MUFU.COS R11, R84 ;  /* 0x00000054000b7308 */ /* 0x0001f00000000000 */
[----:B------:R1:W2:Y:S01]  /*18f0*/  MUFU.EX2 R6, R5 ;  /* 0x0000000500067308 */ /* 0x0002a20000000800 */
[----:B0-----:R-:W-:Y:S01]  /*1900*/  FMUL.FTZ R84, R4, R51 ;  /* 0x0000003304547220 */ /* 0x001fe20000410000 */
[----:B------:R-:W-:-:S04]  /*1910*/  FMUL.FTZ R4, R25, R54 ;  /* 0x0000003619047220 */ /* 0x000fc80000410000 */
[----:B------:R-:W-:Y:S01]  /*1920*/  FMUL.RZ R90, R4, 0.15915493667125701904 ;  /* 0x3e22f983045a7820 */ /* 0x000fe2000040c000 */
[----:B------:R-:W-:Y:S01]  /*1930*/  FMUL.FTZ R4, R25, R51 ;  /* 0x0000003319047220 */ /* 0x000fe20000410000 */
[----:B------:R-:W-:Y:S01]  /*1940*/  MUFU.SIN R27, R88 ;  /* 0x00000058001b7308 */ /* 0x000fe20000000400 */
[----:B-1----:R-:W-:-:S07]  /*1950*/  IADD3 R5, PT, PT, R29, UR4, RZ ;  /* 0x000000041d057c10 */ /* 0x002fce000fffe0ff */
[----:B------:R0:W-:Y:S08]  /*1960*/  MUFU.COS R95, R88 ;  /* 0x00000058005f7308 */ /* 0x0001f00000000000 */
[----:B------:R-:W-:Y:S01]  /*1970*/  MUFU.EX2 R86, R84 ;  /* 0x0000005400567308 */ /* 0x000fe20000000800 */
[----:B0-----:R-:W-:Y:S01]  /*1980*/  FMUL.RZ R88, R4, 0.15915493667125701904 ;  /* 0x3e22f98304587820 */ /* 0x001fe2000040c000 */
[----:B------:R-:W-:Y:S01]  /*1990*/  P2R R4, PR, RZ, 0x8 ;  /* 0x00000008ff047803 */ /* 0x000fe20000000000 */
[----:B--2---:R-:W-:-:S05]  /*19a0*/  FMUL.FTZ R4, R6, R11 ;  /* 0x0000000b06047220 */ /* 0x004fca0000410000 */
[----:B------:R-:W0:Y:S08]  /*19b0*/  MUFU.COS R101, R88 ;  /* 0x0000005800657308 */ /* 0x000e300000000000 */
[----:B------:R1:W2:Y:S08]  /*19c0*/  MUFU.EX2 R96, R10 ;  /* 0x0000000a00607308 */ /* 0x0002b00000000800 */
[----:B------:R-:W-:Y:S01]  /*19d0*/  MUFU.EX2 R26, R26 ;  /* 0x0000001a001a7308 */ /* 0x000fe20000000800 */
[----:B-1----:R-:W-:Y:S01]  /*19e0*/  SEL R10, R5, R64, !P3 ;  /* 0x00000040050a7207 */ /* 0x002fe20005800000 */
[----:B------:R-:W-:Y:S01]  /*19f0*/  FMUL.FTZ R5, R6, R7 ;  /* 0x0000000706057220 */ /* 0x000fe20000410000 */
[CC--:B-----5:R-:W-:Y:S01]  /*1a00*/  FMUL.FTZ R7, R9.reuse, R3.reuse ;  /* 0x0000000309077220 */ /* 0x0e0fe20000410000 */
[----:B------:R-:W-:Y:S01]  /*1a10*/  FMUL.FTZ R6, R8, R3 ;  /* 0x0000000308067220 */ /* 0x000fe20000410000 */
[----:B------:R-:W-:Y:S01]  /*1a20*/  LEA R10, R10, UR5, 0x3 ;  /* 0x000000050a0a7c11 */ /* 0x000fe2000f8e18ff */
[----:B0-----:R-:W-:Y:S01]  /*1a30*/  FMUL.FTZ R84, R86, R101 ;  /* 0x0000006556547220 */ /* 0x001fe20000410000 */
[-C--:B------:R-:W-:Y:S01]  /*1a40*/  FFMA.FTZ R7, R8, R2.reuse, -R7 ;  /* 0x0000000208077223 */ /* 0x080fe20000010807 */
[----:B------:R-:W0:Y:S01]  /*1a50*/  MUFU.COS R97, R90 ;  /* 0x0000005a00617308 */ /* 0x000e220000000000 */
[----:B------:R-:W-:Y:S01]  /*1a60*/  FFMA.FTZ R6, R9, R2, R6 ;  /* 0x0000000209067223 */ /* 0x000fe20000010006 */
[----:B------:R1:W-:Y:S01]  /*1a70*/  STS.64 [R10+0x560], R4 ;  /* 0x000560040a007388 */ /* 0x0003e20000000a00 */
[C---:B--2---:R-:W-:Y:S01]  /*1a80*/  FMUL.FTZ R95, R96.reuse, R95 ;  /* 0x0000005f605f7220 */ /* 0x044fe20000410000 */
[----:B------:R-:W-:Y:S01]  /*1a90*/  FMUL.FTZ R96, R96, R27 ;  /* 0x0000001b60607220 */ /* 0x000fe20000410000 */
[CC--:B------:R-:W-:Y:S01]  /*1aa0*/  FMUL.FTZ R100, R36.reuse, R7.reuse ;  /* 0x0000000724647220 */ /* 0x0c0fe20000410000 */
[----:B------:R-:W-:Y:S01]  /*1ab0*/  FMUL.FTZ R101, R35, R7 ;  /* 0x0000000723657220 */ /* 0x000fe20000410000 */
[-C--:B------:R-:W-:Y:S01]  /*1ac0*/  FMUL.FTZ R98, R37, -R6.reuse ;  /* 0x8000000625627220 */ /* 0x080fe20000410000 */
[----:B------:R2:W5:Y:S01]  /*1ad0*/  MUFU.SIN R99, R88 ;  /* 0x0000005800637308 */ /* 0x0005620000000400 */
[----:B------:R-:W-:-:S07]  /*1ae0*/  FMUL.FTZ R103, R36, -R6 ;  /* 0x8000000624677220 */ /* 0x000fce0000410000 */
[----:B------:R3:W4:Y:S01]  /*1af0*/  MUFU.SIN R93, R90 ;  /* 0x0000005a005d7308 */ /* 0x0007220000000400 */
[----:B0-----:R-:W-:Y:S01]  /*1b00*/  FMUL.FTZ R94, R26, R97 ;  /* 0x000000611a5e7220 */ /* 0x001fe20000410000 */
[----:B------:R-:W-:Y:S01]  /*1b10*/  FMUL.FTZ R97, R37, R7 ;  /* 0x0000000725617220 */ /* 0x000fe20000410000 */
[-C--:B--2---:R-:W-:Y:S01]  /*1b20*/  FMUL.FTZ R88, R0, -R6.reuse ;  /* 0x8000000600587220 */ /* 0x084fe20000410000 */
[----:B-----5:R-:W-:Y:S01]  /*1b30*/  FMUL.FTZ R86, R86, R99 ;  /* 0x0000006356567220 */ /* 0x020fe20000410000 */
[----:B---3--:R-:W-:Y:S01]  /*1b40*/  FMUL.FTZ R90, R0, R7 ;  /* 0x00000007005a7220 */ /* 0x008fe20000410000 */
[----:B------:R-:W-:Y:S01]  /*1b50*/  FMUL.FTZ R99, R35, -R6 ;  /* 0x8000000623637220 */ /* 0x000fe20000410000 */
[----:B----4-:R-:W-:Y:S01]  /*1b60*/  FMUL.FTZ R93, R26, R93 ;  /* 0x0000005d1a5d7220 */ /* 0x010fe20000410000 */
        /* <DEDUP_REMOVED lines=10> */
.L_x_17332:
[----:B------:R0:W1:Y:S02]  /*1c10*/  LDS.64 R6, [R91+0x1568] ;  /* 0x001568005b067984 */ /* 0x0000640000000a00 */
.L_x_17333:
[----:B------:R-:W-:Y:S05]  /*1c20*/  BSYNC.RECONVERGENT B0 ;  /* 0x0000000000007941 */ /* 0x000fea0003800200 */
.L_x_17331:
        /* <DEDUP_REMOVED lines=27> */
[C---:B----4-:R-:W-:Y:S01]  /*1de0*/  FMUL.FTZ R9, R86.reuse, R11 ;  /* 0x0000000b56097220 */ /* 0x050fe20000410000 */
[----:B------:R-:W-:Y:S01]  /*1df0*/  FMUL.FTZ R8, R86, R105 ;  /* 0x0000006956087220 */ /* 0x000fe20000410000 */
[----:B------:R-:W-:-:S02]  /*1e00*/  ISETP.GT.U32.AND P3, PT, R92, 0x17, PT ;  /* 0x000000175c00780c */ /* 0x000fc40003f64070 */
[C---:B------:R-:W-:Y:S01]  /*1e10*/  FFMA.FTZ R102, R84.reuse, R105, R9 ;  /* 0x0000006954667223 */ /* 0x040fe20000010009 */
[----:B------:R-:W-:Y:S01]  /*1e20*/  FFMA.FTZ R11, R84, R11, -R8 ;  /* 0x0000000b540b7223 */ /* 0x000fe20000010808 */
[CC--:B------:R-:W-:Y:S01]  /*1e30*/  FMUL.FTZ R9, R93.reuse, R2.reuse ;  /* 0x000000025d097220 */ /* 0x0c0fe20000410000 */
[----:B------:R-:W-:Y:S01]  /*1e40*/  ISETP.NE.OR P4, PT, R76, RZ, P4 ;  /* 0x000000ff4c00720c */ /* 0x000fe20002785670 */
[----:B------:R-:W-:Y:S01]  /*1e50*/  FADD.FTZ R102, RZ, R102 ;  /* 0x00000066ff667221 */ /* 0x000fe20000010000 */
[----:B------:R-:W-:Y:S01]  /*1e60*/  FADD.FTZ R104, R30, R11 ;  /* 0x0000000b1e687221 */ /* 0x000fe20000010000 */
[-C--:B------:R-:W-:Y:S01]  /*1e70*/  FFMA.FTZ R9, R94, R3.reuse, -R9 ;  /* 0x000000035e097223 */ /* 0x080fe20000010809 */
[----:B------:R-:W-:Y:S01]  /*1e80*/  FMUL.FTZ R3, R93, R3 ;  /* 0x000000035d037220 */ /* 0x000fe20000410000 */
[----:B------:R-:W-:Y:S01]  /*1e90*/  ISETP.GT.U32.AND P5, PT, R92, 0xf, PT ;  /* 0x0000000f5c00780c */ /* 0x000fe20003fa4070 */
[----:B------:R-:W2:Y:S01]  /*1ea0*/  SHFL.UP PT, R10, R102, 0x1, RZ ;  /* 0x04200000660a7989 */ /* 0x000ea200000e00ff */
[----:B------:R-:W-:Y:S01]  /*1eb0*/  FMUL.FTZ R105, R86, R9 ;  /* 0x0000000956697220 */ /* 0x000fe20000410000 */
[----:B------:R-:W-:-:S02]  /*1ec0*/  FFMA.FTZ R3, R94, R2, R3 ;  /* 0x000000025e037223 */ /* 0x000fc40000010003 */
[----:B------:R-:W4:Y:S02]  /*1ed0*/  SHFL.UP PT, R8, R104, 0x1, RZ ;  /* 0x0420000068087989 */ /* 0x000f2400000e00ff */
        /* <DEDUP_REMOVED lines=40> */
[----:B------:R-:W-:Y:S01]  /*2160*/  @P1 FADD.FTZ R104, R104, R9 ;  /* 0x0000000968681221 */ /* 0x000fe20000010000 */
[CC--:B---3--:R-:W-:Y:S01]  /*2170*/  FMUL.FTZ R10, R106.reuse, R3.reuse ;  /* 0x000000036a0a7220 */ /* 0x0c8fe20000410000 */
        /* <DEDUP_REMOVED lines=11> */
[----:B------:R-:W-:-:S03]  /*2230*/  FFMA.FTZ R107, R105, R8, R10 ;  /* 0x00000008696b7223 */ /* 0x000fc6000001000a */
[----:B------:R-:W-:Y:S01]  /*2240*/  @P1 FADD.FTZ R104, R104, R11 ;  /* 0x0000000b68681221 */ /* 0x000fe20000010000 */
[----:B------:R-:W-:Y:S01]  /*2250*/  FMUL.FTZ R11, R86, R99 ;  /* 0x00000063560b7220 */ /* 0x000fe20000410000 */
[CC--:B---3--:R-:W-:Y:S01]  /*2260*/  FMUL.FTZ R9, R105.reuse, R3.reuse ;  /* 0x0000000369097220 */ /* 0x0c8fe20000410000 */
[----:B------:R-:W-:Y:S01]  /*2270*/  FMUL.FTZ R3, R106, R3 ;  /* 0x000000036a037220 */ /* 0x000fe20000410000 */
[----:B------:R-:W-:Y:S01]  /*2280*/  @P1 FADD.FTZ R102, R102, R107 ;  /* 0x0000006b66661221 */ /* 0x000fe20000010000 */
[-C--:B------:R-:W-:Y:S01]  /*2290*/  FFMA.FTZ R11, R84, R101.reuse, R11 ;  /* 0x00000065540b7223 */ /* 0x080fe2000001000b */
[-C--:B----4-:R-:W-:Y:S01]  /*22a0*/  @P1 FFMA.FTZ R106, R106, R2.reuse, -R9 ;  /* 0x000000026a6a1223 */ /* 0x090fe20000010809 */
[----:B------:R-:W-:Y:S01]  /*22b0*/  @P1 FFMA.FTZ R105, R105, R2, R3 ;  /* 0x0000000269691223 */ /* 0x000fe20000010003 */
[----:B------:R-:W-:Y:S01]  /*22c0*/  FMUL.FTZ R2, R86, R101 ;  /* 0x0000006556027220 */ /* 0x000fe20000410000 */
[-C--:B-1----:R-:W-:Y:S01]  /*22d0*/  FMUL.FTZ R9, R84, R7.reuse ;  /* 0x0000000754097220 */ /* 0x082fe20000410000 */
[----:B------:R-:W-:Y:S01]  /*22e0*/  FADD.FTZ R107, R100, R11 ;  /* 0x0000000b646b7221 */ /* 0x000fe20000010000 */
[----:B------:R-:W-:Y:S01]  /*22f0*/  FMUL.FTZ R3, R86, R7 ;  /* 0x0000000756037220 */ /* 0x000fe20000410000 */
[----:B------:R-:W0:Y:S01]  /*2300*/  SHFL.UP PT, R11, R102, 0x10, RZ ;  /* 0x06000000660b7989 */ /* 0x000e2200000e00ff */
[----:B------:R-:W-:Y:S01]  /*2310*/  FFMA.FTZ R8, R84, R99, -R2 ;  /* 0x0000006354087223 */ /* 0x000fe20000010802 */
[-C--:B------:R-:W-:Y:S01]  /*2320*/  FFMA.FTZ R2, -R86, R6.reuse, -R9 ;  /* 0x0000000656027223 */ /* 0x080fe20000010909 */
[----:B------:R-:W-:Y:S01]  /*2330*/  FFMA.FTZ R3, R84, R6, -R3 ;  /* 0x0000000654037223 */ /* 0x000fe20000010803 */
[----:B------:R-:W1:Y:S01]  /*2340*/  SHFL.UP PT, R9, R104, 0x10, RZ ;  /* 0x0600000068097989 */ /* 0x000e6200000e00ff */
[----:B------:R-:W-:Y:S01]  /*2350*/  FADD.FTZ R108, R103, R8 ;  /* 0x00000008676c7221 */ /* 0x000fe20000010000 */
[C---:B------:R-:W-:Y:S01]  /*2360*/  FMUL.FTZ R109, R93.reuse, R2 ;  /* 0x000000025d6d7220 */ /* 0x040fe20000410000 */
[C---:B------:R-:W-:Y:S01]  /*2370*/  FMUL.FTZ R111, R93.reuse, R3 ;  /* 0x000000035d6f7220 */ /* 0x040fe20000410000 */
[----:B------:R-:W2:Y:S01]  /*2380*/  SHFL.UP PT, R10, R105, 0x10, RZ ;  /* 0x06000000690a7989 */ /* 0x000ea200000e00ff */
[C---:B------:R-:W-:Y:S01]  /*2390*/  FMUL.FTZ R110, R93.reuse, R108 ;  /* 0x0000006c5d6e7220 */ /* 0x040fe20000410000 */
[----:B------:R-:W-:Y:S01]  /*23a0*/  FMUL.FTZ R113, R93, R107 ;  /* 0x0000006b5d717220 */ /* 0x000fe20000410000 */
[C---:B------:R-:W-:Y:S01]  /*23b0*/  FFMA.FTZ R3, R94.reuse, R3, R109 ;  /* 0x000000035e037223 */ /* 0x040fe2000001006d */
[----:B------:R-:W3:Y:S01]  /*23c0*/  SHFL.UP PT, R8, R106, 0x10, RZ ;  /* 0x060000006a087989 */ /* 0x000ee200000e00ff */
[C---:B------:R-:W-:Y:S01]  /*23d0*/  FFMA.FTZ R2, R94.reuse, R2, -R111 ;  /* 0x000000025e027223 */ /* 0x040fe2000001086f */
[C---:B------:R-:W-:Y:S01]  /*23e0*/  FFMA.FTZ R110, R94.reuse, R107, R110 ;  /* 0x0000006b5e6e7223 */ /* 0x040fe2000001006e */
[----:B------:R-:W-:Y:S01]  /*23f0*/  FFMA.FTZ R113, R94, R108, -R113 ;  /* 0x0000006c5e717223 */ /* 0x000fe20000010871 */
[CC--:B------:R-:W-:Y:S01]  /*2400*/  FMUL.FTZ R107, R96.reuse, R3.reuse ;  /* 0x00000003606b7220 */ /* 0x0c0fe20000410000 */
[----:B------:R-:W-:Y:S01]  /*2410*/  ISETP.GE.AND P1, PT, R57, 0x10, PT ;  /* 0x000000103900780c */ /* 0x000fe20003f26270 */
[-C--:B------:R-:W-:Y:S01]  /*2420*/  FMUL.FTZ R108, R96, R2.reuse ;  /* 0x00000002606c7220 */ /* 0x080fe20000410000 */
[----:B------:R-:W-:Y:S01]  /*2430*/  FADD.FTZ R113, R98, R113 ;  /* 0x0000007162717221 */ /* 0x000fe20000010000 */
[----:B------:R-:W-:Y:S01]  /*2440*/  FADD.FTZ R110, R97, R110 ;  /* 0x0000006e616e7221 */ /* 0x000fe20000010000 */
[C---:B------:R-:W-:Y:S01]  /*2450*/  FFMA.FTZ R2, R95.reuse, R2, -R107 ;  /* 0x000000025f027223 */ /* 0x040fe2000001086b */
[----:B------:R-:W-:Y:S01]  /*2460*/  FFMA.FTZ R3, R95, R3, R108 ;  /* 0x000000035f037223 */ /* 0x000fe2000001006c */
[----:B------:R-:W-:Y:S01]  /*2470*/  FMUL.FTZ R109, R96, R113 ;  /* 0x00000071606d7220 */ /* 0x000fe20000410000 */
[-C--:B0-----:R-:W-:Y:S01]  /*2480*/  FMUL.FTZ R107, R105, R11.reuse ;  /* 0x0000000b696b7220 */ /* 0x081fe20000410000 */
[----:B------:R-:W-:Y:S01]  /*2490*/  FMUL.FTZ R108, R106, R11 ;  /* 0x0000000b6a6c7220 */ /* 0x000fe20000410000 */
[-C--:B------:R-:W-:Y:S01]  /*24a0*/  FMUL.FTZ R112, R96, R110.reuse ;  /* 0x0000006e60707220 */ /* 0x080fe20000410000 */
[----:B------:R-:W-:Y:S01]  /*24b0*/  FFMA.FTZ R109, R95, R110, R109 ;  /* 0x0000006e5f6d7223 */ /* 0x000fe2000001006d */
[CC--:B-1----:R-:W-:Y:S01]  /*24c0*/  FFMA.FTZ R107, R106.reuse, R9.reuse, -R107 ;  /* 0x000000096a6b7223 */ /* 0x0c2fe2000001086b */
[----:B------:R-:W-:Y:S01]  /*24d0*/  FFMA.FTZ R9, R105, R9, R108 ;  /* 0x0000000969097223 */ /* 0x000fe2000001006c */
[----:B------:R-:W-:Y:S01]  /*24e0*/  FFMA.FTZ R113, R95, R113, -R112 ;  /* 0x000000715f717223 */ /* 0x000fe20000010870 */
[CC--:B--2---:R-:W-:Y:S01]  /*24f0*/  FMUL.FTZ R11, R105.reuse, R10.reuse ;  /* 0x0000000a690b7220 */ /* 0x0c4fe20000410000 */
[----:B------:R-:W-:Y:S01]  /*2500*/  FMUL.FTZ R10, R106, R10 ;  /* 0x0000000a6a0a7220 */ /* 0x000fe20000410000 */
[----:B------:R-:W-:Y:S01]  /*2510*/  @P1 FADD.FTZ R104, R104, R107 ;  /* 0x0000006b68681221 */ /* 0x000fe20000010000 */
[----:B------:R-:W-:Y:S01]  /*2520*/  @P1 FADD.FTZ R102, R102, R9 ;  /* 0x0000000966661221 */ /* 0x000fe20000010000 */
[-C--:B---3--:R-:W-:Y:S01]  /*2530*/  @P1 FFMA.FTZ R106, R106, R8.reuse, -R11 ;  /* 0x000000086a6a1223 */ /* 0x088fe2000001080b */
[----:B------:R-:W-:Y:S01]  /*2540*/  @P1 FFMA.FTZ R105, R105, R8, R10 ;  /* 0x0000000869691223 */ /* 0x000fe2000001000a */
[----:B------:R-:W-:Y:S01]  /*2550*/  HFMA2 R8, -RZ, RZ, 1.875, 0 ;  /* 0x3f800000ff087431 */ /* 0x000fe200000001ff */
[----:B------:R-:W-:Y:S01]  /*2560*/  ISETP.GT.U32.AND P1, PT, R92, 0x1d, PT ;  /* 0x0000001d5c00780c */ /* 0x000fe20003f24070 */
[----:B------:R-:W0:Y:S01]  /*2570*/  SHFL.UP PT, R104, R104, 0x1, RZ ;  /* 0x0420000068687989 */ /* 0x000e2200000e00ff */
[----:B------:R-:W-:-:S02]  /*2580*/  CS2R R10, SRZ ;  /* 0x00000000000a7805 */ /* 0x000fc4000001ff00 */
[----:B------:R-:W-:Y:S01]  /*2590*/  MOV R9, RZ ;  /* 0x000000ff00097202 */ /* 0x000fe20000000f00 */
[----:B------:R-:W1:Y:S04]  /*25a0*/  SHFL.UP PT, R106, R106, 0x1, RZ ;  /* 0x042000006a6a7989 */ /* 0x000e6800000e00ff */
[----:B------:R-:W2:Y:S04]  /*25b0*/  SHFL.UP PT, R105, R105, 0x1, RZ ;  /* 0x0420000069697989 */ /* 0x000ea800000e00ff */
[----:B------:R-:W3:Y:S04]  /*25c0*/  SHFL.UP PT, R102, R102, 0x1, RZ ;  /* 0x0420000066667989 */ /* 0x000ee800000e00ff */
[----:B-----5:R4:W0:Y:S04]  /*25d0*/  SHFL.IDX PT, R107, R26, RZ, 0x1f ;  /* 0x00001fff1a6b7589 */ /* 0x02082800000e0000 */
[----:B------:R5:W0:Y:S01]  /*25e0*/  SHFL.IDX PT, R108, R27, RZ, 0x1f ;  /* 0x00001fff1b6c7589 */ /* 0x000a2200000e0000 */
[----:B----4-:R-:W-:-:S03]  /*25f0*/  FADD.FTZ R26, R88, R113 ;  /* 0x00000071581a7221 */ /* 0x010fc60000010000 */
[----:B------:R4:W0:Y:S01]  /*2600*/  SHFL.DOWN PT, R113, R3, 0x1, 0x1f ;  /* 0x08201f0003717f89 */ /* 0x00082200000e0000 */
[----:B-----5:R-:W-:-:S03]  /*2610*/  FADD.FTZ R27, R90, R109 ;  /* 0x0000006d5a1b7221 */ /* 0x020fc60000010000 */
[----:B------:R4:W0:Y:S04]  /*2620*/  SHFL.DOWN PT, R109, R2, 0x1, 0x1f ;  /* 0x08201f00026d7f89 */ /* 0x00082800000e0000 */
        /* <DEDUP_REMOVED lines=9> */
[C---:B----4-:R-:W-:Y:S01]  /*26c0*/  FFMA.FTZ R3, R113.reuse, R3, -R110 ;  /* 0x0000000371037223 */ /* 0x050fe2000001086e */
[----:B------:R-:W-:Y:S01]  /*26d0*/  FFMA.FTZ R2, R113, R2, R109 ;  /* 0x0000000271027223 */ /* 0x000fe2000001006d */
[----:B------:R-:W-:Y:S01]  /*26e0*/  FADD.FTZ R27, R27, R112 ;  /* 0x000000701b1b7221 */ /* 0x000fe20000010000 */
[----:B------:R-:W-:-:S07]  /*26f0*/  FADD.FTZ R26, R26, R111 ;  /* 0x0000006f1a1a7221 */ /* 0x000fce0000010000 */
.L_x_17335:
[----:B------:R-:W-:Y:S05]  /*2700*/  BSYNC.RECONVERGENT B0 ;  /* 0x0000000000007941 */ /* 0x000fea0003800200 */
.L_x_17334:
        /* <DEDUP_REMOVED lines=13> */
[-C--:B--2-4-:R-:W-:Y:S01]  /*27e0*/  FFMA.FTZ R3, R3, R113.reuse, -R110 ;  /* 0x0000007103037223 */ /* 0x094fe2000001086e */
[----:B------:R-:W-:Y:S01]  /*27f0*/  FFMA.FTZ R2, R2, R113, R109 ;  /* 0x0000007102027223 */ /* 0x000fe2000001006d */
[----:B------:R-:W-:Y:S01]  /*2800*/  FADD.FTZ R27, R27, R112 ;  /* 0x000000701b1b7221 */ /* 0x000fe20000010000 */
[----:B------:R-:W-:-:S07]  /*2810*/  FADD.FTZ R26, R26, R111 ;  /* 0x0000006f1a1a7221 */ /* 0x000fce0000010000 */
.L_x_17337:
[----:B------:R-:W-:Y:S05]  /*2820*/  BSYNC.RECONVERGENT B0 ;  /* 0x0000000000007941 */ /* 0x000fea0003800200 */
.L_x_17336:
        /* <DEDUP_REMOVED lines=12> */
[-C--:B-12-4-:R-:W-:Y:S01]  /*28f0*/  FFMA.FTZ R3, R3, R113.reuse, -R110 ;  /* 0x0000007103037223 */ /* 0x096fe2000001086e */
[----:B------:R-:W-:Y:S01]  /*2900*/  FFMA.FTZ R2, R2, R113, R109 ;  /* 0x0000007102027223 */ /* 0x000fe2000001006d */
[----:B------:R-:W-:Y:S01]  /*2910*/  FADD.FTZ R27, R27, R112 ;  /* 0x000000701b1b7221 */ /* 0x000fe20000010000 */
[----:B------:R-:W-:-:S07]  /*2920*/  FADD.FTZ R26, R26, R111 ;  /* 0x0000006f1a1a7221 */ /* 0x000fce0000010000 */
.L_x_17339:
[----:B------:R-:W-:Y:S05]  /*2930*/  BSYNC.RECONVERGENT B0 ;  /* 0x0000000000007941 */ /* 0x000fea0003800200 */
.L_x_17338:
        /* <DEDUP_REMOVED lines=12> */
[-C--:B--2-4-:R-:W-:Y:S01]  /*2a00*/  FFMA.FTZ R3, R3, R113.reuse, -R110 ;  /* 0x0000007103037223 */ /* 0x094fe2000001086e */
[----:B---3--:R-:W-:Y:S01]  /*2a10*/  FFMA.FTZ R2, R2, R113, R109 ;  /* 0x0000007102027223 */ /* 0x008fe2000001006d */
[----:B------:R-:W-:Y:S01]  /*2a20*/  FADD.FTZ R27, R27, R112 ;  /* 0x000000701b1b7221 */ /* 0x000fe20000010000 */
[----:B------:R-:W-:-:S07]  /*2a30*/  FADD.FTZ R26, R26, R111 ;  /* 0x0000006f1a1a7221 */ /* 0x000fce0000010000 */
.L_x_17341:
[----:B------:R-:W-:Y:S05]  /*2a40*/  BSYNC.RECONVERGENT B0 ;  /* 0x0000000000007941 */ /* 0x000fea0003800200 */
.L_x_17340:
        /* <DEDUP_REMOVED lines=16> */
.L_x_17343:
[----:B------:R-:W-:Y:S05]  /*2b50*/  BSYNC.RECONVERGENT B0 ;  /* 0x0000000000007941 */ /* 0x000fea0003800200 */
.L_x_17342:
[----:B------:R-:W-:Y:S01]  /*2b60*/  SHFL.DOWN PT, R115, R2, 0x1, 0x1f ;  /* 0x08201f0002737f89 */ /* 0x000fe200000e0000 */
[C---:B------:R-:W-:Y:S01]  /*2b70*/  ISETP.NE.AND P1, PT, R76.reuse, 0x1f, PT ;  /* 0x0000001f4c00780c */ /* 0x040fe20003f25270 */
[----:B------:R-:W-:Y:S01]  /*2b80*/  BSSY.RECONVERGENT B0, `(.L_x_17344) ;  /* 0x00000c1000007945 */ /* 0x000fe20003800200 */
[----:B------:R-:W-:Y:S01]  /*2b90*/  ISETP.NE.AND P2, PT, R76, RZ, PT ;  /* 0x000000ff4c00720c */ /* 0x000fe20003f45270 */
[----:B0-----:R-:W0:Y:S01]  /*2ba0*/  SHFL.IDX PT, R111, R11, RZ, 0x1f ;  /* 0x00001fff0b6f7589 */ /* 0x001e2200000e0000 */
[----:B------:R-:W-:-:S03]  /*2bb0*/  ISETP.GT.AND P3, PT, R57, 0xf, PT ;  /* 0x0000000f3900780c */ /* 0x000fc60003f64270 */
[----:B-1----:R-:W1:Y:S04]  /*2bc0*/  SHFL.DOWN PT, R113, R3, 0x1, 0x1f ;  /* 0x08201f0003717f89 */ /* 0x002e6800000e0000 */
[----:B------:R-:W5:Y:S04]  /*2bd0*/  SHFL.IDX PT, R109, R10, RZ, 0x1f ;  /* 0x00001fff0a6d7589 */ /* 0x000f6800000e0000 */
[----:B------:R-:W5:Y:S04]  /*2be0*/  SHFL.DOWN PT, R117, R27, 0x1, 0x1f ;  /* 0x08201f001b757f89 */ /* 0x000f6800000e0000 */
[----:B------:R-:W5:Y:S04]  /*2bf0*/  SHFL.DOWN PT, R119, R26, 0x1, 0x1f ;  /* 0x08201f001a777f89 */ /* 0x000f6800000e0000 */
[----:B--234-:R-:W-:Y:S01]  /*2c00*/  SHFL.IDX PT, R2, R2, RZ, 0x1f ;  /* 0x00001fff02027589 */ /* 0x01cfe200000e0000 */
[----:B0-----:R-:W-:-:S03]  /*2c10*/  @P1 FMUL.FTZ R110, R115, R111 ;  /* 0x0000006f736e1220 */ /* 0x001fc60000410000 */
[----:B------:R-:W-:Y:S01]  /*2c20*/  SHFL.IDX PT, R26, R26, RZ, 0x1f ;  /* 0x00001fff1a1a7589 */ /* 0x000fe200000e0000 */
[----:B-1----:R-:W-:-:S03]  /*2c30*/  @P1 FMUL.FTZ R112, R113, R111 ;  /* 0x0000006f71701220 */ /* 0x002fc60000410000 */
[----:B------:R-:W-:Y:S01]  /*2c40*/  SHFL.IDX PT, R27, R27, RZ, 0x1f ;  /* 0x00001fff1b1b7589 */ /* 0x000fe200000e0000 */
[-C--:B-----5:R-:W-:Y:S01]  /*2c50*/  @P1 FFMA.FTZ R110, R113, R109.reuse, -R110 ;  /* 0x0000006d716e1223 */ /* 0x0a0fe2000001086e */
[----:B------:R-:W-:-:S03]  /*2c60*/  @P1 FFMA.FTZ R112, R115, R109, R112 ;  /* 0x0000006d73701223 */ /* 0x000fc60000010070 */
[----:B------:R-:W-:Y:S01]  /*2c70*/  @P1 FADD.FTZ R109, R117, R110 ;  /* 0x0000006e756d1221 */ /* 0x000fe20000010000 */
[CC--:B------:R-:W-:Y:S01]  /*2c80*/  FMUL.FTZ R110, R106.reuse, R108.reuse ;  /* 0x0000006c6a6e7220 */ /* 0x0c0fe20000410000 */
        /* <DEDUP_REMOVED lines=17> */
[C---:B------:R-:W-:Y:S01]  /*2da0*/  FFMA.FTZ R105, R84.reuse, R101, R105 ;  /* 0x0000006554697223 */ /* 0x040fe20000010069 */
        /* <DEDUP_REMOVED lines=28> */
[----:B------:R-:W-:Y:S01]  /*2f70*/  FFMA.FTZ R6, R0, R111, RZ ;  /* 0x0000006f00067223 */ /* 0x000fe200000100ff */
[----:B------:R-:W-:Y:S01]  /*2f80*/  FADD.FTZ R88, R88, R109 ;  /* 0x0000006d58587221 */ /* 0x000fe20000010000 */
[----:B------:R-:W-:Y:S01]  /*2f90*/  FADD.FTZ R104, R31, R4 ;  /* 0x000000041f687221 */ /* 0x000fe20000010000 */
[----:B------:R-:W-:Y:S01]  /*2fa0*/  FADD.FTZ R95, RZ, R95 ;  /* 0x0000005fff5f7221 */ /* 0x000fe20000010000 */
[----:B------:R-:W-:Y:S01]  /*2fb0*/  FFMA.FTZ R113, R37, R102, R6 ;  /* 0x0000006625717223 */ /* 0x000fe20000010006 */
[----:B------:R-:W-:Y:S01]  /*2fc0*/  FADD.FTZ R90, R90, R7 ;  /* 0x000000075a5a7221 */ /* 0x000fe20000010000 */
[----:B------:R-:W-:Y:S01]  /*2fd0*/  FMUL.FTZ R6, R88, R53 ;  /* 0x0000003558067220 */ /* 0x000fe20000410000 */
[----:B------:R-:W-:Y:S01]  /*2fe0*/  FADD.FTZ R93, -R33, R111 ;  /* 0x0000006f215d7221 */ /* 0x000fe20000010100 */
[C---:B------:R-:W-:Y:S01]  /*2ff0*/  FMUL.FTZ R5, R86.reuse, R95 ;  /* 0x0000005f56057220 */ /* 0x040fe20000410000 */
[----:B------:R-:W-:Y:S01]  /*3000*/  FMUL.FTZ R111, R86, R104 ;  /* 0x00000068566f7220 */ /* 0x000fe20000410000 */
[----:B------:R-:W-:Y:S01]  /*3010*/  FMUL.FTZ R115, R107, R52 ;  /* 0x000000346b737220 */ /* 0x000fe20000410000 */
[----:B------:R-:W-:Y:S01]  /*3020*/  FMUL.FTZ R86, R90, R53 ;  /* 0x000000355a567220 */ /* 0x000fe20000410000 */
[----:B------:R-:W-:Y:S01]  /*3030*/  FMUL.FTZ R4, R105, R6 ;  /* 0x0000000669047220 */ /* 0x000fe20000410000 */
[----:B------:R-:W-:Y:S01]  /*3040*/  FADD.FTZ R94, -R32, R102 ;  /* 0x00000066205e7221 */ /* 0x000fe20000010100 */
[----:B------:R-:W-:Y:S01]  /*3050*/  FMUL.FTZ R109, R97, R52 ;  /* 0x00000034616d7220 */ /* 0x000fe20000410000 */
[----:B------:R-:W-:Y:S01]  /*3060*/  FMUL.FTZ R117, R98, R115 ;  /* 0x0000007362757220 */ /* 0x000fe20000410000 */
[-C--:B------:R-:W-:Y:S01]  /*3070*/  FFMA.FTZ R4, R93, R86.reuse, R4 ;  /* 0x000000565d047223 */ /* 0x080fe20000010004 */
[----:B------:R-:W-:Y:S01]  /*3080*/  FMUL.FTZ R96, R105, R86 ;  /* 0x0000005669607220 */ /* 0x000fe20000410000 */
[----:B------:R-:W-:Y:S01]  /*3090*/  FFMA.FTZ R7, R84, R104, -R5 ;  /* 0x0000006854077223 */ /* 0x000fe20000010805 */
[-C--:B------:R-:W-:Y:S01]  /*30a0*/  FMUL.FTZ R119, R98, R109.reuse ;  /* 0x0000006d62777220 */ /* 0x080fe20000410000 */
[----:B------:R-:W-:Y:S01]  /*30b0*/  FFMA.FTZ R102, R94, R109, R117 ;  /* 0x0000006d5e667223 */ /* 0x000fe20000010075 */
[----:B------:R-:W-:Y:S01]  /*30c0*/  FADD.FTZ R5, RZ, R4 ;  /* 0x00000004ff057221 */ /* 0x000fe20000010000 */
[----:B------:R-:W-:Y:S01]  /*30d0*/  FFMA.FTZ R111, R84, R95, R111 ;  /* 0x0000005f546f7223 */ /* 0x000fe2000001006f */
[----:B------:R-:W-:Y:S01]  /*30e0*/  FFMA.FTZ R108, R93, R6, -R96 ;  /* 0x000000065d6c7223 */ /* 0x000fe20000010860 */
[----:B------:R-:W-:Y:S01]  /*30f0*/  FMUL.FTZ R96, R100, R54 ;  /* 0x0000003664607220 */ /* 0x000fe20000410000 */
[----:B------:R-:W-:Y:S01]  /*3100*/  FFMA.FTZ R4, R94, R115, -R119 ;  /* 0x000000735e047223 */ /* 0x000fe20000010877 */
[----:B------:R-:W-:Y:S01]  /*3110*/  FADD.FTZ R5, R5, R102 ;  /* 0x0000006605057221 */ /* 0x000fe20000010000 */
[----:B------:R-:W-:Y:S01]  /*3120*/  FFMA.FTZ R106, R36, R104, R113 ;  /* 0x00000068246a7223 */ /* 0x000fe20000010071 */
[C---:B------:R-:W-:Y:S01]  /*3130*/  FADD.FTZ R115, R30.reuse, R7 ;  /* 0x000000071e737221 */ /* 0x040fe20000010000 */
[----:B------:R-:W-:Y:S01]  /*3140*/  FADD.FTZ R102, RZ, R111 ;  /* 0x0000006fff667221 */ /* 0x000fe20000010000 */
[----:B------:R-:W-:Y:S01]  /*3150*/  FADD.FTZ R84, -R31, R104 ;  /* 0x000000681f547221 */ /* 0x000fe20000010100 */
[----:B------:R-:W-:Y:S01]  /*3160*/  FMUL.FTZ R111, R101, R51 ;  /* 0x00000033656f7220 */ /* 0x000fe20000410000 */
[----:B------:R-:W-:Y:S01]  /*3170*/  FMUL.FTZ R7, R103, R54 ;  /* 0x0000003667077220 */ /* 0x000fe20000410000 */
[-C--:B------:R-:W-:Y:S01]  /*3180*/  FMUL.FTZ R113, R95, R96.reuse ;  /* 0x000000605f717220 */ /* 0x080fe20000410000 */
[----:B------:R-:W-:Y:S01]  /*3190*/  FFMA.FTZ R106, R35, R115, R106 ;  /* 0x00000073236a7223 */ /* 0x000fe2000001006a */
[----:B------:R-:W-:Y:S01]  /*31a0*/  FADD.FTZ R104, -R30, R115 ;  /* 0x000000731e687221 */ /* 0x000fe20000010100 */
[----:B------:R-:W-:Y:S01]  /*31b0*/  FMUL.FTZ R119, R99, R51 ;  /* 0x0000003363777220 */ /* 0x000fe20000410000 */
[----:B------:R-:W-:Y:S01]  /*31c0*/  FMUL.FTZ R121, R102, R111 ;  /* 0x0000006f66797220 */ /* 0x000fe20000410000 */
[-C--:B------:R-:W-:Y:S01]  /*31d0*/  FFMA.FTZ R117, R84, R7.reuse, -R113 ;  /* 0x0000000754757223 */ /* 0x080fe20000010871 */
        /* <DEDUP_REMOVED lines=12> */
[----:B------:R-:W0:Y:S01]  /*32a0*/  SHFL.DOWN PT, R115, R106, 0x1, 0x1f ;  /* 0x08201f006a737f89 */ /* 0x000e2200000e0000 */
[----:B------:R-:W-:Y:S01]  /*32b0*/  FFMA.FTZ R108, R35, -R102, R6 ;  /* 0x80000066236c7223 */ /* 0x000fe20000010006 */
[----:B------:R-:W-:Y:S01]  /*32c0*/  FADD.FTZ R4, R5, R110 ;  /* 0x0000006e05047221 */ /* 0x000fe20000010000 */
[----:B------:R-:W-:Y:S01]  /*32d0*/  FADD.FTZ R112, R117, R112 ;  /* 0x0000007075707221 */ /* 0x000fe20000010000 */
[----:B------:R-:W-:Y:S01]  /*32e0*/  MOV R6, R106 ;  /* 0x0000006a00067202 */ /* 0x000fe20000000f00 */
[----:B------:R-:W-:Y:S01]  /*32f0*/  FADD.FTZ R38, R111, R38 ;  /* 0x000000266f267221 */ /* 0x000fe20000010000 */
[----:B------:R-:W1:Y:S01]  /*3300*/  SHFL.DOWN PT, R114, R108, 0x1, 0x1f ;  /* 0x08201f006c727f89 */ /* 0x000e6200000e0000 */
[----:B------:R-:W-:Y:S01]  /*3310*/  MOV R7, R108 ;  /* 0x0000006c00077202 */ /* 0x000fe20000000f00 */
[----:B------:R-:W-:Y:S01]  /*3320*/  FADD.FTZ R41, R96, R41 ;  /* 0x0000002960297221 */ /* 0x000fe20000010000 */
[----:B------:R-:W-:Y:S01]  /*3330*/  MOV R5, R112 ;  /* 0x0000007000057202 */ /* 0x000fe20000000f00 */
[----:B------:R-:W2:Y:S04]  /*3340*/  SHFL.DOWN PT, R113, R4, 0x1, 0x1f ;  /* 0x08201f0004717f89 */ /* 0x000ea800000e0000 */
[----:B------:R-:W3:Y:S01]  /*3350*/  SHFL.DOWN PT, R110, R112, 0x1, 0x1f ;  /* 0x08201f00706e7f89 */ /* 0x000ee200000e0000 */
[----:B0-----:R-:W-:-:S05]  /*3360*/  @!P1 FADD.FTZ R6, R6, R115 ;  /* 0x0000007306069221 */ /* 0x001fca0000010000 */
[----:B------:R-:W0:Y:S01]  /*3370*/  SHFL.DOWN PT, R115, R6, 0x2, 0x1f ;  /* 0x08401f0006737f89 */ /* 0x000e2200000e0000 */
[----:B-1----:R-:W-:Y:S01]  /*3380*/  @!P1 FADD.FTZ R7, R7, R114 ;  /* 0x0000007207079221 */ /* 0x002fe20000010000 */
[----:B--2---:R-:W-:-:S04]  /*3390*/  @!P1 FADD.FTZ R4, R113, R4 ;  /* 0x0000000471049221 */ /* 0x004fc80000010000 */
[----:B------:R-:W1:Y:S01]  /*33a0*/  SHFL.DOWN PT, R106, R7, 0x2, 0x1f ;  /* 0x08401f00076a7f89 */ /* 0x000e6200000e0000 */
[----:B---3--:R-:W-:-:S03]  /*33b0*/  @!P1 FADD.FTZ R5, R5, R110 ;  /* 0x0000006e05059221 */ /* 0x008fc60000010000 */
[----:B------:R-:W2:Y:S01]  /*33c0*/  SHFL.DOWN PT, R113, R4, 0x2, 0x1f ;  /* 0x08401f0004717f89 */ /* 0x000ea200000e0000 */
[----:B------:R-:W-:-:S03]  /*33d0*/  ISETP.GT.AND P1, PT, R57, 0x1d, PT ;  /* 0x0000001d3900780c */ /* 0x000fc60003f24270 */
[----:B------:R-:W3:Y:S10]  /*33e0*/  SHFL.DOWN PT, R108, R5, 0x2, 0x1f ;  /* 0x08401f00056c7f89 */ /* 0x000ef400000e0000 */
[----:B0-----:R-:W-:-:S05]  /*33f0*/  @!P1 FADD.FTZ R6, R6, R115 ;  /* 0x0000007306069221 */ /* 0x001fca0000010000 */
[----:B------:R-:W0:Y:S01]  /*3400*/  SHFL.DOWN PT, R117, R6, 0x4, 0x1f ;  /* 0x08801f0006757f89 */ /* 0x000e2200000e0000 */
[----:B-1----:R-:W-:-:S03]  /*3410*/  @!P1 FADD.FTZ R7, R7, R106 ;  /* 0x0000006a07079221 */ /* 0x002fc60000010000 */
[----:B------:R1:W4:Y:S01]  /*3420*/  SHFL.IDX PT, R106, R3, RZ, 0x1f ;  /* 0x00001fff036a7589 */ /* 0x00032200000e0000 */
[----:B--2---:R-:W-:Y:S01]  /*3430*/  @!P1 FADD.FTZ R4, R4, R113 ;  /* 0x0000007104049221 */ /* 0x004fe20000010000 */
[C---:B------:R-:W-:Y:S02]  /*3440*/  FMUL.FTZ R113, R2.reuse, R11 ;  /* 0x0000000b02717220 */ /* 0x040fe40000410000 */
[----:B------:R-:W2:Y:S01]  /*3450*/  SHFL.DOWN PT, R112, R7, 0x4, 0x1f ;  /* 0x08801f0007707f89 */ /* 0x000ea200000e0000 */
[----:B---3--:R-:W-:Y:S01]  /*3460*/  @!P1 FADD.FTZ R5, R5, R108 ;  /* 0x0000006c05059221 */ /* 0x008fe20000010000 */
[----:B------:R-:W-:Y:S02]  /*3470*/  ISETP.GT.AND P1, PT, R57, 0x1b, PT ;  /* 0x0000001b3900780c */ /* 0x000fe40003f24270 */
[----:B------:R-:W3:Y:S01]  /*3480*/  SHFL.DOWN PT, R115, R4, 0x4, 0x1f ;  /* 0x08801f0004737f89 */ /* 0x000ee200000e0000 */
[----:B-1----:R-:W-:-:S03]  /*3490*/  FMUL.FTZ R3, R2, R9 ;  /* 0x0000000902037220 */ /* 0x002fc60000410000 */
[----:B------:R-:W1:Y:S07]  /*34a0*/  SHFL.DOWN PT, R110, R5, 0x4, 0x1f ;  /* 0x08801f00056e7f89 */ /* 0x000e6e00000e0000 */
[----:B0-----:R-:W-:Y:S01]  /*34b0*/  @!P1 FADD.FTZ R6, R6, R117 ;  /* 0x0000007506069221 */ /* 0x001fe20000010000 */
[-C--:B----4-:R-:W-:Y:S01]  /*34c0*/  FFMA.FTZ R108, R106, R10.reuse, -R113 ;  /* 0x0000000a6a6c7223 */ /* 0x090fe20000010871 */
[C---:B------:R-:W-:Y:S01]  /*34d0*/  FMUL.FTZ R113, R2.reuse, R10 ;  /* 0x0000000a02717220 */ /* 0x040fe20000410000 */
[-C--:B------:R-:W-:Y:S01]  /*34e0*/  FMUL.FTZ R2, R2, R8.reuse ;  /* 0x0000000802027220 */ /* 0x080fe20000410000 */
[C---:B------:R-:W-:Y:S01]  /*34f0*/  FFMA.FTZ R8, R106.reuse, R8, -R3 ;  /* 0x000000086a087223 */ /* 0x040fe20000010803 */
[----:B--2---:R-:W-:Y:S01]  /*3500*/  @!P1 FADD.FTZ R7, R7, R112 ;  /* 0x0000007007079221 */ /* 0x004fe20000010000 */
[C---:B------:R-:W-:Y:S01]  /*3510*/  FFMA.FTZ R11, R106.reuse, R11, R113 ;  /* 0x0000000b6a0b7223 */ /* 0x040fe20000010071 */
[----:B------:R-:W-:Y:S01]  /*3520*/  FFMA.FTZ R9, R106, R9, R2 ;  /* 0x000000096a097223 */ /* 0x000fe20000010002 */
[----:B------:R-:W0:Y:S01]  /*3530*/  SHFL.DOWN PT, R3, R6, 0x8, 0x1f ;  /* 0x09001f0006037f89 */ /* 0x000e2200000e0000 */
[----:B---3--:R-:W-:Y:S01]  /*3540*/  @!P1 FADD.FTZ R4, R4, R115 ;  /* 0x0000007304049221 */ /* 0x008fe20000010000 */
[----:B------:R-:W-:Y:S01]  /*3550*/  FMUL.FTZ R113, R25, R99 ;  /* 0x0000006319717220 */ /* 0x000fe20000410000 */
[----:B------:R-:W-:Y:S01]  /*3560*/  FADD.FTZ R11, R26, R11 ;  /* 0x0000000b1a0b7221 */ /* 0x000fe20000010000 */
[----:B------:R-:W2:Y:S01]  /*3570*/  SHFL.DOWN PT, R2, R7, 0x8, 0x1f ;  /* 0x09001f0007027f89 */ /* 0x000ea200000e0000 */
[----:B-1----:R-:W-:Y:S01]  /*3580*/  @!P1 FADD.FTZ R5, R5, R110 ;  /* 0x0000006e05059221 */ /* 0x002fe20000010000 */
[----:B------:R-:W-:Y:S01]  /*3590*/  ISETP.NE.AND P1, PT, R76, RZ, PT ;  /* 0x000000ff4c00720c */ /* 0x000fe20003f25270 */
[-C--:B------:R-:W-:Y:S01]  /*35a0*/  FMUL.FTZ R26, R25, R101.reuse ;  /* 0x00000065191a7220 */ /* 0x080fe20000410000 */
[----:B------:R-:W1:Y:S01]  /*35b0*/  SHFL.DOWN PT, R115, R4, 0x8, 0x1f ;  /* 0x09001f0004737f89 */ /* 0x000e6200000e0000 */
[C---:B------:R-:W-:Y:S01]  /*35c0*/  FFMA.FTZ R113, R24.reuse, R101, R113 ;  /* 0x0000006518717223 */ /* 0x040fe20000010071 */
[----:B------:R-:W-:Y:S01]  /*35d0*/  FADD.FTZ R10, R27, R108 ;  /* 0x0000006c1b0a7221 */ /* 0x000fe20000010000 */
[----:B------:R-:W-:Y:S01]  /*35e0*/  FFMA.FTZ R27, R24, R99, -R26 ;  /* 0x00000063181b7223 */ /* 0x000fe2000001081a */
[----:B------:R-:W3:Y:S01]  /*35f0*/  SHFL.DOWN PT, R106, R5, 0x8, 0x1f ;  /* 0x09001f00056a7f89 */ /* 0x000ee200000e0000 */
[----:B------:R-:W-:Y:S01]  /*3600*/  FMUL.FTZ R113, R104, R113 ;  /* 0x0000007168717220 */ /* 0x000fe20000410000 */
[----:B------:R-:W-:-:S03]  /*3610*/  FMUL.FTZ R99, R25, R100 ;  /* 0x0000006419637220 */ /* 0x000fc60000410000 */
[----:B------:R-:W-:Y:S01]  /*3620*/  FFMA.FTZ R113, R102, R27, R113 ;  /* 0x0000001b66717223 */ /* 0x000fe20000010071 */
[-C--:B------:R-:W-:Y:S01]  /*3630*/  FMUL.FTZ R27, R25, R103.reuse ;  /* 0x00000067191b7220 */ /* 0x080fe20000410000 */
[----:B------:R4:W-:Y:S01]  /*3640*/  @!P1 STS.128 [UR6+0x1660], R8 ;  /* 0x00166008ff009988 */ /* 0x0009e20008000c06 */
[----:B------:R-:W-:Y:S01]  /*3650*/  FFMA.FTZ R26, R24, R103, -R99 ;  /* 0x00000067181a7223 */ /* 0x000fe20000010863 */
[----:B------:R-:W-:Y:S01]  /*3660*/  FFMA.FTZ R113, R42, R101, R113 ;  /* 0x000000652a717223 */ /* 0x000fe20000010071 */
[----:B------:R-:W-:Y:S01]  /*3670*/  FFMA.FTZ R27, R24, R100, R27 ;  /* 0x00000064181b7223 */ /* 0x000fe2000001001b */
[----:B0-----:R-:W-:-:S03]  /*3680*/  @!P2 FADD.FTZ R6, R6, R3 ;  /* 0x000000030606a221 */ /* 0x001fc60000010000 */
[----:B------:R-:W-:Y:S01]  /*3690*/  FMUL.FTZ R84, R84, R27 ;  /* 0x0000001b54547220 */ /* 0x000fe20000410000 */
[----:B--2---:R-:W-:Y:S01]  /*36a0*/  @!P2 FADD.FTZ R7, R7, R2 ;  /* 0x000000020707a221 */ /* 0x004fe20000010000 */
[----:B------:R0:W2:Y:S01]  /*36b0*/  SHFL.DOWN PT, R11, R6, 0x10, 0x1f ;  /* 0x0a001f00060b7f89 */ /* 0x0000a200000e0000 */
[----:B-1----:R-:W-:-:S03]  /*36c0*/  @!P2 FADD.FTZ R4, R4, R115 ;  /* 0x000000730404a221 */ /* 0x002fc60000010000 */
[----:B------:R0:W1:Y:S01]  /*36d0*/  SHFL.DOWN PT, R8, R7, 0x10, 0x1f ;  /* 0x0a001f0007087f89 */ /* 0x00006200000e0000 */
[----:B----4-:R-:W-:Y:S01]  /*36e0*/  FMUL.FTZ R9, R25, R107 ;  /* 0x0000006b19097220 */ /* 0x010fe20000410000 */
[----:B---3--:R-:W-:Y:S02]  /*36f0*/  @!P2 FADD.FTZ R5, R5, R106 ;  /* 0x0000006a0505a221 */ /* 0x008fe40000010000 */
        /* <DEDUP_REMOVED lines=9> */
.L_x_17345:
[----:B------:R-:W-:Y:S05]  /*3790*/  BSYNC.RECONVERGENT B0 ;  /* 0x0000000000007941 */ /* 0x000fea0003800200 */
.L_x_17344:
[C---:B---3--:R-:W-:Y:S01]  /*37a0*/  FMUL.FTZ R3, R25.reuse, R88 ;  /* 0x0000005819037220 */ /* 0x048fe20000410000 */
[CC--:B-1----:R-:W-:Y:S01]  /*37b0*/  FMUL.FTZ R8, R25.reuse, R97.reuse ;  /* 0x0000006119087220 */ /* 0x0c2fe20000410000 */
[C---:B------:R-:W-:Y:S01]  /*37c0*/  FFMA.FTZ R9, R24.reuse, R97, R9 ;  /* 0x0000006118097223 */ /* 0x040fe20000010009 */
[-C--:B------:R-:W-:Y:S01]  /*37d0*/  FMUL.FTZ R25, R25, R90.reuse ;  /* 0x0000005a19197220 */ /* 0x080fe20000410000 */
        /* <DEDUP_REMOVED lines=30> */
.L_x_17347:
[----:B------:R-:W-:Y:S05]  /*39c0*/  BSYNC.RECONVERGENT B0 ;  /* 0x0000000000007941 */ /* 0x000fea0003800200 */
.L_x_17346:
[----:B------:R-:W-:-:S04]  /*39d0*/  UIADD3 UR4, UPT, UPT, UR4, 0x1, URZ ;  /* 0x0000000104047890 */ /* 0x000fc8000fffe0ff */
[----:B------:R-:W-:-:S09]  /*39e0*/  UISETP.GE.AND UP0, UPT, UR4, UR8, UPT ;  /* 0x000000080400728c */ /* 0x000fd2000bf06270 */
[----:B------:R-:W-:Y:S05]  /*39f0*/  BRA.U !UP0, `(.L_x_17348) ;  /* 0xffffffdd08387547 */ /* 0x000fea000b83ffff */
.L_x_17330:
[----:B------:R-:W-:Y:S01]  /*3a00*/  BAR.SYNC.DEFER_BLOCKING 0x0 ;  /* 0x0000000000007b1d */ /* 0x000fe20000010000 */
[-C--:B------:R-:W-:Y:S02]  /*3a10*/  ISETP.GE.AND P0, PT, R71, R62.reuse, PT ;  /* 0x0000003e4700720c */ /* 0x080fe40003f06270 */
[-C--:B------:R-:W-:Y:S02]  /*3a20*/  ISETP.GE.AND P1, PT, R69, R62.reuse, PT ;  /* 0x0000003e4500720c */ /* 0x080fe40003f26270 */
[----:B------:R-:W-:-:S03]  /*3a30*/  ISETP.GE.AND P2, PT, R67, R62, PT ;  /* 0x0000003e4300720c */ /* 0x000fc60003f46270 */
[----:B------:R-:W3:Y:S01]  /*3a40*/  LDC.64 R22, c[0x0][0x4f8] ;  /* 0x00013e00ff167b82 */ /* 0x000ee20000000a00 */
[----:B------:R-:W-:Y:S01]  /*3a50*/  ISETP.GE.AND P3, PT, R65, R62, PT ;  /* 0x0000003e4100720c */ /* 0x000fe20003f66270 */
[----:B------:R-:W4:Y:S01]  /*3a60*/  LDCU.64 UR6, c[0x0][0x500] ;  /* 0x0000a000ff0677ac */ /* 0x000f220008000a00 */
[----:B------:R-:W-:Y:S02]  /*3a70*/  PRMT R3, RZ, 0x7610, R3 ;  /* 0x00007610ff037816 */ /* 0x000fe40000000003 */
[----:B01----:R-:W-:Y:S01]  /*3a80*/  PRMT R5, RZ, 0x7610, R5 ;  /* 0x00007610ff057816 */ /* 0x003fe20000000005 */
[----:B------:R-:W0:Y:S01]  /*3a90*/  LDCU.64 UR8, c[0x0][0x550] ;  /* 0x0000aa00ff0877ac */ /* 0x000e220008000a00 */
[----:B------:R-:W-:Y:S01]  /*3aa0*/  PRMT R7, RZ, 0x7610, R7 ;  /* 0x00007610ff077816 */ /* 0x000fe20000000007 */
[----:B------:R-:W1:Y:S01]  /*3ab0*/  LDC.64 R24, c[0x0][0x518] ;  /* 0x00014600ff187b82 */ /* 0x000e620000000a00 */
[----:B------:R-:W5:Y:S04]  /*3ac0*/  @!P0 LDG.E.U16 R3, desc[UR16][R18.64] ;  /* 0x0000001012038981 */ /* 0x000f68000c1e1500 */
[----:B------:R-:W2:Y:S04]  /*3ad0*/  @!P1 LDG.E.U16 R5, desc[UR16][R18.64+0x40] ;  /* 0x0000401012059981 */ /* 0x000ea8000c1e1500 */
[----:B------:R-:W4:Y:S04]  /*3ae0*/  @!P2 LDG.E.U16 R7, desc[UR16][R18.64+0x80] ;  /* 0x000080101207a981 */ /* 0x000f28000c1e1500 */
[----:B------:R-:W3:Y:S01]  /*3af0*/  @!P3 LDG.E.U16 R47, desc[UR16][R18.64+0xc0] ;  /* 0x0000c010122fb981 */ /* 0x000ee2000c1e1500 */
[----:B------:R-:W-:-:S02]  /*3b00*/  ISETP.NE.AND P0, PT, R76, RZ, PT ;  /* 0x000000ff4c00720c */ /* 0x000fc40003f05270 */
[----:B------:R-:W-:Y:S02]  /*3b10*/  F2FP.BF16.F32.PACK_AB R40, R39, R40 ;  /* 0x000000282728723e */ /* 0x000fe400000010ff */
[----:B------:R-:W-:Y:S02]  /*3b20*/  F2FP.BF16.F32.PACK_AB R41, R38, R41 ;  /* 0x000000292629723e */ /* 0x000fe400000010ff */
[----:B------:R-:W-:Y:S01]  /*3b30*/  SHF.R.S32.HI R13, RZ, 0x1f, R12 ;  /* 0x0000001fff0d7819 */ /* 0x000fe2000001140c */
[----:B-----5:R-:W-:Y:S04]  /*3b40*/  STS.U16 [R56], R3 ;  /* 0x0000000338007388 */ /* 0x020fe80000000400 */
[----:B--2---:R-:W-:Y:S04]  /*3b50*/  STS.U16 [R56+0x40], R5 ;  /* 0x0000400538007388 */ /* 0x004fe80000000400 */
[----:B----4-:R-:W-:Y:S04]  /*3b60*/  STS.U16 [R56+0x80], R7 ;  /* 0x0000800738007388 */ /* 0x010fe80000000400 */
[----:B---3--:R-:W-:Y:S01]  /*3b70*/  STS.U16 [R56+0xc0], R47 ;  /* 0x0000c02f38007388 */ /* 0x008fe20000000400 */
[----:B------:R-:W-:-:S03]  /*3b80*/  NOP ;  /* 0x0000000000007918 */ /* 0x000fc60000000000 */
[----:B------:R-:W2:Y:S01]  /*3b90*/  LDS.64 R10, [R55] ;  /* 0x00000000370a7984 */ /* 0x000ea20000000a00 */
[----:B------:R-:W-:Y:S06]  /*3ba0*/  BAR.SYNC.DEFER_BLOCKING 0x0 ;  /* 0x0000000000007b1d */ /* 0x000fec0000010000 */
[----:B------:R-:W-:Y:S01]  /*3bb0*/  STS.64 [R55], R40 ;  /* 0x0000002837007388 */ /* 0x000fe20000000a00 */
[----:B------:R-:W-:-:S03]  /*3bc0*/  NOP ;  /* 0x0000000000007918 */ /* 0x000fc60000000000 */
[----:B------:R-:W-:Y:S04]  /*3bd0*/  LDS.U16 R7, [R56] ;  /* 0x0000000038077984 */ /* 0x000fe80000000400 */
[----:B------:R-:W-:Y:S01]  /*3be0*/  LDS.U16 R19, [R56+0xc0] ;  /* 0x0000c00038137984 */ /* 0x000fe20000000400 */
[C---:B--2---:R-:W-:Y:S02]  /*3bf0*/  SHF.L.U32 R9, R10.reuse, 0x10, RZ ;  /* 0x000000100a097819 */ /* 0x044fe400000006ff */
[----:B------:R-:W-:Y:S02]  /*3c00*/  PRMT R0, R10, 0x7632, R0 ;  /* 0x000076320a007816 */ /* 0x000fe40000000000 */
[----:B------:R-:W-:Y:S01]  /*3c10*/  PRMT R2, R11, 0x7632, R2 ;  /* 0x000076320b027816 */ /* 0x000fe20000000002 */
[----:B------:R-:W-:Y:S01]  /*3c20*/  FADD.FTZ R4, R9, R80 ;  /* 0x0000005009047221 */ /* 0x000fe20000010000 */
[----:B------:R-:W-:-:S02]  /*3c30*/  SHF.L.U32 R9, R11, 0x10, RZ ;  /* 0x000000100b097819 */ /* 0x000fc400000006ff */
[----:B------:R-:W-:Y:S01]  /*3c40*/  SHF.L.U32 R3, R0, 0x10, RZ ;  /* 0x0000001000037819 */ /* 0x000fe200000006ff */
[----:B------:R-:W-:Y:S01]  /*3c50*/  LDS.U16 R11, [R56+0x80] ;  /* 0x00008000380b7984 */ /* 0x000fe20000000400 */
[----:B------:R-:W-:Y:S01]  /*3c60*/  SHF.L.U32 R5, R2, 0x10, RZ ;  /* 0x0000001002057819 */ /* 0x000fe200000006ff */
[--C-:B------:R-:W-:Y:S01]  /*3c70*/  FADD.FTZ R9, R9, R80.reuse ;  /* 0x0000005009097221 */ /* 0x100fe20000010000 */
[----:B------:R-:W-:Y:S01]  /*3c80*/  FSETP.GTU.FTZ.AND P2, PT, R4, 20, PT ;  /* 0x41a000000400780b */ /* 0x000fe20003f5c000 */
[--C-:B------:R-:W-:Y:S02]  /*3c90*/  FADD.FTZ R2, R3, R80.reuse ;  /* 0x0000005003027221 */ /* 0x100fe40000010000 */
[----:B------:R-:W-:Y:S01]  /*3ca0*/  FADD.FTZ R5, R5, R80 ;  /* 0x0000005005057221 */ /* 0x000fe20000010000 */
[----:B------:R-:W-:Y:S02]  /*3cb0*/  FSETP.GTU.FTZ.AND P4, PT, R9, 20, PT ;  /* 0x41a000000900780b */ /* 0x000fe40003f9c000 */
[----:B------:R-:W-:-:S02]  /*3cc0*/  FSETP.GTU.FTZ.AND P3, PT, R2, 20, PT ;  /* 0x41a000000200780b */ /* 0x000fc40003f7c000 */
[----:B------:R-:W-:-:S05]  /*3cd0*/  FSETP.GTU.FTZ.AND P1, PT, R5, 20, PT ;  /* 0x41a000000500780b */ /* 0x000fca0003f3c000 */
[----:B------:R-:W-:-:S04]  /*3ce0*/  @!P2 FMUL.FTZ R0, R4, -1.4426950216293334961 ;  /* 0xbfb8aa3b0400a820 */ /* 0x000fc80000410000 */
[----:B------:R-:W-:Y:S02]  /*3cf0*/  @!P4 FMUL.FTZ R3, R9, -1.4426950216293334961 ;  /* 0xbfb8aa3b0903c820 */ /* 0x000fe40000410000 */
[----:B------:R-:W-:Y:S01]  /*3d00*/  LDS.U16 R9, [R56+0x40] ;  /* 0x0000400038097984 */ /* 0x000fe20000000400 */
[----:B------:R-:W2:Y:S01]  /*3d10*/  @!P2 MUFU.EX2 R0, R0 ;  /* 0x000000000000a308 */ /* 0x000ea20000000800 */
[----:B------:R-:W-:Y:S01]  /*3d20*/  @!P3 FMUL.FTZ R2, R2, -1.4426950216293334961 ;  /* 0xbfb8aa3b0202b820 */ /* 0x000fe20000410000 */
[----:B------:R-:W-:Y:S01]  /*3d30*/  @!P1 FMUL.FTZ R6, R5, -1.4426950216293334961 ;  /* 0xbfb8aa3b05069820 */ /* 0x000fe20000410000 */
[----:B------:R-:W-:Y:S01]  /*3d40*/  @!P0 STS [UR5+0x100], R62 ;  /* 0x0001003eff008988 */ /* 0x000fe20008000805 */
[----:B------:R-:W-:Y:S06]  /*3d50*/  BAR.SYNC.DEFER_BLOCKING 0x0 ;  /* 0x0000000000007b1d */ /* 0x000fec0000010000 */
[----:B------:R-:W3:Y:S01]  /*3d60*/  @!P4 MUFU.EX2 R3, R3 ;  /* 0x000000030003c308 */ /* 0x000ee20000000800 */
[----:B--2---:R-:W-:-:S07]  /*3d70*/  @!P2 FADD.FTZ R0, R0, 1 ;  /* 0x3f8000000000a421 */ /* 0x004fce0000010000 */
[----:B------:R-:W2:Y:S08]  /*3d80*/  @!P3 MUFU.EX2 R2, R2 ;  /* 0x000000020002b308 */ /* 0x000eb00000000800 */
[----:B------:R-:W4:Y:S01]  /*3d90*/  @!P2 MUFU.RCP R0, R0 ;  /* 0x000000000000a308 */ /* 0x000f220000001000 */
[----:B---3--:R-:W-:Y:S01]  /*3da0*/  @!P4 FADD.FTZ R5, R3, 1 ;  /* 0x3f8000000305c421 */ /* 0x008fe20000010000 */
[----:B------:R-:W3:Y:S06]  /*3db0*/  LDS R8, [UR5+0x100] ;  /* 0x00010005ff087984 */ /* 0x000eec0008000800 */
[----:B------:R-:W5:Y:S01]  /*3dc0*/  @!P4 MUFU.RCP R10, R5 ;  /* 0x00000005000ac308 */ /* 0x000f620000001000 */
[----:B--2---:R-:W-:Y:S01]  /*3dd0*/  @!P3 FADD.FTZ R4, R2, 1 ;  /* 0x3f8000000204b421 */ /* 0x004fe20000010000 */
[----:B------:R-:W-:-:S04]  /*3de0*/  IMAD.WIDE.U32 R2, R22, UR18, R12 ;  /* 0x0000001216027c25 */ /* 0x000fc8000f8e000c */
[----:B------:R-:W-:Y:S02]  /*3df0*/  IMAD R3, R23, UR18, R3 ;  /* 0x0000001217037c24 */ /* 0x000fe4000f8e0203 */
[----:B------:R-:W2:Y:S01]  /*3e00*/  @!P3 MUFU.RCP R21, R4 ;  /* 0x000000040015b308 */ /* 0x000ea20000001000 */
[----:B----4-:R-:W-:Y:S01]  /*3e10*/  @!P2 FMUL.FTZ R43, R43, R0 ;  /* 0x000000002b2ba220 */ /* 0x010fe20000410000 */
[----:B------:R-:W-:-:S04]  /*3e20*/  IMAD.WIDE.U32 R2, R89, UR6, R2 ;  /* 0x0000000659027c25 */ /* 0x000fc8000f8e0002 */
[----:B------:R-:W-:Y:S01]  /*3e30*/  IMAD R0, R89, UR7, R3 ;  /* 0x0000000759007c24 */ /* 0x000fe2000f8e0203 */
[----:B------:R-:W4:Y:S01]  /*3e40*/  LDCU.64 UR6, c[0x0][0x560] ;  /* 0x0000ac00ff0677ac */ /* 0x000f220008000a00 */
[----:B------:R-:W4:Y:S01]  /*3e50*/  @!P1 MUFU.EX2 R6, R6 ;  /* 0x0000000600069308 */ /* 0x000f220000000800 */
[----:B-----5:R-:W-:Y:S01]  /*3e60*/  @!P4 FMUL.FTZ R45, R45, R10 ;  /* 0x0000000a2d2dc220 */ /* 0x020fe20000410000 */
[----:B------:R-:W-:Y:S01]  /*3e70*/  IADD3 R3, P4, PT, R71, R2, RZ ;  /* 0x0000000247037210 */ /* 0x000fe20007f9e0ff */
[----:B-1----:R-:W-:-:S03]  /*3e80*/  IMAD.WIDE.U32 R12, R24, UR18, R12 ;  /* 0x00000012180c7c25 */ /* 0x002fc6000f8e000c */
[----:B------:R-:W-:Y:S01]  /*3e90*/  IADD3.X R0, PT, PT, RZ, R0, RZ, P4, !PT ;  /* 0x00000000ff007210 */ /* 0x000fe200027fe4ff */
[----:B------:R-:W-:Y:S01]  /*3ea0*/  IMAD R13, R25, UR18, R13 ;  /* 0x00000012190d7c24 */ /* 0x000fe2000f8e020d */
[----:B0-----:R-:W-:Y:S01]  /*3eb0*/  LEA R2, P6, R3, UR8, 0x1 ;  /* 0x0000000803027c11 */ /* 0x001fe2000f8c08ff */
[----:B--2---:R-:W-:-:S03]  /*3ec0*/  @!P3 FMUL.FTZ R44, R44, R21 ;  /* 0x000000152c2cb220 */ /* 0x004fc60000410000 */
[----:B------:R-:W-:Y:S02]  /*3ed0*/  LEA.HI.X R3, R3, UR9, R0, 0x1, P6 ;  /* 0x0000000903037c11 */ /* 0x000fe4000b0f0c00 */
[----:B------:R-:W-:Y:S01]  /*3ee0*/  F2FP.BF16.F32.PACK_AB R22, R44, R43 ;  /* 0x0000002b2c16723e */ /* 0x000fe200000010ff */
[----:B------:R-:W-:Y:S01]  /*3ef0*/  FADD.FTZ R43, R43, R78 ;  /* 0x0000004e2b2b7221 */ /* 0x000fe20000010000 */
[----:B----4-:R-:W-:Y:S01]  /*3f00*/  @!P1 FADD.FTZ R6, R6, 1 ;  /* 0x3f80000006069421 */ /* 0x010fe20000010000 */
[-C--:B---3--:R-:W-:Y:S02]  /*3f10*/  ISETP.GE.AND P3, PT, R71, R8.reuse, PT ;  /* 0x000000084700720c */ /* 0x088fe40003f66270 */
[----:B------:R-:W-:Y:S01]  /*3f20*/  FADD.FTZ R44, R43, R44 ;  /* 0x0000002c2b2c7221 */ /* 0x000fe20000010000 */
[-C--:B------:R-:W-:Y:S01]  /*3f30*/  ISETP.GE.AND P2, PT, R69, R8.reuse, PT ;  /* 0x000000084500720c */ /* 0x080fe20003f46270 */
[----:B------:R-:W0:Y:S01]  /*3f40*/  @!P1 MUFU.RCP R5, R6 ;  /* 0x0000000600059308 */ /* 0x000e220000001000 */
[----:B------:R-:W-:-:S02]  /*3f50*/  ISETP.GE.AND P4, PT, R67, R8, PT ;  /* 0x000000084300720c */ /* 0x000fc40003f86270 */
[----:B------:R-:W-:-:S06]  /*3f60*/  ISETP.GE.AND P5, PT, R65, R8, PT ;  /* 0x000000084100720c */ /* 0x000fcc0003fa6270 */
[----:B------:R-:W-:Y:S04]  /*3f70*/  @!P3 STG.E.U16 desc[UR16][R2.64], R7 ;  /* 0x000000070200b986 */ /* 0x000fe8000c101510 */
[----:B------:R-:W-:Y:S01]  /*3f80*/  @!P2 STG.E.U16 desc[UR16][R2.64+0x40], R9 ;  /* 0x000040090200a986 */ /* 0x000fe2000c101510 */
[----:B0-----:R-:W-:-:S03]  /*3f90*/  @!P1 FMUL.FTZ R48, R48, R5 ;  /* 0x0000000530309220 */ /* 0x001fc60000410000 */
[----:B------:R-:W-:Y:S04]  /*3fa0*/  @!P4 STG.E.U16 desc[UR16][R2.64+0x80], R11 ;  /* 0x0000800b0200c986 */ /* 0x000fe8000c101510 */
[----:B------:R0:W-:Y:S01]  /*3fb0*/  @!P5 STG.E.U16 desc[UR16][R2.64+0xc0], R19 ;  /* 0x0000c0130200d986 */ /* 0x0001e2000c101510 */
[----:B------:R-:W-:Y:S01]  /*3fc0*/  F2FP.BF16.F32.PACK_AB R23, R48, R45 ;  /* 0x0000002d3017723e */ /* 0x000fe200000010ff */
[----:B------:R-:W-:Y:S01]  /*3fd0*/  FADD.FTZ R45, R44, R45 ;  /* 0x0000002d2c2d7221 */ /* 0x000fe20000010000 */
[----:B------:R-:W-:Y:S03]  /*3fe0*/  BAR.SYNC.DEFER_BLOCKING 0x0 ;  /* 0x0000000000007b1d */ /* 0x000fe60000010000 */
[----:B------:R-:W-:-:S03]  /*3ff0*/  FADD.FTZ R78, R45, R48 ;  /* 0x000000302d4e7221 */ /* 0x000fc60000010000 */
        /* <DEDUP_REMOVED lines=9> */
[----:B------:R-:W0:Y:S02]  /*4090*/  LDCU.64 UR4, c[0x0][0x520] ;  /* 0x0000a400ff0477ac */ /* 0x000e240008000a00 */
[----:B0-----:R-:W-:-:S04]  /*40a0*/  IMAD.WIDE.U32 R2, R89, UR4, R12 ;  /* 0x0000000459027c25 */ /* 0x001fc8000f8e000c */
[----:B------:R-:W-:Y:S01]  /*40b0*/  IMAD R4, R89, UR5, R3 ;  /* 0x0000000559047c24 */ /* 0x000fe2000f8e0203 */
[C---:B------:R-:W-:Y:S02]  /*40c0*/  IADD3 R3, P4, PT, R71.reuse, R2, RZ ;  /* 0x0000000247037210 */ /* 0x040fe40007f9e0ff */
[-C--:B-1----:R-:W-:Y:S02]  /*40d0*/  ISETP.GE.AND P0, PT, R71, R0.reuse, PT ;  /* 0x000000004700720c */ /* 0x082fe40003f06270 */
[-C--:B------:R-:W-:Y:S02]  /*40e0*/  ISETP.GE.AND P1, PT, R69, R0.reuse, PT ;  /* 0x000000004500720c */ /* 0x080fe40003f26270 */
[-C--:B------:R-:W-:Y:S02]  /*40f0*/  ISETP.GE.AND P2, PT, R67, R0.reuse, PT ;  /* 0x000000004300720c */ /* 0x080fe40003f46270 */
[----:B------:R-:W-:Y:S02]  /*4100*/  ISETP.GE.AND P3, PT, R65, R0, PT ;  /* 0x000000004100720c */ /* 0x000fe40003f66270 */
[----:B------:R-:W-:-:S02]  /*4110*/  IADD3.X R0, PT, PT, RZ, R4, RZ, P4, !PT ;  /* 0x00000004ff007210 */ /* 0x000fc400027fe4ff */
[----:B------:R-:W-:-:S04]  /*4120*/  LEA R2, P4, R3, UR6, 0x1 ;  /* 0x0000000603027c11 */ /* 0x000fc8000f8808ff */
[----:B------:R-:W-:-:S05]  /*4130*/  LEA.HI.X R3, R3, UR7, R0, 0x1, P4 ;  /* 0x0000000703037c11 */ /* 0x000fca000a0f0c00 */
        /* <DEDUP_REMOVED lines=13> */
.L_x_17321:
        /* <DEDUP_REMOVED lines=34> */
.L_x_17351:
[----:B------:R-:W-:Y:S05]  /*4430*/  BSYNC.RECONVERGENT B0 ;  /* 0x0000000000007941 */ /* 0x000fea0003800200 */
.L_x_17350:
        /* <DEDUP_REMOVED lines=26> */
.L_x_17353:
[----:B------:R-:W-:Y:S05]  /*45e0*/  BSYNC.RECONVERGENT B0 ;  /* 0x0000000000007941 */ /* 0x000fea0003800200 */
.L_x_17352:
        /* <DEDUP_REMOVED lines=22> */
.L_x_17355:
        /* <DEDUP_REMOVED lines=60> */
.L_x_17354:
[----:B------:R-:W-:Y:S05]  /*4b10*/  EXIT ;  /* 0x000000000000794d */ /* 0x000fea0003800000 */
.L_x_17356:
        /* <DEDUP_REMOVED lines=14> */
.L_x_18794:


//--------------------- .text._Z25selective_scan_bwd_kernelI32Selective_Scan_bwd_kernel_traitsILi32ELi4ELb0ELb0ELb0ELb1ELb1EN3c108BFloat16ENS1_7complexIfEEEEv12SSMParamsBwd --------------------------
	.section	.text._Z25selective_scan_bwd_kernelI32Selective_Scan_bwd_kernel_traitsILi32ELi4ELb0ELb0ELb0ELb1ELb1EN3c108BFloat16ENS1_7complexIfEEEEv12SSMParamsBwd,"ax",@progbits
	.align	128
        .global         _Z25selective_scan_bwd_kernelI32Selective_Scan_bwd_kernel_traitsILi32ELi4ELb0ELb0ELb0ELb1ELb1EN3c108BFloat16ENS1_7complexIfEEEEv12SSMParamsBwd
        .type           _Z25selective_scan_bwd_kernelI32Selective_Scan_bwd_kernel_traitsILi32ELi4ELb0ELb0ELb0ELb1ELb1EN3c108BFloat16ENS1_7complexIfEEEEv12SSMParamsBwd,@function
        .size           _Z25selective_scan_bwd_kernelI32Selective_Scan_bwd_kernel_traitsILi32ELi4ELb0ELb0ELb0ELb1ELb1EN3c108BFloat16ENS1_7complexIfEEEEv12SSMParamsBwd,(.L_x_18795 - _Z25selective_scan_bwd_kernelI32Selective_Scan_bwd_kernel_traitsILi32ELi4ELb0ELb0ELb0ELb1ELb1EN3c108BFloat16ENS1_7complexIfEEEEv12SSMParamsBwd)
        .other          _Z25selective_scan_bwd_kernelI32Selective_Scan_bwd_kernel_traitsILi32ELi4ELb0ELb0ELb0ELb1ELb1EN3c108BFloat16ENS1_7complexIfEEEEv12SSMParamsBwd,@"STO_CUDA_ENTRY STV_DEFAULT"
_Z25selective_scan_bwd_kernelI32Selective_Scan_bwd_kernel_traitsILi32ELi4ELb0ELb0ELb0ELb1ELb1EN3c108BFloat16ENS1_7complexIfEEEEv12SSMParamsBwd:
.text._Z25selective_scan_bwd_kernelI32Selective_Scan_bwd_kernel_traitsILi32ELi4ELb0ELb0ELb0ELb1ELb1EN3c108BFloat16ENS1_7complexIfEEEEv12SSMParamsBwd:
        /* <DEDUP_REMOVED lines=65> */
[----:B------:R-:W-:Y:S02]  /*0410*/  LEA R85, P2, R6, R18, 0x3 ;  /* 0x0000001206557211 */ /* 0x000fe400078418ff */
        /* <DEDUP_REMOVED lines=39> */
.L_x_17386:
        /* <DEDUP_REMOVED lines=19> */
[----:B------:R-:W4:Y:S01]  /*07c0*/  @!P3 LDG.E.U16 R8, desc[UR16][R2.64+0xc0] ;  /* 0x0000c0100208b981 */ /* 0x000f22000c1e1500 */
[----:B------:R-:W0:Y:S01]  /*07d0*/  S2UR UR5, SR_CgaCtaId ;  /* 0x00000000000579c3 */ /* 0x000e220000008800 */
[----:B------:R-:W-:Y:S01]  /*07e0*/  UMOV UR4, 0x400 ;  /* 0x0000040000047882 */ /* 0x000fe20000000000 */
[----:B------:R-:W-:Y:S01]  /*07f0*/  IADD3 R16, P4, PT, R5, R72, RZ ;  /* 0x0000004805107210 */ /* 0x000fe20007f9e0ff */
[----:B------:R-:W1:Y:S01]  /*0800*/  S2R R54, SR_LANEID ;  /* 0x0000000000367919 */ /* 0x000e620000000000 */
[----:B------:R-:W-:-:S02]  /*0810*/  PRMT R10, RZ, 0x7610, R10 ;  /* 0x00007610ff0a7816 */ /* 0x000fc4000000000a */
[----:B------:R-:W-:Y:S02]  /*0820*/  PRMT R18, RZ, 0x7610, R18 ;  /* 0x00007610ff127816 */ /* 0x000fe40000000012 */
[----:B------:R-:W-:Y:S02]  /*0830*/  PRMT R20, RZ, 0x7610, R20 ;  /* 0x00007610ff147816 */ /* 0x000fe40000000014 */
[----:B------:R-:W-:Y:S02]  /*0840*/  PRMT R22, RZ, 0x7610, R22 ;  /* 0x00007610ff167816 */ /* 0x000fe40000000016 */
[----:B------:R-:W-:Y:S01]  /*0850*/  IADD3.X R17, PT, PT, RZ, R71, RZ, P4, !PT ;  /* 0x00000047ff117210 */ /* 0x000fe200027fe4ff */
[----:B0-----:R-:W-:-:S06]  /*0860*/  ULEA UR5, UR5, UR4, 0x18 ;  /* 0x0000000405057291 */ /* 0x001fcc000f8ec0ff */
[C---:B-1----:R-:W-:Y:S02]  /*0870*/  LEA R55, R54.reuse, UR5, 0x1 ;  /* 0x0000000536377c11 */ /* 0x042fe4000f8e08ff */
[----:B------:R-:W-:-:S03]  /*0880*/  LEA R53, R54, UR5, 0x3 ;  /* 0x0000000536357c11 */ /* 0x000fc6000f8e18ff */
[----:B--2---:R-:W-:Y:S04]  /*0890*/  STS.U16 [R55], R0 ;  /* 0x0000000037007388 */ /* 0x004fe80000000400 */
[----:B---3--:R-:W-:Y:S04]  /*08a0*/  STS.U16 [R55+0x40], R4 ;  /* 0x0000400437007388 */ /* 0x008fe80000000400 */
[----:B----4-:R0:W-:Y:S04]  /*08b0*/  STS.U16 [R55+0x80], R6 ;  /* 0x0000800637007388 */ /* 0x0101e80000000400 */
[----:B------:R1:W-:Y:S01]  /*08c0*/  STS.U16 [R55+0xc0], R8 ;  /* 0x0000c00837007388 */ /* 0x0003e20000000400 */
[----:B------:R-:W-:-:S03]  /*08d0*/  NOP ;  /* 0x0000000000007918 */ /* 0x000fc60000000000 */
[----:B------:R-:W-:Y:S01]  /*08e0*/  LDS.64 R46, [R53] ;  /* 0x00000000352e7984 */ /* 0x000fe20000000a00 */
[----:B------:R-:W-:Y:S01]  /*08f0*/  BAR.SYNC.DEFER_BLOCKING 0x0 ;  /* 0x0000000000007b1d */ /* 0x000fe20000010000 */
[----:B------:R-:W-:Y:S02]  /*0900*/  IADD3 R2, P4, PT, R5, R70, RZ ;  /* 0x0000004605027210 */ /* 0x000fe40007f9e0ff */
[----:B------:R-:W-:Y:S02]  /*0910*/  PRMT R24, RZ, 0x7610, R24 ;  /* 0x00007610ff187816 */ /* 0x000fe40000000018 */
[----:B------:R-:W-:-:S03]  /*0920*/  PRMT R26, RZ, 0x7610, R26 ;  /* 0x00007610ff1a7816 */ /* 0x000fc6000000001a */
[----:B0-----:R-:W0:Y:S01]  /*0930*/  LDC.64 R6, c[0x0][0x410] ;  /* 0x00010400ff067b82 */ /* 0x001e220000000a00 */
[----:B------:R-:W2:Y:S04]  /*0940*/  @!P0 LDG.E.U16 R10, desc[UR16][R16.64] ;  /* 0x00000010100a8981 */ /* 0x000ea8000c1e1500 */
[----:B------:R-:W3:Y:S04]  /*0950*/  @!P1 LDG.E.U16 R18, desc[UR16][R16.64+0x40] ;  /* 0x0000401010129981 */ /* 0x000ee8000c1e1500 */
[----:B------:R-:W4:Y:S04]  /*0960*/  @!P2 LDG.E.U16 R20, desc[UR16][R16.64+0x80] ;  /* 0x000080101014a981 */ /* 0x000f28000c1e1500 */
[----:B------:R-:W4:Y:S01]  /*0970*/  @!P3 LDG.E.U16 R22, desc[UR16][R16.64+0xc0] ;  /* 0x0000c0101016b981 */ /* 0x000f22000c1e1500 */
[----:B-1----:R-:W-:Y:S01]  /*0980*/  PRMT R8, RZ, 0x7610, R8 ;  /* 0x00007610ff087816 */ /* 0x002fe20000000008 */
[----:B------:R-:W1:Y:S01]  /*0990*/  LDC.64 R4, c[0x0][0x418] ;  /* 0x00010600ff047b82 */ /* 0x000e620000000a00 */
[----:B------:R-:W-:-:S02]  /*09a0*/  PRMT R28, RZ, 0x7610, R28 ;  /* 0x00007610ff1c7816 */ /* 0x000fc4000000001c */
[----:B------:R-:W-:Y:S01]  /*09b0*/  IADD3.X R3, PT, PT, RZ, R68, RZ, P4, !PT ;  /* 0x00000044ff037210 */ /* 0x000fe200027fe4ff */
[----:B--2---:R-:W-:Y:S04]  /*09c0*/  STS.U16 [R55], R10 ;  /* 0x0000000a37007388 */ /* 0x004fe80000000400 */
[----:B---3--:R-:W-:Y:S04]  /*09d0*/  STS.U16 [R55+0x40], R18 ;  /* 0x0000401237007388 */ /* 0x008fe80000000400 */
[----:B----4-:R-:W-:Y:S04]  /*09e0*/  STS.U16 [R55+0x80], R20 ;  /* 0x0000801437007388 */ /* 0x010fe80000000400 */
[----:B------:R-:W-:Y:S01]  /*09f0*/  STS.U16 [R55+0xc0], R22 ;  /* 0x0000c01637007388 */ /* 0x000fe20000000400 */
[----:B------:R-:W-:-:S03]  /*0a00*/  NOP ;  /* 0x0000000000007918 */ /* 0x000fc60000000000 */
[----:B------:R-:W2:Y:S01]  /*0a10*/  LDS.64 R10, [R53] ;  /* 0x00000000350a7984 */ /* 0x000ea20000000a00 */
[----:B------:R-:W-:Y:S06]  /*0a20*/  BAR.SYNC.DEFER_BLOCKING 0x0 ;  /* 0x0000000000007b1d */ /* 0x000fec0000010000 */
[----:B------:R-:W3:Y:S04]  /*0a30*/  @!P0 LDG.E.U16 R8, desc[UR16][R2.64] ;  /* 0x0000001002088981 */ /* 0x000ee8000c1e1500 */
[----:B------:R-:W4:Y:S04]  /*0a40*/  @!P1 LDG.E.U16 R24, desc[UR16][R2.64+0x40] ;  /* 0x0000401002189981 */ /* 0x000f28000c1e1500 */
[----:B------:R-:W4:Y:S04]  /*0a50*/  @!P2 LDG.E.U16 R26, desc[UR16][R2.64+0x80] ;  /* 0x00008010021aa981 */ /* 0x000f28000c1e1500 */
[----:B------:R0:W4:Y:S01]  /*0a60*/  @!P3 LDG.E.U16 R28, desc[UR16][R2.64+0xc0] ;  /* 0x0000c010021cb981 */ /* 0x000122000c1e1500 */
[C---:B--2---:R-:W-:Y:S01]  /*0a70*/  SHF.L.U32 R51, R10.reuse, 0x10, RZ ;  /* 0x000000100a337819 */ /* 0x044fe200000006ff */
[----:B------:R-:W-:Y:S01]  /*0a80*/  BSSY.RECONVERGENT B0, `(.L_x_17358) ;  /* 0x000002e000007945 */ /* 0x000fe20003800200 */
[----:B------:R-:W-:-:S03]  /*0a90*/  PRMT R0, R10, 0x7632, R0 ;  /* 0x000076320a007816 */ /* 0x000fc60000000000 */
[----:B-----5:R-:W-:Y:S01]  /*0aa0*/  FADD.FTZ R51, R51, R80 ;  /* 0x0000005033337221 */ /* 0x020fe20000010000 */
[----:B------:R-:W-:Y:S02]  /*0ab0*/  SHF.L.U32 R9, R0, 0x10, RZ ;  /* 0x0000001000097819 */ /* 0x000fe400000006ff */
[----:B------:R-:W-:Y:S02]  /*0ac0*/  PRMT R0, R11, 0x7632, R0 ;  /* 0x000076320b007816 */ /* 0x000fe40000000000 */
[----:B------:R-:W-:Y:S01]  /*0ad0*/  FSETP.GTU.FTZ.AND P4, PT, R51, 20, PT ;  /* 0x41a000003300780b */ /* 0x000fe20003f9c000 */
[----:B------:R-:W-:Y:S01]  /*0ae0*/  FADD.FTZ R52, R9, R80 ;  /* 0x0000005009347221 */ /* 0x000fe20000010000 */
[----:B0-----:R-:W-:-:S04]  /*0af0*/  SHF.L.U32 R3, R11, 0x10, RZ ;  /* 0x000000100b037819 */ /* 0x001fc800000006ff */
[----:B------:R-:W-:Y:S01]  /*0b00*/  FSETP.GTU.FTZ.AND P5, PT, R52, 20, PT ;  /* 0x41a000003400780b */ /* 0x000fe20003fbc000 */
[----:B------:R-:W-:Y:S01]  /*0b10*/  FADD.FTZ R50, R3, R80 ;  /* 0x0000005003327221 */ /* 0x000fe20000010000 */
[----:B---3--:R0:W-:Y:S04]  /*0b20*/  STS.U16 [R55], R8 ;  /* 0x0000000837007388 */ /* 0x0081e80000000400 */
[----:B----4-:R0:W-:Y:S04]  /*0b30*/  STS.U16 [R55+0x40], R24 ;  /* 0x0000401837007388 */ /* 0x0101e80000000400 */
[----:B------:R0:W-:Y:S04]  /*0b40*/  STS.U16 [R55+0x80], R26 ;  /* 0x0000801a37007388 */ /* 0x0001e80000000400 */
[----:B------:R0:W-:Y:S01]  /*0b50*/  STS.U16 [R55+0xc0], R28 ;  /* 0x0000c01c37007388 */ /* 0x0001e20000000400 */
[----:B------:R-:W-:Y:S01]  /*0b60*/  NOP ;  /* 0x0000000000007918 */ /* 0x000fe20000000000 */
[----:B-1----:R-:W-:Y:S05]  /*0b70*/  @P4 BRA `(.L_x_17359) ;  /* 0x0000000000784947 */ /* 0x002fea0003800000 */
        /* <DEDUP_REMOVED lines=9> */
[----:B0-----:R-:W-:Y:S02]  /*0c10*/  IADD3 R8, PT, PT, -R2, 0x40800000, RZ ;  /* 0x4080000002087810 */ /* 0x001fe40007ffe1ff */
        /* <DEDUP_REMOVED lines=20> */
.L_x_17359:
[----:B------:R-:W-:Y:S05]  /*0d60*/  BSYNC.RECONVERGENT B0 ;  /* 0x0000000000007941 */ /* 0x000fea0003800200 */
.L_x_17358:
[----:B------:R-:W-:Y:S01]  /*0d70*/  SHF.L.U32 R49, R0, 0x10, RZ ;  /* 0x0000001000317819 */ /* 0x000fe200000006ff */
[----:B------:R-:W-:Y:S01]  /*0d80*/  BSSY.RECONVERGENT B0, `(.L_x_17360) ;  /* 0x0000022000007945 */ /* 0x000fe20003800200 */
[----:B------:R-:W-:-:S03]  /*0d90*/  FSETP.GTU.FTZ.AND P4, PT, R50, 20, PT ;  /* 0x41a000003200780b */ /* 0x000fc60003f9c000 */
[----:B------:R-:W-:Y:S01]  /*0da0*/  FADD.FTZ R49, R49, R80 ;  /* 0x0000005031317221 */ /* 0x000fe20000010000 */
        /* <DEDUP_REMOVED lines=31> */
.L_x_17361:
[----:B------:R-:W-:Y:S05]  /*0fa0*/  BSYNC.RECONVERGENT B0 ;  /* 0x0000000000007941 */ /* 0x000fea0003800200 */
.L_x_17360:
[----:B------:R-:W-:Y:S01]  /*0fb0*/  HFMA2 R3, -RZ, RZ, 0, 0 ;  /* 0x00000000ff037431 */ /* 0x000fe200000001ff */
[----:B------:R-:W-:Y:S01]  /*0fc0*/  MOV R2, R62 ;  /* 0x0000003e00027202 */ /* 0x000fe20000000f00 */
[----:B------:R-:W-:Y:S01]  /*0fd0*/  BSSY.RECONVERGENT B0, `(.L_x_17362) ;  /* 0x0000022000007945 */ /* 0x000fe20003800200 */
[----:B------:R-:W-:-:S03]  /*0fe0*/  FSETP.GTU.FTZ.AND P5, PT, R49, 20, PT ;  /* 0x41a000003100780b */ /* 0x000fc60003fbc000 */
[----:B0-----:R-:W-:Y:S01]  /*0ff0*/  IMAD.WIDE.U32 R8, R6, UR18, R2 ;  /* 0x0000001206087c25 */ /* 0x001fe2000f8e0002 */
[----:B------:R-:W-:Y:S09]  /*1000*/  @P4 BRA `(.L_x_17363) ;  /* 0x0000000000784947 */ /* 0x000ff20003800000 */
        /* <DEDUP_REMOVED lines=30> */
.L_x_17363:
[----:B------:R-:W-:Y:S05]  /*11f0*/  BSYNC.RECONVERGENT B0 ;  /* 0x0000000000007941 */ /* 0x000fea0003800200 */
.L_x_17362:
        /* <DEDUP_REMOVED lines=32> */
.L_x_17365:
[----:B------:R-:W-:Y:S05]  /*1400*/  BSYNC.RECONVERGENT B0 ;  /* 0x0000000000007941 */ /* 0x000fea0003800200 */
.L_x_17364:
[----:B------:R-:W0:Y:S01]  /*1410*/  LDCU.64 UR6, c[0x0][0x488] ;  /* 0x00009100ff0677ac */ /* 0x000e220008000a00 */
[----:B------:R-:W-:Y:S01]  /*1420*/  IMAD R9, R7, UR18, R9 ;  /* 0x0000001207097c24 */ /* 0x000fe2000f8e0209 */
[----:B------:R-:W-:Y:S01]  /*1430*/  PRMT R0, RZ, 0x7610, R0 ;  /* 0x00007610ff007816 */ /* 0x000fe20000000000 */
[----:B------:R-:W1:Y:S01]  /*1440*/  LDC.64 R22, c[0x0][0x420] ;  /* 0x00010800ff167b82 */ /* 0x000e620000000a00 */
[----:B------:R-:W-:Y:S01]  /*1450*/  PRMT R10, RZ, 0x7610, R10 ;  /* 0x00007610ff0a7816 */ /* 0x000fe2000000000a */
[C---:B------:R-:W-:Y:S01]  /*1460*/  IMAD.WIDE.U32 R6, R87.reuse, R4, R8 ;  /* 0x0000000457067225 */ /* 0x040fe200078e0008 */
[----:B------:R-:W-:Y:S01]  /*1470*/  PRMT R18, RZ, 0x7610, R18 ;  /* 0x00007610ff127816 */ /* 0x000fe20000000012 */
[----:B------:R-:W2:Y:S01]  /*1480*/  LDCU.64 UR8, c[0x0][0x558] ;  /* 0x0000ab00ff0877ac */ /* 0x000ea20008000a00 */
[----:B------:R-:W-:Y:S01]  /*1490*/  PRMT R20, RZ, 0x7610, R20 ;  /* 0x00007610ff147816 */ /* 0x000fe20000000014 */
[----:B------:R-:W-:Y:S01]  /*14a0*/  IMAD R5, R87, R5, R7 ;  /* 0x0000000557057224 */ /* 0x000fe200078e0207 */
[----:B------:R-:W-:Y:S01]  /*14b0*/  IADD3 R6, P4, PT, R69, R6, RZ ;  /* 0x0000000645067210 */ /* 0x000fe20007f9e0ff */
[----:B------:R-:W3:Y:S03]  /*14c0*/  LDC.64 R24, c[0x0][0x428] ;  /* 0x00010a00ff187b82 */ /* 0x000ee60000000a00 */
[----:B------:R-:W-:-:S02]  /*14d0*/  IADD3.X R5, PT, PT, RZ, R5, RZ, P4, !PT ;  /* 0x00000005ff057210 */ /* 0x000fc400027fe4ff */
[----:B0-----:R-:W-:-:S04]  /*14e0*/  LEA R8, P4, R6, UR6, 0x1 ;  /* 0x0000000606087c11 */ /* 0x001fc8000f8808ff */
[----:B------:R-:W-:Y:S01]  /*14f0*/  LEA.HI.X R9, R6, UR7, R5, 0x1, P4 ;  /* 0x0000000706097c11 */ /* 0x000fe2000a0f0c05 */
[----:B------:R-:W0:Y:S01]  /*1500*/  LDCU.64 UR6, c[0x0][0x478] ;  /* 0x00008f00ff0677ac */ /* 0x000e220008000a00 */
[----:B------:R-:W-:Y:S01]  /*1510*/  LDS.64 R4, [R53] ;  /* 0x0000000035047984 */ /* 0x000fe20000000a00 */
[----:B------:R-:W-:Y:S06]  /*1520*/  BAR.SYNC.DEFER_BLOCKING 0x0 ;  /* 0x0000000000007b1d */ /* 0x000fec0000010000 */
[----:B------:R-:W4:Y:S04]  /*1530*/  @!P0 LDG.E.U16 R0, desc[UR16][R8.64] ;  /* 0x0000001008008981 */ /* 0x000f28000c1e1500 */
[----:B------:R-:W5:Y:S04]  /*1540*/  @!P1 LDG.E.U16 R10, desc[UR16][R8.64+0x40] ;  /* 0x00004010080a9981 */ /* 0x000f68000c1e1500 */
[----:B------:R-:W2:Y:S04]  /*1550*/  @!P2 LDG.E.U16 R18, desc[UR16][R8.64+0x80] ;  /* 0x000080100812a981 */ /* 0x000ea8000c1e1500 */
[----:B------:R-:W2:Y:S01]  /*1560*/  @!P3 LDG.E.U16 R20, desc[UR16][R8.64+0xc0] ;  /* 0x0000c0100814b981 */ /* 0x000ea2000c1e1500 */
[----:B-1----:R-:W-:Y:S01]  /*1570*/  IMAD.WIDE.U32 R6, R22, UR18, R2 ;  /* 0x0000001216067c25 */ /* 0x002fe2000f8e0002 */
[----:B------:R-:W-:-:S03]  /*1580*/  PRMT R26, RZ, 0x7610, R26 ;  /* 0x00007610ff1a7816 */ /* 0x000fc6000000001a */
[----:B------:R-:W-:Y:S02]  /*1590*/  IMAD R7, R23, UR18, R7 ;  /* 0x0000001217077c24 */ /* 0x000fe4000f8e0207 */
[----:B---3--:R-:W-:Y:S01]  /*15a0*/  IMAD.WIDE.U32 R6, R87, R24, R6 ;  /* 0x0000001857067225 */ /* 0x008fe200078e0006 */
[----:B------:R-:W-:-:S03]  /*15b0*/  PRMT R24, RZ, 0x7610, R24 ;  /* 0x00007610ff187816 */ /* 0x000fc60000000018 */
[----:B------:R-:W-:Y:S01]  /*15c0*/  IMAD R22, R87, R25, R7 ;  /* 0x0000001957167224 */ /* 0x000fe200078e0207 */
[----:B------:R-:W-:-:S04]  /*15d0*/  IADD3 R7, P4, PT, R69, R6, RZ ;  /* 0x0000000645077210 */ /* 0x000fc80007f9e0ff */
[----:B------:R-:W-:Y:S02]  /*15e0*/  IADD3.X R22, PT, PT, RZ, R22, RZ, P4, !PT ;  /* 0x00000016ff167210 */ /* 0x000fe400027fe4ff */
[C---:B0-----:R-:W-:Y:S02]  /*15f0*/  LEA R6, P4, R7.reuse, UR6, 0x1 ;  /* 0x0000000607067c11 */ /* 0x041fe4000f8808ff */
[----:B------:R-:W-:Y:S02]  /*1600*/  PRMT R28, RZ, 0x7610, R28 ;  /* 0x00007610ff1c7816 */ /* 0x000fe4000000001c */
[--C-:B------:R-:W-:Y:S01]  /*1610*/  LEA.HI.X R7, R7, UR7, R22.reuse, 0x1, P4 ;  /* 0x0000000707077c11 */ /* 0x100fe2000a0f0c16 */
[----:B------:R-:W0:Y:S01]  /*1620*/  LDCU.64 UR6, c[0x0][0x510] ;  /* 0x0000a200ff0677ac */ /* 0x000e220008000a00 */
[----:B------:R-:W-:Y:S01]  /*1630*/  PRMT R22, RZ, 0x7610, R22 ;  /* 0x00007610ff167816 */ /* 0x000fe20000000016 */
[----:B----4-:R-:W-:Y:S04]  /*1640*/  STS.U16 [R55], R0 ;  /* 0x0000000037007388 */ /* 0x010fe80000000400 */
[----:B-----5:R-:W-:Y:S04]  /*1650*/  STS.U16 [R55+0x40], R10 ;  /* 0x0000400a37007388 */ /* 0x020fe80000000400 */
[----:B--2---:R-:W-:Y:S04]  /*1660*/  STS.U16 [R55+0x80], R18 ;  /* 0x0000801237007388 */ /* 0x004fe80000000400 */
[----:B------:R-:W-:Y:S01]  /*1670*/  STS.U16 [R55+0xc0], R20 ;  /* 0x0000c01437007388 */ /* 0x000fe20000000400 */
[----:B------:R-:W-:-:S03]  /*1680*/  NOP ;  /* 0x0000000000007918 */ /* 0x000fc60000000000 */
[----:B------:R-:W1:Y:S01]  /*1690*/  LDS.64 R30, [R53] ;  /* 0x00000000351e7984 */ /* 0x000e620000000a00 */
[----:B------:R-:W-:Y:S06]  /*16a0*/  BAR.SYNC.DEFER_BLOCKING 0x0 ;  /* 0x0000000000007b1d */ /* 0x000fec0000010000 */
[----:B------:R-:W2:Y:S04]  /*16b0*/  @!P0 LDG.E.U16 R22, desc[UR16][R6.64] ;  /* 0x0000001006168981 */ /* 0x000ea8000c1e1500 */
[----:B------:R-:W3:Y:S04]  /*16c0*/  @!P1 LDG.E.U16 R24, desc[UR16][R6.64+0x40] ;  /* 0x0000401006189981 */ /* 0x000ee8000c1e1500 */
[----:B------:R-:W4:Y:S04]  /*16d0*/  @!P2 LDG.E.U16 R26, desc[UR16][R6.64+0x80] ;  /* 0x00008010061aa981 */ /* 0x000f28000c1e1500 */
[----:B------:R-:W5:Y:S01]  /*16e0*/  @!P3 LDG.E.U16 R28, desc[UR16][R6.64+0xc0] ;  /* 0x0000c010061cb981 */ /* 0x000f62000c1e1500 */
[----:B-1----:R-:W-:-:S02]  /*16f0*/  SHF.L.U32 R8, R31, 0x10, RZ ;  /* 0x000000101f087819 */ /* 0x002fc400000006ff */
[----:B------:R-:W-:Y:S02]  /*1700*/  PRMT R9, R30, 0x7632, R9 ;  /* 0x000076321e097816 */ /* 0x000fe40000000009 */
[----:B------:R-:W-:Y:S01]  /*1710*/  PRMT R10, R31, 0x7632, R10 ;  /* 0x000076321f0a7816 */ /* 0x000fe2000000000a */
[----:B------:R-:W-:Y:S01]  /*1720*/  FMUL.FTZ R18, R8, -1.4426950216293334961 ;  /* 0xbfb8aa3b08127820 */ /* 0x000fe20000410000 */
[----:B------:R-:W-:Y:S02]  /*1730*/  SHF.L.U32 R21, R9, 0x10, RZ ;  /* 0x0000001009157819 */ /* 0x000fe400000006ff */
[----:B------:R-:W-:Y:S02]  /*1740*/  SHF.L.U32 R0, R30, 0x10, RZ ;  /* 0x000000101e007819 */ /* 0x000fe400000006ff */
[----:B------:R-:W-:Y:S01]  /*1750*/  SHF.L.U32 R29, R10, 0x10, RZ ;  /* 0x000000100a1d7819 */ /* 0x000fe200000006ff */
[----:B------:R-:W1:Y:S01]  /*1760*/  MUFU.EX2 R18, R18 ;  /* 0x0000001200127308 */ /* 0x000e620000000800 */
[----:B------:R-:W-:Y:S01]  /*1770*/  FMUL.FTZ R9, R21, -1.4426950216293334961 ;  /* 0xbfb8aa3b15097820 */ /* 0x000fe20000410000 */
[----:B------:R-:W-:Y:S01]  /*1780*/  FMUL.FTZ R11, R0, -1.4426950216293334961 ;  /* 0xbfb8aa3b000b7820 */ /* 0x000fe20000410000 */
[C---:B------:R-:W-:Y:S01]  /*1790*/  SHF.L.U32 R10, R4.reuse, 0x10, RZ ;  /* 0x00000010040a7819 */ /* 0x040fe200000006ff */
[----:B------:R-:W-:Y:S01]  /*17a0*/  FMUL.FTZ R20, R29, -1.4426950216293334961 ;  /* 0xbfb8aa3b1d147820 */ /* 0x000fe20000410000 */
[----:B------:R-:W-:-:S02]  /*17b0*/  PRMT R4, R4, 0x7632, R4 ;  /* 0x0000763204047816 */ /* 0x000fc40000000004 */
[----:B------:R-:W-:Y:S01]  /*17c0*/  ISETP.NE.AND P1, PT, R76, RZ, PT ;  /* 0x000000ff4c00720c */ /* 0x000fe20003f25270 */
[----:B------:R-:W-:Y:S08]  /*17d0*/  MUFU.EX2 R9, R9 ;  /* 0x0000000900097308 */ /* 0x000ff00000000800 */
[----:B------:R-:W0:Y:S01]  /*17e0*/  MUFU.EX2 R11, R11 ;  /* 0x0000000b000b7308 */ /* 0x000e220000000800 */
[----:B-1----:R-:W-:Y:S01]  /*17f0*/  FADD.FTZ R23, R18, 1 ;  /* 0x3f80000012177421 */ /* 0x002fe20000010000 */
[----:B------:R-:W-:-:S06]  /*1800*/  SHF.L.U32 R18, R5, 0x10, RZ ;  /* 0x0000001005127819 */ /* 0x000fcc00000006ff */
[----:B------:R-:W-:Y:S08]  /*1810*/  MUFU.EX2 R20, R20 ;  /* 0x0000001400147308 */ /* 0x000ff00000000800 */
[----:B------:R-:W1:Y:S01]  /*1820*/  MUFU.RCP R25, R23 ;  /* 0x0000001700197308 */ /* 0x000e620000001000 */
[----:B0-----:R-:W-:-:S07]  /*1830*/  FADD.FTZ R11, R11, 1 ;  /* 0x3f8000000b0b7421 */ /* 0x001fce0000010000 */
[----:B------:R0:W-:Y:S01]  /*1840*/  MUFU.RCP R19, R11 ;  /* 0x0000000b00137308 */ /* 0x0001e20000001000 */
[----:B-1----:R-:W-:Y:S01]  /*1850*/  FADD.FTZ R23, -R25, 1 ;  /* 0x3f80000019177421 */ /* 0x002fe20000010100 */
[----:B0-----:R-:W-:-:S03]  /*1860*/  SHF.L.U32 R11, R4, 0x10, RZ ;  /* 0x00000010040b7819 */ /* 0x001fc600000006ff */
[----:B------:R-:W-:Y:S01]  /*1870*/  FFMA.FTZ R27, R8, R23, 1 ;  /* 0x3f800000081b7423 */ /* 0x000fe20000010017 */
[----:B--2---:R0:W-:Y:S04]  /*1880*/  STS.U16 [R55], R22 ;  /* 0x0000001637007388 */ /* 0x0041e80000000400 */
[----:B---3--:R1:W-:Y:S04]  /*1890*/  STS.U16 [R55+0x40], R24 ;  /* 0x0000401837007388 */ /* 0x0083e80000000400 */
[----:B----4-:R-:W-:Y:S01]  /*18a0*/  STS.U16 [R55+0x80], R26 ;  /* 0x0000801a37007388 */ /* 0x010fe20000000400 */
[----:B0-----:R-:W-:Y:S01]  /*18b0*/  FADD.FTZ R22, R9, 1 ;  /* 0x3f80000009167421 */ /* 0x001fe20000010000 */
[----:B------:R-:W-:-:S02]  /*18c0*/  PRMT R9, R5, 0x7632, R9 ;  /* 0x0000763205097816 */ /* 0x000fc40000000009 */
[----:B-----5:R0:W-:Y:S01]  /*18d0*/  STS.U16 [R55+0xc0], R28 ;  /* 0x0000c01c37007388 */ /* 0x0201e20000000400 */
[----:B------:R-:W-:-:S03]  /*18e0*/  NOP ;  /* 0x0000000000007918 */ /* 0x000fc60000000000 */
[----:B------:R-:W2:Y:S01]  /*18f0*/  LDS.64 R6, [R53] ;  /* 0x0000000035067984 */ /* 0x000ea20000000a00 */
[----:B-1----:R-:W-:Y:S01]  /*1900*/  FADD.FTZ R24, R20, 1 ;  /* 0x3f80000014187421 */ /* 0x002fe20000010000 */
[----:B------:R-:W1:Y:S01]  /*1910*/  MUFU.RCP R22, R22 ;  /* 0x0000001600167308 */ /* 0x000e620000001000 */
[----:B------:R-:W-:-:S07]  /*1920*/  SHF.L.U32 R9, R9, 0x10, RZ ;  /* 0x0000001009097819 */ /* 0x000fce00000006ff */
[----:B0-----:R1:W0:Y:S02]  /*1930*/  MUFU.RCP R28, R24 ;  /* 0x00000018001c7308 */ /* 0x0012240000001000 */
[----:B-1----:R-:W-:-:S04]  /*1940*/  FADD.FTZ R24, -R22, 1 ;  /* 0x3f80000016187421 */ /* 0x002fc80000010100 */
[----:B------:R-:W-:Y:S01]  /*1950*/  FFMA.FTZ R24, R21, R24, 1 ;  /* 0x3f80000015187423 */ /* 0x000fe20000010018 */
[----:B0-----:R-:W-:-:S04]  /*1960*/  FADD.FTZ R32, -R28, 1 ;  /* 0x3f8000001c207421 */ /* 0x001fc80000010100 */
[----:B------:R-:W-:Y:S01]  /*1970*/  FFMA.FTZ R32, R29, R32, 1 ;  /* 0x3f8000001d207423 */ /* 0x000fe20000010020 */
[C---:B--2---:R-:W-:Y:S02]  /*1980*/  PRMT R5, R6.reuse, 0x7632, R5 ;  /* 0x0000763206057816 */ /* 0x044fe40000000005 */
[----:B------:R-:W-:Y:S02]  /*1990*/  SHF.L.U32 R20, R6, 0x10, RZ ;  /* 0x0000001006147819 */ /* 0x000fe400000006ff */
[C---:B------:R-:W-:Y:S02]  /*19a0*/  PRMT R6, R7.reuse, 0x7632, R6 ;  /* 0x0000763207067816 */ /* 0x040fe40000000006 */
        /* <DEDUP_REMOVED lines=24> */
[----:B------:R-:W0:Y:S01]  /*1b30*/  LDC.64 R4, c[0x0][0x508] ;  /* 0x00014200ff047b82 */ /* 0x000e220000000a00 */
[----:B------:R-:W-:Y:S01]  /*1b40*/  FMUL.FTZ R0, R10, R19 ;  /* 0x000000130a007220 */ /* 0x000fe20000410000 */
[----:B------:R-:W-:Y:S01]  /*1b50*/  FMUL.FTZ R34, R18, R25 ;  /* 0x0000001912227220 */ /* 0x000fe20000410000 */
[----:B------:R-:W-:Y:S01]  /*1b60*/  FMUL.FTZ R11, R11, R22 ;  /* 0x000000160b0b7220 */ /* 0x000fe20000410000 */
[----:B------:R-:W-:Y:S01]  /*1b70*/  STS.64 [R53], R36 ;  /* 0x0000002435007388 */ /* 0x000fe20000000a00 */
[----:B------:R-:W-:-:S03]  /*1b80*/  NOP ;  /* 0x0000000000007918 */ /* 0x000fc60000000000 */
[----:B------:R-:W-:Y:S01]  /*1b90*/  LDS.U16 R27, [R55] ;  /* 0x00000000371b7984 */ /* 0x000fe20000000400 */
[----:B0-----:R-:W-:-:S03]  /*1ba0*/  IMAD.WIDE.U32 R6, R4, UR18, R2 ;  /* 0x0000001204067c25 */ /* 0x001fc6000f8e0002 */
[----:B------:R-:W-:Y:S01]  /*1bb0*/  LDS.U16 R31, [R55+0x40] ;  /* 0x00004000371f7984 */ /* 0x000fe20000000400 */
[----:B------:R-:W-:-:S03]  /*1bc0*/  IMAD R7, R5, UR18, R7 ;  /* 0x0000001205077c24 */ /* 0x000fc6000f8e0207 */
[----:B------:R-:W-:Y:S01]  /*1bd0*/  LDS.U16 R33, [R55+0x80] ;  /* 0x0000800037217984 */ /* 0x000fe20000000400 */
[----:B------:R-:W-:-:S03]  /*1be0*/  IMAD.WIDE.U32 R4, R87, UR6, R6 ;  /* 0x0000000657047c25 */ /* 0x000fc6000f8e0006 */
[----:B------:R-:W-:Y:S01]  /*1bf0*/  LDS.U16 R35, [R55+0xc0] ;  /* 0x0000c00037237984 */ /* 0x000fe20000000400 */
[----:B------:R-:W-:Y:S01]  /*1c00*/  IMAD R6, R87, UR7, R5 ;  /* 0x0000000757067c24 */ /* 0x000fe2000f8e0205 */
[----:B------:R-:W-:Y:S02]  /*1c10*/  IADD3 R5, P0, PT, R69, R4, RZ ;  /* 0x0000000445057210 */ /* 0x000fe40007f1e0ff */
[----:B------:R-:W-:Y:S01]  /*1c20*/  @!P1 STS [UR5+0x100], R56 ;  /* 0x00010038ff009988 */ /* 0x000fe20008000805 */
[----:B------:R-:W0:Y:S01]  /*1c30*/  LDCU.64 UR6, c[0x0][0x490] ;  /* 0x00009200ff0677ac */ /* 0x000e220008000a00 */
[----:B------:R-:W-:Y:S01]  /*1c40*/  IADD3.X R6, PT, PT, RZ, R6, RZ, P0, !PT ;  /* 0x00000006ff067210 */ /* 0x000fe200007fe4ff */
[----:B------:R-:W-:Y:S01]  /*1c50*/  BAR.SYNC.DEFER_BLOCKING 0x0 ;  /* 0x0000000000007b1d */ /* 0x000fe20000010000 */
[----:B------:R-:W-:-:S04]  /*1c60*/  LEA R4, P4, R5, UR8, 0x1 ;  /* 0x0000000805047c11 */ /* 0x000fc8000f8808ff */
[----:B------:R-:W-:Y:S01]  /*1c70*/  LEA.HI.X R5, R5, UR9, R6, 0x1, P4 ;  /* 0x0000000905057c11 */ /* 0x000fe2000a0f0c06 */
[----:B0-----:R-:W-:-:S04]  /*1c80*/  UISETP.NE.U32.AND UP0, UPT, UR6, URZ, UPT ;  /* 0x000000ff0600728c */ /* 0x001fc8000bf05070 */
[----:B------:R-:W-:Y:S01]  /*1c90*/  UISETP.NE.AND.EX UP0, UPT, UR7, URZ, UPT, UP0 ;  /* 0x000000ff0700728c */ /* 0x000fe2000bf05300 */
        /* <DEDUP_REMOVED lines=9> */
[----:B------:R-:W-:Y:S05]  /*1d30*/  BRA.U !UP0, `(.L_x_17366) ;  /* 0x0000000108887547 */ /* 0x000fea000b800000 */
        /* <DEDUP_REMOVED lines=11> */
[----:B------:R-:W-:Y:S04]  /*1df0*/  LDS.U16 R5, [R55] ;  /* 0x0000000037057984 */ /* 0x000fe80000000400 */
[----:B------:R-:W-:Y:S01]  /*1e00*/  LDS.U16 R7, [R55+0x40] ;  /* 0x0000400037077984 */ /* 0x000fe20000000400 */
[----:B-1----:R-:W-:-:S03]  /*1e10*/  IMAD.WIDE.U32 R2, R24, UR18, R2 ;  /* 0x0000001218027c25 */ /* 0x002fc6000f8e0002 */
[----:B------:R-:W-:Y:S01]  /*1e20*/  LDS.U16 R19, [R55+0x80] ;  /* 0x0000800037137984 */ /* 0x000fe20000000400 */
[----:B------:R-:W-:-:S03]  /*1e30*/  IMAD R3, R25, UR18, R3 ;  /* 0x0000001219037c24 */ /* 0x000fc6000f8e0203 */
[----:B------:R-:W-:Y:S01]  /*1e40*/  LDS.U16 R21, [R55+0xc0] ;  /* 0x0000c00037157984 */ /* 0x000fe20000000400 */
[----:B0-----:R-:W-:-:S03]  /*1e50*/  IMAD.WIDE.U32 R2, R87, R26, R2 ;  /* 0x0000001a57027225 */ /* 0x001fc600078e0002 */
[----:B------:R-:W-:Y:S01]  /*1e60*/  @!P1 STS [UR5+0x100], R56 ;  /* 0x00010038ff009988 */ /* 0x000fe20008000805 */
[----:B------:R-:W-:Y:S01]  /*1e70*/  IMAD R6, R87, R27, R3 ;  /* 0x0000001b57067224 */ /* 0x000fe200078e0203 */
[----:B------:R-:W-:Y:S01]  /*1e80*/  BAR.SYNC.DEFER_BLOCKING 0x0 ;  /* 0x0000000000007b1d */ /* 0x000fe20000010000 */
[----:B------:R-:W-:-:S05]  /*1e90*/  IADD3 R3, P5, PT, R69, R2, RZ ;  /* 0x0000000245037210 */ /* 0x000fca0007fbe0ff */
[----:B------:R-:W0:Y:S02]  /*1ea0*/  LDS R4, [UR5+0x100] ;  /* 0x00010005ff047984 */ /* 0x000e240008000800 */
[-C--:B0-----:R-:W-:Y:S02]  /*1eb0*/  ISETP.GE.AND P0, PT, R69, R4.reuse, PT ;  /* 0x000000044500720c */ /* 0x081fe40003f06270 */
[-C--:B------:R-:W-:Y:S02]  /*1ec0*/  ISETP.GE.AND P2, PT, R67, R4.reuse, PT ;  /* 0x000000044300720c */ /* 0x080fe40003f46270 */
[-C--:B------:R-:W-:Y:S02]  /*1ed0*/  ISETP.GE.AND P3, PT, R65, R4.reuse, PT ;  /* 0x000000044100720c */ /* 0x080fe40003f66270 */
[----:B------:R-:W-:Y:S02]  /*1ee0*/  ISETP.GE.AND P4, PT, R63, R4, PT ;  /* 0x000000043f00720c */ /* 0x000fe40003f86270 */
[----:B------:R-:W-:-:S02]  /*1ef0*/  IADD3.X R4, PT, PT, RZ, R6, RZ, P5, !PT ;  /* 0x00000006ff047210 */ /* 0x000fc40002ffe4ff */
[----:B------:R-:W-:-:S04]  /*1f00*/  LEA R2, P5, R3, UR6, 0x1 ;  /* 0x0000000603027c11 */ /* 0x000fc8000f8a08ff */
[----:B------:R-:W-:-:S05]  /*1f10*/  LEA.HI.X R3, R3, UR7, R4, 0x1, P5 ;  /* 0x0000000703037c11 */ /* 0x000fca000a8f0c04 */
[----:B------:R1:W-:Y:S04]  /*1f20*/  @!P0 STG.E.U16 desc[UR16][R2.64], R5 ;  /* 0x0000000502008986 */ /* 0x0003e8000c101510 */
[----:B------:R1:W-:Y:S04]  /*1f30*/  @!P2 STG.E.U16 desc[UR16][R2.64+0x40], R7 ;  /* 0x000040070200a986 */ /* 0x0003e8000c101510 */
[----:B------:R1:W-:Y:S04]  /*1f40*/  @!P3 STG.E.U16 desc[UR16][R2.64+0x80], R19 ;  /* 0x000080130200b986 */ /* 0x0003e8000c101510 */
[----:B------:R1:W-:Y:S02]  /*1f50*/  @!P4 STG.E.U16 desc[UR16][R2.64+0xc0], R21 ;  /* 0x0000c0150200c986 */ /* 0x0003e4000c101510 */
.L_x_17366:
[----:B------:R-:W2:Y:S01]  /*1f60*/  LDCU UR4, c[0x0][0x38c] ;  /* 0x00007180ff0477ac */ /* 0x000ea20008000800 */
[C---:B------:R-:W-:Y:S01]  /*1f70*/  PRMT R45, R46.reuse, 0x7632, R45 ;  /* 0x000076322e2d7816 */ /* 0x040fe2000000002d */
[----:B------:R-:W-:Y:S01]  /*1f80*/  FMUL.FTZ R9, R9, R28 ;  /* 0x0000001c09097220 */ /* 0x000fe20000410000 */
[----:B------:R-:W-:Y:S01]  /*1f90*/  SHF.L.U32 R48, R46, 0x10, RZ ;  /* 0x000000102e307819 */ /* 0x000fe200000006ff */
[----:B------:R-:W-:Y:S01]  /*1fa0*/  HFMA2 R44, -RZ, RZ, 0, 0 ;  /* 0x00000000ff2c7431 */ /* 0x000fe200000001ff */
[----:B------:R-:W-:Y:S02]  /*1fb0*/  SHF.L.U32 R45, R45, 0x10, RZ ;  /* 0x000000102d2d7819 */ /* 0x000fe400000006ff */
[----:B------:R-:W-:Y:S02]  /*1fc0*/  CS2R R42, SRZ ;  /* 0x00000000002a7805 */ /* 0x000fe4000001ff00 */
[C---:B------:R-:W-:Y:S01]  /*1fd0*/  PRMT R40, R47.reuse, 0x7632, R40 ;  /* 0x000076322f287816 */ /* 0x040fe20000000028 */
[C---:B-1----:R-:W-:Y:S01]  /*1fe0*/  FFMA.FTZ R2, R0.reuse, R48, R77 ;  /* 0x0000003000027223 */ /* 0x042fe2000001004d */
[----:B------:R-:W-:Y:S01]  /*1ff0*/  SHF.L.U32 R47, R47, 0x10, RZ ;  /* 0x000000102f2f7819 */ /* 0x000fe200000006ff */
[-C--:B------:R-:W-:Y:S01]  /*2000*/  FMUL.FTZ R38, R0, R82.reuse ;  /* 0x0000005200267220 */ /* 0x080fe20000410000 */
[----:B------:R-:W-:Y:S01]  /*2010*/  SHF.L.U32 R40, R40, 0x10, RZ ;  /* 0x0000001028287819 */ /* 0x000fe200000006ff */
[C---:B------:R-:W-:Y:S01]  /*2020*/  FFMA.FTZ R3, R11.reuse, R45, R2 ;  /* 0x0000002d0b037223 */ /* 0x040fe20000010002 */
[----:B------:R-:W-:Y:S01]  /*2030*/  PRMT R46, RZ, 0x7610, R46 ;  /* 0x00007610ff2e7816 */ /* 0x000fe2000000002e */
[CC--:B------:R-:W-:Y:S01]  /*2040*/  FMUL.FTZ R39, R34.reuse, R82.reuse ;  /* 0x0000005222277220 */ /* 0x0c0fe20000410000 */
[----:B------:R-:W-:Y:S01]  /*2050*/  MOV R41, RZ ;  /* 0x000000ff00297202 */ /* 0x000fe20000000f00 */
[----:B------:R-:W-:Y:S01]  /*2060*/  FFMA.FTZ R2, R34, R47, R3 ;  /* 0x0000002f22027223 */ /* 0x000fe20000010003 */
[-C--:B------:R-:W-:Y:S01]  /*2070*/  FMUL.FTZ R37, R11, R82.reuse ;  /* 0x000000520b257220 */ /* 0x080fe20000410000 */
[----:B--2---:R-:W-:Y:S01]  /*2080*/  UISETP.GE.AND UP0, UPT, UR4, 0x1, UPT ;  /* 0x000000010400788c */ /* 0x004fe2000bf06270 */
[C---:B------:R-:W-:Y:S01]  /*2090*/  FMUL.FTZ R36, R9.reuse, R82 ;  /* 0x0000005209247220 */ /* 0x040fe20000410000 */
[----:B------:R-:W-:Y:S01]  /*20a0*/  FFMA.FTZ R77, R9, R40, R2 ;  /* 0x00000028094d7223 */ /* 0x000fe20000010002 */
[----:B------:R-:W-:Y:S06]  /*20b0*/  BAR.SYNC.DEFER_BLOCKING 0x0 ;  /* 0x0000000000007b1d */ /* 0x000fec0000010000 */
[----:B------:R-:W-:Y:S05]  /*20c0*/  BRA.U !UP0, `(.L_x_17367) ;  /* 0x0000002508247547 */ /* 0x000fea000b800000 */
[----:B------:R-:W1:Y:S01]  /*20d0*/  LDC.64 R58, c[0x0][0x3e0] ;  /* 0x0000f800ff3a7b82 */ /* 0x000e620000000a00 */
[----:B------:R-:W-:Y:S01]  /*20e0*/  ISETP.NE.AND P0, PT, R66, 0x1, PT ;  /* 0x000000014200780c */ /* 0x000fe20003f05270 */
[----:B------:R-:W-:Y:S01]  /*20f0*/  FADD.FTZ R0, R0, R0 ;  /* 0x0000000000007221 */ /* 0x000fe20000010000 */
[----:B0-----:R-:W-:Y:S01]  /*2100*/  SHF.L.U32 R27, R57, 0x8, RZ ;  /* 0x00000008391b7819 */ /* 0x001fe200000006ff */
[----:B------:R-:W-:Y:S01]  /*2110*/  FADD.FTZ R35, R11, R11 ;  /* 0x0000000b0b237221 */ /* 0x000fe20000010000 */
[----:B------:R-:W-:Y:S01]  /*2120*/  SHF.L.U32 R26, R66, 0x8, RZ ;  /* 0x00000008421a7819 */ /* 0x000fe200000006ff */
[----:B------:R-:W-:Y:S01]  /*2130*/  FADD.FTZ R34, R34, R34 ;  /* 0x0000002222227221 */ /* 0x000fe20000010000 */
[----:B------:R-:W-:Y:S01]  /*2140*/  FADD.FTZ R33, R9, R9 ;  /* 0x0000000909217221 */ /* 0x000fe20000010000 */
[----:B------:R-:W0:Y:S01]  /*2150*/  LDC.64 R60, c[0x0][0x3c0] ;  /* 0x0000f000ff3c7b82 */ /* 0x000e220000000a00 */
        /* <DEDUP_REMOVED lines=14> */
.L_x_17385:
        /* <DEDUP_REMOVED lines=8> */
[----:B-1----:R-:W-:Y:S01]  /*22c0*/  IMAD.WIDE.U32 R6, R58, UR4, RZ ;  /* 0x000000043a067c25 */ /* 0x002fe2000f8e00ff */
[----:B---3--:R-:W-:-:S03]  /*22d0*/  LEA R8, P1, R4, R85, 0x3 ;  /* 0x0000005504087211 */ /* 0x008fc600078218ff */
        /* <DEDUP_REMOVED lines=35> */
[----:B------:R-:W0:Y:S08]  /*2510*/  MUFU.SIN R89, R88 ;  /* 0x0000005800597308 */ /* 0x000e300000000400 */
        /* <DEDUP_REMOVED lines=14> */
[-C--:B------:R-:W-:Y:S01]  /*2600*/  FMUL.FTZ R96, R35, R7.reuse ;  /* 0x0000000723607220 */ /* 0x080fe20000410000 */
[C---:B------:R-:W-:Y:S01]  /*2610*/  FMUL.FTZ R100, R34.reuse, R7 ;  /* 0x0000000722647220 */ /* 0x040fe20000410000 */
[-C--:B------:R-:W-:Y:S01]  /*2620*/  FMUL.FTZ R101, R34, -R6.reuse ;  /* 0x8000000622657220 */ /* 0x080fe20000410000 */
[----:B------:R2:W5:Y:S01]  /*2630*/  MUFU.SIN R97, R86 ;  /* 0x0000005600617308 */ /* 0x0005620000000400 */
[----:B------:R-:W-:-:S07]  /*2640*/  FMUL.FTZ R98, R33, -R6 ;  /* 0x8000000621627220 */ /* 0x000fce0000410000 */
[----:B------:R5:W3:Y:S01]  /*2650*/  MUFU.COS R93, R88 ;  /* 0x00000058005d7308 */ /* 0x000ae20000000000 */
[----:B0-----:R-:W-:Y:S01]  /*2660*/  FMUL.FTZ R89, R84, R99 ;  /* 0x0000006354597220 */ /* 0x001fe20000410000 */
[----:B--2---:R-:W-:Y:S01]  /*2670*/  FMUL.FTZ R86, R0, R7 ;  /* 0x0000000700567220 */ /* 0x004fe20000410000 */
[-C--:B------:R-:W-:Y:S01]  /*2680*/  FMUL.FTZ R99, R35, -R6.reuse ;  /* 0x8000000623637220 */ /* 0x080fe20000410000 */
[----:B-----5:R-:W-:Y:S01]  /*2690*/  FMUL.FTZ R88, R84, R97 ;  /* 0x0000006154587220 */ /* 0x020fe20000410000 */
[----:B------:R-:W-:Y:S01]  /*26a0*/  FMUL.FTZ R97, R33, R7 ;  /* 0x0000000721617220 */ /* 0x000fe20000410000 */
        /* <DEDUP_REMOVED lines=10> */
[----:B------:R0:W1:Y:S01]  /*2750*/  LDS.64 R6, [R2+0x560] ;  /* 0x0005600002067984 */ /* 0x0000620000000a00 */
[----:B------:R-:W-:Y:S05]  /*2760*/  BRA `(.L_x_17370) ;  /* 0x0000000000047947 */ /* 0x000fea0003800000 */
.L_x_17369:
[----:B------:R2:W3:Y:S02]  /*2770*/  LDS.64 R6, [R91+0x1568] ;  /* 0x001568005b067984 */ /* 0x0004e40000000a00 */
.L_x_17370:
[----:B----4-:R-:W-:Y:S05]  /*2780*/  BSYNC.RECONVERGENT B0 ;  /* 0x0000000000007941 */ /* 0x010fea0003800200 */
.L_x_17368:
[----:B------:R-:W4:Y:S01]  /*2790*/  @P0 LDC R9, c[0x0][0x38c] ;  /* 0x0000e300ff090b82 */ /* 0x000f220000000800 */
[----:B------:R-:W-:Y:S01]  /*27a0*/  CS2R R24, SRZ ;  /* 0x0000000000187805 */ /* 0x000fe2000001ff00 */
[----:B----4-:R-:W-:-:S04]  /*27b0*/  @P0 IMAD R9, R32, R9, UR4 ;  /* 0x0000000420090e24 */ /* 0x010fc8000f8e0209 */
[----:B------:R-:W-:-:S05]  /*27c0*/  @P0 IMAD.WIDE R8, R9, 0x10, R14 ;  /* 0x0000001009080825 */ /* 0x000fca00078e020e */
[----:B------:R4:W5:Y:S01]  /*27d0*/  @P0 LDG.E.64 R24, desc[UR16][R8.64+0x8] ;  /* 0x0000081008180981 */ /* 0x000962000c1e1b00 */
[CC--:B0-----:R-:W-:Y:S01]  /*27e0*/  FMUL.FTZ R2, R31.reuse, R94.reuse ;  /* 0x0000005e1f027220 */ /* 0x0c1fe20000410000 */
        /* <DEDUP_REMOVED lines=32> */
[----:B------:R-:W-:Y:S01]  /*29f0*/  ISETP.NE.OR P4, PT, R76, RZ, P4 ;  /* 0x000000ff4c00720c */ /* 0x000fe20002785670 */
[----:B------:R-:W0:Y:S01]  /*2a00*/  SHFL.UP PT, R11, R102, 0x1, RZ ;  /* 0x04200000660b7989 */ /* 0x000e2200000e00ff */
[C---:B------:R-:W-:Y:S01]  /*2a10*/  FMUL.FTZ R104, R88.reuse, R8 ;  /* 0x0000000858687220 */ /* 0x040fe20000410000 */
[-C--:B------:R-:W-:Y:S01]  /*2a20*/  FMUL.FTZ R105, R88, R10.reuse ;  /* 0x0000000a58697220 */ /* 0x080fe20000410000 */
[----:B------:R-:W-:Y:S01]  /*2a30*/  ISETP.GT.U32.AND P5, PT, R92, 0xf, PT ;  /* 0x0000000f5c00780c */ /* 0x000fe20003fa4070 */
[----:B------:R-:W4:Y:S01]  /*2a40*/  SHFL.UP PT, R9, R103, 0x1, RZ ;  /* 0x0420000067097989 */ /* 0x000f2200000e00ff */
[C---:B------:R-:W-:Y:S01]  /*2a50*/  FFMA.FTZ R104, R89.reuse, R10, R104 ;  /* 0x0000000a59687223 */ /* 0x040fe20000010068 */
[----:B------:R-:W-:-:S04]  /*2a60*/  FFMA.FTZ R105, R89, R8, -R105 ;  /* 0x0000000859697223 */ /* 0x000fc80000010869 */
[----:B------:R-:W2:Y:S04]  /*2a70*/  SHFL.UP PT, R3, R104, 0x1, RZ ;  /* 0x0420000068037989 */ /* 0x000ea800000e00ff */
[----:B------:R-:W1:Y:S01]  /*2a80*/  SHFL.UP PT, R2, R105, 0x1, RZ ;  /* 0x0420000069027989 */ /* 0x000e6200000e00ff */
[-C--:B0-----:R-:W-:Y:S01]  /*2a90*/  FMUL.FTZ R107, R105, R11.reuse ;  /* 0x0000000b696b7220 */ /* 0x081fe20000410000 */
[----:B------:R-:W-:-:S03]  /*2aa0*/  FMUL.FTZ R8, R104, R11 ;  /* 0x0000000b68087220 */ /* 0x000fc60000410000 */
[-C--:B----4-:R-:W-:Y:S01]  /*2ab0*/  FFMA.FTZ R107, R104, R9.reuse, R107 ;  /* 0x00000009686b7223 */ /* 0x090fe2000001006b */
[----:B------:R-:W-:-:S03]  /*2ac0*/  FFMA.FTZ R8, R105, R9, -R8 ;  /* 0x0000000969087223 */ /* 0x000fc60000010808 */
[----:B------:R-:W-:Y:S01]  /*2ad0*/  @P1 FADD.FTZ R102, R102, R107 ;  /* 0x0000006b66661221 */ /* 0x000fe20000010000 */
[----:B------:R-:W-:Y:S01]  /*2ae0*/  @P1 FADD.FTZ R103, R103, R8 ;  /* 0x0000000867671221 */ /* 0x000fe20000010000 */
[CC--:B--2---:R-:W-:Y:S01]  /*2af0*/  FMUL.FTZ R9, R105.reuse, R3.reuse ;  /* 0x0000000369097220 */ /* 0x0c4fe20000410000 */
[C---:B------:R-:W-:Y:S02]  /*2b00*/  FMUL.FTZ R8, R104.reuse, R3 ;  /* 0x0000000368087220 */ /* 0x040fe40000410000 */
[----:B------:R-:W0:Y:S01]  /*2b10*/  SHFL.UP PT, R11, R102, 0x2, RZ ;  /* 0x04400000660b7989 */ /* 0x000e2200000e00ff */
[-C--:B-1----:R-:W-:Y:S01]  /*2b20*/  @P1 FFMA.FTZ R104, R104, R2.reuse, R9 ;  /* 0x0000000268681223 */ /* 0x082fe20000010009 */
[----:B------:R-:W-:Y:S01]  /*2b30*/  @P1 FFMA.FTZ R105, R105, R2, -R8 ;  /* 0x0000000269691223 */ /* 0x000fe20000010808 */
[----:B------:R-:W-:Y:S01]  /*2b40*/  ISETP.GE.AND P1, PT, R54, 0x2, PT ;  /* 0x000000023600780c */ /* 0x000fe20003f26270 */
[----:B------:R-:W1:Y:S04]  /*2b50*/  SHFL.UP PT, R10, R103, 0x2, RZ ;  /* 0x04400000670a7989 */ /* 0x000e6800000e00ff */
[----:B------:R-:W2:Y:S04]  /*2b60*/  SHFL.UP PT, R3, R104, 0x2, RZ ;  /* 0x0440000068037989 */ /* 0x000ea800000e00ff */
[----:B------:R-:W4:Y:S01]  /*2b70*/  SHFL.UP PT, R2, R105, 0x2, RZ ;  /* 0x0440000069027989 */ /* 0x000f2200000e00ff */
[-C--:B0-----:R-:W-:Y:S01]  /*2b80*/  FMUL.FTZ R9, R105, R11.reuse ;  /* 0x0000000b69097220 */ /* 0x081fe20000410000 */
[----:B------:R-:W-:-:S03]  /*2b90*/  FMUL.FTZ R8, R104, R11 ;  /* 0x0000000b68087220 */ /* 0x000fc60000410000 */
[-C--:B-1----:R-:W-:Y:S01]  /*2ba0*/  FFMA.FTZ R9, R104, R10.reuse, R9 ;  /* 0x0000000a68097223 */ /* 0x082fe20000010009 */
[----:B------:R-:W-:-:S03]  /*2bb0*/  FFMA.FTZ R8, R105, R10, -R8 ;  /* 0x0000000a69087223 */ /* 0x000fc60000010808 */
[----:B------:R-:W-:Y:S01]  /*2bc0*/  @P1 FADD.FTZ R102, R102, R9 ;  /* 0x0000000966661221 */ /* 0x000fe20000010000 */
[-C--:B--2---:R-:W-:Y:S01]  /*2bd0*/  FMUL.FTZ R9, R105, R3.reuse ;  /* 0x0000000369097220 */ /* 0x084fe20000410000 */
[----:B------:R-:W-:Y:S01]  /*2be0*/  @P1 FADD.FTZ R103, R103, R8 ;  /* 0x0000000867671221 */ /* 0x000fe20000010000 */
[C---:B------:R-:W-:Y:S02]  /*2bf0*/  FMUL.FTZ R8, R104.reuse, R3 ;  /* 0x0000000368087220 */ /* 0x040fe40000410000 */
[----:B------:R-:W0:Y:S01]  /*2c00*/  SHFL.UP PT, R10, R102, 0x4, RZ ;  /* 0x04800000660a7989 */ /* 0x000e2200000e00ff */
[-C--:B----4-:R-:W-:Y:S01]  /*2c10*/  @P1 FFMA.FTZ R104, R104, R2.reuse, R9 ;  /* 0x0000000268681223 */ /* 0x090fe20000010009 */
        /* <DEDUP_REMOVED lines=8> */
[C---:B------:R-:W-:Y:S01]  /*2ca0*/  FFMA.FTZ R10, R105.reuse, R9, -R10 ;  /* 0x00000009690a7223 */ /* 0x040fe2000001080a */
[-C--:B--2---:R-:W-:Y:S02]  /*2cb0*/  FMUL.FTZ R11, R105, R3.reuse ;  /* 0x00000003690b7220 */ /* 0x084fe40000410000 */
[----:B------:R-:W-:Y:S01]  /*2cc0*/  @P1 FADD.FTZ R102, R102, R107 ;  /* 0x0000006b66661221 */ /* 0x000fe20000010000 */
[C---:B------:R-:W-:Y:S01]  /*2cd0*/  FMUL.FTZ R8, R104.reuse, R3 ;  /* 0x0000000368087220 */ /* 0x040fe20000410000 */
[----:B------:R-:W-:Y:S01]  /*2ce0*/  @P1 FADD.FTZ R103, R103, R10 ;  /* 0x0000000a67671221 */ /* 0x000fe20000010000 */
[-C--:B----4-:R-:W-:Y:S01]  /*2cf0*/  @P1 FFMA.FTZ R104, R104, R2.reuse, R11 ;  /* 0x0000000268681223 */ /* 0x090fe2000001000b */
[----:B------:R-:W-:Y:S01]  /*2d00*/  FMUL.FTZ R107, R88, R97 ;  /* 0x00000061586b7220 */ /* 0x000fe20000410000 */
[----:B------:R-:W0:Y:S01]  /*2d10*/  SHFL.UP PT, R9, R102, 0x8, RZ ;  /* 0x0500000066097989 */ /* 0x000e2200000e00ff */
[----:B------:R-:W-:Y:S01]  /*2d20*/  @P1 FFMA.FTZ R105, R105, R2, -R8 ;  /* 0x0000000269691223 */ /* 0x000fe20000010808 */
[----:B------:R-:W-:-:S02]  /*2d30*/  ISETP.GE.AND P1, PT, R54, 0x8, PT ;  /* 0x000000083600780c */ /* 0x000fc40003f26270 */
[----:B------:R-:W1:Y:S04]  /*2d40*/  SHFL.UP PT, R3, R104, 0x8, RZ ;  /* 0x0500000068037989 */ /* 0x000e6800000e00ff */
[----:B------:R-:W2:Y:S04]  /*2d50*/  SHFL.UP PT, R8, R103, 0x8, RZ ;  /* 0x0500000067087989 */ /* 0x000ea800000e00ff */
[----:B------:R-:W4:Y:S01]  /*2d60*/  SHFL.UP PT, R2, R105, 0x8, RZ ;  /* 0x0500000069027989 */ /* 0x000f2200000e00ff */
[CC--:B0-----:R-:W-:Y:S01]  /*2d70*/  FMUL.FTZ R10, R104.reuse, R9.reuse ;  /* 0x00000009680a7220 */ /* 0x0c1fe20000410000 */
[C---:B------:R-:W-:Y:S01]  /*2d80*/  FMUL.FTZ R11, R105.reuse, R9 ;  /* 0x00000009690b7220 */ /* 0x040fe20000410000 */
[CC--:B-1----:R-:W-:Y:S01]  /*2d90*/  FMUL.FTZ R9, R104.reuse, R3.reuse ;  /* 0x0000000368097220 */ /* 0x0c2fe20000410000 */
[C---:B------:R-:W-:Y:S01]  /*2da0*/  FMUL.FTZ R3, R105.reuse, R3 ;  /* 0x0000000369037220 */ /* 0x040fe20000410000 */
[-C--:B--2---:R-:W-:Y:S01]  /*2db0*/  FFMA.FTZ R10, R105, R8.reuse, -R10 ;  /* 0x00000008690a7223 */ /* 0x084fe2000001080a */
[C---:B------:R-:W-:Y:S01]  /*2dc0*/  FFMA.FTZ R11, R104.reuse, R8, R11 ;  /* 0x00000008680b7223 */ /* 0x040fe2000001000b */
[----:B------:R-:W-:Y:S01]  /*2dd0*/  FFMA.FTZ R8, R89, R98, -R107 ;  /* 0x0000006259087223 */ /* 0x000fe2000001086b */
[-C--:B----4-:R-:W-:Y:S01]  /*2de0*/  @P1 FFMA.FTZ R105, R105, R2.reuse, -R9 ;  /* 0x0000000269691223 */ /* 0x090fe20000010809 */
[----:B------:R-:W-:Y:S01]  /*2df0*/  @P1 FFMA.FTZ R104, R104, R2, R3 ;  /* 0x0000000268681223 */ /* 0x000fe20000010003 */
[----:B------:R-:W-:Y:S01]  /*2e00*/  FMUL.FTZ R2, R88, R98 ;  /* 0x0000006258027220 */ /* 0x000fe20000410000 */
[----:B------:R-:W-:Y:S01]  /*2e10*/  @P1 FADD.FTZ R102, R102, R11 ;  /* 0x0000000b66661221 */ /* 0x000fe20000010000 */
[----:B---3--:R-:W-:Y:S01]  /*2e20*/  FMUL.FTZ R9, R89, R7 ;  /* 0x0000000759097220 */ /* 0x008fe20000410000 */
[----:B------:R-:W-:Y:S01]  /*2e30*/  @P1 FADD.FTZ R103, R103, R10 ;  /* 0x0000000a67671221 */ /* 0x000fe20000010000 */
[----:B------:R-:W-:Y:S01]  /*2e40*/  FFMA.FTZ R11, R89, R97, R2 ;  /* 0x00000061590b7223 */ /* 0x000fe20000010002 */
[C---:B------:R-:W-:Y:S01]  /*2e50*/  FMUL.FTZ R3, R88.reuse, R7 ;  /* 0x0000000758037220 */ /* 0x040fe20000410000 */
[-C--:B------:R-:W-:Y:S01]  /*2e60*/  FFMA.FTZ R2, -R88, R6.reuse, -R9 ;  /* 0x0000000658027223 */ /* 0x080fe20000010909 */
[----:B------:R-:W0:Y:S01]  /*2e70*/  SHFL.UP PT, R10, R104, 0x10, RZ ;  /* 0x06000000680a7989 */ /* 0x000e2200000e00ff */
[----:B------:R-:W-:Y:S01]  /*2e80*/  FADD.FTZ R106, R100, R11 ;  /* 0x0000000b646a7221 */ /* 0x000fe20000010000 */
[----:B------:R-:W-:Y:S01]  /*2e90*/  FADD.FTZ R107, R101, R8 ;  /* 0x00000008656b7221 */ /* 0x000fe20000010000 */
[----:B------:R-:W-:Y:S01]  /*2ea0*/  FFMA.FTZ R3, R89, R6, -R3 ;  /* 0x0000000659037223 */ /* 0x000fe20000010803 */
[----:B------:R-:W1:Y:S01]  /*2eb0*/  SHFL.UP PT, R11, R102, 0x10, RZ ;  /* 0x06000000660b7989 */ /* 0x000e6200000e00ff */
[C---:B------:R-:W-:Y:S01]  /*2ec0*/  FMUL.FTZ R110, R90.reuse, R106 ;  /* 0x0000006a5a6e7220 */ /* 0x040fe20000410000 */
        /* <DEDUP_REMOVED lines=8> */
[----:B------:R-:W-:Y:S01]  /*2f50*/  FADD.FTZ R111, R96, R111 ;  /* 0x0000006f606f7221 */ /* 0x000fe20000010000 */
[----:B------:R-:W-:Y:S01]  /*2f60*/  FFMA.FTZ R3, R93, R3, R108 ;  /* 0x000000035d037223 */ /* 0x000fe2000001006c */
[----:B------:R-:W-:Y:S01]  /*2f70*/  FMUL.FTZ R106, R94, R2 ;  /* 0x000000025e6a7220 */ /* 0x000fe20000410000 */
[----:B------:R-:W-:Y:S01]  /*2f80*/  ISETP.GE.AND P1, PT, R54, 0x10, PT ;  /* 0x000000103600780c */ /* 0x000fe20003f26270 */
[----:B------:R-:W-:Y:S01]  /*2f90*/  FADD.FTZ R110, R99, R110 ;  /* 0x0000006e636e7221 */ /* 0x000fe20000010000 */
[C---:B------:R-:W-:Y:S01]  /*2fa0*/  FMUL.FTZ R109, R94.reuse, R111 ;  /* 0x0000006f5e6d7220 */ /* 0x040fe20000410000 */
[CC--:B------:R-:W-:Y:S01]  /*2fb0*/  FMUL.FTZ R107, R94.reuse, R3.reuse ;  /* 0x000000035e6b7220 */ /* 0x0c0fe20000410000 */
[C---:B------:R-:W-:Y:S01]  /*2fc0*/  FFMA.FTZ R3, R95.reuse, R3, R106 ;  /* 0x000000035f037223 */ /* 0x040fe2000001006a */
[-C--:B------:R-:W-:Y:S01]  /*2fd0*/  FMUL.FTZ R108, R94, R110.reuse ;  /* 0x0000006e5e6c7220 */ /* 0x080fe20000410000 */
[C---:B------:R-:W-:Y:S01]  /*2fe0*/  FFMA.FTZ R113, R95.reuse, R110, -R109 ;  /* 0x0000006e5f717223 */ /* 0x040fe2000001086d */
[----:B------:R-:W-:Y:S01]  /*2ff0*/  FFMA.FTZ R2, R95, R2, -R107 ;  /* 0x000000025f027223 */ /* 0x000fe2000001086b */
[-C--:B0-----:R-:W-:Y:S01]  /*3000*/  FMUL.FTZ R107, R105, R10.reuse ;  /* 0x0000000a696b7220 */ /* 0x081fe20000410000 */
[----:B------:R-:W-:Y:S01]  /*3010*/  FFMA.FTZ R111, R95, R111, R108 ;  /* 0x0000006f5f6f7223 */ /* 0x000fe2000001006c */
[CC--:B-1----:R-:W-:Y:S01]  /*3020*/  FMUL.FTZ R106, R104.reuse, R11.reuse ;  /* 0x0000000b686a7220 */ /* 0x0c2fe20000410000 */
[----:B------:R-:W-:Y:S01]  /*3030*/  FMUL.FTZ R109, R105, R11 ;  /* 0x0000000b696d7220 */ /* 0x000fe20000410000 */
[----:B------:R-:W-:-:S02]  /*3040*/  FMUL.FTZ R11, R104, R10 ;  /* 0x0000000a680b7220 */ /* 0x000fc40000410000 */
[-C--:B--2---:R-:W-:Y:S01]  /*3050*/  FFMA.FTZ R106, R105, R9.reuse, -R106 ;  /* 0x00000009696a7223 */ /* 0x084fe2000001086a */
[C---:B------:R-:W-:Y:S01]  /*3060*/  FFMA.FTZ R109, R104.reuse, R9, R109 ;  /* 0x00000009686d7223 */ /* 0x040fe2000001006d */
[----:B------:R-:W-:Y:S01]  /*3070*/  MOV R9, RZ ;  /* 0x000000ff00097202 */ /* 0x000fe20000000f00 */
[-C--:B---3--:R-:W-:Y:S01]  /*3080*/  @P1 FFMA.FTZ R104, R104, R8.reuse, R107 ;  /* 0x0000000868681223 */ /* 0x088fe2000001006b */
[----:B------:R-:W-:Y:S01]  /*3090*/  @P1 FADD.FTZ R103, R103, R106 ;  /* 0x0000006a67671221 */ /* 0x000fe20000010000 */
[----:B------:R-:W-:Y:S01]  /*30a0*/  @P1 FFMA.FTZ R105, R105, R8, -R11 ;  /* 0x0000000869691223 */ /* 0x000fe2000001080b */
[----:B------:R-:W-:Y:S01]  /*30b0*/  @P1 FADD.FTZ R102, R102, R109 ;  /* 0x0000006d66661221 */ /* 0x000fe20000010000 */
[----:B------:R-:W-:Y:S01]  /*30c0*/  HFMA2 R8, -RZ, RZ, 1.875, 0 ;  /* 0x3f800000ff087431 */ /* 0x000fe200000001ff */
[----:B------:R-:W0:Y:S01]  /*30d0*/  SHFL.DOWN PT, R109, R2, 0x1, 0x1f ;  /* 0x08201f00026d7f89 */ /* 0x000e2200000e0000 */
[----:B------:R-:W-:Y:S02]  /*30e0*/  ISETP.GT.U32.AND P1, PT, R92, 0x1d, PT ;  /* 0x0000001d5c00780c */ /* 0x000fe40003f24070 */
[----:B------:R-:W-:Y:S01]  /*30f0*/  CS2R R10, SRZ ;  /* 0x00000000000a7805 */ /* 0x000fe2000001ff00 */
[----:B------:R-:W1:Y:S04]  /*3100*/  SHFL.UP PT, R105, R105, 0x1, RZ ;  /* 0x0420000069697989 */ /* 0x000e6800000e00ff */
[----:B------:R-:W2:Y:S04]  /*3110*/  SHFL.UP PT, R104, R104, 0x1, RZ ;  /* 0x0420000068687989 */ /* 0x000ea800000e00ff */
[----:B------:R-:W3:Y:S04]  /*3120*/  SHFL.UP PT, R103, R103, 0x1, RZ ;  /* 0x0420000067677989 */ /* 0x000ee800000e00ff */
[----:B------:R-:W4:Y:S04]  /*3130*/  SHFL.UP PT, R102, R102, 0x1, RZ ;  /* 0x0420000066667989 */ /* 0x000f2800000e00ff */
[----:B-----5:R5:W0:Y:S04]  /*3140*/  SHFL.IDX PT, R106, R24, RZ, 0x1f ;  /* 0x00001fff186a7589 */ /* 0x020a2800000e0000 */
[----:B------:R1:W0:Y:S01]  /*3150*/  SHFL.IDX PT, R107, R25, RZ, 0x1f ;  /* 0x00001fff196b7589 */ /* 0x00022200000e0000 */
[----:B-----5:R-:W-:-:S03]  /*3160*/  FADD.FTZ R24, R84, R113 ;  /* 0x0000007154187221 */ /* 0x020fc60000010000 */
[----:B------:R0:W0:Y:S01]  /*3170*/  SHFL.DOWN PT, R113, R3, 0x1, 0x1f ;  /* 0x08201f0003717f89 */ /* 0x00002200000e0000 */
[----:B-1----:R-:W-:-:S03]  /*3180*/  FADD.FTZ R25, R86, R111 ;  /* 0x0000006f56197221 */ /* 0x002fc60000010000 */
        /* <DEDUP_REMOVED lines=13> */
.L_x_17372:
[----:B------:R-:W-:Y:S05]  /*3260*/  BSYNC.RECONVERGENT B0 ;  /* 0x0000000000007941 */ /* 0x000fea0003800200 */
.L_x_17371:
        /* <DEDUP_REMOVED lines=17> */
.L_x_17374:
[----:B------:R-:W-:Y:S05]  /*3380*/  BSYNC.RECONVERGENT B0 ;  /* 0x0000000000007941 */ /* 0x000fea0003800200 */
.L_x_17373:
        /* <DEDUP_REMOVED lines=16> */
.L_x_17376:
[----:B------:R-:W-:Y:S05]  /*3490*/  BSYNC.RECONVERGENT B0 ;  /* 0x0000000000007941 */ /* 0x000fea0003800200 */
.L_x_17375:
        /* <DEDUP_REMOVED lines=16> */
.L_x_17378:
[----:B------:R-:W-:Y:S05]  /*35a0*/  BSYNC.RECONVERGENT B0 ;  /* 0x0000000000007941 */ /* 0x000fea0003800200 */
.L_x_17377:
        /* <DEDUP_REMOVED lines=16> */
.L_x_17380:
[----:B------:R-:W-:Y:S05]  /*36b0*/  BSYNC.RECONVERGENT B0 ;  /* 0x0000000000007941 */ /* 0x000fea0003800200 */
.L_x_17379:
        /* <DEDUP_REMOVED lines=49> */
[C---:B------:R-:W-:Y:S01]  /*39d0*/  FFMA.FTZ R102, R93.reuse, R101, -R102 ;  /* 0x000000655d667223 */ /* 0x040fe20000010866 */
[----:B------:R-:W-:Y:S01]  /*39e0*/  FMUL.FTZ R106, R100, R50 ;  /* 0x00000032646a7220 */ /* 0x000fe20000410000 */
        /* <DEDUP_REMOVED lines=13> */
[C---:B------:R-:W-:Y:S01]  /*3ac0*/  FFMA.FTZ R4, R93.reuse, R107, -R4 ;  /* 0x0000006b5d047223 */ /* 0x040fe20000010804 */
[----:B------:R-:W-:Y:S01]  /*3ad0*/  FFMA.FTZ R6, R0, R105, RZ ;  /* 0x0000006900067223 */ /* 0x000fe200000100ff */
[----:B------:R-:W-:Y:S01]  /*3ae0*/  FFMA.FTZ R93, R93, R102, R5 ;  /* 0x000000665d5d7223 */ /* 0x000fe20000010005 */
[----:B------:R-:W-:Y:S01]  /*3af0*/  FADD.FTZ R84, R84, R95 ;  /* 0x0000005f54547221 */ /* 0x000fe20000010000 */
[----:B------:R-:W-:Y:S01]  /*3b00*/  FADD.FTZ R86, R86, R7 ;  /* 0x0000000756567221 */ /* 0x000fe20000010000 */
[-C--:B------:R-:W-:Y:S01]  /*3b10*/  FMUL.FTZ R113, R99, R52.reuse ;  /* 0x0000003463717220 */ /* 0x080fe20000410000 */
[----:B------:R-:W-:Y:S01]  /*3b20*/  FADD.FTZ R93, RZ, R93 ;  /* 0x0000005dff5d7221 */ /* 0x000fe20000010000 */
[----:B------:R-:W-:Y:S01]  /*3b30*/  FMUL.FTZ R5, R84, R51 ;  /* 0x0000003354057220 */ /* 0x000fe20000410000 */
[----:B------:R-:W-:Y:S01]  /*3b40*/  FADD.FTZ R90, -R31, R105 ;  /* 0x000000691f5a7221 */ /* 0x000fe20000010100 */
[----:B------:R-:W-:Y:S01]  /*3b50*/  FFMA.FTZ R111, R35, R107, R6 ;  /* 0x0000006b236f7223 */ /* 0x000fe20000010006 */
[----:B------:R-:W-:Y:S01]  /*3b60*/  FADD.FTZ R104, R29, R4 ;  /* 0x000000041d687221 */ /* 0x000fe20000010000 */
[----:B------:R-:W-:Y:S01]  /*3b70*/  FADD.FTZ R94, -R30, R107 ;  /* 0x0000006b1e5e7221 */ /* 0x000fe20000010100 */
[----:B------:R-:W-:Y:S01]  /*3b80*/  FMUL.FTZ R95, R86, R51 ;  /* 0x00000033565f7220 */ /* 0x000fe20000410000 */
[----:B------:R-:W-:Y:S01]  /*3b90*/  FMUL.FTZ R107, R103, R5 ;  /* 0x00000005676b7220 */ /* 0x000fe20000410000 */
[----:B------:R-:W-:Y:S01]  /*3ba0*/  FMUL.FTZ R105, R96, R52 ;  /* 0x0000003460697220 */ /* 0x000fe20000410000 */
[----:B------:R-:W-:Y:S01]  /*3bb0*/  FMUL.FTZ R4, R88, R93 ;  /* 0x0000005d58047220 */ /* 0x000fe20000410000 */
[----:B------:R-:W-:Y:S01]  /*3bc0*/  FMUL.FTZ R109, R102, R113 ;  /* 0x00000071666d7220 */ /* 0x000fe20000410000 */
[-C--:B------:R-:W-:Y:S01]  /*3bd0*/  FMUL.FTZ R88, R88, R104.reuse ;  /* 0x0000006858587220 */ /* 0x080fe20000410000 */
[----:B------:R-:W-:Y:S01]  /*3be0*/  FFMA.FTZ R107, R90, R95, R107 ;  /* 0x0000005f5a6b7223 */ /* 0x000fe2000001006b */
[-C--:B------:R-:W-:Y:S01]  /*3bf0*/  FMUL.FTZ R115, R102, R105.reuse ;  /* 0x0000006966737220 */ /* 0x080fe20000410000 */
[-C--:B------:R-:W-:Y:S01]  /*3c00*/  FFMA.FTZ R7, R89, R104.reuse, -R4 ;  /* 0x0000006859077223 */ /* 0x080fe20000010804 */
[C---:B------:R-:W-:Y:S01]  /*3c10*/  FFMA.FTZ R6, R94.reuse, R105, R109 ;  /* 0x000000695e067223 */ /* 0x040fe2000001006d */
[----:B------:R-:W-:Y:S01]  /*3c20*/  FMUL.FTZ R109, R103, R95 ;  /* 0x0000005f676d7220 */ /* 0x000fe20000410000 */
[----:B------:R-:W-:Y:S01]  /*3c30*/  FFMA.FTZ R89, R89, R93, R88 ;  /* 0x0000005d59597223 */ /* 0x000fe20000010058 */
[----:B------:R-:W-:Y:S01]  /*3c40*/  FADD.FTZ R107, RZ, R107 ;  /* 0x0000006bff6b7221 */ /* 0x000fe20000010000 */
[----:B------:R-:W-:Y:S01]  /*3c50*/  FFMA.FTZ R4, R94, R113, -R115 ;  /* 0x000000715e047223 */ /* 0x000fe20000010873 */
[----:B------:R-:W-:Y:S01]  /*3c60*/  FFMA.FTZ R108, R34, R104, R111 ;  /* 0x00000068226c7223 */ /* 0x000fe2000001006f */
[----:B------:R-:W-:Y:S01]  /*3c70*/  FADD.FTZ R113, R28, R7 ;  /* 0x000000071c717221 */ /* 0x000fe20000010000 */
[----:B------:R-:W-:Y:S01]  /*3c80*/  FADD.FTZ R88, -R29, R104 ;  /* 0x000000681d587221 */ /* 0x000fe20000010100 */
[----:B------:R-:W-:Y:S01]  /*3c90*/  FFMA.FTZ R109, R90, R5, -R109 ;  /* 0x000000055a6d7223 */ /* 0x000fe2000001086d */
[----:B------:R-:W-:Y:S01]  /*3ca0*/  FADD.FTZ R104, RZ, R89 ;  /* 0x00000059ff687221 */ /* 0x000fe20000010000 */
[----:B------:R-:W-:Y:S01]  /*3cb0*/  FMUL.FTZ R7, R101, R50 ;  /* 0x0000003265077220 */ /* 0x000fe20000410000 */
[-C--:B------:R-:W-:Y:S01]  /*3cc0*/  FMUL.FTZ R111, R93, R106.reuse ;  /* 0x0000006a5d6f7220 */ /* 0x080fe20000410000 */
[----:B------:R-:W-:Y:S01]  /*3cd0*/  FADD.FTZ R5, R107, R6 ;  /* 0x000000066b057221 */ /* 0x000fe20000010000 */
[----:B------:R-:W-:Y:S01]  /*3ce0*/  FMUL.FTZ R89, R97, R49 ;  /* 0x0000003161597220 */ /* 0x000fe20000410000 */
        /* <DEDUP_REMOVED lines=31> */
[----:B-1----:R-:W-:-:S04]  /*3ee0*/  @!P1 FADD.FTZ R7, R7, R114 ;  /* 0x0000007207079221 */ /* 0x002fc80000010000 */
[----:B------:R-:W0:Y:S01]  /*3ef0*/  SHFL.DOWN PT, R109, R6, 0x2, 0x1f ;  /* 0x08401f00066d7f89 */ /* 0x000e2200000e0000 */
[----:B--2---:R-:W-:-:S03]  /*3f00*/  @!P1 FADD.FTZ R4, R111, R4 ;  /* 0x000000046f049221 */ /* 0x004fc60000010000 */
[----:B------:R-:W1:Y:S01]  /*3f10*/  SHFL.DOWN PT, R114, R7, 0x2, 0x1f ;  /* 0x08401f0007727f89 */ /* 0x000e6200000e0000 */
[----:B---3--:R-:W-:-:S03]  /*3f20*/  @!P1 FADD.FTZ R5, R5, R110 ;  /* 0x0000006e05059221 */ /* 0x008fc60000010000 */
[----:B------:R-:W2:Y:S01]  /*3f30*/  SHFL.DOWN PT, R107, R4, 0x2, 0x1f ;  /* 0x08401f00046b7f89 */ /* 0x000ea200000e0000 */
[----:B------:R-:W-:-:S03]  /*3f40*/  ISETP.GT.AND P1, PT, R54, 0x1d, PT ;  /* 0x0000001d3600780c */ /* 0x000fc60003f24270 */
[----:B------:R-:W3:Y:S10]  /*3f50*/  SHFL.DOWN PT, R110, R5, 0x2, 0x1f ;  /* 0x08401f00056e7f89 */ /* 0x000ef400000e0000 */
        /* <DEDUP_REMOVED lines=17> */
[-C--:B------:R-:W-:Y:S01]  /*4070*/  FMUL.FTZ R3, R23, R98.reuse ;  /* 0x0000006217037220 */ /* 0x080fe20000410000 */
[----:B------:R-:W-:Y:S01]  /*4080*/  FADD.FTZ R10, R25, R110 ;  /* 0x0000006e190a7221 */ /* 0x000fe20000010000 */
[-C--:B------:R-:W-:Y:S01]  /*4090*/  FMUL.FTZ R25, R23, R97.reuse ;  /* 0x0000006117197220 */ /* 0x080fe20000410000 */
[----:B0-----:R-:W-:Y:S01]  /*40a0*/  @!P1 FADD.FTZ R6, R6, R111 ;  /* 0x0000006f06069221 */ /* 0x001fe20000010000 */
[----:B------:R-:W-:Y:S01]  /*40b0*/  FFMA.FTZ R3, R22, R97, R3 ;  /* 0x0000006116037223 */ /* 0x000fe20000010003 */
[----:B------:R-:W-:Y:S01]  /*40c0*/  FADD.FTZ R11, R24, R11 ;  /* 0x0000000b180b7221 */ /* 0x000fe20000010000 */
[----:B------:R-:W-:Y:S01]  /*40d0*/  FFMA.FTZ R107, R22, R98, -R25 ;  /* 0x00000062166b7223 */ /* 0x000fe20000010819 */
[----:B-1----:R-:W-:Y:S01]  /*40e0*/  @!P1 FADD.FTZ R7, R7, R114 ;  /* 0x0000007207079221 */ /* 0x002fe20000010000 */
[----:B------:R-:W0:Y:S01]  /*40f0*/  SHFL.DOWN PT, R111, R6, 0x8, 0x1f ;  /* 0x09001f00066f7f89 */ /* 0x000e2200000e0000 */
[----:B------:R-:W-:Y:S01]  /*4100*/  FMUL.FTZ R3, R108, R3 ;  /* 0x000000036c037220 */ /* 0x000fe20000410000 */
[----:B------:R-:W-:Y:S01]  /*4110*/  FMUL.FTZ R25, R23, R100 ;  /* 0x0000006417197220 */ /* 0x000fe20000410000 */
[----:B--2---:R-:W-:-:S02]  /*4120*/  @!P1 FADD.FTZ R4, R4, R109 ;  /* 0x0000006d04049221 */ /* 0x004fc40000010000 */
[----:B------:R-:W-:Y:S01]  /*4130*/  FFMA.FTZ R107, R104, R107, R3 ;  /* 0x0000006b686b7223 */ /* 0x000fe20000010003 */
[-C--:B------:R-:W-:Y:S01]  /*4140*/  FMUL.FTZ R3, R23, R101.reuse ;  /* 0x0000006517037220 */ /* 0x080fe20000410000 */
[----:B---3--:R-:W-:Y:S01]  /*4150*/  @!P1 FADD.FTZ R5, R5, R112 ;  /* 0x0000007005059221 */ /* 0x008fe20000010000 */
[----:B------:R-:W1:Y:S01]  /*4160*/  SHFL.DOWN PT, R109, R4, 0x8, 0x1f ;  /* 0x09001f00046d7f89 */ /* 0x000e6200000e0000 */
[----:B------:R-:W-:Y:S01]  /*4170*/  ISETP.NE.AND P1, PT, R76, RZ, PT ;  /* 0x000000ff4c00720c */ /* 0x000fe20003f25270 */
[C---:B------:R-:W-:Y:S01]  /*4180*/  FFMA.FTZ R3, R22.reuse, R100, R3 ;  /* 0x0000006416037223 */ /* 0x040fe20000010003 */
[----:B------:R-:W-:Y:S01]  /*4190*/  FFMA.FTZ R24, R22, R101, -R25 ;  /* 0x0000006516187223 */ /* 0x000fe20000010819 */
[----:B------:R-:W2:Y:S01]  /*41a0*/  SHFL.DOWN PT, R112, R7, 0x8, 0x1f ;  /* 0x09001f0007707f89 */ /* 0x000ea200000e0000 */
[----:B------:R-:W-:Y:S01]  /*41b0*/  FFMA.FTZ R107, R40, R97, R107 ;  /* 0x00000061286b7223 */ /* 0x000fe2000001006b */
[----:B------:R-:W-:Y:S02]  /*41c0*/  FMUL.FTZ R88, R88, R3 ;  /* 0x0000000358587220 */ /* 0x000fe40000410000 */
[----:B------:R-:W3:Y:S06]  /*41d0*/  SHFL.DOWN PT, R2, R5, 0x8, 0x1f ;  /* 0x09001f0005027f89 */ /* 0x000eec00000e0000 */
[----:B------:R4:W-:Y:S01]  /*41e0*/  @!P1 STS.128 [UR6+0x1660], R8 ;  /* 0x00166008ff009988 */ /* 0x0009e20008000c06 */
[----:B0-----:R-:W-:-:S05]  /*41f0*/  @!P2 FADD.FTZ R6, R6, R111 ;  /* 0x0000006f0606a221 */ /* 0x001fca0000010000 */
[----:B------:R0:W0:Y:S01]  /*4200*/  SHFL.DOWN PT, R11, R6, 0x10, 0x1f ;  /* 0x0a001f00060b7f89 */ /* 0x00002200000e0000 */
[----:B-1----:R-:W-:Y:S01]  /*4210*/  @!P2 FADD.FTZ R4, R4, R109 ;  /* 0x0000006d0404a221 */ /* 0x002fe20000010000 */
[----:B--2---:R-:W-:-:S04]  /*4220*/  @!P2 FADD.FTZ R7, R7, R112 ;  /* 0x000000700707a221 */ /* 0x004fc80000010000 */
[----:B------:R1:W2:Y:S01]  /*4230*/  SHFL.DOWN PT, R3, R4, 0x10, 0x1f ;  /* 0x0a001f0004037f89 */ /* 0x0002a200000e0000 */
[----:B----4-:R-:W-:Y:S01]  /*4240*/  FMUL.FTZ R9, R23, R99 ;  /* 0x0000006317097220 */ /* 0x010fe20000410000 */
[----:B---3--:R-:W-:Y:S02]  /*4250*/  @!P2 FADD.FTZ R5, R5, R2 ;  /* 0x000000020505a221 */ /* 0x008fe40000010000 */
[----:B------:R1:W3:Y:S04]  /*4260*/  SHFL.DOWN PT, R8, R7, 0x10, 0x1f ;  /* 0x0a001f0007087f89 */ /* 0x0002e800000e0000 */
[----:B------:R1:W4:Y:S01]  /*4270*/  SHFL.DOWN PT, R2, R5, 0x10, 0x1f ;  /* 0x0a001f0005027f89 */ /* 0x00032200000e0000 */
[----:B------:R-:W-:Y:S05]  /*4280*/  @P3 BRA `(.L_x_17382) ;  /* 0x0000000000183947 */ /* 0x000fea0003800000 */
[----:B------:R-:W-:Y:S01]  /*4290*/  ISETP.NE.AND P2, PT, R54, RZ, PT ;  /* 0x000000ff3600720c */ /* 0x000fe20003f45270 */
[----:B-12---:R-:W-:Y:S01]  /*42a0*/  FADD.FTZ R4, R4, R3 ;  /* 0x0000000304047221 */ /* 0x006fe20000010000 */
[----:B----4-:R-:W-:Y:S01]  /*42b0*/  FADD.FTZ R5, R5, R2 ;  /* 0x0000000205057221 */ /* 0x010fe20000010000 */
[----:B0-----:R-:W-:Y:S01]  /*42c0*/  FADD.FTZ R6, R6, R11 ;  /* 0x0000000b06067221 */ /* 0x001fe20000010000 */
[----:B---3--:R-:W-:-:S09]  /*42d0*/  FADD.FTZ R7, R7, R8 ;  /* 0x0000000807077221 */ /* 0x008fd20000010000 */
[----:B------:R0:W-:Y:S02]  /*42e0*/  @!P2 STS.128 [UR5+0x120], R4 ;  /* 0x00012004ff00a988 */ /* 0x0001e40008000c05 */
.L_x_17382:
[----:B------:R-:W-:Y:S05]  /*42f0*/  BSYNC.RECONVERGENT B0 ;  /* 0x0000000000007941 */ /* 0x000fea0003800200 */
.L_x_17381:
[C---:B--2---:R-:W-:Y:S01]  /*4300*/  FMUL.FTZ R3, R23.reuse, R84 ;  /* 0x0000005417037220 */ /* 0x044fe20000410000 */
[CC--:B----4-:R-:W-:Y:S01]  /*4310*/  FMUL.FTZ R2, R23.reuse, R96.reuse ;  /* 0x0000006017027220 */ /* 0x0d0fe20000410000 */
        /* <DEDUP_REMOVED lines=25> */
[----:B---3--:R-:W2:Y:S01]  /*44b0*/  @P2 LDS.64 R8, [UR6+0x2660] ;  /* 0x00266006ff082984 */ /* 0x008ea20008000a00 */
[----:B0-----:R-:W-:Y:S01]  /*44c0*/  @P2 FADD.FTZ R6, R6, R2 ;  /* 0x0000000206062221 */ /* 0x001fe20000010000 */
[----:B-1----:R-:W-:Y:S01]  /*44d0*/  @P2 FADD.FTZ R7, R7, R3 ;  /* 0x0000000307072221 */ /* 0x002fe20000010000 */
[----:B--2---:R-:W-:Y:S01]  /*44e0*/  @P2 FADD.FTZ R4, R4, R8 ;  /* 0x0000000804042221 */ /* 0x004fe20000010000 */
[----:B------:R-:W-:-:S03]  /*44f0*/  @P2 FADD.FTZ R5, R5, R9 ;  /* 0x0000000905052221 */ /* 0x000fc60000010000 */
[----:B------:R2:W-:Y:S04]  /*4500*/  STS.64 [UR6+0x2e60], R6 ;  /* 0x002e6006ff007988 */ /* 0x0005e80008000a06 */
[----:B------:R2:W-:Y:S02]  /*4510*/  STS.64 [UR6+0x2660], R4 ;  /* 0x00266004ff007988 */ /* 0x0005e40008000a06 */
.L_x_17384:
[----:B------:R-:W-:Y:S05]  /*4520*/  BSYNC.RECONVERGENT B0 ;  /* 0x0000000000007941 */ /* 0x000fea0003800200 */
.L_x_17383:
[----:B------:R-:W-:-:S04]  /*4530*/  UIADD3 UR4, UPT, UPT, UR4, 0x1, URZ ;  /* 0x0000000104047890 */ /* 0x000fc8000fffe0ff */
[----:B------:R-:W-:-:S09]  /*4540*/  UISETP.GE.AND UP0, UPT, UR4, UR8, UPT ;  /* 0x000000080400728c */ /* 0x000fd2000bf06270 */
[----:B------:R-:W-:Y:S05]  /*4550*/  BRA.U !UP0, `(.L_x_17385) ;  /* 0xffffffdd08387547 */ /* 0x000fea000b83ffff */
.L_x_17367:
[----:B------:R-:W-:Y:S01]  /*4560*/  BAR.SYNC.DEFER_BLOCKING 0x0 ;  /* 0x0000000000007b1d */ /* 0x000fe20000010000 */
[-C--:B------:R-:W-:Y:S02]  /*4570*/  ISETP.GE.AND P0, PT, R69, R56.reuse, PT ;  /* 0x000000384500720c */ /* 0x080fe40003f06270 */
[-C--:B------:R-:W-:Y:S02]  /*4580*/  ISETP.GE.AND P2, PT, R67, R56.reuse, PT ;  /* 0x000000384300720c */ /* 0x080fe40003f46270 */
[----:B------:R-:W-:-:S03]  /*4590*/  ISETP.GE.AND P3, PT, R65, R56, PT ;  /* 0x000000384100720c */ /* 0x000fc60003f66270 */
[----:B------:R-:W4:Y:S01]  /*45a0*/  LDC.64 R22, c[0x0][0x4f8] ;  /* 0x00013e00ff167b82 */ /* 0x000f220000000a00 */
[----:B------:R-:W-:Y:S01]  /*45b0*/  ISETP.GE.AND P4, PT, R63, R56, PT ;  /* 0x000000383f00720c */ /* 0x000fe20003f86270 */
[----:B------:R-:W5:Y:S01]  /*45c0*/  LDCU.64 UR6, c[0x0][0x500] ;  /* 0x0000a000ff0677ac */ /* 0x000f620008000a00 */
[----:B------:R-:W-:Y:S02]  /*45d0*/  PRMT R0, RZ, 0x7610, R0 ;  /* 0x00007610ff007816 */ /* 0x000fe40000000000 */
[----:B------:R-:W-:Y:S01]  /*45e0*/  PRMT R2, RZ, 0x7610, R2 ;  /* 0x00007610ff027816 */ /* 0x000fe20000000002 */
[----:B------:R-:W5:Y:S01]  /*45f0*/  LDCU.64 UR8, c[0x0][0x550] ;  /* 0x0000aa00ff0877ac */ /* 0x000f620008000a00 */
[----:B012---:R-:W-:Y:S01]  /*4600*/  PRMT R4, RZ, 0x7610, R4 ;  /* 0x00007610ff047816 */ /* 0x007fe20000000004 */
[----:B------:R-:W0:Y:S01]  /*4610*/  LDC.64 R24, c[0x0][0x518] ;  /* 0x00014600ff187b82 */ /* 0x000e220000000a00 */
[----:B------:R-:W2:Y:S04]  /*4620*/  @!P0 LDG.E.U16 R0, desc[UR16][R16.64] ;  /* 0x0000001010008981 */ /* 0x000ea8000c1e1500 */
[----:B------:R-:W3:Y:S04]  /*4630*/  @!P2 LDG.E.U16 R2, desc[UR16][R16.64+0x40] ;  /* 0x000040101002a981 */ /* 0x000ee8000c1e1500 */
[----:B------:R-:W5:Y:S04]  /*4640*/  @!P3 LDG.E.U16 R4, desc[UR16][R16.64+0x80] ;  /* 0x000080101004b981 */ /* 0x000f68000c1e1500 */
[----:B------:R-:W4:Y:S01]  /*4650*/  @!P4 LDG.E.U16 R46, desc[UR16][R16.64+0xc0] ;  /* 0x0000c010102ec981 */ /* 0x000f22000c1e1500 */
[----:B------:R-:W-:-:S02]  /*4660*/  F2FP.BF16.F32.PACK_AB R38, R37, R38 ;  /* 0x000000262526723e */ /* 0x000fc400000010ff */
[----:B------:R-:W-:Y:S01]  /*4670*/  F2FP.BF16.F32.PACK_AB R39, R36, R39 ;  /* 0x000000272427723e */ /* 0x000fe200000010ff */
[----:B--2---:R-:W-:Y:S04]  /*4680*/  STS.U16 [R55], R0 ;  /* 0x0000000037007388 */ /* 0x004fe80000000400 */
[----:B---3--:R-:W-:Y:S04]  /*4690*/  STS.U16 [R55+0x40], R2 ;  /* 0x0000400237007388 */ /* 0x008fe80000000400 */
[----:B-----5:R-:W-:Y:S04]  /*46a0*/  STS.U16 [R55+0x80], R4 ;  /* 0x0000800437007388 */ /* 0x020fe80000000400 */
[----:B----4-:R-:W-:Y:S01]  /*46b0*/  STS.U16 [R55+0xc0], R46 ;  /* 0x0000c02e37007388 */ /* 0x010fe20000000400 */
[----:B------:R-:W-:-:S03]  /*46c0*/  NOP ;  /* 0x0000000000007918 */ /* 0x000fc60000000000 */
[----:B------:R-:W1:Y:S01]  /*46d0*/  LDS.64 R6, [R53] ;  /* 0x0000000035067984 */ /* 0x000e620000000a00 */
[----:B------:R-:W-:Y:S06]  /*46e0*/  BAR.SYNC.DEFER_BLOCKING 0x0 ;  /* 0x0000000000007b1d */ /* 0x000fec0000010000 */
[----:B------:R-:W-:Y:S01]  /*46f0*/  STS.64 [R53], R38 ;  /* 0x0000002635007388 */ /* 0x000fe20000000a00 */
[----:B------:R-:W-:-:S03]  /*4700*/  NOP ;  /* 0x0000000000007918 */ /* 0x000fc60000000000 */
[----:B------:R-:W-:Y:S04]  /*4710*/  LDS.U16 R9, [R55] ;  /* 0x0000000037097984 */ /* 0x000fe80000000400 */
[----:B------:R-:W-:Y:S01]  /*4720*/  LDS.U16 R11, [R55+0x40] ;  /* 0x00004000370b7984 */ /* 0x000fe20000000400 */
[C---:B-1----:R-:W-:Y:S02]  /*4730*/  SHF.L.U32 R3, R6.reuse, 0x10, RZ ;  /* 0x0000001006037819 */ /* 0x042fe400000006ff */
[----:B------:R-:W-:Y:S01]  /*4740*/  PRMT R0, R6, 0x7632, R0 ;  /* 0x0000763206007816 */ /* 0x000fe20000000000 */
[----:B------:R-:W-:Y:S01]  /*4750*/  LDS.U16 R17, [R55+0x80] ;  /* 0x0000800037117984 */ /* 0x000fe20000000400 */
[----:B------:R-:W-:Y:S01]  /*4760*/  PRMT R2, R7, 0x7632, R2 ;  /* 0x0000763207027816 */ /* 0x000fe20000000002 */
[--C-:B------:R-:W-:Y:S01]  /*4770*/  FADD.FTZ R5, R3, R80.reuse ;  /* 0x0000005003057221 */ /* 0x100fe20000010000 */
[----:B------:R-:W-:Y:S01]  /*4780*/  SHF.L.U32 R3, R7, 0x10, RZ ;  /* 0x0000001007037819 */ /* 0x000fe200000006ff */
[----:B------:R-:W-:Y:S03]  /*4790*/  LDS.U16 R19, [R55+0xc0] ;  /* 0x0000c00037137984 */ /* 0x000fe60000000400 */
[----:B------:R-:W-:Y:S01]  /*47a0*/  FSETP.GTU.FTZ.AND P2, PT, R5, 20, PT ;  /* 0x41a000000500780b */ /* 0x000fe20003f5c000 */
[----:B------:R-:W-:Y:S01]  /*47b0*/  FADD.FTZ R8, R3, R80 ;  /* 0x0000005003087221 */ /* 0x000fe20000010000 */
[----:B------:R-:W-:Y:S01]  /*47c0*/  SHF.L.U32 R3, R0, 0x10, RZ ;  /* 0x0000001000037819 */ /* 0x000fe200000006ff */
[----:B------:R-:W-:Y:S01]  /*47d0*/  @!P1 STS [UR5+0x100], R56 ;  /* 0x00010038ff009988 */ /* 0x000fe20008000805 */
[----:B------:R-:W-:Y:S02]  /*47e0*/  BAR.SYNC.DEFER_BLOCKING 0x0 ;  /* 0x0000000000007b1d */ /* 0x000fe40000010000 */
[----:B------:R-:W-:-:S07]  /*47f0*/  FSETP.GTU.FTZ.AND P4, PT, R8, 20, PT ;  /* 0x41a000000800780b */ /* 0x000fce0003f9c000 */
[----:B------:R-:W-:Y:S01]  /*4800*/  @!P2 FMUL.FTZ R0, R5, -1.4426950216293334961 ;  /* 0xbfb8aa3b0500a820 */ /* 0x000fe20000410000 */
[----:B------:R-:W-:Y:S01]  /*4810*/  SHF.L.U32 R5, R2, 0x10, RZ ;  /* 0x0000001002057819 */ /* 0x000fe200000006ff */
[----:B------:R-:W-:-:S04]  /*4820*/  FADD.FTZ R2, R3, R80 ;  /* 0x0000005003027221 */ /* 0x000fc80000010000 */
[----:B------:R-:W1:Y:S01]  /*4830*/  @!P2 MUFU.EX2 R0, R0 ;  /* 0x000000000000a308 */ /* 0x000e620000000800 */
[----:B------:R-:W-:Y:S01]  /*4840*/  FSETP.GTU.FTZ.AND P3, PT, R2, 20, PT ;  /* 0x41a000000200780b */ /* 0x000fe20003f7c000 */
[----:B------:R-:W-:Y:S01]  /*4850*/  @!P4 FMUL.FTZ R3, R8, -1.4426950216293334961 ;  /* 0xbfb8aa3b0803c820 */ /* 0x000fe20000410000 */
[----:B------:R-:W-:-:S05]  /*4860*/  FADD.FTZ R5, R5, R80 ;  /* 0x0000005005057221 */ /* 0x000fca0000010000 */
[----:B------:R-:W2:Y:S01]  /*4870*/  @!P4 MUFU.EX2 R3, R3 ;  /* 0x000000030003c308 */ /* 0x000ea20000000800 */
[----:B------:R-:W-:Y:S01]  /*4880*/  FSETP.GTU.FTZ.AND P0, PT, R5, 20, PT ;  /* 0x41a000000500780b */ /* 0x000fe20003f1c000 */
[----:B------:R-:W3:Y:S04]  /*4890*/  LDS R8, [UR5+0x100] ;  /* 0x00010005ff087984 */ /* 0x000ee80008000800 */
[----:B------:R-:W-:Y:S01]  /*48a0*/  @!P3 FMUL.FTZ R2, R2, -1.4426950216293334961 ;  /* 0xbfb8aa3b0202b820 */ /* 0x000fe20000410000 */
[----:B-1----:R-:W-:-:S05]  /*48b0*/  @!P2 FADD.FTZ R0, R0, 1 ;  /* 0x3f8000000000a421 */ /* 0x002fca0000010000 */
[----:B------:R-:W1:Y:S02]  /*48c0*/  @!P3 MUFU.EX2 R2, R2 ;  /* 0x000000020002b308 */ /* 0x000e640000000800 */
[----:B------:R-:W-:Y:S01]  /*48d0*/  @!P0 FMUL.FTZ R7, R5, -1.4426950216293334961 ;  /* 0xbfb8aa3b05078820 */ /* 0x000fe20000410000 */
[----:B--2---:R-:W-:-:S05]  /*48e0*/  @!P4 FADD.FTZ R3, R3, 1 ;  /* 0x3f8000000303c421 */ /* 0x004fca0000010000 */
[----:B------:R-:W2:Y:S08]  /*48f0*/  @!P2 MUFU.RCP R0, R0 ;  /* 0x000000000000a308 */ /* 0x000eb00000001000 */
[----:B------:R4:W5:Y:S01]  /*4900*/  @!P4 MUFU.RCP R10, R3 ;  /* 0x00000003000ac308 */ /* 0x0009620000001000 */
[----:B-1----:R-:W-:Y:S01]  /*4910*/  @!P3 FADD.FTZ R6, R2, 1 ;  /* 0x3f8000000206b421 */ /* 0x002fe20000010000 */
[----:B------:R-:W-:-:S06]  /*4920*/  MOV R2, R62 ;  /* 0x0000003e00027202 */ /* 0x000fcc0000000f00 */
[----:B------:R-:W1:Y:S01]  /*4930*/  @!P3 MUFU.RCP R21, R6 ;  /* 0x000000060015b308 */ /* 0x000e620000001000 */
[----:B----4-:R-:W-:Y:S01]  /*4940*/  MOV R3, RZ ;  /* 0x000000ff00037202 */ /* 0x010fe20000000f00 */
[----:B--2---:R-:W-:Y:S02]  /*4950*/  @!P2 FMUL.FTZ R41, R41, R0 ;  /* 0x000000002929a220 */ /* 0x004fe40000410000 */
[----:B------:R-:W-:-:S04]  /*4960*/  IMAD.WIDE.U32 R4, R22, UR18, R2 ;  /* 0x0000001216047c25 */ /* 0x000fc8000f8e0002 */
[----:B------:R-:W2:Y:S01]  /*4970*/  @!P0 MUFU.EX2 R7, R7 ;  /* 0x0000000700078308 */ /* 0x000ea20000000800 */
[----:B-----5:R-:W-:Y:S01]  /*4980*/  @!P4 FMUL.FTZ R43, R43, R10 ;  /* 0x0000000a2b2bc220 */ /* 0x020fe20000410000 */
[----:B------:R-:W-:Y:S01]  /*4990*/  IMAD R5, R23, UR18, R5 ;  /* 0x0000001217057c24 */ /* 0x000fe2000f8e0205 */
[-C--:B---3--:R-:W-:Y:S01]  /*49a0*/  ISETP.GE.AND P2, PT, R67, R8.reuse, PT ;  /* 0x000000084300720c */ /* 0x088fe20003f46270 */
[----:B0-----:R-:W-:Y:S01]  /*49b0*/  IMAD.WIDE.U32 R2, R24, UR18, R2 ;  /* 0x0000001218027c25 */ /* 0x001fe2000f8e0002 */
[----:B------:R-:W-:-:S03]  /*49c0*/  ISETP.GE.AND P5, PT, R63, R8, PT ;  /* 0x000000083f00720c */ /* 0x000fc60003fa6270 */
[----:B------:R-:W-:-:S04]  /*49d0*/  IMAD.WIDE.U32 R4, R87, UR6, R4 ;  /* 0x0000000657047c25 */ /* 0x000fc8000f8e0004 */
[----:B-1----:R-:W-:Y:S01]  /*49e0*/  @!P3 FMUL.FTZ R42, R42, R21 ;  /* 0x000000152a2ab220 */ /* 0x002fe20000410000 */
[----:B------:R-:W-:Y:S01]  /*49f0*/  ISETP.GE.AND P3, PT, R69, R8, PT ;  /* 0x000000084500720c */ /* 0x000fe20003f66270 */
[----:B------:R-:W-:Y:S01]  /*4a00*/  IMAD R0, R87, UR7, R5 ;  /* 0x0000000757007c24 */ /* 0x000fe2000f8e0205 */
[----:B------:R-:W-:Y:S01]  /*4a10*/  IADD3 R5, P4, PT, R69, R4, RZ ;  /* 0x0000000445057210 */ /* 0x000fe20007f9e0ff */
[----:B------:R-:W0:Y:S01]  /*4a20*/  LDCU.64 UR6, c[0x0][0x560] ;  /* 0x0000ac00ff0677ac */ /* 0x000e220008000a00 */
[----:B------:R-:W-:Y:S01]  /*4a30*/  F2FP.BF16.F32.PACK_AB R22, R42, R41 ;  /* 0x000000292a16723e */ /* 0x000fe200000010ff */
[----:B------:R-:W-:Y:S01]  /*4a40*/  IMAD R3, R25, UR18, R3 ;  /* 0x0000001219037c24 */ /* 0x000fe2000f8e0203 */
[----:B------:R-:W-:Y:S01]  /*4a50*/  IADD3.X R0, PT, PT, RZ, R0, RZ, P4, !PT ;  /* 0x00000000ff007210 */ /* 0x000fe200027fe4ff */
[----:B--2---:R-:W-:Y:S01]  /*4a60*/  @!P0 FADD.FTZ R7, R7, 1 ;  /* 0x3f80000007078421 */ /* 0x004fe20000010000 */
[----:B------:R-:W-:Y:S01]  /*4a70*/  ISETP.GE.AND P4, PT, R65, R8, PT ;  /* 0x000000084100720c */ /* 0x000fe20003f86270 */
[----:B------:R-:W-:Y:S01]  /*4a80*/  FADD.FTZ R41, R41, R78 ;  /* 0x0000004e29297221 */ /* 0x000fe20000010000 */
[----:B------:R-:W-:-:S03]  /*4a90*/  LEA R4, P6, R5, UR8, 0x1 ;  /* 0x0000000805047c11 */ /* 0x000fc6000f8c08ff */
[----:B------:R-:W1:Y:S01]  /*4aa0*/  @!P0 MUFU.RCP R7, R7 ;  /* 0x0000000700078308 */ /* 0x000e620000001000 */
[----:B------:R-:W-:Y:S01]  /*4ab0*/  LEA.HI.X R5, R5, UR9, R0, 0x1, P6 ;  /* 0x0000000905057c11 */ /* 0x000fe2000b0f0c00 */
[----:B------:R-:W-:-:S04]  /*4ac0*/  FADD.FTZ R42, R41, R42 ;  /* 0x0000002a292a7221 */ /* 0x000fc80000010000 */
[----:B------:R-:W-:Y:S04]  /*4ad0*/  @!P3 STG.E.U16 desc[UR16][R4.64], R9 ;  /* 0x000000090400b986 */ /* 0x000fe8000c101510 */
[----:B------:R-:W-:Y:S04]  /*4ae0*/  @!P2 STG.E.U16 desc[UR16][R4.64+0x40], R11 ;  /* 0x0000400b0400a986 */ /* 0x000fe8000c101510 */
[----:B------:R-:W-:Y:S01]  /*4af0*/  @!P4 STG.E.U16 desc[UR16][R4.64+0x80], R17 ;  /* 0x000080110400c986 */ /* 0x000fe2000c101510 */
[----:B-1----:R-:W-:-:S03]  /*4b00*/  @!P0 FMUL.FTZ R44, R44, R7 ;  /* 0x000000072c2c8220 */ /* 0x002fc60000410000 */
[----:B------:R1:W-:Y:S02]  /*4b10*/  @!P5 STG.E.U16 desc[UR16][R4.64+0xc0], R19 ;  /* 0x0000c0130400d986 */ /* 0x0003e4000c101510 */
[----:B------:R-:W-:Y:S01]  /*4b20*/  F2FP.BF16.F32.PACK_AB R23, R44, R43 ;  /* 0x0000002b2c17723e */ /* 0x000fe200000010ff */
[----:B------:R-:W-:Y:S01]  /*4b30*/  BAR.SYNC.DEFER_BLOCKING 0x0 ;  /* 0x0000000000007b1d */ /* 0x000fe20000010000 */
[----:B------:R-:W-:-:S04]  /*4b40*/  FADD.FTZ R43, R42, R43 ;  /* 0x0000002b2a2b7221 */ /* 0x000fc80000010000 */
[----:B------:R-:W-:Y:S01]  /*4b50*/  FADD.FTZ R78, R43, R44 ;  /* 0x0000002c2b4e7221 */ /* 0x000fe20000010000 */
        /* <DEDUP_REMOVED lines=9> */
[----:B------:R-:W3:Y:S02]  /*4bf0*/  LDCU.64 UR4, c[0x0][0x520] ;  /* 0x0000a400ff0477ac */ /* 0x000ee40008000a00 */
[----:B---3--:R-:W-:-:S04]  /*4c00*/  IMAD.WIDE.U32 R2, R87, UR4, R2 ;  /* 0x0000000457027c25 */ /* 0x008fc8000f8e0002 */
[----:B-1----:R-:W-:Y:S01]  /*4c10*/  IMAD R4, R87, UR5, R3 ;  /* 0x0000000557047c24 */ /* 0x002fe2000f8e0203 */
[C---:B------:R-:W-:Y:S02]  /*4c20*/  IADD3 R3, P4, PT, R69.reuse, R2, RZ ;  /* 0x0000000245037210 */ /* 0x040fe40007f9e0ff */
[-C--:B--2---:R-:W-:Y:S02]  /*4c30*/  ISETP.GE.AND P0, PT, R69, R0.reuse, PT ;  /* 0x000000004500720c */ /* 0x084fe40003f06270 */
[-C--:B------:R-:W-:Y:S02]  /*4c40*/  ISETP.GE.AND P1, PT, R67, R0.reuse, PT ;  /* 0x000000004300720c */ /* 0x080fe40003f26270 */
[-C--:B------:R-:W-:Y:S02]  /*4c50*/  ISETP.GE.AND P2, PT, R65, R0.reuse, PT ;  /* 0x000000004100720c */ /* 0x080fe40003f46270 */
[----:B------:R-:W-:Y:S02]  /*4c60*/  ISETP.GE.AND P3, PT, R63, R0, PT ;  /* 0x000000003f00720c */ /* 0x000fe40003f66270 */
[----:B------:R-:W-:-:S02]  /*4c70*/  IADD3.X R0, PT, PT, RZ, R4, RZ, P4, !PT ;  /* 0x00000004ff007210 */ /* 0x000fc400027fe4ff */
[----:B0-----:R-:W-:-:S04]  /*4c80*/  LEA R2, P4, R3, UR6, 0x1 ;  /* 0x0000000603027c11 */ /* 0x001fc8000f8808ff */
        /* <DEDUP_REMOVED lines=14> */
.L_x_17357:
        /* <DEDUP_REMOVED lines=34> */
.L_x_17388:
[----:B------:R-:W-:Y:S05]  /*4f90*/  BSYNC.RECONVERGENT B0 ;  /* 0x0000000000007941 */ /* 0x000fea0003800200 */
.L_x_17387:
        /* <DEDUP_REMOVED lines=26> */
.L_x_17390:
[----:B------:R-:W-:Y:S05]  /*5140*/  BSYNC.RECONVERGENT B0 ;  /* 0x0000000000007941 */ /* 0x000fea0003800200 */
.L_x_17389:
        /* <DEDUP_REMOVED lines=22> */
.L_x_17392:
        /* <DEDUP_REMOVED lines=60> */
.L_x_17391:
[----:B------:R-:W-:Y:S05]  /*5670*/  EXIT ;  /* 0x000000000000794d */ /* 0x000fea0003800000 */
.L_x_17393:
        /* <DEDUP_REMOVED lines=16> */
.L_x_18795:


//--------------------- .text._Z25selective_scan_bwd_kernelI32Selective_Scan_bwd_kernel_traitsILi32ELi4ELb0ELb0ELb1ELb0ELb0EN3c108BFloat16ENS1_7complexIfEEEEv12SSMParamsBwd --------------------------
	.section	.text._Z25selective_scan_bwd_kernelI32Selective_Scan_bwd_kernel_traitsILi32ELi4ELb0ELb0ELb1ELb0ELb0EN3c108BFloat16ENS1_7complexIfEEEEv12SSMParamsBwd,"ax",@progbits
	.align	128
        .global         _Z25selective_scan_bwd_kernelI32Selective_Scan_bwd_kernel_traitsILi32ELi4ELb0ELb0ELb1ELb0ELb0EN3c108BFloat16ENS1_7complexIfEEEEv12SSMParamsBwd
        .type           _Z25selective_scan_bwd_kernelI32Selective_Scan_bwd_kernel_traitsILi32ELi4ELb0ELb0ELb1ELb0ELb0EN3c108BFloat16ENS1_7complexIfEEEEv12SSMParamsBwd,@function
        .size           _Z25selective_scan_bwd_kernelI32Selective_Scan_bwd_kernel_traitsILi32ELi4ELb0ELb0ELb1ELb0ELb0EN3c108BFloat16ENS1_7complexIfEEEEv12SSMParamsBwd,(.L_x_18796 - _Z25selective_scan_bwd_kernelI32Selective_Scan_bwd_kernel_traitsILi32ELi4ELb0ELb0ELb1ELb0ELb0EN3c108BFloat16ENS1_7complexIfEEEEv12SSMParamsBwd)
        .other          _Z25selective_scan_bwd_kernelI32Selective_Scan_bwd_kernel_traitsILi32ELi4ELb0ELb0ELb1ELb0ELb0EN3c108BFloat16ENS1_7complexIfEEEEv12SSMParamsBwd,@"STO_CUDA_ENTRY STV_DEFAULT"
_Z25selective_scan_bwd_kernelI32Selective_Scan_bwd_kernel_traitsILi32ELi4ELb0ELb0ELb1ELb0ELb0EN3c108BFloat16ENS1_7complexIfEEEEv12SSMParamsBwd:
.text._Z25selective_scan_bwd_kernelI32Selective_Scan_bwd_kernel_traitsILi32ELi4ELb0ELb0ELb1ELb0ELb0EN3c108BFloat16ENS1_7complexIfEEEEv12SSMParamsBwd:
        /* <DEDUP_REMOVED lines=50> */
[----:B------:R-:W-:Y:S01]  /*0320*/  @P0 IADD3 R7, PT, PT, R7, 0x1, RZ ;  /* 0x0000000107070810 */ /* 0x000fe20007ffe0ff */
[----:B------:R-:W-:Y:S01]  /*0330*/  UIMAD.WIDE.U32 UR4, UR18, UR8, URZ ;  /* 0x00000008120472a5 */ /* 0x000fe2000f8e00ff */
[----:B0-----:R-:W-:Y:S02]  /*0340*/  ISETP.NE.U32.AND P0, PT, R16, RZ, PT ;  /* 0x000000ff1000720c */ /* 0x001fe40003f05070 */
[----:B------:R-:W-:Y:S01]  /*0350*/  MOV R11, R7 ;  /* 0x00000007000b7202 */ /* 0x000fe20000000f00 */
[----:B------:R-:W-:Y:S01]  /*0360*/  UIMAD UR8, UR18, UR9, UR5 ;  /* 0x00000009120872a4 */ /* 0x000fe2000f8e0205 */
[----:B------:R-:W-:Y:S02]  /*0370*/  ISETP.NE.AND.EX P0, PT, R17, RZ, PT, P0 ;  /* 0x000000ff1100720c */ /* 0x000fe40003f05300 */
[----:B------:R-:W-:Y:S02]  /*0380*/  @!P2 IADD3 R11, PT, PT, -R11, RZ, RZ ;  /* 0x000000ff0b0ba210 */ /* 0x000fe40007ffe1ff */
[----:B------:R-:W-:Y:S01]  /*0390*/  @!P1 LOP3.LUT R11, RZ, R8, RZ, 0x33, !PT ;  /* 0x00000008ff0b9212 */ /* 0x000fe200078e33ff */
[----:B------:R-:W-:-:S03]  /*03a0*/  UIMAD.WIDE.U32 UR6, UR18, UR12, URZ ;  /* 0x0000000c120672a5 */ /* 0x000fc6000f8e00ff */
[----:B------:R-:W-:Y:S02]  /*03b0*/  SHF.R.S32.HI R15, RZ, 0x1f, R11 ;  /* 0x0000001fff0f7819 */ /* 0x000fe4000001140b */
[----:B------:R-:W-:Y:S02]  /*03c0*/  MOV R3, UR5 ;  /* 0x0000000500037c02 */ /* 0x000fe40008000f00 */
[----:B------:R-:W-:Y:S01]  /*03d0*/  MOV R2, UR4 ;  /* 0x0000000400027c02 */ /* 0x000fe20008000f00 */
[-C--:B--2---:R-:W-:Y:S01]  /*03e0*/  IMAD R0, R15, R12.reuse, RZ ;  /* 0x0000000c0f007224 */ /* 0x084fe200078e02ff */
[----:B------:R-:W-:Y:S01]  /*03f0*/  MOV R3, UR8 ;  /* 0x0000000800037c02 */ /* 0x000fe20008000f00 */
[----:B------:R-:W-:Y:S01]  /*0400*/  UIMAD UR4, UR18, UR13, UR7 ;  /* 0x0000000d120472a4 */ /* 0x000fe2000f8e0207 */
[----:B------:R-:W-:Y:S01]  /*0410*/  MOV R4, UR6 ;  /* 0x0000000600047c02 */ /* 0x000fe20008000f00 */
[----:B------:R-:W-:Y:S01]  /*0420*/  IMAD R13, R11, R13, R0 ;  /* 0x0000000d0b0d7224 */ /* 0x000fe200078e0200 */
[----:B------:R-:W-:Y:S01]  /*0430*/  MOV R5, UR7 ;  /* 0x0000000700057c02 */ /* 0x000fe20008000f00 */
[----:B------:R-:W-:Y:S01]  /*0440*/  IMAD.WIDE.U32 R2, R45, UR10, R2 ;  /* 0x0000000a2d027c25 */ /* 0x000fe2000f8e0002 */
[----:B------:R-:W0:Y:S01]  /*0450*/  LDCU.64 UR6, c[0x0][0x498] ;  /* 0x00009300ff0677ac */ /* 0x000e220008000a00 */
[----:B------:R-:W2:Y:S02]  /*0460*/  @P0 LDC R10, c[0x0][0x384] ;  /* 0x0000e100ff0a0b82 */ /* 0x000ea40000000800 */
[----:B------:R-:W-:Y:S01]  /*0470*/  IMAD.WIDE.U32 R8, R11, R12, RZ ;  /* 0x0000000c0b087225 */ /* 0x000fe200078e00ff */
[----:B-1----:R-:W-:-:S03]  /*0480*/  SHF.R.U32.HI R0, RZ, 0x1, R25 ;  /* 0x00000001ff007819 */ /* 0x002fc60000011619 */
[----:B------:R-:W-:Y:S01]  /*0490*/  IMAD R19, R45, UR11, R3 ;  /* 0x0000000b2d137c24 */ /* 0x000fe2000f8e0203 */
[----:B------:R-:W-:Y:S01]  /*04a0*/  IADD3 R9, PT, PT, R9, R13, RZ ;  /* 0x0000000d09097210 */ /* 0x000fe20007ffe0ff */
[----:B------:R-:W-:Y:S01]  /*04b0*/  IMAD.WIDE.U32 R6, R20, UR18, RZ ;  /* 0x0000001214067c25 */ /* 0x000fe2000f8e00ff */
[----:B------:R-:W-:Y:S02]  /*04c0*/  SHF.R.U64 R3, R24, 0x1, R25 ;  /* 0x0000000118037819 */ /* 0x000fe40000001219 */
[----:B------:R-:W-:Y:S01]  /*04d0*/  MOV R5, UR4 ;  /* 0x0000000400057c02 */ /* 0x000fe20008000f00 */
[----:B------:R-:W-:Y:S01]  /*04e0*/  IMAD R53, R0, UR18, RZ ;  /* 0x0000001200357c24 */ /* 0x000fe2000f8e02ff */
[----:B---3--:R-:W-:Y:S01]  /*04f0*/  LEA R13, R29, 0xffffff80, 0x7 ;  /* 0xffffff801d0d7811 */ /* 0x008fe200078e38ff */
[----:B------:R-:W-:Y:S01]  /*0500*/  IMAD R0, R15, R22, RZ ;  /* 0x000000160f007224 */ /* 0x000fe200078e02ff */
[----:B------:R-:W1:Y:S01]  /*0510*/  LDC.64 R24, c[0x0][0x528] ;  /* 0x00014a00ff187b82 */ /* 0x000e620000000a00 */
[----:B------:R-:W-:-:S02]  /*0520*/  IMAD R7, R21, UR18, R7 ;  /* 0x0000001215077c24 */ /* 0x000fc4000f8e0207 */
[----:B------:R-:W-:-:S05]  /*0530*/  IMAD.WIDE.U32 R8, R3, UR18, R8 ;  /* 0x0000001203087c25 */ /* 0x000fca000f8e0008 */
[----:B------:R-:W3:Y:S01]  /*0540*/  @P0 LDC R15, c[0x0][0x38c] ;  /* 0x0000e300ff0f0b82 */ /* 0x000ee20000000800 */
[----:B------:R-:W-:Y:S01]  /*0550*/  IMAD.WIDE.U32 R4, R45, UR14, R4 ;  /* 0x0000000e2d047c25 */ /* 0x000fe2000f8e0004 */
[----:B------:R-:W-:-:S03]  /*0560*/  IADD3 R53, PT, PT, R9, R53, RZ ;  /* 0x0000003509357210 */ /* 0x000fc60007ffe0ff */
[----:B------:R-:W-:-:S03]  /*0570*/  IMAD.WIDE.U32 R6, R11, R22, R6 ;  /* 0x000000160b067225 */ /* 0x000fc600078e0006 */
[----:B------:R-:W1:Y:S01]  /*0580*/  LDC.64 R20, c[0x0][0x4a0] ;  /* 0x00012800ff147b82 */ /* 0x000e620000000a00 */
[----:B------:R-:W-:Y:S01]  /*0590*/  IMAD R11, R11, R23, R0 ;  /* 0x000000170b0b7224 */ /* 0x000fe200078e0200 */
[----:B----4-:R-:W-:Y:S01]  /*05a0*/  LEA R47, P1, R8, R26, 0x3 ;  /* 0x0000001a082f7211 */ /* 0x010fe200078218ff */
[----:B------:R-:W-:Y:S01]  /*05b0*/  IMAD R17, R45, UR15, R5 ;  /* 0x0000000f2d117c24 */ /* 0x000fe2000f8e0205 */
[----:B------:R-:W-:Y:S01]  /*05c0*/  IADD3 R58, P3, PT, R13, R4, RZ ;  /* 0x000000040d3a7210 */ /* 0x000fe20007f7e0ff */
[----:B0-----:R-:W-:-:S03]  /*05d0*/  UIMAD.WIDE.U32 UR4, UR18, UR6, URZ ;  /* 0x00000006120472a5 */ /* 0x001fc6000f8e00ff */
[----:B------:R-:W0:Y:S01]  /*05e0*/  LDC.64 R22, c[0x0][0x460] ;  /* 0x00011800ff167b82 */ /* 0x000e220000000a00 */
[----:B------:R-:W-:Y:S01]  /*05f0*/  LEA.HI.X R53, R8, R27, R53, 0x3, P1 ;  /* 0x0000001b08357211 */ /* 0x000fe200008f1c35 */
[----:B------:R-:W-:Y:S01]  /*0600*/  UIMAD UR5, UR18, UR7, UR5 ;  /* 0x00000007120572a4 */ /* 0x000fe2000f8e0205 */
[----:B------:R-:W4:Y:S05]  /*0610*/  LDCU.64 UR6, c[0x0][0x4c8] ;  /* 0x00009900ff0677ac */ /* 0x000f2a0008000a00 */
[----:B------:R-:W4:Y:S01]  /*0620*/  @P0 LDC.64 R4, c[0x0][0x480] ;  /* 0x00012000ff040b82 */ /* 0x000f220000000a00 */
[----:B--2---:R-:W-:-:S07]  /*0630*/  @P0 IMAD R0, R10, UR18, R45 ;  /* 0x000000120a000c24 */ /* 0x004fce000f8e022d */
[----:B------:R-:W2:Y:S01]  /*0640*/  LDC.64 R26, c[0x0][0x450] ;  /* 0x00011400ff1a7b82 */ /* 0x000ea20000000a00 */
[----:B------:R-:W-:Y:S01]  /*0650*/  @P0 IMAD R0, R0, R29, RZ ;  /* 0x0000001d00000224 */ /* 0x000fe200078e02ff */
[----:B------:R-:W-:Y:S02]  /*0660*/  LEA R9, R29, 0xffffff00, 0x8 ;  /* 0xffffff001d097811 */ /* 0x000fe400078e40ff */
[----:B------:R-:W-:Y:S01]  /*0670*/  IADD3 R62, PT, PT, R7, R11, RZ ;  /* 0x0000000b073e7210 */ /* 0x000fe20007ffe0ff */
[----:B---3--:R-:W-:Y:S01]  /*0680*/  @P0 IMAD R7, R0, R15, RZ ;  /* 0x0000000f00070224 */ /* 0x008fe200078e02ff */
[----:B------:R-:W-:Y:S02]  /*0690*/  ISETP.GE.AND P1, PT, R29, 0x1, PT ;  /* 0x000000011d00780c */ /* 0x000fe40003f26270 */
[----:B------:R-:W-:Y:S01]  /*06a0*/  IADD3 R54, P2, PT, R13, R2, RZ ;  /* 0x000000020d367210 */ /* 0x000fe20007f5e0ff */
[----:B-1----:R-:W-:Y:S01]  /*06b0*/  IMAD.WIDE.U32 R2, R45, R20, UR4 ;  /* 0x000000042d027e25 */ /* 0x002fe2000f8e0014 */
[----:B------:R-:W-:-:S02]  /*06c0*/  IADD3 R6, P4, PT, R9, R6, RZ ;  /* 0x0000000609067210 */ /* 0x000fc40007f9e0ff */
[----:B------:R-:W-:Y:S02]  /*06d0*/  SHF.R.S32.HI R0, RZ, 0x1f, R13 ;  /* 0x0000001fff007819 */ /* 0x000fe4000001140d */
[----:B------:R-:W-:Y:S01]  /*06e0*/  LEA.HI.X.SX32 R62, R9, R62, 0x1, P4 ;  /* 0x0000003e093e7211 */ /* 0x000fe200020f0eff */
[----:B------:R-:W-:Y:S01]  /*06f0*/  IMAD R9, R45, R21, R3 ;  /* 0x000000152d097224 */ /* 0x000fe200078e0203 */
[----:B------:R-:W-:Y:S02]  /*0700*/  IADD3.X R8, PT, PT, R0, R19, RZ, P2, !PT ;  /* 0x0000001300087210 */ /* 0x000fe400017fe4ff */
[----:B0-----:R-:W-:Y:S02]  /*0710*/  LEA R52, P2, R54, R22, 0x1 ;  /* 0x0000001636347211 */ /* 0x001fe400078408ff */
[----:B------:R-:W-:Y:S02]  /*0720*/  CS2R R34, SRZ ;  /* 0x0000000000227805 */ /* 0x000fe4000001ff00 */
[----:B------:R-:W-:Y:S01]  /*0730*/  IADD3 R2, P4, PT, R13, R2, RZ ;  /* 0x000000020d027210 */ /* 0x000fe20007f9e0ff */
[----:B----4-:R-:W-:Y:S01]  /*0740*/  IMAD.WIDE.U32 R32, R45, UR6, RZ ;  /* 0x000000062d207c25 */ /* 0x010fe2000f8e00ff */
[----:B------:R-:W-:-:S02]  /*0750*/  IADD3.X R3, PT, PT, R0, R17, RZ, P3, !PT ;  /* 0x0000001100037210 */ /* 0x000fc40001ffe4ff */
[----:B------:R-:W-:Y:S01]  /*0760*/  LEA.HI.X R54, R54, R23, R8, 0x1, P2 ;  /* 0x0000001736367211 */ /* 0x000fe200010f0c08 */
[----:B------:R-:W-:Y:S01]  /*0770*/  @P0 IMAD.WIDE R34, R7, 0x10, R4 ;  /* 0x0000001007220825 */ /* 0x000fe200078e0204 */
[----:B------:R-:W-:Y:S02]  /*0780*/  LEA R56, P3, R58, R56, 0x1 ;  /* 0x000000383a387211 */ /* 0x000fe400078608ff */
[----:B------:R-:W-:Y:S01]  /*0790*/  IADD3.X R60, PT, PT, R0, R9, RZ, P4, !PT ;  /* 0x00000009003c7210 */ /* 0x000fe200027fe4ff */
[C---:B------:R-:W-:Y:S01]  /*07a0*/  IMAD.WIDE.U32 R30, R45.reuse, R50, RZ ;  /* 0x000000322d1e7225 */ /* 0x040fe200078e00ff */
[----:B------:R-:W-:Y:S02]  /*07b0*/  LEA R59, P0, R2, R24, 0x1 ;  /* 0x00000018023b7211 */ /* 0x000fe400078008ff */
[----:B--2---:R-:W-:Y:S01]  /*07c0*/  LEA R61, P2, R6, R26, 0x1 ;  /* 0x0000001a063d7211 */ /* 0x004fe200078408ff */
[C---:B------:R-:W-:Y:S02]  /*07d0*/  IMAD R49, R45.reuse, UR7, R33 ;  /* 0x000000072d317c24 */ /* 0x040fe4000f8e0221 */
        /* <DEDUP_REMOVED lines=22> */
[----:B------:R-:W-:Y:S02]  /*0940*/  IADD3 R3, PT, PT, R50, 0x20, RZ ;  /* 0x0000002032037810 */ /* 0x000fe40007ffe0ff */
[----:B------:R-:W-:Y:S02]  /*0950*/  LOP3.LUT R0, R0, 0xf80, RZ, 0xc0, !PT ;  /* 0x00000f8000007812 */ /* 0x000fe400078ec0ff */
[----:B------:R-:W-:-:S02]  /*0960*/  IADD3 R5, PT, PT, R50, 0x40, RZ ;  /* 0x0000004032057810 */ /* 0x000fc40007ffe0ff */
[----:B------:R-:W-:Y:S02]  /*0970*/  LOP3.LUT R70, R0, 0x1f, R50, 0xf8, !PT ;  /* 0x0000001f00467812 */ /* 0x000fe400078ef832 */
[C---:B------:R-:W-:Y:S02]  /*0980*/  IADD3 R7, PT, PT, R50.reuse, 0x60, RZ ;  /* 0x0000006032077810 */ /* 0x040fe40007ffe0ff */
[C---:B------:R-:W-:Y:S02]  /*0990*/  IADD3 R9, PT, PT, R50.reuse, 0x80, RZ ;  /* 0x0000008032097810 */ /* 0x040fe40007ffe0ff */
[C---:B------:R-:W-:Y:S02]  /*09a0*/  IADD3 R11, PT, PT, R50.reuse, 0xa0, RZ ;  /* 0x000000a0320b7810 */ /* 0x040fe40007ffe0ff */
[C---:B------:R-:W-:Y:S02]  /*09b0*/  IADD3 R13, PT, PT, R50.reuse, 0xc0, RZ ;  /* 0x000000c0320d7810 */ /* 0x040fe40007ffe0ff */
[----:B------:R-:W-:-:S02]  /*09c0*/  IADD3 R15, PT, PT, R50, 0xe0, RZ ;  /* 0x000000e0320f7810 */ /* 0x000fc40007ffe0ff */
[----:B------:R-:W-:Y:S02]  /*09d0*/  SHF.L.U32 R63, R50, 0x3, RZ ;  /* 0x00000003323f7819 */ /* 0x000fe400000006ff */
[----:B------:R-:W-:Y:S02]  /*09e0*/  LOP3.LUT R75, R70, 0x20, RZ, 0xfc, !PT ;  /* 0x00000020464b7812 */ /* 0x000fe400078efcff */
        /* <DEDUP_REMOVED lines=9> */
[----:B------:R-:W-:-:S02]  /*0a80*/  LEA.HI R77, R50, R63, RZ, 0x1e ;  /* 0x0000003f324d7211 */ /* 0x000fc400078ff0ff */
[----:B------:R-:W-:Y:S02]  /*0a90*/  LEA.HI R80, R63, R63, RZ, 0x1b ;  /* 0x0000003f3f507211 */ /* 0x000fe400078fd8ff */
[----:B------:R-:W-:Y:S02]  /*0aa0*/  IADD3 R79, PT, PT, R0, R75, RZ ;  /* 0x0000004b004f7210 */ /* 0x000fe40007ffe0ff */
        /* <DEDUP_REMOVED lines=11> */
[----:B------:R-:W-:Y:S02]  /*0b60*/  LOP3.LUT R78, R3, 0x1f, R50, 0xf8, !PT ;  /* 0x0000001f034e7812 */ /* 0x000fe400078ef832 */
[----:B------:R-:W-:Y:S02]  /*0b70*/  LEA R77, R77, UR5, 0x2 ;  /* 0x000000054d4d7c11 */ /* 0x000fe4000f8e10ff */
[----:B------:R-:W-:Y:S02]  /*0b80*/  LEA R80, R80, UR4, 0x2 ;  /* 0x0000000450507c11 */ /* 0x000fe4000f8e10ff */
[C---:B------:R-:W-:Y:S02]  /*0b90*/  LOP3.LUT R81, R70.reuse, 0x40, RZ, 0xfc, !PT ;  /* 0x0000004046517812 */ /* 0x040fe400078efcff */
[----:B------:R-:W-:-:S02]  /*0ba0*/  LOP3.LUT R82, R70, 0x60, RZ, 0xfc, !PT ;  /* 0x0000006046527812 */ /* 0x000fc400078efcff */
[C---:B------:R-:W-:Y:S02]  /*0bb0*/  IADD3 R83, PT, PT, R79.reuse, 0x20, RZ ;  /* 0x000000204f537810 */ /* 0x040fe40007ffe0ff */
[C---:B------:R-:W-:Y:S02]  /*0bc0*/  IADD3 R84, PT, PT, R79.reuse, 0x40, RZ ;  /* 0x000000404f547810 */ /* 0x040fe40007ffe0ff */
[C---:B------:R-:W-:Y:S02]  /*0bd0*/  IADD3 R85, PT, PT, R79.reuse, 0x60, RZ ;  /* 0x000000604f557810 */ /* 0x040fe40007ffe0ff */
[C---:B------:R-:W-:Y:S02]  /*0be0*/  IADD3 R86, PT, PT, R79.reuse, 0x80, RZ ;  /* 0x000000804f567810 */ /* 0x040fe40007ffe0ff */
[C---:B------:R-:W-:Y:S02]  /*0bf0*/  IADD3 R87, PT, PT, R79.reuse, 0xa0, RZ ;  /* 0x000000a04f577810 */ /* 0x040fe40007ffe0ff */
[----:B------:R-:W-:-:S07]  /*0c00*/  IADD3 R88, PT, PT, R79, 0xc0, RZ ;  /* 0x000000c04f587810 */ /* 0x000fce0007ffe0ff */
.L_x_17430:
[----:B0-----:R-:W0:Y:S01]  /*0c10*/  LDC R25, c[0x0][0x388] ;  /* 0x0000e200ff197b82 */ /* 0x001e220000000800 */
        /* <DEDUP_REMOVED lines=9> */
[----:B0-----:R-:W-:-:S04]  /*0cb0*/  IADD3 R90, PT, PT, -R24, R25, RZ ;  /* 0x00000019185a7210 */ /* 0x001fc80007ffe1ff */
        /* <DEDUP_REMOVED lines=18> */
[----:B0-----:R-:W-:Y:S01]  /*0de0*/  ULEA UR6, UR6, UR4, 0x18 ;  /* 0x0000000406067291 */ /* 0x001fe2000f8ec0ff */
[C---:B-1----:R-:W-:Y:S01]  /*0df0*/  SHF.L.U32 R7, R92.reuse, 0x3, RZ ;  /* 0x000000035c077819 */ /* 0x042fe200000006ff */
[----:B------:R-:W0:Y:S04]  /*0e00*/  LDCU UR4, c[0x0][0x38c] ;  /* 0x00007180ff0477ac */ /* 0x000e280008000800 */
[----:B------:R-:W-:-:S05]  /*0e10*/  LEA R91, R92, UR6, 0x1 ;  /* 0x000000065c5b7c11 */ /* 0x000fca000f8e08ff */
[----:B--2---:R1:W-:Y:S04]  /*0e20*/  STS.U16 [R91], R0 ;  /* 0x000000005b007388 */ /* 0x0043e80000000400 */
[----:B---3--:R2:W-:Y:S04]  /*0e30*/  STS.U16 [R91+0x40], R6 ;  /* 0x000040065b007388 */ /* 0x0085e80000000400 */
[----:B----4-:R3:W-:Y:S04]  /*0e40*/  STS.U16 [R91+0x80], R8 ;  /* 0x000080085b007388 */ /* 0x0107e80000000400 */
[----:B------:R4:W-:Y:S01]  /*0e50*/  STS.U16 [R91+0xc0], R10 ;  /* 0x0000c00a5b007388 */ /* 0x0009e20000000400 */
[----:B------:R-:W-:-:S03]  /*0e60*/  NOP ;  /* 0x0000000000007918 */ /* 0x000fc60000000000 */
[----:B------:R-:W0:Y:S01]  /*0e70*/  LDS.64 R20, [R7+UR6] ;  /* 0x0000000607147984 */ /* 0x000e220008000a00 */
[----:B------:R-:W-:Y:S06]  /*0e80*/  BAR.SYNC.DEFER_BLOCKING 0x0 ;  /* 0x0000000000007b1d */ /* 0x000fec0000010000 */
[----:B------:R-:W4:Y:S04]  /*0e90*/  @!P0 LDG.E.U16 R12, desc[UR16][R4.64] ;  /* 0x00000010040c8981 */ /* 0x000f28000c1e1500 */
[----:B------:R-:W4:Y:S04]  /*0ea0*/  @!P1 LDG.E.U16 R14, desc[UR16][R4.64+0x40] ;  /* 0x00004010040e9981 */ /* 0x000f28000c1e1500 */
[----:B------:R-:W4:Y:S04]  /*0eb0*/  @!P2 LDG.E.U16 R16, desc[UR16][R4.64+0x80] ;  /* 0x000080100410a981 */ /* 0x000f28000c1e1500 */
[----:B------:R-:W4:Y:S01]  /*0ec0*/  @!P3 LDG.E.U16 R18, desc[UR16][R4.64+0xc0] ;  /* 0x0000c0100412b981 */ /* 0x000f22000c1e1500 */
[----:B------:R-:W-:-:S02]  /*0ed0*/  IADD3 R2, P4, PT, R9, R59, RZ ;  /* 0x0000003b09027210 */ /* 0x000fc40007f9e0ff */
[----:B-1----:R-:W-:Y:S02]  /*0ee0*/  PRMT R0, RZ, 0x7610, R0 ;  /* 0x00007610ff007816 */ /* 0x002fe40000000000 */
[----:B--2---:R-:W-:Y:S02]  /*0ef0*/  PRMT R6, RZ, 0x7610, R6 ;  /* 0x00007610ff067816 */ /* 0x004fe40000000006 */
[----:B---3--:R-:W-:Y:S02]  /*0f00*/  PRMT R8, RZ, 0x7610, R8 ;  /* 0x00007610ff087816 */ /* 0x008fe40000000008 */
[----:B----4-:R-:W-:Y:S02]  /*0f10*/  PRMT R10, RZ, 0x7610, R10 ;  /* 0x00007610ff0a7816 */ /* 0x010fe4000000000a */
[----:B------:R-:W-:Y:S01]  /*0f20*/  IADD3.X R3, PT, PT, RZ, R60, RZ, P4, !PT ;  /* 0x0000003cff037210 */ /* 0x000fe200027fe4ff */
[----:B------:R-:W-:Y:S04]  /*0f30*/  STS.U16 [R91], R12 ;  /* 0x0000000c5b007388 */ /* 0x000fe80000000400 */
[----:B------:R-:W-:Y:S04]  /*0f40*/  STS.U16 [R91+0x40], R14 ;  /* 0x0000400e5b007388 */ /* 0x000fe80000000400 */
[----:B------:R-:W-:Y:S04]  /*0f50*/  STS.U16 [R91+0x80], R16 ;  /* 0x000080105b007388 */ /* 0x000fe80000000400 */
[----:B------:R-:W-:Y:S01]  /*0f60*/  STS.U16 [R91+0xc0], R18 ;  /* 0x0000c0125b007388 */ /* 0x000fe20000000400 */
[----:B------:R-:W-:-:S03]  /*0f70*/  NOP ;  /* 0x0000000000007918 */ /* 0x000fc60000000000 */
[----:B------:R-:W-:Y:S01]  /*0f80*/  LDS.64 R112, [R7+UR6] ;  /* 0x0000000607707984 */ /* 0x000fe20008000a00 */
[----:B------:R-:W-:Y:S06]  /*0f90*/  BAR.SYNC.DEFER_BLOCKING 0x0 ;  /* 0x0000000000007b1d */ /* 0x000fec0000010000 */
[----:B------:R-:W2:Y:S04]  /*0fa0*/  @!P0 LDG.E.U16 R0, desc[UR16][R2.64] ;  /* 0x0000001002008981 */ /* 0x000ea8000c1e1500 */
[----:B------:R-:W3:Y:S04]  /*0fb0*/  @!P1 LDG.E.U16 R6, desc[UR16][R2.64+0x40] ;  /* 0x0000401002069981 */ /* 0x000ee8000c1e1500 */
[----:B------:R-:W4:Y:S04]  /*0fc0*/  @!P2 LDG.E.U16 R8, desc[UR16][R2.64+0x80] ;  /* 0x000080100208a981 */ /* 0x000f28000c1e1500 */
[----:B------:R-:W4:Y:S01]  /*0fd0*/  @!P3 LDG.E.U16 R10, desc[UR16][R2.64+0xc0] ;  /* 0x0000c010020ab981 */ /* 0x000f22000c1e1500 */
[C---:B0-----:R-:W-:Y:S01]  /*0fe0*/  PRMT R100, R20.reuse, 0x7632, R100 ;  /* 0x0000763214647816 */ /* 0x041fe20000000064 */
[----:B------:R-:W-:Y:S01]  /*0ff0*/  UISETP.GE.AND UP0, UPT, UR4, 0x1, UPT ;  /* 0x000000010400788c */ /* 0x000fe2000bf06270 */
[----:B------:R-:W-:Y:S01]  /*1000*/  SHF.L.U32 R99, R20, 0x10, RZ ;  /* 0x0000001014637819 */ /* 0x000fe200000006ff */
[----:B------:R-:W-:Y:S01]  /*1010*/  HFMA2 R96, -RZ, RZ, 0, 0 ;  /* 0x00000000ff607431 */ /* 0x000fe200000001ff */
[----:B------:R-:W-:-:S02]  /*1020*/  SHF.L.U32 R100, R100, 0x10, RZ ;  /* 0x0000001064647819 */ /* 0x000fc400000006ff */
[----:B------:R-:W-:Y:S02]  /*1030*/  CS2R R94, SRZ ;  /* 0x00000000005e7805 */ /* 0x000fe4000001ff00 */
[C---:B------:R-:W-:Y:S02]  /*1040*/  PRMT R101, R21.reuse, 0x7632, R101 ;  /* 0x0000763215657816 */ /* 0x040fe40000000065 */
[----:B------:R-:W-:Y:S02]  /*1050*/  SHF.L.U32 R98, R21, 0x10, RZ ;  /* 0x0000001015627819 */ /* 0x000fe400000006ff */
[----:B------:R-:W-:Y:S02]  /*1060*/  SHF.L.U32 R101, R101, 0x10, RZ ;  /* 0x0000001065657819 */ /* 0x000fe400000006ff */
[----:B------:R-:W-:Y:S02]  /*1070*/  MOV R93, RZ ;  /* 0x000000ff005d7202 */ /* 0x000fe40000000f00 */
[----:B------:R-:W-:Y:S01]  /*1080*/  IADD3 R97, PT, PT, R7, UR6, RZ ;  /* 0x0000000607617c10 */ /* 0x000fe2000fffe0ff */
[----:B--2---:R-:W-:Y:S04]  /*1090*/  STS.U16 [R91], R0 ;  /* 0x000000005b007388 */ /* 0x004fe80000000400 */
[----:B---3--:R-:W-:Y:S04]  /*10a0*/  STS.U16 [R91+0x40], R6 ;  /* 0x000040065b007388 */ /* 0x008fe80000000400 */
[----:B----4-:R-:W-:Y:S04]  /*10b0*/  STS.U16 [R91+0x80], R8 ;  /* 0x000080085b007388 */ /* 0x010fe80000000400 */
[----:B------:R-:W-:Y:S01]  /*10c0*/  STS.U16 [R91+0xc0], R10 ;  /* 0x0000c00a5b007388 */ /* 0x000fe20000000400 */
[----:B------:R-:W-:-:S03]  /*10d0*/  NOP ;  /* 0x0000000000007918 */ /* 0x000fc60000000000 */
[----:B------:R-:W0:Y:S02]  /*10e0*/  LDS.64 R106, [R7+UR6] ;  /* 0x00000006076a7984 */ /* 0x000e240008000a00 */
        /* <DEDUP_REMOVED lines=16> */
[C---:B------:R-:W-:Y:S01]  /*11f0*/  IADD3 R12, PT, PT, R7.reuse, 0x5, RZ ;  /* 0x00000005070c7810 */ /* 0x040fe20007ffe0ff */
[----:B------:R-:W0:Y:S01]  /*1200*/  LDC R110, c[0x0][0x388] ;  /* 0x0000e200ff6e7b82 */ /* 0x000e220000000800 */
[----:B------:R-:W-:Y:S01]  /*1210*/  IADD3 R14, PT, PT, R7, 0x6, RZ ;  /* 0x00000006070e7810 */ /* 0x000fe20007ffe0ff */
[----:B------:R-:W-:Y:S01]  /*1220*/  FADD.FTZ R0, R5, R5 ;  /* 0x0000000505007221 */ /* 0x000fe20000010000 */
[----:B------:R-:W-:Y:S01]  /*1230*/  IADD3 R16, PT, PT, R7, 0x7, RZ ;  /* 0x0000000707107810 */ /* 0x000fe20007ffe0ff */
[----:B------:R-:W-:Y:S01]  /*1240*/  FADD.FTZ R106, R11, R11 ;  /* 0x0000000b0b6a7221 */ /* 0x000fe20000010000 */
[-C--:B------:R-:W-:Y:S01]  /*1250*/  LEA.HI.SX32 R121, R12, R7.reuse, 0x1b ;  /* 0x000000070c797211 */ /* 0x080fe200078fdaff */
[----:B------:R-:W-:Y:S01]  /*1260*/  FADD.FTZ R107, R107, R107 ;  /* 0x0000006b6b6b7221 */ /* 0x000fe20000010000 */
[-C--:B------:R-:W-:Y:S01]  /*1270*/  LEA.HI.SX32 R122, R14, R7.reuse, 0x1b ;  /* 0x000000070e7a7211 */ /* 0x080fe200078fdaff */
[----:B------:R-:W1:Y:S01]  /*1280*/  LDC.64 R22, c[0x0][0x440] ;  /* 0x00011000ff167b82 */ /* 0x000e620000000a00 */
[-C--:B------:R-:W-:Y:S01]  /*1290*/  LEA.HI.SX32 R123, R16, R7.reuse, 0x1b ;  /* 0x00000007107b7211 */ /* 0x080fe200078fdaff */
[----:B------:R-:W-:Y:S01]  /*12a0*/  FADD.FTZ R108, R108, R108 ;  /* 0x0000006c6c6c7221 */ /* 0x000fe20000010000 */
[C---:B------:R-:W-:Y:S01]  /*12b0*/  IADD3 R4, PT, PT, R7.reuse, 0x1, RZ ;  /* 0x0000000107047810 */ /* 0x040fe20007ffe0ff */
[----:B------:R-:W-:Y:S01]  /*12c0*/  UMOV UR4, URZ ;  /* 0x000000ff00047c82 */ /* 0x000fe20008000000 */
[C---:B------:R-:W-:Y:S01]  /*12d0*/  IADD3 R6, PT, PT, R7.reuse, 0x2, RZ ;  /* 0x0000000207067810 */ /* 0x040fe20007ffe0ff */
[----:B------:R-:W2:Y:S01]  /*12e0*/  LDCU UR8, c[0x0][0x394] ;  /* 0x00007280ff0877ac */ /* 0x000ea20008000800 */
[C---:B------:R-:W-:Y:S01]  /*12f0*/  IADD3 R8, PT, PT, R7.reuse, 0x3, RZ ;  /* 0x0000000307087810 */ /* 0x040fe20007ffe0ff */
[----:B------:R-:W3:Y:S01]  /*1300*/  LDC.64 R20, c[0x0][0x448] ;  /* 0x00011200ff147b82 */ /* 0x000ee20000000a00 */
[----:B------:R-:W-:Y:S01]  /*1310*/  IADD3 R10, PT, PT, R7, 0x4, RZ ;  /* 0x00000004070a7810 */ /* 0x000fe20007ffe0ff */
[----:B------:R-:W4:Y:S01]  /*1320*/  LDCU UR9, c[0x0][0x38c] ;  /* 0x00007180ff0977ac */ /* 0x000f220008000800 */
[----:B------:R-:W-:-:S02]  /*1330*/  LEA.HI.SX32 R4, R4, R7, 0x1b ;  /* 0x0000000704047211 */ /* 0x000fc400078fdaff */
[-C--:B------:R-:W-:Y:S02]  /*1340*/  LEA.HI.SX32 R6, R6, R7.reuse, 0x1b ;  /* 0x0000000706067211 */ /* 0x080fe400078fdaff */
[-C--:B------:R-:W-:Y:S01]  /*1350*/  LEA.HI.SX32 R8, R8, R7.reuse, 0x1b ;  /* 0x0000000708087211 */ /* 0x080fe200078fdaff */
[----:B------:R-:W0:Y:S01]  /*1360*/  LDC.64 R18, c[0x0][0x3a8] ;  /* 0x0000ea00ff127b82 */ /* 0x000e220000000a00 */
[-C--:B------:R-:W-:Y:S02]  /*1370*/  LEA.HI.SX32 R120, R10, R7.reuse, 0x1b ;  /* 0x000000070a787211 */ /* 0x080fe400078fdaff */
[----:B------:R-:W-:Y:S02]  /*1380*/  LEA.HI.SX32 R111, R7, R7, 0x1b ;  /* 0x00000007076f7211 */ /* 0x000fe400078fdaff */
[----:B------:R-:W-:Y:S02]  /*1390*/  SHF.L.U32 R7, R89, 0x8, RZ ;  /* 0x0000000859077819 */ /* 0x000fe400000006ff */
[----:B------:R-:W-:Y:S01]  /*13a0*/  PRMT R2, R112, 0x7632, R2 ;  /* 0x0000763270027816 */ /* 0x000fe20000000002 */
[----:B------:R-:W0:Y:S01]  /*13b0*/  LDC.64 R16, c[0x0][0x3c0] ;  /* 0x0000f000ff107b82 */ /* 0x000e220000000a00 */
[----:B------:R-:W-:-:S02]  /*13c0*/  PRMT R3, R113, 0x7632, R3 ;  /* 0x0000763271037816 */ /* 0x000fc40000000003 */
[----:B------:R-:W-:Y:S02]  /*13d0*/  SHF.L.U32 R9, R112, 0x10, RZ ;  /* 0x0000001070097819 */ /* 0x000fe400000006ff */
[----:B------:R-:W-:Y:S02]  /*13e0*/  IADD3 R10, P1, PT, R7, R50, RZ ;  /* 0x00000032070a7210 */ /* 0x000fe40007f3e0ff */
[----:B------:R-:W-:Y:S01]  /*13f0*/  SHF.L.U32 R113, R113, 0x10, RZ ;  /* 0x0000001071717819 */ /* 0x000fe200000006ff */
[----:B------:R-:W0:Y:S01]  /*1400*/  LDC.64 R14, c[0x0][0x3e0] ;  /* 0x0000f800ff0e7b82 */ /* 0x000e220000000a00 */
[----:B------:R-:W-:Y:S01]  /*1410*/  LEA R112, R25, -R7, 0x1 ;  /* 0x8000000719707211 */ /* 0x000fe200078e08ff */
[--C-:B------:R-:W-:Y:S01]  /*1420*/  FADD.FTZ R114, R9, R46.reuse ;  /* 0x0000002e09727221 */ /* 0x100fe20000010000 */
[----:B------:R-:W-:Y:S01]  /*1430*/  SHF.L.U32 R5, R2, 0x10, RZ ;  /* 0x0000001002057819 */ /* 0x000fe200000006ff */
[--C-:B------:R-:W-:Y:S01]  /*1440*/  FADD.FTZ R113, R113, R46.reuse ;  /* 0x0000002e71717221 */ /* 0x100fe20000010000 */
[----:B------:R-:W-:Y:S01]  /*1450*/  SHF.L.U32 R3, R3, 0x10, RZ ;  /* 0x0000001003037819 */ /* 0x000fe200000006ff */
[----:B------:R-:W-:Y:S01]  /*1460*/  FMUL.FTZ R125, R114, R99 ;  /* 0x00000063727d7220 */ /* 0x000fe20000410000 */
[----:B------:R-:W-:Y:S01]  /*1470*/  LEA.HI.X.SX32 R11, R7, RZ, 0x1, P1 ;  /* 0x000000ff070b7211 */ /* 0x000fe200008f0eff */
[----:B------:R-:W0:Y:S01]  /*1480*/  LDC.64 R12, c[0x0][0x4f0] ;  /* 0x00013c00ff0c7b82 */ /* 0x000e220000000a00 */
[-C--:B------:R-:W-:Y:S01]  /*1490*/  ISETP.GE.AND P1, PT, R78, R112.reuse, PT ;  /* 0x000000704e00720c */ /* 0x080fe20003f26270 */
[--C-:B------:R-:W-:Y:S01]  /*14a0*/  FADD.FTZ R124, R5, R46.reuse ;  /* 0x0000002e057c7221 */ /* 0x100fe20000010000 */
[-C--:B------:R-:W-:Y:S01]  /*14b0*/  ISETP.GE.AND P2, PT, R83, R112.reuse, PT ;  /* 0x000000705300720c */ /* 0x080fe20003f46270 */
[----:B------:R-:W-:Y:S01]  /*14c0*/  FADD.FTZ R126, R3, R46 ;  /* 0x0000002e037e7221 */ /* 0x000fe20000010000 */
[----:B------:R-:W-:Y:S01]  /*14d0*/  ISETP.GE.AND P3, PT, R84, R112, PT ;  /* 0x000000705400720c */ /* 0x000fe20003f66270 */
[----:B------:R-:W-:Y:S01]  /*14e0*/  FMUL.FTZ R127, R113, R98 ;  /* 0x00000062717f7220 */ /* 0x000fe20000410000 */
[----:B------:R-:W-:Y:S01]  /*14f0*/  ISETP.NE.AND P0, PT, R64, 0x1, PT ;  /* 0x000000014000780c */ /* 0x000fe20003f05270 */
[----:B------:R-:W-:Y:S01]  /*1500*/  FMUL.FTZ R128, R124, R100 ;  /* 0x000000647c807220 */ /* 0x000fe20000410000 */
[----:B------:R-:W-:Y:S01]  /*1510*/  SHF.L.U32 R115, R64, 0x8, RZ ;  /* 0x0000000840737819 */ /* 0x000fe200000006ff */
[----:B------:R-:W-:Y:S01]  /*1520*/  FMUL.FTZ R129, R126, R101 ;  /* 0x000000657e817220 */ /* 0x000fe20000410000 */
[----:B------:R-:W-:-:S02]  /*1530*/  P2R R161, PR, RZ, 0x2 ;  /* 0x00000002ffa17803 */ /* 0x000fc40000000000 */
[----:B------:R-:W-:Y:S02]  /*1540*/  P2R R162, PR, RZ, 0x4 ;  /* 0x00000004ffa27803 */ /* 0x000fe40000000000 */
[----:B------:R-:W-:Y:S02]  /*1550*/  P2R R163, PR, RZ, 0x8 ;  /* 0x00000008ffa37803 */ /* 0x000fe40000000000 */
[----:B------:R-:W-:Y:S02]  /*1560*/  IADD3 R109, PT, PT, R64, -0x2, RZ ;  /* 0xfffffffe406d7810 */ /* 0x000fe40007ffe0ff */
[----:B------:R-:W-:Y:S02]  /*1570*/  MOV R96, RZ ;  /* 0x000000ff00607202 */ /* 0x000fe40000000f00 */
[----:B------:R-:W-:Y:S02]  /*1580*/  LEA R111, R111, UR6, 0x1 ;  /* 0x000000066f6f7c11 */ /* 0x000fe4000f8e08ff */
[----:B------:R-:W-:-:S02]  /*1590*/  ISETP.EQ.AND P0, PT, R50, RZ, P0 ;  /* 0x000000ff3200720c */ /* 0x000fc40000702270 */
[----:B------:R-:W-:Y:S02]  /*15a0*/  LOP3.LUT R115, R115, 0x100, RZ, 0xc0, !PT ;  /* 0x0000010073737812 */ /* 0x000fe400078ec0ff */
[C---:B------:R-:W-:Y:S02]  /*15b0*/  LOP3.LUT R160, R7.reuse, 0x100, RZ, 0xc0, !PT ;  /* 0x0000010007a07812 */ /* 0x040fe400078ec0ff */
        /* <DEDUP_REMOVED lines=8> */
[-C--:B------:R-:W-:Y:S02]  /*1640*/  ISETP.GE.AND P1, PT, R85, R112.reuse, PT ;  /* 0x000000705500720c */ /* 0x080fe40003f26270 */
[----:B------:R-:W-:-:S02]  /*1650*/  ISETP.GE.AND P2, PT, R86, R112, PT ;  /* 0x000000705600720c */ /* 0x000fc40003f46270 */
[-C--:B------:R-:W-:Y:S02]  /*1660*/  ISETP.GE.AND P3, PT, R87, R112.reuse, PT ;  /* 0x000000705700720c */ /* 0x080fe40003f66270 */
[----:B01234-:R-:W-:-:S13]  /*1670*/  ISETP.GE.AND P4, PT, R88, R112, PT ;  /* 0x000000705800720c */ /* 0x01ffda0003f86270 */
.L_x_17429:
[----:B------:R-:W-:Y:S01]  /*1680*/  HFMA2 R3, -RZ, RZ, 0, 0 ;  /* 0x00000000ff037431 */ /* 0x000fe200000001ff */
[----:B------:R-:W-:Y:S02]  /*1690*/  MOV R2, R78 ;  /* 0x0000004e00027202 */ /* 0x000fe40000000f00 */
[----:B0-2---:R-:W-:Y:S02]  /*16a0*/  PRMT R6, RZ, 0x7610, R6 ;  /* 0x00007610ff067816 */ /* 0x005fe40000000006 */
[----:B------:R-:W-:Y:S02]  /*16b0*/  P2R R7, PR, RZ, 0x1 ;  /* 0x00000001ff077803 */ /* 0x000fe40000000000 */
[----:B------:R-:W-:Y:S02]  /*16c0*/  ISETP.NE.AND P0, PT, R161, RZ, PT ;  /* 0x000000ffa100720c */ /* 0x000fe40003f05270 */
[----:B------:R-:W-:Y:S01]  /*16d0*/  ISETP.NE.AND P6, PT, R163, RZ, PT ;  /* 0x000000ffa300720c */ /* 0x000fe20003fc5270 */
[----:B------:R-:W-:-:S04]  /*16e0*/  IMAD.WIDE.U32 R4, R14, UR4, R2 ;  /* 0x000000040e047c25 */ /* 0x000fc8000f8e0002 */
[----:B------:R-:W-:Y:S01]  /*16f0*/  IMAD R3, R15, UR4, R5 ;  /* 0x000000040f037c24 */ /* 0x000fe2000f8e0205 */
[C---:B------:R-:W-:Y:S02]  /*1700*/  LEA R2, P5, R4.reuse, R61, 0x1 ;  /* 0x0000003d04027211 */ /* 0x040fe400078a08ff */
[----:B------:R-:W-:Y:S02]  /*1710*/  MOV R5, R55 ;  /* 0x0000003700057202 */ /* 0x000fe40000000f00 */
[----:B------:R-:W-:Y:S02]  /*1720*/  LEA.HI.X R3, R4, R62, R3, 0x1, P5 ;  /* 0x0000003e04037211 */ /* 0x000fe400028f0c03 */
[----:B------:R-:W-:-:S05]  /*1730*/  MOV R4, R28 ;  /* 0x0000001c00047202 */ /* 0x000fca0000000f00 */
[----:B------:R-:W-:-:S04]  /*1740*/  IMAD.WIDE.U32 R4, R18, UR4, R4 ;  /* 0x0000000412047c25 */ /* 0x000fc8000f8e0004 */
[----:B------:R-:W-:Y:S01]  /*1750*/  IMAD R5, R19, UR4, R5 ;  /* 0x0000000413057c24 */ /* 0x000fe2000f8e0205 */
[----:B------:R-:W-:-:S04]  /*1760*/  LEA R8, P5, R4, R22, 0x3 ;  /* 0x0000001604087211 */ /* 0x000fc800078a18ff */
[----:B------:R-:W-:Y:S02]  /*1770*/  LEA.HI.X R9, R4, R23, R5, 0x3, P5 ;  /* 0x0000001704097211 */ /* 0x000fe400028f1c05 */
[----:B------:R-:W-:Y:S02]  /*1780*/  MOV R4, R26 ;  /* 0x0000001a00047202 */ /* 0x000fe40000000f00 */
[----:B------:R-:W-:Y:S02]  /*1790*/  MOV R5, R57 ;  /* 0x0000003900057202 */ /* 0x000fe40000000f00 */
[----:B------:R-:W-:Y:S01]  /*17a0*/  PRMT R36, RZ, 0x7610, R36 ;  /* 0x00007610ff247816 */ /* 0x000fe20000000024 */
[----:B------:R-:W2:Y:S01]  /*17b0*/  LDG.E.64 R8, desc[UR16][R8.64] ;  /* 0x0000001008087981 */ /* 0x000ea2000c1e1b00 */
[----:B------:R-:W-:-:S04]  /*17c0*/  IMAD.WIDE.U32 R4, R16, UR4, R4 ;  /* 0x0000000410047c25 */ /* 0x000fc8000f8e0004 */
[----:B------:R-:W-:Y:S01]  /*17d0*/  IMAD R5, R17, UR4, R5 ;  /* 0x0000000411057c24 */ /* 0x000fe2000f8e0205 */
[----:B------:R-:W-:-:S04]  /*17e0*/  LEA R38, P5, R4, R20, 0x3 ;  /* 0x0000001404267211 */ /* 0x000fc800078a18ff */
[----:B------:R-:W-:Y:S02]  /*17f0*/  LEA.HI.X R39, R4, R21, R5, 0x3, P5 ;  /* 0x0000001504277211 */ /* 0x000fe400028f1c05 */
[----:B------:R-:W-:Y:S02]  /*1800*/  ISETP.GE.AND P5, PT, R79, R112, PT ;  /* 0x000000704f00720c */ /* 0x000fe40003fa6270 */
[----:B------:R-:W-:Y:S02]  /*1810*/  PRMT R4, RZ, 0x7610, R4 ;  /* 0x00007610ff047816 */ /* 0x000fe40000000004 */
[----:B------:R-:W-:Y:S01]  /*1820*/  PRMT R40, RZ, 0x7610, R40 ;  /* 0x00007610ff287816 */ /* 0x000fe20000000028 */
[----:B------:R-:W3:Y:S01]  /*1830*/  LDG.E.64 R38, desc[UR16][R38.64] ;  /* 0x0000001026267981 */ /* 0x000ee2000c1e1b00 */
[----:B------:R-:W-:Y:S02]  /*1840*/  PRMT R42, RZ, 0x7610, R42 ;  /* 0x00007610ff2a7816 */ /* 0x000fe4000000002a */
[----:B------:R-:W-:Y:S01]  /*1850*/  PRMT R130, RZ, 0x7610, R130 ;  /* 0x00007610ff827816 */ /* 0x000fe20000000082 */
[----:B------:R-:W4:Y:S04]  /*1860*/  @!P0 LDG.E.U16 R4, desc[UR16][R2.64] ;  /* 0x0000001002048981 */ /* 0x000f28000c1e1500 */
[----:B------:R-:W5:Y:S01]  /*1870*/  @!P5 LDG.E.U16 R6, desc[UR16][R2.64+0x40] ;  /* 0x000040100206d981 */ /* 0x000f62000c1e1500 */
        /* <DEDUP_REMOVED lines=9> */
[----:B-1----:R-:W1:Y:S01]  /*1910*/  S2UR UR7, SR_CgaCtaId ;  /* 0x00000000000779c3 */ /* 0x002e620000008800 */
[----:B------:R-:W-:Y:S01]  /*1920*/  ISETP.NE.AND P0, PT, R7, RZ, PT ;  /* 0x000000ff0700720c */ /* 0x000fe20003f05270 */
[----:B------:R-:W-:Y:S01]  /*1930*/  UMOV UR6, 0x400 ;  /* 0x0000040000067882 */ /* 0x000fe20000000000 */
[----:B------:R-:W-:-:S02]  /*1940*/  ISETP.NE.AND P5, PT, R50, RZ, PT ;  /* 0x000000ff3200720c */ /* 0x000fc40003fa5270 */
[----:B------:R-:W-:Y:S01]  /*1950*/  ISETP.NE.AND P6, PT, R50, 0x1f, PT ;  /* 0x0000001f3200780c */ /* 0x000fe20003fc5270 */
[----:B------:R-:W-:Y:S01]  /*1960*/  BSSY.RECONVERGENT B0, `(.L_x_17396) ;  /* 0x0000063000007945 */ /* 0x000fe20003800200 */
[----:B-1----:R-:W-:Y:S01]  /*1970*/  ULEA UR6, UR7, UR6, 0x18 ;  /* 0x0000000607067291 */ /* 0x002fe2000f8ec0ff */
[----:B--2---:R-:W-:-:S04]  /*1980*/  FMUL.FTZ R5, R114, R9 ;  /* 0x0000000972057220 */ /* 0x004fc80000410000 */
[----:B------:R-:W-:Y:S01]  /*1990*/  FMUL.RZ R41, R5, 0.15915493667125701904 ;  /* 0x3e22f98305297820 */ /* 0x000fe2000040c000 */
[----:B------:R-:W-:-:S04]  /*19a0*/  FMUL.FTZ R5, R8, 1.4426950216293334961 ;  /* 0x3fb8aa3b08057820 */ /* 0x000fc80000410000 */
[----:B0-----:R-:W-:Y:S01]  /*19b0*/  FMUL.FTZ R2, R124, R5 ;  /* 0x000000057c027220 */ /* 0x001fe20000410000 */
[----:B----4-:R-:W-:Y:S04]  /*19c0*/  STS.U16 [R91], R4 ;  /* 0x000000045b007388 */ /* 0x010fe80000000400 */
[----:B-----5:R-:W-:Y:S04]  /*19d0*/  STS.U16 [R91+0x42], R6 ;  /* 0x000042065b007388 */ /* 0x020fe80000000400 */
[----:B---3--:R0:W-:Y:S04]  /*19e0*/  STS.U16 [R91+0xc6], R40 ;  /* 0x0000c6285b007388 */ /* 0x0081e80000000400 */
[----:B------:R-:W-:Y:S04]  /*19f0*/  STS.U16 [R91+0x108], R42 ;  /* 0x0001082a5b007388 */ /* 0x000fe80000000400 */
[----:B------:R-:W-:Y:S04]  /*1a00*/  STS.U16 [R91+0x14a], R130 ;  /* 0x00014a825b007388 */ /* 0x000fe80000000400 */
[----:B------:R1:W-:Y:S04]  /*1a10*/  STS.U16 [R91+0x84], R36 ;  /* 0x000084245b007388 */ /* 0x0003e80000000400 */
[----:B------:R-:W-:Y:S04]  /*1a20*/  STS.U16 [R91+0x18c], R132 ;  /* 0x00018c845b007388 */ /* 0x000fe80000000400 */
[----:B------:R2:W-:Y:S01]  /*1a30*/  STS.U16 [R91+0x1ce], R134 ;  /* 0x0001ce865b007388 */ /* 0x0005e20000000400 */
[----:B------:R-:W-:-:S03]  /*1a40*/  NOP ;  /* 0x0000000000007918 */ /* 0x000fc60000000000 */
[----:B------:R-:W3:Y:S04]  /*1a50*/  LDS.U16 R140, [R116+0x2] ;  /* 0x00000200748c7984 */ /* 0x000ee80000000400 */
[----:B------:R-:W4:Y:S04]  /*1a60*/  LDS.U16 R141, [R119+0x6] ;  /* 0x00000600778d7984 */ /* 0x000f280000000400 */
[----:B------:R-:W5:Y:S04]  /*1a70*/  LDS.U16 R144, [R121+0xa] ;  /* 0x00000a0079907984 */ /* 0x000f680000000400 */
[----:B------:R-:W5:Y:S04]  /*1a80*/  LDS.U16 R137, [R123+0xe] ;  /* 0x00000e007b897984 */ /* 0x000f680000000400 */
[----:B------:R-:W5:Y:S04]  /*1a90*/  LDS.U16 R138, [R111] ;  /* 0x000000006f8a7984 */ /* 0x000f680000000400 */
[----:B------:R-:W5:Y:S04]  /*1aa0*/  LDS.U16 R139, [R118+0x4] ;  /* 0x00000400768b7984 */ /* 0x000f680000000400 */
[----:B------:R-:W5:Y:S04]  /*1ab0*/  LDS.U16 R142, [R120+0x8] ;  /* 0x00000800788e7984 */ /* 0x000f680000000400 */
[----:B------:R-:W5:Y:S01]  /*1ac0*/  LDS.U16 R136, [R122+0xc] ;  /* 0x00000c007a887984 */ /* 0x000f620000000400 */
[----:B------:R0:W-:Y:S01]  /*1ad0*/  MUFU.EX2 R3, R2 ;  /* 0x0000000200037308 */ /* 0x0001e20000000800 */
[----:B------:R-:W-:Y:S01]  /*1ae0*/  FMUL.FTZ R37, R124, R9 ;  /* 0x000000097c257220 */ /* 0x000fe20000410000 */
[----:B------:R-:W-:Y:S01]  /*1af0*/  FMUL.FTZ R7, R114, R5 ;  /* 0x0000000572077220 */ /* 0x000fe20000410000 */
[----:B0-----:R-:W-:-:S05]  /*1b00*/  FMUL.FTZ R2, R113, R9 ;  /* 0x0000000971027220 */ /* 0x001fca0000410000 */
[----:B------:R-:W-:Y:S01]  /*1b10*/  MUFU.SIN R146, R41 ;  /* 0x0000002900927308 */ /* 0x000fe20000000400 */
[----:B------:R-:W-:Y:S01]  /*1b20*/  FMUL.RZ R43, R37, 0.15915493667125701904 ;  /* 0x3e22f983252b7820 */ /* 0x000fe2000040c000 */
[-C--:B------:R-:W-:Y:S01]  /*1b30*/  FMUL.FTZ R37, R113, R5.reuse ;  /* 0x0000000571257220 */ /* 0x080fe20000410000 */
[----:B------:R-:W-:-:S05]  /*1b40*/  FMUL.FTZ R5, R126, R5 ;  /* 0x000000057e057220 */ /* 0x000fca0000410000 */
[----:B------:R0:W-:Y:S02]  /*1b50*/  MUFU.COS R148, R41 ;  /* 0x0000002900947308 */ /* 0x0001e40000000000 */
[----:B0-----:R-:W-:Y:S01]  /*1b60*/  FMUL.RZ R41, R2, 0.15915493667125701904 ;  /* 0x3e22f98302297820 */ /* 0x001fe2000040c000 */
[----:B------:R-:W-:-:S05]  /*1b70*/  FMUL.FTZ R2, R126, R9 ;  /* 0x000000097e027220 */ /* 0x000fca0000410000 */
[----:B------:R-:W0:Y:S01]  /*1b80*/  MUFU.EX2 R7, R7 ;  /* 0x0000000700077308 */ /* 0x000e220000000800 */
[----:B------:R-:W-:Y:S01]  /*1b90*/  FMUL.RZ R40, R2, 0.15915493667125701904 ;  /* 0x3e22f98302287820 */ /* 0x000fe2000040c000 */
[----:B------:R-:W-:-:S06]  /*1ba0*/  IADD3 R2, PT, PT, R160, UR4, RZ ;  /* 0x00000004a0027c10 */ /* 0x000fcc000fffe0ff */
[----:B------:R-:W-:Y:S08]  /*1bb0*/  MUFU.SIN R150, R43 ;  /* 0x0000002b00967308 */ /* 0x000ff00000000400 */
[----:B------:R3:W5:Y:S08]  /*1bc0*/  MUFU.COS R152, R43 ;  /* 0x0000002b00987308 */ /* 0x0007700000000000 */
[----:B------:R-:W-:Y:S08]  /*1bd0*/  MUFU.EX2 R37, R37 ;  /* 0x0000002500257308 */ /* 0x000ff00000000800 */
[----:B------:R-:W-:Y:S08]  /*1be0*/  MUFU.EX2 R5, R5 ;  /* 0x0000000500057308 */ /* 0x000ff00000000800 */
[----:B------:R-:W-:Y:S08]  /*1bf0*/  MUFU.SIN R4, R41 ;  /* 0x0000002900047308 */ /* 0x000ff00000000400 */
[----:B------:R-:W5:Y:S08]  /*1c00*/  MUFU.COS R6, R41 ;  /* 0x0000002900067308 */ /* 0x000f700000000000 */
[----:B-1----:R-:W1:Y:S01]  /*1c10*/  MUFU.SIN R36, R40 ;  /* 0x0000002800247308 */ /* 0x002e620000000400 */
[----:B------:R-:W-:-:S07]  /*1c20*/  SEL R2, R2, R65, !P5 ;  /* 0x0000004102027207 */ /* 0x000fce0006800000 */
[----:B--2---:R2:W2:Y:S01]  /*1c30*/  MUFU.COS R134, R40 ;  /* 0x0000002800867308 */ /* 0x0044a20000000000 */
[C---:B0-----:R-:W-:Y:S01]  /*1c40*/  FMUL.FTZ R42, R7.reuse, R148 ;  /* 0x00000094072a7220 */ /* 0x041fe20000410000 */
[----:B---3--:R-:W-:Y:S01]  /*1c50*/  FMUL.FTZ R43, R7, R146 ;  /* 0x00000092072b7220 */ /* 0x008fe20000410000 */
[----:B------:R-:W-:Y:S02]  /*1c60*/  LEA R2, R2, UR6, 0x3 ;  /* 0x0000000602027c11 */ /* 0x000fe4000f8e18ff */
[----:B------:R-:W-:Y:S02]  /*1c70*/  SHF.L.U32 R140, R140, 0x10, RZ ;  /* 0x000000108c8c7819 */ /* 0x000fe400000006ff */
[----:B----4-:R-:W-:Y:S02]  /*1c80*/  SHF.L.U32 R141, R141, 0x10, RZ ;  /* 0x000000108d8d7819 */ /* 0x010fe400000006ff */
[----:B-----5:R-:W-:Y:S02]  /*1c90*/  SHF.L.U32 R144, R144, 0x10, RZ ;  /* 0x0000001090907819 */ /* 0x020fe400000006ff */
[----:B------:R-:W-:Y:S01]  /*1ca0*/  SHF.L.U32 R137, R137, 0x10, RZ ;  /* 0x0000001089897819 */ /* 0x000fe200000006ff */
[C---:B------:R-:W-:Y:S01]  /*1cb0*/  FMUL.FTZ R130, R3.reuse, R152 ;  /* 0x0000009803827220 */ /* 0x040fe20000410000 */
[----:B------:R-:W-:Y:S01]  /*1cc0*/  FMUL.FTZ R132, R3, R150 ;  /* 0x0000009603847220 */ /* 0x000fe20000410000 */
[C---:B------:R-:W-:Y:S01]  /*1cd0*/  FMUL.FTZ R131, R37.reuse, R6 ;  /* 0x0000000625837220 */ /* 0x040fe20000410000 */
[----:B------:R-:W-:Y:S01]  /*1ce0*/  FMUL.FTZ R133, R37, R4 ;  /* 0x0000000425857220 */ /* 0x000fe20000410000 */
[----:B-1----:R-:W-:Y:S01]  /*1cf0*/  FMUL.FTZ R135, R5, R36 ;  /* 0x0000002405877220 */ /* 0x002fe20000410000 */
[----:B------:R0:W-:Y:S01]  /*1d00*/  STS.64 [R2+0xa80], R42 ;  /* 0x000a802a02007388 */ /* 0x0001e20000000a00 */
[----:B------:R-:W-:Y:S01]  /*1d10*/  SHF.L.U32 R138, R138, 0x10, RZ ;  /* 0x000000108a8a7819 */ /* 0x000fe200000006ff */
[-C--:B------:R-:W-:Y:S01]  /*1d20*/  FMUL.FTZ R3, R39, R140.reuse ;  /* 0x0000008c27037220 */ /* 0x080fe20000410000 */
[----:B------:R-:W-:Y:S01]  /*1d30*/  SHF.L.U32 R139, R139, 0x10, RZ ;  /* 0x000000108b8b7819 */ /* 0x000fe200000006ff */
[----:B------:R-:W-:Y:S01]  /*1d40*/  FMUL.FTZ R4, R38, R140 ;  /* 0x0000008c26047220 */ /* 0x000fe20000410000 */
[----:B------:R-:W-:Y:S01]  /*1d50*/  SHF.L.U32 R142, R142, 0x10, RZ ;  /* 0x000000108e8e7819 */ /* 0x000fe200000006ff */
[----:B------:R-:W-:Y:S01]  /*1d60*/  FMUL.FTZ R6, R38, R141 ;  /* 0x0000008d26067220 */ /* 0x000fe20000410000 */
[----:B------:R-:W-:Y:S01]  /*1d70*/  SHF.L.U32 R136, R136, 0x10, RZ ;  /* 0x0000001088887819 */ /* 0x000fe200000006ff */
[CC--:B------:R-:W-:Y:S01]  /*1d80*/  FMUL.FTZ R7, R39.reuse, R144.reuse ;  /* 0x0000009027077220 */ /* 0x0c0fe20000410000 */
[C---:B------:R-:W-:Y:S01]  /*1d90*/  FMUL.FTZ R36, R38.reuse, R144 ;  /* 0x0000009026247220 */ /* 0x040fe20000410000 */
[CC--:B------:R-:W-:Y:S01]  /*1da0*/  FMUL.FTZ R37, R39.reuse, R137.reuse ;  /* 0x0000008927257220 */ /* 0x0c0fe20000410000 */
[C---:B--2---:R-:W-:Y:S01]  /*1db0*/  FMUL.FTZ R40, R38.reuse, R137 ;  /* 0x0000008926287220 */ /* 0x044fe20000410000 */
[----:B0-----:R-:W-:Y:S01]  /*1dc0*/  FMUL.FTZ R2, R39, R141 ;  /* 0x0000008d27027220 */ /* 0x001fe20000410000 */
[----:B------:R-:W-:Y:S01]  /*1dd0*/  FMUL.FTZ R134, R5, R134 ;  /* 0x0000008605867220 */ /* 0x000fe20000410000 */
        /* <DEDUP_REMOVED lines=22> */
[----:B------:R-:W-:-:S04]  /*1f40*/  IADD3 R2, PT, PT, R115, UR4, RZ ;  /* 0x0000000473027c10 */ /* 0x000fc8000fffe0ff */
[----:B------:R-:W-:-:S05]  /*1f50*/  LEA R2, R2, UR6, 0x3 ;  /* 0x0000000602027c11 */ /* 0x000fca000f8e18ff */
[----:B------:R2:W3:Y:S01]  /*1f60*/  LDS.64 R40, [R2+0xa80] ;  /* 0x000a800002287984 */ /* 0x0004e20000000a00 */
[----:B------:R-:W-:Y:S05]  /*1f70*/  BRA `(.L_x_17398) ;  /* 0x0000000000047947 */ /* 0x000fea0003800000 */
.L_x_17397:
[----:B------:R0:W1:Y:S02]  /*1f80*/  LDS.64 R40, [R63+UR5+0x1a88] ;  /* 0x001a88053f287984 */ /* 0x0000640008000a00 */
.L_x_17398:
[----:B------:R-:W-:Y:S05]  /*1f90*/  BSYNC.RECONVERGENT B0 ;  /* 0x0000000000007941 */ /* 0x000fea0003800200 */
.L_x_17396:
[----:B--2---:R-:W-:-:S04]  /*1fa0*/  IMAD.WIDE.U32 R2, R12, UR4, R10 ;  /* 0x000000040c027c25 */ /* 0x004fc8000f8e000a */
[----:B------:R-:W-:Y:S01]  /*1fb0*/  FMUL.FTZ R4, RZ, R132 ;  /* 0x00000084ff047220 */ /* 0x000fe20000410000 */
[----:B------:R-:W-:Y:S01]  /*1fc0*/  IMAD R3, R13, UR4, R3 ;  /* 0x000000040d037c24 */ /* 0x000fe2000f8e0203 */
[----:B------:R-:W-:-:S04]  /*1fd0*/  LEA R36, P6, R2, R47, 0x2 ;  /* 0x0000002f02247211 */ /* 0x000fc800078c10ff */
[----:B------:R-:W-:Y:S01]  /*1fe0*/  LEA.HI.X R37, R2, R53, R3, 0x2, P6 ;  /* 0x0000003502257211 */ /* 0x000fe200030f1403 */
[C---:B------:R-:W-:Y:S01]  /*1ff0*/  FMUL.FTZ R2, R125.reuse, R132 ;  /* 0x000000847d027220 */ /* 0x040fe20000410000 */
[-C--:B------:R-:W-:Y:S01]  /*2000*/  FFMA.FTZ R3, R125, R130.reuse, -R4 ;  /* 0x000000827d037223 */ /* 0x080fe20000010804 */
[----:B------:R-:W-:Y:S02]  /*2010*/  ISETP.GE.AND P6, PT, R92, 0x1, PT ;  /* 0x000000015c00780c */ /* 0x000fe40003fc6270 */
[----:B------:R-:W-:-:S04]  /*2020*/  FFMA.FTZ R2, RZ, R130, R2 ;  /* 0x00000082ff027223 */ /* 0x000fc80000010002 */
[----:B------:R-:W-:Y:S01]  /*2030*/  FADD.FTZ R4, RZ, R2 ;  /* 0x00000002ff047221 */ /* 0x000fe20000010000 */
[----:B------:R-:W-:-:S03]  /*2040*/  FADD.FTZ R2, R128, R3 ;  /* 0x0000000380027221 */ /* 0x000fc60000010000 */
[C---:B------:R-:W-:Y:S01]  /*2050*/  FMUL.FTZ R6, R133.reuse, R4 ;  /* 0x0000000485067220 */ /* 0x040fe20000410000 */
[----:B------:R-:W-:-:S03]  /*2060*/  FMUL.FTZ R3, R133, R2 ;  /* 0x0000000285037220 */ /* 0x000fc60000410000 */
[C---:B------:R-:W-:Y:S01]  /*2070*/  FFMA.FTZ R6, R131.reuse, R2, -R6 ;  /* 0x0000000283067223 */ /* 0x040fe20000010806 */
[C---:B------:R-:W-:Y:S01]  /*2080*/  FMUL.FTZ R2, R42.reuse, R132 ;  /* 0x000000842a027220 */ /* 0x040fe20000410000 */
[----:B------:R-:W-:Y:S01]  /*2090*/  FFMA.FTZ R5, R131, R4, R3 ;  /* 0x0000000483057223 */ /* 0x000fe20000010003 */
[----:B------:R-:W-:Y:S01]  /*20a0*/  FMUL.FTZ R3, R43, R132 ;  /* 0x000000842b037220 */ /* 0x000fe20000410000 */
[----:B------:R-:W-:Y:S01]  /*20b0*/  FADD.FTZ R7, R127, R6 ;  /* 0x000000067f077221 */ /* 0x000fe20000010000 */
[-C--:B------:R-:W-:Y:S01]  /*20c0*/  FFMA.FTZ R4, R43, R130.reuse, R2 ;  /* 0x000000822b047223 */ /* 0x080fe20000010002 */
[----:B------:R-:W-:Y:S01]  /*20d0*/  FADD.FTZ R5, RZ, R5 ;  /* 0x00000005ff057221 */ /* 0x000fe20000010000 */
[----:B------:R-:W-:Y:S01]  /*20e0*/  FFMA.FTZ R2, R42, R130, -R3 ;  /* 0x000000822a027223 */ /* 0x000fe20000010803 */
        /* <DEDUP_REMOVED lines=8> */
[----:B------:R-:W-:Y:S01]  /*2170*/  FADD.FTZ R153, RZ, R153 ;  /* 0x00000099ff997221 */ /* 0x000fe20000010000 */
[----:B------:R-:W-:Y:S01]  /*2180*/  FMUL.FTZ R5, R135, R6 ;  /* 0x0000000687057220 */ /* 0x000fe20000410000 */
[----:B------:R-:W-:-:S03]  /*2190*/  FADD.FTZ R152, R129, R152 ;  /* 0x0000009881987221 */ /* 0x000fc60000010000 */
[----:B------:R-:W2:Y:S01]  /*21a0*/  SHFL.UP PT, R154, R153, 0x1, RZ ;  /* 0x04200000999a7989 */ /* 0x000ea200000e00ff */
[CC--:B------:R-:W-:Y:S01]  /*21b0*/  FFMA.FTZ R7, R134.reuse, R3.reuse, R5 ;  /* 0x0000000386077223 */ /* 0x0c0fe20000010005 */
[----:B------:R-:W-:Y:S02]  /*21c0*/  FMUL.FTZ R3, R135, R3 ;  /* 0x0000000387037220 */ /* 0x000fe40000410000 */
[----:B------:R-:W4:Y:S02]  /*21d0*/  SHFL.UP PT, R5, R152, 0x1, RZ ;  /* 0x0420000098057989 */ /* 0x000f2400000e00ff */
[----:B------:R-:W-:Y:S02]  /*21e0*/  FFMA.FTZ R6, R134, R6, -R3 ;  /* 0x0000000686067223 */ /* 0x000fe40000010803 */
[----:B------:R-:W5:Y:S04]  /*21f0*/  SHFL.UP PT, R4, R7, 0x1, RZ ;  /* 0x0420000007047989 */ /* 0x000f6800000e00ff */
[----:B------:R-:W0:Y:S01]  /*2200*/  SHFL.UP PT, R2, R6, 0x1, RZ ;  /* 0x0420000006027989 */ /* 0x000e2200000e00ff */
[-C--:B--2---:R-:W-:Y:S01]  /*2210*/  FMUL.FTZ R3, R7, R154.reuse ;  /* 0x0000009a07037220 */ /* 0x084fe20000410000 */
[----:B------:R-:W-:-:S03]  /*2220*/  FMUL.FTZ R154, R6, R154 ;  /* 0x0000009a069a7220 */ /* 0x000fc60000410000 */
[-C--:B----4-:R-:W-:Y:S01]  /*2230*/  FFMA.FTZ R155, R6, R5.reuse, -R3 ;  /* 0x00000005069b7223 */ /* 0x090fe20000010803 */
[C---:B------:R-:W-:Y:S01]  /*2240*/  FFMA.FTZ R154, R7.reuse, R5, R154 ;  /* 0x00000005079a7223 */ /* 0x040fe2000001009a */
[----:B-----5:R-:W-:-:S03]  /*2250*/  FMUL.FTZ R3, R7, R4 ;  /* 0x0000000407037220 */ /* 0x020fc60000410000 */
[----:B------:R-:W-:Y:S01]  /*2260*/  @P6 FADD.FTZ R153, R153, R154 ;  /* 0x0000009a99996221 */ /* 0x000fe20000010000 */
[----:B------:R-:W-:Y:S01]  /*2270*/  FMUL.FTZ R4, R6, R4 ;  /* 0x0000000406047220 */ /* 0x000fe20000410000 */
[----:B------:R-:W-:Y:S01]  /*2280*/  @P6 FADD.FTZ R152, R152, R155 ;  /* 0x0000009b98986221 */ /* 0x000fe20000010000 */
[-C--:B0-----:R-:W-:Y:S02]  /*2290*/  @P6 FFMA.FTZ R6, R6, R2.reuse, -R3 ;  /* 0x0000000206066223 */ /* 0x081fe40000010803 */
[----:B------:R-:W0:Y:S01]  /*22a0*/  SHFL.UP PT, R5, R153, 0x2, RZ ;  /* 0x0440000099057989 */ /* 0x000e2200000e00ff */
[----:B------:R-:W-:Y:S01]  /*22b0*/  @P6 FFMA.FTZ R7, R7, R2, R4 ;  /* 0x0000000207076223 */ /* 0x000fe20000010004 */
[----:B------:R-:W-:Y:S02]  /*22c0*/  ISETP.GE.AND P6, PT, R92, 0x2, PT ;  /* 0x000000025c00780c */ /* 0x000fe40003fc6270 */
[----:B------:R-:W2:Y:S04]  /*22d0*/  SHFL.UP PT, R4, R152, 0x2, RZ ;  /* 0x0440000098047989 */ /* 0x000ea800000e00ff */
[----:B------:R-:W4:Y:S04]  /*22e0*/  SHFL.UP PT, R3, R7, 0x2, RZ ;  /* 0x0440000007037989 */ /* 0x000f2800000e00ff */
[----:B------:R-:W5:Y:S01]  /*22f0*/  SHFL.UP PT, R2, R6, 0x2, RZ ;  /* 0x0440000006027989 */ /* 0x000f6200000e00ff */
[-C--:B0-----:R-:W-:Y:S01]  /*2300*/  FMUL.FTZ R154, R6, R5.reuse ;  /* 0x00000005069a7220 */ /* 0x081fe20000410000 */
[----:B------:R-:W-:-:S03]  /*2310*/  FMUL.FTZ R155, R7, R5 ;  /* 0x00000005079b7220 */ /* 0x000fc60000410000 */
[CC--:B--2---:R-:W-:Y:S01]  /*2320*/  FFMA.FTZ R154, R7.reuse, R4.reuse, R154 ;  /* 0x00000004079a7223 */ /* 0x0c4fe2000001009a */
[C---:B------:R-:W-:Y:S01]  /*2330*/  FFMA.FTZ R155, R6.reuse, R4, -R155 ;  /* 0x00000004069b7223 */ /* 0x040fe2000001089b */
[-C--:B----4-:R-:W-:Y:S02]  /*2340*/  FMUL.FTZ R5, R7, R3.reuse ;  /* 0x0000000307057220 */ /* 0x090fe40000410000 */
[----:B------:R-:W-:Y:S01]  /*2350*/  @P6 FADD.FTZ R153, R153, R154 ;  /* 0x0000009a99996221 */ /* 0x000fe20000010000 */
[----:B------:R-:W-:Y:S01]  /*2360*/  FMUL.FTZ R4, R6, R3 ;  /* 0x0000000306047220 */ /* 0x000fe20000410000 */
[----:B------:R-:W-:Y:S01]  /*2370*/  @P6 FADD.FTZ R152, R152, R155 ;  /* 0x0000009b98986221 */ /* 0x000fe20000010000 */
[-C--:B-----5:R-:W-:Y:S02]  /*2380*/  @P6 FFMA.FTZ R6, R6, R2.reuse, -R5 ;  /* 0x0000000206066223 */ /* 0x0a0fe40000010805 */
[----:B------:R-:W0:Y:S01]  /*2390*/  SHFL.UP PT, R5, R153, 0x4, RZ ;  /* 0x0480000099057989 */ /* 0x000e2200000e00ff */
[----:B------:R-:W-:Y:S01]  /*23a0*/  @P6 FFMA.FTZ R7, R7, R2, R4 ;  /* 0x0000000207076223 */ /* 0x000fe20000010004 */
[----:B------:R-:W-:-:S02]  /*23b0*/  ISETP.GE.AND P6, PT, R92, 0x4, PT ;  /* 0x000000045c00780c */ /* 0x000fc40003fc6270 */
        /* <DEDUP_REMOVED lines=27> */
[----:B------:R-:W-:Y:S01]  /*2570*/  @P6 FFMA.FTZ R7, R7, R2, R4 ;  /* 0x0000000207076223 */ /* 0x000fe20000010004 */
[----:B------:R-:W0:Y:S01]  /*2580*/  SHFL.UP PT, R5, R153, 0x10, RZ ;  /* 0x0600000099057989 */ /* 0x000e2200000e00ff */
[----:B------:R-:W-:-:S03]  /*2590*/  ISETP.GE.AND P6, PT, R92, 0x10, PT ;  /* 0x000000105c00780c */ /* 0x000fc60003fc6270 */
[----:B------:R-:W2:Y:S04]  /*25a0*/  SHFL.UP PT, R4, R152, 0x10, RZ ;  /* 0x0600000098047989 */ /* 0x000ea800000e00ff */
[----:B------:R-:W4:Y:S04]  /*25b0*/  SHFL.UP PT, R3, R7, 0x10, RZ ;  /* 0x0600000007037989 */ /* 0x000f2800000e00ff */
[----:B------:R-:W5:Y:S01]  /*25c0*/  SHFL.UP PT, R2, R6, 0x10, RZ ;  /* 0x0600000006027989 */ /* 0x000f6200000e00ff */
[-C--:B0-----:R-:W-:Y:S01]  /*25d0*/  FMUL.FTZ R155, R7, R5.reuse ;  /* 0x00000005079b7220 */ /* 0x081fe20000410000 */
[----:B------:R-:W-:-:S03]  /*25e0*/  FMUL.FTZ R154, R6, R5 ;  /* 0x00000005069a7220 */ /* 0x000fc60000410000 */
[CC--:B--2---:R-:W-:Y:S01]  /*25f0*/  FFMA.FTZ R155, R6.reuse, R4.reuse, -R155 ;  /* 0x00000004069b7223 */ /* 0x0c4fe2000001089b */
[C---:B------:R-:W-:Y:S01]  /*2600*/  FFMA.FTZ R154, R7.reuse, R4, R154 ;  /* 0x00000004079a7223 */ /* 0x040fe2000001009a */
[-C--:B----4-:R-:W-:Y:S01]  /*2610*/  FMUL.FTZ R5, R7, R3.reuse ;  /* 0x0000000307057220 */ /* 0x090fe20000410000 */
[----:B------:R-:W-:Y:S02]  /*2620*/  FMUL.FTZ R4, R6, R3 ;  /* 0x0000000306047220 */ /* 0x000fe40000410000 */
[----:B------:R-:W-:Y:S01]  /*2630*/  @P6 FADD.FTZ R153, R153, R154 ;  /* 0x0000009a99996221 */ /* 0x000fe20000010000 */
[----:B------:R-:W-:Y:S01]  /*2640*/  @P6 FADD.FTZ R152, R152, R155 ;  /* 0x0000009b98986221 */ /* 0x000fe20000010000 */
[-C--:B-----5:R-:W-:Y:S01]  /*2650*/  @P6 FFMA.FTZ R6, R6, R2.reuse, -R5 ;  /* 0x0000000206066223 */ /* 0x0a0fe20000010805 */
[----:B------:R-:W-:Y:S02]  /*2660*/  @P6 FFMA.FTZ R7, R7, R2, R4 ;  /* 0x0000000207076223 */ /* 0x000fe40000010004 */
[----:B------:R-:W0:Y:S02]  /*2670*/  @P0 LDC R2, c[0x0][0x38c] ;  /* 0x0000e300ff020b82 */ /* 0x000e240000000800 */
[----:B0-----:R-:W-:Y:S01]  /*2680*/  @P0 IMAD R5, R109, R2, UR4 ;  /* 0x000000046d050e24 */ /* 0x001fe2000f8e0202 */
[----:B------:R-:W-:-:S03]  /*2690*/  CS2R R2, SRZ ;  /* 0x0000000000027805 */ /* 0x000fc6000001ff00 */
[----:B------:R-:W-:-:S05]  /*26a0*/  @P0 IMAD.WIDE R4, R5, 0x10, R34 ;  /* 0x0000001005040825 */ /* 0x000fca00078e0222 */
[----:B------:R0:W2:Y:S01]  /*26b0*/  @P0 LDG.E.64 R2, desc[UR16][R4.64+0x8] ;  /* 0x0000081004020981 */ /* 0x0000a2000c1e1b00 */
[----:B------:R-:W-:Y:S01]  /*26c0*/  ULEA UR7, UR4, UR6, 0x4 ;  /* 0x0000000604077291 */ /* 0x000fe2000f8e20ff */
[----:B------:R-:W-:Y:S02]  /*26d0*/  BSSY.RECONVERGENT B0, `(.L_x_17399) ;  /* 0x0000041000007945 */ /* 0x000fe40003800200 */
[----:B------:R-:W-:Y:S04]  /*26e0*/  SHFL.UP PT, R6, R6, 0x1, RZ ;  /* 0x0420000006067989 */ /* 0x000fe800000e00ff */
[----:B------:R-:W-:Y:S01]  /*26f0*/  SHFL.UP PT, R7, R7, 0x1, RZ ;  /* 0x0420000007077989 */ /* 0x000fe200000e00ff */
[----:B0-----:R-:W-:Y:S01]  /*2700*/  HFMA2 R4, -RZ, RZ, 1.875, 0 ;  /* 0x3f800000ff047431 */ /* 0x001fe200000001ff */
[----:B------:R-:W-:-:S02]  /*2710*/  MOV R5, RZ ;  /* 0x000000ff00057202 */ /* 0x000fc40000000f00 */
[----:B------:R-:W-:Y:S04]  /*2720*/  SHFL.UP PT, R153, R153, 0x1, RZ ;  /* 0x0420000099997989 */ /* 0x000fe800000e00ff */
[----:B------:R-:W-:Y:S04]  /*2730*/  SHFL.UP PT, R152, R152, 0x1, RZ ;  /* 0x0420000098987989 */ /* 0x000fe800000e00ff */
[----:B--2---:R-:W0:Y:S04]  /*2740*/  SHFL.IDX PT, R3, R3, RZ, 0x1f ;  /* 0x00001fff03037589 */ /* 0x004e2800000e0000 */
[----:B------:R2:W4:Y:S02]  /*2750*/  SHFL.IDX PT, R154, R2, RZ, 0x1f ;  /* 0x00001fff029a7589 */ /* 0x00052400000e0000 */
[----:B--2---:R-:W-:-:S04]  /*2760*/  FMUL.FTZ R2, R135, R150 ;  /* 0x0000009687027220 */ /* 0x004fc80000410000 */
[----:B------:R-:W-:-:S04]  /*2770*/  FFMA.FTZ R2, R134, R151, -R2 ;  /* 0x0000009786027223 */ /* 0x000fc80000010802 */
[----:B------:R-:W-:Y:S01]  /*2780*/  FADD.FTZ R158, R149, R2 ;  /* 0x00000002959e7221 */ /* 0x000fe20000010000 */
[-C--:B0-----:R-:W-:Y:S01]  /*2790*/  FMUL.FTZ R156, R6, R3.reuse ;  /* 0x00000003069c7220 */ /* 0x081fe20000410000 */
[----:B------:R-:W-:-:S03]  /*27a0*/  FMUL.FTZ R155, R7, R3 ;  /* 0x00000003079b7220 */ /* 0x000fc60000410000 */
[-C--:B----4-:R-:W-:Y:S01]  /*27b0*/  FFMA.FTZ R156, R7, R154.reuse, R156 ;  /* 0x0000009a079c7223 */ /* 0x090fe2000001009c */
[----:B------:R-:W-:Y:S01]  /*27c0*/  FFMA.FTZ R155, R6, R154, -R155 ;  /* 0x0000009a069b7223 */ /* 0x000fe2000001089b */
[----:B------:R-:W-:Y:S02]  /*27d0*/  CS2R R6, SRZ ;  /* 0x0000000000067805 */ /* 0x000fe4000001ff00 */
[----:B------:R-:W-:Y:S01]  /*27e0*/  @P5 FADD.FTZ R3, R153, R156 ;  /* 0x0000009c99035221 */ /* 0x000fe20000010000 */
[----:B------:R-:W-:Y:S01]  /*27f0*/  FMUL.FTZ R153, R135, R151 ;  /* 0x0000009787997220 */ /* 0x000fe20000410000 */
[----:B------:R-:W-:Y:S01]  /*2800*/  @P5 FADD.FTZ R154, R152, R155 ;  /* 0x0000009b989a5221 */ /* 0x000fe20000010000 */
[----:B------:R-:W-:Y:S01]  /*2810*/  ISETP.GE.AND P5, PT, R64, UR8, PT ;  /* 0x0000000840007c0c */ /* 0x000fe2000bfa6270 */
[CC--:B-1-3--:R-:W-:Y:S01]  /*2820*/  FMUL.FTZ R152, R134.reuse, R41.reuse ;  /* 0x0000002986987220 */ /* 0x0cafe20000410000 */
[----:B------:R-:W-:Y:S01]  /*2830*/  FFMA.FTZ R153, R134, R150, R153 ;  /* 0x0000009686997223 */ /* 0x000fe20000010099 */
[----:B------:R-:W-:Y:S01]  /*2840*/  FMUL.FTZ R155, R133, R158 ;  /* 0x0000009e859b7220 */ /* 0x000fe20000410000 */
[----:B------:R-:W-:Y:S01]  /*2850*/  ISETP.NE.OR P5, PT, R50, RZ, P5 ;  /* 0x000000ff3200720c */ /* 0x000fe20002fa5670 */
[C---:B------:R-:W-:Y:S01]  /*2860*/  FFMA.FTZ R152, -R135.reuse, R40, -R152 ;  /* 0x0000002887987223 */ /* 0x040fe20000010998 */
[----:B------:R-:W-:Y:S01]  /*2870*/  FADD.FTZ R156, R148, R153 ;  /* 0x00000099949c7221 */ /* 0x000fe20000010000 */
[----:B------:R-:W-:-:S03]  /*2880*/  FMUL.FTZ R153, R135, R41 ;  /* 0x0000002987997220 */ /* 0x000fc60000410000 */
[----:B------:R-:W-:Y:S01]  /*2890*/  FMUL.FTZ R164, R133, R156 ;  /* 0x0000009c85a47220 */ /* 0x000fe20000410000 */
[----:B------:R-:W-:Y:S01]  /*28a0*/  FFMA.FTZ R2, R134, R40, -R153 ;  /* 0x0000002886027223 */ /* 0x000fe20000010899 */
        /* <DEDUP_REMOVED lines=8> */
[----:B------:R-:W0:Y:S01]  /*2930*/  @!P5 LDS.128 R4, [UR7+0x1b80] ;  /* 0x001b8007ff04d984 */ /* 0x000e220008000c00 */
[C---:B------:R-:W-:Y:S01]  /*2940*/  FMUL.FTZ R2, R132.reuse, R157 ;  /* 0x0000009d84027220 */ /* 0x040fe20000410000 */
[C---:B------:R-:W-:Y:S01]  /*2950*/  FMUL.FTZ R167, R132.reuse, R165 ;  /* 0x000000a584a77220 */ /* 0x040fe20000410000 */
[----:B------:R-:W-:Y:S01]  /*2960*/  ISETP.NE.AND P5, PT, R159, 0x1f, PT ;  /* 0x0000001f9f00780c */ /* 0x000fe20003fa5270 */
[C---:B------:R-:W-:Y:S01]  /*2970*/  FMUL.FTZ R156, R132.reuse, R155 ;  /* 0x0000009b849c7220 */ /* 0x040fe20000410000 */
[----:B------:R-:W-:Y:S01]  /*2980*/  FMUL.FTZ R158, R132, R153 ;  /* 0x00000099849e7220 */ /* 0x000fe20000410000 */
[C---:B------:R-:W-:Y:S01]  /*2990*/  FFMA.FTZ R152, R130.reuse, R157, R167 ;  /* 0x0000009d82987223 */ /* 0x040fe200000100a7 */
[C---:B------:R-:W-:Y:S01]  /*29a0*/  FFMA.FTZ R2, R130.reuse, R165, -R2 ;  /* 0x000000a582027223 */ /* 0x040fe20000010802 */
[C---:B------:R-:W-:Y:S01]  /*29b0*/  FFMA.FTZ R156, R130.reuse, R153, R156 ;  /* 0x00000099829c7223 */ /* 0x040fe2000001009c */
[----:B------:R-:W-:Y:S01]  /*29c0*/  FFMA.FTZ R158, R130, R155, -R158 ;  /* 0x0000009b829e7223 */ /* 0x000fe2000001089e */
[----:B------:R-:W-:Y:S01]  /*29d0*/  FADD.FTZ R152, R143, R152 ;  /* 0x000000988f987221 */ /* 0x000fe20000010000 */
[----:B------:R-:W-:-:S02]  /*29e0*/  FADD.FTZ R153, R145, R2 ;  /* 0x0000000291997221 */ /* 0x000fc40000010000 */
[----:B------:R1:W2:Y:S04]  /*29f0*/  SHFL.DOWN PT, R164, R156, 0x1, 0x1f ;  /* 0x08201f009ca47f89 */ /* 0x0002a800000e0000 */
        /* <DEDUP_REMOVED lines=14> */
.L_x_17400:
[----:B------:R-:W-:Y:S05]  /*2ae0*/  BSYNC.RECONVERGENT B0 ;  /* 0x0000000000007941 */ /* 0x000fea0003800200 */
.L_x_17399:
[----:B------:R-:W-:Y:S01]  /*2af0*/  ISETP.GT.U32.AND P5, PT, R159, 0x1d, PT ;  /* 0x0000001d9f00780c */ /* 0x000fe20003fa4070 */
        /* <DEDUP_REMOVED lines=16> */
.L_x_17402:
[----:B------:R-:W-:Y:S05]  /*2c00*/  BSYNC.RECONVERGENT B0 ;  /* 0x0000000000007941 */ /* 0x000fea0003800200 */
.L_x_17401:
        /* <DEDUP_REMOVED lines=17> */
.L_x_17404:
[----:B------:R-:W-:Y:S05]  /*2d20*/  BSYNC.RECONVERGENT B0 ;  /* 0x0000000000007941 */ /* 0x000fea0003800200 */
.L_x_17403:
        /* <DEDUP_REMOVED lines=17> */
.L_x_17406:
[----:B------:R-:W-:Y:S05]  /*2e40*/  BSYNC.RECONVERGENT B0 ;  /* 0x0000000000007941 */ /* 0x000fea0003800200 */
.L_x_17405:
        /* <DEDUP_REMOVED lines=17> */
.L_x_17408:
[----:B------:R-:W-:Y:S05]  /*2f60*/  BSYNC.RECONVERGENT B0 ;  /* 0x0000000000007941 */ /* 0x000fea0003800200 */
.L_x_17407:
[----:B------:R-:W-:Y:S01]  /*2f70*/  SHFL.DOWN PT, R168, R158, 0x1, 0x1f ;  /* 0x08201f009ea87f89 */ /* 0x000fe200000e0000 */
[----:B------:R-:W-:Y:S01]  /*2f80*/  ISETP.NE.AND P5, PT, R50, 0x1f, PT ;  /* 0x0000001f3200780c */ /* 0x000fe20003fa5270 */
[----:B------:R-:W-:Y:S02]  /*2f90*/  BSSY.RECONVERGENT B0, `(.L_x_17409) ;  /* 0x00000a4000007945 */ /* 0x000fe40003800200 */
[----:B------:R-:W5:Y:S04]  /*2fa0*/  SHFL.IDX PT, R166, R7, RZ, 0x1f ;  /* 0x00001fff07a67589 */ /* 0x000f6800000e0000 */
[----:B-1----:R-:W1:Y:S04]  /*2fb0*/  SHFL.DOWN PT, R2, R156, 0x1, 0x1f ;  /* 0x08201f009c027f89 */ /* 0x002e6800000e0000 */
[----:B------:R-:W0:Y:S04]  /*2fc0*/  SHFL.IDX PT, R164, R6, RZ, 0x1f ;  /* 0x00001fff06a47589 */ /* 0x000e2800000e0000 */
[----:B------:R-:W0:Y:S04]  /*2fd0*/  SHFL.DOWN PT, R170, R152, 0x1, 0x1f ;  /* 0x08201f0098aa7f89 */ /* 0x000e2800000e0000 */
[----:B------:R-:W0:Y:S04]  /*2fe0*/  SHFL.DOWN PT, R172, R153, 0x1, 0x1f ;  /* 0x08201f0099ac7f89 */ /* 0x000e2800000e0000 */
[----:B--23--:R-:W2:Y:S01]  /*2ff0*/  SHFL.IDX PT, R158, R158, RZ, 0x1f ;  /* 0x00001fff9e9e7589 */ /* 0x00cea200000e0000 */
[----:B-----5:R-:W-:-:S03]  /*3000*/  @P5 FMUL.FTZ R155, R168, R166 ;  /* 0x000000a6a89b5220 */ /* 0x020fc60000410000 */
[----:B------:R-:W3:Y:S01]  /*3010*/  SHFL.IDX PT, R156, R156, RZ, 0x1f ;  /* 0x00001fff9c9c7589 */ /* 0x000ee200000e0000 */
[----:B-1----:R-:W-:-:S03]  /*3020*/  @P5 FMUL.FTZ R157, R2, R166 ;  /* 0x000000a6029d5220 */ /* 0x002fc60000410000 */
[----:B----4-:R-:W1:Y:S01]  /*3030*/  SHFL.IDX PT, R152, R152, RZ, 0x1f ;  /* 0x00001fff98987589 */ /* 0x010e6200000e0000 */
[-C--:B0-----:R-:W-:Y:S01]  /*3040*/  @P5 FFMA.FTZ R155, R2, R164.reuse, -R155 ;  /* 0x000000a4029b5223 */ /* 0x081fe2000001089b */
[----:B------:R-:W-:Y:S02]  /*3050*/  @P5 FFMA.FTZ R157, R168, R164, R157 ;  /* 0x000000a4a89d5223 */ /* 0x000fe4000001009d */
[----:B------:R-:W0:Y:S01]  /*3060*/  SHFL.IDX PT, R153, R153, RZ, 0x1f ;  /* 0x00001fff99997589 */ /* 0x000e2200000e0000 */
[----:B------:R-:W-:Y:S01]  /*3070*/  @P5 FADD.FTZ R164, R170, R155 ;  /* 0x0000009baaa45221 */ /* 0x000fe20000010000 */
[CC--:B------:R-:W-:Y:S01]  /*3080*/  FMUL.FTZ R155, R43.reuse, R154.reuse ;  /* 0x0000009a2b9b7220 */ /* 0x0c0fe20000410000 */
[-C--:B------:R-:W-:Y:S01]  /*3090*/  FMUL.FTZ R43, R43, R3.reuse ;  /* 0x000000032b2b7220 */ /* 0x080fe20000410000 */
[----:B------:R-:W-:Y:S02]  /*30a0*/  @P5 FADD.FTZ R166, R172, R157 ;  /* 0x0000009daca65221 */ /* 0x000fe40000010000 */
[C---:B------:R-:W-:Y:S01]  /*30b0*/  FFMA.FTZ R155, R42.reuse, R3, R155 ;  /* 0x000000032a9b7223 */ /* 0x040fe2000001009b */
[----:B------:R-:W-:Y:S01]  /*30c0*/  FFMA.FTZ R42, R42, R154, -R43 ;  /* 0x0000009a2a2a7223 */ /* 0x000fe2000001082b */
[----:B------:R-:W-:-:S02]  /*30d0*/  ISETP.NE.AND P5, PT, R50, RZ, PT ;  /* 0x000000ff3200720c */ /* 0x000fc40003fa5270 */
[----:B------:R-:W-:Y:S01]  /*30e0*/  FADD.FTZ R43, RZ, R155 ;  /* 0x0000009bff2b7221 */ /* 0x000fe20000010000 */
[----:B------:R-:W-:-:S03]  /*30f0*/  FADD.FTZ R157, R125, R42 ;  /* 0x0000002a7d9d7221 */ /* 0x000fc60000010000 */
[C---:B------:R-:W-:Y:S01]  /*3100*/  FMUL.FTZ R3, R132.reuse, R43 ;  /* 0x0000002b84037220 */ /* 0x040fe20000410000 */
[----:B------:R-:W-:Y:S01]  /*3110*/  FMUL.FTZ R2, R132, R157 ;  /* 0x0000009d84027220 */ /* 0x000fe20000410000 */
[C---:B------:R-:W-:Y:S01]  /*3120*/  FMUL.FTZ R155, R140.reuse, R43 ;  /* 0x0000002b8c9b7220 */ /* 0x040fe20000410000 */
[-C--:B------:R-:W-:Y:S01]  /*3130*/  FMUL.FTZ R140, R140, R157.reuse ;  /* 0x0000009d8c8c7220 */ /* 0x080fe20000410000 */
[C---:B------:R-:W-:Y:S01]  /*3140*/  FFMA.FTZ R3, R130.reuse, R157, -R3 ;  /* 0x0000009d82037223 */ /* 0x040fe20000010803 */
[----:B------:R-:W-:Y:S01]  /*3150*/  FFMA.FTZ R2, R130, R43, R2 ;  /* 0x0000002b82027223 */ /* 0x000fe20000010002 */
[----:B------:R-:W-:Y:S02]  /*3160*/  FFMA.FTZ R165, R138, R157, -R155 ;  /* 0x0000009d8aa57223 */ /* 0x000fe4000001089b */
[----:B------:R-:W-:Y:S01]  /*3170*/  FADD.FTZ R154, R128, R3 ;  /* 0x00000003809a7221 */ /* 0x000fe20000010000 */
[----:B------:R-:W-:Y:S01]  /*3180*/  FADD.FTZ R2, RZ, R2 ;  /* 0x00000002ff027221 */ /* 0x000fe20000010000 */
[----:B------:R-:W-:Y:S01]  /*3190*/  FFMA.FTZ R3, R138, R43, R140 ;  /* 0x0000002b8a037223 */ /* 0x000fe2000001008c */
[C---:B------:R-:W-:Y:S01]  /*31a0*/  FFMA.FTZ R165, R0.reuse, R165, RZ ;  /* 0x000000a500a57223 */ /* 0x040fe200000100ff */
[C---:B------:R-:W-:Y:S01]  /*31b0*/  FMUL.FTZ R42, R133.reuse, R154 ;  /* 0x0000009a852a7220 */ /* 0x040fe20000410000 */
[-C--:B------:R-:W-:Y:S01]  /*31c0*/  FMUL.FTZ R155, R133, R2.reuse ;  /* 0x00000002859b7220 */ /* 0x080fe20000410000 */
[C---:B------:R-:W-:Y:S01]  /*31d0*/  FMUL.FTZ R140, R141.reuse, R2 ;  /* 0x000000028d8c7220 */ /* 0x040fe20000410000 */
[----:B------:R-:W-:Y:S01]  /*31e0*/  FMUL.FTZ R167, R141, R154 ;  /* 0x0000009a8da77220 */ /* 0x000fe20000410000 */
[C---:B------:R-:W-:Y:S01]  /*31f0*/  FFMA.FTZ R138, R131.reuse, R2, R42 ;  /* 0x00000002838a7223 */ /* 0x040fe2000001002a */
[-C--:B------:R-:W-:Y:S01]  /*3200*/  FFMA.FTZ R42, R131, R154.reuse, -R155 ;  /* 0x0000009a832a7223 */ /* 0x080fe2000001089b */
[----:B------:R-:W-:Y:S01]  /*3210*/  FFMA.FTZ R140, R139, R154, -R140 ;  /* 0x0000009a8b8c7223 */ /* 0x000fe2000001088c */
[----:B------:R-:W-:Y:S01]  /*3220*/  FFMA.FTZ R3, -R0, R3, RZ ;  /* 0x0000000300037223 */ /* 0x000fe200000101ff */
[----:B------:R-:W-:Y:S01]  /*3230*/  FADD.FTZ R141, RZ, R138 ;  /* 0x0000008aff8d7221 */ /* 0x000fe20000010000 */
[----:B------:R-:W-:Y:S01]  /*3240*/  FADD.FTZ R168, R127, R42 ;  /* 0x0000002a7fa87221 */ /* 0x000fe20000010000 */
[----:B------:R-:W-:Y:S01]  /*3250*/  FFMA.FTZ R138, R139, R2, R167 ;  /* 0x000000028b8a7223 */ /* 0x000fe200000100a7 */
[----:B------:R-:W-:Y:S01]  /*3260*/  FFMA.FTZ R140, R106, R140, R165 ;  /* 0x0000008c6a8c7223 */ /* 0x000fe200000100a5 */
[C---:B------:R-:W-:Y:S01]  /*3270*/  FMUL.FTZ R139, R144.reuse, R141 ;  /* 0x0000008d908b7220 */ /* 0x040fe20000410000 */
[----:B------:R-:W-:Y:S01]  /*3280*/  FMUL.FTZ R144, R144, R168 ;  /* 0x000000a890907220 */ /* 0x000fe20000410000 */
[----:B------:R-:W-:Y:S01]  /*3290*/  FFMA.FTZ R138, -R106, R138, R3 ;  /* 0x0000008a6a8a7223 */ /* 0x000fe20000010103 */
[----:B------:R-:W-:Y:S01]  /*32a0*/  FMUL.FTZ R3, R39, R43 ;  /* 0x0000002b27037220 */ /* 0x000fe20000410000 */
[CC--:B------:R-:W-:Y:S01]  /*32b0*/  FMUL.FTZ R165, R135.reuse, R168.reuse ;  /* 0x000000a887a57220 */ /* 0x0c0fe20000410000 */
[----:B------:R-:W-:Y:S01]  /*32c0*/  FFMA.FTZ R155, R142, R141, R144 ;  /* 0x0000008d8e9b7223 */ /* 0x000fe20000010090 */
[C---:B------:R-:W-:Y:S01]  /*32d0*/  FMUL.FTZ R42, R38.reuse, R43 ;  /* 0x0000002b262a7220 */ /* 0x040fe20000410000 */
[----:B------:R-:W-:Y:S01]  /*32e0*/  FFMA.FTZ R169, R38, R157, -R3 ;  /* 0x0000009d26a97223 */ /* 0x000fe20000010803 */
[----:B------:R-:W-:Y:S01]  /*32f0*/  FMUL.FTZ R3, R135, R141 ;  /* 0x0000008d87037220 */ /* 0x000fe20000410000 */
[----:B------:R-:W-:Y:S01]  /*3300*/  FFMA.FTZ R155, -R107, R155, R138 ;  /* 0x0000009b6b9b7223 */ /* 0x000fe2000001018a */
[----:B------:R-:W-:Y:S01]  /*3310*/  FFMA.FTZ R138, R134, R141, R165 ;  /* 0x0000008d868a7223 */ /* 0x000fe200000100a5 */
[-C--:B------:R-:W-:Y:S01]  /*3320*/  FFMA.FTZ R139, R142, R168.reuse, -R139 ;  /* 0x000000a88e8b7223 */ /* 0x080fe2000001088b */
[C---:B------:R-:W-:Y:S01]  /*3330*/  FFMA.FTZ R171, R39.reuse, R157, R42 ;  /* 0x0000009d27ab7223 */ /* 0x040fe2000001002a */
[-C--:B------:R-:W-:Y:S01]  /*3340*/  FFMA.FTZ R42, R134, R168.reuse, -R3 ;  /* 0x000000a8862a7223 */ /* 0x080fe20000010803 */
[----:B------:R-:W-:Y:S01]  /*3350*/  FMUL.FTZ R167, R39, R141 ;  /* 0x0000008d27a77220 */ /* 0x000fe20000410000 */
[----:B------:R-:W-:Y:S01]  /*3360*/  FADD.FTZ R3, RZ, R138 ;  /* 0x0000008aff037221 */ /* 0x000fe20000010000 */
[----:B------:R-:W-:Y:S01]  /*3370*/  FFMA.FTZ R139, R107, R139, R140 ;  /* 0x0000008b6b8b7223 */ /* 0x000fe2000001008c */
[----:B------:R-:W-:Y:S01]  /*3380*/  FADD.FTZ R42, R129, R42 ;  /* 0x0000002a812a7221 */ /* 0x000fe20000010000 */
[C---:B------:R-:W-:Y:S01]  /*3390*/  FFMA.FTZ R140, R38.reuse, R168, -R167 ;  /* 0x000000a8268c7223 */ /* 0x040fe200000108a7 */
[CC--:B------:R-:W-:Y:S01]  /*33a0*/  FMUL.FTZ R167, R38.reuse, R3.reuse ;  /* 0x0000000326a77220 */ /* 0x0c0fe20000410000 */
[CC--:B------:R-:W-:Y:S01]  /*33b0*/  FMUL.FTZ R165, R39.reuse, R2.reuse ;  /* 0x0000000227a57220 */ /* 0x0c0fe20000410000 */
[C---:B------:R-:W-:Y:S01]  /*33c0*/  FMUL.FTZ R175, R39.reuse, R3 ;  /* 0x0000000327af7220 */ /* 0x040fe20000410000 */
[----:B------:R-:W-:Y:S01]  /*33d0*/  FMUL.FTZ R138, R38, R2 ;  /* 0x00000002268a7220 */ /* 0x000fe20000410000 */
[C---:B------:R-:W-:Y:S01]  /*33e0*/  FFMA.FTZ R179, R39.reuse, R42, R167 ;  /* 0x0000002a27b37223 */ /* 0x040fe200000100a7 */
[-C--:B------:R-:W-:Y:S01]  /*33f0*/  FMUL.FTZ R167, R166, R41.reuse ;  /* 0x00000029a6a77220 */ /* 0x080fe20000410000 */
[----:B------:R-:W-:Y:S01]  /*3400*/  FMUL.FTZ R41, R164, R41 ;  /* 0x00000029a4297220 */ /* 0x000fe20000410000 */
[C---:B------:R-:W-:Y:S01]  /*3410*/  FMUL.FTZ R142, R38.reuse, R141 ;  /* 0x0000008d268e7220 */ /* 0x040fe20000410000 */
[----:B------:R-:W-:Y:S01]  /*3420*/  FFMA.FTZ R173, R38, R154, -R165 ;  /* 0x0000009a26ad7223 */ /* 0x000fe200000108a5 */
[-C--:B------:R-:W-:Y:S01]  /*3430*/  FFMA.FTZ R167, R164, R40.reuse, R167 ;  /* 0x00000028a4a77223 */ /* 0x080fe200000100a7 */
[----:B--2---:R-:W-:Y:S01]  /*3440*/  FMUL.FTZ R165, R158, R7 ;  /* 0x000000079ea57220 */ /* 0x004fe20000410000 */
[----:B------:R-:W-:Y:S01]  /*3450*/  FFMA.FTZ R40, R166, R40, -R41 ;  /* 0x00000028a6287223 */ /* 0x000fe20000010829 */
[----:B------:R-:W-:Y:S01]  /*3460*/  FFMA.FTZ R177, R38, R42, -R175 ;  /* 0x0000002a26b17223 */ /* 0x000fe200000108af */
[C---:B------:R-:W-:Y:S01]  /*3470*/  FFMA.FTZ R175, R39.reuse, R154, R138 ;  /* 0x0000009a27af7223 */ /* 0x040fe2000001008a */
[----:B------:R-:W-:Y:S01]  /*3480*/  FFMA.FTZ R142, R39, R168, R142 ;  /* 0x000000a8278e7223 */ /* 0x000fe2000001008e */
[----:B------:R-:W-:Y:S01]  /*3490*/  FMUL.FTZ R39, R158, R5 ;  /* 0x000000059e277220 */ /* 0x000fe20000410000 */
[-C--:B---3--:R-:W-:Y:S01]  /*34a0*/  FFMA.FTZ R165, R156, R6.reuse, -R165 ;  /* 0x000000069ca57223 */ /* 0x088fe200000108a5 */
[----:B------:R-:W-:Y:S01]  /*34b0*/  FADD.FTZ R151, R151, R40 ;  /* 0x0000002897977221 */ /* 0x000fe20000010000 */
[----:B------:R-:W-:Y:S01]  /*34c0*/  FMUL.FTZ R6, R158, R6 ;  /* 0x000000069e067220 */ /* 0x000fe20000410000 */
[----:B------:R-:W-:Y:S01]  /*34d0*/  FADD.FTZ R150, R150, R167 ;  /* 0x000000a796967221 */ /* 0x000fe20000010000 */
[-C--:B------:R-:W-:Y:S01]  /*34e0*/  FMUL.FTZ R158, R158, R4.reuse ;  /* 0x000000049e9e7220 */ /* 0x080fe20000410000 */
[C---:B------:R-:W-:Y:S01]  /*34f0*/  FFMA.FTZ R4, R156.reuse, R4, -R39 ;  /* 0x000000049c047223 */ /* 0x040fe20000010827 */
[C---:B------:R-:W-:Y:S01]  /*3500*/  FMUL.FTZ R39, R135.reuse, R151 ;  /* 0x0000009787277220 */ /* 0x040fe20000410000 */
[-C--:B------:R-:W-:Y:S01]  /*3510*/  FMUL.FTZ R38, R135, R150.reuse ;  /* 0x0000009687267220 */ /* 0x080fe20000410000 */
[C---:B------:R-:W-:Y:S01]  /*3520*/  FFMA.FTZ R5, R156.reuse, R5, R158 ;  /* 0x000000059c057223 */ /* 0x040fe2000001009e */
[----:B------:R-:W-:Y:S01]  /*3530*/  FFMA.FTZ R156, R156, R7, R6 ;  /* 0x000000079c9c7223 */ /* 0x000fe20000010006 */
[C---:B------:R-:W-:Y:S01]  /*3540*/  FFMA.FTZ R39, R134.reuse, R150, R39 ;  /* 0x0000009686277223 */ /* 0x040fe20000010027 */
[----:B------:R-:W-:Y:S01]  /*3550*/  FFMA.FTZ R38, R134, R151, -R38 ;  /* 0x0000009786267223 */ /* 0x000fe20000010826 */
[----:B-1----:R-:W-:Y:S01]  /*3560*/  FADD.FTZ R6, R152, R165 ;  /* 0x000000a598067221 */ /* 0x002fe20000010000 */
[----:B0-----:R-:W-:Y:S01]  /*3570*/  FADD.FTZ R7, R153, R156 ;  /* 0x0000009c99077221 */ /* 0x001fe20000010000 */
[----:B------:R-:W-:Y:S01]  /*3580*/  FADD.FTZ R148, R148, R39 ;  /* 0x0000002794947221 */ /* 0x000fe20000010000 */
[----:B------:R-:W-:Y:S01]  /*3590*/  FADD.FTZ R138, R149, R38 ;  /* 0x00000026958a7221 */ /* 0x000fe20000010000 */
[C---:B------:R-:W-:Y:S01]  /*35a0*/  FMUL.FTZ R40, R0.reuse, R169 ;  /* 0x000000a900287220 */ /* 0x040fe20000410000 */
[----:B------:R-:W-:Y:S01]  /*35b0*/  FMUL.FTZ R171, R0, -R171 ;  /* 0x800000ab00ab7220 */ /* 0x000fe20000410000 */
[C---:B------:R-:W-:Y:S01]  /*35c0*/  FMUL.FTZ R38, R133.reuse, R148 ;  /* 0x0000009485267220 */ /* 0x040fe20000410000 */
[-C--:B------:R-:W-:Y:S01]  /*35d0*/  FMUL.FTZ R133, R133, R138.reuse ;  /* 0x0000008a85857220 */ /* 0x080fe20000410000 */
[C---:B------:R-:W-:Y:S01]  /*35e0*/  FMUL.FTZ R173, R106.reuse, R173 ;  /* 0x000000ad6aad7220 */ /* 0x040fe20000410000 */
[----:B------:R-:W-:Y:S01]  /*35f0*/  FMUL.FTZ R175, R106, -R175 ;  /* 0x800000af6aaf7220 */ /* 0x000fe20000410000 */
[C---:B------:R-:W-:Y:S01]  /*3600*/  FFMA.FTZ R38, R131.reuse, R138, -R38 ;  /* 0x0000008a83267223 */ /* 0x040fe20000010826 */
[----:B------:R-:W-:Y:S01]  /*3610*/  FFMA.FTZ R39, R131, R148, R133 ;  /* 0x0000009483277223 */ /* 0x000fe20000010085 */
[C---:B------:R-:W-:Y:S01]  /*3620*/  FMUL.FTZ R41, R107.reuse, R140 ;  /* 0x0000008c6b297220 */ /* 0x040fe20000410000 */
[----:B------:R-:W-:Y:S01]  /*3630*/  FMUL.FTZ R131, R107, -R142 ;  /* 0x8000008e6b837220 */ /* 0x000fe20000410000 */
[C---:B------:R-:W-:Y:S01]  /*3640*/  FMUL.FTZ R177, R108.reuse, R177 ;  /* 0x000000b16cb17220 */ /* 0x040fe20000410000 */
[----:B------:R-:W-:Y:S01]  /*3650*/  FMUL.FTZ R179, R108, -R179 ;  /* 0x800000b36cb37220 */ /* 0x000fe20000410000 */
[----:B------:R0:W-:Y:S01]  /*3660*/  @!P5 STS.128 [UR7+0x1b80], R4 ;  /* 0x001b8004ff00d988 */ /* 0x0001e20008000c07 */
[----:B------:R-:W-:Y:S01]  /*3670*/  FADD.FTZ R140, R147, R38 ;  /* 0x00000026938c7221 */ /* 0x000fe20000010000 */
[----:B------:R-:W-:Y:S01]  /*3680*/  FADD.FTZ R39, R146, R39 ;  /* 0x0000002792277221 */ /* 0x000fe20000010000 */
[----:B------:R-:W-:Y:S01]  /*3690*/  FADD.FTZ R157, -R125, R157 ;  /* 0x0000009d7d9d7221 */ /* 0x000fe20000010100 */
[----:B------:R-:W-:Y:S01]  /*36a0*/  STS [R77+0x210], R40 ;  /* 0x000210284d007388 */ /* 0x000fe20000000800 */
[----:B------:R-:W-:Y:S01]  /*36b0*/  FADD.FTZ R154, -R128, R154 ;  /* 0x0000009a809a7221 */ /* 0x000fe20000010100 */
[----:B------:R-:W-:-:S02]  /*36c0*/  FMUL.FTZ R133, R113, R138 ;  /* 0x0000008a71857220 */ /* 0x000fc40000410000 */
[----:B------:R-:W-:Y:S04]  /*36d0*/  STS [R80+0x4], R171 ;  /* 0x000004ab50007388 */ /* 0x000fe80000000800 */
[----:B------:R-:W-:Y:S01]  /*36e0*/  STS [R80+0x8], R173 ;  /* 0x000008ad50007388 */ /* 0x000fe20000000800 */
[C---:B0-----:R-:W-:Y:S01]  /*36f0*/  FMUL.FTZ R5, R132.reuse, R140 ;  /* 0x0000008c84057220 */ /* 0x041fe20000410000 */
[-C--:B------:R-:W-:Y:S02]  /*3700*/  FMUL.FTZ R7, R132, R39.reuse ;  /* 0x0000002784077220 */ /* 0x080fe40000410000 */
[----:B------:R-:W-:Y:S01]  /*3710*/  STS [R80+0xc], R175 ;  /* 0x00000caf50007388 */ /* 0x000fe20000000800 */
[----:B------:R-:W-:Y:S01]  /*3720*/  FMUL.FTZ R132, R113, R148 ;  /* 0x0000009471847220 */ /* 0x000fe20000410000 */
[C---:B------:R-:W-:Y:S01]  /*3730*/  FFMA.FTZ R4, R130.reuse, R39, R5 ;  /* 0x0000002782047223 */ /* 0x040fe20000010005 */
[-C--:B------:R-:W-:Y:S01]  /*3740*/  FFMA.FTZ R130, R130, R140.reuse, -R7 ;  /* 0x0000008c82827223 */ /* 0x080fe20000010807 */
[----:B------:R0:W-:Y:S01]  /*3750*/  STS [R80+0x10], R41 ;  /* 0x0000102950007388 */ /* 0x0001e20000000800 */
[----:B------:R-:W-:Y:S01]  /*3760*/  FMUL.FTZ R5, R124, R140 ;  /* 0x0000008c7c057220 */ /* 0x000fe20000410000 */
[----:B------:R-:W-:Y:S01]  /*3770*/  FADD.FTZ R142, R143, R4 ;  /* 0x000000048f8e7221 */ /* 0x000fe20000010000 */
[----:B------:R-:W-:Y:S01]  /*3780*/  FADD.FTZ R144, R145, R130 ;  /* 0x0000008291907221 */ /* 0x000fe20000010000 */
[----:B------:R1:W-:Y:S01]  /*3790*/  STS [R80+0x14], R131 ;  /* 0x0000148350007388 */ /* 0x0003e20000000800 */
[----:B------:R-:W-:Y:S01]  /*37a0*/  FMUL.FTZ R7, R2, R5 ;  /* 0x0000000502077220 */ /* 0x000fe20000410000 */
[C---:B------:R-:W-:Y:S01]  /*37b0*/  FMUL.FTZ R38, R114.reuse, R142 ;  /* 0x0000008e72267220 */ /* 0x040fe20000410000 */
[----:B------:R-:W-:Y:S01]  /*37c0*/  FMUL.FTZ R4, R114, R144 ;  /* 0x0000009072047220 */ /* 0x000fe20000410000 */
[----:B------:R2:W-:Y:S01]  /*37d0*/  STS [R80+0x18], R177 ;  /* 0x000018b150007388 */ /* 0x0005e20000000800 */
[----:B------:R-:W-:Y:S01]  /*37e0*/  FADD.FTZ R130, -R127, R168 ;  /* 0x000000a87f827221 */ /* 0x000fe20000010100 */
[----:B0-----:R-:W-:Y:S01]  /*37f0*/  FMUL.FTZ R41, R124, R39 ;  /* 0x000000277c297220 */ /* 0x001fe20000410000 */
[C---:B------:R-:W-:Y:S01]  /*3800*/  FMUL.FTZ R40, R43.reuse, R38 ;  /* 0x000000262b287220 */ /* 0x040fe20000410000 */
[----:B------:R2:W-:Y:S01]  /*3810*/  STS [R80+0x1c], R179 ;  /* 0x00001cb350007388 */ /* 0x0005e20000000800 */
[-C--:B------:R-:W-:Y:S01]  /*3820*/  FMUL.FTZ R6, R43, R4.reuse ;  /* 0x000000042b067220 */ /* 0x080fe20000410000 */
[----:B-1----:R-:W-:Y:S01]  /*3830*/  FMUL.FTZ R131, R2, R41 ;  /* 0x0000002902837220 */ /* 0x002fe20000410000 */
[----:B------:R-:W-:Y:S01]  /*3840*/  FFMA.FTZ R40, R157, R4, -R40 ;  /* 0x000000049d287223 */ /* 0x000fe20000010828 */
[----:B------:R-:W-:Y:S01]  /*3850*/  BAR.SYNC.DEFER_BLOCKING 0x0 ;  /* 0x0000000000007b1d */ /* 0x000fe20000010000 */
[C---:B------:R-:W-:Y:S01]  /*3860*/  FMUL.FTZ R4, R137.reuse, R42 ;  /* 0x0000002a89047220 */ /* 0x040fe20000410000 */
[----:B------:R-:W-:Y:S01]  /*3870*/  FFMA.FTZ R131, R154, R5, -R131 ;  /* 0x000000059a837223 */ /* 0x000fe20000010883 */
[-C--:B------:R-:W-:Y:S01]  /*3880*/  FMUL.FTZ R5, R137, R3.reuse ;  /* 0x0000000389057220 */ /* 0x080fe20000410000 */
[----:B------:R-:W-:Y:S01]  /*3890*/  FMUL.FTZ R135, R141, R132 ;  /* 0x000000848d877220 */ /* 0x000fe20000410000 */
[C---:B------:R-:W-:Y:S01]  /*38a0*/  FFMA.FTZ R4, R136.reuse, R3, R4 ;  /* 0x0000000388047223 */ /* 0x040fe20000010004 */
[----:B------:R-:W-:Y:S01]  /*38b0*/  FFMA.FTZ R6, R157, R38, R6 ;  /* 0x000000269d067223 */ /* 0x000fe20000010006 */
[----:B------:R-:W-:Y:S01]  /*38c0*/  FFMA.FTZ R5, R136, R42, -R5 ;  /* 0x0000002a88057223 */ /* 0x000fe20000010805 */
[----:B------:R-:W-:Y:S01]  /*38d0*/  LEA R136, R110, -R117, 0x1 ;  /* 0x800000756e887211 */ /* 0x000fe200078e08ff */
[----:B------:R-:W-:Y:S01]  /*38e0*/  FFMA.FTZ R135, R130, R133, -R135 ;  /* 0x0000008582877223 */ /* 0x000fe20000010887 */
[----:B------:R-:W-:Y:S01]  /*38f0*/  FFMA.FTZ R7, R154, R41, R7 ;  /* 0x000000299a077223 */ /* 0x000fe20000010007 */
[----:B------:R-:W-:Y:S01]  /*3900*/  FADD.FTZ R6, RZ, R6 ;  /* 0x00000006ff067221 */ /* 0x000fe20000010000 */
[----:B------:R-:W-:Y:S01]  /*3910*/  ISETP.GE.AND P6, PT, R136, 0x1, PT ;  /* 0x000000018800780c */ /* 0x000fe20003fc6270 */
[----:B------:R-:W-:Y:S01]  /*3920*/  FADD.FTZ R40, RZ, R40 ;  /* 0x00000028ff287221 */ /* 0x000fe20000010000 */
[----:B------:R-:W-:Y:S01]  /*3930*/  FMUL.FTZ R133, R141, R133 ;  /* 0x000000858d857220 */ /* 0x000fe20000410000 */
[----:B------:R-:W-:-:S02]  /*3940*/  FADD.FTZ R6, R6, R7 ;  /* 0x0000000706067221 */ /* 0x000fc40000010000 */
[----:B------:R-:W-:Y:S01]  /*3950*/  FADD.FTZ R40, R40, R131 ;  /* 0x0000008328287221 */ /* 0x000fe20000010000 */
[----:B------:R-:W-:-:S03]  /*3960*/  FFMA.FTZ R133, R130, R132, R133 ;  /* 0x0000008482857223 */ /* 0x000fc60000010085 */
[----:B------:R-:W-:Y:S01]  /*3970*/  FADD.FTZ R40, R40, R135 ;  /* 0x0000008728287221 */ /* 0x000fe20000010000 */
[----:B------:R-:W-:Y:S01]  /*3980*/  FADD.FTZ R133, R6, R133 ;  /* 0x0000008506857221 */ /* 0x000fe20000010000 */
[----:B------:R2:W0:Y:S02]  /*3990*/  LDS R143, [R68+0x290] ;  /* 0x00029000448f7984 */ /* 0x0004240000000800 */
[----:B------:R-:W-:Y:S05]  /*39a0*/  @!P6 BRA `(.L_x_17410) ;  /* 0x000000000008e947 */ /* 0x000fea0003800000 */
[----:B------:R-:W1:Y:S04]  /*39b0*/  LDS R7, [R67+0x210] ;  /* 0x0002100043077984 */ /* 0x000e680000000800 */
[----:B-1----:R1:W-:Y:S02]  /*39c0*/  REDG.E.ADD.F32.FTZ.RN.STRONG.GPU desc[UR16][R36.64], R7 ;  /* 0x00000007240079a6 */ /* 0x0023e4000c12f310 */
.L_x_17410:
[----:B------:R-:W-:Y:S05]  /*39d0*/  BSYNC.RECONVERGENT B0 ;  /* 0x0000000000007941 */ /* 0x000fea0003800200 */
.L_x_17409:
[----:B------:R-:W-:Y:S01]  /*39e0*/  ISETP.GE.AND P6, PT, R136, 0x21, PT ;  /* 0x000000218800780c */ /* 0x000fe20003fc6270 */
[----:B------:R-:W-:-:S12]  /*39f0*/  BSSY.RECONVERGENT B0, `(.L_x_17411) ;  /* 0x0000003000007945 */ /* 0x000fd80003800200 */
[----:B------:R-:W-:Y:S05]  /*3a00*/  @!P6 BRA `(.L_x_17412) ;  /* 0x000000000004e947 */ /* 0x000fea0003800000 */
[----:B0-----:R3:W-:Y:S02]  /*3a10*/  REDG.E.ADD.F32.FTZ.RN.STRONG.GPU desc[UR16][R36.64+0x80], R143 ;  /* 0x0000808f240079a6 */ /* 0x0017e4000c12f310 */
.L_x_17412:
[----:B------:R-:W-:Y:S05]  /*3a20*/  BSYNC.RECONVERGENT B0 ;  /* 0x0000000000007941 */ /* 0x000fea0003800200 */
.L_x_17411:
[----:B-1----:R1:W4:Y:S01]  /*3a30*/  LDS R7, [R69+0x310] ;  /* 0x0003100045077984 */ /* 0x0023220000000800 */
[----:B------:R-:W-:Y:S01]  /*3a40*/  ISETP.GE.AND P6, PT, R136, 0x41, PT ;  /* 0x000000418800780c */ /* 0x000fe20003fc6270 */
[----:B------:R-:W-:-:S12]  /*3a50*/  BSSY.RECONVERGENT B0, `(.L_x_17413) ;  /* 0x0000003000007945 */ /* 0x000fd80003800200 */
[----:B-1----:R-:W-:Y:S05]  /*3a60*/  @!P6 BRA `(.L_x_17414) ;  /* 0x000000000004e947 */ /* 0x002fea0003800000 */
[----:B----4-:R1:W-:Y:S02]  /*3a70*/  REDG.E.ADD.F32.FTZ.RN.STRONG.GPU desc[UR16][R36.64+0x100], R7 ;  /* 0x00010007240079a6 */ /* 0x0103e4000c12f310 */
.L_x_17414:
[----:B------:R-:W-:Y:S05]  /*3a80*/  BSYNC.RECONVERGENT B0 ;  /* 0x0000000000007941 */ /* 0x000fea0003800200 */
.L_x_17413:
[----:B-1--4-:R1:W4:Y:S01]  /*3a90*/  LDS R7, [R71+0x390] ;  /* 0x0003900047077984 */ /* 0x0123220000000800 */
[----:B------:R-:W-:Y:S01]  /*3aa0*/  ISETP.GE.AND P6, PT, R136, 0x61, PT ;  /* 0x000000618800780c */ /* 0x000fe20003fc6270 */
[----:B------:R-:W-:Y:S01]  /*3ab0*/  BSSY.RECONVERGENT B0, `(.L_x_17415) ;  /* 0x0000004000007945 */ /* 0x000fe20003800200 */
[----:B------:R-:W-:-:S11]  /*3ac0*/  FMUL.FTZ R135, R126, R150 ;  /* 0x000000967e877220 */ /* 0x000fd60000410000 */
[----:B-1----:R-:W-:Y:S05]  /*3ad0*/  @!P6 BRA `(.L_x_17416) ;  /* 0x000000000004e947 */ /* 0x002fea0003800000 */
[----:B----4-:R1:W-:Y:S02]  /*3ae0*/  REDG.E.ADD.F32.FTZ.RN.STRONG.GPU desc[UR16][R36.64+0x180], R7 ;  /* 0x00018007240079a6 */ /* 0x0103e4000c12f310 */
.L_x_17416:
[----:B------:R-:W-:Y:S05]  /*3af0*/  BSYNC.RECONVERGENT B0 ;  /* 0x0000000000007941 */ /* 0x000fea0003800200 */
.L_x_17415:
[----:B------:R0:W0:Y:S01]  /*3b00*/  LDS R131, [R72+0x410] ;  /* 0x0004100048837984 */ /* 0x0000220000000800 */
[----:B------:R-:W-:Y:S01]  /*3b10*/  ISETP.GE.AND P6, PT, R136, 0x81, PT ;  /* 0x000000818800780c */ /* 0x000fe20003fc6270 */
[----:B------:R-:W-:Y:S01]  /*3b20*/  BSSY.RECONVERGENT B0, `(.L_x_17417) ;  /* 0x0000006000007945 */ /* 0x000fe20003800200 */
[----:B------:R-:W-:Y:S01]  /*3b30*/  FADD.FTZ R42, -R129, R42 ;  /* 0x0000002a812a7221 */ /* 0x000fe20000010100 */
[----:B------:R-:W-:Y:S01]  /*3b40*/  FMUL.FTZ R6, R126, R151 ;  /* 0x000000977e067220 */ /* 0x000fe20000410000 */
[----:B-1--4-:R-:W-:-:S09]  /*3b50*/  FMUL.FTZ R7, R3, R135 ;  /* 0x0000008703077220 */ /* 0x012fd20000410000 */
[----:B------:R-:W-:Y:S05]  /*3b60*/  @!P6 BRA `(.L_x_17418) ;  /* 0x000000000004e947 */ /* 0x000fea0003800000 */
[----:B0-----:R1:W-:Y:S02]  /*3b70*/  REDG.E.ADD.F32.FTZ.RN.STRONG.GPU desc[UR16][R36.64+0x200], R131 ;  /* 0x00020083240079a6 */ /* 0x0013e4000c12f310 */
.L_x_17418:
[----:B------:R-:W-:Y:S05]  /*3b80*/  BSYNC.RECONVERGENT B0 ;  /* 0x0000000000007941 */ /* 0x000fea0003800200 */
.L_x_17417:
[----:B------:R4:W2:Y:S01]  /*3b90*/  LDS R137, [R73+0x490] ;  /* 0x0004900049897984 */ /* 0x0008a20000000800 */
[----:B------:R-:W-:Y:S01]  /*3ba0*/  ISETP.GE.AND P6, PT, R136, 0xa1, PT ;  /* 0x000000a18800780c */ /* 0x000fe20003fc6270 */
[----:B------:R-:W-:Y:S01]  /*3bb0*/  BSSY.RECONVERGENT B0, `(.L_x_17419) ;  /* 0x0000005000007945 */ /* 0x000fe20003800200 */
[-C--:B01----:R-:W-:Y:S01]  /*3bc0*/  FFMA.FTZ R131, R42, R6.reuse, -R7 ;  /* 0x000000062a837223 */ /* 0x083fe20000010807 */
[----:B------:R-:W-:-:S10]  /*3bd0*/  FMUL.FTZ R7, R3, R6 ;  /* 0x0000000603077220 */ /* 0x000fd40000410000 */
[----:B----4-:R-:W-:Y:S05]  /*3be0*/  @!P6 BRA `(.L_x_17420) ;  /* 0x000000000004e947 */ /* 0x010fea0003800000 */
[----:B--2---:R0:W-:Y:S02]  /*3bf0*/  REDG.E.ADD.F32.FTZ.RN.STRONG.GPU desc[UR16][R36.64+0x280], R137 ;  /* 0x00028089240079a6 */ /* 0x0041e4000c12f310 */
.L_x_17420:
[----:B------:R-:W-:Y:S05]  /*3c00*/  BSYNC.RECONVERGENT B0 ;  /* 0x0000000000007941 */ /* 0x000fea0003800200 */
.L_x_17419:
[----:B0-2---:R0:W1:Y:S01]  /*3c10*/  LDS R137, [R74+0x510] ;  /* 0x000510004a897984 */ /* 0x0050620000000800 */
[----:B------:R-:W-:Y:S01]  /*3c20*/  ISETP.GE.AND P6, PT, R136, 0xc1, PT ;  /* 0x000000c18800780c */ /* 0x000fe20003fc6270 */
[----:B------:R-:W-:Y:S01]  /*3c30*/  BSSY.RECONVERGENT B0, `(.L_x_17421) ;  /* 0x0000004000007945 */ /* 0x000fe20003800200 */
[----:B------:R-:W-:-:S11]  /*3c40*/  FFMA.FTZ R134, R42, R135, R7 ;  /* 0x000000872a867223 */ /* 0x000fd60000010007 */
[----:B0-----:R-:W-:Y:S05]  /*3c50*/  @!P6 BRA `(.L_x_17422) ;  /* 0x000000000004e947 */ /* 0x001fea0003800000 */
[----:B-1----:R0:W-:Y:S02]  /*3c60*/  REDG.E.ADD.F32.FTZ.RN.STRONG.GPU desc[UR16][R36.64+0x300], R137 ;  /* 0x00030089240079a6 */ /* 0x0021e4000c12f310 */
.L_x_17422:
[----:B------:R-:W-:Y:S05]  /*3c70*/  BSYNC.RECONVERGENT B0 ;  /* 0x0000000000007941 */ /* 0x000fea0003800200 */
.L_x_17421:
[----:B------:R-:W-:Y:S01]  /*3c80*/  FFMA.FTZ R6, R108, R5, R139 ;  /* 0x000000056c067223 */ /* 0x000fe2000001008b */
[----:B------:R-:W-:Y:S01]  /*3c90*/  FADD.FTZ R5, R40, R131 ;  /* 0x0000008328057221 */ /* 0x000fe20000010000 */
[----:B------:R-:W-:Y:S01]  /*3ca0*/  ISETP.GE.AND P6, PT, R136, 0xe1, PT ;  /* 0x000000e18800780c */ /* 0x000fe20003fc6270 */
[----:B------:R2:W4:Y:S01]  /*3cb0*/  LDS R131, [R76+0x590] ;  /* 0x000590004c837984 */ /* 0x0005220000000800 */
[----:B------:R-:W-:Y:S01]  /*3cc0*/  BSSY.RECONVERGENT B0, `(.L_x_17423) ;  /* 0x0000005000007945 */ /* 0x000fe20003800200 */
[----:B------:R-:W-:Y:S01]  /*3cd0*/  FFMA.FTZ R7, -R108, R4, R155 ;  /* 0x000000046c077223 */ /* 0x000fe2000001019b */
[----:B------:R-:W-:-:S09]  /*3ce0*/  FADD.FTZ R4, R133, R134 ;  /* 0x0000008685047221 */ /* 0x000fd20000010000 */
[----:B--2---:R-:W-:Y:S05]  /*3cf0*/  @!P6 BRA `(.L_x_17424) ;  /* 0x000000000004e947 */ /* 0x004fea0003800000 */
[----:B----4-:R2:W-:Y:S02]  /*3d00*/  REDG.E.ADD.F32.FTZ.RN.STRONG.GPU desc[UR16][R36.64+0x380], R131 ;  /* 0x00038083240079a6 */ /* 0x0105e4000c12f310 */
.L_x_17424:
[----:B------:R-:W-:Y:S05]  /*3d10*/  BSYNC.RECONVERGENT B0 ;  /* 0x0000000000007941 */ /* 0x000fea0003800200 */
.L_x_17423:
[----:B0-23--:R-:W0:Y:S01]  /*3d20*/  SHFL.DOWN PT, R37, R4, 0x1, 0x1f ;  /* 0x08201f0004257f89 */ /* 0x00de2200000e0000 */
[----:B------:R-:W-:Y:S01]  /*3d30*/  ISETP.GT.AND P6, PT, R92, 0x1e, PT ;  /* 0x0000001e5c00780c */ /* 0x000fe20003fc4270 */
[----:B------:R-:W-:Y:S01]  /*3d40*/  BSSY.RECONVERGENT B0, `(.L_x_17425) ;  /* 0x000003e000007945 */ /* 0x000fe20003800200 */
[----:B------:R-:W-:Y:S01]  /*3d50*/  FADD.FTZ R104, R135, R104 ;  /* 0x0000006887687221 */ /* 0x000fe20000010000 */
[----:B------:R-:W2:Y:S01]  /*3d60*/  SHFL.DOWN PT, R36, R5, 0x1, 0x1f ;  /* 0x08201f0005247f89 */ /* 0x000ea200000e0000 */
[----:B------:R-:W-:-:S03]  /*3d70*/  FADD.FTZ R103, R132, R103 ;  /* 0x0000006784677221 */ /* 0x000fc60000010000 */
[----:B----4-:R-:W3:Y:S04]  /*3d80*/  SHFL.DOWN PT, R131, R6, 0x1, 0x1f ;  /* 0x08201f0006837f89 */ /* 0x010ee800000e0000 */
[----:B------:R-:W4:Y:S02]  /*3d90*/  SHFL.DOWN PT, R40, R7, 0x1, 0x1f ;  /* 0x08201f0007287f89 */ /* 0x000f2400000e0000 */
[----:B0-----:R-:W-:Y:S01]  /*3da0*/  @!P6 FADD.FTZ R4, R4, R37 ;  /* 0x000000250404e221 */ /* 0x001fe20000010000 */
[----:B--2---:R-:W-:-:S04]  /*3db0*/  @!P6 FADD.FTZ R5, R5, R36 ;  /* 0x000000240505e221 */ /* 0x004fc80000010000 */
[----:B------:R-:W0:Y:S01]  /*3dc0*/  SHFL.DOWN PT, R37, R4, 0x2, 0x1f ;  /* 0x08401f0004257f89 */ /* 0x000e2200000e0000 */
[----:B---3--:R-:W-:-:S03]  /*3dd0*/  @!P6 FADD.FTZ R6, R6, R131 ;  /* 0x000000830606e221 */ /* 0x008fc60000010000 */
[----:B------:R-:W2:Y:S01]  /*3de0*/  SHFL.DOWN PT, R36, R5, 0x2, 0x1f ;  /* 0x08401f0005247f89 */ /* 0x000ea200000e0000 */
[----:B----4-:R-:W-:-:S03]  /*3df0*/  @!P6 FADD.FTZ R7, R7, R40 ;  /* 0x000000280707e221 */ /* 0x010fc60000010000 */
[----:B------:R-:W3:Y:S01]  /*3e00*/  SHFL.DOWN PT, R131, R6, 0x2, 0x1f ;  /* 0x08401f0006837f89 */ /* 0x000ee200000e0000 */
[----:B------:R-:W-:-:S03]  /*3e10*/  ISETP.GT.AND P6, PT, R92, 0x1d, PT ;  /* 0x0000001d5c00780c */ /* 0x000fc60003fc4270 */
[----:B------:R-:W4:Y:S10]  /*3e20*/  SHFL.DOWN PT, R40, R7, 0x2, 0x1f ;  /* 0x08401f0007287f89 */ /* 0x000f3400000e0000 */
        /* <DEDUP_REMOVED lines=19> */
[----:B------:R-:W-:Y:S01]  /*3f60*/  FMUL.FTZ R37, R9, R151 ;  /* 0x0000009709257220 */ /* 0x000fe20000410000 */
[----:B--2---:R-:W-:Y:S01]  /*3f70*/  @!P6 FADD.FTZ R5, R5, R36 ;  /* 0x000000240505e221 */ /* 0x004fe20000010000 */
[----:B------:R-:W-:-:S02]  /*3f80*/  FMUL.FTZ R36, R9, R150 ;  /* 0x0000009609247220 */ /* 0x000fc40000410000 */
[----:B------:R-:W-:Y:S01]  /*3f90*/  FFMA.FTZ R37, R8, R150, R37 ;  /* 0x0000009608257223 */ /* 0x000fe20000010025 */
[----:B---3--:R-:W-:Y:S01]  /*3fa0*/  @!P6 FADD.FTZ R6, R6, R131 ;  /* 0x000000830606e221 */ /* 0x008fe20000010000 */
[----:B------:R-:W-:Y:S02]  /*3fb0*/  FFMA.FTZ R36, R8, R151, -R36 ;  /* 0x0000009708247223 */ /* 0x000fe40000010824 */
[----:B------:R-:W-:Y:S01]  /*3fc0*/  FMUL.FTZ R42, R42, R37 ;  /* 0x000000252a2a7220 */ /* 0x000fe20000410000 */
[----:B------:R-:W-:Y:S01]  /*3fd0*/  FMUL.FTZ R37, R9, R138 ;  /* 0x0000008a09257220 */ /* 0x000fe20000410000 */
[----:B----4-:R-:W-:Y:S01]  /*3fe0*/  @!P6 FADD.FTZ R7, R7, R40 ;  /* 0x000000280707e221 */ /* 0x010fe20000010000 */
[----:B------:R-:W-:Y:S01]  /*3ff0*/  ISETP.GT.AND P6, PT, R92, 0xf, PT ;  /* 0x0000000f5c00780c */ /* 0x000fe20003fc4270 */
[----:B------:R-:W-:Y:S01]  /*4000*/  FMUL.FTZ R131, R9, R148 ;  /* 0x0000009409837220 */ /* 0x000fe20000410000 */
[----:B------:R-:W-:Y:S01]  /*4010*/  FFMA.FTZ R36, R3, R36, R42 ;  /* 0x0000002403247223 */ /* 0x000fe2000001002a */
[C---:B------:R-:W-:Y:S01]  /*4020*/  FFMA.FTZ R37, R8.reuse, R148, R37 ;  /* 0x0000009408257223 */ /* 0x040fe20000010025 */
[----:B------:R0:W2:Y:S01]  /*4030*/  SHFL.DOWN PT, R3, R4, 0x10, 0x1f ;  /* 0x0a001f0004037f89 */ /* 0x0000a200000e0000 */
[----:B------:R-:W-:Y:S01]  /*4040*/  FFMA.FTZ R40, R8, R138, -R131 ;  /* 0x0000008a08287223 */ /* 0x000fe20000010883 */
[----:B------:R-:W-:Y:S01]  /*4050*/  FFMA.FTZ R133, R101, R150, R36 ;  /* 0x0000009665857223 */ /* 0x000fe20000010024 */
[----:B------:R-:W-:Y:S01]  /*4060*/  FMUL.FTZ R130, R130, R37 ;  /* 0x0000002582827220 */ /* 0x000fe20000410000 */
[----:B------:R0:W3:Y:S01]  /*4070*/  SHFL.DOWN PT, R36, R5, 0x10, 0x1f ;  /* 0x0a001f0005247f89 */ /* 0x0000e200000e0000 */
[----:B------:R-:W-:-:S03]  /*4080*/  FMUL.FTZ R37, R9, R140 ;  /* 0x0000008c09257220 */ /* 0x000fc60000410000 */
[----:B------:R0:W4:Y:S04]  /*4090*/  SHFL.DOWN PT, R131, R6, 0x10, 0x1f ;  /* 0x0a001f0006837f89 */ /* 0x00012800000e0000 */
[----:B------:R0:W0:Y:S01]  /*40a0*/  SHFL.DOWN PT, R42, R7, 0x10, 0x1f ;  /* 0x0a001f00072a7f89 */ /* 0x00002200000e0000 */
[----:B------:R-:W-:Y:S05]  /*40b0*/  @P6 BRA `(.L_x_17426) ;  /* 0x0000000000186947 */ /* 0x000fea0003800000 */
[----:B------:R-:W-:Y:S01]  /*40c0*/  ISETP.NE.AND P6, PT, R92, RZ, PT ;  /* 0x000000ff5c00720c */ /* 0x000fe20003fc5270 */
[----:B0-2---:R-:W-:Y:S01]  /*40d0*/  FADD.FTZ R4, R4, R3 ;  /* 0x0000000304047221 */ /* 0x005fe20000010000 */
[----:B---3--:R-:W-:Y:S01]  /*40e0*/  FADD.FTZ R5, R5, R36 ;  /* 0x0000002405057221 */ /* 0x008fe20000010000 */
[----:B----4-:R-:W-:Y:S01]  /*40f0*/  FADD.FTZ R6, R6, R131 ;  /* 0x0000008306067221 */ /* 0x010fe20000010000 */
[----:B------:R-:W-:-:S09]  /*4100*/  FADD.FTZ R7, R7, R42 ;  /* 0x0000002a07077221 */ /* 0x000fd20000010000 */
[----:B------:R0:W-:Y:S02]  /*4110*/  @!P6 STS.128 [UR6+0x640], R4 ;  /* 0x00064004ff00e988 */ /* 0x0001e40008000c06 */
.L_x_17426:
[----:B------:R-:W-:Y:S05]  /*4120*/  BSYNC.RECONVERGENT B0 ;  /* 0x0000000000007941 */ /* 0x000fea0003800200 */
.L_x_17425:
[C---:B--2---:R-:W-:Y:S01]  /*4130*/  FMUL.FTZ R3, R9.reuse, R144 ;  /* 0x0000009009037220 */ /* 0x044fe20000410000 */
[CC--:B----4-:R-:W-:Y:S01]  /*4140*/  FMUL.FTZ R131, R9.reuse, R39.reuse ;  /* 0x0000002709837220 */ /* 0x0d0fe20000410000 */
[C---:B------:R-:W-:Y:S01]  /*4150*/  FFMA.FTZ R37, R8.reuse, R39, R37 ;  /* 0x0000002708257223 */ /* 0x040fe20000010025 */
[-C--:B------:R-:W-:Y:S01]  /*4160*/  FMUL.FTZ R9, R9, R142.reuse ;  /* 0x0000008e09097220 */ /* 0x080fe20000410000 */
        /* <DEDUP_REMOVED lines=30> */
.L_x_17428:
[----:B------:R-:W-:Y:S05]  /*4350*/  BSYNC.RECONVERGENT B0 ;  /* 0x0000000000007941 */ /* 0x000fea0003800200 */
.L_x_17427:
[----:B------:R-:W-:-:S04]  /*4360*/  UIADD3 UR4, UPT, UPT, UR4, 0x1, URZ ;  /* 0x0000000104047890 */ /* 0x000fc8000fffe0ff */
[----:B------:R-:W-:-:S09]  /*4370*/  UISETP.GE.AND UP0, UPT, UR4, UR9, UPT ;  /* 0x000000090400728c */ /* 0x000fd2000bf06270 */
[----:B------:R-:W-:Y:S05]  /*4380*/  BRA.U !UP0, `(.L_x_17429) ;  /* 0xffffffd108bc7547 */ /* 0x000fea000b83ffff */
.L_x_17395:
[----:B------:R-:W-:Y:S01]  /*4390*/  BAR.SYNC.DEFER_BLOCKING 0x0 ;  /* 0x0000000000007b1d */ /* 0x000fe20000010000 */
[----:B------:R-:W-:Y:S02]  /*43a0*/  ISETP.NE.AND P5, PT, R50, RZ, PT ;  /* 0x000000ff3200720c */ /* 0x000fe40003fa5270 */
[----:B------:R-:W-:Y:S02]  /*43b0*/  F2FP.BF16.F32.PACK_AB R102, R105, R102 ;  /* 0x000000666966723e */ /* 0x000fe400000010ff */
[----:B------:R-:W-:-:S03]  /*43c0*/  F2FP.BF16.F32.PACK_AB R103, R104, R103 ;  /* 0x000000676867723e */ /* 0x000fc600000010ff */
[----:B------:R-:W3:Y:S01]  /*43d0*/  LDC.64 R12, c[0x0][0x4f8] ;  /* 0x00013e00ff0c7b82 */ /* 0x000ee20000000a00 */
[----:B------:R-:W4:Y:S01]  /*43e0*/  LDCU.64 UR8, c[0x0][0x500] ;  /* 0x0000a000ff0877ac */ /* 0x000f220008000a00 */
[----:B------:R-:W-:Y:S02]  /*43f0*/  SHF.R.S32.HI R25, RZ, 0x1f, R24 ;  /* 0x0000001fff197819 */ /* 0x000fe40000011418 */
[----:B------:R-:W-:Y:S01]  /*4400*/  F2FP.BF16.F32.PACK_AB R16, R94, R95 ;  /* 0x0000005f5e10723e */ /* 0x000fe200000010ff */
[----:B------:R-:W5:Y:S01]  /*4410*/  LDCU.64 UR10, c[0x0][0x550] ;  /* 0x0000aa00ff0a77ac */ /* 0x000f620008000a00 */
[----:B------:R-:W-:Y:S01]  /*4420*/  F2FP.BF16.F32.PACK_AB R17, R96, R93 ;  /* 0x0000005d6011723e */ /* 0x000fe200000010ff */
[----:B------:R-:W-:Y:S01]  /*4430*/  FADD.FTZ R95, R95, R48 ;  /* 0x000000305f5f7221 */ /* 0x000fe20000010000 */
[----:B------:R-:W1:Y:S03]  /*4440*/  LDC.64 R18, c[0x0][0x518] ;  /* 0x00014600ff127b82 */ /* 0x000e660000000a00 */
[----:B------:R-:W-:-:S04]  /*4450*/  FADD.FTZ R94, R95, R94 ;  /* 0x0000005e5f5e7221 */ /* 0x000fc80000010000 */
[----:B------:R-:W-:Y:S01]  /*4460*/  FADD.FTZ R93, R94, R93 ;  /* 0x0000005d5e5d7221 */ /* 0x000fe20000010000 */
[----:B------:R-:W-:Y:S01]  /*4470*/  STS.64 [R97], R102 ;  /* 0x0000006661007388 */ /* 0x000fe20000000a00 */
[----:B------:R-:W-:-:S03]  /*4480*/  NOP ;  /* 0x0000000000007918 */ /* 0x000fc60000000000 */
[----:B0-2---:R-:W-:Y:S01]  /*4490*/  LDS.U16 R5, [R91] ;  /* 0x000000005b057984 */ /* 0x005fe20000000400 */
[----:B---3--:R-:W-:-:S04]  /*44a0*/  IMAD.WIDE.U32 R2, R12, UR18, R24 ;  /* 0x000000120c027c25 */ /* 0x008fc8000f8e0018 */
[----:B------:R-:W-:Y:S01]  /*44b0*/  FADD.FTZ R48, R93, R96 ;  /* 0x000000605d307221 */ /* 0x000fe20000010000 */
[----:B------:R-:W-:Y:S01]  /*44c0*/  LDS.U16 R7, [R91+0x40] ;  /* 0x000040005b077984 */ /* 0x000fe20000000400 */
[----:B------:R-:W-:Y:S02]  /*44d0*/  IMAD R3, R13, UR18, R3 ;  /* 0x000000120d037c24 */ /* 0x000fe4000f8e0203 */
[----:B-1----:R-:W-:Y:S01]  /*44e0*/  IMAD.WIDE.U32 R24, R18, UR18, R24 ;  /* 0x0000001212187c25 */ /* 0x002fe2000f8e0018 */
[----:B------:R-:W-:Y:S03]  /*44f0*/  LDS.U16 R9, [R91+0x80] ;  /* 0x000080005b097984 */ /* 0x000fe60000000400 */
[C---:B----4-:R-:W-:Y:S01]  /*4500*/  IMAD.WIDE.U32 R2, R45.reuse, UR8, R2 ;  /* 0x000000082d027c25 */ /* 0x050fe2000f8e0002 */
        /* <DEDUP_REMOVED lines=8> */
[----:B-----5:R-:W-:-:S04]  /*4590*/  LEA R2, P4, R3, UR10, 0x1 ;  /* 0x0000000a03027c11 */ /* 0x020fc8000f8808ff */
        /* <DEDUP_REMOVED lines=23> */
[C---:B------:R-:W-:Y:S02]  /*4710*/  IADD3 R3, P4, PT, R70.reuse, R2, RZ ;  /* 0x0000000246037210 */ /* 0x040fe40007f9e0ff */
[-C--:B--2---:R-:W-:Y:S02]  /*4720*/  ISETP.GE.AND P0, PT, R70, R0.reuse, PT ;  /* 0x000000004600720c */ /* 0x084fe40003f06270 */
[-C--:B------:R-:W-:Y:S02]  /*4730*/  ISETP.GE.AND P1, PT, R75, R0.reuse, PT ;  /* 0x000000004b00720c */ /* 0x080fe40003f26270 */
[-C--:B------:R-:W-:Y:S02]  /*4740*/  ISETP.GE.AND P2, PT, R81, R0.reuse, PT ;  /* 0x000000005100720c */ /* 0x080fe40003f46270 */
[----:B------:R-:W-:Y:S02]  /*4750*/  ISETP.GE.AND P3, PT, R82, R0, PT ;  /* 0x000000005200720c */ /* 0x000fe40003f66270 */
[----:B------:R-:W-:-:S02]  /*4760*/  IADD3.X R0, PT, PT, RZ, R4, RZ, P4, !PT ;  /* 0x00000004ff007210 */ /* 0x000fc400027fe4ff */
[----:B0-----:R-:W-:-:S04]  /*4770*/  LEA R2, P4, R3, UR8, 0x1 ;  /* 0x0000000803027c11 */ /* 0x001fc8000f8808ff */
[----:B------:R-:W-:Y:S02]  /*4780*/  LEA.HI.X R3, R3, UR9, R0, 0x1, P4 ;  /* 0x0000000903037c11 */ /* 0x000fe4000a0f0c00 */
[----:B------:R-:W-:-:S03]  /*4790*/  IADD3 R59, P4, PT, R59, -0x100, RZ ;  /* 0xffffff003b3b7810 */ /* 0x000fc60007f9e0ff */
[----:B------:R0:W-:Y:S01]  /*47a0*/  @!P0 STG.E.U16 desc[UR16][R2.64], R13 ;  /* 0x0000000d02008986 */ /* 0x0001e2000c101510 */
[----:B------:R-:W-:Y:S02]  /*47b0*/  ISETP.GT.AND P0, PT, R64, 0x1, PT ;  /* 0x000000014000780c */ /* 0x000fe40003f04270 */
[----:B------:R-:W-:Y:S01]  /*47c0*/  MOV R64, R89 ;  /* 0x0000005900407202 */ /* 0x000fe20000000f00 */
        /* <DEDUP_REMOVED lines=11> */
.L_x_17394:
        /* <DEDUP_REMOVED lines=34> */
.L_x_17432:
[----:B------:R-:W-:Y:S05]  /*4aa0*/  BSYNC.RECONVERGENT B0 ;  /* 0x0000000000007941 */ /* 0x000fea0003800200 */
.L_x_17431:
        /* <DEDUP_REMOVED lines=26> */
.L_x_17434:
[----:B------:R-:W-:Y:S05]  /*4c50*/  BSYNC.RECONVERGENT B0 ;  /* 0x0000000000007941 */ /* 0x000fea0003800200 */
.L_x_17433:
        /* <DEDUP_REMOVED lines=10> */
.L_x_17436:
[----:B------:R-:W-:Y:S02]  /*4d00*/  LEA R0, R11, UR4, 0x3 ;  /* 0x000000040b007c11 */ /* 0x000fe4000f8e18ff */
[----:B012---:R-:W-:Y:S02]  /*4d10*/  SHF.R.S32.HI R2, RZ, 0x1f, R11 ;  /* 0x0000001fff027819 */ /* 0x007fe4000001140b */
[----:B------:R-:W-:Y:S01]  /*4d20*/  MOV R50, R30 ;  /* 0x0000001e00327202 */ /* 0x000fe20000000f00 */
[----:B------:R-:W0:Y:S01]  /*4d30*/  LDS.64 R12, [R0+0x2b80] ;  /* 0x002b8000000c7984 */ /* 0x000e220000000a00 */
[----:B------:R-:W-:Y:S01]  /*4d40*/  MOV R48, R32 ;  /* 0x0000002000307202 */ /* 0x000fe20000000f00 */
        /* <DEDUP_REMOVED lines=21> */
.L_x_17435:
[----:B------:R-:W-:Y:S05]  /*4ea0*/  EXIT ;  /* 0x000000000000794d */ /* 0x000fea0003800000 */
.L_x_17437:
        /* <DEDUP_REMOVED lines=13> */
.L_x_18796:


//--------------------- .text._Z25selective_scan_bwd_kernelI32Selective_Scan_bwd_kernel_traitsILi32ELi4ELb0ELb0ELb1ELb0ELb1EN3c108BFloat16ENS1_7complexIfEEEEv12SSMParamsBwd --------------------------
	.section	.text._Z25selective_scan_bwd_kernelI32Selective_Scan_bwd_kernel_traitsILi32ELi4ELb0ELb0ELb1ELb0ELb1EN3c108BFloat16ENS1_7complexIfEEEEv12SSMParamsBwd,"ax",@progbits
	.align	128
        .global         _Z25selective_scan_bwd_kernelI32Selective_Scan_bwd_kernel_traitsILi32ELi4ELb0ELb0ELb1ELb0ELb1EN3c108BFloat16ENS1_7complexIfEEEEv12SSMParamsBwd
        .type           _Z25selective_scan_bwd_kernelI32Selective_Scan_bwd_kernel_traitsILi32ELi4ELb0ELb0ELb1ELb0ELb1EN3c108BFloat16ENS1_7complexIfEEEEv12SSMParamsBwd,@function
        .size           _Z25selective_scan_bwd_kernelI32Selective_Scan_bwd_kernel_traitsILi32ELi4ELb0ELb0ELb1ELb0ELb1EN3c108BFloat16ENS1_7complexIfEEEEv12SSMParamsBwd,(.L_x_18797 - _Z25selective_scan_bwd_kernelI32Selective_Scan_bwd_kernel_traitsILi32ELi4ELb0ELb0ELb1ELb0ELb1EN3c108BFloat16ENS1_7complexIfEEEEv12SSMParamsBwd)
        .other          _Z25selective_scan_bwd_kernelI32Selective_Scan_bwd_kernel_traitsILi32ELi4ELb0ELb0ELb1ELb0ELb1EN3c108BFloat16ENS1_7complexIfEEEEv12SSMParamsBwd,@"STO_CUDA_ENTRY STV_DEFAULT"
_Z25selective_scan_bwd_kernelI32Selective_Scan_bwd_kernel_traitsILi32ELi4ELb0ELb0ELb1ELb0ELb1EN3c108BFloat16ENS1_7complexIfEEEEv12SSMParamsBwd:
.text._Z25selective_scan_bwd_kernelI32Selective_Scan_bwd_kernel_traitsILi32ELi4ELb0ELb0ELb1ELb0ELb1EN3c108BFloat16ENS1_7complexIfEEEEv12SSMParamsBwd:
        /* <DEDUP_REMOVED lines=75> */
[----:B------:R-:W-:Y:S02]  /*04b0*/  IADD3 R9, PT, PT, R9, R13, RZ ;  /* 0x0000000d09097210 */ /* 0x000fe40007ffe0ff */
[----:B------:R-:W-:Y:S01]  /*04c0*/  SHF.R.U64 R3, R24, 0x1, R25 ;  /* 0x0000000118037819 */ /* 0x000fe20000001219 */
[----:B------:R-:W-:Y:S01]  /*04d0*/  IMAD R53, R0, UR18, RZ ;  /* 0x0000001200357c24 */ /* 0x000fe2000f8e02ff */
[----:B------:R-:W-:Y:S01]  /*04e0*/  MOV R5, UR4 ;  /* 0x0000000400057c02 */ /* 0x000fe20008000f00 */
[----:B------:R-:W-:Y:S02]  /*04f0*/  IMAD R0, R15, R22, RZ ;  /* 0x000000160f007224 */ /* 0x000fe400078e02ff */
[----:B------:R-:W-:Y:S01]  /*0500*/  IMAD.WIDE.U32 R6, R18, UR18, RZ ;  /* 0x0000001212067c25 */ /* 0x000fe2000f8e00ff */
[----:B------:R-:W1:Y:S03]  /*0510*/  @P0 LDC R15, c[0x0][0x38c] ;  /* 0x0000e300ff0f0b82 */ /* 0x000e660000000800 */
[----:B------:R-:W-:Y:S01]  /*0520*/  IMAD.WIDE.U32 R8, R3, UR18, R8 ;  /* 0x0000001203087c25 */ /* 0x000fe2000f8e0008 */
[----:B---3--:R-:W-:-:S03]  /*0530*/  LEA R13, R29, 0xffffff80, 0x7 ;  /* 0xffffff801d0d7811 */ /* 0x008fc600078e38ff */
[----:B------:R-:W-:Y:S01]  /*0540*/  IMAD.WIDE.U32 R4, R45, UR14, R4 ;  /* 0x0000000e2d047c25 */ /* 0x000fe2000f8e0004 */
[----:B------:R-:W-:Y:S01]  /*0550*/  IADD3 R53, PT, PT, R9, R53, RZ ;  /* 0x0000003509357210 */ /* 0x000fe20007ffe0ff */
[----:B------:R-:W3:Y:S01]  /*0560*/  LDC.64 R24, c[0x0][0x528] ;  /* 0x00014a00ff187b82 */ /* 0x000ee20000000a00 */
[C---:B----4-:R-:W-:Y:S01]  /*0570*/  LEA R47, P1, R8.reuse, R26, 0x3 ;  /* 0x0000001a082f7211 */ /* 0x050fe200078218ff */
[----:B------:R-:W-:Y:S01]  /*0580*/  IMAD R7, R19, UR18, R7 ;  /* 0x0000001213077c24 */ /* 0x000fe2000f8e0207 */
[----:B------:R-:W-:Y:S01]  /*0590*/  IADD3 R59, P3, PT, R13, R4, RZ ;  /* 0x000000040d3b7210 */ /* 0x000fe20007f7e0ff */
[----:B------:R-:W-:Y:S01]  /*05a0*/  IMAD R17, R45, UR15, R5 ;  /* 0x0000000f2d117c24 */ /* 0x000fe2000f8e0205 */
[----:B0-----:R-:W-:Y:S01]  /*05b0*/  UIMAD.WIDE.U32 UR4, UR18, UR6, URZ ;  /* 0x00000006120472a5 */ /* 0x001fe2000f8e00ff */
[C---:B------:R-:W-:Y:S01]  /*05c0*/  IMAD.WIDE.U32 R6, R11.reuse, R22, R6 ;  /* 0x000000160b067225 */ /* 0x040fe200078e0006 */
[----:B------:R-:W-:Y:S01]  /*05d0*/  LEA.HI.X R53, R8, R27, R53, 0x3, P1 ;  /* 0x0000001b08357211 */ /* 0x000fe200008f1c35 */
[----:B------:R-:W0:Y:S02]  /*05e0*/  @P0 LDC.64 R4, c[0x0][0x480] ;  /* 0x00012000ff040b82 */ /* 0x000e240000000a00 */
[----:B------:R-:W-:Y:S01]  /*05f0*/  IMAD R11, R11, R23, R0 ;  /* 0x000000170b0b7224 */ /* 0x000fe200078e0200 */
[----:B------:R-:W-:Y:S01]  /*0600*/  UIMAD UR5, UR18, UR7, UR5 ;  /* 0x00000007120572a4 */ /* 0x000fe2000f8e0205 */
[----:B------:R-:W4:Y:S04]  /*0610*/  LDCU.64 UR6, c[0x0][0x4c8] ;  /* 0x00009900ff0677ac */ /* 0x000f280008000a00 */
[----:B------:R-:W3:Y:S01]  /*0620*/  LDC.64 R22, c[0x0][0x468] ;  /* 0x00011a00ff167b82 */ /* 0x000ee20000000a00 */
[----:B--2---:R-:W-:-:S07]  /*0630*/  @P0 IMAD R0, R10, UR18, R45 ;  /* 0x000000120a000c24 */ /* 0x004fce000f8e022d */
[----:B------:R-:W2:Y:S01]  /*0640*/  LDC.64 R26, c[0x0][0x450] ;  /* 0x00011400ff1a7b82 */ /* 0x000ea20000000a00 */
[----:B------:R-:W-:Y:S01]  /*0650*/  @P0 IMAD R0, R0, R29, RZ ;  /* 0x0000001d00000224 */ /* 0x000fe200078e02ff */
[----:B------:R-:W-:Y:S02]  /*0660*/  LEA R9, R29, 0xffffff00, 0x8 ;  /* 0xffffff001d097811 */ /* 0x000fe400078e40ff */
[----:B------:R-:W-:Y:S01]  /*0670*/  IADD3 R56, P2, PT, R13, R2, RZ ;  /* 0x000000020d387210 */ /* 0x000fe20007f5e0ff */
[----:B------:R-:W-:Y:S01]  /*0680*/  IMAD.WIDE.U32 R2, R45, R60, UR4 ;  /* 0x000000042d027e25 */ /* 0x000fe2000f8e003c */
[----:B------:R-:W-:Y:S02]  /*0690*/  IADD3 R8, PT, PT, R7, R11, RZ ;  /* 0x0000000b07087210 */ /* 0x000fe40007ffe0ff */
[----:B------:R-:W-:Y:S01]  /*06a0*/  ISETP.GE.AND P1, PT, R29, 0x1, PT ;  /* 0x000000011d00780c */ /* 0x000fe20003f26270 */
[----:B-1----:R-:W-:Y:S01]  /*06b0*/  @P0 IMAD R7, R0, R15, RZ ;  /* 0x0000000f00070224 */ /* 0x002fe200078e02ff */
[----:B------:R-:W-:-:S02]  /*06c0*/  SHF.R.S32.HI R0, RZ, 0x1f, R13 ;  /* 0x0000001fff007819 */ /* 0x000fc4000001140d */
[----:B------:R-:W-:Y:S01]  /*06d0*/  IADD3 R6, P4, PT, R9, R6, RZ ;  /* 0x0000000609067210 */ /* 0x000fe20007f9e0ff */
[----:B------:R-:W-:Y:S01]  /*06e0*/  IMAD R61, R45, R61, R3 ;  /* 0x0000003d2d3d7224 */ /* 0x000fe200078e0203 */
[----:B------:R-:W-:Y:S02]  /*06f0*/  IADD3.X R3, PT, PT, R0, R21, RZ, P2, !PT ;  /* 0x0000001500037210 */ /* 0x000fe400017fe4ff */
[----:B------:R-:W-:Y:S02]  /*0700*/  LEA.HI.X.SX32 R63, R9, R8, 0x1, P4 ;  /* 0x00000008093f7211 */ /* 0x000fe400020f0eff */
[----:B------:R-:W-:Y:S02]  /*0710*/  LEA R54, P2, R56, R54, 0x1 ;  /* 0x0000003638367211 */ /* 0x000fe400078408ff */
[----:B------:R-:W-:Y:S02]  /*0720*/  CS2R R18, SRZ ;  /* 0x0000000000127805 */ /* 0x000fe4000001ff00 */
[----:B------:R-:W-:-:S02]  /*0730*/  IADD3 R2, P4, PT, R13, R2, RZ ;  /* 0x000000020d027210 */ /* 0x000fc40007f9e0ff */
[----:B------:R-:W-:Y:S01]  /*0740*/  IADD3.X R8, PT, PT, R0, R17, RZ, P3, !PT ;  /* 0x0000001100087210 */ /* 0x000fe20001ffe4ff */
[----:B----4-:R-:W-:Y:S01]  /*0750*/  IMAD.WIDE.U32 R16, R45, UR6, RZ ;  /* 0x000000062d107c25 */ /* 0x010fe2000f8e00ff */
[----:B------:R-:W-:Y:S02]  /*0760*/  LEA.HI.X R56, R56, R55, R3, 0x1, P2 ;  /* 0x0000003738387211 */ /* 0x000fe400010f0c03 */
[----:B---3--:R-:W-:Y:S01]  /*0770*/  LEA R58, P3, R59, R22, 0x1 ;  /* 0x000000163b3a7211 */ /* 0x008fe200078608ff */
[----:B0-----:R-:W-:Y:S01]  /*0780*/  @P0 IMAD.WIDE R18, R7, 0x10, R4 ;  /* 0x0000001007120825 */ /* 0x001fe200078e0204 */
[----:B------:R-:W-:Y:S02]  /*0790*/  IADD3.X R61, PT, PT, R0, R61, RZ, P4, !PT ;  /* 0x0000003d003d7210 */ /* 0x000fe400027fe4ff */
[----:B------:R-:W-:Y:S01]  /*07a0*/  LEA R60, P0, R2, R24, 0x1 ;  /* 0x00000018023c7211 */ /* 0x000fe200078008ff */
[----:B------:R-:W-:Y:S01]  /*07b0*/  IMAD.WIDE.U32 R14, R45, R50, RZ ;  /* 0x000000322d0e7225 */ /* 0x000fe200078e00ff */
[----:B--2---:R-:W-:-:S03]  /*07c0*/  LEA R62, P2, R6, R26, 0x1 ;  /* 0x0000001a063e7211 */ /* 0x004fc600078408ff */
[----:B------:R-:W-:Y:S02]  /*07d0*/  HFMA2 R50, -RZ, RZ, 0, 0 ;  /* 0x00000000ff327431 */ /* 0x000fe400000001ff */
[----:B------:R-:W-:Y:S01]  /*07e0*/  IMAD R49, R45, UR7, R17 ;  /* 0x000000072d317c24 */ /* 0x000fe2000f8e0211 */
        /* <DEDUP_REMOVED lines=30> */
[C---:B------:R-:W-:Y:S02]  /*09d0*/  SHF.L.U32 R65, R52.reuse, 0x3, RZ ;  /* 0x0000000334417819 */ /* 0x040fe400000006ff */
        /* <DEDUP_REMOVED lines=35> */
.L_x_17475:
[----:B0-----:R-:W0:Y:S01]  /*0c10*/  LDC R7, c[0x0][0x388] ;  /* 0x0000e200ff077b82 */ /* 0x001e220000000800 */
        /* <DEDUP_REMOVED lines=8> */
[----:B------:R-:W-:-:S05]  /*0ca0*/  IADD3 R2, P4, PT, R23, R54, RZ ;  /* 0x0000003617027210 */ /* 0x000fca0007f9e0ff */
[----:B------:R-:W1:Y:S01]  /*0cb0*/  S2UR UR6, SR_CgaCtaId ;  /* 0x00000000000679c3 */ /* 0x000e620000008800 */
[----:B------:R-:W-:Y:S01]  /*0cc0*/  IADD3.X R3, PT, PT, RZ, R56, RZ, P4, !PT ;  /* 0x00000038ff037210 */ /* 0x000fe200027fe4ff */
[----:B------:R-:W2:Y:S01]  /*0cd0*/  S2R R92, SR_LANEID ;  /* 0x00000000005c7919 */ /* 0x000ea20000000000 */
[----:B------:R-:W-:Y:S01]  /*0ce0*/  UMOV UR4, 0x400 ;  /* 0x0000040000047882 */ /* 0x000fe20000000000 */
[----:B------:R-:W-:Y:S02]  /*0cf0*/  PRMT R26, RZ, 0x7610, R26 ;  /* 0x00007610ff1a7816 */ /* 0x000fe4000000001a */
[----:B------:R-:W-:Y:S02]  /*0d00*/  PRMT R28, RZ, 0x7610, R28 ;  /* 0x00007610ff1c7816 */ /* 0x000fe4000000001c */
[----:B------:R-:W-:Y:S02]  /*0d10*/  PRMT R30, RZ, 0x7610, R30 ;  /* 0x00007610ff1e7816 */ /* 0x000fe4000000001e */
[----:B------:R-:W-:-:S02]  /*0d20*/  PRMT R32, RZ, 0x7610, R32 ;  /* 0x00007610ff207816 */ /* 0x000fc40000000020 */
[----:B------:R-:W-:Y:S02]  /*0d30*/  PRMT R34, RZ, 0x7610, R34 ;  /* 0x00007610ff227816 */ /* 0x000fe40000000022 */
[----:B------:R-:W-:Y:S01]  /*0d40*/  PRMT R36, RZ, 0x7610, R36 ;  /* 0x00007610ff247816 */ /* 0x000fe20000000024 */
[----:B------:R-:W-:Y:S01]  /*0d50*/  HFMA2 R9, -RZ, RZ, 0, 0 ;  /* 0x00000000ff097431 */ /* 0x000fe200000001ff */
[----:B0-----:R-:W-:Y:S01]  /*0d60*/  IADD3 R90, PT, PT, -R8, R7, RZ ;  /* 0x00000007085a7210 */ /* 0x001fe20007ffe1ff */
[----:B------:R-:W0:Y:S01]  /*0d70*/  LDCU.64 UR8, c[0x0][0x488] ;  /* 0x00009100ff0877ac */ /* 0x000e220008000a00 */
[----:B------:R-:W-:Y:S01]  /*0d80*/  ISETP.NE.AND P5, PT, R52, RZ, PT ;  /* 0x000000ff3400720c */ /* 0x000fe20003fa5270 */
[----:B------:R-:W3:Y:S01]  /*0d90*/  LDC.64 R98, c[0x0][0x508] ;  /* 0x00014200ff627b82 */ /* 0x000ee20000000a00 */
[-C--:B------:R-:W-:Y:S01]  /*0da0*/  ISETP.GE.AND P3, PT, R71, R90.reuse, PT ;  /* 0x0000005a4700720c */ /* 0x080fe20003f66270 */
[----:B------:R-:W4:Y:S01]  /*0db0*/  LDCU.64 UR10, c[0x0][0x558] ;  /* 0x0000ab00ff0a77ac */ /* 0x000f220008000a00 */
[----:B------:R-:W-:-:S02]  /*0dc0*/  ISETP.GE.AND P2, PT, R75, R90, PT ;  /* 0x0000005a4b00720c */ /* 0x000fc40003f46270 */
[-C--:B------:R-:W-:Y:S02]  /*0dd0*/  ISETP.GE.AND P1, PT, R81, R90.reuse, PT ;  /* 0x0000005a5100720c */ /* 0x080fe40003f26270 */
[----:B------:R-:W-:-:S07]  /*0de0*/  ISETP.GE.AND P0, PT, R82, R90, PT ;  /* 0x0000005a5200720c */ /* 0x000fce0003f06270 */
[----:B------:R-:W4:Y:S04]  /*0df0*/  @!P3 LDG.E.U16 R0, desc[UR16][R2.64] ;  /* 0x000000100200b981 */ /* 0x000f28000c1e1500 */
[----:B------:R-:W3:Y:S04]  /*0e00*/  @!P2 LDG.E.U16 R20, desc[UR16][R2.64+0x40] ;  /* 0x000040100214a981 */ /* 0x000ee8000c1e1500 */
[----:B------:R-:W3:Y:S04]  /*0e10*/  @!P1 LDG.E.U16 R22, desc[UR16][R2.64+0x80] ;  /* 0x0000801002169981 */ /* 0x000ee8000c1e1500 */
[----:B------:R-:W3:Y:S01]  /*0e20*/  @!P0 LDG.E.U16 R24, desc[UR16][R2.64+0xc0] ;  /* 0x0000c01002188981 */ /* 0x000ee2000c1e1500 */
[----:B-1----:R-:W-:Y:S01]  /*0e30*/  ULEA UR6, UR6, UR4, 0x18 ;  /* 0x0000000406067291 */ /* 0x002fe2000f8ec0ff */
[----:B--2---:R-:W-:Y:S01]  /*0e40*/  SHF.L.U32 R6, R92, 0x3, RZ ;  /* 0x000000035c067819 */ /* 0x004fe200000006ff */
[----:B------:R-:W1:Y:S01]  /*0e50*/  LDCU UR4, c[0x0][0x38c] ;  /* 0x00007180ff0477ac */ /* 0x000e620008000800 */
[----:B------:R-:W-:-:S03]  /*0e60*/  IADD3 R4, P4, PT, R23, R58, RZ ;  /* 0x0000003a17047210 */ /* 0x000fc60007f9e0ff */
[----:B------:R-:W-:Y:S02]  /*0e70*/  LEA R91, R92, UR6, 0x1 ;  /* 0x000000065c5b7c11 */ /* 0x000fe4000f8e08ff */
[----:B------:R-:W-:-:S03]  /*0e80*/  IADD3.X R5, PT, PT, RZ, R59, RZ, P4, !PT ;  /* 0x0000003bff057210 */ /* 0x000fc600027fe4ff */
[----:B----4-:R-:W-:Y:S04]  /*0e90*/  STS.U16 [R91], R0 ;  /* 0x000000005b007388 */ /* 0x010fe80000000400 */
[----:B---3--:R-:W-:Y:S04]  /*0ea0*/  STS.U16 [R91+0x40], R20 ;  /* 0x000040145b007388 */ /* 0x008fe80000000400 */
[----:B------:R2:W-:Y:S04]  /*0eb0*/  STS.U16 [R91+0x80], R22 ;  /* 0x000080165b007388 */ /* 0x0005e80000000400 */
[----:B------:R3:W-:Y:S01]  /*0ec0*/  STS.U16 [R91+0xc0], R24 ;  /* 0x0000c0185b007388 */ /* 0x0007e20000000400 */
[----:B------:R-:W-:-:S03]  /*0ed0*/  NOP ;  /* 0x0000000000007918 */ /* 0x000fc60000000000 */
[----:B------:R-:W-:Y:S01]  /*0ee0*/  LDS.64 R2, [R6+UR6] ;  /* 0x0000000606027984 */ /* 0x000fe20008000a00 */
[----:B------:R-:W-:Y:S06]  /*0ef0*/  BAR.SYNC.DEFER_BLOCKING 0x0 ;  /* 0x0000000000007b1d */ /* 0x000fec0000010000 */
[----:B------:R-:W4:Y:S04]  /*0f00*/  @!P3 LDG.E.U16 R26, desc[UR16][R4.64] ;  /* 0x00000010041ab981 */ /* 0x000f28000c1e1500 */
[----:B------:R-:W4:Y:S04]  /*0f10*/  @!P2 LDG.E.U16 R28, desc[UR16][R4.64+0x40] ;  /* 0x00004010041ca981 */ /* 0x000f28000c1e1500 */
[----:B------:R-:W4:Y:S04]  /*0f20*/  @!P1 LDG.E.U16 R30, desc[UR16][R4.64+0x80] ;  /* 0x00008010041e9981 */ /* 0x000f28000c1e1500 */
[----:B------:R-:W4:Y:S01]  /*0f30*/  @!P0 LDG.E.U16 R32, desc[UR16][R4.64+0xc0] ;  /* 0x0000c01004208981 */ /* 0x000f22000c1e1500 */
[----:B--2---:R-:W-:-:S02]  /*0f40*/  IADD3 R22, P4, PT, R23, R60, RZ ;  /* 0x0000003c17167210 */ /* 0x004fc40007f9e0ff */
[----:B------:R-:W-:Y:S02]  /*0f50*/  PRMT R0, RZ, 0x7610, R0 ;  /* 0x00007610ff007816 */ /* 0x000fe40000000000 */
[----:B---3--:R-:W-:Y:S02]  /*0f60*/  PRMT R24, RZ, 0x7610, R24 ;  /* 0x00007610ff187816 */ /* 0x008fe40000000018 */
[----:B------:R-:W-:Y:S01]  /*0f70*/  IADD3.X R23, PT, PT, RZ, R61, RZ, P4, !PT ;  /* 0x0000003dff177210 */ /* 0x000fe200027fe4ff */
[----:B----4-:R2:W-:Y:S04]  /*0f80*/  STS.U16 [R91], R26 ;  /* 0x0000001a5b007388 */ /* 0x0105e80000000400 */
[----:B------:R3:W-:Y:S04]  /*0f90*/  STS.U16 [R91+0x40], R28 ;  /* 0x0000401c5b007388 */ /* 0x0007e80000000400 */
[----:B------:R4:W-:Y:S01]  /*0fa0*/  STS.U16 [R91+0x80], R30 ;  /* 0x0000801e5b007388 */ /* 0x0009e20000000400 */
[----:B--2---:R-:W2:Y:S03]  /*0fb0*/  LDC.64 R26, c[0x0][0x410] ;  /* 0x00010400ff1a7b82 */ /* 0x004ea60000000a00 */
[----:B------:R0:W-:Y:S01]  /*0fc0*/  STS.U16 [R91+0xc0], R32 ;  /* 0x0000c0205b007388 */ /* 0x0001e20000000400 */
[----:B------:R-:W-:-:S03]  /*0fd0*/  NOP ;  /* 0x0000000000007918 */ /* 0x000fc60000000000 */
[----:B------:R-:W-:Y:S01]  /*0fe0*/  LDS.64 R4, [R6+UR6] ;  /* 0x0000000606047984 */ /* 0x000fe20008000a00 */
[----:B---3--:R-:W3:Y:S08]  /*0ff0*/  LDC.64 R28, c[0x0][0x418] ;  /* 0x00010600ff1c7b82 */ /* 0x008ef00000000a00 */
[----:B------:R-:W-:Y:S06]  /*1000*/  BAR.SYNC.DEFER_BLOCKING 0x0 ;  /* 0x0000000000007b1d */ /* 0x000fec0000010000 */
[----:B------:R-:W3:Y:S04]  /*1010*/  @!P3 LDG.E.U16 R0, desc[UR16][R22.64] ;  /* 0x000000101600b981 */ /* 0x000ee8000c1e1500 */
[----:B------:R-:W3:Y:S04]  /*1020*/  @!P2 LDG.E.U16 R24, desc[UR16][R22.64+0x40] ;  /* 0x000040101618a981 */ /* 0x000ee8000c1e1500 */
[----:B------:R-:W3:Y:S04]  /*1030*/  @!P1 LDG.E.U16 R34, desc[UR16][R22.64+0x80] ;  /* 0x0000801016229981 */ /* 0x000ee8000c1e1500 */
[----:B------:R1:W3:Y:S01]  /*1040*/  @!P0 LDG.E.U16 R36, desc[UR16][R22.64+0xc0] ;  /* 0x0000c01016248981 */ /* 0x0002e2000c1e1500 */
[----:B--2---:R-:W-:Y:S01]  /*1050*/  IMAD.WIDE.U32 R20, R26, UR18, R8 ;  /* 0x000000121a147c25 */ /* 0x004fe2000f8e0008 */
[----:B------:R-:W-:-:S02]  /*1060*/  PRMT R26, RZ, 0x7610, R26 ;  /* 0x00007610ff1a7816 */ /* 0x000fc4000000001a */
[----:B----4-:R-:W-:Y:S01]  /*1070*/  PRMT R30, RZ, 0x7610, R30 ;  /* 0x00007610ff1e7816 */ /* 0x010fe2000000001e */
[----:B------:R-:W-:Y:S01]  /*1080*/  IMAD R21, R27, UR18, R21 ;  /* 0x000000121b157c24 */ /* 0x000fe2000f8e0215 */
[----:B0-----:R-:W-:Y:S01]  /*1090*/  PRMT R32, RZ, 0x7610, R32 ;  /* 0x00007610ff207816 */ /* 0x001fe20000000020 */
[----:B---3--:R-:W-:Y:S01]  /*10a0*/  IMAD.WIDE.U32 R20, R45, R28, R20 ;  /* 0x0000001c2d147225 */ /* 0x008fe200078e0014 */
[----:B------:R-:W-:-:S03]  /*10b0*/  PRMT R28, RZ, 0x7610, R28 ;  /* 0x00007610ff1c7816 */ /* 0x000fc6000000001c */
[----:B------:R-:W-:Y:S01]  /*10c0*/  IMAD R21, R45, R29, R21 ;  /* 0x0000001d2d157224 */ /* 0x000fe200078e0215 */
[----:B------:R-:W-:-:S04]  /*10d0*/  IADD3 R20, P4, PT, R71, R20, RZ ;  /* 0x0000001447147210 */ /* 0x000fc80007f9e0ff */
[----:B------:R-:W-:Y:S02]  /*10e0*/  IADD3.X R21, PT, PT, RZ, R21, RZ, P4, !PT ;  /* 0x00000015ff157210 */ /* 0x000fe400027fe4ff */
[----:B-1----:R-:W-:-:S04]  /*10f0*/  LEA R22, P4, R20, UR8, 0x1 ;  /* 0x0000000814167c11 */ /* 0x002fc8000f8808ff */
[----:B------:R-:W-:Y:S01]  /*1100*/  LEA.HI.X R23, R20, UR9, R21, 0x1, P4 ;  /* 0x0000000914177c11 */ /* 0x000fe2000a0f0c15 */
[----:B------:R-:W0:Y:S01]  /*1110*/  LDCU.64 UR8, c[0x0][0x478] ;  /* 0x00008f00ff0877ac */ /* 0x000e220008000a00 */
[----:B------:R-:W-:Y:S04]  /*1120*/  STS.U16 [R91], R0 ;  /* 0x000000005b007388 */ /* 0x000fe80000000400 */
[----:B------:R1:W-:Y:S04]  /*1130*/  STS.U16 [R91+0x40], R24 ;  /* 0x000040185b007388 */ /* 0x0003e80000000400 */
[----:B------:R2:W-:Y:S04]  /*1140*/  STS.U16 [R91+0x80], R34 ;  /* 0x000080225b007388 */ /* 0x0005e80000000400 */
[----:B------:R-:W-:Y:S01]  /*1150*/  STS.U16 [R91+0xc0], R36 ;  /* 0x0000c0245b007388 */ /* 0x000fe20000000400 */
[----:B------:R-:W-:-:S03]  /*1160*/  NOP ;  /* 0x0000000000007918 */ /* 0x000fc60000000000 */
[----:B------:R-:W-:Y:S01]  /*1170*/  LDS.64 R40, [R6+UR6] ;  /* 0x0000000606287984 */ /* 0x000fe20008000a00 */
[----:B-1----:R-:W1:Y:S08]  /*1180*/  LDC.64 R24, c[0x0][0x420] ;  /* 0x00010800ff187b82 */ /* 0x002e700000000a00 */
[----:B------:R-:W-:Y:S08]  /*1190*/  BAR.SYNC.DEFER_BLOCKING 0x0 ;  /* 0x0000000000007b1d */ /* 0x000ff00000010000 */
[----:B--2---:R-:W2:Y:S01]  /*11a0*/  LDC.64 R34, c[0x0][0x428] ;  /* 0x00010a00ff227b82 */ /* 0x004ea20000000a00 */
[----:B------:R-:W3:Y:S04]  /*11b0*/  @!P3 LDG.E.U16 R26, desc[UR16][R22.64] ;  /* 0x00000010161ab981 */ /* 0x000ee8000c1e1500 */
[----:B------:R-:W4:Y:S04]  /*11c0*/  @!P2 LDG.E.U16 R28, desc[UR16][R22.64+0x40] ;  /* 0x00004010161ca981 */ /* 0x000f28000c1e1500 */
[----:B------:R-:W4:Y:S04]  /*11d0*/  @!P1 LDG.E.U16 R30, desc[UR16][R22.64+0x80] ;  /* 0x00008010161e9981 */ /* 0x000f28000c1e1500 */
[----:B------:R0:W4:Y:S01]  /*11e0*/  @!P0 LDG.E.U16 R32, desc[UR16][R22.64+0xc0] ;  /* 0x0000c01016208981 */ /* 0x000122000c1e1500 */
[----:B-1----:R-:W-:Y:S01]  /*11f0*/  IMAD.WIDE.U32 R20, R24, UR18, R8 ;  /* 0x0000001218147c25 */ /* 0x002fe2000f8e0008 */
[----:B------:R-:W-:-:S03]  /*1200*/  PRMT R24, RZ, 0x7610, R24 ;  /* 0x00007610ff187816 */ /* 0x000fc60000000018 */
[----:B------:R-:W-:Y:S02]  /*1210*/  IMAD R21, R25, UR18, R21 ;  /* 0x0000001219157c24 */ /* 0x000fe4000f8e0215 */
[C---:B--2---:R-:W-:Y:S01]  /*1220*/  IMAD.WIDE.U32 R20, R45.reuse, R34, R20 ;  /* 0x000000222d147225 */ /* 0x044fe200078e0014 */
[----:B0-----:R-:W-:Y:S02]  /*1230*/  PRMT R22, RZ, 0x7610, R22 ;  /* 0x00007610ff167816 */ /* 0x001fe40000000016 */
[----:B------:R-:W-:Y:S01]  /*1240*/  PRMT R34, RZ, 0x7610, R34 ;  /* 0x00007610ff227816 */ /* 0x000fe20000000022 */
[----:B------:R-:W-:Y:S01]  /*1250*/  IMAD R0, R45, R35, R21 ;  /* 0x000000232d007224 */ /* 0x000fe200078e0215 */
[----:B------:R-:W-:-:S04]  /*1260*/  IADD3 R21, P4, PT, R71, R20, RZ ;  /* 0x0000001447157210 */ /* 0x000fc80007f9e0ff */
[----:B------:R-:W-:Y:S02]  /*1270*/  IADD3.X R0, PT, PT, RZ, R0, RZ, P4, !PT ;  /* 0x00000000ff007210 */ /* 0x000fe400027fe4ff */
[----:B------:R-:W-:-:S04]  /*1280*/  LEA R20, P4, R21, UR8, 0x1 ;  /* 0x0000000815147c11 */ /* 0x000fc8000f8808ff */
[----:B------:R-:W-:Y:S01]  /*1290*/  LEA.HI.X R21, R21, UR9, R0, 0x1, P4 ;  /* 0x0000000915157c11 */ /* 0x000fe2000a0f0c00 */
[----:B------:R-:W0:Y:S01]  /*12a0*/  LDCU.64 UR8, c[0x0][0x510] ;  /* 0x0000a200ff0877ac */ /* 0x000e220008000a00 */
[----:B---3--:R1:W-:Y:S04]  /*12b0*/  STS.U16 [R91], R26 ;  /* 0x0000001a5b007388 */ /* 0x0083e80000000400 */
[----:B----4-:R-:W-:Y:S04]  /*12c0*/  STS.U16 [R91+0x40], R28 ;  /* 0x0000401c5b007388 */ /* 0x010fe80000000400 */
[----:B------:R-:W-:Y:S04]  /*12d0*/  STS.U16 [R91+0x80], R30 ;  /* 0x0000801e5b007388 */ /* 0x000fe80000000400 */
[----:B------:R-:W-:Y:S01]  /*12e0*/  STS.U16 [R91+0xc0], R32 ;  /* 0x0000c0205b007388 */ /* 0x000fe20000000400 */
[----:B------:R-:W-:-:S03]  /*12f0*/  NOP ;  /* 0x0000000000007918 */ /* 0x000fc60000000000 */
[----:B------:R-:W2:Y:S01]  /*1300*/  LDS.64 R36, [R6+UR6] ;  /* 0x0000000606247984 */ /* 0x000ea20008000a00 */
[----:B------:R-:W-:Y:S01]  /*1310*/  BAR.SYNC.DEFER_BLOCKING 0x0 ;  /* 0x0000000000007b1d */ /* 0x000fe20000010000 */
[----:B-1----:R-:W-:-:S05]  /*1320*/  PRMT R26, RZ, 0x7610, R26 ;  /* 0x00007610ff1a7816 */ /* 0x002fca000000001a */
[----:B------:R-:W3:Y:S04]  /*1330*/  @!P3 LDG.E.U16 R22, desc[UR16][R20.64] ;  /* 0x000000101416b981 */ /* 0x000ee8000c1e1500 */
[----:B------:R-:W4:Y:S04]  /*1340*/  @!P2 LDG.E.U16 R24, desc[UR16][R20.64+0x40] ;  /* 0x000040101418a981 */ /* 0x000f28000c1e1500 */
[----:B------:R-:W4:Y:S04]  /*1350*/  @!P1 LDG.E.U16 R34, desc[UR16][R20.64+0x80] ;  /* 0x0000801014229981 */ /* 0x000f28000c1e1500 */
[----:B------:R1:W4:Y:S01]  /*1360*/  @!P0 LDG.E.U16 R26, desc[UR16][R20.64+0xc0] ;  /* 0x0000c010141a8981 */ /* 0x000322000c1e1500 */
[----:B--2---:R-:W-:-:S02]  /*1370*/  PRMT R0, R36, 0x7632, R0 ;  /* 0x0000763224007816 */ /* 0x004fc40000000000 */
[----:B------:R-:W-:Y:S02]  /*1380*/  SHF.L.U32 R27, R36, 0x10, RZ ;  /* 0x00000010241b7819 */ /* 0x000fe400000006ff */
[----:B------:R-:W-:Y:S02]  /*1390*/  SHF.L.U32 R33, R37, 0x10, RZ ;  /* 0x0000001025217819 */ /* 0x000fe400000006ff */
[----:B------:R-:W-:Y:S01]  /*13a0*/  SHF.L.U32 R29, R0, 0x10, RZ ;  /* 0x00000010001d7819 */ /* 0x000fe200000006ff */
[----:B------:R-:W-:Y:S01]  /*13b0*/  FMUL.FTZ R23, R27, -1.4426950216293334961 ;  /* 0xbfb8aa3b1b177820 */ /* 0x000fe20000410000 */
[----:B------:R-:W-:Y:S01]  /*13c0*/  IADD3 R93, PT, PT, R6, UR6, RZ ;  /* 0x00000006065d7c10 */ /* 0x000fe2000fffe0ff */
[----:B------:R-:W-:Y:S01]  /*13d0*/  FMUL.FTZ R25, R33, -1.4426950216293334961 ;  /* 0xbfb8aa3b21197820 */ /* 0x000fe20000410000 */
[----:B-1----:R-:W-:Y:S01]  /*13e0*/  PRMT R20, R37, 0x7632, R20 ;  /* 0x0000763225147816 */ /* 0x002fe20000000014 */
[----:B------:R-:W-:Y:S02]  /*13f0*/  FMUL.FTZ R0, R29, -1.4426950216293334961 ;  /* 0xbfb8aa3b1d007820 */ /* 0x000fe40000410000 */
[----:B------:R-:W1:Y:S01]  /*1400*/  MUFU.EX2 R23, R23 ;  /* 0x0000001700177308 */ /* 0x000e620000000800 */
[----:B------:R-:W-:-:S05]  /*1410*/  SHF.L.U32 R38, R20, 0x10, RZ ;  /* 0x0000001014267819 */ /* 0x000fca00000006ff */
[----:B------:R-:W-:Y:S02]  /*1420*/  FMUL.FTZ R20, R38, -1.4426950216293334961 ;  /* 0xbfb8aa3b26147820 */ /* 0x000fe40000410000 */
[----:B------:R-:W2:Y:S08]  /*1430*/  MUFU.EX2 R25, R25 ;  /* 0x0000001900197308 */ /* 0x000eb00000000800 */
[----:B------:R-:W-:Y:S01]  /*1440*/  MUFU.EX2 R0, R0 ;  /* 0x0000000000007308 */ /* 0x000fe20000000800 */
[----:B-1----:R-:W-:Y:S01]  /*1450*/  FADD.FTZ R21, R23, 1 ;  /* 0x3f80000017157421 */ /* 0x002fe20000010000 */
[----:B------:R-:W-:-:S06]  /*1460*/  SHF.L.U32 R23, R41, 0x10, RZ ;  /* 0x0000001029177819 */ /* 0x000fcc00000006ff */
[----:B------:R-:W1:Y:S01]  /*1470*/  MUFU.EX2 R20, R20 ;  /* 0x0000001400147308 */ /* 0x000e620000000800 */
[----:B--2---:R-:W-:Y:S01]  /*1480*/  FADD.FTZ R30, R25, 1 ;  /* 0x3f800000191e7421 */ /* 0x004fe20000010000 */
[----:B-1----:R-:W-:Y:S01]  /*1490*/  FADD.FTZ R31, R20, 1 ;  /* 0x3f800000141f7421 */ /* 0x002fe20000010000 */
[----:B------:R-:W-:-:S05]  /*14a0*/  PRMT R20, R41, 0x7632, R20 ;  /* 0x0000763229147816 */ /* 0x000fca0000000014 */
[----:B------:R-:W1:Y:S02]  /*14b0*/  MUFU.RCP R39, R31 ;  /* 0x0000001f00277308 */ /* 0x000e640000001000 */
[----:B-1----:R-:W-:-:S04]  /*14c0*/  FADD.FTZ R41, -R39, 1 ;  /* 0x3f80000027297421 */ /* 0x002fc80000010100 */
[----:B------:R-:W-:Y:S01]  /*14d0*/  FFMA.FTZ R41, R38, R41, 1 ;  /* 0x3f80000026297423 */ /* 0x000fe20000010029 */
[----:B---3--:R1:W-:Y:S04]  /*14e0*/  STS.U16 [R91], R22 ;  /* 0x000000165b007388 */ /* 0x0083e80000000400 */
[----:B----4-:R2:W-:Y:S04]  /*14f0*/  STS.U16 [R91+0x40], R24 ;  /* 0x000040185b007388 */ /* 0x0105e80000000400 */
[----:B------:R3:W-:Y:S01]  /*1500*/  STS.U16 [R91+0x80], R34 ;  /* 0x000080225b007388 */ /* 0x0007e20000000400 */
[----:B-1----:R-:W-:-:S03]  /*1510*/  SHF.L.U32 R22, R40, 0x10, RZ ;  /* 0x0000001028167819 */ /* 0x002fc600000006ff */
[----:B------:R1:W-:Y:S01]  /*1520*/  STS.U16 [R91+0xc0], R26 ;  /* 0x0000c01a5b007388 */ /* 0x0003e20000000400 */
[----:B------:R-:W-:-:S03]  /*1530*/  NOP ;  /* 0x0000000000007918 */ /* 0x000fc60000000000 */
[----:B------:R-:W4:Y:S01]  /*1540*/  LDS.64 R36, [R6+UR6] ;  /* 0x0000000606247984 */ /* 0x000f220008000a00 */
[----:B--2---:R-:W-:Y:S01]  /*1550*/  FADD.FTZ R24, R0, 1 ;  /* 0x3f80000000187421 */ /* 0x004fe20000010000 */
[----:B---3--:R-:W-:Y:S01]  /*1560*/  MUFU.RCP R34, R30 ;  /* 0x0000001e00227308 */ /* 0x008fe20000001000 */
[----:B------:R-:W-:-:S04]  /*1570*/  PRMT R0, R40, 0x7632, R0 ;  /* 0x0000763228007816 */ /* 0x000fc80000000000 */
[----:B------:R-:W-:-:S03]  /*1580*/  SHF.L.U32 R0, R0, 0x10, RZ ;  /* 0x0000001000007819 */ /* 0x000fc600000006ff */
[----:B-1----:R-:W1:Y:S08]  /*1590*/  MUFU.RCP R26, R21 ;  /* 0x00000015001a7308 */ /* 0x002e700000001000 */
[----:B------:R2:W3:Y:S02]  /*15a0*/  MUFU.RCP R32, R24 ;  /* 0x0000001800207308 */ /* 0x0004e40000001000 */
[----:B--2---:R-:W-:Y:S01]  /*15b0*/  SHF.L.U32 R24, R20, 0x10, RZ ;  /* 0x0000001014187819 */ /* 0x004fe200000006ff */
[----:B-1----:R-:W-:-:S04]  /*15c0*/  FADD.FTZ R30, -R26, 1 ;  /* 0x3f8000001a1e7421 */ /* 0x002fc80000010100 */
[C---:B------:R-:W-:Y:S01]  /*15d0*/  FFMA.FTZ R30, R27.reuse, R30, 1 ;  /* 0x3f8000001b1e7423 */ /* 0x040fe2000001001e */
[----:B------:R-:W-:Y:S01]  /*15e0*/  FMUL.FTZ R27, R27, R26 ;  /* 0x0000001a1b1b7220 */ /* 0x000fe20000410000 */
[----:B---3--:R-:W-:-:S04]  /*15f0*/  FADD.FTZ R20, -R32, 1 ;  /* 0x3f80000020147421 */ /* 0x008fc80000010100 */
[C---:B------:R-:W-:Y:S01]  /*1600*/  FFMA.FTZ R20, R29.reuse, R20, 1 ;  /* 0x3f8000001d147423 */ /* 0x040fe20000010014 */
[C---:B----4-:R-:W-:Y:S01]  /*1610*/  PRMT R21, R36.reuse, 0x7632, R21 ;  /* 0x0000763224157816 */ /* 0x050fe20000000015 */
[----:B------:R-:W-:Y:S01]  /*1620*/  FMUL.FTZ R29, R29, R32 ;  /* 0x000000201d1d7220 */ /* 0x000fe20000410000 */
[C---:B------:R-:W-:Y:S02]  /*1630*/  PRMT R25, R37.reuse, 0x7632, R25 ;  /* 0x0000763225197816 */ /* 0x040fe40000000019 */
[----:B------:R-:W-:Y:S01]  /*1640*/  SHF.L.U32 R28, R36, 0x10, RZ ;  /* 0x00000010241c7819 */ /* 0x000fe200000006ff */
[----:B------:R-:W-:Y:S01]  /*1650*/  FADD.FTZ R36, -R34, 1 ;  /* 0x3f80000022247421 */ /* 0x000fe20000010100 */
[----:B------:R-:W-:Y:S01]  /*1660*/  SHF.L.U32 R35, R37, 0x10, RZ ;  /* 0x0000001025237819 */ /* 0x000fe200000006ff */
[----:B------:R-:W-:Y:S01]  /*1670*/  FMUL.FTZ R109, R0, R29 ;  /* 0x0000001d006d7220 */ /* 0x000fe20000410000 */
        /* <DEDUP_REMOVED lines=20> */
[----:B------:R-:W-:Y:S01]  /*17c0*/  IMAD.WIDE.U32 R20, R98, UR18, R8 ;  /* 0x0000001262147c25 */ /* 0x000fe2000f8e0008 */
[----:B------:R-:W-:-:S03]  /*17d0*/  F2FP.BF16.F32.PACK_AB R97, R41, R36 ;  /* 0x000000242961723e */ /* 0x000fc600000010ff */
[----:B------:R-:W-:Y:S01]  /*17e0*/  FMUL.FTZ R23, R23, R34 ;  /* 0x0000002217177220 */ /* 0x000fe20000410000 */
[----:B------:R-:W-:Y:S01]  /*17f0*/  FMUL.FTZ R24, R24, R39 ;  /* 0x0000002718187220 */ /* 0x000fe20000410000 */
[----:B------:R-:W-:Y:S02]  /*1800*/  IMAD R21, R99, UR18, R21 ;  /* 0x0000001263157c24 */ /* 0x000fe4000f8e0215 */
[----:B0-----:R-:W-:-:S04]  /*1810*/  IMAD.WIDE.U32 R20, R45, UR8, R20 ;  /* 0x000000082d147c25 */ /* 0x001fc8000f8e0014 */
[----:B------:R-:W-:Y:S01]  /*1820*/  IMAD R36, R45, UR9, R21 ;  /* 0x000000092d247c24 */ /* 0x000fe2000f8e0215 */
[----:B------:R-:W-:Y:S01]  /*1830*/  IADD3 R21, P0, PT, R71, R20, RZ ;  /* 0x0000001447157210 */ /* 0x000fe20007f1e0ff */
[----:B------:R-:W0:Y:S01]  /*1840*/  LDCU.64 UR8, c[0x0][0x490] ;  /* 0x00009200ff0877ac */ /* 0x000e220008000a00 */
[----:B------:R-:W-:Y:S01]  /*1850*/  STS.64 [R6+UR6], R96 ;  /* 0x0000006006007988 */ /* 0x000fe20008000a06 */
[----:B------:R-:W-:-:S03]  /*1860*/  NOP ;  /* 0x0000000000007918 */ /* 0x000fc60000000000 */
[----:B------:R-:W-:Y:S01]  /*1870*/  LDS.U16 R37, [R91] ;  /* 0x000000005b257984 */ /* 0x000fe20000000400 */
[----:B------:R-:W-:Y:S02]  /*1880*/  IADD3.X R36, PT, PT, RZ, R36, RZ, P0, !PT ;  /* 0x00000024ff247210 */ /* 0x000fe400007fe4ff */
[C---:B------:R-:W-:Y:S01]  /*1890*/  LEA R20, P4, R21.reuse, UR10, 0x1 ;  /* 0x0000000a15147c11 */ /* 0x040fe2000f8808ff */
[----:B------:R-:W-:Y:S03]  /*18a0*/  LDS.U16 R41, [R91+0x40] ;  /* 0x000040005b297984 */ /* 0x000fe60000000400 */
[----:B------:R-:W-:Y:S01]  /*18b0*/  LEA.HI.X R21, R21, UR11, R36, 0x1, P4 ;  /* 0x0000000b15157c11 */ /* 0x000fe2000a0f0c24 */
[----:B------:R-:W-:Y:S01]  /*18c0*/  LDS.U16 R43, [R91+0x80] ;  /* 0x000080005b2b7984 */ /* 0x000fe20000000400 */
[----:B0-----:R-:W-:-:S03]  /*18d0*/  UISETP.NE.U32.AND UP0, UPT, UR8, URZ, UPT ;  /* 0x000000ff0800728c */ /* 0x001fc6000bf05070 */
[----:B------:R-:W-:Y:S01]  /*18e0*/  LDS.U16 R95, [R91+0xc0] ;  /* 0x0000c0005b5f7984 */ /* 0x000fe20000000400 */
[----:B------:R-:W-:-:S03]  /*18f0*/  UISETP.NE.AND.EX UP0, UPT, UR9, URZ, UPT, UP0 ;  /* 0x000000ff0900728c */ /* 0x000fc6000bf05300 */
[----:B------:R-:W-:Y:S01]  /*1900*/  @!P5 STS [UR6+0x100], R90 ;  /* 0x0001005aff00d988 */ /* 0x000fe20008000806 */
[----:B------:R-:W-:Y:S06]  /*1910*/  BAR.SYNC.DEFER_BLOCKING 0x0 ;  /* 0x0000000000007b1d */ /* 0x000fec0000010000 */
[----:B------:R-:W0:Y:S02]  /*1920*/  LDS R30, [UR6+0x100] ;  /* 0x00010006ff1e7984 */ /* 0x000e240008000800 */
[-C--:B0-----:R-:W-:Y:S02]  /*1930*/  ISETP.GE.AND P0, PT, R71, R30.reuse, PT ;  /* 0x0000001e4700720c */ /* 0x081fe40003f06270 */
[----:B------:R-:W-:-:S02]  /*1940*/  ISETP.GE.AND P1, PT, R75, R30, PT ;  /* 0x0000001e4b00720c */ /* 0x000fc40003f26270 */
        /* <DEDUP_REMOVED lines=41> */
.L_x_17439:
[----:B------:R-:W-:Y:S01]  /*1be0*/  BAR.SYNC.DEFER_BLOCKING 0x0 ;  /* 0x0000000000007b1d */ /* 0x000fe20000010000 */
[C---:B------:R-:W-:Y:S01]  /*1bf0*/  PRMT R100, R2.reuse, 0x7632, R100 ;  /* 0x0000763202647816 */ /* 0x040fe20000000064 */
[----:B------:R-:W-:Y:S01]  /*1c00*/  UISETP.GE.AND UP0, UPT, UR4, 0x1, UPT ;  /* 0x000000010400788c */ /* 0x000fe2000bf06270 */
[----:B------:R-:W-:Y:S02]  /*1c10*/  SHF.L.U32 R99, R2, 0x10, RZ ;  /* 0x0000001002637819 */ /* 0x000fe400000006ff */
[----:B------:R-:W-:Y:S02]  /*1c20*/  CS2R R96, SRZ ;  /* 0x0000000000607805 */ /* 0x000fe4000001ff00 */
[----:B------:R-:W-:Y:S02]  /*1c30*/  SHF.L.U32 R100, R100, 0x10, RZ ;  /* 0x0000001064647819 */ /* 0x000fe400000006ff */
[----:B0-----:R-:W-:Y:S02]  /*1c40*/  CS2R R94, SRZ ;  /* 0x00000000005e7805 */ /* 0x001fe4000001ff00 */
[----:B------:R-:W-:Y:S01]  /*1c50*/  PRMT R101, R3, 0x7632, R101 ;  /* 0x0000763203657816 */ /* 0x000fe20000000065 */
[----:B------:R-:W-:Y:S01]  /*1c60*/  FFMA.FTZ R50, R25, R99, R50 ;  /* 0x0000006319327223 */ /* 0x000fe20000010032 */
[----:B------:R-:W-:Y:S01]  /*1c70*/  SHF.L.U32 R98, R3, 0x10, RZ ;  /* 0x0000001003627819 */ /* 0x000fe200000006ff */
[----:B-----5:R-:W-:Y:S01]  /*1c80*/  FMUL.FTZ R105, R25, R44 ;  /* 0x0000002c19697220 */ /* 0x020fe20000410000 */
        /* <DEDUP_REMOVED lines=12> */
[----:B-1----:R-:W-:Y:S01]  /*1d50*/  SHF.L.U32 R21, R2, 0x10, RZ ;  /* 0x0000001002157819 */ /* 0x002fe200000006ff */
[C---:B------:R-:W-:Y:S01]  /*1d60*/  FMUL.FTZ R110, R24.reuse, R44 ;  /* 0x0000002c186e7220 */ /* 0x040fe20000410000 */
[----:B------:R-:W-:Y:S01]  /*1d70*/  FFMA.FTZ R50, R24, R101, R3 ;  /* 0x0000006518327223 */ /* 0x000fe20000010003 */
[----:B------:R-:W-:-:S02]  /*1d80*/  FADD.FTZ R104, R5, R46 ;  /* 0x0000002e05687221 */ /* 0x000fc40000010000 */
[----:B------:R-:W-:Y:S01]  /*1d90*/  FADD.FTZ R106, R21, R46 ;  /* 0x0000002e156a7221 */ /* 0x000fe20000010000 */
[----:B------:R-:W-:Y:S06]  /*1da0*/  BRA.U !UP0, `(.L_x_17440) ;  /* 0x0000003108407547 */ /* 0x000fec000b800000 */
[----:B------:R-:W-:Y:S01]  /*1db0*/  FADD.FTZ R0, R25, R25 ;  /* 0x0000001919007221 */ /* 0x000fe20000010000 */
[----:B------:R-:W-:Y:S01]  /*1dc0*/  FADD.FTZ R111, R23, R23 ;  /* 0x00000017176f7221 */ /* 0x000fe20000010000 */
[----:B------:R-:W-:Y:S01]  /*1dd0*/  IADD3 R21, PT, PT, R6, 0x3, RZ ;  /* 0x0000000306157810 */ /* 0x000fe20007ffe0ff */
[----:B------:R-:W-:Y:S01]  /*1de0*/  FADD.FTZ R112, R24, R24 ;  /* 0x0000001818707221 */ /* 0x000fe20000010000 */
[C---:B------:R-:W-:Y:S01]  /*1df0*/  IADD3 R23, PT, PT, R6.reuse, 0x4, RZ ;  /* 0x0000000406177810 */ /* 0x040fe20007ffe0ff */
[----:B------:R-:W0:Y:S01]  /*1e00*/  LDC R118, c[0x0][0x388] ;  /* 0x0000e200ff767b82 */ /* 0x000e220000000800 */
[C---:B------:R-:W-:Y:S01]  /*1e10*/  IADD3 R25, PT, PT, R6.reuse, 0x5, RZ ;  /* 0x0000000506197810 */ /* 0x040fe20007ffe0ff */
[----:B------:R-:W-:Y:S01]  /*1e20*/  HFMA2 R97, -RZ, RZ, 0, 0 ;  /* 0x00000000ff617431 */ /* 0x000fe200000001ff */
[C---:B------:R-:W-:Y:S01]  /*1e30*/  IADD3 R27, PT, PT, R6.reuse, 0x6, RZ ;  /* 0x00000006061b7810 */ /* 0x040fe20007ffe0ff */
[----:B------:R-:W-:Y:S01]  /*1e40*/  FADD.FTZ R109, R109, R109 ;  /* 0x0000006d6d6d7221 */ /* 0x000fe20000010000 */
[----:B------:R-:W-:Y:S01]  /*1e50*/  IADD3 R29, PT, PT, R6, 0x7, RZ ;  /* 0x00000007061d7810 */ /* 0x000fe20007ffe0ff */
[----:B------:R-:W-:Y:S01]  /*1e60*/  FMUL.FTZ R114, R102, R99 ;  /* 0x0000006366727220 */ /* 0x000fe20000410000 */
[-C--:B------:R-:W-:Y:S01]  /*1e70*/  LEA.HI.SX32 R125, R21, R6.reuse, 0x1b ;  /* 0x00000006157d7211 */ /* 0x080fe200078fdaff */
[----:B------:R-:W1:Y:S01]  /*1e80*/  LDC.64 R30, c[0x0][0x440] ;  /* 0x00011000ff1e7b82 */ /* 0x000e620000000a00 */
[----:B------:R-:W-:Y:S01]  /*1e90*/  LEA.HI.SX32 R126, R23, R6, 0x1b ;  /* 0x00000006177e7211 */ /* 0x000fe200078fdaff */
[----:B------:R-:W-:Y:S01]  /*1ea0*/  FMUL.FTZ R115, R104, R100 ;  /* 0x0000006468737220 */ /* 0x000fe20000410000 */
[----:B------:R-:W-:Y:S01]  /*1eb0*/  LEA.HI.SX32 R127, R25, R6, 0x1b ;  /* 0x00000006197f7211 */ /* 0x000fe200078fdaff */
[----:B------:R-:W-:Y:S01]  /*1ec0*/  FMUL.FTZ R116, R103, R98 ;  /* 0x0000006267747220 */ /* 0x000fe20000410000 */
[-C--:B------:R-:W-:Y:S01]  /*1ed0*/  LEA.HI.SX32 R128, R27, R6.reuse, 0x1b ;  /* 0x000000061b807211 */ /* 0x080fe200078fdaff */
[----:B------:R-:W-:Y:S01]  /*1ee0*/  FMUL.FTZ R117, R106, R101 ;  /* 0x000000656a757220 */ /* 0x000fe20000410000 */
[-C--:B------:R-:W-:Y:S01]  /*1ef0*/  LEA.HI.SX32 R129, R29, R6.reuse, 0x1b ;  /* 0x000000061d817211 */ /* 0x080fe200078fdaff */
[----:B------:R-:W2:Y:S01]  /*1f00*/  LDC.64 R26, c[0x0][0x3a8] ;  /* 0x0000ea00ff1a7b82 */ /* 0x000ea20000000a00 */
[C---:B------:R-:W-:Y:S01]  /*1f10*/  IADD3 R3, PT, PT, R6.reuse, 0x1, RZ ;  /* 0x0000000106037810 */ /* 0x040fe20007ffe0ff */
[----:B------:R-:W-:Y:S01]  /*1f20*/  UMOV UR4, URZ ;  /* 0x000000ff00047c82 */ /* 0x000fe20008000000 */
[----:B------:R-:W-:Y:S01]  /*1f30*/  IADD3 R5, PT, PT, R6, 0x2, RZ ;  /* 0x0000000206057810 */ /* 0x000fe20007ffe0ff */
[----:B------:R-:W3:Y:S01]  /*1f40*/  LDCU UR8, c[0x0][0x394] ;  /* 0x00007280ff0877ac */ /* 0x000ee20008000800 */
[----:B------:R-:W-:-:S02]  /*1f50*/  LEA.HI.SX32 R122, R3, R6, 0x1b ;  /* 0x00000006037a7211 */ /* 0x000fc400078fdaff */
[----:B------:R-:W-:Y:S01]  /*1f60*/  SHF.L.U32 R3, R89, 0x8, RZ ;  /* 0x0000000859037819 */ /* 0x000fe200000006ff */
[----:B------:R-:W4:Y:S01]  /*1f70*/  LDC.64 R28, c[0x0][0x448] ;  /* 0x00011200ff1c7b82 */ /* 0x000f220000000a00 */
[----:B------:R-:W-:Y:S01]  /*1f80*/  LEA.HI.SX32 R5, R5, R6, 0x1b ;  /* 0x0000000605057211 */ /* 0x000fe200078fdaff */
[----:B------:R-:W0:Y:S01]  /*1f90*/  LDCU UR9, c[0x0][0x38c] ;  /* 0x00007180ff0977ac */ /* 0x000e220008000800 */
[----:B------:R-:W-:Y:S02]  /*1fa0*/  IADD3 R34, P1, PT, R3, R52, RZ ;  /* 0x0000003403227210 */ /* 0x000fe40007f3e0ff */
[----:B------:R-:W-:Y:S02]  /*1fb0*/  LEA R120, R7, -R3, 0x1 ;  /* 0x8000000307787211 */ /* 0x000fe400078e08ff */
[----:B------:R-:W-:Y:S01]  /*1fc0*/  LEA.HI.X.SX32 R35, R3, RZ, 0x1, P1 ;  /* 0x000000ff03237211 */ /* 0x000fe200008f0eff */
[----:B------:R-:W0:Y:S01]  /*1fd0*/  LDC.64 R24, c[0x0][0x3c0] ;  /* 0x0000f000ff187b82 */ /* 0x000e220000000a00 */
[----:B------:R-:W-:-:S02]  /*1fe0*/  ISETP.GE.AND P1, PT, R78, R120, PT ;  /* 0x000000784e00720c */ /* 0x000fc40003f26270 */
[-C--:B------:R-:W-:Y:S02]  /*1ff0*/  ISETP.GE.AND P2, PT, R83, R120.reuse, PT ;  /* 0x000000785300720c */ /* 0x080fe40003f46270 */
[----:B------:R-:W-:Y:S02]  /*2000*/  ISETP.GE.AND P3, PT, R84, R120, PT ;  /* 0x000000785400720c */ /* 0x000fe40003f66270 */
[----:B------:R-:W-:Y:S01]  /*2010*/  LEA.HI.SX32 R119, R6, R6, 0x1b ;  /* 0x0000000606777211 */ /* 0x000fe200078fdaff */
[----:B------:R-:W0:Y:S01]  /*2020*/  LDC.64 R22, c[0x0][0x3e0] ;  /* 0x0000f800ff167b82 */ /* 0x000e220000000a00 */
[C---:B------:R-:W-:Y:S02]  /*2030*/  ISETP.NE.AND P0, PT, R64.reuse, 0x1, PT ;  /* 0x000000014000780c */ /* 0x040fe40003f05270 */
[----:B------:R-:W-:Y:S02]  /*2040*/  SHF.L.U32 R121, R64, 0x8, RZ ;  /* 0x0000000840797819 */ /* 0x000fe400000006ff */
[----:B------:R-:W-:-:S02]  /*2050*/  P2R R160, PR, RZ, 0x2 ;  /* 0x00000002ffa07803 */ /* 0x000fc40000000000 */
[----:B------:R-:W-:Y:S01]  /*2060*/  P2R R161, PR, RZ, 0x4 ;  /* 0x00000004ffa17803 */ /* 0x000fe20000000000 */
[----:B------:R-:W0:Y:S01]  /*2070*/  LDC.64 R20, c[0x0][0x4f0] ;  /* 0x00013c00ff147b82 */ /* 0x000e220000000a00 */
[----:B------:R-:W-:Y:S02]  /*2080*/  P2R R162, PR, RZ, 0x8 ;  /* 0x00000008ffa27803 */ /* 0x000fe40000000000 */
[----:B------:R-:W-:Y:S02]  /*2090*/  IADD3 R113, PT, PT, R64, -0x2, RZ ;  /* 0xfffffffe40717810 */ /* 0x000fe40007ffe0ff */
[----:B------:R-:W-:Y:S02]  /*20a0*/  LEA R119, R119, UR6, 0x1 ;  /* 0x0000000677777c11 */ /* 0x000fe4000f8e08ff */
[----:B------:R-:W-:Y:S02]  /*20b0*/  ISETP.EQ.AND P0, PT, R52, RZ, P0 ;  /* 0x000000ff3400720c */ /* 0x000fe40000702270 */
[----:B------:R-:W-:-:S02]  /*20c0*/  LOP3.LUT R121, R121, 0x100, RZ, 0xc0, !PT ;  /* 0x0000010079797812 */ /* 0x000fc400078ec0ff */
[C---:B------:R-:W-:Y:S02]  /*20d0*/  LOP3.LUT R159, R3.reuse, 0x100, RZ, 0xc0, !PT ;  /* 0x00000100039f7812 */ /* 0x040fe400078ec0ff */
        /* <DEDUP_REMOVED lines=8> */
[-C--:B------:R-:W-:Y:S02]  /*2160*/  ISETP.GE.AND P1, PT, R85, R120.reuse, PT ;  /* 0x000000785500720c */ /* 0x080fe40003f26270 */
[-C--:B------:R-:W-:Y:S02]  /*2170*/  ISETP.GE.AND P2, PT, R86, R120.reuse, PT ;  /* 0x000000785600720c */ /* 0x080fe40003f46270 */
[----:B------:R-:W-:-:S02]  /*2180*/  ISETP.GE.AND P3, PT, R87, R120, PT ;  /* 0x000000785700720c */ /* 0x000fc40003f66270 */
[----:B-1234-:R-:W-:-:S13]  /*2190*/  ISETP.GE.AND P4, PT, R88, R120, PT ;  /* 0x000000785800720c */ /* 0x01efda0003f86270 */
.L_x_17474:
[----:B------:R-:W-:Y:S02]  /*21a0*/  MOV R2, R78 ;  /* 0x0000004e00027202 */ /* 0x000fe40000000f00 */
[----:B------:R-:W-:Y:S02]  /*21b0*/  MOV R3, RZ ;  /* 0x000000ff00037202 */ /* 0x000fe40000000f00 */
[----:B0-2---:R-:W-:Y:S02]  /*21c0*/  PRMT R6, RZ, 0x7610, R6 ;  /* 0x00007610ff067816 */ /* 0x005fe40000000006 */
[----:B------:R-:W-:Y:S01]  /*21d0*/  P2R R7, PR, RZ, 0x1 ;  /* 0x00000001ff077803 */ /* 0x000fe20000000000 */
[----:B0-----:R-:W-:Y:S01]  /*21e0*/  IMAD.WIDE.U32 R4, R22, UR4, R2 ;  /* 0x0000000416047c25 */ /* 0x001fe2000f8e0002 */
[----:B------:R-:W-:Y:S02]  /*21f0*/  ISETP.NE.AND P0, PT, R160, RZ, PT ;  /* 0x000000ffa000720c */ /* 0x000fe40003f05270 */
[----:B------:R-:W-:Y:S01]  /*2200*/  ISETP.NE.AND P6, PT, R162, RZ, PT ;  /* 0x000000ffa200720c */ /* 0x000fe20003fc5270 */
[----:B------:R-:W-:Y:S01]  /*2210*/  IMAD R3, R23, UR4, R5 ;  /* 0x0000000417037c24 */ /* 0x000fe2000f8e0205 */
[----:B------:R-:W-:-:S02]  /*2220*/  LEA R2, P5, R4, R62, 0x1 ;  /* 0x0000003e04027211 */ /* 0x000fc400078a08ff */
        /* <DEDUP_REMOVED lines=32> */
[----:B------:R-:W0:Y:S01]  /*2430*/  S2UR UR7, SR_CgaCtaId ;  /* 0x00000000000779c3 */ /* 0x000e220000008800 */
[----:B------:R-:W-:Y:S01]  /*2440*/  ISETP.NE.AND P0, PT, R7, RZ, PT ;  /* 0x000000ff0700720c */ /* 0x000fe20003f05270 */
[----:B------:R-:W-:Y:S01]  /*2450*/  UMOV UR6, 0x400 ;  /* 0x0000040000067882 */ /* 0x000fe20000000000 */
[----:B------:R-:W-:-:S02]  /*2460*/  ISETP.NE.AND P5, PT, R52, RZ, PT ;  /* 0x000000ff3400720c */ /* 0x000fc40003fa5270 */
[----:B------:R-:W-:Y:S01]  /*2470*/  ISETP.NE.AND P6, PT, R52, 0x1f, PT ;  /* 0x0000001f3400780c */ /* 0x000fe20003fc5270 */
[----:B------:R-:W-:Y:S01]  /*2480*/  BSSY.RECONVERGENT B0, `(.L_x_17441) ;  /* 0x0000063000007945 */ /* 0x000fe20003800200 */
[----:B0-----:R-:W-:Y:S01]  /*2490*/  ULEA UR6, UR7, UR6, 0x18 ;  /* 0x0000000607067291 */ /* 0x001fe2000f8ec0ff */
[-C--:B--2---:R-:W-:Y:S01]  /*24a0*/  FMUL.FTZ R5, R102, R33.reuse ;  /* 0x0000002166057220 */ /* 0x084fe20000410000 */
[----:B------:R-:W-:-:S03]  /*24b0*/  FMUL.FTZ R37, R104, R33 ;  /* 0x0000002168257220 */ /* 0x000fc60000410000 */
[----:B------:R-:W-:Y:S01]  /*24c0*/  FMUL.RZ R41, R5, 0.15915493667125701904 ;  /* 0x3e22f98305297820 */ /* 0x000fe2000040c000 */
[----:B------:R-:W-:Y:S01]  /*24d0*/  FMUL.FTZ R5, R32, 1.4426950216293334961 ;  /* 0x3fb8aa3b20057820 */ /* 0x000fe20000410000 */
[----:B----4-:R-:W-:Y:S04]  /*24e0*/  STS.U16 [R91], R4 ;  /* 0x000000045b007388 */ /* 0x010fe80000000400 */
[----:B-----5:R-:W-:Y:S04]  /*24f0*/  STS.U16 [R91+0x42], R6 ;  /* 0x000042065b007388 */ /* 0x020fe80000000400 */
[----:B---3--:R-:W-:Y:S04]  /*2500*/  STS.U16 [R91+0xc6], R40 ;  /* 0x0000c6285b007388 */ /* 0x008fe80000000400 */
[----:B------:R-:W-:Y:S04]  /*2510*/  STS.U16 [R91+0x108], R42 ;  /* 0x0001082a5b007388 */ /* 0x000fe80000000400 */
[----:B------:R-:W-:Y:S04]  /*2520*/  STS.U16 [R91+0x14a], R130 ;  /* 0x00014a825b007388 */ /* 0x000fe80000000400 */
[----:B------:R0:W-:Y:S04]  /*2530*/  STS.U16 [R91+0x84], R36 ;  /* 0x000084245b007388 */ /* 0x0001e80000000400 */
[----:B------:R-:W-:Y:S04]  /*2540*/  STS.U16 [R91+0x18c], R132 ;  /* 0x00018c845b007388 */ /* 0x000fe80000000400 */
[----:B------:R-:W-:Y:S01]  /*2550*/  STS.U16 [R91+0x1ce], R134 ;  /* 0x0001ce865b007388 */ /* 0x000fe20000000400 */
[----:B------:R-:W-:-:S03]  /*2560*/  NOP ;  /* 0x0000000000007918 */ /* 0x000fc60000000000 */
[----:B-1----:R-:W1:Y:S04]  /*2570*/  LDS.U16 R140, [R122+0x2] ;  /* 0x000002007a8c7984 */ /* 0x002e680000000400 */
[----:B------:R-:W2:Y:S04]  /*2580*/  LDS.U16 R141, [R125+0x6] ;  /* 0x000006007d8d7984 */ /* 0x000ea80000000400 */
[----:B------:R-:W3:Y:S04]  /*2590*/  LDS.U16 R144, [R127+0xa] ;  /* 0x00000a007f907984 */ /* 0x000ee80000000400 */
[----:B------:R-:W4:Y:S04]  /*25a0*/  LDS.U16 R137, [R129+0xe] ;  /* 0x00000e0081897984 */ /* 0x000f280000000400 */
[----:B------:R-:W5:Y:S04]  /*25b0*/  LDS.U16 R138, [R119] ;  /* 0x00000000778a7984 */ /* 0x000f680000000400 */
[----:B------:R-:W5:Y:S04]  /*25c0*/  LDS.U16 R139, [R124+0x4] ;  /* 0x000004007c8b7984 */ /* 0x000f680000000400 */
[----:B------:R-:W5:Y:S04]  /*25d0*/  LDS.U16 R142, [R126+0x8] ;  /* 0x000008007e8e7984 */ /* 0x000f680000000400 */
[----:B------:R-:W5:Y:S01]  /*25e0*/  LDS.U16 R136, [R128+0xc] ;  /* 0x00000c0080887984 */ /* 0x000f620000000400 */
[-C--:B------:R-:W-:Y:S01]  /*25f0*/  FMUL.FTZ R3, R103, R5.reuse ;  /* 0x0000000567037220 */ /* 0x080fe20000410000 */
[-C--:B------:R-:W-:Y:S01]  /*2600*/  FMUL.FTZ R7, R102, R5.reuse ;  /* 0x0000000566077220 */ /* 0x080fe20000410000 */
[----:B------:R-:W-:Y:S01]  /*2610*/  MUFU.SIN R146, R41 ;  /* 0x0000002900927308 */ /* 0x000fe20000000400 */
[----:B------:R-:W-:Y:S01]  /*2620*/  FMUL.RZ R43, R37, 0.15915493667125701904 ;  /* 0x3e22f983252b7820 */ /* 0x000fe2000040c000 */
[----:B------:R-:W-:-:S06]  /*2630*/  FMUL.FTZ R2, R104, R5 ;  /* 0x0000000568027220 */ /* 0x000fcc0000410000 */
[----:B------:R0:W-:Y:S08]  /*2640*/  MUFU.COS R148, R41 ;  /* 0x0000002900947308 */ /* 0x0001f00000000000 */
[----:B------:R1:W-:Y:S01]  /*2650*/  MUFU.EX2 R37, R3 ;  /* 0x0000000300257308 */ /* 0x0003e20000000800 */
[C---:B0-----:R-:W-:Y:S01]  /*2660*/  FMUL.FTZ R41, R106.reuse, R5 ;  /* 0x000000056a297220 */ /* 0x041fe20000410000 */
[-C--:B------:R-:W-:Y:S01]  /*2670*/  FMUL.FTZ R5, R103, R33.reuse ;  /* 0x0000002167057220 */ /* 0x080fe20000410000 */
[----:B-1----:R-:W-:-:S05]  /*2680*/  FMUL.FTZ R3, R106, R33 ;  /* 0x000000216a037220 */ /* 0x002fca0000410000 */
[----:B------:R-:W0:Y:S01]  /*2690*/  MUFU.EX2 R7, R7 ;  /* 0x0000000700077308 */ /* 0x000e220000000800 */
[----:B------:R-:W-:Y:S01]  /*26a0*/  FMUL.RZ R5, R5, 0.15915493667125701904 ;  /* 0x3e22f98305057820 */ /* 0x000fe2000040c000 */
[----:B------:R-:W-:-:S06]  /*26b0*/  FMUL.RZ R36, R3, 0.15915493667125701904 ;  /* 0x3e22f98303247820 */ /* 0x000fcc000040c000 */
[----:B------:R-:W-:Y:S01]  /*26c0*/  MUFU.SIN R133, R43 ;  /* 0x0000002b00857308 */ /* 0x000fe20000000400 */
[----:B------:R-:W-:-:S07]  /*26d0*/  IADD3 R3, PT, PT, R159, UR4, RZ ;  /* 0x000000049f037c10 */ /* 0x000fce000fffe0ff */
[----:B------:R1:W-:Y:S08]  /*26e0*/  MUFU.COS R131, R43 ;  /* 0x0000002b00837308 */ /* 0x0003f00000000000 */
[----:B------:R-:W5:Y:S08]  /*26f0*/  MUFU.EX2 R2, R2 ;  /* 0x0000000200027308 */ /* 0x000f700000000800 */
[----:B------:R-:W-:Y:S08]  /*2700*/  MUFU.EX2 R41, R41 ;  /* 0x0000002900297308 */ /* 0x000ff00000000800 */
[----:B------:R-:W-:Y:S08]  /*2710*/  MUFU.SIN R4, R5 ;  /* 0x0000000500047308 */ /* 0x000ff00000000400 */
[----:B------:R-:W5:Y:S08]  /*2720*/  MUFU.COS R130, R5 ;  /* 0x0000000500827308 */ /* 0x000f700000000000 */
[----:B------:R-:W5:Y:S01]  /*2730*/  MUFU.SIN R6, R36 ;  /* 0x0000002400067308 */ /* 0x000f620000000400 */
[----:B------:R-:W-:Y:S01]  /*2740*/  SEL R3, R3, R66, !P5 ;  /* 0x0000004203037207 */ /* 0x000fe20006800000 */
[C---:B0-----:R-:W-:Y:S01]  /*2750*/  FMUL.FTZ R42, R7.reuse, R148 ;  /* 0x00000094072a7220 */ /* 0x041fe20000410000 */
[----:B-1----:R-:W-:Y:S01]  /*2760*/  FMUL.FTZ R43, R7, R146 ;  /* 0x00000092072b7220 */ /* 0x002fe20000410000 */
[----:B------:R-:W-:-:S04]  /*2770*/  SHF.L.U32 R140, R140, 0x10, RZ ;  /* 0x000000108c8c7819 */ /* 0x000fc800000006ff */
[----:B------:R0:W1:Y:S01]  /*2780*/  MUFU.COS R134, R36 ;  /* 0x0000002400867308 */ /* 0x0000620000000000 */
[----:B------:R-:W-:Y:S02]  /*2790*/  LEA R3, R3, UR6, 0x3 ;  /* 0x0000000603037c11 */ /* 0x000fe4000f8e18ff */
[----:B--2---:R-:W-:Y:S02]  /*27a0*/  SHF.L.U32 R141, R141, 0x10, RZ ;  /* 0x000000108d8d7819 */ /* 0x004fe400000006ff */
[----:B---3--:R-:W-:Y:S02]  /*27b0*/  SHF.L.U32 R144, R144, 0x10, RZ ;  /* 0x0000001090907819 */ /* 0x008fe400000006ff */
[----:B----4-:R-:W-:Y:S01]  /*27c0*/  SHF.L.U32 R137, R137, 0x10, RZ ;  /* 0x0000001089897819 */ /* 0x010fe200000006ff */
[C---:B-----5:R-:W-:Y:S01]  /*27d0*/  FMUL.FTZ R131, R2.reuse, R131 ;  /* 0x0000008302837220 */ /* 0x060fe20000410000 */
[----:B------:R-:W-:Y:S01]  /*27e0*/  FMUL.FTZ R133, R2, R133 ;  /* 0x0000008502857220 */ /* 0x000fe20000410000 */
[----:B------:R-:W-:Y:S01]  /*27f0*/  SHF.L.U32 R138, R138, 0x10, RZ ;  /* 0x000000108a8a7819 */ /* 0x000fe200000006ff */
[C---:B------:R-:W-:Y:S01]  /*2800*/  FMUL.FTZ R130, R37.reuse, R130 ;  /* 0x0000008225827220 */ /* 0x040fe20000410000 */
[----:B------:R-:W-:Y:S01]  /*2810*/  FMUL.FTZ R132, R37, R4 ;  /* 0x0000000425847220 */ /* 0x000fe20000410000 */
[----:B------:R-:W-:Y:S01]  /*2820*/  FMUL.FTZ R135, R41, R6 ;  /* 0x0000000629877220 */ /* 0x000fe20000410000 */
[----:B------:R2:W-:Y:S01]  /*2830*/  STS.64 [R3+0xa80], R42 ;  /* 0x000a802a03007388 */ /* 0x0005e20000000a00 */
[----:B------:R-:W-:Y:S01]  /*2840*/  SHF.L.U32 R139, R139, 0x10, RZ ;  /* 0x000000108b8b7819 */ /* 0x000fe200000006ff */
[-C--:B------:R-:W-:Y:S01]  /*2850*/  FMUL.FTZ R2, R38, R140.reuse ;  /* 0x0000008c26027220 */ /* 0x080fe20000410000 */
[----:B------:R-:W-:Y:S01]  /*2860*/  SHF.L.U32 R142, R142, 0x10, RZ ;  /* 0x000000108e8e7819 */ /* 0x000fe200000006ff */
[C---:B------:R-:W-:Y:S01]  /*2870*/  FMUL.FTZ R5, R39.reuse, R140 ;  /* 0x0000008c27057220 */ /* 0x040fe20000410000 */
[----:B------:R-:W-:Y:S01]  /*2880*/  SHF.L.U32 R136, R136, 0x10, RZ ;  /* 0x0000001088887819 */ /* 0x000fe200000006ff */
[CC--:B------:R-:W-:Y:S01]  /*2890*/  FMUL.FTZ R4, R39.reuse, R141.reuse ;  /* 0x0000008d27047220 */ /* 0x0c0fe20000410000 */
[C---:B------:R-:W-:Y:S01]  /*28a0*/  FMUL.FTZ R6, R38.reuse, R141 ;  /* 0x0000008d26067220 */ /* 0x040fe20000410000 */
[CC--:B------:R-:W-:Y:S01]  /*28b0*/  FMUL.FTZ R7, R38.reuse, R144.reuse ;  /* 0x0000009026077220 */ /* 0x0c0fe20000410000 */
[CC--:B------:R-:W-:Y:S01]  /*28c0*/  FMUL.FTZ R37, R39.reuse, R137.reuse ;  /* 0x0000008927257220 */ /* 0x0c0fe20000410000 */
[C---:B0-----:R-:W-:Y:S01]  /*28d0*/  FMUL.FTZ R36, R38.reuse, R137 ;  /* 0x0000008926247220 */ /* 0x041fe20000410000 */
[C---:B--2---:R-:W-:Y:S01]  /*28e0*/  FMUL.FTZ R3, R39.reuse, R144 ;  /* 0x0000009027037220 */ /* 0x044fe20000410000 */
[CC--:B------:R-:W-:Y:S01]  /*28f0*/  FFMA.FTZ R145, R39.reuse, R138.reuse, R2 ;  /* 0x0000008a27917223 */ /* 0x0c0fe20000010002 */
[C---:B------:R-:W-:Y:S01]  /*2900*/  FFMA.FTZ R5, R38.reuse, R138, -R5 ;  /* 0x0000008a26057223 */ /* 0x040fe20000010805 */
[CC--:B------:R-:W-:Y:S01]  /*2910*/  FFMA.FTZ R4, R38.reuse, R139.reuse, -R4 ;  /* 0x0000008b26047223 */ /* 0x0c0fe20000010804 */
[C---:B------:R-:W-:Y:S01]  /*2920*/  FFMA.FTZ R6, R39.reuse, R139, R6 ;  /* 0x0000008b27067223 */ /* 0x040fe20000010006 */
[CC--:B------:R-:W-:Y:S01]  /*2930*/  FFMA.FTZ R148, R38.reuse, R142.reuse, -R3 ;  /* 0x0000008e26947223 */ /* 0x0c0fe20000010803 */
[C---:B------:R-:W-:Y:S01]  /*2940*/  FFMA.FTZ R2, R39.reuse, R142, R7 ;  /* 0x0000008e27027223 */ /* 0x040fe20000010007 */
[-C--:B------:R-:W-:Y:S01]  /*2950*/  FFMA.FTZ R37, R38, R136.reuse, -R37 ;  /* 0x0000008826257223 */ /* 0x080fe20000010825 */
[----:B------:R-:W-:Y:S01]  /*2960*/  FFMA.FTZ R151, R39, R136, R36 ;  /* 0x0000008827977223 */ /* 0x000fe20000010024 */
[----:B-1----:R-:W-:Y:S01]  /*2970*/  FMUL.FTZ R134, R41, R134 ;  /* 0x0000008629867220 */ /* 0x002fe20000410000 */
        /* <DEDUP_REMOVED lines=11> */
[----:B------:R-:W-:Y:S01]  /*2a30*/  HFMA2 R41, -RZ, RZ, 0, 0 ;  /* 0x00000000ff297431 */ /* 0x000fe200000001ff */
[----:B------:R-:W-:-:S11]  /*2a40*/  MOV R40, 0x3f800000 ;  /* 0x3f80000000287802 */ /* 0x000fd60000000f00 */
[----:B------:R-:W-:Y:S05]  /*2a50*/  @!P6 BRA `(.L_x_17443) ;  /* 0x000000000014e947 */ /* 0x000fea0003800000 */
[----:B------:R-:W-:-:S04]  /*2a60*/  IADD3 R2, PT, PT, R121, UR4, RZ ;  /* 0x0000000479027c10 */ /* 0x000fc8000fffe0ff */
[----:B------:R-:W-:-:S05]  /*2a70*/  LEA R2, R2, UR6, 0x3 ;  /* 0x0000000602027c11 */ /* 0x000fca000f8e18ff */
[----:B------:R2:W3:Y:S01]  /*2a80*/  LDS.64 R40, [R2+0xa80] ;  /* 0x000a800002287984 */ /* 0x0004e20000000a00 */
[----:B------:R-:W-:Y:S05]  /*2a90*/  BRA `(.L_x_17443) ;  /* 0x0000000000047947 */ /* 0x000fea0003800000 */
.L_x_17442:
[----:B------:R0:W1:Y:S02]  /*2aa0*/  LDS.64 R40, [R65+UR5+0x1a88] ;  /* 0x001a880541287984 */ /* 0x0000640008000a00 */
.L_x_17443:
[----:B------:R-:W-:Y:S05]  /*2ab0*/  BSYNC.RECONVERGENT B0 ;  /* 0x0000000000007941 */ /* 0x000fea0003800200 */
.L_x_17441:
[----:B--2---:R-:W-:-:S04]  /*2ac0*/  IMAD.WIDE.U32 R2, R20, UR4, R34 ;  /* 0x0000000414027c25 */ /* 0x004fc8000f8e0022 */
[----:B------:R-:W-:Y:S01]  /*2ad0*/  IMAD R3, R21, UR4, R3 ;  /* 0x0000000415037c24 */ /* 0x000fe2000f8e0203 */
[----:B------:R-:W-:-:S04]  /*2ae0*/  LEA R36, P6, R2, R47, 0x2 ;  /* 0x0000002f02247211 */ /* 0x000fc800078c10ff */
[----:B------:R-:W-:Y:S01]  /*2af0*/  LEA.HI.X R37, R2, R53, R3, 0x2, P6 ;  /* 0x0000003502257211 */ /* 0x000fe200030f1403 */
[-C--:B------:R-:W-:Y:S01]  /*2b00*/  FMUL.FTZ R2, R114, R133.reuse ;  /* 0x0000008572027220 */ /* 0x080fe20000410000 */
[----:B------:R-:W-:Y:S01]  /*2b10*/  FMUL.FTZ R3, RZ, R133 ;  /* 0x00000085ff037220 */ /* 0x000fe20000410000 */
[----:B------:R-:W-:Y:S02]  /*2b20*/  ISETP.GE.AND P6, PT, R92, 0x1, PT ;  /* 0x000000015c00780c */ /* 0x000fe40003fc6270 */
[-C--:B------:R-:W-:Y:S01]  /*2b30*/  FFMA.FTZ R4, RZ, R131.reuse, R2 ;  /* 0x00000083ff047223 */ /* 0x080fe20000010002 */
[----:B------:R-:W-:-:S03]  /*2b40*/  FFMA.FTZ R2, R114, R131, -R3 ;  /* 0x0000008372027223 */ /* 0x000fc60000010803 */
[----:B------:R-:W-:Y:S01]  /*2b50*/  FADD.FTZ R5, RZ, R4 ;  /* 0x00000004ff057221 */ /* 0x000fe20000010000 */
[----:B------:R-:W-:Y:S01]  /*2b60*/  FADD.FTZ R3, R115, R2 ;  /* 0x0000000273037221 */ /* 0x000fe20000010000 */
[----:B------:R-:W-:Y:S02]  /*2b70*/  FMUL.FTZ R2, R42, R133 ;  /* 0x000000852a027220 */ /* 0x000fe40000410000 */
[C---:B------:R-:W-:Y:S01]  /*2b80*/  FMUL.FTZ R7, R132.reuse, R5 ;  /* 0x0000000584077220 */ /* 0x040fe20000410000 */
[----:B------:R-:W-:-:S03]  /*2b90*/  FMUL.FTZ R4, R132, R3 ;  /* 0x0000000384047220 */ /* 0x000fc60000410000 */
[C---:B------:R-:W-:Y:S01]  /*2ba0*/  FFMA.FTZ R7, R130.reuse, R3, -R7 ;  /* 0x0000000382077223 */ /* 0x040fe20000010807 */
[----:B------:R-:W-:Y:S01]  /*2bb0*/  FFMA.FTZ R4, R130, R5, R4 ;  /* 0x0000000582047223 */ /* 0x000fe20000010004 */
[C---:B------:R-:W-:Y:S01]  /*2bc0*/  FMUL.FTZ R3, R43.reuse, R133 ;  /* 0x000000852b037220 */ /* 0x040fe20000410000 */
[-C--:B------:R-:W-:Y:S01]  /*2bd0*/  FFMA.FTZ R5, R43, R131.reuse, R2 ;  /* 0x000000832b057223 */ /* 0x080fe20000010002 */
[----:B------:R-:W-:Y:S01]  /*2be0*/  FADD.FTZ R6, R116, R7 ;  /* 0x0000000774067221 */ /* 0x000fe20000010000 */
[----:B------:R-:W-:Y:S01]  /*2bf0*/  FADD.FTZ R4, RZ, R4 ;  /* 0x00000004ff047221 */ /* 0x000fe20000010000 */
[----:B------:R-:W-:Y:S01]  /*2c00*/  FFMA.FTZ R3, R42, R131, -R3 ;  /* 0x000000832a037223 */ /* 0x000fe20000010803 */
[C---:B------:R-:W-:Y:S01]  /*2c10*/  FMUL.FTZ R7, R132.reuse, R5 ;  /* 0x0000000584077220 */ /* 0x040fe20000410000 */
[C---:B------:R-:W-:Y:S01]  /*2c20*/  FMUL.FTZ R155, R135.reuse, R6 ;  /* 0x00000006879b7220 */ /* 0x040fe20000410000 */
[CC--:B------:R-:W-:Y:S01]  /*2c30*/  FMUL.FTZ R153, R135.reuse, R4.reuse ;  /* 0x0000000487997220 */ /* 0x0c0fe20000410000 */
[-C--:B------:R-:W-:Y:S01]  /*2c40*/  FMUL.FTZ R2, R132, R3.reuse ;  /* 0x0000000384027220 */ /* 0x080fe20000410000 */
[----:B------:R-:W-:Y:S01]  /*2c50*/  FFMA.FTZ R7, R130, R3, -R7 ;  /* 0x0000000382077223 */ /* 0x000fe20000010807 */
[C---:B------:R-:W-:Y:S01]  /*2c60*/  FFMA.FTZ R155, R134.reuse, R4, R155 ;  /* 0x00000004869b7223 */ /* 0x040fe2000001009b */
[----:B------:R-:W-:Y:S01]  /*2c70*/  FFMA.FTZ R6, R134, R6, -R153 ;  /* 0x0000000686067223 */ /* 0x000fe20000010899 */
[----:B------:R-:W-:Y:S01]  /*2c80*/  FFMA.FTZ R2, R130, R5, R2 ;  /* 0x0000000582027223 */ /* 0x000fe20000010002 */
[----:B------:R-:W-:Y:S01]  /*2c90*/  FMUL.FTZ R3, R135, R7 ;  /* 0x0000000787037220 */ /* 0x000fe20000410000 */
[----:B------:R-:W-:Y:S01]  /*2ca0*/  FADD.FTZ R155, RZ, R155 ;  /* 0x0000009bff9b7221 */ /* 0x000fe20000010000 */
[----:B------:R-:W-:-:S02]  /*2cb0*/  FADD.FTZ R152, R117, R6 ;  /* 0x0000000675987221 */ /* 0x000fc40000010000 */
[CC--:B------:R-:W-:Y:S01]  /*2cc0*/  FFMA.FTZ R6, R134.reuse, R2.reuse, R3 ;  /* 0x0000000286067223 */ /* 0x0c0fe20000010003 */
[----:B------:R-:W-:Y:S01]  /*2cd0*/  FMUL.FTZ R3, R135, R2 ;  /* 0x0000000287037220 */ /* 0x000fe20000410000 */
[----:B------:R-:W2:Y:S03]  /*2ce0*/  SHFL.UP PT, R153, R155, 0x1, RZ ;  /* 0x042000009b997989 */ /* 0x000ea600000e00ff */
[----:B------:R-:W-:Y:S01]  /*2cf0*/  FFMA.FTZ R7, R134, R7, -R3 ;  /* 0x0000000786077223 */ /* 0x000fe20000010803 */
[----:B------:R-:W4:Y:S04]  /*2d00*/  SHFL.UP PT, R5, R152, 0x1, RZ ;  /* 0x0420000098057989 */ /* 0x000f2800000e00ff */
[----:B------:R-:W5:Y:S04]  /*2d10*/  SHFL.UP PT, R4, R6, 0x1, RZ ;  /* 0x0420000006047989 */ /* 0x000f6800000e00ff */
[----:B------:R-:W0:Y:S01]  /*2d20*/  SHFL.UP PT, R2, R7, 0x1, RZ ;  /* 0x0420000007027989 */ /* 0x000e2200000e00ff */
[-C--:B--2---:R-:W-:Y:S01]  /*2d30*/  FMUL.FTZ R3, R7, R153.reuse ;  /* 0x0000009907037220 */ /* 0x084fe20000410000 */
[----:B------:R-:W-:-:S03]  /*2d40*/  FMUL.FTZ R154, R6, R153 ;  /* 0x00000099069a7220 */ /* 0x000fc60000410000 */
[-C--:B----4-:R-:W-:Y:S01]  /*2d50*/  FFMA.FTZ R156, R6, R5.reuse, R3 ;  /* 0x00000005069c7223 */ /* 0x090fe20000010003 */
[----:B------:R-:W-:-:S03]  /*2d60*/  FFMA.FTZ R153, R7, R5, -R154 ;  /* 0x0000000507997223 */ /* 0x000fc6000001089a */
[----:B------:R-:W-:Y:S01]  /*2d70*/  @P6 FADD.FTZ R155, R155, R156 ;  /* 0x0000009c9b9b6221 */ /* 0x000fe20000010000 */
[----:B------:R-:W-:Y:S01]  /*2d80*/  @P6 FADD.FTZ R152, R152, R153 ;  /* 0x0000009998986221 */ /* 0x000fe20000010000 */
[CC--:B-----5:R-:W-:Y:S01]  /*2d90*/  FMUL.FTZ R154, R6.reuse, R4.reuse ;  /* 0x00000004069a7220 */ /* 0x0e0fe20000410000 */
[C---:B------:R-:W-:Y:S02]  /*2da0*/  FMUL.FTZ R3, R7.reuse, R4 ;  /* 0x0000000407037220 */ /* 0x040fe40000410000 */
[----:B------:R-:W2:Y:S01]  /*2db0*/  SHFL.UP PT, R5, R155, 0x2, RZ ;  /* 0x044000009b057989 */ /* 0x000ea200000e00ff */
[-C--:B0-----:R-:W-:Y:S01]  /*2dc0*/  @P6 FFMA.FTZ R7, R7, R2.reuse, -R154 ;  /* 0x0000000207076223 */ /* 0x081fe2000001089a */
[----:B------:R-:W-:Y:S01]  /*2dd0*/  @P6 FFMA.FTZ R6, R6, R2, R3 ;  /* 0x0000000206066223 */ /* 0x000fe20000010003 */
[----:B------:R-:W-:Y:S01]  /*2de0*/  ISETP.GE.AND P6, PT, R92, 0x2, PT ;  /* 0x000000025c00780c */ /* 0x000fe20003fc6270 */
[----:B------:R-:W0:Y:S04]  /*2df0*/  SHFL.UP PT, R4, R152, 0x2, RZ ;  /* 0x0440000098047989 */ /* 0x000e2800000e00ff */
[----:B------:R-:W4:Y:S04]  /*2e00*/  SHFL.UP PT, R3, R6, 0x2, RZ ;  /* 0x0440000006037989 */ /* 0x000f2800000e00ff */
[----:B------:R-:W5:Y:S01]  /*2e10*/  SHFL.UP PT, R2, R7, 0x2, RZ ;  /* 0x0440000007027989 */ /* 0x000f6200000e00ff */
[-C--:B--2---:R-:W-:Y:S01]  /*2e20*/  FMUL.FTZ R154, R6, R5.reuse ;  /* 0x00000005069a7220 */ /* 0x084fe20000410000 */
[----:B------:R-:W-:-:S03]  /*2e30*/  FMUL.FTZ R153, R7, R5 ;  /* 0x0000000507997220 */ /* 0x000fc60000410000 */
[-C--:B0-----:R-:W-:Y:S01]  /*2e40*/  FFMA.FTZ R5, R7, R4.reuse, -R154 ;  /* 0x0000000407057223 */ /* 0x081fe2000001089a */
[C---:B------:R-:W-:Y:S01]  /*2e50*/  FFMA.FTZ R154, R6.reuse, R4, R153 ;  /* 0x00000004069a7223 */ /* 0x040fe20000010099 */
[----:B----4-:R-:W-:-:S03]  /*2e60*/  FMUL.FTZ R4, R6, R3 ;  /* 0x0000000306047220 */ /* 0x010fc60000410000 */
[----:B------:R-:W-:Y:S01]  /*2e70*/  @P6 FADD.FTZ R155, R155, R154 ;  /* 0x0000009a9b9b6221 */ /* 0x000fe20000010000 */
[----:B------:R-:W-:Y:S01]  /*2e80*/  @P6 FADD.FTZ R152, R152, R5 ;  /* 0x0000000598986221 */ /* 0x000fe20000010000 */
[C---:B------:R-:W-:Y:S01]  /*2e90*/  FMUL.FTZ R3, R7.reuse, R3 ;  /* 0x0000000307037220 */ /* 0x040fe20000410000 */
[-C--:B-----5:R-:W-:Y:S02]  /*2ea0*/  @P6 FFMA.FTZ R7, R7, R2.reuse, -R4 ;  /* 0x0000000207076223 */ /* 0x0a0fe40000010804 */
        /* <DEDUP_REMOVED lines=27> */
[C---:B------:R-:W-:Y:S01]  /*3060*/  FMUL.FTZ R3, R7.reuse, R3 ;  /* 0x0000000307037220 */ /* 0x040fe20000410000 */
[----:B------:R-:W-:Y:S01]  /*3070*/  @P6 FADD.FTZ R152, R152, R5 ;  /* 0x0000000598986221 */ /* 0x000fe20000010000 */
        /* <DEDUP_REMOVED lines=12> */
[----:B------:R-:W-:Y:S01]  /*3140*/  FMUL.FTZ R3, R7, R3 ;  /* 0x0000000307037220 */ /* 0x000fe20000410000 */
        /* <DEDUP_REMOVED lines=13> */
[----:B0-----:R-:W-:Y:S01]  /*3220*/  HFMA2 R5, -RZ, RZ, 0, 0 ;  /* 0x00000000ff057431 */ /* 0x001fe200000001ff */
[----:B------:R-:W-:-:S02]  /*3230*/  MOV R4, 0x3f800000 ;  /* 0x3f80000000047802 */ /* 0x000fc40000000f00 */
[----:B------:R-:W-:Y:S04]  /*3240*/  SHFL.UP PT, R152, R152, 0x1, RZ ;  /* 0x0420000098987989 */ /* 0x000fe800000e00ff */
[----:B------:R-:W-:Y:S04]  /*3250*/  SHFL.UP PT, R155, R155, 0x1, RZ ;  /* 0x042000009b9b7989 */ /* 0x000fe800000e00ff */
[----:B--2---:R-:W0:Y:S04]  /*3260*/  SHFL.IDX PT, R3, R3, RZ, 0x1f ;  /* 0x00001fff03037589 */ /* 0x004e2800000e0000 */
[----:B------:R2:W4:Y:S02]  /*3270*/  SHFL.IDX PT, R154, R2, RZ, 0x1f ;  /* 0x00001fff029a7589 */ /* 0x00052400000e0000 */
[----:B--2---:R-:W-:-:S04]  /*3280*/  FMUL.FTZ R2, R135, R150 ;  /* 0x0000009687027220 */ /* 0x004fc80000410000 */
[----:B------:R-:W-:-:S04]  /*3290*/  FFMA.FTZ R2, R134, R151, -R2 ;  /* 0x0000009786027223 */ /* 0x000fc80000010802 */
[----:B------:R-:W-:Y:S01]  /*32a0*/  FADD.FTZ R163, R149, R2 ;  /* 0x0000000295a37221 */ /* 0x000fe20000010000 */
[----:B-1-3--:R-:W-:Y:S01]  /*32b0*/  FMUL.FTZ R2, R134, R41 ;  /* 0x0000002986027220 */ /* 0x00afe20000410000 */
[-C--:B0-----:R-:W-:Y:S01]  /*32c0*/  FMUL.FTZ R156, R6, R3.reuse ;  /* 0x00000003069c7220 */ /* 0x081fe20000410000 */
[----:B------:R-:W-:-:S03]  /*32d0*/  FMUL.FTZ R157, R7, R3 ;  /* 0x00000003079d7220 */ /* 0x000fc60000410000 */
[-C--:B----4-:R-:W-:Y:S01]  /*32e0*/  FFMA.FTZ R153, R7, R154.reuse, -R156 ;  /* 0x0000009a07997223 */ /* 0x090fe2000001089c */
[----:B------:R-:W-:Y:S01]  /*32f0*/  FFMA.FTZ R156, R6, R154, R157 ;  /* 0x0000009a069c7223 */ /* 0x000fe2000001009d */
[----:B------:R-:W-:Y:S02]  /*3300*/  CS2R R6, SRZ ;  /* 0x0000000000067805 */ /* 0x000fe4000001ff00 */
[----:B------:R-:W-:Y:S01]  /*3310*/  @P5 FADD.FTZ R154, R152, R153 ;  /* 0x00000099989a5221 */ /* 0x000fe20000010000 */
[----:B------:R-:W-:Y:S01]  /*3320*/  FMUL.FTZ R153, R135, R151 ;  /* 0x0000009787997220 */ /* 0x000fe20000410000 */
[----:B------:R-:W-:Y:S01]  /*3330*/  @P5 FADD.FTZ R3, R155, R156 ;  /* 0x0000009c9b035221 */ /* 0x000fe20000010000 */
[----:B------:R-:W-:Y:S01]  /*3340*/  ISETP.GE.AND P5, PT, R64, UR8, PT ;  /* 0x0000000840007c0c */ /* 0x000fe2000bfa6270 */
[----:B------:R-:W-:Y:S01]  /*3350*/  FMUL.FTZ R152, R132, R163 ;  /* 0x000000a384987220 */ /* 0x000fe20000410000 */
[----:B------:R-:W-:Y:S01]  /*3360*/  FFMA.FTZ R153, R134, R150, R153 ;  /* 0x0000009686997223 */ /* 0x000fe20000010099 */
[----:B------:R-:W-:Y:S01]  /*3370*/  FFMA.FTZ R155, -R135, R40, -R2 ;  /* 0x00000028879b7223 */ /* 0x000fe20000010902 */
[----:B------:R-:W-:-:S02]  /*3380*/  ISETP.NE.OR P5, PT, R52, RZ, P5 ;  /* 0x000000ff3400720c */ /* 0x000fc40002fa5670 */
[----:B------:R-:W-:Y:S01]  /*3390*/  FADD.FTZ R157, R148, R153 ;  /* 0x00000099949d7221 */ /* 0x000fe20000010000 */
[----:B------:R-:W-:Y:S01]  /*33a0*/  FMUL.FTZ R153, R135, R41 ;  /* 0x0000002987997220 */ /* 0x000fe20000410000 */
[C---:B------:R-:W-:Y:S02]  /*33b0*/  FMUL.FTZ R2, R132.reuse, R155 ;  /* 0x0000009b84027220 */ /* 0x040fe40000410000 */
[----:B------:R-:W-:Y:S01]  /*33c0*/  FMUL.FTZ R165, R132, R157 ;  /* 0x0000009d84a57220 */ /* 0x000fe20000410000 */
[----:B------:R-:W-:-:S03]  /*33d0*/  FFMA.FTZ R153, R134, R40, -R153 ;  /* 0x0000002886997223 */ /* 0x000fc60000010899 */
[C---:B------:R-:W-:Y:S01]  /*33e0*/  FFMA.FTZ R156, R130.reuse, R163, -R165 ;  /* 0x000000a3829c7223 */ /* 0x040fe200000108a5 */
[----:B------:R-:W-:Y:S01]  /*33f0*/  FFMA.FTZ R163, R130, R157, R152 ;  /* 0x0000009d82a37223 */ /* 0x000fe20000010098 */
[-C--:B------:R-:W-:Y:S01]  /*3400*/  FMUL.FTZ R157, R132, R153.reuse ;  /* 0x00000099849d7220 */ /* 0x080fe20000410000 */
[----:B------:R-:W-:Y:S01]  /*3410*/  FFMA.FTZ R2, R130, R153, R2 ;  /* 0x0000009982027223 */ /* 0x000fe20000010002 */
[----:B------:R-:W-:Y:S01]  /*3420*/  FADD.FTZ R164, R147, R156 ;  /* 0x0000009c93a47221 */ /* 0x000fe20000010000 */
        /* <DEDUP_REMOVED lines=29> */
.L_x_17445:
[----:B------:R-:W-:Y:S05]  /*3600*/  BSYNC.RECONVERGENT B0 ;  /* 0x0000000000007941 */ /* 0x000fea0003800200 */
.L_x_17444:
[----:B------:R-:W-:Y:S01]  /*3610*/  ISETP.GT.U32.AND P5, PT, R158, 0x1d, PT ;  /* 0x0000001d9e00780c */ /* 0x000fe20003fa4070 */
[----:B--2---:R2:W1:Y:S01]  /*3620*/  SHFL.DOWN PT, R166, R156, 0x2, 0x1f ;  /* 0x08401f009ca67f89 */ /* 0x00446200000e0000 */
[----:B------:R-:W-:Y:S03]  /*3630*/  BSSY.RECONVERGENT B0, `(.L_x_17446) ;  /* 0x000000f000007945 */ /* 0x000fe60003800200 */
[----:B---3--:R2:W3:Y:S04]  /*3640*/  SHFL.DOWN PT, R2, R157, 0x2, 0x1f ;  /* 0x08401f009d027f89 */ /* 0x0084e800000e0000 */
[----:B----4-:R2:W4:Y:S04]  /*3650*/  SHFL.DOWN PT, R165, R152, 0x2, 0x1f ;  /* 0x08401f0098a57f89 */ /* 0x01052800000e0000 */
[----:B0-----:R2:W0:Y:S01]  /*3660*/  SHFL.DOWN PT, R164, R153, 0x2, 0x1f ;  /* 0x08401f0099a47f89 */ /* 0x00142200000e0000 */
        /* <DEDUP_REMOVED lines=11> */
.L_x_17447:
[----:B------:R-:W-:Y:S05]  /*3720*/  BSYNC.RECONVERGENT B0 ;  /* 0x0000000000007941 */ /* 0x000fea0003800200 */
.L_x_17446:
        /* <DEDUP_REMOVED lines=17> */
.L_x_17449:
[----:B------:R-:W-:Y:S05]  /*3840*/  BSYNC.RECONVERGENT B0 ;  /* 0x0000000000007941 */ /* 0x000fea0003800200 */
.L_x_17448:
        /* <DEDUP_REMOVED lines=17> */
.L_x_17451:
[----:B------:R-:W-:Y:S05]  /*3960*/  BSYNC.RECONVERGENT B0 ;  /* 0x0000000000007941 */ /* 0x000fea0003800200 */
.L_x_17450:
        /* <DEDUP_REMOVED lines=17> */
.L_x_17453:
[----:B------:R-:W-:Y:S05]  /*3a80*/  BSYNC.RECONVERGENT B0 ;  /* 0x0000000000007941 */ /* 0x000fea0003800200 */
.L_x_17452:
[----:B-1----:R-:W-:Y:S01]  /*3a90*/  SHFL.DOWN PT, R166, R157, 0x1, 0x1f ;  /* 0x08201f009da67f89 */ /* 0x002fe200000e0000 */
[----:B------:R-:W-:Y:S01]  /*3aa0*/  ISETP.NE.AND P5, PT, R52, 0x1f, PT ;  /* 0x0000001f3400780c */ /* 0x000fe20003fa5270 */
[----:B------:R-:W-:Y:S02]  /*3ab0*/  BSSY.RECONVERGENT B0, `(.L_x_17454) ;  /* 0x00000a4000007945 */ /* 0x000fe40003800200 */
[----:B------:R-:W1:Y:S04]  /*3ac0*/  SHFL.IDX PT, R165, R7, RZ, 0x1f ;  /* 0x00001fff07a57589 */ /* 0x000e6800000e0000 */
[----:B------:R-:W5:Y:S04]  /*3ad0*/  SHFL.DOWN PT, R2, R156, 0x1, 0x1f ;  /* 0x08201f009c027f89 */ /* 0x000f6800000e0000 */
[----:B0-----:R-:W0:Y:S04]  /*3ae0*/  SHFL.IDX PT, R164, R6, RZ, 0x1f ;  /* 0x00001fff06a47589 */ /* 0x001e2800000e0000 */
[----:B------:R-:W0:Y:S04]  /*3af0*/  SHFL.DOWN PT, R168, R152, 0x1, 0x1f ;  /* 0x08201f0098a87f89 */ /* 0x000e2800000e0000 */
[----:B------:R-:W0:Y:S04]  /*3b00*/  SHFL.DOWN PT, R170, R153, 0x1, 0x1f ;  /* 0x08201f0099aa7f89 */ /* 0x000e2800000e0000 */
[----:B--23--:R-:W2:Y:S01]  /*3b10*/  SHFL.IDX PT, R157, R157, RZ, 0x1f ;  /* 0x00001fff9d9d7589 */ /* 0x00cea200000e0000 */
[----:B-1----:R-:W-:-:S03]  /*3b20*/  @P5 FMUL.FTZ R155, R166, R165 ;  /* 0x000000a5a69b5220 */ /* 0x002fc60000410000 */
[----:B------:R-:W1:Y:S01]  /*3b30*/  SHFL.IDX PT, R156, R156, RZ, 0x1f ;  /* 0x00001fff9c9c7589 */ /* 0x000e6200000e0000 */
[----:B-----5:R-:W-:-:S03]  /*3b40*/  @P5 FMUL.FTZ R163, R2, R165 ;  /* 0x000000a502a35220 */ /* 0x020fc60000410000 */
[----:B----4-:R-:W3:Y:S01]  /*3b50*/  SHFL.IDX PT, R153, R153, RZ, 0x1f ;  /* 0x00001fff99997589 */ /* 0x010ee200000e0000 */
        /* <DEDUP_REMOVED lines=12> */
[CC--:B------:R-:W-:Y:S01]  /*3c20*/  FMUL.FTZ R42, R133.reuse, R2.reuse ;  /* 0x00000002852a7220 */ /* 0x0c0fe20000410000 */
[-C--:B------:R-:W-:Y:S01]  /*3c30*/  FMUL.FTZ R3, R133, R155.reuse ;  /* 0x0000009b85037220 */ /* 0x080fe20000410000 */
[CC--:B------:R-:W-:Y:S01]  /*3c40*/  FMUL.FTZ R43, R140.reuse, R2.reuse ;  /* 0x000000028c2b7220 */ /* 0x0c0fe20000410000 */
[-C--:B------:R-:W-:Y:S01]  /*3c50*/  FMUL.FTZ R169, R140, R155.reuse ;  /* 0x0000009b8ca97220 */ /* 0x080fe20000410000 */
[CC--:B------:R-:W-:Y:S01]  /*3c60*/  FFMA.FTZ R42, R131.reuse, R155.reuse, -R42 ;  /* 0x0000009b832a7223 */ /* 0x0c0fe2000001082a */
[-C--:B------:R-:W-:Y:S01]  /*3c70*/  FFMA.FTZ R3, R131, R2.reuse, R3 ;  /* 0x0000000283037223 */ /* 0x080fe20000010003 */
[C---:B------:R-:W-:Y:S02]  /*3c80*/  FFMA.FTZ R167, R138.reuse, R155, -R43 ;  /* 0x0000009b8aa77223 */ /* 0x040fe4000001082b */
[----:B------:R-:W-:Y:S01]  /*3c90*/  FADD.FTZ R154, R115, R42 ;  /* 0x0000002a739a7221 */ /* 0x000fe20000010000 */
[----:B------:R-:W-:Y:S01]  /*3ca0*/  FADD.FTZ R42, RZ, R3 ;  /* 0x00000003ff2a7221 */ /* 0x000fe20000010000 */
[----:B------:R-:W-:-:S02]  /*3cb0*/  FFMA.FTZ R3, R138, R2, R169 ;  /* 0x000000028a037223 */ /* 0x000fc400000100a9 */
        /* <DEDUP_REMOVED lines=8> */
[----:B------:R-:W-:Y:S01]  /*3d40*/  FADD.FTZ R43, RZ, R163 ;  /* 0x000000a3ff2b7221 */ /* 0x000fe20000010000 */
[----:B------:R-:W-:Y:S01]  /*3d50*/  FADD.FTZ R170, R116, R141 ;  /* 0x0000008d74aa7221 */ /* 0x000fe20000010000 */
[C---:B------:R-:W-:Y:S01]  /*3d60*/  FFMA.FTZ R138, R0.reuse, R167, RZ ;  /* 0x000000a7008a7223 */ /* 0x040fe200000100ff */
[----:B------:R-:W-:Y:S01]  /*3d70*/  FFMA.FTZ R140, -R0, R3, RZ ;  /* 0x00000003008c7223 */ /* 0x000fe200000101ff */
[C---:B------:R-:W-:Y:S01]  /*3d80*/  FMUL.FTZ R139, R144.reuse, R43 ;  /* 0x0000002b908b7220 */ /* 0x040fe20000410000 */
[----:B------:R-:W-:Y:S01]  /*3d90*/  FMUL.FTZ R144, R144, R170 ;  /* 0x000000aa90907220 */ /* 0x000fe20000410000 */
[----:B------:R-:W-:Y:S01]  /*3da0*/  FFMA.FTZ R138, R109, R166, R138 ;  /* 0x000000a66d8a7223 */ /* 0x000fe2000001008a */
[----:B------:R-:W-:Y:S01]  /*3db0*/  FMUL.FTZ R3, R39, R2 ;  /* 0x0000000227037220 */ /* 0x000fe20000410000 */
[CC--:B------:R-:W-:Y:S01]  /*3dc0*/  FFMA.FTZ R139, R142.reuse, R170.reuse, -R139 ;  /* 0x000000aa8e8b7223 */ /* 0x0c0fe2000001088b */
[----:B------:R-:W-:Y:S01]  /*3dd0*/  FFMA.FTZ R140, -R109, R169, R140 ;  /* 0x000000a96d8c7223 */ /* 0x000fe2000001018c */
[----:B------:R-:W-:Y:S01]  /*3de0*/  FFMA.FTZ R141, R142, R43, R144 ;  /* 0x0000002b8e8d7223 */ /* 0x000fe20000010090 */
[----:B------:R-:W-:Y:S01]  /*3df0*/  FMUL.FTZ R163, R135, R170 ;  /* 0x000000aa87a37220 */ /* 0x000fe20000410000 */
[C---:B------:R-:W-:Y:S01]  /*3e00*/  FFMA.FTZ R139, R111.reuse, R139, R138 ;  /* 0x0000008b6f8b7223 */ /* 0x040fe2000001008a */
[C---:B------:R-:W-:Y:S01]  /*3e10*/  FMUL.FTZ R138, R38.reuse, R2 ;  /* 0x00000002268a7220 */ /* 0x040fe20000410000 */
[----:B------:R-:W-:Y:S01]  /*3e20*/  FFMA.FTZ R169, R38, R155, -R3 ;  /* 0x0000009b26a97223 */ /* 0x000fe20000010803 */
[----:B------:R-:W-:Y:S01]  /*3e30*/  FFMA.FTZ R141, -R111, R141, R140 ;  /* 0x0000008d6f8d7223 */ /* 0x000fe2000001018c */
[-C--:B------:R-:W-:Y:S01]  /*3e40*/  FMUL.FTZ R3, R135, R43.reuse ;  /* 0x0000002b87037220 */ /* 0x080fe20000410000 */
[C---:B------:R-:W-:Y:S01]  /*3e50*/  FFMA.FTZ R140, R134.reuse, R43, R163 ;  /* 0x0000002b868c7223 */ /* 0x040fe200000100a3 */
[C---:B------:R-:W-:Y:S01]  /*3e60*/  FFMA.FTZ R171, R39.reuse, R155, R138 ;  /* 0x0000009b27ab7223 */ /* 0x040fe2000001008a */
[----:B------:R-:W-:Y:S01]  /*3e70*/  FMUL.FTZ R167, R39, R43 ;  /* 0x0000002b27a77220 */ /* 0x000fe20000410000 */
[----:B------:R-:W-:Y:S01]  /*3e80*/  FFMA.FTZ R138, R134, R170, -R3 ;  /* 0x000000aa868a7223 */ /* 0x000fe20000010803 */
[----:B------:R-:W-:Y:S01]  /*3e90*/  FADD.FTZ R3, RZ, R140 ;  /* 0x0000008cff037221 */ /* 0x000fe20000010000 */
[C---:B------:R-:W-:Y:S01]  /*3ea0*/  FMUL.FTZ R140, R38.reuse, R42 ;  /* 0x0000002a268c7220 */ /* 0x040fe20000410000 */
[C---:B------:R-:W-:Y:S01]  /*3eb0*/  FFMA.FTZ R166, R38.reuse, R170, -R167 ;  /* 0x000000aa26a67223 */ /* 0x040fe200000108a7 */
[----:B------:R-:W-:Y:S01]  /*3ec0*/  FADD.FTZ R138, R117, R138 ;  /* 0x0000008a758a7221 */ /* 0x000fe20000010000 */
[-C--:B------:R-:W-:Y:S01]  /*3ed0*/  FMUL.FTZ R167, R38, R3.reuse ;  /* 0x0000000326a77220 */ /* 0x080fe20000410000 */
[C---:B------:R-:W-:Y:S01]  /*3ee0*/  FMUL.FTZ R163, R39.reuse, R42 ;  /* 0x0000002a27a37220 */ /* 0x040fe20000410000 */
[C---:B------:R-:W-:Y:S01]  /*3ef0*/  FMUL.FTZ R173, R39.reuse, R3 ;  /* 0x0000000327ad7220 */ /* 0x040fe20000410000 */
[C---:B------:R-:W-:Y:S01]  /*3f00*/  FFMA.FTZ R144, R39.reuse, R154, R140 ;  /* 0x0000009a27907223 */ /* 0x040fe2000001008c */
[----:B------:R-:W-:Y:S01]  /*3f10*/  FFMA.FTZ R175, R39, R138, R167 ;  /* 0x0000008a27af7223 */ /* 0x000fe200000100a7 */
[-C--:B------:R-:W-:Y:S01]  /*3f20*/  FMUL.FTZ R140, R164, R41.reuse ;  /* 0x00000029a48c7220 */ /* 0x080fe20000410000 */
[----:B------:R-:W-:Y:S01]  /*3f30*/  FMUL.FTZ R167, R165, R41 ;  /* 0x00000029a5a77220 */ /* 0x000fe20000410000 */
[C---:B------:R-:W-:Y:S01]  /*3f40*/  FMUL.FTZ R168, R38.reuse, R43 ;  /* 0x0000002b26a87220 */ /* 0x040fe20000410000 */
[C---:B------:R-:W-:Y:S01]  /*3f50*/  FFMA.FTZ R142, R38.reuse, R154, -R163 ;  /* 0x0000009a268e7223 */ /* 0x040fe200000108a3 */
[----:B------:R-:W-:Y:S01]  /*3f60*/  FFMA.FTZ R173, R38, R138, -R173 ;  /* 0x0000008a26ad7223 */ /* 0x000fe200000108ad */
[----:B--2---:R-:W-:Y:S01]  /*3f70*/  FMUL.FTZ R38, R157, R6 ;  /* 0x000000069d267220 */ /* 0x004fe20000410000 */
[-C--:B------:R-:W-:Y:S01]  /*3f80*/  FFMA.FTZ R140, R165, R40.reuse, -R140 ;  /* 0x00000028a58c7223 */ /* 0x080fe2000001088c */
[----:B------:R-:W-:Y:S01]  /*3f90*/  FMUL.FTZ R163, R157, R7 ;  /* 0x000000079da37220 */ /* 0x000fe20000410000 */
[----:B------:R-:W-:Y:S01]  /*3fa0*/  FFMA.FTZ R167, R164, R40, R167 ;  /* 0x00000028a4a77223 */ /* 0x000fe200000100a7 */
[----:B------:R-:W-:Y:S01]  /*3fb0*/  FFMA.FTZ R168, R39, R170, R168 ;  /* 0x000000aa27a87223 */ /* 0x000fe200000100a8 */
[----:B------:R-:W-:Y:S01]  /*3fc0*/  FMUL.FTZ R39, R157, R5 ;  /* 0x000000059d277220 */ /* 0x000fe20000410000 */
[C---:B-1----:R-:W-:Y:S01]  /*3fd0*/  FFMA.FTZ R38, R156.reuse, R7, R38 ;  /* 0x000000079c267223 */ /* 0x042fe20000010026 */
[----:B------:R-:W-:Y:S01]  /*3fe0*/  FADD.FTZ R151, R151, R140 ;  /* 0x0000008c97977221 */ /* 0x000fe20000010000 */
[----:B------:R-:W-:Y:S01]  /*3ff0*/  FFMA.FTZ R163, R156, R6, -R163 ;  /* 0x000000069ca37223 */ /* 0x000fe200000108a3 */
[----:B------:R-:W-:Y:S01]  /*4000*/  FADD.FTZ R150, R150, R167 ;  /* 0x000000a796967221 */ /* 0x000fe20000010000 */
[-C--:B------:R-:W-:Y:S01]  /*4010*/  FMUL.FTZ R6, R157, R4.reuse ;  /* 0x000000049d067220 */ /* 0x080fe20000410000 */
[C---:B------:R-:W-:Y:S01]  /*4020*/  FFMA.FTZ R4, R156.reuse, R4, -R39 ;  /* 0x000000049c047223 */ /* 0x040fe20000010827 */
[----:B---3--:R-:W-:Y:S01]  /*4030*/  FADD.FTZ R7, R153, R38 ;  /* 0x0000002699077221 */ /* 0x008fe20000010000 */
[C---:B------:R-:W-:Y:S01]  /*4040*/  FMUL.FTZ R39, R135.reuse, R151 ;  /* 0x0000009787277220 */ /* 0x040fe20000410000 */
[-C--:B------:R-:W-:Y:S01]  /*4050*/  FMUL.FTZ R38, R135, R150.reuse ;  /* 0x0000009687267220 */ /* 0x080fe20000410000 */
[----:B------:R-:W-:Y:S01]  /*4060*/  FFMA.FTZ R5, R156, R5, R6 ;  /* 0x000000059c057223 */ /* 0x000fe20000010006 */
[----:B0-----:R-:W-:Y:S01]  /*4070*/  FADD.FTZ R6, R152, R163 ;  /* 0x000000a398067221 */ /* 0x001fe20000010000 */
[C---:B------:R-:W-:Y:S01]  /*4080*/  FFMA.FTZ R39, R134.reuse, R150, R39 ;  /* 0x0000009686277223 */ /* 0x040fe20000010027 */
[----:B------:R-:W-:Y:S01]  /*4090*/  FFMA.FTZ R38, R134, R151, -R38 ;  /* 0x0000009786267223 */ /* 0x000fe20000010826 */
[C---:B------:R-:W-:Y:S01]  /*40a0*/  FMUL.FTZ R40, R0.reuse, R169 ;  /* 0x000000a900287220 */ /* 0x040fe20000410000 */
[----:B------:R-:W-:Y:S01]  /*40b0*/  FMUL.FTZ R171, R0, -R171 ;  /* 0x800000ab00ab7220 */ /* 0x000fe20000410000 */
[----:B------:R-:W-:Y:S01]  /*40c0*/  FADD.FTZ R39, R148, R39 ;  /* 0x0000002794277221 */ /* 0x000fe20000010000 */
[----:B------:R-:W-:Y:S01]  /*40d0*/  FADD.FTZ R140, R149, R38 ;  /* 0x00000026958c7221 */ /* 0x000fe20000010000 */
[----:B------:R0:W-:Y:S01]  /*40e0*/  @!P5 STS.128 [UR7+0x1b80], R4 ;  /* 0x001b8004ff00d988 */ /* 0x0001e20008000c07 */
[C---:B------:R-:W-:Y:S01]  /*40f0*/  FMUL.FTZ R135, R109.reuse, R142 ;  /* 0x0000008e6d877220 */ /* 0x040fe20000410000 */
[C---:B------:R-:W-:Y:S01]  /*4100*/  FMUL.FTZ R41, R132.reuse, R39 ;  /* 0x0000002784297220 */ /* 0x040fe20000410000 */
[----:B------:R-:W-:Y:S01]  /*4110*/  FMUL.FTZ R132, R132, R140 ;  /* 0x0000008c84847220 */ /* 0x000fe20000410000 */
[----:B------:R-:W-:Y:S01]  /*4120*/  FMUL.FTZ R149, R109, -R144 ;  /* 0x800000906d957220 */ /* 0x000fe20000410000 */
[C---:B------:R-:W-:Y:S01]  /*4130*/  FMUL.FTZ R173, R112.reuse, R173 ;  /* 0x000000ad70ad7220 */ /* 0x040fe20000410000 */
[----:B------:R-:W-:Y:S01]  /*4140*/  FMUL.FTZ R175, R112, -R175 ;  /* 0x800000af70af7220 */ /* 0x000fe20000410000 */
[----:B------:R-:W-:Y:S01]  /*4150*/  STS [R77+0x210], R40 ;  /* 0x000210284d007388 */ /* 0x000fe20000000800 */
[----:B------:R-:W-:Y:S01]  /*4160*/  FADD.FTZ R155, -R114, R155 ;  /* 0x0000009b729b7221 */ /* 0x000fe20000010100 */
[----:B------:R-:W-:-:S02]  /*4170*/  FADD.FTZ R154, -R115, R154 ;  /* 0x0000009a739a7221 */ /* 0x000fc40000010100 */
[----:B------:R-:W-:Y:S01]  /*4180*/  STS [R80+0x4], R171 ;  /* 0x000004ab50007388 */ /* 0x000fe20000000800 */
[CC--:B0-----:R-:W-:Y:S01]  /*4190*/  FFMA.FTZ R5, R130.reuse, R39.reuse, R132 ;  /* 0x0000002782057223 */ /* 0x0c1fe20000010084 */
[C---:B------:R-:W-:Y:S02]  /*41a0*/  FMUL.FTZ R7, R111.reuse, R166 ;  /* 0x000000a66f077220 */ /* 0x040fe40000410000 */
[----:B------:R-:W-:Y:S01]  /*41b0*/  STS [R80+0x8], R135 ;  /* 0x0000088750007388 */ /* 0x000fe20000000800 */
[----:B------:R-:W-:Y:S01]  /*41c0*/  FFMA.FTZ R4, R130, R140, -R41 ;  /* 0x0000008c82047223 */ /* 0x000fe20000010829 */
[----:B------:R-:W-:Y:S01]  /*41d0*/  FADD.FTZ R146, R146, R5 ;  /* 0x0000000592927221 */ /* 0x000fe20000010000 */
[----:B------:R-:W-:Y:S01]  /*41e0*/  FMUL.FTZ R5, R111, -R168 ;  /* 0x800000a86f057220 */ /* 0x000fe20000410000 */
[----:B------:R-:W-:Y:S01]  /*41f0*/  STS [R80+0xc], R149 ;  /* 0x00000c9550007388 */ /* 0x000fe20000000800 */
[----:B------:R-:W-:Y:S01]  /*4200*/  FADD.FTZ R142, R147, R4 ;  /* 0x00000004938e7221 */ /* 0x000fe20000010000 */
[CC--:B------:R-:W-:Y:S01]  /*4210*/  FMUL.FTZ R6, R133.reuse, R146.reuse ;  /* 0x0000009285067220 */ /* 0x0c0fe20000410000 */
[----:B------:R-:W-:Y:S01]  /*4220*/  FMUL.FTZ R41, R104, R146 ;  /* 0x0000009268297220 */ /* 0x000fe20000410000 */
[----:B------:R-:W-:Y:S01]  /*4230*/  STS [R80+0x10], R7 ;  /* 0x0000100750007388 */ /* 0x000fe20000000800 */
[-C--:B------:R-:W-:Y:S01]  /*4240*/  FMUL.FTZ R4, R133, R142.reuse ;  /* 0x0000008e85047220 */ /* 0x080fe20000410000 */
[----:B------:R-:W-:Y:S01]  /*4250*/  FFMA.FTZ R6, R131, R142, -R6 ;  /* 0x0000008e83067223 */ /* 0x000fe20000010806 */
[----:B------:R-:W-:Y:S01]  /*4260*/  FMUL.FTZ R132, R103, R39 ;  /* 0x0000002767847220 */ /* 0x000fe20000410000 */
[----:B------:R0:W-:Y:S01]  /*4270*/  STS [R80+0x14], R5 ;  /* 0x0000140550007388 */ /* 0x0001e20000000800 */
[----:B------:R-:W-:Y:S01]  /*4280*/  FFMA.FTZ R4, R131, R146, R4 ;  /* 0x0000009283047223 */ /* 0x000fe20000010004 */
[----:B------:R-:W-:Y:S01]  /*4290*/  FADD.FTZ R148, R145, R6 ;  /* 0x0000000691947221 */ /* 0x000fe20000010000 */
[----:B------:R-:W-:Y:S01]  /*42a0*/  FMUL.FTZ R131, R42, R41 ;  /* 0x000000292a837220 */ /* 0x000fe20000410000 */
[----:B------:R1:W-:Y:S01]  /*42b0*/  STS [R80+0x18], R173 ;  /* 0x000018ad50007388 */ /* 0x0003e20000000800 */
[----:B------:R-:W-:Y:S01]  /*42c0*/  FADD.FTZ R144, R143, R4 ;  /* 0x000000048f907221 */ /* 0x000fe20000010000 */
[----:B------:R-:W-:Y:S01]  /*42d0*/  FMUL.FTZ R4, R102, R148 ;  /* 0x0000009466047220 */ /* 0x000fe20000410000 */
[----:B------:R-:W-:Y:S01]  /*42e0*/  FADD.FTZ R130, -R116, R170 ;  /* 0x000000aa74827221 */ /* 0x000fe20000010100 */
[----:B------:R1:W-:Y:S01]  /*42f0*/  STS [R80+0x1c], R175 ;  /* 0x00001caf50007388 */ /* 0x0003e20000000800 */
[----:B------:R-:W-:Y:S01]  /*4300*/  FMUL.FTZ R38, R102, R144 ;  /* 0x0000009066267220 */ /* 0x000fe20000410000 */
[----:B0-----:R-:W-:Y:S01]  /*4310*/  FMUL.FTZ R5, R104, R142 ;  /* 0x0000008e68057220 */ /* 0x001fe20000410000 */
[C---:B------:R-:W-:Y:S01]  /*4320*/  FMUL.FTZ R6, R2.reuse, R4 ;  /* 0x0000000402067220 */ /* 0x040fe20000410000 */
[----:B------:R-:W-:Y:S01]  /*4330*/  BAR.SYNC.DEFER_BLOCKING 0x0 ;  /* 0x0000000000007b1d */ /* 0x000fe20000010000 */
[----:B------:R-:W-:Y:S01]  /*4340*/  FMUL.FTZ R40, R2, R38 ;  /* 0x0000002602287220 */ /* 0x000fe20000410000 */
[-C--:B------:R-:W-:Y:S01]  /*4350*/  FMUL.FTZ R7, R42, R5.reuse ;  /* 0x000000052a077220 */ /* 0x080fe20000410000 */
[----:B------:R-:W-:Y:S01]  /*4360*/  FFMA.FTZ R131, R154, R5, -R131 ;  /* 0x000000059a837223 */ /* 0x000fe20000010883 */
[-C--:B------:R-:W-:Y:S01]  /*4370*/  FMUL.FTZ R5, R137, R3.reuse ;  /* 0x0000000389057220 */ /* 0x080fe20000410000 */
[----:B------:R-:W-:Y:S01]  /*4380*/  FFMA.FTZ R40, R155, R4, -R40 ;  /* 0x000000049b287223 */ /* 0x000fe20000010828 */
[----:B------:R-:W-:Y:S01]  /*4390*/  FMUL.FTZ R4, R137, R138 ;  /* 0x0000008a89047220 */ /* 0x000fe20000410000 */
[----:B------:R-:W-:Y:S01]  /*43a0*/  FMUL.FTZ R133, R103, R140 ;  /* 0x0000008c67857220 */ /* 0x000fe20000410000 */
[C---:B------:R-:W-:Y:S01]  /*43b0*/  FFMA.FTZ R5, R136.reuse, R138, -R5 ;  /* 0x0000008a88057223 */ /* 0x040fe20000010805 */
[----:B------:R-:W-:Y:S01]  /*43c0*/  FMUL.FTZ R135, R43, R132 ;  /* 0x000000842b877220 */ /* 0x000fe20000410000 */
[----:B------:R-:W-:Y:S01]  /*43d0*/  FFMA.FTZ R4, R136, R3, R4 ;  /* 0x0000000388047223 */ /* 0x000fe20000010004 */
[----:B------:R-:W-:Y:S01]  /*43e0*/  LEA R136, R118, -R123, 0x1 ;  /* 0x8000007b76887211 */ /* 0x000fe200078e08ff */
[----:B------:R-:W-:Y:S01]  /*43f0*/  FFMA.FTZ R6, R155, R38, R6 ;  /* 0x000000269b067223 */ /* 0x000fe20000010006 */
[----:B------:R-:W-:Y:S01]  /*4400*/  FFMA.FTZ R135, R130, R133, -R135 ;  /* 0x0000008582877223 */ /* 0x000fe20000010887 */
[----:B------:R-:W-:Y:S01]  /*4410*/  FFMA.FTZ R7, R154, R41, R7 ;  /* 0x000000299a077223 */ /* 0x000fe20000010007 */
[----:B------:R-:W-:Y:S01]  /*4420*/  ISETP.GE.AND P6, PT, R136, 0x1, PT ;  /* 0x000000018800780c */ /* 0x000fe20003fc6270 */
[----:B------:R-:W-:Y:S01]  /*4430*/  FADD.FTZ R6, RZ, R6 ;  /* 0x00000006ff067221 */ /* 0x000fe20000010000 */
[----:B------:R-:W-:Y:S01]  /*4440*/  FADD.FTZ R40, RZ, R40 ;  /* 0x00000028ff287221 */ /* 0x000fe20000010000 */
[----:B------:R-:W-:-:S02]  /*4450*/  FMUL.FTZ R133, R43, R133 ;  /* 0x000000852b857220 */ /* 0x000fc40000410000 */
[----:B------:R-:W-:Y:S01]  /*4460*/  FADD.FTZ R6, R6, R7 ;  /* 0x0000000706067221 */ /* 0x000fe20000010000 */
[----:B------:R-:W-:Y:S01]  /*4470*/  FADD.FTZ R40, R40, R131 ;  /* 0x0000008328287221 */ /* 0x000fe20000010000 */
[----:B------:R-:W-:Y:S01]  /*4480*/  FFMA.FTZ R133, R130, R132, R133 ;  /* 0x0000008482857223 */ /* 0x000fe20000010085 */
[----:B------:R1:W0:Y:S02]  /*4490*/  LDS R143, [R68+0x290] ;  /* 0x00029000448f7984 */ /* 0x0002240000000800 */
[----:B------:R-:W-:Y:S01]  /*44a0*/  FADD.FTZ R40, R40, R135 ;  /* 0x0000008728287221 */ /* 0x000fe20000010000 */
[----:B------:R-:W-:Y:S02]  /*44b0*/  FADD.FTZ R133, R6, R133 ;  /* 0x0000008506857221 */ /* 0x000fe40000010000 */
[----:B------:R-:W-:Y:S05]  /*44c0*/  @!P6 BRA `(.L_x_17455) ;  /* 0x000000000008e947 */ /* 0x000fea0003800000 */
[----:B------:R-:W2:Y:S04]  /*44d0*/  LDS R7, [R67+0x210] ;  /* 0x0002100043077984 */ /* 0x000ea80000000800 */
[----:B--2---:R2:W-:Y:S02]  /*44e0*/  REDG.E.ADD.F32.FTZ.RN.STRONG.GPU desc[UR16][R36.64], R7 ;  /* 0x00000007240079a6 */ /* 0x0045e4000c12f310 */
.L_x_17455:
[----:B------:R-:W-:Y:S05]  /*44f0*/  BSYNC.RECONVERGENT B0 ;  /* 0x0000000000007941 */ /* 0x000fea0003800200 */
.L_x_17454:
[----:B------:R-:W-:Y:S01]  /*4500*/  ISETP.GE.AND P6, PT, R136, 0x21, PT ;  /* 0x000000218800780c */ /* 0x000fe20003fc6270 */
[----:B------:R-:W-:-:S12]  /*4510*/  BSSY.RECONVERGENT B0, `(.L_x_17456) ;  /* 0x0000003000007945 */ /* 0x000fd80003800200 */
[----:B------:R-:W-:Y:S05]  /*4520*/  @!P6 BRA `(.L_x_17457) ;  /* 0x000000000004e947 */ /* 0x000fea0003800000 */
[----:B0-----:R3:W-:Y:S02]  /*4530*/  REDG.E.ADD.F32.FTZ.RN.STRONG.GPU desc[UR16][R36.64+0x80], R143 ;  /* 0x0000808f240079a6 */ /* 0x0017e4000c12f310 */
.L_x_17457:
[----:B------:R-:W-:Y:S05]  /*4540*/  BSYNC.RECONVERGENT B0 ;  /* 0x0000000000007941 */ /* 0x000fea0003800200 */
.L_x_17456:
[----:B--2---:R2:W4:Y:S01]  /*4550*/  LDS R7, [R69+0x310] ;  /* 0x0003100045077984 */ /* 0x0045220000000800 */
[----:B------:R-:W-:Y:S01]  /*4560*/  ISETP.GE.AND P6, PT, R136, 0x41, PT ;  /* 0x000000418800780c */ /* 0x000fe20003fc6270 */
[----:B------:R-:W-:-:S12]  /*4570*/  BSSY.RECONVERGENT B0, `(.L_x_17458) ;  /* 0x0000003000007945 */ /* 0x000fd80003800200 */
[----:B--2---:R-:W-:Y:S05]  /*4580*/  @!P6 BRA `(.L_x_17459) ;  /* 0x000000000004e947 */ /* 0x004fea0003800000 */
[----:B----4-:R2:W-:Y:S02]  /*4590*/  REDG.E.ADD.F32.FTZ.RN.STRONG.GPU desc[UR16][R36.64+0x100], R7 ;  /* 0x00010007240079a6 */ /* 0x0105e4000c12f310 */
.L_x_17459:
[----:B------:R-:W-:Y:S05]  /*45a0*/  BSYNC.RECONVERGENT B0 ;  /* 0x0000000000007941 */ /* 0x000fea0003800200 */
.L_x_17458:
[----:B--2-4-:R2:W4:Y:S01]  /*45b0*/  LDS R7, [R70+0x390] ;  /* 0x0003900046077984 */ /* 0x0145220000000800 */
[----:B------:R-:W-:Y:S01]  /*45c0*/  ISETP.GE.AND P6, PT, R136, 0x61, PT ;  /* 0x000000618800780c */ /* 0x000fe20003fc6270 */
[----:B------:R-:W-:Y:S01]  /*45d0*/  BSSY.RECONVERGENT B0, `(.L_x_17460) ;  /* 0x0000004000007945 */ /* 0x000fe20003800200 */
[----:B------:R-:W-:-:S11]  /*45e0*/  FMUL.FTZ R135, R106, R150 ;  /* 0x000000966a877220 */ /* 0x000fd60000410000 */
[----:B--2---:R-:W-:Y:S05]  /*45f0*/  @!P6 BRA `(.L_x_17461) ;  /* 0x000000000004e947 */ /* 0x004fea0003800000 */
[----:B----4-:R2:W-:Y:S02]  /*4600*/  REDG.E.ADD.F32.FTZ.RN.STRONG.GPU desc[UR16][R36.64+0x180], R7 ;  /* 0x00018007240079a6 */ /* 0x0105e4000c12f310 */
.L_x_17461:
[----:B------:R-:W-:Y:S05]  /*4610*/  BSYNC.RECONVERGENT B0 ;  /* 0x0000000000007941 */ /* 0x000fea0003800200 */
.L_x_17460:
[----:B------:R0:W0:Y:S01]  /*4620*/  LDS R131, [R72+0x410] ;  /* 0x0004100048837984 */ /* 0x0000220000000800 */
[----:B------:R-:W-:Y:S01]  /*4630*/  ISETP.GE.AND P6, PT, R136, 0x81, PT ;  /* 0x000000818800780c */ /* 0x000fe20003fc6270 */
[----:B------:R-:W-:Y:S01]  /*4640*/  BSSY.RECONVERGENT B0, `(.L_x_17462) ;  /* 0x0000006000007945 */ /* 0x000fe20003800200 */
[----:B------:R-:W-:Y:S01]  /*4650*/  FADD.FTZ R138, -R117, R138 ;  /* 0x0000008a758a7221 */ /* 0x000fe20000010100 */
[----:B------:R-:W-:Y:S01]  /*4660*/  FMUL.FTZ R6, R106, R151 ;  /* 0x000000976a067220 */ /* 0x000fe20000410000 */
[----:B--2-4-:R-:W-:-:S09]  /*4670*/  FMUL.FTZ R7, R3, R135 ;  /* 0x0000008703077220 */ /* 0x014fd20000410000 */
[----:B------:R-:W-:Y:S05]  /*4680*/  @!P6 BRA `(.L_x_17463) ;  /* 0x000000000004e947 */ /* 0x000fea0003800000 */
[----:B0-----:R2:W-:Y:S02]  /*4690*/  REDG.E.ADD.F32.FTZ.RN.STRONG.GPU desc[UR16][R36.64+0x200], R131 ;  /* 0x00020083240079a6 */ /* 0x0015e4000c12f310 */
.L_x_17463:
[----:B------:R-:W-:Y:S05]  /*46a0*/  BSYNC.RECONVERGENT B0 ;  /* 0x0000000000007941 */ /* 0x000fea0003800200 */
.L_x_17462:
[----:B------:R4:W1:Y:S01]  /*46b0*/  LDS R137, [R73+0x490] ;  /* 0x0004900049897984 */ /* 0x0008620000000800 */
[----:B------:R-:W-:Y:S01]  /*46c0*/  ISETP.GE.AND P6, PT, R136, 0xa1, PT ;  /* 0x000000a18800780c */ /* 0x000fe20003fc6270 */
[----:B------:R-:W-:Y:S01]  /*46d0*/  BSSY.RECONVERGENT B0, `(.L_x_17464) ;  /* 0x0000005000007945 */ /* 0x000fe20003800200 */
[-C--:B0-2---:R-:W-:Y:S01]  /*46e0*/  FFMA.FTZ R131, R138, R6.reuse, -R7 ;  /* 0x000000068a837223 */ /* 0x085fe20000010807 */
[----:B------:R-:W-:-:S10]  /*46f0*/  FMUL.FTZ R7, R3, R6 ;  /* 0x0000000603077220 */ /* 0x000fd40000410000 */
[----:B----4-:R-:W-:Y:S05]  /*4700*/  @!P6 BRA `(.L_x_17465) ;  /* 0x000000000004e947 */ /* 0x010fea0003800000 */
[----:B-1----:R0:W-:Y:S02]  /*4710*/  REDG.E.ADD.F32.FTZ.RN.STRONG.GPU desc[UR16][R36.64+0x280], R137 ;  /* 0x00028089240079a6 */ /* 0x0021e4000c12f310 */
.L_x_17465:
[----:B------:R-:W-:Y:S05]  /*4720*/  BSYNC.RECONVERGENT B0 ;  /* 0x0000000000007941 */ /* 0x000fea0003800200 */
.L_x_17464:
[----:B01----:R0:W1:Y:S01]  /*4730*/  LDS R137, [R74+0x510] ;  /* 0x000510004a897984 */ /* 0x0030620000000800 */
[----:B------:R-:W-:Y:S01]  /*4740*/  ISETP.GE.AND P6, PT, R136, 0xc1, PT ;  /* 0x000000c18800780c */ /* 0x000fe20003fc6270 */
[----:B------:R-:W-:Y:S01]  /*4750*/  BSSY.RECONVERGENT B0, `(.L_x_17466) ;  /* 0x0000004000007945 */ /* 0x000fe20003800200 */
[----:B------:R-:W-:-:S11]  /*4760*/  FFMA.FTZ R134, R138, R135, R7 ;  /* 0x000000878a867223 */ /* 0x000fd60000010007 */
[----:B0-----:R-:W-:Y:S05]  /*4770*/  @!P6 BRA `(.L_x_17467) ;  /* 0x000000000004e947 */ /* 0x001fea0003800000 */
[----:B-1----:R0:W-:Y:S02]  /*4780*/  REDG.E.ADD.F32.FTZ.RN.STRONG.GPU desc[UR16][R36.64+0x300], R137 ;  /* 0x00030089240079a6 */ /* 0x0021e4000c12f310 */
.L_x_17467:
[----:B------:R-:W-:Y:S05]  /*4790*/  BSYNC.RECONVERGENT B0 ;  /* 0x0000000000007941 */ /* 0x000fea0003800200 */
.L_x_17466:
        /* <DEDUP_REMOVED lines=9> */
.L_x_17469:
[----:B------:R-:W-:Y:S05]  /*4830*/  BSYNC.RECONVERGENT B0 ;  /* 0x0000000000007941 */ /* 0x000fea0003800200 */
.L_x_17468:
[----:B0-23--:R-:W0:Y:S01]  /*4840*/  SHFL.DOWN PT, R37, R4, 0x1, 0x1f ;  /* 0x08201f0004257f89 */ /* 0x00de2200000e0000 */
[----:B------:R-:W-:Y:S01]  /*4850*/  ISETP.GT.AND P6, PT, R92, 0x1e, PT ;  /* 0x0000001e5c00780c */ /* 0x000fe20003fc4270 */
[----:B------:R-:W-:Y:S01]  /*4860*/  FADD.FTZ R107, R132, R107 ;  /* 0x0000006b846b7221 */ /* 0x000fe20000010000 */
[----:B------:R-:W-:Y:S01]  /*4870*/  BSSY.RECONVERGENT B0, `(.L_x_17470) ;  /* 0x000003d000007945 */ /* 0x000fe20003800200 */
        /* <DEDUP_REMOVED lines=42> */
[-C--:B------:R-:W-:Y:S01]  /*4b20*/  FMUL.FTZ R131, R33, R39.reuse ;  /* 0x0000002721837220 */ /* 0x080fe20000410000 */
        /* <DEDUP_REMOVED lines=17> */
.L_x_17471:
[----:B------:R-:W-:Y:S05]  /*4c40*/  BSYNC.RECONVERGENT B0 ;  /* 0x0000000000007941 */ /* 0x000fea0003800200 */
.L_x_17470:
        /* <DEDUP_REMOVED lines=34> */
.L_x_17473:
[----:B------:R-:W-:Y:S05]  /*4e70*/  BSYNC.RECONVERGENT B0 ;  /* 0x0000000000007941 */ /* 0x000fea0003800200 */
.L_x_17472:
[----:B------:R-:W-:-:S04]  /*4e80*/  UIADD3 UR4, UPT, UPT, UR4, 0x1, URZ ;  /* 0x0000000104047890 */ /* 0x000fc8000fffe0ff */
[----:B------:R-:W-:-:S09]  /*4e90*/  UISETP.GE.AND UP0, UPT, UR4, UR9, UPT ;  /* 0x000000090400728c */ /* 0x000fd2000bf06270 */
[----:B------:R-:W-:Y:S05]  /*4ea0*/  BRA.U !UP0, `(.L_x_17474) ;  /* 0xffffffd108bc7547 */ /* 0x000fea000b83ffff */
.L_x_17440:
[----:B------:R-:W-:Y:S01]  /*4eb0*/  BAR.SYNC.DEFER_BLOCKING 0x0 ;  /* 0x0000000000007b1d */ /* 0x000fe20000010000 */
[----:B------:R-:W-:Y:S01]  /*4ec0*/  F2FP.BF16.F32.PACK_AB R106, R108, R105 ;  /* 0x000000696c6a723e */ /* 0x000fe200000010ff */
[----:B------:R-:W-:Y:S01]  /*4ed0*/  FADD.FTZ R48, R96, R48 ;  /* 0x0000003060307221 */ /* 0x000fe20000010000 */
[----:B------:R-:W-:Y:S02]  /*4ee0*/  F2FP.BF16.F32.PACK_AB R107, R110, R107 ;  /* 0x0000006b6e6b723e */ /* 0x000fe400000010ff */
[----:B------:R-:W-:-:S03]  /*4ef0*/  MOV R9, RZ ;  /* 0x000000ff00097202 */ /* 0x000fc60000000f00 */
[----:B------:R-:W3:Y:S01]  /*4f00*/  LDC.64 R24, c[0x0][0x4f8] ;  /* 0x00013e00ff187b82 */ /* 0x000ee20000000a00 */
[----:B------:R-:W4:Y:S01]  /*4f10*/  LDCU.64 UR8, c[0x0][0x500] ;  /* 0x0000a000ff0877ac */ /* 0x000f220008000a00 */
[----:B------:R-:W-:Y:S01]  /*4f20*/  F2FP.BF16.F32.PACK_AB R28, R95, R96 ;  /* 0x000000605f1c723e */ /* 0x000fe200000010ff */
[----:B------:R-:W-:Y:S01]  /*4f30*/  FADD.FTZ R95, R48, R95 ;  /* 0x0000005f305f7221 */ /* 0x000fe20000010000 */
[----:B------:R-:W-:Y:S01]  /*4f40*/  F2FP.BF16.F32.PACK_AB R29, R97, R94 ;  /* 0x0000005e611d723e */ /* 0x000fe200000010ff */
[----:B------:R-:W5:Y:S02]  /*4f50*/  LDCU.64 UR10, c[0x0][0x550] ;  /* 0x0000aa00ff0a77ac */ /* 0x000f640008000a00 */
[----:B------:R-:W-:Y:S01]  /*4f60*/  FADD.FTZ R48, R95, R94 ;  /* 0x0000005e5f307221 */ /* 0x000fe20000010000 */
[----:B------:R-:W1:Y:S03]  /*4f70*/  LDC.64 R30, c[0x0][0x518] ;  /* 0x00014600ff1e7b82 */ /* 0x000e660000000a00 */
[----:B------:R-:W-:Y:S01]  /*4f80*/  FADD.FTZ R48, R48, R97 ;  /* 0x0000006130307221 */ /* 0x000fe20000010000 */
[----:B------:R-:W-:Y:S01]  /*4f90*/  STS.64 [R93], R106 ;  /* 0x0000006a5d007388 */ /* 0x000fe20000000a00 */
[----:B------:R-:W-:-:S03]  /*4fa0*/  NOP ;  /* 0x0000000000007918 */ /* 0x000fc60000000000 */
[----:B0-2---:R-:W-:Y:S01]  /*4fb0*/  LDS.U16 R5, [R91] ;  /* 0x000000005b057984 */ /* 0x005fe20000000400 */
[----:B---3--:R-:W-:-:S03]  /*4fc0*/  IMAD.WIDE.U32 R2, R24, UR18, R8 ;  /* 0x0000001218027c25 */ /* 0x008fc6000f8e0008 */
[----:B------:R-:W-:Y:S01]  /*4fd0*/  LDS.U16 R7, [R91+0x40] ;  /* 0x000040005b077984 */ /* 0x000fe20000000400 */
[----:B------:R-:W-:-:S03]  /*4fe0*/  IMAD R3, R25, UR18, R3 ;  /* 0x0000001219037c24 */ /* 0x000fc6000f8e0203 */
[----:B------:R-:W-:Y:S01]  /*4ff0*/  LDS.U16 R21, [R91+0x80] ;  /* 0x000080005b157984 */ /* 0x000fe20000000400 */
[----:B----4-:R-:W-:-:S03]  /*5000*/  IMAD.WIDE.U32 R2, R45, UR8, R2 ;  /* 0x000000082d027c25 */ /* 0x010fc6000f8e0002 */
[----:B------:R-:W-:Y:S01]  /*5010*/  LDS.U16 R23, [R91+0xc0] ;  /* 0x0000c0005b177984 */ /* 0x000fe20000000400 */
[----:B------:R-:W-:Y:S01]  /*5020*/  IMAD R4, R45, UR9, R3 ;  /* 0x000000092d047c24 */ /* 0x000fe2000f8e0203 */
[----:B------:R-:W-:Y:S01]  /*5030*/  IADD3 R3, P2, PT, R71, R2, RZ ;  /* 0x0000000247037210 */ /* 0x000fe20007f5e0ff */
[----:B------:R-:W0:Y:S01]  /*5040*/  LDCU.64 UR8, c[0x0][0x560] ;  /* 0x0000ac00ff0877ac */ /* 0x000e220008000a00 */
[----:B------:R-:W-:Y:S02]  /*5050*/  @!P5 STS [UR6+0x100], R90 ;  /* 0x0001005aff00d988 */ /* 0x000fe40008000806 */
[----:B------:R-:W-:Y:S01]  /*5060*/  IADD3.X R4, PT, PT, RZ, R4, RZ, P2, !PT ;  /* 0x00000004ff047210 */ /* 0x000fe200017fe4ff */
[----:B------:R-:W-:Y:S01]  /*5070*/  BAR.SYNC.DEFER_BLOCKING 0x0 ;  /* 0x0000000000007b1d */ /* 0x000fe20000010000 */
[----:B-----5:R-:W-:-:S04]  /*5080*/  LEA R2, P4, R3, UR10, 0x1 ;  /* 0x0000000a03027c11 */ /* 0x020fc8000f8808ff */
[----:B------:R-:W-:Y:S01]  /*5090*/  LEA.HI.X R3, R3, UR11, R4, 0x1, P4 ;  /* 0x0000000b03037c11 */ /* 0x000fe2000a0f0c04 */
[----:B------:R-:W2:Y:S02]  /*50a0*/  LDS R0, [UR6+0x100] ;  /* 0x00010006ff007984 */ /* 0x000ea40008000800 */
[-C--:B--2---:R-:W-:Y:S02]  /*50b0*/  ISETP.GE.AND P0, PT, R71, R0.reuse, PT ;  /* 0x000000004700720c */ /* 0x084fe40003f06270 */
        /* <DEDUP_REMOVED lines=8> */
[----:B-1----:R-:W-:-:S04]  /*5140*/  IMAD.WIDE.U32 R2, R30, UR18, R8 ;  /* 0x000000121e027c25 */ /* 0x002fc8000f8e0008 */
        /* <DEDUP_REMOVED lines=13> */
[C---:B------:R-:W-:Y:S02]  /*5220*/  IADD3 R3, P4, PT, R71.reuse, R2, RZ ;  /* 0x0000000247037210 */ /* 0x040fe40007f9e0ff */
[-C--:B-1----:R-:W-:Y:S02]  /*5230*/  ISETP.GE.AND P0, PT, R71, R0.reuse, PT ;  /* 0x000000004700720c */ /* 0x082fe40003f06270 */
        /* <DEDUP_REMOVED lines=21> */
.L_x_17438:
        /* <DEDUP_REMOVED lines=34> */
.L_x_17477:
[----:B------:R-:W-:Y:S05]  /*55b0*/  BSYNC.RECONVERGENT B0 ;  /* 0x0000000000007941 */ /* 0x000fea0003800200 */
.L_x_17476:
        /* <DEDUP_REMOVED lines=26> */
.L_x_17479:
[----:B------:R-:W-:Y:S05]  /*5760*/  BSYNC.RECONVERGENT B0 ;  /* 0x0000000000007941 */ /* 0x000fea0003800200 */
.L_x_17478:
        /* <DEDUP_REMOVED lines=10> */
.L_x_17481:
        /* <DEDUP_REMOVED lines=26> */
.L_x_17480:
[----:B------:R-:W-:Y:S05]  /*59b0*/  EXIT ;  /* 0x000000000000794d */ /* 0x000fea0003800000 */
.L_x_17482:
        /* <DEDUP_REMOVED lines=12> */
.L_x_18797:


//--------------------- .text._Z25selective_scan_bwd_kernelI32Selective_Scan_bwd_kernel_traitsILi32ELi4ELb0ELb0ELb1ELb1ELb0EN3c108BFloat16ENS1_7complexIfEEEEv12SSMParamsBwd --------------------------
	.section	.text._Z25selective_scan_bwd_kernelI32Selective_Scan_bwd_kernel_traitsILi32ELi4ELb0ELb0ELb1ELb1ELb0EN3c108BFloat16ENS1_7complexIfEEEEv12SSMParamsBwd,"ax",@progbits
	.align	128
        .global         _Z25selective_scan_bwd_kernelI32Selective_Scan_bwd_kernel_traitsILi32ELi4ELb0ELb0ELb1ELb1ELb0EN3c108BFloat16ENS1_7complexIfEEEEv12SSMParamsBwd
        .type           _Z25selective_scan_bwd_kernelI32Selective_Scan_bwd_kernel_traitsILi32ELi4ELb0ELb0ELb1ELb1ELb0EN3c108BFloat16ENS1_7complexIfEEEEv12SSMParamsBwd,@function
        .size           _Z25selective_scan_bwd_kernelI32Selective_Scan_bwd_kernel_traitsILi32ELi4ELb0ELb0ELb1ELb1ELb0EN3c108BFloat16ENS1_7complexIfEEEEv12SSMParamsBwd,(.L_x_18798 - _Z25selective_scan_bwd_kernelI32Selective_Scan_bwd_kernel_traitsILi32ELi4ELb0ELb0ELb1ELb1ELb0EN3c108BFloat16ENS1_7complexIfEEEEv12SSMParamsBwd)
        .other          _Z25selective_scan_bwd_kernelI32Selective_Scan_bwd_kernel_traitsILi32ELi4ELb0ELb0ELb1ELb1ELb0EN3c108BFloat16ENS1_7complexIfEEEEv12SSMParamsBwd,@"STO_CUDA_ENTRY STV_DEFAULT"
_Z25selective_scan_bwd_kernelI32Selective_Scan_bwd_kernel_traitsILi32ELi4ELb0ELb0ELb1ELb1ELb0EN3c108BFloat16ENS1_7complexIfEEEEv12SSMParamsBwd:
.text._Z25selective_scan_bwd_kernelI32Selective_Scan_bwd_kernel_traitsILi32ELi4ELb0ELb0ELb1ELb1ELb0EN3c108BFloat16ENS1_7complexIfEEEEv12SSMParamsBwd:
        /* <DEDUP_REMOVED lines=115> */
[----:B------:R-:W-:Y:S01]  /*0730*/  IADD3 R2, P4, PT, R13, R2, RZ ;  /* 0x000000020d027210 */ /* 0x000fe20007f9e0ff */
[----:B----4-:R-:W-:Y:S01]  /*0740*/  IMAD.WIDE.U32 R18, R47, UR6, RZ ;  /* 0x000000062f127c25 */ /* 0x010fe2000f8e00ff */
[----:B------:R-:W-:-:S02]  /*0750*/  IADD3.X R8, PT, PT, R0, R17, RZ, P3, !PT ;  /* 0x0000001100087210 */ /* 0x000fc40001ffe4ff */
[----:B------:R-:W-:Y:S01]  /*0760*/  LEA.HI.X R58, R58, R57, R3, 0x1, P2 ;  /* 0x000000393a3a7211 */ /* 0x000fe200010f0c03 */
[----:B0-----:R-:W-:Y:S01]  /*0770*/  @P0 IMAD.WIDE R20, R7, 0x10, R4 ;  /* 0x0000001007140825 */ /* 0x001fe200078e0204 */
[----:B---3--:R-:W-:Y:S02]  /*0780*/  LEA R60, P3, R61, R22, 0x1 ;  /* 0x000000163d3c7211 */ /* 0x008fe400078608ff */
[----:B------:R-:W-:Y:S01]  /*0790*/  IADD3.X R63, PT, PT, R0, R63, RZ, P4, !PT ;  /* 0x0000003f003f7210 */ /* 0x000fe200027fe4ff */
[C---:B------:R-:W-:Y:S01]  /*07a0*/  IMAD.WIDE.U32 R16, R47.reuse, R52, RZ ;  /* 0x000000342f107225 */ /* 0x040fe200078e00ff */
[----:B------:R-:W-:Y:S02]  /*07b0*/  LEA R62, P0, R2, R24, 0x1 ;  /* 0x00000018023e7211 */ /* 0x000fe400078008ff */
[----:B--2---:R-:W-:Y:S01]  /*07c0*/  LEA R64, P2, R6, R26, 0x1 ;  /* 0x0000001a06407211 */ /* 0x004fe200078408ff */
        /* <DEDUP_REMOVED lines=68> */
.L_x_17527:
        /* <DEDUP_REMOVED lines=31> */
[----:B------:R-:W-:-:S03]  /*0e00*/  SHF.L.U32 R7, R94, 0x3, RZ ;  /* 0x000000035e077819 */ /* 0x000fc600000006ff */
[----:B--2---:R-:W-:Y:S04]  /*0e10*/  STS.U16 [R93], R0 ;  /* 0x000000005d007388 */ /* 0x004fe80000000400 */
[----:B---3--:R0:W-:Y:S04]  /*0e20*/  STS.U16 [R93+0x40], R4 ;  /* 0x000040045d007388 */ /* 0x0081e80000000400 */
[----:B----4-:R-:W-:Y:S04]  /*0e30*/  STS.U16 [R93+0x80], R6 ;  /* 0x000080065d007388 */ /* 0x010fe80000000400 */
[----:B------:R1:W-:Y:S01]  /*0e40*/  STS.U16 [R93+0xc0], R22 ;  /* 0x0000c0165d007388 */ /* 0x0003e20000000400 */
[----:B------:R-:W-:-:S03]  /*0e50*/  NOP ;  /* 0x0000000000007918 */ /* 0x000fc60000000000 */
[----:B------:R-:W-:Y:S01]  /*0e60*/  LDS.64 R36, [R7+UR6] ;  /* 0x0000000607247984 */ /* 0x000fe20008000a00 */
[----:B------:R-:W-:Y:S06]  /*0e70*/  BAR.SYNC.DEFER_BLOCKING 0x0 ;  /* 0x0000000000007b1d */ /* 0x000fec0000010000 */
[----:B------:R-:W2:Y:S04]  /*0e80*/  @!P0 LDG.E.U16 R2, desc[UR16][R8.64] ;  /* 0x0000001008028981 */ /* 0x000ea8000c1e1500 */
[----:B------:R-:W3:Y:S04]  /*0e90*/  @!P1 LDG.E.U16 R24, desc[UR16][R8.64+0x40] ;  /* 0x0000401008189981 */ /* 0x000ee8000c1e1500 */
[----:B------:R-:W4:Y:S04]  /*0ea0*/  @!P2 LDG.E.U16 R26, desc[UR16][R8.64+0x80] ;  /* 0x00008010081aa981 */ /* 0x000f28000c1e1500 */
[----:B------:R-:W4:Y:S01]  /*0eb0*/  @!P3 LDG.E.U16 R28, desc[UR16][R8.64+0xc0] ;  /* 0x0000c010081cb981 */ /* 0x000f22000c1e1500 */
[----:B0-----:R-:W-:-:S02]  /*0ec0*/  IADD3 R4, P4, PT, R5, R62, RZ ;  /* 0x0000003e05047210 */ /* 0x001fc40007f9e0ff */
[----:B-1----:R-:W-:Y:S02]  /*0ed0*/  PRMT R22, RZ, 0x7610, R22 ;  /* 0x00007610ff167816 */ /* 0x002fe40000000016 */
[----:B------:R-:W-:Y:S02]  /*0ee0*/  PRMT R30, RZ, 0x7610, R30 ;  /* 0x00007610ff1e7816 */ /* 0x000fe4000000001e */
[----:B------:R-:W-:Y:S02]  /*0ef0*/  PRMT R32, RZ, 0x7610, R32 ;  /* 0x00007610ff207816 */ /* 0x000fe40000000020 */
[----:B------:R-:W-:Y:S02]  /*0f00*/  PRMT R34, RZ, 0x7610, R34 ;  /* 0x00007610ff227816 */ /* 0x000fe40000000022 */
[----:B------:R-:W-:Y:S01]  /*0f10*/  IADD3.X R5, PT, PT, RZ, R63, RZ, P4, !PT ;  /* 0x0000003fff057210 */ /* 0x000fe200027fe4ff */
[----:B--2---:R-:W-:Y:S04]  /*0f20*/  STS.U16 [R93], R2 ;  /* 0x000000025d007388 */ /* 0x004fe80000000400 */
[----:B---3--:R-:W-:Y:S04]  /*0f30*/  STS.U16 [R93+0x40], R24 ;  /* 0x000040185d007388 */ /* 0x008fe80000000400 */
[----:B----4-:R-:W-:Y:S04]  /*0f40*/  STS.U16 [R93+0x80], R26 ;  /* 0x0000801a5d007388 */ /* 0x010fe80000000400 */
[----:B------:R-:W-:Y:S01]  /*0f50*/  STS.U16 [R93+0xc0], R28 ;  /* 0x0000c01c5d007388 */ /* 0x000fe20000000400 */
[----:B------:R-:W-:-:S03]  /*0f60*/  NOP ;  /* 0x0000000000007918 */ /* 0x000fc60000000000 */
[----:B------:R-:W0:Y:S01]  /*0f70*/  LDS.64 R38, [R7+UR6] ;  /* 0x0000000607267984 */ /* 0x000e220008000a00 */
        /* <DEDUP_REMOVED lines=20> */
[----:B------:R-:W-:Y:S02]  /*10c0*/  SHF.L.U32 R95, R36, 0x10, RZ ;  /* 0x00000010245f7819 */ /* 0x000fe400000006ff */
[----:B------:R-:W-:Y:S02]  /*10d0*/  FSETP.GTU.FTZ.AND P3, PT, R102, 20, PT ;  /* 0x41a000006600780b */ /* 0x000fe40003f7c000 */
[C---:B------:R-:W-:Y:S02]  /*10e0*/  PRMT R109, R37.reuse, 0x7632, R109 ;  /* 0x00007632256d7816 */ /* 0x040fe4000000006d */
[----:B------:R-:W-:Y:S01]  /*10f0*/  SHF.L.U32 R97, R37, 0x10, RZ ;  /* 0x0000001025617819 */ /* 0x000fe200000006ff */
[----:B--2---:R-:W-:Y:S04]  /*1100*/  STS.U16 [R93], R22 ;  /* 0x000000165d007388 */ /* 0x004fe80000000400 */
[----:B---3--:R-:W-:Y:S04]  /*1110*/  STS.U16 [R93+0x40], R30 ;  /* 0x0000401e5d007388 */ /* 0x008fe80000000400 */
[----:B----4-:R-:W-:Y:S04]  /*1120*/  STS.U16 [R93+0x80], R32 ;  /* 0x000080205d007388 */ /* 0x010fe80000000400 */
[----:B------:R-:W-:Y:S01]  /*1130*/  STS.U16 [R93+0xc0], R34 ;  /* 0x0000c0225d007388 */ /* 0x000fe20000000400 */
[----:B------:R-:W-:-:S03]  /*1140*/  NOP ;  /* 0x0000000000007918 */ /* 0x000fc60000000000 */
[----:B------:R-:W0:Y:S02]  /*1150*/  LDS.64 R2, [R7+UR6] ;  /* 0x0000000607027984 */ /* 0x000e240008000a00 */
[C---:B0-----:R-:W-:Y:S02]  /*1160*/  SHF.L.U32 R5, R2.reuse, 0x10, RZ ;  /* 0x0000001002057819 */ /* 0x041fe400000006ff */
        /* <DEDUP_REMOVED lines=32> */
.L_x_17485:
[----:B------:R-:W-:Y:S05]  /*1370*/  BSYNC.RECONVERGENT B0 ;  /* 0x0000000000007941 */ /* 0x000fea0003800200 */
.L_x_17484:
        /* <DEDUP_REMOVED lines=32> */
.L_x_17487:
[----:B------:R-:W-:Y:S05]  /*1580*/  BSYNC.RECONVERGENT B0 ;  /* 0x0000000000007941 */ /* 0x000fea0003800200 */
.L_x_17486:
        /* <DEDUP_REMOVED lines=32> */
.L_x_17489:
[----:B------:R-:W-:Y:S05]  /*1790*/  BSYNC.RECONVERGENT B0 ;  /* 0x0000000000007941 */ /* 0x000fea0003800200 */
.L_x_17488:
        /* <DEDUP_REMOVED lines=32> */
.L_x_17491:
[----:B------:R-:W-:Y:S05]  /*19a0*/  BSYNC.RECONVERGENT B0 ;  /* 0x0000000000007941 */ /* 0x000fea0003800200 */
.L_x_17490:
[----:B------:R-:W0:Y:S01]  /*19b0*/  LDCU UR4, c[0x0][0x38c] ;  /* 0x00007180ff0477ac */ /* 0x000e220008000800 */
[----:B------:R-:W-:Y:S01]  /*19c0*/  SHF.L.U32 R107, R107, 0x10, RZ ;  /* 0x000000106b6b7819 */ /* 0x000fe200000006ff */
[----:B------:R-:W-:Y:S01]  /*19d0*/  FFMA.FTZ R23, R5, R95, R52 ;  /* 0x0000005f05177223 */ /* 0x000fe20000010034 */
[----:B------:R-:W-:Y:S01]  /*19e0*/  SHF.L.U32 R2, R2, 0x10, RZ ;  /* 0x0000001002027819 */ /* 0x000fe200000006ff */
[----:B------:R-:W-:Y:S01]  /*19f0*/  HFMA2 R104, -RZ, RZ, 0, 0 ;  /* 0x00000000ff687431 */ /* 0x000fe200000001ff */
[C---:B------:R-:W-:Y:S01]  /*1a00*/  PRMT R0, R3.reuse, 0x7632, R0 ;  /* 0x0000763203007816 */ /* 0x040fe20000000000 */
[----:B------:R-:W-:Y:S01]  /*1a10*/  HFMA2 R101, -RZ, RZ, 0, 0 ;  /* 0x00000000ff657431 */ /* 0x000fe200000001ff */
[----:B------:R-:W-:Y:S01]  /*1a20*/  SHF.L.U32 R3, R3, 0x10, RZ ;  /* 0x0000001003037819 */ /* 0x000fe200000006ff */
[----:B------:R-:W-:Y:S01]  /*1a30*/  FFMA.FTZ R4, R2, R107, R23 ;  /* 0x0000006b02047223 */ /* 0x000fe20000010017 */
[----:B------:R-:W-:Y:S01]  /*1a40*/  SHF.L.U32 R109, R109, 0x10, RZ ;  /* 0x000000106d6d7819 */ /* 0x000fe200000006ff */
[-C--:B------:R-:W-:Y:S01]  /*1a50*/  FMUL.FTZ R108, R5, R46.reuse ;  /* 0x0000002e056c7220 */ /* 0x080fe20000410000 */
[----:B------:R-:W-:Y:S01]  /*1a60*/  SHF.L.U32 R115, R0, 0x10, RZ ;  /* 0x0000001000737819 */ /* 0x000fe200000006ff */
[C---:B------:R-:W-:Y:S01]  /*1a70*/  FFMA.FTZ R4, R3.reuse, R97, R4 ;  /* 0x0000006103047223 */ /* 0x040fe20000010004 */
[----:B------:R-:W-:Y:S01]  /*1a80*/  PRMT R106, RZ, 0x7610, R106 ;  /* 0x00007610ff6a7816 */ /* 0x000fe2000000006a */
[-C--:B------:R-:W-:Y:S01]  /*1a90*/  FMUL.FTZ R110, R3, R46.reuse ;  /* 0x0000002e036e7220 */ /* 0x080fe20000410000 */
[----:B------:R-:W-:Y:S01]  /*1aa0*/  MOV R99, RZ ;  /* 0x000000ff00637202 */ /* 0x000fe20000000f00 */
[-C--:B------:R-:W-:Y:S01]  /*1ab0*/  FMUL.FTZ R111, R2, R46.reuse ;  /* 0x0000002e026f7220 */ /* 0x080fe20000410000 */
[----:B------:R-:W-:Y:S01]  /*1ac0*/  MOV R103, RZ ;  /* 0x000000ff00677202 */ /* 0x000fe20000000f00 */
[----:B0-----:R-:W-:Y:S01]  /*1ad0*/  UISETP.GE.AND UP0, UPT, UR4, 0x1, UPT ;  /* 0x000000010400788c */ /* 0x001fe2000bf06270 */
[----:B------:R-:W-:Y:S01]  /*1ae0*/  IADD3 R105, PT, PT, R7, UR6, RZ ;  /* 0x0000000607697c10 */ /* 0x000fe2000fffe0ff */
[C---:B------:R-:W-:Y:S01]  /*1af0*/  FMUL.FTZ R113, R115.reuse, R46 ;  /* 0x0000002e73717220 */ /* 0x040fe20000410000 */
[----:B------:R-:W-:Y:S01]  /*1b00*/  FFMA.FTZ R52, R115, R109, R4 ;  /* 0x0000006d73347223 */ /* 0x000fe20000010004 */
[----:B------:R-:W-:Y:S06]  /*1b10*/  BAR.SYNC.DEFER_BLOCKING 0x0 ;  /* 0x0000000000007b1d */ /* 0x000fec0000010000 */
[----:B------:R-:W-:Y:S05]  /*1b20*/  BRA.U !UP0, `(.L_x_17492) ;  /* 0x0000003108407547 */ /* 0x000fea000b800000 */
[C---:B------:R-:W-:Y:S01]  /*1b30*/  IADD3 R26, PT, PT, R7.reuse, 0x6, RZ ;  /* 0x00000006071a7810 */ /* 0x040fe20007ffe0ff */
[----:B------:R-:W0:Y:S01]  /*1b40*/  LDC R121, c[0x0][0x388] ;  /* 0x0000e200ff797b82 */ /* 0x000e220000000800 */
[----:B------:R-:W-:Y:S01]  /*1b50*/  IADD3 R28, PT, PT, R7, 0x7, RZ ;  /* 0x00000007071c7810 */ /* 0x000fe20007ffe0ff */
[----:B------:R-:W-:Y:S01]  /*1b60*/  FADD.FTZ R114, R3, R3 ;  /* 0x0000000303727221 */ /* 0x000fe20000010000 */
[-C--:B------:R-:W-:Y:S01]  /*1b70*/  LEA.HI.SX32 R131, R26, R7.reuse, 0x1b ;  /* 0x000000071a837211 */ /* 0x080fe200078fdaff */
[----:B------:R-:W-:Y:S01]  /*1b80*/  FADD.FTZ R112, R2, R2 ;  /* 0x0000000202707221 */ /* 0x000fe20000010000 */
[-C--:B------:R-:W-:Y:S01]  /*1b90*/  LEA.HI.SX32 R132, R28, R7.reuse, 0x1b ;  /* 0x000000071c847211 */ /* 0x080fe200078fdaff */
[----:B------:R-:W-:Y:S01]  /*1ba0*/  FADD.FTZ R0, R5, R5 ;  /* 0x0000000505007221 */ /* 0x000fe20000010000 */
[----:B------:R-:W-:Y:S01]  /*1bb0*/  IADD3 R24, PT, PT, R7, 0x5, RZ ;  /* 0x0000000507187810 */ /* 0x000fe20007ffe0ff */
[----:B------:R-:W1:Y:S01]  /*1bc0*/  LDC.64 R36, c[0x0][0x440] ;  /* 0x00011000ff247b82 */ /* 0x000e620000000a00 */
[----:B------:R-:W-:Y:S01]  /*1bd0*/  SHF.L.U32 R3, R91, 0x8, RZ ;  /* 0x000000085b037819 */ /* 0x000fe200000006ff */
[----:B------:R-:W-:Y:S01]  /*1be0*/  FADD.FTZ R115, R115, R115 ;  /* 0x0000007373737221 */ /* 0x000fe20000010000 */
[----:B------:R-:W-:Y:S01]  /*1bf0*/  LEA.HI.SX32 R130, R24, R7, 0x1b ;  /* 0x0000000718827211 */ /* 0x000fe200078fdaff */
[----:B------:R-:W-:Y:S01]  /*1c00*/  FMUL.FTZ R117, R95, R100 ;  /* 0x000000645f757220 */ /* 0x000fe20000410000 */
[----:B------:R-:W-:Y:S01]  /*1c10*/  IADD3 R24, P1, PT, R3, R54, RZ ;  /* 0x0000003603187210 */ /* 0x000fe20007f3e0ff */
[----:B------:R-:W-:Y:S01]  /*1c20*/  FMUL.FTZ R118, R107, R102 ;  /* 0x000000666b767220 */ /* 0x000fe20000410000 */
[----:B------:R-:W-:Y:S01]  /*1c30*/  LEA R123, R123, -R3, 0x1 ;  /* 0x800000037b7b7211 */ /* 0x000fe200078e08ff */
[----:B------:R-:W2:Y:S01]  /*1c40*/  LDC.64 R34, c[0x0][0x448] ;  /* 0x00011200ff227b82 */ /* 0x000ea20000000a00 */
[----:B------:R-:W-:Y:S01]  /*1c50*/  IADD3 R2, PT, PT, R7, 0x1, RZ ;  /* 0x0000000107027810 */ /* 0x000fe20007ffe0ff */
[----:B------:R-:W-:Y:S01]  /*1c60*/  FMUL.FTZ R119, R97, R96 ;  /* 0x0000006061777220 */ /* 0x000fe20000410000 */
[----:B------:R-:W-:Y:S01]  /*1c70*/  IADD3 R4, PT, PT, R7, 0x2, RZ ;  /* 0x0000000207047810 */ /* 0x000fe20007ffe0ff */
[----:B------:R-:W-:Y:S01]  /*1c80*/  FMUL.FTZ R120, R109, R98 ;  /* 0x000000626d787220 */ /* 0x000fe20000410000 */
[C---:B------:R-:W-:Y:S01]  /*1c90*/  IADD3 R6, PT, PT, R7.reuse, 0x3, RZ ;  /* 0x0000000307067810 */ /* 0x040fe20007ffe0ff */
[----:B------:R-:W-:Y:S01]  /*1ca0*/  UMOV UR4, URZ ;  /* 0x000000ff00047c82 */ /* 0x000fe20008000000 */
[----:B------:R-:W-:Y:S01]  /*1cb0*/  IADD3 R22, PT, PT, R7, 0x4, RZ ;  /* 0x0000000407167810 */ /* 0x000fe20007ffe0ff */
[----:B------:R-:W3:Y:S01]  /*1cc0*/  LDC.64 R32, c[0x0][0x3a8] ;  /* 0x0000ea00ff207b82 */ /* 0x000ee20000000a00 */
[----:B------:R-:W-:Y:S01]  /*1cd0*/  LEA.HI.X.SX32 R25, R3, RZ, 0x1, P1 ;  /* 0x000000ff03197211 */ /* 0x000fe200008f0eff */
[----:B------:R-:W4:Y:S01]  /*1ce0*/  LDCU UR8, c[0x0][0x394] ;  /* 0x00007280ff0877ac */ /* 0x000f220008000800 */
[----:B------:R-:W-:-:S02]  /*1cf0*/  ISETP.GE.AND P1, PT, R80, R123, PT ;  /* 0x0000007b5000720c */ /* 0x000fc40003f26270 */
[-C--:B------:R-:W-:Y:S01]  /*1d00*/  ISETP.GE.AND P2, PT, R85, R123.reuse, PT ;  /* 0x0000007b5500720c */ /* 0x080fe20003f46270 */
[----:B------:R-:W0:Y:S01]  /*1d10*/  LDCU UR9, c[0x0][0x38c] ;  /* 0x00007180ff0977ac */ /* 0x000e220008000800 */
[----:B------:R-:W-:Y:S01]  /*1d20*/  ISETP.GE.AND P3, PT, R86, R123, PT ;  /* 0x0000007b5600720c */ /* 0x000fe20003f66270 */
[----:B------:R-:W0:Y:S01]  /*1d30*/  LDC.64 R30, c[0x0][0x3c0] ;  /* 0x0000f000ff1e7b82 */ /* 0x000e220000000a00 */
[-C--:B------:R-:W-:Y:S02]  /*1d40*/  LEA.HI.SX32 R2, R2, R7.reuse, 0x1b ;  /* 0x0000000702027211 */ /* 0x080fe400078fdaff */
[-C--:B------:R-:W-:Y:S02]  /*1d50*/  LEA.HI.SX32 R4, R4, R7.reuse, 0x1b ;  /* 0x0000000704047211 */ /* 0x080fe400078fdaff */
[-C--:B------:R-:W-:Y:S02]  /*1d60*/  LEA.HI.SX32 R6, R6, R7.reuse, 0x1b ;  /* 0x0000000706067211 */ /* 0x080fe400078fdaff */
[-C--:B------:R-:W-:Y:S01]  /*1d70*/  LEA.HI.SX32 R22, R22, R7.reuse, 0x1b ;  /* 0x0000000716167211 */ /* 0x080fe200078fdaff */
[----:B------:R-:W0:Y:S01]  /*1d80*/  LDC.64 R28, c[0x0][0x3e0] ;  /* 0x0000f800ff1c7b82 */ /* 0x000e220000000a00 */
[----:B------:R-:W-:-:S02]  /*1d90*/  LEA.HI.SX32 R122, R7, R7, 0x1b ;  /* 0x00000007077a7211 */ /* 0x000fc400078fdaff */
[C---:B------:R-:W-:Y:S02]  /*1da0*/  ISETP.NE.AND P0, PT, R66.reuse, 0x1, PT ;  /* 0x000000014200780c */ /* 0x040fe40003f05270 */
[C---:B------:R-:W-:Y:S02]  /*1db0*/  SHF.L.U32 R124, R66.reuse, 0x8, RZ ;  /* 0x00000008427c7819 */ /* 0x040fe400000006ff */
[----:B------:R-:W-:Y:S01]  /*1dc0*/  P2R R163, PR, RZ, 0x2 ;  /* 0x00000002ffa37803 */ /* 0x000fe20000000000 */
[----:B------:R-:W0:Y:S01]  /*1dd0*/  LDC.64 R26, c[0x0][0x4f0] ;  /* 0x00013c00ff1a7b82 */ /* 0x000e220000000a00 */
[----:B------:R-:W-:Y:S02]  /*1de0*/  P2R R164, PR, RZ, 0x4 ;  /* 0x00000004ffa47803 */ /* 0x000fe40000000000 */
[----:B------:R-:W-:Y:S02]  /*1df0*/  P2R R165, PR, RZ, 0x8 ;  /* 0x00000008ffa57803 */ /* 0x000fe40000000000 */
[----:B------:R-:W-:-:S02]  /*1e00*/  IADD3 R116, PT, PT, R66, -0x2, RZ ;  /* 0xfffffffe42747810 */ /* 0x000fc40007ffe0ff */
[----:B------:R-:W-:Y:S02]  /*1e10*/  MOV R104, RZ ;  /* 0x000000ff00687202 */ /* 0x000fe40000000f00 */
[----:B------:R-:W-:Y:S02]  /*1e20*/  LEA R122, R122, UR6, 0x1 ;  /* 0x000000067a7a7c11 */ /* 0x000fe4000f8e08ff */
[----:B------:R-:W-:Y:S02]  /*1e30*/  ISETP.EQ.AND P0, PT, R54, RZ, P0 ;  /* 0x000000ff3600720c */ /* 0x000fe40000702270 */
[----:B------:R-:W-:Y:S02]  /*1e40*/  LOP3.LUT R124, R124, 0x100, RZ, 0xc0, !PT ;  /* 0x000001007c7c7812 */ /* 0x000fe400078ec0ff */
[C---:B------:R-:W-:Y:S02]  /*1e50*/  LOP3.LUT R162, R3.reuse, 0x100, RZ, 0xc0, !PT ;  /* 0x0000010003a27812 */ /* 0x040fe400078ec0ff */
[----:B------:R-:W-:-:S02]  /*1e60*/  IADD3 R126, PT, PT, R3, R54, RZ ;  /* 0x00000036037e7210 */ /* 0x000fc40007ffe0ff */
[----:B------:R-:W-:Y:S02]  /*1e70*/  LEA R125, R2, UR6, 0x1 ;  /* 0x00000006027d7c11 */ /* 0x000fe4000f8e08ff */
[----:B------:R-:W-:Y:S02]  /*1e80*/  LEA R127, R4, UR6, 0x1 ;  /* 0x00000006047f7c11 */ /* 0x000fe4000f8e08ff */
[----:B------:R-:W-:Y:S02]  /*1e90*/  LEA R128, R6, UR6, 0x1 ;  /* 0x0000000606807c11 */ /* 0x000fe4000f8e08ff */
[----:B------:R-:W-:Y:S02]  /*1ea0*/  LEA R129, R22, UR6, 0x1 ;  /* 0x0000000616817c11 */ /* 0x000fe4000f8e08ff */
[----:B------:R-:W-:Y:S02]  /*1eb0*/  LEA R130, R130, UR6, 0x1 ;  /* 0x0000000682827c11 */ /* 0x000fe4000f8e08ff */
[----:B------:R-:W-:-:S02]  /*1ec0*/  LEA R131, R131, UR6, 0x1 ;  /* 0x0000000683837c11 */ /* 0x000fc4000f8e08ff */
[----:B------:R-:W-:Y:S02]  /*1ed0*/  LEA R132, R132, UR6, 0x1 ;  /* 0x0000000684847c11 */ /* 0x000fe4000f8e08ff */
[-C--:B------:R-:W-:Y:S02]  /*1ee0*/  ISETP.GE.AND P1, PT, R87, R123.reuse, PT ;  /* 0x0000007b5700720c */ /* 0x080fe40003f26270 */
[-C--:B------:R-:W-:Y:S02]  /*1ef0*/  ISETP.GE.AND P2, PT, R88, R123.reuse, PT ;  /* 0x0000007b5800720c */ /* 0x080fe40003f46270 */
[-C--:B------:R-:W-:Y:S02]  /*1f00*/  ISETP.GE.AND P3, PT, R89, R123.reuse, PT ;  /* 0x0000007b5900720c */ /* 0x080fe40003f66270 */
[----:B-1234-:R-:W-:-:S13]  /*1f10*/  ISETP.GE.AND P4, PT, R90, R123, PT ;  /* 0x0000007b5a00720c */ /* 0x01efda0003f86270 */
.L_x_17526:
[----:B------:R-:W-:Y:S01]  /*1f20*/  HFMA2 R3, -RZ, RZ, 0, 0 ;  /* 0x00000000ff037431 */ /* 0x000fe200000001ff */
[----:B------:R-:W-:Y:S02]  /*1f30*/  MOV R2, R80 ;  /* 0x0000005000027202 */ /* 0x000fe40000000f00 */
[----:B01----:R-:W-:Y:S02]  /*1f40*/  PRMT R6, RZ, 0x7610, R6 ;  /* 0x00007610ff067816 */ /* 0x003fe40000000006 */
[----:B------:R-:W-:Y:S02]  /*1f50*/  P2R R7, PR, RZ, 0x1 ;  /* 0x00000001ff077803 */ /* 0x000fe40000000000 */
[----:B------:R-:W-:Y:S02]  /*1f60*/  ISETP.NE.AND P0, PT, R163, RZ, PT ;  /* 0x000000ffa300720c */ /* 0x000fe40003f05270 */
[----:B------:R-:W-:Y:S01]  /*1f70*/  ISETP.NE.AND P6, PT, R165, RZ, PT ;  /* 0x000000ffa500720c */ /* 0x000fe20003fc5270 */
[----:B0-----:R-:W-:-:S04]  /*1f80*/  IMAD.WIDE.U32 R4, R28, UR4, R2 ;  /* 0x000000041c047c25 */ /* 0x001fc8000f8e0002 */
        /* <DEDUP_REMOVED lines=41> */
[C---:B--2---:R-:W-:Y:S01]  /*2220*/  FMUL.FTZ R5, R23.reuse, R100 ;  /* 0x0000006417057220 */ /* 0x044fe20000410000 */
[----:B------:R-:W-:-:S03]  /*2230*/  FMUL.FTZ R39, R23, R102 ;  /* 0x0000006617277220 */ /* 0x000fc60000410000 */
[----:B------:R-:W-:Y:S01]  /*2240*/  FMUL.RZ R43, R5, 0.15915493667125701904 ;  /* 0x3e22f983052b7820 */ /* 0x000fe2000040c000 */
[----:B------:R-:W-:Y:S01]  /*2250*/  FMUL.FTZ R5, R22, 1.4426950216293334961 ;  /* 0x3fb8aa3b16057820 */ /* 0x000fe20000410000 */
[----:B------:R-:W-:Y:S01]  /*2260*/  FMUL.RZ R45, R39, 0.15915493667125701904 ;  /* 0x3e22f983272d7820 */ /* 0x000fe2000040c000 */
[----:B----4-:R-:W-:Y:S04]  /*2270*/  STS.U16 [R93], R4 ;  /* 0x000000045d007388 */ /* 0x010fe80000000400 */
[----:B-----5:R-:W-:Y:S04]  /*2280*/  STS.U16 [R93+0x42], R6 ;  /* 0x000042065d007388 */ /* 0x020fe80000000400 */
[----:B---3--:R0:W-:Y:S04]  /*2290*/  STS.U16 [R93+0xc6], R42 ;  /* 0x0000c62a5d007388 */ /* 0x0081e80000000400 */
[----:B------:R-:W-:Y:S04]  /*22a0*/  STS.U16 [R93+0x108], R44 ;  /* 0x0001082c5d007388 */ /* 0x000fe80000000400 */
[----:B------:R-:W-:Y:S04]  /*22b0*/  STS.U16 [R93+0x14a], R134 ;  /* 0x00014a865d007388 */ /* 0x000fe80000000400 */
[----:B------:R1:W-:Y:S04]  /*22c0*/  STS.U16 [R93+0x84], R38 ;  /* 0x000084265d007388 */ /* 0x0003e80000000400 */
[----:B------:R-:W-:Y:S04]  /*22d0*/  STS.U16 [R93+0x18c], R136 ;  /* 0x00018c885d007388 */ /* 0x000fe80000000400 */
[----:B------:R-:W-:Y:S01]  /*22e0*/  STS.U16 [R93+0x1ce], R138 ;  /* 0x0001ce8a5d007388 */ /* 0x000fe20000000400 */
[----:B------:R-:W-:-:S03]  /*22f0*/  NOP ;  /* 0x0000000000007918 */ /* 0x000fc60000000000 */
[----:B------:R-:W2:Y:S04]  /*2300*/  LDS.U16 R143, [R125+0x2] ;  /* 0x000002007d8f7984 */ /* 0x000ea80000000400 */
[----:B------:R-:W3:Y:S04]  /*2310*/  LDS.U16 R144, [R128+0x6] ;  /* 0x0000060080907984 */ /* 0x000ee80000000400 */
[----:B------:R-:W4:Y:S04]  /*2320*/  LDS.U16 R147, [R130+0xa] ;  /* 0x00000a0082937984 */ /* 0x000f280000000400 */
[----:B------:R-:W5:Y:S04]  /*2330*/  LDS.U16 R140, [R132+0xe] ;  /* 0x00000e00848c7984 */ /* 0x000f680000000400 */
[----:B------:R-:W5:Y:S04]  /*2340*/  LDS.U16 R141, [R122] ;  /* 0x000000007a8d7984 */ /* 0x000f680000000400 */
[----:B------:R-:W5:Y:S04]  /*2350*/  LDS.U16 R142, [R127+0x4] ;  /* 0x000004007f8e7984 */ /* 0x000f680000000400 */
[----:B------:R-:W5:Y:S04]  /*2360*/  LDS.U16 R145, [R129+0x8] ;  /* 0x0000080081917984 */ /* 0x000f680000000400 */
[----:B------:R-:W5:Y:S01]  /*2370*/  LDS.U16 R139, [R131+0xc] ;  /* 0x00000c00838b7984 */ /* 0x000f620000000400 */
[C---:B------:R-:W-:Y:S01]  /*2380*/  FMUL.FTZ R3, R5.reuse, R96 ;  /* 0x0000006005037220 */ /* 0x040fe20000410000 */
[----:B------:R-:W-:Y:S01]  /*2390*/  MUFU.SIN R146, R43 ;  /* 0x0000002b00927308 */ /* 0x000fe20000000400 */
[C---:B------:R-:W-:Y:S01]  /*23a0*/  FMUL.FTZ R7, R5.reuse, R100 ;  /* 0x0000006405077220 */ /* 0x040fe20000410000 */
[----:B------:R-:W-:-:S06]  /*23b0*/  FMUL.FTZ R2, R5, R102 ;  /* 0x0000006605027220 */ /* 0x000fcc0000410000 */
[----:B------:R-:W-:Y:S08]  /*23c0*/  MUFU.COS R148, R43 ;  /* 0x0000002b00947308 */ /* 0x000ff00000000000 */
[----:B------:R-:W-:Y:S08]  /*23d0*/  MUFU.SIN R39, R45 ;  /* 0x0000002d00277308 */ /* 0x000ff00000000400 */
[----:B------:R0:W-:Y:S08]  /*23e0*/  MUFU.COS R133, R45 ;  /* 0x0000002d00857308 */ /* 0x0001f00000000000 */
[----:B------:R1:W-:Y:S01]  /*23f0*/  MUFU.EX2 R43, R3 ;  /* 0x00000003002b7308 */ /* 0x0003e20000000800 */
[----:B0-----:R-:W-:Y:S01]  /*2400*/  FMUL.FTZ R45, R5, R98 ;  /* 0x00000062052d7220 */ /* 0x001fe20000410000 */
[C---:B------:R-:W-:Y:S01]  /*2410*/  FMUL.FTZ R5, R23.reuse, R96 ;  /* 0x0000006017057220 */ /* 0x040fe20000410000 */
[----:B-1----:R-:W-:-:S03]  /*2420*/  FMUL.FTZ R3, R23, R98 ;  /* 0x0000006217037220 */ /* 0x002fc60000410000 */
[----:B------:R-:W-:Y:S01]  /*2430*/  FMUL.RZ R5, R5, 0.15915493667125701904 ;  /* 0x3e22f98305057820 */ /* 0x000fe2000040c000 */
[----:B------:R-:W-:Y:S01]  /*2440*/  FMUL.RZ R42, R3, 0.15915493667125701904 ;  /* 0x3e22f983032a7820 */ /* 0x000fe2000040c000 */
[----:B------:R-:W0:Y:S08]  /*2450*/  MUFU.EX2 R7, R7 ;  /* 0x0000000700077308 */ /* 0x000e300000000800 */
[----:B------:R-:W1:Y:S08]  /*2460*/  MUFU.EX2 R2, R2 ;  /* 0x0000000200027308 */ /* 0x000e700000000800 */
[----:B------:R1:W-:Y:S08]  /*2470*/  MUFU.EX2 R149, R45 ;  /* 0x0000002d00957308 */ /* 0x0003f00000000800 */
[----:B------:R-:W-:Y:S08]  /*2480*/  MUFU.SIN R4, R5 ;  /* 0x0000000500047308 */ /* 0x000ff00000000400 */
[----:B------:R-:W1:Y:S08]  /*2490*/  MUFU.COS R6, R5 ;  /* 0x0000000500067308 */ /* 0x000e700000000000 */
[----:B------:R-:W1:Y:S01]  /*24a0*/  MUFU.COS R38, R42 ;  /* 0x0000002a00267308 */ /* 0x000e620000000000 */
[----:B------:R-:W-:-:S02]  /*24b0*/  IADD3 R3, PT, PT, R162, UR4, RZ ;  /* 0x00000004a2037c10 */ /* 0x000fc4000fffe0ff */
[----:B--2---:R-:W-:-:S05]  /*24c0*/  SHF.L.U32 R143, R143, 0x10, RZ ;  /* 0x000000108f8f7819 */ /* 0x004fca00000006ff */
[----:B------:R2:W2:Y:S01]  /*24d0*/  MUFU.SIN R138, R42 ;  /* 0x0000002a008a7308 */ /* 0x0004a20000000400 */
[----:B------:R-:W-:Y:S02]  /*24e0*/  SEL R3, R3, R68, !P5 ;  /* 0x0000004403037207 */ /* 0x000fe40006800000 */
[----:B---3--:R-:W-:Y:S02]  /*24f0*/  SHF.L.U32 R144, R144, 0x10, RZ ;  /* 0x0000001090907819 */ /* 0x008fe400000006ff */
[----:B----4-:R-:W-:Y:S02]  /*2500*/  SHF.L.U32 R147, R147, 0x10, RZ ;  /* 0x0000001093937819 */ /* 0x010fe400000006ff */
[----:B-----5:R-:W-:Y:S01]  /*2510*/  SHF.L.U32 R140, R140, 0x10, RZ ;  /* 0x000000108c8c7819 */ /* 0x020fe200000006ff */
[C---:B0-----:R-:W-:Y:S01]  /*2520*/  FMUL.FTZ R44, R7.reuse, R148 ;  /* 0x00000094072c7220 */ /* 0x041fe20000410000 */
[----:B-1----:R-:W-:Y:S01]  /*2530*/  FMUL.FTZ R45, R7, R146 ;  /* 0x00000092072d7220 */ /* 0x002fe20000410000 */
[----:B------:R-:W-:Y:S01]  /*2540*/  LEA R3, R3, UR6, 0x3 ;  /* 0x0000000603037c11 */ /* 0x000fe2000f8e18ff */
[C---:B------:R-:W-:Y:S01]  /*2550*/  FMUL.FTZ R133, R2.reuse, R133 ;  /* 0x0000008502857220 */ /* 0x040fe20000410000 */
[----:B------:R-:W-:Y:S01]  /*2560*/  FMUL.FTZ R134, R2, R39 ;  /* 0x0000002702867220 */ /* 0x000fe20000410000 */
[C---:B------:R-:W-:Y:S01]  /*2570*/  FMUL.FTZ R135, R43.reuse, R6 ;  /* 0x000000062b877220 */ /* 0x040fe20000410000 */
[----:B------:R-:W-:Y:S01]  /*2580*/  FMUL.FTZ R136, R43, R4 ;  /* 0x000000042b887220 */ /* 0x000fe20000410000 */
[----:B------:R-:W-:Y:S01]  /*2590*/  FMUL.FTZ R137, R149, R38 ;  /* 0x0000002695897220 */ /* 0x000fe20000410000 */
        /* <DEDUP_REMOVED lines=8> */
[CC--:B------:R-:W-:Y:S01]  /*2620*/  FMUL.FTZ R6, R41.reuse, R147.reuse ;  /* 0x0000009329067220 */ /* 0x0c0fe20000410000 */
[C---:B------:R-:W-:Y:S01]  /*2630*/  FMUL.FTZ R38, R40.reuse, R147 ;  /* 0x0000009328267220 */ /* 0x040fe20000410000 */
[CC--:B--2---:R-:W-:Y:S01]  /*2640*/  FMUL.FTZ R42, R41.reuse, R140.reuse ;  /* 0x0000008c292a7220 */ /* 0x0c4fe20000410000 */
[C---:B------:R-:W-:Y:S01]  /*2650*/  FMUL.FTZ R146, R40.reuse, R140 ;  /* 0x0000008c28927220 */ /* 0x040fe20000410000 */
[----:B------:R0:W-:Y:S01]  /*2660*/  STS.64 [R3+0xa80], R44 ;  /* 0x000a802c03007388 */ /* 0x0001e20000000a00 */
[C---:B------:R-:W-:Y:S01]  /*2670*/  FFMA.FTZ R5, R40.reuse, R141, -R5 ;  /* 0x0000008d28057223 */ /* 0x040fe20000010805 */
[CC--:B------:R-:W-:Y:S01]  /*2680*/  FFMA.FTZ R7, R40.reuse, R142.reuse, -R7 ;  /* 0x0000008e28077223 */ /* 0x0c0fe20000010807 */
[C---:B------:R-:W-:Y:S01]  /*2690*/  FFMA.FTZ R39, R41.reuse, R142, R4 ;  /* 0x0000008e29277223 */ /* 0x040fe20000010004 */
[CC--:B------:R-:W-:Y:S01]  /*26a0*/  FFMA.FTZ R151, R40.reuse, R145.reuse, -R6 ;  /* 0x0000009128977223 */ /* 0x0c0fe20000010806 */
[C---:B------:R-:W-:Y:S01]  /*26b0*/  FFMA.FTZ R43, R41.reuse, R145, R38 ;  /* 0x00000091292b7223 */ /* 0x040fe20000010026 */
[-C--:B------:R-:W-:Y:S01]  /*26c0*/  FFMA.FTZ R42, R40, R139.reuse, -R42 ;  /* 0x0000008b282a7223 */ /* 0x080fe2000001082a */
[----:B------:R-:W-:Y:S01]  /*26d0*/  FFMA.FTZ R154, R41, R139, R146 ;  /* 0x0000008b299a7223 */ /* 0x000fe20000010092 */
[----:B------:R-:W-:Y:S01]  /*26e0*/  FMUL.FTZ R138, R149, R138 ;  /* 0x0000008a958a7220 */ /* 0x000fe20000410000 */
[----:B0-----:R-:W-:Y:S01]  /*26f0*/  FFMA.FTZ R3, R41, R141, R2 ;  /* 0x0000008d29037223 */ /* 0x001fe20000010002 */
        /* <DEDUP_REMOVED lines=18> */
.L_x_17494:
[----:B------:R0:W1:Y:S02]  /*2820*/  LDS.64 R42, [R67+UR5+0x1a88] ;  /* 0x001a8805432a7984 */ /* 0x0000640008000a00 */
.L_x_17495:
[----:B------:R-:W-:Y:S05]  /*2830*/  BSYNC.RECONVERGENT B0 ;  /* 0x0000000000007941 */ /* 0x000fea0003800200 */
.L_x_17493:
        /* <DEDUP_REMOVED lines=8> */
[----:B------:R-:W-:Y:S01]  /*28c0*/  FFMA.FTZ R2, RZ, R133, R2 ;  /* 0x00000085ff027223 */ /* 0x000fe20000010002 */
[----:B------:R-:W-:-:S03]  /*28d0*/  FADD.FTZ R3, R118, R3 ;  /* 0x0000000376037221 */ /* 0x000fc60000010000 */
[----:B------:R-:W-:Y:S01]  /*28e0*/  FADD.FTZ R4, RZ, R2 ;  /* 0x00000002ff047221 */ /* 0x000fe20000010000 */
[----:B------:R-:W-:-:S03]  /*28f0*/  FMUL.FTZ R5, R136, R3 ;  /* 0x0000000388057220 */ /* 0x000fc60000410000 */
[-C--:B------:R-:W-:Y:S01]  /*2900*/  FMUL.FTZ R2, R136, R4.reuse ;  /* 0x0000000488027220 */ /* 0x080fe20000410000 */
[----:B------:R-:W-:-:S03]  /*2910*/  FFMA.FTZ R5, R135, R4, R5 ;  /* 0x0000000487057223 */ /* 0x000fc60000010005 */
[----:B------:R-:W-:Y:S01]  /*2920*/  FFMA.FTZ R6, R135, R3, -R2 ;  /* 0x0000000387067223 */ /* 0x000fe20000010802 */
[CC--:B------:R-:W-:Y:S01]  /*2930*/  FMUL.FTZ R2, R44.reuse, R134.reuse ;  /* 0x000000862c027220 */ /* 0x0c0fe20000410000 */
[----:B------:R-:W-:Y:S01]  /*2940*/  FMUL.FTZ R3, R45, R134 ;  /* 0x000000862d037220 */ /* 0x000fe20000410000 */
[----:B------:R-:W-:Y:S01]  /*2950*/  FADD.FTZ R5, RZ, R5 ;  /* 0x00000005ff057221 */ /* 0x000fe20000010000 */
[----:B------:R-:W-:Y:S01]  /*2960*/  FADD.FTZ R6, R119, R6 ;  /* 0x0000000677067221 */ /* 0x000fe20000010000 */
[-C--:B------:R-:W-:Y:S01]  /*2970*/  FFMA.FTZ R2, R45, R133.reuse, R2 ;  /* 0x000000852d027223 */ /* 0x080fe20000010002 */
[----:B------:R-:W-:Y:S01]  /*2980*/  FFMA.FTZ R3, R44, R133, -R3 ;  /* 0x000000852c037223 */ /* 0x000fe20000010803 */
[CC--:B------:R-:W-:Y:S01]  /*2990*/  FMUL.FTZ R7, R138.reuse, R5.reuse ;  /* 0x000000058a077220 */ /* 0x0c0fe20000410000 */
[----:B------:R-:W-:Y:S01]  /*29a0*/  FMUL.FTZ R156, R138, R6 ;  /* 0x000000068a9c7220 */ /* 0x000fe20000410000 */
[C---:B------:R-:W-:Y:S02]  /*29b0*/  FMUL.FTZ R4, R136.reuse, R2 ;  /* 0x0000000288047220 */ /* 0x040fe40000410000 */
[C---:B------:R-:W-:Y:S01]  /*29c0*/  FFMA.FTZ R7, R137.reuse, R6, -R7 ;  /* 0x0000000689077223 */ /* 0x040fe20000010807 */
[----:B------:R-:W-:Y:S01]  /*29d0*/  FFMA.FTZ R156, R137, R5, R156 ;  /* 0x00000005899c7223 */ /* 0x000fe2000001009c */
[-C--:B------:R-:W-:Y:S01]  /*29e0*/  FMUL.FTZ R5, R136, R3.reuse ;  /* 0x0000000388057220 */ /* 0x080fe20000410000 */
[C---:B------:R-:W-:Y:S01]  /*29f0*/  FFMA.FTZ R4, R135.reuse, R3, -R4 ;  /* 0x0000000387047223 */ /* 0x040fe20000010804 */
[----:B------:R-:W-:Y:S01]  /*2a00*/  FADD.FTZ R155, R120, R7 ;  /* 0x00000007789b7221 */ /* 0x000fe20000010000 */
[----:B------:R-:W-:Y:S01]  /*2a10*/  FADD.FTZ R156, RZ, R156 ;  /* 0x0000009cff9c7221 */ /* 0x000fe20000010000 */
[----:B------:R-:W-:Y:S01]  /*2a20*/  FFMA.FTZ R5, R135, R2, R5 ;  /* 0x0000000287057223 */ /* 0x000fe20000010005 */
[----:B------:R-:W-:-:S02]  /*2a30*/  FMUL.FTZ R2, R138, R4 ;  /* 0x000000048a027220 */ /* 0x000fc40000410000 */
[----:B------:R-:W-:Y:S02]  /*2a40*/  SHFL.UP PT, R157, R155, 0x1, RZ ;  /* 0x042000009b9d7989 */ /* 0x000fe400000e00ff */
[CC--:B------:R-:W-:Y:S01]  /*2a50*/  FFMA.FTZ R7, R137.reuse, R5.reuse, R2 ;  /* 0x0000000589077223 */ /* 0x0c0fe20000010002 */
[----:B------:R-:W-:Y:S01]  /*2a60*/  FMUL.FTZ R2, R138, R5 ;  /* 0x000000058a027220 */ /* 0x000fe20000410000 */
[----:B------:R-:W2:Y:S03]  /*2a70*/  SHFL.UP PT, R158, R156, 0x1, RZ ;  /* 0x042000009c9e7989 */ /* 0x000ea600000e00ff */
[----:B------:R-:W-:Y:S01]  /*2a80*/  FFMA.FTZ R6, R137, R4, -R2 ;  /* 0x0000000489067223 */ /* 0x000fe20000010802 */
[----:B------:R-:W4:Y:S04]  /*2a90*/  SHFL.UP PT, R3, R7, 0x1, RZ ;  /* 0x0420000007037989 */ /* 0x000f2800000e00ff */
[----:B------:R-:W5:Y:S01]  /*2aa0*/  SHFL.UP PT, R2, R6, 0x1, RZ ;  /* 0x0420000006027989 */ /* 0x000f6200000e00ff */
[-C--:B--2---:R-:W-:Y:S01]  /*2ab0*/  FMUL.FTZ R5, R7, R158.reuse ;  /* 0x0000009e07057220 */ /* 0x084fe20000410000 */
[----:B------:R-:W-:-:S03]  /*2ac0*/  FMUL.FTZ R4, R6, R158 ;  /* 0x0000009e06047220 */ /* 0x000fc60000410000 */
[CC--:B------:R-:W-:Y:S01]  /*2ad0*/  FFMA.FTZ R158, R6.reuse, R157.reuse, -R5 ;  /* 0x0000009d069e7223 */ /* 0x0c0fe20000010805 */
[C---:B------:R-:W-:Y:S01]  /*2ae0*/  FFMA.FTZ R157, R7.reuse, R157, R4 ;  /* 0x0000009d079d7223 */ /* 0x040fe20000010004 */
[-C--:B----4-:R-:W-:Y:S01]  /*2af0*/  FMUL.FTZ R5, R7, R3.reuse ;  /* 0x0000000307057220 */ /* 0x090fe20000410000 */
[----:B------:R-:W-:Y:S01]  /*2b00*/  FMUL.FTZ R4, R6, R3 ;  /* 0x0000000306047220 */ /* 0x000fe20000410000 */
[----:B------:R-:W-:Y:S01]  /*2b10*/  @P6 FADD.FTZ R155, R155, R158 ;  /* 0x0000009e9b9b6221 */ /* 0x000fe20000010000 */
[----:B------:R-:W-:Y:S01]  /*2b20*/  @P6 FADD.FTZ R156, R156, R157 ;  /* 0x0000009d9c9c6221 */ /* 0x000fe20000010000 */
[-C--:B-----5:R-:W-:Y:S01]  /*2b30*/  @P6 FFMA.FTZ R6, R6, R2.reuse, -R5 ;  /* 0x0000000206066223 */ /* 0x0a0fe20000010805 */
[----:B------:R-:W-:Y:S01]  /*2b40*/  @P6 FFMA.FTZ R7, R7, R2, R4 ;  /* 0x0000000207076223 */ /* 0x000fe20000010004 */
[----:B------:R-:W-:Y:S01]  /*2b50*/  ISETP.GE.AND P6, PT, R94, 0x2, PT ;  /* 0x000000025e00780c */ /* 0x000fe20003fc6270 */
[----:B------:R-:W-:Y:S04]  /*2b60*/  SHFL.UP PT, R4, R155, 0x2, RZ ;  /* 0x044000009b047989 */ /* 0x000fe800000e00ff */
[----:B------:R-:W2:Y:S04]  /*2b70*/  SHFL.UP PT, R5, R156, 0x2, RZ ;  /* 0x044000009c057989 */ /* 0x000ea800000e00ff */
        /* <DEDUP_REMOVED lines=40> */
[-C--:B-----5:R-:W-:Y:S01]  /*2e00*/  @P6 FFMA.FTZ R7, R7, R2.reuse, R4 ;  /* 0x0000000207076223 */ /* 0x0a0fe20000010004 */
[----:B------:R-:W-:Y:S01]  /*2e10*/  @P6 FFMA.FTZ R6, R6, R2, -R5 ;  /* 0x0000000206066223 */ /* 0x000fe20000010805 */
[----:B------:R-:W-:Y:S01]  /*2e20*/  ISETP.GE.AND P6, PT, R94, 0x10, PT ;  /* 0x000000105e00780c */ /* 0x000fe20003fc6270 */
[----:B------:R-:W-:Y:S04]  /*2e30*/  SHFL.UP PT, R4, R155, 0x10, RZ ;  /* 0x060000009b047989 */ /* 0x000fe800000e00ff */
[----:B------:R-:W2:Y:S04]  /*2e40*/  SHFL.UP PT, R5, R156, 0x10, RZ ;  /* 0x060000009c057989 */ /* 0x000ea800000e00ff */
[----:B------:R-:W4:Y:S04]  /*2e50*/  SHFL.UP PT, R3, R7, 0x10, RZ ;  /* 0x0600000007037989 */ /* 0x000f2800000e00ff */
[----:B------:R-:W5:Y:S01]  /*2e60*/  SHFL.UP PT, R2, R6, 0x10, RZ ;  /* 0x0600000006027989 */ /* 0x000f6200000e00ff */
[CC--:B--2---:R-:W-:Y:S01]  /*2e70*/  FMUL.FTZ R157, R7.reuse, R5.reuse ;  /* 0x00000005079d7220 */ /* 0x0c4fe20000410000 */
[----:B------:R-:W-:Y:S01]  /*2e80*/  FMUL.FTZ R160, R6, R5 ;  /* 0x0000000506a07220 */ /* 0x000fe20000410000 */
[----:B----4-:R-:W-:-:S02]  /*2e90*/  FMUL.FTZ R5, R7, R3 ;  /* 0x0000000307057220 */ /* 0x010fc40000410000 */
[CC--:B------:R-:W-:Y:S01]  /*2ea0*/  FFMA.FTZ R158, R6.reuse, R4.reuse, -R157 ;  /* 0x00000004069e7223 */ /* 0x0c0fe2000001089d */
[----:B------:R-:W-:Y:S01]  /*2eb0*/  FFMA.FTZ R157, R7, R4, R160 ;  /* 0x00000004079d7223 */ /* 0x000fe200000100a0 */
[C---:B------:R-:W-:Y:S01]  /*2ec0*/  FMUL.FTZ R4, R6.reuse, R3 ;  /* 0x0000000306047220 */ /* 0x040fe20000410000 */
[-C--:B-----5:R-:W-:Y:S01]  /*2ed0*/  @P6 FFMA.FTZ R6, R6, R2.reuse, -R5 ;  /* 0x0000000206066223 */ /* 0x0a0fe20000010805 */
[----:B------:R-:W-:Y:S01]  /*2ee0*/  @P6 FADD.FTZ R155, R155, R158 ;  /* 0x0000009e9b9b6221 */ /* 0x000fe20000010000 */
[----:B------:R-:W2:Y:S01]  /*2ef0*/  @P0 LDC R5, c[0x0][0x38c] ;  /* 0x0000e300ff050b82 */ /* 0x000ea20000000800 */
[----:B------:R-:W-:Y:S01]  /*2f00*/  @P6 FFMA.FTZ R7, R7, R2, R4 ;  /* 0x0000000207076223 */ /* 0x000fe20000010004 */
[----:B------:R-:W-:Y:S01]  /*2f10*/  CS2R R2, SRZ ;  /* 0x0000000000027805 */ /* 0x000fe2000001ff00 */
[----:B------:R-:W-:Y:S01]  /*2f20*/  @P6 FADD.FTZ R156, R156, R157 ;  /* 0x0000009d9c9c6221 */ /* 0x000fe20000010000 */
[----:B--2---:R-:W-:-:S04]  /*2f30*/  @P0 IMAD R5, R116, R5, UR4 ;  /* 0x0000000474050e24 */ /* 0x004fc8000f8e0205 */
[----:B------:R-:W-:-:S05]  /*2f40*/  @P0 IMAD.WIDE R4, R5, 0x10, R20 ;  /* 0x0000001005040825 */ /* 0x000fca00078e0214 */
[----:B------:R2:W4:Y:S01]  /*2f50*/  @P0 LDG.E.64 R2, desc[UR16][R4.64+0x8] ;  /* 0x0000081004020981 */ /* 0x000522000c1e1b00 */
[----:B------:R-:W-:Y:S01]  /*2f60*/  ULEA UR7, UR4, UR6, 0x4 ;  /* 0x0000000604077291 */ /* 0x000fe2000f8e20ff */
[----:B------:R-:W-:Y:S02]  /*2f70*/  BSSY.RECONVERGENT B0, `(.L_x_17496) ;  /* 0x0000041000007945 */ /* 0x000fe40003800200 */
[----:B------:R-:W-:Y:S04]  /*2f80*/  SHFL.UP PT, R158, R7, 0x1, RZ ;  /* 0x04200000079e7989 */ /* 0x000fe800000e00ff */
[----:B------:R-:W-:Y:S01]  /*2f90*/  SHFL.UP PT, R6, R6, 0x1, RZ ;  /* 0x0420000006067989 */ /* 0x000fe200000e00ff */
[----:B--2---:R-:W-:Y:S01]  /*2fa0*/  HFMA2 R4, -RZ, RZ, 1.875, 0 ;  /* 0x3f800000ff047431 */ /* 0x004fe200000001ff */
[----:B------:R-:W-:-:S02]  /*2fb0*/  MOV R5, RZ ;  /* 0x000000ff00057202 */ /* 0x000fc40000000f00 */
[----:B------:R-:W-:Y:S04]  /*2fc0*/  SHFL.UP PT, R155, R155, 0x1, RZ ;  /* 0x042000009b9b7989 */ /* 0x000fe800000e00ff */
[----:B------:R-:W-:Y:S04]  /*2fd0*/  SHFL.UP PT, R156, R156, 0x1, RZ ;  /* 0x042000009c9c7989 */ /* 0x000fe800000e00ff */
[----:B----4-:R-:W2:Y:S04]  /*2fe0*/  SHFL.IDX PT, R3, R3, RZ, 0x1f ;  /* 0x00001fff03037589 */ /* 0x010ea800000e0000 */
[----:B------:R4:W5:Y:S02]  /*2ff0*/  SHFL.IDX PT, R157, R2, RZ, 0x1f ;  /* 0x00001fff029d7589 */ /* 0x00096400000e0000 */
[----:B----4-:R-:W-:-:S04]  /*3000*/  FMUL.FTZ R2, R138, R154 ;  /* 0x0000009a8a027220 */ /* 0x010fc80000410000 */
[----:B------:R-:W-:Y:S01]  /*3010*/  FFMA.FTZ R2, R137, R153, R2 ;  /* 0x0000009989027223 */ /* 0x000fe20000010002 */
[-C--:B--2---:R-:W-:Y:S01]  /*3020*/  FMUL.FTZ R159, R158, R3.reuse ;  /* 0x000000039e9f7220 */ /* 0x084fe20000410000 */
[----:B------:R-:W-:-:S03]  /*3030*/  FMUL.FTZ R167, R6, R3 ;  /* 0x0000000306a77220 */ /* 0x000fc60000410000 */
[-C--:B-----5:R-:W-:Y:S01]  /*3040*/  FFMA.FTZ R160, R6, R157.reuse, -R159 ;  /* 0x0000009d06a07223 */ /* 0x0a0fe2000001089f */
[----:B------:R-:W-:Y:S01]  /*3050*/  FFMA.FTZ R167, R158, R157, R167 ;  /* 0x0000009d9ea77223 */ /* 0x000fe200000100a7 */
[----:B------:R-:W-:Y:S02]  /*3060*/  CS2R R6, SRZ ;  /* 0x0000000000067805 */ /* 0x000fe4000001ff00 */
[----:B------:R-:W-:Y:S01]  /*3070*/  @P5 FADD.FTZ R157, R155, R160 ;  /* 0x000000a09b9d5221 */ /* 0x000fe20000010000 */
[----:B------:R-:W-:Y:S01]  /*3080*/  FMUL.FTZ R155, R138, R153 ;  /* 0x000000998a9b7220 */ /* 0x000fe20000410000 */
[----:B------:R-:W-:Y:S01]  /*3090*/  @P5 FADD.FTZ R3, R156, R167 ;  /* 0x000000a79c035221 */ /* 0x000fe20000010000 */
[----:B------:R-:W-:Y:S01]  /*30a0*/  ISETP.GE.AND P5, PT, R66, UR8, PT ;  /* 0x0000000842007c0c */ /* 0x000fe2000bfa6270 */
[----:B------:R-:W-:Y:S01]  /*30b0*/  FADD.FTZ R156, R151, R2 ;  /* 0x00000002979c7221 */ /* 0x000fe20000010000 */
[C---:B------:R-:W-:Y:S01]  /*30c0*/  FFMA.FTZ R155, R137.reuse, R154, -R155 ;  /* 0x0000009a899b7223 */ /* 0x040fe2000001089b */
[-C--:B-1-3--:R-:W-:Y:S01]  /*30d0*/  FMUL.FTZ R2, R138, R43.reuse ;  /* 0x0000002b8a027220 */ /* 0x08afe20000410000 */
[----:B------:R-:W-:Y:S01]  /*30e0*/  ISETP.NE.OR P5, PT, R54, RZ, P5 ;  /* 0x000000ff3600720c */ /* 0x000fe20002fa5670 */
[----:B------:R-:W-:Y:S01]  /*30f0*/  FMUL.FTZ R160, R136, R156 ;  /* 0x0000009c88a07220 */ /* 0x000fe20000410000 */
[----:B------:R-:W-:Y:S01]  /*3100*/  FADD.FTZ R158, R152, R155 ;  /* 0x0000009b989e7221 */ /* 0x000fe20000010000 */
[C---:B------:R-:W-:Y:S01]  /*3110*/  FMUL.FTZ R155, R137.reuse, R43 ;  /* 0x0000002b899b7220 */ /* 0x040fe20000410000 */
[----:B------:R-:W-:-:S02]  /*3120*/  FFMA.FTZ R2, R137, R42, -R2 ;  /* 0x0000002a89027223 */ /* 0x000fc40000010802 */
[----:B------:R-:W-:Y:S01]  /*3130*/  FMUL.FTZ R159, R136, R158 ;  /* 0x0000009e889f7220 */ /* 0x000fe20000410000 */
[----:B------:R-:W-:Y:S01]  /*3140*/  FFMA.FTZ R155, -R138, R42, -R155 ;  /* 0x0000002a8a9b7223 */ /* 0x000fe2000001099b */
[C---:B------:R-:W-:Y:S02]  /*3150*/  FFMA.FTZ R167, R135.reuse, R158, -R160 ;  /* 0x0000009e87a77223 */ /* 0x040fe400000108a0 */
[----:B------:R-:W-:Y:S01]  /*3160*/  FFMA.FTZ R158, R135, R156, R159 ;  /* 0x0000009c879e7223 */ /* 0x000fe2000001009f */
[CC--:B------:R-:W-:Y:S01]  /*3170*/  FMUL.FTZ R159, R136.reuse, R155.reuse ;  /* 0x0000009b889f7220 */ /* 0x0c0fe20000410000 */
[-C--:B------:R-:W-:Y:S01]  /*3180*/  FMUL.FTZ R156, R136, R2.reuse ;  /* 0x00000002889c7220 */ /* 0x080fe20000410000 */
[----:B------:R-:W-:Y:S01]  /*3190*/  FADD.FTZ R167, R150, R167 ;  /* 0x000000a796a77221 */ /* 0x000fe20000010000 */
[----:B------:R-:W-:Y:S01]  /*31a0*/  FADD.FTZ R158, R149, R158 ;  /* 0x0000009e959e7221 */ /* 0x000fe20000010000 */
[C---:B------:R-:W-:Y:S01]  /*31b0*/  FFMA.FTZ R159, R135.reuse, R2, R159 ;  /* 0x00000002879f7223 */ /* 0x040fe2000001009f */
[----:B------:R-:W1:Y:S01]  /*31c0*/  @!P5 LDS.128 R4, [UR7+0x1b80] ;  /* 0x001b8007ff04d984 */ /* 0x000e620008000c00 */
[----:B------:R-:W-:Y:S01]  /*31d0*/  FFMA.FTZ R156, R135, R155, -R156 ;  /* 0x0000009b879c7223 */ /* 0x000fe2000001089c */
[C---:B------:R-:W-:Y:S01]  /*31e0*/  FMUL.FTZ R160, R134.reuse, R167 ;  /* 0x000000a786a07220 */ /* 0x040fe20000410000 */
[C---:B------:R-:W-:Y:S01]  /*31f0*/  FMUL.FTZ R166, R134.reuse, R158 ;  /* 0x0000009e86a67220 */ /* 0x040fe20000410000 */
[----:B------:R-:W-:Y:S01]  /*3200*/  ISETP.NE.AND P5, PT, R161, 0x1f, PT ;  /* 0x0000001fa100780c */ /* 0x000fe20003fa5270 */
[C---:B------:R-:W-:Y:S01]  /*3210*/  FMUL.FTZ R155, R134.reuse, R159 ;  /* 0x0000009f869b7220 */ /* 0x040fe20000410000 */
[----:B------:R-:W-:Y:S01]  /*3220*/  FMUL.FTZ R2, R134, R156 ;  /* 0x0000009c86027220 */ /* 0x000fe20000410000 */
[C---:B------:R-:W-:Y:S01]  /*3230*/  FFMA.FTZ R169, R133.reuse, R158, R160 ;  /* 0x0000009e85a97223 */ /* 0x040fe200000100a0 */
[C---:B------:R-:W-:Y:S01]  /*3240*/  FFMA.FTZ R167, R133.reuse, R167, -R166 ;  /* 0x000000a785a77223 */ /* 0x040fe200000108a6 */
[C---:B------:R-:W-:Y:S01]  /*3250*/  FFMA.FTZ R160, R133.reuse, R156, -R155 ;  /* 0x0000009c85a07223 */ /* 0x040fe2000001089b */
[----:B------:R-:W-:Y:S01]  /*3260*/  FFMA.FTZ R159, R133, R159, R2 ;  /* 0x0000009f859f7223 */ /* 0x000fe20000010002 */
[----:B------:R-:W-:Y:S01]  /*3270*/  FADD.FTZ R155, R146, R169 ;  /* 0x000000a9929b7221 */ /* 0x000fe20000010000 */
[----:B------:R-:W-:-:S02]  /*3280*/  FADD.FTZ R156, R148, R167 ;  /* 0x000000a7949c7221 */ /* 0x000fc40000010000 */
[----:B------:R2:W3:Y:S04]  /*3290*/  SHFL.DOWN PT, R167, R160, 0x1, 0x1f ;  /* 0x08201f00a0a77f89 */ /* 0x0004e800000e0000 */
[----:B------:R2:W4:Y:S04]  /*32a0*/  SHFL.DOWN PT, R171, R159, 0x1, 0x1f ;  /* 0x08201f009fab7f89 */ /* 0x00052800000e0000 */
[----:B------:R2:W0:Y:S04]  /*32b0*/  SHFL.DOWN PT, R166, R155, 0x1, 0x1f ;  /* 0x08201f009ba67f89 */ /* 0x00042800000e0000 */
[----:B------:R2:W0:Y:S01]  /*32c0*/  SHFL.DOWN PT, R169, R156, 0x1, 0x1f ;  /* 0x08201f009ca97f89 */ /* 0x00042200000e0000 */
[----:B------:R-:W-:Y:S05]  /*32d0*/  @!P5 BRA `(.L_x_17497) ;  /* 0x000000000028d947 */ /* 0x000fea0003800000 */
[CC--:B0-----:R-:W-:Y:S01]  /*32e0*/  FMUL.FTZ R158, R160.reuse, R169.reuse ;  /* 0x000000a9a09e7220 */ /* 0x0c1fe20000410000 */
[C---:B------:R-:W-:Y:S01]  /*32f0*/  FMUL.FTZ R169, R159.reuse, R169 ;  /* 0x000000a99fa97220 */ /* 0x040fe20000410000 */
[CC--:B---3--:R-:W-:Y:S01]  /*3300*/  FMUL.FTZ R2, R160.reuse, R167.reuse ;  /* 0x000000a7a0027220 */ /* 0x0c8fe20000410000 */
[C---:B------:R-:W-:Y:S01]  /*3310*/  FMUL.FTZ R167, R159.reuse, R167 ;  /* 0x000000a79fa77220 */ /* 0x040fe20000410000 */
[-C--:B------:R-:W-:Y:S01]  /*3320*/  FFMA.FTZ R158, R159, R166.reuse, -R158 ;  /* 0x000000a69f9e7223 */ /* 0x080fe2000001089e */
[----:B------:R-:W-:Y:S01]  /*3330*/  FFMA.FTZ R169, R160, R166, R169 ;  /* 0x000000a6a0a97223 */ /* 0x000fe200000100a9 */
[C---:B--2-4-:R-:W-:Y:S01]  /*3340*/  FFMA.FTZ R159, R171.reuse, R159, -R2 ;  /* 0x0000009fab9f7223 */ /* 0x054fe20000010802 */
[----:B------:R-:W-:Y:S01]  /*3350*/  FFMA.FTZ R160, R171, R160, R167 ;  /* 0x000000a0aba07223 */ /* 0x000fe200000100a7 */
[----:B------:R-:W-:Y:S01]  /*3360*/  FADD.FTZ R155, R155, R158 ;  /* 0x0000009e9b9b7221 */ /* 0x000fe20000010000 */
[----:B------:R-:W-:-:S07]  /*3370*/  FADD.FTZ R156, R156, R169 ;  /* 0x000000a99c9c7221 */ /* 0x000fce0000010000 */
.L_x_17497:
[----:B------:R-:W-:Y:S05]  /*3380*/  BSYNC.RECONVERGENT B0 ;  /* 0x0000000000007941 */ /* 0x000fea0003800200 */
.L_x_17496:
[----:B------:R-:W-:Y:S01]  /*3390*/  ISETP.GT.U32.AND P5, PT, R161, 0x1d, PT ;  /* 0x0000001da100780c */ /* 0x000fe20003fa4070 */
[----:B----4-:R4:W1:Y:S01]  /*33a0*/  SHFL.DOWN PT, R171, R159, 0x2, 0x1f ;  /* 0x08401f009fab7f89 */ /* 0x01086200000e0000 */
        /* <DEDUP_REMOVED lines=15> */
.L_x_17499:
[----:B------:R-:W-:Y:S05]  /*34a0*/  BSYNC.RECONVERGENT B0 ;  /* 0x0000000000007941 */ /* 0x000fea0003800200 */
.L_x_17498:
[----:B------:R-:W-:Y:S01]  /*34b0*/  ISETP.GT.U32.AND P5, PT, R161, 0x1b, PT ;  /* 0x0000001ba100780c */ /* 0x000fe20003fa4070 */
        /* <DEDUP_REMOVED lines=16> */
.L_x_17501:
[----:B------:R-:W-:Y:S05]  /*35c0*/  BSYNC.RECONVERGENT B0 ;  /* 0x0000000000007941 */ /* 0x000fea0003800200 */
.L_x_17500:
[----:B------:R-:W-:Y:S01]  /*35d0*/  ISETP.GT.U32.AND P5, PT, R161, 0x17, PT ;  /* 0x00000017a100780c */ /* 0x000fe20003fa4070 */
        /* <DEDUP_REMOVED lines=16> */
.L_x_17503:
[----:B------:R-:W-:Y:S05]  /*36e0*/  BSYNC.RECONVERGENT B0 ;  /* 0x0000000000007941 */ /* 0x000fea0003800200 */
.L_x_17502:
        /* <DEDUP_REMOVED lines=17> */
.L_x_17505:
[----:B------:R-:W-:Y:S05]  /*3800*/  BSYNC.RECONVERGENT B0 ;  /* 0x0000000000007941 */ /* 0x000fea0003800200 */
.L_x_17504:
        /* <DEDUP_REMOVED lines=8> */
[----:B--234-:R-:W2:Y:S01]  /*3890*/  SHFL.IDX PT, R160, R160, RZ, 0x1f ;  /* 0x00001fffa0a07589 */ /* 0x01cea200000e0000 */
[----:B-1----:R-:W-:-:S03]  /*38a0*/  @P5 FMUL.FTZ R2, R171, R170 ;  /* 0x000000aaab025220 */ /* 0x002fc60000410000 */
[----:B------:R-:W1:Y:S01]  /*38b0*/  SHFL.IDX PT, R159, R159, RZ, 0x1f ;  /* 0x00001fff9f9f7589 */ /* 0x000e6200000e0000 */
[----:B-----5:R-:W-:-:S03]  /*38c0*/  @P5 FMUL.FTZ R158, R167, R170 ;  /* 0x000000aaa79e5220 */ /* 0x020fc60000410000 */
[----:B------:R-:W3:Y:S01]  /*38d0*/  SHFL.IDX PT, R155, R155, RZ, 0x1f ;  /* 0x00001fff9b9b7589 */ /* 0x000ee200000e0000 */
[-C--:B0-----:R-:W-:Y:S01]  /*38e0*/  @P5 FFMA.FTZ R2, R167, R169.reuse, -R2 ;  /* 0x000000a9a7025223 */ /* 0x081fe20000010802 */
[----:B------:R-:W-:Y:S01]  /*38f0*/  @P5 FFMA.FTZ R158, R171, R169, R158 ;  /* 0x000000a9ab9e5223 */ /* 0x000fe2000001009e */
[----:B------:R-:W-:Y:S01]  /*3900*/  FMUL.FTZ R167, R45, R157 ;  /* 0x0000009d2da77220 */ /* 0x000fe20000410000 */
[----:B------:R-:W0:Y:S01]  /*3910*/  SHFL.IDX PT, R156, R156, RZ, 0x1f ;  /* 0x00001fff9c9c7589 */ /* 0x000e2200000e0000 */
[----:B------:R-:W-:Y:S01]  /*3920*/  @P5 FADD.FTZ R169, R173, R2 ;  /* 0x00000002ada95221 */ /* 0x000fe20000010000 */
[-C--:B------:R-:W-:Y:S01]  /*3930*/  FMUL.FTZ R2, R45, R3.reuse ;  /* 0x000000032d027220 */ /* 0x080fe20000410000 */
[C---:B------:R-:W-:Y:S01]  /*3940*/  FFMA.FTZ R167, R44.reuse, R3, R167 ;  /* 0x000000032ca77223 */ /* 0x040fe200000100a7 */
[----:B------:R-:W-:Y:S02]  /*3950*/  @P5 FADD.FTZ R170, R175, R158 ;  /* 0x0000009eafaa5221 */ /* 0x000fe40000010000 */
[----:B------:R-:W-:Y:S01]  /*3960*/  FFMA.FTZ R158, R44, R157, -R2 ;  /* 0x0000009d2c9e7223 */ /* 0x000fe20000010802 */
[----:B------:R-:W-:Y:S01]  /*3970*/  FADD.FTZ R2, RZ, R167 ;  /* 0x000000a7ff027221 */ /* 0x000fe20000010000 */
[----:B------:R-:W-:-:S02]  /*3980*/  ISETP.NE.AND P5, PT, R54, RZ, PT ;  /* 0x000000ff3600720c */ /* 0x000fc40003fa5270 */
[----:B------:R-:W-:Y:S01]  /*3990*/  FADD.FTZ R158, R117, R158 ;  /* 0x0000009e759e7221 */ /* 0x000fe20000010000 */
[-C--:B------:R-:W-:Y:S01]  /*39a0*/  FMUL.FTZ R44, R134, R2.reuse ;  /* 0x00000002862c7220 */ /* 0x080fe20000410000 */
[----:B------:R-:W-:Y:S02]  /*39b0*/  FMUL.FTZ R172, R40, R2 ;  /* 0x0000000228ac7220 */ /* 0x000fe40000410000 */
[-C--:B------:R-:W-:Y:S01]  /*39c0*/  FMUL.FTZ R3, R134, R158.reuse ;  /* 0x0000009e86037220 */ /* 0x080fe20000410000 */
[----:B------:R-:W-:Y:S01]  /*39d0*/  FFMA.FTZ R157, R133, R158, -R44 ;  /* 0x0000009e859d7223 */ /* 0x000fe2000001082c */
[C---:B------:R-:W-:Y:S01]  /*39e0*/  FMUL.FTZ R44, R143.reuse, R2 ;  /* 0x000000028f2c7220 */ /* 0x040fe20000410000 */
[----:B------:R-:W-:Y:S01]  /*39f0*/  FMUL.FTZ R167, R143, R158 ;  /* 0x0000009e8fa77220 */ /* 0x000fe20000410000 */
[----:B------:R-:W-:Y:S01]  /*3a00*/  FFMA.FTZ R3, R133, R2, R3 ;  /* 0x0000000285037223 */ /* 0x000fe20000010003 */
[----:B------:R-:W-:Y:S01]  /*3a10*/  FADD.FTZ R157, R118, R157 ;  /* 0x0000009d769d7221 */ /* 0x000fe20000010000 */
[----:B------:R-:W-:-:S02]  /*3a20*/  FFMA.FTZ R143, R141, R158, -R44 ;  /* 0x0000009e8d8f7223 */ /* 0x000fc4000001082c */
[----:B------:R-:W-:Y:S01]  /*3a30*/  FADD.FTZ R45, RZ, R3 ;  /* 0x00000003ff2d7221 */ /* 0x000fe20000010000 */
[-C--:B------:R-:W-:Y:S01]  /*3a40*/  FMUL.FTZ R166, R136, R157.reuse ;  /* 0x0000009d88a67220 */ /* 0x080fe20000410000 */
[----:B------:R-:W-:Y:S01]  /*3a50*/  FFMA.FTZ R3, R141, R2, R167 ;  /* 0x000000028d037223 */ /* 0x000fe200000100a7 */
[----:B------:R-:W-:Y:S01]  /*3a60*/  FMUL.FTZ R168, R144, R157 ;  /* 0x0000009d90a87220 */ /* 0x000fe20000410000 */
[-C--:B------:R-:W-:Y:S01]  /*3a70*/  FMUL.FTZ R44, R136, R45.reuse ;  /* 0x0000002d882c7220 */ /* 0x080fe20000410000 */
[-C--:B------:R-:W-:Y:S01]  /*3a80*/  FMUL.FTZ R141, R144, R45.reuse ;  /* 0x0000002d908d7220 */ /* 0x080fe20000410000 */
[CC--:B------:R-:W-:Y:S01]  /*3a90*/  FFMA.FTZ R166, R135.reuse, R45.reuse, R166 ;  /* 0x0000002d87a67223 */ /* 0x0c0fe200000100a6 */
[C---:B------:R-:W-:Y:S01]  /*3aa0*/  FFMA.FTZ R168, R142.reuse, R45, R168 ;  /* 0x0000002d8ea87223 */ /* 0x040fe200000100a8 */
[-C--:B------:R-:W-:Y:S01]  /*3ab0*/  FFMA.FTZ R144, R135, R157.reuse, -R44 ;  /* 0x0000009d87907223 */ /* 0x080fe2000001082c */
[----:B------:R-:W-:Y:S01]  /*3ac0*/  FFMA.FTZ R141, R142, R157, -R141 ;  /* 0x0000009d8e8d7223 */ /* 0x000fe2000001088d */
[----:B------:R-:W-:Y:S01]  /*3ad0*/  FADD.FTZ R44, RZ, R166 ;  /* 0x000000a6ff2c7221 */ /* 0x000fe20000010000 */
[C---:B------:R-:W-:Y:S01]  /*3ae0*/  FFMA.FTZ R3, -R0.reuse, R3, RZ ;  /* 0x0000000300037223 */ /* 0x040fe200000101ff */
[----:B------:R-:W-:Y:S01]  /*3af0*/  FADD.FTZ R175, R119, R144 ;  /* 0x0000009077af7221 */ /* 0x000fe20000010000 */
[----:B------:R-:W-:Y:S01]  /*3b00*/  FFMA.FTZ R143, R0, R143, RZ ;  /* 0x0000008f008f7223 */ /* 0x000fe200000100ff */
[C---:B------:R-:W-:Y:S01]  /*3b10*/  FMUL.FTZ R142, R147.reuse, R44 ;  /* 0x0000002c938e7220 */ /* 0x040fe20000410000 */
[----:B------:R-:W-:Y:S01]  /*3b20*/  FFMA.FTZ R3, -R112, R168, R3 ;  /* 0x000000a870037223 */ /* 0x000fe20000010103 */
[-C--:B------:R-:W-:Y:S01]  /*3b30*/  FMUL.FTZ R147, R147, R175.reuse ;  /* 0x000000af93937220 */ /* 0x080fe20000410000 */
[----:B------:R-:W-:Y:S01]  /*3b40*/  FMUL.FTZ R168, R138, R175 ;  /* 0x000000af8aa87220 */ /* 0x000fe20000410000 */
[----:B------:R-:W-:Y:S01]  /*3b50*/  FFMA.FTZ R141, R112, R141, R143 ;  /* 0x0000008d708d7223 */ /* 0x000fe2000001008f */
[CC--:B------:R-:W-:Y:S01]  /*3b60*/  FFMA.FTZ R142, R145.reuse, R175.reuse, -R142 ;  /* 0x000000af918e7223 */ /* 0x0c0fe2000001088e */
[-C--:B------:R-:W-:Y:S01]  /*3b70*/  FFMA.FTZ R144, R145, R44.reuse, R147 ;  /* 0x0000002c91907223 */ /* 0x080fe20000010093 */
[----:B------:R-:W-:Y:S01]  /*3b80*/  FMUL.FTZ R166, R138, R44 ;  /* 0x0000002c8aa67220 */ /* 0x000fe20000410000 */
[C---:B------:R-:W-:Y:S01]  /*3b90*/  FFMA.FTZ R145, R41.reuse, R158, R172 ;  /* 0x0000009e29917223 */ /* 0x040fe200000100ac */
[C---:B------:R-:W-:Y:S01]  /*3ba0*/  FFMA.FTZ R142, R114.reuse, R142, R141 ;  /* 0x0000008e728e7223 */ /* 0x040fe2000001008d */
[----:B------:R-:W-:Y:S01]  /*3bb0*/  FFMA.FTZ R144, -R114, R144, R3 ;  /* 0x0000009072907223 */ /* 0x000fe20000010103 */
[----:B------:R-:W-:Y:S01]  /*3bc0*/  FMUL.FTZ R3, R41, R2 ;  /* 0x0000000229037220 */ /* 0x000fe20000410000 */
[----:B------:R-:W-:Y:S01]  /*3bd0*/  FFMA.FTZ R141, R137, R175, -R166 ;  /* 0x000000af898d7223 */ /* 0x000fe200000108a6 */
[CC--:B------:R-:W-:Y:S01]  /*3be0*/  FMUL.FTZ R147, R41.reuse, R45.reuse ;  /* 0x0000002d29937220 */ /* 0x0c0fe20000410000 */
[----:B------:R-:W-:Y:S01]  /*3bf0*/  FMUL.FTZ R167, R41, R44 ;  /* 0x0000002c29a77220 */ /* 0x000fe20000410000 */
[C---:B------:R-:W-:Y:S01]  /*3c00*/  FFMA.FTZ R143, R40.reuse, R158, -R3 ;  /* 0x0000009e288f7223 */ /* 0x040fe20000010803 */
[-C--:B------:R-:W-:Y:S01]  /*3c10*/  FFMA.FTZ R3, R137, R44.reuse, R168 ;  /* 0x0000002c89037223 */ /* 0x080fe200000100a8 */
[----:B------:R-:W-:Y:S01]  /*3c20*/  FMUL.FTZ R168, R40, R44 ;  /* 0x0000002c28a87220 */ /* 0x000fe20000410000 */
[----:B------:R-:W-:Y:S01]  /*3c30*/  FADD.FTZ R141, R120, R141 ;  /* 0x0000008d788d7221 */ /* 0x000fe20000010000 */
[----:B------:R-:W-:Y:S01]  /*3c40*/  FMUL.FTZ R166, R40, R45 ;  /* 0x0000002d28a67220 */ /* 0x000fe20000410000 */
[----:B------:R-:W-:Y:S01]  /*3c50*/  FADD.FTZ R3, RZ, R3 ;  /* 0x00000003ff037221 */ /* 0x000fe20000010000 */
[C---:B------:R-:W-:Y:S01]  /*3c60*/  FFMA.FTZ R173, R41.reuse, R175, R168 ;  /* 0x000000af29ad7223 */ /* 0x040fe200000100a8 */
[----:B------:R-:W-:Y:S01]  /*3c70*/  FMUL.FTZ R168, R170, R43 ;  /* 0x0000002baaa87220 */ /* 0x000fe20000410000 */
[C---:B------:R-:W-:Y:S01]  /*3c80*/  FFMA.FTZ R147, R40.reuse, R157, -R147 ;  /* 0x0000009d28937223 */ /* 0x040fe20000010893 */
[-C--:B------:R-:W-:Y:S01]  /*3c90*/  FMUL.FTZ R172, R41, R3.reuse ;  /* 0x0000000329ac7220 */ /* 0x080fe20000410000 */
[C---:B------:R-:W-:Y:S01]  /*3ca0*/  FMUL.FTZ R174, R40.reuse, R3 ;  /* 0x0000000328ae7220 */ /* 0x040fe20000410000 */
[C---:B------:R-:W-:Y:S01]  /*3cb0*/  FFMA.FTZ R171, R40.reuse, R175, -R167 ;  /* 0x000000af28ab7223 */ /* 0x040fe200000108a7 */
[----:B------:R-:W-:Y:S01]  /*3cc0*/  FMUL.FTZ R43, R169, R43 ;  /* 0x0000002ba92b7220 */ /* 0x000fe20000410000 */
[----:B------:R-:W-:Y:S01]  /*3cd0*/  FFMA.FTZ R172, R40, R141, -R172 ;  /* 0x0000008d28ac7223 */ /* 0x000fe200000108ac */
[----:B--2---:R-:W-:Y:S01]  /*3ce0*/  FMUL.FTZ R40, R160, R7 ;  /* 0x00000007a0287220 */ /* 0x004fe20000410000 */
[C---:B------:R-:W-:Y:S01]  /*3cf0*/  FFMA.FTZ R167, R41.reuse, R157, R166 ;  /* 0x0000009d29a77223 */ /* 0x040fe200000100a6 */
[----:B------:R-:W-:Y:S01]  /*3d00*/  FFMA.FTZ R174, R41, R141, R174 ;  /* 0x0000008d29ae7223 */ /* 0x000fe200000100ae */
[----:B------:R-:W-:Y:S01]  /*3d10*/  FFMA.FTZ R41, R170, R42, -R43 ;  /* 0x0000002aaa297223 */ /* 0x000fe2000001082b */
[-C--:B-1----:R-:W-:Y:S01]  /*3d20*/  FFMA.FTZ R40, R159, R6.reuse, -R40 ;  /* 0x000000069f287223 */ /* 0x082fe20000010828 */
[C---:B------:R-:W-:Y:S01]  /*3d30*/  FMUL.FTZ R166, R160.reuse, R6 ;  /* 0x00000006a0a67220 */ /* 0x040fe20000410000 */
[----:B------:R-:W-:Y:S01]  /*3d40*/  FFMA.FTZ R168, R169, R42, R168 ;  /* 0x0000002aa9a87223 */ /* 0x000fe200000100a8 */
[----:B------:R-:W-:Y:S01]  /*3d50*/  FMUL.FTZ R6, R160, R5 ;  /* 0x00000005a0067220 */ /* 0x000fe20000410000 */
[----:B------:R-:W-:Y:S01]  /*3d60*/  FADD.FTZ R41, R154, R41 ;  /* 0x000000299a297221 */ /* 0x000fe20000010000 */
[-C--:B------:R-:W-:Y:S01]  /*3d70*/  FMUL.FTZ R160, R160, R4.reuse ;  /* 0x00000004a0a07220 */ /* 0x080fe20000410000 */
[----:B------:R-:W-:Y:S01]  /*3d80*/  FADD.FTZ R153, R153, R168 ;  /* 0x000000a899997221 */ /* 0x000fe20000010000 */
[C---:B------:R-:W-:Y:S01]  /*3d90*/  FFMA.FTZ R4, R159.reuse, R4, -R6 ;  /* 0x000000049f047223 */ /* 0x040fe20000010806 */
[----:B------:R-:W-:Y:S01]  /*3da0*/  FFMA.FTZ R7, R159, R7, R166 ;  /* 0x000000079f077223 */ /* 0x000fe200000100a6 */
[----:B---3--:R-:W-:Y:S01]  /*3db0*/  FADD.FTZ R6, R155, R40 ;  /* 0x000000289b067221 */ /* 0x008fe20000010000 */
[C---:B------:R-:W-:Y:S01]  /*3dc0*/  FMUL.FTZ R40, R138.reuse, R41 ;  /* 0x000000298a287220 */ /* 0x040fe20000410000 */
[----:B------:R-:W-:Y:S01]  /*3dd0*/  FMUL.FTZ R138, R138, R153 ;  /* 0x000000998a8a7220 */ /* 0x000fe20000410000 */
[----:B------:R-:W-:Y:S01]  /*3de0*/  FFMA.FTZ R5, R159, R5, R160 ;  /* 0x000000059f057223 */ /* 0x000fe200000100a0 */
[----:B0-----:R-:W-:Y:S01]  /*3df0*/  FADD.FTZ R7, R156, R7 ;  /* 0x000000079c077221 */ /* 0x001fe20000010000 */
[C---:B------:R-:W-:Y:S01]  /*3e00*/  FFMA.FTZ R40, R137.reuse, R153, R40 ;  /* 0x0000009989287223 */ /* 0x040fe20000010028 */
[----:B------:R-:W-:Y:S01]  /*3e10*/  FFMA.FTZ R137, R137, R41, -R138 ;  /* 0x0000002989897223 */ /* 0x000fe2000001088a */
[C---:B------:R-:W-:Y:S01]  /*3e20*/  FMUL.FTZ R42, R0.reuse, R143 ;  /* 0x0000008f002a7220 */ /* 0x040fe20000410000 */
[----:B------:R-:W-:Y:S01]  /*3e30*/  FMUL.FTZ R145, R0, -R145 ;  /* 0x8000009100917220 */ /* 0x000fe20000410000 */
[----:B------:R0:W-:Y:S01]  /*3e40*/  @!P5 STS.128 [UR7+0x1b80], R4 ;  /* 0x001b8004ff00d988 */ /* 0x0001e20008000c07 */
[----:B------:R-:W-:Y:S01]  /*3e50*/  FADD.FTZ R151, R151, R40 ;  /* 0x0000002897977221 */ /* 0x000fe20000010000 */
[C---:B------:R-:W-:Y:S01]  /*3e60*/  FMUL.FTZ R147, R112.reuse, R147 ;  /* 0x0000009370937220 */ /* 0x040fe20000410000 */
[----:B------:R-:W-:Y:S01]  /*3e70*/  FMUL.FTZ R167, R112, -R167 ;  /* 0x800000a770a77220 */ /* 0x000fe20000410000 */
[C---:B------:R-:W-:Y:S01]  /*3e80*/  FMUL.FTZ R171, R114.reuse, R171 ;  /* 0x000000ab72ab7220 */ /* 0x040fe20000410000 */
[----:B------:R-:W-:Y:S01]  /*3e90*/  FMUL.FTZ R173, R114, -R173 ;  /* 0x800000ad72ad7220 */ /* 0x000fe20000410000 */
[----:B------:R-:W-:Y:S01]  /*3ea0*/  FMUL.FTZ R43, R115, -R174 ;  /* 0x800000ae732b7220 */ /* 0x000fe20000410000 */
[----:B------:R-:W-:Y:S01]  /*3eb0*/  FADD.FTZ R152, R152, R137 ;  /* 0x0000008998987221 */ /* 0x000fe20000010000 */
[----:B------:R1:W-:Y:S01]  /*3ec0*/  STS [R79+0x210], R42 ;  /* 0x0002102a4f007388 */ /* 0x0003e20000000800 */
[CC--:B------:R-:W-:Y:S01]  /*3ed0*/  FMUL.FTZ R40, R136.reuse, R151.reuse ;  /* 0x0000009788287220 */ /* 0x0c0fe20000410000 */
[----:B------:R-:W-:Y:S01]  /*3ee0*/  FADD.FTZ R158, -R117, R158 ;  /* 0x0000009e759e7221 */ /* 0x000fe20000010100 */
[----:B------:R-:W-:Y:S01]  /*3ef0*/  FMUL.FTZ R136, R136, R152 ;  /* 0x0000009888887220 */ /* 0x000fe20000410000 */
[----:B------:R-:W-:Y:S01]  /*3f00*/  STS [R82+0x4], R145 ;  /* 0x0000049152007388 */ /* 0x000fe20000000800 */
[----:B------:R-:W-:Y:S01]  /*3f10*/  FADD.FTZ R157, -R118, R157 ;  /* 0x0000009d769d7221 */ /* 0x000fe20000010100 */
[----:B0-----:R-:W-:Y:S01]  /*3f20*/  FMUL.FTZ R7, R115, R172 ;  /* 0x000000ac73077220 */ /* 0x001fe20000410000 */
[C---:B------:R-:W-:Y:S01]  /*3f30*/  FFMA.FTZ R5, R135.reuse, R152, -R40 ;  /* 0x0000009887057223 */ /* 0x040fe20000010828 */
[----:B------:R-:W-:Y:S01]  /*3f40*/  STS [R82+0x8], R147 ;  /* 0x0000089352007388 */ /* 0x000fe20000000800 */
[----:B------:R-:W-:Y:S01]  /*3f50*/  FFMA.FTZ R136, R135, R151, R136 ;  /* 0x0000009787887223 */ /* 0x000fe20000010088 */
[-C--:B------:R-:W-:Y:S01]  /*3f60*/  FMUL.FTZ R135, R151, R96.reuse ;  /* 0x0000006097877220 */ /* 0x080fe20000410000 */
[----:B------:R-:W-:Y:S01]  /*3f70*/  FADD.FTZ R155, R150, R5 ;  /* 0x00000005969b7221 */ /* 0x000fe20000010000 */
[----:B------:R-:W-:Y:S01]  /*3f80*/  STS [R82+0xc], R167 ;  /* 0x00000ca752007388 */ /* 0x000fe20000000800 */
[----:B------:R-:W-:Y:S01]  /*3f90*/  FADD.FTZ R149, R149, R136 ;  /* 0x0000008895957221 */ /* 0x000fe20000010000 */
[----:B------:R-:W-:Y:S01]  /*3fa0*/  FMUL.FTZ R137, R152, R96 ;  /* 0x0000006098897220 */ /* 0x000fe20000410000 */
[C---:B------:R-:W-:Y:S01]  /*3fb0*/  FMUL.FTZ R4, R134.reuse, R155 ;  /* 0x0000009b86047220 */ /* 0x040fe20000410000 */
[----:B------:R-:W-:Y:S01]  /*3fc0*/  STS [R82+0x10], R171 ;  /* 0x000010ab52007388 */ /* 0x000fe20000000800 */
[-C--:B------:R-:W-:Y:S01]  /*3fd0*/  FMUL.FTZ R134, R134, R149.reuse ;  /* 0x0000009586867220 */ /* 0x080fe20000410000 */
[-C--:B------:R-:W-:Y:S01]  /*3fe0*/  FMUL.FTZ R40, R149, R102.reuse ;  /* 0x0000006695287220 */ /* 0x080fe20000410000 */
[C---:B------:R-:W-:Y:S01]  /*3ff0*/  FFMA.FTZ R5, R133.reuse, R149, R4 ;  /* 0x0000009585057223 */ /* 0x040fe20000010004 */
[----:B------:R-:W-:Y:S01]  /*4000*/  STS [R82+0x14], R173 ;  /* 0x000014ad52007388 */ /* 0x000fe20000000800 */
[----:B------:R-:W-:Y:S01]  /*4010*/  FFMA.FTZ R133, R133, R155, -R134 ;  /* 0x0000009b85857223 */ /* 0x000fe20000010886 */
[----:B------:R-:W-:Y:S01]  /*4020*/  FMUL.FTZ R4, R155, R102 ;  /* 0x000000669b047220 */ /* 0x000fe20000410000 */
[----:B------:R-:W-:Y:S01]  /*4030*/  FADD.FTZ R146, R146, R5 ;  /* 0x0000000592927221 */ /* 0x000fe20000010000 */
[----:B------:R0:W-:Y:S01]  /*4040*/  STS [R82+0x18], R7 ;  /* 0x0000180752007388 */ /* 0x0001e20000000800 */
[----:B------:R-:W-:Y:S01]  /*4050*/  FADD.FTZ R148, R148, R133 ;  /* 0x0000008594947221 */ /* 0x000fe20000010000 */
[C---:B-1----:R-:W-:Y:S01]  /*4060*/  FMUL.FTZ R42, R45.reuse, R40 ;  /* 0x000000282d2a7220 */ /* 0x042fe20000410000 */
[----:B------:R-:W-:Y:S01]  /*4070*/  FMUL.FTZ R6, R45, R4 ;  /* 0x000000042d067220 */ /* 0x000fe20000410000 */
[----:B------:R1:W-:Y:S01]  /*4080*/  STS [R82+0x1c], R43 ;  /* 0x00001c2b52007388 */ /* 0x0003e20000000800 */
[----:B------:R-:W-:Y:S01]  /*4090*/  FMUL.FTZ R5, R148, R100 ;  /* 0x0000006494057220 */ /* 0x000fe20000410000 */
[C---:B------:R-:W-:Y:S01]  /*40a0*/  FFMA.FTZ R42, R157.reuse, R4, -R42 ;  /* 0x000000049d2a7223 */ /* 0x040fe2000001082a */
[----:B------:R-:W-:Y:S01]  /*40b0*/  FFMA.FTZ R6, R157, R40, R6 ;  /* 0x000000289d067223 */ /* 0x000fe20000010006 */
[----:B------:R-:W-:Y:S01]  /*40c0*/  BAR.SYNC.DEFER_BLOCKING 0x0 ;  /* 0x0000000000007b1d */ /* 0x000fe20000010000 */
[----:B------:R-:W-:Y:S01]  /*40d0*/  FMUL.FTZ R4, R140, R3 ;  /* 0x000000038c047220 */ /* 0x000fe20000410000 */
[----:B0-----:R-:W-:Y:S01]  /*40e0*/  FMUL.FTZ R7, R2, R5 ;  /* 0x0000000502077220 */ /* 0x001fe20000410000 */
[-C--:B------:R-:W-:Y:S01]  /*40f0*/  FMUL.FTZ R140, R140, R141.reuse ;  /* 0x0000008d8c8c7220 */ /* 0x080fe20000410000 */
[----:B------:R-:W-:Y:S01]  /*4100*/  FADD.FTZ R134, -R119, R175 ;  /* 0x000000af77867221 */ /* 0x000fe20000010100 */
[----:B------:R-:W-:Y:S01]  /*4110*/  FFMA.FTZ R4, R139, R141, -R4 ;  /* 0x0000008d8b047223 */ /* 0x000fe20000010804 */
[----:B-1----:R-:W-:Y:S01]  /*4120*/  FMUL.FTZ R43, R146, R100 ;  /* 0x00000064922b7220 */ /* 0x002fe20000410000 */
[----:B------:R-:W-:-:S03]  /*4130*/  FMUL.FTZ R143, R44, R135 ;  /* 0x000000872c8f7220 */ /* 0x000fc60000410000 */
[-C--:B------:R-:W-:Y:S01]  /*4140*/  FFMA.FTZ R7, R158, R43.reuse, R7 ;  /* 0x0000002b9e077223 */ /* 0x080fe20000010007 */
[----:B------:R-:W-:Y:S01]  /*4150*/  FMUL.FTZ R133, R2, R43 ;  /* 0x0000002b02857220 */ /* 0x000fe20000410000 */
[-C--:B------:R-:W-:Y:S01]  /*4160*/  FFMA.FTZ R143, R134, R137.reuse, -R143 ;  /* 0x00000089868f7223 */ /* 0x080fe2000001088f */
[----:B------:R-:W-:Y:S01]  /*4170*/  FMUL.FTZ R137, R44, R137 ;  /* 0x000000892c897220 */ /* 0x000fe20000410000 */
[----:B------:R-:W-:Y:S01]  /*4180*/  FADD.FTZ R7, RZ, R7 ;  /* 0x00000007ff077221 */ /* 0x000fe20000010000 */
[----:B------:R-:W-:Y:S02]  /*4190*/  FFMA.FTZ R133, R158, R5, -R133 ;  /* 0x000000059e857223 */ /* 0x000fe40000010885 */
[----:B------:R-:W-:Y:S01]  /*41a0*/  FFMA.FTZ R137, R134, R135, R137 ;  /* 0x0000008786897223 */ /* 0x000fe20000010089 */
[----:B------:R-:W-:Y:S01]  /*41b0*/  FADD.FTZ R6, R7, R6 ;  /* 0x0000000607067221 */ /* 0x000fe20000010000 */
[----:B------:R-:W-:Y:S01]  /*41c0*/  FFMA.FTZ R7, R139, R3, R140 ;  /* 0x000000038b077223 */ /* 0x000fe2000001008c */
[----:B------:R-:W-:Y:S01]  /*41d0*/  LEA R139, R121, -R126, 0x1 ;  /* 0x8000007e798b7211 */ /* 0x000fe200078e08ff */
[----:B------:R-:W-:Y:S01]  /*41e0*/  FADD.FTZ R133, RZ, R133 ;  /* 0x00000085ff857221 */ /* 0x000fe20000010000 */
[----:B------:R-:W-:Y:S01]  /*41f0*/  FADD.FTZ R137, R6, R137 ;  /* 0x0000008906897221 */ /* 0x000fe20000010000 */
[----:B------:R0:W1:Y:S01]  /*4200*/  LDS R145, [R70+0x290] ;  /* 0x0002900046917984 */ /* 0x0000620000000800 */
[----:B------:R-:W-:Y:S01]  /*4210*/  ISETP.GE.AND P6, PT, R139, 0x1, PT ;  /* 0x000000018b00780c */ /* 0x000fe20003fc6270 */
[----:B------:R-:W-:-:S04]  /*4220*/  FADD.FTZ R42, R133, R42 ;  /* 0x0000002a852a7221 */ /* 0x000fc80000010000 */
[----:B------:R-:W-:-:S08]  /*4230*/  FADD.FTZ R42, R42, R143 ;  /* 0x0000008f2a2a7221 */ /* 0x000fd00000010000 */
[----:B0-----:R-:W-:Y:S05]  /*4240*/  @!P6 BRA `(.L_x_17507) ;  /* 0x000000000008e947 */ /* 0x001fea0003800000 */
[----:B------:R-:W0:Y:S04]  /*4250*/  LDS R5, [R69+0x210] ;  /* 0x0002100045057984 */ /* 0x000e280000000800 */
[----:B0-----:R0:W-:Y:S02]  /*4260*/  REDG.E.ADD.F32.FTZ.RN.STRONG.GPU desc[UR16][R38.64], R5 ;  /* 0x00000005260079a6 */ /* 0x0011e4000c12f310 */
.L_x_17507:
[----:B------:R-:W-:Y:S05]  /*4270*/  BSYNC.RECONVERGENT B0 ;  /* 0x0000000000007941 */ /* 0x000fea0003800200 */
.L_x_17506:
[----:B------:R-:W-:Y:S01]  /*4280*/  ISETP.GE.AND P6, PT, R139, 0x21, PT ;  /* 0x000000218b00780c */ /* 0x000fe20003fc6270 */
[----:B------:R-:W-:-:S12]  /*4290*/  BSSY.RECONVERGENT B0, `(.L_x_17508) ;  /* 0x0000003000007945 */ /* 0x000fd80003800200 */
[----:B------:R-:W-:Y:S05]  /*42a0*/  @!P6 BRA `(.L_x_17509) ;  /* 0x000000000004e947 */ /* 0x000fea0003800000 */
[----:B-1----:R2:W-:Y:S02]  /*42b0*/  REDG.E.ADD.F32.FTZ.RN.STRONG.GPU desc[UR16][R38.64+0x80], R145 ;  /* 0x00008091260079a6 */ /* 0x0025e4000c12f310 */
.L_x_17509:
[----:B------:R-:W-:Y:S05]  /*42c0*/  BSYNC.RECONVERGENT B0 ;  /* 0x0000000000007941 */ /* 0x000fea0003800200 */
.L_x_17508:
[----:B0-----:R0:W3:Y:S01]  /*42d0*/  LDS R5, [R71+0x310] ;  /* 0x0003100047057984 */ /* 0x0010e20000000800 */
[----:B------:R-:W-:Y:S01]  /*42e0*/  ISETP.GE.AND P6, PT, R139, 0x41, PT ;  /* 0x000000418b00780c */ /* 0x000fe20003fc6270 */
[----:B------:R-:W-:-:S12]  /*42f0*/  BSSY.RECONVERGENT B0, `(.L_x_17510) ;  /* 0x0000003000007945 */ /* 0x000fd80003800200 */
[----:B0-----:R-:W-:Y:S05]  /*4300*/  @!P6 BRA `(.L_x_17511) ;  /* 0x000000000004e947 */ /* 0x001fea0003800000 */
[----:B---3--:R0:W-:Y:S02]  /*4310*/  REDG.E.ADD.F32.FTZ.RN.STRONG.GPU desc[UR16][R38.64+0x100], R5 ;  /* 0x00010005260079a6 */ /* 0x0081e4000c12f310 */
.L_x_17511:
[----:B------:R-:W-:Y:S05]  /*4320*/  BSYNC.RECONVERGENT B0 ;  /* 0x0000000000007941 */ /* 0x000fea0003800200 */
.L_x_17510:
[----:B0--3--:R0:W3:Y:S01]  /*4330*/  LDS R5, [R72+0x390] ;  /* 0x0003900048057984 */ /* 0x0090e20000000800 */
[----:B------:R-:W-:Y:S01]  /*4340*/  ISETP.GE.AND P6, PT, R139, 0x61, PT ;  /* 0x000000618b00780c */ /* 0x000fe20003fc6270 */
[----:B------:R-:W-:Y:S01]  /*4350*/  BSSY.RECONVERGENT B0, `(.L_x_17512) ;  /* 0x0000004000007945 */ /* 0x000fe20003800200 */
[----:B------:R-:W-:-:S11]  /*4360*/  FMUL.FTZ R136, R153, R98 ;  /* 0x0000006299887220 */ /* 0x000fd60000410000 */
[----:B0-----:R-:W-:Y:S05]  /*4370*/  @!P6 BRA `(.L_x_17513) ;  /* 0x000000000004e947 */ /* 0x001fea0003800000 */
[----:B---3--:R0:W-:Y:S02]  /*4380*/  REDG.E.ADD.F32.FTZ.RN.STRONG.GPU desc[UR16][R38.64+0x180], R5 ;  /* 0x00018005260079a6 */ /* 0x0081e4000c12f310 */
.L_x_17513:
[----:B------:R-:W-:Y:S05]  /*4390*/  BSYNC.RECONVERGENT B0 ;  /* 0x0000000000007941 */ /* 0x000fea0003800200 */
.L_x_17512:
[----:B0--3--:R0:W3:Y:S01]  /*43a0*/  LDS R5, [R74+0x410] ;  /* 0x000410004a057984 */ /* 0x0090e20000000800 */
[----:B------:R-:W-:Y:S01]  /*43b0*/  ISETP.GE.AND P6, PT, R139, 0x81, PT ;  /* 0x000000818b00780c */ /* 0x000fe20003fc6270 */
[----:B------:R-:W-:Y:S01]  /*43c0*/  BSSY.RECONVERGENT B0, `(.L_x_17514) ;  /* 0x0000006000007945 */ /* 0x000fe20003800200 */
[----:B------:R-:W-:Y:S01]  /*43d0*/  FADD.FTZ R141, -R120, R141 ;  /* 0x0000008d788d7221 */ /* 0x000fe20000010100 */
[----:B------:R-:W-:Y:S01]  /*43e0*/  FMUL.FTZ R6, R41, R98 ;  /* 0x0000006229067220 */ /* 0x000fe20000410000 */
[----:B------:R-:W-:-:S09]  /*43f0*/  FMUL.FTZ R138, R3, R136 ;  /* 0x00000088038a7220 */ /* 0x000fd20000410000 */
[----:B0-----:R-:W-:Y:S05]  /*4400*/  @!P6 BRA `(.L_x_17515) ;  /* 0x000000000004e947 */ /* 0x001fea0003800000 */
[----:B---3--:R0:W-:Y:S02]  /*4410*/  REDG.E.ADD.F32.FTZ.RN.STRONG.GPU desc[UR16][R38.64+0x200], R5 ;  /* 0x00020005260079a6 */ /* 0x0081e4000c12f310 */
.L_x_17515:
[----:B------:R-:W-:Y:S05]  /*4420*/  BSYNC.RECONVERGENT B0 ;  /* 0x0000000000007941 */ /* 0x000fea0003800200 */
.L_x_17514:
[----:B------:R4:W1:Y:S01]  /*4430*/  LDS R133, [R75+0x490] ;  /* 0x000490004b857984 */ /* 0x0008620000000800 */
[----:B------:R-:W-:Y:S01]  /*4440*/  ISETP.GE.AND P6, PT, R139, 0xa1, PT ;  /* 0x000000a18b00780c */ /* 0x000fe20003fc6270 */
[----:B------:R-:W-:Y:S01]  /*4450*/  BSSY.RECONVERGENT B0, `(.L_x_17516) ;  /* 0x0000005000007945 */ /* 0x000fe20003800200 */
[-C--:B0--3--:R-:W-:Y:S01]  /*4460*/  FFMA.FTZ R5, R141, R6.reuse, -R138 ;  /* 0x000000068d057223 */ /* 0x089fe2000001088a */
[----:B------:R-:W-:-:S10]  /*4470*/  FMUL.FTZ R6, R3, R6 ;  /* 0x0000000603067220 */ /* 0x000fd40000410000 */
[----:B----4-:R-:W-:Y:S05]  /*4480*/  @!P6 BRA `(.L_x_17517) ;  /* 0x000000000004e947 */ /* 0x010fea0003800000 */
[----:B-1----:R0:W-:Y:S02]  /*4490*/  REDG.E.ADD.F32.FTZ.RN.STRONG.GPU desc[UR16][R38.64+0x280], R133 ;  /* 0x00028085260079a6 */ /* 0x0021e4000c12f310 */
.L_x_17517:
[----:B------:R-:W-:Y:S05]  /*44a0*/  BSYNC.RECONVERGENT B0 ;  /* 0x0000000000007941 */ /* 0x000fea0003800200 */
.L_x_17516:
[----:B01----:R0:W1:Y:S01]  /*44b0*/  LDS R133, [R76+0x510] ;  /* 0x000510004c857984 */ /* 0x0030620000000800 */
[----:B------:R-:W-:Y:S01]  /*44c0*/  ISETP.GE.AND P6, PT, R139, 0xc1, PT ;  /* 0x000000c18b00780c */ /* 0x000fe20003fc6270 */
[----:B------:R-:W-:Y:S01]  /*44d0*/  BSSY.RECONVERGENT B0, `(.L_x_17518) ;  /* 0x0000004000007945 */ /* 0x000fe20003800200 */
[----:B------:R-:W-:-:S11]  /*44e0*/  FFMA.FTZ R138, R141, R136, R6 ;  /* 0x000000888d8a7223 */ /* 0x000fd60000010006 */
[----:B0-----:R-:W-:Y:S05]  /*44f0*/  @!P6 BRA `(.L_x_17519) ;  /* 0x000000000004e947 */ /* 0x001fea0003800000 */
[----:B-1----:R0:W-:Y:S02]  /*4500*/  REDG.E.ADD.F32.FTZ.RN.STRONG.GPU desc[UR16][R38.64+0x300], R133 ;  /* 0x00030085260079a6 */ /* 0x0021e4000c12f310 */
.L_x_17519:
[----:B------:R-:W-:Y:S05]  /*4510*/  BSYNC.RECONVERGENT B0 ;  /* 0x0000000000007941 */ /* 0x000fea0003800200 */
.L_x_17518:
[----:B01----:R0:W1:Y:S01]  /*4520*/  LDS R133, [R78+0x590] ;  /* 0x000590004e857984 */ /* 0x0030620000000800 */
[----:B------:R-:W-:Y:S01]  /*4530*/  ISETP.GE.AND P6, PT, R139, 0xe1, PT ;  /* 0x000000e18b00780c */ /* 0x000fe20003fc6270 */
[----:B------:R-:W-:Y:S01]  /*4540*/  BSSY.RECONVERGENT B0, `(.L_x_17520) ;  /* 0x0000007000007945 */ /* 0x000fe20003800200 */
[C---:B------:R-:W-:Y:S01]  /*4550*/  FFMA.FTZ R6, R115.reuse, R4, R142 ;  /* 0x0000000473067223 */ /* 0x040fe2000001008e */
[----:B------:R-:W-:Y:S01]  /*4560*/  FFMA.FTZ R7, -R115, R7, R144 ;  /* 0x0000000773077223 */ /* 0x000fe20000010190 */
[----:B------:R-:W-:Y:S01]  /*4570*/  FADD.FTZ R4, R137, R138 ;  /* 0x0000008a89047221 */ /* 0x000fe20000010000 */
[----:B------:R-:W-:-:S08]  /*4580*/  FADD.FTZ R5, R42, R5 ;  /* 0x000000052a057221 */ /* 0x000fd00000010000 */
[----:B0-----:R-:W-:Y:S05]  /*4590*/  @!P6 BRA `(.L_x_17521) ;  /* 0x000000000004e947 */ /* 0x001fea0003800000 */
[----:B-1----:R0:W-:Y:S02]  /*45a0*/  REDG.E.ADD.F32.FTZ.RN.STRONG.GPU desc[UR16][R38.64+0x380], R133 ;  /* 0x00038085260079a6 */ /* 0x0021e4000c12f310 */
.L_x_17521:
[----:B------:R-:W-:Y:S05]  /*45b0*/  BSYNC.RECONVERGENT B0 ;  /* 0x0000000000007941 */ /* 0x000fea0003800200 */
.L_x_17520:
[----:B0-2---:R-:W0:Y:S01]  /*45c0*/  SHFL.DOWN PT, R39, R4, 0x1, 0x1f ;  /* 0x08201f0004277f89 */ /* 0x005e2200000e0000 */
[----:B------:R-:W-:Y:S01]  /*45d0*/  ISETP.GT.AND P6, PT, R94, 0x1e, PT ;  /* 0x0000001e5e00780c */ /* 0x000fe20003fc4270 */
[----:B------:R-:W-:Y:S01]  /*45e0*/  BSSY.RECONVERGENT B0, `(.L_x_17522) ;  /* 0x000003e000007945 */ /* 0x000fe20003800200 */
[----:B------:R-:W-:Y:S01]  /*45f0*/  FADD.FTZ R110, R135, R110 ;  /* 0x0000006e876e7221 */ /* 0x000fe20000010000 */
[----:B------:R-:W2:Y:S01]  /*4600*/  SHFL.DOWN PT, R38, R5, 0x1, 0x1f ;  /* 0x08201f0005267f89 */ /* 0x000ea200000e0000 */
[----:B------:R-:W-:-:S03]  /*4610*/  FADD.FTZ R113, R136, R113 ;  /* 0x0000007188717221 */ /* 0x000fc60000010000 */
[----:B------:R-:W3:Y:S04]  /*4620*/  SHFL.DOWN PT, R42, R7, 0x1, 0x1f ;  /* 0x08201f00072a7f89 */ /* 0x000ee800000e0000 */
[----:B-1----:R-:W1:Y:S02]  /*4630*/  SHFL.DOWN PT, R133, R6, 0x1, 0x1f ;  /* 0x08201f0006857f89 */ /* 0x002e6400000e0000 */
[----:B0-----:R-:W-:Y:S01]  /*4640*/  @!P6 FADD.FTZ R4, R4, R39 ;  /* 0x000000270404e221 */ /* 0x001fe20000010000 */
[----:B--2---:R-:W-:-:S04]  /*4650*/  @!P6 FADD.FTZ R5, R5, R38 ;  /* 0x000000260505e221 */ /* 0x004fc80000010000 */
[----:B------:R-:W0:Y:S01]  /*4660*/  SHFL.DOWN PT, R39, R4, 0x2, 0x1f ;  /* 0x08401f0004277f89 */ /* 0x000e2200000e0000 */
[----:B---3--:R-:W-:-:S03]  /*4670*/  @!P6 FADD.FTZ R7, R7, R42 ;  /* 0x0000002a0707e221 */ /* 0x008fc60000010000 */
[----:B------:R-:W2:Y:S01]  /*4680*/  SHFL.DOWN PT, R38, R5, 0x2, 0x1f ;  /* 0x08401f0005267f89 */ /* 0x000ea200000e0000 */
[----:B-1----:R-:W-:-:S03]  /*4690*/  @!P6 FADD.FTZ R6, R6, R133 ;  /* 0x000000850606e221 */ /* 0x002fc60000010000 */
[----:B------:R-:W1:Y:S01]  /*46a0*/  SHFL.DOWN PT, R42, R7, 0x2, 0x1f ;  /* 0x08401f00072a7f89 */ /* 0x000e6200000e0000 */
[----:B------:R-:W-:-:S03]  /*46b0*/  ISETP.GT.AND P6, PT, R94, 0x1d, PT ;  /* 0x0000001d5e00780c */ /* 0x000fc60003fc4270 */
[----:B------:R-:W3:Y:S10]  /*46c0*/  SHFL.DOWN PT, R133, R6, 0x2, 0x1f ;  /* 0x08401f0006857f89 */ /* 0x000ef400000e0000 */
[----:B0-----:R-:W-:Y:S01]  /*46d0*/  @!P6 FADD.FTZ R4, R4, R39 ;  /* 0x000000270404e221 */ /* 0x001fe20000010000 */
[----:B--2---:R-:W-:-:S04]  /*46e0*/  @!P6 FADD.FTZ R5, R5, R38 ;  /* 0x000000260505e221 */ /* 0x004fc80000010000 */
[----:B------:R-:W0:Y:S01]  /*46f0*/  SHFL.DOWN PT, R39, R4, 0x4, 0x1f ;  /* 0x08801f0004277f89 */ /* 0x000e2200000e0000 */
[----:B-1----:R-:W-:-:S03]  /*4700*/  @!P6 FADD.FTZ R7, R7, R42 ;  /* 0x0000002a0707e221 */ /* 0x002fc60000010000 */
        /* <DEDUP_REMOVED lines=15> */
[----:B------:R-:W-:Y:S01]  /*4800*/  FMUL.FTZ R39, R23, R41 ;  /* 0x0000002917277220 */ /* 0x000fe20000410000 */
[----:B-1----:R-:W-:-:S03]  /*4810*/  @!P6 FADD.FTZ R5, R5, R38 ;  /* 0x000000260505e221 */ /* 0x002fc60000010000 */
[CC--:B------:R-:W-:Y:S01]  /*4820*/  FFMA.FTZ R38, R22.reuse, R153.reuse, R39 ;  /* 0x0000009916267223 */ /* 0x0c0fe20000010027 */
[----:B------:R-:W-:Y:S01]  /*4830*/  FMUL.FTZ R39, R23, R152 ;  /* 0x0000009817277220 */ /* 0x000fe20000410000 */
[----:B--2---:R-:W-:Y:S01]  /*4840*/  @!P6 FADD.FTZ R7, R7, R42 ;  /* 0x0000002a0707e221 */ /* 0x004fe20000010000 */
[----:B------:R-:W-:Y:S01]  /*4850*/  FMUL.FTZ R42, R23, R153 ;  /* 0x00000099172a7220 */ /* 0x000fe20000410000 */
[----:B------:R-:W-:Y:S01]  /*4860*/  FMUL.FTZ R38, R141, R38 ;  /* 0x000000268d267220 */ /* 0x000fe20000410000 */
[----:B------:R-:W-:Y:S01]  /*4870*/  FFMA.FTZ R39, R22, R151, R39 ;  /* 0x0000009716277223 */ /* 0x000fe20000010027 */
[----:B---3--:R-:W-:Y:S01]  /*4880*/  @!P6 FADD.FTZ R6, R6, R133 ;  /* 0x000000850606e221 */ /* 0x008fe20000010000 */
[----:B------:R-:W-:Y:S01]  /*4890*/  ISETP.GT.AND P6, PT, R94, 0xf, PT ;  /* 0x0000000f5e00780c */ /* 0x000fe20003fc4270 */
[----:B------:R-:W-:Y:S01]  /*48a0*/  FFMA.FTZ R42, R22, R41, -R42 ;  /* 0x00000029162a7223 */ /* 0x000fe2000001082a */
[C---:B------:R-:W-:Y:S01]  /*48b0*/  FMUL.FTZ R41, R23.reuse, R151 ;  /* 0x0000009717297220 */ /* 0x040fe20000410000 */
[----:B------:R-:W-:Y:S01]  /*48c0*/  FMUL.FTZ R135, R134, R39 ;  /* 0x0000002786877220 */ /* 0x000fe20000410000 */
[----:B------:R-:W-:Y:S01]  /*48d0*/  FMUL.FTZ R39, R23, R155 ;  /* 0x0000009b17277220 */ /* 0x000fe20000410000 */
[----:B------:R-:W-:Y:S01]  /*48e0*/  FFMA.FTZ R38, R3, R42, R38 ;  /* 0x0000002a03267223 */ /* 0x000fe20000010026 */
[----:B------:R-:W-:Y:S01]  /*48f0*/  FFMA.FTZ R133, R22, R152, -R41 ;  /* 0x0000009816857223 */ /* 0x000fe20000010829 */
[----:B------:R0:W1:Y:S02]  /*4900*/  SHFL.DOWN PT, R3, R4, 0x10, 0x1f ;  /* 0x0a001f0004037f89 */ /* 0x00006400000e0000 */
[----:B------:R-:W-:-:S02]  /*4910*/  FFMA.FTZ R153, R109, R153, R38 ;  /* 0x000000996d997223 */ /* 0x000fc40000010026 */
[----:B------:R0:W2:Y:S04]  /*4920*/  SHFL.DOWN PT, R38, R5, 0x10, 0x1f ;  /* 0x0a001f0005267f89 */ /* 0x0000a800000e0000 */
[----:B------:R0:W3:Y:S04]  /*4930*/  SHFL.DOWN PT, R41, R6, 0x10, 0x1f ;  /* 0x0a001f0006297f89 */ /* 0x0000e800000e0000 */
[----:B------:R0:W4:Y:S01]  /*4940*/  SHFL.DOWN PT, R42, R7, 0x10, 0x1f ;  /* 0x0a001f00072a7f89 */ /* 0x00012200000e0000 */
[----:B------:R-:W-:Y:S05]  /*4950*/  @P6 BRA `(.L_x_17523) ;  /* 0x0000000000186947 */ /* 0x000fea0003800000 */
[----:B------:R-:W-:Y:S01]  /*4960*/  ISETP.NE.AND P6, PT, R94, RZ, PT ;  /* 0x000000ff5e00720c */ /* 0x000fe20003fc5270 */
[----:B01----:R-:W-:Y:S01]  /*4970*/  FADD.FTZ R4, R4, R3 ;  /* 0x0000000304047221 */ /* 0x003fe20000010000 */
[----:B--2---:R-:W-:Y:S01]  /*4980*/  FADD.FTZ R5, R5, R38 ;  /* 0x0000002605057221 */ /* 0x004fe20000010000 */
[----:B---3--:R-:W-:Y:S01]  /*4990*/  FADD.FTZ R6, R6, R41 ;  /* 0x0000002906067221 */ /* 0x008fe20000010000 */
[----:B----4-:R-:W-:-:S09]  /*49a0*/  FADD.FTZ R7, R7, R42 ;  /* 0x0000002a07077221 */ /* 0x010fd20000010000 */
[----:B------:R0:W-:Y:S02]  /*49b0*/  @!P6 STS.128 [UR6+0x640], R4 ;  /* 0x00064004ff00e988 */ /* 0x0001e40008000c06 */
.L_x_17523:
[----:B------:R-:W-:Y:S05]  /*49c0*/  BSYNC.RECONVERGENT B0 ;  /* 0x0000000000007941 */ /* 0x000fea0003800200 */
.L_x_17522:
[C---:B-1----:R-:W-:Y:S01]  /*49d0*/  FMUL.FTZ R3, R23.reuse, R148 ;  /* 0x0000009417037220 */ /* 0x042fe20000410000 */
[CC--:B---3--:R-:W-:Y:S01]  /*49e0*/  FMUL.FTZ R41, R23.reuse, R149.reuse ;  /* 0x0000009517297220 */ /* 0x0c8fe20000410000 */
[C---:B--2---:R-:W-:Y:S01]  /*49f0*/  FFMA.FTZ R38, R22.reuse, R149, R39 ;  /* 0x0000009516267223 */ /* 0x044fe20000010027 */
[-C--:B------:R-:W-:Y:S01]  /*4a00*/  FMUL.FTZ R23, R23, R146.reuse ;  /* 0x0000009217177220 */ /* 0x080fe20000410000 */
[C---:B------:R-:W-:Y:S01]  /*4a10*/  FFMA.FTZ R3, R22.reuse, R146, R3 ;  /* 0x0000009216037223 */ /* 0x040fe20000010003 */
[C---:B----4-:R-:W-:Y:S01]  /*4a20*/  FFMA.FTZ R42, R22.reuse, R155, -R41 ;  /* 0x0000009b162a7223 */ /* 0x050fe20000010829 */
        /* <DEDUP_REMOVED lines=28> */
.L_x_17525:
[----:B------:R-:W-:Y:S05]  /*4bf0*/  BSYNC.RECONVERGENT B0 ;  /* 0x0000000000007941 */ /* 0x000fea0003800200 */
.L_x_17524:
[----:B------:R-:W-:-:S04]  /*4c00*/  UIADD3 UR4, UPT, UPT, UR4, 0x1, URZ ;  /* 0x0000000104047890 */ /* 0x000fc8000fffe0ff */
[----:B------:R-:W-:-:S09]  /*4c10*/  UISETP.GE.AND UP0, UPT, UR4, UR9, UPT ;  /* 0x000000090400728c */ /* 0x000fd2000bf06270 */
[----:B------:R-:W-:Y:S05]  /*4c20*/  BRA.U !UP0, `(.L_x_17526) ;  /* 0xffffffd108bc7547 */ /* 0x000fea000b83ffff */
.L_x_17492:
[----:B------:R-:W-:Y:S01]  /*4c30*/  BAR.SYNC.DEFER_BLOCKING 0x0 ;  /* 0x0000000000007b1d */ /* 0x000fe20000010000 */
[-C--:B------:R-:W-:Y:S02]  /*4c40*/  ISETP.GE.AND P0, PT, R73, R92.reuse, PT ;  /* 0x0000005c4900720c */ /* 0x080fe40003f06270 */
[-C--:B------:R-:W-:Y:S02]  /*4c50*/  ISETP.GE.AND P1, PT, R77, R92.reuse, PT ;  /* 0x0000005c4d00720c */ /* 0x080fe40003f26270 */
[----:B------:R-:W-:-:S03]  /*4c60*/  ISETP.GE.AND P2, PT, R83, R92, PT ;  /* 0x0000005c5300720c */ /* 0x000fc60003f46270 */
[----:B------:R-:W2:Y:S01]  /*4c70*/  LDC.64 R26, c[0x0][0x4f8] ;  /* 0x00013e00ff1a7b82 */ /* 0x000ea20000000a00 */
[----:B------:R-:W-:Y:S01]  /*4c80*/  ISETP.GE.AND P3, PT, R84, R92, PT ;  /* 0x0000005c5400720c */ /* 0x000fe20003f66270 */
[----:B------:R-:W3:Y:S01]  /*4c90*/  LDCU.64 UR8, c[0x0][0x500] ;  /* 0x0000a000ff0877ac */ /* 0x000ee20008000a00 */
[----:B------:R-:W-:Y:S02]  /*4ca0*/  PRMT R0, RZ, 0x7610, R0 ;  /* 0x00007610ff007816 */ /* 0x000fe40000000000 */
[----:B------:R-:W-:Y:S01]  /*4cb0*/  PRMT R2, RZ, 0x7610, R2 ;  /* 0x00007610ff027816 */ /* 0x000fe20000000002 */
[----:B------:R-:W4:Y:S01]  /*4cc0*/  LDCU.64 UR10, c[0x0][0x550] ;  /* 0x0000aa00ff0a77ac */ /* 0x000f220008000a00 */
[----:B01----:R-:W-:Y:S01]  /*4cd0*/  PRMT R4, RZ, 0x7610, R4 ;  /* 0x00007610ff047816 */ /* 0x003fe20000000004 */
[----:B------:R-:W0:Y:S01]  /*4ce0*/  LDC.64 R30, c[0x0][0x518] ;  /* 0x00014600ff1e7b82 */ /* 0x000e220000000a00 */
[----:B------:R-:W5:Y:S04]  /*4cf0*/  @!P0 LDG.E.U16 R0, desc[UR16][R8.64] ;  /* 0x0000001008008981 */ /* 0x000f68000c1e1500 */
[----:B------:R-:W3:Y:S04]  /*4d00*/  @!P1 LDG.E.U16 R2, desc[UR16][R8.64+0x40] ;  /* 0x0000401008029981 */ /* 0x000ee8000c1e1500 */
[----:B------:R-:W4:Y:S04]  /*4d10*/  @!P2 LDG.E.U16 R4, desc[UR16][R8.64+0x80] ;  /* 0x000080100804a981 */ /* 0x000f28000c1e1500 */
[----:B------:R-:W2:Y:S01]  /*4d20*/  @!P3 LDG.E.U16 R106, desc[UR16][R8.64+0xc0] ;  /* 0x0000c010086ab981 */ /* 0x000ea2000c1e1500 */
[----:B------:R-:W-:-:S02]  /*4d30*/  ISETP.NE.AND P0, PT, R54, RZ, PT ;  /* 0x000000ff3600720c */ /* 0x000fc40003f05270 */
[----:B------:R-:W-:Y:S02]  /*4d40*/  F2FP.BF16.F32.PACK_AB R108, R111, R108 ;  /* 0x0000006c6f6c723e */ /* 0x000fe400000010ff */
[----:B------:R-:W-:Y:S02]  /*4d50*/  F2FP.BF16.F32.PACK_AB R109, R113, R110 ;  /* 0x0000006e716d723e */ /* 0x000fe400000010ff */
[----:B------:R-:W-:Y:S01]  /*4d60*/  SHF.R.S32.HI R11, RZ, 0x1f, R10 ;  /* 0x0000001fff0b7819 */ /* 0x000fe2000001140a */
[----:B-----5:R-:W-:Y:S04]  /*4d70*/  STS.U16 [R93], R0 ;  /* 0x000000005d007388 */ /* 0x020fe80000000400 */
[----:B---3--:R-:W-:Y:S04]  /*4d80*/  STS.U16 [R93+0x40], R2 ;  /* 0x000040025d007388 */ /* 0x008fe80000000400 */
[----:B----4-:R-:W-:Y:S04]  /*4d90*/  STS.U16 [R93+0x80], R4 ;  /* 0x000080045d007388 */ /* 0x010fe80000000400 */
[----:B--2---:R-:W-:Y:S01]  /*4da0*/  STS.U16 [R93+0xc0], R106 ;  /* 0x0000c06a5d007388 */ /* 0x004fe20000000400 */
[----:B------:R-:W-:-:S03]  /*4db0*/  NOP ;  /* 0x0000000000007918 */ /* 0x000fc60000000000 */
[----:B------:R-:W1:Y:S01]  /*4dc0*/  LDS.64 R6, [R105] ;  /* 0x0000000069067984 */ /* 0x000e620000000a00 */
[----:B------:R-:W-:Y:S06]  /*4dd0*/  BAR.SYNC.DEFER_BLOCKING 0x0 ;  /* 0x0000000000007b1d */ /* 0x000fec0000010000 */
[----:B------:R-:W-:Y:S01]  /*4de0*/  STS.64 [R105], R108 ;  /* 0x0000006c69007388 */ /* 0x000fe20000000a00 */
[----:B------:R-:W-:-:S03]  /*4df0*/  NOP ;  /* 0x0000000000007918 */ /* 0x000fc60000000000 */
[----:B------:R-:W-:Y:S04]  /*4e00*/  LDS.U16 R9, [R93+0x40] ;  /* 0x000040005d097984 */ /* 0x000fe80000000400 */
[----:B------:R-:W-:Y:S01]  /*4e10*/  LDS.U16 R23, [R93+0x80] ;  /* 0x000080005d177984 */ /* 0x000fe20000000400 */
[C---:B-1----:R-:W-:Y:S02]  /*4e20*/  SHF.L.U32 R3, R6.reuse, 0x10, RZ ;  /* 0x0000001006037819 */ /* 0x042fe400000006ff */
[----:B------:R-:W-:Y:S01]  /*4e30*/  PRMT R0, R6, 0x7632, R0 ;  /* 0x0000763206007816 */ /* 0x000fe20000000000 */
[----:B------:R-:W-:Y:S01]  /*4e40*/  LDS.U16 R25, [R93+0xc0] ;  /* 0x0000c0005d197984 */ /* 0x000fe20000000400 */
[----:B------:R-:W-:Y:S01]  /*4e50*/  PRMT R2, R7, 0x7632, R2 ;  /* 0x0000763207027816 */ /* 0x000fe20000000002 */
[----:B------:R-:W-:Y:S01]  /*4e60*/  FADD.FTZ R5, R3, R48 ;  /* 0x0000003003057221 */ /* 0x000fe20000010000 */
[----:B------:R-:W-:-:S02]  /*4e70*/  SHF.L.U32 R3, R7, 0x10, RZ ;  /* 0x0000001007037819 */ /* 0x000fc400000006ff */
[----:B------:R-:W-:Y:S02]  /*4e80*/  LDS.U16 R7, [R93] ;  /* 0x000000005d077984 */ /* 0x000fe40000000400 */
        /* <DEDUP_REMOVED lines=22> */
[----:B------:R-:W4:Y:S01]  /*4ff0*/  @!P4 MUFU.RCP R22, R5 ;  /* 0x000000050016c308 */ /* 0x000f220000001000 */
[----:B-1----:R-:W-:Y:S01]  /*5000*/  @!P3 FADD.FTZ R4, R2, 1 ;  /* 0x3f8000000204b421 */ /* 0x002fe20000010000 */
[----:B------:R-:W-:-:S04]  /*5010*/  IMAD.WIDE.U32 R2, R26, UR18, R10 ;  /* 0x000000121a027c25 */ /* 0x000fc8000f8e000a */
[----:B------:R-:W-:Y:S02]  /*5020*/  IMAD R3, R27, UR18, R3 ;  /* 0x000000121b037c24 */ /* 0x000fe4000f8e0203 */
[----:B------:R-:W1:Y:S01]  /*5030*/  @!P3 MUFU.RCP R4, R4 ;  /* 0x000000040004b308 */ /* 0x000e620000001000 */
[----:B--2---:R-:W-:Y:S01]  /*5040*/  @!P2 FMUL.FTZ R103, R103, R0 ;  /* 0x000000006767a220 */ /* 0x004fe20000410000 */
[----:B------:R-:W-:-:S04]  /*5050*/  IMAD.WIDE.U32 R2, R47, UR8, R2 ;  /* 0x000000082f027c25 */ /* 0x000fc8000f8e0002 */
[----:B------:R-:W-:Y:S01]  /*5060*/  FADD.FTZ R50, R103, R50 ;  /* 0x0000003267327221 */ /* 0x000fe20000010000 */
[----:B------:R-:W-:Y:S01]  /*5070*/  IMAD R0, R47, UR9, R3 ;  /* 0x000000092f007c24 */ /* 0x000fe2000f8e0203 */
[----:B------:R-:W2:Y:S01]  /*5080*/  LDCU.64 UR8, c[0x0][0x560] ;  /* 0x0000ac00ff0877ac */ /* 0x000ea20008000a00 */
[----:B------:R-:W5:Y:S01]  /*5090*/  @!P1 MUFU.EX2 R6, R6 ;  /* 0x0000000600069308 */ /* 0x000f620000000800 */
[----:B----4-:R-:W-:Y:S01]  /*50a0*/  @!P4 FMUL.FTZ R99, R99, R22 ;  /* 0x000000166363c220 */ /* 0x010fe20000410000 */
[----:B------:R-:W-:Y:S01]  /*50b0*/  IADD3 R3, P4, PT, R73, R2, RZ ;  /* 0x0000000249037210 */ /* 0x000fe20007f9e0ff */
[----:B0-----:R-:W-:Y:S01]  /*50c0*/  IMAD.WIDE.U32 R10, R30, UR18, R10 ;  /* 0x000000121e0a7c25 */ /* 0x001fe2000f8e000a */
[----:B---3--:R-:W-:Y:S02]  /*50d0*/  ISETP.GE.AND P2, PT, R77, R8, PT ;  /* 0x000000084d00720c */ /* 0x008fe40003f46270 */
[----:B------:R-:W-:Y:S01]  /*50e0*/  IADD3.X R0, PT, PT, RZ, R0, RZ, P4, !PT ;  /* 0x00000000ff007210 */ /* 0x000fe200027fe4ff */
[----:B------:R-:W-:Y:S01]  /*50f0*/  IMAD R11, R31, UR18, R11 ;  /* 0x000000121f0b7c24 */ /* 0x000fe2000f8e020b */
[----:B------:R-:W-:Y:S01]  /*5100*/  ISETP.GE.AND P4, PT, R83, R8, PT ;  /* 0x000000085300720c */ /* 0x000fe20003f86270 */
[----:B-1----:R-:W-:Y:S01]  /*5110*/  @!P3 FMUL.FTZ R101, R101, R4 ;  /* 0x000000046565b220 */ /* 0x002fe20000410000 */
[----:B------:R-:W-:-:S02]  /*5120*/  ISETP.GE.AND P3, PT, R73, R8, PT ;  /* 0x000000084900720c */ /* 0x000fc40003f66270 */
[----:B------:R-:W-:Y:S01]  /*5130*/  ISETP.GE.AND P5, PT, R84, R8, PT ;  /* 0x000000085400720c */ /* 0x000fe20003fa6270 */
[----:B------:R-:W-:Y:S01]  /*5140*/  FADD.FTZ R50, R50, R101 ;  /* 0x0000006532327221 */ /* 0x000fe20000010000 */
[----:B------:R-:W-:Y:S02]  /*5150*/  LEA R2, P6, R3, UR10, 0x1 ;  /* 0x0000000a03027c11 */ /* 0x000fe4000f8c08ff */
[----:B------:R-:W-:Y:S01]  /*5160*/  F2FP.BF16.F32.PACK_AB R28, R101, R103 ;  /* 0x00000067651c723e */ /* 0x000fe200000010ff */
[----:B-----5:R-:W-:Y:S01]  /*5170*/  @!P1 FADD.FTZ R6, R6, 1 ;  /* 0x3f80000006069421 */ /* 0x020fe20000010000 */
[----:B------:R-:W-:-:S03]  /*5180*/  LEA.HI.X R3, R3, UR11, R0, 0x1, P6 ;  /* 0x0000000b03037c11 */ /* 0x000fc6000b0f0c00 */
[----:B------:R-:W0:Y:S02]  /*5190*/  @!P1 MUFU.RCP R5, R6 ;  /* 0x0000000600059308 */ /* 0x000e240000001000 */
[----:B------:R-:W-:Y:S04]  /*51a0*/  @!P3 STG.E.U16 desc[UR16][R2.64], R7 ;  /* 0x000000070200b986 */ /* 0x000fe8000c101510 */
[----:B------:R-:W-:Y:S04]  /*51b0*/  @!P2 STG.E.U16 desc[UR16][R2.64+0x40], R9 ;  /* 0x000040090200a986 */ /* 0x000fe8000c101510 */
[----:B------:R-:W-:Y:S04]  /*51c0*/  @!P4 STG.E.U16 desc[UR16][R2.64+0x80], R23 ;  /* 0x000080170200c986 */ /* 0x000fe8000c101510 */
[----:B------:R1:W-:Y:S01]  /*51d0*/  @!P5 STG.E.U16 desc[UR16][R2.64+0xc0], R25 ;  /* 0x0000c0190200d986 */ /* 0x0003e2000c101510 */
[----:B0-----:R-:W-:Y:S01]  /*51e0*/  @!P1 FMUL.FTZ R104, R104, R5 ;  /* 0x0000000568689220 */ /* 0x001fe20000410000 */
[----:B------:R-:W-:Y:S04]  /*51f0*/  BAR.SYNC.DEFER_BLOCKING 0x0 ;  /* 0x0000000000007b1d */ /* 0x000fe80000010000 */
[----:B------:R-:W-:Y:S01]  /*5200*/  F2FP.BF16.F32.PACK_AB R29, R104, R99 ;  /* 0x00000063681d723e */ /* 0x000fe200000010ff */
        /* <DEDUP_REMOVED lines=10> */
[----:B------:R-:W0:Y:S01]  /*52b0*/  LDS R0, [UR6+0x100] ;  /* 0x00010006ff007984 */ /* 0x000e220008000800 */
[----:B------:R-:W1:Y:S02]  /*52c0*/  LDCU.64 UR6, c[0x0][0x520] ;  /* 0x0000a400ff0677ac */ /* 0x000e640008000a00 */
[----:B-1----:R-:W-:-:S04]  /*52d0*/  IMAD.WIDE.U32 R2, R47, UR6, R10 ;  /* 0x000000062f027c25 */ /* 0x002fc8000f8e000a */
[----:B------:R-:W-:Y:S01]  /*52e0*/  IMAD R4, R47, UR7, R3 ;  /* 0x000000072f047c24 */ /* 0x000fe2000f8e0203 */
[C---:B------:R-:W-:Y:S02]  /*52f0*/  IADD3 R3, P4, PT, R73.reuse, R2, RZ ;  /* 0x0000000249037210 */ /* 0x040fe40007f9e0ff */
[-C--:B0-----:R-:W-:Y:S02]  /*5300*/  ISETP.GE.AND P0, PT, R73, R0.reuse, PT ;  /* 0x000000004900720c */ /* 0x081fe40003f06270 */
[-C--:B------:R-:W-:Y:S02]  /*5310*/  ISETP.GE.AND P1, PT, R77, R0.reuse, PT ;  /* 0x000000004d00720c */ /* 0x080fe40003f26270 */
[-C--:B------:R-:W-:Y:S02]  /*5320*/  ISETP.GE.AND P2, PT, R83, R0.reuse, PT ;  /* 0x000000005300720c */ /* 0x080fe40003f46270 */
[----:B------:R-:W-:Y:S02]  /*5330*/  ISETP.GE.AND P3, PT, R84, R0, PT ;  /* 0x000000005400720c */ /* 0x000fe40003f66270 */
[----:B------:R-:W-:-:S02]  /*5340*/  IADD3.X R0, PT, PT, RZ, R4, RZ, P4, !PT ;  /* 0x00000004ff007210 */ /* 0x000fc400027fe4ff */
[----:B--2---:R-:W-:-:S04]  /*5350*/  LEA R2, P4, R3, UR8, 0x1 ;  /* 0x0000000803027c11 */ /* 0x004fc8000f8808ff */
        /* <DEDUP_REMOVED lines=16> */
.L_x_17483:
        /* <DEDUP_REMOVED lines=34> */
.L_x_17529:
[----:B------:R-:W-:Y:S05]  /*5680*/  BSYNC.RECONVERGENT B0 ;  /* 0x0000000000007941 */ /* 0x000fea0003800200 */
.L_x_17528:
        /* <DEDUP_REMOVED lines=26> */
.L_x_17531:
[----:B------:R-:W-:Y:S05]  /*5830*/  BSYNC.RECONVERGENT B0 ;  /* 0x0000000000007941 */ /* 0x000fea0003800200 */
.L_x_17530:
        /* <DEDUP_REMOVED lines=10> */
.L_x_17533:
[----:B------:R-:W-:Y:S02]  /*58e0*/  LEA R0, R11, UR4, 0x3 ;  /* 0x000000040b007c11 */ /* 0x000fe4000f8e18ff */
[----:B-12---:R-:W-:Y:S02]  /*58f0*/  SHF.R.S32.HI R2, RZ, 0x1f, R11 ;  /* 0x0000001fff027819 */ /* 0x006fe4000001140b */
[----:B------:R-:W-:Y:S01]  /*5900*/  MOV R52, R16 ;  /* 0x0000001000347202 */ /* 0x000fe20000000f00 */
[----:B------:R-:W1:Y:S01]  /*5910*/  LDS.64 R12, [R0+0x2b80] ;  /* 0x002b8000000c7984 */ /* 0x000e620000000a00 */
[----:B------:R-:W-:Y:S01]  /*5920*/  MOV R50, R18 ;  /* 0x0000001200327202 */ /* 0x000fe20000000f00 */
        /* <DEDUP_REMOVED lines=21> */
.L_x_17532:
[----:B------:R-:W-:Y:S05]  /*5a80*/  EXIT ;  /* 0x000000000000794d */ /* 0x000fea0003800000 */
.L_x_17534:
        /* <DEDUP_REMOVED lines=15> */
.L_x_18798:


//--------------------- .text._Z25selective_scan_bwd_kernelI32Selective_Scan_bwd_kernel_traitsILi32ELi4ELb0ELb0ELb1ELb1ELb1EN3c108BFloat16ENS1_7complexIfEEEEv12SSMParamsBwd --------------------------
	.section	.text._Z25selective_scan_bwd_kernelI32Selective_Scan_bwd_kernel_traitsILi32ELi4ELb0ELb0ELb1ELb1ELb1EN3c108BFloat16ENS1_7complexIfEEEEv12SSMParamsBwd,"ax",@progbits
	.align	128
        .global         _Z25selective_scan_bwd_kernelI32Selective_Scan_bwd_kernel_traitsILi32ELi4ELb0ELb0ELb1ELb1ELb1EN3c108BFloat16ENS1_7complexIfEEEEv12SSMParamsBwd
        .type           _Z25selective_scan_bwd_kernelI32Selective_Scan_bwd_kernel_traitsILi32ELi4ELb0ELb0ELb1ELb1ELb1EN3c108BFloat16ENS1_7complexIfEEEEv12SSMParamsBwd,@function
        .size           _Z25selective_scan_bwd_kernelI32Selective_Scan_bwd_kernel_traitsILi32ELi4ELb0ELb0ELb1ELb1ELb1EN3c108BFloat16ENS1_7complexIfEEEEv12SSMParamsBwd,(.L_x_18799 - _Z25selective_scan_bwd_kernelI32Selective_Scan_bwd_kernel_traitsILi32ELi4ELb0ELb0ELb1ELb1ELb1EN3c108BFloat16ENS1_7complexIfEEEEv12SSMParamsBwd)
        .other          _Z25selective_scan_bwd_kernelI32Selective_Scan_bwd_kernel_traitsILi32ELi4ELb0ELb0ELb1ELb1ELb1EN3c108BFloat16ENS1_7complexIfEEEEv12SSMParamsBwd,@"STO_CUDA_ENTRY STV_DEFAULT"
_Z25selective_scan_bwd_kernelI32Selective_Scan_bwd_kernel_traitsILi32ELi4ELb0ELb0ELb1ELb1ELb1EN3c108BFloat16ENS1_7complexIfEEEEv12SSMParamsBwd:
.text._Z25selective_scan_bwd_kernelI32Selective_Scan_bwd_kernel_traitsILi32ELi4ELb0ELb0ELb1ELb1ELb1EN3c108BFloat16ENS1_7complexIfEEEEv12SSMParamsBwd:
        /* <DEDUP_REMOVED lines=193> */
.L_x_17580:
        /* <DEDUP_REMOVED lines=31> */
[----:B------:R-:W-:-:S03]  /*0e00*/  SHF.L.U32 R22, R93, 0x3, RZ ;  /* 0x000000035d167819 */ /* 0x000fc600000006ff */
[----:B--2---:R-:W-:Y:S04]  /*0e10*/  STS.U16 [R91], R0 ;  /* 0x000000005b007388 */ /* 0x004fe80000000400 */
[----:B---3--:R-:W-:Y:S04]  /*0e20*/  STS.U16 [R91+0x40], R4 ;  /* 0x000040045b007388 */ /* 0x008fe80000000400 */
[----:B----4-:R0:W-:Y:S04]  /*0e30*/  STS.U16 [R91+0x80], R6 ;  /* 0x000080065b007388 */ /* 0x0101e80000000400 */
[----:B------:R1:W-:Y:S01]  /*0e40*/  STS.U16 [R91+0xc0], R20 ;  /* 0x0000c0145b007388 */ /* 0x0003e20000000400 */
[----:B------:R-:W-:-:S03]  /*0e50*/  NOP ;  /* 0x0000000000007918 */ /* 0x000fc60000000000 */
[----:B------:R-:W-:Y:S01]  /*0e60*/  LDS.64 R2, [R22+UR6] ;  /* 0x0000000616027984 */ /* 0x000fe20008000a00 */
[----:B------:R-:W-:Y:S01]  /*0e70*/  PRMT R32, RZ, 0x7610, R32 ;  /* 0x00007610ff207816 */ /* 0x000fe20000000020 */
[----:B0-----:R-:W0:Y:S08]  /*0e80*/  LDC.64 R6, c[0x0][0x410] ;  /* 0x00010400ff067b82 */ /* 0x001e300000000a00 */
[----:B------:R-:W-:Y:S01]  /*0e90*/  BAR.SYNC.DEFER_BLOCKING 0x0 ;  /* 0x0000000000007b1d */ /* 0x000fe20000010000 */
[----:B------:R-:W-:-:S02]  /*0ea0*/  PRMT R34, RZ, 0x7610, R34 ;  /* 0x00007610ff227816 */ /* 0x000fc40000000022 */
[----:B------:R-:W-:Y:S02]  /*0eb0*/  PRMT R36, RZ, 0x7610, R36 ;  /* 0x00007610ff247816 */ /* 0x000fe40000000024 */
[----:B------:R-:W-:-:S03]  /*0ec0*/  PRMT R38, RZ, 0x7610, R38 ;  /* 0x00007610ff267816 */ /* 0x000fc60000000026 */
[----:B------:R-:W2:Y:S01]  /*0ed0*/  LDC.64 R4, c[0x0][0x418] ;  /* 0x00010600ff047b82 */ /* 0x000ea20000000a00 */
[----:B------:R-:W3:Y:S04]  /*0ee0*/  @!P0 LDG.E.U16 R24, desc[UR16][R8.64] ;  /* 0x0000001008188981 */ /* 0x000ee8000c1e1500 */
[----:B------:R-:W4:Y:S04]  /*0ef0*/  @!P1 LDG.E.U16 R26, desc[UR16][R8.64+0x40] ;  /* 0x00004010081a9981 */ /* 0x000f28000c1e1500 */
[----:B------:R-:W2:Y:S04]  /*0f00*/  @!P2 LDG.E.U16 R28, desc[UR16][R8.64+0x80] ;  /* 0x00008010081ca981 */ /* 0x000ea8000c1e1500 */
[----:B------:R-:W2:Y:S01]  /*0f10*/  @!P3 LDG.E.U16 R30, desc[UR16][R8.64+0xc0] ;  /* 0x0000c010081eb981 */ /* 0x000ea2000c1e1500 */
[----:B-1----:R-:W-:-:S04]  /*0f20*/  IADD3 R20, P4, PT, R21, R60, RZ ;  /* 0x0000003c15147210 */ /* 0x002fc80007f9e0ff */
[----:B------:R-:W-:Y:S01]  /*0f30*/  IADD3.X R21, PT, PT, RZ, R61, RZ, P4, !PT ;  /* 0x0000003dff157210 */ /* 0x000fe200027fe4ff */
[----:B---3--:R-:W-:Y:S04]  /*0f40*/  STS.U16 [R91], R24 ;  /* 0x000000185b007388 */ /* 0x008fe80000000400 */
[----:B----4-:R-:W-:Y:S04]  /*0f50*/  STS.U16 [R91+0x40], R26 ;  /* 0x0000401a5b007388 */ /* 0x010fe80000000400 */
[----:B--2---:R-:W-:Y:S04]  /*0f60*/  STS.U16 [R91+0x80], R28 ;  /* 0x0000801c5b007388 */ /* 0x004fe80000000400 */
[----:B------:R-:W-:Y:S01]  /*0f70*/  STS.U16 [R91+0xc0], R30 ;  /* 0x0000c01e5b007388 */ /* 0x000fe20000000400 */
[----:B------:R-:W-:-:S03]  /*0f80*/  NOP ;  /* 0x0000000000007918 */ /* 0x000fc60000000000 */
[----:B------:R-:W1:Y:S01]  /*0f90*/  LDS.64 R40, [R22+UR6] ;  /* 0x0000000616287984 */ /* 0x000e620008000a00 */
[----:B------:R-:W-:Y:S06]  /*0fa0*/  BAR.SYNC.DEFER_BLOCKING 0x0 ;  /* 0x0000000000007b1d */ /* 0x000fec0000010000 */
[----:B------:R-:W2:Y:S04]  /*0fb0*/  @!P0 LDG.E.U16 R32, desc[UR16][R20.64] ;  /* 0x0000001014208981 */ /* 0x000ea8000c1e1500 */
[----:B------:R-:W3:Y:S04]  /*0fc0*/  @!P1 LDG.E.U16 R34, desc[UR16][R20.64+0x40] ;  /* 0x0000401014229981 */ /* 0x000ee8000c1e1500 */
[----:B------:R-:W4:Y:S04]  /*0fd0*/  @!P2 LDG.E.U16 R36, desc[UR16][R20.64+0x80] ;  /* 0x000080101424a981 */ /* 0x000f28000c1e1500 */
[----:B------:R0:W4:Y:S01]  /*0fe0*/  @!P3 LDG.E.U16 R38, desc[UR16][R20.64+0xc0] ;  /* 0x0000c0101426b981 */ /* 0x000122000c1e1500 */
[C---:B-1----:R-:W-:Y:S01]  /*0ff0*/  SHF.L.U32 R23, R40.reuse, 0x10, RZ ;  /* 0x0000001028177819 */ /* 0x042fe200000006ff */
        /* <DEDUP_REMOVED lines=10> */
[----:B--2---:R0:W-:Y:S04]  /*10a0*/  STS.U16 [R91], R32 ;  /* 0x000000205b007388 */ /* 0x0041e80000000400 */
[----:B---3--:R0:W-:Y:S04]  /*10b0*/  STS.U16 [R91+0x40], R34 ;  /* 0x000040225b007388 */ /* 0x0081e80000000400 */
[----:B----4-:R0:W-:Y:S04]  /*10c0*/  STS.U16 [R91+0x80], R36 ;  /* 0x000080245b007388 */ /* 0x0101e80000000400 */
        /* <DEDUP_REMOVED lines=33> */
.L_x_17537:
[----:B------:R-:W-:Y:S05]  /*12e0*/  BSYNC.RECONVERGENT B0 ;  /* 0x0000000000007941 */ /* 0x000fea0003800200 */
.L_x_17536:
        /* <DEDUP_REMOVED lines=35> */
.L_x_17539:
[----:B------:R-:W-:Y:S05]  /*1520*/  BSYNC.RECONVERGENT B0 ;  /* 0x0000000000007941 */ /* 0x000fea0003800200 */
.L_x_17538:
[----:B------:R-:W-:Y:S01]  /*1530*/  HFMA2 R21, -RZ, RZ, 0, 0 ;  /* 0x00000000ff157431 */ /* 0x000fe200000001ff */
[----:B------:R-:W-:Y:S01]  /*1540*/  MOV R20, R92 ;  /* 0x0000005c00147202 */ /* 0x000fe20000000f00 */
[----:B------:R-:W-:Y:S01]  /*1550*/  BSSY.RECONVERGENT B0, `(.L_x_17540) ;  /* 0x0000022000007945 */ /* 0x000fe20003800200 */
[----:B------:R-:W-:-:S03]  /*1560*/  FSETP.GTU.FTZ.AND P5, PT, R100, 20, PT ;  /* 0x41a000006400780b */ /* 0x000fc60003fbc000 */
[----:B------:R-:W-:Y:S01]  /*1570*/  IMAD.WIDE.U32 R24, R6, UR18, R20 ;  /* 0x0000001206187c25 */ /* 0x000fe2000f8e0014 */
[----:B------:R-:W-:Y:S09]  /*1580*/  @P4 BRA `(.L_x_17541) ;  /* 0x0000000000784947 */ /* 0x000ff20003800000 */
        /* <DEDUP_REMOVED lines=30> */
.L_x_17541:
[----:B------:R-:W-:Y:S05]  /*1770*/  BSYNC.RECONVERGENT B0 ;  /* 0x0000000000007941 */ /* 0x000fea0003800200 */
.L_x_17540:
[----:B------:R-:W-:Y:S04]  /*1780*/  BSSY.RECONVERGENT B0, `(.L_x_17542) ;  /* 0x0000020000007945 */ /* 0x000fe80003800200 */
        /* <DEDUP_REMOVED lines=31> */
.L_x_17543:
[----:B------:R-:W-:Y:S05]  /*1980*/  BSYNC.RECONVERGENT B0 ;  /* 0x0000000000007941 */ /* 0x000fea0003800200 */
.L_x_17542:
[----:B------:R-:W1:Y:S01]  /*1990*/  LDCU.64 UR8, c[0x0][0x488] ;  /* 0x00009100ff0877ac */ /* 0x000e620008000a00 */
[----:B0-----:R-:W-:Y:S01]  /*19a0*/  LDS.64 R36, [R22+UR6] ;  /* 0x0000000616247984 */ /* 0x001fe20008000a00 */
[----:B------:R-:W-:Y:S01]  /*19b0*/  IMAD R25, R7, UR18, R25 ;  /* 0x0000001207197c24 */ /* 0x000fe2000f8e0219 */
[----:B------:R-:W-:Y:S01]  /*19c0*/  PRMT R0, RZ, 0x7610, R0 ;  /* 0x00007610ff007816 */ /* 0x000fe20000000000 */
[----:B------:R-:W0:Y:S01]  /*19d0*/  LDC.64 R30, c[0x0][0x420] ;  /* 0x00010800ff1e7b82 */ /* 0x000e220000000a00 */
[----:B------:R-:W-:Y:S01]  /*19e0*/  PRMT R26, RZ, 0x7610, R26 ;  /* 0x00007610ff1a7816 */ /* 0x000fe2000000001a */
[C---:B------:R-:W-:Y:S01]  /*19f0*/  IMAD.WIDE.U32 R6, R45.reuse, R4, R24 ;  /* 0x000000042d067225 */ /* 0x040fe200078e0018 */
[----:B------:R-:W-:Y:S01]  /*1a00*/  PRMT R24, RZ, 0x7610, R24 ;  /* 0x00007610ff187816 */ /* 0x000fe20000000018 */
[----:B------:R-:W2:Y:S01]  /*1a10*/  LDCU.64 UR10, c[0x0][0x558] ;  /* 0x0000ab00ff0a77ac */ /* 0x000ea20008000a00 */
[----:B------:R-:W-:Y:S01]  /*1a20*/  PRMT R28, RZ, 0x7610, R28 ;  /* 0x00007610ff1c7816 */ /* 0x000fe2000000001c */
[----:B------:R-:W-:-:S02]  /*1a30*/  IMAD R4, R45, R5, R7 ;  /* 0x000000052d047224 */ /* 0x000fc400078e0207 */
[----:B------:R-:W-:Y:S01]  /*1a40*/  BAR.SYNC.DEFER_BLOCKING 0x0 ;  /* 0x0000000000007b1d */ /* 0x000fe20000010000 */
[----:B------:R-:W-:-:S04]  /*1a50*/  IADD3 R7, P4, PT, R71, R6, RZ ;  /* 0x0000000647077210 */ /* 0x000fc80007f9e0ff */
[----:B------:R-:W-:-:S03]  /*1a60*/  IADD3.X R4, PT, PT, RZ, R4, RZ, P4, !PT ;  /* 0x00000004ff047210 */ /* 0x000fc600027fe4ff */
[----:B------:R-:W3:Y:S01]  /*1a70*/  LDC.64 R34, c[0x0][0x428] ;  /* 0x00010a00ff227b82 */ /* 0x000ee20000000a00 */
[----:B-1----:R-:W-:-:S04]  /*1a80*/  LEA R6, P4, R7, UR8, 0x1 ;  /* 0x0000000807067c11 */ /* 0x002fc8000f8808ff */
[----:B------:R-:W-:Y:S01]  /*1a90*/  LEA.HI.X R7, R7, UR9, R4, 0x1, P4 ;  /* 0x0000000907077c11 */ /* 0x000fe2000a0f0c04 */
[----:B------:R-:W1:Y:S01]  /*1aa0*/  LDCU.64 UR8, c[0x0][0x478] ;  /* 0x00008f00ff0877ac */ /* 0x000e620008000a00 */
[----:B------:R-:W-:Y:S01]  /*1ab0*/  IADD3 R95, PT, PT, R22, UR6, RZ ;  /* 0x00000006165f7c10 */ /* 0x000fe2000fffe0ff */
[----:B------:R-:W4:Y:S02]  /*1ac0*/  LDC.64 R104, c[0x0][0x508] ;  /* 0x00014200ff687b82 */ /* 0x000f240000000a00 */
[----:B------:R-:W5:Y:S04]  /*1ad0*/  @!P0 LDG.E.U16 R0, desc[UR16][R6.64] ;  /* 0x0000001006008981 */ /* 0x000f68000c1e1500 */
[----:B------:R-:W2:Y:S04]  /*1ae0*/  @!P1 LDG.E.U16 R24, desc[UR16][R6.64+0x40] ;  /* 0x0000401006189981 */ /* 0x000ea8000c1e1500 */
[----:B------:R-:W4:Y:S04]  /*1af0*/  @!P2 LDG.E.U16 R26, desc[UR16][R6.64+0x80] ;  /* 0x00008010061aa981 */ /* 0x000f28000c1e1500 */
[----:B------:R1:W4:Y:S01]  /*1b00*/  @!P3 LDG.E.U16 R28, desc[UR16][R6.64+0xc0] ;  /* 0x0000c010061cb981 */ /* 0x000322000c1e1500 */
[----:B0-----:R-:W-:Y:S01]  /*1b10*/  IMAD.WIDE.U32 R4, R30, UR18, R20 ;  /* 0x000000121e047c25 */ /* 0x001fe2000f8e0014 */
[----:B------:R-:W-:-:S02]  /*1b20*/  PRMT R30, RZ, 0x7610, R30 ;  /* 0x00007610ff1e7816 */ /* 0x000fc4000000001e */
[----:B------:R-:W-:Y:S01]  /*1b30*/  PRMT R32, RZ, 0x7610, R32 ;  /* 0x00007610ff207816 */ /* 0x000fe20000000020 */
[----:B------:R-:W-:Y:S02]  /*1b40*/  IMAD R5, R31, UR18, R5 ;  /* 0x000000121f057c24 */ /* 0x000fe4000f8e0205 */
[----:B---3--:R-:W-:-:S04]  /*1b50*/  IMAD.WIDE.U32 R4, R45, R34, R4 ;  /* 0x000000222d047225 */ /* 0x008fc800078e0004 */
[----:B------:R-:W-:Y:S01]  /*1b60*/  IMAD R23, R45, R35, R5 ;  /* 0x000000232d177224 */ /* 0x000fe200078e0205 */
[----:B------:R-:W-:-:S04]  /*1b70*/  IADD3 R5, P4, PT, R71, R4, RZ ;  /* 0x0000000447057210 */ /* 0x000fc80007f9e0ff */
[----:B-1----:R-:W-:Y:S02]  /*1b80*/  IADD3.X R6, PT, PT, RZ, R23, RZ, P4, !PT ;  /* 0x00000017ff067210 */ /* 0x002fe400027fe4ff */
[----:B------:R-:W-:-:S04]  /*1b90*/  LEA R4, P4, R5, UR8, 0x1 ;  /* 0x0000000805047c11 */ /* 0x000fc8000f8808ff */
[--C-:B------:R-:W-:Y:S01]  /*1ba0*/  LEA.HI.X R5, R5, UR9, R6.reuse, 0x1, P4 ;  /* 0x0000000905057c11 */ /* 0x100fe2000a0f0c06 */
[----:B------:R-:W0:Y:S01]  /*1bb0*/  LDCU.64 UR8, c[0x0][0x510] ;  /* 0x0000a200ff0877ac */ /* 0x000e220008000a00 */
[----:B------:R-:W-:Y:S01]  /*1bc0*/  PRMT R6, RZ, 0x7610, R6 ;  /* 0x00007610ff067816 */ /* 0x000fe20000000006 */
[----:B-----5:R-:W-:Y:S04]  /*1bd0*/  STS.U16 [R91], R0 ;  /* 0x000000005b007388 */ /* 0x020fe80000000400 */
[----:B--2---:R1:W-:Y:S04]  /*1be0*/  STS.U16 [R91+0x40], R24 ;  /* 0x000040185b007388 */ /* 0x0043e80000000400 */
[----:B----4-:R-:W-:Y:S04]  /*1bf0*/  STS.U16 [R91+0x80], R26 ;  /* 0x0000801a5b007388 */ /* 0x010fe80000000400 */
[----:B------:R-:W-:Y:S01]  /*1c00*/  STS.U16 [R91+0xc0], R28 ;  /* 0x0000c01c5b007388 */ /* 0x000fe20000000400 */
[----:B------:R-:W-:-:S03]  /*1c10*/  NOP ;  /* 0x0000000000007918 */ /* 0x000fc60000000000 */
[----:B------:R-:W2:Y:S01]  /*1c20*/  LDS.64 R38, [R95] ;  /* 0x000000005f267984 */ /* 0x000ea20000000a00 */
[----:B------:R-:W-:Y:S01]  /*1c30*/  BAR.SYNC.DEFER_BLOCKING 0x0 ;  /* 0x0000000000007b1d */ /* 0x000fe20000010000 */
[----:B-1----:R-:W-:-:S05]  /*1c40*/  PRMT R24, RZ, 0x7610, R24 ;  /* 0x00007610ff187816 */ /* 0x002fca0000000018 */
[----:B------:R-:W3:Y:S04]  /*1c50*/  @!P0 LDG.E.U16 R6, desc[UR16][R4.64] ;  /* 0x0000001004068981 */ /* 0x000ee8000c1e1500 */
[----:B------:R-:W4:Y:S04]  /*1c60*/  @!P1 LDG.E.U16 R30, desc[UR16][R4.64+0x40] ;  /* 0x00004010041e9981 */ /* 0x000f28000c1e1500 */
[----:B------:R-:W5:Y:S04]  /*1c70*/  @!P2 LDG.E.U16 R32, desc[UR16][R4.64+0x80] ;  /* 0x000080100420a981 */ /* 0x000f68000c1e1500 */
[----:B------:R1:W5:Y:S01]  /*1c80*/  @!P3 LDG.E.U16 R24, desc[UR16][R4.64+0xc0] ;  /* 0x0000c0100418b981 */ /* 0x000362000c1e1500 */
[----:B--2---:R-:W-:-:S02]  /*1c90*/  PRMT R0, R38, 0x7632, R0 ;  /* 0x0000763226007816 */ /* 0x004fc40000000000 */
[C---:B------:R-:W-:Y:S02]  /*1ca0*/  SHF.L.U32 R34, R39.reuse, 0x10, RZ ;  /* 0x0000001027227819 */ /* 0x040fe400000006ff */
[----:B------:R-:W-:Y:S02]  /*1cb0*/  SHF.L.U32 R26, R38, 0x10, RZ ;  /* 0x00000010261a7819 */ /* 0x000fe400000006ff */
[----:B------:R-:W-:Y:S01]  /*1cc0*/  SHF.L.U32 R31, R0, 0x10, RZ ;  /* 0x00000010001f7819 */ /* 0x000fe200000006ff */
[----:B------:R-:W-:Y:S01]  /*1cd0*/  FMUL.FTZ R23, R34, -1.4426950216293334961 ;  /* 0xbfb8aa3b22177820 */ /* 0x000fe20000410000 */
[----:B------:R-:W-:Y:S01]  /*1ce0*/  ISETP.NE.AND P5, PT, R52, RZ, PT ;  /* 0x000000ff3400720c */ /* 0x000fe20003fa5270 */
[----:B------:R-:W-:Y:S01]  /*1cf0*/  FMUL.FTZ R7, R26, -1.4426950216293334961 ;  /* 0xbfb8aa3b1a077820 */ /* 0x000fe20000410000 */
[----:B-1----:R-:W-:Y:S01]  /*1d00*/  PRMT R4, R39, 0x7632, R4 ;  /* 0x0000763227047816 */ /* 0x002fe20000000004 */
[----:B------:R-:W-:Y:S02]  /*1d10*/  FMUL.FTZ R0, R31, -1.4426950216293334961 ;  /* 0xbfb8aa3b1f007820 */ /* 0x000fe40000410000 */
[----:B------:R-:W1:Y:S01]  /*1d20*/  MUFU.EX2 R23, R23 ;  /* 0x0000001700177308 */ /* 0x000e620000000800 */
[----:B------:R-:W-:-:S02]  /*1d30*/  SHF.L.U32 R39, R4, 0x10, RZ ;  /* 0x0000001004277819 */ /* 0x000fc400000006ff */
[----:B------:R-:W-:-:S03]  /*1d40*/  PRMT R4, R36, 0x7632, R4 ;  /* 0x0000763224047816 */ /* 0x000fc60000000004 */
[----:B------:R-:W-:Y:S02]  /*1d50*/  FMUL.FTZ R5, R39, -1.4426950216293334961 ;  /* 0xbfb8aa3b27057820 */ /* 0x000fe40000410000 */
[----:B------:R-:W-:Y:S08]  /*1d60*/  MUFU.EX2 R7, R7 ;  /* 0x0000000700077308 */ /* 0x000ff00000000800 */
[----:B------:R-:W2:Y:S01]  /*1d70*/  MUFU.EX2 R0, R0 ;  /* 0x0000000000007308 */ /* 0x000ea20000000800 */
[----:B-1----:R-:W-:-:S07]  /*1d80*/  FADD.FTZ R25, R23, 1 ;  /* 0x3f80000017197421 */ /* 0x002fce0000010000 */
[----:B------:R-:W1:Y:S08]  /*1d90*/  MUFU.EX2 R5, R5 ;  /* 0x0000000500057308 */ /* 0x000e700000000800 */
[----:B------:R-:W0:Y:S01]  /*1da0*/  MUFU.RCP R35, R25 ;  /* 0x0000001900237308 */ /* 0x000e220000001000 */
[----:B--2---:R-:W-:Y:S01]  /*1db0*/  FADD.FTZ R23, R0, 1 ;  /* 0x3f80000000177421 */ /* 0x004fe20000010000 */
[----:B------:R-:W-:Y:S01]  /*1dc0*/  SHF.L.U32 R0, R36, 0x10, RZ ;  /* 0x0000001024007819 */ /* 0x000fe200000006ff */
[----:B---3--:R2:W-:Y:S04]  /*1dd0*/  STS.U16 [R91], R6 ;  /* 0x000000065b007388 */ /* 0x0085e80000000400 */
[----:B----4-:R-:W-:Y:S04]  /*1de0*/  STS.U16 [R91+0x40], R30 ;  /* 0x0000401e5b007388 */ /* 0x010fe80000000400 */
[----:B-----5:R1:W-:Y:S01]  /*1df0*/  STS.U16 [R91+0x80], R32 ;  /* 0x000080205b007388 */ /* 0x0203e20000000400 */
[----:B--2---:R-:W-:Y:S01]  /*1e00*/  FADD.FTZ R6, R7, 1 ;  /* 0x3f80000007067421 */ /* 0x004fe20000010000 */
[----:B------:R-:W-:-:S02]  /*1e10*/  SHF.L.U32 R7, R37, 0x10, RZ ;  /* 0x0000001025077819 */ /* 0x000fc400000006ff */
[----:B------:R-:W-:Y:S01]  /*1e20*/  STS.U16 [R91+0xc0], R24 ;  /* 0x0000c0185b007388 */ /* 0x000fe20000000400 */
[----:B------:R-:W-:-:S03]  /*1e30*/  NOP ;  /* 0x0000000000007918 */ /* 0x000fc60000000000 */
[----:B------:R-:W2:Y:S01]  /*1e40*/  LDS.64 R28, [R95] ;  /* 0x000000005f1c7984 */ /* 0x000ea20000000a00 */
[----:B-1----:R-:W-:Y:S01]  /*1e50*/  FADD.FTZ R32, R5, 1 ;  /* 0x3f80000005207421 */ /* 0x002fe20000010000 */
[----:B------:R1:W-:Y:S01]  /*1e60*/  MUFU.RCP R27, R6 ;  /* 0x00000006001b7308 */ /* 0x0003e20000001000 */
[----:B------:R-:W-:Y:S01]  /*1e70*/  PRMT R5, R37, 0x7632, R5 ;  /* 0x0000763225057816 */ /* 0x000fe20000000005 */
[----:B0-----:R-:W-:-:S04]  /*1e80*/  FADD.FTZ R37, -R35, 1 ;  /* 0x3f80000023257421 */ /* 0x001fc80000010100 */
[C---:B------:R-:W-:Y:S01]  /*1e90*/  FFMA.FTZ R37, R34.reuse, R37, 1 ;  /* 0x3f80000022257423 */ /* 0x040fe20000010025 */
[----:B------:R-:W-:Y:S01]  /*1ea0*/  FMUL.FTZ R34, R34, R35 ;  /* 0x0000002322227220 */ /* 0x000fe20000410000 */
[----:B------:R0:W3:Y:S01]  /*1eb0*/  MUFU.RCP R30, R23 ;  /* 0x00000017001e7308 */ /* 0x0000e20000001000 */
[----:B-1----:R-:W-:-:S07]  /*1ec0*/  SHF.L.U32 R6, R4, 0x10, RZ ;  /* 0x0000001004067819 */ /* 0x002fce00000006ff */
[----:B------:R3:W1:Y:S01]  /*1ed0*/  MUFU.RCP R40, R32 ;  /* 0x0000002000287308 */ /* 0x0006620000001000 */
[----:B0-----:R-:W-:Y:S01]  /*1ee0*/  SHF.L.U32 R23, R5, 0x10, RZ ;  /* 0x0000001005177819 */ /* 0x001fe200000006ff */
[----:B---3--:R-:W-:-:S04]  /*1ef0*/  FADD.FTZ R32, -R30, 1 ;  /* 0x3f8000001e207421 */ /* 0x008fc80000010100 */
[C---:B------:R-:W-:Y:S01]  /*1f00*/  FFMA.FTZ R32, R31.reuse, R32, 1 ;  /* 0x3f8000001f207423 */ /* 0x040fe20000010020 */
[----:B------:R-:W-:Y:S01]  /*1f10*/  FMUL.FTZ R31, R31, R30 ;  /* 0x0000001e1f1f7220 */ /* 0x000fe20000410000 */
[----:B-1----:R-:W-:-:S04]  /*1f20*/  FADD.FTZ R42, -R40, 1 ;  /* 0x3f800000282a7421 */ /* 0x002fc80000010100 */
[----:B------:R-:W-:Y:S01]  /*1f30*/  FFMA.FTZ R42, R39, R42, 1 ;  /* 0x3f800000272a7423 */ /* 0x000fe2000001002a */
[C---:B--2---:R-:W-:Y:S02]  /*1f40*/  PRMT R24, R28.reuse, 0x7632, R24 ;  /* 0x000076321c187816 */ /* 0x044fe40000000018 */
[C---:B------:R-:W-:Y:S02]  /*1f50*/  PRMT R25, R29.reuse, 0x7632, R25 ;  /* 0x000076321d197816 */ /* 0x040fe40000000019 */
[----:B------:R-:W-:Y:S02]  /*1f60*/  SHF.L.U32 R28, R28, 0x10, RZ ;  /* 0x000000101c1c7819 */ /* 0x000fe400000006ff */
        /* <DEDUP_REMOVED lines=27> */
[----:B------:R-:W-:-:S04]  /*2120*/  IMAD.WIDE.U32 R4, R45, UR8, R4 ;  /* 0x000000082d047c25 */ /* 0x000fc8000f8e0004 */
[----:B------:R-:W-:Y:S01]  /*2130*/  IMAD R38, R45, UR9, R5 ;  /* 0x000000092d267c24 */ /* 0x000fe2000f8e0205 */
[----:B------:R-:W-:Y:S01]  /*2140*/  IADD3 R5, P0, PT, R71, R4, RZ ;  /* 0x0000000447057210 */ /* 0x000fe20007f1e0ff */
[----:B------:R-:W0:Y:S01]  /*2150*/  LDCU.64 UR8, c[0x0][0x490] ;  /* 0x00009200ff0877ac */ /* 0x000e220008000a00 */
[----:B------:R-:W-:Y:S01]  /*2160*/  STS.64 [R95], R102 ;  /* 0x000000665f007388 */ /* 0x000fe20000000a00 */
        /* <DEDUP_REMOVED lines=27> */
[----:B------:R-:W1:Y:S01]  /*2320*/  LDC.64 R38, c[0x0][0x430] ;  /* 0x00010c00ff267b82 */ /* 0x000e620000000a00 */
[----:B------:R-:W-:Y:S02]  /*2330*/  F2FP.BF16.F32.PACK_AB R36, R24, R27 ;  /* 0x0000001b1824723e */ /* 0x000fe400000010ff */
[----:B0-----:R-:W-:-:S05]  /*2340*/  F2FP.BF16.F32.PACK_AB R37, R41, R34 ;  /* 0x000000222925723e */ /* 0x001fca00000010ff */
[----:B------:R-:W0:Y:S01]  /*2350*/  LDC.64 R42, c[0x0][0x438] ;  /* 0x00010e00ff2a7b82 */ /* 0x000e220000000a00 */
[----:B------:R-:W-:Y:S01]  /*2360*/  STS.64 [R95], R36 ;  /* 0x000000245f007388 */ /* 0x000fe20000000a00 */
        /* <DEDUP_REMOVED lines=8> */
[----:B------:R-:W-:Y:S01]  /*23f0*/  IMAD R20, R45, R43, R5 ;  /* 0x0000002b2d147224 */ /* 0x000fe200078e0205 */
[C---:B------:R-:W-:Y:S02]  /*2400*/  IADD3 R5, P4, PT, R71.reuse, R4, RZ ;  /* 0x0000000447057210 */ /* 0x040fe40007f9e0ff */
[----:B------:R-:W-:Y:S01]  /*2410*/  @!P5 STS [UR6+0x100], R90 ;  /* 0x0001005aff00d988 */ /* 0x000fe20008000806 */
[----:B------:R-:W-:Y:S06]  /*2420*/  BAR.SYNC.DEFER_BLOCKING 0x0 ;  /* 0x0000000000007b1d */ /* 0x000fec0000010000 */
[----:B------:R-:W0:Y:S02]  /*2430*/  LDS R0, [UR6+0x100] ;  /* 0x00010006ff007984 */ /* 0x000e240008000800 */
[----:B0-----:R-:W-:-:S02]  /*2440*/  ISETP.GE.AND P0, PT, R71, R0, PT ;  /* 0x000000004700720c */ /* 0x001fc40003f06270 */
[-C--:B------:R-:W-:Y:S02]  /*2450*/  ISETP.GE.AND P1, PT, R75, R0.reuse, PT ;  /* 0x000000004b00720c */ /* 0x080fe40003f26270 */
[-C--:B------:R-:W-:Y:S02]  /*2460*/  ISETP.GE.AND P2, PT, R81, R0.reuse, PT ;  /* 0x000000005100720c */ /* 0x080fe40003f46270 */
[----:B------:R-:W-:Y:S02]  /*2470*/  ISETP.GE.AND P3, PT, R82, R0, PT ;  /* 0x000000005200720c */ /* 0x000fe40003f66270 */
[----:B------:R-:W-:Y:S02]  /*2480*/  IADD3.X R0, PT, PT, RZ, R20, RZ, P4, !PT ;  /* 0x00000014ff007210 */ /* 0x000fe400027fe4ff */
[----:B------:R-:W-:-:S04]  /*2490*/  LEA R4, P4, R5, UR8, 0x1 ;  /* 0x0000000805047c11 */ /* 0x000fc8000f8808ff */
[----:B------:R-:W-:-:S05]  /*24a0*/  LEA.HI.X R5, R5, UR9, R0, 0x1, P4 ;  /* 0x0000000905057c11 */ /* 0x000fca000a0f0c00 */
[----:B------:R1:W-:Y:S04]  /*24b0*/  @!P0 STG.E.U16 desc[UR16][R4.64], R27 ;  /* 0x0000001b04008986 */ /* 0x0003e8000c101510 */
[----:B------:R1:W-:Y:S04]  /*24c0*/  @!P1 STG.E.U16 desc[UR16][R4.64+0x40], R29 ;  /* 0x0000401d04009986 */ /* 0x0003e8000c101510 */
[----:B------:R1:W-:Y:S04]  /*24d0*/  @!P2 STG.E.U16 desc[UR16][R4.64+0x80], R31 ;  /* 0x0000801f0400a986 */ /* 0x0003e8000c101510 */
[----:B------:R1:W-:Y:S02]  /*24e0*/  @!P3 STG.E.U16 desc[UR16][R4.64+0xc0], R35 ;  /* 0x0000c0230400b986 */ /* 0x0003e4000c101510 */
.L_x_17544:
[----:B------:R-:W2:Y:S01]  /*24f0*/  LDCU UR4, c[0x0][0x38c] ;  /* 0x00007180ff0477ac */ /* 0x000ea20008000800 */
[C---:B------:R-:W-:Y:S01]  /*2500*/  PRMT R107, R2.reuse, 0x7632, R107 ;  /* 0x00007632026b7816 */ /* 0x040fe2000000006b */
[----:B------:R-:W-:Y:S01]  /*2510*/  FMUL.FTZ R23, R23, R40 ;  /* 0x0000002817177220 */ /* 0x000fe20000410000 */
        /* <DEDUP_REMOVED lines=9> */
[CC--:B------:R-:W-:Y:S01]  /*25b0*/  FMUL.FTZ R108, R7.reuse, R44.reuse ;  /* 0x0000002c076c7220 */ /* 0x0c0fe20000410000 */
[----:B------:R-:W-:Y:S01]  /*25c0*/  PRMT R104, RZ, 0x7610, R104 ;  /* 0x00007610ff687816 */ /* 0x000fe20000000068 */
[C---:B------:R-:W-:Y:S01]  /*25d0*/  FFMA.FTZ R0, R6.reuse, R107, R3 ;  /* 0x0000006b06007223 */ /* 0x040fe20000010003 */
[----:B0-----:R-:W-:Y:S01]  /*25e0*/  MOV R97, RZ ;  /* 0x000000ff00617202 */ /* 0x001fe20000000f00 */
[-C--:B------:R-:W-:Y:S01]  /*25f0*/  FMUL.FTZ R111, R6, R44.reuse ;  /* 0x0000002c066f7220 */ /* 0x080fe20000410000 */
[----:B------:R-:W-:Y:S01]  /*2600*/  MOV R101, RZ ;  /* 0x000000ff00657202 */ /* 0x000fe20000000f00 */
[----:B--2---:R-:W-:Y:S01]  /*2610*/  UISETP.GE.AND UP0, UPT, UR4, 0x1, UPT ;  /* 0x000000010400788c */ /* 0x004fe2000bf06270 */
[----:B------:R-:W-:Y:S01]  /*2620*/  FFMA.FTZ R0, R7, R105, R0 ;  /* 0x0000006907007223 */ /* 0x000fe20000010000 */
[----:B------:R-:W-:-:S03]  /*2630*/  FMUL.FTZ R113, R23, R44 ;  /* 0x0000002c17717220 */ /* 0x000fc60000410000 */
[----:B------:R-:W-:Y:S01]  /*2640*/  FFMA.FTZ R50, R23, R109, R0 ;  /* 0x0000006d17327223 */ /* 0x000fe20000010000 */
[----:B------:R-:W-:Y:S06]  /*2650*/  BAR.SYNC.DEFER_BLOCKING 0x0 ;  /* 0x0000000000007b1d */ /* 0x000fec0000010000 */
[----:B------:R-:W-:Y:S05]  /*2660*/  BRA.U !UP0, `(.L_x_17545) ;  /* 0x0000003108407547 */ /* 0x000fea000b800000 */
[----:B------:R-:W-:Y:S01]  /*2670*/  FADD.FTZ R0, R25, R25 ;  /* 0x0000001919007221 */ /* 0x000fe20000010000 */
[----:B------:R-:W-:Y:S01]  /*2680*/  FADD.FTZ R114, R23, R23 ;  /* 0x0000001717727221 */ /* 0x000fe20000010000 */
[----:B------:R-:W-:Y:S01]  /*2690*/  FADD.FTZ R112, R7, R7 ;  /* 0x0000000707707221 */ /* 0x000fe20000010000 */
[C---:B------:R-:W-:Y:S01]  /*26a0*/  IADD3 R21, PT, PT, R22.reuse, 0x4, RZ ;  /* 0x0000000416157810 */ /* 0x040fe20007ffe0ff */
[----:B------:R-:W0:Y:S01]  /*26b0*/  LDC R120, c[0x0][0x388] ;  /* 0x0000e200ff787b82 */ /* 0x000e220000000800 */
[----:B------:R-:W-:Y:S01]  /*26c0*/  IADD3 R23, PT, PT, R22, 0x5, RZ ;  /* 0x0000000516177810 */ /* 0x000fe20007ffe0ff */
[----:B------:R-:W-:Y:S01]  /*26d0*/  FADD.FTZ R110, R6, R6 ;  /* 0x00000006066e7221 */ /* 0x000fe20000010000 */
[C---:B------:R-:W-:Y:S01]  /*26e0*/  IADD3 R25, PT, PT, R22.reuse, 0x6, RZ ;  /* 0x0000000616197810 */ /* 0x040fe20007ffe0ff */
[----:B------:R-:W-:Y:S01]  /*26f0*/  FMUL.FTZ R116, R103, R94 ;  /* 0x0000005e67747220 */ /* 0x000fe20000410000 */
[C---:B-1----:R-:W-:Y:S01]  /*2700*/  IADD3 R27, PT, PT, R22.reuse, 0x7, RZ ;  /* 0x00000007161b7810 */ /* 0x042fe20007ffe0ff */
[----:B------:R-:W-:Y:S01]  /*2710*/  FMUL.FTZ R117, R107, R96 ;  /* 0x000000606b757220 */ /* 0x000fe20000410000 */
[C---:B------:R-:W-:Y:S01]  /*2720*/  IADD3 R3, PT, PT, R22.reuse, 0x1, RZ ;  /* 0x0000000116037810 */ /* 0x040fe20007ffe0ff */
[----:B------:R-:W1:Y:S01]  /*2730*/  LDC.64 R30, c[0x0][0x440] ;  /* 0x00011000ff1e7b82 */ /* 0x000e620000000a00 */
[C---:B------:R-:W-:Y:S01]  /*2740*/  IADD3 R5, PT, PT, R22.reuse, 0x2, RZ ;  /* 0x0000000216057810 */ /* 0x040fe20007ffe0ff */
[----:B------:R-:W-:Y:S01]  /*2750*/  FMUL.FTZ R118, R105, R98 ;  /* 0x0000006269767220 */ /* 0x000fe20000410000 */
[----:B------:R-:W-:Y:S01]  /*2760*/  IADD3 R7, PT, PT, R22, 0x3, RZ ;  /* 0x0000000316077810 */ /* 0x000fe20007ffe0ff */
[----:B------:R-:W-:Y:S01]  /*2770*/  FMUL.FTZ R119, R109, R100 ;  /* 0x000000646d777220 */ /* 0x000fe20000410000 */
[-C--:B------:R-:W-:Y:S01]  /*2780*/  LEA.HI.SX32 R124, R3, R22.reuse, 0x1b ;  /* 0x00000016037c7211 */ /* 0x080fe200078fdaff */
[----:B------:R-:W-:Y:S01]  /*2790*/  UMOV UR4, URZ ;  /* 0x000000ff00047c82 */ /* 0x000fe20008000000 */
[-C--:B------:R-:W-:Y:S01]  /*27a0*/  LEA.HI.SX32 R5, R5, R22.reuse, 0x1b ;  /* 0x0000001605057211 */ /* 0x080fe200078fdaff */
[----:B------:R-:W2:Y:S01]  /*27b0*/  LDC.64 R28, c[0x0][0x448] ;  /* 0x00011200ff1c7b82 */ /* 0x000ea20000000a00 */
[-C--:B------:R-:W-:Y:S01]  /*27c0*/  LEA.HI.SX32 R7, R7, R22.reuse, 0x1b ;  /* 0x0000001607077211 */ /* 0x080fe200078fdaff */
[----:B------:R-:W3:Y:S01]  /*27d0*/  LDCU UR8, c[0x0][0x394] ;  /* 0x00007280ff0877ac */ /* 0x000ee20008000800 */
[----:B------:R-:W-:-:S02]  /*27e0*/  LEA.HI.SX32 R128, R21, R22, 0x1b ;  /* 0x0000001615807211 */ /* 0x000fc400078fdaff */
[-C--:B------:R-:W-:Y:S01]  /*27f0*/  LEA.HI.SX32 R129, R23, R22.reuse, 0x1b ;  /* 0x0000001617817211 */ /* 0x080fe200078fdaff */
[----:B------:R-:W4:Y:S01]  /*2800*/  LDCU UR9, c[0x0][0x38c] ;  /* 0x00007180ff0977ac */ /* 0x000f220008000800 */
[-C--:B------:R-:W-:Y:S01]  /*2810*/  LEA.HI.SX32 R130, R25, R22.reuse, 0x1b ;  /* 0x0000001619827211 */ /* 0x080fe200078fdaff */
[----:B------:R-:W0:Y:S01]  /*2820*/  LDC.64 R20, c[0x0][0x4f0] ;  /* 0x00013c00ff147b82 */ /* 0x000e220000000a00 */
[-C--:B------:R-:W-:Y:S02]  /*2830*/  LEA.HI.SX32 R131, R27, R22.reuse, 0x1b ;  /* 0x000000161b837211 */ /* 0x080fe400078fdaff */
[----:B------:R-:W-:Y:S02]  /*2840*/  LEA.HI.SX32 R121, R22, R22, 0x1b ;  /* 0x0000001616797211 */ /* 0x000fe400078fdaff */
[----:B------:R-:W-:Y:S02]  /*2850*/  SHF.L.U32 R3, R89, 0x8, RZ ;  /* 0x0000000859037819 */ /* 0x000fe400000006ff */
[----:B------:R-:W-:Y:S01]  /*2860*/  ISETP.NE.AND P0, PT, R64, 0x1, PT ;  /* 0x000000014000780c */ /* 0x000fe20003f05270 */
[----:B------:R-:W0:Y:S01]  /*2870*/  LDC.64 R26, c[0x0][0x3a8] ;  /* 0x0000ea00ff1a7b82 */ /* 0x000e220000000a00 */
[----:B------:R-:W-:-:S02]  /*2880*/  IADD3 R34, P1, PT, R3, R52, RZ ;  /* 0x0000003403227210 */ /* 0x000fc40007f3e0ff */
[----:B------:R-:W-:Y:S02]  /*2890*/  LEA R122, R33, -R3, 0x1 ;  /* 0x80000003217a7211 */ /* 0x000fe400078e08ff */
[----:B------:R-:W-:Y:S02]  /*28a0*/  LEA.HI.X.SX32 R35, R3, RZ, 0x1, P1 ;  /* 0x000000ff03237211 */ /* 0x000fe400008f0eff */
[-C--:B------:R-:W-:Y:S01]  /*28b0*/  ISETP.GE.AND P1, PT, R78, R122.reuse, PT ;  /* 0x0000007a4e00720c */ /* 0x080fe20003f26270 */
[----:B------:R-:W0:Y:S01]  /*28c0*/  LDC.64 R24, c[0x0][0x3c0] ;  /* 0x0000f000ff187b82 */ /* 0x000e220000000a00 */
[-C--:B------:R-:W-:Y:S02]  /*28d0*/  ISETP.GE.AND P2, PT, R83, R122.reuse, PT ;  /* 0x0000007a5300720c */ /* 0x080fe40003f46270 */
[----:B------:R-:W-:Y:S02]  /*28e0*/  ISETP.GE.AND P3, PT, R84, R122, PT ;  /* 0x0000007a5400720c */ /* 0x000fe40003f66270 */
[----:B------:R-:W-:-:S02]  /*28f0*/  SHF.L.U32 R123, R64, 0x8, RZ ;  /* 0x00000008407b7819 */ /* 0x000fc400000006ff */
[----:B------:R-:W-:Y:S01]  /*2900*/  P2R R162, PR, RZ, 0x2 ;  /* 0x00000002ffa27803 */ /* 0x000fe20000000000 */
[----:B------:R-:W0:Y:S01]  /*2910*/  LDC.64 R22, c[0x0][0x3e0] ;  /* 0x0000f800ff167b82 */ /* 0x000e220000000a00 */
[----:B------:R-:W-:Y:S02]  /*2920*/  P2R R163, PR, RZ, 0x4 ;  /* 0x00000004ffa37803 */ /* 0x000fe40000000000 */
[----:B------:R-:W-:Y:S02]  /*2930*/  P2R R164, PR, RZ, 0x8 ;  /* 0x00000008ffa47803 */ /* 0x000fe40000000000 */
[----:B------:R-:W-:Y:S02]  /*2940*/  IADD3 R115, PT, PT, R64, -0x2, RZ ;  /* 0xfffffffe40737810 */ /* 0x000fe40007ffe0ff */
[----:B------:R-:W-:Y:S02]  /*2950*/  MOV R102, RZ ;  /* 0x000000ff00667202 */ /* 0x000fe40000000f00 */
[----:B------:R-:W-:-:S02]  /*2960*/  LEA R121, R121, UR6, 0x1 ;  /* 0x0000000679797c11 */ /* 0x000fc4000f8e08ff */
[----:B------:R-:W-:Y:S02]  /*2970*/  ISETP.EQ.AND P0, PT, R52, RZ, P0 ;  /* 0x000000ff3400720c */ /* 0x000fe40000702270 */
[----:B------:R-:W-:Y:S02]  /*2980*/  LOP3.LUT R123, R123, 0x100, RZ, 0xc0, !PT ;  /* 0x000001007b7b7812 */ /* 0x000fe400078ec0ff */
[C---:B------:R-:W-:Y:S02]  /*2990*/  LOP3.LUT R161, R3.reuse, 0x100, RZ, 0xc0, !PT ;  /* 0x0000010003a17812 */ /* 0x040fe400078ec0ff */
[----:B------:R-:W-:Y:S02]  /*29a0*/  IADD3 R125, PT, PT, R3, R52, RZ ;  /* 0x00000034037d7210 */ /* 0x000fe40007ffe0ff */
[----:B------:R-:W-:Y:S02]  /*29b0*/  LEA R124, R124, UR6, 0x1 ;  /* 0x000000067c7c7c11 */ /* 0x000fe4000f8e08ff */
[----:B------:R-:W-:-:S02]  /*29c0*/  LEA R126, R5, UR6, 0x1 ;  /* 0x00000006057e7c11 */ /* 0x000fc4000f8e08ff */
[----:B------:R-:W-:Y:S02]  /*29d0*/  LEA R127, R7, UR6, 0x1 ;  /* 0x00000006077f7c11 */ /* 0x000fe4000f8e08ff */
[----:B------:R-:W-:Y:S02]  /*29e0*/  LEA R128, R128, UR6, 0x1 ;  /* 0x0000000680807c11 */ /* 0x000fe4000f8e08ff */
[----:B------:R-:W-:Y:S02]  /*29f0*/  LEA R129, R129, UR6, 0x1 ;  /* 0x0000000681817c11 */ /* 0x000fe4000f8e08ff */
[----:B------:R-:W-:Y:S02]  /*2a00*/  LEA R130, R130, UR6, 0x1 ;  /* 0x0000000682827c11 */ /* 0x000fe4000f8e08ff */
[----:B------:R-:W-:Y:S02]  /*2a10*/  LEA R131, R131, UR6, 0x1 ;  /* 0x0000000683837c11 */ /* 0x000fe4000f8e08ff */
[----:B------:R-:W-:-:S02]  /*2a20*/  ISETP.GE.AND P1, PT, R85, R122, PT ;  /* 0x0000007a5500720c */ /* 0x000fc40003f26270 */
[-C--:B------:R-:W-:Y:S02]  /*2a30*/  ISETP.GE.AND P2, PT, R86, R122.reuse, PT ;  /* 0x0000007a5600720c */ /* 0x080fe40003f46270 */
[-C--:B------:R-:W-:Y:S02]  /*2a40*/  ISETP.GE.AND P3, PT, R87, R122.reuse, PT ;  /* 0x0000007a5700720c */ /* 0x080fe40003f66270 */
[----:B-1234-:R-:W-:-:S13]  /*2a50*/  ISETP.GE.AND P4, PT, R88, R122, PT ;  /* 0x0000007a5800720c */ /* 0x01efda0003f86270 */
.L_x_17579:
[----:B------:R-:W-:Y:S01]  /*2a60*/  HFMA2 R3, -RZ, RZ, 0, 0 ;  /* 0x00000000ff037431 */ /* 0x000fe200000001ff */
[----:B------:R-:W-:Y:S02]  /*2a70*/  MOV R2, R78 ;  /* 0x0000004e00027202 */ /* 0x000fe40000000f00 */
[----:B0-----:R-:W-:Y:S02]  /*2a80*/  PRMT R6, RZ, 0x7610, R6 ;  /* 0x00007610ff067816 */ /* 0x001fe40000000006 */
        /* <DEDUP_REMOVED lines=16> */
[----:B--2---:R-:W2:Y:S01]  /*2b90*/  LDG.E.64 R32, desc[UR16][R32.64] ;  /* 0x0000001020207981 */ /* 0x004ea2000c1e1b00 */
[----:B------:R-:W-:-:S04]  /*2ba0*/  IMAD.WIDE.U32 R4, R24, UR4, R4 ;  /* 0x0000000418047c25 */ /* 0x000fc8000f8e0004 */
[----:B------:R-:W-:Y:S01]  /*2bb0*/  IMAD R5, R25, UR4, R5 ;  /* 0x0000000419057c24 */ /* 0x000fe2000f8e0205 */
[----:B------:R-:W-:-:S04]  /*2bc0*/  LEA R38, P5, R4, R28, 0x3 ;  /* 0x0000001c04267211 */ /* 0x000fc800078a18ff */
[----:B------:R-:W-:Y:S02]  /*2bd0*/  LEA.HI.X R39, R4, R29, R5, 0x3, P5 ;  /* 0x0000001d04277211 */ /* 0x000fe400028f1c05 */
[----:B------:R-:W-:Y:S02]  /*2be0*/  ISETP.GE.AND P5, PT, R79, R122, PT ;  /* 0x0000007a4f00720c */ /* 0x000fe40003fa6270 */
[----:B------:R-:W-:Y:S02]  /*2bf0*/  PRMT R4, RZ, 0x7610, R4 ;  /* 0x00007610ff047816 */ /* 0x000fe40000000004 */
[----:B------:R-:W-:Y:S01]  /*2c00*/  PRMT R40, RZ, 0x7610, R40 ;  /* 0x00007610ff287816 */ /* 0x000fe20000000028 */
[----:B---3--:R-:W3:Y:S01]  /*2c10*/  LDG.E.64 R38, desc[UR16][R38.64] ;  /* 0x0000001026267981 */ /* 0x008ee2000c1e1b00 */
        /* <DEDUP_REMOVED lines=33> */
[----:B------:R-:W1:Y:S04]  /*2e30*/  LDS.U16 R142, [R124+0x2] ;  /* 0x000002007c8e7984 */ /* 0x000e680000000400 */
[----:B------:R-:W2:Y:S04]  /*2e40*/  LDS.U16 R143, [R127+0x6] ;  /* 0x000006007f8f7984 */ /* 0x000ea80000000400 */
[----:B------:R-:W3:Y:S04]  /*2e50*/  LDS.U16 R146, [R129+0xa] ;  /* 0x00000a0081927984 */ /* 0x000ee80000000400 */
[----:B------:R-:W4:Y:S04]  /*2e60*/  LDS.U16 R139, [R131+0xe] ;  /* 0x00000e00838b7984 */ /* 0x000f280000000400 */
[----:B------:R-:W5:Y:S04]  /*2e70*/  LDS.U16 R140, [R121] ;  /* 0x00000000798c7984 */ /* 0x000f680000000400 */
[----:B------:R-:W5:Y:S04]  /*2e80*/  LDS.U16 R141, [R126+0x4] ;  /* 0x000004007e8d7984 */ /* 0x000f680000000400 */
[----:B------:R-:W5:Y:S04]  /*2e90*/  LDS.U16 R144, [R128+0x8] ;  /* 0x0000080080907984 */ /* 0x000f680000000400 */
[----:B------:R-:W5:Y:S01]  /*2ea0*/  LDS.U16 R138, [R130+0xc] ;  /* 0x00000c00828a7984 */ /* 0x000f620000000400 */
[----:B------:R-:W-:Y:S01]  /*2eb0*/  FMUL.FTZ R3, R5, R98 ;  /* 0x0000006205037220 */ /* 0x000fe20000410000 */
[----:B------:R-:W-:Y:S01]  /*2ec0*/  MUFU.SIN R148, R41 ;  /* 0x0000002900947308 */ /* 0x000fe20000000400 */
[----:B------:R-:W-:Y:S01]  /*2ed0*/  FMUL.RZ R43, R37, 0.15915493667125701904 ;  /* 0x3e22f983252b7820 */ /* 0x000fe2000040c000 */
[C---:B------:R-:W-:Y:S01]  /*2ee0*/  FMUL.FTZ R7, R5.reuse, R94 ;  /* 0x0000005e05077220 */ /* 0x040fe20000410000 */
[----:B------:R-:W-:-:S05]  /*2ef0*/  FMUL.FTZ R2, R5, R96 ;  /* 0x0000006005027220 */ /* 0x000fca0000410000 */
        /* <DEDUP_REMOVED lines=8> */
[----:B------:R-:W-:Y:S08]  /*2f80*/  MUFU.SIN R135, R43 ;  /* 0x0000002b00877308 */ /* 0x000ff00000000400 */
[----:B------:R1:W-:Y:S08]  /*2f90*/  MUFU.COS R133, R43 ;  /* 0x0000002b00857308 */ /* 0x0003f00000000000 */
[----:B------:R-:W5:Y:S08]  /*2fa0*/  MUFU.EX2 R2, R2 ;  /* 0x0000000200027308 */ /* 0x000f700000000800 */
[----:B------:R-:W-:Y:S08]  /*2fb0*/  MUFU.EX2 R41, R41 ;  /* 0x0000002900297308 */ /* 0x000ff00000000800 */
[----:B------:R-:W-:Y:S08]  /*2fc0*/  MUFU.SIN R4, R5 ;  /* 0x0000000500047308 */ /* 0x000ff00000000400 */
[----:B------:R-:W5:Y:S08]  /*2fd0*/  MUFU.COS R132, R5 ;  /* 0x0000000500847308 */ /* 0x000f700000000000 */
[----:B------:R-:W5:Y:S01]  /*2fe0*/  MUFU.SIN R6, R36 ;  /* 0x0000002400067308 */ /* 0x000f620000000400 */
[----:B------:R-:W-:-:S02]  /*2ff0*/  IADD3 R3, PT, PT, R161, UR4, RZ ;  /* 0x00000004a1037c10 */ /* 0x000fc4000fffe0ff */
[----:B------:R-:W-:Y:S02]  /*3000*/  SHF.L.U32 R142, R142, 0x10, RZ ;  /* 0x000000108e8e7819 */ /* 0x000fe400000006ff */
[----:B------:R-:W-:-:S03]  /*3010*/  SEL R3, R3, R66, !P5 ;  /* 0x0000004203037207 */ /* 0x000fc60006800000 */
[----:B------:R5:W5:Y:S01]  /*3020*/  MUFU.COS R136, R36 ;  /* 0x0000002400887308 */ /* 0x000b620000000000 */
[----:B--2---:R-:W-:Y:S02]  /*3030*/  SHF.L.U32 R143, R143, 0x10, RZ ;  /* 0x000000108f8f7819 */ /* 0x004fe400000006ff */
[----:B---3--:R-:W-:Y:S02]  /*3040*/  SHF.L.U32 R146, R146, 0x10, RZ ;  /* 0x0000001092927819 */ /* 0x008fe400000006ff */
[----:B----4-:R-:W-:Y:S01]  /*3050*/  SHF.L.U32 R139, R139, 0x10, RZ ;  /* 0x000000108b8b7819 */ /* 0x010fe200000006ff */
[C---:B0-----:R-:W-:Y:S01]  /*3060*/  FMUL.FTZ R42, R7.reuse, R150 ;  /* 0x00000096072a7220 */ /* 0x041fe20000410000 */
[----:B-1----:R-:W-:Y:S01]  /*3070*/  FMUL.FTZ R43, R7, R148 ;  /* 0x00000094072b7220 */ /* 0x002fe20000410000 */
[----:B------:R-:W-:Y:S01]  /*3080*/  LEA R3, R3, UR6, 0x3 ;  /* 0x0000000603037c11 */ /* 0x000fe2000f8e18ff */
[C---:B-----5:R-:W-:Y:S01]  /*3090*/  FMUL.FTZ R133, R2.reuse, R133 ;  /* 0x0000008502857220 */ /* 0x060fe20000410000 */
[----:B------:R-:W-:Y:S01]  /*30a0*/  FMUL.FTZ R135, R2, R135 ;  /* 0x0000008702877220 */ /* 0x000fe20000410000 */
[C---:B------:R-:W-:Y:S01]  /*30b0*/  FMUL.FTZ R132, R37.reuse, R132 ;  /* 0x0000008425847220 */ /* 0x040fe20000410000 */
[----:B------:R-:W-:Y:S01]  /*30c0*/  FMUL.FTZ R134, R37, R4 ;  /* 0x0000000425867220 */ /* 0x000fe20000410000 */
[----:B------:R-:W-:Y:S01]  /*30d0*/  FMUL.FTZ R137, R41, R6 ;  /* 0x0000000629897220 */ /* 0x000fe20000410000 */
[----:B------:R-:W-:Y:S01]  /*30e0*/  SHF.L.U32 R140, R140, 0x10, RZ ;  /* 0x000000108c8c7819 */ /* 0x000fe200000006ff */
[-C--:B------:R-:W-:Y:S01]  /*30f0*/  FMUL.FTZ R5, R39, R142.reuse ;  /* 0x0000008e27057220 */ /* 0x080fe20000410000 */
[----:B------:R-:W-:Y:S01]  /*3100*/  SHF.L.U32 R141, R141, 0x10, RZ ;  /* 0x000000108d8d7819 */ /* 0x000fe200000006ff */
[----:B------:R-:W-:Y:S01]  /*3110*/  FMUL.FTZ R2, R38, R142 ;  /* 0x0000008e26027220 */ /* 0x000fe20000410000 */
[----:B------:R-:W-:Y:S01]  /*3120*/  SHF.L.U32 R144, R144, 0x10, RZ ;  /* 0x0000001090907819 */ /* 0x000fe200000006ff */
[CC--:B------:R-:W-:Y:S01]  /*3130*/  FMUL.FTZ R4, R39.reuse, R143.reuse ;  /* 0x0000008f27047220 */ /* 0x0c0fe20000410000 */
[----:B------:R-:W-:Y:S01]  /*3140*/  SHF.L.U32 R138, R138, 0x10, RZ ;  /* 0x000000108a8a7819 */ /* 0x000fe200000006ff */
[C---:B------:R-:W-:Y:S01]  /*3150*/  FMUL.FTZ R6, R38.reuse, R143 ;  /* 0x0000008f26067220 */ /* 0x040fe20000410000 */
[CC--:B------:R-:W-:Y:S01]  /*3160*/  FMUL.FTZ R7, R39.reuse, R146.reuse ;  /* 0x0000009227077220 */ /* 0x0c0fe20000410000 */
[C---:B------:R-:W-:Y:S01]  /*3170*/  FMUL.FTZ R36, R38.reuse, R146 ;  /* 0x0000009226247220 */ /* 0x040fe20000410000 */
[CC--:B------:R-:W-:Y:S01]  /*3180*/  FMUL.FTZ R37, R39.reuse, R139.reuse ;  /* 0x0000008b27257220 */ /* 0x0c0fe20000410000 */
[C---:B------:R-:W-:Y:S01]  /*3190*/  FMUL.FTZ R40, R38.reuse, R139 ;  /* 0x0000008b26287220 */ /* 0x040fe20000410000 */
[----:B------:R0:W-:Y:S01]  /*31a0*/  STS.64 [R3+0xa80], R42 ;  /* 0x000a802a03007388 */ /* 0x0001e20000000a00 */
[CC--:B------:R-:W-:Y:S01]  /*31b0*/  FFMA.FTZ R5, R38.reuse, R140.reuse, -R5 ;  /* 0x0000008c26057223 */ /* 0x0c0fe20000010805 */
[C---:B------:R-:W-:Y:S01]  /*31c0*/  FFMA.FTZ R147, R39.reuse, R140, R2 ;  /* 0x0000008c27937223 */ /* 0x040fe20000010002 */
[CC--:B------:R-:W-:Y:S01]  /*31d0*/  FFMA.FTZ R149, R39.reuse, R141.reuse, R6 ;  /* 0x0000008d27957223 */ /* 0x0c0fe20000010006 */
[CC--:B------:R-:W-:Y:S01]  /*31e0*/  FFMA.FTZ R7, R38.reuse, R144.reuse, -R7 ;  /* 0x0000009026077223 */ /* 0x0c0fe20000010807 */
[C---:B------:R-:W-:Y:S01]  /*31f0*/  FFMA.FTZ R151, R39.reuse, R144, R36 ;  /* 0x0000009027977223 */ /* 0x040fe20000010024 */
[CC--:B------:R-:W-:Y:S01]  /*3200*/  FFMA.FTZ R37, R38.reuse, R138.reuse, -R37 ;  /* 0x0000008a26257223 */ /* 0x0c0fe20000010825 */
[----:B------:R-:W-:Y:S01]  /*3210*/  FFMA.FTZ R153, R39, R138, R40 ;  /* 0x0000008a27997223 */ /* 0x000fe20000010028 */
[----:B------:R-:W-:Y:S01]  /*3220*/  FMUL.FTZ R136, R41, R136 ;  /* 0x0000008829887220 */ /* 0x000fe20000410000 */
[----:B0-----:R-:W-:Y:S01]  /*3230*/  FFMA.FTZ R3, R38, R141, -R4 ;  /* 0x0000008d26037223 */ /* 0x001fe20000010804 */
[C---:B------:R-:W-:Y:S01]  /*3240*/  FMUL.FTZ R145, R0.reuse, R5 ;  /* 0x0000000500917220 */ /* 0x040fe20000410000 */
[----:B------:R-:W-:Y:S01]  /*3250*/  FMUL.FTZ R147, R0, -R147 ;  /* 0x8000009300937220 */ /* 0x000fe20000410000 */
[C---:B------:R-:W-:Y:S01]  /*3260*/  FMUL.FTZ R149, R110.reuse, -R149 ;  /* 0x800000956e957220 */ /* 0x040fe20000410000 */
[----:B------:R-:W-:Y:S01]  /*3270*/  FMUL.FTZ R148, R110, R3 ;  /* 0x000000036e947220 */ /* 0x000fe20000410000 */
        /* <DEDUP_REMOVED lines=12> */
[----:B------:R0:W1:Y:S01]  /*3340*/  LDS.64 R40, [R2+0xa80] ;  /* 0x000a800002287984 */ /* 0x0000620000000a00 */
[----:B------:R-:W-:Y:S05]  /*3350*/  BRA `(.L_x_17548) ;  /* 0x0000000000047947 */ /* 0x000fea0003800000 */
.L_x_17547:
[----:B------:R2:W3:Y:S02]  /*3360*/  LDS.64 R40, [R65+UR5+0x1a88] ;  /* 0x001a880541287984 */ /* 0x0004e40008000a00 */
.L_x_17548:
[----:B------:R-:W-:Y:S05]  /*3370*/  BSYNC.RECONVERGENT B0 ;  /* 0x0000000000007941 */ /* 0x000fea0003800200 */
.L_x_17546:
[----:B0-----:R-:W-:-:S04]  /*3380*/  IMAD.WIDE.U32 R2, R20, UR4, R34 ;  /* 0x0000000414027c25 */ /* 0x001fc8000f8e0022 */
[----:B------:R-:W-:Y:S01]  /*3390*/  IMAD R3, R21, UR4, R3 ;  /* 0x0000000415037c24 */ /* 0x000fe2000f8e0203 */
[----:B------:R-:W-:-:S04]  /*33a0*/  LEA R36, P6, R2, R47, 0x2 ;  /* 0x0000002f02247211 */ /* 0x000fc800078c10ff */
[----:B------:R-:W-:Y:S01]  /*33b0*/  LEA.HI.X R37, R2, R49, R3, 0x2, P6 ;  /* 0x0000003102257211 */ /* 0x000fe200030f1403 */
[CC--:B------:R-:W-:Y:S01]  /*33c0*/  FMUL.FTZ R2, R116.reuse, R135.reuse ;  /* 0x0000008774027220 */ /* 0x0c0fe20000410000 */
        /* <DEDUP_REMOVED lines=29> */
[----:B------:R-:W0:Y:S03]  /*35a0*/  SHFL.UP PT, R155, R157, 0x1, RZ ;  /* 0x042000009d9b7989 */ /* 0x000e2600000e00ff */
[----:B------:R-:W-:Y:S01]  /*35b0*/  FFMA.FTZ R7, R136, R7, -R3 ;  /* 0x0000000788077223 */ /* 0x000fe20000010803 */
[----:B------:R-:W4:Y:S04]  /*35c0*/  SHFL.UP PT, R5, R154, 0x1, RZ ;  /* 0x042000009a057989 */ /* 0x000f2800000e00ff */
[----:B------:R-:W5:Y:S04]  /*35d0*/  SHFL.UP PT, R4, R6, 0x1, RZ ;  /* 0x0420000006047989 */ /* 0x000f6800000e00ff */
[----:B------:R-:W2:Y:S01]  /*35e0*/  SHFL.UP PT, R2, R7, 0x1, RZ ;  /* 0x0420000007027989 */ /* 0x000ea200000e00ff */
[-C--:B0-----:R-:W-:Y:S01]  /*35f0*/  FMUL.FTZ R3, R7, R155.reuse ;  /* 0x0000009b07037220 */ /* 0x081fe20000410000 */
[----:B------:R-:W-:-:S03]  /*3600*/  FMUL.FTZ R156, R6, R155 ;  /* 0x0000009b069c7220 */ /* 0x000fc60000410000 */
[-C--:B----4-:R-:W-:Y:S01]  /*3610*/  FFMA.FTZ R158, R6, R5.reuse, R3 ;  /* 0x00000005069e7223 */ /* 0x090fe20000010003 */
[----:B------:R-:W-:-:S03]  /*3620*/  FFMA.FTZ R155, R7, R5, -R156 ;  /* 0x00000005079b7223 */ /* 0x000fc6000001089c */
[----:B------:R-:W-:Y:S01]  /*3630*/  @P6 FADD.FTZ R157, R157, R158 ;  /* 0x0000009e9d9d6221 */ /* 0x000fe20000010000 */
[----:B------:R-:W-:Y:S01]  /*3640*/  @P6 FADD.FTZ R154, R154, R155 ;  /* 0x0000009b9a9a6221 */ /* 0x000fe20000010000 */
[CC--:B-----5:R-:W-:Y:S01]  /*3650*/  FMUL.FTZ R156, R6.reuse, R4.reuse ;  /* 0x00000004069c7220 */ /* 0x0e0fe20000410000 */
[C---:B------:R-:W-:Y:S02]  /*3660*/  FMUL.FTZ R3, R7.reuse, R4 ;  /* 0x0000000407037220 */ /* 0x040fe40000410000 */
[----:B------:R-:W0:Y:S01]  /*3670*/  SHFL.UP PT, R5, R157, 0x2, RZ ;  /* 0x044000009d057989 */ /* 0x000e2200000e00ff */
[-C--:B--2---:R-:W-:Y:S01]  /*3680*/  @P6 FFMA.FTZ R7, R7, R2.reuse, -R156 ;  /* 0x0000000207076223 */ /* 0x084fe2000001089c */
[----:B------:R-:W-:Y:S01]  /*3690*/  @P6 FFMA.FTZ R6, R6, R2, R3 ;  /* 0x0000000206066223 */ /* 0x000fe20000010003 */
[----:B------:R-:W-:Y:S01]  /*36a0*/  ISETP.GE.AND P6, PT, R93, 0x2, PT ;  /* 0x000000025d00780c */ /* 0x000fe20003fc6270 */
        /* <DEDUP_REMOVED lines=129> */
.L_x_17550:
[----:B------:R-:W-:Y:S05]  /*3ec0*/  BSYNC.RECONVERGENT B0 ;  /* 0x0000000000007941 */ /* 0x000fea0003800200 */
.L_x_17549:
        /* <DEDUP_REMOVED lines=17> */
.L_x_17552:
[----:B------:R-:W-:Y:S05]  /*3fe0*/  BSYNC.RECONVERGENT B0 ;  /* 0x0000000000007941 */ /* 0x000fea0003800200 */
.L_x_17551:
        /* <DEDUP_REMOVED lines=17> */
.L_x_17554:
[----:B------:R-:W-:Y:S05]  /*4100*/  BSYNC.RECONVERGENT B0 ;  /* 0x0000000000007941 */ /* 0x000fea0003800200 */
.L_x_17553:
        /* <DEDUP_REMOVED lines=17> */
.L_x_17556:
[----:B------:R-:W-:Y:S05]  /*4220*/  BSYNC.RECONVERGENT B0 ;  /* 0x0000000000007941 */ /* 0x000fea0003800200 */
.L_x_17555:
        /* <DEDUP_REMOVED lines=17> */
.L_x_17558:
[----:B------:R-:W-:Y:S05]  /*4340*/  BSYNC.RECONVERGENT B0 ;  /* 0x0000000000007941 */ /* 0x000fea0003800200 */
.L_x_17557:
        /* <DEDUP_REMOVED lines=34> */
[----:B------:R-:W-:Y:S01]  /*4570*/  FFMA.FTZ R3, R140, R2, R171 ;  /* 0x000000028c037223 */ /* 0x000fe200000100ab */
[----:B------:R-:W-:Y:S01]  /*4580*/  FFMA.FTZ R169, R0, R169, RZ ;  /* 0x000000a900a97223 */ /* 0x000fe200000100ff */
        /* <DEDUP_REMOVED lines=10> */
[----:B------:R-:W-:Y:S01]  /*4630*/  FFMA.FTZ R3, -R0, R3, RZ ;  /* 0x0000000300037223 */ /* 0x000fe200000101ff */
[----:B------:R-:W-:Y:S01]  /*4640*/  FFMA.FTZ R169, R110, R140, R169 ;  /* 0x0000008c6ea97223 */ /* 0x000fe200000100a9 */
[CC--:B------:R-:W-:Y:S01]  /*4650*/  FMUL.FTZ R141, R146.reuse, R43.reuse ;  /* 0x0000002b928d7220 */ /* 0x0c0fe20000410000 */
[----:B------:R-:W-:Y:S01]  /*4660*/  FMUL.FTZ R146, R146, R168 ;  /* 0x000000a892927220 */ /* 0x000fe20000410000 */
[----:B------:R-:W-:Y:S01]  /*4670*/  FMUL.FTZ R143, R39, R2 ;  /* 0x00000002278f7220 */ /* 0x000fe20000410000 */
[CC--:B------:R-:W-:Y:S01]  /*4680*/  FMUL.FTZ R165, R137.reuse, R168.reuse ;  /* 0x000000a889a57220 */ /* 0x0c0fe20000410000 */
[----:B------:R-:W-:Y:S01]  /*4690*/  FFMA.FTZ R140, R144, R168, -R141 ;  /* 0x000000a8908c7223 */ /* 0x000fe2000001088d */
[----:B------:R-:W-:Y:S01]  /*46a0*/  FFMA.FTZ R141, -R110, R142, R3 ;  /* 0x0000008e6e8d7223 */ /* 0x000fe20000010103 */
[-C--:B------:R-:W-:Y:S01]  /*46b0*/  FFMA.FTZ R146, R144, R43.reuse, R146 ;  /* 0x0000002b90927223 */ /* 0x080fe20000010092 */
[----:B------:R-:W-:Y:S01]  /*46c0*/  FFMA.FTZ R144, R136, R43, R165 ;  /* 0x0000002b88907223 */ /* 0x000fe200000100a5 */
[----:B------:R-:W-:Y:S01]  /*46d0*/  FFMA.FTZ R3, R112, R140, R169 ;  /* 0x0000008c70037223 */ /* 0x000fe200000100a9 */
[C---:B------:R-:W-:Y:S01]  /*46e0*/  FMUL.FTZ R140, R38.reuse, R2 ;  /* 0x00000002268c7220 */ /* 0x040fe20000410000 */
[----:B------:R-:W-:Y:S01]  /*46f0*/  FFMA.FTZ R169, R38, R157, -R143 ;  /* 0x0000009d26a97223 */ /* 0x000fe2000001088f */
[----:B------:R-:W-:Y:S01]  /*4700*/  FMUL.FTZ R143, R137, R43 ;  /* 0x0000002b898f7220 */ /* 0x000fe20000410000 */
[C---:B------:R-:W-:Y:S01]  /*4710*/  FMUL.FTZ R165, R39.reuse, R42 ;  /* 0x0000002a27a57220 */ /* 0x040fe20000410000 */
[C---:B------:R-:W-:Y:S01]  /*4720*/  FFMA.FTZ R171, R39.reuse, R157, R140 ;  /* 0x0000009d27ab7223 */ /* 0x040fe2000001008c */
[----:B------:R-:W-:Y:S01]  /*4730*/  FADD.FTZ R140, RZ, R144 ;  /* 0x00000090ff8c7221 */ /* 0x000fe20000010000 */
[----:B------:R-:W-:Y:S01]  /*4740*/  FFMA.FTZ R142, R136, R168, -R143 ;  /* 0x000000a8888e7223 */ /* 0x000fe2000001088f */
[C---:B------:R-:W-:Y:S01]  /*4750*/  FMUL.FTZ R144, R38.reuse, R42 ;  /* 0x0000002a26907220 */ /* 0x040fe20000410000 */
[C---:B------:R-:W-:Y:S01]  /*4760*/  FFMA.FTZ R173, R38.reuse, R156, -R165 ;  /* 0x0000009c26ad7223 */ /* 0x040fe200000108a5 */
[-C--:B------:R-:W-:Y:S01]  /*4770*/  FMUL.FTZ R175, R39, R140.reuse ;  /* 0x0000008c27af7220 */ /* 0x080fe20000410000 */
[----:B------:R-:W-:Y:S01]  /*4780*/  FADD.FTZ R142, R119, R142 ;  /* 0x0000008e778e7221 */ /* 0x000fe20000010000 */
[C---:B------:R-:W-:Y:S01]  /*4790*/  FMUL.FTZ R143, R39.reuse, R43 ;  /* 0x0000002b278f7220 */ /* 0x040fe20000410000 */
[----:B------:R-:W-:Y:S01]  /*47a0*/  FMUL.FTZ R165, R38, R140 ;  /* 0x0000008c26a57220 */ /* 0x000fe20000410000 */
[----:B------:R-:W-:Y:S01]  /*47b0*/  FFMA.FTZ R141, -R112, R146, R141 ;  /* 0x00000092708d7223 */ /* 0x000fe2000001018d */
[----:B------:R-:W-:Y:S01]  /*47c0*/  FFMA.FTZ R181, R38, R142, -R175 ;  /* 0x0000008e26b57223 */ /* 0x000fe200000108af */
[C---:B------:R-:W-:Y:S01]  /*47d0*/  FFMA.FTZ R175, R39.reuse, R156, R144 ;  /* 0x0000009c27af7223 */ /* 0x040fe20000010090 */
[----:B------:R-:W-:Y:S01]  /*47e0*/  FMUL.FTZ R144, R166, R41 ;  /* 0x00000029a6907220 */ /* 0x000fe20000410000 */
[C---:B------:R-:W-:Y:S01]  /*47f0*/  FMUL.FTZ R146, R38.reuse, R43 ;  /* 0x0000002b26927220 */ /* 0x040fe20000410000 */
[----:B------:R-:W-:Y:S01]  /*4800*/  FFMA.FTZ R177, R38, R168, -R143 ;  /* 0x000000a826b17223 */ /* 0x000fe2000001088f */
[----:B------:R-:W-:Y:S01]  /*4810*/  FFMA.FTZ R183, R39, R142, R165 ;  /* 0x0000008e27b77223 */ /* 0x000fe200000100a5 */
[----:B--2---:R-:W-:Y:S01]  /*4820*/  FMUL.FTZ R143, R159, R7 ;  /* 0x000000079f8f7220 */ /* 0x004fe20000410000 */
[C---:B------:R-:W-:Y:S01]  /*4830*/  FMUL.FTZ R165, R167.reuse, R41 ;  /* 0x00000029a7a57220 */ /* 0x040fe20000410000 */
[----:B------:R-:W-:Y:S01]  /*4840*/  FFMA.FTZ R144, R167, R40, -R144 ;  /* 0x00000028a7907223 */ /* 0x000fe20000010890 */
[----:B------:R-:W-:Y:S01]  /*4850*/  FMUL.FTZ R38, R159, R6 ;  /* 0x000000069f267220 */ /* 0x000fe20000410000 */
[----:B------:R-:W-:Y:S01]  /*4860*/  FFMA.FTZ R179, R39, R168, R146 ;  /* 0x000000a827b37223 */ /* 0x000fe20000010092 */
[----:B-1----:R-:W-:Y:S01]  /*4870*/  FFMA.FTZ R143, R158, R6, -R143 ;  /* 0x000000069e8f7223 */ /* 0x002fe2000001088f */
[C---:B------:R-:W-:Y:S01]  /*4880*/  FMUL.FTZ R39, R159.reuse, R5 ;  /* 0x000000059f277220 */ /* 0x040fe20000410000 */
[----:B------:R-:W-:Y:S01]  /*4890*/  FFMA.FTZ R165, R166, R40, R165 ;  /* 0x00000028a6a57223 */ /* 0x000fe200000100a5 */
[-C--:B------:R-:W-:Y:S01]  /*48a0*/  FMUL.FTZ R6, R159, R4.reuse ;  /* 0x000000049f067220 */ /* 0x080fe20000410000 */
[----:B------:R-:W-:Y:S01]  /*48b0*/  FADD.FTZ R153, R153, R144 ;  /* 0x0000009099997221 */ /* 0x000fe20000010000 */
[C---:B------:R-:W-:Y:S01]  /*48c0*/  FFMA.FTZ R38, R158.reuse, R7, R38 ;  /* 0x000000079e267223 */ /* 0x040fe20000010026 */
[----:B------:R-:W-:Y:S01]  /*48d0*/  FFMA.FTZ R4, R158, R4, -R39 ;  /* 0x000000049e047223 */ /* 0x000fe20000010827 */
[----:B------:R-:W-:Y:S01]  /*48e0*/  FADD.FTZ R152, R152, R165 ;  /* 0x000000a598987221 */ /* 0x000fe20000010000 */
[----:B------:R-:W-:Y:S01]  /*48f0*/  FFMA.FTZ R5, R158, R5, R6 ;  /* 0x000000059e057223 */ /* 0x000fe20000010006 */
[----:B------:R-:W-:Y:S01]  /*4900*/  FMUL.FTZ R39, R137, R153 ;  /* 0x0000009989277220 */ /* 0x000fe20000410000 */
[----:B---3--:R-:W-:Y:S01]  /*4910*/  FADD.FTZ R6, R154, R143 ;  /* 0x0000008f9a067221 */ /* 0x008fe20000010000 */
[----:B0-----:R-:W-:Y:S01]  /*4920*/  FADD.FTZ R7, R155, R38 ;  /* 0x000000269b077221 */ /* 0x001fe20000010000 */
[C---:B------:R-:W-:Y:S01]  /*4930*/  FMUL.FTZ R40, R0.reuse, R169 ;  /* 0x000000a900287220 */ /* 0x040fe20000410000 */
[----:B------:R-:W-:Y:S01]  /*4940*/  FMUL.FTZ R171, R0, -R171 ;  /* 0x800000ab00ab7220 */ /* 0x000fe20000410000 */
[-C--:B------:R-:W-:Y:S01]  /*4950*/  FMUL.FTZ R38, R137, R152.reuse ;  /* 0x0000009889267220 */ /* 0x080fe20000410000 */
[C---:B------:R-:W-:Y:S01]  /*4960*/  FMUL.FTZ R173, R110.reuse, R173 ;  /* 0x000000ad6ead7220 */ /* 0x040fe20000410000 */
[----:B------:R-:W-:Y:S01]  /*4970*/  FMUL.FTZ R175, R110, -R175 ;  /* 0x800000af6eaf7220 */ /* 0x000fe20000410000 */
[C---:B------:R-:W-:Y:S01]  /*4980*/  FMUL.FTZ R177, R112.reuse, R177 ;  /* 0x000000b170b17220 */ /* 0x040fe20000410000 */
[----:B------:R-:W-:Y:S01]  /*4990*/  FMUL.FTZ R179, R112, -R179 ;  /* 0x800000b370b37220 */ /* 0x000fe20000410000 */
[C---:B------:R-:W-:Y:S01]  /*49a0*/  FMUL.FTZ R181, R114.reuse, R181 ;  /* 0x000000b572b57220 */ /* 0x040fe20000410000 */
[----:B------:R-:W-:Y:S01]  /*49b0*/  FMUL.FTZ R183, R114, -R183 ;  /* 0x800000b772b77220 */ /* 0x000fe20000410000 */
[C---:B------:R-:W-:Y:S01]  /*49c0*/  FFMA.FTZ R39, R136.reuse, R152, R39 ;  /* 0x0000009888277223 */ /* 0x040fe20000010027 */
[----:B------:R0:W-:Y:S01]  /*49d0*/  @!P5 STS.128 [UR7+0x1b80], R4 ;  /* 0x001b8004ff00d988 */ /* 0x0001e20008000c07 */
[----:B------:R-:W-:Y:S01]  /*49e0*/  FFMA.FTZ R38, R136, R153, -R38 ;  /* 0x0000009988267223 */ /* 0x000fe20000010826 */
[----:B------:R-:W-:Y:S01]  /*49f0*/  FADD.FTZ R156, -R117, R156 ;  /* 0x0000009c759c7221 */ /* 0x000fe20000010100 */
[----:B------:R-:W-:Y:S01]  /*4a00*/  FADD.FTZ R39, R150, R39 ;  /* 0x0000002796277221 */ /* 0x000fe20000010000 */
[----:B------:R1:W-:Y:S01]  /*4a10*/  STS [R77+0x210], R40 ;  /* 0x000210284d007388 */ /* 0x0003e20000000800 */
[----:B------:R-:W-:Y:S01]  /*4a20*/  FADD.FTZ R136, R151, R38 ;  /* 0x0000002697887221 */ /* 0x000fe20000010000 */
[----:B------:R-:W-:Y:S01]  /*4a30*/  FADD.FTZ R157, -R116, R157 ;  /* 0x0000009d749d7221 */ /* 0x000fe20000010100 */
[C---:B------:R-:W-:Y:S01]  /*4a40*/  FMUL.FTZ R41, R134.reuse, R39 ;  /* 0x0000002786297220 */ /* 0x040fe20000410000 */
[----:B------:R2:W-:Y:S01]  /*4a50*/  STS [R80+0x4], R171 ;  /* 0x000004ab50007388 */ /* 0x0005e20000000800 */
[----:B------:R-:W-:Y:S01]  /*4a60*/  FMUL.FTZ R134, R134, R136 ;  /* 0x0000008886867220 */ /* 0x000fe20000410000 */
[----:B------:R-:W-:-:S02]  /*4a70*/  FMUL.FTZ R137, R39, R98 ;  /* 0x0000006227897220 */ /* 0x000fc40000410000 */
[----:B------:R2:W-:Y:S01]  /*4a80*/  STS [R80+0x8], R173 ;  /* 0x000008ad50007388 */ /* 0x0005e20000000800 */
[C---:B0-----:R-:W-:Y:S01]  /*4a90*/  FFMA.FTZ R4, R132.reuse, R136, -R41 ;  /* 0x0000008884047223 */ /* 0x041fe20000010829 */
[----:B------:R-:W-:Y:S02]  /*4aa0*/  FFMA.FTZ R5, R132, R39, R134 ;  /* 0x0000002784057223 */ /* 0x000fe40000010086 */
[----:B------:R2:W-:Y:S01]  /*4ab0*/  STS [R80+0xc], R175 ;  /* 0x00000caf50007388 */ /* 0x0005e20000000800 */
[----:B-1----:R-:W-:Y:S01]  /*4ac0*/  FADD.FTZ R40, -R118, R168 ;  /* 0x000000a876287221 */ /* 0x002fe20000010100 */
[----:B------:R-:W-:Y:S01]  /*4ad0*/  FADD.FTZ R134, R149, R4 ;  /* 0x0000000495867221 */ /* 0x000fe20000010000 */
[----:B------:R-:W-:Y:S01]  /*4ae0*/  FADD.FTZ R148, R148, R5 ;  /* 0x0000000594947221 */ /* 0x000fe20000010000 */
[----:B------:R2:W-:Y:S01]  /*4af0*/  STS [R80+0x10], R177 ;  /* 0x000010b150007388 */ /* 0x0005e20000000800 */
[----:B------:R-:W-:Y:S01]  /*4b00*/  FMUL.FTZ R132, R136, R98 ;  /* 0x0000006288847220 */ /* 0x000fe20000410000 */
[C---:B------:R-:W-:Y:S01]  /*4b10*/  FMUL.FTZ R4, R135.reuse, R134 ;  /* 0x0000008687047220 */ /* 0x040fe20000410000 */
[----:B------:R-:W-:Y:S01]  /*4b20*/  FMUL.FTZ R6, R135, R148 ;  /* 0x0000009487067220 */ /* 0x000fe20000410000 */
[----:B------:R2:W-:Y:S01]  /*4b30*/  STS [R80+0x14], R179 ;  /* 0x000014b350007388 */ /* 0x0005e20000000800 */
[----:B------:R-:W-:Y:S01]  /*4b40*/  FMUL.FTZ R5, R134, R96 ;  /* 0x0000006086057220 */ /* 0x000fe20000410000 */
[C---:B------:R-:W-:Y:S01]  /*4b50*/  FFMA.FTZ R4, R133.reuse, R148, R4 ;  /* 0x0000009485047223 */ /* 0x040fe20000010004 */
[----:B------:R-:W-:Y:S01]  /*4b60*/  FFMA.FTZ R6, R133, R134, -R6 ;  /* 0x0000008685067223 */ /* 0x000fe20000010806 */
[----:B------:R2:W-:Y:S01]  /*4b70*/  STS [R80+0x18], R181 ;  /* 0x000018b550007388 */ /* 0x0005e20000000800 */
[----:B------:R-:W-:Y:S01]  /*4b80*/  FMUL.FTZ R133, R148, R96 ;  /* 0x0000006094857220 */ /* 0x000fe20000410000 */
[----:B------:R-:W-:Y:S01]  /*4b90*/  FADD.FTZ R144, R145, R4 ;  /* 0x0000000491907221 */ /* 0x000fe20000010000 */
[----:B------:R-:W-:Y:S01]  /*4ba0*/  FADD.FTZ R146, R147, R6 ;  /* 0x0000000693927221 */ /* 0x000fe20000010000 */
[----:B------:R2:W-:Y:S01]  /*4bb0*/  STS [R80+0x1c], R183 ;  /* 0x00001cb750007388 */ /* 0x0005e20000000800 */
[----:B------:R-:W-:Y:S01]  /*4bc0*/  FMUL.FTZ R135, R42, R133 ;  /* 0x000000852a877220 */ /* 0x000fe20000410000 */
[C---:B------:R-:W-:Y:S01]  /*4bd0*/  FMUL.FTZ R143, R43.reuse, R137 ;  /* 0x000000892b8f7220 */ /* 0x040fe20000410000 */
[-C--:B------:R-:W-:Y:S01]  /*4be0*/  FMUL.FTZ R4, R146, R94.reuse ;  /* 0x0000005e92047220 */ /* 0x080fe20000410000 */
[----:B------:R-:W-:Y:S01]  /*4bf0*/  BAR.SYNC.DEFER_BLOCKING 0x0 ;  /* 0x0000000000007b1d */ /* 0x000fe20000010000 */
[-C--:B------:R-:W-:Y:S01]  /*4c00*/  FMUL.FTZ R7, R42, R5.reuse ;  /* 0x000000052a077220 */ /* 0x080fe20000410000 */
[----:B------:R-:W-:Y:S01]  /*4c10*/  FFMA.FTZ R135, R156, R5, -R135 ;  /* 0x000000059c877223 */ /* 0x000fe20000010887 */
[----:B------:R-:W-:Y:S01]  /*4c20*/  FMUL.FTZ R41, R144, R94 ;  /* 0x0000005e90297220 */ /* 0x000fe20000410000 */
[-C--:B------:R-:W-:Y:S01]  /*4c30*/  FFMA.FTZ R143, R40, R132.reuse, -R143 ;  /* 0x00000084288f7223 */ /* 0x080fe2000001088f */
[----:B------:R-:W-:Y:S01]  /*4c40*/  FMUL.FTZ R5, R43, R132 ;  /* 0x000000842b057220 */ /* 0x000fe20000410000 */
[----:B------:R-:W-:Y:S01]  /*4c50*/  LEA R132, R120, -R125, 0x1 ;  /* 0x8000007d78847211 */ /* 0x000fe200078e08ff */
[CC--:B------:R-:W-:Y:S01]  /*4c60*/  FMUL.FTZ R6, R2.reuse, R4.reuse ;  /* 0x0000000402067220 */ /* 0x0c0fe20000410000 */
[----:B------:R-:W-:Y:S01]  /*4c70*/  FMUL.FTZ R38, R2, R41 ;  /* 0x0000002902267220 */ /* 0x000fe20000410000 */
[----:B------:R-:W-:Y:S01]  /*4c80*/  FFMA.FTZ R7, R156, R133, R7 ;  /* 0x000000859c077223 */ /* 0x000fe20000010007 */
[----:B------:R-:W-:Y:S01]  /*4c90*/  ISETP.GE.AND P6, PT, R132, 0x1, PT ;  /* 0x000000018400780c */ /* 0x000fe20003fc6270 */
[C---:B------:R-:W-:Y:S01]  /*4ca0*/  FFMA.FTZ R6, R157.reuse, R41, R6 ;  /* 0x000000299d067223 */ /* 0x040fe20000010006 */
[----:B------:R-:W-:Y:S01]  /*4cb0*/  FFMA.FTZ R38, R157, R4, -R38 ;  /* 0x000000049d267223 */ /* 0x000fe20000010826 */
[----:B------:R-:W-:-:S02]  /*4cc0*/  FFMA.FTZ R5, R40, R137, R5 ;  /* 0x0000008928057223 */ /* 0x000fc40000010005 */
[----:B------:R-:W-:Y:S01]  /*4cd0*/  FADD.FTZ R6, RZ, R6 ;  /* 0x00000006ff067221 */ /* 0x000fe20000010000 */
[----:B------:R-:W-:-:S03]  /*4ce0*/  FADD.FTZ R38, RZ, R38 ;  /* 0x00000026ff267221 */ /* 0x000fc60000010000 */
[----:B------:R-:W-:Y:S01]  /*4cf0*/  FADD.FTZ R6, R6, R7 ;  /* 0x0000000706067221 */ /* 0x000fe20000010000 */
[C---:B------:R-:W-:Y:S01]  /*4d00*/  FMUL.FTZ R7, R139.reuse, R140 ;  /* 0x0000008c8b077220 */ /* 0x040fe20000410000 */
[-C--:B------:R-:W-:Y:S01]  /*4d10*/  FMUL.FTZ R139, R139, R142.reuse ;  /* 0x0000008e8b8b7220 */ /* 0x080fe20000410000 */
[----:B------:R-:W-:Y:S01]  /*4d20*/  FADD.FTZ R38, R38, R135 ;  /* 0x0000008726267221 */ /* 0x000fe20000010000 */
[----:B------:R-:W-:Y:S01]  /*4d30*/  FADD.FTZ R5, R6, R5 ;  /* 0x0000000506057221 */ /* 0x000fe20000010000 */
[----:B------:R2:W0:Y:S01]  /*4d40*/  LDS R145, [R68+0x290] ;  /* 0x0002900044917984 */ /* 0x0004220000000800 */
[C---:B------:R-:W-:Y:S01]  /*4d50*/  FFMA.FTZ R7, R138.reuse, R142, -R7 ;  /* 0x0000008e8a077223 */ /* 0x040fe20000010807 */
[----:B------:R-:W-:Y:S01]  /*4d60*/  FFMA.FTZ R138, R138, R140, R139 ;  /* 0x0000008c8a8a7223 */ /* 0x000fe2000001008b */
[----:B------:R-:W-:Y:S01]  /*4d70*/  FADD.FTZ R38, R38, R143 ;  /* 0x0000008f26267221 */ /* 0x000fe20000010000 */
[----:B------:R-:W-:Y:S06]  /*4d80*/  @!P6 BRA `(.L_x_17560) ;  /* 0x000000000008e947 */ /* 0x000fec0003800000 */
[----:B------:R-:W1:Y:S04]  /*4d90*/  LDS R135, [R67+0x210] ;  /* 0x0002100043877984 */ /* 0x000e680000000800 */
[----:B-1----:R1:W-:Y:S02]  /*4da0*/  REDG.E.ADD.F32.FTZ.RN.STRONG.GPU desc[UR16][R36.64], R135 ;  /* 0x00000087240079a6 */ /* 0x0023e4000c12f310 */
.L_x_17560:
[----:B------:R-:W-:Y:S05]  /*4db0*/  BSYNC.RECONVERGENT B0 ;  /* 0x0000000000007941 */ /* 0x000fea0003800200 */
.L_x_17559:
[----:B------:R-:W-:Y:S01]  /*4dc0*/  ISETP.GE.AND P6, PT, R132, 0x21, PT ;  /* 0x000000218400780c */ /* 0x000fe20003fc6270 */
[----:B------:R-:W-:-:S12]  /*4dd0*/  BSSY.RECONVERGENT B0, `(.L_x_17561) ;  /* 0x0000003000007945 */ /* 0x000fd80003800200 */
[----:B------:R-:W-:Y:S05]  /*4de0*/  @!P6 BRA `(.L_x_17562) ;  /* 0x000000000004e947 */ /* 0x000fea0003800000 */
[----:B0-----:R3:W-:Y:S02]  /*4df0*/  REDG.E.ADD.F32.FTZ.RN.STRONG.GPU desc[UR16][R36.64+0x80], R145 ;  /* 0x00008091240079a6 */ /* 0x0017e4000c12f310 */
.L_x_17562:
[----:B------:R-:W-:Y:S05]  /*4e00*/  BSYNC.RECONVERGENT B0 ;  /* 0x0000000000007941 */ /* 0x000fea0003800200 */
.L_x_17561:
[----:B-1----:R1:W4:Y:S01]  /*4e10*/  LDS R135, [R69+0x310] ;  /* 0x0003100045877984 */ /* 0x0023220000000800 */
[----:B------:R-:W-:Y:S01]  /*4e20*/  ISETP.GE.AND P6, PT, R132, 0x41, PT ;  /* 0x000000418400780c */ /* 0x000fe20003fc6270 */
[----:B------:R-:W-:-:S12]  /*4e30*/  BSSY.RECONVERGENT B0, `(.L_x_17563) ;  /* 0x0000003000007945 */ /* 0x000fd80003800200 */
[----:B-1----:R-:W-:Y:S05]  /*4e40*/  @!P6 BRA `(.L_x_17564) ;  /* 0x000000000004e947 */ /* 0x002fea0003800000 */
[----:B----4-:R1:W-:Y:S02]  /*4e50*/  REDG.E.ADD.F32.FTZ.RN.STRONG.GPU desc[UR16][R36.64+0x100], R135 ;  /* 0x00010087240079a6 */ /* 0x0103e4000c12f310 */
.L_x_17564:
[----:B------:R-:W-:Y:S05]  /*4e60*/  BSYNC.RECONVERGENT B0 ;  /* 0x0000000000007941 */ /* 0x000fea0003800200 */
.L_x_17563:
[----:B------:R0:W0:Y:S01]  /*4e70*/  LDS R139, [R70+0x390] ;  /* 0x00039000468b7984 */ /* 0x0000220000000800 */
[----:B------:R-:W-:Y:S01]  /*4e80*/  ISETP.GE.AND P6, PT, R132, 0x61, PT ;  /* 0x000000618400780c */ /* 0x000fe20003fc6270 */
[----:B------:R-:W-:Y:S01]  /*4e90*/  BSSY.RECONVERGENT B0, `(.L_x_17565) ;  /* 0x0000004000007945 */ /* 0x000fe20003800200 */
[----:B-1--4-:R-:W-:-:S11]  /*4ea0*/  FMUL.FTZ R135, R152, R100 ;  /* 0x0000006498877220 */ /* 0x012fd60000410000 */
[----:B------:R-:W-:Y:S05]  /*4eb0*/  @!P6 BRA `(.L_x_17566) ;  /* 0x000000000004e947 */ /* 0x000fea0003800000 */
[----:B0-----:R1:W-:Y:S02]  /*4ec0*/  REDG.E.ADD.F32.FTZ.RN.STRONG.GPU desc[UR16][R36.64+0x180], R139 ;  /* 0x0001808b240079a6 */ /* 0x0013e4000c12f310 */
.L_x_17566:
[----:B------:R-:W-:Y:S05]  /*4ed0*/  BSYNC.RECONVERGENT B0 ;  /* 0x0000000000007941 */ /* 0x000fea0003800200 */
.L_x_17565:
[----:B0--3--:R0:W3:Y:S01]  /*4ee0*/  LDS R145, [R72+0x410] ;  /* 0x0004100048917984 */ /* 0x0090e20000000800 */
[----:B------:R-:W-:Y:S01]  /*4ef0*/  ISETP.GE.AND P6, PT, R132, 0x81, PT ;  /* 0x000000818400780c */ /* 0x000fe20003fc6270 */
[----:B------:R-:W-:Y:S01]  /*4f00*/  BSSY.RECONVERGENT B0, `(.L_x_17567) ;  /* 0x0000006000007945 */ /* 0x000fe20003800200 */
[----:B------:R-:W-:Y:S01]  /*4f10*/  FADD.FTZ R142, -R119, R142 ;  /* 0x0000008e778e7221 */ /* 0x000fe20000010100 */
[----:B-1----:R-:W-:Y:S01]  /*4f20*/  FMUL.FTZ R139, R153, R100 ;  /* 0x00000064998b7220 */ /* 0x002fe20000410000 */
[----:B------:R-:W-:-:S09]  /*4f30*/  FMUL.FTZ R143, R140, R135 ;  /* 0x000000878c8f7220 */ /* 0x000fd20000410000 */
[----:B------:R-:W-:Y:S05]  /*4f40*/  @!P6 BRA `(.L_x_17568) ;  /* 0x000000000004e947 */ /* 0x000fea0003800000 */
[----:B---3--:R1:W-:Y:S02]  /*4f50*/  REDG.E.ADD.F32.FTZ.RN.STRONG.GPU desc[UR16][R36.64+0x200], R145 ;  /* 0x00020091240079a6 */ /* 0x0083e4000c12f310 */
.L_x_17568:
[----:B------:R-:W-:Y:S05]  /*4f60*/  BSYNC.RECONVERGENT B0 ;  /* 0x0000000000007941 */ /* 0x000fea0003800200 */
.L_x_17567:
[----:B-1-3--:R1:W3:Y:S01]  /*4f70*/  LDS R145, [R73+0x490] ;  /* 0x0004900049917984 */ /* 0x00a2e20000000800 */
[----:B------:R-:W-:Y:S01]  /*4f80*/  ISETP.GE.AND P6, PT, R132, 0xa1, PT ;  /* 0x000000a18400780c */ /* 0x000fe20003fc6270 */
[----:B------:R-:W-:Y:S01]  /*4f90*/  BSSY.RECONVERGENT B0, `(.L_x_17569) ;  /* 0x0000005000007945 */ /* 0x000fe20003800200 */
[-C--:B------:R-:W-:Y:S01]  /*4fa0*/  FFMA.FTZ R143, R142, R139.reuse, -R143 ;  /* 0x0000008b8e8f7223 */ /* 0x080fe2000001088f */
[----:B------:R-:W-:-:S10]  /*4fb0*/  FMUL.FTZ R139, R140, R139 ;  /* 0x0000008b8c8b7220 */ /* 0x000fd40000410000 */
[----:B-1----:R-:W-:Y:S05]  /*4fc0*/  @!P6 BRA `(.L_x_17570) ;  /* 0x000000000004e947 */ /* 0x002fea0003800000 */
[----:B---3--:R1:W-:Y:S02]  /*4fd0*/  REDG.E.ADD.F32.FTZ.RN.STRONG.GPU desc[UR16][R36.64+0x280], R145 ;  /* 0x00028091240079a6 */ /* 0x0083e4000c12f310 */
.L_x_17570:
[----:B------:R-:W-:Y:S05]  /*4fe0*/  BSYNC.RECONVERGENT B0 ;  /* 0x0000000000007941 */ /* 0x000fea0003800200 */
.L_x_17569:
[----:B-1-3--:R1:W3:Y:S01]  /*4ff0*/  LDS R145, [R74+0x510] ;  /* 0x000510004a917984 */ /* 0x00a2e20000000800 */
[----:B------:R-:W-:Y:S01]  /*5000*/  ISETP.GE.AND P6, PT, R132, 0xc1, PT ;  /* 0x000000c18400780c */ /* 0x000fe20003fc6270 */
[----:B------:R-:W-:Y:S01]  /*5010*/  BSSY.RECONVERGENT B0, `(.L_x_17571) ;  /* 0x0000004000007945 */ /* 0x000fe20003800200 */
[----:B------:R-:W-:-:S11]  /*5020*/  FFMA.FTZ R4, R142, R135, R139 ;  /* 0x000000878e047223 */ /* 0x000fd6000001008b */
[----:B-1----:R-:W-:Y:S05]  /*5030*/  @!P6 BRA `(.L_x_17572) ;  /* 0x000000000004e947 */ /* 0x002fea0003800000 */
[----:B---3--:R1:W-:Y:S02]  /*5040*/  REDG.E.ADD.F32.FTZ.RN.STRONG.GPU desc[UR16][R36.64+0x300], R145 ;  /* 0x00030091240079a6 */ /* 0x0083e4000c12f310 */
.L_x_17572:
[----:B------:R-:W-:Y:S05]  /*5050*/  BSYNC.RECONVERGENT B0 ;  /* 0x0000000000007941 */ /* 0x000fea0003800200 */
.L_x_17571:
[----:B------:R-:W-:Y:S01]  /*5060*/  FFMA.FTZ R6, R114, R7, R3 ;  /* 0x0000000772067223 */ /* 0x000fe20000010003 */
[----:B------:R-:W-:Y:S01]  /*5070*/  ISETP.GE.AND P6, PT, R132, 0xe1, PT ;  /* 0x000000e18400780c */ /* 0x000fe20003fc6270 */
[----:B------:R4:W0:Y:S01]  /*5080*/  LDS R3, [R76+0x590] ;  /* 0x000590004c037984 */ /* 0x0008220000000800 */
[----:B------:R-:W-:Y:S01]  /*5090*/  BSSY.RECONVERGENT B0, `(.L_x_17573) ;  /* 0x0000006000007945 */ /* 0x000fe20003800200 */
[----:B------:R-:W-:Y:S01]  /*50a0*/  FADD.FTZ R4, R5, R4 ;  /* 0x0000000405047221 */ /* 0x000fe20000010000 */
[----:B------:R-:W-:Y:S01]  /*50b0*/  FFMA.FTZ R7, -R114, R138, R141 ;  /* 0x0000008a72077223 */ /* 0x000fe2000001018d */
[----:B------:R-:W-:-:S08]  /*50c0*/  FADD.FTZ R5, R38, R143 ;  /* 0x0000008f26057221 */ /* 0x000fd00000010000 */
[----:B----4-:R-:W-:Y:S05]  /*50d0*/  @!P6 BRA `(.L_x_17574) ;  /* 0x000000000004e947 */ /* 0x010fea0003800000 */
[----:B0-----:R4:W-:Y:S02]  /*50e0*/  REDG.E.ADD.F32.FTZ.RN.STRONG.GPU desc[UR16][R36.64+0x380], R3 ;  /* 0x00038003240079a6 */ /* 0x0019e4000c12f310 */
.L_x_17574:
[----:B------:R-:W-:Y:S05]  /*50f0*/  BSYNC.RECONVERGENT B0 ;  /* 0x0000000000007941 */ /* 0x000fea0003800200 */
.L_x_17573:
[----:B0---4-:R-:W0:Y:S01]  /*5100*/  SHFL.DOWN PT, R3, R4, 0x1, 0x1f ;  /* 0x08201f0004037f89 */ /* 0x011e2200000e0000 */
[----:B------:R-:W-:Y:S01]  /*5110*/  ISETP.GT.AND P6, PT, R93, 0x1e, PT ;  /* 0x0000001e5d00780c */ /* 0x000fe20003fc4270 */
[----:B------:R-:W-:Y:S01]  /*5120*/  FADD.FTZ R113, R135, R113 ;  /* 0x0000007187717221 */ /* 0x000fe20000010000 */
[----:B------:R-:W-:Y:S01]  /*5130*/  BSSY.RECONVERGENT B0, `(.L_x_17575) ;  /* 0x000003d000007945 */ /* 0x000fe20003800200 */
[----:B-1----:R-:W1:Y:S01]  /*5140*/  SHFL.DOWN PT, R36, R5, 0x1, 0x1f ;  /* 0x08201f0005247f89 */ /* 0x002e6200000e0000 */
[----:B------:R-:W-:-:S03]  /*5150*/  FADD.FTZ R108, R137, R108 ;  /* 0x0000006c896c7221 */ /* 0x000fc60000010000 */
[----:B------:R-:W4:Y:S04]  /*5160*/  SHFL.DOWN PT, R37, R6, 0x1, 0x1f ;  /* 0x08201f0006257f89 */ /* 0x000f2800000e0000 */
[----:B------:R-:W5:Y:S02]  /*5170*/  SHFL.DOWN PT, R38, R7, 0x1, 0x1f ;  /* 0x08201f0007267f89 */ /* 0x000f6400000e0000 */
[----:B0-----:R-:W-:Y:S01]  /*5180*/  @!P6 FADD.FTZ R4, R4, R3 ;  /* 0x000000030404e221 */ /* 0x001fe20000010000 */
[----:B-1----:R-:W-:-:S04]  /*5190*/  @!P6 FADD.FTZ R5, R5, R36 ;  /* 0x000000240505e221 */ /* 0x002fc80000010000 */
        /* <DEDUP_REMOVED lines=26> */
[----:B------:R-:W-:Y:S01]  /*5340*/  FMUL.FTZ R3, R33, R153 ;  /* 0x0000009921037220 */ /* 0x000fe20000410000 */
[----:B-1----:R-:W-:-:S03]  /*5350*/  @!P6 FADD.FTZ R5, R5, R36 ;  /* 0x000000240505e221 */ /* 0x002fc60000010000 */
[-C--:B------:R-:W-:Y:S01]  /*5360*/  FFMA.FTZ R3, R32, R152.reuse, R3 ;  /* 0x0000009820037223 */ /* 0x080fe20000010003 */
[C---:B------:R-:W-:Y:S01]  /*5370*/  FMUL.FTZ R36, R33.reuse, R152 ;  /* 0x0000009821247220 */ /* 0x040fe20000410000 */
[----:B----4-:R-:W-:Y:S02]  /*5380*/  @!P6 FADD.FTZ R6, R6, R37 ;  /* 0x000000250606e221 */ /* 0x010fe40000010000 */
[----:B------:R-:W-:Y:S01]  /*5390*/  FMUL.FTZ R139, R142, R3 ;  /* 0x000000038e8b7220 */ /* 0x000fe20000410000 */
[-C--:B------:R-:W-:Y:S01]  /*53a0*/  FMUL.FTZ R3, R33, R136.reuse ;  /* 0x0000008821037220 */ /* 0x080fe20000410000 */
[C---:B------:R-:W-:Y:S01]  /*53b0*/  FFMA.FTZ R153, R32.reuse, R153, -R36 ;  /* 0x0000009920997223 */ /* 0x040fe20000010824 */
[----:B-----5:R-:W-:Y:S01]  /*53c0*/  @!P6 FADD.FTZ R7, R7, R38 ;  /* 0x000000260707e221 */ /* 0x020fe20000010000 */
[----:B------:R-:W-:Y:S01]  /*53d0*/  ISETP.GT.AND P6, PT, R93, 0xf, PT ;  /* 0x0000000f5d00780c */ /* 0x000fe20003fc4270 */
[-C--:B------:R-:W-:Y:S01]  /*53e0*/  FFMA.FTZ R3, R32, R39.reuse, R3 ;  /* 0x0000002720037223 */ /* 0x080fe20000010003 */
[----:B------:R-:W-:Y:S01]  /*53f0*/  FMUL.FTZ R37, R33, R39 ;  /* 0x0000002721257220 */ /* 0x000fe20000410000 */
[----:B------:R-:W-:Y:S01]  /*5400*/  FFMA.FTZ R140, R140, R153, R139 ;  /* 0x000000998c8c7223 */ /* 0x000fe2000001008b */
[----:B------:R0:W1:Y:S01]  /*5410*/  SHFL.DOWN PT, R36, R5, 0x10, 0x1f ;  /* 0x0a001f0005247f89 */ /* 0x00006200000e0000 */
[----:B------:R-:W-:Y:S01]  /*5420*/  FMUL.FTZ R40, R40, R3 ;  /* 0x0000000328287220 */ /* 0x000fe20000410000 */
[----:B------:R-:W-:Y:S01]  /*5430*/  FFMA.FTZ R38, R32, R136, -R37 ;  /* 0x0000008820267223 */ /* 0x000fe20000010825 */
[----:B------:R-:W-:Y:S01]  /*5440*/  FFMA.FTZ R137, R109, R152, R140 ;  /* 0x000000986d897223 */ /* 0x000fe2000001008c */
[----:B------:R0:W4:Y:S01]  /*5450*/  SHFL.DOWN PT, R3, R4, 0x10, 0x1f ;  /* 0x0a001f0004037f89 */ /* 0x00012200000e0000 */
[----:B------:R-:W-:-:S03]  /*5460*/  FMUL.FTZ R37, R33, R134 ;  /* 0x0000008621257220 */ /* 0x000fc60000410000 */
        /* <DEDUP_REMOVED lines=8> */
[----:B------:R0:W-:Y:S02]  /*54f0*/  @!P6 STS.128 [UR6+0x640], R4 ;  /* 0x00064004ff00e988 */ /* 0x0001e40008000c06 */
.L_x_17576:
[----:B------:R-:W-:Y:S05]  /*5500*/  BSYNC.RECONVERGENT B0 ;  /* 0x0000000000007941 */ /* 0x000fea0003800200 */
.L_x_17575:
[C---:B----4-:R-:W-:Y:S01]  /*5510*/  FMUL.FTZ R3, R33.reuse, R146 ;  /* 0x0000009221037220 */ /* 0x050fe20000410000 */
[CC--:B0-----:R-:W-:Y:S01]  /*5520*/  FMUL.FTZ R135, R33.reuse, R148.reuse ;  /* 0x0000009421877220 */ /* 0x0c1fe20000410000 */
[C---:B------:R-:W-:Y:S01]  /*5530*/  FFMA.FTZ R37, R32.reuse, R148, R37 ;  /* 0x0000009420257223 */ /* 0x040fe20000010025 */
[-C--:B------:R-:W-:Y:S01]  /*5540*/  FMUL.FTZ R33, R33, R144.reuse ;  /* 0x0000009021217220 */ /* 0x080fe20000410000 */
[C---:B-1----:R-:W-:Y:S01]  /*5550*/  FFMA.FTZ R36, R32.reuse, R144, R3 ;  /* 0x0000009020247223 */ /* 0x042fe20000010003 */
        /* <DEDUP_REMOVED lines=29> */
.L_x_17578:
[----:B------:R-:W-:Y:S05]  /*5730*/  BSYNC.RECONVERGENT B0 ;  /* 0x0000000000007941 */ /* 0x000fea0003800200 */
.L_x_17577:
[----:B------:R-:W-:-:S04]  /*5740*/  UIADD3 UR4, UPT, UPT, UR4, 0x1, URZ ;  /* 0x0000000104047890 */ /* 0x000fc8000fffe0ff */
[----:B------:R-:W-:-:S09]  /*5750*/  UISETP.GE.AND UP0, UPT, UR4, UR9, UPT ;  /* 0x000000090400728c */ /* 0x000fd2000bf06270 */
[----:B------:R-:W-:Y:S05]  /*5760*/  BRA.U !UP0, `(.L_x_17579) ;  /* 0xffffffd108bc7547 */ /* 0x000fea000b83ffff */
.L_x_17545:
        /* <DEDUP_REMOVED lines=9> */
[----:B------:R-:W2:Y:S01]  /*5800*/  LDCU.64 UR10, c[0x0][0x550] ;  /* 0x0000aa00ff0a77ac */ /* 0x000ea20008000a00 */
[----:B01----:R-:W-:Y:S01]  /*5810*/  PRMT R4, RZ, 0x7610, R4 ;  /* 0x00007610ff047816 */ /* 0x003fe20000000004 */
[----:B------:R-:W0:Y:S01]  /*5820*/  LDC.64 R28, c[0x0][0x518] ;  /* 0x00014600ff1c7b82 */ /* 0x000e220000000a00 */
[----:B------:R-:W3:Y:S04]  /*5830*/  @!P0 LDG.E.U16 R0, desc[UR16][R8.64] ;  /* 0x0000001008008981 */ /* 0x000ee8000c1e1500 */
[----:B------:R-:W5:Y:S04]  /*5840*/  @!P1 LDG.E.U16 R2, desc[UR16][R8.64+0x40] ;  /* 0x0000401008029981 */ /* 0x000f68000c1e1500 */
[----:B------:R-:W2:Y:S04]  /*5850*/  @!P2 LDG.E.U16 R4, desc[UR16][R8.64+0x80] ;  /* 0x000080100804a981 */ /* 0x000ea8000c1e1500 */
[----:B------:R-:W4:Y:S01]  /*5860*/  @!P3 LDG.E.U16 R104, desc[UR16][R8.64+0xc0] ;  /* 0x0000c0100868b981 */ /* 0x000f22000c1e1500 */
[----:B------:R-:W-:-:S02]  /*5870*/  F2FP.BF16.F32.PACK_AB R106, R111, R106 ;  /* 0x0000006a6f6a723e */ /* 0x000fc400000010ff */
[----:B------:R-:W-:Y:S02]  /*5880*/  F2FP.BF16.F32.PACK_AB R107, R113, R108 ;  /* 0x0000006c716b723e */ /* 0x000fe400000010ff */
[----:B------:R-:W-:Y:S01]  /*5890*/  MOV R93, RZ ;  /* 0x000000ff005d7202 */ /* 0x000fe20000000f00 */
[----:B---3--:R-:W-:Y:S04]  /*58a0*/  STS.U16 [R91], R0 ;  /* 0x000000005b007388 */ /* 0x008fe80000000400 */
[----:B-----5:R-:W-:Y:S04]  /*58b0*/  STS.U16 [R91+0x40], R2 ;  /* 0x000040025b007388 */ /* 0x020fe80000000400 */
[----:B--2---:R-:W-:Y:S04]  /*58c0*/  STS.U16 [R91+0x80], R4 ;  /* 0x000080045b007388 */ /* 0x004fe80000000400 */
[----:B----4-:R-:W-:Y:S01]  /*58d0*/  STS.U16 [R91+0xc0], R104 ;  /* 0x0000c0685b007388 */ /* 0x010fe20000000400 */
        /* <DEDUP_REMOVED lines=48> */
[----:B------:R-:W-:Y:S02]  /*5be0*/  IADD3 R3, P3, PT, R71, R2, RZ ;  /* 0x0000000247037210 */ /* 0x000fe40007f7e0ff */
[----:B---3--:R-:W-:Y:S02]  /*5bf0*/  ISETP.GE.AND P1, PT, R75, R8, PT ;  /* 0x000000084b00720c */ /* 0x008fe40003f26270 */
[----:B------:R-:W-:Y:S02]  /*5c00*/  IADD3.X R0, PT, PT, RZ, R0, RZ, P3, !PT ;  /* 0x00000000ff007210 */ /* 0x000fe40001ffe4ff */
        /* <DEDUP_REMOVED lines=9> */
[----:B------:R-:W1:Y:S02]  /*5ca0*/  @!P0 MUFU.RCP R5, R6 ;  /* 0x0000000600058308 */ /* 0x000e640000001000 */
[----:B------:R-:W-:Y:S04]  /*5cb0*/  @!P2 STG.E.U16 desc[UR16][R2.64], R7 ;  /* 0x000000070200a986 */ /* 0x000fe8000c101510 */
[----:B------:R-:W-:Y:S04]  /*5cc0*/  @!P1 STG.E.U16 desc[UR16][R2.64+0x40], R9 ;  /* 0x0000400902009986 */ /* 0x000fe8000c101510 */
[----:B------:R-:W-:Y:S04]  /*5cd0*/  @!P3 STG.E.U16 desc[UR16][R2.64+0x80], R21 ;  /* 0x000080150200b986 */ /* 0x000fe8000c101510 */
[----:B------:R0:W-:Y:S01]  /*5ce0*/  @!P4 STG.E.U16 desc[UR16][R2.64+0xc0], R23 ;  /* 0x0000c0170200c986 */ /* 0x0001e2000c101510 */
[----:B-1----:R-:W-:Y:S01]  /*5cf0*/  @!P0 FMUL.FTZ R102, R102, R5 ;  /* 0x0000000566668220 */ /* 0x002fe20000410000 */
[----:B------:R-:W-:Y:S04]  /*5d00*/  BAR.SYNC.DEFER_BLOCKING 0x0 ;  /* 0x0000000000007b1d */ /* 0x000fe80000010000 */
[----:B------:R-:W-:Y:S01]  /*5d10*/  F2FP.BF16.F32.PACK_AB R27, R102, R97 ;  /* 0x00000061661b723e */ /* 0x000fe200000010ff */
[----:B------:R-:W-:Y:S01]  /*5d20*/  FADD.FTZ R97, R48, R97 ;  /* 0x0000006130617221 */ /* 0x000fe20000010000 */
[----:B0-----:R-:W-:-:S04]  /*5d30*/  IMAD.WIDE.U32 R2, R28, UR18, R92 ;  /* 0x000000121c027c25 */ /* 0x001fc8000f8e005c */
[----:B------:R-:W-:Y:S01]  /*5d40*/  FADD.FTZ R48, R97, R102 ;  /* 0x0000006661307221 */ /* 0x000fe20000010000 */
        /* <DEDUP_REMOVED lines=36> */
.L_x_17535:
        /* <DEDUP_REMOVED lines=34> */
.L_x_17582:
[----:B------:R-:W-:Y:S05]  /*61b0*/  BSYNC.RECONVERGENT B0 ;  /* 0x0000000000007941 */ /* 0x000fea0003800200 */
.L_x_17581:
        /* <DEDUP_REMOVED lines=26> */
.L_x_17584:
[----:B------:R-:W-:Y:S05]  /*6360*/  BSYNC.RECONVERGENT B0 ;  /* 0x0000000000007941 */ /* 0x000fea0003800200 */
.L_x_17583:
        /* <DEDUP_REMOVED lines=10> */
.L_x_17586:
        /* <DEDUP_REMOVED lines=26> */
.L_x_17585:
[----:B------:R-:W-:Y:S05]  /*65b0*/  EXIT ;  /* 0x000000000000794d */ /* 0x000fea0003800000 */
.L_x_17587:
        /* <DEDUP_REMOVED lines=12> */
.L_x_18799:


//--------------------- .text._Z25selective_scan_bwd_kernelI32Selective_Scan_bwd_kernel_traitsILi32ELi4ELb0ELb1ELb0ELb0ELb0EN3c108BFloat16ENS1_7complexIfEEEEv12SSMParamsBwd --------------------------
	.section	.text._Z25selective_scan_bwd_kernelI32Selective_Scan_bwd_kernel_traitsILi32ELi4ELb0ELb1ELb0ELb0ELb0EN3c108BFloat16ENS1_7complexIfEEEEv12SSMParamsBwd,"ax",@progbits
	.align	128
        .global         _Z25selective_scan_bwd_kernelI32Selective_Scan_bwd_kernel_traitsILi32ELi4ELb0ELb1ELb0ELb0ELb0EN3c108BFloat16ENS1_7complexIfEEEEv12SSMParamsBwd
        .type           _Z25selective_scan_bwd_kernelI32Selective_Scan_bwd_kernel_traitsILi32ELi4ELb0ELb1ELb0ELb0ELb0EN3c108BFloat16ENS1_7complexIfEEEEv12SSMParamsBwd,@function
        .size           _Z25selective_scan_bwd_kernelI32Selective_Scan_bwd_kernel_traitsILi32ELi4ELb0ELb1ELb0ELb0ELb0EN3c108BFloat16ENS1_7complexIfEEEEv12SSMParamsBwd,(.L_x_18800 - _Z25selective_scan_bwd_kernelI32Selective_Scan_bwd_kernel_traitsILi32ELi4ELb0ELb1ELb0ELb0ELb0EN3c108BFloat16ENS1_7complexIfEEEEv12SSMParamsBwd)
        .other          _Z25selective_scan_bwd_kernelI32Selective_Scan_bwd_kernel_traitsILi32ELi4ELb0ELb1ELb0ELb0ELb0EN3c108BFloat16ENS1_7complexIfEEEEv12SSMParamsBwd,@"STO_CUDA_ENTRY STV_DEFAULT"
_Z25selective_scan_bwd_kernelI32Selective_Scan_bwd_kernel_traitsILi32ELi4ELb0ELb1ELb0ELb0ELb0EN3c108BFloat16ENS1_7complexIfEEEEv12SSMParamsBwd:
.text._Z25selective_scan_bwd_kernelI32Selective_Scan_bwd_kernel_traitsILi32ELi4ELb0ELb1ELb0ELb0ELb0EN3c108BFloat16ENS1_7complexIfEEEEv12SSMParamsBwd:
        /* <DEDUP_REMOVED lines=53> */
[----:B------:R-:W-:Y:S02]  /*0350*/  MOV R11, R7 ;  /* 0x00000007000b7202 */ /* 0x000fe40000000f00 */
[----:B---3--:R-:W-:Y:S02]  /*0360*/  ISETP.NE.U32.AND P0, PT, R4, RZ, PT ;  /* 0x000000ff0400720c */ /* 0x008fe40003f05070 */
[----:B------:R-:W-:Y:S01]  /*0370*/  @!P2 IADD3 R11, PT, PT, -R11, RZ, RZ ;  /* 0x000000ff0b0ba210 */ /* 0x000fe20007ffe1ff */
[----:B------:R-:W-:Y:S01]  /*0380*/  UIMAD UR6, UR18, UR9, UR5 ;  /* 0x00000009120672a4 */ /* 0x000fe2000f8e0205 */
[----:B------:R-:W-:Y:S02]  /*0390*/  @!P1 LOP3.LUT R11, RZ, R8, RZ, 0x33, !PT ;  /* 0x00000008ff0b9212 */ /* 0x000fe400078e33ff */
[----:B------:R-:W-:Y:S02]  /*03a0*/  ISETP.NE.AND.EX P0, PT, R5, RZ, PT, P0 ;  /* 0x000000ff0500720c */ /* 0x000fe40003f05300 */
[----:B------:R-:W-:-:S02]  /*03b0*/  MOV R2, UR4 ;  /* 0x0000000400027c02 */ /* 0x000fc40008000f00 */
[----:B------:R-:W-:Y:S01]  /*03c0*/  MOV R3, UR5 ;  /* 0x0000000500037c02 */ /* 0x000fe20008000f00 */
[----:B------:R-:W-:Y:S01]  /*03d0*/  UIMAD.WIDE.U32 UR4, UR18, UR12, URZ ;  /* 0x0000000c120472a5 */ /* 0x000fe2000f8e00ff */
[----:B------:R-:W-:Y:S02]  /*03e0*/  SHF.R.S32.HI R9, RZ, 0x1f, R11 ;  /* 0x0000001fff097819 */ /* 0x000fe4000001140b */
[----:B------:R-:W-:Y:S01]  /*03f0*/  MOV R3, UR6 ;  /* 0x0000000600037c02 */ /* 0x000fe20008000f00 */
[----:B------:R-:W-:Y:S02]  /*0400*/  UIMAD UR6, UR18, UR13, UR5 ;  /* 0x0000000d120672a4 */ /* 0x000fe4000f8e0205 */
[-C--:B------:R-:W-:Y:S02]  /*0410*/  IMAD R0, R9, R42.reuse, RZ ;  /* 0x0000002a09007224 */ /* 0x080fe400078e02ff */
[C---:B------:R-:W-:Y:S01]  /*0420*/  IMAD.WIDE.U32 R6, R11.reuse, R42, RZ ;  /* 0x0000002a0b067225 */ /* 0x040fe200078e00ff */
[----:B------:R-:W3:Y:S03]  /*0430*/  @P0 LDC R12, c[0x0][0x384] ;  /* 0x0000e100ff0c0b82 */ /* 0x000ee60000000800 */
[----:B------:R-:W-:-:S02]  /*0440*/  IMAD R43, R11, R43, R0 ;  /* 0x0000002b0b2b7224 */ /* 0x000fc400078e0200 */
[C---:B------:R-:W-:Y:S01]  /*0450*/  IMAD.WIDE.U32 R2, R39.reuse, UR10, R2 ;  /* 0x0000000a27027c25 */ /* 0x040fe2000f8e0002 */
[----:B------:R-:W-:Y:S02]  /*0460*/  MOV R5, UR5 ;  /* 0x0000000500057c02 */ /* 0x000fe40008000f00 */
[----:B------:R-:W-:Y:S01]  /*0470*/  MOV R5, UR6 ;  /* 0x0000000600057c02 */ /* 0x000fe20008000f00 */
[----:B------:R-:W-:Y:S01]  /*0480*/  IMAD R13, R39, UR11, R3 ;  /* 0x0000000b270d7c24 */ /* 0x000fe2000f8e0203 */
[----:B------:R-:W-:Y:S01]  /*0490*/  IADD3 R43, PT, PT, R7, R43, RZ ;  /* 0x0000002b072b7210 */ /* 0x000fe20007ffe0ff */
[----:B------:R-:W4:Y:S01]  /*04a0*/  LDCU.64 UR6, c[0x0][0x498] ;  /* 0x00009300ff0677ac */ /* 0x000f220008000a00 */
[----:B------:R-:W-:Y:S02]  /*04b0*/  MOV R42, R6 ;  /* 0x00000006002a7202 */ /* 0x000fe40000000f00 */
[--C-:B--2---:R-:W-:Y:S02]  /*04c0*/  SHF.R.U64 R3, R18, 0x1, R19.reuse ;  /* 0x0000000112037819 */ /* 0x104fe40000001213 */
[----:B------:R-:W-:Y:S01]  /*04d0*/  SHF.R.U32.HI R0, RZ, 0x1, R19 ;  /* 0x00000001ff007819 */ /* 0x000fe20000011613 */
[----:B-1----:R-:W-:Y:S01]  /*04e0*/  IMAD.WIDE.U32 R6, R14, UR18, RZ ;  /* 0x000000120e067c25 */ /* 0x002fe2000f8e00ff */
[----:B------:R-:W-:Y:S01]  /*04f0*/  MOV R4, UR4 ;  /* 0x0000000400047c02 */ /* 0x000fe20008000f00 */
[----:B------:R-:W1:Y:S02]  /*0500*/  @P0 LDC R19, c[0x0][0x38c] ;  /* 0x0000e300ff130b82 */ /* 0x000e640000000800 */
[----:B------:R-:W-:-:S04]  /*0510*/  IMAD.WIDE.U32 R42, R3, UR18, R42 ;  /* 0x00000012032a7c25 */ /* 0x000fc8000f8e002a */
[----:B------:R-:W-:Y:S02]  /*0520*/  IMAD R3, R0, UR18, RZ ;  /* 0x0000001200037c24 */ /* 0x000fe4000f8e02ff */
[----:B------:R-:W-:Y:S01]  /*0530*/  IMAD R7, R15, UR18, R7 ;  /* 0x000000120f077c24 */ /* 0x000fe2000f8e0207 */
[C---:B------:R-:W-:Y:S01]  /*0540*/  LEA R41, P1, R42.reuse, R20, 0x3 ;  /* 0x000000142a297211 */ /* 0x040fe200078218ff */
[----:B------:R-:W-:Y:S01]  /*0550*/  IMAD.WIDE.U32 R4, R39, UR14, R4 ;  /* 0x0000000e27047c25 */ /* 0x000fe2000f8e0004 */
[----:B------:R-:W-:Y:S01]  /*0560*/  IADD3 R0, PT, PT, R43, R3, RZ ;  /* 0x000000032b007210 */ /* 0x000fe20007ffe0ff */
[----:B------:R-:W2:Y:S02]  /*0570*/  LDC.64 R14, c[0x0][0x4a8] ;  /* 0x00012a00ff0e7b82 */ /* 0x000ea40000000a00 */
[----:B------:R-:W-:Y:S01]  /*0580*/  IMAD R10, R9, R16, RZ ;  /* 0x00000010090a7224 */ /* 0x000fe200078e02ff */
[----:B------:R-:W-:Y:S01]  /*0590*/  LEA.HI.X R42, R42, R21, R0, 0x3, P1 ;  /* 0x000000152a2a7211 */ /* 0x000fe200008f1c00 */
[----:B------:R-:W-:-:S02]  /*05a0*/  IMAD R51, R39, UR15, R5 ;  /* 0x0000000f27337c24 */ /* 0x000fc4000f8e0205 */
[C---:B------:R-:W-:Y:S02]  /*05b0*/  IMAD.WIDE.U32 R8, R11.reuse, R16, R6 ;  /* 0x000000100b087225 */ /* 0x040fe400078e0006 */
[----:B------:R-:W2:Y:S02]  /*05c0*/  @P0 LDC.64 R6, c[0x0][0x480] ;  /* 0x00012000ff060b82 */ /* 0x000ea40000000a00 */
[----:B------:R-:W-:Y:S01]  /*05d0*/  IMAD R5, R11, R17, R10 ;  /* 0x000000110b057224 */ /* 0x000fe200078e020a */
[----:B0-----:R-:W-:Y:S01]  /*05e0*/  LEA R11, R23, 0xffffff80, 0x7 ;  /* 0xffffff80170b7811 */ /* 0x001fe200078e38ff */
[----:B----4-:R-:W-:-:S04]  /*05f0*/  UIMAD.WIDE.U32 UR4, UR18, UR6, URZ ;  /* 0x00000006120472a5 */ /* 0x010fc8000f8e00ff */
[----:B------:R-:W0:Y:S01]  /*0600*/  LDC.64 R16, c[0x0][0x468] ;  /* 0x00011a00ff107b82 */ /* 0x000e220000000a00 */
[----:B------:R-:W-:Y:S01]  /*0610*/  LEA R3, R23, 0xffffff00, 0x8 ;  /* 0xffffff0017037811 */ /* 0x000fe200078e40ff */
[----:B---3--:R-:W-:-:S06]  /*0620*/  @P0 IMAD R0, R12, UR18, R39 ;  /* 0x000000120c000c24 */ /* 0x008fcc000f8e0227 */
[----:B------:R-:W3:Y:S01]  /*0630*/  LDC.64 R20, c[0x0][0x528] ;  /* 0x00014a00ff147b82 */ /* 0x000ee20000000a00 */
        /* <DEDUP_REMOVED lines=91> */
.L_x_17624:
        /* <DEDUP_REMOVED lines=63> */
[----:B------:R-:W-:-:S02]  /*0fe0*/  SHF.L.U32 R92, R90, 0x10, RZ ;  /* 0x000000105a5c7819 */ /* 0x000fc400000006ff */
[----:B------:R-:W-:Y:S02]  /*0ff0*/  CS2R R88, SRZ ;  /* 0x0000000000587805 */ /* 0x000fe4000001ff00 */
[----:B------:R-:W-:Y:S02]  /*1000*/  SHF.L.U32 R93, R93, 0x10, RZ ;  /* 0x000000105d5d7819 */ /* 0x000fe400000006ff */
[----:B------:R-:W-:Y:S02]  /*1010*/  CS2R R86, SRZ ;  /* 0x0000000000567805 */ /* 0x000fe4000001ff00 */
[C---:B------:R-:W-:Y:S02]  /*1020*/  PRMT R94, R91.reuse, 0x7632, R94 ;  /* 0x000076325b5e7816 */ /* 0x040fe4000000005e */
[----:B------:R-:W-:Y:S02]  /*1030*/  SHF.L.U32 R91, R91, 0x10, RZ ;  /* 0x000000105b5b7819 */ /* 0x000fe400000006ff */
[----:B------:R-:W-:-:S02]  /*1040*/  SHF.L.U32 R94, R94, 0x10, RZ ;  /* 0x000000105e5e7819 */ /* 0x000fc400000006ff */
        /* <DEDUP_REMOVED lines=10> */
[C---:B------:R-:W-:Y:S01]  /*10f0*/  PRMT R2, R5.reuse, 0x7632, R2 ;  /* 0x0000763205027816 */ /* 0x040fe20000000002 */
[C---:B------:R-:W-:Y:S01]  /*1100*/  FFMA.FTZ R0, R4.reuse, R92, R59 ;  /* 0x0000005c04007223 */ /* 0x040fe2000001003b */
[----:B------:R-:W-:Y:S01]  /*1110*/  SHF.L.U32 R100, R5, 0x10, RZ ;  /* 0x0000001005647819 */ /* 0x000fe200000006ff */
[-C--:B-----5:R-:W-:Y:S01]  /*1120*/  FMUL.FTZ R95, R4, R38.reuse ;  /* 0x00000026045f7220 */ /* 0x0a0fe20000410000 */
        /* <DEDUP_REMOVED lines=13> */
[C---:B------:R-:W-:Y:S01]  /*1200*/  IADD3 R17, PT, PT, R6.reuse, 0x6, RZ ;  /* 0x0000000606117810 */ /* 0x040fe20007ffe0ff */
[----:B------:R-:W-:Y:S01]  /*1210*/  HFMA2 R89, -RZ, RZ, 0, 0 ;  /* 0x00000000ff597431 */ /* 0x000fe200000001ff */
[----:B------:R-:W-:Y:S01]  /*1220*/  IADD3 R19, PT, PT, R6, 0x7, RZ ;  /* 0x0000000706137810 */ /* 0x000fe20007ffe0ff */
[----:B------:R-:W-:Y:S01]  /*1230*/  FADD.FTZ R99, R99, R99 ;  /* 0x0000006363637221 */ /* 0x000fe20000010000 */
[-C--:B------:R-:W-:Y:S01]  /*1240*/  LEA.HI.SX32 R113, R13, R6.reuse, 0x1b ;  /* 0x000000060d717211 */ /* 0x080fe200078fdaff */
[----:B------:R-:W1:Y:S01]  /*1250*/  LDC.64 R22, c[0x0][0x3a8] ;  /* 0x0000ea00ff167b82 */ /* 0x000e620000000a00 */
[-C--:B------:R-:W-:Y:S01]  /*1260*/  LEA.HI.SX32 R114, R15, R6.reuse, 0x1b ;  /* 0x000000060f727211 */ /* 0x080fe200078fdaff */
[----:B------:R-:W-:Y:S01]  /*1270*/  FADD.FTZ R100, R100, R100 ;  /* 0x0000006464647221 */ /* 0x000fe20000010000 */
[-C--:B------:R-:W-:Y:S01]  /*1280*/  LEA.HI.SX32 R115, R17, R6.reuse, 0x1b ;  /* 0x0000000611737211 */ /* 0x080fe200078fdaff */
[----:B------:R-:W-:Y:S01]  /*1290*/  FADD.FTZ R101, R101, R101 ;  /* 0x0000006565657221 */ /* 0x000fe20000010000 */
[----:B------:R-:W-:Y:S01]  /*12a0*/  LEA.HI.SX32 R116, R19, R6, 0x1b ;  /* 0x0000000613747211 */ /* 0x000fe200078fdaff */
[----:B------:R-:W-:Y:S01]  /*12b0*/  UMOV UR4, URZ ;  /* 0x000000ff00047c82 */ /* 0x000fe20008000000 */
[----:B------:R-:W-:Y:S01]  /*12c0*/  IADD3 R11, PT, PT, R6, 0x3, RZ ;  /* 0x00000003060b7810 */ /* 0x000fe20007ffe0ff */
[----:B------:R-:W2:Y:S01]  /*12d0*/  LDC.64 R20, c[0x0][0x440] ;  /* 0x00011000ff147b82 */ /* 0x000ea20000000a00 */
[----:B------:R-:W-:Y:S01]  /*12e0*/  SHF.L.U32 R4, R82, 0x8, RZ ;  /* 0x0000000852047819 */ /* 0x000fe200000006ff */
[----:B------:R-:W3:Y:S01]  /*12f0*/  LDCU UR8, c[0x0][0x394] ;  /* 0x00007280ff0877ac */ /* 0x000ee20008000800 */
[----:B------:R-:W-:-:S02]  /*1300*/  PRMT R2, R106, 0x7632, R2 ;  /* 0x000076326a027816 */ /* 0x000fc40000000002 */
[----:B------:R-:W-:Y:S01]  /*1310*/  PRMT R3, R107, 0x7632, R3 ;  /* 0x000076326b037816 */ /* 0x000fe20000000003 */
[----:B------:R-:W4:Y:S01]  /*1320*/  LDCU UR9, c[0x0][0x38c] ;  /* 0x00007180ff0977ac */ /* 0x000f220008000800 */
[----:B------:R-:W-:Y:S01]  /*1330*/  LEA.HI.SX32 R11, R11, R6, 0x1b ;  /* 0x000000060b0b7211 */ /* 0x000fe200078fdaff */
[----:B------:R-:W0:Y:S01]  /*1340*/  LDC.64 R18, c[0x0][0x3c0] ;  /* 0x0000f000ff127b82 */ /* 0x000e220000000a00 */
[----:B------:R-:W-:Y:S02]  /*1350*/  IADD3 R10, P1, PT, R4, R45, RZ ;  /* 0x0000002d040a7210 */ /* 0x000fe40007f3e0ff */
[----:B------:R-:W-:Y:S02]  /*1360*/  SHF.L.U32 R5, R106, 0x10, RZ ;  /* 0x000000106a057819 */ /* 0x000fe400000006ff */
[----:B------:R-:W-:Y:S02]  /*1370*/  SHF.L.U32 R107, R107, 0x10, RZ ;  /* 0x000000106b6b7819 */ /* 0x000fe400000006ff */
[----:B------:R-:W-:Y:S01]  /*1380*/  LEA R105, R105, -R4, 0x1 ;  /* 0x8000000469697211 */ /* 0x000fe200078e08ff */
[----:B------:R-:W0:Y:S01]  /*1390*/  LDC.64 R16, c[0x0][0x450] ;  /* 0x00011400ff107b82 */ /* 0x000e220000000a00 */
[----:B------:R-:W-:Y:S01]  /*13a0*/  SHF.L.U32 R117, R2, 0x10, RZ ;  /* 0x0000001002757819 */ /* 0x000fe200000006ff */
[--C-:B------:R-:W-:Y:S01]  /*13b0*/  FADD.FTZ R106, R5, R40.reuse ;  /* 0x00000028056a7221 */ /* 0x100fe20000010000 */
[----:B------:R-:W-:Y:S01]  /*13c0*/  SHF.L.U32 R3, R3, 0x10, RZ ;  /* 0x0000001003037819 */ /* 0x000fe200000006ff */
[--C-:B------:R-:W-:Y:S01]  /*13d0*/  FADD.FTZ R107, R107, R40.reuse ;  /* 0x000000286b6b7221 */ /* 0x100fe20000010000 */
[C---:B------:R-:W-:Y:S01]  /*13e0*/  IADD3 R7, PT, PT, R6.reuse, 0x1, RZ ;  /* 0x0000000106077810 */ /* 0x040fe20007ffe0ff */
[--C-:B------:R-:W-:Y:S01]  /*13f0*/  FADD.FTZ R117, R117, R40.reuse ;  /* 0x0000002875757221 */ /* 0x100fe20000010000 */
[----:B------:R-:W-:Y:S01]  /*1400*/  IADD3 R9, PT, PT, R6, 0x2, RZ ;  /* 0x0000000206097810 */ /* 0x000fe20007ffe0ff */
[----:B------:R-:W0:Y:S01]  /*1410*/  LDC.64 R14, c[0x0][0x3e0] ;  /* 0x0000f800ff0e7b82 */ /* 0x000e220000000a00 */
[----:B------:R-:W-:Y:S01]  /*1420*/  LEA R112, R11, UR6, 0x1 ;  /* 0x000000060b707c11 */ /* 0x000fe2000f8e08ff */
[----:B------:R-:W-:Y:S01]  /*1430*/  FADD.FTZ R118, R3, R40 ;  /* 0x0000002803767221 */ /* 0x000fe20000010000 */
[----:B------:R-:W-:Y:S01]  /*1440*/  LEA.HI.X.SX32 R11, R4, RZ, 0x1, P1 ;  /* 0x000000ff040b7211 */ /* 0x000fe200008f0eff */
[----:B------:R-:W-:Y:S01]  /*1450*/  FMUL.FTZ R120, R106, R92 ;  /* 0x0000005c6a787220 */ /* 0x000fe20000410000 */
[----:B------:R-:W-:Y:S01]  /*1460*/  ISETP.GE.AND P1, PT, R70, R105, PT ;  /* 0x000000694600720c */ /* 0x000fe20003f26270 */
[----:B------:R-:W-:Y:S01]  /*1470*/  FMUL.FTZ R119, R107, R91 ;  /* 0x0000005b6b777220 */ /* 0x000fe20000410000 */
[-C--:B------:R-:W-:Y:S01]  /*1480*/  ISETP.GE.AND P2, PT, R76, R105.reuse, PT ;  /* 0x000000694c00720c */ /* 0x080fe20003f46270 */
[----:B------:R-:W0:Y:S01]  /*1490*/  LDC.64 R12, c[0x0][0x4d0] ;  /* 0x00013400ff0c7b82 */ /* 0x000e220000000a00 */
[----:B------:R-:W-:Y:S01]  /*14a0*/  ISETP.GE.AND P3, PT, R77, R105, PT ;  /* 0x000000694d00720c */ /* 0x000fe20003f66270 */
[----:B------:R-:W-:Y:S01]  /*14b0*/  FMUL.FTZ R121, R117, R93 ;  /* 0x0000005d75797220 */ /* 0x000fe20000410000 */
[----:B------:R-:W-:Y:S01]  /*14c0*/  LEA.HI.SX32 R7, R7, R6, 0x1b ;  /* 0x0000000607077211 */ /* 0x000fe200078fdaff */
[----:B------:R-:W-:Y:S01]  /*14d0*/  FMUL.FTZ R122, R118, R94 ;  /* 0x0000005e767a7220 */ /* 0x000fe20000410000 */
[----:B------:R-:W-:-:S02]  /*14e0*/  LEA.HI.SX32 R9, R9, R6, 0x1b ;  /* 0x0000000609097211 */ /* 0x000fc400078fdaff */
[----:B------:R-:W-:Y:S02]  /*14f0*/  LEA.HI.SX32 R104, R6, R6, 0x1b ;  /* 0x0000000606687211 */ /* 0x000fe400078fdaff */
[C---:B------:R-:W-:Y:S02]  /*1500*/  ISETP.NE.AND P0, PT, R57.reuse, 0x1, PT ;  /* 0x000000013900780c */ /* 0x040fe40003f05270 */
[----:B------:R-:W-:Y:S02]  /*1510*/  SHF.L.U32 R108, R57, 0x8, RZ ;  /* 0x00000008396c7819 */ /* 0x000fe400000006ff */
[----:B------:R-:W-:Y:S02]  /*1520*/  P2R R160, PR, RZ, 0x2 ;  /* 0x00000002ffa07803 */ /* 0x000fe40000000000 */
[----:B------:R-:W-:Y:S02]  /*1530*/  P2R R161, PR, RZ, 0x4 ;  /* 0x00000004ffa17803 */ /* 0x000fe40000000000 */
[----:B------:R-:W-:-:S02]  /*1540*/  P2R R162, PR, RZ, 0x8 ;  /* 0x00000008ffa27803 */ /* 0x000fc40000000000 */
[----:B------:R-:W-:Y:S02]  /*1550*/  IADD3 R102, PT, PT, R57, -0x2, RZ ;  /* 0xfffffffe39667810 */ /* 0x000fe40007ffe0ff */
        /* <DEDUP_REMOVED lines=11> */
[-C--:B------:R-:W-:Y:S02]  /*1610*/  ISETP.GE.AND P1, PT, R78, R105.reuse, PT ;  /* 0x000000694e00720c */ /* 0x080fe40003f26270 */
[-C--:B------:R-:W-:Y:S02]  /*1620*/  ISETP.GE.AND P2, PT, R79, R105.reuse, PT ;  /* 0x000000694f00720c */ /* 0x080fe40003f46270 */
[-C--:B------:R-:W-:Y:S02]  /*1630*/  ISETP.GE.AND P3, PT, R80, R105.reuse, PT ;  /* 0x000000695000720c */ /* 0x080fe40003f66270 */
[----:B01234-:R-:W-:-:S13]  /*1640*/  ISETP.GE.AND P4, PT, R81, R105, PT ;  /* 0x000000695100720c */ /* 0x01ffda0003f86270 */
.L_x_17623:
[----:B------:R-:W-:Y:S02]  /*1650*/  MOV R2, R70 ;  /* 0x0000004600027202 */ /* 0x000fe40000000f00 */
[----:B------:R-:W-:Y:S02]  /*1660*/  MOV R3, RZ ;  /* 0x000000ff00037202 */ /* 0x000fe40000000f00 */
[----:B------:R-:W-:Y:S02]  /*1670*/  PRMT R35, RZ, 0x7610, R35 ;  /* 0x00007610ff237816 */ /* 0x000fe40000000023 */
[----:B------:R-:W-:Y:S01]  /*1680*/  P2R R34, PR, RZ, 0x1 ;  /* 0x00000001ff227803 */ /* 0x000fe20000000000 */
[----:B------:R-:W-:Y:S01]  /*1690*/  IMAD.WIDE.U32 R2, R18, UR4, R2 ;  /* 0x0000000412027c25 */ /* 0x000fe2000f8e0002 */
[----:B------:R-:W-:Y:S02]  /*16a0*/  ISETP.NE.AND P0, PT, R160, RZ, PT ;  /* 0x000000ffa000720c */ /* 0x000fe40003f05270 */
[----:B------:R-:W-:Y:S01]  /*16b0*/  ISETP.NE.AND P6, PT, R162, RZ, PT ;  /* 0x000000ffa200720c */ /* 0x000fe20003fc5270 */
[----:B------:R-:W-:Y:S01]  /*16c0*/  IMAD R3, R19, UR4, R3 ;  /* 0x0000000413037c24 */ /* 0x000fe2000f8e0203 */
[----:B01----:R-:W-:-:S04]  /*16d0*/  LEA R6, P5, R2, R54, 0x1 ;  /* 0x0000003602067211 */ /* 0x003fc800078a08ff */
[----:B------:R-:W-:Y:S02]  /*16e0*/  LEA.HI.X R7, R2, R55, R3, 0x1, P5 ;  /* 0x0000003702077211 */ /* 0x000fe400028f0c03 */
[----:B------:R-:W-:Y:S02]  /*16f0*/  MOV R2, R28 ;  /* 0x0000001c00027202 */ /* 0x000fe40000000f00 */
[----:B------:R-:W-:-:S03]  /*1700*/  MOV R3, R47 ;  /* 0x0000002f00037202 */ /* 0x000fc60000000f00 */
        /* <DEDUP_REMOVED lines=11> */
[--C-:B------:R-:W-:Y:S02]  /*17c0*/  LEA.HI.X R5, R2, R17, R3.reuse, 0x3, P5 ;  /* 0x0000001102057211 */ /* 0x100fe400028f1c03 */
[----:B------:R-:W-:Y:S02]  /*17d0*/  ISETP.GE.AND P5, PT, R72, R105, PT ;  /* 0x000000694800720c */ /* 0x000fe40003fa6270 */
[----:B------:R-:W-:Y:S02]  /*17e0*/  PRMT R3, RZ, 0x7610, R3 ;  /* 0x00007610ff037816 */ /* 0x000fe40000000003 */
[----:B------:R-:W-:Y:S02]  /*17f0*/  PRMT R123, RZ, 0x7610, R123 ;  /* 0x00007610ff7b7816 */ /* 0x000fe4000000007b */
        /* <DEDUP_REMOVED lines=8> */
[----:B------:R-:W2:Y:S04]  /*1880*/  @!P1 LDG.E.U16 R125, desc[UR16][R6.64+0x100] ;  /* 0x00010010067d9981 */ /* 0x000ea8000c1e1500 */
[----:B------:R-:W2:Y:S04]  /*1890*/  @!P2 LDG.E.U16 R127, desc[UR16][R6.64+0x140] ;  /* 0x00014010067fa981 */ /* 0x000ea8000c1e1500 */
[----:B------:R-:W2:Y:S04]  /*18a0*/  @!P5 LDG.E.U16 R37, desc[UR16][R6.64+0x80] ;  /* 0x000080100625d981 */ /* 0x000ea8000c1e1500 */
[----:B------:R-:W2:Y:S04]  /*18b0*/  @!P3 LDG.E.U16 R129, desc[UR16][R6.64+0x180] ;  /* 0x000180100681b981 */ /* 0x000ea8000c1e1500 */
[----:B------:R-:W2:Y:S01]  /*18c0*/  @!P4 LDG.E.U16 R131, desc[UR16][R6.64+0x1c0] ;  /* 0x0001c0100683c981 */ /* 0x000ea2000c1e1500 */
[----:B------:R-:W-:Y:S01]  /*18d0*/  ISETP.NE.AND P0, PT, R34, RZ, PT ;  /* 0x000000ff2200720c */ /* 0x000fe20003f05270 */
[----:B------:R-:W0:Y:S02]  /*18e0*/  S2UR UR7, SR_CgaCtaId ;  /* 0x00000000000779c3 */ /* 0x000e240000008800 */
[----:B---3--:R-:W-:Y:S04]  /*18f0*/  STS.U16 [R84], R3 ;  /* 0x0000000354007388 */ /* 0x008fe80000000400 */
[----:B----4-:R-:W-:Y:S04]  /*1900*/  STS.U16 [R84+0x42], R35 ;  /* 0x0000422354007388 */ /* 0x010fe80000000400 */
[----:B-----5:R1:W-:Y:S04]  /*1910*/  STS.U16 [R84+0xc6], R123 ;  /* 0x0000c67b54007388 */ /* 0x0203e80000000400 */
[----:B--2---:R-:W-:Y:S04]  /*1920*/  STS.U16 [R84+0x108], R125 ;  /* 0x0001087d54007388 */ /* 0x004fe80000000400 */
[----:B------:R-:W-:Y:S04]  /*1930*/  STS.U16 [R84+0x14a], R127 ;  /* 0x00014a7f54007388 */ /* 0x000fe80000000400 */
[----:B------:R2:W-:Y:S04]  /*1940*/  STS.U16 [R84+0x84], R37 ;  /* 0x0000842554007388 */ /* 0x0005e80000000400 */
[----:B------:R-:W-:Y:S04]  /*1950*/  STS.U16 [R84+0x18c], R129 ;  /* 0x00018c8154007388 */ /* 0x000fe80000000400 */
[----:B------:R3:W-:Y:S01]  /*1960*/  STS.U16 [R84+0x1ce], R131 ;  /* 0x0001ce8354007388 */ /* 0x0007e20000000400 */
[----:B------:R-:W-:-:S03]  /*1970*/  NOP ;  /* 0x0000000000007918 */ /* 0x000fc60000000000 */
[----:B------:R-:W4:Y:S01]  /*1980*/  LDG.E.64 R4, desc[UR16][R4.64] ;  /* 0x0000001004047981 */ /* 0x000f22000c1e1b00 */
[-C--:B------:R-:W-:Y:S01]  /*1990*/  FMUL.FTZ R34, R117, R9.reuse ;  /* 0x0000000975227220 */ /* 0x080fe20000410000 */
[----:B------:R-:W-:Y:S02]  /*19a0*/  FMUL.FTZ R2, R106, R9 ;  /* 0x000000096a027220 */ /* 0x000fe40000410000 */
[----:B------:R-:W-:Y:S01]  /*19b0*/  LDS.U16 R125, [R109+0x2] ;  /* 0x000002006d7d7984 */ /* 0x000fe20000000400 */
[----:B-1----:R-:W-:Y:S01]  /*19c0*/  FMUL.RZ R123, R34, 0.15915493667125701904 ;  /* 0x3e22f983227b7820 */ /* 0x002fe2000040c000 */
[----:B------:R-:W-:Y:S02]  /*19d0*/  FMUL.RZ R124, R2, 0.15915493667125701904 ;  /* 0x3e22f983027c7820 */ /* 0x000fe4000040c000 */
[----:B------:R-:W-:Y:S01]  /*19e0*/  LDS.U16 R128, [R111+0x4] ;  /* 0x000004006f807984 */ /* 0x000fe20000000400 */
[----:B--2---:R-:W-:Y:S03]  /*19f0*/  MUFU.SIN R37, R123 ;  /* 0x0000007b00257308 */ /* 0x004fe60000000400 */
[----:B------:R-:W-:Y:S01]  /*1a00*/  LDS.U16 R130, [R112+0x6] ;  /* 0x0000060070827984 */ /* 0x000fe20000000400 */
[----:B------:R-:W-:-:S03]  /*1a10*/  FMUL.FTZ R2, R8, 1.4426950216293334961 ;  /* 0x3fb8aa3b08027820 */ /* 0x000fc60000410000 */
[----:B------:R-:W-:Y:S01]  /*1a20*/  LDS.U16 R132, [R113+0x8] ;  /* 0x0000080071847984 */ /* 0x000fe20000000400 */
[----:B------:R1:W-:Y:S03]  /*1a30*/  MUFU.COS R127, R123 ;  /* 0x0000007b007f7308 */ /* 0x0003e60000000000 */
[----:B------:R-:W-:Y:S04]  /*1a40*/  LDS.U16 R134, [R114+0xa] ;  /* 0x00000a0072867984 */ /* 0x000fe80000000400 */
[----:B------:R-:W-:Y:S04]  /*1a50*/  LDS.U16 R135, [R115+0xc] ;  /* 0x00000c0073877984 */ /* 0x000fe80000000400 */
[----:B-1----:R-:W1:Y:S04]  /*1a60*/  LDS.U16 R123, [R104] ;  /* 0x00000000687b7984 */ /* 0x002e680000000400 */
[----:B------:R-:W2:Y:S01]  /*1a70*/  LDS.U16 R137, [R116+0xe] ;  /* 0x00000e0074897984 */ /* 0x000ea20000000400 */
[----:B------:R-:W-:Y:S01]  /*1a80*/  MUFU.SIN R7, R124 ;  /* 0x0000007c00077308 */ /* 0x000fe20000000400 */
[-C--:B------:R-:W-:Y:S01]  /*1a90*/  FMUL.FTZ R3, R106, R2.reuse ;  /* 0x000000026a037220 */ /* 0x080fe20000410000 */
[-C--:B------:R-:W-:Y:S01]  /*1aa0*/  FMUL.FTZ R34, R117, R2.reuse ;  /* 0x0000000275227220 */ /* 0x080fe20000410000 */
[----:B------:R-:W-:-:S05]  /*1ab0*/  FMUL.FTZ R36, R107, R2 ;  /* 0x000000026b247220 */ /* 0x000fca0000410000 */
[----:B------:R5:W-:Y:S02]  /*1ac0*/  MUFU.COS R35, R124 ;  /* 0x0000007c00237308 */ /* 0x000be40000000000 */
[----:B-----5:R-:W-:Y:S01]  /*1ad0*/  FMUL.FTZ R124, R118, R2 ;  /* 0x00000002767c7220 */ /* 0x020fe20000410000 */
[----:B------:R-:W-:-:S05]  /*1ae0*/  FMUL.FTZ R2, R107, R9 ;  /* 0x000000096b027220 */ /* 0x000fca0000410000 */
[----:B------:R5:W1:Y:S02]  /*1af0*/  MUFU.EX2 R6, R3 ;  /* 0x0000000300067308 */ /* 0x000a640000000800 */
[----:B-----5:R-:W-:Y:S01]  /*1b00*/  FMUL.RZ R3, R2, 0.15915493667125701904 ;  /* 0x3e22f98302037820 */ /* 0x020fe2000040c000 */
[----:B------:R-:W-:-:S04]  /*1b10*/  FMUL.FTZ R2, R118, R9 ;  /* 0x0000000976027220 */ /* 0x000fc80000410000 */
[----:B------:R-:W-:Y:S01]  /*1b20*/  FMUL.RZ R136, R2, 0.15915493667125701904 ;  /* 0x3e22f98302887820 */ /* 0x000fe2000040c000 */
[----:B------:R-:W5:Y:S01]  /*1b30*/  MUFU.EX2 R126, R34 ;  /* 0x00000022007e7308 */ /* 0x000f620000000800 */
[----:B------:R-:W-:Y:S01]  /*1b40*/  UMOV UR6, 0x400 ;  /* 0x0000040000067882 */ /* 0x000fe20000000000 */
[C---:B------:R-:W-:Y:S01]  /*1b50*/  ISETP.NE.AND P5, PT, R45.reuse, RZ, PT ;  /* 0x000000ff2d00720c */ /* 0x040fe20003fa5270 */
[----:B0-----:R-:W-:Y:S01]  /*1b60*/  ULEA UR6, UR7, UR6, 0x18 ;  /* 0x0000000607067291 */ /* 0x001fe2000f8ec0ff */
[----:B------:R-:W-:-:S04]  /*1b70*/  ISETP.NE.AND P6, PT, R45, 0x1f, PT ;  /* 0x0000001f2d00780c */ /* 0x000fc80003fc5270 */
[----:B------:R-:W-:Y:S08]  /*1b80*/  MUFU.EX2 R138, R124 ;  /* 0x0000007c008a7308 */ /* 0x000ff00000000800 */
[----:B------:R-:W0:Y:S08]  /*1b90*/  MUFU.COS R133, R136 ;  /* 0x0000008800857308 */ /* 0x000e300000000000 */
[----:B------:R-:W-:Y:S08]  /*1ba0*/  MUFU.EX2 R36, R36 ;  /* 0x0000002400247308 */ /* 0x000ff00000000800 */
[----:B---3--:R-:W-:Y:S08]  /*1bb0*/  MUFU.SIN R131, R3 ;  /* 0x0000000300837308 */ /* 0x008ff00000000400 */
[----:B------:R3:W2:Y:S08]  /*1bc0*/  MUFU.COS R129, R3 ;  /* 0x0000000300817308 */ /* 0x0006b00000000000 */
[----:B------:R-:W2:Y:S01]  /*1bd0*/  MUFU.SIN R139, R136 ;  /* 0x00000088008b7308 */ /* 0x000ea20000000400 */
[----:B---3--:R-:W-:-:S04]  /*1be0*/  IADD3 R3, PT, PT, R159, UR4, RZ ;  /* 0x000000049f037c10 */ /* 0x008fc8000fffe0ff */
[----:B------:R-:W-:Y:S01]  /*1bf0*/  SEL R34, R3, R58, !P5 ;  /* 0x0000003a03227207 */ /* 0x000fe20006800000 */
[C---:B-1----:R-:W-:Y:S01]  /*1c00*/  FMUL.FTZ R2, R6.reuse, R35 ;  /* 0x0000002306027220 */ /* 0x042fe20000410000 */
[----:B------:R-:W-:Y:S02]  /*1c10*/  FMUL.FTZ R3, R6, R7 ;  /* 0x0000000706037220 */ /* 0x000fe40000410000 */
[----:B------:R-:W-:Y:S01]  /*1c20*/  LEA R34, R34, UR6, 0x3 ;  /* 0x0000000622227c11 */ /* 0x000fe2000f8e18ff */
[----:B------:R-:W-:Y:S01]  /*1c30*/  BSSY.RECONVERGENT B0, `(.L_x_17590) ;  /* 0x0000023000007945 */ /* 0x000fe20003800200 */
[----:B-----5:R-:W-:Y:S01]  /*1c40*/  FMUL.FTZ R124, R126, R127 ;  /* 0x0000007f7e7c7220 */ /* 0x020fe20000410000 */
[----:B0-----:R-:W-:Y:S02]  /*1c50*/  FMUL.FTZ R133, R138, R133 ;  /* 0x000000858a857220 */ /* 0x001fe40000410000 */
[----:B------:R0:W-:Y:S01]  /*1c60*/  STS.64 [R34+0xa80], R2 ;  /* 0x000a800222007388 */ /* 0x0001e20000000a00 */
[----:B--2---:R-:W-:Y:S01]  /*1c70*/  FMUL.FTZ R127, R36, R129 ;  /* 0x00000081247f7220 */ /* 0x004fe20000410000 */
[----:B------:R-:W-:Y:S01]  /*1c80*/  FMUL.FTZ R126, R126, R37 ;  /* 0x000000257e7e7220 */ /* 0x000fe20000410000 */
[----:B------:R-:W-:Y:S01]  /*1c90*/  FMUL.FTZ R138, R138, R139 ;  /* 0x0000008b8a8a7220 */ /* 0x000fe20000410000 */
        /* <DEDUP_REMOVED lines=9> */
[-C--:B----4-:R-:W-:Y:S01]  /*1d30*/  FMUL.FTZ R136, R0, R4.reuse ;  /* 0x0000000400887220 */ /* 0x090fe20000410000 */
[-C--:B------:R-:W-:Y:S01]  /*1d40*/  FMUL.FTZ R139, R99, R4.reuse ;  /* 0x00000004638b7220 */ /* 0x080fe20000410000 */
[-C--:B------:R-:W-:Y:S01]  /*1d50*/  FMUL.FTZ R141, R100, R4.reuse ;  /* 0x00000004648d7220 */ /* 0x080fe20000410000 */
[----:B------:R-:W-:Y:S01]  /*1d60*/  FMUL.FTZ R143, R101, R4 ;  /* 0x00000004658f7220 */ /* 0x000fe20000410000 */
[-C--:B------:R-:W-:Y:S01]  /*1d70*/  FMUL.FTZ R129, R0, -R5.reuse ;  /* 0x8000000500817220 */ /* 0x080fe20000410000 */
[-C--:B------:R-:W-:Y:S01]  /*1d80*/  FMUL.FTZ R140, R99, -R5.reuse ;  /* 0x80000005638c7220 */ /* 0x080fe20000410000 */
[-C--:B------:R-:W-:Y:S01]  /*1d90*/  FMUL.FTZ R142, R100, -R5.reuse ;  /* 0x80000005648e7220 */ /* 0x080fe20000410000 */
[----:B------:R-:W-:Y:S01]  /*1da0*/  FMUL.FTZ R144, R101, -R5 ;  /* 0x8000000565907220 */ /* 0x000fe20000410000 */
[----:B------:R-:W-:Y:S06]  /*1db0*/  BAR.SYNC.DEFER_BLOCKING 0x0 ;  /* 0x0000000000007b1d */ /* 0x000fec0000010000 */
[----:B0-----:R-:W-:Y:S05]  /*1dc0*/  @P6 BRA `(.L_x_17591) ;  /* 0x0000000000206947 */ /* 0x001fea0003800000 */
        /* <DEDUP_REMOVED lines=8> */
.L_x_17591:
[----:B------:R0:W1:Y:S02]  /*1e50*/  LDS.64 R36, [R56+UR5+0x1a88] ;  /* 0x001a880538247984 */ /* 0x0000640008000a00 */
.L_x_17592:
[----:B------:R-:W-:Y:S05]  /*1e60*/  BSYNC.RECONVERGENT B0 ;  /* 0x0000000000007941 */ /* 0x000fea0003800200 */
.L_x_17590:
[----:B--2---:R-:W-:-:S04]  /*1e70*/  IMAD.WIDE.U32 R4, R12, UR4, R10 ;  /* 0x000000040c047c25 */ /* 0x004fc8000f8e000a */
[C---:B------:R-:W-:Y:S01]  /*1e80*/  FMUL.FTZ R145, R106.reuse, R123 ;  /* 0x0000007b6a917220 */ /* 0x040fe20000410000 */
[----:B------:R-:W-:Y:S01]  /*1e90*/  FMUL.FTZ R147, R106, R125 ;  /* 0x0000007d6a937220 */ /* 0x000fe20000410000 */
[----:B------:R-:W-:Y:S01]  /*1ea0*/  FMUL.FTZ R146, R117, R130 ;  /* 0x0000008275927220 */ /* 0x000fe20000410000 */
[----:B------:R-:W-:Y:S01]  /*1eb0*/  IMAD R5, R13, UR4, R5 ;  /* 0x000000040d057c24 */ /* 0x000fe2000f8e0205 */
[----:B------:R-:W-:Y:S01]  /*1ec0*/  LEA R34, P6, R4, R41, 0x2 ;  /* 0x0000002904227211 */ /* 0x000fe200078c10ff */
[C---:B------:R-:W-:Y:S01]  /*1ed0*/  FMUL.FTZ R145, R92.reuse, R145 ;  /* 0x000000915c917220 */ /* 0x040fe20000410000 */
[----:B------:R-:W-:Y:S01]  /*1ee0*/  FMUL.FTZ R147, R92, R147 ;  /* 0x000000935c937220 */ /* 0x000fe20000410000 */
[----:B------:R-:W-:Y:S01]  /*1ef0*/  FMUL.FTZ R148, R117, R128 ;  /* 0x0000008075947220 */ /* 0x000fe20000410000 */
[----:B------:R-:W-:Y:S01]  /*1f00*/  LEA.HI.X R35, R4, R42, R5, 0x2, P6 ;  /* 0x0000002a04237211 */ /* 0x000fe200030f1405 */
[C---:B------:R-:W-:Y:S01]  /*1f10*/  FMUL.FTZ R5, R126.reuse, R145 ;  /* 0x000000917e057220 */ /* 0x040fe20000410000 */
[----:B------:R-:W-:Y:S01]  /*1f20*/  FMUL.FTZ R4, R126, R147 ;  /* 0x000000937e047220 */ /* 0x000fe20000410000 */
[----:B------:R-:W-:Y:S01]  /*1f30*/  FMUL.FTZ R152, R107, R134 ;  /* 0x000000866b987220 */ /* 0x000fe20000410000 */
[----:B------:R-:W-:Y:S01]  /*1f40*/  FMUL.FTZ R149, R118, R137 ;  /* 0x0000008976957220 */ /* 0x000fe20000410000 */
[C---:B------:R-:W-:Y:S01]  /*1f50*/  FFMA.FTZ R6, R124.reuse, R147, R5 ;  /* 0x000000937c067223 */ /* 0x040fe20000010005 */
[----:B------:R-:W-:Y:S01]  /*1f60*/  FFMA.FTZ R5, R124, R145, -R4 ;  /* 0x000000917c057223 */ /* 0x000fe20000010804 */
[----:B------:R-:W-:-:S02]  /*1f70*/  ISETP.GE.AND P6, PT, R85, 0x1, PT ;  /* 0x000000015500780c */ /* 0x000fc40003fc6270 */
[C---:B------:R-:W-:Y:S01]  /*1f80*/  FFMA.FTZ R6, R93.reuse, R146, R6 ;  /* 0x000000925d067223 */ /* 0x040fe20000010006 */
[----:B------:R-:W-:-:S03]  /*1f90*/  FFMA.FTZ R4, R93, R148, R5 ;  /* 0x000000945d047223 */ /* 0x000fc60000010005 */
[C---:B------:R-:W-:Y:S01]  /*1fa0*/  FMUL.FTZ R150, R131.reuse, R6 ;  /* 0x0000000683967220 */ /* 0x040fe20000410000 */
[----:B------:R-:W-:-:S03]  /*1fb0*/  FMUL.FTZ R5, R131, R4 ;  /* 0x0000000483057220 */ /* 0x000fc60000410000 */
[----:B------:R-:W-:Y:S01]  /*1fc0*/  FFMA.FTZ R154, R127, R4, -R150 ;  /* 0x000000047f9a7223 */ /* 0x000fe20000010896 */
[----:B------:R-:W-:Y:S01]  /*1fd0*/  FMUL.FTZ R150, R107, R132 ;  /* 0x000000846b967220 */ /* 0x000fe20000410000 */
        /* <DEDUP_REMOVED lines=8> */
[----:B------:R-:W-:-:S03]  /*2060*/  FMUL.FTZ R154, R131, R6 ;  /* 0x00000006839a7220 */ /* 0x000fc60000410000 */
[-C--:B------:R-:W-:Y:S01]  /*2070*/  FFMA.FTZ R5, R133, R7.reuse, R156 ;  /* 0x0000000785057223 */ /* 0x080fe2000001009c */
[----:B------:R-:W-:Y:S01]  /*2080*/  FMUL.FTZ R156, R138, R7 ;  /* 0x000000078a9c7220 */ /* 0x000fe20000410000 */
[-C--:B------:R-:W-:Y:S01]  /*2090*/  FFMA.FTZ R154, R127, R4.reuse, -R154 ;  /* 0x000000047f9a7223 */ /* 0x080fe2000001089a */
[----:B------:R-:W-:Y:S01]  /*20a0*/  FMUL.FTZ R4, R131, R4 ;  /* 0x0000000483047220 */ /* 0x000fe20000410000 */
[----:B------:R-:W-:Y:S01]  /*20b0*/  FFMA.FTZ R163, R94, R149, R5 ;  /* 0x000000955ea37223 */ /* 0x000fe20000010005 */
[----:B------:R-:W-:Y:S01]  /*20c0*/  FFMA.FTZ R156, R133, R151, -R156 ;  /* 0x00000097859c7223 */ /* 0x000fe2000001089c */
[----:B------:R-:W-:Y:S01]  /*20d0*/  FMUL.FTZ R151, R118, R135 ;  /* 0x0000008776977220 */ /* 0x000fe20000410000 */
[----:B------:R-:W-:Y:S01]  /*20e0*/  FFMA.FTZ R4, R127, R6, R4 ;  /* 0x000000067f047223 */ /* 0x000fe20000010004 */
[----:B------:R-:W-:Y:S01]  /*20f0*/  FMUL.FTZ R6, R138, R154 ;  /* 0x0000009a8a067220 */ /* 0x000fe20000410000 */
[----:B------:R-:W2:Y:S01]  /*2100*/  SHFL.UP PT, R7, R163, 0x1, RZ ;  /* 0x04200000a3077989 */ /* 0x000ea200000e00ff */
[----:B------:R-:W-:-:S02]  /*2110*/  FFMA.FTZ R157, R94, R151, R156 ;  /* 0x000000975e9d7223 */ /* 0x000fc4000001009c */
[CC--:B------:R-:W-:Y:S01]  /*2120*/  FFMA.FTZ R156, R133.reuse, R4.reuse, R6 ;  /* 0x00000004859c7223 */ /* 0x0c0fe20000010006 */
[----:B------:R-:W-:Y:S02]  /*2130*/  FMUL.FTZ R4, R138, R4 ;  /* 0x000000048a047220 */ /* 0x000fe40000410000 */
[----:B------:R-:W4:Y:S02]  /*2140*/  SHFL.UP PT, R6, R157, 0x1, RZ ;  /* 0x042000009d067989 */ /* 0x000f2400000e00ff */
[----:B------:R-:W-:Y:S02]  /*2150*/  FFMA.FTZ R155, R133, R154, -R4 ;  /* 0x0000009a859b7223 */ /* 0x000fe40000010804 */
[----:B------:R-:W5:Y:S04]  /*2160*/  SHFL.UP PT, R5, R156, 0x1, RZ ;  /* 0x042000009c057989 */ /* 0x000f6800000e00ff */
[----:B------:R-:W0:Y:S01]  /*2170*/  SHFL.UP PT, R4, R155, 0x1, RZ ;  /* 0x042000009b047989 */ /* 0x000e2200000e00ff */
[-C--:B--2---:R-:W-:Y:S01]  /*2180*/  FMUL.FTZ R154, R156, R7.reuse ;  /* 0x000000079c9a7220 */ /* 0x084fe20000410000 */
[----:B------:R-:W-:-:S04]  /*2190*/  FMUL.FTZ R7, R155, R7 ;  /* 0x000000079b077220 */ /* 0x000fc80000410000 */
[-C--:B----4-:R-:W-:Y:S01]  /*21a0*/  FFMA.FTZ R164, R156, R6.reuse, R7 ;  /* 0x000000069ca47223 */ /* 0x090fe20000010007 */
[----:B------:R-:W-:-:S03]  /*21b0*/  FFMA.FTZ R154, R155, R6, -R154 ;  /* 0x000000069b9a7223 */ /* 0x000fc6000001089a */
[----:B------:R-:W-:Y:S01]  /*21c0*/  @P6 FADD.FTZ R163, R163, R164 ;  /* 0x000000a4a3a36221 */ /* 0x000fe20000010000 */
[CC--:B-----5:R-:W-:Y:S01]  /*21d0*/  FMUL.FTZ R6, R156.reuse, R5.reuse ;  /* 0x000000059c067220 */ /* 0x0e0fe20000410000 */
[----:B------:R-:W-:Y:S01]  /*21e0*/  @P6 FADD.FTZ R157, R157, R154 ;  /* 0x0000009a9d9d6221 */ /* 0x000fe20000010000 */
        /* <DEDUP_REMOVED lines=56> */
[C---:B------:R-:W-:Y:S02]  /*2570*/  FFMA.FTZ R164, R156.reuse, R6, R7 ;  /* 0x000000069ca47223 */ /* 0x040fe40000010007 */
[----:B------:R-:W0:Y:S01]  /*2580*/  @P0 LDC R7, c[0x0][0x38c] ;  /* 0x0000e300ff070b82 */ /* 0x000e220000000800 */
[CC--:B----4-:R-:W-:Y:S01]  /*2590*/  FMUL.FTZ R6, R156.reuse, R5.reuse ;  /* 0x000000059c067220 */ /* 0x0d0fe20000410000 */
[----:B------:R-:W-:Y:S01]  /*25a0*/  FMUL.FTZ R5, R155, R5 ;  /* 0x000000059b057220 */ /* 0x000fe20000410000 */
[----:B------:R-:W-:Y:S01]  /*25b0*/  @P6 FADD.FTZ R157, R157, R154 ;  /* 0x0000009a9d9d6221 */ /* 0x000fe20000010000 */
[----:B------:R-:W-:Y:S01]  /*25c0*/  @P6 FADD.FTZ R163, R163, R164 ;  /* 0x000000a4a3a36221 */ /* 0x000fe20000010000 */
[-C--:B-----5:R-:W-:Y:S01]  /*25d0*/  @P6 FFMA.FTZ R155, R155, R4.reuse, -R6 ;  /* 0x000000049b9b6223 */ /* 0x0a0fe20000010806 */
[----:B------:R-:W-:Y:S01]  /*25e0*/  @P6 FFMA.FTZ R156, R156, R4, R5 ;  /* 0x000000049c9c6223 */ /* 0x000fe20000010005 */
[----:B------:R-:W-:Y:S01]  /*25f0*/  CS2R R4, SRZ ;  /* 0x0000000000047805 */ /* 0x000fe2000001ff00 */
[----:B0-----:R-:W-:-:S04]  /*2600*/  @P0 IMAD R7, R102, R7, UR4 ;  /* 0x0000000466070e24 */ /* 0x001fc8000f8e0207 */
[----:B------:R-:W-:-:S05]  /*2610*/  @P0 IMAD.WIDE R6, R7, 0x10, R32 ;  /* 0x0000001007060825 */ /* 0x000fca00078e0220 */
[----:B------:R0:W2:Y:S01]  /*2620*/  @P0 LDG.E.64 R4, desc[UR16][R6.64+0x8] ;  /* 0x0000081006040981 */ /* 0x0000a2000c1e1b00 */
[----:B------:R-:W-:Y:S01]  /*2630*/  ULEA UR7, UR4, UR6, 0x4 ;  /* 0x0000000604077291 */ /* 0x000fe2000f8e20ff */
[----:B------:R-:W-:Y:S02]  /*2640*/  BSSY.RECONVERGENT B0, `(.L_x_17593) ;  /* 0x0000041000007945 */ /* 0x000fe40003800200 */
[----:B------:R-:W-:Y:S04]  /*2650*/  SHFL.UP PT, R155, R155, 0x1, RZ ;  /* 0x042000009b9b7989 */ /* 0x000fe800000e00ff */
[----:B------:R-:W-:Y:S01]  /*2660*/  SHFL.UP PT, R156, R156, 0x1, RZ ;  /* 0x042000009c9c7989 */ /* 0x000fe200000e00ff */
[----:B0-----:R-:W-:-:S03]  /*2670*/  CS2R R6, SRZ ;  /* 0x0000000000067805 */ /* 0x001fc6000001ff00 */
[----:B------:R-:W-:Y:S04]  /*2680*/  SHFL.UP PT, R157, R157, 0x1, RZ ;  /* 0x042000009d9d7989 */ /* 0x000fe800000e00ff */
[----:B------:R-:W-:Y:S04]  /*2690*/  SHFL.UP PT, R163, R163, 0x1, RZ ;  /* 0x04200000a3a37989 */ /* 0x000fe800000e00ff */
[----:B--2---:R0:W2:Y:S04]  /*26a0*/  SHFL.IDX PT, R153, R5, RZ, 0x1f ;  /* 0x00001fff05997589 */ /* 0x0040a800000e0000 */
[----:B------:R4:W5:Y:S01]  /*26b0*/  SHFL.IDX PT, R154, R4, RZ, 0x1f ;  /* 0x00001fff049a7589 */ /* 0x00096200000e0000 */
[----:B0-----:R-:W-:Y:S01]  /*26c0*/  HFMA2 R5, -RZ, RZ, 0, 0 ;  /* 0x00000000ff057431 */ /* 0x001fe200000001ff */
[----:B----4-:R-:W-:Y:S01]  /*26d0*/  MOV R4, 0x3f800000 ;  /* 0x3f80000000047802 */ /* 0x010fe20000000f00 */
[-C--:B--2---:R-:W-:Y:S01]  /*26e0*/  FMUL.FTZ R165, R155, R153.reuse ;  /* 0x000000999ba57220 */ /* 0x084fe20000410000 */
[----:B------:R-:W-:-:S03]  /*26f0*/  FMUL.FTZ R164, R156, R153 ;  /* 0x000000999ca47220 */ /* 0x000fc60000410000 */
[-C--:B-----5:R-:W-:Y:S01]  /*2700*/  FFMA.FTZ R166, R156, R154.reuse, R165 ;  /* 0x0000009a9ca67223 */ /* 0x0a0fe200000100a5 */
[----:B------:R-:W-:Y:S01]  /*2710*/  FFMA.FTZ R164, R155, R154, -R164 ;  /* 0x0000009a9ba47223 */ /* 0x000fe200000108a4 */
[CC--:B------:R-:W-:Y:S01]  /*2720*/  FMUL.FTZ R156, R138.reuse, R144.reuse ;  /* 0x000000908a9c7220 */ /* 0x0c0fe20000410000 */
[-C--:B------:R-:W-:Y:S01]  /*2730*/  FMUL.FTZ R155, R138, R143.reuse ;  /* 0x0000008f8a9b7220 */ /* 0x080fe20000410000 */
[----:B------:R-:W-:Y:S01]  /*2740*/  @P5 FADD.FTZ R153, R163, R166 ;  /* 0x000000a6a3995221 */ /* 0x000fe20000010000 */
[----:B------:R-:W-:Y:S01]  /*2750*/  @P5 FADD.FTZ R154, R157, R164 ;  /* 0x000000a49d9a5221 */ /* 0x000fe20000010000 */
[C---:B------:R-:W-:Y:S01]  /*2760*/  FFMA.FTZ R156, R133.reuse, R143, R156 ;  /* 0x0000008f859c7223 */ /* 0x040fe2000001009c */
[----:B------:R-:W-:Y:S01]  /*2770*/  FFMA.FTZ R155, R133, R144, -R155 ;  /* 0x00000090859b7223 */ /* 0x000fe2000001089b */
[----:B------:R-:W-:Y:S02]  /*2780*/  ISETP.GE.AND P5, PT, R57, UR8, PT ;  /* 0x0000000839007c0c */ /* 0x000fe4000bfa6270 */
[----:B------:R-:W-:Y:S01]  /*2790*/  FADD.FTZ R166, R141, R156 ;  /* 0x0000009c8da67221 */ /* 0x000fe20000010000 */
[----:B------:R-:W-:Y:S01]  /*27a0*/  FADD.FTZ R168, R142, R155 ;  /* 0x0000009b8ea87221 */ /* 0x000fe20000010000 */
[----:B------:R-:W-:Y:S01]  /*27b0*/  ISETP.NE.OR P5, PT, R45, RZ, P5 ;  /* 0x000000ff2d00720c */ /* 0x000fe20002fa5670 */
[CC--:B-1-3--:R-:W-:Y:S01]  /*27c0*/  FMUL.FTZ R156, R138.reuse, R37.reuse ;  /* 0x000000258a9c7220 */ /* 0x0cafe20000410000 */
[----:B------:R-:W-:Y:S01]  /*27d0*/  FMUL.FTZ R170, R131, R166 ;  /* 0x000000a683aa7220 */ /* 0x000fe20000410000 */
[----:B------:R-:W-:Y:S01]  /*27e0*/  FMUL.FTZ R155, R133, R37 ;  /* 0x00000025859b7220 */ /* 0x000fe20000410000 */
[----:B------:R-:W-:Y:S01]  /*27f0*/  FMUL.FTZ R157, R131, R168 ;  /* 0x000000a8839d7220 */ /* 0x000fe20000410000 */
[----:B------:R-:W-:Y:S01]  /*2800*/  FFMA.FTZ R156, R133, R36, -R156 ;  /* 0x00000024859c7223 */ /* 0x000fe2000001089c */
[C---:B------:R-:W-:Y:S01]  /*2810*/  FFMA.FTZ R163, R127.reuse, R168, -R170 ;  /* 0x000000a87fa37223 */ /* 0x040fe200000108aa */
[----:B------:R-:W-:Y:S01]  /*2820*/  FFMA.FTZ R164, -R138, R36, -R155 ;  /* 0x000000248aa47223 */ /* 0x000fe2000001099b */
[----:B------:R-:W-:Y:S01]  /*2830*/  FFMA.FTZ R168, R127, R166, R157 ;  /* 0x000000a67fa87223 */ /* 0x000fe2000001009d */
[C---:B------:R-:W-:Y:S01]  /*2840*/  FMUL.FTZ R166, R131.reuse, R156 ;  /* 0x0000009c83a67220 */ /* 0x040fe20000410000 */
[----:B------:R-:W-:Y:S01]  /*2850*/  FADD.FTZ R165, R140, R163 ;  /* 0x000000a38ca57221 */ /* 0x000fe20000010000 */
[-C--:B------:R-:W-:Y:S01]  /*2860*/  FMUL.FTZ R155, R131, R164.reuse ;  /* 0x000000a4839b7220 */ /* 0x080fe20000410000 */
[----:B------:R-:W-:Y:S01]  /*2870*/  FADD.FTZ R157, R139, R168 ;  /* 0x000000a88b9d7221 */ /* 0x000fe20000010000 */
[C---:B------:R-:W-:Y:S01]  /*2880*/  FFMA.FTZ R163, R127.reuse, R164, -R166 ;  /* 0x000000a47fa37223 */ /* 0x040fe200000108a6 */
[----:B------:R-:W0:Y:S01]  /*2890*/  @!P5 LDS.128 R4, [UR7+0x1b80] ;  /* 0x001b8007ff04d984 */ /* 0x000e220008000c00 */
[----:B------:R-:W-:Y:S01]  /*28a0*/  FFMA.FTZ R155, R127, R156, R155 ;  /* 0x0000009c7f9b7223 */ /* 0x000fe2000001009b */
[C---:B------:R-:W-:Y:S01]  /*28b0*/  FMUL.FTZ R167, R126.reuse, R165 ;  /* 0x000000a57ea77220 */ /* 0x040fe20000410000 */
[----:B------:R-:W-:Y:S01]  /*28c0*/  FMUL.FTZ R166, R126, R157 ;  /* 0x0000009d7ea67220 */ /* 0x000fe20000410000 */
        /* <DEDUP_REMOVED lines=24> */
.L_x_17594:
[----:B------:R-:W-:Y:S05]  /*2a50*/  BSYNC.RECONVERGENT B0 ;  /* 0x0000000000007941 */ /* 0x000fea0003800200 */
.L_x_17593:
        /* <DEDUP_REMOVED lines=17> */
.L_x_17596:
[----:B------:R-:W-:Y:S05]  /*2b70*/  BSYNC.RECONVERGENT B0 ;  /* 0x0000000000007941 */ /* 0x000fea0003800200 */
.L_x_17595:
        /* <DEDUP_REMOVED lines=17> */
.L_x_17598:
[----:B------:R-:W-:Y:S05]  /*2c90*/  BSYNC.RECONVERGENT B0 ;  /* 0x0000000000007941 */ /* 0x000fea0003800200 */
.L_x_17597:
        /* <DEDUP_REMOVED lines=17> */
.L_x_17600:
[----:B------:R-:W-:Y:S05]  /*2db0*/  BSYNC.RECONVERGENT B0 ;  /* 0x0000000000007941 */ /* 0x000fea0003800200 */
.L_x_17599:
        /* <DEDUP_REMOVED lines=17> */
.L_x_17602:
[----:B------:R-:W-:Y:S05]  /*2ed0*/  BSYNC.RECONVERGENT B0 ;  /* 0x0000000000007941 */ /* 0x000fea0003800200 */
.L_x_17601:
[----:B------:R-:W-:Y:S01]  /*2ee0*/  SHFL.DOWN PT, R168, R165, 0x1, 0x1f ;  /* 0x08201f00a5a87f89 */ /* 0x000fe200000e0000 */
[----:B------:R-:W-:Y:S01]  /*2ef0*/  ISETP.NE.AND P5, PT, R45, 0x1f, PT ;  /* 0x0000001f2d00780c */ /* 0x000fe20003fa5270 */
[----:B------:R-:W-:Y:S02]  /*2f00*/  BSSY.RECONVERGENT B0, `(.L_x_17603) ;  /* 0x000008f000007945 */ /* 0x000fe40003800200 */
[----:B-1----:R-:W1:Y:S04]  /*2f10*/  SHFL.IDX PT, R167, R7, RZ, 0x1f ;  /* 0x00001fff07a77589 */ /* 0x002e6800000e0000 */
[----:B------:R-:W5:Y:S04]  /*2f20*/  SHFL.DOWN PT, R164, R157, 0x1, 0x1f ;  /* 0x08201f009da47f89 */ /* 0x000f6800000e0000 */
[----:B------:R-:W4:Y:S04]  /*2f30*/  SHFL.IDX PT, R166, R6, RZ, 0x1f ;  /* 0x00001fff06a67589 */ /* 0x000f2800000e0000 */
[----:B0-----:R-:W0:Y:S04]  /*2f40*/  SHFL.DOWN PT, R170, R156, 0x1, 0x1f ;  /* 0x08201f009caa7f89 */ /* 0x001e2800000e0000 */
[----:B------:R-:W0:Y:S04]  /*2f50*/  SHFL.DOWN PT, R172, R155, 0x1, 0x1f ;  /* 0x08201f009bac7f89 */ /* 0x000e2800000e0000 */
[----:B--23--:R-:W2:Y:S01]  /*2f60*/  SHFL.IDX PT, R165, R165, RZ, 0x1f ;  /* 0x00001fffa5a57589 */ /* 0x00cea200000e0000 */
[----:B-1----:R-:W-:-:S03]  /*2f70*/  @P5 FMUL.FTZ R163, R168, R167 ;  /* 0x000000a7a8a35220 */ /* 0x002fc60000410000 */
[----:B------:R-:W1:Y:S01]  /*2f80*/  SHFL.IDX PT, R157, R157, RZ, 0x1f ;  /* 0x00001fff9d9d7589 */ /* 0x000e6200000e0000 */
[----:B-----5:R-:W-:-:S03]  /*2f90*/  @P5 FMUL.FTZ R169, R164, R167 ;  /* 0x000000a7a4a95220 */ /* 0x020fc60000410000 */
[----:B----4-:R-:W3:Y:S01]  /*2fa0*/  SHFL.IDX PT, R156, R156, RZ, 0x1f ;  /* 0x00001fff9c9c7589 */ /* 0x010ee200000e0000 */
[-C--:B------:R-:W-:Y:S01]  /*2fb0*/  @P5 FFMA.FTZ R163, R164, R166.reuse, -R163 ;  /* 0x000000a6a4a35223 */ /* 0x080fe200000108a3 */
[----:B------:R-:W-:Y:S01]  /*2fc0*/  @P5 FFMA.FTZ R169, R168, R166, R169 ;  /* 0x000000a6a8a95223 */ /* 0x000fe200000100a9 */
[CC--:B------:R-:W-:Y:S01]  /*2fd0*/  FMUL.FTZ R164, R3.reuse, R154.reuse ;  /* 0x0000009a03a47220 */ /* 0x0c0fe20000410000 */
[----:B------:R-:W4:Y:S01]  /*2fe0*/  SHFL.IDX PT, R155, R155, RZ, 0x1f ;  /* 0x00001fff9b9b7589 */ /* 0x000f2200000e0000 */
[----:B0-----:R-:W-:Y:S01]  /*2ff0*/  @P5 FADD.FTZ R166, R170, R163 ;  /* 0x000000a3aaa65221 */ /* 0x001fe20000010000 */
[-C--:B------:R-:W-:Y:S01]  /*3000*/  FMUL.FTZ R163, R3, R153.reuse ;  /* 0x0000009903a37220 */ /* 0x080fe20000410000 */
[----:B------:R-:W-:Y:S01]  /*3010*/  FFMA.FTZ R164, R2, R153, R164 ;  /* 0x0000009902a47223 */ /* 0x000fe200000100a4 */
[----:B------:R-:W-:Y:S02]  /*3020*/  @P5 FADD.FTZ R167, R172, R169 ;  /* 0x000000a9aca75221 */ /* 0x000fe40000010000 */
[----:B------:R-:W-:Y:S01]  /*3030*/  FFMA.FTZ R154, R2, R154, -R163 ;  /* 0x0000009a029a7223 */ /* 0x000fe200000108a3 */
[----:B------:R-:W-:Y:S01]  /*3040*/  FADD.FTZ R147, R147, R164 ;  /* 0x000000a493937221 */ /* 0x000fe20000010000 */
[----:B------:R-:W-:Y:S01]  /*3050*/  FMUL.FTZ R164, R166, R37 ;  /* 0x00000025a6a47220 */ /* 0x000fe20000410000 */
[----:B------:R-:W-:Y:S01]  /*3060*/  ISETP.NE.AND P5, PT, R45, RZ, PT ;  /* 0x000000ff2d00720c */ /* 0x000fe20003fa5270 */
[----:B------:R-:W-:Y:S01]  /*3070*/  FADD.FTZ R3, R145, R154 ;  /* 0x0000009a91037221 */ /* 0x000fe20000010000 */
[----:B------:R-:W-:-:S03]  /*3080*/  FMUL.FTZ R2, R126, R147 ;  /* 0x000000937e027220 */ /* 0x000fc60000410000 */
[----:B------:R-:W-:-:S04]  /*3090*/  FMUL.FTZ R145, R126, R3 ;  /* 0x000000037e917220 */ /* 0x000fc80000410000 */
[C---:B------:R-:W-:Y:S01]  /*30a0*/  FFMA.FTZ R154, R124.reuse, R147, R145 ;  /* 0x000000937c9a7223 */ /* 0x040fe20000010091 */
[C---:B------:R-:W-:Y:S01]  /*30b0*/  FMUL.FTZ R145, R167.reuse, R37 ;  /* 0x00000025a7917220 */ /* 0x040fe20000410000 */
[----:B------:R-:W-:Y:S01]  /*30c0*/  FFMA.FTZ R37, R124, R3, -R2 ;  /* 0x000000037c257223 */ /* 0x000fe20000010802 */
[----:B------:R-:W-:Y:S01]  /*30d0*/  FFMA.FTZ R167, R167, R36, -R164 ;  /* 0x00000024a7a77223 */ /* 0x000fe200000108a4 */
[C---:B------:R-:W-:Y:S01]  /*30e0*/  FFMA.FTZ R154, R93.reuse, R146, R154 ;  /* 0x000000925d9a7223 */ /* 0x040fe2000001009a */
[----:B------:R-:W-:Y:S01]  /*30f0*/  FFMA.FTZ R36, R166, R36, R145 ;  /* 0x00000024a6247223 */ /* 0x000fe20000010091 */
[----:B------:R-:W-:Y:S01]  /*3100*/  FFMA.FTZ R148, R93, R148, R37 ;  /* 0x000000945d947223 */ /* 0x000fe20000010025 */
[----:B------:R-:W-:Y:S01]  /*3110*/  FADD.FTZ R144, R144, R167 ;  /* 0x000000a790907221 */ /* 0x000fe20000010000 */
[----:B------:R-:W-:Y:S01]  /*3120*/  FMUL.FTZ R2, R131, R154 ;  /* 0x0000009a83027220 */ /* 0x000fe20000410000 */
[----:B------:R-:W-:Y:S01]  /*3130*/  FADD.FTZ R143, R143, R36 ;  /* 0x000000248f8f7221 */ /* 0x000fe20000010000 */
[----:B------:R-:W-:-:S02]  /*3140*/  FMUL.FTZ R36, R131, R148 ;  /* 0x0000009483247220 */ /* 0x000fc40000410000 */
[C---:B------:R-:W-:Y:S01]  /*3150*/  FFMA.FTZ R37, R127.reuse, R148, -R2 ;  /* 0x000000947f257223 */ /* 0x040fe20000010802 */
[C---:B------:R-:W-:Y:S01]  /*3160*/  FMUL.FTZ R2, R138.reuse, R144 ;  /* 0x000000908a027220 */ /* 0x040fe20000410000 */
[-C--:B------:R-:W-:Y:S01]  /*3170*/  FMUL.FTZ R145, R138, R143.reuse ;  /* 0x0000008f8a917220 */ /* 0x080fe20000410000 */
[----:B------:R-:W-:Y:S01]  /*3180*/  FFMA.FTZ R36, R127, R154, R36 ;  /* 0x0000009a7f247223 */ /* 0x000fe20000010024 */
[----:B------:R-:W-:Y:S01]  /*3190*/  FFMA.FTZ R166, R91, R150, R37 ;  /* 0x000000965ba67223 */ /* 0x000fe20000010025 */
[C---:B------:R-:W-:Y:S01]  /*31a0*/  FFMA.FTZ R2, R133.reuse, R143, R2 ;  /* 0x0000008f85027223 */ /* 0x040fe20000010002 */
[----:B------:R-:W-:Y:S01]  /*31b0*/  FFMA.FTZ R145, R133, R144, -R145 ;  /* 0x0000009085917223 */ /* 0x000fe20000010891 */
[----:B------:R-:W-:Y:S02]  /*31c0*/  FFMA.FTZ R153, R91, R152, R36 ;  /* 0x000000985b997223 */ /* 0x000fe40000010024 */
[----:B------:R-:W-:Y:S01]  /*31d0*/  FADD.FTZ R2, R141, R2 ;  /* 0x000000028d027221 */ /* 0x000fe20000010000 */
[----:B------:R-:W-:Y:S01]  /*31e0*/  FADD.FTZ R142, R142, R145 ;  /* 0x000000918e8e7221 */ /* 0x000fe20000010000 */
[CC--:B------:R-:W-:Y:S01]  /*31f0*/  FMUL.FTZ R36, R138.reuse, R153.reuse ;  /* 0x000000998a247220 */ /* 0x0c0fe20000410000 */
[----:B------:R-:W-:Y:S01]  /*3200*/  FMUL.FTZ R138, R138, R166 ;  /* 0x000000a68a8a7220 */ /* 0x000fe20000410000 */
[C---:B------:R-:W-:Y:S01]  /*3210*/  FMUL.FTZ R146, R131.reuse, R2 ;  /* 0x0000000283927220 */ /* 0x040fe20000410000 */
[----:B------:R-:W-:Y:S01]  /*3220*/  FMUL.FTZ R37, R131, R142 ;  /* 0x0000008e83257220 */ /* 0x000fe20000410000 */
[C---:B------:R-:W-:Y:S01]  /*3230*/  FFMA.FTZ R131, R133.reuse, R166, -R36 ;  /* 0x000000a685837223 */ /* 0x040fe20000010824 */
[----:B------:R-:W-:Y:S01]  /*3240*/  FFMA.FTZ R133, R133, R153, R138 ;  /* 0x0000009985857223 */ /* 0x000fe2000001008a */
[C---:B------:R-:W-:Y:S01]  /*3250*/  FFMA.FTZ R141, R127.reuse, R142, -R146 ;  /* 0x0000008e7f8d7223 */ /* 0x040fe20000010892 */
[-C--:B------:R-:W-:Y:S01]  /*3260*/  FFMA.FTZ R36, R127, R2.reuse, R37 ;  /* 0x000000027f247223 */ /* 0x080fe20000010025 */
[----:B--2---:R-:W-:Y:S01]  /*3270*/  FMUL.FTZ R138, R165, R7 ;  /* 0x00000007a58a7220 */ /* 0x004fe20000410000 */
[----:B------:R-:W-:Y:S01]  /*3280*/  FFMA.FTZ R168, R94, R151, R131 ;  /* 0x000000975ea87223 */ /* 0x000fe20000010083 */
[----:B------:R-:W-:Y:S01]  /*3290*/  FADD.FTZ R37, R140, R141 ;  /* 0x0000008d8c257221 */ /* 0x000fe20000010000 */
[----:B------:R-:W-:Y:S01]  /*32a0*/  FADD.FTZ R139, R139, R36 ;  /* 0x000000248b8b7221 */ /* 0x000fe20000010000 */
[----:B------:R-:W-:Y:S01]  /*32b0*/  FMUL.FTZ R36, R165, R5 ;  /* 0x00000005a5247220 */ /* 0x000fe20000410000 */
[----:B------:R-:W-:Y:S01]  /*32c0*/  FFMA.FTZ R163, R94, R149, R133 ;  /* 0x000000955ea37223 */ /* 0x000fe20000010085 */
[----:B------:R-:W-:Y:S01]  /*32d0*/  FMUL.FTZ R127, R126, R37 ;  /* 0x000000257e7f7220 */ /* 0x000fe20000410000 */
[C---:B------:R-:W-:Y:S01]  /*32e0*/  FMUL.FTZ R141, R117.reuse, R139 ;  /* 0x0000008b758d7220 */ /* 0x040fe20000410000 */
[----:B------:R-:W-:Y:S01]  /*32f0*/  FMUL.FTZ R145, R117, R37 ;  /* 0x0000002575917220 */ /* 0x000fe20000410000 */
[----:B------:R-:W-:Y:S01]  /*3300*/  FMUL.FTZ R146, R107, R2 ;  /* 0x000000026b927220 */ /* 0x000fe20000410000 */
[-C--:B------:R-:W-:Y:S01]  /*3310*/  FFMA.FTZ R131, R124, R139.reuse, R127 ;  /* 0x0000008b7c837223 */ /* 0x080fe2000001007f */
[-C--:B-1----:R-:W-:Y:S01]  /*3320*/  FFMA.FTZ R127, R157, R6.reuse, -R138 ;  /* 0x000000069d7f7223 */ /* 0x082fe2000001088a */
[C---:B------:R-:W-:Y:S01]  /*3330*/  FMUL.FTZ R138, R165.reuse, R6 ;  /* 0x00000006a58a7220 */ /* 0x040fe20000410000 */
[-C--:B------:R-:W-:Y:S01]  /*3340*/  FMUL.FTZ R6, R165, R4.reuse ;  /* 0x00000004a5067220 */ /* 0x080fe20000410000 */
[----:B------:R-:W-:Y:S01]  /*3350*/  FADD.FTZ R136, R136, R131 ;  /* 0x0000008388887221 */ /* 0x000fe20000010000 */
[----:B------:R-:W-:Y:S01]  /*3360*/  FMUL.FTZ R131, R126, R139 ;  /* 0x0000008b7e837220 */ /* 0x000fe20000410000 */
[C---:B------:R-:W-:Y:S01]  /*3370*/  FFMA.FTZ R138, R157.reuse, R7, R138 ;  /* 0x000000079d8a7223 */ /* 0x040fe2000001008a */
[C---:B------:R-:W-:Y:S01]  /*3380*/  FFMA.FTZ R5, R157.reuse, R5, R6 ;  /* 0x000000059d057223 */ /* 0x040fe20000010006 */
[----:B------:R-:W-:Y:S01]  /*3390*/  FFMA.FTZ R4, R157, R4, -R36 ;  /* 0x000000049d047223 */ /* 0x000fe20000010824 */
[----:B------:R-:W-:Y:S01]  /*33a0*/  FFMA.FTZ R124, R124, R37, -R131 ;  /* 0x000000257c7c7223 */ /* 0x000fe20000010883 */
[----:B---3--:R-:W-:Y:S01]  /*33b0*/  FADD.FTZ R6, R156, R127 ;  /* 0x0000007f9c067221 */ /* 0x008fe20000010000 */
[----:B----4-:R-:W-:Y:S01]  /*33c0*/  FADD.FTZ R7, R155, R138 ;  /* 0x0000008a9b077221 */ /* 0x010fe20000010000 */
[----:B------:R-:W-:Y:S01]  /*33d0*/  FMUL.FTZ R133, R106, R136 ;  /* 0x000000886a857220 */ /* 0x000fe20000410000 */
[C---:B------:R-:W-:Y:S01]  /*33e0*/  FFMA.FTZ R126, R0.reuse, -R147, RZ ;  /* 0x80000093007e7223 */ /* 0x040fe200000100ff */
[----:B------:R-:W-:Y:S01]  /*33f0*/  FFMA.FTZ R36, R0, R3, RZ ;  /* 0x0000000300247223 */ /* 0x000fe200000100ff */
[----:B------:R-:W-:Y:S01]  /*3400*/  FADD.FTZ R129, R129, R124 ;  /* 0x0000007c81817221 */ /* 0x000fe20000010000 */
[----:B------:R-:W-:Y:S01]  /*3410*/  FMUL.FTZ R138, R92, R133 ;  /* 0x000000855c8a7220 */ /* 0x000fe20000410000 */
[----:B------:R0:W-:Y:S01]  /*3420*/  @!P5 STS.128 [UR7+0x1b80], R4 ;  /* 0x001b8004ff00d988 */ /* 0x0001e20008000c07 */
[----:B------:R-:W-:Y:S01]  /*3430*/  FFMA.FTZ R131, R99, -R154, R126 ;  /* 0x8000009a63837223 */ /* 0x000fe2000001007e */
[----:B------:R-:W-:Y:S01]  /*3440*/  FFMA.FTZ R126, -R121, R130, R154 ;  /* 0x00000082797e7223 */ /* 0x000fe2000001019a */
[----:B------:R-:W-:Y:S01]  /*3450*/  FMUL.FTZ R127, R106, R129 ;  /* 0x000000816a7f7220 */ /* 0x000fe20000410000 */
[C---:B------:R-:W-:Y:S01]  /*3460*/  FMUL.FTZ R154, R118.reuse, R143 ;  /* 0x0000008f769a7220 */ /* 0x040fe20000410000 */
[----:B------:R-:W-:Y:S01]  /*3470*/  FMUL.FTZ R156, R118, R144 ;  /* 0x00000090769c7220 */ /* 0x000fe20000410000 */
[----:B------:R-:W-:Y:S01]  /*3480*/  STS [R71+0x210], R138 ;  /* 0x0002108a47007388 */ /* 0x000fe20000000800 */
[----:B------:R-:W-:Y:S01]  /*3490*/  FMUL.FTZ R124, R92, R127 ;  /* 0x0000007f5c7c7220 */ /* 0x000fe20000410000 */
[----:B------:R-:W-:Y:S01]  /*34a0*/  FMUL.FTZ R150, R91, R146 ;  /* 0x000000925b967220 */ /* 0x000fe20000410000 */
[----:B------:R-:W-:Y:S01]  /*34b0*/  FMUL.FTZ R164, R94, R156 ;  /* 0x0000009c5ea47220 */ /* 0x000fe20000410000 */
[----:B------:R-:W-:Y:S01]  /*34c0*/  FFMA.FTZ R3, R120, -R123, R3 ;  /* 0x8000007b78037223 */ /* 0x000fe20000010003 */
[----:B------:R-:W-:Y:S01]  /*34d0*/  FFMA.FTZ R140, R100, -R153, R131 ;  /* 0x80000099648c7223 */ /* 0x000fe20000010083 */
[----:B------:R1:W-:Y:S01]  /*34e0*/  STS [R73+0x4], R124 ;  /* 0x0000047c49007388 */ /* 0x0003e20000000800 */
[----:B------:R-:W-:Y:S01]  /*34f0*/  FFMA.FTZ R131, R119, -R132, R166 ;  /* 0x8000008477837223 */ /* 0x000fe200000100a6 */
[----:B0-----:R-:W-:Y:S01]  /*3500*/  FMUL.FTZ R4, R93, R141 ;  /* 0x0000008d5d047220 */ /* 0x001fe20000410000 */
[----:B------:R-:W-:Y:S01]  /*3510*/  FFMA.FTZ R5, R99, R148, R36 ;  /* 0x0000009463057223 */ /* 0x000fe20000010024 */
[----:B------:R-:W-:Y:S01]  /*3520*/  FFMA.FTZ R36, R121, -R128, R148 ;  /* 0x8000008079247223 */ /* 0x000fe20000010094 */
[----:B------:R-:W-:Y:S01]  /*3530*/  FMUL.FTZ R148, R107, R142 ;  /* 0x0000008e6b947220 */ /* 0x000fe20000410000 */
[-C--:B------:R-:W-:Y:S01]  /*3540*/  FMUL.FTZ R6, R93, R145.reuse ;  /* 0x000000915d067220 */ /* 0x080fe20000410000 */
[----:B------:R0:W-:Y:S01]  /*3550*/  STS [R73+0x8], R4 ;  /* 0x0000080449007388 */ /* 0x0001e20000000800 */
[----:B------:R-:W-:Y:S01]  /*3560*/  FMUL.FTZ R7, R126, R145 ;  /* 0x000000917e077220 */ /* 0x000fe20000410000 */
[----:B------:R-:W-:Y:S01]  /*3570*/  FMUL.FTZ R152, R91, R148 ;  /* 0x000000945b987220 */ /* 0x000fe20000410000 */
[----:B-1----:R-:W-:Y:S01]  /*3580*/  FFMA.FTZ R124, -R120, R125, R147 ;  /* 0x0000007d787c7223 */ /* 0x002fe20000010193 */
[----:B------:R1:W-:Y:S01]  /*3590*/  STS [R73+0xc], R6 ;  /* 0x00000c0649007388 */ /* 0x0003e20000000800 */
[-C--:B------:R-:W-:Y:S01]  /*35a0*/  FFMA.FTZ R7, R36, R141.reuse, R7 ;  /* 0x0000008d24077223 */ /* 0x080fe20000010007 */
[----:B------:R-:W-:Y:S01]  /*35b0*/  FMUL.FTZ R141, R126, R141 ;  /* 0x0000008d7e8d7220 */ /* 0x000fe20000410000 */
[----:B------:R-:W-:Y:S01]  /*35c0*/  FFMA.FTZ R149, -R122, R137, R163 ;  /* 0x000000897a957223 */ /* 0x000fe200000101a3 */
[----:B------:R2:W-:Y:S01]  /*35d0*/  STS [R73+0x10], R150 ;  /* 0x0000109649007388 */ /* 0x0005e20000000800 */
[----:B------:R-:W-:Y:S01]  /*35e0*/  FFMA.FTZ R138, R100, R166, R5 ;  /* 0x000000a6648a7223 */ /* 0x000fe20000010005 */
[----:B0-----:R-:W-:Y:S01]  /*35f0*/  FMUL.FTZ R4, R94, R154 ;  /* 0x0000009a5e047220 */ /* 0x001fe20000410000 */
[----:B------:R-:W-:Y:S01]  /*3600*/  FFMA.FTZ R141, R36, R145, -R141 ;  /* 0x00000091248d7223 */ /* 0x000fe2000001088d */
[----:B------:R0:W-:Y:S01]  /*3610*/  STS [R73+0x14], R152 ;  /* 0x0000149849007388 */ /* 0x0001e20000000800 */
[----:B------:R-:W-:Y:S01]  /*3620*/  FFMA.FTZ R145, -R119, R134, R153 ;  /* 0x0000008677917223 */ /* 0x000fe20000010199 */
[----:B-1----:R-:W-:Y:S01]  /*3630*/  FMUL.FTZ R6, R124, R133 ;  /* 0x000000857c067220 */ /* 0x002fe20000410000 */
[----:B------:R-:W-:Y:S01]  /*3640*/  FFMA.FTZ R147, R122, -R135, R168 ;  /* 0x800000877a937223 */ /* 0x000fe200000100a8 */
[----:B------:R1:W-:Y:S02]  /*3650*/  STS [R73+0x18], R4 ;  /* 0x0000180449007388 */ /* 0x0003e40000000800 */
[-C--:B------:R-:W-:Y:S01]  /*3660*/  FFMA.FTZ R6, R3, R127.reuse, -R6 ;  /* 0x0000007f03067223 */ /* 0x080fe20000010806 */
[----:B--2---:R-:W-:Y:S01]  /*3670*/  FMUL.FTZ R150, R145, R148 ;  /* 0x0000009491967220 */ /* 0x004fe20000410000 */
[----:B------:R2:W-:Y:S02]  /*3680*/  STS [R73+0x1c], R164 ;  /* 0x00001ca449007388 */ /* 0x0005e40000000800 */
[----:B------:R-:W-:Y:S01]  /*3690*/  FADD.FTZ R6, RZ, R6 ;  /* 0x00000006ff067221 */ /* 0x000fe20000010000 */
[----:B0-----:R-:W-:Y:S01]  /*36a0*/  FMUL.FTZ R152, R149, R156 ;  /* 0x0000009c95987220 */ /* 0x001fe20000410000 */
[----:B------:R-:W-:Y:S01]  /*36b0*/  BAR.SYNC.DEFER_BLOCKING 0x0 ;  /* 0x0000000000007b1d */ /* 0x000fe20000010000 */
[----:B------:R-:W-:Y:S01]  /*36c0*/  FFMA.FTZ R5, R131, R146, R150 ;  /* 0x0000009283057223 */ /* 0x000fe20000010096 */
[----:B------:R-:W-:Y:S01]  /*36d0*/  FADD.FTZ R6, R6, R141 ;  /* 0x0000008d06067221 */ /* 0x000fe20000010000 */
[----:B------:R-:W-:Y:S01]  /*36e0*/  LEA R141, R103, -R110, 0x1 ;  /* 0x8000006e678d7211 */ /* 0x000fe200078e08ff */
[----:B-1----:R-:W-:Y:S01]  /*36f0*/  FMUL.FTZ R4, R124, R127 ;  /* 0x0000007f7c047220 */ /* 0x002fe20000410000 */
[----:B------:R-:W-:-:S02]  /*3700*/  FMUL.FTZ R146, R145, R146 ;  /* 0x0000009291927220 */ /* 0x000fc40000410000 */
[----:B------:R-:W-:Y:S01]  /*3710*/  ISETP.GE.AND P6, PT, R141, 0x1, PT ;  /* 0x000000018d00780c */ /* 0x000fe20003fc6270 */
[----:B------:R-:W-:Y:S01]  /*3720*/  FFMA.FTZ R4, R3, R133, R4 ;  /* 0x0000008503047223 */ /* 0x000fe20000010004 */
[-C--:B------:R-:W-:Y:S01]  /*3730*/  FFMA.FTZ R133, R147, R154.reuse, R152 ;  /* 0x0000009a93857223 */ /* 0x080fe20000010098 */
[----:B------:R-:W-:Y:S01]  /*3740*/  FMUL.FTZ R154, R149, R154 ;  /* 0x0000009a959a7220 */ /* 0x000fe20000410000 */
[----:B------:R-:W-:Y:S01]  /*3750*/  FFMA.FTZ R127, R131, R148, -R146 ;  /* 0x00000094837f7223 */ /* 0x000fe20000010892 */
[----:B------:R-:W-:Y:S02]  /*3760*/  FADD.FTZ R4, RZ, R4 ;  /* 0x00000004ff047221 */ /* 0x000fe40000010000 */
[----:B------:R-:W-:Y:S01]  /*3770*/  FFMA.FTZ R154, R147, R156, -R154 ;  /* 0x0000009c939a7223 */ /* 0x000fe2000001089a */
[----:B------:R-:W-:Y:S01]  /*3780*/  FADD.FTZ R127, R6, R127 ;  /* 0x0000007f067f7221 */ /* 0x000fe20000010000 */
[----:B------:R-:W-:-:S04]  /*3790*/  FADD.FTZ R4, R4, R7 ;  /* 0x0000000704047221 */ /* 0x000fc80000010000 */
[----:B------:R-:W-:Y:S01]  /*37a0*/  FADD.FTZ R4, R4, R5 ;  /* 0x0000000504047221 */ /* 0x000fe20000010000 */
[----:B------:R2:W0:Y:S01]  /*37b0*/  LDS R151, [R61+0x290] ;  /* 0x000290003d977984 */ /* 0x0004220000000800 */
[----:B------:R-:W-:Y:S05]  /*37c0*/  @!P6 BRA `(.L_x_17604) ;  /* 0x000000000008e947 */ /* 0x000fea0003800000 */
[----:B------:R-:W1:Y:S04]  /*37d0*/  LDS R5, [R60+0x210] ;  /* 0x000210003c057984 */ /* 0x000e680000000800 */
[----:B-1----:R1:W-:Y:S02]  /*37e0*/  REDG.E.ADD.F32.FTZ.RN.STRONG.GPU desc[UR16][R34.64], R5 ;  /* 0x00000005220079a6 */ /* 0x0023e4000c12f310 */
.L_x_17604:
[----:B------:R-:W-:Y:S05]  /*37f0*/  BSYNC.RECONVERGENT B0 ;  /* 0x0000000000007941 */ /* 0x000fea0003800200 */
.L_x_17603:
[----:B------:R-:W-:Y:S01]  /*3800*/  ISETP.GE.AND P6, PT, R141, 0x21, PT ;  /* 0x000000218d00780c */ /* 0x000fe20003fc6270 */
[----:B------:R-:W-:-:S12]  /*3810*/  BSSY.RECONVERGENT B0, `(.L_x_17605) ;  /* 0x0000003000007945 */ /* 0x000fd80003800200 */
[----:B------:R-:W-:Y:S05]  /*3820*/  @!P6 BRA `(.L_x_17606) ;  /* 0x000000000004e947 */ /* 0x000fea0003800000 */
[----:B0-----:R3:W-:Y:S02]  /*3830*/  REDG.E.ADD.F32.FTZ.RN.STRONG.GPU desc[UR16][R34.64+0x80], R151 ;  /* 0x00008097220079a6 */ /* 0x0017e4000c12f310 */
.L_x_17606:
[----:B------:R-:W-:Y:S05]  /*3840*/  BSYNC.RECONVERGENT B0 ;  /* 0x0000000000007941 */ /* 0x000fea0003800200 */
.L_x_17605:
[----:B-1----:R1:W4:Y:S01]  /*3850*/  LDS R5, [R62+0x310] ;  /* 0x000310003e057984 */ /* 0x0023220000000800 */
[----:B------:R-:W-:Y:S01]  /*3860*/  ISETP.GE.AND P6, PT, R141, 0x41, PT ;  /* 0x000000418d00780c */ /* 0x000fe20003fc6270 */
[----:B------:R-:W-:-:S12]  /*3870*/  BSSY.RECONVERGENT B0, `(.L_x_17607) ;  /* 0x0000003000007945 */ /* 0x000fd80003800200 */
[----:B-1----:R-:W-:Y:S05]  /*3880*/  @!P6 BRA `(.L_x_17608) ;  /* 0x000000000004e947 */ /* 0x002fea0003800000 */
[----:B----4-:R1:W-:Y:S02]  /*3890*/  REDG.E.ADD.F32.FTZ.RN.STRONG.GPU desc[UR16][R34.64+0x100], R5 ;  /* 0x00010005220079a6 */ /* 0x0103e4000c12f310 */
.L_x_17608:
[----:B------:R-:W-:Y:S05]  /*38a0*/  BSYNC.RECONVERGENT B0 ;  /* 0x0000000000007941 */ /* 0x000fea0003800200 */
.L_x_17607:
[----:B-1--4-:R1:W4:Y:S01]  /*38b0*/  LDS R5, [R63+0x390] ;  /* 0x000390003f057984 */ /* 0x0123220000000800 */
[----:B------:R-:W-:Y:S01]  /*38c0*/  ISETP.GE.AND P6, PT, R141, 0x61, PT ;  /* 0x000000618d00780c */ /* 0x000fe20003fc6270 */
[----:B------:R-:W-:-:S12]  /*38d0*/  BSSY.RECONVERGENT B0, `(.L_x_17609) ;  /* 0x0000003000007945 */ /* 0x000fd80003800200 */
[----:B-1----:R-:W-:Y:S05]  /*38e0*/  @!P6 BRA `(.L_x_17610) ;  /* 0x000000000004e947 */ /* 0x002fea0003800000 */
[----:B----4-:R1:W-:Y:S02]  /*38f0*/  REDG.E.ADD.F32.FTZ.RN.STRONG.GPU desc[UR16][R34.64+0x180], R5 ;  /* 0x00018005220079a6 */ /* 0x0103e4000c12f310 */
.L_x_17610:
[----:B------:R-:W-:Y:S05]  /*3900*/  BSYNC.RECONVERGENT B0 ;  /* 0x0000000000007941 */ /* 0x000fea0003800200 */
.L_x_17609:
[----:B-1--4-:R1:W4:Y:S01]  /*3910*/  LDS R5, [R65+0x410] ;  /* 0x0004100041057984 */ /* 0x0123220000000800 */
[----:B------:R-:W-:Y:S01]  /*3920*/  ISETP.GE.AND P6, PT, R141, 0x81, PT ;  /* 0x000000818d00780c */ /* 0x000fe20003fc6270 */
[----:B------:R-:W-:-:S12]  /*3930*/  BSSY.RECONVERGENT B0, `(.L_x_17611) ;  /* 0x0000003000007945 */ /* 0x000fd80003800200 */
[----:B-1----:R-:W-:Y:S05]  /*3940*/  @!P6 BRA `(.L_x_17612) ;  /* 0x000000000004e947 */ /* 0x002fea0003800000 */
[----:B----4-:R1:W-:Y:S02]  /*3950*/  REDG.E.ADD.F32.FTZ.RN.STRONG.GPU desc[UR16][R34.64+0x200], R5 ;  /* 0x00020005220079a6 */ /* 0x0103e4000c12f310 */
.L_x_17612:
[----:B------:R-:W-:Y:S05]  /*3960*/  BSYNC.RECONVERGENT B0 ;  /* 0x0000000000007941 */ /* 0x000fea0003800200 */
.L_x_17611:
[----:B-1--4-:R1:W4:Y:S01]  /*3970*/  LDS R5, [R66+0x490] ;  /* 0x0004900042057984 */ /* 0x0123220000000800 */
[----:B------:R-:W-:Y:S01]  /*3980*/  ISETP.GE.AND P6, PT, R141, 0xa1, PT ;  /* 0x000000a18d00780c */ /* 0x000fe20003fc6270 */
[----:B------:R-:W-:-:S12]  /*3990*/  BSSY.RECONVERGENT B0, `(.L_x_17613) ;  /* 0x0000003000007945 */ /* 0x000fd80003800200 */
[----:B-1----:R-:W-:Y:S05]  /*39a0*/  @!P6 BRA `(.L_x_17614) ;  /* 0x000000000004e947 */ /* 0x002fea0003800000 */
[----:B----4-:R1:W-:Y:S02]  /*39b0*/  REDG.E.ADD.F32.FTZ.RN.STRONG.GPU desc[UR16][R34.64+0x280], R5 ;  /* 0x00028005220079a6 */ /* 0x0103e4000c12f310 */
.L_x_17614:
[----:B------:R-:W-:Y:S05]  /*39c0*/  BSYNC.RECONVERGENT B0 ;  /* 0x0000000000007941 */ /* 0x000fea0003800200 */
.L_x_17613:
[----:B-1--4-:R1:W4:Y:S01]  /*39d0*/  LDS R5, [R68+0x510] ;  /* 0x0005100044057984 */ /* 0x0123220000000800 */
[----:B------:R-:W-:Y:S01]  /*39e0*/  ISETP.GE.AND P6, PT, R141, 0xc1, PT ;  /* 0x000000c18d00780c */ /* 0x000fe20003fc6270 */
[----:B------:R-:W-:-:S12]  /*39f0*/  BSSY.RECONVERGENT B0, `(.L_x_17615) ;  /* 0x0000003000007945 */ /* 0x000fd80003800200 */
[----:B-1----:R-:W-:Y:S05]  /*3a00*/  @!P6 BRA `(.L_x_17616) ;  /* 0x000000000004e947 */ /* 0x002fea0003800000 */
[----:B----4-:R1:W-:Y:S02]  /*3a10*/  REDG.E.ADD.F32.FTZ.RN.STRONG.GPU desc[UR16][R34.64+0x300], R5 ;  /* 0x00030005220079a6 */ /* 0x0103e4000c12f310 */
.L_x_17616:
[----:B------:R-:W-:Y:S05]  /*3a20*/  BSYNC.RECONVERGENT B0 ;  /* 0x0000000000007941 */ /* 0x000fea0003800200 */
.L_x_17615:
[----:B-1--4-:R-:W-:Y:S01]  /*3a30*/  FADD.FTZ R5, R127, R154 ;  /* 0x0000009a7f057221 */ /* 0x012fe20000010000 */
[----:B------:R-:W-:Y:S01]  /*3a40*/  ISETP.GE.AND P6, PT, R141, 0xe1, PT ;  /* 0x000000e18d00780c */ /* 0x000fe20003fc6270 */
[----:B------:R1:W4:Y:S01]  /*3a50*/  LDS R127, [R69+0x590] ;  /* 0x00059000457f7984 */ /* 0x0003220000000800 */
[----:B------:R-:W-:Y:S01]  /*3a60*/  BSSY.RECONVERGENT B0, `(.L_x_17617) ;  /* 0x0000006000007945 */ /* 0x000fe20003800200 */
[C---:B------:R-:W-:Y:S01]  /*3a70*/  FFMA.FTZ R6, R101.reuse, R168, R138 ;  /* 0x000000a865067223 */ /* 0x040fe2000001008a */
[----:B------:R-:W-:Y:S01]  /*3a80*/  FFMA.FTZ R7, R101, -R163, R140 ;  /* 0x800000a365077223 */ /* 0x000fe2000001008c */
[----:B------:R-:W-:-:S08]  /*3a90*/  FADD.FTZ R4, R4, R133 ;  /* 0x0000008504047221 */ /* 0x000fd00000010000 */
[----:B-1----:R-:W-:Y:S05]  /*3aa0*/  @!P6 BRA `(.L_x_17618) ;  /* 0x000000000004e947 */ /* 0x002fea0003800000 */
[----:B----4-:R1:W-:Y:S02]  /*3ab0*/  REDG.E.ADD.F32.FTZ.RN.STRONG.GPU desc[UR16][R34.64+0x380], R127 ;  /* 0x0003807f220079a6 */ /* 0x0103e4000c12f310 */
.L_x_17618:
[----:B------:R-:W-:Y:S05]  /*3ac0*/  BSYNC.RECONVERGENT B0 ;  /* 0x0000000000007941 */ /* 0x000fea0003800200 */
.L_x_17617:
[----:B-1-3--:R-:W1:Y:S01]  /*3ad0*/  SHFL.DOWN PT, R35, R4, 0x1, 0x1f ;  /* 0x08201f0004237f89 */ /* 0x00ae6200000e0000 */
[----:B------:R-:W-:Y:S01]  /*3ae0*/  ISETP.GT.AND P6, PT, R85, 0x1e, PT ;  /* 0x0000001e5500780c */ /* 0x000fe20003fc4270 */
[----:B------:R-:W-:Y:S02]  /*3af0*/  BSSY.RECONVERGENT B0, `(.L_x_17619) ;  /* 0x0000045000007945 */ /* 0x000fe40003800200 */
[----:B------:R-:W3:Y:S04]  /*3b00*/  SHFL.DOWN PT, R34, R5, 0x1, 0x1f ;  /* 0x08201f0005227f89 */ /* 0x000ee800000e0000 */
[----:B------:R-:W5:Y:S04]  /*3b10*/  SHFL.DOWN PT, R138, R7, 0x1, 0x1f ;  /* 0x08201f00078a7f89 */ /* 0x000f6800000e0000 */
[----:B----4-:R-:W4:Y:S02]  /*3b20*/  SHFL.DOWN PT, R127, R6, 0x1, 0x1f ;  /* 0x08201f00067f7f89 */ /* 0x010f2400000e0000 */
[----:B-1----:R-:W-:Y:S01]  /*3b30*/  @!P6 FADD.FTZ R4, R4, R35 ;  /* 0x000000230404e221 */ /* 0x002fe20000010000 */
[----:B---3--:R-:W-:-:S04]  /*3b40*/  @!P6 FADD.FTZ R5, R5, R34 ;  /* 0x000000220505e221 */ /* 0x008fc80000010000 */
[----:B------:R-:W1:Y:S01]  /*3b50*/  SHFL.DOWN PT, R35, R4, 0x2, 0x1f ;  /* 0x08401f0004237f89 */ /* 0x000e6200000e0000 */
[----:B-----5:R-:W-:-:S03]  /*3b60*/  @!P6 FADD.FTZ R7, R7, R138 ;  /* 0x0000008a0707e221 */ /* 0x020fc60000010000 */
[----:B------:R-:W3:Y:S01]  /*3b70*/  SHFL.DOWN PT, R34, R5, 0x2, 0x1f ;  /* 0x08401f0005227f89 */ /* 0x000ee200000e0000 */
[----:B----4-:R-:W-:-:S03]  /*3b80*/  @!P6 FADD.FTZ R6, R6, R127 ;  /* 0x0000007f0606e221 */ /* 0x010fc60000010000 */
[----:B------:R-:W4:Y:S01]  /*3b90*/  SHFL.DOWN PT, R138, R7, 0x2, 0x1f ;  /* 0x08401f00078a7f89 */ /* 0x000f2200000e0000 */
[----:B------:R-:W-:-:S03]  /*3ba0*/  ISETP.GT.AND P6, PT, R85, 0x1d, PT ;  /* 0x0000001d5500780c */ /* 0x000fc60003fc4270 */
[----:B------:R-:W5:Y:S10]  /*3bb0*/  SHFL.DOWN PT, R127, R6, 0x2, 0x1f ;  /* 0x08401f00067f7f89 */ /* 0x000f7400000e0000 */
[----:B-1----:R-:W-:Y:S01]  /*3bc0*/  @!P6 FADD.FTZ R4, R4, R35 ;  /* 0x000000230404e221 */ /* 0x002fe20000010000 */
[----:B---3--:R-:W-:-:S04]  /*3bd0*/  @!P6 FADD.FTZ R5, R5, R34 ;  /* 0x000000220505e221 */ /* 0x008fc80000010000 */
[----:B------:R-:W1:Y:S01]  /*3be0*/  SHFL.DOWN PT, R35, R4, 0x4, 0x1f ;  /* 0x08801f0004237f89 */ /* 0x000e6200000e0000 */
[----:B----4-:R-:W-:-:S03]  /*3bf0*/  @!P6 FADD.FTZ R7, R7, R138 ;  /* 0x0000008a0707e221 */ /* 0x010fc60000010000 */
[----:B------:R-:W3:Y:S01]  /*3c00*/  SHFL.DOWN PT, R34, R5, 0x4, 0x1f ;  /* 0x08801f0005227f89 */ /* 0x000ee200000e0000 */
[----:B-----5:R-:W-:-:S03]  /*3c10*/  @!P6 FADD.FTZ R6, R6, R127 ;  /* 0x0000007f0606e221 */ /* 0x020fc60000010000 */
        /* <DEDUP_REMOVED lines=13> */
[----:B------:R-:W-:Y:S01]  /*3cf0*/  FMUL.FTZ R35, R9, R143 ;  /* 0x0000008f09237220 */ /* 0x000fe20000410000 */
[----:B---3--:R-:W-:-:S03]  /*3d00*/  @!P6 FADD.FTZ R5, R5, R34 ;  /* 0x000000220505e221 */ /* 0x008fc60000010000 */
[CC--:B------:R-:W-:Y:S01]  /*3d10*/  FFMA.FTZ R34, R8.reuse, R144.reuse, -R35 ;  /* 0x0000009008227223 */ /* 0x0c0fe20000010823 */
[-C--:B------:R-:W-:Y:S01]  /*3d20*/  FMUL.FTZ R35, R9, R144.reuse ;  /* 0x0000009009237220 */ /* 0x080fe20000410000 */
[----:B------:R-:W-:Y:S01]  /*3d30*/  FMUL.FTZ R144, R137, R144 ;  /* 0x0000009089907220 */ /* 0x000fe20000410000 */
[----:B----4-:R-:W-:Y:S01]  /*3d40*/  @!P6 FADD.FTZ R7, R7, R138 ;  /* 0x0000008a0707e221 */ /* 0x010fe20000010000 */
[----:B------:R-:W-:Y:S01]  /*3d50*/  FMUL.FTZ R138, R149, R34 ;  /* 0x00000022958a7220 */ /* 0x000fe20000410000 */
[----:B------:R-:W-:Y:S01]  /*3d60*/  FFMA.FTZ R34, R8, R143, R35 ;  /* 0x0000008f08227223 */ /* 0x000fe20000010023 */
[----:B------:R-:W-:Y:S01]  /*3d70*/  FMUL.FTZ R35, R9, R2 ;  /* 0x0000000209237220 */ /* 0x000fe20000410000 */
[----:B-----5:R-:W-:Y:S01]  /*3d80*/  @!P6 FADD.FTZ R6, R6, R127 ;  /* 0x0000007f0606e221 */ /* 0x020fe20000010000 */
[-C--:B------:R-:W-:Y:S01]  /*3d90*/  FMUL.FTZ R127, R134, R142.reuse ;  /* 0x0000008e867f7220 */ /* 0x080fe20000410000 */
[----:B------:R-:W-:Y:S01]  /*3da0*/  ISETP.GT.AND P6, PT, R85, 0xf, PT ;  /* 0x0000000f5500780c */ /* 0x000fe20003fc4270 */
[C---:B------:R-:W-:Y:S01]  /*3db0*/  FFMA.FTZ R134, R8.reuse, R142, -R35 ;  /* 0x0000008e08867223 */ /* 0x040fe20000010823 */
[----:B------:R-:W-:Y:S01]  /*3dc0*/  FFMA.FTZ R147, R147, R34, R138 ;  /* 0x0000002293937223 */ /* 0x000fe2000001008a */
[C---:B------:R-:W-:Y:S01]  /*3dd0*/  FMUL.FTZ R35, R9.reuse, R142 ;  /* 0x0000008e09237220 */ /* 0x040fe20000410000 */
[----:B------:R-:W-:Y:S01]  /*3de0*/  FMUL.FTZ R34, R9, R139 ;  /* 0x0000008b09227220 */ /* 0x000fe20000410000 */
[----:B------:R-:W-:Y:S01]  /*3df0*/  FMUL.FTZ R138, R145, R134 ;  /* 0x00000086918a7220 */ /* 0x000fe20000410000 */
[----:B------:R-:W-:Y:S01]  /*3e00*/  FFMA.FTZ R135, R135, R143, R144 ;  /* 0x0000008f87877223 */ /* 0x000fe20000010090 */
[CC--:B------:R-:W-:Y:S01]  /*3e10*/  FFMA.FTZ R134, R8.reuse, R2.reuse, R35 ;  /* 0x0000000208867223 */ /* 0x0c0fe20000010023 */
[----:B------:R-:W-:Y:S01]  /*3e20*/  FFMA.FTZ R35, R8, R37, -R34 ;  /* 0x0000002508237223 */ /* 0x000fe20000010822 */
[----:B------:R-:W-:Y:S01]  /*3e30*/  FFMA.FTZ R132, R132, R2, R127 ;  /* 0x0000000284847223 */ /* 0x000fe2000001007f */
[----:B------:R-:W-:Y:S01]  /*3e40*/  FFMA.FTZ R140, R94, R135, R147 ;  /* 0x000000875e8c7223 */ /* 0x000fe20000010093 */
[----:B------:R-:W-:Y:S01]  /*3e50*/  FFMA.FTZ R134, R131, R134, R138 ;  /* 0x0000008683867223 */ /* 0x000fe2000001008a */
[----:B------:R-:W-:Y:S01]  /*3e60*/  FMUL.FTZ R131, R126, R35 ;  /* 0x000000237e837220 */ /* 0x000fe20000410000 */
[----:B------:R1:W3:Y:S01]  /*3e70*/  SHFL.DOWN PT, R2, R5, 0x10, 0x1f ;  /* 0x0a001f0005027f89 */ /* 0x0002e200000e0000 */
[----:B------:R-:W-:Y:S01]  /*3e80*/  FFMA.FTZ R97, R118, R135, R97 ;  /* 0x0000008776617223 */ /* 0x000fe20000010061 */
[----:B------:R-:W-:-:S02]  /*3e90*/  FADD.FTZ R89, R140, R89 ;  /* 0x000000598c597221 */ /* 0x000fc40000010000 */
[----:B------:R1:W4:Y:S04]  /*3ea0*/  SHFL.DOWN PT, R35, R4, 0x10, 0x1f ;  /* 0x0a001f0004237f89 */ /* 0x00032800000e0000 */
[----:B------:R1:W0:Y:S04]  /*3eb0*/  SHFL.DOWN PT, R127, R6, 0x10, 0x1f ;  /* 0x0a001f00067f7f89 */ /* 0x00022800000e0000 */
[----:B------:R1:W0:Y:S01]  /*3ec0*/  SHFL.DOWN PT, R34, R7, 0x10, 0x1f ;  /* 0x0a001f0007227f89 */ /* 0x00022200000e0000 */
[----:B------:R-:W-:Y:S05]  /*3ed0*/  @P6 BRA `(.L_x_17620) ;  /* 0x0000000000186947 */ /* 0x000fea0003800000 */
[----:B------:R-:W-:Y:S01]  /*3ee0*/  ISETP.NE.AND P6, PT, R85, RZ, PT ;  /* 0x000000ff5500720c */ /* 0x000fe20003fc5270 */
[----:B-1--4-:R-:W-:Y:S01]  /*3ef0*/  FADD.FTZ R4, R4, R35 ;  /* 0x0000002304047221 */ /* 0x012fe20000010000 */
[----:B---3--:R-:W-:Y:S01]  /*3f00*/  FADD.FTZ R5, R5, R2 ;  /* 0x0000000205057221 */ /* 0x008fe20000010000 */
[----:B0-----:R-:W-:Y:S01]  /*3f10*/  FADD.FTZ R6, R6, R127 ;  /* 0x0000007f06067221 */ /* 0x001fe20000010000 */
[----:B------:R-:W-:-:S09]  /*3f20*/  FADD.FTZ R7, R7, R34 ;  /* 0x0000002207077221 */ /* 0x000fd20000010000 */
[----:B------:R0:W-:Y:S02]  /*3f30*/  @!P6 STS.128 [UR6+0x640], R4 ;  /* 0x00064004ff00e988 */ /* 0x0001e40008000c06 */
.L_x_17620:
[----:B------:R-:W-:Y:S05]  /*3f40*/  BSYNC.RECONVERGENT B0 ;  /* 0x0000000000007941 */ /* 0x000fea0003800200 */
.L_x_17619:
[CC--:B----4-:R-:W-:Y:S01]  /*3f50*/  FMUL.FTZ R35, R9.reuse, R136.reuse ;  /* 0x0000008809237220 */ /* 0x0d0fe20000410000 */
[C---:B0-----:R-:W-:Y:S01]  /*3f60*/  FMUL.FTZ R34, R9.reuse, R37 ;  /* 0x0000002509227220 */ /* 0x041fe20000410000 */
[----:B------:R-:W-:Y:S01]  /*3f70*/  FMUL.FTZ R9, R9, R129 ;  /* 0x0000008109097220 */ /* 0x000fe20000410000 */
[----:B------:R-:W-:Y:S01]  /*3f80*/  FMUL.FTZ R127, R130, R37 ;  /* 0x00000025827f7220 */ /* 0x000fe20000410000 */
[C---:B------:R-:W-:Y:S01]  /*3f90*/  FFMA.FTZ R35, R8.reuse, R129, -R35 ;  /* 0x0000008108237223 */ /* 0x040fe20000010823 */
[C---:B------:R-:W-:Y:S01]  /*3fa0*/  FFMA.FTZ R37, R8.reuse, R139, R34 ;  /* 0x0000008b08257223 */ /* 0x040fe20000010022 */
[----:B---3--:R-:W-:Y:S01]  /*3fb0*/  FMUL.FTZ R2, R125, R129 ;  /* 0x000000817d027220 */ /* 0x008fe20000410000 */
        /* <DEDUP_REMOVED lines=28> */
.L_x_17622:
[----:B------:R-:W-:Y:S05]  /*4180*/  BSYNC.RECONVERGENT B0 ;  /* 0x0000000000007941 */ /* 0x000fea0003800200 */
.L_x_17621:
[----:B------:R-:W-:-:S04]  /*4190*/  UIADD3 UR4, UPT, UPT, UR4, 0x1, URZ ;  /* 0x0000000104047890 */ /* 0x000fc8000fffe0ff */
[----:B------:R-:W-:-:S09]  /*41a0*/  UISETP.GE.AND UP0, UPT, UR4, UR9, UPT ;  /* 0x000000090400728c */ /* 0x000fd2000bf06270 */
[----:B------:R-:W-:Y:S05]  /*41b0*/  BRA.U !UP0, `(.L_x_17623) ;  /* 0xffffffd508247547 */ /* 0x000fea000b83ffff */
.L_x_17589:
[----:B------:R-:W-:Y:S01]  /*41c0*/  BAR.SYNC.DEFER_BLOCKING 0x0 ;  /* 0x0000000000007b1d */ /* 0x000fe20000010000 */
[----:B------:R-:W-:Y:S01]  /*41d0*/  ISETP.NE.AND P5, PT, R45, RZ, PT ;  /* 0x000000ff2d00720c */ /* 0x000fe20003fa5270 */
[----:B------:R-:W-:Y:S01]  /*41e0*/  FADD.FTZ R44, R88, R44 ;  /* 0x0000002c582c7221 */ /* 0x000fe20000010000 */
        /* <DEDUP_REMOVED lines=9> */
[----:B------:R-:W2:Y:S03]  /*4280*/  LDC.64 R18, c[0x0][0x518] ;  /* 0x00014600ff127b82 */ /* 0x000ea60000000a00 */
[----:B------:R-:W-:-:S04]  /*4290*/  FADD.FTZ R44, R87, R86 ;  /* 0x00000056572c7221 */ /* 0x000fc80000010000 */
[----:B------:R-:W-:Y:S01]  /*42a0*/  FADD.FTZ R44, R44, R89 ;  /* 0x000000592c2c7221 */ /* 0x000fe20000010000 */
[----:B------:R-:W-:Y:S01]  /*42b0*/  STS.64 [R90], R98 ;  /* 0x000000625a007388 */ /* 0x000fe20000000a00 */
[----:B------:R-:W-:-:S03]  /*42c0*/  NOP ;  /* 0x0000000000007918 */ /* 0x000fc60000000000 */
[----:B01----:R-:W-:Y:S01]  /*42d0*/  LDS.U16 R5, [R84] ;  /* 0x0000000054057984 */ /* 0x003fe20000000400 */
[----:B---3--:R-:W-:-:S03]  /*42e0*/  IMAD.WIDE.U32 R2, R12, UR18, R24 ;  /* 0x000000120c027c25 */ /* 0x008fc6000f8e0018 */
[----:B------:R-:W-:Y:S01]  /*42f0*/  LDS.U16 R7, [R84+0x40] ;  /* 0x0000400054077984 */ /* 0x000fe20000000400 */
[----:B------:R-:W-:Y:S02]  /*4300*/  IMAD R3, R13, UR18, R3 ;  /* 0x000000120d037c24 */ /* 0x000fe4000f8e0203 */
[----:B--2---:R-:W-:Y:S01]  /*4310*/  IMAD.WIDE.U32 R24, R18, UR18, R24 ;  /* 0x0000001212187c25 */ /* 0x004fe2000f8e0018 */
        /* <DEDUP_REMOVED lines=57> */
.L_x_17588:
        /* <DEDUP_REMOVED lines=34> */
.L_x_17626:
[----:B------:R-:W-:Y:S05]  /*48d0*/  BSYNC.RECONVERGENT B0 ;  /* 0x0000000000007941 */ /* 0x000fea0003800200 */
.L_x_17625:
        /* <DEDUP_REMOVED lines=26> */
.L_x_17628:
[----:B------:R-:W-:Y:S05]  /*4a80*/  BSYNC.RECONVERGENT B0 ;  /* 0x0000000000007941 */ /* 0x000fea0003800200 */
.L_x_17627:
        /* <DEDUP_REMOVED lines=13> */
.L_x_17630:
        /* <DEDUP_REMOVED lines=27> */
.L_x_17629:
[----:B------:R-:W-:Y:S05]  /*4d10*/  EXIT ;  /* 0x000000000000794d */ /* 0x000fea0003800000 */
.L_x_17631:
        /* <DEDUP_REMOVED lines=14> */
.L_x_18800:


//--------------------- .text._Z25selective_scan_bwd_kernelI32Selective_Scan_bwd_kernel_traitsILi32ELi4ELb0ELb1ELb0ELb0ELb1EN3c108BFloat16ENS1_7complexIfEEEEv12SSMParamsBwd --------------------------
	.section	.text._Z25selective_scan_bwd_kernelI32Selective_Scan_bwd_kernel_traitsILi32ELi4ELb0ELb1ELb0ELb0ELb1EN3c108BFloat16ENS1_7complexIfEEEEv12SSMParamsBwd,"ax",@progbits
	.align	128
        .global         _Z25selective_scan_bwd_kernelI32Selective_Scan_bwd_kernel_traitsILi32ELi4ELb0ELb1ELb0ELb0ELb1EN3c108BFloat16ENS1_7complexIfEEEEv12SSMParamsBwd
        .type           _Z25selective_scan_bwd_kernelI32Selective_Scan_bwd_kernel_traitsILi32ELi4ELb0ELb1ELb0ELb0ELb1EN3c108BFloat16ENS1_7complexIfEEEEv12SSMParamsBwd,@function
        .size           _Z25selective_scan_bwd_kernelI32Selective_Scan_bwd_kernel_traitsILi32ELi4ELb0ELb1ELb0ELb0ELb1EN3c108BFloat16ENS1_7complexIfEEEEv12SSMParamsBwd,(.L_x_18801 - _Z25selective_scan_bwd_kernelI32Selective_Scan_bwd_kernel_traitsILi32ELi4ELb0ELb1ELb0ELb0ELb1EN3c108BFloat16ENS1_7complexIfEEEEv12SSMParamsBwd)
        .other          _Z25selective_scan_bwd_kernelI32Selective_Scan_bwd_kernel_traitsILi32ELi4ELb0ELb1ELb0ELb0ELb1EN3c108BFloat16ENS1_7complexIfEEEEv12SSMParamsBwd,@"STO_CUDA_ENTRY STV_DEFAULT"
_Z25selective_scan_bwd_kernelI32Selective_Scan_bwd_kernel_traitsILi32ELi4ELb0ELb1ELb0ELb0ELb1EN3c108BFloat16ENS1_7complexIfEEEEv12SSMParamsBwd:
.text._Z25selective_scan_bwd_kernelI32Selective_Scan_bwd_kernel_traitsILi32ELi4ELb0ELb1ELb0ELb0ELb1EN3c108BFloat16ENS1_7complexIfEEEEv12SSMParamsBwd:
        /* <DEDUP_REMOVED lines=30> */
[----:B------:R-:W1:Y:S01]  /*01e0*/  LDC R25, c[0x0][0x394] ;  /* 0x0000e500ff197b82 */ /* 0x000e620000000800 */
        /* <DEDUP_REMOVED lines=35> */
[----:B------:R-:W3:Y:S01]  /*0420*/  LDC.64 R16, c[0x0][0x3c8] ;  /* 0x0000f200ff107b82 */ /* 0x000ee20000000a00 */
[C---:B------:R-:W-:Y:S01]  /*0430*/  IMAD R9, R13.reuse, R5, R0 ;  /* 0x000000050d097224 */ /* 0x040fe200078e0200 */
[----:B------:R-:W-:Y:S01]  /*0440*/  MOV R5, UR5 ;  /* 0x0000000500057c02 */ /* 0x000fe20008000f00 */
[----:B------:R-:W-:Y:S01]  /*0450*/  IMAD.WIDE.U32 R6, R13, R4, RZ ;  /* 0x000000040d067225 */ /* 0x000fe200078e00ff */
[----:B------:R-:W-:-:S02]  /*0460*/  MOV R4, UR4 ;  /* 0x0000000400047c02 */ /* 0x000fc40008000f00 */
[----:B------:R-:W-:Y:S01]  /*0470*/  MOV R5, UR6 ;  /* 0x0000000600057c02 */ /* 0x000fe20008000f00 */
[----:B------:R-:W-:Y:S01]  /*0480*/  IMAD.WIDE.U32 R2, R39, UR10, R2 ;  /* 0x0000000a27027c25 */ /* 0x000fe2000f8e0002 */
[----:B------:R-:W-:Y:S01]  /*0490*/  IADD3 R9, PT, PT, R7, R9, RZ ;  /* 0x0000000907097210 */ /* 0x000fe20007ffe0ff */
[----:B------:R-:W0:Y:S01]  /*04a0*/  @P0 LDC R12, c[0x0][0x384] ;  /* 0x0000e100ff0c0b82 */ /* 0x000e220000000800 */
[----:B------:R-:W-:Y:S01]  /*04b0*/  MOV R8, R6 ;  /* 0x0000000600087202 */ /* 0x000fe20000000f00 */
[----:B--2---:R-:W-:Y:S01]  /*04c0*/  IMAD.WIDE.U32 R6, R14, UR18, RZ ;  /* 0x000000120e067c25 */ /* 0x004fe2000f8e00ff */
[----:B------:R-:W2:Y:S01]  /*04d0*/  LDCU.64 UR6, c[0x0][0x498] ;  /* 0x00009300ff0677ac */ /* 0x000ea20008000a00 */
[----:B-1----:R-:W-:Y:S02]  /*04e0*/  SHF.R.U32.HI R0, RZ, 0x1, R21 ;  /* 0x00000001ff007819 */ /* 0x002fe40000011615 */
[----:B------:R-:W-:-:S04]  /*04f0*/  IMAD.WIDE.U32 R4, R39, UR14, R4 ;  /* 0x0000000e27047c25 */ /* 0x000fc8000f8e0004 */
[----:B------:R-:W-:Y:S01]  /*0500*/  IMAD R19, R39, UR11, R3 ;  /* 0x0000000b27137c24 */ /* 0x000fe2000f8e0203 */
[----:B------:R-:W-:Y:S01]  /*0510*/  SHF.R.U64 R3, R20, 0x1, R21 ;  /* 0x0000000114037819 */ /* 0x000fe20000001215 */
[----:B------:R-:W-:Y:S01]  /*0520*/  IMAD R7, R15, UR18, R7 ;  /* 0x000000120f077c24 */ /* 0x000fe2000f8e0207 */
[----:B------:R-:W1:Y:S01]  /*0530*/  LDC.64 R20, c[0x0][0x4a0] ;  /* 0x00012800ff147b82 */ /* 0x000e620000000a00 */
[----:B------:R-:W-:Y:S02]  /*0540*/  IMAD R15, R39, UR15, R5 ;  /* 0x0000000f270f7c24 */ /* 0x000fe4000f8e0205 */
[----:B------:R-:W-:-:S04]  /*0550*/  IMAD.WIDE.U32 R8, R3, UR18, R8 ;  /* 0x0000001203087c25 */ /* 0x000fc8000f8e0008 */
[----:B------:R-:W-:Y:S01]  /*0560*/  IMAD R43, R0, UR18, RZ ;  /* 0x00000012002b7c24 */ /* 0x000fe2000f8e02ff */
[----:B------:R-:W4:Y:S01]  /*0570*/  @P0 LDC R5, c[0x0][0x38c] ;  /* 0x0000e300ff050b82 */ /* 0x000f220000000800 */
[----:B------:R-:W-:Y:S01]  /*0580*/  LEA R42, P1, R8, R22, 0x3 ;  /* 0x00000016082a7211 */ /* 0x000fe200078218ff */
[-C--:B---3--:R-:W-:Y:S02]  /*0590*/  IMAD R0, R11, R16.reuse, RZ ;  /* 0x000000100b007224 */ /* 0x088fe400078e02ff */
[----:B------:R-:W-:Y:S01]  /*05a0*/  IADD3 R43, PT, PT, R9, R43, RZ ;  /* 0x0000002b092b7210 */ /* 0x000fe20007ffe0ff */
[----:B------:R-:W-:-:S03]  /*05b0*/  IMAD.WIDE.U32 R10, R13, R16, R6 ;  /* 0x000000100d0a7225 */ /* 0x000fc600078e0006 */
[----:B------:R-:W-:Y:S01]  /*05c0*/  LEA.HI.X R43, R8, R23, R43, 0x3, P1 ;  /* 0x00000017082b7211 */ /* 0x000fe200008f1c2b */
[----:B------:R-:W3:Y:S01]  /*05d0*/  @P0 LDC.64 R6, c[0x0][0x480] ;  /* 0x00012000ff060b82 */ /* 0x000ee20000000a00 */
[----:B------:R-:W-:Y:S01]  /*05e0*/  IMAD R13, R13, R17, R0 ;  /* 0x000000110d0d7224 */ /* 0x000fe200078e0200 */
[----:B--2---:R-:W-:Y:S01]  /*05f0*/  UIMAD.WIDE.U32 UR4, UR18, UR6, URZ ;  /* 0x00000006120472a5 */ /* 0x004fe2000f8e00ff */
[----:B------:R-:W-:-:S05]  /*0600*/  LEA R3, R25, 0xffffff00, 0x8 ;  /* 0xffffff0019037811 */ /* 0x000fca00078e40ff */
[----:B------:R-:W2:Y:S01]  /*0610*/  LDC.64 R22, c[0x0][0x4a8] ;  /* 0x00012a00ff167b82 */ /* 0x000ea20000000a00 */
[----:B0-----:R-:W-:Y:S01]  /*0620*/  @P0 IMAD R0, R12, UR18, R39 ;  /* 0x000000120c000c24 */ /* 0x001fe2000f8e0227 */
[----:B------:R-:W-:Y:S01]  /*0630*/  UIMAD UR5, UR18, UR7, UR5 ;  /* 0x00000007120572a4 */ /* 0x000fe2000f8e0205 */
[----:B------:R-:W-:Y:S02]  /*0640*/  LEA R9, R25, 0xffffff80, 0x7 ;  /* 0xffffff8019097811 */ /* 0x000fe400078e38ff */
[----:B------:R-:W-:Y:S01]  /*0650*/  IADD3 R56, PT, PT, R11, R13, RZ ;  /* 0x0000000d0b387210 */ /* 0x000fe20007ffe0ff */
[----:B------:R-:W-:Y:S01]  /*0660*/  @P0 IMAD R0, R0, R25, RZ ;  /* 0x0000001900000224 */ /* 0x000fe200078e02ff */
[----:B------:R-:W-:Y:S02]  /*0670*/  IADD3 R10, P4, PT, R3, R10, RZ ;  /* 0x0000000a030a7210 */ /* 0x000fe40007f9e0ff */
[----:B------:R-:W-:Y:S01]  /*0680*/  IADD3 R50, P2, PT, R9, R2, RZ ;  /* 0x0000000209327210 */ /* 0x000fe20007f5e0ff */
[----:B----4-:R-:W-:Y:S01]  /*0690*/  @P0 IMAD R5, R0, R5, RZ ;  /* 0x0000000500050224 */ /* 0x010fe200078e02ff */
[----:B------:R-:W-:Y:S01]  /*06a0*/  LEA.HI.X.SX32 R56, R3, R56, 0x1, P4 ;  /* 0x0000003803387211 */ /* 0x000fe200020f0eff */
[----:B-1----:R-:W-:Y:S01]  /*06b0*/  IMAD.WIDE.U32 R2, R39, R20, UR4 ;  /* 0x0000000427027e25 */ /* 0x002fe2000f8e0014 */
[----:B------:R-:W-:-:S02]  /*06c0*/  ISETP.GE.AND P1, PT, R25, 0x1, PT ;  /* 0x000000011900780c */ /* 0x000fc40003f26270 */
[----:B------:R-:W-:Y:S01]  /*06d0*/  SHF.R.S32.HI R0, RZ, 0x1f, R9 ;  /* 0x0000001fff007819 */ /* 0x000fe20000011409 */
[----:B------:R-:W-:Y:S01]  /*06e0*/  IMAD R11, R39, R21, R3 ;  /* 0x00000015270b7224 */ /* 0x000fe200078e0203 */
[C---:B------:R-:W-:Y:S02]  /*06f0*/  IADD3 R4, P3, PT, R9.reuse, R4, RZ ;  /* 0x0000000409047210 */ /* 0x040fe40007f7e0ff */
[----:B------:R-:W-:Y:S02]  /*0700*/  IADD3.X R3, PT, PT, R0, R19, RZ, P2, !PT ;  /* 0x0000001300037210 */ /* 0x000fe400017fe4ff */
[----:B------:R-:W-:Y:S02]  /*0710*/  LEA R48, P2, R50, R48, 0x1 ;  /* 0x0000003032307211 */ /* 0x000fe400078408ff */
[----:B------:R-:W-:Y:S02]  /*0720*/  CS2R R16, SRZ ;  /* 0x0000000000107805 */ /* 0x000fe4000001ff00 */
[----:B------:R-:W-:Y:S01]  /*0730*/  IADD3 R2, P4, PT, R9, R2, RZ ;  /* 0x0000000209027210 */ /* 0x000fe20007f9e0ff */
[----:B---3--:R-:W-:Y:S01]  /*0740*/  @P0 IMAD.WIDE R16, R5, 0x10, R6 ;  /* 0x0000001005100825 */ /* 0x008fe200078e0206 */
[----:B------:R-:W-:-:S02]  /*0750*/  IADD3.X R52, PT, PT, R0, R15, RZ, P3, !PT ;  /* 0x0000000f00347210 */ /* 0x000fc40001ffe4ff */
[----:B------:R-:W-:Y:S01]  /*0760*/  LEA.HI.X R50, R50, R49, R3, 0x1, P2 ;  /* 0x0000003132327211 */ /* 0x000fe200010f0c03 */
[C---:B--2---:R-:W-:Y:S01]  /*0770*/  IMAD.WIDE.U32 R14, R39.reuse, R22, RZ ;  /* 0x00000016270e7225 */ /* 0x044fe200078e00ff */
[----:B------:R-:W-:Y:S02]  /*0780*/  IADD3.X R54, PT, PT, R0, R11, RZ, P4, !PT ;  /* 0x0000000b00367210 */ /* 0x000fe400027fe4ff */
[----:B------:R-:W-:Y:S02]  /*0790*/  LEA R51, P0, R4, R26, 0x1 ;  /* 0x0000001a04337211 */ /* 0x000fe400078008ff */
        /* <DEDUP_REMOVED lines=32> */
[----:B------:R-:W-:Y:S02]  /*09a0*/  SHF.L.U32 R57, R46, 0x3, RZ ;  /* 0x000000032e397819 */ /* 0x000fe400000006ff */
[----:B------:R-:W-:Y:S02]  /*09b0*/  LOP3.LUT R68, R64, 0x20, RZ, 0xfc, !PT ;  /* 0x0000002040447812 */ /* 0x000fe400078efcff */
        /* <DEDUP_REMOVED lines=33> */
.L_x_17669:
        /* <DEDUP_REMOVED lines=14> */
[----:B------:R-:W-:Y:S01]  /*0cb0*/  PRMT R25, RZ, 0x7610, R25 ;  /* 0x00007610ff197816 */ /* 0x000fe20000000019 */
[----:B------:R-:W3:Y:S01]  /*0cc0*/  LDCU.64 UR8, c[0x0][0x488] ;  /* 0x00009100ff0877ac */ /* 0x000ee20008000a00 */
[----:B0-----:R-:W-:Y:S02]  /*0cd0*/  IADD3 R83, PT, PT, -R8, R7, RZ ;  /* 0x0000000708537210 */ /* 0x001fe40007ffe1ff */
[----:B------:R-:W-:Y:S01]  /*0ce0*/  PRMT R27, RZ, 0x7610, R27 ;  /* 0x00007610ff1b7816 */ /* 0x000fe2000000001b */
[----:B------:R-:W0:Y:S01]  /*0cf0*/  LDC.64 R94, c[0x0][0x508] ;  /* 0x00014200ff5e7b82 */ /* 0x000e220000000a00 */
[-C--:B------:R-:W-:Y:S01]  /*0d00*/  ISETP.GE.AND P3, PT, R64, R83.reuse, PT ;  /* 0x000000534000720c */ /* 0x080fe20003f66270 */
[----:B------:R-:W4:Y:S01]  /*0d10*/  LDCU.64 UR10, c[0x0][0x558] ;  /* 0x0000ab00ff0a77ac */ /* 0x000f220008000a00 */
[----:B------:R-:W-:-:S02]  /*0d20*/  ISETP.GE.AND P2, PT, R68, R83, PT ;  /* 0x000000534400720c */ /* 0x000fc40003f46270 */
[-C--:B------:R-:W-:Y:S02]  /*0d30*/  ISETP.GE.AND P1, PT, R74, R83.reuse, PT ;  /* 0x000000534a00720c */ /* 0x080fe40003f26270 */
[----:B------:R-:W-:-:S07]  /*0d40*/  ISETP.GE.AND P0, PT, R75, R83, PT ;  /* 0x000000534b00720c */ /* 0x000fce0003f06270 */
[----:B------:R-:W3:Y:S04]  /*0d50*/  @!P3 LDG.E.U16 R9, desc[UR16][R2.64] ;  /* 0x000000100209b981 */ /* 0x000ee8000c1e1500 */
[----:B------:R-:W4:Y:S04]  /*0d60*/  @!P2 LDG.E.U16 R19, desc[UR16][R2.64+0x40] ;  /* 0x000040100213a981 */ /* 0x000f28000c1e1500 */
[----:B------:R-:W4:Y:S04]  /*0d70*/  @!P1 LDG.E.U16 R21, desc[UR16][R2.64+0x80] ;  /* 0x0000801002159981 */ /* 0x000f28000c1e1500 */
[----:B------:R-:W4:Y:S01]  /*0d80*/  @!P0 LDG.E.U16 R23, desc[UR16][R2.64+0xc0] ;  /* 0x0000c01002178981 */ /* 0x000f22000c1e1500 */
[----:B-1----:R-:W-:Y:S01]  /*0d90*/  ULEA UR6, UR6, UR4, 0x18 ;  /* 0x0000000406067291 */ /* 0x002fe2000f8ec0ff */
[----:B--2---:R-:W-:Y:S01]  /*0da0*/  SHF.L.U32 R6, R85, 0x3, RZ ;  /* 0x0000000355067819 */ /* 0x004fe200000006ff */
[----:B------:R-:W1:Y:S01]  /*0db0*/  LDCU UR4, c[0x0][0x38c] ;  /* 0x00007180ff0477ac */ /* 0x000e620008000800 */
[----:B------:R-:W-:-:S02]  /*0dc0*/  IADD3 R4, P4, PT, R20, R51, RZ ;  /* 0x0000003314047210 */ /* 0x000fc40007f9e0ff */
[----:B------:R-:W-:Y:S02]  /*0dd0*/  PRMT R29, RZ, 0x7610, R29 ;  /* 0x00007610ff1d7816 */ /* 0x000fe4000000001d */
[----:B------:R-:W-:Y:S02]  /*0de0*/  LEA R84, R85, UR6, 0x1 ;  /* 0x0000000655547c11 */ /* 0x000fe4000f8e08ff */
[----:B------:R-:W-:Y:S02]  /*0df0*/  PRMT R31, RZ, 0x7610, R31 ;  /* 0x00007610ff1f7816 */ /* 0x000fe4000000001f */
[----:B------:R-:W-:Y:S01]  /*0e00*/  IADD3.X R5, PT, PT, RZ, R52, RZ, P4, !PT ;  /* 0x00000034ff057210 */ /* 0x000fe200027fe4ff */
[----:B---3--:R-:W-:Y:S04]  /*0e10*/  STS.U16 [R84], R9 ;  /* 0x0000000954007388 */ /* 0x008fe80000000400 */
[----:B----4-:R-:W-:Y:S04]  /*0e20*/  STS.U16 [R84+0x40], R19 ;  /* 0x0000401354007388 */ /* 0x010fe80000000400 */
[----:B------:R-:W-:Y:S04]  /*0e30*/  STS.U16 [R84+0x80], R21 ;  /* 0x0000801554007388 */ /* 0x000fe80000000400 */
[----:B------:R2:W-:Y:S01]  /*0e40*/  STS.U16 [R84+0xc0], R23 ;  /* 0x0000c01754007388 */ /* 0x0005e20000000400 */
[----:B------:R-:W-:-:S03]  /*0e50*/  NOP ;  /* 0x0000000000007918 */ /* 0x000fc60000000000 */
[----:B------:R-:W-:Y:S01]  /*0e60*/  LDS.64 R2, [R6+UR6] ;  /* 0x0000000606027984 */ /* 0x000fe20008000a00 */
[----:B------:R-:W-:Y:S06]  /*0e70*/  BAR.SYNC.DEFER_BLOCKING 0x0 ;  /* 0x0000000000007b1d */ /* 0x000fec0000010000 */
[----:B------:R-:W3:Y:S04]  /*0e80*/  @!P3 LDG.E.U16 R25, desc[UR16][R4.64] ;  /* 0x000000100419b981 */ /* 0x000ee8000c1e1500 */
[----:B------:R-:W4:Y:S04]  /*0e90*/  @!P2 LDG.E.U16 R27, desc[UR16][R4.64+0x40] ;  /* 0x00004010041ba981 */ /* 0x000f28000c1e1500 */
[----:B------:R-:W4:Y:S04]  /*0ea0*/  @!P1 LDG.E.U16 R29, desc[UR16][R4.64+0x80] ;  /* 0x00008010041d9981 */ /* 0x000f28000c1e1500 */
[----:B------:R-:W4:Y:S01]  /*0eb0*/  @!P0 LDG.E.U16 R31, desc[UR16][R4.64+0xc0] ;  /* 0x0000c010041f8981 */ /* 0x000f22000c1e1500 */
[----:B------:R-:W-:-:S02]  /*0ec0*/  IADD3 R20, P4, PT, R20, R53, RZ ;  /* 0x0000003514147210 */ /* 0x000fc40007f9e0ff */
[----:B--2---:R-:W-:Y:S02]  /*0ed0*/  PRMT R23, RZ, 0x7610, R23 ;  /* 0x00007610ff177816 */ /* 0x004fe40000000017 */
[----:B------:R-:W-:Y:S02]  /*0ee0*/  PRMT R33, RZ, 0x7610, R33 ;  /* 0x00007610ff217816 */ /* 0x000fe40000000021 */
[----:B------:R-:W-:Y:S02]  /*0ef0*/  PRMT R35, RZ, 0x7610, R35 ;  /* 0x00007610ff237816 */ /* 0x000fe40000000023 */
[----:B------:R-:W-:Y:S02]  /*0f00*/  PRMT R37, RZ, 0x7610, R37 ;  /* 0x00007610ff257816 */ /* 0x000fe40000000025 */
[----:B------:R-:W-:Y:S01]  /*0f10*/  IADD3.X R21, PT, PT, RZ, R54, RZ, P4, !PT ;  /* 0x00000036ff157210 */ /* 0x000fe200027fe4ff */
[----:B---3--:R2:W-:Y:S04]  /*0f20*/  STS.U16 [R84], R25 ;  /* 0x0000001954007388 */ /* 0x0085e80000000400 */
[----:B----4-:R3:W-:Y:S04]  /*0f30*/  STS.U16 [R84+0x40], R27 ;  /* 0x0000401b54007388 */ /* 0x0107e80000000400 */
        /* <DEDUP_REMOVED lines=11> */
[----:B------:R-:W-:Y:S01]  /*0ff0*/  HFMA2 R9, -RZ, RZ, 0, 0 ;  /* 0x00000000ff097431 */ /* 0x000fe200000001ff */
[----:B----4-:R-:W-:-:S02]  /*1000*/  PRMT R29, RZ, 0x7610, R29 ;  /* 0x00007610ff1d7816 */ /* 0x010fc4000000001d */
[----:B-1----:R-:W-:Y:S01]  /*1010*/  PRMT R31, RZ, 0x7610, R31 ;  /* 0x00007610ff1f7816 */ /* 0x002fe2000000001f */
[----:B--2---:R-:W-:-:S04]  /*1020*/  IMAD.WIDE.U32 R18, R24, UR18, R8 ;  /* 0x0000001218127c25 */ /* 0x004fc8000f8e0008 */
[----:B------:R-:W-:Y:S01]  /*1030*/  IMAD R19, R25, UR18, R19 ;  /* 0x0000001219137c24 */ /* 0x000fe2000f8e0213 */
[----:B------:R-:W-:Y:S01]  /*1040*/  PRMT R25, RZ, 0x7610, R25 ;  /* 0x00007610ff197816 */ /* 0x000fe20000000019 */
[----:B---3--:R-:W-:-:S04]  /*1050*/  IMAD.WIDE.U32 R18, R39, R26, R18 ;  /* 0x0000001a27127225 */ /* 0x008fc800078e0012 */
[----:B------:R-:W-:Y:S01]  /*1060*/  IMAD R19, R39, R27, R19 ;  /* 0x0000001b27137224 */ /* 0x000fe200078e0213 */
[----:B------:R-:W-:Y:S02]  /*1070*/  IADD3 R18, P4, PT, R64, R18, RZ ;  /* 0x0000001240127210 */ /* 0x000fe40007f9e0ff */
[----:B------:R-:W-:Y:S02]  /*1080*/  PRMT R27, RZ, 0x7610, R27 ;  /* 0x00007610ff1b7816 */ /* 0x000fe4000000001b */
[----:B------:R-:W-:Y:S02]  /*1090*/  IADD3.X R19, PT, PT, RZ, R19, RZ, P4, !PT ;  /* 0x00000013ff137210 */ /* 0x000fe400027fe4ff */
[----:B0-----:R-:W-:-:S04]  /*10a0*/  LEA R20, P4, R18, UR8, 0x1 ;  /* 0x0000000812147c11 */ /* 0x001fc8000f8808ff */
[----:B------:R-:W-:Y:S01]  /*10b0*/  LEA.HI.X R21, R18, UR9, R19, 0x1, P4 ;  /* 0x0000000912157c11 */ /* 0x000fe2000a0f0c13 */
[----:B------:R-:W0:Y:S01]  /*10c0*/  LDCU.64 UR8, c[0x0][0x478] ;  /* 0x00008f00ff0877ac */ /* 0x000e220008000a00 */
[----:B------:R1:W-:Y:S04]  /*10d0*/  STS.U16 [R84], R23 ;  /* 0x0000001754007388 */ /* 0x0003e80000000400 */
[----:B------:R2:W-:Y:S04]  /*10e0*/  STS.U16 [R84+0x40], R33 ;  /* 0x0000402154007388 */ /* 0x0005e80000000400 */
[----:B------:R-:W-:Y:S01]  /*10f0*/  STS.U16 [R84+0x80], R35 ;  /* 0x0000802354007388 */ /* 0x000fe20000000400 */
[----:B-1----:R-:W1:Y:S03]  /*1100*/  LDC.64 R22, c[0x0][0x420] ;  /* 0x00010800ff167b82 */ /* 0x002e660000000a00 */
[----:B------:R-:W-:Y:S01]  /*1110*/  STS.U16 [R84+0xc0], R37 ;  /* 0x0000c02554007388 */ /* 0x000fe20000000400 */
[----:B------:R-:W-:-:S03]  /*1120*/  NOP ;  /* 0x0000000000007918 */ /* 0x000fc60000000000 */
[----:B------:R-:W-:Y:S01]  /*1130*/  LDS.64 R88, [R6+UR6] ;  /* 0x0000000606587984 */ /* 0x000fe20008000a00 */
[----:B--2---:R-:W2:Y:S08]  /*1140*/  LDC.64 R32, c[0x0][0x428] ;  /* 0x00010a00ff207b82 */ /* 0x004eb00000000a00 */
[----:B------:R-:W-:Y:S06]  /*1150*/  BAR.SYNC.DEFER_BLOCKING 0x0 ;  /* 0x0000000000007b1d */ /* 0x000fec0000010000 */
[----:B------:R-:W3:Y:S04]  /*1160*/  @!P3 LDG.E.U16 R25, desc[UR16][R20.64] ;  /* 0x000000101419b981 */ /* 0x000ee8000c1e1500 */
[----:B------:R-:W4:Y:S04]  /*1170*/  @!P2 LDG.E.U16 R27, desc[UR16][R20.64+0x40] ;  /* 0x00004010141ba981 */ /* 0x000f28000c1e1500 */
[----:B------:R-:W4:Y:S04]  /*1180*/  @!P1 LDG.E.U16 R29, desc[UR16][R20.64+0x80] ;  /* 0x00008010141d9981 */ /* 0x000f28000c1e1500 */
[----:B------:R0:W4:Y:S01]  /*1190*/  @!P0 LDG.E.U16 R31, desc[UR16][R20.64+0xc0] ;  /* 0x0000c010141f8981 */ /* 0x000122000c1e1500 */
[----:B-1----:R-:W-:-:S04]  /*11a0*/  IMAD.WIDE.U32 R18, R22, UR18, R8 ;  /* 0x0000001216127c25 */ /* 0x002fc8000f8e0008 */
[----:B------:R-:W-:Y:S01]  /*11b0*/  IMAD R19, R23, UR18, R19 ;  /* 0x0000001217137c24 */ /* 0x000fe2000f8e0213 */
[----:B------:R-:W-:Y:S01]  /*11c0*/  PRMT R23, RZ, 0x7610, R23 ;  /* 0x00007610ff177816 */ /* 0x000fe20000000017 */
[----:B--2---:R-:W-:Y:S01]  /*11d0*/  IMAD.WIDE.U32 R18, R39, R32, R18 ;  /* 0x0000002027127225 */ /* 0x004fe200078e0012 */
[----:B0-----:R-:W-:-:S03]  /*11e0*/  PRMT R21, RZ, 0x7610, R21 ;  /* 0x00007610ff157816 */ /* 0x001fc60000000015 */
[----:B------:R-:W-:Y:S01]  /*11f0*/  IMAD R0, R39, R33, R19 ;  /* 0x0000002127007224 */ /* 0x000fe200078e0213 */
[----:B------:R-:W-:Y:S02]  /*1200*/  IADD3 R19, P4, PT, R64, R18, RZ ;  /* 0x0000001240137210 */ /* 0x000fe40007f9e0ff */
[----:B------:R-:W-:Y:S02]  /*1210*/  PRMT R33, RZ, 0x7610, R33 ;  /* 0x00007610ff217816 */ /* 0x000fe40000000021 */
        /* <DEDUP_REMOVED lines=16> */
[----:B--2---:R-:W-:-:S02]  /*1320*/  SHF.L.U32 R34, R37, 0x10, RZ ;  /* 0x0000001025227819 */ /* 0x004fc400000006ff */
[C---:B------:R-:W-:Y:S02]  /*1330*/  PRMT R0, R36.reuse, 0x7632, R0 ;  /* 0x0000763224007816 */ /* 0x040fe40000000000 */
[----:B------:R-:W-:Y:S01]  /*1340*/  SHF.L.U32 R24, R36, 0x10, RZ ;  /* 0x0000001024187819 */ /* 0x000fe200000006ff */
[----:B------:R-:W-:Y:S01]  /*1350*/  FMUL.FTZ R22, R34, -1.4426950216293334961 ;  /* 0xbfb8aa3b22167820 */ /* 0x000fe20000410000 */
[----:B------:R-:W-:Y:S02]  /*1360*/  SHF.L.U32 R28, R0, 0x10, RZ ;  /* 0x00000010001c7819 */ /* 0x000fe400000006ff */
[----:B------:R-:W-:Y:S01]  /*1370*/  ISETP.NE.AND P5, PT, R46, RZ, PT ;  /* 0x000000ff2e00720c */ /* 0x000fe20003fa5270 */
[----:B------:R-:W-:Y:S01]  /*1380*/  FMUL.FTZ R20, R24, -1.4426950216293334961 ;  /* 0xbfb8aa3b18147820 */ /* 0x000fe20000410000 */
[----:B-1----:R-:W-:Y:S01]  /*1390*/  PRMT R18, R37, 0x7632, R18 ;  /* 0x0000763225127816 */ /* 0x002fe20000000012 */
[----:B------:R-:W-:Y:S01]  /*13a0*/  FMUL.FTZ R0, R28, -1.4426950216293334961 ;  /* 0xbfb8aa3b1c007820 */ /* 0x000fe20000410000 */
[----:B------:R-:W-:Y:S02]  /*13b0*/  MUFU.EX2 R22, R22 ;  /* 0x0000001600167308 */ /* 0x000fe40000000800 */
[----:B------:R-:W-:-:S05]  /*13c0*/  SHF.L.U32 R86, R18, 0x10, RZ ;  /* 0x0000001012567819 */ /* 0x000fca00000006ff */
[----:B------:R-:W-:Y:S01]  /*13d0*/  FMUL.FTZ R18, R86, -1.4426950216293334961 ;  /* 0xbfb8aa3b56127820 */ /* 0x000fe20000410000 */
[----:B------:R-:W1:Y:S08]  /*13e0*/  MUFU.EX2 R20, R20 ;  /* 0x0000001400147308 */ /* 0x000e700000000800 */
[----:B------:R-:W-:Y:S08]  /*13f0*/  MUFU.EX2 R0, R0 ;  /* 0x0000000000007308 */ /* 0x000ff00000000800 */
[----:B------:R-:W2:Y:S01]  /*1400*/  MUFU.EX2 R18, R18 ;  /* 0x0000001200127308 */ /* 0x000ea20000000800 */
[----:B-1----:R-:W-:Y:S01]  /*1410*/  FADD.FTZ R19, R20, 1 ;  /* 0x3f80000014137421 */ /* 0x002fe20000010000 */
[----:B------:R-:W-:Y:S01]  /*1420*/  SHF.L.U32 R20, R88, 0x10, RZ ;  /* 0x0000001058147819 */ /* 0x000fe200000006ff */
[----:B--2---:R-:W-:Y:S01]  /*1430*/  FADD.FTZ R30, R18, 1 ;  /* 0x3f800000121e7421 */ /* 0x004fe20000010000 */
[----:B------:R-:W-:-:S04]  /*1440*/  PRMT R18, R89, 0x7632, R18 ;  /* 0x0000763259127816 */ /* 0x000fc80000000012 */
[----:B------:R-:W1:Y:S01]  /*1450*/  MUFU.RCP R87, R30 ;  /* 0x0000001e00577308 */ /* 0x000e620000001000 */
[----:B---3--:R2:W-:Y:S04]  /*1460*/  STS.U16 [R84], R21 ;  /* 0x0000001554007388 */ /* 0x0085e80000000400 */
[----:B----4-:R3:W-:Y:S04]  /*1470*/  STS.U16 [R84+0x40], R23 ;  /* 0x0000401754007388 */ /* 0x0107e80000000400 */
[----:B------:R-:W-:Y:S01]  /*1480*/  STS.U16 [R84+0x80], R33 ;  /* 0x0000802154007388 */ /* 0x000fe20000000400 */
[----:B--2---:R-:W-:Y:S01]  /*1490*/  SHF.L.U32 R21, R89, 0x10, RZ ;  /* 0x0000001059157819 */ /* 0x004fe200000006ff */
[----:B-1----:R-:W-:-:S02]  /*14a0*/  FADD.FTZ R89, -R87, 1 ;  /* 0x3f80000057597421 */ /* 0x002fc40000010100 */
[----:B------:R1:W-:Y:S01]  /*14b0*/  STS.U16 [R84+0xc0], R25 ;  /* 0x0000c01954007388 */ /* 0x0003e20000000400 */
[----:B------:R-:W-:-:S03]  /*14c0*/  NOP ;  /* 0x0000000000007918 */ /* 0x000fc60000000000 */
[----:B------:R-:W2:Y:S01]  /*14d0*/  LDS.64 R26, [R6+UR6] ;  /* 0x00000006061a7984 */ /* 0x000ea20008000a00 */
[----:B---3--:R-:W-:Y:S01]  /*14e0*/  FADD.FTZ R23, R22, 1 ;  /* 0x3f80000016177421 */ /* 0x008fe20000010000 */
[----:B------:R-:W-:Y:S01]  /*14f0*/  FADD.FTZ R22, R0, 1 ;  /* 0x3f80000000167421 */ /* 0x000fe20000010000 */
[----:B-1----:R-:W-:Y:S01]  /*1500*/  MUFU.RCP R25, R19 ;  /* 0x0000001300197308 */ /* 0x002fe20000001000 */
[----:B------:R-:W-:Y:S01]  /*1510*/  PRMT R0, R88, 0x7632, R0 ;  /* 0x0000763258007816 */ /* 0x000fe20000000000 */
[----:B------:R-:W-:-:S03]  /*1520*/  FFMA.FTZ R89, R86, R89, 1 ;  /* 0x3f80000056597423 */ /* 0x000fc60000010059 */
[----:B------:R-:W-:-:S03]  /*1530*/  SHF.L.U32 R0, R0, 0x10, RZ ;  /* 0x0000001000007819 */ /* 0x000fc600000006ff */
[----:B------:R-:W1:Y:S08]  /*1540*/  MUFU.RCP R33, R23 ;  /* 0x0000001700217308 */ /* 0x000e700000001000 */
[----:B------:R3:W4:Y:S01]  /*1550*/  MUFU.RCP R29, R22 ;  /* 0x00000016001d7308 */ /* 0x0007220000001000 */
[----:B-1----:R-:W-:Y:S01]  /*1560*/  FADD.FTZ R31, -R33, 1 ;  /* 0x3f800000211f7421 */ /* 0x002fe20000010100 */
[----:B---3--:R-:W-:-:S03]  /*1570*/  SHF.L.U32 R22, R18, 0x10, RZ ;  /* 0x0000001012167819 */ /* 0x008fc600000006ff */
[C---:B------:R-:W-:Y:S01]  /*1580*/  FFMA.FTZ R37, R34.reuse, R31, 1 ;  /* 0x3f80000022257423 */ /* 0x040fe2000001001f */
[----:B------:R-:W-:Y:S01]  /*1590*/  FMUL.FTZ R34, R34, R33 ;  /* 0x0000002122227220 */ /* 0x000fe20000410000 */
[----:B----4-:R-:W-:Y:S01]  /*15a0*/  FADD.FTZ R31, -R29, 1 ;  /* 0x3f8000001d1f7421 */ /* 0x010fe20000010100 */
[----:B--2---:R-:W-:-:S03]  /*15b0*/  PRMT R19, R26, 0x7632, R19 ;  /* 0x000076321a137816 */ /* 0x004fc60000000013 */
[----:B------:R-:W-:Y:S01]  /*15c0*/  FFMA.FTZ R31, R28, R31, 1 ;  /* 0x3f8000001c1f7423 */ /* 0x000fe2000001001f */
        /* <DEDUP_REMOVED lines=29> */
[----:B------:R-:W-:Y:S01]  /*17a0*/  FMUL.FTZ R103, R0, R29 ;  /* 0x0000001d00677220 */ /* 0x000fe20000410000 */
[----:B------:R-:W-:Y:S01]  /*17b0*/  FMUL.FTZ R105, R22, R87 ;  /* 0x0000005716697220 */ /* 0x000fe20000410000 */
[----:B------:R-:W-:Y:S01]  /*17c0*/  IADD3 R86, PT, PT, R6, UR6, RZ ;  /* 0x0000000606567c10 */ /* 0x000fe2000fffe0ff */
        /* <DEDUP_REMOVED lines=61> */
.L_x_17633:
[----:B------:R-:W-:Y:S01]  /*1ba0*/  BAR.SYNC.DEFER_BLOCKING 0x0 ;  /* 0x0000000000007b1d */ /* 0x000fe20000010000 */
[C---:B------:R-:W-:Y:S01]  /*1bb0*/  PRMT R93, R2.reuse, 0x7632, R93 ;  /* 0x00007632025d7816 */ /* 0x040fe2000000005d */
[----:B------:R-:W-:Y:S01]  /*1bc0*/  UISETP.GE.AND UP0, UPT, UR4, 0x1, UPT ;  /* 0x000000010400788c */ /* 0x000fe2000bf06270 */
[----:B------:R-:W-:Y:S02]  /*1bd0*/  SHF.L.U32 R92, R2, 0x10, RZ ;  /* 0x00000010025c7819 */ /* 0x000fe400000006ff */
[----:B0-----:R-:W-:Y:S02]  /*1be0*/  CS2R R88, SRZ ;  /* 0x0000000000587805 */ /* 0x001fe4000001ff00 */
[----:B------:R-:W-:Y:S01]  /*1bf0*/  PRMT R0, R4, 0x7632, R0 ;  /* 0x0000763204007816 */ /* 0x000fe20000000000 */
[-C--:B-----5:R-:W-:Y:S01]  /*1c00*/  FMUL.FTZ R100, R20, R38.reuse ;  /* 0x0000002614647220 */ /* 0x0a0fe20000410000 */
[----:B------:R-:W-:Y:S01]  /*1c10*/  PRMT R94, R3, 0x7632, R94 ;  /* 0x00007632035e7816 */ /* 0x000fe2000000005e */
[-C--:B------:R-:W-:Y:S01]  /*1c20*/  FMUL.FTZ R99, R21, R38.reuse ;  /* 0x0000002615637220 */ /* 0x080fe20000410000 */
[----:B------:R-:W-:Y:S01]  /*1c30*/  SHF.L.U32 R91, R3, 0x10, RZ ;  /* 0x00000010035b7819 */ /* 0x000fe200000006ff */
[-C--:B------:R-:W-:Y:S01]  /*1c40*/  FMUL.FTZ R101, R103, R38.reuse ;  /* 0x0000002667657220 */ /* 0x080fe20000410000 */
[----:B------:R-:W-:Y:S01]  /*1c50*/  SHF.L.U32 R93, R93, 0x10, RZ ;  /* 0x000000105d5d7819 */ /* 0x000fe200000006ff */
[----:B------:R-:W-:Y:S01]  /*1c60*/  FMUL.FTZ R102, R105, R38 ;  /* 0x0000002669667220 */ /* 0x000fe20000410000 */
[----:B------:R-:W-:Y:S01]  /*1c70*/  SHF.L.U32 R3, R0, 0x10, RZ ;  /* 0x0000001000037819 */ /* 0x000fe200000006ff */
[----:B------:R-:W-:Y:S01]  /*1c80*/  FFMA.FTZ R0, R20, R92, R45 ;  /* 0x0000005c14007223 */ /* 0x000fe2000001002d */
[----:B------:R-:W-:-:S02]  /*1c90*/  PRMT R2, R5, 0x7632, R2 ;  /* 0x0000763205027816 */ /* 0x000fc40000000002 */
        /* <DEDUP_REMOVED lines=10> */
[----:B------:R-:W-:Y:S01]  /*1d40*/  MOV R87, RZ ;  /* 0x000000ff00577202 */ /* 0x000fe20000000f00 */
[----:B------:R-:W-:Y:S01]  /*1d50*/  FADD.FTZ R97, R97, R40 ;  /* 0x0000002861617221 */ /* 0x000fe20000010000 */
[----:B------:R-:W-:Y:S01]  /*1d60*/  FFMA.FTZ R45, R105, R94, R0 ;  /* 0x0000005e692d7223 */ /* 0x000fe20000010000 */
[----:B------:R-:W-:Y:S06]  /*1d70*/  BRA.U !UP0, `(.L_x_17634) ;  /* 0x0000002d08d87547 */ /* 0x000fec000b800000 */
[----:B------:R-:W-:Y:S01]  /*1d80*/  FADD.FTZ R104, R21, R21 ;  /* 0x0000001515687221 */ /* 0x000fe20000010000 */
[----:B-1----:R-:W-:Y:S01]  /*1d90*/  IADD3 R19, PT, PT, R6, 0x3, RZ ;  /* 0x0000000306137810 */ /* 0x002fe20007ffe0ff */
        /* <DEDUP_REMOVED lines=8> */
[----:B------:R-:W-:Y:S01]  /*1e20*/  FADD.FTZ R105, R105, R105 ;  /* 0x0000006969697221 */ /* 0x000fe20000010000 */
[-C--:B------:R-:W-:Y:S01]  /*1e30*/  LEA.HI.SX32 R118, R19, R6.reuse, 0x1b ;  /* 0x0000000613767211 */ /* 0x080fe200078fdaff */
[----:B------:R-:W1:Y:S01]  /*1e40*/  LDC.64 R28, c[0x0][0x3a8] ;  /* 0x0000ea00ff1c7b82 */ /* 0x000e620000000a00 */
[----:B------:R-:W-:Y:S01]  /*1e50*/  LEA.HI.SX32 R119, R21, R6, 0x1b ;  /* 0x0000000615777211 */ /* 0x000fe200078fdaff */
[----:B------:R-:W-:Y:S01]  /*1e60*/  FMUL.FTZ R108, R95, R92 ;  /* 0x0000005c5f6c7220 */ /* 0x000fe20000410000 */
[-C--:B------:R-:W-:Y:S01]  /*1e70*/  LEA.HI.SX32 R120, R23, R6.reuse, 0x1b ;  /* 0x0000000617787211 */ /* 0x080fe200078fdaff */
[----:B------:R-:W-:Y:S01]  /*1e80*/  FMUL.FTZ R107, R98, R93 ;  /* 0x0000005d626b7220 */ /* 0x000fe20000410000 */
[-C--:B------:R-:W-:Y:S01]  /*1e90*/  LEA.HI.SX32 R121, R25, R6.reuse, 0x1b ;  /* 0x0000000619797211 */ /* 0x080fe200078fdaff */
[----:B------:R-:W-:Y:S01]  /*1ea0*/  FMUL.FTZ R109, R96, R91 ;  /* 0x0000005b606d7220 */ /* 0x000fe20000410000 */
[----:B------:R-:W-:Y:S01]  /*1eb0*/  LEA.HI.SX32 R122, R27, R6, 0x1b ;  /* 0x000000061b7a7211 */ /* 0x000fe200078fdaff */
[----:B------:R-:W2:Y:S01]  /*1ec0*/  LDC.64 R24, c[0x0][0x3c0] ;  /* 0x0000f000ff187b82 */ /* 0x000ea20000000a00 */
[C---:B------:R-:W-:Y:S01]  /*1ed0*/  IADD3 R3, PT, PT, R6.reuse, 0x1, RZ ;  /* 0x0000000106037810 */ /* 0x040fe20007ffe0ff */
[----:B------:R-:W-:Y:S01]  /*1ee0*/  FMUL.FTZ R110, R97, R94 ;  /* 0x0000005e616e7220 */ /* 0x000fe20000410000 */
[----:B------:R-:W-:Y:S01]  /*1ef0*/  IADD3 R5, PT, PT, R6, 0x2, RZ ;  /* 0x0000000206057810 */ /* 0x000fe20007ffe0ff */
[----:B------:R-:W-:Y:S01]  /*1f00*/  UMOV UR4, URZ ;  /* 0x000000ff00047c82 */ /* 0x000fe20008000000 */
[-C--:B------:R-:W-:Y:S01]  /*1f10*/  LEA.HI.SX32 R115, R3, R6.reuse, 0x1b ;  /* 0x0000000603737211 */ /* 0x080fe200078fdaff */
[----:B------:R-:W3:Y:S01]  /*1f20*/  LDCU UR8, c[0x0][0x394] ;  /* 0x00007280ff0877ac */ /* 0x000ee20008000800 */
[----:B------:R-:W-:Y:S01]  /*1f30*/  SHF.L.U32 R3, R82, 0x8, RZ ;  /* 0x0000000852037819 */ /* 0x000fe200000006ff */
[----:B------:R-:W4:Y:S01]  /*1f40*/  LDC.64 R26, c[0x0][0x440] ;  /* 0x00011000ff1a7b82 */ /* 0x000f220000000a00 */
[----:B------:R-:W-:Y:S01]  /*1f50*/  LEA.HI.SX32 R5, R5, R6, 0x1b ;  /* 0x0000000605057211 */ /* 0x000fe200078fdaff */
[----:B------:R-:W0:Y:S01]  /*1f60*/  LDCU UR9, c[0x0][0x38c] ;  /* 0x00007180ff0977ac */ /* 0x000e220008000800 */
[----:B------:R-:W-:-:S02]  /*1f70*/  IADD3 R32, P1, PT, R3, R46, RZ ;  /* 0x0000002e03207210 */ /* 0x000fc40007f3e0ff */
[----:B------:R-:W-:Y:S02]  /*1f80*/  LEA R113, R7, -R3, 0x1 ;  /* 0x8000000307717211 */ /* 0x000fe400078e08ff */
[----:B------:R-:W-:Y:S01]  /*1f90*/  LEA.HI.X.SX32 R33, R3, RZ, 0x1, P1 ;  /* 0x000000ff03217211 */ /* 0x000fe200008f0eff */
[----:B------:R-:W0:Y:S01]  /*1fa0*/  LDC.64 R22, c[0x0][0x450] ;  /* 0x00011400ff167b82 */ /* 0x000e220000000a00 */
[-C--:B------:R-:W-:Y:S02]  /*1fb0*/  ISETP.GE.AND P1, PT, R70, R113.reuse, PT ;  /* 0x000000714600720c */ /* 0x080fe40003f26270 */
[-C--:B------:R-:W-:Y:S02]  /*1fc0*/  ISETP.GE.AND P2, PT, R76, R113.reuse, PT ;  /* 0x000000714c00720c */ /* 0x080fe40003f46270 */
[----:B------:R-:W-:Y:S02]  /*1fd0*/  ISETP.GE.AND P3, PT, R77, R113, PT ;  /* 0x000000714d00720c */ /* 0x000fe40003f66270 */
[----:B------:R-:W-:Y:S01]  /*1fe0*/  LEA.HI.SX32 R112, R6, R6, 0x1b ;  /* 0x0000000606707211 */ /* 0x000fe200078fdaff */
[----:B------:R-:W0:Y:S01]  /*1ff0*/  LDC.64 R20, c[0x0][0x3e0] ;  /* 0x0000f800ff147b82 */ /* 0x000e220000000a00 */
[----:B------:R-:W-:-:S02]  /*2000*/  ISETP.NE.AND P0, PT, R58, 0x1, PT ;  /* 0x000000013a00780c */ /* 0x000fc40003f05270 */
[C---:B------:R-:W-:Y:S02]  /*2010*/  SHF.L.U32 R114, R58.reuse, 0x8, RZ ;  /* 0x000000083a727819 */ /* 0x040fe400000006ff */
[----:B------:R-:W-:Y:S02]  /*2020*/  P2R R160, PR, RZ, 0x2 ;  /* 0x00000002ffa07803 */ /* 0x000fe40000000000 */
[----:B------:R-:W-:Y:S01]  /*2030*/  P2R R161, PR, RZ, 0x4 ;  /* 0x00000004ffa17803 */ /* 0x000fe20000000000 */
[----:B------:R-:W0:Y:S01]  /*2040*/  LDC.64 R18, c[0x0][0x4d0] ;  /* 0x00013400ff127b82 */ /* 0x000e220000000a00 */
[----:B------:R-:W-:Y:S02]  /*2050*/  P2R R162, PR, RZ, 0x8 ;  /* 0x00000008ffa27803 */ /* 0x000fe40000000000 */
[----:B------:R-:W-:Y:S02]  /*2060*/  IADD3 R106, PT, PT, R58, -0x2, RZ ;  /* 0xfffffffe3a6a7810 */ /* 0x000fe40007ffe0ff */
        /* <DEDUP_REMOVED lines=16> */
.L_x_17668:
        /* <DEDUP_REMOVED lines=8> */
[----:B0-2---:R-:W-:-:S04]  /*21f0*/  LEA R6, P5, R2, R55, 0x1 ;  /* 0x0000003702067211 */ /* 0x005fc800078a08ff */
        /* <DEDUP_REMOVED lines=11> */
[----:B0-----:R-:W-:-:S04]  /*22b0*/  IMAD.WIDE.U32 R2, R20, UR4, R2 ;  /* 0x0000000414027c25 */ /* 0x001fc8000f8e0002 */
        /* <DEDUP_REMOVED lines=9> */
[----:B----4-:R-:W4:Y:S01]  /*2350*/  @!P5 LDG.E.U16 R35, desc[UR16][R6.64+0x40] ;  /* 0x000040100623d981 */ /* 0x010f22000c1e1500 */
        /* <DEDUP_REMOVED lines=9> */
[----:B------:R-:W0:Y:S01]  /*23f0*/  S2UR UR7, SR_CgaCtaId ;  /* 0x00000000000779c3 */ /* 0x000e220000008800 */
[----:B------:R-:W-:-:S02]  /*2400*/  ISETP.NE.AND P0, PT, R34, RZ, PT ;  /* 0x000000ff2200720c */ /* 0x000fc40003f05270 */
[----:B---3--:R-:W-:Y:S04]  /*2410*/  STS.U16 [R84], R3 ;  /* 0x0000000354007388 */ /* 0x008fe80000000400 */
[----:B----4-:R-:W-:Y:S04]  /*2420*/  STS.U16 [R84+0x42], R35 ;  /* 0x0000422354007388 */ /* 0x010fe80000000400 */
[----:B-1---5:R1:W-:Y:S04]  /*2430*/  STS.U16 [R84+0xc6], R123 ;  /* 0x0000c67b54007388 */ /* 0x0223e80000000400 */
[----:B--2---:R-:W-:Y:S04]  /*2440*/  STS.U16 [R84+0x108], R125 ;  /* 0x0001087d54007388 */ /* 0x004fe80000000400 */
[----:B------:R-:W-:Y:S04]  /*2450*/  STS.U16 [R84+0x14a], R127 ;  /* 0x00014a7f54007388 */ /* 0x000fe80000000400 */
[----:B------:R2:W-:Y:S04]  /*2460*/  STS.U16 [R84+0x84], R37 ;  /* 0x0000842554007388 */ /* 0x0005e80000000400 */
[----:B------:R3:W-:Y:S04]  /*2470*/  STS.U16 [R84+0x18c], R129 ;  /* 0x00018c8154007388 */ /* 0x0007e80000000400 */
[----:B------:R-:W-:Y:S01]  /*2480*/  STS.U16 [R84+0x1ce], R131 ;  /* 0x0001ce8354007388 */ /* 0x000fe20000000400 */
[----:B------:R-:W-:-:S03]  /*2490*/  NOP ;  /* 0x0000000000007918 */ /* 0x000fc60000000000 */
[----:B------:R-:W4:Y:S01]  /*24a0*/  LDG.E.64 R4, desc[UR16][R4.64] ;  /* 0x0000001004047981 */ /* 0x000f22000c1e1b00 */
[-C--:B------:R-:W-:Y:S01]  /*24b0*/  FMUL.FTZ R7, R98, R31.reuse ;  /* 0x0000001f62077220 */ /* 0x080fe20000410000 */
[----:B------:R-:W-:Y:S02]  /*24c0*/  FMUL.FTZ R2, R95, R31 ;  /* 0x0000001f5f027220 */ /* 0x000fe40000410000 */
[----:B------:R-:W5:Y:S01]  /*24d0*/  LDS.U16 R128, [R112] ;  /* 0x0000000070807984 */ /* 0x000f620000000400 */
[----:B-1----:R-:W-:Y:S01]  /*24e0*/  FMUL.RZ R123, R7, 0.15915493667125701904 ;  /* 0x3e22f983077b7820 */ /* 0x002fe2000040c000 */
[----:B------:R-:W-:Y:S02]  /*24f0*/  FMUL.RZ R124, R2, 0.15915493667125701904 ;  /* 0x3e22f983027c7820 */ /* 0x000fe4000040c000 */
[----:B------:R-:W-:Y:S01]  /*2500*/  LDS.U16 R125, [R117+0x4] ;  /* 0x00000400757d7984 */ /* 0x000fe20000000400 */
[----:B------:R-:W-:Y:S03]  /*2510*/  MUFU.SIN R35, R123 ;  /* 0x0000007b00237308 */ /* 0x000fe60000000400 */
[----:B------:R-:W-:Y:S01]  /*2520*/  LDS.U16 R127, [R118+0x6] ;  /* 0x00000600767f7984 */ /* 0x000fe20000000400 */
[----:B------:R-:W-:-:S03]  /*2530*/  FMUL.FTZ R2, R30, 1.4426950216293334961 ;  /* 0x3fb8aa3b1e027820 */ /* 0x000fc60000410000 */
[----:B------:R-:W-:Y:S01]  /*2540*/  LDS.U16 R131, [R119+0x8] ;  /* 0x0000080077837984 */ /* 0x000fe20000000400 */
[----:B--2---:R1:W-:Y:S03]  /*2550*/  MUFU.COS R37, R123 ;  /* 0x0000007b00257308 */ /* 0x0043e60000000000 */
[----:B------:R-:W-:Y:S04]  /*2560*/  LDS.U16 R132, [R120+0xa] ;  /* 0x00000a0078847984 */ /* 0x000fe80000000400 */
[----:B------:R-:W-:Y:S04]  /*2570*/  LDS.U16 R135, [R121+0xc] ;  /* 0x00000c0079877984 */ /* 0x000fe80000000400 */
[----:B-1----:R-:W1:Y:S04]  /*2580*/  LDS.U16 R123, [R115+0x2] ;  /* 0x00000200737b7984 */ /* 0x002e680000000400 */
[----:B------:R-:W2:Y:S01]  /*2590*/  LDS.U16 R136, [R122+0xe] ;  /* 0x00000e007a887984 */ /* 0x000ea20000000400 */
[----:B------:R-:W-:Y:S01]  /*25a0*/  MUFU.SIN R6, R124 ;  /* 0x0000007c00067308 */ /* 0x000fe20000000400 */
[-C--:B------:R-:W-:Y:S01]  /*25b0*/  FMUL.FTZ R3, R95, R2.reuse ;  /* 0x000000025f037220 */ /* 0x080fe20000410000 */
[-C--:B------:R-:W-:Y:S01]  /*25c0*/  FMUL.FTZ R7, R98, R2.reuse ;  /* 0x0000000262077220 */ /* 0x080fe20000410000 */
[----:B------:R-:W-:-:S05]  /*25d0*/  FMUL.FTZ R36, R96, R2 ;  /* 0x0000000260247220 */ /* 0x000fca0000410000 */
[----:B------:R0:W-:Y:S02]  /*25e0*/  MUFU.COS R34, R124 ;  /* 0x0000007c00227308 */ /* 0x0001e40000000000 */
[----:B0-----:R-:W-:Y:S01]  /*25f0*/  FMUL.FTZ R124, R97, R2 ;  /* 0x00000002617c7220 */ /* 0x001fe20000410000 */
[----:B------:R-:W-:-:S05]  /*2600*/  FMUL.FTZ R2, R96, R31 ;  /* 0x0000001f60027220 */ /* 0x000fca0000410000 */
[----:B------:R-:W0:Y:S01]  /*2610*/  MUFU.EX2 R3, R3 ;  /* 0x0000000300037308 */ /* 0x000e220000000800 */
[----:B------:R-:W-:Y:S01]  /*2620*/  FMUL.RZ R130, R2, 0.15915493667125701904 ;  /* 0x3e22f98302827820 */ /* 0x000fe2000040c000 */
[----:B------:R-:W-:-:S04]  /*2630*/  FMUL.FTZ R2, R97, R31 ;  /* 0x0000001f61027220 */ /* 0x000fc80000410000 */
[----:B------:R-:W-:Y:S02]  /*2640*/  FMUL.RZ R134, R2, 0.15915493667125701904 ;  /* 0x3e22f98302867820 */ /* 0x000fe4000040c000 */
[----:B------:R-:W-:Y:S01]  /*2650*/  MUFU.EX2 R138, R124 ;  /* 0x0000007c008a7308 */ /* 0x000fe20000000800 */
[----:B------:R-:W-:Y:S01]  /*2660*/  UMOV UR6, 0x400 ;  /* 0x0000040000067882 */ /* 0x000fe20000000000 */
[----:B------:R-:W-:Y:S02]  /*2670*/  IADD3 R2, PT, PT, R159, UR4, RZ ;  /* 0x000000049f027c10 */ /* 0x000fe4000fffe0ff */
[----:B------:R-:W-:-:S04]  /*2680*/  ISETP.NE.AND P5, PT, R46, RZ, PT ;  /* 0x000000ff2e00720c */ /* 0x000fc80003fa5270 */
[----:B------:R-:W5:Y:S01]  /*2690*/  MUFU.COS R139, R134 ;  /* 0x00000086008b7308 */ /* 0x000f620000000000 */
[----:B------:R-:W-:Y:S01]  /*26a0*/  ULEA UR6, UR7, UR6, 0x18 ;  /* 0x0000000607067291 */ /* 0x000fe2000f8ec0ff */
[----:B------:R-:W-:-:S06]  /*26b0*/  ISETP.NE.AND P6, PT, R46, 0x1f, PT ;  /* 0x0000001f2e00780c */ /* 0x000fcc0003fc5270 */
[----:B------:R3:W1:Y:S08]  /*26c0*/  MUFU.EX2 R126, R7 ;  /* 0x00000007007e7308 */ /* 0x0006700000000800 */
[----:B------:R5:W2:Y:S01]  /*26d0*/  MUFU.SIN R137, R134 ;  /* 0x0000008600897308 */ /* 0x000aa20000000400 */
[----:B---3--:R-:W-:-:S07]  /*26e0*/  SEL R7, R2, R59, !P5 ;  /* 0x0000003b02077207 */ /* 0x008fce0006800000 */
[----:B------:R-:W-:Y:S01]  /*26f0*/  MUFU.EX2 R36, R36 ;  /* 0x0000002400247308 */ /* 0x000fe20000000800 */
[----:B0-----:R-:W-:-:S07]  /*2700*/  FMUL.FTZ R2, R3, R34 ;  /* 0x0000002203027220 */ /* 0x001fce0000410000 */
[----:B------:R-:W0:Y:S08]  /*2710*/  MUFU.SIN R133, R130 ;  /* 0x0000008200857308 */ /* 0x000e300000000400 */
[----:B------:R-:W3:Y:S01]  /*2720*/  MUFU.COS R129, R130 ;  /* 0x0000008200817308 */ /* 0x000ee20000000000 */
[----:B------:R-:W-:Y:S01]  /*2730*/  FMUL.FTZ R3, R3, R6 ;  /* 0x0000000603037220 */ /* 0x000fe20000410000 */
[----:B------:R-:W-:Y:S01]  /*2740*/  LEA R7, R7, UR6, 0x3 ;  /* 0x0000000607077c11 */ /* 0x000fe2000f8e18ff */
[----:B------:R-:W-:Y:S01]  /*2750*/  BSSY.RECONVERGENT B0, `(.L_x_17635) ;  /* 0x0000023000007945 */ /* 0x000fe20003800200 */
[----:B-----5:R-:W-:-:S03]  /*2760*/  FMUL.FTZ R134, R138, R139 ;  /* 0x0000008b8a867220 */ /* 0x020fc60000410000 */
[----:B------:R4:W-:Y:S01]  /*2770*/  STS.64 [R7+0xa80], R2 ;  /* 0x000a800207007388 */ /* 0x0009e20000000a00 */
[----:B-1----:R-:W-:Y:S01]  /*2780*/  FMUL.FTZ R124, R126, R37 ;  /* 0x000000257e7c7220 */ /* 0x002fe20000410000 */
[----:B--2---:R-:W-:Y:S01]  /*2790*/  FMUL.FTZ R138, R138, R137 ;  /* 0x000000898a8a7220 */ /* 0x004fe20000410000 */
[----:B------:R-:W-:Y:S01]  /*27a0*/  FMUL.FTZ R126, R126, R35 ;  /* 0x000000237e7e7220 */ /* 0x000fe20000410000 */
[----:B0-----:R-:W-:Y:S01]  /*27b0*/  FMUL.FTZ R133, R36, R133 ;  /* 0x0000008524857220 */ /* 0x001fe20000410000 */
[----:B------:R-:W-:Y:S02]  /*27c0*/  SHF.L.U32 R128, R128, 0x10, RZ ;  /* 0x0000001080807819 */ /* 0x000fe400000006ff */
[----:B------:R-:W-:Y:S02]  /*27d0*/  SHF.L.U32 R123, R123, 0x10, RZ ;  /* 0x000000107b7b7819 */ /* 0x000fe400000006ff */
[----:B------:R-:W-:Y:S01]  /*27e0*/  SHF.L.U32 R125, R125, 0x10, RZ ;  /* 0x000000107d7d7819 */ /* 0x000fe200000006ff */
[----:B---3--:R-:W-:Y:S01]  /*27f0*/  FMUL.FTZ R129, R36, R129 ;  /* 0x0000008124817220 */ /* 0x008fe20000410000 */
[----:B------:R-:W-:-:S02]  /*2800*/  SHF.L.U32 R127, R127, 0x10, RZ ;  /* 0x000000107f7f7819 */ /* 0x000fc400000006ff */
[----:B------:R-:W-:Y:S02]  /*2810*/  SHF.L.U32 R131, R131, 0x10, RZ ;  /* 0x0000001083837819 */ /* 0x000fe400000006ff */
[----:B------:R-:W-:Y:S02]  /*2820*/  SHF.L.U32 R132, R132, 0x10, RZ ;  /* 0x0000001084847819 */ /* 0x000fe400000006ff */
[----:B------:R-:W-:Y:S02]  /*2830*/  SHF.L.U32 R135, R135, 0x10, RZ ;  /* 0x0000001087877819 */ /* 0x000fe400000006ff */
        /* <DEDUP_REMOVED lines=19> */
.L_x_17636:
[----:B------:R0:W1:Y:S02]  /*2970*/  LDS.64 R36, [R57+UR5+0x1a88] ;  /* 0x001a880539247984 */ /* 0x0000640008000a00 */
.L_x_17637:
[----:B------:R-:W-:Y:S05]  /*2980*/  BSYNC.RECONVERGENT B0 ;  /* 0x0000000000007941 */ /* 0x000fea0003800200 */
.L_x_17635:
        /* <DEDUP_REMOVED lines=11> */
[-C--:B------:R-:W-:Y:S01]  /*2a40*/  FMUL.FTZ R4, R126, R149.reuse ;  /* 0x000000957e047220 */ /* 0x080fe20000410000 */
[----:B------:R-:W-:Y:S01]  /*2a50*/  FMUL.FTZ R150, R96, R132 ;  /* 0x0000008460967220 */ /* 0x000fe20000410000 */
[----:B------:R-:W-:Y:S01]  /*2a60*/  ISETP.GE.AND P6, PT, R85, 0x1, PT ;  /* 0x000000015500780c */ /* 0x000fe20003fc6270 */
        /* <DEDUP_REMOVED lines=9> */
[CC--:B------:R-:W-:Y:S01]  /*2b00*/  FMUL.FTZ R4, R2.reuse, R126.reuse ;  /* 0x0000007e02047220 */ /* 0x0c0fe20000410000 */
[----:B------:R-:W-:Y:S01]  /*2b10*/  FMUL.FTZ R5, R3, R126 ;  /* 0x0000007e03057220 */ /* 0x000fe20000410000 */
[C---:B------:R-:W-:Y:S01]  /*2b20*/  FFMA.FTZ R153, R91.reuse, R148, R152 ;  /* 0x000000945b997223 */ /* 0x040fe20000010098 */
[----:B------:R-:W-:Y:S01]  /*2b30*/  FFMA.FTZ R7, R91, R150, R7 ;  /* 0x000000965b077223 */ /* 0x000fe20000010007 */
[-C--:B------:R-:W-:Y:S01]  /*2b40*/  FFMA.FTZ R6, R3, R124.reuse, R4 ;  /* 0x0000007c03067223 */ /* 0x080fe20000010004 */
[----:B------:R-:W-:Y:S01]  /*2b50*/  FFMA.FTZ R4, R2, R124, -R5 ;  /* 0x0000007c02047223 */ /* 0x000fe20000010805 */
[----:B------:R-:W-:Y:S02]  /*2b60*/  FMUL.FTZ R151, R138, R153 ;  /* 0x000000998a977220 */ /* 0x000fe40000410000 */
[----:B------:R-:W-:-:S02]  /*2b70*/  FMUL.FTZ R152, R133, R6 ;  /* 0x0000000685987220 */ /* 0x000fc40000410000 */
[-C--:B------:R-:W-:Y:S01]  /*2b80*/  FFMA.FTZ R155, R134, R7.reuse, R151 ;  /* 0x00000007869b7223 */ /* 0x080fe20000010097 */
[----:B------:R-:W-:Y:S01]  /*2b90*/  FMUL.FTZ R7, R138, R7 ;  /* 0x000000078a077220 */ /* 0x000fe20000410000 */
[----:B------:R-:W-:Y:S01]  /*2ba0*/  FMUL.FTZ R151, R97, R136 ;  /* 0x0000008861977220 */ /* 0x000fe20000410000 */
[-C--:B------:R-:W-:Y:S01]  /*2bb0*/  FFMA.FTZ R5, R129, R4.reuse, -R152 ;  /* 0x0000000481057223 */ /* 0x080fe20000010898 */
[----:B------:R-:W-:Y:S01]  /*2bc0*/  FMUL.FTZ R4, R133, R4 ;  /* 0x0000000485047220 */ /* 0x000fe20000410000 */
[----:B------:R-:W-:Y:S01]  /*2bd0*/  FFMA.FTZ R152, R134, R153, -R7 ;  /* 0x0000009986987223 */ /* 0x000fe20000010807 */
[----:B------:R-:W-:Y:S01]  /*2be0*/  FMUL.FTZ R153, R97, R135 ;  /* 0x0000008761997220 */ /* 0x000fe20000410000 */
[----:B------:R-:W-:Y:S01]  /*2bf0*/  FFMA.FTZ R163, R94, R151, R155 ;  /* 0x000000975ea37223 */ /* 0x000fe2000001009b */
[----:B------:R-:W-:Y:S01]  /*2c00*/  FFMA.FTZ R7, R129, R6, R4 ;  /* 0x0000000681077223 */ /* 0x000fe20000010004 */
[----:B------:R-:W-:Y:S01]  /*2c10*/  FMUL.FTZ R155, R138, R5 ;  /* 0x000000058a9b7220 */ /* 0x000fe20000410000 */
[----:B------:R-:W-:-:S02]  /*2c20*/  FFMA.FTZ R157, R94, R153, R152 ;  /* 0x000000995e9d7223 */ /* 0x000fc40000010098 */
[----:B------:R-:W2:Y:S01]  /*2c30*/  SHFL.UP PT, R154, R163, 0x1, RZ ;  /* 0x04200000a39a7989 */ /* 0x000ea200000e00ff */
[-C--:B------:R-:W-:Y:S01]  /*2c40*/  FFMA.FTZ R156, R134, R7.reuse, R155 ;  /* 0x00000007869c7223 */ /* 0x080fe2000001009b */
[----:B------:R-:W-:Y:S02]  /*2c50*/  FMUL.FTZ R7, R138, R7 ;  /* 0x000000078a077220 */ /* 0x000fe40000410000 */
[----:B------:R-:W4:Y:S02]  /*2c60*/  SHFL.UP PT, R152, R157, 0x1, RZ ;  /* 0x042000009d987989 */ /* 0x000f2400000e00ff */
[----:B------:R-:W-:Y:S02]  /*2c70*/  FFMA.FTZ R155, R134, R5, -R7 ;  /* 0x00000005869b7223 */ /* 0x000fe40000010807 */
        /* <DEDUP_REMOVED lines=90> */
[-C--:B-----5:R-:W-:Y:S01]  /*3220*/  FFMA.FTZ R164, R155, R154.reuse, -R164 ;  /* 0x0000009a9ba47223 */ /* 0x0a0fe200000108a4 */
[----:B------:R-:W-:Y:S01]  /*3230*/  FFMA.FTZ R166, R165, R154, R166 ;  /* 0x0000009aa5a67223 */ /* 0x000fe200000100a6 */
[C---:B------:R-:W-:Y:S02]  /*3240*/  FMUL.FTZ R155, R138.reuse, R145 ;  /* 0x000000918a9b7220 */ /* 0x040fe40000410000 */
[----:B------:R-:W-:Y:S01]  /*3250*/  @P5 FADD.FTZ R154, R157, R164 ;  /* 0x000000a49d9a5221 */ /* 0x000fe20000010000 */
[-C--:B------:R-:W-:Y:S01]  /*3260*/  FMUL.FTZ R164, R138, R143.reuse ;  /* 0x0000008f8aa47220 */ /* 0x080fe20000410000 */
[----:B------:R-:W-:Y:S01]  /*3270*/  FFMA.FTZ R156, R134, R143, R155 ;  /* 0x0000008f869c7223 */ /* 0x000fe2000001009b */
[----:B------:R-:W-:Y:S01]  /*3280*/  @P5 FADD.FTZ R152, R163, R166 ;  /* 0x000000a6a3985221 */ /* 0x000fe20000010000 */
[----:B------:R-:W-:Y:S01]  /*3290*/  ISETP.GE.AND P5, PT, R58, UR8, PT ;  /* 0x000000083a007c0c */ /* 0x000fe2000bfa6270 */
[C---:B------:R-:W-:Y:S01]  /*32a0*/  FFMA.FTZ R155, R134.reuse, R145, -R164 ;  /* 0x00000091869b7223 */ /* 0x040fe200000108a4 */
[----:B------:R-:W-:Y:S01]  /*32b0*/  FADD.FTZ R166, R141, R156 ;  /* 0x0000009c8da67221 */ /* 0x000fe20000010000 */
[-C--:B-1-3--:R-:W-:Y:S01]  /*32c0*/  FMUL.FTZ R157, R134, R37.reuse ;  /* 0x00000025869d7220 */ /* 0x08afe20000410000 */
[----:B------:R-:W-:Y:S01]  /*32d0*/  ISETP.NE.OR P5, PT, R46, RZ, P5 ;  /* 0x000000ff2e00720c */ /* 0x000fe20002fa5670 */
[----:B------:R-:W-:Y:S01]  /*32e0*/  FADD.FTZ R168, R142, R155 ;  /* 0x0000009b8ea87221 */ /* 0x000fe20000010000 */
[C---:B------:R-:W-:Y:S01]  /*32f0*/  FMUL.FTZ R155, R138.reuse, R37 ;  /* 0x000000258a9b7220 */ /* 0x040fe20000410000 */
[C---:B------:R-:W-:Y:S01]  /*3300*/  FMUL.FTZ R170, R133.reuse, R166 ;  /* 0x000000a685aa7220 */ /* 0x040fe20000410000 */
[----:B------:R-:W-:Y:S01]  /*3310*/  FFMA.FTZ R164, -R138, R36, -R157 ;  /* 0x000000248aa47223 */ /* 0x000fe2000001099d */
[----:B------:R-:W-:Y:S01]  /*3320*/  FMUL.FTZ R163, R133, R168 ;  /* 0x000000a885a37220 */ /* 0x000fe20000410000 */
[----:B------:R-:W-:Y:S01]  /*3330*/  FFMA.FTZ R156, R134, R36, -R155 ;  /* 0x00000024869c7223 */ /* 0x000fe2000001089b */
[----:B------:R-:W-:Y:S01]  /*3340*/  FFMA.FTZ R157, R129, R168, -R170 ;  /* 0x000000a8819d7223 */ /* 0x000fe200000108aa */
[----:B------:R-:W-:Y:S01]  /*3350*/  FMUL.FTZ R155, R133, R164 ;  /* 0x000000a4859b7220 */ /* 0x000fe20000410000 */
[----:B------:R-:W-:Y:S01]  /*3360*/  FFMA.FTZ R168, R129, R166, R163 ;  /* 0x000000a681a87223 */ /* 0x000fe200000100a3 */
[-C--:B------:R-:W-:Y:S01]  /*3370*/  FMUL.FTZ R166, R133, R156.reuse ;  /* 0x0000009c85a67220 */ /* 0x080fe20000410000 */
[----:B------:R-:W-:Y:S01]  /*3380*/  FADD.FTZ R165, R140, R157 ;  /* 0x0000009d8ca57221 */ /* 0x000fe20000010000 */
[----:B------:R-:W-:Y:S01]  /*3390*/  FFMA.FTZ R155, R129, R156, R155 ;  /* 0x0000009c819b7223 */ /* 0x000fe2000001009b */
[----:B------:R-:W-:Y:S01]  /*33a0*/  FADD.FTZ R157, R139, R168 ;  /* 0x000000a88b9d7221 */ /* 0x000fe20000010000 */
[----:B------:R-:W-:Y:S01]  /*33b0*/  FFMA.FTZ R163, R129, R164, -R166 ;  /* 0x000000a481a37223 */ /* 0x000fe200000108a6 */
[----:B------:R-:W0:Y:S01]  /*33c0*/  @!P5 LDS.128 R4, [UR7+0x1b80] ;  /* 0x001b8007ff04d984 */ /* 0x000e220008000c00 */
        /* <DEDUP_REMOVED lines=26> */
.L_x_17639:
[----:B------:R-:W-:Y:S05]  /*3570*/  BSYNC.RECONVERGENT B0 ;  /* 0x0000000000007941 */ /* 0x000fea0003800200 */
.L_x_17638:
        /* <DEDUP_REMOVED lines=17> */
.L_x_17641:
[----:B------:R-:W-:Y:S05]  /*3690*/  BSYNC.RECONVERGENT B0 ;  /* 0x0000000000007941 */ /* 0x000fea0003800200 */
.L_x_17640:
        /* <DEDUP_REMOVED lines=17> */
.L_x_17643:
[----:B------:R-:W-:Y:S05]  /*37b0*/  BSYNC.RECONVERGENT B0 ;  /* 0x0000000000007941 */ /* 0x000fea0003800200 */
.L_x_17642:
        /* <DEDUP_REMOVED lines=17> */
.L_x_17645:
[----:B------:R-:W-:Y:S05]  /*38d0*/  BSYNC.RECONVERGENT B0 ;  /* 0x0000000000007941 */ /* 0x000fea0003800200 */
.L_x_17644:
        /* <DEDUP_REMOVED lines=17> */
.L_x_17647:
[----:B------:R-:W-:Y:S05]  /*39f0*/  BSYNC.RECONVERGENT B0 ;  /* 0x0000000000007941 */ /* 0x000fea0003800200 */
.L_x_17646:
[----:B0-----:R-:W-:Y:S01]  /*3a00*/  SHFL.DOWN PT, R167, R164, 0x1, 0x1f ;  /* 0x08201f00a4a77f89 */ /* 0x001fe200000e0000 */
[----:B------:R-:W-:Y:S01]  /*3a10*/  ISETP.NE.AND P5, PT, R46, 0x1f, PT ;  /* 0x0000001f2e00780c */ /* 0x000fe20003fa5270 */
[----:B------:R-:W-:Y:S02]  /*3a20*/  BSSY.RECONVERGENT B0, `(.L_x_17648) ;  /* 0x000008f000007945 */ /* 0x000fe40003800200 */
[----:B------:R-:W0:Y:S04]  /*3a30*/  SHFL.IDX PT, R166, R7, RZ, 0x1f ;  /* 0x00001fff07a67589 */ /* 0x000e2800000e0000 */
[----:B-1----:R-:W1:Y:S04]  /*3a40*/  SHFL.DOWN PT, R163, R157, 0x1, 0x1f ;  /* 0x08201f009da37f89 */ /* 0x002e6800000e0000 */
[----:B------:R-:W5:Y:S04]  /*3a50*/  SHFL.IDX PT, R165, R6, RZ, 0x1f ;  /* 0x00001fff06a57589 */ /* 0x000f6800000e0000 */
[----:B------:R-:W5:Y:S04]  /*3a60*/  SHFL.DOWN PT, R169, R156, 0x1, 0x1f ;  /* 0x08201f009ca97f89 */ /* 0x000f6800000e0000 */
[----:B------:R-:W5:Y:S04]  /*3a70*/  SHFL.DOWN PT, R171, R155, 0x1, 0x1f ;  /* 0x08201f009bab7f89 */ /* 0x000f6800000e0000 */
[----:B--23--:R-:W2:Y:S01]  /*3a80*/  SHFL.IDX PT, R164, R164, RZ, 0x1f ;  /* 0x00001fffa4a47589 */ /* 0x00cea200000e0000 */
[----:B0-----:R-:W-:-:S03]  /*3a90*/  @P5 FMUL.FTZ R168, R167, R166 ;  /* 0x000000a6a7a85220 */ /* 0x001fc60000410000 */
[----:B------:R-:W0:Y:S01]  /*3aa0*/  SHFL.IDX PT, R157, R157, RZ, 0x1f ;  /* 0x00001fff9d9d7589 */ /* 0x000e2200000e0000 */
[----:B-1----:R-:W-:-:S03]  /*3ab0*/  @P5 FMUL.FTZ R170, R163, R166 ;  /* 0x000000a6a3aa5220 */ /* 0x002fc60000410000 */
[----:B----4-:R-:W1:Y:S01]  /*3ac0*/  SHFL.IDX PT, R156, R156, RZ, 0x1f ;  /* 0x00001fff9c9c7589 */ /* 0x010e6200000e0000 */
[-C--:B-----5:R-:W-:Y:S01]  /*3ad0*/  @P5 FFMA.FTZ R168, R163, R165.reuse, -R168 ;  /* 0x000000a5a3a85223 */ /* 0x0a0fe200000108a8 */
[C---:B------:R-:W-:Y:S01]  /*3ae0*/  FMUL.FTZ R163, R3.reuse, R152 ;  /* 0x0000009803a37220 */ /* 0x040fe20000410000 */
[-C--:B------:R-:W-:Y:S01]  /*3af0*/  FMUL.FTZ R3, R3, R154.reuse ;  /* 0x0000009a03037220 */ /* 0x080fe20000410000 */
[----:B------:R-:W-:Y:S01]  /*3b00*/  @P5 FFMA.FTZ R170, R167, R165, R170 ;  /* 0x000000a5a7aa5223 */ /* 0x000fe200000100aa */
[----:B------:R-:W-:Y:S01]  /*3b10*/  @P5 FADD.FTZ R165, R169, R168 ;  /* 0x000000a8a9a55221 */ /* 0x000fe20000010000 */
[C---:B------:R-:W-:Y:S01]  /*3b20*/  FFMA.FTZ R154, R2.reuse, R154, -R163 ;  /* 0x0000009a029a7223 */ /* 0x040fe200000108a3 */
[----:B------:R-:W-:Y:S01]  /*3b30*/  FFMA.FTZ R2, R2, R152, R3 ;  /* 0x0000009802027223 */ /* 0x000fe20000010003 */
[----:B------:R-:W3:Y:S01]  /*3b40*/  SHFL.IDX PT, R155, R155, RZ, 0x1f ;  /* 0x00001fff9b9b7589 */ /* 0x000ee200000e0000 */
[----:B------:R-:W-:Y:S01]  /*3b50*/  @P5 FADD.FTZ R166, R171, R170 ;  /* 0x000000aaaba65221 */ /* 0x000fe20000010000 */
[----:B------:R-:W-:Y:S01]  /*3b60*/  FADD.FTZ R3, R147, R154 ;  /* 0x0000009a93037221 */ /* 0x000fe20000010000 */
[----:B------:R-:W-:Y:S01]  /*3b70*/  FADD.FTZ R163, R149, R2 ;  /* 0x0000000295a37221 */ /* 0x000fe20000010000 */
[----:B------:R-:W-:Y:S01]  /*3b80*/  ISETP.NE.AND P5, PT, R46, RZ, PT ;  /* 0x000000ff2e00720c */ /* 0x000fe20003fa5270 */
[----:B------:R-:W-:Y:S01]  /*3b90*/  FMUL.FTZ R154, R166, R37 ;  /* 0x00000025a69a7220 */ /* 0x000fe20000410000 */
[C---:B------:R-:W-:Y:S01]  /*3ba0*/  FMUL.FTZ R147, R126.reuse, R3 ;  /* 0x000000037e937220 */ /* 0x040fe20000410000 */
[----:B------:R-:W-:-:S02]  /*3bb0*/  FMUL.FTZ R2, R126, R163 ;  /* 0x000000a37e027220 */ /* 0x000fc40000410000 */
[C---:B------:R-:W-:Y:S01]  /*3bc0*/  FFMA.FTZ R154, R165.reuse, R36, R154 ;  /* 0x00000024a59a7223 */ /* 0x040fe2000001009a */
[C---:B------:R-:W-:Y:S01]  /*3bd0*/  FFMA.FTZ R152, R124.reuse, R163, R147 ;  /* 0x000000a37c987223 */ /* 0x040fe20000010093 */
[----:B------:R-:W-:Y:S01]  /*3be0*/  FMUL.FTZ R147, R165, R37 ;  /* 0x00000025a5937220 */ /* 0x000fe20000410000 */
[----:B------:R-:W-:Y:S01]  /*3bf0*/  FFMA.FTZ R37, R124, R3, -R2 ;  /* 0x000000037c257223 */ /* 0x000fe20000010802 */
[----:B------:R-:W-:Y:S01]  /*3c00*/  FADD.FTZ R143, R143, R154 ;  /* 0x0000009a8f8f7221 */ /* 0x000fe20000010000 */
[C---:B------:R-:W-:Y:S01]  /*3c10*/  FFMA.FTZ R152, R93.reuse, R144, R152 ;  /* 0x000000905d987223 */ /* 0x040fe20000010098 */
[----:B------:R-:W-:Y:S01]  /*3c20*/  FFMA.FTZ R166, R166, R36, -R147 ;  /* 0x00000024a6a67223 */ /* 0x000fe20000010893 */
[----:B------:R-:W-:Y:S01]  /*3c30*/  FFMA.FTZ R146, R93, R146, R37 ;  /* 0x000000925d927223 */ /* 0x000fe20000010025 */
[----:B------:R-:W-:Y:S01]  /*3c40*/  FMUL.FTZ R144, R138, R143 ;  /* 0x0000008f8a907220 */ /* 0x000fe20000410000 */
[----:B------:R-:W-:Y:S01]  /*3c50*/  FMUL.FTZ R2, R133, R152 ;  /* 0x0000009885027220 */ /* 0x000fe20000410000 */
[----:B------:R-:W-:Y:S01]  /*3c60*/  FADD.FTZ R145, R145, R166 ;  /* 0x000000a691917221 */ /* 0x000fe20000010000 */
[----:B------:R-:W-:-:S02]  /*3c70*/  FMUL.FTZ R36, R133, R146 ;  /* 0x0000009285247220 */ /* 0x000fc40000410000 */
[C---:B------:R-:W-:Y:S01]  /*3c80*/  FFMA.FTZ R37, R129.reuse, R146, -R2 ;  /* 0x0000009281257223 */ /* 0x040fe20000010802 */
[----:B------:R-:W-:Y:S01]  /*3c90*/  FMUL.FTZ R147, R138, R145 ;  /* 0x000000918a937220 */ /* 0x000fe20000410000 */
[----:B------:R-:W-:-:S03]  /*3ca0*/  FFMA.FTZ R36, R129, R152, R36 ;  /* 0x0000009881247223 */ /* 0x000fc60000010024 */
        /* <DEDUP_REMOVED lines=18> */
[----:B------:R-:W-:Y:S01]  /*3dd0*/  FMUL.FTZ R36, R164, R5 ;  /* 0x00000005a4247220 */ /* 0x000fe20000410000 */
[----:B------:R-:W-:Y:S01]  /*3de0*/  FFMA.FTZ R165, R94, R151, R141 ;  /* 0x000000975ea57223 */ /* 0x000fe2000001008d */
[C---:B------:R-:W-:Y:S01]  /*3df0*/  FMUL.FTZ R129, R126.reuse, R37 ;  /* 0x000000257e817220 */ /* 0x040fe20000410000 */
[-C--:B------:R-:W-:Y:S01]  /*3e00*/  FMUL.FTZ R133, R126, R139.reuse ;  /* 0x0000008b7e857220 */ /* 0x080fe20000410000 */
[C---:B------:R-:W-:Y:S01]  /*3e10*/  FMUL.FTZ R147, R98.reuse, R139 ;  /* 0x0000008b62937220 */ /* 0x040fe20000410000 */
[----:B------:R-:W-:Y:S01]  /*3e20*/  FMUL.FTZ R149, R98, R37 ;  /* 0x0000002562957220 */ /* 0x000fe20000410000 */
[----:B------:R-:W-:Y:S01]  /*3e30*/  FFMA.FTZ R138, R124, R139, R129 ;  /* 0x0000008b7c8a7223 */ /* 0x000fe20000010081 */
[CC--:B0-----:R-:W-:Y:S01]  /*3e40*/  FFMA.FTZ R129, R157.reuse, R6.reuse, -R134 ;  /* 0x000000069d817223 */ /* 0x0c1fe20000010886 */
[C---:B------:R-:W-:Y:S01]  /*3e50*/  FMUL.FTZ R6, R164.reuse, R6 ;  /* 0x00000006a4067220 */ /* 0x040fe20000410000 */
[-C--:B------:R-:W-:Y:S01]  /*3e60*/  FMUL.FTZ R164, R164, R4.reuse ;  /* 0x00000004a4a47220 */ /* 0x080fe20000410000 */
[----:B------:R-:W-:Y:S01]  /*3e70*/  FFMA.FTZ R4, R157, R4, -R36 ;  /* 0x000000049d047223 */ /* 0x000fe20000010824 */
[----:B------:R-:W-:Y:S01]  /*3e80*/  FADD.FTZ R137, R137, R138 ;  /* 0x0000008a89897221 */ /* 0x000fe20000010000 */
[C---:B------:R-:W-:Y:S01]  /*3e90*/  FFMA.FTZ R36, R157.reuse, R7, R6 ;  /* 0x000000079d247223 */ /* 0x040fe20000010006 */
[----:B------:R-:W-:Y:S01]  /*3ea0*/  FFMA.FTZ R5, R157, R5, R164 ;  /* 0x000000059d057223 */ /* 0x000fe200000100a4 */
[----:B------:R-:W-:Y:S01]  /*3eb0*/  FFMA.FTZ R133, R124, R37, -R133 ;  /* 0x000000257c857223 */ /* 0x000fe20000010885 */
[----:B-1----:R-:W-:Y:S01]  /*3ec0*/  FADD.FTZ R6, R156, R129 ;  /* 0x000000819c067221 */ /* 0x002fe20000010000 */
[----:B---3--:R-:W-:Y:S01]  /*3ed0*/  FADD.FTZ R7, R155, R36 ;  /* 0x000000249b077221 */ /* 0x008fe20000010000 */
[C---:B------:R-:W-:Y:S01]  /*3ee0*/  FMUL.FTZ R141, R95.reuse, R137 ;  /* 0x000000895f8d7220 */ /* 0x040fe20000410000 */
[----:B------:R-:W-:Y:S01]  /*3ef0*/  FFMA.FTZ R36, R0, R3, RZ ;  /* 0x0000000300247223 */ /* 0x000fe200000100ff */
[----:B------:R-:W-:Y:S01]  /*3f00*/  FADD.FTZ R130, R130, R133 ;  /* 0x0000008582827221 */ /* 0x000fe20000010000 */
[----:B------:R-:W-:Y:S01]  /*3f10*/  FFMA.FTZ R124, R0, -R163, RZ ;  /* 0x800000a3007c7223 */ /* 0x000fe200000100ff */
[----:B------:R-:W-:Y:S01]  /*3f20*/  FMUL.FTZ R126, R92, R141 ;  /* 0x0000008d5c7e7220 */ /* 0x000fe20000410000 */
[----:B------:R0:W-:Y:S01]  /*3f30*/  @!P5 STS.128 [UR7+0x1b80], R4 ;  /* 0x001b8004ff00d988 */ /* 0x0001e20008000c07 */
[----:B------:R-:W-:Y:S01]  /*3f40*/  FMUL.FTZ R129, R95, R130 ;  /* 0x000000825f817220 */ /* 0x000fe20000410000 */
[C---:B------:R-:W-:Y:S01]  /*3f50*/  FMUL.FTZ R151, R97.reuse, R143 ;  /* 0x0000008f61977220 */ /* 0x040fe20000410000 */
[----:B------:R-:W-:Y:S01]  /*3f60*/  FMUL.FTZ R153, R97, R145 ;  /* 0x0000009161997220 */ /* 0x000fe20000410000 */
[----:B------:R-:W-:Y:S01]  /*3f70*/  FMUL.FTZ R144, R96, R2 ;  /* 0x0000000260907220 */ /* 0x000fe20000410000 */
[----:B------:R1:W-:Y:S01]  /*3f80*/  STS [R71+0x210], R126 ;  /* 0x0002107e47007388 */ /* 0x0003e20000000800 */
[----:B------:R-:W-:Y:S01]  /*3f90*/  FFMA.FTZ R133, R103, -R152, R124 ;  /* 0x8000009867857223 */ /* 0x000fe2000001007c */
[----:B------:R-:W-:Y:S01]  /*3fa0*/  FFMA.FTZ R134, -R107, R127, R152 ;  /* 0x0000007f6b867223 */ /* 0x000fe20000010198 */
[----:B------:R-:W-:Y:S01]  /*3fb0*/  FMUL.FTZ R124, R92, R129 ;  /* 0x000000815c7c7220 */ /* 0x000fe20000410000 */
[----:B------:R-:W-:Y:S01]  /*3fc0*/  FMUL.FTZ R140, R91, R144 ;  /* 0x000000905b8c7220 */ /* 0x000fe20000410000 */
[----:B------:R-:W-:Y:S01]  /*3fd0*/  FMUL.FTZ R152, R94, R153 ;  /* 0x000000995e987220 */ /* 0x000fe20000410000 */
[----:B------:R-:W-:Y:S01]  /*3fe0*/  FFMA.FTZ R138, R104, -R154, R133 ;  /* 0x8000009a688a7223 */ /* 0x000fe20000010085 */
[----:B------:R-:W-:Y:S01]  /*3ff0*/  FFMA.FTZ R133, R109, -R131, R150 ;  /* 0x800000836d857223 */ /* 0x000fe20000010096 */
[----:B------:R2:W-:Y:S01]  /*4000*/  STS [R73+0x4], R124 ;  /* 0x0000047c49007388 */ /* 0x0005e20000000800 */
[----:B0-----:R-:W-:Y:S01]  /*4010*/  FMUL.FTZ R4, R93, R147 ;  /* 0x000000935d047220 */ /* 0x001fe20000410000 */
[----:B------:R-:W-:Y:S01]  /*4020*/  FFMA.FTZ R5, R103, R146, R36 ;  /* 0x0000009267057223 */ /* 0x000fe20000010024 */
[----:B------:R-:W-:Y:S01]  /*4030*/  FFMA.FTZ R36, R107, -R125, R146 ;  /* 0x8000007d6b247223 */ /* 0x000fe20000010092 */
[----:B------:R-:W-:Y:S01]  /*4040*/  FMUL.FTZ R146, R96, R142 ;  /* 0x0000008e60927220 */ /* 0x000fe20000410000 */
[----:B------:R-:W-:Y:S01]  /*4050*/  FMUL.FTZ R6, R93, R149 ;  /* 0x000000955d067220 */ /* 0x000fe20000410000 */
[----:B------:R0:W-:Y:S01]  /*4060*/  STS [R73+0x8], R4 ;  /* 0x0000080449007388 */ /* 0x0001e20000000800 */
[----:B-1----:R-:W-:Y:S01]  /*4070*/  FFMA.FTZ R126, R104, R150, R5 ;  /* 0x00000096687e7223 */ /* 0x002fe20000010005 */
[----:B------:R-:W-:Y:S01]  /*4080*/  FMUL.FTZ R148, R91, R146 ;  /* 0x000000925b947220 */ /* 0x000fe20000410000 */
[C---:B------:R-:W-:Y:S01]  /*4090*/  FFMA.FTZ R3, R108.reuse, -R128, R3 ;  /* 0x800000806c037223 */ /* 0x040fe20000010003 */
[----:B------:R1:W-:Y:S01]  /*40a0*/  STS [R73+0xc], R6 ;  /* 0x00000c0649007388 */ /* 0x0003e20000000800 */
[----:B--2---:R-:W-:Y:S01]  /*40b0*/  FFMA.FTZ R124, -R108, R123, R163 ;  /* 0x0000007b6c7c7223 */ /* 0x004fe200000101a3 */
[----:B------:R-:W-:Y:S01]  /*40c0*/  FMUL.FTZ R7, R134, R149 ;  /* 0x0000009586077220 */ /* 0x000fe20000410000 */
[----:B------:R-:W-:Y:S01]  /*40d0*/  FFMA.FTZ R150, -R110, R136, R165 ;  /* 0x000000886e967223 */ /* 0x000fe200000101a5 */
[----:B------:R2:W-:Y:S01]  /*40e0*/  STS [R73+0x10], R140 ;  /* 0x0000108c49007388 */ /* 0x0005e20000000800 */
[----:B0-----:R-:W-:Y:S01]  /*40f0*/  FMUL.FTZ R4, R94, R151 ;  /* 0x000000975e047220 */ /* 0x001fe20000410000 */
[----:B------:R-:W-:-:S02]  /*4100*/  FFMA.FTZ R7, R36, R147, R7 ;  /* 0x0000009324077223 */ /* 0x000fc40000010007 */
[----:B------:R0:W-:Y:S01]  /*4110*/  STS [R73+0x14], R148 ;  /* 0x0000149449007388 */ /* 0x0001e20000000800 */
[----:B------:R-:W-:Y:S01]  /*4120*/  FMUL.FTZ R147, R134, R147 ;  /* 0x0000009386937220 */ /* 0x000fe20000410000 */
[----:B-1----:R-:W-:Y:S02]  /*4130*/  FMUL.FTZ R6, R124, R141 ;  /* 0x0000008d7c067220 */ /* 0x002fe40000410000 */
[----:B------:R1:W-:Y:S01]  /*4140*/  STS [R73+0x18], R4 ;  /* 0x0000180449007388 */ /* 0x0003e20000000800 */
[----:B------:R-:W-:Y:S01]  /*4150*/  FFMA.FTZ R147, R36, R149, -R147 ;  /* 0x0000009524937223 */ /* 0x000fe20000010893 */
[----:B--2---:R-:W-:Y:S01]  /*4160*/  FFMA.FTZ R140, -R109, R132, R154 ;  /* 0x000000846d8c7223 */ /* 0x004fe2000001019a */
[----:B------:R-:W-:Y:S01]  /*4170*/  FFMA.FTZ R6, R3, R129, -R6 ;  /* 0x0000008103067223 */ /* 0x000fe20000010806 */
[----:B------:R2:W-:Y:S01]  /*4180*/  STS [R73+0x1c], R152 ;  /* 0x00001c9849007388 */ /* 0x0005e20000000800 */
[----:B------:R-:W-:Y:S01]  /*4190*/  FFMA.FTZ R149, R110, -R135, R166 ;  /* 0x800000876e957223 */ /* 0x000fe200000100a6 */
[C---:B0-----:R-:W-:Y:S01]  /*41a0*/  FMUL.FTZ R148, R140.reuse, R146 ;  /* 0x000000928c947220 */ /* 0x041fe20000410000 */
[----:B------:R-:W-:Y:S01]  /*41b0*/  FADD.FTZ R6, RZ, R6 ;  /* 0x00000006ff067221 */ /* 0x000fe20000010000 */
[----:B------:R-:W-:Y:S02]  /*41c0*/  BAR.SYNC.DEFER_BLOCKING 0x0 ;  /* 0x0000000000007b1d */ /* 0x000fe40000010000 */
[CC--:B------:R-:W-:Y:S01]  /*41d0*/  FFMA.FTZ R5, R133.reuse, R144.reuse, R148 ;  /* 0x0000009085057223 */ /* 0x0c0fe20000010094 */
[----:B------:R-:W-:Y:S01]  /*41e0*/  FMUL.FTZ R144, R140, R144 ;  /* 0x000000908c907220 */ /* 0x000fe20000410000 */
[----:B-1----:R-:W-:Y:S01]  /*41f0*/  FMUL.FTZ R4, R124, R129 ;  /* 0x000000817c047220 */ /* 0x002fe20000410000 */
[C---:B------:R-:W-:Y:S01]  /*4200*/  FMUL.FTZ R148, R150.reuse, R151 ;  /* 0x0000009796947220 */ /* 0x040fe20000410000 */
[----:B--2---:R-:W-:Y:S01]  /*4210*/  FMUL.FTZ R152, R150, R153 ;  /* 0x0000009996987220 */ /* 0x004fe20000410000 */
[----:B------:R-:W-:Y:S01]  /*4220*/  FFMA.FTZ R129, R133, R146, -R144 ;  /* 0x0000009285817223 */ /* 0x000fe20000010890 */
[----:B------:R-:W-:Y:S01]  /*4230*/  LEA R144, R111, -R116, 0x1 ;  /* 0x800000746f907211 */ /* 0x000fe200078e08ff */
[----:B------:R-:W-:Y:S01]  /*4240*/  FFMA.FTZ R4, R3, R141, R4 ;  /* 0x0000008d03047223 */ /* 0x000fe20000010004 */
[----:B------:R-:W-:Y:S01]  /*4250*/  FADD.FTZ R6, R6, R147 ;  /* 0x0000009306067221 */ /* 0x000fe20000010000 */
[C---:B------:R-:W-:Y:S01]  /*4260*/  FFMA.FTZ R141, R149.reuse, R151, R152 ;  /* 0x00000097958d7223 */ /* 0x040fe20000010098 */
[----:B------:R-:W-:Y:S01]  /*4270*/  ISETP.GE.AND P6, PT, R144, 0x1, PT ;  /* 0x000000019000780c */ /* 0x000fe20003fc6270 */
[----:B------:R-:W-:Y:S01]  /*4280*/  FADD.FTZ R4, RZ, R4 ;  /* 0x00000004ff047221 */ /* 0x000fe20000010000 */
[----:B------:R-:W-:Y:S01]  /*4290*/  FFMA.FTZ R148, R149, R153, -R148 ;  /* 0x0000009995947223 */ /* 0x000fe20000010894 */
[----:B------:R-:W-:-:S02]  /*42a0*/  FADD.FTZ R129, R6, R129 ;  /* 0x0000008106817221 */ /* 0x000fc40000010000 */
[----:B------:R-:W-:-:S04]  /*42b0*/  FADD.FTZ R4, R4, R7 ;  /* 0x0000000704047221 */ /* 0x000fc80000010000 */
[----:B------:R-:W-:Y:S01]  /*42c0*/  FADD.FTZ R4, R4, R5 ;  /* 0x0000000504047221 */ /* 0x000fe20000010000 */
[----:B------:R0:W1:Y:S03]  /*42d0*/  LDS R155, [R61+0x290] ;  /* 0x000290003d9b7984 */ /* 0x0000660000000800 */
[----:B------:R-:W-:Y:S05]  /*42e0*/  @!P6 BRA `(.L_x_17649) ;  /* 0x000000000008e947 */ /* 0x000fea0003800000 */
[----:B------:R-:W2:Y:S04]  /*42f0*/  LDS R5, [R60+0x210] ;  /* 0x000210003c057984 */ /* 0x000ea80000000800 */
[----:B--2---:R2:W-:Y:S02]  /*4300*/  REDG.E.ADD.F32.FTZ.RN.STRONG.GPU desc[UR16][R34.64], R5 ;  /* 0x00000005220079a6 */ /* 0x0045e4000c12f310 */
.L_x_17649:
[----:B------:R-:W-:Y:S05]  /*4310*/  BSYNC.RECONVERGENT B0 ;  /* 0x0000000000007941 */ /* 0x000fea0003800200 */
.L_x_17648:
[----:B------:R-:W-:Y:S01]  /*4320*/  ISETP.GE.AND P6, PT, R144, 0x21, PT ;  /* 0x000000219000780c */ /* 0x000fe20003fc6270 */
[----:B------:R-:W-:-:S12]  /*4330*/  BSSY.RECONVERGENT B0, `(.L_x_17650) ;  /* 0x0000003000007945 */ /* 0x000fd80003800200 */
[----:B------:R-:W-:Y:S05]  /*4340*/  @!P6 BRA `(.L_x_17651) ;  /* 0x000000000004e947 */ /* 0x000fea0003800000 */
[----:B-1----:R3:W-:Y:S02]  /*4350*/  REDG.E.ADD.F32.FTZ.RN.STRONG.GPU desc[UR16][R34.64+0x80], R155 ;  /* 0x0000809b220079a6 */ /* 0x0027e4000c12f310 */
.L_x_17651:
[----:B------:R-:W-:Y:S05]  /*4360*/  BSYNC.RECONVERGENT B0 ;  /* 0x0000000000007941 */ /* 0x000fea0003800200 */
.L_x_17650:
[----:B--2---:R2:W4:Y:S01]  /*4370*/  LDS R5, [R62+0x310] ;  /* 0x000310003e057984 */ /* 0x0045220000000800 */
[----:B------:R-:W-:Y:S01]  /*4380*/  ISETP.GE.AND P6, PT, R144, 0x41, PT ;  /* 0x000000419000780c */ /* 0x000fe20003fc6270 */
[----:B------:R-:W-:-:S12]  /*4390*/  BSSY.RECONVERGENT B0, `(.L_x_17652) ;  /* 0x0000003000007945 */ /* 0x000fd80003800200 */
[----:B--2---:R-:W-:Y:S05]  /*43a0*/  @!P6 BRA `(.L_x_17653) ;  /* 0x000000000004e947 */ /* 0x004fea0003800000 */
[----:B----4-:R2:W-:Y:S02]  /*43b0*/  REDG.E.ADD.F32.FTZ.RN.STRONG.GPU desc[UR16][R34.64+0x100], R5 ;  /* 0x00010005220079a6 */ /* 0x0105e4000c12f310 */
.L_x_17653:
[----:B------:R-:W-:Y:S05]  /*43c0*/  BSYNC.RECONVERGENT B0 ;  /* 0x0000000000007941 */ /* 0x000fea0003800200 */
.L_x_17652:
[----:B--2-4-:R2:W4:Y:S01]  /*43d0*/  LDS R5, [R63+0x390] ;  /* 0x000390003f057984 */ /* 0x0145220000000800 */
[----:B------:R-:W-:Y:S01]  /*43e0*/  ISETP.GE.AND P6, PT, R144, 0x61, PT ;  /* 0x000000619000780c */ /* 0x000fe20003fc6270 */
[----:B------:R-:W-:-:S12]  /*43f0*/  BSSY.RECONVERGENT B0, `(.L_x_17654) ;  /* 0x0000003000007945 */ /* 0x000fd80003800200 */
[----:B--2---:R-:W-:Y:S05]  /*4400*/  @!P6 BRA `(.L_x_17655) ;  /* 0x000000000004e947 */ /* 0x004fea0003800000 */
[----:B----4-:R2:W-:Y:S02]  /*4410*/  REDG.E.ADD.F32.FTZ.RN.STRONG.GPU desc[UR16][R34.64+0x180], R5 ;  /* 0x00018005220079a6 */ /* 0x0105e4000c12f310 */
.L_x_17655:
[----:B------:R-:W-:Y:S05]  /*4420*/  BSYNC.RECONVERGENT B0 ;  /* 0x0000000000007941 */ /* 0x000fea0003800200 */
.L_x_17654:
[----:B--2-4-:R2:W4:Y:S01]  /*4430*/  LDS R5, [R65+0x410] ;  /* 0x0004100041057984 */ /* 0x0145220000000800 */
[----:B------:R-:W-:Y:S01]  /*4440*/  ISETP.GE.AND P6, PT, R144, 0x81, PT ;  /* 0x000000819000780c */ /* 0x000fe20003fc6270 */
[----:B------:R-:W-:-:S12]  /*4450*/  BSSY.RECONVERGENT B0, `(.L_x_17656) ;  /* 0x0000003000007945 */ /* 0x000fd80003800200 */
[----:B--2---:R-:W-:Y:S05]  /*4460*/  @!P6 BRA `(.L_x_17657) ;  /* 0x000000000004e947 */ /* 0x004fea0003800000 */
[----:B----4-:R2:W-:Y:S02]  /*4470*/  REDG.E.ADD.F32.FTZ.RN.STRONG.GPU desc[UR16][R34.64+0x200], R5 ;  /* 0x00020005220079a6 */ /* 0x0105e4000c12f310 */
.L_x_17657:
[----:B------:R-:W-:Y:S05]  /*4480*/  BSYNC.RECONVERGENT B0 ;  /* 0x0000000000007941 */ /* 0x000fea0003800200 */
.L_x_17656:
[----:B--2-4-:R2:W4:Y:S01]  /*4490*/  LDS R5, [R66+0x490] ;  /* 0x0004900042057984 */ /* 0x0145220000000800 */
[----:B------:R-:W-:Y:S01]  /*44a0*/  ISETP.GE.AND P6, PT, R144, 0xa1, PT ;  /* 0x000000a19000780c */ /* 0x000fe20003fc6270 */
[----:B------:R-:W-:-:S12]  /*44b0*/  BSSY.RECONVERGENT B0, `(.L_x_17658) ;  /* 0x0000003000007945 */ /* 0x000fd80003800200 */
[----:B--2---:R-:W-:Y:S05]  /*44c0*/  @!P6 BRA `(.L_x_17659) ;  /* 0x000000000004e947 */ /* 0x004fea0003800000 */
[----:B----4-:R2:W-:Y:S02]  /*44d0*/  REDG.E.ADD.F32.FTZ.RN.STRONG.GPU desc[UR16][R34.64+0x280], R5 ;  /* 0x00028005220079a6 */ /* 0x0105e4000c12f310 */
.L_x_17659:
[----:B------:R-:W-:Y:S05]  /*44e0*/  BSYNC.RECONVERGENT B0 ;  /* 0x0000000000007941 */ /* 0x000fea0003800200 */
.L_x_17658:
[----:B--2-4-:R2:W4:Y:S01]  /*44f0*/  LDS R5, [R67+0x510] ;  /* 0x0005100043057984 */ /* 0x0145220000000800 */
[----:B------:R-:W-:Y:S01]  /*4500*/  ISETP.GE.AND P6, PT, R144, 0xc1, PT ;  /* 0x000000c19000780c */ /* 0x000fe20003fc6270 */
[----:B------:R-:W-:-:S12]  /*4510*/  BSSY.RECONVERGENT B0, `(.L_x_17660) ;  /* 0x0000003000007945 */ /* 0x000fd80003800200 */
[----:B--2---:R-:W-:Y:S05]  /*4520*/  @!P6 BRA `(.L_x_17661) ;  /* 0x000000000004e947 */ /* 0x004fea0003800000 */
[----:B----4-:R2:W-:Y:S02]  /*4530*/  REDG.E.ADD.F32.FTZ.RN.STRONG.GPU desc[UR16][R34.64+0x300], R5 ;  /* 0x00030005220079a6 */ /* 0x0105e4000c12f310 */
.L_x_17661:
[----:B------:R-:W-:Y:S05]  /*4540*/  BSYNC.RECONVERGENT B0 ;  /* 0x0000000000007941 */ /* 0x000fea0003800200 */
.L_x_17660:
[----:B--2-4-:R-:W-:Y:S01]  /*4550*/  FADD.FTZ R5, R129, R148 ;  /* 0x0000009481057221 */ /* 0x014fe20000010000 */
[----:B------:R-:W-:Y:S01]  /*4560*/  ISETP.GE.AND P6, PT, R144, 0xe1, PT ;  /* 0x000000e19000780c */ /* 0x000fe20003fc6270 */
[----:B------:R2:W4:Y:S01]  /*4570*/  LDS R129, [R69+0x590] ;  /* 0x0005900045817984 */ /* 0x0005220000000800 */
[----:B------:R-:W-:Y:S01]  /*4580*/  BSSY.RECONVERGENT B0, `(.L_x_17662) ;  /* 0x0000006000007945 */ /* 0x000fe20003800200 */
[C---:B------:R-:W-:Y:S01]  /*4590*/  FFMA.FTZ R6, R105.reuse, R166, R126 ;  /* 0x000000a669067223 */ /* 0x040fe2000001007e */
[----:B------:R-:W-:Y:S01]  /*45a0*/  FFMA.FTZ R7, R105, -R165, R138 ;  /* 0x800000a569077223 */ /* 0x000fe2000001008a */
[----:B------:R-:W-:-:S08]  /*45b0*/  FADD.FTZ R4, R4, R141 ;  /* 0x0000008d04047221 */ /* 0x000fd00000010000 */
[----:B--2---:R-:W-:Y:S05]  /*45c0*/  @!P6 BRA `(.L_x_17663) ;  /* 0x000000000004e947 */ /* 0x004fea0003800000 */
[----:B----4-:R2:W-:Y:S02]  /*45d0*/  REDG.E.ADD.F32.FTZ.RN.STRONG.GPU desc[UR16][R34.64+0x380], R129 ;  /* 0x00038081220079a6 */ /* 0x0105e4000c12f310 */
.L_x_17663:
[----:B------:R-:W-:Y:S05]  /*45e0*/  BSYNC.RECONVERGENT B0 ;  /* 0x0000000000007941 */ /* 0x000fea0003800200 */
.L_x_17662:
[----:B--23--:R-:W2:Y:S01]  /*45f0*/  SHFL.DOWN PT, R35, R4, 0x1, 0x1f ;  /* 0x08201f0004237f89 */ /* 0x00cea200000e0000 */
[----:B------:R-:W-:Y:S01]  /*4600*/  ISETP.GT.AND P6, PT, R85, 0x1e, PT ;  /* 0x0000001e5500780c */ /* 0x000fe20003fc4270 */
[----:B------:R-:W-:Y:S01]  /*4610*/  FMUL.FTZ R136, R136, R145 ;  /* 0x0000009188887220 */ /* 0x000fe20000410000 */
[----:B------:R-:W-:Y:S01]  /*4620*/  FMUL.FTZ R132, R132, R142 ;  /* 0x0000008e84847220 */ /* 0x000fe20000410000 */
[----:B----4-:R-:W3:Y:S01]  /*4630*/  SHFL.DOWN PT, R129, R6, 0x1, 0x1f ;  /* 0x08201f0006817f89 */ /* 0x010ee200000e0000 */
[----:B------:R-:W-:Y:S01]  /*4640*/  BSSY.RECONVERGENT B0, `(.L_x_17664) ;  /* 0x0000042000007945 */ /* 0x000fe20003800200 */
[----:B------:R-:W-:Y:S01]  /*4650*/  FFMA.FTZ R135, R135, R143, R136 ;  /* 0x0000008f87877223 */ /* 0x000fe20000010088 */
[----:B------:R-:W-:Y:S01]  /*4660*/  FFMA.FTZ R132, R131, R2, R132 ;  /* 0x0000000283847223 */ /* 0x000fe20000010084 */
[----:B------:R-:W4:Y:S02]  /*4670*/  SHFL.DOWN PT, R34, R5, 0x1, 0x1f ;  /* 0x08201f0005227f89 */ /* 0x000f2400000e0000 */
[----:B------:R-:W-:-:S02]  /*4680*/  FFMA.FTZ R102, R97, R135, R102 ;  /* 0x0000008761667223 */ /* 0x000fc40000010066 */
[----:B------:R-:W5:Y:S02]  /*4690*/  SHFL.DOWN PT, R126, R7, 0x1, 0x1f ;  /* 0x08201f00077e7f89 */ /* 0x000f6400000e0000 */
[----:B--2---:R-:W-:Y:S01]  /*46a0*/  @!P6 FADD.FTZ R4, R4, R35 ;  /* 0x000000230404e221 */ /* 0x004fe20000010000 */
[----:B---3--:R-:W-:-:S04]  /*46b0*/  @!P6 FADD.FTZ R6, R6, R129 ;  /* 0x000000810606e221 */ /* 0x008fc80000010000 */
        /* <DEDUP_REMOVED lines=26> */
[----:B------:R-:W-:Y:S01]  /*4860*/  FMUL.FTZ R35, R31, R143 ;  /* 0x0000008f1f237220 */ /* 0x000fe20000410000 */
[----:B---3--:R-:W-:-:S03]  /*4870*/  @!P6 FADD.FTZ R6, R6, R129 ;  /* 0x000000810606e221 */ /* 0x008fc60000010000 */
[-C--:B------:R-:W-:Y:S01]  /*4880*/  FFMA.FTZ R129, R30, R145.reuse, -R35 ;  /* 0x000000911e817223 */ /* 0x080fe20000010823 */
[----:B------:R-:W-:Y:S01]  /*4890*/  FMUL.FTZ R35, R31, R145 ;  /* 0x000000911f237220 */ /* 0x000fe20000410000 */
[----:B----4-:R-:W-:Y:S02]  /*48a0*/  @!P6 FADD.FTZ R5, R5, R34 ;  /* 0x000000220505e221 */ /* 0x010fe40000010000 */
[----:B------:R-:W-:Y:S01]  /*48b0*/  FMUL.FTZ R150, R150, R129 ;  /* 0x0000008196967220 */ /* 0x000fe20000410000 */
[C---:B------:R-:W-:Y:S01]  /*48c0*/  FFMA.FTZ R34, R30.reuse, R143, R35 ;  /* 0x0000008f1e227223 */ /* 0x040fe20000010023 */
[----:B------:R-:W-:Y:S01]  /*48d0*/  FMUL.FTZ R35, R31, R2 ;  /* 0x000000021f237220 */ /* 0x000fe20000410000 */
[----:B-----5:R-:W-:Y:S01]  /*48e0*/  @!P6 FADD.FTZ R7, R7, R126 ;  /* 0x0000007e0707e221 */ /* 0x020fe20000010000 */
[----:B------:R-:W-:Y:S01]  /*48f0*/  ISETP.GT.AND P6, PT, R85, 0xf, PT ;  /* 0x0000000f5500780c */ /* 0x000fe20003fc4270 */
[----:B------:R-:W-:Y:S01]  /*4900*/  FFMA.FTZ R149, R149, R34, R150 ;  /* 0x0000002295957223 */ /* 0x000fe20000010096 */
[-C--:B------:R-:W-:Y:S01]  /*4910*/  FFMA.FTZ R129, R30, R142.reuse, -R35 ;  /* 0x0000008e1e817223 */ /* 0x080fe20000010823 */
[C---:B------:R-:W-:Y:S01]  /*4920*/  FMUL.FTZ R35, R31.reuse, R142 ;  /* 0x0000008e1f237220 */ /* 0x040fe20000410000 */
[----:B------:R-:W-:Y:S01]  /*4930*/  FMUL.FTZ R34, R31, R139 ;  /* 0x0000008b1f227220 */ /* 0x000fe20000410000 */
[----:B------:R-:W-:Y:S01]  /*4940*/  FFMA.FTZ R149, R94, R135, R149 ;  /* 0x000000875e957223 */ /* 0x000fe20000010095 */
[----:B------:R-:W-:Y:S01]  /*4950*/  FMUL.FTZ R140, R140, R129 ;  /* 0x000000818c8c7220 */ /* 0x000fe20000410000 */
[C---:B------:R-:W-:Y:S01]  /*4960*/  FFMA.FTZ R126, R30.reuse, R2, R35 ;  /* 0x000000021e7e7223 */ /* 0x040fe20000010023 */
[----:B------:R-:W-:Y:S01]  /*4970*/  FFMA.FTZ R35, R30, R37, -R34 ;  /* 0x000000251e237223 */ /* 0x000fe20000010822 */
[----:B------:R2:W3:Y:S01]  /*4980*/  SHFL.DOWN PT, R2, R5, 0x10, 0x1f ;  /* 0x0a001f0005027f89 */ /* 0x0004e200000e0000 */
[----:B------:R-:W-:Y:S01]  /*4990*/  FADD.FTZ R90, R149, R90 ;  /* 0x0000005a955a7221 */ /* 0x000fe20000010000 */
[----:B------:R-:W-:Y:S01]  /*49a0*/  FFMA.FTZ R140, R133, R126, R140 ;  /* 0x0000007e858c7223 */ /* 0x000fe2000001008c */
[----:B------:R-:W-:Y:S01]  /*49b0*/  FMUL.FTZ R129, R134, R35 ;  /* 0x0000002386817220 */ /* 0x000fe20000410000 */
[----:B------:R2:W4:Y:S04]  /*49c0*/  SHFL.DOWN PT, R131, R6, 0x10, 0x1f ;  /* 0x0a001f0006837f89 */ /* 0x00052800000e0000 */
[----:B------:R2:W0:Y:S04]  /*49d0*/  SHFL.DOWN PT, R35, R4, 0x10, 0x1f ;  /* 0x0a001f0004237f89 */ /* 0x00042800000e0000 */
        /* <DEDUP_REMOVED lines=8> */
.L_x_17665:
[----:B------:R-:W-:Y:S05]  /*4a60*/  BSYNC.RECONVERGENT B0 ;  /* 0x0000000000007941 */ /* 0x000fea0003800200 */
.L_x_17664:
[C---:B0-----:R-:W-:Y:S01]  /*4a70*/  FMUL.FTZ R35, R31.reuse, R137 ;  /* 0x000000891f237220 */ /* 0x041fe20000410000 */
[CC--:B------:R-:W-:Y:S01]  /*4a80*/  FMUL.FTZ R126, R31.reuse, R37.reuse ;  /* 0x000000251f7e7220 */ /* 0x0c0fe20000410000 */
[-C--:B---3--:R-:W-:Y:S01]  /*4a90*/  FMUL.FTZ R2, R31, R130.reuse ;  /* 0x000000821f027220 */ /* 0x088fe20000410000 */
[----:B------:R-:W-:Y:S01]  /*4aa0*/  FMUL.FTZ R34, R127, R37 ;  /* 0x000000257f227220 */ /* 0x000fe20000410000 */
[CC--:B------:R-:W-:Y:S01]  /*4ab0*/  FFMA.FTZ R35, R30.reuse, R130.reuse, -R35 ;  /* 0x000000821e237223 */ /* 0x0c0fe20000010823 */
        /* <DEDUP_REMOVED lines=22> */
[----:B------:R-:W2:Y:S04]  /*4c20*/  @P6 LDS.64 R2, [UR7+0x3380] ;  /* 0x00338007ff026984 */ /* 0x000ea80008000a00 */
[----:B------:R-:W0:Y:S01]  /*4c30*/  @P6 LDS.64 R30, [UR7+0x2b80] ;  /* 0x002b8007ff1e6984 */ /* 0x000e220008000a00 */
[----:B--2---:R-:W-:Y:S01]  /*4c40*/  @P6 FADD.FTZ R6, R6, R2 ;  /* 0x0000000206066221 */ /* 0x004fe20000010000 */
[----:B------:R-:W-:Y:S01]  /*4c50*/  @P6 FADD.FTZ R7, R7, R3 ;  /* 0x0000000307076221 */ /* 0x000fe20000010000 */
[----:B0-----:R-:W-:Y:S01]  /*4c60*/  @P6 FADD.FTZ R4, R4, R30 ;  /* 0x0000001e04046221 */ /* 0x001fe20000010000 */
[----:B------:R-:W-:-:S03]  /*4c70*/  @P6 FADD.FTZ R5, R5, R31 ;  /* 0x0000001f05056221 */ /* 0x000fc60000010000 */
[----:B------:R0:W-:Y:S04]  /*4c80*/  STS.64 [UR7+0x3380], R6 ;  /* 0x00338006ff007988 */ /* 0x0001e80008000a07 */
[----:B------:R0:W-:Y:S02]  /*4c90*/  STS.64 [UR7+0x2b80], R4 ;  /* 0x002b8004ff007988 */ /* 0x0001e40008000a07 */
.L_x_17667:
[----:B------:R-:W-:Y:S05]  /*4ca0*/  BSYNC.RECONVERGENT B0 ;  /* 0x0000000000007941 */ /* 0x000fea0003800200 */
.L_x_17666:
[----:B------:R-:W-:-:S04]  /*4cb0*/  UIADD3 UR4, UPT, UPT, UR4, 0x1, URZ ;  /* 0x0000000104047890 */ /* 0x000fc8000fffe0ff */
[----:B------:R-:W-:-:S09]  /*4cc0*/  UISETP.GE.AND UP0, UPT, UR4, UR9, UPT ;  /* 0x000000090400728c */ /* 0x000fd2000bf06270 */
[----:B------:R-:W-:Y:S05]  /*4cd0*/  BRA.U !UP0, `(.L_x_17668) ;  /* 0xffffffd508247547 */ /* 0x000fea000b83ffff */
.L_x_17634:
[----:B------:R-:W-:Y:S01]  /*4ce0*/  BAR.SYNC.DEFER_BLOCKING 0x0 ;  /* 0x0000000000007b1d */ /* 0x000fe20000010000 */
[----:B------:R-:W-:Y:S02]  /*4cf0*/  F2FP.BF16.F32.PACK_AB R98, R101, R100 ;  /* 0x000000646562723e */ /* 0x000fe400000010ff */
[----:B------:R-:W-:Y:S02]  /*4d00*/  F2FP.BF16.F32.PACK_AB R99, R102, R99 ;  /* 0x000000636663723e */ /* 0x000fe400000010ff */
[----:B------:R-:W-:-:S03]  /*4d10*/  MOV R9, RZ ;  /* 0x000000ff00097202 */ /* 0x000fc60000000f00 */
[----:B-1----:R-:W1:Y:S01]  /*4d20*/  LDC.64 R24, c[0x0][0x4f8] ;  /* 0x00013e00ff187b82 */ /* 0x002e620000000a00 */
[----:B------:R-:W3:Y:S01]  /*4d30*/  LDCU.64 UR8, c[0x0][0x500] ;  /* 0x0000a000ff0877ac */ /* 0x000ee20008000a00 */
[----:B------:R-:W-:Y:S01]  /*4d40*/  F2FP.BF16.F32.PACK_AB R26, R88, R89 ;  /* 0x00000059581a723e */ /* 0x000fe200000010ff */
[----:B------:R-:W-:Y:S01]  /*4d50*/  FADD.FTZ R89, R89, R44 ;  /* 0x0000002c59597221 */ /* 0x000fe20000010000 */
[----:B------:R-:W-:Y:S01]  /*4d60*/  F2FP.BF16.F32.PACK_AB R27, R90, R87 ;  /* 0x000000575a1b723e */ /* 0x000fe200000010ff */
[----:B------:R-:W5:Y:S02]  /*4d70*/  LDCU.64 UR10, c[0x0][0x550] ;  /* 0x0000aa00ff0a77ac */ /* 0x000f640008000a00 */
[----:B------:R-:W-:Y:S01]  /*4d80*/  FADD.FTZ R88, R89, R88 ;  /* 0x0000005859587221 */ /* 0x000fe20000010000 */
[----:B------:R-:W4:Y:S03]  /*4d90*/  LDC.64 R28, c[0x0][0x518] ;  /* 0x00014600ff1c7b82 */ /* 0x000f260000000a00 */
[----:B------:R-:W-:-:S04]  /*4da0*/  FADD.FTZ R87, R88, R87 ;  /* 0x0000005758577221 */ /* 0x000fc80000010000 */
[----:B------:R-:W-:Y:S01]  /*4db0*/  FADD.FTZ R44, R87, R90 ;  /* 0x0000005a572c7221 */ /* 0x000fe20000010000 */
[----:B------:R-:W-:Y:S01]  /*4dc0*/  STS.64 [R86], R98 ;  /* 0x0000006256007388 */ /* 0x000fe20000000a00 */
[----:B------:R-:W-:-:S03]  /*4dd0*/  NOP ;  /* 0x0000000000007918 */ /* 0x000fc60000000000 */
[----:B0-2---:R-:W-:Y:S01]  /*4de0*/  LDS.U16 R5, [R84] ;  /* 0x0000000054057984 */ /* 0x005fe20000000400 */
[----:B-1----:R-:W-:-:S03]  /*4df0*/  IMAD.WIDE.U32 R2, R24, UR18, R8 ;  /* 0x0000001218027c25 */ /* 0x002fc6000f8e0008 */
[----:B------:R-:W-:Y:S01]  /*4e00*/  LDS.U16 R7, [R84+0x40] ;  /* 0x0000400054077984 */ /* 0x000fe20000000400 */
[----:B------:R-:W-:-:S03]  /*4e10*/  IMAD R3, R25, UR18, R3 ;  /* 0x0000001219037c24 */ /* 0x000fc6000f8e0203 */
[----:B------:R-:W-:Y:S01]  /*4e20*/  LDS.U16 R19, [R84+0x80] ;  /* 0x0000800054137984 */ /* 0x000fe20000000400 */
[----:B---3--:R-:W-:-:S03]  /*4e30*/  IMAD.WIDE.U32 R2, R39, UR8, R2 ;  /* 0x0000000827027c25 */ /* 0x008fc6000f8e0002 */
        /* <DEDUP_REMOVED lines=19> */
[----:B----4-:R-:W-:-:S04]  /*4f70*/  IMAD.WIDE.U32 R2, R28, UR18, R8 ;  /* 0x000000121c027c25 */ /* 0x010fc8000f8e0008 */
        /* <DEDUP_REMOVED lines=17> */
[----:B------:R-:W-:Y:S02]  /*5090*/  IADD3 R53, P4, PT, R53, -0x100, RZ ;  /* 0xffffff0035357810 */ /* 0x000fe40007f9e0ff */
[-C--:B-1----:R-:W-:Y:S02]  /*50a0*/  ISETP.GE.AND P0, PT, R64, R19.reuse, PT ;  /* 0x000000134000720c */ /* 0x082fe40003f06270 */
[-C--:B------:R-:W-:Y:S02]  /*50b0*/  ISETP.GE.AND P1, PT, R68, R19.reuse, PT ;  /* 0x000000134400720c */ /* 0x080fe40003f26270 */
[-C--:B------:R-:W-:Y:S02]  /*50c0*/  ISETP.GE.AND P2, PT, R74, R19.reuse, PT ;  /* 0x000000134a00720c */ /* 0x080fe40003f46270 */
[----:B------:R-:W-:-:S02]  /*50d0*/  ISETP.GE.AND P3, PT, R75, R19, PT ;  /* 0x000000134b00720c */ /* 0x000fc40003f66270 */
[----:B------:R-:W-:-:S05]  /*50e0*/  IADD3.X R54, PT, PT, R54, -0x1, RZ, P4, !PT ;  /* 0xffffffff36367810 */ /* 0x000fca00027fe4ff */
        /* <DEDUP_REMOVED lines=13> */
.L_x_17632:
        /* <DEDUP_REMOVED lines=34> */
.L_x_17671:
[----:B------:R-:W-:Y:S05]  /*53e0*/  BSYNC.RECONVERGENT B0 ;  /* 0x0000000000007941 */ /* 0x000fea0003800200 */
.L_x_17670:
        /* <DEDUP_REMOVED lines=26> */
.L_x_17673:
[----:B------:R-:W-:Y:S05]  /*5590*/  BSYNC.RECONVERGENT B0 ;  /* 0x0000000000007941 */ /* 0x000fea0003800200 */
.L_x_17672:
        /* <DEDUP_REMOVED lines=13> */
.L_x_17675:
        /* <DEDUP_REMOVED lines=27> */
.L_x_17674:
[----:B------:R-:W-:Y:S05]  /*5820*/  EXIT ;  /* 0x000000000000794d */ /* 0x000fea0003800000 */
.L_x_17676:
        /* <DEDUP_REMOVED lines=13> */
.L_x_18801:


//--------------------- .text._Z25selective_scan_bwd_kernelI32Selective_Scan_bwd_kernel_traitsILi32ELi4ELb0ELb1ELb0ELb1ELb0EN3c108BFloat16ENS1_7complexIfEEEEv12SSMParamsBwd --------------------------
	.section	.text._Z25selective_scan_bwd_kernelI32Selective_Scan_bwd_kernel_traitsILi32ELi4ELb0ELb1ELb0ELb1ELb0EN3c108BFloat16ENS1_7complexIfEEEEv12SSMParamsBwd,"ax",@progbits
	.align	128
        .global         _Z25selective_scan_bwd_kernelI32Selective_Scan_bwd_kernel_traitsILi32ELi4ELb0ELb1ELb0ELb1ELb0EN3c108BFloat16ENS1_7complexIfEEEEv12SSMParamsBwd
        .type           _Z25selective_scan_bwd_kernelI32Selective_Scan_bwd_kernel_traitsILi32ELi4ELb0ELb1ELb0ELb1ELb0EN3c108BFloat16ENS1_7complexIfEEEEv12SSMParamsBwd,@function
        .size           _Z25selective_scan_bwd_kernelI32Selective_Scan_bwd_kernel_traitsILi32ELi4ELb0ELb1ELb0ELb1ELb0EN3c108BFloat16ENS1_7complexIfEEEEv12SSMParamsBwd,(.L_x_18802 - _Z25selective_scan_bwd_kernelI32Selective_Scan_bwd_kernel_traitsILi32ELi4ELb0ELb1ELb0ELb1ELb0EN3c108BFloat16ENS1_7complexIfEEEEv12SSMParamsBwd)
        .other          _Z25selective_scan_bwd_kernelI32Selective_Scan_bwd_kernel_traitsILi32ELi4ELb0ELb1ELb0ELb1ELb0EN3c108BFloat16ENS1_7complexIfEEEEv12SSMParamsBwd,@"STO_CUDA_ENTRY STV_DEFAULT"
_Z25selective_scan_bwd_kernelI32Selective_Scan_bwd_kernel_traitsILi32ELi4ELb0ELb1ELb0ELb1ELb0EN3c108BFloat16ENS1_7complexIfEEEEv12SSMParamsBwd:
.text._Z25selective_scan_bwd_kernelI32Selective_Scan_bwd_kernel_traitsILi32ELi4ELb0ELb1ELb0ELb1ELb0EN3c108BFloat16ENS1_7complexIfEEEEv12SSMParamsBwd:
        /* <DEDUP_REMOVED lines=76> */
[----:B------:R-:W-:Y:S01]  /*04c0*/  MOV R8, R6 ;  /* 0x0000000600087202 */ /* 0x000fe20000000f00 */
[----:B--2---:R-:W-:Y:S01]  /*04d0*/  IMAD.WIDE.U32 R6, R14, UR18, RZ ;  /* 0x000000120e067c25 */ /* 0x004fe2000f8e00ff */
[----:B-1----:R-:W-:-:S03]  /*04e0*/  SHF.R.U32.HI R0, RZ, 0x1, R21 ;  /* 0x00000001ff007819 */ /* 0x002fc60000011615 */
        /* <DEDUP_REMOVED lines=8> */
[----:B------:R-:W2:Y:S01]  /*0570*/  @P0 LDC R5, c[0x0][0x38c] ;  /* 0x0000e300ff050b82 */ /* 0x000ea20000000800 */
[----:B------:R-:W-:Y:S01]  /*0580*/  LEA R43, P1, R8, R22, 0x3 ;  /* 0x00000016082b7211 */ /* 0x000fe200078218ff */
[-C--:B------:R-:W-:Y:S02]  /*0590*/  IMAD R0, R11, R18.reuse, RZ ;  /* 0x000000120b007224 */ /* 0x080fe400078e02ff */
[----:B------:R-:W-:Y:S01]  /*05a0*/  IADD3 R47, PT, PT, R9, R47, RZ ;  /* 0x0000002f092f7210 */ /* 0x000fe20007ffe0ff */
[----:B------:R-:W-:-:S03]  /*05b0*/  IMAD.WIDE.U32 R10, R13, R18, R6 ;  /* 0x000000120d0a7225 */ /* 0x000fc600078e0006 */
[----:B------:R-:W-:Y:S01]  /*05c0*/  LEA.HI.X R47, R8, R23, R47, 0x3, P1 ;  /* 0x00000017082f7211 */ /* 0x000fe200008f1c2f */
[----:B------:R-:W4:Y:S01]  /*05d0*/  @P0 LDC.64 R6, c[0x0][0x480] ;  /* 0x00012000ff060b82 */ /* 0x000f220000000a00 */
[----:B------:R-:W-:Y:S01]  /*05e0*/  IMAD R13, R13, R19, R0 ;  /* 0x000000130d0d7224 */ /* 0x000fe200078e0200 */
[----:B0-----:R-:W-:Y:S01]  /*05f0*/  UIMAD.WIDE.U32 UR4, UR18, UR6, URZ ;  /* 0x00000006120472a5 */ /* 0x001fe2000f8e00ff */
[----:B------:R-:W-:-:S05]  /*0600*/  LEA R3, R25, 0xffffff00, 0x8 ;  /* 0xffffff0019037811 */ /* 0x000fca00078e40ff */
[----:B------:R-:W0:Y:S01]  /*0610*/  LDC.64 R22, c[0x0][0x468] ;  /* 0x00011a00ff167b82 */ /* 0x000e220000000a00 */
[----:B---3--:R-:W-:Y:S01]  /*0620*/  @P0 IMAD R0, R12, UR18, R41 ;  /* 0x000000120c000c24 */ /* 0x008fe2000f8e0229 */
[----:B------:R-:W-:Y:S01]  /*0630*/  UIMAD UR5, UR18, UR7, UR5 ;  /* 0x00000007120572a4 */ /* 0x000fe2000f8e0205 */
[----:B------:R-:W-:Y:S02]  /*0640*/  LEA R9, R25, 0xffffff80, 0x7 ;  /* 0xffffff8019097811 */ /* 0x000fe400078e38ff */
[----:B------:R-:W-:Y:S01]  /*0650*/  IADD3 R58, PT, PT, R11, R13, RZ ;  /* 0x0000000d0b3a7210 */ /* 0x000fe20007ffe0ff */
[----:B------:R-:W-:Y:S01]  /*0660*/  @P0 IMAD R0, R0, R25, RZ ;  /* 0x0000001900000224 */ /* 0x000fe200078e02ff */
[----:B------:R-:W-:Y:S02]  /*0670*/  IADD3 R10, P4, PT, R3, R10, RZ ;  /* 0x0000000a030a7210 */ /* 0x000fe40007f9e0ff */
[----:B------:R-:W-:Y:S01]  /*0680*/  IADD3 R52, P2, PT, R9, R2, RZ ;  /* 0x0000000209347210 */ /* 0x000fe20007f5e0ff */
[----:B--2---:R-:W-:Y:S01]  /*0690*/  @P0 IMAD R5, R0, R5, RZ ;  /* 0x0000000500050224 */ /* 0x004fe200078e02ff */
[----:B------:R-:W-:Y:S01]  /*06a0*/  LEA.HI.X.SX32 R58, R3, R58, 0x1, P4 ;  /* 0x0000003a033a7211 */ /* 0x000fe200020f0eff */
[----:B-1----:R-:W-:Y:S01]  /*06b0*/  IMAD.WIDE.U32 R2, R41, R20, UR4 ;  /* 0x0000000429027e25 */ /* 0x002fe2000f8e0014 */
[----:B------:R-:W-:-:S02]  /*06c0*/  ISETP.GE.AND P1, PT, R25, 0x1, PT ;  /* 0x000000011900780c */ /* 0x000fc40003f26270 */
[----:B------:R-:W-:Y:S01]  /*06d0*/  SHF.R.S32.HI R0, RZ, 0x1f, R9 ;  /* 0x0000001fff007819 */ /* 0x000fe20000011409 */
[----:B------:R-:W-:Y:S01]  /*06e0*/  IMAD R11, R41, R21, R3 ;  /* 0x00000015290b7224 */ /* 0x000fe200078e0203 */
[C---:B------:R-:W-:Y:S02]  /*06f0*/  IADD3 R4, P3, PT, R9.reuse, R4, RZ ;  /* 0x0000000409047210 */ /* 0x040fe40007f7e0ff */
[----:B------:R-:W-:Y:S02]  /*0700*/  IADD3.X R3, PT, PT, R0, R17, RZ, P2, !PT ;  /* 0x0000001100037210 */ /* 0x000fe400017fe4ff */
[----:B----4-:R-:W-:Y:S02]  /*0710*/  LEA R50, P2, R52, R50, 0x1 ;  /* 0x0000003234327211 */ /* 0x010fe400078408ff */
        /* <DEDUP_REMOVED lines=77> */
.L_x_17721:
        /* <DEDUP_REMOVED lines=33> */
[----:B---3--:R-:W-:Y:S04]  /*0e00*/  STS.U16 [R86+0x40], R7 ;  /* 0x0000400756007388 */ /* 0x008fe80000000400 */
[----:B----4-:R0:W-:Y:S04]  /*0e10*/  STS.U16 [R86+0x80], R21 ;  /* 0x0000801556007388 */ /* 0x0101e80000000400 */
        /* <DEDUP_REMOVED lines=8> */
[----:B------:R-:W-:-:S02]  /*0ea0*/  IADD3 R4, P4, PT, R4, R55, RZ ;  /* 0x0000003704047210 */ /* 0x000fc40007f9e0ff */
[----:B0-----:R-:W-:Y:S02]  /*0eb0*/  PRMT R21, RZ, 0x7610, R21 ;  /* 0x00007610ff157816 */ /* 0x001fe40000000015 */
[----:B-1----:R-:W-:Y:S02]  /*0ec0*/  PRMT R23, RZ, 0x7610, R23 ;  /* 0x00007610ff177816 */ /* 0x002fe40000000017 */
        /* <DEDUP_REMOVED lines=72> */
.L_x_17679:
[----:B------:R-:W-:Y:S05]  /*1350*/  BSYNC.RECONVERGENT B0 ;  /* 0x0000000000007941 */ /* 0x000fea0003800200 */
.L_x_17678:
        /* <DEDUP_REMOVED lines=32> */
.L_x_17681:
[----:B------:R-:W-:Y:S05]  /*1560*/  BSYNC.RECONVERGENT B0 ;  /* 0x0000000000007941 */ /* 0x000fea0003800200 */
.L_x_17680:
        /* <DEDUP_REMOVED lines=32> */
.L_x_17683:
[----:B------:R-:W-:Y:S05]  /*1770*/  BSYNC.RECONVERGENT B0 ;  /* 0x0000000000007941 */ /* 0x000fea0003800200 */
.L_x_17682:
        /* <DEDUP_REMOVED lines=32> */
.L_x_17685:
[----:B------:R-:W-:Y:S05]  /*1980*/  BSYNC.RECONVERGENT B0 ;  /* 0x0000000000007941 */ /* 0x000fea0003800200 */
.L_x_17684:
        /* <DEDUP_REMOVED lines=25> */
[----:B------:R-:W-:Y:S01]  /*1b20*/  FADD.FTZ R106, R3, R3 ;  /* 0x00000003036a7221 */ /* 0x000fe20000010000 */
[----:B------:R-:W-:Y:S01]  /*1b30*/  IADD3 R27, PT, PT, R6, 0x7, RZ ;  /* 0x00000007061b7810 */ /* 0x000fe20007ffe0ff */
[----:B------:R-:W0:Y:S01]  /*1b40*/  LDC R114, c[0x0][0x388] ;  /* 0x0000e200ff727b82 */ /* 0x000e220000000800 */
[-C--:B------:R-:W-:Y:S01]  /*1b50*/  LEA.HI.SX32 R124, R25, R6.reuse, 0x1b ;  /* 0x00000006197c7211 */ /* 0x080fe200078fdaff */
[----:B------:R-:W-:Y:S01]  /*1b60*/  FADD.FTZ R0, R5, R5 ;  /* 0x0000000505007221 */ /* 0x000fe20000010000 */
[-C--:B------:R-:W-:Y:S01]  /*1b70*/  LEA.HI.SX32 R125, R27, R6.reuse, 0x1b ;  /* 0x000000061b7d7211 */ /* 0x080fe200078fdaff */
[----:B------:R-:W-:Y:S01]  /*1b80*/  FADD.FTZ R104, R2, R2 ;  /* 0x0000000202687221 */ /* 0x000fe20000010000 */
[----:B------:R-:W-:Y:S01]  /*1b90*/  IADD3 R3, PT, PT, R6, 0x1, RZ ;  /* 0x0000000106037810 */ /* 0x000fe20007ffe0ff */
[----:B------:R-:W-:Y:S01]  /*1ba0*/  FADD.FTZ R108, R108, R108 ;  /* 0x0000006c6c6c7221 */ /* 0x000fe20000010000 */
[----:B------:R-:W-:Y:S01]  /*1bb0*/  IADD3 R23, PT, PT, R6, 0x5, RZ ;  /* 0x0000000506177810 */ /* 0x000fe20007ffe0ff */
[----:B------:R-:W1:Y:S01]  /*1bc0*/  LDC.64 R34, c[0x0][0x3a8] ;  /* 0x0000ea00ff227b82 */ /* 0x000e620000000a00 */
[----:B------:R-:W-:Y:S01]  /*1bd0*/  LEA.HI.SX32 R118, R3, R6, 0x1b ;  /* 0x0000000603767211 */ /* 0x000fe200078fdaff */
[----:B------:R-:W-:Y:S01]  /*1be0*/  FMUL.FTZ R110, R89, R92 ;  /* 0x0000005c596e7220 */ /* 0x000fe20000410000 */
[----:B------:R-:W-:Y:S01]  /*1bf0*/  SHF.L.U32 R3, R84, 0x8, RZ ;  /* 0x0000000854037819 */ /* 0x000fe200000006ff */
[----:B------:R-:W-:Y:S01]  /*1c00*/  FMUL.FTZ R111, R101, R94 ;  /* 0x0000005e656f7220 */ /* 0x000fe20000410000 */
[----:B------:R-:W-:Y:S01]  /*1c10*/  LEA.HI.SX32 R23, R23, R6, 0x1b ;  /* 0x0000000617177211 */ /* 0x000fe200078fdaff */
[----:B------:R-:W-:Y:S01]  /*1c20*/  FMUL.FTZ R112, R91, R88 ;  /* 0x000000585b707220 */ /* 0x000fe20000410000 */
[----:B------:R-:W-:Y:S01]  /*1c30*/  IADD3 R22, P1, PT, R3, R48, RZ ;  /* 0x0000003003167210 */ /* 0x000fe20007f3e0ff */
[----:B------:R-:W2:Y:S01]  /*1c40*/  LDC.64 R32, c[0x0][0x440] ;  /* 0x00011000ff207b82 */ /* 0x000ea20000000a00 */
[----:B------:R-:W-:Y:S01]  /*1c50*/  LEA R117, R117, -R3, 0x1 ;  /* 0x8000000375757211 */ /* 0x000fe200078e08ff */
[----:B------:R-:W-:Y:S01]  /*1c60*/  FMUL.FTZ R113, R103, R90 ;  /* 0x0000005a67717220 */ /* 0x000fe20000410000 */
[C---:B------:R-:W-:Y:S01]  /*1c70*/  IADD3 R5, PT, PT, R6.reuse, 0x2, RZ ;  /* 0x0000000206057810 */ /* 0x040fe20007ffe0ff */
[----:B------:R-:W-:Y:S01]  /*1c80*/  UMOV UR4, URZ ;  /* 0x000000ff00047c82 */ /* 0x000fe20008000000 */
[C---:B------:R-:W-:Y:S01]  /*1c90*/  IADD3 R7, PT, PT, R6.reuse, 0x3, RZ ;  /* 0x0000000306077810 */ /* 0x040fe20007ffe0ff */
[----:B------:R-:W3:Y:S01]  /*1ca0*/  LDCU UR8, c[0x0][0x394] ;  /* 0x00007280ff0877ac */ /* 0x000ee20008000800 */
[----:B------:R-:W-:Y:S01]  /*1cb0*/  IADD3 R21, PT, PT, R6, 0x4, RZ ;  /* 0x0000000406157810 */ /* 0x000fe20007ffe0ff */
[----:B------:R-:W4:Y:S01]  /*1cc0*/  LDC.64 R30, c[0x0][0x3c0] ;  /* 0x0000f000ff1e7b82 */ /* 0x000f220000000a00 */
[----:B------:R-:W-:Y:S01]  /*1cd0*/  LEA R123, R23, UR6, 0x1 ;  /* 0x00000006177b7c11 */ /* 0x000fe2000f8e08ff */
[----:B------:R-:W0:Y:S01]  /*1ce0*/  LDCU UR9, c[0x0][0x38c] ;  /* 0x00007180ff0977ac */ /* 0x000e220008000800 */
[----:B------:R-:W-:-:S02]  /*1cf0*/  LEA.HI.X.SX32 R23, R3, RZ, 0x1, P1 ;  /* 0x000000ff03177211 */ /* 0x000fc400008f0eff */
[-C--:B------:R-:W-:Y:S02]  /*1d00*/  ISETP.GE.AND P1, PT, R72, R117.reuse, PT ;  /* 0x000000754800720c */ /* 0x080fe40003f26270 */
[-C--:B------:R-:W-:Y:S01]  /*1d10*/  ISETP.GE.AND P2, PT, R78, R117.reuse, PT ;  /* 0x000000754e00720c */ /* 0x080fe20003f46270 */
[----:B------:R-:W0:Y:S01]  /*1d20*/  LDC.64 R28, c[0x0][0x450] ;  /* 0x00011400ff1c7b82 */ /* 0x000e220000000a00 */
[----:B------:R-:W-:Y:S02]  /*1d30*/  ISETP.GE.AND P3, PT, R79, R117, PT ;  /* 0x000000754f00720c */ /* 0x000fe40003f66270 */
        /* <DEDUP_REMOVED lines=27> */
[----:B-1234-:R-:W-:-:S13]  /*1ef0*/  ISETP.GE.AND P4, PT, R83, R117, PT ;  /* 0x000000755300720c */ /* 0x01efda0003f86270 */
.L_x_17720:
[----:B------:R-:W-:Y:S01]  /*1f00*/  HFMA2 R3, -RZ, RZ, 0, 0 ;  /* 0x00000000ff037431 */ /* 0x000fe200000001ff */
[----:B------:R-:W-:Y:S02]  /*1f10*/  MOV R2, R72 ;  /* 0x0000004800027202 */ /* 0x000fe40000000f00 */
[----:B------:R-:W-:Y:S02]  /*1f20*/  PRMT R37, RZ, 0x7610, R37 ;  /* 0x00007610ff257816 */ /* 0x000fe40000000025 */
[----:B------:R-:W-:Y:S02]  /*1f30*/  P2R R36, PR, RZ, 0x1 ;  /* 0x00000001ff247803 */ /* 0x000fe40000000000 */
[----:B------:R-:W-:Y:S02]  /*1f40*/  ISETP.NE.AND P0, PT, R164, RZ, PT ;  /* 0x000000ffa400720c */ /* 0x000fe40003f05270 */
[----:B------:R-:W-:Y:S01]  /*1f50*/  ISETP.NE.AND P6, PT, R166, RZ, PT ;  /* 0x000000ffa600720c */ /* 0x000fe20003fc5270 */
[----:B------:R-:W-:-:S04]  /*1f60*/  IMAD.WIDE.U32 R2, R30, UR4, R2 ;  /* 0x000000041e027c25 */ /* 0x000fc8000f8e0002 */
[----:B------:R-:W-:Y:S01]  /*1f70*/  IMAD R3, R31, UR4, R3 ;  /* 0x000000041f037c24 */ /* 0x000fe2000f8e0203 */
[----:B0-----:R-:W-:-:S04]  /*1f80*/  LEA R6, P5, R2, R57, 0x1 ;  /* 0x0000003902067211 */ /* 0x001fc800078a08ff */
        /* <DEDUP_REMOVED lines=43> */
[----:B------:R-:W-:-:S03]  /*2240*/  FMUL.FTZ R36, R21, R94 ;  /* 0x0000005e15247220 */ /* 0x000fc60000410000 */
[----:B------:R-:W-:Y:S01]  /*2250*/  LDS.U16 R129, [R118+0x2] ;  /* 0x0000020076817984 */ /* 0x000fe20000000400 */
[----:B-1----:R-:W-:-:S03]  /*2260*/  FMUL.RZ R127, R36, 0.15915493667125701904 ;  /* 0x3e22f983247f7820 */ /* 0x002fc6000040c000 */
[----:B------:R-:W-:Y:S01]  /*2270*/  LDS.U16 R130, [R120+0x4] ;  /* 0x0000040078827984 */ /* 0x000fe20000000400 */
[----:B--2---:R-:W-:Y:S03]  /*2280*/  MUFU.SIN R39, R127 ;  /* 0x0000007f00277308 */ /* 0x004fe60000000400 */
[----:B------:R-:W-:Y:S01]  /*2290*/  LDS.U16 R131, [R121+0x6] ;  /* 0x0000060079837984 */ /* 0x000fe20000000400 */
[----:B------:R-:W-:-:S03]  /*22a0*/  FMUL.FTZ R2, R21, R92 ;  /* 0x0000005c15027220 */ /* 0x000fc60000410000 */
[----:B------:R-:W-:Y:S01]  /*22b0*/  LDS.U16 R135, [R122+0x8] ;  /* 0x000008007a877984 */ /* 0x000fe20000000400 */
[----:B---3--:R1:W-:Y:S03]  /*22c0*/  MUFU.COS R133, R127 ;  /* 0x0000007f00857308 */ /* 0x0083e60000000000 */
[----:B------:R-:W-:Y:S04]  /*22d0*/  LDS.U16 R137, [R123+0xa] ;  /* 0x00000a007b897984 */ /* 0x000fe80000000400 */
[----:B------:R-:W-:Y:S04]  /*22e0*/  LDS.U16 R138, [R124+0xc] ;  /* 0x00000c007c8a7984 */ /* 0x000fe80000000400 */
[----:B-1----:R-:W1:Y:S04]  /*22f0*/  LDS.U16 R127, [R115] ;  /* 0x00000000737f7984 */ /* 0x002e680000000400 */
[----:B------:R-:W2:Y:S01]  /*2300*/  LDS.U16 R139, [R125+0xe] ;  /* 0x00000e007d8b7984 */ /* 0x000ea20000000400 */
[----:B------:R-:W-:Y:S01]  /*2310*/  FMUL.FTZ R3, R20, 1.4426950216293334961 ;  /* 0x3fb8aa3b14037820 */ /* 0x000fe20000410000 */
[----:B------:R-:W-:-:S03]  /*2320*/  FMUL.RZ R126, R2, 0.15915493667125701904 ;  /* 0x3e22f983027e7820 */ /* 0x000fc6000040c000 */
[C---:B------:R-:W-:Y:S01]  /*2330*/  FMUL.FTZ R2, R3.reuse, R92 ;  /* 0x0000005c03027220 */ /* 0x040fe20000410000 */
[----:B------:R-:W-:Y:S01]  /*2340*/  MUFU.SIN R7, R126 ;  /* 0x0000007e00077308 */ /* 0x000fe20000000400 */
[C---:B------:R-:W-:Y:S01]  /*2350*/  FMUL.FTZ R36, R3.reuse, R94 ;  /* 0x0000005e03247220 */ /* 0x040fe20000410000 */
[----:B------:R-:W-:-:S06]  /*2360*/  FMUL.FTZ R38, R3, R88 ;  /* 0x0000005803267220 */ /* 0x000fcc0000410000 */
[----:B------:R3:W-:Y:S08]  /*2370*/  MUFU.COS R37, R126 ;  /* 0x0000007e00257308 */ /* 0x0007f00000000000 */
[----:B------:R5:W1:Y:S01]  /*2380*/  MUFU.EX2 R6, R2 ;  /* 0x0000000200067308 */ /* 0x000a620000000800 */
[----:B---3--:R-:W-:Y:S01]  /*2390*/  FMUL.FTZ R126, R3, R90 ;  /* 0x0000005a037e7220 */ /* 0x008fe20000410000 */
[----:B------:R-:W-:-:S04]  /*23a0*/  FMUL.FTZ R3, R21, R88 ;  /* 0x0000005815037220 */ /* 0x000fc80000410000 */
[----:B------:R-:W-:Y:S01]  /*23b0*/  FMUL.RZ R3, R3, 0.15915493667125701904 ;  /* 0x3e22f98303037820 */ /* 0x000fe2000040c000 */
[----:B-----5:R-:W-:Y:S01]  /*23c0*/  FMUL.FTZ R2, R21, R90 ;  /* 0x0000005a15027220 */ /* 0x020fe20000410000 */
[----:B------:R-:W-:Y:S03]  /*23d0*/  MUFU.EX2 R38, R38 ;  /* 0x0000002600267308 */ /* 0x000fe60000000800 */
[----:B------:R-:W-:Y:S01]  /*23e0*/  FMUL.RZ R132, R2, 0.15915493667125701904 ;  /* 0x3e22f98302847820 */ /* 0x000fe2000040c000 */
[----:B------:R-:W-:Y:S01]  /*23f0*/  UMOV UR6, 0x400 ;  /* 0x0000040000067882 */ /* 0x000fe20000000000 */
[----:B------:R-:W-:-:S03]  /*2400*/  IADD3 R2, PT, PT, R163, UR4, RZ ;  /* 0x00000004a3027c10 */ /* 0x000fc6000fffe0ff */
[----:B------:R-:W3:Y:S01]  /*2410*/  MUFU.SIN R141, R3 ;  /* 0x00000003008d7308 */ /* 0x000ee20000000400 */
[C---:B------:R-:W-:Y:S01]  /*2420*/  ISETP.NE.AND P5, PT, R48.reuse, RZ, PT ;  /* 0x000000ff3000720c */ /* 0x040fe20003fa5270 */
[----:B0-----:R-:W-:Y:S01]  /*2430*/  ULEA UR6, UR7, UR6, 0x18 ;  /* 0x0000000607067291 */ /* 0x001fe2000f8ec0ff */
[----:B------:R-:W-:-:S05]  /*2440*/  ISETP.NE.AND P6, PT, R48, 0x1f, PT ;  /* 0x0000001f3000780c */ /* 0x000fca0003fc5270 */
[----:B------:R0:W5:Y:S08]  /*2450*/  MUFU.EX2 R128, R36 ;  /* 0x0000002400807308 */ /* 0x0001700000000800 */
[----:B------:R-:W-:Y:S01]  /*2460*/  MUFU.EX2 R140, R126 ;  /* 0x0000007e008c7308 */ /* 0x000fe20000000800 */
[----:B0-----:R-:W-:-:S07]  /*2470*/  SEL R36, R2, R61, !P5 ;  /* 0x0000003d02247207 */ /* 0x001fce0006800000 */
[----:B------:R0:W2:Y:S08]  /*2480*/  MUFU.COS R143, R3 ;  /* 0x00000003008f7308 */ /* 0x0000b00000000000 */
[----:B------:R-:W2:Y:S08]  /*2490*/  MUFU.COS R147, R132 ;  /* 0x0000008400937308 */ /* 0x000eb00000000000 */
[----:B------:R2:W2:Y:S01]  /*24a0*/  MUFU.SIN R145, R132 ;  /* 0x0000008400917308 */ /* 0x0004a20000000400 */
[C---:B-1----:R-:W-:Y:S01]  /*24b0*/  FMUL.FTZ R2, R6.reuse, R37 ;  /* 0x0000002506027220 */ /* 0x042fe20000410000 */
[----:B0-----:R-:W-:Y:S01]  /*24c0*/  FMUL.FTZ R3, R6, R7 ;  /* 0x0000000706037220 */ /* 0x001fe20000410000 */
[----:B------:R-:W-:Y:S01]  /*24d0*/  LEA R36, R36, UR6, 0x3 ;  /* 0x0000000624247c11 */ /* 0x000fe2000f8e18ff */
[----:B------:R-:W-:Y:S01]  /*24e0*/  BSSY.RECONVERGENT B0, `(.L_x_17687) ;  /* 0x0000023000007945 */ /* 0x000fe20003800200 */
[----:B---3--:R-:W-:-:S03]  /*24f0*/  FMUL.FTZ R134, R38, R141 ;  /* 0x0000008d26867220 */ /* 0x008fc60000410000 */
[----:B------:R0:W-:Y:S01]  /*2500*/  STS.64 [R36+0xa80], R2 ;  /* 0x000a800224007388 */ /* 0x0001e20000000a00 */
[----:B-----5:R-:W-:Y:S01]  /*2510*/  FMUL.FTZ R126, R128, R133 ;  /* 0x00000085807e7220 */ /* 0x020fe20000410000 */
[----:B--2---:R-:W-:Y:S01]  /*2520*/  FMUL.FTZ R132, R38, R143 ;  /* 0x0000008f26847220 */ /* 0x004fe20000410000 */
[----:B------:R-:W-:Y:S01]  /*2530*/  FMUL.FTZ R136, R140, R147 ;  /* 0x000000938c887220 */ /* 0x000fe20000410000 */
[----:B------:R-:W-:Y:S01]  /*2540*/  FMUL.FTZ R128, R128, R39 ;  /* 0x0000002780807220 */ /* 0x000fe20000410000 */
[----:B------:R-:W-:Y:S02]  /*2550*/  SHF.L.U32 R127, R127, 0x10, RZ ;  /* 0x000000107f7f7819 */ /* 0x000fe400000006ff */
[----:B------:R-:W-:Y:S01]  /*2560*/  SHF.L.U32 R129, R129, 0x10, RZ ;  /* 0x0000001081817819 */ /* 0x000fe200000006ff */
[----:B------:R-:W-:Y:S01]  /*2570*/  FMUL.FTZ R141, R140, R145 ;  /* 0x000000918c8d7220 */ /* 0x000fe20000410000 */
[----:B------:R-:W-:Y:S02]  /*2580*/  SHF.L.U32 R130, R130, 0x10, RZ ;  /* 0x0000001082827819 */ /* 0x000fe400000006ff */
        /* <DEDUP_REMOVED lines=23> */
.L_x_17688:
[----:B------:R0:W1:Y:S02]  /*2700*/  LDS.64 R38, [R59+UR5+0x1a88] ;  /* 0x001a88053b267984 */ /* 0x0000640008000a00 */
.L_x_17689:
[----:B------:R-:W-:Y:S05]  /*2710*/  BSYNC.RECONVERGENT B0 ;  /* 0x0000000000007941 */ /* 0x000fea0003800200 */
.L_x_17687:
[----:B--2---:R-:W-:-:S04]  /*2720*/  IMAD.WIDE.U32 R4, R24, UR4, R22 ;  /* 0x0000000418047c25 */ /* 0x004fc8000f8e0016 */
[----:B------:R-:W-:Y:S01]  /*2730*/  FMUL.FTZ R6, R129, R92 ;  /* 0x0000005c81067220 */ /* 0x000fe20000410000 */
[-C--:B------:R-:W-:Y:S01]  /*2740*/  FMUL.FTZ R148, R131, R94.reuse ;  /* 0x0000005e83947220 */ /* 0x080fe20000410000 */
[----:B------:R-:W-:Y:S01]  /*2750*/  FMUL.FTZ R150, R130, R94 ;  /* 0x0000005e82967220 */ /* 0x000fe20000410000 */
[----:B------:R-:W-:Y:S01]  /*2760*/  IMAD R5, R25, UR4, R5 ;  /* 0x0000000419057c24 */ /* 0x000fe2000f8e0205 */
[C---:B------:R-:W-:Y:S01]  /*2770*/  LEA R36, P6, R4.reuse, R43, 0x2 ;  /* 0x0000002b04247211 */ /* 0x040fe200078c10ff */
[----:B------:R-:W-:Y:S01]  /*2780*/  FMUL.FTZ R151, R89, R6 ;  /* 0x0000000659977220 */ /* 0x000fe20000410000 */
[-C--:B------:R-:W-:Y:S01]  /*2790*/  FMUL.FTZ R152, R135, R88.reuse ;  /* 0x0000005887987220 */ /* 0x080fe20000410000 */
[----:B------:R-:W-:Y:S01]  /*27a0*/  FMUL.FTZ R154, R137, R88 ;  /* 0x00000058899a7220 */ /* 0x000fe20000410000 */
[----:B------:R-:W-:Y:S01]  /*27b0*/  LEA.HI.X R37, R4, R47, R5, 0x2, P6 ;  /* 0x0000002f04257211 */ /* 0x000fe200030f1405 */
[----:B------:R-:W-:Y:S01]  /*27c0*/  FMUL.FTZ R4, R127, R92 ;  /* 0x0000005c7f047220 */ /* 0x000fe20000410000 */
[-C--:B------:R-:W-:Y:S01]  /*27d0*/  FMUL.FTZ R156, R139, R90.reuse ;  /* 0x0000005a8b9c7220 */ /* 0x080fe20000410000 */
[----:B------:R-:W-:Y:S01]  /*27e0*/  FMUL.FTZ R158, R138, R90 ;  /* 0x0000005a8a9e7220 */ /* 0x000fe20000410000 */
[----:B------:R-:W-:Y:S01]  /*27f0*/  ISETP.GE.AND P6, PT, R87, 0x1, PT ;  /* 0x000000015700780c */ /* 0x000fe20003fc6270 */
[----:B------:R-:W-:Y:S01]  /*2800*/  FMUL.FTZ R149, R89, R4 ;  /* 0x0000000459957220 */ /* 0x000fe20000410000 */
[----:B------:R-:W-:-:S03]  /*2810*/  FMUL.FTZ R4, R128, R151 ;  /* 0x0000009780047220 */ /* 0x000fc60000410000 */
[----:B------:R-:W-:-:S04]  /*2820*/  FMUL.FTZ R5, R128, R149 ;  /* 0x0000009580057220 */ /* 0x000fc80000410000 */
        /* <DEDUP_REMOVED lines=10> */
[----:B------:R-:W-:Y:S02]  /*28d0*/  FFMA.FTZ R6, R91, R152, R6 ;  /* 0x000000985b067223 */ /* 0x000fe40000010006 */
[----:B------:R-:W-:Y:S01]  /*28e0*/  FFMA.FTZ R7, R3, R126, R4 ;  /* 0x0000007e03077223 */ /* 0x000fe20000010004 */
[----:B------:R-:W-:Y:S01]  /*28f0*/  FFMA.FTZ R4, R91, R154, R153 ;  /* 0x0000009a5b047223 */ /* 0x000fe20000010099 */
[----:B------:R-:W-:Y:S01]  /*2900*/  FMUL.FTZ R155, R141, R6 ;  /* 0x000000068d9b7220 */ /* 0x000fe20000410000 */
[----:B------:R-:W-:Y:S01]  /*2910*/  FFMA.FTZ R5, R2, R126, -R5 ;  /* 0x0000007e02057223 */ /* 0x000fe20000010805 */
[----:B------:R-:W-:-:S02]  /*2920*/  FMUL.FTZ R153, R134, R7 ;  /* 0x0000000786997220 */ /* 0x000fc40000410000 */
[-C--:B------:R-:W-:Y:S01]  /*2930*/  FFMA.FTZ R160, R136, R4.reuse, R155 ;  /* 0x0000000488a07223 */ /* 0x080fe2000001009b */
[----:B------:R-:W-:Y:S01]  /*2940*/  FMUL.FTZ R155, R141, R4 ;  /* 0x000000048d9b7220 */ /* 0x000fe20000410000 */
[-C--:B------:R-:W-:Y:S01]  /*2950*/  FFMA.FTZ R153, R132, R5.reuse, -R153 ;  /* 0x0000000584997223 */ /* 0x080fe20000010899 */
[----:B------:R-:W-:Y:S01]  /*2960*/  FMUL.FTZ R5, R134, R5 ;  /* 0x0000000586057220 */ /* 0x000fe20000410000 */
[----:B------:R-:W-:Y:S01]  /*2970*/  FFMA.FTZ R161, R103, R156, R160 ;  /* 0x0000009c67a17223 */ /* 0x000fe200000100a0 */
[----:B------:R-:W-:Y:S02]  /*2980*/  FFMA.FTZ R155, R136, R6, -R155 ;  /* 0x00000006889b7223 */ /* 0x000fe4000001089b */
[----:B------:R-:W-:Y:S01]  /*2990*/  FFMA.FTZ R5, R132, R7, R5 ;  /* 0x0000000784057223 */ /* 0x000fe20000010005 */
[----:B------:R-:W-:Y:S01]  /*29a0*/  FMUL.FTZ R7, R141, R153 ;  /* 0x000000998d077220 */ /* 0x000fe20000410000 */
[----:B------:R-:W-:Y:S01]  /*29b0*/  FFMA.FTZ R160, R103, R158, R155 ;  /* 0x0000009e67a07223 */ /* 0x000fe2000001009b */
[----:B------:R-:W2:Y:S02]  /*29c0*/  SHFL.UP PT, R170, R161, 0x1, RZ ;  /* 0x04200000a1aa7989 */ /* 0x000ea400000e00ff */
[CC--:B------:R-:W-:Y:S01]  /*29d0*/  FFMA.FTZ R159, R136.reuse, R5.reuse, R7 ;  /* 0x00000005889f7223 */ /* 0x0c0fe20000010007 */
[----:B------:R-:W-:Y:S01]  /*29e0*/  FMUL.FTZ R5, R141, R5 ;  /* 0x000000058d057220 */ /* 0x000fe20000410000 */
[----:B------:R-:W4:Y:S03]  /*29f0*/  SHFL.UP PT, R168, R160, 0x1, RZ ;  /* 0x04200000a0a87989 */ /* 0x000f2600000e00ff */
[----:B------:R-:W-:Y:S01]  /*2a00*/  FFMA.FTZ R157, R136, R153, -R5 ;  /* 0x00000099889d7223 */ /* 0x000fe20000010805 */
        /* <DEDUP_REMOVED lines=8> */
[----:B------:R-:W-:Y:S01]  /*2a90*/  @P6 FADD.FTZ R160, R160, R5 ;  /* 0x00000005a0a06221 */ /* 0x000fe20000010000 */
[C---:B------:R-:W-:Y:S01]  /*2aa0*/  FMUL.FTZ R6, R157.reuse, R6 ;  /* 0x000000069d067220 */ /* 0x040fe20000410000 */
        /* <DEDUP_REMOVED lines=70> */
[----:B------:R4:W-:Y:S01]  /*2f10*/  SHFL.UP PT, R168, R157, 0x1, RZ ;  /* 0x042000009da87989 */ /* 0x0009e200000e00ff */
[----:B0-----:R-:W-:-:S03]  /*2f20*/  CS2R R6, SRZ ;  /* 0x0000000000067805 */ /* 0x001fc6000001ff00 */
[----:B------:R-:W-:Y:S04]  /*2f30*/  SHFL.UP PT, R160, R160, 0x1, RZ ;  /* 0x04200000a0a07989 */ /* 0x000fe800000e00ff */
[----:B------:R-:W-:Y:S01]  /*2f40*/  SHFL.UP PT, R161, R161, 0x1, RZ ;  /* 0x04200000a1a17989 */ /* 0x000fe200000e00ff */
[----:B----4-:R-:W-:-:S04]  /*2f50*/  FMUL.FTZ R157, R141, R147 ;  /* 0x000000938d9d7220 */ /* 0x010fc80000410000 */
[----:B------:R-:W-:Y:S01]  /*2f60*/  FFMA.FTZ R157, R136, R146, R157 ;  /* 0x00000092889d7223 */ /* 0x000fe2000001009d */
[----:B--2---:R0:W2:Y:S04]  /*2f70*/  SHFL.IDX PT, R153, R5, RZ, 0x1f ;  /* 0x00001fff05997589 */ /* 0x0040a800000e0000 */
[----:B------:R4:W5:Y:S01]  /*2f80*/  SHFL.IDX PT, R155, R4, RZ, 0x1f ;  /* 0x00001fff049b7589 */ /* 0x00096200000e0000 */
[----:B0-----:R-:W-:Y:S01]  /*2f90*/  MOV R5, RZ ;  /* 0x000000ff00057202 */ /* 0x001fe20000000f00 */
[----:B----4-:R-:W-:Y:S02]  /*2fa0*/  HFMA2 R4, -RZ, RZ, 1.875, 0 ;  /* 0x3f800000ff047431 */ /* 0x010fe400000001ff */
[-C--:B--2---:R-:W-:Y:S01]  /*2fb0*/  FMUL.FTZ R167, R170, R153.reuse ;  /* 0x00000099aaa77220 */ /* 0x084fe20000410000 */
[----:B------:R-:W-:-:S03]  /*2fc0*/  FMUL.FTZ R169, R168, R153 ;  /* 0x00000099a8a97220 */ /* 0x000fc60000410000 */
[-C--:B-----5:R-:W-:Y:S01]  /*2fd0*/  FFMA.FTZ R167, R168, R155.reuse, -R167 ;  /* 0x0000009ba8a77223 */ /* 0x0a0fe200000108a7 */
[----:B------:R-:W-:-:S03]  /*2fe0*/  FFMA.FTZ R170, R170, R155, R169 ;  /* 0x0000009baaaa7223 */ /* 0x000fc600000100a9 */
[----:B------:R-:W-:Y:S01]  /*2ff0*/  @P5 FADD.FTZ R155, R160, R167 ;  /* 0x000000a7a09b5221 */ /* 0x000fe20000010000 */
[----:B------:R-:W-:Y:S01]  /*3000*/  FMUL.FTZ R160, R141, R146 ;  /* 0x000000928da07220 */ /* 0x000fe20000410000 */
[----:B------:R-:W-:Y:S01]  /*3010*/  @P5 FADD.FTZ R153, R161, R170 ;  /* 0x000000aaa1995221 */ /* 0x000fe20000010000 */
[----:B------:R-:W-:Y:S01]  /*3020*/  ISETP.GE.AND P5, PT, R60, UR8, PT ;  /* 0x000000083c007c0c */ /* 0x000fe2000bfa6270 */
[----:B------:R-:W-:Y:S01]  /*3030*/  FADD.FTZ R161, R144, R157 ;  /* 0x0000009d90a17221 */ /* 0x000fe20000010000 */
[----:B------:R-:W-:Y:S01]  /*3040*/  FFMA.FTZ R160, R136, R147, -R160 ;  /* 0x0000009388a07223 */ /* 0x000fe200000108a0 */
[----:B-1-3--:R-:W-:Y:S01]  /*3050*/  FMUL.FTZ R157, R141, R39 ;  /* 0x000000278d9d7220 */ /* 0x00afe20000410000 */
[----:B------:R-:W-:Y:S01]  /*3060*/  ISETP.NE.OR P5, PT, R48, RZ, P5 ;  /* 0x000000ff3000720c */ /* 0x000fe20002fa5670 */
[----:B------:R-:W-:Y:S01]  /*3070*/  FMUL.FTZ R169, R134, R161 ;  /* 0x000000a186a97220 */ /* 0x000fe20000410000 */
[----:B------:R-:W-:Y:S01]  /*3080*/  FADD.FTZ R167, R145, R160 ;  /* 0x000000a091a77221 */ /* 0x000fe20000010000 */
[C---:B------:R-:W-:Y:S01]  /*3090*/  FMUL.FTZ R160, R136.reuse, R39 ;  /* 0x0000002788a07220 */ /* 0x040fe20000410000 */
[----:B------:R-:W-:-:S02]  /*30a0*/  FFMA.FTZ R157, R136, R38, -R157 ;  /* 0x00000026889d7223 */ /* 0x000fc4000001089d */
[-C--:B------:R-:W-:Y:S01]  /*30b0*/  FMUL.FTZ R168, R134, R167.reuse ;  /* 0x000000a786a87220 */ /* 0x080fe20000410000 */
[C---:B------:R-:W-:Y:S01]  /*30c0*/  FFMA.FTZ R170, R132.reuse, R167, -R169 ;  /* 0x000000a784aa7223 */ /* 0x040fe200000108a9 */
[----:B------:R-:W-:Y:S02]  /*30d0*/  FFMA.FTZ R159, -R141, R38, -R160 ;  /* 0x000000268d9f7223 */ /* 0x000fe400000109a0 */
[----:B------:R-:W-:Y:S01]  /*30e0*/  FFMA.FTZ R167, R132, R161, R168 ;  /* 0x000000a184a77223 */ /* 0x000fe200000100a8 */
[C---:B------:R-:W-:Y:S01]  /*30f0*/  FMUL.FTZ R161, R134.reuse, R157 ;  /* 0x0000009d86a17220 */ /* 0x040fe20000410000 */
[-C--:B------:R-:W-:Y:S01]  /*3100*/  FMUL.FTZ R160, R134, R159.reuse ;  /* 0x0000009f86a07220 */ /* 0x080fe20000410000 */
[----:B------:R-:W-:Y:S01]  /*3110*/  FADD.FTZ R169, R143, R170 ;  /* 0x000000aa8fa97221 */ /* 0x000fe20000010000 */
        /* <DEDUP_REMOVED lines=30> */
.L_x_17691:
[----:B------:R-:W-:Y:S05]  /*3300*/  BSYNC.RECONVERGENT B0 ;  /* 0x0000000000007941 */ /* 0x000fea0003800200 */
.L_x_17690:
        /* <DEDUP_REMOVED lines=17> */
.L_x_17693:
[----:B------:R-:W-:Y:S05]  /*3420*/  BSYNC.RECONVERGENT B0 ;  /* 0x0000000000007941 */ /* 0x000fea0003800200 */
.L_x_17692:
        /* <DEDUP_REMOVED lines=17> */
.L_x_17695:
[----:B------:R-:W-:Y:S05]  /*3540*/  BSYNC.RECONVERGENT B0 ;  /* 0x0000000000007941 */ /* 0x000fea0003800200 */
.L_x_17694:
        /* <DEDUP_REMOVED lines=17> */
.L_x_17697:
[----:B------:R-:W-:Y:S05]  /*3660*/  BSYNC.RECONVERGENT B0 ;  /* 0x0000000000007941 */ /* 0x000fea0003800200 */
.L_x_17696:
        /* <DEDUP_REMOVED lines=17> */
.L_x_17699:
[----:B------:R-:W-:Y:S05]  /*3780*/  BSYNC.RECONVERGENT B0 ;  /* 0x0000000000007941 */ /* 0x000fea0003800200 */
.L_x_17698:
[----:B-1----:R-:W-:Y:S01]  /*3790*/  SHFL.IDX PT, R171, R7, RZ, 0x1f ;  /* 0x00001fff07ab7589 */ /* 0x002fe200000e0000 */
[----:B------:R-:W-:Y:S01]  /*37a0*/  ISETP.NE.AND P5, PT, R48, 0x1f, PT ;  /* 0x0000001f3000780c */ /* 0x000fe20003fa5270 */
[----:B------:R-:W-:Y:S02]  /*37b0*/  BSSY.RECONVERGENT B0, `(.L_x_17700) ;  /* 0x000008f000007945 */ /* 0x000fe40003800200 */
[----:B------:R-:W1:Y:S04]  /*37c0*/  SHFL.DOWN PT, R167, R160, 0x1, 0x1f ;  /* 0x08201f00a0a77f89 */ /* 0x000e6800000e0000 */
[----:B------:R-:W5:Y:S04]  /*37d0*/  SHFL.DOWN PT, R173, R161, 0x1, 0x1f ;  /* 0x08201f00a1ad7f89 */ /* 0x000f6800000e0000 */
[----:B------:R-:W0:Y:S04]  /*37e0*/  SHFL.IDX PT, R169, R6, RZ, 0x1f ;  /* 0x00001fff06a97589 */ /* 0x000e2800000e0000 */
[----:B------:R-:W0:Y:S04]  /*37f0*/  SHFL.DOWN PT, R177, R157, 0x1, 0x1f ;  /* 0x08201f009db17f89 */ /* 0x000e2800000e0000 */
[----:B------:R-:W0:Y:S04]  /*3800*/  SHFL.DOWN PT, R175, R159, 0x1, 0x1f ;  /* 0x08201f009faf7f89 */ /* 0x000e2800000e0000 */
[----:B--23--:R-:W2:Y:S01]  /*3810*/  SHFL.IDX PT, R161, R161, RZ, 0x1f ;  /* 0x00001fffa1a17589 */ /* 0x00cea200000e0000 */
[----:B-1----:R-:W-:-:S03]  /*3820*/  @P5 FMUL.FTZ R170, R167, R171 ;  /* 0x000000aba7aa5220 */ /* 0x002fc60000410000 */
[----:B------:R-:W1:Y:S01]  /*3830*/  SHFL.IDX PT, R160, R160, RZ, 0x1f ;  /* 0x00001fffa0a07589 */ /* 0x000e6200000e0000 */
[----:B-----5:R-:W-:-:S03]  /*3840*/  @P5 FMUL.FTZ R168, R173, R171 ;  /* 0x000000abada85220 */ /* 0x020fc60000410000 */
[----:B----4-:R-:W3:Y:S01]  /*3850*/  SHFL.IDX PT, R159, R159, RZ, 0x1f ;  /* 0x00001fff9f9f7589 */ /* 0x010ee200000e0000 */
[-C--:B0-----:R-:W-:Y:S01]  /*3860*/  @P5 FFMA.FTZ R170, R173, R169.reuse, R170 ;  /* 0x000000a9adaa5223 */ /* 0x081fe200000100aa */
[----:B------:R-:W-:Y:S01]  /*3870*/  @P5 FFMA.FTZ R168, R167, R169, -R168 ;  /* 0x000000a9a7a85223 */ /* 0x000fe200000108a8 */
[----:B------:R-:W-:Y:S01]  /*3880*/  FMUL.FTZ R167, R3, R153 ;  /* 0x0000009903a77220 */ /* 0x000fe20000410000 */
[----:B------:R-:W0:Y:S01]  /*3890*/  SHFL.IDX PT, R157, R157, RZ, 0x1f ;  /* 0x00001fff9d9d7589 */ /* 0x000e2200000e0000 */
[----:B------:R-:W-:Y:S01]  /*38a0*/  @P5 FADD.FTZ R171, R177, R170 ;  /* 0x000000aab1ab5221 */ /* 0x000fe20000010000 */
[-C--:B------:R-:W-:Y:S01]  /*38b0*/  FMUL.FTZ R170, R3, R155.reuse ;  /* 0x0000009b03aa7220 */ /* 0x080fe20000410000 */
[----:B------:R-:W-:Y:S01]  /*38c0*/  @P5 FADD.FTZ R169, R175, R168 ;  /* 0x000000a8afa95221 */ /* 0x000fe20000010000 */
[C---:B------:R-:W-:Y:S02]  /*38d0*/  FFMA.FTZ R168, R2.reuse, R155, -R167 ;  /* 0x0000009b02a87223 */ /* 0x040fe400000108a7 */
[----:B------:R-:W-:Y:S01]  /*38e0*/  FFMA.FTZ R170, R2, R153, R170 ;  /* 0x0000009902aa7223 */ /* 0x000fe200000100aa */
[----:B------:R-:W-:Y:S01]  /*38f0*/  ISETP.NE.AND P5, PT, R48, RZ, PT ;  /* 0x000000ff3000720c */ /* 0x000fe20003fa5270 */
[-C--:B------:R-:W-:Y:S01]  /*3900*/  FMUL.FTZ R172, R169, R39.reuse ;  /* 0x00000027a9ac7220 */ /* 0x080fe20000410000 */
[----:B------:R-:W-:Y:S01]  /*3910*/  FADD.FTZ R3, R149, R168 ;  /* 0x000000a895037221 */ /* 0x000fe20000010000 */
[----:B------:R-:W-:Y:S01]  /*3920*/  FADD.FTZ R173, R151, R170 ;  /* 0x000000aa97ad7221 */ /* 0x000fe20000010000 */
[----:B------:R-:W-:-:S02]  /*3930*/  FMUL.FTZ R170, R171, R39 ;  /* 0x00000027abaa7220 */ /* 0x000fc40000410000 */
[C---:B------:R-:W-:Y:S01]  /*3940*/  FMUL.FTZ R149, R128.reuse, R3 ;  /* 0x0000000380957220 */ /* 0x040fe20000410000 */
[-C--:B------:R-:W-:Y:S01]  /*3950*/  FMUL.FTZ R2, R128, R173.reuse ;  /* 0x000000ad80027220 */ /* 0x080fe20000410000 */
[-C--:B------:R-:W-:Y:S02]  /*3960*/  FFMA.FTZ R169, R169, R38.reuse, R170 ;  /* 0x00000026a9a97223 */ /* 0x080fe400000100aa */
[C---:B------:R-:W-:Y:S01]  /*3970*/  FFMA.FTZ R168, R126.reuse, R173, R149 ;  /* 0x000000ad7ea87223 */ /* 0x040fe20000010095 */
[----:B------:R-:W-:Y:S01]  /*3980*/  FFMA.FTZ R39, R126, R3, -R2 ;  /* 0x000000037e277223 */ /* 0x000fe20000010802 */
[----:B------:R-:W-:Y:S02]  /*3990*/  FFMA.FTZ R2, R171, R38, -R172 ;  /* 0x00000026ab027223 */ /* 0x000fe400000108ac */
[C---:B------:R-:W-:Y:S01]  /*39a0*/  FFMA.FTZ R168, R101.reuse, R148, R168 ;  /* 0x0000009465a87223 */ /* 0x040fe200000100a8 */
[----:B------:R-:W-:Y:S01]  /*39b0*/  FFMA.FTZ R150, R101, R150, R39 ;  /* 0x0000009665967223 */ /* 0x000fe20000010027 */
[----:B------:R-:W-:Y:S01]  /*39c0*/  FADD.FTZ R2, R147, R2 ;  /* 0x0000000293027221 */ /* 0x000fe20000010000 */
[----:B------:R-:W-:Y:S01]  /*39d0*/  FADD.FTZ R147, R146, R169 ;  /* 0x000000a992937221 */ /* 0x000fe20000010000 */
[C---:B------:R-:W-:Y:S01]  /*39e0*/  FMUL.FTZ R39, R134.reuse, R168 ;  /* 0x000000a886277220 */ /* 0x040fe20000410000 */
[----:B------:R-:W-:Y:S01]  /*39f0*/  FMUL.FTZ R151, R134, R150 ;  /* 0x0000009686977220 */ /* 0x000fe20000410000 */
[----:B------:R-:W-:Y:S01]  /*3a00*/  FMUL.FTZ R167, R2, R90 ;  /* 0x0000005a02a77220 */ /* 0x000fe20000410000 */
[CC--:B------:R-:W-:Y:S01]  /*3a10*/  FMUL.FTZ R153, R141.reuse, R147.reuse ;  /* 0x000000938d997220 */ /* 0x0c0fe20000410000 */
[C---:B------:R-:W-:Y:S01]  /*3a20*/  FFMA.FTZ R149, R132.reuse, R150, -R39 ;  /* 0x0000009684957223 */ /* 0x040fe20000010827 */
[----:B------:R-:W-:Y:S01]  /*3a30*/  FMUL.FTZ R39, R141, R2 ;  /* 0x000000028d277220 */ /* 0x000fe20000410000 */
[----:B------:R-:W-:Y:S01]  /*3a40*/  FFMA.FTZ R38, R132, R168, R151 ;  /* 0x000000a884267223 */ /* 0x000fe20000010097 */
[C---:B------:R-:W-:Y:S01]  /*3a50*/  FFMA.FTZ R146, R136.reuse, R2, -R153 ;  /* 0x0000000288927223 */ /* 0x040fe20000010899 */
[C---:B------:R-:W-:Y:S01]  /*3a60*/  FFMA.FTZ R171, R91.reuse, R152, R149 ;  /* 0x000000985bab7223 */ /* 0x040fe20000010095 */
[----:B------:R-:W-:Y:S01]  /*3a70*/  FFMA.FTZ R39, R136, R147, R39 ;  /* 0x0000009388277223 */ /* 0x000fe20000010027 */
[----:B------:R-:W-:Y:S01]  /*3a80*/  FFMA.FTZ R154, R91, R154, R38 ;  /* 0x0000009a5b9a7223 */ /* 0x000fe20000010026 */
[----:B------:R-:W-:Y:S01]  /*3a90*/  FADD.FTZ R145, R145, R146 ;  /* 0x0000009291917221 */ /* 0x000fe20000010000 */
[----:B------:R-:W-:Y:S01]  /*3aa0*/  FMUL.FTZ R148, R103, R167 ;  /* 0x000000a767947220 */ /* 0x000fe20000410000 */
[----:B------:R-:W-:Y:S01]  /*3ab0*/  FADD.FTZ R39, R144, R39 ;  /* 0x0000002790277221 */ /* 0x000fe20000010000 */
        /* <DEDUP_REMOVED lines=12> */
[C---:B------:R-:W-:Y:S01]  /*3b80*/  FMUL.FTZ R149, R161.reuse, R5 ;  /* 0x00000005a1957220 */ /* 0x040fe20000410000 */
[CC--:B------:R-:W-:Y:S01]  /*3b90*/  FMUL.FTZ R132, R161.reuse, R6.reuse ;  /* 0x00000006a1847220 */ /* 0x0c0fe20000410000 */
[----:B------:R-:W-:Y:S01]  /*3ba0*/  FMUL.FTZ R153, R128, R143 ;  /* 0x0000008f80997220 */ /* 0x000fe20000410000 */
[C---:B-1----:R-:W-:Y:S01]  /*3bb0*/  FFMA.FTZ R38, R160.reuse, R6, -R151 ;  /* 0x00000006a0267223 */ /* 0x042fe20000010897 */
[-C--:B------:R-:W-:Y:S01]  /*3bc0*/  FMUL.FTZ R6, R161, R4.reuse ;  /* 0x00000004a1067220 */ /* 0x080fe20000410000 */
[----:B------:R-:W-:Y:S01]  /*3bd0*/  FFMA.FTZ R4, R160, R4, -R149 ;  /* 0x00000004a0047223 */ /* 0x000fe20000010895 */
[-C--:B------:R-:W-:Y:S01]  /*3be0*/  FFMA.FTZ R153, R126, R141.reuse, R153 ;  /* 0x0000008d7e997223 */ /* 0x080fe20000010099 */
[----:B------:R-:W-:Y:S01]  /*3bf0*/  FMUL.FTZ R149, R128, R141 ;  /* 0x0000008d80957220 */ /* 0x000fe20000410000 */
[C---:B------:R-:W-:Y:S01]  /*3c00*/  FFMA.FTZ R132, R160.reuse, R7, R132 ;  /* 0x00000007a0847223 */ /* 0x040fe20000010084 */
[----:B------:R-:W-:Y:S01]  /*3c10*/  FFMA.FTZ R5, R160, R5, R6 ;  /* 0x00000005a0057223 */ /* 0x000fe20000010006 */
[----:B------:R-:W-:Y:S01]  /*3c20*/  FADD.FTZ R140, R140, R153 ;  /* 0x000000998c8c7221 */ /* 0x000fe20000010000 */
[----:B------:R-:W-:Y:S01]  /*3c30*/  FFMA.FTZ R126, R126, R143, -R149 ;  /* 0x0000008f7e7e7223 */ /* 0x000fe20000010895 */
[----:B---3--:R-:W-:Y:S01]  /*3c40*/  FADD.FTZ R6, R159, R38 ;  /* 0x000000269f067221 */ /* 0x008fe20000010000 */
[----:B0-----:R-:W-:Y:S01]  /*3c50*/  FADD.FTZ R7, R157, R132 ;  /* 0x000000849d077221 */ /* 0x001fe20000010000 */
[----:B------:R-:W-:Y:S01]  /*3c60*/  FMUL.FTZ R128, R140, R92 ;  /* 0x0000005c8c807220 */ /* 0x000fe20000410000 */
[-C--:B------:R-:W-:Y:S01]  /*3c70*/  FMUL.FTZ R153, R141, R94.reuse ;  /* 0x0000005e8d997220 */ /* 0x080fe20000410000 */
[----:B------:R-:W-:Y:S01]  /*3c80*/  FADD.FTZ R133, R133, R126 ;  /* 0x0000007e85857221 */ /* 0x000fe20000010000 */
[----:B------:R-:W-:Y:S01]  /*3c90*/  FMUL.FTZ R155, R143, R94 ;  /* 0x0000005e8f9b7220 */ /* 0x000fe20000410000 */
[----:B------:R-:W-:Y:S01]  /*3ca0*/  FMUL.FTZ R134, R89, R128 ;  /* 0x0000008059867220 */ /* 0x000fe20000410000 */
[----:B------:R0:W-:Y:S01]  /*3cb0*/  @!P5 STS.128 [UR7+0x1b80], R4 ;  /* 0x001b8004ff00d988 */ /* 0x0001e20008000c07 */
[----:B------:R-:W-:Y:S01]  /*3cc0*/  FMUL.FTZ R132, R133, R92 ;  /* 0x0000005c85847220 */ /* 0x000fe20000410000 */
[----:B------:R-:W-:Y:S01]  /*3cd0*/  FMUL.FTZ R161, R147, R90 ;  /* 0x0000005a93a17220 */ /* 0x000fe20000410000 */
[-C--:B------:R-:W-:Y:S01]  /*3ce0*/  FMUL.FTZ R157, R39, R88.reuse ;  /* 0x00000058279d7220 */ /* 0x080fe20000410000 */
[----:B------:R-:W-:Y:S01]  /*3cf0*/  FMUL.FTZ R159, R145, R88 ;  /* 0x00000058919f7220 */ /* 0x000fe20000410000 */
[----:B------:R1:W-:Y:S01]  /*3d00*/  STS [R73+0x210], R134 ;  /* 0x0002108649007388 */ /* 0x0003e20000000800 */
[----:B------:R-:W-:Y:S01]  /*3d10*/  FMUL.FTZ R126, R89, R132 ;  /* 0x00000084597e7220 */ /* 0x000fe20000410000 */
[C---:B------:R-:W-:Y:S01]  /*3d20*/  FMUL.FTZ R142, R91.reuse, R157 ;  /* 0x0000009d5b8e7220 */ /* 0x040fe20000410000 */
[----:B------:R-:W-:Y:S01]  /*3d30*/  FMUL.FTZ R144, R91, R159 ;  /* 0x0000009f5b907220 */ /* 0x000fe20000410000 */
[----:B------:R2:W-:Y:S01]  /*3d40*/  STS [R75+0x1c], R148 ;  /* 0x00001c944b007388 */ /* 0x0005e20000000800 */
[----:B------:R-:W-:Y:S01]  /*3d50*/  FFMA.FTZ R156, R103, R156, R136 ;  /* 0x0000009c679c7223 */ /* 0x000fe20000010088 */
[C---:B------:R-:W-:Y:S01]  /*3d60*/  FFMA.FTZ R136, -R111.reuse, R131, R168 ;  /* 0x000000836f887223 */ /* 0x040fe200000101a8 */
[----:B------:R-:W-:Y:S01]  /*3d70*/  FFMA.FTZ R38, R111, -R130, R150 ;  /* 0x800000826f267223 */ /* 0x000fe20000010096 */
[----:B------:R3:W-:Y:S01]  /*3d80*/  STS [R75+0x4], R126 ;  /* 0x0000047e4b007388 */ /* 0x0007e20000000800 */
[C---:B0-----:R-:W-:Y:S01]  /*3d90*/  FMUL.FTZ R4, R101.reuse, R153 ;  /* 0x0000009965047220 */ /* 0x041fe20000410000 */
[-C--:B-1----:R-:W-:Y:S01]  /*3da0*/  FMUL.FTZ R134, R101, R155.reuse ;  /* 0x0000009b65867220 */ /* 0x082fe20000410000 */
[----:B------:R-:W-:Y:S01]  /*3db0*/  FMUL.FTZ R5, R136, R155 ;  /* 0x0000009b88057220 */ /* 0x000fe20000410000 */
[----:B------:R0:W-:Y:S01]  /*3dc0*/  STS [R75+0x10], R142 ;  /* 0x0000108e4b007388 */ /* 0x0001e20000000800 */
[----:B------:R-:W-:Y:S01]  /*3dd0*/  FFMA.FTZ R149, R0, R3, RZ ;  /* 0x0000000300957223 */ /* 0x000fe200000100ff */
[----:B--2---:R-:W-:Y:S01]  /*3de0*/  LEA R148, R114, -R119, 0x1 ;  /* 0x8000007772947211 */ /* 0x004fe200078e08ff */
[-C--:B------:R-:W-:Y:S01]  /*3df0*/  FFMA.FTZ R7, R38, R153.reuse, R5 ;  /* 0x0000009926077223 */ /* 0x080fe20000010005 */
[----:B------:R1:W-:Y:S01]  /*3e00*/  STS [R75+0x8], R4 ;  /* 0x000008044b007388 */ /* 0x0003e20000000800 */
[----:B------:R-:W-:Y:S01]  /*3e10*/  FMUL.FTZ R153, R136, R153 ;  /* 0x0000009988997220 */ /* 0x000fe20000410000 */
[C---:B---3--:R-:W-:Y:S01]  /*3e20*/  FFMA.FTZ R126, -R110.reuse, R129, R173 ;  /* 0x000000816e7e7223 */ /* 0x048fe200000101ad */
[----:B------:R-:W-:Y:S01]  /*3e30*/  FFMA.FTZ R3, R110, -R127, R3 ;  /* 0x8000007f6e037223 */ /* 0x000fe20000010003 */
[----:B------:R2:W-:Y:S01]  /*3e40*/  STS [R75+0xc], R134 ;  /* 0x00000c864b007388 */ /* 0x0005e20000000800 */
[----:B------:R-:W-:Y:S01]  /*3e50*/  ISETP.GE.AND P6, PT, R148, 0x1, PT ;  /* 0x000000019400780c */ /* 0x000fe20003fc6270 */
[----:B0-----:R-:W-:Y:S01]  /*3e60*/  FFMA.FTZ R142, -R112, R137, R154 ;  /* 0x00000089708e7223 */ /* 0x001fe2000001019a */
[----:B------:R-:W-:Y:S01]  /*3e70*/  FMUL.FTZ R5, R126, R128 ;  /* 0x000000807e057220 */ /* 0x000fe20000410000 */
[----:B------:R0:W-:Y:S01]  /*3e80*/  STS [R75+0x14], R144 ;  /* 0x000014904b007388 */ /* 0x0001e20000000800 */
[----:B------:R-:W-:Y:S01]  /*3e90*/  FFMA.FTZ R6, R38, R155, -R153 ;  /* 0x0000009b26067223 */ /* 0x000fe20000010899 */
[----:B-1----:R-:W-:Y:S01]  /*3ea0*/  FMUL.FTZ R4, R103, R161 ;  /* 0x000000a167047220 */ /* 0x002fe20000410000 */
[----:B------:R-:W-:Y:S01]  /*3eb0*/  FFMA.FTZ R146, -R113, R139, R156 ;  /* 0x0000008b71927223 */ /* 0x000fe2000001019c */
[----:B------:R-:W-:Y:S01]  /*3ec0*/  FMUL.FTZ R153, R142, R159 ;  /* 0x0000009f8e997220 */ /* 0x000fe20000410000 */
[----:B------:R-:W-:Y:S01]  /*3ed0*/  FFMA.FTZ R5, R3, R132, -R5 ;  /* 0x0000008403057223 */ /* 0x000fe20000010805 */
[----:B--2---:R-:W-:Y:S01]  /*3ee0*/  FFMA.FTZ R134, R112, -R135, R171 ;  /* 0x8000008770867223 */ /* 0x004fe200000100ab */
[----:B------:R1:W-:Y:S01]  /*3ef0*/  STS [R75+0x18], R4 ;  /* 0x000018044b007388 */ /* 0x0003e20000000800 */
[----:B------:R-:W-:Y:S01]  /*3f00*/  FMUL.FTZ R155, R146, R167 ;  /* 0x000000a7929b7220 */ /* 0x000fe20000410000 */
[----:B------:R-:W-:Y:S01]  /*3f10*/  FFMA.FTZ R151, R0, -R173, RZ ;  /* 0x800000ad00977223 */ /* 0x000fe200000100ff */
[----:B0-----:R-:W-:Y:S01]  /*3f20*/  FFMA.FTZ R144, R113, -R138, R175 ;  /* 0x8000008a71907223 */ /* 0x001fe200000100af */
[----:B------:R-:W-:Y:S01]  /*3f30*/  BAR.SYNC.DEFER_BLOCKING 0x0 ;  /* 0x0000000000007b1d */ /* 0x000fe20000010000 */
[-C--:B------:R-:W-:Y:S01]  /*3f40*/  FFMA.FTZ R153, R134, R157.reuse, R153 ;  /* 0x0000009d86997223 */ /* 0x080fe20000010099 */
[----:B------:R-:W-:Y:S01]  /*3f50*/  FMUL.FTZ R157, R142, R157 ;  /* 0x0000009d8e9d7220 */ /* 0x000fe20000410000 */
[----:B------:R-:W-:Y:S01]  /*3f60*/  FADD.FTZ R5, RZ, R5 ;  /* 0x00000005ff057221 */ /* 0x000fe20000010000 */
[-C--:B------:R-:W-:Y:S01]  /*3f70*/  FFMA.FTZ R155, R144, R161.reuse, R155 ;  /* 0x000000a1909b7223 */ /* 0x080fe2000001009b */
[----:B------:R-:W-:Y:S01]  /*3f80*/  FFMA.FTZ R151, R104, -R168, R151 ;  /* 0x800000a868977223 */ /* 0x000fe20000010097 */
[----:B-1----:R-:W-:Y:S01]  /*3f90*/  FMUL.FTZ R4, R126, R132 ;  /* 0x000000847e047220 */ /* 0x002fe20000410000 */
[----:B------:R-:W-:Y:S01]  /*3fa0*/  FFMA.FTZ R149, R104, R150, R149 ;  /* 0x0000009668957223 */ /* 0x000fe20000010095 */
[----:B------:R-:W-:Y:S01]  /*3fb0*/  FMUL.FTZ R161, R146, R161 ;  /* 0x000000a192a17220 */ /* 0x000fe20000410000 */
[----:B------:R-:W-:Y:S01]  /*3fc0*/  FADD.FTZ R5, R5, R6 ;  /* 0x0000000605057221 */ /* 0x000fe20000010000 */
[----:B------:R-:W-:Y:S01]  /*3fd0*/  FFMA.FTZ R4, R3, R128, R4 ;  /* 0x0000008003047223 */ /* 0x000fe20000010004 */
[----:B------:R-:W-:Y:S01]  /*3fe0*/  FFMA.FTZ R128, R134, R159, -R157 ;  /* 0x0000009f86807223 */ /* 0x000fe2000001089d */
[C---:B------:R-:W-:Y:S01]  /*3ff0*/  FFMA.FTZ R149, R106.reuse, R171, R149 ;  /* 0x000000ab6a957223 */ /* 0x040fe20000010095 */
[----:B------:R-:W-:Y:S01]  /*4000*/  FFMA.FTZ R151, R106, -R154, R151 ;  /* 0x8000009a6a977223 */ /* 0x000fe20000010097 */
[----:B------:R-:W-:Y:S01]  /*4010*/  FADD.FTZ R4, RZ, R4 ;  /* 0x00000004ff047221 */ /* 0x000fe20000010000 */
[----:B------:R-:W-:Y:S01]  /*4020*/  FFMA.FTZ R132, R144, R167, -R161 ;  /* 0x000000a790847223 */ /* 0x000fe200000108a1 */
[----:B------:R-:W-:-:S02]  /*4030*/  FADD.FTZ R5, R5, R128 ;  /* 0x0000008005057221 */ /* 0x000fc40000010000 */
[----:B------:R-:W-:-:S04]  /*4040*/  FADD.FTZ R4, R4, R7 ;  /* 0x0000000704047221 */ /* 0x000fc80000010000 */
[----:B------:R-:W-:Y:S01]  /*4050*/  FADD.FTZ R4, R4, R153 ;  /* 0x0000009904047221 */ /* 0x000fe20000010000 */
[----:B------:R0:W1:Y:S01]  /*4060*/  LDS R169, [R63+0x290] ;  /* 0x000290003fa97984 */ /* 0x0000620000000800 */
[----:B------:R-:W-:Y:S05]  /*4070*/  @!P6 BRA `(.L_x_17701) ;  /* 0x000000000008e947 */ /* 0x000fea0003800000 */
[----:B------:R-:W2:Y:S04]  /*4080*/  LDS R7, [R62+0x210] ;  /* 0x000210003e077984 */ /* 0x000ea80000000800 */
[----:B--2---:R2:W-:Y:S02]  /*4090*/  REDG.E.ADD.F32.FTZ.RN.STRONG.GPU desc[UR16][R36.64], R7 ;  /* 0x00000007240079a6 */ /* 0x0045e4000c12f310 */
.L_x_17701:
[----:B------:R-:W-:Y:S05]  /*40a0*/  BSYNC.RECONVERGENT B0 ;  /* 0x0000000000007941 */ /* 0x000fea0003800200 */
.L_x_17700:
[----:B------:R-:W-:Y:S01]  /*40b0*/  ISETP.GE.AND P6, PT, R148, 0x21, PT ;  /* 0x000000219400780c */ /* 0x000fe20003fc6270 */
[----:B------:R-:W-:-:S12]  /*40c0*/  BSSY.RECONVERGENT B0, `(.L_x_17702) ;  /* 0x0000003000007945 */ /* 0x000fd80003800200 */
[----:B------:R-:W-:Y:S05]  /*40d0*/  @!P6 BRA `(.L_x_17703) ;  /* 0x000000000004e947 */ /* 0x000fea0003800000 */
[----:B-1----:R3:W-:Y:S02]  /*40e0*/  REDG.E.ADD.F32.FTZ.RN.STRONG.GPU desc[UR16][R36.64+0x80], R169 ;  /* 0x000080a9240079a6 */ /* 0x0027e4000c12f310 */
.L_x_17703:
[----:B------:R-:W-:Y:S05]  /*40f0*/  BSYNC.RECONVERGENT B0 ;  /* 0x0000000000007941 */ /* 0x000fea0003800200 */
.L_x_17702:
[----:B--2---:R2:W4:Y:S01]  /*4100*/  LDS R7, [R64+0x310] ;  /* 0x0003100040077984 */ /* 0x0045220000000800 */
[----:B------:R-:W-:Y:S01]  /*4110*/  ISETP.GE.AND P6, PT, R148, 0x41, PT ;  /* 0x000000419400780c */ /* 0x000fe20003fc6270 */
[----:B------:R-:W-:-:S12]  /*4120*/  BSSY.RECONVERGENT B0, `(.L_x_17704) ;  /* 0x0000003000007945 */ /* 0x000fd80003800200 */
[----:B--2---:R-:W-:Y:S05]  /*4130*/  @!P6 BRA `(.L_x_17705) ;  /* 0x000000000004e947 */ /* 0x004fea0003800000 */
[----:B----4-:R2:W-:Y:S02]  /*4140*/  REDG.E.ADD.F32.FTZ.RN.STRONG.GPU desc[UR16][R36.64+0x100], R7 ;  /* 0x00010007240079a6 */ /* 0x0105e4000c12f310 */
.L_x_17705:
[----:B------:R-:W-:Y:S05]  /*4150*/  BSYNC.RECONVERGENT B0 ;  /* 0x0000000000007941 */ /* 0x000fea0003800200 */
.L_x_17704:
[----:B--2-4-:R2:W4:Y:S01]  /*4160*/  LDS R7, [R65+0x390] ;  /* 0x0003900041077984 */ /* 0x0145220000000800 */
[----:B------:R-:W-:Y:S01]  /*4170*/  ISETP.GE.AND P6, PT, R148, 0x61, PT ;  /* 0x000000619400780c */ /* 0x000fe20003fc6270 */
[----:B------:R-:W-:-:S12]  /*4180*/  BSSY.RECONVERGENT B0, `(.L_x_17706) ;  /* 0x0000003000007945 */ /* 0x000fd80003800200 */
[----:B--2---:R-:W-:Y:S05]  /*4190*/  @!P6 BRA `(.L_x_17707) ;  /* 0x000000000004e947 */ /* 0x004fea0003800000 */
[----:B----4-:R2:W-:Y:S02]  /*41a0*/  REDG.E.ADD.F32.FTZ.RN.STRONG.GPU desc[UR16][R36.64+0x180], R7 ;  /* 0x00018007240079a6 */ /* 0x0105e4000c12f310 */
.L_x_17707:
[----:B------:R-:W-:Y:S05]  /*41b0*/  BSYNC.RECONVERGENT B0 ;  /* 0x0000000000007941 */ /* 0x000fea0003800200 */
.L_x_17706:
[----:B--2-4-:R2:W4:Y:S01]  /*41c0*/  LDS R7, [R67+0x410] ;  /* 0x0004100043077984 */ /* 0x0145220000000800 */
[----:B------:R-:W-:Y:S01]  /*41d0*/  ISETP.GE.AND P6, PT, R148, 0x81, PT ;  /* 0x000000819400780c */ /* 0x000fe20003fc6270 */
[----:B------:R-:W-:-:S12]  /*41e0*/  BSSY.RECONVERGENT B0, `(.L_x_17708) ;  /* 0x0000003000007945 */ /* 0x000fd80003800200 */
[----:B--2---:R-:W-:Y:S05]  /*41f0*/  @!P6 BRA `(.L_x_17709) ;  /* 0x000000000004e947 */ /* 0x004fea0003800000 */
[----:B----4-:R2:W-:Y:S02]  /*4200*/  REDG.E.ADD.F32.FTZ.RN.STRONG.GPU desc[UR16][R36.64+0x200], R7 ;  /* 0x00020007240079a6 */ /* 0x0105e4000c12f310 */
.L_x_17709:
[----:B------:R-:W-:Y:S05]  /*4210*/  BSYNC.RECONVERGENT B0 ;  /* 0x0000000000007941 */ /* 0x000fea0003800200 */
.L_x_17708:
[----:B--2-4-:R2:W4:Y:S01]  /*4220*/  LDS R7, [R68+0x490] ;  /* 0x0004900044077984 */ /* 0x0145220000000800 */
[----:B------:R-:W-:Y:S01]  /*4230*/  ISETP.GE.AND P6, PT, R148, 0xa1, PT ;  /* 0x000000a19400780c */ /* 0x000fe20003fc6270 */
[----:B------:R-:W-:-:S12]  /*4240*/  BSSY.RECONVERGENT B0, `(.L_x_17710) ;  /* 0x0000003000007945 */ /* 0x000fd80003800200 */
[----:B--2---:R-:W-:Y:S05]  /*4250*/  @!P6 BRA `(.L_x_17711) ;  /* 0x000000000004e947 */ /* 0x004fea0003800000 */
[----:B----4-:R2:W-:Y:S02]  /*4260*/  REDG.E.ADD.F32.FTZ.RN.STRONG.GPU desc[UR16][R36.64+0x280], R7 ;  /* 0x00028007240079a6 */ /* 0x0105e4000c12f310 */
.L_x_17711:
[----:B------:R-:W-:Y:S05]  /*4270*/  BSYNC.RECONVERGENT B0 ;  /* 0x0000000000007941 */ /* 0x000fea0003800200 */
.L_x_17710:
[----:B--2-4-:R2:W4:Y:S01]  /*4280*/  LDS R7, [R69+0x510] ;  /* 0x0005100045077984 */ /* 0x0145220000000800 */
[----:B------:R-:W-:Y:S01]  /*4290*/  ISETP.GE.AND P6, PT, R148, 0xc1, PT ;  /* 0x000000c19400780c */ /* 0x000fe20003fc6270 */
[----:B------:R-:W-:-:S12]  /*42a0*/  BSSY.RECONVERGENT B0, `(.L_x_17712) ;  /* 0x0000003000007945 */ /* 0x000fd80003800200 */
[----:B--2---:R-:W-:Y:S05]  /*42b0*/  @!P6 BRA `(.L_x_17713) ;  /* 0x000000000004e947 */ /* 0x004fea0003800000 */
[----:B----4-:R2:W-:Y:S02]  /*42c0*/  REDG.E.ADD.F32.FTZ.RN.STRONG.GPU desc[UR16][R36.64+0x300], R7 ;  /* 0x00030007240079a6 */ /* 0x0105e4000c12f310 */
.L_x_17713:
[----:B------:R-:W-:Y:S05]  /*42d0*/  BSYNC.RECONVERGENT B0 ;  /* 0x0000000000007941 */ /* 0x000fea0003800200 */
.L_x_17712:
[----:B------:R-:W-:Y:S01]  /*42e0*/  FFMA.FTZ R6, R108, R175, R149 ;  /* 0x000000af6c067223 */ /* 0x000fe20000010095 */
[----:B------:R-:W-:Y:S01]  /*42f0*/  ISETP.GE.AND P6, PT, R148, 0xe1, PT ;  /* 0x000000e19400780c */ /* 0x000fe20003fc6270 */
[----:B------:R0:W0:Y:S01]  /*4300*/  LDS R149, [R71+0x590] ;  /* 0x0005900047957984 */ /* 0x0000220000000800 */
[----:B------:R-:W-:Y:S01]  /*4310*/  BSSY.RECONVERGENT B0, `(.L_x_17714) ;  /* 0x0000006000007945 */ /* 0x000fe20003800200 */
[----:B--2-4-:R-:W-:Y:S01]  /*4320*/  FFMA.FTZ R7, R108, -R156, R151 ;  /* 0x8000009c6c077223 */ /* 0x014fe20000010097 */
[----:B------:R-:W-:Y:S01]  /*4330*/  FADD.FTZ R4, R4, R155 ;  /* 0x0000009b04047221 */ /* 0x000fe20000010000 */
[----:B------:R-:W-:-:S08]  /*4340*/  FADD.FTZ R5, R5, R132 ;  /* 0x0000008405057221 */ /* 0x000fd00000010000 */
[----:B------:R-:W-:Y:S05]  /*4350*/  @!P6 BRA `(.L_x_17715) ;  /* 0x000000000004e947 */ /* 0x000fea0003800000 */
[----:B0-----:R2:W-:Y:S02]  /*4360*/  REDG.E.ADD.F32.FTZ.RN.STRONG.GPU desc[UR16][R36.64+0x380], R149 ;  /* 0x00038095240079a6 */ /* 0x0015e4000c12f310 */
.L_x_17715:
[----:B------:R-:W-:Y:S05]  /*4370*/  BSYNC.RECONVERGENT B0 ;  /* 0x0000000000007941 */ /* 0x000fea0003800200 */
.L_x_17714:
[----:B--23--:R-:W2:Y:S01]  /*4380*/  SHFL.DOWN PT, R37, R4, 0x1, 0x1f ;  /* 0x08201f0004257f89 */ /* 0x00cea200000e0000 */
[----:B------:R-:W-:Y:S01]  /*4390*/  ISETP.GT.AND P6, PT, R87, 0x1e, PT ;  /* 0x0000001e5700780c */ /* 0x000fe20003fc4270 */
[----:B------:R-:W-:Y:S01]  /*43a0*/  FMUL.FTZ R139, R139, R2 ;  /* 0x000000028b8b7220 */ /* 0x000fe20000410000 */
[----:B------:R-:W-:Y:S01]  /*43b0*/  BSSY.RECONVERGENT B0, `(.L_x_17716) ;  /* 0x0000044000007945 */ /* 0x000fe20003800200 */
[----:B0-----:R-:W0:Y:S02]  /*43c0*/  SHFL.DOWN PT, R149, R6, 0x1, 0x1f ;  /* 0x08201f0006957f89 */ /* 0x001e2400000e0000 */
[----:B------:R-:W-:Y:S02]  /*43d0*/  FFMA.FTZ R139, R138, R147, R139 ;  /* 0x000000938a8b7223 */ /* 0x000fe4000001008b */
[----:B------:R-:W3:Y:S02]  /*43e0*/  SHFL.DOWN PT, R36, R5, 0x1, 0x1f ;  /* 0x08201f0005247f89 */ /* 0x000ee400000e0000 */
[----:B------:R-:W-:-:S02]  /*43f0*/  FFMA.FTZ R102, R139, R90, R102 ;  /* 0x0000005a8b667223 */ /* 0x000fc40000010066 */
[----:B------:R-:W4:Y:S02]  /*4400*/  SHFL.DOWN PT, R128, R7, 0x1, 0x1f ;  /* 0x08201f0007807f89 */ /* 0x000f2400000e0000 */
[----:B--2---:R-:W-:Y:S01]  /*4410*/  @!P6 FADD.FTZ R4, R4, R37 ;  /* 0x000000250404e221 */ /* 0x004fe20000010000 */
[----:B0-----:R-:W-:-:S04]  /*4420*/  @!P6 FADD.FTZ R6, R6, R149 ;  /* 0x000000950606e221 */ /* 0x001fc80000010000 */
[----:B------:R-:W0:Y:S01]  /*4430*/  SHFL.DOWN PT, R37, R4, 0x2, 0x1f ;  /* 0x08401f0004257f89 */ /* 0x000e2200000e0000 */
[----:B---3--:R-:W-:-:S03]  /*4440*/  @!P6 FADD.FTZ R5, R5, R36 ;  /* 0x000000240505e221 */ /* 0x008fc60000010000 */
[----:B------:R-:W2:Y:S01]  /*4450*/  SHFL.DOWN PT, R149, R6, 0x2, 0x1f ;  /* 0x08401f0006957f89 */ /* 0x000ea200000e0000 */
[----:B----4-:R-:W-:Y:S01]  /*4460*/  @!P6 FADD.FTZ R7, R7, R128 ;  /* 0x000000800707e221 */ /* 0x010fe20000010000 */
[----:B------:R-:W-:Y:S02]  /*4470*/  ISETP.GT.AND P6, PT, R87, 0x1d, PT ;  /* 0x0000001d5700780c */ /* 0x000fe40003fc4270 */
[----:B------:R-:W3:Y:S04]  /*4480*/  SHFL.DOWN PT, R36, R5, 0x2, 0x1f ;  /* 0x08401f0005247f89 */ /* 0x000ee800000e0000 */
[----:B------:R-:W4:Y:S07]  /*4490*/  SHFL.DOWN PT, R128, R7, 0x2, 0x1f ;  /* 0x08401f0007807f89 */ /* 0x000f2e00000e0000 */
[----:B0-----:R-:W-:Y:S01]  /*44a0*/  @!P6 FADD.FTZ R4, R4, R37 ;  /* 0x000000250404e221 */ /* 0x001fe20000010000 */
[----:B--2---:R-:W-:-:S04]  /*44b0*/  @!P6 FADD.FTZ R6, R6, R149 ;  /* 0x000000950606e221 */ /* 0x004fc80000010000 */
[----:B------:R-:W0:Y:S04]  /*44c0*/  SHFL.DOWN PT, R37, R4, 0x4, 0x1f ;  /* 0x08801f0004257f89 */ /* 0x000e2800000e0000 */
[----:B------:R-:W2:Y:S01]  /*44d0*/  SHFL.DOWN PT, R149, R6, 0x4, 0x1f ;  /* 0x08801f0006957f89 */ /* 0x000ea200000e0000 */
[----:B---3--:R-:W-:Y:S01]  /*44e0*/  @!P6 FADD.FTZ R5, R5, R36 ;  /* 0x000000240505e221 */ /* 0x008fe20000010000 */
[----:B----4-:R-:W-:Y:S01]  /*44f0*/  @!P6 FADD.FTZ R7, R7, R128 ;  /* 0x000000800707e221 */ /* 0x010fe20000010000 */
[----:B------:R-:W-:-:S03]  /*4500*/  ISETP.GT.AND P6, PT, R87, 0x1b, PT ;  /* 0x0000001b5700780c */ /* 0x000fc60003fc4270 */
[----:B------:R-:W3:Y:S04]  /*4510*/  SHFL.DOWN PT, R36, R5, 0x4, 0x1f ;  /* 0x08801f0005247f89 */ /* 0x000ee800000e0000 */
[----:B------:R-:W4:Y:S06]  /*4520*/  SHFL.DOWN PT, R128, R7, 0x4, 0x1f ;  /* 0x08801f0007807f89 */ /* 0x000f2c00000e0000 */
        /* <DEDUP_REMOVED lines=10> */
[----:B------:R-:W-:Y:S01]  /*45d0*/  FMUL.FTZ R37, R21, R147 ;  /* 0x0000009315257220 */ /* 0x000fe20000410000 */
[----:B--2---:R-:W-:-:S03]  /*45e0*/  @!P6 FADD.FTZ R6, R6, R149 ;  /* 0x000000950606e221 */ /* 0x004fc60000010000 */
[-C--:B------:R-:W-:Y:S01]  /*45f0*/  FFMA.FTZ R149, R20, R2.reuse, -R37 ;  /* 0x0000000214957223 */ /* 0x080fe20000010825 */
[C---:B------:R-:W-:Y:S01]  /*4600*/  FMUL.FTZ R37, R21.reuse, R2 ;  /* 0x0000000215257220 */ /* 0x040fe20000410000 */
[C---:B------:R-:W-:Y:S02]  /*4610*/  FMUL.FTZ R2, R21.reuse, R141 ;  /* 0x0000008d15027220 */ /* 0x040fe40000410000 */
[----:B------:R-:W-:Y:S01]  /*4620*/  FMUL.FTZ R151, R146, R149 ;  /* 0x0000009592977220 */ /* 0x000fe20000410000 */
[----:B------:R-:W-:Y:S01]  /*4630*/  FFMA.FTZ R149, R20, R147, R37 ;  /* 0x0000009314957223 */ /* 0x000fe20000010025 */
[----:B------:R-:W-:Y:S01]  /*4640*/  FMUL.FTZ R37, R21, R39 ;  /* 0x0000002715257220 */ /* 0x000fe20000410000 */
[----:B---3--:R-:W-:Y:S01]  /*4650*/  @!P6 FADD.FTZ R5, R5, R36 ;  /* 0x000000240505e221 */ /* 0x008fe20000010000 */
[----:B------:R-:W-:Y:S01]  /*4660*/  FMUL.FTZ R36, R137, R145 ;  /* 0x0000009189247220 */ /* 0x000fe20000410000 */
[----:B------:R-:W-:Y:S01]  /*4670*/  FFMA.FTZ R144, R144, R149, R151 ;  /* 0x0000009590907223 */ /* 0x000fe20000010097 */
[----:B----4-:R-:W-:Y:S01]  /*4680*/  @!P6 FADD.FTZ R7, R7, R128 ;  /* 0x000000800707e221 */ /* 0x010fe20000010000 */
[----:B------:R-:W-:Y:S01]  /*4690*/  ISETP.GT.AND P6, PT, R87, 0xf, PT ;  /* 0x0000000f5700780c */ /* 0x000fe20003fc4270 */
[-C--:B------:R-:W-:Y:S01]  /*46a0*/  FFMA.FTZ R37, R20, R145.reuse, -R37 ;  /* 0x0000009114257223 */ /* 0x080fe20000010825 */
[----:B------:R-:W-:Y:S01]  /*46b0*/  FMUL.FTZ R145, R21, R145 ;  /* 0x0000009115917220 */ /* 0x000fe20000410000 */
[----:B------:R-:W-:Y:S01]  /*46c0*/  FFMA.FTZ R128, R135, R39, R36 ;  /* 0x0000002787807223 */ /* 0x000fe20000010024 */
[----:B------:R-:W-:Y:S01]  /*46d0*/  FFMA.FTZ R139, R103, R139, R144 ;  /* 0x0000008b678b7223 */ /* 0x000fe20000010090 */
[----:B------:R-:W-:Y:S01]  /*46e0*/  FMUL.FTZ R137, R142, R37 ;  /* 0x000000258e897220 */ /* 0x000fe20000410000 */
[C---:B------:R-:W-:Y:S01]  /*46f0*/  FFMA.FTZ R37, R20.reuse, R143, -R2 ;  /* 0x0000008f14257223 */ /* 0x040fe20000010802 */
[----:B------:R-:W-:Y:S01]  /*4700*/  FFMA.FTZ R145, R20, R39, R145 ;  /* 0x0000002714917223 */ /* 0x000fe20000010091 */
[----:B------:R0:W2:Y:S01]  /*4710*/  SHFL.DOWN PT, R2, R5, 0x10, 0x1f ;  /* 0x0a001f0005027f89 */ /* 0x0000a200000e0000 */
[----:B------:R-:W-:Y:S01]  /*4720*/  FADD.FTZ R98, R139, R98 ;  /* 0x000000628b627221 */ /* 0x000fe20000010000 */
[----:B------:R-:W-:Y:S01]  /*4730*/  FMUL.FTZ R135, R136, R37 ;  /* 0x0000002588877220 */ /* 0x000fe20000410000 */
[----:B------:R-:W-:Y:S01]  /*4740*/  FFMA.FTZ R134, R134, R145, R137 ;  /* 0x0000009186867223 */ /* 0x000fe20000010089 */
[----:B------:R0:W3:Y:S04]  /*4750*/  SHFL.DOWN PT, R37, R4, 0x10, 0x1f ;  /* 0x0a001f0004257f89 */ /* 0x0000e800000e0000 */
[----:B------:R0:W4:Y:S04]  /*4760*/  SHFL.DOWN PT, R39, R6, 0x10, 0x1f ;  /* 0x0a001f0006277f89 */ /* 0x00012800000e0000 */
[----:B------:R0:W0:Y:S01]  /*4770*/  SHFL.DOWN PT, R36, R7, 0x10, 0x1f ;  /* 0x0a001f0007247f89 */ /* 0x00002200000e0000 */
[----:B------:R-:W-:Y:S05]  /*4780*/  @P6 BRA `(.L_x_17717) ;  /* 0x0000000000186947 */ /* 0x000fea0003800000 */
[----:B------:R-:W-:Y:S01]  /*4790*/  ISETP.NE.AND P6, PT, R87, RZ, PT ;  /* 0x000000ff5700720c */ /* 0x000fe20003fc5270 */
[----:B0--3--:R-:W-:Y:S01]  /*47a0*/  FADD.FTZ R4, R4, R37 ;  /* 0x0000002504047221 */ /* 0x009fe20000010000 */
[----:B--2---:R-:W-:Y:S01]  /*47b0*/  FADD.FTZ R5, R5, R2 ;  /* 0x0000000205057221 */ /* 0x004fe20000010000 */
[----:B----4-:R-:W-:Y:S01]  /*47c0*/  FADD.FTZ R6, R6, R39 ;  /* 0x0000002706067221 */ /* 0x010fe20000010000 */
[----:B------:R-:W-:-:S09]  /*47d0*/  FADD.FTZ R7, R7, R36 ;  /* 0x0000002407077221 */ /* 0x000fd20000010000 */
[----:B------:R0:W-:Y:S02]  /*47e0*/  @!P6 STS.128 [UR6+0x640], R4 ;  /* 0x00064004ff00e988 */ /* 0x0001e40008000c06 */
.L_x_17717:
[----:B------:R-:W-:Y:S05]  /*47f0*/  BSYNC.RECONVERGENT B0 ;  /* 0x0000000000007941 */ /* 0x000fea0003800200 */
.L_x_17716:
[CC--:B---3--:R-:W-:Y:S01]  /*4800*/  FMUL.FTZ R37, R21.reuse, R140.reuse ;  /* 0x0000008c15257220 */ /* 0x0c8fe20000410000 */
[C---:B0-----:R-:W-:Y:S01]  /*4810*/  FMUL.FTZ R36, R21.reuse, R143 ;  /* 0x0000008f15247220 */ /* 0x041fe20000410000 */
[----:B------:R-:W-:Y:S01]  /*4820*/  FMUL.FTZ R21, R21, R133 ;  /* 0x0000008515157220 */ /* 0x000fe20000410000 */
[----:B------:R-:W-:Y:S01]  /*4830*/  FMUL.FTZ R131, R131, R143 ;  /* 0x0000008f83837220 */ /* 0x000fe20000410000 */
[C---:B------:R-:W-:Y:S01]  /*4840*/  FFMA.FTZ R37, R20.reuse, R133, -R37 ;  /* 0x0000008514257223 */ /* 0x040fe20000010825 */
[C---:B----4-:R-:W-:Y:S01]  /*4850*/  FFMA.FTZ R39, R20.reuse, R141, R36 ;  /* 0x0000008d14277223 */ /* 0x050fe20000010024 */
[----:B--2---:R-:W-:Y:S01]  /*4860*/  FMUL.FTZ R2, R129, R133 ;  /* 0x0000008581027220 */ /* 0x004fe20000410000 */
        /* <DEDUP_REMOVED lines=28> */
.L_x_17719:
[----:B------:R-:W-:Y:S05]  /*4a30*/  BSYNC.RECONVERGENT B0 ;  /* 0x0000000000007941 */ /* 0x000fea0003800200 */
.L_x_17718:
[----:B------:R-:W-:-:S04]  /*4a40*/  UIADD3 UR4, UPT, UPT, UR4, 0x1, URZ ;  /* 0x0000000104047890 */ /* 0x000fc8000fffe0ff */
[----:B------:R-:W-:-:S09]  /*4a50*/  UISETP.GE.AND UP0, UPT, UR4, UR9, UPT ;  /* 0x000000090400728c */ /* 0x000fd2000bf06270 */
[----:B------:R-:W-:Y:S05]  /*4a60*/  BRA.U !UP0, `(.L_x_17720) ;  /* 0xffffffd508247547 */ /* 0x000fea000b83ffff */
.L_x_17686:
        /* <DEDUP_REMOVED lines=8> */
[----:B0-----:R-:W-:Y:S01]  /*4af0*/  PRMT R5, RZ, 0x7610, R5 ;  /* 0x00007610ff057816 */ /* 0x001fe20000000005 */
[----:B------:R-:W0:Y:S01]  /*4b00*/  LDCU.64 UR10, c[0x0][0x550] ;  /* 0x0000aa00ff0a77ac */ /* 0x000e220008000a00 */
[----:B------:R-:W-:Y:S02]  /*4b10*/  PRMT R7, RZ, 0x7610, R7 ;  /* 0x00007610ff077816 */ /* 0x000fe40000000007 */
[----:B------:R-:W4:Y:S04]  /*4b20*/  @!P0 LDG.E.U16 R3, desc[UR16][R8.64] ;  /* 0x0000001008038981 */ /* 0x000f28000c1e1500 */
[----:B------:R-:W5:Y:S04]  /*4b30*/  @!P1 LDG.E.U16 R5, desc[UR16][R8.64+0x40] ;  /* 0x0000401008059981 */ /* 0x000f68000c1e1500 */
[----:B------:R-:W3:Y:S04]  /*4b40*/  @!P2 LDG.E.U16 R7, desc[UR16][R8.64+0x80] ;  /* 0x000080100807a981 */ /* 0x000ee8000c1e1500 */
[----:B------:R-:W2:Y:S01]  /*4b50*/  @!P3 LDG.E.U16 R99, desc[UR16][R8.64+0xc0] ;  /* 0x0000c0100863b981 */ /* 0x000ea2000c1e1500 */
[----:B------:R-:W-:-:S02]  /*4b60*/  ISETP.NE.AND P0, PT, R48, RZ, PT ;  /* 0x000000ff3000720c */ /* 0x000fc40003f05270 */
[----:B------:R-:W-:Y:S02]  /*4b70*/  F2FP.BF16.F32.PACK_AB R100, R100, R105 ;  /* 0x000000696464723e */ /* 0x000fe400000010ff */
[----:B------:R-:W-:Y:S01]  /*4b80*/  F2FP.BF16.F32.PACK_AB R101, R102, R107 ;  /* 0x0000006b6665723e */ /* 0x000fe200000010ff */
[----:B----4-:R-:W-:Y:S04]  /*4b90*/  STS.U16 [R86], R3 ;  /* 0x0000000356007388 */ /* 0x010fe80000000400 */
[----:B-----5:R-:W-:Y:S04]  /*4ba0*/  STS.U16 [R86+0x40], R5 ;  /* 0x0000400556007388 */ /* 0x020fe80000000400 */
[----:B---3--:R-:W-:Y:S04]  /*4bb0*/  STS.U16 [R86+0x80], R7 ;  /* 0x0000800756007388 */ /* 0x008fe80000000400 */
[----:B--2---:R-:W-:Y:S01]  /*4bc0*/  STS.U16 [R86+0xc0], R99 ;  /* 0x0000c06356007388 */ /* 0x004fe20000000400 */
        /* <DEDUP_REMOVED lines=8> */
[----:B------:R-:W-:Y:S01]  /*4c50*/  PRMT R0, R20, 0x7632, R0 ;  /* 0x0000763214007816 */ /* 0x000fe20000000000 */
[----:B------:R-:W-:Y:S01]  /*4c60*/  LDS.U16 R23, [R86+0xc0] ;  /* 0x0000c00056177984 */ /* 0x000fe20000000400 */
        /* <DEDUP_REMOVED lines=8> */
[--C-:B------:R-:W-:Y:S01]  /*4cf0*/  FADD.FTZ R2, R3, R42.reuse ;  /* 0x0000002a03027221 */ /* 0x100fe20000010000 */
[----:B------:R-:W-:Y:S01]  /*4d00*/  @!P0 STS [UR6+0x100], R85 ;  /* 0x00010055ff008988 */ /* 0x000fe20008000806 */
[----:B------:R-:W-:Y:S01]  /*4d10*/  FADD.FTZ R5, R5, R42 ;  /* 0x0000002a05057221 */ /* 0x000fe20000010000 */
[----:B------:R-:W-:Y:S01]  /*4d20*/  BAR.SYNC.DEFER_BLOCKING 0x0 ;  /* 0x0000000000007b1d */ /* 0x000fe20000010000 */
[----:B------:R-:W-:Y:S02]  /*4d30*/  FSETP.GTU.FTZ.AND P4, PT, R11, 20, PT ;  /* 0x41a000000b00780b */ /* 0x000fe40003f9c000 */
[----:B------:R-:W-:-:S02]  /*4d40*/  FSETP.GTU.FTZ.AND P3, PT, R2, 20, PT ;  /* 0x41a000000200780b */ /* 0x000fc40003f7c000 */
[----:B------:R-:W-:-:S04]  /*4d50*/  FSETP.GTU.FTZ.AND P1, PT, R5, 20, PT ;  /* 0x41a000000500780b */ /* 0x000fc80003f3c000 */
[----:B------:R-:W-:-:S06]  /*4d60*/  @!P2 FMUL.FTZ R0, R4, -1.4426950216293334961 ;  /* 0xbfb8aa3b0400a820 */ /* 0x000fcc0000410000 */
[----:B------:R-:W2:Y:S01]  /*4d70*/  @!P2 MUFU.EX2 R0, R0 ;  /* 0x000000000000a308 */ /* 0x000ea20000000800 */
[----:B------:R-:W-:Y:S01]  /*4d80*/  @!P4 FMUL.FTZ R3, R11, -1.4426950216293334961 ;  /* 0xbfb8aa3b0b03c820 */ /* 0x000fe20000410000 */
[----:B------:R-:W-:Y:S01]  /*4d90*/  SHF.R.S32.HI R11, RZ, 0x1f, R10 ;  /* 0x0000001fff0b7819 */ /* 0x000fe2000001140a */
[----:B------:R-:W-:Y:S01]  /*4da0*/  @!P3 FMUL.FTZ R2, R2, -1.4426950216293334961 ;  /* 0xbfb8aa3b0202b820 */ /* 0x000fe20000410000 */
[----:B------:R-:W-:-:S04]  /*4db0*/  @!P1 FMUL.FTZ R6, R5, -1.4426950216293334961 ;  /* 0xbfb8aa3b05069820 */ /* 0x000fc80000410000 */
[----:B------:R-:W3:Y:S01]  /*4dc0*/  @!P4 MUFU.EX2 R3, R3 ;  /* 0x000000030003c308 */ /* 0x000ee20000000800 */
[----:B------:R-:W4:Y:S07]  /*4dd0*/  LDS R25, [UR6+0x100] ;  /* 0x00010006ff197984 */ /* 0x000f2e0008000800 */
[----:B------:R-:W5:Y:S01]  /*4de0*/  @!P3 MUFU.EX2 R2, R2 ;  /* 0x000000020002b308 */ /* 0x000f620000000800 */
[----:B--2---:R-:W-:-:S07]  /*4df0*/  @!P2 FADD.FTZ R0, R0, 1 ;  /* 0x3f8000000000a421 */ /* 0x004fce0000010000 */
[----:B------:R-:W2:Y:S01]  /*4e00*/  @!P2 MUFU.RCP R27, R0 ;  /* 0x00000000001ba308 */ /* 0x000ea20000001000 */
[----:B---3--:R-:W-:-:S07]  /*4e10*/  @!P4 FADD.FTZ R5, R3, 1 ;  /* 0x3f8000000305c421 */ /* 0x008fce0000010000 */
[----:B------:R-:W3:Y:S01]  /*4e20*/  @!P4 MUFU.RCP R8, R5 ;  /* 0x000000050008c308 */ /* 0x000ee20000001000 */
[----:B-----5:R-:W-:Y:S01]  /*4e30*/  @!P3 FADD.FTZ R4, R2, 1 ;  /* 0x3f8000000204b421 */ /* 0x020fe20000010000 */
[----:B------:R-:W-:-:S04]  /*4e40*/  IMAD.WIDE.U32 R2, R28, UR18, R10 ;  /* 0x000000121c027c25 */ /* 0x000fc8000f8e000a */
[----:B------:R-:W-:Y:S02]  /*4e50*/  IMAD R3, R29, UR18, R3 ;  /* 0x000000121d037c24 */ /* 0x000fe4000f8e0203 */
[----:B------:R-:W5:Y:S01]  /*4e60*/  @!P3 MUFU.RCP R4, R4 ;  /* 0x000000040004b308 */ /* 0x000f620000001000 */
[----:B--2---:R-:W-:Y:S01]  /*4e70*/  @!P2 FMUL.FTZ R96, R96, R27 ;  /* 0x0000001b6060a220 */ /* 0x004fe20000410000 */
[C---:B------:R-:W-:Y:S01]  /*4e80*/  IMAD.WIDE.U32 R2, R41.reuse, UR8, R2 ;  /* 0x0000000829027c25 */ /* 0x040fe2000f8e0002 */
[----:B------:R-:W2:Y:S03]  /*4e90*/  LDC.64 R28, c[0x0][0x518] ;  /* 0x00014600ff1c7b82 */ /* 0x000ea60000000a00 */
[----:B------:R-:W-:Y:S01]  /*4ea0*/  FADD.FTZ R44, R96, R44 ;  /* 0x0000002c602c7221 */ /* 0x000fe20000010000 */
[----:B------:R-:W-:Y:S01]  /*4eb0*/  IMAD R0, R41, UR9, R3 ;  /* 0x0000000929007c24 */ /* 0x000fe2000f8e0203 */
[----:B------:R-:W1:Y:S01]  /*4ec0*/  LDCU.64 UR8, c[0x0][0x560] ;  /* 0x0000ac00ff0877ac */ /* 0x000e620008000a00 */
[----:B------:R-:W1:Y:S01]  /*4ed0*/  @!P1 MUFU.EX2 R6, R6 ;  /* 0x0000000600069308 */ /* 0x000e620000000800 */
[----:B---3--:R-:W-:Y:S01]  /*4ee0*/  @!P4 FMUL.FTZ R93, R93, R8 ;  /* 0x000000085d5dc220 */ /* 0x008fe20000410000 */
[----:B------:R-:W-:-:S02]  /*4ef0*/  IADD3 R3, P4, PT, R66, R2, RZ ;  /* 0x0000000242037210 */ /* 0x000fc40007f9e0ff */
[-C--:B----4-:R-:W-:Y:S02]  /*4f00*/  ISETP.GE.AND P2, PT, R70, R25.reuse, PT ;  /* 0x000000194600720c */ /* 0x090fe40003f46270 */
[----:B------:R-:W-:Y:S02]  /*4f10*/  IADD3.X R0, PT, PT, RZ, R0, RZ, P4, !PT ;  /* 0x00000000ff007210 */ /* 0x000fe400027fe4ff */
[-C--:B------:R-:W-:Y:S01]  /*4f20*/  ISETP.GE.AND P4, PT, R76, R25.reuse, PT ;  /* 0x000000194c00720c */ /* 0x080fe20003f86270 */
[----:B-----5:R-:W-:Y:S01]  /*4f30*/  @!P3 FMUL.FTZ R95, R95, R4 ;  /* 0x000000045f5fb220 */ /* 0x020fe20000410000 */
[-C--:B------:R-:W-:Y:S02]  /*4f40*/  ISETP.GE.AND P3, PT, R66, R25.reuse, PT ;  /* 0x000000194200720c */ /* 0x080fe40003f66270 */
[----:B------:R-:W-:Y:S01]  /*4f50*/  ISETP.GE.AND P5, PT, R77, R25, PT ;  /* 0x000000194d00720c */ /* 0x000fe20003fa6270 */
[----:B------:R-:W-:Y:S01]  /*4f60*/  FADD.FTZ R44, R44, R95 ;  /* 0x0000005f2c2c7221 */ /* 0x000fe20000010000 */
[----:B0-----:R-:W-:-:S02]  /*4f70*/  LEA R2, P6, R3, UR10, 0x1 ;  /* 0x0000000a03027c11 */ /* 0x001fc4000f8c08ff */
[----:B------:R-:W-:Y:S01]  /*4f80*/  F2FP.BF16.F32.PACK_AB R26, R95, R96 ;  /* 0x000000605f1a723e */ /* 0x000fe200000010ff */
[----:B-1----:R-:W-:Y:S01]  /*4f90*/  @!P1 FADD.FTZ R6, R6, 1 ;  /* 0x3f80000006069421 */ /* 0x002fe20000010000 */
[----:B------:R-:W-:Y:S01]  /*4fa0*/  LEA.HI.X R3, R3, UR11, R0, 0x1, P6 ;  /* 0x0000000b03037c11 */ /* 0x000fe2000b0f0c00 */
[----:B--2---:R-:W-:Y:S02]  /*4fb0*/  IMAD.WIDE.U32 R10, R28, UR18, R10 ;  /* 0x000000121c0a7c25 */ /* 0x004fe4000f8e000a */
[----:B------:R-:W0:Y:S02]  /*4fc0*/  @!P1 MUFU.RCP R5, R6 ;  /* 0x0000000600059308 */ /* 0x000e240000001000 */
[----:B------:R-:W-:Y:S01]  /*4fd0*/  @!P3 STG.E.U16 desc[UR16][R2.64], R7 ;  /* 0x000000070200b986 */ /* 0x000fe2000c101510 */
[----:B------:R-:W-:-:S03]  /*4fe0*/  IMAD R11, R29, UR18, R11 ;  /* 0x000000121d0b7c24 */ /* 0x000fc6000f8e020b */
        /* <DEDUP_REMOVED lines=20> */
[----:B------:R-:W-:-:S04]  /*5130*/  IADD3 R3, P4, PT, R66, R2, RZ ;  /* 0x0000000242037210 */ /* 0x000fc80007f9e0ff */
[----:B------:R-:W-:Y:S02]  /*5140*/  IADD3.X R0, PT, PT, RZ, R0, RZ, P4, !PT ;  /* 0x00000000ff007210 */ /* 0x000fe400027fe4ff */
[----:B------:R-:W-:-:S04]  /*5150*/  LEA R2, P4, R3, UR8, 0x1 ;  /* 0x0000000803027c11 */ /* 0x000fc8000f8808ff */
[----:B------:R-:W-:Y:S02]  /*5160*/  LEA.HI.X R3, R3, UR9, R0, 0x1, P4 ;  /* 0x0000000903037c11 */ /* 0x000fe4000a0f0c00 */
[----:B------:R-:W-:Y:S02]  /*5170*/  IADD3 R53, P4, PT, R53, -0x100, RZ ;  /* 0xffffff0035357810 */ /* 0x000fe40007f9e0ff */
[-C--:B0-----:R-:W-:Y:S02]  /*5180*/  ISETP.GE.AND P0, PT, R66, R21.reuse, PT ;  /* 0x000000154200720c */ /* 0x081fe40003f06270 */
        /* <DEDUP_REMOVED lines=17> */
.L_x_17677:
        /* <DEDUP_REMOVED lines=34> */
.L_x_17723:
[----:B------:R-:W-:Y:S05]  /*54c0*/  BSYNC.RECONVERGENT B0 ;  /* 0x0000000000007941 */ /* 0x000fea0003800200 */
.L_x_17722:
        /* <DEDUP_REMOVED lines=26> */
.L_x_17725:
[----:B------:R-:W-:Y:S05]  /*5670*/  BSYNC.RECONVERGENT B0 ;  /* 0x0000000000007941 */ /* 0x000fea0003800200 */
.L_x_17724:
        /* <DEDUP_REMOVED lines=13> */
.L_x_17727:
        /* <DEDUP_REMOVED lines=27> */
.L_x_17726:
[----:B------:R-:W-:Y:S05]  /*5900*/  EXIT ;  /* 0x000000000000794d */ /* 0x000fea0003800000 */
.L_x_17728:
        /* <DEDUP_REMOVED lines=15> */
.L_x_18802:


//--------------------- .text._Z25selective_scan_bwd_kernelI32Selective_Scan_bwd_kernel_traitsILi32ELi4ELb0ELb1ELb0ELb1ELb1EN3c108BFloat16ENS1_7complexIfEEEEv12SSMParamsBwd --------------------------
	.section	.text._Z25selective_scan_bwd_kernelI32Selective_Scan_bwd_kernel_traitsILi32ELi4ELb0ELb1ELb0ELb1ELb1EN3c108BFloat16ENS1_7complexIfEEEEv12SSMParamsBwd,"ax",@progbits
	.align	128
        .global         _Z25selective_scan_bwd_kernelI32Selective_Scan_bwd_kernel_traitsILi32ELi4ELb0ELb1ELb0ELb1ELb1EN3c108BFloat16ENS1_7complexIfEEEEv12SSMParamsBwd
        .type           _Z25selective_scan_bwd_kernelI32Selective_Scan_bwd_kernel_traitsILi32ELi4ELb0ELb1ELb0ELb1ELb1EN3c108BFloat16ENS1_7complexIfEEEEv12SSMParamsBwd,@function
        .size           _Z25selective_scan_bwd_kernelI32Selective_Scan_bwd_kernel_traitsILi32ELi4ELb0ELb1ELb0ELb1ELb1EN3c108BFloat16ENS1_7complexIfEEEEv12SSMParamsBwd,(.L_x_18803 - _Z25selective_scan_bwd_kernelI32Selective_Scan_bwd_kernel_traitsILi32ELi4ELb0ELb1ELb0ELb1ELb1EN3c108BFloat16ENS1_7complexIfEEEEv12SSMParamsBwd)
        .other          _Z25selective_scan_bwd_kernelI32Selective_Scan_bwd_kernel_traitsILi32ELi4ELb0ELb1ELb0ELb1ELb1EN3c108BFloat16ENS1_7complexIfEEEEv12SSMParamsBwd,@"STO_CUDA_ENTRY STV_DEFAULT"
_Z25selective_scan_bwd_kernelI32Selective_Scan_bwd_kernel_traitsILi32ELi4ELb0ELb1ELb0ELb1ELb1EN3c108BFloat16ENS1_7complexIfEEEEv12SSMParamsBwd:
.text._Z25selective_scan_bwd_kernelI32Selective_Scan_bwd_kernel_traitsILi32ELi4ELb0ELb1ELb0ELb1ELb1EN3c108BFloat16ENS1_7complexIfEEEEv12SSMParamsBwd:
        /* <DEDUP_REMOVED lines=119> */
[C---:B------:R-:W-:Y:S01]  /*0770*/  IMAD.WIDE.U32 R14, R39.reuse, R44, RZ ;  /* 0x0000002c270e7225 */ /* 0x040fe200078e00ff */
        /* <DEDUP_REMOVED lines=71> */
.L_x_17774:
        /* <DEDUP_REMOVED lines=32> */
[----:B--2---:R0:W-:Y:S04]  /*0df0*/  STS.U16 [R84], R5 ;  /* 0x0000000554007388 */ /* 0x0041e80000000400 */
[----:B---3--:R1:W-:Y:S04]  /*0e00*/  STS.U16 [R84+0x40], R7 ;  /* 0x0000400754007388 */ /* 0x0083e80000000400 */
[----:B----4-:R2:W-:Y:S01]  /*0e10*/  STS.U16 [R84+0x80], R19 ;  /* 0x0000801354007388 */ /* 0x0105e20000000400 */
[----:B------:R-:W-:Y:S01]  /*0e20*/  IADD3 R20, P4, PT, R20, R53, RZ ;  /* 0x0000003514147210 */ /* 0x000fe20007f9e0ff */
[----:B0-----:R-:W0:Y:S02]  /*0e30*/  LDC.64 R4, c[0x0][0x418] ;  /* 0x00010600ff047b82 */ /* 0x001e240000000a00 */
[----:B------:R3:W-:Y:S01]  /*0e40*/  STS.U16 [R84+0xc0], R21 ;  /* 0x0000c01554007388 */ /* 0x0007e20000000400 */
[----:B------:R-:W-:-:S03]  /*0e50*/  NOP ;  /* 0x0000000000007918 */ /* 0x000fc60000000000 */
[----:B------:R-:W-:Y:S01]  /*0e60*/  LDS.64 R2, [R18+UR6] ;  /* 0x0000000612027984 */ /* 0x000fe20008000a00 */
[----:B------:R-:W-:Y:S01]  /*0e70*/  PRMT R33, RZ, 0x7610, R33 ;  /* 0x00007610ff217816 */ /* 0x000fe20000000021 */
[----:B-1----:R-:W1:Y:S08]  /*0e80*/  LDC.64 R6, c[0x0][0x410] ;  /* 0x00010400ff067b82 */ /* 0x002e700000000a00 */
[----:B------:R-:W-:Y:S06]  /*0e90*/  BAR.SYNC.DEFER_BLOCKING 0x0 ;  /* 0x0000000000007b1d */ /* 0x000fec0000010000 */
[----:B------:R-:W4:Y:S04]  /*0ea0*/  @!P0 LDG.E.U16 R23, desc[UR16][R8.64] ;  /* 0x0000001008178981 */ /* 0x000f28000c1e1500 */
[----:B------:R-:W4:Y:S04]  /*0eb0*/  @!P1 LDG.E.U16 R25, desc[UR16][R8.64+0x40] ;  /* 0x0000401008199981 */ /* 0x000f28000c1e1500 */
[----:B------:R-:W4:Y:S04]  /*0ec0*/  @!P2 LDG.E.U16 R27, desc[UR16][R8.64+0x80] ;  /* 0x00008010081ba981 */ /* 0x000f28000c1e1500 */
[----:B------:R-:W4:Y:S01]  /*0ed0*/  @!P3 LDG.E.U16 R29, desc[UR16][R8.64+0xc0] ;  /* 0x0000c010081db981 */ /* 0x000f22000c1e1500 */
[----:B--2---:R-:W-:-:S02]  /*0ee0*/  PRMT R19, RZ, 0x7610, R19 ;  /* 0x00007610ff137816 */ /* 0x004fc40000000013 */
[----:B------:R-:W-:Y:S02]  /*0ef0*/  PRMT R35, RZ, 0x7610, R35 ;  /* 0x00007610ff237816 */ /* 0x000fe40000000023 */
[----:B------:R-:W-:Y:S02]  /*0f00*/  PRMT R37, RZ, 0x7610, R37 ;  /* 0x00007610ff257816 */ /* 0x000fe40000000025 */
[----:B---3--:R-:W-:Y:S01]  /*0f10*/  IADD3.X R21, PT, PT, RZ, R54, RZ, P4, !PT ;  /* 0x00000036ff157210 */ /* 0x008fe200027fe4ff */
[----:B----4-:R-:W-:Y:S04]  /*0f20*/  STS.U16 [R84], R23 ;  /* 0x0000001754007388 */ /* 0x010fe80000000400 */
[----:B------:R-:W-:Y:S04]  /*0f30*/  STS.U16 [R84+0x40], R25 ;  /* 0x0000401954007388 */ /* 0x000fe80000000400 */
[----:B------:R-:W-:Y:S04]  /*0f40*/  STS.U16 [R84+0x80], R27 ;  /* 0x0000801b54007388 */ /* 0x000fe80000000400 */
[----:B------:R-:W-:Y:S01]  /*0f50*/  STS.U16 [R84+0xc0], R29 ;  /* 0x0000c01d54007388 */ /* 0x000fe20000000400 */
[----:B------:R-:W-:-:S03]  /*0f60*/  NOP ;  /* 0x0000000000007918 */ /* 0x000fc60000000000 */
[----:B------:R-:W2:Y:S01]  /*0f70*/  LDS.64 R88, [R18+UR6] ;  /* 0x0000000612587984 */ /* 0x000ea20008000a00 */
        /* <DEDUP_REMOVED lines=52> */
.L_x_17731:
[----:B------:R-:W-:Y:S05]  /*12c0*/  BSYNC.RECONVERGENT B0 ;  /* 0x0000000000007941 */ /* 0x000fea0003800200 */
.L_x_17730:
[----:B0-----:R-:W-:Y:S01]  /*12d0*/  SHF.L.U32 R19, R0, 0x10, RZ ;  /* 0x0000001000137819 */ /* 0x001fe200000006ff */
        /* <DEDUP_REMOVED lines=34> */
.L_x_17733:
[----:B------:R-:W-:Y:S05]  /*1500*/  BSYNC.RECONVERGENT B0 ;  /* 0x0000000000007941 */ /* 0x000fea0003800200 */
.L_x_17732:
[----:B------:R-:W-:Y:S01]  /*1510*/  HFMA2 R87, -RZ, RZ, 0, 0 ;  /* 0x00000000ff577431 */ /* 0x000fe200000001ff */
[----:B------:R-:W-:Y:S01]  /*1520*/  BSSY.RECONVERGENT B0, `(.L_x_17734) ;  /* 0x0000022000007945 */ /* 0x000fe20003800200 */
[----:B------:R-:W-:Y:S01]  /*1530*/  FSETP.GTU.FTZ.AND P5, PT, R94, 20, PT ;  /* 0x41a000005e00780b */ /* 0x000fe20003fbc000 */
[----:B------:R-:W-:Y:S02]  /*1540*/  IMAD.WIDE.U32 R20, R6, UR18, R86 ;  /* 0x0000001206147c25 */ /* 0x000fe4000f8e0056 */
[----:B------:R-:W-:Y:S10]  /*1550*/  @P4 BRA `(.L_x_17735) ;  /* 0x0000000000784947 */ /* 0x000ff40003800000 */
        /* <DEDUP_REMOVED lines=30> */
.L_x_17735:
[----:B------:R-:W-:Y:S05]  /*1740*/  BSYNC.RECONVERGENT B0 ;  /* 0x0000000000007941 */ /* 0x000fea0003800200 */
.L_x_17734:
        /* <DEDUP_REMOVED lines=32> */
.L_x_17737:
[----:B------:R-:W-:Y:S05]  /*1950*/  BSYNC.RECONVERGENT B0 ;  /* 0x0000000000007941 */ /* 0x000fea0003800200 */
.L_x_17736:
[----:B------:R-:W0:Y:S01]  /*1960*/  LDCU.64 UR8, c[0x0][0x488] ;  /* 0x00009100ff0877ac */ /* 0x000e220008000a00 */
[----:B------:R-:W-:Y:S01]  /*1970*/  LDS.64 R32, [R18+UR6] ;  /* 0x0000000612207984 */ /* 0x000fe20008000a00 */
        /* <DEDUP_REMOVED lines=13> */
[----:B0-----:R-:W-:-:S04]  /*1a50*/  LEA R6, P4, R7, UR8, 0x1 ;  /* 0x0000000807067c11 */ /* 0x001fc8000f8808ff */
[----:B------:R-:W-:Y:S01]  /*1a60*/  LEA.HI.X R7, R7, UR9, R0, 0x1, P4 ;  /* 0x0000000907077c11 */ /* 0x000fe2000a0f0c00 */
[----:B------:R-:W0:Y:S04]  /*1a70*/  LDCU.64 UR8, c[0x0][0x478] ;  /* 0x00008f00ff0877ac */ /* 0x000e280008000a00 */
[----:B------:R-:W4:Y:S04]  /*1a80*/  @!P0 LDG.E.U16 R19, desc[UR16][R6.64] ;  /* 0x0000001006138981 */ /* 0x000f28000c1e1500 */
[----:B------:R-:W5:Y:S04]  /*1a90*/  @!P1 LDG.E.U16 R21, desc[UR16][R6.64+0x40] ;  /* 0x0000401006159981 */ /* 0x000f68000c1e1500 */
[----:B------:R-:W2:Y:S04]  /*1aa0*/  @!P2 LDG.E.U16 R23, desc[UR16][R6.64+0x80] ;  /* 0x000080100617a981 */ /* 0x000ea8000c1e1500 */
[----:B------:R0:W2:Y:S01]  /*1ab0*/  @!P3 LDG.E.U16 R25, desc[UR16][R6.64+0xc0] ;  /* 0x0000c0100619b981 */ /* 0x0000a2000c1e1500 */
[----:B------:R-:W-:Y:S01]  /*1ac0*/  IADD3 R89, PT, PT, R18, UR6, RZ ;  /* 0x0000000612597c10 */ /* 0x000fe2000fffe0ff */
[----:B-1----:R-:W-:-:S04]  /*1ad0*/  IMAD.WIDE.U32 R4, R26, UR18, R86 ;  /* 0x000000121a047c25 */ /* 0x002fc8000f8e0056 */
[----:B------:R-:W-:Y:S01]  /*1ae0*/  IMAD R5, R27, UR18, R5 ;  /* 0x000000121b057c24 */ /* 0x000fe2000f8e0205 */
[----:B------:R-:W-:Y:S01]  /*1af0*/  PRMT R27, RZ, 0x7610, R27 ;  /* 0x00007610ff1b7816 */ /* 0x000fe2000000001b */
[----:B---3--:R-:W-:Y:S01]  /*1b00*/  IMAD.WIDE.U32 R4, R39, R28, R4 ;  /* 0x0000001c27047225 */ /* 0x008fe200078e0004 */
        /* <DEDUP_REMOVED lines=8> */
[----:B----4-:R1:W-:Y:S04]  /*1b90*/  STS.U16 [R84], R19 ;  /* 0x0000001354007388 */ /* 0x0103e80000000400 */
[----:B-----5:R-:W-:Y:S04]  /*1ba0*/  STS.U16 [R84+0x40], R21 ;  /* 0x0000401554007388 */ /* 0x020fe80000000400 */
[----:B--2---:R-:W-:Y:S04]  /*1bb0*/  STS.U16 [R84+0x80], R23 ;  /* 0x0000801754007388 */ /* 0x004fe80000000400 */
        /* <DEDUP_REMOVED lines=18> */
[----:B------:R-:W1:Y:S02]  /*1ce0*/  MUFU.EX2 R20, R20 ;  /* 0x0000001400147308 */ /* 0x000e640000000800 */
[----:B------:R-:W-:-:S02]  /*1cf0*/  SHF.L.U32 R35, R4, 0x10, RZ ;  /* 0x0000001004237819 */ /* 0x000fc400000006ff */
[----:B------:R-:W-:-:S03]  /*1d00*/  PRMT R4, R32, 0x7632, R4 ;  /* 0x0000763220047816 */ /* 0x000fc60000000004 */
[----:B------:R-:W-:Y:S01]  /*1d10*/  FMUL.FTZ R5, R35, -1.4426950216293334961 ;  /* 0xbfb8aa3b23057820 */ /* 0x000fe20000410000 */
[----:B------:R-:W2:Y:S08]  /*1d20*/  MUFU.EX2 R6, R6 ;  /* 0x0000000600067308 */ /* 0x000eb00000000800 */
[----:B------:R-:W0:Y:S01]  /*1d30*/  MUFU.EX2 R5, R5 ;  /* 0x0000000500057308 */ /* 0x000e220000000800 */
[----:B-1----:R-:W-:-:S07]  /*1d40*/  FADD.FTZ R21, R20, 1 ;  /* 0x3f80000014157421 */ /* 0x002fce0000010000 */
[----:B------:R-:W-:Y:S01]  /*1d50*/  MUFU.EX2 R0, R0 ;  /* 0x0000000000007308 */ /* 0x000fe20000000800 */
[----:B--2---:R-:W-:-:S07]  /*1d60*/  FADD.FTZ R6, R6, 1 ;  /* 0x3f80000006067421 */ /* 0x004fce0000010000 */
[----:B------:R1:W-:Y:S01]  /*1d70*/  MUFU.RCP R23, R6 ;  /* 0x0000000600177308 */ /* 0x0003e20000001000 */
[----:B0-----:R-:W-:Y:S01]  /*1d80*/  FADD.FTZ R28, R5, 1 ;  /* 0x3f800000051c7421 */ /* 0x001fe20000010000 */
[----:B------:R-:W-:-:S06]  /*1d90*/  PRMT R5, R33, 0x7632, R5 ;  /* 0x0000763221057816 */ /* 0x000fcc0000000005 */
[----:B------:R-:W0:Y:S01]  /*1da0*/  MUFU.RCP R36, R28 ;  /* 0x0000001c00247308 */ /* 0x000e220000001000 */
[----:B-1----:R-:W-:Y:S01]  /*1db0*/  SHF.L.U32 R6, R4, 0x10, RZ ;  /* 0x0000001004067819 */ /* 0x002fe200000006ff */
[----:B0-----:R-:W-:-:S04]  /*1dc0*/  FADD.FTZ R28, -R36, 1 ;  /* 0x3f800000241c7421 */ /* 0x001fc80000010100 */
[----:B------:R-:W-:Y:S01]  /*1dd0*/  FFMA.FTZ R96, R35, R28, 1 ;  /* 0x3f80000023607423 */ /* 0x000fe2000001001c */
[----:B---3--:R0:W-:Y:S04]  /*1de0*/  STS.U16 [R84], R7 ;  /* 0x0000000754007388 */ /* 0x0081e80000000400 */
[----:B----4-:R-:W-:Y:S04]  /*1df0*/  STS.U16 [R84+0x40], R27 ;  /* 0x0000401b54007388 */ /* 0x010fe80000000400 */
[----:B-----5:R1:W-:Y:S01]  /*1e00*/  STS.U16 [R84+0x80], R29 ;  /* 0x0000801d54007388 */ /* 0x0203e20000000400 */
[----:B0-----:R-:W-:-:S03]  /*1e10*/  SHF.L.U32 R7, R33, 0x10, RZ ;  /* 0x0000001021077819 */ /* 0x001fc600000006ff */
[----:B------:R0:W-:Y:S01]  /*1e20*/  STS.U16 [R84+0xc0], R19 ;  /* 0x0000c01354007388 */ /* 0x0001e20000000400 */
[----:B------:R-:W-:-:S03]  /*1e30*/  NOP ;  /* 0x0000000000007918 */ /* 0x000fc60000000000 */
[----:B------:R-:W2:Y:S01]  /*1e40*/  LDS.64 R24, [R89] ;  /* 0x0000000059187984 */ /* 0x000ea20000000a00 */
[----:B-1----:R-:W1:Y:S01]  /*1e50*/  MUFU.RCP R29, R21 ;  /* 0x00000015001d7308 */ /* 0x002e620000001000 */
[----:B0-----:R-:W-:Y:S01]  /*1e60*/  FADD.FTZ R19, R0, 1 ;  /* 0x3f80000000137421 */ /* 0x001fe20000010000 */
[----:B------:R-:W-:-:S06]  /*1e70*/  SHF.L.U32 R0, R32, 0x10, RZ ;  /* 0x0000001020007819 */ /* 0x000fcc00000006ff */
[----:B------:R0:W3:Y:S02]  /*1e80*/  MUFU.RCP R27, R19 ;  /* 0x00000013001b7308 */ /* 0x0000e40000001000 */
[----:B0-----:R-:W-:Y:S01]  /*1e90*/  SHF.L.U32 R19, R5, 0x10, RZ ;  /* 0x0000001005137819 */ /* 0x001fe200000006ff */
[----:B-1----:R-:W-:-:S04]  /*1ea0*/  FADD.FTZ R33, -R29, 1 ;  /* 0x3f8000001d217421 */ /* 0x002fc80000010100 */
[C---:B------:R-:W-:Y:S01]  /*1eb0*/  FFMA.FTZ R33, R30.reuse, R33, 1 ;  /* 0x3f8000001e217423 */ /* 0x040fe20000010021 */
[----:B------:R-:W-:Y:S01]  /*1ec0*/  FMUL.FTZ R30, R30, R29 ;  /* 0x0000001d1e1e7220 */ /* 0x000fe20000410000 */
[----:B---3--:R-:W-:-:S04]  /*1ed0*/  FADD.FTZ R5, -R27, 1 ;  /* 0x3f8000001b057421 */ /* 0x008fc80000010100 */
        /* <DEDUP_REMOVED lines=29> */
[----:B------:R-:W0:Y:S03]  /*20b0*/  LDC.64 R96, c[0x0][0x508] ;  /* 0x00014200ff607b82 */ /* 0x000e260000000a00 */
[----:B------:R-:W-:Y:S01]  /*20c0*/  STS.64 [R89], R98 ;  /* 0x0000006259007388 */ /* 0x000fe20000000a00 */
[----:B------:R-:W-:-:S03]  /*20d0*/  NOP ;  /* 0x0000000000007918 */ /* 0x000fc60000000000 */
[----:B------:R-:W-:Y:S04]  /*20e0*/  LDS.U16 R25, [R84] ;  /* 0x0000000054197984 */ /* 0x000fe80000000400 */
[----:B------:R-:W-:Y:S01]  /*20f0*/  LDS.U16 R33, [R84+0x40] ;  /* 0x0000400054217984 */ /* 0x000fe20000000400 */
[----:B0-----:R-:W-:-:S03]  /*2100*/  IMAD.WIDE.U32 R4, R96, UR18, R86 ;  /* 0x0000001260047c25 */ /* 0x001fc6000f8e0056 */
[----:B------:R-:W-:Y:S01]  /*2110*/  LDS.U16 R91, [R84+0x80] ;  /* 0x00008000545b7984 */ /* 0x000fe20000000400 */
[----:B------:R-:W-:-:S03]  /*2120*/  IMAD R5, R97, UR18, R5 ;  /* 0x0000001261057c24 */ /* 0x000fc6000f8e0205 */
[----:B------:R-:W-:Y:S01]  /*2130*/  LDS.U16 R93, [R84+0xc0] ;  /* 0x0000c000545d7984 */ /* 0x000fe20000000400 */
[----:B------:R-:W-:-:S03]  /*2140*/  IMAD.WIDE.U32 R4, R39, UR8, R4 ;  /* 0x0000000827047c25 */ /* 0x000fc6000f8e0004 */
[----:B------:R-:W-:Y:S01]  /*2150*/  @!P5 STS [UR6+0x100], R83 ;  /* 0x00010053ff00d988 */ /* 0x000fe20008000806 */
[----:B------:R-:W-:Y:S01]  /*2160*/  IMAD R28, R39, UR9, R5 ;  /* 0x00000009271c7c24 */ /* 0x000fe2000f8e0205 */
[----:B------:R-:W-:Y:S01]  /*2170*/  BAR.SYNC.DEFER_BLOCKING 0x0 ;  /* 0x0000000000007b1d */ /* 0x000fe20000010000 */
[----:B------:R-:W-:-:S04]  /*2180*/  IADD3 R5, P0, PT, R64, R4, RZ ;  /* 0x0000000440057210 */ /* 0x000fc80007f1e0ff */
[----:B------:R-:W-:Y:S01]  /*2190*/  IADD3.X R28, PT, PT, RZ, R28, RZ, P0, !PT ;  /* 0x0000001cff1c7210 */ /* 0x000fe200007fe4ff */
[----:B------:R-:W0:Y:S01]  /*21a0*/  LDCU.64 UR8, c[0x0][0x490] ;  /* 0x00009200ff0877ac */ /* 0x000e220008000a00 */
[----:B------:R-:W-:-:S04]  /*21b0*/  LEA R4, P3, R5, UR10, 0x1 ;  /* 0x0000000a05047c11 */ /* 0x000fc8000f8608ff */
[----:B------:R-:W-:Y:S01]  /*21c0*/  LEA.HI.X R5, R5, UR11, R28, 0x1, P3 ;  /* 0x0000000b05057c11 */ /* 0x000fe200098f0c1c */
[----:B------:R-:W1:Y:S01]  /*21d0*/  LDS R21, [UR6+0x100] ;  /* 0x00010006ff157984 */ /* 0x000e620008000800 */
[----:B0-----:R-:W-:-:S04]  /*21e0*/  UISETP.NE.U32.AND UP0, UPT, UR8, URZ, UPT ;  /* 0x000000ff0800728c */ /* 0x001fc8000bf05070 */
[----:B------:R-:W-:Y:S01]  /*21f0*/  UISETP.NE.AND.EX UP0, UPT, UR9, URZ, UPT, UP0 ;  /* 0x000000ff0900728c */ /* 0x000fe2000bf05300 */
[-C--:B-1----:R-:W-:Y:S02]  /*2200*/  ISETP.GE.AND P0, PT, R64, R21.reuse, PT ;  /* 0x000000154000720c */ /* 0x082fe40003f06270 */
[-C--:B------:R-:W-:Y:S02]  /*2210*/  ISETP.GE.AND P1, PT, R68, R21.reuse, PT ;  /* 0x000000154400720c */ /* 0x080fe40003f26270 */
[-C--:B------:R-:W-:Y:S02]  /*2220*/  ISETP.GE.AND P2, PT, R74, R21.reuse, PT ;  /* 0x000000154a00720c */ /* 0x080fe40003f46270 */
[----:B------:R-:W-:Y:S01]  /*2230*/  ISETP.GE.AND P3, PT, R75, R21, PT ;  /* 0x000000154b00720c */ /* 0x000fe20003f66270 */
[----:B------:R-:W-:-:S06]  /*2240*/  FMUL.FTZ R21, R0, R23 ;  /* 0x0000001700157220 */ /* 0x000fcc0000410000 */
        /* <DEDUP_REMOVED lines=10> */
[----:B------:R-:W0:Y:S01]  /*22f0*/  LDC.64 R96, c[0x0][0x430] ;  /* 0x00010c00ff607b82 */ /* 0x000e220000000a00 */
        /* <DEDUP_REMOVED lines=28> */
.L_x_17738:
[----:B------:R-:W2:Y:S01]  /*24c0*/  LDCU UR4, c[0x0][0x38c] ;  /* 0x00007180ff0477ac */ /* 0x000ea20008000800 */
[C---:B------:R-:W-:Y:S01]  /*24d0*/  PRMT R101, R2.reuse, 0x7632, R101 ;  /* 0x0000763202657816 */ /* 0x040fe20000000065 */
[----:B------:R-:W-:Y:S01]  /*24e0*/  FMUL.FTZ R19, R19, R36 ;  /* 0x0000002413137220 */ /* 0x000fe20000410000 */
[----:B------:R-:W-:Y:S01]  /*24f0*/  SHF.L.U32 R95, R2, 0x10, RZ ;  /* 0x00000010025f7819 */ /* 0x000fe200000006ff */
[----:B------:R-:W-:Y:S01]  /*2500*/  HFMA2 R96, -RZ, RZ, 0, 0 ;  /* 0x00000000ff607431 */ /* 0x000fe200000001ff */
[C---:B------:R-:W-:Y:S01]  /*2510*/  PRMT R103, R3.reuse, 0x7632, R103 ;  /* 0x0000763203677816 */ /* 0x040fe20000000067 */
[----:B0-----:R-:W-:Y:S01]  /*2520*/  HFMA2 R91, -RZ, RZ, 0, 0 ;  /* 0x00000000ff5b7431 */ /* 0x001fe200000001ff */
        /* <DEDUP_REMOVED lines=8> */
[----:B------:R-:W-:Y:S01]  /*25b0*/  MOV R87, RZ ;  /* 0x000000ff00577202 */ /* 0x000fe20000000f00 */
        /* <DEDUP_REMOVED lines=15> */
[C---:B-1----:R-:W-:Y:S01]  /*26b0*/  IADD3 R23, PT, PT, R18.reuse, 0x6, RZ ;  /* 0x0000000612177810 */ /* 0x042fe20007ffe0ff */
[----:B------:R-:W-:Y:S01]  /*26c0*/  FMUL.FTZ R110, R95, R88 ;  /* 0x000000585f6e7220 */ /* 0x000fe20000410000 */
[C---:B------:R-:W-:Y:S01]  /*26d0*/  IADD3 R25, PT, PT, R18.reuse, 0x7, RZ ;  /* 0x0000000712197810 */ /* 0x040fe20007ffe0ff */
        /* <DEDUP_REMOVED lines=53> */
.L_x_17773:
[----:B------:R-:W-:Y:S01]  /*2a30*/  HFMA2 R3, -RZ, RZ, 0, 0 ;  /* 0x00000000ff037431 */ /* 0x000fe200000001ff */
[----:B------:R-:W-:Y:S02]  /*2a40*/  MOV R2, R70 ;  /* 0x0000004600027202 */ /* 0x000fe40000000f00 */
[----:B------:R-:W-:Y:S02]  /*2a50*/  PRMT R35, RZ, 0x7610, R35 ;  /* 0x00007610ff237816 */ /* 0x000fe40000000023 */
[----:B0-----:R-:W-:Y:S02]  /*2a60*/  P2R R34, PR, RZ, 0x1 ;  /* 0x00000001ff227803 */ /* 0x001fe40000000000 */
[----:B------:R-:W-:Y:S02]  /*2a70*/  ISETP.NE.AND P0, PT, R163, RZ, PT ;  /* 0x000000ffa300720c */ /* 0x000fe40003f05270 */
[----:B------:R-:W-:Y:S01]  /*2a80*/  ISETP.NE.AND P6, PT, R165, RZ, PT ;  /* 0x000000ffa500720c */ /* 0x000fe20003fc5270 */
[----:B0-----:R-:W-:-:S04]  /*2a90*/  IMAD.WIDE.U32 R2, R24, UR4, R2 ;  /* 0x0000000418027c25 */ /* 0x001fc8000f8e0002 */
[----:B------:R-:W-:Y:S01]  /*2aa0*/  IMAD R3, R25, UR4, R3 ;  /* 0x0000000419037c24 */ /* 0x000fe2000f8e0203 */
[----:B--2---:R-:W-:-:S04]  /*2ab0*/  LEA R6, P5, R2, R55, 0x1 ;  /* 0x0000003702067211 */ /* 0x004fc800078a08ff */
        /* <DEDUP_REMOVED lines=65> */
[C---:B------:R-:W-:Y:S01]  /*2ed0*/  FMUL.FTZ R3, R31.reuse, R92 ;  /* 0x0000005c1f037220 */ /* 0x040fe20000410000 */
[----:B-----5:R-:W-:-:S03]  /*2ee0*/  FMUL.FTZ R2, R31, R94 ;  /* 0x0000005e1f027220 */ /* 0x020fc60000410000 */
[----:B------:R-:W-:Y:S01]  /*2ef0*/  FMUL.RZ R3, R3, 0.15915493667125701904 ;  /* 0x3e22f98303037820 */ /* 0x000fe2000040c000 */
[----:B------:R-:W-:Y:S01]  /*2f00*/  FMUL.RZ R132, R2, 0.15915493667125701904 ;  /* 0x3e22f98302847820 */ /* 0x000fe2000040c000 */
[----:B------:R3:W5:Y:S01]  /*2f10*/  MUFU.EX2 R128, R34 ;  /* 0x0000002200807308 */ /* 0x0007620000000800 */
[----:B------:R-:W-:Y:S01]  /*2f20*/  UMOV UR6, 0x400 ;  /* 0x0000040000067882 */ /* 0x000fe20000000000 */
[----:B------:R-:W-:Y:S02]  /*2f30*/  IADD3 R2, PT, PT, R162, UR4, RZ ;  /* 0x00000004a2027c10 */ /* 0x000fe4000fffe0ff */
[----:B------:R-:W-:-:S04]  /*2f40*/  ISETP.NE.AND P5, PT, R46, RZ, PT ;  /* 0x000000ff2e00720c */ /* 0x000fc80003fa5270 */
[----:B------:R-:W-:Y:S01]  /*2f50*/  MUFU.EX2 R140, R126 ;  /* 0x0000007e008c7308 */ /* 0x000fe20000000800 */
[----:B0-----:R-:W-:Y:S01]  /*2f60*/  ULEA UR6, UR7, UR6, 0x18 ;  /* 0x0000000607067291 */ /* 0x001fe2000f8ec0ff */
[----:B------:R-:W-:-:S06]  /*2f70*/  ISETP.NE.AND P6, PT, R46, 0x1f, PT ;  /* 0x0000001f2e00780c */ /* 0x000fcc0003fc5270 */
[----:B------:R-:W0:Y:S01]  /*2f80*/  MUFU.COS R145, R132 ;  /* 0x0000008400917308 */ /* 0x000e220000000000 */
[----:B---3--:R-:W-:-:S07]  /*2f90*/  SEL R34, R2, R59, !P5 ;  /* 0x0000003b02227207 */ /* 0x008fce0006800000 */
[----:B------:R-:W-:Y:S08]  /*2fa0*/  MUFU.EX2 R36, R36 ;  /* 0x0000002400247308 */ /* 0x000ff00000000800 */
[----:B------:R-:W3:Y:S08]  /*2fb0*/  MUFU.COS R141, R3 ;  /* 0x00000003008d7308 */ /* 0x000ef00000000000 */
[----:B------:R-:W2:Y:S08]  /*2fc0*/  MUFU.SIN R143, R132 ;  /* 0x00000084008f7308 */ /* 0x000eb00000000400 */
[----:B------:R5:W2:Y:S01]  /*2fd0*/  MUFU.SIN R135, R3 ;  /* 0x0000000300877308 */ /* 0x000aa20000000400 */
[----:B-1----:R-:W-:Y:S01]  /*2fe0*/  FMUL.FTZ R2, R6, R35 ;  /* 0x0000002306027220 */ /* 0x002fe20000410000 */
[----:B------:R-:W-:Y:S01]  /*2ff0*/  LEA R34, R34, UR6, 0x3 ;  /* 0x0000000622227c11 */ /* 0x000fe2000f8e18ff */
[----:B------:R-:W-:Y:S01]  /*3000*/  BSSY.RECONVERGENT B0, `(.L_x_17740) ;  /* 0x0000024000007945 */ /* 0x000fe20003800200 */
[----:B-----5:R-:W-:Y:S01]  /*3010*/  FMUL.FTZ R3, R6, R7 ;  /* 0x0000000706037220 */ /* 0x020fe20000410000 */
[----:B------:R-:W-:Y:S01]  /*3020*/  FMUL.FTZ R126, R128, R131 ;  /* 0x00000083807e7220 */ /* 0x000fe20000410000 */
[----:B0-----:R-:W-:-:S03]  /*3030*/  FMUL.FTZ R136, R140, R145 ;  /* 0x000000918c887220 */ /* 0x001fc60000410000 */
[----:B------:R0:W-:Y:S01]  /*3040*/  STS.64 [R34+0xa80], R2 ;  /* 0x000a800222007388 */ /* 0x0001e20000000a00 */
[----:B---3--:R-:W-:Y:S01]  /*3050*/  FMUL.FTZ R131, R36, R141 ;  /* 0x0000008d24837220 */ /* 0x008fe20000410000 */
[----:B--2---:R-:W-:Y:S01]  /*3060*/  FMUL.FTZ R140, R140, R143 ;  /* 0x0000008f8c8c7220 */ /* 0x004fe20000410000 */
[----:B------:R-:W-:Y:S01]  /*3070*/  FMUL.FTZ R128, R128, R37 ;  /* 0x0000002580807220 */ /* 0x000fe20000410000 */
        /* <DEDUP_REMOVED lines=27> */
.L_x_17741:
[----:B------:R2:W3:Y:S02]  /*3230*/  LDS.64 R36, [R57+UR5+0x1a88] ;  /* 0x001a880539247984 */ /* 0x0004e40008000a00 */
.L_x_17742:
[----:B------:R-:W-:Y:S05]  /*3240*/  BSYNC.RECONVERGENT B0 ;  /* 0x0000000000007941 */ /* 0x000fea0003800200 */
.L_x_17740:
[----:B0-----:R-:W-:-:S04]  /*3250*/  IMAD.WIDE.U32 R4, R18, UR4, R32 ;  /* 0x0000000412047c25 */ /* 0x001fc8000f8e0020 */
[----:B------:R-:W-:Y:S01]  /*3260*/  FMUL.FTZ R6, R127, R88 ;  /* 0x000000587f067220 */ /* 0x000fe20000410000 */
[-C--:B------:R-:W-:Y:S01]  /*3270*/  FMUL.FTZ R146, R130, R90.reuse ;  /* 0x0000005a82927220 */ /* 0x080fe20000410000 */
[----:B------:R-:W-:Y:S01]  /*3280*/  FMUL.FTZ R148, R129, R90 ;  /* 0x0000005a81947220 */ /* 0x000fe20000410000 */
[----:B------:R-:W-:Y:S01]  /*3290*/  IMAD R5, R19, UR4, R5 ;  /* 0x0000000413057c24 */ /* 0x000fe2000f8e0205 */
[----:B------:R-:W-:Y:S01]  /*32a0*/  LEA R34, P6, R4, R41, 0x2 ;  /* 0x0000002904227211 */ /* 0x000fe200078c10ff */
[----:B------:R-:W-:Y:S01]  /*32b0*/  FMUL.FTZ R151, R95, R6 ;  /* 0x000000065f977220 */ /* 0x000fe20000410000 */
[----:B------:R-:W-:Y:S02]  /*32c0*/  FMUL.FTZ R152, R134, R92 ;  /* 0x0000005c86987220 */ /* 0x000fe40000410000 */
[----:B------:R-:W-:Y:S01]  /*32d0*/  LEA.HI.X R35, R4, R43, R5, 0x2, P6 ;  /* 0x0000002b04237211 */ /* 0x000fe200030f1405 */
[----:B------:R-:W-:Y:S01]  /*32e0*/  FMUL.FTZ R4, R125, R88 ;  /* 0x000000587d047220 */ /* 0x000fe20000410000 */
[----:B------:R-:W-:-:S03]  /*32f0*/  ISETP.GE.AND P6, PT, R85, 0x1, PT ;  /* 0x000000015500780c */ /* 0x000fc60003fc6270 */
        /* <DEDUP_REMOVED lines=9> */
[----:B------:R-:W-:Y:S01]  /*3390*/  FFMA.FTZ R154, R131, R4, -R150 ;  /* 0x00000004839a7223 */ /* 0x000fe20000010896 */
        /* <DEDUP_REMOVED lines=8> */
[----:B------:R-:W-:Y:S01]  /*3420*/  FMUL.FTZ R155, R140, R153 ;  /* 0x000000998c9b7220 */ /* 0x000fe20000410000 */
[----:B------:R-:W-:Y:S01]  /*3430*/  FMUL.FTZ R154, R139, R94 ;  /* 0x0000005e8b9a7220 */ /* 0x000fe20000410000 */
[----:B------:R-:W-:-:S02]  /*3440*/  FMUL.FTZ R156, R135, R6 ;  /* 0x00000006879c7220 */ /* 0x000fc40000410000 */
[-C--:B------:R-:W-:Y:S01]  /*3450*/  FFMA.FTZ R158, R136, R7.reuse, R155 ;  /* 0x00000007889e7223 */ /* 0x080fe2000001009b */
[----:B------:R-:W-:Y:S01]  /*3460*/  FMUL.FTZ R7, R140, R7 ;  /* 0x000000078c077220 */ /* 0x000fe20000410000 */
[----:B------:R-:W-:Y:S01]  /*3470*/  FFMA.FTZ R5, R131, R4, -R156 ;  /* 0x0000000483057223 */ /* 0x000fe2000001089c */
[----:B------:R-:W-:Y:S01]  /*3480*/  FMUL.FTZ R156, R137, R94 ;  /* 0x0000005e899c7220 */ /* 0x000fe20000410000 */
[----:B------:R-:W-:Y:S01]  /*3490*/  FFMA.FTZ R160, R103, R154, R158 ;  /* 0x0000009a67a07223 */ /* 0x000fe2000001009e */
[----:B------:R-:W-:Y:S01]  /*34a0*/  FFMA.FTZ R155, R136, R153, -R7 ;  /* 0x00000099889b7223 */ /* 0x000fe20000010807 */
[----:B------:R-:W-:Y:S01]  /*34b0*/  FMUL.FTZ R4, R135, R4 ;  /* 0x0000000487047220 */ /* 0x000fe20000410000 */
[----:B------:R-:W-:Y:S02]  /*34c0*/  FMUL.FTZ R153, R140, R5 ;  /* 0x000000058c997220 */ /* 0x000fe40000410000 */
[----:B------:R-:W-:Y:S01]  /*34d0*/  FFMA.FTZ R159, R103, R156, R155 ;  /* 0x0000009c679f7223 */ /* 0x000fe2000001009b */
[----:B------:R-:W-:Y:S01]  /*34e0*/  FFMA.FTZ R7, R131, R6, R4 ;  /* 0x0000000683077223 */ /* 0x000fe20000010004 */
[----:B------:R-:W0:Y:S03]  /*34f0*/  SHFL.UP PT, R155, R160, 0x1, RZ ;  /* 0x04200000a09b7989 */ /* 0x000e2600000e00ff */
[-C--:B------:R-:W-:Y:S01]  /*3500*/  FFMA.FTZ R158, R136, R7.reuse, R153 ;  /* 0x00000007889e7223 */ /* 0x080fe20000010099 */
[----:B------:R-:W-:Y:S01]  /*3510*/  FMUL.FTZ R7, R140, R7 ;  /* 0x000000078c077220 */ /* 0x000fe20000410000 */
[----:B------:R-:W4:Y:S03]  /*3520*/  SHFL.UP PT, R153, R159, 0x1, RZ ;  /* 0x042000009f997989 */ /* 0x000f2600000e00ff */
[----:B------:R-:W-:Y:S01]  /*3530*/  FFMA.FTZ R157, R136, R5, -R7 ;  /* 0x00000005889d7223 */ /* 0x000fe20000010807 */
[----:B------:R-:W5:Y:S04]  /*3540*/  SHFL.UP PT, R6, R158, 0x1, RZ ;  /* 0x042000009e067989 */ /* 0x000f6800000e00ff */
[----:B------:R-:W2:Y:S01]  /*3550*/  SHFL.UP PT, R4, R157, 0x1, RZ ;  /* 0x042000009d047989 */ /* 0x000ea200000e00ff */
[-C--:B0-----:R-:W-:Y:S01]  /*3560*/  FMUL.FTZ R166, R158, R155.reuse ;  /* 0x0000009b9ea67220 */ /* 0x081fe20000410000 */
[----:B------:R-:W-:-:S04]  /*3570*/  FMUL.FTZ R155, R157, R155 ;  /* 0x0000009b9d9b7220 */ /* 0x000fc80000410000 */
        /* <DEDUP_REMOVED lines=65> */
[----:B------:R-:W0:Y:S01]  /*3990*/  @P0 LDC R7, c[0x0][0x38c] ;  /* 0x0000e300ff070b82 */ /* 0x000e220000000800 */
[-C--:B-----5:R-:W-:Y:S01]  /*39a0*/  @P6 FFMA.FTZ R157, R157, R4.reuse, -R6 ;  /* 0x000000049d9d6223 */ /* 0x0a0fe20000010806 */
[----:B------:R-:W-:Y:S01]  /*39b0*/  @P6 FADD.FTZ R159, R159, R166 ;  /* 0x000000a69f9f6221 */ /* 0x000fe20000010000 */
[----:B------:R-:W-:Y:S01]  /*39c0*/  @P6 FFMA.FTZ R158, R158, R4, R5 ;  /* 0x000000049e9e6223 */ /* 0x000fe20000010005 */
[----:B------:R-:W-:Y:S01]  /*39d0*/  CS2R R4, SRZ ;  /* 0x0000000000047805 */ /* 0x000fe2000001ff00 */
[----:B0-----:R-:W-:-:S04]  /*39e0*/  @P0 IMAD R7, R108, R7, UR4 ;  /* 0x000000046c070e24 */ /* 0x001fc8000f8e0207 */
[----:B------:R-:W-:-:S05]  /*39f0*/  @P0 IMAD.WIDE R6, R7, 0x10, R16 ;  /* 0x0000001007060825 */ /* 0x000fca00078e0210 */
[----:B------:R0:W2:Y:S01]  /*3a00*/  @P0 LDG.E.64 R4, desc[UR16][R6.64+0x8] ;  /* 0x0000081006040981 */ /* 0x0000a2000c1e1b00 */
[----:B------:R-:W-:Y:S01]  /*3a10*/  ULEA UR7, UR4, UR6, 0x4 ;  /* 0x0000000604077291 */ /* 0x000fe2000f8e20ff */
[----:B------:R-:W-:Y:S02]  /*3a20*/  BSSY.RECONVERGENT B0, `(.L_x_17743) ;  /* 0x0000041000007945 */ /* 0x000fe40003800200 */
[----:B------:R4:W-:Y:S04]  /*3a30*/  SHFL.UP PT, R166, R157, 0x1, RZ ;  /* 0x042000009da67989 */ /* 0x0009e800000e00ff */
[----:B------:R-:W-:Y:S01]  /*3a40*/  SHFL.UP PT, R158, R158, 0x1, RZ ;  /* 0x042000009e9e7989 */ /* 0x000fe200000e00ff */
[----:B0-----:R-:W-:-:S03]  /*3a50*/  CS2R R6, SRZ ;  /* 0x0000000000067805 */ /* 0x001fc6000001ff00 */
[----:B------:R-:W-:Y:S01]  /*3a60*/  SHFL.UP PT, R160, R160, 0x1, RZ ;  /* 0x04200000a0a07989 */ /* 0x000fe200000e00ff */
[----:B----4-:R-:W-:-:S03]  /*3a70*/  FMUL.FTZ R157, R140, R147 ;  /* 0x000000938c9d7220 */ /* 0x010fc60000410000 */
[----:B------:R-:W-:Y:S04]  /*3a80*/  SHFL.UP PT, R159, R159, 0x1, RZ ;  /* 0x042000009f9f7989 */ /* 0x000fe800000e00ff */
[----:B--2---:R0:W2:Y:S04]  /*3a90*/  SHFL.IDX PT, R153, R5, RZ, 0x1f ;  /* 0x00001fff05997589 */ /* 0x0040a800000e0000 */
[----:B------:R4:W5:Y:S01]  /*3aa0*/  SHFL.IDX PT, R155, R4, RZ, 0x1f ;  /* 0x00001fff049b7589 */ /* 0x00096200000e0000 */
[----:B0-----:R-:W-:Y:S01]  /*3ab0*/  MOV R5, RZ ;  /* 0x000000ff00057202 */ /* 0x001fe20000000f00 */
[----:B----4-:R-:W-:-:S02]  /*3ac0*/  HFMA2 R4, -RZ, RZ, 1.875, 0 ;  /* 0x3f800000ff047431 */ /* 0x010fc400000001ff */
[-C--:B--2---:R-:W-:Y:S01]  /*3ad0*/  FMUL.FTZ R169, R166, R153.reuse ;  /* 0x00000099a6a97220 */ /* 0x084fe20000410000 */
[----:B------:R-:W-:-:S03]  /*3ae0*/  FMUL.FTZ R167, R158, R153 ;  /* 0x000000999ea77220 */ /* 0x000fc60000410000 */
[-C--:B-----5:R-:W-:Y:S01]  /*3af0*/  FFMA.FTZ R169, R158, R155.reuse, R169 ;  /* 0x0000009b9ea97223 */ /* 0x0a0fe200000100a9 */
[----:B------:R-:W-:Y:S01]  /*3b00*/  FFMA.FTZ R166, R166, R155, -R167 ;  /* 0x0000009ba6a67223 */ /* 0x000fe200000108a7 */
[-C--:B------:R-:W-:Y:S02]  /*3b10*/  FFMA.FTZ R158, R136, R145.reuse, R157 ;  /* 0x00000091889e7223 */ /* 0x080fe4000001009d */
        /* <DEDUP_REMOVED lines=11> */
[----:B------:R-:W-:-:S02]  /*3bd0*/  FFMA.FTZ R160, -R140, R36, -R159 ;  /* 0x000000248ca07223 */ /* 0x000fc4000001099f */
[----:B------:R-:W-:Y:S01]  /*3be0*/  FMUL.FTZ R167, R135, R168 ;  /* 0x000000a887a77220 */ /* 0x000fe20000410000 */
[----:B------:R-:W-:Y:S01]  /*3bf0*/  FFMA.FTZ R158, R136, R36, -R157 ;  /* 0x00000024889e7223 */ /* 0x000fe2000001089d */
[----:B------:R-:W-:Y:S01]  /*3c00*/  FFMA.FTZ R159, R131, R168, -R170 ;  /* 0x000000a8839f7223 */ /* 0x000fe200000108aa */
[----:B------:R-:W-:Y:S01]  /*3c10*/  FMUL.FTZ R157, R135, R160 ;  /* 0x000000a0879d7220 */ /* 0x000fe20000410000 */
[----:B------:R-:W-:Y:S01]  /*3c20*/  FFMA.FTZ R168, R131, R166, R167 ;  /* 0x000000a683a87223 */ /* 0x000fe200000100a7 */
[----:B------:R-:W-:Y:S01]  /*3c30*/  FMUL.FTZ R166, R135, R158 ;  /* 0x0000009e87a67220 */ /* 0x000fe20000410000 */
[----:B------:R-:W-:Y:S01]  /*3c40*/  FADD.FTZ R169, R142, R159 ;  /* 0x0000009f8ea97221 */ /* 0x000fe20000010000 */
[----:B------:R-:W0:Y:S01]  /*3c50*/  @!P5 LDS.128 R4, [UR7+0x1b80] ;  /* 0x001b8007ff04d984 */ /* 0x000e220008000c00 */
[----:B------:R-:W-:Y:S01]  /*3c60*/  FADD.FTZ R159, R141, R168 ;  /* 0x000000a88d9f7221 */ /* 0x000fe20000010000 */
[C---:B------:R-:W-:Y:S01]  /*3c70*/  FFMA.FTZ R167, R131.reuse, R160, -R166 ;  /* 0x000000a083a77223 */ /* 0x040fe200000108a6 */
[----:B------:R-:W-:Y:S01]  /*3c80*/  FFMA.FTZ R157, R131, R158, R157 ;  /* 0x0000009e839d7223 */ /* 0x000fe2000001009d */
        /* <DEDUP_REMOVED lines=26> */
.L_x_17744:
[----:B------:R-:W-:Y:S05]  /*3e30*/  BSYNC.RECONVERGENT B0 ;  /* 0x0000000000007941 */ /* 0x000fea0003800200 */
.L_x_17743:
        /* <DEDUP_REMOVED lines=17> */
.L_x_17746:
[----:B------:R-:W-:Y:S05]  /*3f50*/  BSYNC.RECONVERGENT B0 ;  /* 0x0000000000007941 */ /* 0x000fea0003800200 */
.L_x_17745:
        /* <DEDUP_REMOVED lines=17> */
.L_x_17748:
[----:B------:R-:W-:Y:S05]  /*4070*/  BSYNC.RECONVERGENT B0 ;  /* 0x0000000000007941 */ /* 0x000fea0003800200 */
.L_x_17747:
        /* <DEDUP_REMOVED lines=17> */
.L_x_17750:
[----:B------:R-:W-:Y:S05]  /*4190*/  BSYNC.RECONVERGENT B0 ;  /* 0x0000000000007941 */ /* 0x000fea0003800200 */
.L_x_17749:
        /* <DEDUP_REMOVED lines=17> */
.L_x_17752:
[----:B------:R-:W-:Y:S05]  /*42b0*/  BSYNC.RECONVERGENT B0 ;  /* 0x0000000000007941 */ /* 0x000fea0003800200 */
.L_x_17751:
[----:B0-----:R-:W-:Y:S01]  /*42c0*/  SHFL.DOWN PT, R171, R160, 0x1, 0x1f ;  /* 0x08201f00a0ab7f89 */ /* 0x001fe200000e0000 */
[----:B------:R-:W-:Y:S01]  /*42d0*/  ISETP.NE.AND P5, PT, R46, 0x1f, PT ;  /* 0x0000001f2e00780c */ /* 0x000fe20003fa5270 */
[----:B------:R-:W-:Y:S02]  /*42e0*/  BSSY.RECONVERGENT B0, `(.L_x_17753) ;  /* 0x000008f000007945 */ /* 0x000fe40003800200 */
[----:B-1----:R-:W0:Y:S04]  /*42f0*/  SHFL.IDX PT, R170, R7, RZ, 0x1f ;  /* 0x00001fff07aa7589 */ /* 0x002e2800000e0000 */
[----:B------:R-:W1:Y:S04]  /*4300*/  SHFL.DOWN PT, R167, R159, 0x1, 0x1f ;  /* 0x08201f009fa77f89 */ /* 0x000e6800000e0000 */
        /* <DEDUP_REMOVED lines=9> */
[----:B------:R-:W-:Y:S01]  /*43a0*/  @P5 FFMA.FTZ R168, R171, R169, R168 ;  /* 0x000000a9aba85223 */ /* 0x000fe200000100a8 */
[----:B------:R-:W-:Y:S01]  /*43b0*/  FMUL.FTZ R167, R3, R153 ;  /* 0x0000009903a77220 */ /* 0x000fe20000410000 */
[----:B------:R-:W3:Y:S01]  /*43c0*/  SHFL.IDX PT, R157, R157, RZ, 0x1f ;  /* 0x00001fff9d9d7589 */ /* 0x000ee200000e0000 */
[----:B------:R-:W-:Y:S02]  /*43d0*/  @P5 FADD.FTZ R169, R173, R166 ;  /* 0x000000a6ada95221 */ /* 0x000fe40000010000 */
[-C--:B------:R-:W-:Y:S01]  /*43e0*/  FFMA.FTZ R166, R2, R155.reuse, -R167 ;  /* 0x0000009b02a67223 */ /* 0x080fe200000108a7 */
[----:B------:R-:W-:Y:S01]  /*43f0*/  @P5 FADD.FTZ R170, R175, R168 ;  /* 0x000000a8afaa5221 */ /* 0x000fe20000010000 */
[----:B------:R-:W-:Y:S02]  /*4400*/  FMUL.FTZ R168, R3, R155 ;  /* 0x0000009b03a87220 */ /* 0x000fe40000410000 */
[----:B------:R-:W-:Y:S01]  /*4410*/  FADD.FTZ R3, R149, R166 ;  /* 0x000000a695037221 */ /* 0x000fe20000010000 */
[----:B------:R-:W-:Y:S01]  /*4420*/  ISETP.NE.AND P5, PT, R46, RZ, PT ;  /* 0x000000ff2e00720c */ /* 0x000fe20003fa5270 */
[----:B------:R-:W-:-:S02]  /*4430*/  FFMA.FTZ R168, R2, R153, R168 ;  /* 0x0000009902a87223 */ /* 0x000fc400000100a8 */
[----:B------:R-:W-:Y:S02]  /*4440*/  FMUL.FTZ R149, R128, R3 ;  /* 0x0000000380957220 */ /* 0x000fe40000410000 */
[----:B------:R-:W-:Y:S01]  /*4450*/  FADD.FTZ R153, R151, R168 ;  /* 0x000000a897997221 */ /* 0x000fe20000010000 */
[----:B------:R-:W-:-:S03]  /*4460*/  FMUL.FTZ R168, R170, R37 ;  /* 0x00000025aaa87220 */ /* 0x000fc60000410000 */
[----:B------:R-:W-:Y:S01]  /*4470*/  FFMA.FTZ R166, R126, R153, R149 ;  /* 0x000000997ea67223 */ /* 0x000fe20000010095 */
[C---:B------:R-:W-:Y:S01]  /*4480*/  FMUL.FTZ R149, R169.reuse, R37 ;  /* 0x00000025a9957220 */ /* 0x040fe20000410000 */
        /* <DEDUP_REMOVED lines=8> */
[----:B------:R-:W-:Y:S01]  /*4510*/  FFMA.FTZ R148, R101, R148, R37 ;  /* 0x0000009465947223 */ /* 0x000fe20000010025 */
[C---:B------:R-:W-:Y:S01]  /*4520*/  FMUL.FTZ R146, R140.reuse, R145 ;  /* 0x000000918c927220 */ /* 0x040fe20000410000 */
[----:B------:R-:W-:Y:S01]  /*4530*/  FMUL.FTZ R155, R145, R94 ;  /* 0x0000005e919b7220 */ /* 0x000fe20000410000 */
[----:B------:R-:W-:Y:S01]  /*4540*/  FMUL.FTZ R149, R140, R147 ;  /* 0x000000938c957220 */ /* 0x000fe20000410000 */
[-C--:B------:R-:W-:Y:S01]  /*4550*/  FMUL.FTZ R36, R135, R148.reuse ;  /* 0x0000009487247220 */ /* 0x080fe20000410000 */
[----:B------:R-:W-:-:S02]  /*4560*/  FFMA.FTZ R37, R131, R148, -R2 ;  /* 0x0000009483257223 */ /* 0x000fc40000010802 */
[C---:B------:R-:W-:Y:S01]  /*4570*/  FFMA.FTZ R2, R136.reuse, R145, R149 ;  /* 0x0000009188027223 */ /* 0x040fe20000010095 */
[----:B------:R-:W-:Y:S01]  /*4580*/  FFMA.FTZ R36, R131, R166, R36 ;  /* 0x000000a683247223 */ /* 0x000fe20000010024 */
[----:B------:R-:W-:Y:S02]  /*4590*/  FFMA.FTZ R149, R136, R147, -R146 ;  /* 0x0000009388957223 */ /* 0x000fe40000010892 */
[----:B------:R-:W-:Y:S01]  /*45a0*/  FADD.FTZ R2, R143, R2 ;  /* 0x000000028f027221 */ /* 0x000fe20000010000 */
[C---:B------:R-:W-:Y:S01]  /*45b0*/  FFMA.FTZ R168, R97.reuse, R152, R36 ;  /* 0x0000009861a87223 */ /* 0x040fe20000010024 */
[----:B------:R-:W-:Y:S01]  /*45c0*/  FADD.FTZ R144, R144, R149 ;  /* 0x0000009590907221 */ /* 0x000fe20000010000 */
[----:B------:R-:W-:Y:S01]  /*45d0*/  FFMA.FTZ R152, R97, R150, R37 ;  /* 0x0000009661987223 */ /* 0x000fe20000010025 */
        /* <DEDUP_REMOVED lines=9> */
[----:B------:R-:W-:Y:S01]  /*4670*/  FFMA.FTZ R156, R103, R156, R36 ;  /* 0x0000009c679c7223 */ /* 0x000fe20000010024 */
[----:B------:R-:W-:Y:S01]  /*4680*/  FADD.FTZ R141, R141, R140 ;  /* 0x0000008c8d8d7221 */ /* 0x000fe20000010000 */
[----:B--2---:R-:W-:Y:S01]  /*4690*/  FMUL.FTZ R140, R160, R7 ;  /* 0x00000007a08c7220 */ /* 0x004fe20000410000 */
[----:B------:R-:W-:Y:S01]  /*46a0*/  FMUL.FTZ R131, R128, R37 ;  /* 0x0000002580837220 */ /* 0x000fe20000410000 */
[----:B------:R-:W-:Y:S01]  /*46b0*/  FMUL.FTZ R36, R160, R5 ;  /* 0x00000005a0247220 */ /* 0x000fe20000410000 */
[-C--:B------:R-:W-:Y:S01]  /*46c0*/  FMUL.FTZ R146, R37, R90.reuse ;  /* 0x0000005a25927220 */ /* 0x080fe20000410000 */
[----:B------:R-:W-:Y:S01]  /*46d0*/  FMUL.FTZ R142, R141, R90 ;  /* 0x0000005a8d8e7220 */ /* 0x000fe20000410000 */
[-C--:B------:R-:W-:Y:S01]  /*46e0*/  FFMA.FTZ R135, R126, R141.reuse, R131 ;  /* 0x0000008d7e877223 */ /* 0x080fe20000010083 */
[CC--:B0-----:R-:W-:Y:S01]  /*46f0*/  FFMA.FTZ R131, R159.reuse, R6.reuse, -R140 ;  /* 0x000000069f837223 */ /* 0x0c1fe2000001088c */
[C---:B------:R-:W-:Y:S01]  /*4700*/  FMUL.FTZ R6, R160.reuse, R6 ;  /* 0x00000006a0067220 */ /* 0x040fe20000410000 */
[-C--:B------:R-:W-:Y:S01]  /*4710*/  FMUL.FTZ R160, R160, R4.reuse ;  /* 0x00000004a0a07220 */ /* 0x080fe20000410000 */
[----:B------:R-:W-:Y:S01]  /*4720*/  FADD.FTZ R138, R138, R135 ;  /* 0x000000878a8a7221 */ /* 0x000fe20000010000 */
[----:B------:R-:W-:Y:S01]  /*4730*/  FMUL.FTZ R135, R128, R141 ;  /* 0x0000008d80877220 */ /* 0x000fe20000410000 */
[C---:B------:R-:W-:Y:S01]  /*4740*/  FFMA.FTZ R4, R159.reuse, R4, -R36 ;  /* 0x000000049f047223 */ /* 0x040fe20000010824 */
[C---:B------:R-:W-:Y:S01]  /*4750*/  FFMA.FTZ R36, R159.reuse, R7, R6 ;  /* 0x000000079f247223 */ /* 0x040fe20000010006 */
[----:B------:R-:W-:Y:S01]  /*4760*/  FFMA.FTZ R5, R159, R5, R160 ;  /* 0x000000059f057223 */ /* 0x000fe200000100a0 */
[----:B------:R-:W-:Y:S01]  /*4770*/  FFMA.FTZ R135, R126, R37, -R135 ;  /* 0x000000257e877223 */ /* 0x000fe20000010887 */
[----:B-1----:R-:W-:Y:S01]  /*4780*/  FADD.FTZ R6, R158, R131 ;  /* 0x000000839e067221 */ /* 0x002fe20000010000 */
[----:B---3--:R-:W-:Y:S01]  /*4790*/  FADD.FTZ R7, R157, R36 ;  /* 0x000000249d077221 */ /* 0x008fe20000010000 */
[----:B------:R-:W-:Y:S01]  /*47a0*/  FMUL.FTZ R128, R138, R88 ;  /* 0x000000588a807220 */ /* 0x000fe20000410000 */
[----:B------:R-:W-:Y:S01]  /*47b0*/  FADD.FTZ R132, R132, R135 ;  /* 0x0000008784847221 */ /* 0x000fe20000010000 */
[C---:B------:R-:W-:Y:S01]  /*47c0*/  FFMA.FTZ R135, -R109.reuse, R130, R166 ;  /* 0x000000826d877223 */ /* 0x040fe200000101a6 */
[----:B------:R-:W-:Y:S01]  /*47d0*/  FFMA.FTZ R36, R109, -R129, R148 ;  /* 0x800000816d247223 */ /* 0x000fe20000010094 */
[----:B------:R0:W-:Y:S01]  /*47e0*/  @!P5 STS.128 [UR7+0x1b80], R4 ;  /* 0x001b8004ff00d988 */ /* 0x0001e20008000c07 */
[----:B------:R-:W-:Y:S01]  /*47f0*/  FMUL.FTZ R126, R95, R128 ;  /* 0x000000805f7e7220 */ /* 0x000fe20000410000 */
[----:B------:R-:W-:Y:S01]  /*4800*/  FFMA.FTZ R154, R103, R154, R136 ;  /* 0x0000009a679a7223 */ /* 0x000fe20000010088 */
[----:B------:R-:W-:Y:S01]  /*4810*/  FFMA.FTZ R131, R0, R3, RZ ;  /* 0x0000000300837223 */ /* 0x000fe200000100ff */
[----:B------:R-:W-:Y:S01]  /*4820*/  FMUL.FTZ R136, R132, R88 ;  /* 0x0000005884887220 */ /* 0x000fe20000410000 */
[----:B------:R-:W-:Y:S01]  /*4830*/  FMUL.FTZ R157, R147, R94 ;  /* 0x0000005e939d7220 */ /* 0x000fe20000410000 */
[-C--:B------:R-:W-:Y:S01]  /*4840*/  FMUL.FTZ R149, R2, R92.reuse ;  /* 0x0000005c02957220 */ /* 0x080fe20000410000 */
[----:B------:R-:W-:Y:S01]  /*4850*/  FMUL.FTZ R151, R144, R92 ;  /* 0x0000005c90977220 */ /* 0x000fe20000410000 */
[----:B------:R1:W-:Y:S01]  /*4860*/  STS [R71+0x210], R126 ;  /* 0x0002107e47007388 */ /* 0x0003e20000000800 */
[----:B------:R-:W-:Y:S01]  /*4870*/  FFMA.FTZ R131, R102, R148, R131 ;  /* 0x0000009466837223 */ /* 0x000fe20000010083 */
[----:B------:R-:W-:Y:S01]  /*4880*/  FMUL.FTZ R140, R95, R136 ;  /* 0x000000885f8c7220 */ /* 0x000fe20000410000 */
[----:B------:R-:W-:Y:S01]  /*4890*/  FMUL.FTZ R148, R97, R151 ;  /* 0x0000009761947220 */ /* 0x000fe20000410000 */
[----:B------:R-:W-:Y:S01]  /*48a0*/  FMUL.FTZ R150, R103, R157 ;  /* 0x0000009d67967220 */ /* 0x000fe20000410000 */
[----:B------:R-:W-:Y:S01]  /*48b0*/  FFMA.FTZ R143, R0, -R153, RZ ;  /* 0x80000099008f7223 */ /* 0x000fe200000100ff */
[----:B0-----:R-:W-:Y:S01]  /*48c0*/  FMUL.FTZ R5, R135, R146 ;  /* 0x0000009287057220 */ /* 0x001fe20000410000 */
[-C--:B------:R-:W-:Y:S01]  /*48d0*/  FMUL.FTZ R4, R101, R142.reuse ;  /* 0x0000008e65047220 */ /* 0x080fe20000410000 */
[----:B------:R0:W-:Y:S01]  /*48e0*/  STS [R73+0x4], R140 ;  /* 0x0000048c49007388 */ /* 0x0001e20000000800 */
[----:B------:R-:W-:Y:S01]  /*48f0*/  FFMA.FTZ R3, R110, -R125, R3 ;  /* 0x8000007d6e037223 */ /* 0x000fe20000010003 */
[-C--:B------:R-:W-:Y:S01]  /*4900*/  FFMA.FTZ R7, R36, R142.reuse, R5 ;  /* 0x0000008e24077223 */ /* 0x080fe20000010005 */
[----:B------:R-:W-:Y:S01]  /*4910*/  FMUL.FTZ R5, R135, R142 ;  /* 0x0000008e87057220 */ /* 0x000fe20000410000 */
[----:B------:R2:W-:Y:S01]  /*4920*/  STS [R73+0x8], R4 ;  /* 0x0000080449007388 */ /* 0x0005e20000000800 */
[----:B------:R-:W-:Y:S01]  /*4930*/  FMUL.FTZ R142, R97, R149 ;  /* 0x00000095618e7220 */ /* 0x000fe20000410000 */
[----:B-1----:R-:W-:Y:S01]  /*4940*/  FFMA.FTZ R126, -R110, R127, R153 ;  /* 0x0000007f6e7e7223 */ /* 0x002fe20000010199 */
[-C--:B------:R-:W-:Y:S01]  /*4950*/  FFMA.FTZ R6, R36, R146.reuse, -R5 ;  /* 0x0000009224067223 */ /* 0x080fe20000010805 */
[----:B------:R-:W-:Y:S01]  /*4960*/  FMUL.FTZ R146, R101, R146 ;  /* 0x0000009265927220 */ /* 0x000fe20000410000 */
[----:B------:R1:W-:Y:S01]  /*4970*/  STS [R73+0x14], R148 ;  /* 0x0000149449007388 */ /* 0x0003e20000000800 */
[----:B0-----:R-:W-:Y:S01]  /*4980*/  FFMA.FTZ R140, R111, -R133, R152 ;  /* 0x800000856f8c7223 */ /* 0x001fe20000010098 */
[----:B------:R-:W-:Y:S01]  /*4990*/  FMUL.FTZ R5, R126, R128 ;  /* 0x000000807e057220 */ /* 0x000fe20000410000 */
[----:B------:R-:W-:Y:S01]  /*49a0*/  FFMA.FTZ R143, R102, -R166, R143 ;  /* 0x800000a6668f7223 */ /* 0x000fe2000001008f */
[----:B------:R0:W-:Y:S01]  /*49b0*/  STS [R73+0xc], R146 ;  /* 0x00000c9249007388 */ /* 0x0001e20000000800 */
[----:B--2---:R-:W-:Y:S01]  /*49c0*/  FMUL.FTZ R4, R103, R155 ;  /* 0x0000009b67047220 */ /* 0x004fe20000410000 */
[----:B------:R-:W-:Y:S01]  /*49d0*/  FFMA.FTZ R5, R3, R136, -R5 ;  /* 0x0000008803057223 */ /* 0x000fe20000010805 */
[C---:B------:R-:W-:Y:S01]  /*49e0*/  FFMA.FTZ R131, R104.reuse, R152, R131 ;  /* 0x0000009868837223 */ /* 0x040fe20000010083 */
[----:B------:R2:W-:Y:S01]  /*49f0*/  STS [R73+0x10], R142 ;  /* 0x0000108e49007388 */ /* 0x0005e20000000800 */
[----:B------:R-:W-:Y:S01]  /*4a00*/  FFMA.FTZ R143, R104, -R168, R143 ;  /* 0x800000a8688f7223 */ /* 0x000fe2000001008f */
[C---:B-1----:R-:W-:Y:S01]  /*4a10*/  FFMA.FTZ R148, -R112.reuse, R139, R154 ;  /* 0x0000008b70947223 */ /* 0x042fe2000001019a */
[----:B------:R-:W-:Y:S01]  /*4a20*/  FADD.FTZ R5, RZ, R5 ;  /* 0x00000005ff057221 */ /* 0x000fe20000010000 */
[----:B------:R1:W-:Y:S01]  /*4a30*/  STS [R73+0x18], R4 ;  /* 0x0000180449007388 */ /* 0x0003e20000000800 */
[----:B0-----:R-:W-:Y:S01]  /*4a40*/  FFMA.FTZ R146, R112, -R137, R156 ;  /* 0x8000008970927223 */ /* 0x001fe2000001009c */
[----:B------:R-:W-:-:S02]  /*4a50*/  FMUL.FTZ R159, R148, R157 ;  /* 0x0000009d949f7220 */ /* 0x000fc40000410000 */
[----:B------:R0:W-:Y:S01]  /*4a60*/  STS [R73+0x1c], R150 ;  /* 0x00001c9649007388 */ /* 0x0001e20000000800 */
[----:B------:R-:W-:Y:S01]  /*4a70*/  FADD.FTZ R5, R5, R6 ;  /* 0x0000000605057221 */ /* 0x000fe20000010000 */
[----:B--2---:R-:W-:Y:S01]  /*4a80*/  FFMA.FTZ R142, -R111, R134, R168 ;  /* 0x000000866f8e7223 */ /* 0x004fe200000101a8 */
[-C--:B------:R-:W-:Y:S01]  /*4a90*/  FFMA.FTZ R159, R146, R155.reuse, R159 ;  /* 0x0000009b929f7223 */ /* 0x080fe2000001009f */
[----:B------:R-:W-:Y:S01]  /*4aa0*/  BAR.SYNC.DEFER_BLOCKING 0x0 ;  /* 0x0000000000007b1d */ /* 0x000fe20000010000 */
[----:B------:R-:W-:Y:S01]  /*4ab0*/  FMUL.FTZ R155, R148, R155 ;  /* 0x0000009b949b7220 */ /* 0x000fe20000410000 */
[----:B------:R-:W-:Y:S01]  /*4ac0*/  FMUL.FTZ R153, R142, R151 ;  /* 0x000000978e997220 */ /* 0x000fe20000410000 */
[----:B-1----:R-:W-:Y:S02]  /*4ad0*/  FMUL.FTZ R4, R126, R136 ;  /* 0x000000887e047220 */ /* 0x002fe40000410000 */
[----:B------:R-:W-:Y:S01]  /*4ae0*/  FFMA.FTZ R136, R146, R157, -R155 ;  /* 0x0000009d92887223 */ /* 0x000fe2000001089b */
[-C--:B------:R-:W-:Y:S01]  /*4af0*/  FFMA.FTZ R153, R140, R149.reuse, R153 ;  /* 0x000000958c997223 */ /* 0x080fe20000010099 */
[----:B------:R-:W-:Y:S01]  /*4b00*/  FMUL.FTZ R149, R142, R149 ;  /* 0x000000958e957220 */ /* 0x000fe20000410000 */
[----:B------:R-:W-:-:S03]  /*4b10*/  FFMA.FTZ R4, R3, R128, R4 ;  /* 0x0000008003047223 */ /* 0x000fc60000010004 */
[----:B------:R-:W-:Y:S01]  /*4b20*/  FFMA.FTZ R128, R140, R151, -R149 ;  /* 0x000000978c807223 */ /* 0x000fe20000010895 */
[----:B------:R-:W-:Y:S01]  /*4b30*/  LEA R149, R113, -R118, 0x1 ;  /* 0x8000007671957211 */ /* 0x000fe200078e08ff */
[----:B------:R-:W-:Y:S02]  /*4b40*/  FADD.FTZ R4, RZ, R4 ;  /* 0x00000004ff047221 */ /* 0x000fe40000010000 */
[----:B------:R-:W-:Y:S01]  /*4b50*/  FADD.FTZ R5, R5, R128 ;  /* 0x0000008005057221 */ /* 0x000fe20000010000 */
[----:B------:R-:W-:Y:S01]  /*4b60*/  ISETP.GE.AND P6, PT, R149, 0x1, PT ;  /* 0x000000019500780c */ /* 0x000fe20003fc6270 */
[----:B------:R-:W-:-:S04]  /*4b70*/  FADD.FTZ R4, R4, R7 ;  /* 0x0000000704047221 */ /* 0x000fc80000010000 */
[----:B------:R-:W-:Y:S01]  /*4b80*/  FADD.FTZ R4, R4, R153 ;  /* 0x0000009904047221 */ /* 0x000fe20000010000 */
[----:B------:R0:W1:Y:S07]  /*4b90*/  LDS R167, [R61+0x290] ;  /* 0x000290003da77984 */ /* 0x00006e0000000800 */
[----:B------:R-:W-:Y:S05]  /*4ba0*/  @!P6 BRA `(.L_x_17754) ;  /* 0x000000000008e947 */ /* 0x000fea0003800000 */
[----:B------:R-:W2:Y:S04]  /*4bb0*/  LDS R7, [R60+0x210] ;  /* 0x000210003c077984 */ /* 0x000ea80000000800 */
[----:B--2---:R2:W-:Y:S02]  /*4bc0*/  REDG.E.ADD.F32.FTZ.RN.STRONG.GPU desc[UR16][R34.64], R7 ;  /* 0x00000007220079a6 */ /* 0x0045e4000c12f310 */
.L_x_17754:
[----:B------:R-:W-:Y:S05]  /*4bd0*/  BSYNC.RECONVERGENT B0 ;  /* 0x0000000000007941 */ /* 0x000fea0003800200 */
.L_x_17753:
[----:B------:R-:W-:Y:S01]  /*4be0*/  ISETP.GE.AND P6, PT, R149, 0x21, PT ;  /* 0x000000219500780c */ /* 0x000fe20003fc6270 */
[----:B------:R-:W-:-:S12]  /*4bf0*/  BSSY.RECONVERGENT B0, `(.L_x_17755) ;  /* 0x0000003000007945 */ /* 0x000fd80003800200 */
[----:B------:R-:W-:Y:S05]  /*4c00*/  @!P6 BRA `(.L_x_17756) ;  /* 0x000000000004e947 */ /* 0x000fea0003800000 */
[----:B-1----:R3:W-:Y:S02]  /*4c10*/  REDG.E.ADD.F32.FTZ.RN.STRONG.GPU desc[UR16][R34.64+0x80], R167 ;  /* 0x000080a7220079a6 */ /* 0x0027e4000c12f310 */
.L_x_17756:
[----:B------:R-:W-:Y:S05]  /*4c20*/  BSYNC.RECONVERGENT B0 ;  /* 0x0000000000007941 */ /* 0x000fea0003800200 */
.L_x_17755:
[----:B--2---:R2:W4:Y:S01]  /*4c30*/  LDS R7, [R62+0x310] ;  /* 0x000310003e077984 */ /* 0x0045220000000800 */
[----:B------:R-:W-:Y:S01]  /*4c40*/  ISETP.GE.AND P6, PT, R149, 0x41, PT ;  /* 0x000000419500780c */ /* 0x000fe20003fc6270 */
[----:B------:R-:W-:-:S12]  /*4c50*/  BSSY.RECONVERGENT B0, `(.L_x_17757) ;  /* 0x0000003000007945 */ /* 0x000fd80003800200 */
[----:B--2---:R-:W-:Y:S05]  /*4c60*/  @!P6 BRA `(.L_x_17758) ;  /* 0x000000000004e947 */ /* 0x004fea0003800000 */
[----:B----4-:R2:W-:Y:S02]  /*4c70*/  REDG.E.ADD.F32.FTZ.RN.STRONG.GPU desc[UR16][R34.64+0x100], R7 ;  /* 0x00010007220079a6 */ /* 0x0105e4000c12f310 */
.L_x_17758:
[----:B------:R-:W-:Y:S05]  /*4c80*/  BSYNC.RECONVERGENT B0 ;  /* 0x0000000000007941 */ /* 0x000fea0003800200 */
.L_x_17757:
[----:B--2-4-:R2:W4:Y:S01]  /*4c90*/  LDS R7, [R63+0x390] ;  /* 0x000390003f077984 */ /* 0x0145220000000800 */
[----:B------:R-:W-:Y:S01]  /*4ca0*/  ISETP.GE.AND P6, PT, R149, 0x61, PT ;  /* 0x000000619500780c */ /* 0x000fe20003fc6270 */
[----:B------:R-:W-:-:S12]  /*4cb0*/  BSSY.RECONVERGENT B0, `(.L_x_17759) ;  /* 0x0000003000007945 */ /* 0x000fd80003800200 */
[----:B--2---:R-:W-:Y:S05]  /*4cc0*/  @!P6 BRA `(.L_x_17760) ;  /* 0x000000000004e947 */ /* 0x004fea0003800000 */
[----:B----4-:R2:W-:Y:S02]  /*4cd0*/  REDG.E.ADD.F32.FTZ.RN.STRONG.GPU desc[UR16][R34.64+0x180], R7 ;  /* 0x00018007220079a6 */ /* 0x0105e4000c12f310 */
.L_x_17760:
[----:B------:R-:W-:Y:S05]  /*4ce0*/  BSYNC.RECONVERGENT B0 ;  /* 0x0000000000007941 */ /* 0x000fea0003800200 */
.L_x_17759:
[----:B--2-4-:R2:W4:Y:S01]  /*4cf0*/  LDS R7, [R65+0x410] ;  /* 0x0004100041077984 */ /* 0x0145220000000800 */
[----:B------:R-:W-:Y:S01]  /*4d00*/  ISETP.GE.AND P6, PT, R149, 0x81, PT ;  /* 0x000000819500780c */ /* 0x000fe20003fc6270 */
[----:B------:R-:W-:-:S12]  /*4d10*/  BSSY.RECONVERGENT B0, `(.L_x_17761) ;  /* 0x0000003000007945 */ /* 0x000fd80003800200 */
[----:B--2---:R-:W-:Y:S05]  /*4d20*/  @!P6 BRA `(.L_x_17762) ;  /* 0x000000000004e947 */ /* 0x004fea0003800000 */
[----:B----4-:R2:W-:Y:S02]  /*4d30*/  REDG.E.ADD.F32.FTZ.RN.STRONG.GPU desc[UR16][R34.64+0x200], R7 ;  /* 0x00020007220079a6 */ /* 0x0105e4000c12f310 */
.L_x_17762:
[----:B------:R-:W-:Y:S05]  /*4d40*/  BSYNC.RECONVERGENT B0 ;  /* 0x0000000000007941 */ /* 0x000fea0003800200 */
.L_x_17761:
[----:B--2-4-:R2:W4:Y:S01]  /*4d50*/  LDS R7, [R66+0x490] ;  /* 0x0004900042077984 */ /* 0x0145220000000800 */
[----:B------:R-:W-:Y:S01]  /*4d60*/  ISETP.GE.AND P6, PT, R149, 0xa1, PT ;  /* 0x000000a19500780c */ /* 0x000fe20003fc6270 */
[----:B------:R-:W-:-:S12]  /*4d70*/  BSSY.RECONVERGENT B0, `(.L_x_17763) ;  /* 0x0000003000007945 */ /* 0x000fd80003800200 */
[----:B--2---:R-:W-:Y:S05]  /*4d80*/  @!P6 BRA `(.L_x_17764) ;  /* 0x000000000004e947 */ /* 0x004fea0003800000 */
[----:B----4-:R2:W-:Y:S02]  /*4d90*/  REDG.E.ADD.F32.FTZ.RN.STRONG.GPU desc[UR16][R34.64+0x280], R7 ;  /* 0x00028007220079a6 */ /* 0x0105e4000c12f310 */
.L_x_17764:
[----:B------:R-:W-:Y:S05]  /*4da0*/  BSYNC.RECONVERGENT B0 ;  /* 0x0000000000007941 */ /* 0x000fea0003800200 */
.L_x_17763:
[----:B--2-4-:R2:W4:Y:S01]  /*4db0*/  LDS R7, [R67+0x510] ;  /* 0x0005100043077984 */ /* 0x0145220000000800 */
[----:B------:R-:W-:Y:S01]  /*4dc0*/  ISETP.GE.AND P6, PT, R149, 0xc1, PT ;  /* 0x000000c19500780c */ /* 0x000fe20003fc6270 */
[----:B------:R-:W-:-:S12]  /*4dd0*/  BSSY.RECONVERGENT B0, `(.L_x_17765) ;  /* 0x0000003000007945 */ /* 0x000fd80003800200 */
[----:B--2---:R-:W-:Y:S05]  /*4de0*/  @!P6 BRA `(.L_x_17766) ;  /* 0x000000000004e947 */ /* 0x004fea0003800000 */
[----:B----4-:R2:W-:Y:S02]  /*4df0*/  REDG.E.ADD.F32.FTZ.RN.STRONG.GPU desc[UR16][R34.64+0x300], R7 ;  /* 0x00030007220079a6 */ /* 0x0105e4000c12f310 */
.L_x_17766:
[----:B------:R-:W-:Y:S05]  /*4e00*/  BSYNC.RECONVERGENT B0 ;  /* 0x0000000000007941 */ /* 0x000fea0003800200 */
.L_x_17765:
[C---:B------:R-:W-:Y:S01]  /*4e10*/  FFMA.FTZ R6, R106.reuse, R156, R131 ;  /* 0x0000009c6a067223 */ /* 0x040fe20000010083 */
        /* <DEDUP_REMOVED lines=8> */
.L_x_17768:
[----:B------:R-:W-:Y:S05]  /*4ea0*/  BSYNC.RECONVERGENT B0 ;  /* 0x0000000000007941 */ /* 0x000fea0003800200 */
.L_x_17767:
[----:B--23--:R-:W2:Y:S01]  /*4eb0*/  SHFL.DOWN PT, R35, R4, 0x1, 0x1f ;  /* 0x08201f0004237f89 */ /* 0x00cea200000e0000 */
[----:B------:R-:W-:Y:S01]  /*4ec0*/  ISETP.GT.AND P6, PT, R85, 0x1e, PT ;  /* 0x0000001e5500780c */ /* 0x000fe20003fc4270 */
[----:B------:R-:W-:Y:S01]  /*4ed0*/  FMUL.FTZ R134, R134, R144 ;  /* 0x0000009086867220 */ /* 0x000fe20000410000 */
[----:B------:R-:W-:Y:S01]  /*4ee0*/  BSSY.RECONVERGENT B0, `(.L_x_17769) ;  /* 0x0000044000007945 */ /* 0x000fe20003800200 */
[----:B0-----:R-:W0:Y:S02]  /*4ef0*/  SHFL.DOWN PT, R131, R6, 0x1, 0x1f ;  /* 0x08201f0006837f89 */ /* 0x001e2400000e0000 */
[----:B------:R-:W-:Y:S02]  /*4f00*/  FFMA.FTZ R134, R133, R2, R134 ;  /* 0x0000000285867223 */ /* 0x000fe40000010086 */
[----:B------:R-:W3:Y:S04]  /*4f10*/  SHFL.DOWN PT, R34, R5, 0x1, 0x1f ;  /* 0x08201f0005227f89 */ /* 0x000ee800000e0000 */
[----:B------:R-:W4:Y:S02]  /*4f20*/  SHFL.DOWN PT, R128, R7, 0x1, 0x1f ;  /* 0x08201f0007807f89 */ /* 0x000f2400000e0000 */
[----:B--2---:R-:W-:Y:S01]  /*4f30*/  @!P6 FADD.FTZ R4, R4, R35 ;  /* 0x000000230404e221 */ /* 0x004fe20000010000 */
[----:B0-----:R-:W-:-:S04]  /*4f40*/  @!P6 FADD.FTZ R6, R6, R131 ;  /* 0x000000830606e221 */ /* 0x001fc80000010000 */
        /* <DEDUP_REMOVED lines=27> */
[----:B--2---:R-:W-:-:S03]  /*5100*/  @!P6 FADD.FTZ R6, R6, R131 ;  /* 0x000000830606e221 */ /* 0x004fc60000010000 */
[-C--:B------:R-:W-:Y:S01]  /*5110*/  FFMA.FTZ R131, R30, R147.reuse, -R35 ;  /* 0x000000931e837223 */ /* 0x080fe20000010823 */
[-C--:B------:R-:W-:Y:S01]  /*5120*/  FMUL.FTZ R35, R31, R147.reuse ;  /* 0x000000931f237220 */ /* 0x080fe20000410000 */
[----:B---3--:R-:W-:Y:S01]  /*5130*/  @!P6 FADD.FTZ R5, R5, R34 ;  /* 0x000000220505e221 */ /* 0x008fe20000010000 */
[----:B------:R-:W-:Y:S01]  /*5140*/  FMUL.FTZ R34, R139, R147 ;  /* 0x000000938b227220 */ /* 0x000fe20000410000 */
[----:B------:R-:W-:Y:S01]  /*5150*/  FMUL.FTZ R139, R148, R131 ;  /* 0x00000083948b7220 */ /* 0x000fe20000410000 */
[----:B------:R-:W-:Y:S01]  /*5160*/  FFMA.FTZ R131, R30, R145, R35 ;  /* 0x000000911e837223 */ /* 0x000fe20000010023 */
[----:B------:R-:W-:Y:S01]  /*5170*/  FMUL.FTZ R35, R31, R2 ;  /* 0x000000021f237220 */ /* 0x000fe20000410000 */
[----:B----4-:R-:W-:Y:S01]  /*5180*/  @!P6 FADD.FTZ R7, R7, R128 ;  /* 0x000000800707e221 */ /* 0x010fe20000010000 */
[----:B------:R-:W-:Y:S01]  /*5190*/  ISETP.GT.AND P6, PT, R85, 0xf, PT ;  /* 0x0000000f5500780c */ /* 0x000fe20003fc4270 */
[----:B------:R-:W-:Y:S01]  /*51a0*/  FFMA.FTZ R146, R146, R131, R139 ;  /* 0x0000008392927223 */ /* 0x000fe2000001008b */
        /* <DEDUP_REMOVED lines=8> */
[----:B------:R-:W-:Y:S01]  /*5230*/  FFMA.FTZ R137, R103, R137, R146 ;  /* 0x0000008967897223 */ /* 0x000fe20000010092 */
[----:B------:R0:W2:Y:S01]  /*5240*/  SHFL.DOWN PT, R2, R5, 0x10, 0x1f ;  /* 0x0a001f0005027f89 */ /* 0x0000a200000e0000 */
[----:B------:R-:W-:Y:S01]  /*5250*/  FFMA.FTZ R140, R140, R35, R131 ;  /* 0x000000238c8c7223 */ /* 0x000fe20000010083 */
[----:B------:R-:W-:Y:S01]  /*5260*/  FMUL.FTZ R135, R135, R34 ;  /* 0x0000002287877220 */ /* 0x000fe20000410000 */
[----:B------:R-:W-:Y:S01]  /*5270*/  FADD.FTZ R96, R137, R96 ;  /* 0x0000006089607221 */ /* 0x000fe20000010000 */
        /* <DEDUP_REMOVED lines=10> */
.L_x_17770:
[----:B------:R-:W-:Y:S05]  /*5320*/  BSYNC.RECONVERGENT B0 ;  /* 0x0000000000007941 */ /* 0x000fea0003800200 */
.L_x_17769:
[C---:B---3--:R-:W-:Y:S01]  /*5330*/  FMUL.FTZ R35, R31.reuse, R138 ;  /* 0x0000008a1f237220 */ /* 0x048fe20000410000 */
[CC--:B--2---:R-:W-:Y:S01]  /*5340*/  FMUL.FTZ R2, R31.reuse, R37.reuse ;  /* 0x000000251f027220 */ /* 0x0c4fe20000410000 */
[-C--:B------:R-:W-:Y:S01]  /*5350*/  FMUL.FTZ R31, R31, R132.reuse ;  /* 0x000000841f1f7220 */ /* 0x080fe20000410000 */
[----:B------:R-:W-:Y:S01]  /*5360*/  FMUL.FTZ R130, R130, R37 ;  /* 0x0000002582827220 */ /* 0x000fe20000410000 */
[CC--:B------:R-:W-:Y:S01]  /*5370*/  FFMA.FTZ R35, R30.reuse, R132.reuse, -R35 ;  /* 0x000000841e237223 */ /* 0x0c0fe20000010823 */
[C---:B------:R-:W-:Y:S01]  /*5380*/  FFMA.FTZ R37, R30.reuse, R141, R2 ;  /* 0x0000008d1e257223 */ /* 0x040fe20000010002 */
[----:B------:R-:W-:Y:S01]  /*5390*/  FMUL.FTZ R132, R127, R132 ;  /* 0x000000847f847220 */ /* 0x000fe20000410000 */
        /* <DEDUP_REMOVED lines=28> */
.L_x_17772:
[----:B------:R-:W-:Y:S05]  /*5560*/  BSYNC.RECONVERGENT B0 ;  /* 0x0000000000007941 */ /* 0x000fea0003800200 */
.L_x_17771:
[----:B------:R-:W-:-:S04]  /*5570*/  UIADD3 UR4, UPT, UPT, UR4, 0x1, URZ ;  /* 0x0000000104047890 */ /* 0x000fc8000fffe0ff */
[----:B------:R-:W-:-:S09]  /*5580*/  UISETP.GE.AND UP0, UPT, UR4, UR9, UPT ;  /* 0x000000090400728c */ /* 0x000fd2000bf06270 */
[----:B------:R-:W-:Y:S05]  /*5590*/  BRA.U !UP0, `(.L_x_17773) ;  /* 0xffffffd508247547 */ /* 0x000fea000b83ffff */
.L_x_17739:
[----:B------:R-:W-:Y:S01]  /*55a0*/  BAR.SYNC.DEFER_BLOCKING 0x0 ;  /* 0x0000000000007b1d */ /* 0x000fe20000010000 */
[-C--:B------:R-:W-:Y:S02]  /*55b0*/  ISETP.GE.AND P0, PT, R64, R83.reuse, PT ;  /* 0x000000534000720c */ /* 0x080fe40003f06270 */
[-C--:B------:R-:W-:Y:S02]  /*55c0*/  ISETP.GE.AND P1, PT, R68, R83.reuse, PT ;  /* 0x000000534400720c */ /* 0x080fe40003f26270 */
[----:B------:R-:W-:-:S03]  /*55d0*/  ISETP.GE.AND P2, PT, R74, R83, PT ;  /* 0x000000534a00720c */ /* 0x000fc60003f46270 */
[----:B-1----:R-:W1:Y:S01]  /*55e0*/  LDC.64 R26, c[0x0][0x4f8] ;  /* 0x00013e00ff1a7b82 */ /* 0x002e620000000a00 */
[----:B------:R-:W-:Y:S01]  /*55f0*/  ISETP.GE.AND P3, PT, R75, R83, PT ;  /* 0x000000534b00720c */ /* 0x000fe20003f66270 */
[----:B------:R-:W3:Y:S01]  /*5600*/  LDCU.64 UR8, c[0x0][0x500] ;  /* 0x0000a000ff0877ac */ /* 0x000ee20008000a00 */
[----:B------:R-:W-:Y:S02]  /*5610*/  PRMT R3, RZ, 0x7610, R3 ;  /* 0x00007610ff037816 */ /* 0x000fe40000000003 */
[----:B0-2---:R-:W-:Y:S01]  /*5620*/  PRMT R5, RZ, 0x7610, R5 ;  /* 0x00007610ff057816 */ /* 0x005fe20000000005 */
[----:B------:R-:W0:Y:S01]  /*5630*/  LDCU.64 UR10, c[0x0][0x550] ;  /* 0x0000aa00ff0a77ac */ /* 0x000e220008000a00 */
[----:B------:R-:W-:Y:S01]  /*5640*/  PRMT R7, RZ, 0x7610, R7 ;  /* 0x00007610ff077816 */ /* 0x000fe20000000007 */
[----:B------:R-:W2:Y:S01]  /*5650*/  LDC.64 R28, c[0x0][0x518] ;  /* 0x00014600ff1c7b82 */ /* 0x000ea20000000a00 */
[----:B------:R-:W5:Y:S04]  /*5660*/  @!P0 LDG.E.U16 R3, desc[UR16][R8.64] ;  /* 0x0000001008038981 */ /* 0x000f68000c1e1500 */
[----:B------:R-:W4:Y:S04]  /*5670*/  @!P1 LDG.E.U16 R5, desc[UR16][R8.64+0x40] ;  /* 0x0000401008059981 */ /* 0x000f28000c1e1500 */
[----:B------:R-:W3:Y:S04]  /*5680*/  @!P2 LDG.E.U16 R7, desc[UR16][R8.64+0x80] ;  /* 0x000080100807a981 */ /* 0x000ee8000c1e1500 */
[----:B------:R-:W2:Y:S01]  /*5690*/  @!P3 LDG.E.U16 R99, desc[UR16][R8.64+0xc0] ;  /* 0x0000c0100863b981 */ /* 0x000ea2000c1e1500 */
[----:B------:R-:W-:-:S03]  /*56a0*/  F2FP.BF16.F32.PACK_AB R98, R98, R105 ;  /* 0x000000696262723e */ /* 0x000fc600000010ff */
[----:B-----5:R-:W-:Y:S04]  /*56b0*/  STS.U16 [R84], R3 ;  /* 0x0000000354007388 */ /* 0x020fe80000000400 */
[----:B----4-:R-:W-:Y:S04]  /*56c0*/  STS.U16 [R84+0x40], R5 ;  /* 0x0000400554007388 */ /* 0x010fe80000000400 */
[----:B---3--:R-:W-:Y:S04]  /*56d0*/  STS.U16 [R84+0x80], R7 ;  /* 0x0000800754007388 */ /* 0x008fe80000000400 */
[----:B--2---:R2:W-:Y:S01]  /*56e0*/  STS.U16 [R84+0xc0], R99 ;  /* 0x0000c06354007388 */ /* 0x0045e20000000400 */
[----:B------:R-:W-:-:S03]  /*56f0*/  NOP ;  /* 0x0000000000007918 */ /* 0x000fc60000000000 */
[----:B------:R-:W3:Y:S01]  /*5700*/  LDS.64 R20, [R89] ;  /* 0x0000000059147984 */ /* 0x000ee20000000a00 */
[----:B--2---:R-:W-:Y:S01]  /*5710*/  F2FP.BF16.F32.PACK_AB R99, R100, R107 ;  /* 0x0000006b6463723e */ /* 0x004fe200000010ff */
[----:B------:R-:W-:Y:S06]  /*5720*/  BAR.SYNC.DEFER_BLOCKING 0x0 ;  /* 0x0000000000007b1d */ /* 0x000fec0000010000 */
[----:B------:R-:W-:Y:S01]  /*5730*/  STS.64 [R89], R98 ;  /* 0x0000006259007388 */ /* 0x000fe20000000a00 */
[----:B------:R-:W-:-:S03]  /*5740*/  NOP ;  /* 0x0000000000007918 */ /* 0x000fc60000000000 */
[----:B------:R-:W-:Y:S04]  /*5750*/  LDS.U16 R9, [R84] ;  /* 0x0000000054097984 */ /* 0x000fe80000000400 */
[----:B------:R-:W-:Y:S01]  /*5760*/  LDS.U16 R23, [R84+0xc0] ;  /* 0x0000c00054177984 */ /* 0x000fe20000000400 */
[C---:B---3--:R-:W-:Y:S02]  /*5770*/  SHF.L.U32 R19, R20.reuse, 0x10, RZ ;  /* 0x0000001014137819 */ /* 0x048fe400000006ff */
        /* <DEDUP_REMOVED lines=25> */
[----:B------:R4:W5:Y:S01]  /*5910*/  @!P0 MUFU.EX2 R7, R5 ;  /* 0x0000000500078308 */ /* 0x0009620000000800 */
[----:B---3--:R-:W-:Y:S01]  /*5920*/  @!P3 FADD.FTZ R4, R3, 1 ;  /* 0x3f8000000304b421 */ /* 0x008fe20000010000 */
[----:B------:R-:W3:Y:S06]  /*5930*/  LDS R25, [UR6+0x100] ;  /* 0x00010006ff197984 */ /* 0x000eec0008000800 */
[----:B------:R-:W0:Y:S01]  /*5940*/  @!P1 MUFU.RCP R0, R0 ;  /* 0x0000000000009308 */ /* 0x000e220000001000 */
[----:B--2---:R-:W-:Y:S01]  /*5950*/  @!P2 FADD.FTZ R6, R2, 1 ;  /* 0x3f8000000206a421 */ /* 0x004fe20000010000 */
[----:B----4-:R-:W-:-:S06]  /*5960*/  MOV R5, RZ ;  /* 0x000000ff00057202 */ /* 0x010fcc0000000f00 */
[----:B------:R2:W4:Y:S01]  /*5970*/  @!P3 MUFU.RCP R8, R4 ;  /* 0x000000040008b308 */ /* 0x0005220000001000 */
[----:B-----5:R-:W-:-:S07]  /*5980*/  @!P0 FADD.FTZ R7, R7, 1 ;  /* 0x3f80000007078421 */ /* 0x020fce0000010000 */
[----:B------:R-:W5:Y:S01]  /*5990*/  @!P2 MUFU.RCP R6, R6 ;  /* 0x000000060006a308 */ /* 0x000f620000001000 */
[----:B--2---:R-:W-:Y:S01]  /*59a0*/  MOV R4, R86 ;  /* 0x0000005600047202 */ /* 0x004fe20000000f00 */
[----:B0-----:R-:W-:-:S04]  /*59b0*/  @!P1 FMUL.FTZ R93, R93, R0 ;  /* 0x000000005d5d9220 */ /* 0x001fc80000410000 */
[----:B-1----:R-:W-:-:S04]  /*59c0*/  IMAD.WIDE.U32 R2, R26, UR18, R4 ;  /* 0x000000121a027c25 */ /* 0x002fc8000f8e0004 */
[----:B------:R-:W-:Y:S01]  /*59d0*/  FADD.FTZ R42, R93, R42 ;  /* 0x0000002a5d2a7221 */ /* 0x000fe20000010000 */
[----:B------:R-:W0:Y:S01]  /*59e0*/  @!P0 MUFU.RCP R7, R7 ;  /* 0x0000000700078308 */ /* 0x000e220000001000 */
[----:B----4-:R-:W-:Y:S01]  /*59f0*/  @!P3 FMUL.FTZ R87, R87, R8 ;  /* 0x000000085757b220 */ /* 0x010fe20000410000 */
[----:B------:R-:W-:Y:S02]  /*5a00*/  IMAD R3, R27, UR18, R3 ;  /* 0x000000121b037c24 */ /* 0x000fe4000f8e0203 */
[----:B------:R-:W-:-:S04]  /*5a10*/  IMAD.WIDE.U32 R2, R39, UR8, R2 ;  /* 0x0000000827027c25 */ /* 0x000fc8000f8e0002 */
[----:B-----5:R-:W-:Y:S01]  /*5a20*/  @!P2 FMUL.FTZ R91, R91, R6 ;  /* 0x000000065b5ba220 */ /* 0x020fe20000410000 */
[----:B------:R-:W-:Y:S01]  /*5a30*/  IMAD R0, R39, UR9, R3 ;  /* 0x0000000927007c24 */ /* 0x000fe2000f8e0203 */
[C---:B------:R-:W-:Y:S01]  /*5a40*/  IADD3 R3, P3, PT, R64.reuse, R2, RZ ;  /* 0x0000000240037210 */ /* 0x040fe20007f7e0ff */
[----:B------:R-:W1:Y:S01]  /*5a50*/  LDCU.64 UR8, c[0x0][0x560] ;  /* 0x0000ac00ff0877ac */ /* 0x000e620008000a00 */
[-C--:B---3--:R-:W-:Y:S01]  /*5a60*/  ISETP.GE.AND P2, PT, R64, R25.reuse, PT ;  /* 0x000000194000720c */ /* 0x088fe20003f46270 */
[----:B------:R-:W-:Y:S01]  /*5a70*/  FADD.FTZ R42, R42, R91 ;  /* 0x0000005b2a2a7221 */ /* 0x000fe20000010000 */
[----:B------:R-:W-:Y:S02]  /*5a80*/  IADD3.X R0, PT, PT, RZ, R0, RZ, P3, !PT ;  /* 0x00000000ff007210 */ /* 0x000fe40001ffe4ff */
[----:B------:R-:W-:Y:S01]  /*5a90*/  ISETP.GE.AND P1, PT, R68, R25, PT ;  /* 0x000000194400720c */ /* 0x000fe20003f26270 */
[----:B0-----:R-:W-:Y:S01]  /*5aa0*/  @!P0 FMUL.FTZ R96, R96, R7 ;  /* 0x0000000760608220 */ /* 0x001fe20000410000 */
[----:B------:R-:W-:-:S02]  /*5ab0*/  ISETP.GE.AND P3, PT, R74, R25, PT ;  /* 0x000000194a00720c */ /* 0x000fc40003f66270 */
[----:B------:R-:W-:Y:S02]  /*5ac0*/  ISETP.GE.AND P4, PT, R75, R25, PT ;  /* 0x000000194b00720c */ /* 0x000fe40003f86270 */
[----:B------:R-:W-:Y:S02]  /*5ad0*/  LEA R2, P6, R3, UR10, 0x1 ;  /* 0x0000000a03027c11 */ /* 0x000fe4000f8c08ff */
[----:B------:R-:W-:Y:S02]  /*5ae0*/  F2FP.BF16.F32.PACK_AB R26, R91, R93 ;  /* 0x0000005d5b1a723e */ /* 0x000fe400000010ff */
[----:B------:R-:W-:Y:S02]  /*5af0*/  LEA.HI.X R3, R3, UR11, R0, 0x1, P6 ;  /* 0x0000000b03037c11 */ /* 0x000fe4000b0f0c00 */
[----:B------:R-:W-:Y:S01]  /*5b00*/  F2FP.BF16.F32.PACK_AB R27, R96, R87 ;  /* 0x00000057601b723e */ /* 0x000fe200000010ff */
[----:B------:R-:W-:Y:S02]  /*5b10*/  FADD.FTZ R87, R42, R87 ;  /* 0x000000572a577221 */ /* 0x000fe40000010000 */
[----:B------:R-:W-:Y:S02]  /*5b20*/  @!P2 STG.E.U16 desc[UR16][R2.64], R9 ;  /* 0x000000090200a986 */ /* 0x000fe4000c101510 */
[----:B------:R-:W-:-:S02]  /*5b30*/  FADD.FTZ R42, R87, R96 ;  /* 0x00000060572a7221 */ /* 0x000fc40000010000 */
[----:B------:R-:W-:Y:S04]  /*5b40*/  @!P1 STG.E.U16 desc[UR16][R2.64+0x40], R19 ;  /* 0x0000401302009986 */ /* 0x000fe8000c101510 */
[----:B------:R-:W-:Y:S04]  /*5b50*/  @!P3 STG.E.U16 desc[UR16][R2.64+0x80], R21 ;  /* 0x000080150200b986 */ /* 0x000fe8000c101510 */
[----:B------:R0:W-:Y:S01]  /*5b60*/  @!P4 STG.E.U16 desc[UR16][R2.64+0xc0], R23 ;  /* 0x0000c0170200c986 */ /* 0x0001e2000c101510 */
[----:B------:R-:W-:Y:S01]  /*5b70*/  BAR.SYNC.DEFER_BLOCKING 0x0 ;  /* 0x0000000000007b1d */ /* 0x000fe20000010000 */
[----:B0-----:R-:W-:-:S04]  /*5b80*/  IMAD.WIDE.U32 R2, R28, UR18, R4 ;  /* 0x000000121c027c25 */ /* 0x001fc8000f8e0004 */
        /* <DEDUP_REMOVED lines=10> */
[----:B------:R-:W2:Y:S02]  /*5c30*/  LDCU.64 UR6, c[0x0][0x520] ;  /* 0x0000a400ff0677ac */ /* 0x000ea40008000a00 */
[----:B--2---:R-:W-:-:S04]  /*5c40*/  IMAD.WIDE.U32 R2, R39, UR6, R2 ;  /* 0x0000000627027c25 */ /* 0x004fc8000f8e0002 */
[----:B------:R-:W-:Y:S01]  /*5c50*/  IMAD R0, R39, UR7, R3 ;  /* 0x0000000727007c24 */ /* 0x000fe2000f8e0203 */
[----:B------:R-:W-:-:S04]  /*5c60*/  IADD3 R3, P4, PT, R64, R2, RZ ;  /* 0x0000000240037210 */ /* 0x000fc80007f9e0ff */
[----:B------:R-:W-:Y:S02]  /*5c70*/  IADD3.X R0, PT, PT, RZ, R0, RZ, P4, !PT ;  /* 0x00000000ff007210 */ /* 0x000fe400027fe4ff */
[----:B-1----:R-:W-:-:S04]  /*5c80*/  LEA R2, P4, R3, UR8, 0x1 ;  /* 0x0000000803027c11 */ /* 0x002fc8000f8808ff */
        /* <DEDUP_REMOVED lines=20> */
.L_x_17729:
        /* <DEDUP_REMOVED lines=34> */
.L_x_17776:
[----:B------:R-:W-:Y:S05]  /*5ff0*/  BSYNC.RECONVERGENT B0 ;  /* 0x0000000000007941 */ /* 0x000fea0003800200 */
.L_x_17775:
        /* <DEDUP_REMOVED lines=26> */
.L_x_17778:
[----:B------:R-:W-:Y:S05]  /*61a0*/  BSYNC.RECONVERGENT B0 ;  /* 0x0000000000007941 */ /* 0x000fea0003800200 */
.L_x_17777:
        /* <DEDUP_REMOVED lines=13> */
.L_x_17780:
        /* <DEDUP_REMOVED lines=27> */
.L_x_17779:
[----:B------:R-:W-:Y:S05]  /*6430*/  EXIT ;  /* 0x000000000000794d */ /* 0x000fea0003800000 */
.L_x_17781:
        /* <DEDUP_REMOVED lines=12> */
.L_x_18803:


//--------------------- .text._Z25selective_scan_bwd_kernelI32Selective_Scan_bwd_kernel_traitsILi32ELi4ELb0ELb1ELb1ELb0ELb0EN3c108BFloat16ENS1_7complexIfEEEEv12SSMParamsBwd --------------------------
	.section	.text._Z25selective_scan_bwd_kernelI32Selective_Scan_bwd_kernel_traitsILi32ELi4ELb0ELb1ELb1ELb0ELb0EN3c108BFloat16ENS1_7complexIfEEEEv12SSMParamsBwd,"ax",@progbits
	.align	128
        .global         _Z25selective_scan_bwd_kernelI32Selective_Scan_bwd_kernel_traitsILi32ELi4ELb0ELb1ELb1ELb0ELb0EN3c108BFloat16ENS1_7complexIfEEEEv12SSMParamsBwd
        .type           _Z25selective_scan_bwd_kernelI32Selective_Scan_bwd_kernel_traitsILi32ELi4ELb0ELb1ELb1ELb0ELb0EN3c108BFloat16ENS1_7complexIfEEEEv12SSMParamsBwd,@function
        .size           _Z25selective_scan_bwd_kernelI32Selective_Scan_bwd_kernel_traitsILi32ELi4ELb0ELb1ELb1ELb0ELb0EN3c108BFloat16ENS1_7complexIfEEEEv12SSMParamsBwd,(.L_x_18804 - _Z25selective_scan_bwd_kernelI32Selective_Scan_bwd_kernel_traitsILi32ELi4ELb0ELb1ELb1ELb0ELb0EN3c108BFloat16ENS1_7complexIfEEEEv12SSMParamsBwd)
        .other          _Z25selective_scan_bwd_kernelI32Selective_Scan_bwd_kernel_traitsILi32ELi4ELb0ELb1ELb1ELb0ELb0EN3c108BFloat16ENS1_7complexIfEEEEv12SSMParamsBwd,@"STO_CUDA_ENTRY STV_DEFAULT"
_Z25selective_scan_bwd_kernelI32Selective_Scan_bwd_kernel_traitsILi32ELi4ELb0ELb1ELb1ELb0ELb0EN3c108BFloat16ENS1_7complexIfEEEEv12SSMParamsBwd:
.text._Z25selective_scan_bwd_kernelI32Selective_Scan_bwd_kernel_traitsILi32ELi4ELb0ELb1ELb1ELb0ELb0EN3c108BFloat16ENS1_7complexIfEEEEv12SSMParamsBwd:
        /* <DEDUP_REMOVED lines=63> */
[----:B------:R-:W3:Y:S03]  /*03f0*/  LDCU.64 UR12, c[0x0][0x3b0] ;  /* 0x00007600ff0c77ac */ /* 0x000ee60008000a00 */
[----:B------:R-:W-:Y:S01]  /*0400*/  IMAD R9, R8, R5, R2 ;  /* 0x0000000508097224 */ /* 0x000fe200078e0202 */
[----:B------:R-:W-:Y:S01]  /*0410*/  UIMAD UR9, UR18, UR9, UR5 ;  /* 0x00000009120972a4 */ /* 0x000fe2000f8e0205 */
[----:B----4-:R-:W-:-:S03]  /*0420*/  SHF.R.U32.HI R10, RZ, 0x1, R13 ;  /* 0x00000001ff0a7819 */ /* 0x010fc6000001160d */
[----:B------:R-:W-:Y:S02]  /*0430*/  IADD3 R7, PT, PT, R7, R9, RZ ;  /* 0x0000000907077210 */ /* 0x000fe40007ffe0ff */
[----:B------:R-:W-:Y:S01]  /*0440*/  SHF.R.U64 R9, R12, 0x1, R13 ;  /* 0x000000010c097819 */ /* 0x000fe2000000120d */
[----:B------:R-:W-:Y:S01]  /*0450*/  IMAD R47, R10, UR18, RZ ;  /* 0x000000120a2f7c24 */ /* 0x000fe2000f8e02ff */
[----:B------:R-:W-:Y:S02]  /*0460*/  MOV R3, UR5 ;  /* 0x0000000500037c02 */ /* 0x000fe40008000f00 */
[----:B------:R-:W-:Y:S01]  /*0470*/  MOV R5, UR7 ;  /* 0x0000000700057c02 */ /* 0x000fe20008000f00 */
[----:B------:R-:W-:Y:S01]  /*0480*/  IMAD.WIDE.U32 R6, R9, UR18, R6 ;  /* 0x0000001209067c25 */ /* 0x000fe2000f8e0006 */
[----:B------:R-:W-:Y:S02]  /*0490*/  MOV R2, UR4 ;  /* 0x0000000400027c02 */ /* 0x000fe40008000f00 */
[----:B------:R-:W-:-:S02]  /*04a0*/  MOV R3, UR9 ;  /* 0x0000000900037c02 */ /* 0x000fc40008000f00 */
[----:B------:R-:W-:Y:S01]  /*04b0*/  MOV R5, UR8 ;  /* 0x0000000800057c02 */ /* 0x000fe20008000f00 */
[----:B------:R-:W4:Y:S01]  /*04c0*/  LDCU.64 UR8, c[0x0][0x3d0] ;  /* 0x00007a00ff0877ac */ /* 0x000f220008000a00 */
[----:B------:R-:W-:Y:S02]  /*04d0*/  IADD3 R47, PT, PT, R7, R47, RZ ;  /* 0x0000002f072f7210 */ /* 0x000fe40007ffe0ff */
[C---:B------:R-:W-:Y:S01]  /*04e0*/  LEA R45, P0, R6.reuse, R20, 0x3 ;  /* 0x00000014062d7211 */ /* 0x040fe200078018ff */
[C---:B------:R-:W-:Y:S01]  /*04f0*/  IMAD.WIDE.U32 R2, R43.reuse, UR10, R2 ;  /* 0x0000000a2b027c25 */ /* 0x040fe2000f8e0002 */
[----:B------:R-:W-:Y:S01]  /*0500*/  MOV R4, UR6 ;  /* 0x0000000600047c02 */ /* 0x000fe20008000f00 */
[----:B---3--:R-:W-:Y:S01]  /*0510*/  UIMAD.WIDE.U32 UR4, UR18, UR12, URZ ;  /* 0x0000000c120472a5 */ /* 0x008fe2000f8e00ff */
[----:B------:R-:W-:Y:S01]  /*0520*/  LEA.HI.X R47, R6, R21, R47, 0x3, P0 ;  /* 0x00000015062f7211 */ /* 0x000fe200000f1c2f */
[C---:B------:R-:W-:Y:S01]  /*0530*/  IMAD R15, R43.reuse, UR11, R3 ;  /* 0x0000000b2b0f7c24 */ /* 0x040fe2000f8e0203 */
[----:B--2---:R-:W-:Y:S01]  /*0540*/  ISETP.NE.U32.AND P0, PT, R26, RZ, PT ;  /* 0x000000ff1a00720c */ /* 0x004fe20003f05070 */
[----:B------:R-:W-:Y:S01]  /*0550*/  IMAD.WIDE.U32 R4, R43, UR14, R4 ;  /* 0x0000000e2b047c25 */ /* 0x000fe2000f8e0004 */
[----:B------:R-:W-:Y:S01]  /*0560*/  UIMAD UR5, UR18, UR13, UR5 ;  /* 0x0000000d120572a4 */ /* 0x000fe2000f8e0205 */
[----:B-1----:R-:W-:Y:S01]  /*0570*/  LEA R9, R25, 0xffffff80, 0x7 ;  /* 0xffffff8019097811 */ /* 0x002fe200078e38ff */
[----:B------:R-:W1:Y:S01]  /*0580*/  LDC.64 R20, c[0x0][0x4d8] ;  /* 0x00013600ff147b82 */ /* 0x000e620000000a00 */
[----:B------:R-:W-:Y:S01]  /*0590*/  IMAD R3, R11, R16, RZ ;  /* 0x000000100b037224 */ /* 0x000fe200078e02ff */
[----:B------:R-:W-:Y:S01]  /*05a0*/  ISETP.NE.AND.EX P0, PT, R27, RZ, PT, P0 ;  /* 0x000000ff1b00720c */ /* 0x000fe20003f05300 */
[----:B------:R-:W-:Y:S01]  /*05b0*/  IMAD R13, R43, UR15, R5 ;  /* 0x0000000f2b0d7c24 */ /* 0x000fe2000f8e0205 */
[----:B------:R-:W-:Y:S01]  /*05c0*/  IADD3 R52, P2, PT, R9, R2, RZ ;  /* 0x0000000209347210 */ /* 0x000fe20007f5e0ff */
[C---:B------:R-:W-:Y:S01]  /*05d0*/  IMAD R5, R8.reuse, R17, R3 ;  /* 0x0000001108057224 */ /* 0x040fe200078e0203 */
[----:B------:R-:W-:Y:S01]  /*05e0*/  LEA R7, R25, 0xffffff00, 0x8 ;  /* 0xffffff0019077811 */ /* 0x000fe200078e40ff */
[----:B------:R-:W-:Y:S01]  /*05f0*/  IMAD.WIDE.U32 R2, R8, R16, UR4 ;  /* 0x0000000408027e25 */ /* 0x000fe2000f8e0010 */
[----:B----4-:R-:W-:-:S04]  /*0600*/  UIMAD.WIDE.U32 UR6, UR18, UR8, URZ ;  /* 0x00000008120672a5 */ /* 0x010fc8000f8e00ff */
[----:B------:R-:W-:Y:S01]  /*0610*/  IADD3 R10, PT, PT, R3, R5, RZ ;  /* 0x00000005030a7210 */ /* 0x000fe20007ffe0ff */
[----:B0-----:R-:W-:Y:S01]  /*0620*/  IMAD R3, R11, R22, RZ ;  /* 0x000000160b037224 */ /* 0x001fe200078e02ff */
[----:B------:R-:W-:Y:S01]  /*0630*/  IADD3 R60, P1, PT, R7, R2, RZ ;  /* 0x00000002073c7210 */ /* 0x000fe20007f3e0ff */
[----:B------:R-:W-:Y:S01]  /*0640*/  IMAD R2, R11, R18, RZ ;  /* 0x000000120b027224 */ /* 0x000fe200078e02ff */
[----:B------:R-:W-:Y:S01]  /*0650*/  UIMAD UR7, UR18, UR9, UR7 ;  /* 0x00000009120772a4 */ /* 0x000fe2000f8e0207 */
[C---:B------:R-:W-:Y:S01]  /*0660*/  IMAD R17, R8.reuse, R23, R3 ;  /* 0x0000001708117224 */ /* 0x040fe200078e0203 */
[----:B------:R-:W0:Y:S01]  /*0670*/  @P0 LDC R12, c[0x0][0x384] ;  /* 0x0000e100ff0c0b82 */ /* 0x000e220000000800 */
[C---:B------:R-:W-:Y:S01]  /*0680*/  IMAD R11, R8.reuse, R19, R2 ;  /* 0x00000013080b7224 */ /* 0x040fe200078e0202 */
[----:B------:R-:W2:Y:S01]  /*0690*/  LDCU.64 UR8, c[0x0][0x498] ;  /* 0x00009300ff0877ac */ /* 0x000ea20008000a00 */
[----:B------:R-:W-:Y:S01]  /*06a0*/  IMAD.WIDE.U32 R2, R8, R22, RZ ;  /* 0x0000001608027225 */ /* 0x000fe200078e00ff */
[----:B------:R-:W-:-:S04]  /*06b0*/  IADD3 R56, P3, PT, R9, R4, RZ ;  /* 0x0000000409387210 */ /* 0x000fc80007f7e0ff */
[----:B------:R-:W3:Y:S01]  /*06c0*/  LDC.64 R22, c[0x0][0x540] ;  /* 0x00015000ff167b82 */ /* 0x000ee20000000a00 */
[----:B------:R-:W-:Y:S01]  /*06d0*/  IMAD.WIDE.U32 R4, R8, R18, UR6 ;  /* 0x0000000608047e25 */ /* 0x000fe2000f8e0012 */
[----:B------:R-:W-:-:S06]  /*06e0*/  IADD3 R3, PT, PT, R3, R17, RZ ;  /* 0x0000001103037210 */ /* 0x000fcc0007ffe0ff */
[----:B------:R-:W4:Y:S01]  /*06f0*/  LDC.64 R18, c[0x0][0x4a0] ;  /* 0x00012800ff127b82 */ /* 0x000f220000000a00 */
[----:B------:R-:W-:Y:S02]  /*0700*/  IADD3 R62, P4, PT, R7, R4, RZ ;  /* 0x00000004073e7210 */ /* 0x000fe40007f9e0ff */
[----:B------:R-:W-:Y:S02]  /*0710*/  IADD3 R8, PT, PT, R5, R11, RZ ;  /* 0x0000000b05087210 */ /* 0x000fe40007ffe0ff */
[----:B------:R-:W-:Y:S02]  /*0720*/  SHF.R.S32.HI R7, RZ, 0x1f, R7 ;  /* 0x0000001fff077819 */ /* 0x000fe40000011407 */
[----:B-1----:R-:W-:Y:S01]  /*0730*/  SHF.R.U64 R5, R20, 0x1, R21 ;  /* 0x0000000114057819 */ /* 0x002fe20000001215 */
[----:B------:R-:W1:Y:S01]  /*0740*/  @P0 LDC R14, c[0x0][0x38c] ;  /* 0x0000e300ff0e0b82 */ /* 0x000e620000000800 */
[C---:B------:R-:W-:Y:S02]  /*0750*/  IADD3.X R10, PT, PT, R7.reuse, R10, RZ, P1, !PT ;  /* 0x0000000a070a7210 */ /* 0x040fe40000ffe4ff */
[----:B------:R-:W-:Y:S01]  /*0760*/  IADD3.X R8, PT, PT, R7, R8, RZ, P4, !PT ;  /* 0x0000000807087210 */ /* 0x000fe200027fe4ff */
[----:B------:R-:W-:Y:S01]  /*0770*/  IMAD.WIDE.U32 R4, R5, UR18, R2 ;  /* 0x0000001205047c25 */ /* 0x000fe2000f8e0002 */
[----:B------:R-:W-:-:S03]  /*0780*/  SHF.R.U32.HI R2, RZ, 0x1, R21 ;  /* 0x00000001ff027819 */ /* 0x000fc60000011615 */
[----:B------:R-:W1:Y:S01]  /*0790*/  @P0 LDC.64 R6, c[0x0][0x480] ;  /* 0x00012000ff060b82 */ /* 0x000e620000000a00 */
[----:B--2---:R-:W-:Y:S02]  /*07a0*/  UIMAD.WIDE.U32 UR4, UR18, UR8, URZ ;  /* 0x00000008120472a5 */ /* 0x004fe4000f8e00ff */
[----:B------:R-:W-:-:S05]  /*07b0*/  IMAD R53, R2, UR18, RZ ;  /* 0x0000001202357c24 */ /* 0x000fca000f8e02ff */
[----:B------:R-:W2:Y:S01]  /*07c0*/  LDC.64 R20, c[0x0][0x528] ;  /* 0x00014a00ff147b82 */ /* 0x000ea20000000a00 */
[----:B------:R-:W-:-:S07]  /*07d0*/  UIMAD UR5, UR18, UR9, UR5 ;  /* 0x00000009120572a4 */ /* 0x000fce000f8e0205 */
[----:B------:R-:W2:Y:S01]  /*07e0*/  LDC.64 R16, c[0x0][0x4a8] ;  /* 0x00012a00ff107b82 */ /* 0x000ea20000000a00 */
[----:B0-----:R-:W-:Y:S01]  /*07f0*/  @P0 IMAD R2, R12, UR18, R43 ;  /* 0x000000120c020c24 */ /* 0x001fe2000f8e022b */
[----:B------:R-:W-:Y:S02]  /*0800*/  IADD3 R53, PT, PT, R5, R53, RZ ;  /* 0x0000003505357210 */ /* 0x000fe40007ffe0ff */
[----:B---3--:R-:W-:Y:S01]  /*0810*/  LEA R49, P4, R4, R22, 0x3 ;  /* 0x0000001604317211 */ /* 0x008fe200078818ff */
[----:B------:R-:W-:Y:S01]  /*0820*/  @P0 IMAD R5, R2, R25, RZ ;  /* 0x0000001902050224 */ /* 0x000fe200078e02ff */
[----:B------:R-:W-:Y:S01]  /*0830*/  ISETP.GE.AND P1, PT, R25, 0x1, PT ;  /* 0x000000011900780c */ /* 0x000fe20003f26270 */
[C---:B----4-:R-:W-:Y:S01]  /*0840*/  IMAD.WIDE.U32 R2, R43.reuse, R18, UR4 ;  /* 0x000000042b027e25 */ /* 0x050fe2000f8e0012 */
[----:B------:R-:W-:Y:S02]  /*0850*/  LEA.HI.X R53, R4, R23, R53, 0x3, P4 ;  /* 0x0000001704357211 */ /* 0x000fe400020f1c35 */
[----:B------:R-:W-:Y:S01]  /*0860*/  SHF.R.S32.HI R4, RZ, 0x1f, R9 ;  /* 0x0000001fff047819 */ /* 0x000fe20000011409 */
[----:B------:R-:W-:Y:S01]  /*0870*/  IMAD R11, R43, R19, R3 ;  /* 0x000000132b0b7224 */ /* 0x000fe200078e0203 */
[----:B------:R-:W-:Y:S01]  /*0880*/  IADD3 R2, P4, PT, R9, R2, RZ ;  /* 0x0000000209027210 */ /* 0x000fe20007f9e0ff */
[----:B-1----:R-:W-:Y:S01]  /*0890*/  @P0 IMAD R5, R5, R14, RZ ;  /* 0x0000000e05050224 */ /* 0x002fe200078e02ff */
[----:B------:R-:W-:-:S02]  /*08a0*/  IADD3.X R9, PT, PT, R4, R15, RZ, P2, !PT ;  /* 0x0000000f04097210 */ /* 0x000fc400017fe4ff */
[----:B------:R-:W-:Y:S02]  /*08b0*/  IADD3.X R3, PT, PT, R4, R13, RZ, P3, !PT ;  /* 0x0000000d04037210 */ /* 0x000fe40001ffe4ff */
[----:B------:R-:W-:Y:S02]  /*08c0*/  LEA R50, P2, R52, R50, 0x1 ;  /* 0x0000003234327211 */ /* 0x000fe400078408ff */
[----:B------:R-:W-:Y:S02]  /*08d0*/  LEA R54, P3, R56, R54, 0x1 ;  /* 0x0000003638367211 */ /* 0x000fe400078608ff */
[----:B------:R-:W-:Y:S02]  /*08e0*/  CS2R R28, SRZ ;  /* 0x00000000001c7805 */ /* 0x000fe4000001ff00 */
[----:B------:R-:W-:Y:S01]  /*08f0*/  LEA.HI.X R52, R52, R51, R9, 0x1, P2 ;  /* 0x0000003334347211 */ /* 0x000fe200010f0c09 */
[----:B------:R-:W-:Y:S01]  /*0900*/  @P0 IMAD.WIDE R28, R5, 0x10, R6 ;  /* 0x00000010051c0825 */ /* 0x000fe200078e0206 */
[----:B------:R-:W-:-:S02]  /*0910*/  LEA.HI.X R56, R56, R55, R3, 0x1, P3 ;  /* 0x0000003738387211 */ /* 0x000fc400018f0c03 */
[----:B------:R-:W-:Y:S01]  /*0920*/  IADD3.X R58, PT, PT, R4, R11, RZ, P4, !PT ;  /* 0x0000000b043a7210 */ /* 0x000fe200027fe4ff */
[C---:B--2---:R-:W-:Y:S01]  /*0930*/  IMAD.WIDE.U32 R26, R43.reuse, R16, RZ ;  /* 0x000000102b1a7225 */ /* 0x044fe200078e00ff */
        /* <DEDUP_REMOVED lines=21> */
[C---:B0-----:R-:W-:Y:S02]  /*0a90*/  IADD3 R3, PT, PT, R48.reuse, 0x20, RZ ;  /* 0x0000002030037810 */ /* 0x041fe40007ffe0ff */
[----:B------:R-:W-:Y:S02]  /*0aa0*/  SHF.L.U32 R2, R48, 0x2, RZ ;  /* 0x0000000230027819 */ /* 0x000fe400000006ff */
[----:B------:R-:W-:Y:S02]  /*0ab0*/  LEA.HI R66, R3, R48, RZ, 0x1b ;  /* 0x0000003003427211 */ /* 0x000fe400078fd8ff */
[----:B------:R-:W-:Y:S02]  /*0ac0*/  LOP3.LUT R3, R2, 0xf80, RZ, 0xc0, !PT ;  /* 0x00000f8002037812 */ /* 0x000fe400078ec0ff */
[----:B------:R-:W-:Y:S02]  /*0ad0*/  IADD3 R5, PT, PT, R48, 0x40, RZ ;  /* 0x0000004030057810 */ /* 0x000fe40007ffe0ff */
[----:B------:R-:W-:-:S02]  /*0ae0*/  LOP3.LUT R70, R3, 0x1f, R48, 0xf8, !PT ;  /* 0x0000001f03467812 */ /* 0x000fc400078ef830 */
[C---:B------:R-:W-:Y:S02]  /*0af0*/  IADD3 R7, PT, PT, R48.reuse, 0x60, RZ ;  /* 0x0000006030077810 */ /* 0x040fe40007ffe0ff */
[C---:B------:R-:W-:Y:S02]  /*0b00*/  IADD3 R9, PT, PT, R48.reuse, 0x80, RZ ;  /* 0x0000008030097810 */ /* 0x040fe40007ffe0ff */
[C---:B------:R-:W-:Y:S02]  /*0b10*/  IADD3 R11, PT, PT, R48.reuse, 0xa0, RZ ;  /* 0x000000a0300b7810 */ /* 0x040fe40007ffe0ff */
[C---:B------:R-:W-:Y:S02]  /*0b20*/  IADD3 R13, PT, PT, R48.reuse, 0xc0, RZ ;  /* 0x000000c0300d7810 */ /* 0x040fe40007ffe0ff */
[C---:B------:R-:W-:Y:S02]  /*0b30*/  IADD3 R15, PT, PT, R48.reuse, 0xe0, RZ ;  /* 0x000000e0300f7810 */ /* 0x040fe40007ffe0ff */
[----:B------:R-:W-:-:S02]  /*0b40*/  SHF.L.U32 R63, R48, 0x3, RZ ;  /* 0x00000003303f7819 */ /* 0x000fc400000006ff */
[----:B------:R-:W-:Y:S02]  /*0b50*/  LOP3.LUT R74, R70, 0x20, RZ, 0xfc, !PT ;  /* 0x00000020464a7812 */ /* 0x000fe400078efcff */
        /* <DEDUP_REMOVED lines=8> */
[-C--:B------:R-:W-:Y:S02]  /*0be0*/  LEA.HI R75, R48, R63.reuse, RZ, 0x1e ;  /* 0x0000003f304b7211 */ /* 0x080fe400078ff0ff */
[----:B------:R-:W-:Y:S02]  /*0bf0*/  LEA.HI R77, R63, R63, RZ, 0x1b ;  /* 0x0000003f3f4d7211 */ /* 0x000fe400078fd8ff */
[----:B------:R-:W-:-:S02]  /*0c00*/  IADD3 R78, PT, PT, R3, R74, RZ ;  /* 0x0000004a034e7210 */ /* 0x000fc40007ffe0ff */
[----:B-1----:R-:W-:Y:S02]  /*0c10*/  MOV R64, UR6 ;  /* 0x0000000600407c02 */ /* 0x002fe40008000f00 */
        /* <DEDUP_REMOVED lines=9> */
[----:B------:R-:W-:Y:S02]  /*0cb0*/  LOP3.LUT R76, R5, 0x1f, R48, 0xf8, !PT ;  /* 0x0000001f054c7812 */ /* 0x000fe400078ef830 */
[----:B------:R-:W-:-:S02]  /*0cc0*/  LEA R75, R75, UR4, 0x2 ;  /* 0x000000044b4b7c11 */ /* 0x000fc4000f8e10ff */
[----:B------:R-:W-:Y:S02]  /*0cd0*/  LEA R77, R77, UR4, 0x2 ;  /* 0x000000044d4d7c11 */ /* 0x000fe4000f8e10ff */
[----:B------:R-:W-:Y:S02]  /*0ce0*/  LEA R88, R88, UR4, 0x2 ;  /* 0x0000000458587c11 */ /* 0x000fe4000f8e10ff */
[C---:B------:R-:W-:Y:S02]  /*0cf0*/  LOP3.LUT R87, R70.reuse, 0x40, RZ, 0xfc, !PT ;  /* 0x0000004046577812 */ /* 0x040fe400078efcff */
[----:B------:R-:W-:Y:S02]  /*0d00*/  LOP3.LUT R86, R70, 0x60, RZ, 0xfc, !PT ;  /* 0x0000006046567812 */ /* 0x000fe400078efcff */
[C---:B------:R-:W-:Y:S02]  /*0d10*/  IADD3 R85, PT, PT, R78.reuse, 0x20, RZ ;  /* 0x000000204e557810 */ /* 0x040fe40007ffe0ff */
[----:B------:R-:W-:-:S02]  /*0d20*/  IADD3 R84, PT, PT, R78, 0x40, RZ ;  /* 0x000000404e547810 */ /* 0x000fc40007ffe0ff */
[C---:B------:R-:W-:Y:S02]  /*0d30*/  IADD3 R83, PT, PT, R78.reuse, 0x60, RZ ;  /* 0x000000604e537810 */ /* 0x040fe40007ffe0ff */
[C---:B------:R-:W-:Y:S02]  /*0d40*/  IADD3 R82, PT, PT, R78.reuse, 0x80, RZ ;  /* 0x000000804e527810 */ /* 0x040fe40007ffe0ff */
[C---:B------:R-:W-:Y:S02]  /*0d50*/  IADD3 R81, PT, PT, R78.reuse, 0xa0, RZ ;  /* 0x000000a04e517810 */ /* 0x040fe40007ffe0ff */
[----:B------:R-:W-:-:S07]  /*0d60*/  IADD3 R80, PT, PT, R78, 0xc0, RZ ;  /* 0x000000c04e507810 */ /* 0x000fce0007ffe0ff */
.L_x_17816:
        /* <DEDUP_REMOVED lines=18> */
[----:B----4-:R-:W4:Y:S04]  /*0e90*/  @!P2 LDG.E.U16 R11, desc[UR16][R2.64+0x80] ;  /* 0x00008010020ba981 */ /* 0x010f28000c1e1500 */
        /* <DEDUP_REMOVED lines=76> */
[C---:B------:R-:W-:Y:S01]  /*1360*/  IADD3 R13, PT, PT, R6.reuse, 0x4, RZ ;  /* 0x00000004060d7810 */ /* 0x040fe20007ffe0ff */
[----:B------:R-:W-:Y:S01]  /*1370*/  FADD.FTZ R108, R7, R7 ;  /* 0x00000007076c7221 */ /* 0x000fe20000010000 */
[C---:B------:R-:W-:Y:S01]  /*1380*/  IADD3 R15, PT, PT, R6.reuse, 0x5, RZ ;  /* 0x00000005060f7810 */ /* 0x040fe20007ffe0ff */
[----:B------:R-:W-:Y:S01]  /*1390*/  HFMA2 R95, -RZ, RZ, 0, 0 ;  /* 0x00000000ff5f7431 */ /* 0x000fe200000001ff */
[C---:B------:R-:W-:Y:S01]  /*13a0*/  IADD3 R17, PT, PT, R6.reuse, 0x6, RZ ;  /* 0x0000000606117810 */ /* 0x040fe20007ffe0ff */
[----:B------:R-:W-:Y:S01]  /*13b0*/  FADD.FTZ R105, R105, R105 ;  /* 0x0000006969697221 */ /* 0x000fe20000010000 */
[----:B------:R-:W-:Y:S01]  /*13c0*/  IADD3 R19, PT, PT, R6, 0x7, RZ ;  /* 0x0000000706137810 */ /* 0x000fe20007ffe0ff */
[----:B------:R-:W1:Y:S01]  /*13d0*/  LDC.64 R20, c[0x0][0x3a8] ;  /* 0x0000ea00ff147b82 */ /* 0x000e620000000a00 */
[-C--:B------:R-:W-:Y:S01]  /*13e0*/  LEA.HI.SX32 R119, R11, R6.reuse, 0x1b ;  /* 0x000000060b777211 */ /* 0x080fe200078fdaff */
[----:B------:R-:W-:Y:S01]  /*13f0*/  FADD.FTZ R106, R106, R106 ;  /* 0x0000006a6a6a7221 */ /* 0x000fe20000010000 */
[-C--:B------:R-:W-:Y:S01]  /*1400*/  LEA.HI.SX32 R120, R13, R6.reuse, 0x1b ;  /* 0x000000060d787211 */ /* 0x080fe200078fdaff */
[----:B------:R-:W-:Y:S01]  /*1410*/  FADD.FTZ R107, R107, R107 ;  /* 0x0000006b6b6b7221 */ /* 0x000fe20000010000 */
[-C--:B------:R-:W-:Y:S01]  /*1420*/  LEA.HI.SX32 R121, R15, R6.reuse, 0x1b ;  /* 0x000000060f797211 */ /* 0x080fe200078fdaff */
[----:B------:R-:W2:Y:S01]  /*1430*/  LDCU UR8, c[0x0][0x394] ;  /* 0x00007280ff0877ac */ /* 0x000ea20008000800 */
[-C--:B------:R-:W-:Y:S01]  /*1440*/  LEA.HI.SX32 R122, R17, R6.reuse, 0x1b ;  /* 0x00000006117a7211 */ /* 0x080fe200078fdaff */
[----:B------:R-:W3:Y:S01]  /*1450*/  LDC.64 R14, c[0x0][0x3e0] ;  /* 0x0000f800ff0e7b82 */ /* 0x000ee20000000a00 */
[----:B------:R-:W-:Y:S01]  /*1460*/  LEA.HI.SX32 R123, R19, R6, 0x1b ;  /* 0x00000006137b7211 */ /* 0x000fe200078fdaff */
[----:B------:R-:W4:Y:S01]  /*1470*/  LDCU UR9, c[0x0][0x38c] ;  /* 0x00007180ff0977ac */ /* 0x000f220008000800 */
[----:B------:R-:W-:-:S02]  /*1480*/  IADD3 R7, PT, PT, R6, 0x1, RZ ;  /* 0x0000000106077810 */ /* 0x000fc40007ffe0ff */
[C---:B------:R-:W-:Y:S01]  /*1490*/  PRMT R2, R112.reuse, 0x7632, R2 ;  /* 0x0000763270027816 */ /* 0x040fe20000000002 */
[----:B------:R-:W-:Y:S01]  /*14a0*/  UMOV UR4, URZ ;  /* 0x000000ff00047c82 */ /* 0x000fe20008000000 */
[----:B------:R-:W-:Y:S01]  /*14b0*/  PRMT R3, R113, 0x7632, R3 ;  /* 0x0000763271037816 */ /* 0x000fe20000000003 */
[----:B------:R-:W0:Y:S01]  /*14c0*/  LDC.64 R18, c[0x0][0x440] ;  /* 0x00011000ff127b82 */ /* 0x000e220000000a00 */
[-C--:B------:R-:W-:Y:S02]  /*14d0*/  LEA.HI.SX32 R116, R7, R6.reuse, 0x1b ;  /* 0x0000000607747211 */ /* 0x080fe400078fdaff */
[----:B------:R-:W-:Y:S02]  /*14e0*/  SHF.L.U32 R7, R79, 0x8, RZ ;  /* 0x000000084f077819 */ /* 0x000fe400000006ff */
[----:B------:R-:W-:Y:S02]  /*14f0*/  SHF.L.U32 R5, R112, 0x10, RZ ;  /* 0x0000001070057819 */ /* 0x000fe400000006ff */
[----:B------:R-:W-:Y:S01]  /*1500*/  SHF.L.U32 R113, R113, 0x10, RZ ;  /* 0x0000001071717819 */ /* 0x000fe200000006ff */
[----:B------:R-:W0:Y:S01]  /*1510*/  LDC.64 R16, c[0x0][0x3c0] ;  /* 0x0000f000ff107b82 */ /* 0x000e220000000a00 */
[----:B------:R-:W-:Y:S01]  /*1520*/  IADD3 R9, PT, PT, R6, 0x2, RZ ;  /* 0x0000000206097810 */ /* 0x000fe20007ffe0ff */
[--C-:B------:R-:W-:Y:S01]  /*1530*/  FADD.FTZ R114, R5, R42.reuse ;  /* 0x0000002a05727221 */ /* 0x100fe20000010000 */
[----:B------:R-:W-:Y:S01]  /*1540*/  SHF.L.U32 R125, R2, 0x10, RZ ;  /* 0x00000010027d7819 */ /* 0x000fe200000006ff */
[--C-:B------:R-:W-:Y:S01]  /*1550*/  FADD.FTZ R113, R113, R42.reuse ;  /* 0x0000002a71717221 */ /* 0x100fe20000010000 */
[----:B------:R-:W-:Y:S01]  /*1560*/  SHF.L.U32 R3, R3, 0x10, RZ ;  /* 0x0000001003037819 */ /* 0x000fe200000006ff */
[----:B------:R-:W-:Y:S01]  /*1570*/  FMUL.FTZ R126, R114, R97 ;  /* 0x00000061727e7220 */ /* 0x000fe20000410000 */
[----:B------:R-:W-:Y:S01]  /*1580*/  LEA R111, R111, -R7, 0x1 ;  /* 0x800000076f6f7211 */ /* 0x000fe200078e08ff */
[----:B------:R-:W0:Y:S01]  /*1590*/  LDC.64 R12, c[0x0][0x4d0] ;  /* 0x00013400ff0c7b82 */ /* 0x000e220000000a00 */
[-C--:B------:R-:W-:Y:S01]  /*15a0*/  LEA.HI.SX32 R9, R9, R6.reuse, 0x1b ;  /* 0x0000000609097211 */ /* 0x080fe200078fdaff */
[--C-:B------:R-:W-:Y:S01]  /*15b0*/  FADD.FTZ R125, R125, R42.reuse ;  /* 0x0000002a7d7d7221 */ /* 0x100fe20000010000 */
[----:B------:R-:W-:Y:S01]  /*15c0*/  ISETP.NE.AND P0, PT, R64, 0x1, PT ;  /* 0x000000014000780c */ /* 0x000fe20003f05270 */
[----:B------:R-:W-:Y:S01]  /*15d0*/  FADD.FTZ R124, R3, R42 ;  /* 0x0000002a037c7221 */ /* 0x000fe20000010000 */
[----:B------:R-:W-:Y:S01]  /*15e0*/  LEA.HI.SX32 R112, R6, R6, 0x1b ;  /* 0x0000000606707211 */ /* 0x000fe200078fdaff */
[----:B------:R-:W-:Y:S01]  /*15f0*/  FMUL.FTZ R127, R113, R98 ;  /* 0x00000062717f7220 */ /* 0x000fe20000410000 */
[----:B------:R-:W-:Y:S01]  /*1600*/  SHF.L.U32 R115, R64, 0x8, RZ ;  /* 0x0000000840737819 */ /* 0x000fe200000006ff */
[----:B------:R-:W0:Y:S01]  /*1610*/  LDC.64 R10, c[0x0][0x4f0] ;  /* 0x00013c00ff0a7b82 */ /* 0x000e220000000a00 */
[----:B------:R-:W-:Y:S01]  /*1620*/  IADD3 R8, P1, PT, R7, R48, RZ ;  /* 0x0000003007087210 */ /* 0x000fe20007f3e0ff */
[----:B------:R-:W-:Y:S01]  /*1630*/  FMUL.FTZ R128, R125, R99 ;  /* 0x000000637d807220 */ /* 0x000fe20000410000 */
[----:B------:R-:W-:Y:S01]  /*1640*/  ISETP.GE.AND P2, PT, R76, R111, PT ;  /* 0x0000006f4c00720c */ /* 0x000fe20003f46270 */
[----:B------:R-:W-:Y:S01]  /*1650*/  FMUL.FTZ R129, R124, R100 ;  /* 0x000000647c817220 */ /* 0x000fe20000410000 */
[----:B------:R-:W-:-:S02]  /*1660*/  LEA R118, R9, UR6, 0x1 ;  /* 0x0000000609767c11 */ /* 0x000fc4000f8e08ff */
[----:B------:R-:W-:Y:S02]  /*1670*/  IADD3 R109, PT, PT, R64, -0x2, RZ ;  /* 0xfffffffe406d7810 */ /* 0x000fe40007ffe0ff */
[----:B------:R-:W-:Y:S02]  /*1680*/  ISETP.EQ.AND P0, PT, R48, RZ, P0 ;  /* 0x000000ff3000720c */ /* 0x000fe40000702270 */
[----:B------:R-:W-:Y:S02]  /*1690*/  LEA R112, R112, UR6, 0x1 ;  /* 0x0000000670707c11 */ /* 0x000fe4000f8e08ff */
[----:B------:R-:W-:Y:S02]  /*16a0*/  LOP3.LUT R115, R115, 0x100, RZ, 0xc0, !PT ;  /* 0x0000010073737812 */ /* 0x000fe400078ec0ff */
[C---:B------:R-:W-:Y:S02]  /*16b0*/  LOP3.LUT R166, R7.reuse, 0x100, RZ, 0xc0, !PT ;  /* 0x0000010007a67812 */ /* 0x040fe400078ec0ff */
[----:B------:R-:W-:-:S02]  /*16c0*/  IADD3 R117, PT, PT, R7, R48, RZ ;  /* 0x0000003007757210 */ /* 0x000fc40007ffe0ff */
[----:B------:R-:W-:Y:S02]  /*16d0*/  LEA R116, R116, UR6, 0x1 ;  /* 0x0000000674747c11 */ /* 0x000fe4000f8e08ff */
[----:B------:R-:W-:Y:S02]  /*16e0*/  P2R R167, PR, RZ, 0x4 ;  /* 0x00000004ffa77803 */ /* 0x000fe40000000000 */
[----:B------:R-:W-:Y:S02]  /*16f0*/  LEA R119, R119, UR6, 0x1 ;  /* 0x0000000677777c11 */ /* 0x000fe4000f8e08ff */
[----:B------:R-:W-:Y:S02]  /*1700*/  LEA R120, R120, UR6, 0x1 ;  /* 0x0000000678787c11 */ /* 0x000fe4000f8e08ff */
[----:B------:R-:W-:Y:S02]  /*1710*/  LEA R121, R121, UR6, 0x1 ;  /* 0x0000000679797c11 */ /* 0x000fe4000f8e08ff */
[----:B------:R-:W-:-:S02]  /*1720*/  LEA R122, R122, UR6, 0x1 ;  /* 0x000000067a7a7c11 */ /* 0x000fc4000f8e08ff */
[----:B------:R-:W-:Y:S02]  /*1730*/  LEA R123, R123, UR6, 0x1 ;  /* 0x000000067b7b7c11 */ /* 0x000fe4000f8e08ff */
[----:B-1234-:R-:W-:-:S07]  /*1740*/  LEA.HI.X.SX32 R9, R7, RZ, 0x1, P1 ;  /* 0x000000ff07097211 */ /* 0x01efce00008f0eff */
.L_x_17815:
[----:B0-----:R-:W-:Y:S02]  /*1750*/  MOV R4, R76 ;  /* 0x0000004c00047202 */ /* 0x001fe40000000f00 */
[----:B------:R-:W-:Y:S02]  /*1760*/  MOV R5, RZ ;  /* 0x000000ff00057202 */ /* 0x000fe40000000f00 */
[----:B------:R-:W-:Y:S02]  /*1770*/  MOV R2, R24 ;  /* 0x0000001800027202 */ /* 0x000fe40000000f00 */
[----:B------:R-:W-:Y:S01]  /*1780*/  MOV R3, R55 ;  /* 0x0000003700037202 */ /* 0x000fe20000000f00 */
[----:B0-----:R-:W-:Y:S01]  /*1790*/  IMAD.WIDE.U32 R30, R16, UR4, R4 ;  /* 0x00000004101e7c25 */ /* 0x001fe2000f8e0004 */
[----:B------:R-:W-:Y:S02]  /*17a0*/  ISETP.NE.AND P5, PT, R167, RZ, PT ;  /* 0x000000ffa700720c */ /* 0x000fe40003fa5270 */
[----:B------:R-:W-:Y:S01]  /*17b0*/  P2R R36, PR, RZ, 0x1 ;  /* 0x00000001ff247803 */ /* 0x000fe20000000000 */
[----:B------:R-:W-:Y:S01]  /*17c0*/  IMAD R7, R17, UR4, R31 ;  /* 0x0000000411077c24 */ /* 0x000fe2000f8e021f */
[----:B------:R-:W-:Y:S01]  /*17d0*/  LEA R34, P2, R30, R59, 0x1 ;  /* 0x0000003b1e227211 */ /* 0x000fe200078408ff */
[----:B------:R-:W-:Y:S01]  /*17e0*/  IMAD.WIDE.U32 R32, R14, UR4, R4 ;  /* 0x000000040e207c25 */ /* 0x000fe2000f8e0004 */
[----:B------:R-:W-:-:S02]  /*17f0*/  PRMT R31, RZ, 0x7610, R31 ;  /* 0x00007610ff1f7816 */ /* 0x000fc4000000001f */
[----:B------:R-:W-:Y:S01]  /*1800*/  LEA.HI.X R35, R30, R60, R7, 0x1, P2 ;  /* 0x0000003c1e237211 */ /* 0x000fe200010f0c07 */
[----:B------:R-:W-:Y:S01]  /*1810*/  IMAD.WIDE.U32 R2, R20, UR4, R2 ;  /* 0x0000000414027c25 */ /* 0x000fe2000f8e0002 */
[----:B------:R-:W-:Y:S02]  /*1820*/  LEA R4, P3, R32, R61, 0x1 ;  /* 0x0000003d20047211 */ /* 0x000fe400078608ff */
[-C--:B------:R-:W-:Y:S01]  /*1830*/  ISETP.GE.AND P0, PT, R78, R111.reuse, PT ;  /* 0x0000006f4e00720c */ /* 0x080fe20003f06270 */
[----:B------:R-:W-:Y:S01]  /*1840*/  IMAD R5, R15, UR4, R33 ;  /* 0x000000040f057c24 */ /* 0x000fe2000f8e0221 */
[----:B------:R-:W-:Y:S01]  /*1850*/  LEA R6, P1, R2, R18, 0x3 ;  /* 0x0000001202067211 */ /* 0x000fe200078218ff */
[----:B------:R-:W-:Y:S01]  /*1860*/  IMAD R3, R21, UR4, R3 ;  /* 0x0000000415037c24 */ /* 0x000fe2000f8e0203 */
[----:B--2---:R-:W2:Y:S01]  /*1870*/  @!P5 LDG.E.U16 R31, desc[UR16][R34.64] ;  /* 0x00000010221fd981 */ /* 0x004ea2000c1e1500 */
[----:B------:R-:W-:Y:S02]  /*1880*/  ISETP.GE.AND P2, PT, R84, R111, PT ;  /* 0x0000006f5400720c */ /* 0x000fe40003f46270 */
[----:B------:R-:W-:-:S02]  /*1890*/  LEA.HI.X R5, R32, R62, R5, 0x1, P3 ;  /* 0x0000003e20057211 */ /* 0x000fc400018f0c05 */
[----:B------:R-:W-:Y:S02]  /*18a0*/  LEA.HI.X R7, R2, R19, R3, 0x3, P1 ;  /* 0x0000001302077211 */ /* 0x000fe400008f1c03 */
[-C--:B------:R-:W-:Y:S02]  /*18b0*/  ISETP.GE.AND P1, PT, R85, R111.reuse, PT ;  /* 0x0000006f5500720c */ /* 0x080fe40003f26270 */
[-C--:B------:R-:W-:Y:S01]  /*18c0*/  ISETP.GE.AND P3, PT, R83, R111.reuse, PT ;  /* 0x0000006f5300720c */ /* 0x080fe20003f66270 */
[----:B---3--:R0:W3:Y:S01]  /*18d0*/  LDG.E.64 R2, desc[UR16][R6.64] ;  /* 0x0000001006027981 */ /* 0x0080e2000c1e1b00 */
[-C--:B------:R-:W-:Y:S02]  /*18e0*/  ISETP.GE.AND P4, PT, R82, R111.reuse, PT ;  /* 0x0000006f5200720c */ /* 0x080fe40003f86270 */
[-C--:B------:R-:W-:Y:S02]  /*18f0*/  ISETP.GE.AND P5, PT, R81, R111.reuse, PT ;  /* 0x0000006f5100720c */ /* 0x080fe40003fa6270 */
[----:B------:R-:W-:-:S02]  /*1900*/  ISETP.GE.AND P6, PT, R80, R111, PT ;  /* 0x0000006f5000720c */ /* 0x000fc40003fc6270 */
[----:B------:R-:W-:Y:S02]  /*1910*/  PRMT R33, RZ, 0x7610, R33 ;  /* 0x00007610ff217816 */ /* 0x000fe40000000021 */
[----:B------:R-:W-:Y:S02]  /*1920*/  PRMT R37, RZ, 0x7610, R37 ;  /* 0x00007610ff257816 */ /* 0x000fe40000000025 */
[----:B------:R-:W-:Y:S02]  /*1930*/  PRMT R39, RZ, 0x7610, R39 ;  /* 0x00007610ff277816 */ /* 0x000fe40000000027 */
[----:B------:R-:W-:Y:S01]  /*1940*/  PRMT R41, RZ, 0x7610, R41 ;  /* 0x00007610ff297816 */ /* 0x000fe20000000029 */
[----:B----4-:R-:W4:Y:S01]  /*1950*/  @!P0 LDG.E.U16 R33, desc[UR16][R34.64+0x40] ;  /* 0x0000401022218981 */ /* 0x010f22000c1e1500 */
        /* <DEDUP_REMOVED lines=8> */
[----:B------:R1:W3:Y:S01]  /*19e0*/  @!P6 LDG.E.U16 R135, desc[UR16][R34.64+0x1c0] ;  /* 0x0001c0102287e981 */ /* 0x0002e2000c1e1500 */
[----:B------:R-:W-:-:S02]  /*19f0*/  PRMT R137, RZ, 0x7610, R137 ;  /* 0x00007610ff897816 */ /* 0x000fc40000000089 */
[----:B0-----:R-:W-:Y:S02]  /*1a00*/  PRMT R7, RZ, 0x7610, R7 ;  /* 0x00007610ff077816 */ /* 0x001fe40000000007 */
[----:B-1----:R-:W-:Y:S01]  /*1a10*/  PRMT R35, RZ, 0x7610, R35 ;  /* 0x00007610ff237816 */ /* 0x002fe20000000023 */
[----:B--2---:R0:W-:Y:S02]  /*1a20*/  STS.U16 [R90], R31 ;  /* 0x0000001f5a007388 */ /* 0x0041e40000000400 */
[----:B0-----:R-:W-:Y:S02]  /*1a30*/  PRMT R31, RZ, 0x7610, R31 ;  /* 0x00007610ff1f7816 */ /* 0x001fe4000000001f */
[----:B----4-:R0:W-:Y:S04]  /*1a40*/  STS.U16 [R90+0x42], R33 ;  /* 0x000042215a007388 */ /* 0x0101e80000000400 */
[----:B-----5:R1:W-:Y:S04]  /*1a50*/  STS.U16 [R90+0x84], R37 ;  /* 0x000084255a007388 */ /* 0x0203e80000000400 */
[----:B---3--:R2:W-:Y:S04]  /*1a60*/  STS.U16 [R90+0xc6], R39 ;  /* 0x0000c6275a007388 */ /* 0x0085e80000000400 */
[----:B------:R3:W-:Y:S04]  /*1a70*/  STS.U16 [R90+0x108], R41 ;  /* 0x000108295a007388 */ /* 0x0007e80000000400 */
[----:B------:R4:W-:Y:S04]  /*1a80*/  STS.U16 [R90+0x14a], R131 ;  /* 0x00014a835a007388 */ /* 0x0009e80000000400 */
[----:B------:R-:W-:Y:S04]  /*1a90*/  STS.U16 [R90+0x18c], R133 ;  /* 0x00018c855a007388 */ /* 0x000fe80000000400 */
[----:B------:R-:W-:Y:S01]  /*1aa0*/  STS.U16 [R90+0x1ce], R135 ;  /* 0x0001ce875a007388 */ /* 0x000fe20000000400 */
[----:B------:R-:W-:-:S03]  /*1ab0*/  NOP ;  /* 0x0000000000007918 */ /* 0x000fc60000000000 */
[----:B------:R-:W5:Y:S01]  /*1ac0*/  @!P1 LDG.E.U16 R31, desc[UR16][R4.64+0x80] ;  /* 0x00008010041f9981 */ /* 0x000f62000c1e1500 */
[----:B------:R-:W-:Y:S02]  /*1ad0*/  ISETP.GE.AND P1, PT, R76, R111, PT ;  /* 0x0000006f4c00720c */ /* 0x000fe40003f26270 */
[----:B0-----:R-:W-:Y:S01]  /*1ae0*/  PRMT R33, RZ, 0x7610, R33 ;  /* 0x00007610ff217816 */ /* 0x001fe20000000021 */
[----:B------:R-:W5:Y:S01]  /*1af0*/  @!P0 LDG.E.U16 R137, desc[UR16][R4.64+0x40] ;  /* 0x0000401004898981 */ /* 0x000f62000c1e1500 */
[----:B-1----:R-:W-:Y:S02]  /*1b00*/  PRMT R37, RZ, 0x7610, R37 ;  /* 0x00007610ff257816 */ /* 0x002fe40000000025 */
[----:B--2---:R-:W-:Y:S01]  /*1b10*/  PRMT R39, RZ, 0x7610, R39 ;  /* 0x00007610ff277816 */ /* 0x004fe20000000027 */
[----:B------:R-:W2:Y:S01]  /*1b20*/  @!P3 LDG.E.U16 R35, desc[UR16][R4.64+0x100] ;  /* 0x000100100423b981 */ /* 0x000ea2000c1e1500 */
[----:B---3--:R-:W-:-:S03]  /*1b30*/  PRMT R41, RZ, 0x7610, R41 ;  /* 0x00007610ff297816 */ /* 0x008fc60000000029 */
[----:B------:R-:W3:Y:S04]  /*1b40*/  @!P2 LDG.E.U16 R33, desc[UR16][R4.64+0xc0] ;  /* 0x0000c0100421a981 */ /* 0x000ee8000c1e1500 */
[----:B------:R-:W3:Y:S04]  /*1b50*/  @!P4 LDG.E.U16 R37, desc[UR16][R4.64+0x140] ;  /* 0x000140100425c981 */ /* 0x000ee8000c1e1500 */
[----:B------:R-:W3:Y:S04]  /*1b60*/  @!P5 LDG.E.U16 R39, desc[UR16][R4.64+0x180] ;  /* 0x000180100427d981 */ /* 0x000ee8000c1e1500 */
[----:B------:R-:W3:Y:S04]  /*1b70*/  @!P1 LDG.E.U16 R7, desc[UR16][R4.64] ;  /* 0x0000001004079981 */ /* 0x000ee8000c1e1500 */
[----:B------:R0:W3:Y:S01]  /*1b80*/  @!P6 LDG.E.U16 R41, desc[UR16][R4.64+0x1c0] ;  /* 0x0001c0100429e981 */ /* 0x0000e2000c1e1500 */
[-C--:B------:R-:W-:Y:S01]  /*1b90*/  FMUL.FTZ R6, R114, R3.reuse ;  /* 0x0000000372067220 */ /* 0x080fe20000410000 */
[----:B------:R-:W-:-:S02]  /*1ba0*/  FMUL.FTZ R32, R125, R3 ;  /* 0x000000037d207220 */ /* 0x000fc40000410000 */
[----:B------:R-:W1:Y:S01]  /*1bb0*/  LDS.U16 R133, [R112] ;  /* 0x0000000070857984 */ /* 0x000e620000000400 */
[----:B------:R-:W-:Y:S01]  /*1bc0*/  FMUL.RZ R34, R6, 0.15915493667125701904 ;  /* 0x3e22f98306227820 */ /* 0x000fe2000040c000 */
[----:B------:R-:W-:Y:S01]  /*1bd0*/  FMUL.FTZ R6, R2, 1.4426950216293334961 ;  /* 0x3fb8aa3b02067820 */ /* 0x000fe20000410000 */
[----:B------:R-:W-:Y:S01]  /*1be0*/  FMUL.RZ R132, R32, 0.15915493667125701904 ;  /* 0x3e22f98320847820 */ /* 0x000fe2000040c000 */
[----:B------:R-:W1:Y:S02]  /*1bf0*/  LDS.U16 R135, [R116+0x2] ;  /* 0x0000020074877984 */ /* 0x000e640000000400 */
[-C--:B------:R-:W-:Y:S01]  /*1c00*/  FMUL.FTZ R30, R114, R6.reuse ;  /* 0x00000006721e7220 */ /* 0x080fe20000410000 */
[-C--:B0-----:R-:W-:Y:S01]  /*1c10*/  FMUL.FTZ R4, R125, R6.reuse ;  /* 0x000000067d047220 */ /* 0x081fe20000410000 */
[CC--:B------:R-:W-:Y:S01]  /*1c20*/  FMUL.FTZ R5, R113.reuse, R6.reuse ;  /* 0x0000000671057220 */ /* 0x0c0fe20000410000 */
[----:B------:R-:W-:Y:S01]  /*1c30*/  FMUL.FTZ R32, R124, R6 ;  /* 0x000000067c207220 */ /* 0x000fe20000410000 */
[----:B------:R-:W-:Y:S01]  /*1c40*/  FMUL.FTZ R6, R113, R3 ;  /* 0x0000000371067220 */ /* 0x000fe20000410000 */
[----:B----4-:R0:W-:Y:S01]  /*1c50*/  MUFU.EX2 R131, R4 ;  /* 0x0000000400837308 */ /* 0x0101e20000000800 */
[----:B------:R-:W-:Y:S02]  /*1c60*/  LDS.U16 R134, [R119+0x6] ;  /* 0x0000060077867984 */ /* 0x000fe40000000400 */
[----:B------:R-:W-:-:S02]  /*1c70*/  FMUL.RZ R6, R6, 0.15915493667125701904 ;  /* 0x3e22f98306067820 */ /* 0x000fc4000040c000 */
[----:B------:R-:W-:Y:S03]  /*1c80*/  LDS.U16 R136, [R120+0x8] ;  /* 0x0000080078887984 */ /* 0x000fe60000000400 */
[----:B------:R-:W-:Y:S01]  /*1c90*/  MUFU.SIN R38, R132 ;  /* 0x0000008400267308 */ /* 0x000fe20000000400 */
[----:B0-----:R-:W-:Y:S01]  /*1ca0*/  FMUL.FTZ R4, R124, R3 ;  /* 0x000000037c047220 */ /* 0x001fe20000410000 */
[----:B------:R-:W-:Y:S04]  /*1cb0*/  LDS.U16 R138, [R121+0xa] ;  /* 0x00000a00798a7984 */ /* 0x000fe80000000400 */
[----:B------:R-:W-:Y:S02]  /*1cc0*/  LDS.U16 R139, [R122+0xc] ;  /* 0x00000c007a8b7984 */ /* 0x000fe40000000400 */
[----:B------:R0:W4:Y:S02]  /*1cd0*/  MUFU.COS R130, R132 ;  /* 0x0000008400827308 */ /* 0x0001240000000000 */
[----:B------:R-:W-:Y:S01]  /*1ce0*/  LDS.U16 R141, [R123+0xe] ;  /* 0x00000e007b8d7984 */ /* 0x000fe20000000400 */
[----:B------:R-:W-:-:S03]  /*1cf0*/  FMUL.RZ R142, R4, 0.15915493667125701904 ;  /* 0x3e22f983048e7820 */ /* 0x000fc6000040c000 */
[----:B0-----:R-:W0:Y:S02]  /*1d00*/  LDS.U16 R132, [R118+0x4] ;  /* 0x0000040076847984 */ /* 0x001e240000000400 */
[----:B------:R-:W-:Y:S01]  /*1d10*/  MUFU.EX2 R140, R5 ;  /* 0x00000005008c7308 */ /* 0x000fe20000000800 */
[----:B------:R-:W1:Y:S07]  /*1d20*/  S2UR UR7, SR_CgaCtaId ;  /* 0x00000000000779c3 */ /* 0x000e6e0000008800 */
[----:B------:R-:W-:Y:S08]  /*1d30*/  MUFU.SIN R143, R34 ;  /* 0x00000022008f7308 */ /* 0x000ff00000000400 */
[----:B------:R-:W-:Y:S08]  /*1d40*/  MUFU.COS R145, R34 ;  /* 0x0000002200917308 */ /* 0x000ff00000000000 */
[----:B------:R-:W-:Y:S08]  /*1d50*/  MUFU.EX2 R40, R32 ;  /* 0x0000002000287308 */ /* 0x000ff00000000800 */
[----:B------:R-:W-:Y:S08]  /*1d60*/  MUFU.SIN R147, R6 ;  /* 0x0000000600937308 */ /* 0x000ff00000000400 */
[----:B------:R-:W-:Y:S01]  /*1d70*/  MUFU.COS R149, R6 ;  /* 0x0000000600957308 */ /* 0x000fe20000000000 */
[----:B------:R-:W-:-:S07]  /*1d80*/  ISETP.NE.AND P0, PT, R36, RZ, PT ;  /* 0x000000ff2400720c */ /* 0x000fce0003f05270 */
[----:B------:R4:W3:Y:S01]  /*1d90*/  MUFU.EX2 R36, R30 ;  /* 0x0000001e00247308 */ /* 0x0008e20000000800 */
[C---:B------:R-:W-:Y:S01]  /*1da0*/  ISETP.NE.AND P1, PT, R48.reuse, RZ, PT ;  /* 0x000000ff3000720c */ /* 0x040fe20003f25270 */
[----:B------:R-:W-:Y:S01]  /*1db0*/  UMOV UR6, 0x400 ;  /* 0x0000040000067882 */ /* 0x000fe20000000000 */
[----:B------:R-:W-:Y:S01]  /*1dc0*/  ISETP.NE.AND P2, PT, R48, 0x1f, PT ;  /* 0x0000001f3000780c */ /* 0x000fe20003f45270 */
[----:B-1----:R-:W-:-:S04]  /*1dd0*/  ULEA UR6, UR7, UR6, 0x18 ;  /* 0x0000000607067291 */ /* 0x002fc8000f8ec0ff */
[----:B------:R-:W1:Y:S01]  /*1de0*/  MUFU.COS R151, R142 ;  /* 0x0000008e00977308 */ /* 0x000e620000000000 */
[----:B----4-:R-:W-:Y:S01]  /*1df0*/  IADD3 R30, PT, PT, R166, UR4, RZ ;  /* 0x00000004a61e7c10 */ /* 0x010fe2000fffe0ff */
[----:B------:R-:W-:Y:S01]  /*1e00*/  BSSY.RECONVERGENT B0, `(.L_x_17784) ;  /* 0x0000041000007945 */ /* 0x000fe20003800200 */
[C---:B------:R-:W-:Y:S01]  /*1e10*/  FMUL.FTZ R130, R131.reuse, R130 ;  /* 0x0000008283827220 */ /* 0x040fe20000410000 */
[----:B------:R-:W-:Y:S01]  /*1e20*/  FMUL.FTZ R131, R131, R38 ;  /* 0x0000002683837220 */ /* 0x000fe20000410000 */
[----:B------:R-:W-:Y:S02]  /*1e30*/  SHF.L.U32 R133, R133, 0x10, RZ ;  /* 0x0000001085857819 */ /* 0x000fe400000006ff */
[----:B------:R-:W-:Y:S02]  /*1e40*/  SHF.L.U32 R135, R135, 0x10, RZ ;  /* 0x0000001087877819 */ /* 0x000fe400000006ff */
[----:B0-----:R-:W-:Y:S02]  /*1e50*/  SHF.L.U32 R132, R132, 0x10, RZ ;  /* 0x0000001084847819 */ /* 0x001fe400000006ff */
[----:B------:R-:W-:-:S02]  /*1e60*/  SHF.L.U32 R134, R134, 0x10, RZ ;  /* 0x0000001086867819 */ /* 0x000fc400000006ff */
[----:B------:R-:W-:Y:S02]  /*1e70*/  SHF.L.U32 R136, R136, 0x10, RZ ;  /* 0x0000001088887819 */ /* 0x000fe400000006ff */
[----:B------:R-:W-:Y:S02]  /*1e80*/  SHF.L.U32 R138, R138, 0x10, RZ ;  /* 0x000000108a8a7819 */ /* 0x000fe400000006ff */
[----:B------:R-:W-:Y:S02]  /*1e90*/  SHF.L.U32 R139, R139, 0x10, RZ ;  /* 0x000000108b8b7819 */ /* 0x000fe400000006ff */
[----:B------:R-:W-:Y:S01]  /*1ea0*/  SHF.L.U32 R141, R141, 0x10, RZ ;  /* 0x000000108d8d7819 */ /* 0x000fe200000006ff */
[----:B-----5:R-:W-:Y:S04]  /*1eb0*/  STS.U16 [R90+0x294], R31 ;  /* 0x0002941f5a007388 */ /* 0x020fe80000000400 */
[----:B------:R-:W-:Y:S04]  /*1ec0*/  STS.U16 [R90+0x252], R137 ;  /* 0x000252895a007388 */ /* 0x000fe80000000400 */
[----:B--2---:R-:W-:Y:S04]  /*1ed0*/  STS.U16 [R90+0x318], R35 ;  /* 0x000318235a007388 */ /* 0x004fe80000000400 */
[----:B---3--:R-:W-:Y:S04]  /*1ee0*/  STS.U16 [R90+0x2d6], R33 ;  /* 0x0002d6215a007388 */ /* 0x008fe80000000400 */
        /* <DEDUP_REMOVED lines=9> */
[----:B------:R-:W1:Y:S04]  /*1f80*/  LDS.U16 R33, [R120+0x218] ;  /* 0x0002180078217984 */ /* 0x000e680000000400 */
[----:B------:R-:W1:Y:S04]  /*1f90*/  LDS.U16 R34, [R121+0x21a] ;  /* 0x00021a0079227984 */ /* 0x000e680000000400 */
[----:B------:R-:W1:Y:S04]  /*1fa0*/  LDS.U16 R7, [R122+0x21c] ;  /* 0x00021c007a077984 */ /* 0x000e680000000400 */
[----:B------:R-:W1:Y:S01]  /*1fb0*/  LDS.U16 R35, [R123+0x21e] ;  /* 0x00021e007b237984 */ /* 0x000e620000000400 */
[----:B0-----:R0:W0:Y:S01]  /*1fc0*/  MUFU.SIN R39, R142 ;  /* 0x0000008e00277308 */ /* 0x0010220000000400 */
[----:B------:R-:W-:Y:S01]  /*1fd0*/  SEL R37, R30, R65, !P1 ;  /* 0x000000411e257207 */ /* 0x000fe20004800000 */
[C---:B------:R-:W-:Y:S01]  /*1fe0*/  FMUL.FTZ R30, R36.reuse, R145 ;  /* 0x00000091241e7220 */ /* 0x040fe20000410000 */
[----:B------:R-:W-:-:S02]  /*1ff0*/  FMUL.FTZ R31, R36, R143 ;  /* 0x0000008f241f7220 */ /* 0x000fc40000410000 */
[----:B------:R-:W-:Y:S01]  /*2000*/  LEA R37, R37, UR6, 0x3 ;  /* 0x0000000625257c11 */ /* 0x000fe2000f8e18ff */
[C---:B------:R-:W-:Y:S01]  /*2010*/  FMUL.FTZ R137, R140.reuse, R149 ;  /* 0x000000958c897220 */ /* 0x040fe20000410000 */
[----:B------:R-:W-:Y:S01]  /*2020*/  FMUL.FTZ R140, R140, R147 ;  /* 0x000000938c8c7220 */ /* 0x000fe20000410000 */
[----:B--2---:R-:W-:Y:S02]  /*2030*/  SHF.L.U32 R36, R5, 0x10, RZ ;  /* 0x0000001005247819 */ /* 0x004fe400000006ff */
[----:B------:R2:W-:Y:S01]  /*2040*/  STS.64 [R37+0x10b0], R30 ;  /* 0x0010b01e25007388 */ /* 0x0005e20000000a00 */
[----:B---3--:R-:W-:Y:S02]  /*2050*/  SHF.L.U32 R4, R4, 0x10, RZ ;  /* 0x0000001004047819 */ /* 0x008fe400000006ff */
[----:B----4-:R-:W-:Y:S02]  /*2060*/  SHF.L.U32 R5, R6, 0x10, RZ ;  /* 0x0000001006057819 */ /* 0x010fe400000006ff */
[----:B-----5:R-:W-:-:S02]  /*2070*/  SHF.L.U32 R147, R32, 0x10, RZ ;  /* 0x0000001020937819 */ /* 0x020fc400000006ff */
[----:B-1----:R-:W-:Y:S02]  /*2080*/  SHF.L.U32 R148, R33, 0x10, RZ ;  /* 0x0000001021947819 */ /* 0x002fe400000006ff */
[----:B------:R-:W-:Y:S02]  /*2090*/  SHF.L.U32 R34, R34, 0x10, RZ ;  /* 0x0000001022227819 */ /* 0x000fe400000006ff */
[----:B------:R-:W-:Y:S02]  /*20a0*/  SHF.L.U32 R7, R7, 0x10, RZ ;  /* 0x0000001007077819 */ /* 0x000fe400000006ff */
[----:B------:R-:W-:Y:S01]  /*20b0*/  SHF.L.U32 R35, R35, 0x10, RZ ;  /* 0x0000001023237819 */ /* 0x000fe200000006ff */
[C---:B0-----:R-:W-:Y:S01]  /*20c0*/  FMUL.FTZ R142, R40.reuse, R151 ;  /* 0x00000097288e7220 */ /* 0x041fe20000410000 */
        /* <DEDUP_REMOVED lines=19> */
.L_x_17785:
[----:B------:R0:W1:Y:S02]  /*2200*/  LDS.64 R32, [R63+UR5+0x20b8] ;  /* 0x0020b8053f207984 */ /* 0x0000640008000a00 */
.L_x_17786:
[----:B------:R-:W-:Y:S05]  /*2210*/  BSYNC.RECONVERGENT B0 ;  /* 0x0000000000007941 */ /* 0x000fea0003800200 */
.L_x_17784:
        /* <DEDUP_REMOVED lines=19> */
[----:B------:R-:W-:Y:S01]  /*2350*/  ISETP.GE.AND P2, PT, R91, 0x1, PT ;  /* 0x000000015b00780c */ /* 0x000fe20003f46270 */
[----:B------:R-:W-:Y:S01]  /*2360*/  FMUL.FTZ R160, R143, R150 ;  /* 0x000000968fa07220 */ /* 0x000fe20000410000 */
[C---:B------:R-:W-:Y:S01]  /*2370*/  FFMA.FTZ R6, R99.reuse, R152, R6 ;  /* 0x0000009863067223 */ /* 0x040fe20000010006 */
[----:B------:R-:W-:Y:S01]  /*2380*/  FFMA.FTZ R7, R99, R156, R7 ;  /* 0x0000009c63077223 */ /* 0x000fe20000010007 */
[----:B------:R-:W-:Y:S01]  /*2390*/  ISETP.GE.AND P3, PT, R91, 0x10, PT ;  /* 0x000000105b00780c */ /* 0x000fe20003f66270 */
[----:B------:R-:W-:Y:S01]  /*23a0*/  FFMA.FTZ R160, R142, R151, -R160 ;  /* 0x000000978ea07223 */ /* 0x000fe200000108a0 */
[CC--:B--2---:R-:W-:Y:S01]  /*23b0*/  FMUL.FTZ R4, R140.reuse, R6.reuse ;  /* 0x000000068c047220 */ /* 0x0c4fe20000410000 */
[-C--:B------:R-:W-:Y:S01]  /*23c0*/  FMUL.FTZ R5, R140, R7.reuse ;  /* 0x000000078c057220 */ /* 0x080fe20000410000 */
[----:B------:R-:W-:Y:S01]  /*23d0*/  ISETP.NE.AND P6, PT, R165, 0x1f, PT ;  /* 0x0000001fa500780c */ /* 0x000fe20003fc5270 */
[----:B------:R-:W-:Y:S01]  /*23e0*/  ULEA UR7, UR4, UR6, 0x4 ;  /* 0x0000000604077291 */ /* 0x000fe2000f8e20ff */
[C---:B------:R-:W-:Y:S01]  /*23f0*/  FFMA.FTZ R7, R137.reuse, R7, -R4 ;  /* 0x0000000789077223 */ /* 0x040fe20000010804 */
[----:B------:R-:W-:Y:S01]  /*2400*/  FFMA.FTZ R6, R137, R6, R5 ;  /* 0x0000000689067223 */ /* 0x000fe20000010005 */
[----:B------:R-:W-:Y:S01]  /*2410*/  BSSY.RECONVERGENT B0, `(.L_x_17787) ;  /* 0x0000099000007945 */ /* 0x000fe20003800200 */
[C---:B------:R-:W-:Y:S01]  /*2420*/  ISETP.GT.U32.AND P4, PT, R165.reuse, 0x17, PT ;  /* 0x00000017a500780c */ /* 0x040fe20003f84070 */
[C---:B------:R-:W-:Y:S01]  /*2430*/  FFMA.FTZ R7, R98.reuse, R157, R7 ;  /* 0x0000009d62077223 */ /* 0x040fe20000010007 */
[----:B------:R-:W-:Y:S01]  /*2440*/  FFMA.FTZ R6, R98, R159, R6 ;  /* 0x0000009f62067223 */ /* 0x000fe20000010006 */
[----:B------:R-:W-:-:S02]  /*2450*/  ISETP.GT.U32.AND P5, PT, R165, 0xf, PT ;  /* 0x0000000fa500780c */ /* 0x000fc40003fa4070 */
[C---:B------:R-:W-:Y:S01]  /*2460*/  FMUL.FTZ R5, R143.reuse, R7 ;  /* 0x000000078f057220 */ /* 0x040fe20000410000 */
[----:B------:R-:W-:-:S03]  /*2470*/  FMUL.FTZ R4, R143, R6 ;  /* 0x000000068f047220 */ /* 0x000fc60000410000 */
[C---:B------:R-:W-:Y:S01]  /*2480*/  FFMA.FTZ R5, R142.reuse, R6, R5 ;  /* 0x000000068e057223 */ /* 0x040fe20000010005 */
[----:B------:R-:W-:Y:S01]  /*2490*/  FFMA.FTZ R6, R142, R7, -R4 ;  /* 0x000000078e067223 */ /* 0x000fe20000010804 */
[----:B------:R-:W-:Y:S02]  /*24a0*/  FMUL.FTZ R4, R30, R131 ;  /* 0x000000831e047220 */ /* 0x000fe40000410000 */
[C---:B------:R-:W-:Y:S01]  /*24b0*/  FFMA.FTZ R36, R100.reuse, R153, R5 ;  /* 0x0000009964247223 */ /* 0x040fe20000010005 */
[C---:B------:R-:W-:Y:S01]  /*24c0*/  FMUL.FTZ R5, R31.reuse, R131 ;  /* 0x000000831f057220 */ /* 0x040fe20000410000 */
[-C--:B------:R-:W-:Y:S01]  /*24d0*/  FFMA.FTZ R4, R31, R130.reuse, R4 ;  /* 0x000000821f047223 */ /* 0x080fe20000010004 */
[----:B------:R-:W-:Y:S02]  /*24e0*/  FFMA.FTZ R37, R100, R155, R6 ;  /* 0x0000009b64257223 */ /* 0x000fe40000010006 */
[----:B------:R-:W2:Y:S01]  /*24f0*/  SHFL.UP PT, R41, R36, 0x1, RZ ;  /* 0x0420000024297989 */ /* 0x000ea200000e00ff */
[----:B------:R-:W-:Y:S01]  /*2500*/  FFMA.FTZ R5, R30, R130, -R5 ;  /* 0x000000821e057223 */ /* 0x000fe20000010805 */
[----:B------:R-:W-:-:S02]  /*2510*/  FMUL.FTZ R6, R140, R4 ;  /* 0x000000048c067220 */ /* 0x000fc40000410000 */
[----:B------:R-:W5:Y:S01]  /*2520*/  SHFL.UP PT, R40, R37, 0x1, RZ ;  /* 0x0420000025287989 */ /* 0x000f6200000e00ff */
[-C--:B------:R-:W-:Y:S01]  /*2530*/  FMUL.FTZ R7, R140, R5.reuse ;  /* 0x000000058c077220 */ /* 0x080fe20000410000 */
[----:B------:R-:W-:-:S03]  /*2540*/  FFMA.FTZ R6, R137, R5, -R6 ;  /* 0x0000000589067223 */ /* 0x000fc60000010806 */
[----:B------:R-:W-:Y:S01]  /*2550*/  FFMA.FTZ R7, R137, R4, R7 ;  /* 0x0000000489077223 */ /* 0x000fe20000010007 */
[----:B------:R-:W-:-:S03]  /*2560*/  FMUL.FTZ R39, R143, R6 ;  /* 0x000000068f277220 */ /* 0x000fc60000410000 */
[-C--:B------:R-:W-:Y:S01]  /*2570*/  FMUL.FTZ R5, R143, R7.reuse ;  /* 0x000000078f057220 */ /* 0x080fe20000410000 */
[----:B------:R-:W-:-:S03]  /*2580*/  FFMA.FTZ R39, R142, R7, R39 ;  /* 0x000000078e277223 */ /* 0x000fc60000010027 */
        /* <DEDUP_REMOVED lines=14> */
[----:B------:R-:W-:Y:S01]  /*2670*/  @P2 FFMA.FTZ R38, R38, R4, -R5 ;  /* 0x0000000426262223 */ /* 0x000fe20000010805 */
[----:B------:R-:W-:-:S03]  /*2680*/  ISETP.GE.AND P2, PT, R91, 0x2, PT ;  /* 0x000000025b00780c */ /* 0x000fc60003f46270 */
        /* <DEDUP_REMOVED lines=20> */
[----:B------:R-:W-:Y:S01]  /*27d0*/  FFMA.FTZ R40, R38, R7, -R41 ;  /* 0x0000000726287223 */ /* 0x000fe20000010829 */
[-C--:B-1----:R-:W-:Y:S02]  /*27e0*/  FMUL.FTZ R41, R143, R33.reuse ;  /* 0x000000218f297220 */ /* 0x082fe40000410000 */
[----:B------:R-:W-:Y:S01]  /*27f0*/  @P2 FADD.FTZ R36, R36, R161 ;  /* 0x000000a124242221 */ /* 0x000fe20000010000 */
[----:B------:R-:W-:Y:S01]  /*2800*/  @P2 FADD.FTZ R37, R37, R40 ;  /* 0x0000002825252221 */ /* 0x000fe20000010000 */
[----:B------:R-:W-:Y:S01]  /*2810*/  FMUL.FTZ R40, R142, R33 ;  /* 0x000000218e287220 */ /* 0x000fe20000410000 */
[CC--:B---3--:R-:W-:Y:S01]  /*2820*/  FMUL.FTZ R6, R38.reuse, R5.reuse ;  /* 0x0000000526067220 */ /* 0x0c8fe20000410000 */
[----:B------:R-:W-:Y:S01]  /*2830*/  FMUL.FTZ R5, R39, R5 ;  /* 0x0000000527057220 */ /* 0x000fe20000410000 */
[----:B------:R-:W0:Y:S01]  /*2840*/  SHFL.UP PT, R7, R36, 0x8, RZ ;  /* 0x0500000024077989 */ /* 0x000e2200000e00ff */
[----:B------:R-:W-:Y:S01]  /*2850*/  FFMA.FTZ R40, -R143, R32, -R40 ;  /* 0x000000208f287223 */ /* 0x000fe20000010928 */
[-C--:B-----5:R-:W-:Y:S01]  /*2860*/  @P2 FFMA.FTZ R39, R39, R4.reuse, R6 ;  /* 0x0000000427272223 */ /* 0x0a0fe20000010006 */
[----:B------:R-:W-:Y:S01]  /*2870*/  @P2 FFMA.FTZ R38, R38, R4, -R5 ;  /* 0x0000000426262223 */ /* 0x000fe20000010805 */
[----:B------:R-:W1:Y:S01]  /*2880*/  SHFL.UP PT, R6, R37, 0x8, RZ ;  /* 0x0500000025067989 */ /* 0x000e6200000e00ff */
[----:B------:R-:W-:Y:S01]  /*2890*/  FFMA.FTZ R41, R142, R32, -R41 ;  /* 0x000000208e297223 */ /* 0x000fe20000010829 */
[C---:B------:R-:W-:Y:S01]  /*28a0*/  FMUL.FTZ R162, R140.reuse, R40 ;  /* 0x000000288ca27220 */ /* 0x040fe20000410000 */
[----:B------:R-:W-:Y:S01]  /*28b0*/  ISETP.GE.AND P2, PT, R91, 0x8, PT ;  /* 0x000000085b00780c */ /* 0x000fe20003f46270 */
[----:B------:R-:W2:Y:S01]  /*28c0*/  SHFL.UP PT, R5, R39, 0x8, RZ ;  /* 0x0500000027057989 */ /* 0x000ea200000e00ff */
[----:B------:R-:W-:Y:S01]  /*28d0*/  FMUL.FTZ R161, R143, R151 ;  /* 0x000000978fa17220 */ /* 0x000fe20000410000 */
[-C--:B------:R-:W-:Y:S01]  /*28e0*/  FFMA.FTZ R164, R137, R41.reuse, R162 ;  /* 0x0000002989a47223 */ /* 0x080fe200000100a2 */
[----:B------:R-:W-:Y:S01]  /*28f0*/  FADD.FTZ R162, R149, R160 ;  /* 0x000000a095a27221 */ /* 0x000fe20000010000 */
[----:B------:R-:W3:Y:S01]  /*2900*/  SHFL.UP PT, R4, R38, 0x8, RZ ;  /* 0x0500000026047989 */ /* 0x000ee200000e00ff */
[----:B------:R-:W-:Y:S01]  /*2910*/  FMUL.FTZ R168, R140, R41 ;  /* 0x000000298ca87220 */ /* 0x000fe20000410000 */
[----:B------:R-:W-:Y:S01]  /*2920*/  FFMA.FTZ R161, R142, R150, R161 ;  /* 0x000000968ea17223 */ /* 0x000fe200000100a1 */
[----:B------:R-:W-:Y:S01]  /*2930*/  FMUL.FTZ R170, R140, R162 ;  /* 0x000000a28caa7220 */ /* 0x000fe20000410000 */
[----:B------:R-:W-:Y:S01]  /*2940*/  FMUL.FTZ R171, R131, R164 ;  /* 0x000000a483ab7220 */ /* 0x000fe20000410000 */
[----:B------:R-:W-:Y:S01]  /*2950*/  FFMA.FTZ R168, R137, R40, -R168 ;  /* 0x0000002889a87223 */ /* 0x000fe200000108a8 */
[----:B------:R-:W-:-:S04]  /*2960*/  FADD.FTZ R161, R148, R161 ;  /* 0x000000a194a17221 */ /* 0x000fc80000010000 */
[----:B------:R-:W-:Y:S01]  /*2970*/  FFMA.FTZ R169, R137, R161, R170 ;  /* 0x000000a189a97223 */ /* 0x000fe200000100aa */
[-C--:B0-----:R-:W-:Y:S01]  /*2980*/  FMUL.FTZ R160, R38, R7.reuse ;  /* 0x0000000726a07220 */ /* 0x081fe20000410000 */
[C---:B------:R-:W-:Y:S02]  /*2990*/  FMUL.FTZ R41, R39.reuse, R7 ;  /* 0x0000000727297220 */ /* 0x040fe40000410000 */
[----:B------:R-:W-:Y:S01]  /*29a0*/  FADD.FTZ R169, R146, R169 ;  /* 0x000000a992a97221 */ /* 0x000fe20000010000 */
[-C--:B-1----:R-:W-:Y:S01]  /*29b0*/  FFMA.FTZ R7, R39, R6.reuse, R160 ;  /* 0x0000000627077223 */ /* 0x082fe200000100a0 */
[----:B------:R-:W-:Y:S01]  /*29c0*/  FFMA.FTZ R40, R38, R6, -R41 ;  /* 0x0000000626287223 */ /* 0x000fe20000010829 */
[----:B------:R-:W-:Y:S01]  /*29d0*/  FMUL.FTZ R160, R140, R161 ;  /* 0x000000a18ca07220 */ /* 0x000fe20000410000 */
[----:B------:R-:W-:Y:S01]  /*29e0*/  FMUL.FTZ R161, R131, R168 ;  /* 0x000000a883a17220 */ /* 0x000fe20000410000 */
[-C--:B--2---:R-:W-:Y:S01]  /*29f0*/  FMUL.FTZ R6, R38, R5.reuse ;  /* 0x0000000526067220 */ /* 0x084fe20000410000 */
[----:B------:R-:W-:Y:S01]  /*2a00*/  @P2 FADD.FTZ R36, R36, R7 ;  /* 0x0000000724242221 */ /* 0x000fe20000010000 */
[----:B------:R-:W-:Y:S01]  /*2a10*/  FMUL.FTZ R5, R39, R5 ;  /* 0x0000000527057220 */ /* 0x000fe20000410000 */
[----:B------:R-:W-:Y:S01]  /*2a20*/  @P2 FADD.FTZ R37, R37, R40 ;  /* 0x0000002825252221 */ /* 0x000fe20000010000 */
[----:B---3--:R-:W-:Y:S01]  /*2a30*/  @P2 FFMA.FTZ R39, R39, R4, R6 ;  /* 0x0000000427272223 */ /* 0x008fe20000010006 */
[----:B------:R-:W-:Y:S01]  /*2a40*/  FFMA.FTZ R160, R137, R162, -R160 ;  /* 0x000000a289a07223 */ /* 0x000fe200000108a0 */
[----:B------:R-:W0:Y:S01]  /*2a50*/  SHFL.UP PT, R163, R36, 0x10, RZ ;  /* 0x0600000024a37989 */ /* 0x000e2200000e00ff */
[----:B------:R-:W-:Y:S01]  /*2a60*/  @P2 FFMA.FTZ R38, R38, R4, -R5 ;  /* 0x0000000426262223 */ /* 0x000fe20000010805 */
[-C--:B------:R-:W-:Y:S01]  /*2a70*/  FMUL.FTZ R173, R131, R169.reuse ;  /* 0x000000a983ad7220 */ /* 0x080fe20000410000 */
[----:B------:R-:W-:Y:S01]  /*2a80*/  FADD.FTZ R170, R147, R160 ;  /* 0x000000a093aa7221 */ /* 0x000fe20000010000 */
[----:B------:R-:W1:Y:S01]  /*2a90*/  SHFL.UP PT, R41, R39, 0x10, RZ ;  /* 0x0600000027297989 */ /* 0x000e6200000e00ff */
[C---:B------:R-:W-:Y:S01]  /*2aa0*/  FFMA.FTZ R160, R130.reuse, R164, R161 ;  /* 0x000000a482a07223 */ /* 0x040fe200000100a1 */
[----:B------:R-:W-:Y:S01]  /*2ab0*/  FFMA.FTZ R161, R130, R168, -R171 ;  /* 0x000000a882a17223 */ /* 0x000fe200000108ab */
[-C--:B------:R-:W-:Y:S01]  /*2ac0*/  FMUL.FTZ R172, R131, R170.reuse ;  /* 0x000000aa83ac7220 */ /* 0x080fe20000410000 */
[----:B------:R-:W2:Y:S01]  /*2ad0*/  SHFL.UP PT, R162, R37, 0x10, RZ ;  /* 0x0600000025a27989 */ /* 0x000ea200000e00ff */
[----:B------:R-:W-:Y:S01]  /*2ae0*/  ISETP.GE.AND P2, PT, R64, UR8, PT ;  /* 0x0000000840007c0c */ /* 0x000fe2000bf46270 */
[C---:B------:R-:W-:Y:S01]  /*2af0*/  FFMA.FTZ R170, R130.reuse, R170, -R173 ;  /* 0x000000aa82aa7223 */ /* 0x040fe200000108ad */
[----:B------:R-:W-:Y:S01]  /*2b00*/  FFMA.FTZ R171, R130, R169, R172 ;  /* 0x000000a982ab7223 */ /* 0x000fe200000100ac */
[----:B------:R-:W3:Y:S01]  /*2b10*/  SHFL.UP PT, R40, R38, 0x10, RZ ;  /* 0x0600000026287989 */ /* 0x000ee200000e00ff */
[----:B------:R-:W-:Y:S01]  /*2b20*/  ISETP.NE.OR P2, PT, R48, RZ, P2 ;  /* 0x000000ff3000720c */ /* 0x000fe20001745670 */
[----:B------:R-:W-:Y:S01]  /*2b30*/  HFMA2 R4, -RZ, RZ, 1.875, 0 ;  /* 0x3f800000ff047431 */ /* 0x000fe200000001ff */
[----:B------:R-:W-:-:S02]  /*2b40*/  CS2R R6, SRZ ;  /* 0x0000000000067805 */ /* 0x000fc4000001ff00 */
[----:B------:R-:W-:Y:S01]  /*2b50*/  MOV R5, RZ ;  /* 0x000000ff00057202 */ /* 0x000fe20000000f00 */
[-C--:B0-----:R-:W-:Y:S01]  /*2b60*/  FMUL.FTZ R169, R39, R163.reuse ;  /* 0x000000a327a97220 */ /* 0x081fe20000410000 */
[----:B------:R-:W-:-:S07]  /*2b70*/  FMUL.FTZ R168, R38, R163 ;  /* 0x000000a326a87220 */ /* 0x000fce0000410000 */
[----:B------:R-:W0:Y:S01]  /*2b80*/  @!P2 LDS.128 R4, [UR7+0x21b0] ;  /* 0x0021b007ff04a984 */ /* 0x000e220008000c00 */
[----:B------:R-:W-:Y:S01]  /*2b90*/  ISETP.GT.U32.AND P2, PT, R165, 0x1d, PT ;  /* 0x0000001da500780c */ /* 0x000fe20003f44070 */
[CC--:B-1----:R-:W-:Y:S01]  /*2ba0*/  FMUL.FTZ R163, R39.reuse, R41.reuse ;  /* 0x0000002927a37220 */ /* 0x0c2fe20000410000 */
[C---:B------:R-:W-:Y:S01]  /*2bb0*/  FMUL.FTZ R41, R38.reuse, R41 ;  /* 0x0000002926297220 */ /* 0x040fe20000410000 */
[CC--:B--2---:R-:W-:Y:S01]  /*2bc0*/  FFMA.FTZ R164, R38.reuse, R162.reuse, -R169 ;  /* 0x000000a226a47223 */ /* 0x0c4fe200000108a9 */
[----:B------:R-:W-:Y:S01]  /*2bd0*/  FFMA.FTZ R169, R39, R162, R168 ;  /* 0x000000a227a97223 */ /* 0x000fe200000100a8 */
[----:B------:R-:W-:Y:S01]  /*2be0*/  FADD.FTZ R162, R145, R170 ;  /* 0x000000aa91a27221 */ /* 0x000fe20000010000 */
[-C--:B---3--:R-:W-:Y:S01]  /*2bf0*/  @P3 FFMA.FTZ R38, R38, R40.reuse, -R163 ;  /* 0x0000002826263223 */ /* 0x088fe200000108a3 */
[----:B------:R-:W-:Y:S01]  /*2c00*/  @P3 FFMA.FTZ R39, R39, R40, R41 ;  /* 0x0000002827273223 */ /* 0x000fe20000010029 */
[----:B------:R-:W-:Y:S01]  /*2c10*/  @P3 FADD.FTZ R37, R37, R164 ;  /* 0x000000a425253221 */ /* 0x000fe20000010000 */
[----:B------:R-:W-:Y:S01]  /*2c20*/  @P3 FADD.FTZ R36, R36, R169 ;  /* 0x000000a924243221 */ /* 0x000fe20000010000 */
[----:B------:R-:W-:Y:S01]  /*2c30*/  FADD.FTZ R163, R144, R171 ;  /* 0x000000ab90a37221 */ /* 0x000fe20000010000 */
[----:B------:R1:W2:Y:S01]  /*2c40*/  SHFL.DOWN PT, R170, R160, 0x1, 0x1f ;  /* 0x08201f00a0aa7f89 */ /* 0x0002a200000e0000 */
[----:B------:R-:W-:-:S03]  /*2c50*/  ISETP.GT.U32.AND P3, PT, R165, 0x1b, PT ;  /* 0x0000001ba500780c */ /* 0x000fc60003f64070 */
[----:B------:R1:W3:Y:S04]  /*2c60*/  SHFL.DOWN PT, R171, R161, 0x1, 0x1f ;  /* 0x08201f00a1ab7f89 */ /* 0x0002e800000e0000 */
[----:B------:R1:W0:Y:S04]  /*2c70*/  SHFL.DOWN PT, R172, R163, 0x1, 0x1f ;  /* 0x08201f00a3ac7f89 */ /* 0x00022800000e0000 */
[----:B------:R1:W0:Y:S04]  /*2c80*/  SHFL.DOWN PT, R40, R162, 0x1, 0x1f ;  /* 0x08201f00a2287f89 */ /* 0x00022800000e0000 */
[----:B------:R-:W0:Y:S04]  /*2c90*/  SHFL.UP PT, R39, R39, 0x1, RZ ;  /* 0x0420000027277989 */ /* 0x000e2800000e00ff */
[----:B------:R-:W0:Y:S04]  /*2ca0*/  SHFL.UP PT, R37, R37, 0x1, RZ ;  /* 0x0420000025257989 */ /* 0x000e2800000e00ff */
[----:B------:R-:W0:Y:S04]  /*2cb0*/  SHFL.UP PT, R36, R36, 0x1, RZ ;  /* 0x0420000024247989 */ /* 0x000e2800000e00ff */
[----:B----4-:R1:W4:Y:S04]  /*2cc0*/  SHFL.IDX PT, R168, R35, RZ, 0x1f ;  /* 0x00001fff23a87589 */ /* 0x01032800000e0000 */
[----:B------:R1:W0:Y:S04]  /*2cd0*/  SHFL.IDX PT, R164, R34, RZ, 0x1f ;  /* 0x00001fff22a47589 */ /* 0x00022800000e0000 */
[----:B------:R1:W0:Y:S01]  /*2ce0*/  SHFL.UP PT, R35, R38, 0x1, RZ ;  /* 0x0420000026237989 */ /* 0x00022200000e00ff */
[----:B--23--:R-:W-:Y:S05]  /*2cf0*/  @!P6 BRA `(.L_x_17788) ;  /* 0x000000000028e947 */ /* 0x00cfea0003800000 */
[CC--:B0-----:R-:W-:Y:S01]  /*2d00*/  FMUL.FTZ R169, R161.reuse, R40.reuse ;  /* 0x00000028a1a97220 */ /* 0x0c1fe20000410000 */
[C---:B------:R-:W-:Y:S01]  /*2d10*/  FMUL.FTZ R40, R160.reuse, R40 ;  /* 0x00000028a0287220 */ /* 0x040fe20000410000 */
[CC--:B------:R-:W-:Y:S01]  /*2d20*/  FMUL.FTZ R41, R161.reuse, R171.reuse ;  /* 0x000000aba1297220 */ /* 0x0c0fe20000410000 */
[C---:B-1----:R-:W-:Y:S01]  /*2d30*/  FMUL.FTZ R34, R160.reuse, R171 ;  /* 0x000000aba0227220 */ /* 0x042fe20000410000 */
[-C--:B------:R-:W-:Y:S01]  /*2d40*/  FFMA.FTZ R38, R160, R172.reuse, -R169 ;  /* 0x000000aca0267223 */ /* 0x080fe200000108a9 */
[----:B------:R-:W-:Y:S01]  /*2d50*/  FFMA.FTZ R169, R161, R172, R40 ;  /* 0x000000aca1a97223 */ /* 0x000fe20000010028 */
[C---:B------:R-:W-:Y:S01]  /*2d60*/  FFMA.FTZ R160, R170.reuse, R160, -R41 ;  /* 0x000000a0aaa07223 */ /* 0x040fe20000010829 */
[----:B------:R-:W-:Y:S01]  /*2d70*/  FFMA.FTZ R161, R170, R161, R34 ;  /* 0x000000a1aaa17223 */ /* 0x000fe20000010022 */
[----:B------:R-:W-:Y:S01]  /*2d80*/  FADD.FTZ R163, R163, R38 ;  /* 0x00000026a3a37221 */ /* 0x000fe20000010000 */
[----:B------:R-:W-:-:S07]  /*2d90*/  FADD.FTZ R162, R162, R169 ;  /* 0x000000a9a2a27221 */ /* 0x000fce0000010000 */
.L_x_17788:
[----:B------:R-:W-:Y:S05]  /*2da0*/  BSYNC.RECONVERGENT B0 ;  /* 0x0000000000007941 */ /* 0x000fea0003800200 */
.L_x_17787:
[----:B------:R2:W3:Y:S01]  /*2db0*/  SHFL.DOWN PT, R170, R160, 0x2, 0x1f ;  /* 0x08401f00a0aa7f89 */ /* 0x0004e200000e0000 */
        /* <DEDUP_REMOVED lines=13> */
[----:B------:R-:W-:Y:S01]  /*2e90*/  FADD.FTZ R163, R163, R38 ;  /* 0x00000026a3a37221 */ /* 0x000fe20000010000 */
[----:B------:R-:W-:-:S07]  /*2ea0*/  FADD.FTZ R162, R162, R169 ;  /* 0x000000a9a2a27221 */ /* 0x000fce0000010000 */
.L_x_17790:
[----:B------:R-:W-:Y:S05]  /*2eb0*/  BSYNC.RECONVERGENT B0 ;  /* 0x0000000000007941 */ /* 0x000fea0003800200 */
.L_x_17789:
        /* <DEDUP_REMOVED lines=16> */
.L_x_17792:
[----:B------:R-:W-:Y:S05]  /*2fc0*/  BSYNC.RECONVERGENT B0 ;  /* 0x0000000000007941 */ /* 0x000fea0003800200 */
.L_x_17791:
[----:B------:R0:W0:Y:S01]  /*2fd0*/  SHFL.DOWN PT, R172, R160, 0x8, 0x1f ;  /* 0x09001f00a0ac7f89 */ /* 0x00002200000e0000 */
[----:B------:R-:W-:Y:S01]  /*2fe0*/  BSSY.RECONVERGENT B0, `(.L_x_17793) ;  /* 0x0000010000007945 */ /* 0x000fe20003800200 */
[----:B-1--4-:R-:W-:Y:S02]  /*2ff0*/  FMUL.FTZ R34, R39, R168 ;  /* 0x000000a827227220 */ /* 0x012fe40000410000 */
[----:B------:R1:W4:Y:S04]  /*3000*/  SHFL.DOWN PT, R38, R161, 0x8, 0x1f ;  /* 0x09001f00a1267f89 */ /* 0x00032800000e0000 */
[----:B------:R1:W0:Y:S04]  /*3010*/  SHFL.DOWN PT, R171, R163, 0x8, 0x1f ;  /* 0x09001f00a3ab7f89 */ /* 0x00022800000e0000 */
[----:B--2---:R1:W2:Y:S01]  /*3020*/  SHFL.DOWN PT, R170, R162, 0x8, 0x1f ;  /* 0x09001f00a2aa7f89 */ /* 0x0042a200000e0000 */
[----:B------:R-:W-:Y:S05]  /*3030*/  @P4 BRA `(.L_x_17794) ;  /* 0x0000000000284947 */ /* 0x000fea0003800000 */
[CC--:B--2---:R-:W-:Y:S01]  /*3040*/  FMUL.FTZ R169, R161.reuse, R170.reuse ;  /* 0x000000aaa1a97220 */ /* 0x0c4fe20000410000 */
[C---:B------:R-:W-:Y:S01]  /*3050*/  FMUL.FTZ R170, R160.reuse, R170 ;  /* 0x000000aaa0aa7220 */ /* 0x040fe20000410000 */
[CC--:B----4-:R-:W-:Y:S01]  /*3060*/  FMUL.FTZ R41, R161.reuse, R38.reuse ;  /* 0x00000026a1297220 */ /* 0x0d0fe20000410000 */
[C---:B------:R-:W-:Y:S01]  /*3070*/  FMUL.FTZ R38, R160.reuse, R38 ;  /* 0x00000026a0267220 */ /* 0x040fe20000410000 */
[CC--:B0-----:R-:W-:Y:S01]  /*3080*/  FFMA.FTZ R40, R160.reuse, R171.reuse, -R169 ;  /* 0x000000aba0287223 */ /* 0x0c1fe200000108a9 */
[C---:B------:R-:W-:Y:S01]  /*3090*/  FFMA.FTZ R169, R161.reuse, R171, R170 ;  /* 0x000000aba1a97223 */ /* 0x040fe200000100aa */
[-C--:B---3--:R-:W-:Y:S01]  /*30a0*/  FFMA.FTZ R160, R160, R172.reuse, -R41 ;  /* 0x000000aca0a07223 */ /* 0x088fe20000010829 */
[----:B-1----:R-:W-:Y:S01]  /*30b0*/  FFMA.FTZ R161, R161, R172, R38 ;  /* 0x000000aca1a17223 */ /* 0x002fe20000010026 */
[----:B------:R-:W-:Y:S01]  /*30c0*/  FADD.FTZ R163, R163, R40 ;  /* 0x00000028a3a37221 */ /* 0x000fe20000010000 */
[----:B------:R-:W-:-:S07]  /*30d0*/  FADD.FTZ R162, R162, R169 ;  /* 0x000000a9a2a27221 */ /* 0x000fce0000010000 */
.L_x_17794:
[----:B------:R-:W-:Y:S05]  /*30e0*/  BSYNC.RECONVERGENT B0 ;  /* 0x0000000000007941 */ /* 0x000fea0003800200 */
.L_x_17793:
[----:B------:R1:W1:Y:S01]  /*30f0*/  SHFL.DOWN PT, R174, R160, 0x10, 0x1f ;  /* 0x0a001f00a0ae7f89 */ /* 0x00026200000e0000 */
[----:B------:R-:W-:Y:S01]  /*3100*/  BSSY.RECONVERGENT B0, `(.L_x_17795) ;  /* 0x0000010000007945 */ /* 0x000fe20003800200 */
[----:B----4-:R-:W-:Y:S02]  /*3110*/  FMUL.FTZ R38, R35, R168 ;  /* 0x000000a823267220 */ /* 0x010fe40000410000 */
[----:B0-----:R0:W4:Y:S04]  /*3120*/  SHFL.DOWN PT, R40, R161, 0x10, 0x1f ;  /* 0x0a001f00a1287f89 */ /* 0x00112800000e0000 */
[----:B------:R0:W0:Y:S04]  /*3130*/  SHFL.DOWN PT, R171, R163, 0x10, 0x1f ;  /* 0x0a001f00a3ab7f89 */ /* 0x00002800000e0000 */
[----:B------:R0:W0:Y:S01]  /*3140*/  SHFL.DOWN PT, R172, R162, 0x10, 0x1f ;  /* 0x0a001f00a2ac7f89 */ /* 0x00002200000e0000 */
[----:B------:R-:W-:Y:S05]  /*3150*/  @P5 BRA `(.L_x_17796) ;  /* 0x0000000000285947 */ /* 0x000fea0003800000 */
[CC--:B0-----:R-:W-:Y:S01]  /*3160*/  FMUL.FTZ R169, R161.reuse, R172.reuse ;  /* 0x000000aca1a97220 */ /* 0x0c1fe20000410000 */
[C---:B------:R-:W-:Y:S01]  /*3170*/  FMUL.FTZ R172, R160.reuse, R172 ;  /* 0x000000aca0ac7220 */ /* 0x040fe20000410000 */
[CC--:B----4-:R-:W-:Y:S01]  /*3180*/  FMUL.FTZ R41, R161.reuse, R40.reuse ;  /* 0x00000028a1297220 */ /* 0x0d0fe20000410000 */
[C---:B------:R-:W-:Y:S01]  /*3190*/  FMUL.FTZ R40, R160.reuse, R40 ;  /* 0x00000028a0287220 */ /* 0x040fe20000410000 */
[CC--:B--2---:R-:W-:Y:S01]  /*31a0*/  FFMA.FTZ R170, R160.reuse, R171.reuse, -R169 ;  /* 0x000000aba0aa7223 */ /* 0x0c4fe200000108a9 */
[C---:B------:R-:W-:Y:S01]  /*31b0*/  FFMA.FTZ R169, R161.reuse, R171, R172 ;  /* 0x000000aba1a97223 */ /* 0x040fe200000100ac */
[-C--:B-1-3--:R-:W-:Y:S01]  /*31c0*/  FFMA.FTZ R160, R160, R174.reuse, -R41 ;  /* 0x000000aea0a07223 */ /* 0x08afe20000010829 */
[----:B------:R-:W-:Y:S01]  /*31d0*/  FFMA.FTZ R161, R161, R174, R40 ;  /* 0x000000aea1a17223 */ /* 0x000fe20000010028 */
[----:B------:R-:W-:Y:S01]  /*31e0*/  FADD.FTZ R163, R163, R170 ;  /* 0x000000aaa3a37221 */ /* 0x000fe20000010000 */
[----:B------:R-:W-:-:S07]  /*31f0*/  FADD.FTZ R162, R162, R169 ;  /* 0x000000a9a2a27221 */ /* 0x000fce0000010000 */
.L_x_17796:
[----:B------:R-:W-:Y:S05]  /*3200*/  BSYNC.RECONVERGENT B0 ;  /* 0x0000000000007941 */ /* 0x000fea0003800200 */
.L_x_17795:
[----:B--2---:R-:W-:Y:S01]  /*3210*/  SHFL.IDX PT, R170, R7, RZ, 0x1f ;  /* 0x00001fff07aa7589 */ /* 0x004fe200000e0000 */
[-C--:B------:R-:W-:Y:S01]  /*3220*/  FFMA.FTZ R34, R35, R164.reuse, -R34 ;  /* 0x000000a423227223 */ /* 0x080fe20000010822 */
[----:B------:R-:W-:Y:S01]  /*3230*/  FFMA.FTZ R35, R39, R164, R38 ;  /* 0x000000a427237223 */ /* 0x000fe20000010026 */
[----:B------:R-:W-:Y:S01]  /*3240*/  ISETP.NE.AND P2, PT, R48, 0x1f, PT ;  /* 0x0000001f3000780c */ /* 0x000fe20003f45270 */
[----:B------:R-:W2:Y:S01]  /*3250*/  SHFL.DOWN PT, R173, R161, 0x1, 0x1f ;  /* 0x08201f00a1ad7f89 */ /* 0x000ea200000e0000 */
[----:B------:R-:W-:-:S04]  /*3260*/  IMAD.WIDE.U32 R38, R12, UR4, R8 ;  /* 0x000000040c267c25 */ /* 0x000fc8000f8e0008 */
[----:B------:R-:W-:Y:S01]  /*3270*/  @P1 FADD.FTZ R164, R37, R34 ;  /* 0x0000002225a41221 */ /* 0x000fe20000010000 */
[----:B------:R-:W-:Y:S01]  /*3280*/  @P1 FADD.FTZ R168, R36, R35 ;  /* 0x0000002324a81221 */ /* 0x000fe20000010000 */
[----:B0-----:R-:W0:Y:S01]  /*3290*/  SHFL.DOWN PT, R171, R160, 0x1, 0x1f ;  /* 0x08201f00a0ab7f89 */ /* 0x001e2200000e0000 */
[----:B------:R-:W-:Y:S02]  /*32a0*/  IMAD R35, R13, UR4, R39 ;  /* 0x000000040d237c24 */ /* 0x000fe4000f8e0227 */
[C---:B------:R-:W-:Y:S01]  /*32b0*/  FMUL.FTZ R39, R31.reuse, R164 ;  /* 0x000000a41f277220 */ /* 0x040fe20000410000 */
[-C--:B------:R-:W-:Y:S01]  /*32c0*/  FMUL.FTZ R31, R31, R168.reuse ;  /* 0x000000a81f1f7220 */ /* 0x080fe20000410000 */
[----:B------:R-:W5:Y:S01]  /*32d0*/  SHFL.IDX PT, R169, R6, RZ, 0x1f ;  /* 0x00001fff06a97589 */ /* 0x000f6200000e0000 */
[----:B------:R-:W-:Y:S01]  /*32e0*/  LEA R34, P1, R38, R45, 0x2 ;  /* 0x0000002d26227211 */ /* 0x000fe200078210ff */
[C---:B------:R-:W-:Y:S01]  /*32f0*/  FFMA.FTZ R39, R30.reuse, R168, R39 ;  /* 0x000000a81e277223 */ /* 0x040fe20000010027 */
[----:B------:R-:W-:Y:S01]  /*3300*/  FFMA.FTZ R31, R30, R164, -R31 ;  /* 0x000000a41e1f7223 */ /* 0x000fe2000001081f */
[----:B------:R-:W5:Y:S01]  /*3310*/  SHFL.DOWN PT, R175, R163, 0x1, 0x1f ;  /* 0x08201f00a3af7f89 */ /* 0x000f6200000e0000 */
[----:B----4-:R-:W-:Y:S01]  /*3320*/  IMAD.WIDE.U32 R40, R10, UR4, R8 ;  /* 0x000000040a287c25 */ /* 0x010fe2000f8e0008 */
[----:B------:R-:W-:-:S03]  /*3330*/  LEA.HI.X R35, R38, R47, R35, 0x2, P1 ;  /* 0x0000002f26237211 */ /* 0x000fc600008f1423 */
[----:B------:R-:W-:Y:S01]  /*3340*/  FADD.FTZ R158, R158, R39 ;  /* 0x000000279e9e7221 */ /* 0x000fe20000010000 */
[----:B------:R-:W4:Y:S01]  /*3350*/  SHFL.DOWN PT, R177, R162, 0x1, 0x1f ;  /* 0x08201f00a2b17f89 */ /* 0x000f2200000e0000 */
[----:B------:R-:W-:Y:S01]  /*3360*/  FADD.FTZ R31, R154, R31 ;  /* 0x0000001f9a1f7221 */ /* 0x000fe20000010000 */
[----:B------:R-:W-:Y:S02]  /*3370*/  IMAD R37, R11, UR4, R41 ;  /* 0x000000040b257c24 */ /* 0x000fe4000f8e0229 */
[C---:B------:R-:W-:Y:S01]  /*3380*/  FMUL.FTZ R39, R131.reuse, R158 ;  /* 0x0000009e83277220 */ /* 0x040fe20000410000 */
[----:B-1-3--:R-:W1:Y:S01]  /*3390*/  SHFL.IDX PT, R161, R161, RZ, 0x1f ;  /* 0x00001fffa1a17589 */ /* 0x00ae6200000e0000 */
[----:B------:R-:W-:Y:S01]  /*33a0*/  FMUL.FTZ R41, R131, R31 ;  /* 0x0000001f83297220 */ /* 0x000fe20000410000 */
[----:B------:R-:W-:Y:S01]  /*33b0*/  ISETP.NE.AND P1, PT, R48, RZ, PT ;  /* 0x000000ff3000720c */ /* 0x000fe20003f25270 */
[----:B------:R-:W-:Y:S01]  /*33c0*/  BSSY.RECONVERGENT B0, `(.L_x_17797) ;  /* 0x0000099000007945 */ /* 0x000fe20003800200 */
[-C--:B--2---:R-:W-:Y:S01]  /*33d0*/  @P2 FMUL.FTZ R30, R173, R170.reuse ;  /* 0x000000aaad1e2220 */ /* 0x084fe20000410000 */
[----:B------:R-:W2:Y:S01]  /*33e0*/  SHFL.IDX PT, R160, R160, RZ, 0x1f ;  /* 0x00001fffa0a07589 */ /* 0x000ea200000e0000 */
[----:B------:R-:W-:Y:S01]  /*33f0*/  LEA R36, P3, R40, R49, 0x2 ;  /* 0x0000003128247211 */ /* 0x000fe200078610ff */
[----:B0-----:R-:W-:-:S02]  /*3400*/  @P2 FMUL.FTZ R38, R171, R170 ;  /* 0x000000aaab262220 */ /* 0x001fc40000410000 */
[----:B------:R-:W0:Y:S01]  /*3410*/  SHFL.IDX PT, R163, R163, RZ, 0x1f ;  /* 0x00001fffa3a37589 */ /* 0x000e2200000e0000 */
[----:B------:R-:W-:Y:S01]  /*3420*/  LEA.HI.X R37, R40, R53, R37, 0x2, P3 ;  /* 0x0000003528257211 */ /* 0x000fe200018f1425 */
[----:B------:R-:W-:Y:S01]  /*3430*/  FFMA.FTZ R40, -R126, R135, R158 ;  /* 0x000000877e287223 */ /* 0x000fe2000001019e */
[-C--:B-----5:R-:W-:Y:S01]  /*3440*/  @P2 FFMA.FTZ R30, R171, R169.reuse, -R30 ;  /* 0x000000a9ab1e2223 */ /* 0x0a0fe2000001081e */
[----:B------:R-:W-:Y:S01]  /*3450*/  @P2 FFMA.FTZ R38, R173, R169, R38 ;  /* 0x000000a9ad262223 */ /* 0x000fe20000010026 */
[----:B------:R-:W3:Y:S02]  /*3460*/  SHFL.IDX PT, R162, R162, RZ, 0x1f ;  /* 0x00001fffa2a27589 */ /* 0x000ee400000e0000 */
[----:B------:R-:W-:Y:S01]  /*3470*/  @P2 FADD.FTZ R169, R175, R30 ;  /* 0x0000001eafa92221 */ /* 0x000fe20000010000 */
[C---:B------:R-:W-:Y:S01]  /*3480*/  FFMA.FTZ R30, R130.reuse, R31, -R39 ;  /* 0x0000001f821e7223 */ /* 0x040fe20000010827 */
[-C--:B------:R-:W-:Y:S01]  /*3490*/  FFMA.FTZ R39, R130, R158.reuse, R41 ;  /* 0x0000009e82277223 */ /* 0x080fe20000010029 */
[----:B------:R-:W-:Y:S01]  /*34a0*/  FMUL.FTZ R158, R105, -R158 ;  /* 0x8000009e699e7220 */ /* 0x000fe20000410000 */
[----:B----4-:R-:W-:Y:S01]  /*34b0*/  @P2 FADD.FTZ R170, R177, R38 ;  /* 0x00000026b1aa2221 */ /* 0x010fe20000010000 */
[----:B------:R-:W-:Y:S01]  /*34c0*/  FMUL.FTZ R41, R169, R33 ;  /* 0x00000021a9297220 */ /* 0x000fe20000410000 */
[----:B------:R-:W-:-:S02]  /*34d0*/  FFMA.FTZ R39, R99, R152, R39 ;  /* 0x0000009863277223 */ /* 0x000fc40000010027 */
[----:B------:R-:W-:Y:S01]  /*34e0*/  FMUL.FTZ R38, R170, R33 ;  /* 0x00000021aa267220 */ /* 0x000fe20000410000 */
[----:B------:R-:W-:Y:S01]  /*34f0*/  FFMA.FTZ R33, R99, R156, R30 ;  /* 0x0000009c63217223 */ /* 0x000fe2000001001e */
[----:B------:R-:W-:Y:S01]  /*3500*/  FMUL.FTZ R30, R140, R39 ;  /* 0x000000278c1e7220 */ /* 0x000fe20000410000 */
[-C--:B------:R-:W-:Y:S01]  /*3510*/  FFMA.FTZ R170, R170, R32.reuse, -R41 ;  /* 0x00000020aaaa7223 */ /* 0x080fe20000010829 */
[----:B------:R-:W-:Y:S01]  /*3520*/  FFMA.FTZ R169, R169, R32, R38 ;  /* 0x00000020a9a97223 */ /* 0x000fe20000010026 */
[-C--:B------:R-:W-:Y:S01]  /*3530*/  FMUL.FTZ R32, R140, R33.reuse ;  /* 0x000000218c207220 */ /* 0x080fe20000410000 */
[----:B------:R-:W-:Y:S01]  /*3540*/  FFMA.FTZ R41, R137, R33, -R30 ;  /* 0x0000002189297223 */ /* 0x000fe2000001081e */
[----:B------:R-:W-:Y:S01]  /*3550*/  FADD.FTZ R151, R151, R170 ;  /* 0x000000aa97977221 */ /* 0x000fe20000010000 */
[----:B------:R-:W-:Y:S01]  /*3560*/  FADD.FTZ R150, R150, R169 ;  /* 0x000000a996967221 */ /* 0x000fe20000010000 */
[----:B------:R-:W-:Y:S01]  /*3570*/  FFMA.FTZ R32, R137, R39, R32 ;  /* 0x0000002789207223 */ /* 0x000fe20000010020 */
[C---:B------:R-:W-:Y:S01]  /*3580*/  FFMA.FTZ R30, R98.reuse, R157, R41 ;  /* 0x0000009d621e7223 */ /* 0x040fe20000010029 */
[C---:B------:R-:W-:Y:S01]  /*3590*/  FMUL.FTZ R41, R143.reuse, R151 ;  /* 0x000000978f297220 */ /* 0x040fe20000410000 */
[----:B------:R-:W-:Y:S01]  /*35a0*/  FMUL.FTZ R169, R143, R150 ;  /* 0x000000968fa97220 */ /* 0x000fe20000410000 */
[----:B------:R-:W-:-:S02]  /*35b0*/  FFMA.FTZ R152, R98, R159, R32 ;  /* 0x0000009f62987223 */ /* 0x000fc40000010020 */
[C---:B------:R-:W-:Y:S01]  /*35c0*/  FFMA.FTZ R157, R142.reuse, R150, R41 ;  /* 0x000000968e9d7223 */ /* 0x040fe20000010029 */
[----:B------:R-:W-:Y:S01]  /*35d0*/  FFMA.FTZ R38, R142, R151, -R169 ;  /* 0x000000978e267223 */ /* 0x000fe200000108a9 */
[C---:B------:R-:W-:Y:S01]  /*35e0*/  FMUL.FTZ R41, R143.reuse, R152 ;  /* 0x000000988f297220 */ /* 0x040fe20000410000 */
[----:B------:R-:W-:Y:S01]  /*35f0*/  FMUL.FTZ R143, R143, R30 ;  /* 0x0000001e8f8f7220 */ /* 0x000fe20000410000 */
[----:B------:R-:W-:Y:S01]  /*3600*/  FADD.FTZ R148, R148, R157 ;  /* 0x0000009d94947221 */ /* 0x000fe20000010000 */
[----:B------:R-:W-:Y:S01]  /*3610*/  FADD.FTZ R149, R149, R38 ;  /* 0x0000002695957221 */ /* 0x000fe20000010000 */
[C---:B-1----:R-:W-:Y:S01]  /*3620*/  FMUL.FTZ R157, R161.reuse, R7 ;  /* 0x00000007a19d7220 */ /* 0x042fe20000410000 */
[----:B------:R-:W-:Y:S01]  /*3630*/  FMUL.FTZ R38, R161, R6 ;  /* 0x00000006a1267220 */ /* 0x000fe20000410000 */
[----:B------:R-:W-:Y:S01]  /*3640*/  FFMA.FTZ R41, R142, R30, -R41 ;  /* 0x0000001e8e297223 */ /* 0x000fe20000010829 */
[C---:B------:R-:W-:Y:S01]  /*3650*/  FMUL.FTZ R32, R140.reuse, R149 ;  /* 0x000000958c207220 */ /* 0x040fe20000410000 */
[-C--:B------:R-:W-:Y:S01]  /*3660*/  FMUL.FTZ R140, R140, R148.reuse ;  /* 0x000000948c8c7220 */ /* 0x080fe20000410000 */
[----:B--2---:R-:W-:Y:S01]  /*3670*/  FFMA.FTZ R7, R160, R7, R38 ;  /* 0x00000007a0077223 */ /* 0x004fe20000010026 */
[----:B------:R-:W-:Y:S01]  /*3680*/  FFMA.FTZ R164, R100, R155, R41 ;  /* 0x0000009b64a47223 */ /* 0x000fe20000010029 */
[C---:B------:R-:W-:Y:S01]  /*3690*/  FFMA.FTZ R159, R137.reuse, R148, R32 ;  /* 0x00000094899f7223 */ /* 0x040fe20000010020 */
[----:B------:R-:W-:Y:S01]  /*36a0*/  FFMA.FTZ R140, R137, R149, -R140 ;  /* 0x00000095898c7223 */ /* 0x000fe2000001088c */
[CC--:B------:R-:W-:Y:S01]  /*36b0*/  FMUL.FTZ R137, R161.reuse, R5.reuse ;  /* 0x00000005a1897220 */ /* 0x0c0fe20000410000 */
[C---:B------:R-:W-:Y:S01]  /*36c0*/  FFMA.FTZ R32, R160.reuse, R6, -R157 ;  /* 0x00000006a0207223 */ /* 0x040fe2000001089d */
[-C--:B------:R-:W-:Y:S01]  /*36d0*/  FMUL.FTZ R6, R161, R4.reuse ;  /* 0x00000004a1067220 */ /* 0x080fe20000410000 */
[----:B------:R-:W-:Y:S01]  /*36e0*/  FADD.FTZ R147, R147, R140 ;  /* 0x0000008c93937221 */ /* 0x000fe20000010000 */
[----:B------:R-:W-:Y:S01]  /*36f0*/  FFMA.FTZ R4, R160, R4, -R137 ;  /* 0x00000004a0047223 */ /* 0x000fe20000010889 */
[----:B------:R-:W-:Y:S01]  /*3700*/  FADD.FTZ R146, R146, R159 ;  /* 0x0000009f92927221 */ /* 0x000fe20000010000 */
[----:B------:R-:W-:Y:S01]  /*3710*/  FFMA.FTZ R5, R160, R5, R6 ;  /* 0x00000005a0057223 */ /* 0x000fe20000010006 */
[-C--:B------:R-:W-:Y:S01]  /*3720*/  FMUL.FTZ R137, R131, R147.reuse ;  /* 0x0000009383897220 */ /* 0x080fe20000410000 */
[----:B0-----:R-:W-:Y:S01]  /*3730*/  FADD.FTZ R6, R163, R32 ;  /* 0x00000020a3067221 */ /* 0x001fe20000010000 */
[-C--:B------:R-:W-:Y:S01]  /*3740*/  FMUL.FTZ R32, R131, R146.reuse ;  /* 0x0000009283207220 */ /* 0x080fe20000410000 */
[----:B---3--:R-:W-:Y:S01]  /*3750*/  FADD.FTZ R7, R162, R7 ;  /* 0x00000007a2077221 */ /* 0x008fe20000010000 */
[----:B------:R-:W-:Y:S01]  /*3760*/  FFMA.FTZ R137, R130, R146, R137 ;  /* 0x0000009282897223 */ /* 0x000fe20000010089 */
[----:B------:R-:W-:Y:S01]  /*3770*/  FFMA.FTZ R41, -R128, R134, R39 ;  /* 0x0000008680297223 */ /* 0x000fe20000010127 */
[-C--:B------:R-:W-:Y:S01]  /*3780*/  FFMA.FTZ R32, R130, R147.reuse, -R32 ;  /* 0x0000009382207223 */ /* 0x080fe20000010820 */
[----:B------:R-:W-:Y:S01]  /*3790*/  FMUL.FTZ R140, R125, R147 ;  /* 0x000000937d8c7220 */ /* 0x000fe20000410000 */
[----:B------:R-:W-:Y:S01]  /*37a0*/  FADD.FTZ R144, R144, R137 ;  /* 0x0000008990907221 */ /* 0x000fe20000010000 */
[----:B------:R0:W-:Y:S01]  /*37b0*/  @!P1 STS.128 [UR7+0x21b0], R4 ;  /* 0x0021b004ff009988 */ /* 0x0001e20008000c07 */
[----:B------:R-:W-:Y:S01]  /*37c0*/  FADD.FTZ R145, R145, R32 ;  /* 0x0000002091917221 */ /* 0x000fe20000010000 */
[----:B------:R-:W-:Y:S01]  /*37d0*/  FFMA.FTZ R142, R142, R152, R143 ;  /* 0x000000988e8e7223 */ /* 0x000fe2000001008f */
[----:B------:R-:W-:Y:S01]  /*37e0*/  FFMA.FTZ R38, R128, -R132, R33 ;  /* 0x8000008480267223 */ /* 0x000fe20000010021 */
[----:B------:R-:W-:Y:S01]  /*37f0*/  FMUL.FTZ R130, R125, R146 ;  /* 0x000000927d827220 */ /* 0x000fe20000410000 */
[----:B------:R-:W-:Y:S01]  /*3800*/  FMUL.FTZ R137, R41, R140 ;  /* 0x0000008c29897220 */ /* 0x000fe20000410000 */
[----:B------:R-:W-:Y:S01]  /*3810*/  FFMA.FTZ R32, R126, -R133, R31 ;  /* 0x800000857e207223 */ /* 0x000fe2000001001f */
[----:B------:R-:W-:Y:S01]  /*3820*/  FMUL.FTZ R131, R114, R145 ;  /* 0x0000009172837220 */ /* 0x000fe20000410000 */
[----:B------:R-:W-:Y:S01]  /*3830*/  FFMA.FTZ R168, R100, R153, R142 ;  /* 0x0000009964a87223 */ /* 0x000fe2000001008e */
[----:B------:R-:W-:Y:S01]  /*3840*/  FFMA.FTZ R142, R38, R130, R137 ;  /* 0x00000082268e7223 */ /* 0x000fe20000010089 */
[----:B------:R-:W-:Y:S01]  /*3850*/  FFMA.FTZ R137, -R127, R138, R152 ;  /* 0x0000008a7f897223 */ /* 0x000fe20000010198 */
[----:B------:R-:W-:Y:S01]  /*3860*/  FMUL.FTZ R160, R113, R149 ;  /* 0x0000009571a07220 */ /* 0x000fe20000410000 */
[-C--:B------:R-:W-:Y:S01]  /*3870*/  FMUL.FTZ R143, R41, R130.reuse ;  /* 0x00000082298f7220 */ /* 0x080fe20000410000 */
[----:B------:R-:W-:Y:S01]  /*3880*/  FMUL.FTZ R154, R99, R130 ;  /* 0x00000082639a7220 */ /* 0x000fe20000410000 */
[----:B0-----:R-:W-:Y:S01]  /*3890*/  FMUL.FTZ R5, R114, R144 ;  /* 0x0000009072057220 */ /* 0x001fe20000410000 */
[CC--:B------:R-:W-:Y:S01]  /*38a0*/  FMUL.FTZ R7, R40.reuse, R131.reuse ;  /* 0x0000008328077220 */ /* 0x0c0fe20000410000 */
[----:B------:R-:W-:Y:S01]  /*38b0*/  FMUL.FTZ R130, R97, R131 ;  /* 0x0000008361827220 */ /* 0x000fe20000410000 */
[----:B------:R-:W-:Y:S01]  /*38c0*/  FMUL.FTZ R156, R113, R148 ;  /* 0x00000094719c7220 */ /* 0x000fe20000410000 */
[-C--:B------:R-:W-:Y:S01]  /*38d0*/  FMUL.FTZ R4, R40, R5.reuse ;  /* 0x0000000528047220 */ /* 0x080fe20000410000 */
[----:B------:R-:W-:Y:S01]  /*38e0*/  FMUL.FTZ R6, R97, R5 ;  /* 0x0000000561067220 */ /* 0x000fe20000410000 */
[----:B------:R-:W-:Y:S01]  /*38f0*/  FFMA.FTZ R143, R38, R140, -R143 ;  /* 0x0000008c268f7223 */ /* 0x000fe2000001088f */
[----:B------:R-:W-:Y:S01]  /*3900*/  FMUL.FTZ R162, R98, R156 ;  /* 0x0000009c62a27220 */ /* 0x000fe20000410000 */
[----:B------:R-:W-:Y:S01]  /*3910*/  FFMA.FTZ R4, R32, R131, -R4 ;  /* 0x0000008320047223 */ /* 0x000fe20000010804 */
[----:B------:R-:W-:Y:S01]  /*3920*/  FFMA.FTZ R131, R127, -R136, R30 ;  /* 0x800000887f837223 */ /* 0x000fe2000001001e */
[----:B------:R0:W-:Y:S01]  /*3930*/  STS [R75], R6 ;  /* 0x000000064b007388 */ /* 0x0001e20000000800 */
[----:B------:R-:W-:Y:S01]  /*3940*/  FMUL.FTZ R153, R124, R151 ;  /* 0x000000977c997220 */ /* 0x000fe20000410000 */
[----:B------:R-:W-:Y:S01]  /*3950*/  FADD.FTZ R4, RZ, R4 ;  /* 0x00000004ff047221 */ /* 0x000fe20000010000 */
[----:B------:R-:W-:Y:S01]  /*3960*/  FFMA.FTZ R7, R32, R5, R7 ;  /* 0x0000000520077223 */ /* 0x000fe20000010007 */
[----:B------:R1:W-:Y:S01]  /*3970*/  STS [R77+0x10], R162 ;  /* 0x000010a24d007388 */ /* 0x0003e20000000800 */
[----:B------:R-:W-:Y:S01]  /*3980*/  FMUL.FTZ R140, R99, R140 ;  /* 0x0000008c638c7220 */ /* 0x000fe20000410000 */
[----:B------:R-:W-:Y:S01]  /*3990*/  FADD.FTZ R4, R4, R143 ;  /* 0x0000008f04047221 */ /* 0x000fe20000010000 */
[----:B------:R-:W-:Y:S01]  /*39a0*/  FMUL.FTZ R143, R124, R150 ;  /* 0x000000967c8f7220 */ /* 0x000fe20000410000 */
[----:B------:R2:W-:Y:S01]  /*39b0*/  STS [R77+0x4], R130 ;  /* 0x000004824d007388 */ /* 0x0005e20000000800 */
[----:B------:R-:W-:Y:S01]  /*39c0*/  FADD.FTZ R7, RZ, R7 ;  /* 0x00000007ff077221 */ /* 0x000fe20000010000 */
[----:B0-----:R-:W-:Y:S01]  /*39d0*/  FMUL.FTZ R6, R137, R160 ;  /* 0x000000a089067220 */ /* 0x001fe20000410000 */
[----:B------:R-:W-:Y:S01]  /*39e0*/  LEA R161, R110, -R117, 0x1 ;  /* 0x800000756ea17211 */ /* 0x000fe200078e08ff */
[----:B------:R-:W-:Y:S01]  /*39f0*/  STS [R77+0x8], R154 ;  /* 0x0000089a4d007388 */ /* 0x000fe20000000800 */
[----:B------:R-:W-:Y:S01]  /*3a00*/  FADD.FTZ R7, R7, R142 ;  /* 0x0000008e07077221 */ /* 0x000fe20000010000 */
[-C--:B------:R-:W-:Y:S01]  /*3a10*/  FFMA.FTZ R6, R131, R156.reuse, R6 ;  /* 0x0000009c83067223 */ /* 0x080fe20000010006 */
[----:B------:R-:W-:Y:S01]  /*3a20*/  FMUL.FTZ R156, R137, R156 ;  /* 0x0000009c899c7220 */ /* 0x000fe20000410000 */
[----:B-1----:R-:W-:Y:S01]  /*3a30*/  FMUL.FTZ R162, R100, R153 ;  /* 0x0000009964a27220 */ /* 0x002fe20000410000 */
[----:B------:R0:W-:Y:S01]  /*3a40*/  STS [R77+0xc], R140 ;  /* 0x00000c8c4d007388 */ /* 0x0001e20000000800 */
[----:B------:R-:W-:Y:S01]  /*3a50*/  FFMA.FTZ R142, -R129, R141, R168 ;  /* 0x0000008d818e7223 */ /* 0x000fe200000101a8 */
[-C--:B------:R-:W-:Y:S01]  /*3a60*/  FFMA.FTZ R5, R131, R160.reuse, -R156 ;  /* 0x000000a083057223 */ /* 0x080fe2000001089c */
[----:B------:R-:W-:Y:S01]  /*3a70*/  FMUL.FTZ R160, R98, R160 ;  /* 0x000000a062a07220 */ /* 0x000fe20000410000 */
[----:B------:R-:W-:Y:S01]  /*3a80*/  FMUL.FTZ R156, R100, R143 ;  /* 0x0000008f649c7220 */ /* 0x000fe20000410000 */
[----:B------:R-:W-:Y:S01]  /*3a90*/  STS [R77+0x1c], R162 ;  /* 0x00001ca24d007388 */ /* 0x000fe20000000800 */
[C---:B------:R-:W-:Y:S01]  /*3aa0*/  FMUL.FTZ R155, R142.reuse, R153 ;  /* 0x000000998e9b7220 */ /* 0x040fe20000410000 */
[----:B--2---:R-:W-:Y:S01]  /*3ab0*/  FMUL.FTZ R130, R142, R143 ;  /* 0x0000008f8e827220 */ /* 0x004fe20000410000 */
[----:B------:R-:W-:Y:S01]  /*3ac0*/  FADD.FTZ R4, R4, R5 ;  /* 0x0000000504047221 */ /* 0x000fe20000010000 */
[----:B------:R-:W-:Y:S01]  /*3ad0*/  STS [R77+0x14], R160 ;  /* 0x000014a04d007388 */ /* 0x000fe20000000800 */
[----:B0-----:R-:W-:Y:S01]  /*3ae0*/  FFMA.FTZ R140, R129, -R139, R164 ;  /* 0x8000008b818c7223 */ /* 0x001fe200000100a4 */
[----:B------:R-:W-:Y:S01]  /*3af0*/  ISETP.GE.AND P2, PT, R161, 0x1, PT ;  /* 0x00000001a100780c */ /* 0x000fe20003f46270 */
[----:B------:R-:W-:Y:S01]  /*3b00*/  FADD.FTZ R6, R7, R6 ;  /* 0x0000000607067221 */ /* 0x000fe20000010000 */
[----:B------:R0:W-:Y:S01]  /*3b10*/  STS [R77+0x18], R156 ;  /* 0x0000189c4d007388 */ /* 0x0001e20000000800 */
[C---:B------:R-:W-:Y:S01]  /*3b20*/  FFMA.FTZ R155, R140.reuse, R143, R155 ;  /* 0x0000008f8c9b7223 */ /* 0x040fe2000001009b */
[----:B------:R-:W-:Y:S01]  /*3b30*/  FFMA.FTZ R143, R140, R153, -R130 ;  /* 0x000000998c8f7223 */ /* 0x000fe20000010882 */
[----:B------:R-:W-:Y:S01]  /*3b40*/  FMUL.FTZ R130, R106, -R39 ;  /* 0x800000276a827220 */ /* 0x000fe20000410000 */
[----:B------:R-:W-:Y:S01]  /*3b50*/  BAR.SYNC.DEFER_BLOCKING 0x0 ;  /* 0x0000000000007b1d */ /* 0x000fe20000010000 */
[----:B------:R-:W-:Y:S01]  /*3b60*/  FADD.FTZ R155, R6, R155 ;  /* 0x0000009b069b7221 */ /* 0x000fe20000010000 */
[----:B------:R-:W-:Y:S01]  /*3b70*/  FADD.FTZ R154, R4, R143 ;  /* 0x0000008f049a7221 */ /* 0x000fe20000010000 */
[----:B------:R-:W-:Y:S01]  /*3b80*/  FMUL.FTZ R4, R105, R31 ;  /* 0x0000001f69047220 */ /* 0x000fe20000410000 */
[----:B------:R-:W-:Y:S01]  /*3b90*/  FMUL.FTZ R6, R106, R33 ;  /* 0x000000216a067220 */ /* 0x000fe20000410000 */
[C---:B------:R-:W-:Y:S01]  /*3ba0*/  FMUL.FTZ R30, R107.reuse, R30 ;  /* 0x0000001e6b1e7220 */ /* 0x040fe20000410000 */
[----:B------:R-:W-:Y:S01]  /*3bb0*/  FMUL.FTZ R152, R107, -R152 ;  /* 0x800000986b987220 */ /* 0x000fe20000410000 */
[C---:B0-----:R-:W-:Y:S01]  /*3bc0*/  FMUL.FTZ R156, R108.reuse, R164 ;  /* 0x000000a46c9c7220 */ /* 0x041fe20000410000 */
[----:B------:R-:W-:Y:S01]  /*3bd0*/  FMUL.FTZ R160, R108, -R168 ;  /* 0x800000a86ca07220 */ /* 0x000fe20000410000 */
[----:B------:R-:W-:-:S02]  /*3be0*/  ISETP.GE.AND P3, PT, R161, 0x21, PT ;  /* 0x00000021a100780c */ /* 0x000fc40003f66270 */
[----:B------:R-:W-:Y:S01]  /*3bf0*/  ISETP.GE.AND P4, PT, R161, 0x41, PT ;  /* 0x00000041a100780c */ /* 0x000fe20003f86270 */
[----:B------:R0:W1:Y:S04]  /*3c00*/  LDS R5, [R88] ;  /* 0x0000000058057984 */ /* 0x0000680000000800 */
[----:B------:R0:W2:Y:S04]  /*3c10*/  LDS R7, [R66+0x80] ;  /* 0x0000800042077984 */ /* 0x0000a80000000800 */
[----:B------:R0:W3:Y:S04]  /*3c20*/  LDS R31, [R67+0x100] ;  /* 0x00010000431f7984 */ /* 0x0000e80000000800 */
[----:B------:R0:W4:Y:S04]  /*3c30*/  LDS R33, [R68+0x180] ;  /* 0x0001800044217984 */ /* 0x0001280000000800 */
[----:B------:R0:W0:Y:S04]  /*3c40*/  LDS R39, [R69+0x200] ;  /* 0x0002000045277984 */ /* 0x0000280000000800 */
[----:B------:R0:W0:Y:S04]  /*3c50*/  LDS R143, [R71+0x280] ;  /* 0x00028000478f7984 */ /* 0x0000280000000800 */
[----:B------:R0:W0:Y:S04]  /*3c60*/  LDS R153, [R72+0x300] ;  /* 0x0003000048997984 */ /* 0x0000280000000800 */
[----:B------:R0:W0:Y:S04]  /*3c70*/  LDS R157, [R73+0x380] ;  /* 0x00038000499d7984 */ /* 0x0000280000000800 */
        /* <DEDUP_REMOVED lines=9> */
[----:B-1234-:R-:W-:Y:S05]  /*3d10*/  @!P2 BRA `(.L_x_17798) ;  /* 0x00000000000ca947 */ /* 0x01efea0003800000 */
[----:B------:R-:W1:Y:S04]  /*3d20*/  LDS R159, [R88+0x420] ;  /* 0x00042000589f7984 */ /* 0x000e680000000800 */
[----:B------:R2:W-:Y:S04]  /*3d30*/  REDG.E.ADD.F32.FTZ.RN.STRONG.GPU desc[UR16][R34.64], R5 ;  /* 0x00000005220079a6 */ /* 0x0005e8000c12f310 */
[----:B-1----:R2:W-:Y:S02]  /*3d40*/  REDG.E.ADD.F32.FTZ.RN.STRONG.GPU desc[UR16][R36.64], R159 ;  /* 0x0000009f240079a6 */ /* 0x0025e4000c12f310 */
.L_x_17798:
[----:B------:R-:W-:Y:S05]  /*3d50*/  BSYNC.RECONVERGENT B0 ;  /* 0x0000000000007941 */ /* 0x000fea0003800200 */
.L_x_17797:
[----:B--2---:R1:W2:Y:S01]  /*3d60*/  LDS R5, [R66+0x4a0] ;  /* 0x0004a00042057984 */ /* 0x0042a20000000800 */
[----:B------:R-:W-:Y:S04]  /*3d70*/  BSSY.RECONVERGENT B0, `(.L_x_17799) ;  /* 0x0000004000007945 */ /* 0x000fe80003800200 */
[----:B------:R-:W-:Y:S05]  /*3d80*/  @!P3 BRA `(.L_x_17800) ;  /* 0x000000000008b947 */ /* 0x000fea0003800000 */
[----:B------:R3:W-:Y:S04]  /*3d90*/  REDG.E.ADD.F32.FTZ.RN.STRONG.GPU desc[UR16][R34.64+0x80], R7 ;  /* 0x00008007220079a6 */ /* 0x0007e8000c12f310 */
[----:B--2---:R3:W-:Y:S02]  /*3da0*/  REDG.E.ADD.F32.FTZ.RN.STRONG.GPU desc[UR16][R36.64+0x80], R5 ;  /* 0x00008005240079a6 */ /* 0x0047e4000c12f310 */
.L_x_17800:
[----:B------:R-:W-:Y:S05]  /*3db0*/  BSYNC.RECONVERGENT B0 ;  /* 0x0000000000007941 */ /* 0x000fea0003800200 */
.L_x_17799:
[----:B--23--:R2:W3:Y:S01]  /*3dc0*/  LDS R5, [R67+0x520] ;  /* 0x0005200043057984 */ /* 0x00c4e20000000800 */
[----:B------:R-:W-:Y:S04]  /*3dd0*/  BSSY.RECONVERGENT B0, `(.L_x_17801) ;  /* 0x0000004000007945 */ /* 0x000fe80003800200 */
[----:B------:R-:W-:Y:S05]  /*3de0*/  @!P4 BRA `(.L_x_17802) ;  /* 0x000000000008c947 */ /* 0x000fea0003800000 */
[----:B------:R4:W-:Y:S04]  /*3df0*/  REDG.E.ADD.F32.FTZ.RN.STRONG.GPU desc[UR16][R34.64+0x100], R31 ;  /* 0x0001001f220079a6 */ /* 0x0009e8000c12f310 */
[----:B---3--:R4:W-:Y:S02]  /*3e00*/  REDG.E.ADD.F32.FTZ.RN.STRONG.GPU desc[UR16][R36.64+0x100], R5 ;  /* 0x00010005240079a6 */ /* 0x0089e4000c12f310 */
.L_x_17802:
[----:B------:R-:W-:Y:S05]  /*3e10*/  BSYNC.RECONVERGENT B0 ;  /* 0x0000000000007941 */ /* 0x000fea0003800200 */
.L_x_17801:
[----:B---34-:R3:W4:Y:S01]  /*3e20*/  LDS R5, [R68+0x5a0] ;  /* 0x0005a00044057984 */ /* 0x0187220000000800 */
        /* <DEDUP_REMOVED lines=8> */
[----:B----4-:R4:W-:Y:S02]  /*3eb0*/  REDG.E.ADD.F32.FTZ.RN.STRONG.GPU desc[UR16][R36.64+0x180], R5 ;  /* 0x00018005240079a6 */ /* 0x0109e4000c12f310 */
.L_x_17804:
[----:B------:R-:W-:Y:S05]  /*3ec0*/  BSYNC.RECONVERGENT B0 ;  /* 0x0000000000007941 */ /* 0x000fea0003800200 */
.L_x_17803:
[----:B----4-:R4:W0:Y:S01]  /*3ed0*/  LDS R5, [R69+0x620] ;  /* 0x0006200045057984 */ /* 0x0108220000000800 */
[----:B------:R-:W-:Y:S04]  /*3ee0*/  BSSY.RECONVERGENT B0, `(.L_x_17805) ;  /* 0x0000004000007945 */ /* 0x000fe80003800200 */
[----:B------:R-:W-:Y:S05]  /*3ef0*/  @!P2 BRA `(.L_x_17806) ;  /* 0x000000000008a947 */ /* 0x000fea0003800000 */
[----:B0-----:R0:W-:Y:S04]  /*3f00*/  REDG.E.ADD.F32.FTZ.RN.STRONG.GPU desc[UR16][R34.64+0x200], R39 ;  /* 0x00020027220079a6 */ /* 0x0011e8000c12f310 */
[----:B------:R0:W-:Y:S02]  /*3f10*/  REDG.E.ADD.F32.FTZ.RN.STRONG.GPU desc[UR16][R36.64+0x200], R5 ;  /* 0x00020005240079a6 */ /* 0x0001e4000c12f310 */
.L_x_17806:
[----:B------:R-:W-:Y:S05]  /*3f20*/  BSYNC.RECONVERGENT B0 ;  /* 0x0000000000007941 */ /* 0x000fea0003800200 */
.L_x_17805:
[----:B0-----:R0:W0:Y:S01]  /*3f30*/  LDS R5, [R71+0x6a0] ;  /* 0x0006a00047057984 */ /* 0x0010220000000800 */
[----:B------:R-:W-:Y:S04]  /*3f40*/  BSSY.RECONVERGENT B0, `(.L_x_17807) ;  /* 0x0000004000007945 */ /* 0x000fe80003800200 */
[----:B------:R-:W-:Y:S05]  /*3f50*/  @!P3 BRA `(.L_x_17808) ;  /* 0x000000000008b947 */ /* 0x000fea0003800000 */
[----:B------:R1:W-:Y:S04]  /*3f60*/  REDG.E.ADD.F32.FTZ.RN.STRONG.GPU desc[UR16][R34.64+0x280], R143 ;  /* 0x0002808f220079a6 */ /* 0x0003e8000c12f310 */
[----:B0-----:R1:W-:Y:S02]  /*3f70*/  REDG.E.ADD.F32.FTZ.RN.STRONG.GPU desc[UR16][R36.64+0x280], R5 ;  /* 0x00028005240079a6 */ /* 0x0013e4000c12f310 */
.L_x_17808:
[----:B------:R-:W-:Y:S05]  /*3f80*/  BSYNC.RECONVERGENT B0 ;  /* 0x0000000000007941 */ /* 0x000fea0003800200 */
.L_x_17807:
[----:B01----:R0:W1:Y:S01]  /*3f90*/  LDS R5, [R72+0x720] ;  /* 0x0007200048057984 */ /* 0x0030620000000800 */
[----:B------:R-:W-:Y:S04]  /*3fa0*/  BSSY.RECONVERGENT B0, `(.L_x_17809) ;  /* 0x0000004000007945 */ /* 0x000fe80003800200 */
[----:B------:R-:W-:Y:S05]  /*3fb0*/  @!P4 BRA `(.L_x_17810) ;  /* 0x000000000008c947 */ /* 0x000fea0003800000 */
[----:B------:R0:W-:Y:S04]  /*3fc0*/  REDG.E.ADD.F32.FTZ.RN.STRONG.GPU desc[UR16][R34.64+0x300], R153 ;  /* 0x00030099220079a6 */ /* 0x0001e8000c12f310 */
[----:B-1----:R0:W-:Y:S02]  /*3fd0*/  REDG.E.ADD.F32.FTZ.RN.STRONG.GPU desc[UR16][R36.64+0x300], R5 ;  /* 0x00030005240079a6 */ /* 0x0021e4000c12f310 */
.L_x_17810:
[----:B------:R-:W-:Y:S05]  /*3fe0*/  BSYNC.RECONVERGENT B0 ;  /* 0x0000000000007941 */ /* 0x000fea0003800200 */
.L_x_17809:
[----:B01----:R0:W1:Y:S01]  /*3ff0*/  LDS R5, [R73+0x7a0] ;  /* 0x0007a00049057984 */ /* 0x0030620000000800 */
[----:B------:R-:W-:Y:S04]  /*4000*/  BSSY.RECONVERGENT B0, `(.L_x_17811) ;  /* 0x0000004000007945 */ /* 0x000fe80003800200 */
[----:B------:R-:W-:Y:S05]  /*4010*/  @!P5 BRA `(.L_x_17812) ;  /* 0x000000000008d947 */ /* 0x000fea0003800000 */
[----:B------:R0:W-:Y:S04]  /*4020*/  REDG.E.ADD.F32.FTZ.RN.STRONG.GPU desc[UR16][R34.64+0x380], R157 ;  /* 0x0003809d220079a6 */ /* 0x0001e8000c12f310 */
[----:B-1----:R0:W-:Y:S02]  /*4030*/  REDG.E.ADD.F32.FTZ.RN.STRONG.GPU desc[UR16][R36.64+0x380], R5 ;  /* 0x00038005240079a6 */ /* 0x0021e4000c12f310 */
.L_x_17812:
[----:B------:R-:W-:Y:S05]  /*4040*/  BSYNC.RECONVERGENT B0 ;  /* 0x0000000000007941 */ /* 0x000fea0003800200 */
.L_x_17811:
[----:B------:R-:W5:Y:S01]  /*4050*/  SHFL.DOWN PT, R4, R155, 0x1, 0x1f ;  /* 0x08201f009b047f89 */ /* 0x000f6200000e0000 */
[----:B------:R-:W-:Y:S01]  /*4060*/  ISETP.GT.AND P2, PT, R91, 0x1e, PT ;  /* 0x0000001e5b00780c */ /* 0x000fe20003f44270 */
[----:B------:R-:W-:Y:S02]  /*4070*/  BSSY.RECONVERGENT B0, `(.L_x_17813) ;  /* 0x0000050000007945 */ /* 0x000fe40003800200 */
[----:B01----:R-:W0:Y:S10]  /*4080*/  SHFL.DOWN PT, R5, R154, 0x1, 0x1f ;  /* 0x08201f009a057f89 */ /* 0x003e3400000e0000 */
[----:B-----5:R-:W-:Y:S01]  /*4090*/  @!P2 FADD.FTZ R155, R155, R4 ;  /* 0x000000049b9ba221 */ /* 0x020fe20000010000 */
[----:B0-----:R-:W-:-:S04]  /*40a0*/  @!P2 FADD.FTZ R154, R154, R5 ;  /* 0x000000059a9aa221 */ /* 0x001fc80000010000 */
        /* <DEDUP_REMOVED lines=11> */
[----:B------:R-:W-:Y:S01]  /*4160*/  ISETP.GT.AND P2, PT, R91, 0x17, PT ;  /* 0x000000175b00780c */ /* 0x000fe20003f44270 */
[C---:B------:R-:W-:Y:S02]  /*4170*/  FMUL.FTZ R5, R3.reuse, R150 ;  /* 0x0000009603057220 */ /* 0x040fe40000410000 */
[----:B------:R-:W1:Y:S02]  /*4180*/  SHFL.DOWN PT, R31, R154, 0x8, 0x1f ;  /* 0x09001f009a1f7f89 */ /* 0x000e6400000e0000 */
[-C--:B------:R-:W-:Y:S01]  /*4190*/  FFMA.FTZ R7, R2, R151.reuse, -R5 ;  /* 0x0000009702077223 */ /* 0x080fe20000010805 */
[----:B------:R-:W-:-:S04]  /*41a0*/  FMUL.FTZ R5, R3, R151 ;  /* 0x0000009703057220 */ /* 0x000fc80000410000 */
[----:B------:R-:W-:-:S03]  /*41b0*/  FFMA.FTZ R5, R2, R150, R5 ;  /* 0x0000009602057223 */ /* 0x000fc60000010005 */
[----:B0-----:R-:W-:Y:S01]  /*41c0*/  @!P2 FADD.FTZ R155, R155, R4 ;  /* 0x000000049b9ba221 */ /* 0x001fe20000010000 */
[----:B------:R-:W-:Y:S01]  /*41d0*/  FMUL.FTZ R4, R141, R151 ;  /* 0x000000978d047220 */ /* 0x000fe20000410000 */
[----:B-1----:R-:W-:Y:S01]  /*41e0*/  @!P2 FADD.FTZ R154, R154, R31 ;  /* 0x0000001f9a9aa221 */ /* 0x002fe20000010000 */
[----:B------:R-:W-:Y:S02]  /*41f0*/  FMUL.FTZ R31, R142, R7 ;  /* 0x000000078e1f7220 */ /* 0x000fe40000410000 */
[----:B------:R-:W0:Y:S01]  /*4200*/  SHFL.DOWN PT, R30, R155, 0x10, 0x1f ;  /* 0x0a001f009b1e7f89 */ /* 0x000e2200000e0000 */
[----:B------:R-:W-:Y:S01]  /*4210*/  FFMA.FTZ R139, R139, R150, R4 ;  /* 0x000000968b8b7223 */ /* 0x000fe20000010004 */
[C---:B------:R-:W-:Y:S01]  /*4220*/  FMUL.FTZ R7, R3.reuse, R148 ;  /* 0x0000009403077220 */ /* 0x040fe20000410000 */
[----:B------:R-:W-:Y:S01]  /*4230*/  FFMA.FTZ R31, R140, R5, R31 ;  /* 0x000000058c1f7223 */ /* 0x000fe2000001001f */
[----:B------:R-:W1:Y:S01]  /*4240*/  SHFL.DOWN PT, R35, R154, 0x10, 0x1f ;  /* 0x0a001f009a237f89 */ /* 0x000e6200000e0000 */
[-C--:B------:R-:W-:Y:S01]  /*4250*/  FMUL.FTZ R5, R138, R149.reuse ;  /* 0x000000958a057220 */ /* 0x080fe20000410000 */
[----:B------:R-:W-:Y:S01]  /*4260*/  FFMA.FTZ R4, R2, R149, -R7 ;  /* 0x0000009502047223 */ /* 0x000fe20000010807 */
[----:B------:R-:W-:Y:S01]  /*4270*/  FFMA.FTZ R6, R100, R139, R31 ;  /* 0x0000008b64067223 */ /* 0x000fe2000001001f */
[CC--:B------:R-:W-:Y:S01]  /*4280*/  FMUL.FTZ R31, R3.reuse, R146.reuse ;  /* 0x00000092031f7220 */ /* 0x0c0fe20000410000 */
[C---:B------:R-:W-:Y:S01]  /*4290*/  FMUL.FTZ R7, R3.reuse, R147 ;  /* 0x0000009303077220 */ /* 0x040fe20000410000 */
[C---:B------:R-:W-:Y:S01]  /*42a0*/  FMUL.FTZ R149, R3.reuse, R149 ;  /* 0x0000009503957220 */ /* 0x040fe20000410000 */
[----:B------:R-:W-:Y:S01]  /*42b0*/  FADD.FTZ R95, R6, R95 ;  /* 0x0000005f065f7221 */ /* 0x000fe20000010000 */
[C---:B------:R-:W-:Y:S01]  /*42c0*/  FFMA.FTZ R6, R2.reuse, R147, -R31 ;  /* 0x0000009302067223 */ /* 0x040fe2000001081f */
[----:B------:R-:W-:Y:S01]  /*42d0*/  FFMA.FTZ R31, R2, R146, R7 ;  /* 0x00000092021f7223 */ /* 0x000fe20000010007 */
[----:B------:R-:W-:Y:S01]  /*42e0*/  FMUL.FTZ R7, R3, R144 ;  /* 0x0000009003077220 */ /* 0x000fe20000410000 */
[----:B------:R-:W-:Y:S01]  /*42f0*/  ISETP.NE.AND P2, PT, R91, RZ, PT ;  /* 0x000000ff5b00720c */ /* 0x000fe20003f45270 */
[-C--:B------:R-:W-:Y:S01]  /*4300*/  FFMA.FTZ R33, R136, R148.reuse, R5 ;  /* 0x0000009488217223 */ /* 0x080fe20000010005 */
[-C--:B------:R-:W-:Y:S01]  /*4310*/  FMUL.FTZ R3, R3, R145.reuse ;  /* 0x0000009103037220 */ /* 0x080fe20000410000 */
[C---:B------:R-:W-:Y:S01]  /*4320*/  FFMA.FTZ R7, R2.reuse, R145, -R7 ;  /* 0x0000009102077223 */ /* 0x040fe20000010807 */
[----:B------:R-:W-:Y:S01]  /*4330*/  FFMA.FTZ R148, R2, R148, R149 ;  /* 0x0000009402947223 */ /* 0x000fe20000010095 */
        /* <DEDUP_REMOVED lines=8> */
[----:B0-----:R-:W-:Y:S01]  /*43c0*/  FADD.FTZ R4, R155, R30 ;  /* 0x0000001e9b047221 */ /* 0x001fe20000010000 */
[----:B-1----:R-:W-:Y:S01]  /*43d0*/  FADD.FTZ R5, R154, R35 ;  /* 0x000000239a057221 */ /* 0x002fe20000010000 */
[----:B------:R-:W-:Y:S01]  /*43e0*/  FFMA.FTZ R38, R38, R31, R41 ;  /* 0x0000001f26267223 */ /* 0x000fe20000010029 */
[----:B------:R-:W-:Y:S01]  /*43f0*/  FFMA.FTZ R6, R133, R144, R6 ;  /* 0x0000009085067223 */ /* 0x000fe20000010006 */
[----:B------:R-:W-:Y:S01]  /*4400*/  FFMA.FTZ R32, R32, R3, R7 ;  /* 0x0000000320207223 */ /* 0x000fe20000010007 */
[----:B------:R-:W-:Y:S01]  /*4410*/  FFMA.FTZ R131, R98, R33, R131 ;  /* 0x0000002162837223 */ /* 0x000fe20000010083 */
[----:B------:R0:W-:Y:S01]  /*4420*/  @!P2 STS.64 [UR6+0xc68], R4 ;  /* 0x000c6804ff00a988 */ /* 0x0001e20008000a06 */
[----:B------:R-:W-:Y:S01]  /*4430*/  FFMA.FTZ R38, R99, R132, R38 ;  /* 0x0000008463267223 */ /* 0x000fe20000010026 */
[----:B------:R-:W-:Y:S01]  /*4440*/  ISETP.GT.AND P2, PT, R91, 0xf, PT ;  /* 0x0000000f5b00780c */ /* 0x000fe20003f44270 */
        /* <DEDUP_REMOVED lines=18> */
.L_x_17814:
[----:B------:R-:W-:Y:S05]  /*4570*/  BSYNC.RECONVERGENT B0 ;  /* 0x0000000000007941 */ /* 0x000fea0003800200 */
.L_x_17813:
[----:B------:R-:W-:-:S04]  /*4580*/  UIADD3 UR4, UPT, UPT, UR4, 0x1, URZ ;  /* 0x0000000104047890 */ /* 0x000fc8000fffe0ff */
[----:B------:R-:W-:-:S09]  /*4590*/  UISETP.GE.AND UP0, UPT, UR4, UR9, UPT ;  /* 0x000000090400728c */ /* 0x000fd2000bf06270 */
[----:B------:R-:W-:Y:S05]  /*45a0*/  BRA.U !UP0, `(.L_x_17815) ;  /* 0xffffffd108687547 */ /* 0x000fea000b83ffff */
.L_x_17783:
[----:B------:R-:W-:Y:S01]  /*45b0*/  BAR.SYNC.DEFER_BLOCKING 0x0 ;  /* 0x0000000000007b1d */ /* 0x000fe20000010000 */
[----:B------:R-:W-:Y:S01]  /*45c0*/  ISETP.NE.AND P5, PT, R48, RZ, PT ;  /* 0x000000ff3000720c */ /* 0x000fe20003fa5270 */
[----:B------:R-:W-:Y:S01]  /*45d0*/  FADD.FTZ R44, R94, R44 ;  /* 0x0000002c5e2c7221 */ /* 0x000fe20000010000 */
[----:B------:R-:W-:Y:S02]  /*45e0*/  F2FP.BF16.F32.PACK_AB R104, R104, R101 ;  /* 0x000000656868723e */ /* 0x000fe400000010ff */
[----:B------:R-:W-:-:S03]  /*45f0*/  F2FP.BF16.F32.PACK_AB R105, R103, R102 ;  /* 0x000000666769723e */ /* 0x000fc600000010ff */
[----:B------:R-:W1:Y:S01]  /*4600*/  LDC.64 R14, c[0x0][0x4f8] ;  /* 0x00013e00ff0e7b82 */ /* 0x000e620000000a00 */
[----:B------:R-:W5:Y:S01]  /*4610*/  LDCU.64 UR8, c[0x0][0x500] ;  /* 0x0000a000ff0877ac */ /* 0x000f620008000a00 */
[----:B------:R-:W-:Y:S02]  /*4620*/  SHF.R.S32.HI R23, RZ, 0x1f, R22 ;  /* 0x0000001fff177819 */ /* 0x000fe40000011416 */
[----:B------:R-:W-:Y:S01]  /*4630*/  F2FP.BF16.F32.PACK_AB R16, R93, R94 ;  /* 0x0000005e5d10723e */ /* 0x000fe200000010ff */
[----:B------:R-:W2:Y:S01]  /*4640*/  LDCU.64 UR10, c[0x0][0x550] ;  /* 0x0000aa00ff0a77ac */ /* 0x000ea20008000a00 */
[----:B------:R-:W-:Y:S01]  /*4650*/  F2FP.BF16.F32.PACK_AB R17, R95, R92 ;  /* 0x0000005c5f11723e */ /* 0x000fe200000010ff */
[----:B------:R-:W-:Y:S01]  /*4660*/  FADD.FTZ R93, R44, R93 ;  /* 0x0000005d2c5d7221 */ /* 0x000fe20000010000 */
[----:B------:R-:W3:Y:S03]  /*4670*/  LDC.64 R18, c[0x0][0x518] ;  /* 0x00014600ff127b82 */ /* 0x000ee60000000a00 */
        /* <DEDUP_REMOVED lines=8> */
[----:B---3--:R-:W-:Y:S01]  /*4700*/  IMAD.WIDE.U32 R22, R18, UR18, R22 ;  /* 0x0000001212167c25 */ /* 0x008fe2000f8e0016 */
[----:B------:R-:W-:Y:S03]  /*4710*/  LDS.U16 R9, [R90+0x80] ;  /* 0x000080005a097984 */ /* 0x000fe60000000400 */
[C---:B-----5:R-:W-:Y:S01]  /*4720*/  IMAD.WIDE.U32 R2, R43.reuse, UR8, R2 ;  /* 0x000000082b027c25 */ /* 0x060fe2000f8e0002 */
        /* <DEDUP_REMOVED lines=8> */
[----:B--2---:R-:W-:-:S04]  /*47b0*/  LEA R2, P4, R3, UR10, 0x1 ;  /* 0x0000000a03027c11 */ /* 0x004fc8000f8808ff */
        /* <DEDUP_REMOVED lines=19> */
[----:B------:R-:W-:-:S04]  /*48f0*/  IADD3 R57, P5, PT, R57, -0x100, RZ ;  /* 0xffffff0039397810 */ /* 0x000fc80007fbe0ff */
[----:B------:R-:W-:Y:S01]  /*4900*/  IADD3.X R58, PT, PT, R58, -0x1, RZ, P5, !PT ;  /* 0xffffffff3a3a7810 */ /* 0x000fe20002ffe4ff */
        /* <DEDUP_REMOVED lines=8> */
[----:B------:R-:W-:Y:S02]  /*4990*/  IADD3 R54, P4, PT, R54, -0x100, RZ ;  /* 0xffffff0036367810 */ /* 0x000fe40007f9e0ff */
[-C--:B--2---:R-:W-:Y:S02]  /*49a0*/  ISETP.GE.AND P0, PT, R70, R9.reuse, PT ;  /* 0x000000094600720c */ /* 0x084fe40003f06270 */
        /* <DEDUP_REMOVED lines=17> */
.L_x_17782:
        /* <DEDUP_REMOVED lines=34> */
.L_x_17818:
[----:B------:R-:W-:Y:S05]  /*4ce0*/  BSYNC.RECONVERGENT B0 ;  /* 0x0000000000007941 */ /* 0x000fea0003800200 */
.L_x_17817:
[----:B------:R-:W-:Y:S05]  /*4cf0*/  @!P0 BRA `(.L_x_17819) ;  /* 0x0000000000688947 */ /* 0x000fea0003800000 */
[----:B------:R-:W-:Y:S06]  /*4d00*/  BAR.SYNC.DEFER_BLOCKING 0x0 ;  /* 0x0000000000007b1d */ /* 0x000fec0000010000 */
[----:B------:R-:W-:Y:S01]  /*4d10*/  BSSY.RECONVERGENT B0, `(.L_x_17819) ;  /* 0x0000018000007945 */ /* 0x000fe20003800200 */
[----:B01----:R-:W0:Y:S01]  /*4d20*/  SHFL.DOWN P0, R3, R44, 0x1, 0x1f ;  /* 0x08201f002c037f89 */ /* 0x003e220000000000 */
        /* <DEDUP_REMOVED lines=22> */
.L_x_17820:
[----:B------:R-:W-:Y:S05]  /*4e90*/  BSYNC.RECONVERGENT B0 ;  /* 0x0000000000007941 */ /* 0x000fea0003800200 */
.L_x_17819:
        /* <DEDUP_REMOVED lines=8> */
.L_x_17821:
        /* <DEDUP_REMOVED lines=16> */
.L_x_17822:
        /* <DEDUP_REMOVED lines=14> */
.L_x_18804:


//--------------------- .text._Z25selective_scan_bwd_kernelI32Selective_Scan_bwd_kernel_traitsILi32ELi4ELb0ELb1ELb1ELb0ELb1EN3c108BFloat16ENS1_7complexIfEEEEv12SSMParamsBwd --------------------------
	.section	.text._Z25selective_scan_bwd_kernelI32Selective_Scan_bwd_kernel_traitsILi32ELi4ELb0ELb1ELb1ELb0ELb1EN3c108BFloat16ENS1_7complexIfEEEEv12SSMParamsBwd,"ax",@progbits
	.align	128
        .global         _Z25selective_scan_bwd_kernelI32Selective_Scan_bwd_kernel_traitsILi32ELi4ELb0ELb1ELb1ELb0ELb1EN3c108BFloat16ENS1_7complexIfEEEEv12SSMParamsBwd
        .type           _Z25selective_scan_bwd_kernelI32Selective_Scan_bwd_kernel_traitsILi32ELi4ELb0ELb1ELb1ELb0ELb1EN3c108BFloat16ENS1_7complexIfEEEEv12SSMParamsBwd,@function
        .size           _Z25selective_scan_bwd_kernelI32Selective_Scan_bwd_kernel_traitsILi32ELi4ELb0ELb1ELb1ELb0ELb1EN3c108BFloat16ENS1_7complexIfEEEEv12SSMParamsBwd,(.L_x_18805 - _Z25selective_scan_bwd_kernelI32Selective_Scan_bwd_kernel_traitsILi32ELi4ELb0ELb1ELb1ELb0ELb1EN3c108BFloat16ENS1_7complexIfEEEEv12SSMParamsBwd)
        .other          _Z25selective_scan_bwd_kernelI32Selective_Scan_bwd_kernel_traitsILi32ELi4ELb0ELb1ELb1ELb0ELb1EN3c108BFloat16ENS1_7complexIfEEEEv12SSMParamsBwd,@"STO_CUDA_ENTRY STV_DEFAULT"
_Z25selective_scan_bwd_kernelI32Selective_Scan_bwd_kernel_traitsILi32ELi4ELb0ELb1ELb1ELb0ELb1EN3c108BFloat16ENS1_7complexIfEEEEv12SSMParamsBwd:
.text._Z25selective_scan_bwd_kernelI32Selective_Scan_bwd_kernel_traitsILi32ELi4ELb0ELb1ELb1ELb0ELb1EN3c108BFloat16ENS1_7complexIfEEEEv12SSMParamsBwd:
        /* <DEDUP_REMOVED lines=37> */
[----:B------:R-:W-:Y:S01]  /*0250*/  IMAD.HI.U32 R7, R7, R3, R6 ;  /* 0x0000000307077227 */ /* 0x000fe200078e0006 */
[----:B------:R-:W-:Y:S02]  /*0260*/  UIMAD.WIDE.U32 UR4, UR18, UR8, URZ ;  /* 0x00000008120472a5 */ /* 0x000fe4000f8e00ff */
[----:B------:R-:W-:-:S03]  /*0270*/  UIMAD.WIDE.U32 UR6, UR18, UR12, URZ ;  /* 0x0000000c120672a5 */ /* 0x000fc6000f8e00ff */
        /* <DEDUP_REMOVED lines=19> */
[----:B------:R-:W-:Y:S02]  /*03b0*/  UIMAD UR9, UR18, UR9, UR5 ;  /* 0x00000009120972a4 */ /* 0x000fe4000f8e0205 */
[----:B------:R-:W-:Y:S02]  /*03c0*/  UIMAD UR8, UR18, UR13, UR7 ;  /* 0x0000000d120872a4 */ /* 0x000fe4000f8e0207 */
[-C--:B---3--:R-:W-:Y:S01]  /*03d0*/  IMAD R2, R11, R4.reuse, RZ ;  /* 0x000000040b027224 */ /* 0x088fe200078e02ff */
[----:B------:R-:W3:Y:S01]  /*03e0*/  LDCU.64 UR12, c[0x0][0x3b0] ;  /* 0x00007600ff0c77ac */ /* 0x000ee20008000a00 */
[----:B------:R-:W-:-:S04]  /*03f0*/  IMAD.WIDE.U32 R6, R8, R4, RZ ;  /* 0x0000000408067225 */ /* 0x000fc800078e00ff */
[----:B------:R-:W-:Y:S01]  /*0400*/  IMAD R9, R8, R5, R2 ;  /* 0x0000000508097224 */ /* 0x000fe200078e0202 */
[--C-:B------:R-:W-:Y:S02]  /*0410*/  SHF.R.U32.HI R10, RZ, 0x1, R15.reuse ;  /* 0x00000001ff0a7819 */ /* 0x100fe4000001160f */
[----:B------:R-:W-:Y:S02]  /*0420*/  MOV R3, UR5 ;  /* 0x0000000500037c02 */ /* 0x000fe40008000f00 */
[----:B------:R-:W-:Y:S02]  /*0430*/  IADD3 R7, PT, PT, R7, R9, RZ ;  /* 0x0000000907077210 */ /* 0x000fe40007ffe0ff */
[----:B------:R-:W-:Y:S02]  /*0440*/  SHF.R.U64 R9, R14, 0x1, R15 ;  /* 0x000000010e097819 */ /* 0x000fe4000000120f */
[----:B------:R-:W-:Y:S02]  /*0450*/  MOV R5, UR7 ;  /* 0x0000000700057c02 */ /* 0x000fe40008000f00 */
[----:B------:R-:W-:-:S02]  /*0460*/  MOV R3, UR9 ;  /* 0x0000000900037c02 */ /* 0x000fc40008000f00 */
[----:B------:R-:W-:Y:S01]  /*0470*/  MOV R5, UR8 ;  /* 0x0000000800057c02 */ /* 0x000fe20008000f00 */
[----:B------:R-:W0:Y:S01]  /*0480*/  LDCU.64 UR8, c[0x0][0x3d0] ;  /* 0x00007a00ff0877ac */ /* 0x000e220008000a00 */
[----:B------:R-:W-:Y:S01]  /*0490*/  IMAD.WIDE.U32 R6, R9, UR18, R6 ;  /* 0x0000001209067c25 */ /* 0x000fe2000f8e0006 */
[----:B------:R-:W-:-:S03]  /*04a0*/  MOV R2, UR4 ;  /* 0x0000000400027c02 */ /* 0x000fc60008000f00 */
[----:B------:R-:W-:Y:S01]  /*04b0*/  IMAD R47, R10, UR18, RZ ;  /* 0x000000120a2f7c24 */ /* 0x000fe2000f8e02ff */
[----:B------:R-:W-:Y:S01]  /*04c0*/  MOV R4, UR6 ;  /* 0x0000000600047c02 */ /* 0x000fe20008000f00 */
[----:B------:R-:W-:Y:S01]  /*04d0*/  IMAD.WIDE.U32 R2, R43, UR10, R2 ;  /* 0x0000000a2b027c25 */ /* 0x000fe2000f8e0002 */
[C---:B--2---:R-:W-:Y:S01]  /*04e0*/  LEA R45, P0, R6.reuse, R20, 0x3 ;  /* 0x00000014062d7211 */ /* 0x044fe200078018ff */
[----:B---3--:R-:W-:Y:S01]  /*04f0*/  UIMAD.WIDE.U32 UR4, UR18, UR12, URZ ;  /* 0x0000000c120472a5 */ /* 0x008fe2000f8e00ff */
[----:B------:R-:W-:Y:S01]  /*0500*/  IADD3 R47, PT, PT, R7, R47, RZ ;  /* 0x0000002f072f7210 */ /* 0x000fe20007ffe0ff */
[----:B------:R-:W-:Y:S01]  /*0510*/  IMAD.WIDE.U32 R4, R43, UR14, R4 ;  /* 0x0000000e2b047c25 */ /* 0x000fe2000f8e0004 */
[----:B-1----:R-:W-:Y:S01]  /*0520*/  LEA R9, R25, 0xffffff80, 0x7 ;  /* 0xffffff8019097811 */ /* 0x002fe200078e38ff */
[----:B------:R-:W-:Y:S01]  /*0530*/  UIMAD UR5, UR18, UR13, UR5 ;  /* 0x0000000d120572a4 */ /* 0x000fe2000f8e0205 */
[----:B------:R-:W-:Y:S01]  /*0540*/  LEA.HI.X R47, R6, R21, R47, 0x3, P0 ;  /* 0x00000015062f7211 */ /* 0x000fe200000f1c2f */
[----:B------:R-:W-:Y:S01]  /*0550*/  IMAD R17, R43, UR11, R3 ;  /* 0x0000000b2b117c24 */ /* 0x000fe2000f8e0203 */
[----:B------:R-:W-:Y:S01]  /*0560*/  ISETP.NE.U32.AND P0, PT, R26, RZ, PT ;  /* 0x000000ff1a00720c */ /* 0x000fe20003f05070 */
[----:B----4-:R-:W-:Y:S01]  /*0570*/  IMAD R3, R11, R12, RZ ;  /* 0x0000000c0b037224 */ /* 0x010fe200078e02ff */
[----:B------:R-:W1:Y:S01]  /*0580*/  LDC.64 R20, c[0x0][0x4d8] ;  /* 0x00013600ff147b82 */ /* 0x000e620000000a00 */
[----:B------:R-:W-:Y:S01]  /*0590*/  IMAD R15, R43, UR15, R5 ;  /* 0x0000000f2b0f7c24 */ /* 0x000fe2000f8e0205 */
[----:B------:R-:W-:Y:S01]  /*05a0*/  ISETP.NE.AND.EX P0, PT, R27, RZ, PT, P0 ;  /* 0x000000ff1b00720c */ /* 0x000fe20003f05300 */
[C---:B------:R-:W-:Y:S01]  /*05b0*/  IMAD R5, R8.reuse, R13, R3 ;  /* 0x0000000d08057224 */ /* 0x040fe200078e0203 */
[----:B------:R-:W-:Y:S01]  /*05c0*/  IADD3 R52, P2, PT, R9, R2, RZ ;  /* 0x0000000209347210 */ /* 0x000fe20007f5e0ff */
[----:B0-----:R-:W-:Y:S01]  /*05d0*/  UIMAD.WIDE.U32 UR6, UR18, UR8, URZ ;  /* 0x00000008120672a5 */ /* 0x001fe2000f8e00ff */
[----:B------:R-:W-:Y:S01]  /*05e0*/  IMAD.WIDE.U32 R2, R8, R12, UR4 ;  /* 0x0000000408027e25 */ /* 0x000fe2000f8e000c */
[----:B------:R-:W-:Y:S01]  /*05f0*/  LEA R7, R25, 0xffffff00, 0x8 ;  /* 0xffffff0019077811 */ /* 0x000fe200078e40ff */
[----:B------:R-:W0:Y:S01]  /*0600*/  LDC.64 R26, c[0x0][0x448] ;  /* 0x00011200ff1a7b82 */ /* 0x000e220000000a00 */
[----:B------:R-:W-:-:S02]  /*0610*/  UIMAD UR7, UR18, UR9, UR7 ;  /* 0x00000009120772a4 */ /* 0x000fc4000f8e0207 */
[----:B------:R-:W-:Y:S01]  /*0620*/  IADD3 R60, P1, PT, R7, R2, RZ ;  /* 0x00000002073c7210 */ /* 0x000fe20007f3e0ff */
[----:B------:R-:W-:Y:S01]  /*0630*/  IMAD R2, R11, R18, RZ ;  /* 0x000000120b027224 */ /* 0x000fe200078e02ff */
[----:B------:R-:W-:Y:S01]  /*0640*/  IADD3 R14, PT, PT, R3, R5, RZ ;  /* 0x00000005030e7210 */ /* 0x000fe20007ffe0ff */
[----:B------:R-:W-:Y:S01]  /*0650*/  IMAD R3, R11, R22, RZ ;  /* 0x000000160b037224 */ /* 0x000fe200078e02ff */
[----:B------:R-:W-:Y:S01]  /*0660*/  IADD3 R56, P3, PT, R9, R4, RZ ;  /* 0x0000000409387210 */ /* 0x000fe20007f7e0ff */
[C---:B------:R-:W-:Y:S01]  /*0670*/  IMAD.WIDE.U32 R4, R8.reuse, R18, UR6 ;  /* 0x0000000608047e25 */ /* 0x040fe2000f8e0012 */
[----:B------:R-:W2:Y:S01]  /*0680*/  @P0 LDC R12, c[0x0][0x384] ;  /* 0x0000e100ff0c0b82 */ /* 0x000ea20000000800 */
[----:B------:R-:W3:Y:S02]  /*0690*/  LDCU.64 UR8, c[0x0][0x498] ;  /* 0x00009300ff0877ac */ /* 0x000ee40008000a00 */
[C---:B------:R-:W-:Y:S02]  /*06a0*/  IMAD R11, R8.reuse, R19, R2 ;  /* 0x00000013080b7224 */ /* 0x040fe400078e0202 */
[----:B------:R-:W-:-:S02]  /*06b0*/  IMAD R13, R8, R23, R3 ;  /* 0x00000017080d7224 */ /* 0x000fc400078e0203 */
[----:B------:R-:W-:Y:S01]  /*06c0*/  IMAD.WIDE.U32 R2, R8, R22, RZ ;  /* 0x0000001608027225 */ /* 0x000fe200078e00ff */
[----:B------:R-:W-:Y:S01]  /*06d0*/  IADD3 R62, P4, PT, R7, R4, RZ ;  /* 0x00000004073e7210 */ /* 0x000fe20007f9e0ff */
[----:B------:R-:W4:Y:S01]  /*06e0*/  LDC.64 R22, c[0x0][0x540] ;  /* 0x00015000ff167b82 */ /* 0x000f220000000a00 */
[----:B------:R-:W-:Y:S02]  /*06f0*/  IADD3 R8, PT, PT, R5, R11, RZ ;  /* 0x0000000b05087210 */ /* 0x000fe40007ffe0ff */
[----:B------:R-:W-:-:S05]  /*0700*/  SHF.R.S32.HI R7, RZ, 0x1f, R7 ;  /* 0x0000001fff077819 */ /* 0x000fca0000011407 */
[----:B------:R-:W0:Y:S01]  /*0710*/  LDC.64 R10, c[0x0][0x4a0] ;  /* 0x00012800ff0a7b82 */ /* 0x000e220000000a00 */
[----:B------:R-:W-:Y:S02]  /*0720*/  IADD3 R3, PT, PT, R3, R13, RZ ;  /* 0x0000000d03037210 */ /* 0x000fe40007ffe0ff */
[----:B-1----:R-:W-:Y:S02]  /*0730*/  SHF.R.U64 R5, R20, 0x1, R21 ;  /* 0x0000000114057819 */ /* 0x002fe40000001215 */
[----:B------:R-:W-:-:S03]  /*0740*/  IADD3.X R14, PT, PT, R7, R14, RZ, P1, !PT ;  /* 0x0000000e070e7210 */ /* 0x000fc60000ffe4ff */
[----:B------:R-:W1:Y:S01]  /*0750*/  @P0 LDC R16, c[0x0][0x38c] ;  /* 0x0000e300ff100b82 */ /* 0x000e620000000800 */
[----:B------:R-:W-:Y:S01]  /*0760*/  IADD3.X R8, PT, PT, R7, R8, RZ, P4, !PT ;  /* 0x0000000807087210 */ /* 0x000fe200027fe4ff */
[----:B------:R-:W-:Y:S01]  /*0770*/  IMAD.WIDE.U32 R4, R5, UR18, R2 ;  /* 0x0000001205047c25 */ /* 0x000fe2000f8e0002 */
[----:B------:R-:W-:Y:S01]  /*0780*/  SHF.R.U32.HI R2, RZ, 0x1, R21 ;  /* 0x00000001ff027819 */ /* 0x000fe20000011615 */
[----:B---3--:R-:W-:-:S04]  /*0790*/  UIMAD.WIDE.U32 UR4, UR18, UR8, URZ ;  /* 0x00000008120472a5 */ /* 0x008fc8000f8e00ff */
[----:B------:R-:W3:Y:S01]  /*07a0*/  @P0 LDC.64 R6, c[0x0][0x480] ;  /* 0x00012000ff060b82 */ /* 0x000ee20000000a00 */
[----:B------:R-:W-:Y:S01]  /*07b0*/  IMAD R53, R2, UR18, RZ ;  /* 0x0000001202357c24 */ /* 0x000fe2000f8e02ff */
[----:B------:R-:W-:-:S06]  /*07c0*/  UIMAD UR5, UR18, UR9, UR5 ;  /* 0x00000009120572a4 */ /* 0x000fcc000f8e0205 */
[----:B------:R-:W3:Y:S01]  /*07d0*/  LDC.64 R20, c[0x0][0x528] ;  /* 0x00014a00ff147b82 */ /* 0x000ee20000000a00 */
[----:B--2---:R-:W-:-:S07]  /*07e0*/  @P0 IMAD R2, R12, UR18, R43 ;  /* 0x000000120c020c24 */ /* 0x004fce000f8e022b */
[----:B------:R-:W2:Y:S01]  /*07f0*/  LDC.64 R18, c[0x0][0x4a8] ;  /* 0x00012a00ff127b82 */ /* 0x000ea20000000a00 */
[----:B------:R-:W-:Y:S02]  /*0800*/  IADD3 R53, PT, PT, R5, R53, RZ ;  /* 0x0000003505357210 */ /* 0x000fe40007ffe0ff */
[----:B----4-:R-:W-:Y:S01]  /*0810*/  LEA R49, P4, R4, R22, 0x3 ;  /* 0x0000001604317211 */ /* 0x010fe200078818ff */
[----:B------:R-:W-:Y:S01]  /*0820*/  @P0 IMAD R5, R2, R25, RZ ;  /* 0x0000001902050224 */ /* 0x000fe200078e02ff */
[----:B------:R-:W-:Y:S01]  /*0830*/  ISETP.GE.AND P1, PT, R25, 0x1, PT ;  /* 0x000000011900780c */ /* 0x000fe20003f26270 */
[C---:B0-----:R-:W-:Y:S01]  /*0840*/  IMAD.WIDE.U32 R2, R43.reuse, R10, UR4 ;  /* 0x000000042b027e25 */ /* 0x041fe2000f8e000a */
        /* <DEDUP_REMOVED lines=10> */
[----:B------:R-:W-:Y:S01]  /*08f0*/  IADD3.X R58, PT, PT, R4, R11, RZ, P4, !PT ;  /* 0x0000000b043a7210 */ /* 0x000fe200027fe4ff */
[----:B---3--:R-:W-:Y:S01]  /*0900*/  @P0 IMAD.WIDE R12, R5, 0x10, R6 ;  /* 0x00000010050c0825 */ /* 0x008fe200078e0206 */
[----:B------:R-:W-:-:S02]  /*0910*/  LEA.HI.X R52, R52, R51, R9, 0x1, P2 ;  /* 0x0000003334347211 */ /* 0x000fc400010f0c09 */
[----:B------:R-:W-:Y:S01]  /*0920*/  LEA.HI.X R56, R56, R55, R3, 0x1, P3 ;  /* 0x0000003738387211 */ /* 0x000fe200018f0c03 */
        /* <DEDUP_REMOVED lines=68> */
.L_x_17858:
        /* <DEDUP_REMOVED lines=20> */
[----:B----4-:R-:W4:Y:S01]  /*0eb0*/  LDCU.64 UR10, c[0x0][0x558] ;  /* 0x0000ab00ff0a77ac */ /* 0x010f220008000a00 */
        /* <DEDUP_REMOVED lines=16> */
[----:B----4-:R2:W-:Y:S04]  /*0fc0*/  STS.U16 [R90+0x40], R15 ;  /* 0x0000400f5a007388 */ /* 0x0105e80000000400 */
[----:B------:R-:W-:Y:S04]  /*0fd0*/  STS.U16 [R90+0x80], R17 ;  /* 0x000080115a007388 */ /* 0x000fe80000000400 */
        /* <DEDUP_REMOVED lines=13> */
[----:B---3--:R-:W-:Y:S01]  /*10b0*/  IADD3.X R19, PT, PT, RZ, R58, RZ, P4, !PT ;  /* 0x0000003aff137210 */ /* 0x008fe200027fe4ff */
        /* <DEDUP_REMOVED lines=77> */
[----:B------:R-:W2:Y:S08]  /*1590*/  MUFU.EX2 R16, R16 ;  /* 0x0000001000107308 */ /* 0x000eb00000000800 */
[----:B------:R-:W-:Y:S01]  /*15a0*/  MUFU.EX2 R15, R15 ;  /* 0x0000000f000f7308 */ /* 0x000fe20000000800 */
[----:B-1----:R-:W-:Y:S01]  /*15b0*/  FADD.FTZ R17, R18, 1 ;  /* 0x3f80000012117421 */ /* 0x002fe20000010000 */
[----:B------:R-:W-:-:S06]  /*15c0*/  SHF.L.U32 R18, R40, 0x10, RZ ;  /* 0x0000001028127819 */ /* 0x000fcc00000006ff */
[----:B------:R-:W-:Y:S01]  /*15d0*/  MUFU.RCP R23, R17 ;  /* 0x0000001100177308 */ /* 0x000fe20000001000 */
[----:B--2---:R-:W-:Y:S01]  /*15e0*/  FADD.FTZ R28, R16, 1 ;  /* 0x3f800000101c7421 */ /* 0x004fe20000010000 */
[----:B------:R-:W-:-:S06]  /*15f0*/  PRMT R16, R41, 0x7632, R16 ;  /* 0x0000763229107816 */ /* 0x000fcc0000000010 */
[----:B------:R-:W1:Y:S02]  /*1600*/  MUFU.RCP R38, R28 ;  /* 0x0000001c00267308 */ /* 0x000e640000001000 */
[----:B-1----:R-:W-:Y:S01]  /*1610*/  FADD.FTZ R30, -R38, 1 ;  /* 0x3f800000261e7421 */ /* 0x002fe20000010100 */
[----:B---3--:R1:W-:Y:S04]  /*1620*/  STS.U16 [R90], R19 ;  /* 0x000000135a007388 */ /* 0x0083e80000000400 */
[----:B----4-:R-:W-:Y:S04]  /*1630*/  STS.U16 [R90+0x40], R31 ;  /* 0x0000401f5a007388 */ /* 0x010fe80000000400 */
[----:B------:R-:W-:Y:S01]  /*1640*/  STS.U16 [R90+0x80], R33 ;  /* 0x000080215a007388 */ /* 0x000fe20000000400 */
[----:B-1----:R-:W-:-:S03]  /*1650*/  SHF.L.U32 R19, R41, 0x10, RZ ;  /* 0x0000001029137819 */ /* 0x002fc600000006ff */
[----:B------:R1:W-:Y:S01]  /*1660*/  STS.U16 [R90+0xc0], R21 ;  /* 0x0000c0155a007388 */ /* 0x0003e20000000400 */
[----:B------:R-:W-:-:S03]  /*1670*/  NOP ;  /* 0x0000000000007918 */ /* 0x000fc60000000000 */
[----:B------:R-:W2:Y:S01]  /*1680*/  LDS.64 R24, [R14+UR6] ;  /* 0x000000060e187984 */ /* 0x000ea20008000a00 */
[----:B-1----:R-:W-:Y:S01]  /*1690*/  FADD.FTZ R21, R20, 1 ;  /* 0x3f80000014157421 */ /* 0x002fe20000010000 */
[----:B------:R-:W-:Y:S01]  /*16a0*/  FADD.FTZ R20, R15, 1 ;  /* 0x3f8000000f147421 */ /* 0x000fe20000010000 */
[----:B------:R-:W-:Y:S01]  /*16b0*/  PRMT R15, R40, 0x7632, R15 ;  /* 0x00007632280f7816 */ /* 0x000fe2000000000f */
[C---:B------:R-:W-:Y:S01]  /*16c0*/  FFMA.FTZ R40, R37.reuse, R30, 1 ;  /* 0x3f80000025287423 */ /* 0x040fe2000001001e */
[----:B------:R-:W1:Y:S01]  /*16d0*/  MUFU.RCP R33, R21 ;  /* 0x0000001500217308 */ /* 0x000e620000001000 */
[----:B------:R-:W-:Y:S01]  /*16e0*/  FMUL.FTZ R37, R37, R38 ;  /* 0x0000002625257220 */ /* 0x000fe20000410000 */
[----:B------:R-:W-:-:S06]  /*16f0*/  SHF.L.U32 R15, R15, 0x10, RZ ;  /* 0x000000100f0f7819 */ /* 0x000fcc00000006ff */
[----:B------:R3:W4:Y:S01]  /*1700*/  MUFU.RCP R29, R20 ;  /* 0x00000014001d7308 */ /* 0x0007220000001000 */
[----:B-1----:R-:W-:Y:S01]  /*1710*/  FADD.FTZ R31, -R33, 1 ;  /* 0x3f800000211f7421 */ /* 0x002fe20000010100 */
[----:B---3--:R-:W-:-:S03]  /*1720*/  SHF.L.U32 R20, R16, 0x10, RZ ;  /* 0x0000001010147819 */ /* 0x008fc600000006ff */
[C---:B------:R-:W-:Y:S01]  /*1730*/  FFMA.FTZ R35, R32.reuse, R31, 1 ;  /* 0x3f80000020237423 */ /* 0x040fe2000001001f */
[----:B------:R-:W-:Y:S01]  /*1740*/  FMUL.FTZ R32, R32, R33 ;  /* 0x0000002120207220 */ /* 0x000fe20000410000 */
[----:B----4-:R-:W-:-:S04]  /*1750*/  FADD.FTZ R31, -R29, 1 ;  /* 0x3f8000001d1f7421 */ /* 0x010fc80000010100 */
[C---:B------:R-:W-:Y:S01]  /*1760*/  FFMA.FTZ R31, R26.reuse, R31, 1 ;  /* 0x3f8000001a1f7423 */ /* 0x040fe2000001001f */
[----:B------:R-:W-:Y:S01]  /*1770*/  FMUL.FTZ R26, R26, R29 ;  /* 0x0000001d1a1a7220 */ /* 0x000fe20000410000 */
[----:B--2---:R-:W-:-:S03]  /*1780*/  PRMT R17, R24, 0x7632, R17 ;  /* 0x0000763218117816 */ /* 0x004fc60000000011 */
[----:B------:R-:W-:Y:S01]  /*1790*/  FMUL.FTZ R110, R15, R26 ;  /* 0x0000001a0f6e7220 */ /* 0x000fe20000410000 */
        /* <DEDUP_REMOVED lines=20> */
[----:B------:R-:W-:-:S02]  /*18e0*/  FMUL.FTZ R19, R19, R32 ;  /* 0x0000002013137220 */ /* 0x000fc40000410000 */
[----:B------:R-:W-:Y:S01]  /*18f0*/  F2FP.BF16.F32.PACK_AB R92, R31, R16 ;  /* 0x000000101f5c723e */ /* 0x000fe200000010ff */
[----:B------:R-:W-:Y:S01]  /*1900*/  BAR.SYNC.DEFER_BLOCKING 0x0 ;  /* 0x0000000000007b1d */ /* 0x000fe20000010000 */
[----:B------:R-:W-:Y:S01]  /*1910*/  F2FP.BF16.F32.PACK_AB R93, R40, R35 ;  /* 0x00000023285d723e */ /* 0x000fe200000010ff */
[----:B------:R-:W-:-:S04]  /*1920*/  IMAD.WIDE.U32 R16, R94, UR18, R2 ;  /* 0x000000125e107c25 */ /* 0x000fc8000f8e0002 */
[----:B------:R-:W-:Y:S01]  /*1930*/  FMUL.FTZ R109, R18, R23 ;  /* 0x00000017126d7220 */ /* 0x000fe20000410000 */
[----:B------:R-:W-:Y:S02]  /*1940*/  IMAD R17, R95, UR18, R17 ;  /* 0x000000125f117c24 */ /* 0x000fe4000f8e0211 */
[----:B0-----:R-:W-:-:S04]  /*1950*/  IMAD.WIDE.U32 R16, R43, UR8, R16 ;  /* 0x000000082b107c25 */ /* 0x001fc8000f8e0010 */
[----:B------:R-:W-:Y:S01]  /*1960*/  IMAD R30, R43, UR9, R17 ;  /* 0x000000092b1e7c24 */ /* 0x000fe2000f8e0211 */
[----:B------:R-:W-:Y:S01]  /*1970*/  IADD3 R17, P0, PT, R70, R16, RZ ;  /* 0x0000001046117210 */ /* 0x000fe20007f1e0ff */
[----:B------:R-:W0:Y:S03]  /*1980*/  LDCU.64 UR8, c[0x0][0x490] ;  /* 0x00009200ff0877ac */ /* 0x000e260008000a00 */
[----:B------:R-:W-:Y:S02]  /*1990*/  IADD3.X R30, PT, PT, RZ, R30, RZ, P0, !PT ;  /* 0x0000001eff1e7210 */ /* 0x000fe400007fe4ff */
[----:B------:R-:W-:Y:S01]  /*19a0*/  LEA R16, P5, R17, UR10, 0x1 ;  /* 0x0000000a11107c11 */ /* 0x000fe2000f8a08ff */
[----:B------:R1:W-:Y:S01]  /*19b0*/  STS.64 [R14+UR6], R92 ;  /* 0x0000005c0e007988 */ /* 0x0003e20008000a06 */
[----:B------:R-:W-:-:S03]  /*19c0*/  NOP ;  /* 0x0000000000007918 */ /* 0x000fc60000000000 */
[----:B------:R-:W-:Y:S01]  /*19d0*/  LDS.U16 R31, [R90] ;  /* 0x000000005a1f7984 */ /* 0x000fe20000000400 */
[----:B------:R-:W-:Y:S01]  /*19e0*/  LEA.HI.X R17, R17, UR11, R30, 0x1, P5 ;  /* 0x0000000b11117c11 */ /* 0x000fe2000a8f0c1e */
[----:B0-----:R-:W-:Y:S02]  /*19f0*/  UISETP.NE.U32.AND UP0, UPT, UR8, URZ, UPT ;  /* 0x000000ff0800728c */ /* 0x001fe4000bf05070 */
[----:B------:R-:W-:Y:S01]  /*1a00*/  LDS.U16 R35, [R90+0x40] ;  /* 0x000040005a237984 */ /* 0x000fe20000000400 */
[----:B-1----:R-:W-:Y:S01]  /*1a10*/  IADD3 R92, PT, PT, R14, UR6, RZ ;  /* 0x000000060e5c7c10 */ /* 0x002fe2000fffe0ff */
[----:B------:R-:W-:Y:S02]  /*1a20*/  UISETP.NE.AND.EX UP0, UPT, UR9, URZ, UPT, UP0 ;  /* 0x000000ff0900728c */ /* 0x000fe4000bf05300 */
        /* <DEDUP_REMOVED lines=32> */
[----:B-1----:R-:W-:-:S03]  /*1c30*/  IMAD.WIDE.U32 R16, R43, R36, R16 ;  /* 0x000000242b107225 */ /* 0x002fc600078e0010 */
        /* <DEDUP_REMOVED lines=16> */
.L_x_17824:
[----:B------:R-:W-:Y:S01]  /*1d40*/  BAR.SYNC.DEFER_BLOCKING 0x0 ;  /* 0x0000000000007b1d */ /* 0x000fe20000010000 */
[C---:B------:R-:W-:Y:S01]  /*1d50*/  PRMT R99, R4.reuse, 0x7632, R99 ;  /* 0x0000763204637816 */ /* 0x040fe20000000063 */
[----:B------:R-:W-:Y:S01]  /*1d60*/  UISETP.GE.AND UP0, UPT, UR4, 0x1, UPT ;  /* 0x000000010400788c */ /* 0x000fe2000bf06270 */
[----:B------:R-:W-:Y:S02]  /*1d70*/  SHF.L.U32 R97, R4, 0x10, RZ ;  /* 0x0000001004617819 */ /* 0x000fe400000006ff */
[----:B------:R-:W-:Y:S02]  /*1d80*/  CS2R R94, SRZ ;  /* 0x00000000005e7805 */ /* 0x000fe4000001ff00 */
[----:B------:R-:W-:Y:S01]  /*1d90*/  PRMT R4, R6, 0x7632, R4 ;  /* 0x0000763206047816 */ /* 0x000fe20000000004 */
[-C--:B-----5:R-:W-:Y:S01]  /*1da0*/  FMUL.FTZ R105, R109, R0.reuse ;  /* 0x000000006d697220 */ /* 0x0a0fe20000410000 */
[----:B------:R-:W-:Y:S01]  /*1db0*/  SHF.L.U32 R99, R99, 0x10, RZ ;  /* 0x0000001063637819 */ /* 0x000fe200000006ff */
[----:B01----:R-:W-:Y:S01]  /*1dc0*/  FFMA.FTZ R17, R109, R97, R46 ;  /* 0x000000616d117223 */ /* 0x003fe2000001002e */
[----:B------:R-:W-:Y:S01]  /*1dd0*/  PRMT R100, R5, 0x7632, R100 ;  /* 0x0000763205647816 */ /* 0x000fe20000000064 */
[-C--:B------:R-:W-:Y:S01]  /*1de0*/  FMUL.FTZ R106, R19, R0.reuse ;  /* 0x00000000136a7220 */ /* 0x080fe20000410000 */
[----:B------:R-:W-:Y:S01]  /*1df0*/  SHF.L.U32 R98, R5, 0x10, RZ ;  /* 0x0000001005627819 */ /* 0x000fe200000006ff */
[-C--:B------:R-:W-:Y:S01]  /*1e00*/  FMUL.FTZ R107, R110, R0.reuse ;  /* 0x000000006e6b7220 */ /* 0x080fe20000410000 */
[----:B------:R-:W-:Y:S01]  /*1e10*/  PRMT R5, R7, 0x7632, R5 ;  /* 0x0000763207057816 */ /* 0x000fe20000000005 */
[----:B------:R-:W-:Y:S01]  /*1e20*/  FMUL.FTZ R108, R25, R0 ;  /* 0x00000000196c7220 */ /* 0x000fe20000410000 */
[----:B------:R-:W-:-:S02]  /*1e30*/  SHF.L.U32 R101, R7, 0x10, RZ ;  /* 0x0000001007657819 */ /* 0x000fc400000006ff */
        /* <DEDUP_REMOVED lines=15> */
[C---:B------:R-:W-:Y:S01]  /*1f30*/  IADD3 R15, PT, PT, R14.reuse, 0x3, RZ ;  /* 0x000000030e0f7810 */ /* 0x040fe20007ffe0ff */
[----:B------:R-:W-:Y:S01]  /*1f40*/  FADD.FTZ R112, R25, R25 ;  /* 0x0000001919707221 */ /* 0x000fe20000010000 */
[C---:B------:R-:W-:Y:S01]  /*1f50*/  IADD3 R17, PT, PT, R14.reuse, 0x4, RZ ;  /* 0x000000040e117810 */ /* 0x040fe20007ffe0ff */
[----:B------:R-:W0:Y:S01]  /*1f60*/  LDC R118, c[0x0][0x388] ;  /* 0x0000e200ff767b82 */ /* 0x000e220000000800 */
[C---:B------:R-:W-:Y:S01]  /*1f70*/  IADD3 R19, PT, PT, R14.reuse, 0x5, RZ ;  /* 0x000000050e137810 */ /* 0x040fe20007ffe0ff */
[----:B------:R-:W-:Y:S01]  /*1f80*/  FADD.FTZ R109, R109, R109 ;  /* 0x0000006d6d6d7221 */ /* 0x000fe20000010000 */
[----:B------:R-:W-:Y:S01]  /*1f90*/  IADD3 R21, PT, PT, R14, 0x6, RZ ;  /* 0x000000060e157810 */ /* 0x000fe20007ffe0ff */
[----:B------:R-:W-:Y:S01]  /*1fa0*/  FADD.FTZ R110, R110, R110 ;  /* 0x0000006e6e6e7221 */ /* 0x000fe20000010000 */
[----:B------:R-:W-:Y:S01]  /*1fb0*/  IADD3 R23, PT, PT, R14, 0x7, RZ ;  /* 0x000000070e177810 */ /* 0x000fe20007ffe0ff */
[----:B------:R-:W-:Y:S01]  /*1fc0*/  FMUL.FTZ R114, R102, R97 ;  /* 0x0000006166727220 */ /* 0x000fe20000410000 */
[C---:B------:R-:W-:Y:S01]  /*1fd0*/  IADD3 R5, PT, PT, R14.reuse, 0x1, RZ ;  /* 0x000000010e057810 */ /* 0x040fe20007ffe0ff */
[----:B------:R-:W1:Y:S01]  /*1fe0*/  LDC.64 R24, c[0x0][0x3a8] ;  /* 0x0000ea00ff187b82 */ /* 0x000e620000000a00 */
[----:B------:R-:W-:Y:S01]  /*1ff0*/  IADD3 R7, PT, PT, R14, 0x2, RZ ;  /* 0x000000020e077810 */ /* 0x000fe20007ffe0ff */
[----:B------:R-:W-:Y:S01]  /*2000*/  FMUL.FTZ R115, R104, R99 ;  /* 0x0000006368737220 */ /* 0x000fe20000410000 */
[----:B------:R-:W-:Y:S01]  /*2010*/  LEA.HI.SX32 R122, R5, R14, 0x1b ;  /* 0x0000000e057a7211 */ /* 0x000fe200078fdaff */
[----:B------:R-:W-:Y:S01]  /*2020*/  FMUL.FTZ R116, R101, R98 ;  /* 0x0000006265747220 */ /* 0x000fe20000410000 */
[----:B------:R-:W-:Y:S01]  /*2030*/  LEA.HI.SX32 R7, R7, R14, 0x1b ;  /* 0x0000000e07077211 */ /* 0x000fe200078fdaff */
[----:B------:R-:W-:Y:S01]  /*2040*/  FMUL.FTZ R117, R103, R100 ;  /* 0x0000006467757220 */ /* 0x000fe20000410000 */
[-C--:B------:R-:W-:Y:S01]  /*2050*/  LEA.HI.SX32 R125, R15, R14.reuse, 0x1b ;  /* 0x0000000e0f7d7211 */ /* 0x080fe200078fdaff */
[----:B------:R-:W2:Y:S01]  /*2060*/  LDCU UR8, c[0x0][0x394] ;  /* 0x00007280ff0877ac */ /* 0x000ea20008000800 */
[----:B------:R-:W-:-:S02]  /*2070*/  LEA.HI.SX32 R126, R17, R14, 0x1b ;  /* 0x0000000e117e7211 */ /* 0x000fc400078fdaff */
[-C--:B------:R-:W-:Y:S01]  /*2080*/  LEA.HI.SX32 R127, R19, R14.reuse, 0x1b ;  /* 0x0000000e137f7211 */ /* 0x080fe200078fdaff */
[----:B------:R-:W3:Y:S01]  /*2090*/  LDC.64 R16, c[0x0][0x4d0] ;  /* 0x00013400ff107b82 */ /* 0x000ee20000000a00 */
[-C--:B------:R-:W-:Y:S01]  /*20a0*/  LEA.HI.SX32 R128, R21, R14.reuse, 0x1b ;  /* 0x0000000e15807211 */ /* 0x080fe200078fdaff */
[----:B------:R-:W4:Y:S01]  /*20b0*/  LDCU UR9, c[0x0][0x38c] ;  /* 0x00007180ff0977ac */ /* 0x000f220008000800 */
[-C--:B------:R-:W-:Y:S02]  /*20c0*/  LEA.HI.SX32 R129, R23, R14.reuse, 0x1b ;  /* 0x0000000e17817211 */ /* 0x080fe400078fdaff */
[----:B------:R-:W-:Y:S01]  /*20d0*/  LEA.HI.SX32 R120, R14, R14, 0x1b ;  /* 0x0000000e0e787211 */ /* 0x000fe200078fdaff */
[----:B------:R-:W-:Y:S01]  /*20e0*/  UMOV UR4, URZ ;  /* 0x000000ff00047c82 */ /* 0x000fe20008000000 */
[----:B------:R-:W-:Y:S01]  /*20f0*/  SHF.L.U32 R5, R88, 0x8, RZ ;  /* 0x0000000858057819 */ /* 0x000fe200000006ff */
[----:B------:R-:W0:Y:S01]  /*2100*/  LDC.64 R22, c[0x0][0x440] ;  /* 0x00011000ff167b82 */ /* 0x000e220000000a00 */
[----:B------:R-:W-:-:S02]  /*2110*/  ISETP.NE.AND P0, PT, R64, 0x1, PT ;  /* 0x000000014000780c */ /* 0x000fc40003f05270 */
[----:B------:R-:W-:Y:S02]  /*2120*/  LEA R119, R27, -R5, 0x1 ;  /* 0x800000051b777211 */ /* 0x000fe400078e08ff */
[----:B------:R-:W-:Y:S02]  /*2130*/  SHF.L.U32 R121, R64, 0x8, RZ ;  /* 0x0000000840797819 */ /* 0x000fe400000006ff */
[----:B------:R-:W-:Y:S01]  /*2140*/  IADD3 R28, P1, PT, R5, R48, RZ ;  /* 0x00000030051c7210 */ /* 0x000fe20007f3e0ff */
[----:B------:R-:W0:Y:S01]  /*2150*/  LDC.64 R20, c[0x0][0x3c0] ;  /* 0x0000f000ff147b82 */ /* 0x000e220000000a00 */
[----:B------:R-:W-:Y:S02]  /*2160*/  ISETP.GE.AND P2, PT, R76, R119, PT ;  /* 0x000000774c00720c */ /* 0x000fe40003f46270 */
[----:B------:R-:W-:Y:S02]  /*2170*/  IADD3 R113, PT, PT, R64, -0x2, RZ ;  /* 0xfffffffe40717810 */ /* 0x000fe40007ffe0ff */
[----:B------:R-:W-:-:S02]  /*2180*/  MOV R96, RZ ;  /* 0x000000ff00607202 */ /* 0x000fc40000000f00 */
[----:B------:R-:W-:Y:S01]  /*2190*/  ISETP.EQ.AND P0, PT, R48, RZ, P0 ;  /* 0x000000ff3000720c */ /* 0x000fe20000702270 */
[----:B------:R-:W0:Y:S01]  /*21a0*/  LDC.64 R18, c[0x0][0x3e0] ;  /* 0x0000f800ff127b82 */ /* 0x000e220000000a00 */
[----:B------:R-:W-:Y:S02]  /*21b0*/  LEA R120, R120, UR6, 0x1 ;  /* 0x0000000678787c11 */ /* 0x000fe4000f8e08ff */
[----:B------:R-:W-:Y:S02]  /*21c0*/  LOP3.LUT R121, R121, 0x100, RZ, 0xc0, !PT ;  /* 0x0000010079797812 */ /* 0x000fe400078ec0ff */
[C---:B------:R-:W-:Y:S02]  /*21d0*/  LOP3.LUT R166, R5.reuse, 0x100, RZ, 0xc0, !PT ;  /* 0x0000010005a67812 */ /* 0x040fe400078ec0ff */
[----:B------:R-:W-:Y:S01]  /*21e0*/  IADD3 R123, PT, PT, R5, R48, RZ ;  /* 0x00000030057b7210 */ /* 0x000fe20007ffe0ff */
[----:B------:R-:W0:Y:S01]  /*21f0*/  LDC.64 R14, c[0x0][0x4f0] ;  /* 0x00013c00ff0e7b82 */ /* 0x000e220000000a00 */
        /* <DEDUP_REMOVED lines=9> */
.L_x_17857:
[----:B------:R-:W-:Y:S01]  /*2290*/  HFMA2 R7, -RZ, RZ, 0, 0 ;  /* 0x00000000ff077431 */ /* 0x000fe200000001ff */
[----:B------:R-:W-:Y:S02]  /*22a0*/  MOV R6, R76 ;  /* 0x0000004c00067202 */ /* 0x000fe40000000f00 */
[----:B0-----:R-:W-:Y:S02]  /*22b0*/  MOV R4, R8 ;  /* 0x0000000800047202 */ /* 0x001fe40000000f00 */
[----:B------:R-:W-:Y:S02]  /*22c0*/  MOV R5, R55 ;  /* 0x0000003700057202 */ /* 0x000fe40000000f00 */
[----:B------:R-:W-:Y:S02]  /*22d0*/  ISETP.NE.AND P5, PT, R167, RZ, PT ;  /* 0x000000ffa700720c */ /* 0x000fe40003fa5270 */
[----:B------:R-:W-:Y:S01]  /*22e0*/  P2R R36, PR, RZ, 0x1 ;  /* 0x00000001ff247803 */ /* 0x000fe20000000000 */
[----:B0-----:R-:W-:Y:S01]  /*22f0*/  IMAD.WIDE.U32 R30, R20, UR4, R6 ;  /* 0x00000004141e7c25 */ /* 0x001fe2000f8e0006 */
[----:B------:R-:W-:-:S02]  /*2300*/  ISETP.GE.AND P0, PT, R78, R119, PT ;  /* 0x000000774e00720c */ /* 0x000fc40003f06270 */
[----:B------:R-:W-:Y:S01]  /*2310*/  ISETP.GE.AND P4, PT, R85, R119, PT ;  /* 0x000000775500720c */ /* 0x000fe20003f86270 */
[----:B------:R-:W-:Y:S01]  /*2320*/  IMAD.WIDE.U32 R32, R18, UR4, R6 ;  /* 0x0000000412207c25 */ /* 0x000fe2000f8e0006 */
[----:B------:R-:W-:Y:S02]  /*2330*/  LEA R34, P2, R30, R59, 0x1 ;  /* 0x0000003b1e227211 */ /* 0x000fe400078408ff */
[----:B------:R-:W-:Y:S01]  /*2340*/  PRMT R37, RZ, 0x7610, R37 ;  /* 0x00007610ff257816 */ /* 0x000fe20000000025 */
[----:B------:R-:W-:Y:S01]  /*2350*/  IMAD.WIDE.U32 R6, R24, UR4, R4 ;  /* 0x0000000418067c25 */ /* 0x000fe2000f8e0004 */
[----:B------:R-:W-:Y:S02]  /*2360*/  LEA R4, P3, R32, R61, 0x1 ;  /* 0x0000003d20047211 */ /* 0x000fe400078608ff */
[----:B------:R-:W-:Y:S01]  /*2370*/  PRMT R39, RZ, 0x7610, R39 ;  /* 0x00007610ff277816 */ /* 0x000fe20000000027 */
[----:B------:R-:W-:Y:S01]  /*2380*/  IMAD R27, R21, UR4, R31 ;  /* 0x00000004151b7c24 */ /* 0x000fe2000f8e021f */
[----:B------:R-:W-:Y:S01]  /*2390*/  LEA R26, P1, R6, R22, 0x3 ;  /* 0x00000016061a7211 */ /* 0x000fe200078218ff */
[----:B------:R-:W-:Y:S01]  /*23a0*/  IMAD R7, R25, UR4, R7 ;  /* 0x0000000419077c24 */ /* 0x000fe2000f8e0207 */
[----:B------:R-:W-:Y:S01]  /*23b0*/  ISETP.GE.AND P6, PT, R87, R119, PT ;  /* 0x000000775700720c */ /* 0x000fe20003fc6270 */
[----:B------:R-:W-:Y:S01]  /*23c0*/  IMAD R5, R19, UR4, R33 ;  /* 0x0000000413057c24 */ /* 0x000fe2000f8e0221 */
[----:B------:R-:W-:-:S02]  /*23d0*/  LEA.HI.X R35, R30, R60, R27, 0x1, P2 ;  /* 0x0000003c1e237211 */ /* 0x000fc400010f0c1b */
[--C-:B------:R-:W-:Y:S02]  /*23e0*/  LEA.HI.X R27, R6, R23, R7.reuse, 0x3, P1 ;  /* 0x00000017061b7211 */ /* 0x100fe400008f1c07 */
[----:B------:R-:W-:Y:S02]  /*23f0*/  PRMT R7, RZ, 0x7610, R7 ;  /* 0x00007610ff077816 */ /* 0x000fe40000000007 */
[----:B------:R-:W-:Y:S02]  /*2400*/  LEA.HI.X R5, R32, R62, R5, 0x1, P3 ;  /* 0x0000003e20057211 */ /* 0x000fe400018f0c05 */
[-C--:B------:R-:W-:Y:S01]  /*2410*/  ISETP.GE.AND P1, PT, R82, R119.reuse, PT ;  /* 0x000000775200720c */ /* 0x080fe20003f26270 */
[----:B--2---:R-:W2:Y:S01]  /*2420*/  LDG.E.64 R26, desc[UR16][R26.64] ;  /* 0x000000101a1a7981 */ /* 0x004ea2000c1e1b00 */
[-C--:B------:R-:W-:Y:S02]  /*2430*/  ISETP.GE.AND P2, PT, R83, R119.reuse, PT ;  /* 0x000000775300720c */ /* 0x080fe40003f46270 */
[-C--:B------:R-:W-:Y:S01]  /*2440*/  ISETP.GE.AND P3, PT, R84, R119.reuse, PT ;  /* 0x000000775400720c */ /* 0x080fe20003f66270 */
[----:B---3--:R-:W3:Y:S01]  /*2450*/  @!P5 LDG.E.U16 R7, desc[UR16][R34.64] ;  /* 0x000000102207d981 */ /* 0x008ee2000c1e1500 */
[----:B------:R-:W-:-:S02]  /*2460*/  ISETP.GE.AND P5, PT, R86, R119, PT ;  /* 0x000000775600720c */ /* 0x000fc40003fa6270 */
[----:B------:R-:W-:Y:S02]  /*2470*/  PRMT R31, RZ, 0x7610, R31 ;  /* 0x00007610ff1f7816 */ /* 0x000fe4000000001f */
[----:B------:R-:W-:Y:S02]  /*2480*/  PRMT R33, RZ, 0x7610, R33 ;  /* 0x00007610ff217816 */ /* 0x000fe40000000021 */
[----:B------:R-:W-:Y:S02]  /*2490*/  PRMT R41, RZ, 0x7610, R41 ;  /* 0x00007610ff297816 */ /* 0x000fe40000000029 */
[----:B------:R-:W-:Y:S01]  /*24a0*/  PRMT R131, RZ, 0x7610, R131 ;  /* 0x00007610ff837816 */ /* 0x000fe20000000083 */
[----:B----4-:R-:W4:Y:S01]  /*24b0*/  @!P0 LDG.E.U16 R31, desc[UR16][R34.64+0x40] ;  /* 0x00004010221f8981 */ /* 0x010f22000c1e1500 */
[----:B------:R-:W-:-:S03]  /*24c0*/  PRMT R133, RZ, 0x7610, R133 ;  /* 0x00007610ff857816 */ /* 0x000fc60000000085 */
[----:B------:R-:W5:Y:S04]  /*24d0*/  @!P1 LDG.E.U16 R33, desc[UR16][R34.64+0x80] ;  /* 0x0000801022219981 */ /* 0x000f68000c1e1500 */
[----:B------:R-:W2:Y:S04]  /*24e0*/  @!P2 LDG.E.U16 R37, desc[UR16][R34.64+0xc0] ;  /* 0x0000c0102225a981 */ /* 0x000ea8000c1e1500 */
[----:B------:R-:W2:Y:S04]  /*24f0*/  @!P3 LDG.E.U16 R39, desc[UR16][R34.64+0x100] ;  /* 0x000100102227b981 */ /* 0x000ea8000c1e1500 */
[----:B------:R-:W2:Y:S04]  /*2500*/  @!P4 LDG.E.U16 R41, desc[UR16][R34.64+0x140] ;  /* 0x000140102229c981 */ /* 0x000ea8000c1e1500 */
[----:B------:R-:W2:Y:S04]  /*2510*/  @!P5 LDG.E.U16 R131, desc[UR16][R34.64+0x180] ;  /* 0x000180102283d981 */ /* 0x000ea8000c1e1500 */
[----:B------:R0:W2:Y:S02]  /*2520*/  @!P6 LDG.E.U16 R133, desc[UR16][R34.64+0x1c0] ;  /* 0x0001c0102285e981 */ /* 0x0000a4000c1e1500 */
[----:B0-----:R-:W-:-:S02]  /*2530*/  PRMT R35, RZ, 0x7610, R35 ;  /* 0x00007610ff237816 */ /* 0x001fc40000000023 */
[----:B------:R-:W-:Y:S01]  /*2540*/  PRMT R137, RZ, 0x7610, R137 ;  /* 0x00007610ff897816 */ /* 0x000fe20000000089 */
[----:B---3--:R-:W-:Y:S04]  /*2550*/  STS.U16 [R90], R7 ;  /* 0x000000075a007388 */ /* 0x008fe80000000400 */
[----:B----4-:R0:W-:Y:S04]  /*2560*/  STS.U16 [R90+0x42], R31 ;  /* 0x0000421f5a007388 */ /* 0x0101e80000000400 */
[----:B-----5:R1:W-:Y:S04]  /*2570*/  STS.U16 [R90+0x84], R33 ;  /* 0x000084215a007388 */ /* 0x0203e80000000400 */
[----:B--2---:R2:W-:Y:S04]  /*2580*/  STS.U16 [R90+0xc6], R37 ;  /* 0x0000c6255a007388 */ /* 0x0045e80000000400 */
[----:B------:R3:W-:Y:S04]  /*2590*/  STS.U16 [R90+0x108], R39 ;  /* 0x000108275a007388 */ /* 0x0007e80000000400 */
[----:B------:R4:W-:Y:S04]  /*25a0*/  STS.U16 [R90+0x14a], R41 ;  /* 0x00014a295a007388 */ /* 0x0009e80000000400 */
[----:B------:R5:W-:Y:S04]  /*25b0*/  STS.U16 [R90+0x18c], R131 ;  /* 0x00018c835a007388 */ /* 0x000be80000000400 */
        /* <DEDUP_REMOVED lines=8> */
[----:B------:R-:W-:Y:S01]  /*2640*/  FMUL.FTZ R6, R102, R27 ;  /* 0x0000001b66067220 */ /* 0x000fe20000410000 */
[----:B---3--:R-:W-:Y:S01]  /*2650*/  PRMT R39, RZ, 0x7610, R39 ;  /* 0x00007610ff277816 */ /* 0x008fe20000000027 */
[----:B------:R-:W2:Y:S01]  /*2660*/  @!P2 LDG.E.U16 R31, desc[UR16][R4.64+0xc0] ;  /* 0x0000c010041fa981 */ /* 0x000ea2000c1e1500 */
[----:B------:R-:W-:-:S02]  /*2670*/  PRMT R7, RZ, 0x7610, R7 ;  /* 0x00007610ff077816 */ /* 0x000fc40000000007 */
[----:B----4-:R-:W-:Y:S01]  /*2680*/  PRMT R41, RZ, 0x7610, R41 ;  /* 0x00007610ff297816 */ /* 0x010fe20000000029 */
[----:B------:R-:W3:Y:S04]  /*2690*/  @!P3 LDG.E.U16 R33, desc[UR16][R4.64+0x100] ;  /* 0x000100100421b981 */ /* 0x000ee8000c1e1500 */
[----:B------:R-:W4:Y:S04]  /*26a0*/  @!P4 LDG.E.U16 R37, desc[UR16][R4.64+0x140] ;  /* 0x000140100425c981 */ /* 0x000f28000c1e1500 */
[----:B------:R-:W4:Y:S04]  /*26b0*/  @!P5 LDG.E.U16 R39, desc[UR16][R4.64+0x180] ;  /* 0x000180100427d981 */ /* 0x000f28000c1e1500 */
[----:B------:R-:W4:Y:S04]  /*26c0*/  @!P1 LDG.E.U16 R7, desc[UR16][R4.64] ;  /* 0x0000001004079981 */ /* 0x000f28000c1e1500 */
[----:B------:R0:W4:Y:S01]  /*26d0*/  @!P6 LDG.E.U16 R41, desc[UR16][R4.64+0x1c0] ;  /* 0x0001c0100429e981 */ /* 0x000122000c1e1500 */
[----:B------:R-:W-:Y:S01]  /*26e0*/  FMUL.RZ R34, R6, 0.15915493667125701904 ;  /* 0x3e22f98306227820 */ /* 0x000fe2000040c000 */
[-C--:B------:R-:W-:Y:S01]  /*26f0*/  FMUL.FTZ R32, R104, R27.reuse ;  /* 0x0000001b68207220 */ /* 0x080fe20000410000 */
[----:B------:R-:W-:Y:S01]  /*2700*/  FMUL.FTZ R6, R26, 1.4426950216293334961 ;  /* 0x3fb8aa3b1a067820 */ /* 0x000fe20000410000 */
[----:B------:R-:W1:Y:S02]  /*2710*/  LDS.U16 R133, [R120] ;  /* 0x0000000078857984 */ /* 0x000e640000000400 */
[----:B------:R-:W-:Y:S01]  /*2720*/  FMUL.RZ R132, R32, 0.15915493667125701904 ;  /* 0x3e22f98320847820 */ /* 0x000fe2000040c000 */
[-C--:B------:R-:W-:Y:S01]  /*2730*/  FMUL.FTZ R30, R102, R6.reuse ;  /* 0x00000006661e7220 */ /* 0x080fe20000410000 */
[-C--:B------:R-:W-:Y:S01]  /*2740*/  FMUL.FTZ R32, R103, R6.reuse ;  /* 0x0000000667207220 */ /* 0x080fe20000410000 */
[----:B------:R-:W1:Y:S01]  /*2750*/  LDS.U16 R135, [R122+0x2] ;  /* 0x000002007a877984 */ /* 0x000e620000000400 */
[-C--:B0-----:R-:W-:Y:S01]  /*2760*/  FMUL.FTZ R4, R104, R6.reuse ;  /* 0x0000000668047220 */ /* 0x081fe20000410000 */
[C---:B------:R-:W-:Y:S01]  /*2770*/  FMUL.FTZ R5, R101.reuse, R6 ;  /* 0x0000000665057220 */ /* 0x040fe20000410000 */
[-C--:B------:R-:W-:Y:S01]  /*2780*/  FMUL.FTZ R6, R101, R27.reuse ;  /* 0x0000001b65067220 */ /* 0x080fe20000410000 */
[----:B------:R-:W-:Y:S01]  /*2790*/  LDS.U16 R134, [R125+0x6] ;  /* 0x000006007d867984 */ /* 0x000fe20000000400 */
[----:B-----5:R0:W-:Y:S02]  /*27a0*/  MUFU.EX2 R131, R4 ;  /* 0x0000000400837308 */ /* 0x0201e40000000800 */
[----:B------:R-:W-:Y:S01]  /*27b0*/  FMUL.RZ R6, R6, 0.15915493667125701904 ;  /* 0x3e22f98306067820 */ /* 0x000fe2000040c000 */
[----:B------:R-:W-:Y:S04]  /*27c0*/  LDS.U16 R136, [R126+0x8] ;  /* 0x000008007e887984 */ /* 0x000fe80000000400 */
[----:B------:R-:W-:Y:S01]  /*27d0*/  LDS.U16 R138, [R127+0xa] ;  /* 0x00000a007f8a7984 */ /* 0x000fe20000000400 */
[----:B------:R-:W-:Y:S01]  /*27e0*/  MUFU.SIN R38, R132 ;  /* 0x0000008400267308 */ /* 0x000fe20000000400 */
[----:B0-----:R-:W-:-:S02]  /*27f0*/  FMUL.FTZ R4, R103, R27 ;  /* 0x0000001b67047220 */ /* 0x001fc40000410000 */
[----:B------:R-:W-:Y:S04]  /*2800*/  LDS.U16 R140, [R128+0xc] ;  /* 0x00000c00808c7984 */ /* 0x000fe80000000400 */
[----:B------:R-:W-:Y:S01]  /*2810*/  LDS.U16 R142, [R129+0xe] ;  /* 0x00000e00818e7984 */ /* 0x000fe20000000400 */
[----:B------:R0:W5:Y:S01]  /*2820*/  MUFU.COS R130, R132 ;  /* 0x0000008400827308 */ /* 0x0001620000000000 */
[----:B------:R-:W-:Y:S02]  /*2830*/  FMUL.RZ R146, R4, 0.15915493667125701904 ;  /* 0x3e22f98304927820 */ /* 0x000fe4000040c000 */
[----:B0-----:R-:W0:Y:S05]  /*2840*/  LDS.U16 R132, [R124+0x4] ;  /* 0x000004007c847984 */ /* 0x001e2a0000000400 */
        /* <DEDUP_REMOVED lines=8> */
[----:B------:R1:W4:Y:S01]  /*28d0*/  MUFU.EX2 R36, R30 ;  /* 0x0000001e00247308 */ /* 0x0003220000000800 */
[----:B------:R-:W-:Y:S01]  /*28e0*/  ISETP.NE.AND P1, PT, R48, RZ, PT ;  /* 0x000000ff3000720c */ /* 0x000fe20003f25270 */
[----:B------:R-:W-:-:S06]  /*28f0*/  UMOV UR6, 0x400 ;  /* 0x0000040000067882 */ /* 0x000fcc0000000000 */
[----:B------:R-:W4:Y:S01]  /*2900*/  MUFU.COS R147, R146 ;  /* 0x0000009200937308 */ /* 0x000f220000000000 */
[----:B-1----:R-:W-:Y:S01]  /*2910*/  IADD3 R30, PT, PT, R166, UR4, RZ ;  /* 0x00000004a61e7c10 */ /* 0x002fe2000fffe0ff */
[----:B------:R-:W-:Y:S01]  /*2920*/  ULEA UR6, UR7, UR6, 0x18 ;  /* 0x0000000607067291 */ /* 0x000fe2000f8ec0ff */
[----:B------:R-:W-:Y:S01]  /*2930*/  ISETP.NE.AND P2, PT, R48, 0x1f, PT ;  /* 0x0000001f3000780c */ /* 0x000fe20003f45270 */
[----:B------:R-:W-:Y:S01]  /*2940*/  BSSY.RECONVERGENT B0, `(.L_x_17826) ;  /* 0x0000041000007945 */ /* 0x000fe20003800200 */
[C---:B-----5:R-:W-:Y:S01]  /*2950*/  FMUL.FTZ R130, R131.reuse, R130 ;  /* 0x0000008283827220 */ /* 0x060fe20000410000 */
[----:B------:R-:W-:Y:S01]  /*2960*/  FMUL.FTZ R131, R131, R38 ;  /* 0x0000002683837220 */ /* 0x000fe20000410000 */
[----:B------:R-:W-:Y:S02]  /*2970*/  SHF.L.U32 R133, R133, 0x10, RZ ;  /* 0x0000001085857819 */ /* 0x000fe400000006ff */
[----:B------:R-:W-:Y:S02]  /*2980*/  SHF.L.U32 R135, R135, 0x10, RZ ;  /* 0x0000001087877819 */ /* 0x000fe400000006ff */
[----:B0-----:R-:W-:-:S02]  /*2990*/  SHF.L.U32 R132, R132, 0x10, RZ ;  /* 0x0000001084847819 */ /* 0x001fc400000006ff */
[----:B------:R-:W-:Y:S02]  /*29a0*/  SHF.L.U32 R134, R134, 0x10, RZ ;  /* 0x0000001086867819 */ /* 0x000fe400000006ff */
[----:B------:R-:W-:Y:S02]  /*29b0*/  SHF.L.U32 R136, R136, 0x10, RZ ;  /* 0x0000001088887819 */ /* 0x000fe400000006ff */
[----:B------:R-:W-:Y:S02]  /*29c0*/  SHF.L.U32 R138, R138, 0x10, RZ ;  /* 0x000000108a8a7819 */ /* 0x000fe400000006ff */
[----:B------:R-:W-:Y:S02]  /*29d0*/  SHF.L.U32 R140, R140, 0x10, RZ ;  /* 0x000000108c8c7819 */ /* 0x000fe400000006ff */
[----:B------:R-:W-:Y:S01]  /*29e0*/  SHF.L.U32 R142, R142, 0x10, RZ ;  /* 0x000000108e8e7819 */ /* 0x000fe200000006ff */
[----:B------:R-:W-:Y:S04]  /*29f0*/  STS.U16 [R90+0x294], R35 ;  /* 0x000294235a007388 */ /* 0x000fe80000000400 */
[----:B------:R-:W-:Y:S04]  /*2a00*/  STS.U16 [R90+0x252], R137 ;  /* 0x000252895a007388 */ /* 0x000fe80000000400 */
[----:B--2---:R-:W-:Y:S04]  /*2a10*/  STS.U16 [R90+0x2d6], R31 ;  /* 0x0002d61f5a007388 */ /* 0x004fe80000000400 */
[----:B---3--:R-:W-:Y:S04]  /*2a20*/  STS.U16 [R90+0x318], R33 ;  /* 0x000318215a007388 */ /* 0x008fe80000000400 */
[----:B----4-:R-:W-:Y:S04]  /*2a30*/  STS.U16 [R90+0x35a], R37 ;  /* 0x00035a255a007388 */ /* 0x010fe80000000400 */
        /* <DEDUP_REMOVED lines=8> */
[----:B------:R-:W5:Y:S04]  /*2ac0*/  LDS.U16 R33, [R126+0x218] ;  /* 0x000218007e217984 */ /* 0x000f680000000400 */
[----:B------:R-:W5:Y:S04]  /*2ad0*/  LDS.U16 R34, [R127+0x21a] ;  /* 0x00021a007f227984 */ /* 0x000f680000000400 */
[----:B------:R-:W5:Y:S04]  /*2ae0*/  LDS.U16 R7, [R128+0x21c] ;  /* 0x00021c0080077984 */ /* 0x000f680000000400 */
[----:B------:R-:W5:Y:S01]  /*2af0*/  LDS.U16 R35, [R129+0x21e] ;  /* 0x00021e0081237984 */ /* 0x000f620000000400 */
[----:B0-----:R-:W0:Y:S01]  /*2b00*/  MUFU.SIN R39, R146 ;  /* 0x0000009200277308 */ /* 0x001e220000000400 */
[----:B------:R-:W-:Y:S01]  /*2b10*/  SEL R37, R30, R65, !P1 ;  /* 0x000000411e257207 */ /* 0x000fe20004800000 */
[C---:B------:R-:W-:Y:S01]  /*2b20*/  FMUL.FTZ R30, R36.reuse, R141 ;  /* 0x0000008d241e7220 */ /* 0x040fe20000410000 */
[----:B------:R-:W-:-:S02]  /*2b30*/  FMUL.FTZ R31, R36, R139 ;  /* 0x0000008b241f7220 */ /* 0x000fc40000410000 */
[----:B------:R-:W-:Y:S01]  /*2b40*/  LEA R37, R37, UR6, 0x3 ;  /* 0x0000000625257c11 */ /* 0x000fe2000f8e18ff */
[----:B------:R-:W-:Y:S01]  /*2b50*/  FMUL.FTZ R141, R144, R147 ;  /* 0x00000093908d7220 */ /* 0x000fe20000410000 */
[----:B------:R-:W-:Y:S01]  /*2b60*/  FMUL.FTZ R139, R40, R143 ;  /* 0x0000008f288b7220 */ /* 0x000fe20000410000 */
[----:B-1----:R-:W-:Y:S02]  /*2b70*/  SHF.L.U32 R36, R5, 0x10, RZ ;  /* 0x0000001005247819 */ /* 0x002fe400000006ff */
[----:B------:R1:W-:Y:S01]  /*2b80*/  STS.64 [R37+0x10b0], R30 ;  /* 0x0010b01e25007388 */ /* 0x0003e20000000a00 */
[----:B--2---:R-:W-:Y:S02]  /*2b90*/  SHF.L.U32 R4, R4, 0x10, RZ ;  /* 0x0000001004047819 */ /* 0x004fe400000006ff */
[----:B---3--:R-:W-:Y:S02]  /*2ba0*/  SHF.L.U32 R5, R6, 0x10, RZ ;  /* 0x0000001006057819 */ /* 0x008fe400000006ff */
[----:B----4-:R-:W-:-:S02]  /*2bb0*/  SHF.L.U32 R147, R32, 0x10, RZ ;  /* 0x0000001020937819 */ /* 0x010fc400000006ff */
[----:B-----5:R-:W-:Y:S02]  /*2bc0*/  SHF.L.U32 R148, R33, 0x10, RZ ;  /* 0x0000001021947819 */ /* 0x020fe400000006ff */
[----:B------:R-:W-:Y:S02]  /*2bd0*/  SHF.L.U32 R34, R34, 0x10, RZ ;  /* 0x0000001022227819 */ /* 0x000fe400000006ff */
[----:B------:R-:W-:Y:S02]  /*2be0*/  SHF.L.U32 R7, R7, 0x10, RZ ;  /* 0x0000001007077819 */ /* 0x000fe400000006ff */
[----:B------:R-:W-:Y:S01]  /*2bf0*/  SHF.L.U32 R35, R35, 0x10, RZ ;  /* 0x0000001023237819 */ /* 0x000fe200000006ff */
[----:B------:R-:W-:Y:S01]  /*2c00*/  FMUL.FTZ R137, R40, R145 ;  /* 0x0000009128897220 */ /* 0x000fe20000410000 */
[----:B0-----:R-:W-:Y:S01]  /*2c10*/  FMUL.FTZ R143, R144, R39 ;  /* 0x00000027908f7220 */ /* 0x001fe20000410000 */
        /* <DEDUP_REMOVED lines=9> */
[----:B-1----:R-:W-:Y:S05]  /*2cb0*/  @P2 BRA `(.L_x_17827) ;  /* 0x0000000000202947 */ /* 0x002fea0003800000 */
        /* <DEDUP_REMOVED lines=8> */
.L_x_17827:
[----:B------:R0:W1:Y:S02]  /*2d40*/  LDS.64 R32, [R63+UR5+0x20b8] ;  /* 0x0020b8053f207984 */ /* 0x0000640008000a00 */
.L_x_17828:
[----:B------:R-:W-:Y:S05]  /*2d50*/  BSYNC.RECONVERGENT B0 ;  /* 0x0000000000007941 */ /* 0x000fea0003800200 */
.L_x_17826:
        /* <DEDUP_REMOVED lines=19> */
[----:B------:R-:W-:Y:S01]  /*2e90*/  ISETP.GE.AND P2, PT, R91, 0x1, PT ;  /* 0x000000015b00780c */ /* 0x000fe20003f46270 */
[----:B-1-3--:R-:W-:Y:S01]  /*2ea0*/  FMUL.FTZ R160, R141, R33 ;  /* 0x000000218da07220 */ /* 0x00afe20000410000 */
[C---:B------:R-:W-:Y:S01]  /*2eb0*/  FFMA.FTZ R36, R99.reuse, R154, R36 ;  /* 0x0000009a63247223 */ /* 0x040fe20000010024 */
[----:B--2---:R-:W-:Y:S01]  /*2ec0*/  FFMA.FTZ R4, R99, R156, R7 ;  /* 0x0000009c63047223 */ /* 0x004fe20000010007 */
[----:B------:R-:W-:Y:S01]  /*2ed0*/  ISETP.GE.AND P3, PT, R91, 0x10, PT ;  /* 0x000000105b00780c */ /* 0x000fe20003f66270 */
[----:B------:R-:W-:Y:S01]  /*2ee0*/  FFMA.FTZ R162, -R143, R32, -R160 ;  /* 0x000000208fa27223 */ /* 0x000fe200000109a0 */
[C---:B------:R-:W-:Y:S01]  /*2ef0*/  FMUL.FTZ R6, R139.reuse, R36 ;  /* 0x000000248b067220 */ /* 0x040fe20000410000 */
[----:B------:R-:W-:Y:S01]  /*2f00*/  FMUL.FTZ R7, R139, R4 ;  /* 0x000000048b077220 */ /* 0x000fe20000410000 */
[----:B------:R-:W-:Y:S01]  /*2f10*/  ISETP.NE.AND P6, PT, R165, 0x1f, PT ;  /* 0x0000001fa500780c */ /* 0x000fe20003fc5270 */
[----:B------:R-:W-:Y:S01]  /*2f20*/  FMUL.FTZ R164, R139, R162 ;  /* 0x000000a28ba47220 */ /* 0x000fe20000410000 */
[C---:B------:R-:W-:Y:S01]  /*2f30*/  FFMA.FTZ R5, R137.reuse, R4, -R6 ;  /* 0x0000000489057223 */ /* 0x040fe20000010806 */
[----:B------:R-:W-:Y:S01]  /*2f40*/  FFMA.FTZ R36, R137, R36, R7 ;  /* 0x0000002489247223 */ /* 0x000fe20000010007 */
[----:B------:R-:W-:Y:S01]  /*2f50*/  ULEA UR7, UR4, UR6, 0x4 ;  /* 0x0000000604077291 */ /* 0x000fe2000f8e20ff */
[----:B------:R-:W-:Y:S01]  /*2f60*/  BSSY.RECONVERGENT B0, `(.L_x_17829) ;  /* 0x0000098000007945 */ /* 0x000fe20003800200 */
[C---:B------:R-:W-:Y:S01]  /*2f70*/  FFMA.FTZ R4, R98.reuse, R157, R5 ;  /* 0x0000009d62047223 */ /* 0x040fe20000010005 */
[----:B------:R-:W-:Y:S01]  /*2f80*/  FFMA.FTZ R36, R98, R159, R36 ;  /* 0x0000009f62247223 */ /* 0x000fe20000010024 */
[----:B------:R-:W-:-:S02]  /*2f90*/  ISETP.GT.U32.AND P4, PT, R165, 0x17, PT ;  /* 0x00000017a500780c */ /* 0x000fc40003f84070 */
[C---:B------:R-:W-:Y:S01]  /*2fa0*/  FMUL.FTZ R6, R143.reuse, R4 ;  /* 0x000000048f067220 */ /* 0x040fe20000410000 */
        /* <DEDUP_REMOVED lines=8> */
[-C--:B------:R-:W-:Y:S01]  /*3030*/  FFMA.FTZ R6, R31, R130.reuse, R4 ;  /* 0x000000821f067223 */ /* 0x080fe20000010004 */
[----:B------:R-:W-:-:S02]  /*3040*/  FFMA.FTZ R4, R30, R130, -R5 ;  /* 0x000000821e047223 */ /* 0x000fc40000010805 */
[----:B------:R-:W1:Y:S01]  /*3050*/  SHFL.UP PT, R40, R36, 0x1, RZ ;  /* 0x0420000024287989 */ /* 0x000e6200000e00ff */
[C---:B------:R-:W-:Y:S01]  /*3060*/  FMUL.FTZ R38, R139.reuse, R6 ;  /* 0x000000068b267220 */ /* 0x040fe20000410000 */
[-C--:B------:R-:W-:Y:S02]  /*3070*/  FMUL.FTZ R5, R139, R4.reuse ;  /* 0x000000048b057220 */ /* 0x080fe40000410000 */
[----:B------:R-:W2:Y:S01]  /*3080*/  SHFL.UP PT, R7, R37, 0x1, RZ ;  /* 0x0420000025077989 */ /* 0x000ea200000e00ff */
[C---:B------:R-:W-:Y:S01]  /*3090*/  FFMA.FTZ R38, R137.reuse, R4, -R38 ;  /* 0x0000000489267223 */ /* 0x040fe20000010826 */
[----:B------:R-:W-:-:S03]  /*30a0*/  FFMA.FTZ R6, R137, R6, R5 ;  /* 0x0000000689067223 */ /* 0x000fc60000010005 */
[C---:B------:R-:W-:Y:S01]  /*30b0*/  FMUL.FTZ R4, R143.reuse, R38 ;  /* 0x000000268f047220 */ /* 0x040fe20000410000 */
[----:B------:R-:W-:-:S03]  /*30c0*/  FMUL.FTZ R5, R143, R6 ;  /* 0x000000068f057220 */ /* 0x000fc60000410000 */
[C---:B------:R-:W-:Y:S01]  /*30d0*/  FFMA.FTZ R39, R141.reuse, R6, R4 ;  /* 0x000000068d277223 */ /* 0x040fe20000010004 */
[----:B------:R-:W-:-:S04]  /*30e0*/  FFMA.FTZ R38, R141, R38, -R5 ;  /* 0x000000268d267223 */ /* 0x000fc80000010805 */
[----:B------:R-:W3:Y:S04]  /*30f0*/  SHFL.UP PT, R5, R39, 0x1, RZ ;  /* 0x0420000027057989 */ /* 0x000ee800000e00ff */
[----:B------:R-:W5:Y:S01]  /*3100*/  SHFL.UP PT, R4, R38, 0x1, RZ ;  /* 0x0420000026047989 */ /* 0x000f6200000e00ff */
[-C--:B-1----:R-:W-:Y:S01]  /*3110*/  FMUL.FTZ R6, R38, R40.reuse ;  /* 0x0000002826067220 */ /* 0x082fe20000410000 */
[----:B------:R-:W-:-:S03]  /*3120*/  FMUL.FTZ R41, R39, R40 ;  /* 0x0000002827297220 */ /* 0x000fc60000410000 */
[-C--:B--2---:R-:W-:Y:S01]  /*3130*/  FFMA.FTZ R161, R39, R7.reuse, R6 ;  /* 0x0000000727a17223 */ /* 0x084fe20000010006 */
[----:B------:R-:W-:-:S03]  /*3140*/  FFMA.FTZ R6, R38, R7, -R41 ;  /* 0x0000000726067223 */ /* 0x000fc60000010829 */
[----:B------:R-:W-:Y:S01]  /*3150*/  @P2 FADD.FTZ R36, R36, R161 ;  /* 0x000000a124242221 */ /* 0x000fe20000010000 */
[----:B------:R-:W-:-:S04]  /*3160*/  @P2 FADD.FTZ R37, R37, R6 ;  /* 0x0000000625252221 */ /* 0x000fc80000010000 */
[----:B------:R-:W1:Y:S04]  /*3170*/  SHFL.UP PT, R40, R36, 0x2, RZ ;  /* 0x0440000024287989 */ /* 0x000e6800000e00ff */
[----:B------:R-:W2:Y:S01]  /*3180*/  SHFL.UP PT, R7, R37, 0x2, RZ ;  /* 0x0440000025077989 */ /* 0x000ea200000e00ff */
[-C--:B---3--:R-:W-:Y:S01]  /*3190*/  FMUL.FTZ R6, R38, R5.reuse ;  /* 0x0000000526067220 */ /* 0x088fe20000410000 */
[----:B------:R-:W-:-:S03]  /*31a0*/  FMUL.FTZ R5, R39, R5 ;  /* 0x0000000527057220 */ /* 0x000fc60000410000 */
[-C--:B-----5:R-:W-:Y:S01]  /*31b0*/  @P2 FFMA.FTZ R39, R39, R4.reuse, R6 ;  /* 0x0000000427272223 */ /* 0x0a0fe20000010006 */
[----:B------:R-:W-:Y:S01]  /*31c0*/  @P2 FFMA.FTZ R38, R38, R4, -R5 ;  /* 0x0000000426262223 */ /* 0x000fe20000010805 */
[----:B------:R-:W-:-:S03]  /*31d0*/  ISETP.GE.AND P2, PT, R91, 0x2, PT ;  /* 0x000000025b00780c */ /* 0x000fc60003f46270 */
        /* <DEDUP_REMOVED lines=8> */
[----:B------:R-:W1:Y:S01]  /*3260*/  SHFL.UP PT, R40, R36, 0x4, RZ ;  /* 0x0480000024287989 */ /* 0x000e6200000e00ff */
[CC--:B---3--:R-:W-:Y:S01]  /*3270*/  FMUL.FTZ R6, R38.reuse, R5.reuse ;  /* 0x0000000526067220 */ /* 0x0c8fe20000410000 */
[C---:B------:R-:W-:Y:S02]  /*3280*/  FMUL.FTZ R5, R39.reuse, R5 ;  /* 0x0000000527057220 */ /* 0x040fe40000410000 */
[----:B------:R-:W2:Y:S01]  /*3290*/  SHFL.UP PT, R7, R37, 0x4, RZ ;  /* 0x0480000025077989 */ /* 0x000ea200000e00ff */
        /* <DEDUP_REMOVED lines=8> */
[----:B------:R-:W-:Y:S01]  /*3320*/  FFMA.FTZ R40, R38, R7, -R41 ;  /* 0x0000000726287223 */ /* 0x000fe20000010829 */
[----:B------:R-:W-:Y:S02]  /*3330*/  FMUL.FTZ R41, R143, R152 ;  /* 0x000000988f297220 */ /* 0x000fe40000410000 */
[----:B------:R-:W-:Y:S01]  /*3340*/  @P2 FADD.FTZ R36, R36, R161 ;  /* 0x000000a124242221 */ /* 0x000fe20000010000 */
[----:B------:R-:W-:Y:S01]  /*3350*/  @P2 FADD.FTZ R37, R37, R40 ;  /* 0x0000002825252221 */ /* 0x000fe20000010000 */
[CC--:B---3--:R-:W-:Y:S01]  /*3360*/  FMUL.FTZ R6, R38.reuse, R5.reuse ;  /* 0x0000000526067220 */ /* 0x0c8fe20000410000 */
[----:B------:R-:W-:Y:S01]  /*3370*/  FMUL.FTZ R5, R39, R5 ;  /* 0x0000000527057220 */ /* 0x000fe20000410000 */
[----:B------:R-:W-:Y:S01]  /*3380*/  FMUL.FTZ R161, R143, R150 ;  /* 0x000000968fa17220 */ /* 0x000fe20000410000 */
[----:B------:R-:W1:Y:S01]  /*3390*/  SHFL.UP PT, R7, R36, 0x8, RZ ;  /* 0x0500000024077989 */ /* 0x000e6200000e00ff */
[-C--:B-----5:R-:W-:Y:S01]  /*33a0*/  @P2 FFMA.FTZ R39, R39, R4.reuse, R6 ;  /* 0x0000000427272223 */ /* 0x0a0fe20000010006 */
[----:B------:R-:W-:Y:S01]  /*33b0*/  @P2 FFMA.FTZ R38, R38, R4, -R5 ;  /* 0x0000000426262223 */ /* 0x000fe20000010805 */
[----:B------:R-:W-:Y:S01]  /*33c0*/  FMUL.FTZ R40, R143, R33 ;  /* 0x000000218f287220 */ /* 0x000fe20000410000 */
[----:B------:R-:W2:Y:S01]  /*33d0*/  SHFL.UP PT, R6, R37, 0x8, RZ ;  /* 0x0500000025067989 */ /* 0x000ea200000e00ff */
[----:B------:R-:W-:Y:S01]  /*33e0*/  ISETP.GE.AND P2, PT, R91, 0x8, PT ;  /* 0x000000085b00780c */ /* 0x000fe20003f46270 */
[C---:B------:R-:W-:Y:S01]  /*33f0*/  FFMA.FTZ R160, R141.reuse, R152, -R161 ;  /* 0x000000988da07223 */ /* 0x040fe200000108a1 */
[C---:B------:R-:W-:Y:S01]  /*3400*/  FFMA.FTZ R40, R141.reuse, R32, -R40 ;  /* 0x000000208d287223 */ /* 0x040fe20000010828 */
[----:B------:R-:W3:Y:S01]  /*3410*/  SHFL.UP PT, R5, R39, 0x8, RZ ;  /* 0x0500000027057989 */ /* 0x000ee200000e00ff */
[----:B------:R-:W-:Y:S01]  /*3420*/  FFMA.FTZ R41, R141, R150, R41 ;  /* 0x000000968d297223 */ /* 0x000fe20000010029 */
[----:B------:R-:W-:Y:S01]  /*3430*/  FADD.FTZ R168, R149, R160 ;  /* 0x000000a095a87221 */ /* 0x000fe20000010000 */
[-C--:B------:R-:W-:Y:S01]  /*3440*/  FFMA.FTZ R161, R137, R40.reuse, R164 ;  /* 0x0000002889a17223 */ /* 0x080fe200000100a4 */
[----:B------:R-:W5:Y:S01]  /*3450*/  SHFL.UP PT, R4, R38, 0x8, RZ ;  /* 0x0500000026047989 */ /* 0x000f6200000e00ff */
[C---:B------:R-:W-:Y:S01]  /*3460*/  FMUL.FTZ R40, R139.reuse, R40 ;  /* 0x000000288b287220 */ /* 0x040fe20000410000 */
[----:B------:R-:W-:Y:S01]  /*3470*/  FADD.FTZ R164, R148, R41 ;  /* 0x0000002994a47221 */ /* 0x000fe20000010000 */
[----:B------:R-:W-:-:S02]  /*3480*/  FMUL.FTZ R163, R139, R168 ;  /* 0x000000a88ba37220 */ /* 0x000fc40000410000 */
[C---:B------:R-:W-:Y:S02]  /*3490*/  FFMA.FTZ R169, R137.reuse, R162, -R40 ;  /* 0x000000a289a97223 */ /* 0x040fe40000010828 */
[-C--:B------:R-:W-:Y:S01]  /*34a0*/  FFMA.FTZ R171, R137, R164.reuse, R163 ;  /* 0x000000a489ab7223 */ /* 0x080fe200000100a3 */
[----:B------:R-:W-:Y:S01]  /*34b0*/  FMUL.FTZ R164, R139, R164 ;  /* 0x000000a48ba47220 */ /* 0x000fe20000410000 */
[----:B------:R-:W-:Y:S02]  /*34c0*/  FMUL.FTZ R173, R131, R169 ;  /* 0x000000a983ad7220 */ /* 0x000fe40000410000 */
[----:B------:R-:W-:Y:S01]  /*34d0*/  FADD.FTZ R171, R146, R171 ;  /* 0x000000ab92ab7221 */ /* 0x000fe20000010000 */
[CC--:B-1----:R-:W-:Y:S01]  /*34e0*/  FMUL.FTZ R160, R38.reuse, R7.reuse ;  /* 0x0000000726a07220 */ /* 0x0c2fe20000410000 */
[----:B------:R-:W-:Y:S01]  /*34f0*/  FMUL.FTZ R41, R39, R7 ;  /* 0x0000000727297220 */ /* 0x000fe20000410000 */
[----:B------:R-:W-:Y:S01]  /*3500*/  FFMA.FTZ R164, R137, R168, -R164 ;  /* 0x000000a889a47223 */ /* 0x000fe200000108a4 */
[-C--:B------:R-:W-:Y:S01]  /*3510*/  FMUL.FTZ R168, R131, R161.reuse ;  /* 0x000000a183a87220 */ /* 0x080fe20000410000 */
[-C--:B--2---:R-:W-:Y:S01]  /*3520*/  FFMA.FTZ R7, R39, R6.reuse, R160 ;  /* 0x0000000627077223 */ /* 0x084fe200000100a0 */
[----:B------:R-:W-:Y:S01]  /*3530*/  FFMA.FTZ R40, R38, R6, -R41 ;  /* 0x0000000626287223 */ /* 0x000fe20000010829 */
[----:B------:R-:W-:Y:S01]  /*3540*/  FADD.FTZ R164, R147, R164 ;  /* 0x000000a493a47221 */ /* 0x000fe20000010000 */
[----:B------:R-:W-:Y:S01]  /*3550*/  FFMA.FTZ R160, R130, R161, R173 ;  /* 0x000000a182a07223 */ /* 0x000fe200000100ad */
[-C--:B---3--:R-:W-:Y:S01]  /*3560*/  FMUL.FTZ R6, R38, R5.reuse ;  /* 0x0000000526067220 */ /* 0x088fe20000410000 */
[----:B------:R-:W-:Y:S01]  /*3570*/  @P2 FADD.FTZ R36, R36, R7 ;  /* 0x0000000724242221 */ /* 0x000fe20000010000 */
[----:B------:R-:W-:Y:S01]  /*3580*/  FMUL.FTZ R5, R39, R5 ;  /* 0x0000000527057220 */ /* 0x000fe20000410000 */
[----:B------:R-:W-:Y:S01]  /*3590*/  @P2 FADD.FTZ R37, R37, R40 ;  /* 0x0000002825252221 */ /* 0x000fe20000010000 */
[----:B-----5:R-:W-:Y:S01]  /*35a0*/  @P2 FFMA.FTZ R39, R39, R4, R6 ;  /* 0x0000000427272223 */ /* 0x020fe20000010006 */
[C---:B------:R-:W-:Y:S01]  /*35b0*/  FMUL.FTZ R170, R131.reuse, R164 ;  /* 0x000000a483aa7220 */ /* 0x040fe20000410000 */
[----:B------:R-:W1:Y:S01]  /*35c0*/  SHFL.UP PT, R163, R36, 0x10, RZ ;  /* 0x0600000024a37989 */ /* 0x000e6200000e00ff */
[----:B------:R-:W-:Y:S01]  /*35d0*/  @P2 FFMA.FTZ R38, R38, R4, -R5 ;  /* 0x0000000426262223 */ /* 0x000fe20000010805 */
[----:B------:R-:W-:Y:S01]  /*35e0*/  FMUL.FTZ R175, R131, R171 ;  /* 0x000000ab83af7220 */ /* 0x000fe20000410000 */
[----:B------:R-:W-:Y:S01]  /*35f0*/  FFMA.FTZ R161, R130, R169, -R168 ;  /* 0x000000a982a17223 */ /* 0x000fe200000108a8 */
[----:B------:R-:W2:Y:S01]  /*3600*/  SHFL.UP PT, R41, R39, 0x10, RZ ;  /* 0x0600000027297989 */ /* 0x000ea200000e00ff */
[----:B------:R-:W-:Y:S01]  /*3610*/  ISETP.GE.AND P2, PT, R64, UR8, PT ;  /* 0x0000000840007c0c */ /* 0x000fe2000bf46270 */
[C---:B------:R-:W-:Y:S01]  /*3620*/  FFMA.FTZ R171, R130.reuse, R171, R170 ;  /* 0x000000ab82ab7223 */ /* 0x040fe200000100aa */
[----:B------:R-:W-:Y:S01]  /*3630*/  FFMA.FTZ R170, R130, R164, -R175 ;  /* 0x000000a482aa7223 */ /* 0x000fe200000108af */
[----:B------:R-:W3:Y:S01]  /*3640*/  SHFL.UP PT, R162, R37, 0x10, RZ ;  /* 0x0600000025a27989 */ /* 0x000ee200000e00ff */
[----:B------:R-:W-:Y:S01]  /*3650*/  ISETP.NE.OR P2, PT, R48, RZ, P2 ;  /* 0x000000ff3000720c */ /* 0x000fe20001745670 */
[----:B------:R-:W-:Y:S01]  /*3660*/  HFMA2 R4, -RZ, RZ, 1.875, 0 ;  /* 0x3f800000ff047431 */ /* 0x000fe200000001ff */
[----:B------:R-:W-:Y:S01]  /*3670*/  CS2R R6, SRZ ;  /* 0x0000000000067805 */ /* 0x000fe2000001ff00 */
[----:B------:R-:W5:Y:S01]  /*3680*/  SHFL.UP PT, R40, R38, 0x10, RZ ;  /* 0x0600000026287989 */ /* 0x000f6200000e00ff */
[----:B------:R-:W-:-:S09]  /*3690*/  MOV R5, RZ ;  /* 0x000000ff00057202 */ /* 0x000fd20000000f00 */
[----:B------:R-:W0:Y:S01]  /*36a0*/  @!P2 LDS.128 R4, [UR7+0x21b0] ;  /* 0x0021b007ff04a984 */ /* 0x000e220008000c00 */
[----:B------:R-:W-:Y:S01]  /*36b0*/  ISETP.GT.U32.AND P2, PT, R165, 0x1d, PT ;  /* 0x0000001da500780c */ /* 0x000fe20003f44070 */
[CC--:B-1----:R-:W-:Y:S01]  /*36c0*/  FMUL.FTZ R169, R39.reuse, R163.reuse ;  /* 0x000000a327a97220 */ /* 0x0c2fe20000410000 */
[C---:B------:R-:W-:Y:S01]  /*36d0*/  FMUL.FTZ R168, R38.reuse, R163 ;  /* 0x000000a326a87220 */ /* 0x040fe20000410000 */
[CC--:B--2---:R-:W-:Y:S01]  /*36e0*/  FMUL.FTZ R163, R39.reuse, R41.reuse ;  /* 0x0000002927a37220 */ /* 0x0c4fe20000410000 */
[C---:B------:R-:W-:Y:S01]  /*36f0*/  FMUL.FTZ R41, R38.reuse, R41 ;  /* 0x0000002926297220 */ /* 0x040fe20000410000 */
[CC--:B---3--:R-:W-:Y:S01]  /*3700*/  FFMA.FTZ R164, R38.reuse, R162.reuse, -R169 ;  /* 0x000000a226a47223 */ /* 0x0c8fe200000108a9 */
[----:B------:R-:W-:Y:S01]  /*3710*/  FFMA.FTZ R169, R39, R162, R168 ;  /* 0x000000a227a97223 */ /* 0x000fe200000100a8 */
[----:B------:R-:W-:Y:S01]  /*3720*/  FADD.FTZ R162, R145, R170 ;  /* 0x000000aa91a27221 */ /* 0x000fe20000010000 */
[-C--:B-----5:R-:W-:Y:S01]  /*3730*/  @P3 FFMA.FTZ R38, R38, R40.reuse, -R163 ;  /* 0x0000002826263223 */ /* 0x0a0fe200000108a3 */
        /* <DEDUP_REMOVED lines=26> */
.L_x_17830:
[----:B------:R-:W-:Y:S05]  /*38e0*/  BSYNC.RECONVERGENT B0 ;  /* 0x0000000000007941 */ /* 0x000fea0003800200 */
.L_x_17829:
        /* <DEDUP_REMOVED lines=16> */
.L_x_17832:
[----:B------:R-:W-:Y:S05]  /*39f0*/  BSYNC.RECONVERGENT B0 ;  /* 0x0000000000007941 */ /* 0x000fea0003800200 */
.L_x_17831:
        /* <DEDUP_REMOVED lines=16> */
.L_x_17834:
[----:B------:R-:W-:Y:S05]  /*3b00*/  BSYNC.RECONVERGENT B0 ;  /* 0x0000000000007941 */ /* 0x000fea0003800200 */
.L_x_17833:
        /* <DEDUP_REMOVED lines=17> */
.L_x_17836:
[----:B------:R-:W-:Y:S05]  /*3c20*/  BSYNC.RECONVERGENT B0 ;  /* 0x0000000000007941 */ /* 0x000fea0003800200 */
.L_x_17835:
        /* <DEDUP_REMOVED lines=17> */
.L_x_17838:
[----:B------:R-:W-:Y:S05]  /*3d40*/  BSYNC.RECONVERGENT B0 ;  /* 0x0000000000007941 */ /* 0x000fea0003800200 */
.L_x_17837:
[----:B0-----:R-:W-:Y:S01]  /*3d50*/  SHFL.DOWN PT, R171, R160, 0x1, 0x1f ;  /* 0x08201f00a0ab7f89 */ /* 0x001fe200000e0000 */
[-C--:B------:R-:W-:Y:S01]  /*3d60*/  FFMA.FTZ R34, R35, R164.reuse, -R34 ;  /* 0x000000a423227223 */ /* 0x080fe20000010822 */
[----:B------:R-:W-:Y:S01]  /*3d70*/  FFMA.FTZ R35, R39, R164, R38 ;  /* 0x000000a427237223 */ /* 0x000fe20000010026 */
[----:B------:R-:W-:Y:S01]  /*3d80*/  IMAD.WIDE.U32 R38, R16, UR4, R28 ;  /* 0x0000000410267c25 */ /* 0x000fe2000f8e001c */
[----:B--2---:R-:W0:Y:S03]  /*3d90*/  SHFL.IDX PT, R170, R7, RZ, 0x1f ;  /* 0x00001fff07aa7589 */ /* 0x004e2600000e0000 */
[----:B------:R-:W-:Y:S01]  /*3da0*/  @P1 FADD.FTZ R164, R37, R34 ;  /* 0x0000002225a41221 */ /* 0x000fe20000010000 */
[----:B------:R-:W-:Y:S01]  /*3db0*/  ISETP.NE.AND P2, PT, R48, 0x1f, PT ;  /* 0x0000001f3000780c */ /* 0x000fe20003f45270 */
[----:B------:R-:W-:Y:S01]  /*3dc0*/  @P1 FADD.FTZ R168, R36, R35 ;  /* 0x0000002324a81221 */ /* 0x000fe20000010000 */
[----:B------:R-:W2:Y:S01]  /*3dd0*/  SHFL.DOWN PT, R173, R161, 0x1, 0x1f ;  /* 0x08201f00a1ad7f89 */ /* 0x000ea200000e0000 */
[----:B----4-:R-:W-:Y:S01]  /*3de0*/  IMAD.WIDE.U32 R40, R14, UR4, R28 ;  /* 0x000000040e287c25 */ /* 0x010fe2000f8e001c */
[----:B------:R-:W-:Y:S01]  /*3df0*/  LEA R34, P1, R38, R45, 0x2 ;  /* 0x0000002d26227211 */ /* 0x000fe200078210ff */
[----:B------:R-:W-:Y:S01]  /*3e00*/  BSSY.RECONVERGENT B0, `(.L_x_17839) ;  /* 0x00000a9000007945 */ /* 0x000fe20003800200 */
[----:B------:R-:W4:Y:S01]  /*3e10*/  SHFL.IDX PT, R169, R6, RZ, 0x1f ;  /* 0x00001fff06a97589 */ /* 0x000f2200000e0000 */
[----:B------:R-:W-:-:S02]  /*3e20*/  IMAD R35, R17, UR4, R39 ;  /* 0x0000000411237c24 */ /* 0x000fc4000f8e0227 */
[C---:B------:R-:W-:Y:S01]  /*3e30*/  FMUL.FTZ R39, R31.reuse, R164 ;  /* 0x000000a41f277220 */ /* 0x040fe20000410000 */
[-C--:B------:R-:W-:Y:S01]  /*3e40*/  FMUL.FTZ R31, R31, R168.reuse ;  /* 0x000000a81f1f7220 */ /* 0x080fe20000410000 */
[----:B------:R-:W5:Y:S01]  /*3e50*/  SHFL.DOWN PT, R177, R162, 0x1, 0x1f ;  /* 0x08201f00a2b17f89 */ /* 0x000f6200000e0000 */
[----:B------:R-:W-:Y:S01]  /*3e60*/  IMAD R37, R15, UR4, R41 ;  /* 0x000000040f257c24 */ /* 0x000fe2000f8e0229 */
[----:B------:R-:W-:Y:S01]  /*3e70*/  LEA R36, P3, R40, R49, 0x2 ;  /* 0x0000003128247211 */ /* 0x000fe200078610ff */
[C---:B------:R-:W-:Y:S01]  /*3e80*/  FFMA.FTZ R39, R30.reuse, R168, R39 ;  /* 0x000000a81e277223 */ /* 0x040fe20000010027 */
[----:B------:R-:W5:Y:S01]  /*3e90*/  SHFL.DOWN PT, R175, R163, 0x1, 0x1f ;  /* 0x08201f00a3af7f89 */ /* 0x000f6200000e0000 */
[----:B------:R-:W-:Y:S01]  /*3ea0*/  FFMA.FTZ R30, R30, R164, -R31 ;  /* 0x000000a41e1e7223 */ /* 0x000fe2000001081f */
[----:B------:R-:W-:Y:S01]  /*3eb0*/  LEA.HI.X R37, R40, R53, R37, 0x2, P3 ;  /* 0x0000003528257211 */ /* 0x000fe200018f1425 */
[----:B------:R-:W-:Y:S01]  /*3ec0*/  FADD.FTZ R158, R158, R39 ;  /* 0x000000279e9e7221 */ /* 0x000fe20000010000 */
[----:B------:R-:W-:Y:S01]  /*3ed0*/  LEA.HI.X R35, R38, R47, R35, 0x2, P1 ;  /* 0x0000002f26237211 */ /* 0x000fe200008f1423 */
[----:B------:R-:W-:Y:S01]  /*3ee0*/  FADD.FTZ R155, R155, R30 ;  /* 0x0000001e9b9b7221 */ /* 0x000fe20000010000 */
[----:B-1-3--:R-:W1:Y:S01]  /*3ef0*/  SHFL.IDX PT, R161, R161, RZ, 0x1f ;  /* 0x00001fffa1a17589 */ /* 0x00ae6200000e0000 */
[----:B------:R-:W-:Y:S01]  /*3f00*/  FMUL.FTZ R31, R131, R158 ;  /* 0x0000009e831f7220 */ /* 0x000fe20000410000 */
[-C--:B0-----:R-:W-:Y:S01]  /*3f10*/  @P2 FMUL.FTZ R40, R171, R170.reuse ;  /* 0x000000aaab282220 */ /* 0x081fe20000410000 */
[-C--:B------:R-:W-:Y:S01]  /*3f20*/  FMUL.FTZ R39, R131, R155.reuse ;  /* 0x0000009b83277220 */ /* 0x080fe20000410000 */
[----:B------:R-:W0:Y:S01]  /*3f30*/  SHFL.IDX PT, R160, R160, RZ, 0x1f ;  /* 0x00001fffa0a07589 */ /* 0x000e2200000e0000 */
[C---:B------:R-:W-:Y:S01]  /*3f40*/  FFMA.FTZ R30, R130.reuse, R155, -R31 ;  /* 0x0000009b821e7223 */ /* 0x040fe2000001081f */
[----:B--2---:R-:W-:Y:S01]  /*3f50*/  @P2 FMUL.FTZ R38, R173, R170 ;  /* 0x000000aaad262220 */ /* 0x004fe20000410000 */
[----:B------:R-:W-:Y:S01]  /*3f60*/  FFMA.FTZ R31, R130, R158, R39 ;  /* 0x0000009e821f7223 */ /* 0x000fe20000010027 */
[----:B------:R-:W2:Y:S01]  /*3f70*/  SHFL.IDX PT, R163, R163, RZ, 0x1f ;  /* 0x00001fffa3a37589 */ /* 0x000ea200000e0000 */
[----:B------:R-:W-:Y:S01]  /*3f80*/  FFMA.FTZ R156, R99, R156, R30 ;  /* 0x0000009c639c7223 */ /* 0x000fe2000001001e */
[-C--:B----4-:R-:W-:Y:S01]  /*3f90*/  @P2 FFMA.FTZ R40, R173, R169.reuse, R40 ;  /* 0x000000a9ad282223 */ /* 0x090fe20000010028 */
[----:B------:R-:W-:Y:S01]  /*3fa0*/  @P2 FFMA.FTZ R38, R171, R169, -R38 ;  /* 0x000000a9ab262223 */ /* 0x000fe20000010826 */
[----:B------:R-:W-:Y:S01]  /*3fb0*/  FFMA.FTZ R31, R99, R154, R31 ;  /* 0x0000009a631f7223 */ /* 0x000fe2000001001f */
[----:B------:R-:W3:Y:S01]  /*3fc0*/  SHFL.IDX PT, R162, R162, RZ, 0x1f ;  /* 0x00001fffa2a27589 */ /* 0x000ee200000e0000 */
[----:B-----5:R-:W-:Y:S01]  /*3fd0*/  @P2 FADD.FTZ R170, R177, R40 ;  /* 0x00000028b1aa2221 */ /* 0x020fe20000010000 */
[----:B------:R-:W-:Y:S01]  /*3fe0*/  ISETP.NE.AND P1, PT, R48, RZ, PT ;  /* 0x000000ff3000720c */ /* 0x000fe20003f25270 */
[----:B------:R-:W-:Y:S01]  /*3ff0*/  FMUL.FTZ R30, R139, R31 ;  /* 0x0000001f8b1e7220 */ /* 0x000fe20000410000 */
[----:B------:R-:W-:Y:S01]  /*4000*/  @P2 FADD.FTZ R169, R175, R38 ;  /* 0x00000026afa92221 */ /* 0x000fe20000010000 */
[----:B------:R-:W-:-:S03]  /*4010*/  FMUL.FTZ R38, R170, R33 ;  /* 0x00000021aa267220 */ /* 0x000fc60000410000 */
[C---:B------:R-:W-:Y:S01]  /*4020*/  FMUL.FTZ R33, R169.reuse, R33 ;  /* 0x00000021a9217220 */ /* 0x040fe20000410000 */
[-C--:B------:R-:W-:Y:S01]  /*4030*/  FFMA.FTZ R169, R169, R32.reuse, R38 ;  /* 0x00000020a9a97223 */ /* 0x080fe20000010026 */
[----:B-1----:R-:W-:Y:S02]  /*4040*/  FMUL.FTZ R41, R161, R7 ;  /* 0x00000007a1297220 */ /* 0x002fe40000410000 */
[----:B------:R-:W-:Y:S01]  /*4050*/  FFMA.FTZ R39, R170, R32, -R33 ;  /* 0x00000020aa277223 */ /* 0x000fe20000010821 */
[----:B------:R-:W-:Y:S01]  /*4060*/  FADD.FTZ R150, R150, R169 ;  /* 0x000000a996967221 */ /* 0x000fe20000010000 */
[-C--:B------:R-:W-:Y:S01]  /*4070*/  FFMA.FTZ R33, R137, R156.reuse, -R30 ;  /* 0x0000009c89217223 */ /* 0x080fe2000001081e */
[----:B------:R-:W-:Y:S01]  /*4080*/  FMUL.FTZ R32, R139, R156 ;  /* 0x0000009c8b207220 */ /* 0x000fe20000410000 */
[----:B------:R-:W-:Y:S01]  /*4090*/  FADD.FTZ R152, R152, R39 ;  /* 0x0000002798987221 */ /* 0x000fe20000010000 */
[----:B------:R-:W-:Y:S01]  /*40a0*/  FMUL.FTZ R30, R143, R150 ;  /* 0x000000968f1e7220 */ /* 0x000fe20000410000 */
[C---:B------:R-:W-:Y:S01]  /*40b0*/  FFMA.FTZ R157, R98.reuse, R157, R33 ;  /* 0x0000009d629d7223 */ /* 0x040fe20000010021 */
[----:B------:R-:W-:Y:S01]  /*40c0*/  FFMA.FTZ R32, R137, R31, R32 ;  /* 0x0000001f89207223 */ /* 0x000fe20000010020 */
[-C--:B------:R-:W-:Y:S01]  /*40d0*/  FMUL.FTZ R33, R143, R152.reuse ;  /* 0x000000988f217220 */ /* 0x080fe20000410000 */
[----:B------:R-:W-:Y:S01]  /*40e0*/  FFMA.FTZ R30, R141, R152, -R30 ;  /* 0x000000988d1e7223 */ /* 0x000fe2000001081e */
[----:B------:R-:W-:Y:S01]  /*40f0*/  FMUL.FTZ R38, R143, R157 ;  /* 0x0000009d8f267220 */ /* 0x000fe20000410000 */
[----:B------:R-:W-:Y:S01]  /*4100*/  FFMA.FTZ R159, R98, R159, R32 ;  /* 0x0000009f629f7223 */ /* 0x000fe20000010020 */
[----:B------:R-:W-:Y:S01]  /*4110*/  FFMA.FTZ R33, R141, R150, R33 ;  /* 0x000000968d217223 */ /* 0x000fe20000010021 */
[----:B------:R-:W-:-:S02]  /*4120*/  FADD.FTZ R30, R149, R30 ;  /* 0x0000001e951e7221 */ /* 0x000fc40000010000 */
[-C--:B------:R-:W-:Y:S01]  /*4130*/  FMUL.FTZ R32, R143, R159.reuse ;  /* 0x0000009f8f207220 */ /* 0x080fe20000410000 */
[----:B------:R-:W-:Y:S01]  /*4140*/  FADD.FTZ R148, R148, R33 ;  /* 0x0000002194947221 */ /* 0x000fe20000010000 */
[----:B------:R-:W-:Y:S01]  /*4150*/  FMUL.FTZ R40, R139, R30 ;  /* 0x0000001e8b287220 */ /* 0x000fe20000410000 */
[C---:B------:R-:W-:Y:S01]  /*4160*/  FFMA.FTZ R38, R141.reuse, R159, R38 ;  /* 0x0000009f8d267223 */ /* 0x040fe20000010026 */
[----:B------:R-:W-:Y:S01]  /*4170*/  FFMA.FTZ R39, R141, R157, -R32 ;  /* 0x0000009d8d277223 */ /* 0x000fe20000010820 */
[-C--:B------:R-:W-:Y:S01]  /*4180*/  FMUL.FTZ R139, R139, R148.reuse ;  /* 0x000000948b8b7220 */ /* 0x080fe20000410000 */
[----:B------:R-:W-:Y:S01]  /*4190*/  FFMA.FTZ R33, R137, R148, R40 ;  /* 0x0000009489217223 */ /* 0x000fe20000010028 */
[-C--:B0-----:R-:W-:Y:S01]  /*41a0*/  FFMA.FTZ R32, R160, R6.reuse, -R41 ;  /* 0x00000006a0207223 */ /* 0x081fe20000010829 */
[----:B------:R-:W-:Y:S01]  /*41b0*/  FMUL.FTZ R40, R161, R6 ;  /* 0x00000006a1287220 */ /* 0x000fe20000410000 */
[----:B------:R-:W-:Y:S01]  /*41c0*/  FFMA.FTZ R154, R137, R30, -R139 ;  /* 0x0000001e899a7223 */ /* 0x000fe2000001088b */
[CC--:B------:R-:W-:Y:S01]  /*41d0*/  FMUL.FTZ R6, R161.reuse, R4.reuse ;  /* 0x00000004a1067220 */ /* 0x0c0fe20000410000 */
[----:B------:R-:W-:Y:S01]  /*41e0*/  FADD.FTZ R33, R146, R33 ;  /* 0x0000002192217221 */ /* 0x000fe20000010000 */
[-C--:B------:R-:W-:Y:S01]  /*41f0*/  FMUL.FTZ R41, R161, R5.reuse ;  /* 0x00000005a1297220 */ /* 0x080fe20000410000 */
[----:B------:R-:W-:Y:S01]  /*4200*/  FADD.FTZ R147, R147, R154 ;  /* 0x0000009a93937221 */ /* 0x000fe20000010000 */
[C---:B------:R-:W-:Y:S01]  /*4210*/  FFMA.FTZ R5, R160.reuse, R5, R6 ;  /* 0x00000005a0057223 */ /* 0x040fe20000010006 */
[----:B--2---:R-:W-:Y:S01]  /*4220*/  FADD.FTZ R6, R163, R32 ;  /* 0x00000020a3067221 */ /* 0x004fe20000010000 */
[C---:B------:R-:W-:Y:S01]  /*4230*/  FFMA.FTZ R4, R160.reuse, R4, -R41 ;  /* 0x00000004a0047223 */ /* 0x040fe20000010829 */
[C---:B------:R-:W-:Y:S01]  /*4240*/  FMUL.FTZ R32, R131.reuse, R33 ;  /* 0x0000002183207220 */ /* 0x040fe20000410000 */
[----:B------:R-:W-:Y:S01]  /*4250*/  FMUL.FTZ R41, R131, R147 ;  /* 0x0000009383297220 */ /* 0x000fe20000410000 */
[----:B------:R-:W-:Y:S01]  /*4260*/  FFMA.FTZ R7, R160, R7, R40 ;  /* 0x00000007a0077223 */ /* 0x000fe20000010028 */
[----:B------:R-:W-:Y:S01]  /*4270*/  FFMA.FTZ R40, -R115, R134, R31 ;  /* 0x0000008673287223 */ /* 0x000fe2000001011f */
[C---:B------:R-:W-:Y:S01]  /*4280*/  FFMA.FTZ R32, R130.reuse, R147, -R32 ;  /* 0x0000009382207223 */ /* 0x040fe20000010820 */
[----:B------:R-:W-:Y:S01]  /*4290*/  FFMA.FTZ R41, R130, R33, R41 ;  /* 0x0000002182297223 */ /* 0x000fe20000010029 */
[----:B---3--:R-:W-:Y:S01]  /*42a0*/  FADD.FTZ R7, R162, R7 ;  /* 0x00000007a2077221 */ /* 0x008fe20000010000 */
[----:B------:R-:W-:Y:S01]  /*42b0*/  FMUL.FTZ R131, R104, R147 ;  /* 0x0000009368837220 */ /* 0x000fe20000410000 */
[----:B------:R-:W-:Y:S01]  /*42c0*/  FADD.FTZ R145, R145, R32 ;  /* 0x0000002091917221 */ /* 0x000fe20000010000 */
[----:B------:R-:W-:Y:S01]  /*42d0*/  FADD.FTZ R144, R144, R41 ;  /* 0x0000002990907221 */ /* 0x000fe20000010000 */
[C---:B------:R-:W-:Y:S01]  /*42e0*/  FFMA.FTZ R170, R100.reuse, R153, R39 ;  /* 0x0000009964aa7223 */ /* 0x040fe20000010027 */
[----:B------:R-:W-:Y:S01]  /*42f0*/  FFMA.FTZ R172, R100, R151, R38 ;  /* 0x0000009764ac7223 */ /* 0x000fe20000010026 */
[----:B------:R0:W-:Y:S01]  /*4300*/  @!P1 STS.128 [UR7+0x21b0], R4 ;  /* 0x0021b004ff009988 */ /* 0x0001e20008000c07 */
[----:B------:R-:W-:Y:S01]  /*4310*/  FFMA.FTZ R39, -R114, R135, R158 ;  /* 0x0000008772277223 */ /* 0x000fe2000001019e */
[----:B------:R-:W-:Y:S01]  /*4320*/  FFMA.FTZ R38, R115, -R132, R156 ;  /* 0x8000008473267223 */ /* 0x000fe2000001009c */
[----:B------:R-:W-:Y:S01]  /*4330*/  FMUL.FTZ R41, R104, R33 ;  /* 0x0000002168297220 */ /* 0x000fe20000410000 */
[----:B------:R-:W-:Y:S01]  /*4340*/  FMUL.FTZ R130, R102, R145 ;  /* 0x0000009166827220 */ /* 0x000fe20000410000 */
[----:B------:R-:W-:Y:S01]  /*4350*/  FFMA.FTZ R32, R114, -R133, R155 ;  /* 0x8000008572207223 */ /* 0x000fe2000001009b */
[----:B------:R-:W-:Y:S01]  /*4360*/  FMUL.FTZ R160, R99, R131 ;  /* 0x0000008363a07220 */ /* 0x000fe20000410000 */
[-C--:B------:R-:W-:Y:S01]  /*4370*/  FMUL.FTZ R137, R40, R41.reuse ;  /* 0x0000002928897220 */ /* 0x080fe20000410000 */
[----:B------:R-:W-:Y:S01]  /*4380*/  FMUL.FTZ R164, R101, R30 ;  /* 0x0000001e65a47220 */ /* 0x000fe20000410000 */
[----:B------:R-:W-:Y:S01]  /*4390*/  FMUL.FTZ R154, R99, R41 ;  /* 0x00000029639a7220 */ /* 0x000fe20000410000 */
[----:B------:R-:W-:Y:S01]  /*43a0*/  FFMA.FTZ R139, -R117, R142, R172 ;  /* 0x0000008e758b7223 */ /* 0x000fe200000101ac */
[-C--:B------:R-:W-:Y:S01]  /*43b0*/  FFMA.FTZ R146, R38, R131.reuse, -R137 ;  /* 0x0000008326927223 */ /* 0x080fe20000010889 */
[----:B------:R-:W-:Y:S01]  /*43c0*/  FMUL.FTZ R162, R101, R148 ;  /* 0x0000009465a27220 */ /* 0x000fe20000410000 */
[----:B------:R-:W-:Y:S01]  /*43d0*/  FFMA.FTZ R137, R117, -R140, R170 ;  /* 0x8000008c75897223 */ /* 0x000fe200000100aa */
[----:B0-----:R-:W-:Y:S01]  /*43e0*/  FMUL.FTZ R7, R40, R131 ;  /* 0x0000008328077220 */ /* 0x001fe20000410000 */
[----:B------:R-:W-:Y:S01]  /*43f0*/  FMUL.FTZ R4, R102, R144 ;  /* 0x0000009066047220 */ /* 0x000fe20000410000 */
[C---:B------:R-:W-:Y:S01]  /*4400*/  FMUL.FTZ R5, R39.reuse, R130 ;  /* 0x0000008227057220 */ /* 0x040fe20000410000 */
[----:B------:R-:W-:Y:S01]  /*4410*/  FFMA.FTZ R131, -R116, R138, R159 ;  /* 0x0000008a74837223 */ /* 0x000fe2000001019f */
[----:B------:R-:W-:Y:S01]  /*4420*/  FFMA.FTZ R6, R38, R41, R7 ;  /* 0x0000002926067223 */ /* 0x000fe20000010007 */
[-C--:B------:R-:W-:Y:S01]  /*4430*/  FMUL.FTZ R7, R39, R4.reuse ;  /* 0x0000000427077220 */ /* 0x080fe20000410000 */
[-C--:B------:R-:W-:Y:S01]  /*4440*/  FFMA.FTZ R5, R32, R4.reuse, R5 ;  /* 0x0000000420057223 */ /* 0x080fe20000010005 */
[C---:B------:R-:W-:Y:S01]  /*4450*/  FMUL.FTZ R4, R97.reuse, R4 ;  /* 0x0000000461047220 */ /* 0x040fe20000410000 */
[----:B------:R-:W-:Y:S01]  /*4460*/  FFMA.FTZ R41, R116, -R136, R157 ;  /* 0x8000008874297223 */ /* 0x000fe2000001009d */
[-C--:B------:R-:W-:Y:S01]  /*4470*/  FFMA.FTZ R7, R32, R130.reuse, -R7 ;  /* 0x0000008220077223 */ /* 0x080fe20000010807 */
[----:B------:R-:W-:Y:S01]  /*4480*/  FMUL.FTZ R130, R97, R130 ;  /* 0x0000008261827220 */ /* 0x000fe20000410000 */
[----:B------:R-:W-:Y:S01]  /*4490*/  FADD.FTZ R5, RZ, R5 ;  /* 0x00000005ff057221 */ /* 0x000fe20000010000 */
[----:B------:R0:W-:Y:S01]  /*44a0*/  STS [R75], R4 ;  /* 0x000000044b007388 */ /* 0x0001e20000000800 */
[----:B------:R-:W-:Y:S01]  /*44b0*/  FADD.FTZ R7, RZ, R7 ;  /* 0x00000007ff077221 */ /* 0x000fe20000010000 */
[----:B------:R-:W-:Y:S01]  /*44c0*/  FMUL.FTZ R168, R98, R162 ;  /* 0x000000a262a87220 */ /* 0x000fe20000410000 */
[----:B------:R-:W-:Y:S01]  /*44d0*/  FADD.FTZ R5, R5, R6 ;  /* 0x0000000605057221 */ /* 0x000fe20000010000 */
[----:B------:R1:W-:Y:S01]  /*44e0*/  STS [R77+0x4], R130 ;  /* 0x000004824d007388 */ /* 0x0003e20000000800 */
[----:B------:R-:W-:Y:S01]  /*44f0*/  FMUL.FTZ R6, R103, R150 ;  /* 0x0000009667067220 */ /* 0x000fe20000410000 */
[----:B------:R-:W-:Y:S01]  /*4500*/  FADD.FTZ R7, R7, R146 ;  /* 0x0000009207077221 */ /* 0x000fe20000010000 */
[----:B------:R-:W-:Y:S01]  /*4510*/  LEA R161, R118, -R123, 0x1 ;  /* 0x8000007b76a17211 */ /* 0x000fe200078e08ff */
[----:B------:R2:W-:Y:S01]  /*4520*/  STS [R77+0x8], R154 ;  /* 0x0000089a4d007388 */ /* 0x0005e20000000800 */
[----:B------:R-:W-:Y:S01]  /*4530*/  FMUL.FTZ R143, R139, R6 ;  /* 0x000000068b8f7220 */ /* 0x000fe20000410000 */
[----:B0-----:R-:W-:Y:S01]  /*4540*/  FMUL.FTZ R4, R131, R164 ;  /* 0x000000a483047220 */ /* 0x001fe20000410000 */
[----:B------:R-:W-:Y:S01]  /*4550*/  ISETP.GE.AND P2, PT, R161, 0x1, PT ;  /* 0x00000001a100780c */ /* 0x000fe20003f46270 */
[----:B------:R0:W-:Y:S01]  /*4560*/  STS [R77+0xc], R160 ;  /* 0x00000ca04d007388 */ /* 0x0001e20000000800 */
[----:B------:R-:W-:Y:S01]  /*4570*/  FMUL.FTZ R158, R109, -R158 ;  /* 0x8000009e6d9e7220 */ /* 0x000fe20000410000 */
[----:B-1----:R-:W-:Y:S01]  /*4580*/  FMUL.FTZ R130, R103, R152 ;  /* 0x0000009867827220 */ /* 0x002fe20000410000 */
[-C--:B------:R-:W-:Y:S01]  /*4590*/  FFMA.FTZ R4, R41, R162.reuse, R4 ;  /* 0x000000a229047223 */ /* 0x080fe20000010004 */
[----:B------:R-:W-:Y:S01]  /*45a0*/  FMUL.FTZ R162, R131, R162 ;  /* 0x000000a283a27220 */ /* 0x000fe20000410000 */
[----:B------:R-:W-:Y:S01]  /*45b0*/  STS [R77+0x10], R168 ;  /* 0x000010a84d007388 */ /* 0x000fe20000000800 */
[----:B------:R-:W-:Y:S01]  /*45c0*/  FMUL.FTZ R146, R139, R130 ;  /* 0x000000828b927220 */ /* 0x000fe20000410000 */
[----:B------:R-:W-:Y:S01]  /*45d0*/  FADD.FTZ R4, R5, R4 ;  /* 0x0000000405047221 */ /* 0x000fe20000010000 */
[-C--:B------:R-:W-:Y:S01]  /*45e0*/  FFMA.FTZ R162, R41, R164.reuse, -R162 ;  /* 0x000000a429a27223 */ /* 0x080fe200000108a2 */
[----:B------:R-:W-:Y:S01]  /*45f0*/  FMUL.FTZ R164, R98, R164 ;  /* 0x000000a462a47220 */ /* 0x000fe20000410000 */
[CC--:B------:R-:W-:Y:S01]  /*4600*/  FFMA.FTZ R141, R137.reuse, R6.reuse, R146 ;  /* 0x00000006898d7223 */ /* 0x0c0fe20000010092 */
[C---:B------:R-:W-:Y:S01]  /*4610*/  FMUL.FTZ R146, R100.reuse, R6 ;  /* 0x0000000664927220 */ /* 0x040fe20000410000 */
[-C--:B------:R-:W-:Y:S01]  /*4620*/  FFMA.FTZ R6, R137, R130.reuse, -R143 ;  /* 0x0000008289067223 */ /* 0x080fe2000001088f */
[----:B------:R-:W-:Y:S01]  /*4630*/  FMUL.FTZ R130, R100, R130 ;  /* 0x0000008264827220 */ /* 0x000fe20000410000 */
[----:B------:R-:W-:Y:S01]  /*4640*/  STS [R77+0x14], R164 ;  /* 0x000014a44d007388 */ /* 0x000fe20000000800 */
[----:B------:R-:W-:Y:S01]  /*4650*/  FADD.FTZ R7, R7, R162 ;  /* 0x000000a207077221 */ /* 0x000fe20000010000 */
[----:B------:R-:W-:Y:S01]  /*4660*/  FADD.FTZ R141, R4, R141 ;  /* 0x0000008d048d7221 */ /* 0x000fe20000010000 */
[----:B------:R-:W-:Y:S01]  /*4670*/  FMUL.FTZ R4, R109, R155 ;  /* 0x0000009b6d047220 */ /* 0x000fe20000410000 */
[----:B------:R1:W-:Y:S01]  /*4680*/  STS [R77+0x18], R146 ;  /* 0x000018924d007388 */ /* 0x0003e20000000800 */
[----:B--2---:R-:W-:Y:S01]  /*4690*/  FADD.FTZ R154, R7, R6 ;  /* 0x00000006079a7221 */ /* 0x004fe20000010000 */
[C---:B------:R-:W-:Y:S01]  /*46a0*/  FMUL.FTZ R156, R110.reuse, R156 ;  /* 0x0000009c6e9c7220 */ /* 0x040fe20000410000 */
[----:B------:R-:W-:Y:S01]  /*46b0*/  FMUL.FTZ R6, R110, -R31 ;  /* 0x8000001f6e067220 */ /* 0x000fe20000410000 */
[----:B------:R2:W-:Y:S01]  /*46c0*/  STS [R77+0x1c], R130 ;  /* 0x00001c824d007388 */ /* 0x0005e20000000800 */
[C---:B0-----:R-:W-:Y:S01]  /*46d0*/  FMUL.FTZ R160, R112.reuse, R170 ;  /* 0x000000aa70a07220 */ /* 0x041fe20000410000 */
[----:B------:R-:W-:Y:S01]  /*46e0*/  FMUL.FTZ R162, R112, -R172 ;  /* 0x800000ac70a27220 */ /* 0x000fe20000410000 */
[----:B------:R-:W-:Y:S01]  /*46f0*/  BAR.SYNC.DEFER_BLOCKING 0x0 ;  /* 0x0000000000007b1d */ /* 0x000fe20000010000 */
[----:B------:R-:W-:Y:S01]  /*4700*/  ISETP.GE.AND P3, PT, R161, 0x21, PT ;  /* 0x00000021a100780c */ /* 0x000fe20003f66270 */
[----:B-1----:R-:W-:Y:S01]  /*4710*/  FMUL.FTZ R146, R111, -R159 ;  /* 0x8000009f6f927220 */ /* 0x002fe20000410000 */
[----:B------:R-:W-:Y:S01]  /*4720*/  ISETP.GE.AND P4, PT, R161, 0x41, PT ;  /* 0x00000041a100780c */ /* 0x000fe20003f86270 */
[----:B--2---:R-:W-:-:S02]  /*4730*/  FMUL.FTZ R130, R111, R157 ;  /* 0x0000009d6f827220 */ /* 0x004fc40000410000 */
        /* <DEDUP_REMOVED lines=21> */
.L_x_17840:
[----:B------:R-:W-:Y:S05]  /*4890*/  BSYNC.RECONVERGENT B0 ;  /* 0x0000000000007941 */ /* 0x000fea0003800200 */
.L_x_17839:
[----:B--2---:R1:W2:Y:S01]  /*48a0*/  LDS R5, [R66+0x4a0] ;  /* 0x0004a00042057984 */ /* 0x0042a20000000800 */
[----:B------:R-:W-:Y:S04]  /*48b0*/  BSSY.RECONVERGENT B0, `(.L_x_17841) ;  /* 0x0000004000007945 */ /* 0x000fe80003800200 */
[----:B------:R-:W-:Y:S05]  /*48c0*/  @!P3 BRA `(.L_x_17842) ;  /* 0x000000000008b947 */ /* 0x000fea0003800000 */
[----:B------:R3:W-:Y:S04]  /*48d0*/  REDG.E.ADD.F32.FTZ.RN.STRONG.GPU desc[UR16][R34.64+0x80], R7 ;  /* 0x00008007220079a6 */ /* 0x0007e8000c12f310 */
[----:B--2---:R3:W-:Y:S02]  /*48e0*/  REDG.E.ADD.F32.FTZ.RN.STRONG.GPU desc[UR16][R36.64+0x80], R5 ;  /* 0x00008005240079a6 */ /* 0x0047e4000c12f310 */
.L_x_17842:
[----:B------:R-:W-:Y:S05]  /*48f0*/  BSYNC.RECONVERGENT B0 ;  /* 0x0000000000007941 */ /* 0x000fea0003800200 */
.L_x_17841:
[----:B--23--:R2:W3:Y:S01]  /*4900*/  LDS R5, [R67+0x520] ;  /* 0x0005200043057984 */ /* 0x00c4e20000000800 */
[----:B------:R-:W-:Y:S04]  /*4910*/  BSSY.RECONVERGENT B0, `(.L_x_17843) ;  /* 0x0000004000007945 */ /* 0x000fe80003800200 */
[----:B------:R-:W-:Y:S05]  /*4920*/  @!P4 BRA `(.L_x_17844) ;  /* 0x000000000008c947 */ /* 0x000fea0003800000 */
[----:B------:R4:W-:Y:S04]  /*4930*/  REDG.E.ADD.F32.FTZ.RN.STRONG.GPU desc[UR16][R34.64+0x100], R31 ;  /* 0x0001001f220079a6 */ /* 0x0009e8000c12f310 */
[----:B---3--:R4:W-:Y:S02]  /*4940*/  REDG.E.ADD.F32.FTZ.RN.STRONG.GPU desc[UR16][R36.64+0x100], R5 ;  /* 0x00010005240079a6 */ /* 0x0089e4000c12f310 */
.L_x_17844:
[----:B------:R-:W-:Y:S05]  /*4950*/  BSYNC.RECONVERGENT B0 ;  /* 0x0000000000007941 */ /* 0x000fea0003800200 */
.L_x_17843:
        /* <DEDUP_REMOVED lines=10> */
.L_x_17846:
[----:B------:R-:W-:Y:S05]  /*4a00*/  BSYNC.RECONVERGENT B0 ;  /* 0x0000000000007941 */ /* 0x000fea0003800200 */
.L_x_17845:
[----:B----4-:R4:W0:Y:S01]  /*4a10*/  LDS R5, [R69+0x620] ;  /* 0x0006200045057984 */ /* 0x0108220000000800 */
[----:B------:R-:W-:Y:S04]  /*4a20*/  BSSY.RECONVERGENT B0, `(.L_x_17847) ;  /* 0x0000004000007945 */ /* 0x000fe80003800200 */
[----:B------:R-:W-:Y:S05]  /*4a30*/  @!P2 BRA `(.L_x_17848) ;  /* 0x000000000008a947 */ /* 0x000fea0003800000 */
[----:B0-----:R0:W-:Y:S04]  /*4a40*/  REDG.E.ADD.F32.FTZ.RN.STRONG.GPU desc[UR16][R34.64+0x200], R149 ;  /* 0x00020095220079a6 */ /* 0x0011e8000c12f310 */
[----:B------:R0:W-:Y:S02]  /*4a50*/  REDG.E.ADD.F32.FTZ.RN.STRONG.GPU desc[UR16][R36.64+0x200], R5 ;  /* 0x00020005240079a6 */ /* 0x0001e4000c12f310 */
.L_x_17848:
[----:B------:R-:W-:Y:S05]  /*4a60*/  BSYNC.RECONVERGENT B0 ;  /* 0x0000000000007941 */ /* 0x000fea0003800200 */
.L_x_17847:
[----:B0-----:R0:W0:Y:S01]  /*4a70*/  LDS R5, [R71+0x6a0] ;  /* 0x0006a00047057984 */ /* 0x0010220000000800 */
[----:B------:R-:W-:Y:S04]  /*4a80*/  BSSY.RECONVERGENT B0, `(.L_x_17849) ;  /* 0x0000004000007945 */ /* 0x000fe80003800200 */
[----:B------:R-:W-:Y:S05]  /*4a90*/  @!P3 BRA `(.L_x_17850) ;  /* 0x000000000008b947 */ /* 0x000fea0003800000 */
[----:B------:R1:W-:Y:S04]  /*4aa0*/  REDG.E.ADD.F32.FTZ.RN.STRONG.GPU desc[UR16][R34.64+0x280], R151 ;  /* 0x00028097220079a6 */ /* 0x0003e8000c12f310 */
[----:B0-----:R1:W-:Y:S02]  /*4ab0*/  REDG.E.ADD.F32.FTZ.RN.STRONG.GPU desc[UR16][R36.64+0x280], R5 ;  /* 0x00028005240079a6 */ /* 0x0013e4000c12f310 */
.L_x_17850:
[----:B------:R-:W-:Y:S05]  /*4ac0*/  BSYNC.RECONVERGENT B0 ;  /* 0x0000000000007941 */ /* 0x000fea0003800200 */
.L_x_17849:
[----:B01----:R0:W1:Y:S01]  /*4ad0*/  LDS R5, [R72+0x720] ;  /* 0x0007200048057984 */ /* 0x0030620000000800 */
[----:B------:R-:W-:Y:S04]  /*4ae0*/  BSSY.RECONVERGENT B0, `(.L_x_17851) ;  /* 0x0000004000007945 */ /* 0x000fe80003800200 */
[----:B------:R-:W-:Y:S05]  /*4af0*/  @!P4 BRA `(.L_x_17852) ;  /* 0x000000000008c947 */ /* 0x000fea0003800000 */
[----:B------:R0:W-:Y:S04]  /*4b00*/  REDG.E.ADD.F32.FTZ.RN.STRONG.GPU desc[UR16][R34.64+0x300], R153 ;  /* 0x00030099220079a6 */ /* 0x0001e8000c12f310 */
[----:B-1----:R0:W-:Y:S02]  /*4b10*/  REDG.E.ADD.F32.FTZ.RN.STRONG.GPU desc[UR16][R36.64+0x300], R5 ;  /* 0x00030005240079a6 */ /* 0x0021e4000c12f310 */
.L_x_17852:
[----:B------:R-:W-:Y:S05]  /*4b20*/  BSYNC.RECONVERGENT B0 ;  /* 0x0000000000007941 */ /* 0x000fea0003800200 */
.L_x_17851:
[----:B01----:R0:W1:Y:S01]  /*4b30*/  LDS R5, [R73+0x7a0] ;  /* 0x0007a00049057984 */ /* 0x0030620000000800 */
[----:B------:R-:W-:Y:S04]  /*4b40*/  BSSY.RECONVERGENT B0, `(.L_x_17853) ;  /* 0x0000004000007945 */ /* 0x000fe80003800200 */
[----:B------:R-:W-:Y:S05]  /*4b50*/  @!P5 BRA `(.L_x_17854) ;  /* 0x000000000008d947 */ /* 0x000fea0003800000 */
[----:B------:R0:W-:Y:S04]  /*4b60*/  REDG.E.ADD.F32.FTZ.RN.STRONG.GPU desc[UR16][R34.64+0x380], R155 ;  /* 0x0003809b220079a6 */ /* 0x0001e8000c12f310 */
[----:B-1----:R0:W-:Y:S02]  /*4b70*/  REDG.E.ADD.F32.FTZ.RN.STRONG.GPU desc[UR16][R36.64+0x380], R5 ;  /* 0x00038005240079a6 */ /* 0x0021e4000c12f310 */
.L_x_17854:
[----:B------:R-:W-:Y:S05]  /*4b80*/  BSYNC.RECONVERGENT B0 ;  /* 0x0000000000007941 */ /* 0x000fea0003800200 */
.L_x_17853:
[----:B------:R-:W5:Y:S01]  /*4b90*/  SHFL.DOWN PT, R4, R141, 0x1, 0x1f ;  /* 0x08201f008d047f89 */ /* 0x000f6200000e0000 */
[----:B------:R-:W-:Y:S01]  /*4ba0*/  ISETP.GT.AND P2, PT, R91, 0x1e, PT ;  /* 0x0000001e5b00780c */ /* 0x000fe20003f44270 */
[----:B------:R-:W-:Y:S01]  /*4bb0*/  FMUL.FTZ R7, R27, R152 ;  /* 0x000000981b077220 */ /* 0x000fe20000410000 */
[----:B------:R-:W-:Y:S01]  /*4bc0*/  BSSY.RECONVERGENT B0, `(.L_x_17855) ;  /* 0x000004f000007945 */ /* 0x000fe20003800200 */
        /* <DEDUP_REMOVED lines=17> */
[-C--:B------:R-:W-:Y:S01]  /*4ce0*/  FFMA.FTZ R4, R26, R152.reuse, -R5 ;  /* 0x000000981a047223 */ /* 0x080fe20000010805 */
[----:B------:R-:W-:-:S07]  /*4cf0*/  FMUL.FTZ R5, R142, R152 ;  /* 0x000000988e057220 */ /* 0x000fce0000410000 */
        /* <DEDUP_REMOVED lines=8> */
[-C--:B------:R-:W-:Y:S01]  /*4d80*/  FMUL.FTZ R5, R138, R30.reuse ;  /* 0x0000001e8a057220 */ /* 0x080fe20000410000 */
[----:B------:R-:W1:Y:S01]  /*4d90*/  SHFL.DOWN PT, R35, R154, 0x10, 0x1f ;  /* 0x0a001f009a237f89 */ /* 0x000e6200000e0000 */
[-C--:B------:R-:W-:Y:S01]  /*4da0*/  FFMA.FTZ R4, R26, R30.reuse, -R7 ;  /* 0x0000001e1a047223 */ /* 0x080fe20000010807 */
[----:B------:R-:W-:Y:S01]  /*4db0*/  FMUL.FTZ R7, R27, R30 ;  /* 0x0000001e1b077220 */ /* 0x000fe20000410000 */
[-C--:B------:R-:W-:Y:S01]  /*4dc0*/  FFMA.FTZ R108, R103, R31.reuse, R108 ;  /* 0x0000001f676c7223 */ /* 0x080fe2000001006c */
[----:B------:R-:W-:Y:S01]  /*4dd0*/  FFMA.FTZ R137, R100, R31, R137 ;  /* 0x0000001f64897223 */ /* 0x000fe20000010089 */
[-C--:B------:R-:W-:Y:S01]  /*4de0*/  FFMA.FTZ R31, R136, R148.reuse, R5 ;  /* 0x00000094881f7223 */ /* 0x080fe20000010005 */
[----:B------:R-:W-:Y:S01]  /*4df0*/  FFMA.FTZ R148, R26, R148, R7 ;  /* 0x000000941a947223 */ /* 0x000fe20000010007 */
[----:B------:R-:W-:Y:S01]  /*4e00*/  FMUL.FTZ R7, R27, R33 ;  /* 0x000000211b077220 */ /* 0x000fe20000410000 */
[----:B------:R-:W-:Y:S01]  /*4e10*/  FMUL.FTZ R6, R131, R4 ;  /* 0x0000000483067220 */ /* 0x000fe20000410000 */
[-C--:B------:R-:W-:Y:S01]  /*4e20*/  FMUL.FTZ R5, R134, R147.reuse ;  /* 0x0000009386057220 */ /* 0x080fe20000410000 */
[CC--:B------:R-:W-:Y:S01]  /*4e30*/  FMUL.FTZ R4, R27.reuse, R147.reuse ;  /* 0x000000931b047220 */ /* 0x0c0fe20000410000 */
[C---:B------:R-:W-:Y:S01]  /*4e40*/  FFMA.FTZ R147, R26.reuse, R147, -R7 ;  /* 0x000000931a937223 */ /* 0x040fe20000010807 */
[----:B------:R-:W-:Y:S01]  /*4e50*/  FMUL.FTZ R7, R27, R144 ;  /* 0x000000901b077220 */ /* 0x000fe20000410000 */
[----:B------:R-:W-:Y:S01]  /*4e60*/  ISETP.NE.AND P2, PT, R91, RZ, PT ;  /* 0x000000ff5b00720c */ /* 0x000fe20003f45270 */
[-C--:B------:R-:W-:Y:S01]  /*4e70*/  FMUL.FTZ R27, R27, R145.reuse ;  /* 0x000000911b1b7220 */ /* 0x080fe20000410000 */
[----:B------:R-:W-:Y:S01]  /*4e80*/  FFMA.FTZ R41, R41, R148, R6 ;  /* 0x0000009429297223 */ /* 0x000fe20000010006 */
[----:B------:R-:W-:Y:S01]  /*4e90*/  FFMA.FTZ R30, R26, R145, -R7 ;  /* 0x000000911a1e7223 */ /* 0x000fe20000010807 */
[-C--:B------:R-:W-:Y:S01]  /*4ea0*/  FFMA.FTZ R132, R132, R33.reuse, R5 ;  /* 0x0000002184847223 */ /* 0x080fe20000010005 */
[----:B------:R-:W-:Y:S01]  /*4eb0*/  FFMA.FTZ R33, R26, R33, R4 ;  /* 0x000000211a217223 */ /* 0x000fe20000010004 */
[----:B------:R-:W-:Y:S01]  /*4ec0*/  FMUL.FTZ R147, R40, R147 ;  /* 0x0000009328937220 */ /* 0x000fe20000410000 */
[----:B------:R-:W-:Y:S01]  /*4ed0*/  FMUL.FTZ R6, R135, R145 ;  /* 0x0000009187067220 */ /* 0x000fe20000410000 */
[----:B------:R-:W-:Y:S01]  /*4ee0*/  FFMA.FTZ R27, R26, R144, R27 ;  /* 0x000000901a1b7223 */ /* 0x000fe2000001001b */
[----:B------:R-:W-:Y:S01]  /*4ef0*/  FMUL.FTZ R39, R39, R30 ;  /* 0x0000001e27277220 */ /* 0x000fe20000410000 */
[----:B0-----:R-:W-:Y:S01]  /*4f00*/  FADD.FTZ R4, R141, R34 ;  /* 0x000000228d047221 */ /* 0x001fe20000010000 */
[----:B-1----:R-:W-:Y:S01]  /*4f10*/  FADD.FTZ R5, R154, R35 ;  /* 0x000000239a057221 */ /* 0x002fe20000010000 */
[----:B------:R-:W-:Y:S01]  /*4f20*/  FFMA.FTZ R38, R38, R33, R147 ;  /* 0x0000002126267223 */ /* 0x000fe20000010093 */
[----:B------:R-:W-:Y:S01]  /*4f30*/  FFMA.FTZ R6, R133, R144, R6 ;  /* 0x0000009085067223 */ /* 0x000fe20000010006 */
[----:B------:R-:W-:Y:S01]  /*4f40*/  FFMA.FTZ R32, R32, R27, R39 ;  /* 0x0000001b20207223 */ /* 0x000fe20000010027 */
[-C--:B------:R-:W-:Y:S01]  /*4f50*/  FFMA.FTZ R26, R98, R31.reuse, R41 ;  /* 0x0000001f621a7223 */ /* 0x080fe20000010029 */
[----:B------:R0:W-:Y:S01]  /*4f60*/  @!P2 STS.64 [UR6+0xc68], R4 ;  /* 0x000c6804ff00a988 */ /* 0x0001e20008000a06 */
[----:B------:R-:W-:Y:S01]  /*4f70*/  FFMA.FTZ R7, R99, R132, R38 ;  /* 0x0000008463077223 */ /* 0x000fe20000010026 */
[----:B------:R-:W-:Y:S01]  /*4f80*/  ISETP.GT.AND P2, PT, R91, 0xf, PT ;  /* 0x0000000f5b00780c */ /* 0x000fe20003f44270 */
        /* <DEDUP_REMOVED lines=18> */
.L_x_17856:
[----:B------:R-:W-:Y:S05]  /*50b0*/  BSYNC.RECONVERGENT B0 ;  /* 0x0000000000007941 */ /* 0x000fea0003800200 */
.L_x_17855:
[----:B------:R-:W-:-:S04]  /*50c0*/  UIADD3 UR4, UPT, UPT, UR4, 0x1, URZ ;  /* 0x0000000104047890 */ /* 0x000fc8000fffe0ff */
[----:B------:R-:W-:-:S09]  /*50d0*/  UISETP.GE.AND UP0, UPT, UR4, UR9, UPT ;  /* 0x000000090400728c */ /* 0x000fd2000bf06270 */
[----:B------:R-:W-:Y:S05]  /*50e0*/  BRA.U !UP0, `(.L_x_17857) ;  /* 0xffffffd108687547 */ /* 0x000fea000b83ffff */
.L_x_17825:
[----:B------:R-:W-:Y:S01]  /*50f0*/  BAR.SYNC.DEFER_BLOCKING 0x0 ;  /* 0x0000000000007b1d */ /* 0x000fe20000010000 */
[----:B0-----:R-:W-:Y:S02]  /*5100*/  F2FP.BF16.F32.PACK_AB R4, R107, R105 ;  /* 0x000000696b04723e */ /* 0x001fe400000010ff */
[----:B------:R-:W-:Y:S02]  /*5110*/  F2FP.BF16.F32.PACK_AB R5, R108, R106 ;  /* 0x0000006a6c05723e */ /* 0x000fe400000010ff */
[----:B------:R-:W-:-:S03]  /*5120*/  F2FP.BF16.F32.PACK_AB R24, R94, R95 ;  /* 0x0000005f5e18723e */ /* 0x000fc600000010ff */
[----:B------:R-:W0:Y:S01]  /*5130*/  LDC.64 R22, c[0x0][0x4f8] ;  /* 0x00013e00ff167b82 */ /* 0x000e220000000a00 */
[----:B------:R-:W1:Y:S01]  /*5140*/  LDCU.64 UR8, c[0x0][0x500] ;  /* 0x0000a000ff0877ac */ /* 0x000e620008000a00 */
[----:B------:R-:W-:Y:S01]  /*5150*/  F2FP.BF16.F32.PACK_AB R25, R96, R93 ;  /* 0x0000005d6019723e */ /* 0x000fe200000010ff */
[----:B------:R-:W-:Y:S01]  /*5160*/  FADD.FTZ R95, R95, R44 ;  /* 0x0000002c5f5f7221 */ /* 0x000fe20000010000 */
[----:B------:R-:W5:Y:S03]  /*5170*/  LDCU.64 UR10, c[0x0][0x550] ;  /* 0x0000aa00ff0a77ac */ /* 0x000f660008000a00 */
[----:B------:R-:W-:Y:S01]  /*5180*/  FADD.FTZ R94, R95, R94 ;  /* 0x0000005e5f5e7221 */ /* 0x000fe20000010000 */
[----:B------:R-:W2:Y:S03]  /*5190*/  LDC.64 R26, c[0x0][0x518] ;  /* 0x00014600ff1a7b82 */ /* 0x000ea60000000a00 */
[----:B------:R-:W-:-:S04]  /*51a0*/  FADD.FTZ R93, R94, R93 ;  /* 0x0000005d5e5d7221 */ /* 0x000fc80000010000 */
[----:B------:R-:W-:Y:S01]  /*51b0*/  FADD.FTZ R44, R93, R96 ;  /* 0x000000605d2c7221 */ /* 0x000fe20000010000 */
[----:B------:R3:W-:Y:S01]  /*51c0*/  STS.64 [R92], R4 ;  /* 0x000000045c007388 */ /* 0x0007e20000000a00 */
[----:B------:R-:W-:-:S03]  /*51d0*/  NOP ;  /* 0x0000000000007918 */ /* 0x000fc60000000000 */
[----:B------:R-:W-:Y:S04]  /*51e0*/  LDS.U16 R7, [R90] ;  /* 0x000000005a077984 */ /* 0x000fe80000000400 */
[----:B------:R-:W-:Y:S01]  /*51f0*/  LDS.U16 R15, [R90+0x40] ;  /* 0x000040005a0f7984 */ /* 0x000fe20000000400 */
[----:B---3--:R-:W-:Y:S01]  /*5200*/  HFMA2 R5, -RZ, RZ, 0, 0 ;  /* 0x00000000ff057431 */ /* 0x008fe200000001ff */
[----:B------:R-:W-:Y:S02]  /*5210*/  MOV R4, R2 ;  /* 0x0000000200047202 */ /* 0x000fe40000000f00 */
[----:B------:R-:W-:Y:S04]  /*5220*/  LDS.U16 R17, [R90+0x80] ;  /* 0x000080005a117984 */ /* 0x000fe80000000400 */
[----:B------:R-:W-:Y:S01]  /*5230*/  LDS.U16 R19, [R90+0xc0] ;  /* 0x0000c0005a137984 */ /* 0x000fe20000000400 */
[----:B0-----:R-:W-:-:S03]  /*5240*/  IMAD.WIDE.U32 R2, R22, UR18, R4 ;  /* 0x0000001216027c25 */ /* 0x001fc6000f8e0004 */
[----:B------:R-:W-:Y:S01]  /*5250*/  @!P1 STS [UR6+0x100], R89 ;  /* 0x00010059ff009988 */ /* 0x000fe20008000806 */
[----:B------:R-:W-:Y:S01]  /*5260*/  IMAD R3, R23, UR18, R3 ;  /* 0x0000001217037c24 */ /* 0x000fe2000f8e0203 */
[----:B------:R-:W-:Y:S01]  /*5270*/  BAR.SYNC.DEFER_BLOCKING 0x0 ;  /* 0x0000000000007b1d */ /* 0x000fe20000010000 */
[----:B-1----:R-:W-:-:S04]  /*5280*/  IMAD.WIDE.U32 R2, R43, UR8, R2 ;  /* 0x000000082b027c25 */ /* 0x002fc8000f8e0002 */
[----:B------:R-:W-:Y:S01]  /*5290*/  IMAD R6, R43, UR9, R3 ;  /* 0x000000092b067c24 */ /* 0x000fe2000f8e0203 */
[----:B------:R-:W-:Y:S01]  /*52a0*/  IADD3 R3, P3, PT, R70, R2, RZ ;  /* 0x0000000246037210 */ /* 0x000fe20007f7e0ff */
[----:B------:R-:W0:Y:S03]  /*52b0*/  LDCU.64 UR8, c[0x0][0x560] ;  /* 0x0000ac00ff0877ac */ /* 0x000e260008000a00 */
[----:B------:R-:W-:Y:S02]  /*52c0*/  IADD3.X R6, PT, PT, RZ, R6, RZ, P3, !PT ;  /* 0x00000006ff067210 */ /* 0x000fe40001ffe4ff */
[----:B-----5:R-:W-:-:S04]  /*52d0*/  LEA R2, P5, R3, UR10, 0x1 ;  /* 0x0000000a03027c11 */ /* 0x020fc8000f8a08ff */
[----:B------:R-:W-:Y:S02]  /*52e0*/  LEA.HI.X R3, R3, UR11, R6, 0x1, P5 ;  /* 0x0000000b03037c11 */ /* 0x000fe4000a8f0c06 */
[----:B------:R-:W-:Y:S01]  /*52f0*/  IADD3 R57, P5, PT, R57, -0x100, RZ ;  /* 0xffffff0039397810 */ /* 0x000fe20007fbe0ff */
[----:B------:R-:W1:Y:S03]  /*5300*/  LDS R21, [UR6+0x100] ;  /* 0x00010006ff157984 */ /* 0x000e660008000800 */
[----:B------:R-:W-:Y:S02]  /*5310*/  IADD3.X R58, PT, PT, R58, -0x1, RZ, P5, !PT ;  /* 0xffffffff3a3a7810 */ /* 0x000fe40002ffe4ff */
[-C--:B-1----:R-:W-:Y:S02]  /*5320*/  ISETP.GE.AND P0, PT, R70, R21.reuse, PT ;  /* 0x000000154600720c */ /* 0x082fe40003f06270 */
[----:B------:R-:W-:-:S02]  /*5330*/  ISETP.GE.AND P2, PT, R74, R21, PT ;  /* 0x000000154a00720c */ /* 0x000fc40003f46270 */
[-C--:B------:R-:W-:Y:S02]  /*5340*/  ISETP.GE.AND P3, PT, R80, R21.reuse, PT ;  /* 0x000000155000720c */ /* 0x080fe40003f66270 */
[----:B------:R-:W-:-:S07]  /*5350*/  ISETP.GE.AND P4, PT, R81, R21, PT ;  /* 0x000000155100720c */ /* 0x000fce0003f86270 */
[----:B------:R-:W-:Y:S04]  /*5360*/  @!P0 STG.E.U16 desc[UR16][R2.64], R7 ;  /* 0x0000000702008986 */ /* 0x000fe8000c101510 */
[----:B------:R-:W-:Y:S04]  /*5370*/  @!P2 STG.E.U16 desc[UR16][R2.64+0x40], R15 ;  /* 0x0000400f0200a986 */ /* 0x000fe8000c101510 */
[----:B------:R-:W-:Y:S04]  /*5380*/  @!P3 STG.E.U16 desc[UR16][R2.64+0x80], R17 ;  /* 0x000080110200b986 */ /* 0x000fe8000c101510 */
[----:B------:R2:W-:Y:S01]  /*5390*/  @!P4 STG.E.U16 desc[UR16][R2.64+0xc0], R19 ;  /* 0x0000c0130200c986 */ /* 0x0005e2000c101510 */
[----:B------:R-:W-:Y:S01]  /*53a0*/  BAR.SYNC.DEFER_BLOCKING 0x0 ;  /* 0x0000000000007b1d */ /* 0x000fe20000010000 */
[----:B--2---:R-:W-:-:S04]  /*53b0*/  IMAD.WIDE.U32 R2, R26, UR18, R4 ;  /* 0x000000121a027c25 */ /* 0x004fc8000f8e0004 */
        /* <DEDUP_REMOVED lines=36> */
.L_x_17823:
        /* <DEDUP_REMOVED lines=34> */
.L_x_17860:
[----:B------:R-:W-:Y:S05]  /*5820*/  BSYNC.RECONVERGENT B0 ;  /* 0x0000000000007941 */ /* 0x000fea0003800200 */
.L_x_17859:
        /* <DEDUP_REMOVED lines=26> */
.L_x_17862:
[----:B------:R-:W-:Y:S05]  /*59d0*/  BSYNC.RECONVERGENT B0 ;  /* 0x0000000000007941 */ /* 0x000fea0003800200 */
.L_x_17861:
        /* <DEDUP_REMOVED lines=8> */
.L_x_17863:
        /* <DEDUP_REMOVED lines=16> */
.L_x_17864:
        /* <DEDUP_REMOVED lines=10> */
.L_x_18805:


//--------------------- .text._Z25selective_scan_bwd_kernelI32Selective_Scan_bwd_kernel_traitsILi32ELi4ELb0ELb1ELb1ELb1ELb0EN3c108BFloat16ENS1_7complexIfEEEEv12SSMParamsBwd --------------------------
	.section	.text._Z25selective_scan_bwd_kernelI32Selective_Scan_bwd_kernel_traitsILi32ELi4ELb0ELb1ELb1ELb1ELb0EN3c108BFloat16ENS1_7complexIfEEEEv12SSMParamsBwd,"ax",@progbits
	.align	128
        .global         _Z25selective_scan_bwd_kernelI32Selective_Scan_bwd_kernel_traitsILi32ELi4ELb0ELb1ELb1ELb1ELb0EN3c108BFloat16ENS1_7complexIfEEEEv12SSMParamsBwd
        .type           _Z25selective_scan_bwd_kernelI32Selective_Scan_bwd_kernel_traitsILi32ELi4ELb0ELb1ELb1ELb1ELb0EN3c108BFloat16ENS1_7complexIfEEEEv12SSMParamsBwd,@function
        .size           _Z25selective_scan_bwd_kernelI32Selective_Scan_bwd_kernel_traitsILi32ELi4ELb0ELb1ELb1ELb1ELb0EN3c108BFloat16ENS1_7complexIfEEEEv12SSMParamsBwd,(.L_x_18806 - _Z25selective_scan_bwd_kernelI32Selective_Scan_bwd_kernel_traitsILi32ELi4ELb0ELb1ELb1ELb1ELb0EN3c108BFloat16ENS1_7complexIfEEEEv12SSMParamsBwd)
        .other          _Z25selective_scan_bwd_kernelI32Selective_Scan_bwd_kernel_traitsILi32ELi4ELb0ELb1ELb1ELb1ELb0EN3c108BFloat16ENS1_7complexIfEEEEv12SSMParamsBwd,@"STO_CUDA_ENTRY STV_DEFAULT"
_Z25selective_scan_bwd_kernelI32Selective_Scan_bwd_kernel_traitsILi32ELi4ELb0ELb1ELb1ELb1ELb0EN3c108BFloat16ENS1_7complexIfEEEEv12SSMParamsBwd:
.text._Z25selective_scan_bwd_kernelI32Selective_Scan_bwd_kernel_traitsILi32ELi4ELb0ELb1ELb1ELb1ELb0EN3c108BFloat16ENS1_7complexIfEEEEv12SSMParamsBwd:
        /* <DEDUP_REMOVED lines=92> */
[----:B------:R-:W-:Y:S01]  /*05c0*/  ISETP.NE.AND.EX P0, PT, R27, RZ, PT, P0 ;  /* 0x000000ff1b00720c */ /* 0x000fe20003f05300 */
[C---:B------:R-:W-:Y:S01]  /*05d0*/  IMAD R5, R8.reuse, R15, R3 ;  /* 0x0000000f08057224 */ /* 0x040fe200078e0203 */
[----:B----4-:R-:W-:Y:S01]  /*05e0*/  UIMAD.WIDE.U32 UR6, UR18, UR8, URZ ;  /* 0x00000008120672a5 */ /* 0x010fe2000f8e00ff */
[----:B------:R-:W-:Y:S01]  /*05f0*/  IMAD.WIDE.U32 R2, R8, R14, UR4 ;  /* 0x0000000408027e25 */ /* 0x000fe2000f8e000e */
[----:B------:R-:W-:Y:S01]  /*0600*/  LEA R7, R25, 0xffffff00, 0x8 ;  /* 0xffffff0019077811 */ /* 0x000fe200078e40ff */
[----:B------:R-:W1:Y:S01]  /*0610*/  LDC.64 R26, c[0x0][0x448] ;  /* 0x00011200ff1a7b82 */ /* 0x000e620000000a00 */
[----:B------:R-:W-:-:S02]  /*0620*/  UIMAD UR7, UR18, UR9, UR7 ;  /* 0x00000009120772a4 */ /* 0x000fc4000f8e0207 */
[----:B------:R-:W-:Y:S01]  /*0630*/  IADD3 R10, PT, PT, R3, R5, RZ ;  /* 0x00000005030a7210 */ /* 0x000fe20007ffe0ff */
[----:B0-----:R-:W-:Y:S01]  /*0640*/  IMAD R3, R11, R22, RZ ;  /* 0x000000160b037224 */ /* 0x001fe200078e02ff */
[----:B------:R-:W-:Y:S01]  /*0650*/  IADD3 R65, P1, PT, R7, R2, RZ ;  /* 0x0000000207417210 */ /* 0x000fe20007f3e0ff */
[----:B------:R-:W-:Y:S01]  /*0660*/  IMAD R2, R11, R18, RZ ;  /* 0x000000120b027224 */ /* 0x000fe200078e02ff */
[----:B------:R-:W-:Y:S01]  /*0670*/  IADD3 R61, P3, PT, R9, R4, RZ ;  /* 0x00000004093d7210 */ /* 0x000fe20007f7e0ff */
[C---:B------:R-:W-:Y:S01]  /*0680*/  IMAD.WIDE.U32 R4, R8.reuse, R18, UR6 ;  /* 0x0000000608047e25 */ /* 0x040fe2000f8e0012 */
[----:B------:R-:W0:Y:S01]  /*0690*/  @P0 LDC R12, c[0x0][0x384] ;  /* 0x0000e100ff0c0b82 */ /* 0x000e220000000800 */
[----:B------:R-:W2:Y:S02]  /*06a0*/  LDCU.64 UR8, c[0x0][0x498] ;  /* 0x00009300ff0877ac */ /* 0x000ea40008000a00 */
[C---:B------:R-:W-:Y:S02]  /*06b0*/  IMAD R11, R8.reuse, R19, R2 ;  /* 0x00000013080b7224 */ /* 0x040fe400078e0202 */
[----:B------:R-:W-:-:S02]  /*06c0*/  IMAD R15, R8, R23, R3 ;  /* 0x00000017080f7224 */ /* 0x000fc400078e0203 */
[----:B------:R-:W-:Y:S01]  /*06d0*/  IMAD.WIDE.U32 R2, R8, R22, RZ ;  /* 0x0000001608027225 */ /* 0x000fe200078e00ff */
[----:B------:R-:W4:Y:S01]  /*06e0*/  LDC.64 R18, c[0x0][0x540] ;  /* 0x00015000ff127b82 */ /* 0x000f220000000a00 */
[----:B------:R-:W-:Y:S02]  /*06f0*/  IADD3 R8, PT, PT, R5, R11, RZ ;  /* 0x0000000b05087210 */ /* 0x000fe40007ffe0ff */
[----:B---3--:R-:W-:Y:S02]  /*0700*/  SHF.R.U64 R5, R20, 0x1, R21 ;  /* 0x0000000114057819 */ /* 0x008fe40000001215 */
[----:B------:R-:W-:Y:S02]  /*0710*/  IADD3 R3, PT, PT, R3, R15, RZ ;  /* 0x0000000f03037210 */ /* 0x000fe40007ffe0ff */
[----:B------:R-:W-:Y:S01]  /*0720*/  IADD3 R67, P4, PT, R7, R4, RZ ;  /* 0x0000000407437210 */ /* 0x000fe20007f9e0ff */
[----:B------:R-:W3:Y:S01]  /*0730*/  @P0 LDC R14, c[0x0][0x38c] ;  /* 0x0000e300ff0e0b82 */ /* 0x000ee20000000800 */
[----:B------:R-:W-:Y:S01]  /*0740*/  SHF.R.S32.HI R7, RZ, 0x1f, R7 ;  /* 0x0000001fff077819 */ /* 0x000fe20000011407 */
[----:B------:R-:W-:Y:S01]  /*0750*/  IMAD.WIDE.U32 R4, R5, UR18, R2 ;  /* 0x0000001205047c25 */ /* 0x000fe2000f8e0002 */
[----:B------:R-:W-:-:S02]  /*0760*/  SHF.R.U32.HI R2, RZ, 0x1, R21 ;  /* 0x00000001ff027819 */ /* 0x000fc40000011615 */
[----:B------:R-:W-:-:S03]  /*0770*/  IADD3.X R10, PT, PT, R7, R10, RZ, P1, !PT ;  /* 0x0000000a070a7210 */ /* 0x000fc60000ffe4ff */
[----:B------:R-:W1:Y:S01]  /*0780*/  LDC.64 R20, c[0x0][0x468] ;  /* 0x00011a00ff147b82 */ /* 0x000e620000000a00 */
[----:B------:R-:W-:Y:S01]  /*0790*/  IADD3.X R8, PT, PT, R7, R8, RZ, P4, !PT ;  /* 0x0000000807087210 */ /* 0x000fe200027fe4ff */
[----:B--2---:R-:W-:Y:S02]  /*07a0*/  UIMAD.WIDE.U32 UR4, UR18, UR8, URZ ;  /* 0x00000008120472a5 */ /* 0x004fe4000f8e00ff */
[----:B------:R-:W-:-:S04]  /*07b0*/  IMAD R55, R2, UR18, RZ ;  /* 0x0000001202377c24 */ /* 0x000fc8000f8e02ff */
[----:B------:R-:W2:Y:S01]  /*07c0*/  @P0 LDC.64 R6, c[0x0][0x480] ;  /* 0x00012000ff060b82 */ /* 0x000ea20000000a00 */
[----:B------:R-:W-:-:S07]  /*07d0*/  UIMAD UR5, UR18, UR9, UR5 ;  /* 0x00000009120572a4 */ /* 0x000fce000f8e0205 */
[----:B------:R-:W2:Y:S01]  /*07e0*/  LDC.64 R22, c[0x0][0x528] ;  /* 0x00014a00ff167b82 */ /* 0x000ea20000000a00 */
[----:B0-----:R-:W-:Y:S01]  /*07f0*/  @P0 IMAD R2, R12, UR18, R45 ;  /* 0x000000120c020c24 */ /* 0x001fe2000f8e022d */
[----:B------:R-:W-:Y:S02]  /*0800*/  IADD3 R55, PT, PT, R5, R55, RZ ;  /* 0x0000003705377210 */ /* 0x000fe40007ffe0ff */
[----:B----4-:R-:W-:Y:S01]  /*0810*/  LEA R51, P4, R4, R18, 0x3 ;  /* 0x0000001204337211 */ /* 0x010fe200078818ff */
[----:B------:R-:W-:Y:S01]  /*0820*/  @P0 IMAD R5, R2, R25, RZ ;  /* 0x0000001902050224 */ /* 0x000fe200078e02ff */
[----:B------:R-:W-:Y:S01]  /*0830*/  ISETP.GE.AND P1, PT, R25, 0x1, PT ;  /* 0x000000011900780c */ /* 0x000fe20003f26270 */
[C---:B------:R-:W-:Y:S01]  /*0840*/  IMAD.WIDE.U32 R2, R45.reuse, R62, UR4 ;  /* 0x000000042d027e25 */ /* 0x040fe2000f8e003e */
[----:B------:R-:W-:Y:S02]  /*0850*/  LEA.HI.X R55, R4, R19, R55, 0x3, P4 ;  /* 0x0000001304377211 */ /* 0x000fe400020f1c37 */
[----:B------:R-:W-:Y:S01]  /*0860*/  SHF.R.S32.HI R4, RZ, 0x1f, R9 ;  /* 0x0000001fff047819 */ /* 0x000fe20000011409 */
[----:B------:R-:W-:Y:S01]  /*0870*/  IMAD R63, R45, R63, R3 ;  /* 0x0000003f2d3f7224 */ /* 0x000fe200078e0203 */
[----:B------:R-:W-:Y:S01]  /*0880*/  IADD3 R2, P4, PT, R9, R2, RZ ;  /* 0x0000000209027210 */ /* 0x000fe20007f9e0ff */
[----:B---3--:R-:W-:Y:S01]  /*0890*/  @P0 IMAD R5, R5, R14, RZ ;  /* 0x0000000e05050224 */ /* 0x008fe200078e02ff */
[----:B------:R-:W-:-:S02]  /*08a0*/  IADD3.X R3, PT, PT, R4, R17, RZ, P2, !PT ;  /* 0x0000001104037210 */ /* 0x000fc400017fe4ff */
[----:B------:R-:W-:Y:S02]  /*08b0*/  IADD3.X R12, PT, PT, R4, R13, RZ, P3, !PT ;  /* 0x0000000d040c7210 */ /* 0x000fe40001ffe4ff */
[C---:B------:R-:W-:Y:S02]  /*08c0*/  LEA R56, P2, R58.reuse, R56, 0x1 ;  /* 0x000000383a387211 */ /* 0x040fe400078408ff */
[----:B-1----:R-:W-:Y:S02]  /*08d0*/  LEA R60, P3, R61, R20, 0x1 ;  /* 0x000000143d3c7211 */ /* 0x002fe400078608ff */
[----:B------:R-:W-:Y:S02]  /*08e0*/  CS2R R14, SRZ ;  /* 0x00000000000e7805 */ /* 0x000fe4000001ff00 */
[----:B------:R-:W-:Y:S01]  /*08f0*/  LEA.HI.X R58, R58, R57, R3, 0x1, P2 ;  /* 0x000000393a3a7211 */ /* 0x000fe200010f0c03 */
[----:B--2---:R-:W-:Y:S01]  /*0900*/  @P0 IMAD.WIDE R14, R5, 0x10, R6 ;  /* 0x00000010050e0825 */ /* 0x004fe200078e0206 */
[----:B------:R-:W-:-:S02]  /*0910*/  LEA.HI.X R61, R61, R21, R12, 0x1, P3 ;  /* 0x000000153d3d7211 */ /* 0x000fc400018f0c0c */
[----:B------:R-:W-:Y:S01]  /*0920*/  IADD3.X R63, PT, PT, R4, R63, RZ, P4, !PT ;  /* 0x0000003f043f7210 */ /* 0x000fe200027fe4ff */
[----:B------:R-:W-:Y:S01]  /*0930*/  IMAD.WIDE.U32 R12, R45, R52, RZ ;  /* 0x000000342d0c7225 */ /* 0x000fe200078e00ff */
[C---:B------:R-:W-:Y:S02]  /*0940*/  LEA R62, P0, R2.reuse, R22, 0x1 ;  /* 0x00000016023e7211 */ /* 0x040fe400078008ff */
        /* <DEDUP_REMOVED lines=22> */
[----:B------:R-:W-:Y:S02]  /*0ab0*/  LOP3.LUT R2, R2, 0xf80, RZ, 0xc0, !PT ;  /* 0x00000f8002027812 */ /* 0x000fe400078ec0ff */
[C---:B------:R-:W-:Y:S02]  /*0ac0*/  IADD3 R6, PT, PT, R57.reuse, 0x40, RZ ;  /* 0x0000004039067810 */ /* 0x040fe40007ffe0ff */
[----:B------:R-:W-:Y:S02]  /*0ad0*/  LOP3.LUT R72, R2, 0x1f, R57, 0xf8, !PT ;  /* 0x0000001f02487812 */ /* 0x000fe400078ef839 */
[----:B------:R-:W-:-:S02]  /*0ae0*/  IADD3 R8, PT, PT, R57, 0x60, RZ ;  /* 0x0000006039087810 */ /* 0x000fc40007ffe0ff */
[C---:B------:R-:W-:Y:S02]  /*0af0*/  IADD3 R16, PT, PT, R57.reuse, 0x80, RZ ;  /* 0x0000008039107810 */ /* 0x040fe40007ffe0ff */
[C---:B------:R-:W-:Y:S02]  /*0b00*/  IADD3 R18, PT, PT, R57.reuse, 0xa0, RZ ;  /* 0x000000a039127810 */ /* 0x040fe40007ffe0ff */
[C---:B------:R-:W-:Y:S02]  /*0b10*/  IADD3 R20, PT, PT, R57.reuse, 0xc0, RZ ;  /* 0x000000c039147810 */ /* 0x040fe40007ffe0ff */
[C---:B------:R-:W-:Y:S02]  /*0b20*/  IADD3 R22, PT, PT, R57.reuse, 0xe0, RZ ;  /* 0x000000e039167810 */ /* 0x040fe40007ffe0ff */
[----:B------:R-:W-:Y:S02]  /*0b30*/  SHF.L.U32 R52, R57, 0x3, RZ ;  /* 0x0000000339347819 */ /* 0x000fe400000006ff */
[----:B------:R-:W-:-:S02]  /*0b40*/  LOP3.LUT R76, R72, 0x20, RZ, 0xfc, !PT ;  /* 0x00000020484c7812 */ /* 0x000fc400078efcff */
        /* <DEDUP_REMOVED lines=34> */
.L_x_17907:
        /* <DEDUP_REMOVED lines=118> */
.L_x_17867:
[----:B------:R-:W-:Y:S05]  /*14d0*/  BSYNC.RECONVERGENT B0 ;  /* 0x0000000000007941 */ /* 0x000fea0003800200 */
.L_x_17866:
        /* <DEDUP_REMOVED lines=32> */
.L_x_17869:
[----:B------:R-:W-:Y:S05]  /*16e0*/  BSYNC.RECONVERGENT B0 ;  /* 0x0000000000007941 */ /* 0x000fea0003800200 */
.L_x_17868:
        /* <DEDUP_REMOVED lines=32> */
.L_x_17871:
[----:B------:R-:W-:Y:S05]  /*18f0*/  BSYNC.RECONVERGENT B0 ;  /* 0x0000000000007941 */ /* 0x000fea0003800200 */
.L_x_17870:
        /* <DEDUP_REMOVED lines=32> */
.L_x_17873:
[----:B------:R-:W-:Y:S05]  /*1b00*/  BSYNC.RECONVERGENT B0 ;  /* 0x0000000000007941 */ /* 0x000fea0003800200 */
.L_x_17872:
        /* <DEDUP_REMOVED lines=34> */
[----:B------:R-:W-:Y:S01]  /*1d30*/  LEA.HI.SX32 R132, R25, R16, 0x1b ;  /* 0x0000001019847211 */ /* 0x000fe200078fdaff */
[----:B------:R-:W-:Y:S01]  /*1d40*/  FADD.FTZ R115, R6, R6 ;  /* 0x0000000606737221 */ /* 0x000fe20000010000 */
[----:B------:R-:W-:Y:S01]  /*1d50*/  SHF.L.U32 R4, R90, 0x8, RZ ;  /* 0x000000085a047819 */ /* 0x000fe200000006ff */
[----:B------:R-:W-:Y:S01]  /*1d60*/  FMUL.FTZ R117, R95, R98 ;  /* 0x000000625f757220 */ /* 0x000fe20000410000 */
[C---:B------:R-:W-:Y:S01]  /*1d70*/  IADD3 R19, PT, PT, R16.reuse, 0x4, RZ ;  /* 0x0000000410137810 */ /* 0x040fe20007ffe0ff */
[----:B------:R-:W-:Y:S01]  /*1d80*/  FMUL.FTZ R118, R107, R100 ;  /* 0x000000646b767220 */ /* 0x000fe20000410000 */
[C---:B------:R-:W-:Y:S01]  /*1d90*/  IADD3 R5, PT, PT, R16.reuse, 0x1, RZ ;  /* 0x0000000110057810 */ /* 0x040fe20007ffe0ff */
[----:B------:R-:W2:Y:S01]  /*1da0*/  LDC.64 R28, c[0x0][0x440] ;  /* 0x00011000ff1c7b82 */ /* 0x000ea20000000a00 */
[C---:B------:R-:W-:Y:S01]  /*1db0*/  IADD3 R7, PT, PT, R16.reuse, 0x2, RZ ;  /* 0x0000000210077810 */ /* 0x040fe20007ffe0ff */
[----:B------:R-:W-:Y:S01]  /*1dc0*/  FMUL.FTZ R119, R97, R94 ;  /* 0x0000005e61777220 */ /* 0x000fe20000410000 */
[----:B------:R-:W-:Y:S01]  /*1dd0*/  IADD3 R17, PT, PT, R16, 0x3, RZ ;  /* 0x0000000310117810 */ /* 0x000fe20007ffe0ff */
[----:B------:R-:W-:Y:S01]  /*1de0*/  FMUL.FTZ R120, R109, R96 ;  /* 0x000000606d787220 */ /* 0x000fe20000410000 */
[----:B------:R-:W-:Y:S01]  /*1df0*/  LEA R123, R123, -R4, 0x1 ;  /* 0x800000047b7b7211 */ /* 0x000fe200078e08ff */
[----:B------:R-:W3:Y:S01]  /*1e00*/  LDCU UR8, c[0x0][0x394] ;  /* 0x00007280ff0877ac */ /* 0x000ee20008000800 */
[-C--:B------:R-:W-:Y:S01]  /*1e10*/  LEA.HI.SX32 R19, R19, R16.reuse, 0x1b ;  /* 0x0000001013137211 */ /* 0x080fe200078fdaff */
[----:B------:R-:W4:Y:S01]  /*1e20*/  LDC.64 R26, c[0x0][0x3c0] ;  /* 0x0000f000ff1a7b82 */ /* 0x000f220000000a00 */
[----:B------:R-:W-:Y:S01]  /*1e30*/  ISETP.NE.AND P0, PT, R50, 0x1, PT ;  /* 0x000000013200780c */ /* 0x000fe20003f05270 */
[----:B------:R-:W0:Y:S01]  /*1e40*/  LDCU UR9, c[0x0][0x38c] ;  /* 0x00007180ff0977ac */ /* 0x000e220008000800 */
[----:B------:R-:W-:-:S02]  /*1e50*/  LEA.HI.SX32 R5, R5, R16, 0x1b ;  /* 0x0000001005057211 */ /* 0x000fc400078fdaff */
[-C--:B------:R-:W-:Y:S01]  /*1e60*/  LEA.HI.SX32 R7, R7, R16.reuse, 0x1b ;  /* 0x0000001007077211 */ /* 0x080fe200078fdaff */
[----:B------:R-:W-:Y:S01]  /*1e70*/  UMOV UR4, URZ ;  /* 0x000000ff00047c82 */ /* 0x000fe20008000000 */
[-C--:B------:R-:W-:Y:S01]  /*1e80*/  LEA.HI.SX32 R17, R17, R16.reuse, 0x1b ;  /* 0x0000001011117211 */ /* 0x080fe200078fdaff */
[----:B------:R-:W0:Y:S01]  /*1e90*/  LDC.64 R24, c[0x0][0x3e0] ;  /* 0x0000f800ff187b82 */ /* 0x000e220000000a00 */
[----:B------:R-:W-:Y:S02]  /*1ea0*/  LEA.HI.SX32 R122, R16, R16, 0x1b ;  /* 0x00000010107a7211 */ /* 0x000fe400078fdaff */
[----:B------:R-:W-:Y:S02]  /*1eb0*/  SHF.L.U32 R124, R50, 0x8, RZ ;  /* 0x00000008327c7819 */ /* 0x000fe400000006ff */
[----:B------:R-:W-:Y:S02]  /*1ec0*/  IADD3 R18, P1, PT, R4, R57, RZ ;  /* 0x0000003904127210 */ /* 0x000fe40007f3e0ff */
[----:B------:R-:W-:Y:S01]  /*1ed0*/  ISETP.GE.AND P2, PT, R78, R123, PT ;  /* 0x0000007b4e00720c */ /* 0x000fe20003f46270 */
[----:B------:R-:W0:Y:S01]  /*1ee0*/  LDC.64 R22, c[0x0][0x4d0] ;  /* 0x00013400ff167b82 */ /* 0x000e220000000a00 */
[----:B------:R-:W-:-:S02]  /*1ef0*/  LEA R129, R19, UR6, 0x1 ;  /* 0x0000000613817c11 */ /* 0x000fc4000f8e08ff */
[----:B------:R-:W-:Y:S02]  /*1f00*/  IADD3 R116, PT, PT, R50, -0x2, RZ ;  /* 0xfffffffe32747810 */ /* 0x000fe40007ffe0ff */
[----:B------:R-:W-:Y:S02]  /*1f10*/  MOV R104, RZ ;  /* 0x000000ff00687202 */ /* 0x000fe40000000f00 */
[----:B------:R-:W-:Y:S01]  /*1f20*/  ISETP.EQ.AND P0, PT, R57, RZ, P0 ;  /* 0x000000ff3900720c */ /* 0x000fe20000702270 */
[----:B------:R-:W0:Y:S01]  /*1f30*/  LDC.64 R20, c[0x0][0x4f0] ;  /* 0x00013c00ff147b82 */ /* 0x000e220000000a00 */
[----:B------:R-:W-:Y:S02]  /*1f40*/  LEA R122, R122, UR6, 0x1 ;  /* 0x000000067a7a7c11 */ /* 0x000fe4000f8e08ff */
[----:B------:R-:W-:Y:S02]  /*1f50*/  LOP3.LUT R124, R124, 0x100, RZ, 0xc0, !PT ;  /* 0x000001007c7c7812 */ /* 0x000fe400078ec0ff */
[----:B------:R-:W-:-:S02]  /*1f60*/  LOP3.LUT R170, R4, 0x100, RZ, 0xc0, !PT ;  /* 0x0000010004aa7812 */ /* 0x000fc400078ec0ff */
[----:B------:R-:W-:Y:S02]  /*1f70*/  IADD3 R126, PT, PT, R4, R57, RZ ;  /* 0x00000039047e7210 */ /* 0x000fe40007ffe0ff */
[----:B------:R-:W-:Y:S02]  /*1f80*/  LEA R125, R5, UR6, 0x1 ;  /* 0x00000006057d7c11 */ /* 0x000fe4000f8e08ff */
[----:B------:R-:W-:Y:S02]  /*1f90*/  LEA R127, R7, UR6, 0x1 ;  /* 0x00000006077f7c11 */ /* 0x000fe4000f8e08ff */
[----:B------:R-:W-:Y:S02]  /*1fa0*/  P2R R171, PR, RZ, 0x4 ;  /* 0x00000004ffab7803 */ /* 0x000fe40000000000 */
[----:B------:R-:W-:Y:S02]  /*1fb0*/  LEA R128, R17, UR6, 0x1 ;  /* 0x0000000611807c11 */ /* 0x000fe4000f8e08ff */
[----:B------:R-:W-:-:S02]  /*1fc0*/  LEA R130, R130, UR6, 0x1 ;  /* 0x0000000682827c11 */ /* 0x000fc4000f8e08ff */
[----:B------:R-:W-:Y:S02]  /*1fd0*/  LEA R131, R131, UR6, 0x1 ;  /* 0x0000000683837c11 */ /* 0x000fe4000f8e08ff */
[----:B------:R-:W-:Y:S02]  /*1fe0*/  LEA R132, R132, UR6, 0x1 ;  /* 0x0000000684847c11 */ /* 0x000fe4000f8e08ff */
[----:B-123--:R-:W-:-:S07]  /*1ff0*/  LEA.HI.X.SX32 R19, R4, RZ, 0x1, P1 ;  /* 0x000000ff04137211 */ /* 0x00efce00008f0eff */
.L_x_17906:
[----:B------:R-:W-:Y:S01]  /*2000*/  HFMA2 R7, -RZ, RZ, 0, 0 ;  /* 0x00000000ff077431 */ /* 0x000fe200000001ff */
[----:B------:R-:W-:Y:S02]  /*2010*/  MOV R6, R78 ;  /* 0x0000004e00067202 */ /* 0x000fe40000000f00 */
[----:B0-----:R-:W-:Y:S02]  /*2020*/  MOV R4, R10 ;  /* 0x0000000a00047202 */ /* 0x001fe40000000f00 */
[----:B------:R-:W-:Y:S02]  /*2030*/  MOV R5, R59 ;  /* 0x0000003b00057202 */ /* 0x000fe40000000f00 */
[----:B------:R-:W-:Y:S02]  /*2040*/  ISETP.NE.AND P5, PT, R171, RZ, PT ;  /* 0x000000ffab00720c */ /* 0x000fe40003fa5270 */
[----:B------:R-:W-:Y:S01]  /*2050*/  P2R R38, PR, RZ, 0x1 ;  /* 0x00000001ff267803 */ /* 0x000fe20000000000 */
[----:B----4-:R-:W-:Y:S01]  /*2060*/  IMAD.WIDE.U32 R32, R26, UR4, R6 ;  /* 0x000000041a207c25 */ /* 0x010fe2000f8e0006 */
[----:B------:R-:W-:-:S02]  /*2070*/  ISETP.GE.AND P0, PT, R80, R123, PT ;  /* 0x0000007b5000720c */ /* 0x000fc40003f06270 */
[-C--:B------:R-:W-:Y:S01]  /*2080*/  ISETP.GE.AND P4, PT, R87, R123.reuse, PT ;  /* 0x0000007b5700720c */ /* 0x080fe20003f86270 */
[----:B0-----:R-:W-:Y:S01]  /*2090*/  IMAD.WIDE.U32 R34, R24, UR4, R6 ;  /* 0x0000000418227c25 */ /* 0x001fe2000f8e0006 */
        /* <DEDUP_REMOVED lines=24> */
[----:B------:R-:W4:Y:S01]  /*2220*/  @!P0 LDG.E.U16 R33, desc[UR16][R36.64+0x40] ;  /* 0x0000401024218981 */ /* 0x000f22000c1e1500 */
        /* <DEDUP_REMOVED lines=23> */
[----:B--2---:R-:W-:Y:S02]  /*23a0*/  PRMT R39, RZ, 0x7610, R39 ;  /* 0x00007610ff277816 */ /* 0x004fe40000000027 */
        /* <DEDUP_REMOVED lines=9> */
[----:B-----5:R-:W-:Y:S01]  /*2440*/  FMUL.FTZ R133, R16, 1.4426950216293334961 ;  /* 0x3fb8aa3b10857820 */ /* 0x020fe20000410000 */
[C---:B------:R-:W-:Y:S01]  /*2450*/  FMUL.FTZ R6, R17.reuse, R98 ;  /* 0x0000006211067220 */ /* 0x040fe20000410000 */
[----:B------:R-:W-:Y:S01]  /*2460*/  FMUL.FTZ R32, R17, R100 ;  /* 0x0000006411207220 */ /* 0x000fe20000410000 */
[----:B------:R-:W1:Y:S02]  /*2470*/  LDS.U16 R135, [R122] ;  /* 0x000000007a877984 */ /* 0x000e640000000400 */
[----:B------:R-:W-:-:S02]  /*2480*/  FMUL.RZ R34, R6, 0.15915493667125701904 ;  /* 0x3e22f98306227820 */ /* 0x000fc4000040c000 */
[----:B------:R-:W5:Y:S01]  /*2490*/  LDS.U16 R136, [R125+0x2] ;  /* 0x000002007d887984 */ /* 0x000f620000000400 */
[C---:B0-----:R-:W-:Y:S01]  /*24a0*/  FMUL.FTZ R4, R133.reuse, R100 ;  /* 0x0000006485047220 */ /* 0x041fe20000410000 */
[C---:B------:R-:W-:Y:S01]  /*24b0*/  FMUL.FTZ R6, R133.reuse, R98 ;  /* 0x0000006285067220 */ /* 0x040fe20000410000 */
[----:B------:R-:W-:Y:S01]  /*24c0*/  FMUL.RZ R36, R32, 0.15915493667125701904 ;  /* 0x3e22f98320247820 */ /* 0x000fe2000040c000 */
[----:B------:R-:W0:Y:S01]  /*24d0*/  LDS.U16 R137, [R127+0x4] ;  /* 0x000004007f897984 */ /* 0x000e220000000400 */
[----:B------:R1:W-:Y:S01]  /*24e0*/  MUFU.EX2 R134, R4 ;  /* 0x0000000400867308 */ /* 0x0003e20000000800 */
[----:B------:R-:W-:Y:S01]  /*24f0*/  FMUL.FTZ R5, R133, R94 ;  /* 0x0000005e85057220 */ /* 0x000fe20000410000 */
[----:B------:R-:W-:Y:S01]  /*2500*/  ISETP.NE.AND P0, PT, R38, RZ, PT ;  /* 0x000000ff2600720c */ /* 0x000fe20003f05270 */
[----:B------:R-:W0:Y:S04]  /*2510*/  LDS.U16 R139, [R128+0x6] ;  /* 0x00000600808b7984 */ /* 0x000e280000000400 */
[----:B------:R-:W0:Y:S01]  /*2520*/  LDS.U16 R138, [R129+0x8] ;  /* 0x00000800818a7984 */ /* 0x000e220000000400 */
[----:B-1----:R-:W-:-:S03]  /*2530*/  FMUL.FTZ R4, R17, R96 ;  /* 0x0000006011047220 */ /* 0x002fc60000410000 */
[----:B------:R-:W1:Y:S01]  /*2540*/  LDS.U16 R141, [R130+0xa] ;  /* 0x00000a00828d7984 */ /* 0x000e620000000400 */
[----:B------:R-:W-:Y:S01]  /*2550*/  MUFU.EX2 R38, R6 ;  /* 0x0000000600267308 */ /* 0x000fe20000000800 */
[----:B------:R-:W-:Y:S02]  /*2560*/  FMUL.RZ R40, R4, 0.15915493667125701904 ;  /* 0x3e22f98304287820 */ /* 0x000fe4000040c000 */
[----:B------:R-:W1:Y:S04]  /*2570*/  LDS.U16 R143, [R131+0xc] ;  /* 0x00000c00838f7984 */ /* 0x000e680000000400 */
[----:B------:R-:W1:Y:S01]  /*2580*/  LDS.U16 R145, [R132+0xe] ;  /* 0x00000e0084917984 */ /* 0x000e620000000400 */
[----:B------:R-:W-:Y:S01]  /*2590*/  MUFU.SIN R149, R34 ;  /* 0x0000002200957308 */ /* 0x000fe20000000400 */
[----:B------:R-:W0:Y:S07]  /*25a0*/  S2UR UR7, SR_CgaCtaId ;  /* 0x00000000000779c3 */ /* 0x000e2e0000008800 */
[----:B------:R-:W1:Y:S08]  /*25b0*/  MUFU.COS R151, R34 ;  /* 0x0000002200977308 */ /* 0x000e700000000000 */
[----:B------:R-:W-:Y:S08]  /*25c0*/  MUFU.SIN R153, R36 ;  /* 0x0000002400997308 */ /* 0x000ff00000000400 */
[----:B------:R-:W1:Y:S08]  /*25d0*/  MUFU.COS R155, R36 ;  /* 0x00000024009b7308 */ /* 0x000e700000000000 */
[----:B------:R-:W-:Y:S01]  /*25e0*/  MUFU.EX2 R142, R5 ;  /* 0x00000005008e7308 */ /* 0x000fe20000000800 */
[----:B------:R-:W-:Y:S01]  /*25f0*/  FMUL.FTZ R133, R133, R96 ;  /* 0x0000006085857220 */ /* 0x000fe20000410000 */
[----:B------:R-:W-:Y:S01]  /*2600*/  FMUL.FTZ R32, R17, R94 ;  /* 0x0000005e11207220 */ /* 0x000fe20000410000 */
[----:B------:R-:W-:-:S03]  /*2610*/  ISETP.NE.AND P1, PT, R57, RZ, PT ;  /* 0x000000ff3900720c */ /* 0x000fc60003f25270 */
[----:B------:R-:W-:Y:S02]  /*2620*/  FMUL.RZ R32, R32, 0.15915493667125701904 ;  /* 0x3e22f98320207820 */ /* 0x000fe4000040c000 */
[----:B------:R-:W-:Y:S01]  /*2630*/  MUFU.EX2 R146, R133 ;  /* 0x0000008500927308 */ /* 0x000fe20000000800 */
[----:B------:R-:W-:Y:S02]  /*2640*/  UMOV UR6, 0x400 ;  /* 0x0000040000067882 */ /* 0x000fe40000000000 */
[----:B0-----:R-:W-:Y:S01]  /*2650*/  ULEA UR6, UR7, UR6, 0x18 ;  /* 0x0000000607067291 */ /* 0x001fe2000f8ec0ff */
[----:B------:R-:W-:-:S04]  /*2660*/  ISETP.NE.AND P2, PT, R57, 0x1f, PT ;  /* 0x0000001f3900780c */ /* 0x000fc80003f45270 */
[----:B------:R-:W0:Y:S08]  /*2670*/  MUFU.COS R159, R32 ;  /* 0x00000020009f7308 */ /* 0x000e300000000000 */
[----:B------:R1:W5:Y:S01]  /*2680*/  MUFU.SIN R157, R32 ;  /* 0x00000020009d7308 */ /* 0x0003620000000400 */
[----:B------:R-:W-:Y:S01]  /*2690*/  BSSY.RECONVERGENT B0, `(.L_x_17875) ;  /* 0x0000043000007945 */ /* 0x000fe20003800200 */
[----:B-1----:R-:W-:Y:S01]  /*26a0*/  FMUL.FTZ R32, R38, R151 ;  /* 0x0000009726207220 */ /* 0x002fe20000410000 */
[C---:B------:R-:W-:Y:S01]  /*26b0*/  FMUL.FTZ R133, R134.reuse, R155 ;  /* 0x0000009b86857220 */ /* 0x040fe20000410000 */
[----:B------:R-:W-:Y:S01]  /*26c0*/  FMUL.FTZ R134, R134, R153 ;  /* 0x0000009986867220 */ /* 0x000fe20000410000 */
[----:B0-----:R-:W-:Y:S01]  /*26d0*/  FMUL.FTZ R140, R142, R159 ;  /* 0x0000009f8e8c7220 */ /* 0x001fe20000410000 */
[----:B------:R-:W-:-:S02]  /*26e0*/  SHF.L.U32 R135, R135, 0x10, RZ ;  /* 0x0000001087877819 */ /* 0x000fc400000006ff */
[----:B-----5:R-:W-:Y:S01]  /*26f0*/  SHF.L.U32 R136, R136, 0x10, RZ ;  /* 0x0000001088887819 */ /* 0x020fe200000006ff */
[----:B------:R-:W-:Y:S01]  /*2700*/  FMUL.FTZ R142, R142, R157 ;  /* 0x0000009d8e8e7220 */ /* 0x000fe20000410000 */
[----:B------:R-:W-:Y:S02]  /*2710*/  SHF.L.U32 R137, R137, 0x10, RZ ;  /* 0x0000001089897819 */ /* 0x000fe400000006ff */
[----:B------:R-:W-:Y:S02]  /*2720*/  SHF.L.U32 R139, R139, 0x10, RZ ;  /* 0x000000108b8b7819 */ /* 0x000fe400000006ff */
[----:B------:R-:W-:Y:S02]  /*2730*/  SHF.L.U32 R138, R138, 0x10, RZ ;  /* 0x000000108a8a7819 */ /* 0x000fe400000006ff */
[----:B------:R-:W-:Y:S02]  /*2740*/  SHF.L.U32 R141, R141, 0x10, RZ ;  /* 0x000000108d8d7819 */ /* 0x000fe400000006ff */
[----:B------:R-:W-:-:S02]  /*2750*/  SHF.L.U32 R143, R143, 0x10, RZ ;  /* 0x000000108f8f7819 */ /* 0x000fc400000006ff */
[----:B------:R-:W-:Y:S01]  /*2760*/  SHF.L.U32 R145, R145, 0x10, RZ ;  /* 0x0000001091917819 */ /* 0x000fe200000006ff */
[----:B------:R-:W-:Y:S04]  /*2770*/  STS.U16 [R92+0x294], R37 ;  /* 0x000294255c007388 */ /* 0x000fe80000000400 */
[----:B------:R0:W-:Y:S04]  /*2780*/  STS.U16 [R92+0x252], R147 ;  /* 0x000252935c007388 */ /* 0x0001e80000000400 */
[----:B--2---:R1:W-:Y:S04]  /*2790*/  STS.U16 [R92+0x2d6], R33 ;  /* 0x0002d6215c007388 */ /* 0x0043e80000000400 */
[----:B---3--:R-:W-:Y:S04]  /*27a0*/  STS.U16 [R92+0x318], R35 ;  /* 0x000318235c007388 */ /* 0x008fe80000000400 */
[----:B----4-:R-:W-:Y:S04]  /*27b0*/  STS.U16 [R92+0x35a], R39 ;  /* 0x00035a275c007388 */ /* 0x010fe80000000400 */
[----:B------:R2:W-:Y:S04]  /*27c0*/  STS.U16 [R92+0x39c], R41 ;  /* 0x00039c295c007388 */ /* 0x0005e80000000400 */
[----:B------:R-:W-:Y:S04]  /*27d0*/  STS.U16 [R92+0x210], R7 ;  /* 0x000210075c007388 */ /* 0x000fe80000000400 */
[----:B------:R-:W-:Y:S01]  /*27e0*/  STS.U16 [R92+0x3de], R43 ;  /* 0x0003de2b5c007388 */ /* 0x000fe20000000400 */
[----:B------:R-:W-:-:S03]  /*27f0*/  NOP ;  /* 0x0000000000007918 */ /* 0x000fc60000000000 */
[----:B------:R-:W-:Y:S04]  /*2800*/  LDS.U16 R4, [R122+0x210] ;  /* 0x000210007a047984 */ /* 0x000fe80000000400 */
[----:B------:R-:W3:Y:S04]  /*2810*/  LDS.U16 R6, [R127+0x214] ;  /* 0x000214007f067984 */ /* 0x000ee80000000400 */
[----:B------:R-:W4:Y:S04]  /*2820*/  LDS.U16 R5, [R125+0x212] ;  /* 0x000212007d057984 */ /* 0x000f280000000400 */
[----:B------:R-:W-:Y:S04]  /*2830*/  LDS.U16 R34, [R128+0x216] ;  /* 0x0002160080227984 */ /* 0x000fe80000000400 */
[----:B------:R-:W5:Y:S04]  /*2840*/  LDS.U16 R35, [R129+0x218] ;  /* 0x0002180081237984 */ /* 0x000f680000000400 */
[----:B------:R-:W5:Y:S04]  /*2850*/  LDS.U16 R36, [R130+0x21a] ;  /* 0x00021a0082247984 */ /* 0x000f680000000400 */
[----:B------:R-:W5:Y:S04]  /*2860*/  LDS.U16 R7, [R131+0x21c] ;  /* 0x00021c0083077984 */ /* 0x000f680000000400 */
[----:B------:R-:W5:Y:S01]  /*2870*/  LDS.U16 R37, [R132+0x21e] ;  /* 0x00021e0084257984 */ /* 0x000f620000000400 */
[----:B0-----:R-:W0:Y:S01]  /*2880*/  MUFU.COS R147, R40 ;  /* 0x0000002800937308 */ /* 0x001e220000000000 */
[----:B-1----:R-:W-:-:S07]  /*2890*/  IADD3 R33, PT, PT, R170, UR4, RZ ;  /* 0x00000004aa217c10 */ /* 0x002fce000fffe0ff */
[----:B--2---:R-:W1:Y:S01]  /*28a0*/  MUFU.SIN R41, R40 ;  /* 0x0000002800297308 */ /* 0x004e620000000400 */
[----:B------:R-:W-:Y:S01]  /*28b0*/  SEL R39, R33, R48, !P1 ;  /* 0x0000003021277207 */ /* 0x000fe20004800000 */
[----:B------:R-:W-:-:S03]  /*28c0*/  FMUL.FTZ R33, R38, R149 ;  /* 0x0000009526217220 */ /* 0x000fc60000410000 */
[----:B------:R-:W-:Y:S02]  /*28d0*/  LEA R39, R39, UR6, 0x3 ;  /* 0x0000000627277c11 */ /* 0x000fe4000f8e18ff */
[----:B---3--:R-:W-:Y:S01]  /*28e0*/  SHF.L.U32 R149, R6, 0x10, RZ ;  /* 0x0000001006957819 */ /* 0x008fe200000006ff */
[----:B0-----:R-:W-:Y:S02]  /*28f0*/  FMUL.FTZ R144, R146, R147 ;  /* 0x0000009392907220 */ /* 0x001fe40000410000 */
[----:B------:R0:W-:Y:S01]  /*2900*/  STS.64 [R39+0x10b0], R32 ;  /* 0x0010b02027007388 */ /* 0x0001e20000000a00 */
[----:B------:R-:W-:Y:S02]  /*2910*/  SHF.L.U32 R147, R4, 0x10, RZ ;  /* 0x0000001004937819 */ /* 0x000fe400000006ff */
[----:B----4-:R-:W-:Y:S01]  /*2920*/  SHF.L.U32 R5, R5, 0x10, RZ ;  /* 0x0000001005057819 */ /* 0x010fe200000006ff */
[----:B-1----:R-:W-:Y:S01]  /*2930*/  FMUL.FTZ R146, R146, R41 ;  /* 0x0000002992927220 */ /* 0x002fe20000410000 */
[----:B-----5:R-:W-:-:S02]  /*2940*/  SHF.L.U32 R35, R35, 0x10, RZ ;  /* 0x0000001023237819 */ /* 0x020fc400000006ff */
[----:B0-----:R-:W-:Y:S02]  /*2950*/  SHF.L.U32 R39, R34, 0x10, RZ ;  /* 0x0000001022277819 */ /* 0x001fe400000006ff */
[----:B------:R-:W-:Y:S02]  /*2960*/  SHF.L.U32 R41, R36, 0x10, RZ ;  /* 0x0000001024297819 */ /* 0x000fe400000006ff */
[----:B------:R-:W-:Y:S02]  /*2970*/  SHF.L.U32 R4, R7, 0x10, RZ ;  /* 0x0000001007047819 */ /* 0x000fe400000006ff */
[----:B------:R-:W-:Y:S01]  /*2980*/  SHF.L.U32 R6, R37, 0x10, RZ ;  /* 0x0000001025067819 */ /* 0x000fe200000006ff */
        /* <DEDUP_REMOVED lines=18> */
.L_x_17876:
[----:B------:R0:W1:Y:S02]  /*2ab0*/  LDS.64 R34, [R52+UR5+0x20b8] ;  /* 0x0020b80534227984 */ /* 0x0000640008000a00 */
.L_x_17877:
[----:B------:R-:W-:Y:S05]  /*2ac0*/  BSYNC.RECONVERGENT B0 ;  /* 0x0000000000007941 */ /* 0x000fea0003800200 */
.L_x_17875:
        /* <DEDUP_REMOVED lines=19> */
[----:B------:R-:W-:Y:S01]  /*2c00*/  ISETP.GE.AND P2, PT, R93, 0x1, PT ;  /* 0x000000015d00780c */ /* 0x000fe20003f46270 */
[----:B-1-3--:R-:W-:Y:S01]  /*2c10*/  FMUL.FTZ R161, R144, R35 ;  /* 0x0000002390a17220 */ /* 0x00afe20000410000 */
[C---:B--2---:R-:W-:Y:S01]  /*2c20*/  FFMA.FTZ R5, R107.reuse, R156, R38 ;  /* 0x0000009c6b057223 */ /* 0x044fe20000010026 */
[----:B------:R-:W-:Y:S01]  /*2c30*/  FFMA.FTZ R7, R107, R160, R7 ;  /* 0x000000a06b077223 */ /* 0x000fe20000010007 */
[C---:B------:R-:W-:Y:S01]  /*2c40*/  FMUL.FTZ R166, R146.reuse, R153 ;  /* 0x0000009992a67220 */ /* 0x040fe20000410000 */
[----:B------:R-:W-:Y:S01]  /*2c50*/  FFMA.FTZ R161, -R146, R34, -R161 ;  /* 0x0000002292a17223 */ /* 0x000fe200000109a1 */
[C---:B------:R-:W-:Y:S01]  /*2c60*/  FMUL.FTZ R39, R142.reuse, R5 ;  /* 0x000000058e277220 */ /* 0x040fe20000410000 */
[----:B------:R-:W-:Y:S01]  /*2c70*/  FMUL.FTZ R6, R142, R7 ;  /* 0x000000078e067220 */ /* 0x000fe20000410000 */
[----:B------:R-:W-:Y:S01]  /*2c80*/  FFMA.FTZ R163, R144, R155, -R166 ;  /* 0x0000009b90a37223 */ /* 0x000fe200000108a6 */
[----:B------:R-:W-:Y:S01]  /*2c90*/  FMUL.FTZ R165, R142, R161 ;  /* 0x000000a18ea57220 */ /* 0x000fe20000410000 */
[C---:B------:R-:W-:Y:S01]  /*2ca0*/  FFMA.FTZ R4, R140.reuse, R7, -R39 ;  /* 0x000000078c047223 */ /* 0x040fe20000010827 */
[----:B------:R-:W-:Y:S01]  /*2cb0*/  FFMA.FTZ R5, R140, R5, R6 ;  /* 0x000000058c057223 */ /* 0x000fe20000010006 */
[----:B------:R-:W-:Y:S01]  /*2cc0*/  ISETP.GE.AND P3, PT, R93, 0x10, PT ;  /* 0x000000105d00780c */ /* 0x000fe20003f66270 */
[----:B------:R-:W-:Y:S01]  /*2cd0*/  ULEA UR7, UR4, UR6, 0x4 ;  /* 0x0000000604077291 */ /* 0x000fe2000f8e20ff */
[C---:B------:R-:W-:Y:S01]  /*2ce0*/  FFMA.FTZ R7, R97.reuse, R162, R4 ;  /* 0x000000a261077223 */ /* 0x040fe20000010004 */
[----:B------:R-:W-:Y:S01]  /*2cf0*/  FFMA.FTZ R5, R97, R164, R5 ;  /* 0x000000a461057223 */ /* 0x000fe20000010005 */
[C---:B------:R-:W-:Y:S01]  /*2d00*/  ISETP.NE.AND P6, PT, R169.reuse, 0x1f, PT ;  /* 0x0000001fa900780c */ /* 0x040fe20003fc5270 */
[----:B------:R-:W-:Y:S01]  /*2d10*/  BSSY.RECONVERGENT B0, `(.L_x_17878) ;  /* 0x0000094000007945 */ /* 0x000fe20003800200 */
[C---:B------:R-:W-:Y:S01]  /*2d20*/  FMUL.FTZ R39, R146.reuse, R7 ;  /* 0x0000000792277220 */ /* 0x040fe20000410000 */
[----:B------:R-:W-:Y:S01]  /*2d30*/  FMUL.FTZ R4, R146, R5 ;  /* 0x0000000592047220 */ /* 0x000fe20000410000 */
[----:B------:R-:W-:-:S02]  /*2d40*/  ISETP.GT.U32.AND P4, PT, R169, 0x17, PT ;  /* 0x00000017a900780c */ /* 0x000fc40003f84070 */
[C---:B------:R-:W-:Y:S01]  /*2d50*/  FFMA.FTZ R38, R144.reuse, R5, R39 ;  /* 0x0000000590267223 */ /* 0x040fe20000010027 */
[----:B------:R-:W-:Y:S01]  /*2d60*/  FFMA.FTZ R39, R144, R7, -R4 ;  /* 0x0000000790277223 */ /* 0x000fe20000010804 */
[CC--:B------:R-:W-:Y:S01]  /*2d70*/  FMUL.FTZ R4, R32.reuse, R134.reuse ;  /* 0x0000008620047220 */ /* 0x0c0fe20000410000 */
[----:B------:R-:W-:Y:S01]  /*2d80*/  FMUL.FTZ R5, R33, R134 ;  /* 0x0000008621057220 */ /* 0x000fe20000410000 */
[C---:B------:R-:W-:Y:S01]  /*2d90*/  FFMA.FTZ R38, R109.reuse, R154, R38 ;  /* 0x0000009a6d267223 */ /* 0x040fe20000010026 */
[----:B------:R-:W-:Y:S01]  /*2da0*/  FFMA.FTZ R39, R109, R158, R39 ;  /* 0x0000009e6d277223 */ /* 0x000fe20000010027 */
[-C--:B------:R-:W-:Y:S01]  /*2db0*/  FFMA.FTZ R7, R33, R133.reuse, R4 ;  /* 0x0000008521077223 */ /* 0x080fe20000010004 */
[----:B------:R-:W-:Y:S01]  /*2dc0*/  FFMA.FTZ R5, R32, R133, -R5 ;  /* 0x0000008520057223 */ /* 0x000fe20000010805 */
[----:B------:R-:W-:Y:S01]  /*2dd0*/  ISETP.GT.U32.AND P5, PT, R169, 0xf, PT ;  /* 0x0000000fa900780c */ /* 0x000fe20003fa4070 */
[----:B------:R-:W1:Y:S01]  /*2de0*/  SHFL.UP PT, R42, R38, 0x1, RZ ;  /* 0x04200000262a7989 */ /* 0x000e6200000e00ff */
[C---:B------:R-:W-:Y:S01]  /*2df0*/  FMUL.FTZ R41, R142.reuse, R7 ;  /* 0x000000078e297220 */ /* 0x040fe20000410000 */
[----:B------:R-:W-:-:S02]  /*2e00*/  FMUL.FTZ R4, R142, R5 ;  /* 0x000000058e047220 */ /* 0x000fc40000410000 */
        /* <DEDUP_REMOVED lines=39> */
[CC--:B-1----:R-:W-:Y:S01]  /*3080*/  FMUL.FTZ R7, R41.reuse, R43.reuse ;  /* 0x0000002b29077220 */ /* 0x0c2fe20000410000 */
[----:B------:R-:W-:Y:S01]  /*3090*/  FMUL.FTZ R6, R40, R43 ;  /* 0x0000002b28067220 */ /* 0x000fe20000410000 */
[----:B------:R-:W-:Y:S02]  /*30a0*/  FMUL.FTZ R43, R146, R35 ;  /* 0x00000023922b7220 */ /* 0x000fe40000410000 */
[-C--:B--2---:R-:W-:Y:S01]  /*30b0*/  FFMA.FTZ R7, R40, R42.reuse, R7 ;  /* 0x0000002a28077223 */ /* 0x084fe20000010007 */
[----:B------:R-:W-:Y:S01]  /*30c0*/  FFMA.FTZ R6, R41, R42, -R6 ;  /* 0x0000002a29067223 */ /* 0x000fe20000010806 */
[----:B------:R-:W-:-:S02]  /*30d0*/  FFMA.FTZ R43, R144, R34, -R43 ;  /* 0x00000022902b7223 */ /* 0x000fc4000001082b */
[----:B------:R-:W-:Y:S01]  /*30e0*/  @P2 FADD.FTZ R38, R38, R7 ;  /* 0x0000000726262221 */ /* 0x000fe20000010000 */
[----:B------:R-:W-:Y:S01]  /*30f0*/  @P2 FADD.FTZ R39, R39, R6 ;  /* 0x0000000627272221 */ /* 0x000fe20000010000 */
[CC--:B---3--:R-:W-:Y:S01]  /*3100*/  FMUL.FTZ R7, R41.reuse, R5.reuse ;  /* 0x0000000529077220 */ /* 0x0c8fe20000410000 */
[----:B------:R-:W-:Y:S01]  /*3110*/  FMUL.FTZ R6, R40, R5 ;  /* 0x0000000528067220 */ /* 0x000fe20000410000 */
[----:B------:R-:W-:Y:S01]  /*3120*/  FFMA.FTZ R167, R140, R43, R165 ;  /* 0x0000002b8ca77223 */ /* 0x000fe200000100a5 */
[----:B------:R-:W1:Y:S01]  /*3130*/  SHFL.UP PT, R42, R38, 0x8, RZ ;  /* 0x05000000262a7989 */ /* 0x000e6200000e00ff */
[-C--:B-----5:R-:W-:Y:S01]  /*3140*/  @P2 FFMA.FTZ R40, R40, R4.reuse, R7 ;  /* 0x0000000428282223 */ /* 0x0a0fe20000010007 */
[----:B------:R-:W-:Y:S01]  /*3150*/  @P2 FFMA.FTZ R41, R41, R4, -R6 ;  /* 0x0000000429292223 */ /* 0x000fe20000010806 */
[----:B------:R-:W-:Y:S01]  /*3160*/  FMUL.FTZ R6, R146, R155 ;  /* 0x0000009b92067220 */ /* 0x000fe20000410000 */
[----:B------:R-:W2:Y:S01]  /*3170*/  SHFL.UP PT, R7, R39, 0x8, RZ ;  /* 0x0500000027077989 */ /* 0x000ea200000e00ff */
[----:B------:R-:W-:Y:S01]  /*3180*/  ISETP.GE.AND P2, PT, R93, 0x8, PT ;  /* 0x000000085d00780c */ /* 0x000fe20003f46270 */
[----:B------:R-:W-:Y:S01]  /*3190*/  FMUL.FTZ R173, R142, R43 ;  /* 0x0000002b8ead7220 */ /* 0x000fe20000410000 */
[----:B------:R-:W-:Y:S01]  /*31a0*/  FFMA.FTZ R6, R144, R153, R6 ;  /* 0x0000009990067223 */ /* 0x000fe20000010006 */
[----:B------:R-:W3:Y:S01]  /*31b0*/  SHFL.UP PT, R5, R40, 0x8, RZ ;  /* 0x0500000028057989 */ /* 0x000ee200000e00ff */
[----:B------:R-:W-:Y:S01]  /*31c0*/  FADD.FTZ R165, R152, R163 ;  /* 0x000000a398a57221 */ /* 0x000fe20000010000 */
[----:B------:R-:W-:Y:S01]  /*31d0*/  FFMA.FTZ R173, R140, R161, -R173 ;  /* 0x000000a18cad7223 */ /* 0x000fe200000108ad */
[----:B------:R-:W-:Y:S01]  /*31e0*/  FADD.FTZ R163, R151, R6 ;  /* 0x0000000697a37221 */ /* 0x000fe20000010000 */
[----:B------:R-:W5:Y:S01]  /*31f0*/  SHFL.UP PT, R4, R41, 0x8, RZ ;  /* 0x0500000029047989 */ /* 0x000f6200000e00ff */
[----:B------:R-:W-:Y:S01]  /*3200*/  FMUL.FTZ R166, R142, R165 ;  /* 0x000000a58ea67220 */ /* 0x000fe20000410000 */
[C---:B------:R-:W-:Y:S01]  /*3210*/  FMUL.FTZ R174, R134.reuse, R173 ;  /* 0x000000ad86ae7220 */ /* 0x040fe20000410000 */
[----:B------:R-:W-:-:S02]  /*3220*/  FMUL.FTZ R176, R134, R167 ;  /* 0x000000a786b07220 */ /* 0x000fc40000410000 */
[-C--:B------:R-:W-:Y:S01]  /*3230*/  FFMA.FTZ R168, R140, R163.reuse, R166 ;  /* 0x000000a38ca87223 */ /* 0x080fe200000100a6 */
[----:B------:R-:W-:Y:S01]  /*3240*/  FMUL.FTZ R163, R142, R163 ;  /* 0x000000a38ea37220 */ /* 0x000fe20000410000 */
[----:B------:R-:W-:Y:S02]  /*3250*/  FFMA.FTZ R161, R133, R167, R174 ;  /* 0x000000a785a17223 */ /* 0x000fe400000100ae */
[----:B------:R-:W-:Y:S01]  /*3260*/  FADD.FTZ R168, R149, R168 ;  /* 0x000000a895a87221 */ /* 0x000fe20000010000 */
[----:B------:R-:W-:Y:S01]  /*3270*/  FFMA.FTZ R163, R140, R165, -R163 ;  /* 0x000000a58ca37223 */ /* 0x000fe200000108a3 */
[CC--:B-1----:R-:W-:Y:S01]  /*3280*/  FMUL.FTZ R43, R41.reuse, R42.reuse ;  /* 0x0000002a292b7220 */ /* 0x0c2fe20000410000 */
[----:B------:R-:W-:Y:S02]  /*3290*/  FMUL.FTZ R6, R40, R42 ;  /* 0x0000002a28067220 */ /* 0x000fe40000410000 */
[----:B------:R-:W-:Y:S01]  /*32a0*/  FADD.FTZ R172, R150, R163 ;  /* 0x000000a396ac7221 */ /* 0x000fe20000010000 */
[----:B------:R-:W-:Y:S01]  /*32b0*/  FMUL.FTZ R177, R134, R168 ;  /* 0x000000a886b17220 */ /* 0x000fe20000410000 */
[-C--:B--2---:R-:W-:Y:S01]  /*32c0*/  FFMA.FTZ R43, R40, R7.reuse, R43 ;  /* 0x00000007282b7223 */ /* 0x084fe2000001002b */
[----:B------:R-:W-:Y:S01]  /*32d0*/  FFMA.FTZ R42, R41, R7, -R6 ;  /* 0x00000007292a7223 */ /* 0x000fe20000010806 */
[----:B------:R-:W-:Y:S01]  /*32e0*/  FMUL.FTZ R175, R134, R172 ;  /* 0x000000ac86af7220 */ /* 0x000fe20000410000 */
[----:B------:R-:W-:Y:S01]  /*32f0*/  FFMA.FTZ R163, R133, R173, -R176 ;  /* 0x000000ad85a37223 */ /* 0x000fe200000108b0 */
[-C--:B---3--:R-:W-:Y:S01]  /*3300*/  FMUL.FTZ R7, R41, R5.reuse ;  /* 0x0000000529077220 */ /* 0x088fe20000410000 */
[----:B------:R-:W-:Y:S01]  /*3310*/  @P2 FADD.FTZ R38, R38, R43 ;  /* 0x0000002b26262221 */ /* 0x000fe20000010000 */
[C---:B------:R-:W-:Y:S01]  /*3320*/  FMUL.FTZ R6, R40.reuse, R5 ;  /* 0x0000000528067220 */ /* 0x040fe20000410000 */
[----:B------:R-:W-:Y:S01]  /*3330*/  @P2 FADD.FTZ R39, R39, R42 ;  /* 0x0000002a27272221 */ /* 0x000fe20000010000 */
[----:B-----5:R-:W-:Y:S01]  /*3340*/  @P2 FFMA.FTZ R40, R40, R4, R7 ;  /* 0x0000000428282223 */ /* 0x020fe20000010007 */
[----:B------:R-:W-:Y:S01]  /*3350*/  FFMA.FTZ R174, R133, R168, R175 ;  /* 0x000000a885ae7223 */ /* 0x000fe200000100af */
[----:B------:R-:W1:Y:S01]  /*3360*/  SHFL.UP PT, R166, R38, 0x10, RZ ;  /* 0x0600000026a67989 */ /* 0x000e6200000e00ff */
[----:B------:R-:W-:Y:S01]  /*3370*/  @P2 FFMA.FTZ R41, R41, R4, -R6 ;  /* 0x0000000429292223 */ /* 0x000fe20000010806 */
[----:B------:R-:W-:Y:S01]  /*3380*/  ISETP.GE.AND P2, PT, R50, UR8, PT ;  /* 0x0000000832007c0c */ /* 0x000fe2000bf46270 */
[----:B------:R-:W-:Y:S01]  /*3390*/  FFMA.FTZ R177, R133, R172, -R177 ;  /* 0x000000ac85b17223 */ /* 0x000fe200000108b1 */
[----:B------:R-:W2:Y:S01]  /*33a0*/  SHFL.UP PT, R43, R40, 0x10, RZ ;  /* 0x06000000282b7989 */ /* 0x000ea200000e00ff */
[----:B------:R-:W-:Y:S01]  /*33b0*/  HFMA2 R4, -RZ, RZ, 1.875, 0 ;  /* 0x3f800000ff047431 */ /* 0x000fe200000001ff */
[----:B------:R-:W-:-:S02]  /*33c0*/  ISETP.NE.OR P2, PT, R57, RZ, P2 ;  /* 0x000000ff3900720c */ /* 0x000fc40001745670 */
[----:B------:R-:W-:Y:S01]  /*33d0*/  CS2R R6, SRZ ;  /* 0x0000000000067805 */ /* 0x000fe2000001ff00 */
[----:B------:R-:W3:Y:S01]  /*33e0*/  SHFL.UP PT, R165, R39, 0x10, RZ ;  /* 0x0600000027a57989 */ /* 0x000ee200000e00ff */
[----:B------:R-:W-:-:S03]  /*33f0*/  MOV R5, RZ ;  /* 0x000000ff00057202 */ /* 0x000fc60000000f00 */
[----:B------:R-:W5:Y:S06]  /*3400*/  SHFL.UP PT, R42, R41, 0x10, RZ ;  /* 0x06000000292a7989 */ /* 0x000f6c00000e00ff */
[----:B------:R-:W0:Y:S01]  /*3410*/  @!P2 LDS.128 R4, [UR7+0x21b0] ;  /* 0x0021b007ff04a984 */ /* 0x000e220008000c00 */
[----:B------:R-:W-:Y:S01]  /*3420*/  ISETP.GT.U32.AND P2, PT, R169, 0x1d, PT ;  /* 0x0000001da900780c */ /* 0x000fe20003f44070 */
[CC--:B-1----:R-:W-:Y:S01]  /*3430*/  FMUL.FTZ R168, R40.reuse, R166.reuse ;  /* 0x000000a628a87220 */ /* 0x0c2fe20000410000 */
[----:B------:R-:W-:Y:S01]  /*3440*/  FMUL.FTZ R173, R41, R166 ;  /* 0x000000a629ad7220 */ /* 0x000fe20000410000 */
[----:B------:R-:W-:Y:S01]  /*3450*/  FADD.FTZ R166, R147, R174 ;  /* 0x000000ae93a67221 */ /* 0x000fe20000010000 */
        /* <DEDUP_REMOVED lines=17> */
[----:B------:R-:W0:Y:S04]  /*3570*/  SHFL.UP PT, R38, R38, 0x1, RZ ;  /* 0x0420000026267989 */ /* 0x000e2800000e00ff */
[----:B----4-:R1:W4:Y:S04]  /*3580*/  SHFL.IDX PT, R167, R36, RZ, 0x1f ;  /* 0x00001fff24a77589 */ /* 0x01032800000e0000 */
[----:B------:R1:W0:Y:S01]  /*3590*/  SHFL.IDX PT, R168, R37, RZ, 0x1f ;  /* 0x00001fff25a87589 */ /* 0x00022200000e0000 */
[----:B--23--:R-:W-:Y:S05]  /*35a0*/  @!P6 BRA `(.L_x_17879) ;  /* 0x000000000028e947 */ /* 0x00cfea0003800000 */
        /* <DEDUP_REMOVED lines=10> */
.L_x_17879:
[----:B------:R-:W-:Y:S05]  /*3650*/  BSYNC.RECONVERGENT B0 ;  /* 0x0000000000007941 */ /* 0x000fea0003800200 */
.L_x_17878:
[----:B------:R2:W3:Y:S01]  /*3660*/  SHFL.DOWN PT, R43, R161, 0x2, 0x1f ;  /* 0x08401f00a12b7f89 */ /* 0x0004e200000e0000 */
        /* <DEDUP_REMOVED lines=12> */
[----:B------:R-:W-:Y:S01]  /*3730*/  FFMA.FTZ R163, R163, R43, R42 ;  /* 0x0000002ba3a37223 */ /* 0x000fe2000001002a */
[----:B------:R-:W-:Y:S01]  /*3740*/  FADD.FTZ R166, R166, R37 ;  /* 0x00000025a6a67221 */ /* 0x000fe20000010000 */
[----:B------:R-:W-:-:S07]  /*3750*/  FADD.FTZ R165, R165, R174 ;  /* 0x000000aea5a57221 */ /* 0x000fce0000010000 */
.L_x_17881:
[----:B------:R-:W-:Y:S05]  /*3760*/  BSYNC.RECONVERGENT B0 ;  /* 0x0000000000007941 */ /* 0x000fea0003800200 */
.L_x_17880:
[----:B---3--:R3:W2:Y:S01]  /*3770*/  SHFL.DOWN PT, R43, R161, 0x4, 0x1f ;  /* 0x08801f00a12b7f89 */ /* 0x0086a200000e0000 */
[----:B------:R-:W-:Y:S03]  /*3780*/  BSSY.RECONVERGENT B0, `(.L_x_17882) ;  /* 0x000000f000007945 */ /* 0x000fe60003800200 */
[----:B-1----:R3:W1:Y:S04]  /*3790*/  SHFL.DOWN PT, R42, R163, 0x4, 0x1f ;  /* 0x08801f00a32a7f89 */ /* 0x00266800000e0000 */
        /* <DEDUP_REMOVED lines=13> */
.L_x_17883:
[----:B------:R-:W-:Y:S05]  /*3870*/  BSYNC.RECONVERGENT B0 ;  /* 0x0000000000007941 */ /* 0x000fea0003800200 */
.L_x_17882:
[----:B--2---:R2:W1:Y:S01]  /*3880*/  SHFL.DOWN PT, R43, R161, 0x8, 0x1f ;  /* 0x09001f00a12b7f89 */ /* 0x00446200000e0000 */
[----:B------:R-:W-:Y:S01]  /*3890*/  BSSY.RECONVERGENT B0, `(.L_x_17884) ;  /* 0x0000010000007945 */ /* 0x000fe20003800200 */
[----:B------:R-:W-:Y:S02]  /*38a0*/  FMUL.FTZ R36, R40, R168 ;  /* 0x000000a828247220 */ /* 0x000fe40000410000 */
        /* <DEDUP_REMOVED lines=14> */
.L_x_17885:
[----:B------:R-:W-:Y:S05]  /*3990*/  BSYNC.RECONVERGENT B0 ;  /* 0x0000000000007941 */ /* 0x000fea0003800200 */
.L_x_17884:
[----:B0-----:R0:W0:Y:S01]  /*39a0*/  SHFL.DOWN PT, R173, R161, 0x10, 0x1f ;  /* 0x0a001f00a1ad7f89 */ /* 0x00102200000e0000 */
[----:B------:R-:W-:Y:S01]  /*39b0*/  BSSY.RECONVERGENT B0, `(.L_x_17886) ;  /* 0x0000010000007945 */ /* 0x000fe20003800200 */
[----:B------:R-:W-:Y:S02]  /*39c0*/  FMUL.FTZ R37, R41, R168 ;  /* 0x000000a829257220 */ /* 0x000fe40000410000 */
[----:B-1----:R1:W0:Y:S04]  /*39d0*/  SHFL.DOWN PT, R172, R163, 0x10, 0x1f ;  /* 0x0a001f00a3ac7f89 */ /* 0x00222800000e0000 */
        /* <DEDUP_REMOVED lines=10> */
[----:B-1----:R-:W-:Y:S01]  /*3a80*/  FFMA.FTZ R163, R163, R173, R172 ;  /* 0x000000ada3a37223 */ /* 0x002fe200000100ac */
[----:B------:R-:W-:Y:S01]  /*3a90*/  FADD.FTZ R166, R166, R43 ;  /* 0x0000002ba6a67221 */ /* 0x000fe20000010000 */
[----:B------:R-:W-:-:S07]  /*3aa0*/  FADD.FTZ R165, R165, R176 ;  /* 0x000000b0a5a57221 */ /* 0x000fce0000010000 */
.L_x_17887:
[----:B------:R-:W-:Y:S05]  /*3ab0*/  BSYNC.RECONVERGENT B0 ;  /* 0x0000000000007941 */ /* 0x000fea0003800200 */
.L_x_17886:
[----:B0-----:R-:W-:Y:S01]  /*3ac0*/  SHFL.DOWN PT, R175, R161, 0x1, 0x1f ;  /* 0x08201f00a1af7f89 */ /* 0x001fe200000e0000 */
[-C--:B----4-:R-:W-:Y:S01]  /*3ad0*/  FFMA.FTZ R36, R41, R167.reuse, -R36 ;  /* 0x000000a729247223 */ /* 0x090fe20000010824 */
[----:B------:R-:W-:Y:S01]  /*3ae0*/  FFMA.FTZ R37, R40, R167, R37 ;  /* 0x000000a728257223 */ /* 0x000fe20000010025 */
[----:B------:R-:W-:Y:S01]  /*3af0*/  ISETP.NE.AND P2, PT, R57, 0x1f, PT ;  /* 0x0000001f3900780c */ /* 0x000fe20003f45270 */
[----:B------:R-:W0:Y:S01]  /*3b00*/  SHFL.IDX PT, R174, R7, RZ, 0x1f ;  /* 0x00001fff07ae7589 */ /* 0x000e2200000e0000 */
[----:B------:R-:W-:-:S04]  /*3b10*/  IMAD.WIDE.U32 R40, R22, UR4, R18 ;  /* 0x0000000416287c25 */ /* 0x000fc8000f8e0012 */
[----:B------:R-:W-:Y:S01]  /*3b20*/  @P1 FADD.FTZ R167, R39, R36 ;  /* 0x0000002427a71221 */ /* 0x000fe20000010000 */
[----:B------:R-:W-:Y:S01]  /*3b30*/  @P1 FADD.FTZ R168, R38, R37 ;  /* 0x0000002526a81221 */ /* 0x000fe20000010000 */
[----:B------:R-:W4:Y:S01]  /*3b40*/  SHFL.DOWN PT, R177, R163, 0x1, 0x1f ;  /* 0x08201f00a3b17f89 */ /* 0x000f2200000e0000 */
[----:B------:R-:W-:Y:S01]  /*3b50*/  IMAD.WIDE.U32 R42, R20, UR4, R18 ;  /* 0x00000004142a7c25 */ /* 0x000fe2000f8e0012 */
[----:B------:R-:W-:-:S03]  /*3b60*/  LEA R36, P1, R40, R47, 0x2 ;  /* 0x0000002f28247211 */ /* 0x000fc600078210ff */
[-C--:B------:R-:W-:Y:S01]  /*3b70*/  FMUL.FTZ R172, R33, R168.reuse ;  /* 0x000000a821ac7220 */ /* 0x080fe20000410000 */
[----:B------:R-:W5:Y:S01]  /*3b80*/  SHFL.IDX PT, R173, R6, RZ, 0x1f ;  /* 0x00001fff06ad7589 */ /* 0x000f6200000e0000 */
[----:B------:R-:W-:Y:S02]  /*3b90*/  IMAD R37, R23, UR4, R41 ;  /* 0x0000000417257c24 */ /* 0x000fe4000f8e0229 */
[----:B------:R-:W-:Y:S01]  /*3ba0*/  FMUL.FTZ R41, R33, R167 ;  /* 0x000000a721297220 */ /* 0x000fe20000410000 */
[----:B------:R-:W-:Y:S01]  /*3bb0*/  IMAD R39, R21, UR4, R43 ;  /* 0x0000000415277c24 */ /* 0x000fe2000f8e022b */
[----:B------:R-:W5:Y:S01]  /*3bc0*/  SHFL.DOWN PT, R178, R165, 0x1, 0x1f ;  /* 0x08201f00a5b27f89 */ /* 0x000f6200000e0000 */
[----:B------:R-:W-:Y:S01]  /*3bd0*/  LEA R38, P3, R42, R51, 0x2 ;  /* 0x000000332a267211 */ /* 0x000fe200078610ff */
[C---:B------:R-:W-:Y:S01]  /*3be0*/  FFMA.FTZ R168, R32.reuse, R168, R41 ;  /* 0x000000a820a87223 */ /* 0x040fe20000010029 */
[----:B------:R-:W-:Y:S01]  /*3bf0*/  FFMA.FTZ R32, R32, R167, -R172 ;  /* 0x000000a720207223 */ /* 0x000fe200000108ac */
[----:B------:R-:W5:Y:S01]  /*3c00*/  SHFL.DOWN PT, R176, R166, 0x1, 0x1f ;  /* 0x08201f00a6b07f89 */ /* 0x000f6200000e0000 */
[----:B------:R-:W-:Y:S01]  /*3c10*/  LEA.HI.X R39, R42, R55, R39, 0x2, P3 ;  /* 0x000000372a277211 */ /* 0x000fe200018f1427 */
[----:B------:R-:W-:Y:S01]  /*3c20*/  FADD.FTZ R159, R159, R168 ;  /* 0x000000a89f9f7221 */ /* 0x000fe20000010000 */
[----:B------:R-:W-:Y:S01]  /*3c30*/  LEA.HI.X R37, R40, R49, R37, 0x2, P1 ;  /* 0x0000003128257211 */ /* 0x000fe200008f1425 */
[----:B------:R-:W-:Y:S01]  /*3c40*/  FADD.FTZ R32, R157, R32 ;  /* 0x000000209d207221 */ /* 0x000fe20000010000 */
[----:B-123--:R-:W1:Y:S01]  /*3c50*/  SHFL.IDX PT, R163, R163, RZ, 0x1f ;  /* 0x00001fffa3a37589 */ /* 0x00ee6200000e0000 */
[----:B------:R-:W-:Y:S01]  /*3c60*/  ISETP.NE.AND P1, PT, R57, RZ, PT ;  /* 0x000000ff3900720c */ /* 0x000fe20003f25270 */
[----:B------:R-:W-:Y:S01]  /*3c70*/  BSSY.RECONVERGENT B0, `(.L_x_17888) ;  /* 0x0000099000007945 */ /* 0x000fe20003800200 */
[-C--:B0-----:R-:W-:Y:S01]  /*3c80*/  @P2 FMUL.FTZ R42, R175, R174.reuse ;  /* 0x000000aeaf2a2220 */ /* 0x081fe20000410000 */
[----:B------:R-:W-:Y:S01]  /*3c90*/  SHFL.IDX PT, R166, R166, RZ, 0x1f ;  /* 0x00001fffa6a67589 */ /* 0x000fe200000e0000 */
[----:B----4-:R-:W-:-:S03]  /*3ca0*/  @P2 FMUL.FTZ R40, R177, R174 ;  /* 0x000000aeb1282220 */ /* 0x010fc60000410000 */
[----:B------:R-:W-:Y:S01]  /*3cb0*/  SHFL.IDX PT, R165, R165, RZ, 0x1f ;  /* 0x00001fffa5a57589 */ /* 0x000fe200000e0000 */
[-C--:B-----5:R-:W-:Y:S01]  /*3cc0*/  @P2 FFMA.FTZ R41, R177, R173.reuse, R42 ;  /* 0x000000adb1292223 */ /* 0x0a0fe2000001002a */
[----:B------:R-:W-:Y:S01]  /*3cd0*/  @P2 FFMA.FTZ R33, R175, R173, -R40 ;  /* 0x000000adaf212223 */ /* 0x000fe20000010828 */
[CC--:B------:R-:W-:Y:S01]  /*3ce0*/  FMUL.FTZ R42, R134.reuse, R32.reuse ;  /* 0x00000020862a7220 */ /* 0x0c0fe20000410000 */
[-C--:B------:R-:W-:Y:S01]  /*3cf0*/  FMUL.FTZ R40, R134, R159.reuse ;  /* 0x0000009f86287220 */ /* 0x080fe20000410000 */
[----:B------:R-:W-:Y:S02]  /*3d00*/  @P2 FADD.FTZ R174, R178, R41 ;  /* 0x00000029b2ae2221 */ /* 0x000fe40000010000 */
[C---:B------:R-:W-:Y:S01]  /*3d10*/  FFMA.FTZ R41, R133.reuse, R159, R42 ;  /* 0x0000009f85297223 */ /* 0x040fe2000001002a */
[----:B------:R-:W-:Y:S01]  /*3d20*/  FFMA.FTZ R40, R133, R32, -R40 ;  /* 0x0000002085287223 */ /* 0x000fe20000010828 */
[----:B------:R-:W-:Y:S01]  /*3d30*/  @P2 FADD.FTZ R173, R176, R33 ;  /* 0x00000021b0ad2221 */ /* 0x000fe20000010000 */
[----:B------:R-:W-:-:S02]  /*3d40*/  FMUL.FTZ R42, R174, R35 ;  /* 0x00000023ae2a7220 */ /* 0x000fc40000410000 */
[----:B------:R-:W-:Y:S01]  /*3d50*/  FFMA.FTZ R33, R107, R160, R40 ;  /* 0x000000a06b217223 */ /* 0x000fe20000010028 */
[----:B------:R-:W-:Y:S01]  /*3d60*/  FMUL.FTZ R43, R173, R35 ;  /* 0x00000023ad2b7220 */ /* 0x000fe20000410000 */
[----:B------:R-:W-:Y:S01]  /*3d70*/  FFMA.FTZ R35, R107, R156, R41 ;  /* 0x0000009c6b237223 */ /* 0x000fe20000010029 */
[-C--:B------:R-:W-:Y:S01]  /*3d80*/  FFMA.FTZ R42, R173, R34.reuse, R42 ;  /* 0x00000022ad2a7223 */ /* 0x080fe2000001002a */
[----:B------:R-:W-:Y:S01]  /*3d90*/  FMUL.FTZ R40, R142, R33 ;  /* 0x000000218e287220 */ /* 0x000fe20000410000 */
[----:B------:R-:W-:Y:S01]  /*3da0*/  FFMA.FTZ R174, R174, R34, -R43 ;  /* 0x00000022aeae7223 */ /* 0x000fe2000001082b */
[----:B------:R-:W-:Y:S01]  /*3db0*/  FMUL.FTZ R41, R142, R35 ;  /* 0x000000238e297220 */ /* 0x000fe20000410000 */
[----:B------:R-:W-:Y:S02]  /*3dc0*/  FADD.FTZ R153, R153, R42 ;  /* 0x0000002a99997221 */ /* 0x000fe40000010000 */
[----:B------:R0:W2:Y:S01]  /*3dd0*/  SHFL.IDX PT, R42, R161, RZ, 0x1f ;  /* 0x00001fffa12a7589 */ /* 0x0000a200000e0000 */
[----:B------:R-:W-:Y:S01]  /*3de0*/  FFMA.FTZ R34, R140, R33, -R41 ;  /* 0x000000218c227223 */ /* 0x000fe20000010829 */
[----:B------:R-:W-:Y:S01]  /*3df0*/  FADD.FTZ R155, R155, R174 ;  /* 0x000000ae9b9b7221 */ /* 0x000fe20000010000 */
[----:B------:R-:W-:Y:S01]  /*3e00*/  FMUL.FTZ R157, R146, R153 ;  /* 0x00000099929d7220 */ /* 0x000fe20000410000 */
[----:B------:R-:W-:Y:S01]  /*3e10*/  FFMA.FTZ R41, R140, R35, R40 ;  /* 0x000000238c297223 */ /* 0x000fe20000010028 */
[C---:B------:R-:W-:Y:S01]  /*3e20*/  FFMA.FTZ R43, R97.reuse, R162, R34 ;  /* 0x000000a2612b7223 */ /* 0x040fe20000010022 */
[-C--:B------:R-:W-:Y:S01]  /*3e30*/  FMUL.FTZ R34, R146, R155.reuse ;  /* 0x0000009b92227220 */ /* 0x080fe20000410000 */
[----:B------:R-:W-:Y:S01]  /*3e40*/  FFMA.FTZ R157, R144, R155, -R157 ;  /* 0x0000009b909d7223 */ /* 0x000fe2000001089d */
[----:B------:R-:W-:Y:S01]  /*3e50*/  FFMA.FTZ R164, R97, R164, R41 ;  /* 0x000000a461a47223 */ /* 0x000fe20000010029 */
[----:B0-----:R-:W-:Y:S01]  /*3e60*/  FMUL.FTZ R161, R146, R43 ;  /* 0x0000002b92a17220 */ /* 0x001fe20000410000 */
[----:B------:R-:W-:Y:S01]  /*3e70*/  FFMA.FTZ R34, R144, R153, R34 ;  /* 0x0000009990227223 */ /* 0x000fe20000010022 */
[----:B------:R-:W-:Y:S01]  /*3e80*/  FADD.FTZ R41, R152, R157 ;  /* 0x0000009d98297221 */ /* 0x000fe20000010000 */
[-C--:B------:R-:W-:Y:S01]  /*3e90*/  FMUL.FTZ R157, R146, R164.reuse ;  /* 0x000000a4929d7220 */ /* 0x080fe20000410000 */
[----:B------:R-:W-:Y:S01]  /*3ea0*/  FFMA.FTZ R161, R144, R164, R161 ;  /* 0x000000a490a17223 */ /* 0x000fe200000100a1 */
[----:B------:R-:W-:Y:S01]  /*3eb0*/  FADD.FTZ R151, R151, R34 ;  /* 0x0000002297977221 */ /* 0x000fe20000010000 */
[----:B------:R-:W-:Y:S01]  /*3ec0*/  FMUL.FTZ R167, R142, R41 ;  /* 0x000000298ea77220 */ /* 0x000fe20000410000 */
[----:B------:R-:W-:Y:S01]  /*3ed0*/  FFMA.FTZ R34, R144, R43, -R157 ;  /* 0x0000002b90227223 */ /* 0x000fe2000001089d */
[----:B-1----:R-:W-:Y:S01]  /*3ee0*/  FMUL.FTZ R157, R163, R7 ;  /* 0x00000007a39d7220 */ /* 0x002fe20000410000 */
[-C--:B------:R-:W-:Y:S01]  /*3ef0*/  FMUL.FTZ R142, R142, R151.reuse ;  /* 0x000000978e8e7220 */ /* 0x080fe20000410000 */
[C---:B------:R-:W-:Y:S01]  /*3f00*/  FFMA.FTZ R40, R140.reuse, R151, R167 ;  /* 0x000000978c287223 */ /* 0x040fe200000100a7 */
[----:B------:R-:W-:Y:S01]  /*3f10*/  FFMA.FTZ R175, R109, R154, R161 ;  /* 0x0000009a6daf7223 */ /* 0x000fe200000100a1 */
[----:B------:R-:W-:Y:S01]  /*3f20*/  FMUL.FTZ R152, R41, R94 ;  /* 0x0000005e29987220 */ /* 0x000fe20000410000 */
[----:B------:R-:W-:Y:S01]  /*3f30*/  FFMA.FTZ R173, R140, R41, -R142 ;  /* 0x000000298cad7223 */ /* 0x000fe2000001088e */
[----:B------:R-:W-:Y:S01]  /*3f40*/  FADD.FTZ R149, R149, R40 ;  /* 0x0000002895957221 */ /* 0x000fe20000010000 */
[-C--:B--2---:R-:W-:Y:S01]  /*3f50*/  FFMA.FTZ R167, R42, R6.reuse, -R157 ;  /* 0x000000062aa77223 */ /* 0x084fe2000001089d */
[C---:B------:R-:W-:Y:S01]  /*3f60*/  FMUL.FTZ R40, R163.reuse, R6 ;  /* 0x00000006a3287220 */ /* 0x040fe20000410000 */
[C---:B------:R-:W-:Y:S01]  /*3f70*/  FMUL.FTZ R157, R163.reuse, R5 ;  /* 0x00000005a39d7220 */ /* 0x040fe20000410000 */
[-C--:B------:R-:W-:Y:S01]  /*3f80*/  FMUL.FTZ R6, R163, R4.reuse ;  /* 0x00000004a3067220 */ /* 0x080fe20000410000 */
[----:B------:R-:W-:Y:S01]  /*3f90*/  FADD.FTZ R150, R150, R173 ;  /* 0x000000ad96967221 */ /* 0x000fe20000010000 */
[C---:B------:R-:W-:Y:S01]  /*3fa0*/  FFMA.FTZ R40, R42.reuse, R7, R40 ;  /* 0x000000072a287223 */ /* 0x040fe20000010028 */
[C---:B------:R-:W-:Y:S01]  /*3fb0*/  FFMA.FTZ R4, R42.reuse, R4, -R157 ;  /* 0x000000042a047223 */ /* 0x040fe2000001089d */
[----:B------:R-:W-:Y:S01]  /*3fc0*/  FFMA.FTZ R5, R42, R5, R6 ;  /* 0x000000052a057223 */ /* 0x000fe20000010006 */
[CC--:B------:R-:W-:Y:S01]  /*3fd0*/  FMUL.FTZ R42, R134.reuse, R150.reuse ;  /* 0x00000096862a7220 */ /* 0x0c0fe20000410000 */
[-C--:B------:R-:W-:Y:S01]  /*3fe0*/  FMUL.FTZ R157, R134, R149.reuse ;  /* 0x00000095869d7220 */ /* 0x080fe20000410000 */
[----:B------:R-:W-:Y:S01]  /*3ff0*/  FADD.FTZ R6, R166, R167 ;  /* 0x000000a7a6067221 */ /* 0x000fe20000010000 */
[----:B------:R-:W-:Y:S01]  /*4000*/  FADD.FTZ R7, R165, R40 ;  /* 0x00000028a5077221 */ /* 0x000fe20000010000 */
[C---:B------:R-:W-:Y:S01]  /*4010*/  FFMA.FTZ R42, R133.reuse, R149, R42 ;  /* 0x00000095852a7223 */ /* 0x040fe2000001002a */
[----:B------:R-:W-:Y:S01]  /*4020*/  FFMA.FTZ R133, R133, R150, -R157 ;  /* 0x0000009685857223 */ /* 0x000fe2000001089d */
[----:B------:R-:W-:Y:S01]  /*4030*/  FFMA.FTZ R173, R109, R158, R34 ;  /* 0x0000009e6dad7223 */ /* 0x000fe20000010022 */
[----:B------:R-:W-:Y:S01]  /*4040*/  FFMA.FTZ R34, R117, -R135, R32 ;  /* 0x8000008775227223 */ /* 0x000fe20000010020 */
[----:B------:R-:W-:Y:S01]  /*4050*/  FADD.FTZ R147, R147, R42 ;  /* 0x0000002a93937221 */ /* 0x000fe20000010000 */
[----:B------:R-:W-:Y:S01]  /*4060*/  FADD.FTZ R133, R148, R133 ;  /* 0x0000008594857221 */ /* 0x000fe20000010000 */
[----:B------:R-:W-:Y:S01]  /*4070*/  FFMA.FTZ R42, -R117, R136, R159 ;  /* 0x00000088752a7223 */ /* 0x000fe2000001019f */
[----:B------:R0:W-:Y:S01]  /*4080*/  @!P1 STS.128 [UR7+0x21b0], R4 ;  /* 0x0021b004ff009988 */ /* 0x0001e20008000c07 */
[----:B------:R-:W-:Y:S01]  /*4090*/  FFMA.FTZ R134, -R118, R139, R35 ;  /* 0x0000008b76867223 */ /* 0x000fe20000010123 */
[----:B------:R-:W-:Y:S01]  /*40a0*/  FMUL.FTZ R157, R133, R98 ;  /* 0x00000062859d7220 */ /* 0x000fe20000410000 */
[-C--:B------:R-:W-:Y:S01]  /*40b0*/  FMUL.FTZ R163, R150, R100.reuse ;  /* 0x0000006496a37220 */ /* 0x080fe20000410000 */
[----:B------:R-:W-:Y:S01]  /*40c0*/  FFMA.FTZ R40, R118, -R137, R33 ;  /* 0x8000008976287223 */ /* 0x000fe20000010021 */
[----:B------:R-:W-:Y:S01]  /*40d0*/  FMUL.FTZ R161, R149, R100 ;  /* 0x0000006495a17220 */ /* 0x000fe20000410000 */
[----:B------:R-:W-:Y:S01]  /*40e0*/  FMUL.FTZ R140, R95, R157 ;  /* 0x0000009d5f8c7220 */ /* 0x000fe20000410000 */
[C---:B------:R-:W-:Y:S01]  /*40f0*/  FMUL.FTZ R165, R134.reuse, R163 ;  /* 0x000000a386a57220 */ /* 0x040fe20000410000 */
[----:B------:R-:W-:Y:S01]  /*4100*/  FMUL.FTZ R148, R151, R94 ;  /* 0x0000005e97947220 */ /* 0x000fe20000410000 */
[-C--:B------:R-:W-:Y:S01]  /*4110*/  FMUL.FTZ R167, R134, R161.reuse ;  /* 0x000000a186a77220 */ /* 0x080fe20000410000 */
[-C--:B------:R-:W-:Y:S01]  /*4120*/  FMUL.FTZ R144, R107, R161.reuse ;  /* 0x000000a16b907220 */ /* 0x080fe20000410000 */
[C---:B------:R-:W-:Y:S01]  /*4130*/  FFMA.FTZ R142, R40.reuse, R161, R165 ;  /* 0x000000a1288e7223 */ /* 0x040fe200000100a5 */
[----:B------:R-:W-:Y:S01]  /*4140*/  FMUL.FTZ R154, R97, R148 ;  /* 0x00000094619a7220 */ /* 0x000fe20000410000 */
[----:B------:R-:W-:Y:S01]  /*4150*/  FFMA.FTZ R167, R40, R163, -R167 ;  /* 0x000000a328a77223 */ /* 0x000fe200000108a7 */
[----:B0-----:R-:W-:Y:S01]  /*4160*/  FMUL.FTZ R5, R147, R98 ;  /* 0x0000006293057220 */ /* 0x001fe20000410000 */
[C---:B------:R-:W-:Y:S01]  /*4170*/  FMUL.FTZ R7, R42.reuse, R157 ;  /* 0x0000009d2a077220 */ /* 0x040fe20000410000 */
[----:B------:R-:W-:Y:S01]  /*4180*/  FMUL.FTZ R146, R107, R163 ;  /* 0x000000a36b927220 */ /* 0x000fe20000410000 */
[-C--:B------:R-:W-:Y:S01]  /*4190*/  FMUL.FTZ R161, R153, R96.reuse ;  /* 0x0000006099a17220 */ /* 0x080fe20000410000 */
[-C--:B------:R-:W-:Y:S01]  /*41a0*/  FMUL.FTZ R4, R42, R5.reuse ;  /* 0x000000052a047220 */ /* 0x080fe20000410000 */
[CC--:B------:R-:W-:Y:S01]  /*41b0*/  FFMA.FTZ R7, R34.reuse, R5.reuse, R7 ;  /* 0x0000000522077223 */ /* 0x0c0fe20000010007 */
[----:B------:R-:W-:Y:S01]  /*41c0*/  FMUL.FTZ R6, R95, R5 ;  /* 0x000000055f067220 */ /* 0x000fe20000410000 */
[----:B------:R-:W-:Y:S01]  /*41d0*/  FFMA.FTZ R5, -R119, R141, R164 ;  /* 0x0000008d77057223 */ /* 0x000fe200000101a4 */
[----:B------:R-:W-:Y:S01]  /*41e0*/  FFMA.FTZ R4, R34, R157, -R4 ;  /* 0x0000009d22047223 */ /* 0x000fe20000010804 */
[----:B------:R-:W-:Y:S01]  /*41f0*/  FADD.FTZ R7, RZ, R7 ;  /* 0x00000007ff077221 */ /* 0x000fe20000010000 */
[----:B------:R-:W-:Y:S01]  /*4200*/  FMUL.FTZ R163, R155, R96 ;  /* 0x000000609ba37220 */ /* 0x000fe20000410000 */
[----:B------:R-:W-:Y:S01]  /*4210*/  FMUL.FTZ R157, R5, R152 ;  /* 0x00000098059d7220 */ /* 0x000fe20000410000 */
[----:B------:R0:W-:Y:S01]  /*4220*/  STS [R77], R6 ;  /* 0x000000064d007388 */ /* 0x0001e20000000800 */
[----:B------:R-:W-:Y:S01]  /*4230*/  FADD.FTZ R7, R7, R142 ;  /* 0x0000008e07077221 */ /* 0x000fe20000010000 */
[----:B------:R-:W-:Y:S01]  /*4240*/  FFMA.FTZ R142, R119, -R138, R43 ;  /* 0x8000008a778e7223 */ /* 0x000fe2000001002b */
[----:B------:R-:W-:Y:S01]  /*4250*/  FFMA.FTZ R156, -R120, R145, R175 ;  /* 0x00000091789c7223 */ /* 0x000fe200000101af */
[----:B------:R1:W-:Y:S01]  /*4260*/  STS [R79+0x8], R144 ;  /* 0x000008904f007388 */ /* 0x0003e20000000800 */
[----:B------:R-:W-:Y:S01]  /*4270*/  FADD.FTZ R4, RZ, R4 ;  /* 0x00000004ff047221 */ /* 0x000fe20000010000 */
[----:B------:R-:W-:Y:S01]  /*4280*/  LEA R158, R121, -R126, 0x1 ;  /* 0x8000007e799e7211 */ /* 0x000fe200078e08ff */
[----:B------:R-:W-:Y:S01]  /*4290*/  FMUL.FTZ R165, R156, R163 ;  /* 0x000000a39ca57220 */ /* 0x000fe20000410000 */
[----:B------:R2:W-:Y:S01]  /*42a0*/  STS [R79+0x10], R154 ;  /* 0x0000109a4f007388 */ /* 0x0005e20000000800 */
[----:B------:R-:W-:Y:S01]  /*42b0*/  FADD.FTZ R4, R4, R167 ;  /* 0x000000a704047221 */ /* 0x000fe20000010000 */
[-C--:B0-----:R-:W-:Y:S01]  /*42c0*/  FFMA.FTZ R6, R142, R148.reuse, R157 ;  /* 0x000000948e067223 */ /* 0x081fe2000001009d */
[----:B------:R-:W-:Y:S01]  /*42d0*/  FMUL.FTZ R157, R5, R148 ;  /* 0x00000094059d7220 */ /* 0x000fe20000410000 */
[----:B------:R0:W-:Y:S01]  /*42e0*/  STS [R79+0x4], R140 ;  /* 0x0000048c4f007388 */ /* 0x0001e20000000800 */
[----:B------:R-:W-:Y:S01]  /*42f0*/  ISETP.GE.AND P2, PT, R158, 0x1, PT ;  /* 0x000000019e00780c */ /* 0x000fe20003f46270 */
[----:B-1----:R-:W-:Y:S01]  /*4300*/  FMUL.FTZ R144, R109, R161 ;  /* 0x000000a16d907220 */ /* 0x002fe20000410000 */
[-C--:B------:R-:W-:Y:S01]  /*4310*/  FFMA.FTZ R157, R142, R152.reuse, -R157 ;  /* 0x000000988e9d7223 */ /* 0x080fe2000001089d */
[----:B------:R-:W-:Y:S01]  /*4320*/  FMUL.FTZ R152, R97, R152 ;  /* 0x0000009861987220 */ /* 0x000fe20000410000 */
[----:B------:R1:W-:Y:S01]  /*4330*/  STS [R79+0xc], R146 ;  /* 0x00000c924f007388 */ /* 0x0003e20000000800 */
[----:B--2---:R-:W-:Y:S01]  /*4340*/  FMUL.FTZ R154, R109, R163 ;  /* 0x000000a36d9a7220 */ /* 0x004fe20000410000 */
[----:B------:R-:W-:Y:S01]  /*4350*/  FADD.FTZ R6, R7, R6 ;  /* 0x0000000607067221 */ /* 0x000fe20000010000 */
[----:B------:R-:W-:Y:S01]  /*4360*/  FADD.FTZ R4, R4, R157 ;  /* 0x0000009d04047221 */ /* 0x000fe20000010000 */
[----:B------:R-:W-:Y:S01]  /*4370*/  STS [R79+0x14], R152 ;  /* 0x000014984f007388 */ /* 0x000fe20000000800 */
[----:B0-----:R-:W-:Y:S01]  /*4380*/  FMUL.FTZ R140, R156, R161 ;  /* 0x000000a19c8c7220 */ /* 0x001fe20000410000 */
[----:B------:R-:W-:Y:S01]  /*4390*/  FMUL.FTZ R32, R110, R32 ;  /* 0x000000206e207220 */ /* 0x000fe20000410000 */
[----:B------:R-:W-:Y:S01]  /*43a0*/  FMUL.FTZ R164, R114, -R164 ;  /* 0x800000a472a47220 */ /* 0x000fe20000410000 */
[----:B------:R0:W-:Y:S01]  /*43b0*/  STS [R79+0x18], R144 ;  /* 0x000018904f007388 */ /* 0x0001e20000000800 */
[----:B------:R-:W-:Y:S01]  /*43c0*/  ISETP.GE.AND P3, PT, R158, 0x21, PT ;  /* 0x000000219e00780c */ /* 0x000fe20003f66270 */
[----:B-1----:R-:W-:Y:S01]  /*43d0*/  FFMA.FTZ R146, R120, -R143, R173 ;  /* 0x8000008f78927223 */ /* 0x002fe200000100ad */
[----:B------:R-:W-:Y:S01]  /*43e0*/  ISETP.GE.AND P4, PT, R158, 0x41, PT ;  /* 0x000000419e00780c */ /* 0x000fe20003f86270 */
[----:B------:R1:W-:Y:S02]  /*43f0*/  STS [R79+0x1c], R154 ;  /* 0x00001c9a4f007388 */ /* 0x0003e40000000800 */
[C---:B------:R-:W-:Y:S01]  /*4400*/  FFMA.FTZ R165, R146.reuse, R161, R165 ;  /* 0x000000a192a57223 */ /* 0x040fe200000100a5 */
[----:B------:R-:W-:Y:S01]  /*4410*/  FFMA.FTZ R161, R146, R163, -R140 ;  /* 0x000000a392a17223 */ /* 0x000fe2000001088c */
[----:B------:R-:W-:Y:S01]  /*4420*/  BAR.SYNC.DEFER_BLOCKING 0x0 ;  /* 0x0000000000007b1d */ /* 0x000fe20000010000 */
[----:B------:R-:W-:Y:S01]  /*4430*/  FMUL.FTZ R140, R112, -R35 ;  /* 0x80000023708c7220 */ /* 0x000fe20000410000 */
[----:B------:R-:W-:Y:S01]  /*4440*/  FADD.FTZ R165, R6, R165 ;  /* 0x000000a506a57221 */ /* 0x000fe20000010000 */
[----:B------:R-:W-:Y:S01]  /*4450*/  FADD.FTZ R148, R4, R161 ;  /* 0x000000a104947221 */ /* 0x000fe20000010000 */
[----:B------:R-:W-:Y:S01]  /*4460*/  FMUL.FTZ R4, R110, -R159 ;  /* 0x8000009f6e047220 */ /* 0x000fe20000410000 */
[----:B------:R-:W-:Y:S01]  /*4470*/  FMUL.FTZ R6, R112, R33 ;  /* 0x0000002170067220 */ /* 0x000fe20000410000 */
[----:B0-----:R-:W-:Y:S01]  /*4480*/  FMUL.FTZ R144, R114, R43 ;  /* 0x0000002b72907220 */ /* 0x001fe20000410000 */
[C---:B------:R-:W-:Y:S01]  /*4490*/  FMUL.FTZ R152, R115.reuse, R173 ;  /* 0x000000ad73987220 */ /* 0x040fe20000410000 */
[----:B-1----:R-:W-:Y:S01]  /*44a0*/  FMUL.FTZ R154, R115, -R175 ;  /* 0x800000af739a7220 */ /* 0x002fe20000410000 */
        /* <DEDUP_REMOVED lines=21> */
.L_x_17889:
[----:B------:R-:W-:Y:S05]  /*4600*/  BSYNC.RECONVERGENT B0 ;  /* 0x0000000000007941 */ /* 0x000fea0003800200 */
.L_x_17888:
[----:B--2---:R1:W2:Y:S01]  /*4610*/  LDS R7, [R68+0x4a0] ;  /* 0x0004a00044077984 */ /* 0x0042a20000000800 */
[----:B------:R-:W-:Y:S04]  /*4620*/  BSSY.RECONVERGENT B0, `(.L_x_17890) ;  /* 0x0000004000007945 */ /* 0x000fe80003800200 */
[----:B------:R-:W-:Y:S05]  /*4630*/  @!P3 BRA `(.L_x_17891) ;  /* 0x000000000008b947 */ /* 0x000fea0003800000 */
[----:B------:R3:W-:Y:S04]  /*4640*/  REDG.E.ADD.F32.FTZ.RN.STRONG.GPU desc[UR16][R36.64+0x80], R33 ;  /* 0x00008021240079a6 */ /* 0x0007e8000c12f310 */
[----:B--2---:R3:W-:Y:S02]  /*4650*/  REDG.E.ADD.F32.FTZ.RN.STRONG.GPU desc[UR16][R38.64+0x80], R7 ;  /* 0x00008007260079a6 */ /* 0x0047e4000c12f310 */
.L_x_17891:
[----:B------:R-:W-:Y:S05]  /*4660*/  BSYNC.RECONVERGENT B0 ;  /* 0x0000000000007941 */ /* 0x000fea0003800200 */
.L_x_17890:
[----:B--23--:R2:W3:Y:S01]  /*4670*/  LDS R7, [R69+0x520] ;  /* 0x0005200045077984 */ /* 0x00c4e20000000800 */
[----:B------:R-:W-:Y:S04]  /*4680*/  BSSY.RECONVERGENT B0, `(.L_x_17892) ;  /* 0x0000004000007945 */ /* 0x000fe80003800200 */
[----:B------:R-:W-:Y:S05]  /*4690*/  @!P4 BRA `(.L_x_17893) ;  /* 0x000000000008c947 */ /* 0x000fea0003800000 */
[----:B------:R4:W-:Y:S04]  /*46a0*/  REDG.E.ADD.F32.FTZ.RN.STRONG.GPU desc[UR16][R36.64+0x100], R35 ;  /* 0x00010023240079a6 */ /* 0x0009e8000c12f310 */
[----:B---3--:R4:W-:Y:S02]  /*46b0*/  REDG.E.ADD.F32.FTZ.RN.STRONG.GPU desc[UR16][R38.64+0x100], R7 ;  /* 0x00010007260079a6 */ /* 0x0089e4000c12f310 */
.L_x_17893:
[----:B------:R-:W-:Y:S05]  /*46c0*/  BSYNC.RECONVERGENT B0 ;  /* 0x0000000000007941 */ /* 0x000fea0003800200 */
.L_x_17892:
        /* <DEDUP_REMOVED lines=10> */
.L_x_17895:
[----:B------:R-:W-:Y:S05]  /*4770*/  BSYNC.RECONVERGENT B0 ;  /* 0x0000000000007941 */ /* 0x000fea0003800200 */
.L_x_17894:
[----:B----4-:R4:W0:Y:S01]  /*4780*/  LDS R7, [R71+0x620] ;  /* 0x0006200047077984 */ /* 0x0108220000000800 */
[----:B------:R-:W-:Y:S04]  /*4790*/  BSSY.RECONVERGENT B0, `(.L_x_17896) ;  /* 0x0000004000007945 */ /* 0x000fe80003800200 */
[----:B------:R-:W-:Y:S05]  /*47a0*/  @!P2 BRA `(.L_x_17897) ;  /* 0x000000000008a947 */ /* 0x000fea0003800000 */
[----:B0-----:R0:W-:Y:S04]  /*47b0*/  REDG.E.ADD.F32.FTZ.RN.STRONG.GPU desc[UR16][R36.64+0x200], R159 ;  /* 0x0002009f240079a6 */ /* 0x0011e8000c12f310 */
[----:B------:R0:W-:Y:S02]  /*47c0*/  REDG.E.ADD.F32.FTZ.RN.STRONG.GPU desc[UR16][R38.64+0x200], R7 ;  /* 0x00020007260079a6 */ /* 0x0001e4000c12f310 */
.L_x_17897:
[----:B------:R-:W-:Y:S05]  /*47d0*/  BSYNC.RECONVERGENT B0 ;  /* 0x0000000000007941 */ /* 0x000fea0003800200 */
.L_x_17896:
[----:B0-----:R0:W0:Y:S01]  /*47e0*/  LDS R7, [R73+0x6a0] ;  /* 0x0006a00049077984 */ /* 0x0010220000000800 */
[----:B------:R-:W-:Y:S04]  /*47f0*/  BSSY.RECONVERGENT B0, `(.L_x_17898) ;  /* 0x0000004000007945 */ /* 0x000fe80003800200 */
[----:B------:R-:W-:Y:S05]  /*4800*/  @!P3 BRA `(.L_x_17899) ;  /* 0x000000000008b947 */ /* 0x000fea0003800000 */
[----:B------:R1:W-:Y:S04]  /*4810*/  REDG.E.ADD.F32.FTZ.RN.STRONG.GPU desc[UR16][R36.64+0x280], R161 ;  /* 0x000280a1240079a6 */ /* 0x0003e8000c12f310 */
[----:B0-----:R1:W-:Y:S02]  /*4820*/  REDG.E.ADD.F32.FTZ.RN.STRONG.GPU desc[UR16][R38.64+0x280], R7 ;  /* 0x00028007260079a6 */ /* 0x0013e4000c12f310 */
.L_x_17899:
[----:B------:R-:W-:Y:S05]  /*4830*/  BSYNC.RECONVERGENT B0 ;  /* 0x0000000000007941 */ /* 0x000fea0003800200 */
.L_x_17898:
[----:B01----:R0:W1:Y:S01]  /*4840*/  LDS R7, [R74+0x720] ;  /* 0x000720004a077984 */ /* 0x0030620000000800 */
[----:B------:R-:W-:Y:S04]  /*4850*/  BSSY.RECONVERGENT B0, `(.L_x_17900) ;  /* 0x0000004000007945 */ /* 0x000fe80003800200 */
[----:B------:R-:W-:Y:S05]  /*4860*/  @!P4 BRA `(.L_x_17901) ;  /* 0x000000000008c947 */ /* 0x000fea0003800000 */
[----:B------:R0:W-:Y:S04]  /*4870*/  REDG.E.ADD.F32.FTZ.RN.STRONG.GPU desc[UR16][R36.64+0x300], R163 ;  /* 0x000300a3240079a6 */ /* 0x0001e8000c12f310 */
[----:B-1----:R0:W-:Y:S02]  /*4880*/  REDG.E.ADD.F32.FTZ.RN.STRONG.GPU desc[UR16][R38.64+0x300], R7 ;  /* 0x00030007260079a6 */ /* 0x0021e4000c12f310 */
.L_x_17901:
[----:B------:R-:W-:Y:S05]  /*4890*/  BSYNC.RECONVERGENT B0 ;  /* 0x0000000000007941 */ /* 0x000fea0003800200 */
.L_x_17900:
[----:B01----:R0:W1:Y:S01]  /*48a0*/  LDS R7, [R75+0x7a0] ;  /* 0x0007a0004b077984 */ /* 0x0030620000000800 */
[----:B------:R-:W-:Y:S04]  /*48b0*/  BSSY.RECONVERGENT B0, `(.L_x_17902) ;  /* 0x0000004000007945 */ /* 0x000fe80003800200 */
[----:B------:R-:W-:Y:S05]  /*48c0*/  @!P5 BRA `(.L_x_17903) ;  /* 0x000000000008d947 */ /* 0x000fea0003800000 */
[----:B------:R0:W-:Y:S04]  /*48d0*/  REDG.E.ADD.F32.FTZ.RN.STRONG.GPU desc[UR16][R36.64+0x380], R167 ;  /* 0x000380a7240079a6 */ /* 0x0001e8000c12f310 */
[----:B-1----:R0:W-:Y:S02]  /*48e0*/  REDG.E.ADD.F32.FTZ.RN.STRONG.GPU desc[UR16][R38.64+0x380], R7 ;  /* 0x00038007260079a6 */ /* 0x0021e4000c12f310 */
.L_x_17903:
[----:B------:R-:W-:Y:S05]  /*48f0*/  BSYNC.RECONVERGENT B0 ;  /* 0x0000000000007941 */ /* 0x000fea0003800200 */
.L_x_17902:
[----:B------:R-:W5:Y:S01]  /*4900*/  SHFL.DOWN PT, R4, R165, 0x1, 0x1f ;  /* 0x08201f00a5047f89 */ /* 0x000f6200000e0000 */
[----:B------:R-:W-:Y:S01]  /*4910*/  ISETP.GT.AND P2, PT, R93, 0x1e, PT ;  /* 0x0000001e5d00780c */ /* 0x000fe20003f44270 */
[----:B------:R-:W-:Y:S01]  /*4920*/  FMUL.FTZ R141, R141, R41 ;  /* 0x000000298d8d7220 */ /* 0x000fe20000410000 */
[----:B------:R-:W-:Y:S01]  /*4930*/  FMUL.FTZ R136, R136, R133 ;  /* 0x0000008588887220 */ /* 0x000fe20000410000 */
[----:B01----:R-:W0:Y:S01]  /*4940*/  SHFL.DOWN PT, R7, R148, 0x1, 0x1f ;  /* 0x08201f0094077f89 */ /* 0x003e2200000e0000 */
[----:B------:R-:W-:Y:S01]  /*4950*/  BSSY.RECONVERGENT B0, `(.L_x_17904) ;  /* 0x000004d000007945 */ /* 0x000fe20003800200 */
[----:B------:R-:W-:Y:S01]  /*4960*/  FFMA.FTZ R138, R138, R151, R141 ;  /* 0x000000978a8a7223 */ /* 0x000fe2000001008d */
[----:B------:R-:W-:-:S03]  /*4970*/  FFMA.FTZ R136, R135, R147, R136 ;  /* 0x0000009387887223 */ /* 0x000fc60000010088 */
[----:B------:R-:W-:Y:S01]  /*4980*/  FFMA.FTZ R113, R138, R94, R113 ;  /* 0x0000005e8a717223 */ /* 0x000fe20000010071 */
[----:B------:R-:W-:-:S03]  /*4990*/  FFMA.FTZ R111, R136, R98, R111 ;  /* 0x00000062886f7223 */ /* 0x000fc6000001006f */
        /* <DEDUP_REMOVED lines=17> */
[----:B------:R-:W-:-:S07]  /*4ab0*/  FMUL.FTZ R7, R17, R155 ;  /* 0x0000009b11077220 */ /* 0x000fce0000410000 */
[----:B0-----:R-:W-:Y:S01]  /*4ac0*/  @!P2 FADD.FTZ R165, R165, R4 ;  /* 0x00000004a5a5a221 */ /* 0x001fe20000010000 */
[----:B------:R-:W-:Y:S01]  /*4ad0*/  FMUL.FTZ R4, R145, R155 ;  /* 0x0000009b91047220 */ /* 0x000fe20000410000 */
[----:B-1----:R-:W-:-:S03]  /*4ae0*/  @!P2 FADD.FTZ R148, R148, R35 ;  /* 0x000000239494a221 */ /* 0x002fc60000010000 */
[----:B------:R-:W0:Y:S01]  /*4af0*/  SHFL.DOWN PT, R6, R165, 0x10, 0x1f ;  /* 0x0a001f00a5067f89 */ /* 0x000e2200000e0000 */
[----:B------:R-:W-:Y:S01]  /*4b00*/  FMUL.FTZ R35, R156, R33 ;  /* 0x000000219c237220 */ /* 0x000fe20000410000 */
[----:B------:R-:W-:Y:S01]  /*4b10*/  FFMA.FTZ R33, R16, R153, R7 ;  /* 0x0000009910217223 */ /* 0x000fe20000010007 */
[----:B------:R-:W-:Y:S01]  /*4b20*/  FMUL.FTZ R7, R17, R151 ;  /* 0x0000009711077220 */ /* 0x000fe20000410000 */
[----:B------:R-:W1:Y:S01]  /*4b30*/  SHFL.DOWN PT, R37, R148, 0x10, 0x1f ;  /* 0x0a001f0094257f89 */ /* 0x000e6200000e0000 */
[----:B------:R-:W-:Y:S01]  /*4b40*/  FFMA.FTZ R143, R143, R153, R4 ;  /* 0x000000998f8f7223 */ /* 0x000fe20000010004 */
[----:B------:R-:W-:Y:S01]  /*4b50*/  FFMA.FTZ R146, R146, R33, R35 ;  /* 0x0000002192927223 */ /* 0x000fe20000010023 */
[CC--:B------:R-:W-:Y:S01]  /*4b60*/  FFMA.FTZ R4, R16.reuse, R41.reuse, -R7 ;  /* 0x0000002910047223 */ /* 0x0c0fe20000010807 */
[C---:B------:R-:W-:Y:S01]  /*4b70*/  FMUL.FTZ R41, R17.reuse, R41 ;  /* 0x0000002911297220 */ /* 0x040fe20000410000 */
[----:B------:R-:W-:Y:S01]  /*4b80*/  FMUL.FTZ R7, R17, R149 ;  /* 0x0000009511077220 */ /* 0x000fe20000410000 */
[----:B------:R-:W-:Y:S01]  /*4b90*/  ISETP.NE.AND P2, PT, R93, RZ, PT ;  /* 0x000000ff5d00720c */ /* 0x000fe20003f45270 */
[----:B------:R-:W-:Y:S01]  /*4ba0*/  FMUL.FTZ R33, R5, R4 ;  /* 0x0000000405217220 */ /* 0x000fe20000410000 */
[----:B------:R-:W-:Y:S01]  /*4bb0*/  FFMA.FTZ R41, R16, R151, R41 ;  /* 0x0000009710297223 */ /* 0x000fe20000010029 */
[-C--:B------:R-:W-:Y:S01]  /*4bc0*/  FMUL.FTZ R4, R139, R150.reuse ;  /* 0x000000968b047220 */ /* 0x080fe20000410000 */
[----:B------:R-:W-:Y:S01]  /*4bd0*/  FMUL.FTZ R5, R17, R150 ;  /* 0x0000009611057220 */ /* 0x000fe20000410000 */
[----:B------:R-:W-:Y:S01]  /*4be0*/  FFMA.FTZ R108, R143, R96, R108 ;  /* 0x000000608f6c7223 */ /* 0x000fe2000001006c */
[----:B------:R-:W-:Y:S01]  /*4bf0*/  FFMA.FTZ R142, R142, R41, R33 ;  /* 0x000000298e8e7223 */ /* 0x000fe20000010021 */
[C---:B------:R-:W-:Y:S01]  /*4c00*/  FFMA.FTZ R33, R16.reuse, R150, -R7 ;  /* 0x0000009610217223 */ /* 0x040fe20000010807 */
[----:B------:R-:W-:Y:S01]  /*4c10*/  FMUL.FTZ R7, R17, R147 ;  /* 0x0000009311077220 */ /* 0x000fe20000410000 */
[-C--:B------:R-:W-:Y:S01]  /*4c20*/  FFMA.FTZ R137, R137, R149.reuse, R4 ;  /* 0x0000009589897223 */ /* 0x080fe20000010004 */
[----:B------:R-:W-:Y:S01]  /*4c30*/  FFMA.FTZ R149, R16, R149, R5 ;  /* 0x0000009510957223 */ /* 0x000fe20000010005 */
[----:B------:R-:W-:Y:S01]  /*4c40*/  FMUL.FTZ R33, R134, R33 ;  /* 0x0000002186217220 */ /* 0x000fe20000410000 */
[----:B------:R-:W-:Y:S01]  /*4c50*/  FFMA.FTZ R143, R109, R143, R146 ;  /* 0x0000008f6d8f7223 */ /* 0x000fe20000010092 */
[----:B------:R-:W-:Y:S01]  /*4c60*/  FFMA.FTZ R142, R97, R138, R142 ;  /* 0x0000008a618e7223 */ /* 0x000fe2000001008e */
[----:B0-----:R-:W-:Y:S01]  /*4c70*/  FADD.FTZ R4, R165, R6 ;  /* 0x00000006a5047221 */ /* 0x001fe20000010000 */
[-C--:B------:R-:W-:Y:S01]  /*4c80*/  FMUL.FTZ R6, R17, R133.reuse ;  /* 0x0000008511067220 */ /* 0x080fe20000410000 */
[----:B------:R-:W-:Y:S01]  /*4c90*/  FFMA.FTZ R133, R16, R133, -R7 ;  /* 0x0000008510857223 */ /* 0x000fe20000010807 */
[----:B------:R-:W-:Y:S01]  /*4ca0*/  FFMA.FTZ R40, R40, R149, R33 ;  /* 0x0000009528287223 */ /* 0x000fe20000010021 */
[----:B-1----:R-:W-:Y:S01]  /*4cb0*/  FADD.FTZ R5, R148, R37 ;  /* 0x0000002594057221 */ /* 0x002fe20000010000 */
[----:B------:R-:W-:Y:S01]  /*4cc0*/  FFMA.FTZ R7, R16, R147, R6 ;  /* 0x0000009310077223 */ /* 0x000fe20000010006 */
[----:B------:R-:W-:Y:S01]  /*4cd0*/  FMUL.FTZ R133, R42, R133 ;  /* 0x000000852a857220 */ /* 0x000fe20000410000 */
[----:B------:R-:W-:Y:S01]  /*4ce0*/  FFMA.FTZ R40, R107, R137, R40 ;  /* 0x000000896b287223 */ /* 0x000fe20000010028 */
[----:B------:R-:W-:Y:S01]  /*4cf0*/  FADD.FTZ R104, R143, R104 ;  /* 0x000000688f687221 */ /* 0x000fe20000010000 */
[----:B------:R0:W-:Y:S01]  /*4d00*/  @!P2 STS.64 [UR6+0xc68], R4 ;  /* 0x000c6804ff00a988 */ /* 0x0001e20008000a06 */
[----:B------:R-:W-:Y:S01]  /*4d10*/  FFMA.FTZ R34, R34, R7, R133 ;  /* 0x0000000722227223 */ /* 0x000fe20000010085 */
[----:B------:R-:W-:Y:S01]  /*4d20*/  BAR.SYNC.DEFER_BLOCKING 0x0 ;  /* 0x0000000000007b1d */ /* 0x000fe20000010000 */
[----:B------:R-:W-:-:S02]  /*4d30*/  ISETP.GT.AND P2, PT, R93, 0xf, PT ;  /* 0x0000000f5d00780c */ /* 0x000fc40003f44270 */
[----:B------:R-:W-:Y:S01]  /*4d40*/  FFMA.FTZ R7, R95, R136, R34 ;  /* 0x000000885f077223 */ /* 0x000fe20000010022 */
[----:B------:R-:W-:Y:S01]  /*4d50*/  FFMA.FTZ R106, R137, R100, R106 ;  /* 0x00000064896a7223 */ /* 0x000fe2000001006a */
[----:B------:R-:W-:Y:S01]  /*4d60*/  FADD.FTZ R99, R142, R99 ;  /* 0x000000638e637221 */ /* 0x000fe20000010000 */
[----:B------:R-:W-:Y:S01]  /*4d70*/  FADD.FTZ R101, R40, R101 ;  /* 0x0000006528657221 */ /* 0x000fe20000010000 */
[----:B------:R-:W-:Y:S01]  /*4d80*/  FADD.FTZ R102, R7, R102 ;  /* 0x0000006607667221 */ /* 0x000fe20000010000 */
[----:B0-----:R-:W-:Y:S02]  /*4d90*/  FSEL R4, R165, R4, P2 ;  /* 0x00000004a5047208 */ /* 0x001fe40001000000 */
        /* <DEDUP_REMOVED lines=8> */
.L_x_17905:
[----:B------:R-:W-:Y:S05]  /*4e20*/  BSYNC.RECONVERGENT B0 ;  /* 0x0000000000007941 */ /* 0x000fea0003800200 */
.L_x_17904:
[----:B------:R-:W-:-:S04]  /*4e30*/  UIADD3 UR4, UPT, UPT, UR4, 0x1, URZ ;  /* 0x0000000104047890 */ /* 0x000fc8000fffe0ff */
[----:B------:R-:W-:-:S09]  /*4e40*/  UISETP.GE.AND UP0, UPT, UR4, UR9, UPT ;  /* 0x000000090400728c */ /* 0x000fd2000bf06270 */
[----:B------:R-:W-:Y:S05]  /*4e50*/  BRA.U !UP0, `(.L_x_17906) ;  /* 0xffffffd108687547 */ /* 0x000fea000b83ffff */
.L_x_17874:
[----:B------:R-:W-:Y:S01]  /*4e60*/  BAR.SYNC.DEFER_BLOCKING 0x0 ;  /* 0x0000000000007b1d */ /* 0x000fe20000010000 */
[-C--:B------:R-:W-:Y:S02]  /*4e70*/  ISETP.GE.AND P0, PT, R72, R91.reuse, PT ;  /* 0x0000005b4800720c */ /* 0x080fe40003f06270 */
[-C--:B------:R-:W-:Y:S02]  /*4e80*/  ISETP.GE.AND P1, PT, R76, R91.reuse, PT ;  /* 0x0000005b4c00720c */ /* 0x080fe40003f26270 */
[----:B------:R-:W-:-:S03]  /*4e90*/  ISETP.GE.AND P2, PT, R82, R91, PT ;  /* 0x0000005b5200720c */ /* 0x000fc60003f46270 */
[----:B------:R-:W1:Y:S01]  /*4ea0*/  LDC.64 R28, c[0x0][0x4f8] ;  /* 0x00013e00ff1c7b82 */ /* 0x000e620000000a00 */
[----:B------:R-:W-:Y:S01]  /*4eb0*/  ISETP.GE.AND P3, PT, R83, R91, PT ;  /* 0x0000005b5300720c */ /* 0x000fe20003f66270 */
[----:B------:R-:W5:Y:S01]  /*4ec0*/  LDCU.64 UR8, c[0x0][0x500] ;  /* 0x0000a000ff0877ac */ /* 0x000f620008000a00 */
[----:B0-----:R-:W-:Y:S02]  /*4ed0*/  PRMT R5, RZ, 0x7610, R5 ;  /* 0x00007610ff057816 */ /* 0x001fe40000000005 */
[----:B------:R-:W-:Y:S01]  /*4ee0*/  PRMT R7, RZ, 0x7610, R7 ;  /* 0x00007610ff077816 */ /* 0x000fe20000000007 */
[----:B------:R-:W0:Y:S01]  /*4ef0*/  LDCU.64 UR10, c[0x0][0x550] ;  /* 0x0000aa00ff0a77ac */ /* 0x000e220008000a00 */
[----:B------:R-:W-:Y:S02]  /*4f00*/  PRMT R9, RZ, 0x7610, R9 ;  /* 0x00007610ff097816 */ /* 0x000fe40000000009 */
[----:B------:R-:W2:Y:S04]  /*4f10*/  @!P0 LDG.E.U16 R5, desc[UR16][R2.64] ;  /* 0x0000001002058981 */ /* 0x000ea8000c1e1500 */
[----:B------:R-:W3:Y:S04]  /*4f20*/  @!P1 LDG.E.U16 R7, desc[UR16][R2.64+0x40] ;  /* 0x0000401002079981 */ /* 0x000ee8000c1e1500 */
[----:B------:R-:W4:Y:S04]  /*4f30*/  @!P2 LDG.E.U16 R9, desc[UR16][R2.64+0x80] ;  /* 0x000080100209a981 */ /* 0x000f28000c1e1500 */
[----:B------:R-:W5:Y:S01]  /*4f40*/  @!P3 LDG.E.U16 R105, desc[UR16][R2.64+0xc0] ;  /* 0x0000c0100269b981 */ /* 0x000f62000c1e1500 */
[----:B------:R-:W-:-:S02]  /*4f50*/  ISETP.NE.AND P0, PT, R57, RZ, PT ;  /* 0x000000ff3900720c */ /* 0x000fc40003f05270 */
[----:B------:R-:W-:Y:S02]  /*4f60*/  F2FP.BF16.F32.PACK_AB R106, R106, R111 ;  /* 0x0000006f6a6a723e */ /* 0x000fe400000010ff */
[----:B------:R-:W-:Y:S01]  /*4f70*/  F2FP.BF16.F32.PACK_AB R107, R108, R113 ;  /* 0x000000716c6b723e */ /* 0x000fe200000010ff */
[----:B--2---:R-:W-:Y:S04]  /*4f80*/  STS.U16 [R92], R5 ;  /* 0x000000055c007388 */ /* 0x004fe80000000400 */
[----:B---3--:R-:W-:Y:S04]  /*4f90*/  STS.U16 [R92+0x40], R7 ;  /* 0x000040075c007388 */ /* 0x008fe80000000400 */
[----:B----4-:R2:W-:Y:S04]  /*4fa0*/  STS.U16 [R92+0x80], R9 ;  /* 0x000080095c007388 */ /* 0x0105e80000000400 */
[----:B-----5:R-:W-:Y:S01]  /*4fb0*/  STS.U16 [R92+0xc0], R105 ;  /* 0x0000c0695c007388 */ /* 0x020fe20000000400 */
[----:B------:R-:W-:-:S03]  /*4fc0*/  NOP ;  /* 0x0000000000007918 */ /* 0x000fc60000000000 */
[----:B------:R-:W3:Y:S01]  /*4fd0*/  LDS.64 R18, [R103] ;  /* 0x0000000067127984 */ /* 0x000ee20000000a00 */
[----:B--2---:R-:W-:Y:S01]  /*4fe0*/  SHF.R.S32.HI R9, RZ, 0x1f, R8 ;  /* 0x0000001fff097819 */ /* 0x004fe20000011408 */
[----:B------:R-:W-:Y:S06]  /*4ff0*/  BAR.SYNC.DEFER_BLOCKING 0x0 ;  /* 0x0000000000007b1d */ /* 0x000fec0000010000 */
[----:B------:R-:W-:Y:S01]  /*5000*/  STS.64 [R103], R106 ;  /* 0x0000006a67007388 */ /* 0x000fe20000000a00 */
[----:B------:R-:W-:-:S03]  /*5010*/  NOP ;  /* 0x0000000000007918 */ /* 0x000fc60000000000 */
[----:B------:R-:W-:Y:S04]  /*5020*/  LDS.U16 R21, [R92+0x80] ;  /* 0x000080005c157984 */ /* 0x000fe80000000400 */
        /* <DEDUP_REMOVED lines=8> */
[----:B------:R-:W-:Y:S01]  /*50b0*/  FSETP.GTU.FTZ.AND P2, PT, R4, 20, PT ;  /* 0x41a000000400780b */ /* 0x000fe20003f5c000 */
[--C-:B------:R-:W-:Y:S01]  /*50c0*/  FADD.FTZ R17, R17, R44.reuse ;  /* 0x0000002c11117221 */ /* 0x100fe20000010000 */
[----:B------:R-:W-:Y:S01]  /*50d0*/  SHF.L.U32 R3, R3, 0x10, RZ ;  /* 0x0000001003037819 */ /* 0x000fe200000006ff */
[----:B------:R-:W-:-:S03]  /*50e0*/  FADD.FTZ R6, R5, R44 ;  /* 0x0000002c05067221 */ /* 0x000fc60000010000 */
[----:B------:R-:W-:Y:S01]  /*50f0*/  FSETP.GTU.FTZ.AND P4, PT, R17, 20, PT ;  /* 0x41a000001100780b */ /* 0x000fe20003f9c000 */
[----:B------:R-:W-:Y:S01]  /*5100*/  FADD.FTZ R7, R3, R44 ;  /* 0x0000002c03077221 */ /* 0x000fe20000010000 */
[----:B------:R-:W-:-:S04]  /*5110*/  FSETP.GTU.FTZ.AND P3, PT, R6, 20, PT ;  /* 0x41a000000600780b */ /* 0x000fc80003f7c000 */
[----:B------:R-:W-:Y:S01]  /*5120*/  FSETP.GTU.FTZ.AND P1, PT, R7, 20, PT ;  /* 0x41a000000700780b */ /* 0x000fe20003f3c000 */
[----:B------:R-:W-:-:S06]  /*5130*/  @!P2 FMUL.FTZ R2, R4, -1.4426950216293334961 ;  /* 0xbfb8aa3b0402a820 */ /* 0x000fcc0000410000 */
[----:B------:R-:W-:Y:S01]  /*5140*/  @!P4 FMUL.FTZ R4, R17, -1.4426950216293334961 ;  /* 0xbfb8aa3b1104c820 */ /* 0x000fe20000410000 */
[----:B------:R-:W2:Y:S01]  /*5150*/  @!P2 MUFU.EX2 R2, R2 ;  /* 0x000000020002a308 */ /* 0x000ea20000000800 */
[----:B------:R-:W-:Y:S01]  /*5160*/  LDS.U16 R17, [R92] ;  /* 0x000000005c117984 */ /* 0x000fe20000000400 */
[----:B------:R-:W-:-:S03]  /*5170*/  @!P3 FMUL.FTZ R3, R6, -1.4426950216293334961 ;  /* 0xbfb8aa3b0603b820 */ /* 0x000fc60000410000 */
[----:B------:R-:W-:Y:S01]  /*5180*/  @!P0 STS [UR6+0x100], R91 ;  /* 0x0001005bff008988 */ /* 0x000fe20008000806 */
[----:B------:R-:W-:Y:S02]  /*5190*/  @!P1 FMUL.FTZ R7, R7, -1.4426950216293334961 ;  /* 0xbfb8aa3b07079820 */ /* 0x000fe40000410000 */
[----:B------:R2:W3:Y:S01]  /*51a0*/  @!P4 MUFU.EX2 R5, R4 ;  /* 0x000000040005c308 */ /* 0x0004e20000000800 */
[----:B------:R-:W-:Y:S07]  /*51b0*/  BAR.SYNC.DEFER_BLOCKING 0x0 ;  /* 0x0000000000007b1d */ /* 0x000fee0000010000 */
[----:B------:R-:W4:Y:S01]  /*51c0*/  @!P3 MUFU.EX2 R3, R3 ;  /* 0x000000030003b308 */ /* 0x000f220000000800 */
[----:B--2---:R-:W-:-:S07]  /*51d0*/  @!P2 FADD.FTZ R4, R2, 1 ;  /* 0x3f8000000204a421 */ /* 0x004fce0000010000 */
[----:B------:R-:W2:Y:S01]  /*51e0*/  @!P2 MUFU.RCP R27, R4 ;  /* 0x00000004001ba308 */ /* 0x000ea20000001000 */
[----:B---3--:R-:W-:-:S07]  /*51f0*/  @!P4 FADD.FTZ R6, R5, 1 ;  /* 0x3f8000000506c421 */ /* 0x008fce0000010000 */
[----:B------:R-:W3:Y:S01]  /*5200*/  @!P4 MUFU.RCP R6, R6 ;  /* 0x000000060006c308 */ /* 0x000ee20000001000 */
[----:B------:R-:W5:Y:S01]  /*5210*/  LDS R25, [UR6+0x100] ;  /* 0x00010006ff197984 */ /* 0x000f620008000800 */
[----:B----4-:R-:W-:Y:S01]  /*5220*/  @!P3 FADD.FTZ R5, R3, 1 ;  /* 0x3f8000000305b421 */ /* 0x010fe20000010000 */
[----:B-1----:R-:W-:-:S04]  /*5230*/  IMAD.WIDE.U32 R2, R28, UR18, R8 ;  /* 0x000000121c027c25 */ /* 0x002fc8000f8e0008 */
[----:B------:R-:W-:Y:S01]  /*5240*/  IMAD R3, R29, UR18, R3 ;  /* 0x000000121d037c24 */ /* 0x000fe2000f8e0203 */
[----:B------:R-:W1:Y:S01]  /*5250*/  @!P3 MUFU.RCP R16, R5 ;  /* 0x000000050010b308 */ /* 0x000e620000001000 */
[----:B--2---:R-:W-:Y:S01]  /*5260*/  @!P2 FMUL.FTZ R102, R102, R27 ;  /* 0x0000001b6666a220 */ /* 0x004fe20000410000 */
[C---:B------:R-:W-:Y:S01]  /*5270*/  IMAD.WIDE.U32 R2, R45.reuse, UR8, R2 ;  /* 0x000000082d027c25 */ /* 0x040fe2000f8e0002 */
[----:B------:R-:W2:Y:S03]  /*5280*/  LDC.64 R26, c[0x0][0x518] ;  /* 0x00014600ff1a7b82 */ /* 0x000ea60000000a00 */
[----:B------:R-:W-:Y:S01]  /*5290*/  FADD.FTZ R46, R102, R46 ;  /* 0x0000002e662e7221 */ /* 0x000fe20000010000 */
[----:B------:R-:W-:Y:S01]  /*52a0*/  IMAD R4, R45, UR9, R3 ;  /* 0x000000092d047c24 */ /* 0x000fe2000f8e0203 */
[----:B------:R-:W4:Y:S01]  /*52b0*/  @!P1 MUFU.EX2 R7, R7 ;  /* 0x0000000700079308 */ /* 0x000f220000000800 */
[----:B---3--:R-:W-:Y:S01]  /*52c0*/  @!P4 FMUL.FTZ R99, R99, R6 ;  /* 0x000000066363c220 */ /* 0x008fe20000410000 */
[----:B------:R-:W-:Y:S01]  /*52d0*/  IADD3 R3, P4, PT, R72, R2, RZ ;  /* 0x0000000248037210 */ /* 0x000fe20007f9e0ff */
[----:B------:R-:W3:Y:S03]  /*52e0*/  LDCU.64 UR8, c[0x0][0x560] ;  /* 0x0000ac00ff0877ac */ /* 0x000ee60008000a00 */
[----:B------:R-:W-:-:S02]  /*52f0*/  IADD3.X R4, PT, PT, RZ, R4, RZ, P4, !PT ;  /* 0x00000004ff047210 */ /* 0x000fc400027fe4ff */
[----:B0-----:R-:W-:Y:S01]  /*5300*/  LEA R2, P6, R3, UR10, 0x1 ;  /* 0x0000000a03027c11 */ /* 0x001fe2000f8c08ff */
[----:B-1----:R-:W-:-:S03]  /*5310*/  @!P3 FMUL.FTZ R101, R101, R16 ;  /* 0x000000106565b220 */ /* 0x002fc60000410000 */
[----:B------:R-:W-:Y:S01]  /*5320*/  LEA.HI.X R3, R3, UR11, R4, 0x1, P6 ;  /* 0x0000000b03037c11 */ /* 0x000fe2000b0f0c04 */
[----:B------:R-:W-:Y:S01]  /*5330*/  FADD.FTZ R46, R46, R101 ;  /* 0x000000652e2e7221 */ /* 0x000fe20000010000 */
[----:B------:R-:W-:Y:S01]  /*5340*/  F2FP.BF16.F32.PACK_AB R24, R101, R102 ;  /* 0x000000666518723e */ /* 0x000fe200000010ff */
[----:B----4-:R-:W-:Y:S01]  /*5350*/  @!P1 FADD.FTZ R7, R7, 1 ;  /* 0x3f80000007079421 */ /* 0x010fe20000010000 */
[----:B--2---:R-:W-:-:S05]  /*5360*/  IMAD.WIDE.U32 R8, R26, UR18, R8 ;  /* 0x000000121a087c25 */ /* 0x004fca000f8e0008 */
[----:B------:R-:W0:Y:S01]  /*5370*/  @!P1 MUFU.RCP R7, R7 ;  /* 0x0000000700079308 */ /* 0x000e220000001000 */
[----:B------:R-:W-:Y:S01]  /*5380*/  IMAD R9, R27, UR18, R9 ;  /* 0x000000121b097c24 */ /* 0x000fe2000f8e0209 */
[-C--:B-----5:R-:W-:Y:S02]  /*5390*/  ISETP.GE.AND P3, PT, R72, R25.reuse, PT ;  /* 0x000000194800720c */ /* 0x0a0fe40003f66270 */
[-C--:B------:R-:W-:Y:S02]  /*53a0*/  ISETP.GE.AND P2, PT, R76, R25.reuse, PT ;  /* 0x000000194c00720c */ /* 0x080fe40003f46270 */
[-C--:B------:R-:W-:Y:S02]  /*53b0*/  ISETP.GE.AND P4, PT, R82, R25.reuse, PT ;  /* 0x000000195200720c */ /* 0x080fe40003f86270 */
[----:B------:R-:W-:-:S07]  /*53c0*/  ISETP.GE.AND P5, PT, R83, R25, PT ;  /* 0x000000195300720c */ /* 0x000fce0003fa6270 */
[----:B------:R-:W-:Y:S01]  /*53d0*/  @!P3 STG.E.U16 desc[UR16][R2.64], R17 ;  /* 0x000000110200b986 */ /* 0x000fe2000c101510 */
[----:B0-----:R-:W-:-:S03]  /*53e0*/  @!P1 FMUL.FTZ R104, R104, R7 ;  /* 0x0000000768689220 */ /* 0x001fc60000410000 */
[----:B------:R-:W-:Y:S02]  /*53f0*/  @!P2 STG.E.U16 desc[UR16][R2.64+0x40], R19 ;  /* 0x000040130200a986 */ /* 0x000fe4000c101510 */
[----:B------:R-:W-:Y:S02]  /*5400*/  F2FP.BF16.F32.PACK_AB R25, R104, R99 ;  /* 0x000000636819723e */ /* 0x000fe400000010ff */
[----:B------:R-:W-:Y:S01]  /*5410*/  @!P4 STG.E.U16 desc[UR16][R2.64+0x80], R21 ;  /* 0x000080150200c986 */ /* 0x000fe2000c101510 */
[----:B------:R-:W-:-:S03]  /*5420*/  FADD.FTZ R99, R46, R99 ;  /* 0x000000632e637221 */ /* 0x000fc60000010000 */
[----:B------:R0:W-:Y:S01]  /*5430*/  @!P5 STG.E.U16 desc[UR16][R2.64+0xc0], R23 ;  /* 0x0000c0170200d986 */ /* 0x0001e2000c101510 */
[----:B------:R-:W-:Y:S01]  /*5440*/  BAR.SYNC.DEFER_BLOCKING 0x0 ;  /* 0x0000000000007b1d */ /* 0x000fe20000010000 */
[----:B------:R-:W-:Y:S01]  /*5450*/  IADD3 R60, P5, PT, R60, -0x100, RZ ;  /* 0xffffff003c3c7810 */ /* 0x000fe20007fbe0ff */
[----:B------:R-:W-:-:S03]  /*5460*/  FADD.FTZ R46, R99, R104 ;  /* 0x00000068632e7221 */ /* 0x000fc60000010000 */
[----:B------:R-:W-:Y:S01]  /*5470*/  IADD3.X R61, PT, PT, R61, -0x1, RZ, P5, !PT ;  /* 0xffffffff3d3d7810 */ /* 0x000fe20002ffe4ff */
        /* <DEDUP_REMOVED lines=12> */
[----:B------:R-:W-:-:S04]  /*5540*/  IADD3 R3, P4, PT, R72, R2, RZ ;  /* 0x0000000248037210 */ /* 0x000fc80007f9e0ff */
[----:B------:R-:W-:Y:S02]  /*5550*/  IADD3.X R4, PT, PT, RZ, R4, RZ, P4, !PT ;  /* 0x00000004ff047210 */ /* 0x000fe400027fe4ff */
[----:B---3--:R-:W-:-:S04]  /*5560*/  LEA R2, P4, R3, UR8, 0x1 ;  /* 0x0000000803027c11 */ /* 0x008fc8000f8808ff */
        /* <DEDUP_REMOVED lines=20> */
.L_x_17865:
        /* <DEDUP_REMOVED lines=34> */
.L_x_17909:
[----:B------:R-:W-:Y:S05]  /*58d0*/  BSYNC.RECONVERGENT B0 ;  /* 0x0000000000007941 */ /* 0x000fea0003800200 */
.L_x_17908:
        /* <DEDUP_REMOVED lines=26> */
.L_x_17911:
[----:B------:R-:W-:Y:S05]  /*5a80*/  BSYNC.RECONVERGENT B0 ;  /* 0x0000000000007941 */ /* 0x000fea0003800200 */
.L_x_17910:
        /* <DEDUP_REMOVED lines=8> */
.L_x_17912:
        /* <DEDUP_REMOVED lines=16> */
.L_x_17913:
        /* <DEDUP_REMOVED lines=15> */
.L_x_18806:


//--------------------- .text._Z25selective_scan_bwd_kernelI32Selective_Scan_bwd_kernel_traitsILi32ELi4ELb0ELb1ELb1ELb1ELb1EN3c108BFloat16ENS1_7complexIfEEEEv12SSMParamsBwd --------------------------
	.section	.text._Z25selective_scan_bwd_kernelI32Selective_Scan_bwd_kernel_traitsILi32ELi4ELb0ELb1ELb1ELb1ELb1EN3c108BFloat16ENS1_7complexIfEEEEv12SSMParamsBwd,"ax",@progbits
	.align	128
        .global         _Z25selective_scan_bwd_kernelI32Selective_Scan_bwd_kernel_traitsILi32ELi4ELb0ELb1ELb1ELb1ELb1EN3c108BFloat16ENS1_7complexIfEEEEv12SSMParamsBwd
        .type           _Z25selective_scan_bwd_kernelI32Selective_Scan_bwd_kernel_traitsILi32ELi4ELb0ELb1ELb1ELb1ELb1EN3c108BFloat16ENS1_7complexIfEEEEv12SSMParamsBwd,@function
        .size           _Z25selective_scan_bwd_kernelI32Selective_Scan_bwd_kernel_traitsILi32ELi4ELb0ELb1ELb1ELb1ELb1EN3c108BFloat16ENS1_7complexIfEEEEv12SSMParamsBwd,(.L_x_18807 - _Z25selective_scan_bwd_kernelI32Selective_Scan_bwd_kernel_traitsILi32ELi4ELb0ELb1ELb1ELb1ELb1EN3c108BFloat16ENS1_7complexIfEEEEv12SSMParamsBwd)
        .other          _Z25selective_scan_bwd_kernelI32Selective_Scan_bwd_kernel_traitsILi32ELi4ELb0ELb1ELb1ELb1ELb1EN3c108BFloat16ENS1_7complexIfEEEEv12SSMParamsBwd,@"STO_CUDA_ENTRY STV_DEFAULT"
_Z25selective_scan_bwd_kernelI32Selective_Scan_bwd_kernel_traitsILi32ELi4ELb0ELb1ELb1ELb1ELb1EN3c108BFloat16ENS1_7complexIfEEEEv12SSMParamsBwd:
.text._Z25selective_scan_bwd_kernelI32Selective_Scan_bwd_kernel_traitsILi32ELi4ELb0ELb1ELb1ELb1ELb1EN3c108BFloat16ENS1_7complexIfEEEEv12SSMParamsBwd:
        /* <DEDUP_REMOVED lines=59> */
[----:B------:R-:W-:-:S04]  /*03b0*/  UIMAD UR9, UR18, UR9, UR5 ;  /* 0x00000009120972a4 */ /* 0x000fc8000f8e0205 */
[-C--:B---3--:R-:W-:Y:S01]  /*03c0*/  IMAD R2, R11, R4.reuse, RZ ;  /* 0x000000040b027224 */ /* 0x088fe200078e02ff */
[----:B------:R-:W-:Y:S01]  /*03d0*/  UIMAD UR8, UR18, UR13, UR7 ;  /* 0x0000000d120872a4 */ /* 0x000fe2000f8e0207 */
[C---:B------:R-:W-:Y:S01]  /*03e0*/  IMAD.WIDE.U32 R6, R8.reuse, R4, RZ ;  /* 0x0000000408067225 */ /* 0x040fe200078e00ff */
[----:B------:R-:W3:Y:S03]  /*03f0*/  LDCU.64 UR12, c[0x0][0x3b0] ;  /* 0x00007600ff0c77ac */ /* 0x000ee60008000a00 */
[----:B------:R-:W-:Y:S01]  /*0400*/  IMAD R9, R8, R5, R2 ;  /* 0x0000000508097224 */ /* 0x000fe200078e0202 */
[----:B------:R-:W-:-:S04]  /*0410*/  SHF.R.U32.HI R10, RZ, 0x1, R15 ;  /* 0x00000001ff0a7819 */ /* 0x000fc8000001160f */
[----:B------:R-:W-:Y:S02]  /*0420*/  IADD3 R7, PT, PT, R7, R9, RZ ;  /* 0x0000000907077210 */ /* 0x000fe40007ffe0ff */
[----:B------:R-:W-:Y:S02]  /*0430*/  SHF.R.U64 R9, R14, 0x1, R15 ;  /* 0x000000010e097819 */ /* 0x000fe4000000120f */
[----:B------:R-:W-:Y:S02]  /*0440*/  MOV R3, UR5 ;  /* 0x0000000500037c02 */ /* 0x000fe40008000f00 */
[----:B------:R-:W-:Y:S01]  /*0450*/  MOV R5, UR7 ;  /* 0x0000000700057c02 */ /* 0x000fe20008000f00 */
[----:B------:R-:W-:Y:S01]  /*0460*/  IMAD.WIDE.U32 R6, R9, UR18, R6 ;  /* 0x0000001209067c25 */ /* 0x000fe2000f8e0006 */
[----:B------:R-:W-:Y:S02]  /*0470*/  MOV R3, UR9 ;  /* 0x0000000900037c02 */ /* 0x000fe40008000f00 */
[----:B------:R-:W-:Y:S01]  /*0480*/  MOV R5, UR8 ;  /* 0x0000000800057c02 */ /* 0x000fe20008000f00 */
[----:B------:R-:W0:Y:S01]  /*0490*/  LDCU.64 UR8, c[0x0][0x3d0] ;  /* 0x00007a00ff0877ac */ /* 0x000e220008000a00 */
[----:B------:R-:W-:Y:S01]  /*04a0*/  IMAD R47, R10, UR18, RZ ;  /* 0x000000120a2f7c24 */ /* 0x000fe2000f8e02ff */
[----:B------:R-:W-:-:S02]  /*04b0*/  MOV R2, UR4 ;  /* 0x0000000400027c02 */ /* 0x000fc40008000f00 */
[C---:B--2---:R-:W-:Y:S02]  /*04c0*/  LEA R45, P0, R6.reuse, R20, 0x3 ;  /* 0x00000014062d7211 */ /* 0x044fe400078018ff */
[----:B------:R-:W-:Y:S01]  /*04d0*/  IADD3 R47, PT, PT, R7, R47, RZ ;  /* 0x0000002f072f7210 */ /* 0x000fe20007ffe0ff */
[C---:B------:R-:W-:Y:S01]  /*04e0*/  IMAD.WIDE.U32 R2, R43.reuse, UR10, R2 ;  /* 0x0000000a2b027c25 */ /* 0x040fe2000f8e0002 */
[----:B------:R-:W-:Y:S01]  /*04f0*/  MOV R4, UR6 ;  /* 0x0000000600047c02 */ /* 0x000fe20008000f00 */
[----:B---3--:R-:W-:Y:S01]  /*0500*/  UIMAD.WIDE.U32 UR4, UR18, UR12, URZ ;  /* 0x0000000c120472a5 */ /* 0x008fe2000f8e00ff */
[----:B------:R-:W-:Y:S02]  /*0510*/  LEA.HI.X R47, R6, R21, R47, 0x3, P0 ;  /* 0x00000015062f7211 */ /* 0x000fe400000f1c2f */
[----:B------:R-:W2:Y:S01]  /*0520*/  LDC.64 R20, c[0x0][0x4d8] ;  /* 0x00013600ff147b82 */ /* 0x000ea20000000a00 */
[----:B------:R-:W-:Y:S01]  /*0530*/  IMAD.WIDE.U32 R4, R43, UR14, R4 ;  /* 0x0000000e2b047c25 */ /* 0x000fe2000f8e0004 */
[----:B------:R-:W-:Y:S01]  /*0540*/  UIMAD UR5, UR18, UR13, UR5 ;  /* 0x0000000d120572a4 */ /* 0x000fe2000f8e0205 */
[----:B-1----:R-:W-:-:S02]  /*0550*/  ISETP.NE.U32.AND P0, PT, R26, RZ, PT ;  /* 0x000000ff1a00720c */ /* 0x002fc40003f05070 */
[----:B------:R-:W-:Y:S01]  /*0560*/  IMAD R17, R43, UR11, R3 ;  /* 0x0000000b2b117c24 */ /* 0x000fe2000f8e0203 */
[----:B------:R-:W-:Y:S01]  /*0570*/  LEA R9, R25, 0xffffff80, 0x7 ;  /* 0xffffff8019097811 */ /* 0x000fe200078e38ff */
[----:B----4-:R-:W-:Y:S01]  /*0580*/  IMAD R3, R11, R12, RZ ;  /* 0x0000000c0b037224 */ /* 0x010fe200078e02ff */
[----:B------:R-:W-:Y:S01]  /*0590*/  ISETP.NE.AND.EX P0, PT, R27, RZ, PT, P0 ;  /* 0x000000ff1b00720c */ /* 0x000fe20003f05300 */
[----:B------:R-:W-:Y:S01]  /*05a0*/  IMAD R15, R43, UR15, R5 ;  /* 0x0000000f2b0f7c24 */ /* 0x000fe2000f8e0205 */
[----:B------:R-:W-:Y:S01]  /*05b0*/  IADD3 R62, P2, PT, R9, R2, RZ ;  /* 0x00000002093e7210 */ /* 0x000fe20007f5e0ff */
[C---:B------:R-:W-:Y:S01]  /*05c0*/  IMAD R5, R8.reuse, R13, R3 ;  /* 0x0000000d08057224 */ /* 0x040fe200078e0203 */
[----:B0-----:R-:W-:Y:S01]  /*05d0*/  UIMAD.WIDE.U32 UR6, UR18, UR8, URZ ;  /* 0x00000008120672a5 */ /* 0x001fe2000f8e00ff */
[----:B------:R-:W-:Y:S01]  /*05e0*/  IMAD.WIDE.U32 R2, R8, R12, UR4 ;  /* 0x0000000408027e25 */ /* 0x000fe2000f8e000c */
[----:B------:R-:W-:Y:S01]  /*05f0*/  LEA R7, R25, 0xffffff00, 0x8 ;  /* 0xffffff0019077811 */ /* 0x000fe200078e40ff */
[----:B------:R-:W0:Y:S01]  /*0600*/  LDC.64 R26, c[0x0][0x468] ;  /* 0x00011a00ff1a7b82 */ /* 0x000e220000000a00 */
[----:B------:R-:W-:-:S02]  /*0610*/  UIMAD UR7, UR18, UR9, UR7 ;  /* 0x00000009120772a4 */ /* 0x000fc4000f8e0207 */
[----:B------:R-:W-:Y:S01]  /*0620*/  IADD3 R14, PT, PT, R3, R5, RZ ;  /* 0x00000005030e7210 */ /* 0x000fe20007ffe0ff */
[----:B------:R-:W-:Y:S01]  /*0630*/  IMAD R3, R11, R22, RZ ;  /* 0x000000160b037224 */ /* 0x000fe200078e02ff */
[----:B------:R-:W-:Y:S01]  /*0640*/  IADD3 R64, P1, PT, R7, R2, RZ ;  /* 0x0000000207407210 */ /* 0x000fe20007f3e0ff */
[----:B------:R-:W-:Y:S01]  /*0650*/  IMAD R2, R11, R18, RZ ;  /* 0x000000120b027224 */ /* 0x000fe200078e02ff */
[----:B------:R-:W-:Y:S01]  /*0660*/  IADD3 R58, P3, PT, R9, R4, RZ ;  /* 0x00000004093a7210 */ /* 0x000fe20007f7e0ff */
[C---:B------:R-:W-:Y:S01]  /*0670*/  IMAD.WIDE.U32 R4, R8.reuse, R18, UR6 ;  /* 0x0000000608047e25 */ /* 0x040fe2000f8e0012 */
[----:B------:R-:W1:Y:S01]  /*0680*/  @P0 LDC R12, c[0x0][0x384] ;  /* 0x0000e100ff0c0b82 */ /* 0x000e620000000800 */
[----:B------:R-:W3:Y:S02]  /*0690*/  LDCU.64 UR8, c[0x0][0x498] ;  /* 0x00009300ff0877ac */ /* 0x000ee40008000a00 */
[C---:B------:R-:W-:Y:S02]  /*06a0*/  IMAD R11, R8.reuse, R19, R2 ;  /* 0x00000013080b7224 */ /* 0x040fe400078e0202 */
[----:B------:R-:W-:-:S02]  /*06b0*/  IMAD R13, R8, R23, R3 ;  /* 0x00000017080d7224 */ /* 0x000fc400078e0203 */
[----:B------:R-:W-:Y:S01]  /*06c0*/  IMAD.WIDE.U32 R2, R8, R22, RZ ;  /* 0x0000001608027225 */ /* 0x000fe200078e00ff */
[----:B------:R-:W-:Y:S01]  /*06d0*/  IADD3 R60, P4, PT, R7, R4, RZ ;  /* 0x00000004073c7210 */ /* 0x000fe20007f9e0ff */
[----:B------:R-:W4:Y:S01]  /*06e0*/  LDC.64 R22, c[0x0][0x540] ;  /* 0x00015000ff167b82 */ /* 0x000f220000000a00 */
[----:B------:R-:W-:Y:S02]  /*06f0*/  IADD3 R8, PT, PT, R5, R11, RZ ;  /* 0x0000000b05087210 */ /* 0x000fe40007ffe0ff */
[----:B------:R-:W-:Y:S02]  /*0700*/  IADD3 R3, PT, PT, R3, R13, RZ ;  /* 0x0000000d03037210 */ /* 0x000fe40007ffe0ff */
[----:B--2---:R-:W-:-:S03]  /*0710*/  SHF.R.U64 R5, R20, 0x1, R21 ;  /* 0x0000000114057819 */ /* 0x004fc60000001215 */
[----:B------:R-:W2:Y:S01]  /*0720*/  LDC.64 R10, c[0x0][0x4a0] ;  /* 0x00012800ff0a7b82 */ /* 0x000ea20000000a00 */
[----:B------:R-:W-:Y:S01]  /*0730*/  SHF.R.S32.HI R7, RZ, 0x1f, R7 ;  /* 0x0000001fff077819 */ /* 0x000fe20000011407 */
[----:B------:R-:W-:Y:S01]  /*0740*/  IMAD.WIDE.U32 R4, R5, UR18, R2 ;  /* 0x0000001205047c25 */ /* 0x000fe2000f8e0002 */
[----:B------:R-:W-:Y:S02]  /*0750*/  SHF.R.U32.HI R2, RZ, 0x1, R21 ;  /* 0x00000001ff027819 */ /* 0x000fe40000011615 */
[----:B------:R-:W-:-:S03]  /*0760*/  IADD3.X R14, PT, PT, R7, R14, RZ, P1, !PT ;  /* 0x0000000e070e7210 */ /* 0x000fc60000ffe4ff */
[----:B------:R-:W0:Y:S01]  /*0770*/  @P0 LDC R16, c[0x0][0x38c] ;  /* 0x0000e300ff100b82 */ /* 0x000e220000000800 */
[----:B------:R-:W-:-:S07]  /*0780*/  IADD3.X R8, PT, PT, R7, R8, RZ, P4, !PT ;  /* 0x0000000807087210 */ /* 0x000fce00027fe4ff */
[----:B------:R-:W0:Y:S01]  /*0790*/  LDC.64 R20, c[0x0][0x460] ;  /* 0x00011800ff147b82 */ /* 0x000e220000000a00 */
[----:B---3--:R-:W-:Y:S02]  /*07a0*/  UIMAD.WIDE.U32 UR4, UR18, UR8, URZ ;  /* 0x00000008120472a5 */ /* 0x008fe4000f8e00ff */
[----:B------:R-:W-:-:S05]  /*07b0*/  IMAD R51, R2, UR18, RZ ;  /* 0x0000001202337c24 */ /* 0x000fca000f8e02ff */
[----:B------:R-:W3:Y:S01]  /*07c0*/  @P0 LDC.64 R6, c[0x0][0x480] ;  /* 0x00012000ff060b82 */ /* 0x000ee20000000a00 */
[----:B------:R-:W-:-:S07]  /*07d0*/  UIMAD UR5, UR18, UR9, UR5 ;  /* 0x00000009120572a4 */ /* 0x000fce000f8e0205 */
[----:B------:R-:W3:Y:S01]  /*07e0*/  LDC.64 R18, c[0x0][0x4a8] ;  /* 0x00012a00ff127b82 */ /* 0x000ee20000000a00 */
[----:B-1----:R-:W-:Y:S01]  /*07f0*/  @P0 IMAD R2, R12, UR18, R43 ;  /* 0x000000120c020c24 */ /* 0x002fe2000f8e022b */
[----:B------:R-:W-:Y:S02]  /*0800*/  IADD3 R51, PT, PT, R5, R51, RZ ;  /* 0x0000003305337210 */ /* 0x000fe40007ffe0ff */
[----:B----4-:R-:W-:Y:S01]  /*0810*/  LEA R49, P4, R4, R22, 0x3 ;  /* 0x0000001604317211 */ /* 0x010fe200078818ff */
[----:B------:R-:W-:Y:S01]  /*0820*/  @P0 IMAD R5, R2, R25, RZ ;  /* 0x0000001902050224 */ /* 0x000fe200078e02ff */
[----:B------:R-:W-:Y:S01]  /*0830*/  ISETP.GE.AND P1, PT, R25, 0x1, PT ;  /* 0x000000011900780c */ /* 0x000fe20003f26270 */
[C---:B--2---:R-:W-:Y:S01]  /*0840*/  IMAD.WIDE.U32 R2, R43.reuse, R10, UR4 ;  /* 0x000000042b027e25 */ /* 0x044fe2000f8e000a */
[----:B------:R-:W-:Y:S02]  /*0850*/  LEA.HI.X R51, R4, R23, R51, 0x3, P4 ;  /* 0x0000001704337211 */ /* 0x000fe400020f1c33 */
[----:B------:R-:W-:Y:S01]  /*0860*/  SHF.R.S32.HI R4, RZ, 0x1f, R9 ;  /* 0x0000001fff047819 */ /* 0x000fe20000011409 */
[----:B------:R-:W-:Y:S01]  /*0870*/  IMAD R11, R43, R11, R3 ;  /* 0x0000000b2b0b7224 */ /* 0x000fe200078e0203 */
[----:B------:R-:W-:Y:S01]  /*0880*/  IADD3 R2, P4, PT, R9, R2, RZ ;  /* 0x0000000209027210 */ /* 0x000fe20007f9e0ff */
[----:B0-----:R-:W-:Y:S01]  /*0890*/  @P0 IMAD R5, R5, R16, RZ ;  /* 0x0000001005050224 */ /* 0x001fe200078e02ff */
        /* <DEDUP_REMOVED lines=9> */
[C---:B------:R-:W-:Y:S01]  /*0930*/  IMAD.WIDE.U32 R10, R43.reuse, R18, RZ ;  /* 0x000000122b0a7225 */ /* 0x040fe200078e00ff */
        /* <DEDUP_REMOVED lines=67> */
.L_x_17957:
        /* <DEDUP_REMOVED lines=37> */
[----:B------:R-:W-:Y:S01]  /*0fc0*/  STS.U16 [R90+0xc0], R19 ;  /* 0x0000c0135a007388 */ /* 0x000fe20000000400 */
[----:B------:R-:W-:-:S03]  /*0fd0*/  NOP ;  /* 0x0000000000007918 */ /* 0x000fc60000000000 */
[----:B------:R-:W-:Y:S01]  /*0fe0*/  LDS.64 R4, [R18+UR6] ;  /* 0x0000000612047984 */ /* 0x000fe20008000a00 */
[----:B------:R-:W-:Y:S01]  /*0ff0*/  PRMT R31, RZ, 0x7610, R31 ;  /* 0x00007610ff1f7816 */ /* 0x000fe2000000001f */
[----:B-1----:R-:W1:Y:S08]  /*1000*/  LDC.64 R14, c[0x0][0x410] ;  /* 0x00010400ff0e7b82 */ /* 0x002e700000000a00 */
[----:B------:R-:W-:Y:S06]  /*1010*/  BAR.SYNC.DEFER_BLOCKING 0x0 ;  /* 0x0000000000007b1d */ /* 0x000fec0000010000 */
[----:B------:R-:W3:Y:S04]  /*1020*/  @!P0 LDG.E.U16 R21, desc[UR16][R2.64] ;  /* 0x0000001002158981 */ /* 0x000ee8000c1e1500 */
[----:B------:R-:W4:Y:S04]  /*1030*/  @!P1 LDG.E.U16 R23, desc[UR16][R2.64+0x40] ;  /* 0x0000401002179981 */ /* 0x000f28000c1e1500 */
[----:B------:R-:W4:Y:S04]  /*1040*/  @!P2 LDG.E.U16 R25, desc[UR16][R2.64+0x80] ;  /* 0x000080100219a981 */ /* 0x000f28000c1e1500 */
[----:B------:R-:W4:Y:S01]  /*1050*/  @!P3 LDG.E.U16 R29, desc[UR16][R2.64+0xc0] ;  /* 0x0000c010021db981 */ /* 0x000f22000c1e1500 */
[----:B------:R-:W-:-:S02]  /*1060*/  PRMT R33, RZ, 0x7610, R33 ;  /* 0x00007610ff217816 */ /* 0x000fc40000000021 */
[----:B------:R-:W-:Y:S02]  /*1070*/  PRMT R35, RZ, 0x7610, R35 ;  /* 0x00007610ff237816 */ /* 0x000fe40000000023 */
[----:B------:R-:W-:Y:S02]  /*1080*/  PRMT R37, RZ, 0x7610, R37 ;  /* 0x00007610ff257816 */ /* 0x000fe40000000025 */
[----:B--2---:R-:W-:Y:S01]  /*1090*/  IADD3.X R17, PT, PT, RZ, R52, RZ, P4, !PT ;  /* 0x00000034ff117210 */ /* 0x004fe200027fe4ff */
[----:B---3--:R-:W-:Y:S04]  /*10a0*/  STS.U16 [R90], R21 ;  /* 0x000000155a007388 */ /* 0x008fe80000000400 */
[----:B----4-:R-:W-:Y:S04]  /*10b0*/  STS.U16 [R90+0x40], R23 ;  /* 0x000040175a007388 */ /* 0x010fe80000000400 */
        /* <DEDUP_REMOVED lines=12> */
[--C-:B-----5:R-:W-:Y:S01]  /*1180*/  FADD.FTZ R94, R21, R42.reuse ;  /* 0x0000002a155e7221 */ /* 0x120fe20000010000 */
[----:B------:R-:W-:Y:S02]  /*1190*/  SHF.L.U32 R19, R19, 0x10, RZ ;  /* 0x0000001013137819 */ /* 0x000fe400000006ff */
[----:B0-----:R-:W-:Y:S02]  /*11a0*/  SHF.L.U32 R17, R39, 0x10, RZ ;  /* 0x0000001027117819 */ /* 0x001fe400000006ff */
[----:B------:R-:W-:Y:S01]  /*11b0*/  FSETP.GTU.FTZ.AND P4, PT, R94, 20, PT ;  /* 0x41a000005e00780b */ /* 0x000fe20003f9c000 */
[----:B------:R-:W-:Y:S01]  /*11c0*/  FADD.FTZ R96, R19, R42 ;  /* 0x0000002a13607221 */ /* 0x000fe20000010000 */
[----:B------:R-:W-:Y:S01]  /*11d0*/  PRMT R16, R39, 0x7632, R16 ;  /* 0x0000763227107816 */ /* 0x000fe20000000010 */
[----:B------:R-:W-:-:S03]  /*11e0*/  FADD.FTZ R98, R17, R42 ;  /* 0x0000002a11627221 */ /* 0x000fc60000010000 */
[----:B------:R-:W-:Y:S01]  /*11f0*/  FSETP.GTU.FTZ.AND P5, PT, R96, 20, PT ;  /* 0x41a000006000780b */ /* 0x000fe20003fbc000 */
        /* <DEDUP_REMOVED lines=36> */
.L_x_17916:
[----:B------:R-:W-:Y:S05]  /*1440*/  BSYNC.RECONVERGENT B0 ;  /* 0x0000000000007941 */ /* 0x000fea0003800200 */
.L_x_17915:
        /* <DEDUP_REMOVED lines=35> */
.L_x_17918:
[----:B------:R-:W-:Y:S05]  /*1680*/  BSYNC.RECONVERGENT B0 ;  /* 0x0000000000007941 */ /* 0x000fea0003800200 */
.L_x_17917:
        /* <DEDUP_REMOVED lines=36> */
.L_x_17920:
[----:B------:R-:W-:Y:S05]  /*18d0*/  BSYNC.RECONVERGENT B0 ;  /* 0x0000000000007941 */ /* 0x000fea0003800200 */
.L_x_17919:
        /* <DEDUP_REMOVED lines=32> */
.L_x_17922:
[----:B------:R-:W-:Y:S05]  /*1ae0*/  BSYNC.RECONVERGENT B0 ;  /* 0x0000000000007941 */ /* 0x000fea0003800200 */
.L_x_17921:
        /* <DEDUP_REMOVED lines=24> */
[----:B0-----:R-:W-:-:S04]  /*1c70*/  IMAD.WIDE.U32 R6, R28, UR18, R16 ;  /* 0x000000121c067c25 */ /* 0x001fc8000f8e0010 */
[----:B------:R-:W-:Y:S01]  /*1c80*/  IMAD R7, R29, UR18, R7 ;  /* 0x000000121d077c24 */ /* 0x000fe2000f8e0207 */
[----:B------:R-:W-:Y:S01]  /*1c90*/  PRMT R29, RZ, 0x7610, R29 ;  /* 0x00007610ff1d7816 */ /* 0x000fe2000000001d */
[----:B---3--:R-:W-:Y:S01]  /*1ca0*/  IMAD.WIDE.U32 R6, R43, R30, R6 ;  /* 0x0000001e2b067225 */ /* 0x008fe200078e0006 */
[----:B-1----:R-:W-:-:S03]  /*1cb0*/  PRMT R15, RZ, 0x7610, R15 ;  /* 0x00007610ff0f7816 */ /* 0x002fc6000000000f */
[----:B------:R-:W-:Y:S01]  /*1cc0*/  IMAD R20, R43, R31, R7 ;  /* 0x0000001f2b147224 */ /* 0x000fe200078e0207 */
[----:B------:R-:W-:Y:S02]  /*1cd0*/  IADD3 R7, P4, PT, R70, R6, RZ ;  /* 0x0000000646077210 */ /* 0x000fe40007f9e0ff */
[----:B------:R-:W-:Y:S02]  /*1ce0*/  PRMT R31, RZ, 0x7610, R31 ;  /* 0x00007610ff1f7816 */ /* 0x000fe4000000001f */
[----:B------:R-:W-:Y:S02]  /*1cf0*/  IADD3.X R14, PT, PT, RZ, R20, RZ, P4, !PT ;  /* 0x00000014ff0e7210 */ /* 0x000fe400027fe4ff */
[----:B------:R-:W-:-:S04]  /*1d00*/  LEA R6, P4, R7, UR8, 0x1 ;  /* 0x0000000807067c11 */ /* 0x000fc8000f8808ff */
[----:B------:R-:W-:Y:S01]  /*1d10*/  LEA.HI.X R7, R7, UR9, R14, 0x1, P4 ;  /* 0x0000000907077c11 */ /* 0x000fe2000a0f0c0e */
[----:B------:R-:W0:Y:S01]  /*1d20*/  LDCU.64 UR8, c[0x0][0x510] ;  /* 0x0000a200ff0877ac */ /* 0x000e220008000a00 */
[----:B-----5:R1:W-:Y:S04]  /*1d30*/  STS.U16 [R90], R19 ;  /* 0x000000135a007388 */ /* 0x0203e80000000400 */
[----:B--2---:R-:W-:Y:S04]  /*1d40*/  STS.U16 [R90+0x40], R21 ;  /* 0x000040155a007388 */ /* 0x004fe80000000400 */
        /* <DEDUP_REMOVED lines=15> */
[----:B------:R-:W-:Y:S01]  /*1e40*/  SHF.L.U32 R14, R34, 0x10, RZ ;  /* 0x00000010220e7819 */ /* 0x000fe200000006ff */
[----:B------:R-:W-:Y:S01]  /*1e50*/  FMUL.FTZ R20, R23, -1.4426950216293334961 ;  /* 0xbfb8aa3b17147820 */ /* 0x000fe20000410000 */
[----:B-1----:R-:W-:Y:S01]  /*1e60*/  PRMT R6, R37, 0x7632, R6 ;  /* 0x0000763225067816 */ /* 0x002fe20000000006 */
[----:B------:R-:W1:Y:S01]  /*1e70*/  MUFU.EX2 R21, R21 ;  /* 0x0000001500157308 */ /* 0x000e620000000800 */
[----:B------:R-:W-:-:S02]  /*1e80*/  ISETP.NE.AND P1, PT, R48, RZ, PT ;  /* 0x000000ff3000720c */ /* 0x000fc40003f25270 */
[----:B------:R-:W-:Y:S01]  /*1e90*/  SHF.L.U32 R36, R6, 0x10, RZ ;  /* 0x0000001006247819 */ /* 0x000fe200000006ff */
[----:B------:R-:W-:-:S04]  /*1ea0*/  FMUL.FTZ R6, R28, -1.4426950216293334961 ;  /* 0xbfb8aa3b1c067820 */ /* 0x000fc80000410000 */
[----:B------:R-:W-:Y:S01]  /*1eb0*/  FMUL.FTZ R7, R36, -1.4426950216293334961 ;  /* 0xbfb8aa3b24077820 */ /* 0x000fe20000410000 */
[----:B------:R-:W2:Y:S08]  /*1ec0*/  MUFU.EX2 R20, R20 ;  /* 0x0000001400147308 */ /* 0x000eb00000000800 */
[----:B------:R-:W-:Y:S01]  /*1ed0*/  MUFU.EX2 R6, R6 ;  /* 0x0000000600067308 */ /* 0x000fe20000000800 */
[----:B-1----:R-:W-:-:S07]  /*1ee0*/  FADD.FTZ R22, R21, 1 ;  /* 0x3f80000015167421 */ /* 0x002fce0000010000 */
[----:B------:R-:W1:Y:S01]  /*1ef0*/  MUFU.EX2 R7, R7 ;  /* 0x0000000700077308 */ /* 0x000e620000000800 */
[----:B--2---:R-:W-:-:S07]  /*1f00*/  FADD.FTZ R20, R20, 1 ;  /* 0x3f80000014147421 */ /* 0x004fce0000010000 */
[----:B------:R-:W-:Y:S08]  /*1f10*/  MUFU.RCP R33, R22 ;  /* 0x0000001600217308 */ /* 0x000ff00000001000 */
[----:B------:R2:W0:Y:S01]  /*1f20*/  MUFU.RCP R24, R20 ;  /* 0x0000001400187308 */ /* 0x0004220000001000 */
[----:B-1----:R-:W-:Y:S01]  /*1f30*/  FADD.FTZ R30, R7, 1 ;  /* 0x3f800000071e7421 */ /* 0x002fe20000010000 */
[----:B------:R-:W-:-:S06]  /*1f40*/  PRMT R7, R35, 0x7632, R7 ;  /* 0x0000763223077816 */ /* 0x000fcc0000000007 */
[----:B------:R-:W-:Y:S01]  /*1f50*/  MUFU.RCP R37, R30 ;  /* 0x0000001e00257308 */ /* 0x000fe20000001000 */
[----:B--2---:R-:W-:Y:S01]  /*1f60*/  SHF.L.U32 R20, R7, 0x10, RZ ;  /* 0x0000001007147819 */ /* 0x004fe200000006ff */
[----:B0-----:R-:W-:-:S04]  /*1f70*/  FADD.FTZ R26, -R24, 1 ;  /* 0x3f800000181a7421 */ /* 0x001fc80000010100 */
[C---:B------:R-:W-:Y:S01]  /*1f80*/  FFMA.FTZ R26, R23.reuse, R26, 1 ;  /* 0x3f800000171a7423 */ /* 0x040fe2000001001a */
[----:B------:R-:W-:Y:S01]  /*1f90*/  FMUL.FTZ R23, R23, R24 ;  /* 0x0000001817177220 */ /* 0x000fe20000410000 */
[----:B---3--:R0:W-:Y:S04]  /*1fa0*/  STS.U16 [R90], R15 ;  /* 0x0000000f5a007388 */ /* 0x0081e80000000400 */
[----:B----4-:R1:W-:Y:S04]  /*1fb0*/  STS.U16 [R90+0x40], R29 ;  /* 0x0000401d5a007388 */ /* 0x0103e80000000400 */
[----:B-----5:R2:W-:Y:S01]  /*1fc0*/  STS.U16 [R90+0x80], R31 ;  /* 0x0000801f5a007388 */ /* 0x0205e20000000400 */
[----:B0-----:R-:W-:Y:S01]  /*1fd0*/  FADD.FTZ R15, R6, 1 ;  /* 0x3f800000060f7421 */ /* 0x001fe20000010000 */
[----:B------:R-:W-:-:S02]  /*1fe0*/  PRMT R6, R34, 0x7632, R6 ;  /* 0x0000763222067816 */ /* 0x000fc40000000006 */
[----:B------:R0:W-:Y:S01]  /*1ff0*/  STS.U16 [R90+0xc0], R19 ;  /* 0x0000c0135a007388 */ /* 0x0001e20000000400 */
[----:B------:R-:W-:-:S03]  /*2000*/  NOP ;  /* 0x0000000000007918 */ /* 0x000fc60000000000 */
[----:B------:R-:W3:Y:S01]  /*2010*/  LDS.64 R38, [R93] ;  /* 0x000000005d267984 */ /* 0x000ee20000000a00 */
[----:B-1----:R1:W4:Y:S01]  /*2020*/  MUFU.RCP R29, R15 ;  /* 0x0000000f001d7308 */ /* 0x0023220000001000 */
[----:B--2---:R-:W-:Y:S01]  /*2030*/  FADD.FTZ R31, -R33, 1 ;  /* 0x3f800000211f7421 */ /* 0x004fe20000010100 */
[----:B0-----:R-:W-:-:S03]  /*2040*/  SHF.L.U32 R19, R35, 0x10, RZ ;  /* 0x0000001023137819 */ /* 0x001fc600000006ff */
[C---:B------:R-:W-:Y:S01]  /*2050*/  FFMA.FTZ R35, R32.reuse, R31, 1 ;  /* 0x3f80000020237423 */ /* 0x040fe2000001001f */
[----:B------:R-:W-:Y:S01]  /*2060*/  FMUL.FTZ R32, R32, R33 ;  /* 0x0000002120207220 */ /* 0x000fe20000410000 */
[----:B-1----:R-:W-:Y:S01]  /*2070*/  SHF.L.U32 R15, R6, 0x10, RZ ;  /* 0x00000010060f7819 */ /* 0x002fe200000006ff */
[----:B----4-:R-:W-:-:S04]  /*2080*/  FADD.FTZ R31, -R29, 1 ;  /* 0x3f8000001d1f7421 */ /* 0x010fc80000010100 */
[C---:B------:R-:W-:Y:S01]  /*2090*/  FFMA.FTZ R31, R28.reuse, R31, 1 ;  /* 0x3f8000001c1f7423 */ /* 0x040fe2000001001f */
[----:B------:R-:W-:Y:S01]  /*20a0*/  FMUL.FTZ R28, R28, R29 ;  /* 0x0000001d1c1c7220 */ /* 0x000fe20000410000 */
[C---:B---3--:R-:W-:Y:S02]  /*20b0*/  PRMT R21, R38.reuse, 0x7632, R21 ;  /* 0x0000763226157816 */ /* 0x048fe40000000015 */
        /* <DEDUP_REMOVED lines=59> */
[----:B0-----:R-:W-:-:S04]  /*2470*/  FMUL.FTZ R7, R37, R38 ;  /* 0x0000002625077220 */ /* 0x001fc80000410000 */
        /* <DEDUP_REMOVED lines=29> */
.L_x_17923:
[----:B------:R-:W2:Y:S01]  /*2650*/  LDCU UR4, c[0x0][0x38c] ;  /* 0x00007180ff0477ac */ /* 0x000ea20008000800 */
[----:B------:R-:W-:Y:S01]  /*2660*/  PRMT R107, R4, 0x7632, R107 ;  /* 0x00007632046b7816 */ /* 0x000fe2000000006b */
[----:B------:R-:W-:Y:S01]  /*2670*/  FMUL.FTZ R20, R20, R37 ;  /* 0x0000002514147220 */ /* 0x000fe20000410000 */
[----:B------:R-:W-:Y:S01]  /*2680*/  SHF.L.U32 R101, R4, 0x10, RZ ;  /* 0x0000001004657819 */ /* 0x000fe200000006ff */
[----:B------:R-:W-:Y:S01]  /*2690*/  HFMA2 R102, -RZ, RZ, 0, 0 ;  /* 0x00000000ff667431 */ /* 0x000fe200000001ff */
[----:B------:R-:W-:Y:S01]  /*26a0*/  SHF.L.U32 R107, R107, 0x10, RZ ;  /* 0x000000106b6b7819 */ /* 0x000fe200000006ff */
[----:B------:R-:W-:Y:S01]  /*26b0*/  HFMA2 R97, -RZ, RZ, 0, 0 ;  /* 0x00000000ff617431 */ /* 0x000fe200000001ff */
[----:B------:R-:W-:Y:S01]  /*26c0*/  PRMT R109, R5, 0x7632, R109 ;  /* 0x00007632056d7816 */ /* 0x000fe2000000006d */
[----:B------:R-:W-:Y:S01]  /*26d0*/  FFMA.FTZ R44, R21, R101, R44 ;  /* 0x00000065152c7223 */ /* 0x000fe2000001002c */
[----:B------:R-:W-:Y:S01]  /*26e0*/  SHF.L.U32 R103, R5, 0x10, RZ ;  /* 0x0000001005677819 */ /* 0x000fe200000006ff */
[-C--:B------:R-:W-:Y:S01]  /*26f0*/  FMUL.FTZ R111, R21, R0.reuse ;  /* 0x00000000156f7220 */ /* 0x080fe20000410000 */
[----:B------:R-:W-:Y:S01]  /*2700*/  SHF.L.U32 R109, R109, 0x10, RZ ;  /* 0x000000106d6d7819 */ /* 0x000fe200000006ff */
[----:B------:R-:W-:Y:S01]  /*2710*/  FFMA.FTZ R44, R15, R107, R44 ;  /* 0x0000006b0f2c7223 */ /* 0x000fe2000001002c */
[----:B------:R-:W-:Y:S01]  /*2720*/  PRMT R105, RZ, 0x7610, R105 ;  /* 0x00007610ff697816 */ /* 0x000fe20000000069 */
[CC--:B------:R-:W-:Y:S01]  /*2730*/  FMUL.FTZ R113, R19.reuse, R0.reuse ;  /* 0x0000000013717220 */ /* 0x0c0fe20000410000 */
[----:B------:R-:W-:Y:S01]  /*2740*/  MOV R95, RZ ;  /* 0x000000ff005f7202 */ /* 0x000fe20000000f00 */
[----:B------:R-:W-:Y:S01]  /*2750*/  FFMA.FTZ R5, R19, R103, R44 ;  /* 0x0000006713057223 */ /* 0x000fe2000001002c */
[----:B------:R-:W-:Y:S01]  /*2760*/  MOV R99, RZ ;  /* 0x000000ff00637202 */ /* 0x000fe20000000f00 */
[----:B--2---:R-:W-:Y:S01]  /*2770*/  UISETP.GE.AND UP0, UPT, UR4, 0x1, UPT ;  /* 0x000000010400788c */ /* 0x004fe2000bf06270 */
        /* <DEDUP_REMOVED lines=8> */
[----:B------:R-:W-:Y:S01]  /*2800*/  IADD3 R15, PT, PT, R18, 0x3, RZ ;  /* 0x00000003120f7810 */ /* 0x000fe20007ffe0ff */
[----:B------:R-:W-:Y:S01]  /*2810*/  FADD.FTZ R114, R20, R20 ;  /* 0x0000001414727221 */ /* 0x000fe20000010000 */
[C---:B------:R-:W-:Y:S01]  /*2820*/  IADD3 R17, PT, PT, R18.reuse, 0x4, RZ ;  /* 0x0000000412117810 */ /* 0x040fe20007ffe0ff */
[----:B------:R-:W2:Y:S01]  /*2830*/  LDC R120, c[0x0][0x388] ;  /* 0x0000e200ff787b82 */ /* 0x000ea20000000800 */
[C---:B------:R-:W-:Y:S01]  /*2840*/  IADD3 R19, PT, PT, R18.reuse, 0x5, RZ ;  /* 0x0000000512137810 */ /* 0x040fe20007ffe0ff */
[----:B------:R-:W-:Y:S01]  /*2850*/  FMUL.FTZ R116, R101, R94 ;  /* 0x0000005e65747220 */ /* 0x000fe20000410000 */
[C---:B------:R-:W-:Y:S01]  /*2860*/  IADD3 R21, PT, PT, R18.reuse, 0x6, RZ ;  /* 0x0000000612157810 */ /* 0x040fe20007ffe0ff */
[----:B------:R-:W-:Y:S01]  /*2870*/  FMUL.FTZ R117, R107, R96 ;  /* 0x000000606b757220 */ /* 0x000fe20000410000 */
[C---:B-1----:R-:W-:Y:S01]  /*2880*/  IADD3 R23, PT, PT, R18.reuse, 0x7, RZ ;  /* 0x0000000712177810 */ /* 0x042fe20007ffe0ff */
[----:B------:R-:W-:Y:S01]  /*2890*/  FMUL.FTZ R118, R103, R98 ;  /* 0x0000006267767220 */ /* 0x000fe20000410000 */
[C---:B------:R-:W-:Y:S01]  /*28a0*/  IADD3 R5, PT, PT, R18.reuse, 0x1, RZ ;  /* 0x0000000112057810 */ /* 0x040fe20007ffe0ff */
[----:B------:R-:W1:Y:S01]  /*28b0*/  LDC.64 R24, c[0x0][0x3a8] ;  /* 0x0000ea00ff187b82 */ /* 0x000e620000000a00 */
[----:B0-----:R-:W-:Y:S01]  /*28c0*/  IADD3 R7, PT, PT, R18, 0x2, RZ ;  /* 0x0000000212077810 */ /* 0x001fe20007ffe0ff */
[----:B------:R-:W-:Y:S01]  /*28d0*/  FMUL.FTZ R119, R109, R100 ;  /* 0x000000646d777220 */ /* 0x000fe20000410000 */
[-C--:B------:R-:W-:Y:S01]  /*28e0*/  LEA.HI.SX32 R124, R5, R18.reuse, 0x1b ;  /* 0x00000012057c7211 */ /* 0x080fe200078fdaff */
[----:B------:R-:W0:Y:S01]  /*28f0*/  LDCU UR8, c[0x0][0x394] ;  /* 0x00007280ff0877ac */ /* 0x000e220008000800 */
[----:B------:R-:W-:-:S02]  /*2900*/  LEA.HI.SX32 R7, R7, R18, 0x1b ;  /* 0x0000001207077211 */ /* 0x000fc400078fdaff */
[-C--:B------:R-:W-:Y:S01]  /*2910*/  LEA.HI.SX32 R127, R15, R18.reuse, 0x1b ;  /* 0x000000120f7f7211 */ /* 0x080fe200078fdaff */
[----:B------:R-:W3:Y:S01]  /*2920*/  LDCU UR9, c[0x0][0x38c] ;  /* 0x00007180ff0977ac */ /* 0x000ee20008000800 */
[-C--:B------:R-:W-:Y:S01]  /*2930*/  LEA.HI.SX32 R128, R17, R18.reuse, 0x1b ;  /* 0x0000001211807211 */ /* 0x080fe200078fdaff */
[----:B------:R-:W4:Y:S01]  /*2940*/  LDC.64 R14, c[0x0][0x4f0] ;  /* 0x00013c00ff0e7b82 */ /* 0x000f220000000a00 */
[-C--:B------:R-:W-:Y:S01]  /*2950*/  LEA.HI.SX32 R129, R19, R18.reuse, 0x1b ;  /* 0x0000001213817211 */ /* 0x080fe200078fdaff */
[----:B------:R-:W-:Y:S01]  /*2960*/  UMOV UR4, URZ ;  /* 0x000000ff00047c82 */ /* 0x000fe20008000000 */
[-C--:B------:R-:W-:Y:S02]  /*2970*/  LEA.HI.SX32 R130, R21, R18.reuse, 0x1b ;  /* 0x0000001215827211 */ /* 0x080fe400078fdaff */
[-C--:B------:R-:W-:Y:S02]  /*2980*/  LEA.HI.SX32 R131, R23, R18.reuse, 0x1b ;  /* 0x0000001217837211 */ /* 0x080fe400078fdaff */
[----:B------:R-:W-:Y:S01]  /*2990*/  LEA.HI.SX32 R122, R18, R18, 0x1b ;  /* 0x00000012127a7211 */ /* 0x000fe200078fdaff */
[----:B------:R-:W0:Y:S01]  /*29a0*/  LDC.64 R22, c[0x0][0x440] ;  /* 0x00011000ff167b82 */ /* 0x000e220000000a00 */
[----:B------:R-:W-:-:S02]  /*29b0*/  SHF.L.U32 R5, R54, 0x8, RZ ;  /* 0x0000000836057819 */ /* 0x000fc400000006ff */
[----:B------:R-:W-:Y:S02]  /*29c0*/  ISETP.NE.AND P0, PT, R87, 0x1, PT ;  /* 0x000000015700780c */ /* 0x000fe40003f05270 */
[----:B------:R-:W-:Y:S02]  /*29d0*/  LEA R121, R27, -R5, 0x1 ;  /* 0x800000051b797211 */ /* 0x000fe400078e08ff */
[----:B------:R-:W-:Y:S01]  /*29e0*/  SHF.L.U32 R123, R87, 0x8, RZ ;  /* 0x00000008577b7819 */ /* 0x000fe200000006ff */
[----:B------:R-:W0:Y:S01]  /*29f0*/  LDC.64 R20, c[0x0][0x3c0] ;  /* 0x0000f000ff147b82 */ /* 0x000e220000000a00 */
[----:B------:R-:W-:Y:S02]  /*2a00*/  IADD3 R28, P1, PT, R5, R48, RZ ;  /* 0x00000030051c7210 */ /* 0x000fe40007f3e0ff */
[----:B------:R-:W-:Y:S02]  /*2a10*/  ISETP.GE.AND P2, PT, R76, R121, PT ;  /* 0x000000794c00720c */ /* 0x000fe40003f46270 */
[----:B------:R-:W-:-:S02]  /*2a20*/  IADD3 R115, PT, PT, R87, -0x2, RZ ;  /* 0xfffffffe57737810 */ /* 0x000fc40007ffe0ff */
[----:B------:R-:W-:Y:S01]  /*2a30*/  MOV R102, RZ ;  /* 0x000000ff00667202 */ /* 0x000fe20000000f00 */
[----:B------:R-:W0:Y:S01]  /*2a40*/  LDC.64 R18, c[0x0][0x3e0] ;  /* 0x0000f800ff127b82 */ /* 0x000e220000000a00 */
[----:B------:R-:W-:Y:S02]  /*2a50*/  ISETP.EQ.AND P0, PT, R48, RZ, P0 ;  /* 0x000000ff3000720c */ /* 0x000fe40000702270 */
[----:B------:R-:W-:Y:S02]  /*2a60*/  LEA R122, R122, UR6, 0x1 ;  /* 0x000000067a7a7c11 */ /* 0x000fe4000f8e08ff */
[----:B------:R-:W-:Y:S02]  /*2a70*/  LOP3.LUT R123, R123, 0x100, RZ, 0xc0, !PT ;  /* 0x000001007b7b7812 */ /* 0x000fe400078ec0ff */
[C---:B------:R-:W-:Y:S01]  /*2a80*/  LOP3.LUT R169, R5.reuse, 0x100, RZ, 0xc0, !PT ;  /* 0x0000010005a97812 */ /* 0x040fe200078ec0ff */
[----:B------:R-:W0:Y:S01]  /*2a90*/  LDC.64 R16, c[0x0][0x4d0] ;  /* 0x00013400ff107b82 */ /* 0x000e220000000a00 */
[----:B------:R-:W-:-:S02]  /*2aa0*/  IADD3 R125, PT, PT, R5, R48, RZ ;  /* 0x00000030057d7210 */ /* 0x000fc40007ffe0ff */
        /* <DEDUP_REMOVED lines=8> */
[----:B-1234-:R-:W-:-:S07]  /*2b30*/  LEA.HI.X.SX32 R29, R5, RZ, 0x1, P1 ;  /* 0x000000ff051d7211 */ /* 0x01efce00008f0eff */
.L_x_17956:
        /* <DEDUP_REMOVED lines=77> */
[----:B------:R-:W-:Y:S01]  /*3010*/  FMUL.FTZ R5, R133, R98 ;  /* 0x0000006285057220 */ /* 0x000fe20000410000 */
[----:B------:R0:W-:Y:S01]  /*3020*/  MUFU.EX2 R38, R4 ;  /* 0x0000000400267308 */ /* 0x0001e20000000800 */
[----:B------:R-:W5:Y:S01]  /*3030*/  LDS.U16 R134, [R126+0x4] ;  /* 0x000004007e867984 */ /* 0x000f620000000400 */
[----:B------:R-:W-:-:S03]  /*3040*/  ISETP.NE.AND P0, PT, R36, RZ, PT ;  /* 0x000000ff2400720c */ /* 0x000fc60003f05270 */
[----:B------:R-:W5:Y:S01]  /*3050*/  LDS.U16 R136, [R127+0x6] ;  /* 0x000006007f887984 */ /* 0x000f620000000400 */
[----:B0-----:R-:W-:-:S03]  /*3060*/  FMUL.FTZ R4, R27, R100 ;  /* 0x000000641b047220 */ /* 0x001fc60000410000 */
[----:B------:R-:W0:Y:S01]  /*3070*/  LDS.U16 R139, [R128+0x8] ;  /* 0x00000800808b7984 */ /* 0x000e220000000400 */
[----:B------:R-:W-:Y:S03]  /*3080*/  MUFU.SIN R147, R32 ;  /* 0x0000002000937308 */ /* 0x000fe60000000400 */
[----:B------:R-:W0:Y:S01]  /*3090*/  LDS.U16 R141, [R129+0xa] ;  /* 0x00000a00818d7984 */ /* 0x000e220000000400 */
[----:B------:R-:W-:-:S03]  /*30a0*/  FMUL.RZ R138, R4, 0.15915493667125701904 ;  /* 0x3e22f983048a7820 */ /* 0x000fc6000040c000 */
[----:B------:R-:W0:Y:S01]  /*30b0*/  LDS.U16 R140, [R130+0xc] ;  /* 0x00000c00828c7984 */ /* 0x000e220000000400 */
[----:B------:R-:W-:Y:S03]  /*30c0*/  MUFU.COS R149, R32 ;  /* 0x0000002000957308 */ /* 0x000fe60000000000 */
[----:B------:R-:W0:Y:S05]  /*30d0*/  LDS.U16 R143, [R131+0xe] ;  /* 0x00000e00838f7984 */ /* 0x000e2a0000000400 */
[----:B------:R-:W-:Y:S01]  /*30e0*/  MUFU.EX2 R36, R6 ;  /* 0x0000000600247308 */ /* 0x000fe20000000800 */
[----:B------:R-:W1:Y:S07]  /*30f0*/  S2UR UR7, SR_CgaCtaId ;  /* 0x00000000000779c3 */ /* 0x000e6e0000008800 */
[----:B------:R-:W0:Y:S08]  /*3100*/  MUFU.SIN R151, R34 ;  /* 0x0000002200977308 */ /* 0x000e300000000400 */
[----:B------:R-:W0:Y:S08]  /*3110*/  MUFU.COS R153, R34 ;  /* 0x0000002200997308 */ /* 0x000e300000000000 */
[----:B------:R-:W-:Y:S01]  /*3120*/  MUFU.EX2 R142, R5 ;  /* 0x00000005008e7308 */ /* 0x000fe20000000800 */
[----:B------:R-:W-:Y:S01]  /*3130*/  FMUL.FTZ R30, R27, R98 ;  /* 0x000000621b1e7220 */ /* 0x000fe20000410000 */
[----:B------:R-:W-:-:S03]  /*3140*/  FMUL.FTZ R133, R133, R100 ;  /* 0x0000006485857220 */ /* 0x000fc60000410000 */
[----:B------:R-:W-:Y:S01]  /*3150*/  FMUL.RZ R30, R30, 0.15915493667125701904 ;  /* 0x3e22f9831e1e7820 */ /* 0x000fe2000040c000 */
[C---:B------:R-:W-:Y:S01]  /*3160*/  ISETP.NE.AND P1, PT, R48.reuse, RZ, PT ;  /* 0x000000ff3000720c */ /* 0x040fe20003f25270 */
[----:B------:R-:W-:Y:S02]  /*3170*/  UMOV UR6, 0x400 ;  /* 0x0000040000067882 */ /* 0x000fe40000000000 */
[----:B------:R-:W-:Y:S01]  /*3180*/  MUFU.SIN R155, R30 ;  /* 0x0000001e009b7308 */ /* 0x000fe20000000400 */
[----:B-1----:R-:W-:Y:S01]  /*3190*/  ULEA UR6, UR7, UR6, 0x18 ;  /* 0x0000000607067291 */ /* 0x002fe2000f8ec0ff */
[----:B------:R-:W-:-:S06]  /*31a0*/  ISETP.NE.AND P2, PT, R48, 0x1f, PT ;  /* 0x0000001f3000780c */ /* 0x000fcc0003f45270 */
[----:B------:R1:W-:Y:S02]  /*31b0*/  MUFU.COS R157, R30 ;  /* 0x0000001e009d7308 */ /* 0x0003e40000000000 */
[----:B-1----:R-:W-:-:S06]  /*31c0*/  IADD3 R30, PT, PT, R169, UR4, RZ ;  /* 0x00000004a91e7c10 */ /* 0x002fcc000fffe0ff */
[----:B------:R0:W-:Y:S08]  /*31d0*/  MUFU.EX2 R40, R133 ;  /* 0x0000008500287308 */ /* 0x0001f00000000800 */
[----:B------:R-:W1:Y:S01]  /*31e0*/  MUFU.COS R159, R138 ;  /* 0x0000008a009f7308 */ /* 0x000e620000000000 */
[C---:B0-----:R-:W-:Y:S01]  /*31f0*/  FMUL.FTZ R133, R38.reuse, R151 ;  /* 0x0000009726857220 */ /* 0x041fe20000410000 */
[----:B------:R-:W-:Y:S01]  /*3200*/  BSSY.RECONVERGENT B0, `(.L_x_17925) ;  /* 0x0000040000007945 */ /* 0x000fe20003800200 */
[----:B------:R-:W-:Y:S01]  /*3210*/  FMUL.FTZ R132, R38, R153 ;  /* 0x0000009926847220 */ /* 0x000fe20000410000 */
[----:B------:R-:W-:-:S02]  /*3220*/  SHF.L.U32 R135, R135, 0x10, RZ ;  /* 0x0000001087877819 */ /* 0x000fc400000006ff */
[----:B-----5:R-:W-:Y:S02]  /*3230*/  SHF.L.U32 R137, R137, 0x10, RZ ;  /* 0x0000001089897819 */ /* 0x020fe400000006ff */
[----:B------:R-:W-:Y:S02]  /*3240*/  SHF.L.U32 R134, R134, 0x10, RZ ;  /* 0x0000001086867819 */ /* 0x000fe400000006ff */
[----:B------:R-:W-:Y:S02]  /*3250*/  SHF.L.U32 R136, R136, 0x10, RZ ;  /* 0x0000001088887819 */ /* 0x000fe400000006ff */
[----:B------:R-:W-:Y:S02]  /*3260*/  SHF.L.U32 R139, R139, 0x10, RZ ;  /* 0x000000108b8b7819 */ /* 0x000fe400000006ff */
[----:B------:R-:W-:Y:S02]  /*3270*/  SHF.L.U32 R141, R141, 0x10, RZ ;  /* 0x000000108d8d7819 */ /* 0x000fe400000006ff */
[----:B------:R-:W-:Y:S01]  /*3280*/  SHF.L.U32 R140, R140, 0x10, RZ ;  /* 0x000000108c8c7819 */ /* 0x000fe200000006ff */
[----:B-1----:R-:W-:Y:S01]  /*3290*/  FMUL.FTZ R144, R40, R159 ;  /* 0x0000009f28907220 */ /* 0x002fe20000410000 */
[----:B------:R-:W-:Y:S01]  /*32a0*/  SHF.L.U32 R143, R143, 0x10, RZ ;  /* 0x000000108f8f7819 */ /* 0x000fe200000006ff */
[----:B------:R-:W-:Y:S04]  /*32b0*/  STS.U16 [R90+0x294], R35 ;  /* 0x000294235a007388 */ /* 0x000fe80000000400 */
[----:B------:R0:W-:Y:S04]  /*32c0*/  STS.U16 [R90+0x252], R145 ;  /* 0x000252915a007388 */ /* 0x0001e80000000400 */
[----:B--2---:R-:W-:Y:S04]  /*32d0*/  STS.U16 [R90+0x2d6], R31 ;  /* 0x0002d61f5a007388 */ /* 0x004fe80000000400 */
[----:B---3--:R-:W-:Y:S04]  /*32e0*/  STS.U16 [R90+0x318], R33 ;  /* 0x000318215a007388 */ /* 0x008fe80000000400 */
[----:B----4-:R1:W-:Y:S04]  /*32f0*/  STS.U16 [R90+0x35a], R37 ;  /* 0x00035a255a007388 */ /* 0x0103e80000000400 */
[----:B------:R-:W-:Y:S04]  /*3300*/  STS.U16 [R90+0x39c], R39 ;  /* 0x00039c275a007388 */ /* 0x000fe80000000400 */
[----:B------:R-:W-:Y:S04]  /*3310*/  STS.U16 [R90+0x210], R7 ;  /* 0x000210075a007388 */ /* 0x000fe80000000400 */
[----:B------:R-:W-:Y:S01]  /*3320*/  STS.U16 [R90+0x3de], R41 ;  /* 0x0003de295a007388 */ /* 0x000fe20000000400 */
[----:B------:R-:W-:-:S03]  /*3330*/  NOP ;  /* 0x0000000000007918 */ /* 0x000fc60000000000 */
[----:B------:R-:W-:Y:S04]  /*3340*/  LDS.U16 R4, [R122+0x210] ;  /* 0x000210007a047984 */ /* 0x000fe80000000400 */
[----:B------:R-:W2:Y:S04]  /*3350*/  LDS.U16 R5, [R124+0x212] ;  /* 0x000212007c057984 */ /* 0x000ea80000000400 */
[----:B------:R-:W3:Y:S04]  /*3360*/  LDS.U16 R6, [R126+0x214] ;  /* 0x000214007e067984 */ /* 0x000ee80000000400 */
[----:B------:R-:W4:Y:S04]  /*3370*/  LDS.U16 R32, [R127+0x216] ;  /* 0x000216007f207984 */ /* 0x000f280000000400 */
[----:B------:R-:W5:Y:S04]  /*3380*/  LDS.U16 R33, [R128+0x218] ;  /* 0x0002180080217984 */ /* 0x000f680000000400 */
[----:B------:R-:W5:Y:S04]  /*3390*/  LDS.U16 R34, [R129+0x21a] ;  /* 0x00021a0081227984 */ /* 0x000f680000000400 */
[----:B------:R-:W5:Y:S04]  /*33a0*/  LDS.U16 R7, [R130+0x21c] ;  /* 0x00021c0082077984 */ /* 0x000f680000000400 */
[----:B------:R-:W5:Y:S01]  /*33b0*/  LDS.U16 R35, [R131+0x21e] ;  /* 0x00021e0083237984 */ /* 0x000f620000000400 */
[----:B0-----:R0:W5:Y:S01]  /*33c0*/  MUFU.SIN R145, R138 ;  /* 0x0000008a00917308 */ /* 0x0011620000000400 */
[----:B-1----:R-:W-:Y:S01]  /*33d0*/  SEL R37, R30, R65, !P1 ;  /* 0x000000411e257207 */ /* 0x002fe20004800000 */
[C---:B------:R-:W-:Y:S01]  /*33e0*/  FMUL.FTZ R30, R36.reuse, R149 ;  /* 0x00000095241e7220 */ /* 0x040fe20000410000 */
[----:B------:R-:W-:-:S02]  /*33f0*/  FMUL.FTZ R31, R36, R147 ;  /* 0x00000093241f7220 */ /* 0x000fc40000410000 */
[----:B------:R-:W-:-:S05]  /*3400*/  LEA R37, R37, UR6, 0x3 ;  /* 0x0000000625257c11 */ /* 0x000fca000f8e18ff */
[----:B------:R1:W-:Y:S01]  /*3410*/  STS.64 [R37+0x10b0], R30 ;  /* 0x0010b01e25007388 */ /* 0x0003e20000000a00 */
[----:B0-----:R-:W-:Y:S01]  /*3420*/  FMUL.FTZ R138, R142, R157 ;  /* 0x0000009d8e8a7220 */ /* 0x001fe20000410000 */
[----:B--2---:R-:W-:Y:S02]  /*3430*/  SHF.L.U32 R5, R5, 0x10, RZ ;  /* 0x0000001005057819 */ /* 0x004fe400000006ff */
[----:B---3--:R-:W-:Y:S02]  /*3440*/  SHF.L.U32 R39, R6, 0x10, RZ ;  /* 0x0000001006277819 */ /* 0x008fe400000006ff */
[----:B-1----:R-:W-:Y:S02]  /*3450*/  SHF.L.U32 R37, R4, 0x10, RZ ;  /* 0x0000001004257819 */ /* 0x002fe400000006ff */
[----:B----4-:R-:W-:Y:S02]  /*3460*/  SHF.L.U32 R149, R32, 0x10, RZ ;  /* 0x0000001020957819 */ /* 0x010fe400000006ff */
[----:B-----5:R-:W-:-:S02]  /*3470*/  SHF.L.U32 R33, R33, 0x10, RZ ;  /* 0x0000001021217819 */ /* 0x020fc400000006ff */
[----:B------:R-:W-:Y:S02]  /*3480*/  SHF.L.U32 R151, R34, 0x10, RZ ;  /* 0x0000001022977819 */ /* 0x000fe400000006ff */
[----:B------:R-:W-:Y:S02]  /*3490*/  SHF.L.U32 R7, R7, 0x10, RZ ;  /* 0x0000001007077819 */ /* 0x000fe400000006ff */
[----:B------:R-:W-:Y:S01]  /*34a0*/  SHF.L.U32 R35, R35, 0x10, RZ ;  /* 0x0000001023237819 */ /* 0x000fe200000006ff */
        /* <DEDUP_REMOVED lines=20> */
.L_x_17926:
[----:B------:R2:W3:Y:S02]  /*35f0*/  LDS.64 R32, [R63+UR5+0x20b8] ;  /* 0x0020b8053f207984 */ /* 0x0004e40008000a00 */
.L_x_17927:
[----:B------:R-:W-:Y:S05]  /*3600*/  BSYNC.RECONVERGENT B0 ;  /* 0x0000000000007941 */ /* 0x000fea0003800200 */
.L_x_17925:
[----:B0-----:R-:W0:Y:S01]  /*3610*/  @P0 LDC R4, c[0x0][0x38c] ;  /* 0x0000e300ff040b82 */ /* 0x001e220000000800 */
[----:B------:R-:W-:Y:S01]  /*3620*/  CS2R R34, SRZ ;  /* 0x0000000000227805 */ /* 0x000fe2000001ff00 */
[----:B0-----:R-:W-:-:S04]  /*3630*/  @P0 IMAD R5, R115, R4, UR4 ;  /* 0x0000000473050e24 */ /* 0x001fc8000f8e0204 */
        /* <DEDUP_REMOVED lines=17> */
[----:B------:R-:W-:Y:S01]  /*3750*/  FMUL.FTZ R161, R145, R153 ;  /* 0x0000009991a17220 */ /* 0x000fe20000410000 */
[C---:B0-----:R-:W-:Y:S01]  /*3760*/  FFMA.FTZ R5, R107.reuse, R156, R36 ;  /* 0x0000009c6b057223 */ /* 0x041fe20000010024 */
[----:B------:R-:W-:Y:S01]  /*3770*/  FFMA.FTZ R7, R107, R160, R7 ;  /* 0x000000a06b077223 */ /* 0x000fe20000010007 */
[----:B------:R-:W-:Y:S01]  /*3780*/  ISETP.GE.AND P3, PT, R91, 0x10, PT ;  /* 0x000000105b00780c */ /* 0x000fe20003f66270 */
[----:B------:R-:W-:Y:S01]  /*3790*/  FFMA.FTZ R161, R144, R152, R161 ;  /* 0x0000009890a17223 */ /* 0x000fe200000100a1 */
[C---:B------:R-:W-:Y:S01]  /*37a0*/  FMUL.FTZ R37, R142.reuse, R5 ;  /* 0x000000058e257220 */ /* 0x040fe20000410000 */
[-C--:B------:R-:W-:Y:S01]  /*37b0*/  FMUL.FTZ R6, R142, R7.reuse ;  /* 0x000000078e067220 */ /* 0x080fe20000410000 */
[----:B------:R-:W-:Y:S01]  /*37c0*/  ISETP.NE.AND P6, PT, R168, 0x1f, PT ;  /* 0x0000001fa800780c */ /* 0x000fe20003fc5270 */
[----:B------:R-:W-:Y:S01]  /*37d0*/  FADD.FTZ R161, R150, R161 ;  /* 0x000000a196a17221 */ /* 0x000fe20000010000 */
[C---:B------:R-:W-:Y:S01]  /*37e0*/  FFMA.FTZ R4, R138.reuse, R7, -R37 ;  /* 0x000000078a047223 */ /* 0x040fe20000010825 */
[----:B------:R-:W-:Y:S01]  /*37f0*/  FFMA.FTZ R5, R138, R5, R6 ;  /* 0x000000058a057223 */ /* 0x000fe20000010006 */
[----:B------:R-:W-:Y:S01]  /*3800*/  ULEA UR7, UR4, UR6, 0x4 ;  /* 0x0000000604077291 */ /* 0x000fe2000f8e20ff */
[----:B------:R-:W-:Y:S01]  /*3810*/  BSSY.RECONVERGENT B0, `(.L_x_17928) ;  /* 0x0000098000007945 */ /* 0x000fe20003800200 */
[C---:B------:R-:W-:Y:S01]  /*3820*/  FFMA.FTZ R4, R103.reuse, R162, R4 ;  /* 0x000000a267047223 */ /* 0x040fe20000010004 */
[----:B------:R-:W-:Y:S01]  /*3830*/  FFMA.FTZ R5, R103, R164, R5 ;  /* 0x000000a467057223 */ /* 0x000fe20000010005 */
[----:B------:R-:W-:-:S02]  /*3840*/  ISETP.GT.U32.AND P4, PT, R168, 0x17, PT ;  /* 0x00000017a800780c */ /* 0x000fc40003f84070 */
[CC--:B------:R-:W-:Y:S01]  /*3850*/  FMUL.FTZ R37, R145.reuse, R4.reuse ;  /* 0x0000000491257220 */ /* 0x0c0fe20000410000 */
[-C--:B------:R-:W-:Y:S01]  /*3860*/  FMUL.FTZ R7, R145, R5.reuse ;  /* 0x0000000591077220 */ /* 0x080fe20000410000 */
[----:B------:R-:W-:Y:S02]  /*3870*/  ISETP.GT.U32.AND P5, PT, R168, 0xf, PT ;  /* 0x0000000fa800780c */ /* 0x000fe40003fa4070 */
[C---:B------:R-:W-:Y:S01]  /*3880*/  FFMA.FTZ R36, R144.reuse, R5, R37 ;  /* 0x0000000590247223 */ /* 0x040fe20000010025 */
[----:B------:R-:W-:Y:S01]  /*3890*/  FFMA.FTZ R37, R144, R4, -R7 ;  /* 0x0000000490257223 */ /* 0x000fe20000010807 */
[CC--:B------:R-:W-:Y:S01]  /*38a0*/  FMUL.FTZ R4, R30.reuse, R133.reuse ;  /* 0x000000851e047220 */ /* 0x0c0fe20000410000 */
[----:B------:R-:W-:Y:S01]  /*38b0*/  FMUL.FTZ R5, R31, R133 ;  /* 0x000000851f057220 */ /* 0x000fe20000410000 */
[C---:B------:R-:W-:Y:S01]  /*38c0*/  FFMA.FTZ R36, R109.reuse, R154, R36 ;  /* 0x0000009a6d247223 */ /* 0x040fe20000010024 */
[----:B------:R-:W-:Y:S01]  /*38d0*/  FFMA.FTZ R37, R109, R158, R37 ;  /* 0x0000009e6d257223 */ /* 0x000fe20000010025 */
[-C--:B------:R-:W-:Y:S01]  /*38e0*/  FFMA.FTZ R7, R31, R132.reuse, R4 ;  /* 0x000000841f077223 */ /* 0x080fe20000010004 */
[----:B------:R-:W-:-:S02]  /*38f0*/  FFMA.FTZ R5, R30, R132, -R5 ;  /* 0x000000841e057223 */ /* 0x000fc40000010805 */
[----:B------:R-:W0:Y:S01]  /*3900*/  SHFL.UP PT, R41, R36, 0x1, RZ ;  /* 0x0420000024297989 */ /* 0x000e2200000e00ff */
[C---:B------:R-:W-:Y:S01]  /*3910*/  FMUL.FTZ R39, R142.reuse, R7 ;  /* 0x000000078e277220 */ /* 0x040fe20000410000 */
[-C--:B------:R-:W-:Y:S02]  /*3920*/  FMUL.FTZ R4, R142, R5.reuse ;  /* 0x000000058e047220 */ /* 0x080fe40000410000 */
[----:B------:R-:W5:Y:S01]  /*3930*/  SHFL.UP PT, R40, R37, 0x1, RZ ;  /* 0x0420000025287989 */ /* 0x000f6200000e00ff */
[C---:B------:R-:W-:Y:S01]  /*3940*/  FFMA.FTZ R39, R138.reuse, R5, -R39 ;  /* 0x000000058a277223 */ /* 0x040fe20000010827 */
[----:B------:R-:W-:-:S03]  /*3950*/  FFMA.FTZ R4, R138, R7, R4 ;  /* 0x000000078a047223 */ /* 0x000fc60000010004 */
[C---:B------:R-:W-:Y:S01]  /*3960*/  FMUL.FTZ R5, R145.reuse, R39 ;  /* 0x0000002791057220 */ /* 0x040fe20000410000 */
[----:B------:R-:W-:-:S03]  /*3970*/  FMUL.FTZ R6, R145, R4 ;  /* 0x0000000491067220 */ /* 0x000fc60000410000 */
[C---:B------:R-:W-:Y:S01]  /*3980*/  FFMA.FTZ R38, R144.reuse, R4, R5 ;  /* 0x0000000490267223 */ /* 0x040fe20000010005 */
[----:B------:R-:W-:-:S04]  /*3990*/  FFMA.FTZ R39, R144, R39, -R6 ;  /* 0x0000002790277223 */ /* 0x000fc80000010806 */
[----:B------:R-:W2:Y:S04]  /*39a0*/  SHFL.UP PT, R5, R38, 0x1, RZ ;  /* 0x0420000026057989 */ /* 0x000ea800000e00ff */
[----:B------:R-:W1:Y:S01]  /*39b0*/  SHFL.UP PT, R4, R39, 0x1, RZ ;  /* 0x0420000027047989 */ /* 0x000e6200000e00ff */
[-C--:B0-----:R-:W-:Y:S01]  /*39c0*/  FMUL.FTZ R7, R39, R41.reuse ;  /* 0x0000002927077220 */ /* 0x081fe20000410000 */
[----:B------:R-:W-:-:S03]  /*39d0*/  FMUL.FTZ R6, R38, R41 ;  /* 0x0000002926067220 */ /* 0x000fc60000410000 */
[-C--:B-----5:R-:W-:Y:S01]  /*39e0*/  FFMA.FTZ R7, R38, R40.reuse, R7 ;  /* 0x0000002826077223 */ /* 0x0a0fe20000010007 */
[----:B------:R-:W-:-:S03]  /*39f0*/  FFMA.FTZ R6, R39, R40, -R6 ;  /* 0x0000002827067223 */ /* 0x000fc60000010806 */
[----:B------:R-:W-:Y:S01]  /*3a00*/  @P2 FADD.FTZ R36, R36, R7 ;  /* 0x0000000724242221 */ /* 0x000fe20000010000 */
[----:B------:R-:W-:-:S04]  /*3a10*/  @P2 FADD.FTZ R37, R37, R6 ;  /* 0x0000000625252221 */ /* 0x000fc80000010000 */
[----:B------:R-:W0:Y:S04]  /*3a20*/  SHFL.UP PT, R41, R36, 0x2, RZ ;  /* 0x0440000024297989 */ /* 0x000e2800000e00ff */
[----:B------:R-:W5:Y:S01]  /*3a30*/  SHFL.UP PT, R40, R37, 0x2, RZ ;  /* 0x0440000025287989 */ /* 0x000f6200000e00ff */
[-C--:B--2---:R-:W-:Y:S01]  /*3a40*/  FMUL.FTZ R7, R39, R5.reuse ;  /* 0x0000000527077220 */ /* 0x084fe20000410000 */
[----:B------:R-:W-:-:S03]  /*3a50*/  FMUL.FTZ R6, R38, R5 ;  /* 0x0000000526067220 */ /* 0x000fc60000410000 */
[-C--:B-1----:R-:W-:Y:S01]  /*3a60*/  @P2 FFMA.FTZ R38, R38, R4.reuse, R7 ;  /* 0x0000000426262223 */ /* 0x082fe20000010007 */
[----:B------:R-:W-:Y:S01]  /*3a70*/  @P2 FFMA.FTZ R39, R39, R4, -R6 ;  /* 0x0000000427272223 */ /* 0x000fe20000010806 */
[----:B------:R-:W-:-:S03]  /*3a80*/  ISETP.GE.AND P2, PT, R91, 0x2, PT ;  /* 0x000000025b00780c */ /* 0x000fc60003f46270 */
[----:B------:R-:W1:Y:S04]  /*3a90*/  SHFL.UP PT, R5, R38, 0x2, RZ ;  /* 0x0440000026057989 */ /* 0x000e6800000e00ff */
[----:B------:R-:W2:Y:S01]  /*3aa0*/  SHFL.UP PT, R4, R39, 0x2, RZ ;  /* 0x0440000027047989 */ /* 0x000ea200000e00ff */
[-C--:B0-----:R-:W-:Y:S01]  /*3ab0*/  FMUL.FTZ R7, R39, R41.reuse ;  /* 0x0000002927077220 */ /* 0x081fe20000410000 */
[----:B------:R-:W-:-:S03]  /*3ac0*/  FMUL.FTZ R6, R38, R41 ;  /* 0x0000002926067220 */ /* 0x000fc60000410000 */
[-C--:B-----5:R-:W-:Y:S01]  /*3ad0*/  FFMA.FTZ R7, R38, R40.reuse, R7 ;  /* 0x0000002826077223 */ /* 0x0a0fe20000010007 */
[----:B------:R-:W-:-:S03]  /*3ae0*/  FFMA.FTZ R6, R39, R40, -R6 ;  /* 0x0000002827067223 */ /* 0x000fc60000010806 */
[----:B------:R-:W-:Y:S01]  /*3af0*/  @P2 FADD.FTZ R36, R36, R7 ;  /* 0x0000000724242221 */ /* 0x000fe20000010000 */
[----:B------:R-:W-:-:S04]  /*3b00*/  @P2 FADD.FTZ R37, R37, R6 ;  /* 0x0000000625252221 */ /* 0x000fc80000010000 */
[----:B------:R-:W0:Y:S01]  /*3b10*/  SHFL.UP PT, R41, R36, 0x4, RZ ;  /* 0x0480000024297989 */ /* 0x000e2200000e00ff */
[CC--:B-1----:R-:W-:Y:S01]  /*3b20*/  FMUL.FTZ R7, R39.reuse, R5.reuse ;  /* 0x0000000527077220 */ /* 0x0c2fe20000410000 */
[C---:B------:R-:W-:Y:S02]  /*3b30*/  FMUL.FTZ R6, R38.reuse, R5 ;  /* 0x0000000526067220 */ /* 0x040fe40000410000 */
[----:B------:R-:W1:Y:S01]  /*3b40*/  SHFL.UP PT, R40, R37, 0x4, RZ ;  /* 0x0480000025287989 */ /* 0x000e6200000e00ff */
[-C--:B--2---:R-:W-:Y:S01]  /*3b50*/  @P2 FFMA.FTZ R38, R38, R4.reuse, R7 ;  /* 0x0000000426262223 */ /* 0x084fe20000010007 */
[----:B------:R-:W-:Y:S01]  /*3b60*/  @P2 FFMA.FTZ R39, R39, R4, -R6 ;  /* 0x0000000427272223 */ /* 0x000fe20000010806 */
[----:B------:R-:W-:-:S03]  /*3b70*/  ISETP.GE.AND P2, PT, R91, 0x4, PT ;  /* 0x000000045b00780c */ /* 0x000fc60003f46270 */
[----:B------:R-:W2:Y:S04]  /*3b80*/  SHFL.UP PT, R5, R38, 0x4, RZ ;  /* 0x0480000026057989 */ /* 0x000ea800000e00ff */
[----:B------:R-:W5:Y:S01]  /*3b90*/  SHFL.UP PT, R4, R39, 0x4, RZ ;  /* 0x0480000027047989 */ /* 0x000f6200000e00ff */
[-C--:B0-----:R-:W-:Y:S01]  /*3ba0*/  FMUL.FTZ R7, R39, R41.reuse ;  /* 0x0000002927077220 */ /* 0x081fe20000410000 */
[C---:B------:R-:W-:Y:S01]  /*3bb0*/  FMUL.FTZ R6, R38.reuse, R41 ;  /* 0x0000002926067220 */ /* 0x040fe20000410000 */
[----:B---3--:R-:W-:Y:S02]  /*3bc0*/  FMUL.FTZ R41, R145, R33 ;  /* 0x0000002191297220 */ /* 0x008fe40000410000 */
[-C--:B-1----:R-:W-:Y:S01]  /*3bd0*/  FFMA.FTZ R7, R38, R40.reuse, R7 ;  /* 0x0000002826077223 */ /* 0x082fe20000010007 */
[----:B------:R-:W-:Y:S01]  /*3be0*/  FFMA.FTZ R6, R39, R40, -R6 ;  /* 0x0000002827067223 */ /* 0x000fe20000010806 */
[----:B------:R-:W-:-:S02]  /*3bf0*/  FFMA.FTZ R41, R144, R32, -R41 ;  /* 0x0000002090297223 */ /* 0x000fc40000010829 */
[----:B------:R-:W-:Y:S01]  /*3c00*/  @P2 FADD.FTZ R36, R36, R7 ;  /* 0x0000000724242221 */ /* 0x000fe20000010000 */
[----:B------:R-:W-:Y:S01]  /*3c10*/  @P2 FADD.FTZ R37, R37, R6 ;  /* 0x0000000625252221 */ /* 0x000fe20000010000 */
[CC--:B--2---:R-:W-:Y:S01]  /*3c20*/  FMUL.FTZ R7, R39.reuse, R5.reuse ;  /* 0x0000000527077220 */ /* 0x0c4fe20000410000 */
[----:B------:R-:W-:Y:S01]  /*3c30*/  FMUL.FTZ R6, R38, R5 ;  /* 0x0000000526067220 */ /* 0x000fe20000410000 */
[----:B------:R-:W-:Y:S01]  /*3c40*/  FMUL.FTZ R165, R142, R41 ;  /* 0x000000298ea57220 */ /* 0x000fe20000410000 */
[----:B------:R-:W0:Y:S01]  /*3c50*/  SHFL.UP PT, R40, R36, 0x8, RZ ;  /* 0x0500000024287989 */ /* 0x000e2200000e00ff */
[-C--:B-----5:R-:W-:Y:S01]  /*3c60*/  @P2 FFMA.FTZ R38, R38, R4.reuse, R7 ;  /* 0x0000000426262223 */ /* 0x0a0fe20000010007 */
[----:B------:R-:W-:Y:S01]  /*3c70*/  @P2 FFMA.FTZ R39, R39, R4, -R6 ;  /* 0x0000000427272223 */ /* 0x000fe20000010806 */
[----:B------:R-:W-:Y:S01]  /*3c80*/  FMUL.FTZ R6, R144, R33 ;  /* 0x0000002190067220 */ /* 0x000fe20000410000 */
[----:B------:R-:W1:Y:S01]  /*3c90*/  SHFL.UP PT, R7, R37, 0x8, RZ ;  /* 0x0500000025077989 */ /* 0x000e6200000e00ff */
[----:B------:R-:W-:-:S02]  /*3ca0*/  ISETP.GE.AND P2, PT, R91, 0x8, PT ;  /* 0x000000085b00780c */ /* 0x000fc40003f46270 */
[C---:B------:R-:W-:Y:S01]  /*3cb0*/  FFMA.FTZ R159, -R145.reuse, R32, -R6 ;  /* 0x00000020919f7223 */ /* 0x040fe20000010906 */
[----:B------:R-:W2:Y:S01]  /*3cc0*/  SHFL.UP PT, R5, R38, 0x8, RZ ;  /* 0x0500000026057989 */ /* 0x000ea200000e00ff */
[----:B------:R-:W-:Y:S02]  /*3cd0*/  FMUL.FTZ R6, R145, R152 ;  /* 0x0000009891067220 */ /* 0x000fe40000410000 */
[----:B------:R-:W-:Y:S01]  /*3ce0*/  FMUL.FTZ R163, R142, R159 ;  /* 0x0000009f8ea37220 */ /* 0x000fe20000410000 */
[----:B------:R-:W3:Y:S01]  /*3cf0*/  SHFL.UP PT, R4, R39, 0x8, RZ ;  /* 0x0500000027047989 */ /* 0x000ee200000e00ff */
[----:B------:R-:W-:Y:S01]  /*3d00*/  FFMA.FTZ R6, R144, R153, -R6 ;  /* 0x0000009990067223 */ /* 0x000fe20000010806 */
[C---:B------:R-:W-:Y:S01]  /*3d10*/  FFMA.FTZ R167, R138.reuse, R159, -R165 ;  /* 0x0000009f8aa77223 */ /* 0x040fe200000108a5 */
[----:B------:R-:W-:Y:S02]  /*3d20*/  FFMA.FTZ R166, R138, R41, R163 ;  /* 0x000000298aa67223 */ /* 0x000fe400000100a3 */
[----:B------:R-:W-:-:S02]  /*3d30*/  FADD.FTZ R163, R151, R6 ;  /* 0x0000000697a37221 */ /* 0x000fc40000010000 */
[----:B------:R-:W-:Y:S02]  /*3d40*/  FMUL.FTZ R174, R133, R166 ;  /* 0x000000a685ae7220 */ /* 0x000fe40000410000 */
[----:B------:R-:W-:Y:S01]  /*3d50*/  FMUL.FTZ R172, R142, R163 ;  /* 0x000000a38eac7220 */ /* 0x000fe20000410000 */
[CC--:B0-----:R-:W-:Y:S01]  /*3d60*/  FMUL.FTZ R41, R39.reuse, R40.reuse ;  /* 0x0000002827297220 */ /* 0x0c1fe20000410000 */
[----:B------:R-:W-:Y:S02]  /*3d70*/  FMUL.FTZ R6, R38, R40 ;  /* 0x0000002826067220 */ /* 0x000fe40000410000 */
[-C--:B------:R-:W-:Y:S01]  /*3d80*/  FFMA.FTZ R159, R138, R161.reuse, R172 ;  /* 0x000000a18a9f7223 */ /* 0x080fe200000100ac */
[----:B------:R-:W-:Y:S01]  /*3d90*/  FMUL.FTZ R161, R142, R161 ;  /* 0x000000a18ea17220 */ /* 0x000fe20000410000 */
[-C--:B-1----:R-:W-:Y:S01]  /*3da0*/  FFMA.FTZ R41, R38, R7.reuse, R41 ;  /* 0x0000000726297223 */ /* 0x082fe20000010029 */
[C---:B------:R-:W-:Y:S01]  /*3db0*/  FFMA.FTZ R40, R39.reuse, R7, -R6 ;  /* 0x0000000727287223 */ /* 0x040fe20000010806 */
[----:B------:R-:W-:Y:S01]  /*3dc0*/  FADD.FTZ R171, R148, R159 ;  /* 0x0000009f94ab7221 */ /* 0x000fe20000010000 */
[----:B------:R-:W-:Y:S01]  /*3dd0*/  FFMA.FTZ R172, R138, R163, -R161 ;  /* 0x000000a38aac7223 */ /* 0x000fe200000108a1 */
[-C--:B--2---:R-:W-:Y:S01]  /*3de0*/  FMUL.FTZ R7, R39, R5.reuse ;  /* 0x0000000527077220 */ /* 0x084fe20000410000 */
[----:B------:R-:W-:Y:S01]  /*3df0*/  @P2 FADD.FTZ R36, R36, R41 ;  /* 0x0000002924242221 */ /* 0x000fe20000010000 */
[C---:B------:R-:W-:Y:S01]  /*3e00*/  FMUL.FTZ R6, R38.reuse, R5 ;  /* 0x0000000526067220 */ /* 0x040fe20000410000 */
[----:B------:R-:W-:Y:S01]  /*3e10*/  @P2 FADD.FTZ R37, R37, R40 ;  /* 0x0000002825252221 */ /* 0x000fe20000010000 */
[-C--:B---3--:R-:W-:Y:S01]  /*3e20*/  @P2 FFMA.FTZ R38, R38, R4.reuse, R7 ;  /* 0x0000000426262223 */ /* 0x088fe20000010007 */
[-C--:B------:R-:W-:Y:S01]  /*3e30*/  FMUL.FTZ R159, R133, R167.reuse ;  /* 0x000000a7859f7220 */ /* 0x080fe20000410000 */
[----:B------:R-:W0:Y:S01]  /*3e40*/  SHFL.UP PT, R165, R36, 0x10, RZ ;  /* 0x0600000024a57989 */ /* 0x000e2200000e00ff */
[----:B------:R-:W-:Y:S01]  /*3e50*/  @P2 FFMA.FTZ R39, R39, R4, -R6 ;  /* 0x0000000427272223 */ /* 0x000fe20000010806 */
[----:B------:R-:W-:Y:S01]  /*3e60*/  FADD.FTZ R172, R149, R172 ;  /* 0x000000ac95ac7221 */ /* 0x000fe20000010000 */
[----:B------:R-:W-:Y:S01]  /*3e70*/  ISETP.GE.AND P2, PT, R87, UR8, PT ;  /* 0x0000000857007c0c */ /* 0x000fe2000bf46270 */
[----:B------:R-:W1:Y:S01]  /*3e80*/  SHFL.UP PT, R41, R38, 0x10, RZ ;  /* 0x0600000026297989 */ /* 0x000e6200000e00ff */
[C---:B------:R-:W-:Y:S01]  /*3e90*/  FFMA.FTZ R159, R132.reuse, R166, R159 ;  /* 0x000000a6849f7223 */ /* 0x040fe2000001009f */
[----:B------:R-:W-:Y:S01]  /*3ea0*/  FFMA.FTZ R161, R132, R167, -R174 ;  /* 0x000000a784a17223 */ /* 0x000fe200000108ae */
[CC--:B------:R-:W-:Y:S01]  /*3eb0*/  FMUL.FTZ R176, R133.reuse, R172.reuse ;  /* 0x000000ac85b07220 */ /* 0x0c0fe20000410000 */
[----:B------:R-:W2:Y:S01]  /*3ec0*/  SHFL.UP PT, R163, R37, 0x10, RZ ;  /* 0x0600000025a37989 */ /* 0x000ea200000e00ff */
[-C--:B------:R-:W-:Y:S01]  /*3ed0*/  FMUL.FTZ R173, R133, R171.reuse ;  /* 0x000000ab85ad7220 */ /* 0x080fe20000410000 */
[----:B------:R-:W-:Y:S01]  /*3ee0*/  ISETP.NE.OR P2, PT, R48, RZ, P2 ;  /* 0x000000ff3000720c */ /* 0x000fe20001745670 */
[C---:B------:R-:W-:Y:S01]  /*3ef0*/  FFMA.FTZ R171, R132.reuse, R171, R176 ;  /* 0x000000ab84ab7223 */ /* 0x040fe200000100b0 */
[----:B------:R-:W3:Y:S01]  /*3f00*/  SHFL.UP PT, R40, R39, 0x10, RZ ;  /* 0x0600000027287989 */ /* 0x000ee200000e00ff */
[----:B------:R-:W-:Y:S01]  /*3f10*/  FFMA.FTZ R172, R132, R172, -R173 ;  /* 0x000000ac84ac7223 */ /* 0x000fe200000108ad */
[----:B------:R-:W-:Y:S01]  /*3f20*/  HFMA2 R4, -RZ, RZ, 1.875, 0 ;  /* 0x3f800000ff047431 */ /* 0x000fe200000001ff */
[----:B------:R-:W-:-:S02]  /*3f30*/  CS2R R6, SRZ ;  /* 0x0000000000067805 */ /* 0x000fc4000001ff00 */
[----:B------:R-:W-:Y:S01]  /*3f40*/  MOV R5, RZ ;  /* 0x000000ff00057202 */ /* 0x000fe20000000f00 */
[-C--:B0-----:R-:W-:Y:S01]  /*3f50*/  FMUL.FTZ R166, R38, R165.reuse ;  /* 0x000000a526a67220 */ /* 0x081fe20000410000 */
[----:B------:R-:W-:-:S04]  /*3f60*/  FMUL.FTZ R167, R39, R165 ;  /* 0x000000a527a77220 */ /* 0x000fc80000410000 */
[----:B------:R-:W0:Y:S01]  /*3f70*/  @!P2 LDS.128 R4, [UR7+0x21b0] ;  /* 0x0021b007ff04a984 */ /* 0x000e220008000c00 */
[----:B------:R-:W-:Y:S01]  /*3f80*/  ISETP.GT.U32.AND P2, PT, R168, 0x1d, PT ;  /* 0x0000001da800780c */ /* 0x000fe20003f44070 */
        /* <DEDUP_REMOVED lines=32> */
.L_x_17929:
[----:B------:R-:W-:Y:S05]  /*4190*/  BSYNC.RECONVERGENT B0 ;  /* 0x0000000000007941 */ /* 0x000fea0003800200 */
.L_x_17928:
[----:B-1----:R1:W2:Y:S01]  /*41a0*/  SHFL.DOWN PT, R35, R159, 0x2, 0x1f ;  /* 0x08401f009f237f89 */ /* 0x0022a200000e0000 */
[----:B------:R-:W-:Y:S03]  /*41b0*/  BSSY.RECONVERGENT B0, `(.L_x_17930) ;  /* 0x000000f000007945 */ /* 0x000fe60003800200 */
[----:B------:R1:W3:Y:S04]  /*41c0*/  SHFL.DOWN PT, R40, R161, 0x2, 0x1f ;  /* 0x08401f00a1287f89 */ /* 0x0002e800000e0000 */
[----:B------:R1:W1:Y:S04]  /*41d0*/  SHFL.DOWN PT, R41, R165, 0x2, 0x1f ;  /* 0x08401f00a5297f89 */ /* 0x00026800000e0000 */
[----:B0-----:R0:W0:Y:S01]  /*41e0*/  SHFL.DOWN PT, R174, R163, 0x2, 0x1f ;  /* 0x08401f00a3ae7f89 */ /* 0x00102200000e0000 */
[----:B------:R-:W-:Y:S05]  /*41f0*/  @P2 BRA `(.L_x_17931) ;  /* 0x0000000000282947 */ /* 0x000fea0003800000 */
[-C--:B0-----:R-:W-:Y:S01]  /*4200*/  FMUL.FTZ R172, R161, R174.reuse ;  /* 0x000000aea1ac7220 */ /* 0x081fe20000410000 */
[----:B------:R-:W-:Y:S01]  /*4210*/  FMUL.FTZ R174, R159, R174 ;  /* 0x000000ae9fae7220 */ /* 0x000fe20000410000 */
[-C--:B---3--:R-:W-:Y:S01]  /*4220*/  FMUL.FTZ R34, R161, R40.reuse ;  /* 0x00000028a1227220 */ /* 0x088fe20000410000 */
[C---:B------:R-:W-:Y:S01]  /*4230*/  FMUL.FTZ R40, R159.reuse, R40 ;  /* 0x000000289f287220 */ /* 0x040fe20000410000 */
[-C--:B-1----:R-:W-:Y:S01]  /*4240*/  FFMA.FTZ R172, R159, R41.reuse, -R172 ;  /* 0x000000299fac7223 */ /* 0x082fe200000108ac */
[----:B------:R-:W-:Y:S01]  /*4250*/  FFMA.FTZ R174, R161, R41, R174 ;  /* 0x00000029a1ae7223 */ /* 0x000fe200000100ae */
[-C--:B--2---:R-:W-:Y:S01]  /*4260*/  FFMA.FTZ R159, R159, R35.reuse, -R34 ;  /* 0x000000239f9f7223 */ /* 0x084fe20000010822 */
[----:B------:R-:W-:Y:S01]  /*4270*/  FFMA.FTZ R161, R161, R35, R40 ;  /* 0x00000023a1a17223 */ /* 0x000fe20000010028 */
[----:B------:R-:W-:Y:S01]  /*4280*/  FADD.FTZ R165, R165, R172 ;  /* 0x000000aca5a57221 */ /* 0x000fe20000010000 */
[----:B------:R-:W-:-:S07]  /*4290*/  FADD.FTZ R163, R163, R174 ;  /* 0x000000aea3a37221 */ /* 0x000fce0000010000 */
.L_x_17931:
[----:B------:R-:W-:Y:S05]  /*42a0*/  BSYNC.RECONVERGENT B0 ;  /* 0x0000000000007941 */ /* 0x000fea0003800200 */
.L_x_17930:
[----:B--2---:R2:W2:Y:S01]  /*42b0*/  SHFL.DOWN PT, R35, R159, 0x4, 0x1f ;  /* 0x08801f009f237f89 */ /* 0x0044a200000e0000 */
[----:B------:R-:W-:Y:S03]  /*42c0*/  BSSY.RECONVERGENT B0, `(.L_x_17932) ;  /* 0x000000f000007945 */ /* 0x000fe60003800200 */
[----:B---3--:R3:W2:Y:S04]  /*42d0*/  SHFL.DOWN PT, R40, R161, 0x4, 0x1f ;  /* 0x08801f00a1287f89 */ /* 0x0086a800000e0000 */
        /* <DEDUP_REMOVED lines=9> */
[-C--:B------:R-:W-:Y:S01]  /*4370*/  FFMA.FTZ R159, R159, R35.reuse, -R34 ;  /* 0x000000239f9f7223 */ /* 0x080fe20000010822 */
[----:B---3--:R-:W-:Y:S01]  /*4380*/  FFMA.FTZ R161, R161, R35, R40 ;  /* 0x00000023a1a17223 */ /* 0x008fe20000010028 */
[----:B------:R-:W-:Y:S01]  /*4390*/  FADD.FTZ R165, R165, R172 ;  /* 0x000000aca5a57221 */ /* 0x000fe20000010000 */
[----:B------:R-:W-:-:S07]  /*43a0*/  FADD.FTZ R163, R163, R174 ;  /* 0x000000aea3a37221 */ /* 0x000fce0000010000 */
.L_x_17933:
[----:B------:R-:W-:Y:S05]  /*43b0*/  BSYNC.RECONVERGENT B0 ;  /* 0x0000000000007941 */ /* 0x000fea0003800200 */
.L_x_17932:
[----:B--2---:R2:W0:Y:S01]  /*43c0*/  SHFL.DOWN PT, R35, R159, 0x8, 0x1f ;  /* 0x09001f009f237f89 */ /* 0x00442200000e0000 */
[----:B------:R-:W-:Y:S01]  /*43d0*/  BSSY.RECONVERGENT B0, `(.L_x_17934) ;  /* 0x0000010000007945 */ /* 0x000fe20003800200 */
[----:B------:R-:W-:Y:S02]  /*43e0*/  FMUL.FTZ R34, R38, R167 ;  /* 0x000000a726227220 */ /* 0x000fe40000410000 */
[----:B------:R2:W0:Y:S04]  /*43f0*/  SHFL.DOWN PT, R172, R161, 0x8, 0x1f ;  /* 0x09001f00a1ac7f89 */ /* 0x00042800000e0000 */
[----:B-1----:R2:W1:Y:S04]  /*4400*/  SHFL.DOWN PT, R41, R165, 0x8, 0x1f ;  /* 0x09001f00a5297f89 */ /* 0x00246800000e0000 */
[----:B------:R2:W0:Y:S01]  /*4410*/  SHFL.DOWN PT, R176, R163, 0x8, 0x1f ;  /* 0x09001f00a3b07f89 */ /* 0x00042200000e0000 */
[----:B------:R-:W-:Y:S05]  /*4420*/  @P4 BRA `(.L_x_17935) ;  /* 0x0000000000284947 */ /* 0x000fea0003800000 */
[-C--:B0-----:R-:W-:Y:S01]  /*4430*/  FMUL.FTZ R174, R161, R176.reuse ;  /* 0x000000b0a1ae7220 */ /* 0x081fe20000410000 */
[----:B------:R-:W-:Y:S01]  /*4440*/  FMUL.FTZ R176, R159, R176 ;  /* 0x000000b09fb07220 */ /* 0x000fe20000410000 */
[-C--:B------:R-:W-:Y:S01]  /*4450*/  FMUL.FTZ R40, R161, R172.reuse ;  /* 0x000000aca1287220 */ /* 0x080fe20000410000 */
[C---:B------:R-:W-:Y:S01]  /*4460*/  FMUL.FTZ R172, R159.reuse, R172 ;  /* 0x000000ac9fac7220 */ /* 0x040fe20000410000 */
[-C--:B-1----:R-:W-:Y:S01]  /*4470*/  FFMA.FTZ R174, R159, R41.reuse, -R174 ;  /* 0x000000299fae7223 */ /* 0x082fe200000108ae */
[----:B------:R-:W-:Y:S01]  /*4480*/  FFMA.FTZ R176, R161, R41, R176 ;  /* 0x00000029a1b07223 */ /* 0x000fe200000100b0 */
[-C--:B--2---:R-:W-:Y:S01]  /*4490*/  FFMA.FTZ R159, R159, R35.reuse, -R40 ;  /* 0x000000239f9f7223 */ /* 0x084fe20000010828 */
[----:B---3--:R-:W-:Y:S01]  /*44a0*/  FFMA.FTZ R161, R161, R35, R172 ;  /* 0x00000023a1a17223 */ /* 0x008fe200000100ac */
[----:B------:R-:W-:Y:S01]  /*44b0*/  FADD.FTZ R165, R165, R174 ;  /* 0x000000aea5a57221 */ /* 0x000fe20000010000 */
[----:B------:R-:W-:-:S07]  /*44c0*/  FADD.FTZ R163, R163, R176 ;  /* 0x000000b0a3a37221 */ /* 0x000fce0000010000 */
.L_x_17935:
[----:B------:R-:W-:Y:S05]  /*44d0*/  BSYNC.RECONVERGENT B0 ;  /* 0x0000000000007941 */ /* 0x000fea0003800200 */
.L_x_17934:
        /* <DEDUP_REMOVED lines=15> */
[----:B------:R-:W-:Y:S01]  /*45d0*/  FADD.FTZ R165, R165, R174 ;  /* 0x000000aea5a57221 */ /* 0x000fe20000010000 */
[----:B------:R-:W-:-:S07]  /*45e0*/  FADD.FTZ R163, R163, R176 ;  /* 0x000000b0a3a37221 */ /* 0x000fce0000010000 */
.L_x_17937:
[----:B------:R-:W-:Y:S05]  /*45f0*/  BSYNC.RECONVERGENT B0 ;  /* 0x0000000000007941 */ /* 0x000fea0003800200 */
.L_x_17936:
[----:B------:R-:W-:Y:S01]  /*4600*/  SHFL.DOWN PT, R173, R159, 0x1, 0x1f ;  /* 0x08201f009fad7f89 */ /* 0x000fe200000e0000 */
[-C--:B----4-:R-:W-:Y:S01]  /*4610*/  FFMA.FTZ R34, R39, R166.reuse, -R34 ;  /* 0x000000a627227223 */ /* 0x090fe20000010822 */
[----:B------:R-:W-:Y:S01]  /*4620*/  FFMA.FTZ R35, R38, R166, R35 ;  /* 0x000000a626237223 */ /* 0x000fe20000010023 */
[----:B------:R-:W-:Y:S01]  /*4630*/  ISETP.NE.AND P2, PT, R48, 0x1f, PT ;  /* 0x0000001f3000780c */ /* 0x000fe20003f45270 */
[----:B0-----:R-:W0:Y:S01]  /*4640*/  SHFL.IDX PT, R172, R7, RZ, 0x1f ;  /* 0x00001fff07ac7589 */ /* 0x001e2200000e0000 */
[----:B------:R-:W-:-:S04]  /*4650*/  IMAD.WIDE.U32 R38, R16, UR4, R28 ;  /* 0x0000000410267c25 */ /* 0x000fc8000f8e001c */
[----:B------:R-:W-:Y:S01]  /*4660*/  @P1 FADD.FTZ R166, R37, R34 ;  /* 0x0000002225a61221 */ /* 0x000fe20000010000 */
[----:B------:R-:W-:Y:S01]  /*4670*/  @P1 FADD.FTZ R167, R36, R35 ;  /* 0x0000002324a71221 */ /* 0x000fe20000010000 */
[----:B------:R-:W4:Y:S01]  /*4680*/  SHFL.DOWN PT, R175, R161, 0x1, 0x1f ;  /* 0x08201f00a1af7f89 */ /* 0x000f2200000e0000 */
[----:B-1----:R-:W-:Y:S01]  /*4690*/  IMAD.WIDE.U32 R40, R14, UR4, R28 ;  /* 0x000000040e287c25 */ /* 0x002fe2000f8e001c */
[----:B------:R-:W-:Y:S01]  /*46a0*/  LEA R34, P1, R38, R45, 0x2 ;  /* 0x0000002d26227211 */ /* 0x000fe200078210ff */
[----:B------:R-:W-:Y:S01]  /*46b0*/  BSSY.RECONVERGENT B0, `(.L_x_17938) ;  /* 0x00000a9000007945 */ /* 0x000fe20003800200 */
[----:B------:R-:W1:Y:S01]  /*46c0*/  SHFL.IDX PT, R171, R6, RZ, 0x1f ;  /* 0x00001fff06ab7589 */ /* 0x000e6200000e0000 */
[----:B------:R-:W-:Y:S02]  /*46d0*/  IMAD R35, R17, UR4, R39 ;  /* 0x0000000411237c24 */ /* 0x000fe4000f8e0227 */
[CC--:B------:R-:W-:Y:S01]  /*46e0*/  FMUL.FTZ R39, R31.reuse, R166.reuse ;  /* 0x000000a61f277220 */ /* 0x0c0fe20000410000 */
[----:B------:R-:W-:Y:S01]  /*46f0*/  FMUL.FTZ R31, R31, R167 ;  /* 0x000000a71f1f7220 */ /* 0x000fe20000410000 */
[----:B------:R-:W5:Y:S01]  /*4700*/  SHFL.DOWN PT, R179, R163, 0x1, 0x1f ;  /* 0x08201f00a3b37f89 */ /* 0x000f6200000e0000 */
[----:B------:R-:W-:Y:S01]  /*4710*/  IMAD R37, R15, UR4, R41 ;  /* 0x000000040f257c24 */ /* 0x000fe2000f8e0229 */
[----:B------:R-:W-:Y:S01]  /*4720*/  LEA R36, P3, R40, R49, 0x2 ;  /* 0x0000003128247211 */ /* 0x000fe200078610ff */
[----:B------:R-:W-:Y:S01]  /*4730*/  FFMA.FTZ R166, R30, R166, -R31 ;  /* 0x000000a61ea67223 */ /* 0x000fe2000001081f */
[----:B------:R-:W5:Y:S01]  /*4740*/  SHFL.DOWN PT, R177, R165, 0x1, 0x1f ;  /* 0x08201f00a5b17f89 */ /* 0x000f6200000e0000 */
[----:B------:R-:W-:Y:S01]  /*4750*/  LEA.HI.X R35, R38, R47, R35, 0x2, P1 ;  /* 0x0000002f26237211 */ /* 0x000fe200008f1423 */
[----:B------:R-:W-:Y:S01]  /*4760*/  FFMA.FTZ R38, R30, R167, R39 ;  /* 0x000000a71e267223 */ /* 0x000fe20000010027 */
[----:B------:R-:W-:Y:S01]  /*4770*/  LEA.HI.X R37, R40, R51, R37, 0x2, P3 ;  /* 0x0000003328257211 */ /* 0x000fe200018f1425 */
[----:B------:R-:W-:Y:S01]  /*4780*/  FADD.FTZ R155, R155, R166 ;  /* 0x000000a69b9b7221 */ /* 0x000fe20000010000 */
[----:B--23--:R-:W-:Y:S01]  /*4790*/  SHFL.IDX PT, R165, R165, RZ, 0x1f ;  /* 0x00001fffa5a57589 */ /* 0x00cfe200000e0000 */
[----:B------:R-:W-:Y:S01]  /*47a0*/  FADD.FTZ R30, R157, R38 ;  /* 0x000000269d1e7221 */ /* 0x000fe20000010000 */
[----:B------:R-:W-:Y:S01]  /*47b0*/  ISETP.NE.AND P1, PT, R48, RZ, PT ;  /* 0x000000ff3000720c */ /* 0x000fe20003f25270 */
[----:B0-----:R-:W-:Y:S01]  /*47c0*/  @P2 FMUL.FTZ R174, R173, R172 ;  /* 0x000000acadae2220 */ /* 0x001fe20000410000 */
[CC--:B------:R-:W-:Y:S01]  /*47d0*/  FMUL.FTZ R39, R133.reuse, R155.reuse ;  /* 0x0000009b85277220 */ /* 0x0c0fe20000410000 */
[----:B------:R-:W-:Y:S01]  /*47e0*/  FMUL.FTZ R31, R133, R30 ;  /* 0x0000001e851f7220 */ /* 0x000fe20000410000 */
[----:B------:R-:W-:Y:S01]  /*47f0*/  SHFL.IDX PT, R163, R163, RZ, 0x1f ;  /* 0x00001fffa3a37589 */ /* 0x000fe200000e0000 */
[C---:B----4-:R-:W-:Y:S01]  /*4800*/  @P2 FMUL.FTZ R40, R175.reuse, R172 ;  /* 0x000000acaf282220 */ /* 0x050fe20000410000 */
[C---:B------:R-:W-:Y:S01]  /*4810*/  FFMA.FTZ R39, R132.reuse, R30, R39 ;  /* 0x0000001e84277223 */ /* 0x040fe20000010027 */
[----:B------:R-:W-:Y:S01]  /*4820*/  FFMA.FTZ R38, R132, R155, -R31 ;  /* 0x0000009b84267223 */ /* 0x000fe2000001081f */
[-C--:B-1----:R-:W-:Y:S01]  /*4830*/  @P2 FFMA.FTZ R174, R175, R171.reuse, R174 ;  /* 0x000000abafae2223 */ /* 0x082fe200000100ae */
[----:B------:R-:W-:Y:S01]  /*4840*/  @P2 FFMA.FTZ R40, R173, R171, -R40 ;  /* 0x000000abad282223 */ /* 0x000fe20000010828 */
[C---:B------:R-:W-:Y:S01]  /*4850*/  FFMA.FTZ R39, R107.reuse, R156, R39 ;  /* 0x0000009c6b277223 */ /* 0x040fe20000010027 */
[----:B------:R-:W-:Y:S01]  /*4860*/  FFMA.FTZ R31, R107, R160, R38 ;  /* 0x000000a06b1f7223 */ /* 0x000fe20000010026 */
[----:B-----5:R-:W-:Y:S01]  /*4870*/  @P2 FADD.FTZ R172, R179, R174 ;  /* 0x000000aeb3ac2221 */ /* 0x020fe20000010000 */
[----:B------:R0:W1:Y:S02]  /*4880*/  SHFL.IDX PT, R156, R161, RZ, 0x1f ;  /* 0x00001fffa19c7589 */ /* 0x00006400000e0000 */
[----:B------:R-:W-:Y:S01]  /*4890*/  FMUL.FTZ R38, R142, R31 ;  /* 0x0000001f8e267220 */ /* 0x000fe20000410000 */
[----:B------:R-:W-:Y:S01]  /*48a0*/  @P2 FADD.FTZ R171, R177, R40 ;  /* 0x00000028b1ab2221 */ /* 0x000fe20000010000 */
[----:B------:R-:W-:-:S03]  /*48b0*/  FMUL.FTZ R40, R172, R33 ;  /* 0x00000021ac287220 */ /* 0x000fc60000410000 */
[C---:B------:R-:W-:Y:S01]  /*48c0*/  FMUL.FTZ R41, R171.reuse, R33 ;  /* 0x00000021ab297220 */ /* 0x040fe20000410000 */
[-C--:B------:R-:W-:Y:S02]  /*48d0*/  FFMA.FTZ R33, R171, R32.reuse, R40 ;  /* 0x00000020ab217223 */ /* 0x080fe40000010028 */
[----:B------:R2:W3:Y:S01]  /*48e0*/  SHFL.IDX PT, R40, R159, RZ, 0x1f ;  /* 0x00001fff9f287589 */ /* 0x0004e200000e0000 */
[----:B------:R-:W-:Y:S01]  /*48f0*/  FFMA.FTZ R172, R172, R32, -R41 ;  /* 0x00000020acac7223 */ /* 0x000fe20000010829 */
[----:B------:R-:W-:Y:S01]  /*4900*/  FMUL.FTZ R41, R142, R39 ;  /* 0x000000278e297220 */ /* 0x000fe20000410000 */
[----:B------:R-:W-:Y:S02]  /*4910*/  FADD.FTZ R33, R152, R33 ;  /* 0x0000002198217221 */ /* 0x000fe40000010000 */
[----:B------:R-:W-:Y:S01]  /*4920*/  FADD.FTZ R153, R153, R172 ;  /* 0x000000ac99997221 */ /* 0x000fe20000010000 */
[C---:B------:R-:W-:Y:S01]  /*4930*/  FFMA.FTZ R32, R138.reuse, R31, -R41 ;  /* 0x0000001f8a207223 */ /* 0x040fe20000010829 */
[----:B------:R-:W-:Y:S01]  /*4940*/  FMUL.FTZ R167, R145, R33 ;  /* 0x0000002191a77220 */ /* 0x000fe20000410000 */
[----:B------:R-:W-:-:S02]  /*4950*/  FFMA.FTZ R41, R138, R39, R38 ;  /* 0x000000278a297223 */ /* 0x000fc40000010026 */
[----:B------:R-:W-:Y:S01]  /*4960*/  FFMA.FTZ R157, R103, R162, R32 ;  /* 0x000000a2679d7223 */ /* 0x000fe20000010020 */
[-C--:B------:R-:W-:Y:S01]  /*4970*/  FMUL.FTZ R32, R145, R153.reuse ;  /* 0x0000009991207220 */ /* 0x080fe20000410000 */
[----:B------:R-:W-:Y:S01]  /*4980*/  FFMA.FTZ R38, R144, R153, -R167 ;  /* 0x0000009990267223 */ /* 0x000fe200000108a7 */
[----:B0-----:R-:W-:Y:S01]  /*4990*/  FFMA.FTZ R161, R103, R164, R41 ;  /* 0x000000a467a17223 */ /* 0x001fe20000010029 */
[----:B------:R-:W-:Y:S01]  /*49a0*/  LEA R162, R120, -R125, 0x1 ;  /* 0x8000007d78a27211 */ /* 0x000fe200078e08ff */
[----:B------:R-:W-:Y:S01]  /*49b0*/  FFMA.FTZ R41, R144, R33, R32 ;  /* 0x0000002190297223 */ /* 0x000fe20000010020 */
[----:B------:R-:W-:Y:S01]  /*49c0*/  FADD.FTZ R151, R151, R38 ;  /* 0x0000002697977221 */ /* 0x000fe20000010000 */
[C---:B--2---:R-:W-:Y:S01]  /*49d0*/  FMUL.FTZ R159, R145.reuse, R161 ;  /* 0x000000a1919f7220 */ /* 0x044fe20000410000 */
[----:B------:R-:W-:Y:S01]  /*49e0*/  FMUL.FTZ R145, R145, R157 ;  /* 0x0000009d91917220 */ /* 0x000fe20000410000 */
[----:B------:R-:W-:Y:S01]  /*49f0*/  FADD.FTZ R41, R150, R41 ;  /* 0x0000002996297221 */ /* 0x000fe20000010000 */
[----:B------:R-:W-:Y:S01]  /*4a00*/  FMUL.FTZ R167, R142, R151 ;  /* 0x000000978ea77220 */ /* 0x000fe20000410000 */
[C---:B------:R-:W-:Y:S01]  /*4a10*/  FFMA.FTZ R32, R144.reuse, R157, -R159 ;  /* 0x0000009d90207223 */ /* 0x040fe2000001089f */
[----:B------:R-:W-:Y:S01]  /*4a20*/  FFMA.FTZ R159, R144, R161, R145 ;  /* 0x000000a1909f7223 */ /* 0x000fe20000010091 */
[-C--:B------:R-:W-:Y:S01]  /*4a30*/  FMUL.FTZ R142, R142, R41.reuse ;  /* 0x000000298e8e7220 */ /* 0x080fe20000410000 */
[----:B------:R-:W-:Y:S01]  /*4a40*/  FFMA.FTZ R171, R138, R41, R167 ;  /* 0x000000298aab7223 */ /* 0x000fe200000100a7 */
[----:B-1----:R-:W-:Y:S01]  /*4a50*/  FMUL.FTZ R167, R156, R7 ;  /* 0x000000079ca77220 */ /* 0x002fe20000410000 */
[----:B------:R-:W-:Y:S01]  /*4a60*/  FFMA.FTZ R158, R109, R158, R32 ;  /* 0x0000009e6d9e7223 */ /* 0x000fe20000010020 */
[----:B------:R-:W-:Y:S01]  /*4a70*/  FFMA.FTZ R142, R138, R151, -R142 ;  /* 0x000000978a8e7223 */ /* 0x000fe2000001088e */
[----:B------:R-:W-:Y:S01]  /*4a80*/  FADD.FTZ R145, R148, R171 ;  /* 0x000000ab94917221 */ /* 0x000fe20000010000 */
[-C--:B---3--:R-:W-:Y:S01]  /*4a90*/  FFMA.FTZ R38, R40, R6.reuse, -R167 ;  /* 0x0000000628267223 */ /* 0x088fe200000108a7 */
[C---:B------:R-:W-:Y:S01]  /*4aa0*/  FMUL.FTZ R6, R156.reuse, R6 ;  /* 0x000000069c067220 */ /* 0x040fe20000410000 */
[C---:B------:R-:W-:Y:S01]  /*4ab0*/  FMUL.FTZ R167, R156.reuse, R5 ;  /* 0x000000059ca77220 */ /* 0x040fe20000410000 */
[-C--:B------:R-:W-:Y:S01]  /*4ac0*/  FMUL.FTZ R156, R156, R4.reuse ;  /* 0x000000049c9c7220 */ /* 0x080fe20000410000 */
[----:B------:R-:W-:Y:S01]  /*4ad0*/  FADD.FTZ R149, R149, R142 ;  /* 0x0000008e95957221 */ /* 0x000fe20000010000 */
[----:B------:R-:W-:Y:S01]  /*4ae0*/  FFMA.FTZ R32, R116, -R135, R155 ;  /* 0x8000008774207223 */ /* 0x000fe2000001009b */
[C---:B------:R-:W-:Y:S01]  /*4af0*/  FFMA.FTZ R4, R40.reuse, R4, -R167 ;  /* 0x0000000428047223 */ /* 0x040fe200000108a7 */
[C---:B------:R-:W-:Y:S01]  /*4b00*/  FFMA.FTZ R5, R40.reuse, R5, R156 ;  /* 0x0000000528057223 */ /* 0x040fe2000001009c */
[----:B------:R-:W-:Y:S01]  /*4b10*/  FFMA.FTZ R40, R40, R7, R6 ;  /* 0x0000000728287223 */ /* 0x000fe20000010006 */
[----:B------:R-:W-:Y:S01]  /*4b20*/  FADD.FTZ R6, R165, R38 ;  /* 0x00000026a5067221 */ /* 0x000fe20000010000 */
[C---:B------:R-:W-:Y:S01]  /*4b30*/  FMUL.FTZ R38, R133.reuse, R145 ;  /* 0x0000009185267220 */ /* 0x040fe20000410000 */
[----:B------:R-:W-:Y:S01]  /*4b40*/  FMUL.FTZ R165, R133, R149 ;  /* 0x0000009585a57220 */ /* 0x000fe20000410000 */
[----:B------:R-:W-:Y:S01]  /*4b50*/  FADD.FTZ R7, R163, R40 ;  /* 0x00000028a3077221 */ /* 0x000fe20000010000 */
[----:B------:R-:W-:Y:S01]  /*4b60*/  FFMA.FTZ R40, -R116, R137, R30 ;  /* 0x0000008974287223 */ /* 0x000fe2000001011e */
[C---:B------:R-:W-:Y:S01]  /*4b70*/  FFMA.FTZ R38, R132.reuse, R149, -R38 ;  /* 0x0000009584267223 */ /* 0x040fe20000010826 */
[----:B------:R-:W-:Y:S01]  /*4b80*/  FFMA.FTZ R165, R132, R145, R165 ;  /* 0x0000009184a57223 */ /* 0x000fe200000100a5 */
[----:B------:R-:W-:Y:S01]  /*4b90*/  FFMA.FTZ R160, R109, R154, R159 ;  /* 0x0000009a6da07223 */ /* 0x000fe2000001009f */
[----:B------:R0:W-:Y:S01]  /*4ba0*/  @!P1 STS.128 [UR7+0x21b0], R4 ;  /* 0x0021b004ff009988 */ /* 0x0001e20008000c07 */
[----:B------:R-:W-:Y:S01]  /*4bb0*/  FADD.FTZ R147, R147, R38 ;  /* 0x0000002693937221 */ /* 0x000fe20000010000 */
[----:B------:R-:W-:Y:S01]  /*4bc0*/  FADD.FTZ R146, R146, R165 ;  /* 0x000000a592927221 */ /* 0x000fe20000010000 */
[----:B------:R-:W-:Y:S01]  /*4bd0*/  FMUL.FTZ R152, R151, R98 ;  /* 0x0000006297987220 */ /* 0x000fe20000410000 */
[----:B------:R-:W-:Y:S01]  /*4be0*/  FFMA.FTZ R132, -R117, R136, R39 ;  /* 0x0000008875847223 */ /* 0x000fe20000010127 */
[----:B------:R-:W-:Y:S01]  /*4bf0*/  FMUL.FTZ R133, R147, R94 ;  /* 0x0000005e93857220 */ /* 0x000fe20000410000 */
[-C--:B------:R-:W-:Y:S01]  /*4c00*/  FMUL.FTZ R163, R149, R96.reuse ;  /* 0x0000006095a37220 */ /* 0x080fe20000410000 */
[----:B------:R-:W-:Y:S01]  /*4c10*/  FMUL.FTZ R159, R145, R96 ;  /* 0x00000060919f7220 */ /* 0x000fe20000410000 */
[----:B------:R-:W-:Y:S01]  /*4c20*/  FMUL.FTZ R150, R41, R98 ;  /* 0x0000006229967220 */ /* 0x000fe20000410000 */
[----:B------:R-:W-:Y:S01]  /*4c30*/  FMUL.FTZ R138, R101, R133 ;  /* 0x00000085658a7220 */ /* 0x000fe20000410000 */
[----:B------:R-:W-:Y:S01]  /*4c40*/  FFMA.FTZ R38, R117, -R134, R31 ;  /* 0x8000008675267223 */ /* 0x000fe2000001001f */
[C---:B------:R-:W-:Y:S01]  /*4c50*/  FMUL.FTZ R165, R132.reuse, R163 ;  /* 0x000000a384a57220 */ /* 0x040fe20000410000 */
[-C--:B------:R-:W-:Y:S01]  /*4c60*/  FMUL.FTZ R167, R132, R159.reuse ;  /* 0x0000009f84a77220 */ /* 0x080fe20000410000 */
[----:B------:R-:W-:Y:S01]  /*4c70*/  FMUL.FTZ R144, R107, R159 ;  /* 0x0000009f6b907220 */ /* 0x000fe20000410000 */
[----:B0-----:R-:W-:Y:S01]  /*4c80*/  FMUL.FTZ R5, R146, R94 ;  /* 0x0000005e92057220 */ /* 0x001fe20000410000 */
[----:B------:R-:W-:Y:S01]  /*4c90*/  FMUL.FTZ R7, R40, R133 ;  /* 0x0000008528077220 */ /* 0x000fe20000410000 */
[----:B------:R-:W-:Y:S01]  /*4ca0*/  FMUL.FTZ R154, R103, R150 ;  /* 0x00000096679a7220 */ /* 0x000fe20000410000 */
[----:B------:R-:W-:Y:S01]  /*4cb0*/  FFMA.FTZ R142, R38, R159, R165 ;  /* 0x0000009f268e7223 */ /* 0x000fe200000100a5 */
[-C--:B------:R-:W-:Y:S01]  /*4cc0*/  FMUL.FTZ R6, R101, R5.reuse ;  /* 0x0000000565067220 */ /* 0x080fe20000410000 */
[-C--:B------:R-:W-:Y:S01]  /*4cd0*/  FMUL.FTZ R4, R40, R5.reuse ;  /* 0x0000000528047220 */ /* 0x080fe20000410000 */
[----:B------:R-:W-:Y:S01]  /*4ce0*/  FFMA.FTZ R7, R32, R5, R7 ;  /* 0x0000000520077223 */ /* 0x000fe20000010007 */
[----:B------:R-:W-:Y:S01]  /*4cf0*/  FFMA.FTZ R5, -R118, R141, R161 ;  /* 0x0000008d76057223 */ /* 0x000fe200000101a1 */
[----:B------:R-:W-:Y:S01]  /*4d00*/  FFMA.FTZ R167, R38, R163, -R167 ;  /* 0x000000a326a77223 */ /* 0x000fe200000108a7 */
[----:B------:R-:W-:Y:S01]  /*4d10*/  FFMA.FTZ R4, R32, R133, -R4 ;  /* 0x0000008520047223 */ /* 0x000fe20000010804 */
[----:B------:R0:W-:Y:S01]  /*4d20*/  STS [R75], R6 ;  /* 0x000000064b007388 */ /* 0x0001e20000000800 */
[----:B------:R-:W-:Y:S01]  /*4d30*/  FFMA.FTZ R133, R118, -R139, R157 ;  /* 0x8000008b76857223 */ /* 0x000fe2000001009d */
[----:B------:R-:W-:Y:S01]  /*4d40*/  FMUL.FTZ R148, R107, R163 ;  /* 0x000000a36b947220 */ /* 0x000fe20000410000 */
[----:B------:R-:W-:Y:S01]  /*4d50*/  FADD.FTZ R7, RZ, R7 ;  /* 0x00000007ff077221 */ /* 0x000fe20000010000 */
[-C--:B------:R-:W-:Y:S01]  /*4d60*/  FMUL.FTZ R163, R33, R100.reuse ;  /* 0x0000006421a37220 */ /* 0x080fe20000410000 */
[----:B------:R-:W-:Y:S01]  /*4d70*/  FMUL.FTZ R165, R153, R100 ;  /* 0x0000006499a57220 */ /* 0x000fe20000410000 */
[----:B------:R1:W-:Y:S01]  /*4d80*/  STS [R77+0x8], R144 ;  /* 0x000008904d007388 */ /* 0x0003e20000000800 */
[----:B------:R-:W-:Y:S01]  /*4d90*/  FADD.FTZ R7, R7, R142 ;  /* 0x0000008e07077221 */ /* 0x000fe20000010000 */
[----:B------:R-:W-:Y:S01]  /*4da0*/  FMUL.FTZ R142, R109, R163 ;  /* 0x000000a36d8e7220 */ /* 0x000fe20000410000 */
[----:B------:R-:W-:Y:S01]  /*4db0*/  FADD.FTZ R4, RZ, R4 ;  /* 0x00000004ff047221 */ /* 0x000fe20000010000 */
[----:B0-----:R-:W-:Y:S01]  /*4dc0*/  FMUL.FTZ R6, R5, R152 ;  /* 0x0000009805067220 */ /* 0x001fe20000410000 */
[----:B------:R0:W-:Y:S01]  /*4dd0*/  STS [R77+0x4], R138 ;  /* 0x0000048a4d007388 */ /* 0x0001e20000000800 */
[----:B------:R-:W-:Y:S01]  /*4de0*/  FFMA.FTZ R156, -R119, R143, R160 ;  /* 0x0000008f779c7223 */ /* 0x000fe200000101a0 */
[----:B------:R-:W-:Y:S01]  /*4df0*/  FADD.FTZ R4, R4, R167 ;  /* 0x000000a704047221 */ /* 0x000fe20000010000 */
[-C--:B------:R-:W-:Y:S01]  /*4e00*/  FFMA.FTZ R6, R133, R150.reuse, R6 ;  /* 0x0000009685067223 */ /* 0x080fe20000010006 */
[----:B------:R-:W-:Y:S01]  /*4e10*/  FMUL.FTZ R150, R5, R150 ;  /* 0x0000009605967220 */ /* 0x000fe20000410000 */
[-C--:B-1----:R-:W-:Y:S01]  /*4e20*/  FMUL.FTZ R144, R109, R165.reuse ;  /* 0x000000a56d907220 */ /* 0x082fe20000410000 */
[----:B------:R1:W-:Y:S01]  /*4e30*/  STS [R77+0xc], R148 ;  /* 0x00000c944d007388 */ /* 0x0003e20000000800 */
[C---:B------:R-:W-:Y:S01]  /*4e40*/  FMUL.FTZ R167, R156.reuse, R165 ;  /* 0x000000a59ca77220 */ /* 0x040fe20000410000 */
[-C--:B------:R-:W-:Y:S01]  /*4e50*/  FFMA.FTZ R159, R133, R152.reuse, -R150 ;  /* 0x00000098859f7223 */ /* 0x080fe20000010896 */
[----:B------:R-:W-:Y:S01]  /*4e60*/  FMUL.FTZ R152, R103, R152 ;  /* 0x0000009867987220 */ /* 0x000fe20000410000 */
[----:B------:R-:W-:Y:S01]  /*4e70*/  STS [R77+0x10], R154 ;  /* 0x0000109a4d007388 */ /* 0x000fe20000000800 */
[-C--:B0-----:R-:W-:Y:S01]  /*4e80*/  FMUL.FTZ R138, R156, R163.reuse ;  /* 0x000000a39c8a7220 */ /* 0x081fe20000410000 */
[----:B------:R-:W-:Y:S01]  /*4e90*/  FADD.FTZ R4, R4, R159 ;  /* 0x0000009f04047221 */ /* 0x000fe20000010000 */
[----:B------:R-:W-:Y:S01]  /*4ea0*/  ISETP.GE.AND P2, PT, R162, 0x1, PT ;  /* 0x00000001a200780c */ /* 0x000fe20003f46270 */
[----:B------:R-:W-:Y:S01]  /*4eb0*/  STS [R77+0x14], R152 ;  /* 0x000014984d007388 */ /* 0x000fe20000000800 */
[----:B------:R-:W-:Y:S01]  /*4ec0*/  FADD.FTZ R6, R7, R6 ;  /* 0x0000000607067221 */ /* 0x000fe20000010000 */
[----:B-1----:R-:W-:Y:S01]  /*4ed0*/  FFMA.FTZ R148, R119, -R140, R158 ;  /* 0x8000008c77947223 */ /* 0x002fe2000001009e */
[----:B------:R-:W-:Y:S01]  /*4ee0*/  FMUL.FTZ R30, R108, -R30 ;  /* 0x8000001e6c1e7220 */ /* 0x000fe20000410000 */
[----:B------:R0:W-:Y:S01]  /*4ef0*/  STS [R77+0x18], R142 ;  /* 0x0000188e4d007388 */ /* 0x0001e20000000800 */
[----:B------:R-:W-:Y:S01]  /*4f00*/  ISETP.GE.AND P3, PT, R162, 0x21, PT ;  /* 0x00000021a200780c */ /* 0x000fe20003f66270 */
[C---:B------:R-:W-:Y:S01]  /*4f10*/  FFMA.FTZ R167, R148.reuse, R163, R167 ;  /* 0x000000a394a77223 */ /* 0x040fe200000100a7 */
[----:B------:R-:W-:Y:S01]  /*4f20*/  FFMA.FTZ R163, R148, R165, -R138 ;  /* 0x000000a594a37223 */ /* 0x000fe2000001088a */
[----:B------:R1:W-:Y:S01]  /*4f30*/  STS [R77+0x1c], R144 ;  /* 0x00001c904d007388 */ /* 0x0003e20000000800 */
[----:B------:R-:W-:Y:S01]  /*4f40*/  FMUL.FTZ R138, R110, -R39 ;  /* 0x800000276e8a7220 */ /* 0x000fe20000410000 */
[----:B------:R-:W-:Y:S01]  /*4f50*/  FADD.FTZ R167, R6, R167 ;  /* 0x000000a706a77221 */ /* 0x000fe20000010000 */
[----:B------:R-:W-:Y:S01]  /*4f60*/  FADD.FTZ R150, R4, R163 ;  /* 0x000000a304967221 */ /* 0x000fe20000010000 */
[----:B------:R-:W-:Y:S01]  /*4f70*/  BAR.SYNC.DEFER_BLOCKING 0x0 ;  /* 0x0000000000007b1d */ /* 0x000fe20000010000 */
[----:B------:R-:W-:Y:S01]  /*4f80*/  FMUL.FTZ R4, R108, R155 ;  /* 0x0000009b6c047220 */ /* 0x000fe20000410000 */
[----:B------:R-:W-:Y:S01]  /*4f90*/  FMUL.FTZ R6, R110, R31 ;  /* 0x0000001f6e067220 */ /* 0x000fe20000410000 */
[----:B0-----:R-:W-:Y:S01]  /*4fa0*/  FMUL.FTZ R142, R112, R157 ;  /* 0x0000009d708e7220 */ /* 0x001fe20000410000 */
[C---:B------:R-:W-:Y:S01]  /*4fb0*/  FMUL.FTZ R152, R114.reuse, R158 ;  /* 0x0000009e72987220 */ /* 0x040fe20000410000 */
[----:B------:R-:W-:Y:S01]  /*4fc0*/  FMUL.FTZ R154, R114, -R160 ;  /* 0x800000a0729a7220 */ /* 0x000fe20000410000 */
[----:B-1----:R-:W-:Y:S01]  /*4fd0*/  FMUL.FTZ R144, R112, -R161 ;  /* 0x800000a170907220 */ /* 0x002fe20000410000 */
        /* <DEDUP_REMOVED lines=22> */
.L_x_17939:
[----:B------:R-:W-:Y:S05]  /*5140*/  BSYNC.RECONVERGENT B0 ;  /* 0x0000000000007941 */ /* 0x000fea0003800200 */
.L_x_17938:
[----:B--2---:R1:W2:Y:S01]  /*5150*/  LDS R7, [R66+0x4a0] ;  /* 0x0004a00042077984 */ /* 0x0042a20000000800 */
[----:B------:R-:W-:Y:S04]  /*5160*/  BSSY.RECONVERGENT B0, `(.L_x_17940) ;  /* 0x0000004000007945 */ /* 0x000fe80003800200 */
[----:B------:R-:W-:Y:S05]  /*5170*/  @!P3 BRA `(.L_x_17941) ;  /* 0x000000000008b947 */ /* 0x000fea0003800000 */
[----:B------:R3:W-:Y:S04]  /*5180*/  REDG.E.ADD.F32.FTZ.RN.STRONG.GPU desc[UR16][R34.64+0x80], R31 ;  /* 0x0000801f220079a6 */ /* 0x0007e8000c12f310 */
[----:B--2---:R3:W-:Y:S02]  /*5190*/  REDG.E.ADD.F32.FTZ.RN.STRONG.GPU desc[UR16][R36.64+0x80], R7 ;  /* 0x00008007240079a6 */ /* 0x0047e4000c12f310 */
.L_x_17941:
[----:B------:R-:W-:Y:S05]  /*51a0*/  BSYNC.RECONVERGENT B0 ;  /* 0x0000000000007941 */ /* 0x000fea0003800200 */
.L_x_17940:
[----:B--23--:R2:W3:Y:S01]  /*51b0*/  LDS R7, [R67+0x520] ;  /* 0x0005200043077984 */ /* 0x00c4e20000000800 */
[----:B------:R-:W-:Y:S04]  /*51c0*/  BSSY.RECONVERGENT B0, `(.L_x_17942) ;  /* 0x0000004000007945 */ /* 0x000fe80003800200 */
[----:B------:R-:W-:Y:S05]  /*51d0*/  @!P4 BRA `(.L_x_17943) ;  /* 0x000000000008c947 */ /* 0x000fea0003800000 */
[----:B------:R4:W-:Y:S04]  /*51e0*/  REDG.E.ADD.F32.FTZ.RN.STRONG.GPU desc[UR16][R34.64+0x100], R39 ;  /* 0x00010027220079a6 */ /* 0x0009e8000c12f310 */
[----:B---3--:R4:W-:Y:S02]  /*51f0*/  REDG.E.ADD.F32.FTZ.RN.STRONG.GPU desc[UR16][R36.64+0x100], R7 ;  /* 0x00010007240079a6 */ /* 0x0089e4000c12f310 */
.L_x_17943:
[----:B------:R-:W-:Y:S05]  /*5200*/  BSYNC.RECONVERGENT B0 ;  /* 0x0000000000007941 */ /* 0x000fea0003800200 */
.L_x_17942:
        /* <DEDUP_REMOVED lines=10> */
.L_x_17945:
[----:B------:R-:W-:Y:S05]  /*52b0*/  BSYNC.RECONVERGENT B0 ;  /* 0x0000000000007941 */ /* 0x000fea0003800200 */
.L_x_17944:
[----:B----4-:R4:W0:Y:S01]  /*52c0*/  LDS R7, [R69+0x620] ;  /* 0x0006200045077984 */ /* 0x0108220000000800 */
[----:B------:R-:W-:Y:S04]  /*52d0*/  BSSY.RECONVERGENT B0, `(.L_x_17946) ;  /* 0x0000004000007945 */ /* 0x000fe80003800200 */
[----:B------:R-:W-:Y:S05]  /*52e0*/  @!P2 BRA `(.L_x_17947) ;  /* 0x000000000008a947 */ /* 0x000fea0003800000 */
[----:B0-----:R0:W-:Y:S04]  /*52f0*/  REDG.E.ADD.F32.FTZ.RN.STRONG.GPU desc[UR16][R34.64+0x200], R159 ;  /* 0x0002009f220079a6 */ /* 0x0011e8000c12f310 */
[----:B------:R0:W-:Y:S02]  /*5300*/  REDG.E.ADD.F32.FTZ.RN.STRONG.GPU desc[UR16][R36.64+0x200], R7 ;  /* 0x00020007240079a6 */ /* 0x0001e4000c12f310 */
.L_x_17947:
[----:B------:R-:W-:Y:S05]  /*5310*/  BSYNC.RECONVERGENT B0 ;  /* 0x0000000000007941 */ /* 0x000fea0003800200 */
.L_x_17946:
[----:B0-----:R0:W0:Y:S01]  /*5320*/  LDS R7, [R71+0x6a0] ;  /* 0x0006a00047077984 */ /* 0x0010220000000800 */
[----:B------:R-:W-:Y:S04]  /*5330*/  BSSY.RECONVERGENT B0, `(.L_x_17948) ;  /* 0x0000004000007945 */ /* 0x000fe80003800200 */
[----:B------:R-:W-:Y:S05]  /*5340*/  @!P3 BRA `(.L_x_17949) ;  /* 0x000000000008b947 */ /* 0x000fea0003800000 */
[----:B------:R1:W-:Y:S04]  /*5350*/  REDG.E.ADD.F32.FTZ.RN.STRONG.GPU desc[UR16][R34.64+0x280], R163 ;  /* 0x000280a3220079a6 */ /* 0x0003e8000c12f310 */
[----:B0-----:R1:W-:Y:S02]  /*5360*/  REDG.E.ADD.F32.FTZ.RN.STRONG.GPU desc[UR16][R36.64+0x280], R7 ;  /* 0x00028007240079a6 */ /* 0x0013e4000c12f310 */
.L_x_17949:
[----:B------:R-:W-:Y:S05]  /*5370*/  BSYNC.RECONVERGENT B0 ;  /* 0x0000000000007941 */ /* 0x000fea0003800200 */
.L_x_17948:
[----:B01----:R0:W1:Y:S01]  /*5380*/  LDS R7, [R72+0x720] ;  /* 0x0007200048077984 */ /* 0x0030620000000800 */
[----:B------:R-:W-:Y:S04]  /*5390*/  BSSY.RECONVERGENT B0, `(.L_x_17950) ;  /* 0x0000004000007945 */ /* 0x000fe80003800200 */
[----:B------:R-:W-:Y:S05]  /*53a0*/  @!P4 BRA `(.L_x_17951) ;  /* 0x000000000008c947 */ /* 0x000fea0003800000 */
[----:B------:R0:W-:Y:S04]  /*53b0*/  REDG.E.ADD.F32.FTZ.RN.STRONG.GPU desc[UR16][R34.64+0x300], R165 ;  /* 0x000300a5220079a6 */ /* 0x0001e8000c12f310 */
[----:B-1----:R0:W-:Y:S02]  /*53c0*/  REDG.E.ADD.F32.FTZ.RN.STRONG.GPU desc[UR16][R36.64+0x300], R7 ;  /* 0x00030007240079a6 */ /* 0x0021e4000c12f310 */
.L_x_17951:
[----:B------:R-:W-:Y:S05]  /*53d0*/  BSYNC.RECONVERGENT B0 ;  /* 0x0000000000007941 */ /* 0x000fea0003800200 */
.L_x_17950:
[----:B01----:R0:W1:Y:S01]  /*53e0*/  LDS R7, [R73+0x7a0] ;  /* 0x0007a00049077984 */ /* 0x0030620000000800 */
[----:B------:R-:W-:Y:S04]  /*53f0*/  BSSY.RECONVERGENT B0, `(.L_x_17952) ;  /* 0x0000004000007945 */ /* 0x000fe80003800200 */
[----:B------:R-:W-:Y:S05]  /*5400*/  @!P5 BRA `(.L_x_17953) ;  /* 0x000000000008d947 */ /* 0x000fea0003800000 */
[----:B------:R0:W-:Y:S04]  /*5410*/  REDG.E.ADD.F32.FTZ.RN.STRONG.GPU desc[UR16][R34.64+0x380], R171 ;  /* 0x000380ab220079a6 */ /* 0x0001e8000c12f310 */
[----:B-1----:R0:W-:Y:S02]  /*5420*/  REDG.E.ADD.F32.FTZ.RN.STRONG.GPU desc[UR16][R36.64+0x380], R7 ;  /* 0x00038007240079a6 */ /* 0x0021e4000c12f310 */
.L_x_17953:
[----:B------:R-:W-:Y:S05]  /*5430*/  BSYNC.RECONVERGENT B0 ;  /* 0x0000000000007941 */ /* 0x000fea0003800200 */
.L_x_17952:
[----:B------:R-:W5:Y:S01]  /*5440*/  SHFL.DOWN PT, R4, R167, 0x1, 0x1f ;  /* 0x08201f00a7047f89 */ /* 0x000f6200000e0000 */
[----:B------:R-:W-:Y:S01]  /*5450*/  ISETP.GT.AND P2, PT, R91, 0x1e, PT ;  /* 0x0000001e5b00780c */ /* 0x000fe20003f44270 */
[----:B------:R-:W-:Y:S01]  /*5460*/  FMUL.FTZ R143, R143, R153 ;  /* 0x000000998f8f7220 */ /* 0x000fe20000410000 */
[----:B------:R-:W-:Y:S01]  /*5470*/  BSSY.RECONVERGENT B0, `(.L_x_17954) ;  /* 0x000004f000007945 */ /* 0x000fe20003800200 */
[----:B01----:R-:W0:Y:S02]  /*5480*/  SHFL.DOWN PT, R7, R150, 0x1, 0x1f ;  /* 0x08201f0096077f89 */ /* 0x003e2400000e0000 */
[----:B------:R-:W-:-:S04]  /*5490*/  FFMA.FTZ R143, R140, R33, R143 ;  /* 0x000000218c8f7223 */ /* 0x000fc8000001008f */
[----:B------:R-:W-:-:S04]  /*54a0*/  FFMA.FTZ R106, R143, R100, R106 ;  /* 0x000000648f6a7223 */ /* 0x000fc8000001006a */
        /* <DEDUP_REMOVED lines=23> */
[C---:B------:R-:W-:Y:S01]  /*5620*/  FFMA.FTZ R31, R26.reuse, R33, R7 ;  /* 0x000000211a1f7223 */ /* 0x040fe20000010007 */
[-C--:B------:R-:W-:Y:S01]  /*5630*/  FMUL.FTZ R7, R27, R41.reuse ;  /* 0x000000291b077220 */ /* 0x080fe20000410000 */
[----:B------:R-:W1:Y:S01]  /*5640*/  SHFL.DOWN PT, R37, R150, 0x10, 0x1f ;  /* 0x0a001f0096257f89 */ /* 0x000e6200000e0000 */
[----:B------:R-:W-:Y:S01]  /*5650*/  FFMA.FTZ R30, R139, R41, R4 ;  /* 0x000000298b1e7223 */ /* 0x000fe20000010004 */
[C---:B------:R-:W-:Y:S01]  /*5660*/  FMUL.FTZ R4, R27.reuse, R149 ;  /* 0x000000951b047220 */ /* 0x040fe20000410000 */
[----:B------:R-:W-:Y:S01]  /*5670*/  FFMA.FTZ R34, R26, R151, -R7 ;  /* 0x000000971a227223 */ /* 0x000fe20000010807 */
[C---:B------:R-:W-:Y:S01]  /*5680*/  FMUL.FTZ R7, R27.reuse, R145 ;  /* 0x000000911b077220 */ /* 0x040fe20000410000 */
[----:B------:R-:W-:Y:S01]  /*5690*/  FMUL.FTZ R151, R27, R151 ;  /* 0x000000971b977220 */ /* 0x000fe20000410000 */
[----:B------:R-:W-:Y:S01]  /*56a0*/  ISETP.NE.AND P2, PT, R91, RZ, PT ;  /* 0x000000ff5b00720c */ /* 0x000fe20003f45270 */
[----:B------:R-:W-:Y:S01]  /*56b0*/  FMUL.FTZ R34, R5, R34 ;  /* 0x0000002205227220 */ /* 0x000fe20000410000 */
[-C--:B------:R-:W-:Y:S01]  /*56c0*/  FMUL.FTZ R5, R136, R149.reuse ;  /* 0x0000009588057220 */ /* 0x080fe20000410000 */
[C---:B------:R-:W-:Y:S01]  /*56d0*/  FFMA.FTZ R149, R26.reuse, R149, -R7 ;  /* 0x000000951a957223 */ /* 0x040fe20000010807 */
[C---:B------:R-:W-:Y:S01]  /*56e0*/  FMUL.FTZ R7, R27.reuse, R146 ;  /* 0x000000921b077220 */ /* 0x040fe20000410000 */
[----:B------:R-:W-:Y:S01]  /*56f0*/  FFMA.FTZ R6, R26, R41, R151 ;  /* 0x000000291a067223 */ /* 0x000fe20000010097 */
[----:B------:R-:W-:Y:S01]  /*5700*/  FMUL.FTZ R27, R27, R147 ;  /* 0x000000931b1b7220 */ /* 0x000fe20000410000 */
[----:B------:R-:W-:Y:S01]  /*5710*/  FFMA.FTZ R148, R148, R31, R35 ;  /* 0x0000001f94947223 */ /* 0x000fe20000010023 */
[----:B------:R-:W-:Y:S01]  /*5720*/  FFMA.FTZ R7, R26, R147, -R7 ;  /* 0x000000931a077223 */ /* 0x000fe20000010807 */
[----:B------:R-:W-:Y:S01]  /*5730*/  FFMA.FTZ R34, R133, R6, R34 ;  /* 0x0000000685227223 */ /* 0x000fe20000010022 */
        /* <DEDUP_REMOVED lines=34> */
.L_x_17955:
[----:B------:R-:W-:Y:S05]  /*5960*/  BSYNC.RECONVERGENT B0 ;  /* 0x0000000000007941 */ /* 0x000fea0003800200 */
.L_x_17954:
[----:B------:R-:W-:-:S04]  /*5970*/  UIADD3 UR4, UPT, UPT, UR4, 0x1, URZ ;  /* 0x0000000104047890 */ /* 0x000fc8000fffe0ff */
[----:B------:R-:W-:-:S09]  /*5980*/  UISETP.GE.AND UP0, UPT, UR4, UR9, UPT ;  /* 0x000000090400728c */ /* 0x000fd2000bf06270 */
[----:B------:R-:W-:Y:S05]  /*5990*/  BRA.U !UP0, `(.L_x_17956) ;  /* 0xffffffd108687547 */ /* 0x000fea000b83ffff */
.L_x_17924:
[----:B------:R-:W-:Y:S01]  /*59a0*/  BAR.SYNC.DEFER_BLOCKING 0x0 ;  /* 0x0000000000007b1d */ /* 0x000fe20000010000 */
[-C--:B------:R-:W-:Y:S02]  /*59b0*/  ISETP.GE.AND P0, PT, R70, R89.reuse, PT ;  /* 0x000000594600720c */ /* 0x080fe40003f06270 */
[-C--:B------:R-:W-:Y:S02]  /*59c0*/  ISETP.GE.AND P2, PT, R74, R89.reuse, PT ;  /* 0x000000594a00720c */ /* 0x080fe40003f46270 */
[----:B------:R-:W-:-:S03]  /*59d0*/  ISETP.GE.AND P3, PT, R80, R89, PT ;  /* 0x000000595000720c */ /* 0x000fc60003f66270 */
[----:B-1----:R-:W1:Y:S01]  /*59e0*/  LDC.64 R24, c[0x0][0x4f8] ;  /* 0x00013e00ff187b82 */ /* 0x002e620000000a00 */
[----:B------:R-:W-:Y:S01]  /*59f0*/  ISETP.GE.AND P4, PT, R81, R89, PT ;  /* 0x000000595100720c */ /* 0x000fe20003f86270 */
[----:B------:R-:W5:Y:S01]  /*5a00*/  LDCU.64 UR8, c[0x0][0x500] ;  /* 0x0000a000ff0877ac */ /* 0x000f620008000a00 */
[----:B0-----:R-:W-:Y:S02]  /*5a10*/  PRMT R5, RZ, 0x7610, R5 ;  /* 0x00007610ff057816 */ /* 0x001fe40000000005 */
[----:B------:R-:W-:Y:S01]  /*5a20*/  PRMT R7, RZ, 0x7610, R7 ;  /* 0x00007610ff077816 */ /* 0x000fe20000000007 */
[----:B------:R-:W0:Y:S01]  /*5a30*/  LDCU.64 UR10, c[0x0][0x550] ;  /* 0x0000aa00ff0a77ac */ /* 0x000e220008000a00 */
[----:B------:R-:W-:Y:S01]  /*5a40*/  PRMT R15, RZ, 0x7610, R15 ;  /* 0x00007610ff0f7816 */ /* 0x000fe2000000000f */
[----:B------:R-:W2:Y:S01]  /*5a50*/  LDC.64 R26, c[0x0][0x518] ;  /* 0x00014600ff1a7b82 */ /* 0x000ea20000000a00 */
[----:B------:R-:W3:Y:S04]  /*5a60*/  @!P0 LDG.E.U16 R5, desc[UR16][R2.64] ;  /* 0x0000001002058981 */ /* 0x000ee8000c1e1500 */
[----:B------:R-:W4:Y:S04]  /*5a70*/  @!P2 LDG.E.U16 R7, desc[UR16][R2.64+0x40] ;  /* 0x000040100207a981 */ /* 0x000f28000c1e1500 */
[----:B------:R-:W5:Y:S04]  /*5a80*/  @!P3 LDG.E.U16 R15, desc[UR16][R2.64+0x80] ;  /* 0x00008010020fb981 */ /* 0x000f68000c1e1500 */
[----:B------:R-:W2:Y:S01]  /*5a90*/  @!P4 LDG.E.U16 R105, desc[UR16][R2.64+0xc0] ;  /* 0x0000c0100269c981 */ /* 0x000ea2000c1e1500 */
[----:B------:R-:W-:-:S03]  /*5aa0*/  F2FP.BF16.F32.PACK_AB R104, R104, R111 ;  /* 0x0000006f6868723e */ /* 0x000fc600000010ff */
[----:B---3--:R-:W-:Y:S04]  /*5ab0*/  STS.U16 [R90], R5 ;  /* 0x000000055a007388 */ /* 0x008fe80000000400 */
[----:B----4-:R-:W-:Y:S04]  /*5ac0*/  STS.U16 [R90+0x40], R7 ;  /* 0x000040075a007388 */ /* 0x010fe80000000400 */
[----:B-----5:R-:W-:Y:S04]  /*5ad0*/  STS.U16 [R90+0x80], R15 ;  /* 0x0000800f5a007388 */ /* 0x020fe80000000400 */
        /* <DEDUP_REMOVED lines=27> */
[----:B------:R-:W-:Y:S01]  /*5c90*/  LDS.U16 R17, [R90+0x40] ;  /* 0x000040005a117984 */ /* 0x000fe20000000400 */
[----:B------:R-:W-:-:S03]  /*5ca0*/  @!P3 FMUL.FTZ R3, R6, -1.4426950216293334961 ;  /* 0xbfb8aa3b0603b820 */ /* 0x000fc60000410000 */
[----:B------:R-:W-:Y:S01]  /*5cb0*/  @!P1 STS [UR6+0x100], R89 ;  /* 0x00010059ff009988 */ /* 0x000fe20008000806 */
[----:B------:R-:W-:Y:S02]  /*5cc0*/  @!P0 FMUL.FTZ R7, R7, -1.4426950216293334961 ;  /* 0xbfb8aa3b07078820 */ /* 0x000fe40000410000 */
[----:B------:R2:W3:Y:S01]  /*5cd0*/  @!P4 MUFU.EX2 R5, R4 ;  /* 0x000000040005c308 */ /* 0x0004e20000000800 */
[----:B------:R-:W-:Y:S07]  /*5ce0*/  BAR.SYNC.DEFER_BLOCKING 0x0 ;  /* 0x0000000000007b1d */ /* 0x000fee0000010000 */
[----:B------:R-:W4:Y:S01]  /*5cf0*/  @!P3 MUFU.EX2 R3, R3 ;  /* 0x000000030003b308 */ /* 0x000f220000000800 */
[----:B--2---:R-:W-:-:S07]  /*5d00*/  @!P2 FADD.FTZ R4, R2, 1 ;  /* 0x3f8000000204a421 */ /* 0x004fce0000010000 */
[----:B------:R2:W5:Y:S01]  /*5d10*/  @!P2 MUFU.RCP R14, R4 ;  /* 0x00000004000ea308 */ /* 0x0005620000001000 */
[----:B---3--:R-:W-:-:S07]  /*5d20*/  @!P4 FADD.FTZ R5, R5, 1 ;  /* 0x3f8000000505c421 */ /* 0x008fce0000010000 */
[----:B------:R3:W0:Y:S01]  /*5d30*/  @!P4 MUFU.RCP R16, R5 ;  /* 0x000000050010c308 */ /* 0x0006220000001000 */
[----:B------:R-:W0:Y:S01]  /*5d40*/  LDS R23, [UR6+0x100] ;  /* 0x00010006ff177984 */ /* 0x000e220008000800 */
[----:B----4-:R-:W-:Y:S01]  /*5d50*/  @!P3 FADD.FTZ R6, R3, 1 ;  /* 0x3f8000000306b421 */ /* 0x010fe20000010000 */
[----:B--2---:R-:W-:-:S05]  /*5d60*/  MOV R4, R92 ;  /* 0x0000005c00047202 */ /* 0x004fca0000000f00 */
[----:B------:R-:W2:Y:S01]  /*5d70*/  @!P3 MUFU.RCP R6, R6 ;  /* 0x000000060006b308 */ /* 0x000ea20000001000 */
[----:B---3--:R-:W-:Y:S01]  /*5d80*/  MOV R5, RZ ;  /* 0x000000ff00057202 */ /* 0x008fe20000000f00 */
[----:B-----5:R-:W-:Y:S02]  /*5d90*/  @!P2 FMUL.FTZ R99, R99, R14 ;  /* 0x0000000e6363a220 */ /* 0x020fe40000410000 */
[----:B-1----:R-:W-:-:S04]  /*5da0*/  IMAD.WIDE.U32 R2, R24, UR18, R4 ;  /* 0x0000001218027c25 */ /* 0x002fc8000f8e0004 */
[----:B------:R-:W-:Y:S01]  /*5db0*/  FADD.FTZ R88, R99, R88 ;  /* 0x0000005863587221 */ /* 0x000fe20000010000 */
[----:B------:R-:W1:Y:S01]  /*5dc0*/  @!P0 MUFU.EX2 R7, R7 ;  /* 0x0000000700078308 */ /* 0x000e620000000800 */
[----:B0-----:R-:W-:Y:S01]  /*5dd0*/  @!P4 FMUL.FTZ R95, R95, R16 ;  /* 0x000000105f5fc220 */ /* 0x001fe20000410000 */
[----:B------:R-:W-:Y:S02]  /*5de0*/  IMAD R3, R25, UR18, R3 ;  /* 0x0000001219037c24 */ /* 0x000fe4000f8e0203 */
[----:B------:R-:W-:-:S04]  /*5df0*/  IMAD.WIDE.U32 R2, R43, UR8, R2 ;  /* 0x000000082b027c25 */ /* 0x000fc8000f8e0002 */
[----:B--2---:R-:W-:Y:S01]  /*5e00*/  @!P3 FMUL.FTZ R97, R97, R6 ;  /* 0x000000066161b220 */ /* 0x004fe20000410000 */
[----:B------:R-:W-:Y:S01]  /*5e10*/  IMAD R14, R43, UR9, R3 ;  /* 0x000000092b0e7c24 */ /* 0x000fe2000f8e0203 */
[----:B------:R-:W-:Y:S01]  /*5e20*/  IADD3 R3, P4, PT, R70, R2, RZ ;  /* 0x0000000246037210 */ /* 0x000fe20007f9e0ff */
[----:B------:R-:W0:Y:S01]  /*5e30*/  LDCU.64 UR8, c[0x0][0x560] ;  /* 0x0000ac00ff0877ac */ /* 0x000e220008000a00 */
[----:B------:R-:W-:Y:S01]  /*5e40*/  FADD.FTZ R88, R88, R97 ;  /* 0x0000006158587221 */ /* 0x000fe20000010000 */
[----:B------:R-:W-:Y:S02]  /*5e50*/  F2FP.BF16.F32.PACK_AB R24, R97, R99 ;  /* 0x000000636118723e */ /* 0x000fe400000010ff */
[----:B------:R-:W-:Y:S01]  /*5e60*/  IADD3.X R6, PT, PT, RZ, R14, RZ, P4, !PT ;  /* 0x0000000eff067210 */ /* 0x000fe200027fe4ff */
[----:B-1----:R-:W-:Y:S01]  /*5e70*/  @!P0 FADD.FTZ R7, R7, 1 ;  /* 0x3f80000007078421 */ /* 0x002fe20000010000 */
[----:B------:R-:W-:-:S04]  /*5e80*/  LEA R2, P6, R3, UR10, 0x1 ;  /* 0x0000000a03027c11 */ /* 0x000fc8000f8c08ff */
[----:B------:R-:W-:Y:S01]  /*5e90*/  LEA.HI.X R3, R3, UR11, R6, 0x1, P6 ;  /* 0x0000000b03037c11 */ /* 0x000fe2000b0f0c06 */
[----:B------:R-:W1:Y:S01]  /*5ea0*/  @!P0 MUFU.RCP R7, R7 ;  /* 0x0000000700078308 */ /* 0x000e620000001000 */
[-C--:B------:R-:W-:Y:S02]  /*5eb0*/  ISETP.GE.AND P3, PT, R70, R23.reuse, PT ;  /* 0x000000174600720c */ /* 0x080fe40003f66270 */
[-C--:B------:R-:W-:Y:S02]  /*5ec0*/  ISETP.GE.AND P2, PT, R74, R23.reuse, PT ;  /* 0x000000174a00720c */ /* 0x080fe40003f46270 */
[-C--:B------:R-:W-:Y:S02]  /*5ed0*/  ISETP.GE.AND P4, PT, R80, R23.reuse, PT ;  /* 0x000000175000720c */ /* 0x080fe40003f86270 */
[----:B------:R-:W-:-:S07]  /*5ee0*/  ISETP.GE.AND P5, PT, R81, R23, PT ;  /* 0x000000175100720c */ /* 0x000fce0003fa6270 */
[----:B------:R-:W-:Y:S01]  /*5ef0*/  @!P3 STG.E.U16 desc[UR16][R2.64], R15 ;  /* 0x0000000f0200b986 */ /* 0x000fe2000c101510 */
[----:B-1----:R-:W-:-:S03]  /*5f00*/  @!P0 FMUL.FTZ R102, R102, R7 ;  /* 0x0000000766668220 */ /* 0x002fc60000410000 */
        /* <DEDUP_REMOVED lines=46> */
.L_x_17914:
        /* <DEDUP_REMOVED lines=34> */
.L_x_17959:
[----:B------:R-:W-:Y:S05]  /*6410*/  BSYNC.RECONVERGENT B0 ;  /* 0x0000000000007941 */ /* 0x000fea0003800200 */
.L_x_17958:
        /* <DEDUP_REMOVED lines=26> */
.L_x_17961:
[----:B------:R-:W-:Y:S05]  /*65c0*/  BSYNC.RECONVERGENT B0 ;  /* 0x0000000000007941 */ /* 0x000fea0003800200 */
.L_x_17960:
        /* <DEDUP_REMOVED lines=8> */
.L_x_17962:
        /* <DEDUP_REMOVED lines=16> */
.L_x_17963:
        /* <DEDUP_REMOVED lines=11> */
.L_x_18807:


//--------------------- .text._Z25selective_scan_bwd_kernelI32Selective_Scan_bwd_kernel_traitsILi32ELi4ELb1ELb0ELb0ELb0ELb0EN3c108BFloat16ENS1_7complexIfEEEEv12SSMParamsBwd --------------------------
	.section	.text._Z25selective_scan_bwd_kernelI32Selective_Scan_bwd_kernel_traitsILi32ELi4ELb1ELb0ELb0ELb0ELb0EN3c108BFloat16ENS1_7complexIfEEEEv12SSMParamsBwd,"ax",@progbits
	.align	128
        .global         _Z25selective_scan_bwd_kernelI32Selective_Scan_bwd_kernel_traitsILi32ELi4ELb1ELb0ELb0ELb0ELb0EN3c108BFloat16ENS1_7complexIfEEEEv12SSMParamsBwd
        .type           _Z25selective_scan_bwd_kernelI32Selective_Scan_bwd_kernel_traitsILi32ELi4ELb1ELb0ELb0ELb0ELb0EN3c108BFloat16ENS1_7complexIfEEEEv12SSMParamsBwd,@function
        .size           _Z25selective_scan_bwd_kernelI32Selective_Scan_bwd_kernel_traitsILi32ELi4ELb1ELb0ELb0ELb0ELb0EN3c108BFloat16ENS1_7complexIfEEEEv12SSMParamsBwd,(.L_x_18808 - _Z25selective_scan_bwd_kernelI32Selective_Scan_bwd_kernel_traitsILi32ELi4ELb1ELb0ELb0ELb0ELb0EN3c108BFloat16ENS1_7complexIfEEEEv12SSMParamsBwd)
        .other          _Z25selective_scan_bwd_kernelI32Selective_Scan_bwd_kernel_traitsILi32ELi4ELb1ELb0ELb0ELb0ELb0EN3c108BFloat16ENS1_7complexIfEEEEv12SSMParamsBwd,@"STO_CUDA_ENTRY STV_DEFAULT"
_Z25selective_scan_bwd_kernelI32Selective_Scan_bwd_kernel_traitsILi32ELi4ELb1ELb0ELb0ELb0ELb0EN3c108BFloat16ENS1_7complexIfEEEEv12SSMParamsBwd:
.text._Z25selective_scan_bwd_kernelI32Selective_Scan_bwd_kernel_traitsILi32ELi4ELb1ELb0ELb0ELb0ELb0EN3c108BFloat16ENS1_7complexIfEEEEv12SSMParamsBwd:
        /* <DEDUP_REMOVED lines=26> */
[----:B------:R-:W-:Y:S01]  /*01a0*/  UIMAD UR8, UR18, UR13, UR7 ;  /* 0x0000000d120872a4 */ /* 0x000fe2000f8e0207 */
[----:B------:R2:W5:Y:S01]  /*01b0*/  @P1 LDG.E R72, desc[UR16][R4.64] ;  /* 0x0000001004481981 */ /* 0x000562000c1e1900 */
[----:B------:R-:W-:-:S02]  /*01c0*/  UIMAD UR9, UR18, UR9, UR5 ;  /* 0x00000009120972a4 */ /* 0x000fc4000f8e0205 */
[----:B------:R-:W3:Y:S08]  /*01d0*/  LDC.64 R16, c[0x0][0x450] ;  /* 0x00011400ff107b82 */ /* 0x000ef00000000a00 */
[----:B------:R-:W4:Y:S01]  /*01e0*/  @P0 LDC R0, c[0x0][0x384] ;  /* 0x0000e100ff000b82 */ /* 0x000f220000000800 */
[----:B--2---:R-:W-:Y:S02]  /*01f0*/  MOV R4, UR6 ;  /* 0x0000000600047c02 */ /* 0x004fe40008000f00 */
[----:B------:R-:W-:Y:S01]  /*0200*/  MOV R5, UR7 ;  /* 0x0000000700057c02 */ /* 0x000fe20008000f00 */
[----:B------:R-:W2:Y:S01]  /*0210*/  LDCU.64 UR6, c[0x0][0x498] ;  /* 0x00009300ff0677ac */ /* 0x000ea20008000a00 */
[----:B------:R-:W-:-:S03]  /*0220*/  MOV R3, UR5 ;  /* 0x0000000500037c02 */ /* 0x000fc60008000f00 */
[----:B------:R-:W1:Y:S01]  /*0230*/  @P0 LDC R13, c[0x0][0x38c] ;  /* 0x0000e300ff0d0b82 */ /* 0x000e620000000800 */
[----:B------:R-:W-:Y:S02]  /*0240*/  MOV R3, UR9 ;  /* 0x0000000900037c02 */ /* 0x000fe40008000f00 */
[----:B------:R-:W-:Y:S01]  /*0250*/  MOV R5, UR8 ;  /* 0x0000000800057c02 */ /* 0x000fe20008000f00 */
[----:B------:R-:W0:Y:S01]  /*0260*/  LDCU.64 UR8, c[0x0][0x3b8] ;  /* 0x00007700ff0877ac */ /* 0x000e220008000a00 */
[----:B------:R-:W-:-:S03]  /*0270*/  MOV R2, UR4 ;  /* 0x0000000400027c02 */ /* 0x000fc60008000f00 */
[----:B------:R-:W3:Y:S02]  /*0280*/  @P0 LDC.64 R6, c[0x0][0x480] ;  /* 0x00012000ff060b82 */ /* 0x000ee40000000a00 */
[----:B------:R-:W-:-:S04]  /*0290*/  IMAD.WIDE.U32 R2, R75, UR10, R2 ;  /* 0x0000000a4b027c25 */ /* 0x000fc8000f8e0002 */
[----:B------:R-:W-:Y:S01]  /*02a0*/  IMAD R11, R75, UR11, R3 ;  /* 0x0000000b4b0b7c24 */ /* 0x000fe2000f8e0203 */
[----:B------:R-:W3:Y:S01]  /*02b0*/  LDCU.64 UR10, c[0x0][0x3d8] ;  /* 0x00007b00ff0a77ac */ /* 0x000ee20008000a00 */
[----:B------:R-:W3:Y:S01]  /*02c0*/  LDC.64 R18, c[0x0][0x460] ;  /* 0x00011800ff127b82 */ /* 0x000ee20000000a00 */
[----:B----4-:R-:W-:Y:S01]  /*02d0*/  @P0 IMAD R0, R0, UR18, R75 ;  /* 0x0000001200000c24 */ /* 0x010fe2000f8e024b */
[----:B--2---:R-:W-:-:S06]  /*02e0*/  UIMAD.WIDE.U32 UR4, UR18, UR6, URZ ;  /* 0x00000006120472a5 */ /* 0x004fcc000f8e00ff */
[----:B------:R-:W2:Y:S01]  /*02f0*/  LDC.64 R20, c[0x0][0x468] ;  /* 0x00011a00ff147b82 */ /* 0x000ea20000000a00 */
[----:B------:R-:W-:-:S07]  /*0300*/  IMAD.WIDE.U32 R4, R75, UR14, R4 ;  /* 0x0000000e4b047c25 */ /* 0x000fce000f8e0004 */
[----:B------:R-:W4:Y:S01]  /*0310*/  LDC.64 R22, c[0x0][0x528] ;  /* 0x00014a00ff167b82 */ /* 0x000f220000000a00 */
[C---:B------:R-:W-:Y:S01]  /*0320*/  ISETP.GE.AND P1, PT, R9.reuse, 0x1, PT ;  /* 0x000000010900780c */ /* 0x040fe20003f26270 */
[----:B------:R-:W-:Y:S01]  /*0330*/  @P0 IMAD R0, R0, R9, RZ ;  /* 0x0000000900000224 */ /* 0x000fe200078e02ff */
[----:B------:R-:W-:Y:S01]  /*0340*/  UIMAD UR5, UR18, UR7, UR5 ;  /* 0x00000007120572a4 */ /* 0x000fe2000f8e0205 */
[----:B------:R-:W-:Y:S01]  /*0350*/  LEA R9, R9, 0xffffff80, 0x7 ;  /* 0xffffff8009097811 */ /* 0x000fe200078e38ff */
[----:B0-----:R-:W-:-:S04]  /*0360*/  IMAD.WIDE.U32 R70, R75, UR8, RZ ;  /* 0x000000084b467c25 */ /* 0x001fc8000f8e00ff */
[----:B------:R-:W-:Y:S01]  /*0370*/  IMAD R57, R75, UR15, R5 ;  /* 0x0000000f4b397c24 */ /* 0x000fe2000f8e0205 */
[----:B------:R-:W-:Y:S01]  /*0380*/  IADD3 R59, P3, PT, R9, R2, RZ ;  /* 0x00000002093b7210 */ /* 0x000fe20007f7e0ff */
[----:B-1----:R-:W-:Y:S02]  /*0390*/  @P0 IMAD R5, R0, R13, RZ ;  /* 0x0000000d00050224 */ /* 0x002fe400078e02ff */
[C---:B------:R-:W-:Y:S01]  /*03a0*/  IMAD R0, R75.reuse, UR9, R71 ;  /* 0x000000094b007c24 */ /* 0x040fe2000f8e0247 */
[C---:B------:R-:W-:Y:S01]  /*03b0*/  LEA R71, P2, R70.reuse, R14, 0x3 ;  /* 0x0000000e46477211 */ /* 0x040fe200078418ff */
[----:B------:R-:W-:Y:S01]  /*03c0*/  IMAD.WIDE.U32 R2, R75, R54, UR4 ;  /* 0x000000044b027e25 */ /* 0x000fe2000f8e0036 */
[----:B------:R-:W-:Y:S02]  /*03d0*/  CS2R R12, SRZ ;  /* 0x00000000000c7805 */ /* 0x000fe4000001ff00 */
[----:B------:R-:W-:Y:S01]  /*03e0*/  IADD3 R4, P4, PT, R9, R4, RZ ;  /* 0x0000000409047210 */ /* 0x000fe20007f9e0ff */
[----:B---3--:R-:W-:Y:S01]  /*03f0*/  @P0 IMAD.WIDE R12, R5, 0x10, R6 ;  /* 0x00000010050c0825 */ /* 0x008fe200078e0206 */
[----:B------:R-:W-:-:S02]  /*0400*/  LEA.HI.X R70, R70, R15, R0, 0x3, P2 ;  /* 0x0000000f46467211 */ /* 0x000fc400010f1c00 */
[----:B------:R-:W-:Y:S01]  /*0410*/  SHF.R.S32.HI R0, RZ, 0x1f, R9 ;  /* 0x0000001fff007819 */ /* 0x000fe20000011409 */
[----:B------:R-:W-:Y:S01]  /*0420*/  IMAD R55, R75, R55, R3 ;  /* 0x000000374b377224 */ /* 0x000fe200078e0203 */
[----:B------:R-:W-:Y:S01]  /*0430*/  IADD3 R2, P0, PT, R9, R2, RZ ;  /* 0x0000000209027210 */ /* 0x000fe20007f1e0ff */
[C---:B------:R-:W-:Y:S01]  /*0440*/  IMAD.WIDE.U32 R64, R75.reuse, UR10, RZ ;  /* 0x0000000a4b407c25 */ /* 0x040fe2000f8e00ff */
[C---:B------:R-:W-:Y:S02]  /*0450*/  IADD3.X R6, PT, PT, R0.reuse, R11, RZ, P3, !PT ;  /* 0x0000000b00067210 */ /* 0x040fe40001ffe4ff */
[C---:B------:R-:W-:Y:S02]  /*0460*/  IADD3.X R57, PT, PT, R0.reuse, R57, RZ, P4, !PT ;  /* 0x0000003900397210 */ /* 0x040fe400027fe4ff */
[----:B------:R-:W-:Y:S01]  /*0470*/  IADD3.X R55, PT, PT, R0, R55, RZ, P0, !PT ;  /* 0x0000003700377210 */ /* 0x000fe200007fe4ff */
[----:B------:R-:W-:Y:S01]  /*0480*/  IMAD R0, R75, UR11, R65 ;  /* 0x0000000b4b007c24 */ /* 0x000fe2000f8e0241 */
[----:B------:R-:W-:-:S02]  /*0490*/  LEA R65, P0, R64, R16, 0x3 ;  /* 0x0000001040417211 */ /* 0x000fc400078018ff */
[C---:B------:R-:W-:Y:S02]  /*04a0*/  LEA R58, P2, R59.reuse, R18, 0x1 ;  /* 0x000000123b3a7211 */ /* 0x040fe400078408ff */
[----:B--2---:R-:W-:Y:S02]  /*04b0*/  LEA R56, P3, R4, R20, 0x1 ;  /* 0x0000001404387211 */ /* 0x004fe400078608ff */
[----:B----4-:R-:W-:Y:S02]  /*04c0*/  LEA R54, P4, R2, R22, 0x1 ;  /* 0x0000001602367211 */ /* 0x010fe400078808ff */
[----:B------:R-:W-:Y:S02]  /*04d0*/  CS2R R62, SRZ ;  /* 0x00000000003e7805 */ /* 0x000fe4000001ff00 */
[----:B------:R-:W-:Y:S02]  /*04e0*/  LEA.HI.X R64, R64, R17, R0, 0x3, P0 ;  /* 0x0000001140407211 */ /* 0x000fe400000f1c00 */
[----:B------:R-:W-:-:S02]  /*04f0*/  LEA.HI.X R59, R59, R19, R6, 0x1, P2 ;  /* 0x000000133b3b7211 */ /* 0x000fc400010f0c06 */
[----:B------:R-:W-:Y:S02]  /*0500*/  LEA.HI.X R57, R4, R21, R57, 0x1, P3 ;  /* 0x0000001504397211 */ /* 0x000fe400018f0c39 */
        /* <DEDUP_REMOVED lines=15> */
.L_x_17984:
[----:B------:R-:W-:Y:S01]  /*0600*/  BAR.SYNC.DEFER_BLOCKING 0x0 ;  /* 0x0000000000007b1d */ /* 0x000fe20000010000 */
[----:B0-----:R-:W-:-:S05]  /*0610*/  IMAD.WIDE.U32 R2, R60, 0x8, R58 ;  /* 0x000000083c027825 */ /* 0x001fca00078e003a */
[----:B------:R-:W0:Y:S01]  /*0620*/  S2R R50, SR_LANEID ;  /* 0x0000000000327919 */ /* 0x000e220000000000 */
[----:B------:R-:W-:Y:S01]  /*0630*/  IMAD.WIDE.U32 R4, R60, 0x8, R56 ;  /* 0x000000083c047825 */ /* 0x000fe200078e0038 */
[----:B------:R-:W1:Y:S01]  /*0640*/  LDCU UR4, c[0x0][0x38c] ;  /* 0x00007180ff0477ac */ /* 0x000e620008000800 */
[----:B------:R-:W2:Y:S01]  /*0650*/  LDG.E.64 R2, desc[UR16][R2.64] ;  /* 0x0000001002027981 */ /* 0x000ea2000c1e1b00 */
[----:B0-----:R-:W-:-:S05]  /*0660*/  LEA R48, R50, UR5, 0x3 ;  /* 0x0000000532307c11 */ /* 0x001fca000f8e18ff */
[----:B--2---:R-:W-:Y:S01]  /*0670*/  STS.64 [R48], R2 ;  /* 0x0000000230007388 */ /* 0x004fe20000000a00 */
[----:B------:R-:W-:-:S03]  /*0680*/  NOP ;  /* 0x0000000000007918 */ /* 0x000fc60000000000 */
[----:B------:R-:W0:Y:S01]  /*0690*/  LDS.64 R8, [R48] ;  /* 0x0000000030087984 */ /* 0x000e220000000a00 */
[----:B------:R-:W-:Y:S06]  /*06a0*/  BAR.SYNC.DEFER_BLOCKING 0x0 ;  /* 0x0000000000007b1d */ /* 0x000fec0000010000 */
[----:B------:R-:W2:Y:S01]  /*06b0*/  LDG.E.64 R4, desc[UR16][R4.64] ;  /* 0x0000001004047981 */ /* 0x000ea2000c1e1b00 */
[----:B------:R-:W-:-:S03]  /*06c0*/  IMAD.WIDE.U32 R6, R60, 0x8, R54 ;  /* 0x000000083c067825 */ /* 0x000fc600078e0036 */
[----:B--2---:R-:W-:Y:S01]  /*06d0*/  STS.64 [R48], R4 ;  /* 0x0000000430007388 */ /* 0x004fe20000000a00 */
[----:B------:R-:W-:-:S03]  /*06e0*/  NOP ;  /* 0x0000000000007918 */ /* 0x000fc60000000000 */
[----:B------:R-:W-:Y:S01]  /*06f0*/  LDS.64 R10, [R48] ;  /* 0x00000000300a7984 */ /* 0x000fe20000000a00 */
[----:B------:R-:W-:Y:S06]  /*0700*/  BAR.SYNC.DEFER_BLOCKING 0x0 ;  /* 0x0000000000007b1d */ /* 0x000fec0000010000 */
[----:B------:R-:W2:Y:S01]  /*0710*/  LDG.E.64 R6, desc[UR16][R6.64] ;  /* 0x0000001006067981 */ /* 0x000ea2000c1e1b00 */
[C---:B0-----:R-:W-:Y:S01]  /*0720*/  SHF.R.U64 R45, R8.reuse, 0x10, R9 ;  /* 0x00000010082d7819 */ /* 0x041fe20000001209 */
[----:B-1----:R-:W-:Y:S01]  /*0730*/  UISETP.GE.AND UP0, UPT, UR4, 0x1, UPT ;  /* 0x000000010400788c */ /* 0x002fe2000bf06270 */
[----:B------:R-:W-:Y:S01]  /*0740*/  SHF.L.U32 R51, R8, 0x10, RZ ;  /* 0x0000001008337819 */ /* 0x000fe200000006ff */
[----:B------:R-:W-:Y:S01]  /*0750*/  HFMA2 R46, -RZ, RZ, 0, 0 ;  /* 0x00000000ff2e7431 */ /* 0x000fe200000001ff */
[----:B------:R-:W-:-:S02]  /*0760*/  SHF.L.U32 R45, R45, 0x10, RZ ;  /* 0x000000102d2d7819 */ /* 0x000fc400000006ff */
[----:B------:R-:W-:Y:S02]  /*0770*/  CS2R R42, SRZ ;  /* 0x00000000002a7805 */ /* 0x000fe4000001ff00 */
[----:B------:R-:W-:Y:S02]  /*0780*/  SHF.R.U32.HI R41, RZ, 0x10, R9 ;  /* 0x00000010ff297819 */ /* 0x000fe40000011609 */
[----:B------:R-:W-:Y:S02]  /*0790*/  SHF.L.U32 R49, R9, 0x10, RZ ;  /* 0x0000001009317819 */ /* 0x000fe400000006ff */
[----:B------:R-:W-:Y:S02]  /*07a0*/  SHF.L.U32 R41, R41, 0x10, RZ ;  /* 0x0000001029297819 */ /* 0x000fe400000006ff */
[----:B------:R-:W-:Y:S02]  /*07b0*/  IADD3 R47, PT, PT, R53, -0x1, RZ ;  /* 0xffffffff352f7810 */ /* 0x000fe40007ffe0ff */
[----:B------:R-:W-:Y:S01]  /*07c0*/  MOV R44, RZ ;  /* 0x000000ff002c7202 */ /* 0x000fe20000000f00 */
[----:B--2---:R-:W-:Y:S01]  /*07d0*/  STS.64 [R48], R6 ;  /* 0x0000000630007388 */ /* 0x004fe20000000a00 */
[----:B------:R-:W-:-:S03]  /*07e0*/  NOP ;  /* 0x0000000000007918 */ /* 0x000fc60000000000 */
[----:B------:R-:W0:Y:S02]  /*07f0*/  LDS.64 R16, [R48] ;  /* 0x0000000030107984 */ /* 0x000e240000000a00 */
[C-C-:B0-----:R-:W-:Y:S02]  /*0800*/  SHF.R.U64 R36, R16.reuse, 0x10, R17.reuse ;  /* 0x0000001010247819 */ /* 0x141fe40000001211 */
[----:B------:R-:W-:Y:S02]  /*0810*/  SHF.L.U32 R3, R16, 0x10, RZ ;  /* 0x0000001010037819 */ /* 0x000fe400000006ff */
[----:B------:R-:W-:Y:S02]  /*0820*/  SHF.L.U32 R36, R36, 0x10, RZ ;  /* 0x0000001024247819 */ /* 0x000fe400000006ff */
[----:B------:R-:W-:Y:S01]  /*0830*/  SHF.R.U32.HI R4, RZ, 0x10, R17 ;  /* 0x00000010ff047819 */ /* 0x000fe20000011611 */
        /* <DEDUP_REMOVED lines=15> */
[--C-:B------:R-:W-:Y:S01]  /*0930*/  SHF.R.U64 R8, R10, 0x10, R11.reuse ;  /* 0x000000100a087819 */ /* 0x100fe2000000120b */
[----:B------:R-:W-:Y:S01]  /*0940*/  FADD.FTZ R36, R36, R36 ;  /* 0x0000002424247221 */ /* 0x000fe20000010000 */
[----:B------:R-:W-:Y:S01]  /*0950*/  SHF.R.U32.HI R6, RZ, 0x10, R11 ;  /* 0x00000010ff067819 */ /* 0x000fe2000001160b */
[----:B------:R-:W-:Y:S01]  /*0960*/  FADD.FTZ R34, R5, R72 ;  /* 0x0000004805227221 */ /* 0x000fe20000010000 */
        /* <DEDUP_REMOVED lines=26> */
.L_x_17983:
        /* <DEDUP_REMOVED lines=24> */
[----:B------:R-:W-:Y:S01]  /*0c90*/  FMUL.FTZ R8, R30, R21 ;  /* 0x000000151e087220 */ /* 0x000fe20000410000 */
[----:B------:R-:W-:-:S02]  /*0ca0*/  FMUL.FTZ R9, R20, 1.4426950216293334961 ;  /* 0x3fb8aa3b14097820 */ /* 0x000fc40000410000 */
[----:B------:R-:W-:Y:S01]  /*0cb0*/  FMUL.RZ R76, R2, 0.15915493667125701904 ;  /* 0x3e22f983024c7820 */ /* 0x000fe2000040c000 */
[----:B------:R-:W-:Y:S01]  /*0cc0*/  FMUL.RZ R78, R8, 0.15915493667125701904 ;  /* 0x3e22f983084e7820 */ /* 0x000fe2000040c000 */
[-C--:B------:R-:W-:Y:S01]  /*0cd0*/  FMUL.FTZ R2, R34, R9.reuse ;  /* 0x0000000922027220 */ /* 0x080fe20000410000 */
[-C--:B------:R-:W-:Y:S01]  /*0ce0*/  FMUL.FTZ R8, R30, R9.reuse ;  /* 0x000000091e087220 */ /* 0x080fe20000410000 */
[-C--:B------:R-:W-:Y:S01]  /*0cf0*/  FMUL.FTZ R10, R32, R9.reuse ;  /* 0x00000009200a7220 */ /* 0x080fe20000410000 */
[----:B------:R-:W-:Y:S01]  /*0d00*/  FMUL.FTZ R77, R28, R9 ;  /* 0x000000091c4d7220 */ /* 0x000fe20000410000 */
[-C--:B------:R-:W-:Y:S01]  /*0d10*/  FMUL.FTZ R9, R32, R21.reuse ;  /* 0x0000001520097220 */ /* 0x080fe20000410000 */
[----:B------:R-:W-:Y:S03]  /*0d20*/  MUFU.SIN R11, R76 ;  /* 0x0000004c000b7308 */ /* 0x000fe60000000400 */
[----:B------:R-:W-:Y:S01]  /*0d30*/  FMUL.RZ R82, R9, 0.15915493667125701904 ;  /* 0x3e22f98309527820 */ /* 0x000fe2000040c000 */
[----:B------:R-:W-:-:S04]  /*0d40*/  FMUL.FTZ R9, R28, R21 ;  /* 0x000000151c097220 */ /* 0x000fc80000410000 */
[----:B------:R-:W-:Y:S01]  /*0d50*/  MUFU.COS R23, R76 ;  /* 0x0000004c00177308 */ /* 0x000fe20000000000 */
[----:B------:R-:W-:Y:S01]  /*0d60*/  FMUL.RZ R84, R9, 0.15915493667125701904 ;  /* 0x3e22f98309547820 */ /* 0x000fe2000040c000 */
[----:B------:R-:W-:-:S06]  /*0d70*/  IADD3 R9, PT, PT, R29, UR4, RZ ;  /* 0x000000041d097c10 */ /* 0x000fcc000fffe0ff */
[----:B------:R-:W0:Y:S08]  /*0d80*/  MUFU.EX2 R2, R2 ;  /* 0x0000000200027308 */ /* 0x000e300000000800 */
[----:B------:R-:W-:Y:S08]  /*0d90*/  MUFU.SIN R22, R78 ;  /* 0x0000004e00167308 */ /* 0x000ff00000000400 */
[----:B------:R-:W-:Y:S08]  /*0da0*/  MUFU.COS R74, R78 ;  /* 0x0000004e004a7308 */ /* 0x000ff00000000000 */
[----:B------:R1:W-:Y:S08]  /*0db0*/  MUFU.EX2 R81, R10 ;  /* 0x0000000a00517308 */ /* 0x0003f00000000800 */
[----:B------:R-:W2:Y:S01]  /*0dc0*/  MUFU.COS R78, R82 ;  /* 0x00000052004e7308 */ /* 0x000ea20000000000 */
[----:B-1----:R-:W-:Y:S01]  /*0dd0*/  SEL R10, R9, R52, !P3 ;  /* 0x00000034090a7207 */ /* 0x002fe20005800000 */
[----:B0-----:R-:W-:Y:S01]  /*0de0*/  FMUL.FTZ R9, R2, R11 ;  /* 0x0000000b02097220 */ /* 0x001fe20000410000 */
[----:B---3--:R-:W-:-:S02]  /*0df0*/  FMUL.FTZ R11, R7, R5 ;  /* 0x00000005070b7220 */ /* 0x008fc40000410000 */
[----:B------:R-:W-:Y:S02]  /*0e00*/  LEA R10, R10, UR5, 0x3 ;  /* 0x000000050a0a7c11 */ /* 0x000fe4000f8e18ff */
[----:B------:R-:W-:Y:S01]  /*0e10*/  FFMA.FTZ R11, R6, R4, -R11 ;  /* 0x00000004060b7223 */ /* 0x000fe2000001080b */
[----:B------:R0:W1:Y:S03]  /*0e20*/  MUFU.SIN R76, R82 ;  /* 0x00000052004c7308 */ /* 0x0000660000000400 */
[-C--:B------:R-:W-:Y:S01]  /*0e30*/  FMUL.FTZ R86, R35, R11.reuse ;  /* 0x0000000b23567220 */ /* 0x080fe20000410000 */
[----:B------:R-:W-:-:S04]  /*0e40*/  FMUL.FTZ R89, R33, R11 ;  /* 0x0000000b21597220 */ /* 0x000fc80000410000 */
[----:B------:R-:W-:Y:S01]  /*0e50*/  MUFU.EX2 R80, R77 ;  /* 0x0000004d00507308 */ /* 0x000fe20000000800 */
[----:B--2---:R-:W-:Y:S01]  /*0e60*/  FMUL.FTZ R78, R81, R78 ;  /* 0x0000004e514e7220 */ /* 0x004fe20000410000 */
[----:B0-----:R-:W-:-:S06]  /*0e70*/  FMUL.FTZ R82, R0, R11 ;  /* 0x0000000b00527220 */ /* 0x001fcc0000410000 */
[----:B------:R-:W0:Y:S01]  /*0e80*/  MUFU.COS R85, R84 ;  /* 0x0000005400557308 */ /* 0x000e220000000000 */
[----:B-1----:R-:W-:-:S07]  /*0e90*/  FMUL.FTZ R81, R81, R76 ;  /* 0x0000004c51517220 */ /* 0x002fce0000410000 */
[----:B------:R1:W2:Y:S08]  /*0ea0*/  MUFU.EX2 R79, R8 ;  /* 0x00000008004f7308 */ /* 0x0002b00000000800 */
[----:B------:R3:W5:Y:S01]  /*0eb0*/  MUFU.SIN R83, R84 ;  /* 0x0000005400537308 */ /* 0x0007620000000400 */
[----:B-1----:R-:W-:Y:S01]  /*0ec0*/  P2R R8, PR, RZ, 0x8 ;  /* 0x00000008ff087803 */ /* 0x002fe20000000000 */
[----:B------:R-:W-:Y:S01]  /*0ed0*/  FMUL.FTZ R8, R2, R23 ;  /* 0x0000001702087220 */ /* 0x000fe20000410000 */
[----:B------:R-:W-:Y:S01]  /*0ee0*/  FMUL.FTZ R2, R6, R5 ;  /* 0x0000000506027220 */ /* 0x000fe20000410000 */
[----:B0-----:R-:W-:-:S03]  /*0ef0*/  FMUL.FTZ R76, R80, R85 ;  /* 0x00000055504c7220 */ /* 0x001fc60000410000 */
[----:B------:R0:W-:Y:S01]  /*0f00*/  STS.64 [R10+0x560], R8 ;  /* 0x000560080a007388 */ /* 0x0001e20000000a00 */
[----:B------:R-:W-:Y:S01]  /*0f10*/  FFMA.FTZ R2, R7, R4, R2 ;  /* 0x0000000407027223 */ /* 0x000fe20000010002 */
[C---:B--2---:R-:W-:Y:S01]  /*0f20*/  FMUL.FTZ R77, R79.reuse, R74 ;  /* 0x0000004a4f4d7220 */ /* 0x044fe20000410000 */
[----:B------:R-:W-:Y:S01]  /*0f30*/  FMUL.FTZ R79, R79, R22 ;  /* 0x000000164f4f7220 */ /* 0x000fe20000410000 */
[C---:B---3--:R-:W-:Y:S01]  /*0f40*/  FMUL.FTZ R84, R36.reuse, R11 ;  /* 0x0000000b24547220 */ /* 0x048fe20000410000 */
[-C--:B------:R-:W-:Y:S01]  /*0f50*/  FMUL.FTZ R85, R36, -R2.reuse ;  /* 0x8000000224557220 */ /* 0x080fe20000410000 */
[-C--:B------:R-:W-:Y:S01]  /*0f60*/  FMUL.FTZ R87, R35, -R2.reuse ;  /* 0x8000000223577220 */ /* 0x080fe20000410000 */
[-C--:B------:R-:W-:Y:S01]  /*0f70*/  FMUL.FTZ R91, R33, -R2.reuse ;  /* 0x80000002215b7220 */ /* 0x080fe20000410000 */
[----:B-----5:R-:W-:Y:S01]  /*0f80*/  FMUL.FTZ R80, R80, R83 ;  /* 0x0000005350507220 */ /* 0x020fe20000410000 */
        /* <DEDUP_REMOVED lines=11> */
.L_x_17967:
[----:B------:R0:W1:Y:S02]  /*1040*/  LDS.64 R10, [R96+0x1568] ;  /* 0x00156800600a7984 */ /* 0x0000640000000a00 */
.L_x_17968:
[----:B----4-:R-:W-:Y:S05]  /*1050*/  BSYNC.RECONVERGENT B0 ;  /* 0x0000000000007941 */ /* 0x010fea0003800200 */
.L_x_17966:
        /* <DEDUP_REMOVED lines=17> */
[CC--:B------:R-:W-:Y:S01]  /*1170*/  FMUL.FTZ R93, R81.reuse, R2.reuse ;  /* 0x00000002515d7220 */ /* 0x0c0fe20000410000 */
[----:B------:R-:W-:Y:S01]  /*1180*/  FMUL.FTZ R95, R81, R7 ;  /* 0x00000007515f7220 */ /* 0x000fe20000410000 */
[----:B------:R-:W-:Y:S01]  /*1190*/  FFMA.FTZ R5, R8, R77, -R5 ;  /* 0x0000004d08057223 */ /* 0x000fe20000010805 */
[C---:B------:R-:W-:Y:S01]  /*11a0*/  ISETP.GT.U32.AND P2, PT, R97.reuse, 0x1b, PT ;  /* 0x0000001b6100780c */ /* 0x040fe20003f44070 */
[C---:B------:R-:W-:Y:S01]  /*11b0*/  FFMA.FTZ R6, R78.reuse, R7, -R93 ;  /* 0x000000074e067223 */ /* 0x040fe2000001085d */
[----:B------:R-:W-:Y:S01]  /*11c0*/  FFMA.FTZ R95, R78, R2, R95 ;  /* 0x000000024e5f7223 */ /* 0x000fe2000001005f */
[----:B------:R-:W-:Y:S01]  /*11d0*/  FMUL.FTZ R2, R8, R79 ;  /* 0x0000004f08027220 */ /* 0x000fe20000410000 */
[----:B------:R-:W-:Y:S01]  /*11e0*/  ISETP.GT.U32.AND P3, PT, R97, 0x17, PT ;  /* 0x000000176100780c */ /* 0x000fe20003f64070 */
[----:B------:R-:W-:Y:S01]  /*11f0*/  FADD.FTZ R93, R25, R6 ;  /* 0x00000006195d7221 */ /* 0x000fe20000010000 */
[----:B------:R-:W-:Y:S01]  /*1200*/  FADD.FTZ R95, RZ, R95 ;  /* 0x0000005fff5f7221 */ /* 0x000fe20000010000 */
[----:B------:R-:W-:Y:S01]  /*1210*/  FFMA.FTZ R2, R9, R77, R2 ;  /* 0x0000004d09027223 */ /* 0x000fe20000010002 */
[----:B------:R-:W-:Y:S01]  /*1220*/  ISETP.NE.OR P4, PT, R60, RZ, P4 ;  /* 0x000000ff3c00720c */ /* 0x000fe20002785670 */
[C---:B------:R-:W-:Y:S01]  /*1230*/  FMUL.FTZ R7, R80.reuse, R93 ;  /* 0x0000005d50077220 */ /* 0x040fe20000410000 */
[----:B------:R-:W-:Y:S01]  /*1240*/  FMUL.FTZ R4, R80, R95 ;  /* 0x0000005f50047220 */ /* 0x000fe20000410000 */
[----:B------:R-:W-:-:S02]  /*1250*/  ISETP.GT.U32.AND P5, PT, R97, 0xf, PT ;  /* 0x0000000f6100780c */ /* 0x000fc40003fa4070 */
[C---:B------:R-:W-:Y:S01]  /*1260*/  FFMA.FTZ R88, R76.reuse, R95, R7 ;  /* 0x0000005f4c587223 */ /* 0x040fe20000010007 */
[----:B------:R-:W-:Y:S01]  /*1270*/  FFMA.FTZ R4, R76, R93, -R4 ;  /* 0x0000005d4c047223 */ /* 0x000fe20000010804 */
[-C--:B------:R-:W-:Y:S02]  /*1280*/  FMUL.FTZ R7, R81, R2.reuse ;  /* 0x0000000251077220 */ /* 0x080fe40000410000 */
[----:B------:R-:W-:Y:S01]  /*1290*/  FADD.FTZ R88, RZ, R88 ;  /* 0x00000058ff587221 */ /* 0x000fe20000010000 */
[----:B------:R-:W-:Y:S01]  /*12a0*/  FADD.FTZ R90, R3, R4 ;  /* 0x00000004035a7221 */ /* 0x000fe20000010000 */
[-C--:B------:R-:W-:Y:S01]  /*12b0*/  FFMA.FTZ R7, R78, R5.reuse, -R7 ;  /* 0x000000054e077223 */ /* 0x080fe20000010807 */
[----:B------:R-:W-:Y:S02]  /*12c0*/  FMUL.FTZ R5, R81, R5 ;  /* 0x0000000551057220 */ /* 0x000fe40000410000 */
[----:B------:R-:W2:Y:S01]  /*12d0*/  SHFL.UP PT, R74, R88, 0x1, RZ ;  /* 0x04200000584a7989 */ /* 0x000ea200000e00ff */
[----:B------:R-:W-:Y:S01]  /*12e0*/  FMUL.FTZ R93, R80, R7 ;  /* 0x00000007505d7220 */ /* 0x000fe20000410000 */
[----:B------:R-:W-:-:S02]  /*12f0*/  FFMA.FTZ R5, R78, R2, R5 ;  /* 0x000000024e057223 */ /* 0x000fc40000010005 */
        /* <DEDUP_REMOVED lines=53> */
[-C--:B--2---:R-:W-:Y:S01]  /*1650*/  FMUL.FTZ R7, R92, R4.reuse ;  /* 0x000000045c077220 */ /* 0x084fe20000410000 */
[C---:B------:R-:W-:Y:S01]  /*1660*/  FMUL.FTZ R95, R93.reuse, R4 ;  /* 0x000000045d5f7220 */ /* 0x040fe20000410000 */
[----:B------:R-:W-:Y:S01]  /*1670*/  FMUL.FTZ R4, R80, R89 ;  /* 0x0000005950047220 */ /* 0x000fe20000410000 */
[-C--:B---3--:R-:W-:Y:S01]  /*1680*/  FFMA.FTZ R101, R92, R5.reuse, R101 ;  /* 0x000000055c657223 */ /* 0x088fe20000010065 */
[C---:B------:R-:W-:Y:S01]  /*1690*/  FFMA.FTZ R99, R93.reuse, R5, -R74 ;  /* 0x000000055d637223 */ /* 0x040fe2000001084a */
[----:B-1----:R-:W-:Y:S01]  /*16a0*/  FMUL.FTZ R5, R80, R11 ;  /* 0x0000000b50057220 */ /* 0x002fe20000410000 */
[----:B------:R-:W-:Y:S01]  /*16b0*/  FFMA.FTZ R4, R76, R91, -R4 ;  /* 0x0000005b4c047223 */ /* 0x000fe20000010804 */
[-C--:B-----5:R-:W-:Y:S01]  /*16c0*/  @P1 FFMA.FTZ R93, R93, R2.reuse, -R7 ;  /* 0x000000025d5d1223 */ /* 0x0a0fe20000010807 */
[----:B------:R-:W-:Y:S01]  /*16d0*/  @P1 FFMA.FTZ R92, R92, R2, R95 ;  /* 0x000000025c5c1223 */ /* 0x000fe2000001005f */
[----:B------:R-:W-:Y:S01]  /*16e0*/  FMUL.FTZ R7, R76, R11 ;  /* 0x0000000b4c077220 */ /* 0x000fe20000410000 */
[----:B------:R-:W-:Y:S01]  /*16f0*/  @P1 FADD.FTZ R88, R88, R101 ;  /* 0x0000006558581221 */ /* 0x000fe20000010000 */
[----:B------:R-:W-:Y:S01]  /*1700*/  FMUL.FTZ R95, R80, R91 ;  /* 0x0000005b505f7220 */ /* 0x000fe20000410000 */
[----:B------:R-:W-:Y:S01]  /*1710*/  @P1 FADD.FTZ R90, R90, R99 ;  /* 0x000000635a5a1221 */ /* 0x000fe20000010000 */
[-C--:B------:R-:W-:Y:S01]  /*1720*/  FFMA.FTZ R74, -R80, R10.reuse, -R7 ;  /* 0x0000000a504a7223 */ /* 0x080fe20000010907 */
[C---:B------:R-:W-:Y:S01]  /*1730*/  FFMA.FTZ R2, R76.reuse, R10, -R5 ;  /* 0x0000000a4c027223 */ /* 0x040fe20000010805 */
[----:B------:R-:W-:Y:S01]  /*1740*/  FFMA.FTZ R95, R76, R89, R95 ;  /* 0x000000594c5f7223 */ /* 0x000fe2000001005f */
[----:B------:R-:W0:Y:S01]  /*1750*/  SHFL.UP PT, R7, R88, 0x10, RZ ;  /* 0x0600000058077989 */ /* 0x000e2200000e00ff */
[----:B------:R-:W-:Y:S01]  /*1760*/  FADD.FTZ R94, R87, R4 ;  /* 0x00000004575e7221 */ /* 0x000fe20000010000 */
[C---:B------:R-:W-:Y:S01]  /*1770*/  FMUL.FTZ R99, R81.reuse, R74 ;  /* 0x0000004a51637220 */ /* 0x040fe20000410000 */
[----:B------:R-:W-:Y:S01]  /*1780*/  FADD.FTZ R95, R86, R95 ;  /* 0x0000005f565f7221 */ /* 0x000fe20000010000 */
[----:B------:R-:W1:Y:S01]  /*1790*/  SHFL.UP PT, R6, R90, 0x10, RZ ;  /* 0x060000005a067989 */ /* 0x000e6200000e00ff */
[C---:B------:R-:W-:Y:S01]  /*17a0*/  FMUL.FTZ R98, R81.reuse, R94 ;  /* 0x0000005e51627220 */ /* 0x040fe20000410000 */
[CC--:B------:R-:W-:Y:S01]  /*17b0*/  FMUL.FTZ R101, R81.reuse, R2.reuse ;  /* 0x0000000251657220 */ /* 0x0c0fe20000410000 */
[-C--:B------:R-:W-:Y:S01]  /*17c0*/  FMUL.FTZ R103, R81, R95.reuse ;  /* 0x0000005f51677220 */ /* 0x080fe20000410000 */
[----:B------:R-:W2:Y:S01]  /*17d0*/  SHFL.UP PT, R5, R92, 0x10, RZ ;  /* 0x060000005c057989 */ /* 0x000ea200000e00ff */
[C---:B------:R-:W-:Y:S01]  /*17e0*/  FFMA.FTZ R95, R78.reuse, R95, R98 ;  /* 0x0000005f4e5f7223 */ /* 0x040fe20000010062 */
[C---:B------:R-:W-:Y:S01]  /*17f0*/  FFMA.FTZ R2, R78.reuse, R2, R99 ;  /* 0x000000024e027223 */ /* 0x040fe20000010063 */
[----:B------:R-:W-:Y:S01]  /*1800*/  FFMA.FTZ R94, R78, R94, -R103 ;  /* 0x0000005e4e5e7223 */ /* 0x000fe20000010867 */
[----:B------:R-:W3:Y:S01]  /*1810*/  SHFL.UP PT, R4, R93, 0x10, RZ ;  /* 0x060000005d047989 */ /* 0x000ee200000e00ff */
[----:B------:R-:W-:Y:S01]  /*1820*/  ISETP.GE.AND P1, PT, R50, 0x10, PT ;  /* 0x000000103200780c */ /* 0x000fe20003f26270 */
[----:B------:R-:W-:Y:S01]  /*1830*/  FFMA.FTZ R74, R78, R74, -R101 ;  /* 0x0000004a4e4a7223 */ /* 0x000fe20000010865 */
        /* <DEDUP_REMOVED lines=8> */
[----:B------:R-:W-:Y:S01]  /*18c0*/  FFMA.FTZ R101, R77, R94, R99 ;  /* 0x0000005e4d657223 */ /* 0x000fe20000010063 */
[CC--:B0-----:R-:W-:Y:S01]  /*18d0*/  FMUL.FTZ R94, R92.reuse, R7.reuse ;  /* 0x000000075c5e7220 */ /* 0x0c1fe20000410000 */
[----:B------:R-:W-:Y:S01]  /*18e0*/  FMUL.FTZ R99, R93, R7 ;  /* 0x000000075d637220 */ /* 0x000fe20000410000 */
[----:B------:R-:W-:Y:S01]  /*18f0*/  FFMA.FTZ R98, R77, R98, -R103 ;  /* 0x000000624d627223 */ /* 0x000fe20000010867 */
[----:B------:R-:W0:Y:S01]  /*1900*/  SHFL.DOWN PT, R100, R2, 0x1, 0x1f ;  /* 0x08201f0002647f89 */ /* 0x000e2200000e0000 */
[CC--:B-1----:R-:W-:Y:S01]  /*1910*/  FFMA.FTZ R95, R93.reuse, R6.reuse, -R94 ;  /* 0x000000065d5f7223 */ /* 0x0c2fe2000001085e */
[C---:B------:R-:W-:Y:S01]  /*1920*/  FFMA.FTZ R99, R92.reuse, R6, R99 ;  /* 0x000000065c637223 */ /* 0x040fe20000010063 */
[-C--:B--2---:R-:W-:Y:S01]  /*1930*/  FMUL.FTZ R7, R92, R5.reuse ;  /* 0x000000055c077220 */ /* 0x084fe20000410000 */
[C---:B------:R-:W-:Y:S01]  /*1940*/  FMUL.FTZ R5, R93.reuse, R5 ;  /* 0x000000055d057220 */ /* 0x040fe20000410000 */
[----:B------:R-:W-:Y:S01]  /*1950*/  @P1 FADD.FTZ R90, R90, R95 ;  /* 0x0000005f5a5a1221 */ /* 0x000fe20000010000 */
[----:B------:R-:W-:Y:S01]  /*1960*/  @P1 FADD.FTZ R88, R88, R99 ;  /* 0x0000006358581221 */ /* 0x000fe20000010000 */
[-C--:B---3--:R-:W-:Y:S01]  /*1970*/  @P1 FFMA.FTZ R93, R93, R4.reuse, -R7 ;  /* 0x000000045d5d1223 */ /* 0x088fe20000010807 */
[----:B------:R-:W-:Y:S01]  /*1980*/  @P1 FFMA.FTZ R92, R92, R4, R5 ;  /* 0x000000045c5c1223 */ /* 0x000fe20000010005 */
[----:B------:R-:W-:Y:S01]  /*1990*/  HFMA2 R4, -RZ, RZ, 1.875, 0 ;  /* 0x3f800000ff047431 */ /* 0x000fe200000001ff */
[----:B------:R-:W-:Y:S01]  /*19a0*/  ISETP.GT.U32.AND P1, PT, R97, 0x1d, PT ;  /* 0x0000001d6100780c */ /* 0x000fe20003f24070 */
[----:B------:R-:W1:Y:S01]  /*19b0*/  SHFL.UP PT, R90, R90, 0x1, RZ ;  /* 0x042000005a5a7989 */ /* 0x000e6200000e00ff */
[----:B------:R-:W-:-:S02]  /*19c0*/  CS2R R6, SRZ ;  /* 0x0000000000067805 */ /* 0x000fc4000001ff00 */
[----:B------:R-:W-:Y:S01]  /*19d0*/  MOV R5, RZ ;  /* 0x000000ff00057202 */ /* 0x000fe20000000f00 */
[----:B------:R-:W2:Y:S04]  /*19e0*/  SHFL.UP PT, R93, R93, 0x1, RZ ;  /* 0x042000005d5d7989 */ /* 0x000ea800000e00ff */
[----:B------:R-:W3:Y:S04]  /*19f0*/  SHFL.UP PT, R92, R92, 0x1, RZ ;  /* 0x042000005c5c7989 */ /* 0x000ee800000e00ff */
[----:B------:R-:W0:Y:S04]  /*1a00*/  SHFL.UP PT, R88, R88, 0x1, RZ ;  /* 0x0420000058587989 */ /* 0x000e2800000e00ff */
[----:B----4-:R4:W0:Y:S04]  /*1a10*/  SHFL.IDX PT, R94, R22, RZ, 0x1f ;  /* 0x00001fff165e7589 */ /* 0x01082800000e0000 */
[----:B------:R5:W0:Y:S01]  /*1a20*/  SHFL.IDX PT, R95, R23, RZ, 0x1f ;  /* 0x00001fff175f7589 */ /* 0x000a2200000e0000 */
[----:B----4-:R-:W-:-:S03]  /*1a30*/  FADD.FTZ R22, R82, R101 ;  /* 0x0000006552167221 */ /* 0x010fc60000010000 */
[----:B------:R4:W0:Y:S01]  /*1a40*/  SHFL.DOWN PT, R101, R74, 0x1, 0x1f ;  /* 0x08201f004a657f89 */ /* 0x00082200000e0000 */
[----:B-----5:R-:W-:-:S03]  /*1a50*/  FADD.FTZ R23, R83, R98 ;  /* 0x0000006253177221 */ /* 0x020fc60000010000 */
[----:B------:R4:W0:Y:S04]  /*1a60*/  SHFL.DOWN PT, R98, R22, 0x1, 0x1f ;  /* 0x08201f0016627f89 */ /* 0x00082800000e0000 */
[----:B------:R4:W0:Y:S01]  /*1a70*/  SHFL.DOWN PT, R105, R23, 0x1, 0x1f ;  /* 0x08201f0017697f89 */ /* 0x00082200000e0000 */
[----:B-123--:R-:W-:Y:S05]  /*1a80*/  @!P6 BRA `(.L_x_17970) ;  /* 0x000000000028e947 */ /* 0x00efea0003800000 */
[-C--:B0-----:R-:W-:Y:S01]  /*1a90*/  FMUL.FTZ R103, R74, R105.reuse ;  /* 0x000000694a677220 */ /* 0x081fe20000410000 */
[----:B------:R-:W-:Y:S01]  /*1aa0*/  FMUL.FTZ R105, R2, R105 ;  /* 0x0000006902697220 */ /* 0x000fe20000410000 */
[-C--:B------:R-:W-:Y:S01]  /*1ab0*/  FMUL.FTZ R99, R74, R101.reuse ;  /* 0x000000654a637220 */ /* 0x080fe20000410000 */
[C---:B------:R-:W-:Y:S01]  /*1ac0*/  FMUL.FTZ R101, R2.reuse, R101 ;  /* 0x0000006502657220 */ /* 0x040fe20000410000 */
[-C--:B------:R-:W-:Y:S01]  /*1ad0*/  FFMA.FTZ R103, R2, R98.reuse, -R103 ;  /* 0x0000006202677223 */ /* 0x080fe20000010867 */
[----:B------:R-:W-:Y:S01]  /*1ae0*/  FFMA.FTZ R98, R74, R98, R105 ;  /* 0x000000624a627223 */ /* 0x000fe20000010069 */
[C---:B------:R-:W-:Y:S01]  /*1af0*/  FFMA.FTZ R2, R100.reuse, R2, -R99 ;  /* 0x0000000264027223 */ /* 0x040fe20000010863 */
[----:B----4-:R-:W-:Y:S01]  /*1b00*/  FFMA.FTZ R74, R100, R74, R101 ;  /* 0x0000004a644a7223 */ /* 0x010fe20000010065 */
[----:B------:R-:W-:Y:S01]  /*1b10*/  FADD.FTZ R22, R22, R103 ;  /* 0x0000006716167221 */ /* 0x000fe20000010000 */
[----:B------:R-:W-:-:S07]  /*1b20*/  FADD.FTZ R23, R23, R98 ;  /* 0x0000006217177221 */ /* 0x000fce0000010000 */
.L_x_17970:
[----:B------:R-:W-:Y:S05]  /*1b30*/  BSYNC.RECONVERGENT B0 ;  /* 0x0000000000007941 */ /* 0x000fea0003800200 */
.L_x_17969:
[----:B------:R-:W1:Y:S01]  /*1b40*/  @!P4 LDS.128 R4, [UR6+0x1660] ;  /* 0x00166006ff04c984 */ /* 0x000e620008000c00 */
[----:B------:R-:W-:Y:S03]  /*1b50*/  BSSY.RECONVERGENT B0, `(.L_x_17971) ;  /* 0x0000010000007945 */ /* 0x000fe60003800200 */
[----:B0-----:R0:W2:Y:S04]  /*1b60*/  SHFL.DOWN PT, R100, R2, 0x2, 0x1f ;  /* 0x08401f0002647f89 */ /* 0x0010a800000e0000 */
[----:B------:R0:W3:Y:S04]  /*1b70*/  SHFL.DOWN PT, R101, R74, 0x2, 0x1f ;  /* 0x08401f004a657f89 */ /* 0x0000e800000e0000 */
[----:B------:R0:W0:Y:S04]  /*1b80*/  SHFL.DOWN PT, R98, R22, 0x2, 0x1f ;  /* 0x08401f0016627f89 */ /* 0x00002800000e0000 */
[----:B------:R0:W0:Y:S01]  /*1b90*/  SHFL.DOWN PT, R105, R23, 0x2, 0x1f ;  /* 0x08401f0017697f89 */ /* 0x00002200000e0000 */
[----:B------:R-:W-:Y:S05]  /*1ba0*/  @P1 BRA `(.L_x_17972) ;  /* 0x0000000000281947 */ /* 0x000fea0003800000 */
[-C--:B0-----:R-:W-:Y:S01]  /*1bb0*/  FMUL.FTZ R103, R74, R105.reuse ;  /* 0x000000694a677220 */ /* 0x081fe20000410000 */
[----:B------:R-:W-:Y:S01]  /*1bc0*/  FMUL.FTZ R105, R2, R105 ;  /* 0x0000006902697220 */ /* 0x000fe20000410000 */
[-C--:B---3--:R-:W-:Y:S01]  /*1bd0*/  FMUL.FTZ R99, R74, R101.reuse ;  /* 0x000000654a637220 */ /* 0x088fe20000410000 */
[C---:B------:R-:W-:Y:S01]  /*1be0*/  FMUL.FTZ R101, R2.reuse, R101 ;  /* 0x0000006502657220 */ /* 0x040fe20000410000 */
[-C--:B------:R-:W-:Y:S01]  /*1bf0*/  FFMA.FTZ R103, R2, R98.reuse, -R103 ;  /* 0x0000006202677223 */ /* 0x080fe20000010867 */
[----:B------:R-:W-:Y:S01]  /*1c00*/  FFMA.FTZ R98, R74, R98, R105 ;  /* 0x000000624a627223 */ /* 0x000fe20000010069 */
[-C--:B--2---:R-:W-:Y:S01]  /*1c10*/  FFMA.FTZ R2, R2, R100.reuse, -R99 ;  /* 0x0000006402027223 */ /* 0x084fe20000010863 */
[----:B----4-:R-:W-:Y:S01]  /*1c20*/  FFMA.FTZ R74, R74, R100, R101 ;  /* 0x000000644a4a7223 */ /* 0x010fe20000010065 */
[----:B------:R-:W-:Y:S01]  /*1c30*/  FADD.FTZ R22, R22, R103 ;  /* 0x0000006716167221 */ /* 0x000fe20000010000 */
[----:B------:R-:W-:-:S07]  /*1c40*/  FADD.FTZ R23, R23, R98 ;  /* 0x0000006217177221 */ /* 0x000fce0000010000 */
.L_x_17972:
[----:B------:R-:W-:Y:S05]  /*1c50*/  BSYNC.RECONVERGENT B0 ;  /* 0x0000000000007941 */ /* 0x000fea0003800200 */
.L_x_17971:
[----:B--2---:R2:W1:Y:S01]  /*1c60*/  SHFL.DOWN PT, R100, R2, 0x4, 0x1f ;  /* 0x08801f0002647f89 */ /* 0x00446200000e0000 */
[----:B------:R-:W-:Y:S03]  /*1c70*/  BSSY.RECONVERGENT B0, `(.L_x_17973) ;  /* 0x000000f000007945 */ /* 0x000fe60003800200 */
[----:B---3--:R2:W3:Y:S04]  /*1c80*/  SHFL.DOWN PT, R101, R74, 0x4, 0x1f ;  /* 0x08801f004a657f89 */ /* 0x0084e800000e0000 */
[----:B0-----:R2:W0:Y:S04]  /*1c90*/  SHFL.DOWN PT, R98, R22, 0x4, 0x1f ;  /* 0x08801f0016627f89 */ /* 0x00142800000e0000 */
        /* <DEDUP_REMOVED lines=8> */
[-C--:B-12---:R-:W-:Y:S01]  /*1d20*/  FFMA.FTZ R2, R2, R100.reuse, -R99 ;  /* 0x0000006402027223 */ /* 0x086fe20000010863 */
[----:B----4-:R-:W-:Y:S01]  /*1d30*/  FFMA.FTZ R74, R74, R100, R101 ;  /* 0x000000644a4a7223 */ /* 0x010fe20000010065 */
[----:B------:R-:W-:Y:S01]  /*1d40*/  FADD.FTZ R22, R22, R103 ;  /* 0x0000006716167221 */ /* 0x000fe20000010000 */
[----:B------:R-:W-:-:S07]  /*1d50*/  FADD.FTZ R23, R23, R98 ;  /* 0x0000006217177221 */ /* 0x000fce0000010000 */
.L_x_17974:
[----:B------:R-:W-:Y:S05]  /*1d60*/  BSYNC.RECONVERGENT B0 ;  /* 0x0000000000007941 */ /* 0x000fea0003800200 */
.L_x_17973:
[----:B-1----:R1:W1:Y:S01]  /*1d70*/  SHFL.DOWN PT, R100, R2, 0x8, 0x1f ;  /* 0x09001f0002647f89 */ /* 0x00226200000e0000 */
[----:B------:R-:W-:Y:S03]  /*1d80*/  BSSY.RECONVERGENT B0, `(.L_x_17975) ;  /* 0x000000f000007945 */ /* 0x000fe60003800200 */
[----:B---3--:R3:W1:Y:S04]  /*1d90*/  SHFL.DOWN PT, R101, R74, 0x8, 0x1f ;  /* 0x09001f004a657f89 */ /* 0x00866800000e0000 */
        /* <DEDUP_REMOVED lines=10> */
[----:B---34-:R-:W-:Y:S01]  /*1e40*/  FFMA.FTZ R74, R74, R100, R101 ;  /* 0x000000644a4a7223 */ /* 0x018fe20000010065 */
[----:B------:R-:W-:Y:S01]  /*1e50*/  FADD.FTZ R22, R22, R103 ;  /* 0x0000006716167221 */ /* 0x000fe20000010000 */
[----:B------:R-:W-:-:S07]  /*1e60*/  FADD.FTZ R23, R23, R98 ;  /* 0x0000006217177221 */ /* 0x000fce0000010000 */
.L_x_17976:
[----:B------:R-:W-:Y:S05]  /*1e70*/  BSYNC.RECONVERGENT B0 ;  /* 0x0000000000007941 */ /* 0x000fea0003800200 */
.L_x_17975:
        /* <DEDUP_REMOVED lines=16> */
.L_x_17978:
[----:B------:R-:W-:Y:S05]  /*1f80*/  BSYNC.RECONVERGENT B0 ;  /* 0x0000000000007941 */ /* 0x000fea0003800200 */
.L_x_17977:
[----:B------:R-:W-:Y:S01]  /*1f90*/  SHFL.DOWN PT, R103, R74, 0x1, 0x1f ;  /* 0x08201f004a677f89 */ /* 0x000fe200000e0000 */
[C---:B------:R-:W-:Y:S01]  /*1fa0*/  ISETP.NE.AND P1, PT, R60.reuse, 0x1f, PT ;  /* 0x0000001f3c00780c */ /* 0x040fe20003f25270 */
[----:B------:R-:W-:Y:S01]  /*1fb0*/  BSSY.RECONVERGENT B0, `(.L_x_17979) ;  /* 0x00000c1000007945 */ /* 0x000fe20003800200 */
[----:B------:R-:W-:Y:S01]  /*1fc0*/  ISETP.NE.AND P2, PT, R60, RZ, PT ;  /* 0x000000ff3c00720c */ /* 0x000fe20003f45270 */
[----:B-1----:R-:W1:Y:S01]  /*1fd0*/  SHFL.IDX PT, R100, R7, RZ, 0x1f ;  /* 0x00001fff07647589 */ /* 0x002e6200000e0000 */
[----:B------:R-:W-:-:S03]  /*1fe0*/  ISETP.GT.AND P3, PT, R50, 0xf, PT ;  /* 0x0000000f3200780c */ /* 0x000fc60003f64270 */
[----:B------:R-:W5:Y:S04]  /*1ff0*/  SHFL.DOWN PT, R101, R2, 0x1, 0x1f ;  /* 0x08201f0002657f89 */ /* 0x000f6800000e0000 */
[----:B------:R-:W5:Y:S04]  /*2000*/  SHFL.IDX PT, R99, R6, RZ, 0x1f ;  /* 0x00001fff06637589 */ /* 0x000f6800000e0000 */
[----:B0-----:R-:W0:Y:S04]  /*2010*/  SHFL.DOWN PT, R105, R22, 0x1, 0x1f ;  /* 0x08201f0016697f89 */ /* 0x001e2800000e0000 */
[----:B------:R-:W0:Y:S04]  /*2020*/  SHFL.DOWN PT, R107, R23, 0x1, 0x1f ;  /* 0x08201f00176b7f89 */ /* 0x000e2800000e0000 */
[----:B--234-:R-:W2:Y:S01]  /*2030*/  SHFL.IDX PT, R74, R74, RZ, 0x1f ;  /* 0x00001fff4a4a7589 */ /* 0x01cea200000e0000 */
[----:B-1----:R-:W-:-:S03]  /*2040*/  @P1 FMUL.FTZ R98, R103, R100 ;  /* 0x0000006467621220 */ /* 0x002fc60000410000 */
[----:B------:R-:W-:Y:S01]  /*2050*/  SHFL.IDX PT, R2, R2, RZ, 0x1f ;  /* 0x00001fff02027589 */ /* 0x000fe200000e0000 */
[----:B-----5:R-:W-:-:S03]  /*2060*/  @P1 FMUL.FTZ R102, R101, R100 ;  /* 0x0000006465661220 */ /* 0x020fc60000410000 */
[----:B------:R-:W-:Y:S01]  /*2070*/  SHFL.IDX PT, R22, R22, RZ, 0x1f ;  /* 0x00001fff16167589 */ /* 0x000fe200000e0000 */
[-C--:B------:R-:W-:Y:S01]  /*2080*/  @P1 FFMA.FTZ R98, R101, R99.reuse, -R98 ;  /* 0x0000006365621223 */ /* 0x080fe20000010862 */
[----:B------:R-:W-:Y:S02]  /*2090*/  @P1 FFMA.FTZ R102, R103, R99, R102 ;  /* 0x0000006367661223 */ /* 0x000fe40000010066 */
[----:B------:R-:W-:Y:S01]  /*20a0*/  SHFL.IDX PT, R23, R23, RZ, 0x1f ;  /* 0x00001fff17177589 */ /* 0x000fe200000e0000 */
[----:B0-----:R-:W-:Y:S01]  /*20b0*/  @P1 FADD.FTZ R99, R105, R98 ;  /* 0x0000006269631221 */ /* 0x001fe20000010000 */
[----:B------:R-:W-:Y:S01]  /*20c0*/  FMUL.FTZ R98, R92, R95 ;  /* 0x0000005f5c627220 */ /* 0x000fe20000410000 */
[----:B------:R-:W-:Y:S02]  /*20d0*/  @P1 FADD.FTZ R100, R107, R102 ;  /* 0x000000666b641221 */ /* 0x000fe40000010000 */
[-C--:B------:R-:W-:Y:S01]  /*20e0*/  FMUL.FTZ R101, R99, R11.reuse ;  /* 0x0000000b63657220 */ /* 0x080fe20000410000 */
[----:B------:R-:W-:Y:S01]  /*20f0*/  ISETP.GT.AND P1, PT, R50, 0x1e, PT ;  /* 0x0000001e3200780c */ /* 0x000fe20003f24270 */
[C---:B------:R-:W-:Y:S01]  /*2100*/  FMUL.FTZ R102, R100.reuse, R11 ;  /* 0x0000000b64667220 */ /* 0x040fe20000410000 */
[C---:B------:R-:W-:Y:S01]  /*2110*/  FMUL.FTZ R11, R93.reuse, R95 ;  /* 0x0000005f5d0b7220 */ /* 0x040fe20000410000 */
[----:B------:R-:W-:Y:S01]  /*2120*/  FFMA.FTZ R100, R100, R10, -R101 ;  /* 0x0000000a64647223 */ /* 0x000fe20000010865 */
[----:B------:R-:W-:Y:S01]  /*2130*/  FFMA.FTZ R93, R93, R94, -R98 ;  /* 0x0000005e5d5d7223 */ /* 0x000fe20000010862 */
        /* <DEDUP_REMOVED lines=36> */
[-C--:B------:R-:W-:Y:S01]  /*2380*/  FFMA.FTZ R92, R77, R90.reuse, -R79 ;  /* 0x0000005a4d5c7223 */ /* 0x080fe2000001084f */
[C---:B------:R-:W-:Y:S01]  /*2390*/  FFMA.FTZ R8, R78.reuse, R95, -R9 ;  /* 0x0000005f4e087223 */ /* 0x040fe20000010809 */
[----:B------:R-:W-:Y:S01]  /*23a0*/  FFMA.FTZ R10, R78, R85, R10 ;  /* 0x000000554e0a7223 */ /* 0x000fe2000001000a */
[----:B------:R-:W-:Y:S01]  /*23b0*/  FFMA.FTZ R9, R0, R93, RZ ;  /* 0x0000005d00097223 */ /* 0x000fe200000100ff */
[----:B------:R-:W-:Y:S01]  /*23c0*/  FADD.FTZ R83, R83, R92 ;  /* 0x0000005c53537221 */ /* 0x000fe20000010000 */
[----:B------:R-:W-:Y:S01]  /*23d0*/  FADD.FTZ R99, R25, R8 ;  /* 0x0000000819637221 */ /* 0x000fe20000010000 */
[----:B------:R-:W-:Y:S01]  /*23e0*/  FADD.FTZ R79, RZ, R10 ;  /* 0x0000000aff4f7221 */ /* 0x000fe20000010000 */
[----:B------:R-:W-:Y:S01]  /*23f0*/  FADD.FTZ R82, R82, R11 ;  /* 0x0000000b52527221 */ /* 0x000fe20000010000 */
[----:B------:R-:W-:Y:S01]  /*2400*/  FMUL.FTZ R10, R34, R83 ;  /* 0x00000053220a7220 */ /* 0x000fe20000410000 */
[----:B------:R-:W-:Y:S01]  /*2410*/  FFMA.FTZ R94, R36, R95, R9 ;  /* 0x0000005f245e7223 */ /* 0x000fe20000010009 */
[C---:B------:R-:W-:Y:S01]  /*2420*/  FMUL.FTZ R9, R80.reuse, R79 ;  /* 0x0000004f50097220 */ /* 0x040fe20000410000 */
[----:B------:R-:W-:Y:S01]  /*2430*/  FMUL.FTZ R11, R80, R99 ;  /* 0x00000063500b7220 */ /* 0x000fe20000410000 */
[----:B------:R-:W-:Y:S01]  /*2440*/  FADD.FTZ R77, -R26, R93 ;  /* 0x0000005d1a4d7221 */ /* 0x000fe20000010100 */
[----:B------:R-:W-:Y:S01]  /*2450*/  FMUL.FTZ R98, R30, R90 ;  /* 0x0000005a1e627220 */ /* 0x000fe20000410000 */
[----:B------:R-:W-:Y:S01]  /*2460*/  FMUL.FTZ R81, R34, R82 ;  /* 0x0000005222517220 */ /* 0x000fe20000410000 */
[----:B------:R-:W-:Y:S01]  /*2470*/  FMUL.FTZ R80, R88, R10 ;  /* 0x0000000a58507220 */ /* 0x000fe20000410000 */
[----:B------:R-:W-:Y:S01]  /*2480*/  FMUL.FTZ R78, R30, R84 ;  /* 0x000000541e4e7220 */ /* 0x000fe20000410000 */
[----:B------:R-:W-:Y:S01]  /*2490*/  FADD.FTZ R93, -R24, R95 ;  /* 0x0000005f185d7221 */ /* 0x000fe20000010100 */
[----:B------:R-:W-:Y:S01]  /*24a0*/  FMUL.FTZ R92, R85, R98 ;  /* 0x00000062555c7220 */ /* 0x000fe20000410000 */
[----:B------:R-:W-:Y:S01]  /*24b0*/  FFMA.FTZ R80, R77, R81, R80 ;  /* 0x000000514d507223 */ /* 0x000fe20000010050 */
[C---:B------:R-:W-:Y:S01]  /*24c0*/  FFMA.FTZ R8, R76.reuse, R99, -R9 ;  /* 0x000000634c087223 */ /* 0x040fe20000010809 */
[-C--:B------:R-:W-:Y:S01]  /*24d0*/  FMUL.FTZ R100, R85, R78.reuse ;  /* 0x0000004e55647220 */ /* 0x080fe20000410000 */
[C---:B------:R-:W-:Y:S01]  /*24e0*/  FFMA.FTZ R9, R93.reuse, R78, R92 ;  /* 0x0000004e5d097223 */ /* 0x040fe2000001005c */
[----:B------:R-:W-:Y:S01]  /*24f0*/  FADD.FTZ R80, RZ, R80 ;  /* 0x00000050ff507221 */ /* 0x000fe20000010000 */
[----:B------:R-:W-:Y:S01]  /*2500*/  FFMA.FTZ R95, R76, R79, R11 ;  /* 0x0000004f4c5f7223 */ /* 0x000fe2000001000b */
[----:B------:R-:W-:Y:S01]  /*2510*/  FFMA.FTZ R11, R93, R98, -R100 ;  /* 0x000000625d0b7223 */ /* 0x000fe20000010864 */
[----:B------:R-:W-:Y:S01]  /*2520*/  FMUL.FTZ R92, R88, R81 ;  /* 0x00000051585c7220 */ /* 0x000fe20000410000 */
[----:B------:R-:W-:Y:S01]  /*2530*/  FADD.FTZ R98, R80, R9 ;  /* 0x0000000950627221 */ /* 0x000fe20000010000 */
[----:B------:R-:W-:Y:S01]  /*2540*/  FFMA.FTZ R94, R35, R99, R94 ;  /* 0x00000063235e7223 */ /* 0x000fe2000001005e */
[----:B------:R-:W-:Y:S01]  /*2550*/  FADD.FTZ R102, R3, R8 ;  /* 0x0000000803667221 */ /* 0x000fe20000010000 */
[----:B------:R-:W-:Y:S01]  /*2560*/  FMUL.FTZ R80, R32, R86 ;  /* 0x0000005620507220 */ /* 0x000fe20000410000 */
[----:B------:R-:W-:Y:S01]  /*2570*/  FFMA.FTZ R10, R77, R10, -R92 ;  /* 0x0000000a4d0a7223 */ /* 0x000fe2000001085c */
[----:B------:R-:W-:Y:S01]  /*2580*/  FADD.FTZ R76, -R25, R99 ;  /* 0x00000063194c7221 */ /* 0x000fe20000010100 */
[----:B------:R-:W-:Y:S01]  /*2590*/  FFMA.FTZ R100, R33, R102, R94 ;  /* 0x0000006621647223 */ /* 0x000fe2000001005e */
[----:B------:R-:W-:Y:S01]  /*25a0*/  FADD.FTZ R92, RZ, R95 ;  /* 0x0000005fff5c7221 */ /* 0x000fe20000010000 */
[----:B------:R-:W-:Y:S01]  /*25b0*/  FMUL.FTZ R94, R28, R89 ;  /* 0x000000591c5e7220 */ /* 0x000fe20000410000 */
[----:B------:R-:W-:Y:S01]  /*25c0*/  FMUL.FTZ R8, R32, R87 ;  /* 0x0000005720087220 */ /* 0x000fe20000410000 */
[----:B------:R-:W-:Y:S01]  /*25d0*/  FMUL.FTZ R99, R79, R80 ;  /* 0x000000504f637220 */ /* 0x000fe20000410000 */
[----:B------:R-:W-:Y:S01]  /*25e0*/  FADD.FTZ R95, -R3, R102 ;  /* 0x00000066035f7221 */ /* 0x000fe20000010100 */
[----:B------:R-:W-:Y:S01]  /*25f0*/  FFMA.FTZ R9, R0, -R88, RZ ;  /* 0x8000005800097223 */ /* 0x000fe200000100ff */
[----:B------:R-:W-:Y:S01]  /*2600*/  FMUL.FTZ R102, R28, R91 ;  /* 0x0000005b1c667220 */ /* 0x000fe20000410000 */
[----:B------:R-:W-:Y:S01]  /*2610*/  FMUL.FTZ R104, R92, R94 ;  /* 0x0000005e5c687220 */ /* 0x000fe20000410000 */
[-C--:B------:R-:W-:Y:S01]  /*2620*/  FFMA.FTZ R101, R76, R8.reuse, -R99 ;  /* 0x000000084c657223 */ /* 0x080fe20000010863 */
[----:B------:R-:W-:Y:S01]  /*2630*/  FMUL.FTZ R99, R79, R8 ;  /* 0x000000084f637220 */ /* 0x000fe20000410000 */
[----:B------:R-:W-:Y:S01]  /*2640*/  FADD.FTZ R10, RZ, R10 ;  /* 0x0000000aff0a7221 */ /* 0x000fe20000010000 */
[----:B------:R-:W-:Y:S01]  /*2650*/  FFMA.FTZ R8, R36, -R85, R9 ;  /* 0x8000005524087223 */ /* 0x000fe20000010009 */
        /* <DEDUP_REMOVED lines=17> */
[----:B------:R-:W3:Y:S01]  /*2770*/  SHFL.DOWN PT, R101, R8, 0x1, 0x1f ;  /* 0x08201f0008657f89 */ /* 0x000ee200000e0000 */
[----:B------:R-:W-:-:S03]  /*2780*/  FADD.FTZ R39, R80, R39 ;  /* 0x0000002750277221 */ /* 0x000fc60000010000 */
[----:B------:R2:W4:Y:S02]  /*2790*/  SHFL.DOWN PT, R98, R103, 0x1, 0x1f ;  /* 0x08201f0067627f89 */ /* 0x00052400000e0000 */
[----:B--2---:R-:W-:Y:S01]  /*27a0*/  FMUL.FTZ R103, R74, R6 ;  /* 0x000000064a677220 */ /* 0x004fe20000410000 */
[----:B0-----:R-:W-:Y:S01]  /*27b0*/  @!P1 FADD.FTZ R10, R10, R105 ;  /* 0x000000690a0a9221 */ /* 0x001fe20000010000 */
[----:B-1----:R-:W-:Y:S01]  /*27c0*/  @!P1 FADD.FTZ R11, R11, R102 ;  /* 0x000000660b0b9221 */ /* 0x002fe20000010000 */
[----:B---3--:R-:W-:-:S04]  /*27d0*/  @!P1 FADD.FTZ R8, R101, R8 ;  /* 0x0000000865089221 */ /* 0x008fc80000010000 */
[----:B------:R-:W0:Y:S01]  /*27e0*/  SHFL.DOWN PT, R100, R11, 0x2, 0x1f ;  /* 0x08401f000b647f89 */ /* 0x000e2200000e0000 */
[----:B----4-:R-:W-:-:S03]  /*27f0*/  @!P1 FADD.FTZ R9, R9, R98 ;  /* 0x0000006209099221 */ /* 0x010fc60000010000 */
[----:B------:R-:W1:Y:S01]  /*2800*/  SHFL.DOWN PT, R101, R10, 0x2, 0x1f ;  /* 0x08401f000a657f89 */ /* 0x000e6200000e0000 */
[----:B------:R-:W-:-:S03]  /*2810*/  ISETP.GT.AND P1, PT, R50, 0x1d, PT ;  /* 0x0000001d3200780c */ /* 0x000fc60003f24270 */
[----:B------:R-:W2:Y:S04]  /*2820*/  SHFL.DOWN PT, R99, R8, 0x2, 0x1f ;  /* 0x08401f0008637f89 */ /* 0x000ea800000e0000 */
[----:B------:R-:W3:Y:S06]  /*2830*/  SHFL.DOWN PT, R98, R9, 0x2, 0x1f ;  /* 0x08401f0009627f89 */ /* 0x000eec00000e0000 */
[----:B0-----:R-:W-:Y:S01]  /*2840*/  @!P1 FADD.FTZ R11, R11, R100 ;  /* 0x000000640b0b9221 */ /* 0x001fe20000010000 */
[----:B-1----:R-:W-:-:S04]  /*2850*/  @!P1 FADD.FTZ R10, R10, R101 ;  /* 0x000000650a0a9221 */ /* 0x002fc80000010000 */
[----:B------:R-:W0:Y:S01]  /*2860*/  SHFL.DOWN PT, R100, R11, 0x4, 0x1f ;  /* 0x08801f000b647f89 */ /* 0x000e2200000e0000 */
[----:B------:R-:W-:Y:S01]  /*2870*/  FMUL.FTZ R101, R74, R7 ;  /* 0x000000074a657220 */ /* 0x000fe20000410000 */
[----:B--2---:R-:W-:Y:S02]  /*2880*/  @!P1 FADD.FTZ R8, R8, R99 ;  /* 0x0000006308089221 */ /* 0x004fe40000010000 */
[----:B------:R-:W1:Y:S01]  /*2890*/  SHFL.DOWN PT, R107, R10, 0x4, 0x1f ;  /* 0x08801f000a6b7f89 */ /* 0x000e6200000e0000 */
[CC--:B------:R-:W-:Y:S01]  /*28a0*/  FMUL.FTZ R99, R74.reuse, R5.reuse ;  /* 0x000000054a637220 */ /* 0x0c0fe20000410000 */
[----:B------:R-:W-:Y:S01]  /*28b0*/  FMUL.FTZ R74, R74, R4 ;  /* 0x000000044a4a7220 */ /* 0x000fe20000410000 */
[----:B---3--:R-:W-:Y:S01]  /*28c0*/  @!P1 FADD.FTZ R9, R9, R98 ;  /* 0x0000006209099221 */ /* 0x008fe20000010000 */
[----:B------:R-:W2:Y:S01]  /*28d0*/  SHFL.DOWN PT, R105, R8, 0x4, 0x1f ;  /* 0x08801f0008697f89 */ /* 0x000ea200000e0000 */
[----:B------:R-:W-:Y:S01]  /*28e0*/  ISETP.GT.AND P1, PT, R50, 0x1b, PT ;  /* 0x0000001b3200780c */ /* 0x000fe20003f24270 */
[C---:B------:R-:W-:Y:S01]  /*28f0*/  FFMA.FTZ R101, R2.reuse, R6, -R101 ;  /* 0x0000000602657223 */ /* 0x040fe20000010865 */
[C---:B------:R-:W-:Y:S01]  /*2900*/  FFMA.FTZ R4, R2.reuse, R4, -R99 ;  /* 0x0000000402047223 */ /* 0x040fe20000010863 */
[----:B------:R-:W3:Y:S01]  /*2910*/  SHFL.DOWN PT, R98, R9, 0x4, 0x1f ;  /* 0x08801f0009627f89 */ /* 0x000ee200000e0000 */
[C---:B------:R-:W-:Y:S01]  /*2920*/  FFMA.FTZ R5, R2.reuse, R5, R74 ;  /* 0x0000000502057223 */ /* 0x040fe2000001004a */
[----:B------:R-:W-:Y:S01]  /*2930*/  FFMA.FTZ R2, R2, R7, R103 ;  /* 0x0000000702027223 */ /* 0x000fe20000010067 */
[C---:B------:R-:W-:Y:S01]  /*2940*/  FMUL.FTZ R99, R21.reuse, R91 ;  /* 0x0000005b15637220 */ /* 0x040fe20000410000 */
[----:B------:R-:W-:Y:S01]  /*2950*/  FADD.FTZ R6, R22, R101 ;  /* 0x0000006516067221 */ /* 0x000fe20000010000 */
[-C--:B------:R-:W-:Y:S01]  /*2960*/  FMUL.FTZ R22, R21, R89.reuse ;  /* 0x0000005915167220 */ /* 0x080fe20000410000 */
[----:B------:R-:W-:Y:S01]  /*2970*/  FADD.FTZ R7, R23, R2 ;  /* 0x0000000217077221 */ /* 0x000fe20000010000 */
[----:B------:R-:W-:-:S02]  /*2980*/  FFMA.FTZ R2, R20, R89, R99 ;  /* 0x0000005914027223 */ /* 0x000fc40000010063 */
[C---:B------:R-:W-:Y:S01]  /*2990*/  FFMA.FTZ R23, R20.reuse, R91, -R22 ;  /* 0x0000005b14177223 */ /* 0x040fe20000010816 */
[----:B------:R-:W-:Y:S01]  /*29a0*/  FMUL.FTZ R91, R21, R86 ;  /* 0x00000056155b7220 */ /* 0x000fe20000410000 */
[----:B------:R-:W-:Y:S01]  /*29b0*/  FMUL.FTZ R95, R95, R2 ;  /* 0x000000025f5f7220 */ /* 0x000fe20000410000 */
[----:B0-----:R-:W-:Y:S02]  /*29c0*/  @!P1 FADD.FTZ R11, R11, R100 ;  /* 0x000000640b0b9221 */ /* 0x001fe40000010000 */
[----:B------:R-:W-:Y:S01]  /*29d0*/  FFMA.FTZ R22, R20, R87, -R91 ;  /* 0x0000005714167223 */ /* 0x000fe2000001085b */
[----:B------:R-:W-:Y:S01]  /*29e0*/  FFMA.FTZ R92, R92, R23, R95 ;  /* 0x000000175c5c7223 */ /* 0x000fe2000001005f */
[----:B-1----:R-:W-:Y:S01]  /*29f0*/  @!P1 FADD.FTZ R10, R10, R107 ;  /* 0x0000006b0a0a9221 */ /* 0x002fe20000010000 */
[----:B------:R-:W-:Y:S02]  /*2a00*/  FMUL.FTZ R23, R21, R87 ;  /* 0x0000005715177220 */ /* 0x000fe40000410000 */
[----:B------:R-:W-:Y:S01]  /*2a10*/  FFMA.FTZ R89, R41, R89, R92 ;  /* 0x0000005929597223 */ /* 0x000fe2000001005c */
[----:B--2---:R-:W-:Y:S01]  /*2a20*/  @!P1 FADD.FTZ R8, R8, R105 ;  /* 0x0000006908089221 */ /* 0x004fe20000010000 */
[----:B------:R-:W-:Y:S01]  /*2a30*/  FFMA.FTZ R23, R20, R86, R23 ;  /* 0x0000005614177223 */ /* 0x000fe20000010017 */
[----:B------:R-:W0:Y:S01]  /*2a40*/  SHFL.DOWN PT, R105, R10, 0x8, 0x1f ;  /* 0x09001f000a697f89 */ /* 0x000e2200000e0000 */
[----:B---3--:R-:W-:Y:S01]  /*2a50*/  @!P1 FADD.FTZ R9, R9, R98 ;  /* 0x0000006209099221 */ /* 0x008fe20000010000 */
[----:B------:R-:W-:-:S02]  /*2a60*/  ISETP.NE.AND P1, PT, R60, RZ, PT ;  /* 0x000000ff3c00720c */ /* 0x000fc40003f25270 */
[----:B------:R-:W1:Y:S01]  /*2a70*/  SHFL.DOWN PT, R98, R11, 0x8, 0x1f ;  /* 0x09001f000b627f89 */ /* 0x000e6200000e0000 */
[----:B------:R-:W-:-:S03]  /*2a80*/  FMUL.FTZ R76, R76, R23 ;  /* 0x000000174c4c7220 */ /* 0x000fc60000410000 */
[----:B------:R-:W2:Y:S04]  /*2a90*/  SHFL.DOWN PT, R103, R8, 0x8, 0x1f ;  /* 0x09001f0008677f89 */ /* 0x000ea800000e0000 */
[----:B------:R-:W3:Y:S04]  /*2aa0*/  SHFL.DOWN PT, R74, R9, 0x8, 0x1f ;  /* 0x09001f00094a7f89 */ /* 0x000ee800000e0000 */
[----:B------:R4:W-:Y:S01]  /*2ab0*/  @!P1 STS.128 [UR6+0x1660], R4 ;  /* 0x00166004ff009988 */ /* 0x0009e20008000c06 */
[----:B0-----:R-:W-:Y:S01]  /*2ac0*/  @!P2 FADD.FTZ R10, R10, R105 ;  /* 0x000000690a0aa221 */ /* 0x001fe20000010000 */
[----:B-1----:R-:W-:-:S04]  /*2ad0*/  @!P2 FADD.FTZ R11, R11, R98 ;  /* 0x000000620b0ba221 */ /* 0x002fc80000010000 */
[----:B------:R0:W1:Y:S01]  /*2ae0*/  SHFL.DOWN PT, R23, R10, 0x10, 0x1f ;  /* 0x0a001f000a177f89 */ /* 0x00006200000e0000 */
[----:B----4-:R-:W-:Y:S01]  /*2af0*/  FMUL.FTZ R7, R21, R90 ;  /* 0x0000005a15077220 */ /* 0x010fe20000410000 */
        /* <DEDUP_REMOVED lines=12> */
.L_x_17980:
[----:B------:R-:W-:Y:S05]  /*2bc0*/  BSYNC.RECONVERGENT B0 ;  /* 0x0000000000007941 */ /* 0x000fea0003800200 */
.L_x_17979:
[CC--:B---3--:R-:W-:Y:S01]  /*2bd0*/  FMUL.FTZ R5, R21.reuse, R83.reuse ;  /* 0x0000005315057220 */ /* 0x0c8fe20000410000 */
[CC--:B-1----:R-:W-:Y:S01]  /*2be0*/  FMUL.FTZ R23, R21.reuse, R84.reuse ;  /* 0x0000005415177220 */ /* 0x0c2fe20000410000 */
[C---:B------:R-:W-:Y:S01]  /*2bf0*/  FFMA.FTZ R6, R20.reuse, R84, R7 ;  /* 0x0000005414067223 */ /* 0x040fe20000010007 */
[-C--:B--2---:R-:W-:Y:S01]  /*2c00*/  FMUL.FTZ R4, R21, R82.reuse ;  /* 0x0000005215047220 */ /* 0x084fe20000410000 */
        /* <DEDUP_REMOVED lines=30> */
.L_x_17982:
[----:B------:R-:W-:Y:S05]  /*2df0*/  BSYNC.RECONVERGENT B0 ;  /* 0x0000000000007941 */ /* 0x000fea0003800200 */
.L_x_17981:
[----:B------:R-:W-:-:S04]  /*2e00*/  UIADD3 UR4, UPT, UPT, UR4, 0x1, URZ ;  /* 0x0000000104047890 */ /* 0x000fc8000fffe0ff */
[----:B------:R-:W-:-:S09]  /*2e10*/  UISETP.GE.AND UP0, UPT, UR4, UR8, UPT ;  /* 0x000000080400728c */ /* 0x000fd2000bf06270 */
[----:B------:R-:W-:Y:S05]  /*2e20*/  BRA.U !UP0, `(.L_x_17983) ;  /* 0xffffffdd08387547 */ /* 0x000fea000b83ffff */
.L_x_17965:
[----:B------:R-:W2:Y:S01]  /*2e30*/  F2F.BF16.F32 R2, R38 ;  /* 0x0000002600027304 */ /* 0x000ea20000202000 */
[----:B------:R-:W-:Y:S01]  /*2e40*/  BAR.SYNC.DEFER_BLOCKING 0x0 ;  /* 0x0000000000007b1d */ /* 0x000fe20000010000 */
[----:B01----:R-:W-:Y:S02]  /*2e50*/  SHF.L.U32 R8, R47, 0x7, RZ ;  /* 0x000000072f087819 */ /* 0x003fe400000006ff */
[----:B------:R-:W-:Y:S02]  /*2e60*/  IADD3 R54, P1, PT, R54, -0x100, RZ ;  /* 0xffffff0036367810 */ /* 0x000fe40007f3e0ff */
[----:B------:R-:W-:-:S03]  /*2e70*/  SHF.R.S32.HI R9, RZ, 0x1f, R8 ;  /* 0x0000001fff097819 */ /* 0x000fc60000011408 */
[----:B------:R-:W0:Y:S01]  /*2e80*/  LDC.64 R18, c[0x0][0x4f8] ;  /* 0x00013e00ff127b82 */ /* 0x000e220000000a00 */
[----:B------:R-:W-:Y:S01]  /*2e90*/  F2F.BF16.F32 R39, R39 ;  /* 0x0000002700277304 */ /* 0x000fe20000202000 */
[----:B------:R-:W1:Y:S01]  /*2ea0*/  LDCU.64 UR6, c[0x0][0x500] ;  /* 0x0000a000ff0677ac */ /* 0x000e620008000a00 */
[----:B------:R-:W-:Y:S02]  /*2eb0*/  IADD3 R56, P2, PT, R56, -0x100, RZ ;  /* 0xffffff0038387810 */ /* 0x000fe40007f5e0ff */
[----:B------:R-:W-:Y:S02]  /*2ec0*/  IADD3 R58, P3, PT, R58, -0x100, RZ ;  /* 0xffffff003a3a7810 */ /* 0x000fe40007f7e0ff */
[----:B------:R-:W-:Y:S01]  /*2ed0*/  IADD3.X R55, PT, PT, R55, -0x1, RZ, P1, !PT ;  /* 0xffffffff37377810 */ /* 0x000fe20000ffe4ff */
[----:B--2---:R-:W-:Y:S01]  /*2ee0*/  IMAD.WIDE.U32 R2, R2, 0x10000, RZ ;  /* 0x0001000002027825 */ /* 0x004fe200078e00ff */
[----:B------:R-:W2:Y:S01]  /*2ef0*/  F2F.BF16.F32 R0, R37 ;  /* 0x0000002500007304 */ /* 0x000ea20000202000 */
[----:B------:R-:W3:Y:S01]  /*2f00*/  LDC.64 R20, c[0x0][0x550] ;  /* 0x00015400ff147b82 */ /* 0x000ee20000000a00 */
[----:B------:R-:W-:-:S02]  /*2f10*/  IADD3.X R57, PT, PT, R57, -0x1, RZ, P2, !PT ;  /* 0xffffffff39397810 */ /* 0x000fc400017fe4ff */
[----:B------:R-:W-:-:S04]  /*2f20*/  IADD3.X R59, PT, PT, R59, -0x1, RZ, P3, !PT ;  /* 0xffffffff3b3b7810 */ /* 0x000fc80001ffe4ff */
[----:B------:R-:W4:Y:S01]  /*2f30*/  F2F.BF16.F32 R5, R40 ;  /* 0x0000002800057304 */ /* 0x000f220000202000 */
[----:B--2---:R-:W-:-:S07]  /*2f40*/  PRMT R7, R39, 0x5410, R0 ;  /* 0x0000541027077816 */ /* 0x004fce0000000000 */
[----:B------:R-:W-:Y:S01]  /*2f50*/  F2F.BF16.F32 R11, R44 ;  /* 0x0000002c000b7304 */ /* 0x000fe20000202000 */
[----:B------:R-:W-:Y:S02]  /*2f60*/  LOP3.LUT R7, R7, R3, RZ, 0xfc, !PT ;  /* 0x0000000307077212 */ /* 0x000fe400078efcff */
[----:B----4-:R-:W-:Y:S01]  /*2f70*/  LOP3.LUT R6, R2, R5, RZ, 0xfc, !PT ;  /* 0x0000000502067212 */ /* 0x010fe200078efcff */
[----:B0-----:R-:W-:-:S04]  /*2f80*/  IMAD.WIDE.U32 R4, R18, UR18, R8 ;  /* 0x0000001212047c25 */ /* 0x001fc8000f8e0008 */
[----:B------:R-:W0:Y:S01]  /*2f90*/  F2F.BF16.F32 R0, R43 ;  /* 0x0000002b00007304 */ /* 0x000e220000202000 */
[----:B------:R1:W-:Y:S01]  /*2fa0*/  STS.64 [R48], R6 ;  /* 0x0000000630007388 */ /* 0x0003e20000000a00 */
[----:B------:R-:W-:-:S03]  /*2fb0*/  NOP ;  /* 0x0000000000007918 */ /* 0x000fc60000000000 */
[----:B------:R-:W2:Y:S03]  /*2fc0*/  LDS.64 R2, [R48] ;  /* 0x0000000030027984 */ /* 0x000ea60000000a00 */
[----:B------:R-:W4:Y:S01]  /*2fd0*/  F2F.BF16.F32 R16, R46 ;  /* 0x0000002e00107304 */ /* 0x000f220000202000 */
[----:B------:R-:W-:Y:S02]  /*2fe0*/  IMAD R5, R19, UR18, R5 ;  /* 0x0000001213057c24 */ /* 0x000fe4000f8e0205 */
[----:B-1----:R-:W-:-:S05]  /*2ff0*/  IMAD.WIDE.U32 R6, R75, UR6, R4 ;  /* 0x000000064b067c25 */ /* 0x002fca000f8e0004 */
[----:B------:R1:W5:Y:S01]  /*3000*/  F2F.BF16.F32 R19, R42 ;  /* 0x0000002a00137304 */ /* 0x0003620000202000 */
[----:B------:R-:W-:Y:S01]  /*3010*/  IMAD R7, R75, UR7, R7 ;  /* 0x000000074b077c24 */ /* 0x000fe2000f8e0207 */
[----:B---3--:R-:W-:Y:S01]  /*3020*/  LEA R10, P0, R6, R20, 0x1 ;  /* 0x00000014060a7211 */ /* 0x008fe200078008ff */
[----:B0-----:R-:W-:Y:S01]  /*3030*/  IMAD.WIDE.U32 R4, R0, 0x10000, RZ ;  /* 0x0001000000047825 */ /* 0x001fe200078e00ff */
[----:B------:R-:W0:Y:S01]  /*3040*/  LDCU.64 UR6, c[0x0][0x520] ;  /* 0x0000a400ff0677ac */ /* 0x000e220008000a00 */
[----:B----4-:R-:W-:Y:S02]  /*3050*/  PRMT R17, R11, 0x5410, R16 ;  /* 0x000054100b117816 */ /* 0x010fe40000000010 */
[----:B------:R-:W-:Y:S01]  /*3060*/  LEA.HI.X R11, R6, R21, R7, 0x1, P0 ;  /* 0x00000015060b7211 */ /* 0x000fe200000f0c07 */
[----:B-1----:R-:W-:Y:S01]  /*3070*/  FADD.FTZ R42, R63, R42 ;  /* 0x0000002a3f2a7221 */ /* 0x002fe20000010000 */
[----:B------:R-:W-:-:S03]  /*3080*/  LOP3.LUT R17, R17, R5, RZ, 0xfc, !PT ;  /* 0x0000000511117212 */ /* 0x000fc600078efcff */
[----:B------:R-:W-:Y:S01]  /*3090*/  FADD.FTZ R43, R42, R43 ;  /* 0x0000002b2a2b7221 */ /* 0x000fe20000010000 */
[----:B-----5:R-:W-:Y:S01]  /*30a0*/  LOP3.LUT R16, R4, R19, RZ, 0xfc, !PT ;  /* 0x0000001304107212 */ /* 0x020fe200078efcff */
[----:B------:R-:W-:Y:S01]  /*30b0*/  IMAD.WIDE.U32 R4, R60, 0x8, R10 ;  /* 0x000000083c047825 */ /* 0x000fe200078e000a */
[----:B------:R-:W1:Y:S03]  /*30c0*/  LDC.64 R18, c[0x0][0x518] ;  /* 0x00014600ff127b82 */ /* 0x000e660000000a00 */
[----:B------:R-:W-:-:S04]  /*30d0*/  FADD.FTZ R43, R43, R44 ;  /* 0x0000002c2b2b7221 */ /* 0x000fc80000010000 */
[----:B------:R-:W-:Y:S01]  /*30e0*/  FADD.FTZ R63, R43, R46 ;  /* 0x0000002e2b3f7221 */ /* 0x000fe20000010000 */
[----:B------:R-:W3:Y:S01]  /*30f0*/  LDC.64 R10, c[0x0][0x560] ;  /* 0x00015800ff0a7b82 */ /* 0x000ee20000000a00 */
[----:B--2---:R3:W-:Y:S07]  /*3100*/  STG.E.64 desc[UR16][R4.64], R2 ;  /* 0x0000000204007986 */ /* 0x0047ee000c101b10 */
[----:B------:R-:W-:Y:S01]  /*3110*/  BAR.SYNC.DEFER_BLOCKING 0x0 ;  /* 0x0000000000007b1d */ /* 0x000fe20000010000 */
[----:B-1----:R-:W-:-:S04]  /*3120*/  IMAD.WIDE.U32 R8, R18, UR18, R8 ;  /* 0x0000001212087c25 */ /* 0x002fc8000f8e0008 */
[----:B------:R-:W-:Y:S02]  /*3130*/  IMAD R9, R19, UR18, R9 ;  /* 0x0000001213097c24 */ /* 0x000fe4000f8e0209 */
[----:B0-----:R-:W-:-:S04]  /*3140*/  IMAD.WIDE.U32 R8, R75, UR6, R8 ;  /* 0x000000064b087c25 */ /* 0x001fc8000f8e0008 */
[----:B------:R-:W-:Y:S01]  /*3150*/  IMAD R0, R75, UR7, R9 ;  /* 0x000000074b007c24 */ /* 0x000fe2000f8e0209 */
[----:B---3--:R-:W-:-:S04]  /*3160*/  LEA R2, P0, R8, R10, 0x1 ;  /* 0x0000000a08027211 */ /* 0x008fc800078008ff */
[----:B------:R-:W-:Y:S01]  /*3170*/  LEA.HI.X R3, R8, R11, R0, 0x1, P0 ;  /* 0x0000000b08037211 */ /* 0x000fe200000f0c00 */
[----:B------:R-:W-:Y:S01]  /*3180*/  STS.64 [R48], R16 ;  /* 0x0000001030007388 */ /* 0x000fe20000000a00 */
[----:B------:R-:W-:-:S03]  /*3190*/  NOP ;  /* 0x0000000000007918 */ /* 0x000fc60000000000 */
[----:B------:R-:W0:Y:S01]  /*31a0*/  LDS.64 R6, [R48] ;  /* 0x0000000030067984 */ /* 0x000e220000000a00 */
[----:B------:R-:W-:Y:S01]  /*31b0*/  IMAD.WIDE.U32 R2, R60, 0x8, R2 ;  /* 0x000000083c027825 */ /* 0x000fe200078e0002 */
[----:B------:R-:W-:Y:S02]  /*31c0*/  ISETP.GT.AND P0, PT, R53, 0x1, PT ;  /* 0x000000013500780c */ /* 0x000fe40003f04270 */
[----:B------:R-:W-:Y:S02]  /*31d0*/  MOV R53, R47 ;  /* 0x0000002f00357202 */ /* 0x000fe40000000f00 */
[----:B0-----:R0:W-:Y:S09]  /*31e0*/  STG.E.64 desc[UR16][R2.64], R6 ;  /* 0x0000000602007986 */ /* 0x0011f2000c101b10 */
[----:B------:R-:W-:Y:S05]  /*31f0*/  @P0 BRA `(.L_x_17984) ;  /* 0xffffffd400000947 */ /* 0x000fea000383ffff */
.L_x_17964:
        /* <DEDUP_REMOVED lines=34> */
.L_x_17986:
[----:B------:R-:W-:Y:S05]  /*3420*/  BSYNC.RECONVERGENT B0 ;  /* 0x0000000000007941 */ /* 0x000fea0003800200 */
.L_x_17985:
        /* <DEDUP_REMOVED lines=26> */
.L_x_17988:
[----:B------:R-:W-:Y:S05]  /*35d0*/  BSYNC.RECONVERGENT B0 ;  /* 0x0000000000007941 */ /* 0x000fea0003800200 */
.L_x_17987:
        /* <DEDUP_REMOVED lines=22> */
.L_x_17990:
        /* <DEDUP_REMOVED lines=60> */
.L_x_17989:
[----:B------:R-:W-:Y:S05]  /*3b00*/  EXIT ;  /* 0x000000000000794d */ /* 0x000fea0003800000 */
.L_x_17991:
        /* <DEDUP_REMOVED lines=15> */
.L_x_18808:


//--------------------- .text._Z25selective_scan_bwd_kernelI32Selective_Scan_bwd_kernel_traitsILi32ELi4ELb1ELb0ELb0ELb0ELb1EN3c108BFloat16ENS1_7complexIfEEEEv12SSMParamsBwd --------------------------
	.section	.text._Z25selective_scan_bwd_kernelI32Selective_Scan_bwd_kernel_traitsILi32ELi4ELb1ELb0ELb0ELb0ELb1EN3c108BFloat16ENS1_7complexIfEEEEv12SSMParamsBwd,"ax",@progbits
	.align	128
        .global         _Z25selective_scan_bwd_kernelI32Selective_Scan_bwd_kernel_traitsILi32ELi4ELb1ELb0ELb0ELb0ELb1EN3c108BFloat16ENS1_7complexIfEEEEv12SSMParamsBwd
        .type           _Z25selective_scan_bwd_kernelI32Selective_Scan_bwd_kernel_traitsILi32ELi4ELb1ELb0ELb0ELb0ELb1EN3c108BFloat16ENS1_7complexIfEEEEv12SSMParamsBwd,@function
        .size           _Z25selective_scan_bwd_kernelI32Selective_Scan_bwd_kernel_traitsILi32ELi4ELb1ELb0ELb0ELb0ELb1EN3c108BFloat16ENS1_7complexIfEEEEv12SSMParamsBwd,(.L_x_18809 - _Z25selective_scan_bwd_kernelI32Selective_Scan_bwd_kernel_traitsILi32ELi4ELb1ELb0ELb0ELb0ELb1EN3c108BFloat16ENS1_7complexIfEEEEv12SSMParamsBwd)
        .other          _Z25selective_scan_bwd_kernelI32Selective_Scan_bwd_kernel_traitsILi32ELi4ELb1ELb0ELb0ELb0ELb1EN3c108BFloat16ENS1_7complexIfEEEEv12SSMParamsBwd,@"STO_CUDA_ENTRY STV_DEFAULT"
_Z25selective_scan_bwd_kernelI32Selective_Scan_bwd_kernel_traitsILi32ELi4ELb1ELb0ELb0ELb0ELb1EN3c108BFloat16ENS1_7complexIfEEEEv12SSMParamsBwd:
.text._Z25selective_scan_bwd_kernelI32Selective_Scan_bwd_kernel_traitsILi32ELi4ELb1ELb0ELb0ELb0ELb1EN3c108BFloat16ENS1_7complexIfEEEEv12SSMParamsBwd:
        /* <DEDUP_REMOVED lines=99> */
.L_x_18013:
[----:B------:R-:W-:Y:S01]  /*0630*/  BAR.SYNC.DEFER_BLOCKING 0x0 ;  /* 0x0000000000007b1d */ /* 0x000fe20000010000 */
[----:B0-----:R-:W-:Y:S02]  /*0640*/  MOV R2, R36 ;  /* 0x0000002400027202 */ /* 0x001fe40000000f00 */
[----:B------:R-:W-:-:S05]  /*0650*/  MOV R3, R35 ;  /* 0x0000002300037202 */ /* 0x000fca0000000f00 */
[----:B------:R-:W0:Y:S01]  /*0660*/  LDC.64 R12, c[0x0][0x410] ;  /* 0x00010400ff0c7b82 */ /* 0x000e220000000a00 */
[----:B------:R-:W1:Y:S01]  /*0670*/  S2R R28, SR_LANEID ;  /* 0x00000000001c7919 */ /* 0x000e620000000000 */
[----:B------:R-:W-:-:S06]  /*0680*/  IMAD.WIDE.U32 R4, R38, 0x8, R2 ;  /* 0x0000000826047825 */ /* 0x000fcc00078e0002 */
[----:B------:R-:W2:Y:S01]  /*0690*/  LDC.64 R14, c[0x0][0x418] ;  /* 0x00010600ff0e7b82 */ /* 0x000ea20000000a00 */
[----:B------:R-:W-:Y:S01]  /*06a0*/  HFMA2 R17, -RZ, RZ, 0, 0 ;  /* 0x00000000ff117431 */ /* 0x000fe200000001ff */
[----:B------:R-:W-:Y:S01]  /*06b0*/  IADD3 R26, PT, PT, R30, -0x1, RZ ;  /* 0xffffffff1e1a7810 */ /* 0x000fe20007ffe0ff */
[----:B------:R-:W3:Y:S01]  /*06c0*/  LDCU.64 UR6, c[0x0][0x510] ;  /* 0x0000a200ff0677ac */ /* 0x000ee20008000a00 */
[----:B------:R-:W4:Y:S04]  /*06d0*/  LDCU.64 UR8, c[0x0][0x490] ;  /* 0x00009200ff0877ac */ /* 0x000f280008000a00 */
[----:B------:R-:W3:Y:S01]  /*06e0*/  LDC.64 R22, c[0x0][0x488] ;  /* 0x00012200ff167b82 */ /* 0x000ee20000000a00 */
[----:B------:R-:W4:Y:S01]  /*06f0*/  LDG.E.64 R6, desc[UR16][R4.64] ;  /* 0x0000001004067981 */ /* 0x000f22000c1e1b00 */
[----:B------:R-:W-:Y:S01]  /*0700*/  MOV R2, R34 ;  /* 0x0000002200027202 */ /* 0x000fe20000000f00 */
[----:B------:R-:W0:Y:S01]  /*0710*/  LDCU UR4, c[0x0][0x38c] ;  /* 0x00007180ff0477ac */ /* 0x000e220008000800 */
[----:B------:R-:W-:-:S04]  /*0720*/  MOV R3, R33 ;  /* 0x0000002100037202 */ /* 0x000fc80000000f00 */
[----:B------:R-:W3:Y:S01]  /*0730*/  LDC.64 R24, c[0x0][0x428] ;  /* 0x00010a00ff187b82 */ /* 0x000ee20000000a00 */
[----:B------:R-:W-:-:S07]  /*0740*/  IMAD.WIDE.U32 R8, R38, 0x8, R2 ;  /* 0x0000000826087825 */ /* 0x000fce00078e0002 */
[----:B------:R-:W3:Y:S01]  /*0750*/  LDC.64 R50, c[0x0][0x478] ;  /* 0x00011e00ff327b82 */ /* 0x000ee20000000a00 */
[----:B-1----:R-:W-:-:S07]  /*0760*/  LEA R27, R28, UR5, 0x3 ;  /* 0x000000051c1b7c11 */ /* 0x002fce000f8e18ff */
[----:B------:R-:W1:Y:S01]  /*0770*/  LDC.64 R60, c[0x0][0x508] ;  /* 0x00014200ff3c7b82 */ /* 0x000e620000000a00 */
[----:B----4-:R0:W-:Y:S01]  /*0780*/  STS.64 [R27], R6 ;  /* 0x000000061b007388 */ /* 0x0101e20000000a00 */
[----:B------:R-:W-:-:S03]  /*0790*/  NOP ;  /* 0x0000000000007918 */ /* 0x000fc60000000000 */
[----:B------:R-:W-:Y:S03]  /*07a0*/  LDS.64 R2, [R27] ;  /* 0x000000001b027984 */ /* 0x000fe60000000a00 */
[----:B------:R-:W-:Y:S06]  /*07b0*/  BAR.SYNC.DEFER_BLOCKING 0x0 ;  /* 0x0000000000007b1d */ /* 0x000fec0000010000 */
[----:B------:R-:W4:Y:S01]  /*07c0*/  LDG.E.64 R8, desc[UR16][R8.64] ;  /* 0x0000001008087981 */ /* 0x000f22000c1e1b00 */
[----:B------:R-:W-:-:S02]  /*07d0*/  MOV R4, R32 ;  /* 0x0000002000047202 */ /* 0x000fc40000000f00 */
[----:B------:R-:W-:-:S03]  /*07e0*/  MOV R5, R31 ;  /* 0x0000001f00057202 */ /* 0x000fc60000000f00 */
[----:B------:R-:W-:Y:S01]  /*07f0*/  IMAD.WIDE.U32 R10, R38, 0x8, R4 ;  /* 0x00000008260a7825 */ /* 0x000fe200078e0004 */
[----:B----4-:R3:W-:Y:S01]  /*0800*/  STS.64 [R27], R8 ;  /* 0x000000081b007388 */ /* 0x0107e20000000a00 */
[----:B------:R-:W-:-:S03]  /*0810*/  NOP ;  /* 0x0000000000007918 */ /* 0x000fc60000000000 */
[----:B------:R-:W-:Y:S01]  /*0820*/  LDS.64 R4, [R27] ;  /* 0x000000001b047984 */ /* 0x000fe20000000a00 */
[----:B------:R-:W-:Y:S06]  /*0830*/  BAR.SYNC.DEFER_BLOCKING 0x0 ;  /* 0x0000000000007b1d */ /* 0x000fec0000010000 */
[----:B------:R-:W4:Y:S01]  /*0840*/  LDG.E.64 R10, desc[UR16][R10.64] ;  /* 0x000000100a0a7981 */ /* 0x000f22000c1e1b00 */
[----:B------:R-:W-:-:S05]  /*0850*/  SHF.L.U32 R16, R26, 0x7, RZ ;  /* 0x000000071a107819 */ /* 0x000fca00000006ff */
[----:B0-----:R-:W-:-:S04]  /*0860*/  IMAD.WIDE.U32 R6, R12, UR18, R16 ;  /* 0x000000120c067c25 */ /* 0x001fc8000f8e0010 */
[----:B------:R-:W-:Y:S02]  /*0870*/  IMAD R7, R13, UR18, R7 ;  /* 0x000000120d077c24 */ /* 0x000fe4000f8e0207 */
[----:B--2---:R-:W-:-:S04]  /*0880*/  IMAD.WIDE.U32 R6, R49, R14, R6 ;  /* 0x0000000e31067225 */ /* 0x004fc800078e0006 */
[----:B------:R-:W-:Y:S01]  /*0890*/  IMAD R0, R49, R15, R7 ;  /* 0x0000000f31007224 */ /* 0x000fe200078e0207 */
[----:B---3--:R-:W-:-:S04]  /*08a0*/  LEA R8, P0, R6, R22, 0x1 ;  /* 0x0000001606087211 */ /* 0x008fc800078008ff */
[----:B------:R-:W-:Y:S02]  /*08b0*/  LEA.HI.X R9, R6, R23, R0, 0x1, P0 ;  /* 0x0000001706097211 */ /* 0x000fe400000f0c00 */
[----:B------:R-:W0:Y:S01]  /*08c0*/  LDC.64 R22, c[0x0][0x420] ;  /* 0x00010800ff167b82 */ /* 0x000e220000000a00 */
[----:B------:R-:W-:Y:S01]  /*08d0*/  IMAD.WIDE.U32 R8, R38, 0x8, R8 ;  /* 0x0000000826087825 */ /* 0x000fe200078e0008 */
[----:B----4-:R2:W-:Y:S01]  /*08e0*/  STS.64 [R27], R10 ;  /* 0x0000000a1b007388 */ /* 0x0105e20000000a00 */
[----:B------:R-:W-:-:S03]  /*08f0*/  NOP ;  /* 0x0000000000007918 */ /* 0x000fc60000000000 */
[----:B------:R-:W3:Y:S02]  /*0900*/  LDS.64 R6, [R27] ;  /* 0x000000001b067984 */ /* 0x000ee40000000a00 */
[----:B------:R-:W-:Y:S06]  /*0910*/  BAR.SYNC.DEFER_BLOCKING 0x0 ;  /* 0x0000000000007b1d */ /* 0x000fec0000010000 */
[----:B------:R-:W4:Y:S01]  /*0920*/  LDG.E.64 R12, desc[UR16][R8.64] ;  /* 0x00000010080c7981 */ /* 0x000f22000c1e1b00 */
[----:B0-----:R-:W-:-:S04]  /*0930*/  IMAD.WIDE.U32 R14, R22, UR18, R16 ;  /* 0x00000012160e7c25 */ /* 0x001fc8000f8e0010 */
[----:B------:R-:W-:Y:S02]  /*0940*/  IMAD R15, R23, UR18, R15 ;  /* 0x00000012170f7c24 */ /* 0x000fe4000f8e020f */
[----:B--2---:R-:W-:-:S04]  /*0950*/  IMAD.WIDE.U32 R10, R49, R24, R14 ;  /* 0x00000018310a7225 */ /* 0x004fc800078e000e */
[----:B------:R-:W-:Y:S01]  /*0960*/  IMAD R0, R49, R25, R11 ;  /* 0x0000001931007224 */ /* 0x000fe200078e020b */
[----:B------:R-:W-:-:S04]  /*0970*/  LEA R14, P0, R10, R50, 0x1 ;  /* 0x000000320a0e7211 */ /* 0x000fc800078008ff */
[----:B------:R-:W-:-:S03]  /*0980*/  LEA.HI.X R15, R10, R51, R0, 0x1, P0 ;  /* 0x000000330a0f7211 */ /* 0x000fc600000f0c00 */
[----:B------:R-:W-:Y:S01]  /*0990*/  IMAD.WIDE.U32 R10, R38, 0x8, R14 ;  /* 0x00000008260a7825 */ /* 0x000fe200078e000e */
[----:B----4-:R-:W-:Y:S01]  /*09a0*/  STS.64 [R27], R12 ;  /* 0x0000000c1b007388 */ /* 0x010fe20000000a00 */
[----:B------:R-:W-:-:S03]  /*09b0*/  NOP ;  /* 0x0000000000007918 */ /* 0x000fc60000000000 */
[----:B------:R-:W0:Y:S01]  /*09c0*/  LDS.64 R22, [R27] ;  /* 0x000000001b167984 */ /* 0x000e220000000a00 */
[----:B------:R-:W-:Y:S06]  /*09d0*/  BAR.SYNC.DEFER_BLOCKING 0x0 ;  /* 0x0000000000007b1d */ /* 0x000fec0000010000 */
[----:B------:R-:W2:Y:S01]  /*09e0*/  LDG.E.64 R10, desc[UR16][R10.64] ;  /* 0x000000100a0a7981 */ /* 0x000ea2000c1e1b00 */
[----:B---3--:R-:W-:Y:S01]  /*09f0*/  SHF.L.U32 R15, R7, 0x10, RZ ;  /* 0x00000010070f7819 */ /* 0x008fe200000006ff */
[----:B------:R-:W-:-:S04]  /*0a00*/  UISETP.NE.U32.AND UP0, UPT, UR8, URZ, UPT ;  /* 0x000000ff0800728c */ /* 0x000fc8000bf05070 */
[----:B------:R-:W-:Y:S01]  /*0a10*/  UISETP.NE.AND.EX UP0, UPT, UR9, URZ, UPT, UP0 ;  /* 0x000000ff0900728c */ /* 0x000fe2000bf05300 */
[----:B0-----:R-:W-:Y:S02]  /*0a20*/  SHF.L.U32 R50, R23, 0x10, RZ ;  /* 0x0000001017327819 */ /* 0x001fe400000006ff */
[--C-:B------:R-:W-:Y:S02]  /*0a30*/  SHF.R.U32.HI R53, RZ, 0x10, R23.reuse ;  /* 0x00000010ff357819 */ /* 0x100fe40000011617 */
[----:B------:R-:W-:Y:S01]  /*0a40*/  SHF.R.U64 R46, R22, 0x10, R23 ;  /* 0x00000010162e7819 */ /* 0x000fe20000001217 */
[----:B------:R-:W-:Y:S01]  /*0a50*/  FMUL.FTZ R0, R50, -1.4426950216293334961 ;  /* 0xbfb8aa3b32007820 */ /* 0x000fe20000410000 */
[----:B------:R-:W-:Y:S02]  /*0a60*/  SHF.L.U32 R53, R53, 0x10, RZ ;  /* 0x0000001035357819 */ /* 0x000fe400000006ff */
[----:B------:R-:W-:Y:S02]  /*0a70*/  SHF.L.U32 R46, R46, 0x10, RZ ;  /* 0x000000102e2e7819 */ /* 0x000fe400000006ff */
[----:B------:R-:W-:Y:S01]  /*0a80*/  SHF.L.U32 R23, R22, 0x10, RZ ;  /* 0x0000001016177819 */ /* 0x000fe200000006ff */
[----:B------:R-:W0:Y:S01]  /*0a90*/  MUFU.EX2 R0, R0 ;  /* 0x0000000000007308 */ /* 0x000e220000000800 */
[----:B------:R-:W-:-:S07]  /*0aa0*/  FMUL.FTZ R14, R53, -1.4426950216293334961 ;  /* 0xbfb8aa3b350e7820 */ /* 0x000fce0000410000 */
[----:B------:R-:W3:Y:S01]  /*0ab0*/  MUFU.EX2 R14, R14 ;  /* 0x0000000e000e7308 */ /* 0x000ee20000000800 */
[----:B0-----:R-:W-:Y:S01]  /*0ac0*/  FADD.FTZ R12, R0, 1 ;  /* 0x3f800000000c7421 */ /* 0x001fe20000010000 */
[----:B------:R-:W-:-:S06]  /*0ad0*/  FMUL.FTZ R0, R23, -1.4426950216293334961 ;  /* 0xbfb8aa3b17007820 */ /* 0x000fcc0000410000 */
[----:B------:R-:W0:Y:S01]  /*0ae0*/  MUFU.RCP R13, R12 ;  /* 0x0000000c000d7308 */ /* 0x000e220000001000 */
[----:B---3--:R-:W-:Y:S01]  /*0af0*/  FADD.FTZ R22, R14, 1 ;  /* 0x3f8000000e167421 */ /* 0x008fe20000010000 */
[----:B------:R-:W-:-:S06]  /*0b00*/  SHF.R.U32.HI R14, RZ, 0x10, R7 ;  /* 0x00000010ff0e7819 */ /* 0x000fcc0000011607 */
[----:B------:R-:W3:Y:S08]  /*0b10*/  MUFU.EX2 R0, R0 ;  /* 0x0000000000007308 */ /* 0x000ef00000000800 */
[----:B------:R4:W-:Y:S01]  /*0b20*/  MUFU.RCP R54, R22 ;  /* 0x0000001600367308 */ /* 0x0009e20000001000 */
[----:B0-----:R-:W-:-:S04]  /*0b30*/  FADD.FTZ R25, -R13, 1 ;  /* 0x3f8000000d197421 */ /* 0x001fc80000010100 */
[C---:B------:R-:W-:Y:S01]  /*0b40*/  FFMA.FTZ R25, R50.reuse, R25, 1 ;  /* 0x3f80000032197423 */ /* 0x040fe20000010019 */
[----:B------:R-:W-:Y:S01]  /*0b50*/  FMUL.FTZ R50, R50, R13 ;  /* 0x0000000d32327220 */ /* 0x000fe20000410000 */
[----:B----4-:R-:W-:Y:S01]  /*0b60*/  SHF.L.U32 R22, R14, 0x10, RZ ;  /* 0x000000100e167819 */ /* 0x010fe200000006ff */
[----:B---3--:R-:W-:Y:S01]  /*0b70*/  FADD.FTZ R0, R0, 1 ;  /* 0x3f80000000007421 */ /* 0x008fe20000010000 */
[----:B------:R-:W-:Y:S01]  /*0b80*/  SHF.R.U64 R14, R6, 0x10, R7 ;  /* 0x00000010060e7819 */ /* 0x000fe20000001207 */
[----:B------:R-:W-:Y:S02]  /*0b90*/  FMUL.FTZ R69, R15, R50 ;  /* 0x000000320f457220 */ /* 0x000fe40000410000 */
[----:B------:R0:W3:Y:S01]  /*0ba0*/  MUFU.RCP R24, R0 ;  /* 0x0000000000187308 */ /* 0x0000e20000001000 */
[----:B------:R-:W-:Y:S02]  /*0bb0*/  SHF.L.U32 R14, R14, 0x10, RZ ;  /* 0x000000100e0e7819 */ /* 0x000fe400000006ff */
[----:B0-----:R-:W-:Y:S01]  /*0bc0*/  SHF.L.U32 R0, R6, 0x10, RZ ;  /* 0x0000001006007819 */ /* 0x001fe200000006ff */
[----:B---3--:R-:W-:-:S04]  /*0bd0*/  FADD.FTZ R6, -R24, 1 ;  /* 0x3f80000018067421 */ /* 0x008fc80000010100 */
[C---:B------:R-:W-:Y:S01]  /*0be0*/  FFMA.FTZ R6, R23.reuse, R6, 1 ;  /* 0x3f80000017067423 */ /* 0x040fe20000010006 */
[----:B------:R-:W-:-:S04]  /*0bf0*/  FMUL.FTZ R23, R23, R24 ;  /* 0x0000001817177220 */ /* 0x000fc80000410000 */
[----:B------:R-:W-:Y:S01]  /*0c00*/  FMUL.FTZ R63, R0, R23 ;  /* 0x00000017003f7220 */ /* 0x000fe20000410000 */
[----:B--2---:R0:W-:Y:S01]  /*0c10*/  STS.64 [R27], R10 ;  /* 0x0000000a1b007388 */ /* 0x0041e20000000a00 */
[----:B------:R-:W-:-:S03]  /*0c20*/  NOP ;  /* 0x0000000000007918 */ /* 0x000fc60000000000 */
[----:B------:R-:W2:Y:S01]  /*0c30*/  LDS.64 R8, [R27] ;  /* 0x000000001b087984 */ /* 0x000ea20000000a00 */
[----:B0-----:R-:W-:-:S06]  /*0c40*/  FMUL.FTZ R10, R46, -1.4426950216293334961 ;  /* 0xbfb8aa3b2e0a7820 */ /* 0x001fcc0000410000 */
[----:B------:R-:W0:Y:S02]  /*0c50*/  MUFU.EX2 R10, R10 ;  /* 0x0000000a000a7308 */ /* 0x000e240000000800 */
[----:B0-----:R-:W-:-:S06]  /*0c60*/  FADD.FTZ R11, R10, 1 ;  /* 0x3f8000000a0b7421 */ /* 0x001fcc0000010000 */
[----:B------:R0:W3:Y:S01]  /*0c70*/  MUFU.RCP R51, R11 ;  /* 0x0000000b00337308 */ /* 0x0000e20000001000 */
[----:B--2---:R-:W-:Y:S02]  /*0c80*/  SHF.L.U32 R52, R9, 0x10, RZ ;  /* 0x0000001009347819 */ /* 0x004fe400000006ff */
[--C-:B------:R-:W-:Y:S02]  /*0c90*/  SHF.R.U32.HI R55, RZ, 0x10, R9.reuse ;  /* 0x00000010ff377819 */ /* 0x100fe40000011609 */
[----:B------:R-:W-:Y:S01]  /*0ca0*/  SHF.R.U64 R48, R8, 0x10, R9 ;  /* 0x0000001008307819 */ /* 0x000fe20000001209 */
[----:B------:R-:W-:Y:S01]  /*0cb0*/  FMUL.FTZ R10, R15, R52 ;  /* 0x000000340f0a7220 */ /* 0x000fe20000410000 */
[----:B------:R-:W-:Y:S02]  /*0cc0*/  SHF.L.U32 R55, R55, 0x10, RZ ;  /* 0x0000001037377819 */ /* 0x000fe400000006ff */
[----:B------:R-:W-:Y:S01]  /*0cd0*/  SHF.L.U32 R48, R48, 0x10, RZ ;  /* 0x0000001030307819 */ /* 0x000fe200000006ff */
[----:B------:R-:W-:-:S02]  /*0ce0*/  FMUL.FTZ R10, R13, R10 ;  /* 0x0000000a0d0a7220 */ /* 0x000fc40000410000 */
[----:B------:R-:W-:Y:S02]  /*0cf0*/  FMUL.FTZ R7, R22, R55 ;  /* 0x0000003716077220 */ /* 0x000fe40000410000 */
[----:B------:R-:W-:Y:S01]  /*0d00*/  FMUL.FTZ R12, R10, R25 ;  /* 0x000000190a0c7220 */ /* 0x000fe20000410000 */
[C---:B------:R-:W-:Y:S01]  /*0d10*/  FADD.FTZ R10, -R54.reuse, 1 ;  /* 0x3f800000360a7421 */ /* 0x040fe20000010100 */
[----:B------:R-:W-:Y:S01]  /*0d20*/  FMUL.FTZ R7, R54, R7 ;  /* 0x0000000736077220 */ /* 0x000fe20000410000 */
[----:B------:R-:W-:Y:S02]  /*0d30*/  SHF.L.U32 R25, R8, 0x10, RZ ;  /* 0x0000001008197819 */ /* 0x000fe400000006ff */
[C---:B------:R-:W-:Y:S01]  /*0d40*/  FFMA.FTZ R10, R53.reuse, R10, 1 ;  /* 0x3f800000350a7423 */ /* 0x040fe2000001000a */
[----:B------:R-:W-:Y:S01]  /*0d50*/  F2F.BF16.F32 R12, R12 ;  /* 0x0000000c000c7304 */ /* 0x000fe20000202000 */
[----:B------:R-:W-:Y:S02]  /*0d60*/  FMUL.FTZ R53, R53, R54 ;  /* 0x0000003635357220 */ /* 0x000fe40000410000 */
[----:B0-----:R-:W-:Y:S01]  /*0d70*/  FMUL.FTZ R11, R7, R10 ;  /* 0x0000000a070b7220 */ /* 0x001fe20000410000 */
[----:B---3--:R-:W-:Y:S01]  /*0d80*/  FADD.FTZ R7, -R51, 1 ;  /* 0x3f80000033077421 */ /* 0x008fe20000010100 */
[----:B------:R-:W-:Y:S01]  /*0d90*/  FMUL.FTZ R10, R14, R48 ;  /* 0x000000300e0a7220 */ /* 0x000fe20000410000 */
[----:B------:R-:W-:-:S02]  /*0da0*/  FMUL.FTZ R71, R22, R53 ;  /* 0x0000003516477220 */ /* 0x000fc40000410000 */
[----:B------:R-:W-:Y:S01]  /*0db0*/  FFMA.FTZ R9, R46, R7, 1 ;  /* 0x3f8000002e097423 */ /* 0x000fe20000010007 */
[----:B------:R-:W-:Y:S01]  /*0dc0*/  FMUL.FTZ R10, R51, R10 ;  /* 0x0000000a330a7220 */ /* 0x000fe20000410000 */
[----:B------:R-:W-:Y:S01]  /*0dd0*/  FMUL.FTZ R7, R0, R25 ;  /* 0x0000001900077220 */ /* 0x000fe20000410000 */
[----:B------:R-:W0:Y:S01]  /*0de0*/  F2F.BF16.F32 R11, R11 ;  /* 0x0000000b000b7304 */ /* 0x000e220000202000 */
[----:B------:R-:W-:Y:S01]  /*0df0*/  FMUL.FTZ R51, R46, R51 ;  /* 0x000000332e337220 */ /* 0x000fe20000410000 */
[----:B------:R-:W-:Y:S01]  /*0e00*/  FMUL.FTZ R9, R10, R9 ;  /* 0x000000090a097220 */ /* 0x000fe20000410000 */
[----:B------:R-:W-:Y:S02]  /*0e10*/  FMUL.FTZ R7, R24, R7 ;  /* 0x0000000718077220 */ /* 0x000fe40000410000 */
[----:B------:R-:W-:Y:S02]  /*0e20*/  FMUL.FTZ R22, R14, R51 ;  /* 0x000000330e167220 */ /* 0x000fe40000410000 */
[----:B------:R-:W-:Y:S01]  /*0e30*/  FMUL.FTZ R8, R7, R6 ;  /* 0x0000000607087220 */ /* 0x000fe20000410000 */
[----:B------:R-:W2:Y:S01]  /*0e40*/  F2F.BF16.F32 R9, R9 ;  /* 0x0000000900097304 */ /* 0x000ea20000202000 */
[----:B0-----:R-:W-:-:S07]  /*0e50*/  PRMT R59, R12, 0x5410, R11 ;  /* 0x000054100c3b7816 */ /* 0x001fce000000000b */
[----:B------:R1:W0:Y:S01]  /*0e60*/  F2F.BF16.F32 R57, R8 ;  /* 0x0000000800397304 */ /* 0x0002220000202000 */
[----:B--2---:R-:W-:-:S04]  /*0e70*/  IMAD.WIDE.U32 R6, R9, 0x10000, RZ ;  /* 0x0001000009067825 */ /* 0x004fc800078e00ff */
[----:B-1----:R-:W-:Y:S01]  /*0e80*/  IMAD.WIDE.U32 R8, R60, UR18, R16 ;  /* 0x000000123c087c25 */ /* 0x002fe2000f8e0010 */
[----:B------:R-:W-:Y:S02]  /*0e90*/  LOP3.LUT R11, R59, R7, RZ, 0xfc, !PT ;  /* 0x000000073b0b7212 */ /* 0x000fe400078efcff */
[----:B0-----:R-:W-:Y:S01]  /*0ea0*/  LOP3.LUT R10, R6, R57, RZ, 0xfc, !PT ;  /* 0x00000039060a7212 */ /* 0x001fe200078efcff */
[----:B------:R-:W-:Y:S01]  /*0eb0*/  BAR.SYNC.DEFER_BLOCKING 0x0 ;  /* 0x0000000000007b1d */ /* 0x000fe20000010000 */
[----:B------:R-:W-:Y:S02]  /*0ec0*/  IMAD R9, R61, UR18, R9 ;  /* 0x000000123d097c24 */ /* 0x000fe4000f8e0209 */
[----:B------:R-:W-:-:S05]  /*0ed0*/  IMAD.WIDE.U32 R8, R49, UR6, R8 ;  /* 0x0000000631087c25 */ /* 0x000fca000f8e0008 */
[----:B------:R-:W0:Y:S01]  /*0ee0*/  LDC.64 R56, c[0x0][0x558] ;  /* 0x00015600ff387b82 */ /* 0x000e220000000a00 */
[----:B------:R-:W-:Y:S01]  /*0ef0*/  IMAD R9, R49, UR7, R9 ;  /* 0x0000000731097c24 */ /* 0x000fe2000f8e0209 */
[----:B------:R-:W-:Y:S01]  /*0f00*/  STS.64 [R27], R10 ;  /* 0x0000000a1b007388 */ /* 0x000fe20000000a00 */
[----:B------:R-:W-:-:S03]  /*0f10*/  NOP ;  /* 0x0000000000007918 */ /* 0x000fc60000000000 */
[----:B------:R-:W1:Y:S01]  /*0f20*/  LDS.64 R6, [R27] ;  /* 0x000000001b067984 */ /* 0x000e620000000a00 */
[----:B0-----:R-:W-:-:S04]  /*0f30*/  LEA R12, P0, R8, R56, 0x1 ;  /* 0x00000038080c7211 */ /* 0x001fc800078008ff */
[----:B------:R-:W-:-:S03]  /*0f40*/  LEA.HI.X R13, R8, R57, R9, 0x1, P0 ;  /* 0x00000039080d7211 */ /* 0x000fc600000f0c09 */
[----:B------:R-:W-:-:S05]  /*0f50*/  IMAD.WIDE.U32 R8, R38, 0x8, R12 ;  /* 0x0000000826087825 */ /* 0x000fca00078e000c */
[----:B-1----:R0:W-:Y:S01]  /*0f60*/  STG.E.64 desc[UR16][R8.64], R6 ;  /* 0x0000000608007986 */ /* 0x0021e2000c101b10 */
[----:B------:R-:W-:Y:S05]  /*0f70*/  BRA.U !UP0, `(.L_x_17993) ;  /* 0x0000000108687547 */ /* 0x000fea000b800000 */
[----:B------:R-:W-:Y:S01]  /*0f80*/  FMUL.FTZ R50, R50, R52 ;  /* 0x0000003432327220 */ /* 0x000fe20000410000 */
[----:B------:R-:W-:Y:S01]  /*0f90*/  FMUL.FTZ R53, R53, R55 ;  /* 0x0000003735357220 */ /* 0x000fe20000410000 */
[----:B------:R-:W-:Y:S01]  /*0fa0*/  FMUL.FTZ R48, R51, R48 ;  /* 0x0000003033307220 */ /* 0x000fe20000410000 */
[----:B------:R-:W-:Y:S01]  /*0fb0*/  FMUL.FTZ R23, R23, R25 ;  /* 0x0000001917177220 */ /* 0x000fe20000410000 */
[----:B------:R-:W-:Y:S06]  /*0fc0*/  BAR.SYNC.DEFER_BLOCKING 0x0 ;  /* 0x0000000000007b1d */ /* 0x000fec0000010000 */
[----:B0-----:R-:W0:Y:S02]  /*0fd0*/  F2F.BF16.F32 R6, R48 ;  /* 0x0000003000067304 */ /* 0x001e240000202000 */
[----:B------:R-:W1:Y:S06]  /*0fe0*/  LDC.64 R12, c[0x0][0x430] ;  /* 0x00010c00ff0c7b82 */ /* 0x000e6c0000000a00 */
[----:B------:R-:W-:Y:S02]  /*0ff0*/  F2F.BF16.F32 R50, R50 ;  /* 0x0000003200327304 */ /* 0x000fe40000202000 */
[----:B------:R-:W2:Y:S01]  /*1000*/  LDC.64 R14, c[0x0][0x438] ;  /* 0x00010e00ff0e7b82 */ /* 0x000ea20000000a00 */
[----:B0-----:R-:W-:-:S05]  /*1010*/  IMAD.WIDE.U32 R6, R6, 0x10000, RZ ;  /* 0x0001000006067825 */ /* 0x001fca00078e00ff */
[----:B------:R-:W0:Y:S08]  /*1020*/  F2F.BF16.F32 R53, R53 ;  /* 0x0000003500357304 */ /* 0x000e300000202000 */
[----:B------:R-:W3:Y:S01]  /*1030*/  F2F.BF16.F32 R23, R23 ;  /* 0x0000001700177304 */ /* 0x000ee20000202000 */
[----:B-1----:R-:W-:-:S04]  /*1040*/  IMAD.WIDE.U32 R8, R12, UR18, R16 ;  /* 0x000000120c087c25 */ /* 0x002fc8000f8e0010 */
[----:B------:R-:W-:Y:S01]  /*1050*/  IMAD R9, R13, UR18, R9 ;  /* 0x000000120d097c24 */ /* 0x000fe2000f8e0209 */
[----:B0-----:R-:W-:Y:S01]  /*1060*/  PRMT R11, R50, 0x5410, R53 ;  /* 0x00005410320b7816 */ /* 0x001fe20000000035 */
[----:B--2---:R-:W-:-:S03]  /*1070*/  IMAD.WIDE.U32 R8, R49, R14, R8 ;  /* 0x0000000e31087225 */ /* 0x004fc600078e0008 */
[----:B------:R-:W-:Y:S01]  /*1080*/  LOP3.LUT R11, R11, R7, RZ, 0xfc, !PT ;  /* 0x000000070b0b7212 */ /* 0x000fe200078efcff */
[----:B------:R-:W-:Y:S01]  /*1090*/  IMAD R9, R49, R15, R9 ;  /* 0x0000000f31097224 */ /* 0x000fe200078e0209 */
[----:B------:R-:W-:Y:S02]  /*10a0*/  LEA R12, P0, R8, UR8, 0x1 ;  /* 0x00000008080c7c11 */ /* 0x000fe4000f8008ff */
[----:B---3--:R-:W-:Y:S02]  /*10b0*/  LOP3.LUT R10, R6, R23, RZ, 0xfc, !PT ;  /* 0x00000017060a7212 */ /* 0x008fe400078efcff */
[----:B------:R-:W-:-:S03]  /*10c0*/  LEA.HI.X R13, R8, UR9, R9, 0x1, P0 ;  /* 0x00000009080d7c11 */ /* 0x000fc600080f0c09 */
[----:B------:R-:W-:Y:S01]  /*10d0*/  STS.64 [R27], R10 ;  /* 0x0000000a1b007388 */ /* 0x000fe20000000a00 */
[----:B------:R-:W-:-:S03]  /*10e0*/  NOP ;  /* 0x0000000000007918 */ /* 0x000fc60000000000 */
[----:B------:R-:W0:Y:S01]  /*10f0*/  LDS.64 R6, [R27] ;  /* 0x000000001b067984 */ /* 0x000e220000000a00 */
[----:B------:R-:W-:-:S05]  /*1100*/  IMAD.WIDE.U32 R8, R38, 0x8, R12 ;  /* 0x0000000826087825 */ /* 0x000fca00078e000c */
[----:B0-----:R1:W-:Y:S02]  /*1110*/  STG.E.64 desc[UR16][R8.64], R6 ;  /* 0x0000000608007986 */ /* 0x0013e4000c101b10 */
.L_x_17993:
[----:B------:R-:W-:Y:S01]  /*1120*/  BAR.SYNC.DEFER_BLOCKING 0x0 ;  /* 0x0000000000007b1d */ /* 0x000fe20000010000 */
[C---:B------:R-:W-:Y:S01]  /*1130*/  SHF.L.U32 R51, R2.reuse, 0x10, RZ ;  /* 0x0000001002337819 */ /* 0x040fe200000006ff */
[----:B------:R-:W-:Y:S01]  /*1140*/  UISETP.GE.AND UP0, UPT, UR4, 0x1, UPT ;  /* 0x000000010400788c */ /* 0x000fe2000bf06270 */
[----:B------:R-:W-:Y:S02]  /*1150*/  SHF.R.U64 R55, R2, 0x10, R3 ;  /* 0x0000001002377819 */ /* 0x000fe40000001203 */
[----:B------:R-:W-:Y:S02]  /*1160*/  CS2R R52, SRZ ;  /* 0x0000000000347805 */ /* 0x000fe4000001ff00 */
[--C-:B------:R-:W-:Y:S01]  /*1170*/  SHF.R.U64 R0, R4, 0x10, R5.reuse ;  /* 0x0000001004007819 */ /* 0x100fe20000001205 */
[----:B01----:R-:W-:Y:S01]  /*1180*/  FFMA.FTZ R7, R63, R51, R40 ;  /* 0x000000333f077223 */ /* 0x003fe20000010028 */
[----:B------:R-:W-:Y:S01]  /*1190*/  SHF.L.U32 R55, R55, 0x10, RZ ;  /* 0x0000001037377819 */ /* 0x000fe200000006ff */
[-C--:B-----5:R-:W-:Y:S01]  /*11a0*/  FMUL.FTZ R61, R63, R44.reuse ;  /* 0x0000002c3f3d7220 */ /* 0x0a0fe20000410000 */
[----:B------:R-:W-:Y:S01]  /*11b0*/  SHF.R.U32.HI R59, RZ, 0x10, R5 ;  /* 0x00000010ff3b7819 */ /* 0x000fe20000011605 */
[-C--:B------:R-:W-:Y:S01]  /*11c0*/  FMUL.FTZ R77, R69, R44.reuse ;  /* 0x0000002c454d7220 */ /* 0x080fe20000410000 */
[----:B------:R-:W-:Y:S01]  /*11d0*/  SHF.L.U32 R57, R5, 0x10, RZ ;  /* 0x0000001005397819 */ /* 0x000fe200000006ff */
[-C--:B------:R-:W-:Y:S01]  /*11e0*/  FMUL.FTZ R62, R22, R44.reuse ;  /* 0x0000002c163e7220 */ /* 0x080fe20000410000 */
[----:B------:R-:W-:Y:S01]  /*11f0*/  SHF.L.U32 R46, R3, 0x10, RZ ;  /* 0x00000010032e7819 */ /* 0x000fe200000006ff */
[----:B------:R-:W-:Y:S01]  /*1200*/  FMUL.FTZ R48, R71, R44 ;  /* 0x0000002c47307220 */ /* 0x000fe20000410000 */
[----:B------:R-:W-:Y:S01]  /*1210*/  SHF.R.U32.HI R56, RZ, 0x10, R3 ;  /* 0x00000010ff387819 */ /* 0x000fe20000011603 */
[----:B------:R-:W-:Y:S01]  /*1220*/  FADD.FTZ R57, R57, R42 ;  /* 0x0000002a39397221 */ /* 0x000fe20000010000 */
[----:B------:R-:W-:Y:S01]  /*1230*/  SHF.L.U32 R5, R0, 0x10, RZ ;  /* 0x0000001000057819 */ /* 0x000fe200000006ff */
[----:B------:R-:W-:Y:S01]  /*1240*/  FFMA.FTZ R0, R22, R55, R7 ;  /* 0x0000003716007223 */ /* 0x000fe20000010007 */
[----:B------:R-:W-:-:S02]  /*1250*/  SHF.L.U32 R3, R4, 0x10, RZ ;  /* 0x0000001004037819 */ /* 0x000fc400000006ff */
        /* <DEDUP_REMOVED lines=33> */
.L_x_18012:
[----:B------:R-:W-:Y:S02]  /*1470*/  MOV R2, R18 ;  /* 0x0000001200027202 */ /* 0x000fe40000000f00 */
[----:B------:R-:W-:-:S03]  /*1480*/  MOV R3, R37 ;  /* 0x0000002500037202 */ /* 0x000fc60000000f00 */
[----:B0-----:R-:W-:-:S04]  /*1490*/  IMAD.WIDE.U32 R2, R12, UR4, R2 ;  /* 0x000000040c027c25 */ /* 0x001fc8000f8e0002 */
[----:B------:R-:W-:Y:S01]  /*14a0*/  IMAD R3, R13, UR4, R3 ;  /* 0x000000040d037c24 */ /* 0x000fe2000f8e0203 */
[----:B--2---:R-:W-:-:S04]  /*14b0*/  LEA R22, P1, R2, R14, 0x3 ;  /* 0x0000000e02167211 */ /* 0x004fc800078218ff */
[----:B------:R-:W-:-:S06]  /*14c0*/  LEA.HI.X R23, R2, R15, R3, 0x3, P1 ;  /* 0x0000000f02177211 */ /* 0x000fcc00008f1c03 */
[----:B------:R-:W2:Y:S01]  /*14d0*/  LDG.E.64 R22, desc[UR16][R22.64] ;  /* 0x0000001016167981 */ /* 0x000ea2000c1e1b00 */
[----:B------:R-:W-:-:S04]  /*14e0*/  IMAD.WIDE.U32 R6, R66, UR4, RZ ;  /* 0x0000000442067c25 */ /* 0x000fc8000f8e00ff */
[----:B-1----:R-:W-:Y:S01]  /*14f0*/  IMAD.WIDE.U32 R4, R64, UR4, RZ ;  /* 0x0000000440047c25 */ /* 0x002fe2000f8e00ff */
[----:B------:R-:W-:-:S03]  /*1500*/  LEA R2, P2, R6, R43, 0x3 ;  /* 0x0000002b06027211 */ /* 0x000fc600078418ff */
[----:B------:R-:W-:Y:S01]  /*1510*/  IMAD R3, R67, UR4, R7 ;  /* 0x0000000443037c24 */ /* 0x000fe2000f8e0207 */
[----:B------:R-:W-:Y:S01]  /*1520*/  LEA R8, P1, R4, R47, 0x3 ;  /* 0x0000002f04087211 */ /* 0x000fe200078218ff */
[----:B------:R-:W-:-:S03]  /*1530*/  IMAD R5, R65, UR4, R5 ;  /* 0x0000000441057c24 */ /* 0x000fc6000f8e0205 */
[----:B------:R-:W-:Y:S02]  /*1540*/  LEA.HI.X R3, R6, R41, R3, 0x3, P2 ;  /* 0x0000002906037211 */ /* 0x000fe400010f1c03 */
[----:B------:R-:W-:-:S04]  /*1550*/  LEA.HI.X R9, R4, R45, R5, 0x3, P1 ;  /* 0x0000002d04097211 */ /* 0x000fc800008f1c05 */
[----:B------:R-:W5:Y:S04]  /*1560*/  LDG.E.64 R2, desc[UR16][R2.64] ;  /* 0x0000001002027981 */ /* 0x000f68000c1e1b00 */
[----:B------:R0:W5:Y:S01]  /*1570*/  LDG.E.64 R4, desc[UR16][R8.64] ;  /* 0x0000001008047981 */ /* 0x000162000c1e1b00 */
[----:B------:R-:W1:Y:S01]  /*1580*/  S2UR UR6, SR_CgaCtaId ;  /* 0x00000000000679c3 */ /* 0x000e620000008800 */
[C---:B------:R-:W-:Y:S01]  /*1590*/  ISETP.NE.AND P3, PT, R38.reuse, RZ, PT ;  /* 0x000000ff2600720c */ /* 0x040fe20003f65270 */
[----:B------:R-:W-:Y:S01]  /*15a0*/  UMOV UR5, 0x400 ;  /* 0x0000040000057882 */ /* 0x000fe20000000000 */
[----:B------:R-:W-:Y:S01]  /*15b0*/  ISETP.NE.AND P1, PT, R38, 0x1f, PT ;  /* 0x0000001f2600780c */ /* 0x000fe20003f25270 */
[----:B------:R-:W-:Y:S01]  /*15c0*/  BSSY.RECONVERGENT B0, `(.L_x_17995) ;  /* 0x000003f000007945 */ /* 0x000fe20003800200 */
[----:B-1----:R-:W-:Y:S01]  /*15d0*/  ULEA UR5, UR6, UR5, 0x18 ;  /* 0x0000000506057291 */ /* 0x002fe2000f8ec0ff */
[----:B--2---:R-:W-:-:S04]  /*15e0*/  FMUL.FTZ R6, R58, R23 ;  /* 0x000000173a067220 */ /* 0x004fc80000410000 */
[----:B------:R-:W-:Y:S01]  /*15f0*/  FMUL.RZ R25, R6, 0.15915493667125701904 ;  /* 0x3e22f98306197820 */ /* 0x000fe2000040c000 */
[----:B------:R-:W-:Y:S01]  /*1600*/  FMUL.FTZ R6, R22, 1.4426950216293334961 ;  /* 0x3fb8aa3b16067820 */ /* 0x000fe20000410000 */
[----:B------:R-:W-:Y:S02]  /*1610*/  FMUL.FTZ R11, R60, R23 ;  /* 0x000000173c0b7220 */ /* 0x000fe40000410000 */
[----:B------:R-:W-:Y:S01]  /*1620*/  MUFU.SIN R10, R25 ;  /* 0x00000019000a7308 */ /* 0x000fe20000000400 */
[-C--:B------:R-:W-:Y:S01]  /*1630*/  FMUL.FTZ R7, R58, R6.reuse ;  /* 0x000000063a077220 */ /* 0x080fe20000410000 */
[-C--:B0-----:R-:W-:Y:S01]  /*1640*/  FMUL.FTZ R8, R60, R6.reuse ;  /* 0x000000063c087220 */ /* 0x081fe20000410000 */
[----:B------:R-:W-:-:S05]  /*1650*/  FMUL.FTZ R9, R57, R6 ;  /* 0x0000000639097220 */ /* 0x000fca0000410000 */
[----:B------:R0:W-:Y:S01]  /*1660*/  MUFU.COS R24, R25 ;  /* 0x0000001900187308 */ /* 0x0001e20000000000 */
[----:B------:R-:W-:Y:S01]  /*1670*/  FMUL.RZ R81, R11, 0.15915493667125701904 ;  /* 0x3e22f9830b517820 */ /* 0x000fe2000040c000 */
[----:B0-----:R-:W-:Y:S01]  /*1680*/  FMUL.FTZ R25, R59, R6 ;  /* 0x000000063b197220 */ /* 0x001fe20000410000 */
[----:B------:R-:W-:-:S05]  /*1690*/  FMUL.FTZ R6, R57, R23 ;  /* 0x0000001739067220 */ /* 0x000fca0000410000 */
[----:B------:R-:W0:Y:S01]  /*16a0*/  MUFU.EX2 R7, R7 ;  /* 0x0000000700077308 */ /* 0x000e220000000800 */
[----:B------:R-:W-:Y:S01]  /*16b0*/  FMUL.RZ R85, R6, 0.15915493667125701904 ;  /* 0x3e22f98306557820 */ /* 0x000fe2000040c000 */
[----:B------:R-:W-:-:S06]  /*16c0*/  FMUL.FTZ R6, R59, R23 ;  /* 0x000000173b067220 */ /* 0x000fcc0000410000 */
[----:B------:R-:W-:Y:S08]  /*16d0*/  MUFU.SIN R11, R81 ;  /* 0x00000051000b7308 */ /* 0x000ff00000000400 */
[----:B------:R1:W-:Y:S02]  /*16e0*/  MUFU.COS R79, R81 ;  /* 0x00000051004f7308 */ /* 0x0003e40000000000 */
[----:B-1----:R-:W-:-:S06]  /*16f0*/  FMUL.RZ R81, R6, 0.15915493667125701904 ;  /* 0x3e22f98306517820 */ /* 0x002fcc000040c000 */
[----:B------:R-:W-:Y:S01]  /*1700*/  MUFU.EX2 R83, R9 ;  /* 0x0000000900537308 */ /* 0x000fe20000000800 */
[----:B------:R-:W-:-:S07]  /*1710*/  IADD3 R6, PT, PT, R75, UR4, RZ ;  /* 0x000000044b067c10 */ /* 0x000fce000fffe0ff */
[----:B------:R-:W1:Y:S01]  /*1720*/  MUFU.COS R82, R85 ;  /* 0x0000005500527308 */ /* 0x000e620000000000 */
[----:B------:R-:W-:-:S07]  /*1730*/  SEL R6, R6, R29, !P3 ;  /* 0x0000001d06067207 */ /* 0x000fce0005800000 */
[----:B------:R-:W2:Y:S08]  /*1740*/  MUFU.SIN R78, R85 ;  /* 0x00000055004e7308 */ /* 0x000eb00000000400 */
[----:B------:R3:W4:Y:S08]  /*1750*/  MUFU.EX2 R80, R8 ;  /* 0x0000000800507308 */ /* 0x0007300000000800 */
[----:B------:R-:W-:Y:S08]  /*1760*/  MUFU.EX2 R25, R25 ;  /* 0x0000001900197308 */ /* 0x000ff00000000800 */
[----:B------:R-:W4:Y:S08]  /*1770*/  MUFU.COS R86, R81 ;  /* 0x0000005100567308 */ /* 0x000f300000000000 */
[----:B------:R1:W4:Y:S01]  /*1780*/  MUFU.SIN R84, R81 ;  /* 0x0000005100547308 */ /* 0x0003220000000400 */
[----:B---3--:R-:W-:Y:S01]  /*1790*/  P2R R8, PR, RZ, 0x8 ;  /* 0x00000008ff087803 */ /* 0x008fe20000000000 */
[C---:B0-----:R-:W-:Y:S01]  /*17a0*/  FMUL.FTZ R9, R7.reuse, R10 ;  /* 0x0000000a07097220 */ /* 0x041fe20000410000 */
[----:B------:R-:W-:Y:S01]  /*17b0*/  FMUL.FTZ R8, R7, R24 ;  /* 0x0000001807087220 */ /* 0x000fe20000410000 */
[----:B------:R-:W-:Y:S01]  /*17c0*/  LEA R10, R6, UR5, 0x3 ;  /* 0x00000005060a7c11 */ /* 0x000fe2000f8e18ff */
[-C--:B-----5:R-:W-:Y:S01]  /*17d0*/  FMUL.FTZ R7, R5, R3.reuse ;  /* 0x0000000305077220 */ /* 0x0a0fe20000410000 */
[----:B------:R-:W-:-:S03]  /*17e0*/  FMUL.FTZ R6, R4, R3 ;  /* 0x0000000304067220 */ /* 0x000fc60000410000 */
[----:B------:R0:W-:Y:S01]  /*17f0*/  STS.64 [R10+0x560], R8 ;  /* 0x000560080a007388 */ /* 0x0001e20000000a00 */
[-C--:B------:R-:W-:Y:S01]  /*1800*/  FFMA.FTZ R7, R4, R2.reuse, -R7 ;  /* 0x0000000204077223 */ /* 0x080fe20000010807 */
[----:B------:R-:W-:Y:S01]  /*1810*/  FFMA.FTZ R6, R5, R2, R6 ;  /* 0x0000000205067223 */ /* 0x000fe20000010006 */
[C---:B-1----:R-:W-:Y:S01]  /*1820*/  FMUL.FTZ R81, R83.reuse, R82 ;  /* 0x0000005253517220 */ /* 0x042fe20000410000 */
[----:B--2---:R-:W-:Y:S01]  /*1830*/  FMUL.FTZ R83, R83, R78 ;  /* 0x0000004e53537220 */ /* 0x004fe20000410000 */
[C---:B----4-:R-:W-:Y:S01]  /*1840*/  FMUL.FTZ R79, R80.reuse, R79 ;  /* 0x0000004f504f7220 */ /* 0x050fe20000410000 */
[C---:B------:R-:W-:Y:S01]  /*1850*/  FMUL.FTZ R78, R25.reuse, R86 ;  /* 0x00000056194e7220 */ /* 0x040fe20000410000 */
[----:B------:R-:W-:Y:S01]  /*1860*/  FMUL.FTZ R80, R80, R11 ;  /* 0x0000000b50507220 */ /* 0x000fe20000410000 */
[----:B------:R-:W-:Y:S01]  /*1870*/  FMUL.FTZ R82, R25, R84 ;  /* 0x0000005419527220 */ /* 0x000fe20000410000 */
[-C--:B------:R-:W-:Y:S01]  /*1880*/  FMUL.FTZ R84, R0, R7.reuse ;  /* 0x0000000700547220 */ /* 0x080fe20000410000 */
        /* <DEDUP_REMOVED lines=17> */
.L_x_17996:
[----:B------:R0:W1:Y:S02]  /*19a0*/  LDS.64 R10, [R90+0x1568] ;  /* 0x001568005a0a7984 */ /* 0x0000640000000a00 */
.L_x_17997:
[----:B------:R-:W-:Y:S05]  /*19b0*/  BSYNC.RECONVERGENT B0 ;  /* 0x0000000000007941 */ /* 0x000fea0003800200 */
.L_x_17995:
        /* <DEDUP_REMOVED lines=23> */
[----:B----4-:R-:W-:Y:S01]  /*1b30*/  FADD.FTZ R5, R73, R94 ;  /* 0x0000005e49057221 */ /* 0x010fe20000010000 */
[----:B------:R-:W-:Y:S01]  /*1b40*/  FADD.FTZ R7, RZ, R3 ;  /* 0x00000003ff077221 */ /* 0x000fe20000010000 */
[C---:B------:R-:W-:Y:S01]  /*1b50*/  FMUL.FTZ R3, R9.reuse, R80 ;  /* 0x0000005009037220 */ /* 0x040fe20000410000 */
[----:B------:R-:W-:Y:S01]  /*1b60*/  FFMA.FTZ R4, R9, R79, R2 ;  /* 0x0000004f09047223 */ /* 0x000fe20000010002 */
[C---:B------:R-:W-:Y:S01]  /*1b70*/  FMUL.FTZ R95, R82.reuse, R5 ;  /* 0x00000005525f7220 */ /* 0x040fe20000410000 */
[----:B------:R-:W-:Y:S01]  /*1b80*/  FMUL.FTZ R94, R82, R7 ;  /* 0x00000007525e7220 */ /* 0x000fe20000410000 */
[----:B------:R-:W-:Y:S01]  /*1b90*/  FFMA.FTZ R2, R8, R79, -R3 ;  /* 0x0000004f08027223 */ /* 0x000fe20000010803 */
[----:B------:R-:W-:Y:S01]  /*1ba0*/  FMUL.FTZ R6, R83, R4 ;  /* 0x0000000453067220 */ /* 0x000fe20000410000 */
[C---:B------:R-:W-:Y:S01]  /*1bb0*/  FFMA.FTZ R95, R78.reuse, R7, R95 ;  /* 0x000000074e5f7223 */ /* 0x040fe2000001005f */
[----:B------:R-:W-:Y:S01]  /*1bc0*/  FFMA.FTZ R5, R78, R5, -R94 ;  /* 0x000000054e057223 */ /* 0x000fe2000001085e */
[----:B------:R-:W-:Y:S01]  /*1bd0*/  ISETP.NE.OR P4, PT, R38, RZ, P4 ;  /* 0x000000ff2600720c */ /* 0x000fe20002785670 */
[-C--:B------:R-:W-:Y:S01]  /*1be0*/  FFMA.FTZ R97, R81, R2.reuse, -R6 ;  /* 0x0000000251617223 */ /* 0x080fe20000010806 */
[----:B------:R-:W-:Y:S01]  /*1bf0*/  FADD.FTZ R94, RZ, R95 ;  /* 0x0000005fff5e7221 */ /* 0x000fe20000010000 */
[----:B------:R-:W-:Y:S01]  /*1c00*/  FMUL.FTZ R2, R83, R2 ;  /* 0x0000000253027220 */ /* 0x000fe20000410000 */
[----:B------:R-:W-:Y:S01]  /*1c10*/  FADD.FTZ R95, R74, R5 ;  /* 0x000000054a5f7221 */ /* 0x000fe20000010000 */
[----:B------:R-:W-:Y:S01]  /*1c20*/  FMUL.FTZ R5, R82, R97 ;  /* 0x0000006152057220 */ /* 0x000fe20000410000 */
[----:B------:R-:W-:Y:S01]  /*1c30*/  ISETP.GT.U32.AND P5, PT, R92, 0xf, PT ;  /* 0x0000000f5c00780c */ /* 0x000fe20003fa4070 */
[----:B------:R-:W2:Y:S01]  /*1c40*/  SHFL.UP PT, R6, R94, 0x1, RZ ;  /* 0x042000005e067989 */ /* 0x000ea200000e00ff */
[----:B------:R-:W-:-:S03]  /*1c50*/  FFMA.FTZ R3, R81, R4, R2 ;  /* 0x0000000451037223 */ /* 0x000fc60000010002 */
[----:B------:R-:W4:Y:S01]  /*1c60*/  SHFL.UP PT, R4, R95, 0x1, RZ ;  /* 0x042000005f047989 */ /* 0x000f2200000e00ff */
        /* <DEDUP_REMOVED lines=44> */
[-C--:B----4-:R-:W-:Y:S01]  /*1f30*/  @P1 FFMA.FTZ R97, R97, R2.reuse, -R4 ;  /* 0x0000000261611223 */ /* 0x090fe20000010804 */
[----:B------:R-:W-:Y:S01]  /*1f40*/  @P1 FFMA.FTZ R96, R96, R2, R7 ;  /* 0x0000000260601223 */ /* 0x000fe20000010007 */
        /* <DEDUP_REMOVED lines=8> */
[----:B------:R-:W-:Y:S02]  /*1fd0*/  FMUL.FTZ R4, R82, R91 ;  /* 0x0000005b52047220 */ /* 0x000fe40000410000 */
[----:B------:R-:W-:Y:S01]  /*1fe0*/  @P1 FADD.FTZ R94, R94, R7 ;  /* 0x000000075e5e1221 */ /* 0x000fe20000010000 */
[----:B------:R-:W-:Y:S01]  /*1ff0*/  FMUL.FTZ R7, R82, R93 ;  /* 0x0000005d52077220 */ /* 0x000fe20000410000 */
[-C--:B---3--:R-:W-:Y:S01]  /*2000*/  FMUL.FTZ R5, R96, R3.reuse ;  /* 0x0000000360057220 */ /* 0x088fe20000410000 */
[----:B------:R-:W-:Y:S01]  /*2010*/  FMUL.FTZ R3, R97, R3 ;  /* 0x0000000361037220 */ /* 0x000fe20000410000 */
[----:B------:R-:W-:Y:S01]  /*2020*/  @P1 FADD.FTZ R95, R95, R6 ;  /* 0x000000065f5f1221 */ /* 0x000fe20000010000 */
[C---:B------:R-:W-:Y:S01]  /*2030*/  FFMA.FTZ R7, R78.reuse, R91, R7 ;  /* 0x0000005b4e077223 */ /* 0x040fe20000010007 */
[-C--:B----4-:R-:W-:Y:S01]  /*2040*/  @P1 FFMA.FTZ R97, R97, R2.reuse, -R5 ;  /* 0x0000000261611223 */ /* 0x090fe20000010805 */
[----:B-1----:R-:W-:Y:S01]  /*2050*/  FMUL.FTZ R5, R78, R11 ;  /* 0x0000000b4e057220 */ /* 0x002fe20000410000 */
[----:B------:R-:W-:Y:S01]  /*2060*/  @P1 FFMA.FTZ R96, R96, R2, R3 ;  /* 0x0000000260601223 */ /* 0x000fe20000010003 */
[----:B------:R-:W-:Y:S01]  /*2070*/  FADD.FTZ R100, R88, R7 ;  /* 0x0000000758647221 */ /* 0x000fe20000010000 */
[----:B------:R-:W-:Y:S01]  /*2080*/  FFMA.FTZ R4, R78, R93, -R4 ;  /* 0x0000005d4e047223 */ /* 0x000fe20000010804 */
[----:B------:R-:W0:Y:S01]  /*2090*/  SHFL.UP PT, R7, R94, 0x10, RZ ;  /* 0x060000005e077989 */ /* 0x000e2200000e00ff */
[C---:B------:R-:W-:Y:S01]  /*20a0*/  FMUL.FTZ R3, R82.reuse, R11 ;  /* 0x0000000b52037220 */ /* 0x040fe20000410000 */
[-C--:B------:R-:W-:Y:S01]  /*20b0*/  FFMA.FTZ R98, -R82, R10.reuse, -R5 ;  /* 0x0000000a52627223 */ /* 0x080fe20000010905 */
[----:B------:R-:W-:Y:S01]  /*20c0*/  FADD.FTZ R102, R89, R4 ;  /* 0x0000000459667221 */ /* 0x000fe20000010000 */
[----:B------:R-:W1:Y:S01]  /*20d0*/  SHFL.UP PT, R6, R95, 0x10, RZ ;  /* 0x060000005f067989 */ /* 0x000e6200000e00ff */
[----:B------:R-:W-:Y:S01]  /*20e0*/  FFMA.FTZ R2, R78, R10, -R3 ;  /* 0x0000000a4e027223 */ /* 0x000fe20000010803 */
[C---:B------:R-:W-:Y:S01]  /*20f0*/  FMUL.FTZ R101, R83.reuse, R100 ;  /* 0x0000006453657220 */ /* 0x040fe20000410000 */
[C---:B------:R-:W-:Y:S01]  /*2100*/  FMUL.FTZ R99, R83.reuse, R102 ;  /* 0x0000006653637220 */ /* 0x040fe20000410000 */
[----:B------:R-:W2:Y:S01]  /*2110*/  SHFL.UP PT, R5, R96, 0x10, RZ ;  /* 0x0600000060057989 */ /* 0x000ea200000e00ff */
[----:B------:R-:W-:Y:S01]  /*2120*/  FMUL.FTZ R3, R83, R2 ;  /* 0x0000000253037220 */ /* 0x000fe20000410000 */
[----:B------:R-:W-:Y:S01]  /*2130*/  FFMA.FTZ R102, R81, R102, -R101 ;  /* 0x0000006651667223 */ /* 0x000fe20000010865 */
[----:B------:R-:W-:Y:S01]  /*2140*/  FMUL.FTZ R104, R83, R98 ;  /* 0x0000006253687220 */ /* 0x000fe20000410000 */
[----:B------:R-:W3:Y:S01]  /*2150*/  SHFL.UP PT, R4, R97, 0x10, RZ ;  /* 0x0600000061047989 */ /* 0x000ee200000e00ff */
[C---:B------:R-:W-:Y:S01]  /*2160*/  FFMA.FTZ R99, R81.reuse, R100, R99 ;  /* 0x0000006451637223 */ /* 0x040fe20000010063 */
[----:B------:R-:W-:Y:S01]  /*2170*/  FFMA.FTZ R3, R81, R98, -R3 ;  /* 0x0000006251037223 */ /* 0x000fe20000010803 */
[----:B------:R-:W-:Y:S01]  /*2180*/  FADD.FTZ R102, R87, R102 ;  /* 0x0000006657667221 */ /* 0x000fe20000010000 */
[----:B------:R-:W-:Y:S01]  /*2190*/  FFMA.FTZ R2, R81, R2, R104 ;  /* 0x0000000251027223 */ /* 0x000fe20000010068 */
[----:B------:R-:W-:Y:S01]  /*21a0*/  FADD.FTZ R99, R86, R99 ;  /* 0x0000006356637221 */ /* 0x000fe20000010000 */
[C---:B------:R-:W-:Y:S01]  /*21b0*/  FMUL.FTZ R98, R80.reuse, R3 ;  /* 0x0000000350627220 */ /* 0x040fe20000410000 */
[----:B------:R-:W-:Y:S01]  /*21c0*/  FMUL.FTZ R104, R80, R102 ;  /* 0x0000006650687220 */ /* 0x000fe20000410000 */
[----:B------:R-:W-:Y:S01]  /*21d0*/  ISETP.GE.AND P1, PT, R28, 0x10, PT ;  /* 0x000000101c00780c */ /* 0x000fe20003f26270 */
[CC--:B------:R-:W-:Y:S01]  /*21e0*/  FMUL.FTZ R100, R80.reuse, R2.reuse ;  /* 0x0000000250647220 */ /* 0x0c0fe20000410000 */
[-C--:B------:R-:W-:Y:S01]  /*21f0*/  FMUL.FTZ R103, R80, R99.reuse ;  /* 0x0000006350677220 */ /* 0x080fe20000410000 */
[C---:B------:R-:W-:Y:S01]  /*2200*/  FFMA.FTZ R2, R79.reuse, R2, R98 ;  /* 0x000000024f027223 */ /* 0x040fe20000010062 */
[----:B------:R-:W-:Y:S01]  /*2210*/  FFMA.FTZ R101, R79, R99, R104 ;  /* 0x000000634f657223 */ /* 0x000fe20000010068 */
[CC--:B0-----:R-:W-:Y:S01]  /*2220*/  FMUL.FTZ R98, R96.reuse, R7.reuse ;  /* 0x0000000760627220 */ /* 0x0c1fe20000410000 */
[----:B------:R-:W-:Y:S01]  /*2230*/  FMUL.FTZ R99, R97, R7 ;  /* 0x0000000761637220 */ /* 0x000fe20000410000 */
[C---:B------:R-:W-:Y:S01]  /*2240*/  FFMA.FTZ R102, R79.reuse, R102, -R103 ;  /* 0x000000664f667223 */ /* 0x040fe20000010867 */
[----:B------:R-:W-:Y:S01]  /*2250*/  FFMA.FTZ R3, R79, R3, -R100 ;  /* 0x000000034f037223 */ /* 0x000fe20000010864 */
[CC--:B-1----:R-:W-:Y:S01]  /*2260*/  FFMA.FTZ R98, R97.reuse, R6.reuse, -R98 ;  /* 0x0000000661627223 */ /* 0x0c2fe20000010862 */
[C---:B------:R-:W-:Y:S01]  /*2270*/  FFMA.FTZ R99, R96.reuse, R6, R99 ;  /* 0x0000000660637223 */ /* 0x040fe20000010063 */
[----:B------:R-:W0:Y:S01]  /*2280*/  SHFL.DOWN PT, R106, R2, 0x1, 0x1f ;  /* 0x08201f00026a7f89 */ /* 0x000e2200000e0000 */
[-C--:B--2---:R-:W-:Y:S01]  /*2290*/  FMUL.FTZ R7, R96, R5.reuse ;  /* 0x0000000560077220 */ /* 0x084fe20000410000 */
[----:B------:R-:W-:Y:S01]  /*22a0*/  FMUL.FTZ R5, R97, R5 ;  /* 0x0000000561057220 */ /* 0x000fe20000410000 */
[----:B------:R-:W-:Y:S01]  /*22b0*/  @P1 FADD.FTZ R95, R95, R98 ;  /* 0x000000625f5f1221 */ /* 0x000fe20000010000 */
[----:B------:R-:W-:Y:S01]  /*22c0*/  @P1 FADD.FTZ R94, R94, R99 ;  /* 0x000000635e5e1221 */ /* 0x000fe20000010000 */
[-C--:B---3--:R-:W-:Y:S01]  /*22d0*/  @P1 FFMA.FTZ R97, R97, R4.reuse, -R7 ;  /* 0x0000000461611223 */ /* 0x088fe20000010807 */
[----:B------:R-:W-:Y:S01]  /*22e0*/  @P1 FFMA.FTZ R96, R96, R4, R5 ;  /* 0x0000000460601223 */ /* 0x000fe20000010005 */
[----:B------:R-:W1:Y:S01]  /*22f0*/  SHFL.DOWN PT, R100, R3, 0x1, 0x1f ;  /* 0x08201f0003647f89 */ /* 0x000e6200000e0000 */
[----:B------:R-:W-:Y:S01]  /*2300*/  HFMA2 R4, -RZ, RZ, 1.875, 0 ;  /* 0x3f800000ff047431 */ /* 0x000fe200000001ff */
[----:B------:R-:W-:-:S02]  /*2310*/  ISETP.GT.U32.AND P1, PT, R92, 0x1d, PT ;  /* 0x0000001d5c00780c */ /* 0x000fc40003f24070 */
[----:B------:R-:W-:Y:S01]  /*2320*/  CS2R R6, SRZ ;  /* 0x0000000000067805 */ /* 0x000fe2000001ff00 */
[----:B------:R-:W2:Y:S01]  /*2330*/  SHFL.UP PT, R97, R97, 0x1, RZ ;  /* 0x0420000061617989 */ /* 0x000ea200000e00ff */
[----:B------:R-:W-:-:S03]  /*2340*/  MOV R5, RZ ;  /* 0x000000ff00057202 */ /* 0x000fc60000000f00 */
        /* <DEDUP_REMOVED lines=20> */
.L_x_17999:
[----:B------:R-:W-:Y:S05]  /*2490*/  BSYNC.RECONVERGENT B0 ;  /* 0x0000000000007941 */ /* 0x000fea0003800200 */
.L_x_17998:
        /* <DEDUP_REMOVED lines=17> */
.L_x_18001:
[----:B------:R-:W-:Y:S05]  /*25b0*/  BSYNC.RECONVERGENT B0 ;  /* 0x0000000000007941 */ /* 0x000fea0003800200 */
.L_x_18000:
        /* <DEDUP_REMOVED lines=16> */
.L_x_18003:
[----:B------:R-:W-:Y:S05]  /*26c0*/  BSYNC.RECONVERGENT B0 ;  /* 0x0000000000007941 */ /* 0x000fea0003800200 */
.L_x_18002:
        /* <DEDUP_REMOVED lines=16> */
.L_x_18005:
[----:B------:R-:W-:Y:S05]  /*27d0*/  BSYNC.RECONVERGENT B0 ;  /* 0x0000000000007941 */ /* 0x000fea0003800200 */
.L_x_18004:
        /* <DEDUP_REMOVED lines=16> */
.L_x_18007:
[----:B------:R-:W-:Y:S05]  /*28e0*/  BSYNC.RECONVERGENT B0 ;  /* 0x0000000000007941 */ /* 0x000fea0003800200 */
.L_x_18006:
[----:B0-----:R-:W-:Y:S01]  /*28f0*/  SHFL.DOWN PT, R105, R3, 0x1, 0x1f ;  /* 0x08201f0003697f89 */ /* 0x001fe200000e0000 */
[C---:B------:R-:W-:Y:S01]  /*2900*/  ISETP.NE.AND P1, PT, R38.reuse, 0x1f, PT ;  /* 0x0000001f2600780c */ /* 0x040fe20003f25270 */
[----:B------:R-:W-:Y:S01]  /*2910*/  BSSY.RECONVERGENT B0, `(.L_x_18008) ;  /* 0x00000c1000007945 */ /* 0x000fe20003800200 */
[----:B------:R-:W-:Y:S01]  /*2920*/  ISETP.NE.AND P2, PT, R38, RZ, PT ;  /* 0x000000ff2600720c */ /* 0x000fe20003f45270 */
[----:B--2---:R-:W0:Y:S01]  /*2930*/  SHFL.IDX PT, R102, R7, RZ, 0x1f ;  /* 0x00001fff07667589 */ /* 0x004e2200000e0000 */
[----:B------:R-:W-:-:S03]  /*2940*/  ISETP.GT.AND P3, PT, R28, 0xf, PT ;  /* 0x0000000f1c00780c */ /* 0x000fc60003f64270 */
[----:B------:R-:W2:Y:S04]  /*2950*/  SHFL.DOWN PT, R103, R2, 0x1, 0x1f ;  /* 0x08201f0002677f89 */ /* 0x000ea800000e0000 */
[----:B------:R-:W5:Y:S04]  /*2960*/  SHFL.IDX PT, R101, R6, RZ, 0x1f ;  /* 0x00001fff06657589 */ /* 0x000f6800000e0000 */
[----:B------:R-:W5:Y:S04]  /*2970*/  SHFL.DOWN PT, R107, R25, 0x1, 0x1f ;  /* 0x08201f00196b7f89 */ /* 0x000f6800000e0000 */
[----:B------:R-:W5:Y:S04]  /*2980*/  SHFL.DOWN PT, R109, R24, 0x1, 0x1f ;  /* 0x08201f00186d7f89 */ /* 0x000f6800000e0000 */
[----:B-1-34-:R-:W-:Y:S01]  /*2990*/  SHFL.IDX PT, R3, R3, RZ, 0x1f ;  /* 0x00001fff03037589 */ /* 0x01afe200000e0000 */
[----:B0-----:R-:W-:-:S03]  /*29a0*/  @P1 FMUL.FTZ R100, R105, R102 ;  /* 0x0000006669641220 */ /* 0x001fc60000410000 */
[----:B------:R-:W-:Y:S01]  /*29b0*/  SHFL.IDX PT, R2, R2, RZ, 0x1f ;  /* 0x00001fff02027589 */ /* 0x000fe200000e0000 */
[----:B--2---:R-:W-:-:S03]  /*29c0*/  @P1 FMUL.FTZ R104, R103, R102 ;  /* 0x0000006667681220 */ /* 0x004fc60000410000 */
        /* <DEDUP_REMOVED lines=25> */
[-C--:B------:R-:W-:Y:S01]  /*2b60*/  FFMA.FTZ R94, R78, R93.reuse, -R94 ;  /* 0x0000005d4e5e7223 */ /* 0x080fe2000001085e */
[----:B------:R-:W-:Y:S01]  /*2b70*/  FFMA.FTZ R98, R8, R98, -R11 ;  /* 0x0000006208627223 */ /* 0x000fe2000001080b */
[----:B------:R-:W-:Y:S01]  /*2b80*/  FADD.FTZ R88, R88, R95 ;  /* 0x0000005f58587221 */ /* 0x000fe20000010000 */
[----:B------:R-:W-:Y:S01]  /*2b90*/  FMUL.FTZ R105, R59, R93 ;  /* 0x0000005d3b697220 */ /* 0x000fe20000410000 */
        /* <DEDUP_REMOVED lines=12> */
[----:B------:R-:W-:Y:S01]  /*2c60*/  FADD.FTZ R86, R86, R11 ;  /* 0x0000000b56567221 */ /* 0x000fe20000010000 */
[----:B------:R-:W-:Y:S01]  /*2c70*/  FADD.FTZ R96, RZ, R10 ;  /* 0x0000000aff607221 */ /* 0x000fe20000010000 */
[-C--:B------:R-:W-:Y:S01]  /*2c80*/  FMUL.FTZ R10, R80, R87.reuse ;  /* 0x00000057500a7220 */ /* 0x080fe20000410000 */
[----:B------:R-:W-:Y:S01]  /*2c90*/  FADD.FTZ R98, R72, R9 ;  /* 0x0000000948627221 */ /* 0x000fe20000010000 */
[----:B------:R-:W-:Y:S01]  /*2ca0*/  FMUL.FTZ R80, R80, R86 ;  /* 0x0000005650507220 */ /* 0x000fe20000410000 */
[----:B------:R-:W-:Y:S01]  /*2cb0*/  FMUL.FTZ R8, R83, R96 ;  /* 0x0000006053087220 */ /* 0x000fe20000410000 */
[----:B------:R-:W-:Y:S01]  /*2cc0*/  FFMA.FTZ R9, R79, R86, R10 ;  /* 0x000000564f097223 */ /* 0x000fe2000001000a */
[-C--:B------:R-:W-:Y:S01]  /*2cd0*/  FMUL.FTZ R83, R83, R98.reuse ;  /* 0x0000006253537220 */ /* 0x080fe20000410000 */
[----:B------:R-:W-:Y:S01]  /*2ce0*/  FFMA.FTZ R80, R79, R87, -R80 ;  /* 0x000000574f507223 */ /* 0x000fe20000010850 */
[C---:B------:R-:W-:Y:S01]  /*2cf0*/  FFMA.FTZ R8, R81.reuse, R98, -R8 ;  /* 0x0000006251087223 */ /* 0x040fe20000010808 */
[----:B------:R-:W-:Y:S01]  /*2d00*/  FFMA.FTZ R10, R0, R95, RZ ;  /* 0x0000005f000a7223 */ /* 0x000fe200000100ff */
[----:B------:R-:W-:Y:S01]  /*2d10*/  FFMA.FTZ R81, R81, R96, R83 ;  /* 0x0000006051517223 */ /* 0x000fe20000010053 */
[----:B------:R-:W-:Y:S01]  /*2d20*/  FADD.FTZ R85, R85, R80 ;  /* 0x0000005055557221 */ /* 0x000fe20000010000 */
[----:B------:R-:W-:Y:S01]  /*2d30*/  FADD.FTZ R103, R73, R8 ;  /* 0x0000000849677221 */ /* 0x000fe20000010000 */
[----:B------:R-:W-:Y:S01]  /*2d40*/  FADD.FTZ R84, R84, R9 ;  /* 0x0000000954547221 */ /* 0x000fe20000010000 */
[----:B------:R-:W-:Y:S01]  /*2d50*/  FFMA.FTZ R97, R63, R98, R10 ;  /* 0x000000623f617223 */ /* 0x000fe2000001000a */
[----:B------:R-:W-:Y:S01]  /*2d60*/  FMUL.FTZ R8, R58, R85 ;  /* 0x000000553a087220 */ /* 0x000fe20000410000 */
[----:B------:R-:W-:Y:S01]  /*2d70*/  FMUL.FTZ R99, R60, R87 ;  /* 0x000000573c637220 */ /* 0x000fe20000410000 */
[----:B------:R-:W-:Y:S01]  /*2d80*/  FADD.FTZ R79, -R71, R95 ;  /* 0x0000005f474f7221 */ /* 0x000fe20000010100 */
[----:B------:R-:W-:Y:S01]  /*2d90*/  FADD.FTZ R81, RZ, R81 ;  /* 0x00000051ff517221 */ /* 0x000fe20000010000 */
[----:B------:R-:W-:Y:S01]  /*2da0*/  FMUL.FTZ R80, R58, R84 ;  /* 0x000000543a507220 */ /* 0x000fe20000410000 */
[----:B------:R-:W-:Y:S01]  /*2db0*/  FMUL.FTZ R10, R89, R8 ;  /* 0x00000008590a7220 */ /* 0x000fe20000410000 */
[----:B------:R-:W-:Y:S01]  /*2dc0*/  FADD.FTZ R98, -R72, R98 ;  /* 0x0000006248627221 */ /* 0x000fe20000010100 */
[----:B------:R-:W-:Y:S01]  /*2dd0*/  FMUL.FTZ R83, R60, R86 ;  /* 0x000000563c537220 */ /* 0x000fe20000410000 */
[----:B------:R-:W-:Y:S01]  /*2de0*/  FMUL.FTZ R95, R96, R99 ;  /* 0x00000063605f7220 */ /* 0x000fe20000410000 */
[C---:B------:R-:W-:Y:S01]  /*2df0*/  FMUL.FTZ R9, R82.reuse, R81 ;  /* 0x0000005152097220 */ /* 0x040fe20000410000 */
[----:B------:R-:W-:Y:S01]  /*2e00*/  FMUL.FTZ R11, R82, R103 ;  /* 0x00000067520b7220 */ /* 0x000fe20000410000 */
[-C--:B------:R-:W-:Y:S01]  /*2e10*/  FFMA.FTZ R10, R79, R80.reuse, R10 ;  /* 0x000000504f0a7223 */ /* 0x080fe2000001000a */
[----:B------:R-:W-:Y:S01]  /*2e20*/  FMUL.FTZ R82, R89, R80 ;  /* 0x0000005059527220 */ /* 0x000fe20000410000 */
[-C--:B------:R-:W-:Y:S01]  /*2e30*/  FMUL.FTZ R101, R96, R83.reuse ;  /* 0x0000005360657220 */ /* 0x080fe20000410000 */
[----:B------:R-:W-:Y:S01]  /*2e40*/  FFMA.FTZ R100, R98, R83, R95 ;  /* 0x0000005362647223 */ /* 0x000fe2000001005f */
[C---:B------:R-:W-:Y:S01]  /*2e50*/  FFMA.FTZ R9, R78.reuse, R103, -R9 ;  /* 0x000000674e097223 */ /* 0x040fe20000010809 */
[----:B------:R-:W-:Y:S01]  /*2e60*/  FADD.FTZ R95, RZ, R10 ;  /* 0x0000000aff5f7221 */ /* 0x000fe20000010000 */
[----:B------:R-:W-:Y:S01]  /*2e70*/  FFMA.FTZ R10, R79, R8, -R82 ;  /* 0x000000084f0a7223 */ /* 0x000fe20000010852 */
[----:B------:R-:W-:Y:S01]  /*2e80*/  FMUL.FTZ R82, R57, R88 ;  /* 0x0000005839527220 */ /* 0x000fe20000410000 */
[----:B------:R-:W-:Y:S01]  /*2e90*/  FFMA.FTZ R104, R78, R81, R11 ;  /* 0x000000514e687223 */ /* 0x000fe2000001000b */
[----:B------:R-:W-:Y:S01]  /*2ea0*/  FFMA.FTZ R101, R98, R99, -R101 ;  /* 0x0000006362657223 */ /* 0x000fe20000010865 */
[----:B------:R-:W-:Y:S01]  /*2eb0*/  FFMA.FTZ R102, R68, R103, R97 ;  /* 0x0000006744667223 */ /* 0x000fe20000010061 */
[C---:B------:R-:W-:Y:S01]  /*2ec0*/  FADD.FTZ R99, R74.reuse, R9 ;  /* 0x000000094a637221 */ /* 0x040fe20000010000 */
[----:B------:R-:W-:Y:S01]  /*2ed0*/  FADD.FTZ R11, R95, R100 ;  /* 0x000000645f0b7221 */ /* 0x000fe20000010000 */
[----:B------:R-:W-:Y:S01]  /*2ee0*/  FADD.FTZ R78, -R73, R103 ;  /* 0x00000067494e7221 */ /* 0x000fe20000010100 */
[----:B------:R-:W-:Y:S01]  /*2ef0*/  FMUL.FTZ R9, R57, R94 ;  /* 0x0000005e39097220 */ /* 0x000fe20000410000 */
[----:B------:R-:W-:Y:S01]  /*2f00*/  FMUL.FTZ R97, R81, R82 ;  /* 0x0000005251617220 */ /* 0x000fe20000410000 */
[----:B------:R-:W-:Y:S01]  /*2f10*/  FADD.FTZ R100, RZ, R104 ;  /* 0x00000068ff647221 */ /* 0x000fe20000010000 */
[----:B------:R-:W-:Y:S01]  /*2f20*/  FMUL.FTZ R95, R59, R91 ;  /* 0x0000005b3b5f7220 */ /* 0x000fe20000410000 */
[----:B------:R-:W-:Y:S01]  /*2f30*/  FFMA.FTZ R103, R69, R99, R102 ;  /* 0x0000006345677223 */ /* 0x000fe20000010066 */
[----:B------:R-:W-:Y:S01]  /*2f40*/  FADD.FTZ R102, -R74, R99 ;  /* 0x000000634a667221 */ /* 0x000fe20000010100 */
[----:B------:R-:W-:Y:S01]  /*2f50*/  FFMA.FTZ R99, R78, R9, -R97 ;  /* 0x000000094e637223 */ /* 0x000fe20000010861 */
[----:B------:R-:W-:Y:S01]  /*2f60*/  FFMA.FTZ R8, R0, -R89, RZ ;  /* 0x8000005900087223 */ /* 0x000fe200000100ff */
[----:B------:R-:W-:Y:S01]  /*2f70*/  FMUL.FTZ R107, R100, R95 ;  /* 0x0000005f646b7220 */ /* 0x000fe20000410000 */
[----:B------:R-:W-:Y:S01]  /*2f80*/  FMUL.FTZ R97, R81, R9 ;  /* 0x0000000951617220 */ /* 0x000fe20000410000 */
[----:B------:R-:W-:Y:S01]  /*2f90*/  FADD.FTZ R10, RZ, R10 ;  /* 0x0000000aff0a7221 */ /* 0x000fe20000010000 */
        /* <DEDUP_REMOVED lines=19> */
[----:B------:R-:W-:Y:S01]  /*30d0*/  ISETP.GT.AND P2, PT, R28, 0x17, PT ;  /* 0x000000171c00780c */ /* 0x000fe20003f44270 */
[----:B------:R-:W-:-:S02]  /*30e0*/  FADD.FTZ R77, R82, R77 ;  /* 0x0000004d524d7221 */ /* 0x000fc40000010000 */
[----:B------:R-:W3:Y:S01]  /*30f0*/  SHFL.DOWN PT, R104, R107, 0x1, 0x1f ;  /* 0x08201f006b687f89 */ /* 0x000ee200000e0000 */
[----:B0-----:R-:W-:Y:S01]  /*3100*/  @!P1 FADD.FTZ R10, R10, R101 ;  /* 0x000000650a0a9221 */ /* 0x001fe20000010000 */
[----:B-1----:R-:W-:Y:S01]  /*3110*/  @!P1 FADD.FTZ R11, R11, R106 ;  /* 0x0000006a0b0b9221 */ /* 0x002fe20000010000 */
[----:B--2---:R-:W-:-:S04]  /*3120*/  @!P1 FADD.FTZ R8, R99, R8 ;  /* 0x0000000863089221 */ /* 0x004fc80000010000 */
[----:B------:R-:W0:Y:S01]  /*3130*/  SHFL.DOWN PT, R106, R11, 0x2, 0x1f ;  /* 0x08401f000b6a7f89 */ /* 0x000e2200000e0000 */
[----:B---3--:R-:W-:-:S03]  /*3140*/  @!P1 FADD.FTZ R9, R9, R104 ;  /* 0x0000006809099221 */ /* 0x008fc60000010000 */
[----:B------:R-:W1:Y:S01]  /*3150*/  SHFL.DOWN PT, R99, R10, 0x2, 0x1f ;  /* 0x08401f000a637f89 */ /* 0x000e6200000e0000 */
[----:B------:R-:W-:-:S03]  /*3160*/  ISETP.GT.AND P1, PT, R28, 0x1d, PT ;  /* 0x0000001d1c00780c */ /* 0x000fc60003f24270 */
[----:B------:R-:W2:Y:S04]  /*3170*/  SHFL.DOWN PT, R97, R8, 0x2, 0x1f ;  /* 0x08401f0008617f89 */ /* 0x000ea800000e0000 */
[----:B------:R-:W3:Y:S06]  /*3180*/  SHFL.DOWN PT, R104, R9, 0x2, 0x1f ;  /* 0x08401f0009687f89 */ /* 0x000eec00000e0000 */
[----:B0-----:R-:W-:Y:S01]  /*3190*/  @!P1 FADD.FTZ R11, R11, R106 ;  /* 0x0000006a0b0b9221 */ /* 0x001fe20000010000 */
[----:B-1----:R-:W-:-:S04]  /*31a0*/  @!P1 FADD.FTZ R10, R10, R99 ;  /* 0x000000630a0a9221 */ /* 0x002fc80000010000 */
[----:B------:R-:W0:Y:S01]  /*31b0*/  SHFL.DOWN PT, R108, R11, 0x4, 0x1f ;  /* 0x08801f000b6c7f89 */ /* 0x000e2200000e0000 */
[C---:B------:R-:W-:Y:S01]  /*31c0*/  FMUL.FTZ R99, R3.reuse, R7 ;  /* 0x0000000703637220 */ /* 0x040fe20000410000 */
[----:B--2---:R-:W-:Y:S02]  /*31d0*/  @!P1 FADD.FTZ R8, R8, R97 ;  /* 0x0000006108089221 */ /* 0x004fe40000010000 */
[----:B------:R-:W1:Y:S01]  /*31e0*/  SHFL.DOWN PT, R103, R10, 0x4, 0x1f ;  /* 0x08801f000a677f89 */ /* 0x000e6200000e0000 */
[----:B------:R-:W-:Y:S01]  /*31f0*/  FMUL.FTZ R97, R3, R5 ;  /* 0x0000000503617220 */ /* 0x000fe20000410000 */
[----:B---3--:R-:W-:Y:S02]  /*3200*/  @!P1 FADD.FTZ R9, R9, R104 ;  /* 0x0000006809099221 */ /* 0x008fe40000010000 */
[----:B------:R-:W2:Y:S01]  /*3210*/  SHFL.DOWN PT, R101, R8, 0x4, 0x1f ;  /* 0x08801f0008657f89 */ /* 0x000ea200000e0000 */
[----:B------:R-:W-:Y:S01]  /*3220*/  ISETP.GT.AND P1, PT, R28, 0x1b, PT ;  /* 0x0000001b1c00780c */ /* 0x000fe20003f24270 */
[CC--:B------:R-:W-:Y:S01]  /*3230*/  FFMA.FTZ R104, R2.reuse, R6.reuse, -R99 ;  /* 0x0000000602687223 */ /* 0x0c0fe20000010863 */
[C---:B------:R-:W-:Y:S01]  /*3240*/  FMUL.FTZ R99, R3.reuse, R6 ;  /* 0x0000000603637220 */ /* 0x040fe20000410000 */
[----:B------:R-:W3:Y:S01]  /*3250*/  SHFL.DOWN PT, R106, R9, 0x4, 0x1f ;  /* 0x08801f00096a7f89 */ /* 0x000ee200000e0000 */
[-C--:B------:R-:W-:Y:S01]  /*3260*/  FMUL.FTZ R6, R3, R4.reuse ;  /* 0x0000000403067220 */ /* 0x080fe20000410000 */
[C---:B------:R-:W-:Y:S01]  /*3270*/  FFMA.FTZ R4, R2.reuse, R4, -R97 ;  /* 0x0000000402047223 */ /* 0x040fe20000010861 */
[C---:B------:R-:W-:Y:S01]  /*3280*/  FMUL.FTZ R3, R23.reuse, R93 ;  /* 0x0000005d17037220 */ /* 0x040fe20000410000 */
[C---:B------:R-:W-:Y:S01]  /*3290*/  FFMA.FTZ R7, R2.reuse, R7, R99 ;  /* 0x0000000702077223 */ /* 0x040fe20000010063 */
        /* <DEDUP_REMOVED lines=8> */
[----:B------:R-:W-:-:S02]  /*3320*/  FMUL.FTZ R25, R23, R88 ;  /* 0x0000005817197220 */ /* 0x000fc40000410000 */
[----:B------:R-:W-:Y:S01]  /*3330*/  FFMA.FTZ R93, R100, R93, R3 ;  /* 0x0000005d645d7223 */ /* 0x000fe20000010003 */
[----:B-1----:R-:W-:Y:S01]  /*3340*/  @!P1 FADD.FTZ R10, R10, R103 ;  /* 0x000000670a0a9221 */ /* 0x002fe20000010000 */
[----:B------:R-:W0:Y:S01]  /*3350*/  SHFL.DOWN PT, R108, R11, 0x8, 0x1f ;  /* 0x09001f000b6c7f89 */ /* 0x000e2200000e0000 */
[-C--:B------:R-:W-:Y:S01]  /*3360*/  FMUL.FTZ R3, R23, R94.reuse ;  /* 0x0000005e17037220 */ /* 0x080fe20000410000 */
[----:B------:R-:W-:Y:S01]  /*3370*/  FFMA.FTZ R94, R22, R94, -R25 ;  /* 0x0000005e165e7223 */ /* 0x000fe20000010819 */
[----:B--2---:R-:W-:Y:S01]  /*3380*/  @!P1 FADD.FTZ R8, R8, R101 ;  /* 0x0000006508089221 */ /* 0x004fe20000010000 */
[----:B------:R-:W-:Y:S01]  /*3390*/  FFMA.FTZ R93, R56, R91, R93 ;  /* 0x0000005b385d7223 */ /* 0x000fe2000001005d */
[----:B------:R-:W1:Y:S01]  /*33a0*/  SHFL.DOWN PT, R101, R10, 0x8, 0x1f ;  /* 0x09001f000a657f89 */ /* 0x000e6200000e0000 */
[----:B------:R-:W-:Y:S01]  /*33b0*/  FFMA.FTZ R3, R22, R88, R3 ;  /* 0x0000005816037223 */ /* 0x000fe20000010003 */
[----:B---3--:R-:W-:Y:S01]  /*33c0*/  @!P1 FADD.FTZ R9, R9, R106 ;  /* 0x0000006a09099221 */ /* 0x008fe20000010000 */
[----:B------:R-:W-:Y:S01]  /*33d0*/  ISETP.NE.AND P1, PT, R38, RZ, PT ;  /* 0x000000ff2600720c */ /* 0x000fe20003f25270 */
[----:B------:R-:W2:Y:S01]  /*33e0*/  SHFL.DOWN PT, R97, R8, 0x8, 0x1f ;  /* 0x09001f0008617f89 */ /* 0x000ea200000e0000 */
[----:B------:R-:W-:-:S03]  /*33f0*/  FMUL.FTZ R78, R78, R3 ;  /* 0x000000034e4e7220 */ /* 0x000fc60000410000 */
[----:B------:R-:W3:Y:S08]  /*3400*/  SHFL.DOWN PT, R106, R9, 0x8, 0x1f ;  /* 0x09001f00096a7f89 */ /* 0x000ef000000e0000 */
[----:B------:R4:W-:Y:S01]  /*3410*/  @!P1 STS.128 [UR6+0x1660], R4 ;  /* 0x00166004ff009988 */ /* 0x0009e20008000c06 */
[----:B0-----:R-:W-:Y:S01]  /*3420*/  @!P2 FADD.FTZ R11, R11, R108 ;  /* 0x0000006c0b0ba221 */ /* 0x001fe20000010000 */
[----:B-1----:R-:W-:-:S04]  /*3430*/  @!P2 FADD.FTZ R10, R10, R101 ;  /* 0x000000650a0aa221 */ /* 0x002fc80000010000 */
[----:B------:R0:W1:Y:S01]  /*3440*/  SHFL.DOWN PT, R4, R11, 0x10, 0x1f ;  /* 0x0a001f000b047f89 */ /* 0x00006200000e0000 */
[----:B--2---:R-:W-:-:S03]  /*3450*/  @!P2 FADD.FTZ R8, R8, R97 ;  /* 0x000000610808a221 */ /* 0x004fc60000010000 */
[----:B------:R0:W2:Y:S01]  /*3460*/  SHFL.DOWN PT, R7, R10, 0x10, 0x1f ;  /* 0x0a001f000a077f89 */ /* 0x0000a200000e0000 */
        /* <DEDUP_REMOVED lines=11> */
.L_x_18009:
[----:B------:R-:W-:Y:S05]  /*3520*/  BSYNC.RECONVERGENT B0 ;  /* 0x0000000000007941 */ /* 0x000fea0003800200 */
.L_x_18008:
        /* <DEDUP_REMOVED lines=34> */
.L_x_18011:
[----:B------:R-:W-:Y:S05]  /*3750*/  BSYNC.RECONVERGENT B0 ;  /* 0x0000000000007941 */ /* 0x000fea0003800200 */
.L_x_18010:
[----:B------:R-:W-:-:S04]  /*3760*/  UIADD3 UR4, UPT, UPT, UR4, 0x1, URZ ;  /* 0x0000000104047890 */ /* 0x000fc8000fffe0ff */
[----:B------:R-:W-:-:S09]  /*3770*/  UISETP.GE.AND UP0, UPT, UR4, UR8, UPT ;  /* 0x000000080400728c */ /* 0x000fd2000bf06270 */
[----:B------:R-:W-:Y:S05]  /*3780*/  BRA.U !UP0, `(.L_x_18012) ;  /* 0xffffffdd08387547 */ /* 0x000fea000b83ffff */
.L_x_17994:
[----:B------:R-:W3:Y:S01]  /*3790*/  F2F.BF16.F32 R2, R62 ;  /* 0x0000003e00027304 */ /* 0x000ee20000202000 */
[----:B------:R-:W-:Y:S01]  /*37a0*/  BAR.SYNC.DEFER_BLOCKING 0x0 ;  /* 0x0000000000007b1d */ /* 0x000fe20000010000 */
[----:B------:R-:W-:Y:S01]  /*37b0*/  HFMA2 R17, -RZ, RZ, 0, 0 ;  /* 0x00000000ff117431 */ /* 0x000fe200000001ff */
[----:B------:R-:W-:Y:S02]  /*37c0*/  IADD3 R32, P1, PT, R32, -0x100, RZ ;  /* 0xffffff0020207810 */ /* 0x000fe40007f3e0ff */
[----:B------:R-:W-:-:S04]  /*37d0*/  IADD3 R34, P2, PT, R34, -0x100, RZ ;  /* 0xffffff0022227810 */ /* 0x000fc80007f5e0ff */
[----:B------:R-:W4:Y:S01]  /*37e0*/  LDC.64 R12, c[0x0][0x4f8] ;  /* 0x00013e00ff0c7b82 */ /* 0x000f220000000a00 */
[----:B------:R-:W-:Y:S01]  /*37f0*/  F2F.BF16.F32 R77, R77 ;  /* 0x0000004d004d7304 */ /* 0x000fe20000202000 */
[----:B------:R-:W5:Y:S01]  /*3800*/  LDCU.64 UR6, c[0x0][0x500] ;  /* 0x0000a000ff0677ac */ /* 0x000f620008000a00 */
[----:B------:R-:W-:Y:S02]  /*3810*/  IADD3 R36, P3, PT, R36, -0x100, RZ ;  /* 0xffffff0024247810 */ /* 0x000fe40007f7e0ff */
[----:B------:R-:W-:Y:S02]  /*3820*/  IADD3.X R31, PT, PT, R31, -0x1, RZ, P1, !PT ;  /* 0xffffffff1f1f7810 */ /* 0x000fe40000ffe4ff */
[----:B------:R-:W-:Y:S01]  /*3830*/  IADD3.X R33, PT, PT, R33, -0x1, RZ, P2, !PT ;  /* 0xffffffff21217810 */ /* 0x000fe200017fe4ff */
[----:B---3--:R-:W-:Y:S01]  /*3840*/  IMAD.WIDE.U32 R2, R2, 0x10000, RZ ;  /* 0x0001000002027825 */ /* 0x008fe200078e00ff */
[----:B------:R-:W2:Y:S01]  /*3850*/  F2F.BF16.F32 R48, R48 ;  /* 0x0000003000307304 */ /* 0x000ea20000202000 */
[----:B------:R-:W3:Y:S01]  /*3860*/  LDC.64 R14, c[0x0][0x550] ;  /* 0x00015400ff0e7b82 */ /* 0x000ee20000000a00 */
[----:B------:R-:W-:-:S06]  /*3870*/  IADD3.X R35, PT, PT, R35, -0x1, RZ, P3, !PT ;  /* 0xffffffff23237810 */ /* 0x000fcc0001ffe4ff */
[----:B------:R-:W0:Y:S01]  /*3880*/  F2F.BF16.F32 R61, R61 ;  /* 0x0000003d003d7304 */ /* 0x000e220000202000 */
[----:B--2---:R-:W-:Y:S01]  /*3890*/  PRMT R7, R77, 0x5410, R48 ;  /* 0x000054104d077816 */ /* 0x004fe20000000030 */
[----:B----4-:R-:W-:-:S06]  /*38a0*/  IMAD.WIDE.U32 R4, R12, UR18, R16 ;  /* 0x000000120c047c25 */ /* 0x010fcc000f8e0010 */
[----:B------:R-:W2:Y:S01]  /*38b0*/  F2F.BF16.F32 R0, R53 ;  /* 0x0000003500007304 */ /* 0x000ea20000202000 */
[----:B------:R-:W-:Y:S01]  /*38c0*/  LOP3.LUT R7, R7, R3, RZ, 0xfc, !PT ;  /* 0x0000000307077212 */ /* 0x000fe200078efcff */
[----:B------:R-:W-:Y:S01]  /*38d0*/  IMAD R5, R13, UR18, R5 ;  /* 0x000000120d057c24 */ /* 0x000fe2000f8e0205 */
[----:B0-----:R-:W-:-:S05]  /*38e0*/  LOP3.LUT R6, R2, R61, RZ, 0xfc, !PT ;  /* 0x0000003d02067212 */ /* 0x001fca00078efcff */
[----:B-1----:R-:W-:Y:S01]  /*38f0*/  F2F.BF16.F32 R9, R52 ;  /* 0x0000003400097304 */ /* 0x002fe20000202000 */
[----:B------:R5:W-:Y:S01]  /*3900*/  STS.64 [R27], R6 ;  /* 0x000000061b007388 */ /* 0x000be20000000a00 */
[----:B------:R-:W-:-:S03]  /*3910*/  NOP ;  /* 0x0000000000007918 */ /* 0x000fc60000000000 */
[----:B------:R-:W0:Y:S03]  /*3920*/  LDS.64 R2, [R27] ;  /* 0x000000001b027984 */ /* 0x000e260000000a00 */
[----:B------:R-:W1:Y:S01]  /*3930*/  F2F.BF16.F32 R10, R50 ;  /* 0x00000032000a7304 */ /* 0x000e620000202000 */
[----:B-----5:R-:W-:-:S07]  /*3940*/  IMAD.WIDE.U32 R6, R49, UR6, R4 ;  /* 0x0000000631067c25 */ /* 0x020fce000f8e0004 */
[----:B------:R4:W5:Y:S01]  /*3950*/  F2F.BF16.F32 R13, R54 ;  /* 0x00000036000d7304 */ /* 0x0009620000202000 */
[----:B------:R-:W-:Y:S01]  /*3960*/  IMAD R7, R49, UR7, R7 ;  /* 0x0000000731077c24 */ /* 0x000fe2000f8e0207 */
[----:B---3--:R-:W-:Y:S01]  /*3970*/  LEA R8, P0, R6, R14, 0x1 ;  /* 0x0000000e06087211 */ /* 0x008fe200078008ff */
[----:B--2---:R-:W-:Y:S01]  /*3980*/  IMAD.WIDE.U32 R4, R0, 0x10000, RZ ;  /* 0x0001000000047825 */ /* 0x004fe200078e00ff */
[----:B------:R-:W2:Y:S01]  /*3990*/  LDCU.64 UR6, c[0x0][0x520] ;  /* 0x0000a400ff0677ac */ /* 0x000ea20008000a00 */
[----:B-1----:R-:W-:Y:S02]  /*39a0*/  PRMT R11, R9, 0x5410, R10 ;  /* 0x00005410090b7816 */ /* 0x002fe4000000000a */
[----:B------:R-:W-:Y:S01]  /*39b0*/  LEA.HI.X R9, R6, R15, R7, 0x1, P0 ;  /* 0x0000000f06097211 */ /* 0x000fe200000f0c07 */
[----:B----4-:R-:W-:Y:S01]  /*39c0*/  FADD.FTZ R54, R39, R54 ;  /* 0x0000003627367221 */ /* 0x010fe20000010000 */
[----:B------:R-:W-:Y:S01]  /*39d0*/  LOP3.LUT R11, R11, R5, RZ, 0xfc, !PT ;  /* 0x000000050b0b7212 */ /* 0x000fe200078efcff */
[----:B------:R-:W1:Y:S02]  /*39e0*/  LDC.64 R14, c[0x0][0x560] ;  /* 0x00015800ff0e7b82 */ /* 0x000e640000000a00 */
[----:B------:R-:W-:Y:S01]  /*39f0*/  FADD.FTZ R53, R54, R53 ;  /* 0x0000003536357221 */ /* 0x000fe20000010000 */
[----:B-----5:R-:W-:Y:S01]  /*3a00*/  LOP3.LUT R10, R4, R13, RZ, 0xfc, !PT ;  /* 0x0000000d040a7212 */ /* 0x020fe200078efcff */
[----:B------:R-:W-:-:S04]  /*3a10*/  IMAD.WIDE.U32 R4, R38, 0x8, R8 ;  /* 0x0000000826047825 */ /* 0x000fc800078e0008 */
[----:B------:R-:W-:Y:S01]  /*3a20*/  FADD.FTZ R53, R53, R52 ;  /* 0x0000003435357221 */ /* 0x000fe20000010000 */
[----:B------:R-:W3:Y:S03]  /*3a30*/  LDC.64 R12, c[0x0][0x518] ;  /* 0x00014600ff0c7b82 */ /* 0x000ee60000000a00 */
[----:B------:R-:W-:Y:S01]  /*3a40*/  FADD.FTZ R39, R53, R50 ;  /* 0x0000003235277221 */ /* 0x000fe20000010000 */
[----:B0-----:R1:W-:Y:S04]  /*3a50*/  STG.E.64 desc[UR16][R4.64], R2 ;  /* 0x0000000204007986 */ /* 0x0013e8000c101b10 */
[----:B------:R-:W-:Y:S01]  /*3a60*/  BAR.SYNC.DEFER_BLOCKING 0x0 ;  /* 0x0000000000007b1d */ /* 0x000fe20000010000 */
[----:B---3--:R-:W-:-:S04]  /*3a70*/  IMAD.WIDE.U32 R8, R12, UR18, R16 ;  /* 0x000000120c087c25 */ /* 0x008fc8000f8e0010 */
[----:B------:R-:W-:Y:S02]  /*3a80*/  IMAD R9, R13, UR18, R9 ;  /* 0x000000120d097c24 */ /* 0x000fe4000f8e0209 */
[----:B--2---:R-:W-:-:S04]  /*3a90*/  IMAD.WIDE.U32 R8, R49, UR6, R8 ;  /* 0x0000000631087c25 */ /* 0x004fc8000f8e0008 */
[----:B------:R-:W-:Y:S01]  /*3aa0*/  IMAD R0, R49, UR7, R9 ;  /* 0x0000000731007c24 */ /* 0x000fe2000f8e0209 */
[----:B-1----:R-:W-:Y:S01]  /*3ab0*/  LEA R2, P0, R8, R14, 0x1 ;  /* 0x0000000e08027211 */ /* 0x002fe200078008ff */
[----:B------:R-:W-:Y:S01]  /*3ac0*/  STS.64 [R27], R10 ;  /* 0x0000000a1b007388 */ /* 0x000fe20000000a00 */
[----:B------:R-:W-:-:S03]  /*3ad0*/  NOP ;  /* 0x0000000000007918 */ /* 0x000fc60000000000 */
[----:B------:R-:W0:Y:S01]  /*3ae0*/  LDS.64 R6, [R27] ;  /* 0x000000001b067984 */ /* 0x000e220000000a00 */
[----:B------:R-:W-:Y:S02]  /*3af0*/  LEA.HI.X R3, R8, R15, R0, 0x1, P0 ;  /* 0x0000000f08037211 */ /* 0x000fe400000f0c00 */
[----:B------:R-:W-:Y:S02]  /*3b00*/  ISETP.GT.AND P0, PT, R30, 0x1, PT ;  /* 0x000000011e00780c */ /* 0x000fe40003f04270 */
[----:B------:R-:W-:Y:S01]  /*3b10*/  MOV R30, R26 ;  /* 0x0000001a001e7202 */ /* 0x000fe20000000f00 */
[----:B------:R-:W-:-:S05]  /*3b20*/  IMAD.WIDE.U32 R2, R38, 0x8, R2 ;  /* 0x0000000826027825 */ /* 0x000fca00078e0002 */
[----:B0-----:R0:W-:Y:S05]  /*3b30*/  STG.E.64 desc[UR16][R2.64], R6 ;  /* 0x0000000602007986 */ /* 0x0011ea000c101b10 */
[----:B------:R-:W-:Y:S05]  /*3b40*/  @P0 BRA `(.L_x_18013) ;  /* 0xffffffc800b80947 */ /* 0x000fea000383ffff */
.L_x_17992:
        /* <DEDUP_REMOVED lines=34> */
.L_x_18015:
[----:B------:R-:W-:Y:S05]  /*3d70*/  BSYNC.RECONVERGENT B0 ;  /* 0x0000000000007941 */ /* 0x000fea0003800200 */
.L_x_18014:
        /* <DEDUP_REMOVED lines=26> */
.L_x_18017:
[----:B------:R-:W-:Y:S05]  /*3f20*/  BSYNC.RECONVERGENT B0 ;  /* 0x0000000000007941 */ /* 0x000fea0003800200 */
.L_x_18016:
        /* <DEDUP_REMOVED lines=22> */
.L_x_18019:
        /* <DEDUP_REMOVED lines=60> */
.L_x_18018:
[----:B------:R-:W-:Y:S05]  /*4450*/  EXIT ;  /* 0x000000000000794d */ /* 0x000fea0003800000 */
.L_x_18020:
        /* <DEDUP_REMOVED lines=10> */
.L_x_18809:


//--------------------- .text._Z25selective_scan_bwd_kernelI32Selective_Scan_bwd_kernel_traitsILi32ELi4ELb1ELb0ELb0ELb1ELb0EN3c108BFloat16ENS1_7complexIfEEEEv12SSMParamsBwd --------------------------
	.section	.text._Z25selective_scan_bwd_kernelI32Selective_Scan_bwd_kernel_traitsILi32ELi4ELb1ELb0ELb0ELb1ELb0EN3c108BFloat16ENS1_7complexIfEEEEv12SSMParamsBwd,"ax",@progbits
	.align	128
        .global         _Z25selective_scan_bwd_kernelI32Selective_Scan_bwd_kernel_traitsILi32ELi4ELb1ELb0ELb0ELb1ELb0EN3c108BFloat16ENS1_7complexIfEEEEv12SSMParamsBwd
        .type           _Z25selective_scan_bwd_kernelI32Selective_Scan_bwd_kernel_traitsILi32ELi4ELb1ELb0ELb0ELb1ELb0EN3c108BFloat16ENS1_7complexIfEEEEv12SSMParamsBwd,@function
        .size           _Z25selective_scan_bwd_kernelI32Selective_Scan_bwd_kernel_traitsILi32ELi4ELb1ELb0ELb0ELb1ELb0EN3c108BFloat16ENS1_7complexIfEEEEv12SSMParamsBwd,(.L_x_18810 - _Z25selective_scan_bwd_kernelI32Selective_Scan_bwd_kernel_traitsILi32ELi4ELb1ELb0ELb0ELb1ELb0EN3c108BFloat16ENS1_7complexIfEEEEv12SSMParamsBwd)
        .other          _Z25selective_scan_bwd_kernelI32Selective_Scan_bwd_kernel_traitsILi32ELi4ELb1ELb0ELb0ELb1ELb0EN3c108BFloat16ENS1_7complexIfEEEEv12SSMParamsBwd,@"STO_CUDA_ENTRY STV_DEFAULT"
_Z25selective_scan_bwd_kernelI32Selective_Scan_bwd_kernel_traitsILi32ELi4ELb1ELb0ELb0ELb1ELb0EN3c108BFloat16ENS1_7complexIfEEEEv12SSMParamsBwd:
.text._Z25selective_scan_bwd_kernelI32Selective_Scan_bwd_kernel_traitsILi32ELi4ELb1ELb0ELb0ELb1ELb0EN3c108BFloat16ENS1_7complexIfEEEEv12SSMParamsBwd:
        /* <DEDUP_REMOVED lines=99> */
.L_x_18049:
[----:B------:R-:W-:Y:S01]  /*0630*/  BAR.SYNC.DEFER_BLOCKING 0x0 ;  /* 0x0000000000007b1d */ /* 0x000fe20000010000 */
[----:B0-----:R-:W-:-:S06]  /*0640*/  IMAD.WIDE.U32 R2, R42, 0x8, R40 ;  /* 0x000000082a027825 */ /* 0x001fcc00078e0028 */
[----:B------:R-:W2:Y:S01]  /*0650*/  LDG.E.64 R2, desc[UR16][R2.64] ;  /* 0x0000001002027981 */ /* 0x000ea2000c1e1b00 */
[----:B------:R-:W-:Y:S01]  /*0660*/  IMAD.WIDE.U32 R12, R42, 0x8, R38 ;  /* 0x000000082a0c7825 */ /* 0x000fe200078e0026 */
[----:B------:R-:W0:Y:S02]  /*0670*/  S2R R33, SR_LANEID ;  /* 0x0000000000217919 */ /* 0x000e240000000000 */
        /* <DEDUP_REMOVED lines=9> */
[----:B------:R-:W1:Y:S01]  /*0710*/  LDS.64 R28, [R31] ;  /* 0x000000001f1c7984 */ /* 0x000e620000000a00 */
[----:B------:R-:W-:Y:S06]  /*0720*/  BAR.SYNC.DEFER_BLOCKING 0x0 ;  /* 0x0000000000007b1d */ /* 0x000fec0000010000 */
[----:B------:R-:W2:Y:S01]  /*0730*/  LDG.E.64 R6, desc[UR16][R6.64] ;  /* 0x0000001006067981 */ /* 0x000ea2000c1e1b00 */
[----:B------:R-:W-:Y:S01]  /*0740*/  BSSY.RECONVERGENT B0, `(.L_x_18022) ;  /* 0x0000037000007945 */ /* 0x000fe20003800200 */
[----:B0-----:R-:W-:Y:S02]  /*0750*/  SHF.R.U64 R55, R62, 0x10, R63 ;  /* 0x000000103e377819 */ /* 0x001fe4000000123f */
[----:B------:R-:W-:-:S02]  /*0760*/  SHF.L.U32 R26, R63, 0x10, RZ ;  /* 0x000000103f1a7819 */ /* 0x000fc400000006ff */
[----:B------:R-:W-:Y:S02]  /*0770*/  SHF.L.U32 R27, R62, 0x10, RZ ;  /* 0x000000103e1b7819 */ /* 0x000fe400000006ff */
[----:B------:R-:W-:Y:S02]  /*0780*/  SHF.R.U32.HI R63, RZ, 0x10, R63 ;  /* 0x00000010ff3f7819 */ /* 0x000fe4000001163f */
[C---:B-1----:R-:W-:Y:S02]  /*0790*/  SHF.L.U32 R5, R28.reuse, 0x10, RZ ;  /* 0x000000101c057819 */ /* 0x042fe400000006ff */
[--C-:B------:R-:W-:Y:S02]  /*07a0*/  SHF.R.U64 R9, R28, 0x10, R29.reuse ;  /* 0x000000101c097819 */ /* 0x100fe4000000121d */
[----:B------:R-:W-:Y:S01]  /*07b0*/  SHF.R.U32.HI R11, RZ, 0x10, R29 ;  /* 0x00000010ff0b7819 */ /* 0x000fe2000001161d */
[----:B-----5:R-:W-:Y:S01]  /*07c0*/  FADD.FTZ R32, R5, R48 ;  /* 0x0000003005207221 */ /* 0x020fe20000010000 */
[----:B------:R-:W-:-:S02]  /*07d0*/  SHF.L.U32 R29, R29, 0x10, RZ ;  /* 0x000000101d1d7819 */ /* 0x000fc400000006ff */
[----:B------:R-:W-:Y:S02]  /*07e0*/  SHF.L.U32 R11, R11, 0x10, RZ ;  /* 0x000000100b0b7819 */ /* 0x000fe400000006ff */
        /* <DEDUP_REMOVED lines=8> */
[----:B--2---:R-:W-:Y:S01]  /*0870*/  STS.64 [R31], R6 ;  /* 0x000000061f007388 */ /* 0x004fe20000000a00 */
[----:B------:R-:W-:-:S03]  /*0880*/  NOP ;  /* 0x0000000000007918 */ /* 0x000fc60000000000 */
[----:B------:R-:W0:Y:S02]  /*0890*/  LDS.64 R2, [R31] ;  /* 0x000000001f027984 */ /* 0x000e240000000a00 */
[C---:B0-----:R-:W-:Y:S02]  /*08a0*/  SHF.R.U64 R0, R2.reuse, 0x10, R3 ;  /* 0x0000001002007819 */ /* 0x041fe40000001203 */
        /* <DEDUP_REMOVED lines=32> */
.L_x_18023:
[----:B------:R-:W-:Y:S05]  /*0ab0*/  BSYNC.RECONVERGENT B0 ;  /* 0x0000000000007941 */ /* 0x000fea0003800200 */
.L_x_18022:
        /* <DEDUP_REMOVED lines=32> */
.L_x_18025:
[----:B------:R-:W-:Y:S05]  /*0cc0*/  BSYNC.RECONVERGENT B0 ;  /* 0x0000000000007941 */ /* 0x000fea0003800200 */
.L_x_18024:
        /* <DEDUP_REMOVED lines=32> */
.L_x_18027:
[----:B------:R-:W-:Y:S05]  /*0ed0*/  BSYNC.RECONVERGENT B0 ;  /* 0x0000000000007941 */ /* 0x000fea0003800200 */
.L_x_18026:
        /* <DEDUP_REMOVED lines=32> */
.L_x_18029:
[----:B------:R-:W-:Y:S05]  /*10e0*/  BSYNC.RECONVERGENT B0 ;  /* 0x0000000000007941 */ /* 0x000fea0003800200 */
.L_x_18028:
[----:B------:R-:W0:Y:S01]  /*10f0*/  LDCU UR4, c[0x0][0x38c] ;  /* 0x00007180ff0477ac */ /* 0x000e220008000800 */
[----:B------:R-:W-:Y:S01]  /*1100*/  SHF.L.U32 R69, R3, 0x10, RZ ;  /* 0x0000001003457819 */ /* 0x000fe200000006ff */
[----:B------:R-:W-:Y:S01]  /*1110*/  HFMA2 R54, -RZ, RZ, 0, 0 ;  /* 0x00000000ff367431 */ /* 0x000fe200000001ff */
[----:B------:R-:W-:Y:S01]  /*1120*/  SHF.R.U32.HI R70, RZ, 0x10, R3 ;  /* 0x00000010ff467819 */ /* 0x000fe20000011603 */
[----:B------:R-:W-:Y:S01]  /*1130*/  FFMA.FTZ R3, R5, R27, R46 ;  /* 0x0000001b05037223 */ /* 0x000fe2000001002e */
[----:B------:R-:W-:Y:S02]  /*1140*/  SHF.L.U32 R55, R55, 0x10, RZ ;  /* 0x0000001037377819 */ /* 0x000fe400000006ff */
[----:B------:R-:W-:Y:S02]  /*1150*/  CS2R R56, SRZ ;  /* 0x0000000000387805 */ /* 0x000fe4000001ff00 */
[----:B------:R-:W-:Y:S01]  /*1160*/  SHF.L.U32 R68, R0, 0x10, RZ ;  /* 0x0000001000447819 */ /* 0x000fe200000006ff */
[-C--:B------:R-:W-:Y:S01]  /*1170*/  FMUL.FTZ R62, R5, R50.reuse ;  /* 0x00000032053e7220 */ /* 0x080fe20000410000 */
[----:B------:R-:W-:Y:S01]  /*1180*/  SHF.L.U32 R63, R63, 0x10, RZ ;  /* 0x000000103f3f7819 */ /* 0x000fe200000006ff */
[-C--:B------:R-:W-:Y:S01]  /*1190*/  FMUL.FTZ R61, R69, R50.reuse ;  /* 0x00000032453d7220 */ /* 0x080fe20000410000 */
[----:B------:R-:W-:Y:S01]  /*11a0*/  SHF.L.U32 R70, R70, 0x10, RZ ;  /* 0x0000001046467819 */ /* 0x000fe200000006ff */
[C---:B------:R-:W-:Y:S01]  /*11b0*/  FFMA.FTZ R0, R68.reuse, R55, R3 ;  /* 0x0000003744007223 */ /* 0x040fe20000010003 */
[----:B------:R-:W-:Y:S01]  /*11c0*/  IADD3 R52, PT, PT, R35, -0x1, RZ ;  /* 0xffffffff23347810 */ /* 0x000fe20007ffe0ff */
[----:B------:R-:W-:Y:S01]  /*11d0*/  FMUL.FTZ R58, R68, R50 ;  /* 0x00000032443a7220 */ /* 0x000fe20000410000 */
[----:B------:R-:W-:Y:S01]  /*11e0*/  MOV R59, RZ ;  /* 0x000000ff003b7202 */ /* 0x000fe20000000f00 */
[----:B------:R-:W-:Y:S01]  /*11f0*/  FFMA.FTZ R3, R69, R26, R0 ;  /* 0x0000001a45037223 */ /* 0x000fe20000010000 */
[----:B------:R-:W-:Y:S01]  /*1200*/  FMUL.FTZ R60, R70, R50 ;  /* 0x00000032463c7220 */ /* 0x000fe20000410000 */
[----:B0-----:R-:W-:-:S02]  /*1210*/  UISETP.GE.AND UP0, UPT, UR4, 0x1, UPT ;  /* 0x000000010400788c */ /* 0x001fc4000bf06270 */
        /* <DEDUP_REMOVED lines=26> */
.L_x_18048:
        /* <DEDUP_REMOVED lines=23> */
[C---:B--2---:R-:W-:Y:S01]  /*1530*/  FMUL.FTZ R6, R23.reuse, R32 ;  /* 0x0000002017067220 */ /* 0x044fe20000410000 */
[----:B------:R-:W-:Y:S01]  /*1540*/  FMUL.FTZ R10, R23, R28 ;  /* 0x0000001c170a7220 */ /* 0x000fe20000410000 */
[----:B------:R-:W-:-:S02]  /*1550*/  FMUL.FTZ R7, R22, 1.4426950216293334961 ;  /* 0x3fb8aa3b16077820 */ /* 0x000fc40000410000 */
[----:B------:R-:W-:Y:S01]  /*1560*/  FMUL.RZ R79, R6, 0.15915493667125701904 ;  /* 0x3e22f983064f7820 */ /* 0x000fe2000040c000 */
[----:B------:R-:W-:Y:S01]  /*1570*/  FMUL.RZ R80, R10, 0.15915493667125701904 ;  /* 0x3e22f9830a507820 */ /* 0x000fe2000040c000 */
[C---:B------:R-:W-:Y:S01]  /*1580*/  FMUL.FTZ R6, R7.reuse, R32 ;  /* 0x0000002007067220 */ /* 0x040fe20000410000 */
[C---:B0-----:R-:W-:Y:S01]  /*1590*/  FMUL.FTZ R8, R7.reuse, R28 ;  /* 0x0000001c07087220 */ /* 0x041fe20000410000 */
[CC--:B------:R-:W-:Y:S01]  /*15a0*/  FMUL.FTZ R9, R7.reuse, R29.reuse ;  /* 0x0000001d07097220 */ /* 0x0c0fe20000410000 */
[-C--:B------:R-:W-:Y:S01]  /*15b0*/  FMUL.FTZ R10, R7, R30.reuse ;  /* 0x0000001e070a7220 */ /* 0x080fe20000410000 */
[----:B------:R-:W-:Y:S01]  /*15c0*/  FMUL.FTZ R7, R23, R29 ;  /* 0x0000001d17077220 */ /* 0x000fe20000410000 */
[----:B------:R-:W-:Y:S08]  /*15d0*/  MUFU.SIN R11, R79 ;  /* 0x0000004f000b7308 */ /* 0x000ff00000000400 */
[----:B------:R0:W-:Y:S08]  /*15e0*/  MUFU.COS R25, R79 ;  /* 0x0000004f00197308 */ /* 0x0001f00000000000 */
[----:B------:R-:W1:Y:S01]  /*15f0*/  MUFU.EX2 R6, R6 ;  /* 0x0000000600067308 */ /* 0x000e620000000800 */
[----:B0-----:R-:W-:Y:S01]  /*1600*/  FMUL.RZ R79, R7, 0.15915493667125701904 ;  /* 0x3e22f983074f7820 */ /* 0x001fe2000040c000 */
[----:B------:R-:W-:-:S04]  /*1610*/  FMUL.FTZ R7, R23, R30 ;  /* 0x0000001e17077220 */ /* 0x000fc80000410000 */
[----:B------:R-:W-:Y:S02]  /*1620*/  FMUL.RZ R86, R7, 0.15915493667125701904 ;  /* 0x3e22f98307567820 */ /* 0x000fe4000040c000 */
[----:B------:R-:W-:Y:S01]  /*1630*/  MUFU.SIN R24, R80 ;  /* 0x0000005000187308 */ /* 0x000fe20000000400 */
[----:B------:R-:W-:-:S07]  /*1640*/  IADD3 R7, PT, PT, R76, UR4, RZ ;  /* 0x000000044c077c10 */ /* 0x000fce000fffe0ff */
[----:B------:R-:W-:Y:S01]  /*1650*/  MUFU.COS R78, R80 ;  /* 0x00000050004e7308 */ /* 0x000fe20000000000 */
[----:B------:R-:W-:-:S07]  /*1660*/  SEL R7, R7, R34, !P3 ;  /* 0x0000002207077207 */ /* 0x000fce0005800000 */
[----:B------:R-:W-:Y:S08]  /*1670*/  MUFU.EX2 R83, R9 ;  /* 0x0000000900537308 */ /* 0x000ff00000000800 */
[----:B------:R-:W0:Y:S08]  /*1680*/  MUFU.COS R80, R79 ;  /* 0x0000004f00507308 */ /* 0x000e300000000000 */
[----:B------:R2:W3:Y:S08]  /*1690*/  MUFU.EX2 R81, R8 ;  /* 0x0000000800517308 */ /* 0x0004f00000000800 */
[----:B------:R-:W4:Y:S08]  /*16a0*/  MUFU.SIN R82, R79 ;  /* 0x0000004f00527308 */ /* 0x000f300000000400 */
[----:B------:R5:W-:Y:S08]  /*16b0*/  MUFU.EX2 R84, R10 ;  /* 0x0000000a00547308 */ /* 0x000bf00000000800 */
[----:B------:R-:W4:Y:S08]  /*16c0*/  MUFU.COS R87, R86 ;  /* 0x0000005600577308 */ /* 0x000f300000000000 */
[----:B------:R4:W4:Y:S01]  /*16d0*/  MUFU.SIN R85, R86 ;  /* 0x0000005600557308 */ /* 0x0009220000000400 */
[----:B--2---:R-:W-:Y:S01]  /*16e0*/  P2R R8, PR, RZ, 0x8 ;  /* 0x00000008ff087803 */ /* 0x004fe20000000000 */
[C---:B-1----:R-:W-:Y:S01]  /*16f0*/  FMUL.FTZ R8, R6.reuse, R25 ;  /* 0x0000001906087220 */ /* 0x042fe20000410000 */
[----:B------:R-:W-:Y:S01]  /*1700*/  FMUL.FTZ R9, R6, R11 ;  /* 0x0000000b06097220 */ /* 0x000fe20000410000 */
[----:B-----5:R-:W-:Y:S01]  /*1710*/  LEA R10, R7, UR5, 0x3 ;  /* 0x00000005070a7c11 */ /* 0x020fe2000f8e18ff */
[-C--:B------:R-:W-:Y:S01]  /*1720*/  FMUL.FTZ R7, R5, R3.reuse ;  /* 0x0000000305077220 */ /* 0x080fe20000410000 */
[----:B------:R-:W-:Y:S01]  /*1730*/  FMUL.FTZ R6, R4, R3 ;  /* 0x0000000304067220 */ /* 0x000fe20000410000 */
[----:B0-----:R-:W-:-:S02]  /*1740*/  FMUL.FTZ R80, R83, R80 ;  /* 0x0000005053507220 */ /* 0x001fc40000410000 */
[----:B------:R0:W-:Y:S01]  /*1750*/  STS.64 [R10+0x560], R8 ;  /* 0x000560080a007388 */ /* 0x0001e20000000a00 */
[-C--:B------:R-:W-:Y:S01]  /*1760*/  FFMA.FTZ R7, R4, R2.reuse, -R7 ;  /* 0x0000000204077223 */ /* 0x080fe20000010807 */
[----:B------:R-:W-:Y:S01]  /*1770*/  FFMA.FTZ R5, R5, R2, R6 ;  /* 0x0000000205057223 */ /* 0x000fe20000010006 */
[----:B---3--:R-:W-:Y:S01]  /*1780*/  FMUL.FTZ R79, R81, R78 ;  /* 0x0000004e514f7220 */ /* 0x008fe20000410000 */
[----:B----4-:R-:W-:Y:S01]  /*1790*/  FMUL.FTZ R83, R83, R82 ;  /* 0x0000005253537220 */ /* 0x010fe20000410000 */
[----:B------:R-:W-:Y:S01]  /*17a0*/  FMUL.FTZ R78, R84, R87 ;  /* 0x00000057544e7220 */ /* 0x000fe20000410000 */
[----:B------:R-:W-:Y:S01]  /*17b0*/  FMUL.FTZ R81, R81, R24 ;  /* 0x0000001851517220 */ /* 0x000fe20000410000 */
[----:B------:R-:W-:Y:S01]  /*17c0*/  FMUL.FTZ R86, R68, R7 ;  /* 0x0000000744567220 */ /* 0x000fe20000410000 */
[----:B------:R-:W-:Y:S01]  /*17d0*/  FMUL.FTZ R82, R84, R85 ;  /* 0x0000005554527220 */ /* 0x000fe20000410000 */
[-C--:B------:R-:W-:Y:S01]  /*17e0*/  FMUL.FTZ R84, R0, R7.reuse ;  /* 0x0000000700547220 */ /* 0x080fe20000410000 */
[CC--:B------:R-:W-:Y:S01]  /*17f0*/  FMUL.FTZ R88, R69.reuse, R7.reuse ;  /* 0x0000000745587220 */ /* 0x0c0fe20000410000 */
        /* <DEDUP_REMOVED lines=15> */
.L_x_18032:
[----:B------:R0:W1:Y:S02]  /*18f0*/  LDS.64 R10, [R95+0x1568] ;  /* 0x001568005f0a7984 */ /* 0x0000640000000a00 */
.L_x_18033:
[----:B------:R-:W-:Y:S05]  /*1900*/  BSYNC.RECONVERGENT B0 ;  /* 0x0000000000007941 */ /* 0x000fea0003800200 */
.L_x_18031:
        /* <DEDUP_REMOVED lines=23> */
[----:B------:R-:W-:Y:S01]  /*1a80*/  FADD.FTZ R97, R74, R3 ;  /* 0x000000034a617221 */ /* 0x000fe20000010000 */
[----:B------:R-:W-:Y:S01]  /*1a90*/  FADD.FTZ R7, RZ, R7 ;  /* 0x00000007ff077221 */ /* 0x000fe20000010000 */
[C---:B------:R-:W-:Y:S01]  /*1aa0*/  FMUL.FTZ R3, R9.reuse, R81 ;  /* 0x0000005109037220 */ /* 0x040fe20000410000 */
[----:B------:R-:W-:Y:S01]  /*1ab0*/  FFMA.FTZ R2, R9, R79, R2 ;  /* 0x0000004f09027223 */ /* 0x000fe20000010002 */
[C---:B--2---:R-:W-:Y:S01]  /*1ac0*/  FMUL.FTZ R5, R82.reuse, R97 ;  /* 0x0000006152057220 */ /* 0x044fe20000410000 */
[----:B------:R-:W-:Y:S01]  /*1ad0*/  FMUL.FTZ R4, R82, R7 ;  /* 0x0000000752047220 */ /* 0x000fe20000410000 */
[----:B------:R-:W-:Y:S01]  /*1ae0*/  FFMA.FTZ R3, R8, R79, -R3 ;  /* 0x0000004f08037223 */ /* 0x000fe20000010803 */
[----:B------:R-:W-:Y:S01]  /*1af0*/  ISETP.NE.OR P4, PT, R42, RZ, P4 ;  /* 0x000000ff2a00720c */ /* 0x000fe20002785670 */
[C---:B------:R-:W-:Y:S01]  /*1b00*/  FFMA.FTZ R7, R78.reuse, R7, R5 ;  /* 0x000000074e077223 */ /* 0x040fe20000010005 */
[----:B------:R-:W-:Y:S01]  /*1b10*/  FFMA.FTZ R4, R78, R97, -R4 ;  /* 0x000000614e047223 */ /* 0x000fe20000010804 */
[----:B------:R-:W-:Y:S01]  /*1b20*/  FMUL.FTZ R5, R83, R2 ;  /* 0x0000000253057220 */ /* 0x000fe20000410000 */
[----:B------:R-:W-:Y:S01]  /*1b30*/  ISETP.GT.U32.AND P5, PT, R96, 0xf, PT ;  /* 0x0000000f6000780c */ /* 0x000fe20003fa4070 */
[----:B------:R-:W-:Y:S01]  /*1b40*/  FADD.FTZ R90, RZ, R7 ;  /* 0x00000007ff5a7221 */ /* 0x000fe20000010000 */
[----:B------:R-:W-:Y:S01]  /*1b50*/  FADD.FTZ R92, R75, R4 ;  /* 0x000000044b5c7221 */ /* 0x000fe20000010000 */
[-C--:B------:R-:W-:Y:S01]  /*1b60*/  FFMA.FTZ R5, R80, R3.reuse, -R5 ;  /* 0x0000000350057223 */ /* 0x080fe20000010805 */
[----:B------:R-:W-:-:S02]  /*1b70*/  FMUL.FTZ R3, R83, R3 ;  /* 0x0000000353037220 */ /* 0x000fc40000410000 */
[----:B------:R-:W2:Y:S01]  /*1b80*/  SHFL.UP PT, R6, R90, 0x1, RZ ;  /* 0x042000005a067989 */ /* 0x000ea200000e00ff */
[----:B------:R-:W-:Y:S01]  /*1b90*/  FMUL.FTZ R7, R82, R5 ;  /* 0x0000000552077220 */ /* 0x000fe20000410000 */
[----:B------:R-:W-:Y:S02]  /*1ba0*/  FFMA.FTZ R3, R80, R2, R3 ;  /* 0x0000000250037223 */ /* 0x000fe40000010003 */
        /* <DEDUP_REMOVED lines=45> */
[-C--:B-----5:R-:W-:Y:S01]  /*1e80*/  @P1 FFMA.FTZ R97, R97, R2.reuse, -R4 ;  /* 0x0000000261611223 */ /* 0x0a0fe20000010804 */
[----:B------:R-:W-:Y:S01]  /*1e90*/  @P1 FFMA.FTZ R94, R94, R2, R7 ;  /* 0x000000025e5e1223 */ /* 0x000fe20000010007 */
[----:B------:R-:W-:Y:S01]  /*1ea0*/  ISETP.GE.AND P1, PT, R33, 0x8, PT ;  /* 0x000000082100780c */ /* 0x000fe20003f26270 */
[----:B------:R-:W2:Y:S04]  /*1eb0*/  SHFL.UP PT, R4, R92, 0x8, RZ ;  /* 0x050000005c047989 */ /* 0x000ea800000e00ff */
[----:B------:R-:W3:Y:S04]  /*1ec0*/  SHFL.UP PT, R3, R94, 0x8, RZ ;  /* 0x050000005e037989 */ /* 0x000ee800000e00ff */
[----:B------:R-:W5:Y:S01]  /*1ed0*/  SHFL.UP PT, R2, R97, 0x8, RZ ;  /* 0x0500000061027989 */ /* 0x000f6200000e00ff */
[-C--:B0-----:R-:W-:Y:S01]  /*1ee0*/  FMUL.FTZ R6, R94, R5.reuse ;  /* 0x000000055e067220 */ /* 0x081fe20000410000 */
[----:B------:R-:W-:-:S03]  /*1ef0*/  FMUL.FTZ R99, R97, R5 ;  /* 0x0000000561637220 */ /* 0x000fc60000410000 */
[-C--:B--2---:R-:W-:Y:S01]  /*1f00*/  FFMA.FTZ R7, R97, R4.reuse, -R6 ;  /* 0x0000000461077223 */ /* 0x084fe20000010806 */
[----:B------:R-:W-:-:S03]  /*1f10*/  FFMA.FTZ R99, R94, R4, R99 ;  /* 0x000000045e637223 */ /* 0x000fc60000010063 */
[----:B------:R-:W-:Y:S01]  /*1f20*/  @P1 FADD.FTZ R92, R92, R7 ;  /* 0x000000075c5c1221 */ /* 0x000fe20000010000 */
[----:B------:R-:W-:Y:S01]  /*1f30*/  FMUL.FTZ R7, R82, R93 ;  /* 0x0000005d52077220 */ /* 0x000fe20000410000 */
[-C--:B---3--:R-:W-:Y:S01]  /*1f40*/  FMUL.FTZ R5, R94, R3.reuse ;  /* 0x000000035e057220 */ /* 0x088fe20000410000 */
[C---:B------:R-:W-:Y:S01]  /*1f50*/  FMUL.FTZ R3, R97.reuse, R3 ;  /* 0x0000000361037220 */ /* 0x040fe20000410000 */
[----:B------:R-:W-:Y:S01]  /*1f60*/  @P1 FADD.FTZ R90, R90, R99 ;  /* 0x000000635a5a1221 */ /* 0x000fe20000010000 */
[-C--:B------:R-:W-:Y:S01]  /*1f70*/  FFMA.FTZ R7, R78, R91.reuse, R7 ;  /* 0x0000005b4e077223 */ /* 0x080fe20000010007 */
[-C--:B-----5:R-:W-:Y:S01]  /*1f80*/  @P1 FFMA.FTZ R97, R97, R2.reuse, -R5 ;  /* 0x0000000261611223 */ /* 0x0a0fe20000010805 */
[----:B------:R-:W-:Y:S01]  /*1f90*/  @P1 FFMA.FTZ R94, R94, R2, R3 ;  /* 0x000000025e5e1223 */ /* 0x000fe20000010003 */
[----:B------:R-:W-:Y:S01]  /*1fa0*/  FMUL.FTZ R2, R82, R91 ;  /* 0x0000005b52027220 */ /* 0x000fe20000410000 */
[----:B-1----:R-:W-:Y:S01]  /*1fb0*/  FMUL.FTZ R5, R78, R11 ;  /* 0x0000000b4e057220 */ /* 0x002fe20000410000 */
[----:B------:R-:W-:Y:S01]  /*1fc0*/  FADD.FTZ R98, R88, R7 ;  /* 0x0000000758627221 */ /* 0x000fe20000010000 */
[----:B------:R-:W-:Y:S01]  /*1fd0*/  SHFL.UP PT, R6, R92, 0x10, RZ ;  /* 0x060000005c067989 */ /* 0x000fe200000e00ff */
[----:B------:R-:W-:Y:S01]  /*1fe0*/  FFMA.FTZ R4, R78, R93, -R2 ;  /* 0x0000005d4e047223 */ /* 0x000fe20000010802 */
[C---:B------:R-:W-:Y:S01]  /*1ff0*/  FFMA.FTZ R2, -R82.reuse, R10, -R5 ;  /* 0x0000000a52027223 */ /* 0x040fe20000010905 */
[----:B------:R-:W-:Y:S01]  /*2000*/  FMUL.FTZ R3, R82, R11 ;  /* 0x0000000b52037220 */ /* 0x000fe20000410000 */
[----:B------:R-:W0:Y:S01]  /*2010*/  SHFL.UP PT, R7, R90, 0x10, RZ ;  /* 0x060000005a077989 */ /* 0x000e2200000e00ff */
[----:B------:R-:W-:Y:S01]  /*2020*/  FADD.FTZ R99, R89, R4 ;  /* 0x0000000459637221 */ /* 0x000fe20000010000 */
[C---:B------:R-:W-:Y:S01]  /*2030*/  FMUL.FTZ R102, R83.reuse, R98 ;  /* 0x0000006253667220 */ /* 0x040fe20000410000 */
[----:B------:R-:W-:Y:S01]  /*2040*/  FFMA.FTZ R3, R78, R10, -R3 ;  /* 0x0000000a4e037223 */ /* 0x000fe20000010803 */
[----:B------:R-:W1:Y:S01]  /*2050*/  SHFL.UP PT, R5, R94, 0x10, RZ ;  /* 0x060000005e057989 */ /* 0x000e6200000e00ff */
[CC--:B------:R-:W-:Y:S01]  /*2060*/  FMUL.FTZ R105, R83.reuse, R99.reuse ;  /* 0x0000006353697220 */ /* 0x0c0fe20000410000 */
[C---:B------:R-:W-:Y:S01]  /*2070*/  FMUL.FTZ R101, R83.reuse, R2 ;  /* 0x0000000253657220 */ /* 0x040fe20000410000 */
[C---:B------:R-:W-:Y:S01]  /*2080*/  FFMA.FTZ R102, R80.reuse, R99, -R102 ;  /* 0x0000006350667223 */ /* 0x040fe20000010866 */
[----:B------:R-:W2:Y:S01]  /*2090*/  SHFL.UP PT, R4, R97, 0x10, RZ ;  /* 0x0600000061047989 */ /* 0x000ea200000e00ff */
[C---:B------:R-:W-:Y:S01]  /*20a0*/  FFMA.FTZ R105, R80.reuse, R98, R105 ;  /* 0x0000006250697223 */ /* 0x040fe20000010069 */
[-C--:B------:R-:W-:Y:S01]  /*20b0*/  FMUL.FTZ R103, R83, R3.reuse ;  /* 0x0000000353677220 */ /* 0x080fe20000410000 */
[----:B------:R-:W-:Y:S01]  /*20c0*/  FFMA.FTZ R100, R80, R3, R101 ;  /* 0x0000000350647223 */ /* 0x000fe20000010065 */
[----:B------:R-:W-:Y:S01]  /*20d0*/  FADD.FTZ R104, R87, R102 ;  /* 0x0000006657687221 */ /* 0x000fe20000010000 */
[----:B------:R-:W-:Y:S01]  /*20e0*/  FADD.FTZ R102, R86, R105 ;  /* 0x0000006956667221 */ /* 0x000fe20000010000 */
[----:B------:R-:W-:Y:S01]  /*20f0*/  FFMA.FTZ R98, R80, R2, -R103 ;  /* 0x0000000250627223 */ /* 0x000fe20000010867 */
[----:B------:R-:W-:Y:S01]  /*2100*/  FMUL.FTZ R3, R81, R100 ;  /* 0x0000006451037220 */ /* 0x000fe20000410000 */
[----:B------:R-:W-:Y:S01]  /*2110*/  ISETP.GE.AND P1, PT, R33, 0x10, PT ;  /* 0x000000102100780c */ /* 0x000fe20003f26270 */
[C---:B------:R-:W-:Y:S01]  /*2120*/  FMUL.FTZ R101, R81.reuse, R102 ;  /* 0x0000006651657220 */ /* 0x040fe20000410000 */
[C---:B------:R-:W-:Y:S01]  /*2130*/  FMUL.FTZ R2, R81.reuse, R98 ;  /* 0x0000006251027220 */ /* 0x040fe20000410000 */
[----:B------:R-:W-:Y:S01]  /*2140*/  FMUL.FTZ R99, R81, R104 ;  /* 0x0000006851637220 */ /* 0x000fe20000410000 */
[C---:B------:R-:W-:Y:S01]  /*2150*/  FFMA.FTZ R3, R79.reuse, R98, -R3 ;  /* 0x000000624f037223 */ /* 0x040fe20000010803 */
[C---:B------:R-:W-:Y:S01]  /*2160*/  FFMA.FTZ R104, R79.reuse, R104, -R101 ;  /* 0x000000684f687223 */ /* 0x040fe20000010865 */
[C---:B------:R-:W-:Y:S01]  /*2170*/  FFMA.FTZ R2, R79.reuse, R100, R2 ;  /* 0x000000644f027223 */ /* 0x040fe20000010002 */
[----:B------:R-:W-:Y:S01]  /*2180*/  FFMA.FTZ R103, R79, R102, R99 ;  /* 0x000000664f677223 */ /* 0x000fe20000010063 */
[CC--:B0-----:R-:W-:Y:S01]  /*2190*/  FMUL.FTZ R98, R94.reuse, R7.reuse ;  /* 0x000000075e627220 */ /* 0x0c1fe20000410000 */
[C---:B------:R-:W-:Y:S01]  /*21a0*/  FMUL.FTZ R101, R97.reuse, R7 ;  /* 0x0000000761657220 */ /* 0x040fe20000410000 */
[----:B------:R-:W0:Y:S02]  /*21b0*/  SHFL.DOWN PT, R100, R3, 0x1, 0x1f ;  /* 0x08201f0003647f89 */ /* 0x000e2400000e0000 */
[CC--:B------:R-:W-:Y:S01]  /*21c0*/  FFMA.FTZ R99, R97.reuse, R6.reuse, -R98 ;  /* 0x0000000661637223 */ /* 0x0c0fe20000010862 */
[CC--:B-1----:R-:W-:Y:S01]  /*21d0*/  FMUL.FTZ R7, R94.reuse, R5.reuse ;  /* 0x000000055e077220 */ /* 0x0c2fe20000410000 */
[C---:B------:R-:W-:Y:S01]  /*21e0*/  FMUL.FTZ R5, R97.reuse, R5 ;  /* 0x0000000561057220 */ /* 0x040fe20000410000 */
[----:B------:R-:W-:Y:S01]  /*21f0*/  FFMA.FTZ R101, R94, R6, R101 ;  /* 0x000000065e657223 */ /* 0x000fe20000010065 */
[----:B------:R-:W-:Y:S01]  /*2200*/  @P1 FADD.FTZ R92, R92, R99 ;  /* 0x000000635c5c1221 */ /* 0x000fe20000010000 */
[-C--:B--2---:R-:W-:Y:S01]  /*2210*/  @P1 FFMA.FTZ R97, R97, R4.reuse, -R7 ;  /* 0x0000000461611223 */ /* 0x084fe20000010807 */
[----:B------:R-:W-:Y:S01]  /*2220*/  @P1 FFMA.FTZ R94, R94, R4, R5 ;  /* 0x000000045e5e1223 */ /* 0x000fe20000010005 */
        /* <DEDUP_REMOVED lines=27> */
.L_x_18035:
[----:B------:R-:W-:Y:S05]  /*23e0*/  BSYNC.RECONVERGENT B0 ;  /* 0x0000000000007941 */ /* 0x000fea0003800200 */
.L_x_18034:
[----:B------:R-:W1:Y:S01]  /*23f0*/  @!P4 LDS.128 R4, [UR6+0x1660] ;  /* 0x00166006ff04c984 */ /* 0x000e620008000c00 */
[----:B------:R-:W-:Y:S03]  /*2400*/  BSSY.RECONVERGENT B0, `(.L_x_18036) ;  /* 0x0000010000007945 */ /* 0x000fe60003800200 */
[----:B------:R2:W3:Y:S04]  /*2410*/  SHFL.DOWN PT, R106, R2, 0x2, 0x1f ;  /* 0x08401f00026a7f89 */ /* 0x0004e800000e0000 */
        /* <DEDUP_REMOVED lines=10> */
[-C--:B--23--:R-:W-:Y:S01]  /*24c0*/  FFMA.FTZ R2, R2, R106.reuse, -R101 ;  /* 0x0000006a02027223 */ /* 0x08cfe20000010865 */
[----:B------:R-:W-:Y:S01]  /*24d0*/  FFMA.FTZ R3, R3, R106, R100 ;  /* 0x0000006a03037223 */ /* 0x000fe20000010064 */
[----:B----4-:R-:W-:Y:S01]  /*24e0*/  FADD.FTZ R25, R25, R102 ;  /* 0x0000006619197221 */ /* 0x010fe20000010000 */
[----:B------:R-:W-:-:S07]  /*24f0*/  FADD.FTZ R24, R24, R103 ;  /* 0x0000006718187221 */ /* 0x000fce0000010000 */
.L_x_18037:
[----:B------:R-:W-:Y:S05]  /*2500*/  BSYNC.RECONVERGENT B0 ;  /* 0x0000000000007941 */ /* 0x000fea0003800200 */
.L_x_18036:
[----:B---3--:R3:W1:Y:S01]  /*2510*/  SHFL.DOWN PT, R106, R2, 0x4, 0x1f ;  /* 0x08801f00026a7f89 */ /* 0x00866200000e0000 */
        /* <DEDUP_REMOVED lines=15> */
.L_x_18039:
[----:B------:R-:W-:Y:S05]  /*2610*/  BSYNC.RECONVERGENT B0 ;  /* 0x0000000000007941 */ /* 0x000fea0003800200 */
.L_x_18038:
        /* <DEDUP_REMOVED lines=16> */
.L_x_18041:
[----:B------:R-:W-:Y:S05]  /*2720*/  BSYNC.RECONVERGENT B0 ;  /* 0x0000000000007941 */ /* 0x000fea0003800200 */
.L_x_18040:
        /* <DEDUP_REMOVED lines=16> */
.L_x_18043:
[----:B------:R-:W-:Y:S05]  /*2830*/  BSYNC.RECONVERGENT B0 ;  /* 0x0000000000007941 */ /* 0x000fea0003800200 */
.L_x_18042:
[----:B0-----:R-:W-:Y:S01]  /*2840*/  SHFL.DOWN PT, R105, R3, 0x1, 0x1f ;  /* 0x08201f0003697f89 */ /* 0x001fe200000e0000 */
[C---:B------:R-:W-:Y:S01]  /*2850*/  ISETP.NE.AND P1, PT, R42.reuse, 0x1f, PT ;  /* 0x0000001f2a00780c */ /* 0x040fe20003f25270 */
[----:B------:R-:W-:Y:S01]  /*2860*/  BSSY.RECONVERGENT B0, `(.L_x_18044) ;  /* 0x00000c1000007945 */ /* 0x000fe20003800200 */
[----:B------:R-:W-:Y:S01]  /*2870*/  ISETP.NE.AND P2, PT, R42, RZ, PT ;  /* 0x000000ff2a00720c */ /* 0x000fe20003f45270 */
[----:B------:R-:W0:Y:S01]  /*2880*/  SHFL.IDX PT, R102, R7, RZ, 0x1f ;  /* 0x00001fff07667589 */ /* 0x000e2200000e0000 */
[----:B------:R-:W-:-:S03]  /*2890*/  ISETP.GT.AND P3, PT, R33, 0xf, PT ;  /* 0x0000000f2100780c */ /* 0x000fc60003f64270 */
[----:B------:R-:W5:Y:S04]  /*28a0*/  SHFL.DOWN PT, R103, R2, 0x1, 0x1f ;  /* 0x08201f0002677f89 */ /* 0x000f6800000e0000 */
[----:B------:R-:W4:Y:S04]  /*28b0*/  SHFL.IDX PT, R101, R6, RZ, 0x1f ;  /* 0x00001fff06657589 */ /* 0x000f2800000e0000 */
[----:B------:R-:W4:Y:S04]  /*28c0*/  SHFL.DOWN PT, R107, R25, 0x1, 0x1f ;  /* 0x08201f00196b7f89 */ /* 0x000f2800000e0000 */
[----:B------:R-:W4:Y:S04]  /*28d0*/  SHFL.DOWN PT, R109, R24, 0x1, 0x1f ;  /* 0x08201f00186d7f89 */ /* 0x000f2800000e0000 */
[----:B--23--:R-:W-:Y:S01]  /*28e0*/  SHFL.IDX PT, R3, R3, RZ, 0x1f ;  /* 0x00001fff03037589 */ /* 0x00cfe200000e0000 */
[----:B0-----:R-:W-:-:S03]  /*28f0*/  @P1 FMUL.FTZ R100, R105, R102 ;  /* 0x0000006669641220 */ /* 0x001fc60000410000 */
[----:B-1----:R-:W-:Y:S01]  /*2900*/  SHFL.IDX PT, R2, R2, RZ, 0x1f ;  /* 0x00001fff02027589 */ /* 0x002fe200000e0000 */
[----:B-----5:R-:W-:-:S03]  /*2910*/  @P1 FMUL.FTZ R104, R103, R102 ;  /* 0x0000006667681220 */ /* 0x020fc60000410000 */
[----:B----4-:R-:W-:Y:S01]  /*2920*/  SHFL.IDX PT, R24, R24, RZ, 0x1f ;  /* 0x00001fff18187589 */ /* 0x010fe200000e0000 */
[-C--:B------:R-:W-:Y:S01]  /*2930*/  @P1 FFMA.FTZ R100, R103, R101.reuse, -R100 ;  /* 0x0000006567641223 */ /* 0x080fe20000010864 */
[----:B------:R-:W-:Y:S02]  /*2940*/  @P1 FFMA.FTZ R104, R105, R101, R104 ;  /* 0x0000006569681223 */ /* 0x000fe40000010068 */
[----:B------:R-:W-:Y:S01]  /*2950*/  SHFL.IDX PT, R25, R25, RZ, 0x1f ;  /* 0x00001fff19197589 */ /* 0x000fe200000e0000 */
[----:B------:R-:W-:Y:S01]  /*2960*/  @P1 FADD.FTZ R101, R107, R100 ;  /* 0x000000646b651221 */ /* 0x000fe20000010000 */
        /* <DEDUP_REMOVED lines=45> */
[-C--:B------:R-:W-:Y:S01]  /*2c40*/  FFMA.FTZ R9, R80, R98.reuse, -R9 ;  /* 0x0000006250097223 */ /* 0x080fe20000010809 */
[----:B------:R-:W-:Y:S01]  /*2c50*/  FADD.FTZ R84, R84, R11 ;  /* 0x0000000b54547221 */ /* 0x000fe20000010000 */
[----:B------:R-:W-:Y:S01]  /*2c60*/  FFMA.FTZ R11, R0, R89, RZ ;  /* 0x00000059000b7223 */ /* 0x000fe200000100ff */
[----:B------:R-:W-:Y:S01]  /*2c70*/  FADD.FTZ R85, R85, R10 ;  /* 0x0000000a55557221 */ /* 0x000fe20000010000 */
[----:B------:R-:W-:Y:S01]  /*2c80*/  FADD.FTZ R81, RZ, R8 ;  /* 0x00000008ff517221 */ /* 0x000fe20000010000 */
[----:B------:R-:W-:Y:S01]  /*2c90*/  FADD.FTZ R97, R74, R9 ;  /* 0x000000094a617221 */ /* 0x000fe20000010000 */
[----:B------:R-:W-:Y:S01]  /*2ca0*/  FFMA.FTZ R100, R68, R98, R11 ;  /* 0x0000006244647223 */ /* 0x000fe2000001000b */
[----:B------:R-:W-:Y:S01]  /*2cb0*/  FMUL.FTZ R10, R85, R32 ;  /* 0x00000020550a7220 */ /* 0x000fe20000410000 */
[C---:B------:R-:W-:Y:S01]  /*2cc0*/  FMUL.FTZ R9, R82.reuse, R81 ;  /* 0x0000005152097220 */ /* 0x040fe20000410000 */
[----:B------:R-:W-:Y:S01]  /*2cd0*/  FMUL.FTZ R11, R82, R97 ;  /* 0x00000061520b7220 */ /* 0x000fe20000410000 */
[----:B------:R-:W-:Y:S01]  /*2ce0*/  FADD.FTZ R79, -R72, R89 ;  /* 0x00000059484f7221 */ /* 0x000fe20000010100 */
[----:B------:R-:W-:Y:S01]  /*2cf0*/  FMUL.FTZ R102, R94, R28 ;  /* 0x0000001c5e667220 */ /* 0x000fe20000410000 */
[----:B------:R-:W-:Y:S01]  /*2d00*/  FMUL.FTZ R83, R84, R32 ;  /* 0x0000002054537220 */ /* 0x000fe20000410000 */
[----:B------:R-:W-:Y:S01]  /*2d10*/  FMUL.FTZ R82, R92, R10 ;  /* 0x0000000a5c527220 */ /* 0x000fe20000410000 */
[----:B------:R-:W-:Y:S01]  /*2d20*/  FADD.FTZ R89, -R73, R98 ;  /* 0x0000006249597221 */ /* 0x000fe20000010100 */
[----:B------:R-:W-:Y:S01]  /*2d30*/  FMUL.FTZ R80, R86, R28 ;  /* 0x0000001c56507220 */ /* 0x000fe20000410000 */
[----:B------:R-:W-:Y:S01]  /*2d40*/  FMUL.FTZ R98, R87, R102 ;  /* 0x0000006657627220 */ /* 0x000fe20000410000 */
[----:B------:R-:W-:Y:S01]  /*2d50*/  FFMA.FTZ R82, R79, R83, R82 ;  /* 0x000000534f527223 */ /* 0x000fe20000010052 */
[C---:B------:R-:W-:Y:S01]  /*2d60*/  FFMA.FTZ R8, R78.reuse, R97, -R9 ;  /* 0x000000614e087223 */ /* 0x040fe20000010809 */
[----:B------:R-:W-:Y:S01]  /*2d70*/  FFMA.FTZ R103, R78, R81, R11 ;  /* 0x000000514e677223 */ /* 0x000fe2000001000b */
[-C--:B------:R-:W-:Y:S01]  /*2d80*/  FFMA.FTZ R9, R89, R80.reuse, R98 ;  /* 0x0000005059097223 */ /* 0x080fe20000010062 */
[----:B------:R-:W-:Y:S01]  /*2d90*/  FADD.FTZ R82, RZ, R82 ;  /* 0x00000052ff527221 */ /* 0x000fe20000010000 */
[----:B------:R-:W-:Y:S01]  /*2da0*/  FMUL.FTZ R98, R92, R83 ;  /* 0x000000535c627220 */ /* 0x000fe20000410000 */
[----:B------:R-:W-:Y:S01]  /*2db0*/  FMUL.FTZ R104, R87, R80 ;  /* 0x0000005057687220 */ /* 0x000fe20000410000 */
[----:B------:R-:W-:Y:S01]  /*2dc0*/  FFMA.FTZ R99, R69, R97, R100 ;  /* 0x0000006145637223 */ /* 0x000fe20000010064 */
[----:B------:R-:W-:Y:S01]  /*2dd0*/  FADD.FTZ R101, R82, R9 ;  /* 0x0000000952657221 */ /* 0x000fe20000010000 */
[-C--:B------:R-:W-:Y:S01]  /*2de0*/  FMUL.FTZ R82, R88, R29.reuse ;  /* 0x0000001d58527220 */ /* 0x080fe20000410000 */
[----:B------:R-:W-:Y:S01]  /*2df0*/  FADD.FTZ R100, R75, R8 ;  /* 0x000000084b647221 */ /* 0x000fe20000010000 */
[----:B------:R-:W-:Y:S01]  /*2e00*/  FADD.FTZ R78, -R74, R97 ;  /* 0x000000614a4e7221 */ /* 0x000fe20000010100 */
[----:B------:R-:W-:Y:S01]  /*2e10*/  FFMA.FTZ R10, R79, R10, -R98 ;  /* 0x0000000a4f0a7223 */ /* 0x000fe20000010862 */
        /* <DEDUP_REMOVED lines=13> */
[----:B------:R-:W-:Y:S01]  /*2ef0*/  FFMA.FTZ R107, R99, R104, -R100 ;  /* 0x00000068636b7223 */ /* 0x000fe20000010864 */
        /* <DEDUP_REMOVED lines=45> */
[C---:B------:R-:W-:Y:S01]  /*31d0*/  FFMA.FTZ R7, R2.reuse, R7, R103 ;  /* 0x0000000702077223 */ /* 0x040fe20000010067 */
[----:B------:R-:W-:Y:S01]  /*31e0*/  FMUL.FTZ R3, R23, R93 ;  /* 0x0000005d17037220 */ /* 0x000fe20000410000 */
[----:B------:R-:W-:Y:S01]  /*31f0*/  FFMA.FTZ R5, R2, R5, R6 ;  /* 0x0000000502057223 */ /* 0x000fe20000010006 */
[----:B------:R-:W-:Y:S01]  /*3200*/  FADD.FTZ R6, R25, R100 ;  /* 0x0000006419067221 */ /* 0x000fe20000010000 */
[----:B------:R-:W-:Y:S01]  /*3210*/  FADD.FTZ R7, R24, R7 ;  /* 0x0000000718077221 */ /* 0x000fe20000010000 */
[CC--:B------:R-:W-:Y:S01]  /*3220*/  FMUL.FTZ R24, R23.reuse, R91.reuse ;  /* 0x0000005b17187220 */ /* 0x0c0fe20000410000 */
[C---:B------:R-:W-:Y:S01]  /*3230*/  FFMA.FTZ R2, R22.reuse, R91, R3 ;  /* 0x0000005b16027223 */ /* 0x040fe20000010003 */
[C---:B------:R-:W-:Y:S01]  /*3240*/  FMUL.FTZ R3, R23.reuse, R90 ;  /* 0x0000005a17037220 */ /* 0x040fe20000410000 */
[----:B------:R-:W-:Y:S01]  /*3250*/  FMUL.FTZ R25, R23, R88 ;  /* 0x0000005817197220 */ /* 0x000fe20000410000 */
[----:B0-----:R-:W-:Y:S01]  /*3260*/  @!P1 FADD.FTZ R11, R11, R104 ;  /* 0x000000680b0b9221 */ /* 0x001fe20000010000 */
[C---:B------:R-:W-:Y:S01]  /*3270*/  FFMA.FTZ R24, R22.reuse, R93, -R24 ;  /* 0x0000005d16187223 */ /* 0x040fe20000010818 */
[----:B------:R-:W-:Y:S01]  /*3280*/  FMUL.FTZ R2, R99, R2 ;  /* 0x0000000263027220 */ /* 0x000fe20000410000 */
[----:B------:R-:W-:Y:S01]  /*3290*/  FFMA.FTZ R3, R22, R88, R3 ;  /* 0x0000005816037223 */ /* 0x000fe20000010003 */
[----:B-1----:R-:W-:Y:S01]  /*32a0*/  @!P1 FADD.FTZ R10, R10, R107 ;  /* 0x0000006b0a0a9221 */ /* 0x002fe20000010000 */
[----:B------:R-:W0:Y:S01]  /*32b0*/  SHFL.DOWN PT, R104, R11, 0x8, 0x1f ;  /* 0x09001f000b687f89 */ /* 0x000e2200000e0000 */
[----:B------:R-:W-:Y:S01]  /*32c0*/  FFMA.FTZ R2, R97, R24, R2 ;  /* 0x0000001861027223 */ /* 0x000fe20000010002 */
[----:B------:R-:W-:Y:S01]  /*32d0*/  FMUL.FTZ R78, R78, R3 ;  /* 0x000000034e4e7220 */ /* 0x000fe20000410000 */
[----:B--2---:R-:W-:Y:S01]  /*32e0*/  @!P1 FADD.FTZ R8, R8, R105 ;  /* 0x0000006908089221 */ /* 0x004fe20000010000 */
[----:B------:R-:W-:Y:S01]  /*32f0*/  FFMA.FTZ R90, R22, R90, -R25 ;  /* 0x0000005a165a7223 */ /* 0x000fe20000010819 */
[----:B------:R-:W1:Y:S01]  /*3300*/  SHFL.DOWN PT, R105, R10, 0x8, 0x1f ;  /* 0x09001f000a697f89 */ /* 0x000e6200000e0000 */
[----:B------:R-:W-:Y:S01]  /*3310*/  FFMA.FTZ R91, R63, R91, R2 ;  /* 0x0000005b3f5b7223 */ /* 0x000fe20000010002 */
[----:B---3--:R-:W-:Y:S01]  /*3320*/  @!P1 FADD.FTZ R9, R9, R102 ;  /* 0x0000006609099221 */ /* 0x008fe20000010000 */
[----:B------:R-:W-:Y:S01]  /*3330*/  ISETP.NE.AND P1, PT, R42, RZ, PT ;  /* 0x000000ff2a00720c */ /* 0x000fe20003f25270 */
[----:B------:R-:W2:Y:S04]  /*3340*/  SHFL.DOWN PT, R101, R8, 0x8, 0x1f ;  /* 0x09001f0008657f89 */ /* 0x000ea800000e0000 */
        /* <DEDUP_REMOVED lines=18> */
.L_x_18045:
[----:B------:R-:W-:Y:S05]  /*3470*/  BSYNC.RECONVERGENT B0 ;  /* 0x0000000000007941 */ /* 0x000fea0003800200 */
.L_x_18044:
[CC--:B---3--:R-:W-:Y:S01]  /*3480*/  FMUL.FTZ R3, R23.reuse, R85.reuse ;  /* 0x0000005517037220 */ /* 0x0c8fe20000410000 */
[CC--:B--2---:R-:W-:Y:S01]  /*3490*/  FMUL.FTZ R7, R23.reuse, R86.reuse ;  /* 0x0000005617077220 */ /* 0x0c4fe20000410000 */
[C---:B------:R-:W-:Y:S01]  /*34a0*/  FFMA.FTZ R6, R22.reuse, R86, R5 ;  /* 0x0000005616067223 */ /* 0x040fe20000010005 */
[-C--:B-1----:R-:W-:Y:S01]  /*34b0*/  FMUL.FTZ R4, R23, R84.reuse ;  /* 0x0000005417047220 */ /* 0x082fe20000410000 */
        /* <DEDUP_REMOVED lines=30> */
.L_x_18047:
[----:B------:R-:W-:Y:S05]  /*36a0*/  BSYNC.RECONVERGENT B0 ;  /* 0x0000000000007941 */ /* 0x000fea0003800200 */
.L_x_18046:
[----:B------:R-:W-:-:S04]  /*36b0*/  UIADD3 UR4, UPT, UPT, UR4, 0x1, URZ ;  /* 0x0000000104047890 */ /* 0x000fc8000fffe0ff */
[----:B------:R-:W-:-:S09]  /*36c0*/  UISETP.GE.AND UP0, UPT, UR4, UR8, UPT ;  /* 0x000000080400728c */ /* 0x000fd2000bf06270 */
[----:B------:R-:W-:Y:S05]  /*36d0*/  BRA.U !UP0, `(.L_x_18048) ;  /* 0xffffffdd08387547 */ /* 0x000fea000b83ffff */
.L_x_18030:
[----:B------:R-:W-:Y:S06]  /*36e0*/  BAR.SYNC.DEFER_BLOCKING 0x0 ;  /* 0x0000000000007b1d */ /* 0x000fec0000010000 */
[----:B------:R-:W-:Y:S02]  /*36f0*/  F2F.BF16.F32 R2, R58 ;  /* 0x0000003a00027304 */ /* 0x000fe40000202000 */
[----:B------:R-:W2:Y:S01]  /*3700*/  LDC.64 R20, c[0x0][0x4f8] ;  /* 0x00013e00ff147b82 */ /* 0x000ea20000000a00 */
[----:B------:R-:W3:Y:S05]  /*3710*/  LDCU.64 UR6, c[0x0][0x500] ;  /* 0x0000a000ff0677ac */ /* 0x000eea0008000a00 */
[----:B------:R-:W-:Y:S02]  /*3720*/  F2F.BF16.F32 R61, R61 ;  /* 0x0000003d003d7304 */ /* 0x000fe40000202000 */
[----:B------:R-:W4:Y:S01]  /*3730*/  LDC.64 R22, c[0x0][0x550] ;  /* 0x00015400ff167b82 */ /* 0x000f220000000a00 */
[----:B------:R-:W5:Y:S05]  /*3740*/  LDG.E.64 R12, desc[UR16][R12.64] ;  /* 0x000000100c0c7981 */ /* 0x000f6a000c1e1b00 */
[----:B------:R-:W3:Y:S08]  /*3750*/  F2F.BF16.F32 R60, R60 ;  /* 0x0000003c003c7304 */ /* 0x000ef00000202000 */
[----:B01----:R-:W-:Y:S01]  /*3760*/  F2F.BF16.F32 R11, R62 ;  /* 0x0000003e000b7304 */ /* 0x003fe20000202000 */
[----:B---3--:R-:W-:Y:S01]  /*3770*/  PRMT R61, R61, 0x5410, R60 ;  /* 0x000054103d3d7816 */ /* 0x008fe2000000003c */
[----:B-----5:R-:W-:Y:S01]  /*3780*/  STS.64 [R31], R12 ;  /* 0x0000000c1f007388 */ /* 0x020fe20000000a00 */
[----:B------:R-:W-:-:S03]  /*3790*/  NOP ;  /* 0x0000000000007918 */ /* 0x000fc60000000000 */
[----:B------:R-:W0:Y:S02]  /*37a0*/  LDS.64 R6, [R31] ;  /* 0x000000001f067984 */ /* 0x000e240000000a00 */
[----:B0-----:R-:W-:Y:S02]  /*37b0*/  SHF.L.U32 R3, R7, 0x10, RZ ;  /* 0x0000001007037819 */ /* 0x001fe400000006ff */
[--C-:B------:R-:W-:Y:S02]  /*37c0*/  SHF.R.U32.HI R0, RZ, 0x10, R7.reuse ;  /* 0x00000010ff007819 */ /* 0x100fe40000011607 */
[C---:B------:R-:W-:Y:S01]  /*37d0*/  SHF.R.U64 R5, R6.reuse, 0x10, R7 ;  /* 0x0000001006057819 */ /* 0x040fe20000001207 */
[--C-:B------:R-:W-:Y:S01]  /*37e0*/  FADD.FTZ R4, R3, R48.reuse ;  /* 0x0000003003047221 */ /* 0x100fe20000010000 */
[----:B------:R-:W-:Y:S02]  /*37f0*/  SHF.L.U32 R3, R6, 0x10, RZ ;  /* 0x0000001006037819 */ /* 0x000fe400000006ff */
[----:B------:R-:W-:Y:S01]  /*3800*/  SHF.L.U32 R5, R5, 0x10, RZ ;  /* 0x0000001005057819 */ /* 0x000fe200000006ff */
[----:B------:R-:W-:Y:S01]  /*3810*/  BAR.SYNC.DEFER_BLOCKING 0x0 ;  /* 0x0000000000007b1d */ /* 0x000fe20000010000 */
        /* <DEDUP_REMOVED lines=9> */
[----:B------:R-:W0:Y:S01]  /*38b0*/  @!P2 MUFU.EX2 R4, R4 ;  /* 0x000000040004a308 */ /* 0x000e220000000800 */
[----:B------:R-:W-:Y:S01]  /*38c0*/  @!P0 FMUL.FTZ R0, R6, -1.4426950216293334961 ;  /* 0xbfb8aa3b06008820 */ /* 0x000fe20000410000 */
[----:B------:R-:W-:-:S04]  /*38d0*/  @!P1 FMUL.FTZ R7, R5, -1.4426950216293334961 ;  /* 0xbfb8aa3b05079820 */ /* 0x000fc80000410000 */
[----:B------:R-:W-:Y:S01]  /*38e0*/  @!P3 FMUL.FTZ R9, R3, -1.4426950216293334961 ;  /* 0xbfb8aa3b0309b820 */ /* 0x000fe20000410000 */
[----:B------:R-:W-:Y:S01]  /*38f0*/  IMAD.WIDE.U32 R2, R2, 0x10000, RZ ;  /* 0x0001000002027825 */ /* 0x000fe200078e00ff */
[----:B------:R-:W1:Y:S04]  /*3900*/  @!P0 MUFU.EX2 R0, R0 ;  /* 0x0000000000008308 */ /* 0x000e680000000800 */
[----:B------:R-:W-:-:S04]  /*3910*/  LOP3.LUT R5, R61, R3, RZ, 0xfc, !PT ;  /* 0x000000033d057212 */ /* 0x000fc800078efcff */
[----:B------:R-:W3:Y:S01]  /*3920*/  @!P3 MUFU.EX2 R9, R9 ;  /* 0x000000090009b308 */ /* 0x000ee20000000800 */
[----:B0-----:R-:W-:Y:S01]  /*3930*/  @!P2 FADD.FTZ R8, R4, 1 ;  /* 0x3f8000000408a421 */ /* 0x001fe20000010000 */
[----:B------:R-:W-:-:S05]  /*3940*/  LOP3.LUT R4, R2, R11, RZ, 0xfc, !PT ;  /* 0x0000000b02047212 */ /* 0x000fca00078efcff */
[----:B------:R2:W-:Y:S01]  /*3950*/  STS.64 [R31], R4 ;  /* 0x000000041f007388 */ /* 0x0005e20000000a00 */
[----:B------:R-:W0:Y:S01]  /*3960*/  @!P1 MUFU.EX2 R7, R7 ;  /* 0x0000000700079308 */ /* 0x000e220000000800 */
[----:B------:R-:W-:Y:S02]  /*3970*/  NOP ;  /* 0x0000000000007918 */ /* 0x000fe40000000000 */
[----:B------:R-:W5:Y:S05]  /*3980*/  LDS.64 R2, [R31] ;  /* 0x000000001f027984 */ /* 0x000f6a0000000a00 */
[----:B------:R4:W2:Y:S01]  /*3990*/  @!P2 MUFU.RCP R13, R8 ;  /* 0x00000008000da308 */ /* 0x0008a20000001000 */
[----:B-1----:R-:W-:Y:S01]  /*39a0*/  @!P0 FADD.FTZ R6, R0, 1 ;  /* 0x3f80000000068421 */ /* 0x002fe20000010000 */
[----:B---3--:R-:W-:-:S06]  /*39b0*/  @!P3 FADD.FTZ R0, R9, 1 ;  /* 0x3f8000000900b421 */ /* 0x008fcc0000010000 */
[----:B------:R-:W1:Y:S01]  /*39c0*/  @!P0 MUFU.RCP R10, R6 ;  /* 0x00000006000a8308 */ /* 0x000e620000001000 */
[----:B----4-:R-:W-:Y:S01]  /*39d0*/  SHF.L.U32 R8, R52, 0x7, RZ ;  /* 0x0000000734087819 */ /* 0x010fe200000006ff */
[----:B0-----:R-:W-:-:S03]  /*39e0*/  @!P1 FADD.FTZ R7, R7, 1 ;  /* 0x3f80000007079421 */ /* 0x001fc60000010000 */
[----:B------:R-:W-:-:S03]  /*39f0*/  SHF.R.S32.HI R9, RZ, 0x1f, R8 ;  /* 0x0000001fff097819 */ /* 0x000fc60000011408 */
[----:B------:R0:W3:Y:S01]  /*3a00*/  @!P3 MUFU.RCP R11, R0 ;  /* 0x00000000000bb308 */ /* 0x0000e20000001000 */
[----:B--2---:R-:W-:Y:S01]  /*3a10*/  @!P2 FMUL.FTZ R56, R56, R13 ;  /* 0x0000000d3838a220 */ /* 0x004fe20000410000 */
[----:B------:R-:W-:Y:S01]  /*3a20*/  IMAD.WIDE.U32 R4, R20, UR18, R8 ;  /* 0x0000001214047c25 */ /* 0x000fe2000f8e0008 */
[----:B------:R-:W-:-:S03]  /*3a30*/  IADD3 R40, P2, PT, R40, -0x100, RZ ;  /* 0xffffff0028287810 */ /* 0x000fc60007f5e0ff */
[----:B------:R-:W-:Y:S01]  /*3a40*/  IMAD R5, R21, UR18, R5 ;  /* 0x0000001215057c24 */ /* 0x000fe2000f8e0205 */
[----:B------:R-:W-:Y:S01]  /*3a50*/  IADD3.X R41, PT, PT, R41, -0x1, RZ, P2, !PT ;  /* 0xffffffff29297810 */ /* 0x000fe200017fe4ff */
[----:B------:R-:W2:Y:S01]  /*3a60*/  @!P1 MUFU.RCP R18, R7 ;  /* 0x0000000700129308 */ /* 0x000ea20000001000 */
[----:B-1----:R-:W-:Y:S01]  /*3a70*/  @!P0 FMUL.FTZ R59, R59, R10 ;  /* 0x0000000a3b3b8220 */ /* 0x002fe20000410000 */
[----:B------:R-:W-:Y:S01]  /*3a80*/  IMAD.WIDE.U32 R4, R53, UR6, R4 ;  /* 0x0000000635047c25 */ /* 0x000fe2000f8e0004 */
[----:B------:R-:W1:Y:S03]  /*3a90*/  LDC.64 R20, c[0x0][0x518] ;  /* 0x00014600ff147b82 */ /* 0x000e660000000a00 */
[----:B------:R-:W-:Y:S01]  /*3aa0*/  FADD.FTZ R44, R59, R44 ;  /* 0x0000002c3b2c7221 */ /* 0x000fe20000010000 */
[----:B0-----:R-:W-:Y:S01]  /*3ab0*/  IMAD R0, R53, UR7, R5 ;  /* 0x0000000735007c24 */ /* 0x001fe2000f8e0205 */
[----:B------:R-:W-:Y:S01]  /*3ac0*/  LEA R10, P0, R4, R22, 0x1 ;  /* 0x00000016040a7211 */ /* 0x000fe200078008ff */
[----:B------:R-:W-:Y:S01]  /*3ad0*/  F2F.BF16.F32 R12, R56 ;  /* 0x00000038000c7304 */ /* 0x000fe20000202000 */
[----:B---3--:R-:W-:Y:S01]  /*3ae0*/  @!P3 FMUL.FTZ R54, R54, R11 ;  /* 0x0000000b3636b220 */ /* 0x008fe20000410000 */
[----:B------:R-:W0:Y:S01]  /*3af0*/  LDCU.64 UR6, c[0x0][0x520] ;  /* 0x0000a400ff0677ac */ /* 0x000e220008000a00 */
[----:B------:R-:W-:-:S02]  /*3b00*/  LEA.HI.X R11, R4, R23, R0, 0x1, P0 ;  /* 0x00000017040b7211 */ /* 0x000fc400000f0c00 */
[----:B------:R-:W-:Y:S01]  /*3b10*/  IADD3 R38, P3, PT, R38, -0x100, RZ ;  /* 0xffffff0026267810 */ /* 0x000fe20007f7e0ff */
[----:B------:R-:W-:-:S04]  /*3b20*/  IMAD.WIDE.U32 R4, R42, 0x8, R10 ;  /* 0x000000082a047825 */ /* 0x000fc800078e000a */
[----:B--2---:R-:W-:Y:S01]  /*3b30*/  @!P1 FMUL.FTZ R57, R57, R18 ;  /* 0x0000001239399220 */ /* 0x004fe20000410000 */
[----:B------:R-:W2:Y:S01]  /*3b40*/  F2F.BF16.F32 R19, R54 ;  /* 0x0000003600137304 */ /* 0x000ea20000202000 */
[----:B------:R-:W-:Y:S01]  /*3b50*/  IADD3 R36, P1, PT, R36, -0x100, RZ ;  /* 0xffffff0024247810 */ /* 0x000fe20007f3e0ff */
[----:B-----5:R3:W-:Y:S01]  /*3b60*/  STG.E.64 desc[UR16][R4.64], R2 ;  /* 0x0000000204007986 */ /* 0x0207e2000c101b10 */
[----:B------:R-:W-:Y:S02]  /*3b70*/  IADD3.X R39, PT, PT, R39, -0x1, RZ, P3, !PT ;  /* 0xffffffff27277810 */ /* 0x000fe40001ffe4ff */
[----:B------:R-:W-:-:S03]  /*3b80*/  IADD3.X R37, PT, PT, R37, -0x1, RZ, P1, !PT ;  /* 0xffffffff25257810 */ /* 0x000fc60000ffe4ff */
[----:B------:R4:W5:Y:S01]  /*3b90*/  F2F.BF16.F32 R6, R57 ;  /* 0x0000003900067304 */ /* 0x0009620000202000 */
[----:B-1----:R-:W-:-:S04]  /*3ba0*/  IMAD.WIDE.U32 R8, R20, UR18, R8 ;  /* 0x0000001214087c25 */ /* 0x002fc8000f8e0008 */
[----:B------:R-:W-:Y:S01]  /*3bb0*/  IMAD R9, R21, UR18, R9 ;  /* 0x0000001215097c24 */ /* 0x000fe2000f8e0209 */
[----:B--2---:R-:W-:Y:S02]  /*3bc0*/  PRMT R19, R12, 0x5410, R19 ;  /* 0x000054100c137816 */ /* 0x004fe40000000013 */
[----:B------:R-:W1:Y:S01]  /*3bd0*/  F2F.BF16.F32 R13, R59 ;  /* 0x0000003b000d7304 */ /* 0x000e620000202000 */
[----:B0-----:R-:W-:-:S04]  /*3be0*/  IMAD.WIDE.U32 R8, R53, UR6, R8 ;  /* 0x0000000635087c25 */ /* 0x001fc8000f8e0008 */
[----:B----4-:R-:W-:Y:S01]  /*3bf0*/  FADD.FTZ R57, R44, R57 ;  /* 0x000000392c397221 */ /* 0x010fe20000010000 */
[----:B------:R-:W-:-:S03]  /*3c00*/  IMAD R0, R53, UR7, R9 ;  /* 0x0000000735007c24 */ /* 0x000fc6000f8e0209 */
[----:B------:R-:W-:Y:S01]  /*3c10*/  FADD.FTZ R57, R57, R56 ;  /* 0x0000003839397221 */ /* 0x000fe20000010000 */
[----:B-----5:R-:W-:-:S04]  /*3c20*/  IMAD.WIDE.U32 R6, R6, 0x10000, RZ ;  /* 0x0001000006067825 */ /* 0x020fc800078e00ff */
[----:B------:R-:W-:Y:S01]  /*3c30*/  FADD.FTZ R44, R57, R54 ;  /* 0x00000036392c7221 */ /* 0x000fe20000010000 */
[----:B------:R-:W-:Y:S02]  /*3c40*/  LOP3.LUT R11, R19, R7, RZ, 0xfc, !PT ;  /* 0x00000007130b7212 */ /* 0x000fe400078efcff */
[----:B-1----:R-:W-:Y:S01]  /*3c50*/  LOP3.LUT R10, R6, R13, RZ, 0xfc, !PT ;  /* 0x0000000d060a7212 */ /* 0x002fe200078efcff */
[----:B------:R-:W-:Y:S08]  /*3c60*/  BAR.SYNC.DEFER_BLOCKING 0x0 ;  /* 0x0000000000007b1d */ /* 0x000ff00000010000 */
[----:B------:R-:W3:Y:S01]  /*3c70*/  LDC.64 R12, c[0x0][0x560] ;  /* 0x00015800ff0c7b82 */ /* 0x000ee20000000a00 */
[----:B------:R-:W-:Y:S01]  /*3c80*/  STS.64 [R31], R10 ;  /* 0x0000000a1f007388 */ /* 0x000fe20000000a00 */
[----:B------:R-:W-:-:S03]  /*3c90*/  NOP ;  /* 0x0000000000007918 */ /* 0x000fc60000000000 */
[----:B------:R-:W0:Y:S01]  /*3ca0*/  LDS.64 R6, [R31] ;  /* 0x000000001f067984 */ /* 0x000e220000000a00 */
[----:B---3--:R-:W-:-:S04]  /*3cb0*/  LEA R2, P0, R8, R12, 0x1 ;  /* 0x0000000c08027211 */ /* 0x008fc800078008ff */
[----:B------:R-:W-:Y:S02]  /*3cc0*/  LEA.HI.X R3, R8, R13, R0, 0x1, P0 ;  /* 0x0000000d08037211 */ /* 0x000fe400000f0c00 */
[----:B------:R-:W-:Y:S02]  /*3cd0*/  ISETP.GT.AND P0, PT, R35, 0x1, PT ;  /* 0x000000012300780c */ /* 0x000fe40003f04270 */
[----:B------:R-:W-:Y:S01]  /*3ce0*/  MOV R35, R52 ;  /* 0x0000003400237202 */ /* 0x000fe20000000f00 */
[----:B------:R-:W-:-:S05]  /*3cf0*/  IMAD.WIDE.U32 R2, R42, 0x8, R2 ;  /* 0x000000082a027825 */ /* 0x000fca00078e0002 */
[----:B0-----:R0:W-:Y:S05]  /*3d00*/  STG.E.64 desc[UR16][R2.64], R6 ;  /* 0x0000000602007986 */ /* 0x0011ea000c101b10 */
[----:B------:R-:W-:Y:S05]  /*3d10*/  @P0 BRA `(.L_x_18049) ;  /* 0xffffffc800440947 */ /* 0x000fea000383ffff */
.L_x_18021:
        /* <DEDUP_REMOVED lines=34> */
.L_x_18051:
[----:B------:R-:W-:Y:S05]  /*3f40*/  BSYNC.RECONVERGENT B0 ;  /* 0x0000000000007941 */ /* 0x000fea0003800200 */
.L_x_18050:
        /* <DEDUP_REMOVED lines=26> */
.L_x_18053:
[----:B------:R-:W-:Y:S05]  /*40f0*/  BSYNC.RECONVERGENT B0 ;  /* 0x0000000000007941 */ /* 0x000fea0003800200 */
.L_x_18052:
        /* <DEDUP_REMOVED lines=22> */
.L_x_18055:
        /* <DEDUP_REMOVED lines=60> */
.L_x_18054:
[----:B------:R-:W-:Y:S05]  /*4620*/  EXIT ;  /* 0x000000000000794d */ /* 0x000fea0003800000 */
.L_x_18056:
        /* <DEDUP_REMOVED lines=13> */
.L_x_18810:


//--------------------- .text._Z25selective_scan_bwd_kernelI32Selective_Scan_bwd_kernel_traitsILi32ELi4ELb1ELb0ELb0ELb1ELb1EN3c108BFloat16ENS1_7complexIfEEEEv12SSMParamsBwd --------------------------
	.section	.text._Z25selective_scan_bwd_kernelI32Selective_Scan_bwd_kernel_traitsILi32ELi4ELb1ELb0ELb0ELb1ELb1EN3c108BFloat16ENS1_7complexIfEEEEv12SSMParamsBwd,"ax",@progbits
	.align	128
        .global         _Z25selective_scan_bwd_kernelI32Selective_Scan_bwd_kernel_traitsILi32ELi4ELb1ELb0ELb0ELb1ELb1EN3c108BFloat16ENS1_7complexIfEEEEv12SSMParamsBwd
        .type           _Z25selective_scan_bwd_kernelI32Selective_Scan_bwd_kernel_traitsILi32ELi4ELb1ELb0ELb0ELb1ELb1EN3c108BFloat16ENS1_7complexIfEEEEv12SSMParamsBwd,@function
        .size           _Z25selective_scan_bwd_kernelI32Selective_Scan_bwd_kernel_traitsILi32ELi4ELb1ELb0ELb0ELb1ELb1EN3c108BFloat16ENS1_7complexIfEEEEv12SSMParamsBwd,(.L_x_18811 - _Z25selective_scan_bwd_kernelI32Selective_Scan_bwd_kernel_traitsILi32ELi4ELb1ELb0ELb0ELb1ELb1EN3c108BFloat16ENS1_7complexIfEEEEv12SSMParamsBwd)
        .other          _Z25selective_scan_bwd_kernelI32Selective_Scan_bwd_kernel_traitsILi32ELi4ELb1ELb0ELb0ELb1ELb1EN3c108BFloat16ENS1_7complexIfEEEEv12SSMParamsBwd,@"STO_CUDA_ENTRY STV_DEFAULT"
_Z25selective_scan_bwd_kernelI32Selective_Scan_bwd_kernel_traitsILi32ELi4ELb1ELb0ELb0ELb1ELb1EN3c108BFloat16ENS1_7complexIfEEEEv12SSMParamsBwd:
.text._Z25selective_scan_bwd_kernelI32Selective_Scan_bwd_kernel_traitsILi32ELi4ELb1ELb0ELb0ELb1ELb1EN3c108BFloat16ENS1_7complexIfEEEEv12SSMParamsBwd:
        /* <DEDUP_REMOVED lines=57> */
[----:B0-----:R-:W-:Y:S01]  /*0390*/  IMAD.WIDE.U32 R6, R55, UR8, RZ ;  /* 0x0000000837067c25 */ /* 0x001fe2000f8e00ff */
[----:B------:R-:W-:-:S03]  /*03a0*/  CS2R R22, SRZ ;  /* 0x0000000000167805 */ /* 0x000fc6000001ff00 */
[----:B-1----:R-:W-:Y:S02]  /*03b0*/  @P0 IMAD R5, R0, R21, RZ ;  /* 0x0000001500050224 */ /* 0x002fe400078e02ff */
[----:B------:R-:W-:Y:S01]  /*03c0*/  IMAD.WIDE.U32 R2, R55, R14, UR4 ;  /* 0x0000000437027e25 */ /* 0x000fe2000f8e000e */
[----:B------:R-:W-:Y:S02]  /*03d0*/  IADD3 R4, P4, PT, R11, R4, RZ ;  /* 0x000000040b047210 */ /* 0x000fe40007f9e0ff */
[----:B------:R-:W-:Y:S01]  /*03e0*/  LEA R53, P2, R6, R16, 0x3 ;  /* 0x0000001006357211 */ /* 0x000fe200078418ff */
[----:B------:R-:W-:Y:S01]  /*03f0*/  IMAD R51, R55, UR9, R7 ;  /* 0x0000000937337c24 */ /* 0x000fe2000f8e0207 */
[----:B------:R-:W-:Y:S01]  /*0400*/  SHF.R.S32.HI R0, RZ, 0x1f, R11 ;  /* 0x0000001fff007819 */ /* 0x000fe2000001140b */
[----:B---3--:R-:W-:Y:S01]  /*0410*/  @P0 IMAD.WIDE R22, R5, 0x10, R8 ;  /* 0x0000001005160825 */ /* 0x008fe200078e0208 */
[----:B------:R-:W-:-:S03]  /*0420*/  IADD3 R11, P0, PT, R11, R2, RZ ;  /* 0x000000020b0b7210 */ /* 0x000fc60007f1e0ff */
[C---:B------:R-:W-:Y:S02]  /*0430*/  IMAD R5, R55.reuse, R15, R3 ;  /* 0x0000000f37057224 */ /* 0x040fe400078e0203 */
[C---:B------:R-:W-:Y:S01]  /*0440*/  IMAD.WIDE.U32 R2, R55.reuse, UR10, RZ ;  /* 0x0000000a37027c25 */ /* 0x040fe2000f8e00ff */
[----:B------:R-:W-:Y:S02]  /*0450*/  LEA.HI.X R51, R6, R17, R51, 0x3, P2 ;  /* 0x0000001106337211 */ /* 0x000fe400010f1c33 */
[C---:B------:R-:W-:Y:S01]  /*0460*/  IADD3.X R6, PT, PT, R0.reuse, R13, RZ, P3, !PT ;  /* 0x0000000d00067210 */ /* 0x040fe20001ffe4ff */
[----:B------:R-:W-:Y:S01]  /*0470*/  IMAD R47, R55, UR11, R3 ;  /* 0x0000000b372f7c24 */ /* 0x000fe2000f8e0203 */
[C---:B------:R-:W-:Y:S02]  /*0480*/  IADD3.X R39, PT, PT, R0.reuse, R39, RZ, P4, !PT ;  /* 0x0000002700277210 */ /* 0x040fe400027fe4ff */
[----:B------:R-:W-:Y:S02]  /*0490*/  IADD3.X R0, PT, PT, R0, R5, RZ, P0, !PT ;  /* 0x0000000500007210 */ /* 0x000fe400007fe4ff */
[----:B------:R-:W-:-:S02]  /*04a0*/  LEA R49, P0, R2, R18, 0x3 ;  /* 0x0000001202317211 */ /* 0x000fc400078018ff */
[----:B------:R-:W-:Y:S02]  /*04b0*/  LEA R42, P2, R41, R42, 0x1 ;  /* 0x0000002a292a7211 */ /* 0x000fe400078408ff */
[----:B--2---:R-:W-:Y:S02]  /*04c0*/  LEA R40, P3, R4, R24, 0x1 ;  /* 0x0000001804287211 */ /* 0x004fe400078608ff */
[----:B----4-:R-:W-:Y:S01]  /*04d0*/  LEA R38, P4, R11, R36, 0x1 ;  /* 0x000000240b267211 */ /* 0x010fe200078808ff */
[----:B------:R-:W-:Y:S01]  /*04e0*/  HFMA2 R46, -RZ, RZ, 0, 0 ;  /* 0x00000000ff2e7431 */ /* 0x000fe200000001ff */
[----:B------:R-:W-:Y:S02]  /*04f0*/  LEA.HI.X R47, R2, R19, R47, 0x3, P0 ;  /* 0x00000013022f7211 */ /* 0x000fe400000f1c2f */
[----:B------:R-:W-:Y:S02]  /*0500*/  LEA.HI.X R41, R41, R43, R6, 0x1, P2 ;  /* 0x0000002b29297211 */ /* 0x000fe400010f0c06 */
[----:B------:R-:W-:-:S02]  /*0510*/  LEA.HI.X R39, R4, R25, R39, 0x1, P3 ;  /* 0x0000001904277211 */ /* 0x000fc400018f0c27 */
[----:B------:R-:W-:Y:S02]  /*0520*/  LEA.HI.X R37, R11, R37, R0, 0x1, P4 ;  /* 0x000000250b257211 */ /* 0x000fe400020f0c00 */
        /* <DEDUP_REMOVED lines=16> */
.L_x_18086:
[----:B------:R-:W-:Y:S01]  /*0630*/  BAR.SYNC.DEFER_BLOCKING 0x0 ;  /* 0x0000000000007b1d */ /* 0x000fe20000010000 */
[----:B0-----:R-:W-:Y:S02]  /*0640*/  MOV R2, R42 ;  /* 0x0000002a00027202 */ /* 0x001fe40000000f00 */
[----:B------:R-:W-:-:S05]  /*0650*/  MOV R3, R41 ;  /* 0x0000002900037202 */ /* 0x000fca0000000f00 */
[----:B------:R-:W0:Y:S01]  /*0660*/  LDC.64 R10, c[0x0][0x410] ;  /* 0x00010400ff0a7b82 */ /* 0x000e220000000a00 */
[----:B------:R-:W-:Y:S01]  /*0670*/  IMAD.WIDE.U32 R4, R44, 0x8, R2 ;  /* 0x000000082c047825 */ /* 0x000fe200078e0002 */
[----:B------:R-:W1:Y:S01]  /*0680*/  S2R R33, SR_LANEID ;  /* 0x0000000000217919 */ /* 0x000e620000000000 */
[----:B------:R-:W-:-:S05]  /*0690*/  IADD3 R29, PT, PT, R36, -0x1, RZ ;  /* 0xffffffff241d7810 */ /* 0x000fca0007ffe0ff */
[----:B------:R-:W2:Y:S08]  /*06a0*/  LDC.64 R14, c[0x0][0x418] ;  /* 0x00010600ff0e7b82 */ /* 0x000eb00000000a00 */
[----:B------:R-:W3:Y:S01]  /*06b0*/  LDC.64 R24, c[0x0][0x488] ;  /* 0x00012200ff187b82 */ /* 0x000ee20000000a00 */
[----:B------:R-:W4:Y:S01]  /*06c0*/  LDG.E.64 R4, desc[UR16][R4.64] ;  /* 0x0000001004047981 */ /* 0x000f22000c1e1b00 */
[----:B------:R-:W-:-:S02]  /*06d0*/  MOV R2, R40 ;  /* 0x0000002800027202 */ /* 0x000fc40000000f00 */
[----:B------:R-:W-:-:S03]  /*06e0*/  MOV R3, R39 ;  /* 0x0000002700037202 */ /* 0x000fc60000000f00 */
[----:B------:R-:W-:Y:S01]  /*06f0*/  IMAD.WIDE.U32 R18, R44, 0x8, R2 ;  /* 0x000000082c127825 */ /* 0x000fe200078e0002 */
[----:B-1----:R-:W-:-:S05]  /*0700*/  LEA R31, R33, UR5, 0x3 ;  /* 0x00000005211f7c11 */ /* 0x002fca000f8e18ff */
[----:B----4-:R1:W-:Y:S01]  /*0710*/  STS.64 [R31], R4 ;  /* 0x000000041f007388 */ /* 0x0103e20000000a00 */
[----:B------:R-:W-:-:S03]  /*0720*/  NOP ;  /* 0x0000000000007918 */ /* 0x000fc60000000000 */
[----:B------:R-:W-:Y:S01]  /*0730*/  LDS.64 R2, [R31] ;  /* 0x000000001f027984 */ /* 0x000fe20000000a00 */
[----:B------:R-:W-:Y:S06]  /*0740*/  BAR.SYNC.DEFER_BLOCKING 0x0 ;  /* 0x0000000000007b1d */ /* 0x000fec0000010000 */
[----:B------:R-:W4:Y:S01]  /*0750*/  LDG.E.64 R6, desc[UR16][R18.64] ;  /* 0x0000001012067981 */ /* 0x000f22000c1e1b00 */
[----:B-1----:R-:W-:Y:S02]  /*0760*/  MOV R4, R38 ;  /* 0x0000002600047202 */ /* 0x002fe40000000f00 */
[----:B------:R-:W-:-:S03]  /*0770*/  MOV R5, R37 ;  /* 0x0000002500057202 */ /* 0x000fc60000000f00 */
[----:B------:R-:W-:Y:S01]  /*0780*/  IMAD.WIDE.U32 R8, R44, 0x8, R4 ;  /* 0x000000082c087825 */ /* 0x000fe200078e0004 */
[----:B----4-:R0:W-:Y:S01]  /*0790*/  STS.64 [R31], R6 ;  /* 0x000000061f007388 */ /* 0x0101e20000000a00 */
[----:B------:R-:W-:-:S03]  /*07a0*/  NOP ;  /* 0x0000000000007918 */ /* 0x000fc60000000000 */
[----:B------:R-:W1:Y:S01]  /*07b0*/  LDS.64 R26, [R31] ;  /* 0x000000001f1a7984 */ /* 0x000e620000000a00 */
[----:B------:R-:W-:Y:S06]  /*07c0*/  BAR.SYNC.DEFER_BLOCKING 0x0 ;  /* 0x0000000000007b1d */ /* 0x000fec0000010000 */
[----:B------:R-:W4:Y:S01]  /*07d0*/  LDG.E.64 R8, desc[UR16][R8.64] ;  /* 0x0000001008087981 */ /* 0x000f22000c1e1b00 */
[----:B------:R-:W-:Y:S01]  /*07e0*/  HFMA2 R17, -RZ, RZ, 0, 0 ;  /* 0x00000000ff117431 */ /* 0x000fe200000001ff */
[----:B------:R-:W-:Y:S01]  /*07f0*/  SHF.L.U32 R16, R29, 0x7, RZ ;  /* 0x000000071d107819 */ /* 0x000fe200000006ff */
[----:B------:R-:W-:Y:S04]  /*0800*/  BSSY.RECONVERGENT B0, `(.L_x_18058) ;  /* 0x0000039000007945 */ /* 0x000fe80003800200 */
[----:B0-----:R-:W-:Y:S01]  /*0810*/  IMAD.WIDE.U32 R6, R10, UR18, R16 ;  /* 0x000000120a067c25 */ /* 0x001fe2000f8e0010 */
[----:B-1----:R-:W-:-:S02]  /*0820*/  SHF.R.U64 R0, R26, 0x10, R27 ;  /* 0x000000101a007819 */ /* 0x002fc4000000121b */
[----:B------:R-:W-:Y:S01]  /*0830*/  SHF.R.U32.HI R13, RZ, 0x10, R27 ;  /* 0x00000010ff0d7819 */ /* 0x000fe2000001161b */
[----:B------:R-:W-:Y:S01]  /*0840*/  IMAD R7, R11, UR18, R7 ;  /* 0x000000120b077c24 */ /* 0x000fe2000f8e0207 */
[----:B------:R-:W-:Y:S02]  /*0850*/  SHF.L.U32 R11, R26, 0x10, RZ ;  /* 0x000000101a0b7819 */ /* 0x000fe400000006ff */
[----:B------:R-:W-:Y:S01]  /*0860*/  SHF.L.U32 R13, R13, 0x10, RZ ;  /* 0x000000100d0d7819 */ /* 0x000fe200000006ff */
[----:B--2---:R-:W-:-:S04]  /*0870*/  IMAD.WIDE.U32 R6, R55, R14, R6 ;  /* 0x0000000e37067225 */ /* 0x004fc800078e0006 */
[--C-:B-----5:R-:W-:Y:S01]  /*0880*/  FADD.FTZ R34, R11, R48.reuse ;  /* 0x000000300b227221 */ /* 0x120fe20000010000 */
[----:B------:R-:W-:-:S04]  /*0890*/  FADD.FTZ R30, R13, R48 ;  /* 0x000000300d1e7221 */ /* 0x000fc80000010000 */
[----:B------:R-:W-:Y:S02]  /*08a0*/  FSETP.GTU.FTZ.AND P2, PT, R34, 20, PT ;  /* 0x41a000002200780b */ /* 0x000fe40003f5c000 */
[----:B------:R-:W-:Y:S01]  /*08b0*/  FSETP.GTU.FTZ.AND P1, PT, R30, 20, PT ;  /* 0x41a000001e00780b */ /* 0x000fe20003f3c000 */
[----:B----4-:R0:W-:Y:S01]  /*08c0*/  STS.64 [R31], R8 ;  /* 0x000000081f007388 */ /* 0x0101e20000000a00 */
[----:B------:R-:W-:-:S03]  /*08d0*/  NOP ;  /* 0x0000000000007918 */ /* 0x000fc60000000000 */
[----:B------:R1:W2:Y:S01]  /*08e0*/  LDS.64 R4, [R31] ;  /* 0x000000001f047984 */ /* 0x0002a20000000a00 */
[----:B0-----:R-:W-:Y:S01]  /*08f0*/  PRMT R8, R0, 0x7610, R8 ;  /* 0x0000761000087816 */ /* 0x001fe20000000008 */
[----:B------:R-:W-:Y:S01]  /*0900*/  IMAD R0, R55, R15, R7 ;  /* 0x0000000f37007224 */ /* 0x000fe200078e0207 */
[----:B------:R-:W-:Y:S02]  /*0910*/  SHF.L.U32 R9, R27, 0x10, RZ ;  /* 0x000000101b097819 */ /* 0x000fe400000006ff */
[----:B------:R-:W-:Y:S02]  /*0920*/  SHF.L.U32 R7, R8, 0x10, RZ ;  /* 0x0000001008077819 */ /* 0x000fe400000006ff */
[C---:B---3--:R-:W-:Y:S01]  /*0930*/  LEA R8, P0, R6.reuse, R24, 0x1 ;  /* 0x0000001806087211 */ /* 0x048fe200078008ff */
[--C-:B------:R-:W-:Y:S02]  /*0940*/  FADD.FTZ R32, R9, R48.reuse ;  /* 0x0000003009207221 */ /* 0x100fe40000010000 */
[----:B------:R-:W-:Y:S01]  /*0950*/  FADD.FTZ R28, R7, R48 ;  /* 0x00000030071c7221 */ /* 0x000fe20000010000 */
[----:B------:R-:W-:-:S02]  /*0960*/  LEA.HI.X R9, R6, R25, R0, 0x1, P0 ;  /* 0x0000001906097211 */ /* 0x000fc400000f0c00 */
[----:B------:R-:W-:Y:S02]  /*0970*/  FSETP.GTU.FTZ.AND P0, PT, R32, 20, PT ;  /* 0x41a000002000780b */ /* 0x000fe40003f1c000 */
[----:B------:R-:W-:Y:S01]  /*0980*/  FSETP.GTU.FTZ.AND P3, PT, R28, 20, PT ;  /* 0x41a000001c00780b */ /* 0x000fe20003f7c000 */
[----:B------:R-:W-:Y:S01]  /*0990*/  IMAD.WIDE.U32 R6, R44, 0x8, R8 ;  /* 0x000000082c067825 */ /* 0x000fe200078e0008 */
        /* <DEDUP_REMOVED lines=31> */
.L_x_18059:
[----:B------:R-:W-:Y:S05]  /*0b90*/  BSYNC.RECONVERGENT B0 ;  /* 0x0000000000007941 */ /* 0x000fea0003800200 */
.L_x_18058:
        /* <DEDUP_REMOVED lines=32> */
.L_x_18061:
[----:B------:R-:W-:Y:S05]  /*0da0*/  BSYNC.RECONVERGENT B0 ;  /* 0x0000000000007941 */ /* 0x000fea0003800200 */
.L_x_18060:
        /* <DEDUP_REMOVED lines=32> */
.L_x_18063:
[----:B------:R-:W-:Y:S05]  /*0fb0*/  BSYNC.RECONVERGENT B0 ;  /* 0x0000000000007941 */ /* 0x000fea0003800200 */
.L_x_18062:
        /* <DEDUP_REMOVED lines=32> */
.L_x_18065:
[----:B------:R-:W-:Y:S05]  /*11c0*/  BSYNC.RECONVERGENT B0 ;  /* 0x0000000000007941 */ /* 0x000fea0003800200 */
.L_x_18064:
[----:B------:R-:W-:Y:S08]  /*11d0*/  BAR.SYNC.DEFER_BLOCKING 0x0 ;  /* 0x0000000000007b1d */ /* 0x000ff00000010000 */
[----:B------:R-:W0:Y:S08]  /*11e0*/  LDC.64 R12, c[0x0][0x420] ;  /* 0x00010800ff0c7b82 */ /* 0x000e300000000a00 */
[----:B------:R-:W1:Y:S08]  /*11f0*/  LDC.64 R14, c[0x0][0x428] ;  /* 0x00010a00ff0e7b82 */ /* 0x000e700000000a00 */
[----:B------:R-:W3:Y:S01]  /*1200*/  LDC.64 R24, c[0x0][0x478] ;  /* 0x00011e00ff187b82 */ /* 0x000ee20000000a00 */
[----:B--2---:R-:W-:Y:S01]  /*1210*/  SHF.R.U64 R26, R4, 0x10, R5 ;  /* 0x00000010041a7819 */ /* 0x004fe20000001205 */
[----:B------:R-:W2:Y:S01]  /*1220*/  LDG.E.64 R8, desc[UR16][R6.64] ;  /* 0x0000001006087981 */ /* 0x000ea2000c1e1b00 */
[----:B------:R-:W4:Y:S01]  /*1230*/  LDCU.64 UR6, c[0x0][0x510] ;  /* 0x0000a200ff0677ac */ /* 0x000f220008000a00 */
[----:B------:R-:W5:Y:S01]  /*1240*/  LDCU.64 UR8, c[0x0][0x490] ;  /* 0x00009200ff0877ac */ /* 0x000f620008000a00 */
[----:B0-----:R-:W-:-:S03]  /*1250*/  IMAD.WIDE.U32 R10, R12, UR18, R16 ;  /* 0x000000120c0a7c25 */ /* 0x001fc6000f8e0010 */
[----:B------:R-:W0:Y:S01]  /*1260*/  LDC.64 R62, c[0x0][0x558] ;  /* 0x00015600ff3e7b82 */ /* 0x000e220000000a00 */
[----:B------:R-:W-:Y:S02]  /*1270*/  IMAD R11, R13, UR18, R11 ;  /* 0x000000120d0b7c24 */ /* 0x000fe4000f8e020b */
[----:B-1----:R-:W-:-:S04]  /*1280*/  IMAD.WIDE.U32 R10, R55, R14, R10 ;  /* 0x0000000e370a7225 */ /* 0x002fc800078e000a */
[----:B------:R-:W-:Y:S01]  /*1290*/  IMAD R0, R55, R15, R11 ;  /* 0x0000000f37007224 */ /* 0x000fe200078e020b */
[----:B---3--:R-:W-:-:S04]  /*12a0*/  LEA R12, P0, R10, R24, 0x1 ;  /* 0x000000180a0c7211 */ /* 0x008fc800078008ff */
[----:B------:R-:W-:-:S03]  /*12b0*/  LEA.HI.X R13, R10, R25, R0, 0x1, P0 ;  /* 0x000000190a0d7211 */ /* 0x000fc600000f0c00 */
[----:B------:R-:W-:Y:S01]  /*12c0*/  IMAD.WIDE.U32 R10, R44, 0x8, R12 ;  /* 0x000000082c0a7825 */ /* 0x000fe200078e000c */
[----:B--2---:R-:W-:Y:S01]  /*12d0*/  STS.64 [R31], R8 ;  /* 0x000000081f007388 */ /* 0x004fe20000000a00 */
[----:B------:R-:W-:-:S03]  /*12e0*/  NOP ;  /* 0x0000000000007918 */ /* 0x000fc60000000000 */
[----:B------:R-:W1:Y:S01]  /*12f0*/  LDS.64 R12, [R31] ;  /* 0x000000001f0c7984 */ /* 0x000e620000000a00 */
[----:B------:R-:W-:Y:S06]  /*1300*/  BAR.SYNC.DEFER_BLOCKING 0x0 ;  /* 0x0000000000007b1d */ /* 0x000fec0000010000 */
[----:B------:R-:W2:Y:S01]  /*1310*/  LDG.E.64 R10, desc[UR16][R10.64] ;  /* 0x000000100a0a7981 */ /* 0x000ea2000c1e1b00 */
[----:B------:R-:W-:Y:S01]  /*1320*/  SHF.R.U32.HI R15, RZ, 0x10, R5 ;  /* 0x00000010ff0f7819 */ /* 0x000fe20000011605 */
[----:B-----5:R-:W-:Y:S01]  /*1330*/  UISETP.NE.U32.AND UP0, UPT, UR8, URZ, UPT ;  /* 0x000000ff0800728c */ /* 0x020fe2000bf05070 */
[----:B------:R-:W-:-:S03]  /*1340*/  SHF.L.U32 R4, R4, 0x10, RZ ;  /* 0x0000001004047819 */ /* 0x000fc600000006ff */
[----:B------:R-:W-:Y:S01]  /*1350*/  UISETP.NE.AND.EX UP0, UPT, UR9, URZ, UPT, UP0 ;  /* 0x000000ff0900728c */ /* 0x000fe2000bf05300 */
[----:B-1----:R-:W-:Y:S02]  /*1360*/  SHF.L.U32 R27, R13, 0x10, RZ ;  /* 0x000000100d1b7819 */ /* 0x002fe400000006ff */
[--C-:B------:R-:W-:Y:S02]  /*1370*/  SHF.R.U32.HI R56, RZ, 0x10, R13.reuse ;  /* 0x00000010ff387819 */ /* 0x100fe4000001160d */
[----:B------:R-:W-:Y:S01]  /*1380*/  SHF.R.U64 R24, R12, 0x10, R13 ;  /* 0x000000100c187819 */ /* 0x000fe2000000120d */
[----:B------:R-:W-:Y:S01]  /*1390*/  FMUL.FTZ R0, R27, -1.4426950216293334961 ;  /* 0xbfb8aa3b1b007820 */ /* 0x000fe20000410000 */
[----:B------:R-:W-:Y:S02]  /*13a0*/  SHF.L.U32 R56, R56, 0x10, RZ ;  /* 0x0000001038387819 */ /* 0x000fe400000006ff */
[----:B------:R-:W-:Y:S02]  /*13b0*/  SHF.L.U32 R24, R24, 0x10, RZ ;  /* 0x0000001018187819 */ /* 0x000fe400000006ff */
[----:B------:R-:W-:Y:S01]  /*13c0*/  SHF.L.U32 R13, R12, 0x10, RZ ;  /* 0x000000100c0d7819 */ /* 0x000fe200000006ff */
[----:B------:R-:W-:Y:S01]  /*13d0*/  MUFU.EX2 R0, R0 ;  /* 0x0000000000007308 */ /* 0x000fe20000000800 */
[----:B------:R-:W-:Y:S01]  /*13e0*/  FMUL.FTZ R14, R56, -1.4426950216293334961 ;  /* 0xbfb8aa3b380e7820 */ /* 0x000fe20000410000 */
[----:B------:R-:W-:Y:S01]  /*13f0*/  FMUL.FTZ R9, R24, -1.4426950216293334961 ;  /* 0xbfb8aa3b18097820 */ /* 0x000fe20000410000 */
[----:B------:R-:W-:-:S05]  /*1400*/  SHF.L.U32 R12, R5, 0x10, RZ ;  /* 0x00000010050c7819 */ /* 0x000fca00000006ff */
[----:B------:R-:W-:Y:S08]  /*1410*/  MUFU.EX2 R14, R14 ;  /* 0x0000000e000e7308 */ /* 0x000ff00000000800 */
[----:B------:R-:W1:Y:S02]  /*1420*/  MUFU.EX2 R9, R9 ;  /* 0x0000000900097308 */ /* 0x000e640000000800 */
[----:B-1----:R-:W-:-:S06]  /*1430*/  FADD.FTZ R9, R9, 1 ;  /* 0x3f80000009097421 */ /* 0x002fcc0000010000 */
[----:B------:R-:W-:Y:S01]  /*1440*/  MUFU.RCP R25, R9 ;  /* 0x0000000900197308 */ /* 0x000fe20000001000 */
[----:B--2---:R1:W-:Y:S01]  /*1450*/  STS.64 [R31], R10 ;  /* 0x0000000a1f007388 */ /* 0x0043e20000000a00 */
[----:B------:R-:W-:-:S03]  /*1460*/  NOP ;  /* 0x0000000000007918 */ /* 0x000fc60000000000 */
[----:B------:R-:W2:Y:S01]  /*1470*/  LDS.64 R6, [R31] ;  /* 0x000000001f067984 */ /* 0x000ea20000000a00 */
[----:B-1----:R-:W-:Y:S01]  /*1480*/  FADD.FTZ R10, R0, 1 ;  /* 0x3f800000000a7421 */ /* 0x002fe20000010000 */
[----:B------:R-:W-:Y:S01]  /*1490*/  FMUL.FTZ R0, R13, -1.4426950216293334961 ;  /* 0xbfb8aa3b0d007820 */ /* 0x000fe20000410000 */
[----:B------:R-:W-:Y:S02]  /*14a0*/  FADD.FTZ R11, R14, 1 ;  /* 0x3f8000000e0b7421 */ /* 0x000fe40000010000 */
[----:B------:R-:W1:Y:S08]  /*14b0*/  MUFU.RCP R52, R10 ;  /* 0x0000000a00347308 */ /* 0x000e700000001000 */
[----:B------:R3:W5:Y:S08]  /*14c0*/  MUFU.EX2 R8, R0 ;  /* 0x0000000000087308 */ /* 0x0007700000000800 */
[----:B------:R-:W4:Y:S01]  /*14d0*/  MUFU.RCP R57, R11 ;  /* 0x0000000b00397308 */ /* 0x000f220000001000 */
[----:B-1----:R-:W-:Y:S01]  /*14e0*/  FADD.FTZ R14, -R52, 1 ;  /* 0x3f800000340e7421 */ /* 0x002fe20000010100 */
[----:B---3--:R-:W-:-:S03]  /*14f0*/  SHF.L.U32 R0, R15, 0x10, RZ ;  /* 0x000000100f007819 */ /* 0x008fc600000006ff */
[C---:B------:R-:W-:Y:S01]  /*1500*/  FFMA.FTZ R14, R27.reuse, R14, 1 ;  /* 0x3f8000001b0e7423 */ /* 0x040fe2000001000e */
[----:B------:R-:W-:Y:S01]  /*1510*/  FMUL.FTZ R27, R27, R52 ;  /* 0x000000341b1b7220 */ /* 0x000fe20000410000 */
[----:B-----5:R-:W-:-:S03]  /*1520*/  FADD.FTZ R8, R8, 1 ;  /* 0x3f80000008087421 */ /* 0x020fc60000010000 */
[----:B------:R-:W-:Y:S01]  /*1530*/  FMUL.FTZ R68, R12, R27 ;  /* 0x0000001b0c447220 */ /* 0x000fe20000410000 */
[----:B--2---:R-:W-:Y:S02]  /*1540*/  SHF.L.U32 R54, R7, 0x10, RZ ;  /* 0x0000001007367819 */ /* 0x004fe400000006ff */
[--C-:B------:R-:W-:Y:S01]  /*1550*/  SHF.R.U32.HI R58, RZ, 0x10, R7.reuse ;  /* 0x00000010ff3a7819 */ /* 0x100fe20000011607 */
[----:B----4-:R-:W-:Y:S01]  /*1560*/  FADD.FTZ R11, -R57, 1 ;  /* 0x3f800000390b7421 */ /* 0x010fe20000010100 */
[----:B------:R-:W-:Y:S01]  /*1570*/  SHF.R.U64 R9, R6, 0x10, R7 ;  /* 0x0000001006097819 */ /* 0x000fe20000001207 */
[----:B------:R-:W-:Y:S01]  /*1580*/  FMUL.FTZ R5, R12, R54 ;  /* 0x000000360c057220 */ /* 0x000fe20000410000 */
[----:B------:R-:W-:Y:S01]  /*1590*/  SHF.L.U32 R58, R58, 0x10, RZ ;  /* 0x000000103a3a7819 */ /* 0x000fe200000006ff */
[----:B------:R-:W-:Y:S01]  /*15a0*/  FFMA.FTZ R60, R56, R11, 1 ;  /* 0x3f800000383c7423 */ /* 0x000fe2000001000b */
[----:B------:R-:W-:Y:S01]  /*15b0*/  SHF.L.U32 R15, R6, 0x10, RZ ;  /* 0x00000010060f7819 */ /* 0x000fe200000006ff */
[----:B------:R-:W-:-:S04]  /*15c0*/  FMUL.FTZ R5, R52, R5 ;  /* 0x0000000534057220 */ /* 0x000fc80000410000 */
[----:B------:R-:W-:Y:S01]  /*15d0*/  FMUL.FTZ R10, R5, R14 ;  /* 0x0000000e050a7220 */ /* 0x000fe20000410000 */
[----:B------:R-:W-:Y:S01]  /*15e0*/  PRMT R5, R26, 0x7610, R5 ;  /* 0x000076101a057816 */ /* 0x000fe20000000005 */
[----:B------:R1:W2:Y:S01]  /*15f0*/  MUFU.RCP R14, R8 ;  /* 0x00000008000e7308 */ /* 0x0002a20000001000 */
[----:B------:R-:W-:Y:S02]  /*1600*/  FMUL.FTZ R26, R0, R58 ;  /* 0x0000003a001a7220 */ /* 0x000fe40000410000 */
[----:B------:R-:W-:Y:S02]  /*1610*/  SHF.L.U32 R5, R5, 0x10, RZ ;  /* 0x0000001005057819 */ /* 0x000fe400000006ff */
[----:B------:R-:W-:Y:S01]  /*1620*/  FMUL.FTZ R7, R57, R26 ;  /* 0x0000001a39077220 */ /* 0x000fe20000410000 */
[----:B------:R-:W-:Y:S01]  /*1630*/  SHF.L.U32 R26, R9, 0x10, RZ ;  /* 0x00000010091a7819 */ /* 0x000fe200000006ff */
[----:B------:R-:W-:Y:S01]  /*1640*/  FMUL.FTZ R57, R56, R57 ;  /* 0x0000003938397220 */ /* 0x000fe20000410000 */
[----:B------:R-:W-:Y:S01]  /*1650*/  F2F.BF16.F32 R10, R10 ;  /* 0x0000000a000a7304 */ /* 0x000fe20000202000 */
[----:B------:R-:W-:Y:S01]  /*1660*/  FMUL.FTZ R60, R7, R60 ;  /* 0x0000003c073c7220 */ /* 0x000fe20000410000 */
[----:B------:R-:W-:Y:S01]  /*1670*/  FADD.FTZ R7, -R25, 1 ;  /* 0x3f80000019077421 */ /* 0x000fe20000010100 */
[----:B-1----:R-:W-:-:S03]  /*1680*/  FMUL.FTZ R8, R5, R26 ;  /* 0x0000001a05087220 */ /* 0x002fc60000410000 */
[----:B------:R-:W-:Y:S01]  /*1690*/  FFMA.FTZ R9, R24, R7, 1 ;  /* 0x3f80000018097423 */ /* 0x000fe20000010007 */
[----:B------:R-:W-:Y:S01]  /*16a0*/  FMUL.FTZ R8, R25, R8 ;  /* 0x0000000819087220 */ /* 0x000fe20000410000 */
[----:B------:R-:W-:Y:S01]  /*16b0*/  FMUL.FTZ R7, R4, R15 ;  /* 0x0000000f04077220 */ /* 0x000fe20000410000 */
[----:B--2---:R-:W-:Y:S01]  /*16c0*/  FADD.FTZ R6, -R14, 1 ;  /* 0x3f8000000e067421 */ /* 0x004fe20000010100 */
[----:B------:R1:W2:Y:S01]  /*16d0*/  F2F.BF16.F32 R11, R60 ;  /* 0x0000003c000b7304 */ /* 0x0002a20000202000 */
[----:B------:R-:W-:Y:S01]  /*16e0*/  FMUL.FTZ R9, R8, R9 ;  /* 0x0000000908097220 */ /* 0x000fe20000410000 */
[----:B------:R-:W-:Y:S01]  /*16f0*/  FMUL.FTZ R7, R14, R7 ;  /* 0x000000070e077220 */ /* 0x000fe20000410000 */
[C---:B------:R-:W-:Y:S01]  /*1700*/  FFMA.FTZ R6, R13.reuse, R6, 1 ;  /* 0x3f8000000d067423 */ /* 0x040fe20000010006 */
[----:B------:R-:W-:Y:S01]  /*1710*/  FMUL.FTZ R13, R13, R14 ;  /* 0x0000000e0d0d7220 */ /* 0x000fe20000410000 */
[----:B------:R-:W-:Y:S02]  /*1720*/  FMUL.FTZ R24, R24, R25 ;  /* 0x0000001918187220 */ /* 0x000fe40000410000 */
[----:B------:R-:W-:Y:S01]  /*1730*/  FMUL.FTZ R8, R7, R6 ;  /* 0x0000000607087220 */ /* 0x000fe20000410000 */
[----:B------:R-:W3:Y:S01]  /*1740*/  F2F.BF16.F32 R9, R9 ;  /* 0x0000000900097304 */ /* 0x000ee20000202000 */
[----:B-1----:R-:W1:Y:S01]  /*1750*/  LDC.64 R60, c[0x0][0x508] ;  /* 0x00014200ff3c7b82 */ /* 0x002e620000000a00 */
[----:B------:R-:W-:Y:S01]  /*1760*/  FMUL.FTZ R25, R4, R13 ;  /* 0x0000000d04197220 */ /* 0x000fe20000410000 */
[----:B--2---:R-:W-:-:S05]  /*1770*/  PRMT R11, R10, 0x5410, R11 ;  /* 0x000054100a0b7816 */ /* 0x004fca000000000b */
[----:B------:R-:W2:Y:S01]  /*1780*/  F2F.BF16.F32 R59, R8 ;  /* 0x00000008003b7304 */ /* 0x000ea20000202000 */
[----:B---3--:R-:W-:-:S05]  /*1790*/  IMAD.WIDE.U32 R6, R9, 0x10000, RZ ;  /* 0x0001000009067825 */ /* 0x008fca00078e00ff */
[----:B------:R-:W-:Y:S02]  /*17a0*/  LOP3.LUT R11, R11, R7, RZ, 0xfc, !PT ;  /* 0x000000070b0b7212 */ /* 0x000fe400078efcff */
[----:B--2---:R-:W-:Y:S01]  /*17b0*/  LOP3.LUT R10, R6, R59, RZ, 0xfc, !PT ;  /* 0x0000003b060a7212 */ /* 0x004fe200078efcff */
[----:B------:R-:W-:Y:S01]  /*17c0*/  BAR.SYNC.DEFER_BLOCKING 0x0 ;  /* 0x0000000000007b1d */ /* 0x000fe20000010000 */
[----:B-1----:R-:W-:-:S04]  /*17d0*/  IMAD.WIDE.U32 R8, R60, UR18, R16 ;  /* 0x000000123c087c25 */ /* 0x002fc8000f8e0010 */
[----:B------:R-:W-:Y:S02]  /*17e0*/  IMAD R9, R61, UR18, R9 ;  /* 0x000000123d097c24 */ /* 0x000fe4000f8e0209 */
[----:B------:R-:W-:-:S04]  /*17f0*/  IMAD.WIDE.U32 R8, R55, UR6, R8 ;  /* 0x0000000637087c25 */ /* 0x000fc8000f8e0008 */
[----:B------:R-:W-:Y:S01]  /*1800*/  IMAD R9, R55, UR7, R9 ;  /* 0x0000000737097c24 */ /* 0x000fe2000f8e0209 */
[----:B------:R0:W-:Y:S01]  /*1810*/  STS.64 [R31], R10 ;  /* 0x0000000a1f007388 */ /* 0x0001e20000000a00 */
        /* <DEDUP_REMOVED lines=14> */
[----:B------:R-:W-:Y:S01]  /*1900*/  F2F.BF16.F32 R27, R27 ;  /* 0x0000001b001b7304 */ /* 0x000fe20000202000 */
[----:B0-----:R-:W-:-:S07]  /*1910*/  IMAD.WIDE.U32 R6, R6, 0x10000, RZ ;  /* 0x0001000006067825 */ /* 0x001fce00078e00ff */
[----:B------:R-:W0:Y:S08]  /*1920*/  F2F.BF16.F32 R58, R58 ;  /* 0x0000003a003a7304 */ /* 0x000e300000202000 */
[----:B------:R-:W2:Y:S01]  /*1930*/  F2F.BF16.F32 R13, R13 ;  /* 0x0000000d000d7304 */ /* 0x000ea20000202000 */
[----:B-1----:R-:W-:-:S04]  /*1940*/  IMAD.WIDE.U32 R8, R14, UR18, R16 ;  /* 0x000000120e087c25 */ /* 0x002fc8000f8e0010 */
[----:B------:R-:W-:Y:S01]  /*1950*/  IMAD R9, R15, UR18, R9 ;  /* 0x000000120f097c24 */ /* 0x000fe2000f8e0209 */
[----:B0-----:R-:W-:Y:S02]  /*1960*/  PRMT R11, R27, 0x5410, R58 ;  /* 0x000054101b0b7816 */ /* 0x001fe4000000003a */
[----:B------:R-:W0:Y:S02]  /*1970*/  LDC.64 R26, c[0x0][0x438] ;  /* 0x00010e00ff1a7b82 */ /* 0x000e240000000a00 */
[----:B------:R-:W-:Y:S02]  /*1980*/  LOP3.LUT R11, R11, R7, RZ, 0xfc, !PT ;  /* 0x000000070b0b7212 */ /* 0x000fe400078efcff */
[----:B--2---:R-:W-:-:S05]  /*1990*/  LOP3.LUT R10, R6, R13, RZ, 0xfc, !PT ;  /* 0x0000000d060a7212 */ /* 0x004fca00078efcff */
[----:B------:R-:W-:Y:S01]  /*19a0*/  STS.64 [R31], R10 ;  /* 0x0000000a1f007388 */ /* 0x000fe20000000a00 */
[----:B------:R-:W-:-:S03]  /*19b0*/  NOP ;  /* 0x0000000000007918 */ /* 0x000fc60000000000 */
[----:B------:R-:W1:Y:S01]  /*19c0*/  LDS.64 R6, [R31] ;  /* 0x000000001f067984 */ /* 0x000e620000000a00 */
[----:B0-----:R-:W-:-:S04]  /*19d0*/  IMAD.WIDE.U32 R8, R55, R26, R8 ;  /* 0x0000001a37087225 */ /* 0x001fc800078e0008 */
[----:B------:R-:W-:Y:S01]  /*19e0*/  IMAD R9, R55, R27, R9 ;  /* 0x0000001b37097224 */ /* 0x000fe200078e0209 */
[----:B------:R-:W-:-:S04]  /*19f0*/  LEA R12, P0, R8, UR8, 0x1 ;  /* 0x00000008080c7c11 */ /* 0x000fc8000f8008ff */
[----:B------:R-:W-:-:S03]  /*1a00*/  LEA.HI.X R13, R8, UR9, R9, 0x1, P0 ;  /* 0x00000009080d7c11 */ /* 0x000fc600080f0c09 */
[----:B------:R-:W-:-:S05]  /*1a10*/  IMAD.WIDE.U32 R8, R44, 0x8, R12 ;  /* 0x000000082c087825 */ /* 0x000fca00078e000c */
[----:B-1----:R1:W-:Y:S02]  /*1a20*/  STG.E.64 desc[UR16][R8.64], R6 ;  /* 0x0000000608007986 */ /* 0x0023e4000c101b10 */
.L_x_18066:
[----:B------:R-:W2:Y:S01]  /*1a30*/  LDCU UR4, c[0x0][0x38c] ;  /* 0x00007180ff0477ac */ /* 0x000ea20008000800 */
[----:B------:R-:W-:Y:S01]  /*1a40*/  FMUL.FTZ R67, R0, R57 ;  /* 0x0000003900437220 */ /* 0x000fe20000410000 */
[C---:B------:R-:W-:Y:S01]  /*1a50*/  SHF.L.U32 R57, R2.reuse, 0x10, RZ ;  /* 0x0000001002397819 */ /* 0x040fe200000006ff */
[----:B------:R-:W-:Y:S01]  /*1a60*/  FMUL.FTZ R5, R5, R24 ;  /* 0x0000001805057220 */ /* 0x000fe20000410000 */
[----:B------:R-:W-:Y:S01]  /*1a70*/  SHF.R.U64 R79, R2, 0x10, R3 ;  /* 0x00000010024f7819 */ /* 0x000fe20000001203 */
[----:B------:R-:W-:Y:S01]  /*1a80*/  HFMA2 R78, -RZ, RZ, 0, 0 ;  /* 0x00000000ff4e7431 */ /* 0x000fe200000001ff */
[----:B------:R-:W-:Y:S01]  /*1a90*/  SHF.L.U32 R59, R3, 0x10, RZ ;  /* 0x00000010033b7819 */ /* 0x000fe200000006ff */
[----:B------:R-:W-:Y:S01]  /*1aa0*/  FFMA.FTZ R46, R25, R57, R46 ;  /* 0x00000039192e7223 */ /* 0x000fe2000001002e */
[----:B------:R-:W-:Y:S02]  /*1ab0*/  SHF.L.U32 R79, R79, 0x10, RZ ;  /* 0x000000104f4f7819 */ /* 0x000fe400000006ff */
[----:B------:R-:W-:-:S02]  /*1ac0*/  CS2R R76, SRZ ;  /* 0x00000000004c7805 */ /* 0x000fc4000001ff00 */
[----:B------:R-:W-:Y:S01]  /*1ad0*/  SHF.R.U32.HI R75, RZ, 0x10, R3 ;  /* 0x00000010ff4b7819 */ /* 0x000fe20000011603 */
[-C--:B------:R-:W-:Y:S01]  /*1ae0*/  FMUL.FTZ R73, R25, R50.reuse ;  /* 0x0000003219497220 */ /* 0x080fe20000410000 */
[----:B------:R-:W-:Y:S01]  /*1af0*/  MOV R74, RZ ;  /* 0x000000ff004a7202 */ /* 0x000fe20000000f00 */
[----:B------:R-:W-:Y:S01]  /*1b00*/  FFMA.FTZ R3, R5, R79, R46 ;  /* 0x0000004f05037223 */ /* 0x000fe2000001002e */
[----:B------:R-:W-:Y:S01]  /*1b10*/  SHF.L.U32 R75, R75, 0x10, RZ ;  /* 0x000000104b4b7819 */ /* 0x000fe200000006ff */
[CC--:B------:R-:W-:Y:S01]  /*1b20*/  FMUL.FTZ R72, R68.reuse, R50.reuse ;  /* 0x0000003244487220 */ /* 0x0c0fe20000410000 */
[-C--:B------:R-:W-:Y:S01]  /*1b30*/  FMUL.FTZ R71, R5, R50.reuse ;  /* 0x0000003205477220 */ /* 0x080fe20000410000 */
[----:B------:R-:W-:Y:S01]  /*1b40*/  FFMA.FTZ R46, R68, R59, R3 ;  /* 0x0000003b442e7223 */ /* 0x000fe20000010003 */
[----:B--2---:R-:W-:Y:S01]  /*1b50*/  UISETP.GE.AND UP0, UPT, UR4, 0x1, UPT ;  /* 0x000000010400788c */ /* 0x004fe2000bf06270 */
[C---:B------:R-:W-:Y:S02]  /*1b60*/  FMUL.FTZ R70, R67.reuse, R50 ;  /* 0x0000003243467220 */ /* 0x040fe40000410000 */
[----:B------:R-:W-:Y:S01]  /*1b70*/  FFMA.FTZ R46, R67, R75, R46 ;  /* 0x0000004b432e7223 */ /* 0x000fe2000001002e */
[----:B------:R-:W-:Y:S06]  /*1b80*/  BAR.SYNC.DEFER_BLOCKING 0x0 ;  /* 0x0000000000007b1d */ /* 0x000fec0000010000 */
[----:B------:R-:W-:Y:S05]  /*1b90*/  BRA.U !UP0, `(.L_x_18067) ;  /* 0x0000002508247547 */ /* 0x000fea000b800000 */
[----:B------:R-:W2:Y:S01]  /*1ba0*/  LDC.64 R64, c[0x0][0x3e0] ;  /* 0x0000f800ff407b82 */ /* 0x000ea20000000a00 */
[C---:B------:R-:W-:Y:S01]  /*1bb0*/  ISETP.NE.AND P0, PT, R36.reuse, 0x1, PT ;  /* 0x000000012400780c */ /* 0x040fe20003f05270 */
[----:B------:R-:W-:Y:S01]  /*1bc0*/  FADD.FTZ R0, R25, R25 ;  /* 0x0000001919007221 */ /* 0x000fe20000010000 */
[----:B------:R-:W-:Y:S01]  /*1bd0*/  SHF.L.U32 R54, R29, 0x8, RZ ;  /* 0x000000081d367819 */ /* 0x000fe200000006ff */
[----:B------:R-:W-:Y:S01]  /*1be0*/  FADD.FTZ R69, R5, R5 ;  /* 0x0000000505457221 */ /* 0x000fe20000010000 */
[----:B------:R-:W-:Y:S01]  /*1bf0*/  SHF.L.U32 R52, R36, 0x8, RZ ;  /* 0x0000000824347819 */ /* 0x000fe200000006ff */
[----:B------:R-:W-:Y:S01]  /*1c00*/  FADD.FTZ R68, R68, R68 ;  /* 0x0000004444447221 */ /* 0x000fe20000010000 */
[----:B------:R-:W-:Y:S01]  /*1c10*/  FADD.FTZ R67, R67, R67 ;  /* 0x0000004343437221 */ /* 0x000fe20000010000 */
[----:B------:R-:W3:Y:S01]  /*1c20*/  LDC.64 R62, c[0x0][0x3c0] ;  /* 0x0000f000ff3e7b82 */ /* 0x000ee20000000a00 */
[----:B------:R-:W-:Y:S01]  /*1c30*/  IADD3 R66, PT, PT, R36, -0x2, RZ ;  /* 0xfffffffe24427810 */ /* 0x000fe20007ffe0ff */
[----:B------:R-:W-:Y:S01]  /*1c40*/  FMUL.FTZ R61, R57, R34 ;  /* 0x00000022393d7220 */ /* 0x000fe20000410000 */
[----:B------:R-:W-:Y:S01]  /*1c50*/  ISETP.EQ.AND P0, PT, R44, RZ, P0 ;  /* 0x000000ff2c00720c */ /* 0x000fe20000702270 */
[----:B------:R-:W-:Y:S01]  /*1c60*/  FMUL.FTZ R60, R79, R28 ;  /* 0x0000001c4f3c7220 */ /* 0x000fe20000410000 */
[----:B------:R-:W-:Y:S01]  /*1c70*/  FMUL.FTZ R58, R59, R32 ;  /* 0x000000203b3a7220 */ /* 0x000fe20000410000 */
[----:B------:R-:W-:Y:S01]  /*1c80*/  FMUL.FTZ R56, R75, R30 ;  /* 0x0000001e4b387220 */ /* 0x000fe20000410000 */
[----:B------:R-:W-:Y:S01]  /*1c90*/  MOV R78, RZ ;  /* 0x000000ff004e7202 */ /* 0x000fe20000000f00 */
[----:B------:R-:W4:Y:S01]  /*1ca0*/  LDC.64 R14, c[0x0][0x440] ;  /* 0x00011000ff0e7b82 */ /* 0x000f220000000a00 */
[----:B------:R-:W-:Y:S01]  /*1cb0*/  LOP3.LUT R54, R54, 0x100, RZ, 0xc0, !PT ;  /* 0x0000010036367812 */ /* 0x000fe200078ec0ff */
[----:B------:R-:W0:Y:S01]  /*1cc0*/  LDCU UR7, c[0x0][0x394] ;  /* 0x00007280ff0777ac */ /* 0x000e220008000800 */
[----:B------:R-:W-:Y:S01]  /*1cd0*/  LOP3.LUT R52, R52, 0x100, RZ, 0xc0, !PT ;  /* 0x0000010034347812 */ /* 0x000fe200078ec0ff */
[----:B------:R-:W0:Y:S04]  /*1ce0*/  LDCU UR8, c[0x0][0x38c] ;  /* 0x00007180ff0877ac */ /* 0x000e280008000800 */
[----:B------:R-:W0:Y:S01]  /*1cf0*/  LDC.64 R12, c[0x0][0x3a8] ;  /* 0x0000ea00ff0c7b82 */ /* 0x000e220000000a00 */
[----:B------:R-:W-:-:S05]  /*1d00*/  UMOV UR4, URZ ;  /* 0x000000ff00047c82 */ /* 0x000fca0008000000 */
.L_x_18085:
[----:B------:R-:W-:Y:S02]  /*1d10*/  MOV R2, R20 ;  /* 0x0000001400027202 */ /* 0x000fe40000000f00 */
[----:B------:R-:W-:-:S03]  /*1d20*/  MOV R3, R43 ;  /* 0x0000002b00037202 */ /* 0x000fc60000000f00 */
[----:B0-----:R-:W-:-:S04]  /*1d30*/  IMAD.WIDE.U32 R2, R12, UR4, R2 ;  /* 0x000000040c027c25 */ /* 0x001fc8000f8e0002 */
[----:B------:R-:W-:Y:S01]  /*1d40*/  IMAD R3, R13, UR4, R3 ;  /* 0x000000040d037c24 */ /* 0x000fe2000f8e0203 */
[----:B----4-:R-:W-:-:S04]  /*1d50*/  LEA R24, P1, R2, R14, 0x3 ;  /* 0x0000000e02187211 */ /* 0x010fc800078218ff */
[----:B------:R-:W-:-:S06]  /*1d60*/  LEA.HI.X R25, R2, R15, R3, 0x3, P1 ;  /* 0x0000000f02197211 */ /* 0x000fcc00008f1c03 */
[----:B------:R-:W4:Y:S01]  /*1d70*/  LDG.E.64 R24, desc[UR16][R24.64] ;  /* 0x0000001018187981 */ /* 0x000f22000c1e1b00 */
[----:B-1-3--:R-:W-:-:S04]  /*1d80*/  IMAD.WIDE.U32 R4, R62, UR4, RZ ;  /* 0x000000043e047c25 */ /* 0x00afc8000f8e00ff */
[----:B-12---:R-:W-:Y:S01]  /*1d90*/  IMAD.WIDE.U32 R6, R64, UR4, RZ ;  /* 0x0000000440067c25 */ /* 0x006fe2000f8e00ff */
        /* <DEDUP_REMOVED lines=14> */
[C---:B----4-:R-:W-:Y:S01]  /*1e80*/  FMUL.FTZ R4, R25.reuse, R34 ;  /* 0x0000002219047220 */ /* 0x050fe20000410000 */
[----:B------:R-:W-:Y:S01]  /*1e90*/  FMUL.FTZ R5, R24, 1.4426950216293334961 ;  /* 0x3fb8aa3b18057820 */ /* 0x000fe20000410000 */
[----:B------:R-:W-:-:S02]  /*1ea0*/  FMUL.FTZ R10, R25, R28 ;  /* 0x0000001c190a7220 */ /* 0x000fc40000410000 */
[----:B------:R-:W-:Y:S01]  /*1eb0*/  FMUL.RZ R80, R4, 0.15915493667125701904 ;  /* 0x3e22f98304507820 */ /* 0x000fe2000040c000 */
[C---:B------:R-:W-:Y:S01]  /*1ec0*/  FMUL.FTZ R4, R5.reuse, R34 ;  /* 0x0000002205047220 */ /* 0x040fe20000410000 */
[----:B------:R-:W-:Y:S01]  /*1ed0*/  FMUL.RZ R83, R10, 0.15915493667125701904 ;  /* 0x3e22f9830a537820 */ /* 0x000fe2000040c000 */
[C---:B------:R-:W-:Y:S01]  /*1ee0*/  FMUL.FTZ R10, R5.reuse, R28 ;  /* 0x0000001c050a7220 */ /* 0x040fe20000410000 */
[----:B------:R-:W-:Y:S01]  /*1ef0*/  MUFU.SIN R7, R80 ;  /* 0x0000005000077308 */ /* 0x000fe20000000400 */
[----:B------:R-:W-:-:S07]  /*1f00*/  FMUL.FTZ R26, R5, R32 ;  /* 0x00000020051a7220 */ /* 0x000fce0000410000 */
[----:B------:R0:W1:Y:S08]  /*1f10*/  MUFU.EX2 R6, R4 ;  /* 0x0000000400067308 */ /* 0x0000700000000800 */
[----:B------:R3:W-:Y:S01]  /*1f20*/  MUFU.COS R11, R80 ;  /* 0x00000050000b7308 */ /* 0x0007e20000000000 */
[----:B0-----:R-:W-:-:S04]  /*1f30*/  FMUL.FTZ R4, R25, R30 ;  /* 0x0000001e19047220 */ /* 0x001fc80000410000 */
[----:B------:R-:W-:Y:S01]  /*1f40*/  FMUL.RZ R90, R4, 0.15915493667125701904 ;  /* 0x3e22f983045a7820 */ /* 0x000fe2000040c000 */
[----:B------:R-:W-:Y:S02]  /*1f50*/  IADD3 R4, PT, PT, R54, UR4, RZ ;  /* 0x0000000436047c10 */ /* 0x000fe4000fffe0ff */
[----:B------:R-:W-:Y:S01]  /*1f60*/  MUFU.SIN R27, R83 ;  /* 0x00000053001b7308 */ /* 0x000fe20000000400 */
[----:B---3--:R-:W-:Y:S01]  /*1f70*/  FMUL.FTZ R80, R5, R30 ;  /* 0x0000001e05507220 */ /* 0x008fe20000410000 */
[----:B------:R-:W-:-:S04]  /*1f80*/  FMUL.FTZ R5, R25, R32 ;  /* 0x0000002019057220 */ /* 0x000fc80000410000 */
[----:B------:R-:W-:Y:S01]  /*1f90*/  FMUL.RZ R88, R5, 0.15915493667125701904 ;  /* 0x3e22f98305587820 */ /* 0x000fe2000040c000 */
[----:B------:R-:W-:Y:S01]  /*1fa0*/  P2R R5, PR, RZ, 0x8 ;  /* 0x00000008ff057803 */ /* 0x000fe20000000000 */
[----:B------:R-:W-:Y:S01]  /*1fb0*/  MUFU.EX2 R84, R80 ;  /* 0x0000005000547308 */ /* 0x000fe20000000800 */
[----:B-1----:R-:W-:Y:S01]  /*1fc0*/  FMUL.FTZ R5, R6, R7 ;  /* 0x0000000706057220 */ /* 0x002fe20000410000 */
[----:B--2---:R-:W-:-:S04]  /*1fd0*/  FMUL.FTZ R7, R9, R3 ;  /* 0x0000000309077220 */ /* 0x004fc80000410000 */
[----:B------:R-:W-:Y:S02]  /*1fe0*/  FFMA.FTZ R7, R8, R2, -R7 ;  /* 0x0000000208077223 */ /* 0x000fe40000010807 */
[----:B------:R-:W0:Y:S02]  /*1ff0*/  MUFU.COS R91, R90 ;  /* 0x0000005a005b7308 */ /* 0x000e240000000000 */
[-C--:B------:R-:W-:Y:S01]  /*2000*/  FMUL.FTZ R92, R68, R7.reuse ;  /* 0x00000007445c7220 */ /* 0x080fe20000410000 */
[----:B------:R-:W-:-:S05]  /*2010*/  FMUL.FTZ R95, R67, R7 ;  /* 0x00000007435f7220 */ /* 0x000fca0000410000 */
[----:B------:R-:W-:Y:S08]  /*2020*/  MUFU.COS R81, R83 ;  /* 0x0000005300517308 */ /* 0x000ff00000000000 */
[----:B------:R1:W2:Y:S01]  /*2030*/  MUFU.EX2 R82, R10 ;  /* 0x0000000a00527308 */ /* 0x0002a20000000800 */
[----:B0-----:R-:W-:-:S07]  /*2040*/  FMUL.FTZ R80, R84, R91 ;  /* 0x0000005b54507220 */ /* 0x001fce0000410000 */
[----:B------:R0:W3:Y:S01]  /*2050*/  MUFU.SIN R89, R90 ;  /* 0x0000005a00597308 */ /* 0x0000e20000000400 */
[----:B-1----:R-:W-:Y:S01]  /*2060*/  SEL R10, R4, R35, !P3 ;  /* 0x00000023040a7207 */ /* 0x002fe20005800000 */
[----:B------:R-:W-:Y:S01]  /*2070*/  FMUL.FTZ R4, R6, R11 ;  /* 0x0000000b06047220 */ /* 0x000fe20000410000 */
[----:B------:R-:W-:Y:S02]  /*2080*/  FMUL.FTZ R6, R8, R3 ;  /* 0x0000000308067220 */ /* 0x000fe40000410000 */
[----:B------:R-:W-:Y:S02]  /*2090*/  LEA R10, R10, UR5, 0x3 ;  /* 0x000000050a0a7c11 */ /* 0x000fe4000f8e18ff */
[----:B------:R-:W-:Y:S01]  /*20a0*/  FFMA.FTZ R6, R9, R2, R6 ;  /* 0x0000000209067223 */ /* 0x000fe20000010006 */
[----:B------:R-:W-:Y:S01]  /*20b0*/  MUFU.EX2 R26, R26 ;  /* 0x0000001a001a7308 */ /* 0x000fe20000000800 */
[C---:B--2---:R-:W-:Y:S01]  /*20c0*/  FMUL.FTZ R81, R82.reuse, R81 ;  /* 0x0000005152517220 */ /* 0x044fe20000410000 */
[----:B------:R1:W-:Y:S01]  /*20d0*/  STS.64 [R10+0x560], R4 ;  /* 0x000560040a007388 */ /* 0x0003e20000000a00 */
[----:B------:R-:W-:Y:S01]  /*20e0*/  FMUL.FTZ R82, R82, R27 ;  /* 0x0000001b52527220 */ /* 0x000fe20000410000 */
[C---:B0-----:R-:W-:Y:S01]  /*20f0*/  FMUL.FTZ R90, R69.reuse, R7 ;  /* 0x00000007455a7220 */ /* 0x041fe20000410000 */
[-C--:B------:R-:W-:Y:S01]  /*2100*/  FMUL.FTZ R91, R69, -R6.reuse ;  /* 0x80000006455b7220 */ /* 0x080fe20000410000 */
[-C--:B------:R-:W-:Y:S01]  /*2110*/  FMUL.FTZ R93, R68, -R6.reuse ;  /* 0x80000006445d7220 */ /* 0x080fe20000410000 */
[-C--:B------:R-:W-:Y:S01]  /*2120*/  FMUL.FTZ R97, R67, -R6.reuse ;  /* 0x8000000643617220 */ /* 0x080fe20000410000 */
[----:B------:R-:W0:Y:S01]  /*2130*/  MUFU.SIN R85, R88 ;  /* 0x0000005800557308 */ /* 0x000e220000000400 */
[----:B---3--:R-:W-:Y:S01]  /*2140*/  FMUL.FTZ R84, R84, R89 ;  /* 0x0000005954547220 */ /* 0x008fe20000410000 */
[----:B------:R-:W-:-:S06]  /*2150*/  FMUL.FTZ R89, R0, -R6 ;  /* 0x8000000600597220 */ /* 0x000fcc0000410000 */
[----:B------:R2:W3:Y:S01]  /*2160*/  MUFU.COS R83, R88 ;  /* 0x0000005800537308 */ /* 0x0004e20000000000 */
[----:B0-----:R-:W-:Y:S01]  /*2170*/  FMUL.FTZ R85, R26, R85 ;  /* 0x000000551a557220 */ /* 0x001fe20000410000 */
[----:B--2---:R-:W-:Y:S01]  /*2180*/  FMUL.FTZ R88, R0, R7 ;  /* 0x0000000700587220 */ /* 0x004fe20000410000 */
        /* <DEDUP_REMOVED lines=11> */
.L_x_18069:
[----:B------:R2:W3:Y:S02]  /*2240*/  LDS.64 R6, [R86+0x1568] ;  /* 0x0015680056067984 */ /* 0x0004e40000000a00 */
.L_x_18070:
[----:B------:R-:W-:Y:S05]  /*2250*/  BSYNC.RECONVERGENT B0 ;  /* 0x0000000000007941 */ /* 0x000fea0003800200 */
.L_x_18068:
[----:B------:R-:W4:Y:S01]  /*2260*/  @P0 LDC R9, c[0x0][0x38c] ;  /* 0x0000e300ff090b82 */ /* 0x000f220000000800 */
[----:B------:R-:W-:Y:S01]  /*2270*/  CS2R R26, SRZ ;  /* 0x00000000001a7805 */ /* 0x000fe2000001ff00 */
[----:B----4-:R-:W-:-:S04]  /*2280*/  @P0 IMAD R9, R66, R9, UR4 ;  /* 0x0000000442090e24 */ /* 0x010fc8000f8e0209 */
[----:B------:R-:W-:-:S05]  /*2290*/  @P0 IMAD.WIDE R8, R9, 0x10, R22 ;  /* 0x0000001009080825 */ /* 0x000fca00078e0216 */
[----:B------:R4:W5:Y:S01]  /*22a0*/  @P0 LDG.E.64 R26, desc[UR16][R8.64+0x8] ;  /* 0x00000810081a0981 */ /* 0x000962000c1e1b00 */
[-C--:B0-----:R-:W-:Y:S01]  /*22b0*/  FMUL.FTZ R2, R61, R82.reuse ;  /* 0x000000523d027220 */ /* 0x081fe20000410000 */
        /* <DEDUP_REMOVED lines=27> */
[----:B------:R-:W-:-:S02]  /*2470*/  ISETP.NE.OR P4, PT, R44, RZ, P4 ;  /* 0x000000ff2c00720c */ /* 0x000fc40002785670 */
[----:B------:R-:W-:Y:S01]  /*2480*/  FADD.FTZ R94, RZ, R99 ;  /* 0x00000063ff5e7221 */ /* 0x000fe20000010000 */
[-C--:B------:R-:W-:Y:S01]  /*2490*/  FFMA.FTZ R99, R83, R2.reuse, -R10 ;  /* 0x0000000253637223 */ /* 0x080fe2000001080a */
[----:B------:R-:W-:Y:S01]  /*24a0*/  FMUL.FTZ R2, R85, R2 ;  /* 0x0000000255027220 */ /* 0x000fe20000410000 */
[----:B------:R-:W-:Y:S01]  /*24b0*/  FADD.FTZ R96, R56, R9 ;  /* 0x0000000938607221 */ /* 0x000fe20000010000 */
[----:B------:R-:W-:Y:S01]  /*24c0*/  ISETP.GT.U32.AND P5, PT, R87, 0xf, PT ;  /* 0x0000000f5700780c */ /* 0x000fe20003fa4070 */
[----:B------:R-:W0:Y:S01]  /*24d0*/  SHFL.UP PT, R10, R94, 0x1, RZ ;  /* 0x042000005e0a7989 */ /* 0x000e2200000e00ff */
[----:B------:R-:W-:Y:S01]  /*24e0*/  FFMA.FTZ R3, R83, R8, R2 ;  /* 0x0000000853037223 */ /* 0x000fe20000010002 */
[C---:B------:R-:W-:Y:S02]  /*24f0*/  FMUL.FTZ R9, R84.reuse, R99 ;  /* 0x0000006354097220 */ /* 0x040fe40000410000 */
[----:B------:R-:W4:Y:S01]  /*2500*/  SHFL.UP PT, R8, R96, 0x1, RZ ;  /* 0x0420000060087989 */ /* 0x000f2200000e00ff */
[-C--:B------:R-:W-:Y:S01]  /*2510*/  FMUL.FTZ R2, R84, R3.reuse ;  /* 0x0000000354027220 */ /* 0x080fe20000410000 */
[----:B------:R-:W-:-:S03]  /*2520*/  FFMA.FTZ R98, R80, R3, R9 ;  /* 0x0000000350627223 */ /* 0x000fc60000010009 */
[----:B------:R-:W-:Y:S02]  /*2530*/  FFMA.FTZ R99, R80, R99, -R2 ;  /* 0x0000006350637223 */ /* 0x000fe40000010802 */
        /* <DEDUP_REMOVED lines=12> */
[----:B------:R-:W-:Y:S02]  /*2600*/  @P1 FFMA.FTZ R99, R99, R2, -R8 ;  /* 0x0000000263631223 */ /* 0x000fe40000010808 */
[----:B------:R-:W1:Y:S01]  /*2610*/  SHFL.UP PT, R10, R96, 0x2, RZ ;  /* 0x04400000600a7989 */ /* 0x000e6200000e00ff */
[----:B------:R-:W-:-:S03]  /*2620*/  ISETP.GE.AND P1, PT, R33, 0x2, PT ;  /* 0x000000022100780c */ /* 0x000fc60003f26270 */
[----:B------:R-:W2:Y:S04]  /*2630*/  SHFL.UP PT, R3, R98, 0x2, RZ ;  /* 0x0440000062037989 */ /* 0x000ea800000e00ff */
[----:B------:R-:W4:Y:S01]  /*2640*/  SHFL.UP PT, R2, R99, 0x2, RZ ;  /* 0x0440000063027989 */ /* 0x000f2200000e00ff */
[-C--:B0-----:R-:W-:Y:S01]  /*2650*/  FMUL.FTZ R9, R99, R11.reuse ;  /* 0x0000000b63097220 */ /* 0x081fe20000410000 */
[----:B------:R-:W-:-:S03]  /*2660*/  FMUL.FTZ R8, R98, R11 ;  /* 0x0000000b62087220 */ /* 0x000fc60000410000 */
[-C--:B-1----:R-:W-:Y:S01]  /*2670*/  FFMA.FTZ R9, R98, R10.reuse, R9 ;  /* 0x0000000a62097223 */ /* 0x082fe20000010009 */
[----:B------:R-:W-:-:S03]  /*2680*/  FFMA.FTZ R11, R99, R10, -R8 ;  /* 0x0000000a630b7223 */ /* 0x000fc60000010808 */
[----:B------:R-:W-:Y:S01]  /*2690*/  @P1 FADD.FTZ R94, R94, R9 ;  /* 0x000000095e5e1221 */ /* 0x000fe20000010000 */
[CC--:B--2---:R-:W-:Y:S01]  /*26a0*/  FMUL.FTZ R9, R99.reuse, R3.reuse ;  /* 0x0000000363097220 */ /* 0x0c4fe20000410000 */
        /* <DEDUP_REMOVED lines=18> */
[-C--:B----4-:R-:W-:Y:S01]  /*27d0*/  @P1 FFMA.FTZ R99, R99, R2.reuse, -R8 ;  /* 0x0000000263631223 */ /* 0x090fe20000010808 */
[----:B------:R-:W-:Y:S01]  /*27e0*/  @P1 FFMA.FTZ R98, R98, R2, R11 ;  /* 0x0000000262621223 */ /* 0x000fe2000001000b */
[----:B------:R-:W-:Y:S01]  /*27f0*/  ISETP.GE.AND P1, PT, R33, 0x8, PT ;  /* 0x000000082100780c */ /* 0x000fe20003f26270 */
[----:B------:R-:W1:Y:S04]  /*2800*/  SHFL.UP PT, R8, R96, 0x8, RZ ;  /* 0x0500000060087989 */ /* 0x000e6800000e00ff */
[----:B------:R-:W2:Y:S04]  /*2810*/  SHFL.UP PT, R3, R98, 0x8, RZ ;  /* 0x0500000062037989 */ /* 0x000ea800000e00ff */
[----:B------:R-:W4:Y:S01]  /*2820*/  SHFL.UP PT, R2, R99, 0x8, RZ ;  /* 0x0500000063027989 */ /* 0x000f2200000e00ff */
[-C--:B0-----:R-:W-:Y:S01]  /*2830*/  FMUL.FTZ R10, R98, R9.reuse ;  /* 0x00000009620a7220 */ /* 0x081fe20000410000 */
[----:B------:R-:W-:-:S03]  /*2840*/  FMUL.FTZ R101, R99, R9 ;  /* 0x0000000963657220 */ /* 0x000fc60000410000 */
[CC--:B-1----:R-:W-:Y:S01]  /*2850*/  FFMA.FTZ R11, R99.reuse, R8.reuse, -R10 ;  /* 0x00000008630b7223 */ /* 0x0c2fe2000001080a */
[----:B------:R-:W-:Y:S01]  /*2860*/  FFMA.FTZ R101, R98, R8, R101 ;  /* 0x0000000862657223 */ /* 0x000fe20000010065 */
[----:B------:R-:W-:Y:S02]  /*2870*/  FMUL.FTZ R8, R84, R95 ;  /* 0x0000005f54087220 */ /* 0x000fe40000410000 */
[----:B------:R-:W-:Y:S01]  /*2880*/  @P1 FADD.FTZ R96, R96, R11 ;  /* 0x0000000b60601221 */ /* 0x000fe20000010000 */
[----:B------:R-:W-:Y:S01]  /*2890*/  FMUL.FTZ R11, R84, R97 ;  /* 0x00000061540b7220 */ /* 0x000fe20000410000 */
[-C--:B--2---:R-:W-:Y:S01]  /*28a0*/  FMUL.FTZ R9, R98, R3.reuse ;  /* 0x0000000362097220 */ /* 0x084fe20000410000 */
[----:B------:R-:W-:Y:S01]  /*28b0*/  @P1 FADD.FTZ R94, R94, R101 ;  /* 0x000000655e5e1221 */ /* 0x000fe20000010000 */
[C---:B------:R-:W-:Y:S01]  /*28c0*/  FMUL.FTZ R3, R99.reuse, R3 ;  /* 0x0000000363037220 */ /* 0x040fe20000410000 */
[C---:B------:R-:W-:Y:S01]  /*28d0*/  FFMA.FTZ R11, R80.reuse, R95, R11 ;  /* 0x0000005f500b7223 */ /* 0x040fe2000001000b */
[-C--:B----4-:R-:W-:Y:S01]  /*28e0*/  @P1 FFMA.FTZ R99, R99, R2.reuse, -R9 ;  /* 0x0000000263631223 */ /* 0x090fe20000010809 */
[-C--:B---3--:R-:W-:Y:S01]  /*28f0*/  FMUL.FTZ R9, R80, R7.reuse ;  /* 0x0000000750097220 */ /* 0x088fe20000410000 */
[----:B------:R-:W-:Y:S01]  /*2900*/  @P1 FFMA.FTZ R98, R98, R2, R3 ;  /* 0x0000000262621223 */ /* 0x000fe20000010003 */
        /* <DEDUP_REMOVED lines=16> */
[C---:B------:R-:W-:Y:S01]  /*2a10*/  FFMA.FTZ R2, R83.reuse, R100, -R3 ;  /* 0x0000006453027223 */ /* 0x040fe20000010803 */
[----:B------:R-:W-:Y:S01]  /*2a20*/  FFMA.FTZ R101, R83, R102, R101 ;  /* 0x0000006653657223 */ /* 0x000fe20000010065 */
[----:B------:R-:W-:Y:S01]  /*2a30*/  ISETP.GE.AND P1, PT, R33, 0x10, PT ;  /* 0x000000102100780c */ /* 0x000fe20003f26270 */
[----:B------:R-:W-:Y:S01]  /*2a40*/  FADD.FTZ R104, R91, R104 ;  /* 0x000000685b687221 */ /* 0x000fe20000010000 */
[C---:B------:R-:W-:Y:S01]  /*2a50*/  FMUL.FTZ R100, R82.reuse, R2 ;  /* 0x0000000252647220 */ /* 0x040fe20000410000 */
[----:B------:R-:W-:Y:S01]  /*2a60*/  FMUL.FTZ R103, R82, R106 ;  /* 0x0000006a52677220 */ /* 0x000fe20000410000 */
[----:B------:R-:W-:Y:S01]  /*2a70*/  FADD.FTZ R101, R90, R101 ;  /* 0x000000655a657221 */ /* 0x000fe20000010000 */
[----:B------:R-:W-:Y:S01]  /*2a80*/  FMUL.FTZ R102, R82, R104 ;  /* 0x0000006852667220 */ /* 0x000fe20000410000 */
[C---:B------:R-:W-:Y:S01]  /*2a90*/  FFMA.FTZ R3, R81.reuse, R106, R100 ;  /* 0x0000006a51037223 */ /* 0x040fe20000010064 */
[----:B------:R-:W-:Y:S01]  /*2aa0*/  FFMA.FTZ R2, R81, R2, -R103 ;  /* 0x0000000251027223 */ /* 0x000fe20000010867 */
[-C--:B0-----:R-:W-:Y:S01]  /*2ab0*/  FMUL.FTZ R100, R98, R11.reuse ;  /* 0x0000000b62647220 */ /* 0x081fe20000410000 */
[----:B------:R-:W-:Y:S01]  /*2ac0*/  FMUL.FTZ R103, R99, R11 ;  /* 0x0000000b63677220 */ /* 0x000fe20000410000 */
[-C--:B------:R-:W-:Y:S01]  /*2ad0*/  FMUL.FTZ R107, R82, R101.reuse ;  /* 0x00000065526b7220 */ /* 0x080fe20000410000 */
[----:B------:R-:W-:Y:S01]  /*2ae0*/  FFMA.FTZ R105, R81, R101, R102 ;  /* 0x0000006551697223 */ /* 0x000fe20000010066 */
[-C--:B-1----:R-:W-:Y:S01]  /*2af0*/  FFMA.FTZ R101, R99, R10.reuse, -R100 ;  /* 0x0000000a63657223 */ /* 0x082fe20000010864 */
[C---:B------:R-:W-:Y:S01]  /*2b00*/  FFMA.FTZ R103, R98.reuse, R10, R103 ;  /* 0x0000000a62677223 */ /* 0x040fe20000010067 */
[----:B------:R-:W-:Y:S01]  /*2b10*/  FFMA.FTZ R104, R81, R104, -R107 ;  /* 0x0000006851687223 */ /* 0x000fe2000001086b */
[-C--:B--2---:R-:W-:Y:S01]  /*2b20*/  FMUL.FTZ R11, R98, R9.reuse ;  /* 0x00000009620b7220 */ /* 0x084fe20000410000 */
[C---:B------:R-:W-:Y:S01]  /*2b30*/  FMUL.FTZ R9, R99.reuse, R9 ;  /* 0x0000000963097220 */ /* 0x040fe20000410000 */
        /* <DEDUP_REMOVED lines=31> */
.L_x_18072:
[----:B------:R-:W-:Y:S05]  /*2d30*/  BSYNC.RECONVERGENT B0 ;  /* 0x0000000000007941 */ /* 0x000fea0003800200 */
.L_x_18071:
        /* <DEDUP_REMOVED lines=17> */
.L_x_18074:
[----:B------:R-:W-:Y:S05]  /*2e50*/  BSYNC.RECONVERGENT B0 ;  /* 0x0000000000007941 */ /* 0x000fea0003800200 */
.L_x_18073:
        /* <DEDUP_REMOVED lines=16> */
.L_x_18076:
[----:B------:R-:W-:Y:S05]  /*2f60*/  BSYNC.RECONVERGENT B0 ;  /* 0x0000000000007941 */ /* 0x000fea0003800200 */
.L_x_18075:
        /* <DEDUP_REMOVED lines=16> */
.L_x_18078:
[----:B------:R-:W-:Y:S05]  /*3070*/  BSYNC.RECONVERGENT B0 ;  /* 0x0000000000007941 */ /* 0x000fea0003800200 */
.L_x_18077:
        /* <DEDUP_REMOVED lines=16> */
.L_x_18080:
[----:B------:R-:W-:Y:S05]  /*3180*/  BSYNC.RECONVERGENT B0 ;  /* 0x0000000000007941 */ /* 0x000fea0003800200 */
.L_x_18079:
        /* <DEDUP_REMOVED lines=69> */
[----:B------:R-:W-:Y:S01]  /*35e0*/  FFMA.FTZ R101, R69, R98, R4 ;  /* 0x0000006245657223 */ /* 0x000fe20000010004 */
[----:B------:R-:W-:Y:S01]  /*35f0*/  FADD.FTZ R83, RZ, R83 ;  /* 0x00000053ff537221 */ /* 0x000fe20000010000 */
[----:B------:R-:W-:Y:S01]  /*3600*/  FMUL.FTZ R4, R89, R34 ;  /* 0x0000002259047220 */ /* 0x000fe20000410000 */
[----:B------:R-:W-:Y:S01]  /*3610*/  FADD.FTZ R105, R58, R5 ;  /* 0x000000053a697221 */ /* 0x000fe20000010000 */
[----:B------:R-:W-:Y:S01]  /*3620*/  FADD.FTZ R81, -R61, R99 ;  /* 0x000000633d517221 */ /* 0x000fe20000010100 */
[----:B------:R-:W-:Y:S01]  /*3630*/  FMUL.FTZ R100, R91, R28 ;  /* 0x0000001c5b647220 */ /* 0x000fe20000410000 */
[----:B------:R-:W-:Y:S01]  /*3640*/  FMUL.FTZ R82, R88, R34 ;  /* 0x0000002258527220 */ /* 0x000fe20000410000 */
[----:B------:R-:W-:Y:S01]  /*3650*/  FMUL.FTZ R6, R93, R4 ;  /* 0x000000045d067220 */ /* 0x000fe20000410000 */
[----:B------:R-:W-:Y:S01]  /*3660*/  FADD.FTZ R85, -R60, R98 ;  /* 0x000000623c557221 */ /* 0x000fe20000010100 */
[C---:B------:R-:W-:Y:S01]  /*3670*/  FMUL.FTZ R5, R84.reuse, R83 ;  /* 0x0000005354057220 */ /* 0x040fe20000410000 */
[-C--:B------:R-:W-:Y:S01]  /*3680*/  FMUL.FTZ R7, R84, R105.reuse ;  /* 0x0000006954077220 */ /* 0x080fe20000410000 */
[----:B------:R-:W-:Y:S01]  /*3690*/  FMUL.FTZ R84, R90, R28 ;  /* 0x0000001c5a547220 */ /* 0x000fe20000410000 */
[----:B------:R-:W-:Y:S01]  /*36a0*/  FMUL.FTZ R98, R96, R100 ;  /* 0x0000006460627220 */ /* 0x000fe20000410000 */
[----:B------:R-:W-:Y:S01]  /*36b0*/  FFMA.FTZ R6, R81, R82, R6 ;  /* 0x0000005251067223 */ /* 0x000fe20000010006 */
[C---:B------:R-:W-:Y:S01]  /*36c0*/  FFMA.FTZ R5, R80.reuse, R105, -R5 ;  /* 0x0000006950057223 */ /* 0x040fe20000010805 */
[----:B------:R-:W-:Y:S01]  /*36d0*/  FFMA.FTZ R106, R80, R83, R7 ;  /* 0x00000053506a7223 */ /* 0x000fe20000010007 */
[----:B------:R-:W-:Y:S01]  /*36e0*/  FFMA.FTZ R102, R85, R84, R98 ;  /* 0x0000005455667223 */ /* 0x000fe20000010062 */
[----:B------:R-:W-:Y:S01]  /*36f0*/  FADD.FTZ R99, RZ, R6 ;  /* 0x00000006ff637221 */ /* 0x000fe20000010000 */
[----:B------:R-:W-:Y:S01]  /*3700*/  FMUL.FTZ R98, R93, R82 ;  /* 0x000000525d627220 */ /* 0x000fe20000410000 */
[----:B------:R-:W-:Y:S01]  /*3710*/  FMUL.FTZ R104, R96, R84 ;  /* 0x0000005460687220 */ /* 0x000fe20000410000 */
[----:B------:R-:W-:Y:S01]  /*3720*/  FADD.FTZ R107, R56, R5 ;  /* 0x00000005386b7221 */ /* 0x000fe20000010000 */
[----:B------:R-:W-:Y:S01]  /*3730*/  FADD.FTZ R103, R99, R102 ;  /* 0x0000006663677221 */ /* 0x000fe20000010000 */
[----:B------:R-:W-:Y:S01]  /*3740*/  FMUL.FTZ R99, R92, R32 ;  /* 0x000000205c637220 */ /* 0x000fe20000410000 */
[----:B------:R-:W-:Y:S01]  /*3750*/  FFMA.FTZ R6, R81, R4, -R98 ;  /* 0x0000000451067223 */ /* 0x000fe20000010862 */
[----:B------:R-:W-:Y:S01]  /*3760*/  FFMA.FTZ R102, R68, R105, R101 ;  /* 0x0000006944667223 */ /* 0x000fe20000010065 */
[----:B------:R-:W-:Y:S01]  /*3770*/  FADD.FTZ R80, -R58, R105 ;  /* 0x000000693a507221 */ /* 0x000fe20000010100 */
[----:B------:R-:W-:Y:S01]  /*3780*/  FADD.FTZ R98, RZ, R106 ;  /* 0x0000006aff627221 */ /* 0x000fe20000010000 */
[----:B------:R-:W-:Y:S01]  /*3790*/  FMUL.FTZ R101, R95, R30 ;  /* 0x0000001e5f657220 */ /* 0x000fe20000410000 */
[----:B------:R-:W-:Y:S01]  /*37a0*/  FMUL.FTZ R5, R94, R32 ;  /* 0x000000205e057220 */ /* 0x000fe20000410000 */
[----:B------:R-:W-:Y:S01]  /*37b0*/  FMUL.FTZ R105, R83, R99 ;  /* 0x0000006353697220 */ /* 0x000fe20000410000 */
[----:B------:R-:W-:Y:S01]  /*37c0*/  FFMA.FTZ R7, R85, R100, -R104 ;  /* 0x0000006455077223 */ /* 0x000fe20000010868 */
[----:B------:R-:W-:Y:S01]  /*37d0*/  FFMA.FTZ R102, R67, R107, R102 ;  /* 0x0000006b43667223 */ /* 0x000fe20000010066 */
[----:B------:R-:W-:Y:S01]  /*37e0*/  FADD.FTZ R100, -R56, R107 ;  /* 0x0000006b38647221 */ /* 0x000fe20000010100 */
[----:B------:R-:W-:Y:S01]  /*37f0*/  FFMA.FTZ R4, R0, -R93, RZ ;  /* 0x8000005d00047223 */ /* 0x000fe200000100ff */
        /* <DEDUP_REMOVED lines=40> */
[C---:B------:R-:W-:Y:S01]  /*3a80*/  FMUL.FTZ R103, R2.reuse, R9 ;  /* 0x0000000902677220 */ /* 0x040fe20000410000 */
        /* <DEDUP_REMOVED lines=11> */
[C---:B------:R-:W-:Y:S01]  /*3b40*/  FMUL.FTZ R3, R25.reuse, R97 ;  /* 0x0000006119037220 */ /* 0x040fe20000410000 */
        /* <DEDUP_REMOVED lines=20> */
[----:B------:R-:W-:-:S02]  /*3c90*/  FMUL.FTZ R80, R80, R3 ;  /* 0x0000000350507220 */ /* 0x000fc40000410000 */
[----:B------:R-:W3:Y:S06]  /*3ca0*/  SHFL.DOWN PT, R104, R5, 0x8, 0x1f ;  /* 0x09001f0005687f89 */ /* 0x000eec00000e0000 */
        /* <DEDUP_REMOVED lines=17> */
.L_x_18082:
[----:B------:R-:W-:Y:S05]  /*3dc0*/  BSYNC.RECONVERGENT B0 ;  /* 0x0000000000007941 */ /* 0x000fea0003800200 */
.L_x_18081:
[C---:B---3--:R-:W-:Y:S01]  /*3dd0*/  FMUL.FTZ R3, R25.reuse, R89 ;  /* 0x0000005919037220 */ /* 0x048fe20000410000 */
[CC--:B------:R-:W-:Y:S01]  /*3de0*/  FMUL.FTZ R26, R25.reuse, R90.reuse ;  /* 0x0000005a191a7220 */ /* 0x0c0fe20000410000 */
        /* <DEDUP_REMOVED lines=32> */
.L_x_18084:
[----:B------:R-:W-:Y:S05]  /*3ff0*/  BSYNC.RECONVERGENT B0 ;  /* 0x0000000000007941 */ /* 0x000fea0003800200 */
.L_x_18083:
[----:B------:R-:W-:-:S04]  /*4000*/  UIADD3 UR4, UPT, UPT, UR4, 0x1, URZ ;  /* 0x0000000104047890 */ /* 0x000fc8000fffe0ff */
[----:B------:R-:W-:-:S09]  /*4010*/  UISETP.GE.AND UP0, UPT, UR4, UR8, UPT ;  /* 0x000000080400728c */ /* 0x000fd2000bf06270 */
[----:B------:R-:W-:Y:S05]  /*4020*/  BRA.U !UP0, `(.L_x_18085) ;  /* 0xffffffdd08387547 */ /* 0x000fea000b83ffff */
.L_x_18067:
[----:B------:R-:W-:Y:S06]  /*4030*/  BAR.SYNC.DEFER_BLOCKING 0x0 ;  /* 0x0000000000007b1d */ /* 0x000fec0000010000 */
[----:B------:R-:W-:Y:S02]  /*4040*/  F2F.BF16.F32 R2, R71 ;  /* 0x0000004700027304 */ /* 0x000fe40000202000 */
[----:B------:R-:W3:Y:S01]  /*4050*/  LDC.64 R14, c[0x0][0x4f8] ;  /* 0x00013e00ff0e7b82 */ /* 0x000ee20000000a00 */
[----:B------:R-:W4:Y:S01]  /*4060*/  LDCU.64 UR6, c[0x0][0x500] ;  /* 0x0000a000ff0677ac */ /* 0x000f220008000a00 */
[----:B------:R-:W5:Y:S04]  /*4070*/  LDG.E.64 R18, desc[UR16][R18.64] ;  /* 0x0000001012127981 */ /* 0x000f68000c1e1b00 */
[----:B------:R-:W-:Y:S01]  /*4080*/  F2F.BF16.F32 R72, R72 ;  /* 0x0000004800487304 */ /* 0x000fe20000202000 */
[----:B------:R-:W-:-:S07]  /*4090*/  MOV R17, RZ ;  /* 0x000000ff00117202 */ /* 0x000fce0000000f00 */
[----:B------:R-:W-:Y:S01]  /*40a0*/  F2F.BF16.F32 R73, R73 ;  /* 0x0000004900497304 */ /* 0x000fe20000202000 */
[----:B-----5:R5:W-:Y:S01]  /*40b0*/  STS.64 [R31], R18 ;  /* 0x000000121f007388 */ /* 0x020be20000000a00 */
[----:B------:R-:W-:-:S03]  /*40c0*/  NOP ;  /* 0x0000000000007918 */ /* 0x000fc60000000000 */
[----:B01----:R-:W0:Y:S01]  /*40d0*/  LDS.64 R6, [R31] ;  /* 0x000000001f067984 */ /* 0x003e220000000a00 */
[----:B-----5:R-:W1:Y:S01]  /*40e0*/  LDC.64 R18, c[0x0][0x550] ;  /* 0x00015400ff127b82 */ /* 0x020e620000000a00 */
        /* <DEDUP_REMOVED lines=10> */
[----:B------:R-:W-:-:S02]  /*4190*/  FADD.FTZ R7, R5, R48 ;  /* 0x0000003005077221 */ /* 0x000fc40000010000 */
[----:B------:R-:W0:Y:S01]  /*41a0*/  F2F.BF16.F32 R5, R70 ;  /* 0x0000004600057304 */ /* 0x000e220000202000 */
[----:B------:R-:W-:Y:S01]  /*41b0*/  FSETP.GTU.FTZ.AND P0, PT, R6, 20, PT ;  /* 0x41a000000600780b */ /* 0x000fe20003f1c000 */
[----:B------:R-:W-:Y:S01]  /*41c0*/  FADD.FTZ R3, R3, R48 ;  /* 0x0000003003037221 */ /* 0x000fe20000010000 */
[----:B------:R-:W-:-:S04]  /*41d0*/  FSETP.GTU.FTZ.AND P1, PT, R7, 20, PT ;  /* 0x41a000000700780b */ /* 0x000fc80003f3c000 */
[----:B------:R-:W-:Y:S01]  /*41e0*/  FSETP.GTU.FTZ.AND P3, PT, R3, 20, PT ;  /* 0x41a000000300780b */ /* 0x000fe20003f7c000 */
[----:B------:R-:W-:-:S06]  /*41f0*/  @!P2 FMUL.FTZ R4, R4, -1.4426950216293334961 ;  /* 0xbfb8aa3b0404a820 */ /* 0x000fcc0000410000 */
[----:B------:R-:W5:Y:S01]  /*4200*/  @!P2 MUFU.EX2 R4, R4 ;  /* 0x000000040004a308 */ /* 0x000f620000000800 */
[----:B------:R-:W-:Y:S01]  /*4210*/  @!P0 FMUL.FTZ R0, R6, -1.4426950216293334961 ;  /* 0xbfb8aa3b06008820 */ /* 0x000fe20000410000 */
[----:B0-----:R-:W-:Y:S01]  /*4220*/  PRMT R5, R72, 0x5410, R5 ;  /* 0x0000541048057816 */ /* 0x001fe20000000005 */
[----:B------:R-:W-:-:S03]  /*4230*/  @!P1 FMUL.FTZ R7, R7, -1.4426950216293334961 ;  /* 0xbfb8aa3b07079820 */ /* 0x000fc60000410000 */
[----:B------:R-:W-:Y:S01]  /*4240*/  @!P3 FMUL.FTZ R9, R3, -1.4426950216293334961 ;  /* 0xbfb8aa3b0309b820 */ /* 0x000fe20000410000 */
[----:B------:R-:W-:Y:S01]  /*4250*/  IMAD.WIDE.U32 R2, R2, 0x10000, RZ ;  /* 0x0001000002027825 */ /* 0x000fe200078e00ff */
[----:B------:R-:W0:Y:S04]  /*4260*/  @!P0 MUFU.EX2 R0, R0 ;  /* 0x0000000000008308 */ /* 0x000e280000000800 */
[----:B------:R-:W-:-:S04]  /*4270*/  LOP3.LUT R5, R5, R3, RZ, 0xfc, !PT ;  /* 0x0000000305057212 */ /* 0x000fc800078efcff */
[----:B------:R-:W2:Y:S01]  /*4280*/  @!P3 MUFU.EX2 R9, R9 ;  /* 0x000000090009b308 */ /* 0x000ea20000000800 */
[----:B-----5:R-:W-:Y:S01]  /*4290*/  @!P2 FADD.FTZ R8, R4, 1 ;  /* 0x3f8000000408a421 */ /* 0x020fe20000010000 */
[----:B------:R-:W-:-:S05]  /*42a0*/  LOP3.LUT R4, R2, R73, RZ, 0xfc, !PT ;  /* 0x0000004902047212 */ /* 0x000fca00078efcff */
[----:B------:R3:W-:Y:S01]  /*42b0*/  STS.64 [R31], R4 ;  /* 0x000000041f007388 */ /* 0x0007e20000000a00 */
[----:B------:R-:W5:Y:S01]  /*42c0*/  @!P1 MUFU.EX2 R7, R7 ;  /* 0x0000000700079308 */ /* 0x000f620000000800 */
[----:B------:R-:W-:Y:S02]  /*42d0*/  NOP ;  /* 0x0000000000007918 */ /* 0x000fe40000000000 */
[----:B------:R-:W1:Y:S01]  /*42e0*/  LDS.64 R2, [R31] ;  /* 0x000000001f027984 */ /* 0x000e620000000a00 */
[----:B0-----:R-:W-:Y:S01]  /*42f0*/  @!P0 FADD.FTZ R6, R0, 1 ;  /* 0x3f80000000068421 */ /* 0x001fe20000010000 */
[----:B--2---:R-:W-:-:S03]  /*4300*/  @!P3 FADD.FTZ R9, R9, 1 ;  /* 0x3f8000000909b421 */ /* 0x004fc60000010000 */
[----:B------:R-:W0:Y:S01]  /*4310*/  @!P2 MUFU.RCP R8, R8 ;  /* 0x000000080008a308 */ /* 0x000e220000001000 */
[----:B---3--:R-:W-:-:S04]  /*4320*/  IMAD.WIDE.U32 R4, R14, UR18, R16 ;  /* 0x000000120e047c25 */ /* 0x008fc8000f8e0010 */
[----:B------:R-:W-:Y:S02]  /*4330*/  IMAD R5, R15, UR18, R5 ;  /* 0x000000120f057c24 */ /* 0x000fe4000f8e0205 */
[----:B-----5:R-:W-:Y:S01]  /*4340*/  @!P1 FADD.FTZ R0, R7, 1 ;  /* 0x3f80000007009421 */ /* 0x020fe20000010000 */
[----:B------:R-:W2:Y:S01]  /*4350*/  @!P0 MUFU.RCP R13, R6 ;  /* 0x00000006000d8308 */ /* 0x000ea20000001000 */
[----:B----4-:R-:W-:Y:S01]  /*4360*/  IMAD.WIDE.U32 R4, R55, UR6, R4 ;  /* 0x0000000637047c25 */ /* 0x010fe2000f8e0004 */
[----:B------:R-:W3:Y:S06]  /*4370*/  LDC.64 R14, c[0x0][0x518] ;  /* 0x00014600ff0e7b82 */ /* 0x000eec0000000a00 */
[----:B------:R-:W4:Y:S01]  /*4380*/  @!P3 MUFU.RCP R9, R9 ;  /* 0x000000090009b308 */ /* 0x000f220000001000 */
[----:B0-----:R-:W-:Y:S01]  /*4390*/  @!P2 FMUL.FTZ R77, R77, R8 ;  /* 0x000000084d4da220 */ /* 0x001fe20000410000 */
[----:B------:R-:W-:-:S04]  /*43a0*/  IADD3 R42, P2, PT, R42, -0x100, RZ ;  /* 0xffffff002a2a7810 */ /* 0x000fc80007f5e0ff */
[----:B------:R-:W-:Y:S02]  /*43b0*/  IADD3.X R41, PT, PT, R41, -0x1, RZ, P2, !PT ;  /* 0xffffffff29297810 */ /* 0x000fe400017fe4ff */
[----:B------:R0:W5:Y:S01]  /*43c0*/  @!P1 MUFU.RCP R7, R0 ;  /* 0x0000000000079308 */ /* 0x0001620000001000 */
[----:B--2---:R-:W-:Y:S01]  /*43d0*/  @!P0 FMUL.FTZ R74, R74, R13 ;  /* 0x0000000d4a4a8220 */ /* 0x004fe20000410000 */
[----:B-1----:R-:W-:-:S03]  /*43e0*/  LEA R8, P0, R4, R18, 0x1 ;  /* 0x0000001204087211 */ /* 0x002fc600078008ff */
[----:B------:R-:W-:-:S03]  /*43f0*/  FADD.FTZ R45, R74, R45 ;  /* 0x0000002d4a2d7221 */ /* 0x000fc60000010000 */
[----:B------:R-:W-:Y:S01]  /*4400*/  F2F.BF16.F32 R10, R77 ;  /* 0x0000004d000a7304 */ /* 0x000fe20000202000 */
[----:B0-----:R-:W-:Y:S02]  /*4410*/  IMAD R0, R55, UR7, R5 ;  /* 0x0000000737007c24 */ /* 0x001fe4000f8e0205 */
[----:B----4-:R-:W-:Y:S01]  /*4420*/  @!P3 FMUL.FTZ R78, R78, R9 ;  /* 0x000000094e4eb220 */ /* 0x010fe20000410000 */
[----:B------:R-:W0:Y:S01]  /*4430*/  LDCU.64 UR6, c[0x0][0x520] ;  /* 0x0000a400ff0677ac */ /* 0x000e220008000a00 */
[----:B------:R-:W-:Y:S02]  /*4440*/  IADD3 R40, P3, PT, R40, -0x100, RZ ;  /* 0xffffff0028287810 */ /* 0x000fe40007f7e0ff */
[----:B------:R-:W-:Y:S01]  /*4450*/  LEA.HI.X R9, R4, R19, R0, 0x1, P0 ;  /* 0x0000001304097211 */ /* 0x000fe200000f0c00 */
[----:B------:R-:W1:Y:S01]  /*4460*/  F2F.BF16.F32 R11, R78 ;  /* 0x0000004e000b7304 */ /* 0x000e620000202000 */
[----:B-----5:R-:W-:Y:S01]  /*4470*/  @!P1 FMUL.FTZ R76, R76, R7 ;  /* 0x000000074c4c9220 */ /* 0x020fe20000410000 */
[----:B------:R-:W-:Y:S01]  /*4480*/  IADD3 R38, P1, PT, R38, -0x100, RZ ;  /* 0xffffff0026267810 */ /* 0x000fe20007f3e0ff */
[----:B------:R-:W-:Y:S01]  /*4490*/  IMAD.WIDE.U32 R4, R44, 0x8, R8 ;  /* 0x000000082c047825 */ /* 0x000fe200078e0008 */
[----:B------:R-:W-:-:S02]  /*44a0*/  IADD3.X R39, PT, PT, R39, -0x1, RZ, P3, !PT ;  /* 0xffffffff27277810 */ /* 0x000fc40001ffe4ff */
[----:B------:R-:W-:Y:S01]  /*44b0*/  IADD3.X R37, PT, PT, R37, -0x1, RZ, P1, !PT ;  /* 0xffffffff25257810 */ /* 0x000fe20000ffe4ff */
[----:B---3--:R-:W-:Y:S01]  /*44c0*/  IMAD.WIDE.U32 R8, R14, UR18, R16 ;  /* 0x000000120e087c25 */ /* 0x008fe2000f8e0010 */
[----:B------:R2:W3:Y:S01]  /*44d0*/  F2F.BF16.F32 R6, R76 ;  /* 0x0000004c00067304 */ /* 0x0004e20000202000 */
[----:B------:R4:W-:Y:S02]  /*44e0*/  STG.E.64 desc[UR16][R4.64], R2 ;  /* 0x0000000204007986 */ /* 0x0009e4000c101b10 */
[----:B------:R-:W-:Y:S01]  /*44f0*/  IMAD R9, R15, UR18, R9 ;  /* 0x000000120f097c24 */ /* 0x000fe2000f8e0209 */
[----:B-1----:R-:W-:-:S04]  /*4500*/  PRMT R11, R10, 0x5410, R11 ;  /* 0x000054100a0b7816 */ /* 0x002fc8000000000b */
[----:B------:R-:W1:Y:S01]  /*4510*/  F2F.BF16.F32 R13, R74 ;  /* 0x0000004a000d7304 */ /* 0x000e620000202000 */
[----:B0-----:R-:W-:-:S04]  /*4520*/  IMAD.WIDE.U32 R8, R55, UR6, R8 ;  /* 0x0000000637087c25 */ /* 0x001fc8000f8e0008 */
[----:B--2---:R-:W-:Y:S01]  /*4530*/  FADD.FTZ R76, R45, R76 ;  /* 0x0000004c2d4c7221 */ /* 0x004fe20000010000 */
[----:B------:R-:W-:-:S03]  /*4540*/  IMAD R0, R55, UR7, R9 ;  /* 0x0000000737007c24 */ /* 0x000fc6000f8e0209 */
[----:B------:R-:W-:Y:S01]  /*4550*/  FADD.FTZ R45, R76, R77 ;  /* 0x0000004d4c2d7221 */ /* 0x000fe20000010000 */
[----:B---3--:R-:W-:-:S04]  /*4560*/  IMAD.WIDE.U32 R6, R6, 0x10000, RZ ;  /* 0x0001000006067825 */ /* 0x008fc800078e00ff */
[----:B------:R-:W-:Y:S01]  /*4570*/  FADD.FTZ R45, R45, R78 ;  /* 0x0000004e2d2d7221 */ /* 0x000fe20000010000 */
[----:B------:R-:W-:Y:S02]  /*4580*/  LOP3.LUT R11, R11, R7, RZ, 0xfc, !PT ;  /* 0x000000070b0b7212 */ /* 0x000fe400078efcff */
[----:B-1----:R-:W-:Y:S01]  /*4590*/  LOP3.LUT R10, R6, R13, RZ, 0xfc, !PT ;  /* 0x0000000d060a7212 */ /* 0x002fe200078efcff */
[----:B------:R-:W-:Y:S08]  /*45a0*/  BAR.SYNC.DEFER_BLOCKING 0x0 ;  /* 0x0000000000007b1d */ /* 0x000ff00000010000 */
[----:B------:R-:W4:Y:S01]  /*45b0*/  LDC.64 R12, c[0x0][0x560] ;  /* 0x00015800ff0c7b82 */ /* 0x000f220000000a00 */
[----:B------:R-:W-:Y:S01]  /*45c0*/  STS.64 [R31], R10 ;  /* 0x0000000a1f007388 */ /* 0x000fe20000000a00 */
[----:B------:R-:W-:-:S03]  /*45d0*/  NOP ;  /* 0x0000000000007918 */ /* 0x000fc60000000000 */
[----:B------:R-:W0:Y:S01]  /*45e0*/  LDS.64 R6, [R31] ;  /* 0x000000001f067984 */ /* 0x000e220000000a00 */
[----:B----4-:R-:W-:-:S04]  /*45f0*/  LEA R2, P0, R8, R12, 0x1 ;  /* 0x0000000c08027211 */ /* 0x010fc800078008ff */
[----:B------:R-:W-:Y:S02]  /*4600*/  LEA.HI.X R3, R8, R13, R0, 0x1, P0 ;  /* 0x0000000d08037211 */ /* 0x000fe400000f0c00 */
[----:B------:R-:W-:Y:S02]  /*4610*/  ISETP.GT.AND P0, PT, R36, 0x1, PT ;  /* 0x000000012400780c */ /* 0x000fe40003f04270 */
[----:B------:R-:W-:Y:S01]  /*4620*/  MOV R36, R29 ;  /* 0x0000001d00247202 */ /* 0x000fe20000000f00 */
[----:B------:R-:W-:-:S05]  /*4630*/  IMAD.WIDE.U32 R2, R44, 0x8, R2 ;  /* 0x000000082c027825 */ /* 0x000fca00078e0002 */
[----:B0-----:R0:W-:Y:S05]  /*4640*/  STG.E.64 desc[UR16][R2.64], R6 ;  /* 0x0000000602007986 */ /* 0x0011ea000c101b10 */
[----:B------:R-:W-:Y:S05]  /*4650*/  @P0 BRA `(.L_x_18086) ;  /* 0xffffffbc00f40947 */ /* 0x000fea000383ffff */
.L_x_18057:
        /* <DEDUP_REMOVED lines=34> */
.L_x_18088:
[----:B------:R-:W-:Y:S05]  /*4880*/  BSYNC.RECONVERGENT B0 ;  /* 0x0000000000007941 */ /* 0x000fea0003800200 */
.L_x_18087:
        /* <DEDUP_REMOVED lines=26> */
.L_x_18090:
[----:B------:R-:W-:Y:S05]  /*4a30*/  BSYNC.RECONVERGENT B0 ;  /* 0x0000000000007941 */ /* 0x000fea0003800200 */
.L_x_18089:
        /* <DEDUP_REMOVED lines=22> */
.L_x_18092:
        /* <DEDUP_REMOVED lines=60> */
.L_x_18091:
[----:B------:R-:W-:Y:S05]  /*4f60*/  EXIT ;  /* 0x000000000000794d */ /* 0x000fea0003800000 */
.L_x_18093:
        /* <DEDUP_REMOVED lines=9> */
.L_x_18811:


//--------------------- .text._Z25selective_scan_bwd_kernelI32Selective_Scan_bwd_kernel_traitsILi32ELi4ELb1ELb0ELb1ELb0ELb0EN3c108BFloat16ENS1_7complexIfEEEEv12SSMParamsBwd --------------------------
	.section	.text._Z25selective_scan_bwd_kernelI32Selective_Scan_bwd_kernel_traitsILi32ELi4ELb1ELb0ELb1ELb0ELb0EN3c108BFloat16ENS1_7complexIfEEEEv12SSMParamsBwd,"ax",@progbits
	.align	128
        .global         _Z25selective_scan_bwd_kernelI32Selective_Scan_bwd_kernel_traitsILi32ELi4ELb1ELb0ELb1ELb0ELb0EN3c108BFloat16ENS1_7complexIfEEEEv12SSMParamsBwd
        .type           _Z25selective_scan_bwd_kernelI32Selective_Scan_bwd_kernel_traitsILi32ELi4ELb1ELb0ELb1ELb0ELb0EN3c108BFloat16ENS1_7complexIfEEEEv12SSMParamsBwd,@function
        .size           _Z25selective_scan_bwd_kernelI32Selective_Scan_bwd_kernel_traitsILi32ELi4ELb1ELb0ELb1ELb0ELb0EN3c108BFloat16ENS1_7complexIfEEEEv12SSMParamsBwd,(.L_x_18812 - _Z25selective_scan_bwd_kernelI32Selective_Scan_bwd_kernel_traitsILi32ELi4ELb1ELb0ELb1ELb0ELb0EN3c108BFloat16ENS1_7complexIfEEEEv12SSMParamsBwd)
        .other          _Z25selective_scan_bwd_kernelI32Selective_Scan_bwd_kernel_traitsILi32ELi4ELb1ELb0ELb1ELb0ELb0EN3c108BFloat16ENS1_7complexIfEEEEv12SSMParamsBwd,@"STO_CUDA_ENTRY STV_DEFAULT"
_Z25selective_scan_bwd_kernelI32Selective_Scan_bwd_kernel_traitsILi32ELi4ELb1ELb0ELb1ELb0ELb0EN3c108BFloat16ENS1_7complexIfEEEEv12SSMParamsBwd:
.text._Z25selective_scan_bwd_kernelI32Selective_Scan_bwd_kernel_traitsILi32ELi4ELb1ELb0ELb1ELb0ELb0EN3c108BFloat16ENS1_7complexIfEEEEv12SSMParamsBwd:
        /* <DEDUP_REMOVED lines=88> */
[----:B------:R-:W-:Y:S01]  /*0580*/  IMAD.WIDE.U32 R6, R11, R22, R6 ;  /* 0x000000160b067225 */ /* 0x000fe200078e0006 */
[----:B----4-:R-:W-:-:S03]  /*0590*/  LEA R111, P1, R8, R26, 0x3 ;  /* 0x0000001a086f7211 */ /* 0x010fc600078218ff */
[----:B------:R-:W-:Y:S02]  /*05a0*/  IMAD R11, R11, R23, R0 ;  /* 0x000000170b0b7224 */ /* 0x000fe400078e0200 */
[----:B------:R-:W4:Y:S01]  /*05b0*/  LDC.64 R22, c[0x0][0x460] ;  /* 0x00011800ff167b82 */ /* 0x000f220000000a00 */
[----:B------:R-:W-:Y:S01]  /*05c0*/  IMAD R19, R113, UR15, R5 ;  /* 0x0000000f71137c24 */ /* 0x000fe2000f8e0205 */
[----:B------:R-:W-:Y:S01]  /*05d0*/  IADD3 R95, P3, PT, R13, R4, RZ ;  /* 0x000000040d5f7210 */ /* 0x000fe20007f7e0ff */
[----:B0-----:R-:W-:Y:S01]  /*05e0*/  UIMAD.WIDE.U32 UR4, UR18, UR6, URZ ;  /* 0x00000006120472a5 */ /* 0x001fe2000f8e00ff */
[----:B------:R-:W-:-:S04]  /*05f0*/  LEA.HI.X R109, R8, R27, R109, 0x3, P1 ;  /* 0x0000001b086d7211 */ /* 0x000fc800008f1c6d */
[----:B------:R-:W0:Y:S01]  /*0600*/  @P0 LDC.64 R4, c[0x0][0x480] ;  /* 0x00012000ff040b82 */ /* 0x000e220000000a00 */
[----:B------:R-:W-:Y:S01]  /*0610*/  UIMAD UR5, UR18, UR7, UR5 ;  /* 0x00000007120572a4 */ /* 0x000fe2000f8e0205 */
[----:B------:R-:W1:Y:S06]  /*0620*/  LDCU.64 UR6, c[0x0][0x4c8] ;  /* 0x00009900ff0677ac */ /* 0x000e6c0008000a00 */
[----:B------:R-:W0:Y:S01]  /*0630*/  LDC.64 R26, c[0x0][0x528] ;  /* 0x00014a00ff1a7b82 */ /* 0x000e220000000a00 */
[----:B--2---:R-:W-:Y:S01]  /*0640*/  @P0 IMAD R0, R10, UR18, R113 ;  /* 0x000000120a000c24 */ /* 0x004fe2000f8e0271 */
[----:B------:R-:W-:-:S03]  /*0650*/  LEA R9, R29, 0xffffff00, 0x8 ;  /* 0xffffff001d097811 */ /* 0x000fc600078e40ff */
[----:B------:R-:W-:Y:S01]  /*0660*/  @P0 IMAD R0, R0, R29, RZ ;  /* 0x0000001d00000224 */ /* 0x000fe200078e02ff */
[----:B------:R-:W-:Y:S02]  /*0670*/  IADD3 R8, PT, PT, R7, R11, RZ ;  /* 0x0000000b07087210 */ /* 0x000fe40007ffe0ff */
[----:B------:R-:W-:Y:S01]  /*0680*/  ISETP.GE.AND P1, PT, R29, 0x1, PT ;  /* 0x000000011d00780c */ /* 0x000fe20003f26270 */
[----:B---3--:R-:W-:Y:S01]  /*0690*/  @P0 IMAD R7, R0, R15, RZ ;  /* 0x0000000f00070224 */ /* 0x008fe200078e02ff */
[----:B------:R-:W-:Y:S01]  /*06a0*/  IADD3 R97, P2, PT, R13, R2, RZ ;  /* 0x000000020d617210 */ /* 0x000fe20007f5e0ff */
[----:B------:R-:W-:Y:S01]  /*06b0*/  IMAD.WIDE.U32 R2, R113, R92, UR4 ;  /* 0x0000000471027e25 */ /* 0x000fe2000f8e005c */
[----:B------:R-:W-:Y:S02]  /*06c0*/  SHF.R.S32.HI R0, RZ, 0x1f, R13 ;  /* 0x0000001fff007819 */ /* 0x000fe4000001140d */
[----:B------:R-:W-:Y:S01]  /*06d0*/  IADD3 R6, P4, PT, R9, R6, RZ ;  /* 0x0000000609067210 */ /* 0x000fe20007f9e0ff */
[----:B------:R-:W-:Y:S01]  /*06e0*/  IMAD R93, R113, R93, R3 ;  /* 0x0000005d715d7224 */ /* 0x000fe200078e0203 */
[----:B------:R-:W-:-:S02]  /*06f0*/  IADD3.X R10, PT, PT, R0, R21, RZ, P2, !PT ;  /* 0x00000015000a7210 */ /* 0x000fc400017fe4ff */
[----:B------:R-:W-:Y:S02]  /*0700*/  LEA.HI.X.SX32 R89, R9, R8, 0x1, P4 ;  /* 0x0000000809597211 */ /* 0x000fe400020f0eff */
[----:B----4-:R-:W-:Y:S02]  /*0710*/  LEA R96, P2, R97, R22, 0x1 ;  /* 0x0000001661607211 */ /* 0x010fe400078408ff */
[----:B------:R-:W-:Y:S02]  /*0720*/  CS2R R16, SRZ ;  /* 0x0000000000107805 */ /* 0x000fe4000001ff00 */
[----:B------:R-:W-:Y:S01]  /*0730*/  IADD3 R2, P4, PT, R13, R2, RZ ;  /* 0x000000020d027210 */ /* 0x000fe20007f9e0ff */
[----:B-1----:R-:W-:Y:S01]  /*0740*/  IMAD.WIDE.U32 R14, R113, UR6, RZ ;  /* 0x00000006710e7c25 */ /* 0x002fe2000f8e00ff */
        /* <DEDUP_REMOVED lines=31> */
[C---:B------:R-:W-:Y:S02]  /*0940*/  IADD3 R5, PT, PT, R88.reuse, 0x40, RZ ;  /* 0x0000004058057810 */ /* 0x040fe40007ffe0ff */
[C---:B------:R-:W-:Y:S02]  /*0950*/  IADD3 R7, PT, PT, R88.reuse, 0x60, RZ ;  /* 0x0000006058077810 */ /* 0x040fe40007ffe0ff */
[----:B------:R-:W-:-:S02]  /*0960*/  IADD3 R19, PT, PT, R88, 0x80, RZ ;  /* 0x0000008058137810 */ /* 0x000fc40007ffe0ff */
[C---:B------:R-:W-:Y:S02]  /*0970*/  IADD3 R21, PT, PT, R88.reuse, 0xa0, RZ ;  /* 0x000000a058157810 */ /* 0x040fe40007ffe0ff */
[C---:B------:R-:W-:Y:S02]  /*0980*/  IADD3 R23, PT, PT, R88.reuse, 0xc0, RZ ;  /* 0x000000c058177810 */ /* 0x040fe40007ffe0ff */
[C---:B------:R-:W-:Y:S02]  /*0990*/  IADD3 R25, PT, PT, R88.reuse, 0xe0, RZ ;  /* 0x000000e058197810 */ /* 0x040fe40007ffe0ff */
[C---:B------:R-:W-:Y:S02]  /*09a0*/  LOP3.LUT R73, R88.reuse, 0x3e0, RZ, 0xc0, !PT ;  /* 0x000003e058497812 */ /* 0x040fe400078ec0ff */
[C---:B------:R-:W-:Y:S02]  /*09b0*/  SHF.L.U32 R87, R88.reuse, 0x3, RZ ;  /* 0x0000000358577819 */ /* 0x040fe400000006ff */
        /* <DEDUP_REMOVED lines=9> */
[CC--:B------:R-:W-:Y:S02]  /*0a50*/  LEA.HI R72, R88.reuse, R87.reuse, RZ, 0x1e ;  /* 0x0000005758487211 */ /* 0x0c0fe400078ff0ff */
[----:B------:R-:W-:Y:S02]  /*0a60*/  LEA.HI R70, R87, R87, RZ, 0x1b ;  /* 0x0000005757467211 */ /* 0x000fe400078fd8ff */
[----:B-1----:R-:W-:Y:S02]  /*0a70*/  MOV R86, UR6 ;  /* 0x0000000600567c02 */ /* 0x002fe40008000f00 */
[----:B------:R-:W-:-:S02]  /*0a80*/  LOP3.LUT R123, R88, 0x1f, RZ, 0xc0, !PT ;  /* 0x0000001f587b7812 */ /* 0x000fc400078ec0ff */
[----:B------:R-:W-:Y:S02]  /*0a90*/  IADD3 R85, PT, PT, R88, 0x200, RZ ;  /* 0x0000020058557810 */ /* 0x000fe40007ffe0ff */
        /* <DEDUP_REMOVED lines=9> */
[----:B------:R-:W-:Y:S02]  /*0b30*/  LEA R72, R72, UR5, 0x2 ;  /* 0x0000000548487c11 */ /* 0x000fe4000f8e10ff */
[----:B------:R-:W-:-:S07]  /*0b40*/  LEA R70, R70, UR4, 0x2 ;  /* 0x0000000446467c11 */ /* 0x000fce000f8e10ff */
.L_x_18130:
[----:B------:R-:W-:Y:S01]  /*0b50*/  BAR.SYNC.DEFER_BLOCKING 0x0 ;  /* 0x0000000000007b1d */ /* 0x000fe20000010000 */
[----:B0-----:R-:W-:-:S06]  /*0b60*/  IMAD.WIDE.U32 R2, R83, 0x8, R96 ;  /* 0x0000000853027825 */ /* 0x001fcc00078e0060 */
[----:B------:R-:W2:Y:S01]  /*0b70*/  LDG.E.64 R2, desc[UR16][R2.64] ;  /* 0x0000001002027981 */ /* 0x000ea2000c1e1b00 */
[----:B------:R-:W0:Y:S01]  /*0b80*/  S2UR UR6, SR_CgaCtaId ;  /* 0x00000000000679c3 */ /* 0x000e220000008800 */
[----:B------:R-:W-:Y:S01]  /*0b90*/  UMOV UR4, 0x400 ;  /* 0x0000040000047882 */ /* 0x000fe20000000000 */
[C---:B------:R-:W-:Y:S01]  /*0ba0*/  IMAD.WIDE.U32 R4, R83.reuse, 0x8, R94 ;  /* 0x0000000853047825 */ /* 0x040fe200078e005e */
[----:B------:R-:W1:Y:S01]  /*0bb0*/  S2R R68, SR_LANEID ;  /* 0x0000000000447919 */ /* 0x000e620000000000 */
[----:B0-----:R-:W-:Y:S02]  /*0bc0*/  ULEA UR4, UR6, UR4, 0x18 ;  /* 0x0000000406047291 */ /* 0x001fe4000f8ec0ff */
[----:B------:R-:W-:Y:S01]  /*0bd0*/  IMAD.WIDE.U32 R6, R83, 0x8, R92 ;  /* 0x0000000853067825 */ /* 0x000fe200078e005c */
[----:B------:R-:W0:Y:S03]  /*0be0*/  LDCU UR6, c[0x0][0x38c] ;  /* 0x00007180ff0677ac */ /* 0x000e260008000800 */
[----:B-1----:R-:W-:-:S05]  /*0bf0*/  LEA R71, R68, UR4, 0x3 ;  /* 0x0000000444477c11 */ /* 0x002fca000f8e18ff */
[----:B--2---:R-:W-:Y:S01]  /*0c00*/  STS.64 [R71], R2 ;  /* 0x0000000247007388 */ /* 0x004fe20000000a00 */
[----:B------:R-:W-:-:S03]  /*0c10*/  NOP ;  /* 0x0000000000007918 */ /* 0x000fc60000000000 */
[----:B------:R-:W1:Y:S01]  /*0c20*/  LDS.64 R66, [R71] ;  /* 0x0000000047427984 */ /* 0x000e620000000a00 */
[----:B------:R-:W-:Y:S06]  /*0c30*/  BAR.SYNC.DEFER_BLOCKING 0x0 ;  /* 0x0000000000007b1d */ /* 0x000fec0000010000 */
[----:B------:R-:W2:Y:S04]  /*0c40*/  LDG.E.64 R4, desc[UR16][R4.64] ;  /* 0x0000001004047981 */ /* 0x000ea8000c1e1b00 */
[----:B--2---:R-:W-:Y:S01]  /*0c50*/  STS.64 [R71], R4 ;  /* 0x0000000447007388 */ /* 0x004fe20000000a00 */
[----:B------:R-:W-:-:S03]  /*0c60*/  NOP ;  /* 0x0000000000007918 */ /* 0x000fc60000000000 */
[----:B------:R-:W-:Y:S01]  /*0c70*/  LDS.64 R18, [R71] ;  /* 0x0000000047127984 */ /* 0x000fe20000000a00 */
[----:B------:R-:W-:Y:S06]  /*0c80*/  BAR.SYNC.DEFER_BLOCKING 0x0 ;  /* 0x0000000000007b1d */ /* 0x000fec0000010000 */
[----:B------:R-:W2:Y:S01]  /*0c90*/  LDG.E.64 R6, desc[UR16][R6.64] ;  /* 0x0000001006067981 */ /* 0x000ea2000c1e1b00 */
[C---:B-1----:R-:W-:Y:S01]  /*0ca0*/  SHF.R.U64 R63, R66.reuse, 0x10, R67 ;  /* 0x00000010423f7819 */ /* 0x042fe20000001243 */
[----:B0-----:R-:W-:Y:S01]  /*0cb0*/  UISETP.GE.AND UP0, UPT, UR6, 0x1, UPT ;  /* 0x000000010600788c */ /* 0x001fe2000bf06270 */
        /* <DEDUP_REMOVED lines=28> */
[C---:B------:R-:W-:Y:S01]  /*0e80*/  SHF.R.U64 R4, R18.reuse, 0x10, R19 ;  /* 0x0000001012047819 */ /* 0x040fe20000001213 */
[----:B------:R-:W0:Y:S01]  /*0e90*/  LDC R52, c[0x0][0x388] ;  /* 0x0000e200ff347b82 */ /* 0x000e220000000800 */
[----:B------:R-:W-:Y:S01]  /*0ea0*/  SHF.L.U32 R5, R18, 0x10, RZ ;  /* 0x0000001012057819 */ /* 0x000fe200000006ff */
[----:B------:R-:W-:Y:S01]  /*0eb0*/  FADD.FTZ R0, R3, R3 ;  /* 0x0000000303007221 */ /* 0x000fe20000010000 */
[----:B------:R-:W-:Y:S01]  /*0ec0*/  SHF.R.U32.HI R2, RZ, 0x10, R19 ;  /* 0x00000010ff027819 */ /* 0x000fe20000011613 */
        /* <DEDUP_REMOVED lines=9> */
[C---:B------:R-:W-:Y:S01]  /*0f60*/  ISETP.NE.AND P0, PT, R86.reuse, 0x1, PT ;  /* 0x000000015600780c */ /* 0x040fe20003f05270 */
[----:B------:R-:W-:Y:S01]  /*0f70*/  FADD.FTZ R44, R5, R98 ;  /* 0x00000062052c7221 */ /* 0x000fe20000010000 */
[----:B------:R-:W-:Y:S01]  /*0f80*/  SHF.L.U32 R47, R86, 0x8, RZ ;  /* 0x00000008562f7819 */ /* 0x000fe200000006ff */
[----:B------:R-:W2:Y:S01]  /*0f90*/  LDC.64 R20, c[0x0][0x448] ;  /* 0x00011200ff147b82 */ /* 0x000ea20000000a00 */
[CC--:B------:R-:W-:Y:S01]  /*0fa0*/  IADD3 R28, P1, PT, R29.reuse, R88.reuse, RZ ;  /* 0x000000581d1c7210 */ /* 0x0c0fe20007f3e0ff */
[----:B------:R-:W-:Y:S01]  /*0fb0*/  FADD.FTZ R54, R54, R54 ;  /* 0x0000003636367221 */ /* 0x000fe20000010000 */
[----:B------:R-:W-:Y:S01]  /*0fc0*/  LOP3.LUT R122, R29, 0x100, RZ, 0xc0, !PT ;  /* 0x000001001d7a7812 */ /* 0x000fe200078ec0ff */
[----:B------:R-:W-:Y:S01]  /*0fd0*/  FADD.FTZ R53, R53, R53 ;  /* 0x0000003535357221 */ /* 0x000fe20000010000 */
[----:B------:R-:W-:Y:S01]  /*0fe0*/  IADD3 R45, PT, PT, R29, R88, RZ ;  /* 0x000000581d2d7210 */ /* 0x000fe20007ffe0ff */
[----:B------:R-:W-:Y:S01]  /*0ff0*/  FMUL.FTZ R43, R50, R69 ;  /* 0x00000045322b7220 */ /* 0x000fe20000410000 */
[----:B------:R-:W-:Y:S01]  /*1000*/  IADD3 R51, PT, PT, R86, -0x2, RZ ;  /* 0xfffffffe56337810 */ /* 0x000fe20007ffe0ff */
[----:B------:R-:W3:Y:S01]  /*1010*/  LDC.64 R80, c[0x0][0x3e0] ;  /* 0x0000f800ff507b82 */ /* 0x000ee20000000a00 */
[----:B------:R-:W-:Y:S01]  /*1020*/  MOV R65, RZ ;  /* 0x000000ff00417202 */ /* 0x000fe20000000f00 */
[----:B------:R-:W-:Y:S01]  /*1030*/  FMUL.FTZ R42, R48, R67 ;  /* 0x00000043302a7220 */ /* 0x000fe20000410000 */
[----:B------:R-:W-:Y:S01]  /*1040*/  ISETP.EQ.AND P0, PT, R88, RZ, P0 ;  /* 0x000000ff5800720c */ /* 0x000fe20000702270 */
[----:B------:R-:W-:Y:S01]  /*1050*/  FMUL.FTZ R41, R46, R63 ;  /* 0x0000003f2e297220 */ /* 0x000fe20000410000 */
[----:B------:R-:W-:Y:S01]  /*1060*/  LOP3.LUT R47, R47, 0x100, RZ, 0xc0, !PT ;  /* 0x000001002f2f7812 */ /* 0x000fe200078ec0ff */
[----:B------:R-:W-:Y:S01]  /*1070*/  FMUL.FTZ R40, R44, R61 ;  /* 0x0000003d2c287220 */ /* 0x000fe20000410000 */
[----:B------:R-:W-:Y:S01]  /*1080*/  LEA.HI.X.SX32 R29, R29, RZ, 0x1, P1 ;  /* 0x000000ff1d1d7211 */ /* 0x000fe200008f0eff */
[----:B------:R-:W4:Y:S01]  /*1090*/  LDC.64 R22, c[0x0][0x3c0] ;  /* 0x0000f000ff167b82 */ /* 0x000f220000000a00 */
[----:B------:R-:W-:Y:S01]  /*10a0*/  LEA R49, R68, UR4, 0x4 ;  /* 0x0000000444317c11 */ /* 0x000fe2000f8e20ff */
[----:B------:R-:W0:Y:S01]  /*10b0*/  LDCU UR8, c[0x0][0x394] ;  /* 0x00007280ff0877ac */ /* 0x000e220008000800 */
[----:B------:R-:W0:Y:S05]  /*10c0*/  LDCU UR9, c[0x0][0x38c] ;  /* 0x00007180ff0977ac */ /* 0x000e2a0008000800 */
[----:B------:R-:W0:Y:S01]  /*10d0*/  LDC.64 R24, c[0x0][0x3a8] ;  /* 0x0000ea00ff187b82 */ /* 0x000e220000000a00 */
[----:B------:R-:W-:-:S07]  /*10e0*/  UMOV UR4, URZ ;  /* 0x000000ff00047c82 */ /* 0x000fce0008000000 */
[----:B------:R-:W0:Y:S02]  /*10f0*/  LDC.64 R26, c[0x0][0x4f0] ;  /* 0x00013c00ff1a7b82 */ /* 0x000e240000000a00 */
.L_x_18129:
[----:B------:R-:W-:Y:S02]  /*1100*/  MOV R2, R10 ;  /* 0x0000000a00027202 */ /* 0x000fe40000000f00 */
[----:B------:R-:W-:-:S03]  /*1110*/  MOV R3, R101 ;  /* 0x0000006500037202 */ /* 0x000fc60000000f00 */
[----:B0-----:R-:W-:-:S04]  /*1120*/  IMAD.WIDE.U32 R2, R24, UR4, R2 ;  /* 0x0000000418027c25 */ /* 0x001fc8000f8e0002 */
[----:B------:R-:W-:Y:S01]  /*1130*/  IMAD R3, R25, UR4, R3 ;  /* 0x0000000419037c24 */ /* 0x000fe2000f8e0203 */
[----:B-1----:R-:W-:-:S04]  /*1140*/  LEA R30, P1, R2, R18, 0x3 ;  /* 0x00000012021e7211 */ /* 0x002fc800078218ff */
[----:B------:R-:W-:Y:S01]  /*1150*/  LEA.HI.X R31, R2, R19, R3, 0x3, P1 ;  /* 0x00000013021f7211 */ /* 0x000fe200008f1c03 */
[----:B---3--:R-:W-:-:S04]  /*1160*/  IMAD.WIDE.U32 R2, R80, UR4, RZ ;  /* 0x0000000450027c25 */ /* 0x008fc8000f8e00ff */
[----:B------:R-:W-:Y:S01]  /*1170*/  IMAD R3, R81, UR4, R3 ;  /* 0x0000000451037c24 */ /* 0x000fe2000f8e0203 */
[C---:B------:R-:W-:Y:S01]  /*1180*/  LEA R4, P1, R2.reuse, R91, 0x1 ;  /* 0x0000005b02047211 */ /* 0x040fe200078208ff */
[----:B------:R-:W3:Y:S03]  /*1190*/  LDG.E.64 R30, desc[UR16][R30.64] ;  /* 0x000000101e1e7981 */ /* 0x000ee6000c1e1b00 */
[----:B------:R-:W-:-:S03]  /*11a0*/  LEA.HI.X R5, R2, R89, R3, 0x1, P1 ;  /* 0x0000005902057211 */ /* 0x000fc600008f0c03 */
[----:B------:R-:W-:-:S05]  /*11b0*/  IMAD.WIDE.U32 R6, R73, 0x8, R4 ;  /* 0x0000000849067825 */ /* 0x000fca00078e0004 */
[----:B------:R-:W5:Y:S04]  /*11c0*/  LDG.E.64 R2, desc[UR16][R6.64] ;  /* 0x0000001006027981 */ /* 0x000f68000c1e1b00 */
[----:B------:R0:W5:Y:S01]  /*11d0*/  LDG.E.64 R34, desc[UR16][R6.64+0x100] ;  /* 0x0001001006227981 */ /* 0x000162000c1e1b00 */
[----:B------:R-:W-:Y:S02]  /*11e0*/  MOV R4, R8 ;  /* 0x0000000800047202 */ /* 0x000fe40000000f00 */
[----:B------:R-:W-:-:S03]  /*11f0*/  MOV R5, R99 ;  /* 0x0000006300057202 */ /* 0x000fc60000000f00 */
[----:B----4-:R-:W-:-:S04]  /*1200*/  IMAD.WIDE.U32 R4, R22, UR4, R4 ;  /* 0x0000000416047c25 */ /* 0x010fc8000f8e0004 */
[----:B------:R-:W-:Y:S01]  /*1210*/  IMAD R5, R23, UR4, R5 ;  /* 0x0000000417057c24 */ /* 0x000fe2000f8e0205 */
[----:B--2---:R-:W-:-:S04]  /*1220*/  LEA R32, P1, R4, R20, 0x3 ;  /* 0x0000001404207211 */ /* 0x004fc800078218ff */
[----:B------:R-:W-:-:S06]  /*1230*/  LEA.HI.X R33, R4, R21, R5, 0x3, P1 ;  /* 0x0000001504217211 */ /* 0x000fcc00008f1c05 */
[----:B------:R-:W2:Y:S01]  /*1240*/  LDG.E.64 R32, desc[UR16][R32.64] ;  /* 0x0000001020207981 */ /* 0x000ea2000c1e1b00 */
[----:B------:R-:W1:Y:S01]  /*1250*/  S2UR UR7, SR_CgaCtaId ;  /* 0x00000000000779c3 */ /* 0x000e620000008800 */
[C---:B------:R-:W-:Y:S01]  /*1260*/  ISETP.NE.AND P1, PT, R88.reuse, RZ, PT ;  /* 0x000000ff5800720c */ /* 0x040fe20003f25270 */
[----:B------:R-:W-:Y:S01]  /*1270*/  UMOV UR6, 0x400 ;  /* 0x0000040000067882 */ /* 0x000fe20000000000 */
[----:B------:R-:W-:Y:S01]  /*1280*/  ISETP.NE.AND P2, PT, R88, 0x1f, PT ;  /* 0x0000001f5800780c */ /* 0x000fe20003f45270 */
[----:B------:R-:W-:Y:S01]  /*1290*/  BSSY.RECONVERGENT B0, `(.L_x_18096) ;  /* 0x000005a000007945 */ /* 0x000fe20003800200 */
[----:B-1----:R-:W-:Y:S01]  /*12a0*/  ULEA UR6, UR7, UR6, 0x18 ;  /* 0x0000000607067291 */ /* 0x002fe2000f8ec0ff */
[----:B---3--:R-:W-:Y:S01]  /*12b0*/  FMUL.FTZ R36, R46, R31 ;  /* 0x0000001f2e247220 */ /* 0x008fe20000410000 */
[----:B------:R-:W-:-:S03]  /*12c0*/  FMUL.FTZ R5, R30, 1.4426950216293334961 ;  /* 0x3fb8aa3b1e057820 */ /* 0x000fc60000410000 */
[----:B------:R-:W-:Y:S01]  /*12d0*/  FMUL.RZ R38, R36, 0.15915493667125701904 ;  /* 0x3e22f98324267820 */ /* 0x000fe2000040c000 */
[-C--:B------:R-:W-:Y:S01]  /*12e0*/  FMUL.FTZ R4, R50, R5.reuse ;  /* 0x0000000532047220 */ /* 0x080fe20000410000 */
[-C--:B0-----:R-:W-:Y:S01]  /*12f0*/  FMUL.FTZ R6, R46, R5.reuse ;  /* 0x000000052e067220 */ /* 0x081fe20000410000 */
[-C--:B------:R-:W-:Y:S01]  /*1300*/  FMUL.FTZ R7, R48, R5.reuse ;  /* 0x0000000530077220 */ /* 0x080fe20000410000 */
[----:B------:R-:W-:Y:S01]  /*1310*/  FMUL.FTZ R36, R44, R5 ;  /* 0x000000052c247220 */ /* 0x000fe20000410000 */
[----:B------:R-:W-:Y:S01]  /*1320*/  FMUL.FTZ R5, R48, R31 ;  /* 0x0000001f30057220 */ /* 0x000fe20000410000 */
[----:B------:R-:W-:Y:S01]  /*1330*/  MUFU.EX2 R39, R4 ;  /* 0x0000000400277308 */ /* 0x000fe20000000800 */
[----:B-----5:R0:W-:Y:S02]  /*1340*/  STS.64 [R71], R2 ;  /* 0x0000000247007388 */ /* 0x0201e40000000a00 */
[----:B------:R-:W-:Y:S02]  /*1350*/  FMUL.RZ R104, R5, 0.15915493667125701904 ;  /* 0x3e22f98305687820 */ /* 0x000fe4000040c000 */
[----:B------:R1:W-:Y:S03]  /*1360*/  STS.64 [R71+0x100], R34 ;  /* 0x0001002247007388 */ /* 0x0003e60000000a00 */
[----:B------:R-:W-:Y:S01]  /*1370*/  MUFU.EX2 R110, R6 ;  /* 0x00000006006e7308 */ /* 0x000fe20000000800 */
[----:B0-----:R-:W-:-:S07]  /*1380*/  IADD3 R2, PT, PT, R122, UR4, RZ ;  /* 0x000000047a027c10 */ /* 0x001fce000fffe0ff */
[----:B------:R0:W-:Y:S01]  /*1390*/  MUFU.EX2 R106, R7 ;  /* 0x00000007006a7308 */ /* 0x0001e20000000800 */
[----:B------:R-:W-:Y:S01]  /*13a0*/  NOP ;  /* 0x0000000000007918 */ /* 0x000fe20000000000 */
[----:B------:R-:W-:-:S06]  /*13b0*/  SEL R2, R2, R85, !P1 ;  /* 0x0000005502027207 */ /* 0x000fcc0004800000 */
[----:B------:R3:W-:Y:S01]  /*13c0*/  MUFU.EX2 R102, R36 ;  /* 0x0000002400667308 */ /* 0x0007e20000000800 */
[----:B0-----:R-:W0:Y:S01]  /*13d0*/  LDS.128 R4, [R49] ;  /* 0x0000000031047984 */ /* 0x001e220000000c00 */
[----:B------:R-:W-:-:S06]  /*13e0*/  LEA R2, R2, UR6, 0x3 ;  /* 0x0000000602027c11 */ /* 0x000fcc000f8e18ff */
[----:B------:R-:W-:Y:S01]  /*13f0*/  MUFU.SIN R37, R38 ;  /* 0x0000002600257308 */ /* 0x000fe20000000400 */
[----:B---3--:R-:W-:-:S04]  /*1400*/  FMUL.FTZ R36, R50, R31 ;  /* 0x0000001f32247220 */ /* 0x008fc80000410000 */
[----:B------:R-:W-:-:S03]  /*1410*/  FMUL.RZ R36, R36, 0.15915493667125701904 ;  /* 0x3e22f98324247820 */ /* 0x000fc6000040c000 */
[----:B------:R3:W4:Y:S08]  /*1420*/  MUFU.COS R115, R38 ;  /* 0x0000002600737308 */ /* 0x0007300000000000 */
[----:B-1----:R-:W-:Y:S01]  /*1430*/  MUFU.SIN R34, R36 ;  /* 0x0000002400227308 */ /* 0x002fe20000000400 */
[----:B---3--:R-:W-:-:S04]  /*1440*/  FMUL.FTZ R38, R44, R31 ;  /* 0x0000001f2c267220 */ /* 0x008fc80000410000 */
[----:B------:R-:W-:-:S03]  /*1450*/  FMUL.RZ R114, R38, 0.15915493667125701904 ;  /* 0x3e22f98326727820 */ /* 0x000fc6000040c000 */
[----:B------:R-:W1:Y:S01]  /*1460*/  MUFU.COS R38, R36 ;  /* 0x0000002400267308 */ /* 0x000e620000000000 */
[C---:B----4-:R-:W-:Y:S01]  /*1470*/  FMUL.FTZ R112, R110.reuse, R115 ;  /* 0x000000736e707220 */ /* 0x050fe20000410000 */
[----:B------:R-:W-:-:S06]  /*1480*/  FMUL.FTZ R110, R110, R37 ;  /* 0x000000256e6e7220 */ /* 0x000fcc0000410000 */
[----:B------:R-:W3:Y:S01]  /*1490*/  MUFU.COS R3, R114 ;  /* 0x0000007200037308 */ /* 0x000ee20000000000 */
[----:B0-----:R-:W-:Y:S02]  /*14a0*/  PRMT R132, R5, 0x7632, R132 ;  /* 0x0000763205847816 */ /* 0x001fe40000000084 */
[----:B------:R-:W-:Y:S02]  /*14b0*/  PRMT R134, R4, 0x7632, R134 ;  /* 0x0000763204867816 */ /* 0x000fe40000000086 */
[----:B------:R-:W-:Y:S02]  /*14c0*/  PRMT R128, R6, 0x7632, R128 ;  /* 0x0000763206807816 */ /* 0x000fe40000000080 */
[----:B------:R-:W-:Y:S01]  /*14d0*/  SHF.L.U32 R132, R132, 0x10, RZ ;  /* 0x0000001084847819 */ /* 0x000fe200000006ff */
[----:B------:R-:W0:Y:S01]  /*14e0*/  MUFU.COS R119, R104 ;  /* 0x0000006800777308 */ /* 0x000e220000000000 */
[C---:B-1----:R-:W-:Y:S01]  /*14f0*/  FMUL.FTZ R38, R39.reuse, R38 ;  /* 0x0000002627267220 */ /* 0x042fe20000410000 */
[----:B------:R-:W-:Y:S01]  /*1500*/  FMUL.FTZ R39, R39, R34 ;  /* 0x0000002227277220 */ /* 0x000fe20000410000 */
[----:B------:R-:W-:-:S02]  /*1510*/  SHF.L.U32 R134, R134, 0x10, RZ ;  /* 0x0000001086867819 */ /* 0x000fc400000006ff */
[----:B------:R-:W-:Y:S02]  /*1520*/  SHF.L.U32 R128, R128, 0x10, RZ ;  /* 0x0000001080807819 */ /* 0x000fe400000006ff */
[----:B------:R-:W-:Y:S01]  /*1530*/  SHF.L.U32 R126, R5, 0x10, RZ ;  /* 0x00000010057e7819 */ /* 0x000fe200000006ff */
[----:B------:R3:W1:Y:S01]  /*1540*/  MUFU.SIN R117, R104 ;  /* 0x0000006800757308 */ /* 0x0006620000000400 */
[----:B------:R-:W-:Y:S01]  /*1550*/  SHF.L.U32 R115, R7, 0x10, RZ ;  /* 0x0000001007737819 */ /* 0x000fe200000006ff */
[----:B------:R4:W-:Y:S01]  /*1560*/  STS.64 [R2+0xa80], R38 ;  /* 0x000a802602007388 */ /* 0x0009e20000000a00 */
[----:B------:R-:W-:Y:S01]  /*1570*/  SHF.L.U32 R130, R4, 0x10, RZ ;  /* 0x0000001004827819 */ /* 0x000fe200000006ff */
[----:B--2---:R-:W-:Y:S01]  /*1580*/  FMUL.FTZ R4, R32, R134 ;  /* 0x0000008620047220 */ /* 0x004fe20000410000 */
[----:B------:R-:W-:Y:S01]  /*1590*/  SHF.L.U32 R124, R6, 0x10, RZ ;  /* 0x00000010067c7819 */ /* 0x000fe200000006ff */
[----:B------:R-:W-:Y:S01]  /*15a0*/  FMUL.FTZ R6, R32, R132 ;  /* 0x0000008420067220 */ /* 0x000fe20000410000 */
[C---:B------:R-:W-:Y:S01]  /*15b0*/  FMUL.FTZ R35, R33.reuse, R128 ;  /* 0x0000008021237220 */ /* 0x040fe20000410000 */
[----:B------:R2:W5:Y:S01]  /*15c0*/  MUFU.SIN R121, R114 ;  /* 0x0000007200797308 */ /* 0x0005620000000400 */
[----:B---3--:R-:W-:Y:S01]  /*15d0*/  FMUL.FTZ R104, R102, R3 ;  /* 0x0000000366687220 */ /* 0x008fe20000410000 */
[C---:B------:R-:W-:Y:S01]  /*15e0*/  FMUL.FTZ R3, R33.reuse, R134 ;  /* 0x0000008621037220 */ /* 0x040fe20000410000 */
[C---:B------:R-:W-:Y:S01]  /*15f0*/  FFMA.FTZ R5, R33.reuse, R130, R4 ;  /* 0x0000008221057223 */ /* 0x040fe20000010004 */
[----:B------:R-:W-:Y:S01]  /*1600*/  FFMA.FTZ R6, R33, R126, R6 ;  /* 0x0000007e21067223 */ /* 0x000fe20000010006 */
[C---:B------:R-:W-:Y:S01]  /*1610*/  FFMA.FTZ R35, R32.reuse, R124, -R35 ;  /* 0x0000007c20237223 */ /* 0x040fe20000010823 */
[C---:B----4-:R-:W-:Y:S01]  /*1620*/  FMUL.FTZ R2, R32.reuse, R128 ;  /* 0x0000008020027220 */ /* 0x050fe20000410000 */
[----:B------:R-:W-:Y:S01]  /*1630*/  FFMA.FTZ R3, R32, R130, -R3 ;  /* 0x0000008220037223 */ /* 0x000fe20000010803 */
[C---:B0-----:R-:W-:Y:S01]  /*1640*/  FMUL.FTZ R108, R106.reuse, R119 ;  /* 0x000000776a6c7220 */ /* 0x041fe20000410000 */
[----:B--2---:R-:W-:Y:S01]  /*1650*/  PRMT R114, R7, 0x7632, R114 ;  /* 0x0000763207727816 */ /* 0x004fe20000000072 */
[C---:B------:R-:W-:Y:S01]  /*1660*/  FMUL.FTZ R7, R33.reuse, R132 ;  /* 0x0000008421077220 */ /* 0x040fe20000410000 */
[----:B-1----:R-:W-:Y:S01]  /*1670*/  FMUL.FTZ R106, R106, R117 ;  /* 0x000000756a6a7220 */ /* 0x002fe20000410000 */
[----:B------:R-:W-:Y:S01]  /*1680*/  FMUL.FTZ R117, R0, R3 ;  /* 0x0000000300757220 */ /* 0x000fe20000410000 */
[----:B------:R-:W-:Y:S01]  /*1690*/  SHF.L.U32 R114, R114, 0x10, RZ ;  /* 0x0000001072727819 */ /* 0x000fe200000006ff */
[----:B------:R-:W-:Y:S01]  /*16a0*/  FFMA.FTZ R118, R32, R126, -R7 ;  /* 0x0000007e20767223 */ /* 0x000fe20000010807 */
[C---:B------:R-:W-:Y:S01]  /*16b0*/  FFMA.FTZ R7, R33.reuse, R124, R2 ;  /* 0x0000007c21077223 */ /* 0x040fe20000010002 */
[----:B------:R-:W-:Y:S01]  /*16c0*/  FMUL.FTZ R116, R0, -R5 ;  /* 0x8000000500747220 */ /* 0x000fe20000410000 */
[----:B-----5:R-:W-:Y:S01]  /*16d0*/  FMUL.FTZ R102, R102, R121 ;  /* 0x0000007966667220 */ /* 0x020fe20000410000 */
[-C--:B------:R-:W-:Y:S01]  /*16e0*/  FMUL.FTZ R34, R33, R114.reuse ;  /* 0x0000007221227220 */ /* 0x080fe20000410000 */
[C---:B------:R-:W-:Y:S01]  /*16f0*/  FMUL.FTZ R36, R32.reuse, R114 ;  /* 0x0000007220247220 */ /* 0x040fe20000410000 */
[C---:B------:R-:W-:Y:S01]  /*1700*/  FMUL.FTZ R118, R55.reuse, R118 ;  /* 0x0000007637767220 */ /* 0x040fe20000410000 */
[----:B------:R-:W-:Y:S01]  /*1710*/  FMUL.FTZ R119, R55, -R6 ;  /* 0x8000000637777220 */ /* 0x000fe20000410000 */
[-C--:B------:R-:W-:Y:S01]  /*1720*/  FFMA.FTZ R34, R32, R115.reuse, -R34 ;  /* 0x0000007320227223 */ /* 0x080fe20000010822 */
[----:B------:R-:W-:Y:S01]  /*1730*/  FFMA.FTZ R36, R33, R115, R36 ;  /* 0x0000007321247223 */ /* 0x000fe20000010024 */
        /* <DEDUP_REMOVED lines=14> */
.L_x_18097:
[----:B------:R0:W1:Y:S02]  /*1820*/  LDS.64 R36, [R87+UR5+0x1a88] ;  /* 0x001a880557247984 */ /* 0x0000640008000a00 */
.L_x_18098:
[----:B------:R-:W-:Y:S05]  /*1830*/  BSYNC.RECONVERGENT B0 ;  /* 0x0000000000007941 */ /* 0x000fea0003800200 */
.L_x_18096:
        /* <DEDUP_REMOVED lines=19> */
[----:B------:R-:W-:Y:S01]  /*1970*/  FADD.FTZ R3, RZ, R2 ;  /* 0x00000002ff037221 */ /* 0x000fe20000010000 */
[----:B------:R-:W-:Y:S02]  /*1980*/  FMUL.FTZ R2, R38, R110 ;  /* 0x0000006e26027220 */ /* 0x000fe40000410000 */
[C---:B--2---:R-:W-:Y:S01]  /*1990*/  FMUL.FTZ R7, R102.reuse, R129 ;  /* 0x0000008166077220 */ /* 0x044fe20000410000 */
[-C--:B------:R-:W-:Y:S01]  /*19a0*/  FMUL.FTZ R6, R102, R3.reuse ;  /* 0x0000000366067220 */ /* 0x080fe20000410000 */
[C---:B------:R-:W-:Y:S02]  /*19b0*/  FFMA.FTZ R35, R39.reuse, R112, R2 ;  /* 0x0000007027237223 */ /* 0x040fe40000010002 */
[C---:B------:R-:W-:Y:S01]  /*19c0*/  FFMA.FTZ R34, R104.reuse, R3, R7 ;  /* 0x0000000368227223 */ /* 0x040fe20000010007 */
[----:B------:R-:W-:Y:S01]  /*19d0*/  FFMA.FTZ R7, R104, R129, -R6 ;  /* 0x0000008168077223 */ /* 0x000fe20000010806 */
[----:B------:R-:W-:Y:S01]  /*19e0*/  FMUL.FTZ R3, R39, R110 ;  /* 0x0000006e27037220 */ /* 0x000fe20000410000 */
[----:B------:R-:W-:Y:S01]  /*19f0*/  FMUL.FTZ R129, R106, R35 ;  /* 0x000000236a817220 */ /* 0x000fe20000410000 */
[----:B------:R-:W-:Y:S01]  /*1a00*/  FADD.FTZ R6, RZ, R34 ;  /* 0x00000022ff067221 */ /* 0x000fe20000010000 */
[----:B------:R-:W-:Y:S01]  /*1a10*/  FADD.FTZ R7, R40, R7 ;  /* 0x0000000728077221 */ /* 0x000fe20000010000 */
[----:B------:R-:W-:-:S03]  /*1a20*/  FFMA.FTZ R3, R38, R112, -R3 ;  /* 0x0000007026037223 */ /* 0x000fc60000010803 */
[----:B------:R-:W2:Y:S01]  /*1a30*/  SHFL.UP PT, R138, R6, 0x1, RZ ;  /* 0x04200000068a7989 */ /* 0x000ea200000e00ff */
[-C--:B------:R-:W-:Y:S01]  /*1a40*/  FFMA.FTZ R131, R108, R3.reuse, -R129 ;  /* 0x000000036c837223 */ /* 0x080fe20000010881 */
[----:B------:R-:W-:Y:S02]  /*1a50*/  FMUL.FTZ R2, R106, R3 ;  /* 0x000000036a027220 */ /* 0x000fe40000410000 */
[----:B------:R-:W5:Y:S01]  /*1a60*/  SHFL.UP PT, R136, R7, 0x1, RZ ;  /* 0x0420000007887989 */ /* 0x000f6200000e00ff */
[----:B------:R-:W-:Y:S01]  /*1a70*/  FMUL.FTZ R129, R102, R131 ;  /* 0x0000008366817220 */ /* 0x000fe20000410000 */
[----:B------:R-:W-:-:S04]  /*1a80*/  FFMA.FTZ R35, R108, R35, R2 ;  /* 0x000000236c237223 */ /* 0x000fc80000010002 */
        /* <DEDUP_REMOVED lines=12> */
[----:B0-----:R-:W-:-:S03]  /*1b50*/  FMUL.FTZ R136, R131, R34 ;  /* 0x0000002283887220 */ /* 0x001fc60000410000 */
[----:B------:R-:W0:Y:S01]  /*1b60*/  SHFL.UP PT, R138, R7, 0x2, RZ ;  /* 0x04400000078a7989 */ /* 0x000e2200000e00ff */
[C---:B------:R-:W-:Y:S01]  /*1b70*/  FMUL.FTZ R34, R129.reuse, R34 ;  /* 0x0000002281227220 */ /* 0x040fe20000410000 */
[----:B---3--:R-:W-:-:S03]  /*1b80*/  @P2 FFMA.FTZ R129, R129, R2, R136 ;  /* 0x0000000281812223 */ /* 0x008fc60000010088 */
[----:B------:R-:W-:Y:S01]  /*1b90*/  @P2 FFMA.FTZ R131, R131, R2, -R34 ;  /* 0x0000000283832223 */ /* 0x000fe20000010822 */
[----:B------:R-:W-:Y:S01]  /*1ba0*/  ISETP.GE.AND P2, PT, R68, 0x2, PT ;  /* 0x000000024400780c */ /* 0x000fe20003f46270 */
        /* <DEDUP_REMOVED lines=8> */
[----:B---3--:R-:W-:-:S03]  /*1c30*/  FMUL.FTZ R136, R131, R34 ;  /* 0x0000002283887220 */ /* 0x008fc60000410000 */
[----:B------:R-:W0:Y:S01]  /*1c40*/  SHFL.UP PT, R140, R6, 0x4, RZ ;  /* 0x04800000068c7989 */ /* 0x000e2200000e00ff */
[C---:B------:R-:W-:Y:S01]  /*1c50*/  FMUL.FTZ R34, R129.reuse, R34 ;  /* 0x0000002281227220 */ /* 0x040fe20000410000 */
[-C--:B-----5:R-:W-:Y:S02]  /*1c60*/  @P2 FFMA.FTZ R129, R129, R2.reuse, R136 ;  /* 0x0000000281812223 */ /* 0x0a0fe40000010088 */
        /* <DEDUP_REMOVED lines=28> */
[-C--:B-----5:R-:W-:Y:S02]  /*1e30*/  @P2 FFMA.FTZ R129, R129, R2.reuse, R138 ;  /* 0x0000000281812223 */ /* 0x0a0fe4000001008a */
[----:B------:R-:W0:Y:S01]  /*1e40*/  SHFL.UP PT, R142, R6, 0x10, RZ ;  /* 0x06000000068e7989 */ /* 0x000e2200000e00ff */
[----:B------:R-:W-:Y:S01]  /*1e50*/  @P2 FFMA.FTZ R131, R131, R2, -R34 ;  /* 0x0000000283832223 */ /* 0x000fe20000010822 */
[----:B------:R-:W-:Y:S01]  /*1e60*/  IMAD.WIDE.U32 R2, R26, UR4, R28 ;  /* 0x000000041a027c25 */ /* 0x000fe2000f8e001c */
[----:B------:R-:W-:Y:S01]  /*1e70*/  ISETP.GE.AND P2, PT, R68, 0x10, PT ;  /* 0x000000104400780c */ /* 0x000fe20003f46270 */
[----:B------:R-:W2:Y:S02]  /*1e80*/  SHFL.UP PT, R138, R129, 0x10, RZ ;  /* 0x06000000818a7989 */ /* 0x000ea400000e00ff */
[----:B------:R-:W-:Y:S01]  /*1e90*/  IMAD R3, R27, UR4, R3 ;  /* 0x000000041b037c24 */ /* 0x000fe2000f8e0203 */
[C---:B------:R-:W-:Y:S01]  /*1ea0*/  LEA R34, P3, R2.reuse, R111, 0x2 ;  /* 0x0000006f02227211 */ /* 0x040fe200078610ff */
[----:B------:R-:W3:Y:S03]  /*1eb0*/  SHFL.UP PT, R140, R7, 0x10, RZ ;  /* 0x06000000078c7989 */ /* 0x000ee600000e00ff */
[----:B------:R-:W-:Y:S01]  /*1ec0*/  LEA.HI.X R35, R2, R109, R3, 0x2, P3 ;  /* 0x0000006d02237211 */ /* 0x000fe200018f1403 */
[----:B------:R-:W5:Y:S01]  /*1ed0*/  SHFL.UP PT, R136, R131, 0x10, RZ ;  /* 0x0600000083887989 */ /* 0x000f6200000e00ff */
[-C--:B0-----:R-:W-:Y:S01]  /*1ee0*/  FMUL.FTZ R2, R129, R142.reuse ;  /* 0x0000008e81027220 */ /* 0x081fe20000410000 */
[----:B------:R-:W-:Y:S01]  /*1ef0*/  FMUL.FTZ R142, R131, R142 ;  /* 0x0000008e838e7220 */ /* 0x000fe20000410000 */
[-C--:B--2---:R-:W-:Y:S01]  /*1f00*/  FMUL.FTZ R3, R129, R138.reuse ;  /* 0x0000008a81037220 */ /* 0x084fe20000410000 */
[C---:B------:R-:W-:Y:S01]  /*1f10*/  FMUL.FTZ R138, R131.reuse, R138 ;  /* 0x0000008a838a7220 */ /* 0x040fe20000410000 */
[-C--:B---3--:R-:W-:Y:S01]  /*1f20*/  FFMA.FTZ R2, R131, R140.reuse, -R2 ;  /* 0x0000008c83027223 */ /* 0x088fe20000010802 */
[----:B------:R-:W-:Y:S01]  /*1f30*/  FFMA.FTZ R133, R129, R140, R142 ;  /* 0x0000008c81857223 */ /* 0x000fe2000001008e */
[-C--:B-----5:R-:W-:Y:S01]  /*1f40*/  @P2 FFMA.FTZ R131, R131, R136.reuse, -R3 ;  /* 0x0000008883832223 */ /* 0x0a0fe20000010803 */
[----:B------:R-:W-:Y:S01]  /*1f50*/  @P2 FFMA.FTZ R129, R129, R136, R138 ;  /* 0x0000008881812223 */ /* 0x000fe2000001008a */
[----:B------:R-:W-:Y:S01]  /*1f60*/  @P2 FADD.FTZ R7, R7, R2 ;  /* 0x0000000207072221 */ /* 0x000fe20000010000 */
[----:B------:R-:W-:Y:S01]  /*1f70*/  @P2 FADD.FTZ R6, R6, R133 ;  /* 0x0000008506062221 */ /* 0x000fe20000010000 */
[C---:B-1----:R-:W-:Y:S01]  /*1f80*/  FMUL.FTZ R3, R102.reuse, R37 ;  /* 0x0000002566037220 */ /* 0x042fe20000410000 */
[----:B------:R-:W-:Y:S01]  /*1f90*/  FMUL.FTZ R2, R102, R125 ;  /* 0x0000007d66027220 */ /* 0x000fe20000410000 */
[----:B------:R-:W-:Y:S01]  /*1fa0*/  SHFL.UP PT, R131, R131, 0x1, RZ ;  /* 0x0420000083837989 */ /* 0x000fe200000e00ff */
[C---:B------:R-:W-:Y:S01]  /*1fb0*/  FMUL.FTZ R133, R104.reuse, R37 ;  /* 0x0000002568857220 */ /* 0x040fe20000410000 */
[-C--:B------:R-:W-:Y:S01]  /*1fc0*/  FFMA.FTZ R3, R104, R36.reuse, -R3 ;  /* 0x0000002468037223 */ /* 0x080fe20000010803 */
[-C--:B------:R-:W-:Y:S01]  /*1fd0*/  FMUL.FTZ R136, R102, R127.reuse ;  /* 0x0000007f66887220 */ /* 0x080fe20000410000 */
[----:B------:R-:W-:Y:S01]  /*1fe0*/  SHFL.UP PT, R129, R129, 0x1, RZ ;  /* 0x0420000081817989 */ /* 0x000fe200000e00ff */
[----:B------:R-:W-:Y:S01]  /*1ff0*/  FFMA.FTZ R2, R104, R127, R2 ;  /* 0x0000007f68027223 */ /* 0x000fe20000010002 */
[----:B------:R-:W-:Y:S01]  /*2000*/  FFMA.FTZ R133, -R102, R36, -R133 ;  /* 0x0000002466857223 */ /* 0x000fe20000010985 */
[----:B------:R-:W-:Y:S01]  /*2010*/  FMUL.FTZ R139, R106, R3 ;  /* 0x000000036a8b7220 */ /* 0x000fe20000410000 */
[----:B------:R-:W-:Y:S01]  /*2020*/  SHFL.UP PT, R7, R7, 0x1, RZ ;  /* 0x0420000007077989 */ /* 0x000fe200000e00ff */
[----:B------:R-:W-:Y:S01]  /*2030*/  FFMA.FTZ R135, R104, R125, -R136 ;  /* 0x0000007d68877223 */ /* 0x000fe20000010888 */
[----:B------:R-:W-:Y:S01]  /*2040*/  FADD.FTZ R137, R121, R2 ;  /* 0x0000000279897221 */ /* 0x000fe20000010000 */
[-C--:B------:R-:W-:Y:S01]  /*2050*/  FMUL.FTZ R136, R106, R133.reuse ;  /* 0x000000856a887220 */ /* 0x080fe20000410000 */
[----:B------:R-:W-:Y:S01]  /*2060*/  SHFL.UP PT, R6, R6, 0x1, RZ ;  /* 0x0420000006067989 */ /* 0x000fe200000e00ff */
        /* <DEDUP_REMOVED lines=11> */
[----:B------:R-:W-:-:S02]  /*2120*/  FFMA.FTZ R138, R112, R139, -R138 ;  /* 0x0000008b708a7223 */ /* 0x000fc4000001088a */
[----:B------:R-:W-:Y:S01]  /*2130*/  FADD.FTZ R137, R118, R137 ;  /* 0x0000008976897221 */ /* 0x000fe20000010000 */
[----:B------:R-:W-:-:S03]  /*2140*/  FMUL.FTZ R133, R110, R3 ;  /* 0x000000036e857220 */ /* 0x000fc60000410000 */
[----:B------:R-:W-:-:S04]  /*2150*/  FMUL.FTZ R142, R110, R137 ;  /* 0x000000896e8e7220 */ /* 0x000fc80000410000 */
[----:B------:R-:W-:Y:S02]  /*2160*/  FFMA.FTZ R3, R112, R3, -R142 ;  /* 0x0000000370037223 */ /* 0x000fe4000001088e */
[----:B------:R-:W-:Y:S04]  /*2170*/  SHFL.DOWN PT, R142, R136, 0x1, 0x1f ;  /* 0x08201f00888e7f89 */ /* 0x000fe800000e0000 */
[----:B----4-:R-:W0:Y:S04]  /*2180*/  SHFL.IDX PT, R5, R5, RZ, 0x1f ;  /* 0x00001fff05057589 */ /* 0x010e2800000e0000 */
[----:B------:R-:W1:Y:S01]  /*2190*/  SHFL.IDX PT, R4, R4, RZ, 0x1f ;  /* 0x00001fff04047589 */ /* 0x000e6200000e0000 */
[-C--:B0-----:R-:W-:Y:S01]  /*21a0*/  FMUL.FTZ R2, R129, R5.reuse ;  /* 0x0000000581027220 */ /* 0x081fe20000410000 */
[----:B------:R-:W-:-:S03]  /*21b0*/  FMUL.FTZ R140, R131, R5 ;  /* 0x00000005838c7220 */ /* 0x000fc60000410000 */
[-C--:B-1----:R-:W-:Y:S01]  /*21c0*/  FFMA.FTZ R2, R131, R4.reuse, -R2 ;  /* 0x0000000483027223 */ /* 0x082fe20000010802 */
[----:B------:R-:W-:Y:S01]  /*21d0*/  FFMA.FTZ R129, R129, R4, R140 ;  /* 0x0000000481817223 */ /* 0x000fe2000001008c */
[----:B------:R-:W-:Y:S02]  /*21e0*/  FFMA.FTZ R140, R112, R137, R133 ;  /* 0x00000089708c7223 */ /* 0x000fe40000010085 */
[----:B------:R-:W-:Y:S01]  /*21f0*/  @P1 FADD.FTZ R4, R7, R2 ;  /* 0x0000000207041221 */ /* 0x000fe20000010000 */
[----:B------:R-:W-:Y:S01]  /*2200*/  @P1 FADD.FTZ R5, R6, R129 ;  /* 0x0000008106051221 */ /* 0x000fe20000010000 */
[----:B------:R-:W-:Y:S01]  /*2210*/  ISETP.NE.AND P1, PT, R123, 0x1f, PT ;  /* 0x0000001f7b00780c */ /* 0x000fe20003f25270 */
[----:B------:R-:W-:Y:S01]  /*2220*/  FADD.FTZ R141, R117, R140 ;  /* 0x0000008c758d7221 */ /* 0x000fe20000010000 */
[----:B------:R-:W-:Y:S01]  /*2230*/  FADD.FTZ R140, R116, R3 ;  /* 0x00000003748c7221 */ /* 0x000fe20000010000 */
[----:B------:R0:W1:Y:S01]  /*2240*/  SHFL.DOWN PT, R133, R138, 0x1, 0x1f ;  /* 0x08201f008a857f89 */ /* 0x00006200000e0000 */
[C---:B------:R-:W-:Y:S01]  /*2250*/  FMUL.FTZ R3, R39.reuse, R5 ;  /* 0x0000000527037220 */ /* 0x040fe20000410000 */
[----:B------:R-:W-:-:S02]  /*2260*/  FMUL.FTZ R6, R39, R4 ;  /* 0x0000000427067220 */ /* 0x000fc40000410000 */
[----:B------:R0:W2:Y:S04]  /*2270*/  SHFL.DOWN PT, R135, R141, 0x1, 0x1f ;  /* 0x08201f008d877f89 */ /* 0x0000a800000e0000 */
[----:B------:R0:W3:Y:S02]  /*2280*/  SHFL.DOWN PT, R131, R140, 0x1, 0x1f ;  /* 0x08201f008c837f89 */ /* 0x0000e400000e0000 */
[----:B------:R-:W-:Y:S05]  /*2290*/  @!P1 BRA `(.L_x_18100) ;  /* 0x0000000000289947 */ /* 0x000fea0003800000 */
[-C--:B---3--:R-:W-:Y:S01]  /*22a0*/  FMUL.FTZ R129, R138, R131.reuse ;  /* 0x000000838a817220 */ /* 0x088fe20000410000 */
[----:B------:R-:W-:Y:S01]  /*22b0*/  FMUL.FTZ R131, R136, R131 ;  /* 0x0000008388837220 */ /* 0x000fe20000410000 */
[-C--:B-1----:R-:W-:Y:S01]  /*22c0*/  FMUL.FTZ R7, R138, R133.reuse ;  /* 0x000000858a077220 */ /* 0x082fe20000410000 */
[C---:B------:R-:W-:Y:S01]  /*22d0*/  FMUL.FTZ R39, R136.reuse, R133 ;  /* 0x0000008588277220 */ /* 0x040fe20000410000 */
[-C--:B--2---:R-:W-:Y:S01]  /*22e0*/  FFMA.FTZ R2, R136, R135.reuse, -R129 ;  /* 0x0000008788027223 */ /* 0x084fe20000010881 */
[----:B------:R-:W-:Y:S01]  /*22f0*/  FFMA.FTZ R131, R138, R135, R131 ;  /* 0x000000878a837223 */ /* 0x000fe20000010083 */
[C---:B------:R-:W-:Y:S01]  /*2300*/  FFMA.FTZ R136, R142.reuse, R136, -R7 ;  /* 0x000000888e887223 */ /* 0x040fe20000010807 */
[----:B0-----:R-:W-:Y:S01]  /*2310*/  FFMA.FTZ R138, R142, R138, R39 ;  /* 0x0000008a8e8a7223 */ /* 0x001fe20000010027 */
[----:B------:R-:W-:Y:S01]  /*2320*/  FADD.FTZ R141, R141, R2 ;  /* 0x000000028d8d7221 */ /* 0x000fe20000010000 */
[----:B------:R-:W-:-:S07]  /*2330*/  FADD.FTZ R140, R140, R131 ;  /* 0x000000838c8c7221 */ /* 0x000fce0000010000 */
.L_x_18100:
[----:B------:R-:W-:Y:S05]  /*2340*/  BSYNC.RECONVERGENT B0 ;  /* 0x0000000000007941 */ /* 0x000fea0003800200 */
.L_x_18099:
[----:B------:R-:W-:Y:S01]  /*2350*/  ISETP.GE.AND P1, PT, R86, UR8, PT ;  /* 0x0000000856007c0c */ /* 0x000fe2000bf26270 */
[C---:B------:R-:W-:Y:S01]  /*2360*/  FFMA.FTZ R2, R38.reuse, R4, -R3 ;  /* 0x0000000426027223 */ /* 0x040fe20000010803 */
[----:B------:R-:W-:Y:S01]  /*2370*/  FFMA.FTZ R6, R38, R5, R6 ;  /* 0x0000000526067223 */ /* 0x000fe20000010006 */
[----:B------:R-:W-:Y:S01]  /*2380*/  HFMA2 R4, -RZ, RZ, 1.875, 0 ;  /* 0x3f800000ff047431 */ /* 0x000fe200000001ff */
[----:B------:R-:W-:Y:S01]  /*2390*/  ISETP.NE.OR P1, PT, R88, RZ, P1 ;  /* 0x000000ff5800720c */ /* 0x000fe20000f25670 */
[----:B---3--:R-:W-:Y:S01]  /*23a0*/  FADD.FTZ R131, R43, R2 ;  /* 0x000000022b837221 */ /* 0x008fe20000010000 */
[----:B------:R-:W-:Y:S01]  /*23b0*/  FADD.FTZ R39, RZ, R6 ;  /* 0x00000006ff277221 */ /* 0x000fe20000010000 */
[----:B------:R-:W-:Y:S02]  /*23c0*/  CS2R R6, SRZ ;  /* 0x0000000000067805 */ /* 0x000fe4000001ff00 */
[----:B------:R-:W-:Y:S01]  /*23d0*/  MOV R5, RZ ;  /* 0x000000ff00057202 */ /* 0x000fe20000000f00 */
[----:B------:R3:W4:Y:S01]  /*23e0*/  SHFL.DOWN PT, R38, R136, 0x2, 0x1f ;  /* 0x08401f0088267f89 */ /* 0x00072200000e0000 */
[C---:B------:R-:W-:Y:S01]  /*23f0*/  ISETP.GT.U32.AND P2, PT, R123.reuse, 0x1d, PT ;  /* 0x0000001d7b00780c */ /* 0x040fe20003f44070 */
[C---:B--2---:R-:W-:Y:S01]  /*2400*/  FMUL.FTZ R135, R134.reuse, R39 ;  /* 0x0000002786877220 */ /* 0x044fe20000410000 */
[-C--:B------:R-:W-:Y:S01]  /*2410*/  FMUL.FTZ R134, R134, R131.reuse ;  /* 0x0000008386867220 */ /* 0x080fe20000410000 */
[----:B-1----:R3:W1:Y:S01]  /*2420*/  SHFL.DOWN PT, R133, R138, 0x2, 0x1f ;  /* 0x08401f008a857f89 */ /* 0x00266200000e0000 */
[----:B------:R-:W-:Y:S01]  /*2430*/  BSSY.RECONVERGENT B0, `(.L_x_18101) ;  /* 0x0000014000007945 */ /* 0x000fe20003800200 */
[C---:B------:R-:W-:Y:S01]  /*2440*/  FFMA.FTZ R135, R130.reuse, R131, -R135 ;  /* 0x0000008382877223 */ /* 0x040fe20000010887 */
[----:B------:R-:W-:Y:S01]  /*2450*/  FFMA.FTZ R3, R130, R39, R134 ;  /* 0x0000002782037223 */ /* 0x000fe20000010086 */
[----:B------:R-:W2:Y:S01]  /*2460*/  @!P1 LDS.128 R4, [UR7+0x1b80] ;  /* 0x001b8007ff049984 */ /* 0x000ea20008000c00 */
[----:B------:R-:W-:-:S02]  /*2470*/  ISETP.GT.U32.AND P3, PT, R123, 0x1b, PT ;  /* 0x0000001b7b00780c */ /* 0x000fc40003f64070 */
[C---:B------:R-:W-:Y:S01]  /*2480*/  ISETP.GT.U32.AND P4, PT, R123.reuse, 0x17, PT ;  /* 0x000000177b00780c */ /* 0x040fe20003f84070 */
[----:B------:R3:W0:Y:S01]  /*2490*/  SHFL.DOWN PT, R130, R141, 0x2, 0x1f ;  /* 0x08401f008d827f89 */ /* 0x00062200000e0000 */
[----:B------:R-:W-:-:S03]  /*24a0*/  ISETP.GT.U32.AND P5, PT, R123, 0xf, PT ;  /* 0x0000000f7b00780c */ /* 0x000fc60003fa4070 */
[----:B------:R3:W0:Y:S01]  /*24b0*/  SHFL.DOWN PT, R139, R140, 0x2, 0x1f ;  /* 0x08401f008c8b7f89 */ /* 0x00062200000e0000 */
[----:B------:R-:W-:Y:S09]  /*24c0*/  @P2 BRA `(.L_x_18102) ;  /* 0x0000000000282947 */ /* 0x000ff20003800000 */
[-C--:B0-----:R-:W-:Y:S01]  /*24d0*/  FMUL.FTZ R137, R138, R139.reuse ;  /* 0x0000008b8a897220 */ /* 0x081fe20000410000 */
[----:B------:R-:W-:Y:S01]  /*24e0*/  FMUL.FTZ R139, R136, R139 ;  /* 0x0000008b888b7220 */ /* 0x000fe20000410000 */
[-C--:B-1----:R-:W-:Y:S01]  /*24f0*/  FMUL.FTZ R129, R138, R133.reuse ;  /* 0x000000858a817220 */ /* 0x082fe20000410000 */
[C---:B------:R-:W-:Y:S01]  /*2500*/  FMUL.FTZ R133, R136.reuse, R133 ;  /* 0x0000008588857220 */ /* 0x040fe20000410000 */
[-C--:B------:R-:W-:Y:S01]  /*2510*/  FFMA.FTZ R2, R136, R130.reuse, -R137 ;  /* 0x0000008288027223 */ /* 0x080fe20000010889 */
[----:B------:R-:W-:Y:S01]  /*2520*/  FFMA.FTZ R139, R138, R130, R139 ;  /* 0x000000828a8b7223 */ /* 0x000fe2000001008b */
[-C--:B---34-:R-:W-:Y:S01]  /*2530*/  FFMA.FTZ R136, R136, R38.reuse, -R129 ;  /* 0x0000002688887223 */ /* 0x098fe20000010881 */
[----:B------:R-:W-:Y:S01]  /*2540*/  FFMA.FTZ R138, R138, R38, R133 ;  /* 0x000000268a8a7223 */ /* 0x000fe20000010085 */
[----:B------:R-:W-:Y:S01]  /*2550*/  FADD.FTZ R141, R141, R2 ;  /* 0x000000028d8d7221 */ /* 0x000fe20000010000 */
[----:B------:R-:W-:-:S07]  /*2560*/  FADD.FTZ R140, R140, R139 ;  /* 0x0000008b8c8c7221 */ /* 0x000fce0000010000 */
.L_x_18102:
[----:B------:R-:W-:Y:S05]  /*2570*/  BSYNC.RECONVERGENT B0 ;  /* 0x0000000000007941 */ /* 0x000fea0003800200 */
.L_x_18101:
[----:B----4-:R4:W2:Y:S01]  /*2580*/  SHFL.DOWN PT, R38, R136, 0x4, 0x1f ;  /* 0x08801f0088267f89 */ /* 0x0108a200000e0000 */
        /* <DEDUP_REMOVED lines=11> */
[-C--:B--234-:R-:W-:Y:S01]  /*2640*/  FFMA.FTZ R136, R136, R38.reuse, -R129 ;  /* 0x0000002688887223 */ /* 0x09cfe20000010881 */
[----:B------:R-:W-:Y:S01]  /*2650*/  FFMA.FTZ R138, R138, R38, R133 ;  /* 0x000000268a8a7223 */ /* 0x000fe20000010085 */
[----:B------:R-:W-:Y:S01]  /*2660*/  FADD.FTZ R141, R141, R2 ;  /* 0x000000028d8d7221 */ /* 0x000fe20000010000 */
[----:B------:R-:W-:-:S07]  /*2670*/  FADD.FTZ R140, R140, R139 ;  /* 0x0000008b8c8c7221 */ /* 0x000fce0000010000 */
.L_x_18104:
[----:B------:R-:W-:Y:S05]  /*2680*/  BSYNC.RECONVERGENT B0 ;  /* 0x0000000000007941 */ /* 0x000fea0003800200 */
.L_x_18103:
[----:B--2---:R2:W2:Y:S01]  /*2690*/  SHFL.DOWN PT, R38, R136, 0x8, 0x1f ;  /* 0x09001f0088267f89 */ /* 0x0044a200000e0000 */
        /* <DEDUP_REMOVED lines=15> */
.L_x_18106:
[----:B------:R-:W-:Y:S05]  /*2790*/  BSYNC.RECONVERGENT B0 ;  /* 0x0000000000007941 */ /* 0x000fea0003800200 */
.L_x_18105:
        /* <DEDUP_REMOVED lines=17> */
.L_x_18108:
[----:B------:R-:W-:Y:S05]  /*28b0*/  BSYNC.RECONVERGENT B0 ;  /* 0x0000000000007941 */ /* 0x000fea0003800200 */
.L_x_18107:
[----:B------:R-:W-:Y:S01]  /*28c0*/  SHFL.DOWN PT, R144, R138, 0x1, 0x1f ;  /* 0x08201f008a907f89 */ /* 0x000fe200000e0000 */
[-C--:B------:R-:W-:Y:S01]  /*28d0*/  FMUL.FTZ R2, R110, R39.reuse ;  /* 0x000000276e027220 */ /* 0x080fe20000410000 */
[----:B------:R-:W-:Y:S01]  /*28e0*/  FFMA.FTZ R129, R112, R39, R129 ;  /* 0x0000002770817223 */ /* 0x000fe20000010081 */
[----:B------:R-:W-:Y:S01]  /*28f0*/  ISETP.NE.AND P1, PT, R88, 0x1f, PT ;  /* 0x0000001f5800780c */ /* 0x000fe20003f25270 */
[----:B0-----:R-:W0:Y:S01]  /*2900*/  SHFL.IDX PT, R130, R7, RZ, 0x1f ;  /* 0x00001fff07827589 */ /* 0x001e2200000e0000 */
[----:B------:R-:W-:Y:S01]  /*2910*/  FFMA.FTZ R2, R112, R131, -R2 ;  /* 0x0000008370027223 */ /* 0x000fe20000010802 */
[----:B------:R-:W-:Y:S01]  /*2920*/  FADD.FTZ R129, RZ, R129 ;  /* 0x00000081ff817221 */ /* 0x000fe20000010000 */
[----:B------:R-:W-:Y:S01]  /*2930*/  ISETP.NE.AND P2, PT, R88, RZ, PT ;  /* 0x000000ff5800720c */ /* 0x000fe20003f45270 */
[----:B------:R-:W5:Y:S01]  /*2940*/  SHFL.DOWN PT, R142, R136, 0x1, 0x1f ;  /* 0x08201f00888e7f89 */ /* 0x000f6200000e0000 */
[----:B-1----:R-:W-:Y:S01]  /*2950*/  FADD.FTZ R133, R41, R2 ;  /* 0x0000000229857221 */ /* 0x002fe20000010000 */
[-C--:B------:R-:W-:Y:S01]  /*2960*/  FMUL.FTZ R139, R132, R129.reuse ;  /* 0x00000081848b7220 */ /* 0x080fe20000410000 */
[----:B------:R-:W-:Y:S01]  /*2970*/  FMUL.FTZ R2, R106, R129 ;  /* 0x000000816a027220 */ /* 0x000fe20000410000 */
[----:B------:R-:W1:Y:S01]  /*2980*/  SHFL.IDX PT, R134, R6, RZ, 0x1f ;  /* 0x00001fff06867589 */ /* 0x000e6200000e0000 */
[-C--:B------:R-:W-:Y:S01]  /*2990*/  FMUL.FTZ R132, R132, R133.reuse ;  /* 0x0000008584847220 */ /* 0x080fe20000410000 */
[-C--:B------:R-:W-:Y:S01]  /*29a0*/  FMUL.FTZ R137, R106, R133.reuse ;  /* 0x000000856a897220 */ /* 0x080fe20000410000 */
[C---:B------:R-:W-:Y:S01]  /*29b0*/  FFMA.FTZ R139, R126.reuse, R133, -R139 ;  /* 0x000000857e8b7223 */ /* 0x040fe2000001088b */
[----:B------:R-:W1:Y:S01]  /*29c0*/  SHFL.DOWN PT, R146, R141, 0x1, 0x1f ;  /* 0x08201f008d927f89 */ /* 0x000e6200000e0000 */
[-C--:B------:R-:W-:Y:S01]  /*29d0*/  FFMA.FTZ R143, R126, R129.reuse, R132 ;  /* 0x000000817e8f7223 */ /* 0x080fe20000010084 */
[----:B------:R-:W-:Y:S01]  /*29e0*/  FFMA.FTZ R38, R108, R129, R137 ;  /* 0x000000816c267223 */ /* 0x000fe20000010089 */
[----:B------:R-:W-:Y:S01]  /*29f0*/  FFMA.FTZ R126, R0, R135, RZ ;  /* 0x00000087007e7223 */ /* 0x000fe200000100ff */
[----:B------:R-:W1:Y:S01]  /*2a00*/  SHFL.DOWN PT, R148, R140, 0x1, 0x1f ;  /* 0x08201f008c947f89 */ /* 0x000e6200000e0000 */
[----:B------:R-:W-:Y:S01]  /*2a10*/  FFMA.FTZ R137, R108, R133, -R2 ;  /* 0x000000856c897223 */ /* 0x000fe20000010802 */
[----:B------:R-:W-:Y:S01]  /*2a20*/  FFMA.FTZ R2, -R0, R3, RZ ;  /* 0x0000000300027223 */ /* 0x000fe200000101ff */
[C---:B------:R-:W-:Y:S01]  /*2a30*/  FFMA.FTZ R145, R55.reuse, R139, R126 ;  /* 0x0000008b37917223 */ /* 0x040fe2000001007e */
[----:B--234-:R-:W2:Y:S01]  /*2a40*/  SHFL.IDX PT, R138, R138, RZ, 0x1f ;  /* 0x00001fff8a8a7589 */ /* 0x01cea200000e0000 */
[----:B------:R-:W-:Y:S01]  /*2a50*/  FADD.FTZ R137, R42, R137 ;  /* 0x000000892a897221 */ /* 0x000fe20000010000 */
[----:B------:R-:W-:Y:S01]  /*2a60*/  FFMA.FTZ R135, -R55, R143, R2 ;  /* 0x0000008f37877223 */ /* 0x000fe20000010102 */
[----:B------:R-:W-:Y:S01]  /*2a70*/  FMUL.FTZ R2, R32, R39 ;  /* 0x0000002720027220 */ /* 0x000fe20000410000 */
[-C--:B0-----:R-:W-:Y:S01]  /*2a80*/  @P1 FMUL.FTZ R139, R144, R130.reuse ;  /* 0x00000082908b1220 */ /* 0x081fe20000410000 */
[----:B------:R-:W0:Y:S01]  /*2a90*/  SHFL.IDX PT, R136, R136, RZ, 0x1f ;  /* 0x00001fff88887589 */ /* 0x000e2200000e0000 */
[----:B------:R-:W-:Y:S01]  /*2aa0*/  FADD.FTZ R3, RZ, R38 ;  /* 0x00000026ff037221 */ /* 0x000fe20000010000 */
[----:B------:R-:W-:Y:S01]  /*2ab0*/  FMUL.FTZ R132, R32, R129 ;  /* 0x0000008120847220 */ /* 0x000fe20000410000 */
[----:B-----5:R-:W-:Y:S01]  /*2ac0*/  @P1 FMUL.FTZ R143, R142, R130 ;  /* 0x000000828e8f1220 */ /* 0x020fe20000410000 */
[----:B------:R-:W3:Y:S01]  /*2ad0*/  SHFL.IDX PT, R141, R141, RZ, 0x1f ;  /* 0x00001fff8d8d7589 */ /* 0x000ee200000e0000 */
[C---:B------:R-:W-:Y:S01]  /*2ae0*/  FMUL.FTZ R147, R128.reuse, R3 ;  /* 0x0000000380937220 */ /* 0x040fe20000410000 */
[-C--:B------:R-:W-:Y:S01]  /*2af0*/  FMUL.FTZ R128, R128, R137.reuse ;  /* 0x0000008980807220 */ /* 0x080fe20000410000 */
[-C--:B-1----:R-:W-:Y:S01]  /*2b00*/  @P1 FFMA.FTZ R139, R142, R134.reuse, -R139 ;  /* 0x000000868e8b1223 */ /* 0x082fe2000001088b */
[----:B------:R-:W-:Y:S01]  /*2b10*/  @P1 FFMA.FTZ R143, R144, R134, R143 ;  /* 0x00000086908f1223 */ /* 0x000fe2000001008f */
[----:B------:R-:W1:Y:S01]  /*2b20*/  SHFL.IDX PT, R140, R140, RZ, 0x1f ;  /* 0x00001fff8c8c7589 */ /* 0x000e6200000e0000 */
[-C--:B------:R-:W-:Y:S01]  /*2b30*/  FFMA.FTZ R38, R124, R137.reuse, -R147 ;  /* 0x000000897c267223 */ /* 0x080fe20000010893 */
[----:B------:R-:W-:Y:S01]  /*2b40*/  @P1 FADD.FTZ R134, R146, R139 ;  /* 0x0000008b92861221 */ /* 0x000fe20000010000 */
[----:B------:R-:W-:Y:S01]  /*2b50*/  FMUL.FTZ R139, R102, R137 ;  /* 0x00000089668b7220 */ /* 0x000fe20000410000 */
[----:B------:R-:W-:Y:S01]  /*2b60*/  FFMA.FTZ R124, R124, R3, R128 ;  /* 0x000000037c7c7223 */ /* 0x000fe20000010080 */
[----:B------:R-:W-:Y:S01]  /*2b70*/  FFMA.FTZ R38, R54, R38, R145 ;  /* 0x0000002636267223 */ /* 0x000fe20000010091 */
[----:B------:R-:W-:Y:S01]  /*2b80*/  @P1 FADD.FTZ R130, R148, R143 ;  /* 0x0000008f94821221 */ /* 0x000fe20000010000 */
[C---:B------:R-:W-:Y:S01]  /*2b90*/  FFMA.FTZ R143, R33.reuse, R131, R2 ;  /* 0x00000083218f7223 */ /* 0x040fe20000010002 */
[-C--:B------:R-:W-:Y:S01]  /*2ba0*/  FMUL.FTZ R2, R102, R3.reuse ;  /* 0x0000000366027220 */ /* 0x080fe20000410000 */
[C---:B------:R-:W-:Y:S01]  /*2bb0*/  FFMA.FTZ R126, R104.reuse, R3, R139 ;  /* 0x00000003687e7223 */ /* 0x040fe2000001008b */
[C---:B------:R-:W-:Y:S01]  /*2bc0*/  FMUL.FTZ R147, R33.reuse, R129 ;  /* 0x0000008121937220 */ /* 0x040fe20000410000 */
[C---:B------:R-:W-:Y:S01]  /*2bd0*/  FMUL.FTZ R145, R33.reuse, R39 ;  /* 0x0000002721917220 */ /* 0x040fe20000410000 */
[----:B------:R-:W-:Y:S01]  /*2be0*/  FFMA.FTZ R139, R104, R137, -R2 ;  /* 0x00000089688b7223 */ /* 0x000fe20000010802 */
[----:B------:R-:W-:Y:S01]  /*2bf0*/  FADD.FTZ R2, RZ, R126 ;  /* 0x0000007eff027221 */ /* 0x000fe20000010000 */
[CC--:B------:R-:W-:Y:S01]  /*2c00*/  FMUL.FTZ R149, R33.reuse, R3.reuse ;  /* 0x0000000321957220 */ /* 0x0c0fe20000410000 */
[----:B------:R-:W-:Y:S01]  /*2c10*/  FMUL.FTZ R142, R32, R3 ;  /* 0x00000003208e7220 */ /* 0x000fe20000410000 */
[----:B------:R-:W-:Y:S01]  /*2c20*/  FADD.FTZ R139, R40, R139 ;  /* 0x0000008b288b7221 */ /* 0x000fe20000010000 */
[CC--:B------:R-:W-:Y:S01]  /*2c30*/  FMUL.FTZ R128, R33.reuse, R2.reuse ;  /* 0x0000000221807220 */ /* 0x0c0fe20000410000 */
[----:B------:R-:W-:Y:S01]  /*2c40*/  FMUL.FTZ R153, R130, R37 ;  /* 0x0000002582997220 */ /* 0x000fe20000410000 */
[----:B--2---:R-:W-:Y:S01]  /*2c50*/  FMUL.FTZ R151, R138, R7 ;  /* 0x000000078a977220 */ /* 0x004fe20000410000 */
[C---:B------:R-:W-:Y:S01]  /*2c60*/  FFMA.FTZ R126, R32.reuse, R133, -R147 ;  /* 0x00000085207e7223 */ /* 0x040fe20000010893 */
[C---:B------:R-:W-:Y:S01]  /*2c70*/  FFMA.FTZ R145, R32.reuse, R131, -R145 ;  /* 0x0000008320917223 */ /* 0x040fe20000010891 */
[C---:B------:R-:W-:Y:S01]  /*2c80*/  FFMA.FTZ R149, R32.reuse, R137, -R149 ;  /* 0x0000008920957223 */ /* 0x040fe20000010895 */
[C---:B------:R-:W-:Y:S01]  /*2c90*/  FFMA.FTZ R128, R32.reuse, R139, -R128 ;  /* 0x0000008b20807223 */ /* 0x040fe20000010880 */
[C---:B------:R-:W-:Y:S01]  /*2ca0*/  FFMA.FTZ R147, R33.reuse, R137, R142 ;  /* 0x0000008921937223 */ /* 0x040fe2000001008e */
[----:B------:R-:W-:Y:S01]  /*2cb0*/  FMUL.FTZ R32, R32, R2 ;  /* 0x0000000220207220 */ /* 0x000fe20000410000 */
[C---:B------:R-:W-:Y:S01]  /*2cc0*/  FMUL.FTZ R37, R134.reuse, R37 ;  /* 0x0000002586257220 */ /* 0x040fe20000410000 */
[----:B------:R-:W-:Y:S01]  /*2cd0*/  FFMA.FTZ R142, R134, R36, R153 ;  /* 0x00000024868e7223 */ /* 0x000fe20000010099 */
[-C--:B0-----:R-:W-:Y:S01]  /*2ce0*/  FFMA.FTZ R134, R136, R6.reuse, -R151 ;  /* 0x0000000688867223 */ /* 0x081fe20000010897 */
[C---:B------:R-:W-:Y:S01]  /*2cf0*/  FMUL.FTZ R6, R138.reuse, R6 ;  /* 0x000000068a067220 */ /* 0x040fe20000410000 */
[C---:B------:R-:W-:Y:S01]  /*2d00*/  FFMA.FTZ R132, R33.reuse, R133, R132 ;  /* 0x0000008521847223 */ /* 0x040fe20000010084 */
[----:B------:R-:W-:Y:S01]  /*2d10*/  FFMA.FTZ R32, R33, R139, R32 ;  /* 0x0000008b21207223 */ /* 0x000fe20000010020 */
[C---:B------:R-:W-:Y:S01]  /*2d20*/  FMUL.FTZ R33, R138.reuse, R5 ;  /* 0x000000058a217220 */ /* 0x040fe20000410000 */
[-C--:B------:R-:W-:Y:S01]  /*2d30*/  FMUL.FTZ R138, R138, R4.reuse ;  /* 0x000000048a8a7220 */ /* 0x080fe20000410000 */
[C---:B------:R-:W-:Y:S01]  /*2d40*/  FFMA.FTZ R7, R136.reuse, R7, R6 ;  /* 0x0000000788077223 */ /* 0x040fe20000010006 */
[----:B---3--:R-:W-:Y:S01]  /*2d50*/  FADD.FTZ R6, R141, R134 ;  /* 0x000000868d067221 */ /* 0x008fe20000010000 */
[C---:B------:R-:W-:Y:S01]  /*2d60*/  FFMA.FTZ R4, R136.reuse, R4, -R33 ;  /* 0x0000000488047223 */ /* 0x040fe20000010821 */
[----:B------:R-:W-:Y:S01]  /*2d70*/  FFMA.FTZ R5, R136, R5, R138 ;  /* 0x0000000588057223 */ /* 0x000fe2000001008a */
[----:B-1----:R-:W-:Y:S01]  /*2d80*/  FADD.FTZ R7, R140, R7 ;  /* 0x000000078c077221 */ /* 0x002fe20000010000 */
[C---:B------:R-:W-:Y:S01]  /*2d90*/  FMUL.FTZ R145, R0.reuse, R145 ;  /* 0x0000009100917220 */ /* 0x040fe20000410000 */
[----:B------:R-:W-:Y:S01]  /*2da0*/  FMUL.FTZ R143, R0, -R143 ;  /* 0x8000008f008f7220 */ /* 0x000fe20000410000 */
[----:B------:R-:W-:Y:S01]  /*2db0*/  FFMA.FTZ R36, R130, R36, -R37 ;  /* 0x0000002482247223 */ /* 0x000fe20000010825 */
[C---:B------:R-:W-:Y:S01]  /*2dc0*/  FMUL.FTZ R141, R55.reuse, R126 ;  /* 0x0000007e378d7220 */ /* 0x040fe20000410000 */
[----:B------:R0:W-:Y:S01]  /*2dd0*/  @!P2 STS.128 [UR7+0x1b80], R4 ;  /* 0x001b8004ff00a988 */ /* 0x0001e20008000c07 */
[----:B------:R-:W-:Y:S01]  /*2de0*/  FMUL.FTZ R151, R55, -R132 ;  /* 0x8000008437977220 */ /* 0x000fe20000410000 */
[----:B------:R-:W-:Y:S01]  /*2df0*/  FADD.FTZ R125, R125, R36 ;  /* 0x000000247d7d7221 */ /* 0x000fe20000010000 */
[C---:B------:R-:W-:Y:S01]  /*2e00*/  FMUL.FTZ R149, R54.reuse, R149 ;  /* 0x0000009536957220 */ /* 0x040fe20000410000 */
[----:B------:R-:W-:Y:S01]  /*2e10*/  STS [R72+0x210], R145 ;  /* 0x0002109148007388 */ /* 0x000fe20000000800 */
[----:B------:R-:W-:Y:S01]  /*2e20*/  FMUL.FTZ R147, R54, -R147 ;  /* 0x8000009336937220 */ /* 0x000fe20000410000 */
[----:B------:R-:W-:Y:S01]  /*2e30*/  P2R R33, PR, RZ, 0x4 ;  /* 0x00000004ff217803 */ /* 0x000fe20000000000 */
[----:B------:R-:W-:Y:S01]  /*2e40*/  FADD.FTZ R127, R127, R142 ;  /* 0x0000008e7f7f7221 */ /* 0x000fe20000010000 */
[----:B------:R1:W-:Y:S01]  /*2e50*/  STS [R70+0x4], R143 ;  /* 0x0000048f46007388 */ /* 0x0003e20000000800 */
[C---:B------:R-:W-:Y:S01]  /*2e60*/  FMUL.FTZ R33, R102.reuse, R125 ;  /* 0x0000007d66217220 */ /* 0x040fe20000410000 */
[----:B------:R-:W-:Y:S01]  /*2e70*/  FADD.FTZ R131, -R43, R131 ;  /* 0x000000832b837221 */ /* 0x000fe20000010100 */
[-C--:B------:R-:W-:Y:S01]  /*2e80*/  FMUL.FTZ R102, R102, R127.reuse ;  /* 0x0000007f66667220 */ /* 0x080fe20000410000 */
[----:B------:R2:W-:Y:S01]  /*2e90*/  STS [R70+0x8], R141 ;  /* 0x0000088d46007388 */ /* 0x0005e20000000800 */
[C---:B------:R-:W-:Y:S01]  /*2ea0*/  FFMA.FTZ R36, R104.reuse, R127, R33 ;  /* 0x0000007f68247223 */ /* 0x040fe20000010021 */
[----:B0-----:R-:W-:Y:S01]  /*2eb0*/  FMUL.FTZ R7, R53, R128 ;  /* 0x0000008035077220 */ /* 0x001fe20000410000 */
[----:B------:R-:W-:Y:S01]  /*2ec0*/  FFMA.FTZ R33, R104, R125, -R102 ;  /* 0x0000007d68217223 */ /* 0x000fe20000010866 */
[----:B------:R-:W-:Y:S01]  /*2ed0*/  STS [R70+0xc], R151 ;  /* 0x00000c9746007388 */ /* 0x000fe20000000800 */
[----:B------:R-:W-:Y:S01]  /*2ee0*/  FADD.FTZ R121, R121, R36 ;  /* 0x0000002479797221 */ /* 0x000fe20000010000 */
[----:B-1----:R-:W-:Y:S01]  /*2ef0*/  FMUL.FTZ R143, R53, -R32 ;  /* 0x80000020358f7220 */ /* 0x002fe20000410000 */
[----:B------:R-:W-:Y:S01]  /*2f00*/  FADD.FTZ R33, R120, R33 ;  /* 0x0000002178217221 */ /* 0x000fe20000010000 */
[----:B------:R-:W-:Y:S01]  /*2f10*/  STS [R70+0x10], R149 ;  /* 0x0000109546007388 */ /* 0x000fe20000000800 */
[C---:B------:R-:W-:Y:S01]  /*2f20*/  FMUL.FTZ R37, R106.reuse, R121 ;  /* 0x000000796a257220 */ /* 0x040fe20000410000 */
[----:B------:R-:W-:Y:S01]  /*2f30*/  FADD.FTZ R133, -R41, R133 ;  /* 0x0000008529857221 */ /* 0x000fe20000010100 */
[-C--:B------:R-:W-:Y:S01]  /*2f40*/  FMUL.FTZ R106, R106, R33.reuse ;  /* 0x000000216a6a7220 */ /* 0x080fe20000410000 */
[----:B------:R-:W-:Y:S01]  /*2f50*/  STS [R70+0x14], R147 ;  /* 0x0000149346007388 */ /* 0x000fe20000000800 */
[----:B------:R-:W-:Y:S01]  /*2f60*/  FFMA.FTZ R4, R108, R33, -R37 ;  /* 0x000000216c047223 */ /* 0x000fe20000010825 */
[----:B------:R-:W-:Y:S01]  /*2f70*/  FADD.FTZ R137, -R42, R137 ;  /* 0x000000892a897221 */ /* 0x000fe20000010100 */
[----:B------:R-:W-:Y:S01]  /*2f80*/  FFMA.FTZ R37, R108, R121, R106 ;  /* 0x000000796c257223 */ /* 0x000fe2000001006a */
[----:B------:R0:W-:Y:S01]  /*2f90*/  STS [R70+0x18], R7 ;  /* 0x0000180746007388 */ /* 0x0001e20000000800 */
[----:B------:R-:W-:Y:S01]  /*2fa0*/  FADD.FTZ R119, R119, R4 ;  /* 0x0000000477777221 */ /* 0x000fe20000010000 */
[----:B------:R-:W-:Y:S01]  /*2fb0*/  LEA R108, R52, -R45, 0x1 ;  /* 0x8000002d346c7211 */ /* 0x000fe200078e08ff */
[----:B------:R-:W-:Y:S01]  /*2fc0*/  FADD.FTZ R37, R118, R37 ;  /* 0x0000002576257221 */ /* 0x000fe20000010000 */
[----:B------:R1:W-:Y:S01]  /*2fd0*/  STS [R70+0x1c], R143 ;  /* 0x00001c8f46007388 */ /* 0x0003e20000000800 */
[-C--:B------:R-:W-:Y:S01]  /*2fe0*/  FMUL.FTZ R5, R110, R119.reuse ;  /* 0x000000776e057220 */ /* 0x080fe20000410000 */
[----:B------:R-:W-:Y:S01]  /*2ff0*/  FMUL.FTZ R102, R46, R119 ;  /* 0x000000772e667220 */ /* 0x000fe20000410000 */
[-C--:B------:R-:W-:Y:S01]  /*3000*/  FMUL.FTZ R110, R110, R37.reuse ;  /* 0x000000256e6e7220 */ /* 0x080fe20000410000 */
[----:B------:R-:W-:Y:S01]  /*3010*/  BAR.SYNC.DEFER_BLOCKING 0x0 ;  /* 0x0000000000007b1d */ /* 0x000fe20000010000 */
[-C--:B------:R-:W-:Y:S01]  /*3020*/  FFMA.FTZ R4, R112, R37.reuse, R5 ;  /* 0x0000002570047223 */ /* 0x080fe20000010005 */
[----:B------:R-:W-:Y:S01]  /*3030*/  FMUL.FTZ R36, R46, R37 ;  /* 0x000000252e247220 */ /* 0x000fe20000410000 */
[----:B--2---:R-:W-:Y:S01]  /*3040*/  FFMA.FTZ R141, R112, R119, -R110 ;  /* 0x00000077708d7223 */ /* 0x004fe2000001086e */
[----:B------:R-:W-:Y:S01]  /*3050*/  ISETP.GE.AND P1, PT, R108, 0x1, PT ;  /* 0x000000016c00780c */ /* 0x000fe20003f26270 */
[----:B------:R-:W-:Y:S01]  /*3060*/  FADD.FTZ R117, R117, R4 ;  /* 0x0000000475757221 */ /* 0x000fe20000010000 */
[----:B------:R-:W-:Y:S01]  /*3070*/  FMUL.FTZ R104, R129, R36 ;  /* 0x0000002481687220 */ /* 0x000fe20000410000 */
[----:B------:R-:W-:Y:S01]  /*3080*/  FADD.FTZ R141, R116, R141 ;  /* 0x0000008d748d7221 */ /* 0x000fe20000010000 */
[----:B------:R-:W-:Y:S01]  /*3090*/  FFMA.FTZ R124, -R54, R124, R135 ;  /* 0x0000007c367c7223 */ /* 0x000fe20000010187 */
[C---:B------:R-:W-:Y:S01]  /*30a0*/  FMUL.FTZ R32, R50.reuse, R117 ;  /* 0x0000007532207220 */ /* 0x040fe20000410000 */
[----:B0-----:R-:W-:Y:S01]  /*30b0*/  FFMA.FTZ R7, R133, R102, -R104 ;  /* 0x0000006685077223 */ /* 0x001fe20000010868 */
[----:B------:R-:W-:Y:S01]  /*30c0*/  FMUL.FTZ R4, R50, R141 ;  /* 0x0000008d32047220 */ /* 0x000fe20000410000 */
[----:B------:R-:W-:Y:S01]  /*30d0*/  FMUL.FTZ R104, R48, R33 ;  /* 0x0000002130687220 */ /* 0x000fe20000410000 */
[C---:B------:R-:W-:Y:S01]  /*30e0*/  FMUL.FTZ R6, R39.reuse, R32 ;  /* 0x0000002027067220 */ /* 0x040fe20000410000 */
[----:B-1----:R-:W-:Y:S01]  /*30f0*/  FMUL.FTZ R143, R114, R139 ;  /* 0x0000008b728f7220 */ /* 0x002fe20000410000 */
[-C--:B------:R-:W-:Y:S01]  /*3100*/  FMUL.FTZ R5, R39, R4.reuse ;  /* 0x0000000427057220 */ /* 0x080fe20000410000 */
[----:B------:R-:W-:Y:S01]  /*3110*/  BSSY.RECONVERGENT B0, `(.L_x_18109) ;  /* 0x0000018000007945 */ /* 0x000fe20003800200 */
[----:B------:R-:W-:Y:S01]  /*3120*/  FFMA.FTZ R6, R131, R4, -R6 ;  /* 0x0000000483067223 */ /* 0x000fe20000010806 */
[----:B------:R-:W-:Y:S01]  /*3130*/  FMUL.FTZ R4, R129, R102 ;  /* 0x0000006681047220 */ /* 0x000fe20000410000 */
[----:B------:R-:W-:Y:S01]  /*3140*/  FMUL.FTZ R102, R48, R121 ;  /* 0x0000007930667220 */ /* 0x000fe20000410000 */
[----:B------:R-:W-:Y:S01]  /*3150*/  FFMA.FTZ R5, R131, R32, R5 ;  /* 0x0000002083057223 */ /* 0x000fe20000010005 */
[----:B------:R-:W-:Y:S01]  /*3160*/  FADD.FTZ R6, RZ, R6 ;  /* 0x00000006ff067221 */ /* 0x000fe20000010000 */
[----:B------:R-:W-:Y:S01]  /*3170*/  FFMA.FTZ R4, R133, R36, R4 ;  /* 0x0000002485047223 */ /* 0x000fe20000010004 */
[----:B------:R-:W-:Y:S01]  /*3180*/  FMUL.FTZ R106, R3, R102 ;  /* 0x00000066036a7220 */ /* 0x000fe20000410000 */
[----:B------:R0:W1:Y:S01]  /*3190*/  LDS R145, [R82+0x290] ;  /* 0x0002900052917984 */ /* 0x0000620000000800 */
[----:B------:R-:W-:Y:S01]  /*31a0*/  FADD.FTZ R5, RZ, R5 ;  /* 0x00000005ff057221 */ /* 0x000fe20000010000 */
[----:B------:R-:W-:Y:S01]  /*31b0*/  FADD.FTZ R6, R6, R7 ;  /* 0x0000000706067221 */ /* 0x000fe20000010000 */
[-C--:B------:R-:W-:Y:S01]  /*31c0*/  FFMA.FTZ R135, R137, R104.reuse, -R106 ;  /* 0x0000006889877223 */ /* 0x080fe2000001086a */
[----:B------:R-:W-:Y:S01]  /*31d0*/  FMUL.FTZ R104, R3, R104 ;  /* 0x0000006803687220 */ /* 0x000fe20000410000 */
[----:B------:R-:W-:Y:S01]  /*31e0*/  FADD.FTZ R4, R5, R4 ;  /* 0x0000000405047221 */ /* 0x000fe20000010000 */
[----:B------:R-:W-:Y:S01]  /*31f0*/  FMUL.FTZ R106, R114, R2 ;  /* 0x00000002726a7220 */ /* 0x000fe20000410000 */
[----:B------:R-:W-:Y:S01]  /*3200*/  ISETP.GE.AND P2, PT, R108, 0x21, PT ;  /* 0x000000216c00780c */ /* 0x000fe20003f46270 */
[----:B------:R-:W-:Y:S01]  /*3210*/  FFMA.FTZ R5, R137, R102, R104 ;  /* 0x0000006689057223 */ /* 0x000fe20000010068 */
[C---:B------:R-:W-:Y:S01]  /*3220*/  FFMA.FTZ R143, R115.reuse, R2, R143 ;  /* 0x00000002738f7223 */ /* 0x040fe2000001008f */
[----:B------:R-:W-:Y:S01]  /*3230*/  FFMA.FTZ R106, R115, R139, -R106 ;  /* 0x0000008b736a7223 */ /* 0x000fe2000001086a */
[----:B------:R-:W-:Y:S01]  /*3240*/  FADD.FTZ R6, R6, R135 ;  /* 0x0000008706067221 */ /* 0x000fe20000010000 */
[----:B------:R-:W-:Y:S01]  /*3250*/  FADD.FTZ R4, R4, R5 ;  /* 0x0000000504047221 */ /* 0x000fe20000010000 */
[----:B0-----:R-:W-:Y:S07]  /*3260*/  @!P1 BRA `(.L_x_18110) ;  /* 0x0000000000089947 */ /* 0x001fee0003800000 */
[----:B------:R-:W0:Y:S04]  /*3270*/  LDS R5, [R84+0x210] ;  /* 0x0002100054057984 */ /* 0x000e280000000800 */
[----:B0-----:R0:W-:Y:S02]  /*3280*/  REDG.E.ADD.F32.FTZ.RN.STRONG.GPU desc[UR16][R34.64], R5 ;  /* 0x00000005220079a6 */ /* 0x0011e4000c12f310 */
.L_x_18110:
[----:B------:R-:W-:Y:S05]  /*3290*/  BSYNC.RECONVERGENT B0 ;  /* 0x0000000000007941 */ /* 0x000fea0003800200 */
.L_x_18109:
[----:B------:R-:W-:Y:S04]  /*32a0*/  BSSY.RECONVERGENT B0, `(.L_x_18111) ;  /* 0x0000003000007945 */ /* 0x000fe80003800200 */
[----:B------:R-:W-:Y:S05]  /*32b0*/  @!P2 BRA `(.L_x_18112) ;  /* 0x000000000004a947 */ /* 0x000fea0003800000 */
[----:B-1----:R2:W-:Y:S02]  /*32c0*/  REDG.E.ADD.F32.FTZ.RN.STRONG.GPU desc[UR16][R34.64+0x80], R145 ;  /* 0x00008091220079a6 */ /* 0x0025e4000c12f310 */
.L_x_18112:
[----:B------:R-:W-:Y:S05]  /*32d0*/  BSYNC.RECONVERGENT B0 ;  /* 0x0000000000007941 */ /* 0x000fea0003800200 */
.L_x_18111:
[----:B0-----:R0:W3:Y:S01]  /*32e0*/  LDS R5, [R79+0x310] ;  /* 0x000310004f057984 */ /* 0x0010e20000000800 */
        /* <DEDUP_REMOVED lines=8> */
[----:B---3--:R0:W-:Y:S02]  /*3370*/  REDG.E.ADD.F32.FTZ.RN.STRONG.GPU desc[UR16][R34.64+0x100], R5 ;  /* 0x00010005220079a6 */ /* 0x0081e4000c12f310 */
.L_x_18114:
[----:B------:R-:W-:Y:S05]  /*3380*/  BSYNC.RECONVERGENT B0 ;  /* 0x0000000000007941 */ /* 0x000fea0003800200 */
.L_x_18113:
[----:B0--3--:R0:W3:Y:S01]  /*3390*/  LDS R5, [R78+0x390] ;  /* 0x000390004e057984 */ /* 0x0090e20000000800 */
[----:B------:R-:W-:Y:S01]  /*33a0*/  BSSY.RECONVERGENT B0, `(.L_x_18115) ;  /* 0x0000004000007945 */ /* 0x000fe20003800200 */
[----:B------:R-:W-:-:S03]  /*33b0*/  FMUL.FTZ R115, R44, R127 ;  /* 0x0000007f2c737220 */ /* 0x000fc60000410000 */
[----:B------:R-:W-:Y:S05]  /*33c0*/  @!P1 BRA `(.L_x_18116) ;  /* 0x0000000000049947 */ /* 0x000fea0003800000 */
[----:B---3--:R4:W-:Y:S02]  /*33d0*/  REDG.E.ADD.F32.FTZ.RN.STRONG.GPU desc[UR16][R34.64+0x180], R5 ;  /* 0x00018005220079a6 */ /* 0x0089e4000c12f310 */
.L_x_18116:
[----:B------:R-:W-:Y:S05]  /*33e0*/  BSYNC.RECONVERGENT B0 ;  /* 0x0000000000007941 */ /* 0x000fea0003800200 */
.L_x_18115:
[----:B------:R0:W0:Y:S01]  /*33f0*/  LDS R7, [R77+0x410] ;  /* 0x000410004d077984 */ /* 0x0000220000000800 */
[----:B------:R-:W-:Y:S01]  /*3400*/  BSSY.RECONVERGENT B0, `(.L_x_18117) ;  /* 0x0000006000007945 */ /* 0x000fe20003800200 */
[----:B------:R-:W-:Y:S01]  /*3410*/  FADD.FTZ R139, -R40, R139 ;  /* 0x0000008b288b7221 */ /* 0x000fe20000010100 */
[----:B---34-:R-:W-:Y:S01]  /*3420*/  FMUL.FTZ R5, R44, R125 ;  /* 0x0000007d2c057220 */ /* 0x018fe20000410000 */
[----:B------:R-:W-:Y:S01]  /*3430*/  FMUL.FTZ R104, R2, R115 ;  /* 0x0000007302687220 */ /* 0x000fe20000410000 */
[----:B------:R-:W-:Y:S06]  /*3440*/  @!P2 BRA `(.L_x_18118) ;  /* 0x000000000004a947 */ /* 0x000fec0003800000 */
[----:B0-----:R3:W-:Y:S02]  /*3450*/  REDG.E.ADD.F32.FTZ.RN.STRONG.GPU desc[UR16][R34.64+0x200], R7 ;  /* 0x00020007220079a6 */ /* 0x0017e4000c12f310 */
.L_x_18118:
[----:B------:R-:W-:Y:S05]  /*3460*/  BSYNC.RECONVERGENT B0 ;  /* 0x0000000000007941 */ /* 0x000fea0003800200 */
.L_x_18117:
[-C--:B0--3--:R-:W-:Y:S01]  /*3470*/  FFMA.FTZ R7, R139, R5.reuse, -R104 ;  /* 0x000000058b077223 */ /* 0x089fe20000010868 */
[----:B------:R-:W-:Y:S01]  /*3480*/  FMUL.FTZ R104, R2, R5 ;  /* 0x0000000502687220 */ /* 0x000fe20000410000 */
[----:B------:R-:W-:Y:S01]  /*3490*/  BSSY.RECONVERGENT B0, `(.L_x_18119) ;  /* 0x0000004000007945 */ /* 0x000fe20003800200 */
[----:B------:R0:W3:Y:S03]  /*34a0*/  LDS R5, [R76+0x490] ;  /* 0x000490004c057984 */ /* 0x0000e60000000800 */
[----:B------:R-:W-:Y:S05]  /*34b0*/  @!P3 BRA `(.L_x_18120) ;  /* 0x000000000004b947 */ /* 0x000fea0003800000 */
[----:B---3--:R4:W-:Y:S02]  /*34c0*/  REDG.E.ADD.F32.FTZ.RN.STRONG.GPU desc[UR16][R34.64+0x280], R5 ;  /* 0x00028005220079a6 */ /* 0x0089e4000c12f310 */
.L_x_18120:
[----:B------:R-:W-:Y:S05]  /*34d0*/  BSYNC.RECONVERGENT B0 ;  /* 0x0000000000007941 */ /* 0x000fea0003800200 */
.L_x_18119:
[----:B------:R0:W0:Y:S01]  /*34e0*/  LDS R135, [R75+0x510] ;  /* 0x000510004b877984 */ /* 0x0000220000000800 */
[----:B------:R-:W-:Y:S01]  /*34f0*/  BSSY.RECONVERGENT B0, `(.L_x_18121) ;  /* 0x0000004000007945 */ /* 0x000fe20003800200 */
[----:B---34-:R-:W-:-:S03]  /*3500*/  FFMA.FTZ R5, R139, R115, R104 ;  /* 0x000000738b057223 */ /* 0x018fc60000010068 */
[----:B------:R-:W-:Y:S05]  /*3510*/  @!P4 BRA `(.L_x_18122) ;  /* 0x000000000004c947 */ /* 0x000fea0003800000 */
[----:B0-----:R3:W-:Y:S02]  /*3520*/  REDG.E.ADD.F32.FTZ.RN.STRONG.GPU desc[UR16][R34.64+0x300], R135 ;  /* 0x00030087220079a6 */ /* 0x0017e4000c12f310 */
.L_x_18122:
[----:B------:R-:W-:Y:S05]  /*3530*/  BSYNC.RECONVERGENT B0 ;  /* 0x0000000000007941 */ /* 0x000fea0003800200 */
.L_x_18121:
[----:B------:R-:W-:Y:S01]  /*3540*/  FADD.FTZ R4, R4, R5 ;  /* 0x0000000504047221 */ /* 0x000fe20000010000 */
[----:B------:R-:W-:Y:S01]  /*3550*/  BSSY.RECONVERGENT B0, `(.L_x_18123) ;  /* 0x0000004000007945 */ /* 0x000fe20003800200 */
[----:B------:R4:W0:Y:S03]  /*3560*/  LDS R5, [R74+0x590] ;  /* 0x000590004a057984 */ /* 0x0008260000000800 */
[----:B------:R-:W-:Y:S05]  /*3570*/  @!P5 BRA `(.L_x_18124) ;  /* 0x000000000004d947 */ /* 0x000fea0003800000 */
[----:B0-----:R0:W-:Y:S02]  /*3580*/  REDG.E.ADD.F32.FTZ.RN.STRONG.GPU desc[UR16][R34.64+0x380], R5 ;  /* 0x00038005220079a6 */ /* 0x0011e4000c12f310 */
.L_x_18124:
[----:B------:R-:W-:Y:S05]  /*3590*/  BSYNC.RECONVERGENT B0 ;  /* 0x0000000000007941 */ /* 0x000fea0003800200 */
.L_x_18123:
[----:B0-----:R-:W-:Y:S01]  /*35a0*/  FADD.FTZ R5, R6, R7 ;  /* 0x0000000706057221 */ /* 0x001fe20000010000 */
[C---:B------:R-:W-:Y:S01]  /*35b0*/  FFMA.FTZ R6, R53.reuse, R106, R38 ;  /* 0x0000006a35067223 */ /* 0x040fe20000010026 */
[----:B------:R-:W-:Y:S01]  /*35c0*/  FFMA.FTZ R7, -R53, R143, R124 ;  /* 0x0000008f35077223 */ /* 0x000fe2000001017c */
[----:B--23--:R-:W0:Y:S01]  /*35d0*/  SHFL.DOWN PT, R35, R4, 0x1, 0x1f ;  /* 0x08201f0004237f89 */ /* 0x00ce2200000e0000 */
[C---:B------:R-:W-:Y:S01]  /*35e0*/  ISETP.GT.AND P1, PT, R68.reuse, 0x1e, PT ;  /* 0x0000001e4400780c */ /* 0x040fe20003f24270 */
[----:B------:R-:W-:Y:S01]  /*35f0*/  FADD.FTZ R56, R115, R56 ;  /* 0x0000003873387221 */ /* 0x000fe20000010000 */
[----:B------:R-:W-:Y:S01]  /*3600*/  ISETP.GT.AND P2, PT, R68, 0xf, PT ;  /* 0x0000000f4400780c */ /* 0x000fe20003f44270 */
[----:B------:R-:W2:Y:S01]  /*3610*/  SHFL.DOWN PT, R34, R5, 0x1, 0x1f ;  /* 0x08201f0005227f89 */ /* 0x000ea200000e0000 */
[----:B------:R-:W-:Y:S01]  /*3620*/  BSSY.RECONVERGENT B0, `(.L_x_18125) ;  /* 0x000003b000007945 */ /* 0x000fe20003800200 */
[----:B------:R-:W-:Y:S02]  /*3630*/  FADD.FTZ R58, R102, R58 ;  /* 0x0000003a663a7221 */ /* 0x000fe40000010000 */
[----:B------:R-:W3:Y:S04]  /*3640*/  SHFL.DOWN PT, R135, R6, 0x1, 0x1f ;  /* 0x08201f0006877f89 */ /* 0x000ee800000e0000 */
[----:B------:R-:W5:Y:S02]  /*3650*/  SHFL.DOWN PT, R38, R7, 0x1, 0x1f ;  /* 0x08201f0007267f89 */ /* 0x000f6400000e0000 */
[----:B0-----:R-:W-:Y:S01]  /*3660*/  @!P1 FADD.FTZ R4, R4, R35 ;  /* 0x0000002304049221 */ /* 0x001fe20000010000 */
[----:B--2---:R-:W-:-:S04]  /*3670*/  @!P1 FADD.FTZ R5, R5, R34 ;  /* 0x0000002205059221 */ /* 0x004fc80000010000 */
[----:B------:R-:W0:Y:S01]  /*3680*/  SHFL.DOWN PT, R35, R4, 0x2, 0x1f ;  /* 0x08401f0004237f89 */ /* 0x000e2200000e0000 */
[----:B---3--:R-:W-:-:S03]  /*3690*/  @!P1 FADD.FTZ R6, R6, R135 ;  /* 0x0000008706069221 */ /* 0x008fc60000010000 */
[----:B------:R-:W2:Y:S01]  /*36a0*/  SHFL.DOWN PT, R34, R5, 0x2, 0x1f ;  /* 0x08401f0005227f89 */ /* 0x000ea200000e0000 */
[----:B-----5:R-:W-:-:S03]  /*36b0*/  @!P1 FADD.FTZ R7, R7, R38 ;  /* 0x0000002607079221 */ /* 0x020fc60000010000 */
[----:B------:R-:W3:Y:S01]  /*36c0*/  SHFL.DOWN PT, R135, R6, 0x2, 0x1f ;  /* 0x08401f0006877f89 */ /* 0x000ee200000e0000 */
[----:B------:R-:W-:-:S03]  /*36d0*/  ISETP.GT.AND P1, PT, R68, 0x1d, PT ;  /* 0x0000001d4400780c */ /* 0x000fc60003f24270 */
[----:B------:R-:W5:Y:S10]  /*36e0*/  SHFL.DOWN PT, R38, R7, 0x2, 0x1f ;  /* 0x08401f0007267f89 */ /* 0x000f7400000e0000 */
        /* <DEDUP_REMOVED lines=10> */
[----:B------:R-:W-:Y:S01]  /*3790*/  FMUL.FTZ R35, R31, R125 ;  /* 0x0000007d1f237220 */ /* 0x000fe20000410000 */
[----:B--2---:R-:W-:-:S03]  /*37a0*/  @!P1 FADD.FTZ R5, R5, R34 ;  /* 0x0000002205059221 */ /* 0x004fc60000010000 */
[----:B------:R-:W-:Y:S01]  /*37b0*/  FFMA.FTZ R34, R30, R127, R35 ;  /* 0x0000007f1e227223 */ /* 0x000fe20000010023 */
[----:B------:R-:W-:Y:S01]  /*37c0*/  FMUL.FTZ R35, R31, R33 ;  /* 0x000000211f237220 */ /* 0x000fe20000410000 */
[----:B---3--:R-:W-:Y:S01]  /*37d0*/  @!P1 FADD.FTZ R6, R6, R135 ;  /* 0x0000008706069221 */ /* 0x008fe20000010000 */
[----:B------:R-:W0:Y:S01]  /*37e0*/  SHFL.DOWN PT, R110, R5, 0x8, 0x1f ;  /* 0x09001f00056e7f89 */ /* 0x000e2200000e0000 */
[----:B------:R-:W-:Y:S01]  /*37f0*/  FMUL.FTZ R139, R139, R34 ;  /* 0x000000228b8b7220 */ /* 0x000fe20000410000 */
[----:B------:R-:W-:Y:S01]  /*3800*/  FMUL.FTZ R34, R31, R121 ;  /* 0x000000791f227220 */ /* 0x000fe20000410000 */
[----:B-----5:R-:W-:Y:S01]  /*3810*/  @!P1 FADD.FTZ R7, R7, R38 ;  /* 0x0000002607079221 */ /* 0x020fe20000010000 */
[----:B------:R-:W2:Y:S01]  /*3820*/  SHFL.DOWN PT, R135, R4, 0x8, 0x1f ;  /* 0x09001f0004877f89 */ /* 0x000ea200000e0000 */
[----:B------:R-:W-:Y:S01]  /*3830*/  ISETP.GT.AND P1, PT, R68, 0x17, PT ;  /* 0x000000174400780c */ /* 0x000fe20003f24270 */
[C---:B------:R-:W-:Y:S01]  /*3840*/  FMUL.FTZ R38, R31.reuse, R127 ;  /* 0x0000007f1f267220 */ /* 0x040fe20000410000 */
[C---:B------:R-:W-:Y:S01]  /*3850*/  FFMA.FTZ R104, R30.reuse, R33, -R34 ;  /* 0x000000211e687223 */ /* 0x040fe20000010822 */
[----:B------:R-:W3:Y:S01]  /*3860*/  SHFL.DOWN PT, R143, R6, 0x8, 0x1f ;  /* 0x09001f00068f7f89 */ /* 0x000ee200000e0000 */
[----:B------:R-:W-:Y:S01]  /*3870*/  FMUL.FTZ R33, R31, R119 ;  /* 0x000000771f217220 */ /* 0x000fe20000410000 */
[----:B------:R-:W-:-:S02]  /*3880*/  FFMA.FTZ R125, R30, R125, -R38 ;  /* 0x0000007d1e7d7223 */ /* 0x000fc40000010826 */
[----:B------:R-:W5:Y:S02]  /*3890*/  SHFL.DOWN PT, R112, R7, 0x8, 0x1f ;  /* 0x09001f0007707f89 */ /* 0x000f6400000e0000 */
[----:B------:R-:W-:Y:S01]  /*38a0*/  FFMA.FTZ R38, R2, R125, R139 ;  /* 0x0000007d02267223 */ /* 0x000fe2000001008b */
[----:B------:R-:W-:-:S03]  /*38b0*/  FFMA.FTZ R2, R30, R121, R35 ;  /* 0x000000791e027223 */ /* 0x000fc60000010023 */
[----:B------:R-:W-:Y:S01]  /*38c0*/  FFMA.FTZ R108, R61, R127, R38 ;  /* 0x0000007f3d6c7223 */ /* 0x000fe20000010026 */
[----:B------:R-:W-:Y:S01]  /*38d0*/  FMUL.FTZ R106, R137, R2 ;  /* 0x00000002896a7220 */ /* 0x000fe20000410000 */
[----:B0-----:R-:W-:Y:S01]  /*38e0*/  @!P1 FADD.FTZ R5, R5, R110 ;  /* 0x0000006e05059221 */ /* 0x001fe20000010000 */
[----:B--2---:R-:W-:-:S04]  /*38f0*/  @!P1 FADD.FTZ R4, R4, R135 ;  /* 0x0000008704049221 */ /* 0x004fc80000010000 */
[----:B------:R0:W2:Y:S01]  /*3900*/  SHFL.DOWN PT, R2, R5, 0x10, 0x1f ;  /* 0x0a001f0005027f89 */ /* 0x0000a200000e0000 */
        /* <DEDUP_REMOVED lines=8> */
[----:B--2---:R-:W-:Y:S01]  /*3990*/  FADD.FTZ R5, R5, R2 ;  /* 0x0000000205057221 */ /* 0x004fe20000010000 */
[----:B------:R-:W-:Y:S01]  /*39a0*/  FADD.FTZ R6, R6, R115 ;  /* 0x0000007306067221 */ /* 0x000fe20000010000 */
[----:B------:R-:W-:-:S09]  /*39b0*/  FADD.FTZ R7, R7, R34 ;  /* 0x0000002207077221 */ /* 0x000fd20000010000 */
[----:B------:R0:W-:Y:S02]  /*39c0*/  @!P1 STS.128 [UR6+0x640], R4 ;  /* 0x00064004ff009988 */ /* 0x0001e40008000c06 */
.L_x_18126:
[----:B------:R-:W-:Y:S05]  /*39d0*/  BSYNC.RECONVERGENT B0 ;  /* 0x0000000000007941 */ /* 0x000fea0003800200 */
.L_x_18125:
[C---:B--2---:R-:W-:Y:S01]  /*39e0*/  FMUL.FTZ R2, R31.reuse, R141 ;  /* 0x0000008d1f027220 */ /* 0x044fe20000410000 */
[CC--:B------:R-:W-:Y:S01]  /*39f0*/  FMUL.FTZ R102, R31.reuse, R37.reuse ;  /* 0x000000251f667220 */ /* 0x0c0fe20000410000 */
[C---:B------:R-:W-:Y:S01]  /*3a00*/  FFMA.FTZ R38, R30.reuse, R37, R33 ;  /* 0x000000251e267223 */ /* 0x040fe20000010021 */
        /* <DEDUP_REMOVED lines=32> */
.L_x_18128:
[----:B------:R-:W-:Y:S05]  /*3c10*/  BSYNC.RECONVERGENT B0 ;  /* 0x0000000000007941 */ /* 0x000fea0003800200 */
.L_x_18127:
[----:B------:R-:W-:-:S04]  /*3c20*/  UIADD3 UR4, UPT, UPT, UR4, 0x1, URZ ;  /* 0x0000000104047890 */ /* 0x000fc8000fffe0ff */
[----:B------:R-:W-:-:S09]  /*3c30*/  UISETP.GE.AND UP0, UPT, UR4, UR9, UPT ;  /* 0x000000090400728c */ /* 0x000fd2000bf06270 */
[----:B------:R-:W-:Y:S05]  /*3c40*/  BRA.U !UP0, `(.L_x_18129) ;  /* 0xffffffd5082c7547 */ /* 0x000fea000b83ffff */
.L_x_18095:
[----:B------:R-:W2:Y:S01]  /*3c50*/  F2F.BF16.F32 R2, R57 ;  /* 0x0000003900027304 */ /* 0x000ea20000202000 */
[----:B------:R-:W-:Y:S01]  /*3c60*/  BAR.SYNC.DEFER_BLOCKING 0x0 ;  /* 0x0000000000007b1d */ /* 0x000fe20000010000 */
[----:B------:R-:W-:Y:S01]  /*3c70*/  SHF.L.U32 R18, R66, 0x7, RZ ;  /* 0x0000000742127819 */ /* 0x000fe200000006ff */
[----:B------:R-:W-:Y:S01]  /*3c80*/  FADD.FTZ R103, R103, R60 ;  /* 0x0000003c67677221 */ /* 0x000fe20000010000 */
[----:B------:R-:W-:Y:S02]  /*3c90*/  IADD3 R91, P1, PT, R91, -0x200, RZ ;  /* 0xfffffe005b5b7810 */ /* 0x000fe40007f3e0ff */
[----:B------:R-:W-:-:S03]  /*3ca0*/  SHF.R.S32.HI R19, RZ, 0x1f, R18 ;  /* 0x0000001fff137819 */ /* 0x000fc60000011412 */
[----:B------:R-:W5:Y:S01]  /*3cb0*/  LDC.64 R24, c[0x0][0x4f8] ;  /* 0x00013e00ff187b82 */ /* 0x000f620000000a00 */
[----:B------:R-:W-:Y:S01]  /*3cc0*/  F2F.BF16.F32 R58, R58 ;  /* 0x0000003a003a7304 */ /* 0x000fe20000202000 */
[----:B------:R-:W1:Y:S01]  /*3cd0*/  LDCU.64 UR6, c[0x0][0x500] ;  /* 0x0000a000ff0677ac */ /* 0x000e620008000a00 */
[----:B------:R-:W-:Y:S01]  /*3ce0*/  FADD.FTZ R103, R103, R62 ;  /* 0x0000003e67677221 */ /* 0x000fe20000010000 */
[----:B------:R-:W-:Y:S02]  /*3cf0*/  IADD3 R92, P2, PT, R92, -0x100, RZ ;  /* 0xffffff005c5c7810 */ /* 0x000fe40007f5e0ff */
[----:B------:R-:W-:Y:S01]  /*3d00*/  IADD3 R94, P3, PT, R94, -0x100, RZ ;  /* 0xffffff005e5e7810 */ /* 0x000fe20007f7e0ff */
[----:B--2---:R-:W-:Y:S02]  /*3d10*/  IMAD.WIDE.U32 R2, R2, 0x10000, RZ ;  /* 0x0001000002027825 */ /* 0x004fe400078e00ff */
[----:B0-----:R-:W0:Y:S01]  /*3d20*/  F2F.BF16.F32 R5, R56 ;  /* 0x0000003800057304 */ /* 0x001e220000202000 */
[----:B------:R-:W2:Y:S01]  /*3d30*/  LDC.64 R26, c[0x0][0x550] ;  /* 0x00015400ff1a7b82 */ /* 0x000ea20000000a00 */
[----:B------:R-:W-:-:S02]  /*3d40*/  IADD3 R96, P4, PT, R96, -0x100, RZ ;  /* 0xffffff0060607810 */ /* 0x000fc40007f9e0ff */
[----:B------:R-:W-:Y:S02]  /*3d50*/  IADD3.X R89, PT, PT, R89, -0x1, RZ, P1, !PT ;  /* 0xffffffff59597810 */ /* 0x000fe40000ffe4ff */
[----:B------:R-:W-:Y:S02]  /*3d60*/  IADD3.X R93, PT, PT, R93, -0x1, RZ, P2, !PT ;  /* 0xffffffff5d5d7810 */ /* 0x000fe400017fe4ff */
[----:B------:R-:W3:Y:S01]  /*3d70*/  F2F.BF16.F32 R59, R59 ;  /* 0x0000003b003b7304 */ /* 0x000ee20000202000 */
[----:B------:R-:W-:Y:S02]  /*3d80*/  IADD3.X R95, PT, PT, R95, -0x1, RZ, P3, !PT ;  /* 0xffffffff5f5f7810 */ /* 0x000fe40001ffe4ff */
[----:B------:R-:W-:Y:S02]  /*3d90*/  IADD3.X R97, PT, PT, R97, -0x1, RZ, P4, !PT ;  /* 0xffffffff61617810 */ /* 0x000fe400027fe4ff */
[----:B0-----:R-:W-:-:S03]  /*3da0*/  PRMT R5, R58, 0x5410, R5 ;  /* 0x000054103a057816 */ /* 0x001fc60000000005 */
[----:B------:R-:W0:Y:S01]  /*3db0*/  F2F.BF16.F32 R0, R62 ;  /* 0x0000003e00007304 */ /* 0x000e220000202000 */
[----:B------:R-:W-:Y:S01]  /*3dc0*/  LOP3.LUT R7, R5, R3, RZ, 0xfc, !PT ;  /* 0x0000000305077212 */ /* 0x000fe200078efcff */
[----:B-----5:R-:W-:Y:S01]  /*3dd0*/  IMAD.WIDE.U32 R4, R24, UR18, R18 ;  /* 0x0000001218047c25 */ /* 0x020fe2000f8e0012 */
[----:B---3--:R-:W-:-:S05]  /*3de0*/  LOP3.LUT R6, R2, R59, RZ, 0xfc, !PT ;  /* 0x0000003b02067212 */ /* 0x008fca00078efcff */
[----:B------:R3:W-:Y:S01]  /*3df0*/  F2F.BF16.F32 R21, R64 ;  /* 0x0000004000157304 */ /* 0x0007e20000202000 */
[----:B------:R-:W-:Y:S01]  /*3e00*/  IMAD R5, R25, UR18, R5 ;  /* 0x0000001219057c24 */ /* 0x000fe2000f8e0205 */
[----:B------:R1:W-:Y:S01]  /*3e10*/  STS.64 [R71], R6 ;  /* 0x0000000647007388 */ /* 0x0003e20000000a00 */
[----:B------:R-:W-:-:S03]  /*3e20*/  NOP ;  /* 0x0000000000007918 */ /* 0x000fc60000000000 */
[----:B------:R-:W5:Y:S02]  /*3e30*/  LDS.64 R2, [R71] ;  /* 0x0000000047027984 */ /* 0x000f640000000a00 */
[----:B------:R-:W4:Y:S01]  /*3e40*/  F2F.BF16.F32 R22, R65 ;  /* 0x0000004100167304 */ /* 0x000f220000202000 */
[----:B---3--:R-:W-:Y:S01]  /*3e50*/  FADD.FTZ R64, R103, R64 ;  /* 0x0000004067407221 */ /* 0x008fe20000010000 */
[----:B-1----:R-:W-:-:S04]  /*3e60*/  IMAD.WIDE.U32 R6, R113, UR6, R4 ;  /* 0x0000000671067c25 */ /* 0x002fc8000f8e0004 */
[----:B------:R-:W-:Y:S02]  /*3e70*/  FADD.FTZ R103, R64, R65 ;  /* 0x0000004140677221 */ /* 0x000fe40000010000 */
[----:B------:R-:W1:Y:S01]  /*3e80*/  F2F.BF16.F32 R25, R60 ;  /* 0x0000003c00197304 */ /* 0x000e620000202000 */
[----:B------:R-:W-:Y:S01]  /*3e90*/  IMAD R7, R113, UR7, R7 ;  /* 0x0000000771077c24 */ /* 0x000fe2000f8e0207 */
[----:B--2---:R-:W-:Y:S01]  /*3ea0*/  LEA R20, P0, R6, R26, 0x1 ;  /* 0x0000001a06147211 */ /* 0x004fe200078008ff */
[----:B0-----:R-:W-:Y:S01]  /*3eb0*/  IMAD.WIDE.U32 R4, R0, 0x10000, RZ ;  /* 0x0001000000047825 */ /* 0x001fe200078e00ff */
[----:B------:R-:W0:Y:S01]  /*3ec0*/  LDCU.64 UR6, c[0x0][0x520] ;  /* 0x0000a400ff0677ac */ /* 0x000e220008000a00 */
[----:B----4-:R-:W-:Y:S02]  /*3ed0*/  PRMT R23, R21, 0x5410, R22 ;  /* 0x0000541015177816 */ /* 0x010fe40000000016 */
[----:B------:R-:W-:Y:S02]  /*3ee0*/  LEA.HI.X R21, R6, R27, R7, 0x1, P0 ;  /* 0x0000001b06157211 */ /* 0x000fe400000f0c07 */
[----:B------:R-:W-:-:S02]  /*3ef0*/  LOP3.LUT R23, R23, R5, RZ, 0xfc, !PT ;  /* 0x0000000517177212 */ /* 0x000fc400078efcff */
[----:B-1----:R-:W-:Y:S01]  /*3f00*/  LOP3.LUT R22, R4, R25, RZ, 0xfc, !PT ;  /* 0x0000001904167212 */ /* 0x002fe200078efcff */
[----:B------:R-:W-:Y:S01]  /*3f10*/  IMAD.WIDE.U32 R4, R83, 0x8, R20 ;  /* 0x0000000853047825 */ /* 0x000fe200078e0014 */
[----:B------:R-:W1:Y:S08]  /*3f20*/  LDC.64 R24, c[0x0][0x518] ;  /* 0x00014600ff187b82 */ /* 0x000e700000000a00 */
[----:B------:R-:W2:Y:S01]  /*3f30*/  LDC.64 R20, c[0x0][0x560] ;  /* 0x00015800ff147b82 */ /* 0x000ea20000000a00 */
[----:B-----5:R2:W-:Y:S07]  /*3f40*/  STG.E.64 desc[UR16][R4.64], R2 ;  /* 0x0000000204007986 */ /* 0x0205ee000c101b10 */
[----:B------:R-:W-:Y:S01]  /*3f50*/  BAR.SYNC.DEFER_BLOCKING 0x0 ;  /* 0x0000000000007b1d */ /* 0x000fe20000010000 */
[----:B-1----:R-:W-:-:S04]  /*3f60*/  IMAD.WIDE.U32 R18, R24, UR18, R18 ;  /* 0x0000001218127c25 */ /* 0x002fc8000f8e0012 */
[----:B------:R-:W-:Y:S02]  /*3f70*/  IMAD R19, R25, UR18, R19 ;  /* 0x0000001219137c24 */ /* 0x000fe4000f8e0213 */
[----:B0-----:R-:W-:-:S04]  /*3f80*/  IMAD.WIDE.U32 R18, R113, UR6, R18 ;  /* 0x0000000671127c25 */ /* 0x001fc8000f8e0012 */
[----:B------:R-:W-:Y:S01]  /*3f90*/  IMAD R0, R113, UR7, R19 ;  /* 0x0000000771007c24 */ /* 0x000fe2000f8e0213 */
[----:B--2---:R-:W-:-:S04]  /*3fa0*/  LEA R2, P0, R18, R20, 0x1 ;  /* 0x0000001412027211 */ /* 0x004fc800078008ff */
        /* <DEDUP_REMOVED lines=9> */
.L_x_18094:
        /* <DEDUP_REMOVED lines=34> */
.L_x_18132:
[----:B------:R-:W-:Y:S05]  /*4260*/  BSYNC.RECONVERGENT B0 ;  /* 0x0000000000007941 */ /* 0x000fea0003800200 */
.L_x_18131:
        /* <DEDUP_REMOVED lines=26> */
.L_x_18134:
[----:B------:R-:W-:Y:S05]  /*4410*/  BSYNC.RECONVERGENT B0 ;  /* 0x0000000000007941 */ /* 0x000fea0003800200 */
.L_x_18133:
        /* <DEDUP_REMOVED lines=10> */
.L_x_18136:
        /* <DEDUP_REMOVED lines=26> */
.L_x_18135:
[----:B------:R-:W-:Y:S05]  /*4660*/  EXIT ;  /* 0x000000000000794d */ /* 0x000fea0003800000 */
.L_x_18137:
        /* <DEDUP_REMOVED lines=9> */
.L_x_18812:


//--------------------- .text._Z25selective_scan_bwd_kernelI32Selective_Scan_bwd_kernel_traitsILi32ELi4ELb1ELb0ELb1ELb0ELb1EN3c108BFloat16ENS1_7complexIfEEEEv12SSMParamsBwd --------------------------
	.section	.text._Z25selective_scan_bwd_kernelI32Selective_Scan_bwd_kernel_traitsILi32ELi4ELb1ELb0ELb1ELb0ELb1EN3c108BFloat16ENS1_7complexIfEEEEv12SSMParamsBwd,"ax",@progbits
	.align	128
        .global         _Z25selective_scan_bwd_kernelI32Selective_Scan_bwd_kernel_traitsILi32ELi4ELb1ELb0ELb1ELb0ELb1EN3c108BFloat16ENS1_7complexIfEEEEv12SSMParamsBwd
        .type           _Z25selective_scan_bwd_kernelI32Selective_Scan_bwd_kernel_traitsILi32ELi4ELb1ELb0ELb1ELb0ELb1EN3c108BFloat16ENS1_7complexIfEEEEv12SSMParamsBwd,@function
        .size           _Z25selective_scan_bwd_kernelI32Selective_Scan_bwd_kernel_traitsILi32ELi4ELb1ELb0ELb1ELb0ELb1EN3c108BFloat16ENS1_7complexIfEEEEv12SSMParamsBwd,(.L_x_18813 - _Z25selective_scan_bwd_kernelI32Selective_Scan_bwd_kernel_traitsILi32ELi4ELb1ELb0ELb1ELb0ELb1EN3c108BFloat16ENS1_7complexIfEEEEv12SSMParamsBwd)
        .other          _Z25selective_scan_bwd_kernelI32Selective_Scan_bwd_kernel_traitsILi32ELi4ELb1ELb0ELb1ELb0ELb1EN3c108BFloat16ENS1_7complexIfEEEEv12SSMParamsBwd,@"STO_CUDA_ENTRY STV_DEFAULT"
_Z25selective_scan_bwd_kernelI32Selective_Scan_bwd_kernel_traitsILi32ELi4ELb1ELb0ELb1ELb0ELb1EN3c108BFloat16ENS1_7complexIfEEEEv12SSMParamsBwd:
.text._Z25selective_scan_bwd_kernelI32Selective_Scan_bwd_kernel_traitsILi32ELi4ELb1ELb0ELb1ELb0ELb1EN3c108BFloat16ENS1_7complexIfEEEEv12SSMParamsBwd:
        /* <DEDUP_REMOVED lines=98> */
[----:B------:R-:W0:Y:S01]  /*0620*/  LDC.64 R26, c[0x0][0x468] ;  /* 0x00011a00ff1a7b82 */ /* 0x000e220000000a00 */
[----:B--2---:R-:W-:-:S07]  /*0630*/  @P0 IMAD R0, R10, UR18, R113 ;  /* 0x000000120a000c24 */ /* 0x004fce000f8e0271 */
[----:B------:R-:W2:Y:S01]  /*0640*/  LDC.64 R22, c[0x0][0x4a8] ;  /* 0x00012a00ff167b82 */ /* 0x000ea20000000a00 */
[----:B------:R-:W-:Y:S01]  /*0650*/  @P0 IMAD R0, R0, R29, RZ ;  /* 0x0000001d00000224 */ /* 0x000fe200078e02ff */
[----:B------:R-:W-:Y:S02]  /*0660*/  LEA R9, R29, 0xffffff00, 0x8 ;  /* 0xffffff001d097811 */ /* 0x000fe400078e40ff */
        /* <DEDUP_REMOVED lines=10> */
[----:B---3--:R-:W-:Y:S02]  /*0710*/  LEA R98, P2, R99, R24, 0x1 ;  /* 0x0000001863627211 */ /* 0x008fe400078408ff */
[----:B------:R-:W-:Y:S02]  /*0720*/  CS2R R16, SRZ ;  /* 0x0000000000107805 */ /* 0x000fe4000001ff00 */
[----:B------:R-:W-:Y:S01]  /*0730*/  IADD3 R2, P4, PT, R13, R2, RZ ;  /* 0x000000020d027210 */ /* 0x000fe20007f9e0ff */
[----:B----4-:R-:W-:Y:S01]  /*0740*/  IMAD.WIDE.U32 R14, R113, UR6, RZ ;  /* 0x00000006710e7c25 */ /* 0x010fe2000f8e00ff */
[----:B------:R-:W-:-:S02]  /*0750*/  IADD3.X R8, PT, PT, R0, R19, RZ, P3, !PT ;  /* 0x0000001300087210 */ /* 0x000fc40001ffe4ff */
[----:B------:R-:W-:Y:S01]  /*0760*/  LEA.HI.X R99, R99, R25, R10, 0x1, P2 ;  /* 0x0000001963637211 */ /* 0x000fe200010f0c0a */
[----:B0-----:R-:W-:Y:S01]  /*0770*/  @P0 IMAD.WIDE R16, R7, 0x10, R4 ;  /* 0x0000001007100825 */ /* 0x001fe200078e0204 */
[----:B------:R-:W-:Y:S02]  /*0780*/  LEA R96, P3, R97, R26, 0x1 ;  /* 0x0000001a61607211 */ /* 0x000fe400078608ff */
[----:B------:R-:W-:Y:S01]  /*0790*/  IADD3.X R95, PT, PT, R0, R95, RZ, P4, !PT ;  /* 0x0000005f005f7210 */ /* 0x000fe200027fe4ff */
[C---:B--2---:R-:W-:Y:S01]  /*07a0*/  IMAD.WIDE.U32 R12, R113.reuse, R22, RZ ;  /* 0x00000016710c7225 */ /* 0x044fe200078e00ff */
        /* <DEDUP_REMOVED lines=58> */
.L_x_18175:
[----:B------:R-:W-:Y:S01]  /*0b50*/  BAR.SYNC.DEFER_BLOCKING 0x0 ;  /* 0x0000000000007b1d */ /* 0x000fe20000010000 */
[----:B------:R-:W-:-:S07]  /*0b60*/  IMAD.WIDE.U32 R4, R85, 0x8, R98 ;  /* 0x0000000855047825 */ /* 0x000fce00078e0062 */
[----:B0-----:R-:W0:Y:S01]  /*0b70*/  S2UR UR6, SR_CgaCtaId ;  /* 0x00000000000679c3 */ /* 0x001e220000008800 */
[----:B------:R-:W1:Y:S01]  /*0b80*/  S2R R70, SR_LANEID ;  /* 0x0000000000467919 */ /* 0x000e620000000000 */
[----:B------:R-:W-:Y:S01]  /*0b90*/  UMOV UR4, 0x400 ;  /* 0x0000040000047882 */ /* 0x000fe20000000000 */
[----:B------:R-:W-:-:S04]  /*0ba0*/  IMAD.WIDE.U32 R18, R85, 0x8, R96 ;  /* 0x0000000855127825 */ /* 0x000fc800078e0060 */
[----:B------:R-:W-:Y:S01]  /*0bb0*/  IMAD.WIDE.U32 R22, R85, 0x8, R94 ;  /* 0x0000000855167825 */ /* 0x000fe200078e005e */
[----:B------:R-:W2:Y:S01]  /*0bc0*/  LDC.64 R24, c[0x0][0x410] ;  /* 0x00010400ff187b82 */ /* 0x000ea20000000a00 */
[----:B------:R-:W-:Y:S01]  /*0bd0*/  IADD3 R68, PT, PT, R88, -0x1, RZ ;  /* 0xffffffff58447810 */ /* 0x000fe20007ffe0ff */
[----:B------:R-:W3:Y:S06]  /*0be0*/  LDCU.64 UR8, c[0x0][0x490] ;  /* 0x00009200ff0877ac */ /* 0x000eec0008000a00 */
[----:B------:R-:W4:Y:S01]  /*0bf0*/  LDC.64 R26, c[0x0][0x418] ;  /* 0x00010600ff1a7b82 */ /* 0x000f220000000a00 */
[----:B------:R-:W3:Y:S01]  /*0c00*/  LDG.E.64 R6, desc[UR16][R4.64] ;  /* 0x0000001004067981 */ /* 0x000ee2000c1e1b00 */
[----:B0-----:R-:W-:-:S06]  /*0c10*/  ULEA UR4, UR6, UR4, 0x18 ;  /* 0x0000000406047291 */ /* 0x001fcc000f8ec0ff */
[----:B------:R-:W0:Y:S01]  /*0c20*/  LDC.64 R28, c[0x0][0x488] ;  /* 0x00012200ff1c7b82 */ /* 0x000e220000000a00 */
[----:B------:R-:W0:Y:S07]  /*0c30*/  LDCU.64 UR6, c[0x0][0x510] ;  /* 0x0000a200ff0677ac */ /* 0x000e2e0008000a00 */
[----:B------:R-:W0:Y:S01]  /*0c40*/  LDC.64 R30, c[0x0][0x428] ;  /* 0x00010a00ff1e7b82 */ /* 0x000e220000000a00 */
[----:B-1----:R-:W-:-:S07]  /*0c50*/  LEA R73, R70, UR4, 0x3 ;  /* 0x0000000446497c11 */ /* 0x002fce000f8e18ff */
[----:B------:R-:W1:Y:S08]  /*0c60*/  LDC.64 R32, c[0x0][0x478] ;  /* 0x00011e00ff207b82 */ /* 0x000e700000000a00 */
[----:B------:R-:W1:Y:S01]  /*0c70*/  LDC.64 R42, c[0x0][0x508] ;  /* 0x00014200ff2a7b82 */ /* 0x000e620000000a00 */
[----:B---3--:R2:W-:Y:S01]  /*0c80*/  STS.64 [R73], R6 ;  /* 0x0000000649007388 */ /* 0x0085e20000000a00 */
[----:B------:R-:W-:-:S03]  /*0c90*/  NOP ;  /* 0x0000000000007918 */ /* 0x000fc60000000000 */
[----:B------:R-:W-:Y:S03]  /*0ca0*/  LDS.64 R2, [R73] ;  /* 0x0000000049027984 */ /* 0x000fe60000000a00 */
[----:B------:R-:W-:Y:S06]  /*0cb0*/  BAR.SYNC.DEFER_BLOCKING 0x0 ;  /* 0x0000000000007b1d */ /* 0x000fec0000010000 */
[----:B------:R-:W3:Y:S04]  /*0cc0*/  LDG.E.64 R20, desc[UR16][R18.64] ;  /* 0x0000001012147981 */ /* 0x000ee8000c1e1b00 */
[----:B---3--:R0:W-:Y:S01]  /*0cd0*/  STS.64 [R73], R20 ;  /* 0x0000001449007388 */ /* 0x0081e20000000a00 */
[----:B------:R-:W-:-:S03]  /*0ce0*/  NOP ;  /* 0x0000000000007918 */ /* 0x000fc60000000000 */
[----:B------:R-:W-:Y:S01]  /*0cf0*/  LDS.64 R4, [R73] ;  /* 0x0000000049047984 */ /* 0x000fe20000000a00 */
[----:B------:R-:W-:Y:S06]  /*0d00*/  BAR.SYNC.DEFER_BLOCKING 0x0 ;  /* 0x0000000000007b1d */ /* 0x000fec0000010000 */
[----:B------:R-:W3:Y:S01]  /*0d10*/  LDG.E.64 R22, desc[UR16][R22.64] ;  /* 0x0000001016167981 */ /* 0x000ee2000c1e1b00 */
[----:B------:R-:W-:Y:S01]  /*0d20*/  HFMA2 R19, -RZ, RZ, 0, 0 ;  /* 0x00000000ff137431 */ /* 0x000fe200000001ff */
[----:B------:R-:W-:-:S05]  /*0d30*/  SHF.L.U32 R18, R68, 0x7, RZ ;  /* 0x0000000744127819 */ /* 0x000fca00000006ff */
[----:B--2---:R-:W-:-:S04]  /*0d40*/  IMAD.WIDE.U32 R6, R24, UR18, R18 ;  /* 0x0000001218067c25 */ /* 0x004fc8000f8e0012 */
[----:B------:R-:W-:Y:S02]  /*0d50*/  IMAD R7, R25, UR18, R7 ;  /* 0x0000001219077c24 */ /* 0x000fe4000f8e0207 */
[----:B----4-:R-:W-:-:S04]  /*0d60*/  IMAD.WIDE.U32 R6, R113, R26, R6 ;  /* 0x0000001a71067225 */ /* 0x010fc800078e0006 */
[----:B------:R-:W-:Y:S01]  /*0d70*/  IMAD R0, R113, R27, R7 ;  /* 0x0000001b71007224 */ /* 0x000fe200078e0207 */
[----:B0-----:R-:W-:-:S04]  /*0d80*/  LEA R20, P0, R6, R28, 0x1 ;  /* 0x0000001c06147211 */ /* 0x001fc800078008ff */
[----:B------:R-:W-:Y:S02]  /*0d90*/  LEA.HI.X R21, R6, R29, R0, 0x1, P0 ;  /* 0x0000001d06157211 */ /* 0x000fe400000f0c00 */
[----:B------:R-:W0:Y:S01]  /*0da0*/  LDC.64 R28, c[0x0][0x420] ;  /* 0x00010800ff1c7b82 */ /* 0x000e220000000a00 */
[----:B------:R-:W-:Y:S01]  /*0db0*/  IMAD.WIDE.U32 R20, R85, 0x8, R20 ;  /* 0x0000000855147825 */ /* 0x000fe200078e0014 */
[----:B---3--:R2:W-:Y:S01]  /*0dc0*/  STS.64 [R73], R22 ;  /* 0x0000001649007388 */ /* 0x0085e20000000a00 */
        /* <DEDUP_REMOVED lines=8> */
[----:B-1----:R-:W-:-:S04]  /*0e50*/  LEA R26, P0, R22, R32, 0x1 ;  /* 0x00000020161a7211 */ /* 0x002fc800078008ff */
[----:B------:R-:W-:-:S03]  /*0e60*/  LEA.HI.X R27, R22, R33, R0, 0x1, P0 ;  /* 0x00000021161b7211 */ /* 0x000fc600000f0c00 */
[----:B------:R-:W-:Y:S01]  /*0e70*/  IMAD.WIDE.U32 R22, R85, 0x8, R26 ;  /* 0x0000000855167825 */ /* 0x000fe200078e001a */
[----:B----4-:R-:W-:Y:S01]  /*0e80*/  STS.64 [R73], R24 ;  /* 0x0000001849007388 */ /* 0x010fe20000000a00 */
[----:B------:R-:W-:-:S03]  /*0e90*/  NOP ;  /* 0x0000000000007918 */ /* 0x000fc60000000000 */
[----:B------:R-:W0:Y:S01]  /*0ea0*/  LDS.64 R26, [R73] ;  /* 0x00000000491a7984 */ /* 0x000e220000000a00 */
[----:B------:R-:W-:Y:S06]  /*0eb0*/  BAR.SYNC.DEFER_BLOCKING 0x0 ;  /* 0x0000000000007b1d */ /* 0x000fec0000010000 */
[----:B------:R-:W2:Y:S01]  /*0ec0*/  LDG.E.64 R22, desc[UR16][R22.64] ;  /* 0x0000001016167981 */ /* 0x000ea2000c1e1b00 */
[----:B---3--:R-:W-:Y:S01]  /*0ed0*/  SHF.R.U32.HI R28, RZ, 0x10, R7 ;  /* 0x00000010ff1c7819 */ /* 0x008fe20000011607 */
[----:B------:R-:W-:-:S03]  /*0ee0*/  UISETP.NE.U32.AND UP0, UPT, UR8, URZ, UPT ;  /* 0x000000ff0800728c */ /* 0x000fc6000bf05070 */
[----:B------:R-:W-:Y:S01]  /*0ef0*/  SHF.L.U32 R28, R28, 0x10, RZ ;  /* 0x000000101c1c7819 */ /* 0x000fe200000006ff */
[----:B------:R-:W-:Y:S01]  /*0f00*/  UISETP.NE.AND.EX UP0, UPT, UR9, URZ, UPT, UP0 ;  /* 0x000000ff0900728c */ /* 0x000fe2000bf05300 */
[----:B0-----:R-:W-:Y:S02]  /*0f10*/  SHF.L.U32 R35, R27, 0x10, RZ ;  /* 0x000000101b237819 */ /* 0x001fe400000006ff */
[--C-:B------:R-:W-:Y:S02]  /*0f20*/  SHF.R.U32.HI R38, RZ, 0x10, R27.reuse ;  /* 0x00000010ff267819 */ /* 0x100fe4000001161b */
[----:B------:R-:W-:Y:S01]  /*0f30*/  SHF.R.U64 R32, R26, 0x10, R27 ;  /* 0x000000101a207819 */ /* 0x000fe2000000121b */
[----:B------:R-:W-:Y:S01]  /*0f40*/  FMUL.FTZ R0, R35, -1.4426950216293334961 ;  /* 0xbfb8aa3b23007820 */ /* 0x000fe20000410000 */
[----:B------:R-:W-:Y:S02]  /*0f50*/  SHF.L.U32 R38, R38, 0x10, RZ ;  /* 0x0000001026267819 */ /* 0x000fe400000006ff */
[----:B------:R-:W-:-:S02]  /*0f60*/  SHF.L.U32 R32, R32, 0x10, RZ ;  /* 0x0000001020207819 */ /* 0x000fc400000006ff */
[----:B------:R-:W-:Y:S01]  /*0f70*/  SHF.L.U32 R29, R26, 0x10, RZ ;  /* 0x000000101a1d7819 */ /* 0x000fe200000006ff */
[----:B------:R-:W0:Y:S01]  /*0f80*/  MUFU.EX2 R0, R0 ;  /* 0x0000000000007308 */ /* 0x000e220000000800 */
[----:B------:R-:W-:Y:S01]  /*0f90*/  FMUL.FTZ R25, R38, -1.4426950216293334961 ;  /* 0xbfb8aa3b26197820 */ /* 0x000fe20000410000 */
[----:B------:R-:W-:-:S06]  /*0fa0*/  SHF.L.U32 R27, R7, 0x10, RZ ;  /* 0x00000010071b7819 */ /* 0x000fcc00000006ff */
[----:B------:R-:W1:Y:S01]  /*0fb0*/  MUFU.EX2 R25, R25 ;  /* 0x0000001900197308 */ /* 0x000e620000000800 */
[----:B0-----:R-:W-:Y:S01]  /*0fc0*/  FADD.FTZ R24, R0, 1 ;  /* 0x3f80000000187421 */ /* 0x001fe20000010000 */
[----:B------:R-:W-:-:S06]  /*0fd0*/  FMUL.FTZ R0, R29, -1.4426950216293334961 ;  /* 0xbfb8aa3b1d007820 */ /* 0x000fcc0000410000 */
[----:B------:R-:W-:Y:S01]  /*0fe0*/  MUFU.RCP R36, R24 ;  /* 0x0000001800247308 */ /* 0x000fe20000001000 */
[----:B-1----:R-:W-:-:S07]  /*0ff0*/  FADD.FTZ R26, R25, 1 ;  /* 0x3f800000191a7421 */ /* 0x002fce0000010000 */
[----:B------:R-:W0:Y:S08]  /*1000*/  MUFU.EX2 R0, R0 ;  /* 0x0000000000007308 */ /* 0x000e300000000800 */
[----:B------:R1:W3:Y:S01]  /*1010*/  MUFU.RCP R39, R26 ;  /* 0x0000001a00277308 */ /* 0x0002e20000001000 */
[----:B0-----:R-:W-:Y:S01]  /*1020*/  FADD.FTZ R0, R0, 1 ;  /* 0x3f80000000007421 */ /* 0x001fe20000010000 */
[----:B-1----:R-:W-:-:S06]  /*1030*/  SHF.R.U64 R26, R6, 0x10, R7 ;  /* 0x00000010061a7819 */ /* 0x002fcc0000001207 */
[----:B------:R0:W1:Y:S01]  /*1040*/  MUFU.RCP R30, R0 ;  /* 0x00000000001e7308 */ /* 0x0000620000001000 */
[----:B------:R-:W-:Y:S01]  /*1050*/  SHF.L.U32 R26, R26, 0x10, RZ ;  /* 0x000000101a1a7819 */ /* 0x000fe200000006ff */
[----:B---3--:R-:W-:-:S04]  /*1060*/  FADD.FTZ R7, -R39, 1 ;  /* 0x3f80000027077421 */ /* 0x008fc80000010100 */
[----:B------:R-:W-:Y:S01]  /*1070*/  FFMA.FTZ R7, R38, R7, 1 ;  /* 0x3f80000026077423 */ /* 0x000fe20000010007 */
[----:B0-----:R-:W-:Y:S01]  /*1080*/  SHF.L.U32 R0, R6, 0x10, RZ ;  /* 0x0000001006007819 */ /* 0x001fe200000006ff */
[----:B-1----:R-:W-:-:S04]  /*1090*/  FADD.FTZ R6, -R30, 1 ;  /* 0x3f8000001e067421 */ /* 0x002fc80000010100 */
[C---:B------:R-:W-:Y:S01]  /*10a0*/  FFMA.FTZ R6, R29.reuse, R6, 1 ;  /* 0x3f8000001d067423 */ /* 0x040fe20000010006 */
[----:B------:R-:W-:Y:S01]  /*10b0*/  FMUL.FTZ R29, R29, R30 ;  /* 0x0000001e1d1d7220 */ /* 0x000fe20000410000 */
[----:B--2---:R0:W-:Y:S01]  /*10c0*/  STS.64 [R73], R22 ;  /* 0x0000001649007388 */ /* 0x0041e20000000a00 */
[----:B------:R-:W-:-:S03]  /*10d0*/  NOP ;  /* 0x0000000000007918 */ /* 0x000fc60000000000 */
[----:B------:R-:W1:Y:S01]  /*10e0*/  LDS.64 R20, [R73] ;  /* 0x0000000049147984 */ /* 0x000e620000000a00 */
[----:B0-----:R-:W-:-:S06]  /*10f0*/  FMUL.FTZ R22, R32, -1.4426950216293334961 ;  /* 0xbfb8aa3b20167820 */ /* 0x001fcc0000410000 */
[----:B------:R-:W0:Y:S02]  /*1100*/  MUFU.EX2 R22, R22 ;  /* 0x0000001600167308 */ /* 0x000e240000000800 */
[----:B0-----:R-:W-:Y:S01]  /*1110*/  FADD.FTZ R23, R22, 1 ;  /* 0x3f80000016177421 */ /* 0x001fe20000010000 */
[----:B------:R-:W-:-:S05]  /*1120*/  FADD.FTZ R22, -R36, 1 ;  /* 0x3f80000024167421 */ /* 0x000fca0000010100 */
[----:B------:R0:W2:Y:S01]  /*1130*/  MUFU.RCP R33, R23 ;  /* 0x0000001700217308 */ /* 0x0000a20000001000 */
[----:B------:R-:W-:Y:S01]  /*1140*/  FFMA.FTZ R22, R35, R22, 1 ;  /* 0x3f80000023167423 */ /* 0x000fe20000010016 */
[----:B-1----:R-:W-:Y:S02]  /*1150*/  SHF.L.U32 R37, R21, 0x10, RZ ;  /* 0x0000001015257819 */ /* 0x002fe400000006ff */
[--C-:B------:R-:W-:Y:S02]  /*1160*/  SHF.R.U32.HI R40, RZ, 0x10, R21.reuse ;  /* 0x00000010ff287819 */ /* 0x100fe40000011615 */
[----:B------:R-:W-:Y:S01]  /*1170*/  SHF.R.U64 R34, R20, 0x10, R21 ;  /* 0x0000001014227819 */ /* 0x000fe20000001215 */
[----:B------:R-:W-:Y:S01]  /*1180*/  FMUL.FTZ R25, R27, R37 ;  /* 0x000000251b197220 */ /* 0x000fe20000410000 */
[----:B------:R-:W-:Y:S02]  /*1190*/  SHF.L.U32 R40, R40, 0x10, RZ ;  /* 0x0000001028287819 */ /* 0x000fe400000006ff */
[----:B------:R-:W-:Y:S01]  /*11a0*/  SHF.L.U32 R34, R34, 0x10, RZ ;  /* 0x0000001022227819 */ /* 0x000fe200000006ff */
[----:B------:R-:W-:Y:S01]  /*11b0*/  FMUL.FTZ R25, R36, R25 ;  /* 0x0000001924197220 */ /* 0x000fe20000410000 */
[----:B------:R-:W-:Y:S01]  /*11c0*/  SHF.L.U32 R31, R20, 0x10, RZ ;  /* 0x00000010141f7819 */ /* 0x000fe200000006ff */
[----:B------:R-:W-:-:S02]  /*11d0*/  FMUL.FTZ R36, R35, R36 ;  /* 0x0000002423247220 */ /* 0x000fc40000410000 */
[----:B------:R-:W-:Y:S01]  /*11e0*/  FMUL.FTZ R25, R25, R22 ;  /* 0x0000001619197220 */ /* 0x000fe20000410000 */
[----:B------:R-:W-:Y:S01]  /*11f0*/  FMUL.FTZ R22, R28, R40 ;  /* 0x000000281c167220 */ /* 0x000fe20000410000 */
[----:B------:R-:W-:Y:S01]  /*1200*/  FMUL.FTZ R52, R27, R36 ;  /* 0x000000241b347220 */ /* 0x000fe20000410000 */
[----:B------:R-:W-:Y:S01]  /*1210*/  FMUL.FTZ R27, R0, R29 ;  /* 0x0000001d001b7220 */ /* 0x000fe20000410000 */
[----:B------:R-:W-:Y:S01]  /*1220*/  F2F.BF16.F32 R24, R25 ;  /* 0x0000001900187304 */ /* 0x000fe20000202000 */
[----:B------:R-:W-:Y:S01]  /*1230*/  FMUL.FTZ R22, R39, R22 ;  /* 0x0000001627167220 */ /* 0x000fe20000410000 */
[----:B------:R-:W-:-:S03]  /*1240*/  FMUL.FTZ R39, R38, R39 ;  /* 0x0000002726277220 */ /* 0x000fc60000410000 */
[----:B0-----:R-:W-:Y:S01]  /*1250*/  FMUL.FTZ R23, R22, R7 ;  /* 0x0000000716177220 */ /* 0x001fe20000410000 */
[C---:B--2---:R-:W-:Y:S01]  /*1260*/  FADD.FTZ R7, -R33.reuse, 1 ;  /* 0x3f80000021077421 */ /* 0x044fe20000010100 */
[----:B------:R-:W-:Y:S01]  /*1270*/  FMUL.FTZ R22, R26, R34 ;  /* 0x000000221a167220 */ /* 0x000fe20000410000 */
[----:B------:R-:W-:Y:S02]  /*1280*/  FMUL.FTZ R50, R28, R39 ;  /* 0x000000271c327220 */ /* 0x000fe40000410000 */
[----:B------:R-:W-:Y:S01]  /*1290*/  FFMA.FTZ R21, R32, R7, 1 ;  /* 0x3f80000020157423 */ /* 0x000fe20000010007 */
[----:B------:R-:W-:Y:S01]  /*12a0*/  FMUL.FTZ R22, R33, R22 ;  /* 0x0000001621167220 */ /* 0x000fe20000410000 */
[----:B------:R-:W-:Y:S01]  /*12b0*/  FMUL.FTZ R7, R0, R31 ;  /* 0x0000001f00077220 */ /* 0x000fe20000410000 */
[----:B------:R-:W0:Y:S01]  /*12c0*/  F2F.BF16.F32 R23, R23 ;  /* 0x0000001700177304 */ /* 0x000e220000202000 */
[----:B------:R-:W-:Y:S01]  /*12d0*/  FMUL.FTZ R33, R32, R33 ;  /* 0x0000002120217220 */ /* 0x000fe20000410000 */
[----:B------:R-:W-:Y:S01]  /*12e0*/  FMUL.FTZ R21, R22, R21 ;  /* 0x0000001516157220 */ /* 0x000fe20000410000 */
[----:B------:R-:W-:-:S02]  /*12f0*/  FMUL.FTZ R7, R30, R7 ;  /* 0x000000071e077220 */ /* 0x000fc40000410000 */
[----:B------:R-:W-:Y:S02]  /*1300*/  FMUL.FTZ R26, R26, R33 ;  /* 0x000000211a1a7220 */ /* 0x000fe40000410000 */
[----:B------:R-:W-:Y:S01]  /*1310*/  FMUL.FTZ R20, R7, R6 ;  /* 0x0000000607147220 */ /* 0x000fe20000410000 */
[----:B------:R-:W1:Y:S01]  /*1320*/  F2F.BF16.F32 R21, R21 ;  /* 0x0000001500157304 */ /* 0x000e620000202000 */
[----:B0-----:R-:W-:-:S07]  /*1330*/  PRMT R41, R24, 0x5410, R23 ;  /* 0x0000541018297816 */ /* 0x001fce0000000017 */
[----:B------:R0:W2:Y:S01]  /*1340*/  F2F.BF16.F32 R25, R20 ;  /* 0x0000001400197304 */ /* 0x0000a20000202000 */
[----:B-1----:R-:W-:-:S04]  /*1350*/  IMAD.WIDE.U32 R6, R21, 0x10000, RZ ;  /* 0x0001000015067825 */ /* 0x002fc800078e00ff */
[----:B0-----:R-:W-:Y:S01]  /*1360*/  IMAD.WIDE.U32 R20, R42, UR18, R18 ;  /* 0x000000122a147c25 */ /* 0x001fe2000f8e0012 */
[----:B------:R-:W-:Y:S02]  /*1370*/  LOP3.LUT R23, R41, R7, RZ, 0xfc, !PT ;  /* 0x0000000729177212 */ /* 0x000fe400078efcff */
[----:B--2---:R-:W-:Y:S01]  /*1380*/  LOP3.LUT R22, R6, R25, RZ, 0xfc, !PT ;  /* 0x0000001906167212 */ /* 0x004fe200078efcff */
[----:B------:R-:W-:Y:S01]  /*1390*/  BAR.SYNC.DEFER_BLOCKING 0x0 ;  /* 0x0000000000007b1d */ /* 0x000fe20000010000 */
[----:B------:R-:W-:Y:S02]  /*13a0*/  IMAD R21, R43, UR18, R21 ;  /* 0x000000122b157c24 */ /* 0x000fe4000f8e0215 */
[----:B------:R-:W-:-:S05]  /*13b0*/  IMAD.WIDE.U32 R20, R113, UR6, R20 ;  /* 0x0000000671147c25 */ /* 0x000fca000f8e0014 */
[----:B------:R-:W0:Y:S01]  /*13c0*/  LDC.64 R24, c[0x0][0x558] ;  /* 0x00015600ff187b82 */ /* 0x000e220000000a00 */
[----:B------:R-:W1:Y:S01]  /*13d0*/  LDCU UR6, c[0x0][0x38c] ;  /* 0x00007180ff0677ac */ /* 0x000e620008000800 */
[----:B------:R-:W-:Y:S01]  /*13e0*/  IMAD R21, R113, UR7, R21 ;  /* 0x0000000771157c24 */ /* 0x000fe2000f8e0215 */
[----:B------:R-:W-:Y:S01]  /*13f0*/  STS.64 [R73], R22 ;  /* 0x0000001649007388 */ /* 0x000fe20000000a00 */
[----:B------:R-:W-:-:S03]  /*1400*/  NOP ;  /* 0x0000000000007918 */ /* 0x000fc60000000000 */
[----:B------:R-:W2:Y:S01]  /*1410*/  LDS.64 R6, [R73] ;  /* 0x0000000049067984 */ /* 0x000ea20000000a00 */
[----:B0-----:R-:W-:-:S04]  /*1420*/  LEA R24, P0, R20, R24, 0x1 ;  /* 0x0000001814187211 */ /* 0x001fc800078008ff */
[----:B------:R-:W-:-:S03]  /*1430*/  LEA.HI.X R25, R20, R25, R21, 0x1, P0 ;  /* 0x0000001914197211 */ /* 0x000fc600000f0c15 */
[----:B------:R-:W-:-:S05]  /*1440*/  IMAD.WIDE.U32 R20, R85, 0x8, R24 ;  /* 0x0000000855147825 */ /* 0x000fca00078e0018 */
[----:B--2---:R0:W-:Y:S01]  /*1450*/  STG.E.64 desc[UR16][R20.64], R6 ;  /* 0x0000000614007986 */ /* 0x0041e2000c101b10 */
[----:B-1----:R-:W-:Y:S05]  /*1460*/  BRA.U !UP0, `(.L_x_18139) ;  /* 0x0000000108687547 */ /* 0x002fea000b800000 */
        /* <DEDUP_REMOVED lines=26> */
.L_x_18139:
[----:B------:R-:W-:Y:S01]  /*1610*/  BAR.SYNC.DEFER_BLOCKING 0x0 ;  /* 0x0000000000007b1d */ /* 0x000fe20000010000 */
[C---:B------:R-:W-:Y:S01]  /*1620*/  SHF.L.U32 R71, R2.reuse, 0x10, RZ ;  /* 0x0000001002477819 */ /* 0x040fe200000006ff */
[----:B------:R-:W-:Y:S01]  /*1630*/  UISETP.GE.AND UP0, UPT, UR6, 0x1, UPT ;  /* 0x000000010600788c */ /* 0x000fe2000bf06270 */
[--C-:B------:R-:W-:Y:S02]  /*1640*/  SHF.R.U64 R61, R2, 0x10, R3.reuse ;  /* 0x00000010023d7819 */ /* 0x100fe40000001203 */
[----:B------:R-:W-:Y:S02]  /*1650*/  CS2R R66, SRZ ;  /* 0x0000000000427805 */ /* 0x000fe4000001ff00 */
[----:B------:R-:W-:Y:S01]  /*1660*/  SHF.L.U32 R69, R3, 0x10, RZ ;  /* 0x0000001003457819 */ /* 0x000fe200000006ff */
[----:B------:R-:W-:Y:S01]  /*1670*/  FFMA.FTZ R23, R27, R71, R100 ;  /* 0x000000471b177223 */ /* 0x000fe20000010064 */
[----:B------:R-:W-:Y:S01]  /*1680*/  SHF.L.U32 R61, R61, 0x10, RZ ;  /* 0x000000103d3d7819 */ /* 0x000fe200000006ff */
[-C--:B-----5:R-:W-:Y:S01]  /*1690*/  FMUL.FTZ R57, R27, R104.reuse ;  /* 0x000000681b397220 */ /* 0x0a0fe20000410000 */
[----:B------:R-:W-:Y:S01]  /*16a0*/  SHF.R.U32.HI R59, RZ, 0x10, R3 ;  /* 0x00000010ff3b7819 */ /* 0x000fe20000011603 */
[-C--:B------:R-:W-:Y:S01]  /*16b0*/  FMUL.FTZ R56, R52, R104.reuse ;  /* 0x0000006834387220 */ /* 0x080fe20000410000 */
[----:B------:R-:W-:Y:S01]  /*16c0*/  SHF.R.U64 R0, R4, 0x10, R5 ;  /* 0x0000001004007819 */ /* 0x000fe20000001205 */
[C---:B------:R-:W-:Y:S01]  /*16d0*/  FFMA.FTZ R23, R26.reuse, R61, R23 ;  /* 0x0000003d1a177223 */ /* 0x040fe20000010017 */
[----:B01----:R-:W-:Y:S01]  /*16e0*/  SHF.R.U32.HI R21, RZ, 0x10, R5 ;  /* 0x00000010ff157819 */ /* 0x003fe20000011605 */
[-C--:B------:R-:W-:Y:S01]  /*16f0*/  FMUL.FTZ R55, R26, R104.reuse ;  /* 0x000000681a377220 */ /* 0x080fe20000410000 */
[----:B------:R-:W-:Y:S01]  /*1700*/  SHF.L.U32 R7, R5, 0x10, RZ ;  /* 0x0000001005077819 */ /* 0x000fe200000006ff */
[----:B------:R-:W-:Y:S01]  /*1710*/  FFMA.FTZ R23, R52, R69, R23 ;  /* 0x0000004534177223 */ /* 0x000fe20000010017 */
[----:B------:R-:W-:Y:S01]  /*1720*/  SHF.L.U32 R3, R4, 0x10, RZ ;  /* 0x0000001004037819 */ /* 0x000fe200000006ff */
[----:B------:R-:W-:Y:S01]  /*1730*/  FMUL.FTZ R54, R50, R104 ;  /* 0x0000006832367220 */ /* 0x000fe20000410000 */
[----:B------:R-:W-:Y:S01]  /*1740*/  SHF.L.U32 R59, R59, 0x10, RZ ;  /* 0x000000103b3b7819 */ /* 0x000fe200000006ff */
[--C-:B------:R-:W-:Y:S01]  /*1750*/  FADD.FTZ R62, R7, R102.reuse ;  /* 0x00000066073e7221 */ /* 0x100fe20000010000 */
[----:B------:R-:W-:Y:S01]  /*1760*/  SHF.L.U32 R5, R0, 0x10, RZ ;  /* 0x0000001000057819 */ /* 0x000fe200000006ff */
[--C-:B------:R-:W-:Y:S01]  /*1770*/  FADD.FTZ R64, R3, R102.reuse ;  /* 0x0000006603407221 */ /* 0x100fe20000010000 */
[----:B------:R-:W-:Y:S01]  /*1780*/  SHF.L.U32 R21, R21, 0x10, RZ ;  /* 0x0000001015157819 */ /* 0x000fe200000006ff */
[----:B------:R-:W-:Y:S01]  /*1790*/  FFMA.FTZ R100, R50, R59, R23 ;  /* 0x0000003b32647223 */ /* 0x000fe20000010017 */
[----:B------:R-:W-:Y:S01]  /*17a0*/  MOV R65, RZ ;  /* 0x000000ff00417202 */ /* 0x000fe20000000f00 */
[--C-:B------:R-:W-:Y:S01]  /*17b0*/  FADD.FTZ R60, R5, R102.reuse ;  /* 0x00000066053c7221 */ /* 0x100fe20000010000 */
[----:B------:R-:W-:Y:S01]  /*17c0*/  MOV R63, RZ ;  /* 0x000000ff003f7202 */ /* 0x000fe20000000f00 */
[----:B------:R-:W-:Y:S01]  /*17d0*/  FADD.FTZ R58, R21, R102 ;  /* 0x00000066153a7221 */ /* 0x000fe20000010000 */
[----:B------:R-:W-:Y:S06]  /*17e0*/  BRA.U !UP0, `(.L_x_18140) ;  /* 0x0000002d084c7547 */ /* 0x000fec000b800000 */
        /* <DEDUP_REMOVED lines=8> */
[----:B------:R-:W-:Y:S01]  /*1870*/  FMUL.FTZ R47, R64, R71 ;  /* 0x00000047402f7220 */ /* 0x000fe20000410000 */
[----:B------:R-:W-:Y:S01]  /*1880*/  IADD3 R30, P1, PT, R3, R90, RZ ;  /* 0x0000005a031e7210 */ /* 0x000fe20007f3e0ff */
[----:B------:R-:W1:Y:S01]  /*1890*/  LDC.64 R20, c[0x0][0x440] ;  /* 0x00011000ff147b82 */ /* 0x000e620000000a00 */
[----:B------:R-:W-:Y:S01]  /*18a0*/  IADD3 R49, PT, PT, R88, -0x2, RZ ;  /* 0xfffffffe58317810 */ /* 0x000fe20007ffe0ff */
[----:B------:R-:W-:Y:S01]  /*18b0*/  FMUL.FTZ R46, R60, R61 ;  /* 0x0000003d3c2e7220 */ /* 0x000fe20000410000 */
[----:B------:R-:W-:Y:S01]  /*18c0*/  FMUL.FTZ R45, R62, R69 ;  /* 0x000000453e2d7220 */ /* 0x000fe20000410000 */
[----:B------:R-:W-:Y:S01]  /*18d0*/  ISETP.EQ.AND P0, PT, R90, RZ, P0 ;  /* 0x000000ff5a00720c */ /* 0x000fe20000702270 */
[----:B------:R-:W-:Y:S01]  /*18e0*/  FMUL.FTZ R44, R58, R59 ;  /* 0x0000003b3a2c7220 */ /* 0x000fe20000410000 */
[----:B------:R-:W-:Y:S01]  /*18f0*/  MOV R67, RZ ;  /* 0x000000ff00437202 */ /* 0x000fe20000000f00 */
[----:B------:R-:W2:Y:S01]  /*1900*/  LDCU UR8, c[0x0][0x394] ;  /* 0x00007280ff0877ac */ /* 0x000ea20008000800 */
[----:B------:R-:W3:Y:S01]  /*1910*/  LDC.64 R22, c[0x0][0x448] ;  /* 0x00011200ff167b82 */ /* 0x000ee20000000a00 */
[----:B------:R-:W-:-:S02]  /*1920*/  LOP3.LUT R43, R43, 0x100, RZ, 0xc0, !PT ;  /* 0x000001002b2b7812 */ /* 0x000fc400078ec0ff */
[C---:B------:R-:W-:Y:S01]  /*1930*/  LOP3.LUT R120, R3.reuse, 0x100, RZ, 0xc0, !PT ;  /* 0x0000010003787812 */ /* 0x040fe200078ec0ff */
[----:B------:R-:W4:Y:S01]  /*1940*/  LDCU UR9, c[0x0][0x38c] ;  /* 0x00007180ff0977ac */ /* 0x000f220008000800 */
[C---:B------:R-:W-:Y:S02]  /*1950*/  IADD3 R42, PT, PT, R3.reuse, R90, RZ ;  /* 0x0000005a032a7210 */ /* 0x040fe40007ffe0ff */
[----:B------:R-:W-:Y:S01]  /*1960*/  LEA.HI.X.SX32 R31, R3, RZ, 0x1, P1 ;  /* 0x000000ff031f7211 */ /* 0x000fe200008f0eff */
[----:B------:R-:W0:Y:S01]  /*1970*/  LDC.64 R80, c[0x0][0x3e0] ;  /* 0x0000f800ff507b82 */ /* 0x000e220000000a00 */
[----:B------:R-:W-:Y:S01]  /*1980*/  LEA R48, R70, UR4, 0x4 ;  /* 0x0000000446307c11 */ /* 0x000fe2000f8e20ff */
[----:B------:R-:W-:-:S06]  /*1990*/  UMOV UR4, URZ ;  /* 0x000000ff00047c82 */ /* 0x000fcc0008000000 */
[----:B------:R-:W0:Y:S08]  /*19a0*/  LDC.64 R24, c[0x0][0x3c0] ;  /* 0x0000f000ff187b82 */ /* 0x000e300000000a00 */
[----:B------:R-:W0:Y:S08]  /*19b0*/  LDC.64 R26, c[0x0][0x3a8] ;  /* 0x0000ea00ff1a7b82 */ /* 0x000e300000000a00 */
[----:B--2-4-:R-:W0:Y:S02]  /*19c0*/  LDC.64 R28, c[0x0][0x4f0] ;  /* 0x00013c00ff1c7b82 */ /* 0x014e240000000a00 */
.L_x_18174:
[----:B------:R-:W-:Y:S02]  /*19d0*/  MOV R2, R10 ;  /* 0x0000000a00027202 */ /* 0x000fe40000000f00 */
[----:B------:R-:W-:-:S03]  /*19e0*/  MOV R3, R103 ;  /* 0x0000006700037202 */ /* 0x000fc60000000f00 */
[----:B0-----:R-:W-:-:S04]  /*19f0*/  IMAD.WIDE.U32 R2, R26, UR4, R2 ;  /* 0x000000041a027c25 */ /* 0x001fc8000f8e0002 */
[----:B------:R-:W-:Y:S01]  /*1a00*/  IMAD R3, R27, UR4, R3 ;  /* 0x000000041b037c24 */ /* 0x000fe2000f8e0203 */
[----:B-1----:R-:W-:-:S04]  /*1a10*/  LEA R32, P1, R2, R20, 0x3 ;  /* 0x0000001402207211 */ /* 0x002fc800078218ff */
[----:B------:R-:W-:Y:S01]  /*1a20*/  LEA.HI.X R33, R2, R21, R3, 0x3, P1 ;  /* 0x0000001502217211 */ /* 0x000fe200008f1c03 */
[----:B------:R-:W-:-:S04]  /*1a30*/  IMAD.WIDE.U32 R2, R80, UR4, RZ ;  /* 0x0000000450027c25 */ /* 0x000fc8000f8e00ff */
[----:B------:R-:W-:Y:S01]  /*1a40*/  IMAD R3, R81, UR4, R3 ;  /* 0x0000000451037c24 */ /* 0x000fe2000f8e0203 */
[C---:B------:R-:W-:Y:S01]  /*1a50*/  LEA R4, P1, R2.reuse, R93, 0x1 ;  /* 0x0000005d02047211 */ /* 0x040fe200078208ff */
[----:B------:R-:W2:Y:S03]  /*1a60*/  LDG.E.64 R32, desc[UR16][R32.64] ;  /* 0x0000001020207981 */ /* 0x000ea6000c1e1b00 */
[----:B------:R-:W-:-:S03]  /*1a70*/  LEA.HI.X R5, R2, R91, R3, 0x1, P1 ;  /* 0x0000005b02057211 */ /* 0x000fc600008f0c03 */
[----:B------:R-:W-:-:S05]  /*1a80*/  IMAD.WIDE.U32 R6, R75, 0x8, R4 ;  /* 0x000000084b067825 */ /* 0x000fca00078e0004 */
[----:B----4-:R-:W4:Y:S04]  /*1a90*/  LDG.E.64 R2, desc[UR16][R6.64] ;  /* 0x0000001006027981 */ /* 0x010f28000c1e1b00 */
[----:B------:R0:W5:Y:S01]  /*1aa0*/  LDG.E.64 R36, desc[UR16][R6.64+0x100] ;  /* 0x0001001006247981 */ /* 0x000162000c1e1b00 */
[----:B------:R-:W-:Y:S02]  /*1ab0*/  MOV R4, R8 ;  /* 0x0000000800047202 */ /* 0x000fe40000000f00 */
[----:B------:R-:W-:-:S03]  /*1ac0*/  MOV R5, R101 ;  /* 0x0000006500057202 */ /* 0x000fc60000000f00 */
[----:B------:R-:W-:-:S04]  /*1ad0*/  IMAD.WIDE.U32 R4, R24, UR4, R4 ;  /* 0x0000000418047c25 */ /* 0x000fc8000f8e0004 */
[----:B------:R-:W-:Y:S01]  /*1ae0*/  IMAD R5, R25, UR4, R5 ;  /* 0x0000000419057c24 */ /* 0x000fe2000f8e0205 */
[----:B---3--:R-:W-:-:S04]  /*1af0*/  LEA R34, P1, R4, R22, 0x3 ;  /* 0x0000001604227211 */ /* 0x008fc800078218ff */
[----:B------:R-:W-:-:S06]  /*1b00*/  LEA.HI.X R35, R4, R23, R5, 0x3, P1 ;  /* 0x0000001704237211 */ /* 0x000fcc00008f1c05 */
[----:B------:R-:W3:Y:S01]  /*1b10*/  LDG.E.64 R34, desc[UR16][R34.64] ;  /* 0x0000001022227981 */ /* 0x000ee2000c1e1b00 */
[----:B------:R-:W1:Y:S01]  /*1b20*/  S2UR UR7, SR_CgaCtaId ;  /* 0x00000000000779c3 */ /* 0x000e620000008800 */
[C---:B------:R-:W-:Y:S01]  /*1b30*/  ISETP.NE.AND P1, PT, R90.reuse, RZ, PT ;  /* 0x000000ff5a00720c */ /* 0x040fe20003f25270 */
[----:B------:R-:W-:Y:S01]  /*1b40*/  UMOV UR6, 0x400 ;  /* 0x0000040000067882 */ /* 0x000fe20000000000 */
[----:B------:R-:W-:Y:S01]  /*1b50*/  ISETP.NE.AND P2, PT, R90, 0x1f, PT ;  /* 0x0000001f5a00780c */ /* 0x000fe20003f45270 */
[----:B------:R-:W-:Y:S01]  /*1b60*/  BSSY.RECONVERGENT B0, `(.L_x_18141) ;  /* 0x000005a000007945 */ /* 0x000fe20003800200 */
[----:B-1----:R-:W-:Y:S01]  /*1b70*/  ULEA UR6, UR7, UR6, 0x18 ;  /* 0x0000000607067291 */ /* 0x002fe2000f8ec0ff */
[----:B--2---:R-:W-:Y:S01]  /*1b80*/  FMUL.FTZ R38, R60, R33 ;  /* 0x000000213c267220 */ /* 0x004fe20000410000 */
        /* <DEDUP_REMOVED lines=8> */
[----:B----4-:R0:W-:Y:S02]  /*1c10*/  STS.64 [R73], R2 ;  /* 0x0000000249007388 */ /* 0x0101e40000000a00 */
[----:B------:R-:W-:Y:S02]  /*1c20*/  FMUL.RZ R108, R5, 0.15915493667125701904 ;  /* 0x3e22f983056c7820 */ /* 0x000fe4000040c000 */
[----:B-----5:R1:W-:Y:S03]  /*1c30*/  STS.64 [R73+0x100], R36 ;  /* 0x0001002449007388 */ /* 0x0203e60000000a00 */
        /* <DEDUP_REMOVED lines=9> */
[----:B--2---:R-:W-:-:S04]  /*1cd0*/  FMUL.FTZ R38, R64, R33 ;  /* 0x0000002140267220 */ /* 0x004fc80000410000 */
[----:B------:R-:W-:-:S03]  /*1ce0*/  FMUL.RZ R38, R38, 0.15915493667125701904 ;  /* 0x3e22f98326267820 */ /* 0x000fc6000040c000 */
[----:B------:R2:W4:Y:S08]  /*1cf0*/  MUFU.COS R115, R40 ;  /* 0x0000002800737308 */ /* 0x0005300000000000 */
[----:B-1----:R-:W-:Y:S01]  /*1d00*/  MUFU.SIN R36, R38 ;  /* 0x0000002600247308 */ /* 0x002fe20000000400 */
[----:B--2---:R-:W-:-:S04]  /*1d10*/  FMUL.FTZ R40, R58, R33 ;  /* 0x000000213a287220 */ /* 0x004fc80000410000 */
[----:B------:R-:W-:-:S03]  /*1d20*/  FMUL.RZ R116, R40, 0.15915493667125701904 ;  /* 0x3e22f98328747820 */ /* 0x000fc6000040c000 */
[----:B------:R-:W1:Y:S01]  /*1d30*/  MUFU.COS R40, R38 ;  /* 0x0000002600287308 */ /* 0x000e620000000000 */
[C---:B----4-:R-:W-:Y:S01]  /*1d40*/  FMUL.FTZ R115, R114.reuse, R115 ;  /* 0x0000007372737220 */ /* 0x050fe20000410000 */
[----:B------:R-:W-:-:S06]  /*1d50*/  FMUL.FTZ R114, R114, R39 ;  /* 0x0000002772727220 */ /* 0x000fcc0000410000 */
[----:B------:R-:W2:Y:S01]  /*1d60*/  MUFU.COS R3, R116 ;  /* 0x0000007400037308 */ /* 0x000ea20000000000 */
[----:B0-----:R-:W-:Y:S02]  /*1d70*/  PRMT R132, R5, 0x7632, R132 ;  /* 0x0000763205847816 */ /* 0x001fe40000000084 */
[----:B------:R-:W-:Y:S02]  /*1d80*/  PRMT R133, R4, 0x7632, R133 ;  /* 0x0000763204857816 */ /* 0x000fe40000000085 */
[----:B------:R-:W-:Y:S02]  /*1d90*/  PRMT R130, R6, 0x7632, R130 ;  /* 0x0000763206827816 */ /* 0x000fe40000000082 */
[----:B------:R-:W-:Y:S01]  /*1da0*/  PRMT R124, R7, 0x7632, R124 ;  /* 0x00007632077c7816 */ /* 0x000fe2000000007c */
[----:B------:R-:W0:Y:S01]  /*1db0*/  MUFU.COS R119, R108 ;  /* 0x0000006c00777308 */ /* 0x000e220000000000 */
[----:B------:R-:W-:Y:S01]  /*1dc0*/  SHF.L.U32 R132, R132, 0x10, RZ ;  /* 0x0000001084847819 */ /* 0x000fe200000006ff */
[----:B-1----:R-:W-:Y:S01]  /*1dd0*/  FMUL.FTZ R40, R41, R40 ;  /* 0x0000002829287220 */ /* 0x002fe20000410000 */
[----:B------:R-:W-:Y:S01]  /*1de0*/  SHF.L.U32 R133, R133, 0x10, RZ ;  /* 0x0000001085857819 */ /* 0x000fe200000006ff */
[----:B------:R-:W-:Y:S01]  /*1df0*/  FMUL.FTZ R41, R41, R36 ;  /* 0x0000002429297220 */ /* 0x000fe20000410000 */
[----:B------:R-:W-:-:S02]  /*1e00*/  SHF.L.U32 R130, R130, 0x10, RZ ;  /* 0x0000001082827819 */ /* 0x000fc400000006ff */
[----:B------:R-:W-:Y:S01]  /*1e10*/  SHF.L.U32 R124, R124, 0x10, RZ ;  /* 0x000000107c7c7819 */ /* 0x000fe200000006ff */
[----:B------:R2:W1:Y:S01]  /*1e20*/  MUFU.SIN R117, R108 ;  /* 0x0000006c00757308 */ /* 0x0004620000000400 */
[----:B------:R-:W-:Y:S01]  /*1e30*/  SHF.L.U32 R126, R5, 0x10, RZ ;  /* 0x00000010057e7819 */ /* 0x000fe200000006ff */
[----:B---3--:R-:W-:Y:S01]  /*1e40*/  FMUL.FTZ R37, R35, R130 ;  /* 0x0000008223257220 */ /* 0x008fe20000410000 */
[----:B------:R-:W-:Y:S01]  /*1e50*/  SHF.L.U32 R125, R7, 0x10, RZ ;  /* 0x00000010077d7819 */ /* 0x000fe200000006ff */
[CC--:B------:R-:W-:Y:S01]  /*1e60*/  FMUL.FTZ R7, R35.reuse, R132.reuse ;  /* 0x0000008423077220 */ /* 0x0c0fe20000410000 */
[----:B------:R-:W-:Y:S01]  /*1e70*/  SHF.L.U32 R131, R4, 0x10, RZ ;  /* 0x0000001004837819 */ /* 0x000fe200000006ff */
[----:B------:R-:W-:Y:S01]  /*1e80*/  FMUL.FTZ R4, R34, R133 ;  /* 0x0000008522047220 */ /* 0x000fe20000410000 */
[----:B------:R-:W-:Y:S01]  /*1e90*/  SHF.L.U32 R128, R6, 0x10, RZ ;  /* 0x0000001006807819 */ /* 0x000fe200000006ff */
[----:B------:R3:W4:Y:S01]  /*1ea0*/  MUFU.SIN R123, R116 ;  /* 0x00000074007b7308 */ /* 0x0007220000000400 */
[----:B--2---:R-:W-:Y:S01]  /*1eb0*/  FMUL.FTZ R108, R106, R3 ;  /* 0x000000036a6c7220 */ /* 0x004fe20000410000 */
[C---:B------:R-:W-:Y:S01]  /*1ec0*/  FMUL.FTZ R3, R35.reuse, R133 ;  /* 0x0000008523037220 */ /* 0x040fe20000410000 */
[C---:B------:R-:W-:Y:S01]  /*1ed0*/  FMUL.FTZ R6, R34.reuse, R132 ;  /* 0x0000008422067220 */ /* 0x040fe20000410000 */
[C---:B------:R-:W-:Y:S01]  /*1ee0*/  FMUL.FTZ R36, R34.reuse, R130 ;  /* 0x0000008222247220 */ /* 0x040fe20000410000 */
[CC--:B------:R-:W-:Y:S01]  /*1ef0*/  FMUL.FTZ R38, R35.reuse, R124.reuse ;  /* 0x0000007c23267220 */ /* 0x0c0fe20000410000 */
[----:B------:R2:W-:Y:S01]  /*1f00*/  STS.64 [R2+0xa80], R40 ;  /* 0x000a802802007388 */ /* 0x0005e20000000a00 */
[CC--:B------:R-:W-:Y:S01]  /*1f10*/  FFMA.FTZ R3, R34.reuse, R131.reuse, -R3 ;  /* 0x0000008322037223 */ /* 0x0c0fe20000010803 */
[C---:B------:R-:W-:Y:S01]  /*1f20*/  FFMA.FTZ R5, R35.reuse, R131, R4 ;  /* 0x0000008323057223 */ /* 0x040fe20000010004 */
[C---:B---3--:R-:W-:Y:S01]  /*1f30*/  FMUL.FTZ R116, R34.reuse, R124 ;  /* 0x0000007c22747220 */ /* 0x048fe20000410000 */
[C---:B------:R-:W-:Y:S01]  /*1f40*/  FFMA.FTZ R6, R35.reuse, R126, R6 ;  /* 0x0000007e23067223 */ /* 0x040fe20000010006 */
[C---:B------:R-:W-:Y:S01]  /*1f50*/  FFMA.FTZ R37, R34.reuse, R128, -R37 ;  /* 0x0000008022257223 */ /* 0x040fe20000010825 */
[-C--:B------:R-:W-:Y:S01]  /*1f60*/  FFMA.FTZ R127, R34, R125.reuse, -R38 ;  /* 0x0000007d227f7223 */ /* 0x080fe20000010826 */
[C---:B------:R-:W-:Y:S01]  /*1f70*/  FFMA.FTZ R129, R35.reuse, R125, R116 ;  /* 0x0000007d23817223 */ /* 0x040fe20000010074 */
[C---:B0-----:R-:W-:Y:S01]  /*1f80*/  FMUL.FTZ R112, R110.reuse, R119 ;  /* 0x000000776e707220 */ /* 0x041fe20000410000 */
[----:B-1----:R-:W-:Y:S01]  /*1f90*/  FMUL.FTZ R110, R110, R117 ;  /* 0x000000756e6e7220 */ /* 0x002fe20000410000 */
[----:B------:R-:W-:Y:S01]  /*1fa0*/  FMUL.FTZ R122, R0, -R5 ;  /* 0x80000005007a7220 */ /* 0x000fe20000410000 */
[----:B----4-:R-:W-:Y:S01]  /*1fb0*/  FMUL.FTZ R106, R106, R123 ;  /* 0x0000007b6a6a7220 */ /* 0x010fe20000410000 */
[----:B--2---:R-:W-:Y:S01]  /*1fc0*/  FFMA.FTZ R2, R34, R126, -R7 ;  /* 0x0000007e22027223 */ /* 0x004fe20000010807 */
[----:B------:R-:W-:Y:S01]  /*1fd0*/  FFMA.FTZ R7, R35, R128, R36 ;  /* 0x0000008023077223 */ /* 0x000fe20000010024 */
[----:B------:R-:W-:Y:S01]  /*1fe0*/  FMUL.FTZ R123, R0, R3 ;  /* 0x00000003007b7220 */ /* 0x000fe20000410000 */
        /* <DEDUP_REMOVED lines=16> */
.L_x_18142:
[----:B------:R0:W1:Y:S02]  /*20f0*/  LDS.64 R38, [R89+UR5+0x1a88] ;  /* 0x001a880559267984 */ /* 0x0000640008000a00 */
.L_x_18143:
[----:B------:R-:W-:Y:S05]  /*2100*/  BSYNC.RECONVERGENT B0 ;  /* 0x0000000000007941 */ /* 0x000fea0003800200 */
.L_x_18141:
        /* <DEDUP_REMOVED lines=19> */
[----:B--2---:R-:W-:Y:S01]  /*2240*/  FADD.FTZ R7, RZ, R36 ;  /* 0x00000024ff077221 */ /* 0x004fe20000010000 */
[----:B------:R-:W-:Y:S02]  /*2250*/  FMUL.FTZ R2, R40, R114 ;  /* 0x0000007228027220 */ /* 0x000fe40000410000 */
[C---:B------:R-:W-:Y:S01]  /*2260*/  FMUL.FTZ R37, R106.reuse, R3 ;  /* 0x000000036a257220 */ /* 0x040fe20000410000 */
[----:B------:R-:W-:-:S03]  /*2270*/  FMUL.FTZ R6, R106, R7 ;  /* 0x000000076a067220 */ /* 0x000fc60000410000 */
[C---:B------:R-:W-:Y:S01]  /*2280*/  FFMA.FTZ R36, R108.reuse, R7, R37 ;  /* 0x000000076c247223 */ /* 0x040fe20000010025 */
[----:B------:R-:W-:Y:S01]  /*2290*/  FFMA.FTZ R7, R108, R3, -R6 ;  /* 0x000000036c077223 */ /* 0x000fe20000010806 */
[C---:B------:R-:W-:Y:S01]  /*22a0*/  FMUL.FTZ R3, R41.reuse, R114 ;  /* 0x0000007229037220 */ /* 0x040fe20000410000 */
[-C--:B------:R-:W-:Y:S01]  /*22b0*/  FFMA.FTZ R37, R41, R115.reuse, R2 ;  /* 0x0000007329257223 */ /* 0x080fe20000010002 */
[----:B------:R-:W-:Y:S01]  /*22c0*/  FADD.FTZ R6, RZ, R36 ;  /* 0x00000024ff067221 */ /* 0x000fe20000010000 */
[----:B------:R-:W-:Y:S01]  /*22d0*/  FADD.FTZ R7, R44, R7 ;  /* 0x000000072c077221 */ /* 0x000fe20000010000 */
[----:B------:R-:W-:Y:S01]  /*22e0*/  FFMA.FTZ R3, R40, R115, -R3 ;  /* 0x0000007328037223 */ /* 0x000fe20000010803 */
[C---:B------:R-:W-:Y:S02]  /*22f0*/  FMUL.FTZ R135, R110.reuse, R37 ;  /* 0x000000256e877220 */ /* 0x040fe40000410000 */
[----:B------:R-:W2:Y:S01]  /*2300*/  SHFL.UP PT, R136, R6, 0x1, RZ ;  /* 0x0420000006887989 */ /* 0x000ea200000e00ff */
[-C--:B------:R-:W-:Y:S01]  /*2310*/  FMUL.FTZ R2, R110, R3.reuse ;  /* 0x000000036e027220 */ /* 0x080fe20000410000 */
[----:B------:R-:W-:-:S02]  /*2320*/  FFMA.FTZ R135, R112, R3, -R135 ;  /* 0x0000000370877223 */ /* 0x000fc40000010887 */
[----:B------:R-:W5:Y:S01]  /*2330*/  SHFL.UP PT, R36, R7, 0x1, RZ ;  /* 0x0420000007247989 */ /* 0x000f6200000e00ff */
        /* <DEDUP_REMOVED lines=71> */
[CC--:B0-----:R-:W-:Y:S01]  /*27b0*/  FMUL.FTZ R2, R134.reuse, R139.reuse ;  /* 0x0000008b86027220 */ /* 0x0c1fe20000410000 */
[C---:B------:R-:W-:Y:S01]  /*27c0*/  FMUL.FTZ R139, R135.reuse, R139 ;  /* 0x0000008b878b7220 */ /* 0x040fe20000410000 */
[CC--:B--2---:R-:W-:Y:S01]  /*27d0*/  FMUL.FTZ R3, R134.reuse, R137.reuse ;  /* 0x0000008986037220 */ /* 0x0c4fe20000410000 */
[C---:B------:R-:W-:Y:S01]  /*27e0*/  FMUL.FTZ R137, R135.reuse, R137 ;  /* 0x0000008987897220 */ /* 0x040fe20000410000 */
[CC--:B---3--:R-:W-:Y:S01]  /*27f0*/  FFMA.FTZ R2, R135.reuse, R138.reuse, -R2 ;  /* 0x0000008a87027223 */ /* 0x0c8fe20000010802 */
[----:B------:R-:W-:Y:S01]  /*2800*/  FFMA.FTZ R139, R134, R138, R139 ;  /* 0x0000008a868b7223 */ /* 0x000fe2000001008b */
[----:B------:R-:W-:Y:S01]  /*2810*/  FMUL.FTZ R138, R106, R127 ;  /* 0x0000007f6a8a7220 */ /* 0x000fe20000410000 */
[-C--:B-----5:R-:W-:Y:S01]  /*2820*/  @P2 FFMA.FTZ R135, R135, R136.reuse, -R3 ;  /* 0x0000008887872223 */ /* 0x0a0fe20000010803 */
[----:B------:R-:W-:Y:S01]  /*2830*/  @P2 FFMA.FTZ R134, R134, R136, R137 ;  /* 0x0000008886862223 */ /* 0x000fe20000010089 */
[----:B------:R-:W-:Y:S01]  /*2840*/  @P2 FADD.FTZ R7, R7, R2 ;  /* 0x0000000207072221 */ /* 0x000fe20000010000 */
[----:B------:R-:W-:Y:S01]  /*2850*/  @P2 FADD.FTZ R6, R6, R139 ;  /* 0x0000008b06062221 */ /* 0x000fe20000010000 */
[----:B-1----:R-:W-:Y:S01]  /*2860*/  FMUL.FTZ R137, R108, R39 ;  /* 0x000000276c897220 */ /* 0x002fe20000410000 */
[C---:B------:R-:W-:Y:S01]  /*2870*/  FMUL.FTZ R136, R106.reuse, R129 ;  /* 0x000000816a887220 */ /* 0x040fe20000410000 */
[----:B------:R0:W-:Y:S01]  /*2880*/  SHFL.UP PT, R2, R134, 0x1, RZ ;  /* 0x0420000086027989 */ /* 0x0001e200000e00ff */
[C---:B------:R-:W-:Y:S01]  /*2890*/  FMUL.FTZ R3, R106.reuse, R39 ;  /* 0x000000276a037220 */ /* 0x040fe20000410000 */
[-C--:B------:R-:W-:Y:S01]  /*28a0*/  FFMA.FTZ R137, -R106, R38.reuse, -R137 ;  /* 0x000000266a897223 */ /* 0x080fe20000010989 */
[C---:B------:R-:W-:Y:S01]  /*28b0*/  FFMA.FTZ R136, R108.reuse, R127, R136 ;  /* 0x0000007f6c887223 */ /* 0x040fe20000010088 */
[----:B------:R-:W-:Y:S01]  /*28c0*/  SHFL.UP PT, R135, R135, 0x1, RZ ;  /* 0x0420000087877989 */ /* 0x000fe200000e00ff */
[C---:B------:R-:W-:Y:S01]  /*28d0*/  FFMA.FTZ R139, R108.reuse, R129, -R138 ;  /* 0x000000816c8b7223 */ /* 0x040fe2000001088a */
[----:B------:R-:W-:Y:S01]  /*28e0*/  FFMA.FTZ R3, R108, R38, -R3 ;  /* 0x000000266c037223 */ /* 0x000fe20000010803 */
[----:B------:R-:W-:Y:S01]  /*28f0*/  FMUL.FTZ R138, R110, R137 ;  /* 0x000000896e8a7220 */ /* 0x000fe20000410000 */
[----:B------:R-:W-:Y:S01]  /*2900*/  SHFL.UP PT, R7, R7, 0x1, RZ ;  /* 0x0420000007077989 */ /* 0x000fe200000e00ff */
[----:B------:R-:W-:Y:S01]  /*2910*/  FADD.FTZ R141, R117, R136 ;  /* 0x00000088758d7221 */ /* 0x000fe20000010000 */
[----:B------:R-:W-:Y:S01]  /*2920*/  FADD.FTZ R139, R116, R139 ;  /* 0x0000008b748b7221 */ /* 0x000fe20000010000 */
[-C--:B------:R-:W-:Y:S01]  /*2930*/  FMUL.FTZ R143, R110, R3.reuse ;  /* 0x000000036e8f7220 */ /* 0x080fe20000410000 */
[----:B------:R-:W-:Y:S01]  /*2940*/  SHFL.UP PT, R6, R6, 0x1, RZ ;  /* 0x0420000006067989 */ /* 0x000fe200000e00ff */
[----:B------:R-:W-:Y:S01]  /*2950*/  FFMA.FTZ R138, R112, R3, R138 ;  /* 0x00000003708a7223 */ /* 0x000fe2000001008a */
[C---:B------:R-:W-:Y:S01]  /*2960*/  FMUL.FTZ R3, R110.reuse, R141 ;  /* 0x0000008d6e037220 */ /* 0x040fe20000410000 */
[----:B0-----:R-:W-:Y:S01]  /*2970*/  FMUL.FTZ R134, R110, R139 ;  /* 0x0000008b6e867220 */ /* 0x001fe20000410000 */
[----:B------:R-:W-:Y:S01]  /*2980*/  FFMA.FTZ R143, R112, R137, -R143 ;  /* 0x00000089708f7223 */ /* 0x000fe2000001088f */
[----:B------:R-:W-:Y:S01]  /*2990*/  FMUL.FTZ R142, R114, R138 ;  /* 0x0000008a728e7220 */ /* 0x000fe20000410000 */
[C---:B------:R-:W-:Y:S01]  /*29a0*/  FFMA.FTZ R3, R112.reuse, R139, -R3 ;  /* 0x0000008b70037223 */ /* 0x040fe20000010803 */
[----:B------:R-:W-:Y:S01]  /*29b0*/  FFMA.FTZ R136, R112, R141, R134 ;  /* 0x0000008d70887223 */ /* 0x000fe20000010086 */
[----:B------:R-:W-:-:S02]  /*29c0*/  FMUL.FTZ R140, R114, R143 ;  /* 0x0000008f728c7220 */ /* 0x000fc40000410000 */
[----:B------:R-:W-:Y:S01]  /*29d0*/  FADD.FTZ R139, R118, R3 ;  /* 0x00000003768b7221 */ /* 0x000fe20000010000 */
[----:B------:R-:W-:Y:S01]  /*29e0*/  FADD.FTZ R137, R119, R136 ;  /* 0x0000008877897221 */ /* 0x000fe20000010000 */
[C---:B------:R-:W-:Y:S01]  /*29f0*/  FFMA.FTZ R134, R115.reuse, R138, R140 ;  /* 0x0000008a73867223 */ /* 0x040fe2000001008c */
[----:B------:R-:W-:Y:S01]  /*2a00*/  FFMA.FTZ R138, R115, R143, -R142 ;  /* 0x0000008f738a7223 */ /* 0x000fe2000001088e */
[C---:B------:R-:W-:Y:S01]  /*2a10*/  FMUL.FTZ R140, R114.reuse, R139 ;  /* 0x0000008b728c7220 */ /* 0x040fe20000410000 */
[----:B------:R-:W-:-:S03]  /*2a20*/  FMUL.FTZ R142, R114, R137 ;  /* 0x00000089728e7220 */ /* 0x000fc60000410000 */
[C---:B------:R-:W-:Y:S01]  /*2a30*/  FFMA.FTZ R140, R115.reuse, R137, R140 ;  /* 0x00000089738c7223 */ /* 0x040fe2000001008c */
[----:B------:R-:W-:-:S03]  /*2a40*/  FFMA.FTZ R139, R115, R139, -R142 ;  /* 0x0000008b738b7223 */ /* 0x000fc6000001088e */
[----:B------:R-:W-:-:S05]  /*2a50*/  FADD.FTZ R140, R123, R140 ;  /* 0x0000008c7b8c7221 */ /* 0x000fca0000010000 */
[----:B------:R-:W-:Y:S04]  /*2a60*/  SHFL.DOWN PT, R141, R140, 0x1, 0x1f ;  /* 0x08201f008c8d7f89 */ /* 0x000fe800000e0000 */
[----:B----4-:R-:W0:Y:S04]  /*2a70*/  SHFL.IDX PT, R5, R5, RZ, 0x1f ;  /* 0x00001fff05057589 */ /* 0x010e2800000e0000 */
[----:B------:R-:W1:Y:S01]  /*2a80*/  SHFL.IDX PT, R4, R4, RZ, 0x1f ;  /* 0x00001fff04047589 */ /* 0x000e6200000e0000 */
[-C--:B0-----:R-:W-:Y:S01]  /*2a90*/  FMUL.FTZ R136, R2, R5.reuse ;  /* 0x0000000502887220 */ /* 0x081fe20000410000 */
[----:B------:R-:W-:-:S03]  /*2aa0*/  FMUL.FTZ R3, R135, R5 ;  /* 0x0000000587037220 */ /* 0x000fc60000410000 */
[-C--:B-1----:R-:W-:Y:S01]  /*2ab0*/  FFMA.FTZ R136, R135, R4.reuse, -R136 ;  /* 0x0000000487887223 */ /* 0x082fe20000010888 */
[----:B------:R-:W-:-:S03]  /*2ac0*/  FFMA.FTZ R3, R2, R4, R3 ;  /* 0x0000000402037223 */ /* 0x000fc60000010003 */
[----:B------:R-:W-:Y:S01]  /*2ad0*/  @P1 FADD.FTZ R4, R7, R136 ;  /* 0x0000008807041221 */ /* 0x000fe20000010000 */
[----:B------:R-:W-:Y:S01]  /*2ae0*/  @P1 FADD.FTZ R5, R6, R3 ;  /* 0x0000000306051221 */ /* 0x000fe20000010000 */
[----:B------:R-:W-:Y:S01]  /*2af0*/  ISETP.NE.AND P1, PT, R121, 0x1f, PT ;  /* 0x0000001f7900780c */ /* 0x000fe20003f25270 */
[----:B------:R-:W-:Y:S01]  /*2b00*/  FADD.FTZ R136, R122, R139 ;  /* 0x0000008b7a887221 */ /* 0x000fe20000010000 */
[----:B------:R0:W1:Y:S01]  /*2b10*/  SHFL.DOWN PT, R6, R134, 0x1, 0x1f ;  /* 0x08201f0086067f89 */ /* 0x00006200000e0000 */
[C---:B------:R-:W-:Y:S01]  /*2b20*/  FMUL.FTZ R3, R41.reuse, R5 ;  /* 0x0000000529037220 */ /* 0x040fe20000410000 */
[----:B------:R-:W-:Y:S02]  /*2b30*/  FMUL.FTZ R2, R41, R4 ;  /* 0x0000000429027220 */ /* 0x000fe40000410000 */
[----:B------:R0:W2:Y:S04]  /*2b40*/  SHFL.DOWN PT, R139, R138, 0x1, 0x1f ;  /* 0x08201f008a8b7f89 */ /* 0x0000a800000e0000 */
[----:B------:R0:W3:Y:S03]  /*2b50*/  SHFL.DOWN PT, R137, R136, 0x1, 0x1f ;  /* 0x08201f0088897f89 */ /* 0x0000e600000e0000 */
[----:B------:R-:W-:Y:S05]  /*2b60*/  @!P1 BRA `(.L_x_18145) ;  /* 0x0000000000289947 */ /* 0x000fea0003800000 */
[-C--:B---3--:R-:W-:Y:S01]  /*2b70*/  FMUL.FTZ R135, R138, R137.reuse ;  /* 0x000000898a877220 */ /* 0x088fe20000410000 */
[----:B------:R-:W-:Y:S01]  /*2b80*/  FMUL.FTZ R137, R134, R137 ;  /* 0x0000008986897220 */ /* 0x000fe20000410000 */
[-C--:B--2---:R-:W-:Y:S01]  /*2b90*/  FMUL.FTZ R7, R138, R139.reuse ;  /* 0x0000008b8a077220 */ /* 0x084fe20000410000 */
[C---:B------:R-:W-:Y:S01]  /*2ba0*/  FMUL.FTZ R41, R134.reuse, R139 ;  /* 0x0000008b86297220 */ /* 0x040fe20000410000 */
[-C--:B------:R-:W-:Y:S01]  /*2bb0*/  FFMA.FTZ R135, R134, R141.reuse, -R135 ;  /* 0x0000008d86877223 */ /* 0x080fe20000010887 */
[----:B------:R-:W-:Y:S01]  /*2bc0*/  FFMA.FTZ R137, R138, R141, R137 ;  /* 0x0000008d8a897223 */ /* 0x000fe20000010089 */
[C---:B01----:R-:W-:Y:S01]  /*2bd0*/  FFMA.FTZ R134, R6.reuse, R134, -R7 ;  /* 0x0000008606867223 */ /* 0x043fe20000010807 */
[----:B------:R-:W-:Y:S01]  /*2be0*/  FFMA.FTZ R138, R6, R138, R41 ;  /* 0x0000008a068a7223 */ /* 0x000fe20000010029 */
[----:B------:R-:W-:Y:S01]  /*2bf0*/  FADD.FTZ R140, R140, R135 ;  /* 0x000000878c8c7221 */ /* 0x000fe20000010000 */
[----:B------:R-:W-:-:S07]  /*2c00*/  FADD.FTZ R136, R136, R137 ;  /* 0x0000008988887221 */ /* 0x000fce0000010000 */
.L_x_18145:
[----:B------:R-:W-:Y:S05]  /*2c10*/  BSYNC.RECONVERGENT B0 ;  /* 0x0000000000007941 */ /* 0x000fea0003800200 */
.L_x_18144:
[----:B------:R-:W-:Y:S01]  /*2c20*/  ISETP.GE.AND P1, PT, R88, UR8, PT ;  /* 0x0000000858007c0c */ /* 0x000fe2000bf26270 */
[C---:B-1----:R-:W-:Y:S01]  /*2c30*/  FFMA.FTZ R6, R40.reuse, R4, -R3 ;  /* 0x0000000428067223 */ /* 0x042fe20000010803 */
[----:B------:R-:W-:Y:S02]  /*2c40*/  HFMA2 R4, -RZ, RZ, 1.875, 0 ;  /* 0x3f800000ff047431 */ /* 0x000fe400000001ff */
[----:B------:R-:W-:Y:S01]  /*2c50*/  FFMA.FTZ R2, R40, R5, R2 ;  /* 0x0000000528027223 */ /* 0x000fe20000010002 */
[----:B------:R-:W-:Y:S01]  /*2c60*/  ISETP.NE.OR P1, PT, R90, RZ, P1 ;  /* 0x000000ff5a00720c */ /* 0x000fe20000f25670 */
[----:B------:R-:W-:Y:S01]  /*2c70*/  FADD.FTZ R40, R47, R6 ;  /* 0x000000062f287221 */ /* 0x000fe20000010000 */
[----:B------:R-:W-:Y:S02]  /*2c80*/  CS2R R6, SRZ ;  /* 0x0000000000067805 */ /* 0x000fe4000001ff00 */
[----:B------:R-:W-:Y:S01]  /*2c90*/  MOV R5, RZ ;  /* 0x000000ff00057202 */ /* 0x000fe20000000f00 */
[----:B------:R-:W-:Y:S01]  /*2ca0*/  FADD.FTZ R2, RZ, R2 ;  /* 0x00000002ff027221 */ /* 0x000fe20000010000 */
[----:B------:R-:W-:Y:S01]  /*2cb0*/  ISETP.GT.U32.AND P2, PT, R121, 0x1d, PT ;  /* 0x0000001d7900780c */ /* 0x000fe20003f44070 */
[C---:B------:R-:W-:Y:S01]  /*2cc0*/  FMUL.FTZ R3, R133.reuse, R40 ;  /* 0x0000002885037220 */ /* 0x040fe20000410000 */
[----:B--2---:R1:W2:Y:S01]  /*2cd0*/  SHFL.DOWN PT, R139, R140, 0x2, 0x1f ;  /* 0x08401f008c8b7f89 */ /* 0x0042a200000e0000 */
[-C--:B------:R-:W-:Y:S01]  /*2ce0*/  FMUL.FTZ R142, R133, R2.reuse ;  /* 0x00000002858e7220 */ /* 0x080fe20000410000 */
[----:B------:R-:W-:Y:S01]  /*2cf0*/  BSSY.RECONVERGENT B0, `(.L_x_18146) ;  /* 0x0000015000007945 */ /* 0x000fe20003800200 */
[C---:B------:R-:W-:Y:S01]  /*2d00*/  FFMA.FTZ R3, R131.reuse, R2, R3 ;  /* 0x0000000283037223 */ /* 0x040fe20000010003 */
[----:B---3--:R1:W3:Y:S01]  /*2d10*/  SHFL.DOWN PT, R137, R136, 0x2, 0x1f ;  /* 0x08401f0088897f89 */ /* 0x0082e200000e0000 */
[----:B------:R-:W-:Y:S01]  /*2d20*/  FFMA.FTZ R133, R131, R40, -R142 ;  /* 0x0000002883857223 */ /* 0x000fe2000001088e */
[----:B------:R-:W-:-:S02]  /*2d30*/  ISETP.GT.U32.AND P3, PT, R121, 0x1b, PT ;  /* 0x0000001b7900780c */ /* 0x000fc40003f64070 */
[----:B------:R-:W4:Y:S01]  /*2d40*/  @!P1 LDS.128 R4, [UR7+0x1b80] ;  /* 0x001b8007ff049984 */ /* 0x000f220008000c00 */
[C---:B------:R-:W-:Y:S02]  /*2d50*/  ISETP.GT.U32.AND P4, PT, R121.reuse, 0x17, PT ;  /* 0x000000177900780c */ /* 0x040fe40003f84070 */
[----:B------:R-:W-:Y:S01]  /*2d60*/  ISETP.GT.U32.AND P5, PT, R121, 0xf, PT ;  /* 0x0000000f7900780c */ /* 0x000fe20003fa4070 */
[----:B------:R1:W0:Y:S04]  /*2d70*/  SHFL.DOWN PT, R142, R134, 0x2, 0x1f ;  /* 0x08401f00868e7f89 */ /* 0x00022800000e0000 */
[----:B------:R1:W0:Y:S01]  /*2d80*/  SHFL.DOWN PT, R131, R138, 0x2, 0x1f ;  /* 0x08401f008a837f89 */ /* 0x00022200000e0000 */
[----:B------:R-:W-:Y:S07]  /*2d90*/  @P2 BRA `(.L_x_18147) ;  /* 0x0000000000282947 */ /* 0x000fee0003800000 */
        /* <DEDUP_REMOVED lines=10> */
.L_x_18147:
[----:B------:R-:W-:Y:S05]  /*2e40*/  BSYNC.RECONVERGENT B0 ;  /* 0x0000000000007941 */ /* 0x000fea0003800200 */
.L_x_18146:
        /* <DEDUP_REMOVED lines=16> */
.L_x_18149:
[----:B------:R-:W-:Y:S05]  /*2f50*/  BSYNC.RECONVERGENT B0 ;  /* 0x0000000000007941 */ /* 0x000fea0003800200 */
.L_x_18148:
        /* <DEDUP_REMOVED lines=16> */
.L_x_18151:
[----:B------:R-:W-:Y:S05]  /*3060*/  BSYNC.RECONVERGENT B0 ;  /* 0x0000000000007941 */ /* 0x000fea0003800200 */
.L_x_18150:
[----:B------:R1:W1:Y:S01]  /*3070*/  SHFL.DOWN PT, R144, R134, 0x10, 0x1f ;  /* 0x0a001f0086907f89 */ /* 0x00026200000e0000 */
        /* <DEDUP_REMOVED lines=16> */
.L_x_18153:
[----:B------:R-:W-:Y:S05]  /*3180*/  BSYNC.RECONVERGENT B0 ;  /* 0x0000000000007941 */ /* 0x000fea0003800200 */
.L_x_18152:
[-C--:B------:R-:W-:Y:S01]  /*3190*/  FMUL.FTZ R41, R114, R2.reuse ;  /* 0x0000000272297220 */ /* 0x080fe20000410000 */
[C---:B------:R-:W-:Y:S01]  /*31a0*/  FFMA.FTZ R142, R115.reuse, R2, R142 ;  /* 0x00000002738e7223 */ /* 0x040fe2000001008e */
[----:B0-----:R-:W-:Y:S01]  /*31b0*/  SHFL.DOWN PT, R137, R138, 0x1, 0x1f ;  /* 0x08201f008a897f89 */ /* 0x001fe200000e0000 */
[C---:B------:R-:W-:Y:S01]  /*31c0*/  ISETP.NE.AND P1, PT, R90.reuse, 0x1f, PT ;  /* 0x0000001f5a00780c */ /* 0x040fe20003f25270 */
[----:B------:R-:W-:Y:S01]  /*31d0*/  FFMA.FTZ R131, R115, R40, -R41 ;  /* 0x0000002873837223 */ /* 0x000fe20000010829 */
[----:B------:R-:W-:Y:S01]  /*31e0*/  FADD.FTZ R41, RZ, R142 ;  /* 0x0000008eff297221 */ /* 0x000fe20000010000 */
[----:B----4-:R-:W0:Y:S01]  /*31f0*/  SHFL.IDX PT, R141, R7, RZ, 0x1f ;  /* 0x00001fff078d7589 */ /* 0x010e2200000e0000 */
[----:B------:R-:W-:Y:S01]  /*3200*/  ISETP.NE.AND P2, PT, R90, RZ, PT ;  /* 0x000000ff5a00720c */ /* 0x000fe20003f45270 */
[----:B------:R-:W-:Y:S01]  /*3210*/  FADD.FTZ R131, R46, R131 ;  /* 0x000000832e837221 */ /* 0x000fe20000010000 */
[-C--:B------:R-:W-:Y:S01]  /*3220*/  FMUL.FTZ R143, R132, R41.reuse ;  /* 0x00000029848f7220 */ /* 0x080fe20000410000 */
[----:B------:R-:W4:Y:S01]  /*3230*/  SHFL.DOWN PT, R148, R134, 0x1, 0x1f ;  /* 0x08201f0086947f89 */ /* 0x000f2200000e0000 */
[----:B-1----:R-:W-:Y:S01]  /*3240*/  FMUL.FTZ R144, R110, R41 ;  /* 0x000000296e907220 */ /* 0x002fe20000410000 */
[-C--:B------:R-:W-:Y:S01]  /*3250*/  FMUL.FTZ R146, R132, R131.reuse ;  /* 0x0000008384927220 */ /* 0x080fe20000410000 */
[-C--:B------:R-:W-:Y:S01]  /*3260*/  FMUL.FTZ R135, R110, R131.reuse ;  /* 0x000000836e877220 */ /* 0x080fe20000410000 */
[----:B------:R-:W1:Y:S01]  /*3270*/  SHFL.IDX PT, R142, R6, RZ, 0x1f ;  /* 0x00001fff068e7589 */ /* 0x000e6200000e0000 */
[C---:B------:R-:W-:Y:S01]  /*3280*/  FFMA.FTZ R143, R126.reuse, R131, -R143 ;  /* 0x000000837e8f7223 */ /* 0x040fe2000001088f */
[-C--:B------:R-:W-:Y:S01]  /*3290*/  FFMA.FTZ R145, R126, R41.reuse, R146 ;  /* 0x000000297e917223 */ /* 0x080fe20000010092 */
[C---:B------:R-:W-:Y:S01]  /*32a0*/  FFMA.FTZ R135, R112.reuse, R41, R135 ;  /* 0x0000002970877223 */ /* 0x040fe20000010087 */
[----:B------:R-:W5:Y:S01]  /*32b0*/  SHFL.DOWN PT, R139, R140, 0x1, 0x1f ;  /* 0x08201f008c8b7f89 */ /* 0x000f6200000e0000 */
[----:B------:R-:W-:Y:S01]  /*32c0*/  FFMA.FTZ R144, R112, R131, -R144 ;  /* 0x0000008370907223 */ /* 0x000fe20000010890 */
[C---:B------:R-:W-:Y:S01]  /*32d0*/  FFMA.FTZ R126, R0.reuse, R133, RZ ;  /* 0x00000085007e7223 */ /* 0x040fe200000100ff */
[----:B------:R-:W-:Y:S01]  /*32e0*/  FFMA.FTZ R146, -R0, R3, RZ ;  /* 0x0000000300927223 */ /* 0x000fe200000101ff */
[----:B------:R-:W5:Y:S01]  /*32f0*/  SHFL.DOWN PT, R132, R136, 0x1, 0x1f ;  /* 0x08201f0088847f89 */ /* 0x000f6200000e0000 */
[----:B------:R-:W-:Y:S01]  /*3300*/  FADD.FTZ R3, RZ, R135 ;  /* 0x00000087ff037221 */ /* 0x000fe20000010000 */
[----:B------:R-:W-:Y:S01]  /*3310*/  FADD.FTZ R135, R45, R144 ;  /* 0x000000902d877221 */ /* 0x000fe20000010000 */
[C---:B------:R-:W-:Y:S01]  /*3320*/  FFMA.FTZ R147, R53.reuse, R143, R126 ;  /* 0x0000008f35937223 */ /* 0x040fe2000001007e */
[----:B------:R-:W-:Y:S01]  /*3330*/  FFMA.FTZ R133, -R53, R145, R146 ;  /* 0x0000009135857223 */ /* 0x000fe20000010192 */
[C---:B------:R-:W-:Y:S01]  /*3340*/  FMUL.FTZ R145, R130.reuse, R3 ;  /* 0x0000000382917220 */ /* 0x040fe20000410000 */
[----:B------:R-:W-:Y:S01]  /*3350*/  FMUL.FTZ R144, R130, R135 ;  /* 0x0000008782907220 */ /* 0x000fe20000410000 */
[----:B------:R-:W5:Y:S01]  /*3360*/  SHFL.IDX PT, R138, R138, RZ, 0x1f ;  /* 0x00001fff8a8a7589 */ /* 0x000f6200000e0000 */
[----:B0-----:R-:W-:Y:S01]  /*3370*/  @P1 FMUL.FTZ R143, R137, R141 ;  /* 0x0000008d898f1220 */ /* 0x001fe20000410000 */
[----:B------:R-:W-:Y:S01]  /*3380*/  FFMA.FTZ R145, R128, R135, -R145 ;  /* 0x0000008780917223 */ /* 0x000fe20000010891 */
[----:B------:R-:W-:Y:S01]  /*3390*/  FMUL.FTZ R151, R35, R3 ;  /* 0x0000000323977220 */ /* 0x000fe20000410000 */
[----:B------:R-:W0:Y:S01]  /*33a0*/  SHFL.IDX PT, R134, R134, RZ, 0x1f ;  /* 0x00001fff86867589 */ /* 0x000e2200000e0000 */
[----:B----4-:R-:W-:Y:S01]  /*33b0*/  @P1 FMUL.FTZ R130, R148, R141 ;  /* 0x0000008d94821220 */ /* 0x010fe20000410000 */
[-C--:B------:R-:W-:Y:S01]  /*33c0*/  FFMA.FTZ R128, R128, R3.reuse, R144 ;  /* 0x0000000380807223 */ /* 0x080fe20000010090 */
[----:B------:R-:W-:Y:S01]  /*33d0*/  FMUL.FTZ R144, R34, R3 ;  /* 0x0000000322907220 */ /* 0x000fe20000410000 */
[----:B--2---:R-:W2:Y:S01]  /*33e0*/  SHFL.IDX PT, R140, R140, RZ, 0x1f ;  /* 0x00001fff8c8c7589 */ /* 0x004ea200000e0000 */
[-C--:B-1----:R-:W-:Y:S01]  /*33f0*/  @P1 FFMA.FTZ R126, R148, R142.reuse, -R143 ;  /* 0x0000008e947e1223 */ /* 0x082fe2000001088f */
[----:B------:R-:W-:Y:S01]  /*3400*/  @P1 FFMA.FTZ R143, R137, R142, R130 ;  /* 0x0000008e898f1223 */ /* 0x000fe20000010082 */
[----:B------:R-:W-:Y:S01]  /*3410*/  FFMA.FTZ R137, R52, R145, R147 ;  /* 0x0000009134897223 */ /* 0x000fe20000010093 */
[----:B---3--:R-:W1:Y:S01]  /*3420*/  SHFL.IDX PT, R136, R136, RZ, 0x1f ;  /* 0x00001fff88887589 */ /* 0x008e6200000e0000 */
[----:B-----5:R-:W-:Y:S01]  /*3430*/  @P1 FADD.FTZ R142, R139, R126 ;  /* 0x0000007e8b8e1221 */ /* 0x020fe20000010000 */
[----:B------:R-:W-:Y:S01]  /*3440*/  FMUL.FTZ R126, R34, R2 ;  /* 0x00000002227e7220 */ /* 0x000fe20000410000 */
[----:B------:R-:W-:Y:S01]  /*3450*/  FMUL.FTZ R139, R106, R135 ;  /* 0x000000876a8b7220 */ /* 0x000fe20000410000 */
[C---:B------:R-:W-:Y:S01]  /*3460*/  FMUL.FTZ R147, R35.reuse, R41 ;  /* 0x0000002923937220 */ /* 0x040fe20000410000 */
[----:B------:R-:W-:Y:S01]  /*3470*/  @P1 FADD.FTZ R141, R132, R143 ;  /* 0x0000008f848d1221 */ /* 0x000fe20000010000 */
[C---:B------:R-:W-:Y:S01]  /*3480*/  FFMA.FTZ R143, R35.reuse, R40, R126 ;  /* 0x00000028238f7223 */ /* 0x040fe2000001007e */
[-C--:B------:R-:W-:Y:S01]  /*3490*/  FMUL.FTZ R126, R106, R3.reuse ;  /* 0x000000036a7e7220 */ /* 0x080fe20000410000 */
[----:B------:R-:W-:Y:S01]  /*34a0*/  FFMA.FTZ R130, R108, R3, R139 ;  /* 0x000000036c827223 */ /* 0x000fe2000001008b */
[C---:B------:R-:W-:Y:S01]  /*34b0*/  FMUL.FTZ R145, R35.reuse, R2 ;  /* 0x0000000223917220 */ /* 0x040fe20000410000 */
[----:B------:R-:W-:Y:S01]  /*34c0*/  FMUL.FTZ R132, R34, R41 ;  /* 0x0000002922847220 */ /* 0x000fe20000410000 */
[----:B------:R-:W-:Y:S01]  /*34d0*/  FFMA.FTZ R139, R108, R135, -R126 ;  /* 0x000000876c8b7223 */ /* 0x000fe2000001087e */
[----:B------:R-:W-:Y:S01]  /*34e0*/  FADD.FTZ R126, RZ, R130 ;  /* 0x00000082ff7e7221 */ /* 0x000fe20000010000 */
[----:B------:R-:W-:Y:S01]  /*34f0*/  FFMA.FTZ R130, R34, R131, -R147 ;  /* 0x0000008322827223 */ /* 0x000fe20000010893 */
[----:B------:R-:W-:Y:S01]  /*3500*/  FMUL.FTZ R153, R138, R7 ;  /* 0x000000078a997220 */ /* 0x000fe20000410000 */
[----:B------:R-:W-:Y:S01]  /*3510*/  FADD.FTZ R139, R44, R139 ;  /* 0x0000008b2c8b7221 */ /* 0x000fe20000010000 */
[C---:B------:R-:W-:Y:S01]  /*3520*/  FMUL.FTZ R146, R35.reuse, R126 ;  /* 0x0000007e23927220 */ /* 0x040fe20000410000 */
[C---:B------:R-:W-:Y:S01]  /*3530*/  FFMA.FTZ R145, R34.reuse, R40, -R145 ;  /* 0x0000002822917223 */ /* 0x040fe20000010891 */
[----:B------:R-:W-:Y:S01]  /*3540*/  FFMA.FTZ R151, R34, R135, -R151 ;  /* 0x0000008722977223 */ /* 0x000fe20000010897 */
[----:B0-----:R-:W-:Y:S01]  /*3550*/  FFMA.FTZ R153, R134, R6, -R153 ;  /* 0x0000000686997223 */ /* 0x001fe20000010899 */
[C---:B------:R-:W-:Y:S01]  /*3560*/  FFMA.FTZ R147, R34.reuse, R139, -R146 ;  /* 0x0000008b22937223 */ /* 0x040fe20000010892 */
[----:B------:R-:W-:Y:S01]  /*3570*/  FMUL.FTZ R34, R34, R126 ;  /* 0x0000007e22227220 */ /* 0x000fe20000410000 */
[C---:B------:R-:W-:Y:S01]  /*3580*/  FFMA.FTZ R132, R35.reuse, R131, R132 ;  /* 0x0000008323847223 */ /* 0x040fe20000010084 */
[C---:B------:R-:W-:Y:S01]  /*3590*/  FFMA.FTZ R149, R35.reuse, R135, R144 ;  /* 0x0000008723957223 */ /* 0x040fe20000010090 */
[----:B------:R-:W-:Y:S01]  /*35a0*/  FMUL.FTZ R6, R138, R6 ;  /* 0x000000068a067220 */ /* 0x000fe20000410000 */
[----:B------:R-:W-:Y:S01]  /*35b0*/  FFMA.FTZ R35, R35, R139, R34 ;  /* 0x0000008b23237223 */ /* 0x000fe20000010022 */
[CC--:B------:R-:W-:Y:S01]  /*35c0*/  FMUL.FTZ R155, R141.reuse, R39.reuse ;  /* 0x000000278d9b7220 */ /* 0x0c0fe20000410000 */
[----:B------:R-:W-:Y:S01]  /*35d0*/  FMUL.FTZ R34, R142, R39 ;  /* 0x000000278e227220 */ /* 0x000fe20000410000 */
[C---:B------:R-:W-:Y:S01]  /*35e0*/  FMUL.FTZ R39, R138.reuse, R5 ;  /* 0x000000058a277220 */ /* 0x040fe20000410000 */
[-C--:B------:R-:W-:Y:S01]  /*35f0*/  FMUL.FTZ R138, R138, R4.reuse ;  /* 0x000000048a8a7220 */ /* 0x080fe20000410000 */
[----:B------:R-:W-:Y:S01]  /*3600*/  FFMA.FTZ R7, R134, R7, R6 ;  /* 0x0000000786077223 */ /* 0x000fe20000010006 */
[----:B--2---:R-:W-:Y:S01]  /*3610*/  FADD.FTZ R6, R140, R153 ;  /* 0x000000998c067221 */ /* 0x004fe20000010000 */
[C---:B------:R-:W-:Y:S01]  /*3620*/  FFMA.FTZ R4, R134.reuse, R4, -R39 ;  /* 0x0000000486047223 */ /* 0x040fe20000010827 */
[----:B------:R-:W-:Y:S01]  /*3630*/  FFMA.FTZ R5, R134, R5, R138 ;  /* 0x0000000586057223 */ /* 0x000fe2000001008a */
[----:B-1----:R-:W-:Y:S01]  /*3640*/  FADD.FTZ R7, R136, R7 ;  /* 0x0000000788077221 */ /* 0x002fe20000010000 */
[-C--:B------:R-:W-:Y:S01]  /*3650*/  FFMA.FTZ R34, R141, R38.reuse, -R34 ;  /* 0x000000268d227223 */ /* 0x080fe20000010822 */
[----:B------:R-:W-:Y:S01]  /*3660*/  FFMA.FTZ R142, R142, R38, R155 ;  /* 0x000000268e8e7223 */ /* 0x000fe2000001009b */
[C---:B------:R-:W-:Y:S01]  /*3670*/  FMUL.FTZ R145, R0.reuse, R145 ;  /* 0x0000009100917220 */ /* 0x040fe20000410000 */
[----:B------:R-:W-:Y:S01]  /*3680*/  FMUL.FTZ R143, R0, -R143 ;  /* 0x8000008f008f7220 */ /* 0x000fe20000410000 */
[----:B------:R-:W-:Y:S01]  /*3690*/  FADD.FTZ R129, R129, R34 ;  /* 0x0000002281817221 */ /* 0x000fe20000010000 */
[----:B------:R0:W-:Y:S01]  /*36a0*/  @!P2 STS.128 [UR7+0x1b80], R4 ;  /* 0x001b8004ff00a988 */ /* 0x0001e20008000c07 */
[C---:B------:R-:W-:Y:S01]  /*36b0*/  FMUL.FTZ R153, R53.reuse, R130 ;  /* 0x0000008235997220 */ /* 0x040fe20000410000 */
[----:B------:R-:W-:Y:S01]  /*36c0*/  FMUL.FTZ R155, R53, -R132 ;  /* 0x80000084359b7220 */ /* 0x000fe20000410000 */
[C---:B------:R-:W-:Y:S01]  /*36d0*/  FMUL.FTZ R151, R52.reuse, R151 ;  /* 0x0000009734977220 */ /* 0x040fe20000410000 */
[----:B------:R-:W-:Y:S01]  /*36e0*/  FMUL.FTZ R149, R52, -R149 ;  /* 0x8000009534957220 */ /* 0x000fe20000410000 */
[----:B------:R-:W-:Y:S01]  /*36f0*/  FMUL.FTZ R147, R50, R147 ;  /* 0x0000009332937220 */ /* 0x000fe20000410000 */
[----:B------:R-:W-:Y:S01]  /*3700*/  FADD.FTZ R127, R127, R142 ;  /* 0x0000008e7f7f7221 */ /* 0x000fe20000010000 */
[C---:B------:R-:W-:Y:S01]  /*3710*/  FMUL.FTZ R39, R106.reuse, R129 ;  /* 0x000000816a277220 */ /* 0x040fe20000410000 */
[----:B------:R1:W-:Y:S01]  /*3720*/  STS [R74+0x210], R145 ;  /* 0x000210914a007388 */ /* 0x0003e20000000800 */
[----:B------:R-:W-:Y:S01]  /*3730*/  P2R R38, PR, RZ, 0x4 ;  /* 0x00000004ff267803 */ /* 0x000fe20000000000 */
[-C--:B------:R-:W-:Y:S01]  /*3740*/  FMUL.FTZ R106, R106, R127.reuse ;  /* 0x0000007f6a6a7220 */ /* 0x080fe20000410000 */
[----:B------:R-:W-:Y:S01]  /*3750*/  FFMA.FTZ R34, R108, R127, R39 ;  /* 0x0000007f6c227223 */ /* 0x000fe20000010027 */
[----:B------:R-:W-:Y:S01]  /*3760*/  STS [R72+0x4], R143 ;  /* 0x0000048f48007388 */ /* 0x000fe20000000800 */
[----:B------:R-:W-:Y:S01]  /*3770*/  FADD.FTZ R131, -R46, R131 ;  /* 0x000000832e837221 */ /* 0x000fe20000010100 */
[----:B0-----:R-:W-:Y:S01]  /*3780*/  FMUL.FTZ R5, R50, -R35 ;  /* 0x8000002332057220 */ /* 0x001fe20000410000 */
[----:B------:R-:W-:Y:S01]  /*3790*/  FFMA.FTZ R39, R108, R129, -R106 ;  /* 0x000000816c277223 */ /* 0x000fe2000001086a */
[----:B------:R-:W-:Y:S01]  /*37a0*/  STS [R72+0x8], R153 ;  /* 0x0000089948007388 */ /* 0x000fe20000000800 */
[----:B------:R-:W-:Y:S01]  /*37b0*/  FADD.FTZ R117, R117, R34 ;  /* 0x0000002275757221 */ /* 0x000fe20000010000 */
[----:B------:R-:W-:Y:S01]  /*37c0*/  FADD.FTZ R135, -R45, R135 ;  /* 0x000000872d877221 */ /* 0x000fe20000010100 */
[----:B------:R-:W-:Y:S01]  /*37d0*/  FADD.FTZ R39, R116, R39 ;  /* 0x0000002774277221 */ /* 0x000fe20000010000 */
[----:B------:R-:W-:Y:S01]  /*37e0*/  STS [R72+0xc], R155 ;  /* 0x00000c9b48007388 */ /* 0x000fe20000000800 */
[----:B------:R-:W-:Y:S01]  /*37f0*/  FMUL.FTZ R141, R110, R117 ;  /* 0x000000756e8d7220 */ /* 0x000fe20000410000 */
[----:B-1----:R-:W-:Y:S01]  /*3800*/  FMUL.FTZ R145, R124, R139 ;  /* 0x0000008b7c917220 */ /* 0x002fe20000410000 */
[-C--:B------:R-:W-:Y:S01]  /*3810*/  FMUL.FTZ R110, R110, R39.reuse ;  /* 0x000000276e6e7220 */ /* 0x080fe20000410000 */
[----:B------:R-:W-:Y:S01]  /*3820*/  STS [R72+0x10], R151 ;  /* 0x0000109748007388 */ /* 0x000fe20000000800 */
[C---:B------:R-:W-:Y:S01]  /*3830*/  FFMA.FTZ R141, R112.reuse, R39, -R141 ;  /* 0x00000027708d7223 */ /* 0x040fe2000001088d */
[----:B------:R-:W-:Y:S01]  /*3840*/  BSSY.RECONVERGENT B0, `(.L_x_18154) ;  /* 0x0000032000007945 */ /* 0x000fe20003800200 */
[----:B------:R-:W-:Y:S01]  /*3850*/  FFMA.FTZ R110, R112, R117, R110 ;  /* 0x00000075706e7223 */ /* 0x000fe2000001006e */
[----:B------:R-:W-:Y:S01]  /*3860*/  STS [R72+0x14], R149 ;  /* 0x0000149548007388 */ /* 0x000fe20000000800 */
[----:B------:R-:W-:Y:S01]  /*3870*/  FADD.FTZ R141, R118, R141 ;  /* 0x0000008d768d7221 */ /* 0x000fe20000010000 */
[----:B------:R-:W-:Y:S01]  /*3880*/  FFMA.FTZ R133, -R52, R128, R133 ;  /* 0x0000008034857223 */ /* 0x000fe20000010185 */
[----:B------:R-:W-:Y:S01]  /*3890*/  FADD.FTZ R119, R119, R110 ;  /* 0x0000006e77777221 */ /* 0x000fe20000010000 */
[----:B------:R-:W-:Y:S01]  /*38a0*/  STS [R72+0x18], R147 ;  /* 0x0000189348007388 */ /* 0x000fe20000000800 */
[C---:B------:R-:W-:Y:S01]  /*38b0*/  FMUL.FTZ R4, R114.reuse, R141 ;  /* 0x0000008d72047220 */ /* 0x040fe20000410000 */
[----:B------:R-:W-:Y:S01]  /*38c0*/  LEA R110, R51, -R42, 0x1 ;  /* 0x8000002a336e7211 */ /* 0x000fe200078e08ff */
[-C--:B------:R-:W-:Y:S01]  /*38d0*/  FMUL.FTZ R114, R114, R119.reuse ;  /* 0x0000007772727220 */ /* 0x080fe20000410000 */
[----:B------:R0:W-:Y:S01]  /*38e0*/  STS [R72+0x1c], R5 ;  /* 0x00001c0548007388 */ /* 0x0001e20000000800 */
[CC--:B------:R-:W-:Y:S01]  /*38f0*/  FFMA.FTZ R4, R115.reuse, R119.reuse, R4 ;  /* 0x0000007773047223 */ /* 0x0c0fe20000010004 */
[----:B------:R-:W-:Y:S01]  /*3900*/  FMUL.FTZ R38, R60, R119 ;  /* 0x000000773c267220 */ /* 0x000fe20000410000 */
[-C--:B------:R-:W-:Y:S01]  /*3910*/  FFMA.FTZ R35, R115, R141.reuse, -R114 ;  /* 0x0000008d73237223 */ /* 0x080fe20000010872 */
[----:B------:R-:W-:Y:S01]  /*3920*/  BAR.SYNC.DEFER_BLOCKING 0x0 ;  /* 0x0000000000007b1d */ /* 0x000fe20000010000 */
[----:B------:R-:W-:Y:S01]  /*3930*/  FADD.FTZ R123, R123, R4 ;  /* 0x000000047b7b7221 */ /* 0x000fe20000010000 */
[----:B------:R-:W-:Y:S01]  /*3940*/  FADD.FTZ R115, -R47, R40 ;  /* 0x000000282f737221 */ /* 0x000fe20000010100 */
[----:B------:R-:W-:Y:S01]  /*3950*/  FADD.FTZ R35, R122, R35 ;  /* 0x000000237a237221 */ /* 0x000fe20000010000 */
[----:B------:R-:W-:Y:S01]  /*3960*/  FMUL.FTZ R40, R60, R141 ;  /* 0x0000008d3c287220 */ /* 0x000fe20000410000 */
[C---:B------:R-:W-:Y:S01]  /*3970*/  FMUL.FTZ R34, R64.reuse, R123 ;  /* 0x0000007b40227220 */ /* 0x040fe20000410000 */
[----:B------:R-:W-:Y:S01]  /*3980*/  FMUL.FTZ R106, R41, R38 ;  /* 0x00000026296a7220 */ /* 0x000fe20000410000 */
[----:B------:R-:W-:Y:S01]  /*3990*/  FMUL.FTZ R4, R64, R35 ;  /* 0x0000002340047220 */ /* 0x000fe20000410000 */
[----:B------:R-:W-:Y:S01]  /*39a0*/  ISETP.GE.AND P1, PT, R110, 0x1, PT ;  /* 0x000000016e00780c */ /* 0x000fe20003f26270 */
[C---:B------:R-:W-:Y:S01]  /*39b0*/  FMUL.FTZ R6, R2.reuse, R34 ;  /* 0x0000002202067220 */ /* 0x040fe20000410000 */
[----:B------:R-:W-:Y:S01]  /*39c0*/  FFMA.FTZ R7, R131, R40, -R106 ;  /* 0x0000002883077223 */ /* 0x000fe2000001086a */
[-C--:B0-----:R-:W-:Y:S01]  /*39d0*/  FMUL.FTZ R5, R2, R4.reuse ;  /* 0x0000000402057220 */ /* 0x081fe20000410000 */
[C---:B------:R-:W-:Y:S01]  /*39e0*/  FMUL.FTZ R106, R62.reuse, R39 ;  /* 0x000000273e6a7220 */ /* 0x040fe20000410000 */
[----:B------:R-:W-:Y:S01]  /*39f0*/  FFMA.FTZ R6, R115, R4, -R6 ;  /* 0x0000000473067223 */ /* 0x000fe20000010806 */
[----:B------:R-:W-:Y:S01]  /*3a00*/  FMUL.FTZ R4, R41, R40 ;  /* 0x0000002829047220 */ /* 0x000fe20000410000 */
[----:B------:R-:W-:Y:S01]  /*3a10*/  FMUL.FTZ R40, R62, R117 ;  /* 0x000000753e287220 */ /* 0x000fe20000410000 */
[----:B------:R-:W-:Y:S01]  /*3a20*/  FFMA.FTZ R5, R115, R34, R5 ;  /* 0x0000002273057223 */ /* 0x000fe20000010005 */
[----:B------:R-:W-:Y:S01]  /*3a30*/  FADD.FTZ R6, RZ, R6 ;  /* 0x00000006ff067221 */ /* 0x000fe20000010000 */
[----:B------:R-:W-:Y:S01]  /*3a40*/  FFMA.FTZ R4, R131, R38, R4 ;  /* 0x0000002683047223 */ /* 0x000fe20000010004 */
[----:B------:R-:W-:Y:S01]  /*3a50*/  FMUL.FTZ R108, R3, R40 ;  /* 0x00000028036c7220 */ /* 0x000fe20000410000 */
[----:B------:R-:W-:Y:S01]  /*3a60*/  FADD.FTZ R5, RZ, R5 ;  /* 0x00000005ff057221 */ /* 0x000fe20000010000 */
[----:B------:R-:W-:Y:S01]  /*3a70*/  FADD.FTZ R6, R6, R7 ;  /* 0x0000000706067221 */ /* 0x000fe20000010000 */
[----:B------:R-:W-:Y:S01]  /*3a80*/  ISETP.GE.AND P2, PT, R110, 0x21, PT ;  /* 0x000000216e00780c */ /* 0x000fe20003f46270 */
[-C--:B------:R-:W-:Y:S01]  /*3a90*/  FFMA.FTZ R143, R135, R106.reuse, -R108 ;  /* 0x0000006a878f7223 */ /* 0x080fe2000001086c */
[----:B------:R0:W1:Y:S01]  /*3aa0*/  LDS R151, [R84+0x290] ;  /* 0x0002900054977984 */ /* 0x0000620000000800 */
[----:B------:R-:W-:Y:S01]  /*3ab0*/  FMUL.FTZ R106, R3, R106 ;  /* 0x0000006a036a7220 */ /* 0x000fe20000410000 */
[----:B------:R-:W-:Y:S01]  /*3ac0*/  FADD.FTZ R4, R5, R4 ;  /* 0x0000000405047221 */ /* 0x000fe20000010000 */
[----:B------:R-:W-:Y:S01]  /*3ad0*/  FMUL.FTZ R108, R124, R126 ;  /* 0x0000007e7c6c7220 */ /* 0x000fe20000410000 */
[----:B------:R-:W-:Y:S01]  /*3ae0*/  FADD.FTZ R6, R6, R143 ;  /* 0x0000008f06067221 */ /* 0x000fe20000010000 */
[----:B------:R-:W-:Y:S01]  /*3af0*/  FFMA.FTZ R5, R135, R40, R106 ;  /* 0x0000002887057223 */ /* 0x000fe2000001006a */
[C---:B------:R-:W-:Y:S01]  /*3b00*/  FFMA.FTZ R106, R125.reuse, R126, R145 ;  /* 0x0000007e7d6a7223 */ /* 0x040fe20000010091 */
[----:B------:R-:W-:-:S02]  /*3b10*/  FFMA.FTZ R108, R125, R139, -R108 ;  /* 0x0000008b7d6c7223 */ /* 0x000fc4000001086c */
[----:B------:R-:W-:Y:S01]  /*3b20*/  FADD.FTZ R4, R4, R5 ;  /* 0x0000000504047221 */ /* 0x000fe20000010000 */
[----:B0-----:R-:W-:Y:S06]  /*3b30*/  @!P1 BRA `(.L_x_18155) ;  /* 0x0000000000089947 */ /* 0x001fec0003800000 */
[----:B------:R-:W0:Y:S04]  /*3b40*/  LDS R5, [R86+0x210] ;  /* 0x0002100056057984 */ /* 0x000e280000000800 */
[----:B0-----:R0:W-:Y:S02]  /*3b50*/  REDG.E.ADD.F32.FTZ.RN.STRONG.GPU desc[UR16][R36.64], R5 ;  /* 0x00000005240079a6 */ /* 0x0011e4000c12f310 */
.L_x_18155:
[----:B------:R-:W-:Y:S05]  /*3b60*/  BSYNC.RECONVERGENT B0 ;  /* 0x0000000000007941 */ /* 0x000fea0003800200 */
.L_x_18154:
[----:B------:R-:W-:Y:S04]  /*3b70*/  BSSY.RECONVERGENT B0, `(.L_x_18156) ;  /* 0x0000003000007945 */ /* 0x000fe80003800200 */
[----:B------:R-:W-:Y:S05]  /*3b80*/  @!P2 BRA `(.L_x_18157) ;  /* 0x000000000004a947 */ /* 0x000fea0003800000 */
[----:B-1----:R2:W-:Y:S02]  /*3b90*/  REDG.E.ADD.F32.FTZ.RN.STRONG.GPU desc[UR16][R36.64+0x80], R151 ;  /* 0x00008097240079a6 */ /* 0x0025e4000c12f310 */
.L_x_18157:
[----:B------:R-:W-:Y:S05]  /*3ba0*/  BSYNC.RECONVERGENT B0 ;  /* 0x0000000000007941 */ /* 0x000fea0003800200 */
.L_x_18156:
        /* <DEDUP_REMOVED lines=10> */
.L_x_18159:
[----:B------:R-:W-:Y:S05]  /*3c50*/  BSYNC.RECONVERGENT B0 ;  /* 0x0000000000007941 */ /* 0x000fea0003800200 */
.L_x_18158:
[----:B0--3--:R0:W3:Y:S01]  /*3c60*/  LDS R5, [R82+0x390] ;  /* 0x0003900052057984 */ /* 0x0090e20000000800 */
[----:B------:R-:W-:Y:S01]  /*3c70*/  BSSY.RECONVERGENT B0, `(.L_x_18160) ;  /* 0x0000004000007945 */ /* 0x000fe20003800200 */
[----:B------:R-:W-:-:S03]  /*3c80*/  FMUL.FTZ R125, R58, R127 ;  /* 0x0000007f3a7d7220 */ /* 0x000fc60000410000 */
[----:B------:R-:W-:Y:S05]  /*3c90*/  @!P1 BRA `(.L_x_18161) ;  /* 0x0000000000049947 */ /* 0x000fea0003800000 */
[----:B---3--:R4:W-:Y:S02]  /*3ca0*/  REDG.E.ADD.F32.FTZ.RN.STRONG.GPU desc[UR16][R36.64+0x180], R5 ;  /* 0x00018005240079a6 */ /* 0x0089e4000c12f310 */
.L_x_18161:
[----:B------:R-:W-:Y:S05]  /*3cb0*/  BSYNC.RECONVERGENT B0 ;  /* 0x0000000000007941 */ /* 0x000fea0003800200 */
.L_x_18160:
[----:B------:R0:W0:Y:S01]  /*3cc0*/  LDS R7, [R79+0x410] ;  /* 0x000410004f077984 */ /* 0x0000220000000800 */
[----:B------:R-:W-:Y:S01]  /*3cd0*/  BSSY.RECONVERGENT B0, `(.L_x_18162) ;  /* 0x0000006000007945 */ /* 0x000fe20003800200 */
[----:B------:R-:W-:Y:S01]  /*3ce0*/  FADD.FTZ R139, -R44, R139 ;  /* 0x0000008b2c8b7221 */ /* 0x000fe20000010100 */
[----:B---34-:R-:W-:Y:S01]  /*3cf0*/  FMUL.FTZ R5, R58, R129 ;  /* 0x000000813a057220 */ /* 0x018fe20000410000 */
[----:B------:R-:W-:Y:S01]  /*3d00*/  FMUL.FTZ R110, R126, R125 ;  /* 0x0000007d7e6e7220 */ /* 0x000fe20000410000 */
[----:B------:R-:W-:Y:S06]  /*3d10*/  @!P2 BRA `(.L_x_18163) ;  /* 0x000000000004a947 */ /* 0x000fec0003800000 */
[----:B0-----:R3:W-:Y:S02]  /*3d20*/  REDG.E.ADD.F32.FTZ.RN.STRONG.GPU desc[UR16][R36.64+0x200], R7 ;  /* 0x00020007240079a6 */ /* 0x0017e4000c12f310 */
.L_x_18163:
[----:B------:R-:W-:Y:S05]  /*3d30*/  BSYNC.RECONVERGENT B0 ;  /* 0x0000000000007941 */ /* 0x000fea0003800200 */
.L_x_18162:
[-C--:B0--3--:R-:W-:Y:S01]  /*3d40*/  FFMA.FTZ R7, R139, R5.reuse, -R110 ;  /* 0x000000058b077223 */ /* 0x089fe2000001086e */
[----:B------:R-:W-:Y:S01]  /*3d50*/  FMUL.FTZ R110, R126, R5 ;  /* 0x000000057e6e7220 */ /* 0x000fe20000410000 */
[----:B------:R-:W-:Y:S01]  /*3d60*/  BSSY.RECONVERGENT B0, `(.L_x_18164) ;  /* 0x0000004000007945 */ /* 0x000fe20003800200 */
[----:B------:R0:W3:Y:S03]  /*3d70*/  LDS R5, [R78+0x490] ;  /* 0x000490004e057984 */ /* 0x0000e60000000800 */
[----:B------:R-:W-:Y:S05]  /*3d80*/  @!P3 BRA `(.L_x_18165) ;  /* 0x000000000004b947 */ /* 0x000fea0003800000 */
[----:B---3--:R4:W-:Y:S02]  /*3d90*/  REDG.E.ADD.F32.FTZ.RN.STRONG.GPU desc[UR16][R36.64+0x280], R5 ;  /* 0x00028005240079a6 */ /* 0x0089e4000c12f310 */
.L_x_18165:
[----:B------:R-:W-:Y:S05]  /*3da0*/  BSYNC.RECONVERGENT B0 ;  /* 0x0000000000007941 */ /* 0x000fea0003800200 */
.L_x_18164:
[----:B------:R0:W0:Y:S01]  /*3db0*/  LDS R143, [R77+0x510] ;  /* 0x000510004d8f7984 */ /* 0x0000220000000800 */
[----:B------:R-:W-:Y:S01]  /*3dc0*/  BSSY.RECONVERGENT B0, `(.L_x_18166) ;  /* 0x0000004000007945 */ /* 0x000fe20003800200 */
[----:B---34-:R-:W-:-:S03]  /*3dd0*/  FFMA.FTZ R5, R139, R125, R110 ;  /* 0x0000007d8b057223 */ /* 0x018fc6000001006e */
[----:B------:R-:W-:Y:S05]  /*3de0*/  @!P4 BRA `(.L_x_18167) ;  /* 0x000000000004c947 */ /* 0x000fea0003800000 */
[----:B0-----:R3:W-:Y:S02]  /*3df0*/  REDG.E.ADD.F32.FTZ.RN.STRONG.GPU desc[UR16][R36.64+0x300], R143 ;  /* 0x0003008f240079a6 */ /* 0x0017e4000c12f310 */
.L_x_18167:
[----:B------:R-:W-:Y:S05]  /*3e00*/  BSYNC.RECONVERGENT B0 ;  /* 0x0000000000007941 */ /* 0x000fea0003800200 */
.L_x_18166:
[----:B------:R-:W-:Y:S01]  /*3e10*/  FADD.FTZ R4, R4, R5 ;  /* 0x0000000504047221 */ /* 0x000fe20000010000 */
[----:B------:R-:W-:Y:S01]  /*3e20*/  BSSY.RECONVERGENT B0, `(.L_x_18168) ;  /* 0x0000004000007945 */ /* 0x000fe20003800200 */
[----:B------:R4:W0:Y:S03]  /*3e30*/  LDS R5, [R76+0x590] ;  /* 0x000590004c057984 */ /* 0x0008260000000800 */
[----:B------:R-:W-:Y:S05]  /*3e40*/  @!P5 BRA `(.L_x_18169) ;  /* 0x000000000004d947 */ /* 0x000fea0003800000 */
[----:B0-----:R0:W-:Y:S02]  /*3e50*/  REDG.E.ADD.F32.FTZ.RN.STRONG.GPU desc[UR16][R36.64+0x380], R5 ;  /* 0x00038005240079a6 */ /* 0x0011e4000c12f310 */
.L_x_18169:
[----:B------:R-:W-:Y:S05]  /*3e60*/  BSYNC.RECONVERGENT B0 ;  /* 0x0000000000007941 */ /* 0x000fea0003800200 */
.L_x_18168:
        /* <DEDUP_REMOVED lines=8> */
[----:B------:R-:W-:Y:S01]  /*3ef0*/  FADD.FTZ R56, R40, R56 ;  /* 0x0000003828387221 */ /* 0x000fe20000010000 */
[----:B------:R-:W-:Y:S02]  /*3f00*/  BSSY.RECONVERGENT B0, `(.L_x_18170) ;  /* 0x000003a000007945 */ /* 0x000fe40003800200 */
        /* <DEDUP_REMOVED lines=28> */
[----:B------:R-:W-:Y:S01]  /*40d0*/  FFMA.FTZ R36, R32, R117, R37 ;  /* 0x0000007520247223 */ /* 0x000fe20000010025 */
[----:B-----5:R-:W-:Y:S01]  /*40e0*/  @!P1 FADD.FTZ R7, R7, R106 ;  /* 0x0000006a07079221 */ /* 0x020fe20000010000 */
[----:B------:R-:W2:Y:S01]  /*40f0*/  SHFL.DOWN PT, R133, R4, 0x8, 0x1f ;  /* 0x09001f0004857f89 */ /* 0x000ea200000e0000 */
[----:B------:R-:W-:Y:S01]  /*4100*/  ISETP.GT.AND P1, PT, R70, 0x17, PT ;  /* 0x000000174600780c */ /* 0x000fe20003f24270 */
[----:B------:R-:W-:Y:S01]  /*4110*/  FMUL.FTZ R106, R33, R127 ;  /* 0x0000007f216a7220 */ /* 0x000fe20000410000 */
[----:B------:R-:W-:Y:S01]  /*4120*/  FMUL.FTZ R112, R135, R36 ;  /* 0x0000002487707220 */ /* 0x000fe20000410000 */
[----:B------:R-:W3:Y:S01]  /*4130*/  SHFL.DOWN PT, R137, R6, 0x8, 0x1f ;  /* 0x09001f0006897f89 */ /* 0x000ee200000e0000 */
[C---:B------:R-:W-:Y:S01]  /*4140*/  FMUL.FTZ R37, R33.reuse, R141 ;  /* 0x0000008d21257220 */ /* 0x040fe20000410000 */
[----:B------:R-:W-:Y:S01]  /*4150*/  FFMA.FTZ R129, R32, R129, -R106 ;  /* 0x0000008120817223 */ /* 0x000fe2000001086a */
[----:B------:R-:W-:Y:S01]  /*4160*/  FMUL.FTZ R106, R33, R117 ;  /* 0x00000075216a7220 */ /* 0x000fe20000410000 */
[----:B------:R-:W5:Y:S02]  /*4170*/  SHFL.DOWN PT, R114, R7, 0x8, 0x1f ;  /* 0x09001f0007727f89 */ /* 0x000f6400000e0000 */
[----:B------:R-:W-:Y:S01]  /*4180*/  FFMA.FTZ R126, R126, R129, R139 ;  /* 0x000000817e7e7223 */ /* 0x000fe2000001008b */
[----:B------:R-:W-:-:S03]  /*4190*/  FFMA.FTZ R110, R32, R39, -R106 ;  /* 0x00000027206e7223 */ /* 0x000fc6000001086a */
[----:B------:R-:W-:Y:S01]  /*41a0*/  FFMA.FTZ R126, R59, R127, R126 ;  /* 0x0000007f3b7e7223 */ /* 0x000fe2000001007e */
        /* <DEDUP_REMOVED lines=15> */
.L_x_18171:
[----:B------:R-:W-:Y:S05]  /*42a0*/  BSYNC.RECONVERGENT B0 ;  /* 0x0000000000007941 */ /* 0x000fea0003800200 */
.L_x_18170:
        /* <DEDUP_REMOVED lines=35> */
.L_x_18173:
[----:B------:R-:W-:Y:S05]  /*44e0*/  BSYNC.RECONVERGENT B0 ;  /* 0x0000000000007941 */ /* 0x000fea0003800200 */
.L_x_18172:
[----:B------:R-:W-:-:S04]  /*44f0*/  UIADD3 UR4, UPT, UPT, UR4, 0x1, URZ ;  /* 0x0000000104047890 */ /* 0x000fc8000fffe0ff */
[----:B------:R-:W-:-:S09]  /*4500*/  UISETP.GE.AND UP0, UPT, UR4, UR9, UPT ;  /* 0x000000090400728c */ /* 0x000fd2000bf06270 */
[----:B------:R-:W-:Y:S05]  /*4510*/  BRA.U !UP0, `(.L_x_18174) ;  /* 0xffffffd5082c7547 */ /* 0x000fea000b83ffff */
.L_x_18140:
[----:B------:R-:W2:Y:S01]  /*4520*/  F2F.BF16.F32 R2, R55 ;  /* 0x0000003700027304 */ /* 0x000ea20000202000 */
[----:B------:R-:W-:Y:S01]  /*4530*/  BAR.SYNC.DEFER_BLOCKING 0x0 ;  /* 0x0000000000007b1d */ /* 0x000fe20000010000 */
[----:B------:R-:W-:Y:S01]  /*4540*/  HFMA2 R23, -RZ, RZ, 0, 0 ;  /* 0x00000000ff177431 */ /* 0x000fe200000001ff */
[----:B------:R-:W-:Y:S02]  /*4550*/  MOV R22, R18 ;  /* 0x0000001200167202 */ /* 0x000fe40000000f00 */
[----:B------:R-:W-:-:S04]  /*4560*/  IADD3 R93, P1, PT, R93, -0x200, RZ ;  /* 0xfffffe005d5d7810 */ /* 0x000fc80007f3e0ff */
[----:B------:R-:W5:Y:S01]  /*4570*/  LDC.64 R24, c[0x0][0x4f8] ;  /* 0x00013e00ff187b82 */ /* 0x000f620000000a00 */
[----:B------:R-:W-:Y:S01]  /*4580*/  F2F.BF16.F32 R56, R56 ;  /* 0x0000003800387304 */ /* 0x000fe20000202000 */
[----:B------:R-:W1:Y:S01]  /*4590*/  LDCU.64 UR6, c[0x0][0x500] ;  /* 0x0000a000ff0677ac */ /* 0x000e620008000a00 */
[----:B------:R-:W-:Y:S02]  /*45a0*/  IADD3 R94, P2, PT, R94, -0x100, RZ ;  /* 0xffffff005e5e7810 */ /* 0x000fe40007f5e0ff */
[----:B------:R-:W-:Y:S02]  /*45b0*/  IADD3 R96, P3, PT, R96, -0x100, RZ ;  /* 0xffffff0060607810 */ /* 0x000fe40007f7e0ff */
[----:B------:R-:W-:Y:S01]  /*45c0*/  IADD3 R98, P4, PT, R98, -0x100, RZ ;  /* 0xffffff0062627810 */ /* 0x000fe20007f9e0ff */
[----:B--2---:R-:W-:Y:S01]  /*45d0*/  IMAD.WIDE.U32 R2, R2, 0x10000, RZ ;  /* 0x0001000002027825 */ /* 0x004fe200078e00ff */
[----:B0-----:R-:W0:Y:S01]  /*45e0*/  F2F.BF16.F32 R5, R54 ;  /* 0x0000003600057304 */ /* 0x001e220000202000 */
[----:B------:R-:W2:Y:S01]  /*45f0*/  LDC.64 R26, c[0x0][0x550] ;  /* 0x00015400ff1a7b82 */ /* 0x000ea20000000a00 */
[----:B------:R-:W-:-:S02]  /*4600*/  IADD3.X R91, PT, PT, R91, -0x1, RZ, P1, !PT ;  /* 0xffffffff5b5b7810 */ /* 0x000fc40000ffe4ff */
[----:B------:R-:W-:Y:S02]  /*4610*/  IADD3.X R95, PT, PT, R95, -0x1, RZ, P2, !PT ;  /* 0xffffffff5f5f7810 */ /* 0x000fe400017fe4ff */
[----:B------:R-:W-:Y:S02]  /*4620*/  IADD3.X R97, PT, PT, R97, -0x1, RZ, P3, !PT ;  /* 0xffffffff61617810 */ /* 0x000fe40001ffe4ff */
[----:B------:R-:W3:Y:S01]  /*4630*/  F2F.BF16.F32 R57, R57 ;  /* 0x0000003900397304 */ /* 0x000ee20000202000 */
[----:B------:R-:W-:Y:S02]  /*4640*/  IADD3.X R99, PT, PT, R99, -0x1, RZ, P4, !PT ;  /* 0xffffffff63637810 */ /* 0x000fe400027fe4ff */
[----:B0-----:R-:W-:-:S05]  /*4650*/  PRMT R5, R56, 0x5410, R5 ;  /* 0x0000541038057816 */ /* 0x001fca0000000005 */
[----:B------:R-:W0:Y:S01]  /*4660*/  F2F.BF16.F32 R0, R66 ;  /* 0x0000004200007304 */ /* 0x000e220000202000 */
[----:B------:R-:W-:Y:S01]  /*4670*/  LOP3.LUT R7, R5, R3, RZ, 0xfc, !PT ;  /* 0x0000000305077212 */ /* 0x000fe200078efcff */
[----:B-----5:R-:W-:Y:S01]  /*4680*/  IMAD.WIDE.U32 R4, R24, UR18, R22 ;  /* 0x0000001218047c25 */ /* 0x020fe2000f8e0016 */
[----:B---3--:R-:W-:-:S05]  /*4690*/  LOP3.LUT R6, R2, R57, RZ, 0xfc, !PT ;  /* 0x0000003902067212 */ /* 0x008fca00078efcff */
[----:B------:R-:W-:Y:S01]  /*46a0*/  F2F.BF16.F32 R19, R65 ;  /* 0x0000004100137304 */ /* 0x000fe20000202000 */
[----:B------:R-:W-:Y:S01]  /*46b0*/  IMAD R5, R25, UR18, R5 ;  /* 0x0000001219057c24 */ /* 0x000fe2000f8e0205 */
[----:B------:R1:W-:Y:S01]  /*46c0*/  STS.64 [R73], R6 ;  /* 0x0000000649007388 */ /* 0x0003e20000000a00 */
[----:B------:R-:W-:-:S03]  /*46d0*/  NOP ;  /* 0x0000000000007918 */ /* 0x000fc60000000000 */
[----:B------:R-:W3:Y:S02]  /*46e0*/  LDS.64 R2, [R73] ;  /* 0x0000000049027984 */ /* 0x000ee40000000a00 */
[----:B------:R-:W5:Y:S01]  /*46f0*/  F2F.BF16.F32 R20, R63 ;  /* 0x0000003f00147304 */ /* 0x000f620000202000 */
[----:B-1----:R-:W-:-:S07]  /*4700*/  IMAD.WIDE.U32 R6, R113, UR6, R4 ;  /* 0x0000000671067c25 */ /* 0x002fce000f8e0004 */
[----:B------:R1:W4:Y:S01]  /*4710*/  F2F.BF16.F32 R25, R67 ;  /* 0x0000004300197304 */ /* 0x0003220000202000 */
[----:B------:R-:W-:Y:S01]  /*4720*/  IMAD R7, R113, UR7, R7 ;  /* 0x0000000771077c24 */ /* 0x000fe2000f8e0207 */
[----:B--2---:R-:W-:Y:S01]  /*4730*/  LEA R18, P0, R6, R26, 0x1 ;  /* 0x0000001a06127211 */ /* 0x004fe200078008ff */
[----:B0-----:R-:W-:Y:S01]  /*4740*/  IMAD.WIDE.U32 R4, R0, 0x10000, RZ ;  /* 0x0001000000047825 */ /* 0x001fe200078e00ff */
[----:B------:R-:W0:Y:S01]  /*4750*/  LDCU.64 UR6, c[0x0][0x520] ;  /* 0x0000a400ff0677ac */ /* 0x000e220008000a00 */
[----:B-----5:R-:W-:Y:S02]  /*4760*/  PRMT R21, R19, 0x5410, R20 ;  /* 0x0000541013157816 */ /* 0x020fe40000000014 */
[----:B------:R-:W-:Y:S01]  /*4770*/  LEA.HI.X R19, R6, R27, R7, 0x1, P0 ;  /* 0x0000001b06137211 */ /* 0x000fe200000f0c07 */
[----:B-1----:R-:W-:Y:S01]  /*4780*/  FADD.FTZ R67, R92, R67 ;  /* 0x000000435c437221 */ /* 0x002fe20000010000 */
[----:B------:R-:W-:Y:S01]  /*4790*/  LOP3.LUT R21, R21, R5, RZ, 0xfc, !PT ;  /* 0x0000000515157212 */ /* 0x000fe200078efcff */
[----:B------:R-:W1:Y:S02]  /*47a0*/  LDC.64 R26, c[0x0][0x560] ;  /* 0x00015800ff1a7b82 */ /* 0x000e640000000a00 */
[----:B------:R-:W-:Y:S01]  /*47b0*/  FADD.FTZ R66, R67, R66 ;  /* 0x0000004243427221 */ /* 0x000fe20000010000 */
[----:B----4-:R-:W-:Y:S01]  /*47c0*/  LOP3.LUT R20, R4, R25, RZ, 0xfc, !PT ;  /* 0x0000001904147212 */ /* 0x010fe200078efcff */
[----:B------:R-:W-:-:S04]  /*47d0*/  IMAD.WIDE.U32 R4, R85, 0x8, R18 ;  /* 0x0000000855047825 */ /* 0x000fc800078e0012 */
[----:B------:R-:W-:Y:S01]  /*47e0*/  FADD.FTZ R66, R66, R65 ;  /* 0x0000004142427221 */ /* 0x000fe20000010000 */
[----:B------:R-:W2:Y:S03]  /*47f0*/  LDC.64 R24, c[0x0][0x518] ;  /* 0x00014600ff187b82 */ /* 0x000ea60000000a00 */
[----:B------:R-:W-:Y:S01]  /*4800*/  FADD.FTZ R92, R66, R63 ;  /* 0x0000003f425c7221 */ /* 0x000fe20000010000 */
[----:B---3--:R1:W-:Y:S04]  /*4810*/  STG.E.64 desc[UR16][R4.64], R2 ;  /* 0x0000000204007986 */ /* 0x0083e8000c101b10 */
[----:B------:R-:W-:Y:S01]  /*4820*/  BAR.SYNC.DEFER_BLOCKING 0x0 ;  /* 0x0000000000007b1d */ /* 0x000fe20000010000 */
[----:B--2---:R-:W-:-:S04]  /*4830*/  IMAD.WIDE.U32 R18, R24, UR18, R22 ;  /* 0x0000001218127c25 */ /* 0x004fc8000f8e0016 */
[----:B------:R-:W-:Y:S02]  /*4840*/  IMAD R19, R25, UR18, R19 ;  /* 0x0000001219137c24 */ /* 0x000fe4000f8e0213 */
[----:B0-----:R-:W-:-:S04]  /*4850*/  IMAD.WIDE.U32 R18, R113, UR6, R18 ;  /* 0x0000000671127c25 */ /* 0x001fc8000f8e0012 */
        /* <DEDUP_REMOVED lines=11> */
.L_x_18138:
        /* <DEDUP_REMOVED lines=34> */
.L_x_18177:
[----:B------:R-:W-:Y:S05]  /*4b30*/  BSYNC.RECONVERGENT B0 ;  /* 0x0000000000007941 */ /* 0x000fea0003800200 */
.L_x_18176:
        /* <DEDUP_REMOVED lines=26> */
.L_x_18179:
[----:B------:R-:W-:Y:S05]  /*4ce0*/  BSYNC.RECONVERGENT B0 ;  /* 0x0000000000007941 */ /* 0x000fea0003800200 */
.L_x_18178:
        /* <DEDUP_REMOVED lines=10> */
.L_x_18181:
[----:B------:R-:W-:Y:S02]  /*4d90*/  LEA R0, R11, UR4, 0x3 ;  /* 0x000000040b007c11 */ /* 0x000fe4000f8e18ff */
[----:B012---:R-:W-:Y:S02]  /*4da0*/  SHF.R.S32.HI R2, RZ, 0x1f, R11 ;  /* 0x0000001fff027819 */ /* 0x007fe4000001140b */
[----:B-----5:R-:W-:Y:S01]  /*4db0*/  MOV R104, R12 ;  /* 0x0000000c00687202 */ /* 0x020fe20000000f00 */
        /* <DEDUP_REMOVED lines=23> */
.L_x_18180:
[----:B------:R-:W-:Y:S05]  /*4f30*/  EXIT ;  /* 0x000000000000794d */ /* 0x000fea0003800000 */
.L_x_18182:
        /* <DEDUP_REMOVED lines=12> */
.L_x_18813:


//--------------------- .text._Z25selective_scan_bwd_kernelI32Selective_Scan_bwd_kernel_traitsILi32ELi4ELb1ELb0ELb1ELb1ELb0EN3c108BFloat16ENS1_7complexIfEEEEv12SSMParamsBwd --------------------------
	.section	.text._Z25selective_scan_bwd_kernelI32Selective_Scan_bwd_kernel_traitsILi32ELi4ELb1ELb0ELb1ELb1ELb0EN3c108BFloat16ENS1_7complexIfEEEEv12SSMParamsBwd,"ax",@progbits
	.align	128
        .global         _Z25selective_scan_bwd_kernelI32Selective_Scan_bwd_kernel_traitsILi32ELi4ELb1ELb0ELb1ELb1ELb0EN3c108BFloat16ENS1_7complexIfEEEEv12SSMParamsBwd
        .type           _Z25selective_scan_bwd_kernelI32Selective_Scan_bwd_kernel_traitsILi32ELi4ELb1ELb0ELb1ELb1ELb0EN3c108BFloat16ENS1_7complexIfEEEEv12SSMParamsBwd,@function
        .size           _Z25selective_scan_bwd_kernelI32Selective_Scan_bwd_kernel_traitsILi32ELi4ELb1ELb0ELb1ELb1ELb0EN3c108BFloat16ENS1_7complexIfEEEEv12SSMParamsBwd,(.L_x_18814 - _Z25selective_scan_bwd_kernelI32Selective_Scan_bwd_kernel_traitsILi32ELi4ELb1ELb0ELb1ELb1ELb0EN3c108BFloat16ENS1_7complexIfEEEEv12SSMParamsBwd)
        .other          _Z25selective_scan_bwd_kernelI32Selective_Scan_bwd_kernel_traitsILi32ELi4ELb1ELb0ELb1ELb1ELb0EN3c108BFloat16ENS1_7complexIfEEEEv12SSMParamsBwd,@"STO_CUDA_ENTRY STV_DEFAULT"
_Z25selective_scan_bwd_kernelI32Selective_Scan_bwd_kernel_traitsILi32ELi4ELb1ELb0ELb1ELb1ELb0EN3c108BFloat16ENS1_7complexIfEEEEv12SSMParamsBwd:
.text._Z25selective_scan_bwd_kernelI32Selective_Scan_bwd_kernel_traitsILi32ELi4ELb1ELb0ELb1ELb1ELb0EN3c108BFloat16ENS1_7complexIfEEEEv12SSMParamsBwd:
        /* <DEDUP_REMOVED lines=181> */
.L_x_18227:
[----:B------:R-:W-:Y:S01]  /*0b50*/  BAR.SYNC.DEFER_BLOCKING 0x0 ;  /* 0x0000000000007b1d */ /* 0x000fe20000010000 */
[----:B0-----:R-:W-:-:S06]  /*0b60*/  IMAD.WIDE.U32 R2, R85, 0x8, R98 ;  /* 0x0000000855027825 */ /* 0x001fcc00078e0062 */
[----:B------:R-:W2:Y:S01]  /*0b70*/  LDG.E.64 R2, desc[UR16][R2.64] ;  /* 0x0000001002027981 */ /* 0x000ea2000c1e1b00 */
[----:B------:R-:W0:Y:S01]  /*0b80*/  S2UR UR6, SR_CgaCtaId ;  /* 0x00000000000679c3 */ /* 0x000e220000008800 */
[----:B------:R-:W-:Y:S01]  /*0b90*/  UMOV UR4, 0x400 ;  /* 0x0000040000047882 */ /* 0x000fe20000000000 */
[----:B------:R-:W-:Y:S01]  /*0ba0*/  IMAD.WIDE.U32 R18, R85, 0x8, R96 ;  /* 0x0000000855127825 */ /* 0x000fe200078e0060 */
[----:B------:R-:W1:Y:S01]  /*0bb0*/  S2R R72, SR_LANEID ;  /* 0x0000000000487919 */ /* 0x000e620000000000 */
[----:B0-----:R-:W-:-:S06]  /*0bc0*/  ULEA UR4, UR6, UR4, 0x18 ;  /* 0x0000000406047291 */ /* 0x001fcc000f8ec0ff */
[----:B-1----:R-:W-:-:S05]  /*0bd0*/  LEA R71, R72, UR4, 0x3 ;  /* 0x0000000448477c11 */ /* 0x002fca000f8e18ff */
        /* <DEDUP_REMOVED lines=12> */
[C---:B0-----:R-:W-:Y:S02]  /*0ca0*/  SHF.L.U32 R66, R62.reuse, 0x10, RZ ;  /* 0x000000103e427819 */ /* 0x041fe400000006ff */
[----:B------:R-:W-:-:S02]  /*0cb0*/  SHF.R.U64 R62, R62, 0x10, R63 ;  /* 0x000000103e3e7819 */ /* 0x000fc4000000123f */
        /* <DEDUP_REMOVED lines=52> */
.L_x_18185:
[----:B------:R-:W-:Y:S05]  /*1000*/  BSYNC.RECONVERGENT B0 ;  /* 0x0000000000007941 */ /* 0x000fea0003800200 */
.L_x_18184:
        /* <DEDUP_REMOVED lines=32> */
.L_x_18187:
[----:B------:R-:W-:Y:S05]  /*1210*/  BSYNC.RECONVERGENT B0 ;  /* 0x0000000000007941 */ /* 0x000fea0003800200 */
.L_x_18186:
        /* <DEDUP_REMOVED lines=32> */
.L_x_18189:
[----:B------:R-:W-:Y:S05]  /*1420*/  BSYNC.RECONVERGENT B0 ;  /* 0x0000000000007941 */ /* 0x000fea0003800200 */
.L_x_18188:
        /* <DEDUP_REMOVED lines=32> */
.L_x_18191:
[----:B------:R-:W-:Y:S05]  /*1630*/  BSYNC.RECONVERGENT B0 ;  /* 0x0000000000007941 */ /* 0x000fea0003800200 */
.L_x_18190:
[----:B------:R-:W0:Y:S01]  /*1640*/  LDCU UR6, c[0x0][0x38c] ;  /* 0x00007180ff0677ac */ /* 0x000e220008000800 */
[----:B------:R-:W-:Y:S01]  /*1650*/  SHF.L.U32 R62, R62, 0x10, RZ ;  /* 0x000000103e3e7819 */ /* 0x000fe200000006ff */
[----:B------:R-:W-:Y:S01]  /*1660*/  FFMA.FTZ R2, R0, R66, R105 ;  /* 0x0000004200027223 */ /* 0x000fe20000010069 */
[----:B------:R-:W-:Y:S01]  /*1670*/  SHF.L.U32 R53, R53, 0x10, RZ ;  /* 0x0000001035357819 */ /* 0x000fe200000006ff */
[----:B------:R-:W-:Y:S01]  /*1680*/  HFMA2 R63, -RZ, RZ, 0, 0 ;  /* 0x00000000ff3f7431 */ /* 0x000fe200000001ff */
[----:B------:R-:W-:Y:S02]  /*1690*/  SHF.L.U32 R52, R3, 0x10, RZ ;  /* 0x0000001003347819 */ /* 0x000fe400000006ff */
[----:B------:R-:W-:Y:S02]  /*16a0*/  CS2R R60, SRZ ;  /* 0x00000000003c7805 */ /* 0x000fe4000001ff00 */
[----:B------:R-:W-:Y:S01]  /*16b0*/  SHF.R.U32.HI R3, RZ, 0x10, R3 ;  /* 0x00000010ff037819 */ /* 0x000fe20000011603 */
[----:B------:R-:W-:Y:S01]  /*16c0*/  FFMA.FTZ R5, R53, R62, R2 ;  /* 0x0000003e35057223 */ /* 0x000fe20000010002 */
[----:B------:R-:W-:Y:S01]  /*16d0*/  SHF.L.U32 R58, R58, 0x10, RZ ;  /* 0x000000103a3a7819 */ /* 0x000fe200000006ff */
[-C--:B------:R-:W-:Y:S01]  /*16e0*/  FMUL.FTZ R57, R0, R102.reuse ;  /* 0x0000006600397220 */ /* 0x080fe20000410000 */
[----:B------:R-:W-:Y:S01]  /*16f0*/  SHF.L.U32 R3, R3, 0x10, RZ ;  /* 0x0000001003037819 */ /* 0x000fe200000006ff */
[----:B------:R-:W-:Y:S01]  /*1700*/  FFMA.FTZ R2, R52, R65, R5 ;  /* 0x0000004134027223 */ /* 0x000fe20000010005 */
[----:B------:R-:W-:Y:S01]  /*1710*/  IADD3 R64, PT, PT, R88, -0x1, RZ ;  /* 0xffffffff58407810 */ /* 0x000fe20007ffe0ff */
[-C--:B------:R-:W-:Y:S01]  /*1720*/  FMUL.FTZ R56, R52, R102.reuse ;  /* 0x0000006634387220 */ /* 0x080fe20000410000 */
[----:B------:R-:W-:Y:S01]  /*1730*/  MOV R59, RZ ;  /* 0x000000ff003b7202 */ /* 0x000fe20000000f00 */
[-C--:B------:R-:W-:Y:S01]  /*1740*/  FMUL.FTZ R55, R3, R102.reuse ;  /* 0x0000006603377220 */ /* 0x080fe20000410000 */
[----:B------:R-:W-:Y:S01]  /*1750*/  FMUL.FTZ R54, R53, R102 ;  /* 0x0000006635367220 */ /* 0x000fe20000410000 */
[----:B0-----:R-:W-:Y:S01]  /*1760*/  UISETP.GE.AND UP0, UPT, UR6, 0x1, UPT ;  /* 0x000000010600788c */ /* 0x001fe2000bf06270 */
[----:B------:R-:W-:Y:S01]  /*1770*/  FFMA.FTZ R105, R3, R58, R2 ;  /* 0x0000003a03697223 */ /* 0x000fe20000010002 */
[----:B------:R-:W-:Y:S07]  /*1780*/  BAR.SYNC.DEFER_BLOCKING 0x0 ;  /* 0x0000000000007b1d */ /* 0x000fee0000010000 */
[----:B------:R-:W-:Y:S05]  /*1790*/  BRA.U !UP0, `(.L_x_18192) ;  /* 0x0000002d084c7547 */ /* 0x000fea000b800000 */
[----:B------:R-:W0:Y:S01]  /*17a0*/  LDC R51, c[0x0][0x388] ;  /* 0x0000e200ff337b82 */ /* 0x000e220000000800 */
[----:B------:R-:W-:Y:S01]  /*17b0*/  FADD.FTZ R50, R3, R3 ;  /* 0x0000000303327221 */ /* 0x000fe20000010000 */
[----:B------:R-:W-:Y:S01]  /*17c0*/  SHF.L.U32 R3, R64, 0x8, RZ ;  /* 0x0000000840037819 */ /* 0x000fe200000006ff */
        /* <DEDUP_REMOVED lines=8> */
[----:B------:R-:W-:Y:S01]  /*1850*/  IADD3 R49, PT, PT, R88, -0x2, RZ ;  /* 0xfffffffe58317810 */ /* 0x000fe20007ffe0ff */
[----:B------:R-:W-:Y:S01]  /*1860*/  FMUL.FTZ R46, R62, R67 ;  /* 0x000000433e2e7220 */ /* 0x000fe20000410000 */
[----:B------:R-:W-:Y:S01]  /*1870*/  FMUL.FTZ R45, R65, R70 ;  /* 0x00000046412d7220 */ /* 0x000fe20000410000 */
[----:B------:R-:W-:Y:S01]  /*1880*/  ISETP.EQ.AND P0, PT, R90, RZ, P0 ;  /* 0x000000ff5a00720c */ /* 0x000fe20000702270 */
[----:B------:R-:W-:Y:S01]  /*1890*/  FMUL.FTZ R44, R58, R68 ;  /* 0x000000443a2c7220 */ /* 0x000fe20000410000 */
[----:B------:R-:W2:Y:S01]  /*18a0*/  LDC.64 R22, c[0x0][0x448] ;  /* 0x00011200ff167b82 */ /* 0x000ea20000000a00 */
[----:B------:R-:W-:Y:S01]  /*18b0*/  MOV R63, RZ ;  /* 0x000000ff003f7202 */ /* 0x000fe20000000f00 */
[----:B------:R-:W3:Y:S01]  /*18c0*/  LDCU UR8, c[0x0][0x394] ;  /* 0x00007280ff0877ac */ /* 0x000ee20008000800 */
[----:B------:R-:W-:-:S02]  /*18d0*/  LOP3.LUT R43, R43, 0x100, RZ, 0xc0, !PT ;  /* 0x000001002b2b7812 */ /* 0x000fc400078ec0ff */
[C---:B------:R-:W-:Y:S01]  /*18e0*/  LOP3.LUT R120, R3.reuse, 0x100, RZ, 0xc0, !PT ;  /* 0x0000010003787812 */ /* 0x040fe200078ec0ff */
[----:B------:R-:W4:Y:S01]  /*18f0*/  LDCU UR9, c[0x0][0x38c] ;  /* 0x00007180ff0977ac */ /* 0x000f220008000800 */
[C---:B------:R-:W-:Y:S01]  /*1900*/  IADD3 R42, PT, PT, R3.reuse, R90, RZ ;  /* 0x0000005a032a7210 */ /* 0x040fe20007ffe0ff */
[----:B------:R-:W0:Y:S01]  /*1910*/  LDC.64 R80, c[0x0][0x3e0] ;  /* 0x0000f800ff507b82 */ /* 0x000e220000000a00 */
[----:B------:R-:W-:Y:S02]  /*1920*/  LEA.HI.X.SX32 R31, R3, RZ, 0x1, P1 ;  /* 0x000000ff031f7211 */ /* 0x000fe400008f0eff */
[----:B------:R-:W-:Y:S01]  /*1930*/  LEA R48, R72, UR4, 0x4 ;  /* 0x0000000448307c11 */ /* 0x000fe2000f8e20ff */
[----:B------:R-:W-:-:S04]  /*1940*/  UMOV UR4, URZ ;  /* 0x000000ff00047c82 */ /* 0x000fc80008000000 */
[----:B------:R-:W0:Y:S08]  /*1950*/  LDC.64 R24, c[0x0][0x3c0] ;  /* 0x0000f000ff187b82 */ /* 0x000e300000000a00 */
[----:B------:R-:W0:Y:S08]  /*1960*/  LDC.64 R26, c[0x0][0x3a8] ;  /* 0x0000ea00ff1a7b82 */ /* 0x000e300000000a00 */
[----:B---34-:R-:W0:Y:S02]  /*1970*/  LDC.64 R28, c[0x0][0x4f0] ;  /* 0x00013c00ff1c7b82 */ /* 0x018e240000000a00 */
.L_x_18226:
        /* <DEDUP_REMOVED lines=9> */
[----:B------:R-:W3:Y:S03]  /*1a10*/  LDG.E.64 R32, desc[UR16][R32.64] ;  /* 0x0000001020207981 */ /* 0x000ee6000c1e1b00 */
        /* <DEDUP_REMOVED lines=20> */
[C---:B------:R-:W-:Y:S01]  /*1b60*/  FMUL.FTZ R5, R4.reuse, R69 ;  /* 0x0000004504057220 */ /* 0x040fe20000410000 */
[C---:B0-----:R-:W-:Y:S01]  /*1b70*/  FMUL.FTZ R6, R4.reuse, R67 ;  /* 0x0000004304067220 */ /* 0x041fe20000410000 */
[C---:B------:R-:W-:Y:S01]  /*1b80*/  FMUL.FTZ R7, R4.reuse, R70 ;  /* 0x0000004604077220 */ /* 0x040fe20000410000 */
[----:B------:R-:W-:Y:S01]  /*1b90*/  FMUL.FTZ R38, R4, R68 ;  /* 0x0000004404267220 */ /* 0x000fe20000410000 */
[----:B------:R-:W-:Y:S01]  /*1ba0*/  FMUL.FTZ R4, R33, R70 ;  /* 0x0000004621047220 */ /* 0x000fe20000410000 */
[----:B------:R-:W-:Y:S01]  /*1bb0*/  MUFU.EX2 R41, R5 ;  /* 0x0000000500297308 */ /* 0x000fe20000000800 */
[----:B----4-:R0:W-:Y:S02]  /*1bc0*/  STS.64 [R71], R2 ;  /* 0x0000000247007388 */ /* 0x0101e40000000a00 */
[----:B------:R-:W-:Y:S02]  /*1bd0*/  FMUL.RZ R106, R4, 0.15915493667125701904 ;  /* 0x3e22f983046a7820 */ /* 0x000fe4000040c000 */
[----:B-----5:R-:W-:Y:S03]  /*1be0*/  STS.64 [R71+0x100], R36 ;  /* 0x0001002447007388 */ /* 0x020fe60000000a00 */
[----:B------:R-:W-:Y:S01]  /*1bf0*/  MUFU.EX2 R112, R6 ;  /* 0x0000000600707308 */ /* 0x000fe20000000800 */
[----:B0-----:R-:W-:-:S07]  /*1c00*/  IADD3 R2, PT, PT, R120, UR4, RZ ;  /* 0x0000000478027c10 */ /* 0x001fce000fffe0ff */
[----:B------:R0:W-:Y:S01]  /*1c10*/  MUFU.EX2 R108, R7 ;  /* 0x00000007006c7308 */ /* 0x0001e20000000800 */
[----:B------:R-:W-:Y:S01]  /*1c20*/  NOP ;  /* 0x0000000000007918 */ /* 0x000fe20000000000 */
[----:B------:R-:W-:-:S06]  /*1c30*/  SEL R2, R2, R87, !P1 ;  /* 0x0000005702027207 */ /* 0x000fcc0004800000 */
[----:B------:R-:W-:Y:S01]  /*1c40*/  MUFU.SIN R39, R40 ;  /* 0x0000002800277308 */ /* 0x000fe20000000400 */
[----:B0-----:R-:W0:Y:S01]  /*1c50*/  LDS.128 R4, [R48] ;  /* 0x0000000030047984 */ /* 0x001e220000000c00 */
[----:B------:R-:W-:-:S06]  /*1c60*/  LEA R2, R2, UR6, 0x3 ;  /* 0x0000000602027c11 */ /* 0x000fcc000f8e18ff */
[----:B------:R1:W3:Y:S08]  /*1c70*/  MUFU.COS R117, R40 ;  /* 0x0000002800757308 */ /* 0x0002f00000000000 */
[----:B------:R4:W-:Y:S01]  /*1c80*/  MUFU.EX2 R104, R38 ;  /* 0x0000002600687308 */ /* 0x0009e20000000800 */
[----:B-1----:R-:W-:-:S04]  /*1c90*/  FMUL.FTZ R40, R33, R68 ;  /* 0x0000004421287220 */ /* 0x002fc80000410000 */
[----:B------:R-:W-:-:S03]  /*1ca0*/  FMUL.RZ R116, R40, 0.15915493667125701904 ;  /* 0x3e22f98328747820 */ /* 0x000fc6000040c000 */
[----:B------:R-:W1:Y:S01]  /*1cb0*/  MUFU.COS R123, R106 ;  /* 0x0000006a007b7308 */ /* 0x000e620000000000 */
[----:B----4-:R-:W-:Y:S01]  /*1cc0*/  FMUL.FTZ R38, R33, R69 ;  /* 0x0000004521267220 */ /* 0x010fe20000410000 */
[C---:B---3--:R-:W-:Y:S01]  /*1cd0*/  FMUL.FTZ R114, R112.reuse, R117 ;  /* 0x0000007570727220 */ /* 0x048fe20000410000 */
[----:B------:R-:W-:Y:S02]  /*1ce0*/  FMUL.FTZ R112, R112, R39 ;  /* 0x0000002770707220 */ /* 0x000fe40000410000 */
[----:B------:R-:W-:-:S03]  /*1cf0*/  FMUL.RZ R38, R38, 0.15915493667125701904 ;  /* 0x3e22f98326267820 */ /* 0x000fc6000040c000 */
[----:B------:R-:W-:Y:S08]  /*1d00*/  MUFU.COS R3, R116 ;  /* 0x0000007400037308 */ /* 0x000ff00000000000 */
[----:B------:R-:W3:Y:S01]  /*1d10*/  MUFU.COS R40, R38 ;  /* 0x0000002600287308 */ /* 0x000ee20000000000 */
[----:B0-----:R-:W-:Y:S01]  /*1d20*/  PRMT R132, R5, 0x7632, R132 ;  /* 0x0000763205847816 */ /* 0x001fe20000000084 */
[----:B-1----:R-:W-:Y:S01]  /*1d30*/  FMUL.FTZ R110, R108, R123 ;  /* 0x0000007b6c6e7220 */ /* 0x002fe20000410000 */
[----:B------:R-:W-:-:S02]  /*1d40*/  PRMT R136, R4, 0x7632, R136 ;  /* 0x0000763204887816 */ /* 0x000fc40000000088 */
[----:B------:R-:W-:Y:S02]  /*1d50*/  PRMT R130, R6, 0x7632, R130 ;  /* 0x0000763206827816 */ /* 0x000fe40000000082 */
[----:B------:R-:W-:Y:S01]  /*1d60*/  PRMT R124, R7, 0x7632, R124 ;  /* 0x00007632077c7816 */ /* 0x000fe2000000007c */
[----:B------:R-:W0:Y:S01]  /*1d70*/  MUFU.SIN R125, R116 ;  /* 0x00000074007d7308 */ /* 0x000e220000000400 */
[----:B------:R-:W-:Y:S02]  /*1d80*/  SHF.L.U32 R132, R132, 0x10, RZ ;  /* 0x0000001084847819 */ /* 0x000fe400000006ff */
[----:B------:R-:W-:Y:S02]  /*1d90*/  SHF.L.U32 R136, R136, 0x10, RZ ;  /* 0x0000001088887819 */ /* 0x000fe400000006ff */
[----:B------:R-:W-:Y:S02]  /*1da0*/  SHF.L.U32 R130, R130, 0x10, RZ ;  /* 0x0000001082827819 */ /* 0x000fe400000006ff */
[----:B------:R-:W-:Y:S01]  /*1db0*/  SHF.L.U32 R124, R124, 0x10, RZ ;  /* 0x000000107c7c7819 */ /* 0x000fe200000006ff */
[----:B------:R1:W4:Y:S01]  /*1dc0*/  MUFU.SIN R36, R38 ;  /* 0x0000002600247308 */ /* 0x0003220000000400 */
[----:B---3--:R-:W-:Y:S01]  /*1dd0*/  FMUL.FTZ R40, R41, R40 ;  /* 0x0000002829287220 */ /* 0x008fe20000410000 */
[----:B------:R-:W-:Y:S01]  /*1de0*/  SHF.L.U32 R128, R5, 0x10, RZ ;  /* 0x0000001005807819 */ /* 0x000fe200000006ff */
[C---:B--2---:R-:W-:Y:S01]  /*1df0*/  FMUL.FTZ R37, R35.reuse, R130 ;  /* 0x0000008223257220 */ /* 0x044fe20000410000 */
[----:B------:R-:W-:Y:S01]  /*1e00*/  SHF.L.U32 R134, R4, 0x10, RZ ;  /* 0x0000001004867819 */ /* 0x000fe200000006ff */
[----:B------:R-:W-:Y:S01]  /*1e10*/  FMUL.FTZ R4, R34, R136 ;  /* 0x0000008822047220 */ /* 0x000fe20000410000 */
[----:B------:R-:W-:Y:S01]  /*1e20*/  SHF.L.U32 R126, R6, 0x10, RZ ;  /* 0x00000010067e7819 */ /* 0x000fe200000006ff */
[C---:B------:R-:W-:Y:S01]  /*1e30*/  FMUL.FTZ R6, R34.reuse, R132 ;  /* 0x0000008422067220 */ /* 0x040fe20000410000 */
[----:B------:R2:W3:Y:S01]  /*1e40*/  MUFU.SIN R119, R106 ;  /* 0x0000006a00777308 */ /* 0x0004e20000000400 */
[CC--:B-1----:R-:W-:Y:S01]  /*1e50*/  FMUL.FTZ R38, R35.reuse, R124.reuse ;  /* 0x0000007c23267220 */ /* 0x0c2fe20000410000 */
[C---:B------:R-:W-:Y:S01]  /*1e60*/  FMUL.FTZ R116, R34.reuse, R124 ;  /* 0x0000007c22747220 */ /* 0x040fe20000410000 */
[C---:B------:R-:W-:Y:S01]  /*1e70*/  FFMA.FTZ R5, R35.reuse, R134, R4 ;  /* 0x0000008623057223 */ /* 0x040fe20000010004 */
[----:B------:R-:W-:Y:S01]  /*1e80*/  FFMA.FTZ R6, R35, R128, R6 ;  /* 0x0000008023067223 */ /* 0x000fe20000010006 */
[----:B------:R-:W-:-:S02]  /*1e90*/  FFMA.FTZ R37, R34, R126, -R37 ;  /* 0x0000007e22257223 */ /* 0x000fc40000010825 */
[----:B------:R-:W-:Y:S01]  /*1ea0*/  FMUL.FTZ R122, R0, -R5 ;  /* 0x80000005007a7220 */ /* 0x000fe20000410000 */
[----:B------:R-:W-:Y:S01]  /*1eb0*/  FMUL.FTZ R118, R53, -R6 ;  /* 0x8000000635767220 */ /* 0x000fe20000410000 */
[C---:B--2---:R-:W-:Y:S01]  /*1ec0*/  FMUL.FTZ R106, R104.reuse, R3 ;  /* 0x00000003686a7220 */ /* 0x044fe20000410000 */
[----:B0-----:R-:W-:Y:S01]  /*1ed0*/  FMUL.FTZ R104, R104, R125 ;  /* 0x0000007d68687220 */ /* 0x001fe20000410000 */
[----:B----4-:R-:W-:Y:S01]  /*1ee0*/  FMUL.FTZ R41, R41, R36 ;  /* 0x0000002429297220 */ /* 0x010fe20000410000 */
[----:B------:R-:W-:Y:S01]  /*1ef0*/  SHF.L.U32 R125, R7, 0x10, RZ ;  /* 0x00000010077d7819 */ /* 0x000fe200000006ff */
[C---:B------:R-:W-:Y:S01]  /*1f00*/  FMUL.FTZ R7, R35.reuse, R132 ;  /* 0x0000008423077220 */ /* 0x040fe20000410000 */
[C---:B------:R-:W-:Y:S01]  /*1f10*/  FMUL.FTZ R3, R35.reuse, R136 ;  /* 0x0000008823037220 */ /* 0x040fe20000410000 */
[C---:B------:R-:W-:Y:S01]  /*1f20*/  FMUL.FTZ R36, R34.reuse, R130 ;  /* 0x0000008222247220 */ /* 0x040fe20000410000 */
[----:B------:R0:W-:Y:S01]  /*1f30*/  STS.64 [R2+0xa80], R40 ;  /* 0x000a802802007388 */ /* 0x0001e20000000a00 */
[CC--:B------:R-:W-:Y:S01]  /*1f40*/  FFMA.FTZ R127, R34.reuse, R125.reuse, -R38 ;  /* 0x0000007d227f7223 */ /* 0x0c0fe20000010826 */
[----:B------:R-:W-:Y:S01]  /*1f50*/  FFMA.FTZ R3, R34, R134, -R3 ;  /* 0x0000008622037223 */ /* 0x000fe20000010803 */
[C---:B------:R-:W-:Y:S01]  /*1f60*/  FFMA.FTZ R129, R35.reuse, R125, R116 ;  /* 0x0000007d23817223 */ /* 0x040fe20000010074 */
[----:B---3--:R-:W-:Y:S01]  /*1f70*/  FMUL.FTZ R108, R108, R119 ;  /* 0x000000776c6c7220 */ /* 0x008fe20000410000 */
[----:B------:R-:W-:Y:S01]  /*1f80*/  FMUL.FTZ R117, R52, R37 ;  /* 0x0000002534757220 */ /* 0x000fe20000410000 */
[----:B------:R-:W-:Y:S01]  /*1f90*/  FMUL.FTZ R123, R0, R3 ;  /* 0x00000003007b7220 */ /* 0x000fe20000410000 */
[C---:B------:R-:W-:Y:S01]  /*1fa0*/  FMUL.FTZ R127, R50.reuse, R127 ;  /* 0x0000007f327f7220 */ /* 0x040fe20000410000 */
[----:B------:R-:W-:Y:S01]  /*1fb0*/  FMUL.FTZ R129, R50, -R129 ;  /* 0x8000008132817220 */ /* 0x000fe20000410000 */
[----:B0-----:R-:W-:Y:S01]  /*1fc0*/  FFMA.FTZ R2, R34, R128, -R7 ;  /* 0x0000008022027223 */ /* 0x001fe20000010807 */
[----:B------:R-:W-:-:S03]  /*1fd0*/  FFMA.FTZ R7, R35, R126, R36 ;  /* 0x0000007e23077223 */ /* 0x000fc60000010024 */
        /* <DEDUP_REMOVED lines=12> */
.L_x_18194:
[----:B------:R0:W1:Y:S02]  /*20a0*/  LDS.64 R38, [R89+UR5+0x1a88] ;  /* 0x001a880559267984 */ /* 0x0000640008000a00 */
.L_x_18195:
[----:B------:R-:W-:Y:S05]  /*20b0*/  BSYNC.RECONVERGENT B0 ;  /* 0x0000000000007941 */ /* 0x000fea0003800200 */
.L_x_18193:
        /* <DEDUP_REMOVED lines=119> */
[----:B------:R-:W-:Y:S01]  /*2830*/  FMUL.FTZ R135, R106, R39 ;  /* 0x000000276a877220 */ /* 0x000fe20000410000 */
[-C--:B------:R-:W-:Y:S01]  /*2840*/  FMUL.FTZ R2, R104, R129.reuse ;  /* 0x0000008168027220 */ /* 0x080fe20000410000 */
[CC--:B------:R-:W-:Y:S01]  /*2850*/  FFMA.FTZ R3, R106.reuse, R38.reuse, -R3 ;  /* 0x000000266a037223 */ /* 0x0c0fe20000010803 */
[----:B------:R-:W-:Y:S01]  /*2860*/  SHFL.UP PT, R131, R131, 0x1, RZ ;  /* 0x0420000083837989 */ /* 0x000fe200000e00ff */
[----:B------:R-:W-:Y:S01]  /*2870*/  FFMA.FTZ R137, R106, R129, -R138 ;  /* 0x000000816a897223 */ /* 0x000fe2000001088a */
[----:B------:R-:W-:Y:S01]  /*2880*/  FFMA.FTZ R135, -R104, R38, -R135 ;  /* 0x0000002668877223 */ /* 0x000fe20000010987 */
[----:B------:R-:W-:Y:S01]  /*2890*/  FFMA.FTZ R2, R106, R127, R2 ;  /* 0x0000007f6a027223 */ /* 0x000fe20000010002 */
[----:B------:R-:W-:Y:S01]  /*28a0*/  SHFL.UP PT, R7, R7, 0x1, RZ ;  /* 0x0420000007077989 */ /* 0x000fe200000e00ff */
[----:B------:R-:W-:Y:S01]  /*28b0*/  FMUL.FTZ R141, R108, R3 ;  /* 0x000000036c8d7220 */ /* 0x000fe20000410000 */
[----:B------:R-:W-:Y:S01]  /*28c0*/  FADD.FTZ R137, R116, R137 ;  /* 0x0000008974897221 */ /* 0x000fe20000010000 */
[-C--:B------:R-:W-:Y:S01]  /*28d0*/  FMUL.FTZ R138, R108, R135.reuse ;  /* 0x000000876c8a7220 */ /* 0x080fe20000410000 */
[----:B------:R-:W-:Y:S01]  /*28e0*/  SHFL.UP PT, R6, R6, 0x1, RZ ;  /* 0x0420000006067989 */ /* 0x000fe200000e00ff */
[----:B------:R-:W-:Y:S01]  /*28f0*/  FADD.FTZ R139, R117, R2 ;  /* 0x00000002758b7221 */ /* 0x000fe20000010000 */
        /* <DEDUP_REMOVED lines=9> */
[----:B------:R-:W-:Y:S01]  /*2990*/  FADD.FTZ R3, R119, R2 ;  /* 0x0000000277037221 */ /* 0x000fe20000010000 */
[----:B------:R-:W-:Y:S01]  /*29a0*/  FFMA.FTZ R142, R114, R141, -R142 ;  /* 0x0000008d728e7223 */ /* 0x000fe2000001088e */
[----:B------:R-:W-:-:S02]  /*29b0*/  FADD.FTZ R135, R118, R135 ;  /* 0x0000008776877221 */ /* 0x000fc40000010000 */
[C---:B------:R-:W-:Y:S02]  /*29c0*/  FMUL.FTZ R146, R112.reuse, R3 ;  /* 0x0000000370927220 */ /* 0x040fe40000410000 */
[-C--:B------:R-:W-:Y:S02]  /*29d0*/  FMUL.FTZ R137, R112, R135.reuse ;  /* 0x0000008770897220 */ /* 0x080fe40000410000 */
[C---:B------:R-:W-:Y:S02]  /*29e0*/  FFMA.FTZ R135, R114.reuse, R135, -R146 ;  /* 0x0000008772877223 */ /* 0x040fe40000010892 */
[----:B------:R-:W-:-:S04]  /*29f0*/  FFMA.FTZ R144, R114, R3, R137 ;  /* 0x0000000372907223 */ /* 0x000fc80000010089 */
[----:B------:R-:W-:-:S05]  /*2a00*/  FADD.FTZ R144, R123, R144 ;  /* 0x000000907b907221 */ /* 0x000fca0000010000 */
[----:B------:R-:W-:Y:S04]  /*2a10*/  SHFL.DOWN PT, R137, R144, 0x1, 0x1f ;  /* 0x08201f0090897f89 */ /* 0x000fe800000e0000 */
[----:B----4-:R-:W0:Y:S04]  /*2a20*/  SHFL.IDX PT, R5, R5, RZ, 0x1f ;  /* 0x00001fff05057589 */ /* 0x010e2800000e0000 */
[----:B------:R-:W1:Y:S01]  /*2a30*/  SHFL.IDX PT, R4, R4, RZ, 0x1f ;  /* 0x00001fff04047589 */ /* 0x000e6200000e0000 */
[-C--:B0-----:R-:W-:Y:S01]  /*2a40*/  FMUL.FTZ R2, R131, R5.reuse ;  /* 0x0000000583027220 */ /* 0x081fe20000410000 */
[----:B------:R-:W-:-:S03]  /*2a50*/  FMUL.FTZ R140, R133, R5 ;  /* 0x00000005858c7220 */ /* 0x000fc60000410000 */
[-C--:B-1----:R-:W-:Y:S01]  /*2a60*/  FFMA.FTZ R2, R133, R4.reuse, -R2 ;  /* 0x0000000485027223 */ /* 0x082fe20000010802 */
[----:B------:R-:W-:Y:S01]  /*2a70*/  FFMA.FTZ R131, R131, R4, R140 ;  /* 0x0000000483837223 */ /* 0x000fe2000001008c */
[----:B------:R-:W-:Y:S02]  /*2a80*/  FADD.FTZ R140, R122, R135 ;  /* 0x000000877a8c7221 */ /* 0x000fe40000010000 */
[----:B------:R-:W-:Y:S01]  /*2a90*/  @P1 FADD.FTZ R4, R7, R2 ;  /* 0x0000000207041221 */ /* 0x000fe20000010000 */
[----:B------:R-:W-:Y:S01]  /*2aa0*/  @P1 FADD.FTZ R5, R6, R131 ;  /* 0x0000008306051221 */ /* 0x000fe20000010000 */
[----:B------:R-:W-:Y:S01]  /*2ab0*/  ISETP.NE.AND P1, PT, R121, 0x1f, PT ;  /* 0x0000001f7900780c */ /* 0x000fe20003f25270 */
[----:B------:R0:W1:Y:S01]  /*2ac0*/  SHFL.DOWN PT, R2, R138, 0x1, 0x1f ;  /* 0x08201f008a027f89 */ /* 0x00006200000e0000 */
[C---:B------:R-:W-:Y:S01]  /*2ad0*/  FMUL.FTZ R6, R41.reuse, R4 ;  /* 0x0000000429067220 */ /* 0x040fe20000410000 */
[----:B------:R-:W-:Y:S02]  /*2ae0*/  FMUL.FTZ R3, R41, R5 ;  /* 0x0000000529037220 */ /* 0x000fe40000410000 */
[----:B------:R0:W2:Y:S04]  /*2af0*/  SHFL.DOWN PT, R135, R142, 0x1, 0x1f ;  /* 0x08201f008e877f89 */ /* 0x0000a800000e0000 */
[----:B------:R0:W3:Y:S04]  /*2b00*/  SHFL.DOWN PT, R133, R140, 0x1, 0x1f ;  /* 0x08201f008c857f89 */ /* 0x0000e800000e0000 */
        /* <DEDUP_REMOVED lines=11> */
.L_x_18197:
[----:B------:R-:W-:Y:S05]  /*2bc0*/  BSYNC.RECONVERGENT B0 ;  /* 0x0000000000007941 */ /* 0x000fea0003800200 */
.L_x_18196:
[----:B------:R-:W-:Y:S01]  /*2bd0*/  ISETP.GE.AND P1, PT, R88, UR8, PT ;  /* 0x0000000858007c0c */ /* 0x000fe2000bf26270 */
[C---:B-1----:R-:W-:Y:S01]  /*2be0*/  FFMA.FTZ R2, R40.reuse, R4, -R3 ;  /* 0x0000000428027223 */ /* 0x042fe20000010803 */
[----:B------:R-:W-:Y:S01]  /*2bf0*/  FFMA.FTZ R6, R40, R5, R6 ;  /* 0x0000000528067223 */ /* 0x000fe20000010006 */
[----:B------:R-:W-:Y:S01]  /*2c00*/  HFMA2 R4, -RZ, RZ, 1.875, 0 ;  /* 0x3f800000ff047431 */ /* 0x000fe200000001ff */
[----:B------:R-:W-:Y:S01]  /*2c10*/  ISETP.NE.OR P1, PT, R90, RZ, P1 ;  /* 0x000000ff5a00720c */ /* 0x000fe20000f25670 */
[----:B---3--:R-:W-:Y:S01]  /*2c20*/  FADD.FTZ R133, R47, R2 ;  /* 0x000000022f857221 */ /* 0x008fe20000010000 */
[----:B------:R-:W-:Y:S01]  /*2c30*/  FADD.FTZ R41, RZ, R6 ;  /* 0x00000006ff297221 */ /* 0x000fe20000010000 */
[----:B------:R-:W-:Y:S02]  /*2c40*/  CS2R R6, SRZ ;  /* 0x0000000000067805 */ /* 0x000fe4000001ff00 */
[----:B------:R-:W-:Y:S01]  /*2c50*/  MOV R5, RZ ;  /* 0x000000ff00057202 */ /* 0x000fe20000000f00 */
[----:B------:R1:W3:Y:S01]  /*2c60*/  SHFL.DOWN PT, R2, R138, 0x2, 0x1f ;  /* 0x08401f008a027f89 */ /* 0x0002e200000e0000 */
[C---:B------:R-:W-:Y:S01]  /*2c70*/  ISETP.GT.U32.AND P2, PT, R121.reuse, 0x1d, PT ;  /* 0x0000001d7900780c */ /* 0x040fe20003f44070 */
[C---:B------:R-:W-:Y:S01]  /*2c80*/  FMUL.FTZ R137, R136.reuse, R41 ;  /* 0x0000002988897220 */ /* 0x040fe20000410000 */
[-C--:B------:R-:W-:Y:S01]  /*2c90*/  FMUL.FTZ R136, R136, R133.reuse ;  /* 0x0000008588887220 */ /* 0x080fe20000410000 */
[----:B--2---:R1:W2:Y:S01]  /*2ca0*/  SHFL.DOWN PT, R135, R142, 0x2, 0x1f ;  /* 0x08401f008e877f89 */ /* 0x0042a200000e0000 */
[----:B------:R-:W-:Y:S01]  /*2cb0*/  BSSY.RECONVERGENT B0, `(.L_x_18198) ;  /* 0x0000014000007945 */ /* 0x000fe20003800200 */
[C---:B------:R-:W-:Y:S01]  /*2cc0*/  ISETP.GT.U32.AND P3, PT, R121.reuse, 0x1b, PT ;  /* 0x0000001b7900780c */ /* 0x040fe20003f64070 */
[C---:B------:R-:W-:Y:S01]  /*2cd0*/  FFMA.FTZ R137, R134.reuse, R133, -R137 ;  /* 0x0000008586897223 */ /* 0x040fe20000010889 */
[----:B------:R-:W4:Y:S01]  /*2ce0*/  @!P1 LDS.128 R4, [UR7+0x1b80] ;  /* 0x001b8007ff049984 */ /* 0x000f220008000c00 */
[C---:B------:R-:W-:Y:S01]  /*2cf0*/  ISETP.GT.U32.AND P4, PT, R121.reuse, 0x17, PT ;  /* 0x000000177900780c */ /* 0x040fe20003f84070 */
[----:B------:R-:W-:Y:S01]  /*2d00*/  FFMA.FTZ R3, R134, R41, R136 ;  /* 0x0000002986037223 */ /* 0x000fe20000010088 */
[----:B------:R-:W-:Y:S01]  /*2d10*/  ISETP.GT.U32.AND P5, PT, R121, 0xf, PT ;  /* 0x0000000f7900780c */ /* 0x000fe20003fa4070 */
[----:B------:R1:W0:Y:S04]  /*2d20*/  SHFL.DOWN PT, R40, R144, 0x2, 0x1f ;  /* 0x08401f0090287f89 */ /* 0x00022800000e0000 */
[----:B------:R1:W0:Y:S01]  /*2d30*/  SHFL.DOWN PT, R141, R140, 0x2, 0x1f ;  /* 0x08401f008c8d7f89 */ /* 0x00022200000e0000 */
[----:B------:R-:W-:Y:S07]  /*2d40*/  @P2 BRA `(.L_x_18199) ;  /* 0x0000000000282947 */ /* 0x000fee0003800000 */
        /* <DEDUP_REMOVED lines=10> */
.L_x_18199:
[----:B------:R-:W-:Y:S05]  /*2df0*/  BSYNC.RECONVERGENT B0 ;  /* 0x0000000000007941 */ /* 0x000fea0003800200 */
.L_x_18198:
        /* <DEDUP_REMOVED lines=16> */
.L_x_18201:
[----:B------:R-:W-:Y:S05]  /*2f00*/  BSYNC.RECONVERGENT B0 ;  /* 0x0000000000007941 */ /* 0x000fea0003800200 */
.L_x_18200:
        /* <DEDUP_REMOVED lines=16> */
.L_x_18203:
[----:B------:R-:W-:Y:S05]  /*3010*/  BSYNC.RECONVERGENT B0 ;  /* 0x0000000000007941 */ /* 0x000fea0003800200 */
.L_x_18202:
[----:B-1----:R1:W1:Y:S01]  /*3020*/  SHFL.DOWN PT, R2, R138, 0x10, 0x1f ;  /* 0x0a001f008a027f89 */ /* 0x00226200000e0000 */
        /* <DEDUP_REMOVED lines=16> */
.L_x_18205:
[----:B------:R-:W-:Y:S05]  /*3130*/  BSYNC.RECONVERGENT B0 ;  /* 0x0000000000007941 */ /* 0x000fea0003800200 */
.L_x_18204:
[-C--:B-1----:R-:W-:Y:S01]  /*3140*/  FMUL.FTZ R2, R112, R41.reuse ;  /* 0x0000002970027220 */ /* 0x082fe20000410000 */
[----:B------:R-:W-:Y:S01]  /*3150*/  SHFL.DOWN PT, R141, R142, 0x1, 0x1f ;  /* 0x08201f008e8d7f89 */ /* 0x000fe200000e0000 */
[----:B------:R-:W-:Y:S01]  /*3160*/  FFMA.FTZ R131, R114, R41, R131 ;  /* 0x0000002972837223 */ /* 0x000fe20000010083 */
[----:B------:R-:W-:Y:S01]  /*3170*/  ISETP.NE.AND P1, PT, R90, 0x1f, PT ;  /* 0x0000001f5a00780c */ /* 0x000fe20003f25270 */
[----:B------:R-:W-:Y:S01]  /*3180*/  FFMA.FTZ R135, R114, R133, -R2 ;  /* 0x0000008572877223 */ /* 0x000fe20000010802 */
[----:B----4-:R-:W1:Y:S01]  /*3190*/  SHFL.IDX PT, R134, R7, RZ, 0x1f ;  /* 0x00001fff07867589 */ /* 0x010e6200000e0000 */
[----:B------:R-:W-:Y:S01]  /*31a0*/  FADD.FTZ R131, RZ, R131 ;  /* 0x00000083ff837221 */ /* 0x000fe20000010000 */
[----:B------:R-:W-:Y:S01]  /*31b0*/  ISETP.NE.AND P2, PT, R90, RZ, PT ;  /* 0x000000ff5a00720c */ /* 0x000fe20003f45270 */
[----:B------:R-:W-:Y:S01]  /*31c0*/  FADD.FTZ R135, R46, R135 ;  /* 0x000000872e877221 */ /* 0x000fe20000010000 */
[----:B------:R-:W4:Y:S01]  /*31d0*/  SHFL.DOWN PT, R148, R138, 0x1, 0x1f ;  /* 0x08201f008a947f89 */ /* 0x000f2200000e0000 */
[-C--:B0-----:R-:W-:Y:S01]  /*31e0*/  FMUL.FTZ R143, R132, R131.reuse ;  /* 0x00000083848f7220 */ /* 0x081fe20000410000 */
[----:B------:R-:W-:Y:S01]  /*31f0*/  FMUL.FTZ R40, R108, R131 ;  /* 0x000000836c287220 */ /* 0x000fe20000410000 */
[-C--:B------:R-:W-:Y:S01]  /*3200*/  FMUL.FTZ R146, R132, R135.reuse ;  /* 0x0000008784927220 */ /* 0x080fe20000410000 */
[----:B------:R-:W0:Y:S01]  /*3210*/  SHFL.IDX PT, R136, R6, RZ, 0x1f ;  /* 0x00001fff06887589 */ /* 0x000e2200000e0000 */
[-C--:B------:R-:W-:Y:S01]  /*3220*/  FMUL.FTZ R139, R108, R135.reuse ;  /* 0x000000876c8b7220 */ /* 0x080fe20000410000 */
[C---:B------:R-:W-:Y:S01]  /*3230*/  FFMA.FTZ R143, R128.reuse, R135, -R143 ;  /* 0x00000087808f7223 */ /* 0x040fe2000001088f */
[-C--:B------:R-:W-:Y:S01]  /*3240*/  FFMA.FTZ R145, R128, R131.reuse, R146 ;  /* 0x0000008380917223 */ /* 0x080fe20000010092 */
[----:B------:R-:W5:Y:S01]  /*3250*/  SHFL.DOWN PT, R2, R144, 0x1, 0x1f ;  /* 0x08201f0090027f89 */ /* 0x000f6200000e0000 */
[----:B------:R-:W-:Y:S01]  /*3260*/  FFMA.FTZ R139, R110, R131, R139 ;  /* 0x000000836e8b7223 */ /* 0x000fe2000001008b */
[----:B------:R-:W-:Y:S01]  /*3270*/  FFMA.FTZ R128, R0, R137, RZ ;  /* 0x0000008900807223 */ /* 0x000fe200000100ff */
[----:B------:R-:W-:Y:S01]  /*3280*/  FFMA.FTZ R40, R110, R135, -R40 ;  /* 0x000000876e287223 */ /* 0x000fe20000010828 */
[----:B------:R-:W5:Y:S01]  /*3290*/  SHFL.DOWN PT, R132, R140, 0x1, 0x1f ;  /* 0x08201f008c847f89 */ /* 0x000f6200000e0000 */
[----:B------:R-:W-:Y:S01]  /*32a0*/  FFMA.FTZ R146, -R0, R3, RZ ;  /* 0x0000000300927223 */ /* 0x000fe200000101ff */
[----:B------:R-:W-:Y:S01]  /*32b0*/  FADD.FTZ R3, RZ, R139 ;  /* 0x0000008bff037221 */ /* 0x000fe20000010000 */
[----:B------:R-:W-:Y:S01]  /*32c0*/  FFMA.FTZ R147, R53, R143, R128 ;  /* 0x0000008f35937223 */ /* 0x000fe20000010080 */
[----:B--23--:R-:W2:Y:S01]  /*32d0*/  SHFL.IDX PT, R142, R142, RZ, 0x1f ;  /* 0x00001fff8e8e7589 */ /* 0x00cea200000e0000 */
[----:B------:R-:W-:Y:S01]  /*32e0*/  FADD.FTZ R139, R45, R40 ;  /* 0x000000282d8b7221 */ /* 0x000fe20000010000 */
[----:B------:R-:W-:Y:S01]  /*32f0*/  FFMA.FTZ R137, -R53, R145, R146 ;  /* 0x0000009135897223 */ /* 0x000fe20000010192 */
[C---:B------:R-:W-:Y:S01]  /*3300*/  FMUL.FTZ R145, R130.reuse, R3 ;  /* 0x0000000382917220 */ /* 0x040fe20000410000 */
[-C--:B-1----:R-:W-:Y:S01]  /*3310*/  @P1 FMUL.FTZ R143, R141, R134.reuse ;  /* 0x000000868d8f1220 */ /* 0x082fe20000410000 */
[----:B------:R-:W1:Y:S01]  /*3320*/  SHFL.IDX PT, R138, R138, RZ, 0x1f ;  /* 0x00001fff8a8a7589 */ /* 0x000e6200000e0000 */
[-C--:B------:R-:W-:Y:S01]  /*3330*/  FMUL.FTZ R40, R130, R139.reuse ;  /* 0x0000008b82287220 */ /* 0x080fe20000410000 */
[----:B------:R-:W-:Y:S01]  /*3340*/  FFMA.FTZ R130, R126, R139, -R145 ;  /* 0x0000008b7e827223 */ /* 0x000fe20000010891 */
[----:B----4-:R-:W-:Y:S01]  /*3350*/  @P1 FMUL.FTZ R128, R148, R134 ;  /* 0x0000008694801220 */ /* 0x010fe20000410000 */
[----:B------:R-:W3:Y:S01]  /*3360*/  SHFL.IDX PT, R144, R144, RZ, 0x1f ;  /* 0x00001fff90907589 */ /* 0x000ee200000e0000 */
[----:B------:R-:W-:Y:S01]  /*3370*/  FFMA.FTZ R40, R126, R3, R40 ;  /* 0x000000037e287223 */ /* 0x000fe20000010028 */
[----:B------:R-:W-:Y:S01]  /*3380*/  FMUL.FTZ R149, R35, R131 ;  /* 0x0000008323957220 */ /* 0x000fe20000410000 */
[-C--:B0-----:R-:W-:Y:S01]  /*3390*/  @P1 FFMA.FTZ R143, R148, R136.reuse, -R143 ;  /* 0x00000088948f1223 */ /* 0x081fe2000001088f */
[----:B------:R-:W-:Y:S01]  /*33a0*/  @P1 FFMA.FTZ R145, R141, R136, R128 ;  /* 0x000000888d911223 */ /* 0x000fe20000010080 */
[----:B------:R-:W0:Y:S01]  /*33b0*/  SHFL.IDX PT, R140, R140, RZ, 0x1f ;  /* 0x00001fff8c8c7589 */ /* 0x000e2200000e0000 */
[----:B------:R-:W-:Y:S01]  /*33c0*/  FFMA.FTZ R141, R52, R130, R147 ;  /* 0x00000082348d7223 */ /* 0x000fe20000010093 */
        /* <DEDUP_REMOVED lines=8> */
[-C--:B------:R-:W-:Y:S01]  /*3450*/  FMUL.FTZ R157, R134, R39.reuse ;  /* 0x00000027869d7220 */ /* 0x080fe20000410000 */
[----:B------:R-:W-:Y:S01]  /*3460*/  FMUL.FTZ R159, R136, R39 ;  /* 0x00000027889f7220 */ /* 0x000fe20000410000 */
[----:B------:R-:W-:Y:S01]  /*3470*/  FFMA.FTZ R143, R106, R139, -R2 ;  /* 0x0000008b6a8f7223 */ /* 0x000fe20000010802 */
[----:B------:R-:W-:Y:S01]  /*3480*/  FADD.FTZ R2, RZ, R126 ;  /* 0x0000007eff027221 */ /* 0x000fe20000010000 */
[----:B--2---:R-:W-:Y:S01]  /*3490*/  FMUL.FTZ R155, R142, R7 ;  /* 0x000000078e9b7220 */ /* 0x004fe20000410000 */
[-C--:B------:R-:W-:Y:S01]  /*34a0*/  FFMA.FTZ R136, R136, R38.reuse, R157 ;  /* 0x0000002688887223 */ /* 0x080fe2000001009d */
[----:B------:R-:W-:Y:S01]  /*34b0*/  FFMA.FTZ R38, R134, R38, -R159 ;  /* 0x0000002686267223 */ /* 0x000fe2000001089f */
[C---:B------:R-:W-:Y:S01]  /*34c0*/  FMUL.FTZ R153, R35.reuse, R3 ;  /* 0x0000000323997220 */ /* 0x040fe20000410000 */
[----:B------:R-:W-:Y:S01]  /*34d0*/  FADD.FTZ R143, R44, R143 ;  /* 0x0000008f2c8f7221 */ /* 0x000fe20000010000 */
[----:B------:R-:W-:Y:S01]  /*34e0*/  FMUL.FTZ R132, R35, R2 ;  /* 0x0000000223847220 */ /* 0x000fe20000410000 */
[-C--:B-1----:R-:W-:Y:S01]  /*34f0*/  FFMA.FTZ R155, R138, R6.reuse, -R155 ;  /* 0x000000068a9b7223 */ /* 0x082fe2000001089b */
[C---:B------:R-:W-:Y:S01]  /*3500*/  FMUL.FTZ R6, R142.reuse, R6 ;  /* 0x000000068e067220 */ /* 0x040fe20000410000 */
[----:B------:R-:W-:Y:S01]  /*3510*/  FMUL.FTZ R39, R142, R5 ;  /* 0x000000058e277220 */ /* 0x000fe20000410000 */
[C---:B------:R-:W-:Y:S01]  /*3520*/  FFMA.FTZ R126, R34.reuse, R135, -R149 ;  /* 0x00000087227e7223 */ /* 0x040fe20000010895 */
[----:B------:R-:W-:Y:S01]  /*3530*/  FADD.FTZ R129, R129, R38 ;  /* 0x0000002681817221 */ /* 0x000fe20000010000 */
[C---:B------:R-:W-:Y:S01]  /*3540*/  FFMA.FTZ R147, R34.reuse, R133, -R147 ;  /* 0x0000008522937223 */ /* 0x040fe20000010893 */
[C---:B------:R-:W-:Y:S01]  /*3550*/  FMUL.FTZ R128, R34.reuse, R131 ;  /* 0x0000008322807220 */ /* 0x040fe20000410000 */
[C---:B------:R-:W-:Y:S01]  /*3560*/  FMUL.FTZ R130, R34.reuse, R3 ;  /* 0x0000000322827220 */ /* 0x040fe20000410000 */
[C---:B------:R-:W-:Y:S01]  /*3570*/  FFMA.FTZ R153, R34.reuse, R139, -R153 ;  /* 0x0000008b22997223 */ /* 0x040fe20000010899 */
[C---:B------:R-:W-:Y:S01]  /*3580*/  FFMA.FTZ R149, R34.reuse, R143, -R132 ;  /* 0x0000008f22957223 */ /* 0x040fe20000010884 */
[----:B------:R-:W-:Y:S01]  /*3590*/  FMUL.FTZ R34, R34, R2 ;  /* 0x0000000222227220 */ /* 0x000fe20000410000 */
[-C--:B------:R-:W-:Y:S01]  /*35a0*/  FMUL.FTZ R142, R142, R4.reuse ;  /* 0x000000048e8e7220 */ /* 0x080fe20000410000 */
[C---:B------:R-:W-:Y:S01]  /*35b0*/  FFMA.FTZ R4, R138.reuse, R4, -R39 ;  /* 0x000000048a047223 */ /* 0x040fe20000010827 */
[----:B------:R-:W-:Y:S01]  /*35c0*/  FFMA.FTZ R7, R138, R7, R6 ;  /* 0x000000078a077223 */ /* 0x000fe20000010006 */
[----:B------:R-:W-:Y:S01]  /*35d0*/  FADD.FTZ R127, R127, R136 ;  /* 0x000000887f7f7221 */ /* 0x000fe20000010000 */
[----:B------:R-:W-:Y:S01]  /*35e0*/  FMUL.FTZ R39, R104, R129 ;  /* 0x0000008168277220 */ /* 0x000fe20000410000 */
[C---:B------:R-:W-:Y:S01]  /*35f0*/  FFMA.FTZ R128, R35.reuse, R135, R128 ;  /* 0x0000008723807223 */ /* 0x040fe20000010080 */
[C---:B------:R-:W-:Y:S01]  /*3600*/  FFMA.FTZ R151, R35.reuse, R139, R130 ;  /* 0x0000008b23977223 */ /* 0x040fe20000010082 */
[----:B------:R-:W-:Y:S01]  /*3610*/  FFMA.FTZ R35, R35, R143, R34 ;  /* 0x0000008f23237223 */ /* 0x000fe20000010022 */
[----:B------:R-:W-:Y:S01]  /*3620*/  FFMA.FTZ R5, R138, R5, R142 ;  /* 0x000000058a057223 */ /* 0x000fe2000001008e */
[----:B------:R-:W-:Y:S01]  /*3630*/  P2R R34, PR, RZ, 0x4 ;  /* 0x00000004ff227803 */ /* 0x000fe20000000000 */
[----:B---3--:R-:W-:Y:S01]  /*3640*/  FADD.FTZ R6, R144, R155 ;  /* 0x0000009b90067221 */ /* 0x008fe20000010000 */
[----:B0-----:R-:W-:Y:S01]  /*3650*/  FADD.FTZ R7, R140, R7 ;  /* 0x000000078c077221 */ /* 0x001fe20000010000 */
[-C--:B------:R-:W-:Y:S01]  /*3660*/  FMUL.FTZ R104, R104, R127.reuse ;  /* 0x0000007f68687220 */ /* 0x080fe20000410000 */
[----:B------:R-:W-:Y:S01]  /*3670*/  FFMA.FTZ R34, R106, R127, R39 ;  /* 0x0000007f6a227223 */ /* 0x000fe20000010027 */
[C---:B------:R-:W-:Y:S01]  /*3680*/  FMUL.FTZ R147, R0.reuse, R147 ;  /* 0x0000009300937220 */ /* 0x040fe20000410000 */
[----:B------:R-:W-:Y:S01]  /*3690*/  FMUL.FTZ R38, R0, -R145 ;  /* 0x8000009100267220 */ /* 0x000fe20000410000 */
[----:B------:R0:W-:Y:S01]  /*36a0*/  @!P2 STS.128 [UR7+0x1b80], R4 ;  /* 0x001b8004ff00a988 */ /* 0x0001e20008000c07 */
[----:B------:R-:W-:Y:S01]  /*36b0*/  FFMA.FTZ R39, R106, R129, -R104 ;  /* 0x000000816a277223 */ /* 0x000fe20000010868 */
[----:B------:R-:W-:Y:S01]  /*36c0*/  FADD.FTZ R117, R117, R34 ;  /* 0x0000002275757221 */ /* 0x000fe20000010000 */
[C---:B------:R-:W-:Y:S01]  /*36d0*/  FMUL.FTZ R126, R53.reuse, R126 ;  /* 0x0000007e357e7220 */ /* 0x040fe20000410000 */
[----:B------:R-:W-:Y:S01]  /*36e0*/  FMUL.FTZ R128, R53, -R128 ;  /* 0x8000008035807220 */ /* 0x000fe20000410000 */
[----:B------:R-:W-:Y:S01]  /*36f0*/  FMUL.FTZ R34, R52, -R151 ;  /* 0x8000009734227220 */ /* 0x000fe20000410000 */
[C---:B------:R-:W-:Y:S01]  /*3700*/  FMUL.FTZ R104, R50.reuse, R149 ;  /* 0x0000009532687220 */ /* 0x040fe20000410000 */
[----:B------:R-:W-:Y:S01]  /*3710*/  FMUL.FTZ R106, R50, -R35 ;  /* 0x80000023326a7220 */ /* 0x000fe20000410000 */
[----:B------:R-:W-:Y:S01]  /*3720*/  STS [R74+0x210], R147 ;  /* 0x000210934a007388 */ /* 0x000fe20000000800 */
[----:B------:R-:W-:Y:S01]  /*3730*/  FADD.FTZ R39, R116, R39 ;  /* 0x0000002774277221 */ /* 0x000fe20000010000 */
[----:B------:R-:W-:Y:S01]  /*3740*/  FMUL.FTZ R145, R108, R117 ;  /* 0x000000756c917220 */ /* 0x000fe20000410000 */
[----:B------:R-:W-:Y:S01]  /*3750*/  FFMA.FTZ R137, -R52, R40, R137 ;  /* 0x0000002834897223 */ /* 0x000fe20000010189 */
[----:B------:R1:W-:Y:S01]  /*3760*/  STS [R73+0x4], R38 ;  /* 0x0000042649007388 */ /* 0x0003e20000000800 */
[----:B------:R-:W-:Y:S01]  /*3770*/  FMUL.FTZ R108, R108, R39 ;  /* 0x000000276c6c7220 */ /* 0x000fe20000410000 */
[----:B0-----:R-:W-:Y:S01]  /*3780*/  FMUL.FTZ R6, R52, R153 ;  /* 0x0000009934067220 */ /* 0x001fe20000410000 */
[C---:B------:R-:W-:Y:S01]  /*3790*/  FFMA.FTZ R145, R110.reuse, R39, -R145 ;  /* 0x000000276e917223 */ /* 0x040fe20000010891 */
[----:B------:R-:W-:Y:S01]  /*37a0*/  STS [R73+0x8], R126 ;  /* 0x0000087e49007388 */ /* 0x000fe20000000800 */
[----:B------:R-:W-:Y:S01]  /*37b0*/  FFMA.FTZ R108, R110, R117, R108 ;  /* 0x000000756e6c7223 */ /* 0x000fe2000001006c */
[----:B------:R-:W-:Y:S01]  /*37c0*/  FADD.FTZ R133, -R47, R133 ;  /* 0x000000852f857221 */ /* 0x000fe20000010100 */
[----:B------:R-:W-:Y:S01]  /*37d0*/  FADD.FTZ R145, R118, R145 ;  /* 0x0000009176917221 */ /* 0x000fe20000010000 */
[----:B------:R-:W-:Y:S01]  /*37e0*/  STS [R73+0xc], R128 ;  /* 0x00000c8049007388 */ /* 0x000fe20000000800 */
[----:B------:R-:W-:Y:S01]  /*37f0*/  FADD.FTZ R119, R119, R108 ;  /* 0x0000006c77777221 */ /* 0x000fe20000010000 */
[----:B-1----:R-:W-:Y:S01]  /*3800*/  FADD.FTZ R38, -R46, R135 ;  /* 0x000000872e267221 */ /* 0x002fe20000010100 */
[C---:B------:R-:W-:Y:S01]  /*3810*/  FMUL.FTZ R5, R112.reuse, R145 ;  /* 0x0000009170057220 */ /* 0x040fe20000410000 */
[----:B------:R-:W-:Y:S01]  /*3820*/  STS [R73+0x10], R6 ;  /* 0x0000100649007388 */ /* 0x000fe20000000800 */
[----:B------:R-:W-:Y:S01]  /*3830*/  FMUL.FTZ R112, R112, R119 ;  /* 0x0000007770707220 */ /* 0x000fe20000410000 */
        /* <DEDUP_REMOVED lines=9> */
[----:B------:R-:W-:Y:S01]  /*38d0*/  LEA R108, R51, -R42, 0x1 ;  /* 0x8000002a336c7211 */ /* 0x000fe200078e08ff */
[----:B------:R2:W-:Y:S01]  /*38e0*/  STS [R73+0x1c], R106 ;  /* 0x00001c6a49007388 */ /* 0x0005e20000000800 */
[-C--:B------:R-:W-:Y:S01]  /*38f0*/  FMUL.FTZ R4, R122, R69.reuse ;  /* 0x000000457a047220 */ /* 0x080fe20000410000 */
[----:B0-----:R-:W-:Y:S01]  /*3900*/  FMUL.FTZ R34, R123, R69 ;  /* 0x000000457b227220 */ /* 0x001fe20000410000 */
[----:B------:R-:W-:Y:S01]  /*3910*/  FMUL.FTZ R40, R117, R70 ;  /* 0x0000004675287220 */ /* 0x000fe20000410000 */
[----:B------:R-:W-:Y:S01]  /*3920*/  BAR.SYNC.DEFER_BLOCKING 0x0 ;  /* 0x0000000000007b1d */ /* 0x000fe20000010000 */
[C---:B------:R-:W-:Y:S01]  /*3930*/  FMUL.FTZ R5, R41.reuse, R4 ;  /* 0x0000000429057220 */ /* 0x040fe20000410000 */
[-C--:B------:R-:W-:Y:S01]  /*3940*/  FMUL.FTZ R6, R41, R34.reuse ;  /* 0x0000002229067220 */ /* 0x080fe20000410000 */
[-C--:B------:R-:W-:Y:S01]  /*3950*/  FFMA.FTZ R135, R38, R7.reuse, -R135 ;  /* 0x0000000726877223 */ /* 0x080fe20000010887 */
[----:B------:R-:W-:Y:S01]  /*3960*/  ISETP.GE.AND P1, PT, R108, 0x1, PT ;  /* 0x000000016c00780c */ /* 0x000fe20003f26270 */
[----:B------:R-:W-:Y:S01]  /*3970*/  FMUL.FTZ R7, R131, R7 ;  /* 0x0000000783077220 */ /* 0x000fe20000410000 */
[----:B------:R-:W-:Y:S01]  /*3980*/  FFMA.FTZ R5, R133, R34, R5 ;  /* 0x0000002285057223 */ /* 0x000fe20000010005 */
[----:B------:R-:W-:Y:S01]  /*3990*/  FADD.FTZ R139, -R45, R139 ;  /* 0x0000008b2d8b7221 */ /* 0x000fe20000010100 */
[----:B-1----:R-:W-:Y:S01]  /*39a0*/  FMUL.FTZ R104, R39, R70 ;  /* 0x0000004627687220 */ /* 0x002fe20000410000 */
[----:B--2---:R-:W-:Y:S01]  /*39b0*/  FMUL.FTZ R106, R3, R40 ;  /* 0x00000028036a7220 */ /* 0x004fe20000410000 */
[----:B------:R-:W-:Y:S01]  /*39c0*/  FFMA.FTZ R6, R133, R4, -R6 ;  /* 0x0000000485067223 */ /* 0x000fe20000010806 */
[----:B------:R-:W-:Y:S01]  /*39d0*/  FFMA.FTZ R4, R38, R35, R7 ;  /* 0x0000002326047223 */ /* 0x000fe20000010007 */
[----:B------:R-:W-:Y:S01]  /*39e0*/  FADD.FTZ R5, RZ, R5 ;  /* 0x00000005ff057221 */ /* 0x000fe20000010000 */
[-C--:B------:R-:W-:Y:S01]  /*39f0*/  FFMA.FTZ R7, R139, R104.reuse, -R106 ;  /* 0x000000688b077223 */ /* 0x080fe2000001086a */
[----:B------:R-:W-:Y:S01]  /*3a00*/  FMUL.FTZ R104, R3, R104 ;  /* 0x0000006803687220 */ /* 0x000fe20000410000 */
[----:B------:R-:W-:Y:S01]  /*3a10*/  FADD.FTZ R6, RZ, R6 ;  /* 0x00000006ff067221 */ /* 0x000fe20000010000 */
[----:B------:R-:W-:Y:S01]  /*3a20*/  FADD.FTZ R4, R5, R4 ;  /* 0x0000000405047221 */ /* 0x000fe20000010000 */
[C---:B------:R-:W-:Y:S01]  /*3a30*/  FMUL.FTZ R106, R124.reuse, R2 ;  /* 0x000000027c6a7220 */ /* 0x040fe20000410000 */
[-C--:B------:R-:W-:Y:S01]  /*3a40*/  FMUL.FTZ R147, R124, R143.reuse ;  /* 0x0000008f7c937220 */ /* 0x080fe20000410000 */
[----:B------:R-:W-:Y:S01]  /*3a50*/  FFMA.FTZ R5, R139, R40, R104 ;  /* 0x000000288b057223 */ /* 0x000fe20000010068 */
[----:B------:R-:W-:Y:S01]  /*3a60*/  FADD.FTZ R6, R6, R135 ;  /* 0x0000008706067221 */ /* 0x000fe20000010000 */
[----:B------:R-:W-:Y:S01]  /*3a70*/  BSSY.RECONVERGENT B0, `(.L_x_18206) ;  /* 0x000000a000007945 */ /* 0x000fe20003800200 */
[----:B------:R-:W-:Y:S01]  /*3a80*/  ISETP.GE.AND P2, PT, R108, 0x21, PT ;  /* 0x000000216c00780c */ /* 0x000fe20003f46270 */
[C---:B------:R-:W-:Y:S01]  /*3a90*/  FFMA.FTZ R106, R125.reuse, R143, -R106 ;  /* 0x0000008f7d6a7223 */ /* 0x040fe2000001086a */
[----:B------:R0:W1:Y:S01]  /*3aa0*/  LDS R149, [R84+0x290] ;  /* 0x0002900054957984 */ /* 0x0000620000000800 */
[----:B------:R-:W-:Y:S01]  /*3ab0*/  FFMA.FTZ R104, R125, R2, R147 ;  /* 0x000000027d687223 */ /* 0x000fe20000010093 */
[----:B------:R-:W-:Y:S01]  /*3ac0*/  FADD.FTZ R4, R4, R5 ;  /* 0x0000000504047221 */ /* 0x000fe20000010000 */
[----:B------:R-:W-:Y:S01]  /*3ad0*/  FADD.FTZ R6, R6, R7 ;  /* 0x0000000706067221 */ /* 0x000fe20000010000 */
[----:B------:R-:W-:Y:S07]  /*3ae0*/  @!P1 BRA `(.L_x_18207) ;  /* 0x0000000000089947 */ /* 0x000fee0003800000 */
[----:B------:R-:W2:Y:S04]  /*3af0*/  LDS R5, [R86+0x210] ;  /* 0x0002100056057984 */ /* 0x000ea80000000800 */
[----:B--2---:R2:W-:Y:S02]  /*3b00*/  REDG.E.ADD.F32.FTZ.RN.STRONG.GPU desc[UR16][R36.64], R5 ;  /* 0x00000005240079a6 */ /* 0x0045e4000c12f310 */
.L_x_18207:
[----:B------:R-:W-:Y:S05]  /*3b10*/  BSYNC.RECONVERGENT B0 ;  /* 0x0000000000007941 */ /* 0x000fea0003800200 */
.L_x_18206:
[----:B------:R-:W-:Y:S04]  /*3b20*/  BSSY.RECONVERGENT B0, `(.L_x_18208) ;  /* 0x0000003000007945 */ /* 0x000fe80003800200 */
[----:B------:R-:W-:Y:S05]  /*3b30*/  @!P2 BRA `(.L_x_18209) ;  /* 0x000000000004a947 */ /* 0x000fea0003800000 */
[----:B-1----:R3:W-:Y:S02]  /*3b40*/  REDG.E.ADD.F32.FTZ.RN.STRONG.GPU desc[UR16][R36.64+0x80], R149 ;  /* 0x00008095240079a6 */ /* 0x0027e4000c12f310 */
.L_x_18209:
[----:B------:R-:W-:Y:S05]  /*3b50*/  BSYNC.RECONVERGENT B0 ;  /* 0x0000000000007941 */ /* 0x000fea0003800200 */
.L_x_18208:
[----:B--2---:R2:W4:Y:S01]  /*3b60*/  LDS R5, [R83+0x310] ;  /* 0x0003100053057984 */ /* 0x0045220000000800 */
        /* <DEDUP_REMOVED lines=8> */
[----:B----4-:R2:W-:Y:S02]  /*3bf0*/  REDG.E.ADD.F32.FTZ.RN.STRONG.GPU desc[UR16][R36.64+0x100], R5 ;  /* 0x00010005240079a6 */ /* 0x0105e4000c12f310 */
.L_x_18211:
[----:B------:R-:W-:Y:S05]  /*3c00*/  BSYNC.RECONVERGENT B0 ;  /* 0x0000000000007941 */ /* 0x000fea0003800200 */
.L_x_18210:
[----:B--2-4-:R2:W4:Y:S01]  /*3c10*/  LDS R5, [R82+0x390] ;  /* 0x0003900052057984 */ /* 0x0145220000000800 */
[----:B------:R-:W-:Y:S01]  /*3c20*/  BSSY.RECONVERGENT B0, `(.L_x_18212) ;  /* 0x0000004000007945 */ /* 0x000fe20003800200 */
[----:B------:R-:W-:-:S03]  /*3c30*/  FMUL.FTZ R108, R127, R68 ;  /* 0x000000447f6c7220 */ /* 0x000fc60000410000 */
[----:B------:R-:W-:Y:S05]  /*3c40*/  @!P1 BRA `(.L_x_18213) ;  /* 0x0000000000049947 */ /* 0x000fea0003800000 */
[----:B----4-:R4:W-:Y:S02]  /*3c50*/  REDG.E.ADD.F32.FTZ.RN.STRONG.GPU desc[UR16][R36.64+0x180], R5 ;  /* 0x00018005240079a6 */ /* 0x0109e4000c12f310 */
.L_x_18213:
[----:B------:R-:W-:Y:S05]  /*3c60*/  BSYNC.RECONVERGENT B0 ;  /* 0x0000000000007941 */ /* 0x000fea0003800200 */
.L_x_18212:
[----:B------:R0:W0:Y:S01]  /*3c70*/  LDS R7, [R79+0x410] ;  /* 0x000410004f077984 */ /* 0x0000220000000800 */
[----:B------:R-:W-:Y:S01]  /*3c80*/  BSSY.RECONVERGENT B0, `(.L_x_18214) ;  /* 0x0000006000007945 */ /* 0x000fe20003800200 */
[----:B------:R-:W-:Y:S01]  /*3c90*/  FADD.FTZ R143, -R44, R143 ;  /* 0x0000008f2c8f7221 */ /* 0x000fe20000010100 */
[----:B----4-:R-:W-:Y:S01]  /*3ca0*/  FMUL.FTZ R5, R129, R68 ;  /* 0x0000004481057220 */ /* 0x010fe20000410000 */
[----:B------:R-:W-:Y:S01]  /*3cb0*/  FMUL.FTZ R110, R2, R108 ;  /* 0x0000006c026e7220 */ /* 0x000fe20000410000 */
[----:B------:R-:W-:Y:S06]  /*3cc0*/  @!P2 BRA `(.L_x_18215) ;  /* 0x000000000004a947 */ /* 0x000fec0003800000 */
[----:B0-----:R4:W-:Y:S02]  /*3cd0*/  REDG.E.ADD.F32.FTZ.RN.STRONG.GPU desc[UR16][R36.64+0x200], R7 ;  /* 0x00020007240079a6 */ /* 0x0019e4000c12f310 */
.L_x_18215:
[----:B------:R-:W-:Y:S05]  /*3ce0*/  BSYNC.RECONVERGENT B0 ;  /* 0x0000000000007941 */ /* 0x000fea0003800200 */
.L_x_18214:
[-C--:B0---4-:R-:W-:Y:S01]  /*3cf0*/  FFMA.FTZ R7, R143, R5.reuse, -R110 ;  /* 0x000000058f077223 */ /* 0x091fe2000001086e */
[----:B------:R-:W-:Y:S01]  /*3d00*/  FMUL.FTZ R110, R2, R5 ;  /* 0x00000005026e7220 */ /* 0x000fe20000410000 */
[----:B------:R-:W-:Y:S01]  /*3d10*/  BSSY.RECONVERGENT B0, `(.L_x_18216) ;  /* 0x0000004000007945 */ /* 0x000fe20003800200 */
[----:B------:R0:W4:Y:S03]  /*3d20*/  LDS R5, [R78+0x490] ;  /* 0x000490004e057984 */ /* 0x0001260000000800 */
[----:B------:R-:W-:Y:S05]  /*3d30*/  @!P3 BRA `(.L_x_18217) ;  /* 0x000000000004b947 */ /* 0x000fea0003800000 */
[----:B----4-:R4:W-:Y:S02]  /*3d40*/  REDG.E.ADD.F32.FTZ.RN.STRONG.GPU desc[UR16][R36.64+0x280], R5 ;  /* 0x00028005240079a6 */ /* 0x0109e4000c12f310 */
.L_x_18217:
[----:B------:R-:W-:Y:S05]  /*3d50*/  BSYNC.RECONVERGENT B0 ;  /* 0x0000000000007941 */ /* 0x000fea0003800200 */
.L_x_18216:
[----:B------:R0:W0:Y:S01]  /*3d60*/  LDS R125, [R77+0x510] ;  /* 0x000510004d7d7984 */ /* 0x0000220000000800 */
[----:B------:R-:W-:Y:S01]  /*3d70*/  BSSY.RECONVERGENT B0, `(.L_x_18218) ;  /* 0x0000004000007945 */ /* 0x000fe20003800200 */
[----:B----4-:R-:W-:-:S03]  /*3d80*/  FFMA.FTZ R5, R143, R108, R110 ;  /* 0x0000006c8f057223 */ /* 0x010fc6000001006e */
[----:B------:R-:W-:Y:S05]  /*3d90*/  @!P4 BRA `(.L_x_18219) ;  /* 0x000000000004c947 */ /* 0x000fea0003800000 */
[----:B0-----:R4:W-:Y:S02]  /*3da0*/  REDG.E.ADD.F32.FTZ.RN.STRONG.GPU desc[UR16][R36.64+0x300], R125 ;  /* 0x0003007d240079a6 */ /* 0x0019e4000c12f310 */
.L_x_18219:
[----:B------:R-:W-:Y:S05]  /*3db0*/  BSYNC.RECONVERGENT B0 ;  /* 0x0000000000007941 */ /* 0x000fea0003800200 */
.L_x_18218:
[----:B------:R-:W-:Y:S01]  /*3dc0*/  FADD.FTZ R4, R4, R5 ;  /* 0x0000000504047221 */ /* 0x000fe20000010000 */
[----:B------:R-:W-:Y:S01]  /*3dd0*/  BSSY.RECONVERGENT B0, `(.L_x_18220) ;  /* 0x0000004000007945 */ /* 0x000fe20003800200 */
[----:B------:R0:W0:Y:S03]  /*3de0*/  LDS R5, [R76+0x590] ;  /* 0x000590004c057984 */ /* 0x0000260000000800 */
[----:B------:R-:W-:Y:S05]  /*3df0*/  @!P5 BRA `(.L_x_18221) ;  /* 0x000000000004d947 */ /* 0x000fea0003800000 */
[----:B0-----:R0:W-:Y:S02]  /*3e00*/  REDG.E.ADD.F32.FTZ.RN.STRONG.GPU desc[UR16][R36.64+0x380], R5 ;  /* 0x00038005240079a6 */ /* 0x0011e4000c12f310 */
.L_x_18221:
[----:B------:R-:W-:Y:S05]  /*3e10*/  BSYNC.RECONVERGENT B0 ;  /* 0x0000000000007941 */ /* 0x000fea0003800200 */
.L_x_18220:
[----:B0-----:R-:W-:Y:S01]  /*3e20*/  FADD.FTZ R5, R6, R7 ;  /* 0x0000000706057221 */ /* 0x001fe20000010000 */
[C---:B------:R-:W-:Y:S01]  /*3e30*/  FFMA.FTZ R6, R50.reuse, R106, R141 ;  /* 0x0000006a32067223 */ /* 0x040fe2000001008d */
[----:B------:R-:W-:Y:S01]  /*3e40*/  FFMA.FTZ R7, -R50, R104, R137 ;  /* 0x0000006832077223 */ /* 0x000fe20000010189 */
[----:B---34-:R-:W0:Y:S01]  /*3e50*/  SHFL.DOWN PT, R37, R4, 0x1, 0x1f ;  /* 0x08201f0004257f89 */ /* 0x018e2200000e0000 */
[----:B------:R-:W-:Y:S01]  /*3e60*/  ISETP.GT.AND P1, PT, R72, 0x1e, PT ;  /* 0x0000001e4800780c */ /* 0x000fe20003f24270 */
[----:B------:R-:W-:Y:S01]  /*3e70*/  FADD.FTZ R56, R40, R56 ;  /* 0x0000003828387221 */ /* 0x000fe20000010000 */
[----:B------:R-:W-:Y:S01]  /*3e80*/  ISETP.GT.AND P2, PT, R72, 0xf, PT ;  /* 0x0000000f4800780c */ /* 0x000fe20003f44270 */
[----:B------:R-:W3:Y:S01]  /*3e90*/  SHFL.DOWN PT, R36, R5, 0x1, 0x1f ;  /* 0x08201f0005247f89 */ /* 0x000ee200000e0000 */
[----:B------:R-:W-:Y:S01]  /*3ea0*/  BSSY.RECONVERGENT B0, `(.L_x_18222) ;  /* 0x000003b000007945 */ /* 0x000fe20003800200 */
[----:B------:R-:W-:Y:S02]  /*3eb0*/  FADD.FTZ R55, R108, R55 ;  /* 0x000000376c377221 */ /* 0x000fe40000010000 */
[----:B------:R-:W4:Y:S04]  /*3ec0*/  SHFL.DOWN PT, R125, R6, 0x1, 0x1f ;  /* 0x08201f00067d7f89 */ /* 0x000f2800000e0000 */
[----:B------:R-:W5:Y:S02]  /*3ed0*/  SHFL.DOWN PT, R104, R7, 0x1, 0x1f ;  /* 0x08201f0007687f89 */ /* 0x000f6400000e0000 */
[----:B0-----:R-:W-:Y:S01]  /*3ee0*/  @!P1 FADD.FTZ R4, R4, R37 ;  /* 0x0000002504049221 */ /* 0x001fe20000010000 */
[----:B---3--:R-:W-:-:S04]  /*3ef0*/  @!P1 FADD.FTZ R5, R5, R36 ;  /* 0x0000002405059221 */ /* 0x008fc80000010000 */
[----:B------:R-:W0:Y:S01]  /*3f00*/  SHFL.DOWN PT, R37, R4, 0x2, 0x1f ;  /* 0x08401f0004257f89 */ /* 0x000e2200000e0000 */
[----:B----4-:R-:W-:-:S03]  /*3f10*/  @!P1 FADD.FTZ R6, R6, R125 ;  /* 0x0000007d06069221 */ /* 0x010fc60000010000 */
[----:B------:R-:W3:Y:S01]  /*3f20*/  SHFL.DOWN PT, R36, R5, 0x2, 0x1f ;  /* 0x08401f0005247f89 */ /* 0x000ee200000e0000 */
[----:B-----5:R-:W-:-:S03]  /*3f30*/  @!P1 FADD.FTZ R7, R7, R104 ;  /* 0x0000006807079221 */ /* 0x020fc60000010000 */
[----:B------:R-:W4:Y:S01]  /*3f40*/  SHFL.DOWN PT, R125, R6, 0x2, 0x1f ;  /* 0x08401f00067d7f89 */ /* 0x000f2200000e0000 */
[----:B------:R-:W-:-:S03]  /*3f50*/  ISETP.GT.AND P1, PT, R72, 0x1d, PT ;  /* 0x0000001d4800780c */ /* 0x000fc60003f24270 */
[----:B------:R-:W5:Y:S10]  /*3f60*/  SHFL.DOWN PT, R104, R7, 0x2, 0x1f ;  /* 0x08401f0007687f89 */ /* 0x000f7400000e0000 */
        /* <DEDUP_REMOVED lines=10> */
[----:B------:R-:W-:Y:S01]  /*4010*/  FMUL.FTZ R37, R33, R129 ;  /* 0x0000008121257220 */ /* 0x000fe20000410000 */
[----:B---3--:R-:W-:-:S03]  /*4020*/  @!P1 FADD.FTZ R5, R5, R36 ;  /* 0x0000002405059221 */ /* 0x008fc60000010000 */
[----:B------:R-:W-:Y:S01]  /*4030*/  FFMA.FTZ R36, R32, R127, R37 ;  /* 0x0000007f20247223 */ /* 0x000fe20000010025 */
[----:B------:R-:W-:Y:S01]  /*4040*/  FMUL.FTZ R37, R33, R39 ;  /* 0x0000002721257220 */ /* 0x000fe20000410000 */
[----:B----4-:R-:W-:Y:S01]  /*4050*/  @!P1 FADD.FTZ R6, R6, R125 ;  /* 0x0000007d06069221 */ /* 0x010fe20000010000 */
[----:B------:R-:W0:Y:S01]  /*4060*/  SHFL.DOWN PT, R110, R5, 0x8, 0x1f ;  /* 0x09001f00056e7f89 */ /* 0x000e2200000e0000 */
[----:B------:R-:W-:Y:S01]  /*4070*/  FMUL.FTZ R143, R143, R36 ;  /* 0x000000248f8f7220 */ /* 0x000fe20000410000 */
[----:B------:R-:W-:Y:S01]  /*4080*/  FMUL.FTZ R36, R33, R117 ;  /* 0x0000007521247220 */ /* 0x000fe20000410000 */
[----:B-----5:R-:W-:Y:S01]  /*4090*/  @!P1 FADD.FTZ R7, R7, R104 ;  /* 0x0000006807079221 */ /* 0x020fe20000010000 */
[----:B------:R-:W3:Y:S01]  /*40a0*/  SHFL.DOWN PT, R125, R4, 0x8, 0x1f ;  /* 0x09001f00047d7f89 */ /* 0x000ee200000e0000 */
[----:B------:R-:W-:Y:S01]  /*40b0*/  ISETP.GT.AND P1, PT, R72, 0x17, PT ;  /* 0x000000174800780c */ /* 0x000fe20003f24270 */
[C---:B------:R-:W-:Y:S02]  /*40c0*/  FMUL.FTZ R104, R33.reuse, R127 ;  /* 0x0000007f21687220 */ /* 0x040fe40000410000 */
[----:B------:R-:W4:Y:S02]  /*40d0*/  SHFL.DOWN PT, R135, R6, 0x8, 0x1f ;  /* 0x09001f0006877f89 */ /* 0x000f2400000e0000 */
[C---:B------:R-:W-:Y:S01]  /*40e0*/  FFMA.FTZ R129, R32.reuse, R129, -R104 ;  /* 0x0000008120817223 */ /* 0x040fe20000010868 */
[----:B------:R-:W-:Y:S01]  /*40f0*/  FFMA.FTZ R104, R32, R39, -R36 ;  /* 0x0000002720687223 */ /* 0x000fe20000010824 */
[----:B------:R-:W5:Y:S02]  /*4100*/  SHFL.DOWN PT, R112, R7, 0x8, 0x1f ;  /* 0x09001f0007707f89 */ /* 0x000f6400000e0000 */
[----:B------:R-:W-:Y:S01]  /*4110*/  FFMA.FTZ R129, R2, R129, R143 ;  /* 0x0000008102817223 */ /* 0x000fe2000001008f */
[----:B------:R-:W-:Y:S01]  /*4120*/  FFMA.FTZ R2, R32, R117, R37 ;  /* 0x0000007520027223 */ /* 0x000fe20000010025 */
[----:B------:R-:W-:-:S02]  /*4130*/  FMUL.FTZ R37, R33, R145 ;  /* 0x0000009121257220 */ /* 0x000fc40000410000 */
[----:B------:R-:W-:Y:S01]  /*4140*/  FFMA.FTZ R106, R58, R127, R129 ;  /* 0x0000007f3a6a7223 */ /* 0x000fe20000010081 */
[----:B------:R-:W-:Y:S01]  /*4150*/  FMUL.FTZ R40, R139, R2 ;  /* 0x000000028b287220 */ /* 0x000fe20000410000 */
        /* <DEDUP_REMOVED lines=11> */
[----:B---3--:R-:W-:Y:S01]  /*4210*/  FADD.FTZ R5, R5, R2 ;  /* 0x0000000205057221 */ /* 0x008fe20000010000 */
[----:B------:R-:W-:Y:S01]  /*4220*/  FADD.FTZ R6, R6, R125 ;  /* 0x0000007d06067221 */ /* 0x000fe20000010000 */
[----:B------:R-:W-:-:S09]  /*4230*/  FADD.FTZ R7, R7, R36 ;  /* 0x0000002407077221 */ /* 0x000fd20000010000 */
[----:B------:R0:W-:Y:S02]  /*4240*/  @!P1 STS.128 [UR6+0x640], R4 ;  /* 0x00064004ff009988 */ /* 0x0001e40008000c06 */
.L_x_18223:
[----:B------:R-:W-:Y:S05]  /*4250*/  BSYNC.RECONVERGENT B0 ;  /* 0x0000000000007941 */ /* 0x000fea0003800200 */
.L_x_18222:
[CC--:B---3--:R-:W-:Y:S01]  /*4260*/  FMUL.FTZ R2, R33.reuse, R122.reuse ;  /* 0x0000007a21027220 */ /* 0x0c8fe20000410000 */
[CC--:B0-----:R-:W-:Y:S01]  /*4270*/  FMUL.FTZ R36, R33.reuse, R119.reuse ;  /* 0x0000007721247220 */ /* 0x0c1fe20000410000 */
[C---:B------:R-:W-:Y:S01]  /*4280*/  FFMA.FTZ R37, R32.reuse, R119, R37 ;  /* 0x0000007720257223 */ /* 0x040fe20000010025 */
[-C--:B------:R-:W-:Y:S01]  /*4290*/  FMUL.FTZ R33, R33, R123.reuse ;  /* 0x0000007b21217220 */ /* 0x080fe20000410000 */
[----:B------:R-:W-:Y:S01]  /*42a0*/  FFMA.FTZ R2, R32, R123, R2 ;  /* 0x0000007b20027223 */ /* 0x000fe20000010002 */
[----:B------:R-:W-:Y:S01]  /*42b0*/  ISETP.NE.AND P1, PT, R90, RZ, PT ;  /* 0x000000ff5a00720c */ /* 0x000fe20003f25270 */
        /* <DEDUP_REMOVED lines=22> */
[----:B------:R-:W3:Y:S01]  /*4420*/  @P1 LDS.64 R32, [UR7+0x2b80] ;  /* 0x002b8007ff201984 */ /* 0x000ee20008000a00 */
[----:B0-----:R-:W-:Y:S01]  /*4430*/  @P1 FADD.FTZ R6, R6, R2 ;  /* 0x0000000206061221 */ /* 0x001fe20000010000 */
[----:B------:R-:W-:Y:S01]  /*4440*/  @P1 FADD.FTZ R7, R7, R3 ;  /* 0x0000000307071221 */ /* 0x000fe20000010000 */
[----:B---3--:R-:W-:Y:S01]  /*4450*/  @P1 FADD.FTZ R4, R4, R32 ;  /* 0x0000002004041221 */ /* 0x008fe20000010000 */
[----:B------:R-:W-:-:S03]  /*4460*/  @P1 FADD.FTZ R5, R5, R33 ;  /* 0x0000002105051221 */ /* 0x000fc60000010000 */
[----:B------:R0:W-:Y:S04]  /*4470*/  STS.64 [UR7+0x3380], R6 ;  /* 0x00338006ff007988 */ /* 0x0001e80008000a07 */
[----:B------:R0:W-:Y:S02]  /*4480*/  STS.64 [UR7+0x2b80], R4 ;  /* 0x002b8004ff007988 */ /* 0x0001e40008000a07 */
.L_x_18225:
[----:B------:R-:W-:Y:S05]  /*4490*/  BSYNC.RECONVERGENT B0 ;  /* 0x0000000000007941 */ /* 0x000fea0003800200 */
.L_x_18224:
[----:B------:R-:W-:-:S04]  /*44a0*/  UIADD3 UR4, UPT, UPT, UR4, 0x1, URZ ;  /* 0x0000000104047890 */ /* 0x000fc8000fffe0ff */
[----:B------:R-:W-:-:S09]  /*44b0*/  UISETP.GE.AND UP0, UPT, UR4, UR9, UPT ;  /* 0x000000090400728c */ /* 0x000fd2000bf06270 */
[----:B------:R-:W-:Y:S05]  /*44c0*/  BRA.U !UP0, `(.L_x_18226) ;  /* 0xffffffd5082c7547 */ /* 0x000fea000b83ffff */
.L_x_18192:
[----:B------:R-:W-:Y:S06]  /*44d0*/  BAR.SYNC.DEFER_BLOCKING 0x0 ;  /* 0x0000000000007b1d */ /* 0x000fec0000010000 */
[----:B------:R-:W-:Y:S02]  /*44e0*/  F2F.BF16.F32 R2, R54 ;  /* 0x0000003600027304 */ /* 0x000fe40000202000 */
[----:B------:R-:W3:Y:S01]  /*44f0*/  LDC.64 R24, c[0x0][0x4f8] ;  /* 0x00013e00ff187b82 */ /* 0x000ee20000000a00 */
[----:B------:R-:W5:Y:S05]  /*4500*/  LDCU.64 UR6, c[0x0][0x500] ;  /* 0x0000a000ff0677ac */ /* 0x000f6a0008000a00 */
[----:B------:R-:W-:Y:S02]  /*4510*/  F2F.BF16.F32 R56, R56 ;  /* 0x0000003800387304 */ /* 0x000fe40000202000 */
[----:B------:R-:W1:Y:S01]  /*4520*/  LDC.64 R26, c[0x0][0x550] ;  /* 0x00015400ff1a7b82 */ /* 0x000e620000000a00 */
[----:B------:R-:W2:Y:S05]  /*4530*/  LDG.E.64 R18, desc[UR16][R18.64] ;  /* 0x0000001012127981 */ /* 0x000eaa000c1e1b00 */
[----:B------:R-:W0:Y:S01]  /*4540*/  F2F.BF16.F32 R55, R55 ;  /* 0x0000003700377304 */ /* 0x000e220000202000 */
[----:B------:R-:W-:-:S04]  /*4550*/  IADD3 R96, P4, PT, R96, -0x100, RZ ;  /* 0xffffff0060607810 */ /* 0x000fc80007f9e0ff */
[----:B------:R-:W-:-:S03]  /*4560*/  IADD3.X R97, PT, PT, R97, -0x1, RZ, P4, !PT ;  /* 0xffffffff61617810 */ /* 0x000fc600027fe4ff */
[----:B------:R-:W-:Y:S01]  /*4570*/  F2F.BF16.F32 R57, R57 ;  /* 0x0000003900397304 */ /* 0x000fe20000202000 */
[----:B0-----:R-:W-:Y:S01]  /*4580*/  PRMT R55, R56, 0x5410, R55 ;  /* 0x0000541038377816 */ /* 0x001fe20000000037 */
[----:B--2---:R-:W-:Y:S01]  /*4590*/  STS.64 [R71], R18 ;  /* 0x0000001247007388 */ /* 0x004fe20000000a00 */
        /* <DEDUP_REMOVED lines=23> */
[----:B------:R-:W2:Y:S04]  /*4710*/  @!P0 MUFU.EX2 R0, R0 ;  /* 0x0000000000008308 */ /* 0x000ea80000000800 */
[----:B------:R-:W-:-:S04]  /*4720*/  LOP3.LUT R5, R55, R3, RZ, 0xfc, !PT ;  /* 0x0000000337057212 */ /* 0x000fc800078efcff */
[----:B------:R-:W4:Y:S01]  /*4730*/  @!P3 MUFU.EX2 R19, R19 ;  /* 0x000000130013b308 */ /* 0x000f220000000800 */
[----:B0-----:R-:W-:Y:S01]  /*4740*/  @!P2 FADD.FTZ R18, R4, 1 ;  /* 0x3f8000000412a421 */ /* 0x001fe20000010000 */
[----:B------:R-:W-:-:S05]  /*4750*/  LOP3.LUT R4, R2, R57, RZ, 0xfc, !PT ;  /* 0x0000003902047212 */ /* 0x000fca00078efcff */
[----:B------:R3:W-:Y:S01]  /*4760*/  STS.64 [R71], R4 ;  /* 0x0000000447007388 */ /* 0x0007e20000000a00 */
[----:B------:R-:W0:Y:S01]  /*4770*/  @!P2 MUFU.RCP R18, R18 ;  /* 0x000000120012a308 */ /* 0x000e220000001000 */
[----:B------:R-:W-:Y:S01]  /*4780*/  NOP ;  /* 0x0000000000007918 */ /* 0x000fe20000000000 */
[----:B--2---:R-:W-:-:S06]  /*4790*/  @!P0 FADD.FTZ R6, R0, 1 ;  /* 0x3f80000000068421 */ /* 0x004fcc0000010000 */
[----:B------:R-:W2:Y:S01]  /*47a0*/  @!P1 MUFU.EX2 R7, R7 ;  /* 0x0000000700079308 */ /* 0x000ea20000000800 */
[----:B------:R-:W1:Y:S01]  /*47b0*/  LDS.64 R2, [R71] ;  /* 0x0000000047027984 */ /* 0x000e620000000a00 */
[----:B----4-:R-:W-:-:S06]  /*47c0*/  @!P3 FADD.FTZ R0, R19, 1 ;  /* 0x3f8000001300b421 */ /* 0x010fcc0000010000 */
[----:B------:R-:W4:Y:S01]  /*47d0*/  @!P3 MUFU.RCP R0, R0 ;  /* 0x000000000000b308 */ /* 0x000f220000001000 */
[----:B0-----:R-:W-:Y:S01]  /*47e0*/  @!P2 FMUL.FTZ R61, R61, R18 ;  /* 0x000000123d3da220 */ /* 0x001fe20000410000 */
[----:B------:R-:W-:Y:S02]  /*47f0*/  SHF.L.U32 R18, R64, 0x7, RZ ;  /* 0x0000000740127819 */ /* 0x000fe400000006ff */
[----:B------:R-:W-:Y:S02]  /*4800*/  IADD3 R94, P2, PT, R94, -0x100, RZ ;  /* 0xffffff005e5e7810 */ /* 0x000fe40007f5e0ff */
[--C-:B------:R-:W-:Y:S02]  /*4810*/  SHF.R.S32.HI R19, RZ, 0x1f, R18.reuse ;  /* 0x0000001fff137819 */ /* 0x100fe40000011412 */
[----:B------:R-:W0:Y:S01]  /*4820*/  @!P0 MUFU.RCP R20, R6 ;  /* 0x0000000600148308 */ /* 0x000e220000001000 */
[----:B--2---:R-:W-:Y:S01]  /*4830*/  @!P1 FADD.FTZ R7, R7, 1 ;  /* 0x3f80000007079421 */ /* 0x004fe20000010000 */
[----:B------:R-:W-:Y:S01]  /*4840*/  IADD3.X R95, PT, PT, R95, -0x1, RZ, P2, !PT ;  /* 0xffffffff5f5f7810 */ /* 0x000fe200017fe4ff */
[----:B---3--:R-:W-:-:S04]  /*4850*/  IMAD.WIDE.U32 R4, R24, UR18, R18 ;  /* 0x0000001218047c25 */ /* 0x008fc8000f8e0012 */
[----:B------:R-:W-:Y:S01]  /*4860*/  IMAD R5, R25, UR18, R5 ;  /* 0x0000001219057c24 */ /* 0x000fe2000f8e0205 */
[----:B------:R-:W2:Y:S01]  /*4870*/  @!P1 MUFU.RCP R7, R7 ;  /* 0x0000000700079308 */ /* 0x000ea20000001000 */
[----:B----4-:R-:W-:Y:S01]  /*4880*/  @!P3 FMUL.FTZ R63, R63, R0 ;  /* 0x000000003f3fb220 */ /* 0x010fe20000410000 */
[----:B------:R-:W-:Y:S01]  /*4890*/  IADD3 R98, P3, PT, R98, -0x100, RZ ;  /* 0xffffff0062627810 */ /* 0x000fe20007f7e0ff */
[----:B-----5:R-:W-:-:S03]  /*48a0*/  IMAD.WIDE.U32 R4, R115, UR6, R4 ;  /* 0x0000000673047c25 */ /* 0x020fc6000f8e0004 */
[----:B------:R-:W-:Y:S01]  /*48b0*/  IADD3.X R99, PT, PT, R99, -0x1, RZ, P3, !PT ;  /* 0xffffffff63637810 */ /* 0x000fe20001ffe4ff */
[----:B------:R-:W-:Y:S01]  /*48c0*/  IMAD R0, R115, UR7, R5 ;  /* 0x0000000773007c24 */ /* 0x000fe2000f8e0205 */
[----:B------:R-:W-:Y:S01]  /*48d0*/  F2F.BF16.F32 R22, R61 ;  /* 0x0000003d00167304 */ /* 0x000fe20000202000 */
[----:B0-----:R-:W-:Y:S01]  /*48e0*/  @!P0 FMUL.FTZ R59, R59, R20 ;  /* 0x000000143b3b8220 */ /* 0x001fe20000410000 */
[C---:B-1----:R-:W-:Y:S01]  /*48f0*/  LEA R20, P0, R4.reuse, R26, 0x1 ;  /* 0x0000001a04147211 */ /* 0x042fe200078008ff */
[----:B------:R-:W0:Y:S03]  /*4900*/  LDCU.64 UR6, c[0x0][0x520] ;  /* 0x0000a400ff0677ac */ /* 0x000e260008000a00 */
[----:B------:R-:W-:Y:S02]  /*4910*/  LEA.HI.X R21, R4, R27, R0, 0x1, P0 ;  /* 0x0000001b04157211 */ /* 0x000fe400000f0c00 */
[----:B------:R-:W1:Y:S01]  /*4920*/  F2F.BF16.F32 R25, R63 ;  /* 0x0000003f00197304 */ /* 0x000e620000202000 */
[----:B--2---:R-:W-:Y:S01]  /*4930*/  @!P1 FMUL.FTZ R60, R60, R7 ;  /* 0x000000073c3c9220 */ /* 0x004fe20000410000 */
[----:B------:R-:W2:Y:S01]  /*4940*/  LDC.64 R26, c[0x0][0x518] ;  /* 0x00014600ff1a7b82 */ /* 0x000ea20000000a00 */
[----:B------:R-:W-:Y:S01]  /*4950*/  IMAD.WIDE.U32 R4, R85, 0x8, R20 ;  /* 0x0000000855047825 */ /* 0x000fe200078e0014 */
[----:B------:R-:W-:-:S04]  /*4960*/  IADD3 R93, P1, PT, R93, -0x200, RZ ;  /* 0xfffffe005d5d7810 */ /* 0x000fc80007f3e0ff */
[----:B------:R-:W3:Y:S01]  /*4970*/  F2F.BF16.F32 R6, R60 ;  /* 0x0000003c00067304 */ /* 0x000ee20000202000 */
[----:B------:R4:W-:Y:S01]  /*4980*/  STG.E.64 desc[UR16][R4.64], R2 ;  /* 0x0000000204007986 */ /* 0x0009e2000c101b10 */
[----:B------:R-:W-:Y:S02]  /*4990*/  IADD3.X R91, PT, PT, R91, -0x1, RZ, P1, !PT ;  /* 0xffffffff5b5b7810 */ /* 0x000fe40000ffe4ff */
[----:B-1----:R-:W-:-:S04]  /*49a0*/  PRMT R25, R22, 0x5410, R25 ;  /* 0x0000541016197816 */ /* 0x002fc80000000019 */
[----:B------:R1:W5:Y:S01]  /*49b0*/  F2F.BF16.F32 R23, R59 ;  /* 0x0000003b00177304 */ /* 0x0003620000202000 */
[----:B---3--:R-:W-:-:S04]  /*49c0*/  IMAD.WIDE.U32 R6, R6, 0x10000, RZ ;  /* 0x0001000006067825 */ /* 0x008fc800078e00ff */
[----:B-1----:R-:W-:Y:S01]  /*49d0*/  FADD.FTZ R59, R59, R92 ;  /* 0x0000005c3b3b7221 */ /* 0x002fe20000010000 */
[----:B--2---:R-:W-:Y:S01]  /*49e0*/  IMAD.WIDE.U32 R18, R26, UR18, R18 ;  /* 0x000000121a127c25 */ /* 0x004fe2000f8e0012 */
[----:B------:R-:W-:-:S03]  /*49f0*/  LOP3.LUT R21, R25, R7, RZ, 0xfc, !PT ;  /* 0x0000000719157212 */ /* 0x000fc600078efcff */
[----:B------:R-:W-:Y:S01]  /*4a00*/  FADD.FTZ R60, R59, R60 ;  /* 0x0000003c3b3c7221 */ /* 0x000fe20000010000 */
[----:B-----5:R-:W-:Y:S01]  /*4a10*/  LOP3.LUT R20, R6, R23, RZ, 0xfc, !PT ;  /* 0x0000001706147212 */ /* 0x020fe200078efcff */
[----:B------:R-:W-:Y:S01]  /*4a20*/  BAR.SYNC.DEFER_BLOCKING 0x0 ;  /* 0x0000000000007b1d */ /* 0x000fe20000010000 */
[----:B------:R-:W-:Y:S02]  /*4a30*/  IMAD R19, R27, UR18, R19 ;  /* 0x000000121b137c24 */ /* 0x000fe4000f8e0213 */
[----:B------:R-:W-:Y:S01]  /*4a40*/  FADD.FTZ R60, R60, R61 ;  /* 0x0000003d3c3c7221 */ /* 0x000fe20000010000 */
[----:B0-----:R-:W-:-:S04]  /*4a50*/  IMAD.WIDE.U32 R18, R115, UR6, R18 ;  /* 0x0000000673127c25 */ /* 0x001fc8000f8e0012 */
[----:B------:R-:W4:Y:S01]  /*4a60*/  LDC.64 R22, c[0x0][0x560] ;  /* 0x00015800ff167b82 */ /* 0x000f220000000a00 */
[----:B------:R-:W-:Y:S01]  /*4a70*/  FADD.FTZ R92, R60, R63 ;  /* 0x0000003f3c5c7221 */ /* 0x000fe20000010000 */
[----:B------:R-:W-:Y:S01]  /*4a80*/  IMAD R0, R115, UR7, R19 ;  /* 0x0000000773007c24 */ /* 0x000fe2000f8e0213 */
        /* <DEDUP_REMOVED lines=10> */
.L_x_18183:
        /* <DEDUP_REMOVED lines=34> */
.L_x_18229:
[----:B------:R-:W-:Y:S05]  /*4d50*/  BSYNC.RECONVERGENT B0 ;  /* 0x0000000000007941 */ /* 0x000fea0003800200 */
.L_x_18228:
        /* <DEDUP_REMOVED lines=26> */
.L_x_18231:
[----:B------:R-:W-:Y:S05]  /*4f00*/  BSYNC.RECONVERGENT B0 ;  /* 0x0000000000007941 */ /* 0x000fea0003800200 */
.L_x_18230:
[----:B------:R-:W-:Y:S05]  /*4f10*/  @P2 EXIT ;  /* 0x000000000000294d */ /* 0x000fea0003800000 */
[----:B------:R-:W2:Y:S01]  /*4f20*/  S2UR UR5, SR_CgaCtaId ;  /* 0x00000000000579c3 */ /* 0x000ea20000008800 */
[----:B------:R-:W-:Y:S01]  /*4f30*/  BSSY.RECONVERGENT B0, `(.L_x_18232) ;  /* 0x0000021000007945 */ /* 0x000fe20003800200 */
[----:B0-----:R-:W-:Y:S01]  /*4f40*/  MOV R11, R16 ;  /* 0x00000010000b7202 */ /* 0x001fe20000000f00 */
[----:B------:R-:W-:Y:S01]  /*4f50*/  UMOV UR4, 0x400 ;  /* 0x0000040000047882 */ /* 0x000fe20000000000 */
[----:B------:R-:W0:Y:S01]  /*4f60*/  LDCU UR6, c[0x0][0x360] ;  /* 0x00006c00ff0677ac */ /* 0x000e220008000800 */
[----:B------:R-:W3:Y:S01]  /*4f70*/  LDCU.64 UR8, c[0x0][0x4b0] ;  /* 0x00009600ff0877ac */ /* 0x000ee20008000a00 */
[----:B------:R-:W4:Y:S01]  /*4f80*/  LDCU.64 UR10, c[0x0][0x4d0] ;  /* 0x00009a00ff0a77ac */ /* 0x000f220008000a00 */
[----:B------:R-:W0:Y:S01]  /*4f90*/  LDCU.128 UR12, c[0x0][0x530] ;  /* 0x0000a600ff0c77ac */ /* 0x000e220008000c00 */
[----:B--234-:R-:W-:-:S12]  /*4fa0*/  ULEA UR4, UR5, UR4, 0x18 ;  /* 0x0000000405047291 */ /* 0x01cfd8000f8ec0ff */
.L_x_18233:
[----:B------:R-:W-:Y:S02]  /*4fb0*/  LEA R0, R11, UR4, 0x3 ;  /* 0x000000040b007c11 */ /* 0x000fe4000f8e18ff */
[----:B-1-3--:R-:W-:Y:S02]  /*4fc0*/  SHF.R.S32.HI R2, RZ, 0x1f, R11 ;  /* 0x0000001fff027819 */ /* 0x00afe4000001140b */
[----:B------:R-:W-:Y:S01]  /*4fd0*/  MOV R106, R12 ;  /* 0x0000000c006a7202 */ /* 0x000fe20000000f00 */
[----:B------:R-:W1:Y:S01]  /*4fe0*/  LDS.64 R16, [R0+0x2b80] ;  /* 0x002b800000107984 */ /* 0x000e620000000a00 */
[----:B------:R-:W-:Y:S01]  /*4ff0*/  MOV R108, R14 ;  /* 0x0000000e006c7202 */ /* 0x000fe20000000f00 */
[C---:B------:R-:W-:Y:S02]  /*5000*/  IMAD R4, R2.reuse, UR8, RZ ;  /* 0x0000000802047c24 */ /* 0x040fe4000f8e02ff */
[----:B------:R-:W2:Y:S01]  /*5010*/  LDS.64 R18, [R0+0x3380] ;  /* 0x0033800000127984 */ /* 0x000ea20000000a00 */
[----:B------:R-:W-:-:S02]  /*5020*/  IMAD R2, R2, UR10, RZ ;  /* 0x0000000a02027c24 */ /* 0x000fc4000f8e02ff */
[----:B------:R-:W-:-:S04]  /*5030*/  IMAD.WIDE.U32 R6, R11, UR8, R106 ;  /* 0x000000080b067c25 */ /* 0x000fc8000f8e006a */
[C---:B------:R-:W-:Y:S02]  /*5040*/  IMAD R3, R11.reuse, UR9, R4 ;  /* 0x000000090b037c24 */ /* 0x040fe4000f8e0204 */
[C---:B------:R-:W-:Y:S01]  /*5050*/  IMAD R5, R11.reuse, UR11, R2 ;  /* 0x0000000b0b057c24 */ /* 0x040fe2000f8e0202 */
[C---:B0-----:R-:W-:Y:S01]  /*5060*/  LEA R2, P0, R6.reuse, UR12, 0x3 ;  /* 0x0000000c06027c11 */ /* 0x041fe2000f8018ff */
        /* <DEDUP_REMOVED lines=14> */
.L_x_18232:
[----:B------:R-:W-:Y:S05]  /*5150*/  EXIT ;  /* 0x000000000000794d */ /* 0x000fea0003800000 */
.L_x_18234:
        /* <DEDUP_REMOVED lines=10> */
.L_x_18814:


//--------------------- .text._Z25selective_scan_bwd_kernelI32Selective_Scan_bwd_kernel_traitsILi32ELi4ELb1ELb0ELb1ELb1ELb1EN3c108BFloat16ENS1_7complexIfEEEEv12SSMParamsBwd --------------------------
	.section	.text._Z25selective_scan_bwd_kernelI32Selective_Scan_bwd_kernel_traitsILi32ELi4ELb1ELb0ELb1ELb1ELb1EN3c108BFloat16ENS1_7complexIfEEEEv12SSMParamsBwd,"ax",@progbits
	.align	128
        .global         _Z25selective_scan_bwd_kernelI32Selective_Scan_bwd_kernel_traitsILi32ELi4ELb1ELb0ELb1ELb1ELb1EN3c108BFloat16ENS1_7complexIfEEEEv12SSMParamsBwd
        .type           _Z25selective_scan_bwd_kernelI32Selective_Scan_bwd_kernel_traitsILi32ELi4ELb1ELb0ELb1ELb1ELb1EN3c108BFloat16ENS1_7complexIfEEEEv12SSMParamsBwd,@function
        .size           _Z25selective_scan_bwd_kernelI32Selective_Scan_bwd_kernel_traitsILi32ELi4ELb1ELb0ELb1ELb1ELb1EN3c108BFloat16ENS1_7complexIfEEEEv12SSMParamsBwd,(.L_x_18815 - _Z25selective_scan_bwd_kernelI32Selective_Scan_bwd_kernel_traitsILi32ELi4ELb1ELb0ELb1ELb1ELb1EN3c108BFloat16ENS1_7complexIfEEEEv12SSMParamsBwd)
        .other          _Z25selective_scan_bwd_kernelI32Selective_Scan_bwd_kernel_traitsILi32ELi4ELb1ELb0ELb1ELb1ELb1EN3c108BFloat16ENS1_7complexIfEEEEv12SSMParamsBwd,@"STO_CUDA_ENTRY STV_DEFAULT"
_Z25selective_scan_bwd_kernelI32Selective_Scan_bwd_kernel_traitsILi32ELi4ELb1ELb0ELb1ELb1ELb1EN3c108BFloat16ENS1_7complexIfEEEEv12SSMParamsBwd:
.text._Z25selective_scan_bwd_kernelI32Selective_Scan_bwd_kernel_traitsILi32ELi4ELb1ELb0ELb1ELb1ELb1EN3c108BFloat16ENS1_7complexIfEEEEv12SSMParamsBwd:
        /* <DEDUP_REMOVED lines=181> */
.L_x_18280:
        /* <DEDUP_REMOVED lines=8> */
[----:B------:R-:W-:-:S07]  /*0bd0*/  IADD3 R71, PT, PT, R90, -0x1, RZ ;  /* 0xffffffff5a477810 */ /* 0x000fce0007ffe0ff */
[----:B------:R-:W3:Y:S01]  /*0be0*/  LDC.64 R26, c[0x0][0x418] ;  /* 0x00010600ff1a7b82 */ /* 0x000ee20000000a00 */
[----:B------:R-:W4:Y:S01]  /*0bf0*/  LDG.E.64 R4, desc[UR16][R4.64] ;  /* 0x0000001004047981 */ /* 0x000f22000c1e1b00 */
[----:B0-----:R-:W-:-:S06]  /*0c00*/  ULEA UR4, UR6, UR4, 0x18 ;  /* 0x0000000406047291 */ /* 0x001fcc000f8ec0ff */
[----:B------:R-:W0:Y:S01]  /*0c10*/  LDC.64 R28, c[0x0][0x488] ;  /* 0x00012200ff1c7b82 */ /* 0x000e220000000a00 */
[----:B-1----:R-:W-:-:S05]  /*0c20*/  LEA R73, R74, UR4, 0x3 ;  /* 0x000000044a497c11 */ /* 0x002fca000f8e18ff */
[----:B----4-:R-:W-:Y:S01]  /*0c30*/  STS.64 [R73], R4 ;  /* 0x0000000449007388 */ /* 0x010fe20000000a00 */
[----:B------:R-:W-:-:S03]  /*0c40*/  NOP ;  /* 0x0000000000007918 */ /* 0x000fc60000000000 */
[----:B------:R-:W-:Y:S01]  /*0c50*/  LDS.64 R2, [R73] ;  /* 0x0000000049027984 */ /* 0x000fe20000000a00 */
[----:B------:R-:W-:Y:S06]  /*0c60*/  BAR.SYNC.DEFER_BLOCKING 0x0 ;  /* 0x0000000000007b1d */ /* 0x000fec0000010000 */
[----:B------:R-:W4:Y:S04]  /*0c70*/  LDG.E.64 R6, desc[UR16][R18.64] ;  /* 0x0000001012067981 */ /* 0x000f28000c1e1b00 */
        /* <DEDUP_REMOVED lines=8> */
[----:B--2---:R-:W-:Y:S01]  /*0d00*/  IMAD.WIDE.U32 R6, R24, UR18, R20 ;  /* 0x0000001218067c25 */ /* 0x004fe2000f8e0014 */
[----:B-1----:R-:W-:-:S02]  /*0d10*/  SHF.R.U64 R0, R30, 0x10, R31 ;  /* 0x000000101e007819 */ /* 0x002fc4000000121f */
[----:B------:R-:W-:Y:S01]  /*0d20*/  SHF.R.U32.HI R69, RZ, 0x10, R31 ;  /* 0x00000010ff457819 */ /* 0x000fe2000001161f */
[----:B------:R-:W-:Y:S01]  /*0d30*/  IMAD R7, R25, UR18, R7 ;  /* 0x0000001219077c24 */ /* 0x000fe2000f8e0207 */
[----:B------:R-:W-:Y:S02]  /*0d40*/  SHF.L.U32 R25, R30, 0x10, RZ ;  /* 0x000000101e197819 */ /* 0x000fe400000006ff */
[----:B------:R-:W-:Y:S01]  /*0d50*/  SHF.L.U32 R69, R69, 0x10, RZ ;  /* 0x0000001045457819 */ /* 0x000fe200000006ff */
[----:B---3--:R-:W-:-:S04]  /*0d60*/  IMAD.WIDE.U32 R6, R115, R26, R6 ;  /* 0x0000001a73067225 */ /* 0x008fc800078e0006 */
[--C-:B-----5:R-:W-:Y:S01]  /*0d70*/  FADD.FTZ R72, R25, R104.reuse ;  /* 0x0000006819487221 */ /* 0x120fe20000010000 */
[----:B------:R-:W-:-:S04]  /*0d80*/  FADD.FTZ R69, R69, R104 ;  /* 0x0000006845457221 */ /* 0x000fc80000010000 */
[----:B------:R-:W-:Y:S02]  /*0d90*/  FSETP.GTU.FTZ.AND P2, PT, R72, 20, PT ;  /* 0x41a000004800780b */ /* 0x000fe40003f5c000 */
[----:B------:R-:W-:Y:S01]  /*0da0*/  FSETP.GTU.FTZ.AND P1, PT, R69, 20, PT ;  /* 0x41a000004500780b */ /* 0x000fe20003f3c000 */
[----:B----4-:R1:W-:Y:S01]  /*0db0*/  STS.64 [R73], R22 ;  /* 0x0000001649007388 */ /* 0x0103e20000000a00 */
[----:B------:R-:W-:-:S03]  /*0dc0*/  NOP ;  /* 0x0000000000007918 */ /* 0x000fc60000000000 */
[----:B------:R2:W3:Y:S01]  /*0dd0*/  LDS.64 R4, [R73] ;  /* 0x0000000049047984 */ /* 0x0004e20000000a00 */
[----:B-1----:R-:W-:Y:S01]  /*0de0*/  PRMT R22, R0, 0x7610, R22 ;  /* 0x0000761000167816 */ /* 0x002fe20000000016 */
[----:B------:R-:W-:Y:S01]  /*0df0*/  IMAD R0, R115, R27, R7 ;  /* 0x0000001b73007224 */ /* 0x000fe200078e0207 */
[----:B------:R-:W-:Y:S02]  /*0e00*/  SHF.L.U32 R23, R31, 0x10, RZ ;  /* 0x000000101f177819 */ /* 0x000fe400000006ff */
[----:B------:R-:W-:Y:S02]  /*0e10*/  SHF.L.U32 R7, R22, 0x10, RZ ;  /* 0x0000001016077819 */ /* 0x000fe400000006ff */
[C---:B0-----:R-:W-:Y:S01]  /*0e20*/  LEA R22, P0, R6.reuse, R28, 0x1 ;  /* 0x0000001c06167211 */ /* 0x041fe200078008ff */
[--C-:B------:R-:W-:Y:S02]  /*0e30*/  FADD.FTZ R70, R23, R104.reuse ;  /* 0x0000006817467221 */ /* 0x100fe40000010000 */
[----:B------:R-:W-:Y:S01]  /*0e40*/  FADD.FTZ R68, R7, R104 ;  /* 0x0000006807447221 */ /* 0x000fe20000010000 */
[----:B------:R-:W-:-:S02]  /*0e50*/  LEA.HI.X R23, R6, R29, R0, 0x1, P0 ;  /* 0x0000001d06177211 */ /* 0x000fc400000f0c00 */
[----:B------:R-:W-:Y:S02]  /*0e60*/  FSETP.GTU.FTZ.AND P0, PT, R70, 20, PT ;  /* 0x41a000004600780b */ /* 0x000fe40003f1c000 */
[----:B------:R-:W-:Y:S01]  /*0e70*/  FSETP.GTU.FTZ.AND P3, PT, R68, 20, PT ;  /* 0x41a000004400780b */ /* 0x000fe20003f7c000 */
[----:B------:R-:W-:Y:S01]  /*0e80*/  IMAD.WIDE.U32 R6, R87, 0x8, R22 ;  /* 0x0000000857067825 */ /* 0x000fe200078e0016 */
[----:B--2---:R-:W-:Y:S11]  /*0e90*/  @P2 BRA `(.L_x_18237) ;  /* 0x0000000000782947 */ /* 0x004ff60003800000 */
        /* <DEDUP_REMOVED lines=30> */
.L_x_18237:
[----:B------:R-:W-:Y:S05]  /*1080*/  BSYNC.RECONVERGENT B0 ;  /* 0x0000000000007941 */ /* 0x000fea0003800200 */
.L_x_18236:
        /* <DEDUP_REMOVED lines=32> */
.L_x_18239:
[----:B------:R-:W-:Y:S05]  /*1290*/  BSYNC.RECONVERGENT B0 ;  /* 0x0000000000007941 */ /* 0x000fea0003800200 */
.L_x_18238:
        /* <DEDUP_REMOVED lines=32> */
.L_x_18241:
[----:B------:R-:W-:Y:S05]  /*14a0*/  BSYNC.RECONVERGENT B0 ;  /* 0x0000000000007941 */ /* 0x000fea0003800200 */
.L_x_18240:
        /* <DEDUP_REMOVED lines=32> */
.L_x_18243:
[----:B------:R-:W-:Y:S05]  /*16b0*/  BSYNC.RECONVERGENT B0 ;  /* 0x0000000000007941 */ /* 0x000fea0003800200 */
.L_x_18242:
[----:B------:R-:W-:Y:S08]  /*16c0*/  BAR.SYNC.DEFER_BLOCKING 0x0 ;  /* 0x0000000000007b1d */ /* 0x000ff00000010000 */
[----:B------:R-:W0:Y:S01]  /*16d0*/  LDC.64 R26, c[0x0][0x420] ;  /* 0x00010800ff1a7b82 */ /* 0x000e220000000a00 */
[----:B------:R-:W1:Y:S01]  /*16e0*/  LDCU.64 UR6, c[0x0][0x510] ;  /* 0x0000a200ff0677ac */ /* 0x000e620008000a00 */
[----:B------:R-:W2:Y:S06]  /*16f0*/  LDCU.64 UR8, c[0x0][0x490] ;  /* 0x00009200ff0877ac */ /* 0x000eac0008000a00 */
[----:B------:R-:W4:Y:S08]  /*1700*/  LDC.64 R28, c[0x0][0x428] ;  /* 0x00010a00ff1c7b82 */ /* 0x000f300000000a00 */
[----:B------:R-:W5:Y:S01]  /*1710*/  LDC.64 R30, c[0x0][0x478] ;  /* 0x00011e00ff1e7b82 */ /* 0x000f620000000a00 */
[----:B------:R-:W3:Y:S01]  /*1720*/  LDG.E.64 R22, desc[UR16][R6.64] ;  /* 0x0000001006167981 */ /* 0x000ee2000c1e1b00 */
        /* <DEDUP_REMOVED lines=8> */
[----:B---3--:R-:W-:Y:S01]  /*17b0*/  STS.64 [R73], R22 ;  /* 0x0000001649007388 */ /* 0x008fe20000000a00 */
[----:B------:R-:W-:-:S03]  /*17c0*/  NOP ;  /* 0x0000000000007918 */ /* 0x000fc60000000000 */
[----:B------:R-:W3:Y:S01]  /*17d0*/  LDS.64 R28, [R73] ;  /* 0x00000000491c7984 */ /* 0x000ee20000000a00 */
[----:B------:R-:W-:Y:S06]  /*17e0*/  BAR.SYNC.DEFER_BLOCKING 0x0 ;  /* 0x0000000000007b1d */ /* 0x000fec0000010000 */
[----:B------:R-:W4:Y:S01]  /*17f0*/  LDG.E.64 R24, desc[UR16][R24.64] ;  /* 0x0000001018187981 */ /* 0x000f22000c1e1b00 */
[----:B--2---:R-:W-:-:S04]  /*1800*/  UISETP.NE.U32.AND UP0, UPT, UR8, URZ, UPT ;  /* 0x000000ff0800728c */ /* 0x004fc8000bf05070 */
[----:B------:R-:W-:Y:S01]  /*1810*/  UISETP.NE.AND.EX UP0, UPT, UR9, URZ, UPT, UP0 ;  /* 0x000000ff0900728c */ /* 0x000fe2000bf05300 */
[----:B---3--:R-:W-:Y:S02]  /*1820*/  SHF.L.U32 R33, R29, 0x10, RZ ;  /* 0x000000101d217819 */ /* 0x008fe400000006ff */
[--C-:B------:R-:W-:Y:S02]  /*1830*/  SHF.R.U32.HI R37, RZ, 0x10, R29.reuse ;  /* 0x00000010ff257819 */ /* 0x100fe4000001161d */
[----:B------:R-:W-:Y:S01]  /*1840*/  SHF.R.U64 R30, R28, 0x10, R29 ;  /* 0x000000101c1e7819 */ /* 0x000fe2000000121d */
[----:B------:R-:W-:Y:S01]  /*1850*/  FMUL.FTZ R0, R33, -1.4426950216293334961 ;  /* 0xbfb8aa3b21007820 */ /* 0x000fe20000410000 */
[----:B------:R-:W-:Y:S02]  /*1860*/  SHF.L.U32 R37, R37, 0x10, RZ ;  /* 0x0000001025257819 */ /* 0x000fe400000006ff */
[----:B------:R-:W-:Y:S02]  /*1870*/  SHF.L.U32 R30, R30, 0x10, RZ ;  /* 0x000000101e1e7819 */ /* 0x000fe400000006ff */
[----:B------:R-:W-:Y:S01]  /*1880*/  SHF.R.U64 R29, R4, 0x10, R5 ;  /* 0x00000010041d7819 */ /* 0x000fe20000001205 */
[----:B------:R-:W2:Y:S01]  /*1890*/  MUFU.EX2 R0, R0 ;  /* 0x0000000000007308 */ /* 0x000ea20000000800 */
[----:B------:R-:W-:Y:S01]  /*18a0*/  FMUL.FTZ R26, R37, -1.4426950216293334961 ;  /* 0xbfb8aa3b251a7820 */ /* 0x000fe20000410000 */
[----:B------:R-:W-:-:S06]  /*18b0*/  FMUL.FTZ R22, R30, -1.4426950216293334961 ;  /* 0xbfb8aa3b1e167820 */ /* 0x000fcc0000410000 */
[----:B------:R-:W3:Y:S08]  /*18c0*/  MUFU.EX2 R26, R26 ;  /* 0x0000001a001a7308 */ /* 0x000ef00000000800 */
[----:B------:R-:W5:Y:S01]  /*18d0*/  MUFU.EX2 R22, R22 ;  /* 0x0000001600167308 */ /* 0x000f620000000800 */
[----:B--2---:R-:W-:-:S07]  /*18e0*/  FADD.FTZ R23, R0, 1 ;  /* 0x3f80000000177421 */ /* 0x004fce0000010000 */
[----:B------:R-:W2:Y:S01]  /*18f0*/  MUFU.RCP R34, R23 ;  /* 0x0000001700227308 */ /* 0x000ea20000001000 */
[----:B---3--:R-:W-:-:S07]  /*1900*/  FADD.FTZ R27, R26, 1 ;  /* 0x3f8000001a1b7421 */ /* 0x008fce0000010000 */
[----:B------:R-:W3:Y:S01]  /*1910*/  MUFU.RCP R38, R27 ;  /* 0x0000001b00267308 */ /* 0x000ee20000001000 */
[----:B-----5:R-:W-:-:S07]  /*1920*/  FADD.FTZ R22, R22, 1 ;  /* 0x3f80000016167421 */ /* 0x020fce0000010000 */
[----:B------:R5:W-:Y:S01]  /*1930*/  MUFU.RCP R31, R22 ;  /* 0x00000016001f7308 */ /* 0x000be20000001000 */
[----:B--2---:R-:W-:-:S04]  /*1940*/  FADD.FTZ R26, -R34, 1 ;  /* 0x3f800000221a7421 */ /* 0x004fc80000010100 */
[----:B------:R-:W-:Y:S01]  /*1950*/  FFMA.FTZ R26, R33, R26, 1 ;  /* 0x3f800000211a7423 */ /* 0x000fe2000001001a */
[----:B---3--:R-:W-:-:S04]  /*1960*/  FADD.FTZ R32, -R38, 1 ;  /* 0x3f80000026207421 */ /* 0x008fc80000010100 */
[----:B-----5:R-:W-:Y:S01]  /*1970*/  FFMA.FTZ R22, R37, R32, 1 ;  /* 0x3f80000025167423 */ /* 0x020fe20000010020 */
[----:B----4-:R2:W-:Y:S01]  /*1980*/  STS.64 [R73], R24 ;  /* 0x0000001849007388 */ /* 0x0105e20000000a00 */
[----:B------:R-:W-:-:S03]  /*1990*/  NOP ;  /* 0x0000000000007918 */ /* 0x000fc60000000000 */
[----:B------:R-:W3:Y:S01]  /*19a0*/  LDS.64 R6, [R73] ;  /* 0x0000000049067984 */ /* 0x000ee20000000a00 */
[----:B--2---:R-:W-:Y:S02]  /*19b0*/  SHF.L.U32 R25, R28, 0x10, RZ ;  /* 0x000000101c197819 */ /* 0x004fe400000006ff */
[----:B------:R-:W-:Y:S02]  /*19c0*/  SHF.L.U32 R24, R5, 0x10, RZ ;  /* 0x0000001005187819 */ /* 0x000fe400000006ff */
[----:B------:R-:W-:Y:S01]  /*19d0*/  SHF.R.U32.HI R28, RZ, 0x10, R5 ;  /* 0x00000010ff1c7819 */ /* 0x000fe20000011605 */
[----:B------:R-:W-:-:S03]  /*19e0*/  FMUL.FTZ R0, R25, -1.4426950216293334961 ;  /* 0xbfb8aa3b19007820 */ /* 0x000fc60000410000 */
[----:B------:R-:W-:-:S03]  /*19f0*/  SHF.L.U32 R27, R28, 0x10, RZ ;  /* 0x000000101c1b7819 */ /* 0x000fc600000006ff */
[----:B------:R-:W2:Y:S02]  /*1a00*/  MUFU.EX2 R0, R0 ;  /* 0x0000000000007308 */ /* 0x000ea40000000800 */
[----:B--2---:R-:W-:-:S06]  /*1a10*/  FADD.FTZ R0, R0, 1 ;  /* 0x3f80000000007421 */ /* 0x004fcc0000010000 */
[----:B------:R2:W4:Y:S01]  /*1a20*/  MUFU.RCP R28, R0 ;  /* 0x00000000001c7308 */ /* 0x0005220000001000 */
[----:B---3--:R-:W-:Y:S02]  /*1a30*/  SHF.L.U32 R36, R7, 0x10, RZ ;  /* 0x0000001007247819 */ /* 0x008fe400000006ff */
[--C-:B------:R-:W-:Y:S02]  /*1a40*/  SHF.R.U32.HI R39, RZ, 0x10, R7.reuse ;  /* 0x00000010ff277819 */ /* 0x100fe40000011607 */
[----:B------:R-:W-:Y:S01]  /*1a50*/  SHF.R.U64 R7, R6, 0x10, R7 ;  /* 0x0000001006077819 */ /* 0x000fe20000001207 */
[----:B------:R-:W-:Y:S01]  /*1a60*/  FMUL.FTZ R5, R24, R36 ;  /* 0x0000002418057220 */ /* 0x000fe20000410000 */
[----:B------:R-:W-:Y:S02]  /*1a70*/  SHF.L.U32 R39, R39, 0x10, RZ ;  /* 0x0000001027277819 */ /* 0x000fe400000006ff */
[----:B------:R-:W-:Y:S01]  /*1a80*/  SHF.L.U32 R32, R7, 0x10, RZ ;  /* 0x0000001007207819 */ /* 0x000fe200000006ff */
[----:B------:R-:W-:Y:S01]  /*1a90*/  FMUL.FTZ R5, R34, R5 ;  /* 0x0000000522057220 */ /* 0x000fe20000410000 */
[----:B--2---:R-:W-:-:S03]  /*1aa0*/  SHF.L.U32 R0, R4, 0x10, RZ ;  /* 0x0000001004007819 */ /* 0x004fc600000006ff */
[----:B------:R-:W-:Y:S01]  /*1ab0*/  FMUL.FTZ R23, R5, R26 ;  /* 0x0000001a05177220 */ /* 0x000fe20000410000 */
[----:B------:R-:W-:Y:S01]  /*1ac0*/  PRMT R26, R29, 0x7610, R26 ;  /* 0x000076101d1a7816 */ /* 0x000fe2000000001a */
[----:B------:R-:W-:Y:S01]  /*1ad0*/  FMUL.FTZ R5, R27, R39 ;  /* 0x000000271b057220 */ /* 0x000fe20000410000 */
[----:B------:R-:W-:Y:S01]  /*1ae0*/  SHF.L.U32 R29, R6, 0x10, RZ ;  /* 0x00000010061d7819 */ /* 0x000fe200000006ff */
[----:B----4-:R-:W-:Y:S01]  /*1af0*/  FADD.FTZ R4, -R28, 1 ;  /* 0x3f8000001c047421 */ /* 0x010fe20000010100 */
[----:B------:R-:W-:Y:S01]  /*1b00*/  SHF.L.U32 R26, R26, 0x10, RZ ;  /* 0x000000101a1a7819 */ /* 0x000fe200000006ff */
[----:B------:R-:W-:Y:S01]  /*1b10*/  FMUL.FTZ R5, R38, R5 ;  /* 0x0000000526057220 */ /* 0x000fe20000410000 */
[----:B------:R-:W-:Y:S01]  /*1b20*/  F2F.BF16.F32 R23, R23 ;  /* 0x0000001700177304 */ /* 0x000fe20000202000 */
[C---:B------:R-:W-:Y:S01]  /*1b30*/  FFMA.FTZ R4, R25.reuse, R4, 1 ;  /* 0x3f80000019047423 */ /* 0x040fe20000010004 */
[----:B------:R-:W-:Y:S01]  /*1b40*/  FMUL.FTZ R25, R25, R28 ;  /* 0x0000001c19197220 */ /* 0x000fe20000410000 */
[----:B------:R-:W-:Y:S01]  /*1b50*/  FMUL.FTZ R35, R5, R22 ;  /* 0x0000001605237220 */ /* 0x000fe20000410000 */
[----:B------:R-:W-:Y:S01]  /*1b60*/  FADD.FTZ R5, -R31, 1 ;  /* 0x3f8000001f057421 */ /* 0x000fe20000010100 */
[----:B------:R-:W-:Y:S01]  /*1b70*/  FMUL.FTZ R22, R26, R32 ;  /* 0x000000201a167220 */ /* 0x000fe20000410000 */
[----:B------:R-:W-:-:S02]  /*1b80*/  FMUL.FTZ R38, R37, R38 ;  /* 0x0000002625267220 */ /* 0x000fc40000410000 */
[----:B------:R-:W-:Y:S01]  /*1b90*/  FFMA.FTZ R7, R30, R5, 1 ;  /* 0x3f8000001e077423 */ /* 0x000fe20000010005 */
[----:B------:R-:W-:Y:S01]  /*1ba0*/  FMUL.FTZ R22, R31, R22 ;  /* 0x000000161f167220 */ /* 0x000fe20000410000 */
[----:B------:R-:W-:Y:S01]  /*1bb0*/  FMUL.FTZ R5, R0, R29 ;  /* 0x0000001d00057220 */ /* 0x000fe20000410000 */
[----:B------:R2:W3:Y:S02]  /*1bc0*/  F2F.BF16.F32 R40, R35 ;  /* 0x0000002300287304 */ /* 0x0004e40000202000 */
[----:B------:R-:W-:Y:S01]  /*1bd0*/  FMUL.FTZ R7, R22, R7 ;  /* 0x0000000716077220 */ /* 0x000fe20000410000 */
[----:B------:R-:W-:-:S04]  /*1be0*/  FMUL.FTZ R5, R28, R5 ;  /* 0x000000051c057220 */ /* 0x000fc80000410000 */
[----:B------:R-:W-:Y:S01]  /*1bf0*/  FMUL.FTZ R6, R5, R4 ;  /* 0x0000000405067220 */ /* 0x000fe20000410000 */
[----:B------:R-:W4:Y:S01]  /*1c00*/  F2F.BF16.F32 R7, R7 ;  /* 0x0000000700077304 */ /* 0x000f220000202000 */
[----:B--2---:R-:W-:Y:S01]  /*1c10*/  FMUL.FTZ R35, R33, R34 ;  /* 0x0000002221237220 */ /* 0x004fe20000410000 */
[----:B------:R-:W-:Y:S01]  /*1c20*/  FMUL.FTZ R33, R30, R31 ;  /* 0x0000001f1e217220 */ /* 0x000fe20000410000 */
[----:B------:R-:W-:Y:S02]  /*1c30*/  FMUL.FTZ R31, R0, R25 ;  /* 0x00000019001f7220 */ /* 0x000fe40000410000 */
[----:B------:R-:W-:Y:S01]  /*1c40*/  FMUL.FTZ R37, R24, R35 ;  /* 0x0000002318257220 */ /* 0x000fe20000410000 */
[----:B---3--:R-:W-:Y:S02]  /*1c50*/  PRMT R23, R23, 0x5410, R40 ;  /* 0x0000541017177816 */ /* 0x008fe40000000028 */
[----:B------:R0:W2:Y:S01]  /*1c60*/  F2F.BF16.F32 R41, R6 ;  /* 0x0000000600297304 */ /* 0x0000a20000202000 */
[----:B----4-:R-:W-:-:S04]  /*1c70*/  IMAD.WIDE.U32 R4, R7, 0x10000, RZ ;  /* 0x0001000007047825 */ /* 0x010fc800078e00ff */
[----:B0-----:R-:W-:Y:S01]  /*1c80*/  IMAD.WIDE.U32 R6, R42, UR18, R20 ;  /* 0x000000122a067c25 */ /* 0x001fe2000f8e0014 */
[----:B------:R-:W-:Y:S02]  /*1c90*/  LOP3.LUT R23, R23, R5, RZ, 0xfc, !PT ;  /* 0x0000000517177212 */ /* 0x000fe400078efcff */
[----:B--2---:R-:W-:Y:S01]  /*1ca0*/  LOP3.LUT R22, R4, R41, RZ, 0xfc, !PT ;  /* 0x0000002904167212 */ /* 0x004fe200078efcff */
[----:B------:R-:W-:Y:S01]  /*1cb0*/  BAR.SYNC.DEFER_BLOCKING 0x0 ;  /* 0x0000000000007b1d */ /* 0x000fe20000010000 */
[----:B------:R-:W-:Y:S02]  /*1cc0*/  IMAD R7, R43, UR18, R7 ;  /* 0x000000122b077c24 */ /* 0x000fe4000f8e0207 */
[----:B-1----:R-:W-:-:S05]  /*1cd0*/  IMAD.WIDE.U32 R6, R115, UR6, R6 ;  /* 0x0000000673067c25 */ /* 0x002fca000f8e0006 */
[----:B------:R-:W0:Y:S01]  /*1ce0*/  LDC.64 R40, c[0x0][0x558] ;  /* 0x00015600ff287b82 */ /* 0x000e220000000a00 */
        /* <DEDUP_REMOVED lines=35> */
.L_x_18244:
[----:B------:R-:W2:Y:S01]  /*1f20*/  LDCU UR6, c[0x0][0x38c] ;  /* 0x00007180ff0677ac */ /* 0x000ea20008000800 */
[----:B------:R-:W-:Y:S01]  /*1f30*/  SHF.L.U32 R67, R2, 0x10, RZ ;  /* 0x0000001002437819 */ /* 0x000fe200000006ff */
[----:B------:R-:W-:Y:S01]  /*1f40*/  FMUL.FTZ R26, R26, R33 ;  /* 0x000000211a1a7220 */ /* 0x000fe20000410000 */
[--C-:B------:R-:W-:Y:S01]  /*1f50*/  SHF.R.U64 R65, R2, 0x10, R3.reuse ;  /* 0x0000001002417819 */ /* 0x100fe20000001203 */
[----:B01----:R-:W-:Y:S01]  /*1f60*/  FMUL.FTZ R5, R27, R38 ;  /* 0x000000261b057220 */ /* 0x003fe20000410000 */
[----:B------:R-:W-:Y:S01]  /*1f70*/  SHF.L.U32 R66, R3, 0x10, RZ ;  /* 0x0000001003427819 */ /* 0x000fe200000006ff */
[----:B------:R-:W-:Y:S01]  /*1f80*/  HFMA2 R64, -RZ, RZ, 0, 0 ;  /* 0x00000000ff407431 */ /* 0x000fe200000001ff */
[----:B------:R-:W-:Y:S01]  /*1f90*/  SHF.R.U32.HI R60, RZ, 0x10, R3 ;  /* 0x00000010ff3c7819 */ /* 0x000fe20000011603 */
[----:B------:R-:W-:Y:S01]  /*1fa0*/  FFMA.FTZ R3, R31, R67, R102 ;  /* 0x000000431f037223 */ /* 0x000fe20000010066 */
[----:B------:R-:W-:Y:S02]  /*1fb0*/  SHF.L.U32 R65, R65, 0x10, RZ ;  /* 0x0000001041417819 */ /* 0x000fe400000006ff */
[----:B------:R-:W-:-:S02]  /*1fc0*/  CS2R R62, SRZ ;  /* 0x00000000003e7805 */ /* 0x000fc4000001ff00 */
[----:B------:R-:W-:Y:S01]  /*1fd0*/  SHF.L.U32 R60, R60, 0x10, RZ ;  /* 0x000000103c3c7819 */ /* 0x000fe200000006ff */
[-C--:B------:R-:W-:Y:S01]  /*1fe0*/  FMUL.FTZ R59, R31, R106.reuse ;  /* 0x0000006a1f3b7220 */ /* 0x080fe20000410000 */
[----:B------:R-:W-:Y:S01]  /*1ff0*/  MOV R61, RZ ;  /* 0x000000ff003d7202 */ /* 0x000fe20000000f00 */
[C---:B------:R-:W-:Y:S01]  /*2000*/  FFMA.FTZ R0, R26.reuse, R65, R3 ;  /* 0x000000411a007223 */ /* 0x040fe20000010003 */
[-C--:B------:R-:W-:Y:S01]  /*2010*/  FMUL.FTZ R58, R37, R106.reuse ;  /* 0x0000006a253a7220 */ /* 0x080fe20000410000 */
[-C--:B------:R-:W-:Y:S01]  /*2020*/  FMUL.FTZ R57, R26, R106.reuse ;  /* 0x0000006a1a397220 */ /* 0x080fe20000410000 */
[----:B------:R-:W-:Y:S01]  /*2030*/  FMUL.FTZ R56, R5, R106 ;  /* 0x0000006a05387220 */ /* 0x000fe20000410000 */
[----:B--2---:R-:W-:Y:S01]  /*2040*/  UISETP.GE.AND UP0, UPT, UR6, 0x1, UPT ;  /* 0x000000010600788c */ /* 0x004fe2000bf06270 */
[----:B------:R-:W-:-:S04]  /*2050*/  FFMA.FTZ R0, R37, R66, R0 ;  /* 0x0000004225007223 */ /* 0x000fc80000010000 */
[----:B------:R-:W-:Y:S01]  /*2060*/  FFMA.FTZ R102, R5, R60, R0 ;  /* 0x0000003c05667223 */ /* 0x000fe20000010000 */
[----:B------:R-:W-:Y:S06]  /*2070*/  BAR.SYNC.DEFER_BLOCKING 0x0 ;  /* 0x0000000000007b1d */ /* 0x000fec0000010000 */
[----:B------:R-:W-:Y:S05]  /*2080*/  BRA.U !UP0, `(.L_x_18245) ;  /* 0x0000002d084c7547 */ /* 0x000fea000b800000 */
[----:B------:R-:W-:Y:S01]  /*2090*/  FADD.FTZ R0, R31, R31 ;  /* 0x0000001f1f007221 */ /* 0x000fe20000010000 */
[----:B------:R-:W-:Y:S01]  /*20a0*/  FADD.FTZ R55, R26, R26 ;  /* 0x0000001a1a377221 */ /* 0x000fe20000010000 */
[----:B------:R-:W0:Y:S01]  /*20b0*/  LDC R53, c[0x0][0x388] ;  /* 0x0000e200ff357b82 */ /* 0x000e220000000800 */
[----:B------:R-:W-:Y:S01]  /*20c0*/  SHF.L.U32 R3, R71, 0x8, RZ ;  /* 0x0000000847037819 */ /* 0x000fe200000006ff */
[----:B------:R-:W-:Y:S01]  /*20d0*/  FADD.FTZ R54, R37, R37 ;  /* 0x0000002525367221 */ /* 0x000fe20000010000 */
[C---:B------:R-:W-:Y:S01]  /*20e0*/  ISETP.NE.AND P0, PT, R90.reuse, 0x1, PT ;  /* 0x000000015a00780c */ /* 0x040fe20003f05270 */
[----:B------:R-:W-:Y:S01]  /*20f0*/  FADD.FTZ R52, R5, R5 ;  /* 0x0000000505347221 */ /* 0x000fe20000010000 */
[C---:B------:R-:W-:Y:S01]  /*2100*/  SHF.L.U32 R45, R90.reuse, 0x8, RZ ;  /* 0x000000085a2d7819 */ /* 0x040fe200000006ff */
        /* <DEDUP_REMOVED lines=22> */
.L_x_18279:
        /* <DEDUP_REMOVED lines=9> */
[----:B--2---:R-:W2:Y:S03]  /*2300*/  LDG.E.64 R34, desc[UR16][R34.64] ;  /* 0x0000001022227981 */ /* 0x004ea6000c1e1b00 */
        /* <DEDUP_REMOVED lines=20> */
[C---:B------:R-:W-:Y:S01]  /*2450*/  FMUL.FTZ R4, R5.reuse, R72 ;  /* 0x0000004805047220 */ /* 0x040fe20000410000 */
[C---:B0-----:R-:W-:Y:S01]  /*2460*/  FMUL.FTZ R6, R5.reuse, R68 ;  /* 0x0000004405067220 */ /* 0x041fe20000410000 */
[CC--:B------:R-:W-:Y:S01]  /*2470*/  FMUL.FTZ R7, R5.reuse, R70.reuse ;  /* 0x0000004605077220 */ /* 0x0c0fe20000410000 */
        /* <DEDUP_REMOVED lines=28> */
[----:B------:R-:W-:Y:S01]  /*2640*/  SHF.L.U32 R134, R134, 0x10, RZ ;  /* 0x0000001086867819 */ /* 0x000fe200000006ff */
[----:B------:R-:W0:Y:S01]  /*2650*/  MUFU.SIN R119, R110 ;  /* 0x0000006e00777308 */ /* 0x000e220000000400 */
[C---:B-1----:R-:W-:Y:S01]  /*2660*/  FMUL.FTZ R42, R43.reuse, R42 ;  /* 0x0000002a2b2a7220 */ /* 0x042fe20000410000 */
[----:B------:R-:W-:Y:S01]  /*2670*/  FMUL.FTZ R43, R43, R38 ;  /* 0x000000262b2b7220 */ /* 0x000fe20000410000 */
[----:B------:R-:W-:-:S02]  /*2680*/  SHF.L.U32 R135, R135, 0x10, RZ ;  /* 0x0000001087877819 */ /* 0x000fc400000006ff */
[----:B------:R-:W-:Y:S02]  /*2690*/  SHF.L.U32 R128, R128, 0x10, RZ ;  /* 0x0000001080807819 */ /* 0x000fe400000006ff */
[----:B------:R-:W-:Y:S01]  /*26a0*/  SHF.L.U32 R132, R5, 0x10, RZ ;  /* 0x0000001005847819 */ /* 0x000fe200000006ff */
[----:B------:R-:W1:Y:S01]  /*26b0*/  MUFU.COS R3, R118 ;  /* 0x0000007600037308 */ /* 0x000e620000000000 */
[----:B--2---:R-:W-:Y:S01]  /*26c0*/  FMUL.FTZ R114, R112, R123 ;  /* 0x0000007b70727220 */ /* 0x004fe20000410000 */
[----:B------:R-:W-:Y:S01]  /*26d0*/  SHF.L.U32 R133, R4, 0x10, RZ ;  /* 0x0000001004857819 */ /* 0x000fe200000006ff */
[----:B------:R2:W-:Y:S01]  /*26e0*/  STS.64 [R2+0xa80], R42 ;  /* 0x000a802a02007388 */ /* 0x0005e20000000a00 */
[----:B------:R-:W-:Y:S01]  /*26f0*/  SHF.L.U32 R130, R6, 0x10, RZ ;  /* 0x0000001006827819 */ /* 0x000fe200000006ff */
[C---:B---3--:R-:W-:Y:S01]  /*2700*/  FMUL.FTZ R4, R36.reuse, R135 ;  /* 0x0000008724047220 */ /* 0x048fe20000410000 */
[----:B------:R-:W-:Y:S01]  /*2710*/  FMUL.FTZ R6, R36, R134 ;  /* 0x0000008624067220 */ /* 0x000fe20000410000 */
[----:B------:R-:W-:Y:S01]  /*2720*/  FMUL.FTZ R39, R37, R128 ;  /* 0x0000008025277220 */ /* 0x000fe20000410000 */
[----:B------:R3:W4:Y:S01]  /*2730*/  MUFU.SIN R125, R118 ;  /* 0x00000076007d7308 */ /* 0x0007220000000400 */
[----:B0-----:R-:W-:Y:S01]  /*2740*/  FMUL.FTZ R112, R112, R119 ;  /* 0x0000007770707220 */ /* 0x001fe20000410000 */
[----:B------:R-:W-:Y:S01]  /*2750*/  SHF.L.U32 R119, R7, 0x10, RZ ;  /* 0x0000001007777819 */ /* 0x000fe200000006ff */
[C---:B------:R-:W-:Y:S01]  /*2760*/  FFMA.FTZ R5, R37.reuse, R133, R4 ;  /* 0x0000008525057223 */ /* 0x040fe20000010004 */
[----:B------:R-:W-:Y:S01]  /*2770*/  FFMA.FTZ R6, R37, R132, R6 ;  /* 0x0000008425067223 */ /* 0x000fe20000010006 */
[C---:B------:R-:W-:Y:S01]  /*2780*/  FFMA.FTZ R39, R36.reuse, R130, -R39 ;  /* 0x0000008224277223 */ /* 0x040fe20000010827 */
[----:B--2---:R-:W-:Y:S01]  /*2790*/  FMUL.FTZ R2, R36, R128 ;  /* 0x0000008024027220 */ /* 0x004fe20000410000 */
[----:B------:R-:W-:Y:S01]  /*27a0*/  FMUL.FTZ R122, R0, -R5 ;  /* 0x80000005007a7220 */ /* 0x000fe20000410000 */
[----:B---3--:R-:W-:Y:S01]  /*27b0*/  PRMT R118, R7, 0x7632, R118 ;  /* 0x0000763207767816 */ /* 0x008fe20000000076 */
[----:B-1----:R-:W-:Y:S01]  /*27c0*/  FMUL.FTZ R110, R108, R3 ;  /* 0x000000036c6e7220 */ /* 0x002fe20000410000 */
[C---:B------:R-:W-:Y:S01]  /*27d0*/  FMUL.FTZ R7, R37.reuse, R134 ;  /* 0x0000008625077220 */ /* 0x040fe20000410000 */
[C---:B------:R-:W-:Y:S01]  /*27e0*/  FMUL.FTZ R3, R37.reuse, R135 ;  /* 0x0000008725037220 */ /* 0x040fe20000410000 */
[----:B------:R-:W-:Y:S01]  /*27f0*/  SHF.L.U32 R118, R118, 0x10, RZ ;  /* 0x0000001076767819 */ /* 0x000fe200000006ff */
[----:B------:R-:W-:Y:S01]  /*2800*/  FMUL.FTZ R127, R54, R39 ;  /* 0x00000027367f7220 */ /* 0x000fe20000410000 */
[C---:B------:R-:W-:Y:S01]  /*2810*/  FFMA.FTZ R124, R36.reuse, R132, -R7 ;  /* 0x00000084247c7223 */ /* 0x040fe20000010807 */
[C---:B------:R-:W-:Y:S01]  /*2820*/  FFMA.FTZ R3, R36.reuse, R133, -R3 ;  /* 0x0000008524037223 */ /* 0x040fe20000010803 */
[C---:B------:R-:W-:Y:S01]  /*2830*/  FFMA.FTZ R7, R37.reuse, R130, R2 ;  /* 0x0000008225077223 */ /* 0x040fe20000010002 */
[CC--:B------:R-:W-:Y:S01]  /*2840*/  FMUL.FTZ R38, R37.reuse, R118.reuse ;  /* 0x0000007625267220 */ /* 0x0c0fe20000410000 */
[----:B------:R-:W-:Y:S01]  /*2850*/  FMUL.FTZ R40, R36, R118 ;  /* 0x0000007624287220 */ /* 0x000fe20000410000 */
[----:B----4-:R-:W-:Y:S01]  /*2860*/  FMUL.FTZ R108, R108, R125 ;  /* 0x0000007d6c6c7220 */ /* 0x010fe20000410000 */
[----:B------:R-:W-:Y:S01]  /*2870*/  FMUL.FTZ R123, R0, R3 ;  /* 0x00000003007b7220 */ /* 0x000fe20000410000 */
[-C--:B------:R-:W-:Y:S01]  /*2880*/  FFMA.FTZ R131, R36, R119.reuse, -R38 ;  /* 0x0000007724837223 */ /* 0x080fe20000010826 */
[----:B------:R-:W-:Y:S01]  /*2890*/  FFMA.FTZ R129, R37, R119, R40 ;  /* 0x0000007725817223 */ /* 0x000fe20000010028 */
        /* <DEDUP_REMOVED lines=15> */
.L_x_18247:
[----:B------:R2:W3:Y:S02]  /*2990*/  LDS.64 R40, [R91+UR5+0x1a88] ;  /* 0x001a88055b287984 */ /* 0x0004e40008000a00 */
.L_x_18248:
[----:B------:R-:W-:Y:S05]  /*29a0*/  BSYNC.RECONVERGENT B0 ;  /* 0x0000000000007941 */ /* 0x000fea0003800200 */
.L_x_18246:
[----:B0-----:R-:W0:Y:S01]  /*29b0*/  @P0 LDC R2, c[0x0][0x38c] ;  /* 0x0000e300ff020b82 */ /* 0x001e220000000800 */
[----:B------:R-:W-:Y:S01]  /*29c0*/  CS2R R4, SRZ ;  /* 0x0000000000047805 */ /* 0x000fe2000001ff00 */
[----:B0-----:R-:W-:-:S04]  /*29d0*/  @P0 IMAD R7, R51, R2, UR4 ;  /* 0x0000000433070e24 */ /* 0x001fc8000f8e0202 */
        /* <DEDUP_REMOVED lines=16> */
[----:B0-----:R-:W-:Y:S01]  /*2ae0*/  FADD.FTZ R7, RZ, R38 ;  /* 0x00000026ff077221 */ /* 0x001fe20000010000 */
        /* <DEDUP_REMOVED lines=11> */
[----:B------:R-:W0:Y:S01]  /*2ba0*/  SHFL.UP PT, R138, R6, 0x1, RZ ;  /* 0x04200000068a7989 */ /* 0x000e2200000e00ff */
        /* <DEDUP_REMOVED lines=16> */
[----:B------:R-:W0:Y:S01]  /*2cb0*/  SHFL.UP PT, R139, R6, 0x2, RZ ;  /* 0x04400000068b7989 */ /* 0x000e2200000e00ff */
[CC--:B--2---:R-:W-:Y:S01]  /*2cc0*/  FMUL.FTZ R39, R137.reuse, R3.reuse ;  /* 0x0000000389277220 */ /* 0x0c4fe20000410000 */
[C---:B------:R-:W-:Y:S02]  /*2cd0*/  FMUL.FTZ R38, R136.reuse, R3 ;  /* 0x0000000388267220 */ /* 0x040fe40000410000 */
[----:B------:R-:W2:Y:S01]  /*2ce0*/  SHFL.UP PT, R138, R7, 0x2, RZ ;  /* 0x04400000078a7989 */ /* 0x000ea200000e00ff */
[-C--:B-1----:R-:W-:Y:S01]  /*2cf0*/  @P2 FFMA.FTZ R136, R136, R2.reuse, R39 ;  /* 0x0000000288882223 */ /* 0x082fe20000010027 */
[----:B------:R-:W-:Y:S01]  /*2d00*/  @P2 FFMA.FTZ R137, R137, R2, -R38 ;  /* 0x0000000289892223 */ /* 0x000fe20000010826 */
[----:B------:R-:W-:-:S03]  /*2d10*/  ISETP.GE.AND P2, PT, R74, 0x2, PT ;  /* 0x000000024a00780c */ /* 0x000fc60003f46270 */
[----:B------:R-:W1:Y:S04]  /*2d20*/  SHFL.UP PT, R3, R136, 0x2, RZ ;  /* 0x0440000088037989 */ /* 0x000e6800000e00ff */
[----:B------:R-:W5:Y:S01]  /*2d30*/  SHFL.UP PT, R2, R137, 0x2, RZ ;  /* 0x0440000089027989 */ /* 0x000f6200000e00ff */
[-C--:B0-----:R-:W-:Y:S01]  /*2d40*/  FMUL.FTZ R39, R137, R139.reuse ;  /* 0x0000008b89277220 */ /* 0x081fe20000410000 */
[----:B------:R-:W-:-:S03]  /*2d50*/  FMUL.FTZ R38, R136, R139 ;  /* 0x0000008b88267220 */ /* 0x000fc60000410000 */
[-C--:B--2---:R-:W-:Y:S01]  /*2d60*/  FFMA.FTZ R39, R136, R138.reuse, R39 ;  /* 0x0000008a88277223 */ /* 0x084fe20000010027 */
[----:B------:R-:W-:-:S03]  /*2d70*/  FFMA.FTZ R38, R137, R138, -R38 ;  /* 0x0000008a89267223 */ /* 0x000fc60000010826 */
[----:B------:R-:W-:Y:S01]  /*2d80*/  @P2 FADD.FTZ R6, R6, R39 ;  /* 0x0000002706062221 */ /* 0x000fe20000010000 */
[----:B------:R-:W-:Y:S01]  /*2d90*/  @P2 FADD.FTZ R7, R7, R38 ;  /* 0x0000002607072221 */ /* 0x000fe20000010000 */
[CC--:B-1----:R-:W-:Y:S01]  /*2da0*/  FMUL.FTZ R39, R137.reuse, R3.reuse ;  /* 0x0000000389277220 */ /* 0x0c2fe20000410000 */
[C---:B------:R-:W-:Y:S02]  /*2db0*/  FMUL.FTZ R38, R136.reuse, R3 ;  /* 0x0000000388267220 */ /* 0x040fe40000410000 */
[----:B------:R-:W0:Y:S01]  /*2dc0*/  SHFL.UP PT, R139, R6, 0x4, RZ ;  /* 0x04800000068b7989 */ /* 0x000e2200000e00ff */
[-C--:B-----5:R-:W-:Y:S01]  /*2dd0*/  @P2 FFMA.FTZ R136, R136, R2.reuse, R39 ;  /* 0x0000000288882223 */ /* 0x0a0fe20000010027 */
[----:B------:R-:W-:Y:S02]  /*2de0*/  @P2 FFMA.FTZ R137, R137, R2, -R38 ;  /* 0x0000000289892223 */ /* 0x000fe40000010826 */
[----:B------:R-:W1:Y:S01]  /*2df0*/  SHFL.UP PT, R138, R7, 0x4, RZ ;  /* 0x04800000078a7989 */ /* 0x000e6200000e00ff */
[----:B------:R-:W-:-:S03]  /*2e00*/  ISETP.GE.AND P2, PT, R74, 0x4, PT ;  /* 0x000000044a00780c */ /* 0x000fc60003f46270 */
[----:B------:R-:W2:Y:S04]  /*2e10*/  SHFL.UP PT, R3, R136, 0x4, RZ ;  /* 0x0480000088037989 */ /* 0x000ea800000e00ff */
[----:B------:R-:W5:Y:S01]  /*2e20*/  SHFL.UP PT, R2, R137, 0x4, RZ ;  /* 0x0480000089027989 */ /* 0x000f6200000e00ff */
        /* <DEDUP_REMOVED lines=9> */
[-C--:B-----5:R-:W-:Y:S01]  /*2ec0*/  @P2 FFMA.FTZ R136, R136, R2.reuse, R39 ;  /* 0x0000000288882223 */ /* 0x0a0fe20000010027 */
[----:B------:R-:W-:Y:S01]  /*2ed0*/  @P2 FFMA.FTZ R137, R137, R2, -R38 ;  /* 0x0000000289892223 */ /* 0x000fe20000010826 */
[----:B------:R-:W-:Y:S01]  /*2ee0*/  ISETP.GE.AND P2, PT, R74, 0x8, PT ;  /* 0x000000084a00780c */ /* 0x000fe20003f46270 */
[----:B------:R-:W1:Y:S04]  /*2ef0*/  SHFL.UP PT, R39, R7, 0x8, RZ ;  /* 0x0500000007277989 */ /* 0x000e6800000e00ff */
[----:B------:R-:W2:Y:S04]  /*2f00*/  SHFL.UP PT, R3, R136, 0x8, RZ ;  /* 0x0500000088037989 */ /* 0x000ea800000e00ff */
[----:B------:R-:W5:Y:S01]  /*2f10*/  SHFL.UP PT, R2, R137, 0x8, RZ ;  /* 0x0500000089027989 */ /* 0x000f6200000e00ff */
        /* <DEDUP_REMOVED lines=13> */
[----:B------:R-:W1:Y:S02]  /*2ff0*/  SHFL.UP PT, R139, R136, 0x10, RZ ;  /* 0x06000000888b7989 */ /* 0x000e6400000e00ff */
[----:B------:R-:W-:Y:S01]  /*3000*/  IMAD R3, R31, UR4, R3 ;  /* 0x000000041f037c24 */ /* 0x000fe2000f8e0203 */
[C---:B------:R-:W-:Y:S01]  /*3010*/  LEA R38, P3, R2.reuse, R113, 0x2 ;  /* 0x0000007102267211 */ /* 0x040fe200078610ff */
[----:B------:R-:W2:Y:S03]  /*3020*/  SHFL.UP PT, R140, R7, 0x10, RZ ;  /* 0x06000000078c7989 */ /* 0x000ea600000e00ff */
[----:B------:R-:W-:Y:S01]  /*3030*/  LEA.HI.X R39, R2, R111, R3, 0x2, P3 ;  /* 0x0000006f02277211 */ /* 0x000fe200018f1403 */
[----:B------:R-:W5:Y:S01]  /*3040*/  SHFL.UP PT, R138, R137, 0x10, RZ ;  /* 0x06000000898a7989 */ /* 0x000f6200000e00ff */
[CC--:B0-----:R-:W-:Y:S01]  /*3050*/  FMUL.FTZ R2, R136.reuse, R141.reuse ;  /* 0x0000008d88027220 */ /* 0x0c1fe20000410000 */
[C---:B------:R-:W-:Y:S01]  /*3060*/  FMUL.FTZ R141, R137.reuse, R141 ;  /* 0x0000008d898d7220 */ /* 0x040fe20000410000 */
[CC--:B-1----:R-:W-:Y:S01]  /*3070*/  FMUL.FTZ R3, R136.reuse, R139.reuse ;  /* 0x0000008b88037220 */ /* 0x0c2fe20000410000 */
[C---:B------:R-:W-:Y:S01]  /*3080*/  FMUL.FTZ R139, R137.reuse, R139 ;  /* 0x0000008b898b7220 */ /* 0x040fe20000410000 */
[CC--:B--2---:R-:W-:Y:S01]  /*3090*/  FFMA.FTZ R2, R137.reuse, R140.reuse, -R2 ;  /* 0x0000008c89027223 */ /* 0x0c4fe20000010802 */
[----:B------:R-:W-:Y:S01]  /*30a0*/  FFMA.FTZ R141, R136, R140, R141 ;  /* 0x0000008c888d7223 */ /* 0x000fe2000001008d */
[----:B------:R-:W-:Y:S01]  /*30b0*/  FMUL.FTZ R140, R108, R131 ;  /* 0x000000836c8c7220 */ /* 0x000fe20000410000 */
[-C--:B-----5:R-:W-:Y:S01]  /*30c0*/  @P2 FFMA.FTZ R137, R137, R138.reuse, -R3 ;  /* 0x0000008a89892223 */ /* 0x0a0fe20000010803 */
[----:B------:R-:W-:Y:S01]  /*30d0*/  @P2 FFMA.FTZ R136, R136, R138, R139 ;  /* 0x0000008a88882223 */ /* 0x000fe2000001008b */
[----:B------:R-:W-:Y:S01]  /*30e0*/  @P2 FADD.FTZ R7, R7, R2 ;  /* 0x0000000207072221 */ /* 0x000fe20000010000 */
[----:B------:R-:W-:Y:S01]  /*30f0*/  @P2 FADD.FTZ R6, R6, R141 ;  /* 0x0000008d06062221 */ /* 0x000fe20000010000 */
[-C--:B---3--:R-:W-:Y:S01]  /*3100*/  FMUL.FTZ R3, R108, R41.reuse ;  /* 0x000000296c037220 */ /* 0x088fe20000410000 */
[----:B------:R-:W-:Y:S01]  /*3110*/  FMUL.FTZ R139, R110, R41 ;  /* 0x000000296e8b7220 */ /* 0x000fe20000410000 */
[----:B------:R0:W-:Y:S01]  /*3120*/  SHFL.UP PT, R2, R136, 0x1, RZ ;  /* 0x0420000088027989 */ /* 0x0001e200000e00ff */
[-C--:B------:R-:W-:Y:S01]  /*3130*/  FMUL.FTZ R138, R108, R129.reuse ;  /* 0x000000816c8a7220 */ /* 0x080fe20000410000 */
[-C--:B------:R-:W-:Y:S01]  /*3140*/  FFMA.FTZ R3, R110, R40.reuse, -R3 ;  /* 0x000000286e037223 */ /* 0x080fe20000010803 */
[----:B------:R-:W-:Y:S01]  /*3150*/  FFMA.FTZ R139, -R108, R40, -R139 ;  /* 0x000000286c8b7223 */ /* 0x000fe2000001098b */
[----:B------:R-:W-:Y:S01]  /*3160*/  SHFL.UP PT, R137, R137, 0x1, RZ ;  /* 0x0420000089897989 */ /* 0x000fe200000e00ff */
[C---:B------:R-:W-:Y:S01]  /*3170*/  FFMA.FTZ R141, R110.reuse, R129, -R140 ;  /* 0x000000816e8d7223 */ /* 0x040fe2000001088c */
[----:B------:R-:W-:Y:S01]  /*3180*/  FFMA.FTZ R138, R110, R131, R138 ;  /* 0x000000836e8a7223 */ /* 0x000fe2000001008a */
[C---:B------:R-:W-:Y:S01]  /*3190*/  FMUL.FTZ R145, R112.reuse, R3 ;  /* 0x0000000370917220 */ /* 0x040fe20000410000 */
[----:B------:R-:W-:Y:S01]  /*31a0*/  SHFL.UP PT, R7, R7, 0x1, RZ ;  /* 0x0420000007077989 */ /* 0x000fe200000e00ff */
[-C--:B------:R-:W-:Y:S01]  /*31b0*/  FMUL.FTZ R140, R112, R139.reuse ;  /* 0x0000008b708c7220 */ /* 0x080fe20000410000 */
[----:B------:R-:W-:Y:S01]  /*31c0*/  FADD.FTZ R141, R126, R141 ;  /* 0x0000008d7e8d7221 */ /* 0x000fe20000010000 */
[----:B------:R-:W-:Y:S01]  /*31d0*/  FADD.FTZ R143, R127, R138 ;  /* 0x0000008a7f8f7221 */ /* 0x000fe20000010000 */
[----:B------:R-:W-:Y:S01]  /*31e0*/  SHFL.UP PT, R6, R6, 0x1, RZ ;  /* 0x0420000006067989 */ /* 0x000fe200000e00ff */
[C---:B------:R-:W-:Y:S01]  /*31f0*/  FFMA.FTZ R145, R114.reuse, R139, -R145 ;  /* 0x0000008b72917223 */ /* 0x040fe20000010891 */
[----:B------:R-:W-:Y:S01]  /*3200*/  FFMA.FTZ R140, R114, R3, R140 ;  /* 0x00000003728c7223 */ /* 0x000fe2000001008c */
[C---:B0-----:R-:W-:Y:S01]  /*3210*/  FMUL.FTZ R136, R112.reuse, R141 ;  /* 0x0000008d70887220 */ /* 0x041fe20000410000 */
        /* <DEDUP_REMOVED lines=8> */
[----:B------:R-:W-:-:S03]  /*32a0*/  FADD.FTZ R142, R125, R142 ;  /* 0x0000008e7d8e7221 */ /* 0x000fc60000010000 */
[CC--:B------:R-:W-:Y:S01]  /*32b0*/  FMUL.FTZ R139, R116.reuse, R143.reuse ;  /* 0x0000008f748b7220 */ /* 0x0c0fe20000410000 */
[-C--:B------:R-:W-:Y:S01]  /*32c0*/  FMUL.FTZ R144, R116, R142.reuse ;  /* 0x0000008e74907220 */ /* 0x080fe20000410000 */
[----:B------:R-:W-:Y:S02]  /*32d0*/  SHFL.DOWN PT, R141, R138, 0x1, 0x1f ;  /* 0x08201f008a8d7f89 */ /* 0x000fe400000e0000 */
[C---:B------:R-:W-:Y:S01]  /*32e0*/  FFMA.FTZ R139, R117.reuse, R142, -R139 ;  /* 0x0000008e758b7223 */ /* 0x040fe2000001088b */
        /* <DEDUP_REMOVED lines=16> */
[----:B------:R0:W2:Y:S07]  /*33f0*/  SHFL.DOWN PT, R139, R140, 0x1, 0x1f ;  /* 0x08201f008c8b7f89 */ /* 0x0000ae00000e0000 */
[----:B------:R-:W-:Y:S05]  /*3400*/  @!P1 BRA `(.L_x_18250) ;  /* 0x0000000000289947 */ /* 0x000fea0003800000 */
[-C--:B--2---:R-:W-:Y:S01]  /*3410*/  FMUL.FTZ R137, R138, R139.reuse ;  /* 0x0000008b8a897220 */ /* 0x084fe20000410000 */
[----:B------:R-:W-:Y:S01]  /*3420*/  FMUL.FTZ R139, R136, R139 ;  /* 0x0000008b888b7220 */ /* 0x000fe20000410000 */
[-C--:B------:R-:W-:Y:S01]  /*3430*/  FMUL.FTZ R7, R138, R141.reuse ;  /* 0x0000008d8a077220 */ /* 0x080fe20000410000 */
[C---:B------:R-:W-:Y:S01]  /*3440*/  FMUL.FTZ R43, R136.reuse, R141 ;  /* 0x0000008d882b7220 */ /* 0x040fe20000410000 */
[-C--:B------:R-:W-:Y:S01]  /*3450*/  FFMA.FTZ R137, R136, R143.reuse, -R137 ;  /* 0x0000008f88897223 */ /* 0x080fe20000010889 */
[----:B------:R-:W-:Y:S01]  /*3460*/  FFMA.FTZ R139, R138, R143, R139 ;  /* 0x0000008f8a8b7223 */ /* 0x000fe2000001008b */
[C---:B01----:R-:W-:Y:S01]  /*3470*/  FFMA.FTZ R136, R6.reuse, R136, -R7 ;  /* 0x0000008806887223 */ /* 0x043fe20000010807 */
[----:B------:R-:W-:Y:S01]  /*3480*/  FFMA.FTZ R138, R6, R138, R43 ;  /* 0x0000008a068a7223 */ /* 0x000fe2000001002b */
[----:B------:R-:W-:Y:S01]  /*3490*/  FADD.FTZ R142, R142, R137 ;  /* 0x000000898e8e7221 */ /* 0x000fe20000010000 */
[----:B------:R-:W-:-:S07]  /*34a0*/  FADD.FTZ R140, R140, R139 ;  /* 0x0000008b8c8c7221 */ /* 0x000fce0000010000 */
.L_x_18250:
[----:B------:R-:W-:Y:S05]  /*34b0*/  BSYNC.RECONVERGENT B0 ;  /* 0x0000000000007941 */ /* 0x000fea0003800200 */
.L_x_18249:
        /* <DEDUP_REMOVED lines=11> */
[----:B------:R1:W3:Y:S01]  /*3570*/  SHFL.DOWN PT, R141, R142, 0x2, 0x1f ;  /* 0x08401f008e8d7f89 */ /* 0x0002e200000e0000 */
[-C--:B------:R-:W-:Y:S01]  /*3580*/  FMUL.FTZ R144, R135, R2.reuse ;  /* 0x0000000287907220 */ /* 0x080fe20000410000 */
[----:B------:R-:W-:Y:S01]  /*3590*/  BSSY.RECONVERGENT B0, `(.L_x_18251) ;  /* 0x0000015000007945 */ /* 0x000fe20003800200 */
[C---:B------:R-:W-:Y:S01]  /*35a0*/  FFMA.FTZ R3, R133.reuse, R2, R3 ;  /* 0x0000000285037223 */ /* 0x040fe20000010003 */
[----:B--2---:R1:W2:Y:S01]  /*35b0*/  SHFL.DOWN PT, R139, R140, 0x2, 0x1f ;  /* 0x08401f008c8b7f89 */ /* 0x0042a200000e0000 */
        /* <DEDUP_REMOVED lines=8> */
[-C--:B--2---:R-:W-:Y:S01]  /*3640*/  FMUL.FTZ R137, R138, R139.reuse ;  /* 0x0000008b8a897220 */ /* 0x084fe20000410000 */
[----:B------:R-:W-:Y:S01]  /*3650*/  FMUL.FTZ R139, R136, R139 ;  /* 0x0000008b888b7220 */ /* 0x000fe20000410000 */
[-C--:B0-----:R-:W-:Y:S01]  /*3660*/  FMUL.FTZ R43, R138, R133.reuse ;  /* 0x000000858a2b7220 */ /* 0x081fe20000410000 */
[C---:B------:R-:W-:Y:S01]  /*3670*/  FMUL.FTZ R133, R136.reuse, R133 ;  /* 0x0000008588857220 */ /* 0x040fe20000410000 */
[-C--:B---3--:R-:W-:Y:S01]  /*3680*/  FFMA.FTZ R137, R136, R141.reuse, -R137 ;  /* 0x0000008d88897223 */ /* 0x088fe20000010889 */
[----:B------:R-:W-:Y:S01]  /*3690*/  FFMA.FTZ R139, R138, R141, R139 ;  /* 0x0000008d8a8b7223 */ /* 0x000fe2000001008b */
[-C--:B-1----:R-:W-:Y:S01]  /*36a0*/  FFMA.FTZ R136, R136, R144.reuse, -R43 ;  /* 0x0000009088887223 */ /* 0x082fe2000001082b */
[----:B------:R-:W-:Y:S01]  /*36b0*/  FFMA.FTZ R138, R138, R144, R133 ;  /* 0x000000908a8a7223 */ /* 0x000fe20000010085 */
[----:B------:R-:W-:Y:S01]  /*36c0*/  FADD.FTZ R142, R142, R137 ;  /* 0x000000898e8e7221 */ /* 0x000fe20000010000 */
[----:B------:R-:W-:-:S07]  /*36d0*/  FADD.FTZ R140, R140, R139 ;  /* 0x0000008b8c8c7221 */ /* 0x000fce0000010000 */
.L_x_18252:
[----:B------:R-:W-:Y:S05]  /*36e0*/  BSYNC.RECONVERGENT B0 ;  /* 0x0000000000007941 */ /* 0x000fea0003800200 */
.L_x_18251:
[----:B0-----:R0:W0:Y:S01]  /*36f0*/  SHFL.DOWN PT, R144, R136, 0x4, 0x1f ;  /* 0x08801f0088907f89 */ /* 0x00102200000e0000 */
[----:B------:R-:W-:Y:S03]  /*3700*/  BSSY.RECONVERGENT B0, `(.L_x_18253) ;  /* 0x000000f000007945 */ /* 0x000fe60003800200 */
[----:B------:R0:W0:Y:S04]  /*3710*/  SHFL.DOWN PT, R133, R138, 0x4, 0x1f ;  /* 0x08801f008a857f89 */ /* 0x00002800000e0000 */
[----:B---3--:R3:W0:Y:S04]  /*3720*/  SHFL.DOWN PT, R141, R142, 0x4, 0x1f ;  /* 0x08801f008e8d7f89 */ /* 0x00862800000e0000 */
[----:B--2---:R3:W2:Y:S01]  /*3730*/  SHFL.DOWN PT, R139, R140, 0x4, 0x1f ;  /* 0x08801f008c8b7f89 */ /* 0x0046a200000e0000 */
[----:B------:R-:W-:Y:S05]  /*3740*/  @P3 BRA `(.L_x_18254) ;  /* 0x0000000000283947 */ /* 0x000fea0003800000 */
[-C--:B--2---:R-:W-:Y:S01]  /*3750*/  FMUL.FTZ R137, R138, R139.reuse ;  /* 0x0000008b8a897220 */ /* 0x084fe20000410000 */
[----:B------:R-:W-:Y:S01]  /*3760*/  FMUL.FTZ R139, R136, R139 ;  /* 0x0000008b888b7220 */ /* 0x000fe20000410000 */
[-C--:B0-----:R-:W-:Y:S01]  /*3770*/  FMUL.FTZ R43, R138, R133.reuse ;  /* 0x000000858a2b7220 */ /* 0x081fe20000410000 */
[C---:B------:R-:W-:Y:S01]  /*3780*/  FMUL.FTZ R133, R136.reuse, R133 ;  /* 0x0000008588857220 */ /* 0x040fe20000410000 */
[-C--:B------:R-:W-:Y:S01]  /*3790*/  FFMA.FTZ R137, R136, R141.reuse, -R137 ;  /* 0x0000008d88897223 */ /* 0x080fe20000010889 */
[----:B------:R-:W-:Y:S01]  /*37a0*/  FFMA.FTZ R139, R138, R141, R139 ;  /* 0x0000008d8a8b7223 */ /* 0x000fe2000001008b */
[-C--:B-1----:R-:W-:Y:S01]  /*37b0*/  FFMA.FTZ R136, R136, R144.reuse, -R43 ;  /* 0x0000009088887223 */ /* 0x082fe2000001082b */
[----:B------:R-:W-:Y:S01]  /*37c0*/  FFMA.FTZ R138, R138, R144, R133 ;  /* 0x000000908a8a7223 */ /* 0x000fe20000010085 */
[----:B---3--:R-:W-:Y:S01]  /*37d0*/  FADD.FTZ R142, R142, R137 ;  /* 0x000000898e8e7221 */ /* 0x008fe20000010000 */
[----:B------:R-:W-:-:S07]  /*37e0*/  FADD.FTZ R140, R140, R139 ;  /* 0x0000008b8c8c7221 */ /* 0x000fce0000010000 */
.L_x_18254:
[----:B------:R-:W-:Y:S05]  /*37f0*/  BSYNC.RECONVERGENT B0 ;  /* 0x0000000000007941 */ /* 0x000fea0003800200 */
.L_x_18253:
[----:B0-----:R0:W0:Y:S01]  /*3800*/  SHFL.DOWN PT, R144, R136, 0x8, 0x1f ;  /* 0x09001f0088907f89 */ /* 0x00102200000e0000 */
[----:B------:R-:W-:Y:S03]  /*3810*/  BSSY.RECONVERGENT B0, `(.L_x_18255) ;  /* 0x000000f000007945 */ /* 0x000fe60003800200 */
[----:B------:R0:W0:Y:S04]  /*3820*/  SHFL.DOWN PT, R133, R138, 0x8, 0x1f ;  /* 0x09001f008a857f89 */ /* 0x00002800000e0000 */
[----:B------:R0:W0:Y:S04]  /*3830*/  SHFL.DOWN PT, R141, R142, 0x8, 0x1f ;  /* 0x09001f008e8d7f89 */ /* 0x00002800000e0000 */
[----:B--2---:R2:W0:Y:S01]  /*3840*/  SHFL.DOWN PT, R139, R140, 0x8, 0x1f ;  /* 0x09001f008c8b7f89 */ /* 0x00442200000e0000 */
        /* <DEDUP_REMOVED lines=9> */
[----:B---3--:R-:W-:Y:S01]  /*38e0*/  FADD.FTZ R142, R142, R137 ;  /* 0x000000898e8e7221 */ /* 0x008fe20000010000 */
[----:B--2---:R-:W-:-:S07]  /*38f0*/  FADD.FTZ R140, R140, R139 ;  /* 0x0000008b8c8c7221 */ /* 0x004fce0000010000 */
.L_x_18256:
[----:B------:R-:W-:Y:S05]  /*3900*/  BSYNC.RECONVERGENT B0 ;  /* 0x0000000000007941 */ /* 0x000fea0003800200 */
.L_x_18255:
        /* <DEDUP_REMOVED lines=17> */
.L_x_18258:
[----:B------:R-:W-:Y:S05]  /*3a20*/  BSYNC.RECONVERGENT B0 ;  /* 0x0000000000007941 */ /* 0x000fea0003800200 */
.L_x_18257:
        /* <DEDUP_REMOVED lines=15> */
[-C--:B------:R-:W-:Y:S01]  /*3b20*/  FFMA.FTZ R146, R114, R133.reuse, -R146 ;  /* 0x0000008572927223 */ /* 0x080fe20000010892 */
[----:B------:R-:W-:Y:S01]  /*3b30*/  FFMA.FTZ R147, R132, R133, -R147 ;  /* 0x0000008584937223 */ /* 0x000fe20000010893 */
[-C--:B------:R-:W-:Y:S01]  /*3b40*/  FFMA.FTZ R137, R114, R43.reuse, R137 ;  /* 0x0000002b72897223 */ /* 0x080fe20000010089 */
[----:B------:R-:W5:Y:S01]  /*3b50*/  SHFL.DOWN PT, R141, R142, 0x1, 0x1f ;  /* 0x08201f008e8d7f89 */ /* 0x000f6200000e0000 */
[----:B------:R-:W-:Y:S01]  /*3b60*/  FFMA.FTZ R149, R132, R43, R148 ;  /* 0x0000002b84957223 */ /* 0x000fe20000010094 */
[C---:B------:R-:W-:Y:S01]  /*3b70*/  FFMA.FTZ R132, R0.reuse, R135, RZ ;  /* 0x0000008700847223 */ /* 0x040fe200000100ff */
[----:B------:R-:W-:Y:S01]  /*3b80*/  FFMA.FTZ R148, -R0, R3, RZ ;  /* 0x0000000300947223 */ /* 0x000fe200000101ff */
[----:B------:R-:W2:Y:S01]  /*3b90*/  SHFL.DOWN PT, R134, R140, 0x1, 0x1f ;  /* 0x08201f008c867f89 */ /* 0x000ea200000e0000 */
[----:B------:R-:W-:Y:S01]  /*3ba0*/  FADD.FTZ R3, RZ, R137 ;  /* 0x00000089ff037221 */ /* 0x000fe20000010000 */
[----:B------:R-:W-:Y:S01]  /*3bb0*/  FADD.FTZ R137, R47, R146 ;  /* 0x000000922f897221 */ /* 0x000fe20000010000 */
[C---:B------:R-:W-:Y:S01]  /*3bc0*/  FFMA.FTZ R147, R55.reuse, R147, R132 ;  /* 0x0000009337937223 */ /* 0x040fe20000010084 */
[----:B------:R-:W-:Y:S01]  /*3bd0*/  FFMA.FTZ R135, -R55, R149, R148 ;  /* 0x0000009537877223 */ /* 0x000fe20000010194 */
[C---:B------:R-:W-:Y:S01]  /*3be0*/  FMUL.FTZ R149, R128.reuse, R3 ;  /* 0x0000000380957220 */ /* 0x040fe20000410000 */
[----:B------:R-:W-:Y:S01]  /*3bf0*/  FMUL.FTZ R146, R128, R137 ;  /* 0x0000008980927220 */ /* 0x000fe20000410000 */
[----:B------:R-:W2:Y:S01]  /*3c00*/  SHFL.IDX PT, R138, R138, RZ, 0x1f ;  /* 0x00001fff8a8a7589 */ /* 0x000ea200000e0000 */
[----:B0-----:R-:W-:Y:S01]  /*3c10*/  @P1 FMUL.FTZ R132, R139, R143 ;  /* 0x0000008f8b841220 */ /* 0x001fe20000410000 */
[C---:B------:R-:W-:Y:S01]  /*3c20*/  FFMA.FTZ R149, R130.reuse, R137, -R149 ;  /* 0x0000008982957223 */ /* 0x040fe20000010895 */
[----:B------:R-:W-:Y:S01]  /*3c30*/  FMUL.FTZ R153, R37, R3 ;  /* 0x0000000325997220 */ /* 0x000fe20000410000 */
[----:B------:R-:W0:Y:S01]  /*3c40*/  SHFL.IDX PT, R136, R136, RZ, 0x1f ;  /* 0x00001fff88887589 */ /* 0x000e2200000e0000 */
[C---:B----4-:R-:W-:Y:S01]  /*3c50*/  @P1 FMUL.FTZ R128, R145.reuse, R143 ;  /* 0x0000008f91801220 */ /* 0x050fe20000410000 */
[-C--:B------:R-:W-:Y:S01]  /*3c60*/  FFMA.FTZ R130, R130, R3.reuse, R146 ;  /* 0x0000000382827223 */ /* 0x080fe20000010092 */
[C---:B------:R-:W-:Y:S01]  /*3c70*/  FMUL.FTZ R146, R36.reuse, R3 ;  /* 0x0000000324927220 */ /* 0x040fe20000410000 */
[----:B---3--:R-:W3:Y:S01]  /*3c80*/  SHFL.IDX PT, R142, R142, RZ, 0x1f ;  /* 0x00001fff8e8e7589 */ /* 0x008ee200000e0000 */
[-C--:B-1----:R-:W-:Y:S01]  /*3c90*/  @P1 FFMA.FTZ R132, R145, R144.reuse, -R132 ;  /* 0x0000009091841223 */ /* 0x082fe20000010884 */
[----:B------:R-:W-:Y:S01]  /*3ca0*/  @P1 FFMA.FTZ R145, R139, R144, R128 ;  /* 0x000000908b911223 */ /* 0x000fe20000010080 */
[-C--:B------:R-:W-:Y:S01]  /*3cb0*/  FMUL.FTZ R128, R36, R2.reuse ;  /* 0x0000000224807220 */ /* 0x080fe20000410000 */
[----:B------:R-:W-:Y:S01]  /*3cc0*/  FFMA.FTZ R139, R54, R149, R147 ;  /* 0x00000095368b7223 */ /* 0x000fe20000010093 */
[----:B-----5:R-:W-:Y:S01]  /*3cd0*/  @P1 FADD.FTZ R144, R141, R132 ;  /* 0x000000848d901221 */ /* 0x020fe20000010000 */
[----:B------:R-:W-:Y:S01]  /*3ce0*/  FMUL.FTZ R141, R108, R137 ;  /* 0x000000896c8d7220 */ /* 0x000fe20000410000 */
[C---:B------:R-:W-:Y:S01]  /*3cf0*/  FMUL.FTZ R149, R37.reuse, R43 ;  /* 0x0000002b25957220 */ /* 0x040fe20000410000 */
[C---:B------:R-:W-:Y:S01]  /*3d00*/  FMUL.FTZ R147, R37.reuse, R2 ;  /* 0x0000000225937220 */ /* 0x040fe20000410000 */
[----:B--2---:R-:W-:Y:S01]  /*3d10*/  @P1 FADD.FTZ R143, R134, R145 ;  /* 0x00000091868f1221 */ /* 0x004fe20000010000 */
[CC--:B------:R-:W-:Y:S01]  /*3d20*/  FFMA.FTZ R145, R37.reuse, R42.reuse, R128 ;  /* 0x0000002a25917223 */ /* 0x0c0fe20000010080 */
[-C--:B------:R-:W-:Y:S01]  /*3d30*/  FMUL.FTZ R128, R108, R3.reuse ;  /* 0x000000036c807220 */ /* 0x080fe20000410000 */
[----:B------:R-:W-:Y:S01]  /*3d40*/  FFMA.FTZ R132, R110, R3, R141 ;  /* 0x000000036e847223 */ /* 0x000fe2000001008d */
[----:B------:R-:W1:Y:S01]  /*3d50*/  SHFL.IDX PT, R140, R140, RZ, 0x1f ;  /* 0x00001fff8c8c7589 */ /* 0x000e6200000e0000 */
[----:B------:R-:W-:Y:S01]  /*3d60*/  FFMA.FTZ R147, R36, R42, -R147 ;  /* 0x0000002a24937223 */ /* 0x000fe20000010893 */
[----:B------:R-:W-:Y:S01]  /*3d70*/  FFMA.FTZ R141, R110, R137, -R128 ;  /* 0x000000896e8d7223 */ /* 0x000fe20000010880 */
[----:B------:R-:W-:Y:S01]  /*3d80*/  FADD.FTZ R128, RZ, R132 ;  /* 0x00000084ff807221 */ /* 0x000fe20000010000 */
[C---:B------:R-:W-:Y:S01]  /*3d90*/  FFMA.FTZ R132, R36.reuse, R133, -R149 ;  /* 0x0000008524847223 */ /* 0x040fe20000010895 */
[----:B------:R-:W-:Y:S01]  /*3da0*/  FMUL.FTZ R134, R36, R43 ;  /* 0x0000002b24867220 */ /* 0x000fe20000410000 */
[----:B------:R-:W-:Y:S01]  /*3db0*/  FADD.FTZ R141, R46, R141 ;  /* 0x0000008d2e8d7221 */ /* 0x000fe20000010000 */
[CC--:B------:R-:W-:Y:S01]  /*3dc0*/  FMUL.FTZ R148, R37.reuse, R128.reuse ;  /* 0x0000008025947220 */ /* 0x0c0fe20000410000 */
[C---:B------:R-:W-:Y:S01]  /*3dd0*/  FFMA.FTZ R153, R36.reuse, R137, -R153 ;  /* 0x0000008924997223 */ /* 0x040fe20000010899 */
[C---:B------:R-:W-:Y:S01]  /*3de0*/  FFMA.FTZ R134, R37.reuse, R133, R134 ;  /* 0x0000008525867223 */ /* 0x040fe20000010086 */
[----:B------:R-:W-:Y:S01]  /*3df0*/  FFMA.FTZ R151, R37, R137, R146 ;  /* 0x0000008925977223 */ /* 0x000fe20000010092 */
[C---:B------:R-:W-:Y:S01]  /*3e00*/  FFMA.FTZ R149, R36.reuse, R141, -R148 ;  /* 0x0000008d24957223 */ /* 0x040fe20000010894 */
[----:B------:R-:W-:Y:S01]  /*3e10*/  FMUL.FTZ R36, R36, R128 ;  /* 0x0000008024247220 */ /* 0x000fe20000410000 */
[----:B------:R-:W-:Y:S01]  /*3e20*/  FMUL.FTZ R155, R138, R7 ;  /* 0x000000078a9b7220 */ /* 0x000fe20000410000 */
[----:B------:R-:W-:Y:S01]  /*3e30*/  FMUL.FTZ R157, R143, R41 ;  /* 0x000000298f9d7220 */ /* 0x000fe20000410000 */
[----:B------:R-:W-:Y:S01]  /*3e40*/  FMUL.FTZ R147, R0, R147 ;  /* 0x0000009300937220 */ /* 0x000fe20000410000 */
[----:B------:R-:W-:Y:S01]  /*3e50*/  FFMA.FTZ R37, R37, R141, R36 ;  /* 0x0000008d25257223 */ /* 0x000fe20000010024 */
[----:B------:R-:W-:Y:S01]  /*3e60*/  FMUL.FTZ R36, R144, R41 ;  /* 0x0000002990247220 */ /* 0x000fe20000410000 */
[-C--:B0-----:R-:W-:Y:S01]  /*3e70*/  FFMA.FTZ R155, R136, R6.reuse, -R155 ;  /* 0x00000006889b7223 */ /* 0x081fe2000001089b */
[C---:B------:R-:W-:Y:S01]  /*3e80*/  FMUL.FTZ R6, R138.reuse, R6 ;  /* 0x000000068a067220 */ /* 0x040fe20000410000 */
[----:B------:R-:W-:Y:S01]  /*3e90*/  FMUL.FTZ R41, R138, R5 ;  /* 0x000000058a297220 */ /* 0x000fe20000410000 */
[-C--:B------:R-:W-:Y:S01]  /*3ea0*/  FFMA.FTZ R36, R143, R40.reuse, -R36 ;  /* 0x000000288f247223 */ /* 0x080fe20000010824 */
[----:B------:R-:W-:Y:S01]  /*3eb0*/  FFMA.FTZ R144, R144, R40, R157 ;  /* 0x0000002890907223 */ /* 0x000fe2000001009d */
[-C--:B------:R-:W-:Y:S01]  /*3ec0*/  FMUL.FTZ R138, R138, R4.reuse ;  /* 0x000000048a8a7220 */ /* 0x080fe20000410000 */
[C---:B------:R-:W-:Y:S01]  /*3ed0*/  FFMA.FTZ R4, R136.reuse, R4, -R41 ;  /* 0x0000000488047223 */ /* 0x040fe20000010829 */
[----:B------:R-:W-:Y:S01]  /*3ee0*/  FADD.FTZ R129, R129, R36 ;  /* 0x0000002481817221 */ /* 0x000fe20000010000 */
[C---:B------:R-:W-:Y:S01]  /*3ef0*/  FFMA.FTZ R7, R136.reuse, R7, R6 ;  /* 0x0000000788077223 */ /* 0x040fe20000010006 */
[----:B------:R-:W-:Y:S01]  /*3f00*/  FADD.FTZ R131, R131, R144 ;  /* 0x0000009083837221 */ /* 0x000fe20000010000 */
[----:B------:R-:W-:Y:S01]  /*3f10*/  FFMA.FTZ R5, R136, R5, R138 ;  /* 0x0000000588057223 */ /* 0x000fe2000001008a */
[----:B------:R-:W-:Y:S01]  /*3f20*/  FMUL.FTZ R41, R108, R129 ;  /* 0x000000816c297220 */ /* 0x000fe20000410000 */
[----:B---3--:R-:W-:Y:S01]  /*3f30*/  FADD.FTZ R6, R142, R155 ;  /* 0x0000009b8e067221 */ /* 0x008fe20000010000 */
[----:B-1----:R-:W-:Y:S01]  /*3f40*/  FADD.FTZ R7, R140, R7 ;  /* 0x000000078c077221 */ /* 0x002fe20000010000 */
[-C--:B------:R-:W-:Y:S01]  /*3f50*/  FMUL.FTZ R108, R108, R131.reuse ;  /* 0x000000836c6c7220 */ /* 0x080fe20000410000 */
[----:B------:R-:W-:Y:S01]  /*3f60*/  FFMA.FTZ R36, R110, R131, R41 ;  /* 0x000000836e247223 */ /* 0x000fe20000010029 */
[----:B------:R-:W-:Y:S01]  /*3f70*/  P2R R40, PR, RZ, 0x4 ;  /* 0x00000004ff287803 */ /* 0x000fe20000000000 */
        /* <DEDUP_REMOVED lines=11> */
[C---:B------:R-:W-:Y:S01]  /*4030*/  FMUL.FTZ R143, R112.reuse, R127 ;  /* 0x0000007f708f7220 */ /* 0x040fe20000410000 */
[----:B------:R-:W-:Y:S01]  /*4040*/  FADD.FTZ R37, -R49, R42 ;  /* 0x0000002a31257221 */ /* 0x000fe20000010100 */
        /* <DEDUP_REMOVED lines=10> */
[----:B------:R-:W-:Y:S01]  /*40f0*/  LEA R112, R53, -R44, 0x1 ;  /* 0x8000002c35707211 */ /* 0x000fe200078e08ff */
[CC--:B------:R-:W-:Y:S01]  /*4100*/  FMUL.FTZ R4, R116.reuse, R125.reuse ;  /* 0x0000007d74047220 */ /* 0x0c0fe20000410000 */
[----:B------:R-:W-:Y:S01]  /*4110*/  STS [R75+0x10], R6 ;  /* 0x000010064b007388 */ /* 0x000fe20000000800 */
[----:B------:R-:W-:Y:S01]  /*4120*/  FMUL.FTZ R116, R116, R124 ;  /* 0x0000007c74747220 */ /* 0x000fe20000410000 */
[----:B-1----:R-:W-:Y:S01]  /*4130*/  FMUL.FTZ R40, R124, R68 ;  /* 0x000000447c287220 */ /* 0x002fe20000410000 */
[C---:B------:R-:W-:Y:S01]  /*4140*/  FFMA.FTZ R4, R117.reuse, R124, R4 ;  /* 0x0000007c75047223 */ /* 0x040fe20000010004 */
[----:B------:R0:W-:Y:S01]  /*4150*/  STS [R75+0x14], R36 ;  /* 0x000014244b007388 */ /* 0x0001e20000000800 */
[----:B------:R-:W-:Y:S01]  /*4160*/  FFMA.FTZ R117, R117, R125, -R116 ;  /* 0x0000007d75757223 */ /* 0x000fe20000010874 */
[----:B------:R-:W-:Y:S01]  /*4170*/  FMUL.FTZ R42, R125, R68 ;  /* 0x000000447d2a7220 */ /* 0x000fe20000410000 */
[----:B------:R-:W-:Y:S01]  /*4180*/  FADD.FTZ R123, R123, R4 ;  /* 0x000000047b7b7221 */ /* 0x000fe20000010000 */
[----:B------:R1:W-:Y:S01]  /*4190*/  STS [R75+0x18], R108 ;  /* 0x0000186c4b007388 */ /* 0x0003e20000000800 */
[----:B------:R-:W-:Y:S01]  /*41a0*/  FADD.FTZ R117, R122, R117 ;  /* 0x000000757a757221 */ /* 0x000fe20000010000 */
[----:B------:R-:W-:Y:S01]  /*41b0*/  ISETP.GE.AND P1, PT, R112, 0x1, PT ;  /* 0x000000017000780c */ /* 0x000fe20003f26270 */
[----:B------:R-:W-:Y:S01]  /*41c0*/  FADD.FTZ R137, -R47, R137 ;  /* 0x000000892f897221 */ /* 0x000fe20000010100 */
[----:B------:R2:W-:Y:S01]  /*41d0*/  STS [R75+0x1c], R110 ;  /* 0x00001c6e4b007388 */ /* 0x0005e20000000800 */
[-C--:B------:R-:W-:Y:S01]  /*41e0*/  FMUL.FTZ R4, R117, R72.reuse ;  /* 0x0000004875047220 */ /* 0x080fe20000410000 */
[----:B0-----:R-:W-:Y:S01]  /*41f0*/  FMUL.FTZ R36, R123, R72 ;  /* 0x000000487b247220 */ /* 0x001fe20000410000 */
[-C--:B------:R-:W-:Y:S01]  /*4200*/  FMUL.FTZ R145, R118, R141.reuse ;  /* 0x0000008d76917220 */ /* 0x080fe20000410000 */
[----:B------:R-:W-:Y:S01]  /*4210*/  BAR.SYNC.DEFER_BLOCKING 0x0 ;  /* 0x0000000000007b1d */ /* 0x000fe20000010000 */
[C---:B------:R-:W-:Y:S01]  /*4220*/  FMUL.FTZ R5, R2.reuse, R4 ;  /* 0x0000000402057220 */ /* 0x040fe20000410000 */
[----:B------:R-:W-:Y:S01]  /*4230*/  FMUL.FTZ R6, R2, R36 ;  /* 0x0000002402067220 */ /* 0x000fe20000410000 */
[----:B-1----:R-:W-:Y:S01]  /*4240*/  FMUL.FTZ R108, R43, R40 ;  /* 0x000000282b6c7220 */ /* 0x002fe20000410000 */
[----:B------:R-:W-:Y:S01]  /*4250*/  FFMA.FTZ R135, -R54, R130, R135 ;  /* 0x0000008236877223 */ /* 0x000fe20000010187 */
[C---:B------:R-:W-:Y:S01]  /*4260*/  FFMA.FTZ R5, R37.reuse, R36, R5 ;  /* 0x0000002425057223 */ /* 0x040fe20000010005 */
[----:B------:R-:W-:Y:S01]  /*4270*/  FFMA.FTZ R6, R37, R4, -R6 ;  /* 0x0000000425067223 */ /* 0x000fe20000010806 */
[-C--:B------:R-:W-:Y:S01]  /*4280*/  FFMA.FTZ R7, R133, R42.reuse, -R108 ;  /* 0x0000002a85077223 */ /* 0x080fe2000001086c */
[----:B------:R-:W-:Y:S01]  /*4290*/  FMUL.FTZ R4, R43, R42 ;  /* 0x0000002a2b047220 */ /* 0x000fe20000410000 */
[-C--:B------:R-:W-:Y:S01]  /*42a0*/  FMUL.FTZ R42, R127, R70.reuse ;  /* 0x000000467f2a7220 */ /* 0x080fe20000410000 */
[----:B------:R-:W-:Y:S01]  /*42b0*/  FMUL.FTZ R108, R41, R70 ;  /* 0x00000046296c7220 */ /* 0x000fe20000410000 */
[----:B------:R-:W-:Y:S01]  /*42c0*/  FADD.FTZ R5, RZ, R5 ;  /* 0x00000005ff057221 */ /* 0x000fe20000010000 */
[----:B------:R-:W-:Y:S01]  /*42d0*/  FFMA.FTZ R4, R133, R40, R4 ;  /* 0x0000002885047223 */ /* 0x000fe20000010004 */
[----:B--2---:R-:W-:Y:S01]  /*42e0*/  FMUL.FTZ R110, R3, R42 ;  /* 0x0000002a036e7220 */ /* 0x004fe20000410000 */
[----:B------:R-:W-:Y:S01]  /*42f0*/  FADD.FTZ R6, RZ, R6 ;  /* 0x00000006ff067221 */ /* 0x000fe20000010000 */
[----:B------:R-:W-:Y:S01]  /*4300*/  BSSY.RECONVERGENT B0, `(.L_x_18259) ;  /* 0x0000010000007945 */ /* 0x000fe20003800200 */
[----:B------:R-:W-:Y:S01]  /*4310*/  FADD.FTZ R4, R5, R4 ;  /* 0x0000000405047221 */ /* 0x000fe20000010000 */
[-C--:B------:R-:W-:Y:S01]  /*4320*/  FFMA.FTZ R143, R137, R108.reuse, -R110 ;  /* 0x0000006c898f7223 */ /* 0x080fe2000001086e */
[----:B------:R-:W-:Y:S01]  /*4330*/  FMUL.FTZ R108, R3, R108 ;  /* 0x0000006c036c7220 */ /* 0x000fe20000410000 */
[----:B------:R-:W-:Y:S01]  /*4340*/  FMUL.FTZ R110, R118, R128 ;  /* 0x00000080766e7220 */ /* 0x000fe20000410000 */
[----:B------:R-:W-:Y:S01]  /*4350*/  FADD.FTZ R6, R6, R7 ;  /* 0x0000000706067221 */ /* 0x000fe20000010000 */
[----:B------:R-:W-:Y:S01]  /*4360*/  ISETP.GE.AND P2, PT, R112, 0x21, PT ;  /* 0x000000217000780c */ /* 0x000fe20003f46270 */
[----:B------:R-:W-:Y:S01]  /*4370*/  FFMA.FTZ R5, R137, R42, R108 ;  /* 0x0000002a89057223 */ /* 0x000fe2000001006c */
[C---:B------:R-:W-:Y:S01]  /*4380*/  FFMA.FTZ R110, R119.reuse, R141, -R110 ;  /* 0x0000008d776e7223 */ /* 0x040fe2000001086e */
[----:B------:R0:W1:Y:S01]  /*4390*/  LDS R147, [R86+0x290] ;  /* 0x0002900056937984 */ /* 0x0000620000000800 */
[----:B------:R-:W-:Y:S01]  /*43a0*/  FFMA.FTZ R108, R119, R128, R145 ;  /* 0x00000080776c7223 */ /* 0x000fe20000010091 */
[----:B------:R-:W-:Y:S01]  /*43b0*/  FADD.FTZ R4, R4, R5 ;  /* 0x0000000504047221 */ /* 0x000fe20000010000 */
[----:B------:R-:W-:Y:S01]  /*43c0*/  FADD.FTZ R6, R6, R143 ;  /* 0x0000008f06067221 */ /* 0x000fe20000010000 */
[----:B------:R-:W-:Y:S06]  /*43d0*/  @!P1 BRA `(.L_x_18260) ;  /* 0x0000000000089947 */ /* 0x000fec0003800000 */
[----:B------:R-:W2:Y:S04]  /*43e0*/  LDS R5, [R88+0x210] ;  /* 0x0002100058057984 */ /* 0x000ea80000000800 */
[----:B--2---:R2:W-:Y:S02]  /*43f0*/  REDG.E.ADD.F32.FTZ.RN.STRONG.GPU desc[UR16][R38.64], R5 ;  /* 0x00000005260079a6 */ /* 0x0045e4000c12f310 */
.L_x_18260:
[----:B------:R-:W-:Y:S05]  /*4400*/  BSYNC.RECONVERGENT B0 ;  /* 0x0000000000007941 */ /* 0x000fea0003800200 */
.L_x_18259:
[----:B------:R-:W-:Y:S04]  /*4410*/  BSSY.RECONVERGENT B0, `(.L_x_18261) ;  /* 0x0000003000007945 */ /* 0x000fe80003800200 */
[----:B------:R-:W-:Y:S05]  /*4420*/  @!P2 BRA `(.L_x_18262) ;  /* 0x000000000004a947 */ /* 0x000fea0003800000 */
[----:B-1----:R3:W-:Y:S02]  /*4430*/  REDG.E.ADD.F32.FTZ.RN.STRONG.GPU desc[UR16][R38.64+0x80], R147 ;  /* 0x00008093260079a6 */ /* 0x0027e4000c12f310 */
.L_x_18262:
[----:B------:R-:W-:Y:S05]  /*4440*/  BSYNC.RECONVERGENT B0 ;  /* 0x0000000000007941 */ /* 0x000fea0003800200 */
.L_x_18261:
        /* <DEDUP_REMOVED lines=10> */
.L_x_18264:
[----:B------:R-:W-:Y:S05]  /*44f0*/  BSYNC.RECONVERGENT B0 ;  /* 0x0000000000007941 */ /* 0x000fea0003800200 */
.L_x_18263:
[----:B--2-4-:R2:W4:Y:S01]  /*4500*/  LDS R5, [R84+0x390] ;  /* 0x0003900054057984 */ /* 0x0145220000000800 */
[----:B------:R-:W-:Y:S01]  /*4510*/  BSSY.RECONVERGENT B0, `(.L_x_18265) ;  /* 0x0000004000007945 */ /* 0x000fe20003800200 */
[----:B------:R-:W-:-:S03]  /*4520*/  FMUL.FTZ R119, R131, R69 ;  /* 0x0000004583777220 */ /* 0x000fc60000410000 */
[----:B------:R-:W-:Y:S05]  /*4530*/  @!P1 BRA `(.L_x_18266) ;  /* 0x0000000000049947 */ /* 0x000fea0003800000 */
[----:B----4-:R4:W-:Y:S02]  /*4540*/  REDG.E.ADD.F32.FTZ.RN.STRONG.GPU desc[UR16][R38.64+0x180], R5 ;  /* 0x00018005260079a6 */ /* 0x0109e4000c12f310 */
.L_x_18266:
[----:B------:R-:W-:Y:S05]  /*4550*/  BSYNC.RECONVERGENT B0 ;  /* 0x0000000000007941 */ /* 0x000fea0003800200 */
.L_x_18265:
[----:B------:R0:W0:Y:S01]  /*4560*/  LDS R7, [R83+0x410] ;  /* 0x0004100053077984 */ /* 0x0000220000000800 */
[----:B------:R-:W-:Y:S01]  /*4570*/  BSSY.RECONVERGENT B0, `(.L_x_18267) ;  /* 0x0000006000007945 */ /* 0x000fe20003800200 */
[----:B------:R-:W-:Y:S01]  /*4580*/  FADD.FTZ R141, -R46, R141 ;  /* 0x0000008d2e8d7221 */ /* 0x000fe20000010100 */
[----:B----4-:R-:W-:Y:S01]  /*4590*/  FMUL.FTZ R5, R129, R69 ;  /* 0x0000004581057220 */ /* 0x010fe20000410000 */
[----:B------:R-:W-:Y:S01]  /*45a0*/  FMUL.FTZ R112, R128, R119 ;  /* 0x0000007780707220 */ /* 0x000fe20000410000 */
[----:B------:R-:W-:Y:S06]  /*45b0*/  @!P2 BRA `(.L_x_18268) ;  /* 0x000000000004a947 */ /* 0x000fec0003800000 */
[----:B0-----:R4:W-:Y:S02]  /*45c0*/  REDG.E.ADD.F32.FTZ.RN.STRONG.GPU desc[UR16][R38.64+0x200], R7 ;  /* 0x00020007260079a6 */ /* 0x0019e4000c12f310 */
.L_x_18268:
[----:B------:R-:W-:Y:S05]  /*45d0*/  BSYNC.RECONVERGENT B0 ;  /* 0x0000000000007941 */ /* 0x000fea0003800200 */
.L_x_18267:
[-C--:B0---4-:R-:W-:Y:S01]  /*45e0*/  FFMA.FTZ R7, R141, R5.reuse, -R112 ;  /* 0x000000058d077223 */ /* 0x091fe20000010870 */
[----:B------:R-:W-:Y:S01]  /*45f0*/  FMUL.FTZ R112, R128, R5 ;  /* 0x0000000580707220 */ /* 0x000fe20000410000 */
[----:B------:R-:W-:Y:S01]  /*4600*/  BSSY.RECONVERGENT B0, `(.L_x_18269) ;  /* 0x0000004000007945 */ /* 0x000fe20003800200 */
[----:B------:R0:W4:Y:S03]  /*4610*/  LDS R5, [R82+0x490] ;  /* 0x0004900052057984 */ /* 0x0001260000000800 */
[----:B------:R-:W-:Y:S05]  /*4620*/  @!P3 BRA `(.L_x_18270) ;  /* 0x000000000004b947 */ /* 0x000fea0003800000 */
[----:B----4-:R4:W-:Y:S02]  /*4630*/  REDG.E.ADD.F32.FTZ.RN.STRONG.GPU desc[UR16][R38.64+0x280], R5 ;  /* 0x00028005260079a6 */ /* 0x0109e4000c12f310 */
.L_x_18270:
[----:B------:R-:W-:Y:S05]  /*4640*/  BSYNC.RECONVERGENT B0 ;  /* 0x0000000000007941 */ /* 0x000fea0003800200 */
.L_x_18269:
[----:B------:R0:W0:Y:S01]  /*4650*/  LDS R143, [R79+0x510] ;  /* 0x000510004f8f7984 */ /* 0x0000220000000800 */
[----:B------:R-:W-:Y:S01]  /*4660*/  BSSY.RECONVERGENT B0, `(.L_x_18271) ;  /* 0x0000004000007945 */ /* 0x000fe20003800200 */
[----:B----4-:R-:W-:-:S03]  /*4670*/  FFMA.FTZ R5, R141, R119, R112 ;  /* 0x000000778d057223 */ /* 0x010fc60000010070 */
[----:B------:R-:W-:Y:S05]  /*4680*/  @!P4 BRA `(.L_x_18272) ;  /* 0x000000000004c947 */ /* 0x000fea0003800000 */
[----:B0-----:R4:W-:Y:S02]  /*4690*/  REDG.E.ADD.F32.FTZ.RN.STRONG.GPU desc[UR16][R38.64+0x300], R143 ;  /* 0x0003008f260079a6 */ /* 0x0019e4000c12f310 */
.L_x_18272:
[----:B------:R-:W-:Y:S05]  /*46a0*/  BSYNC.RECONVERGENT B0 ;  /* 0x0000000000007941 */ /* 0x000fea0003800200 */
.L_x_18271:
[----:B------:R-:W-:Y:S01]  /*46b0*/  FADD.FTZ R4, R4, R5 ;  /* 0x0000000504047221 */ /* 0x000fe20000010000 */
[----:B------:R-:W-:Y:S01]  /*46c0*/  BSSY.RECONVERGENT B0, `(.L_x_18273) ;  /* 0x0000004000007945 */ /* 0x000fe20003800200 */
[----:B------:R0:W0:Y:S03]  /*46d0*/  LDS R5, [R78+0x590] ;  /* 0x000590004e057984 */ /* 0x0000260000000800 */
[----:B------:R-:W-:Y:S05]  /*46e0*/  @!P5 BRA `(.L_x_18274) ;  /* 0x000000000004d947 */ /* 0x000fea0003800000 */
[----:B0-----:R0:W-:Y:S02]  /*46f0*/  REDG.E.ADD.F32.FTZ.RN.STRONG.GPU desc[UR16][R38.64+0x380], R5 ;  /* 0x00038005260079a6 */ /* 0x0011e4000c12f310 */
.L_x_18274:
[----:B------:R-:W-:Y:S05]  /*4700*/  BSYNC.RECONVERGENT B0 ;  /* 0x0000000000007941 */ /* 0x000fea0003800200 */
.L_x_18273:
[----:B0-----:R-:W-:Y:S01]  /*4710*/  FADD.FTZ R5, R6, R7 ;  /* 0x0000000706057221 */ /* 0x001fe20000010000 */
[C---:B------:R-:W-:Y:S01]  /*4720*/  FFMA.FTZ R6, R52.reuse, R110, R139 ;  /* 0x0000006e34067223 */ /* 0x040fe2000001008b */
[----:B------:R-:W-:Y:S01]  /*4730*/  FFMA.FTZ R7, -R52, R108, R135 ;  /* 0x0000006c34077223 */ /* 0x000fe20000010187 */
[----:B---34-:R-:W0:Y:S01]  /*4740*/  SHFL.DOWN PT, R39, R4, 0x1, 0x1f ;  /* 0x08201f0004277f89 */ /* 0x018e2200000e0000 */
[C---:B------:R-:W-:Y:S01]  /*4750*/  ISETP.GT.AND P1, PT, R74.reuse, 0x1e, PT ;  /* 0x0000001e4a00780c */ /* 0x040fe20003f24270 */
[----:B------:R-:W-:Y:S01]  /*4760*/  FADD.FTZ R56, R119, R56 ;  /* 0x0000003877387221 */ /* 0x000fe20000010000 */
[----:B------:R-:W-:Y:S01]  /*4770*/  ISETP.GT.AND P2, PT, R74, 0xf, PT ;  /* 0x0000000f4a00780c */ /* 0x000fe20003f44270 */
[----:B------:R-:W3:Y:S01]  /*4780*/  SHFL.DOWN PT, R38, R5, 0x1, 0x1f ;  /* 0x08201f0005267f89 */ /* 0x000ee200000e0000 */
[----:B------:R-:W-:Y:S01]  /*4790*/  FADD.FTZ R58, R42, R58 ;  /* 0x0000003a2a3a7221 */ /* 0x000fe20000010000 */
[----:B------:R-:W-:Y:S02]  /*47a0*/  BSSY.RECONVERGENT B0, `(.L_x_18275) ;  /* 0x000003a000007945 */ /* 0x000fe40003800200 */
        /* <DEDUP_REMOVED lines=28> */
[----:B------:R-:W-:Y:S01]  /*4970*/  FFMA.FTZ R38, R34, R127, R39 ;  /* 0x0000007f22267223 */ /* 0x000fe20000010027 */
[----:B-----5:R-:W-:Y:S01]  /*4980*/  @!P1 FADD.FTZ R7, R7, R108 ;  /* 0x0000006c07079221 */ /* 0x020fe20000010000 */
[----:B------:R-:W3:Y:S01]  /*4990*/  SHFL.DOWN PT, R135, R4, 0x8, 0x1f ;  /* 0x09001f0004877f89 */ /* 0x000ee200000e0000 */
[----:B------:R-:W-:Y:S01]  /*49a0*/  ISETP.GT.AND P1, PT, R74, 0x17, PT ;  /* 0x000000174a00780c */ /* 0x000fe20003f24270 */
[----:B------:R-:W-:Y:S01]  /*49b0*/  FMUL.FTZ R108, R35, R131 ;  /* 0x00000083236c7220 */ /* 0x000fe20000410000 */
[----:B------:R-:W-:Y:S01]  /*49c0*/  FMUL.FTZ R114, R137, R38 ;  /* 0x0000002689727220 */ /* 0x000fe20000410000 */
[----:B------:R-:W4:Y:S01]  /*49d0*/  SHFL.DOWN PT, R139, R6, 0x8, 0x1f ;  /* 0x09001f00068b7f89 */ /* 0x000f2200000e0000 */
        /* <DEDUP_REMOVED lines=22> */
.L_x_18276:
[----:B------:R-:W-:Y:S05]  /*4b40*/  BSYNC.RECONVERGENT B0 ;  /* 0x0000000000007941 */ /* 0x000fea0003800200 */
.L_x_18275:
[C---:B---3--:R-:W-:Y:S01]  /*4b50*/  FMUL.FTZ R38, R35.reuse, R117 ;  /* 0x0000007523267220 */ /* 0x048fe20000410000 */
        /* <DEDUP_REMOVED lines=34> */
.L_x_18278:
[----:B------:R-:W-:Y:S05]  /*4d80*/  BSYNC.RECONVERGENT B0 ;  /* 0x0000000000007941 */ /* 0x000fea0003800200 */
.L_x_18277:
[----:B------:R-:W-:-:S04]  /*4d90*/  UIADD3 UR4, UPT, UPT, UR4, 0x1, URZ ;  /* 0x0000000104047890 */ /* 0x000fc8000fffe0ff */
[----:B------:R-:W-:-:S09]  /*4da0*/  UISETP.GE.AND UP0, UPT, UR4, UR9, UPT ;  /* 0x000000090400728c */ /* 0x000fd2000bf06270 */
[----:B------:R-:W-:Y:S05]  /*4db0*/  BRA.U !UP0, `(.L_x_18279) ;  /* 0xffffffd5082c7547 */ /* 0x000fea000b83ffff */
.L_x_18245:
[----:B------:R-:W-:Y:S06]  /*4dc0*/  BAR.SYNC.DEFER_BLOCKING 0x0 ;  /* 0x0000000000007b1d */ /* 0x000fec0000010000 */
[----:B------:R-:W-:Y:S02]  /*4dd0*/  F2F.BF16.F32 R2, R57 ;  /* 0x0000003900027304 */ /* 0x000fe40000202000 */
[----:B------:R-:W3:Y:S01]  /*4de0*/  LDC.64 R26, c[0x0][0x4f8] ;  /* 0x00013e00ff1a7b82 */ /* 0x000ee20000000a00 */
[----:B------:R-:W5:Y:S05]  /*4df0*/  LDCU.64 UR6, c[0x0][0x500] ;  /* 0x0000a000ff0677ac */ /* 0x000f6a0008000a00 */
[----:B------:R-:W-:Y:S02]  /*4e00*/  F2F.BF16.F32 R58, R58 ;  /* 0x0000003a003a7304 */ /* 0x000fe40000202000 */
[----:B------:R-:W1:Y:S01]  /*4e10*/  LDC.64 R28, c[0x0][0x550] ;  /* 0x00015400ff1c7b82 */ /* 0x000e620000000a00 */
[----:B------:R-:W2:Y:S05]  /*4e20*/  LDG.E.64 R18, desc[UR16][R18.64] ;  /* 0x0000001012127981 */ /* 0x000eaa000c1e1b00 */
[----:B------:R-:W-:Y:S01]  /*4e30*/  F2F.BF16.F32 R59, R59 ;  /* 0x0000003b003b7304 */ /* 0x000fe20000202000 */
[----:B------:R-:W-:-:S02]  /*4e40*/  MOV R22, R20 ;  /* 0x0000001400167202 */ /* 0x000fc40000000f00 */
[----:B------:R-:W-:Y:S02]  /*4e50*/  MOV R23, RZ ;  /* 0x000000ff00177202 */ /* 0x000fe40000000f00 */
[----:B------:R-:W-:-:S04]  /*4e60*/  IADD3 R98, P4, PT, R98, -0x100, RZ ;  /* 0xffffff0062627810 */ /* 0x000fc80007f9e0ff */
[----:B------:R-:W-:Y:S01]  /*4e70*/  IADD3.X R99, PT, PT, R99, -0x1, RZ, P4, !PT ;  /* 0xffffffff63637810 */ /* 0x000fe200027fe4ff */
[----:B--2---:R-:W-:Y:S01]  /*4e80*/  STS.64 [R73], R18 ;  /* 0x0000001249007388 */ /* 0x004fe20000000a00 */
[----:B------:R-:W-:-:S03]  /*4e90*/  NOP ;  /* 0x0000000000007918 */ /* 0x000fc60000000000 */
[----:B0-----:R-:W0:Y:S02]  /*4ea0*/  LDS.64 R6, [R73] ;  /* 0x0000000049067984 */ /* 0x001e240000000a00 */
        /* <DEDUP_REMOVED lines=17> */
[----:B------:R-:W2:Y:S01]  /*4fc0*/  @!P2 MUFU.EX2 R4, R4 ;  /* 0x000000040004a308 */ /* 0x000ea20000000800 */
[----:B------:R-:W-:Y:S01]  /*4fd0*/  @!P0 FMUL.FTZ R0, R6, -1.4426950216293334961 ;  /* 0xbfb8aa3b06008820 */ /* 0x000fe20000410000 */
[----:B0-----:R-:W-:Y:S01]  /*4fe0*/  PRMT R5, R58, 0x5410, R5 ;  /* 0x000054103a057816 */ /* 0x001fe20000000005 */
[----:B------:R-:W-:-:S03]  /*4ff0*/  @!P1 FMUL.FTZ R7, R7, -1.4426950216293334961 ;  /* 0xbfb8aa3b07079820 */ /* 0x000fc60000410000 */
[----:B------:R-:W-:Y:S01]  /*5000*/  @!P3 FMUL.FTZ R19, R3, -1.4426950216293334961 ;  /* 0xbfb8aa3b0313b820 */ /* 0x000fe20000410000 */
[----:B------:R-:W-:Y:S01]  /*5010*/  IMAD.WIDE.U32 R2, R2, 0x10000, RZ ;  /* 0x0001000002027825 */ /* 0x000fe200078e00ff */
[----:B------:R-:W0:Y:S04]  /*5020*/  @!P0 MUFU.EX2 R0, R0 ;  /* 0x0000000000008308 */ /* 0x000e280000000800 */
[----:B------:R-:W-:-:S04]  /*5030*/  LOP3.LUT R5, R5, R3, RZ, 0xfc, !PT ;  /* 0x0000000305057212 */ /* 0x000fc800078efcff */
[----:B------:R-:W4:Y:S01]  /*5040*/  @!P3 MUFU.EX2 R19, R19 ;  /* 0x000000130013b308 */ /* 0x000f220000000800 */
[----:B--2---:R-:W-:Y:S01]  /*5050*/  @!P2 FADD.FTZ R18, R4, 1 ;  /* 0x3f8000000412a421 */ /* 0x004fe20000010000 */
[----:B------:R-:W-:-:S05]  /*5060*/  LOP3.LUT R4, R2, R59, RZ, 0xfc, !PT ;  /* 0x0000003b02047212 */ /* 0x000fca00078efcff */
[----:B------:R3:W-:Y:S01]  /*5070*/  STS.64 [R73], R4 ;  /* 0x0000000449007388 */ /* 0x0007e20000000a00 */
[----:B------:R-:W2:Y:S01]  /*5080*/  @!P1 MUFU.EX2 R7, R7 ;  /* 0x0000000700079308 */ /* 0x000ea20000000800 */
[----:B------:R-:W-:Y:S02]  /*5090*/  NOP ;  /* 0x0000000000007918 */ /* 0x000fe40000000000 */
[----:B------:R-:W1:Y:S01]  /*50a0*/  LDS.64 R2, [R73] ;  /* 0x0000000049027984 */ /* 0x000e620000000a00 */
[----:B0-----:R-:W-:Y:S01]  /*50b0*/  @!P0 FADD.FTZ R6, R0, 1 ;  /* 0x3f80000000068421 */ /* 0x001fe20000010000 */
[----:B----4-:R-:W-:-:S03]  /*50c0*/  @!P3 FADD.FTZ R19, R19, 1 ;  /* 0x3f8000001313b421 */ /* 0x010fc60000010000 */
[----:B------:R-:W0:Y:S01]  /*50d0*/  @!P2 MUFU.RCP R18, R18 ;  /* 0x000000120012a308 */ /* 0x000e220000001000 */
[----:B---3--:R-:W-:-:S04]  /*50e0*/  IMAD.WIDE.U32 R4, R26, UR18, R22 ;  /* 0x000000121a047c25 */ /* 0x008fc8000f8e0016 */
[----:B------:R-:W-:Y:S02]  /*50f0*/  IMAD R5, R27, UR18, R5 ;  /* 0x000000121b057c24 */ /* 0x000fe4000f8e0205 */
[----:B--2---:R-:W-:Y:S01]  /*5100*/  @!P1 FADD.FTZ R0, R7, 1 ;  /* 0x3f80000007009421 */ /* 0x004fe20000010000 */
[----:B------:R-:W2:Y:S01]  /*5110*/  @!P0 MUFU.RCP R24, R6 ;  /* 0x0000000600188308 */ /* 0x000ea20000001000 */
[C---:B-----5:R-:W-:Y:S01]  /*5120*/  IMAD.WIDE.U32 R4, R115.reuse, UR6, R4 ;  /* 0x0000000673047c25 */ /* 0x060fe2000f8e0004 */
[----:B------:R-:W3:Y:S03]  /*5130*/  LDC.64 R26, c[0x0][0x518] ;  /* 0x00014600ff1a7b82 */ /* 0x000ee60000000a00 */
[----:B------:R-:W-:Y:S01]  /*5140*/  IMAD R5, R115, UR7, R5 ;  /* 0x0000000773057c24 */ /* 0x000fe2000f8e0205 */
[----:B------:R-:W4:Y:S02]  /*5150*/  LDCU.64 UR6, c[0x0][0x520] ;  /* 0x0000a400ff0677ac */ /* 0x000f240008000a00 */
[----:B------:R-:W5:Y:S01]  /*5160*/  @!P3 MUFU.RCP R19, R19 ;  /* 0x000000130013b308 */ /* 0x000f620000001000 */
[----:B0-----:R-:W-:Y:S01]  /*5170*/  @!P2 FMUL.FTZ R63, R63, R18 ;  /* 0x000000123f3fa220 */ /* 0x001fe20000410000 */
[----:B------:R-:W-:-:S04]  /*5180*/  IADD3 R96, P2, PT, R96, -0x100, RZ ;  /* 0xffffff0060607810 */ /* 0x000fc80007f5e0ff */
[----:B------:R-:W-:Y:S02]  /*5190*/  IADD3.X R97, PT, PT, R97, -0x1, RZ, P2, !PT ;  /* 0xffffffff61617810 */ /* 0x000fe400017fe4ff */
[----:B------:R-:W0:Y:S01]  /*51a0*/  @!P1 MUFU.RCP R7, R0 ;  /* 0x0000000000079308 */ /* 0x000e220000001000 */
[----:B--2---:R-:W-:Y:S01]  /*51b0*/  @!P0 FMUL.FTZ R61, R61, R24 ;  /* 0x000000183d3d8220 */ /* 0x004fe20000410000 */
[----:B-1----:R-:W-:-:S06]  /*51c0*/  LEA R18, P0, R4, R28, 0x1 ;  /* 0x0000001c04127211 */ /* 0x002fcc00078008ff */
[----:B------:R-:W-:Y:S01]  /*51d0*/  F2F.BF16.F32 R21, R63 ;  /* 0x0000003f00157304 */ /* 0x000fe20000202000 */
[----:B-----5:R-:W-:Y:S01]  /*51e0*/  @!P3 FMUL.FTZ R64, R64, R19 ;  /* 0x000000134040b220 */ /* 0x020fe20000410000 */
[----:B------:R-:W-:Y:S02]  /*51f0*/  LEA.HI.X R19, R4, R29, R5, 0x1, P0 ;  /* 0x0000001d04137211 */ /* 0x000fe400000f0c05 */
[----:B------:R-:W-:Y:S01]  /*5200*/  IADD3 R100, P3, PT, R100, -0x100, RZ ;  /* 0xffffff0064647810 */ /* 0x000fe20007f7e0ff */
[----:B------:R-:W-:-:S03]  /*5210*/  IMAD.WIDE.U32 R4, R87, 0x8, R18 ;  /* 0x0000000857047825 */ /* 0x000fc600078e0012 */
[----:B------:R-:W1:Y:S01]  /*5220*/  F2F.BF16.F32 R0, R64 ;  /* 0x0000004000007304 */ /* 0x000e620000202000 */
[----:B0-----:R-:W-:Y:S01]  /*5230*/  @!P1 FMUL.FTZ R62, R62, R7 ;  /* 0x000000073e3e9220 */ /* 0x001fe20000410000 */
[----:B------:R-:W-:Y:S01]  /*5240*/  IADD3 R95, P1, PT, R95, -0x200, RZ ;  /* 0xfffffe005f5f7810 */ /* 0x000fe20007f3e0ff */
[----:B---3--:R-:W-:Y:S01]  /*5250*/  IMAD.WIDE.U32 R18, R26, UR18, R22 ;  /* 0x000000121a127c25 */ /* 0x008fe2000f8e0016 */
[----:B------:R0:W-:Y:S01]  /*5260*/  STG.E.64 desc[UR16][R4.64], R2 ;  /* 0x0000000204007986 */ /* 0x0001e2000c101b10 */
[----:B------:R-:W-:Y:S02]  /*5270*/  IADD3.X R101, PT, PT, R101, -0x1, RZ, P3, !PT ;  /* 0xffffffff65657810 */ /* 0x000fe40001ffe4ff */
[----:B------:R-:W-:Y:S01]  /*5280*/  IMAD R19, R27, UR18, R19 ;  /* 0x000000121b137c24 */ /* 0x000fe2000f8e0213 */
[----:B------:R-:W2:Y:S01]  /*5290*/  F2F.BF16.F32 R6, R62 ;  /* 0x0000003e00067304 */ /* 0x000ea20000202000 */
[----:B------:R-:W-:Y:S01]  /*52a0*/  IADD3.X R93, PT, PT, R93, -0x1, RZ, P1, !PT ;  /* 0xffffffff5d5d7810 */ /* 0x000fe20000ffe4ff */
[----:B----4-:R-:W-:Y:S01]  /*52b0*/  IMAD.WIDE.U32 R18, R115, UR6, R18 ;  /* 0x0000000673127c25 */ /* 0x010fe2000f8e0012 */
[----:B-1----:R-:W-:-:S05]  /*52c0*/  PRMT R21, R21, 0x5410, R0 ;  /* 0x0000541015157816 */ /* 0x002fca0000000000 */
[----:B------:R1:W3:Y:S01]  /*52d0*/  F2F.BF16.F32 R25, R61 ;  /* 0x0000003d00197304 */ /* 0x0002e20000202000 */
[----:B------:R-:W-:Y:S02]  /*52e0*/  IMAD R0, R115, UR7, R19 ;  /* 0x0000000773007c24 */ /* 0x000fe4000f8e0213 */
[----:B--2---:R-:W-:-:S04]  /*52f0*/  IMAD.WIDE.U32 R6, R6, 0x10000, RZ ;  /* 0x0001000006067825 */ /* 0x004fc800078e00ff */
[----:B-1----:R-:W-:Y:S01]  /*5300*/  FADD.FTZ R61, R61, R94 ;  /* 0x0000005e3d3d7221 */ /* 0x002fe20000010000 */
[----:B------:R-:W-:-:S03]  /*5310*/  LOP3.LUT R21, R21, R7, RZ, 0xfc, !PT ;  /* 0x0000000715157212 */ /* 0x000fc600078efcff */
[----:B------:R-:W-:Y:S01]  /*5320*/  FADD.FTZ R62, R61, R62 ;  /* 0x0000003e3d3e7221 */ /* 0x000fe20000010000 */
[----:B---3--:R-:W-:Y:S01]  /*5330*/  LOP3.LUT R20, R6, R25, RZ, 0xfc, !PT ;  /* 0x0000001906147212 */ /* 0x008fe200078efcff */
[----:B------:R-:W-:Y:S02]  /*5340*/  BAR.SYNC.DEFER_BLOCKING 0x0 ;  /* 0x0000000000007b1d */ /* 0x000fe40000010000 */
[----:B------:R-:W-:-:S04]  /*5350*/  FADD.FTZ R63, R62, R63 ;  /* 0x0000003f3e3f7221 */ /* 0x000fc80000010000 */
[----:B------:R-:W-:Y:S02]  /*5360*/  FADD.FTZ R94, R63, R64 ;  /* 0x000000403f5e7221 */ /* 0x000fe40000010000 */
[----:B------:R-:W0:Y:S01]  /*5370*/  LDC.64 R24, c[0x0][0x560] ;  /* 0x00015800ff187b82 */ /* 0x000e220000000a00 */
[----:B------:R-:W-:Y:S01]  /*5380*/  STS.64 [R73], R20 ;  /* 0x0000001449007388 */ /* 0x000fe20000000a00 */
[----:B------:R-:W-:-:S03]  /*5390*/  NOP ;  /* 0x0000000000007918 */ /* 0x000fc60000000000 */
[----:B------:R-:W1:Y:S01]  /*53a0*/  LDS.64 R6, [R73] ;  /* 0x0000000049067984 */ /* 0x000e620000000a00 */
[----:B0-----:R-:W-:-:S04]  /*53b0*/  LEA R2, P0, R18, R24, 0x1 ;  /* 0x0000001812027211 */ /* 0x001fc800078008ff */
[----:B------:R-:W-:Y:S02]  /*53c0*/  LEA.HI.X R3, R18, R25, R0, 0x1, P0 ;  /* 0x0000001912037211 */ /* 0x000fe400000f0c00 */
[----:B------:R-:W-:Y:S02]  /*53d0*/  ISETP.GT.AND P0, PT, R90, 0x1, PT ;  /* 0x000000015a00780c */ /* 0x000fe40003f04270 */
[----:B------:R-:W-:Y:S01]  /*53e0*/  MOV R90, R71 ;  /* 0x00000047005a7202 */ /* 0x000fe20000000f00 */
[----:B------:R-:W-:-:S05]  /*53f0*/  IMAD.WIDE.U32 R2, R87, 0x8, R2 ;  /* 0x0000000857027825 */ /* 0x000fca00078e0002 */
[----:B-1----:R0:W-:Y:S05]  /*5400*/  STG.E.64 desc[UR16][R2.64], R6 ;  /* 0x0000000602007986 */ /* 0x0021ea000c101b10 */
[----:B------:R-:W-:Y:S05]  /*5410*/  @P0 BRA `(.L_x_18280) ;  /* 0xffffffb400cc0947 */ /* 0x000fea000383ffff */
.L_x_18235:
        /* <DEDUP_REMOVED lines=34> */
.L_x_18282:
[----:B------:R-:W-:Y:S05]  /*5640*/  BSYNC.RECONVERGENT B0 ;  /* 0x0000000000007941 */ /* 0x000fea0003800200 */
.L_x_18281:
        /* <DEDUP_REMOVED lines=26> */
.L_x_18284:
[----:B------:R-:W-:Y:S05]  /*57f0*/  BSYNC.RECONVERGENT B0 ;  /* 0x0000000000007941 */ /* 0x000fea0003800200 */
.L_x_18283:
        /* <DEDUP_REMOVED lines=10> */
.L_x_18286:
        /* <DEDUP_REMOVED lines=26> */
.L_x_18285:
[----:B------:R-:W-:Y:S05]  /*5a40*/  EXIT ;  /* 0x000000000000794d */ /* 0x000fea0003800000 */
.L_x_18287:
        /* <DEDUP_REMOVED lines=11> */
.L_x_18815:


//--------------------- .text._Z25selective_scan_bwd_kernelI32Selective_Scan_bwd_kernel_traitsILi32ELi4ELb1ELb1ELb0ELb0ELb0EN3c108BFloat16ENS1_7complexIfEEEEv12SSMParamsBwd --------------------------
	.section	.text._Z25selective_scan_bwd_kernelI32Selective_Scan_bwd_kernel_traitsILi32ELi4ELb1ELb1ELb0ELb0ELb0EN3c108BFloat16ENS1_7complexIfEEEEv12SSMParamsBwd,"ax",@progbits
	.align	128
        .global         _Z25selective_scan_bwd_kernelI32Selective_Scan_bwd_kernel_traitsILi32ELi4ELb1ELb1ELb0ELb0ELb0EN3c108BFloat16ENS1_7complexIfEEEEv12SSMParamsBwd
        .type           _Z25selective_scan_bwd_kernelI32Selective_Scan_bwd_kernel_traitsILi32ELi4ELb1ELb1ELb0ELb0ELb0EN3c108BFloat16ENS1_7complexIfEEEEv12SSMParamsBwd,@function
        .size           _Z25selective_scan_bwd_kernelI32Selective_Scan_bwd_kernel_traitsILi32ELi4ELb1ELb1ELb0ELb0ELb0EN3c108BFloat16ENS1_7complexIfEEEEv12SSMParamsBwd,(.L_x_18816 - _Z25selective_scan_bwd_kernelI32Selective_Scan_bwd_kernel_traitsILi32ELi4ELb1ELb1ELb0ELb0ELb0EN3c108BFloat16ENS1_7complexIfEEEEv12SSMParamsBwd)
        .other          _Z25selective_scan_bwd_kernelI32Selective_Scan_bwd_kernel_traitsILi32ELi4ELb1ELb1ELb0ELb0ELb0EN3c108BFloat16ENS1_7complexIfEEEEv12SSMParamsBwd,@"STO_CUDA_ENTRY STV_DEFAULT"
_Z25selective_scan_bwd_kernelI32Selective_Scan_bwd_kernel_traitsILi32ELi4ELb1ELb1ELb0ELb0ELb0EN3c108BFloat16ENS1_7complexIfEEEEv12SSMParamsBwd:
.text._Z25selective_scan_bwd_kernelI32Selective_Scan_bwd_kernel_traitsILi32ELi4ELb1ELb1ELb0ELb0ELb0EN3c108BFloat16ENS1_7complexIfEEEEv12SSMParamsBwd:
        /* <DEDUP_REMOVED lines=94> */
[----:B0-----:R-:W-:-:S05]  /*05e0*/  UIMAD.WIDE.U32 UR4, UR18, UR6, URZ ;  /* 0x00000006120472a5 */ /* 0x001fca000f8e00ff */
[----:B------:R-:W0:Y:S01]  /*05f0*/  LDC.64 R22, c[0x0][0x468] ;  /* 0x00011a00ff167b82 */ /* 0x000e220000000a00 */
        /* <DEDUP_REMOVED lines=12> */
[----:B----4-:R-:W-:Y:S01]  /*06c0*/  IMAD.WIDE.U32 R2, R103, R84, UR4 ;  /* 0x0000000467027e25 */ /* 0x010fe2000f8e0054 */
[----:B------:R-:W-:Y:S02]  /*06d0*/  SHF.R.S32.HI R0, RZ, 0x1f, R9 ;  /* 0x0000001fff007819 */ /* 0x000fe40000011409 */
[----:B------:R-:W-:Y:S01]  /*06e0*/  IADD3 R4, P3, PT, R9, R4, RZ ;  /* 0x0000000409047210 */ /* 0x000fe20007f7e0ff */
[----:B------:R-:W-:Y:S01]  /*06f0*/  IMAD R85, R103, R85, R3 ;  /* 0x0000005567557224 */ /* 0x000fe200078e0203 */
[----:B------:R-:W-:Y:S02]  /*0700*/  IADD3.X R8, PT, PT, R0, R17, RZ, P2, !PT ;  /* 0x0000001100087210 */ /* 0x000fe400017fe4ff */
[----:B--2---:R-:W-:Y:S02]  /*0710*/  LEA R88, P2, R89, R20, 0x1 ;  /* 0x0000001459587211 */ /* 0x004fe400078408ff */
[----:B------:R-:W-:-:S02]  /*0720*/  CS2R R14, SRZ ;  /* 0x00000000000e7805 */ /* 0x000fc4000001ff00 */
[----:B------:R-:W-:Y:S01]  /*0730*/  IADD3 R2, P4, PT, R9, R2, RZ ;  /* 0x0000000209027210 */ /* 0x000fe20007f9e0ff */
[----:B------:R-:W-:Y:S01]  /*0740*/  @P0 IMAD.WIDE R14, R5, 0x10, R6 ;  /* 0x00000010050e0825 */ /* 0x000fe200078e0206 */
[C---:B------:R-:W-:Y:S02]  /*0750*/  IADD3.X R87, PT, PT, R0.reuse, R87, RZ, P3, !PT ;  /* 0x0000005700577210 */ /* 0x040fe40001ffe4ff */
[----:B------:R-:W-:Y:S01]  /*0760*/  LEA.HI.X R89, R89, R21, R8, 0x1, P2 ;  /* 0x0000001559597211 */ /* 0x000fe200010f0c08 */
[----:B---3--:R-:W-:Y:S01]  /*0770*/  IMAD.WIDE.U32 R12, R103, R18, RZ ;  /* 0x00000012670c7225 */ /* 0x008fe200078e00ff */
[----:B------:R-:W-:Y:S02]  /*0780*/  IADD3.X R85, PT, PT, R0, R85, RZ, P4, !PT ;  /* 0x0000005500557210 */ /* 0x000fe400027fe4ff */
[----:B0-----:R-:W-:Y:S02]  /*0790*/  LEA R86, P0, R4, R22, 0x1 ;  /* 0x0000001604567211 */ /* 0x001fe400078008ff */
[----:B------:R-:W-:-:S02]  /*07a0*/  LEA R84, P2, R2, R26, 0x1 ;  /* 0x0000001a02547211 */ /* 0x000fc400078408ff */
[----:B------:R-:W-:Y:S01]  /*07b0*/  LEA R83, P3, R10, R28, 0x1 ;  /* 0x0000001c0a537211 */ /* 0x000fe200078608ff */
[----:B------:R-:W-:Y:S01]  /*07c0*/  HFMA2 R92, -RZ, RZ, 0, 0 ;  /* 0x00000000ff5c7431 */ /* 0x000fe200000001ff */
[----:B------:R-:W-:Y:S01]  /*07d0*/  LEA.HI.X R87, R4, R23, R87, 0x1, P0 ;  /* 0x0000001704577211 */ /* 0x000fe200000f0c57 */
[----:B------:R-:W-:Y:S01]  /*07e0*/  IMAD R97, R103, R19, R13 ;  /* 0x0000001367617224 */ /* 0x000fe200078e020d */
        /* <DEDUP_REMOVED lines=51> */
.L_x_18324:
        /* <DEDUP_REMOVED lines=21> */
[C-C-:B-1----:R-:W-:Y:S01]  /*0c70*/  SHF.R.U64 R61, R16.reuse, 0x10, R17.reuse ;  /* 0x00000010103d7819 */ /* 0x142fe20000001211 */
[----:B0-----:R-:W-:Y:S01]  /*0c80*/  UISETP.GE.AND UP0, UPT, UR6, 0x1, UPT ;  /* 0x000000010600788c */ /* 0x001fe2000bf06270 */
[----:B------:R-:W-:Y:S01]  /*0c90*/  SHF.L.U32 R65, R16, 0x10, RZ ;  /* 0x0000001010417819 */ /* 0x000fe200000006ff */
[----:B------:R-:W-:Y:S01]  /*0ca0*/  HFMA2 R54, -RZ, RZ, 0, 0 ;  /* 0x00000000ff367431 */ /* 0x000fe200000001ff */
[----:B------:R-:W-:Y:S01]  /*0cb0*/  SHF.L.U32 R61, R61, 0x10, RZ ;  /* 0x000000103d3d7819 */ /* 0x000fe200000006ff */
[----:B------:R-:W-:Y:S01]  /*0cc0*/  HFMA2 R50, -RZ, RZ, 0, 0 ;  /* 0x00000000ff327431 */ /* 0x000fe200000001ff */
[----:B------:R-:W-:-:S02]  /*0cd0*/  SHF.R.U32.HI R59, RZ, 0x10, R17 ;  /* 0x00000010ff3b7819 */ /* 0x000fc40000011611 */
[----:B------:R-:W-:Y:S02]  /*0ce0*/  SHF.L.U32 R63, R17, 0x10, RZ ;  /* 0x00000010113f7819 */ /* 0x000fe400000006ff */
[----:B------:R-:W-:Y:S02]  /*0cf0*/  SHF.L.U32 R59, R59, 0x10, RZ ;  /* 0x000000103b3b7819 */ /* 0x000fe400000006ff */
[----:B------:R-:W-:Y:S02]  /*0d00*/  IADD3 R58, PT, PT, R80, -0x1, RZ ;  /* 0xffffffff503a7810 */ /* 0x000fe40007ffe0ff */
[----:B------:R-:W-:Y:S02]  /*0d10*/  MOV R56, RZ ;  /* 0x000000ff00387202 */ /* 0x000fe40000000f00 */
        /* <DEDUP_REMOVED lines=19> */
[----:B----4-:R-:W-:Y:S05]  /*0e50*/  BRA.U !UP0, `(.L_x_18289) ;  /* 0x0000002d08147547 */ /* 0x010fea000b800000 */
        /* <DEDUP_REMOVED lines=18> */
[-C--:B------:R-:W-:Y:S01]  /*0f80*/  IADD3 R26, P1, PT, R27, R90.reuse, RZ ;  /* 0x0000005a1b1a7210 */ /* 0x080fe20007f3e0ff */
        /* <DEDUP_REMOVED lines=21> */
.L_x_18323:
[----:B-1----:R-:W-:-:S04]  /*10e0*/  IMAD.WIDE.U32 R2, R78, UR4, RZ ;  /* 0x000000044e027c25 */ /* 0x002fc8000f8e00ff */
[----:B------:R-:W-:Y:S01]  /*10f0*/  IMAD R3, R79, UR4, R3 ;  /* 0x000000044f037c24 */ /* 0x000fe2000f8e0203 */
[----:B------:R-:W-:-:S04]  /*1100*/  LEA R32, P1, R2, R83, 0x1 ;  /* 0x0000005302207211 */ /* 0x000fc800078208ff */
[----:B------:R-:W-:-:S03]  /*1110*/  LEA.HI.X R33, R2, R82, R3, 0x1, P1 ;  /* 0x0000005202217211 */ /* 0x000fc600008f0c03 */
[----:B------:R-:W-:-:S05]  /*1120*/  IMAD.WIDE.U32 R32, R66, 0x8, R32 ;  /* 0x0000000842207825 */ /* 0x000fca00078e0020 */
[----:B------:R-:W5:Y:S04]  /*1130*/  LDG.E.64 R2, desc[UR16][R32.64] ;  /* 0x0000001020027981 */ /* 0x000f68000c1e1b00 */
[----:B0-----:R-:W5:Y:S01]  /*1140*/  LDG.E.64 R4, desc[UR16][R32.64+0x100] ;  /* 0x0001001020047981 */ /* 0x001f62000c1e1b00 */
[----:B------:R-:W-:Y:S02]  /*1150*/  MOV R6, R10 ;  /* 0x0000000a00067202 */ /* 0x000fe40000000f00 */
[----:B------:R-:W-:-:S03]  /*1160*/  MOV R7, R93 ;  /* 0x0000005d00077202 */ /* 0x000fc60000000f00 */
[----:B---3--:R-:W-:-:S04]  /*1170*/  IMAD.WIDE.U32 R6, R18, UR4, R6 ;  /* 0x0000000412067c25 */ /* 0x008fc8000f8e0006 */
[----:B------:R-:W-:Y:S01]  /*1180*/  IMAD R7, R19, UR4, R7 ;  /* 0x0000000413077c24 */ /* 0x000fe2000f8e0207 */
[----:B--2---:R-:W-:-:S04]  /*1190*/  LEA R28, P1, R6, R16, 0x3 ;  /* 0x00000010061c7211 */ /* 0x004fc800078218ff */
[----:B------:R-:W-:-:S06]  /*11a0*/  LEA.HI.X R29, R6, R17, R7, 0x3, P1 ;  /* 0x00000011061d7211 */ /* 0x000fcc00008f1c07 */
[----:B------:R-:W2:Y:S01]  /*11b0*/  LDG.E.64 R28, desc[UR16][R28.64] ;  /* 0x000000101c1c7981 */ /* 0x000ea2000c1e1b00 */
[----:B------:R-:W-:Y:S02]  /*11c0*/  MOV R6, R8 ;  /* 0x0000000800067202 */ /* 0x000fe40000000f00 */
[----:B------:R-:W-:-:S03]  /*11d0*/  MOV R7, R91 ;  /* 0x0000005b00077202 */ /* 0x000fc60000000f00 */
[----:B0-----:R-:W-:-:S04]  /*11e0*/  IMAD.WIDE.U32 R6, R22, UR4, R6 ;  /* 0x0000000416067c25 */ /* 0x001fc8000f8e0006 */
[----:B------:R-:W-:Y:S01]  /*11f0*/  IMAD R7, R23, UR4, R7 ;  /* 0x0000000417077c24 */ /* 0x000fe2000f8e0207 */
[----:B----4-:R-:W-:-:S04]  /*1200*/  LEA R30, P1, R6, R20, 0x3 ;  /* 0x00000014061e7211 */ /* 0x010fc800078218ff */
[----:B------:R-:W-:Y:S01]  /*1210*/  LEA.HI.X R31, R6, R21, R7, 0x3, P1 ;  /* 0x00000015061f7211 */ /* 0x000fe200008f1c07 */
[----:B-----5:R0:W-:Y:S04]  /*1220*/  STS.64 [R67], R2 ;  /* 0x0000000243007388 */ /* 0x0201e80000000a00 */
[----:B------:R-:W-:Y:S01]  /*1230*/  STS.64 [R67+0x100], R4 ;  /* 0x0001000443007388 */ /* 0x000fe20000000a00 */
[----:B------:R-:W-:-:S03]  /*1240*/  NOP ;  /* 0x0000000000007918 */ /* 0x000fc60000000000 */
[----:B------:R-:W3:Y:S01]  /*1250*/  LDG.E.64 R30, desc[UR16][R30.64] ;  /* 0x000000101e1e7981 */ /* 0x000ee2000c1e1b00 */
[----:B------:R-:W1:Y:S01]  /*1260*/  S2UR UR7, SR_CgaCtaId ;  /* 0x00000000000779c3 */ /* 0x000e620000008800 */
[C---:B------:R-:W-:Y:S01]  /*1270*/  ISETP.NE.AND P2, PT, R90.reuse, RZ, PT ;  /* 0x000000ff5a00720c */ /* 0x040fe20003f45270 */
[----:B------:R-:W-:Y:S01]  /*1280*/  UMOV UR6, 0x400 ;  /* 0x0000040000067882 */ /* 0x000fe20000000000 */
[----:B------:R-:W-:Y:S01]  /*1290*/  ISETP.NE.AND P1, PT, R90, 0x1f, PT ;  /* 0x0000001f5a00780c */ /* 0x000fe20003f25270 */
[----:B------:R-:W-:Y:S01]  /*12a0*/  BSSY.RECONVERGENT B0, `(.L_x_18290) ;  /* 0x0000048000007945 */ /* 0x000fe20003800200 */
[----:B--2---:R-:W-:Y:S01]  /*12b0*/  FMUL.FTZ R6, R46, R29 ;  /* 0x0000001d2e067220 */ /* 0x004fe20000410000 */
[----:B------:R-:W-:-:S03]  /*12c0*/  FMUL.FTZ R7, R28, 1.4426950216293334961 ;  /* 0x3fb8aa3b1c077820 */ /* 0x000fc60000410000 */
[----:B------:R-:W-:Y:S01]  /*12d0*/  FMUL.RZ R100, R6, 0.15915493667125701904 ;  /* 0x3e22f98306647820 */ /* 0x000fe2000040c000 */
[----:B------:R-:W-:Y:S01]  /*12e0*/  FMUL.FTZ R6, R42, R29 ;  /* 0x0000001d2a067220 */ /* 0x000fe20000410000 */
[-C--:B------:R-:W-:Y:S01]  /*12f0*/  FMUL.FTZ R32, R46, R7.reuse ;  /* 0x000000072e207220 */ /* 0x080fe20000410000 */
[-C--:B0-----:R-:W-:Y:S01]  /*1300*/  FMUL.FTZ R2, R42, R7.reuse ;  /* 0x000000072a027220 */ /* 0x081fe20000410000 */
[-C--:B------:R-:W-:Y:S01]  /*1310*/  FMUL.FTZ R98, R44, R7.reuse ;  /* 0x000000072c627220 */ /* 0x080fe20000410000 */
[----:B------:R-:W-:Y:S01]  /*1320*/  FMUL.RZ R104, R6, 0.15915493667125701904 ;  /* 0x3e22f98306687820 */ /* 0x000fe2000040c000 */
[----:B------:R-:W-:Y:S01]  /*1330*/  FMUL.FTZ R102, R40, R7 ;  /* 0x0000000728667220 */ /* 0x000fe20000410000 */
[----:B------:R-:W-:Y:S01]  /*1340*/  MUFU.SIN R33, R100 ;  /* 0x0000006400217308 */ /* 0x000fe20000000400 */
[----:B------:R-:W0:Y:S01]  /*1350*/  LDS.128 R4, [R41] ;  /* 0x0000000029047984 */ /* 0x000e220000000c00 */
[----:B-1----:R-:W-:-:S06]  /*1360*/  ULEA UR6, UR7, UR6, 0x18 ;  /* 0x0000000607067291 */ /* 0x002fcc000f8ec0ff */
[----:B------:R1:W-:Y:S08]  /*1370*/  MUFU.COS R105, R100 ;  /* 0x0000006400697308 */ /* 0x0003f00000000000 */
[----:B------:R-:W-:Y:S01]  /*1380*/  MUFU.COS R107, R104 ;  /* 0x00000068006b7308 */ /* 0x000fe20000000000 */
[----:B-1----:R-:W-:-:S04]  /*1390*/  FMUL.FTZ R100, R44, R29 ;  /* 0x0000001d2c647220 */ /* 0x002fc80000410000 */
[----:B------:R-:W-:Y:S01]  /*13a0*/  FMUL.RZ R110, R100, 0.15915493667125701904 ;  /* 0x3e22f983646e7820 */ /* 0x000fe2000040c000 */
[----:B------:R-:W-:Y:S02]  /*13b0*/  FMUL.FTZ R100, R40, R29 ;  /* 0x0000001d28647220 */ /* 0x000fe40000410000 */
[----:B------:R1:W2:Y:S02]  /*13c0*/  MUFU.EX2 R106, R2 ;  /* 0x00000002006a7308 */ /* 0x0002a40000000800 */
[----:B------:R-:W-:-:S06]  /*13d0*/  FMUL.RZ R100, R100, 0.15915493667125701904 ;  /* 0x3e22f98364647820 */ /* 0x000fcc000040c000 */
[----:B------:R-:W4:Y:S01]  /*13e0*/  MUFU.SIN R3, R104 ;  /* 0x0000006800037308 */ /* 0x000f220000000400 */
[----:B-1----:R-:W-:-:S07]  /*13f0*/  IADD3 R2, PT, PT, R124, UR4, RZ ;  /* 0x000000047c027c10 */ /* 0x002fce000fffe0ff */
[----:B------:R-:W1:Y:S01]  /*1400*/  MUFU.EX2 R32, R32 ;  /* 0x0000002000207308 */ /* 0x000e620000000800 */
[----:B--2---:R-:W-:Y:S01]  /*1410*/  FMUL.FTZ R108, R106, R107 ;  /* 0x0000006b6a6c7220 */ /* 0x004fe20000410000 */
[----:B0-----:R-:W-:-:S06]  /*1420*/  SHF.L.U32 R107, R6, 0x10, RZ ;  /* 0x00000010066b7819 */ /* 0x001fcc00000006ff */
[----:B------:R0:W-:Y:S01]  /*1430*/  MUFU.EX2 R112, R98 ;  /* 0x0000006200707308 */ /* 0x0001e20000000800 */
[----:B----4-:R-:W-:-:S07]  /*1440*/  FMUL.FTZ R106, R106, R3 ;  /* 0x000000036a6a7220 */ /* 0x010fce0000410000 */
[----:B------:R-:W-:Y:S01]  /*1450*/  MUFU.EX2 R102, R102 ;  /* 0x0000006600667308 */ /* 0x000fe20000000800 */
[----:B0-----:R-:W-:Y:S01]  /*1460*/  P2R R98, PR, RZ, 0x4 ;  /* 0x00000004ff627803 */ /* 0x001fe20000000000 */
[----:B-1----:R-:W-:Y:S01]  /*1470*/  FMUL.FTZ R3, R32, R33 ;  /* 0x0000002120037220 */ /* 0x002fe20000410000 */
[----:B------:R-:W-:Y:S01]  /*1480*/  SEL R98, R2, R77, !P2 ;  /* 0x0000004d02627207 */ /* 0x000fe20005000000 */
[----:B------:R-:W-:Y:S01]  /*1490*/  FMUL.FTZ R2, R32, R105 ;  /* 0x0000006920027220 */ /* 0x000fe20000410000 */
[----:B------:R-:W-:Y:S02]  /*14a0*/  SHF.L.U32 R105, R4, 0x10, RZ ;  /* 0x0000001004697819 */ /* 0x000fe400000006ff */
[----:B------:R-:W-:Y:S01]  /*14b0*/  LEA R32, R98, UR6, 0x3 ;  /* 0x0000000662207c11 */ /* 0x000fe2000f8e18ff */
[----:B------:R-:W0:Y:S01]  /*14c0*/  MUFU.COS R111, R110 ;  /* 0x0000006e006f7308 */ /* 0x000e220000000000 */
[----:B------:R-:W-:-:S03]  /*14d0*/  SHF.L.U32 R98, R5, 0x10, RZ ;  /* 0x0000001005627819 */ /* 0x000fc600000006ff */
[----:B------:R1:W-:Y:S04]  /*14e0*/  STS.64 [R32+0xa80], R2 ;  /* 0x000a800220007388 */ /* 0x0003e80000000a00 */
[----:B------:R-:W2:Y:S08]  /*14f0*/  MUFU.COS R115, R100 ;  /* 0x0000006400737308 */ /* 0x000eb00000000000 */
[----:B------:R2:W4:Y:S01]  /*1500*/  MUFU.SIN R113, R100 ;  /* 0x0000006400717308 */ /* 0x0005220000000400 */
[----:B0-----:R-:W-:Y:S01]  /*1510*/  FMUL.FTZ R114, R112, R111 ;  /* 0x0000006f70727220 */ /* 0x001fe20000410000 */
[----:B------:R-:W-:-:S04]  /*1520*/  PRMT R111, R7, 0x7632, R111 ;  /* 0x00007632076f7816 */ /* 0x000fc8000000006f */
[----:B------:R-:W-:Y:S02]  /*1530*/  SHF.L.U32 R111, R111, 0x10, RZ ;  /* 0x000000106f6f7819 */ /* 0x000fe400000006ff */
[----:B------:R-:W0:Y:S01]  /*1540*/  MUFU.SIN R109, R110 ;  /* 0x0000006e006d7308 */ /* 0x000e220000000400 */
[----:B--2---:R-:W-:Y:S01]  /*1550*/  FMUL.FTZ R100, R102, R115 ;  /* 0x0000007366647220 */ /* 0x004fe20000410000 */
[----:B------:R-:W-:-:S04]  /*1560*/  PRMT R115, R4, 0x7632, R115 ;  /* 0x0000763204737816 */ /* 0x000fc80000000073 */
[----:B------:R-:W-:Y:S01]  /*1570*/  SHF.L.U32 R115, R115, 0x10, RZ ;  /* 0x0000001073737819 */ /* 0x000fe200000006ff */
[----:B----4-:R-:W-:Y:S01]  /*1580*/  FMUL.FTZ R104, R102, R113 ;  /* 0x0000007166687220 */ /* 0x010fe20000410000 */
[----:B------:R-:W-:Y:S02]  /*1590*/  PRMT R102, R5, 0x7632, R102 ;  /* 0x0000763205667816 */ /* 0x000fe40000000066 */
[----:B------:R-:W-:Y:S02]  /*15a0*/  PRMT R113, R6, 0x7632, R113 ;  /* 0x0000763206717816 */ /* 0x000fe40000000071 */
[----:B------:R-:W-:Y:S02]  /*15b0*/  SHF.L.U32 R102, R102, 0x10, RZ ;  /* 0x0000001066667819 */ /* 0x000fe400000006ff */
[----:B------:R-:W-:Y:S01]  /*15c0*/  SHF.L.U32 R113, R113, 0x10, RZ ;  /* 0x0000001071717819 */ /* 0x000fe200000006ff */
[----:B0-----:R-:W-:Y:S01]  /*15d0*/  FMUL.FTZ R112, R112, R109 ;  /* 0x0000006d70707220 */ /* 0x001fe20000410000 */
[----:B------:R-:W-:Y:S01]  /*15e0*/  SHF.L.U32 R109, R7, 0x10, RZ ;  /* 0x00000010076d7819 */ /* 0x000fe200000006ff */
[CC--:B---3--:R-:W-:Y:S01]  /*15f0*/  FMUL.FTZ R110, R0.reuse, R30.reuse ;  /* 0x0000001e006e7220 */ /* 0x0c8fe20000410000 */
        /* <DEDUP_REMOVED lines=17> */
.L_x_18291:
[----:B------:R0:W1:Y:S02]  /*1710*/  LDS.64 R30, [R81+UR5+0x1a88] ;  /* 0x001a8805511e7984 */ /* 0x0000640008000a00 */
.L_x_18292:
[----:B------:R-:W-:Y:S05]  /*1720*/  BSYNC.RECONVERGENT B0 ;  /* 0x0000000000007941 */ /* 0x000fea0003800200 */
.L_x_18290:
        /* <DEDUP_REMOVED lines=16> */
[----:B------:R-:W-:Y:S01]  /*1830*/  ISETP.GE.AND P1, PT, R60, 0x1, PT ;  /* 0x000000013c00780c */ /* 0x000fe20003f26270 */
[C---:B------:R-:W-:Y:S01]  /*1840*/  FFMA.FTZ R6, R108.reuse, R129, -R7 ;  /* 0x000000816c067223 */ /* 0x040fe20000010807 */
[----:B------:R-:W-:Y:S01]  /*1850*/  FFMA.FTZ R7, R108, R127, R118 ;  /* 0x0000007f6c077223 */ /* 0x000fe20000010076 */
[----:B------:R-:W-:Y:S01]  /*1860*/  FMUL.FTZ R118, R40, R111 ;  /* 0x0000006f28767220 */ /* 0x000fe20000410000 */
[----:B------:R-:W-:Y:S01]  /*1870*/  ISETP.NE.AND P6, PT, R126, 0x1f, PT ;  /* 0x0000001f7e00780c */ /* 0x000fe20003fc5270 */
[C---:B--2---:R-:W-:Y:S01]  /*1880*/  FFMA.FTZ R5, R61.reuse, R132, R6 ;  /* 0x000000843d057223 */ /* 0x044fe20000010006 */
[----:B------:R-:W-:Y:S01]  /*1890*/  FFMA.FTZ R7, R61, R134, R7 ;  /* 0x000000863d077223 */ /* 0x000fe20000010007 */
[----:B------:R-:W-:Y:S01]  /*18a0*/  ISETP.GE.AND P4, PT, R80, UR8, PT ;  /* 0x0000000850007c0c */ /* 0x000fe2000bf86270 */
[----:B------:R-:W-:Y:S01]  /*18b0*/  ULEA UR7, UR4, UR6, 0x4 ;  /* 0x0000000604077291 */ /* 0x000fe2000f8e20ff */
[C---:B------:R-:W-:Y:S01]  /*18c0*/  FMUL.FTZ R131, R112.reuse, R5 ;  /* 0x0000000570837220 */ /* 0x040fe20000410000 */
[-C--:B------:R-:W-:Y:S01]  /*18d0*/  FMUL.FTZ R4, R112, R7.reuse ;  /* 0x0000000770047220 */ /* 0x080fe20000410000 */
[----:B------:R-:W-:Y:S01]  /*18e0*/  BSSY.RECONVERGENT B0, `(.L_x_18293) ;  /* 0x000009c000007945 */ /* 0x000fe20003800200 */
[----:B------:R-:W-:Y:S01]  /*18f0*/  ISETP.GT.U32.AND P2, PT, R126, 0x1b, PT ;  /* 0x0000001b7e00780c */ /* 0x000fe20003f44070 */
[C---:B------:R-:W-:Y:S01]  /*1900*/  FFMA.FTZ R6, R114.reuse, R7, R131 ;  /* 0x0000000772067223 */ /* 0x040fe20000010083 */
[----:B------:R-:W-:Y:S01]  /*1910*/  FFMA.FTZ R5, R114, R5, -R4 ;  /* 0x0000000572057223 */ /* 0x000fe20000010804 */
[----:B------:R-:W-:Y:S01]  /*1920*/  FMUL.FTZ R4, R2, R106 ;  /* 0x0000006a02047220 */ /* 0x000fe20000410000 */
[----:B------:R-:W-:Y:S01]  /*1930*/  ISETP.GT.U32.AND P3, PT, R126, 0x17, PT ;  /* 0x000000177e00780c */ /* 0x000fe20003f64070 */
[C---:B------:R-:W-:Y:S01]  /*1940*/  FFMA.FTZ R131, R63.reuse, R128, R6 ;  /* 0x000000803f837223 */ /* 0x040fe20000010006 */
[----:B------:R-:W-:Y:S01]  /*1950*/  FFMA.FTZ R5, R63, R130, R5 ;  /* 0x000000823f057223 */ /* 0x000fe20000010005 */
[----:B------:R-:W-:-:S02]  /*1960*/  ISETP.NE.OR P4, PT, R90, RZ, P4 ;  /* 0x000000ff5a00720c */ /* 0x000fc40002785670 */
[C---:B------:R-:W-:Y:S01]  /*1970*/  FMUL.FTZ R7, R104.reuse, R131 ;  /* 0x0000008368077220 */ /* 0x040fe20000410000 */
[-C--:B------:R-:W-:Y:S01]  /*1980*/  FMUL.FTZ R6, R104, R5.reuse ;  /* 0x0000000568067220 */ /* 0x080fe20000410000 */
[----:B------:R-:W-:Y:S02]  /*1990*/  ISETP.GT.U32.AND P5, PT, R126, 0xf, PT ;  /* 0x0000000f7e00780c */ /* 0x000fe40003fa4070 */
[C---:B------:R-:W-:Y:S01]  /*19a0*/  FFMA.FTZ R135, R100.reuse, R5, -R7 ;  /* 0x0000000564877223 */ /* 0x040fe20000010807 */
[C---:B------:R-:W-:Y:S01]  /*19b0*/  FMUL.FTZ R5, R3.reuse, R106 ;  /* 0x0000006a03057220 */ /* 0x040fe20000410000 */
[-C--:B------:R-:W-:Y:S01]  /*19c0*/  FFMA.FTZ R7, R3, R108.reuse, R4 ;  /* 0x0000006c03077223 */ /* 0x080fe20000010004 */
[----:B------:R-:W-:Y:S02]  /*19d0*/  FFMA.FTZ R6, R100, R131, R6 ;  /* 0x0000008364067223 */ /* 0x000fe40000010006 */
[----:B------:R-:W-:Y:S01]  /*19e0*/  FFMA.FTZ R5, R2, R108, -R5 ;  /* 0x0000006c02057223 */ /* 0x000fe20000010805 */
[----:B------:R-:W-:Y:S01]  /*19f0*/  FMUL.FTZ R133, R112, R7 ;  /* 0x0000000770857220 */ /* 0x000fe20000410000 */
[----:B------:R-:W-:-:S03]  /*1a00*/  FFMA.FTZ R131, R59, R118, R6 ;  /* 0x000000763b837223 */ /* 0x000fc60000010006 */
[-C--:B------:R-:W-:Y:S01]  /*1a10*/  FFMA.FTZ R137, R114, R5.reuse, -R133 ;  /* 0x0000000572897223 */ /* 0x080fe20000010885 */
[----:B------:R-:W-:Y:S01]  /*1a20*/  FFMA.FTZ R133, R59, R120, R135 ;  /* 0x000000783b857223 */ /* 0x000fe20000010087 */
[----:B------:R-:W2:Y:S01]  /*1a30*/  SHFL.UP PT, R138, R131, 0x1, RZ ;  /* 0x04200000838a7989 */ /* 0x000ea200000e00ff */
[----:B------:R-:W-:Y:S01]  /*1a40*/  FMUL.FTZ R5, R112, R5 ;  /* 0x0000000570057220 */ /* 0x000fe20000410000 */
[----:B------:R-:W-:Y:S02]  /*1a50*/  FMUL.FTZ R135, R104, R137 ;  /* 0x0000008968877220 */ /* 0x000fe40000410000 */
[----:B------:R-:W5:Y:S01]  /*1a60*/  SHFL.UP PT, R6, R133, 0x1, RZ ;  /* 0x0420000085067989 */ /* 0x000f6200000e00ff */
        /* <DEDUP_REMOVED lines=55> */
[CC--:B---3--:R-:W-:Y:S01]  /*1de0*/  FFMA.FTZ R140, R135.reuse, R6.reuse, R140 ;  /* 0x00000006878c7223 */ /* 0x0c8fe2000001008c */
[----:B------:R-:W-:Y:S01]  /*1df0*/  FFMA.FTZ R138, R136, R6, -R137 ;  /* 0x00000006888a7223 */ /* 0x000fe20000010889 */
[----:B------:R-:W-:Y:S01]  /*1e00*/  FMUL.FTZ R137, R104, R123 ;  /* 0x0000007b68897220 */ /* 0x000fe20000410000 */
[-C--:B-----5:R-:W-:Y:S01]  /*1e10*/  @P1 FFMA.FTZ R136, R136, R4.reuse, -R7 ;  /* 0x0000000488881223 */ /* 0x0a0fe20000010807 */
[----:B------:R-:W-:Y:S01]  /*1e20*/  @P1 FFMA.FTZ R135, R135, R4, R5 ;  /* 0x0000000487871223 */ /* 0x000fe20000010005 */
[----:B-1----:R-:W-:Y:S01]  /*1e30*/  FMUL.FTZ R7, R100, R31 ;  /* 0x0000001f64077220 */ /* 0x002fe20000410000 */
[----:B------:R-:W-:Y:S01]  /*1e40*/  @P1 FADD.FTZ R131, R131, R140 ;  /* 0x0000008c83831221 */ /* 0x000fe20000010000 */
[C---:B------:R-:W-:Y:S01]  /*1e50*/  FMUL.FTZ R4, R104.reuse, R125 ;  /* 0x0000007d68047220 */ /* 0x040fe20000410000 */
[C---:B------:R-:W-:Y:S01]  /*1e60*/  FMUL.FTZ R5, R104.reuse, R31 ;  /* 0x0000001f68057220 */ /* 0x040fe20000410000 */
[----:B------:R-:W-:Y:S01]  /*1e70*/  @P1 FADD.FTZ R133, R133, R138 ;  /* 0x0000008a85851221 */ /* 0x000fe20000010000 */
[-C--:B------:R-:W-:Y:S01]  /*1e80*/  FFMA.FTZ R139, -R104, R30.reuse, -R7 ;  /* 0x0000001e688b7223 */ /* 0x080fe20000010907 */
[C---:B------:R-:W-:Y:S01]  /*1e90*/  FFMA.FTZ R4, R100.reuse, R123, -R4 ;  /* 0x0000007b64047223 */ /* 0x040fe20000010804 */
[----:B------:R-:W0:Y:S01]  /*1ea0*/  SHFL.UP PT, R7, R131, 0x10, RZ ;  /* 0x0600000083077989 */ /* 0x000e2200000e00ff */
[C---:B------:R-:W-:Y:S01]  /*1eb0*/  FFMA.FTZ R141, R100.reuse, R125, R137 ;  /* 0x0000007d648d7223 */ /* 0x040fe20000010089 */
[----:B------:R-:W-:Y:S01]  /*1ec0*/  FFMA.FTZ R137, R100, R30, -R5 ;  /* 0x0000001e64897223 */ /* 0x000fe20000010805 */
        /* <DEDUP_REMOVED lines=12> */
[----:B------:R-:W-:Y:S01]  /*1f90*/  FADD.FTZ R141, R119, R140 ;  /* 0x0000008c778d7221 */ /* 0x000fe20000010000 */
[----:B------:R-:W-:Y:S01]  /*1fa0*/  FFMA.FTZ R139, R114, R139, -R138 ;  /* 0x0000008b728b7223 */ /* 0x000fe2000001088a */
[----:B------:R-:W-:Y:S01]  /*1fb0*/  FADD.FTZ R143, R117, R142 ;  /* 0x0000008e758f7221 */ /* 0x000fe20000010000 */
[----:B------:R-:W-:Y:S01]  /*1fc0*/  ISETP.GE.AND P1, PT, R60, 0x10, PT ;  /* 0x000000103c00780c */ /* 0x000fe20003f26270 */
[C---:B------:R-:W-:Y:S01]  /*1fd0*/  FMUL.FTZ R138, R106.reuse, R137 ;  /* 0x000000896a8a7220 */ /* 0x040fe20000410000 */
[C---:B------:R-:W-:Y:S01]  /*1fe0*/  FMUL.FTZ R142, R106.reuse, R141 ;  /* 0x0000008d6a8e7220 */ /* 0x040fe20000410000 */
[C---:B------:R-:W-:Y:S01]  /*1ff0*/  FMUL.FTZ R140, R106.reuse, R143 ;  /* 0x0000008f6a8c7220 */ /* 0x040fe20000410000 */
[-C--:B------:R-:W-:Y:S01]  /*2000*/  FMUL.FTZ R145, R106, R139.reuse ;  /* 0x0000008b6a917220 */ /* 0x080fe20000410000 */
[C---:B------:R-:W-:Y:S01]  /*2010*/  FFMA.FTZ R138, R108.reuse, R139, -R138 ;  /* 0x0000008b6c8a7223 */ /* 0x040fe2000001088a */
[----:B------:R-:W-:Y:S01]  /*2020*/  FFMA.FTZ R143, R108, R143, -R142 ;  /* 0x0000008f6c8f7223 */ /* 0x000fe2000001088e */
[CC--:B0-----:R-:W-:Y:S01]  /*2030*/  FMUL.FTZ R139, R135.reuse, R7.reuse ;  /* 0x00000007878b7220 */ /* 0x0c1fe20000410000 */
[----:B------:R-:W-:Y:S01]  /*2040*/  FMUL.FTZ R142, R136, R7 ;  /* 0x00000007888e7220 */ /* 0x000fe20000410000 */
[----:B------:R-:W-:Y:S01]  /*2050*/  FFMA.FTZ R141, R108, R141, R140 ;  /* 0x0000008d6c8d7223 */ /* 0x000fe2000001008c */
[CC--:B-1----:R-:W-:Y:S01]  /*2060*/  FMUL.FTZ R7, R135.reuse, R5.reuse ;  /* 0x0000000587077220 */ /* 0x0c2fe20000410000 */
[----:B------:R-:W-:Y:S01]  /*2070*/  FMUL.FTZ R5, R136, R5 ;  /* 0x0000000588057220 */ /* 0x000fe20000410000 */
[----:B------:R-:W-:Y:S01]  /*2080*/  FFMA.FTZ R137, R108, R137, R145 ;  /* 0x000000896c897223 */ /* 0x000fe20000010091 */
[-C--:B--2---:R-:W-:Y:S01]  /*2090*/  FFMA.FTZ R140, R136, R6.reuse, -R139 ;  /* 0x00000006888c7223 */ /* 0x084fe2000001088b */
[----:B------:R-:W-:Y:S01]  /*20a0*/  FFMA.FTZ R142, R135, R6, R142 ;  /* 0x00000006878e7223 */ /* 0x000fe2000001008e */
[----:B------:R-:W-:-:S02]  /*20b0*/  FADD.FTZ R139, R110, R141 ;  /* 0x0000008d6e8b7221 */ /* 0x000fc40000010000 */
[----:B------:R0:W1:Y:S01]  /*20c0*/  SHFL.DOWN PT, R145, R137, 0x1, 0x1f ;  /* 0x08201f0089917f89 */ /* 0x00006200000e0000 */
[-C--:B---3--:R-:W-:Y:S01]  /*20d0*/  @P1 FFMA.FTZ R136, R136, R4.reuse, -R7 ;  /* 0x0000000488881223 */ /* 0x088fe20000010807 */
[----:B------:R-:W-:Y:S01]  /*20e0*/  @P1 FFMA.FTZ R135, R135, R4, R5 ;  /* 0x0000000487871223 */ /* 0x000fe20000010005 */
[----:B------:R-:W-:Y:S01]  /*20f0*/  @P1 FADD.FTZ R133, R133, R140 ;  /* 0x0000008c85851221 */ /* 0x000fe20000010000 */
[----:B------:R-:W-:Y:S01]  /*2100*/  @P1 FADD.FTZ R131, R131, R142 ;  /* 0x0000008e83831221 */ /* 0x000fe20000010000 */
[----:B------:R-:W-:Y:S01]  /*2110*/  FADD.FTZ R140, R116, R143 ;  /* 0x0000008f748c7221 */ /* 0x000fe20000010000 */
[----:B------:R0:W2:Y:S01]  /*2120*/  SHFL.DOWN PT, R141, R138, 0x1, 0x1f ;  /* 0x08201f008a8d7f89 */ /* 0x0000a200000e0000 */
[----:B------:R-:W-:Y:S01]  /*2130*/  HFMA2 R4, -RZ, RZ, 1.875, 0 ;  /* 0x3f800000ff047431 */ /* 0x000fe200000001ff */
[----:B------:R-:W-:Y:S02]  /*2140*/  ISETP.GT.U32.AND P1, PT, R126, 0x1d, PT ;  /* 0x0000001d7e00780c */ /* 0x000fe40003f24070 */
[----:B------:R-:W-:Y:S01]  /*2150*/  CS2R R6, SRZ ;  /* 0x0000000000067805 */ /* 0x000fe2000001ff00 */
[----:B------:R0:W3:Y:S01]  /*2160*/  SHFL.DOWN PT, R146, R139, 0x1, 0x1f ;  /* 0x08201f008b927f89 */ /* 0x0000e200000e0000 */
[----:B------:R-:W-:-:S03]  /*2170*/  MOV R5, RZ ;  /* 0x000000ff00057202 */ /* 0x000fc60000000f00 */
[----:B------:R0:W0:Y:S04]  /*2180*/  SHFL.DOWN PT, R143, R140, 0x1, 0x1f ;  /* 0x08201f008c8f7f89 */ /* 0x00002800000e0000 */
[----:B------:R-:W0:Y:S04]  /*2190*/  SHFL.UP PT, R136, R136, 0x1, RZ ;  /* 0x0420000088887989 */ /* 0x000e2800000e00ff */
[----:B------:R-:W0:Y:S04]  /*21a0*/  SHFL.UP PT, R135, R135, 0x1, RZ ;  /* 0x0420000087877989 */ /* 0x000e2800000e00ff */
[----:B------:R-:W0:Y:S04]  /*21b0*/  SHFL.UP PT, R133, R133, 0x1, RZ ;  /* 0x0420000085857989 */ /* 0x000e2800000e00ff */
[----:B------:R-:W0:Y:S04]  /*21c0*/  SHFL.UP PT, R131, R131, 0x1, RZ ;  /* 0x0420000083837989 */ /* 0x000e2800000e00ff */
[----:B----4-:R-:W4:Y:S04]  /*21d0*/  SHFL.IDX PT, R32, R32, RZ, 0x1f ;  /* 0x00001fff20207589 */ /* 0x010f2800000e0000 */
[----:B------:R-:W0:Y:S01]  /*21e0*/  SHFL.IDX PT, R33, R33, RZ, 0x1f ;  /* 0x00001fff21217589 */ /* 0x000e2200000e0000 */
        /* <DEDUP_REMOVED lines=11> */
.L_x_18294:
[----:B------:R-:W-:Y:S05]  /*22a0*/  BSYNC.RECONVERGENT B0 ;  /* 0x0000000000007941 */ /* 0x000fea0003800200 */
.L_x_18293:
[----:B------:R-:W1:Y:S01]  /*22b0*/  @!P4 LDS.128 R4, [UR7+0x1b80] ;  /* 0x001b8007ff04c984 */ /* 0x000e620008000c00 */
[----:B------:R-:W-:Y:S03]  /*22c0*/  BSSY.RECONVERGENT B0, `(.L_x_18295) ;  /* 0x0000010000007945 */ /* 0x000fe60003800200 */
[----:B------:R2:W3:Y:S04]  /*22d0*/  SHFL.DOWN PT, R145, R137, 0x2, 0x1f ;  /* 0x08401f0089917f89 */ /* 0x0004e800000e0000 */
        /* <DEDUP_REMOVED lines=14> */
.L_x_18296:
[----:B------:R-:W-:Y:S05]  /*23c0*/  BSYNC.RECONVERGENT B0 ;  /* 0x0000000000007941 */ /* 0x000fea0003800200 */
.L_x_18295:
        /* <DEDUP_REMOVED lines=16> */
.L_x_18298:
[----:B------:R-:W-:Y:S05]  /*24d0*/  BSYNC.RECONVERGENT B0 ;  /* 0x0000000000007941 */ /* 0x000fea0003800200 */
.L_x_18297:
        /* <DEDUP_REMOVED lines=16> */
.L_x_18300:
[----:B------:R-:W-:Y:S05]  /*25e0*/  BSYNC.RECONVERGENT B0 ;  /* 0x0000000000007941 */ /* 0x000fea0003800200 */
.L_x_18299:
        /* <DEDUP_REMOVED lines=16> */
.L_x_18302:
[----:B------:R-:W-:Y:S05]  /*26f0*/  BSYNC.RECONVERGENT B0 ;  /* 0x0000000000007941 */ /* 0x000fea0003800200 */
.L_x_18301:
[----:B-1----:R-:W-:Y:S01]  /*2700*/  SHFL.DOWN PT, R146, R137, 0x1, 0x1f ;  /* 0x08201f0089927f89 */ /* 0x002fe200000e0000 */
[----:B------:R-:W-:Y:S01]  /*2710*/  ISETP.NE.AND P2, PT, R90, RZ, PT ;  /* 0x000000ff5a00720c */ /* 0x000fe20003f45270 */
[CC--:B0-----:R-:W-:Y:S01]  /*2720*/  FMUL.FTZ R143, R135.reuse, R33.reuse ;  /* 0x00000021878f7220 */ /* 0x0c1fe20000410000 */
[----:B------:R-:W-:Y:S01]  /*2730*/  FMUL.FTZ R144, R136, R33 ;  /* 0x0000002188907220 */ /* 0x000fe20000410000 */
[----:B------:R-:W0:Y:S01]  /*2740*/  SHFL.IDX PT, R141, R7, RZ, 0x1f ;  /* 0x00001fff078d7589 */ /* 0x000e2200000e0000 */
[----:B------:R-:W-:Y:S01]  /*2750*/  ISETP.NE.AND P1, PT, R90, 0x1f, PT ;  /* 0x0000001f5a00780c */ /* 0x000fe20003f25270 */
[-C--:B----4-:R-:W-:Y:S01]  /*2760*/  FFMA.FTZ R136, R136, R32.reuse, -R143 ;  /* 0x0000002088887223 */ /* 0x090fe2000001088f */
[----:B------:R-:W-:Y:S01]  /*2770*/  FFMA.FTZ R144, R135, R32, R144 ;  /* 0x0000002087907223 */ /* 0x000fe20000010090 */
[----:B------:R-:W1:Y:S01]  /*2780*/  SHFL.DOWN PT, R148, R138, 0x1, 0x1f ;  /* 0x08201f008a947f89 */ /* 0x000e6200000e0000 */
[----:B------:R-:W-:Y:S03]  /*2790*/  BSSY.RECONVERGENT B0, `(.L_x_18303) ;  /* 0x0000095000007945 */ /* 0x000fe60003800200 */
[----:B------:R-:W4:Y:S02]  /*27a0*/  SHFL.IDX PT, R142, R6, RZ, 0x1f ;  /* 0x00001fff068e7589 */ /* 0x000f2400000e0000 */
[----:B------:R-:W-:Y:S01]  /*27b0*/  @P2 FADD.FTZ R32, R133, R136 ;  /* 0x0000008885202221 */ /* 0x000fe20000010000 */
[----:B------:R-:W-:Y:S01]  /*27c0*/  @P2 FADD.FTZ R33, R131, R144 ;  /* 0x0000009083212221 */ /* 0x000fe20000010000 */
[----:B------:R-:W5:Y:S01]  /*27d0*/  SHFL.DOWN PT, R150, R140, 0x1, 0x1f ;  /* 0x08201f008c967f89 */ /* 0x000f6200000e0000 */
[----:B------:R-:W-:Y:S01]  /*27e0*/  ISETP.NE.AND P2, PT, R90, RZ, PT ;  /* 0x000000ff5a00720c */ /* 0x000fe20003f45270 */
[CC--:B------:R-:W-:Y:S01]  /*27f0*/  FMUL.FTZ R131, R3.reuse, R32.reuse ;  /* 0x0000002003837220 */ /* 0x0c0fe20000410000 */
[-C--:B------:R-:W-:Y:S01]  /*2800*/  FMUL.FTZ R3, R3, R33.reuse ;  /* 0x0000002103037220 */ /* 0x080fe20000410000 */
[----:B------:R-:W5:Y:S02]  /*2810*/  SHFL.DOWN PT, R143, R139, 0x1, 0x1f ;  /* 0x08201f008b8f7f89 */ /* 0x000f6400000e0000 */
[C---:B------:R-:W-:Y:S01]  /*2820*/  FFMA.FTZ R136, R2.reuse, R33, R131 ;  /* 0x0000002102887223 */ /* 0x040fe20000010083 */
[----:B------:R-:W-:Y:S01]  /*2830*/  FFMA.FTZ R2, R2, R32, -R3 ;  /* 0x0000002002027223 */ /* 0x000fe20000010803 */
[----:B---3--:R-:W3:Y:S02]  /*2840*/  SHFL.IDX PT, R138, R138, RZ, 0x1f ;  /* 0x00001fff8a8a7589 */ /* 0x008ee400000e0000 */
[----:B------:R-:W-:Y:S01]  /*2850*/  FADD.FTZ R3, R127, R136 ;  /* 0x000000887f037221 */ /* 0x000fe20000010000 */
[----:B------:R-:W-:Y:S01]  /*2860*/  FADD.FTZ R129, R129, R2 ;  /* 0x0000000281817221 */ /* 0x000fe20000010000 */
[----:B0-----:R-:W-:Y:S01]  /*2870*/  @P1 FMUL.FTZ R131, R146, R141 ;  /* 0x0000008d92831220 */ /* 0x001fe20000410000 */
[----:B--2---:R-:W0:Y:S02]  /*2880*/  SHFL.IDX PT, R137, R137, RZ, 0x1f ;  /* 0x00001fff89897589 */ /* 0x004e2400000e0000 */
[----:B------:R-:W-:Y:S01]  /*2890*/  FMUL.FTZ R32, R106, R129 ;  /* 0x000000816a207220 */ /* 0x000fe20000410000 */
[C---:B-1----:R-:W-:Y:S01]  /*28a0*/  @P1 FMUL.FTZ R33, R148.reuse, R141 ;  /* 0x0000008d94211220 */ /* 0x042fe20000410000 */
[----:B------:R-:W1:Y:S01]  /*28b0*/  SHFL.IDX PT, R139, R139, RZ, 0x1f ;  /* 0x00001fff8b8b7589 */ /* 0x000e6200000e0000 */
[----:B----4-:R-:W-:-:S02]  /*28c0*/  @P1 FFMA.FTZ R131, R148, R142, R131 ;  /* 0x0000008e94831223 */ /* 0x010fc40000010083 */
[----:B------:R-:W-:Y:S01]  /*28d0*/  @P1 FFMA.FTZ R2, R146, R142, -R33 ;  /* 0x0000008e92021223 */ /* 0x000fe20000010821 */
[----:B------:R-:W-:Y:S01]  /*28e0*/  FMUL.FTZ R33, R106, R3 ;  /* 0x000000036a217220 */ /* 0x000fe20000410000 */
[----:B------:R-:W2:Y:S01]  /*28f0*/  SHFL.IDX PT, R140, R140, RZ, 0x1f ;  /* 0x00001fff8c8c7589 */ /* 0x000ea200000e0000 */
[----:B-----5:R-:W-:Y:S01]  /*2900*/  @P1 FADD.FTZ R141, R150, R131 ;  /* 0x00000083968d1221 */ /* 0x020fe20000010000 */
[----:B------:R-:W-:Y:S01]  /*2910*/  @P1 FADD.FTZ R142, R143, R2 ;  /* 0x000000028f8e1221 */ /* 0x000fe20000010000 */
[C---:B------:R-:W-:Y:S01]  /*2920*/  FFMA.FTZ R2, R108.reuse, R129, -R33 ;  /* 0x000000816c027223 */ /* 0x040fe20000010821 */
[----:B------:R-:W-:Y:S01]  /*2930*/  FFMA.FTZ R33, R108, R3, R32 ;  /* 0x000000036c217223 */ /* 0x000fe20000010020 */
[-C--:B------:R-:W-:Y:S01]  /*2940*/  FMUL.FTZ R131, R141, R31.reuse ;  /* 0x0000001f8d837220 */ /* 0x080fe20000410000 */
[C---:B------:R-:W-:Y:S01]  /*2950*/  FMUL.FTZ R32, R142.reuse, R31 ;  /* 0x0000001f8e207220 */ /* 0x040fe20000410000 */
[C---:B------:R-:W-:Y:S01]  /*2960*/  FFMA.FTZ R127, R61.reuse, R132, R2 ;  /* 0x000000843d7f7223 */ /* 0x040fe20000010002 */
[----:B------:R-:W-:Y:S01]  /*2970*/  FFMA.FTZ R134, R61, R134, R33 ;  /* 0x000000863d867223 */ /* 0x000fe20000010021 */
[-C--:B------:R-:W-:Y:S01]  /*2980*/  FFMA.FTZ R142, R142, R30.reuse, R131 ;  /* 0x0000001e8e8e7223 */ /* 0x080fe20000010083 */
[----:B------:R-:W-:Y:S01]  /*2990*/  FFMA.FTZ R30, R141, R30, -R32 ;  /* 0x0000001e8d1e7223 */ /* 0x000fe20000010820 */
[----:B------:R-:W-:-:S04]  /*29a0*/  IMAD.WIDE.U32 R32, R24, UR4, R26 ;  /* 0x0000000418207c25 */ /* 0x000fc8000f8e001a */
[----:B------:R-:W-:Y:S01]  /*29b0*/  FADD.FTZ R125, R125, R142 ;  /* 0x0000008e7d7d7221 */ /* 0x000fe20000010000 */
[----:B------:R-:W-:Y:S01]  /*29c0*/  FADD.FTZ R123, R123, R30 ;  /* 0x0000001e7b7b7221 */ /* 0x000fe20000010000 */
[----:B------:R-:W-:Y:S01]  /*29d0*/  IMAD R2, R25, UR4, R33 ;  /* 0x0000000419027c24 */ /* 0x000fe2000f8e0221 */
[----:B------:R-:W-:Y:S01]  /*29e0*/  LEA R30, P1, R32, R101, 0x2 ;  /* 0x00000065201e7211 */ /* 0x000fe200078210ff */
[----:B------:R-:W-:Y:S01]  /*29f0*/  FMUL.FTZ R33, R112, R134 ;  /* 0x0000008670217220 */ /* 0x000fe20000410000 */
[C---:B------:R-:W-:Y:S01]  /*2a00*/  FMUL.FTZ R131, R104.reuse, R123 ;  /* 0x0000007b68837220 */ /* 0x040fe20000410000 */
[----:B------:R-:W-:Y:S01]  /*2a10*/  FMUL.FTZ R132, R104, R125 ;  /* 0x0000007d68847220 */ /* 0x000fe20000410000 */
[----:B------:R-:W-:Y:S01]  /*2a20*/  LEA.HI.X R31, R32, R99, R2, 0x2, P1 ;  /* 0x00000063201f7211 */ /* 0x000fe200008f1402 */
[----:B------:R-:W-:Y:S01]  /*2a30*/  FFMA.FTZ R2, R114, R127, -R33 ;  /* 0x0000007f72027223 */ /* 0x000fe20000010821 */
[C---:B------:R-:W-:Y:S01]  /*2a40*/  FFMA.FTZ R33, R100.reuse, R125, R131 ;  /* 0x0000007d64217223 */ /* 0x040fe20000010083 */
[----:B------:R-:W-:Y:S01]  /*2a50*/  FFMA.FTZ R132, R100, R123, -R132 ;  /* 0x0000007b64847223 */ /* 0x000fe20000010884 */
[----:B------:R-:W-:Y:S01]  /*2a60*/  FMUL.FTZ R131, R112, R127 ;  /* 0x0000007f70837220 */ /* 0x000fe20000410000 */
[----:B------:R-:W-:Y:S01]  /*2a70*/  FFMA.FTZ R130, R63, R130, R2 ;  /* 0x000000823f827223 */ /* 0x000fe20000010002 */
[----:B------:R-:W-:Y:S01]  /*2a80*/  FADD.FTZ R33, R122, R33 ;  /* 0x000000217a217221 */ /* 0x000fe20000010000 */
[----:B------:R-:W-:Y:S01]  /*2a90*/  FADD.FTZ R121, R121, R132 ;  /* 0x0000008479797221 */ /* 0x000fe20000010000 */
[----:B------:R-:W-:Y:S01]  /*2aa0*/  FFMA.FTZ R2, R114, R134, R131 ;  /* 0x0000008672027223 */ /* 0x000fe20000010083 */
[----:B---3--:R-:W-:Y:S01]  /*2ab0*/  FMUL.FTZ R32, R138, R7 ;  /* 0x000000078a207220 */ /* 0x008fe20000410000 */
[C---:B------:R-:W-:Y:S01]  /*2ac0*/  FMUL.FTZ R122, R112.reuse, R33 ;  /* 0x00000021707a7220 */ /* 0x040fe20000410000 */
[-C--:B------:R-:W-:Y:S01]  /*2ad0*/  FMUL.FTZ R133, R112, R121.reuse ;  /* 0x0000007970857220 */ /* 0x080fe20000410000 */
[----:B------:R-:W-:Y:S01]  /*2ae0*/  FFMA.FTZ R131, R63, R128, R2 ;  /* 0x000000803f837223 */ /* 0x000fe20000010002 */
[-C--:B0-----:R-:W-:Y:S01]  /*2af0*/  FFMA.FTZ R32, R137, R6.reuse, -R32 ;  /* 0x0000000689207223 */ /* 0x081fe20000010820 */
[C---:B------:R-:W-:Y:S01]  /*2b00*/  FFMA.FTZ R122, R114.reuse, R121, -R122 ;  /* 0x00000079727a7223 */ /* 0x040fe2000001087a */
[----:B------:R-:W-:Y:S01]  /*2b10*/  FFMA.FTZ R112, R114, R33, R133 ;  /* 0x0000002172707223 */ /* 0x000fe20000010085 */
[C---:B------:R-:W-:Y:S01]  /*2b20*/  FMUL.FTZ R6, R138.reuse, R6 ;  /* 0x000000068a067220 */ /* 0x040fe20000410000 */
        /* <DEDUP_REMOVED lines=8> */
[----:B------:R-:W-:Y:S01]  /*2bb0*/  FFMA.FTZ R137, R137, R7, R6 ;  /* 0x0000000789897223 */ /* 0x000fe20000010006 */
[----:B------:R-:W-:Y:S01]  /*2bc0*/  FMUL.FTZ R7, R104, R131 ;  /* 0x0000008368077220 */ /* 0x000fe20000410000 */
[C---:B------:R-:W-:Y:S01]  /*2bd0*/  FFMA.FTZ R133, R108.reuse, R119, R133 ;  /* 0x000000776c857223 */ /* 0x040fe20000010085 */
[----:B------:R-:W-:Y:S01]  /*2be0*/  P2R R2, PR, RZ, 0x4 ;  /* 0x00000004ff027803 */ /* 0x000fe20000000000 */
[----:B------:R-:W-:Y:S01]  /*2bf0*/  FFMA.FTZ R135, R108, R117, -R106 ;  /* 0x000000756c877223 */ /* 0x000fe2000001086a */
[-C--:B------:R-:W-:Y:S01]  /*2c00*/  FFMA.FTZ R2, R100, R130.reuse, -R7 ;  /* 0x0000008264027223 */ /* 0x080fe20000010807 */
[----:B-1----:R-:W-:Y:S01]  /*2c10*/  FADD.FTZ R6, R139, R32 ;  /* 0x000000208b067221 */ /* 0x002fe20000010000 */
[----:B--2---:R-:W-:Y:S01]  /*2c20*/  FADD.FTZ R7, R140, R137 ;  /* 0x000000898c077221 */ /* 0x004fe20000010000 */
[----:B------:R-:W-:Y:S01]  /*2c30*/  FMUL.FTZ R104, R104, R130 ;  /* 0x0000008268687220 */ /* 0x000fe20000410000 */
[----:B------:R-:W-:Y:S01]  /*2c40*/  FADD.FTZ R110, R110, R133 ;  /* 0x000000856e6e7221 */ /* 0x000fe20000010000 */
[----:B------:R-:W-:Y:S01]  /*2c50*/  FADD.FTZ R116, R116, R135 ;  /* 0x0000008774747221 */ /* 0x000fe20000010000 */
[----:B------:R-:W-:Y:S01]  /*2c60*/  FMUL.FTZ R106, R42, R119 ;  /* 0x000000772a6a7220 */ /* 0x000fe20000410000 */
[----:B------:R-:W-:Y:S01]  /*2c70*/  FFMA.FTZ R104, R100, R131, R104 ;  /* 0x0000008364687223 */ /* 0x000fe20000010068 */
[----:B------:R0:W-:Y:S01]  /*2c80*/  @!P2 STS.128 [UR7+0x1b80], R4 ;  /* 0x001b8004ff00a988 */ /* 0x0001e20008000c07 */
[C---:B------:R-:W-:Y:S01]  /*2c90*/  FMUL.FTZ R32, R46.reuse, R110 ;  /* 0x0000006e2e207220 */ /* 0x040fe20000410000 */
[----:B------:R-:W-:Y:S01]  /*2ca0*/  FMUL.FTZ R100, R46, R116 ;  /* 0x000000742e647220 */ /* 0x000fe20000410000 */
[----:B------:R-:W-:Y:S01]  /*2cb0*/  FMUL.FTZ R108, R42, R117 ;  /* 0x000000752a6c7220 */ /* 0x000fe20000410000 */
[C---:B------:R-:W-:Y:S01]  /*2cc0*/  FMUL.FTZ R112, R44.reuse, R33 ;  /* 0x000000212c707220 */ /* 0x040fe20000410000 */
[----:B------:R-:W-:Y:S01]  /*2cd0*/  FMUL.FTZ R114, R44, R121 ;  /* 0x000000792c727220 */ /* 0x000fe20000410000 */
[C---:B------:R-:W-:Y:S01]  /*2ce0*/  FMUL.FTZ R145, R40.reuse, R125 ;  /* 0x0000007d28917220 */ /* 0x040fe20000410000 */
[C---:B------:R-:W-:Y:S01]  /*2cf0*/  FMUL.FTZ R133, R65.reuse, R32 ;  /* 0x0000002041857220 */ /* 0x040fe20000410000 */
[----:B------:R-:W-:Y:S01]  /*2d00*/  FMUL.FTZ R135, R65, R100 ;  /* 0x0000006441877220 */ /* 0x000fe20000410000 */
[C---:B------:R-:W-:Y:S01]  /*2d10*/  FMUL.FTZ R137, R61.reuse, R106 ;  /* 0x0000006a3d897220 */ /* 0x040fe20000410000 */
[----:B------:R-:W-:Y:S01]  /*2d20*/  FMUL.FTZ R139, R61, R108 ;  /* 0x0000006c3d8b7220 */ /* 0x000fe20000410000 */
[C---:B------:R-:W-:Y:S01]  /*2d30*/  FMUL.FTZ R141, R63.reuse, R112 ;  /* 0x000000703f8d7220 */ /* 0x040fe20000410000 */
[----:B------:R-:W-:Y:S01]  /*2d40*/  FMUL.FTZ R143, R63, R114 ;  /* 0x000000723f8f7220 */ /* 0x000fe20000410000 */
[C---:B------:R-:W-:Y:S01]  /*2d50*/  FMUL.FTZ R147, R59.reuse, R145 ;  /* 0x000000913b937220 */ /* 0x040fe20000410000 */
[----:B0-----:R-:W-:Y:S01]  /*2d60*/  FMUL.FTZ R5, R40, R123 ;  /* 0x0000007b28057220 */ /* 0x001fe20000410000 */
[----:B------:R0:W-:Y:S01]  /*2d70*/  STS [R64+0x210], R133 ;  /* 0x0002108540007388 */ /* 0x0001e20000000800 */
[C---:B------:R-:W-:Y:S01]  /*2d80*/  FFMA.FTZ R120, R59.reuse, R120, R2 ;  /* 0x000000783b787223 */ /* 0x040fe20000010002 */
[C---:B------:R-:W-:Y:S01]  /*2d90*/  FFMA.FTZ R2, R0.reuse, R129, RZ ;  /* 0x0000008100027223 */ /* 0x040fe200000100ff */
[----:B------:R-:W-:Y:S01]  /*2da0*/  FMUL.FTZ R149, R59, R5 ;  /* 0x000000053b957220 */ /* 0x000fe20000410000 */
[----:B------:R1:W-:Y:S01]  /*2db0*/  STS [R62+0x4], R135 ;  /* 0x000004873e007388 */ /* 0x0003e20000000800 */
[----:B------:R-:W-:Y:S01]  /*2dc0*/  FFMA.FTZ R7, R0, -R3, RZ ;  /* 0x8000000300077223 */ /* 0x000fe200000100ff */
[----:B------:R-:W-:Y:S01]  /*2dd0*/  FFMA.FTZ R2, R49, R127, R2 ;  /* 0x0000007f31027223 */ /* 0x000fe20000010002 */
[----:B------:R-:W-:Y:S01]  /*2de0*/  FFMA.FTZ R127, R35, -R98, R127 ;  /* 0x80000062237f7223 */ /* 0x000fe2000001007f */
[----:B------:R2:W-:Y:S01]  /*2df0*/  STS [R62+0x8], R137 ;  /* 0x000008893e007388 */ /* 0x0005e20000000800 */
[----:B------:R-:W-:Y:S01]  /*2e00*/  FFMA.FTZ R4, R49, -R134, R7 ;  /* 0x8000008631047223 */ /* 0x000fe20000010007 */
[----:B------:R-:W-:Y:S01]  /*2e10*/  FFMA.FTZ R6, R47, R130, R2 ;  /* 0x000000822f067223 */ /* 0x000fe20000010002 */
[----:B------:R-:W-:Y:S01]  /*2e20*/  FFMA.FTZ R134, -R35, R102, R134 ;  /* 0x0000006623867223 */ /* 0x000fe20000010186 */
[----:B------:R3:W-:Y:S01]  /*2e30*/  STS [R62+0xc], R139 ;  /* 0x00000c8b3e007388 */ /* 0x0007e20000000800 */
[----:B------:R-:W-:Y:S01]  /*2e40*/  FFMA.FTZ R2, R47, -R131, R4 ;  /* 0x800000832f027223 */ /* 0x000fe20000010004 */
[C---:B------:R-:W-:Y:S01]  /*2e50*/  FFMA.FTZ R131, -R36.reuse, R113, R131 ;  /* 0x0000007124837223 */ /* 0x040fe20000010183 */
[----:B------:R-:W-:Y:S01]  /*2e60*/  FFMA.FTZ R130, R36, -R107, R130 ;  /* 0x8000006b24827223 */ /* 0x000fe20000010082 */
[----:B------:R4:W-:Y:S01]  /*2e70*/  STS [R62+0x10], R141 ;  /* 0x0000108d3e007388 */ /* 0x0009e20000000800 */
[----:B------:R-:W-:Y:S01]  /*2e80*/  FMUL.FTZ R4, R134, R108 ;  /* 0x0000006c86047220 */ /* 0x000fe20000410000 */
[C---:B0-----:R-:W-:Y:S01]  /*2e90*/  FMUL.FTZ R133, R131.reuse, R114 ;  /* 0x0000007283857220 */ /* 0x041fe20000410000 */
[-C--:B-1----:R-:W-:Y:S01]  /*2ea0*/  FMUL.FTZ R135, R131, R112.reuse ;  /* 0x0000007083877220 */ /* 0x082fe20000410000 */
[----:B------:R0:W-:Y:S01]  /*2eb0*/  STS [R62+0x14], R143 ;  /* 0x0000148f3e007388 */ /* 0x0001e20000000800 */
[----:B------:R-:W-:Y:S01]  /*2ec0*/  FFMA.FTZ R3, -R38, R115, R3 ;  /* 0x0000007326037223 */ /* 0x000fe20000010103 */
[----:B--2---:R-:W-:Y:S01]  /*2ed0*/  FFMA.FTZ R137, R130, R112, R133 ;  /* 0x0000007082897223 */ /* 0x004fe20000010085 */
[----:B------:R-:W-:Y:S01]  /*2ee0*/  LEA R112, R48, -R37, 0x1 ;  /* 0x8000002530707211 */ /* 0x000fe200078e08ff */
[----:B------:R0:W-:Y:S01]  /*2ef0*/  STS [R62+0x18], R147 ;  /* 0x000018933e007388 */ /* 0x0001e20000000800 */
[----:B---3--:R-:W-:Y:S01]  /*2f00*/  FFMA.FTZ R139, R130, R114, -R135 ;  /* 0x00000072828b7223 */ /* 0x008fe20000010887 */
[----:B------:R-:W-:Y:S01]  /*2f10*/  FFMA.FTZ R135, R127, R106, R4 ;  /* 0x0000006a7f877223 */ /* 0x000fe20000010004 */
[----:B------:R-:W-:Y:S01]  /*2f20*/  FFMA.FTZ R129, R38, -R105, R129 ;  /* 0x8000006926817223 */ /* 0x000fe20000010081 */
[----:B------:R0:W-:Y:S01]  /*2f30*/  STS [R62+0x1c], R149 ;  /* 0x00001c953e007388 */ /* 0x0001e20000000800 */
[C---:B------:R-:W-:Y:S01]  /*2f40*/  FMUL.FTZ R4, R3.reuse, R100 ;  /* 0x0000006403047220 */ /* 0x040fe20000410000 */
[----:B------:R-:W-:Y:S01]  /*2f50*/  FMUL.FTZ R133, R3, R32 ;  /* 0x0000002003857220 */ /* 0x000fe20000410000 */
[----:B------:R-:W-:Y:S01]  /*2f60*/  BAR.SYNC.DEFER_BLOCKING 0x0 ;  /* 0x0000000000007b1d */ /* 0x000fe20000010000 */
[----:B------:R-:W-:Y:S01]  /*2f70*/  ISETP.GE.AND P1, PT, R112, 0x1, PT ;  /* 0x000000017000780c */ /* 0x000fe20003f26270 */
[----:B------:R-:W-:Y:S01]  /*2f80*/  FFMA.FTZ R7, R59, R118, R104 ;  /* 0x000000763b077223 */ /* 0x000fe20000010068 */
[----:B------:R-:W-:Y:S01]  /*2f90*/  FMUL.FTZ R106, R134, R106 ;  /* 0x0000006a866a7220 */ /* 0x000fe20000410000 */
[C---:B------:R-:W-:Y:S01]  /*2fa0*/  FFMA.FTZ R4, R129.reuse, R32, R4 ;  /* 0x0000002081047223 */ /* 0x040fe20000010004 */
[----:B------:R-:W-:Y:S01]  /*2fb0*/  FFMA.FTZ R133, R129, R100, -R133 ;  /* 0x0000006481857223 */ /* 0x000fe20000010885 */
[C---:B------:R-:W-:Y:S01]  /*2fc0*/  FFMA.FTZ R100, -R34.reuse, R111, R7 ;  /* 0x0000006f22647223 */ /* 0x040fe20000010107 */
[----:B------:R-:W-:Y:S01]  /*2fd0*/  FFMA.FTZ R106, R127, R108, -R106 ;  /* 0x0000006c7f6a7223 */ /* 0x000fe2000001086a */
[----:B------:R-:W-:Y:S01]  /*2fe0*/  FADD.FTZ R4, RZ, R4 ;  /* 0x00000004ff047221 */ /* 0x000fe20000010000 */
[----:B------:R-:W-:Y:S01]  /*2ff0*/  FADD.FTZ R133, RZ, R133 ;  /* 0x00000085ff857221 */ /* 0x000fe20000010000 */
[----:B------:R-:W-:Y:S01]  /*3000*/  FFMA.FTZ R32, R34, -R109, R120 ;  /* 0x8000006d22207223 */ /* 0x000fe20000010078 */
[C---:B----4-:R-:W-:Y:S01]  /*3010*/  FMUL.FTZ R141, R100.reuse, R5 ;  /* 0x00000005648d7220 */ /* 0x050fe20000410000 */
[-C--:B------:R-:W-:Y:S01]  /*3020*/  FMUL.FTZ R104, R100, R145.reuse ;  /* 0x0000009164687220 */ /* 0x080fe20000410000 */
[----:B------:R-:W-:Y:S01]  /*3030*/  FADD.FTZ R4, R4, R135 ;  /* 0x0000008704047221 */ /* 0x000fe20000010000 */
[----:B------:R-:W-:Y:S01]  /*3040*/  FADD.FTZ R106, R133, R106 ;  /* 0x0000006a856a7221 */ /* 0x000fe20000010000 */
[----:B------:R-:W-:Y:S01]  /*3050*/  ISETP.GE.AND P2, PT, R112, 0x21, PT ;  /* 0x000000217000780c */ /* 0x000fe20003f46270 */
[C---:B------:R-:W-:Y:S01]  /*3060*/  FFMA.FTZ R141, R32.reuse, R145, R141 ;  /* 0x00000091208d7223 */ /* 0x040fe2000001008d */
[----:B------:R-:W-:Y:S01]  /*3070*/  FFMA.FTZ R5, R32, R5, -R104 ;  /* 0x0000000520057223 */ /* 0x000fe20000010868 */
[----:B------:R-:W-:Y:S01]  /*3080*/  FADD.FTZ R4, R4, R137 ;  /* 0x0000008904047221 */ /* 0x000fe20000010000 */
[----:B------:R-:W-:Y:S01]  /*3090*/  FADD.FTZ R106, R106, R139 ;  /* 0x0000008b6a6a7221 */ /* 0x000fe20000010000 */
[----:B------:R0:W1:Y:S01]  /*30a0*/  LDS R151, [R74+0x290] ;  /* 0x000290004a977984 */ /* 0x0000620000000800 */
[----:B------:R-:W-:Y:S07]  /*30b0*/  @!P1 BRA `(.L_x_18304) ;  /* 0x0000000000089947 */ /* 0x000fee0003800000 */
[----:B------:R-:W2:Y:S04]  /*30c0*/  LDS R133, [R76+0x210] ;  /* 0x000210004c857984 */ /* 0x000ea80000000800 */
[----:B--2---:R2:W-:Y:S02]  /*30d0*/  REDG.E.ADD.F32.FTZ.RN.STRONG.GPU desc[UR16][R30.64], R133 ;  /* 0x000000851e0079a6 */ /* 0x0045e4000c12f310 */
.L_x_18304:
[----:B------:R-:W-:Y:S05]  /*30e0*/  BSYNC.RECONVERGENT B0 ;  /* 0x0000000000007941 */ /* 0x000fea0003800200 */
.L_x_18303:
[----:B------:R-:W-:Y:S04]  /*30f0*/  BSSY.RECONVERGENT B0, `(.L_x_18305) ;  /* 0x0000003000007945 */ /* 0x000fe80003800200 */
[----:B------:R-:W-:Y:S05]  /*3100*/  @!P2 BRA `(.L_x_18306) ;  /* 0x000000000004a947 */ /* 0x000fea0003800000 */
[----:B-1----:R3:W-:Y:S02]  /*3110*/  REDG.E.ADD.F32.FTZ.RN.STRONG.GPU desc[UR16][R30.64+0x80], R151 ;  /* 0x000080971e0079a6 */ /* 0x0027e4000c12f310 */
.L_x_18306:
[----:B------:R-:W-:Y:S05]  /*3120*/  BSYNC.RECONVERGENT B0 ;  /* 0x0000000000007941 */ /* 0x000fea0003800200 */
.L_x_18305:
        /* <DEDUP_REMOVED lines=10> */
.L_x_18308:
[----:B------:R-:W-:Y:S05]  /*31d0*/  BSYNC.RECONVERGENT B0 ;  /* 0x0000000000007941 */ /* 0x000fea0003800200 */
.L_x_18307:
[----:B--2-4-:R2:W4:Y:S01]  /*31e0*/  LDS R133, [R72+0x390] ;  /* 0x0003900048857984 */ /* 0x0145220000000800 */
[----:B------:R-:W-:Y:S04]  /*31f0*/  BSSY.RECONVERGENT B0, `(.L_x_18309) ;  /* 0x0000003000007945 */ /* 0x000fe80003800200 */
[----:B------:R-:W-:Y:S05]  /*3200*/  @!P1 BRA `(.L_x_18310) ;  /* 0x0000000000049947 */ /* 0x000fea0003800000 */
[----:B----4-:R4:W-:Y:S02]  /*3210*/  REDG.E.ADD.F32.FTZ.RN.STRONG.GPU desc[UR16][R30.64+0x180], R133 ;  /* 0x000180851e0079a6 */ /* 0x0109e4000c12f310 */
.L_x_18310:
[----:B------:R-:W-:Y:S05]  /*3220*/  BSYNC.RECONVERGENT B0 ;  /* 0x0000000000007941 */ /* 0x000fea0003800200 */
.L_x_18309:
[----:B----4-:R4:W0:Y:S01]  /*3230*/  LDS R133, [R71+0x410] ;  /* 0x0004100047857984 */ /* 0x0108220000000800 */
[----:B------:R-:W-:Y:S04]  /*3240*/  BSSY.RECONVERGENT B0, `(.L_x_18311) ;  /* 0x0000003000007945 */ /* 0x000fe80003800200 */
[----:B------:R-:W-:Y:S05]  /*3250*/  @!P2 BRA `(.L_x_18312) ;  /* 0x000000000004a947 */ /* 0x000fea0003800000 */
[----:B0-----:R0:W-:Y:S02]  /*3260*/  REDG.E.ADD.F32.FTZ.RN.STRONG.GPU desc[UR16][R30.64+0x200], R133 ;  /* 0x000200851e0079a6 */ /* 0x0011e4000c12f310 */
.L_x_18312:
[----:B------:R-:W-:Y:S05]  /*3270*/  BSYNC.RECONVERGENT B0 ;  /* 0x0000000000007941 */ /* 0x000fea0003800200 */
.L_x_18311:
[----:B0-----:R0:W0:Y:S01]  /*3280*/  LDS R133, [R70+0x490] ;  /* 0x0004900046857984 */ /* 0x0010220000000800 */
[----:B------:R-:W-:Y:S04]  /*3290*/  BSSY.RECONVERGENT B0, `(.L_x_18313) ;  /* 0x0000003000007945 */ /* 0x000fe80003800200 */
[----:B------:R-:W-:Y:S05]  /*32a0*/  @!P3 BRA `(.L_x_18314) ;  /* 0x000000000004b947 */ /* 0x000fea0003800000 */
[----:B0-----:R0:W-:Y:S02]  /*32b0*/  REDG.E.ADD.F32.FTZ.RN.STRONG.GPU desc[UR16][R30.64+0x280], R133 ;  /* 0x000280851e0079a6 */ /* 0x0011e4000c12f310 */
.L_x_18314:
[----:B------:R-:W-:Y:S05]  /*32c0*/  BSYNC.RECONVERGENT B0 ;  /* 0x0000000000007941 */ /* 0x000fea0003800200 */
.L_x_18313:
[----:B0-----:R0:W0:Y:S01]  /*32d0*/  LDS R133, [R69+0x510] ;  /* 0x0005100045857984 */ /* 0x0010220000000800 */
[----:B------:R-:W-:Y:S04]  /*32e0*/  BSSY.RECONVERGENT B0, `(.L_x_18315) ;  /* 0x0000003000007945 */ /* 0x000fe80003800200 */
[----:B------:R-:W-:Y:S05]  /*32f0*/  @!P4 BRA `(.L_x_18316) ;  /* 0x000000000004c947 */ /* 0x000fea0003800000 */
[----:B0-----:R0:W-:Y:S02]  /*3300*/  REDG.E.ADD.F32.FTZ.RN.STRONG.GPU desc[UR16][R30.64+0x300], R133 ;  /* 0x000300851e0079a6 */ /* 0x0011e4000c12f310 */
.L_x_18316:
[----:B------:R-:W-:Y:S05]  /*3310*/  BSYNC.RECONVERGENT B0 ;  /* 0x0000000000007941 */ /* 0x000fea0003800200 */
.L_x_18315:
[----:B0-----:R0:W0:Y:S01]  /*3320*/  LDS R133, [R68+0x590] ;  /* 0x0005900044857984 */ /* 0x0010220000000800 */
[----:B------:R-:W-:Y:S01]  /*3330*/  BSSY.RECONVERGENT B0, `(.L_x_18317) ;  /* 0x0000006000007945 */ /* 0x000fe20003800200 */
[----:B------:R-:W-:Y:S01]  /*3340*/  FFMA.FTZ R6, R45, R120, R6 ;  /* 0x000000782d067223 */ /* 0x000fe20000010006 */
[----:B------:R-:W-:Y:S01]  /*3350*/  FADD.FTZ R4, R4, R141 ;  /* 0x0000008d04047221 */ /* 0x000fe20000010000 */
[----:B------:R-:W-:Y:S01]  /*3360*/  FADD.FTZ R5, R106, R5 ;  /* 0x000000056a057221 */ /* 0x000fe20000010000 */
[----:B------:R-:W-:Y:S06]  /*3370*/  @!P5 BRA `(.L_x_18318) ;  /* 0x000000000004d947 */ /* 0x000fec0003800000 */
[----:B0-----:R0:W-:Y:S02]  /*3380*/  REDG.E.ADD.F32.FTZ.RN.STRONG.GPU desc[UR16][R30.64+0x380], R133 ;  /* 0x000380851e0079a6 */ /* 0x0011e4000c12f310 */
.L_x_18318:
[----:B------:R-:W-:Y:S05]  /*3390*/  BSYNC.RECONVERGENT B0 ;  /* 0x0000000000007941 */ /* 0x000fea0003800200 */
.L_x_18317:
[----:B------:R-:W-:Y:S01]  /*33a0*/  FFMA.FTZ R7, R45, -R7, R2 ;  /* 0x800000072d077223 */ /* 0x000fe20000010002 */
[----:B0--3--:R-:W0:Y:S01]  /*33b0*/  SHFL.DOWN PT, R31, R4, 0x1, 0x1f ;  /* 0x08201f00041f7f89 */ /* 0x009e2200000e0000 */
[C---:B------:R-:W-:Y:S01]  /*33c0*/  ISETP.GT.AND P1, PT, R60.reuse, 0x1e, PT ;  /* 0x0000001e3c00780c */ /* 0x040fe20003f24270 */
[----:B------:R-:W-:Y:S01]  /*33d0*/  BSSY.RECONVERGENT B0, `(.L_x_18319) ;  /* 0x0000045000007945 */ /* 0x000fe20003800200 */
[----:B------:R-:W-:Y:S01]  /*33e0*/  ISETP.GT.AND P2, PT, R60, 0xf, PT ;  /* 0x0000000f3c00780c */ /* 0x000fe20003f44270 */
[----:B------:R-:W3:Y:S04]  /*33f0*/  SHFL.DOWN PT, R2, R5, 0x1, 0x1f ;  /* 0x08201f0005027f89 */ /* 0x000ee800000e0000 */
[----:B------:R-:W5:Y:S04]  /*3400*/  SHFL.DOWN PT, R133, R6, 0x1, 0x1f ;  /* 0x08201f0006857f89 */ /* 0x000f6800000e0000 */
[----:B------:R-:W1:Y:S02]  /*3410*/  SHFL.DOWN PT, R30, R7, 0x1, 0x1f ;  /* 0x08201f00071e7f89 */ /* 0x000e6400000e0000 */
[----:B0-----:R-:W-:Y:S01]  /*3420*/  @!P1 FADD.FTZ R4, R4, R31 ;  /* 0x0000001f04049221 */ /* 0x001fe20000010000 */
[----:B---3--:R-:W-:-:S04]  /*3430*/  @!P1 FADD.FTZ R5, R5, R2 ;  /* 0x0000000205059221 */ /* 0x008fc80000010000 */
[----:B------:R-:W0:Y:S01]  /*3440*/  SHFL.DOWN PT, R31, R4, 0x2, 0x1f ;  /* 0x08401f00041f7f89 */ /* 0x000e2200000e0000 */
[----:B-----5:R-:W-:-:S03]  /*3450*/  @!P1 FADD.FTZ R6, R6, R133 ;  /* 0x0000008506069221 */ /* 0x020fc60000010000 */
[----:B------:R-:W3:Y:S01]  /*3460*/  SHFL.DOWN PT, R2, R5, 0x2, 0x1f ;  /* 0x08401f0005027f89 */ /* 0x000ee200000e0000 */
[----:B-1----:R-:W-:-:S03]  /*3470*/  @!P1 FADD.FTZ R7, R7, R30 ;  /* 0x0000001e07079221 */ /* 0x002fc60000010000 */
[----:B------:R-:W1:Y:S01]  /*3480*/  SHFL.DOWN PT, R133, R6, 0x2, 0x1f ;  /* 0x08401f0006857f89 */ /* 0x000e6200000e0000 */
[----:B------:R-:W-:-:S03]  /*3490*/  ISETP.GT.AND P1, PT, R60, 0x1d, PT ;  /* 0x0000001d3c00780c */ /* 0x000fc60003f24270 */
[----:B------:R-:W5:Y:S10]  /*34a0*/  SHFL.DOWN PT, R30, R7, 0x2, 0x1f ;  /* 0x08401f00071e7f89 */ /* 0x000f7400000e0000 */
[----:B0-----:R-:W-:Y:S01]  /*34b0*/  @!P1 FADD.FTZ R4, R4, R31 ;  /* 0x0000001f04049221 */ /* 0x001fe20000010000 */
[----:B---3--:R-:W-:-:S04]  /*34c0*/  @!P1 FADD.FTZ R5, R5, R2 ;  /* 0x0000000205059221 */ /* 0x008fc80000010000 */
[----:B------:R-:W0:Y:S01]  /*34d0*/  SHFL.DOWN PT, R31, R4, 0x4, 0x1f ;  /* 0x08801f00041f7f89 */ /* 0x000e2200000e0000 */
[----:B-1----:R-:W-:-:S03]  /*34e0*/  @!P1 FADD.FTZ R6, R6, R133 ;  /* 0x0000008506069221 */ /* 0x002fc60000010000 */
[----:B------:R-:W1:Y:S01]  /*34f0*/  SHFL.DOWN PT, R2, R5, 0x4, 0x1f ;  /* 0x08801f0005027f89 */ /* 0x000e6200000e0000 */
[----:B-----5:R-:W-:-:S03]  /*3500*/  @!P1 FADD.FTZ R7, R7, R30 ;  /* 0x0000001e07079221 */ /* 0x020fc60000010000 */
[----:B------:R-:W3:Y:S01]  /*3510*/  SHFL.DOWN PT, R133, R6, 0x4, 0x1f ;  /* 0x08801f0006857f89 */ /* 0x000ee200000e0000 */
[----:B------:R-:W-:-:S03]  /*3520*/  ISETP.GT.AND P1, PT, R60, 0x1b, PT ;  /* 0x0000001b3c00780c */ /* 0x000fc60003f24270 */
[----:B------:R-:W5:Y:S10]  /*3530*/  SHFL.DOWN PT, R30, R7, 0x4, 0x1f ;  /* 0x08801f00071e7f89 */ /* 0x000f7400000e0000 */
[----:B0-----:R-:W-:Y:S01]  /*3540*/  @!P1 FADD.FTZ R4, R4, R31 ;  /* 0x0000001f04049221 */ /* 0x001fe20000010000 */
[----:B------:R-:W-:Y:S01]  /*3550*/  FMUL.FTZ R31, R29, R125 ;  /* 0x0000007d1d1f7220 */ /* 0x000fe20000410000 */
[----:B-1----:R-:W-:Y:S01]  /*3560*/  @!P1 FADD.FTZ R5, R5, R2 ;  /* 0x0000000205059221 */ /* 0x002fe20000010000 */
[----:B------:R-:W-:-:S02]  /*3570*/  FMUL.FTZ R2, R111, R123 ;  /* 0x0000007b6f027220 */ /* 0x000fc40000410000 */
[-C--:B------:R-:W-:Y:S01]  /*3580*/  FFMA.FTZ R31, R28, R123.reuse, -R31 ;  /* 0x0000007b1c1f7223 */ /* 0x080fe2000001081f */
[----:B------:R-:W-:Y:S01]  /*3590*/  FMUL.FTZ R123, R29, R123 ;  /* 0x0000007b1d7b7220 */ /* 0x000fe20000410000 */
[----:B---3--:R-:W-:Y:S01]  /*35a0*/  @!P1 FADD.FTZ R6, R6, R133 ;  /* 0x0000008506069221 */ /* 0x008fe20000010000 */
[----:B------:R-:W0:Y:S01]  /*35b0*/  SHFL.DOWN PT, R104, R5, 0x8, 0x1f ;  /* 0x09001f0005687f89 */ /* 0x000e2200000e0000 */
[----:B------:R-:W-:Y:S01]  /*35c0*/  FMUL.FTZ R111, R100, R31 ;  /* 0x0000001f646f7220 */ /* 0x000fe20000410000 */
[----:B------:R-:W-:Y:S01]  /*35d0*/  FFMA.FTZ R123, R28, R125, R123 ;  /* 0x0000007d1c7b7223 */ /* 0x000fe2000001007b */
[----:B-----5:R-:W-:Y:S01]  /*35e0*/  @!P1 FADD.FTZ R7, R7, R30 ;  /* 0x0000001e07079221 */ /* 0x020fe20000010000 */
[----:B------:R-:W1:Y:S01]  /*35f0*/  SHFL.DOWN PT, R133, R4, 0x8, 0x1f ;  /* 0x09001f0004857f89 */ /* 0x000e6200000e0000 */
[----:B------:R-:W-:Y:S01]  /*3600*/  FMUL.FTZ R31, R29, R33 ;  /* 0x000000211d1f7220 */ /* 0x000fe20000410000 */
[----:B------:R-:W-:Y:S01]  /*3610*/  FFMA.FTZ R100, R109, R125, R2 ;  /* 0x0000007d6d647223 */ /* 0x000fe20000010002 */
[----:B------:R-:W-:Y:S01]  /*3620*/  FFMA.FTZ R32, R32, R123, R111 ;  /* 0x0000007b20207223 */ /* 0x000fe2000001006f */
[----:B------:R-:W3:Y:S01]  /*3630*/  SHFL.DOWN PT, R135, R6, 0x8, 0x1f ;  /* 0x09001f0006877f89 */ /* 0x000ee200000e0000 */
[----:B------:R-:W-:Y:S01]  /*3640*/  ISETP.GT.AND P1, PT, R60, 0x17, PT ;  /* 0x000000173c00780c */ /* 0x000fe20003f24270 */
[CC--:B------:R-:W-:Y:S01]  /*3650*/  FFMA.FTZ R30, R28.reuse, R121.reuse, -R31 ;  /* 0x000000791c1e7223 */ /* 0x0c0fe2000001081f */
[----:B------:R-:W-:Y:S01]  /*3660*/  FFMA.FTZ R31, R59, R100, R32 ;  /* 0x000000643b1f7223 */ /* 0x000fe20000010020 */
[----:B------:R-:W5:Y:S01]  /*3670*/  SHFL.DOWN PT, R106, R7, 0x8, 0x1f ;  /* 0x09001f00076a7f89 */ /* 0x000f6200000e0000 */
[-C--:B------:R-:W-:Y:S01]  /*3680*/  FMUL.FTZ R2, R113, R121.reuse ;  /* 0x0000007971027220 */ /* 0x080fe20000410000 */
[----:B------:R-:W-:Y:S01]  /*3690*/  FMUL.FTZ R121, R29, R121 ;  /* 0x000000791d797220 */ /* 0x000fe20000410000 */
[----:B------:R-:W-:Y:S01]  /*36a0*/  FADD.FTZ R56, R31, R56 ;  /* 0x000000381f387221 */ /* 0x000fe20000010000 */
[----:B------:R-:W-:Y:S01]  /*36b0*/  FMUL.FTZ R31, R29, R119 ;  /* 0x000000771d1f7220 */ /* 0x000fe20000410000 */
[----:B------:R-:W-:Y:S01]  /*36c0*/  FMUL.FTZ R131, R131, R30 ;  /* 0x0000001e83837220 */ /* 0x000fe20000410000 */
[CC--:B------:R-:W-:Y:S01]  /*36d0*/  FFMA.FTZ R121, R28.reuse, R33.reuse, R121 ;  /* 0x000000211c797223 */ /* 0x0c0fe20000010079 */
[----:B------:R-:W-:Y:S01]  /*36e0*/  FFMA.FTZ R32, R107, R33, R2 ;  /* 0x000000216b207223 */ /* 0x000fe20000010002 */
[----:B------:R-:W-:Y:S01]  /*36f0*/  FFMA.FTZ R31, R28, R117, -R31 ;  /* 0x000000751c1f7223 */ /* 0x000fe2000001081f */
[----:B------:R-:W-:Y:S01]  /*3700*/  FFMA.FTZ R51, R40, R100, R51 ;  /* 0x0000006428337223 */ /* 0x000fe20000010033 */
[----:B------:R-:W-:Y:S01]  /*3710*/  FFMA.FTZ R130, R130, R121, R131 ;  /* 0x0000007982827223 */ /* 0x000fe20000010083 */
[----:B0-----:R-:W-:Y:S01]  /*3720*/  @!P1 FADD.FTZ R5, R5, R104 ;  /* 0x0000006805059221 */ /* 0x001fe20000010000 */
[----:B------:R-:W-:Y:S01]  /*3730*/  FMUL.FTZ R134, R134, R31 ;  /* 0x0000001f86867220 */ /* 0x000fe20000410000 */
        /* <DEDUP_REMOVED lines=14> */
.L_x_18320:
[----:B------:R-:W-:Y:S05]  /*3820*/  BSYNC.RECONVERGENT B0 ;  /* 0x0000000000007941 */ /* 0x000fea0003800200 */
.L_x_18319:
[C---:B---3--:R-:W-:Y:S01]  /*3830*/  FMUL.FTZ R31, R29.reuse, R110 ;  /* 0x0000006e1d1f7220 */ /* 0x048fe20000410000 */
[C---:B0-----:R-:W-:Y:S01]  /*3840*/  FMUL.FTZ R30, R29.reuse, R117 ;  /* 0x000000751d1e7220 */ /* 0x041fe20000410000 */
[-C--:B------:R-:W-:Y:S01]  /*3850*/  FMUL.FTZ R29, R29, R116.reuse ;  /* 0x000000741d1d7220 */ /* 0x080fe20000410000 */
[----:B------:R-:W-:Y:S01]  /*3860*/  BAR.SYNC.DEFER_BLOCKING 0x0 ;  /* 0x0000000000007b1d */ /* 0x000fe20000010000 */
[-C--:B-1----:R-:W-:Y:S01]  /*3870*/  FFMA.FTZ R2, R28, R116.reuse, -R31 ;  /* 0x000000741c027223 */ /* 0x082fe2000001081f */
[----:B------:R-:W-:Y:S01]  /*3880*/  ISETP.NE.AND P1, PT, R90, RZ, PT ;  /* 0x000000ff5a00720c */ /* 0x000fe20003f25270 */
        /* <DEDUP_REMOVED lines=30> */
.L_x_18322:
[----:B------:R-:W-:Y:S05]  /*3a70*/  BSYNC.RECONVERGENT B0 ;  /* 0x0000000000007941 */ /* 0x000fea0003800200 */
.L_x_18321:
[----:B------:R-:W-:-:S04]  /*3a80*/  UIADD3 UR4, UPT, UPT, UR4, 0x1, URZ ;  /* 0x0000000104047890 */ /* 0x000fc8000fffe0ff */
[----:B------:R-:W-:-:S09]  /*3a90*/  UISETP.GE.AND UP0, UPT, UR4, UR9, UPT ;  /* 0x000000090400728c */ /* 0x000fd2000bf06270 */
[----:B------:R-:W-:Y:S05]  /*3aa0*/  BRA.U !UP0, `(.L_x_18323) ;  /* 0xffffffd5088c7547 */ /* 0x000fea000b83ffff */
.L_x_18289:
[----:B------:R-:W1:Y:S01]  /*3ab0*/  F2F.BF16.F32 R2, R53 ;  /* 0x0000003500027304 */ /* 0x000e620000202000 */
[----:B------:R-:W-:Y:S01]  /*3ac0*/  BAR.SYNC.DEFER_BLOCKING 0x0 ;  /* 0x0000000000007b1d */ /* 0x000fe20000010000 */
[----:B------:R-:W-:Y:S01]  /*3ad0*/  SHF.L.U32 R16, R58, 0x7, RZ ;  /* 0x000000073a107819 */ /* 0x000fe200000006ff */
[----:B------:R-:W-:Y:S01]  /*3ae0*/  FADD.FTZ R95, R95, R50 ;  /* 0x000000325f5f7221 */ /* 0x000fe20000010000 */
[----:B------:R-:W-:Y:S02]  /*3af0*/  IADD3 R83, P1, PT, R83, -0x200, RZ ;  /* 0xfffffe0053537810 */ /* 0x000fe40007f3e0ff */
[----:B------:R-:W-:-:S03]  /*3b00*/  SHF.R.S32.HI R17, RZ, 0x1f, R16 ;  /* 0x0000001fff117819 */ /* 0x000fc60000011410 */
[----:B------:R-:W3:Y:S01]  /*3b10*/  LDC.64 R22, c[0x0][0x4f8] ;  /* 0x00013e00ff167b82 */ /* 0x000ee20000000a00 */
[----:B------:R-:W-:Y:S01]  /*3b20*/  F2F.BF16.F32 R55, R55 ;  /* 0x0000003700377304 */ /* 0x000fe20000202000 */
[----:B------:R-:W5:Y:S01]  /*3b30*/  LDCU.64 UR6, c[0x0][0x500] ;  /* 0x0000a000ff0677ac */ /* 0x000f620008000a00 */
[----:B------:R-:W-:Y:S01]  /*3b40*/  FADD.FTZ R95, R95, R52 ;  /* 0x000000345f5f7221 */ /* 0x000fe20000010000 */
[----:B------:R-:W-:Y:S02]  /*3b50*/  IADD3 R84, P2, PT, R84, -0x100, RZ ;  /* 0xffffff0054547810 */ /* 0x000fe40007f5e0ff */
[----:B------:R-:W-:Y:S01]  /*3b60*/  IADD3 R86, P3, PT, R86, -0x100, RZ ;  /* 0xffffff0056567810 */ /* 0x000fe20007f7e0ff */
[----:B------:R-:W-:Y:S01]  /*3b70*/  FADD.FTZ R95, R95, R54 ;  /* 0x000000365f5f7221 */ /* 0x000fe20000010000 */
[----:B-1----:R-:W-:Y:S01]  /*3b80*/  IMAD.WIDE.U32 R2, R2, 0x10000, RZ ;  /* 0x0001000002027825 */ /* 0x002fe200078e00ff */
[----:B------:R-:W0:Y:S01]  /*3b90*/  F2F.BF16.F32 R0, R51 ;  /* 0x0000003300007304 */ /* 0x000e220000202000 */
[----:B------:R-:W1:Y:S01]  /*3ba0*/  LDC.64 R24, c[0x0][0x550] ;  /* 0x00015400ff187b82 */ /* 0x000e620000000a00 */
[----:B------:R-:W-:Y:S01]  /*3bb0*/  IADD3 R88, P4, PT, R88, -0x100, RZ ;  /* 0xffffff0058587810 */ /* 0x000fe20007f9e0ff */
[----:B------:R-:W-:Y:S01]  /*3bc0*/  FADD.FTZ R95, R95, R56 ;  /* 0x000000385f5f7221 */ /* 0x000fe20000010000 */
[----:B------:R-:W-:-:S02]  /*3bd0*/  IADD3.X R82, PT, PT, R82, -0x1, RZ, P1, !PT ;  /* 0xffffffff52527810 */ /* 0x000fc40000ffe4ff */
[----:B------:R-:W-:Y:S02]  /*3be0*/  IADD3.X R85, PT, PT, R85, -0x1, RZ, P2, !PT ;  /* 0xffffffff55557810 */ /* 0x000fe400017fe4ff */
[----:B------:R-:W2:Y:S01]  /*3bf0*/  F2F.BF16.F32 R57, R57 ;  /* 0x0000003900397304 */ /* 0x000ea20000202000 */
[----:B------:R-:W-:Y:S02]  /*3c00*/  IADD3.X R87, PT, PT, R87, -0x1, RZ, P3, !PT ;  /* 0xffffffff57577810 */ /* 0x000fe40001ffe4ff */
[----:B------:R-:W-:Y:S02]  /*3c10*/  IADD3.X R89, PT, PT, R89, -0x1, RZ, P4, !PT ;  /* 0xffffffff59597810 */ /* 0x000fe400027fe4ff */
[----:B0-----:R-:W-:Y:S01]  /*3c20*/  PRMT R7, R55, 0x5410, R0 ;  /* 0x0000541037077816 */ /* 0x001fe20000000000 */
[----:B---3--:R-:W-:Y:S02]  /*3c30*/  IMAD.WIDE.U32 R4, R22, UR18, R16 ;  /* 0x0000001216047c25 */ /* 0x008fe4000f8e0010 */
[----:B------:R-:W0:Y:S01]  /*3c40*/  F2F.BF16.F32 R0, R52 ;  /* 0x0000003400007304 */ /* 0x000e220000202000 */
[----:B------:R-:W-:Y:S01]  /*3c50*/  LOP3.LUT R7, R7, R3, RZ, 0xfc, !PT ;  /* 0x0000000307077212 */ /* 0x000fe200078efcff */
[----:B------:R-:W-:Y:S01]  /*3c60*/  IMAD R5, R23, UR18, R5 ;  /* 0x0000001217057c24 */ /* 0x000fe2000f8e0205 */
[----:B--2---:R-:W-:-:S05]  /*3c70*/  LOP3.LUT R6, R2, R57, RZ, 0xfc, !PT ;  /* 0x0000003902067212 */ /* 0x004fca00078efcff */
[----:B------:R-:W-:Y:S01]  /*3c80*/  F2F.BF16.F32 R19, R54 ;  /* 0x0000003600137304 */ /* 0x000fe20000202000 */
[----:B------:R5:W-:Y:S01]  /*3c90*/  STS.64 [R67], R6 ;  /* 0x0000000643007388 */ /* 0x000be20000000a00 */
[----:B------:R-:W-:-:S03]  /*3ca0*/  NOP ;  /* 0x0000000000007918 */ /* 0x000fc60000000000 */
[----:B------:R-:W2:Y:S03]  /*3cb0*/  LDS.64 R2, [R67] ;  /* 0x0000000043027984 */ /* 0x000ea60000000a00 */
[----:B------:R-:W3:Y:S01]  /*3cc0*/  F2F.BF16.F32 R20, R56 ;  /* 0x0000003800147304 */ /* 0x000ee20000202000 */
[----:B-----5:R-:W-:-:S07]  /*3cd0*/  IMAD.WIDE.U32 R6, R103, UR6, R4 ;  /* 0x0000000667067c25 */ /* 0x020fce000f8e0004 */
[----:B------:R-:W5:Y:S01]  /*3ce0*/  F2F.BF16.F32 R23, R50 ;  /* 0x0000003200177304 */ /* 0x000f620000202000 */
[----:B------:R-:W-:Y:S01]  /*3cf0*/  IMAD R7, R103, UR7, R7 ;  /* 0x0000000767077c24 */ /* 0x000fe2000f8e0207 */
[----:B-1----:R-:W-:Y:S01]  /*3d00*/  LEA R18, P0, R6, R24, 0x1 ;  /* 0x0000001806127211 */ /* 0x002fe200078008ff */
[----:B0-----:R-:W-:Y:S01]  /*3d10*/  IMAD.WIDE.U32 R4, R0, 0x10000, RZ ;  /* 0x0001000000047825 */ /* 0x001fe200078e00ff */
[----:B------:R-:W0:Y:S01]  /*3d20*/  LDCU.64 UR6, c[0x0][0x520] ;  /* 0x0000a400ff0677ac */ /* 0x000e220008000a00 */
[----:B---3--:R-:W-:Y:S02]  /*3d30*/  PRMT R21, R19, 0x5410, R20 ;  /* 0x0000541013157816 */ /* 0x008fe40000000014 */
[----:B------:R-:W-:Y:S02]  /*3d40*/  LEA.HI.X R19, R6, R25, R7, 0x1, P0 ;  /* 0x0000001906137211 */ /* 0x000fe400000f0c07 */
[----:B------:R-:W-:Y:S02]  /*3d50*/  LOP3.LUT R21, R21, R5, RZ, 0xfc, !PT ;  /* 0x0000000515157212 */ /* 0x000fe400078efcff */
[----:B-----5:R-:W-:Y:S01]  /*3d60*/  LOP3.LUT R20, R4, R23, RZ, 0xfc, !PT ;  /* 0x0000001704147212 */ /* 0x020fe200078efcff */
[----:B------:R-:W-:Y:S01]  /*3d70*/  IMAD.WIDE.U32 R4, R75, 0x8, R18 ;  /* 0x000000084b047825 */ /* 0x000fe200078e0012 */
[----:B------:R-:W1:Y:S08]  /*3d80*/  LDC.64 R22, c[0x0][0x518] ;  /* 0x00014600ff167b82 */ /* 0x000e700000000a00 */
        /* <DEDUP_REMOVED lines=17> */
.L_x_18288:
        /* <DEDUP_REMOVED lines=34> */
.L_x_18326:
[----:B------:R-:W-:Y:S05]  /*40c0*/  BSYNC.RECONVERGENT B0 ;  /* 0x0000000000007941 */ /* 0x000fea0003800200 */
.L_x_18325:
        /* <DEDUP_REMOVED lines=26> */
.L_x_18328:
[----:B------:R-:W-:Y:S05]  /*4270*/  BSYNC.RECONVERGENT B0 ;  /* 0x0000000000007941 */ /* 0x000fea0003800200 */
.L_x_18327:
        /* <DEDUP_REMOVED lines=13> */
.L_x_18330:
        /* <DEDUP_REMOVED lines=27> */
.L_x_18329:
[----:B------:R-:W-:Y:S05]  /*4500*/  EXIT ;  /* 0x000000000000794d */ /* 0x000fea0003800000 */
.L_x_18331:
        /* <DEDUP_REMOVED lines=15> */
.L_x_18816:


//--------------------- .text._Z25selective_scan_bwd_kernelI32Selective_Scan_bwd_kernel_traitsILi32ELi4ELb1ELb1ELb0ELb0ELb1EN3c108BFloat16ENS1_7complexIfEEEEv12SSMParamsBwd --------------------------
	.section	.text._Z25selective_scan_bwd_kernelI32Selective_Scan_bwd_kernel_traitsILi32ELi4ELb1ELb1ELb0ELb0ELb1EN3c108BFloat16ENS1_7complexIfEEEEv12SSMParamsBwd,"ax",@progbits
	.align	128
        .global         _Z25selective_scan_bwd_kernelI32Selective_Scan_bwd_kernel_traitsILi32ELi4ELb1ELb1ELb0ELb0ELb1EN3c108BFloat16ENS1_7complexIfEEEEv12SSMParamsBwd
        .type           _Z25selective_scan_bwd_kernelI32Selective_Scan_bwd_kernel_traitsILi32ELi4ELb1ELb1ELb0ELb0ELb1EN3c108BFloat16ENS1_7complexIfEEEEv12SSMParamsBwd,@function
        .size           _Z25selective_scan_bwd_kernelI32Selective_Scan_bwd_kernel_traitsILi32ELi4ELb1ELb1ELb0ELb0ELb1EN3c108BFloat16ENS1_7complexIfEEEEv12SSMParamsBwd,(.L_x_18817 - _Z25selective_scan_bwd_kernelI32Selective_Scan_bwd_kernel_traitsILi32ELi4ELb1ELb1ELb0ELb0ELb1EN3c108BFloat16ENS1_7complexIfEEEEv12SSMParamsBwd)
        .other          _Z25selective_scan_bwd_kernelI32Selective_Scan_bwd_kernel_traitsILi32ELi4ELb1ELb1ELb0ELb0ELb1EN3c108BFloat16ENS1_7complexIfEEEEv12SSMParamsBwd,@"STO_CUDA_ENTRY STV_DEFAULT"
_Z25selective_scan_bwd_kernelI32Selective_Scan_bwd_kernel_traitsILi32ELi4ELb1ELb1ELb0ELb0ELb1EN3c108BFloat16ENS1_7complexIfEEEEv12SSMParamsBwd:
.text._Z25selective_scan_bwd_kernelI32Selective_Scan_bwd_kernel_traitsILi32ELi4ELb1ELb1ELb0ELb0ELb1EN3c108BFloat16ENS1_7complexIfEEEEv12SSMParamsBwd:
        /* <DEDUP_REMOVED lines=80> */
[----:B-1----:R-:W-:Y:S01]  /*0500*/  IMAD.WIDE.U32 R6, R14, UR18, RZ ;  /* 0x000000120e067c25 */ /* 0x002fe2000f8e00ff */
[----:B------:R-:W1:Y:S03]  /*0510*/  LDC.64 R20, c[0x0][0x468] ;  /* 0x00011a00ff147b82 */ /* 0x000e660000000a00 */
[----:B------:R-:W-:-:S02]  /*0520*/  IMAD R89, R103, UR15, R5 ;  /* 0x0000000f67597c24 */ /* 0x000fc4000f8e0205 */
[----:B------:R-:W-:Y:S02]  /*0530*/  IMAD R7, R15, UR18, R7 ;  /* 0x000000120f077c24 */ /* 0x000fe4000f8e0207 */
[----:B------:R-:W-:Y:S01]  /*0540*/  IMAD R99, R0, UR18, RZ ;  /* 0x0000001200637c24 */ /* 0x000fe2000f8e02ff */
[----:B------:R-:W2:Y:S01]  /*0550*/  @P0 LDC R5, c[0x0][0x38c] ;  /* 0x0000e300ff050b82 */ /* 0x000ea20000000800 */
[----:B------:R-:W-:-:S04]  /*0560*/  IMAD.WIDE.U32 R8, R3, UR18, R8 ;  /* 0x0000001203087c25 */ /* 0x000fc8000f8e0008 */
[-C--:B------:R-:W-:Y:S02]  /*0570*/  IMAD R0, R11, R18.reuse, RZ ;  /* 0x000000120b007224 */ /* 0x080fe400078e02ff */
[----:B------:R-:W-:Y:S01]  /*0580*/  IMAD.WIDE.U32 R10, R13, R18, R6 ;  /* 0x000000120d0a7225 */ /* 0x000fe200078e0006 */
[----:B------:R-:W-:Y:S01]  /*0590*/  IADD3 R99, PT, PT, R9, R99, RZ ;  /* 0x0000006309637210 */ /* 0x000fe20007ffe0ff */
[----:B------:R-:W1:Y:S01]  /*05a0*/  @P0 LDC.64 R6, c[0x0][0x480] ;  /* 0x00012000ff060b82 */ /* 0x000e620000000a00 */
[----:B------:R-:W-:Y:S01]  /*05b0*/  LEA R101, P1, R8, R22, 0x3 ;  /* 0x0000001608657211 */ /* 0x000fe200078218ff */
[----:B------:R-:W-:-:S06]  /*05c0*/  IMAD R13, R13, R19, R0 ;  /* 0x000000130d0d7224 */ /* 0x000fcc00078e0200 */
[----:B------:R-:W1:Y:S01]  /*05d0*/  LDC.64 R18, c[0x0][0x460] ;  /* 0x00011800ff127b82 */ /* 0x000e620000000a00 */
[----:B------:R-:W-:Y:S01]  /*05e0*/  LEA.HI.X R99, R8, R23, R99, 0x3, P1 ;  /* 0x0000001708637211 */ /* 0x000fe200008f1c63 */
        /* <DEDUP_REMOVED lines=9> */
[----:B--2---:R-:W-:Y:S01]  /*0680*/  @P0 IMAD R5, R0, R5, RZ ;  /* 0x0000000500050224 */ /* 0x004fe200078e02ff */
        /* <DEDUP_REMOVED lines=8> */
[----:B-1----:R-:W-:-:S02]  /*0710*/  LEA R90, P2, R91, R18, 0x1 ;  /* 0x000000125b5a7211 */ /* 0x002fc400078408ff */
        /* <DEDUP_REMOVED lines=65> */
.L_x_18369:
        /* <DEDUP_REMOVED lines=113> */
[----:B--2---:R-:W-:Y:S01]  /*1240*/  FADD.FTZ R7, -R31, 1 ;  /* 0x3f8000001f077421 */ /* 0x004fe20000010100 */
[----:B------:R-:W-:-:S03]  /*1250*/  FMUL.FTZ R20, R24, R32 ;  /* 0x0000002018147220 */ /* 0x000fc60000410000 */
        /* <DEDUP_REMOVED lines=9> */
[----:B------:R-:W1:Y:S01]  /*12f0*/  F2F.BF16.F32 R19, R19 ;  /* 0x0000001300137304 */ /* 0x000e620000202000 */
[----:B0-----:R-:W-:-:S07]  /*1300*/  PRMT R39, R22, 0x5410, R21 ;  /* 0x0000541016277816 */ /* 0x001fce0000000015 */
[----:B------:R0:W2:Y:S01]  /*1310*/  F2F.BF16.F32 R23, R18 ;  /* 0x0000001200177304 */ /* 0x0000a20000202000 */
[----:B-1----:R-:W-:-:S04]  /*1320*/  IMAD.WIDE.U32 R6, R19, 0x10000, RZ ;  /* 0x0001000013067825 */ /* 0x002fc800078e00ff */
[----:B0-----:R-:W-:Y:S01]  /*1330*/  IMAD.WIDE.U32 R18, R40, UR18, R16 ;  /* 0x0000001228127c25 */ /* 0x001fe2000f8e0010 */
[----:B------:R-:W-:-:S03]  /*1340*/  LOP3.LUT R21, R39, R7, RZ, 0xfc, !PT ;  /* 0x0000000727157212 */ /* 0x000fc600078efcff */
[----:B------:R-:W-:Y:S01]  /*1350*/  FMUL.FTZ R39, R26, R37 ;  /* 0x000000251a277220 */ /* 0x000fe20000410000 */
        /* <DEDUP_REMOVED lines=41> */
.L_x_18333:
[----:B------:R-:W-:Y:S01]  /*15f0*/  BAR.SYNC.DEFER_BLOCKING 0x0 ;  /* 0x0000000000007b1d */ /* 0x000fe20000010000 */
[C---:B------:R-:W-:Y:S01]  /*1600*/  SHF.L.U32 R63, R2.reuse, 0x10, RZ ;  /* 0x00000010023f7819 */ /* 0x040fe200000006ff */
[----:B------:R-:W-:Y:S01]  /*1610*/  UISETP.GE.AND UP0, UPT, UR6, 0x1, UPT ;  /* 0x000000010600788c */ /* 0x000fe2000bf06270 */
[----:B------:R-:W-:Y:S02]  /*1620*/  SHF.R.U64 R57, R2, 0x10, R3 ;  /* 0x0000001002397819 */ /* 0x000fe40000001203 */
[----:B------:R-:W-:Y:S02]  /*1630*/  CS2R R60, SRZ ;  /* 0x00000000003c7805 */ /* 0x000fe4000001ff00 */
[----:B------:R-:W-:Y:S01]  /*1640*/  SHF.R.U64 R0, R4, 0x10, R5 ;  /* 0x0000001004007819 */ /* 0x000fe20000001205 */
[----:B01----:R-:W-:Y:S01]  /*1650*/  FFMA.FTZ R7, R25, R63, R96 ;  /* 0x0000003f19077223 */ /* 0x003fe20000010060 */
[----:B------:R-:W-:Y:S02]  /*1660*/  SHF.L.U32 R57, R57, 0x10, RZ ;  /* 0x0000001039397819 */ /* 0x000fe400000006ff */
[----:B------:R-:W-:-:S02]  /*1670*/  CS2R R58, SRZ ;  /* 0x00000000003a7805 */ /* 0x000fc4000001ff00 */
[----:B------:R-:W-:Y:S01]  /*1680*/  SHF.R.U32.HI R53, RZ, 0x10, R5 ;  /* 0x00000010ff357819 */ /* 0x000fe20000011605 */
[-C--:B-----5:R-:W-:Y:S01]  /*1690*/  FMUL.FTZ R51, R25, R100.reuse ;  /* 0x0000006419337220 */ /* 0x0a0fe20000410000 */
[----:B------:R-:W-:Y:S01]  /*16a0*/  SHF.L.U32 R55, R5, 0x10, RZ ;  /* 0x0000001005377819 */ /* 0x000fe200000006ff */
[-C--:B------:R-:W-:Y:S01]  /*16b0*/  FMUL.FTZ R50, R33, R100.reuse ;  /* 0x0000006421327220 */ /* 0x080fe20000410000 */
[----:B------:R-:W-:Y:S01]  /*16c0*/  SHF.L.U32 R62, R3, 0x10, RZ ;  /* 0x00000010033e7819 */ /* 0x000fe200000006ff */
[-C--:B------:R-:W-:Y:S01]  /*16d0*/  FMUL.FTZ R49, R24, R100.reuse ;  /* 0x0000006418317220 */ /* 0x080fe20000410000 */
[----:B------:R-:W-:Y:S01]  /*16e0*/  SHF.R.U32.HI R56, RZ, 0x10, R3 ;  /* 0x00000010ff387819 */ /* 0x000fe20000011603 */
[----:B------:R-:W-:Y:S01]  /*16f0*/  FADD.FTZ R55, R55, R98 ;  /* 0x0000006237377221 */ /* 0x000fe20000010000 */
[----:B------:R-:W-:Y:S01]  /*1700*/  SHF.L.U32 R5, R0, 0x10, RZ ;  /* 0x0000001000057819 */ /* 0x000fe200000006ff */
[----:B------:R-:W-:Y:S01]  /*1710*/  FFMA.FTZ R0, R24, R57, R7 ;  /* 0x0000003918007223 */ /* 0x000fe20000010007 */
[----:B------:R-:W-:Y:S01]  /*1720*/  SHF.L.U32 R3, R4, 0x10, RZ ;  /* 0x0000001004037819 */ /* 0x000fe200000006ff */
[----:B------:R-:W-:Y:S01]  /*1730*/  FMUL.FTZ R48, R39, R100 ;  /* 0x0000006427307220 */ /* 0x000fe20000410000 */
[----:B------:R-:W-:Y:S01]  /*1740*/  SHF.L.U32 R56, R56, 0x10, RZ ;  /* 0x0000001038387819 */ /* 0x000fe200000006ff */
[----:B------:R-:W-:Y:S01]  /*1750*/  FFMA.FTZ R0, R33, R62, R0 ;  /* 0x0000003e21007223 */ /* 0x000fe20000010000 */
[----:B------:R-:W-:Y:S01]  /*1760*/  SHF.L.U32 R53, R53, 0x10, RZ ;  /* 0x0000001035357819 */ /* 0x000fe200000006ff */
[--C-:B------:R-:W-:Y:S01]  /*1770*/  FADD.FTZ R54, R3, R98.reuse ;  /* 0x0000006203367221 */ /* 0x100fe20000010000 */
[----:B------:R-:W-:Y:S01]  /*1780*/  FADD.FTZ R52, R5, R98 ;  /* 0x0000006205347221 */ /* 0x000fe20000010000 */
[----:B------:R-:W-:-:S02]  /*1790*/  FFMA.FTZ R96, R39, R56, R0 ;  /* 0x0000003827607223 */ /* 0x000fc40000010000 */
[----:B------:R-:W-:Y:S01]  /*17a0*/  FADD.FTZ R53, R53, R98 ;  /* 0x0000006235357221 */ /* 0x000fe20000010000 */
[----:B------:R-:W-:Y:S06]  /*17b0*/  BRA.U !UP0, `(.L_x_18334) ;  /* 0x0000002908ec7547 */ /* 0x000fec000b800000 */
        /* <DEDUP_REMOVED lines=30> */
.L_x_18368:
[----:B-1----:R-:W-:-:S04]  /*19a0*/  IMAD.WIDE.U32 R2, R78, UR4, RZ ;  /* 0x000000044e027c25 */ /* 0x002fc8000f8e00ff */
[----:B------:R-:W-:Y:S01]  /*19b0*/  IMAD R3, R79, UR4, R3 ;  /* 0x000000044f037c24 */ /* 0x000fe2000f8e0203 */
[----:B0-----:R-:W-:-:S04]  /*19c0*/  LEA R4, P1, R2, R85, 0x1 ;  /* 0x0000005502047211 */ /* 0x001fc800078208ff */
[----:B------:R-:W-:-:S03]  /*19d0*/  LEA.HI.X R5, R2, R84, R3, 0x1, P1 ;  /* 0x0000005402057211 */ /* 0x000fc600008f0c03 */
[----:B------:R-:W-:-:S05]  /*19e0*/  IMAD.WIDE.U32 R34, R69, 0x8, R4 ;  /* 0x0000000845227825 */ /* 0x000fca00078e0004 */
[----:B--2---:R-:W2:Y:S04]  /*19f0*/  LDG.E.64 R2, desc[UR16][R34.64] ;  /* 0x0000001022027981 */ /* 0x004ea8000c1e1b00 */
[----:B----4-:R-:W4:Y:S01]  /*1a00*/  LDG.E.64 R4, desc[UR16][R34.64+0x100] ;  /* 0x0001001022047981 */ /* 0x010f22000c1e1b00 */
[----:B------:R-:W-:Y:S02]  /*1a10*/  MOV R6, R10 ;  /* 0x0000000a00067202 */ /* 0x000fe40000000f00 */
[----:B------:R-:W-:-:S03]  /*1a20*/  MOV R7, R95 ;  /* 0x0000005f00077202 */ /* 0x000fc60000000f00 */
[----:B0-----:R-:W-:-:S04]  /*1a30*/  IMAD.WIDE.U32 R6, R20, UR4, R6 ;  /* 0x0000000414067c25 */ /* 0x001fc8000f8e0006 */
[----:B------:R-:W-:Y:S01]  /*1a40*/  IMAD R7, R21, UR4, R7 ;  /* 0x0000000415077c24 */ /* 0x000fe2000f8e0207 */
[----:B---3--:R-:W-:-:S04]  /*1a50*/  LEA R30, P1, R6, R18, 0x3 ;  /* 0x00000012061e7211 */ /* 0x008fc800078218ff */
[----:B------:R-:W-:-:S06]  /*1a60*/  LEA.HI.X R31, R6, R19, R7, 0x3, P1 ;  /* 0x00000013061f7211 */ /* 0x000fcc00008f1c07 */
[----:B------:R-:W3:Y:S01]  /*1a70*/  LDG.E.64 R30, desc[UR16][R30.64] ;  /* 0x000000101e1e7981 */ /* 0x000ee2000c1e1b00 */
[----:B------:R-:W-:Y:S02]  /*1a80*/  MOV R6, R8 ;  /* 0x0000000800067202 */ /* 0x000fe40000000f00 */
[----:B------:R-:W-:-:S03]  /*1a90*/  MOV R7, R93 ;  /* 0x0000005d00077202 */ /* 0x000fc60000000f00 */
[----:B------:R-:W-:-:S04]  /*1aa0*/  IMAD.WIDE.U32 R6, R24, UR4, R6 ;  /* 0x0000000418067c25 */ /* 0x000fc8000f8e0006 */
[----:B------:R-:W-:Y:S01]  /*1ab0*/  IMAD R7, R25, UR4, R7 ;  /* 0x0000000419077c24 */ /* 0x000fe2000f8e0207 */
[----:B------:R-:W-:-:S04]  /*1ac0*/  LEA R32, P1, R6, R22, 0x3 ;  /* 0x0000001606207211 */ /* 0x000fc800078218ff */
[----:B------:R-:W-:Y:S01]  /*1ad0*/  LEA.HI.X R33, R6, R23, R7, 0x3, P1 ;  /* 0x0000001706217211 */ /* 0x000fe200008f1c07 */
[----:B--2---:R0:W-:Y:S04]  /*1ae0*/  STS.64 [R65], R2 ;  /* 0x0000000241007388 */ /* 0x0041e80000000a00 */
[----:B----4-:R-:W-:Y:S01]  /*1af0*/  STS.64 [R65+0x100], R4 ;  /* 0x0001000441007388 */ /* 0x010fe20000000a00 */
[----:B------:R-:W-:-:S03]  /*1b00*/  NOP ;  /* 0x0000000000007918 */ /* 0x000fc60000000000 */
[----:B------:R-:W2:Y:S01]  /*1b10*/  LDG.E.64 R32, desc[UR16][R32.64] ;  /* 0x0000001020207981 */ /* 0x000ea2000c1e1b00 */
[----:B------:R-:W1:Y:S01]  /*1b20*/  S2UR UR7, SR_CgaCtaId ;  /* 0x00000000000779c3 */ /* 0x000e620000008800 */
[C---:B------:R-:W-:Y:S01]  /*1b30*/  ISETP.NE.AND P2, PT, R92.reuse, RZ, PT ;  /* 0x000000ff5c00720c */ /* 0x040fe20003f45270 */
[----:B------:R-:W-:Y:S01]  /*1b40*/  UMOV UR6, 0x400 ;  /* 0x0000040000067882 */ /* 0x000fe20000000000 */
[----:B------:R-:W-:Y:S01]  /*1b50*/  ISETP.NE.AND P1, PT, R92, 0x1f, PT ;  /* 0x0000001f5c00780c */ /* 0x000fe20003f25270 */
[----:B------:R-:W-:Y:S01]  /*1b60*/  BSSY.RECONVERGENT B0, `(.L_x_18335) ;  /* 0x0000048000007945 */ /* 0x000fe20003800200 */
[-C--:B---3--:R-:W-:Y:S01]  /*1b70*/  FMUL.FTZ R6, R54, R31.reuse ;  /* 0x0000001f36067220 */ /* 0x088fe20000410000 */
[-C--:B------:R-:W-:Y:S01]  /*1b80*/  FMUL.FTZ R7, R52, R31.reuse ;  /* 0x0000001f34077220 */ /* 0x080fe20000410000 */
[-C--:B------:R-:W-:Y:S02]  /*1b90*/  FMUL.FTZ R109, R53, R31.reuse ;  /* 0x0000001f356d7220 */ /* 0x080fe40000410000 */
[----:B------:R-:W-:Y:S01]  /*1ba0*/  FMUL.RZ R104, R6, 0.15915493667125701904 ;  /* 0x3e22f98306687820 */ /* 0x000fe2000040c000 */
[----:B------:R-:W-:Y:S01]  /*1bb0*/  FMUL.FTZ R6, R30, 1.4426950216293334961 ;  /* 0x3fb8aa3b1e067820 */ /* 0x000fe20000410000 */
[----:B------:R-:W-:Y:S01]  /*1bc0*/  FMUL.RZ R106, R7, 0.15915493667125701904 ;  /* 0x3e22f983076a7820 */ /* 0x000fe2000040c000 */
[----:B------:R-:W-:Y:S01]  /*1bd0*/  FMUL.RZ R112, R109, 0.15915493667125701904 ;  /* 0x3e22f9836d707820 */ /* 0x000fe2000040c000 */
[----:B------:R-:W-:Y:S01]  /*1be0*/  MUFU.SIN R35, R104 ;  /* 0x0000006800237308 */ /* 0x000fe20000000400 */
[-C--:B------:R-:W-:Y:S01]  /*1bf0*/  FMUL.FTZ R34, R54, R6.reuse ;  /* 0x0000000636227220 */ /* 0x080fe20000410000 */
[-C--:B0-----:R-:W-:Y:S01]  /*1c00*/  FMUL.FTZ R2, R52, R6.reuse ;  /* 0x0000000634027220 */ /* 0x081fe20000410000 */
[-C--:B------:R-:W-:Y:S01]  /*1c10*/  FMUL.FTZ R102, R55, R6.reuse ;  /* 0x0000000637667220 */ /* 0x080fe20000410000 */
[----:B------:R-:W-:Y:S01]  /*1c20*/  FMUL.FTZ R108, R53, R6 ;  /* 0x00000006356c7220 */ /* 0x000fe20000410000 */
[----:B-1----:R-:W-:Y:S01]  /*1c30*/  ULEA UR6, UR7, UR6, 0x18 ;  /* 0x0000000607067291 */ /* 0x002fe2000f8ec0ff */
[----:B------:R-:W0:Y:S02]  /*1c40*/  LDS.128 R4, [R41] ;  /* 0x0000000029047984 */ /* 0x000e240000000c00 */
[----:B------:R1:W-:Y:S08]  /*1c50*/  MUFU.COS R105, R104 ;  /* 0x0000006800697308 */ /* 0x0003f00000000000 */
[----:B------:R-:W-:Y:S01]  /*1c60*/  MUFU.COS R107, R106 ;  /* 0x0000006a006b7308 */ /* 0x000fe20000000000 */
[----:B-1----:R-:W-:-:S04]  /*1c70*/  FMUL.FTZ R104, R55, R31 ;  /* 0x0000001f37687220 */ /* 0x002fc80000410000 */
[----:B------:R-:W-:-:S03]  /*1c80*/  FMUL.RZ R110, R104, 0.15915493667125701904 ;  /* 0x3e22f983686e7820 */ /* 0x000fc6000040c000 */
[----:B------:R1:W3:Y:S08]  /*1c90*/  MUFU.EX2 R114, R2 ;  /* 0x0000000200727308 */ /* 0x0002f00000000800 */
[----:B------:R-:W4:Y:S01]  /*1ca0*/  MUFU.SIN R3, R106 ;  /* 0x0000006a00037308 */ /* 0x000f220000000400 */
[----:B-1----:R-:W-:-:S07]  /*1cb0*/  IADD3 R2, PT, PT, R123, UR4, RZ ;  /* 0x000000047b027c10 */ /* 0x002fce000fffe0ff */
[----:B------:R-:W1:Y:S01]  /*1cc0*/  MUFU.EX2 R34, R34 ;  /* 0x0000002200227308 */ /* 0x000e620000000800 */
[----:B---3--:R-:W-:Y:S01]  /*1cd0*/  FMUL.FTZ R116, R114, R107 ;  /* 0x0000006b72747220 */ /* 0x008fe20000410000 */
[----:B0-----:R-:W-:-:S06]  /*1ce0*/  SHF.L.U32 R107, R5, 0x10, RZ ;  /* 0x00000010056b7819 */ /* 0x001fcc00000006ff */
[----:B------:R0:W-:Y:S01]  /*1cf0*/  MUFU.EX2 R115, R102 ;  /* 0x0000006600737308 */ /* 0x0001e20000000800 */
[----:B----4-:R-:W-:-:S07]  /*1d00*/  FMUL.FTZ R114, R114, R3 ;  /* 0x0000000372727220 */ /* 0x010fce0000410000 */
[----:B------:R-:W3:Y:S01]  /*1d10*/  MUFU.COS R106, R110 ;  /* 0x0000006e006a7308 */ /* 0x000ee20000000000 */
[----:B0-----:R-:W-:Y:S01]  /*1d20*/  P2R R102, PR, RZ, 0x4 ;  /* 0x00000004ff667803 */ /* 0x001fe20000000000 */
[----:B-1----:R-:W-:Y:S01]  /*1d30*/  FMUL.FTZ R3, R34, R35 ;  /* 0x0000002322037220 */ /* 0x002fe20000410000 */
[----:B------:R-:W-:Y:S01]  /*1d40*/  SEL R102, R2, R81, !P2 ;  /* 0x0000005102667207 */ /* 0x000fe20005000000 */
[----:B------:R-:W-:Y:S01]  /*1d50*/  FMUL.FTZ R2, R34, R105 ;  /* 0x0000006922027220 */ /* 0x000fe20000410000 */
[----:B------:R-:W-:Y:S02]  /*1d60*/  SHF.L.U32 R105, R4, 0x10, RZ ;  /* 0x0000001004697819 */ /* 0x000fe400000006ff */
[----:B------:R-:W-:Y:S01]  /*1d70*/  LEA R34, R102, UR6, 0x3 ;  /* 0x0000000666227c11 */ /* 0x000fe2000f8e18ff */
[----:B------:R-:W-:Y:S01]  /*1d80*/  MUFU.EX2 R108, R108 ;  /* 0x0000006c006c7308 */ /* 0x000fe20000000800 */
[----:B------:R-:W-:-:S03]  /*1d90*/  SHF.L.U32 R102, R6, 0x10, RZ ;  /* 0x0000001006667819 */ /* 0x000fc600000006ff */
[----:B------:R0:W-:Y:S04]  /*1da0*/  STS.64 [R34+0xa80], R2 ;  /* 0x000a800222007388 */ /* 0x0001e80000000a00 */
[----:B------:R-:W1:Y:S01]  /*1db0*/  MUFU.COS R111, R112 ;  /* 0x00000070006f7308 */ /* 0x000e620000000000 */
[----:B---3--:R-:W-:-:S07]  /*1dc0*/  FMUL.FTZ R117, R115, R106 ;  /* 0x0000006a73757220 */ /* 0x008fce0000410000 */
[----:B------:R-:W3:Y:S08]  /*1dd0*/  MUFU.SIN R109, R112 ;  /* 0x00000070006d7308 */ /* 0x000ef00000000400 */
[----:B------:R4:W5:Y:S01]  /*1de0*/  MUFU.SIN R104, R110 ;  /* 0x0000006e00687308 */ /* 0x0009620000000400 */
[----:B-1----:R-:W-:Y:S01]  /*1df0*/  FMUL.FTZ R106, R108, R111 ;  /* 0x0000006f6c6a7220 */ /* 0x002fe20000410000 */
[----:B------:R-:W-:-:S04]  /*1e00*/  PRMT R111, R4, 0x7632, R111 ;  /* 0x00007632046f7816 */ /* 0x000fc8000000006f */
[----:B------:R-:W-:Y:S01]  /*1e10*/  SHF.L.U32 R111, R111, 0x10, RZ ;  /* 0x000000106f6f7819 */ /* 0x000fe200000006ff */
[----:B---3--:R-:W-:Y:S01]  /*1e20*/  FMUL.FTZ R112, R108, R109 ;  /* 0x0000006d6c707220 */ /* 0x008fe20000410000 */
[----:B------:R-:W-:Y:S02]  /*1e30*/  PRMT R109, R5, 0x7632, R109 ;  /* 0x00007632056d7816 */ /* 0x000fe4000000006d */
[----:B----4-:R-:W-:Y:S02]  /*1e40*/  PRMT R110, R6, 0x7632, R110 ;  /* 0x00007632066e7816 */ /* 0x010fe4000000006e */
[----:B------:R-:W-:Y:S02]  /*1e50*/  PRMT R108, R7, 0x7632, R108 ;  /* 0x00007632076c7816 */ /* 0x000fe4000000006c */
[----:B------:R-:W-:Y:S01]  /*1e60*/  SHF.L.U32 R109, R109, 0x10, RZ ;  /* 0x000000106d6d7819 */ /* 0x000fe200000006ff */
[----:B-----5:R-:W-:Y:S01]  /*1e70*/  FMUL.FTZ R115, R115, R104 ;  /* 0x0000006873737220 */ /* 0x020fe20000410000 */
[----:B------:R-:W-:-:S02]  /*1e80*/  SHF.L.U32 R104, R7, 0x10, RZ ;  /* 0x0000001007687819 */ /* 0x000fc400000006ff */
[----:B------:R-:W-:Y:S02]  /*1e90*/  SHF.L.U32 R110, R110, 0x10, RZ ;  /* 0x000000106e6e7819 */ /* 0x000fe400000006ff */
[----:B------:R-:W-:Y:S01]  /*1ea0*/  SHF.L.U32 R108, R108, 0x10, RZ ;  /* 0x000000106c6c7819 */ /* 0x000fe200000006ff */
[-C--:B--2---:R-:W-:Y:S01]  /*1eb0*/  FMUL.FTZ R113, R0, R32.reuse ;  /* 0x0000002000717220 */ /* 0x084fe20000410000 */
[CC--:B------:R-:W-:Y:S01]  /*1ec0*/  FMUL.FTZ R120, R47.reuse, R32.reuse ;  /* 0x000000202f787220 */ /* 0x0c0fe20000410000 */
        /* <DEDUP_REMOVED lines=16> */
.L_x_18336:
[----:B------:R0:W1:Y:S02]  /*1fd0*/  LDS.64 R32, [R83+UR5+0x1a88] ;  /* 0x001a880553207984 */ /* 0x0000640008000a00 */
.L_x_18337:
[----:B------:R-:W-:Y:S05]  /*1fe0*/  BSYNC.RECONVERGENT B0 ;  /* 0x0000000000007941 */ /* 0x000fea0003800200 */
.L_x_18335:
        /* <DEDUP_REMOVED lines=22> */
[----:B--2---:R-:W-:Y:S01]  /*2150*/  FFMA.FTZ R4, R57, R130, R7 ;  /* 0x0000008239047223 */ /* 0x004fe20000010007 */
[----:B------:R-:W-:Y:S01]  /*2160*/  ISETP.GE.AND P4, PT, R82, UR8, PT ;  /* 0x0000000852007c0c */ /* 0x000fe2000bf86270 */
[----:B------:R-:W-:Y:S01]  /*2170*/  BSSY.RECONVERGENT B0, `(.L_x_18338) ;  /* 0x000009f000007945 */ /* 0x000fe20003800200 */
[C---:B------:R-:W-:Y:S01]  /*2180*/  FMUL.FTZ R132, R115.reuse, R6 ;  /* 0x0000000673847220 */ /* 0x040fe20000410000 */
[----:B------:R-:W-:Y:S01]  /*2190*/  FMUL.FTZ R5, R115, R4 ;  /* 0x0000000473057220 */ /* 0x000fe20000410000 */
[----:B------:R-:W-:-:S02]  /*21a0*/  ISETP.GT.U32.AND P2, PT, R124, 0x1b, PT ;  /* 0x0000001b7c00780c */ /* 0x000fc40003f44070 */
[C---:B------:R-:W-:Y:S01]  /*21b0*/  FFMA.FTZ R7, R117.reuse, R4, R132 ;  /* 0x0000000475077223 */ /* 0x040fe20000010084 */
[----:B------:R-:W-:Y:S01]  /*21c0*/  FFMA.FTZ R6, R117, R6, -R5 ;  /* 0x0000000675067223 */ /* 0x000fe20000010805 */
[----:B------:R-:W-:Y:S01]  /*21d0*/  FMUL.FTZ R4, R2, R114 ;  /* 0x0000007202047220 */ /* 0x000fe20000410000 */
[----:B------:R-:W-:Y:S01]  /*21e0*/  ISETP.GT.U32.AND P3, PT, R124, 0x17, PT ;  /* 0x000000177c00780c */ /* 0x000fe20003f64070 */
[C---:B------:R-:W-:Y:S01]  /*21f0*/  FFMA.FTZ R7, R62.reuse, R133, R7 ;  /* 0x000000853e077223 */ /* 0x040fe20000010007 */
[----:B------:R-:W-:Y:S01]  /*2200*/  FFMA.FTZ R5, R62, R135, R6 ;  /* 0x000000873e057223 */ /* 0x000fe20000010006 */
[----:B------:R-:W-:Y:S01]  /*2210*/  FFMA.FTZ R6, R3, R116, R4 ;  /* 0x0000007403067223 */ /* 0x000fe20000010004 */
[----:B------:R-:W-:Y:S01]  /*2220*/  ISETP.NE.OR P4, PT, R92, RZ, P4 ;  /* 0x000000ff5c00720c */ /* 0x000fe20002785670 */
[C---:B------:R-:W-:Y:S01]  /*2230*/  FMUL.FTZ R119, R112.reuse, R7 ;  /* 0x0000000770777220 */ /* 0x040fe20000410000 */
[-C--:B------:R-:W-:Y:S01]  /*2240*/  FMUL.FTZ R132, R112, R5.reuse ;  /* 0x0000000570847220 */ /* 0x080fe20000410000 */
[----:B------:R-:W-:Y:S01]  /*2250*/  FMUL.FTZ R134, R115, R6 ;  /* 0x0000000673867220 */ /* 0x000fe20000410000 */
[----:B------:R-:W-:Y:S01]  /*2260*/  ISETP.GT.U32.AND P5, PT, R124, 0xf, PT ;  /* 0x0000000f7c00780c */ /* 0x000fe20003fa4070 */
[C---:B------:R-:W-:Y:S01]  /*2270*/  FFMA.FTZ R136, R106.reuse, R5, -R119 ;  /* 0x000000056a887223 */ /* 0x040fe20000010877 */
[----:B------:R-:W-:Y:S01]  /*2280*/  FMUL.FTZ R5, R3, R114 ;  /* 0x0000007203057220 */ /* 0x000fe20000410000 */
[----:B------:R-:W-:Y:S01]  /*2290*/  FFMA.FTZ R7, R106, R7, R132 ;  /* 0x000000076a077223 */ /* 0x000fe20000010084 */
[----:B------:R-:W-:-:S02]  /*22a0*/  FMUL.FTZ R119, R53, R108 ;  /* 0x0000006c35777220 */ /* 0x000fc40000410000 */
[----:B------:R-:W-:Y:S02]  /*22b0*/  FFMA.FTZ R4, R2, R116, -R5 ;  /* 0x0000007402047223 */ /* 0x000fe40000010805 */
[C---:B------:R-:W-:Y:S02]  /*22c0*/  FFMA.FTZ R132, R56.reuse, R119, R7 ;  /* 0x0000007738847223 */ /* 0x040fe40000010007 */
[-C--:B------:R-:W-:Y:S01]  /*22d0*/  FFMA.FTZ R5, R117, R4.reuse, -R134 ;  /* 0x0000000475057223 */ /* 0x080fe20000010886 */
[----:B------:R-:W-:Y:S01]  /*22e0*/  FFMA.FTZ R134, R56, R121, R136 ;  /* 0x0000007938867223 */ /* 0x000fe20000010088 */
[----:B------:R-:W-:Y:S01]  /*22f0*/  FMUL.FTZ R4, R115, R4 ;  /* 0x0000000473047220 */ /* 0x000fe20000410000 */
[----:B------:R-:W2:Y:S01]  /*2300*/  SHFL.UP PT, R143, R132, 0x1, RZ ;  /* 0x04200000848f7989 */ /* 0x000ea200000e00ff */
[C---:B------:R-:W-:Y:S02]  /*2310*/  FMUL.FTZ R139, R112.reuse, R5 ;  /* 0x00000005708b7220 */ /* 0x040fe40000410000 */
[----:B------:R-:W-:Y:S01]  /*2320*/  FFMA.FTZ R7, R117, R6, R4 ;  /* 0x0000000675077223 */ /* 0x000fe20000010004 */
[----:B------:R-:W5:Y:S01]  /*2330*/  SHFL.UP PT, R141, R134, 0x1, RZ ;  /* 0x04200000868d7989 */ /* 0x000f6200000e00ff */
[----:B------:R-:W-:-:S02]  /*2340*/  FMUL.FTZ R6, R112, R129 ;  /* 0x0000008170067220 */ /* 0x000fc40000410000 */
[-C--:B------:R-:W-:Y:S01]  /*2350*/  FFMA.FTZ R136, R106, R7.reuse, R139 ;  /* 0x000000076a887223 */ /* 0x080fe2000001008b */
[----:B------:R-:W-:Y:S01]  /*2360*/  FMUL.FTZ R138, R112, R7 ;  /* 0x00000007708a7220 */ /* 0x000fe20000410000 */
[----:B------:R-:W-:-:S03]  /*2370*/  FFMA.FTZ R140, R106, R131, -R6 ;  /* 0x000000836a8c7223 */ /* 0x000fc60000010806 */
[----:B------:R-:W-:Y:S01]  /*2380*/  FFMA.FTZ R138, R106, R5, -R138 ;  /* 0x000000056a8a7223 */ /* 0x000fe2000001088a */
[----:B------:R-:W0:Y:S01]  /*2390*/  SHFL.UP PT, R7, R136, 0x1, RZ ;  /* 0x0420000088077989 */ /* 0x000e2200000e00ff */
[----:B------:R-:W-:-:S03]  /*23a0*/  FADD.FTZ R140, R125, R140 ;  /* 0x0000008c7d8c7221 */ /* 0x000fc60000010000 */
[----:B------:R-:W3:Y:S01]  /*23b0*/  SHFL.UP PT, R5, R138, 0x1, RZ ;  /* 0x042000008a057989 */ /* 0x000ee200000e00ff */
[----:B------:R-:W-:Y:S01]  /*23c0*/  FMUL.FTZ R147, R115, R140 ;  /* 0x0000008c73937220 */ /* 0x000fe20000410000 */
        /* <DEDUP_REMOVED lines=48> */
[----:B------:R-:W-:Y:S01]  /*26d0*/  FFMA.FTZ R141, R136, R139, R141 ;  /* 0x0000008b888d7223 */ /* 0x000fe2000001008d */
[----:B------:R-:W-:Y:S01]  /*26e0*/  FMUL.FTZ R139, R112, R131 ;  /* 0x00000083708b7220 */ /* 0x000fe20000410000 */
[-C--:B---3--:R-:W-:Y:S01]  /*26f0*/  FMUL.FTZ R4, R136, R7.reuse ;  /* 0x0000000788047220 */ /* 0x088fe20000410000 */
[----:B------:R-:W-:Y:S01]  /*2700*/  FMUL.FTZ R7, R138, R7 ;  /* 0x000000078a077220 */ /* 0x000fe20000410000 */
[----:B------:R-:W-:Y:S01]  /*2710*/  @P1 FADD.FTZ R132, R132, R141 ;  /* 0x0000008d84841221 */ /* 0x000fe20000010000 */
[----:B------:R-:W-:Y:S01]  /*2720*/  @P1 FADD.FTZ R134, R134, R143 ;  /* 0x0000008f86861221 */ /* 0x000fe20000010000 */
[-C--:B-----5:R-:W-:Y:S01]  /*2730*/  @P1 FFMA.FTZ R138, R138, R5.reuse, -R4 ;  /* 0x000000058a8a1223 */ /* 0x0a0fe20000010804 */
[----:B------:R-:W-:Y:S01]  /*2740*/  @P1 FFMA.FTZ R136, R136, R5, R7 ;  /* 0x0000000588881223 */ /* 0x000fe20000010007 */
[-C--:B-1----:R-:W-:Y:S01]  /*2750*/  FMUL.FTZ R7, R106, R33.reuse ;  /* 0x000000216a077220 */ /* 0x082fe20000410000 */
[----:B------:R-:W0:Y:S01]  /*2760*/  SHFL.UP PT, R143, R132, 0x10, RZ ;  /* 0x06000000848f7989 */ /* 0x000e2200000e00ff */
[----:B------:R-:W-:Y:S01]  /*2770*/  FMUL.FTZ R5, R112, R33 ;  /* 0x0000002170057220 */ /* 0x000fe20000410000 */
[----:B------:R-:W-:Y:S01]  /*2780*/  FFMA.FTZ R139, R106, R129, R139 ;  /* 0x000000816a8b7223 */ /* 0x000fe2000001008b */
[-C--:B------:R-:W-:Y:S01]  /*2790*/  FFMA.FTZ R6, -R112, R32.reuse, -R7 ;  /* 0x0000002070067223 */ /* 0x080fe20000010907 */
[----:B------:R-:W1:Y:S01]  /*27a0*/  SHFL.UP PT, R141, R134, 0x10, RZ ;  /* 0x06000000868d7989 */ /* 0x000e6200000e00ff */
[----:B------:R-:W-:Y:S01]  /*27b0*/  FFMA.FTZ R4, R106, R32, -R5 ;  /* 0x000000206a047223 */ /* 0x000fe20000010805 */
[----:B------:R-:W-:Y:S01]  /*27c0*/  FADD.FTZ R142, R126, R139 ;  /* 0x0000008b7e8e7221 */ /* 0x000fe20000010000 */
[C---:B------:R-:W-:Y:S01]  /*27d0*/  FMUL.FTZ R144, R115.reuse, R6 ;  /* 0x0000000673907220 */ /* 0x040fe20000410000 */
[----:B------:R-:W2:Y:S01]  /*27e0*/  SHFL.UP PT, R7, R136, 0x10, RZ ;  /* 0x0600000088077989 */ /* 0x000ea200000e00ff */
[C---:B------:R-:W-:Y:S01]  /*27f0*/  FMUL.FTZ R145, R115.reuse, R4 ;  /* 0x0000000473917220 */ /* 0x040fe20000410000 */
[----:B------:R-:W-:Y:S01]  /*2800*/  FMUL.FTZ R149, R115, R142 ;  /* 0x0000008e73957220 */ /* 0x000fe20000410000 */
[C---:B------:R-:W-:Y:S01]  /*2810*/  FFMA.FTZ R139, R117.reuse, R4, R144 ;  /* 0x00000004758b7223 */ /* 0x040fe20000010090 */
[----:B------:R-:W3:Y:S01]  /*2820*/  SHFL.UP PT, R5, R138, 0x10, RZ ;  /* 0x060000008a057989 */ /* 0x000ee200000e00ff */
[C---:B------:R-:W-:Y:S01]  /*2830*/  FFMA.FTZ R147, R117.reuse, R142, R147 ;  /* 0x0000008e75937223 */ /* 0x040fe20000010093 */
[C---:B------:R-:W-:Y:S01]  /*2840*/  FFMA.FTZ R149, R117.reuse, R140, -R149 ;  /* 0x0000008c75957223 */ /* 0x040fe20000010895 */
[----:B------:R-:W-:Y:S01]  /*2850*/  FFMA.FTZ R145, R117, R6, -R145 ;  /* 0x0000000675917223 */ /* 0x000fe20000010891 */
[----:B------:R-:W-:Y:S01]  /*2860*/  FMUL.FTZ R140, R114, R139 ;  /* 0x0000008b728c7220 */ /* 0x000fe20000410000 */
[----:B------:R-:W-:Y:S01]  /*2870*/  ISETP.GE.AND P1, PT, R66, 0x10, PT ;  /* 0x000000104200780c */ /* 0x000fe20003f26270 */
[----:B------:R-:W-:Y:S01]  /*2880*/  FADD.FTZ R149, R122, R149 ;  /* 0x000000957a957221 */ /* 0x000fe20000010000 */
[----:B------:R-:W-:Y:S01]  /*2890*/  FADD.FTZ R147, R120, R147 ;  /* 0x0000009378937221 */ /* 0x000fe20000010000 */
[-C--:B------:R-:W-:Y:S01]  /*28a0*/  FMUL.FTZ R151, R114, R145.reuse ;  /* 0x0000009172977220 */ /* 0x080fe20000410000 */
[----:B------:R-:W-:Y:S01]  /*28b0*/  FFMA.FTZ R140, R116, R145, -R140 ;  /* 0x00000091748c7223 */ /* 0x000fe2000001088c */
[C---:B------:R-:W-:Y:S01]  /*28c0*/  FMUL.FTZ R4, R114.reuse, R149 ;  /* 0x0000009572047220 */ /* 0x040fe20000410000 */
[----:B------:R-:W-:Y:S01]  /*28d0*/  FMUL.FTZ R6, R114, R147 ;  /* 0x0000009372067220 */ /* 0x000fe20000410000 */
[-C--:B0-----:R-:W-:Y:S01]  /*28e0*/  FMUL.FTZ R145, R136, R143.reuse ;  /* 0x0000008f88917220 */ /* 0x081fe20000410000 */
[----:B------:R-:W-:Y:S01]  /*28f0*/  FMUL.FTZ R143, R138, R143 ;  /* 0x0000008f8a8f7220 */ /* 0x000fe20000410000 */
[C---:B------:R-:W-:Y:S01]  /*2900*/  FFMA.FTZ R142, R116.reuse, R147, R4 ;  /* 0x00000093748e7223 */ /* 0x040fe20000010004 */
[----:B------:R-:W-:Y:S01]  /*2910*/  FFMA.FTZ R149, R116, R149, -R6 ;  /* 0x0000009574957223 */ /* 0x000fe20000010806 */
[-C--:B-1----:R-:W-:Y:S01]  /*2920*/  FFMA.FTZ R145, R138, R141.reuse, -R145 ;  /* 0x0000008d8a917223 */ /* 0x082fe20000010891 */
[----:B------:R-:W-:Y:S01]  /*2930*/  FFMA.FTZ R143, R136, R141, R143 ;  /* 0x0000008d888f7223 */ /* 0x000fe2000001008f */
[----:B------:R-:W-:Y:S01]  /*2940*/  FADD.FTZ R141, R113, R142 ;  /* 0x0000008e718d7221 */ /* 0x000fe20000010000 */
[----:B------:R-:W-:Y:S01]  /*2950*/  FFMA.FTZ R139, R116, R139, R151 ;  /* 0x0000008b748b7223 */ /* 0x000fe20000010097 */
[-C--:B--2---:R-:W-:Y:S01]  /*2960*/  FMUL.FTZ R4, R136, R7.reuse ;  /* 0x0000000788047220 */ /* 0x084fe20000410000 */
[----:B------:R-:W-:Y:S01]  /*2970*/  FMUL.FTZ R7, R138, R7 ;  /* 0x000000078a077220 */ /* 0x000fe20000410000 */
[----:B------:R-:W-:Y:S01]  /*2980*/  @P1 FADD.FTZ R134, R134, R145 ;  /* 0x0000009186861221 */ /* 0x000fe20000010000 */
[----:B------:R-:W-:Y:S01]  /*2990*/  @P1 FADD.FTZ R132, R132, R143 ;  /* 0x0000008f84841221 */ /* 0x000fe20000010000 */
[-C--:B---3--:R-:W-:Y:S01]  /*29a0*/  @P1 FFMA.FTZ R138, R138, R5.reuse, -R4 ;  /* 0x000000058a8a1223 */ /* 0x088fe20000010804 */
[----:B------:R-:W-:Y:S01]  /*29b0*/  @P1 FFMA.FTZ R136, R136, R5, R7 ;  /* 0x0000000588881223 */ /* 0x000fe20000010007 */
[----:B------:R-:W-:Y:S01]  /*29c0*/  FADD.FTZ R142, R118, R149 ;  /* 0x00000095768e7221 */ /* 0x000fe20000010000 */
[----:B------:R0:W1:Y:S01]  /*29d0*/  SHFL.DOWN PT, R147, R139, 0x1, 0x1f ;  /* 0x08201f008b937f89 */ /* 0x00006200000e0000 */
[----:B------:R-:W-:Y:S01]  /*29e0*/  HFMA2 R4, -RZ, RZ, 1.875, 0 ;  /* 0x3f800000ff047431 */ /* 0x000fe200000001ff */
[----:B------:R-:W-:-:S02]  /*29f0*/  ISETP.GT.U32.AND P1, PT, R124, 0x1d, PT ;  /* 0x0000001d7c00780c */ /* 0x000fc40003f24070 */
[----:B------:R-:W-:Y:S01]  /*2a00*/  CS2R R6, SRZ ;  /* 0x0000000000067805 */ /* 0x000fe2000001ff00 */
[----:B------:R0:W2:Y:S01]  /*2a10*/  SHFL.DOWN PT, R143, R140, 0x1, 0x1f ;  /* 0x08201f008c8f7f89 */ /* 0x0000a200000e0000 */
[----:B------:R-:W-:-:S03]  /*2a20*/  MOV R5, RZ ;  /* 0x000000ff00057202 */ /* 0x000fc60000000f00 */
[----:B------:R0:W3:Y:S04]  /*2a30*/  SHFL.DOWN PT, R148, R141, 0x1, 0x1f ;  /* 0x08201f008d947f89 */ /* 0x0000e800000e0000 */
        /* <DEDUP_REMOVED lines=18> */
.L_x_18339:
[----:B------:R-:W-:Y:S05]  /*2b60*/  BSYNC.RECONVERGENT B0 ;  /* 0x0000000000007941 */ /* 0x000fea0003800200 */
.L_x_18338:
        /* <DEDUP_REMOVED lines=17> */
.L_x_18341:
[----:B------:R-:W-:Y:S05]  /*2c80*/  BSYNC.RECONVERGENT B0 ;  /* 0x0000000000007941 */ /* 0x000fea0003800200 */
.L_x_18340:
        /* <DEDUP_REMOVED lines=16> */
.L_x_18343:
[----:B------:R-:W-:Y:S05]  /*2d90*/  BSYNC.RECONVERGENT B0 ;  /* 0x0000000000007941 */ /* 0x000fea0003800200 */
.L_x_18342:
        /* <DEDUP_REMOVED lines=16> */
.L_x_18345:
[----:B------:R-:W-:Y:S05]  /*2ea0*/  BSYNC.RECONVERGENT B0 ;  /* 0x0000000000007941 */ /* 0x000fea0003800200 */
.L_x_18344:
        /* <DEDUP_REMOVED lines=16> */
.L_x_18347:
[----:B------:R-:W-:Y:S05]  /*2fb0*/  BSYNC.RECONVERGENT B0 ;  /* 0x0000000000007941 */ /* 0x000fea0003800200 */
.L_x_18346:
[----:B------:R-:W-:Y:S01]  /*2fc0*/  SHFL.DOWN PT, R146, R139, 0x1, 0x1f ;  /* 0x08201f008b927f89 */ /* 0x000fe200000e0000 */
[----:B------:R-:W-:Y:S01]  /*2fd0*/  ISETP.NE.AND P2, PT, R92, RZ, PT ;  /* 0x000000ff5c00720c */ /* 0x000fe20003f45270 */
[-C--:B0-----:R-:W-:Y:S01]  /*2fe0*/  FMUL.FTZ R145, R136, R35.reuse ;  /* 0x0000002388917220 */ /* 0x081fe20000410000 */
[----:B--2---:R-:W-:Y:S01]  /*2ff0*/  FMUL.FTZ R147, R138, R35 ;  /* 0x000000238a937220 */ /* 0x004fe20000410000 */
[----:B-1----:R-:W0:Y:S01]  /*3000*/  SHFL.IDX PT, R143, R7, RZ, 0x1f ;  /* 0x00001fff078f7589 */ /* 0x002e2200000e0000 */
[----:B------:R-:W-:Y:S01]  /*3010*/  ISETP.NE.AND P1, PT, R92, 0x1f, PT ;  /* 0x0000001f5c00780c */ /* 0x000fe20003f25270 */
[-C--:B----4-:R-:W-:Y:S01]  /*3020*/  FFMA.FTZ R145, R138, R34.reuse, -R145 ;  /* 0x000000228a917223 */ /* 0x090fe20000010891 */
[----:B------:R-:W-:Y:S01]  /*3030*/  FFMA.FTZ R147, R136, R34, R147 ;  /* 0x0000002288937223 */ /* 0x000fe20000010093 */
[----:B------:R-:W1:Y:S01]  /*3040*/  SHFL.DOWN PT, R148, R140, 0x1, 0x1f ;  /* 0x08201f008c947f89 */ /* 0x000e6200000e0000 */
[----:B------:R-:W-:Y:S03]  /*3050*/  BSSY.RECONVERGENT B0, `(.L_x_18348) ;  /* 0x0000095000007945 */ /* 0x000fe60003800200 */
[----:B------:R-:W2:Y:S02]  /*3060*/  SHFL.IDX PT, R144, R6, RZ, 0x1f ;  /* 0x00001fff06907589 */ /* 0x000ea400000e0000 */
[----:B------:R-:W-:Y:S01]  /*3070*/  @P2 FADD.FTZ R34, R134, R145 ;  /* 0x0000009186222221 */ /* 0x000fe20000010000 */
[----:B------:R-:W-:Y:S01]  /*3080*/  @P2 FADD.FTZ R35, R132, R147 ;  /* 0x0000009384232221 */ /* 0x000fe20000010000 */
[----:B------:R-:W4:Y:S01]  /*3090*/  SHFL.DOWN PT, R138, R142, 0x1, 0x1f ;  /* 0x08201f008e8a7f89 */ /* 0x000f2200000e0000 */
        /* <DEDUP_REMOVED lines=10> */
[----:B------:R-:W0:Y:S02]  /*3140*/  SHFL.IDX PT, R139, R139, RZ, 0x1f ;  /* 0x00001fff8b8b7589 */ /* 0x000e2400000e0000 */
[----:B------:R-:W-:Y:S01]  /*3150*/  FMUL.FTZ R34, R114, R127 ;  /* 0x0000007f72227220 */ /* 0x000fe20000410000 */
[C---:B-1----:R-:W-:Y:S01]  /*3160*/  @P1 FMUL.FTZ R35, R148.reuse, R143 ;  /* 0x0000008f94231220 */ /* 0x042fe20000410000 */
[----:B------:R-:W1:Y:S01]  /*3170*/  SHFL.IDX PT, R141, R141, RZ, 0x1f ;  /* 0x00001fff8d8d7589 */ /* 0x000e6200000e0000 */
[----:B--2---:R-:W-:-:S02]  /*3180*/  @P1 FFMA.FTZ R145, R148, R144, R145 ;  /* 0x0000009094911223 */ /* 0x004fc40000010091 */
[----:B------:R-:W-:Y:S01]  /*3190*/  @P1 FFMA.FTZ R2, R146, R144, -R35 ;  /* 0x0000009092021223 */ /* 0x000fe20000010823 */
[----:B------:R-:W-:Y:S01]  /*31a0*/  FMUL.FTZ R35, R114, R3 ;  /* 0x0000000372237220 */ /* 0x000fe20000410000 */
[----:B------:R-:W2:Y:S01]  /*31b0*/  SHFL.IDX PT, R142, R142, RZ, 0x1f ;  /* 0x00001fff8e8e7589 */ /* 0x000ea200000e0000 */
[----:B----4-:R-:W-:Y:S01]  /*31c0*/  @P1 FADD.FTZ R143, R138, R145 ;  /* 0x000000918a8f1221 */ /* 0x010fe20000010000 */
[----:B-----5:R-:W-:Y:S01]  /*31d0*/  @P1 FADD.FTZ R144, R149, R2 ;  /* 0x0000000295901221 */ /* 0x020fe20000010000 */
        /* <DEDUP_REMOVED lines=9> */
[----:B------:R-:W-:Y:S01]  /*3270*/  FMUL.FTZ R2, R115, R130 ;  /* 0x0000008273027220 */ /* 0x000fe20000410000 */
[----:B------:R-:W-:Y:S01]  /*3280*/  FADD.FTZ R129, R129, R144 ;  /* 0x0000009081817221 */ /* 0x000fe20000010000 */
[----:B------:R-:W-:Y:S01]  /*3290*/  FADD.FTZ R131, R131, R32 ;  /* 0x0000002083837221 */ /* 0x000fe20000010000 */
[----:B------:R-:W-:Y:S02]  /*32a0*/  IMAD R33, R27, UR4, R35 ;  /* 0x000000041b217c24 */ /* 0x000fe4000f8e0223 */
[-C--:B------:R-:W-:Y:S01]  /*32b0*/  FFMA.FTZ R35, R117, R128.reuse, -R2 ;  /* 0x0000008075237223 */ /* 0x080fe20000010802 */
[C---:B------:R-:W-:Y:S01]  /*32c0*/  FMUL.FTZ R132, R112.reuse, R129 ;  /* 0x0000008170847220 */ /* 0x040fe20000410000 */
[----:B------:R-:W-:Y:S01]  /*32d0*/  FMUL.FTZ R137, R112, R131 ;  /* 0x0000008370897220 */ /* 0x000fe20000410000 */
[----:B------:R-:W-:Y:S01]  /*32e0*/  LEA R32, P1, R34, R101, 0x2 ;  /* 0x0000006522207211 */ /* 0x000fe200078210ff */
[----:B------:R-:W-:Y:S01]  /*32f0*/  FFMA.FTZ R135, R62, R135, R35 ;  /* 0x000000873e877223 */ /* 0x000fe20000010023 */
[C---:B------:R-:W-:Y:S01]  /*3300*/  FFMA.FTZ R2, R106.reuse, R131, -R132 ;  /* 0x000000836a027223 */ /* 0x040fe20000010884 */
[----:B------:R-:W-:Y:S01]  /*3310*/  FFMA.FTZ R137, R106, R129, R137 ;  /* 0x000000816a897223 */ /* 0x000fe20000010089 */
[----:B------:R-:W-:Y:S01]  /*3320*/  LEA.HI.X R33, R34, R99, R33, 0x2, P1 ;  /* 0x0000006322217211 */ /* 0x000fe200008f1421 */
[----:B------:R-:W-:Y:S01]  /*3330*/  FMUL.FTZ R34, R115, R128 ;  /* 0x0000008073227220 */ /* 0x000fe20000410000 */
[----:B------:R-:W-:Y:S01]  /*3340*/  FADD.FTZ R2, R125, R2 ;  /* 0x000000027d027221 */ /* 0x000fe20000010000 */
[----:B------:R-:W-:-:S02]  /*3350*/  FADD.FTZ R126, R126, R137 ;  /* 0x000000897e7e7221 */ /* 0x000fc40000010000 */
[----:B------:R-:W-:Y:S01]  /*3360*/  FFMA.FTZ R35, R117, R130, R34 ;  /* 0x0000008275237223 */ /* 0x000fe20000010022 */
[C---:B------:R-:W-:Y:S01]  /*3370*/  FMUL.FTZ R132, R115.reuse, R2 ;  /* 0x0000000273847220 */ /* 0x040fe20000410000 */
[-C--:B------:R-:W-:Y:S01]  /*3380*/  FMUL.FTZ R115, R115, R126.reuse ;  /* 0x0000007e73737220 */ /* 0x080fe20000410000 */
[----:B---3--:R-:W-:Y:S01]  /*3390*/  FMUL.FTZ R34, R140, R7 ;  /* 0x000000078c227220 */ /* 0x008fe20000410000 */
[----:B------:R-:W-:Y:S01]  /*33a0*/  FFMA.FTZ R133, R62, R133, R35 ;  /* 0x000000853e857223 */ /* 0x000fe20000010023 */
[C---:B------:R-:W-:Y:S01]  /*33b0*/  FFMA.FTZ R35, R117.reuse, R126, R132 ;  /* 0x0000007e75237223 */ /* 0x040fe20000010084 */
[----:B------:R-:W-:Y:S01]  /*33c0*/  FFMA.FTZ R115, R117, R2, -R115 ;  /* 0x0000000275737223 */ /* 0x000fe20000010873 */
[CC--:B0-----:R-:W-:Y:S01]  /*33d0*/  FFMA.FTZ R34, R139.reuse, R6.reuse, -R34 ;  /* 0x000000068b227223 */ /* 0x0c1fe20000010822 */
[C---:B------:R-:W-:Y:S01]  /*33e0*/  FMUL.FTZ R132, R140.reuse, R6 ;  /* 0x000000068c847220 */ /* 0x040fe20000410000 */
[----:B------:R-:W-:Y:S01]  /*33f0*/  FMUL.FTZ R6, R140, R5 ;  /* 0x000000058c067220 */ /* 0x000fe20000410000 */
[----:B------:R-:W-:Y:S01]  /*3400*/  FADD.FTZ R115, R122, R115 ;  /* 0x000000737a737221 */ /* 0x000fe20000010000 */
[----:B------:R-:W-:Y:S01]  /*3410*/  FADD.FTZ R35, R120, R35 ;  /* 0x0000002378237221 */ /* 0x000fe20000010000 */
[-C--:B------:R-:W-:Y:S01]  /*3420*/  FMUL.FTZ R140, R140, R4.reuse ;  /* 0x000000048c8c7220 */ /* 0x080fe20000410000 */
[C---:B------:R-:W-:Y:S01]  /*3430*/  FFMA.FTZ R4, R139.reuse, R4, -R6 ;  /* 0x000000048b047223 */ /* 0x040fe20000010806 */
[C---:B------:R-:W-:Y:S01]  /*3440*/  FMUL.FTZ R117, R114.reuse, R115 ;  /* 0x0000007372757220 */ /* 0x040fe20000410000 */
[----:B------:R-:W-:Y:S01]  /*3450*/  FMUL.FTZ R6, R114, R35 ;  /* 0x0000002372067220 */ /* 0x000fe20000410000 */
[C---:B------:R-:W-:Y:S01]  /*3460*/  FFMA.FTZ R5, R139.reuse, R5, R140 ;  /* 0x000000058b057223 */ /* 0x040fe2000001008c */
[----:B------:R-:W-:Y:S01]  /*3470*/  FFMA.FTZ R139, R139, R7, R132 ;  /* 0x000000078b8b7223 */ /* 0x000fe20000010084 */
[C---:B------:R-:W-:Y:S01]  /*3480*/  FFMA.FTZ R114, R116.reuse, R35, R117 ;  /* 0x0000002374727223 */ /* 0x040fe20000010075 */
[----:B------:R-:W-:Y:S01]  /*3490*/  FFMA.FTZ R125, R116, R115, -R6 ;  /* 0x00000073747d7223 */ /* 0x000fe20000010806 */
[----:B------:R-:W-:Y:S01]  /*34a0*/  P2R R7, PR, RZ, 0x4 ;  /* 0x00000004ff077803 */ /* 0x000fe20000000000 */
[C---:B------:R-:W-:Y:S01]  /*34b0*/  FMUL.FTZ R7, R112.reuse, R133 ;  /* 0x0000008570077220 */ /* 0x040fe20000410000 */
[-C--:B------:R-:W-:Y:S01]  /*34c0*/  FMUL.FTZ R112, R112, R135.reuse ;  /* 0x0000008770707220 */ /* 0x080fe20000410000 */
[----:B------:R-:W-:Y:S01]  /*34d0*/  FADD.FTZ R113, R113, R114 ;  /* 0x0000007271717221 */ /* 0x000fe20000010000 */
[----:B------:R-:W-:Y:S01]  /*34e0*/  FADD.FTZ R118, R118, R125 ;  /* 0x0000007d76767221 */ /* 0x000fe20000010000 */
[----:B-1----:R-:W-:Y:S01]  /*34f0*/  FADD.FTZ R6, R141, R34 ;  /* 0x000000228d067221 */ /* 0x002fe20000010000 */
[C---:B------:R-:W-:Y:S01]  /*3500*/  FFMA.FTZ R117, R106.reuse, R135, -R7 ;  /* 0x000000876a757223 */ /* 0x040fe20000010807 */
[----:B------:R-:W-:Y:S01]  /*3510*/  FFMA.FTZ R137, R106, R133, R112 ;  /* 0x000000856a897223 */ /* 0x000fe20000010070 */
[----:B------:R-:W-:Y:S01]  /*3520*/  FMUL.FTZ R34, R54, R113 ;  /* 0x0000007136227220 */ /* 0x000fe20000410000 */
[----:B--2---:R-:W-:Y:S01]  /*3530*/  FADD.FTZ R7, R142, R139 ;  /* 0x0000008b8e077221 */ /* 0x004fe20000010000 */
[----:B------:R-:W-:Y:S01]  /*3540*/  FMUL.FTZ R106, R54, R118 ;  /* 0x00000076366a7220 */ /* 0x000fe20000410000 */
[----:B------:R-:W-:Y:S01]  /*3550*/  FFMA.FTZ R121, R56, R121, R117 ;  /* 0x0000007938797223 */ /* 0x000fe20000010075 */
[C---:B------:R-:W-:Y:S01]  /*3560*/  FMUL.FTZ R125, R63.reuse, R34 ;  /* 0x000000223f7d7220 */ /* 0x040fe20000410000 */
[C---:B------:R-:W-:Y:S01]  /*3570*/  FMUL.FTZ R139, R52.reuse, R35 ;  /* 0x00000023348b7220 */ /* 0x040fe20000410000 */
[----:B------:R-:W-:Y:S01]  /*3580*/  FMUL.FTZ R112, R63, R106 ;  /* 0x0000006a3f707220 */ /* 0x000fe20000410000 */
[----:B------:R0:W-:Y:S01]  /*3590*/  @!P2 STS.128 [UR7+0x1b80], R4 ;  /* 0x001b8004ff00a988 */ /* 0x0001e20008000c07 */
[----:B------:R-:W-:Y:S01]  /*35a0*/  FMUL.FTZ R141, R52, R115 ;  /* 0x00000073348d7220 */ /* 0x000fe20000410000 */
[----:B------:R-:W-:Y:S01]  /*35b0*/  FMUL.FTZ R120, R55, R126 ;  /* 0x0000007e37787220 */ /* 0x000fe20000410000 */
[----:B------:R-:W-:Y:S01]  /*35c0*/  FMUL.FTZ R117, R53, R129 ;  /* 0x0000008135757220 */ /* 0x000fe20000410000 */
[----:B------:R-:W-:Y:S01]  /*35d0*/  STS [R68+0x210], R125 ;  /* 0x0002107d44007388 */ /* 0x000fe20000000800 */
[C---:B------:R-:W-:Y:S01]  /*35e0*/  FMUL.FTZ R114, R57.reuse, R139 ;  /* 0x0000008b39727220 */ /* 0x040fe20000410000 */
[----:B------:R-:W-:Y:S01]  /*35f0*/  FMUL.FTZ R116, R57, R141 ;  /* 0x0000008d39747220 */ /* 0x000fe20000410000 */
[----:B------:R-:W-:Y:S01]  /*3600*/  FMUL.FTZ R122, R62, R120 ;  /* 0x000000783e7a7220 */ /* 0x000fe20000410000 */
[----:B------:R1:W-:Y:S01]  /*3610*/  STS [R67+0x4], R112 ;  /* 0x0000047043007388 */ /* 0x0003e20000000800 */
[C---:B------:R-:W-:Y:S01]  /*3620*/  FMUL.FTZ R134, R56.reuse, R117 ;  /* 0x0000007538867220 */ /* 0x040fe20000410000 */
[----:B------:R-:W-:-:S02]  /*3630*/  FFMA.FTZ R119, R56, R119, R137 ;  /* 0x0000007738777223 */ /* 0x000fc40000010089 */
[----:B------:R2:W-:Y:S01]  /*3640*/  STS [R67+0x8], R114 ;  /* 0x0000087243007388 */ /* 0x0005e20000000800 */
[----:B0-----:R-:W-:Y:S01]  /*3650*/  FMUL.FTZ R6, R55, R2 ;  /* 0x0000000237067220 */ /* 0x001fe20000410000 */
[----:B------:R-:W-:Y:S02]  /*3660*/  FMUL.FTZ R5, R53, R131 ;  /* 0x0000008335057220 */ /* 0x000fe40000410000 */
[----:B------:R-:W-:Y:S01]  /*3670*/  STS [R67+0xc], R116 ;  /* 0x00000c7443007388 */ /* 0x000fe20000000800 */
[----:B------:R-:W-:Y:S01]  /*3680*/  FFMA.FTZ R4, R0, R127, RZ ;  /* 0x0000007f00047223 */ /* 0x000fe200000100ff */
[----:B------:R-:W-:Y:S01]  /*3690*/  FMUL.FTZ R132, R62, R6 ;  /* 0x000000063e847220 */ /* 0x000fe20000410000 */
[----:B-1----:R-:W-:Y:S01]  /*36a0*/  FMUL.FTZ R112, R56, R5 ;  /* 0x0000000538707220 */ /* 0x002fe20000410000 */
[----:B------:R-:W-:Y:S01]  /*36b0*/  STS [R67+0x10], R122 ;  /* 0x0000107a43007388 */ /* 0x000fe20000000800 */
[----:B------:R-:W-:Y:S01]  /*36c0*/  FFMA.FTZ R7, R0, -R3, RZ ;  /* 0x8000000300077223 */ /* 0x000fe200000100ff */
[C---:B------:R-:W-:Y:S01]  /*36d0*/  FFMA.FTZ R125, R47.reuse, R128, R4 ;  /* 0x000000802f7d7223 */ /* 0x040fe20000010004 */
[C---:B------:R-:W-:Y:S01]  /*36e0*/  FFMA.FTZ R128, R40.reuse, -R107, R128 ;  /* 0x8000006b28807223 */ /* 0x040fe20000010080 */
[----:B------:R-:W-:Y:S01]  /*36f0*/  STS [R67+0x14], R132 ;  /* 0x0000148443007388 */ /* 0x000fe20000000800 */
[----:B------:R-:W-:Y:S01]  /*3700*/  FFMA.FTZ R4, R47, -R130, R7 ;  /* 0x800000822f047223 */ /* 0x000fe20000010007 */
[----:B------:R-:W-:Y:S01]  /*3710*/  FFMA.FTZ R130, -R40, R109, R130 ;  /* 0x0000006d28827223 */ /* 0x000fe20000010182 */
[C---:B------:R-:W-:Y:S01]  /*3720*/  FFMA.FTZ R125, R46.reuse, R135, R125 ;  /* 0x000000872e7d7223 */ /* 0x040fe2000001007d */
[----:B------:R-:W-:Y:S01]  /*3730*/  STS [R67+0x18], R134 ;  /* 0x0000188643007388 */ /* 0x000fe20000000800 */
[----:B------:R-:W-:Y:S01]  /*3740*/  FFMA.FTZ R7, R46, -R133, R4 ;  /* 0x800000852e077223 */ /* 0x000fe20000010004 */
[C---:B------:R-:W-:Y:S01]  /*3750*/  FFMA.FTZ R133, -R39.reuse, R110, R133 ;  /* 0x0000006e27857223 */ /* 0x040fe20000010185 */
[----:B------:R-:W-:Y:S01]  /*3760*/  FFMA.FTZ R135, R39, -R102, R135 ;  /* 0x8000006627877223 */ /* 0x000fe20000010087 */
[----:B------:R0:W-:Y:S01]  /*3770*/  STS [R67+0x1c], R112 ;  /* 0x00001c7043007388 */ /* 0x0001e20000000800 */
[----:B------:R-:W-:Y:S01]  /*3780*/  FMUL.FTZ R137, R130, R141 ;  /* 0x0000008d82897220 */ /* 0x000fe20000410000 */
[C---:B------:R-:W-:Y:S01]  /*3790*/  FMUL.FTZ R143, R133.reuse, R120 ;  /* 0x00000078858f7220 */ /* 0x040fe20000410000 */
[----:B------:R-:W-:Y:S01]  /*37a0*/  FMUL.FTZ R4, R133, R6 ;  /* 0x0000000685047220 */ /* 0x000fe20000410000 */
[----:B------:R-:W-:Y:S01]  /*37b0*/  BAR.SYNC.DEFER_BLOCKING 0x0 ;  /* 0x0000000000007b1d */ /* 0x000fe20000010000 */
[----:B------:R-:W-:Y:S01]  /*37c0*/  FFMA.FTZ R3, -R42, R111, R3 ;  /* 0x0000006f2a037223 */ /* 0x000fe20000010103 */
[----:B--2---:R-:W-:Y:S01]  /*37d0*/  LEA R114, R45, -R36, 0x1 ;  /* 0x800000242d727211 */ /* 0x004fe200078e08ff */
[C---:B------:R-:W-:Y:S01]  /*37e0*/  FFMA.FTZ R147, R135.reuse, R6, -R143 ;  /* 0x0000000687937223 */ /* 0x040fe2000001088f */
[----:B------:R-:W-:Y:S01]  /*37f0*/  FFMA.FTZ R145, R135, R120, R4 ;  /* 0x0000007887917223 */ /* 0x000fe20000010004 */
[----:B------:R-:W-:Y:S01]  /*3800*/  FFMA.FTZ R143, R128, R139, R137 ;  /* 0x0000008b808f7223 */ /* 0x000fe20000010089 */
[----:B------:R-:W-:Y:S01]  /*3810*/  FFMA.FTZ R127, R42, -R105, R127 ;  /* 0x800000692a7f7223 */ /* 0x000fe2000001007f */
[C---:B------:R-:W-:Y:S01]  /*3820*/  FMUL.FTZ R4, R3.reuse, R106 ;  /* 0x0000006a03047220 */ /* 0x040fe20000410000 */
[-C--:B------:R-:W-:Y:S01]  /*3830*/  FMUL.FTZ R137, R3, R34.reuse ;  /* 0x0000002203897220 */ /* 0x080fe20000410000 */
[----:B------:R-:W-:Y:S01]  /*3840*/  ISETP.GE.AND P1, PT, R114, 0x1, PT ;  /* 0x000000017200780c */ /* 0x000fe20003f26270 */
[----:B------:R-:W-:Y:S01]  /*3850*/  FMUL.FTZ R139, R130, R139 ;  /* 0x0000008b828b7220 */ /* 0x000fe20000410000 */
[C---:B------:R-:W-:Y:S01]  /*3860*/  FFMA.FTZ R4, R127.reuse, R34, R4 ;  /* 0x000000227f047223 */ /* 0x040fe20000010004 */
[----:B------:R-:W-:Y:S01]  /*3870*/  FFMA.FTZ R137, R127, R106, -R137 ;  /* 0x0000006a7f897223 */ /* 0x000fe20000010889 */
[----:B------:R-:W-:Y:S01]  /*3880*/  FFMA.FTZ R106, -R38, R108, R119 ;  /* 0x0000006c266a7223 */ /* 0x000fe20000010177 */
[----:B------:R-:W-:Y:S01]  /*3890*/  FFMA.FTZ R6, R128, R141, -R139 ;  /* 0x0000008d80067223 */ /* 0x000fe2000001088b */
[----:B------:R-:W-:Y:S01]  /*38a0*/  FADD.FTZ R4, RZ, R4 ;  /* 0x00000004ff047221 */ /* 0x000fe20000010000 */
[----:B------:R-:W-:Y:S01]  /*38b0*/  FADD.FTZ R137, RZ, R137 ;  /* 0x00000089ff897221 */ /* 0x000fe20000010000 */
[----:B------:R-:W-:Y:S01]  /*38c0*/  FFMA.FTZ R34, R38, -R104, R121 ;  /* 0x8000006826227223 */ /* 0x000fe20000010079 */
[C---:B------:R-:W-:Y:S01]  /*38d0*/  FMUL.FTZ R139, R106.reuse, R5 ;  /* 0x000000056a8b7220 */ /* 0x040fe20000410000 */
[-C--:B0-----:R-:W-:Y:S01]  /*38e0*/  FMUL.FTZ R112, R106, R117.reuse ;  /* 0x000000756a707220 */ /* 0x081fe20000410000 */
[----:B------:R-:W-:Y:S01]  /*38f0*/  FADD.FTZ R4, R4, R143 ;  /* 0x0000008f04047221 */ /* 0x000fe20000010000 */
[----:B------:R-:W-:Y:S01]  /*3900*/  FADD.FTZ R6, R137, R6 ;  /* 0x0000000689067221 */ /* 0x000fe20000010000 */
[----:B------:R-:W-:Y:S01]  /*3910*/  ISETP.GE.AND P2, PT, R114, 0x21, PT ;  /* 0x000000217200780c */ /* 0x000fe20003f46270 */
[C---:B------:R-:W-:Y:S01]  /*3920*/  FFMA.FTZ R139, R34.reuse, R117, R139 ;  /* 0x00000075228b7223 */ /* 0x040fe2000001008b */
[----:B------:R0:W1:Y:S01]  /*3930*/  LDS R149, [R76+0x290] ;  /* 0x000290004c957984 */ /* 0x0000620000000800 */
[----:B------:R-:W-:Y:S01]  /*3940*/  FFMA.FTZ R112, R34, R5, -R112 ;  /* 0x0000000522707223 */ /* 0x000fe20000010870 */
[----:B------:R-:W-:Y:S01]  /*3950*/  FADD.FTZ R4, R4, R145 ;  /* 0x0000009104047221 */ /* 0x000fe20000010000 */
[----:B------:R-:W-:Y:S01]  /*3960*/  FADD.FTZ R147, R6, R147 ;  /* 0x0000009306937221 */ /* 0x000fe20000010000 */
[----:B------:R-:W-:Y:S07]  /*3970*/  @!P1 BRA `(.L_x_18349) ;  /* 0x0000000000089947 */ /* 0x000fee0003800000 */
[----:B------:R-:W2:Y:S04]  /*3980*/  LDS R5, [R80+0x210] ;  /* 0x0002100050057984 */ /* 0x000ea80000000800 */
[----:B--2---:R2:W-:Y:S02]  /*3990*/  REDG.E.ADD.F32.FTZ.RN.STRONG.GPU desc[UR16][R32.64], R5 ;  /* 0x00000005200079a6 */ /* 0x0045e4000c12f310 */
.L_x_18349:
[----:B------:R-:W-:Y:S05]  /*39a0*/  BSYNC.RECONVERGENT B0 ;  /* 0x0000000000007941 */ /* 0x000fea0003800200 */
.L_x_18348:
[----:B------:R-:W-:Y:S04]  /*39b0*/  BSSY.RECONVERGENT B0, `(.L_x_18350) ;  /* 0x0000003000007945 */ /* 0x000fe80003800200 */
[----:B------:R-:W-:Y:S05]  /*39c0*/  @!P2 BRA `(.L_x_18351) ;  /* 0x000000000004a947 */ /* 0x000fea0003800000 */
[----:B-1----:R3:W-:Y:S02]  /*39d0*/  REDG.E.ADD.F32.FTZ.RN.STRONG.GPU desc[UR16][R32.64+0x80], R149 ;  /* 0x00008095200079a6 */ /* 0x0027e4000c12f310 */
.L_x_18351:
[----:B------:R-:W-:Y:S05]  /*39e0*/  BSYNC.RECONVERGENT B0 ;  /* 0x0000000000007941 */ /* 0x000fea0003800200 */
.L_x_18350:
        /* <DEDUP_REMOVED lines=10> */
.L_x_18353:
[----:B------:R-:W-:Y:S05]  /*3a90*/  BSYNC.RECONVERGENT B0 ;  /* 0x0000000000007941 */ /* 0x000fea0003800200 */
.L_x_18352:
[----:B--2-4-:R2:W4:Y:S01]  /*3aa0*/  LDS R5, [R74+0x390] ;  /* 0x000390004a057984 */ /* 0x0145220000000800 */
[----:B------:R-:W-:Y:S04]  /*3ab0*/  BSSY.RECONVERGENT B0, `(.L_x_18354) ;  /* 0x0000003000007945 */ /* 0x000fe80003800200 */
[----:B------:R-:W-:Y:S05]  /*3ac0*/  @!P1 BRA `(.L_x_18355) ;  /* 0x0000000000049947 */ /* 0x000fea0003800000 */
[----:B----4-:R4:W-:Y:S02]  /*3ad0*/  REDG.E.ADD.F32.FTZ.RN.STRONG.GPU desc[UR16][R32.64+0x180], R5 ;  /* 0x00018005200079a6 */ /* 0x0109e4000c12f310 */
.L_x_18355:
[----:B------:R-:W-:Y:S05]  /*3ae0*/  BSYNC.RECONVERGENT B0 ;  /* 0x0000000000007941 */ /* 0x000fea0003800200 */
.L_x_18354:
[----:B----4-:R4:W0:Y:S01]  /*3af0*/  LDS R5, [R73+0x410] ;  /* 0x0004100049057984 */ /* 0x0108220000000800 */
[----:B------:R-:W-:Y:S04]  /*3b00*/  BSSY.RECONVERGENT B0, `(.L_x_18356) ;  /* 0x0000003000007945 */ /* 0x000fe80003800200 */
[----:B------:R-:W-:Y:S05]  /*3b10*/  @!P2 BRA `(.L_x_18357) ;  /* 0x000000000004a947 */ /* 0x000fea0003800000 */
[----:B0-----:R0:W-:Y:S02]  /*3b20*/  REDG.E.ADD.F32.FTZ.RN.STRONG.GPU desc[UR16][R32.64+0x200], R5 ;  /* 0x00020005200079a6 */ /* 0x0011e4000c12f310 */
.L_x_18357:
[----:B------:R-:W-:Y:S05]  /*3b30*/  BSYNC.RECONVERGENT B0 ;  /* 0x0000000000007941 */ /* 0x000fea0003800200 */
.L_x_18356:
[----:B0-----:R0:W0:Y:S01]  /*3b40*/  LDS R5, [R72+0x490] ;  /* 0x0004900048057984 */ /* 0x0010220000000800 */
[----:B------:R-:W-:Y:S04]  /*3b50*/  BSSY.RECONVERGENT B0, `(.L_x_18358) ;  /* 0x0000003000007945 */ /* 0x000fe80003800200 */
[----:B------:R-:W-:Y:S05]  /*3b60*/  @!P3 BRA `(.L_x_18359) ;  /* 0x000000000004b947 */ /* 0x000fea0003800000 */
[----:B0-----:R0:W-:Y:S02]  /*3b70*/  REDG.E.ADD.F32.FTZ.RN.STRONG.GPU desc[UR16][R32.64+0x280], R5 ;  /* 0x00028005200079a6 */ /* 0x0011e4000c12f310 */
.L_x_18359:
[----:B------:R-:W-:Y:S05]  /*3b80*/  BSYNC.RECONVERGENT B0 ;  /* 0x0000000000007941 */ /* 0x000fea0003800200 */
.L_x_18358:
[----:B0-----:R0:W0:Y:S01]  /*3b90*/  LDS R5, [R71+0x510] ;  /* 0x0005100047057984 */ /* 0x0010220000000800 */
[----:B------:R-:W-:Y:S04]  /*3ba0*/  BSSY.RECONVERGENT B0, `(.L_x_18360) ;  /* 0x0000003000007945 */ /* 0x000fe80003800200 */
[----:B------:R-:W-:Y:S05]  /*3bb0*/  @!P4 BRA `(.L_x_18361) ;  /* 0x000000000004c947 */ /* 0x000fea0003800000 */
[----:B0-----:R0:W-:Y:S02]  /*3bc0*/  REDG.E.ADD.F32.FTZ.RN.STRONG.GPU desc[UR16][R32.64+0x300], R5 ;  /* 0x00030005200079a6 */ /* 0x0011e4000c12f310 */
.L_x_18361:
[----:B------:R-:W-:Y:S05]  /*3bd0*/  BSYNC.RECONVERGENT B0 ;  /* 0x0000000000007941 */ /* 0x000fea0003800200 */
.L_x_18360:
[----:B------:R1:W1:Y:S01]  /*3be0*/  LDS R117, [R70+0x590] ;  /* 0x0005900046757984 */ /* 0x0002620000000800 */
[----:B------:R-:W-:Y:S01]  /*3bf0*/  BSSY.RECONVERGENT B0, `(.L_x_18362) ;  /* 0x0000006000007945 */ /* 0x000fe20003800200 */
[----:B------:R-:W-:Y:S01]  /*3c00*/  FFMA.FTZ R6, R44, R121, R125 ;  /* 0x000000792c067223 */ /* 0x000fe2000001007d */
[----:B------:R-:W-:Y:S01]  /*3c10*/  FADD.FTZ R4, R4, R139 ;  /* 0x0000008b04047221 */ /* 0x000fe20000010000 */
[----:B0-----:R-:W-:Y:S01]  /*3c20*/  FADD.FTZ R5, R147, R112 ;  /* 0x0000007093057221 */ /* 0x001fe20000010000 */
[----:B------:R-:W-:Y:S06]  /*3c30*/  @!P5 BRA `(.L_x_18363) ;  /* 0x000000000004d947 */ /* 0x000fec0003800000 */
[----:B-1----:R0:W-:Y:S02]  /*3c40*/  REDG.E.ADD.F32.FTZ.RN.STRONG.GPU desc[UR16][R32.64+0x380], R117 ;  /* 0x00038075200079a6 */ /* 0x0021e4000c12f310 */
.L_x_18363:
[----:B------:R-:W-:Y:S05]  /*3c50*/  BSYNC.RECONVERGENT B0 ;  /* 0x0000000000007941 */ /* 0x000fea0003800200 */
.L_x_18362:
[----:B------:R-:W-:Y:S01]  /*3c60*/  FFMA.FTZ R7, R44, -R119, R7 ;  /* 0x800000772c077223 */ /* 0x000fe20000010007 */
[----:B0--3--:R-:W0:Y:S01]  /*3c70*/  SHFL.DOWN PT, R33, R4, 0x1, 0x1f ;  /* 0x08201f0004217f89 */ /* 0x009e2200000e0000 */
[C---:B------:R-:W-:Y:S01]  /*3c80*/  ISETP.GT.AND P1, PT, R66.reuse, 0x1e, PT ;  /* 0x0000001e4200780c */ /* 0x040fe20003f24270 */
[----:B------:R-:W-:Y:S01]  /*3c90*/  BSSY.RECONVERGENT B0, `(.L_x_18364) ;  /* 0x0000045000007945 */ /* 0x000fe20003800200 */
[----:B------:R-:W-:Y:S01]  /*3ca0*/  ISETP.GT.AND P2, PT, R66, 0xf, PT ;  /* 0x0000000f4200780c */ /* 0x000fe20003f44270 */
[----:B------:R-:W3:Y:S04]  /*3cb0*/  SHFL.DOWN PT, R32, R5, 0x1, 0x1f ;  /* 0x08201f0005207f89 */ /* 0x000ee800000e0000 */
[----:B-1----:R-:W1:Y:S04]  /*3cc0*/  SHFL.DOWN PT, R117, R6, 0x1, 0x1f ;  /* 0x08201f0006757f89 */ /* 0x002e6800000e0000 */
[----:B------:R-:W5:Y:S02]  /*3cd0*/  SHFL.DOWN PT, R112, R7, 0x1, 0x1f ;  /* 0x08201f0007707f89 */ /* 0x000f6400000e0000 */
        /* <DEDUP_REMOVED lines=10> */
[----:B-1----:R-:W-:-:S04]  /*3d80*/  @!P1 FADD.FTZ R5, R5, R32 ;  /* 0x0000002005059221 */ /* 0x002fc80000010000 */
        /* <DEDUP_REMOVED lines=8> */
[----:B------:R-:W-:Y:S01]  /*3e10*/  FMUL.FTZ R33, R108, R131 ;  /* 0x000000836c217220 */ /* 0x000fe20000410000 */
[----:B-1----:R-:W-:-:S03]  /*3e20*/  @!P1 FADD.FTZ R5, R5, R32 ;  /* 0x0000002005059221 */ /* 0x002fc60000010000 */
[----:B------:R-:W0:Y:S01]  /*3e30*/  SHFL.DOWN PT, R121, R4, 0x8, 0x1f ;  /* 0x09001f0004797f89 */ /* 0x000e2200000e0000 */
[----:B---3--:R-:W-:Y:S01]  /*3e40*/  @!P1 FADD.FTZ R6, R6, R117 ;  /* 0x0000007506069221 */ /* 0x008fe20000010000 */
[----:B------:R-:W-:Y:S02]  /*3e50*/  FMUL.FTZ R117, R31, R129 ;  /* 0x000000811f757220 */ /* 0x000fe40000410000 */
[----:B------:R-:W1:Y:S01]  /*3e60*/  SHFL.DOWN PT, R108, R5, 0x8, 0x1f ;  /* 0x09001f00056c7f89 */ /* 0x000e6200000e0000 */
[----:B-----5:R-:W-:Y:S01]  /*3e70*/  @!P1 FADD.FTZ R7, R7, R112 ;  /* 0x0000007007079221 */ /* 0x020fe20000010000 */
[-C--:B------:R-:W-:Y:S02]  /*3e80*/  FFMA.FTZ R117, R30, R131.reuse, -R117 ;  /* 0x000000831e757223 */ /* 0x080fe40000010875 */
[----:B------:R-:W3:Y:S01]  /*3e90*/  SHFL.DOWN PT, R125, R6, 0x8, 0x1f ;  /* 0x09001f00067d7f89 */ /* 0x000ee200000e0000 */
[C---:B------:R-:W-:Y:S01]  /*3ea0*/  FMUL.FTZ R131, R31.reuse, R131 ;  /* 0x000000831f837220 */ /* 0x040fe20000410000 */
[----:B------:R-:W-:Y:S01]  /*3eb0*/  ISETP.GT.AND P1, PT, R66, 0x17, PT ;  /* 0x000000174200780c */ /* 0x000fe20003f24270 */
[----:B------:R-:W-:Y:S01]  /*3ec0*/  FMUL.FTZ R119, R106, R117 ;  /* 0x000000756a777220 */ /* 0x000fe20000410000 */
[----:B------:R-:W5:Y:S01]  /*3ed0*/  SHFL.DOWN PT, R112, R7, 0x8, 0x1f ;  /* 0x09001f0007707f89 */ /* 0x000f6200000e0000 */
[-C--:B------:R-:W-:Y:S01]  /*3ee0*/  FFMA.FTZ R131, R30, R129.reuse, R131 ;  /* 0x000000811e837223 */ /* 0x080fe20000010083 */
[----:B------:R-:W-:Y:S01]  /*3ef0*/  FFMA.FTZ R129, R104, R129, R33 ;  /* 0x0000008168817223 */ /* 0x000fe20000010021 */
[----:B------:R-:W-:Y:S01]  /*3f00*/  FMUL.FTZ R117, R31, R126 ;  /* 0x0000007e1f757220 */ /* 0x000fe20000410000 */
[-C--:B------:R-:W-:Y:S01]  /*3f10*/  FMUL.FTZ R33, R110, R2.reuse ;  /* 0x000000026e217220 */ /* 0x080fe20000410000 */
[----:B------:R-:W-:Y:S01]  /*3f20*/  FFMA.FTZ R119, R34, R131, R119 ;  /* 0x0000008322777223 */ /* 0x000fe20000010077 */
[-C--:B------:R-:W-:Y:S01]  /*3f30*/  FFMA.FTZ R48, R53, R129.reuse, R48 ;  /* 0x0000008135307223 */ /* 0x080fe20000010030 */
[-C--:B------:R-:W-:Y:S01]  /*3f40*/  FFMA.FTZ R32, R30, R2.reuse, -R117 ;  /* 0x000000021e207223 */ /* 0x080fe20000010875 */
[C---:B------:R-:W-:Y:S01]  /*3f50*/  FMUL.FTZ R117, R31.reuse, R2 ;  /* 0x000000021f757220 */ /* 0x040fe20000410000 */
[----:B------:R-:W-:Y:S01]  /*3f60*/  FFMA.FTZ R129, R56, R129, R119 ;  /* 0x0000008138817223 */ /* 0x000fe20000010077 */
[----:B------:R-:W-:Y:S01]  /*3f70*/  FFMA.FTZ R119, R102, R126, R33 ;  /* 0x0000007e66777223 */ /* 0x000fe20000010021 */
[----:B------:R-:W-:Y:S01]  /*3f80*/  FMUL.FTZ R33, R31, R35 ;  /* 0x000000231f217220 */ /* 0x000fe20000410000 */
[----:B------:R-:W-:Y:S01]  /*3f90*/  FMUL.FTZ R32, R133, R32 ;  /* 0x0000002085207220 */ /* 0x000fe20000410000 */
[----:B------:R-:W-:Y:S01]  /*3fa0*/  FFMA.FTZ R2, R30, R126, R117 ;  /* 0x0000007e1e027223 */ /* 0x000fe20000010075 */
[----:B0-----:R-:W-:Y:S01]  /*3fb0*/  @!P1 FADD.FTZ R4, R4, R121 ;  /* 0x0000007904049221 */ /* 0x001fe20000010000 */
[----:B------:R-:W-:Y:S01]  /*3fc0*/  FFMA.FTZ R33, R30, R115, -R33 ;  /* 0x000000731e217223 */ /* 0x000fe20000010821 */
[----:B-1----:R-:W-:Y:S01]  /*3fd0*/  @!P1 FADD.FTZ R5, R5, R108 ;  /* 0x0000006c05059221 */ /* 0x002fe20000010000 */
[----:B------:R-:W-:Y:S01]  /*3fe0*/  FFMA.FTZ R135, R135, R2, R32 ;  /* 0x0000000287877223 */ /* 0x000fe20000010020 */
[----:B------:R-:W-:Y:S01]  /*3ff0*/  FADD.FTZ R58, R129, R58 ;  /* 0x0000003a813a7221 */ /* 0x000fe20000010000 */
[----:B------:R-:W-:Y:S01]  /*4000*/  FMUL.FTZ R117, R130, R33 ;  /* 0x0000002182757220 */ /* 0x000fe20000410000 */
[----:B---3--:R-:W-:Y:S01]  /*4010*/  @!P1 FADD.FTZ R6, R6, R125 ;  /* 0x0000007d06069221 */ /* 0x008fe20000010000 */
        /* <DEDUP_REMOVED lines=12> */
.L_x_18365:
[----:B------:R-:W-:Y:S05]  /*40e0*/  BSYNC.RECONVERGENT B0 ;  /* 0x0000000000007941 */ /* 0x000fea0003800200 */
.L_x_18364:
[C---:B-1----:R-:W-:Y:S01]  /*40f0*/  FMUL.FTZ R33, R31.reuse, R113 ;  /* 0x000000711f217220 */ /* 0x042fe20000410000 */
[CC--:B------:R-:W-:Y:S01]  /*4100*/  FMUL.FTZ R102, R31.reuse, R115.reuse ;  /* 0x000000731f667220 */ /* 0x0c0fe20000410000 */
[-C--:B---3--:R-:W-:Y:S01]  /*4110*/  FMUL.FTZ R2, R31, R118.reuse ;  /* 0x000000761f027220 */ /* 0x088fe20000410000 */
        /* <DEDUP_REMOVED lines=12> */
[-C--:B------:R-:W-:Y:S01]  /*41e0*/  FFMA.FTZ R30, R62, R119.reuse, R135 ;  /* 0x000000773e1e7223 */ /* 0x080fe20000010087 */
        /* <DEDUP_REMOVED lines=20> */
.L_x_18367:
[----:B------:R-:W-:Y:S05]  /*4330*/  BSYNC.RECONVERGENT B0 ;  /* 0x0000000000007941 */ /* 0x000fea0003800200 */
.L_x_18366:
[----:B------:R-:W-:-:S04]  /*4340*/  UIADD3 UR4, UPT, UPT, UR4, 0x1, URZ ;  /* 0x0000000104047890 */ /* 0x000fc8000fffe0ff */
[----:B------:R-:W-:-:S09]  /*4350*/  UISETP.GE.AND UP0, UPT, UR4, UR9, UPT ;  /* 0x000000090400728c */ /* 0x000fd2000bf06270 */
[----:B------:R-:W-:Y:S05]  /*4360*/  BRA.U !UP0, `(.L_x_18368) ;  /* 0xffffffd5088c7547 */ /* 0x000fea000b83ffff */
.L_x_18334:
[----:B------:R-:W1:Y:S01]  /*4370*/  F2F.BF16.F32 R2, R49 ;  /* 0x0000003100027304 */ /* 0x000e620000202000 */
[----:B------:R-:W-:Y:S01]  /*4380*/  BAR.SYNC.DEFER_BLOCKING 0x0 ;  /* 0x0000000000007b1d */ /* 0x000fe20000010000 */
[----:B------:R-:W-:Y:S01]  /*4390*/  HFMA2 R21, -RZ, RZ, 0, 0 ;  /* 0x00000000ff157431 */ /* 0x000fe200000001ff */
[----:B------:R-:W-:Y:S02]  /*43a0*/  MOV R20, R16 ;  /* 0x0000001000147202 */ /* 0x000fe40000000f00 */
[----:B------:R-:W-:-:S04]  /*43b0*/  IADD3 R85, P1, PT, R85, -0x200, RZ ;  /* 0xfffffe0055557810 */ /* 0x000fc80007f3e0ff */
[----:B------:R-:W3:Y:S01]  /*43c0*/  LDC.64 R22, c[0x0][0x4f8] ;  /* 0x00013e00ff167b82 */ /* 0x000ee20000000a00 */
[----:B------:R-:W-:Y:S01]  /*43d0*/  F2F.BF16.F32 R50, R50 ;  /* 0x0000003200327304 */ /* 0x000fe20000202000 */
[----:B------:R-:W5:Y:S01]  /*43e0*/  LDCU.64 UR6, c[0x0][0x500] ;  /* 0x0000a000ff0677ac */ /* 0x000f620008000a00 */
[----:B------:R-:W-:Y:S02]  /*43f0*/  IADD3 R86, P2, PT, R86, -0x100, RZ ;  /* 0xffffff0056567810 */ /* 0x000fe40007f5e0ff */
[----:B------:R-:W-:Y:S02]  /*4400*/  IADD3 R88, P3, PT, R88, -0x100, RZ ;  /* 0xffffff0058587810 */ /* 0x000fe40007f7e0ff */
[----:B------:R-:W-:Y:S01]  /*4410*/  IADD3 R90, P4, PT, R90, -0x100, RZ ;  /* 0xffffff005a5a7810 */ /* 0x000fe20007f9e0ff */
[----:B-1----:R-:W-:Y:S01]  /*4420*/  IMAD.WIDE.U32 R2, R2, 0x10000, RZ ;  /* 0x0001000002027825 */ /* 0x002fe200078e00ff */
[----:B0-----:R-:W0:Y:S01]  /*4430*/  F2F.BF16.F32 R5, R48 ;  /* 0x0000003000057304 */ /* 0x001e220000202000 */
[----:B------:R-:W1:Y:S01]  /*4440*/  LDC.64 R24, c[0x0][0x550] ;  /* 0x00015400ff187b82 */ /* 0x000e620000000a00 */
[----:B------:R-:W-:-:S02]  /*4450*/  IADD3.X R84, PT, PT, R84, -0x1, RZ, P1, !PT ;  /* 0xffffffff54547810 */ /* 0x000fc40000ffe4ff */
[----:B------:R-:W-:Y:S02]  /*4460*/  IADD3.X R87, PT, PT, R87, -0x1, RZ, P2, !PT ;  /* 0xffffffff57577810 */ /* 0x000fe400017fe4ff */
[----:B------:R-:W-:Y:S02]  /*4470*/  IADD3.X R89, PT, PT, R89, -0x1, RZ, P3, !PT ;  /* 0xffffffff59597810 */ /* 0x000fe40001ffe4ff */
[----:B------:R-:W2:Y:S01]  /*4480*/  F2F.BF16.F32 R51, R51 ;  /* 0x0000003300337304 */ /* 0x000ea20000202000 */
[----:B------:R-:W-:Y:S02]  /*4490*/  IADD3.X R91, PT, PT, R91, -0x1, RZ, P4, !PT ;  /* 0xffffffff5b5b7810 */ /* 0x000fe400027fe4ff */
[----:B0-----:R-:W-:-:S05]  /*44a0*/  PRMT R5, R50, 0x5410, R5 ;  /* 0x0000541032057816 */ /* 0x001fca0000000005 */
[----:B------:R-:W0:Y:S01]  /*44b0*/  F2F.BF16.F32 R0, R60 ;  /* 0x0000003c00007304 */ /* 0x000e220000202000 */
[----:B------:R-:W-:Y:S01]  /*44c0*/  LOP3.LUT R7, R5, R3, RZ, 0xfc, !PT ;  /* 0x0000000305077212 */ /* 0x000fe200078efcff */
[----:B---3--:R-:W-:Y:S01]  /*44d0*/  IMAD.WIDE.U32 R4, R22, UR18, R20 ;  /* 0x0000001216047c25 */ /* 0x008fe2000f8e0014 */
[----:B--2---:R-:W-:-:S05]  /*44e0*/  LOP3.LUT R6, R2, R51, RZ, 0xfc, !PT ;  /* 0x0000003302067212 */ /* 0x004fca00078efcff */
[----:B------:R-:W-:Y:S01]  /*44f0*/  F2F.BF16.F32 R17, R59 ;  /* 0x0000003b00117304 */ /* 0x000fe20000202000 */
[----:B------:R-:W-:Y:S01]  /*4500*/  IMAD R5, R23, UR18, R5 ;  /* 0x0000001217057c24 */ /* 0x000fe2000f8e0205 */
[----:B------:R5:W-:Y:S01]  /*4510*/  STS.64 [R65], R6 ;  /* 0x0000000641007388 */ /* 0x000be20000000a00 */
[----:B------:R-:W-:-:S03]  /*4520*/  NOP ;  /* 0x0000000000007918 */ /* 0x000fc60000000000 */
[----:B------:R-:W2:Y:S02]  /*4530*/  LDS.64 R2, [R65] ;  /* 0x0000000041027984 */ /* 0x000ea40000000a00 */
[----:B------:R-:W3:Y:S01]  /*4540*/  F2F.BF16.F32 R18, R58 ;  /* 0x0000003a00127304 */ /* 0x000ee20000202000 */
[----:B-----5:R-:W-:-:S07]  /*4550*/  IMAD.WIDE.U32 R6, R103, UR6, R4 ;  /* 0x0000000667067c25 */ /* 0x020fce000f8e0004 */
[----:B------:R5:W4:Y:S01]  /*4560*/  F2F.BF16.F32 R23, R61 ;  /* 0x0000003d00177304 */ /* 0x000b220000202000 */
[----:B------:R-:W-:Y:S01]  /*4570*/  IMAD R7, R103, UR7, R7 ;  /* 0x0000000767077c24 */ /* 0x000fe2000f8e0207 */
[----:B-1----:R-:W-:Y:S01]  /*4580*/  LEA R16, P0, R6, R24, 0x1 ;  /* 0x0000001806107211 */ /* 0x002fe200078008ff */
[----:B0-----:R-:W-:Y:S01]  /*4590*/  IMAD.WIDE.U32 R4, R0, 0x10000, RZ ;  /* 0x0001000000047825 */ /* 0x001fe200078e00ff */
[----:B------:R-:W0:Y:S01]  /*45a0*/  LDCU.64 UR6, c[0x0][0x520] ;  /* 0x0000a400ff0677ac */ /* 0x000e220008000a00 */
[----:B---3--:R-:W-:Y:S02]  /*45b0*/  PRMT R19, R17, 0x5410, R18 ;  /* 0x0000541011137816 */ /* 0x008fe40000000012 */
[----:B------:R-:W-:Y:S01]  /*45c0*/  LEA.HI.X R17, R6, R25, R7, 0x1, P0 ;  /* 0x0000001906117211 */ /* 0x000fe200000f0c07 */
[----:B-----5:R-:W-:Y:S01]  /*45d0*/  FADD.FTZ R61, R94, R61 ;  /* 0x0000003d5e3d7221 */ /* 0x020fe20000010000 */
[----:B------:R-:W-:Y:S01]  /*45e0*/  LOP3.LUT R19, R19, R5, RZ, 0xfc, !PT ;  /* 0x0000000513137212 */ /* 0x000fe200078efcff */
[----:B------:R-:W1:Y:S02]  /*45f0*/  LDC.64 R24, c[0x0][0x560] ;  /* 0x00015800ff187b82 */ /* 0x000e640000000a00 */
[----:B------:R-:W-:Y:S01]  /*4600*/  FADD.FTZ R60, R61, R60 ;  /* 0x0000003c3d3c7221 */ /* 0x000fe20000010000 */
[----:B----4-:R-:W-:Y:S01]  /*4610*/  LOP3.LUT R18, R4, R23, RZ, 0xfc, !PT ;  /* 0x0000001704127212 */ /* 0x010fe200078efcff */
[----:B------:R-:W-:-:S04]  /*4620*/  IMAD.WIDE.U32 R4, R77, 0x8, R16 ;  /* 0x000000084d047825 */ /* 0x000fc800078e0010 */
[----:B------:R-:W-:Y:S01]  /*4630*/  FADD.FTZ R59, R60, R59 ;  /* 0x0000003b3c3b7221 */ /* 0x000fe20000010000 */
[----:B------:R-:W3:Y:S03]  /*4640*/  LDC.64 R22, c[0x0][0x518] ;  /* 0x00014600ff167b82 */ /* 0x000ee60000000a00 */
[----:B------:R-:W-:Y:S01]  /*4650*/  FADD.FTZ R94, R59, R58 ;  /* 0x0000003a3b5e7221 */ /* 0x000fe20000010000 */
[----:B--2---:R1:W-:Y:S04]  /*4660*/  STG.E.64 desc[UR16][R4.64], R2 ;  /* 0x0000000204007986 */ /* 0x0043e8000c101b10 */
[----:B------:R-:W-:Y:S01]  /*4670*/  BAR.SYNC.DEFER_BLOCKING 0x0 ;  /* 0x0000000000007b1d */ /* 0x000fe20000010000 */
[----:B---3--:R-:W-:-:S04]  /*4680*/  IMAD.WIDE.U32 R16, R22, UR18, R20 ;  /* 0x0000001216107c25 */ /* 0x008fc8000f8e0014 */
        /* <DEDUP_REMOVED lines=13> */
.L_x_18332:
        /* <DEDUP_REMOVED lines=34> */
.L_x_18371:
[----:B------:R-:W-:Y:S05]  /*4980*/  BSYNC.RECONVERGENT B0 ;  /* 0x0000000000007941 */ /* 0x000fea0003800200 */
.L_x_18370:
        /* <DEDUP_REMOVED lines=26> */
.L_x_18373:
[----:B------:R-:W-:Y:S05]  /*4b30*/  BSYNC.RECONVERGENT B0 ;  /* 0x0000000000007941 */ /* 0x000fea0003800200 */
.L_x_18372:
        /* <DEDUP_REMOVED lines=13> */
.L_x_18375:
        /* <DEDUP_REMOVED lines=27> */
.L_x_18374:
[----:B------:R-:W-:Y:S05]  /*4dc0*/  EXIT ;  /* 0x000000000000794d */ /* 0x000fea0003800000 */
.L_x_18376:
        /* <DEDUP_REMOVED lines=11> */
.L_x_18817:


//--------------------- .text._Z25selective_scan_bwd_kernelI32Selective_Scan_bwd_kernel_traitsILi32ELi4ELb1ELb1ELb0ELb1ELb0EN3c108BFloat16ENS1_7complexIfEEEEv12SSMParamsBwd --------------------------
	.section	.text._Z25selective_scan_bwd_kernelI32Selective_Scan_bwd_kernel_traitsILi32ELi4ELb1ELb1ELb0ELb1ELb0EN3c108BFloat16ENS1_7complexIfEEEEv12SSMParamsBwd,"ax",@progbits
	.align	128
        .global         _Z25selective_scan_bwd_kernelI32Selective_Scan_bwd_kernel_traitsILi32ELi4ELb1ELb1ELb0ELb1ELb0EN3c108BFloat16ENS1_7complexIfEEEEv12SSMParamsBwd
        .type           _Z25selective_scan_bwd_kernelI32Selective_Scan_bwd_kernel_traitsILi32ELi4ELb1ELb1ELb0ELb1ELb0EN3c108BFloat16ENS1_7complexIfEEEEv12SSMParamsBwd,@function
        .size           _Z25selective_scan_bwd_kernelI32Selective_Scan_bwd_kernel_traitsILi32ELi4ELb1ELb1ELb0ELb1ELb0EN3c108BFloat16ENS1_7complexIfEEEEv12SSMParamsBwd,(.L_x_18818 - _Z25selective_scan_bwd_kernelI32Selective_Scan_bwd_kernel_traitsILi32ELi4ELb1ELb1ELb0ELb1ELb0EN3c108BFloat16ENS1_7complexIfEEEEv12SSMParamsBwd)
        .other          _Z25selective_scan_bwd_kernelI32Selective_Scan_bwd_kernel_traitsILi32ELi4ELb1ELb1ELb0ELb1ELb0EN3c108BFloat16ENS1_7complexIfEEEEv12SSMParamsBwd,@"STO_CUDA_ENTRY STV_DEFAULT"
_Z25selective_scan_bwd_kernelI32Selective_Scan_bwd_kernel_traitsILi32ELi4ELb1ELb1ELb0ELb1ELb0EN3c108BFloat16ENS1_7complexIfEEEEv12SSMParamsBwd:
.text._Z25selective_scan_bwd_kernelI32Selective_Scan_bwd_kernel_traitsILi32ELi4ELb1ELb1ELb0ELb1ELb0EN3c108BFloat16ENS1_7complexIfEEEEv12SSMParamsBwd:
        /* <DEDUP_REMOVED lines=178> */
.L_x_18421:
        /* <DEDUP_REMOVED lines=75> */
.L_x_18379:
[----:B------:R-:W-:Y:S05]  /*0fd0*/  BSYNC.RECONVERGENT B0 ;  /* 0x0000000000007941 */ /* 0x000fea0003800200 */
.L_x_18378:
        /* <DEDUP_REMOVED lines=32> */
.L_x_18381:
[----:B------:R-:W-:Y:S05]  /*11e0*/  BSYNC.RECONVERGENT B0 ;  /* 0x0000000000007941 */ /* 0x000fea0003800200 */
.L_x_18380:
        /* <DEDUP_REMOVED lines=32> */
.L_x_18383:
[----:B------:R-:W-:Y:S05]  /*13f0*/  BSYNC.RECONVERGENT B0 ;  /* 0x0000000000007941 */ /* 0x000fea0003800200 */
.L_x_18382:
        /* <DEDUP_REMOVED lines=32> */
.L_x_18385:
[----:B------:R-:W-:Y:S05]  /*1600*/  BSYNC.RECONVERGENT B0 ;  /* 0x0000000000007941 */ /* 0x000fea0003800200 */
.L_x_18384:
        /* <DEDUP_REMOVED lines=52> */
.L_x_18420:
[----:B-1----:R-:W-:-:S04]  /*1950*/  IMAD.WIDE.U32 R2, R78, UR4, RZ ;  /* 0x000000044e027c25 */ /* 0x002fc8000f8e00ff */
[----:B------:R-:W-:Y:S01]  /*1960*/  IMAD R3, R79, UR4, R3 ;  /* 0x000000044f037c24 */ /* 0x000fe2000f8e0203 */
[----:B0-----:R-:W-:-:S04]  /*1970*/  LEA R4, P1, R2, R85, 0x1 ;  /* 0x0000005502047211 */ /* 0x001fc800078208ff */
[----:B------:R-:W-:-:S03]  /*1980*/  LEA.HI.X R5, R2, R84, R3, 0x1, P1 ;  /* 0x0000005402057211 */ /* 0x000fc600008f0c03 */
[----:B------:R-:W-:-:S05]  /*1990*/  IMAD.WIDE.U32 R34, R69, 0x8, R4 ;  /* 0x0000000845227825 */ /* 0x000fca00078e0004 */
[----:B------:R-:W3:Y:S04]  /*19a0*/  LDG.E.64 R2, desc[UR16][R34.64] ;  /* 0x0000001022027981 */ /* 0x000ee8000c1e1b00 */
[----:B----4-:R-:W4:Y:S01]  /*19b0*/  LDG.E.64 R4, desc[UR16][R34.64+0x100] ;  /* 0x0001001022047981 */ /* 0x010f22000c1e1b00 */
[----:B------:R-:W-:Y:S02]  /*19c0*/  MOV R6, R10 ;  /* 0x0000000a00067202 */ /* 0x000fe40000000f00 */
[----:B------:R-:W-:-:S03]  /*19d0*/  MOV R7, R95 ;  /* 0x0000005f00077202 */ /* 0x000fc60000000f00 */
[----:B0-----:R-:W-:-:S04]  /*19e0*/  IMAD.WIDE.U32 R6, R20, UR4, R6 ;  /* 0x0000000414067c25 */ /* 0x001fc8000f8e0006 */
[----:B------:R-:W-:Y:S01]  /*19f0*/  IMAD R7, R21, UR4, R7 ;  /* 0x0000000415077c24 */ /* 0x000fe2000f8e0207 */
[----:B--2---:R-:W-:-:S04]  /*1a00*/  LEA R30, P1, R6, R18, 0x3 ;  /* 0x00000012061e7211 */ /* 0x004fc800078218ff */
[----:B------:R-:W-:-:S06]  /*1a10*/  LEA.HI.X R31, R6, R19, R7, 0x3, P1 ;  /* 0x00000013061f7211 */ /* 0x000fcc00008f1c07 */
[----:B------:R-:W2:Y:S01]  /*1a20*/  LDG.E.64 R30, desc[UR16][R30.64] ;  /* 0x000000101e1e7981 */ /* 0x000ea2000c1e1b00 */
[----:B------:R-:W-:Y:S02]  /*1a30*/  MOV R6, R8 ;  /* 0x0000000800067202 */ /* 0x000fe40000000f00 */
[----:B------:R-:W-:-:S03]  /*1a40*/  MOV R7, R93 ;  /* 0x0000005d00077202 */ /* 0x000fc60000000f00 */
[----:B------:R-:W-:-:S04]  /*1a50*/  IMAD.WIDE.U32 R6, R24, UR4, R6 ;  /* 0x0000000418067c25 */ /* 0x000fc8000f8e0006 */
[----:B------:R-:W-:Y:S01]  /*1a60*/  IMAD R7, R25, UR4, R7 ;  /* 0x0000000419077c24 */ /* 0x000fe2000f8e0207 */
[----:B------:R-:W-:-:S04]  /*1a70*/  LEA R32, P1, R6, R22, 0x3 ;  /* 0x0000001606207211 */ /* 0x000fc800078218ff */
[----:B------:R-:W-:Y:S01]  /*1a80*/  LEA.HI.X R33, R6, R23, R7, 0x3, P1 ;  /* 0x0000001706217211 */ /* 0x000fe200008f1c07 */
[----:B---3--:R0:W-:Y:S04]  /*1a90*/  STS.64 [R63], R2 ;  /* 0x000000023f007388 */ /* 0x0081e80000000a00 */
[----:B----4-:R-:W-:Y:S01]  /*1aa0*/  STS.64 [R63+0x100], R4 ;  /* 0x000100043f007388 */ /* 0x010fe20000000a00 */
        /* <DEDUP_REMOVED lines=10> */
[-C--:B------:R-:W-:Y:S01]  /*1b50*/  FMUL.FTZ R6, R31, R61.reuse ;  /* 0x0000003d1f067220 */ /* 0x080fe20000410000 */
[C---:B------:R-:W-:Y:S01]  /*1b60*/  FMUL.FTZ R34, R7.reuse, R66 ;  /* 0x0000004207227220 */ /* 0x040fe20000410000 */
[C---:B0-----:R-:W-:Y:S01]  /*1b70*/  FMUL.FTZ R2, R7.reuse, R61 ;  /* 0x0000003d07027220 */ /* 0x041fe20000410000 */
[C---:B------:R-:W-:Y:S01]  /*1b80*/  FMUL.FTZ R100, R7.reuse, R64 ;  /* 0x0000004007647220 */ /* 0x040fe20000410000 */
        /* <DEDUP_REMOVED lines=12> */
[----:B------:R0:W4:Y:S01]  /*1c50*/  MUFU.SIN R3, R106 ;  /* 0x0000006a00037308 */ /* 0x0001220000000400 */
[----:B-1----:R-:W-:-:S07]  /*1c60*/  IADD3 R2, PT, PT, R123, UR4, RZ ;  /* 0x000000047b027c10 */ /* 0x002fce000fffe0ff */
[----:B------:R-:W1:Y:S01]  /*1c70*/  MUFU.EX2 R34, R34 ;  /* 0x0000002200227308 */ /* 0x000e620000000800 */
[----:B--2---:R-:W-:Y:S01]  /*1c80*/  FMUL.FTZ R114, R112, R109 ;  /* 0x0000006d70727220 */ /* 0x004fe20000410000 */
[----:B0-----:R-:W-:Y:S02]  /*1c90*/  PRMT R106, R6, 0x7632, R106 ;  /* 0x00007632066a7816 */ /* 0x001fe4000000006a */
[----:B------:R-:W-:Y:S02]  /*1ca0*/  SHF.L.U32 R109, R7, 0x10, RZ ;  /* 0x00000010076d7819 */ /* 0x000fe400000006ff */
[----:B------:R-:W-:Y:S02]  /*1cb0*/  SHF.L.U32 R106, R106, 0x10, RZ ;  /* 0x000000106a6a7819 */ /* 0x000fe400000006ff */
        /* <DEDUP_REMOVED lines=13> */
[----:B------:R4:W5:Y:S01]  /*1d90*/  MUFU.SIN R111, R108 ;  /* 0x0000006c006f7308 */ /* 0x0009620000000400 */
[----:B0-----:R-:W-:-:S07]  /*1da0*/  FMUL.FTZ R117, R116, R117 ;  /* 0x0000007574757220 */ /* 0x001fce0000410000 */
[----:B------:R0:W1:Y:S01]  /*1db0*/  MUFU.SIN R113, R102 ;  /* 0x0000006600717308 */ /* 0x0000620000000400 */
[----:B--2---:R-:W-:Y:S01]  /*1dc0*/  FMUL.FTZ R104, R110, R115 ;  /* 0x000000736e687220 */ /* 0x004fe20000410000 */
[----:B----4-:R-:W-:-:S04]  /*1dd0*/  PRMT R108, R5, 0x7632, R108 ;  /* 0x00007632056c7816 */ /* 0x010fc8000000006c */
[----:B------:R-:W-:Y:S01]  /*1de0*/  SHF.L.U32 R108, R108, 0x10, RZ ;  /* 0x000000106c6c7819 */ /* 0x000fe200000006ff */
[----:B-----5:R-:W-:Y:S01]  /*1df0*/  FMUL.FTZ R116, R116, R111 ;  /* 0x0000006f74747220 */ /* 0x020fe20000410000 */
[----:B------:R-:W-:Y:S02]  /*1e00*/  PRMT R111, R7, 0x7632, R111 ;  /* 0x00007632076f7816 */ /* 0x000fe4000000006f */
[----:B0-----:R-:W-:Y:S02]  /*1e10*/  SHF.L.U32 R102, R6, 0x10, RZ ;  /* 0x0000001006667819 */ /* 0x001fe400000006ff */
[----:B------:R-:W-:Y:S01]  /*1e20*/  SHF.L.U32 R111, R111, 0x10, RZ ;  /* 0x000000106f6f7819 */ /* 0x000fe200000006ff */
[----:B-1----:R-:W-:Y:S01]  /*1e30*/  FMUL.FTZ R110, R110, R113 ;  /* 0x000000716e6e7220 */ /* 0x002fe20000410000 */
[----:B------:R-:W-:-:S04]  /*1e40*/  PRMT R113, R4, 0x7632, R113 ;  /* 0x0000763204717816 */ /* 0x000fc80000000071 */
[----:B------:R-:W-:Y:S01]  /*1e50*/  SHF.L.U32 R113, R113, 0x10, RZ ;  /* 0x0000001071717819 */ /* 0x000fe200000006ff */
[-C--:B---3--:R-:W-:Y:S01]  /*1e60*/  FMUL.FTZ R115, R0, R32.reuse ;  /* 0x0000002000737220 */ /* 0x088fe20000410000 */
        /* <DEDUP_REMOVED lines=17> */
.L_x_18388:
[----:B------:R0:W1:Y:S02]  /*1f80*/  LDS.64 R32, [R83+UR5+0x1a88] ;  /* 0x001a880553207984 */ /* 0x0000640008000a00 */
.L_x_18389:
[----:B------:R-:W-:Y:S05]  /*1f90*/  BSYNC.RECONVERGENT B0 ;  /* 0x0000000000007941 */ /* 0x000fea0003800200 */
.L_x_18387:
        /* <DEDUP_REMOVED lines=11> */
[----:B------:R-:W-:Y:S01]  /*2050*/  FMUL.FTZ R130, R102, R64 ;  /* 0x0000004066827220 */ /* 0x000fe20000410000 */
[----:B------:R-:W-:Y:S01]  /*2060*/  FMUL.FTZ R121, R109, R62 ;  /* 0x0000003e6d797220 */ /* 0x000fe20000410000 */
[C---:B------:R-:W-:Y:S01]  /*2070*/  FMUL.FTZ R7, R112.reuse, R127 ;  /* 0x0000007f70077220 */ /* 0x040fe20000410000 */
        /* <DEDUP_REMOVED lines=11> */
[-C--:B--2---:R-:W-:Y:S01]  /*2130*/  FMUL.FTZ R4, R116, R6.reuse ;  /* 0x0000000674047220 */ /* 0x084fe20000410000 */
[----:B------:R-:W-:Y:S02]  /*2140*/  ISETP.GT.U32.AND P2, PT, R124, 0x1b, PT ;  /* 0x0000001b7c00780c */ /* 0x000fe40003f44070 */
[C---:B------:R-:W-:Y:S01]  /*2150*/  FFMA.FTZ R6, R117.reuse, R6, R128 ;  /* 0x0000000675067223 */ /* 0x040fe20000010080 */
[----:B------:R-:W-:Y:S01]  /*2160*/  FMUL.FTZ R128, R106, R64 ;  /* 0x000000406a807220 */ /* 0x000fe20000410000 */
        /* <DEDUP_REMOVED lines=8> */
[----:B------:R-:W-:Y:S01]  /*21f0*/  FMUL.FTZ R6, R110, R7 ;  /* 0x000000076e067220 */ /* 0x000fe20000410000 */
[----:B------:R-:W-:-:S02]  /*2200*/  ISETP.GT.U32.AND P5, PT, R124, 0xf, PT ;  /* 0x0000000f7c00780c */ /* 0x000fc40003fa4070 */
[C---:B------:R-:W-:Y:S01]  /*2210*/  FFMA.FTZ R134, R104.reuse, R7, -R5 ;  /* 0x0000000768867223 */ /* 0x040fe20000010805 */
[----:B------:R-:W-:Y:S01]  /*2220*/  FFMA.FTZ R7, R104, R119, R6 ;  /* 0x0000007768077223 */ /* 0x000fe20000010006 */
[----:B------:R-:W-:Y:S01]  /*2230*/  FMUL.FTZ R119, R111, R62 ;  /* 0x0000003e6f777220 */ /* 0x000fe20000410000 */
[----:B------:R-:W-:Y:S01]  /*2240*/  FMUL.FTZ R5, R3, R112 ;  /* 0x0000007003057220 */ /* 0x000fe20000410000 */
[----:B------:R-:W-:Y:S01]  /*2250*/  FMUL.FTZ R6, R116, R4 ;  /* 0x0000000474067220 */ /* 0x000fe20000410000 */
[C---:B------:R-:W-:Y:S01]  /*2260*/  FFMA.FTZ R134, R52.reuse, R121, R134 ;  /* 0x0000007934867223 */ /* 0x040fe20000010086 */
[----:B------:R-:W-:Y:S01]  /*2270*/  FFMA.FTZ R132, R52, R119, R7 ;  /* 0x0000007734847223 */ /* 0x000fe20000010007 */
[----:B------:R-:W-:-:S03]  /*2280*/  FFMA.FTZ R5, R2, R114, -R5 ;  /* 0x0000007202057223 */ /* 0x000fc60000010805 */
[----:B------:R-:W-:Y:S01]  /*2290*/  SHFL.UP PT, R141, R134, 0x1, RZ ;  /* 0x04200000868d7989 */ /* 0x000fe200000e00ff */
[CC--:B------:R-:W-:Y:S01]  /*22a0*/  FFMA.FTZ R7, R117.reuse, R5.reuse, -R6 ;  /* 0x0000000575077223 */ /* 0x0c0fe20000010806 */
[----:B------:R-:W-:Y:S02]  /*22b0*/  FMUL.FTZ R6, R116, R5 ;  /* 0x0000000574067220 */ /* 0x000fe40000410000 */
[----:B------:R-:W2:Y:S01]  /*22c0*/  SHFL.UP PT, R143, R132, 0x1, RZ ;  /* 0x04200000848f7989 */ /* 0x000ea200000e00ff */
[C---:B------:R-:W-:Y:S01]  /*22d0*/  FMUL.FTZ R139, R110.reuse, R7 ;  /* 0x000000076e8b7220 */ /* 0x040fe20000410000 */
[----:B------:R-:W-:Y:S01]  /*22e0*/  FFMA.FTZ R5, R117, R4, R6 ;  /* 0x0000000475057223 */ /* 0x000fe20000010006 */
[----:B------:R-:W-:-:S03]  /*22f0*/  FMUL.FTZ R6, R110, R129 ;  /* 0x000000816e067220 */ /* 0x000fc60000410000 */
[-C--:B------:R-:W-:Y:S01]  /*2300*/  FFMA.FTZ R136, R104, R5.reuse, R139 ;  /* 0x0000000568887223 */ /* 0x080fe2000001008b */
[----:B------:R-:W-:Y:S01]  /*2310*/  FMUL.FTZ R138, R110, R5 ;  /* 0x000000056e8a7220 */ /* 0x000fe20000410000 */
[----:B------:R-:W-:-:S03]  /*2320*/  FFMA.FTZ R140, R104, R131, -R6 ;  /* 0x00000083688c7223 */ /* 0x000fc60000010806 */
[----:B------:R-:W-:Y:S01]  /*2330*/  FFMA.FTZ R138, R104, R7, -R138 ;  /* 0x00000007688a7223 */ /* 0x000fe2000001088a */
[----:B------:R-:W-:Y:S01]  /*2340*/  FADD.FTZ R140, R125, R140 ;  /* 0x0000008c7d8c7221 */ /* 0x000fe20000010000 */
[----:B------:R-:W5:Y:S03]  /*2350*/  SHFL.UP PT, R7, R136, 0x1, RZ ;  /* 0x0420000088077989 */ /* 0x000f6600000e00ff */
[----:B------:R-:W-:Y:S01]  /*2360*/  FMUL.FTZ R144, R116, R140 ;  /* 0x0000008c74907220 */ /* 0x000fe20000410000 */
[----:B------:R-:W0:Y:S01]  /*2370*/  SHFL.UP PT, R5, R138, 0x1, RZ ;  /* 0x042000008a057989 */ /* 0x000e2200000e00ff */
[-C--:B--2---:R-:W-:Y:S01]  /*2380*/  FMUL.FTZ R139, R138, R143.reuse ;  /* 0x0000008f8a8b7220 */ /* 0x084fe20000410000 */
[----:B------:R-:W-:-:S03]  /*2390*/  FMUL.FTZ R143, R136, R143 ;  /* 0x0000008f888f7220 */ /* 0x000fc60000410000 */
[-C--:B------:R-:W-:Y:S01]  /*23a0*/  FFMA.FTZ R139, R136, R141.reuse, R139 ;  /* 0x0000008d888b7223 */ /* 0x080fe2000001008b */
[----:B------:R-:W-:-:S03]  /*23b0*/  FFMA.FTZ R143, R138, R141, -R143 ;  /* 0x0000008d8a8f7223 */ /* 0x000fc6000001088f */
[----:B------:R-:W-:Y:S01]  /*23c0*/  @P1 FADD.FTZ R132, R132, R139 ;  /* 0x0000008b84841221 */ /* 0x000fe20000010000 */
[----:B------:R-:W-:-:S04]  /*23d0*/  @P1 FADD.FTZ R134, R134, R143 ;  /* 0x0000008f86861221 */ /* 0x000fc80000010000 */
[----:B------:R-:W2:Y:S01]  /*23e0*/  SHFL.UP PT, R143, R132, 0x2, RZ ;  /* 0x04400000848f7989 */ /* 0x000ea200000e00ff */
[-C--:B-----5:R-:W-:Y:S01]  /*23f0*/  FMUL.FTZ R139, R138, R7.reuse ;  /* 0x000000078a8b7220 */ /* 0x0a0fe20000410000 */
[C---:B------:R-:W-:Y:S02]  /*2400*/  FMUL.FTZ R7, R136.reuse, R7 ;  /* 0x0000000788077220 */ /* 0x040fe40000410000 */
[----:B------:R-:W5:Y:S01]  /*2410*/  SHFL.UP PT, R141, R134, 0x2, RZ ;  /* 0x04400000868d7989 */ /* 0x000f6200000e00ff */
[-C--:B0-----:R-:W-:Y:S01]  /*2420*/  @P1 FFMA.FTZ R136, R136, R5.reuse, R139 ;  /* 0x0000000588881223 */ /* 0x081fe2000001008b */
        /* <DEDUP_REMOVED lines=10> */
[-C--:B0-----:R-:W-:Y:S01]  /*24d0*/  FMUL.FTZ R139, R138, R7.reuse ;  /* 0x000000078a8b7220 */ /* 0x081fe20000410000 */
        /* <DEDUP_REMOVED lines=32> */
[----:B------:R-:W-:Y:S01]  /*26e0*/  FFMA.FTZ R139, R104, R129, R139 ;  /* 0x00000081688b7223 */ /* 0x000fe2000001008b */
[----:B-----5:R-:W-:Y:S01]  /*26f0*/  @P1 FFMA.FTZ R136, R136, R5, R7 ;  /* 0x0000000588881223 */ /* 0x020fe20000010007 */
[----:B-1----:R-:W-:Y:S01]  /*2700*/  FMUL.FTZ R7, R104, R33 ;  /* 0x0000002168077220 */ /* 0x002fe20000410000 */
[----:B------:R-:W0:Y:S01]  /*2710*/  SHFL.UP PT, R143, R132, 0x10, RZ ;  /* 0x06000000848f7989 */ /* 0x000e2200000e00ff */
[----:B------:R-:W-:Y:S01]  /*2720*/  @P1 FFMA.FTZ R138, R138, R5, -R4 ;  /* 0x000000058a8a1223 */ /* 0x000fe20000010804 */
[C---:B------:R-:W-:Y:S01]  /*2730*/  FMUL.FTZ R5, R110.reuse, R33 ;  /* 0x000000216e057220 */ /* 0x040fe20000410000 */
[-C--:B------:R-:W-:Y:S01]  /*2740*/  FFMA.FTZ R6, -R110, R32.reuse, -R7 ;  /* 0x000000206e067223 */ /* 0x080fe20000010907 */
[----:B------:R-:W-:Y:S01]  /*2750*/  FADD.FTZ R139, R126, R139 ;  /* 0x0000008b7e8b7221 */ /* 0x000fe20000010000 */
[----:B------:R-:W1:Y:S01]  /*2760*/  SHFL.UP PT, R7, R136, 0x10, RZ ;  /* 0x0600000088077989 */ /* 0x000e6200000e00ff */
[----:B------:R-:W-:Y:S01]  /*2770*/  FFMA.FTZ R4, R104, R32, -R5 ;  /* 0x0000002068047223 */ /* 0x000fe20000010805 */
[C---:B------:R-:W-:Y:S01]  /*2780*/  FMUL.FTZ R142, R116.reuse, R6 ;  /* 0x00000006748e7220 */ /* 0x040fe20000410000 */
[CC--:B------:R-:W-:Y:S01]  /*2790*/  FMUL.FTZ R149, R116.reuse, R139.reuse ;  /* 0x0000008b74957220 */ /* 0x0c0fe20000410000 */
[----:B------:R-:W2:Y:S01]  /*27a0*/  SHFL.UP PT, R141, R134, 0x10, RZ ;  /* 0x06000000868d7989 */ /* 0x000ea200000e00ff */
[----:B------:R-:W-:Y:S01]  /*27b0*/  FMUL.FTZ R147, R116, R4 ;  /* 0x0000000474937220 */ /* 0x000fe20000410000 */
[C---:B------:R-:W-:Y:S01]  /*27c0*/  FFMA.FTZ R139, R117.reuse, R139, R144 ;  /* 0x0000008b758b7223 */ /* 0x040fe20000010090 */
[C---:B------:R-:W-:Y:S01]  /*27d0*/  FFMA.FTZ R149, R117.reuse, R140, -R149 ;  /* 0x0000008c75957223 */ /* 0x040fe20000010895 */
[----:B------:R-:W3:Y:S01]  /*27e0*/  SHFL.UP PT, R5, R138, 0x10, RZ ;  /* 0x060000008a057989 */ /* 0x000ee200000e00ff */
[C---:B------:R-:W-:Y:S01]  /*27f0*/  FFMA.FTZ R147, R117.reuse, R6, -R147 ;  /* 0x0000000675937223 */ /* 0x040fe20000010893 */
[----:B------:R-:W-:Y:S01]  /*2800*/  FFMA.FTZ R145, R117, R4, R142 ;  /* 0x0000000475917223 */ /* 0x000fe2000001008e */
[----:B------:R-:W-:Y:S01]  /*2810*/  FADD.FTZ R151, R122, R149 ;  /* 0x000000957a977221 */ /* 0x000fe20000010000 */
[----:B------:R-:W-:Y:S01]  /*2820*/  FADD.FTZ R149, R120, R139 ;  /* 0x0000008b78957221 */ /* 0x000fe20000010000 */
[C---:B------:R-:W-:Y:S01]  /*2830*/  FMUL.FTZ R139, R112.reuse, R147 ;  /* 0x00000093708b7220 */ /* 0x040fe20000410000 */
[----:B------:R-:W-:Y:S01]  /*2840*/  ISETP.GE.AND P1, PT, R65, 0x10, PT ;  /* 0x000000104100780c */ /* 0x000fe20003f26270 */
[C---:B------:R-:W-:Y:S01]  /*2850*/  FMUL.FTZ R140, R112.reuse, R145 ;  /* 0x00000091708c7220 */ /* 0x040fe20000410000 */
[----:B------:R-:W-:Y:S01]  /*2860*/  FMUL.FTZ R4, R112, R151 ;  /* 0x0000009770047220 */ /* 0x000fe20000410000 */
[----:B------:R-:W-:Y:S01]  /*2870*/  FFMA.FTZ R139, R114, R145, R139 ;  /* 0x00000091728b7223 */ /* 0x000fe2000001008b */
[----:B------:R-:W-:Y:S01]  /*2880*/  FMUL.FTZ R6, R112, R149 ;  /* 0x0000009570067220 */ /* 0x000fe20000410000 */
[-C--:B0-----:R-:W-:Y:S01]  /*2890*/  FMUL.FTZ R145, R136, R143.reuse ;  /* 0x0000008f88917220 */ /* 0x081fe20000410000 */
[----:B------:R-:W-:Y:S01]  /*28a0*/  FMUL.FTZ R143, R138, R143 ;  /* 0x0000008f8a8f7220 */ /* 0x000fe20000410000 */
[C---:B------:R-:W-:Y:S01]  /*28b0*/  FFMA.FTZ R142, R114.reuse, R149, R4 ;  /* 0x00000095728e7223 */ /* 0x040fe20000010004 */
[C---:B------:R-:W-:Y:S01]  /*28c0*/  FFMA.FTZ R151, R114.reuse, R151, -R6 ;  /* 0x0000009772977223 */ /* 0x040fe20000010806 */
[----:B------:R-:W-:Y:S01]  /*28d0*/  FFMA.FTZ R140, R114, R147, -R140 ;  /* 0x00000093728c7223 */ /* 0x000fe2000001088c */
[-C--:B-1----:R-:W-:Y:S01]  /*28e0*/  FMUL.FTZ R4, R136, R7.reuse ;  /* 0x0000000788047220 */ /* 0x082fe20000410000 */
[C---:B------:R-:W-:Y:S01]  /*28f0*/  FMUL.FTZ R7, R138.reuse, R7 ;  /* 0x000000078a077220 */ /* 0x040fe20000410000 */
[----:B------:R0:W1:Y:S01]  /*2900*/  SHFL.DOWN PT, R147, R139, 0x1, 0x1f ;  /* 0x08201f008b937f89 */ /* 0x00006200000e0000 */
[-C--:B--2---:R-:W-:Y:S01]  /*2910*/  FFMA.FTZ R145, R138, R141.reuse, -R145 ;  /* 0x0000008d8a917223 */ /* 0x084fe20000010891 */
[----:B------:R-:W-:Y:S01]  /*2920*/  FFMA.FTZ R143, R136, R141, R143 ;  /* 0x0000008d888f7223 */ /* 0x000fe2000001008f */
[----:B------:R-:W-:Y:S01]  /*2930*/  FADD.FTZ R141, R115, R142 ;  /* 0x0000008e738d7221 */ /* 0x000fe20000010000 */
[----:B------:R-:W-:Y:S01]  /*2940*/  FADD.FTZ R142, R118, R151 ;  /* 0x00000097768e7221 */ /* 0x000fe20000010000 */
[-C--:B---3--:R-:W-:Y:S01]  /*2950*/  @P1 FFMA.FTZ R138, R138, R5.reuse, -R4 ;  /* 0x000000058a8a1223 */ /* 0x088fe20000010804 */
[----:B------:R-:W-:Y:S01]  /*2960*/  @P1 FFMA.FTZ R136, R136, R5, R7 ;  /* 0x0000000588881223 */ /* 0x000fe20000010007 */
[----:B------:R-:W-:Y:S01]  /*2970*/  @P1 FADD.FTZ R134, R134, R145 ;  /* 0x0000009186861221 */ /* 0x000fe20000010000 */
[----:B------:R-:W-:Y:S01]  /*2980*/  @P1 FADD.FTZ R132, R132, R143 ;  /* 0x0000008f84841221 */ /* 0x000fe20000010000 */
[----:B------:R0:W2:Y:S01]  /*2990*/  SHFL.DOWN PT, R148, R141, 0x1, 0x1f ;  /* 0x08201f008d947f89 */ /* 0x0000a200000e0000 */
[----:B------:R-:W-:Y:S01]  /*29a0*/  HFMA2 R4, -RZ, RZ, 1.875, 0 ;  /* 0x3f800000ff047431 */ /* 0x000fe200000001ff */
[----:B------:R-:W-:-:S02]  /*29b0*/  ISETP.GT.U32.AND P1, PT, R124, 0x1d, PT ;  /* 0x0000001d7c00780c */ /* 0x000fc40003f24070 */
        /* <DEDUP_REMOVED lines=21> */
.L_x_18391:
[----:B------:R-:W-:Y:S05]  /*2b10*/  BSYNC.RECONVERGENT B0 ;  /* 0x0000000000007941 */ /* 0x000fea0003800200 */
.L_x_18390:
        /* <DEDUP_REMOVED lines=17> */
.L_x_18393:
[----:B------:R-:W-:Y:S05]  /*2c30*/  BSYNC.RECONVERGENT B0 ;  /* 0x0000000000007941 */ /* 0x000fea0003800200 */
.L_x_18392:
        /* <DEDUP_REMOVED lines=16> */
.L_x_18395:
[----:B------:R-:W-:Y:S05]  /*2d40*/  BSYNC.RECONVERGENT B0 ;  /* 0x0000000000007941 */ /* 0x000fea0003800200 */
.L_x_18394:
        /* <DEDUP_REMOVED lines=16> */
.L_x_18397:
[----:B------:R-:W-:Y:S05]  /*2e50*/  BSYNC.RECONVERGENT B0 ;  /* 0x0000000000007941 */ /* 0x000fea0003800200 */
.L_x_18396:
        /* <DEDUP_REMOVED lines=16> */
.L_x_18399:
[----:B------:R-:W-:Y:S05]  /*2f60*/  BSYNC.RECONVERGENT B0 ;  /* 0x0000000000007941 */ /* 0x000fea0003800200 */
.L_x_18398:
        /* <DEDUP_REMOVED lines=26> */
[----:B-1----:R-:W-:Y:S01]  /*3110*/  @P1 FMUL.FTZ R35, R148, R143 ;  /* 0x0000008f94231220 */ /* 0x002fe20000410000 */
[----:B------:R-:W-:Y:S02]  /*3120*/  SHFL.IDX PT, R142, R142, RZ, 0x1f ;  /* 0x00001fff8e8e7589 */ /* 0x000fe400000e0000 */
[-C--:B------:R-:W-:Y:S01]  /*3130*/  FFMA.FTZ R2, R114, R3.reuse, R2 ;  /* 0x0000000372027223 */ /* 0x080fe20000010002 */
[-C--:B--2---:R-:W-:Y:S01]  /*3140*/  @P1 FFMA.FTZ R145, R148, R144.reuse, R145 ;  /* 0x0000009094911223 */ /* 0x084fe20000010091 */
[----:B------:R-:W-:Y:S01]  /*3150*/  @P1 FFMA.FTZ R34, R146, R144, -R35 ;  /* 0x0000009092221223 */ /* 0x000fe20000010823 */
[----:B------:R-:W-:Y:S01]  /*3160*/  FMUL.FTZ R35, R112, R3 ;  /* 0x0000000370237220 */ /* 0x000fe20000410000 */
[----:B------:R-:W-:Y:S01]  /*3170*/  FFMA.FTZ R135, R56, R135, R2 ;  /* 0x0000008738877223 */ /* 0x000fe20000010002 */
[----:B----4-:R-:W-:-:S02]  /*3180*/  @P1 FADD.FTZ R143, R138, R145 ;  /* 0x000000918a8f1221 */ /* 0x010fc40000010000 */
[----:B------:R-:W-:Y:S01]  /*3190*/  FFMA.FTZ R35, R114, R127, -R35 ;  /* 0x0000007f72237223 */ /* 0x000fe20000010823 */
[----:B------:R-:W-:Y:S01]  /*31a0*/  FMUL.FTZ R2, R116, R135 ;  /* 0x0000008774027220 */ /* 0x000fe20000410000 */
[----:B-----5:R-:W-:Y:S01]  /*31b0*/  @P1 FADD.FTZ R144, R149, R34 ;  /* 0x0000002295901221 */ /* 0x020fe20000010000 */
[----:B------:R-:W-:Y:S01]  /*31c0*/  FMUL.FTZ R137, R143, R33 ;  /* 0x000000218f897220 */ /* 0x000fe20000410000 */
[----:B------:R-:W-:Y:S02]  /*31d0*/  FFMA.FTZ R133, R56, R133, R35 ;  /* 0x0000008538857223 */ /* 0x000fe40000010023 */
[C---:B------:R-:W-:Y:S01]  /*31e0*/  FMUL.FTZ R34, R144.reuse, R33 ;  /* 0x0000002190227220 */ /* 0x040fe20000410000 */
[-C--:B------:R-:W-:Y:S01]  /*31f0*/  FFMA.FTZ R144, R144, R32.reuse, R137 ;  /* 0x0000002090907223 */ /* 0x080fe20000010089 */
[----:B------:R-:W-:Y:S02]  /*3200*/  FFMA.FTZ R2, R117, R133, -R2 ;  /* 0x0000008575027223 */ /* 0x000fe40000010802 */
[----:B------:R-:W-:Y:S01]  /*3210*/  FFMA.FTZ R32, R143, R32, -R34 ;  /* 0x000000208f207223 */ /* 0x000fe20000010822 */
[----:B------:R-:W-:-:S04]  /*3220*/  IMAD.WIDE.U32 R34, R26, UR4, R28 ;  /* 0x000000041a227c25 */ /* 0x000fc8000f8e001c */
[----:B------:R-:W-:Y:S01]  /*3230*/  FADD.FTZ R129, R129, R144 ;  /* 0x0000009081817221 */ /* 0x000fe20000010000 */
[----:B------:R-:W-:Y:S01]  /*3240*/  FFMA.FTZ R137, R59, R130, R2 ;  /* 0x000000823b897223 */ /* 0x000fe20000010002 */
[----:B------:R-:W-:Y:S01]  /*3250*/  FADD.FTZ R131, R131, R32 ;  /* 0x0000002083837221 */ /* 0x000fe20000010000 */
[----:B------:R-:W-:Y:S02]  /*3260*/  IMAD R33, R27, UR4, R35 ;  /* 0x000000041b217c24 */ /* 0x000fe4000f8e0223 */
[----:B------:R-:W-:Y:S01]  /*3270*/  FMUL.FTZ R132, R110, R129 ;  /* 0x000000816e847220 */ /* 0x000fe20000410000 */
[----:B------:R-:W-:Y:S01]  /*3280*/  LEA R32, P1, R34, R103, 0x2 ;  /* 0x0000006722207211 */ /* 0x000fe200078210ff */
[-C--:B------:R-:W-:Y:S01]  /*3290*/  FMUL.FTZ R35, R110, R131.reuse ;  /* 0x000000836e237220 */ /* 0x080fe20000410000 */
[----:B------:R1:W2:Y:S01]  /*32a0*/  SHFL.IDX PT, R2, R141, RZ, 0x1f ;  /* 0x00001fff8d027589 */ /* 0x0002a200000e0000 */
[----:B------:R-:W-:Y:S01]  /*32b0*/  FFMA.FTZ R132, R104, R131, -R132 ;  /* 0x0000008368847223 */ /* 0x000fe20000010884 */
[----:B------:R-:W-:Y:S01]  /*32c0*/  LEA.HI.X R33, R34, R101, R33, 0x2, P1 ;  /* 0x0000006522217211 */ /* 0x000fe200008f1421 */
[----:B------:R-:W-:Y:S01]  /*32d0*/  FFMA.FTZ R35, R104, R129, R35 ;  /* 0x0000008168237223 */ /* 0x000fe20000010023 */
[----:B------:R-:W-:Y:S01]  /*32e0*/  FMUL.FTZ R34, R116, R133 ;  /* 0x0000008574227220 */ /* 0x000fe20000410000 */
[----:B------:R-:W-:-:S02]  /*32f0*/  FADD.FTZ R125, R125, R132 ;  /* 0x000000847d7d7221 */ /* 0x000fc40000010000 */
[----:B------:R-:W-:Y:S01]  /*3300*/  FADD.FTZ R35, R126, R35 ;  /* 0x000000237e237221 */ /* 0x000fe20000010000 */
[----:B------:R-:W-:Y:S01]  /*3310*/  FFMA.FTZ R34, R117, R135, R34 ;  /* 0x0000008775227223 */ /* 0x000fe20000010022 */
[C---:B------:R-:W-:Y:S02]  /*3320*/  FMUL.FTZ R126, R116.reuse, R125 ;  /* 0x0000007d747e7220 */ /* 0x040fe40000410000 */
[-C--:B------:R-:W-:Y:S01]  /*3330*/  FMUL.FTZ R130, R116, R35.reuse ;  /* 0x0000002374827220 */ /* 0x080fe20000410000 */
[----:B------:R-:W-:Y:S01]  /*3340*/  FFMA.FTZ R143, R59, R128, R34 ;  /* 0x000000803b8f7223 */ /* 0x000fe20000010022 */
[C---:B------:R-:W-:Y:S01]  /*3350*/  FFMA.FTZ R147, R117.reuse, R35, R126 ;  /* 0x0000002375937223 */ /* 0x040fe2000001007e */
[CC--:B---3--:R-:W-:Y:S01]  /*3360*/  FMUL.FTZ R34, R140.reuse, R6.reuse ;  /* 0x000000068c227220 */ /* 0x0c8fe20000410000 */
[----:B------:R-:W-:Y:S01]  /*3370*/  FFMA.FTZ R149, R117, R125, -R130 ;  /* 0x0000007d75957223 */ /* 0x000fe20000010882 */
[-C--:B------:R-:W-:Y:S01]  /*3380*/  FMUL.FTZ R116, R140, R7.reuse ;  /* 0x000000078c747220 */ /* 0x080fe20000410000 */
[----:B------:R-:W-:Y:S01]  /*3390*/  FADD.FTZ R117, R120, R147 ;  /* 0x0000009378757221 */ /* 0x000fe20000010000 */
[C---:B0-----:R-:W-:Y:S01]  /*33a0*/  FFMA.FTZ R147, R139.reuse, R7, R34 ;  /* 0x000000078b937223 */ /* 0x041fe20000010022 */
[----:B-1----:R-:W-:Y:S01]  /*33b0*/  FADD.FTZ R141, R122, R149 ;  /* 0x000000957a8d7221 */ /* 0x002fe20000010000 */
[C---:B------:R-:W-:Y:S01]  /*33c0*/  FFMA.FTZ R145, R139.reuse, R6, -R116 ;  /* 0x000000068b917223 */ /* 0x040fe20000010874 */
[C---:B------:R-:W-:Y:S01]  /*33d0*/  FMUL.FTZ R6, R140.reuse, R5 ;  /* 0x000000058c067220 */ /* 0x040fe20000410000 */
[-C--:B------:R-:W-:Y:S01]  /*33e0*/  FMUL.FTZ R140, R140, R4.reuse ;  /* 0x000000048c8c7220 */ /* 0x080fe20000410000 */
        /* <DEDUP_REMOVED lines=10> */
[----:B------:R-:W-:Y:S01]  /*3490*/  P2R R6, PR, RZ, 0x4 ;  /* 0x00000004ff067803 */ /* 0x000fe20000000000 */
[----:B--2---:R-:W-:Y:S01]  /*34a0*/  FADD.FTZ R6, R2, R145 ;  /* 0x0000009102067221 */ /* 0x004fe20000010000 */
[C---:B------:R-:W-:Y:S01]  /*34b0*/  FFMA.FTZ R139, R104.reuse, R137, -R7 ;  /* 0x00000089688b7223 */ /* 0x040fe20000010807 */
[----:B------:R-:W-:Y:S01]  /*34c0*/  FFMA.FTZ R145, R104, R143, R110 ;  /* 0x0000008f68917223 */ /* 0x000fe2000001006e */
[-C--:B------:R-:W-:Y:S01]  /*34d0*/  FMUL.FTZ R34, R115, R66.reuse ;  /* 0x0000004273227220 */ /* 0x080fe20000410000 */
[----:B------:R-:W-:Y:S01]  /*34e0*/  FADD.FTZ R7, R142, R147 ;  /* 0x000000938e077221 */ /* 0x000fe20000010000 */
[----:B------:R-:W-:Y:S01]  /*34f0*/  FMUL.FTZ R104, R118, R66 ;  /* 0x0000004276687220 */ /* 0x000fe20000410000 */
[----:B------:R-:W-:Y:S01]  /*3500*/  FFMA.FTZ R2, R52, R121, R139 ;  /* 0x0000007934027223 */ /* 0x000fe2000001008b */
[C---:B------:R-:W-:Y:S01]  /*3510*/  FMUL.FTZ R139, R60.reuse, R34 ;  /* 0x000000223c8b7220 */ /* 0x040fe20000410000 */
[-C--:B------:R-:W-:Y:S01]  /*3520*/  FMUL.FTZ R112, R117, R61.reuse ;  /* 0x0000003d75707220 */ /* 0x080fe20000410000 */
[----:B------:R-:W-:Y:S01]  /*3530*/  FMUL.FTZ R110, R60, R104 ;  /* 0x000000683c6e7220 */ /* 0x000fe20000410000 */
[----:B------:R0:W-:Y:S01]  /*3540*/  @!P2 STS.128 [UR7+0x1b80], R4 ;  /* 0x001b8004ff00a988 */ /* 0x0001e20008000c07 */
[----:B------:R-:W-:Y:S01]  /*3550*/  FMUL.FTZ R114, R141, R61 ;  /* 0x0000003d8d727220 */ /* 0x000fe20000410000 */
[-C--:B------:R-:W-:Y:S01]  /*3560*/  FMUL.FTZ R122, R35, R64.reuse ;  /* 0x00000040237a7220 */ /* 0x080fe20000410000 */
[----:B------:R-:W-:Y:S01]  /*3570*/  FMUL.FTZ R126, R125, R64 ;  /* 0x000000407d7e7220 */ /* 0x000fe20000410000 */
[----:B------:R-:W-:Y:S01]  /*3580*/  FMUL.FTZ R121, R129, R62 ;  /* 0x0000003e81797220 */ /* 0x000fe20000410000 */
[----:B------:R-:W-:Y:S01]  /*3590*/  STS [R68+0x210], R139 ;  /* 0x0002108b44007388 */ /* 0x000fe20000000800 */
[C---:B------:R-:W-:Y:S01]  /*35a0*/  FMUL.FTZ R116, R56.reuse, R112 ;  /* 0x0000007038747220 */ /* 0x040fe20000410000 */
[----:B------:R-:W-:Y:S01]  /*35b0*/  FMUL.FTZ R120, R56, R114 ;  /* 0x0000007238787220 */ /* 0x000fe20000410000 */
[C---:B------:R-:W-:Y:S01]  /*35c0*/  FMUL.FTZ R128, R59.reuse, R122 ;  /* 0x0000007a3b807220 */ /* 0x040fe20000410000 */
[----:B------:R1:W-:Y:S01]  /*35d0*/  STS [R67+0x4], R110 ;  /* 0x0000046e43007388 */ /* 0x0003e20000000800 */
[----:B------:R-:W-:Y:S01]  /*35e0*/  FMUL.FTZ R130, R59, R126 ;  /* 0x0000007e3b827220 */ /* 0x000fe20000410000 */
[C---:B------:R-:W-:Y:S01]  /*35f0*/  FMUL.FTZ R132, R52.reuse, R121 ;  /* 0x0000007934847220 */ /* 0x040fe20000410000 */
[----:B------:R-:W-:Y:S01]  /*3600*/  FFMA.FTZ R119, R52, R119, R145 ;  /* 0x0000007734777223 */ /* 0x000fe20000010091 */
[----:B------:R-:W-:Y:S01]  /*3610*/  STS [R67+0x8], R116 ;  /* 0x0000087443007388 */ /* 0x000fe20000000800 */
[----:B0-----:R-:W-:Y:S01]  /*3620*/  FMUL.FTZ R5, R131, R62 ;  /* 0x0000003e83057220 */ /* 0x001fe20000410000 */
[C---:B------:R-:W-:Y:S01]  /*3630*/  FFMA.FTZ R6, R0.reuse, -R3, RZ ;  /* 0x8000000300067223 */ /* 0x040fe200000100ff */
[----:B------:R-:W-:Y:S01]  /*3640*/  FFMA.FTZ R4, R0, R127, RZ ;  /* 0x0000007f00047223 */ /* 0x000fe200000100ff */
[----:B------:R-:W-:Y:S01]  /*3650*/  STS [R67+0xc], R120 ;  /* 0x00000c7843007388 */ /* 0x000fe20000000800 */
[----:B------:R-:W-:Y:S01]  /*3660*/  FFMA.FTZ R3, -R42, R113, R3 ;  /* 0x000000712a037223 */ /* 0x000fe20000010103 */
[----:B-1----:R-:W-:Y:S01]  /*3670*/  FMUL.FTZ R110, R52, R5 ;  /* 0x00000005346e7220 */ /* 0x002fe20000410000 */
[C---:B------:R-:W-:Y:S01]  /*3680*/  FFMA.FTZ R6, R47.reuse, -R135, R6 ;  /* 0x800000872f067223 */ /* 0x040fe20000010006 */
[----:B------:R-:W-:Y:S01]  /*3690*/  STS [R67+0x10], R128 ;  /* 0x0000108043007388 */ /* 0x000fe20000000800 */
[----:B------:R-:W-:Y:S01]  /*36a0*/  FFMA.FTZ R139, R47, R133, R4 ;  /* 0x000000852f8b7223 */ /* 0x000fe20000010004 */
[----:B------:R-:W-:Y:S01]  /*36b0*/  FFMA.FTZ R135, -R40, R108, R135 ;  /* 0x0000006c28877223 */ /* 0x000fe20000010187 */
[C---:B------:R-:W-:Y:S01]  /*36c0*/  FFMA.FTZ R7, R46.reuse, -R143, R6 ;  /* 0x8000008f2e077223 */ /* 0x040fe20000010006 */
[----:B------:R-:W-:Y:S01]  /*36d0*/  STS [R67+0x14], R130 ;  /* 0x0000148243007388 */ /* 0x000fe20000000800 */
[C---:B------:R-:W-:Y:S01]  /*36e0*/  FFMA.FTZ R143, -R39.reuse, R106, R143 ;  /* 0x0000006a278f7223 */ /* 0x040fe2000001018f */
[----:B------:R-:W-:Y:S01]  /*36f0*/  FFMA.FTZ R139, R46, R137, R139 ;  /* 0x000000892e8b7223 */ /* 0x000fe2000001008b */
[----:B------:R-:W-:Y:S01]  /*3700*/  FFMA.FTZ R137, R39, -R102, R137 ;  /* 0x8000006627897223 */ /* 0x000fe20000010089 */
[----:B------:R-:W-:Y:S01]  /*3710*/  STS [R67+0x18], R132 ;  /* 0x0000188443007388 */ /* 0x000fe20000000800 */
[C---:B------:R-:W-:Y:S01]  /*3720*/  FMUL.FTZ R4, R143.reuse, R126 ;  /* 0x0000007e8f047220 */ /* 0x040fe20000410000 */
[----:B------:R-:W-:Y:S01]  /*3730*/  FMUL.FTZ R145, R143, R122 ;  /* 0x0000007a8f917220 */ /* 0x000fe20000410000 */
[----:B------:R-:W-:Y:S01]  /*3740*/  FFMA.FTZ R133, R40, -R100, R133 ;  /* 0x8000006428857223 */ /* 0x000fe20000010085 */
[----:B------:R0:W-:Y:S01]  /*3750*/  STS [R67+0x1c], R110 ;  /* 0x00001c6e43007388 */ /* 0x0001e20000000800 */
[----:B------:R-:W-:Y:S01]  /*3760*/  FFMA.FTZ R149, R137, R122, R4 ;  /* 0x0000007a89957223 */ /* 0x000fe20000010004 */
[----:B------:R-:W-:Y:S01]  /*3770*/  FMUL.FTZ R4, R135, R114 ;  /* 0x0000007287047220 */ /* 0x000fe20000410000 */
[----:B------:R-:W-:Y:S01]  /*3780*/  FFMA.FTZ R151, R137, R126, -R145 ;  /* 0x0000007e89977223 */ /* 0x000fe20000010891 */
[----:B------:R-:W-:Y:S01]  /*3790*/  BAR.SYNC.DEFER_BLOCKING 0x0 ;  /* 0x0000000000007b1d */ /* 0x000fe20000010000 */
[----:B------:R-:W-:Y:S01]  /*37a0*/  FFMA.FTZ R127, R42, -R107, R127 ;  /* 0x8000006b2a7f7223 */ /* 0x000fe2000001007f */
[----:B------:R-:W-:Y:S01]  /*37b0*/  FFMA.FTZ R147, R133, R112, R4 ;  /* 0x0000007085937223 */ /* 0x000fe20000010004 */
[C---:B------:R-:W-:Y:S01]  /*37c0*/  FMUL.FTZ R4, R3.reuse, R104 ;  /* 0x0000006803047220 */ /* 0x040fe20000410000 */
[----:B------:R-:W-:Y:S01]  /*37d0*/  FMUL.FTZ R145, R3, R34 ;  /* 0x0000002203917220 */ /* 0x000fe20000410000 */
[----:B------:R-:W-:Y:S01]  /*37e0*/  FMUL.FTZ R112, R135, R112 ;  /* 0x0000007087707220 */ /* 0x000fe20000410000 */
[----:B0-----:R-:W-:Y:S01]  /*37f0*/  LEA R110, R45, -R36, 0x1 ;  /* 0x800000242d6e7211 */ /* 0x001fe200078e08ff */
[C---:B------:R-:W-:Y:S01]  /*3800*/  FFMA.FTZ R4, R127.reuse, R34, R4 ;  /* 0x000000227f047223 */ /* 0x040fe20000010004 */
[----:B------:R-:W-:Y:S01]  /*3810*/  FFMA.FTZ R145, R127, R104, -R145 ;  /* 0x000000687f917223 */ /* 0x000fe20000010891 */
[----:B------:R-:W-:Y:S01]  /*3820*/  FFMA.FTZ R112, R133, R114, -R112 ;  /* 0x0000007285707223 */ /* 0x000fe20000010870 */
[----:B------:R-:W-:Y:S01]  /*3830*/  ISETP.GE.AND P1, PT, R110, 0x1, PT ;  /* 0x000000016e00780c */ /* 0x000fe20003f26270 */
[C---:B------:R-:W-:Y:S01]  /*3840*/  FFMA.FTZ R104, -R38.reuse, R111, R119 ;  /* 0x0000006f26687223 */ /* 0x040fe20000010177 */
[----:B------:R-:W-:Y:S01]  /*3850*/  FADD.FTZ R4, RZ, R4 ;  /* 0x00000004ff047221 */ /* 0x000fe20000010000 */
[----:B------:R-:W-:Y:S01]  /*3860*/  FADD.FTZ R145, RZ, R145 ;  /* 0x00000091ff917221 */ /* 0x000fe20000010000 */
[----:B------:R-:W-:Y:S01]  /*3870*/  FFMA.FTZ R34, R38, -R109, R2 ;  /* 0x8000006d26227223 */ /* 0x000fe20000010002 */
[C---:B------:R-:W-:Y:S01]  /*3880*/  FMUL.FTZ R153, R104.reuse, R5 ;  /* 0x0000000568997220 */ /* 0x040fe20000410000 */
        /* <DEDUP_REMOVED lines=12> */
.L_x_18401:
[----:B------:R-:W-:Y:S05]  /*3950*/  BSYNC.RECONVERGENT B0 ;  /* 0x0000000000007941 */ /* 0x000fea0003800200 */
.L_x_18400:
[----:B------:R-:W-:Y:S04]  /*3960*/  BSSY.RECONVERGENT B0, `(.L_x_18402) ;  /* 0x0000003000007945 */ /* 0x000fe80003800200 */
[----:B------:R-:W-:Y:S05]  /*3970*/  @!P2 BRA `(.L_x_18403) ;  /* 0x000000000004a947 */ /* 0x000fea0003800000 */
[----:B-1----:R3:W-:Y:S02]  /*3980*/  REDG.E.ADD.F32.FTZ.RN.STRONG.GPU desc[UR16][R32.64+0x80], R155 ;  /* 0x0000809b200079a6 */ /* 0x0027e4000c12f310 */
.L_x_18403:
[----:B------:R-:W-:Y:S05]  /*3990*/  BSYNC.RECONVERGENT B0 ;  /* 0x0000000000007941 */ /* 0x000fea0003800200 */
.L_x_18402:
        /* <DEDUP_REMOVED lines=10> */
.L_x_18405:
[----:B------:R-:W-:Y:S05]  /*3a40*/  BSYNC.RECONVERGENT B0 ;  /* 0x0000000000007941 */ /* 0x000fea0003800200 */
.L_x_18404:
[----:B--2-4-:R2:W4:Y:S01]  /*3a50*/  LDS R121, [R74+0x390] ;  /* 0x000390004a797984 */ /* 0x0145220000000800 */
[----:B------:R-:W-:Y:S04]  /*3a60*/  BSSY.RECONVERGENT B0, `(.L_x_18406) ;  /* 0x0000003000007945 */ /* 0x000fe80003800200 */
[----:B------:R-:W-:Y:S05]  /*3a70*/  @!P1 BRA `(.L_x_18407) ;  /* 0x0000000000049947 */ /* 0x000fea0003800000 */
[----:B----4-:R4:W-:Y:S02]  /*3a80*/  REDG.E.ADD.F32.FTZ.RN.STRONG.GPU desc[UR16][R32.64+0x180], R121 ;  /* 0x00018079200079a6 */ /* 0x0109e4000c12f310 */
.L_x_18407:
[----:B------:R-:W-:Y:S05]  /*3a90*/  BSYNC.RECONVERGENT B0 ;  /* 0x0000000000007941 */ /* 0x000fea0003800200 */
.L_x_18406:
[----:B----4-:R4:W0:Y:S01]  /*3aa0*/  LDS R121, [R73+0x410] ;  /* 0x0004100049797984 */ /* 0x0108220000000800 */
[----:B------:R-:W-:Y:S04]  /*3ab0*/  BSSY.RECONVERGENT B0, `(.L_x_18408) ;  /* 0x0000003000007945 */ /* 0x000fe80003800200 */
[----:B------:R-:W-:Y:S05]  /*3ac0*/  @!P2 BRA `(.L_x_18409) ;  /* 0x000000000004a947 */ /* 0x000fea0003800000 */
[----:B0-----:R0:W-:Y:S02]  /*3ad0*/  REDG.E.ADD.F32.FTZ.RN.STRONG.GPU desc[UR16][R32.64+0x200], R121 ;  /* 0x00020079200079a6 */ /* 0x0011e4000c12f310 */
.L_x_18409:
[----:B------:R-:W-:Y:S05]  /*3ae0*/  BSYNC.RECONVERGENT B0 ;  /* 0x0000000000007941 */ /* 0x000fea0003800200 */
.L_x_18408:
[----:B0-----:R0:W0:Y:S01]  /*3af0*/  LDS R121, [R72+0x490] ;  /* 0x0004900048797984 */ /* 0x0010220000000800 */
[----:B------:R-:W-:Y:S04]  /*3b00*/  BSSY.RECONVERGENT B0, `(.L_x_18410) ;  /* 0x0000003000007945 */ /* 0x000fe80003800200 */
[----:B------:R-:W-:Y:S05]  /*3b10*/  @!P3 BRA `(.L_x_18411) ;  /* 0x000000000004b947 */ /* 0x000fea0003800000 */
[----:B0-----:R0:W-:Y:S02]  /*3b20*/  REDG.E.ADD.F32.FTZ.RN.STRONG.GPU desc[UR16][R32.64+0x280], R121 ;  /* 0x00028079200079a6 */ /* 0x0011e4000c12f310 */
.L_x_18411:
[----:B------:R-:W-:Y:S05]  /*3b30*/  BSYNC.RECONVERGENT B0 ;  /* 0x0000000000007941 */ /* 0x000fea0003800200 */
.L_x_18410:
[----:B0-----:R0:W0:Y:S01]  /*3b40*/  LDS R121, [R71+0x510] ;  /* 0x0005100047797984 */ /* 0x0010220000000800 */
[----:B------:R-:W-:Y:S04]  /*3b50*/  BSSY.RECONVERGENT B0, `(.L_x_18412) ;  /* 0x0000003000007945 */ /* 0x000fe80003800200 */
[----:B------:R-:W-:Y:S05]  /*3b60*/  @!P4 BRA `(.L_x_18413) ;  /* 0x000000000004c947 */ /* 0x000fea0003800000 */
[----:B0-----:R0:W-:Y:S02]  /*3b70*/  REDG.E.ADD.F32.FTZ.RN.STRONG.GPU desc[UR16][R32.64+0x300], R121 ;  /* 0x00030079200079a6 */ /* 0x0011e4000c12f310 */
.L_x_18413:
[----:B------:R-:W-:Y:S05]  /*3b80*/  BSYNC.RECONVERGENT B0 ;  /* 0x0000000000007941 */ /* 0x000fea0003800200 */
.L_x_18412:
[----:B0-----:R0:W0:Y:S01]  /*3b90*/  LDS R121, [R70+0x590] ;  /* 0x0005900046797984 */ /* 0x0010220000000800 */
[----:B------:R-:W-:Y:S01]  /*3ba0*/  BSSY.RECONVERGENT B0, `(.L_x_18414) ;  /* 0x0000006000007945 */ /* 0x000fe20003800200 */
[----:B------:R-:W-:Y:S01]  /*3bb0*/  FFMA.FTZ R6, R44, R2, R139 ;  /* 0x000000022c067223 */ /* 0x000fe2000001008b */
[----:B------:R-:W-:Y:S01]  /*3bc0*/  FADD.FTZ R4, R4, R153 ;  /* 0x0000009904047221 */ /* 0x000fe20000010000 */
[----:B------:R-:W-:Y:S01]  /*3bd0*/  FADD.FTZ R5, R112, R5 ;  /* 0x0000000570057221 */ /* 0x000fe20000010000 */
[----:B------:R-:W-:Y:S06]  /*3be0*/  @!P5 BRA `(.L_x_18415) ;  /* 0x000000000004d947 */ /* 0x000fec0003800000 */
[----:B0-----:R0:W-:Y:S02]  /*3bf0*/  REDG.E.ADD.F32.FTZ.RN.STRONG.GPU desc[UR16][R32.64+0x380], R121 ;  /* 0x00038079200079a6 */ /* 0x0011e4000c12f310 */
.L_x_18415:
[----:B------:R-:W-:Y:S05]  /*3c00*/  BSYNC.RECONVERGENT B0 ;  /* 0x0000000000007941 */ /* 0x000fea0003800200 */
.L_x_18414:
        /* <DEDUP_REMOVED lines=31> */
[----:B------:R-:W0:Y:S01]  /*3e00*/  SHFL.DOWN PT, R111, R4, 0x8, 0x1f ;  /* 0x09001f00046f7f89 */ /* 0x000e2200000e0000 */
[----:B---3--:R-:W-:Y:S01]  /*3e10*/  @!P1 FADD.FTZ R6, R6, R119 ;  /* 0x0000007706069221 */ /* 0x008fe20000010000 */
[----:B------:R-:W-:Y:S01]  /*3e20*/  FMUL.FTZ R131, R31, R131 ;  /* 0x000000831f837220 */ /* 0x000fe20000410000 */
[----:B------:R-:W-:Y:S01]  /*3e30*/  FMUL.FTZ R33, R104, R33 ;  /* 0x0000002168217220 */ /* 0x000fe20000410000 */
[----:B------:R-:W1:Y:S01]  /*3e40*/  SHFL.DOWN PT, R110, R5, 0x8, 0x1f ;  /* 0x09001f00056e7f89 */ /* 0x000e6200000e0000 */
[----:B-----5:R-:W-:Y:S01]  /*3e50*/  @!P1 FADD.FTZ R7, R7, R32 ;  /* 0x0000002007079221 */ /* 0x020fe20000010000 */
[-C--:B------:R-:W-:Y:S01]  /*3e60*/  FFMA.FTZ R131, R30, R129.reuse, R131 ;  /* 0x000000811e837223 */ /* 0x080fe20000010083 */
[----:B------:R-:W-:Y:S01]  /*3e70*/  FFMA.FTZ R32, R109, R129, R2 ;  /* 0x000000816d207223 */ /* 0x000fe20000010002 */
[----:B------:R-:W3:Y:S01]  /*3e80*/  SHFL.DOWN PT, R119, R6, 0x8, 0x1f ;  /* 0x09001f0006777f89 */ /* 0x000ee200000e0000 */
[----:B------:R-:W-:Y:S01]  /*3e90*/  FMUL.FTZ R109, R31, R35 ;  /* 0x000000231f6d7220 */ /* 0x000fe20000410000 */
[----:B------:R-:W-:Y:S01]  /*3ea0*/  ISETP.GT.AND P1, PT, R65, 0x17, PT ;  /* 0x000000174100780c */ /* 0x000fe20003f24270 */
[----:B------:R-:W-:Y:S01]  /*3eb0*/  FFMA.FTZ R131, R34, R131, R33 ;  /* 0x0000008322837223 */ /* 0x000fe20000010021 */
[----:B------:R-:W5:Y:S01]  /*3ec0*/  SHFL.DOWN PT, R112, R7, 0x8, 0x1f ;  /* 0x09001f0007707f89 */ /* 0x000f6200000e0000 */
        /* <DEDUP_REMOVED lines=8> */
[----:B------:R-:W-:Y:S01]  /*3f50*/  FMUL.FTZ R33, R31, R117 ;  /* 0x000000751f217220 */ /* 0x000fe20000410000 */
[----:B------:R-:W-:Y:S01]  /*3f60*/  FADD.FTZ R57, R34, R57 ;  /* 0x0000003922397221 */ /* 0x000fe20000010000 */
[----:B------:R-:W-:Y:S01]  /*3f70*/  FFMA.FTZ R104, R137, R2, R32 ;  /* 0x0000000289687223 */ /* 0x000fe20000010020 */
[----:B0-----:R-:W-:Y:S01]  /*3f80*/  @!P1 FADD.FTZ R4, R4, R111 ;  /* 0x0000006f04049221 */ /* 0x001fe20000010000 */
[----:B------:R-:W-:Y:S01]  /*3f90*/  FFMA.FTZ R2, R30, R141, -R33 ;  /* 0x0000008d1e027223 */ /* 0x000fe20000010821 */
[----:B-1----:R-:W-:-:S03]  /*3fa0*/  @!P1 FADD.FTZ R5, R5, R110 ;  /* 0x0000006e05059221 */ /* 0x002fc60000010000 */
[----:B------:R-:W-:Y:S01]  /*3fb0*/  FMUL.FTZ R102, R135, R2 ;  /* 0x0000000287667220 */ /* 0x000fe20000410000 */
        /* <DEDUP_REMOVED lines=13> */
.L_x_18417:
[----:B------:R-:W-:Y:S05]  /*4090*/  BSYNC.RECONVERGENT B0 ;  /* 0x0000000000007941 */ /* 0x000fea0003800200 */
.L_x_18416:
[C---:B-1----:R-:W-:Y:S01]  /*40a0*/  FMUL.FTZ R33, R31.reuse, R115 ;  /* 0x000000731f217220 */ /* 0x042fe20000410000 */
[CC--:B------:R-:W-:Y:S01]  /*40b0*/  FMUL.FTZ R34, R31.reuse, R141.reuse ;  /* 0x0000008d1f227220 */ /* 0x0c0fe20000410000 */
[-C--:B---3--:R-:W-:Y:S01]  /*40c0*/  FMUL.FTZ R2, R31, R118.reuse ;  /* 0x000000761f027220 */ /* 0x088fe20000410000 */
[----:B------:R-:W-:Y:S01]  /*40d0*/  ISETP.NE.AND P1, PT, R92, RZ, PT ;  /* 0x000000ff5c00720c */ /* 0x000fe20003f25270 */
[-C--:B0-----:R-:W-:Y:S01]  /*40e0*/  FFMA.FTZ R32, R30, R118.reuse, -R33 ;  /* 0x000000761e207223 */ /* 0x081fe20000010821 */
        /* <DEDUP_REMOVED lines=31> */
.L_x_18419:
[----:B------:R-:W-:Y:S05]  /*42e0*/  BSYNC.RECONVERGENT B0 ;  /* 0x0000000000007941 */ /* 0x000fea0003800200 */
.L_x_18418:
[----:B------:R-:W-:-:S04]  /*42f0*/  UIADD3 UR4, UPT, UPT, UR4, 0x1, URZ ;  /* 0x0000000104047890 */ /* 0x000fc8000fffe0ff */
[----:B------:R-:W-:-:S09]  /*4300*/  UISETP.GE.AND UP0, UPT, UR4, UR9, UPT ;  /* 0x000000090400728c */ /* 0x000fd2000bf06270 */
[----:B------:R-:W-:Y:S05]  /*4310*/  BRA.U !UP0, `(.L_x_18420) ;  /* 0xffffffd5088c7547 */ /* 0x000fea000b83ffff */
.L_x_18386:
[----:B------:R-:W-:Y:S06]  /*4320*/  BAR.SYNC.DEFER_BLOCKING 0x0 ;  /* 0x0000000000007b1d */ /* 0x000fec0000010000 */
[----:B------:R-:W-:Y:S02]  /*4330*/  F2F.BF16.F32 R2, R48 ;  /* 0x0000003000027304 */ /* 0x000fe40000202000 */
[----:B------:R-:W1:Y:S01]  /*4340*/  LDC.64 R22, c[0x0][0x4f8] ;  /* 0x00013e00ff167b82 */ /* 0x000e620000000a00 */
[----:B------:R-:W3:Y:S05]  /*4350*/  LDCU.64 UR6, c[0x0][0x500] ;  /* 0x0000a000ff0677ac */ /* 0x000eea0008000a00 */
[----:B------:R-:W-:Y:S02]  /*4360*/  F2F.BF16.F32 R50, R50 ;  /* 0x0000003200327304 */ /* 0x000fe40000202000 */
[----:B------:R-:W5:Y:S01]  /*4370*/  LDC.64 R24, c[0x0][0x550] ;  /* 0x00015400ff187b82 */ /* 0x000f620000000a00 */
        /* <DEDUP_REMOVED lines=40> */
[----:B------:R-:W5:Y:S01]  /*4600*/  LDS.64 R2, [R63] ;  /* 0x000000003f027984 */ /* 0x000f620000000a00 */
        /* <DEDUP_REMOVED lines=9> */
[----:B-1----:R-:W-:-:S04]  /*46a0*/  IMAD.WIDE.U32 R4, R22, UR18, R16 ;  /* 0x0000001216047c25 */ /* 0x002fc8000f8e0010 */
[----:B------:R-:W-:Y:S01]  /*46b0*/  IMAD R5, R23, UR18, R5 ;  /* 0x0000001217057c24 */ /* 0x000fe2000f8e0205 */
[----:B------:R-:W1:Y:S01]  /*46c0*/  @!P1 MUFU.RCP R7, R7 ;  /* 0x0000000700079308 */ /* 0x000e620000001000 */
[----:B----4-:R-:W-:Y:S01]  /*46d0*/  @!P3 FMUL.FTZ R57, R57, R0 ;  /* 0x000000003939b220 */ /* 0x010fe20000410000 */
[----:B------:R-:W-:Y:S01]  /*46e0*/  IADD3 R90, P3, PT, R90, -0x100, RZ ;  /* 0xffffff005a5a7810 */ /* 0x000fe20007f7e0ff */
[----:B---3--:R-:W-:-:S03]  /*46f0*/  IMAD.WIDE.U32 R4, R105, UR6, R4 ;  /* 0x0000000669047c25 */ /* 0x008fc6000f8e0004 */
[----:B------:R-:W-:Y:S01]  /*4700*/  IADD3.X R91, PT, PT, R91, -0x1, RZ, P3, !PT ;  /* 0xffffffff5b5b7810 */ /* 0x000fe20001ffe4ff */
[----:B------:R-:W-:Y:S01]  /*4710*/  IMAD R0, R105, UR7, R5 ;  /* 0x0000000769007c24 */ /* 0x000fe2000f8e0205 */
[----:B------:R-:W-:Y:S01]  /*4720*/  F2F.BF16.F32 R20, R55 ;  /* 0x0000003700147304 */ /* 0x000fe20000202000 */
[----:B0-----:R-:W-:Y:S01]  /*4730*/  @!P0 FMUL.FTZ R53, R53, R18 ;  /* 0x0000001235358220 */ /* 0x001fe20000410000 */
[C---:B-----5:R-:W-:Y:S01]  /*4740*/  LEA R18, P0, R4.reuse, R24, 0x1 ;  /* 0x0000001804127211 */ /* 0x060fe200078008ff */
[----:B------:R-:W0:Y:S03]  /*4750*/  LDCU.64 UR6, c[0x0][0x520] ;  /* 0x0000a400ff0677ac */ /* 0x000e260008000a00 */
[----:B------:R-:W-:Y:S02]  /*4760*/  LEA.HI.X R19, R4, R25, R0, 0x1, P0 ;  /* 0x0000001904137211 */ /* 0x000fe400000f0c00 */
[----:B------:R-:W2:Y:S01]  /*4770*/  F2F.BF16.F32 R23, R57 ;  /* 0x0000003900177304 */ /* 0x000ea20000202000 */
[----:B-1----:R-:W-:Y:S01]  /*4780*/  @!P1 FMUL.FTZ R54, R54, R7 ;  /* 0x0000000736369220 */ /* 0x002fe20000410000 */
[----:B------:R-:W1:Y:S01]  /*4790*/  LDC.64 R24, c[0x0][0x518] ;  /* 0x00014600ff187b82 */ /* 0x000e620000000a00 */
[----:B------:R-:W-:Y:S01]  /*47a0*/  IMAD.WIDE.U32 R4, R77, 0x8, R18 ;  /* 0x000000084d047825 */ /* 0x000fe200078e0012 */
[----:B------:R-:W-:-:S04]  /*47b0*/  IADD3 R85, P1, PT, R85, -0x200, RZ ;  /* 0xfffffe0055557810 */ /* 0x000fc80007f3e0ff */
[----:B------:R-:W3:Y:S01]  /*47c0*/  F2F.BF16.F32 R6, R54 ;  /* 0x0000003600067304 */ /* 0x000ee20000202000 */
[----:B------:R4:W-:Y:S01]  /*47d0*/  STG.E.64 desc[UR16][R4.64], R2 ;  /* 0x0000000204007986 */ /* 0x0009e2000c101b10 */
[----:B------:R-:W-:Y:S02]  /*47e0*/  IADD3.X R84, PT, PT, R84, -0x1, RZ, P1, !PT ;  /* 0xffffffff54547810 */ /* 0x000fe40000ffe4ff */
[----:B--2---:R-:W-:-:S04]  /*47f0*/  PRMT R23, R20, 0x5410, R23 ;  /* 0x0000541014177816 */ /* 0x004fc80000000017 */
[----:B------:R2:W5:Y:S01]  /*4800*/  F2F.BF16.F32 R21, R53 ;  /* 0x0000003500157304 */ /* 0x0005620000202000 */
[----:B---3--:R-:W-:-:S04]  /*4810*/  IMAD.WIDE.U32 R6, R6, 0x10000, RZ ;  /* 0x0001000006067825 */ /* 0x008fc800078e00ff */
[----:B--2---:R-:W-:Y:S01]  /*4820*/  FADD.FTZ R53, R53, R94 ;  /* 0x0000005e35357221 */ /* 0x004fe20000010000 */
[----:B-1----:R-:W-:Y:S01]  /*4830*/  IMAD.WIDE.U32 R16, R24, UR18, R16 ;  /* 0x0000001218107c25 */ /* 0x002fe2000f8e0010 */
        /* <DEDUP_REMOVED lines=20> */
.L_x_18377:
        /* <DEDUP_REMOVED lines=34> */
.L_x_18423:
[----:B------:R-:W-:Y:S05]  /*4ba0*/  BSYNC.RECONVERGENT B0 ;  /* 0x0000000000007941 */ /* 0x000fea0003800200 */
.L_x_18422:
        /* <DEDUP_REMOVED lines=26> */
.L_x_18425:
[----:B------:R-:W-:Y:S05]  /*4d50*/  BSYNC.RECONVERGENT B0 ;  /* 0x0000000000007941 */ /* 0x000fea0003800200 */
.L_x_18424:
        /* <DEDUP_REMOVED lines=13> */
.L_x_18427:
        /* <DEDUP_REMOVED lines=27> */
.L_x_18426:
[----:B------:R-:W-:Y:S05]  /*4fe0*/  EXIT ;  /* 0x000000000000794d */ /* 0x000fea0003800000 */
.L_x_18428:
        /* <DEDUP_REMOVED lines=9> */
.L_x_18818:


//--------------------- .text._Z25selective_scan_bwd_kernelI32Selective_Scan_bwd_kernel_traitsILi32ELi4ELb1ELb1ELb0ELb1ELb1EN3c108BFloat16ENS1_7complexIfEEEEv12SSMParamsBwd --------------------------
	.section	.text._Z25selective_scan_bwd_kernelI32Selective_Scan_bwd_kernel_traitsILi32ELi4ELb1ELb1ELb0ELb1ELb1EN3c108BFloat16ENS1_7complexIfEEEEv12SSMParamsBwd,"ax",@progbits
	.align	128
        .global         _Z25selective_scan_bwd_kernelI32Selective_Scan_bwd_kernel_traitsILi32ELi4ELb1ELb1ELb0ELb1ELb1EN3c108BFloat16ENS1_7complexIfEEEEv12SSMParamsBwd
        .type           _Z25selective_scan_bwd_kernelI32Selective_Scan_bwd_kernel_traitsILi32ELi4ELb1ELb1ELb0ELb1ELb1EN3c108BFloat16ENS1_7complexIfEEEEv12SSMParamsBwd,@function
        .size           _Z25selective_scan_bwd_kernelI32Selective_Scan_bwd_kernel_traitsILi32ELi4ELb1ELb1ELb0ELb1ELb1EN3c108BFloat16ENS1_7complexIfEEEEv12SSMParamsBwd,(.L_x_18819 - _Z25selective_scan_bwd_kernelI32Selective_Scan_bwd_kernel_traitsILi32ELi4ELb1ELb1ELb0ELb1ELb1EN3c108BFloat16ENS1_7complexIfEEEEv12SSMParamsBwd)
        .other          _Z25selective_scan_bwd_kernelI32Selective_Scan_bwd_kernel_traitsILi32ELi4ELb1ELb1ELb0ELb1ELb1EN3c108BFloat16ENS1_7complexIfEEEEv12SSMParamsBwd,@"STO_CUDA_ENTRY STV_DEFAULT"
_Z25selective_scan_bwd_kernelI32Selective_Scan_bwd_kernel_traitsILi32ELi4ELb1ELb1ELb0ELb1ELb1EN3c108BFloat16ENS1_7complexIfEEEEv12SSMParamsBwd:
.text._Z25selective_scan_bwd_kernelI32Selective_Scan_bwd_kernel_traitsILi32ELi4ELb1ELb1ELb0ELb1ELb1EN3c108BFloat16ENS1_7complexIfEEEEv12SSMParamsBwd:
        /* <DEDUP_REMOVED lines=113> */
[----:B--2---:R-:W-:Y:S02]  /*0710*/  LEA R94, P2, R95, R20, 0x1 ;  /* 0x000000145f5e7211 */ /* 0x004fe400078408ff */
        /* <DEDUP_REMOVED lines=65> */
.L_x_18474:
        /* <DEDUP_REMOVED lines=33> */
[----:B---3--:R-:W-:Y:S01]  /*0d40*/  IMAD.WIDE.U32 R6, R107, R24, R6 ;  /* 0x000000186b067225 */ /* 0x008fe200078e0006 */
[----:B------:R-:W-:-:S03]  /*0d50*/  SHF.L.U32 R63, R63, 0x10, RZ ;  /* 0x000000103f3f7819 */ /* 0x000fc600000006ff */
[--C-:B-----5:R-:W-:Y:S01]  /*0d60*/  FADD.FTZ R64, R23, R98.reuse ;  /* 0x0000006217407221 */ /* 0x120fe20000010000 */
[--C-:B------:R-:W-:Y:S01]  /*0d70*/  FADD.FTZ R65, R65, R98.reuse ;  /* 0x0000006241417221 */ /* 0x100fe20000010000 */
[----:B------:R-:W-:-:S03]  /*0d80*/  FADD.FTZ R63, R63, R98 ;  /* 0x000000623f3f7221 */ /* 0x000fc60000010000 */
[----:B------:R-:W-:Y:S02]  /*0d90*/  FSETP.GTU.FTZ.AND P2, PT, R64, 20, PT ;  /* 0x41a000004000780b */ /* 0x000fe40003f5c000 */
[----:B------:R-:W-:Y:S01]  /*0da0*/  FSETP.GTU.FTZ.AND P1, PT, R63, 20, PT ;  /* 0x41a000003f00780b */ /* 0x000fe20003f3c000 */
[----:B----4-:R1:W-:Y:S01]  /*0db0*/  STS.64 [R67], R20 ;  /* 0x0000001443007388 */ /* 0x0103e20000000a00 */
[----:B------:R-:W-:-:S03]  /*0dc0*/  NOP ;  /* 0x0000000000007918 */ /* 0x000fc60000000000 */
[----:B------:R2:W3:Y:S01]  /*0dd0*/  LDS.64 R4, [R67] ;  /* 0x0000000043047984 */ /* 0x0004e20000000a00 */
[----:B-1----:R-:W-:Y:S01]  /*0de0*/  PRMT R20, R0, 0x7610, R20 ;  /* 0x0000761000147816 */ /* 0x002fe20000000014 */
[----:B------:R-:W-:-:S03]  /*0df0*/  IMAD R0, R107, R25, R7 ;  /* 0x000000196b007224 */ /* 0x000fc600078e0207 */
[----:B------:R-:W-:Y:S02]  /*0e00*/  SHF.L.U32 R7, R20, 0x10, RZ ;  /* 0x0000001014077819 */ /* 0x000fe400000006ff */
[----:B0-----:R-:W-:-:S03]  /*0e10*/  LEA R20, P0, R6, R26, 0x1 ;  /* 0x0000001a06147211 */ /* 0x001fc600078008ff */
[----:B------:R-:W-:Y:S01]  /*0e20*/  FADD.FTZ R62, R7, R98 ;  /* 0x00000062073e7221 */ /* 0x000fe20000010000 */
[----:B------:R-:W-:Y:S02]  /*0e30*/  LEA.HI.X R21, R6, R27, R0, 0x1, P0 ;  /* 0x0000001b06157211 */ /* 0x000fe400000f0c00 */
        /* <DEDUP_REMOVED lines=34> */
.L_x_18431:
[----:B------:R-:W-:Y:S05]  /*1060*/  BSYNC.RECONVERGENT B0 ;  /* 0x0000000000007941 */ /* 0x000fea0003800200 */
.L_x_18430:
        /* <DEDUP_REMOVED lines=32> */
.L_x_18433:
[----:B------:R-:W-:Y:S05]  /*1270*/  BSYNC.RECONVERGENT B0 ;  /* 0x0000000000007941 */ /* 0x000fea0003800200 */
.L_x_18432:
        /* <DEDUP_REMOVED lines=32> */
.L_x_18435:
[----:B------:R-:W-:Y:S05]  /*1480*/  BSYNC.RECONVERGENT B0 ;  /* 0x0000000000007941 */ /* 0x000fea0003800200 */
.L_x_18434:
        /* <DEDUP_REMOVED lines=32> */
.L_x_18437:
[----:B------:R-:W-:Y:S05]  /*1690*/  BSYNC.RECONVERGENT B0 ;  /* 0x0000000000007941 */ /* 0x000fea0003800200 */
.L_x_18436:
        /* <DEDUP_REMOVED lines=134> */
.L_x_18438:
        /* <DEDUP_REMOVED lines=53> */
.L_x_18473:
        /* <DEDUP_REMOVED lines=29> */
[C---:B---3--:R-:W-:Y:S01]  /*2420*/  FMUL.FTZ R6, R33.reuse, R64 ;  /* 0x0000004021067220 */ /* 0x048fe20000410000 */
[----:B------:R-:W-:-:S03]  /*2430*/  FMUL.FTZ R7, R33, R62 ;  /* 0x0000003e21077220 */ /* 0x000fc60000410000 */
[----:B------:R-:W-:Y:S01]  /*2440*/  FMUL.RZ R104, R6, 0.15915493667125701904 ;  /* 0x3e22f98306687820 */ /* 0x000fe2000040c000 */
[----:B------:R-:W-:Y:S01]  /*2450*/  FMUL.FTZ R6, R32, 1.4426950216293334961 ;  /* 0x3fb8aa3b20067820 */ /* 0x000fe20000410000 */
[----:B------:R-:W-:Y:S02]  /*2460*/  FMUL.RZ R108, R7, 0.15915493667125701904 ;  /* 0x3e22f983076c7820 */ /* 0x000fe4000040c000 */
[----:B------:R-:W-:Y:S01]  /*2470*/  MUFU.SIN R37, R104 ;  /* 0x0000006800257308 */ /* 0x000fe20000000400 */
[C---:B------:R-:W-:Y:S01]  /*2480*/  FMUL.FTZ R36, R6.reuse, R64 ;  /* 0x0000004006247220 */ /* 0x040fe20000410000 */
[C---:B0-----:R-:W-:Y:S01]  /*2490*/  FMUL.FTZ R2, R6.reuse, R62 ;  /* 0x0000003e06027220 */ /* 0x041fe20000410000 */
[C---:B------:R-:W-:Y:S01]  /*24a0*/  FMUL.FTZ R102, R6.reuse, R65 ;  /* 0x0000004106667220 */ /* 0x040fe20000410000 */
[----:B------:R-:W-:Y:S01]  /*24b0*/  FMUL.FTZ R106, R6, R63 ;  /* 0x0000003f066a7220 */ /* 0x000fe20000410000 */
[----:B-1----:R-:W-:Y:S01]  /*24c0*/  ULEA UR6, UR7, UR6, 0x18 ;  /* 0x0000000607067291 */ /* 0x002fe2000f8ec0ff */
[----:B------:R-:W0:Y:S02]  /*24d0*/  LDS.128 R4, [R43] ;  /* 0x000000002b047984 */ /* 0x000e240000000c00 */
[----:B------:R1:W-:Y:S08]  /*24e0*/  MUFU.COS R109, R104 ;  /* 0x00000068006d7308 */ /* 0x0003f00000000000 */
[----:B------:R-:W-:Y:S01]  /*24f0*/  MUFU.COS R111, R108 ;  /* 0x0000006c006f7308 */ /* 0x000fe20000000000 */
[----:B-1----:R-:W-:-:S04]  /*2500*/  FMUL.FTZ R104, R33, R65 ;  /* 0x0000004121687220 */ /* 0x002fc80000410000 */
[----:B------:R-:W-:Y:S01]  /*2510*/  FMUL.RZ R110, R104, 0.15915493667125701904 ;  /* 0x3e22f983686e7820 */ /* 0x000fe2000040c000 */
[----:B------:R-:W-:Y:S02]  /*2520*/  FMUL.FTZ R104, R33, R63 ;  /* 0x0000003f21687220 */ /* 0x000fe40000410000 */
[----:B------:R1:W3:Y:S02]  /*2530*/  MUFU.EX2 R114, R2 ;  /* 0x0000000200727308 */ /* 0x0002e40000000800 */
[----:B------:R-:W-:-:S06]  /*2540*/  FMUL.RZ R104, R104, 0.15915493667125701904 ;  /* 0x3e22f98368687820 */ /* 0x000fcc000040c000 */
[----:B------:R0:W4:Y:S01]  /*2550*/  MUFU.SIN R3, R108 ;  /* 0x0000006c00037308 */ /* 0x0001220000000400 */
[----:B-1----:R-:W-:-:S07]  /*2560*/  IADD3 R2, PT, PT, R117, UR4, RZ ;  /* 0x0000000475027c10 */ /* 0x002fce000fffe0ff */
[----:B------:R-:W1:Y:S01]  /*2570*/  MUFU.EX2 R36, R36 ;  /* 0x0000002400247308 */ /* 0x000e620000000800 */
[----:B---3--:R-:W-:Y:S01]  /*2580*/  FMUL.FTZ R116, R114, R111 ;  /* 0x0000006f72747220 */ /* 0x008fe20000410000 */
[----:B0-----:R-:W-:-:S06]  /*2590*/  PRMT R108, R7, 0x7632, R108 ;  /* 0x00007632076c7816 */ /* 0x001fcc000000006c */
[----:B------:R0:W-:Y:S01]  /*25a0*/  MUFU.EX2 R120, R102 ;  /* 0x0000006600787308 */ /* 0x0001e20000000800 */
[----:B----4-:R-:W-:Y:S01]  /*25b0*/  FMUL.FTZ R114, R114, R3 ;  /* 0x0000000372727220 */ /* 0x010fe20000410000 */
[----:B------:R-:W-:Y:S02]  /*25c0*/  SHF.L.U32 R111, R5, 0x10, RZ ;  /* 0x00000010056f7819 */ /* 0x000fe400000006ff */
[----:B------:R-:W-:-:S04]  /*25d0*/  SHF.L.U32 R108, R108, 0x10, RZ ;  /* 0x000000106c6c7819 */ /* 0x000fc800000006ff */
        /* <DEDUP_REMOVED lines=10> */
[----:B------:R-:W3:Y:S08]  /*2680*/  MUFU.COS R121, R104 ;  /* 0x0000006800797308 */ /* 0x000ef00000000000 */
[----:B------:R4:W5:Y:S01]  /*2690*/  MUFU.SIN R113, R110 ;  /* 0x0000006e00717308 */ /* 0x0009620000000400 */
[----:B0-----:R-:W-:-:S07]  /*26a0*/  FMUL.FTZ R119, R120, R119 ;  /* 0x0000007778777220 */ /* 0x001fce0000410000 */
[----:B------:R0:W1:Y:S01]  /*26b0*/  MUFU.SIN R115, R104 ;  /* 0x0000006800737308 */ /* 0x0000620000000400 */
[----:B---3--:R-:W-:Y:S01]  /*26c0*/  FMUL.FTZ R106, R112, R121 ;  /* 0x00000079706a7220 */ /* 0x008fe20000410000 */
        /* <DEDUP_REMOVED lines=27> */
.L_x_18441:
[----:B------:R2:W3:Y:S02]  /*2880*/  LDS.64 R34, [R85+UR5+0x1a88] ;  /* 0x001a880555227984 */ /* 0x0004e40008000a00 */
.L_x_18442:
[----:B------:R-:W-:Y:S05]  /*2890*/  BSYNC.RECONVERGENT B0 ;  /* 0x0000000000007941 */ /* 0x000fea0003800200 */
.L_x_18440:
[----:B0-----:R-:W0:Y:S01]  /*28a0*/  @P0 LDC R4, c[0x0][0x38c] ;  /* 0x0000e300ff040b82 */ /* 0x001e220000000800 */
[----:B------:R-:W-:Y:S01]  /*28b0*/  CS2R R36, SRZ ;  /* 0x0000000000247805 */ /* 0x000fe2000001ff00 */
[----:B0-----:R-:W-:-:S04]  /*28c0*/  @P0 IMAD R5, R45, R4, UR4 ;  /* 0x000000042d050e24 */ /* 0x001fc8000f8e0204 */
[----:B------:R-:W-:-:S05]  /*28d0*/  @P0 IMAD.WIDE R4, R5, 0x10, R14 ;  /* 0x0000001005040825 */ /* 0x000fca00078e020e */
[----:B------:R0:W4:Y:S01]  /*28e0*/  @P0 LDG.E.64 R36, desc[UR16][R4.64+0x8] ;  /* 0x0000081004240981 */ /* 0x000122000c1e1b00 */
[-C--:B------:R-:W-:Y:S01]  /*28f0*/  FMUL.FTZ R130, R115, R64.reuse ;  /* 0x0000004073827220 */ /* 0x080fe20000410000 */
[----:B------:R-:W-:Y:S01]  /*2900*/  FMUL.FTZ R6, R109, R64 ;  /* 0x000000406d067220 */ /* 0x000fe20000410000 */
[----:B------:R-:W-:Y:S01]  /*2910*/  FMUL.FTZ R132, R113, R62 ;  /* 0x0000003e71847220 */ /* 0x000fe20000410000 */
[-C--:B------:R-:W-:Y:S01]  /*2920*/  FMUL.FTZ R137, R102, R65.reuse ;  /* 0x0000004166897220 */ /* 0x080fe20000410000 */
[C---:B------:R-:W-:Y:S01]  /*2930*/  FMUL.FTZ R131, R61.reuse, R130 ;  /* 0x000000823d837220 */ /* 0x040fe20000410000 */
[----:B------:R-:W-:Y:S01]  /*2940*/  FMUL.FTZ R139, R61, R6 ;  /* 0x000000063d8b7220 */ /* 0x000fe20000410000 */
[----:B------:R-:W-:Y:S01]  /*2950*/  FMUL.FTZ R130, R111, R62 ;  /* 0x0000003e6f827220 */ /* 0x000fe20000410000 */
[----:B------:R-:W-:Y:S01]  /*2960*/  FMUL.FTZ R129, R110, R65 ;  /* 0x000000416e817220 */ /* 0x000fe20000410000 */
[C---:B------:R-:W-:Y:S01]  /*2970*/  FMUL.FTZ R7, R114.reuse, R131 ;  /* 0x0000008372077220 */ /* 0x040fe20000410000 */
[----:B------:R-:W-:Y:S01]  /*2980*/  FMUL.FTZ R134, R114, R139 ;  /* 0x0000008b72867220 */ /* 0x000fe20000410000 */
        /* <DEDUP_REMOVED lines=10> */
[C---:B0-----:R-:W-:Y:S01]  /*2a30*/  FMUL.FTZ R4, R120.reuse, R6 ;  /* 0x0000000678047220 */ /* 0x041fe20000410000 */
        /* <DEDUP_REMOVED lines=18> */
[----:B------:R-:W-:Y:S01]  /*2b60*/  FFMA.FTZ R134, R54, R125, R7 ;  /* 0x0000007d36867223 */ /* 0x000fe20000010007 */
[----:B------:R-:W-:Y:S01]  /*2b70*/  FFMA.FTZ R5, R2, R116, -R5 ;  /* 0x0000007402057223 */ /* 0x000fe20000010805 */
[----:B------:R-:W-:-:S03]  /*2b80*/  FFMA.FTZ R136, R54, R123, R136 ;  /* 0x0000007b36887223 */ /* 0x000fc60000010088 */
[----:B------:R-:W0:Y:S01]  /*2b90*/  SHFL.UP PT, R145, R134, 0x1, RZ ;  /* 0x0420000086917989 */ /* 0x000e2200000e00ff */
[CC--:B------:R-:W-:Y:S01]  /*2ba0*/  FFMA.FTZ R7, R119.reuse, R5.reuse, -R6 ;  /* 0x0000000577077223 */ /* 0x0c0fe20000010806 */
[----:B------:R-:W-:Y:S02]  /*2bb0*/  FMUL.FTZ R6, R120, R5 ;  /* 0x0000000578067220 */ /* 0x000fe40000410000 */
[----:B------:R-:W5:Y:S01]  /*2bc0*/  SHFL.UP PT, R143, R136, 0x1, RZ ;  /* 0x04200000888f7989 */ /* 0x000f6200000e00ff */
        /* <DEDUP_REMOVED lines=8> */
[----:B------:R-:W2:Y:S03]  /*2c50*/  SHFL.UP PT, R7, R138, 0x1, RZ ;  /* 0x042000008a077989 */ /* 0x000ea600000e00ff */
[----:B------:R-:W-:Y:S01]  /*2c60*/  FMUL.FTZ R146, R120, R142 ;  /* 0x0000008e78927220 */ /* 0x000fe20000410000 */
        /* <DEDUP_REMOVED lines=8> */
[----:B--2---:R-:W-:-:S03]  /*2cf0*/  FMUL.FTZ R141, R140, R7 ;  /* 0x000000078c8d7220 */ /* 0x004fc60000410000 */
[----:B------:R-:W2:Y:S01]  /*2d00*/  SHFL.UP PT, R143, R136, 0x2, RZ ;  /* 0x04400000888f7989 */ /* 0x000ea200000e00ff */
[C---:B------:R-:W-:Y:S01]  /*2d10*/  FMUL.FTZ R7, R138.reuse, R7 ;  /* 0x000000078a077220 */ /* 0x040fe20000410000 */
[----:B-1----:R-:W-:-:S03]  /*2d20*/  @P1 FFMA.FTZ R138, R138, R5, R141 ;  /* 0x000000058a8a1223 */ /* 0x002fc6000001008d */
[----:B------:R-:W-:Y:S01]  /*2d30*/  @P1 FFMA.FTZ R140, R140, R5, -R7 ;  /* 0x000000058c8c1223 */ /* 0x000fe20000010807 */
[----:B------:R-:W-:Y:S01]  /*2d40*/  ISETP.GE.AND P1, PT, R68, 0x2, PT ;  /* 0x000000024400780c */ /* 0x000fe20003f26270 */
        /* <DEDUP_REMOVED lines=8> */
[----:B-1----:R-:W-:-:S03]  /*2dd0*/  FMUL.FTZ R141, R140, R7 ;  /* 0x000000078c8d7220 */ /* 0x002fc60000410000 */
[----:B------:R-:W0:Y:S01]  /*2de0*/  SHFL.UP PT, R143, R134, 0x4, RZ ;  /* 0x04800000868f7989 */ /* 0x000e2200000e00ff */
[C---:B------:R-:W-:Y:S01]  /*2df0*/  FMUL.FTZ R7, R138.reuse, R7 ;  /* 0x000000078a077220 */ /* 0x040fe20000410000 */
[-C--:B-----5:R-:W-:Y:S02]  /*2e00*/  @P1 FFMA.FTZ R138, R138, R5.reuse, R141 ;  /* 0x000000058a8a1223 */ /* 0x0a0fe4000001008d */
[----:B------:R-:W1:Y:S01]  /*2e10*/  SHFL.UP PT, R141, R136, 0x4, RZ ;  /* 0x04800000888d7989 */ /* 0x000e6200000e00ff */
[----:B------:R-:W-:Y:S01]  /*2e20*/  @P1 FFMA.FTZ R140, R140, R5, -R7 ;  /* 0x000000058c8c1223 */ /* 0x000fe20000010807 */
[----:B------:R-:W-:Y:S02]  /*2e30*/  ISETP.GE.AND P1, PT, R68, 0x4, PT ;  /* 0x000000044400780c */ /* 0x000fe40003f26270 */
        /* <DEDUP_REMOVED lines=8> */
[----:B------:R-:W-:Y:S01]  /*2ec0*/  FMUL.FTZ R7, R138, R7 ;  /* 0x000000078a077220 */ /* 0x000fe20000410000 */
[----:B------:R-:W-:Y:S01]  /*2ed0*/  @P1 FADD.FTZ R136, R136, R145 ;  /* 0x0000009188881221 */ /* 0x000fe20000010000 */
[-C--:B-----5:R-:W-:Y:S02]  /*2ee0*/  @P1 FFMA.FTZ R138, R138, R5.reuse, R143 ;  /* 0x000000058a8a1223 */ /* 0x0a0fe4000001008f */
[----:B------:R-:W0:Y:S01]  /*2ef0*/  SHFL.UP PT, R143, R134, 0x8, RZ ;  /* 0x05000000868f7989 */ /* 0x000e2200000e00ff */
[----:B------:R-:W-:Y:S01]  /*2f00*/  @P1 FFMA.FTZ R140, R140, R5, -R7 ;  /* 0x000000058c8c1223 */ /* 0x000fe20000010807 */
[----:B------:R-:W-:-:S02]  /*2f10*/  ISETP.GE.AND P1, PT, R68, 0x8, PT ;  /* 0x000000084400780c */ /* 0x000fc40003f26270 */
[----:B------:R-:W1:Y:S04]  /*2f20*/  SHFL.UP PT, R141, R136, 0x8, RZ ;  /* 0x05000000888d7989 */ /* 0x000e6800000e00ff */
[----:B------:R-:W2:Y:S04]  /*2f30*/  SHFL.UP PT, R7, R138, 0x8, RZ ;  /* 0x050000008a077989 */ /* 0x000ea800000e00ff */
[----:B------:R-:W5:Y:S01]  /*2f40*/  SHFL.UP PT, R5, R140, 0x8, RZ ;  /* 0x050000008c057989 */ /* 0x000f6200000e00ff */
[-C--:B0-----:R-:W-:Y:S01]  /*2f50*/  FMUL.FTZ R145, R138, R143.reuse ;  /* 0x0000008f8a917220 */ /* 0x081fe20000410000 */
[----:B------:R-:W-:-:S03]  /*2f60*/  FMUL.FTZ R143, R140, R143 ;  /* 0x0000008f8c8f7220 */ /* 0x000fc60000410000 */
[-C--:B-1----:R-:W-:Y:S01]  /*2f70*/  FFMA.FTZ R145, R140, R141.reuse, -R145 ;  /* 0x0000008d8c917223 */ /* 0x082fe20000010891 */
[----:B------:R-:W-:Y:S01]  /*2f80*/  FFMA.FTZ R143, R138, R141, R143 ;  /* 0x0000008d8a8f7223 */ /* 0x000fe2000001008f */
[----:B------:R-:W-:Y:S01]  /*2f90*/  FMUL.FTZ R141, R112, R135 ;  /* 0x00000087708d7220 */ /* 0x000fe20000410000 */
[-C--:B--2---:R-:W-:Y:S01]  /*2fa0*/  FMUL.FTZ R4, R138, R7.reuse ;  /* 0x000000078a047220 */ /* 0x084fe20000410000 */
[----:B------:R-:W-:Y:S01]  /*2fb0*/  FMUL.FTZ R7, R140, R7 ;  /* 0x000000078c077220 */ /* 0x000fe20000410000 */
[----:B------:R-:W-:Y:S01]  /*2fc0*/  @P1 FADD.FTZ R134, R134, R143 ;  /* 0x0000008f86861221 */ /* 0x000fe20000010000 */
[----:B------:R-:W-:Y:S01]  /*2fd0*/  @P1 FADD.FTZ R136, R136, R145 ;  /* 0x0000009188881221 */ /* 0x000fe20000010000 */
[-C--:B-----5:R-:W-:Y:S01]  /*2fe0*/  @P1 FFMA.FTZ R140, R140, R5.reuse, -R4 ;  /* 0x000000058c8c1223 */ /* 0x0a0fe20000010804 */
[----:B------:R-:W-:Y:S01]  /*2ff0*/  @P1 FFMA.FTZ R138, R138, R5, R7 ;  /* 0x000000058a8a1223 */ /* 0x000fe20000010007 */
[C---:B---3--:R-:W-:Y:S01]  /*3000*/  FMUL.FTZ R7, R106.reuse, R35 ;  /* 0x000000236a077220 */ /* 0x048fe20000410000 */
[----:B------:R-:W0:Y:S01]  /*3010*/  SHFL.UP PT, R145, R134, 0x10, RZ ;  /* 0x0600000086917989 */ /* 0x000e2200000e00ff */
[----:B------:R-:W-:Y:S01]  /*3020*/  FFMA.FTZ R141, R106, R133, R141 ;  /* 0x000000856a8d7223 */ /* 0x000fe2000001008d */
[C---:B------:R-:W-:Y:S01]  /*3030*/  FMUL.FTZ R5, R112.reuse, R35 ;  /* 0x0000002370057220 */ /* 0x040fe20000410000 */
[-C--:B------:R-:W-:Y:S01]  /*3040*/  FFMA.FTZ R6, -R112, R34.reuse, -R7 ;  /* 0x0000002270067223 */ /* 0x080fe20000010907 */
[----:B------:R-:W1:Y:S01]  /*3050*/  SHFL.UP PT, R143, R138, 0x10, RZ ;  /* 0x060000008a8f7989 */ /* 0x000e6200000e00ff */
[----:B------:R-:W-:Y:S01]  /*3060*/  FADD.FTZ R141, R128, R141 ;  /* 0x0000008d808d7221 */ /* 0x000fe20000010000 */
[----:B------:R-:W-:Y:S01]  /*3070*/  FFMA.FTZ R4, R106, R34, -R5 ;  /* 0x000000226a047223 */ /* 0x000fe20000010805 */
[C---:B------:R-:W-:Y:S01]  /*3080*/  FMUL.FTZ R144, R120.reuse, R6 ;  /* 0x0000000678907220 */ /* 0x040fe20000410000 */
[----:B------:R-:W2:Y:S01]  /*3090*/  SHFL.UP PT, R7, R136, 0x10, RZ ;  /* 0x0600000088077989 */ /* 0x000ea200000e00ff */
[CC--:B------:R-:W-:Y:S01]  /*30a0*/  FMUL.FTZ R151, R120.reuse, R141.reuse ;  /* 0x0000008d78977220 */ /* 0x0c0fe20000410000 */
        /* <DEDUP_REMOVED lines=8> */
[----:B------:R-:W-:Y:S01]  /*3130*/  FADD.FTZ R151, R124, R141 ;  /* 0x0000008d7c977221 */ /* 0x000fe20000010000 */
[C---:B------:R-:W-:Y:S01]  /*3140*/  FMUL.FTZ R141, R114.reuse, R149 ;  /* 0x00000095728d7220 */ /* 0x040fe20000410000 */
[C---:B------:R-:W-:Y:S01]  /*3150*/  FMUL.FTZ R142, R114.reuse, R147 ;  /* 0x00000093728e7220 */ /* 0x040fe20000410000 */
[C---:B------:R-:W-:Y:S01]  /*3160*/  FMUL.FTZ R4, R114.reuse, R153 ;  /* 0x0000009972047220 */ /* 0x040fe20000410000 */
[----:B------:R-:W-:Y:S01]  /*3170*/  FMUL.FTZ R6, R114, R151 ;  /* 0x0000009772067220 */ /* 0x000fe20000410000 */
[----:B------:R-:W-:Y:S01]  /*3180*/  FFMA.FTZ R141, R116, R147, R141 ;  /* 0x00000093748d7223 */ /* 0x000fe2000001008d */
[-C--:B0-----:R-:W-:Y:S01]  /*3190*/  FMUL.FTZ R147, R138, R145.reuse ;  /* 0x000000918a937220 */ /* 0x081fe20000410000 */
[----:B------:R-:W-:Y:S01]  /*31a0*/  FMUL.FTZ R145, R140, R145 ;  /* 0x000000918c917220 */ /* 0x000fe20000410000 */
[C---:B------:R-:W-:Y:S01]  /*31b0*/  FFMA.FTZ R144, R116.reuse, R151, R4 ;  /* 0x0000009774907223 */ /* 0x040fe20000010004 */
[----:B------:R-:W-:Y:S01]  /*31c0*/  FFMA.FTZ R153, R116, R153, -R6 ;  /* 0x0000009974997223 */ /* 0x000fe20000010806 */
[-C--:B-1----:R-:W-:Y:S01]  /*31d0*/  FMUL.FTZ R4, R138, R143.reuse ;  /* 0x0000008f8a047220 */ /* 0x082fe20000410000 */
[----:B------:R-:W-:Y:S01]  /*31e0*/  FMUL.FTZ R143, R140, R143 ;  /* 0x0000008f8c8f7220 */ /* 0x000fe20000410000 */
[----:B------:R-:W-:Y:S01]  /*31f0*/  FFMA.FTZ R142, R116, R149, -R142 ;  /* 0x00000095748e7223 */ /* 0x000fe2000001088e */
[-C--:B--2---:R-:W-:Y:S01]  /*3200*/  FFMA.FTZ R147, R140, R7.reuse, -R147 ;  /* 0x000000078c937223 */ /* 0x084fe20000010893 */
[C---:B------:R-:W-:Y:S01]  /*3210*/  FFMA.FTZ R145, R138.reuse, R7, R145 ;  /* 0x000000078a917223 */ /* 0x040fe20000010091 */
[----:B------:R0:W1:Y:S01]  /*3220*/  SHFL.DOWN PT, R149, R141, 0x1, 0x1f ;  /* 0x08201f008d957f89 */ /* 0x00006200000e0000 */
[----:B------:R-:W-:Y:S01]  /*3230*/  CS2R R6, SRZ ;  /* 0x0000000000067805 */ /* 0x000fe2000001ff00 */
[-C--:B---3--:R-:W-:Y:S01]  /*3240*/  @P1 FFMA.FTZ R138, R138, R5.reuse, R143 ;  /* 0x000000058a8a1223 */ /* 0x088fe2000001008f */
[----:B------:R-:W-:Y:S01]  /*3250*/  @P1 FFMA.FTZ R140, R140, R5, -R4 ;  /* 0x000000058c8c1223 */ /* 0x000fe20000010804 */
[----:B------:R-:W-:Y:S01]  /*3260*/  @P1 FADD.FTZ R136, R136, R147 ;  /* 0x0000009388881221 */ /* 0x000fe20000010000 */
[----:B------:R-:W-:Y:S01]  /*3270*/  @P1 FADD.FTZ R134, R134, R145 ;  /* 0x0000009186861221 */ /* 0x000fe20000010000 */
[----:B------:R-:W-:Y:S01]  /*3280*/  FADD.FTZ R143, R121, R144 ;  /* 0x00000090798f7221 */ /* 0x000fe20000010000 */
[----:B------:R-:W-:Y:S01]  /*3290*/  FADD.FTZ R144, R122, R153 ;  /* 0x000000997a907221 */ /* 0x000fe20000010000 */
[----:B------:R0:W2:Y:S01]  /*32a0*/  SHFL.DOWN PT, R145, R142, 0x1, 0x1f ;  /* 0x08201f008e917f89 */ /* 0x0000a200000e0000 */
[----:B------:R-:W-:Y:S01]  /*32b0*/  HFMA2 R4, -RZ, RZ, 1.875, 0 ;  /* 0x3f800000ff047431 */ /* 0x000fe200000001ff */
[----:B------:R-:W-:-:S02]  /*32c0*/  ISETP.GT.U32.AND P1, PT, R118, 0x1d, PT ;  /* 0x0000001d7600780c */ /* 0x000fc40003f24070 */
        /* <DEDUP_REMOVED lines=20> */
.L_x_18444:
[----:B------:R-:W-:Y:S05]  /*3410*/  BSYNC.RECONVERGENT B0 ;  /* 0x0000000000007941 */ /* 0x000fea0003800200 */
.L_x_18443:
        /* <DEDUP_REMOVED lines=17> */
.L_x_18446:
[----:B------:R-:W-:Y:S05]  /*3530*/  BSYNC.RECONVERGENT B0 ;  /* 0x0000000000007941 */ /* 0x000fea0003800200 */
.L_x_18445:
        /* <DEDUP_REMOVED lines=16> */
.L_x_18448:
[----:B------:R-:W-:Y:S05]  /*3640*/  BSYNC.RECONVERGENT B0 ;  /* 0x0000000000007941 */ /* 0x000fea0003800200 */
.L_x_18447:
        /* <DEDUP_REMOVED lines=16> */
.L_x_18450:
[----:B------:R-:W-:Y:S05]  /*3750*/  BSYNC.RECONVERGENT B0 ;  /* 0x0000000000007941 */ /* 0x000fea0003800200 */
.L_x_18449:
        /* <DEDUP_REMOVED lines=16> */
.L_x_18452:
[----:B------:R-:W-:Y:S05]  /*3860*/  BSYNC.RECONVERGENT B0 ;  /* 0x0000000000007941 */ /* 0x000fea0003800200 */
.L_x_18451:
        /* <DEDUP_REMOVED lines=27> */
[----:B------:R-:W1:Y:S02]  /*3a20*/  SHFL.IDX PT, R143, R143, RZ, 0x1f ;  /* 0x00001fff8f8f7589 */ /* 0x000e6400000e0000 */
[-C--:B------:R-:W-:Y:S01]  /*3a30*/  FFMA.FTZ R139, R116, R3.reuse, R36 ;  /* 0x00000003748b7223 */ /* 0x080fe20000010024 */
[-C--:B--2---:R-:W-:Y:S01]  /*3a40*/  @P1 FFMA.FTZ R147, R150, R146.reuse, R147 ;  /* 0x0000009296931223 */ /* 0x084fe20000010093 */
[----:B------:R-:W-:Y:S01]  /*3a50*/  @P1 FFMA.FTZ R2, R148, R146, -R37 ;  /* 0x0000009294021223 */ /* 0x000fe20000010825 */
[----:B------:R-:W-:Y:S01]  /*3a60*/  FMUL.FTZ R37, R114, R3 ;  /* 0x0000000372257220 */ /* 0x000fe20000410000 */
[----:B------:R-:W-:Y:S01]  /*3a70*/  FFMA.FTZ R139, R59, R132, R139 ;  /* 0x000000843b8b7223 */ /* 0x000fe2000001008b */
[----:B----4-:R-:W-:Y:S01]  /*3a80*/  @P1 FADD.FTZ R145, R140, R147 ;  /* 0x000000938c911221 */ /* 0x010fe20000010000 */
[----:B------:R-:W2:Y:S01]  /*3a90*/  SHFL.IDX PT, R144, R144, RZ, 0x1f ;  /* 0x00001fff90907589 */ /* 0x000ea200000e0000 */
[----:B-----5:R-:W-:Y:S01]  /*3aa0*/  @P1 FADD.FTZ R146, R151, R2 ;  /* 0x0000000297921221 */ /* 0x020fe20000010000 */
[----:B------:R-:W-:Y:S01]  /*3ab0*/  FFMA.FTZ R2, R116, R131, -R37 ;  /* 0x0000008374027223 */ /* 0x000fe20000010825 */
[----:B------:R-:W-:-:S02]  /*3ac0*/  FMUL.FTZ R37, R145, R35 ;  /* 0x0000002391257220 */ /* 0x000fc40000410000 */
[C---:B------:R-:W-:Y:S01]  /*3ad0*/  FMUL.FTZ R36, R146.reuse, R35 ;  /* 0x0000002392247220 */ /* 0x040fe20000410000 */
[----:B------:R-:W-:Y:S01]  /*3ae0*/  FFMA.FTZ R2, R59, R130, R2 ;  /* 0x000000823b027223 */ /* 0x000fe20000010002 */
[-C--:B------:R-:W-:Y:S01]  /*3af0*/  FFMA.FTZ R146, R146, R34.reuse, R37 ;  /* 0x0000002292927223 */ /* 0x080fe20000010025 */
[----:B------:R-:W-:Y:S01]  /*3b00*/  FMUL.FTZ R130, R120, R139 ;  /* 0x0000008b78827220 */ /* 0x000fe20000410000 */
[----:B------:R-:W-:Y:S01]  /*3b10*/  FFMA.FTZ R34, R145, R34, -R36 ;  /* 0x0000002291227223 */ /* 0x000fe20000010824 */
[----:B------:R-:W-:-:S04]  /*3b20*/  IMAD.WIDE.U32 R36, R28, UR4, R30 ;  /* 0x000000041c247c25 */ /* 0x000fc8000f8e001e */
[----:B------:R-:W-:Y:S01]  /*3b30*/  FADD.FTZ R133, R133, R146 ;  /* 0x0000009285857221 */ /* 0x000fe20000010000 */
[----:B------:R-:W-:Y:S01]  /*3b40*/  FADD.FTZ R135, R135, R34 ;  /* 0x0000002287877221 */ /* 0x000fe20000010000 */
[----:B------:R-:W-:Y:S02]  /*3b50*/  IMAD R35, R29, UR4, R37 ;  /* 0x000000041d237c24 */ /* 0x000fe4000f8e0225 */
[----:B------:R-:W-:Y:S01]  /*3b60*/  FMUL.FTZ R132, R112, R133 ;  /* 0x0000008570847220 */ /* 0x000fe20000410000 */
[----:B------:R-:W-:Y:S01]  /*3b70*/  LEA R34, P1, R36, R105, 0x2 ;  /* 0x0000006924227211 */ /* 0x000fe200078210ff */
[-C--:B------:R-:W-:Y:S01]  /*3b80*/  FMUL.FTZ R145, R112, R135.reuse ;  /* 0x0000008770917220 */ /* 0x080fe20000410000 */
[-C--:B------:R-:W-:Y:S01]  /*3b90*/  FFMA.FTZ R37, R119, R2.reuse, -R130 ;  /* 0x0000000277257223 */ /* 0x080fe20000010882 */
[----:B------:R-:W-:Y:S01]  /*3ba0*/  FFMA.FTZ R132, R106, R135, -R132 ;  /* 0x000000876a847223 */ /* 0x000fe20000010884 */
[----:B------:R-:W-:Y:S01]  /*3bb0*/  LEA.HI.X R35, R36, R103, R35, 0x2, P1 ;  /* 0x0000006724237211 */ /* 0x000fe200008f1423 */
[----:B------:R-:W-:Y:S01]  /*3bc0*/  FFMA.FTZ R145, R106, R133, R145 ;  /* 0x000000856a917223 */ /* 0x000fe20000010091 */
[----:B------:R-:W-:Y:S01]  /*3bd0*/  FMUL.FTZ R36, R120, R2 ;  /* 0x0000000278247220 */ /* 0x000fe20000410000 */
[----:B------:R-:W-:Y:S01]  /*3be0*/  FADD.FTZ R127, R127, R132 ;  /* 0x000000847f7f7221 */ /* 0x000fe20000010000 */
[----:B------:R-:W-:Y:S01]  /*3bf0*/  FFMA.FTZ R137, R60, R137, R37 ;  /* 0x000000893c897223 */ /* 0x000fe20000010025 */
[----:B------:R-:W-:Y:S01]  /*3c00*/  FADD.FTZ R128, R128, R145 ;  /* 0x0000009180807221 */ /* 0x000fe20000010000 */
[C---:B------:R-:W-:Y:S01]  /*3c10*/  FFMA.FTZ R37, R119.reuse, R139, R36 ;  /* 0x0000008b77257223 */ /* 0x040fe20000010024 */
[----:B------:R-:W-:Y:S01]  /*3c20*/  FMUL.FTZ R130, R120, R127 ;  /* 0x0000007f78827220 */ /* 0x000fe20000410000 */
[----:B---3--:R-:W-:Y:S01]  /*3c30*/  FMUL.FTZ R36, R142, R7 ;  /* 0x000000078e247220 */ /* 0x008fe20000410000 */
[-C--:B------:R-:W-:Y:S01]  /*3c40*/  FMUL.FTZ R120, R120, R128.reuse ;  /* 0x0000008078787220 */ /* 0x080fe20000410000 */
[----:B------:R-:W-:Y:S01]  /*3c50*/  FFMA.FTZ R129, R60, R129, R37 ;  /* 0x000000813c817223 */ /* 0x000fe20000010025 */
[----:B------:R-:W-:Y:S01]  /*3c60*/  FFMA.FTZ R37, R119, R128, R130 ;  /* 0x0000008077257223 */ /* 0x000fe20000010082 */
[-C--:B0-----:R-:W-:Y:S01]  /*3c70*/  FFMA.FTZ R36, R141, R6.reuse, -R36 ;  /* 0x000000068d247223 */ /* 0x081fe20000010824 */
[----:B------:R-:W-:Y:S01]  /*3c80*/  FFMA.FTZ R119, R119, R127, -R120 ;  /* 0x0000007f77777223 */ /* 0x000fe20000010878 */
        /* <DEDUP_REMOVED lines=9> */
[----:B------:R-:W-:Y:S01]  /*3d20*/  P2R R7, PR, RZ, 0x4 ;  /* 0x00000004ff077803 */ /* 0x000fe20000000000 */
[C---:B------:R-:W-:Y:S01]  /*3d30*/  FFMA.FTZ R149, R116.reuse, R119, -R6 ;  /* 0x0000007774957223 */ /* 0x040fe20000010806 */
[----:B------:R-:W-:Y:S01]  /*3d40*/  FFMA.FTZ R114, R116, R37, R147 ;  /* 0x0000002574727223 */ /* 0x000fe20000010093 */
[C---:B------:R-:W-:Y:S01]  /*3d50*/  FMUL.FTZ R7, R112.reuse, R129 ;  /* 0x0000008170077220 */ /* 0x040fe20000410000 */
[----:B------:R-:W-:Y:S01]  /*3d60*/  FMUL.FTZ R112, R112, R137 ;  /* 0x0000008970707220 */ /* 0x000fe20000410000 */
[----:B------:R-:W-:Y:S01]  /*3d70*/  FADD.FTZ R122, R122, R149 ;  /* 0x000000957a7a7221 */ /* 0x000fe20000010000 */
[----:B------:R-:W-:Y:S01]  /*3d80*/  FADD.FTZ R121, R121, R114 ;  /* 0x0000007279797221 */ /* 0x000fe20000010000 */
[----:B------:R-:W-:Y:S01]  /*3d90*/  FFMA.FTZ R5, R141, R5, R142 ;  /* 0x000000058d057223 */ /* 0x000fe2000001008e */
[----:B-1----:R-:W-:Y:S01]  /*3da0*/  FADD.FTZ R6, R143, R36 ;  /* 0x000000248f067221 */ /* 0x002fe20000010000 */
[C---:B------:R-:W-:Y:S01]  /*3db0*/  FFMA.FTZ R141, R106.reuse, R137, -R7 ;  /* 0x000000896a8d7223 */ /* 0x040fe20000010807 */
[----:B------:R-:W-:Y:S01]  /*3dc0*/  FFMA.FTZ R147, R106, R129, R112 ;  /* 0x000000816a937223 */ /* 0x000fe20000010070 */
[-C--:B------:R-:W-:Y:S01]  /*3dd0*/  FMUL.FTZ R36, R121, R64.reuse ;  /* 0x0000004079247220 */ /* 0x080fe20000410000 */
[----:B--2---:R-:W-:Y:S01]  /*3de0*/  FADD.FTZ R7, R144, R145 ;  /* 0x0000009190077221 */ /* 0x004fe20000010000 */
[----:B------:R-:W-:Y:S01]  /*3df0*/  FMUL.FTZ R106, R122, R64 ;  /* 0x000000407a6a7220 */ /* 0x000fe20000410000 */
[----:B------:R-:W-:Y:S01]  /*3e00*/  FFMA.FTZ R123, R54, R123, R141 ;  /* 0x0000007b367b7223 */ /* 0x000fe2000001008d */
[----:B------:R-:W-:Y:S01]  /*3e10*/  FMUL.FTZ R143, R61, R36 ;  /* 0x000000243d8f7220 */ /* 0x000fe20000410000 */
[----:B------:R-:W-:Y:S01]  /*3e20*/  FMUL.FTZ R114, R37, R62 ;  /* 0x0000003e25727220 */ /* 0x000fe20000410000 */
        /* <DEDUP_REMOVED lines=35> */
[----:B------:R-:W-:Y:S01]  /*4060*/  FMUL.FTZ R147, R139, R116 ;  /* 0x000000748b937220 */ /* 0x000fe20000410000 */
[C---:B------:R-:W-:Y:S01]  /*4070*/  FFMA.FTZ R155, R137.reuse, R130, -R149 ;  /* 0x00000082899b7223 */ /* 0x040fe20000010895 */
[----:B------:R-:W-:Y:S01]  /*4080*/  FFMA.FTZ R153, R137, R126, R4 ;  /* 0x0000007e89997223 */ /* 0x000fe20000010004 */
[----:B------:R-:W-:Y:S01]  /*4090*/  BAR.SYNC.DEFER_BLOCKING 0x0 ;  /* 0x0000000000007b1d */ /* 0x000fe20000010000 */
[----:B------:R-:W-:Y:S01]  /*40a0*/  FFMA.FTZ R149, R2, R114, R147 ;  /* 0x0000007202957223 */ /* 0x000fe20000010093 */
[----:B------:R-:W-:Y:S01]  /*40b0*/  FFMA.FTZ R131, R44, -R109, R131 ;  /* 0x8000006d2c837223 */ /* 0x000fe20000010083 */
        /* <DEDUP_REMOVED lines=25> */
.L_x_18454:
[----:B------:R-:W-:Y:S05]  /*4250*/  BSYNC.RECONVERGENT B0 ;  /* 0x0000000000007941 */ /* 0x000fea0003800200 */
.L_x_18453:
[----:B------:R-:W-:Y:S04]  /*4260*/  BSSY.RECONVERGENT B0, `(.L_x_18455) ;  /* 0x0000003000007945 */ /* 0x000fe80003800200 */
[----:B------:R-:W-:Y:S05]  /*4270*/  @!P2 BRA `(.L_x_18456) ;  /* 0x000000000004a947 */ /* 0x000fea0003800000 */
[----:B-1----:R3:W-:Y:S02]  /*4280*/  REDG.E.ADD.F32.FTZ.RN.STRONG.GPU desc[UR16][R34.64+0x80], R145 ;  /* 0x00008091220079a6 */ /* 0x0027e4000c12f310 */
.L_x_18456:
[----:B------:R-:W-:Y:S05]  /*4290*/  BSYNC.RECONVERGENT B0 ;  /* 0x0000000000007941 */ /* 0x000fea0003800200 */
.L_x_18455:
        /* <DEDUP_REMOVED lines=10> */
.L_x_18458:
[----:B------:R-:W-:Y:S05]  /*4340*/  BSYNC.RECONVERGENT B0 ;  /* 0x0000000000007941 */ /* 0x000fea0003800200 */
.L_x_18457:
[----:B--2-4-:R2:W4:Y:S01]  /*4350*/  LDS R141, [R78+0x390] ;  /* 0x000390004e8d7984 */ /* 0x0145220000000800 */
[----:B------:R-:W-:Y:S04]  /*4360*/  BSSY.RECONVERGENT B0, `(.L_x_18459) ;  /* 0x0000003000007945 */ /* 0x000fe80003800200 */
[----:B------:R-:W-:Y:S05]  /*4370*/  @!P1 BRA `(.L_x_18460) ;  /* 0x0000000000049947 */ /* 0x000fea0003800000 */
[----:B----4-:R4:W-:Y:S02]  /*4380*/  REDG.E.ADD.F32.FTZ.RN.STRONG.GPU desc[UR16][R34.64+0x180], R141 ;  /* 0x0001808d220079a6 */ /* 0x0109e4000c12f310 */
.L_x_18460:
[----:B------:R-:W-:Y:S05]  /*4390*/  BSYNC.RECONVERGENT B0 ;  /* 0x0000000000007941 */ /* 0x000fea0003800200 */
.L_x_18459:
[----:B----4-:R4:W0:Y:S01]  /*43a0*/  LDS R141, [R75+0x410] ;  /* 0x000410004b8d7984 */ /* 0x0108220000000800 */
[----:B------:R-:W-:Y:S04]  /*43b0*/  BSSY.RECONVERGENT B0, `(.L_x_18461) ;  /* 0x0000003000007945 */ /* 0x000fe80003800200 */
[----:B------:R-:W-:Y:S05]  /*43c0*/  @!P2 BRA `(.L_x_18462) ;  /* 0x000000000004a947 */ /* 0x000fea0003800000 */
[----:B0-----:R0:W-:Y:S02]  /*43d0*/  REDG.E.ADD.F32.FTZ.RN.STRONG.GPU desc[UR16][R34.64+0x200], R141 ;  /* 0x0002008d220079a6 */ /* 0x0011e4000c12f310 */
.L_x_18462:
[----:B------:R-:W-:Y:S05]  /*43e0*/  BSYNC.RECONVERGENT B0 ;  /* 0x0000000000007941 */ /* 0x000fea0003800200 */
.L_x_18461:
[----:B0-----:R0:W0:Y:S01]  /*43f0*/  LDS R141, [R74+0x490] ;  /* 0x000490004a8d7984 */ /* 0x0010220000000800 */
[----:B------:R-:W-:Y:S04]  /*4400*/  BSSY.RECONVERGENT B0, `(.L_x_18463) ;  /* 0x0000003000007945 */ /* 0x000fe80003800200 */
[----:B------:R-:W-:Y:S05]  /*4410*/  @!P3 BRA `(.L_x_18464) ;  /* 0x000000000004b947 */ /* 0x000fea0003800000 */
[----:B0-----:R0:W-:Y:S02]  /*4420*/  REDG.E.ADD.F32.FTZ.RN.STRONG.GPU desc[UR16][R34.64+0x280], R141 ;  /* 0x0002808d220079a6 */ /* 0x0011e4000c12f310 */
.L_x_18464:
[----:B------:R-:W-:Y:S05]  /*4430*/  BSYNC.RECONVERGENT B0 ;  /* 0x0000000000007941 */ /* 0x000fea0003800200 */
.L_x_18463:
[----:B0-----:R0:W0:Y:S01]  /*4440*/  LDS R141, [R73+0x510] ;  /* 0x00051000498d7984 */ /* 0x0010220000000800 */
[----:B------:R-:W-:Y:S04]  /*4450*/  BSSY.RECONVERGENT B0, `(.L_x_18465) ;  /* 0x0000003000007945 */ /* 0x000fe80003800200 */
[----:B------:R-:W-:Y:S05]  /*4460*/  @!P4 BRA `(.L_x_18466) ;  /* 0x000000000004c947 */ /* 0x000fea0003800000 */
[----:B0-----:R0:W-:Y:S02]  /*4470*/  REDG.E.ADD.F32.FTZ.RN.STRONG.GPU desc[UR16][R34.64+0x300], R141 ;  /* 0x0003008d220079a6 */ /* 0x0011e4000c12f310 */
.L_x_18466:
[----:B------:R-:W-:Y:S05]  /*4480*/  BSYNC.RECONVERGENT B0 ;  /* 0x0000000000007941 */ /* 0x000fea0003800200 */
.L_x_18465:
[----:B------:R-:W-:Y:S01]  /*4490*/  FFMA.FTZ R6, R46, R123, R143 ;  /* 0x0000007b2e067223 */ /* 0x000fe2000001008f */
[----:B------:R-:W-:Y:S01]  /*44a0*/  BSSY.RECONVERGENT B0, `(.L_x_18467) ;  /* 0x0000006000007945 */ /* 0x000fe20003800200 */
[----:B------:R0:W0:Y:S01]  /*44b0*/  LDS R123, [R72+0x590] ;  /* 0x00059000487b7984 */ /* 0x0000220000000800 */
[----:B------:R-:W-:Y:S01]  /*44c0*/  FADD.FTZ R4, R4, R151 ;  /* 0x0000009704047221 */ /* 0x000fe20000010000 */
[----:B------:R-:W-:Y:S01]  /*44d0*/  FADD.FTZ R5, R116, R5 ;  /* 0x0000000574057221 */ /* 0x000fe20000010000 */
[----:B------:R-:W-:Y:S06]  /*44e0*/  @!P5 BRA `(.L_x_18468) ;  /* 0x000000000004d947 */ /* 0x000fec0003800000 */
[----:B0-----:R0:W-:Y:S02]  /*44f0*/  REDG.E.ADD.F32.FTZ.RN.STRONG.GPU desc[UR16][R34.64+0x380], R123 ;  /* 0x0003807b220079a6 */ /* 0x0011e4000c12f310 */
.L_x_18468:
[----:B------:R-:W-:Y:S05]  /*4500*/  BSYNC.RECONVERGENT B0 ;  /* 0x0000000000007941 */ /* 0x000fea0003800200 */
.L_x_18467:
        /* <DEDUP_REMOVED lines=40> */
[CC--:B------:R-:W-:Y:S01]  /*4790*/  FMUL.FTZ R123, R33.reuse, R128.reuse ;  /* 0x00000080217b7220 */ /* 0x0c0fe20000410000 */
[-C--:B------:R-:W-:Y:S01]  /*47a0*/  FFMA.FTZ R135, R32, R133.reuse, R135 ;  /* 0x0000008520877223 */ /* 0x080fe20000010087 */
        /* <DEDUP_REMOVED lines=8> */
[----:B------:R-:W-:Y:S01]  /*4830*/  FMUL.FTZ R35, R33, R37 ;  /* 0x0000002521237220 */ /* 0x000fe20000410000 */
[----:B------:R-:W-:Y:S01]  /*4840*/  FFMA.FTZ R125, R54, R133, R125 ;  /* 0x00000085367d7223 */ /* 0x000fe2000001007d */
[----:B0-----:R-:W-:Y:S01]  /*4850*/  @!P1 FADD.FTZ R4, R4, R141 ;  /* 0x0000008d04049221 */ /* 0x001fe20000010000 */
[----:B------:R-:W-:Y:S01]  /*4860*/  FFMA.FTZ R137, R137, R34, R36 ;  /* 0x0000002289897223 */ /* 0x000fe20000010024 */
[----:B------:R-:W-:Y:S01]  /*4870*/  FFMA.FTZ R34, R32, R119, -R35 ;  /* 0x0000007720227223 */ /* 0x000fe20000010823 */
[----:B-1----:R-:W-:Y:S01]  /*4880*/  @!P1 FADD.FTZ R5, R5, R108 ;  /* 0x0000006c05059221 */ /* 0x002fe20000010000 */
[----:B------:R-:W-:Y:S01]  /*4890*/  FADD.FTZ R58, R125, R58 ;  /* 0x0000003a7d3a7221 */ /* 0x000fe20000010000 */
[----:B------:R0:W1:Y:S01]  /*48a0*/  SHFL.DOWN PT, R35, R4, 0x10, 0x1f ;  /* 0x0a001f0004237f89 */ /* 0x00006200000e0000 */
[----:B------:R-:W-:Y:S01]  /*48b0*/  FMUL.FTZ R139, R139, R34 ;  /* 0x000000228b8b7220 */ /* 0x000fe20000410000 */
[----:B---3--:R-:W-:Y:S01]  /*48c0*/  @!P1 FADD.FTZ R6, R6, R143 ;  /* 0x0000008f06069221 */ /* 0x008fe20000010000 */
[----:B------:R-:W-:Y:S01]  /*48d0*/  FFMA.FTZ R50, R133, R63, R50 ;  /* 0x0000003f85327223 */ /* 0x000fe20000010032 */
        /* <DEDUP_REMOVED lines=11> */
.L_x_18470:
[----:B------:R-:W-:Y:S05]  /*4990*/  BSYNC.RECONVERGENT B0 ;  /* 0x0000000000007941 */ /* 0x000fea0003800200 */
.L_x_18469:
        /* <DEDUP_REMOVED lines=36> */
.L_x_18472:
[----:B------:R-:W-:Y:S05]  /*4be0*/  BSYNC.RECONVERGENT B0 ;  /* 0x0000000000007941 */ /* 0x000fea0003800200 */
.L_x_18471:
[----:B------:R-:W-:-:S04]  /*4bf0*/  UIADD3 UR4, UPT, UPT, UR4, 0x1, URZ ;  /* 0x0000000104047890 */ /* 0x000fc8000fffe0ff */
[----:B------:R-:W-:-:S09]  /*4c00*/  UISETP.GE.AND UP0, UPT, UR4, UR9, UPT ;  /* 0x000000090400728c */ /* 0x000fd2000bf06270 */
[----:B------:R-:W-:Y:S05]  /*4c10*/  BRA.U !UP0, `(.L_x_18473) ;  /* 0xffffffd5088c7547 */ /* 0x000fea000b83ffff */
.L_x_18439:
[----:B------:R-:W-:Y:S06]  /*4c20*/  BAR.SYNC.DEFER_BLOCKING 0x0 ;  /* 0x0000000000007b1d */ /* 0x000fec0000010000 */
[----:B------:R-:W-:Y:S02]  /*4c30*/  F2F.BF16.F32 R2, R51 ;  /* 0x0000003300027304 */ /* 0x000fe40000202000 */
[----:B------:R-:W1:Y:S01]  /*4c40*/  LDC.64 R24, c[0x0][0x4f8] ;  /* 0x00013e00ff187b82 */ /* 0x000e620000000a00 */
[----:B------:R-:W3:Y:S05]  /*4c50*/  LDCU.64 UR6, c[0x0][0x500] ;  /* 0x0000a000ff0677ac */ /* 0x000eea0008000a00 */
[----:B------:R-:W-:Y:S02]  /*4c60*/  F2F.BF16.F32 R52, R52 ;  /* 0x0000003400347304 */ /* 0x000fe40000202000 */
[----:B------:R-:W5:Y:S01]  /*4c70*/  LDC.64 R26, c[0x0][0x550] ;  /* 0x00015400ff1a7b82 */ /* 0x000f620000000a00 */
        /* <DEDUP_REMOVED lines=40> */
[----:B------:R-:W5:Y:S01]  /*4f00*/  LDS.64 R2, [R67] ;  /* 0x0000000043027984 */ /* 0x000f620000000a00 */
[----:B0-----:R-:W-:Y:S01]  /*4f10*/  @!P0 FADD.FTZ R6, R0, 1 ;  /* 0x3f80000000068421 */ /* 0x001fe20000010000 */
[----:B----4-:R-:W-:-:S03]  /*4f20*/  @!P3 FADD.FTZ R17, R17, 1 ;  /* 0x3f8000001111b421 */ /* 0x010fc60000010000 */
[----:B------:R-:W0:Y:S01]  /*4f30*/  @!P2 MUFU.RCP R16, R16 ;  /* 0x000000100010a308 */ /* 0x000e220000001000 */
[----:B-1----:R-:W-:-:S04]  /*4f40*/  IMAD.WIDE.U32 R4, R24, UR18, R20 ;  /* 0x0000001218047c25 */ /* 0x002fc8000f8e0014 */
[----:B------:R-:W-:Y:S02]  /*4f50*/  IMAD R5, R25, UR18, R5 ;  /* 0x0000001219057c24 */ /* 0x000fe4000f8e0205 */
[----:B--2---:R-:W-:Y:S01]  /*4f60*/  @!P1 FADD.FTZ R0, R7, 1 ;  /* 0x3f80000007009421 */ /* 0x004fe20000010000 */
[----:B------:R-:W1:Y:S01]  /*4f70*/  @!P0 MUFU.RCP R22, R6 ;  /* 0x0000000600168308 */ /* 0x000e620000001000 */
[C---:B---3--:R-:W-:Y:S01]  /*4f80*/  IMAD.WIDE.U32 R4, R107.reuse, UR6, R4 ;  /* 0x000000066b047c25 */ /* 0x048fe2000f8e0004 */
[----:B------:R-:W2:Y:S03]  /*4f90*/  LDC.64 R24, c[0x0][0x518] ;  /* 0x00014600ff187b82 */ /* 0x000ea60000000a00 */
[----:B------:R-:W-:Y:S01]  /*4fa0*/  IMAD R5, R107, UR7, R5 ;  /* 0x000000076b057c24 */ /* 0x000fe2000f8e0205 */
[----:B------:R-:W3:Y:S02]  /*4fb0*/  LDCU.64 UR6, c[0x0][0x520] ;  /* 0x0000a400ff0677ac */ /* 0x000ee40008000a00 */
[----:B------:R-:W4:Y:S01]  /*4fc0*/  @!P3 MUFU.RCP R17, R17 ;  /* 0x000000110011b308 */ /* 0x000f220000001000 */
[----:B0-----:R-:W-:Y:S01]  /*4fd0*/  @!P2 FMUL.FTZ R57, R57, R16 ;  /* 0x000000103939a220 */ /* 0x001fe20000410000 */
[----:B------:R-:W-:-:S04]  /*4fe0*/  IADD3 R90, P2, PT, R90, -0x100, RZ ;  /* 0xffffff005a5a7810 */ /* 0x000fc80007f5e0ff */
[----:B------:R-:W-:Y:S02]  /*4ff0*/  IADD3.X R91, PT, PT, R91, -0x1, RZ, P2, !PT ;  /* 0xffffffff5b5b7810 */ /* 0x000fe400017fe4ff */
[----:B------:R-:W0:Y:S01]  /*5000*/  @!P1 MUFU.RCP R7, R0 ;  /* 0x0000000000079308 */ /* 0x000e220000001000 */
[----:B-1----:R-:W-:Y:S01]  /*5010*/  @!P0 FMUL.FTZ R55, R55, R22 ;  /* 0x0000001637378220 */ /* 0x002fe20000410000 */
[----:B-----5:R-:W-:-:S06]  /*5020*/  LEA R16, P0, R4, R26, 0x1 ;  /* 0x0000001a04107211 */ /* 0x020fcc00078008ff */
[----:B------:R-:W-:Y:S01]  /*5030*/  F2F.BF16.F32 R19, R57 ;  /* 0x0000003900137304 */ /* 0x000fe20000202000 */
[----:B----4-:R-:W-:Y:S01]  /*5040*/  @!P3 FMUL.FTZ R58, R58, R17 ;  /* 0x000000113a3ab220 */ /* 0x010fe20000410000 */
[----:B------:R-:W-:Y:S02]  /*5050*/  LEA.HI.X R17, R4, R27, R5, 0x1, P0 ;  /* 0x0000001b04117211 */ /* 0x000fe400000f0c05 */
[----:B------:R-:W-:Y:S01]  /*5060*/  IADD3 R94, P3, PT, R94, -0x100, RZ ;  /* 0xffffff005e5e7810 */ /* 0x000fe20007f7e0ff */
[----:B------:R-:W-:-:S03]  /*5070*/  IMAD.WIDE.U32 R4, R81, 0x8, R16 ;  /* 0x0000000851047825 */ /* 0x000fc600078e0010 */
[----:B------:R-:W1:Y:S01]  /*5080*/  F2F.BF16.F32 R0, R58 ;  /* 0x0000003a00007304 */ /* 0x000e620000202000 */
[----:B0-----:R-:W-:Y:S01]  /*5090*/  @!P1 FMUL.FTZ R56, R56, R7 ;  /* 0x0000000738389220 */ /* 0x001fe20000410000 */
[----:B------:R-:W-:Y:S01]  /*50a0*/  IADD3 R89, P1, PT, R89, -0x200, RZ ;  /* 0xfffffe0059597810 */ /* 0x000fe20007f3e0ff */
[----:B--2---:R-:W-:Y:S01]  /*50b0*/  IMAD.WIDE.U32 R16, R24, UR18, R20 ;  /* 0x0000001218107c25 */ /* 0x004fe2000f8e0014 */
[----:B------:R0:W-:Y:S01]  /*50c0*/  STG.E.64 desc[UR16][R4.64], R2 ;  /* 0x0000000204007986 */ /* 0x0001e2000c101b10 */
[----:B------:R-:W-:Y:S02]  /*50d0*/  IADD3.X R95, PT, PT, R95, -0x1, RZ, P3, !PT ;  /* 0xffffffff5f5f7810 */ /* 0x000fe40001ffe4ff */
[----:B------:R-:W-:Y:S01]  /*50e0*/  IMAD R17, R25, UR18, R17 ;  /* 0x0000001219117c24 */ /* 0x000fe2000f8e0211 */
[----:B------:R-:W2:Y:S01]  /*50f0*/  F2F.BF16.F32 R6, R56 ;  /* 0x0000003800067304 */ /* 0x000ea20000202000 */
[----:B------:R-:W-:Y:S01]  /*5100*/  IADD3.X R87, PT, PT, R87, -0x1, RZ, P1, !PT ;  /* 0xffffffff57577810 */ /* 0x000fe20000ffe4ff */
[----:B---3--:R-:W-:Y:S01]  /*5110*/  IMAD.WIDE.U32 R16, R107, UR6, R16 ;  /* 0x000000066b107c25 */ /* 0x008fe2000f8e0010 */
        /* <DEDUP_REMOVED lines=22> */
.L_x_18429:
        /* <DEDUP_REMOVED lines=34> */
.L_x_18476:
[----:B------:R-:W-:Y:S05]  /*54a0*/  BSYNC.RECONVERGENT B0 ;  /* 0x0000000000007941 */ /* 0x000fea0003800200 */
.L_x_18475:
        /* <DEDUP_REMOVED lines=26> */
.L_x_18478:
[----:B------:R-:W-:Y:S05]  /*5650*/  BSYNC.RECONVERGENT B0 ;  /* 0x0000000000007941 */ /* 0x000fea0003800200 */
.L_x_18477:
        /* <DEDUP_REMOVED lines=13> */
.L_x_18480:
        /* <DEDUP_REMOVED lines=27> */
.L_x_18479:
[----:B------:R-:W-:Y:S05]  /*58e0*/  EXIT ;  /* 0x000000000000794d */ /* 0x000fea0003800000 */
.L_x_18481:
        /* <DEDUP_REMOVED lines=9> */
.L_x_18819:


//--------------------- .text._Z25selective_scan_bwd_kernelI32Selective_Scan_bwd_kernel_traitsILi32ELi4ELb1ELb1ELb1ELb0ELb0EN3c108BFloat16ENS1_7complexIfEEEEv12SSMParamsBwd --------------------------
	.section	.text._Z25selective_scan_bwd_kernelI32Selective_Scan_bwd_kernel_traitsILi32ELi4ELb1ELb1ELb1ELb0ELb0EN3c108BFloat16ENS1_7complexIfEEEEv12SSMParamsBwd,"ax",@progbits
	.align	128
        .global         _Z25selective_scan_bwd_kernelI32Selective_Scan_bwd_kernel_traitsILi32ELi4ELb1ELb1ELb1ELb0ELb0EN3c108BFloat16ENS1_7complexIfEEEEv12SSMParamsBwd
        .type           _Z25selective_scan_bwd_kernelI32Selective_Scan_bwd_kernel_traitsILi32ELi4ELb1ELb1ELb1ELb0ELb0EN3c108BFloat16ENS1_7complexIfEEEEv12SSMParamsBwd,@function
        .size           _Z25selective_scan_bwd_kernelI32Selective_Scan_bwd_kernel_traitsILi32ELi4ELb1ELb1ELb1ELb0ELb0EN3c108BFloat16ENS1_7complexIfEEEEv12SSMParamsBwd,(.L_x_18820 - _Z25selective_scan_bwd_kernelI32Selective_Scan_bwd_kernel_traitsILi32ELi4ELb1ELb1ELb1ELb0ELb0EN3c108BFloat16ENS1_7complexIfEEEEv12SSMParamsBwd)
        .other          _Z25selective_scan_bwd_kernelI32Selective_Scan_bwd_kernel_traitsILi32ELi4ELb1ELb1ELb1ELb0ELb0EN3c108BFloat16ENS1_7complexIfEEEEv12SSMParamsBwd,@"STO_CUDA_ENTRY STV_DEFAULT"
_Z25selective_scan_bwd_kernelI32Selective_Scan_bwd_kernel_traitsILi32ELi4ELb1ELb1ELb1ELb0ELb0EN3c108BFloat16ENS1_7complexIfEEEEv12SSMParamsBwd:
.text._Z25selective_scan_bwd_kernelI32Selective_Scan_bwd_kernel_traitsILi32ELi4ELb1ELb1ELb1ELb0ELb0EN3c108BFloat16ENS1_7complexIfEEEEv12SSMParamsBwd:
        /* <DEDUP_REMOVED lines=100> */
[----:B------:R-:W2:Y:S01]  /*0640*/  LDC.64 R26, c[0x0][0x528] ;  /* 0x00014a00ff1a7b82 */ /* 0x000ea20000000a00 */
[----:B------:R-:W-:Y:S01]  /*0650*/  IADD3 R91, P1, PT, R7, R2, RZ ;  /* 0x00000002075b7210 */ /* 0x000fe20007f3e0ff */
[----:B------:R-:W-:Y:S01]  /*0660*/  IMAD R2, R11, R18, RZ ;  /* 0x000000120b027224 */ /* 0x000fe200078e02ff */
[----:B------:R-:W-:Y:S01]  /*0670*/  IADD3 R10, PT, PT, R3, R5, RZ ;  /* 0x00000005030a7210 */ /* 0x000fe20007ffe0ff */
[----:B----4-:R-:W-:-:S02]  /*0680*/  IMAD R3, R11, R22, RZ ;  /* 0x000000160b037224 */ /* 0x010fc400078e02ff */
[C---:B------:R-:W-:Y:S02]  /*0690*/  IMAD.WIDE.U32 R4, R0.reuse, R18, UR6 ;  /* 0x0000000600047e25 */ /* 0x040fe4000f8e0012 */
[----:B------:R-:W3:Y:S02]  /*06a0*/  @P0 LDC R12, c[0x0][0x384] ;  /* 0x0000e100ff0c0b82 */ /* 0x000ee40000000800 */
[----:B------:R-:W-:Y:S01]  /*06b0*/  IMAD R11, R0, R19, R2 ;  /* 0x00000013000b7224 */ /* 0x000fe200078e0202 */
[----:B------:R-:W-:-:S04]  /*06c0*/  IADD3 R87, P4, PT, R7, R4, RZ ;  /* 0x0000000407577210 */ /* 0x000fc80007f9e0ff */
[----:B------:R-:W-:Y:S01]  /*06d0*/  IADD3 R8, PT, PT, R5, R11, RZ ;  /* 0x0000000b05087210 */ /* 0x000fe20007ffe0ff */
[----:B------:R-:W4:Y:S01]  /*06e0*/  LDC.64 R18, c[0x0][0x540] ;  /* 0x00015000ff127b82 */ /* 0x000f220000000a00 */
[C---:B------:R-:W-:Y:S01]  /*06f0*/  IMAD R15, R0.reuse, R23, R3 ;  /* 0x00000017000f7224 */ /* 0x040fe200078e0203 */
[----:B------:R-:W-:Y:S01]  /*0700*/  SHF.R.S32.HI R7, RZ, 0x1f, R7 ;  /* 0x0000001fff077819 */ /* 0x000fe20000011407 */
[----:B------:R-:W-:-:S05]  /*0710*/  IMAD.WIDE.U32 R2, R0, R22, RZ ;  /* 0x0000001600027225 */ /* 0x000fca00078e00ff */
[----:B------:R-:W2:Y:S01]  /*0720*/  @P0 LDC R11, c[0x0][0x38c] ;  /* 0x0000e300ff0b0b82 */ /* 0x000ea20000000800 */
[--C-:B-1----:R-:W-:Y:S02]  /*0730*/  SHF.R.U64 R5, R20, 0x1, R21.reuse ;  /* 0x0000000114057819 */ /* 0x102fe40000001215 */
[----:B------:R-:W-:Y:S02]  /*0740*/  SHF.R.U32.HI R0, RZ, 0x1, R21 ;  /* 0x00000001ff007819 */ /* 0x000fe40000011615 */
[----:B------:R-:W-:-:S03]  /*0750*/  IADD3.X R10, PT, PT, R7, R10, RZ, P1, !PT ;  /* 0x0000000a070a7210 */ /* 0x000fc60000ffe4ff */
[----:B------:R-:W1:Y:S01]  /*0760*/  LDC.64 R20, c[0x0][0x460] ;  /* 0x00011800ff147b82 */ /* 0x000e620000000a00 */
[----:B------:R-:W-:-:S07]  /*0770*/  IADD3.X R8, PT, PT, R7, R8, RZ, P4, !PT ;  /* 0x0000000807087210 */ /* 0x000fce00027fe4ff */
[----:B------:R-:W1:Y:S01]  /*0780*/  LDC.64 R22, c[0x0][0x468] ;  /* 0x00011a00ff167b82 */ /* 0x000e620000000a00 */
[----:B------:R-:W-:Y:S01]  /*0790*/  IADD3 R3, PT, PT, R3, R15, RZ ;  /* 0x0000000f03037210 */ /* 0x000fe20007ffe0ff */
[----:B------:R-:W-:-:S06]  /*07a0*/  IMAD R107, R0, UR18, RZ ;  /* 0x00000012006b7c24 */ /* 0x000fcc000f8e02ff */
[----:B------:R-:W1:Y:S01]  /*07b0*/  @P0 LDC.64 R6, c[0x0][0x480] ;  /* 0x00012000ff060b82 */ /* 0x000e620000000a00 */
[----:B0-----:R-:W-:Y:S02]  /*07c0*/  UIMAD.WIDE.U32 UR4, UR18, UR8, URZ ;  /* 0x00000008120472a5 */ /* 0x001fe4000f8e00ff */
[----:B---3--:R-:W-:Y:S02]  /*07d0*/  @P0 IMAD R0, R12, UR18, R115 ;  /* 0x000000120c000c24 */ /* 0x008fe4000f8e0273 */
[----:B------:R-:W-:Y:S01]  /*07e0*/  IMAD.WIDE.U32 R4, R5, UR18, R2 ;  /* 0x0000001205047c25 */ /* 0x000fe2000f8e0002 */
[----:B------:R-:W-:-:S03]  /*07f0*/  UIMAD UR5, UR18, UR9, UR5 ;  /* 0x00000009120572a4 */ /* 0x000fc6000f8e0205 */
[----:B------:R-:W-:Y:S01]  /*0800*/  @P0 IMAD R0, R0, R25, RZ ;  /* 0x0000001900000224 */ /* 0x000fe200078e02ff */
[----:B------:R-:W-:Y:S02]  /*0810*/  IADD3 R107, PT, PT, R5, R107, RZ ;  /* 0x0000006b056b7210 */ /* 0x000fe40007ffe0ff */
[----:B------:R-:W-:Y:S01]  /*0820*/  ISETP.GE.AND P1, PT, R25, 0x1, PT ;  /* 0x000000011900780c */ /* 0x000fe20003f26270 */
[----:B--2---:R-:W-:Y:S01]  /*0830*/  @P0 IMAD R5, R0, R11, RZ ;  /* 0x0000000b00050224 */ /* 0x004fe200078e02ff */
[C---:B----4-:R-:W-:Y:S01]  /*0840*/  LEA R109, P4, R4.reuse, R18, 0x3 ;  /* 0x00000012046d7211 */ /* 0x050fe200078818ff */
[C---:B------:R-:W-:Y:S01]  /*0850*/  IMAD.WIDE.U32 R2, R115.reuse, R94, UR4 ;  /* 0x0000000473027e25 */ /* 0x040fe2000f8e005e */
[----:B------:R-:W-:Y:S02]  /*0860*/  SHF.R.S32.HI R0, RZ, 0x1f, R9 ;  /* 0x0000001fff007819 */ /* 0x000fe40000011409 */
[----:B------:R-:W-:Y:S01]  /*0870*/  LEA.HI.X R107, R4, R19, R107, 0x3, P4 ;  /* 0x00000013046b7211 */ /* 0x000fe200020f1c6b */
[----:B------:R-:W-:Y:S01]  /*0880*/  IMAD R95, R115, R95, R3 ;  /* 0x0000005f735f7224 */ /* 0x000fe200078e0203 */
[----:B------:R-:W-:-:S02]  /*0890*/  IADD3.X R12, PT, PT, R0, R17, RZ, P2, !PT ;  /* 0x00000011000c7210 */ /* 0x000fc400017fe4ff */
[----:B------:R-:W-:Y:S02]  /*08a0*/  IADD3.X R4, PT, PT, R0, R13, RZ, P3, !PT ;  /* 0x0000000d00047210 */ /* 0x000fe40001ffe4ff */
[----:B-1----:R-:W-:Y:S02]  /*08b0*/  LEA R98, P2, R99, R20, 0x1 ;  /* 0x0000001463627211 */ /* 0x002fe400078408ff */
[----:B------:R-:W-:Y:S02]  /*08c0*/  LEA R96, P3, R97, R22, 0x1 ;  /* 0x0000001661607211 */ /* 0x000fe400078608ff */
[----:B------:R-:W-:Y:S02]  /*08d0*/  CS2R R14, SRZ ;  /* 0x00000000000e7805 */ /* 0x000fe4000001ff00 */
[----:B------:R-:W-:Y:S01]  /*08e0*/  IADD3 R2, P4, PT, R9, R2, RZ ;  /* 0x0000000209027210 */ /* 0x000fe20007f9e0ff */
[----:B------:R-:W-:Y:S01]  /*08f0*/  @P0 IMAD.WIDE R14, R5, 0x10, R6 ;  /* 0x00000010050e0825 */ /* 0x000fe200078e0206 */
[----:B------:R-:W-:-:S02]  /*0900*/  LEA.HI.X R99, R99, R21, R12, 0x1, P2 ;  /* 0x0000001563637211 */ /* 0x000fc400010f0c0c */
[----:B------:R-:W-:Y:S01]  /*0910*/  LEA.HI.X R97, R97, R23, R4, 0x1, P3 ;  /* 0x0000001761617211 */ /* 0x000fe200018f0c04 */
[----:B------:R-:W-:Y:S01]  /*0920*/  IMAD.WIDE.U32 R12, R115, R104, RZ ;  /* 0x00000068730c7225 */ /* 0x000fe200078e00ff */
[----:B------:R-:W-:Y:S02]  /*0930*/  IADD3.X R95, PT, PT, R0, R95, RZ, P4, !PT ;  /* 0x0000005f005f7210 */ /* 0x000fe400027fe4ff */
        /* <DEDUP_REMOVED lines=22> */
[C---:B------:R-:W-:Y:S02]  /*0aa0*/  IADD3 R7, PT, PT, R86.reuse, 0x40, RZ ;  /* 0x0000004056077810 */ /* 0x040fe40007ffe0ff */
[C---:B------:R-:W-:Y:S02]  /*0ab0*/  IADD3 R9, PT, PT, R86.reuse, 0x60, RZ ;  /* 0x0000006056097810 */ /* 0x040fe40007ffe0ff */
[C---:B------:R-:W-:Y:S02]  /*0ac0*/  IADD3 R11, PT, PT, R86.reuse, 0x80, RZ ;  /* 0x00000080560b7810 */ /* 0x040fe40007ffe0ff */
[C---:B------:R-:W-:Y:S02]  /*0ad0*/  IADD3 R17, PT, PT, R86.reuse, 0xa0, RZ ;  /* 0x000000a056117810 */ /* 0x040fe40007ffe0ff */
[----:B------:R-:W-:-:S02]  /*0ae0*/  IADD3 R19, PT, PT, R86, 0xc0, RZ ;  /* 0x000000c056137810 */ /* 0x000fc40007ffe0ff */
[C---:B------:R-:W-:Y:S02]  /*0af0*/  IADD3 R21, PT, PT, R86.reuse, 0xe0, RZ ;  /* 0x000000e056157810 */ /* 0x040fe40007ffe0ff */
[C---:B------:R-:W-:Y:S02]  /*0b00*/  LOP3.LUT R71, R86.reuse, 0x3e0, RZ, 0xc0, !PT ;  /* 0x000003e056477812 */ /* 0x040fe400078ec0ff */
[C---:B------:R-:W-:Y:S02]  /*0b10*/  SHF.L.U32 R85, R86.reuse, 0x3, RZ ;  /* 0x0000000356557819 */ /* 0x040fe400000006ff */
        /* <DEDUP_REMOVED lines=9> */
[CC--:B------:R-:W-:Y:S02]  /*0bb0*/  LEA.HI R68, R86.reuse, R85.reuse, RZ, 0x1e ;  /* 0x0000005556447211 */ /* 0x0c0fe400078ff0ff */
[----:B------:R-:W-:Y:S02]  /*0bc0*/  LEA.HI R66, R85, R85, RZ, 0x1b ;  /* 0x0000005555427211 */ /* 0x000fe400078fd8ff */
        /* <DEDUP_REMOVED lines=10> */
[----:B------:R-:W-:Y:S02]  /*0c70*/  IADD3 R71, PT, PT, R71, R82, RZ ;  /* 0x0000005247477210 */ /* 0x000fe40007ffe0ff */
[----:B------:R-:W-:Y:S02]  /*0c80*/  LEA R68, R68, UR4, 0x2 ;  /* 0x0000000444447c11 */ /* 0x000fe4000f8e10ff */
[----:B------:R-:W-:Y:S02]  /*0c90*/  LEA R66, R66, UR4, 0x2 ;  /* 0x0000000442427c11 */ /* 0x000fe4000f8e10ff */
[----:B------:R-:W-:-:S07]  /*0ca0*/  LEA R64, R64, UR4, 0x2 ;  /* 0x0000000440407c11 */ /* 0x000fce000f8e10ff */
.L_x_18516:
        /* <DEDUP_REMOVED lines=8> */
[----:B-1----:R-:W-:Y:S01]  /*0d30*/  LEA R69, R62, UR4, 0x3 ;  /* 0x000000043e457c11 */ /* 0x002fe2000f8e18ff */
[----:B------:R-:W-:-:S04]  /*0d40*/  IMAD.WIDE.U32 R8, R82, 0x8, R94 ;  /* 0x0000000852087825 */ /* 0x000fc800078e005e */
[----:B------:R-:W0:Y:S01]  /*0d50*/  LDCU UR4, c[0x0][0x38c] ;  /* 0x00007180ff0477ac */ /* 0x000e220008000800 */
        /* <DEDUP_REMOVED lines=40> */
[----:B---3--:R-:W-:Y:S05]  /*0fe0*/  BRA.U !UP0, `(.L_x_18483) ;  /* 0x0000002d086c7547 */ /* 0x008fea000b800000 */
        /* <DEDUP_REMOVED lines=16> */
[C---:B------:R-:W-:Y:S01]  /*10f0*/  SHF.L.U32 R41, R84.reuse, 0x8, RZ ;  /* 0x0000000854297819 */ /* 0x040fe200000006ff */
[----:B------:R-:W2:Y:S01]  /*1100*/  LDC.64 R16, c[0x0][0x440] ;  /* 0x00011000ff107b82 */ /* 0x000ea20000000a00 */
[-C--:B------:R-:W-:Y:S01]  /*1110*/  IADD3 R24, P1, PT, R9, R86.reuse, RZ ;  /* 0x0000005609187210 */ /* 0x080fe20007f3e0ff */
[----:B------:R-:W-:Y:S01]  /*1120*/  FADD.FTZ R40, R7, R90 ;  /* 0x0000005a07287221 */ /* 0x000fe20000010000 */
[----:B------:R-:W-:Y:S01]  /*1130*/  FADD.FTZ R47, R47, R47 ;  /* 0x0000002f2f2f7221 */ /* 0x000fe20000010000 */
[----:B------:R-:W-:Y:S01]  /*1140*/  IADD3 R45, PT, PT, R84, -0x2, RZ ;  /* 0xfffffffe542d7810 */ /* 0x000fe20007ffe0ff */
[----:B------:R-:W-:Y:S01]  /*1150*/  FMUL.FTZ R38, R46, R67 ;  /* 0x000000432e267220 */ /* 0x000fe20000410000 */
[----:B------:R-:W-:Y:S01]  /*1160*/  LEA R43, R62, R69, 0x3 ;  /* 0x000000453e2b7211 */ /* 0x000fe200078e18ff */
[----:B------:R-:W-:Y:S01]  /*1170*/  FMUL.FTZ R37, R44, R65 ;  /* 0x000000412c257220 */ /* 0x000fe20000410000 */
[----:B------:R-:W3:Y:S01]  /*1180*/  LDC.64 R18, c[0x0][0x3a8] ;  /* 0x0000ea00ff127b82 */ /* 0x000ee20000000a00 */
[----:B------:R-:W-:Y:S01]  /*1190*/  MOV R58, RZ ;  /* 0x000000ff003a7202 */ /* 0x000fe20000000f00 */
[----:B------:R-:W-:Y:S01]  /*11a0*/  FMUL.FTZ R36, R42, R63 ;  /* 0x0000003f2a247220 */ /* 0x000fe20000410000 */
[----:B------:R-:W-:Y:S01]  /*11b0*/  ISETP.EQ.AND P0, PT, R86, RZ, P0 ;  /* 0x000000ff5600720c */ /* 0x000fe20000702270 */
[----:B------:R-:W-:Y:S01]  /*11c0*/  FMUL.FTZ R0, R40, R61 ;  /* 0x0000003d28007220 */ /* 0x000fe20000410000 */
[----:B------:R-:W-:Y:S01]  /*11d0*/  LOP3.LUT R41, R41, 0x100, RZ, 0xc0, !PT ;  /* 0x0000010029297812 */ /* 0x000fe200078ec0ff */
[----:B------:R-:W4:Y:S01]  /*11e0*/  LDCU UR8, c[0x0][0x394] ;  /* 0x00007280ff0877ac */ /* 0x000f220008000800 */
[C---:B------:R-:W-:Y:S01]  /*11f0*/  LOP3.LUT R110, R9.reuse, 0x100, RZ, 0xc0, !PT ;  /* 0x00000100096e7812 */ /* 0x040fe200078ec0ff */
[----:B------:R-:W0:Y:S01]  /*1200*/  LDC.64 R76, c[0x0][0x3e0] ;  /* 0x0000f800ff4c7b82 */ /* 0x000e220000000a00 */
[C---:B------:R-:W-:Y:S01]  /*1210*/  IADD3 R39, PT, PT, R9.reuse, R86, RZ ;  /* 0x0000005609277210 */ /* 0x040fe20007ffe0ff */
[----:B------:R-:W0:Y:S01]  /*1220*/  LDCU UR9, c[0x0][0x38c] ;  /* 0x00007180ff0977ac */ /* 0x000e220008000800 */
[----:B------:R-:W-:Y:S01]  /*1230*/  LEA.HI.X.SX32 R25, R9, RZ, 0x1, P1 ;  /* 0x000000ff09197211 */ /* 0x000fe200008f0eff */
[----:B------:R-:W-:-:S04]  /*1240*/  UMOV UR4, URZ ;  /* 0x000000ff00047c82 */ /* 0x000fc80008000000 */
[----:B------:R-:W0:Y:S08]  /*1250*/  LDC.64 R20, c[0x0][0x4d0] ;  /* 0x00013400ff147b82 */ /* 0x000e300000000a00 */
[----:B----4-:R-:W0:Y:S02]  /*1260*/  LDC.64 R22, c[0x0][0x4f0] ;  /* 0x00013c00ff167b82 */ /* 0x010e240000000a00 */
.L_x_18515:
[----:B-1----:R-:W-:-:S04]  /*1270*/  IMAD.WIDE.U32 R4, R74, UR4, RZ ;  /* 0x000000044a047c25 */ /* 0x002fc8000f8e00ff */
[----:B------:R-:W-:Y:S01]  /*1280*/  IMAD R5, R75, UR4, R5 ;  /* 0x000000044b057c24 */ /* 0x000fe2000f8e0205 */
[----:B0-----:R-:W-:-:S04]  /*1290*/  LEA R6, P1, R4, R93, 0x1 ;  /* 0x0000005d04067211 */ /* 0x001fc800078208ff */
[----:B------:R-:W-:-:S03]  /*12a0*/  LEA.HI.X R7, R4, R91, R5, 0x1, P1 ;  /* 0x0000005b04077211 */ /* 0x000fc600008f0c05 */
[----:B------:R-:W-:-:S05]  /*12b0*/  IMAD.WIDE.U32 R28, R71, 0x8, R6 ;  /* 0x00000008471c7825 */ /* 0x000fca00078e0006 */
[----:B------:R-:W4:Y:S04]  /*12c0*/  LDG.E.64 R4, desc[UR16][R28.64] ;  /* 0x000000101c047981 */ /* 0x000f28000c1e1b00 */
[----:B------:R-:W5:Y:S01]  /*12d0*/  LDG.E.64 R6, desc[UR16][R28.64+0x100] ;  /* 0x000100101c067981 */ /* 0x000f62000c1e1b00 */
[----:B------:R-:W-:Y:S02]  /*12e0*/  MOV R8, R2 ;  /* 0x0000000200087202 */ /* 0x000fe40000000f00 */
[----:B------:R-:W-:-:S03]  /*12f0*/  MOV R9, R101 ;  /* 0x0000006500097202 */ /* 0x000fc60000000f00 */
[----:B---3--:R-:W-:-:S04]  /*1300*/  IMAD.WIDE.U32 R8, R18, UR4, R8 ;  /* 0x0000000412087c25 */ /* 0x008fc8000f8e0008 */
[----:B------:R-:W-:Y:S01]  /*1310*/  IMAD R9, R19, UR4, R9 ;  /* 0x0000000413097c24 */ /* 0x000fe2000f8e0209 */
[----:B--2---:R-:W-:-:S04]  /*1320*/  LEA R26, P1, R8, R16, 0x3 ;  /* 0x00000010081a7211 */ /* 0x004fc800078218ff */
[----:B------:R-:W-:Y:S01]  /*1330*/  LEA.HI.X R27, R8, R17, R9, 0x3, P1 ;  /* 0x00000011081b7211 */ /* 0x000fe200008f1c09 */
[----:B0-----:R-:W-:-:S04]  /*1340*/  IMAD.WIDE.U32 R8, R76, UR4, RZ ;  /* 0x000000044c087c25 */ /* 0x001fc8000f8e00ff */
[----:B------:R-:W-:Y:S01]  /*1350*/  IMAD R9, R77, UR4, R9 ;  /* 0x000000044d097c24 */ /* 0x000fe2000f8e0209 */
[C---:B------:R-:W-:Y:S01]  /*1360*/  LEA R10, P1, R8.reuse, R89, 0x1 ;  /* 0x00000059080a7211 */ /* 0x040fe200078208ff */
[----:B------:R-:W2:Y:S03]  /*1370*/  LDG.E.64 R26, desc[UR16][R26.64] ;  /* 0x000000101a1a7981 */ /* 0x000ea6000c1e1b00 */
[----:B------:R-:W-:-:S03]  /*1380*/  LEA.HI.X R11, R8, R87, R9, 0x1, P1 ;  /* 0x00000057080b7211 */ /* 0x000fc600008f0c09 */
[----:B------:R-:W-:Y:S01]  /*1390*/  IMAD.WIDE.U32 R10, R71, 0x8, R10 ;  /* 0x00000008470a7825 */ /* 0x000fe200078e000a */
[----:B----4-:R2:W-:Y:S04]  /*13a0*/  STS.64 [R69], R4 ;  /* 0x0000000445007388 */ /* 0x0105e80000000a00 */
[----:B-----5:R-:W-:Y:S01]  /*13b0*/  STS.64 [R69+0x100], R6 ;  /* 0x0001000645007388 */ /* 0x020fe20000000a00 */
[----:B------:R-:W-:-:S03]  /*13c0*/  NOP ;  /* 0x0000000000007918 */ /* 0x000fc60000000000 */
[----:B------:R-:W3:Y:S04]  /*13d0*/  LDG.E.64 R28, desc[UR16][R10.64] ;  /* 0x000000100a1c7981 */ /* 0x000ee8000c1e1b00 */
[----:B------:R-:W4:Y:S01]  /*13e0*/  LDG.E.64 R30, desc[UR16][R10.64+0x100] ;  /* 0x000100100a1e7981 */ /* 0x000f22000c1e1b00 */
[----:B------:R-:W0:Y:S01]  /*13f0*/  S2UR UR7, SR_CgaCtaId ;  /* 0x00000000000779c3 */ /* 0x000e220000008800 */
[C---:B------:R-:W-:Y:S01]  /*1400*/  ISETP.NE.AND P2, PT, R86.reuse, RZ, PT ;  /* 0x000000ff5600720c */ /* 0x040fe20003f45270 */
[----:B------:R-:W-:Y:S01]  /*1410*/  UMOV UR6, 0x400 ;  /* 0x0000040000067882 */ /* 0x000fe20000000000 */
[----:B------:R-:W-:Y:S01]  /*1420*/  ISETP.NE.AND P1, PT, R86, 0x1f, PT ;  /* 0x0000001f5600780c */ /* 0x000fe20003f25270 */
[----:B------:R-:W-:Y:S01]  /*1430*/  BSSY.RECONVERGENT B0, `(.L_x_18484) ;  /* 0x0000058000007945 */ /* 0x000fe20003800200 */
[-C--:B--2---:R-:W-:Y:S01]  /*1440*/  FMUL.FTZ R5, R44, R27.reuse ;  /* 0x0000001b2c057220 */ /* 0x084fe20000410000 */
[----:B------:R-:W-:Y:S01]  /*1450*/  FMUL.FTZ R9, R26, 1.4426950216293334961 ;  /* 0x3fb8aa3b1a097820 */ /* 0x000fe20000410000 */
[----:B------:R-:W-:-:S02]  /*1460*/  FMUL.FTZ R32, R42, R27 ;  /* 0x0000001b2a207220 */ /* 0x000fc40000410000 */
[----:B------:R-:W-:Y:S01]  /*1470*/  FMUL.RZ R100, R5, 0.15915493667125701904 ;  /* 0x3e22f98305647820 */ /* 0x000fe2000040c000 */
[----:B------:R-:W-:Y:S01]  /*1480*/  FMUL.FTZ R4, R42, R9 ;  /* 0x000000092a047220 */ /* 0x000fe20000410000 */
[----:B------:R-:W-:Y:S01]  /*1490*/  FMUL.FTZ R5, R40, R27 ;  /* 0x0000001b28057220 */ /* 0x000fe20000410000 */
[----:B------:R-:W-:Y:S01]  /*14a0*/  FMUL.RZ R34, R32, 0.15915493667125701904 ;  /* 0x3e22f98320227820 */ /* 0x000fe2000040c000 */
[-C--:B------:R-:W-:Y:S01]  /*14b0*/  FMUL.FTZ R8, R46, R9.reuse ;  /* 0x000000092e087220 */ /* 0x080fe20000410000 */
[-C--:B------:R-:W-:Y:S01]  /*14c0*/  FMUL.FTZ R32, R44, R9.reuse ;  /* 0x000000092c207220 */ /* 0x080fe20000410000 */
[----:B------:R-:W-:Y:S01]  /*14d0*/  FMUL.FTZ R9, R40, R9 ;  /* 0x0000000928097220 */ /* 0x000fe20000410000 */
[----:B------:R1:W-:Y:S01]  /*14e0*/  MUFU.EX2 R102, R4 ;  /* 0x0000000400667308 */ /* 0x0003e20000000800 */
[----:B------:R-:W-:Y:S01]  /*14f0*/  FMUL.RZ R116, R5, 0.15915493667125701904 ;  /* 0x3e22f98305747820 */ /* 0x000fe2000040c000 */
[----:B0-----:R-:W-:-:S06]  /*1500*/  ULEA UR6, UR7, UR6, 0x18 ;  /* 0x0000000607067291 */ /* 0x001fcc000f8ec0ff */
[----:B------:R-:W-:Y:S01]  /*1510*/  MUFU.EX2 R33, R8 ;  /* 0x0000000800217308 */ /* 0x000fe20000000800 */
[----:B-1----:R-:W0:Y:S07]  /*1520*/  LDS.128 R4, [R43] ;  /* 0x000000002b047984 */ /* 0x002e2e0000000c00 */
[----:B------:R-:W-:Y:S08]  /*1530*/  MUFU.EX2 R108, R9 ;  /* 0x00000009006c7308 */ /* 0x000ff00000000800 */
[----:B------:R1:W-:Y:S08]  /*1540*/  MUFU.EX2 R114, R32 ;  /* 0x0000002000727308 */ /* 0x0003f00000000800 */
[----:B------:R-:W2:Y:S01]  /*1550*/  MUFU.COS R121, R100 ;  /* 0x0000006400797308 */ /* 0x000ea20000000000 */
[----:B-1----:R-:W-:-:S04]  /*1560*/  FMUL.FTZ R32, R46, R27 ;  /* 0x0000001b2e207220 */ /* 0x002fc80000410000 */
[----:B------:R-:W-:-:S03]  /*1570*/  FMUL.RZ R104, R32, 0.15915493667125701904 ;  /* 0x3e22f98320687820 */ /* 0x000fc6000040c000 */
[----:B------:R-:W-:Y:S08]  /*1580*/  MUFU.COS R125, R116 ;  /* 0x00000074007d7308 */ /* 0x000ff00000000000 */
[----:B------:R-:W1:Y:S01]  /*1590*/  MUFU.COS R117, R34 ;  /* 0x0000002200757308 */ /* 0x000e620000000000 */
[----:B0-----:R-:W-:Y:S01]  /*15a0*/  PRMT R122, R6, 0x7632, R122 ;  /* 0x00007632067a7816 */ /* 0x001fe2000000007a */
[----:B--2---:R-:W-:Y:S01]  /*15b0*/  FMUL.FTZ R106, R114, R121 ;  /* 0x00000079726a7220 */ /* 0x004fe20000410000 */
[----:B------:R-:W-:-:S02]  /*15c0*/  PRMT R127, R5, 0x7632, R127 ;  /* 0x00007632057f7816 */ /* 0x000fc4000000007f */
[----:B------:R-:W-:Y:S02]  /*15d0*/  SHF.L.U32 R121, R7, 0x10, RZ ;  /* 0x0000001007797819 */ /* 0x000fe400000006ff */
[----:B------:R-:W-:Y:S01]  /*15e0*/  SHF.L.U32 R127, R127, 0x10, RZ ;  /* 0x000000107f7f7819 */ /* 0x000fe200000006ff */
[----:B------:R1:W0:Y:S01]  /*15f0*/  MUFU.SIN R119, R100 ;  /* 0x0000006400777308 */ /* 0x0002220000000400 */
[----:B------:R-:W-:-:S07]  /*1600*/  SHF.L.U32 R122, R122, 0x10, RZ ;  /* 0x000000107a7a7819 */ /* 0x000fce00000006ff */
[----:B------:R2:W5:Y:S01]  /*1610*/  MUFU.SIN R123, R116 ;  /* 0x00000074007b7308 */ /* 0x0005620000000400 */
[----:B-1----:R-:W-:Y:S01]  /*1620*/  FMUL.FTZ R100, R102, R117 ;  /* 0x0000007566647220 */ /* 0x002fe20000410000 */
[----:B------:R-:W-:-:S06]  /*1630*/  SHF.L.U32 R117, R4, 0x10, RZ ;  /* 0x0000001004757819 */ /* 0x000fcc00000006ff */
[----:B------:R-:W1:Y:S01]  /*1640*/  MUFU.SIN R35, R34 ;  /* 0x0000002200237308 */ /* 0x000e620000000400 */
[----:B--2---:R-:W-:Y:S01]  /*1650*/  FMUL.FTZ R116, R108, R125 ;  /* 0x0000007d6c747220 */ /* 0x004fe20000410000 */
[----:B0-----:R-:W-:Y:S01]  /*1660*/  FMUL.FTZ R114, R114, R119 ;  /* 0x0000007772727220 */ /* 0x001fe20000410000 */
[----:B------:R-:W-:Y:S02]  /*1670*/  SHF.L.U32 R119, R5, 0x10, RZ ;  /* 0x0000001005777819 */ /* 0x000fe400000006ff */
[----:B------:R-:W-:-:S03]  /*1680*/  PRMT R125, R7, 0x7632, R125 ;  /* 0x00007632077d7816 */ /* 0x000fc6000000007d */
[----:B------:R-:W-:Y:S01]  /*1690*/  MUFU.COS R34, R104 ;  /* 0x0000006800227308 */ /* 0x000fe20000000000 */
[----:B-----5:R-:W-:Y:S01]  /*16a0*/  FMUL.FTZ R108, R108, R123 ;  /* 0x0000007b6c6c7220 */ /* 0x020fe20000410000 */
[----:B------:R-:W-:Y:S02]  /*16b0*/  PRMT R123, R4, 0x7632, R123 ;  /* 0x00007632047b7816 */ /* 0x000fe4000000007b */
[----:B------:R-:W-:Y:S02]  /*16c0*/  SHF.L.U32 R125, R125, 0x10, RZ ;  /* 0x000000107d7d7819 */ /* 0x000fe400000006ff */
[----:B------:R-:W-:Y:S02]  /*16d0*/  SHF.L.U32 R123, R123, 0x10, RZ ;  /* 0x000000107b7b7819 */ /* 0x000fe400000006ff */
[----:B------:R0:W2:Y:S01]  /*16e0*/  MUFU.SIN R32, R104 ;  /* 0x0000006800207308 */ /* 0x0000a20000000400 */
[----:B-1----:R-:W-:Y:S01]  /*16f0*/  FMUL.FTZ R102, R102, R35 ;  /* 0x0000002366667220 */ /* 0x002fe20000410000 */
[----:B0-----:R-:W-:Y:S01]  /*1700*/  SHF.L.U32 R104, R6, 0x10, RZ ;  /* 0x0000001006687819 */ /* 0x001fe200000006ff */
[----:B---3--:R0:W-:Y:S04]  /*1710*/  STS.64 [R69+0x210], R28 ;  /* 0x0002101c45007388 */ /* 0x0081e80000000a00 */
[----:B----4-:R1:W-:Y:S01]  /*1720*/  STS.64 [R69+0x310], R30 ;  /* 0x0003101e45007388 */ /* 0x0103e20000000a00 */
[----:B------:R-:W-:-:S03]  /*1730*/  NOP ;  /* 0x0000000000007918 */ /* 0x000fc60000000000 */
[----:B------:R-:W3:Y:S01]  /*1740*/  LDS.128 R8, [R43+0x210] ;  /* 0x000210002b087984 */ /* 0x000ee20000000c00 */
[----:B0-----:R-:W-:Y:S02]  /*1750*/  IADD3 R28, PT, PT, R110, UR4, RZ ;  /* 0x000000046e1c7c10 */ /* 0x001fe4000fffe0ff */
[----:B------:R-:W-:Y:S01]  /*1760*/  P2R R29, PR, RZ, 0x4 ;  /* 0x00000004ff1d7803 */ /* 0x000fe20000000000 */
[C---:B--2---:R-:W-:Y:S01]  /*1770*/  FMUL.FTZ R29, R33.reuse, R32 ;  /* 0x00000020211d7220 */ /* 0x044fe20000410000 */
[----:B-1----:R-:W-:Y:S01]  /*1780*/  SEL R30, R28, R83, !P2 ;  /* 0x000000531c1e7207 */ /* 0x002fe20005000000 */
[----:B------:R-:W-:-:S03]  /*1790*/  FMUL.FTZ R28, R33, R34 ;  /* 0x00000022211c7220 */ /* 0x000fc60000410000 */
[----:B------:R-:W-:-:S05]  /*17a0*/  LEA R30, R30, UR6, 0x3 ;  /* 0x000000061e1e7c11 */ /* 0x000fca000f8e18ff */
[----:B------:R0:W-:Y:S01]  /*17b0*/  STS.64 [R30+0x10b0], R28 ;  /* 0x0010b01c1e007388 */ /* 0x0001e20000000a00 */
[C---:B---3--:R-:W-:Y:S02]  /*17c0*/  PRMT R6, R10.reuse, 0x7632, R6 ;  /* 0x000076320a067816 */ /* 0x048fe40000000006 */
[----:B------:R-:W-:Y:S02]  /*17d0*/  SHF.L.U32 R10, R10, 0x10, RZ ;  /* 0x000000100a0a7819 */ /* 0x000fe400000006ff */
[C---:B------:R-:W-:Y:S02]  /*17e0*/  PRMT R4, R8.reuse, 0x7632, R4 ;  /* 0x0000763208047816 */ /* 0x040fe40000000004 */
[----:B------:R-:W-:Y:S01]  /*17f0*/  PRMT R5, R9, 0x7632, R5 ;  /* 0x0000763209057816 */ /* 0x000fe20000000005 */
[----:B------:R-:W-:Y:S01]  /*1800*/  FMUL.FTZ R129, R49, R10 ;  /* 0x0000000a31817220 */ /* 0x000fe20000410000 */
        /* <DEDUP_REMOVED lines=12> */
[----:B------:R-:W-:-:S02]  /*18d0*/  FMUL.FTZ R128, R50, -R5 ;  /* 0x8000000532807220 */ /* 0x000fc40000410000 */
        /* <DEDUP_REMOVED lines=12> */
.L_x_18485:
[----:B------:R0:W1:Y:S02]  /*19a0*/  LDS.64 R8, [R85+UR5+0x20b8] ;  /* 0x0020b80555087984 */ /* 0x0000640008000a00 */
.L_x_18486:
[----:B------:R-:W-:Y:S05]  /*19b0*/  BSYNC.RECONVERGENT B0 ;  /* 0x0000000000007941 */ /* 0x000fea0003800200 */
.L_x_18484:
        /* <DEDUP_REMOVED lines=19> */
[----:B------:R-:W-:Y:S01]  /*1af0*/  ISETP.GE.AND P1, PT, R62, 0x1, PT ;  /* 0x000000013e00780c */ /* 0x000fe20003f26270 */
[----:B------:R-:W-:Y:S01]  /*1b00*/  ULEA UR7, UR4, UR6, 0x4 ;  /* 0x0000000604077291 */ /* 0x000fe2000f8e20ff */
[C---:B--2---:R-:W-:Y:S01]  /*1b10*/  FFMA.FTZ R5, R63.reuse, R142, R6 ;  /* 0x0000008e3f057223 */ /* 0x044fe20000010006 */
[----:B------:R-:W-:Y:S01]  /*1b20*/  FFMA.FTZ R7, R63, R140, R7 ;  /* 0x0000008c3f077223 */ /* 0x000fe20000010007 */
[----:B------:R-:W-:Y:S01]  /*1b30*/  ISETP.NE.AND P6, PT, R112, 0x1f, PT ;  /* 0x0000001f7000780c */ /* 0x000fe20003fc5270 */
[----:B------:R-:W-:Y:S01]  /*1b40*/  BSSY.RECONVERGENT B0, `(.L_x_18487) ;  /* 0x000009f000007945 */ /* 0x000fe20003800200 */
[C---:B------:R-:W-:Y:S01]  /*1b50*/  FMUL.FTZ R31, R114.reuse, R5 ;  /* 0x00000005721f7220 */ /* 0x040fe20000410000 */
[----:B------:R-:W-:Y:S01]  /*1b60*/  FMUL.FTZ R4, R114, R7 ;  /* 0x0000000772047220 */ /* 0x000fe20000410000 */
[----:B------:R-:W-:-:S02]  /*1b70*/  ISETP.GE.AND P4, PT, R84, UR8, PT ;  /* 0x0000000854007c0c */ /* 0x000fc4000bf86270 */
[C---:B------:R-:W-:Y:S01]  /*1b80*/  FFMA.FTZ R6, R106.reuse, R7, R31 ;  /* 0x000000076a067223 */ /* 0x040fe2000001001f */
[----:B------:R-:W-:Y:S01]  /*1b90*/  FFMA.FTZ R5, R106, R5, -R4 ;  /* 0x000000056a057223 */ /* 0x000fe20000010804 */
[----:B------:R-:W-:Y:S01]  /*1ba0*/  FMUL.FTZ R4, R28, R102 ;  /* 0x000000661c047220 */ /* 0x000fe20000410000 */
[C---:B------:R-:W-:Y:S01]  /*1bb0*/  ISETP.GT.U32.AND P2, PT, R112.reuse, 0x1b, PT ;  /* 0x0000001b7000780c */ /* 0x040fe20003f44070 */
[C---:B------:R-:W-:Y:S01]  /*1bc0*/  FFMA.FTZ R31, R65.reuse, R134, R6 ;  /* 0x00000086411f7223 */ /* 0x040fe20000010006 */
[----:B------:R-:W-:Y:S01]  /*1bd0*/  FFMA.FTZ R5, R65, R136, R5 ;  /* 0x0000008841057223 */ /* 0x000fe20000010005 */
[----:B------:R-:W-:Y:S02]  /*1be0*/  ISETP.GT.U32.AND P3, PT, R112, 0x17, PT ;  /* 0x000000177000780c */ /* 0x000fe40003f64070 */
[C---:B------:R-:W-:Y:S01]  /*1bf0*/  FMUL.FTZ R7, R108.reuse, R31 ;  /* 0x0000001f6c077220 */ /* 0x040fe20000410000 */
[----:B------:R-:W-:Y:S01]  /*1c00*/  FMUL.FTZ R6, R108, R5 ;  /* 0x000000056c067220 */ /* 0x000fe20000410000 */
[----:B------:R-:W-:-:S02]  /*1c10*/  ISETP.NE.OR P4, PT, R86, RZ, P4 ;  /* 0x000000ff5600720c */ /* 0x000fc40002785670 */
[C---:B------:R-:W-:Y:S01]  /*1c20*/  FFMA.FTZ R35, R116.reuse, R5, -R7 ;  /* 0x0000000574237223 */ /* 0x040fe20000010807 */
[C---:B------:R-:W-:Y:S01]  /*1c30*/  FMUL.FTZ R5, R29.reuse, R102 ;  /* 0x000000661d057220 */ /* 0x040fe20000410000 */
[-C--:B------:R-:W-:Y:S01]  /*1c40*/  FFMA.FTZ R7, R29, R100.reuse, R4 ;  /* 0x000000641d077223 */ /* 0x080fe20000010004 */
[----:B------:R-:W-:Y:S01]  /*1c50*/  FFMA.FTZ R6, R116, R31, R6 ;  /* 0x0000001f74067223 */ /* 0x000fe20000010006 */
[----:B------:R-:W-:Y:S01]  /*1c60*/  ISETP.GT.U32.AND P5, PT, R112, 0xf, PT ;  /* 0x0000000f7000780c */ /* 0x000fe20003fa4070 */
[----:B------:R-:W-:Y:S01]  /*1c70*/  FFMA.FTZ R5, R28, R100, -R5 ;  /* 0x000000641c057223 */ /* 0x000fe20000010805 */
[----:B------:R-:W-:Y:S01]  /*1c80*/  FMUL.FTZ R31, R114, R7 ;  /* 0x00000007721f7220 */ /* 0x000fe20000410000 */
[----:B------:R-:W-:-:S03]  /*1c90*/  FFMA.FTZ R30, R61, R126, R6 ;  /* 0x0000007e3d1e7223 */ /* 0x000fc60000010006 */
[-C--:B------:R-:W-:Y:S01]  /*1ca0*/  FFMA.FTZ R33, R106, R5.reuse, -R31 ;  /* 0x000000056a217223 */ /* 0x080fe2000001081f */
[----:B------:R-:W-:Y:S01]  /*1cb0*/  FFMA.FTZ R31, R61, R124, R35 ;  /* 0x0000007c3d1f7223 */ /* 0x000fe20000010023 */
[----:B------:R-:W2:Y:S01]  /*1cc0*/  SHFL.UP PT, R34, R30, 0x1, RZ ;  /* 0x042000001e227989 */ /* 0x000ea200000e00ff */
[----:B------:R-:W-:-:S03]  /*1cd0*/  FMUL.FTZ R5, R114, R5 ;  /* 0x0000000572057220 */ /* 0x000fc60000410000 */
        /* <DEDUP_REMOVED lines=58> */
[C---:B------:R-:W-:Y:S01]  /*2080*/  FFMA.FTZ R34, R33.reuse, R6, -R34 ;  /* 0x0000000621227223 */ /* 0x040fe20000010822 */
[----:B------:R-:W-:Y:S01]  /*2090*/  FMUL.FTZ R6, R108, R137 ;  /* 0x000000896c067220 */ /* 0x000fe20000410000 */
[-C--:B-----5:R-:W-:Y:S01]  /*20a0*/  @P1 FFMA.FTZ R33, R33, R4.reuse, -R7 ;  /* 0x0000000421211223 */ /* 0x0a0fe20000010807 */
[----:B------:R-:W-:Y:S01]  /*20b0*/  @P1 FADD.FTZ R30, R30, R35 ;  /* 0x000000231e1e1221 */ /* 0x000fe20000010000 */
[----:B-1----:R-:W-:Y:S01]  /*20c0*/  FMUL.FTZ R7, R116, R9 ;  /* 0x0000000974077220 */ /* 0x002fe20000410000 */
[----:B------:R-:W-:Y:S01]  /*20d0*/  FMUL.FTZ R35, R108, R133 ;  /* 0x000000856c237220 */ /* 0x000fe20000410000 */
[----:B------:R-:W-:Y:S01]  /*20e0*/  @P1 FFMA.FTZ R32, R32, R4, R5 ;  /* 0x0000000420201223 */ /* 0x000fe20000010005 */
[----:B------:R-:W-:Y:S01]  /*20f0*/  FMUL.FTZ R5, R108, R9 ;  /* 0x000000096c057220 */ /* 0x000fe20000410000 */
[C---:B------:R-:W-:Y:S01]  /*2100*/  FFMA.FTZ R6, R116.reuse, R133, -R6 ;  /* 0x0000008574067223 */ /* 0x040fe20000010806 */
[----:B------:R-:W-:Y:S01]  /*2110*/  @P1 FADD.FTZ R31, R31, R34 ;  /* 0x000000221f1f1221 */ /* 0x000fe20000010000 */
[----:B------:R-:W-:Y:S01]  /*2120*/  FFMA.FTZ R4, R116, R137, R35 ;  /* 0x0000008974047223 */ /* 0x000fe20000010023 */
[-C--:B------:R-:W-:Y:S01]  /*2130*/  FFMA.FTZ R135, -R108, R8.reuse, -R7 ;  /* 0x000000086c877223 */ /* 0x080fe20000010907 */
[----:B------:R-:W-:Y:S01]  /*2140*/  FFMA.FTZ R35, R116, R8, -R5 ;  /* 0x0000000874237223 */ /* 0x000fe20000010805 */
[----:B------:R-:W0:Y:S01]  /*2150*/  SHFL.UP PT, R7, R30, 0x10, RZ ;  /* 0x060000001e077989 */ /* 0x000e2200000e00ff */
[----:B------:R-:W-:Y:S01]  /*2160*/  FADD.FTZ R139, R129, R4 ;  /* 0x00000004818b7221 */ /* 0x000fe20000010000 */
[----:B------:R-:W-:Y:S01]  /*2170*/  FADD.FTZ R145, R131, R6 ;  /* 0x0000000683917221 */ /* 0x000fe20000010000 */
[C---:B------:R-:W-:Y:S01]  /*2180*/  FMUL.FTZ R34, R114.reuse, R35 ;  /* 0x0000002372227220 */ /* 0x040fe20000410000 */
[----:B------:R-:W1:Y:S01]  /*2190*/  SHFL.UP PT, R5, R32, 0x10, RZ ;  /* 0x0600000020057989 */ /* 0x000e6200000e00ff */
[C---:B------:R-:W-:Y:S01]  /*21a0*/  FMUL.FTZ R138, R114.reuse, R139 ;  /* 0x0000008b728a7220 */ /* 0x040fe20000410000 */
[C---:B------:R-:W-:Y:S01]  /*21b0*/  FMUL.FTZ R132, R114.reuse, R145 ;  /* 0x0000009172847220 */ /* 0x040fe20000410000 */
[----:B------:R-:W-:Y:S01]  /*21c0*/  FMUL.FTZ R147, R114, R135 ;  /* 0x0000008772937220 */ /* 0x000fe20000410000 */
[----:B------:R-:W2:Y:S01]  /*21d0*/  SHFL.UP PT, R6, R31, 0x10, RZ ;  /* 0x060000001f067989 */ /* 0x000ea200000e00ff */
[C---:B------:R-:W-:Y:S01]  /*21e0*/  FFMA.FTZ R145, R106.reuse, R145, -R138 ;  /* 0x000000916a917223 */ /* 0x040fe2000001088a */
[C---:B------:R-:W-:Y:S01]  /*21f0*/  FFMA.FTZ R139, R106.reuse, R139, R132 ;  /* 0x0000008b6a8b7223 */ /* 0x040fe20000010084 */
[C---:B------:R-:W-:Y:S01]  /*2200*/  FFMA.FTZ R135, R106.reuse, R135, -R34 ;  /* 0x000000876a877223 */ /* 0x040fe20000010822 */
[----:B------:R-:W3:Y:S01]  /*2210*/  SHFL.UP PT, R4, R33, 0x10, RZ ;  /* 0x0600000021047989 */ /* 0x000ee200000e00ff */
[----:B------:R-:W-:Y:S01]  /*2220*/  FFMA.FTZ R147, R106, R35, R147 ;  /* 0x000000236a937223 */ /* 0x000fe20000010093 */
[----:B------:R-:W-:Y:S01]  /*2230*/  FADD.FTZ R145, R128, R145 ;  /* 0x0000009180917221 */ /* 0x000fe20000010000 */
[----:B------:R-:W-:Y:S01]  /*2240*/  FADD.FTZ R35, R130, R139 ;  /* 0x0000008b82237221 */ /* 0x000fe20000010000 */
[C---:B------:R-:W-:Y:S01]  /*2250*/  FMUL.FTZ R139, R102.reuse, R135 ;  /* 0x00000087668b7220 */ /* 0x040fe20000410000 */
[----:B------:R-:W-:Y:S01]  /*2260*/  FMUL.FTZ R34, R102, R147 ;  /* 0x0000009366227220 */ /* 0x000fe20000410000 */
[----:B------:R-:W-:Y:S01]  /*2270*/  ISETP.GE.AND P1, PT, R62, 0x10, PT ;  /* 0x000000103e00780c */ /* 0x000fe20003f26270 */
[----:B------:R-:W-:Y:S01]  /*2280*/  FMUL.FTZ R132, R102, R145 ;  /* 0x0000009166847220 */ /* 0x000fe20000410000 */
[C---:B------:R-:W-:Y:S01]  /*2290*/  FFMA.FTZ R138, R100.reuse, R147, R139 ;  /* 0x00000093648a7223 */ /* 0x040fe2000001008b */
[----:B------:R-:W-:Y:S01]  /*22a0*/  FFMA.FTZ R139, R100, R135, -R34 ;  /* 0x00000087648b7223 */ /* 0x000fe20000010822 */
[-C--:B------:R-:W-:Y:S01]  /*22b0*/  FMUL.FTZ R144, R102, R35.reuse ;  /* 0x0000002366907220 */ /* 0x080fe20000410000 */
[----:B------:R-:W-:Y:S01]  /*22c0*/  FFMA.FTZ R135, R100, R35, R132 ;  /* 0x0000002364877223 */ /* 0x000fe20000010084 */
[-C--:B0-----:R-:W-:Y:S01]  /*22d0*/  FMUL.FTZ R34, R32, R7.reuse ;  /* 0x0000000720227220 */ /* 0x081fe20000410000 */
[C---:B------:R-:W-:Y:S01]  /*22e0*/  FMUL.FTZ R35, R33.reuse, R7 ;  /* 0x0000000721237220 */ /* 0x040fe20000410000 */
        /* <DEDUP_REMOVED lines=9> */
[-C--:B---3--:R-:W-:Y:S01]  /*2380*/  @P1 FFMA.FTZ R32, R32, R4.reuse, R5 ;  /* 0x0000000420201223 */ /* 0x088fe20000010005 */
[----:B------:R-:W-:Y:S01]  /*2390*/  @P1 FADD.FTZ R31, R31, R34 ;  /* 0x000000221f1f1221 */ /* 0x000fe20000010000 */
[----:B------:R-:W-:Y:S01]  /*23a0*/  @P1 FADD.FTZ R30, R30, R35 ;  /* 0x000000231e1e1221 */ /* 0x000fe20000010000 */
[----:B------:R-:W-:Y:S01]  /*23b0*/  @P1 FFMA.FTZ R33, R33, R4, -R7 ;  /* 0x0000000421211223 */ /* 0x000fe20000010807 */
[----:B------:R0:W3:Y:S01]  /*23c0*/  SHFL.DOWN PT, R34, R139, 0x1, 0x1f ;  /* 0x08201f008b227f89 */ /* 0x0000e200000e0000 */
[----:B------:R-:W-:Y:S01]  /*23d0*/  HFMA2 R4, -RZ, RZ, 1.875, 0 ;  /* 0x3f800000ff047431 */ /* 0x000fe200000001ff */
[----:B------:R-:W-:Y:S02]  /*23e0*/  ISETP.GT.U32.AND P1, PT, R112, 0x1d, PT ;  /* 0x0000001d7000780c */ /* 0x000fe40003f24070 */
[----:B------:R-:W-:Y:S01]  /*23f0*/  CS2R R6, SRZ ;  /* 0x0000000000067805 */ /* 0x000fe2000001ff00 */
[----:B------:R0:W0:Y:S01]  /*2400*/  SHFL.DOWN PT, R35, R135, 0x1, 0x1f ;  /* 0x08201f0087237f89 */ /* 0x00002200000e0000 */
[----:B------:R-:W-:-:S03]  /*2410*/  MOV R5, RZ ;  /* 0x000000ff00057202 */ /* 0x000fc60000000f00 */
[----:B------:R-:W0:Y:S04]  /*2420*/  SHFL.UP PT, R32, R32, 0x1, RZ ;  /* 0x0420000020207989 */ /* 0x000e2800000e00ff */
[----:B------:R-:W0:Y:S04]  /*2430*/  SHFL.UP PT, R31, R31, 0x1, RZ ;  /* 0x042000001f1f7989 */ /* 0x000e2800000e00ff */
[----:B------:R-:W0:Y:S04]  /*2440*/  SHFL.UP PT, R30, R30, 0x1, RZ ;  /* 0x042000001e1e7989 */ /* 0x000e2800000e00ff */
[----:B----4-:R4:W0:Y:S04]  /*2450*/  SHFL.IDX PT, R145, R10, RZ, 0x1f ;  /* 0x00001fff0a917589 */ /* 0x01082800000e0000 */
[----:B------:R4:W0:Y:S04]  /*2460*/  SHFL.IDX PT, R147, R11, RZ, 0x1f ;  /* 0x00001fff0b937589 */ /* 0x00082800000e0000 */
[----:B------:R4:W0:Y:S01]  /*2470*/  SHFL.UP PT, R10, R33, 0x1, RZ ;  /* 0x04200000210a7989 */ /* 0x00082200000e00ff */
[----:B-123--:R-:W-:Y:S05]  /*2480*/  @!P6 BRA `(.L_x_18488) ;  /* 0x000000000028e947 */ /* 0x00efea0003800000 */
[CC--:B----4-:R-:W-:Y:S01]  /*2490*/  FMUL.FTZ R33, R139.reuse, R146.reuse ;  /* 0x000000928b217220 */ /* 0x0d0fe20000410000 */
[C---:B------:R-:W-:Y:S01]  /*24a0*/  FMUL.FTZ R146, R138.reuse, R146 ;  /* 0x000000928a927220 */ /* 0x040fe20000410000 */
[CC--:B------:R-:W-:Y:S01]  /*24b0*/  FMUL.FTZ R11, R139.reuse, R34.reuse ;  /* 0x000000228b0b7220 */ /* 0x0c0fe20000410000 */
[C---:B------:R-:W-:Y:S01]  /*24c0*/  FMUL.FTZ R34, R138.reuse, R34 ;  /* 0x000000228a227220 */ /* 0x040fe20000410000 */
[-C--:B0-----:R-:W-:Y:S01]  /*24d0*/  FFMA.FTZ R144, R138, R35.reuse, -R33 ;  /* 0x000000238a907223 */ /* 0x081fe20000010821 */
[----:B------:R-:W-:Y:S01]  /*24e0*/  FFMA.FTZ R33, R139, R35, R146 ;  /* 0x000000238b217223 */ /* 0x000fe20000010092 */
[C---:B------:R-:W-:Y:S01]  /*24f0*/  FFMA.FTZ R138, R148.reuse, R138, -R11 ;  /* 0x0000008a948a7223 */ /* 0x040fe2000001080b */
[----:B------:R-:W-:Y:S01]  /*2500*/  FFMA.FTZ R139, R148, R139, R34 ;  /* 0x0000008b948b7223 */ /* 0x000fe20000010022 */
[----:B------:R-:W-:Y:S01]  /*2510*/  FADD.FTZ R135, R135, R144 ;  /* 0x0000009087877221 */ /* 0x000fe20000010000 */
[----:B------:R-:W-:-:S07]  /*2520*/  FADD.FTZ R132, R132, R33 ;  /* 0x0000002184847221 */ /* 0x000fce0000010000 */
.L_x_18488:
[----:B------:R-:W-:Y:S05]  /*2530*/  BSYNC.RECONVERGENT B0 ;  /* 0x0000000000007941 */ /* 0x000fea0003800200 */
.L_x_18487:
[----:B------:R-:W1:Y:S01]  /*2540*/  @!P4 LDS.128 R4, [UR7+0x21b0] ;  /* 0x0021b007ff04c984 */ /* 0x000e620008000c00 */
[----:B------:R-:W-:Y:S03]  /*2550*/  BSSY.RECONVERGENT B0, `(.L_x_18489) ;  /* 0x0000010000007945 */ /* 0x000fe60003800200 */
[----:B------:R2:W3:Y:S04]  /*2560*/  SHFL.DOWN PT, R148, R138, 0x2, 0x1f ;  /* 0x08401f008a947f89 */ /* 0x0004e800000e0000 */
[----:B------:R2:W1:Y:S04]  /*2570*/  SHFL.DOWN PT, R34, R139, 0x2, 0x1f ;  /* 0x08401f008b227f89 */ /* 0x00046800000e0000 */
[----:B0-----:R2:W0:Y:S04]  /*2580*/  SHFL.DOWN PT, R35, R135, 0x2, 0x1f ;  /* 0x08401f0087237f89 */ /* 0x00142800000e0000 */
[----:B------:R2:W0:Y:S01]  /*2590*/  SHFL.DOWN PT, R146, R132, 0x2, 0x1f ;  /* 0x08401f0084927f89 */ /* 0x00042200000e0000 */
[----:B------:R-:W-:Y:S05]  /*25a0*/  @P1 BRA `(.L_x_18490) ;  /* 0x0000000000281947 */ /* 0x000fea0003800000 */
[CC--:B0---4-:R-:W-:Y:S01]  /*25b0*/  FMUL.FTZ R33, R139.reuse, R146.reuse ;  /* 0x000000928b217220 */ /* 0x0d1fe20000410000 */
        /* <DEDUP_REMOVED lines=9> */
.L_x_18490:
[----:B------:R-:W-:Y:S05]  /*2650*/  BSYNC.RECONVERGENT B0 ;  /* 0x0000000000007941 */ /* 0x000fea0003800200 */
.L_x_18489:
[----:B---3--:R3:W2:Y:S01]  /*2660*/  SHFL.DOWN PT, R148, R138, 0x4, 0x1f ;  /* 0x08801f008a947f89 */ /* 0x0086a200000e0000 */
[----:B------:R-:W-:Y:S03]  /*2670*/  BSSY.RECONVERGENT B0, `(.L_x_18491) ;  /* 0x000000f000007945 */ /* 0x000fe60003800200 */
[----:B-1----:R3:W1:Y:S04]  /*2680*/  SHFL.DOWN PT, R34, R139, 0x4, 0x1f ;  /* 0x08801f008b227f89 */ /* 0x00266800000e0000 */
        /* <DEDUP_REMOVED lines=13> */
.L_x_18492:
[----:B------:R-:W-:Y:S05]  /*2760*/  BSYNC.RECONVERGENT B0 ;  /* 0x0000000000007941 */ /* 0x000fea0003800200 */
.L_x_18491:
[----:B--2---:R2:W2:Y:S01]  /*2770*/  SHFL.DOWN PT, R148, R138, 0x8, 0x1f ;  /* 0x09001f008a947f89 */ /* 0x0044a200000e0000 */
[----:B------:R-:W-:Y:S01]  /*2780*/  BSSY.RECONVERGENT B0, `(.L_x_18493) ;  /* 0x0000010000007945 */ /* 0x000fe20003800200 */
[----:B----4-:R-:W-:Y:S02]  /*2790*/  FMUL.FTZ R11, R32, R147 ;  /* 0x00000093200b7220 */ /* 0x010fe40000410000 */
[----:B-1----:R1:W4:Y:S04]  /*27a0*/  SHFL.DOWN PT, R34, R139, 0x8, 0x1f ;  /* 0x09001f008b227f89 */ /* 0x00232800000e0000 */
[----:B------:R1:W1:Y:S04]  /*27b0*/  SHFL.DOWN PT, R149, R135, 0x8, 0x1f ;  /* 0x09001f0087957f89 */ /* 0x00026800000e0000 */
[----:B0-----:R0:W0:Y:S01]  /*27c0*/  SHFL.DOWN PT, R146, R132, 0x8, 0x1f ;  /* 0x09001f0084927f89 */ /* 0x00102200000e0000 */
[----:B------:R-:W-:Y:S05]  /*27d0*/  @P3 BRA `(.L_x_18494) ;  /* 0x0000000000283947 */ /* 0x000fea0003800000 */
[CC--:B0-----:R-:W-:Y:S01]  /*27e0*/  FMUL.FTZ R35, R139.reuse, R146.reuse ;  /* 0x000000928b237220 */ /* 0x0c1fe20000410000 */
[C---:B------:R-:W-:Y:S01]  /*27f0*/  FMUL.FTZ R146, R138.reuse, R146 ;  /* 0x000000928a927220 */ /* 0x040fe20000410000 */
[CC--:B----4-:R-:W-:Y:S01]  /*2800*/  FMUL.FTZ R33, R139.reuse, R34.reuse ;  /* 0x000000228b217220 */ /* 0x0d0fe20000410000 */
[C---:B------:R-:W-:Y:S01]  /*2810*/  FMUL.FTZ R34, R138.reuse, R34 ;  /* 0x000000228a227220 */ /* 0x040fe20000410000 */
[CC--:B-1----:R-:W-:Y:S01]  /*2820*/  FFMA.FTZ R144, R138.reuse, R149.reuse, -R35 ;  /* 0x000000958a907223 */ /* 0x0c2fe20000010823 */
[C---:B------:R-:W-:Y:S01]  /*2830*/  FFMA.FTZ R35, R139.reuse, R149, R146 ;  /* 0x000000958b237223 */ /* 0x040fe20000010092 */
[-C--:B--23--:R-:W-:Y:S01]  /*2840*/  FFMA.FTZ R138, R138, R148.reuse, -R33 ;  /* 0x000000948a8a7223 */ /* 0x08cfe20000010821 */
[----:B------:R-:W-:Y:S01]  /*2850*/  FFMA.FTZ R139, R139, R148, R34 ;  /* 0x000000948b8b7223 */ /* 0x000fe20000010022 */
[----:B------:R-:W-:Y:S01]  /*2860*/  FADD.FTZ R135, R135, R144 ;  /* 0x0000009087877221 */ /* 0x000fe20000010000 */
[----:B------:R-:W-:-:S07]  /*2870*/  FADD.FTZ R132, R132, R35 ;  /* 0x0000002384847221 */ /* 0x000fce0000010000 */
.L_x_18494:
[----:B------:R-:W-:Y:S05]  /*2880*/  BSYNC.RECONVERGENT B0 ;  /* 0x0000000000007941 */ /* 0x000fea0003800200 */
.L_x_18493:
[----:B--2---:R2:W1:Y:S01]  /*2890*/  SHFL.DOWN PT, R148, R138, 0x10, 0x1f ;  /* 0x0a001f008a947f89 */ /* 0x00446200000e0000 */
[----:B------:R-:W-:Y:S01]  /*28a0*/  BSSY.RECONVERGENT B0, `(.L_x_18495) ;  /* 0x0000010000007945 */ /* 0x000fe20003800200 */
[----:B------:R-:W-:Y:S02]  /*28b0*/  FMUL.FTZ R33, R10, R147 ;  /* 0x000000930a217220 */ /* 0x000fe40000410000 */
[----:B----4-:R2:W4:Y:S04]  /*28c0*/  SHFL.DOWN PT, R34, R139, 0x10, 0x1f ;  /* 0x0a001f008b227f89 */ /* 0x01052800000e0000 */
[----:B------:R2:W1:Y:S04]  /*28d0*/  SHFL.DOWN PT, R150, R135, 0x10, 0x1f ;  /* 0x0a001f0087967f89 */ /* 0x00046800000e0000 */
[----:B0-----:R2:W0:Y:S01]  /*28e0*/  SHFL.DOWN PT, R146, R132, 0x10, 0x1f ;  /* 0x0a001f0084927f89 */ /* 0x00142200000e0000 */
[----:B------:R-:W-:Y:S05]  /*28f0*/  @P5 BRA `(.L_x_18496) ;  /* 0x0000000000285947 */ /* 0x000fea0003800000 */
[CC--:B01----:R-:W-:Y:S01]  /*2900*/  FMUL.FTZ R149, R139.reuse, R146.reuse ;  /* 0x000000928b957220 */ /* 0x0c3fe20000410000 */
[C---:B------:R-:W-:Y:S01]  /*2910*/  FMUL.FTZ R146, R138.reuse, R146 ;  /* 0x000000928a927220 */ /* 0x040fe20000410000 */
[CC--:B----4-:R-:W-:Y:S01]  /*2920*/  FMUL.FTZ R35, R139.reuse, R34.reuse ;  /* 0x000000228b237220 */ /* 0x0d0fe20000410000 */
[C---:B------:R-:W-:Y:S01]  /*2930*/  FMUL.FTZ R34, R138.reuse, R34 ;  /* 0x000000228a227220 */ /* 0x040fe20000410000 */
[CC--:B------:R-:W-:Y:S01]  /*2940*/  FFMA.FTZ R144, R138.reuse, R150.reuse, -R149 ;  /* 0x000000968a907223 */ /* 0x0c0fe20000010895 */
[C---:B------:R-:W-:Y:S01]  /*2950*/  FFMA.FTZ R149, R139.reuse, R150, R146 ;  /* 0x000000968b957223 */ /* 0x040fe20000010092 */
[-C--:B--23--:R-:W-:Y:S01]  /*2960*/  FFMA.FTZ R138, R138, R148.reuse, -R35 ;  /* 0x000000948a8a7223 */ /* 0x08cfe20000010823 */
[----:B------:R-:W-:Y:S01]  /*2970*/  FFMA.FTZ R139, R139, R148, R34 ;  /* 0x000000948b8b7223 */ /* 0x000fe20000010022 */
[----:B------:R-:W-:Y:S01]  /*2980*/  FADD.FTZ R135, R135, R144 ;  /* 0x0000009087877221 */ /* 0x000fe20000010000 */
[----:B------:R-:W-:-:S07]  /*2990*/  FADD.FTZ R132, R132, R149 ;  /* 0x0000009584847221 */ /* 0x000fce0000010000 */
.L_x_18496:
[----:B------:R-:W-:Y:S05]  /*29a0*/  BSYNC.RECONVERGENT B0 ;  /* 0x0000000000007941 */ /* 0x000fea0003800200 */
.L_x_18495:
[----:B------:R-:W-:Y:S01]  /*29b0*/  ISETP.NE.AND P2, PT, R86, RZ, PT ;  /* 0x000000ff5600720c */ /* 0x000fe20003f45270 */
[----:B-1----:R-:W-:Y:S01]  /*29c0*/  SHFL.DOWN PT, R149, R138, 0x1, 0x1f ;  /* 0x08201f008a957f89 */ /* 0x002fe200000e0000 */
[-C--:B------:R-:W-:Y:S01]  /*29d0*/  FFMA.FTZ R10, R10, R145.reuse, -R11 ;  /* 0x000000910a0a7223 */ /* 0x080fe2000001080b */
[----:B------:R-:W-:Y:S01]  /*29e0*/  FFMA.FTZ R11, R32, R145, R33 ;  /* 0x00000091200b7223 */ /* 0x000fe20000010021 */
[--C-:B------:R-:W-:Y:S01]  /*29f0*/  IMAD.WIDE.U32 R32, R20, UR4, R24.reuse ;  /* 0x0000000414207c25 */ /* 0x100fe2000f8e0018 */
[----:B------:R-:W1:Y:S01]  /*2a00*/  SHFL.IDX PT, R144, R7, RZ, 0x1f ;  /* 0x00001fff07907589 */ /* 0x000e6200000e0000 */
[----:B------:R-:W-:Y:S01]  /*2a10*/  ISETP.NE.AND P1, PT, R86, 0x1f, PT ;  /* 0x0000001f5600780c */ /* 0x000fe20003f25270 */
[----:B------:R-:W-:Y:S01]  /*2a20*/  BSSY.RECONVERGENT B0, `(.L_x_18497) ;  /* 0x00000ae000007945 */ /* 0x000fe20003800200 */
[----:B----4-:R-:W-:Y:S01]  /*2a30*/  IMAD.WIDE.U32 R34, R22, UR4, R24 ;  /* 0x0000000416227c25 */ /* 0x010fe2000f8e0018 */
[----:B------:R-:W4:Y:S01]  /*2a40*/  SHFL.DOWN PT, R151, R139, 0x1, 0x1f ;  /* 0x08201f008b977f89 */ /* 0x000f2200000e0000 */
[----:B------:R-:W-:-:S03]  /*2a50*/  ISETP.NE.AND P4, PT, R86, RZ, PT ;  /* 0x000000ff5600720c */ /* 0x000fc60003f85270 */
[----:B0-----:R-:W0:Y:S01]  /*2a60*/  SHFL.IDX PT, R146, R6, RZ, 0x1f ;  /* 0x00001fff06927589 */ /* 0x001e2200000e0000 */
[----:B------:R-:W-:Y:S01]  /*2a70*/  @P2 FADD.FTZ R145, R31, R10 ;  /* 0x0000000a1f912221 */ /* 0x000fe20000010000 */
[----:B------:R-:W-:Y:S01]  /*2a80*/  @P2 FADD.FTZ R147, R30, R11 ;  /* 0x0000000b1e932221 */ /* 0x000fe20000010000 */
[----:B------:R-:W-:Y:S01]  /*2a90*/  IMAD R11, R21, UR4, R33 ;  /* 0x00000004150b7c24 */ /* 0x000fe2000f8e0221 */
[----:B------:R-:W5:Y:S01]  /*2aa0*/  SHFL.DOWN PT, R148, R132, 0x1, 0x1f ;  /* 0x08201f0084947f89 */ /* 0x000f6200000e0000 */
[C---:B------:R-:W-:Y:S01]  /*2ab0*/  LEA R10, P2, R32.reuse, R113, 0x2 ;  /* 0x00000071200a7211 */ /* 0x040fe200078410ff */
[C---:B------:R-:W-:Y:S01]  /*2ac0*/  FMUL.FTZ R33, R29.reuse, R145 ;  /* 0x000000911d217220 */ /* 0x040fe20000410000 */
[----:B------:R-:W-:Y:S01]  /*2ad0*/  FMUL.FTZ R152, R29, R147 ;  /* 0x000000931d987220 */ /* 0x000fe20000410000 */
[----:B------:R-:W5:Y:S01]  /*2ae0*/  SHFL.DOWN PT, R150, R135, 0x1, 0x1f ;  /* 0x08201f0087967f89 */ /* 0x000f6200000e0000 */
[----:B------:R-:W-:Y:S01]  /*2af0*/  LEA.HI.X R11, R32, R111, R11, 0x2, P2 ;  /* 0x0000006f200b7211 */ /* 0x000fe200010f140b */
[----:B------:R-:W-:-:S02]  /*2b00*/  IMAD R31, R23, UR4, R35 ;  /* 0x00000004171f7c24 */ /* 0x000fc4000f8e0223 */
[----:B------:R-:W-:Y:S01]  /*2b10*/  FFMA.FTZ R32, R28, R147, R33 ;  /* 0x000000931c207223 */ /* 0x000fe20000010021 */
[----:B------:R-:W-:Y:S01]  /*2b20*/  LEA R30, P3, R34, R109, 0x2 ;  /* 0x0000006d221e7211 */ /* 0x000fe200078610ff */
[----:B------:R-:W-:Y:S01]  /*2b30*/  FFMA.FTZ R152, R28, R145, -R152 ;  /* 0x000000911c987223 */ /* 0x000fe20000010898 */
[----:B--23--:R-:W2:Y:S01]  /*2b40*/  SHFL.IDX PT, R139, R139, RZ, 0x1f ;  /* 0x00001fff8b8b7589 */ /* 0x00cea200000e0000 */
[----:B------:R-:W-:Y:S01]  /*2b50*/  FADD.FTZ R28, R141, R32 ;  /* 0x000000208d1c7221 */ /* 0x000fe20000010000 */
[----:B-1----:R-:W-:Y:S01]  /*2b60*/  @P1 FMUL.FTZ R154, R149, R144 ;  /* 0x00000090959a1220 */ /* 0x002fe20000410000 */
[----:B------:R-:W-:Y:S01]  /*2b70*/  LEA.HI.X R31, R34, R107, R31, 0x2, P3 ;  /* 0x0000006b221f7211 */ /* 0x000fe200018f141f */
[----:B------:R-:W-:Y:S01]  /*2b80*/  FADD.FTZ R29, R143, R152 ;  /* 0x000000988f1d7221 */ /* 0x000fe20000010000 */
[C---:B------:R-:W-:Y:S01]  /*2b90*/  FMUL.FTZ R33, R102.reuse, R28 ;  /* 0x0000001c66217220 */ /* 0x040fe20000410000 */
[C---:B----4-:R-:W-:Y:S01]  /*2ba0*/  @P1 FMUL.FTZ R34, R151.reuse, R144 ;  /* 0x0000009097221220 */ /* 0x050fe20000410000 */
[----:B------:R-:W1:Y:S01]  /*2bb0*/  SHFL.IDX PT, R138, R138, RZ, 0x1f ;  /* 0x00001fff8a8a7589 */ /* 0x000e6200000e0000 */
[-C--:B------:R-:W-:Y:S01]  /*2bc0*/  FMUL.FTZ R35, R102, R29.reuse ;  /* 0x0000001d66237220 */ /* 0x080fe20000410000 */
[C---:B------:R-:W-:Y:S01]  /*2bd0*/  FFMA.FTZ R32, R100.reuse, R29, -R33 ;  /* 0x0000001d64207223 */ /* 0x040fe20000010821 */
[-C--:B0-----:R-:W-:Y:S01]  /*2be0*/  @P1 FFMA.FTZ R151, R151, R146.reuse, R154 ;  /* 0x0000009297971223 */ /* 0x081fe2000001009a */
[----:B------:R-:W-:Y:S01]  /*2bf0*/  @P1 FFMA.FTZ R149, R149, R146, -R34 ;  /* 0x0000009295951223 */ /* 0x000fe20000010822 */
[----:B------:R-:W-:Y:S01]  /*2c00*/  FFMA.FTZ R33, R100, R28, R35 ;  /* 0x0000001c64217223 */ /* 0x000fe20000010023 */
[----:B------:R-:W-:Y:S01]  /*2c10*/  SHFL.IDX PT, R132, R132, RZ, 0x1f ;  /* 0x00001fff84847589 */ /* 0x000fe200000e0000 */
[----:B-----5:R-:W-:-:S02]  /*2c20*/  @P1 FADD.FTZ R144, R148, R151 ;  /* 0x0000009794901221 */ /* 0x020fc40000010000 */
[----:B------:R-:W-:Y:S01]  /*2c30*/  FFMA.FTZ R33, R63, R140, R33 ;  /* 0x0000008c3f217223 */ /* 0x000fe20000010021 */
[----:B------:R-:W-:Y:S01]  /*2c40*/  @P1 FADD.FTZ R146, R150, R149 ;  /* 0x0000009596921221 */ /* 0x000fe20000010000 */
[----:B------:R-:W-:-:S03]  /*2c50*/  FMUL.FTZ R35, R144, R9 ;  /* 0x0000000990237220 */ /* 0x000fc60000410000 */
[C---:B------:R-:W-:Y:S01]  /*2c60*/  FMUL.FTZ R141, R146.reuse, R9 ;  /* 0x00000009928d7220 */ /* 0x040fe20000410000 */
[----:B------:R-:W-:Y:S01]  /*2c70*/  FFMA.FTZ R146, R146, R8, R35 ;  /* 0x0000000892927223 */ /* 0x000fe20000010023 */
        /* <DEDUP_REMOVED lines=8> */
[----:B------:R-:W-:Y:S01]  /*2d00*/  FFMA.FTZ R35, R106, R33, R32 ;  /* 0x000000216a237223 */ /* 0x000fe20000010020 */
[C---:B------:R-:W-:Y:S01]  /*2d10*/  FFMA.FTZ R136, R65.reuse, R136, R8 ;  /* 0x0000008841887223 */ /* 0x040fe20000010008 */
[-C--:B------:R-:W-:Y:S01]  /*2d20*/  FMUL.FTZ R8, R108, R133.reuse ;  /* 0x000000856c087220 */ /* 0x080fe20000410000 */
[C---:B------:R-:W-:Y:S01]  /*2d30*/  FFMA.FTZ R34, R116.reuse, R133, -R141 ;  /* 0x0000008574227223 */ /* 0x040fe2000001088d */
[----:B------:R0:W3:Y:S01]  /*2d40*/  SHFL.IDX PT, R32, R135, RZ, 0x1f ;  /* 0x00001fff87207589 */ /* 0x0000e200000e0000 */
[----:B------:R-:W-:Y:S01]  /*2d50*/  FFMA.FTZ R134, R65, R134, R35 ;  /* 0x0000008641867223 */ /* 0x000fe20000010023 */
[----:B------:R-:W-:Y:S01]  /*2d60*/  FFMA.FTZ R8, R116, R137, R8 ;  /* 0x0000008974087223 */ /* 0x000fe20000010008 */
[----:B------:R-:W-:Y:S01]  /*2d70*/  FADD.FTZ R131, R131, R34 ;  /* 0x0000002283837221 */ /* 0x000fe20000010000 */
[----:B--2---:R-:W-:Y:S01]  /*2d80*/  FMUL.FTZ R34, R139, R6 ;  /* 0x000000068b227220 */ /* 0x004fe20000410000 */
[----:B------:R-:W-:Y:S01]  /*2d90*/  FMUL.FTZ R35, R108, R134 ;  /* 0x000000866c237220 */ /* 0x000fe20000410000 */
[----:B------:R-:W-:Y:S01]  /*2da0*/  FADD.FTZ R129, R129, R8 ;  /* 0x0000000881817221 */ /* 0x000fe20000010000 */
[----:B------:R-:W-:Y:S01]  /*2db0*/  FMUL.FTZ R143, R114, R131 ;  /* 0x00000083728f7220 */ /* 0x000fe20000410000 */
[C---:B0-----:R-:W-:Y:S01]  /*2dc0*/  FMUL.FTZ R135, R139.reuse, R7 ;  /* 0x000000078b877220 */ /* 0x041fe20000410000 */
[----:B------:R-:W-:Y:S01]  /*2dd0*/  FFMA.FTZ R8, R116, R136, -R35 ;  /* 0x0000008874087223 */ /* 0x000fe20000010823 */
[-C--:B------:R-:W-:Y:S01]  /*2de0*/  FMUL.FTZ R114, R114, R129.reuse ;  /* 0x0000008172727220 */ /* 0x080fe20000410000 */
[----:B------:R-:W-:Y:S01]  /*2df0*/  FFMA.FTZ R35, R106, R129, R143 ;  /* 0x000000816a237223 */ /* 0x000fe2000001008f */
[----:B-1----:R-:W-:Y:S01]  /*2e00*/  FFMA.FTZ R145, R138, R6, -R135 ;  /* 0x000000068a917223 */ /* 0x002fe20000010887 */
[C---:B------:R-:W-:Y:S01]  /*2e10*/  FMUL.FTZ R143, R139.reuse, R5 ;  /* 0x000000058b8f7220 */ /* 0x040fe20000410000 */
[----:B------:R-:W-:Y:S01]  /*2e20*/  FFMA.FTZ R147, R106, R131, -R114 ;  /* 0x000000836a937223 */ /* 0x000fe20000010872 */
[----:B------:R-:W-:Y:S01]  /*2e30*/  FADD.FTZ R35, R130, R35 ;  /* 0x0000002382237221 */ /* 0x000fe20000010000 */
[-C--:B------:R-:W-:Y:S01]  /*2e40*/  FMUL.FTZ R6, R139, R4.reuse ;  /* 0x000000048b067220 */ /* 0x080fe20000410000 */
[----:B------:R-:W-:Y:S01]  /*2e50*/  FFMA.FTZ R4, R138, R4, -R143 ;  /* 0x000000048a047223 */ /* 0x000fe2000001088f */
[----:B------:R-:W-:Y:S01]  /*2e60*/  FADD.FTZ R135, R128, R147 ;  /* 0x0000009380877221 */ /* 0x000fe20000010000 */
[C---:B------:R-:W-:Y:S01]  /*2e70*/  FFMA.FTZ R7, R138.reuse, R7, R34 ;  /* 0x000000078a077223 */ /* 0x040fe20000010022 */
[----:B------:R-:W-:Y:S01]  /*2e80*/  FFMA.FTZ R5, R138, R5, R6 ;  /* 0x000000058a057223 */ /* 0x000fe20000010006 */
[----:B------:R-:W-:Y:S01]  /*2e90*/  P2R R6, PR, RZ, 0x10 ;  /* 0x00000010ff067803 */ /* 0x000fe20000000000 */
[C---:B------:R-:W-:Y:S01]  /*2ea0*/  FMUL.FTZ R143, R102.reuse, R135 ;  /* 0x00000087668f7220 */ /* 0x040fe20000410000 */
[-C--:B------:R-:W-:Y:S01]  /*2eb0*/  FMUL.FTZ R102, R102, R35.reuse ;  /* 0x0000002366667220 */ /* 0x080fe20000410000 */
[----:B---3--:R-:W-:Y:S01]  /*2ec0*/  FADD.FTZ R6, R32, R145 ;  /* 0x0000009120067221 */ /* 0x008fe20000010000 */
[----:B------:R-:W-:Y:S01]  /*2ed0*/  FADD.FTZ R7, R132, R7 ;  /* 0x0000000784077221 */ /* 0x000fe20000010000 */
[C---:B------:R-:W-:Y:S01]  /*2ee0*/  FFMA.FTZ R143, R100.reuse, R35, R143 ;  /* 0x00000023648f7223 */ /* 0x040fe2000001008f */
[----:B------:R-:W-:Y:S01]  /*2ef0*/  FFMA.FTZ R145, R100, R135, -R102 ;  /* 0x0000008764917223 */ /* 0x000fe20000010866 */
[----:B------:R-:W-:Y:S01]  /*2f00*/  FFMA.FTZ R34, -R38, R123, R28 ;  /* 0x0000007b26227223 */ /* 0x000fe2000001011c */
[----:B------:R-:W-:Y:S01]  /*2f10*/  FFMA.FTZ R100, -R36, R127, R33 ;  /* 0x0000007f24647223 */ /* 0x000fe20000010121 */
[----:B------:R-:W-:Y:S01]  /*2f20*/  FADD.FTZ R120, R120, R143 ;  /* 0x0000008f78787221 */ /* 0x000fe20000010000 */
[----:B------:R-:W-:Y:S01]  /*2f30*/  FADD.FTZ R118, R118, R145 ;  /* 0x0000009176767221 */ /* 0x000fe20000010000 */
[----:B------:R0:W-:Y:S01]  /*2f40*/  @!P4 STS.128 [UR7+0x21b0], R4 ;  /* 0x0021b004ff00c988 */ /* 0x0001e20008000c07 */
[----:B------:R-:W-:Y:S01]  /*2f50*/  FMUL.FTZ R147, R42, R135 ;  /* 0x000000872a937220 */ /* 0x000fe20000410000 */
[----:B------:R-:W-:Y:S01]  /*2f60*/  FFMA.FTZ R139, R61, R124, R8 ;  /* 0x0000007c3d8b7223 */ /* 0x000fe20000010008 */
[----:B------:R-:W-:Y:S01]  /*2f70*/  FMUL.FTZ R143, R46, R118 ;  /* 0x000000762e8f7220 */ /* 0x000fe20000410000 */
[----:B------:R-:W-:Y:S01]  /*2f80*/  FMUL.FTZ R145, R42, R35 ;  /* 0x000000232a917220 */ /* 0x000fe20000410000 */
[----:B------:R-:W-:Y:S01]  /*2f90*/  FFMA.FTZ R8, R38, -R117, R29 ;  /* 0x8000007526087223 */ /* 0x000fe2000001001d */
[----:B------:R-:W-:Y:S01]  /*2fa0*/  FFMA.FTZ R32, R36, -R119, R9 ;  /* 0x8000007724207223 */ /* 0x000fe20000010009 */
[----:B------:R-:W-:Y:S01]  /*2fb0*/  FMUL.FTZ R149, R100, R147 ;  /* 0x0000009364957220 */ /* 0x000fe20000410000 */
[----:B------:R-:W-:Y:S01]  /*2fc0*/  FMUL.FTZ R141, R108, R136 ;  /* 0x000000886c8d7220 */ /* 0x000fe20000410000 */
[----:B------:R-:W-:Y:S01]  /*2fd0*/  FMUL.FTZ R151, R100, R145 ;  /* 0x0000009164977220 */ /* 0x000fe20000410000 */
[C---:B------:R-:W-:Y:S01]  /*2fe0*/  FMUL.FTZ R102, R44.reuse, R129 ;  /* 0x000000812c667220 */ /* 0x040fe20000410000 */
[----:B------:R-:W-:Y:S01]  /*2ff0*/  FMUL.FTZ R108, R44, R131 ;  /* 0x000000832c6c7220 */ /* 0x000fe20000410000 */
[----:B------:R-:W-:Y:S01]  /*3000*/  FFMA.FTZ R141, R116, R134, R141 ;  /* 0x00000086748d7223 */ /* 0x000fe2000001008d */
[----:B------:R-:W-:Y:S01]  /*3010*/  FFMA.FTZ R151, R32, R147, -R151 ;  /* 0x0000009320977223 */ /* 0x000fe20000010897 */
[----:B0-----:R-:W-:Y:S01]  /*3020*/  FMUL.FTZ R5, R46, R120 ;  /* 0x000000782e057220 */ /* 0x001fe20000410000 */
[----:B------:R-:W-:Y:S01]  /*3030*/  FMUL.FTZ R7, R34, R143 ;  /* 0x0000008f22077220 */ /* 0x000fe20000410000 */
[-C--:B------:R-:W-:Y:S01]  /*3040*/  FFMA.FTZ R6, R32, R145.reuse, R149 ;  /* 0x0000009120067223 */ /* 0x080fe20000010095 */
[----:B------:R-:W-:Y:S01]  /*3050*/  FMUL.FTZ R149, R63, R145 ;  /* 0x000000913f957220 */ /* 0x000fe20000410000 */
[-C--:B------:R-:W-:Y:S01]  /*3060*/  FMUL.FTZ R4, R34, R5.reuse ;  /* 0x0000000522047220 */ /* 0x080fe20000410000 */
[CC--:B------:R-:W-:Y:S01]  /*3070*/  FFMA.FTZ R7, R8.reuse, R5.reuse, R7 ;  /* 0x0000000508077223 */ /* 0x0c0fe20000010007 */
[----:B------:R-:W-:Y:S01]  /*3080*/  FMUL.FTZ R145, R67, R5 ;  /* 0x0000000543917220 */ /* 0x000fe20000410000 */
[----:B------:R-:W-:Y:S01]  /*3090*/  FMUL.FTZ R147, R63, R147 ;  /* 0x000000933f937220 */ /* 0x000fe20000410000 */
[-C--:B------:R-:W-:Y:S01]  /*30a0*/  FFMA.FTZ R4, R8, R143.reuse, -R4 ;  /* 0x0000008f08047223 */ /* 0x080fe20000010804 */
[----:B------:R-:W-:Y:S01]  /*30b0*/  FADD.FTZ R7, RZ, R7 ;  /* 0x00000007ff077221 */ /* 0x000fe20000010000 */
[----:B------:R-:W-:Y:S01]  /*30c0*/  FFMA.FTZ R5, -R37, R122, R134 ;  /* 0x0000007a25057223 */ /* 0x000fe20000010186 */
[----:B------:R-:W-:Y:S01]  /*30d0*/  FFMA.FTZ R141, R61, R126, R141 ;  /* 0x0000007e3d8d7223 */ /* 0x000fe2000001008d */
[----:B------:R-:W-:Y:S01]  /*30e0*/  FADD.FTZ R4, RZ, R4 ;  /* 0x00000004ff047221 */ /* 0x000fe20000010000 */
[----:B------:R-:W-:Y:S01]  /*30f0*/  FMUL.FTZ R143, R67, R143 ;  /* 0x0000008f438f7220 */ /* 0x000fe20000410000 */
[----:B------:R-:W-:Y:S01]  /*3100*/  FMUL.FTZ R153, R65, R102 ;  /* 0x0000006641997220 */ /* 0x000fe20000410000 */
[----:B------:R0:W-:Y:S01]  /*3110*/  STS [R68], R145 ;  /* 0x0000009144007388 */ /* 0x0001e20000000800 */
[----:B------:R-:W-:Y:S01]  /*3120*/  FADD.FTZ R6, R7, R6 ;  /* 0x0000000607067221 */ /* 0x000fe20000010000 */
[----:B------:R-:W-:Y:S01]  /*3130*/  FADD.FTZ R151, R4, R151 ;  /* 0x0000009704977221 */ /* 0x000fe20000010000 */
[----:B------:R-:W-:Y:S01]  /*3140*/  FFMA.FTZ R4, R37, -R104, R136 ;  /* 0x8000006825047223 */ /* 0x000fe20000010088 */
[----:B------:R1:W-:Y:S01]  /*3150*/  STS [R66+0x8], R149 ;  /* 0x0000089542007388 */ /* 0x0003e20000000800 */
[----:B------:R-:W-:Y:S01]  /*3160*/  FMUL.FTZ R7, R5, R108 ;  /* 0x0000006c05077220 */ /* 0x000fe20000410000 */
[----:B------:R-:W-:Y:S01]  /*3170*/  FFMA.FTZ R106, -R0, R125, R141 ;  /* 0x0000007d006a7223 */ /* 0x000fe2000001018d */
[----:B------:R-:W-:Y:S01]  /*3180*/  FMUL.FTZ R29, R51, R29 ;  /* 0x0000001d331d7220 */ /* 0x000fe20000410000 */
[----:B------:R2:W-:Y:S01]  /*3190*/  STS [R66+0xc], R147 ;  /* 0x00000c9342007388 */ /* 0x0005e20000000800 */
[----:B------:R-:W-:Y:S01]  /*31a0*/  FFMA.FTZ R7, R4, R102, R7 ;  /* 0x0000006604077223 */ /* 0x000fe20000010007 */
[----:B0-----:R-:W-:Y:S01]  /*31b0*/  FMUL.FTZ R145, R65, R108 ;  /* 0x0000006c41917220 */ /* 0x001fe20000410000 */
[----:B------:R-:W-:Y:S01]  /*31c0*/  FMUL.FTZ R9, R50, R9 ;  /* 0x0000000932097220 */ /* 0x000fe20000410000 */
[----:B------:R0:W-:Y:S01]  /*31d0*/  STS [R66+0x4], R143 ;  /* 0x0000048f42007388 */ /* 0x0001e20000000800 */
[----:B------:R-:W-:Y:S01]  /*31e0*/  FADD.FTZ R7, R6, R7 ;  /* 0x0000000706077221 */ /* 0x000fe20000010000 */
[----:B-1----:R-:W-:Y:S01]  /*31f0*/  FMUL.FTZ R149, R40, R133 ;  /* 0x0000008528957220 */ /* 0x002fe20000410000 */
[----:B------:R-:W-:Y:S01]  /*3200*/  FMUL.FTZ R33, R50, -R33 ;  /* 0x8000002132217220 */ /* 0x000fe20000410000 */
[----:B------:R1:W-:Y:S01]  /*3210*/  STS [R66+0x10], R153 ;  /* 0x0000109942007388 */ /* 0x0003e20000000800 */
[----:B------:R-:W-:Y:S01]  /*3220*/  FMUL.FTZ R141, R47, -R141 ;  /* 0x8000008d2f8d7220 */ /* 0x000fe20000410000 */
[----:B--2---:R-:W-:-:S02]  /*3230*/  FMUL.FTZ R147, R40, R137 ;  /* 0x0000008928937220 */ /* 0x004fc40000410000 */
[----:B------:R2:W-:Y:S01]  /*3240*/  STS [R66+0x14], R145 ;  /* 0x0000149142007388 */ /* 0x0005e20000000800 */
[----:B0-----:R-:W-:Y:S01]  /*3250*/  FMUL.FTZ R143, R5, R102 ;  /* 0x00000066058f7220 */ /* 0x001fe20000410000 */
[----:B------:R-:W-:Y:S01]  /*3260*/  FFMA.FTZ R102, R0, -R121, R139 ;  /* 0x8000007900667223 */ /* 0x000fe2000001008b */
[C---:B------:R-:W-:Y:S01]  /*3270*/  FMUL.FTZ R116, R106.reuse, R147 ;  /* 0x000000936a747220 */ /* 0x040fe20000410000 */
[----:B------:R-:W-:Y:S01]  /*3280*/  FMUL.FTZ R139, R47, R139 ;  /* 0x0000008b2f8b7220 */ /* 0x000fe20000410000 */
[-C--:B-1----:R-:W-:Y:S01]  /*3290*/  FMUL.FTZ R153, R106, R149.reuse ;  /* 0x000000956a997220 */ /* 0x082fe20000410000 */
[----:B------:R-:W-:Y:S01]  /*32a0*/  FFMA.FTZ R114, R4, R108, -R143 ;  /* 0x0000006c04727223 */ /* 0x000fe2000001088f */
[CC--:B------:R-:W-:Y:S01]  /*32b0*/  FFMA.FTZ R143, R102.reuse, R149.reuse, -R116 ;  /* 0x00000095668f7223 */ /* 0x0c0fe20000010874 */
[C---:B------:R-:W-:Y:S01]  /*32c0*/  FMUL.FTZ R149, R61.reuse, R149 ;  /* 0x000000953d957220 */ /* 0x040fe20000410000 */
[-C--:B------:R-:W-:Y:S01]  /*32d0*/  FFMA.FTZ R108, R102, R147.reuse, R153 ;  /* 0x00000093666c7223 */ /* 0x080fe20000010099 */
[----:B------:R-:W-:Y:S01]  /*32e0*/  FMUL.FTZ R147, R61, R147 ;  /* 0x000000933d937220 */ /* 0x000fe20000410000 */
[----:B------:R-:W-:Y:S01]  /*32f0*/  FADD.FTZ R114, R151, R114 ;  /* 0x0000007297727221 */ /* 0x000fe20000010000 */
[----:B--2---:R-:W-:Y:S01]  /*3300*/  FMUL.FTZ R145, R49, R136 ;  /* 0x0000008831917220 */ /* 0x004fe20000410000 */
[----:B------:R-:W-:Y:S01]  /*3310*/  STS [R66+0x1c], R149 ;  /* 0x00001c9542007388 */ /* 0x000fe20000000800 */
[----:B------:R-:W-:Y:S01]  /*3320*/  FADD.FTZ R7, R7, R108 ;  /* 0x0000006c07077221 */ /* 0x000fe20000010000 */
[----:B------:R-:W-:Y:S01]  /*3330*/  FADD.FTZ R6, R114, R143 ;  /* 0x0000008f72067221 */ /* 0x000fe20000010000 */
[----:B------:R-:W-:Y:S01]  /*3340*/  FMUL.FTZ R143, R51, -R28 ;  /* 0x8000001c338f7220 */ /* 0x000fe20000410000 */
[----:B------:R0:W-:Y:S01]  /*3350*/  STS [R66+0x18], R147 ;  /* 0x0000189342007388 */ /* 0x0001e20000000800 */
[----:B------:R-:W-:Y:S01]  /*3360*/  LEA R28, R48, -R39, 0x1 ;  /* 0x80000027301c7211 */ /* 0x000fe200078e08ff */
[----:B------:R-:W-:Y:S03]  /*3370*/  BAR.SYNC.DEFER_BLOCKING 0x0 ;  /* 0x0000000000007b1d */ /* 0x000fe60000010000 */
[----:B------:R-:W-:-:S02]  /*3380*/  ISETP.GE.AND P1, PT, R28, 0x1, PT ;  /* 0x000000011c00780c */ /* 0x000fc40003f26270 */
[----:B------:R-:W-:Y:S01]  /*3390*/  ISETP.GE.AND P2, PT, R28, 0x21, PT ;  /* 0x000000211c00780c */ /* 0x000fe20003f46270 */
[----:B0-----:R-:W-:Y:S01]  /*33a0*/  FMUL.FTZ R147, R49, -R134 ;  /* 0x8000008631937220 */ /* 0x001fe20000410000 */
        /* <DEDUP_REMOVED lines=18> */
[----:B0-----:R-:W0:Y:S04]  /*34d0*/  LDS R9, [R64+0x420] ;  /* 0x0004200040097984 */ /* 0x001e280000000800 */
[----:B------:R1:W-:Y:S04]  /*34e0*/  REDG.E.ADD.F32.FTZ.RN.STRONG.GPU desc[UR16][R10.64], R151 ;  /* 0x000000970a0079a6 */ /* 0x0003e8000c12f310 */
[----:B0-----:R1:W-:Y:S02]  /*34f0*/  REDG.E.ADD.F32.FTZ.RN.STRONG.GPU desc[UR16][R30.64], R9 ;  /* 0x000000091e0079a6 */ /* 0x0013e4000c12f310 */
.L_x_18498:
[----:B------:R-:W-:Y:S05]  /*3500*/  BSYNC.RECONVERGENT B0 ;  /* 0x0000000000007941 */ /* 0x000fea0003800200 */
.L_x_18497:
[----:B01----:R0:W1:Y:S01]  /*3510*/  LDS R9, [R81+0x4a0] ;  /* 0x0004a00051097984 */ /* 0x0030620000000800 */
[----:B------:R-:W-:Y:S04]  /*3520*/  BSSY.RECONVERGENT B0, `(.L_x_18499) ;  /* 0x0000004000007945 */ /* 0x000fe80003800200 */
[----:B------:R-:W-:Y:S05]  /*3530*/  @!P2 BRA `(.L_x_18500) ;  /* 0x000000000008a947 */ /* 0x000fea0003800000 */
[----:B------:R2:W-:Y:S04]  /*3540*/  REDG.E.ADD.F32.FTZ.RN.STRONG.GPU desc[UR16][R10.64+0x80], R153 ;  /* 0x000080990a0079a6 */ /* 0x0005e8000c12f310 */
[----:B-1----:R2:W-:Y:S02]  /*3550*/  REDG.E.ADD.F32.FTZ.RN.STRONG.GPU desc[UR16][R30.64+0x80], R9 ;  /* 0x000080091e0079a6 */ /* 0x0025e4000c12f310 */
.L_x_18500:
[----:B------:R-:W-:Y:S05]  /*3560*/  BSYNC.RECONVERGENT B0 ;  /* 0x0000000000007941 */ /* 0x000fea0003800200 */
.L_x_18499:
        /* <DEDUP_REMOVED lines=11> */
.L_x_18502:
[----:B------:R-:W-:Y:S05]  /*3620*/  BSYNC.RECONVERGENT B0 ;  /* 0x0000000000007941 */ /* 0x000fea0003800200 */
.L_x_18501:
[----:B--23--:R2:W3:Y:S01]  /*3630*/  LDS R9, [R79+0x5a0] ;  /* 0x0005a0004f097984 */ /* 0x00c4e20000000800 */
[----:B------:R-:W-:Y:S04]  /*3640*/  BSSY.RECONVERGENT B0, `(.L_x_18503) ;  /* 0x0000004000007945 */ /* 0x000fe80003800200 */
[----:B------:R-:W-:Y:S05]  /*3650*/  @!P1 BRA `(.L_x_18504) ;  /* 0x0000000000089947 */ /* 0x000fea0003800000 */
[----:B------:R4:W-:Y:S04]  /*3660*/  REDG.E.ADD.F32.FTZ.RN.STRONG.GPU desc[UR16][R10.64+0x180], R149 ;  /* 0x000180950a0079a6 */ /* 0x0009e8000c12f310 */
[----:B---3--:R4:W-:Y:S02]  /*3670*/  REDG.E.ADD.F32.FTZ.RN.STRONG.GPU desc[UR16][R30.64+0x180], R9 ;  /* 0x000180091e0079a6 */ /* 0x0089e4000c12f310 */
.L_x_18504:
[----:B------:R-:W-:Y:S05]  /*3680*/  BSYNC.RECONVERGENT B0 ;  /* 0x0000000000007941 */ /* 0x000fea0003800200 */
.L_x_18503:
[----:B---34-:R3:W4:Y:S01]  /*3690*/  LDS R9, [R78+0x620] ;  /* 0x000620004e097984 */ /* 0x0187220000000800 */
[----:B------:R-:W-:Y:S04]  /*36a0*/  BSSY.RECONVERGENT B0, `(.L_x_18505) ;  /* 0x0000004000007945 */ /* 0x000fe80003800200 */
[----:B------:R-:W-:Y:S05]  /*36b0*/  @!P2 BRA `(.L_x_18506) ;  /* 0x000000000008a947 */ /* 0x000fea0003800000 */
[----:B------:R0:W-:Y:S04]  /*36c0*/  REDG.E.ADD.F32.FTZ.RN.STRONG.GPU desc[UR16][R10.64+0x200], R157 ;  /* 0x0002009d0a0079a6 */ /* 0x0001e8000c12f310 */
[----:B----4-:R0:W-:Y:S02]  /*36d0*/  REDG.E.ADD.F32.FTZ.RN.STRONG.GPU desc[UR16][R30.64+0x200], R9 ;  /* 0x000200091e0079a6 */ /* 0x0101e4000c12f310 */
.L_x_18506:
[----:B------:R-:W-:Y:S05]  /*36e0*/  BSYNC.RECONVERGENT B0 ;  /* 0x0000000000007941 */ /* 0x000fea0003800200 */
.L_x_18505:
[----:B0---4-:R0:W4:Y:S01]  /*36f0*/  LDS R9, [R73+0x6a0] ;  /* 0x0006a00049097984 */ /* 0x0111220000000800 */
[----:B------:R-:W-:Y:S04]  /*3700*/  BSSY.RECONVERGENT B0, `(.L_x_18507) ;  /* 0x0000004000007945 */ /* 0x000fe80003800200 */
[----:B------:R-:W-:Y:S05]  /*3710*/  @!P3 BRA `(.L_x_18508) ;  /* 0x000000000008b947 */ /* 0x000fea0003800000 */
[----:B------:R0:W-:Y:S04]  /*3720*/  REDG.E.ADD.F32.FTZ.RN.STRONG.GPU desc[UR16][R10.64+0x280], R159 ;  /* 0x0002809f0a0079a6 */ /* 0x0001e8000c12f310 */
[----:B----4-:R0:W-:Y:S02]  /*3730*/  REDG.E.ADD.F32.FTZ.RN.STRONG.GPU desc[UR16][R30.64+0x280], R9 ;  /* 0x000280091e0079a6 */ /* 0x0101e4000c12f310 */
.L_x_18508:
[----:B------:R-:W-:Y:S05]  /*3740*/  BSYNC.RECONVERGENT B0 ;  /* 0x0000000000007941 */ /* 0x000fea0003800200 */
.L_x_18507:
[----:B0---4-:R0:W4:Y:S01]  /*3750*/  LDS R9, [R72+0x720] ;  /* 0x0007200048097984 */ /* 0x0111220000000800 */
[----:B------:R-:W-:Y:S04]  /*3760*/  BSSY.RECONVERGENT B0, `(.L_x_18509) ;  /* 0x0000004000007945 */ /* 0x000fe80003800200 */
[----:B------:R-:W-:Y:S05]  /*3770*/  @!P4 BRA `(.L_x_18510) ;  /* 0x000000000008c947 */ /* 0x000fea0003800000 */
[----:B------:R0:W-:Y:S04]  /*3780*/  REDG.E.ADD.F32.FTZ.RN.STRONG.GPU desc[UR16][R10.64+0x300], R161 ;  /* 0x000300a10a0079a6 */ /* 0x0001e8000c12f310 */
[----:B----4-:R0:W-:Y:S02]  /*3790*/  REDG.E.ADD.F32.FTZ.RN.STRONG.GPU desc[UR16][R30.64+0x300], R9 ;  /* 0x000300091e0079a6 */ /* 0x0101e4000c12f310 */
.L_x_18510:
[----:B------:R-:W-:Y:S05]  /*37a0*/  BSYNC.RECONVERGENT B0 ;  /* 0x0000000000007941 */ /* 0x000fea0003800200 */
.L_x_18509:
[----:B0---4-:R0:W4:Y:S01]  /*37b0*/  LDS R9, [R70+0x7a0] ;  /* 0x0007a00046097984 */ /* 0x0111220000000800 */
[----:B------:R-:W-:Y:S04]  /*37c0*/  BSSY.RECONVERGENT B0, `(.L_x_18511) ;  /* 0x0000004000007945 */ /* 0x000fe80003800200 */
[----:B------:R-:W-:Y:S05]  /*37d0*/  @!P5 BRA `(.L_x_18512) ;  /* 0x000000000008d947 */ /* 0x000fea0003800000 */
[----:B------:R0:W-:Y:S04]  /*37e0*/  REDG.E.ADD.F32.FTZ.RN.STRONG.GPU desc[UR16][R10.64+0x380], R163 ;  /* 0x000380a30a0079a6 */ /* 0x0001e8000c12f310 */
[----:B----4-:R0:W-:Y:S02]  /*37f0*/  REDG.E.ADD.F32.FTZ.RN.STRONG.GPU desc[UR16][R30.64+0x380], R9 ;  /* 0x000380091e0079a6 */ /* 0x0101e4000c12f310 */
.L_x_18512:
[----:B------:R-:W-:Y:S05]  /*3800*/  BSYNC.RECONVERGENT B0 ;  /* 0x0000000000007941 */ /* 0x000fea0003800200 */
.L_x_18511:
[----:B0-----:R-:W0:Y:S01]  /*3810*/  SHFL.DOWN PT, R10, R7, 0x1, 0x1f ;  /* 0x08201f00070a7f89 */ /* 0x001e2200000e0000 */
[----:B------:R-:W-:Y:S01]  /*3820*/  ISETP.GT.AND P1, PT, R62, 0x1e, PT ;  /* 0x0000001e3e00780c */ /* 0x000fe20003f24270 */
[----:B------:R-:W-:Y:S01]  /*3830*/  BSSY.RECONVERGENT B0, `(.L_x_18513) ;  /* 0x0000053000007945 */ /* 0x000fe20003800200 */
[----:B------:R-:W-:Y:S01]  /*3840*/  ISETP.NE.AND P2, PT, R86, RZ, PT ;  /* 0x000000ff5600720c */ /* 0x000fe20003f45270 */
[----:B----4-:R-:W4:Y:S10]  /*3850*/  SHFL.DOWN PT, R9, R6, 0x1, 0x1f ;  /* 0x08201f0006097f89 */ /* 0x010f3400000e0000 */
[----:B0-----:R-:W-:Y:S01]  /*3860*/  @!P1 FADD.FTZ R7, R7, R10 ;  /* 0x0000000a07079221 */ /* 0x001fe20000010000 */
[----:B----4-:R-:W-:-:S04]  /*3870*/  @!P1 FADD.FTZ R6, R6, R9 ;  /* 0x0000000906069221 */ /* 0x010fc80000010000 */
[----:B------:R-:W0:Y:S01]  /*3880*/  SHFL.DOWN PT, R10, R7, 0x2, 0x1f ;  /* 0x08401f00070a7f89 */ /* 0x000e2200000e0000 */
[----:B------:R-:W-:-:S03]  /*3890*/  ISETP.GT.AND P1, PT, R62, 0x1d, PT ;  /* 0x0000001d3e00780c */ /* 0x000fc60003f24270 */
[----:B------:R-:W4:Y:S10]  /*38a0*/  SHFL.DOWN PT, R9, R6, 0x2, 0x1f ;  /* 0x08401f0006097f89 */ /* 0x000f3400000e0000 */
        /* <DEDUP_REMOVED lines=8> */
[----:B------:R-:W-:Y:S01]  /*3930*/  ISETP.GT.AND P1, PT, R62, 0x17, PT ;  /* 0x000000173e00780c */ /* 0x000fe20003f24270 */
[C---:B------:R-:W-:Y:S02]  /*3940*/  FMUL.FTZ R9, R27.reuse, R137 ;  /* 0x000000891b097220 */ /* 0x040fe40000410000 */
[----:B------:R-:W4:Y:S02]  /*3950*/  SHFL.DOWN PT, R29, R6, 0x8, 0x1f ;  /* 0x09001f00061d7f89 */ /* 0x000f2400000e0000 */
[-C--:B------:R-:W-:Y:S01]  /*3960*/  FFMA.FTZ R11, R26, R133.reuse, -R9 ;  /* 0x000000851a0b7223 */ /* 0x080fe20000010809 */
[----:B------:R-:W-:-:S04]  /*3970*/  FMUL.FTZ R9, R27, R133 ;  /* 0x000000851b097220 */ /* 0x000fc80000410000 */
[----:B------:R-:W-:-:S03]  /*3980*/  FFMA.FTZ R9, R26, R137, R9 ;  /* 0x000000891a097223 */ /* 0x000fc60000010009 */
[----:B0-----:R-:W-:Y:S01]  /*3990*/  @!P1 FADD.FTZ R7, R7, R10 ;  /* 0x0000000a07079221 */ /* 0x001fe20000010000 */
[----:B------:R-:W-:Y:S01]  /*39a0*/  FMUL.FTZ R10, R125, R133 ;  /* 0x000000857d0a7220 */ /* 0x000fe20000410000 */
[----:B----4-:R-:W-:Y:S01]  /*39b0*/  @!P1 FADD.FTZ R6, R6, R29 ;  /* 0x0000001d06069221 */ /* 0x010fe20000010000 */
[----:B------:R-:W-:Y:S01]  /*39c0*/  FMUL.FTZ R29, R106, R11 ;  /* 0x0000000b6a1d7220 */ /* 0x000fe20000410000 */
[----:B------:R-:W-:Y:S01]  /*39d0*/  FMUL.FTZ R11, R27, R129 ;  /* 0x000000811b0b7220 */ /* 0x000fe20000410000 */
[----:B------:R-:W0:Y:S01]  /*39e0*/  SHFL.DOWN PT, R106, R7, 0x10, 0x1f ;  /* 0x0a001f00076a7f89 */ /* 0x000e2200000e0000 */
[----:B------:R-:W-:Y:S01]  /*39f0*/  FFMA.FTZ R28, R121, R137, R10 ;  /* 0x00000089791c7223 */ /* 0x000fe2000001000a */
[----:B------:R-:W-:Y:S01]  /*3a00*/  FFMA.FTZ R102, R102, R9, R29 ;  /* 0x0000000966667223 */ /* 0x000fe2000001001d */
[-C--:B------:R-:W-:Y:S01]  /*3a10*/  FMUL.FTZ R9, R122, R131.reuse ;  /* 0x000000837a097220 */ /* 0x080fe20000410000 */
[----:B------:R-:W4:Y:S01]  /*3a20*/  SHFL.DOWN PT, R31, R6, 0x10, 0x1f ;  /* 0x0a001f00061f7f89 */ /* 0x000f2200000e0000 */
[-C--:B------:R-:W-:Y:S01]  /*3a30*/  FFMA.FTZ R10, R26, R131.reuse, -R11 ;  /* 0x000000831a0a7223 */ /* 0x080fe2000001080b */
[C---:B------:R-:W-:Y:S01]  /*3a40*/  FMUL.FTZ R131, R27.reuse, R131 ;  /* 0x000000831b837220 */ /* 0x040fe20000410000 */
[----:B------:R-:W-:Y:S01]  /*3a50*/  FFMA.FTZ R104, R104, R129, R9 ;  /* 0x0000008168687223 */ /* 0x000fe20000010009 */
[----:B------:R-:W-:Y:S01]  /*3a60*/  FMUL.FTZ R9, R27, R35 ;  /* 0x000000231b097220 */ /* 0x000fe20000410000 */
[----:B------:R-:W-:Y:S01]  /*3a70*/  FMUL.FTZ R11, R5, R10 ;  /* 0x0000000a050b7220 */ /* 0x000fe20000410000 */
[-C--:B------:R-:W-:Y:S01]  /*3a80*/  FMUL.FTZ R10, R127, R135.reuse ;  /* 0x000000877f0a7220 */ /* 0x080fe20000410000 */
[CC--:B------:R-:W-:Y:S01]  /*3a90*/  FMUL.FTZ R5, R27.reuse, R135.reuse ;  /* 0x000000871b057220 */ /* 0x0c0fe20000410000 */
[----:B------:R-:W-:Y:S01]  /*3aa0*/  FFMA.FTZ R135, R26, R135, -R9 ;  /* 0x000000871a877223 */ /* 0x000fe20000010809 */
[C---:B------:R-:W-:Y:S01]  /*3ab0*/  FMUL.FTZ R9, R27.reuse, R120 ;  /* 0x000000781b097220 */ /* 0x040fe20000410000 */
[----:B------:R-:W-:Y:S01]  /*3ac0*/  ISETP.NE.AND P1, PT, R62, RZ, PT ;  /* 0x000000ff3e00720c */ /* 0x000fe20003f25270 */
[-C--:B------:R-:W-:Y:S01]  /*3ad0*/  FMUL.FTZ R27, R27, R118.reuse ;  /* 0x000000761b1b7220 */ /* 0x080fe20000410000 */
[C---:B------:R-:W-:Y:S01]  /*3ae0*/  FFMA.FTZ R131, R26.reuse, R129, R131 ;  /* 0x000000811a837223 */ /* 0x040fe20000010083 */
[----:B------:R-:W-:Y:S01]  /*3af0*/  FFMA.FTZ R9, R26, R118, -R9 ;  /* 0x000000761a097223 */ /* 0x000fe20000010809 */
[-C--:B------:R-:W-:Y:S01]  /*3b00*/  FFMA.FTZ R53, R40, R28.reuse, R53 ;  /* 0x0000001c28357223 */ /* 0x080fe20000010035 */
[----:B------:R-:W-:Y:S01]  /*3b10*/  FFMA.FTZ R29, R61, R28, R102 ;  /* 0x0000001c3d1d7223 */ /* 0x000fe20000010066 */
[-C--:B------:R-:W-:Y:S01]  /*3b20*/  FFMA.FTZ R28, R119, R35.reuse, R10 ;  /* 0x00000023771c7223 */ /* 0x080fe2000001000a */
[----:B------:R-:W-:Y:S01]  /*3b30*/  FFMA.FTZ R35, R26, R35, R5 ;  /* 0x000000231a237223 */ /* 0x000fe20000010005 */
[----:B------:R-:W-:Y:S01]  /*3b40*/  FMUL.FTZ R135, R100, R135 ;  /* 0x0000008764877220 */ /* 0x000fe20000410000 */
[----:B------:R-:W-:Y:S01]  /*3b50*/  FMUL.FTZ R10, R123, R118 ;  /* 0x000000767b0a7220 */ /* 0x000fe20000410000 */
[-C--:B------:R-:W-:Y:S01]  /*3b60*/  FFMA.FTZ R27, R26, R120.reuse, R27 ;  /* 0x000000781a1b7223 */ /* 0x080fe2000001001b */
[----:B------:R-:W-:Y:S01]  /*3b70*/  FMUL.FTZ R9, R34, R9 ;  /* 0x0000000922097220 */ /* 0x000fe20000410000 */
[----:B------:R-:W-:Y:S01]  /*3b80*/  FFMA.FTZ R30, R4, R131, R11 ;  /* 0x00000083041e7223 */ /* 0x000fe2000001000b */
[----:B0-----:R-:W-:Y:S01]  /*3b90*/  FADD.FTZ R4, R7, R106 ;  /* 0x0000006a07047221 */ /* 0x001fe20000010000 */
[----:B----4-:R-:W-:Y:S01]  /*3ba0*/  FADD.FTZ R5, R6, R31 ;  /* 0x0000001f06057221 */ /* 0x010fe20000010000 */
[----:B------:R-:W-:Y:S01]  /*3bb0*/  FFMA.FTZ R32, R32, R35, R135 ;  /* 0x0000002320207223 */ /* 0x000fe20000010087 */
[----:B------:R-:W-:Y:S01]  /*3bc0*/  FFMA.FTZ R10, R117, R120, R10 ;  /* 0x00000078750a7223 */ /* 0x000fe2000001000a */
[----:B------:R-:W-:Y:S01]  /*3bd0*/  FFMA.FTZ R8, R8, R27, R9 ;  /* 0x0000001b08087223 */ /* 0x000fe20000010009 */
[----:B------:R-:W-:Y:S01]  /*3be0*/  FADD.FTZ R52, R29, R52 ;  /* 0x000000341d347221 */ /* 0x000fe20000010000 */
[----:B------:R0:W-:Y:S01]  /*3bf0*/  @!P1 STS.64 [UR6+0xc68], R4 ;  /* 0x000c6804ff009988 */ /* 0x0001e20008000a06 */
[----:B------:R-:W-:Y:S01]  /*3c00*/  FFMA.FTZ R29, R65, R104, R30 ;  /* 0x00000068411d7223 */ /* 0x000fe2000001001e */
        /* <DEDUP_REMOVED lines=10> */
[----:B------:R-:W-:-:S02]  /*3cb0*/  FSEL R7, R7, R4, P1 ;  /* 0x0000000407077208 */ /* 0x000fc40000800000 */
[----:B------:R-:W-:Y:S01]  /*3cc0*/  FSEL R8, R6, R5, P1 ;  /* 0x0000000506087208 */ /* 0x000fe20000800000 */
[----:B0-----:R-:W-:Y:S06]  /*3cd0*/  @P2 BRA `(.L_x_18514) ;  /* 0x0000000000202947 */ /* 0x001fec0003800000 */
[----:B------:R-:W-:Y:S01]  /*3ce0*/  ISETP.NE.AND P1, PT, R84, UR8, PT ;  /* 0x0000000854007c0c */ /* 0x000fe2000bf25270 */
[----:B------:R-:W-:Y:S01]  /*3cf0*/  ULEA UR7, UR4, UR6, 0x3 ;  /* 0x0000000604077291 */ /* 0x000fe2000f8e18ff */
[----:B------:R-:W-:Y:S02]  /*3d00*/  MOV R6, R7 ;  /* 0x0000000700067202 */ /* 0x000fe40000000f00 */
[----:B------:R-:W-:-:S09]  /*3d10*/  MOV R7, R8 ;  /* 0x0000000800077202 */ /* 0x000fd20000000f00 */
[----:B------:R-:W0:Y:S02]  /*3d20*/  @P1 LDS.64 R4, [UR7+0x31b0] ;  /* 0x0031b007ff041984 */ /* 0x000e240008000a00 */
[----:B0-----:R-:W-:Y:S01]  /*3d30*/  @P1 FADD.FTZ R6, R6, R4 ;  /* 0x0000000406061221 */ /* 0x001fe20000010000 */
[----:B------:R-:W-:-:S05]  /*3d40*/  @P1 FADD.FTZ R7, R7, R5 ;  /* 0x0000000507071221 */ /* 0x000fca0000010000 */
[----:B------:R0:W-:Y:S02]  /*3d50*/  STS.64 [UR7+0x31b0], R6 ;  /* 0x0031b006ff007988 */ /* 0x0001e40008000a07 */
.L_x_18514:
[----:B------:R-:W-:Y:S05]  /*3d60*/  BSYNC.RECONVERGENT B0 ;  /* 0x0000000000007941 */ /* 0x000fea0003800200 */
.L_x_18513:
[----:B------:R-:W-:-:S04]  /*3d70*/  UIADD3 UR4, UPT, UPT, UR4, 0x1, URZ ;  /* 0x0000000104047890 */ /* 0x000fc8000fffe0ff */
[----:B------:R-:W-:-:S09]  /*3d80*/  UISETP.GE.AND UP0, UPT, UR4, UR9, UPT ;  /* 0x000000090400728c */ /* 0x000fd2000bf06270 */
[----:B------:R-:W-:Y:S05]  /*3d90*/  BRA.U !UP0, `(.L_x_18515) ;  /* 0xffffffd508347547 */ /* 0x000fea000b83ffff */
.L_x_18483:
[----:B------:R-:W4:Y:S01]  /*3da0*/  F2F.BF16.F32 R4, R55 ;  /* 0x0000003700047304 */ /* 0x000f220000202000 */
[----:B------:R-:W-:Y:S01]  /*3db0*/  BAR.SYNC.DEFER_BLOCKING 0x0 ;  /* 0x0000000000007b1d */ /* 0x000fe20000010000 */
[----:B------:R-:W-:Y:S01]  /*3dc0*/  SHF.L.U32 R10, R60, 0x7, RZ ;  /* 0x000000073c0a7819 */ /* 0x000fe200000006ff */
[----:B------:R-:W-:Y:S01]  /*3dd0*/  FADD.FTZ R103, R103, R58 ;  /* 0x0000003a67677221 */ /* 0x000fe20000010000 */
[----:B------:R-:W-:Y:S02]  /*3de0*/  IADD3 R93, P1, PT, R93, -0x200, RZ ;  /* 0xfffffe005d5d7810 */ /* 0x000fe40007f3e0ff */
[----:B------:R-:W-:-:S03]  /*3df0*/  SHF.R.S32.HI R11, RZ, 0x1f, R10 ;  /* 0x0000001fff0b7819 */ /* 0x000fc6000001140a */
[----:B------:R-:W0:Y:S01]  /*3e00*/  LDC.64 R20, c[0x0][0x4f8] ;  /* 0x00013e00ff147b82 */ /* 0x000e220000000a00 */
[----:B------:R-:W-:Y:S01]  /*3e10*/  F2F.BF16.F32 R57, R57 ;  /* 0x0000003900397304 */ /* 0x000fe20000202000 */
[----:B------:R-:W5:Y:S01]  /*3e20*/  LDCU.64 UR6, c[0x0][0x500] ;  /* 0x0000a000ff0677ac */ /* 0x000f620008000a00 */
[----:B------:R-:W-:Y:S01]  /*3e30*/  FADD.FTZ R103, R103, R56 ;  /* 0x0000003867677221 */ /* 0x000fe20000010000 */
[----:B------:R-:W-:Y:S02]  /*3e40*/  IADD3 R89, P2, PT, R89, -0x200, RZ ;  /* 0xfffffe0059597810 */ /* 0x000fe40007f5e0ff */
[----:B------:R-:W-:Y:S01]  /*3e50*/  IADD3 R94, P3, PT, R94, -0x100, RZ ;  /* 0xffffff005e5e7810 */ /* 0x000fe20007f7e0ff */
[----:B------:R-:W-:Y:S01]  /*3e60*/  FADD.FTZ R103, R103, R54 ;  /* 0x0000003667677221 */ /* 0x000fe20000010000 */
[----:B----4-:R-:W-:Y:S01]  /*3e70*/  IMAD.WIDE.U32 R4, R4, 0x10000, RZ ;  /* 0x0001000004047825 */ /* 0x010fe200078e00ff */
[----:B------:R-:W4:Y:S01]  /*3e80*/  F2F.BF16.F32 R0, R53 ;  /* 0x0000003500007304 */ /* 0x000f220000202000 */
[----:B------:R-:W1:Y:S01]  /*3e90*/  LDC.64 R22, c[0x0][0x550] ;  /* 0x00015400ff167b82 */ /* 0x000e620000000a00 */
[----:B------:R-:W-:Y:S01]  /*3ea0*/  IADD3 R96, P4, PT, R96, -0x100, RZ ;  /* 0xffffff0060607810 */ /* 0x000fe20007f9e0ff */
[----:B------:R-:W-:Y:S01]  /*3eb0*/  FADD.FTZ R103, R103, R52 ;  /* 0x0000003467677221 */ /* 0x000fe20000010000 */
[----:B------:R-:W-:-:S02]  /*3ec0*/  IADD3 R98, P5, PT, R98, -0x100, RZ ;  /* 0xffffff0062627810 */ /* 0x000fc40007fbe0ff */
[----:B------:R-:W-:Y:S02]  /*3ed0*/  IADD3.X R91, PT, PT, R91, -0x1, RZ, P1, !PT ;  /* 0xffffffff5b5b7810 */ /* 0x000fe40000ffe4ff */
[----:B------:R-:W2:Y:S01]  /*3ee0*/  F2F.BF16.F32 R59, R59 ;  /* 0x0000003b003b7304 */ /* 0x000ea20000202000 */
[----:B------:R-:W-:Y:S02]  /*3ef0*/  IADD3.X R87, PT, PT, R87, -0x1, RZ, P2, !PT ;  /* 0xffffffff57577810 */ /* 0x000fe400017fe4ff */
[----:B------:R-:W-:Y:S02]  /*3f00*/  IADD3.X R95, PT, PT, R95, -0x1, RZ, P3, !PT ;  /* 0xffffffff5f5f7810 */ /* 0x000fe40001ffe4ff */
[----:B------:R-:W-:Y:S02]  /*3f10*/  IADD3.X R97, PT, PT, R97, -0x1, RZ, P4, !PT ;  /* 0xffffffff61617810 */ /* 0x000fe400027fe4ff */
[----:B----4-:R-:W-:Y:S01]  /*3f20*/  PRMT R9, R57, 0x5410, R0 ;  /* 0x0000541039097816 */ /* 0x010fe20000000000 */
[----:B0-----:R-:W-:Y:S01]  /*3f30*/  IMAD.WIDE.U32 R6, R20, UR18, R10 ;  /* 0x0000001214067c25 */ /* 0x001fe2000f8e000a */
[----:B------:R-:W0:Y:S01]  /*3f40*/  F2F.BF16.F32 R0, R56 ;  /* 0x0000003800007304 */ /* 0x000e220000202000 */
[----:B------:R-:W-:-:S02]  /*3f50*/  IADD3.X R99, PT, PT, R99, -0x1, RZ, P5, !PT ;  /* 0xffffffff63637810 */ /* 0x000fc40002ffe4ff */
[----:B------:R-:W-:Y:S01]  /*3f60*/  LOP3.LUT R9, R9, R5, RZ, 0xfc, !PT ;  /* 0x0000000509097212 */ /* 0x000fe200078efcff */
[----:B------:R-:W-:Y:S01]  /*3f70*/  IMAD R7, R21, UR18, R7 ;  /* 0x0000001215077c24 */ /* 0x000fe2000f8e0207 */
[----:B--2---:R-:W-:-:S03]  /*3f80*/  LOP3.LUT R8, R4, R59, RZ, 0xfc, !PT ;  /* 0x0000003b04087212 */ /* 0x004fc600078efcff */
[----:B------:R-:W-:Y:S02]  /*3f90*/  F2F.BF16.F32 R17, R54 ;  /* 0x0000003600117304 */ /* 0x000fe40000202000 */
[----:B------:R5:W-:Y:S01]  /*3fa0*/  STS.64 [R69], R8 ;  /* 0x0000000845007388 */ /* 0x000be20000000a00 */
[----:B------:R-:W-:-:S03]  /*3fb0*/  NOP ;  /* 0x0000000000007918 */ /* 0x000fc60000000000 */
[----:B------:R-:W2:Y:S02]  /*3fc0*/  LDS.64 R4, [R69] ;  /* 0x0000000045047984 */ /* 0x000ea40000000a00 */
[----:B------:R-:W4:Y:S01]  /*3fd0*/  F2F.BF16.F32 R18, R52 ;  /* 0x0000003400127304 */ /* 0x000f220000202000 */
[----:B-----5:R-:W-:-:S07]  /*3fe0*/  IMAD.WIDE.U32 R8, R115, UR6, R6 ;  /* 0x0000000673087c25 */ /* 0x020fce000f8e0006 */
[----:B------:R-:W5:Y:S01]  /*3ff0*/  F2F.BF16.F32 R21, R58 ;  /* 0x0000003a00157304 */ /* 0x000f620000202000 */
[----:B------:R-:W-:Y:S01]  /*4000*/  IMAD R9, R115, UR7, R9 ;  /* 0x0000000773097c24 */ /* 0x000fe2000f8e0209 */
[----:B-1----:R-:W-:Y:S01]  /*4010*/  LEA R16, P0, R8, R22, 0x1 ;  /* 0x0000001608107211 */ /* 0x002fe200078008ff */
[----:B0-----:R-:W-:Y:S01]  /*4020*/  IMAD.WIDE.U32 R6, R0, 0x10000, RZ ;  /* 0x0001000000067825 */ /* 0x001fe200078e00ff */
[----:B------:R-:W0:Y:S01]  /*4030*/  LDCU.64 UR6, c[0x0][0x520] ;  /* 0x0000a400ff0677ac */ /* 0x000e220008000a00 */
[----:B----4-:R-:W-:Y:S02]  /*4040*/  PRMT R19, R17, 0x5410, R18 ;  /* 0x0000541011137816 */ /* 0x010fe40000000012 */
[----:B------:R-:W-:Y:S02]  /*4050*/  LEA.HI.X R17, R8, R23, R9, 0x1, P0 ;  /* 0x0000001708117211 */ /* 0x000fe400000f0c09 */
[----:B------:R-:W-:Y:S02]  /*4060*/  LOP3.LUT R19, R19, R7, RZ, 0xfc, !PT ;  /* 0x0000000713137212 */ /* 0x000fe400078efcff */
[----:B-----5:R-:W-:Y:S01]  /*4070*/  LOP3.LUT R18, R6, R21, RZ, 0xfc, !PT ;  /* 0x0000001506127212 */ /* 0x020fe200078efcff */
[----:B------:R-:W-:Y:S01]  /*4080*/  IMAD.WIDE.U32 R6, R82, 0x8, R16 ;  /* 0x0000000852067825 */ /* 0x000fe200078e0010 */
[----:B------:R-:W1:Y:S08]  /*4090*/  LDC.64 R20, c[0x0][0x518] ;  /* 0x00014600ff147b82 */ /* 0x000e700000000a00 */
[----:B------:R-:W4:Y:S01]  /*40a0*/  LDC.64 R16, c[0x0][0x560] ;  /* 0x00015800ff107b82 */ /* 0x000f220000000a00 */
[----:B--2---:R4:W-:Y:S07]  /*40b0*/  STG.E.64 desc[UR16][R6.64], R4 ;  /* 0x0000000406007986 */ /* 0x0049ee000c101b10 */
[----:B------:R-:W-:Y:S01]  /*40c0*/  BAR.SYNC.DEFER_BLOCKING 0x0 ;  /* 0x0000000000007b1d */ /* 0x000fe20000010000 */
[----:B-1----:R-:W-:-:S04]  /*40d0*/  IMAD.WIDE.U32 R10, R20, UR18, R10 ;  /* 0x00000012140a7c25 */ /* 0x002fc8000f8e000a */
[----:B------:R-:W-:Y:S02]  /*40e0*/  IMAD R11, R21, UR18, R11 ;  /* 0x00000012150b7c24 */ /* 0x000fe4000f8e020b */
[----:B0-----:R-:W-:-:S04]  /*40f0*/  IMAD.WIDE.U32 R10, R115, UR6, R10 ;  /* 0x00000006730a7c25 */ /* 0x001fc8000f8e000a */
[----:B------:R-:W-:Y:S01]  /*4100*/  IMAD R0, R115, UR7, R11 ;  /* 0x0000000773007c24 */ /* 0x000fe2000f8e020b */
[----:B----4-:R-:W-:-:S04]  /*4110*/  LEA R4, P0, R10, R16, 0x1 ;  /* 0x000000100a047211 */ /* 0x010fc800078008ff */
        /* <DEDUP_REMOVED lines=9> */
.L_x_18482:
        /* <DEDUP_REMOVED lines=34> */
.L_x_18518:
[----:B------:R-:W-:Y:S05]  /*43d0*/  BSYNC.RECONVERGENT B0 ;  /* 0x0000000000007941 */ /* 0x000fea0003800200 */
.L_x_18517:
[----:B------:R-:W-:Y:S05]  /*43e0*/  @!P0 BRA `(.L_x_18519) ;  /* 0x0000000000688947 */ /* 0x000fea0003800000 */
[----:B------:R-:W-:Y:S06]  /*43f0*/  BAR.SYNC.DEFER_BLOCKING 0x0 ;  /* 0x0000000000007b1d */ /* 0x000fec0000010000 */
[----:B------:R-:W-:Y:S01]  /*4400*/  BSSY.RECONVERGENT B0, `(.L_x_18519) ;  /* 0x0000018000007945 */ /* 0x000fe20003800200 */
[----:B------:R-:W2:Y:S01]  /*4410*/  SHFL.DOWN P0, R0, R103, 0x1, 0x1f ;  /* 0x08201f0067007f89 */ /* 0x000ea20000000000 */
        /* <DEDUP_REMOVED lines=22> */
.L_x_18520:
[----:B------:R-:W-:Y:S05]  /*4580*/  BSYNC.RECONVERGENT B0 ;  /* 0x0000000000007941 */ /* 0x000fea0003800200 */
.L_x_18519:
        /* <DEDUP_REMOVED lines=8> */
.L_x_18521:
        /* <DEDUP_REMOVED lines=16> */
.L_x_18522:
        /* <DEDUP_REMOVED lines=15> */
.L_x_18820:


//--------------------- .text._Z25selective_scan_bwd_kernelI32Selective_Scan_bwd_kernel_traitsILi32ELi4ELb1ELb1ELb1ELb0ELb1EN3c108BFloat16ENS1_7complexIfEEEEv12SSMParamsBwd --------------------------
	.section	.text._Z25selective_scan_bwd_kernelI32Selective_Scan_bwd_kernel_traitsILi32ELi4ELb1ELb1ELb1ELb0ELb1EN3c108BFloat16ENS1_7complexIfEEEEv12SSMParamsBwd,"ax",@progbits
	.align	128
        .global         _Z25selective_scan_bwd_kernelI32Selective_Scan_bwd_kernel_traitsILi32ELi4ELb1ELb1ELb1ELb0ELb1EN3c108BFloat16ENS1_7complexIfEEEEv12SSMParamsBwd
        .type           _Z25selective_scan_bwd_kernelI32Selective_Scan_bwd_kernel_traitsILi32ELi4ELb1ELb1ELb1ELb0ELb1EN3c108BFloat16ENS1_7complexIfEEEEv12SSMParamsBwd,@function
        .size           _Z25selective_scan_bwd_kernelI32Selective_Scan_bwd_kernel_traitsILi32ELi4ELb1ELb1ELb1ELb0ELb1EN3c108BFloat16ENS1_7complexIfEEEEv12SSMParamsBwd,(.L_x_18821 - _Z25selective_scan_bwd_kernelI32Selective_Scan_bwd_kernel_traitsILi32ELi4ELb1ELb1ELb1ELb0ELb1EN3c108BFloat16ENS1_7complexIfEEEEv12SSMParamsBwd)
        .other          _Z25selective_scan_bwd_kernelI32Selective_Scan_bwd_kernel_traitsILi32ELi4ELb1ELb1ELb1ELb0ELb1EN3c108BFloat16ENS1_7complexIfEEEEv12SSMParamsBwd,@"STO_CUDA_ENTRY STV_DEFAULT"
_Z25selective_scan_bwd_kernelI32Selective_Scan_bwd_kernel_traitsILi32ELi4ELb1ELb1ELb1ELb0ELb1EN3c108BFloat16ENS1_7complexIfEEEEv12SSMParamsBwd:
.text._Z25selective_scan_bwd_kernelI32Selective_Scan_bwd_kernel_traitsILi32ELi4ELb1ELb1ELb1ELb0ELb1EN3c108BFloat16ENS1_7complexIfEEEEv12SSMParamsBwd:
        /* <DEDUP_REMOVED lines=203> */
.L_x_18558:
[----:B------:R-:W-:Y:S01]  /*0cb0*/  BAR.SYNC.DEFER_BLOCKING 0x0 ;  /* 0x0000000000007b1d */ /* 0x000fe20000010000 */
[----:B------:R-:W-:-:S07]  /*0cc0*/  IMAD.WIDE.U32 R6, R84, 0x8, R100 ;  /* 0x0000000854067825 */ /* 0x000fce00078e0064 */
[----:B0-----:R-:W0:Y:S01]  /*0cd0*/  S2UR UR6, SR_CgaCtaId ;  /* 0x00000000000679c3 */ /* 0x001e220000008800 */
[----:B------:R-:W1:Y:S01]  /*0ce0*/  S2R R68, SR_LANEID ;  /* 0x0000000000447919 */ /* 0x000e620000000000 */
[----:B------:R-:W-:Y:S01]  /*0cf0*/  UMOV UR4, 0x400 ;  /* 0x0000040000047882 */ /* 0x000fe20000000000 */
[----:B------:R-:W-:-:S04]  /*0d00*/  IMAD.WIDE.U32 R10, R84, 0x8, R98 ;  /* 0x00000008540a7825 */ /* 0x000fc800078e0062 */
[----:B------:R-:W-:Y:S01]  /*0d10*/  IMAD.WIDE.U32 R18, R84, 0x8, R96 ;  /* 0x0000000854127825 */ /* 0x000fe200078e0060 */
[----:B------:R-:W2:Y:S03]  /*0d20*/  LDC.64 R20, c[0x0][0x410] ;  /* 0x00010400ff147b82 */ /* 0x000ea60000000a00 */
[----:B------:R-:W-:-:S05]  /*0d30*/  HFMA2 R17, -RZ, RZ, 0, 0 ;  /* 0x00000000ff117431 */ /* 0x000fca00000001ff */
[----:B------:R-:W3:Y:S01]  /*0d40*/  LDC.64 R22, c[0x0][0x418] ;  /* 0x00010600ff167b82 */ /* 0x000ee20000000a00 */
[----:B------:R-:W4:Y:S01]  /*0d50*/  LDG.E.64 R8, desc[UR16][R6.64] ;  /* 0x0000001006087981 */ /* 0x000f22000c1e1b00 */
[----:B------:R-:W-:Y:S01]  /*0d60*/  IADD3 R66, PT, PT, R86, -0x1, RZ ;  /* 0xffffffff56427810 */ /* 0x000fe20007ffe0ff */
[----:B------:R-:W3:Y:S01]  /*0d70*/  LDCU.64 UR8, c[0x0][0x490] ;  /* 0x00009200ff0877ac */ /* 0x000ee20008000a00 */
[----:B0-----:R-:W-:-:S04]  /*0d80*/  ULEA UR4, UR6, UR4, 0x18 ;  /* 0x0000000406047291 */ /* 0x001fc8000f8ec0ff */
[----:B------:R-:W0:Y:S01]  /*0d90*/  LDC.64 R24, c[0x0][0x488] ;  /* 0x00012200ff187b82 */ /* 0x000e220000000a00 */
[----:B------:R-:W-:Y:S01]  /*0da0*/  SHF.L.U32 R16, R66, 0x7, RZ ;  /* 0x0000000742107819 */ /* 0x000fe200000006ff */
[----:B------:R-:W0:Y:S06]  /*0db0*/  LDCU.64 UR6, c[0x0][0x510] ;  /* 0x0000a200ff0677ac */ /* 0x000e2c0008000a00 */
[----:B------:R-:W0:Y:S01]  /*0dc0*/  LDC.64 R26, c[0x0][0x428] ;  /* 0x00010a00ff1a7b82 */ /* 0x000e220000000a00 */
[----:B-1----:R-:W-:Y:S01]  /*0dd0*/  LEA R67, R68, UR4, 0x3 ;  /* 0x0000000444437c11 */ /* 0x002fe2000f8e18ff */
[----:B------:R-:W1:Y:S06]  /*0de0*/  LDCU UR4, c[0x0][0x38c] ;  /* 0x00007180ff0477ac */ /* 0x000e6c0008000800 */
[----:B------:R-:W1:Y:S08]  /*0df0*/  LDC.64 R28, c[0x0][0x478] ;  /* 0x00011e00ff1c7b82 */ /* 0x000e700000000a00 */
[----:B------:R-:W1:Y:S01]  /*0e00*/  LDC.64 R38, c[0x0][0x508] ;  /* 0x00014200ff267b82 */ /* 0x000e620000000a00 */
[----:B----4-:R2:W-:Y:S01]  /*0e10*/  STS.64 [R67], R8 ;  /* 0x0000000843007388 */ /* 0x0105e20000000a00 */
[----:B------:R-:W-:-:S03]  /*0e20*/  NOP ;  /* 0x0000000000007918 */ /* 0x000fc60000000000 */
[----:B------:R-:W-:Y:S03]  /*0e30*/  LDS.64 R4, [R67] ;  /* 0x0000000043047984 */ /* 0x000fe60000000a00 */
[----:B------:R-:W-:Y:S06]  /*0e40*/  BAR.SYNC.DEFER_BLOCKING 0x0 ;  /* 0x0000000000007b1d */ /* 0x000fec0000010000 */
[----:B------:R-:W4:Y:S04]  /*0e50*/  LDG.E.64 R10, desc[UR16][R10.64] ;  /* 0x000000100a0a7981 */ /* 0x000f28000c1e1b00 */
[----:B----4-:R0:W-:Y:S01]  /*0e60*/  STS.64 [R67], R10 ;  /* 0x0000000a43007388 */ /* 0x0101e20000000a00 */
[----:B------:R-:W-:-:S03]  /*0e70*/  NOP ;  /* 0x0000000000007918 */ /* 0x000fc60000000000 */
[----:B------:R-:W-:Y:S01]  /*0e80*/  LDS.64 R6, [R67] ;  /* 0x0000000043067984 */ /* 0x000fe20000000a00 */
[----:B------:R-:W-:Y:S06]  /*0e90*/  BAR.SYNC.DEFER_BLOCKING 0x0 ;  /* 0x0000000000007b1d */ /* 0x000fec0000010000 */
[----:B------:R-:W4:Y:S01]  /*0ea0*/  LDG.E.64 R18, desc[UR16][R18.64] ;  /* 0x0000001012127981 */ /* 0x000f22000c1e1b00 */
[----:B--2---:R-:W-:-:S04]  /*0eb0*/  IMAD.WIDE.U32 R8, R20, UR18, R16 ;  /* 0x0000001214087c25 */ /* 0x004fc8000f8e0010 */
[----:B------:R-:W-:Y:S02]  /*0ec0*/  IMAD R9, R21, UR18, R9 ;  /* 0x0000001215097c24 */ /* 0x000fe4000f8e0209 */
[----:B---3--:R-:W-:-:S04]  /*0ed0*/  IMAD.WIDE.U32 R8, R115, R22, R8 ;  /* 0x0000001673087225 */ /* 0x008fc800078e0008 */
[----:B------:R-:W-:Y:S01]  /*0ee0*/  IMAD R0, R115, R23, R9 ;  /* 0x0000001773007224 */ /* 0x000fe200078e0209 */
[----:B0-----:R-:W-:-:S04]  /*0ef0*/  LEA R10, P0, R8, R24, 0x1 ;  /* 0x00000018080a7211 */ /* 0x001fc800078008ff */
        /* <DEDUP_REMOVED lines=50> */
[----:B------:R-:W-:-:S04]  /*1220*/  FMUL.FTZ R25, R25, R26 ;  /* 0x0000001a19197220 */ /* 0x000fc80000410000 */
        /* <DEDUP_REMOVED lines=21> */
[----:B------:R-:W-:Y:S02]  /*1380*/  FMUL.FTZ R23, R23, R32 ;  /* 0x0000002017177220 */ /* 0x000fe40000410000 */
        /* <DEDUP_REMOVED lines=62> */
.L_x_18524:
        /* <DEDUP_REMOVED lines=42> */
[----:B------:R-:W-:Y:S01]  /*1a10*/  LEA R43, R68, R67, 0x3 ;  /* 0x00000043442b7211 */ /* 0x000fe200078e18ff */
[----:B------:R-:W-:Y:S01]  /*1a20*/  FMUL.FTZ R40, R57, R64 ;  /* 0x0000004039287220 */ /* 0x000fe20000410000 */
[----:B------:R-:W-:Y:S01]  /*1a30*/  ISETP.EQ.AND P0, PT, R88, RZ, P0 ;  /* 0x000000ff5800720c */ /* 0x000fe20000702270 */
[----:B------:R-:W-:Y:S01]  /*1a40*/  FMUL.FTZ R39, R55, R58 ;  /* 0x0000003a37277220 */ /* 0x000fe20000410000 */
[----:B------:R-:W-:Y:S01]  /*1a50*/  MOV R63, RZ ;  /* 0x000000ff003f7202 */ /* 0x000fe20000000f00 */
[----:B------:R-:W2:Y:S01]  /*1a60*/  LDC.64 R18, c[0x0][0x440] ;  /* 0x00011000ff127b82 */ /* 0x000ea20000000a00 */
[----:B------:R-:W-:Y:S01]  /*1a70*/  LOP3.LUT R38, R38, 0x100, RZ, 0xc0, !PT ;  /* 0x0000010026267812 */ /* 0x000fe200078ec0ff */
[----:B------:R-:W3:Y:S01]  /*1a80*/  LDCU UR8, c[0x0][0x394] ;  /* 0x00007280ff0877ac */ /* 0x000ee20008000800 */
[----:B------:R-:W-:-:S02]  /*1a90*/  LOP3.LUT R114, R5, 0x100, RZ, 0xc0, !PT ;  /* 0x0000010005727812 */ /* 0x000fc400078ec0ff */
[C---:B------:R-:W-:Y:S01]  /*1aa0*/  IADD3 R0, PT, PT, R5.reuse, R88, RZ ;  /* 0x0000005805007210 */ /* 0x040fe20007ffe0ff */
[----:B------:R-:W4:Y:S01]  /*1ab0*/  LDCU UR9, c[0x0][0x38c] ;  /* 0x00007180ff0977ac */ /* 0x000f220008000800 */
[----:B------:R-:W-:Y:S01]  /*1ac0*/  LEA.HI.X.SX32 R27, R5, RZ, 0x1, P1 ;  /* 0x000000ff051b7211 */ /* 0x000fe200008f0eff */
[----:B------:R-:W0:Y:S01]  /*1ad0*/  LDC.64 R20, c[0x0][0x3a8] ;  /* 0x0000ea00ff147b82 */ /* 0x000e220000000a00 */
[----:B------:R-:W-:-:S07]  /*1ae0*/  UMOV UR4, URZ ;  /* 0x000000ff00047c82 */ /* 0x000fce0008000000 */
[----:B------:R-:W0:Y:S08]  /*1af0*/  LDC.64 R78, c[0x0][0x3e0] ;  /* 0x0000f800ff4e7b82 */ /* 0x000e300000000a00 */
[----:B------:R-:W0:Y:S08]  /*1b00*/  LDC.64 R22, c[0x0][0x4d0] ;  /* 0x00013400ff167b82 */ /* 0x000e300000000a00 */
[----:B---34-:R-:W0:Y:S02]  /*1b10*/  LDC.64 R24, c[0x0][0x4f0] ;  /* 0x00013c00ff187b82 */ /* 0x018e240000000a00 */
.L_x_18557:
[----:B-1----:R-:W-:-:S04]  /*1b20*/  IMAD.WIDE.U32 R4, R76, UR4, RZ ;  /* 0x000000044c047c25 */ /* 0x002fc8000f8e00ff */
[----:B------:R-:W-:Y:S01]  /*1b30*/  IMAD R5, R77, UR4, R5 ;  /* 0x000000044d057c24 */ /* 0x000fe2000f8e0205 */
[----:B0-----:R-:W-:-:S04]  /*1b40*/  LEA R6, P1, R4, R95, 0x1 ;  /* 0x0000005f04067211 */ /* 0x001fc800078208ff */
[----:B------:R-:W-:-:S03]  /*1b50*/  LEA.HI.X R7, R4, R93, R5, 0x1, P1 ;  /* 0x0000005d04077211 */ /* 0x000fc600008f0c05 */
[----:B------:R-:W-:-:S05]  /*1b60*/  IMAD.WIDE.U32 R30, R73, 0x8, R6 ;  /* 0x00000008491e7825 */ /* 0x000fca00078e0006 */
[----:B---3--:R-:W3:Y:S04]  /*1b70*/  LDG.E.64 R4, desc[UR16][R30.64] ;  /* 0x000000101e047981 */ /* 0x008ee8000c1e1b00 */
[----:B------:R-:W4:Y:S01]  /*1b80*/  LDG.E.64 R6, desc[UR16][R30.64+0x100] ;  /* 0x000100101e067981 */ /* 0x000f22000c1e1b00 */
[----:B------:R-:W-:Y:S02]  /*1b90*/  MOV R8, R2 ;  /* 0x0000000200087202 */ /* 0x000fe40000000f00 */
[----:B------:R-:W-:-:S03]  /*1ba0*/  MOV R9, R103 ;  /* 0x0000006700097202 */ /* 0x000fc60000000f00 */
[----:B0-----:R-:W-:-:S04]  /*1bb0*/  IMAD.WIDE.U32 R8, R20, UR4, R8 ;  /* 0x0000000414087c25 */ /* 0x001fc8000f8e0008 */
[----:B------:R-:W-:Y:S01]  /*1bc0*/  IMAD R9, R21, UR4, R9 ;  /* 0x0000000415097c24 */ /* 0x000fe2000f8e0209 */
[----:B--2---:R-:W-:-:S04]  /*1bd0*/  LEA R28, P1, R8, R18, 0x3 ;  /* 0x00000012081c7211 */ /* 0x004fc800078218ff */
[----:B------:R-:W-:Y:S01]  /*1be0*/  LEA.HI.X R29, R8, R19, R9, 0x3, P1 ;  /* 0x00000013081d7211 */ /* 0x000fe200008f1c09 */
[----:B------:R-:W-:-:S04]  /*1bf0*/  IMAD.WIDE.U32 R8, R78, UR4, RZ ;  /* 0x000000044e087c25 */ /* 0x000fc8000f8e00ff */
[----:B------:R-:W-:Y:S01]  /*1c00*/  IMAD R9, R79, UR4, R9 ;  /* 0x000000044f097c24 */ /* 0x000fe2000f8e0209 */
[C---:B------:R-:W-:Y:S01]  /*1c10*/  LEA R10, P1, R8.reuse, R91, 0x1 ;  /* 0x0000005b080a7211 */ /* 0x040fe200078208ff */
[----:B------:R-:W2:Y:S03]  /*1c20*/  LDG.E.64 R28, desc[UR16][R28.64] ;  /* 0x000000101c1c7981 */ /* 0x000ea6000c1e1b00 */
[----:B------:R-:W-:-:S03]  /*1c30*/  LEA.HI.X R11, R8, R89, R9, 0x1, P1 ;  /* 0x00000059080b7211 */ /* 0x000fc600008f0c09 */
[----:B------:R-:W-:Y:S01]  /*1c40*/  IMAD.WIDE.U32 R10, R73, 0x8, R10 ;  /* 0x00000008490a7825 */ /* 0x000fe200078e000a */
[----:B---3--:R2:W-:Y:S04]  /*1c50*/  STS.64 [R67], R4 ;  /* 0x0000000443007388 */ /* 0x0085e80000000a00 */
[----:B----4-:R-:W-:Y:S01]  /*1c60*/  STS.64 [R67+0x100], R6 ;  /* 0x0001000643007388 */ /* 0x010fe20000000a00 */
        /* <DEDUP_REMOVED lines=12> */
[-C--:B------:R-:W-:Y:S01]  /*1d30*/  FMUL.FTZ R4, R54, R8.reuse ;  /* 0x0000000836047220 */ /* 0x080fe20000410000 */
        /* <DEDUP_REMOVED lines=15> */
[----:B------:R-:W1:Y:S08]  /*1e30*/  MUFU.SIN R119, R104 ;  /* 0x0000006800777308 */ /* 0x000e700000000400 */
[----:B------:R-:W5:Y:S01]  /*1e40*/  MUFU.COS R125, R110 ;  /* 0x0000006e007d7308 */ /* 0x000f620000000000 */
[----:B--2---:R-:W-:Y:S01]  /*1e50*/  FMUL.FTZ R121, R120, R121 ;  /* 0x0000007978797220 */ /* 0x004fe20000410000 */
[----:B0-----:R-:W-:-:S02]  /*1e60*/  PRMT R124, R6, 0x7632, R124 ;  /* 0x00007632067c7816 */ /* 0x001fc4000000007c */
[C---:B------:R-:W-:Y:S02]  /*1e70*/  PRMT R126, R7.reuse, 0x7632, R126 ;  /* 0x00007632077e7816 */ /* 0x040fe4000000007e */
[----:B------:R-:W-:Y:S02]  /*1e80*/  SHF.L.U32 R112, R7, 0x10, RZ ;  /* 0x0000001007707819 */ /* 0x000fe400000006ff */
[----:B------:R-:W0:Y:S01]  /*1e90*/  MUFU.COS R117, R36 ;  /* 0x0000002400757308 */ /* 0x000e220000000000 */
[----:B-1----:R-:W-:Y:S01]  /*1ea0*/  FMUL.FTZ R120, R120, R119 ;  /* 0x0000007778787220 */ /* 0x002fe20000410000 */
[----:B------:R-:W-:Y:S02]  /*1eb0*/  PRMT R122, R5, 0x7632, R122 ;  /* 0x00007632057a7816 */ /* 0x000fe4000000007a */
[----:B------:R-:W-:Y:S02]  /*1ec0*/  SHF.L.U32 R124, R124, 0x10, RZ ;  /* 0x000000107c7c7819 */ /* 0x000fe400000006ff */
[----:B------:R-:W-:-:S02]  /*1ed0*/  SHF.L.U32 R122, R122, 0x10, RZ ;  /* 0x000000107a7a7819 */ /* 0x000fc400000006ff */
[----:B------:R1:W2:Y:S01]  /*1ee0*/  MUFU.SIN R123, R110 ;  /* 0x0000006e007b7308 */ /* 0x0002a20000000400 */
[----:B-----5:R-:W-:Y:S01]  /*1ef0*/  FMUL.FTZ R119, R118, R125 ;  /* 0x0000007d76777220 */ /* 0x020fe20000410000 */
[----:B------:R-:W-:-:S06]  /*1f00*/  SHF.L.U32 R126, R126, 0x10, RZ ;  /* 0x000000107e7e7819 */ /* 0x000fcc00000006ff */
[----:B------:R-:W5:Y:S01]  /*1f10*/  MUFU.SIN R37, R36 ;  /* 0x0000002400257308 */ /* 0x000f620000000400 */
[----:B0-----:R-:W-:Y:S01]  /*1f20*/  FMUL.FTZ R104, R106, R117 ;  /* 0x000000756a687220 */ /* 0x001fe20000410000 */
[----:B-1----:R-:W-:Y:S02]  /*1f30*/  SHF.L.U32 R110, R6, 0x10, RZ ;  /* 0x00000010066e7819 */ /* 0x002fe400000006ff */
[----:B------:R-:W-:-:S04]  /*1f40*/  SHF.L.U32 R117, R4, 0x10, RZ ;  /* 0x0000001004757819 */ /* 0x000fc800000006ff */
[----:B------:R-:W-:Y:S01]  /*1f50*/  MUFU.COS R36, R108 ;  /* 0x0000006c00247308 */ /* 0x000fe20000000000 */
[----:B--2---:R-:W-:Y:S01]  /*1f60*/  FMUL.FTZ R118, R118, R123 ;  /* 0x0000007b76767220 */ /* 0x004fe20000410000 */
[----:B------:R-:W-:-:S04]  /*1f70*/  PRMT R123, R4, 0x7632, R123 ;  /* 0x00007632047b7816 */ /* 0x000fc8000000007b */
[----:B------:R-:W-:Y:S02]  /*1f80*/  SHF.L.U32 R123, R123, 0x10, RZ ;  /* 0x000000107b7b7819 */ /* 0x000fe400000006ff */
[----:B------:R0:W1:Y:S01]  /*1f90*/  MUFU.SIN R34, R108 ;  /* 0x0000006c00227308 */ /* 0x0000620000000400 */
[----:B-----5:R-:W-:Y:S01]  /*1fa0*/  FMUL.FTZ R106, R106, R37 ;  /* 0x000000256a6a7220 */ /* 0x020fe20000410000 */
[----:B0-----:R-:W-:Y:S01]  /*1fb0*/  SHF.L.U32 R108, R5, 0x10, RZ ;  /* 0x00000010056c7819 */ /* 0x001fe200000006ff */
[----:B---3--:R0:W-:Y:S04]  /*1fc0*/  STS.64 [R67+0x210], R30 ;  /* 0x0002101e43007388 */ /* 0x0081e80000000a00 */
[----:B----4-:R2:W-:Y:S01]  /*1fd0*/  STS.64 [R67+0x310], R32 ;  /* 0x0003102043007388 */ /* 0x0105e20000000a00 */
[----:B------:R-:W-:-:S03]  /*1fe0*/  NOP ;  /* 0x0000000000007918 */ /* 0x000fc60000000000 */
[----:B------:R-:W3:Y:S01]  /*1ff0*/  LDS.128 R8, [R43+0x210] ;  /* 0x000210002b087984 */ /* 0x000ee20000000c00 */
[----:B0-----:R-:W-:Y:S02]  /*2000*/  IADD3 R30, PT, PT, R114, UR4, RZ ;  /* 0x00000004721e7c10 */ /* 0x001fe4000fffe0ff */
[----:B------:R-:W-:Y:S01]  /*2010*/  P2R R31, PR, RZ, 0x4 ;  /* 0x00000004ff1f7803 */ /* 0x000fe20000000000 */
[C---:B-1----:R-:W-:Y:S01]  /*2020*/  FMUL.FTZ R31, R35.reuse, R34 ;  /* 0x00000022231f7220 */ /* 0x042fe20000410000 */
[----:B--2---:R-:W-:Y:S01]  /*2030*/  SEL R32, R30, R85, !P2 ;  /* 0x000000551e207207 */ /* 0x004fe20005000000 */
[----:B------:R-:W-:-:S03]  /*2040*/  FMUL.FTZ R30, R35, R36 ;  /* 0x00000024231e7220 */ /* 0x000fc60000410000 */
[----:B------:R-:W-:-:S05]  /*2050*/  LEA R32, R32, UR6, 0x3 ;  /* 0x0000000620207c11 */ /* 0x000fca000f8e18ff */
[----:B------:R0:W-:Y:S01]  /*2060*/  STS.64 [R32+0x10b0], R30 ;  /* 0x0010b01e20007388 */ /* 0x0001e20000000a00 */
[C---:B---3--:R-:W-:Y:S02]  /*2070*/  PRMT R6, R10.reuse, 0x7632, R6 ;  /* 0x000076320a067816 */ /* 0x048fe40000000006 */
[----:B------:R-:W-:Y:S02]  /*2080*/  SHF.L.U32 R7, R10, 0x10, RZ ;  /* 0x000000100a077819 */ /* 0x000fe400000006ff */
[----:B------:R-:W-:Y:S02]  /*2090*/  PRMT R4, R8, 0x7632, R4 ;  /* 0x0000763208047816 */ /* 0x000fe40000000004 */
        /* <DEDUP_REMOVED lines=27> */
.L_x_18527:
[----:B------:R0:W1:Y:S02]  /*2250*/  LDS.64 R8, [R87+UR5+0x20b8] ;  /* 0x0020b80557087984 */ /* 0x0000640008000a00 */
.L_x_18528:
[----:B------:R-:W-:Y:S05]  /*2260*/  BSYNC.RECONVERGENT B0 ;  /* 0x0000000000007941 */ /* 0x000fea0003800200 */
.L_x_18526:
[----:B------:R-:W4:Y:S01]  /*2270*/  @P0 LDC R5, c[0x0][0x38c] ;  /* 0x0000e300ff050b82 */ /* 0x000f220000000800 */
[----:B------:R-:W-:Y:S01]  /*2280*/  CS2R R10, SRZ ;  /* 0x00000000000a7805 */ /* 0x000fe2000001ff00 */
[----:B----4-:R-:W-:-:S04]  /*2290*/  @P0 IMAD R5, R44, R5, UR4 ;  /* 0x000000042c050e24 */ /* 0x010fc8000f8e0205 */
[----:B--2---:R-:W-:-:S05]  /*22a0*/  @P0 IMAD.WIDE R4, R5, 0x10, R14 ;  /* 0x0000001005040825 */ /* 0x004fca00078e020e */
        /* <DEDUP_REMOVED lines=15> */
[----:B------:R-:W-:Y:S01]  /*23a0*/  ISETP.GE.AND P1, PT, R68, 0x1, PT ;  /* 0x000000014400780c */ /* 0x000fe20003f26270 */
[----:B------:R-:W-:Y:S01]  /*23b0*/  ULEA UR7, UR4, UR6, 0x4 ;  /* 0x0000000604077291 */ /* 0x000fe2000f8e20ff */
[C---:B------:R-:W-:Y:S01]  /*23c0*/  FFMA.FTZ R6, R59.reuse, R144, R6 ;  /* 0x000000903b067223 */ /* 0x040fe20000010006 */
[----:B------:R-:W-:Y:S01]  /*23d0*/  FFMA.FTZ R7, R59, R140, R7 ;  /* 0x0000008c3b077223 */ /* 0x000fe20000010007 */
[----:B------:R-:W-:Y:S01]  /*23e0*/  ISETP.NE.AND P6, PT, R116, 0x1f, PT ;  /* 0x0000001f7400780c */ /* 0x000fe20003fc5270 */
[----:B------:R-:W-:Y:S01]  /*23f0*/  BSSY.RECONVERGENT B0, `(.L_x_18529) ;  /* 0x000009f000007945 */ /* 0x000fe20003800200 */
[C---:B--2---:R-:W-:Y:S01]  /*2400*/  FMUL.FTZ R4, R120.reuse, R6 ;  /* 0x0000000678047220 */ /* 0x044fe20000410000 */
[----:B------:R-:W-:Y:S01]  /*2410*/  FMUL.FTZ R5, R120, R7 ;  /* 0x0000000778057220 */ /* 0x000fe20000410000 */
[----:B------:R-:W-:-:S02]  /*2420*/  ISETP.GE.AND P4, PT, R86, UR8, PT ;  /* 0x0000000856007c0c */ /* 0x000fc4000bf86270 */
[C---:B------:R-:W-:Y:S01]  /*2430*/  FFMA.FTZ R7, R121.reuse, R7, R4 ;  /* 0x0000000779077223 */ /* 0x040fe20000010004 */
[----:B------:R-:W-:Y:S01]  /*2440*/  FFMA.FTZ R6, R121, R6, -R5 ;  /* 0x0000000679067223 */ /* 0x000fe20000010805 */
[-C--:B------:R-:W-:Y:S01]  /*2450*/  FMUL.FTZ R4, R30, R106.reuse ;  /* 0x0000006a1e047220 */ /* 0x080fe20000410000 */
[C---:B------:R-:W-:Y:S01]  /*2460*/  FMUL.FTZ R5, R31.reuse, R106 ;  /* 0x0000006a1f057220 */ /* 0x040fe20000410000 */
[C---:B------:R-:W-:Y:S01]  /*2470*/  FFMA.FTZ R7, R64.reuse, R137, R7 ;  /* 0x0000008940077223 */ /* 0x040fe20000010007 */
[----:B------:R-:W-:Y:S01]  /*2480*/  FFMA.FTZ R6, R64, R135, R6 ;  /* 0x0000008740067223 */ /* 0x000fe20000010006 */
[-C--:B------:R-:W-:Y:S01]  /*2490*/  FFMA.FTZ R4, R31, R104.reuse, R4 ;  /* 0x000000681f047223 */ /* 0x080fe20000010004 */
[----:B------:R-:W-:Y:S01]  /*24a0*/  FFMA.FTZ R5, R30, R104, -R5 ;  /* 0x000000681e057223 */ /* 0x000fe20000010805 */
[C---:B------:R-:W-:Y:S01]  /*24b0*/  FMUL.FTZ R32, R118.reuse, R7 ;  /* 0x0000000776207220 */ /* 0x040fe20000410000 */
[----:B------:R-:W-:Y:S01]  /*24c0*/  FMUL.FTZ R34, R118, R6 ;  /* 0x0000000676227220 */ /* 0x000fe20000410000 */
[----:B------:R-:W-:-:S02]  /*24d0*/  ISETP.GT.U32.AND P2, PT, R116, 0x1b, PT ;  /* 0x0000001b7400780c */ /* 0x000fc40003f44070 */
        /* <DEDUP_REMOVED lines=8> */
[----:B------:R-:W-:Y:S01]  /*2560*/  ISETP.GT.U32.AND P3, PT, R116, 0x17, PT ;  /* 0x000000177400780c */ /* 0x000fe20003f64070 */
[----:B------:R-:W-:Y:S01]  /*2570*/  SHFL.UP PT, R7, R33, 0x1, RZ ;  /* 0x0420000021077989 */ /* 0x000fe200000e00ff */
[C---:B------:R-:W-:Y:S01]  /*2580*/  FMUL.FTZ R34, R118.reuse, R6 ;  /* 0x0000000676227220 */ /* 0x040fe20000410000 */
[-C--:B------:R-:W-:Y:S01]  /*2590*/  FMUL.FTZ R35, R118, R4.reuse ;  /* 0x0000000476237220 */ /* 0x080fe20000410000 */
[----:B------:R-:W-:Y:S01]  /*25a0*/  ISETP.NE.OR P4, PT, R88, RZ, P4 ;  /* 0x000000ff5800720c */ /* 0x000fe20002785670 */
[----:B------:R-:W2:Y:S01]  /*25b0*/  SHFL.UP PT, R36, R32, 0x1, RZ ;  /* 0x0420000020247989 */ /* 0x000ea200000e00ff */
[C---:B------:R-:W-:Y:S01]  /*25c0*/  FFMA.FTZ R34, R119.reuse, R4, R34 ;  /* 0x0000000477227223 */ /* 0x040fe20000010022 */
[----:B------:R-:W-:Y:S01]  /*25d0*/  FFMA.FTZ R35, R119, R6, -R35 ;  /* 0x0000000677237223 */ /* 0x000fe20000010823 */
[----:B------:R-:W-:-:S03]  /*25e0*/  ISETP.GT.U32.AND P5, PT, R116, 0xf, PT ;  /* 0x0000000f7400780c */ /* 0x000fc60003fa4070 */
[----:B------:R-:W5:Y:S04]  /*25f0*/  SHFL.UP PT, R5, R34, 0x1, RZ ;  /* 0x0420000022057989 */ /* 0x000f6800000e00ff */
[----:B------:R-:W0:Y:S01]  /*2600*/  SHFL.UP PT, R4, R35, 0x1, RZ ;  /* 0x0420000023047989 */ /* 0x000e2200000e00ff */
[-C--:B--2---:R-:W-:Y:S01]  /*2610*/  FMUL.FTZ R37, R35, R36.reuse ;  /* 0x0000002423257220 */ /* 0x084fe20000410000 */
[----:B------:R-:W-:-:S03]  /*2620*/  FMUL.FTZ R36, R34, R36 ;  /* 0x0000002422247220 */ /* 0x000fc60000410000 */
[CC--:B------:R-:W-:Y:S01]  /*2630*/  FFMA.FTZ R37, R34.reuse, R7.reuse, R37 ;  /* 0x0000000722257223 */ /* 0x0c0fe20000010025 */
[C---:B------:R-:W-:Y:S01]  /*2640*/  FFMA.FTZ R36, R35.reuse, R7, -R36 ;  /* 0x0000000723247223 */ /* 0x040fe20000010824 */
[-C--:B-----5:R-:W-:Y:S01]  /*2650*/  FMUL.FTZ R7, R35, R5.reuse ;  /* 0x0000000523077220 */ /* 0x0a0fe20000410000 */
[----:B------:R-:W-:Y:S01]  /*2660*/  FMUL.FTZ R6, R34, R5 ;  /* 0x0000000522067220 */ /* 0x000fe20000410000 */
[----:B------:R-:W-:Y:S01]  /*2670*/  @P1 FADD.FTZ R32, R32, R37 ;  /* 0x0000002520201221 */ /* 0x000fe20000010000 */
[----:B------:R-:W-:Y:S01]  /*2680*/  @P1 FADD.FTZ R33, R33, R36 ;  /* 0x0000002421211221 */ /* 0x000fe20000010000 */
[-C--:B0-----:R-:W-:Y:S01]  /*2690*/  @P1 FFMA.FTZ R34, R34, R4.reuse, R7 ;  /* 0x0000000422221223 */ /* 0x081fe20000010007 */
[----:B------:R-:W-:Y:S01]  /*26a0*/  @P1 FFMA.FTZ R35, R35, R4, -R6 ;  /* 0x0000000423231223 */ /* 0x000fe20000010806 */
[----:B------:R-:W-:Y:S01]  /*26b0*/  ISETP.GE.AND P1, PT, R68, 0x2, PT ;  /* 0x000000024400780c */ /* 0x000fe20003f26270 */
[----:B------:R-:W0:Y:S04]  /*26c0*/  SHFL.UP PT, R37, R32, 0x2, RZ ;  /* 0x0440000020257989 */ /* 0x000e2800000e00ff */
        /* <DEDUP_REMOVED lines=8> */
[-C--:B-----5:R-:W-:Y:S01]  /*2750*/  FMUL.FTZ R7, R35, R5.reuse ;  /* 0x0000000523077220 */ /* 0x0a0fe20000410000 */
        /* <DEDUP_REMOVED lines=29> */
[C---:B------:R-:W-:Y:S01]  /*2930*/  FFMA.FTZ R36, R35.reuse, R6, -R36 ;  /* 0x0000000623247223 */ /* 0x040fe20000010824 */
[-C--:B-----5:R-:W-:Y:S01]  /*2940*/  @P1 FFMA.FTZ R35, R35, R4.reuse, -R7 ;  /* 0x0000000423231223 */ /* 0x0a0fe20000010807 */
[----:B------:R-:W-:Y:S01]  /*2950*/  @P1 FFMA.FTZ R34, R34, R4, R5 ;  /* 0x0000000422221223 */ /* 0x000fe20000010005 */
[----:B------:R-:W-:Y:S01]  /*2960*/  @P1 FADD.FTZ R32, R32, R37 ;  /* 0x0000002520201221 */ /* 0x000fe20000010000 */
[C---:B------:R-:W-:Y:S01]  /*2970*/  FMUL.FTZ R4, R118.reuse, R134 ;  /* 0x0000008676047220 */ /* 0x040fe20000410000 */
[CC--:B------:R-:W-:Y:S01]  /*2980*/  FMUL.FTZ R37, R118.reuse, R136.reuse ;  /* 0x0000008876257220 */ /* 0x0c0fe20000410000 */
[CC--:B-1----:R-:W-:Y:S01]  /*2990*/  FMUL.FTZ R7, R119.reuse, R9.reuse ;  /* 0x0000000977077220 */ /* 0x0c2fe20000410000 */
[C---:B------:R-:W-:Y:S01]  /*29a0*/  FMUL.FTZ R5, R118.reuse, R9 ;  /* 0x0000000976057220 */ /* 0x040fe20000410000 */
[C---:B------:R-:W-:Y:S01]  /*29b0*/  FFMA.FTZ R139, R119.reuse, R136, R4 ;  /* 0x00000088778b7223 */ /* 0x040fe20000010004 */
[----:B------:R-:W-:Y:S01]  /*29c0*/  FFMA.FTZ R4, R119, R134, -R37 ;  /* 0x0000008677047223 */ /* 0x000fe20000010825 */
[----:B------:R-:W-:Y:S01]  /*29d0*/  @P1 FADD.FTZ R33, R33, R36 ;  /* 0x0000002421211221 */ /* 0x000fe20000010000 */
        /* <DEDUP_REMOVED lines=8> */
[CC--:B------:R-:W-:Y:S01]  /*2a60*/  FMUL.FTZ R148, R120.reuse, R138.reuse ;  /* 0x0000008a78947220 */ /* 0x0c0fe20000410000 */
        /* <DEDUP_REMOVED lines=9> */
[----:B------:R-:W-:Y:S01]  /*2b00*/  FMUL.FTZ R139, R106, R37 ;  /* 0x000000256a8b7220 */ /* 0x000fe20000410000 */
[----:B------:R-:W-:Y:S01]  /*2b10*/  ISETP.GE.AND P1, PT, R68, 0x10, PT ;  /* 0x000000104400780c */ /* 0x000fe20003f26270 */
[C---:B------:R-:W-:Y:S01]  /*2b20*/  FMUL.FTZ R36, R106.reuse, R141 ;  /* 0x0000008d6a247220 */ /* 0x040fe20000410000 */
[----:B------:R-:W-:Y:S01]  /*2b30*/  FMUL.FTZ R142, R106, R149 ;  /* 0x000000956a8e7220 */ /* 0x000fe20000410000 */
[----:B------:R-:W-:Y:S01]  /*2b40*/  FFMA.FTZ R138, R104, R141, R139 ;  /* 0x0000008d688a7223 */ /* 0x000fe2000001008b */
[----:B------:R-:W-:Y:S01]  /*2b50*/  FMUL.FTZ R146, R106, R147 ;  /* 0x000000936a927220 */ /* 0x000fe20000410000 */
[C---:B------:R-:W-:Y:S01]  /*2b60*/  FFMA.FTZ R139, R104.reuse, R37, -R36 ;  /* 0x00000025688b7223 */ /* 0x040fe20000010824 */
[----:B------:R-:W-:Y:S01]  /*2b70*/  FFMA.FTZ R142, R104, R147, R142 ;  /* 0x00000093688e7223 */ /* 0x000fe2000001008e */
[-C--:B0-----:R-:W-:Y:S01]  /*2b80*/  FMUL.FTZ R36, R34, R7.reuse ;  /* 0x0000000722247220 */ /* 0x081fe20000410000 */
[----:B------:R-:W-:Y:S01]  /*2b90*/  FMUL.FTZ R141, R35, R7 ;  /* 0x00000007238d7220 */ /* 0x000fe20000410000 */
[----:B------:R-:W-:Y:S01]  /*2ba0*/  FFMA.FTZ R150, R104, R149, -R146 ;  /* 0x0000009568967223 */ /* 0x000fe20000010892 */
[----:B------:R-:W-:Y:S01]  /*2bb0*/  FADD.FTZ R142, R127, R142 ;  /* 0x0000008e7f8e7221 */ /* 0x000fe20000010000 */
[CC--:B-1----:R-:W-:Y:S01]  /*2bc0*/  FMUL.FTZ R7, R34.reuse, R6.reuse ;  /* 0x0000000622077220 */ /* 0x0c2fe20000410000 */
[C---:B------:R-:W-:Y:S01]  /*2bd0*/  FMUL.FTZ R37, R35.reuse, R6 ;  /* 0x0000000623257220 */ /* 0x040fe20000410000 */
[CC--:B--2---:R-:W-:Y:S01]  /*2be0*/  FFMA.FTZ R36, R35.reuse, R5.reuse, -R36 ;  /* 0x0000000523247223 */ /* 0x0c4fe20000010824 */
[----:B------:R-:W-:Y:S01]  /*2bf0*/  FFMA.FTZ R141, R34, R5, R141 ;  /* 0x00000005228d7223 */ /* 0x000fe2000001008d */
[----:B------:R0:W1:Y:S01]  /*2c00*/  SHFL.DOWN PT, R149, R142, 0x1, 0x1f ;  /* 0x08201f008e957f89 */ /* 0x00006200000e0000 */
[----:B------:R-:W-:Y:S01]  /*2c10*/  MOV R5, RZ ;  /* 0x000000ff00057202 */ /* 0x000fe20000000f00 */
[-C--:B---3--:R-:W-:Y:S01]  /*2c20*/  @P1 FFMA.FTZ R35, R35, R4.reuse, -R7 ;  /* 0x0000000423231223 */ /* 0x088fe20000010807 */
[----:B------:R-:W-:Y:S01]  /*2c30*/  @P1 FADD.FTZ R33, R33, R36 ;  /* 0x0000002421211221 */ /* 0x000fe20000010000 */
[----:B------:R-:W-:Y:S01]  /*2c40*/  @P1 FADD.FTZ R32, R32, R141 ;  /* 0x0000008d20201221 */ /* 0x000fe20000010000 */
[----:B------:R-:W-:Y:S01]  /*2c50*/  @P1 FFMA.FTZ R34, R34, R4, R37 ;  /* 0x0000000422221223 */ /* 0x000fe20000010025 */
[----:B------:R-:W-:Y:S01]  /*2c60*/  FADD.FTZ R141, R125, R150 ;  /* 0x000000967d8d7221 */ /* 0x000fe20000010000 */
[----:B------:R0:W2:Y:S01]  /*2c70*/  SHFL.DOWN PT, R36, R138, 0x1, 0x1f ;  /* 0x08201f008a247f89 */ /* 0x0000a200000e0000 */
[----:B------:R-:W-:Y:S01]  /*2c80*/  HFMA2 R4, -RZ, RZ, 1.875, 0 ;  /* 0x3f800000ff047431 */ /* 0x000fe200000001ff */
[----:B------:R-:W-:-:S02]  /*2c90*/  ISETP.GT.U32.AND P1, PT, R116, 0x1d, PT ;  /* 0x0000001d7400780c */ /* 0x000fc40003f24070 */
[----:B------:R-:W-:Y:S01]  /*2ca0*/  CS2R R6, SRZ ;  /* 0x0000000000067805 */ /* 0x000fe2000001ff00 */
[----:B------:R0:W3:Y:S04]  /*2cb0*/  SHFL.DOWN PT, R37, R141, 0x1, 0x1f ;  /* 0x08201f008d257f89 */ /* 0x0000e800000e0000 */
[----:B------:R-:W0:Y:S04]  /*2cc0*/  SHFL.UP PT, R35, R35, 0x1, RZ ;  /* 0x0420000023237989 */ /* 0x000e2800000e00ff */
[----:B------:R-:W0:Y:S04]  /*2cd0*/  SHFL.UP PT, R33, R33, 0x1, RZ ;  /* 0x0420000021217989 */ /* 0x000e2800000e00ff */
[----:B------:R-:W0:Y:S04]  /*2ce0*/  SHFL.UP PT, R32, R32, 0x1, RZ ;  /* 0x0420000020207989 */ /* 0x000e2800000e00ff */
[----:B----4-:R4:W0:Y:S04]  /*2cf0*/  SHFL.IDX PT, R146, R10, RZ, 0x1f ;  /* 0x00001fff0a927589 */ /* 0x01082800000e0000 */
[----:B------:R4:W0:Y:S04]  /*2d00*/  SHFL.IDX PT, R148, R11, RZ, 0x1f ;  /* 0x00001fff0b947589 */ /* 0x00082800000e0000 */
[----:B------:R4:W0:Y:S04]  /*2d10*/  SHFL.DOWN PT, R10, R139, 0x1, 0x1f ;  /* 0x08201f008b0a7f89 */ /* 0x00082800000e0000 */
[----:B------:R4:W0:Y:S01]  /*2d20*/  SHFL.UP PT, R11, R34, 0x1, RZ ;  /* 0x04200000220b7989 */ /* 0x00082200000e00ff */
[----:B-123--:R-:W-:Y:S05]  /*2d30*/  @!P6 BRA `(.L_x_18530) ;  /* 0x000000000028e947 */ /* 0x00efea0003800000 */
[CC--:B------:R-:W-:Y:S01]  /*2d40*/  FMUL.FTZ R147, R139.reuse, R37.reuse ;  /* 0x000000258b937220 */ /* 0x0c0fe20000410000 */
[C---:B----4-:R-:W-:Y:S01]  /*2d50*/  FMUL.FTZ R34, R138.reuse, R37 ;  /* 0x000000258a227220 */ /* 0x050fe20000410000 */
[CC--:B0-----:R-:W-:Y:S01]  /*2d60*/  FMUL.FTZ R37, R139.reuse, R10.reuse ;  /* 0x0000000a8b257220 */ /* 0x0c1fe20000410000 */
[C---:B------:R-:W-:Y:S01]  /*2d70*/  FMUL.FTZ R10, R138.reuse, R10 ;  /* 0x0000000a8a0a7220 */ /* 0x040fe20000410000 */
[-C--:B------:R-:W-:Y:S01]  /*2d80*/  FFMA.FTZ R147, R138, R149.reuse, -R147 ;  /* 0x000000958a937223 */ /* 0x080fe20000010893 */
[----:B------:R-:W-:Y:S01]  /*2d90*/  FFMA.FTZ R34, R139, R149, R34 ;  /* 0x000000958b227223 */ /* 0x000fe20000010022 */
[C---:B------:R-:W-:Y:S01]  /*2da0*/  FFMA.FTZ R138, R36.reuse, R138, -R37 ;  /* 0x0000008a248a7223 */ /* 0x040fe20000010825 */
[----:B------:R-:W-:Y:S01]  /*2db0*/  FFMA.FTZ R139, R36, R139, R10 ;  /* 0x0000008b248b7223 */ /* 0x000fe2000001000a */
[----:B------:R-:W-:Y:S01]  /*2dc0*/  FADD.FTZ R142, R142, R147 ;  /* 0x000000938e8e7221 */ /* 0x000fe20000010000 */
[----:B------:R-:W-:-:S07]  /*2dd0*/  FADD.FTZ R141, R141, R34 ;  /* 0x000000228d8d7221 */ /* 0x000fce0000010000 */
.L_x_18530:
[----:B------:R-:W-:Y:S05]  /*2de0*/  BSYNC.RECONVERGENT B0 ;  /* 0x0000000000007941 */ /* 0x000fea0003800200 */
.L_x_18529:
[----:B------:R-:W1:Y:S01]  /*2df0*/  @!P4 LDS.128 R4, [UR7+0x21b0] ;  /* 0x0021b007ff04c984 */ /* 0x000e620008000c00 */
[----:B------:R-:W-:Y:S03]  /*2e00*/  BSSY.RECONVERGENT B0, `(.L_x_18531) ;  /* 0x0000010000007945 */ /* 0x000fe60003800200 */
[----:B------:R2:W3:Y:S04]  /*2e10*/  SHFL.DOWN PT, R36, R138, 0x2, 0x1f ;  /* 0x08401f008a247f89 */ /* 0x0004e800000e0000 */
[----:B0---4-:R2:W0:Y:S04]  /*2e20*/  SHFL.DOWN PT, R10, R139, 0x2, 0x1f ;  /* 0x08401f008b0a7f89 */ /* 0x01142800000e0000 */
        /* <DEDUP_REMOVED lines=13> */
.L_x_18532:
[----:B------:R-:W-:Y:S05]  /*2f00*/  BSYNC.RECONVERGENT B0 ;  /* 0x0000000000007941 */ /* 0x000fea0003800200 */
.L_x_18531:
        /* <DEDUP_REMOVED lines=16> */
.L_x_18534:
[----:B------:R-:W-:Y:S05]  /*3010*/  BSYNC.RECONVERGENT B0 ;  /* 0x0000000000007941 */ /* 0x000fea0003800200 */
.L_x_18533:
[----:B------:R1:W2:Y:S01]  /*3020*/  SHFL.DOWN PT, R150, R138, 0x8, 0x1f ;  /* 0x09001f008a967f89 */ /* 0x0002a200000e0000 */
[----:B------:R-:W-:Y:S01]  /*3030*/  BSSY.RECONVERGENT B0, `(.L_x_18535) ;  /* 0x0000010000007945 */ /* 0x000fe20003800200 */
[----:B0-----:R-:W-:Y:S02]  /*3040*/  FMUL.FTZ R10, R11, R148 ;  /* 0x000000940b0a7220 */ /* 0x001fe40000410000 */
[----:B------:R0:W0:Y:S04]  /*3050*/  SHFL.DOWN PT, R34, R139, 0x8, 0x1f ;  /* 0x09001f008b227f89 */ /* 0x00002800000e0000 */
[----:B----4-:R4:W0:Y:S04]  /*3060*/  SHFL.DOWN PT, R149, R142, 0x8, 0x1f ;  /* 0x09001f008e957f89 */ /* 0x01082800000e0000 */
        /* <DEDUP_REMOVED lines=8> */
[-C--:B--23--:R-:W-:Y:S01]  /*30f0*/  FFMA.FTZ R138, R138, R150.reuse, -R37 ;  /* 0x000000968a8a7223 */ /* 0x08cfe20000010825 */
[----:B------:R-:W-:Y:S01]  /*3100*/  FFMA.FTZ R139, R139, R150, R34 ;  /* 0x000000968b8b7223 */ /* 0x000fe20000010022 */
[----:B----4-:R-:W-:Y:S01]  /*3110*/  FADD.FTZ R142, R142, R147 ;  /* 0x000000938e8e7221 */ /* 0x010fe20000010000 */
[----:B------:R-:W-:-:S07]  /*3120*/  FADD.FTZ R141, R141, R36 ;  /* 0x000000248d8d7221 */ /* 0x000fce0000010000 */
.L_x_18536:
[----:B------:R-:W-:Y:S05]  /*3130*/  BSYNC.RECONVERGENT B0 ;  /* 0x0000000000007941 */ /* 0x000fea0003800200 */
.L_x_18535:
[----:B------:R2:W3:Y:S01]  /*3140*/  SHFL.DOWN PT, R152, R138, 0x10, 0x1f ;  /* 0x0a001f008a987f89 */ /* 0x0004e200000e0000 */
[----:B------:R-:W-:Y:S01]  /*3150*/  BSSY.RECONVERGENT B0, `(.L_x_18537) ;  /* 0x0000010000007945 */ /* 0x000fe20003800200 */
[----:B0-----:R-:W-:Y:S02]  /*3160*/  FMUL.FTZ R34, R35, R148 ;  /* 0x0000009423227220 */ /* 0x001fe40000410000 */
[----:B-1----:R0:W1:Y:S04]  /*3170*/  SHFL.DOWN PT, R36, R139, 0x10, 0x1f ;  /* 0x0a001f008b247f89 */ /* 0x00206800000e0000 */
[----:B------:R0:W0:Y:S04]  /*3180*/  SHFL.DOWN PT, R149, R142, 0x10, 0x1f ;  /* 0x0a001f008e957f89 */ /* 0x00002800000e0000 */
[----:B--2---:R2:W0:Y:S01]  /*3190*/  SHFL.DOWN PT, R150, R141, 0x10, 0x1f ;  /* 0x0a001f008d967f89 */ /* 0x00442200000e0000 */
        /* <DEDUP_REMOVED lines=8> */
[----:B------:R-:W-:Y:S01]  /*3220*/  FFMA.FTZ R139, R139, R152, R36 ;  /* 0x000000988b8b7223 */ /* 0x000fe20000010024 */
[----:B----4-:R-:W-:Y:S01]  /*3230*/  FADD.FTZ R142, R142, R147 ;  /* 0x000000938e8e7221 */ /* 0x010fe20000010000 */
[----:B--2---:R-:W-:-:S07]  /*3240*/  FADD.FTZ R141, R141, R150 ;  /* 0x000000968d8d7221 */ /* 0x004fce0000010000 */
.L_x_18538:
[----:B------:R-:W-:Y:S05]  /*3250*/  BSYNC.RECONVERGENT B0 ;  /* 0x0000000000007941 */ /* 0x000fea0003800200 */
.L_x_18537:
[----:B------:R-:W-:Y:S01]  /*3260*/  ISETP.NE.AND P2, PT, R88, RZ, PT ;  /* 0x000000ff5800720c */ /* 0x000fe20003f45270 */
[----:B0-----:R-:W-:Y:S01]  /*3270*/  SHFL.DOWN PT, R150, R138, 0x1, 0x1f ;  /* 0x08201f008a967f89 */ /* 0x001fe200000e0000 */
[-C--:B------:R-:W-:Y:S01]  /*3280*/  FFMA.FTZ R10, R35, R146.reuse, -R10 ;  /* 0x00000092230a7223 */ /* 0x080fe2000001080a */
[----:B------:R-:W-:Y:S01]  /*3290*/  FFMA.FTZ R11, R11, R146, R34 ;  /* 0x000000920b0b7223 */ /* 0x000fe20000010022 */
[--C-:B------:R-:W-:Y:S01]  /*32a0*/  IMAD.WIDE.U32 R34, R22, UR4, R26.reuse ;  /* 0x0000000416227c25 */ /* 0x100fe2000f8e001a */
[----:B------:R-:W0:Y:S01]  /*32b0*/  SHFL.IDX PT, R147, R7, RZ, 0x1f ;  /* 0x00001fff07937589 */ /* 0x000e2200000e0000 */
[----:B------:R-:W-:Y:S01]  /*32c0*/  ISETP.NE.AND P1, PT, R88, 0x1f, PT ;  /* 0x0000001f5800780c */ /* 0x000fe20003f25270 */
[----:B------:R-:W-:Y:S01]  /*32d0*/  BSSY.RECONVERGENT B0, `(.L_x_18539) ;  /* 0x00000ae000007945 */ /* 0x000fe20003800200 */
[----:B-1----:R-:W-:Y:S01]  /*32e0*/  IMAD.WIDE.U32 R36, R24, UR4, R26 ;  /* 0x0000000418247c25 */ /* 0x002fe2000f8e001a */
[----:B---3--:R-:W1:Y:S01]  /*32f0*/  SHFL.DOWN PT, R152, R139, 0x1, 0x1f ;  /* 0x08201f008b987f89 */ /* 0x008e6200000e0000 */
[----:B------:R-:W-:-:S03]  /*3300*/  ISETP.NE.AND P4, PT, R88, RZ, PT ;  /* 0x000000ff5800720c */ /* 0x000fc60003f85270 */
[----:B------:R-:W3:Y:S01]  /*3310*/  SHFL.IDX PT, R149, R6, RZ, 0x1f ;  /* 0x00001fff06957589 */ /* 0x000ee200000e0000 */
[----:B------:R-:W-:Y:S01]  /*3320*/  @P2 FADD.FTZ R146, R33, R10 ;  /* 0x0000000a21922221 */ /* 0x000fe20000010000 */
[----:B------:R-:W-:Y:S01]  /*3330*/  @P2 FADD.FTZ R148, R32, R11 ;  /* 0x0000000b20942221 */ /* 0x000fe20000010000 */
[----:B------:R-:W-:Y:S01]  /*3340*/  IMAD R11, R23, UR4, R35 ;  /* 0x00000004170b7c24 */ /* 0x000fe2000f8e0223 */
[----:B------:R-:W5:Y:S01]  /*3350*/  SHFL.DOWN PT, R151, R141, 0x1, 0x1f ;  /* 0x08201f008d977f89 */ /* 0x000f6200000e0000 */
[C---:B------:R-:W-:Y:S01]  /*3360*/  FMUL.FTZ R35, R31.reuse, R146 ;  /* 0x000000921f237220 */ /* 0x040fe20000410000 */
[-C--:B------:R-:W-:Y:S01]  /*3370*/  FMUL.FTZ R31, R31, R148.reuse ;  /* 0x000000941f1f7220 */ /* 0x080fe20000410000 */
[----:B------:R-:W-:Y:S01]  /*3380*/  IMAD R33, R25, UR4, R37 ;  /* 0x0000000419217c24 */ /* 0x000fe2000f8e0225 */
[----:B------:R-:W5:Y:S01]  /*3390*/  SHFL.DOWN PT, R153, R142, 0x1, 0x1f ;  /* 0x08201f008e997f89 */ /* 0x000f6200000e0000 */
[C---:B------:R-:W-:Y:S01]  /*33a0*/  FFMA.FTZ R148, R30.reuse, R148, R35 ;  /* 0x000000941e947223 */ /* 0x040fe20000010023 */
[----:B------:R-:W-:Y:S01]  /*33b0*/  FFMA.FTZ R146, R30, R146, -R31 ;  /* 0x000000921e927223 */ /* 0x000fe2000001081f */
[----:B------:R-:W-:Y:S01]  /*33c0*/  LEA R32, P3, R36, R109, 0x2 ;  /* 0x0000006d24207211 */ /* 0x000fe200078610ff */
[----:B------:R-:W5:Y:S01]  /*33d0*/  SHFL.IDX PT, R139, R139, RZ, 0x1f ;  /* 0x00001fff8b8b7589 */ /* 0x000f6200000e0000 */
[----:B------:R-:W-:Y:S01]  /*33e0*/  FADD.FTZ R30, R145, R148 ;  /* 0x00000094911e7221 */ /* 0x000fe20000010000 */
[----:B------:R-:W-:Y:S01]  /*33f0*/  FADD.FTZ R143, R143, R146 ;  /* 0x000000928f8f7221 */ /* 0x000fe20000010000 */
[----:B------:R-:W-:Y:S01]  /*3400*/  LEA R10, P2, R34, R113, 0x2 ;  /* 0x00000071220a7211 */ /* 0x000fe200078410ff */
[----:B0-----:R-:W-:Y:S01]  /*3410*/  @P1 FMUL.FTZ R35, R150, R147 ;  /* 0x0000009396231220 */ /* 0x001fe20000410000 */
[----:B------:R-:W-:Y:S01]  /*3420*/  LEA.HI.X R33, R36, R107, R33, 0x2, P3 ;  /* 0x0000006b24217211 */ /* 0x000fe200018f1421 */
[----:B------:R-:W0:Y:S01]  /*3430*/  SHFL.IDX PT, R138, R138, RZ, 0x1f ;  /* 0x00001fff8a8a7589 */ /* 0x000e2200000e0000 */
[----:B------:R-:W-:Y:S01]  /*3440*/  LEA.HI.X R11, R34, R111, R11, 0x2, P2 ;  /* 0x0000006f220b7211 */ /* 0x000fe200010f140b */
[----:B-1----:R-:W-:-:S02]  /*3450*/  @P1 FMUL.FTZ R31, R152, R147 ;  /* 0x00000093981f1220 */ /* 0x002fc40000410000 */
[----:B--2-4-:R-:W1:Y:S01]  /*3460*/  SHFL.IDX PT, R141, R141, RZ, 0x1f ;  /* 0x00001fff8d8d7589 */ /* 0x014e6200000e0000 */
[-C--:B---3--:R-:W-:Y:S01]  /*3470*/  @P1 FFMA.FTZ R152, R152, R149.reuse, R35 ;  /* 0x0000009598981223 */ /* 0x088fe20000010023 */
[----:B------:R-:W-:Y:S01]  /*3480*/  @P1 FFMA.FTZ R150, R150, R149, -R31 ;  /* 0x0000009596961223 */ /* 0x000fe2000001081f */
[CC--:B------:R-:W-:Y:S01]  /*3490*/  FMUL.FTZ R35, R106.reuse, R143.reuse ;  /* 0x0000008f6a237220 */ /* 0x0c0fe20000410000 */
[-C--:B------:R-:W-:Y:S01]  /*34a0*/  FMUL.FTZ R31, R106, R30.reuse ;  /* 0x0000001e6a1f7220 */ /* 0x080fe20000410000 */
[----:B-----5:R-:W-:Y:S01]  /*34b0*/  @P1 FADD.FTZ R147, R151, R152 ;  /* 0x0000009897931221 */ /* 0x020fe20000010000 */
[----:B------:R-:W2:Y:S01]  /*34c0*/  SHFL.IDX PT, R142, R142, RZ, 0x1f ;  /* 0x00001fff8e8e7589 */ /* 0x000ea200000e0000 */
[C---:B------:R-:W-:Y:S01]  /*34d0*/  FFMA.FTZ R35, R104.reuse, R30, R35 ;  /* 0x0000001e68237223 */ /* 0x040fe20000010023 */
[----:B------:R-:W-:Y:S01]  /*34e0*/  FFMA.FTZ R34, R104, R143, -R31 ;  /* 0x0000008f68227223 */ /* 0x000fe2000001081f */
[----:B------:R-:W-:Y:S01]  /*34f0*/  @P1 FADD.FTZ R149, R153, R150 ;  /* 0x0000009699951221 */ /* 0x000fe20000010000 */
[----:B------:R-:W-:-:S02]  /*3500*/  FMUL.FTZ R36, R147, R9 ;  /* 0x0000000993247220 */ /* 0x000fc40000410000 */
        /* <DEDUP_REMOVED lines=8> */
[C---:B------:R-:W-:Y:S01]  /*3590*/  FFMA.FTZ R34, R121.reuse, R9, R34 ;  /* 0x0000000979227223 */ /* 0x040fe20000010022 */
[----:B------:R-:W-:Y:S01]  /*35a0*/  FADD.FTZ R134, R134, R147 ;  /* 0x0000009386867221 */ /* 0x000fe20000010000 */
[----:B------:R-:W-:Y:S01]  /*35b0*/  FFMA.FTZ R31, R121, R144, -R8 ;  /* 0x00000090791f7223 */ /* 0x000fe20000010808 */
[----:B------:R-:W-:Y:S01]  /*35c0*/  FMUL.FTZ R8, R118, R136 ;  /* 0x0000008876087220 */ /* 0x000fe20000410000 */
[C---:B------:R-:W-:Y:S01]  /*35d0*/  FFMA.FTZ R137, R64.reuse, R137, R34 ;  /* 0x0000008940897223 */ /* 0x040fe20000010022 */
[----:B------:R-:W-:Y:S01]  /*35e0*/  FMUL.FTZ R35, R139, R7 ;  /* 0x000000078b237220 */ /* 0x000fe20000410000 */
[----:B------:R-:W-:Y:S01]  /*35f0*/  FFMA.FTZ R135, R64, R135, R31 ;  /* 0x0000008740877223 */ /* 0x000fe2000001001f */
[-C--:B------:R-:W-:Y:S01]  /*3600*/  FMUL.FTZ R31, R118, R134.reuse ;  /* 0x00000086761f7220 */ /* 0x080fe20000410000 */
[----:B------:R-:W-:Y:S01]  /*3610*/  FFMA.FTZ R8, R119, R134, -R8 ;  /* 0x0000008677087223 */ /* 0x000fe20000010808 */
[----:B------:R-:W-:-:S02]  /*3620*/  FFMA.FTZ R36, -R42, R123, R30 ;  /* 0x0000007b2a247223 */ /* 0x000fc4000001011e */
[----:B------:R-:W-:Y:S01]  /*3630*/  FFMA.FTZ R31, R119, R136, R31 ;  /* 0x00000088771f7223 */ /* 0x000fe2000001001f */
        /* <DEDUP_REMOVED lines=8> */
[----:B------:R-:W-:Y:S01]  /*36c0*/  FFMA.FTZ R31, R121, R130, R34 ;  /* 0x00000082791f7223 */ /* 0x000fe20000010022 */
[CC--:B------:R-:W-:Y:S01]  /*36d0*/  FMUL.FTZ R8, R139.reuse, R6.reuse ;  /* 0x000000068b087220 */ /* 0x0c0fe20000410000 */
[----:B------:R-:W-:Y:S01]  /*36e0*/  FMUL.FTZ R119, R139, R5 ;  /* 0x000000058b777220 */ /* 0x000fe20000410000 */
[----:B------:R-:W-:Y:S01]  /*36f0*/  FFMA.FTZ R145, R121, R133, -R120 ;  /* 0x0000008579917223 */ /* 0x000fe20000010878 */
[C---:B0-----:R-:W-:Y:S01]  /*3700*/  FFMA.FTZ R121, R138.reuse, R6, -R35 ;  /* 0x000000068a797223 */ /* 0x041fe20000010823 */
[-C--:B------:R-:W-:Y:S01]  /*3710*/  FMUL.FTZ R6, R139, R4.reuse ;  /* 0x000000048b067220 */ /* 0x080fe20000410000 */
[----:B------:R-:W-:Y:S01]  /*3720*/  FFMA.FTZ R4, R138, R4, -R119 ;  /* 0x000000048a047223 */ /* 0x000fe20000010877 */
[----:B------:R-:W-:Y:S01]  /*3730*/  FADD.FTZ R35, R132, R145 ;  /* 0x0000009184237221 */ /* 0x000fe20000010000 */
[----:B------:R-:W-:Y:S01]  /*3740*/  FFMA.FTZ R8, R138, R7, R8 ;  /* 0x000000078a087223 */ /* 0x000fe20000010008 */
[----:B------:R-:W-:Y:S01]  /*3750*/  FADD.FTZ R31, R128, R31 ;  /* 0x0000001f801f7221 */ /* 0x000fe20000010000 */
[----:B------:R-:W-:Y:S01]  /*3760*/  FFMA.FTZ R5, R138, R5, R6 ;  /* 0x000000058a057223 */ /* 0x000fe20000010006 */
[C---:B------:R-:W-:Y:S01]  /*3770*/  FMUL.FTZ R119, R106.reuse, R35 ;  /* 0x000000236a777220 */ /* 0x040fe20000410000 */
[----:B-1----:R-:W-:Y:S01]  /*3780*/  FADD.FTZ R7, R141, R8 ;  /* 0x000000088d077221 */ /* 0x002fe20000010000 */
[-C--:B------:R-:W-:Y:S01]  /*3790*/  FMUL.FTZ R34, R106, R31.reuse ;  /* 0x0000001f6a227220 */ /* 0x080fe20000410000 */
[----:B------:R-:W-:Y:S01]  /*37a0*/  P2R R6, PR, RZ, 0x10 ;  /* 0x00000010ff067803 */ /* 0x000fe20000000000 */
[----:B------:R-:W-:Y:S01]  /*37b0*/  FFMA.FTZ R8, R104, R31, R119 ;  /* 0x0000001f68087223 */ /* 0x000fe20000010077 */
[----:B--2---:R-:W-:Y:S01]  /*37c0*/  FADD.FTZ R6, R142, R121 ;  /* 0x000000798e067221 */ /* 0x004fe20000010000 */
[----:B------:R-:W-:Y:S01]  /*37d0*/  FFMA.FTZ R34, R104, R35, -R34 ;  /* 0x0000002368227223 */ /* 0x000fe20000010822 */
[C---:B------:R-:W-:Y:S01]  /*37e0*/  FFMA.FTZ R106, R58.reuse, R129, R37 ;  /* 0x000000813a6a7223 */ /* 0x040fe20000010025 */
[----:B------:R-:W-:Y:S01]  /*37f0*/  FADD.FTZ R127, R127, R8 ;  /* 0x000000087f7f7221 */ /* 0x000fe20000010000 */
[----:B------:R-:W-:Y:S01]  /*3800*/  FFMA.FTZ R104, R58, R131, R118 ;  /* 0x000000833a687223 */ /* 0x000fe20000010076 */
[----:B------:R0:W-:Y:S01]  /*3810*/  @!P4 STS.128 [UR7+0x21b0], R4 ;  /* 0x0021b004ff00c988 */ /* 0x0001e20008000c07 */
[----:B------:R-:W-:Y:S01]  /*3820*/  FADD.FTZ R125, R125, R34 ;  /* 0x000000227d7d7221 */ /* 0x000fe20000010000 */
[----:B------:R-:W-:Y:S01]  /*3830*/  FFMA.FTZ R8, R42, -R117, R143 ;  /* 0x800000752a087223 */ /* 0x000fe2000001008f */
[C---:B------:R-:W-:Y:S01]  /*3840*/  FFMA.FTZ R37, -R41.reuse, R122, R9 ;  /* 0x0000007a29257223 */ /* 0x040fe20000010109 */
[----:B------:R-:W-:Y:S01]  /*3850*/  FMUL.FTZ R118, R54, R31 ;  /* 0x0000001f36767220 */ /* 0x000fe20000410000 */
[----:B------:R-:W-:Y:S01]  /*3860*/  FMUL.FTZ R119, R56, R125 ;  /* 0x0000007d38777220 */ /* 0x000fe20000410000 */
[----:B------:R-:W-:Y:S01]  /*3870*/  FMUL.FTZ R120, R54, R35 ;  /* 0x0000002336787220 */ /* 0x000fe20000410000 */
[----:B------:R-:W-:Y:S01]  /*3880*/  FFMA.FTZ R34, R41, -R108, R144 ;  /* 0x8000006c29227223 */ /* 0x000fe20000010090 */
[----:B------:R-:W-:Y:S01]  /*3890*/  FMUL.FTZ R129, R37, R118 ;  /* 0x0000007625817220 */ /* 0x000fe20000410000 */
[----:B------:R-:W-:Y:S01]  /*38a0*/  FMUL.FTZ R141, R57, R133 ;  /* 0x00000085398d7220 */ /* 0x000fe20000410000 */
[-C--:B------:R-:W-:Y:S01]  /*38b0*/  FMUL.FTZ R121, R37, R120.reuse ;  /* 0x0000007825797220 */ /* 0x080fe20000410000 */
[-C--:B------:R-:W-:Y:S01]  /*38c0*/  FMUL.FTZ R131, R59, R120.reuse ;  /* 0x000000783b837220 */ /* 0x080fe20000410000 */
[----:B------:R-:W-:Y:S01]  /*38d0*/  FFMA.FTZ R129, R34, R120, -R129 ;  /* 0x0000007822817223 */ /* 0x000fe20000010881 */
[----:B------:R-:W-:Y:S01]  /*38e0*/  FMUL.FTZ R139, R57, R130 ;  /* 0x00000082398b7220 */ /* 0x000fe20000410000 */
[----:B0-----:R-:W-:Y:S01]  /*38f0*/  FMUL.FTZ R5, R56, R127 ;  /* 0x0000007f38057220 */ /* 0x001fe20000410000 */
[----:B------:R-:W-:Y:S01]  /*3900*/  FMUL.FTZ R7, R36, R119 ;  /* 0x0000007724077220 */ /* 0x000fe20000410000 */
[-C--:B------:R-:W-:Y:S01]  /*3910*/  FFMA.FTZ R128, R34, R118.reuse, R121 ;  /* 0x0000007622807223 */ /* 0x080fe20000010079 */
[----:B------:R-:W-:Y:S01]  /*3920*/  FMUL.FTZ R121, R59, R118 ;  /* 0x000000763b797220 */ /* 0x000fe20000410000 */
[-C--:B------:R-:W-:Y:S01]  /*3930*/  FMUL.FTZ R4, R36, R5.reuse ;  /* 0x0000000524047220 */ /* 0x080fe20000410000 */
[-C--:B------:R-:W-:Y:S01]  /*3940*/  FFMA.FTZ R7, R8, R5.reuse, R7 ;  /* 0x0000000508077223 */ /* 0x080fe20000010007 */
[C---:B------:R-:W-:Y:S01]  /*3950*/  FMUL.FTZ R6, R65.reuse, R5 ;  /* 0x0000000541067220 */ /* 0x040fe20000410000 */
[----:B------:R-:W-:Y:S01]  /*3960*/  FFMA.FTZ R5, -R40, R124, R137 ;  /* 0x0000007c28057223 */ /* 0x000fe20000010189 */
[-C--:B------:R-:W-:Y:S01]  /*3970*/  FFMA.FTZ R4, R8, R119.reuse, -R4 ;  /* 0x0000007708047223 */ /* 0x080fe20000010804 */
[----:B------:R-:W-:Y:S01]  /*3980*/  FMUL.FTZ R119, R65, R119 ;  /* 0x0000007741777220 */ /* 0x000fe20000410000 */
[----:B------:R-:W-:Y:S01]  /*3990*/  FMUL.FTZ R147, R64, R139 ;  /* 0x0000008b40937220 */ /* 0x000fe20000410000 */
[----:B------:R0:W-:Y:S01]  /*39a0*/  STS [R71], R6 ;  /* 0x0000000647007388 */ /* 0x0001e20000000800 */
[----:B------:R-:W-:Y:S01]  /*39b0*/  FADD.FTZ R4, RZ, R4 ;  /* 0x00000004ff047221 */ /* 0x000fe20000010000 */
[----:B------:R-:W-:Y:S01]  /*39c0*/  FMUL.FTZ R145, R5, R141 ;  /* 0x0000008d05917220 */ /* 0x000fe20000410000 */
[----:B------:R-:W-:Y:S01]  /*39d0*/  FADD.FTZ R7, RZ, R7 ;  /* 0x00000007ff077221 */ /* 0x000fe20000010000 */
[----:B------:R1:W-:Y:S01]  /*39e0*/  STS [R70+0x4], R119 ;  /* 0x0000047746007388 */ /* 0x0003e20000000800 */
[----:B------:R-:W-:Y:S01]  /*39f0*/  FADD.FTZ R129, R4, R129 ;  /* 0x0000008104817221 */ /* 0x000fe20000010000 */
[----:B------:R-:W-:Y:S01]  /*3a00*/  FFMA.FTZ R4, R40, -R110, R135 ;  /* 0x8000006e28047223 */ /* 0x000fe20000010087 */
[----:B------:R-:W-:Y:S01]  /*3a10*/  FFMA.FTZ R118, R39, -R112, R106 ;  /* 0x8000007027767223 */ /* 0x000fe2000001006a */
[----:B------:R2:W-:Y:S01]  /*3a20*/  STS [R70+0xc], R131 ;  /* 0x00000c8346007388 */ /* 0x0005e20000000800 */
[----:B------:R-:W-:Y:S01]  /*3a30*/  FADD.FTZ R7, R7, R128 ;  /* 0x0000008007077221 */ /* 0x000fe20000010000 */
[-C--:B0-----:R-:W-:Y:S01]  /*3a40*/  FFMA.FTZ R6, R4, R139.reuse, R145 ;  /* 0x0000008b04067223 */ /* 0x081fe20000010091 */
[----:B------:R-:W-:Y:S01]  /*3a50*/  FMUL.FTZ R139, R5, R139 ;  /* 0x0000008b058b7220 */ /* 0x000fe20000410000 */
[----:B------:R0:W-:Y:S01]  /*3a60*/  STS [R70+0x8], R121 ;  /* 0x0000087946007388 */ /* 0x0001e20000000800 */
[----:B------:R-:W-:Y:S01]  /*3a70*/  FMUL.FTZ R9, R48, -R9 ;  /* 0x8000000930097220 */ /* 0x000fe20000410000 */
[----:B-1----:R-:W-:Y:S01]  /*3a80*/  FFMA.FTZ R119, -R39, R126, R104 ;  /* 0x0000007e27777223 */ /* 0x002fe20000010168 */
[-C--:B------:R-:W-:Y:S01]  /*3a90*/  FFMA.FTZ R120, R4, R141.reuse, -R139 ;  /* 0x0000008d04787223 */ /* 0x080fe2000001088b */
[----:B------:R-:W-:Y:S01]  /*3aa0*/  FMUL.FTZ R141, R64, R141 ;  /* 0x0000008d408d7220 */ /* 0x000fe20000410000 */
[----:B------:R-:W-:Y:S01]  /*3ab0*/  STS [R70+0x10], R147 ;  /* 0x0000109346007388 */ /* 0x000fe20000000800 */
[----:B--2---:R-:W-:Y:S01]  /*3ac0*/  FMUL.FTZ R131, R55, R134 ;  /* 0x0000008637837220 */ /* 0x004fe20000410000 */
[----:B------:R-:W-:Y:S01]  /*3ad0*/  FADD.FTZ R120, R129, R120 ;  /* 0x0000007881787221 */ /* 0x000fe20000010000 */
[----:B------:R-:W-:Y:S01]  /*3ae0*/  FADD.FTZ R7, R7, R6 ;  /* 0x0000000607077221 */ /* 0x000fe20000010000 */
[----:B------:R-:W-:Y:S01]  /*3af0*/  STS [R70+0x14], R141 ;  /* 0x0000148d46007388 */ /* 0x000fe20000000800 */
[----:B0-----:R-:W-:Y:S01]  /*3b00*/  FMUL.FTZ R121, R55, R136 ;  /* 0x0000008837797220 */ /* 0x001fe20000410000 */
[C---:B------:R-:W-:Y:S01]  /*3b10*/  FMUL.FTZ R145, R119.reuse, R131 ;  /* 0x0000008377917220 */ /* 0x040fe20000410000 */
[----:B------:R-:W-:Y:S01]  /*3b20*/  FMUL.FTZ R129, R48, R144 ;  /* 0x0000009030817220 */ /* 0x000fe20000410000 */
[----:B------:R-:W-:Y:S01]  /*3b30*/  FMUL.FTZ R135, R46, R135 ;  /* 0x000000872e877220 */ /* 0x000fe20000410000 */
[-C--:B------:R-:W-:Y:S01]  /*3b40*/  FMUL.FTZ R132, R119, R121.reuse ;  /* 0x0000007977847220 */ /* 0x080fe20000410000 */
[-C--:B------:R-:W-:Y:S01]  /*3b50*/  FFMA.FTZ R128, R118, R121.reuse, R145 ;  /* 0x0000007976807223 */ /* 0x080fe20000010091 */
[----:B------:R-:W-:Y:S01]  /*3b60*/  FMUL.FTZ R139, R58, R121 ;  /* 0x000000793a8b7220 */ /* 0x000fe20000410000 */
[----:B------:R-:W-:Y:S01]  /*3b70*/  FMUL.FTZ R137, R46, -R137 ;  /* 0x800000892e897220 */ /* 0x000fe20000410000 */
[-C--:B------:R-:W-:Y:S01]  /*3b80*/  FFMA.FTZ R121, R118, R131.reuse, -R132 ;  /* 0x0000008376797223 */ /* 0x080fe20000010884 */
[----:B------:R-:W-:Y:S01]  /*3b90*/  FMUL.FTZ R131, R58, R131 ;  /* 0x000000833a837220 */ /* 0x000fe20000410000 */
[----:B------:R-:W-:Y:S01]  /*3ba0*/  FADD.FTZ R7, R7, R128 ;  /* 0x0000008007077221 */ /* 0x000fe20000010000 */
[----:B------:R0:W-:Y:S01]  /*3bb0*/  STS [R70+0x18], R139 ;  /* 0x0000188b46007388 */ /* 0x0001e20000000800 */
[----:B------:R-:W-:Y:S01]  /*3bc0*/  FADD.FTZ R6, R120, R121 ;  /* 0x0000007978067221 */ /* 0x000fe20000010000 */
[----:B------:R-:W-:Y:S01]  /*3bd0*/  FMUL.FTZ R121, R49, -R30 ;  /* 0x8000001e31797220 */ /* 0x000fe20000410000 */
[----:B------:R-:W-:Y:S01]  /*3be0*/  LEA R30, R47, -R0, 0x1 ;  /* 0x800000002f1e7211 */ /* 0x000fe200078e08ff */
[----:B------:R1:W-:Y:S01]  /*3bf0*/  STS [R70+0x1c], R131 ;  /* 0x00001c8346007388 */ /* 0x0003e20000000800 */
[----:B------:R-:W-:Y:S01]  /*3c00*/  FMUL.FTZ R120, R49, R143 ;  /* 0x0000008f31787220 */ /* 0x000fe20000410000 */
[----:B------:R-:W-:Y:S01]  /*3c10*/  BAR.SYNC.DEFER_BLOCKING 0x0 ;  /* 0x0000000000007b1d */ /* 0x000fe20000010000 */
[C---:B------:R-:W-:Y:S01]  /*3c20*/  ISETP.GE.AND P1, PT, R30.reuse, 0x1, PT ;  /* 0x000000011e00780c */ /* 0x040fe20003f26270 */
[C---:B0-----:R-:W-:Y:S01]  /*3c30*/  FMUL.FTZ R139, R45.reuse, -R104 ;  /* 0x800000682d8b7220 */ /* 0x041fe20000410000 */
[----:B------:R-:W-:Y:S01]  /*3c40*/  ISETP.GE.AND P2, PT, R30, 0x21, PT ;  /* 0x000000211e00780c */ /* 0x000fe20003f46270 */
[----:B-1----:R-:W-:-:S02]  /*3c50*/  FMUL.FTZ R131, R45, R106 ;  /* 0x0000006a2d837220 */ /* 0x002fc40000410000 */
        /* <DEDUP_REMOVED lines=21> */
.L_x_18540:
[----:B------:R-:W-:Y:S05]  /*3db0*/  BSYNC.RECONVERGENT B0 ;  /* 0x0000000000007941 */ /* 0x000fea0003800200 */
.L_x_18539:
[----:B01----:R0:W1:Y:S01]  /*3dc0*/  LDS R9, [R83+0x4a0] ;  /* 0x0004a00053097984 */ /* 0x0030620000000800 */
[----:B------:R-:W-:Y:S04]  /*3dd0*/  BSSY.RECONVERGENT B0, `(.L_x_18541) ;  /* 0x0000004000007945 */ /* 0x000fe80003800200 */
[----:B------:R-:W-:Y:S05]  /*3de0*/  @!P2 BRA `(.L_x_18542) ;  /* 0x000000000008a947 */ /* 0x000fea0003800000 */
[----:B------:R2:W-:Y:S04]  /*3df0*/  REDG.E.ADD.F32.FTZ.RN.STRONG.GPU desc[UR16][R10.64+0x80], R143 ;  /* 0x0000808f0a0079a6 */ /* 0x0005e8000c12f310 */
[----:B-1----:R2:W-:Y:S02]  /*3e00*/  REDG.E.ADD.F32.FTZ.RN.STRONG.GPU desc[UR16][R32.64+0x80], R9 ;  /* 0x00008009200079a6 */ /* 0x0025e4000c12f310 */
.L_x_18542:
[----:B------:R-:W-:Y:S05]  /*3e10*/  BSYNC.RECONVERGENT B0 ;  /* 0x0000000000007941 */ /* 0x000fea0003800200 */
.L_x_18541:
        /* <DEDUP_REMOVED lines=11> */
.L_x_18544:
[----:B------:R-:W-:Y:S05]  /*3ed0*/  BSYNC.RECONVERGENT B0 ;  /* 0x0000000000007941 */ /* 0x000fea0003800200 */
.L_x_18543:
[----:B--23--:R2:W3:Y:S01]  /*3ee0*/  LDS R9, [R81+0x5a0] ;  /* 0x0005a00051097984 */ /* 0x00c4e20000000800 */
[----:B------:R-:W-:Y:S04]  /*3ef0*/  BSSY.RECONVERGENT B0, `(.L_x_18545) ;  /* 0x0000004000007945 */ /* 0x000fe80003800200 */
[----:B------:R-:W-:Y:S05]  /*3f00*/  @!P1 BRA `(.L_x_18546) ;  /* 0x0000000000089947 */ /* 0x000fea0003800000 */
[----:B------:R4:W-:Y:S04]  /*3f10*/  REDG.E.ADD.F32.FTZ.RN.STRONG.GPU desc[UR16][R10.64+0x180], R147 ;  /* 0x000180930a0079a6 */ /* 0x0009e8000c12f310 */
[----:B---3--:R4:W-:Y:S02]  /*3f20*/  REDG.E.ADD.F32.FTZ.RN.STRONG.GPU desc[UR16][R32.64+0x180], R9 ;  /* 0x00018009200079a6 */ /* 0x0089e4000c12f310 */
.L_x_18546:
[----:B------:R-:W-:Y:S05]  /*3f30*/  BSYNC.RECONVERGENT B0 ;  /* 0x0000000000007941 */ /* 0x000fea0003800200 */
.L_x_18545:
[----:B---34-:R3:W4:Y:S01]  /*3f40*/  LDS R9, [R80+0x620] ;  /* 0x0006200050097984 */ /* 0x0187220000000800 */
[----:B------:R-:W-:Y:S04]  /*3f50*/  BSSY.RECONVERGENT B0, `(.L_x_18547) ;  /* 0x0000004000007945 */ /* 0x000fe80003800200 */
[----:B------:R-:W-:Y:S05]  /*3f60*/  @!P2 BRA `(.L_x_18548) ;  /* 0x000000000008a947 */ /* 0x000fea0003800000 */
[----:B------:R0:W-:Y:S04]  /*3f70*/  REDG.E.ADD.F32.FTZ.RN.STRONG.GPU desc[UR16][R10.64+0x200], R149 ;  /* 0x000200950a0079a6 */ /* 0x0001e8000c12f310 */
[----:B----4-:R0:W-:Y:S02]  /*3f80*/  REDG.E.ADD.F32.FTZ.RN.STRONG.GPU desc[UR16][R32.64+0x200], R9 ;  /* 0x00020009200079a6 */ /* 0x0101e4000c12f310 */
.L_x_18548:
[----:B------:R-:W-:Y:S05]  /*3f90*/  BSYNC.RECONVERGENT B0 ;  /* 0x0000000000007941 */ /* 0x000fea0003800200 */
.L_x_18547:
[----:B0---4-:R0:W4:Y:S01]  /*3fa0*/  LDS R9, [R75+0x6a0] ;  /* 0x0006a0004b097984 */ /* 0x0111220000000800 */
[----:B------:R-:W-:Y:S04]  /*3fb0*/  BSSY.RECONVERGENT B0, `(.L_x_18549) ;  /* 0x0000004000007945 */ /* 0x000fe80003800200 */
[----:B------:R-:W-:Y:S05]  /*3fc0*/  @!P3 BRA `(.L_x_18550) ;  /* 0x000000000008b947 */ /* 0x000fea0003800000 */
[----:B------:R0:W-:Y:S04]  /*3fd0*/  REDG.E.ADD.F32.FTZ.RN.STRONG.GPU desc[UR16][R10.64+0x280], R151 ;  /* 0x000280970a0079a6 */ /* 0x0001e8000c12f310 */
[----:B----4-:R0:W-:Y:S02]  /*3fe0*/  REDG.E.ADD.F32.FTZ.RN.STRONG.GPU desc[UR16][R32.64+0x280], R9 ;  /* 0x00028009200079a6 */ /* 0x0101e4000c12f310 */
.L_x_18550:
[----:B------:R-:W-:Y:S05]  /*3ff0*/  BSYNC.RECONVERGENT B0 ;  /* 0x0000000000007941 */ /* 0x000fea0003800200 */
.L_x_18549:
[----:B0---4-:R0:W4:Y:S01]  /*4000*/  LDS R9, [R74+0x720] ;  /* 0x000720004a097984 */ /* 0x0111220000000800 */
[----:B------:R-:W-:Y:S04]  /*4010*/  BSSY.RECONVERGENT B0, `(.L_x_18551) ;  /* 0x0000004000007945 */ /* 0x000fe80003800200 */
[----:B------:R-:W-:Y:S05]  /*4020*/  @!P4 BRA `(.L_x_18552) ;  /* 0x000000000008c947 */ /* 0x000fea0003800000 */
[----:B------:R0:W-:Y:S04]  /*4030*/  REDG.E.ADD.F32.FTZ.RN.STRONG.GPU desc[UR16][R10.64+0x300], R153 ;  /* 0x000300990a0079a6 */ /* 0x0001e8000c12f310 */
[----:B----4-:R0:W-:Y:S02]  /*4040*/  REDG.E.ADD.F32.FTZ.RN.STRONG.GPU desc[UR16][R32.64+0x300], R9 ;  /* 0x00030009200079a6 */ /* 0x0101e4000c12f310 */
.L_x_18552:
[----:B------:R-:W-:Y:S05]  /*4050*/  BSYNC.RECONVERGENT B0 ;  /* 0x0000000000007941 */ /* 0x000fea0003800200 */
.L_x_18551:
[----:B0---4-:R0:W4:Y:S01]  /*4060*/  LDS R9, [R72+0x7a0] ;  /* 0x0007a00048097984 */ /* 0x0111220000000800 */
[----:B------:R-:W-:Y:S04]  /*4070*/  BSSY.RECONVERGENT B0, `(.L_x_18553) ;  /* 0x0000004000007945 */ /* 0x000fe80003800200 */
[----:B------:R-:W-:Y:S05]  /*4080*/  @!P5 BRA `(.L_x_18554) ;  /* 0x000000000008d947 */ /* 0x000fea0003800000 */
[----:B------:R0:W-:Y:S04]  /*4090*/  REDG.E.ADD.F32.FTZ.RN.STRONG.GPU desc[UR16][R10.64+0x380], R155 ;  /* 0x0003809b0a0079a6 */ /* 0x0001e8000c12f310 */
[----:B----4-:R0:W-:Y:S02]  /*40a0*/  REDG.E.ADD.F32.FTZ.RN.STRONG.GPU desc[UR16][R32.64+0x380], R9 ;  /* 0x00038009200079a6 */ /* 0x0101e4000c12f310 */
.L_x_18554:
[----:B------:R-:W-:Y:S05]  /*40b0*/  BSYNC.RECONVERGENT B0 ;  /* 0x0000000000007941 */ /* 0x000fea0003800200 */
.L_x_18553:
[----:B0-----:R-:W0:Y:S01]  /*40c0*/  SHFL.DOWN PT, R10, R7, 0x1, 0x1f ;  /* 0x08201f00070a7f89 */ /* 0x001e2200000e0000 */
[----:B------:R-:W-:Y:S01]  /*40d0*/  ISETP.GT.AND P1, PT, R68, 0x1e, PT ;  /* 0x0000001e4400780c */ /* 0x000fe20003f24270 */
[----:B------:R-:W-:Y:S01]  /*40e0*/  FMUL.FTZ R11, R29, R134 ;  /* 0x000000861d0b7220 */ /* 0x000fe20000410000 */
[----:B------:R-:W-:Y:S01]  /*40f0*/  ISETP.NE.AND P2, PT, R88, RZ, PT ;  /* 0x000000ff5800720c */ /* 0x000fe20003f45270 */
[----:B----4-:R-:W4:Y:S01]  /*4100*/  SHFL.DOWN PT, R9, R6, 0x1, 0x1f ;  /* 0x08201f0006097f89 */ /* 0x010f2200000e0000 */
[----:B------:R-:W-:Y:S09]  /*4110*/  BSSY.RECONVERGENT B0, `(.L_x_18555) ;  /* 0x0000050000007945 */ /* 0x000ff20003800200 */
        /* <DEDUP_REMOVED lines=14> */
[----:B------:R-:W-:Y:S02]  /*4200*/  FMUL.FTZ R9, R29, R136 ;  /* 0x000000881d097220 */ /* 0x000fe40000410000 */
[----:B------:R-:W4:Y:S02]  /*4210*/  SHFL.DOWN PT, R33, R6, 0x8, 0x1f ;  /* 0x09001f0006217f89 */ /* 0x000f2400000e0000 */
[-C--:B------:R-:W-:Y:S01]  /*4220*/  FFMA.FTZ R10, R28, R134.reuse, -R9 ;  /* 0x000000861c0a7223 */ /* 0x080fe20000010809 */
[----:B------:R-:W-:-:S03]  /*4230*/  FMUL.FTZ R9, R126, R134 ;  /* 0x000000867e097220 */ /* 0x000fc60000410000 */
[----:B------:R-:W-:Y:S01]  /*4240*/  FMUL.FTZ R121, R119, R10 ;  /* 0x0000000a77797220 */ /* 0x000fe20000410000 */
[----:B------:R-:W-:Y:S01]  /*4250*/  FFMA.FTZ R119, R28, R136, R11 ;  /* 0x000000881c777223 */ /* 0x000fe2000001000b */
[----:B------:R-:W-:-:S03]  /*4260*/  FMUL.FTZ R11, R29, R130 ;  /* 0x000000821d0b7220 */ /* 0x000fc60000410000 */
[----:B------:R-:W-:Y:S01]  /*4270*/  FFMA.FTZ R119, R118, R119, R121 ;  /* 0x0000007776777223 */ /* 0x000fe20000010079 */
[----:B------:R-:W-:Y:S01]  /*4280*/  FFMA.FTZ R10, R28, R133, -R11 ;  /* 0x000000851c0a7223 */ /* 0x000fe2000001080b */
[----:B0-----:R-:W-:Y:S01]  /*4290*/  @!P1 FADD.FTZ R7, R7, R30 ;  /* 0x0000001e07079221 */ /* 0x001fe20000010000 */
[----:B----4-:R-:W-:-:S04]  /*42a0*/  @!P1 FADD.FTZ R6, R6, R33 ;  /* 0x0000002106069221 */ /* 0x010fc80000010000 */
[----:B------:R-:W0:Y:S01]  /*42b0*/  SHFL.DOWN PT, R30, R7, 0x10, 0x1f ;  /* 0x0a001f00071e7f89 */ /* 0x000e2200000e0000 */
[----:B------:R-:W-:Y:S01]  /*42c0*/  FFMA.FTZ R33, R112, R136, R9 ;  /* 0x0000008870217223 */ /* 0x000fe20000010009 */
[-C--:B------:R-:W-:Y:S01]  /*42d0*/  FMUL.FTZ R9, R124, R133.reuse ;  /* 0x000000857c097220 */ /* 0x080fe20000410000 */
[----:B------:R-:W-:Y:S01]  /*42e0*/  FMUL.FTZ R133, R29, R133 ;  /* 0x000000851d857220 */ /* 0x000fe20000410000 */
[----:B------:R-:W4:Y:S01]  /*42f0*/  SHFL.DOWN PT, R129, R6, 0x10, 0x1f ;  /* 0x0a001f0006817f89 */ /* 0x000f2200000e0000 */
[-C--:B------:R-:W-:Y:S01]  /*4300*/  FFMA.FTZ R11, R58, R33.reuse, R119 ;  /* 0x000000213a0b7223 */ /* 0x080fe20000010077 */
[----:B------:R-:W-:Y:S01]  /*4310*/  FFMA.FTZ R50, R55, R33, R50 ;  /* 0x0000002137327223 */ /* 0x000fe20000010032 */
[----:B------:R-:W-:Y:S01]  /*4320*/  FMUL.FTZ R119, R5, R10 ;  /* 0x0000000a05777220 */ /* 0x000fe20000410000 */
[-C--:B------:R-:W-:Y:S01]  /*4330*/  FFMA.FTZ R33, R110, R130.reuse, R9 ;  /* 0x000000826e217223 */ /* 0x080fe20000010009 */
[----:B------:R-:W-:Y:S01]  /*4340*/  FADD.FTZ R60, R11, R60 ;  /* 0x0000003c0b3c7221 */ /* 0x000fe20000010000 */
[----:B------:R-:W-:Y:S01]  /*4350*/  FMUL.FTZ R5, R122, R35 ;  /* 0x000000237a057220 */ /* 0x000fe20000410000 */
[C---:B------:R-:W-:Y:S01]  /*4360*/  FMUL.FTZ R11, R29.reuse, R31 ;  /* 0x0000001f1d0b7220 */ /* 0x040fe20000410000 */
[C---:B------:R-:W-:Y:S01]  /*4370*/  FMUL.FTZ R9, R29.reuse, R35 ;  /* 0x000000231d097220 */ /* 0x040fe20000410000 */
[----:B------:R-:W-:Y:S01]  /*4380*/  FFMA.FTZ R133, R28, R130, R133 ;  /* 0x000000821c857223 */ /* 0x000fe20000010085 */
[----:B------:R-:W-:Y:S01]  /*4390*/  FFMA.FTZ R108, R108, R31, R5 ;  /* 0x0000001f6c6c7223 */ /* 0x000fe20000010005 */
[C---:B------:R-:W-:Y:S01]  /*43a0*/  FFMA.FTZ R10, R28.reuse, R35, -R11 ;  /* 0x000000231c0a7223 */ /* 0x040fe2000001080b */
[----:B------:R-:W-:Y:S01]  /*43b0*/  FFMA.FTZ R31, R28, R31, R9 ;  /* 0x0000001f1c1f7223 */ /* 0x000fe20000010009 */
[----:B------:R-:W-:Y:S01]  /*43c0*/  FMUL.FTZ R9, R29, R127 ;  /* 0x0000007f1d097220 */ /* 0x000fe20000410000 */
[----:B------:R-:W-:Y:S01]  /*43d0*/  FFMA.FTZ R119, R4, R133, R119 ;  /* 0x0000008504777223 */ /* 0x000fe20000010077 */
[----:B------:R-:W-:Y:S01]  /*43e0*/  FMUL.FTZ R37, R37, R10 ;  /* 0x0000000a25257220 */ /* 0x000fe20000410000 */
[----:B------:R-:W-:Y:S01]  /*43f0*/  ISETP.NE.AND P1, PT, R68, RZ, PT ;  /* 0x000000ff4400720c */ /* 0x000fe20003f25270 */
[----:B------:R-:W-:Y:S01]  /*4400*/  FMUL.FTZ R10, R123, R125 ;  /* 0x0000007d7b0a7220 */ /* 0x000fe20000410000 */
[----:B------:R-:W-:Y:S01]  /*4410*/  FFMA.FTZ R52, R57, R33, R52 ;  /* 0x0000002139347223 */ /* 0x000fe20000010034 */
[----:B------:R-:W-:Y:S01]  /*4420*/  FFMA.FTZ R34, R34, R31, R37 ;  /* 0x0000001f22227223 */ /* 0x000fe20000010025 */
[----:B0-----:R-:W-:Y:S01]  /*4430*/  FADD.FTZ R4, R7, R30 ;  /* 0x0000001e07047221 */ /* 0x001fe20000010000 */
[-C--:B------:R-:W-:Y:S01]  /*4440*/  FMUL.FTZ R30, R29, R125.reuse ;  /* 0x0000007d1d1e7220 */ /* 0x080fe20000410000 */
[----:B------:R-:W-:Y:S01]  /*4450*/  FFMA.FTZ R125, R28, R125, -R9 ;  /* 0x0000007d1c7d7223 */ /* 0x000fe20000010809 */
[-C--:B------:R-:W-:Y:S01]  /*4460*/  FFMA.FTZ R10, R117, R127.reuse, R10 ;  /* 0x0000007f750a7223 */ /* 0x080fe2000001000a */
[----:B----4-:R-:W-:Y:S01]  /*4470*/  FADD.FTZ R5, R6, R129 ;  /* 0x0000008106057221 */ /* 0x010fe20000010000 */
[----:B------:R-:W-:Y:S01]  /*4480*/  FFMA.FTZ R9, R28, R127, R30 ;  /* 0x0000007f1c097223 */ /* 0x000fe2000001001e */
[----:B------:R-:W-:Y:S01]  /*4490*/  FMUL.FTZ R125, R36, R125 ;  /* 0x0000007d247d7220 */ /* 0x000fe20000410000 */
[----:B------:R-:W-:Y:S01]  /*44a0*/  FFMA.FTZ R28, R64, R33, R119 ;  /* 0x00000021401c7223 */ /* 0x000fe20000010077 */
[-C--:B------:R-:W-:Y:S01]  /*44b0*/  FFMA.FTZ R51, R54, R108.reuse, R51 ;  /* 0x0000006c36337223 */ /* 0x080fe20000010033 */
[----:B------:R0:W-:Y:S01]  /*44c0*/  @!P1 STS.64 [UR6+0xc68], R4 ;  /* 0x000c6804ff009988 */ /* 0x0001e20008000a06 */
[----:B------:R-:W-:Y:S01]  /*44d0*/  FFMA.FTZ R8, R8, R9, R125 ;  /* 0x0000000908087223 */ /* 0x000fe2000001007d */
[----:B------:R-:W-:Y:S01]  /*44e0*/  FFMA.FTZ R9, R59, R108, R34 ;  /* 0x0000006c3b097223 */ /* 0x000fe20000010022 */
[----:B------:R-:W-:Y:S02]  /*44f0*/  BAR.SYNC.DEFER_BLOCKING 0x0 ;  /* 0x0000000000007b1d */ /* 0x000fe40000010000 */
[-C--:B------:R-:W-:Y:S01]  /*4500*/  FFMA.FTZ R8, R65, R10.reuse, R8 ;  /* 0x0000000a41087223 */ /* 0x080fe20000010008 */
[----:B------:R-:W-:Y:S01]  /*4510*/  ISETP.GT.AND P1, PT, R68, 0xf, PT ;  /* 0x0000000f4400780c */ /* 0x000fe20003f24270 */
        /* <DEDUP_REMOVED lines=15> */
.L_x_18556:
[----:B------:R-:W-:Y:S05]  /*4610*/  BSYNC.RECONVERGENT B0 ;  /* 0x0000000000007941 */ /* 0x000fea0003800200 */
.L_x_18555:
[----:B------:R-:W-:-:S04]  /*4620*/  UIADD3 UR4, UPT, UPT, UR4, 0x1, URZ ;  /* 0x0000000104047890 */ /* 0x000fc8000fffe0ff */
[----:B------:R-:W-:-:S09]  /*4630*/  UISETP.GE.AND UP0, UPT, UR4, UR9, UPT ;  /* 0x000000090400728c */ /* 0x000fd2000bf06270 */
[----:B------:R-:W-:Y:S05]  /*4640*/  BRA.U !UP0, `(.L_x_18557) ;  /* 0xffffffd508347547 */ /* 0x000fea000b83ffff */
.L_x_18525:
[----:B------:R-:W4:Y:S01]  /*4650*/  F2F.BF16.F32 R4, R51 ;  /* 0x0000003300047304 */ /* 0x000f220000202000 */
        /* <DEDUP_REMOVED lines=10> */
[----:B----4-:R-:W-:Y:S01]  /*4700*/  IMAD.WIDE.U32 R4, R4, 0x10000, RZ ;  /* 0x0001000004047825 */ /* 0x010fe200078e00ff */
[----:B0-----:R-:W0:Y:S01]  /*4710*/  F2F.BF16.F32 R7, R50 ;  /* 0x0000003200077304 */ /* 0x001e220000202000 */
[----:B------:R-:W4:Y:S01]  /*4720*/  LDC.64 R22, c[0x0][0x550] ;  /* 0x00015400ff167b82 */ /* 0x000f220000000a00 */
[----:B------:R-:W-:-:S02]  /*4730*/  IADD3 R100, P5, PT, R100, -0x100, RZ ;  /* 0xffffff0064647810 */ /* 0x000fc40007fbe0ff */
[----:B------:R-:W-:Y:S02]  /*4740*/  IADD3.X R93, PT, PT, R93, -0x1, RZ, P1, !PT ;  /* 0xffffffff5d5d7810 */ /* 0x000fe40000ffe4ff */
[----:B------:R-:W-:Y:S02]  /*4750*/  IADD3.X R89, PT, PT, R89, -0x1, RZ, P2, !PT ;  /* 0xffffffff59597810 */ /* 0x000fe400017fe4ff */
[----:B------:R-:W2:Y:S01]  /*4760*/  F2F.BF16.F32 R53, R53 ;  /* 0x0000003500357304 */ /* 0x000ea20000202000 */
[----:B------:R-:W-:Y:S02]  /*4770*/  IADD3.X R97, PT, PT, R97, -0x1, RZ, P3, !PT ;  /* 0xffffffff61617810 */ /* 0x000fe40001ffe4ff */
[----:B------:R-:W-:Y:S02]  /*4780*/  IADD3.X R99, PT, PT, R99, -0x1, RZ, P4, !PT ;  /* 0xffffffff63637810 */ /* 0x000fe400027fe4ff */
[----:B------:R-:W-:Y:S02]  /*4790*/  IADD3.X R101, PT, PT, R101, -0x1, RZ, P5, !PT ;  /* 0xffffffff65657810 */ /* 0x000fe40002ffe4ff */
[----:B0-----:R-:W-:Y:S01]  /*47a0*/  PRMT R7, R52, 0x5410, R7 ;  /* 0x0000541034077816 */ /* 0x001fe20000000007 */
[----:B------:R-:W0:Y:S03]  /*47b0*/  F2F.BF16.F32 R0, R62 ;  /* 0x0000003e00007304 */ /* 0x000e260000202000 */
[----:B------:R-:W-:Y:S01]  /*47c0*/  LOP3.LUT R9, R7, R5, RZ, 0xfc, !PT ;  /* 0x0000000507097212 */ /* 0x000fe200078efcff */
[----:B-----5:R-:W-:Y:S01]  /*47d0*/  IMAD.WIDE.U32 R6, R20, UR18, R18 ;  /* 0x0000001214067c25 */ /* 0x020fe2000f8e0012 */
[----:B--2---:R-:W-:-:S03]  /*47e0*/  LOP3.LUT R8, R4, R53, RZ, 0xfc, !PT ;  /* 0x0000003504087212 */ /* 0x004fc600078efcff */
[----:B------:R-:W-:Y:S01]  /*47f0*/  F2F.BF16.F32 R11, R61 ;  /* 0x0000003d000b7304 */ /* 0x000fe20000202000 */
[----:B------:R-:W-:Y:S01]  /*4800*/  IMAD R7, R21, UR18, R7 ;  /* 0x0000001215077c24 */ /* 0x000fe2000f8e0207 */
[----:B------:R1:W-:Y:S01]  /*4810*/  STS.64 [R67], R8 ;  /* 0x0000000843007388 */ /* 0x0003e20000000a00 */
[----:B------:R-:W-:-:S03]  /*4820*/  NOP ;  /* 0x0000000000007918 */ /* 0x000fc60000000000 */
[----:B------:R-:W2:Y:S02]  /*4830*/  LDS.64 R4, [R67] ;  /* 0x0000000043047984 */ /* 0x000ea40000000a00 */
[----:B------:R-:W5:Y:S01]  /*4840*/  F2F.BF16.F32 R16, R60 ;  /* 0x0000003c00107304 */ /* 0x000f620000202000 */
[----:B-1----:R-:W-:-:S07]  /*4850*/  IMAD.WIDE.U32 R8, R115, UR6, R6 ;  /* 0x0000000673087c25 */ /* 0x002fce000f8e0006 */
[----:B------:R1:W3:Y:S01]  /*4860*/  F2F.BF16.F32 R21, R63 ;  /* 0x0000003f00157304 */ /* 0x0002e20000202000 */
[----:B------:R-:W-:Y:S01]  /*4870*/  IMAD R9, R115, UR7, R9 ;  /* 0x0000000773097c24 */ /* 0x000fe2000f8e0209 */
[----:B----4-:R-:W-:Y:S01]  /*4880*/  LEA R10, P0, R8, R22, 0x1 ;  /* 0x00000016080a7211 */ /* 0x010fe200078008ff */
        /* <DEDUP_REMOVED lines=8> */
[----:B---3--:R-:W-:Y:S01]  /*4910*/  LOP3.LUT R16, R6, R21, RZ, 0xfc, !PT ;  /* 0x0000001506107212 */ /* 0x008fe200078efcff */
        /* <DEDUP_REMOVED lines=20> */
.L_x_18523:
        /* <DEDUP_REMOVED lines=34> */
.L_x_18560:
[----:B------:R-:W-:Y:S05]  /*4c80*/  BSYNC.RECONVERGENT B0 ;  /* 0x0000000000007941 */ /* 0x000fea0003800200 */
.L_x_18559:
        /* <DEDUP_REMOVED lines=26> */
.L_x_18562:
[----:B------:R-:W-:Y:S05]  /*4e30*/  BSYNC.RECONVERGENT B0 ;  /* 0x0000000000007941 */ /* 0x000fea0003800200 */
.L_x_18561:
        /* <DEDUP_REMOVED lines=8> */
.L_x_18563:
        /* <DEDUP_REMOVED lines=16> */
.L_x_18564:
        /* <DEDUP_REMOVED lines=12> */
.L_x_18821:


//--------------------- .text._Z25selective_scan_bwd_kernelI32Selective_Scan_bwd_kernel_traitsILi32ELi4ELb1ELb1ELb1ELb1ELb0EN3c108BFloat16ENS1_7complexIfEEEEv12SSMParamsBwd --------------------------
	.section	.text._Z25selective_scan_bwd_kernelI32Selective_Scan_bwd_kernel_traitsILi32ELi4ELb1ELb1ELb1ELb1ELb0EN3c108BFloat16ENS1_7complexIfEEEEv12SSMParamsBwd,"ax",@progbits
	.align	128
        .global         _Z25selective_scan_bwd_kernelI32Selective_Scan_bwd_kernel_traitsILi32ELi4ELb1ELb1ELb1ELb1ELb0EN3c108BFloat16ENS1_7complexIfEEEEv12SSMParamsBwd
        .type           _Z25selective_scan_bwd_kernelI32Selective_Scan_bwd_kernel_traitsILi32ELi4ELb1ELb1ELb1ELb1ELb0EN3c108BFloat16ENS1_7complexIfEEEEv12SSMParamsBwd,@function
        .size           _Z25selective_scan_bwd_kernelI32Selective_Scan_bwd_kernel_traitsILi32ELi4ELb1ELb1ELb1ELb1ELb0EN3c108BFloat16ENS1_7complexIfEEEEv12SSMParamsBwd,(.L_x_18822 - _Z25selective_scan_bwd_kernelI32Selective_Scan_bwd_kernel_traitsILi32ELi4ELb1ELb1ELb1ELb1ELb0EN3c108BFloat16ENS1_7complexIfEEEEv12SSMParamsBwd)
        .other          _Z25selective_scan_bwd_kernelI32Selective_Scan_bwd_kernel_traitsILi32ELi4ELb1ELb1ELb1ELb1ELb0EN3c108BFloat16ENS1_7complexIfEEEEv12SSMParamsBwd,@"STO_CUDA_ENTRY STV_DEFAULT"
_Z25selective_scan_bwd_kernelI32Selective_Scan_bwd_kernel_traitsILi32ELi4ELb1ELb1ELb1ELb1ELb0EN3c108BFloat16ENS1_7complexIfEEEEv12SSMParamsBwd:
.text._Z25selective_scan_bwd_kernelI32Selective_Scan_bwd_kernel_traitsILi32ELi4ELb1ELb1ELb1ELb1ELb0EN3c108BFloat16ENS1_7complexIfEEEEv12SSMParamsBwd:
        /* <DEDUP_REMOVED lines=203> */
.L_x_18607:
        /* <DEDUP_REMOVED lines=75> */
.L_x_18567:
[----:B------:R-:W-:Y:S05]  /*1160*/  BSYNC.RECONVERGENT B0 ;  /* 0x0000000000007941 */ /* 0x000fea0003800200 */
.L_x_18566:
        /* <DEDUP_REMOVED lines=32> */
.L_x_18569:
[----:B------:R-:W-:Y:S05]  /*1370*/  BSYNC.RECONVERGENT B0 ;  /* 0x0000000000007941 */ /* 0x000fea0003800200 */
.L_x_18568:
        /* <DEDUP_REMOVED lines=32> */
.L_x_18571:
[----:B------:R-:W-:Y:S05]  /*1580*/  BSYNC.RECONVERGENT B0 ;  /* 0x0000000000007941 */ /* 0x000fea0003800200 */
.L_x_18570:
        /* <DEDUP_REMOVED lines=32> */
.L_x_18573:
[----:B------:R-:W-:Y:S05]  /*1790*/  BSYNC.RECONVERGENT B0 ;  /* 0x0000000000007941 */ /* 0x000fea0003800200 */
.L_x_18572:
[----:B------:R-:W0:Y:S01]  /*17a0*/  LDCU UR4, c[0x0][0x38c] ;  /* 0x00007180ff0477ac */ /* 0x000e220008000800 */
[----:B------:R-:W-:Y:S01]  /*17b0*/  SHF.L.U32 R46, R5, 0x10, RZ ;  /* 0x00000010052e7819 */ /* 0x000fe200000006ff */
[----:B------:R-:W-:Y:S01]  /*17c0*/  FFMA.FTZ R0, R4, R62, R105 ;  /* 0x0000003e04007223 */ /* 0x000fe20000010069 */
[--C-:B------:R-:W-:Y:S01]  /*17d0*/  SHF.R.U32.HI R45, RZ, 0x10, R5.reuse ;  /* 0x00000010ff2d7819 */ /* 0x100fe20000011605 */
[----:B------:R-:W-:Y:S01]  /*17e0*/  HFMA2 R59, -RZ, RZ, 0, 0 ;  /* 0x00000000ff3b7431 */ /* 0x000fe200000001ff */
[----:B------:R-:W-:Y:S02]  /*17f0*/  PRMT R5, R10, 0x7610, R5 ;  /* 0x000076100a057816 */ /* 0x000fe40000000005 */
[----:B------:R-:W-:Y:S02]  /*1800*/  CS2R R56, SRZ ;  /* 0x0000000000387805 */ /* 0x000fe4000001ff00 */
[----:B------:R-:W-:Y:S01]  /*1810*/  SHF.L.U32 R58, R58, 0x10, RZ ;  /* 0x000000103a3a7819 */ /* 0x000fe200000006ff */
[-C--:B------:R-:W-:Y:S01]  /*1820*/  FMUL.FTZ R53, R4, R94.reuse ;  /* 0x0000005e04357220 */ /* 0x080fe20000410000 */
[----:B------:R-:W-:Y:S01]  /*1830*/  SHF.L.U32 R5, R5, 0x10, RZ ;  /* 0x0000001005057819 */ /* 0x000fe200000006ff */
[----:B------:R-:W-:Y:S01]  /*1840*/  FMUL.FTZ R52, R46, R94 ;  /* 0x0000005e2e347220 */ /* 0x000fe20000410000 */
[----:B------:R-:W-:-:S02]  /*1850*/  SHF.L.U32 R54, R54, 0x10, RZ ;  /* 0x0000001036367819 */ /* 0x000fc400000006ff */
[----:B------:R-:W-:Y:S01]  /*1860*/  SHF.L.U32 R45, R45, 0x10, RZ ;  /* 0x000000102d2d7819 */ /* 0x000fe200000006ff */
[C---:B------:R-:W-:Y:S01]  /*1870*/  FFMA.FTZ R7, R5.reuse, R58, R0 ;  /* 0x0000003a05077223 */ /* 0x040fe20000010000 */
[----:B------:R-:W-:Y:S01]  /*1880*/  IADD3 R60, PT, PT, R86, -0x1, RZ ;  /* 0xffffffff563c7810 */ /* 0x000fe20007ffe0ff */
[-C--:B------:R-:W-:Y:S01]  /*1890*/  FMUL.FTZ R50, R5, R94.reuse ;  /* 0x0000005e05327220 */ /* 0x080fe20000410000 */
[----:B------:R-:W-:Y:S01]  /*18a0*/  MOV R55, RZ ;  /* 0x000000ff00377202 */ /* 0x000fe20000000f00 */
[----:B0-----:R-:W-:Y:S01]  /*18b0*/  UISETP.GE.AND UP0, UPT, UR4, 0x1, UPT ;  /* 0x000000010400788c */ /* 0x001fe2000bf06270 */
[----:B------:R-:W-:Y:S01]  /*18c0*/  FFMA.FTZ R0, R46, R61, R7 ;  /* 0x0000003d2e007223 */ /* 0x000fe20000010007 */
[----:B------:R-:W-:-:S03]  /*18d0*/  FMUL.FTZ R51, R45, R94 ;  /* 0x0000005e2d337220 */ /* 0x000fc60000410000 */
[----:B------:R-:W-:Y:S01]  /*18e0*/  FFMA.FTZ R105, R45, R54, R0 ;  /* 0x000000362d697223 */ /* 0x000fe20000010000 */
[----:B------:R-:W-:Y:S06]  /*18f0*/  BAR.SYNC.DEFER_BLOCKING 0x0 ;  /* 0x0000000000007b1d */ /* 0x000fec0000010000 */
[----:B------:R-:W-:Y:S05]  /*1900*/  BRA.U !UP0, `(.L_x_18574) ;  /* 0x0000002d08447547 */ /* 0x000fea000b800000 */
[----:B------:R-:W0:Y:S01]  /*1910*/  LDC R47, c[0x0][0x388] ;  /* 0x0000e200ff2f7b82 */ /* 0x000e220000000800 */
[----:B------:R-:W-:Y:S01]  /*1920*/  FADD.FTZ R48, R5, R5 ;  /* 0x0000000505307221 */ /* 0x000fe20000010000 */
[----:B------:R-:W-:Y:S01]  /*1930*/  SHF.L.U32 R5, R60, 0x8, RZ ;  /* 0x000000083c057819 */ /* 0x000fe200000006ff */
[----:B------:R-:W-:Y:S01]  /*1940*/  FADD.FTZ R49, R4, R4 ;  /* 0x0000000404317221 */ /* 0x000fe20000010000 */
[----:B------:R-:W-:Y:S01]  /*1950*/  ISETP.NE.AND P0, PT, R86, 0x1, PT ;  /* 0x000000015600780c */ /* 0x000fe20003f05270 */
        /* <DEDUP_REMOVED lines=8> */
[----:B------:R-:W-:Y:S01]  /*19e0*/  LEA R43, R70, R65, 0x3 ;  /* 0x00000041462b7211 */ /* 0x000fe200078e18ff */
[----:B------:R-:W-:Y:S01]  /*19f0*/  FMUL.FTZ R40, R61, R66 ;  /* 0x000000423d287220 */ /* 0x000fe20000410000 */
[----:B------:R-:W-:Y:S01]  /*1a00*/  ISETP.EQ.AND P0, PT, R88, RZ, P0 ;  /* 0x000000ff5800720c */ /* 0x000fe20000702270 */
[----:B------:R-:W2:Y:S01]  /*1a10*/  LDC.64 R18, c[0x0][0x440] ;  /* 0x00011000ff127b82 */ /* 0x000ea20000000a00 */
[----:B------:R-:W-:Y:S01]  /*1a20*/  FMUL.FTZ R39, R54, R64 ;  /* 0x0000004036277220 */ /* 0x000fe20000410000 */
[----:B------:R-:W-:Y:S01]  /*1a30*/  MOV R59, RZ ;  /* 0x000000ff003b7202 */ /* 0x000fe20000000f00 */
[----:B------:R-:W3:Y:S01]  /*1a40*/  LDCU UR8, c[0x0][0x394] ;  /* 0x00007280ff0877ac */ /* 0x000ee20008000800 */
[----:B------:R-:W-:-:S02]  /*1a50*/  LOP3.LUT R38, R38, 0x100, RZ, 0xc0, !PT ;  /* 0x0000010026267812 */ /* 0x000fc400078ec0ff */
[C---:B------:R-:W-:Y:S01]  /*1a60*/  LOP3.LUT R110, R5.reuse, 0x100, RZ, 0xc0, !PT ;  /* 0x00000100056e7812 */ /* 0x040fe200078ec0ff */
[----:B------:R-:W4:Y:S01]  /*1a70*/  LDCU UR9, c[0x0][0x38c] ;  /* 0x00007180ff0977ac */ /* 0x000f220008000800 */
[----:B------:R-:W0:Y:S01]  /*1a80*/  LDC.64 R20, c[0x0][0x3a8] ;  /* 0x0000ea00ff147b82 */ /* 0x000e220000000a00 */
[C---:B------:R-:W-:Y:S02]  /*1a90*/  IADD3 R0, PT, PT, R5.reuse, R88, RZ ;  /* 0x0000005805007210 */ /* 0x040fe40007ffe0ff */
[----:B------:R-:W-:Y:S01]  /*1aa0*/  LEA.HI.X.SX32 R27, R5, RZ, 0x1, P1 ;  /* 0x000000ff051b7211 */ /* 0x000fe200008f0eff */
[----:B------:R-:W-:-:S04]  /*1ab0*/  UMOV UR4, URZ ;  /* 0x000000ff00047c82 */ /* 0x000fc80008000000 */
[----:B------:R-:W0:Y:S08]  /*1ac0*/  LDC.64 R78, c[0x0][0x3e0] ;  /* 0x0000f800ff4e7b82 */ /* 0x000e300000000a00 */
[----:B------:R-:W0:Y:S08]  /*1ad0*/  LDC.64 R22, c[0x0][0x4d0] ;  /* 0x00013400ff167b82 */ /* 0x000e300000000a00 */
[----:B---34-:R-:W0:Y:S02]  /*1ae0*/  LDC.64 R24, c[0x0][0x4f0] ;  /* 0x00013c00ff187b82 */ /* 0x018e240000000a00 */
.L_x_18606:
[----:B-1----:R-:W-:-:S04]  /*1af0*/  IMAD.WIDE.U32 R4, R76, UR4, RZ ;  /* 0x000000044c047c25 */ /* 0x002fc8000f8e00ff */
[----:B------:R-:W-:Y:S01]  /*1b00*/  IMAD R5, R77, UR4, R5 ;  /* 0x000000044d057c24 */ /* 0x000fe2000f8e0205 */
[----:B0-----:R-:W-:-:S04]  /*1b10*/  LEA R6, P1, R4, R95, 0x1 ;  /* 0x0000005f04067211 */ /* 0x001fc800078208ff */
[----:B------:R-:W-:-:S03]  /*1b20*/  LEA.HI.X R7, R4, R93, R5, 0x1, P1 ;  /* 0x0000005d04077211 */ /* 0x000fc600008f0c05 */
[----:B------:R-:W-:-:S05]  /*1b30*/  IMAD.WIDE.U32 R30, R73, 0x8, R6 ;  /* 0x00000008491e7825 */ /* 0x000fca00078e0006 */
[----:B---3--:R-:W3:Y:S04]  /*1b40*/  LDG.E.64 R4, desc[UR16][R30.64] ;  /* 0x000000101e047981 */ /* 0x008ee8000c1e1b00 */
[----:B----4-:R-:W4:Y:S01]  /*1b50*/  LDG.E.64 R6, desc[UR16][R30.64+0x100] ;  /* 0x000100101e067981 */ /* 0x010f22000c1e1b00 */
        /* <DEDUP_REMOVED lines=22> */
[C---:B--2---:R-:W-:Y:S01]  /*1cc0*/  FMUL.FTZ R5, R29.reuse, R66 ;  /* 0x000000421d057220 */ /* 0x044fe20000410000 */
[----:B------:R-:W-:Y:S01]  /*1cd0*/  FMUL.FTZ R9, R28, 1.4426950216293334961 ;  /* 0x3fb8aa3b1c097820 */ /* 0x000fe20000410000 */
[----:B------:R-:W-:-:S02]  /*1ce0*/  FMUL.FTZ R34, R29, R63 ;  /* 0x0000003f1d227220 */ /* 0x000fc40000410000 */
[----:B------:R-:W-:Y:S01]  /*1cf0*/  FMUL.RZ R102, R5, 0.15915493667125701904 ;  /* 0x3e22f98305667820 */ /* 0x000fe2000040c000 */
[----:B------:R-:W-:Y:S01]  /*1d00*/  FMUL.FTZ R4, R9, R63 ;  /* 0x0000003f09047220 */ /* 0x000fe20000410000 */
[----:B------:R-:W-:Y:S01]  /*1d10*/  FMUL.FTZ R5, R29, R64 ;  /* 0x000000401d057220 */ /* 0x000fe20000410000 */
[----:B------:R-:W-:Y:S01]  /*1d20*/  FMUL.RZ R36, R34, 0.15915493667125701904 ;  /* 0x3e22f98322247820 */ /* 0x000fe2000040c000 */
[C---:B------:R-:W-:Y:S01]  /*1d30*/  FMUL.FTZ R8, R9.reuse, R68 ;  /* 0x0000004409087220 */ /* 0x040fe20000410000 */
[C---:B------:R-:W-:Y:S01]  /*1d40*/  FMUL.FTZ R34, R9.reuse, R66 ;  /* 0x0000004209227220 */ /* 0x040fe20000410000 */
        /* <DEDUP_REMOVED lines=11> */
[----:B------:R-:W1:Y:S08]  /*1e00*/  MUFU.COS R127, R108 ;  /* 0x0000006c007f7308 */ /* 0x000e700000000000 */
[----:B------:R-:W5:Y:S01]  /*1e10*/  MUFU.SIN R121, R102 ;  /* 0x0000006600797308 */ /* 0x000f620000000400 */
[----:B--2---:R-:W-:Y:S01]  /*1e20*/  FMUL.FTZ R120, R118, R123 ;  /* 0x0000007b76787220 */ /* 0x004fe20000410000 */
[----:B0-----:R-:W-:-:S02]  /*1e30*/  PRMT R124, R7, 0x7632, R124 ;  /* 0x00007632077c7816 */ /* 0x001fc4000000007c */
[----:B------:R-:W-:Y:S02]  /*1e40*/  PRMT R123, R4, 0x7632, R123 ;  /* 0x00007632047b7816 */ /* 0x000fe4000000007b */
[----:B------:R-:W-:Y:S02]  /*1e50*/  PRMT R122, R5, 0x7632, R122 ;  /* 0x00007632057a7816 */ /* 0x000fe4000000007a */
[----:B------:R0:W2:Y:S01]  /*1e60*/  MUFU.SIN R125, R108 ;  /* 0x0000006c007d7308 */ /* 0x0000a20000000400 */
[----:B-1----:R-:W-:Y:S01]  /*1e70*/  FMUL.FTZ R116, R114, R127 ;  /* 0x0000007f72747220 */ /* 0x002fe20000410000 */
[----:B------:R-:W-:Y:S02]  /*1e80*/  SHF.L.U32 R123, R123, 0x10, RZ ;  /* 0x000000107b7b7819 */ /* 0x000fe400000006ff */
[----:B------:R-:W-:Y:S02]  /*1e90*/  SHF.L.U32 R122, R122, 0x10, RZ ;  /* 0x000000107a7a7819 */ /* 0x000fe400000006ff */
[----:B------:R-:W-:-:S02]  /*1ea0*/  SHF.L.U32 R124, R124, 0x10, RZ ;  /* 0x000000107c7c7819 */ /* 0x000fc400000006ff */
[----:B------:R-:W1:Y:S01]  /*1eb0*/  MUFU.COS R119, R36 ;  /* 0x0000002400777308 */ /* 0x000e620000000000 */
[----:B-----5:R-:W-:Y:S01]  /*1ec0*/  FMUL.FTZ R118, R118, R121 ;  /* 0x0000007976767220 */ /* 0x020fe20000410000 */
[----:B------:R-:W-:Y:S02]  /*1ed0*/  SHF.L.U32 R121, R6, 0x10, RZ ;  /* 0x0000001006797819 */ /* 0x000fe400000006ff */
[----:B0-----:R-:W-:-:S04]  /*1ee0*/  SHF.L.U32 R108, R7, 0x10, RZ ;  /* 0x00000010076c7819 */ /* 0x001fc800000006ff */
[----:B------:R-:W0:Y:S01]  /*1ef0*/  MUFU.SIN R37, R36 ;  /* 0x0000002400257308 */ /* 0x000e220000000400 */
[----:B--2---:R-:W-:Y:S01]  /*1f00*/  FMUL.FTZ R114, R114, R125 ;  /* 0x0000007d72727220 */ /* 0x004fe20000410000 */
[----:B------:R-:W-:-:S04]  /*1f10*/  PRMT R125, R6, 0x7632, R125 ;  /* 0x00007632067d7816 */ /* 0x000fc8000000007d */
[----:B------:R-:W-:Y:S02]  /*1f20*/  SHF.L.U32 R125, R125, 0x10, RZ ;  /* 0x000000107d7d7819 */ /* 0x000fe400000006ff */
[----:B------:R-:W-:Y:S01]  /*1f30*/  MUFU.COS R36, R106 ;  /* 0x0000006a00247308 */ /* 0x000fe20000000000 */
[----:B-1----:R-:W-:Y:S01]  /*1f40*/  FMUL.FTZ R102, R104, R119 ;  /* 0x0000007768667220 */ /* 0x002fe20000410000 */
[----:B------:R-:W-:-:S06]  /*1f50*/  SHF.L.U32 R119, R4, 0x10, RZ ;  /* 0x0000001004777819 */ /* 0x000fcc00000006ff */
[----:B------:R1:W2:Y:S01]  /*1f60*/  MUFU.SIN R34, R106 ;  /* 0x0000006a00227308 */ /* 0x0002a20000000400 */
[----:B0-----:R-:W-:Y:S01]  /*1f70*/  FMUL.FTZ R104, R104, R37 ;  /* 0x0000002568687220 */ /* 0x001fe20000410000 */
[----:B-1----:R-:W-:Y:S01]  /*1f80*/  SHF.L.U32 R106, R5, 0x10, RZ ;  /* 0x00000010056a7819 */ /* 0x002fe200000006ff */
        /* <DEDUP_REMOVED lines=41> */
.L_x_18576:
[----:B------:R0:W1:Y:S02]  /*2220*/  LDS.64 R8, [R87+UR5+0x20b8] ;  /* 0x0020b80557087984 */ /* 0x0000640008000a00 */
.L_x_18577:
[----:B------:R-:W-:Y:S05]  /*2230*/  BSYNC.RECONVERGENT B0 ;  /* 0x0000000000007941 */ /* 0x000fea0003800200 */
.L_x_18575:
        /* <DEDUP_REMOVED lines=19> */
[----:B------:R-:W-:Y:S01]  /*2370*/  ISETP.GE.AND P1, PT, R70, 0x1, PT ;  /* 0x000000014600780c */ /* 0x000fe20003f26270 */
[----:B------:R-:W-:Y:S01]  /*2380*/  ULEA UR7, UR4, UR6, 0x4 ;  /* 0x0000000604077291 */ /* 0x000fe2000f8e20ff */
[C---:B------:R-:W-:Y:S01]  /*2390*/  FFMA.FTZ R7, R58.reuse, R143, R7 ;  /* 0x0000008f3a077223 */ /* 0x040fe20000010007 */
[----:B--2---:R-:W-:Y:S01]  /*23a0*/  FFMA.FTZ R5, R58, R141, R6 ;  /* 0x0000008d3a057223 */ /* 0x004fe20000010006 */
        /* <DEDUP_REMOVED lines=23> */
[----:B------:R-:W-:Y:S01]  /*2520*/  FFMA.FTZ R35, R120, R5, -R33 ;  /* 0x0000000578237223 */ /* 0x000fe20000010821 */
        /* <DEDUP_REMOVED lines=62> */
[----:B-----5:R-:W-:-:S02]  /*2910*/  @P1 FFMA.FTZ R35, R35, R4, -R7 ;  /* 0x0000000423231223 */ /* 0x020fc40000010807 */
[----:B------:R-:W-:Y:S01]  /*2920*/  @P1 FADD.FTZ R32, R32, R37 ;  /* 0x0000002520201221 */ /* 0x000fe20000010000 */
[----:B-1----:R-:W-:Y:S01]  /*2930*/  FMUL.FTZ R7, R116, R9 ;  /* 0x0000000974077220 */ /* 0x002fe20000410000 */
[----:B------:R-:W-:Y:S01]  /*2940*/  FMUL.FTZ R37, R114, R135 ;  /* 0x0000008772257220 */ /* 0x000fe20000410000 */
[----:B------:R-:W-:Y:S01]  /*2950*/  @P1 FFMA.FTZ R34, R34, R4, R5 ;  /* 0x0000000422221223 */ /* 0x000fe20000010005 */
[C---:B------:R-:W-:Y:S01]  /*2960*/  FMUL.FTZ R5, R114.reuse, R9 ;  /* 0x0000000972057220 */ /* 0x040fe20000410000 */
[-C--:B------:R-:W-:Y:S01]  /*2970*/  FMUL.FTZ R4, R114, R137.reuse ;  /* 0x0000008972047220 */ /* 0x080fe20000410000 */
[----:B------:R-:W-:Y:S01]  /*2980*/  @P1 FADD.FTZ R33, R33, R36 ;  /* 0x0000002421211221 */ /* 0x000fe20000010000 */
[----:B------:R-:W-:Y:S01]  /*2990*/  FFMA.FTZ R149, R116, R137, R37 ;  /* 0x0000008974957223 */ /* 0x000fe20000010025 */
[-C--:B------:R-:W-:Y:S01]  /*29a0*/  FFMA.FTZ R139, -R114, R8.reuse, -R7 ;  /* 0x00000008728b7223 */ /* 0x080fe20000010907 */
[C---:B------:R-:W-:Y:S01]  /*29b0*/  FFMA.FTZ R4, R116.reuse, R135, -R4 ;  /* 0x0000008774047223 */ /* 0x040fe20000010804 */
[----:B------:R-:W0:Y:S01]  /*29c0*/  SHFL.UP PT, R7, R32, 0x10, RZ ;  /* 0x0600000020077989 */ /* 0x000e2200000e00ff */
[----:B------:R-:W-:Y:S01]  /*29d0*/  FFMA.FTZ R37, R116, R8, -R5 ;  /* 0x0000000874257223 */ /* 0x000fe20000010805 */
[----:B------:R-:W-:Y:S01]  /*29e0*/  FADD.FTZ R149, R130, R149 ;  /* 0x0000009582957221 */ /* 0x000fe20000010000 */
[----:B------:R-:W-:Y:S01]  /*29f0*/  FADD.FTZ R151, R133, R4 ;  /* 0x0000000485977221 */ /* 0x000fe20000010000 */
[----:B------:R-:W1:Y:S01]  /*2a00*/  SHFL.UP PT, R6, R34, 0x10, RZ ;  /* 0x0600000022067989 */ /* 0x000e6200000e00ff */
[C---:B------:R-:W-:Y:S01]  /*2a10*/  FMUL.FTZ R153, R118.reuse, R139 ;  /* 0x0000008b76997220 */ /* 0x040fe20000410000 */
[C---:B------:R-:W-:Y:S01]  /*2a20*/  FMUL.FTZ R140, R118.reuse, R149 ;  /* 0x00000095768c7220 */ /* 0x040fe20000410000 */
[C---:B------:R-:W-:Y:S01]  /*2a30*/  FMUL.FTZ R138, R118.reuse, R151 ;  /* 0x00000097768a7220 */ /* 0x040fe20000410000 */
[----:B------:R-:W2:Y:S01]  /*2a40*/  SHFL.UP PT, R5, R33, 0x10, RZ ;  /* 0x0600000021057989 */ /* 0x000ea200000e00ff */
[----:B------:R-:W-:Y:S01]  /*2a50*/  FMUL.FTZ R36, R118, R37 ;  /* 0x0000002576247220 */ /* 0x000fe20000410000 */
[C---:B------:R-:W-:Y:S01]  /*2a60*/  FFMA.FTZ R151, R120.reuse, R151, -R140 ;  /* 0x0000009778977223 */ /* 0x040fe2000001088c */
[C---:B------:R-:W-:Y:S01]  /*2a70*/  FFMA.FTZ R153, R120.reuse, R37, R153 ;  /* 0x0000002578997223 */ /* 0x040fe20000010099 */
[----:B------:R-:W3:Y:S01]  /*2a80*/  SHFL.UP PT, R4, R35, 0x10, RZ ;  /* 0x0600000023047989 */ /* 0x000ee200000e00ff */
[----:B------:R-:W-:Y:S01]  /*2a90*/  FFMA.FTZ R149, R120, R149, R138 ;  /* 0x0000009578957223 */ /* 0x000fe2000001008a */
[----:B------:R-:W-:Y:S01]  /*2aa0*/  FADD.FTZ R151, R132, R151 ;  /* 0x0000009784977221 */ /* 0x000fe20000010000 */
[----:B------:R-:W-:Y:S01]  /*2ab0*/  FFMA.FTZ R139, R120, R139, -R36 ;  /* 0x0000008b788b7223 */ /* 0x000fe20000010824 */
[----:B------:R-:W-:Y:S01]  /*2ac0*/  ISETP.GE.AND P1, PT, R70, 0x10, PT ;  /* 0x000000104600780c */ /* 0x000fe20003f26270 */
[----:B------:R-:W-:Y:S01]  /*2ad0*/  FADD.FTZ R149, R128, R149 ;  /* 0x0000009580957221 */ /* 0x000fe20000010000 */
[C---:B------:R-:W-:Y:S01]  /*2ae0*/  FMUL.FTZ R36, R104.reuse, R153 ;  /* 0x0000009968247220 */ /* 0x040fe20000410000 */
[C---:B------:R-:W-:Y:S01]  /*2af0*/  FMUL.FTZ R140, R104.reuse, R151 ;  /* 0x00000097688c7220 */ /* 0x040fe20000410000 */
[C---:B------:R-:W-:Y:S01]  /*2b00*/  FMUL.FTZ R37, R104.reuse, R139 ;  /* 0x0000008b68257220 */ /* 0x040fe20000410000 */
[----:B------:R-:W-:Y:S01]  /*2b10*/  FMUL.FTZ R142, R104, R149 ;  /* 0x00000095688e7220 */ /* 0x000fe20000410000 */
[C---:B------:R-:W-:Y:S01]  /*2b20*/  FFMA.FTZ R139, R102.reuse, R139, -R36 ;  /* 0x0000008b668b7223 */ /* 0x040fe20000010824 */
[----:B------:R-:W-:Y:S01]  /*2b30*/  FFMA.FTZ R140, R102, R149, R140 ;  /* 0x00000095668c7223 */ /* 0x000fe2000001008c */
[-C--:B0-----:R-:W-:Y:S01]  /*2b40*/  FMUL.FTZ R36, R34, R7.reuse ;  /* 0x0000000722247220 */ /* 0x081fe20000410000 */
[C---:B------:R-:W-:Y:S01]  /*2b50*/  FMUL.FTZ R149, R35.reuse, R7 ;  /* 0x0000000723957220 */ /* 0x040fe20000410000 */
[C---:B------:R-:W-:Y:S01]  /*2b60*/  FFMA.FTZ R138, R102.reuse, R153, R37 ;  /* 0x00000099668a7223 */ /* 0x040fe20000010025 */
[----:B------:R-:W-:Y:S01]  /*2b70*/  FFMA.FTZ R151, R102, R151, -R142 ;  /* 0x0000009766977223 */ /* 0x000fe2000001088e */
[-C--:B-1----:R-:W-:Y:S01]  /*2b80*/  FMUL.FTZ R7, R34, R6.reuse ;  /* 0x0000000622077220 */ /* 0x082fe20000410000 */
[----:B------:R-:W-:Y:S01]  /*2b90*/  FMUL.FTZ R37, R35, R6 ;  /* 0x0000000623257220 */ /* 0x000fe20000410000 */
[----:B------:R-:W-:Y:S01]  /*2ba0*/  FADD.FTZ R142, R127, R140 ;  /* 0x0000008c7f8e7221 */ /* 0x000fe20000010000 */
[----:B------:R-:W-:Y:S01]  /*2bb0*/  FADD.FTZ R140, R126, R151 ;  /* 0x000000977e8c7221 */ /* 0x000fe20000010000 */
[CC--:B--2---:R-:W-:Y:S01]  /*2bc0*/  FFMA.FTZ R36, R35.reuse, R5.reuse, -R36 ;  /* 0x0000000523247223 */ /* 0x0c4fe20000010824 */
[----:B------:R-:W-:Y:S01]  /*2bd0*/  FFMA.FTZ R149, R34, R5, R149 ;  /* 0x0000000522957223 */ /* 0x000fe20000010095 */
[----:B------:R-:W-:Y:S01]  /*2be0*/  MOV R5, RZ ;  /* 0x000000ff00057202 */ /* 0x000fe20000000f00 */
[----:B------:R0:W1:Y:S01]  /*2bf0*/  SHFL.DOWN PT, R151, R142, 0x1, 0x1f ;  /* 0x08201f008e977f89 */ /* 0x00006200000e0000 */
[-C--:B---3--:R-:W-:Y:S01]  /*2c00*/  @P1 FFMA.FTZ R35, R35, R4.reuse, -R7 ;  /* 0x0000000423231223 */ /* 0x088fe20000010807 */
[----:B------:R-:W-:Y:S01]  /*2c10*/  @P1 FADD.FTZ R33, R33, R36 ;  /* 0x0000002421211221 */ /* 0x000fe20000010000 */
[----:B------:R-:W-:Y:S01]  /*2c20*/  @P1 FADD.FTZ R32, R32, R149 ;  /* 0x0000009520201221 */ /* 0x000fe20000010000 */
[----:B------:R-:W-:Y:S01]  /*2c30*/  @P1 FFMA.FTZ R34, R34, R4, R37 ;  /* 0x0000000422221223 */ /* 0x000fe20000010025 */
        /* <DEDUP_REMOVED lines=23> */
.L_x_18579:
[----:B------:R-:W-:Y:S05]  /*2db0*/  BSYNC.RECONVERGENT B0 ;  /* 0x0000000000007941 */ /* 0x000fea0003800200 */
.L_x_18578:
        /* <DEDUP_REMOVED lines=17> */
.L_x_18581:
[----:B------:R-:W-:Y:S05]  /*2ed0*/  BSYNC.RECONVERGENT B0 ;  /* 0x0000000000007941 */ /* 0x000fea0003800200 */
.L_x_18580:
        /* <DEDUP_REMOVED lines=16> */
.L_x_18583:
[----:B------:R-:W-:Y:S05]  /*2fe0*/  BSYNC.RECONVERGENT B0 ;  /* 0x0000000000007941 */ /* 0x000fea0003800200 */
.L_x_18582:
        /* <DEDUP_REMOVED lines=17> */
.L_x_18585:
[----:B------:R-:W-:Y:S05]  /*3100*/  BSYNC.RECONVERGENT B0 ;  /* 0x0000000000007941 */ /* 0x000fea0003800200 */
.L_x_18584:
        /* <DEDUP_REMOVED lines=17> */
.L_x_18587:
[----:B------:R-:W-:Y:S05]  /*3220*/  BSYNC.RECONVERGENT B0 ;  /* 0x0000000000007941 */ /* 0x000fea0003800200 */
.L_x_18586:
[----:B---3--:R-:W-:Y:S01]  /*3230*/  SHFL.DOWN PT, R150, R138, 0x1, 0x1f ;  /* 0x08201f008a967f89 */ /* 0x008fe200000e0000 */
[C---:B------:R-:W-:Y:S01]  /*3240*/  ISETP.NE.AND P2, PT, R88.reuse, RZ, PT ;  /* 0x000000ff5800720c */ /* 0x040fe20003f45270 */
[-C--:B------:R-:W-:Y:S01]  /*3250*/  FFMA.FTZ R10, R35, R144.reuse, -R10 ;  /* 0x00000090230a7223 */ /* 0x080fe2000001080a */
[----:B------:R-:W-:Y:S01]  /*3260*/  FFMA.FTZ R11, R11, R144, R34 ;  /* 0x000000900b0b7223 */ /* 0x000fe20000010022 */
[----:B0-----:R-:W0:Y:S01]  /*3270*/  SHFL.IDX PT, R146, R7, RZ, 0x1f ;  /* 0x00001fff07927589 */ /* 0x001e2200000e0000 */
[----:B------:R-:W-:Y:S01]  /*3280*/  ISETP.NE.AND P1, PT, R88, 0x1f, PT ;  /* 0x0000001f5800780c */ /* 0x000fe20003f25270 */
[--C-:B------:R-:W-:Y:S01]  /*3290*/  IMAD.WIDE.U32 R34, R22, UR4, R26.reuse ;  /* 0x0000000416227c25 */ /* 0x100fe2000f8e001a */
[----:B------:R-:W-:Y:S01]  /*32a0*/  ISETP.NE.AND P4, PT, R88, RZ, PT ;  /* 0x000000ff5800720c */ /* 0x000fe20003f85270 */
[----:B------:R-:W3:Y:S01]  /*32b0*/  SHFL.DOWN PT, R151, R139, 0x1, 0x1f ;  /* 0x08201f008b977f89 */ /* 0x000ee200000e0000 */
[----:B------:R-:W-:Y:S01]  /*32c0*/  BSSY.RECONVERGENT B0, `(.L_x_18588) ;  /* 0x00000ac000007945 */ /* 0x000fe20003800200 */
[----:B-1----:R-:W-:-:S02]  /*32d0*/  IMAD.WIDE.U32 R36, R24, UR4, R26 ;  /* 0x0000000418247c25 */ /* 0x002fc4000f8e001a */
[----:B------:R-:W1:Y:S02]  /*32e0*/  SHFL.IDX PT, R149, R6, RZ, 0x1f ;  /* 0x00001fff06957589 */ /* 0x000e6400000e0000 */
[----:B------:R-:W-:Y:S01]  /*32f0*/  @P2 FADD.FTZ R144, R33, R10 ;  /* 0x0000000a21902221 */ /* 0x000fe20000010000 */
[----:B------:R-:W-:Y:S01]  /*3300*/  @P2 FADD.FTZ R148, R32, R11 ;  /* 0x0000000b20942221 */ /* 0x000fe20000010000 */
[----:B------:R-:W5:Y:S01]  /*3310*/  SHFL.DOWN PT, R152, R140, 0x1, 0x1f ;  /* 0x08201f008c987f89 */ /* 0x000f6200000e0000 */
[----:B------:R-:W-:Y:S02]  /*3320*/  IMAD R11, R23, UR4, R35 ;  /* 0x00000004170b7c24 */ /* 0x000fe4000f8e0223 */
[C---:B------:R-:W-:Y:S01]  /*3330*/  FMUL.FTZ R35, R31.reuse, R144 ;  /* 0x000000901f237220 */ /* 0x040fe20000410000 */
[-C--:B------:R-:W-:Y:S01]  /*3340*/  FMUL.FTZ R31, R31, R148.reuse ;  /* 0x000000941f1f7220 */ /* 0x080fe20000410000 */
[----:B------:R-:W2:Y:S01]  /*3350*/  SHFL.DOWN PT, R153, R142, 0x1, 0x1f ;  /* 0x08201f008e997f89 */ /* 0x000ea200000e0000 */
[----:B------:R-:W-:Y:S01]  /*3360*/  LEA R10, P2, R34, R115, 0x2 ;  /* 0x00000073220a7211 */ /* 0x000fe200078410ff */
[C---:B------:R-:W-:Y:S01]  /*3370*/  FFMA.FTZ R148, R30.reuse, R148, R35 ;  /* 0x000000941e947223 */ /* 0x040fe20000010023 */
[----:B------:R-:W-:Y:S01]  /*3380*/  FFMA.FTZ R144, R30, R144, -R31 ;  /* 0x000000901e907223 */ /* 0x000fe2000001081f */
[----:B------:R-:W-:Y:S01]  /*3390*/  IMAD R33, R25, UR4, R37 ;  /* 0x0000000419217c24 */ /* 0x000fe2000f8e0225 */
[----:B------:R-:W-:Y:S01]  /*33a0*/  LEA.HI.X R11, R34, R113, R11, 0x2, P2 ;  /* 0x00000071220b7211 */ /* 0x000fe200010f140b */
[----:B------:R-:W-:Y:S01]  /*33b0*/  FADD.FTZ R30, R147, R148 ;  /* 0x00000094931e7221 */ /* 0x000fe20000010000 */
[----:B------:R-:W-:Y:S01]  /*33c0*/  FADD.FTZ R145, R145, R144 ;  /* 0x0000009091917221 */ /* 0x000fe20000010000 */
[-C--:B0-----:R-:W-:Y:S01]  /*33d0*/  @P1 FMUL.FTZ R34, R150, R146.reuse ;  /* 0x0000009296221220 */ /* 0x081fe20000410000 */
[----:B------:R-:W-:Y:S01]  /*33e0*/  LEA R32, P3, R36, R111, 0x2 ;  /* 0x0000006f24207211 */ /* 0x000fe200078610ff */
[----:B------:R-:W0:Y:S01]  /*33f0*/  SHFL.IDX PT, R139, R139, RZ, 0x1f ;  /* 0x00001fff8b8b7589 */ /* 0x000e2200000e0000 */
[----:B------:R-:W-:Y:S01]  /*3400*/  FMUL.FTZ R35, R104, R145 ;  /* 0x0000009168237220 */ /* 0x000fe20000410000 */
[C---:B---3--:R-:W-:Y:S01]  /*3410*/  @P1 FMUL.FTZ R31, R151.reuse, R146 ;  /* 0x00000092971f1220 */ /* 0x048fe20000410000 */
[----:B------:R-:W-:Y:S01]  /*3420*/  LEA.HI.X R33, R36, R109, R33, 0x2, P3 ;  /* 0x0000006d24217211 */ /* 0x000fe200018f1421 */
[----:B------:R-:W3:Y:S01]  /*3430*/  SHFL.IDX PT, R138, R138, RZ, 0x1f ;  /* 0x00001fff8a8a7589 */ /* 0x000ee200000e0000 */
[-C--:B-1----:R-:W-:Y:S01]  /*3440*/  @P1 FFMA.FTZ R151, R151, R149.reuse, R34 ;  /* 0x0000009597971223 */ /* 0x082fe20000010022 */
[----:B------:R-:W-:Y:S01]  /*3450*/  @P1 FFMA.FTZ R150, R150, R149, -R31 ;  /* 0x0000009596961223 */ /* 0x000fe2000001081f */
[-C--:B------:R-:W-:Y:S01]  /*3460*/  FMUL.FTZ R31, R104, R30.reuse ;  /* 0x0000001e681f7220 */ /* 0x080fe20000410000 */
[----:B------:R-:W-:Y:S01]  /*3470*/  FFMA.FTZ R34, R102, R30, R35 ;  /* 0x0000001e66227223 */ /* 0x000fe20000010023 */
[----:B-----5:R-:W-:Y:S01]  /*3480*/  @P1 FADD.FTZ R146, R152, R151 ;  /* 0x0000009798921221 */ /* 0x020fe20000010000 */
[----:B----4-:R-:W1:Y:S01]  /*3490*/  SHFL.IDX PT, R142, R142, RZ, 0x1f ;  /* 0x00001fff8e8e7589 */ /* 0x010e6200000e0000 */
[----:B------:R-:W-:Y:S01]  /*34a0*/  FFMA.FTZ R31, R102, R145, -R31 ;  /* 0x00000091661f7223 */ /* 0x000fe2000001081f */
[----:B------:R-:W-:Y:S01]  /*34b0*/  FFMA.FTZ R141, R58, R141, R34 ;  /* 0x0000008d3a8d7223 */ /* 0x000fe20000010022 */
[----:B--2---:R-:W-:Y:S01]  /*34c0*/  @P1 FADD.FTZ R149, R153, R150 ;  /* 0x0000009699951221 */ /* 0x004fe20000010000 */
[----:B------:R-:W-:Y:S01]  /*34d0*/  FMUL.FTZ R36, R146, R9 ;  /* 0x0000000992247220 */ /* 0x000fe20000410000 */
[----:B------:R-:W-:Y:S01]  /*34e0*/  FFMA.FTZ R143, R58, R143, R31 ;  /* 0x0000008f3a8f7223 */ /* 0x000fe2000001001f */
[----:B------:R-:W2:Y:S01]  /*34f0*/  SHFL.IDX PT, R140, R140, RZ, 0x1f ;  /* 0x00001fff8c8c7589 */ /* 0x000ea200000e0000 */
[C---:B------:R-:W-:Y:S01]  /*3500*/  FMUL.FTZ R9, R149.reuse, R9 ;  /* 0x0000000995097220 */ /* 0x040fe20000410000 */
[----:B------:R-:W-:Y:S01]  /*3510*/  FFMA.FTZ R36, R149, R8, R36 ;  /* 0x0000000895247223 */ /* 0x000fe20000010024 */
[----:B------:R-:W-:-:S02]  /*3520*/  FMUL.FTZ R34, R118, R143 ;  /* 0x0000008f76227220 */ /* 0x000fc40000410000 */
        /* <DEDUP_REMOVED lines=8> */
[----:B------:R-:W-:Y:S01]  /*35b0*/  FFMA.FTZ R36, -R42, R123, R30 ;  /* 0x0000007b2a247223 */ /* 0x000fe2000001011e */
[----:B------:R-:W-:Y:S01]  /*35c0*/  FFMA.FTZ R9, R61, R134, R8 ;  /* 0x000000863d097223 */ /* 0x000fe20000010008 */
[-C--:B------:R-:W-:Y:S01]  /*35d0*/  FMUL.FTZ R8, R114, R135.reuse ;  /* 0x0000008772087220 */ /* 0x080fe20000410000 */
[----:B------:R-:W-:Y:S01]  /*35e0*/  FFMA.FTZ R34, R116, R135, -R35 ;  /* 0x0000008774227223 */ /* 0x000fe20000010823 */
[C---:B------:R-:W-:Y:S01]  /*35f0*/  FMUL.FTZ R37, R114.reuse, R31 ;  /* 0x0000001f72257220 */ /* 0x040fe20000410000 */
[----:B------:R-:W-:Y:S01]  /*3600*/  FMUL.FTZ R149, R114, R9 ;  /* 0x0000000972957220 */ /* 0x000fe20000410000 */
[C---:B------:R-:W-:Y:S01]  /*3610*/  FFMA.FTZ R35, R116.reuse, R137, R8 ;  /* 0x0000008974237223 */ /* 0x040fe20000010008 */
[----:B------:R-:W-:Y:S01]  /*3620*/  FADD.FTZ R133, R133, R34 ;  /* 0x0000002285857221 */ /* 0x000fe20000010000 */
[C---:B------:R-:W-:Y:S01]  /*3630*/  FFMA.FTZ R147, R116.reuse, R9, -R37 ;  /* 0x0000000974937223 */ /* 0x040fe20000010825 */
[----:B------:R-:W-:Y:S01]  /*3640*/  FFMA.FTZ R114, R116, R31, R149 ;  /* 0x0000001f74727223 */ /* 0x000fe20000010095 */
[----:B------:R-:W-:Y:S01]  /*3650*/  FADD.FTZ R35, R130, R35 ;  /* 0x0000002382237221 */ /* 0x000fe20000010000 */
[C---:B------:R-:W-:Y:S01]  /*3660*/  FMUL.FTZ R151, R118.reuse, R133 ;  /* 0x0000008576977220 */ /* 0x040fe20000410000 */
[CC--:B0-----:R-:W-:Y:S01]  /*3670*/  FMUL.FTZ R8, R139.reuse, R6.reuse ;  /* 0x000000068b087220 */ /* 0x0c1fe20000410000 */
[C---:B------:R-:W-:Y:S01]  /*3680*/  FMUL.FTZ R149, R139.reuse, R5 ;  /* 0x000000058b957220 */ /* 0x040fe20000410000 */
[-C--:B------:R-:W-:Y:S01]  /*3690*/  FMUL.FTZ R118, R118, R35.reuse ;  /* 0x0000002376767220 */ /* 0x080fe20000410000 */
[----:B------:R-:W-:Y:S01]  /*36a0*/  FFMA.FTZ R37, R120, R35, R151 ;  /* 0x0000002378257223 */ /* 0x000fe20000010097 */
[CC--:B------:R-:W-:Y:S01]  /*36b0*/  FMUL.FTZ R151, R139.reuse, R7.reuse ;  /* 0x000000078b977220 */ /* 0x0c0fe20000410000 */
[----:B---3--:R-:W-:Y:S01]  /*36c0*/  FFMA.FTZ R7, R138, R7, R8 ;  /* 0x000000078a077223 */ /* 0x008fe20000010008 */
[----:B------:R-:W-:Y:S01]  /*36d0*/  FFMA.FTZ R153, R120, R133, -R118 ;  /* 0x0000008578997223 */ /* 0x000fe20000010876 */
[----:B------:R-:W-:Y:S01]  /*36e0*/  FADD.FTZ R37, R128, R37 ;  /* 0x0000002580257221 */ /* 0x000fe20000010000 */
[----:B------:R-:W-:Y:S01]  /*36f0*/  FFMA.FTZ R151, R138, R6, -R151 ;  /* 0x000000068a977223 */ /* 0x000fe20000010897 */
[-C--:B------:R-:W-:Y:S01]  /*3700*/  FMUL.FTZ R6, R139, R4.reuse ;  /* 0x000000048b067220 */ /* 0x080fe20000410000 */
[----:B------:R-:W-:Y:S01]  /*3710*/  FADD.FTZ R139, R132, R153 ;  /* 0x00000099848b7221 */ /* 0x000fe20000010000 */
[----:B------:R-:W-:Y:S01]  /*3720*/  FFMA.FTZ R4, R138, R4, -R149 ;  /* 0x000000048a047223 */ /* 0x000fe20000010895 */
[----:B------:R-:W-:Y:S01]  /*3730*/  FMUL.FTZ R34, R104, R37 ;  /* 0x0000002568227220 */ /* 0x000fe20000410000 */
[----:B------:R-:W-:Y:S01]  /*3740*/  FFMA.FTZ R5, R138, R5, R6 ;  /* 0x000000058a057223 */ /* 0x000fe20000010006 */
[----:B------:R-:W-:Y:S01]  /*3750*/  FMUL.FTZ R149, R104, R139 ;  /* 0x0000008b68957220 */ /* 0x000fe20000410000 */
[----:B------:R-:W-:Y:S01]  /*3760*/  P2R R6, PR, RZ, 0x10 ;  /* 0x00000010ff067803 */ /* 0x000fe20000000000 */
[----:B-1----:R-:W-:Y:S01]  /*3770*/  FADD.FTZ R6, R142, R151 ;  /* 0x000000978e067221 */ /* 0x002fe20000010000 */
[----:B--2---:R-:W-:Y:S01]  /*3780*/  FADD.FTZ R7, R140, R7 ;  /* 0x000000078c077221 */ /* 0x004fe20000010000 */
[----:B------:R-:W-:Y:S01]  /*3790*/  FFMA.FTZ R8, R102, R37, R149 ;  /* 0x0000002566087223 */ /* 0x000fe20000010095 */
[----:B------:R-:W-:Y:S01]  /*37a0*/  FFMA.FTZ R104, R54, R129, R147 ;  /* 0x0000008136687223 */ /* 0x000fe20000010093 */
[----:B------:R-:W-:Y:S01]  /*37b0*/  FFMA.FTZ R129, R102, R139, -R34 ;  /* 0x0000008b66817223 */ /* 0x000fe20000010822 */
[----:B------:R-:W-:Y:S01]  /*37c0*/  FFMA.FTZ R114, R54, R131, R114 ;  /* 0x0000008336727223 */ /* 0x000fe20000010072 */
[----:B------:R-:W-:Y:S01]  /*37d0*/  FADD.FTZ R127, R127, R8 ;  /* 0x000000087f7f7221 */ /* 0x000fe20000010000 */
[----:B------:R0:W-:Y:S01]  /*37e0*/  @!P4 STS.128 [UR7+0x21b0], R4 ;  /* 0x0021b004ff00c988 */ /* 0x0001e20008000c07 */
[----:B------:R-:W-:Y:S01]  /*37f0*/  FADD.FTZ R126, R126, R129 ;  /* 0x000000817e7e7221 */ /* 0x000fe20000010000 */
[----:B------:R-:W-:Y:S01]  /*3800*/  FFMA.FTZ R8, R42, -R119, R145 ;  /* 0x800000772a087223 */ /* 0x000fe20000010091 */
[----:B------:R-:W-:Y:S01]  /*3810*/  FFMA.FTZ R102, -R41, R122, R141 ;  /* 0x0000007a29667223 */ /* 0x000fe2000001018d */
[-C--:B------:R-:W-:Y:S01]  /*3820*/  FMUL.FTZ R131, R37, R63.reuse ;  /* 0x0000003f25837220 */ /* 0x080fe20000410000 */
[----:B------:R-:W-:Y:S01]  /*3830*/  FMUL.FTZ R129, R126, R68 ;  /* 0x000000447e817220 */ /* 0x000fe20000410000 */
[----:B------:R-:W-:Y:S01]  /*3840*/  FFMA.FTZ R34, R41, -R106, R143 ;  /* 0x8000006a29227223 */ /* 0x000fe2000001008f */
[----:B------:R-:W-:Y:S01]  /*3850*/  FMUL.FTZ R147, R139, R63 ;  /* 0x0000003f8b937220 */ /* 0x000fe20000410000 */
[----:B------:R-:W-:Y:S01]  /*3860*/  FMUL.FTZ R151, R102, R131 ;  /* 0x0000008366977220 */ /* 0x000fe20000410000 */
[-C--:B------:R-:W-:Y:S01]  /*3870*/  FMUL.FTZ R132, R133, R66.reuse ;  /* 0x0000004285847220 */ /* 0x080fe20000410000 */
[----:B------:R-:W-:Y:S01]  /*3880*/  FMUL.FTZ R116, R62, R129 ;  /* 0x000000813e747220 */ /* 0x000fe20000410000 */
[----:B------:R-:W-:Y:S01]  /*3890*/  FMUL.FTZ R130, R35, R66 ;  /* 0x0000004223827220 */ /* 0x000fe20000410000 */
[-C--:B------:R-:W-:Y:S01]  /*38a0*/  FFMA.FTZ R151, R34, R147.reuse, -R151 ;  /* 0x0000009322977223 */ /* 0x080fe20000010897 */
[----:B------:R-:W-:Y:S01]  /*38b0*/  FMUL.FTZ R149, R102, R147 ;  /* 0x0000009366957220 */ /* 0x000fe20000410000 */
[----:B0-----:R-:W-:Y:S01]  /*38c0*/  FMUL.FTZ R5, R127, R68 ;  /* 0x000000447f057220 */ /* 0x001fe20000410000 */
[----:B------:R-:W-:Y:S01]  /*38d0*/  FMUL.FTZ R7, R36, R129 ;  /* 0x0000008124077220 */ /* 0x000fe20000410000 */
[----:B------:R-:W-:Y:S01]  /*38e0*/  FMUL.FTZ R120, R58, R131 ;  /* 0x000000833a787220 */ /* 0x000fe20000410000 */
[----:B------:R-:W-:Y:S01]  /*38f0*/  FMUL.FTZ R134, R61, R130 ;  /* 0x000000823d867220 */ /* 0x000fe20000410000 */
[-C--:B------:R-:W-:Y:S01]  /*3900*/  FMUL.FTZ R4, R36, R5.reuse ;  /* 0x0000000524047220 */ /* 0x080fe20000410000 */
[-C--:B------:R-:W-:Y:S01]  /*3910*/  FFMA.FTZ R7, R8, R5.reuse, R7 ;  /* 0x0000000508077223 */ /* 0x080fe20000010007 */
[----:B------:R-:W-:Y:S01]  /*3920*/  FMUL.FTZ R6, R62, R5 ;  /* 0x000000053e067220 */ /* 0x000fe20000410000 */
[----:B------:R-:W-:Y:S01]  /*3930*/  FFMA.FTZ R5, -R40, R125, R31 ;  /* 0x0000007d28057223 */ /* 0x000fe2000001011f */
[----:B------:R-:W-:Y:S01]  /*3940*/  FFMA.FTZ R4, R8, R129, -R4 ;  /* 0x0000008108047223 */ /* 0x000fe20000010804 */
[----:B------:R-:W-:Y:S01]  /*3950*/  FFMA.FTZ R118, R34, R131, R149 ;  /* 0x0000008322767223 */ /* 0x000fe20000010095 */
[----:B------:R-:W-:Y:S01]  /*3960*/  FMUL.FTZ R128, R58, R147 ;  /* 0x000000933a807220 */ /* 0x000fe20000410000 */
[----:B------:R-:W-:Y:S01]  /*3970*/  FMUL.FTZ R129, R5, R132 ;  /* 0x0000008405817220 */ /* 0x000fe20000410000 */
[----:B------:R-:W-:Y:S01]  /*3980*/  FADD.FTZ R4, RZ, R4 ;  /* 0x00000004ff047221 */ /* 0x000fe20000010000 */
[----:B------:R0:W-:Y:S01]  /*3990*/  STS [R71], R6 ;  /* 0x0000000647007388 */ /* 0x0001e20000000800 */
[-C--:B------:R-:W-:Y:S01]  /*39a0*/  FMUL.FTZ R131, R137, R64.reuse ;  /* 0x0000004089837220 */ /* 0x080fe20000410000 */
[----:B------:R-:W-:Y:S01]  /*39b0*/  FMUL.FTZ R147, R135, R64 ;  /* 0x0000004087937220 */ /* 0x000fe20000410000 */
[----:B------:R-:W-:Y:S01]  /*39c0*/  FADD.FTZ R151, R4, R151 ;  /* 0x0000009704977221 */ /* 0x000fe20000010000 */
[----:B------:R-:W-:Y:S01]  /*39d0*/  FFMA.FTZ R4, R40, -R121, R9 ;  /* 0x8000007928047223 */ /* 0x000fe20000010009 */
[----:B------:R1:W-:Y:S01]  /*39e0*/  STS [R69+0x8], R120 ;  /* 0x0000087845007388 */ /* 0x0003e20000000800 */
[----:B------:R-:W-:Y:S01]  /*39f0*/  FMUL.FTZ R136, R54, R147 ;  /* 0x0000009336887220 */ /* 0x000fe20000410000 */
[----:B------:R-:W-:Y:S01]  /*3a00*/  FADD.FTZ R7, RZ, R7 ;  /* 0x00000007ff077221 */ /* 0x000fe20000010000 */
[----:B------:R-:W-:Y:S01]  /*3a10*/  FMUL.FTZ R30, R49, -R30 ;  /* 0x8000001e311e7220 */ /* 0x000fe20000410000 */
[----:B------:R2:W-:Y:S01]  /*3a20*/  STS [R69+0x10], R134 ;  /* 0x0000108645007388 */ /* 0x0005e20000000800 */
[CC--:B0-----:R-:W-:Y:S01]  /*3a30*/  FFMA.FTZ R6, R4.reuse, R130.reuse, R129 ;  /* 0x0000008204067223 */ /* 0x0c1fe20000010081 */
[----:B------:R-:W-:Y:S01]  /*3a40*/  FMUL.FTZ R129, R5, R130 ;  /* 0x0000008205817220 */ /* 0x000fe20000410000 */
[----:B------:R-:W-:Y:S01]  /*3a50*/  FADD.FTZ R7, R7, R118 ;  /* 0x0000007607077221 */ /* 0x000fe20000010000 */
[----:B------:R0:W-:Y:S01]  /*3a60*/  STS [R69+0x4], R116 ;  /* 0x0000047445007388 */ /* 0x0001e20000000800 */
[----:B------:R-:W-:Y:S01]  /*3a70*/  FFMA.FTZ R118, -R39, R124, R114 ;  /* 0x0000007c27767223 */ /* 0x000fe20000010172 */
[-C--:B-1----:R-:W-:Y:S01]  /*3a80*/  FFMA.FTZ R120, R4, R132.reuse, -R129 ;  /* 0x0000008404787223 */ /* 0x082fe20000010881 */
[----:B------:R-:W-:Y:S01]  /*3a90*/  FMUL.FTZ R132, R61, R132 ;  /* 0x000000843d847220 */ /* 0x000fe20000410000 */
[----:B------:R1:W-:Y:S01]  /*3aa0*/  STS [R69+0xc], R128 ;  /* 0x00000c8045007388 */ /* 0x0003e20000000800 */
[-C--:B------:R-:W-:Y:S01]  /*3ab0*/  FMUL.FTZ R130, R118, R131.reuse ;  /* 0x0000008376827220 */ /* 0x080fe20000410000 */
[----:B--2---:R-:W-:Y:S01]  /*3ac0*/  FMUL.FTZ R134, R54, R131 ;  /* 0x0000008336867220 */ /* 0x004fe20000410000 */
[-C--:B------:R-:W-:Y:S01]  /*3ad0*/  FMUL.FTZ R149, R118, R147.reuse ;  /* 0x0000009376957220 */ /* 0x080fe20000410000 */
[----:B------:R2:W-:Y:S01]  /*3ae0*/  STS [R69+0x14], R132 ;  /* 0x0000148445007388 */ /* 0x0005e20000000800 */
[----:B------:R-:W-:Y:S01]  /*3af0*/  FADD.FTZ R120, R151, R120 ;  /* 0x0000007897787221 */ /* 0x000fe20000010000 */
[----:B0-----:R-:W-:Y:S01]  /*3b00*/  FFMA.FTZ R116, R39, -R108, R104 ;  /* 0x8000006c27747223 */ /* 0x001fe20000010068 */
[----:B------:R-:W-:Y:S01]  /*3b10*/  FADD.FTZ R7, R7, R6 ;  /* 0x0000000607077221 */ /* 0x000fe20000010000 */
[----:B------:R0:W-:Y:S01]  /*3b20*/  STS [R69+0x18], R134 ;  /* 0x0000188645007388 */ /* 0x0001e20000000800 */
[----:B------:R-:W-:Y:S01]  /*3b30*/  FMUL.FTZ R104, R45, R104 ;  /* 0x000000682d687220 */ /* 0x000fe20000410000 */
[C---:B------:R-:W-:Y:S01]  /*3b40*/  FFMA.FTZ R129, R116.reuse, R147, -R130 ;  /* 0x0000009374817223 */ /* 0x040fe20000010882 */
[----:B-1----:R-:W-:Y:S01]  /*3b50*/  FFMA.FTZ R128, R116, R131, R149 ;  /* 0x0000008374807223 */ /* 0x002fe20000010095 */
[----:B------:R1:W-:Y:S01]  /*3b60*/  STS [R69+0x1c], R136 ;  /* 0x00001c8845007388 */ /* 0x0003e20000000800 */
[----:B------:R-:W-:Y:S01]  /*3b70*/  FMUL.FTZ R130, R48, -R141 ;  /* 0x8000008d30827220 */ /* 0x000fe20000410000 */
[----:B------:R-:W-:Y:S01]  /*3b80*/  FADD.FTZ R6, R120, R129 ;  /* 0x0000008178067221 */ /* 0x000fe20000010000 */
[----:B------:R-:W-:Y:S01]  /*3b90*/  FADD.FTZ R7, R7, R128 ;  /* 0x0000008007077221 */ /* 0x000fe20000010000 */
[----:B------:R-:W-:Y:S01]  /*3ba0*/  BAR.SYNC.DEFER_BLOCKING 0x0 ;  /* 0x0000000000007b1d */ /* 0x000fe20000010000 */
[----:B------:R-:W-:Y:S01]  /*3bb0*/  FMUL.FTZ R120, R49, R145 ;  /* 0x0000009131787220 */ /* 0x000fe20000410000 */
[----:B------:R-:W-:Y:S01]  /*3bc0*/  FMUL.FTZ R128, R48, R143 ;  /* 0x0000008f30807220 */ /* 0x000fe20000410000 */
[C---:B--2---:R-:W-:Y:S01]  /*3bd0*/  FMUL.FTZ R132, R46.reuse, R9 ;  /* 0x000000092e847220 */ /* 0x044fe20000410000 */
[----:B0-----:R-:W-:Y:S01]  /*3be0*/  FMUL.FTZ R134, R46, -R31 ;  /* 0x8000001f2e867220 */ /* 0x001fe20000410000 */
[----:B------:R-:W-:Y:S01]  /*3bf0*/  FMUL.FTZ R114, R45, -R114 ;  /* 0x800000722d727220 */ /* 0x000fe20000410000 */
[----:B-1----:R-:W-:-:S04]  /*3c00*/  LEA R136, R47, -R0, 0x1 ;  /* 0x800000002f887211 */ /* 0x002fc800078e08ff */
[C---:B------:R-:W-:Y:S02]  /*3c10*/  ISETP.GE.AND P1, PT, R136.reuse, 0x1, PT ;  /* 0x000000018800780c */ /* 0x040fe40003f26270 */
        /* <DEDUP_REMOVED lines=22> */
.L_x_18589:
[----:B------:R-:W-:Y:S05]  /*3d80*/  BSYNC.RECONVERGENT B0 ;  /* 0x0000000000007941 */ /* 0x000fea0003800200 */
.L_x_18588:
[----:B--2---:R1:W2:Y:S01]  /*3d90*/  LDS R9, [R83+0x4a0] ;  /* 0x0004a00053097984 */ /* 0x0042a20000000800 */
[----:B------:R-:W-:Y:S04]  /*3da0*/  BSSY.RECONVERGENT B0, `(.L_x_18590) ;  /* 0x0000004000007945 */ /* 0x000fe80003800200 */
[----:B------:R-:W-:Y:S05]  /*3db0*/  @!P2 BRA `(.L_x_18591) ;  /* 0x000000000008a947 */ /* 0x000fea0003800000 */
[----:B------:R3:W-:Y:S04]  /*3dc0*/  REDG.E.ADD.F32.FTZ.RN.STRONG.GPU desc[UR16][R10.64+0x80], R131 ;  /* 0x000080830a0079a6 */ /* 0x0007e8000c12f310 */
[----:B--2---:R3:W-:Y:S02]  /*3dd0*/  REDG.E.ADD.F32.FTZ.RN.STRONG.GPU desc[UR16][R32.64+0x80], R9 ;  /* 0x00008009200079a6 */ /* 0x0047e4000c12f310 */
.L_x_18591:
[----:B------:R-:W-:Y:S05]  /*3de0*/  BSYNC.RECONVERGENT B0 ;  /* 0x0000000000007941 */ /* 0x000fea0003800200 */
.L_x_18590:
[----:B--23--:R2:W3:Y:S01]  /*3df0*/  LDS R9, [R82+0x520] ;  /* 0x0005200052097984 */ /* 0x00c4e20000000800 */
        /* <DEDUP_REMOVED lines=10> */
.L_x_18593:
[----:B------:R-:W-:Y:S05]  /*3ea0*/  BSYNC.RECONVERGENT B0 ;  /* 0x0000000000007941 */ /* 0x000fea0003800200 */
.L_x_18592:
[----:B---34-:R3:W4:Y:S01]  /*3eb0*/  LDS R9, [R81+0x5a0] ;  /* 0x0005a00051097984 */ /* 0x0187220000000800 */
[----:B------:R-:W-:Y:S04]  /*3ec0*/  BSSY.RECONVERGENT B0, `(.L_x_18594) ;  /* 0x0000004000007945 */ /* 0x000fe80003800200 */
[----:B------:R-:W-:Y:S05]  /*3ed0*/  @!P1 BRA `(.L_x_18595) ;  /* 0x0000000000089947 */ /* 0x000fea0003800000 */
[----:B------:R0:W-:Y:S04]  /*3ee0*/  REDG.E.ADD.F32.FTZ.RN.STRONG.GPU desc[UR16][R10.64+0x180], R143 ;  /* 0x0001808f0a0079a6 */ /* 0x0001e8000c12f310 */
[----:B----4-:R4:W-:Y:S02]  /*3ef0*/  REDG.E.ADD.F32.FTZ.RN.STRONG.GPU desc[UR16][R32.64+0x180], R9 ;  /* 0x00018009200079a6 */ /* 0x0109e4000c12f310 */
.L_x_18595:
[----:B------:R-:W-:Y:S05]  /*3f00*/  BSYNC.RECONVERGENT B0 ;  /* 0x0000000000007941 */ /* 0x000fea0003800200 */
.L_x_18594:
[----:B----4-:R4:W0:Y:S01]  /*3f10*/  LDS R9, [R80+0x620] ;  /* 0x0006200050097984 */ /* 0x0108220000000800 */
[----:B------:R-:W-:Y:S04]  /*3f20*/  BSSY.RECONVERGENT B0, `(.L_x_18596) ;  /* 0x0000004000007945 */ /* 0x000fe80003800200 */
[----:B------:R-:W-:Y:S05]  /*3f30*/  @!P2 BRA `(.L_x_18597) ;  /* 0x000000000008a947 */ /* 0x000fea0003800000 */
[----:B0-----:R0:W-:Y:S04]  /*3f40*/  REDG.E.ADD.F32.FTZ.RN.STRONG.GPU desc[UR16][R10.64+0x200], R145 ;  /* 0x000200910a0079a6 */ /* 0x0011e8000c12f310 */
[----:B------:R0:W-:Y:S02]  /*3f50*/  REDG.E.ADD.F32.FTZ.RN.STRONG.GPU desc[UR16][R32.64+0x200], R9 ;  /* 0x00020009200079a6 */ /* 0x0001e4000c12f310 */
.L_x_18597:
[----:B------:R-:W-:Y:S05]  /*3f60*/  BSYNC.RECONVERGENT B0 ;  /* 0x0000000000007941 */ /* 0x000fea0003800200 */
.L_x_18596:
[----:B0-----:R0:W0:Y:S01]  /*3f70*/  LDS R9, [R75+0x6a0] ;  /* 0x0006a0004b097984 */ /* 0x0010220000000800 */
[----:B------:R-:W-:Y:S04]  /*3f80*/  BSSY.RECONVERGENT B0, `(.L_x_18598) ;  /* 0x0000004000007945 */ /* 0x000fe80003800200 */
[----:B------:R-:W-:Y:S05]  /*3f90*/  @!P3 BRA `(.L_x_18599) ;  /* 0x000000000008b947 */ /* 0x000fea0003800000 */
[----:B------:R1:W-:Y:S04]  /*3fa0*/  REDG.E.ADD.F32.FTZ.RN.STRONG.GPU desc[UR16][R10.64+0x280], R147 ;  /* 0x000280930a0079a6 */ /* 0x0003e8000c12f310 */
[----:B0-----:R1:W-:Y:S02]  /*3fb0*/  REDG.E.ADD.F32.FTZ.RN.STRONG.GPU desc[UR16][R32.64+0x280], R9 ;  /* 0x00028009200079a6 */ /* 0x0013e4000c12f310 */
.L_x_18599:
[----:B------:R-:W-:Y:S05]  /*3fc0*/  BSYNC.RECONVERGENT B0 ;  /* 0x0000000000007941 */ /* 0x000fea0003800200 */
.L_x_18598:
[----:B01----:R0:W1:Y:S01]  /*3fd0*/  LDS R9, [R74+0x720] ;  /* 0x000720004a097984 */ /* 0x0030620000000800 */
[----:B------:R-:W-:Y:S04]  /*3fe0*/  BSSY.RECONVERGENT B0, `(.L_x_18600) ;  /* 0x0000004000007945 */ /* 0x000fe80003800200 */
[----:B------:R-:W-:Y:S05]  /*3ff0*/  @!P4 BRA `(.L_x_18601) ;  /* 0x000000000008c947 */ /* 0x000fea0003800000 */
[----:B------:R0:W-:Y:S04]  /*4000*/  REDG.E.ADD.F32.FTZ.RN.STRONG.GPU desc[UR16][R10.64+0x300], R149 ;  /* 0x000300950a0079a6 */ /* 0x0001e8000c12f310 */
[----:B-1----:R0:W-:Y:S02]  /*4010*/  REDG.E.ADD.F32.FTZ.RN.STRONG.GPU desc[UR16][R32.64+0x300], R9 ;  /* 0x00030009200079a6 */ /* 0x0021e4000c12f310 */
.L_x_18601:
[----:B------:R-:W-:Y:S05]  /*4020*/  BSYNC.RECONVERGENT B0 ;  /* 0x0000000000007941 */ /* 0x000fea0003800200 */
.L_x_18600:
[----:B01----:R0:W1:Y:S01]  /*4030*/  LDS R9, [R72+0x7a0] ;  /* 0x0007a00048097984 */ /* 0x0030620000000800 */
[----:B------:R-:W-:Y:S04]  /*4040*/  BSSY.RECONVERGENT B0, `(.L_x_18602) ;  /* 0x0000004000007945 */ /* 0x000fe80003800200 */
[----:B------:R-:W-:Y:S05]  /*4050*/  @!P5 BRA `(.L_x_18603) ;  /* 0x000000000008d947 */ /* 0x000fea0003800000 */
[----:B------:R0:W-:Y:S04]  /*4060*/  REDG.E.ADD.F32.FTZ.RN.STRONG.GPU desc[UR16][R10.64+0x380], R151 ;  /* 0x000380970a0079a6 */ /* 0x0001e8000c12f310 */
[----:B-1----:R0:W-:Y:S02]  /*4070*/  REDG.E.ADD.F32.FTZ.RN.STRONG.GPU desc[UR16][R32.64+0x380], R9 ;  /* 0x00038009200079a6 */ /* 0x0021e4000c12f310 */
.L_x_18603:
[----:B------:R-:W-:Y:S05]  /*4080*/  BSYNC.RECONVERGENT B0 ;  /* 0x0000000000007941 */ /* 0x000fea0003800200 */
.L_x_18602:
[----:B01----:R-:W0:Y:S01]  /*4090*/  SHFL.DOWN PT, R9, R6, 0x1, 0x1f ;  /* 0x08201f0006097f89 */ /* 0x003e2200000e0000 */
[----:B------:R-:W-:Y:S01]  /*40a0*/  ISETP.GT.AND P1, PT, R70, 0x1e, PT ;  /* 0x0000001e4600780c */ /* 0x000fe20003f24270 */
[----:B------:R-:W-:Y:S01]  /*40b0*/  BSSY.RECONVERGENT B0, `(.L_x_18604) ;  /* 0x0000053000007945 */ /* 0x000fe20003800200 */
[----:B------:R-:W-:Y:S01]  /*40c0*/  ISETP.NE.AND P2, PT, R88, RZ, PT ;  /* 0x000000ff5800720c */ /* 0x000fe20003f45270 */
        /* <DEDUP_REMOVED lines=15> */
[----:B------:R-:W-:Y:S01]  /*41c0*/  ISETP.GT.AND P1, PT, R70, 0x17, PT ;  /* 0x000000174600780c */ /* 0x000fe20003f24270 */
[-C--:B------:R-:W-:Y:S01]  /*41d0*/  FFMA.FTZ R11, R28, R135.reuse, -R9 ;  /* 0x000000871c0b7223 */ /* 0x080fe20000010809 */
[-C--:B------:R-:W-:Y:S01]  /*41e0*/  FMUL.FTZ R9, R29, R135.reuse ;  /* 0x000000871d097220 */ /* 0x080fe20000410000 */
[----:B------:R-:W1:Y:S01]  /*41f0*/  SHFL.DOWN PT, R10, R7, 0x8, 0x1f ;  /* 0x09001f00070a7f89 */ /* 0x000e6200000e0000 */
[----:B------:R-:W-:-:S04]  /*4200*/  FMUL.FTZ R135, R124, R135 ;  /* 0x000000877c877220 */ /* 0x000fc80000410000 */
[----:B------:R-:W-:-:S04]  /*4210*/  FFMA.FTZ R108, R108, R137, R135 ;  /* 0x000000896c6c7223 */ /* 0x000fc80000010087 */
[----:B------:R-:W-:Y:S01]  /*4220*/  FFMA.FTZ R51, R108, R64, R51 ;  /* 0x000000406c337223 */ /* 0x000fe20000010033 */
[----:B0-----:R-:W-:Y:S01]  /*4230*/  @!P1 FADD.FTZ R6, R6, R31 ;  /* 0x0000001f06069221 */ /* 0x001fe20000010000 */
[----:B------:R-:W-:Y:S01]  /*4240*/  FMUL.FTZ R31, R118, R11 ;  /* 0x0000000b761f7220 */ /* 0x000fe20000410000 */
[C---:B------:R-:W-:Y:S01]  /*4250*/  FFMA.FTZ R11, R28.reuse, R137, R9 ;  /* 0x000000891c0b7223 */ /* 0x040fe20000010009 */
[----:B------:R-:W-:Y:S01]  /*4260*/  FMUL.FTZ R9, R29, R35 ;  /* 0x000000231d097220 */ /* 0x000fe20000410000 */
[----:B-1----:R-:W-:Y:S01]  /*4270*/  @!P1 FADD.FTZ R7, R7, R10 ;  /* 0x0000000a07079221 */ /* 0x002fe20000010000 */
[----:B------:R-:W0:Y:S01]  /*4280*/  SHFL.DOWN PT, R33, R6, 0x10, 0x1f ;  /* 0x0a001f0006217f89 */ /* 0x000e2200000e0000 */
[-C--:B------:R-:W-:Y:S01]  /*4290*/  FMUL.FTZ R10, R125, R133.reuse ;  /* 0x000000857d0a7220 */ /* 0x080fe20000410000 */
[-C--:B------:R-:W-:Y:S01]  /*42a0*/  FFMA.FTZ R30, R28, R133.reuse, -R9 ;  /* 0x000000851c1e7223 */ /* 0x080fe20000010809 */
[----:B------:R-:W-:Y:S01]  /*42b0*/  FMUL.FTZ R133, R29, R133 ;  /* 0x000000851d857220 */ /* 0x000fe20000410000 */
[----:B------:R-:W1:Y:S01]  /*42c0*/  SHFL.DOWN PT, R104, R7, 0x10, 0x1f ;  /* 0x0a001f0007687f89 */ /* 0x000e6200000e0000 */
[----:B------:R-:W-:Y:S01]  /*42d0*/  FFMA.FTZ R11, R116, R11, R31 ;  /* 0x0000000b740b7223 */ /* 0x000fe2000001001f */
[----:B------:R-:W-:Y:S01]  /*42e0*/  FMUL.FTZ R31, R5, R30 ;  /* 0x0000001e051f7220 */ /* 0x000fe20000410000 */
[----:B------:R-:W-:Y:S01]  /*42f0*/  FFMA.FTZ R133, R28, R35, R133 ;  /* 0x000000231c857223 */ /* 0x000fe20000010085 */
[----:B------:R-:W-:Y:S01]  /*4300*/  FMUL.FTZ R5, R122, R139 ;  /* 0x0000008b7a057220 */ /* 0x000fe20000410000 */
[----:B------:R-:W-:Y:S01]  /*4310*/  FFMA.FTZ R108, R54, R108, R11 ;  /* 0x0000006c366c7223 */ /* 0x000fe2000001000b */
[C---:B------:R-:W-:Y:S01]  /*4320*/  FMUL.FTZ R11, R29.reuse, R37 ;  /* 0x000000251d0b7220 */ /* 0x040fe20000410000 */
[C---:B------:R-:W-:Y:S01]  /*4330*/  FMUL.FTZ R9, R29.reuse, R139 ;  /* 0x0000008b1d097220 */ /* 0x040fe20000410000 */
[----:B------:R-:W-:Y:S01]  /*4340*/  FFMA.FTZ R32, R4, R133, R31 ;  /* 0x0000008504207223 */ /* 0x000fe2000001001f */
[----:B------:R-:W-:Y:S01]  /*4350*/  FFMA.FTZ R31, R106, R37, R5 ;  /* 0x000000256a1f7223 */ /* 0x000fe20000010005 */
[C---:B------:R-:W-:Y:S01]  /*4360*/  FFMA.FTZ R11, R28.reuse, R139, -R11 ;  /* 0x0000008b1c0b7223 */ /* 0x040fe2000001080b */
[----:B------:R-:W-:Y:S01]  /*4370*/  FFMA.FTZ R37, R28, R37, R9 ;  /* 0x000000251c257223 */ /* 0x000fe20000010009 */
[C---:B------:R-:W-:Y:S01]  /*4380*/  FMUL.FTZ R9, R29.reuse, R127 ;  /* 0x0000007f1d097220 */ /* 0x040fe20000410000 */
[----:B------:R-:W-:Y:S01]  /*4390*/  ISETP.NE.AND P1, PT, R70, RZ, PT ;  /* 0x000000ff4600720c */ /* 0x000fe20003f25270 */
[-C--:B------:R-:W-:Y:S01]  /*43a0*/  FMUL.FTZ R30, R29, R126.reuse ;  /* 0x0000007e1d1e7220 */ /* 0x080fe20000410000 */
[----:B------:R-:W-:Y:S01]  /*43b0*/  FFMA.FTZ R121, R121, R35, R10 ;  /* 0x0000002379797223 */ /* 0x000fe2000001000a */
[-C--:B------:R-:W-:Y:S01]  /*43c0*/  FMUL.FTZ R10, R123, R126.reuse ;  /* 0x0000007e7b0a7220 */ /* 0x080fe20000410000 */
[----:B------:R-:W-:Y:S01]  /*43d0*/  FADD.FTZ R59, R108, R59 ;  /* 0x0000003b6c3b7221 */ /* 0x000fe20000010000 */
[----:B------:R-:W-:Y:S01]  /*43e0*/  FFMA.FTZ R50, R31, R63, R50 ;  /* 0x0000003f1f327223 */ /* 0x000fe20000010032 */
[----:B------:R-:W-:Y:S01]  /*43f0*/  FFMA.FTZ R32, R61, R121, R32 ;  /* 0x000000793d207223 */ /* 0x000fe20000010020 */
[----:B0-----:R-:W-:Y:S01]  /*4400*/  FADD.FTZ R5, R6, R33 ;  /* 0x0000002106057221 */ /* 0x001fe20000010000 */
[----:B------:R-:W-:Y:S01]  /*4410*/  FMUL.FTZ R33, R102, R11 ;  /* 0x0000000b66217220 */ /* 0x000fe20000410000 */
[C---:B------:R-:W-:Y:S01]  /*4420*/  FFMA.FTZ R11, R28.reuse, R126, -R9 ;  /* 0x0000007e1c0b7223 */ /* 0x040fe20000010809 */
[-C--:B------:R-:W-:Y:S01]  /*4430*/  FFMA.FTZ R9, R28, R127.reuse, R30 ;  /* 0x0000007f1c097223 */ /* 0x080fe2000001001e */
[----:B-1----:R-:W-:Y:S01]  /*4440*/  FADD.FTZ R4, R7, R104 ;  /* 0x0000006807047221 */ /* 0x002fe20000010000 */
[----:B------:R-:W-:Y:S01]  /*4450*/  FFMA.FTZ R10, R119, R127, R10 ;  /* 0x0000007f770a7223 */ /* 0x000fe2000001000a */
[----:B------:R-:W-:Y:S01]  /*4460*/  FMUL.FTZ R11, R36, R11 ;  /* 0x0000000b240b7220 */ /* 0x000fe20000410000 */
[----:B------:R-:W-:Y:S01]  /*4470*/  FFMA.FTZ R33, R34, R37, R33 ;  /* 0x0000002522217223 */ /* 0x000fe20000010021 */
[----:B------:R-:W-:Y:S01]  /*4480*/  FFMA.FTZ R52, R121, R66, R52 ;  /* 0x0000004279347223 */ /* 0x000fe20000010034 */
[----:B------:R0:W-:Y:S01]  /*4490*/  @!P1 STS.64 [UR6+0xc68], R4 ;  /* 0x000c6804ff009988 */ /* 0x0001e20008000a06 */
[----:B------:R-:W-:Y:S01]  /*44a0*/  FFMA.FTZ R9, R8, R9, R11 ;  /* 0x0000000908097223 */ /* 0x000fe2000001000b */
[----:B------:R-:W-:Y:S01]  /*44b0*/  FFMA.FTZ R33, R58, R31, R33 ;  /* 0x0000001f3a217223 */ /* 0x000fe20000010021 */
[----:B------:R-:W-:Y:S02]  /*44c0*/  BAR.SYNC.DEFER_BLOCKING 0x0 ;  /* 0x0000000000007b1d */ /* 0x000fe40000010000 */
[----:B------:R-:W-:Y:S01]  /*44d0*/  FFMA.FTZ R8, R62, R10, R9 ;  /* 0x0000000a3e087223 */ /* 0x000fe20000010009 */
        /* <DEDUP_REMOVED lines=16> */
.L_x_18605:
[----:B------:R-:W-:Y:S05]  /*45e0*/  BSYNC.RECONVERGENT B0 ;  /* 0x0000000000007941 */ /* 0x000fea0003800200 */
.L_x_18604:
[----:B------:R-:W-:-:S04]  /*45f0*/  UIADD3 UR4, UPT, UPT, UR4, 0x1, URZ ;  /* 0x0000000104047890 */ /* 0x000fc8000fffe0ff */
[----:B------:R-:W-:-:S09]  /*4600*/  UISETP.GE.AND UP0, UPT, UR4, UR9, UPT ;  /* 0x000000090400728c */ /* 0x000fd2000bf06270 */
[----:B------:R-:W-:Y:S05]  /*4610*/  BRA.U !UP0, `(.L_x_18606) ;  /* 0xffffffd508347547 */ /* 0x000fea000b83ffff */
.L_x_18574:
[----:B------:R-:W-:Y:S06]  /*4620*/  BAR.SYNC.DEFER_BLOCKING 0x0 ;  /* 0x0000000000007b1d */ /* 0x000fec0000010000 */
[----:B------:R-:W-:Y:S02]  /*4630*/  F2F.BF16.F32 R4, R50 ;  /* 0x0000003200047304 */ /* 0x000fe40000202000 */
[----:B------:R-:W1:Y:S01]  /*4640*/  LDC.64 R20, c[0x0][0x4f8] ;  /* 0x00013e00ff147b82 */ /* 0x000e620000000a00 */
[----:B------:R-:W5:Y:S05]  /*4650*/  LDCU.64 UR6, c[0x0][0x500] ;  /* 0x0000a000ff0677ac */ /* 0x000f6a0008000a00 */
[----:B------:R-:W-:Y:S02]  /*4660*/  F2F.BF16.F32 R52, R52 ;  /* 0x0000003400347304 */ /* 0x000fe40000202000 */
[----:B------:R-:W2:Y:S01]  /*4670*/  LDC.64 R22, c[0x0][0x550] ;  /* 0x00015400ff167b82 */ /* 0x000ea20000000a00 */
[----:B------:R-:W3:Y:S05]  /*4680*/  LDG.E.64 R16, desc[UR16][R16.64] ;  /* 0x0000001010107981 */ /* 0x000eea000c1e1b00 */
[----:B------:R-:W0:Y:S01]  /*4690*/  F2F.BF16.F32 R51, R51 ;  /* 0x0000003300337304 */ /* 0x000e220000202000 */
[----:B------:R-:W-:-:S02]  /*46a0*/  IADD3 R100, P4, PT, R100, -0x100, RZ ;  /* 0xffffff0064647810 */ /* 0x000fc40007f9e0ff */
[----:B------:R-:W-:Y:S02]  /*46b0*/  IADD3 R98, P5, PT, R98, -0x100, RZ ;  /* 0xffffff0062627810 */ /* 0x000fe40007fbe0ff */
[----:B------:R-:W-:Y:S02]  /*46c0*/  IADD3.X R101, PT, PT, R101, -0x1, RZ, P4, !PT ;  /* 0xffffffff65657810 */ /* 0x000fe400027fe4ff */
[----:B------:R-:W-:Y:S01]  /*46d0*/  IADD3.X R99, PT, PT, R99, -0x1, RZ, P5, !PT ;  /* 0xffffffff63637810 */ /* 0x000fe20002ffe4ff */
[----:B------:R-:W-:Y:S01]  /*46e0*/  F2F.BF16.F32 R53, R53 ;  /* 0x0000003500357304 */ /* 0x000fe20000202000 */
[----:B0-----:R-:W-:Y:S01]  /*46f0*/  PRMT R51, R52, 0x5410, R51 ;  /* 0x0000541034337816 */ /* 0x001fe20000000033 */
[----:B---3--:R-:W-:Y:S01]  /*4700*/  STS.64 [R65], R16 ;  /* 0x0000001041007388 */ /* 0x008fe20000000a00 */
        /* <DEDUP_REMOVED lines=23> */
[----:B------:R-:W3:Y:S04]  /*4880*/  @!P0 MUFU.EX2 R0, R0 ;  /* 0x0000000000008308 */ /* 0x000ee80000000800 */
[----:B------:R-:W-:-:S04]  /*4890*/  LOP3.LUT R7, R51, R5, RZ, 0xfc, !PT ;  /* 0x0000000533077212 */ /* 0x000fc800078efcff */
[----:B------:R-:W4:Y:S01]  /*48a0*/  @!P3 MUFU.EX2 R11, R11 ;  /* 0x0000000b000bb308 */ /* 0x000f220000000800 */
[----:B0-----:R-:W-:Y:S01]  /*48b0*/  @!P2 FADD.FTZ R10, R6, 1 ;  /* 0x3f800000060aa421 */ /* 0x001fe20000010000 */
[----:B------:R-:W-:-:S05]  /*48c0*/  LOP3.LUT R6, R4, R53, RZ, 0xfc, !PT ;  /* 0x0000003504067212 */ /* 0x000fca00078efcff */
[----:B------:R1:W-:Y:S01]  /*48d0*/  STS.64 [R65], R6 ;  /* 0x0000000641007388 */ /* 0x0003e20000000a00 */
[----:B------:R-:W0:Y:S01]  /*48e0*/  @!P2 MUFU.RCP R10, R10 ;  /* 0x0000000a000aa308 */ /* 0x000e220000001000 */
[----:B------:R-:W-:Y:S01]  /*48f0*/  NOP ;  /* 0x0000000000007918 */ /* 0x000fe20000000000 */
[----:B---3--:R-:W-:-:S06]  /*4900*/  @!P0 FADD.FTZ R8, R0, 1 ;  /* 0x3f80000000088421 */ /* 0x008fcc0000010000 */
[----:B------:R-:W3:Y:S01]  /*4910*/  @!P1 MUFU.EX2 R9, R9 ;  /* 0x0000000900099308 */ /* 0x000ee20000000800 */
[----:B------:R-:W2:Y:S01]  /*4920*/  LDS.64 R4, [R65] ;  /* 0x0000000041047984 */ /* 0x000ea20000000a00 */
[----:B----4-:R-:W-:-:S06]  /*4930*/  @!P3 FADD.FTZ R0, R11, 1 ;  /* 0x3f8000000b00b421 */ /* 0x010fcc0000010000 */
[----:B------:R-:W4:Y:S01]  /*4940*/  @!P3 MUFU.RCP R0, R0 ;  /* 0x000000000000b308 */ /* 0x000f220000001000 */
[----:B0-----:R-:W-:Y:S01]  /*4950*/  @!P2 FMUL.FTZ R57, R57, R10 ;  /* 0x0000000a3939a220 */ /* 0x001fe20000410000 */
[----:B------:R-:W-:Y:S02]  /*4960*/  SHF.L.U32 R10, R60, 0x7, RZ ;  /* 0x000000073c0a7819 */ /* 0x000fe400000006ff */
[----:B------:R-:W-:Y:S02]  /*4970*/  IADD3 R91, P2, PT, R91, -0x200, RZ ;  /* 0xfffffe005b5b7810 */ /* 0x000fe40007f5e0ff */
[--C-:B------:R-:W-:Y:S02]  /*4980*/  SHF.R.S32.HI R11, RZ, 0x1f, R10.reuse ;  /* 0x0000001fff0b7819 */ /* 0x100fe4000001140a */
[----:B------:R-:W0:Y:S01]  /*4990*/  @!P0 MUFU.RCP R16, R8 ;  /* 0x0000000800108308 */ /* 0x000e220000001000 */
[----:B---3--:R-:W-:Y:S01]  /*49a0*/  @!P1 FADD.FTZ R9, R9, 1 ;  /* 0x3f80000009099421 */ /* 0x008fe20000010000 */
[----:B------:R-:W-:Y:S01]  /*49b0*/  IADD3.X R89, PT, PT, R89, -0x1, RZ, P2, !PT ;  /* 0xffffffff59597810 */ /* 0x000fe200017fe4ff */
[----:B-1----:R-:W-:-:S04]  /*49c0*/  IMAD.WIDE.U32 R6, R20, UR18, R10 ;  /* 0x0000001214067c25 */ /* 0x002fc8000f8e000a */
[----:B------:R-:W-:Y:S01]  /*49d0*/  IMAD R7, R21, UR18, R7 ;  /* 0x0000001215077c24 */ /* 0x000fe2000f8e0207 */
[----:B------:R-:W1:Y:S01]  /*49e0*/  @!P1 MUFU.RCP R9, R9 ;  /* 0x0000000900099308 */ /* 0x000e620000001000 */
[----:B----4-:R-:W-:Y:S01]  /*49f0*/  @!P3 FMUL.FTZ R59, R59, R0 ;  /* 0x000000003b3bb220 */ /* 0x010fe20000410000 */
[----:B------:R-:W-:Y:S01]  /*4a00*/  IADD3 R96, P3, PT, R96, -0x100, RZ ;  /* 0xffffff0060607810 */ /* 0x000fe20007f7e0ff */
[----:B-----5:R-:W-:-:S03]  /*4a10*/  IMAD.WIDE.U32 R6, R117, UR6, R6 ;  /* 0x0000000675067c25 */ /* 0x020fc6000f8e0006 */
[----:B------:R-:W-:Y:S01]  /*4a20*/  IADD3.X R97, PT, PT, R97, -0x1, RZ, P3, !PT ;  /* 0xffffffff61617810 */ /* 0x000fe20001ffe4ff */
[----:B------:R-:W-:Y:S01]  /*4a30*/  IMAD R0, R117, UR7, R7 ;  /* 0x0000000775007c24 */ /* 0x000fe2000f8e0207 */
[----:B------:R-:W-:Y:S01]  /*4a40*/  F2F.BF16.F32 R18, R57 ;  /* 0x0000003900127304 */ /* 0x000fe20000202000 */
[----:B0-----:R-:W-:Y:S01]  /*4a50*/  @!P0 FMUL.FTZ R55, R55, R16 ;  /* 0x0000001037378220 */ /* 0x001fe20000410000 */
[C---:B--2---:R-:W-:Y:S01]  /*4a60*/  LEA R16, P0, R6.reuse, R22, 0x1 ;  /* 0x0000001606107211 */ /* 0x044fe200078008ff */
        /* <DEDUP_REMOVED lines=35> */
.L_x_18565:
[----:B------:R-:W1:Y:S01]  /*4ca0*/  LDC.64 R6, c[0x0][0x548] ;  /* 0x00015200ff067b82 */ /* 0x000e620000000a00 */
[----:B------:R-:W2:Y:S01]  /*4cb0*/  S2R R14, SR_TID.X ;  /* 0x00000000000e7919 */ /* 0x000ea20000002100 */
[----:B------:R-:W2:Y:S06]  /*4cc0*/  LDCU UR7, c[0x0][0x38c] ;  /* 0x00007180ff0777ac */ /* 0x000eac0008000800 */
[----:B0-----:R-:W0:Y:S01]  /*4cd0*/  LDC.64 R8, c[0x0][0x568] ;  /* 0x00015a00ff087b82 */ /* 0x001e220000000a00 */
        /* <DEDUP_REMOVED lines=30> */
.L_x_18609:
[----:B------:R-:W-:Y:S05]  /*4ec0*/  BSYNC.RECONVERGENT B0 ;  /* 0x0000000000007941 */ /* 0x000fea0003800200 */
.L_x_18608:
        /* <DEDUP_REMOVED lines=26> */
.L_x_18611:
[----:B------:R-:W-:Y:S05]  /*5070*/  BSYNC.RECONVERGENT B0 ;  /* 0x0000000000007941 */ /* 0x000fea0003800200 */
.L_x_18610:
        /* <DEDUP_REMOVED lines=8> */
.L_x_18612:
        /* <DEDUP_REMOVED lines=16> */
.L_x_18613:
        /* <DEDUP_REMOVED lines=16> */
.L_x_18822:


//--------------------- .text._Z25selective_scan_bwd_kernelI32Selective_Scan_bwd_kernel_traitsILi32ELi4ELb1ELb1ELb1ELb1ELb1EN3c108BFloat16ENS1_7complexIfEEEEv12SSMParamsBwd --------------------------
	.section	.text._Z25selective_scan_bwd_kernelI32Selective_Scan_bwd_kernel_traitsILi32ELi4ELb1ELb1ELb1ELb1ELb1EN3c108BFloat16ENS1_7complexIfEEEEv12SSMParamsBwd,"ax",@progbits
	.align	128
        .global         _Z25selective_scan_bwd_kernelI32Selective_Scan_bwd_kernel_traitsILi32ELi4ELb1ELb1ELb1ELb1ELb1EN3c108BFloat16ENS1_7complexIfEEEEv12SSMParamsBwd
        .type           _Z25selective_scan_bwd_kernelI32Selective_Scan_bwd_kernel_traitsILi32ELi4ELb1ELb1ELb1ELb1ELb1EN3c108BFloat16ENS1_7complexIfEEEEv12SSMParamsBwd,@function
        .size           _Z25selective_scan_bwd_kernelI32Selective_Scan_bwd_kernel_traitsILi32ELi4ELb1ELb1ELb1ELb1ELb1EN3c108BFloat16ENS1_7complexIfEEEEv12SSMParamsBwd,(.L_x_18823 - _Z25selective_scan_bwd_kernelI32Selective_Scan_bwd_kernel_traitsILi32ELi4ELb1ELb1ELb1ELb1ELb1EN3c108BFloat16ENS1_7complexIfEEEEv12SSMParamsBwd)
        .other          _Z25selective_scan_bwd_kernelI32Selective_Scan_bwd_kernel_traitsILi32ELi4ELb1ELb1ELb1ELb1ELb1EN3c108BFloat16ENS1_7complexIfEEEEv12SSMParamsBwd,@"STO_CUDA_ENTRY STV_DEFAULT"
_Z25selective_scan_bwd_kernelI32Selective_Scan_bwd_kernel_traitsILi32ELi4ELb1ELb1ELb1ELb1ELb1EN3c108BFloat16ENS1_7complexIfEEEEv12SSMParamsBwd:
.text._Z25selective_scan_bwd_kernelI32Selective_Scan_bwd_kernel_traitsILi32ELi4ELb1ELb1ELb1ELb1ELb1EN3c108BFloat16ENS1_7complexIfEEEEv12SSMParamsBwd:
        /* <DEDUP_REMOVED lines=203> */
.L_x_18657:
        /* <DEDUP_REMOVED lines=83> */
.L_x_18616:
[----:B------:R-:W-:Y:S05]  /*11e0*/  BSYNC.RECONVERGENT B0 ;  /* 0x0000000000007941 */ /* 0x000fea0003800200 */
.L_x_18615:
        /* <DEDUP_REMOVED lines=32> */
.L_x_18618:
[----:B------:R-:W-:Y:S05]  /*13f0*/  BSYNC.RECONVERGENT B0 ;  /* 0x0000000000007941 */ /* 0x000fea0003800200 */
.L_x_18617:
        /* <DEDUP_REMOVED lines=32> */
.L_x_18620:
[----:B------:R-:W-:Y:S05]  /*1600*/  BSYNC.RECONVERGENT B0 ;  /* 0x0000000000007941 */ /* 0x000fea0003800200 */
.L_x_18619:
        /* <DEDUP_REMOVED lines=32> */
.L_x_18622:
[----:B------:R-:W-:Y:S05]  /*1810*/  BSYNC.RECONVERGENT B0 ;  /* 0x0000000000007941 */ /* 0x000fea0003800200 */
.L_x_18621:
        /* <DEDUP_REMOVED lines=37> */
[----:B------:R3:W-:Y:S01]  /*1a70*/  MUFU.RCP R33, R23 ;  /* 0x0000001700217308 */ /* 0x0007e20000001000 */
[----:B-----5:R-:W-:-:S07]  /*1a80*/  FADD.FTZ R10, R10, 1 ;  /* 0x3f8000000a0a7421 */ /* 0x020fce0000010000 */
[----:B------:R-:W-:Y:S01]  /*1a90*/  MUFU.RCP R27, R10 ;  /* 0x0000000a001b7308 */ /* 0x000fe20000001000 */
[----:B--2---:R-:W-:-:S04]  /*1aa0*/  FADD.FTZ R22, -R30, 1 ;  /* 0x3f8000001e167421 */ /* 0x004fc80000010100 */
[C---:B------:R-:W-:Y:S01]  /*1ab0*/  FFMA.FTZ R22, R29.reuse, R22, 1 ;  /* 0x3f8000001d167423 */ /* 0x040fe20000010016 */
[----:B------:R-:W-:Y:S01]  /*1ac0*/  FMUL.FTZ R29, R29, R30 ;  /* 0x0000001e1d1d7220 */ /* 0x000fe20000410000 */
[----:B----4-:R2:W-:Y:S01]  /*1ad0*/  STS.64 [R69], R20 ;  /* 0x0000001445007388 */ /* 0x0105e20000000a00 */
[----:B------:R-:W-:-:S03]  /*1ae0*/  NOP ;  /* 0x0000000000007918 */ /* 0x000fc60000000000 */
[----:B------:R-:W4:Y:S01]  /*1af0*/  LDS.64 R8, [R69] ;  /* 0x0000000045087984 */ /* 0x000f220000000a00 */
[----:B--2---:R-:W-:Y:S02]  /*1b00*/  SHF.L.U32 R21, R24, 0x10, RZ ;  /* 0x0000001018157819 */ /* 0x004fe400000006ff */
[----:B------:R-:W-:Y:S02]  /*1b10*/  SHF.L.U32 R20, R7, 0x10, RZ ;  /* 0x0000001007147819 */ /* 0x000fe400000006ff */
[----:B------:R-:W-:Y:S01]  /*1b20*/  SHF.R.U32.HI R24, RZ, 0x10, R7 ;  /* 0x00000010ff187819 */ /* 0x000fe20000011607 */
[----:B------:R-:W-:-:S03]  /*1b30*/  FMUL.FTZ R0, R21, -1.4426950216293334961 ;  /* 0xbfb8aa3b15007820 */ /* 0x000fc60000410000 */
[----:B---3--:R-:W-:-:S03]  /*1b40*/  SHF.L.U32 R23, R24, 0x10, RZ ;  /* 0x0000001018177819 */ /* 0x008fc600000006ff */
[----:B------:R-:W2:Y:S02]  /*1b50*/  MUFU.EX2 R0, R0 ;  /* 0x0000000000007308 */ /* 0x000ea40000000800 */
[----:B--2---:R-:W-:-:S06]  /*1b60*/  FADD.FTZ R0, R0, 1 ;  /* 0x3f80000000007421 */ /* 0x004fcc0000010000 */
[----:B------:R2:W3:Y:S01]  /*1b70*/  MUFU.RCP R24, R0 ;  /* 0x0000000000187308 */ /* 0x0004e20000001000 */
[----:B----4-:R-:W-:Y:S02]  /*1b80*/  SHF.L.U32 R31, R9, 0x10, RZ ;  /* 0x00000010091f7819 */ /* 0x010fe400000006ff */
[--C-:B------:R-:W-:Y:S02]  /*1b90*/  SHF.R.U32.HI R34, RZ, 0x10, R9.reuse ;  /* 0x00000010ff227819 */ /* 0x100fe40000011609 */
[----:B------:R-:W-:Y:S01]  /*1ba0*/  SHF.R.U64 R28, R8, 0x10, R9 ;  /* 0x00000010081c7819 */ /* 0x000fe20000001209 */
[----:B------:R-:W-:Y:S01]  /*1bb0*/  FMUL.FTZ R7, R20, R31 ;  /* 0x0000001f14077220 */ /* 0x000fe20000410000 */
[----:B------:R-:W-:Y:S02]  /*1bc0*/  SHF.L.U32 R34, R34, 0x10, RZ ;  /* 0x0000001022227819 */ /* 0x000fe400000006ff */
[----:B------:R-:W-:Y:S01]  /*1bd0*/  SHF.L.U32 R28, R28, 0x10, RZ ;  /* 0x000000101c1c7819 */ /* 0x000fe200000006ff */
[----:B------:R-:W-:Y:S01]  /*1be0*/  FMUL.FTZ R7, R30, R7 ;  /* 0x000000071e077220 */ /* 0x000fe20000410000 */
[----:B--2---:R-:W-:Y:S01]  /*1bf0*/  SHF.L.U32 R0, R6, 0x10, RZ ;  /* 0x0000001006007819 */ /* 0x004fe200000006ff */
[----:B------:R-:W-:-:S02]  /*1c00*/  FMUL.FTZ R10, R23, R34 ;  /* 0x00000022170a7220 */ /* 0x000fc40000410000 */
[----:B------:R-:W-:Y:S01]  /*1c10*/  FMUL.FTZ R11, R7, R22 ;  /* 0x00000016070b7220 */ /* 0x000fe20000410000 */
[----:B------:R-:W-:Y:S01]  /*1c20*/  PRMT R22, R25, 0x7610, R22 ;  /* 0x0000761019167816 */ /* 0x000fe20000000016 */
[C---:B------:R-:W-:Y:S01]  /*1c30*/  FADD.FTZ R7, -R33.reuse, 1 ;  /* 0x3f80000021077421 */ /* 0x040fe20000010100 */
[----:B------:R-:W-:Y:S01]  /*1c40*/  FMUL.FTZ R10, R33, R10 ;  /* 0x0000000a210a7220 */ /* 0x000fe20000410000 */
[----:B------:R-:W-:Y:S01]  /*1c50*/  SHF.L.U32 R25, R8, 0x10, RZ ;  /* 0x0000001008197819 */ /* 0x000fe200000006ff */
[----:B---3--:R-:W-:Y:S01]  /*1c60*/  FADD.FTZ R6, -R24, 1 ;  /* 0x3f80000018067421 */ /* 0x008fe20000010100 */
[----:B------:R-:W-:Y:S01]  /*1c70*/  SHF.L.U32 R22, R22, 0x10, RZ ;  /* 0x0000001016167819 */ /* 0x000fe200000006ff */
[----:B------:R-:W-:Y:S01]  /*1c80*/  FFMA.FTZ R7, R32, R7, 1 ;  /* 0x3f80000020077423 */ /* 0x000fe20000010007 */
[----:B------:R-:W-:Y:S01]  /*1c90*/  F2F.BF16.F32 R11, R11 ;  /* 0x0000000b000b7304 */ /* 0x000fe20000202000 */
[C---:B------:R-:W-:Y:S01]  /*1ca0*/  FFMA.FTZ R6, R21.reuse, R6, 1 ;  /* 0x3f80000015067423 */ /* 0x040fe20000010006 */
[----:B------:R-:W-:Y:S01]  /*1cb0*/  FMUL.FTZ R21, R21, R24 ;  /* 0x0000001815157220 */ /* 0x000fe20000410000 */
        /* <DEDUP_REMOVED lines=8> */
[----:B------:R-:W2:Y:S01]  /*1d40*/  F2F.BF16.F32 R36, R35 ;  /* 0x0000002300247304 */ /* 0x000ea20000202000 */
[----:B------:R-:W-:Y:S01]  /*1d50*/  FMUL.FTZ R27, R26, R27 ;  /* 0x0000001b1a1b7220 */ /* 0x000fe20000410000 */
[----:B------:R-:W-:Y:S01]  /*1d60*/  FMUL.FTZ R9, R10, R9 ;  /* 0x000000090a097220 */ /* 0x000fe20000410000 */
[----:B------:R-:W-:Y:S01]  /*1d70*/  FMUL.FTZ R7, R24, R7 ;  /* 0x0000000718077220 */ /* 0x000fe20000410000 */
[----:B------:R-:W-:-:S03]  /*1d80*/  FMUL.FTZ R51, R0, R21 ;  /* 0x0000001500337220 */ /* 0x000fc60000410000 */
[----:B------:R-:W-:Y:S01]  /*1d90*/  FMUL.FTZ R8, R7, R6 ;  /* 0x0000000607087220 */ /* 0x000fe20000410000 */
[----:B------:R-:W3:Y:S01]  /*1da0*/  F2F.BF16.F32 R9, R9 ;  /* 0x0000000900097304 */ /* 0x000ee20000202000 */
[----:B--2---:R-:W-:-:S07]  /*1db0*/  PRMT R11, R11, 0x5410, R36 ;  /* 0x000054100b0b7816 */ /* 0x004fce0000000024 */
[----:B------:R0:W2:Y:S01]  /*1dc0*/  F2F.BF16.F32 R37, R8 ;  /* 0x0000000800257304 */ /* 0x0000a20000202000 */
[----:B---3--:R-:W-:-:S04]  /*1dd0*/  IMAD.WIDE.U32 R6, R9, 0x10000, RZ ;  /* 0x0001000009067825 */ /* 0x008fc800078e00ff */
        /* <DEDUP_REMOVED lines=42> */
.L_x_18623:
[----:B------:R-:W2:Y:S01]  /*2080*/  LDCU UR4, c[0x0][0x38c] ;  /* 0x00007180ff0477ac */ /* 0x000ea20008000800 */
[----:B------:R-:W-:Y:S01]  /*2090*/  SHF.L.U32 R63, R4, 0x10, RZ ;  /* 0x00000010043f7819 */ /* 0x000fe200000006ff */
[----:B------:R-:W-:Y:S01]  /*20a0*/  FMUL.FTZ R22, R22, R27 ;  /* 0x0000001b16167220 */ /* 0x000fe20000410000 */
[--C-:B------:R-:W-:Y:S01]  /*20b0*/  SHF.R.U64 R61, R4, 0x10, R5.reuse ;  /* 0x00000010043d7819 */ /* 0x100fe20000001205 */
[----:B------:R-:W-:Y:S01]  /*20c0*/  FMUL.FTZ R47, R23, R32 ;  /* 0x00000020172f7220 */ /* 0x000fe20000410000 */
        /* <DEDUP_REMOVED lines=19> */
[----:B------:R-:W2:Y:S01]  /*2200*/  LDC R49, c[0x0][0x388] ;  /* 0x0000e200ff317b82 */ /* 0x000ea20000000800 */
[----:B------:R-:W-:Y:S01]  /*2210*/  SHF.L.U32 R5, R68, 0x8, RZ ;  /* 0x0000000844057819 */ /* 0x000fe200000006ff */
[----:B------:R-:W-:Y:S01]  /*2220*/  FADD.FTZ R51, R51, R51 ;  /* 0x0000003333337221 */ /* 0x000fe20000010000 */
[C---:B------:R-:W-:Y:S01]  /*2230*/  ISETP.NE.AND P0, PT, R88.reuse, 0x1, PT ;  /* 0x000000015800780c */ /* 0x040fe20003f05270 */
[----:B------:R-:W-:Y:S01]  /*2240*/  FADD.FTZ R48, R33, R33 ;  /* 0x0000002121307221 */ /* 0x000fe20000010000 */
[C---:B------:R-:W-:Y:S01]  /*2250*/  SHF.L.U32 R40, R88.reuse, 0x8, RZ ;  /* 0x0000000858287819 */ /* 0x040fe200000006ff */
[----:B------:R-:W-:Y:S01]  /*2260*/  FADD.FTZ R47, R47, R47 ;  /* 0x0000002f2f2f7221 */ /* 0x000fe20000010000 */
[----:B------:R-:W-:Y:S01]  /*2270*/  IADD3 R28, P1, PT, R5, R90, RZ ;  /* 0x0000005a051c7210 */ /* 0x000fe20007f3e0ff */
[----:B------:R-:W3:Y:S01]  /*2280*/  LDC.64 R76, c[0x0][0x3c0] ;  /* 0x0000f000ff4c7b82 */ /* 0x000ee20000000a00 */
[----:B------:R-:W-:Y:S01]  /*2290*/  IADD3 R46, PT, PT, R88, -0x2, RZ ;  /* 0xfffffffe582e7810 */ /* 0x000fe20007ffe0ff */
[----:B------:R-:W-:Y:S01]  /*22a0*/  FMUL.FTZ R44, R63, R66 ;  /* 0x000000423f2c7220 */ /* 0x000fe20000410000 */
[----:B------:R-:W-:Y:S01]  /*22b0*/  LEA R45, R70, R69, 0x3 ;  /* 0x00000045462d7211 */ /* 0x000fe200078e18ff */
[----:B------:R-:W-:Y:S01]  /*22c0*/  FMUL.FTZ R43, R61, R64 ;  /* 0x000000403d2b7220 */ /* 0x000fe20000410000 */
[----:B------:R-:W-:Y:S01]  /*22d0*/  FMUL.FTZ R42, R62, R67 ;  /* 0x000000433e2a7220 */ /* 0x000fe20000410000 */
[----:B------:R-:W-:Y:S01]  /*22e0*/  ISETP.EQ.AND P0, PT, R90, RZ, P0 ;  /* 0x000000ff5a00720c */ /* 0x000fe20000702270 */
[----:B------:R-:W-:Y:S01]  /*22f0*/  FMUL.FTZ R41, R56, R65 ;  /* 0x0000004138297220 */ /* 0x000fe20000410000 */
[----:B------:R-:W4:Y:S01]  /*2300*/  LDC.64 R20, c[0x0][0x440] ;  /* 0x00011000ff147b82 */ /* 0x000f220000000a00 */
[----:B------:R-:W-:Y:S01]  /*2310*/  MOV R60, RZ ;  /* 0x000000ff003c7202 */ /* 0x000fe20000000f00 */
[----:B------:R-:W0:Y:S01]  /*2320*/  LDCU UR8, c[0x0][0x394] ;  /* 0x00007280ff0877ac */ /* 0x000e220008000800 */
[----:B------:R-:W-:-:S02]  /*2330*/  LOP3.LUT R40, R40, 0x100, RZ, 0xc0, !PT ;  /* 0x0000010028287812 */ /* 0x000fc400078ec0ff */
[C---:B------:R-:W-:Y:S01]  /*2340*/  LOP3.LUT R110, R5.reuse, 0x100, RZ, 0xc0, !PT ;  /* 0x00000100056e7812 */ /* 0x040fe200078ec0ff */
[----:B------:R-:W0:Y:S01]  /*2350*/  LDCU UR9, c[0x0][0x38c] ;  /* 0x00007180ff0977ac */ /* 0x000e220008000800 */
[C---:B------:R-:W-:Y:S01]  /*2360*/  IADD3 R0, PT, PT, R5.reuse, R90, RZ ;  /* 0x0000005a05007210 */ /* 0x040fe20007ffe0ff */
[----:B------:R-:W0:Y:S01]  /*2370*/  LDC.64 R22, c[0x0][0x3a8] ;  /* 0x0000ea00ff167b82 */ /* 0x000e220000000a00 */
[----:B------:R-:W-:Y:S01]  /*2380*/  LEA.HI.X.SX32 R29, R5, RZ, 0x1, P1 ;  /* 0x000000ff051d7211 */ /* 0x000fe200008f0eff */
[----:B------:R-:W-:-:S06]  /*2390*/  UMOV UR4, URZ ;  /* 0x000000ff00047c82 */ /* 0x000fcc0008000000 */
[----:B------:R-:W0:Y:S08]  /*23a0*/  LDC.64 R78, c[0x0][0x3e0] ;  /* 0x0000f800ff4e7b82 */ /* 0x000e300000000a00 */
[----:B------:R-:W0:Y:S08]  /*23b0*/  LDC.64 R24, c[0x0][0x4d0] ;  /* 0x00013400ff187b82 */ /* 0x000e300000000a00 */
[----:B--2---:R-:W0:Y:S02]  /*23c0*/  LDC.64 R26, c[0x0][0x4f0] ;  /* 0x00013c00ff1a7b82 */ /* 0x004e240000000a00 */
.L_x_18656:
[----:B---3--:R-:W-:-:S04]  /*23d0*/  IMAD.WIDE.U32 R4, R76, UR4, RZ ;  /* 0x000000044c047c25 */ /* 0x008fc8000f8e00ff */
[----:B------:R-:W-:Y:S01]  /*23e0*/  IMAD R5, R77, UR4, R5 ;  /* 0x000000044d057c24 */ /* 0x000fe2000f8e0205 */
[----:B01----:R-:W-:-:S04]  /*23f0*/  LEA R6, P1, R4, R97, 0x1 ;  /* 0x0000006104067211 */ /* 0x003fc800078208ff */
[----:B------:R-:W-:-:S03]  /*2400*/  LEA.HI.X R7, R4, R95, R5, 0x1, P1 ;  /* 0x0000005f04077211 */ /* 0x000fc600008f0c05 */
[----:B------:R-:W-:-:S05]  /*2410*/  IMAD.WIDE.U32 R32, R75, 0x8, R6 ;  /* 0x000000084b207825 */ /* 0x000fca00078e0006 */
[----:B--2---:R-:W2:Y:S04]  /*2420*/  LDG.E.64 R4, desc[UR16][R32.64] ;  /* 0x0000001020047981 */ /* 0x004ea8000c1e1b00 */
[----:B------:R-:W3:Y:S01]  /*2430*/  LDG.E.64 R6, desc[UR16][R32.64+0x100] ;  /* 0x0001001020067981 */ /* 0x000ee2000c1e1b00 */
[----:B------:R-:W-:Y:S02]  /*2440*/  MOV R8, R2 ;  /* 0x0000000200087202 */ /* 0x000fe40000000f00 */
[----:B------:R-:W-:-:S03]  /*2450*/  MOV R9, R105 ;  /* 0x0000006900097202 */ /* 0x000fc60000000f00 */
[----:B------:R-:W-:-:S04]  /*2460*/  IMAD.WIDE.U32 R8, R22, UR4, R8 ;  /* 0x0000000416087c25 */ /* 0x000fc8000f8e0008 */
[----:B------:R-:W-:Y:S01]  /*2470*/  IMAD R9, R23, UR4, R9 ;  /* 0x0000000417097c24 */ /* 0x000fe2000f8e0209 */
[----:B----4-:R-:W-:-:S04]  /*2480*/  LEA R30, P1, R8, R20, 0x3 ;  /* 0x00000014081e7211 */ /* 0x010fc800078218ff */
[----:B------:R-:W-:Y:S01]  /*2490*/  LEA.HI.X R31, R8, R21, R9, 0x3, P1 ;  /* 0x00000015081f7211 */ /* 0x000fe200008f1c09 */
[----:B------:R-:W-:-:S04]  /*24a0*/  IMAD.WIDE.U32 R8, R78, UR4, RZ ;  /* 0x000000044e087c25 */ /* 0x000fc8000f8e00ff */
[----:B------:R-:W-:Y:S01]  /*24b0*/  IMAD R9, R79, UR4, R9 ;  /* 0x000000044f097c24 */ /* 0x000fe2000f8e0209 */
[C---:B------:R-:W-:Y:S01]  /*24c0*/  LEA R10, P1, R8.reuse, R93, 0x1 ;  /* 0x0000005d080a7211 */ /* 0x040fe200078208ff */
[----:B------:R-:W4:Y:S03]  /*24d0*/  LDG.E.64 R30, desc[UR16][R30.64] ;  /* 0x000000101e1e7981 */ /* 0x000f26000c1e1b00 */
[----:B------:R-:W-:-:S03]  /*24e0*/  LEA.HI.X R11, R8, R91, R9, 0x1, P1 ;  /* 0x0000005b080b7211 */ /* 0x000fc600008f0c09 */
[----:B------:R-:W-:Y:S01]  /*24f0*/  IMAD.WIDE.U32 R10, R75, 0x8, R10 ;  /* 0x000000084b0a7825 */ /* 0x000fe200078e000a */
[----:B--2---:R4:W-:Y:S04]  /*2500*/  STS.64 [R69], R4 ;  /* 0x0000000445007388 */ /* 0x0049e80000000a00 */
[----:B---3--:R-:W-:Y:S01]  /*2510*/  STS.64 [R69+0x100], R6 ;  /* 0x0001000645007388 */ /* 0x008fe20000000a00 */
[----:B------:R-:W-:-:S03]  /*2520*/  NOP ;  /* 0x0000000000007918 */ /* 0x000fc60000000000 */
[----:B------:R-:W2:Y:S04]  /*2530*/  LDG.E.64 R32, desc[UR16][R10.64] ;  /* 0x000000100a207981 */ /* 0x000ea8000c1e1b00 */
[----:B------:R-:W3:Y:S01]  /*2540*/  LDG.E.64 R34, desc[UR16][R10.64+0x100] ;  /* 0x000100100a227981 */ /* 0x000ee2000c1e1b00 */
[----:B------:R-:W0:Y:S01]  /*2550*/  S2UR UR7, SR_CgaCtaId ;  /* 0x00000000000779c3 */ /* 0x000e220000008800 */
[C---:B------:R-:W-:Y:S01]  /*2560*/  ISETP.NE.AND P2, PT, R90.reuse, RZ, PT ;  /* 0x000000ff5a00720c */ /* 0x040fe20003f45270 */
[----:B------:R-:W-:Y:S01]  /*2570*/  UMOV UR6, 0x400 ;  /* 0x0000040000067882 */ /* 0x000fe20000000000 */
[----:B------:R-:W-:Y:S01]  /*2580*/  ISETP.NE.AND P1, PT, R90, 0x1f, PT ;  /* 0x0000001f5a00780c */ /* 0x000fe20003f25270 */
[----:B------:R-:W-:Y:S01]  /*2590*/  BSSY.RECONVERGENT B0, `(.L_x_18625) ;  /* 0x0000058000007945 */ /* 0x000fe20003800200 */
[C---:B----4-:R-:W-:Y:S01]  /*25a0*/  FMUL.FTZ R5, R31.reuse, R67 ;  /* 0x000000431f057220 */ /* 0x050fe20000410000 */
        /* <DEDUP_REMOVED lines=16> */
[----:B------:R-:W4:Y:S01]  /*26b0*/  MUFU.COS R123, R104 ;  /* 0x00000068007b7308 */ /* 0x000f220000000000 */
[----:B-1----:R-:W-:-:S04]  /*26c0*/  FMUL.FTZ R36, R31, R66 ;  /* 0x000000421f247220 */ /* 0x002fc80000410000 */
[----:B------:R-:W-:-:S03]  /*26d0*/  FMUL.RZ R108, R36, 0.15915493667125701904 ;  /* 0x3e22f983246c7820 */ /* 0x000fc6000040c000 */
[----:B------:R-:W1:Y:S08]  /*26e0*/  MUFU.COS R121, R38 ;  /* 0x0000002600797308 */ /* 0x000e700000000000 */
[----:B------:R1:W5:Y:S01]  /*26f0*/  MUFU.SIN R125, R104 ;  /* 0x00000068007d7308 */ /* 0x0003620000000400 */
[----:B0-----:R-:W-:Y:S01]  /*2700*/  PRMT R124, R5, 0x7632, R124 ;  /* 0x00007632057c7816 */ /* 0x001fe2000000007c */
[----:B----4-:R-:W-:Y:S01]  /*2710*/  FMUL.FTZ R123, R122, R123 ;  /* 0x0000007b7a7b7220 */ /* 0x010fe20000410000 */
[----:B------:R-:W-:-:S02]  /*2720*/  PRMT R126, R6, 0x7632, R126 ;  /* 0x00007632067e7816 */ /* 0x000fc4000000007e */
[C---:B------:R-:W-:Y:S02]  /*2730*/  PRMT R128, R7.reuse, 0x7632, R128 ;  /* 0x0000763207807816 */ /* 0x040fe40000000080 */
[----:B------:R-:W-:Y:S01]  /*2740*/  SHF.L.U32 R116, R7, 0x10, RZ ;  /* 0x0000001007747819 */ /* 0x000fe200000006ff */
[----:B------:R-:W0:Y:S01]  /*2750*/  MUFU.SIN R39, R38 ;  /* 0x0000002600277308 */ /* 0x000e220000000400 */
[----:B-1----:R-:W-:Y:S01]  /*2760*/  FMUL.FTZ R104, R106, R121 ;  /* 0x000000796a687220 */ /* 0x002fe20000410000 */
[----:B------:R-:W-:Y:S02]  /*2770*/  SHF.L.U32 R121, R4, 0x10, RZ ;  /* 0x0000001004797819 */ /* 0x000fe400000006ff */
[----:B------:R-:W-:Y:S02]  /*2780*/  SHF.L.U32 R124, R124, 0x10, RZ ;  /* 0x000000107c7c7819 */ /* 0x000fe400000006ff */
[----:B------:R-:W-:Y:S02]  /*2790*/  SHF.L.U32 R126, R126, 0x10, RZ ;  /* 0x000000107e7e7819 */ /* 0x000fe400000006ff */
[----:B------:R-:W-:Y:S01]  /*27a0*/  MUFU.COS R38, R108 ;  /* 0x0000006c00267308 */ /* 0x000fe20000000000 */
[----:B-----5:R-:W-:Y:S01]  /*27b0*/  FMUL.FTZ R122, R122, R125 ;  /* 0x0000007d7a7a7220 */ /* 0x020fe20000410000 */
[----:B------:R-:W-:-:S02]  /*27c0*/  PRMT R125, R4, 0x7632, R125 ;  /* 0x00007632047d7816 */ /* 0x000fc4000000007d */
[----:B------:R-:W-:Y:S02]  /*27d0*/  SHF.L.U32 R128, R128, 0x10, RZ ;  /* 0x0000001080807819 */ /* 0x000fe400000006ff */
[----:B------:R-:W-:Y:S02]  /*27e0*/  SHF.L.U32 R125, R125, 0x10, RZ ;  /* 0x000000107d7d7819 */ /* 0x000fe400000006ff */
[----:B------:R1:W-:Y:S01]  /*27f0*/  MUFU.SIN R36, R108 ;  /* 0x0000006c00247308 */ /* 0x0003e20000000400 */
[----:B0-----:R-:W-:-:S07]  /*2800*/  FMUL.FTZ R106, R106, R39 ;  /* 0x000000276a6a7220 */ /* 0x001fce0000410000 */
[----:B------:R-:W0:Y:S01]  /*2810*/  MUFU.COS R129, R114 ;  /* 0x0000007200817308 */ /* 0x000e220000000000 */
[----:B-1----:R-:W-:-:S07]  /*2820*/  SHF.L.U32 R108, R5, 0x10, RZ ;  /* 0x00000010056c7819 */ /* 0x002fce00000006ff */
[----:B------:R1:W4:Y:S02]  /*2830*/  MUFU.SIN R127, R114 ;  /* 0x00000072007f7308 */ /* 0x0003240000000400 */
[----:B-1----:R-:W-:Y:S01]  /*2840*/  SHF.L.U32 R114, R6, 0x10, RZ ;  /* 0x0000001006727819 */ /* 0x002fe200000006ff */
[C---:B0-----:R-:W-:Y:S01]  /*2850*/  FMUL.FTZ R120, R118.reuse, R129 ;  /* 0x0000008176787220 */ /* 0x041fe20000410000 */
[----:B----4-:R-:W-:Y:S01]  /*2860*/  FMUL.FTZ R118, R118, R127 ;  /* 0x0000007f76767220 */ /* 0x010fe20000410000 */
[----:B--2---:R0:W-:Y:S04]  /*2870*/  STS.64 [R69+0x210], R32 ;  /* 0x0002102045007388 */ /* 0x0041e80000000a00 */
[----:B---3--:R1:W-:Y:S01]  /*2880*/  STS.64 [R69+0x310], R34 ;  /* 0x0003102245007388 */ /* 0x0083e20000000a00 */
[----:B------:R-:W-:-:S03]  /*2890*/  NOP ;  /* 0x0000000000007918 */ /* 0x000fc60000000000 */
[----:B------:R-:W2:Y:S01]  /*28a0*/  LDS.128 R8, [R45+0x210] ;  /* 0x000210002d087984 */ /* 0x000ea20000000c00 */
[----:B0-----:R-:W-:Y:S02]  /*28b0*/  IADD3 R32, PT, PT, R110, UR4, RZ ;  /* 0x000000046e207c10 */ /* 0x001fe4000fffe0ff */
[----:B------:R-:W-:Y:S01]  /*28c0*/  P2R R33, PR, RZ, 0x4 ;  /* 0x00000004ff217803 */ /* 0x000fe20000000000 */
[C---:B------:R-:W-:Y:S01]  /*28d0*/  FMUL.FTZ R33, R37.reuse, R36 ;  /* 0x0000002425217220 */ /* 0x040fe20000410000 */
[----:B-1----:R-:W-:Y:S01]  /*28e0*/  SEL R34, R32, R87, !P2 ;  /* 0x0000005720227207 */ /* 0x002fe20005000000 */
[----:B------:R-:W-:-:S03]  /*28f0*/  FMUL.FTZ R32, R37, R38 ;  /* 0x0000002625207220 */ /* 0x000fc60000410000 */
[----:B------:R-:W-:-:S05]  /*2900*/  LEA R35, R34, UR6, 0x3 ;  /* 0x0000000622237c11 */ /* 0x000fca000f8e18ff */
[----:B------:R0:W-:Y:S01]  /*2910*/  STS.64 [R35+0x10b0], R32 ;  /* 0x0010b02023007388 */ /* 0x0001e20000000a00 */
[C---:B--2---:R-:W-:Y:S02]  /*2920*/  PRMT R5, R9.reuse, 0x7632, R5 ;  /* 0x0000763209057816 */ /* 0x044fe40000000005 */
[----:B------:R-:W-:Y:S02]  /*2930*/  SHF.L.U32 R9, R9, 0x10, RZ ;  /* 0x0000001009097819 */ /* 0x000fe400000006ff */
[C---:B------:R-:W-:Y:S02]  /*2940*/  PRMT R6, R10.reuse, 0x7632, R6 ;  /* 0x000076320a067816 */ /* 0x040fe40000000006 */
[----:B------:R-:W-:Y:S01]  /*2950*/  SHF.L.U32 R7, R10, 0x10, RZ ;  /* 0x000000100a077819 */ /* 0x000fe200000006ff */
[----:B------:R-:W-:Y:S01]  /*2960*/  FMUL.FTZ R136, R50, R9 ;  /* 0x0000000932887220 */ /* 0x000fe20000410000 */
[----:B------:R-:W-:Y:S02]  /*2970*/  PRMT R4, R8, 0x7632, R4 ;  /* 0x0000763208047816 */ /* 0x000fe40000000004 */
[----:B------:R-:W-:Y:S01]  /*2980*/  PRMT R10, R11, 0x7632, R10 ;  /* 0x000076320b0a7816 */ /* 0x000fe2000000000a */
[----:B------:R-:W-:Y:S01]  /*2990*/  FMUL.FTZ R134, R48, R7 ;  /* 0x0000000730867220 */ /* 0x000fe20000410000 */
[----:B------:R-:W-:-:S02]  /*29a0*/  SHF.L.U32 R8, R8, 0x10, RZ ;  /* 0x0000001008087819 */ /* 0x000fc400000006ff */
        /* <DEDUP_REMOVED lines=8> */
[----:B------:R-:W-:Y:S02]  /*2a30*/  FMUL.FTZ R132, R50, -R5 ;  /* 0x8000000532847220 */ /* 0x000fe40000410000 */
[----:B------:R-:W-:-:S02]  /*2a40*/  FMUL.FTZ R130, R48, -R9 ;  /* 0x8000000930827220 */ /* 0x000fc40000410000 */
        /* <DEDUP_REMOVED lines=11> */
.L_x_18626:
[----:B------:R2:W3:Y:S02]  /*2b00*/  LDS.64 R8, [R89+UR5+0x20b8] ;  /* 0x0020b80559087984 */ /* 0x0004e40008000a00 */
.L_x_18627:
[----:B------:R-:W-:Y:S05]  /*2b10*/  BSYNC.RECONVERGENT B0 ;  /* 0x0000000000007941 */ /* 0x000fea0003800200 */
.L_x_18625:
[----:B------:R-:W4:Y:S01]  /*2b20*/  @P0 LDC R5, c[0x0][0x38c] ;  /* 0x0000e300ff050b82 */ /* 0x000f220000000800 */
[----:B------:R-:W-:Y:S01]  /*2b30*/  CS2R R10, SRZ ;  /* 0x00000000000a7805 */ /* 0x000fe2000001ff00 */
[----:B----4-:R-:W-:-:S04]  /*2b40*/  @P0 IMAD R5, R46, R5, UR4 ;  /* 0x000000042e050e24 */ /* 0x010fc8000f8e0205 */
[----:B0-----:R-:W-:-:S05]  /*2b50*/  @P0 IMAD.WIDE R4, R5, 0x10, R14 ;  /* 0x0000001005040825 */ /* 0x001fca00078e020e */
        /* <DEDUP_REMOVED lines=21> */
[C---:B0-----:R-:W-:Y:S01]  /*2cb0*/  FMUL.FTZ R4, R122.reuse, R6 ;  /* 0x000000067a047220 */ /* 0x041fe20000410000 */
[----:B------:R-:W-:Y:S01]  /*2cc0*/  FMUL.FTZ R5, R122, R7 ;  /* 0x000000077a057220 */ /* 0x000fe20000410000 */
[----:B------:R-:W-:-:S02]  /*2cd0*/  ISETP.GE.AND P4, PT, R88, UR8, PT ;  /* 0x0000000858007c0c */ /* 0x000fc4000bf86270 */
[C---:B------:R-:W-:Y:S01]  /*2ce0*/  FFMA.FTZ R7, R123.reuse, R7, R4 ;  /* 0x000000077b077223 */ /* 0x040fe20000010004 */
[----:B------:R-:W-:Y:S01]  /*2cf0*/  FFMA.FTZ R6, R123, R6, -R5 ;  /* 0x000000067b067223 */ /* 0x000fe20000010805 */
[----:B------:R-:W-:Y:S01]  /*2d00*/  FMUL.FTZ R4, R32, R106 ;  /* 0x0000006a20047220 */ /* 0x000fe20000410000 */
[----:B------:R-:W-:Y:S01]  /*2d10*/  ISETP.GT.U32.AND P2, PT, R112, 0x1b, PT ;  /* 0x0000001b7000780c */ /* 0x000fe20003f44070 */
[C---:B------:R-:W-:Y:S01]  /*2d20*/  FFMA.FTZ R7, R62.reuse, R137, R7 ;  /* 0x000000893e077223 */ /* 0x040fe20000010007 */
[----:B------:R-:W-:Y:S01]  /*2d30*/  FFMA.FTZ R5, R62, R141, R6 ;  /* 0x0000008d3e057223 */ /* 0x000fe20000010006 */
[----:B------:R-:W-:Y:S01]  /*2d40*/  FFMA.FTZ R4, R33, R104, R4 ;  /* 0x0000006821047223 */ /* 0x000fe20000010004 */
[----:B------:R-:W-:Y:S01]  /*2d50*/  ISETP.GT.U32.AND P3, PT, R112, 0x17, PT ;  /* 0x000000177000780c */ /* 0x000fe20003f64070 */
[C---:B------:R-:W-:Y:S01]  /*2d60*/  FMUL.FTZ R35, R118.reuse, R7 ;  /* 0x0000000776237220 */ /* 0x040fe20000410000 */
[----:B------:R-:W-:Y:S01]  /*2d70*/  FMUL.FTZ R6, R118, R5 ;  /* 0x0000000576067220 */ /* 0x000fe20000410000 */
[----:B------:R-:W-:-:S02]  /*2d80*/  ISETP.NE.OR P4, PT, R90, RZ, P4 ;  /* 0x000000ff5a00720c */ /* 0x000fc40002785670 */
[C---:B------:R-:W-:Y:S01]  /*2d90*/  FFMA.FTZ R36, R120.reuse, R5, -R35 ;  /* 0x0000000578247223 */ /* 0x040fe20000010823 */
[----:B------:R-:W-:Y:S01]  /*2da0*/  FMUL.FTZ R5, R33, R106 ;  /* 0x0000006a21057220 */ /* 0x000fe20000410000 */
[----:B------:R-:W-:Y:S01]  /*2db0*/  FFMA.FTZ R7, R120, R7, R6 ;  /* 0x0000000778077223 */ /* 0x000fe20000010006 */
[----:B------:R-:W-:Y:S01]  /*2dc0*/  FMUL.FTZ R6, R122, R4 ;  /* 0x000000047a067220 */ /* 0x000fe20000410000 */
[----:B------:R-:W-:Y:S01]  /*2dd0*/  FFMA.FTZ R35, R56, R133, R36 ;  /* 0x0000008538237223 */ /* 0x000fe20000010024 */
[----:B------:R-:W-:Y:S01]  /*2de0*/  FFMA.FTZ R5, R32, R104, -R5 ;  /* 0x0000006820057223 */ /* 0x000fe20000010805 */
[----:B------:R-:W-:Y:S01]  /*2df0*/  FFMA.FTZ R34, R56, R131, R7 ;  /* 0x0000008338227223 */ /* 0x000fe20000010007 */
[----:B------:R-:W-:Y:S02]  /*2e00*/  ISETP.GT.U32.AND P5, PT, R112, 0xf, PT ;  /* 0x0000000f7000780c */ /* 0x000fe40003fa4070 */
[CC--:B------:R-:W-:Y:S01]  /*2e10*/  FFMA.FTZ R37, R123.reuse, R5.reuse, -R6 ;  /* 0x000000057b257223 */ /* 0x0c0fe20000010806 */
[----:B------:R-:W-:Y:S01]  /*2e20*/  FMUL.FTZ R6, R122, R5 ;  /* 0x000000057a067220 */ /* 0x000fe20000410000 */
[----:B------:R-:W0:Y:S02]  /*2e30*/  SHFL.UP PT, R38, R34, 0x1, RZ ;  /* 0x0420000022267989 */ /* 0x000e2400000e00ff */
[----:B------:R-:W-:Y:S01]  /*2e40*/  FMUL.FTZ R7, R118, R37 ;  /* 0x0000002576077220 */ /* 0x000fe20000410000 */
[----:B------:R-:W-:-:S02]  /*2e50*/  FFMA.FTZ R5, R123, R4, R6 ;  /* 0x000000047b057223 */ /* 0x000fc40000010006 */
[----:B------:R-:W5:Y:S02]  /*2e60*/  SHFL.UP PT, R6, R35, 0x1, RZ ;  /* 0x0420000023067989 */ /* 0x000f6400000e00ff */
[-C--:B------:R-:W-:Y:S01]  /*2e70*/  FFMA.FTZ R36, R120, R5.reuse, R7 ;  /* 0x0000000578247223 */ /* 0x080fe20000010007 */
[----:B------:R-:W-:-:S04]  /*2e80*/  FMUL.FTZ R4, R118, R5 ;  /* 0x0000000576047220 */ /* 0x000fc80000410000 */
[----:B------:R-:W-:Y:S01]  /*2e90*/  FFMA.FTZ R37, R120, R37, -R4 ;  /* 0x0000002578257223 */ /* 0x000fe20000010804 */
[----:B------:R-:W2:Y:S04]  /*2ea0*/  SHFL.UP PT, R5, R36, 0x1, RZ ;  /* 0x0420000024057989 */ /* 0x000ea800000e00ff */
[----:B------:R-:W1:Y:S01]  /*2eb0*/  SHFL.UP PT, R4, R37, 0x1, RZ ;  /* 0x0420000025047989 */ /* 0x000e6200000e00ff */
[-C--:B0-----:R-:W-:Y:S01]  /*2ec0*/  FMUL.FTZ R7, R37, R38.reuse ;  /* 0x0000002625077220 */ /* 0x081fe20000410000 */
[----:B------:R-:W-:-:S03]  /*2ed0*/  FMUL.FTZ R38, R36, R38 ;  /* 0x0000002624267220 */ /* 0x000fc60000410000 */
[-C--:B-----5:R-:W-:Y:S01]  /*2ee0*/  FFMA.FTZ R7, R36, R6.reuse, R7 ;  /* 0x0000000624077223 */ /* 0x0a0fe20000010007 */
[----:B------:R-:W-:-:S03]  /*2ef0*/  FFMA.FTZ R38, R37, R6, -R38 ;  /* 0x0000000625267223 */ /* 0x000fc60000010826 */
[----:B------:R-:W-:Y:S01]  /*2f00*/  @P1 FADD.FTZ R34, R34, R7 ;  /* 0x0000000722221221 */ /* 0x000fe20000010000 */
[----:B------:R-:W-:Y:S01]  /*2f10*/  @P1 FADD.FTZ R35, R35, R38 ;  /* 0x0000002623231221 */ /* 0x000fe20000010000 */
[----:B--2---:R-:W-:-:S03]  /*2f20*/  FMUL.FTZ R7, R37, R5 ;  /* 0x0000000525077220 */ /* 0x004fc60000410000 */
[----:B------:R-:W0:Y:S01]  /*2f30*/  SHFL.UP PT, R39, R34, 0x2, RZ ;  /* 0x0440000022277989 */ /* 0x000e2200000e00ff */
[C---:B------:R-:W-:Y:S01]  /*2f40*/  FMUL.FTZ R6, R36.reuse, R5 ;  /* 0x0000000524067220 */ /* 0x040fe20000410000 */
[-C--:B-1----:R-:W-:Y:S02]  /*2f50*/  @P1 FFMA.FTZ R36, R36, R4.reuse, R7 ;  /* 0x0000000424241223 */ /* 0x082fe40000010007 */
        /* <DEDUP_REMOVED lines=35> */
[CC--:B0-----:R-:W-:Y:S01]  /*3190*/  FMUL.FTZ R39, R37.reuse, R7.reuse ;  /* 0x0000000725277220 */ /* 0x0c1fe20000410000 */
[C---:B------:R-:W-:Y:S01]  /*31a0*/  FMUL.FTZ R38, R36.reuse, R7 ;  /* 0x0000000724267220 */ /* 0x040fe20000410000 */
[CC--:B-1----:R-:W-:Y:S01]  /*31b0*/  FMUL.FTZ R7, R36.reuse, R5.reuse ;  /* 0x0000000524077220 */ /* 0x0c2fe20000410000 */
[C---:B------:R-:W-:Y:S01]  /*31c0*/  FMUL.FTZ R5, R37.reuse, R5 ;  /* 0x0000000525057220 */ /* 0x040fe20000410000 */
[-C--:B--2---:R-:W-:Y:S01]  /*31d0*/  FFMA.FTZ R39, R36, R6.reuse, R39 ;  /* 0x0000000624277223 */ /* 0x084fe20000010027 */
[----:B------:R-:W-:-:S02]  /*31e0*/  FFMA.FTZ R38, R37, R6, -R38 ;  /* 0x0000000625267223 */ /* 0x000fc40000010826 */
[-C--:B-----5:R-:W-:Y:S01]  /*31f0*/  @P1 FFMA.FTZ R36, R36, R4.reuse, R5 ;  /* 0x0000000424241223 */ /* 0x0a0fe20000010005 */
[----:B------:R-:W-:Y:S01]  /*3200*/  @P1 FFMA.FTZ R37, R37, R4, -R7 ;  /* 0x0000000425251223 */ /* 0x000fe20000010807 */
[----:B------:R-:W-:Y:S01]  /*3210*/  @P1 FADD.FTZ R34, R34, R39 ;  /* 0x0000002722221221 */ /* 0x000fe20000010000 */
[C---:B---3--:R-:W-:Y:S01]  /*3220*/  FMUL.FTZ R5, R118.reuse, R9 ;  /* 0x0000000976057220 */ /* 0x048fe20000410000 */
[C---:B------:R-:W-:Y:S01]  /*3230*/  FMUL.FTZ R39, R118.reuse, R135 ;  /* 0x0000008776277220 */ /* 0x040fe20000410000 */
[----:B------:R-:W-:Y:S01]  /*3240*/  FMUL.FTZ R4, R118, R139 ;  /* 0x0000008b76047220 */ /* 0x000fe20000410000 */
[C---:B------:R-:W-:Y:S01]  /*3250*/  FMUL.FTZ R7, R120.reuse, R9 ;  /* 0x0000000978077220 */ /* 0x040fe20000410000 */
[----:B------:R-:W-:Y:S01]  /*3260*/  @P1 FADD.FTZ R35, R35, R38 ;  /* 0x0000002623231221 */ /* 0x000fe20000010000 */
[CC--:B------:R-:W-:Y:S01]  /*3270*/  FFMA.FTZ R38, R120.reuse, R8.reuse, -R5 ;  /* 0x0000000878267223 */ /* 0x0c0fe20000010805 */
[C---:B------:R-:W-:Y:S01]  /*3280*/  FFMA.FTZ R143, R120.reuse, R139, R39 ;  /* 0x0000008b788f7223 */ /* 0x040fe20000010027 */
[----:B------:R-:W-:Y:S01]  /*3290*/  FFMA.FTZ R5, R120, R135, -R4 ;  /* 0x0000008778057223 */ /* 0x000fe20000010804 */
[----:B------:R-:W-:Y:S01]  /*32a0*/  FFMA.FTZ R39, -R118, R8, -R7 ;  /* 0x0000000876277223 */ /* 0x000fe20000010907 */
[----:B------:R-:W0:Y:S01]  /*32b0*/  SHFL.UP PT, R6, R36, 0x10, RZ ;  /* 0x0600000024067989 */ /* 0x000e2200000e00ff */
[----:B------:R-:W-:Y:S01]  /*32c0*/  FADD.FTZ R143, R134, R143 ;  /* 0x0000008f868f7221 */ /* 0x000fe20000010000 */
[----:B------:R-:W-:Y:S01]  /*32d0*/  FADD.FTZ R138, R130, R5 ;  /* 0x00000005828a7221 */ /* 0x000fe20000010000 */
[C---:B------:R-:W-:Y:S01]  /*32e0*/  FMUL.FTZ R140, R122.reuse, R39 ;  /* 0x000000277a8c7220 */ /* 0x040fe20000410000 */
[----:B------:R-:W1:Y:S01]  /*32f0*/  SHFL.UP PT, R7, R34, 0x10, RZ ;  /* 0x0600000022077989 */ /* 0x000e6200000e00ff */
[CC--:B------:R-:W-:Y:S01]  /*3300*/  FMUL.FTZ R151, R122.reuse, R143.reuse ;  /* 0x0000008f7a977220 */ /* 0x0c0fe20000410000 */
[C---:B------:R-:W-:Y:S01]  /*3310*/  FMUL.FTZ R148, R122.reuse, R138 ;  /* 0x0000008a7a947220 */ /* 0x040fe20000410000 */
[----:B------:R-:W-:Y:S01]  /*3320*/  FMUL.FTZ R144, R122, R38 ;  /* 0x000000267a907220 */ /* 0x000fe20000410000 */
[----:B------:R-:W2:Y:S01]  /*3330*/  SHFL.UP PT, R5, R35, 0x10, RZ ;  /* 0x0600000023057989 */ /* 0x000ea200000e00ff */
[C---:B------:R-:W-:Y:S01]  /*3340*/  FFMA.FTZ R151, R123.reuse, R138, -R151 ;  /* 0x0000008a7b977223 */ /* 0x040fe20000010897 */
[C---:B------:R-:W-:Y:S01]  /*3350*/  FFMA.FTZ R143, R123.reuse, R143, R148 ;  /* 0x0000008f7b8f7223 */ /* 0x040fe20000010094 */
[C---:B------:R-:W-:Y:S01]  /*3360*/  FFMA.FTZ R149, R123.reuse, R38, R140 ;  /* 0x000000267b957223 */ /* 0x040fe2000001008c */
[----:B------:R-:W3:Y:S01]  /*3370*/  SHFL.UP PT, R4, R37, 0x10, RZ ;  /* 0x0600000025047989 */ /* 0x000ee200000e00ff */
[----:B------:R-:W-:Y:S01]  /*3380*/  FADD.FTZ R151, R132, R151 ;  /* 0x0000009784977221 */ /* 0x000fe20000010000 */
[----:B------:R-:W-:Y:S01]  /*3390*/  ISETP.GE.AND P1, PT, R70, 0x10, PT ;  /* 0x000000104600780c */ /* 0x000fe20003f26270 */
[----:B------:R-:W-:Y:S01]  /*33a0*/  FADD.FTZ R143, R136, R143 ;  /* 0x0000008f888f7221 */ /* 0x000fe20000010000 */
[----:B------:R-:W-:Y:S01]  /*33b0*/  FFMA.FTZ R39, R123, R39, -R144 ;  /* 0x000000277b277223 */ /* 0x000fe20000010890 */
[C---:B------:R-:W-:Y:S01]  /*33c0*/  FMUL.FTZ R38, R106.reuse, R151 ;  /* 0x000000976a267220 */ /* 0x040fe20000410000 */
[C---:B------:R-:W-:Y:S01]  /*33d0*/  FMUL.FTZ R140, R106.reuse, R149 ;  /* 0x000000956a8c7220 */ /* 0x040fe20000410000 */
[C---:B------:R-:W-:Y:S01]  /*33e0*/  FMUL.FTZ R148, R106.reuse, R143 ;  /* 0x0000008f6a947220 */ /* 0x040fe20000410000 */
[----:B------:R-:W-:Y:S01]  /*33f0*/  FMUL.FTZ R153, R106, R39 ;  /* 0x000000276a997220 */ /* 0x000fe20000410000 */
[C---:B------:R-:W-:Y:S01]  /*3400*/  FFMA.FTZ R144, R104.reuse, R143, R38 ;  /* 0x0000008f68907223 */ /* 0x040fe20000010026 */
[C---:B------:R-:W-:Y:S01]  /*3410*/  FFMA.FTZ R140, R104.reuse, R39, -R140 ;  /* 0x00000027688c7223 */ /* 0x040fe2000001088c */
[C---:B------:R-:W-:Y:S01]  /*3420*/  FFMA.FTZ R150, R104.reuse, R151, -R148 ;  /* 0x0000009768967223 */ /* 0x040fe20000010894 */
[-C--:B0-----:R-:W-:Y:S01]  /*3430*/  FMUL.FTZ R39, R37, R6.reuse ;  /* 0x0000000625277220 */ /* 0x081fe20000410000 */
[----:B------:R-:W-:Y:S01]  /*3440*/  FFMA.FTZ R138, R104, R149, R153 ;  /* 0x00000095688a7223 */ /* 0x000fe20000010099 */
[----:B------:R-:W-:Y:S01]  /*3450*/  FADD.FTZ R144, R129, R144 ;  /* 0x0000009081907221 */ /* 0x000fe20000010000 */
[CC--:B-1----:R-:W-:Y:S01]  /*3460*/  FMUL.FTZ R38, R36.reuse, R7.reuse ;  /* 0x0000000724267220 */ /* 0x0c2fe20000410000 */
[----:B------:R-:W-:Y:S01]  /*3470*/  FMUL.FTZ R143, R37, R7 ;  /* 0x00000007258f7220 */ /* 0x000fe20000410000 */
[----:B------:R-:W-:-:S02]  /*3480*/  FMUL.FTZ R7, R36, R6 ;  /* 0x0000000624077220 */ /* 0x000fc40000410000 */
[CC--:B--2---:R-:W-:Y:S01]  /*3490*/  FFMA.FTZ R38, R37.reuse, R5.reuse, -R38 ;  /* 0x0000000525267223 */ /* 0x0c4fe20000010826 */
[C---:B------:R-:W-:Y:S01]  /*34a0*/  FFMA.FTZ R143, R36.reuse, R5, R143 ;  /* 0x00000005248f7223 */ /* 0x040fe2000001008f */
[----:B------:R-:W-:Y:S01]  /*34b0*/  MOV R5, RZ ;  /* 0x000000ff00057202 */ /* 0x000fe20000000f00 */
[-C--:B---3--:R-:W-:Y:S01]  /*34c0*/  @P1 FFMA.FTZ R37, R37, R4.reuse, -R7 ;  /* 0x0000000425251223 */ /* 0x088fe20000010807 */
[----:B------:R-:W-:Y:S01]  /*34d0*/  @P1 FFMA.FTZ R36, R36, R4, R39 ;  /* 0x0000000424241223 */ /* 0x000fe20000010027 */
[----:B------:R-:W-:Y:S01]  /*34e0*/  @P1 FADD.FTZ R35, R35, R38 ;  /* 0x0000002623231221 */ /* 0x000fe20000010000 */
[----:B------:R-:W-:Y:S01]  /*34f0*/  @P1 FADD.FTZ R34, R34, R143 ;  /* 0x0000008f22221221 */ /* 0x000fe20000010000 */
[----:B------:R-:W-:Y:S01]  /*3500*/  FADD.FTZ R143, R127, R150 ;  /* 0x000000967f8f7221 */ /* 0x000fe20000010000 */
[----:B------:R0:W1:Y:S01]  /*3510*/  SHFL.DOWN PT, R38, R138, 0x1, 0x1f ;  /* 0x08201f008a267f89 */ /* 0x00006200000e0000 */
[----:B------:R-:W-:Y:S01]  /*3520*/  HFMA2 R4, -RZ, RZ, 1.875, 0 ;  /* 0x3f800000ff047431 */ /* 0x000fe200000001ff */
[----:B------:R-:W-:-:S02]  /*3530*/  ISETP.GT.U32.AND P1, PT, R112, 0x1d, PT ;  /* 0x0000001d7000780c */ /* 0x000fc40003f24070 */
[----:B------:R-:W-:Y:S01]  /*3540*/  CS2R R6, SRZ ;  /* 0x0000000000067805 */ /* 0x000fe2000001ff00 */
[----:B------:R0:W2:Y:S04]  /*3550*/  SHFL.DOWN PT, R39, R140, 0x1, 0x1f ;  /* 0x08201f008c277f89 */ /* 0x0000a800000e0000 */
[----:B------:R0:W3:Y:S04]  /*3560*/  SHFL.DOWN PT, R153, R143, 0x1, 0x1f ;  /* 0x08201f008f997f89 */ /* 0x0000e800000e0000 */
[----:B------:R-:W0:Y:S04]  /*3570*/  SHFL.UP PT, R37, R37, 0x1, RZ ;  /* 0x0420000025257989 */ /* 0x000e2800000e00ff */
[----:B------:R-:W0:Y:S04]  /*3580*/  SHFL.UP PT, R36, R36, 0x1, RZ ;  /* 0x0420000024247989 */ /* 0x000e2800000e00ff */
[----:B------:R-:W0:Y:S04]  /*3590*/  SHFL.UP PT, R35, R35, 0x1, RZ ;  /* 0x0420000023237989 */ /* 0x000e2800000e00ff */
[----:B------:R-:W0:Y:S04]  /*35a0*/  SHFL.UP PT, R34, R34, 0x1, RZ ;  /* 0x0420000022227989 */ /* 0x000e2800000e00ff */
[----:B----4-:R4:W0:Y:S04]  /*35b0*/  SHFL.IDX PT, R148, R10, RZ, 0x1f ;  /* 0x00001fff0a947589 */ /* 0x01082800000e0000 */
[----:B------:R4:W0:Y:S04]  /*35c0*/  SHFL.IDX PT, R149, R11, RZ, 0x1f ;  /* 0x00001fff0b957589 */ /* 0x00082800000e0000 */
[----:B------:R4:W0:Y:S01]  /*35d0*/  SHFL.DOWN PT, R10, R144, 0x1, 0x1f ;  /* 0x08201f00900a7f89 */ /* 0x00082200000e0000 */
[----:B-123--:R-:W-:Y:S05]  /*35e0*/  @!P6 BRA `(.L_x_18629) ;  /* 0x000000000028e947 */ /* 0x00efea0003800000 */
[-C--:B------:R-:W-:Y:S01]  /*35f0*/  FMUL.FTZ R151, R140, R153.reuse ;  /* 0x000000998c977220 */ /* 0x080fe20000410000 */
[----:B------:R-:W-:Y:S01]  /*3600*/  FMUL.FTZ R153, R138, R153 ;  /* 0x000000998a997220 */ /* 0x000fe20000410000 */
[-C--:B----4-:R-:W-:Y:S01]  /*3610*/  FMUL.FTZ R11, R140, R39.reuse ;  /* 0x000000278c0b7220 */ /* 0x090fe20000410000 */
[C---:B------:R-:W-:Y:S01]  /*3620*/  FMUL.FTZ R39, R138.reuse, R39 ;  /* 0x000000278a277220 */ /* 0x040fe20000410000 */
[-C--:B0-----:R-:W-:Y:S01]  /*3630*/  FFMA.FTZ R151, R138, R10.reuse, -R151 ;  /* 0x0000000a8a977223 */ /* 0x081fe20000010897 */
[----:B------:R-:W-:Y:S01]  /*3640*/  FFMA.FTZ R10, R140, R10, R153 ;  /* 0x0000000a8c0a7223 */ /* 0x000fe20000010099 */
[C---:B------:R-:W-:Y:S01]  /*3650*/  FFMA.FTZ R138, R38.reuse, R138, -R11 ;  /* 0x0000008a268a7223 */ /* 0x040fe2000001080b */
[----:B------:R-:W-:Y:S01]  /*3660*/  FFMA.FTZ R140, R38, R140, R39 ;  /* 0x0000008c268c7223 */ /* 0x000fe20000010027 */
[----:B------:R-:W-:Y:S01]  /*3670*/  FADD.FTZ R144, R144, R151 ;  /* 0x0000009790907221 */ /* 0x000fe20000010000 */
[----:B------:R-:W-:-:S07]  /*3680*/  FADD.FTZ R143, R143, R10 ;  /* 0x0000000a8f8f7221 */ /* 0x000fce0000010000 */
.L_x_18629:
[----:B------:R-:W-:Y:S05]  /*3690*/  BSYNC.RECONVERGENT B0 ;  /* 0x0000000000007941 */ /* 0x000fea0003800200 */
.L_x_18628:
[----:B------:R-:W1:Y:S01]  /*36a0*/  @!P4 LDS.128 R4, [UR7+0x21b0] ;  /* 0x0021b007ff04c984 */ /* 0x000e620008000c00 */
[----:B------:R-:W-:Y:S03]  /*36b0*/  BSSY.RECONVERGENT B0, `(.L_x_18630) ;  /* 0x0000010000007945 */ /* 0x000fe60003800200 */
[----:B------:R2:W3:Y:S04]  /*36c0*/  SHFL.DOWN PT, R38, R138, 0x2, 0x1f ;  /* 0x08401f008a267f89 */ /* 0x0004e800000e0000 */
[----:B------:R2:W1:Y:S04]  /*36d0*/  SHFL.DOWN PT, R39, R140, 0x2, 0x1f ;  /* 0x08401f008c277f89 */ /* 0x00046800000e0000 */
[----:B0---4-:R2:W0:Y:S04]  /*36e0*/  SHFL.DOWN PT, R10, R144, 0x2, 0x1f ;  /* 0x08401f00900a7f89 */ /* 0x01142800000e0000 */
[----:B------:R2:W4:Y:S01]  /*36f0*/  SHFL.DOWN PT, R153, R143, 0x2, 0x1f ;  /* 0x08401f008f997f89 */ /* 0x00052200000e0000 */
[----:B------:R-:W-:Y:S05]  /*3700*/  @P1 BRA `(.L_x_18631) ;  /* 0x0000000000281947 */ /* 0x000fea0003800000 */
[-C--:B----4-:R-:W-:Y:S01]  /*3710*/  FMUL.FTZ R151, R140, R153.reuse ;  /* 0x000000998c977220 */ /* 0x090fe20000410000 */
[----:B------:R-:W-:Y:S01]  /*3720*/  FMUL.FTZ R153, R138, R153 ;  /* 0x000000998a997220 */ /* 0x000fe20000410000 */
[-C--:B-1----:R-:W-:Y:S01]  /*3730*/  FMUL.FTZ R11, R140, R39.reuse ;  /* 0x000000278c0b7220 */ /* 0x082fe20000410000 */
[C---:B------:R-:W-:Y:S01]  /*3740*/  FMUL.FTZ R39, R138.reuse, R39 ;  /* 0x000000278a277220 */ /* 0x040fe20000410000 */
[-C--:B0-----:R-:W-:Y:S01]  /*3750*/  FFMA.FTZ R151, R138, R10.reuse, -R151 ;  /* 0x0000000a8a977223 */ /* 0x081fe20000010897 */
[----:B------:R-:W-:Y:S01]  /*3760*/  FFMA.FTZ R10, R140, R10, R153 ;  /* 0x0000000a8c0a7223 */ /* 0x000fe20000010099 */
[-C--:B--23--:R-:W-:Y:S01]  /*3770*/  FFMA.FTZ R138, R138, R38.reuse, -R11 ;  /* 0x000000268a8a7223 */ /* 0x08cfe2000001080b */
[----:B------:R-:W-:Y:S01]  /*3780*/  FFMA.FTZ R140, R140, R38, R39 ;  /* 0x000000268c8c7223 */ /* 0x000fe20000010027 */
[----:B------:R-:W-:Y:S01]  /*3790*/  FADD.FTZ R144, R144, R151 ;  /* 0x0000009790907221 */ /* 0x000fe20000010000 */
[----:B------:R-:W-:-:S07]  /*37a0*/  FADD.FTZ R143, R143, R10 ;  /* 0x0000000a8f8f7221 */ /* 0x000fce0000010000 */
.L_x_18631:
[----:B------:R-:W-:Y:S05]  /*37b0*/  BSYNC.RECONVERGENT B0 ;  /* 0x0000000000007941 */ /* 0x000fea0003800200 */
.L_x_18630:
[----:B---3--:R3:W2:Y:S01]  /*37c0*/  SHFL.DOWN PT, R38, R138, 0x4, 0x1f ;  /* 0x08801f008a267f89 */ /* 0x0086a200000e0000 */
[----:B------:R-:W-:Y:S03]  /*37d0*/  BSSY.RECONVERGENT B0, `(.L_x_18632) ;  /* 0x000000f000007945 */ /* 0x000fe60003800200 */
[----:B-1----:R3:W1:Y:S04]  /*37e0*/  SHFL.DOWN PT, R39, R140, 0x4, 0x1f ;  /* 0x08801f008c277f89 */ /* 0x00266800000e0000 */
[----:B0-----:R3:W0:Y:S04]  /*37f0*/  SHFL.DOWN PT, R10, R144, 0x4, 0x1f ;  /* 0x08801f00900a7f89 */ /* 0x00162800000e0000 */
[----:B----4-:R3:W4:Y:S01]  /*3800*/  SHFL.DOWN PT, R153, R143, 0x4, 0x1f ;  /* 0x08801f008f997f89 */ /* 0x01072200000e0000 */
        /* <DEDUP_REMOVED lines=11> */
.L_x_18633:
[----:B------:R-:W-:Y:S05]  /*38c0*/  BSYNC.RECONVERGENT B0 ;  /* 0x0000000000007941 */ /* 0x000fea0003800200 */
.L_x_18632:
[----:B------:R2:W3:Y:S01]  /*38d0*/  SHFL.DOWN PT, R150, R138, 0x8, 0x1f ;  /* 0x09001f008a967f89 */ /* 0x0004e200000e0000 */
[----:B------:R-:W-:Y:S01]  /*38e0*/  BSSY.RECONVERGENT B0, `(.L_x_18634) ;  /* 0x0000010000007945 */ /* 0x000fe20003800200 */
[----:B0-----:R-:W-:Y:S02]  /*38f0*/  FMUL.FTZ R10, R36, R149 ;  /* 0x00000095240a7220 */ /* 0x001fe40000410000 */
[----:B-1----:R0:W1:Y:S04]  /*3900*/  SHFL.DOWN PT, R39, R140, 0x8, 0x1f ;  /* 0x09001f008c277f89 */ /* 0x00206800000e0000 */
[----:B--2---:R0:W2:Y:S04]  /*3910*/  SHFL.DOWN PT, R38, R144, 0x8, 0x1f ;  /* 0x09001f0090267f89 */ /* 0x0040a800000e0000 */
[----:B----4-:R0:W4:Y:S01]  /*3920*/  SHFL.DOWN PT, R153, R143, 0x8, 0x1f ;  /* 0x09001f008f997f89 */ /* 0x01012200000e0000 */
[----:B------:R-:W-:Y:S05]  /*3930*/  @P3 BRA `(.L_x_18635) ;  /* 0x0000000000283947 */ /* 0x000fea0003800000 */
[-C--:B----4-:R-:W-:Y:S01]  /*3940*/  FMUL.FTZ R151, R140, R153.reuse ;  /* 0x000000998c977220 */ /* 0x090fe20000410000 */
[----:B------:R-:W-:Y:S01]  /*3950*/  FMUL.FTZ R153, R138, R153 ;  /* 0x000000998a997220 */ /* 0x000fe20000410000 */
[-C--:B-1----:R-:W-:Y:S01]  /*3960*/  FMUL.FTZ R11, R140, R39.reuse ;  /* 0x000000278c0b7220 */ /* 0x082fe20000410000 */
[C---:B------:R-:W-:Y:S01]  /*3970*/  FMUL.FTZ R39, R138.reuse, R39 ;  /* 0x000000278a277220 */ /* 0x040fe20000410000 */
[-C--:B--2---:R-:W-:Y:S01]  /*3980*/  FFMA.FTZ R151, R138, R38.reuse, -R151 ;  /* 0x000000268a977223 */ /* 0x084fe20000010897 */
[----:B------:R-:W-:Y:S01]  /*3990*/  FFMA.FTZ R38, R140, R38, R153 ;  /* 0x000000268c267223 */ /* 0x000fe20000010099 */
[-C--:B---3--:R-:W-:Y:S01]  /*39a0*/  FFMA.FTZ R138, R138, R150.reuse, -R11 ;  /* 0x000000968a8a7223 */ /* 0x088fe2000001080b */
[----:B0-----:R-:W-:Y:S01]  /*39b0*/  FFMA.FTZ R140, R140, R150, R39 ;  /* 0x000000968c8c7223 */ /* 0x001fe20000010027 */
[----:B------:R-:W-:Y:S01]  /*39c0*/  FADD.FTZ R144, R144, R151 ;  /* 0x0000009790907221 */ /* 0x000fe20000010000 */
[----:B------:R-:W-:-:S07]  /*39d0*/  FADD.FTZ R143, R143, R38 ;  /* 0x000000268f8f7221 */ /* 0x000fce0000010000 */
.L_x_18635:
[----:B------:R-:W-:Y:S05]  /*39e0*/  BSYNC.RECONVERGENT B0 ;  /* 0x0000000000007941 */ /* 0x000fea0003800200 */
.L_x_18634:
[----:B---3--:R3:W0:Y:S01]  /*39f0*/  SHFL.DOWN PT, R150, R138, 0x10, 0x1f ;  /* 0x0a001f008a967f89 */ /* 0x00862200000e0000 */
[----:B------:R-:W-:Y:S01]  /*3a00*/  BSSY.RECONVERGENT B0, `(.L_x_18636) ;  /* 0x0000010000007945 */ /* 0x000fe20003800200 */
[----:B------:R-:W-:Y:S02]  /*3a10*/  FMUL.FTZ R11, R37, R149 ;  /* 0x00000095250b7220 */ /* 0x000fe40000410000 */
[----:B------:R3:W0:Y:S04]  /*3a20*/  SHFL.DOWN PT, R151, R140, 0x10, 0x1f ;  /* 0x0a001f008c977f89 */ /* 0x00062800000e0000 */
[----:B--2---:R3:W2:Y:S04]  /*3a30*/  SHFL.DOWN PT, R38, R144, 0x10, 0x1f ;  /* 0x0a001f0090267f89 */ /* 0x0046a800000e0000 */
[----:B------:R3:W0:Y:S01]  /*3a40*/  SHFL.DOWN PT, R155, R143, 0x10, 0x1f ;  /* 0x0a001f008f9b7f89 */ /* 0x00062200000e0000 */
[----:B------:R-:W-:Y:S05]  /*3a50*/  @P5 BRA `(.L_x_18637) ;  /* 0x0000000000285947 */ /* 0x000fea0003800000 */
[-C--:B0---4-:R-:W-:Y:S01]  /*3a60*/  FMUL.FTZ R153, R140, R155.reuse ;  /* 0x0000009b8c997220 */ /* 0x091fe20000410000 */
[----:B------:R-:W-:Y:S01]  /*3a70*/  FMUL.FTZ R155, R138, R155 ;  /* 0x0000009b8a9b7220 */ /* 0x000fe20000410000 */
[-C--:B-1----:R-:W-:Y:S01]  /*3a80*/  FMUL.FTZ R39, R140, R151.reuse ;  /* 0x000000978c277220 */ /* 0x082fe20000410000 */
[C---:B------:R-:W-:Y:S01]  /*3a90*/  FMUL.FTZ R151, R138.reuse, R151 ;  /* 0x000000978a977220 */ /* 0x040fe20000410000 */
[-C--:B--2---:R-:W-:Y:S01]  /*3aa0*/  FFMA.FTZ R153, R138, R38.reuse, -R153 ;  /* 0x000000268a997223 */ /* 0x084fe20000010899 */
[----:B------:R-:W-:Y:S01]  /*3ab0*/  FFMA.FTZ R38, R140, R38, R155 ;  /* 0x000000268c267223 */ /* 0x000fe2000001009b */
[-C--:B---3--:R-:W-:Y:S01]  /*3ac0*/  FFMA.FTZ R138, R138, R150.reuse, -R39 ;  /* 0x000000968a8a7223 */ /* 0x088fe20000010827 */
[----:B------:R-:W-:Y:S01]  /*3ad0*/  FFMA.FTZ R140, R140, R150, R151 ;  /* 0x000000968c8c7223 */ /* 0x000fe20000010097 */
[----:B------:R-:W-:Y:S01]  /*3ae0*/  FADD.FTZ R144, R144, R153 ;  /* 0x0000009990907221 */ /* 0x000fe20000010000 */
[----:B------:R-:W-:-:S07]  /*3af0*/  FADD.FTZ R143, R143, R38 ;  /* 0x000000268f8f7221 */ /* 0x000fce0000010000 */
.L_x_18637:
[----:B------:R-:W-:Y:S05]  /*3b00*/  BSYNC.RECONVERGENT B0 ;  /* 0x0000000000007941 */ /* 0x000fea0003800200 */
.L_x_18636:
[----:B------:R-:W-:Y:S01]  /*3b10*/  SHFL.DOWN PT, R152, R138, 0x1, 0x1f ;  /* 0x08201f008a987f89 */ /* 0x000fe200000e0000 */
[----:B------:R-:W-:Y:S01]  /*3b20*/  ISETP.NE.AND P2, PT, R90, RZ, PT ;  /* 0x000000ff5a00720c */ /* 0x000fe20003f45270 */
[-C--:B------:R-:W-:Y:S01]  /*3b30*/  FFMA.FTZ R10, R37, R148.reuse, -R10 ;  /* 0x00000094250a7223 */ /* 0x080fe2000001080a */
[----:B------:R-:W-:Y:S01]  /*3b40*/  FFMA.FTZ R11, R36, R148, R11 ;  /* 0x00000094240b7223 */ /* 0x000fe2000001000b */
[----:B0-----:R-:W0:Y:S01]  /*3b50*/  SHFL.IDX PT, R150, R7, RZ, 0x1f ;  /* 0x00001fff07967589 */ /* 0x001e2200000e0000 */
[----:B------:R-:W-:Y:S01]  /*3b60*/  ISETP.NE.AND P1, PT, R90, 0x1f, PT ;  /* 0x0000001f5a00780c */ /* 0x000fe20003f25270 */
[--C-:B------:R-:W-:Y:S01]  /*3b70*/  IMAD.WIDE.U32 R36, R24, UR4, R28.reuse ;  /* 0x0000000418247c25 */ /* 0x100fe2000f8e001c */
[----:B------:R-:W-:Y:S01]  /*3b80*/  ISETP.NE.AND P4, PT, R90, RZ, PT ;  /* 0x000000ff5a00720c */ /* 0x000fe20003f85270 */
[----:B----4-:R-:W4:Y:S01]  /*3b90*/  SHFL.DOWN PT, R153, R140, 0x1, 0x1f ;  /* 0x08201f008c997f89 */ /* 0x010f2200000e0000 */
[----:B------:R-:W-:Y:S01]  /*3ba0*/  BSSY.RECONVERGENT B0, `(.L_x_18638) ;  /* 0x00000ac000007945 */ /* 0x000fe20003800200 */
[----:B-12---:R-:W-:-:S02]  /*3bb0*/  IMAD.WIDE.U32 R38, R26, UR4, R28 ;  /* 0x000000041a267c25 */ /* 0x006fc4000f8e001c */
[----:B------:R-:W1:Y:S02]  /*3bc0*/  SHFL.IDX PT, R151, R6, RZ, 0x1f ;  /* 0x00001fff06977589 */ /* 0x000e6400000e0000 */
[----:B------:R-:W-:Y:S01]  /*3bd0*/  @P2 FADD.FTZ R148, R35, R10 ;  /* 0x0000000a23942221 */ /* 0x000fe20000010000 */
[----:B------:R-:W-:Y:S01]  /*3be0*/  @P2 FADD.FTZ R149, R34, R11 ;  /* 0x0000000b22952221 */ /* 0x000fe20000010000 */
[----:B------:R-:W2:Y:S01]  /*3bf0*/  SHFL.DOWN PT, R154, R143, 0x1, 0x1f ;  /* 0x08201f008f9a7f89 */ /* 0x000ea200000e0000 */
[----:B------:R-:W-:Y:S02]  /*3c00*/  IMAD R11, R25, UR4, R37 ;  /* 0x00000004190b7c24 */ /* 0x000fe4000f8e0225 */
[-C--:B------:R-:W-:Y:S01]  /*3c10*/  FMUL.FTZ R37, R33, R148.reuse ;  /* 0x0000009421257220 */ /* 0x080fe20000410000 */
[----:B------:R-:W-:Y:S01]  /*3c20*/  IMAD R35, R27, UR4, R39 ;  /* 0x000000041b237c24 */ /* 0x000fe2000f8e0227 */
[----:B------:R-:W5:Y:S01]  /*3c30*/  SHFL.DOWN PT, R155, R144, 0x1, 0x1f ;  /* 0x08201f00909b7f89 */ /* 0x000f6200000e0000 */
[----:B------:R-:W-:Y:S01]  /*3c40*/  LEA R10, P2, R36, R117, 0x2 ;  /* 0x00000075240a7211 */ /* 0x000fe200078410ff */
[----:B------:R-:W-:Y:S01]  /*3c50*/  FMUL.FTZ R33, R33, R149 ;  /* 0x0000009521217220 */ /* 0x000fe20000410000 */
[----:B------:R-:W-:Y:S01]  /*3c60*/  LEA R34, P3, R38, R113, 0x2 ;  /* 0x0000007126227211 */ /* 0x000fe200078610ff */
[----:B---3--:R-:W3:Y:S01]  /*3c70*/  SHFL.IDX PT, R140, R140, RZ, 0x1f ;  /* 0x00001fff8c8c7589 */ /* 0x008ee200000e0000 */
[----:B------:R-:W-:Y:S01]  /*3c80*/  LEA.HI.X R11, R36, R115, R11, 0x2, P2 ;  /* 0x00000073240b7211 */ /* 0x000fe200010f140b */
[----:B------:R-:W-:Y:S01]  /*3c90*/  FFMA.FTZ R148, R32, R148, -R33 ;  /* 0x0000009420947223 */ /* 0x000fe20000010821 */
[----:B------:R-:W-:Y:S01]  /*3ca0*/  LEA.HI.X R35, R38, R111, R35, 0x2, P3 ;  /* 0x0000006f26237211 */ /* 0x000fe200018f1423 */
[----:B------:R-:W-:Y:S01]  /*3cb0*/  FFMA.FTZ R36, R32, R149, R37 ;  /* 0x0000009520247223 */ /* 0x000fe20000010025 */
[-C--:B0-----:R-:W-:Y:S01]  /*3cc0*/  @P1 FMUL.FTZ R38, R152, R150.reuse ;  /* 0x0000009698261220 */ /* 0x081fe20000410000 */
[----:B------:R-:W-:Y:S01]  /*3cd0*/  FADD.FTZ R145, R145, R148 ;  /* 0x0000009491917221 */ /* 0x000fe20000010000 */
[----:B------:R-:W0:Y:S01]  /*3ce0*/  SHFL.IDX PT, R138, R138, RZ, 0x1f ;  /* 0x00001fff8a8a7589 */ /* 0x000e2200000e0000 */
[----:B----4-:R-:W-:Y:S01]  /*3cf0*/  @P1 FMUL.FTZ R33, R153, R150 ;  /* 0x0000009699211220 */ /* 0x010fe20000410000 */
[----:B------:R-:W-:Y:S01]  /*3d00*/  FADD.FTZ R32, R147, R36 ;  /* 0x0000002493207221 */ /* 0x000fe20000010000 */
[----:B------:R-:W-:Y:S01]  /*3d10*/  FMUL.FTZ R37, R106, R145 ;  /* 0x000000916a257220 */ /* 0x000fe20000410000 */
[----:B------:R-:W4:Y:S01]  /*3d20*/  SHFL.IDX PT, R144, R144, RZ, 0x1f ;  /* 0x00001fff90907589 */ /* 0x000f2200000e0000 */
[-C--:B-1----:R-:W-:Y:S01]  /*3d30*/  @P1 FFMA.FTZ R153, R153, R151.reuse, R38 ;  /* 0x0000009799991223 */ /* 0x082fe20000010026 */
[----:B------:R-:W-:Y:S01]  /*3d40*/  @P1 FFMA.FTZ R152, R152, R151, -R33 ;  /* 0x0000009798981223 */ /* 0x000fe20000010821 */
[-C--:B------:R-:W-:Y:S01]  /*3d50*/  FMUL.FTZ R33, R106, R32.reuse ;  /* 0x000000206a217220 */ /* 0x080fe20000410000 */
[----:B------:R-:W-:Y:S01]  /*3d60*/  FFMA.FTZ R37, R104, R32, R37 ;  /* 0x0000002068257223 */ /* 0x000fe20000010025 */
[----:B--2---:R-:W-:Y:S01]  /*3d70*/  @P1 FADD.FTZ R150, R154, R153 ;  /* 0x000000999a961221 */ /* 0x004fe20000010000 */
[----:B------:R-:W1:Y:S01]  /*3d80*/  SHFL.IDX PT, R143, R143, RZ, 0x1f ;  /* 0x00001fff8f8f7589 */ /* 0x000e6200000e0000 */
[----:B------:R-:W-:Y:S01]  /*3d90*/  FFMA.FTZ R36, R104, R145, -R33 ;  /* 0x0000009168247223 */ /* 0x000fe20000010821 */
[----:B-----5:R-:W-:Y:S01]  /*3da0*/  @P1 FADD.FTZ R151, R155, R152 ;  /* 0x000000989b971221 */ /* 0x020fe20000010000 */
[----:B------:R-:W-:-:S02]  /*3db0*/  FMUL.FTZ R38, R150, R9 ;  /* 0x0000000996267220 */ /* 0x000fc40000410000 */
[----:B------:R-:W-:Y:S01]  /*3dc0*/  FFMA.FTZ R146, R61, R146, R36 ;  /* 0x000000923d927223 */ /* 0x000fe20000010024 */
[----:B------:R-:W-:Y:S01]  /*3dd0*/  FMUL.FTZ R33, R151, R9 ;  /* 0x0000000997217220 */ /* 0x000fe20000410000 */
[----:B------:R-:W-:Y:S01]  /*3de0*/  FFMA.FTZ R9, R61, R142, R37 ;  /* 0x0000008e3d097223 */ /* 0x000fe20000010025 */
[----:B------:R-:W-:Y:S01]  /*3df0*/  FFMA.FTZ R38, R151, R8, R38 ;  /* 0x0000000897267223 */ /* 0x000fe20000010026 */
[----:B------:R-:W-:Y:S01]  /*3e00*/  FMUL.FTZ R36, R122, R146 ;  /* 0x000000927a247220 */ /* 0x000fe20000410000 */
[----:B------:R-:W-:Y:S01]  /*3e10*/  FFMA.FTZ R150, R150, R8, -R33 ;  /* 0x0000000896967223 */ /* 0x000fe20000010821 */
[-C--:B------:R-:W-:Y:S01]  /*3e20*/  FMUL.FTZ R8, R122, R9.reuse ;  /* 0x000000097a087220 */ /* 0x080fe20000410000 */
[----:B------:R-:W-:Y:S01]  /*3e30*/  FADD.FTZ R139, R139, R38 ;  /* 0x000000268b8b7221 */ /* 0x000fe20000010000 */
[----:B------:R-:W-:Y:S01]  /*3e40*/  FFMA.FTZ R36, R123, R9, R36 ;  /* 0x000000097b247223 */ /* 0x000fe20000010024 */
[----:B------:R-:W-:Y:S01]  /*3e50*/  FADD.FTZ R135, R135, R150 ;  /* 0x0000009687877221 */ /* 0x000fe20000010000 */
[C---:B------:R-:W-:Y:S01]  /*3e60*/  FFMA.FTZ R33, R123.reuse, R146, -R8 ;  /* 0x000000927b217223 */ /* 0x040fe20000010808 */
[----:B------:R-:W-:Y:S01]  /*3e70*/  FMUL.FTZ R37, R118, R139 ;  /* 0x0000008b76257220 */ /* 0x000fe20000410000 */
[----:B------:R-:W-:Y:S01]  /*3e80*/  FFMA.FTZ R137, R62, R137, R36 ;  /* 0x000000893e897223 */ /* 0x000fe20000010024 */
[----:B------:R-:W-:Y:S01]  /*3e90*/  FMUL.FTZ R8, R118, R135 ;  /* 0x0000008776087220 */ /* 0x000fe20000410000 */
[----:B------:R-:W-:Y:S01]  /*3ea0*/  FFMA.FTZ R141, R62, R141, R33 ;  /* 0x0000008d3e8d7223 */ /* 0x000fe20000010021 */
[----:B------:R-:W-:Y:S01]  /*3eb0*/  FFMA.FTZ R33, R120, R135, -R37 ;  /* 0x0000008778217223 */ /* 0x000fe20000010825 */
[----:B---3--:R-:W-:Y:S01]  /*3ec0*/  FMUL.FTZ R147, R140, R7 ;  /* 0x000000078c937220 */ /* 0x008fe20000410000 */
[----:B------:R-:W-:Y:S01]  /*3ed0*/  FFMA.FTZ R37, R120, R139, R8 ;  /* 0x0000008b78257223 */ /* 0x000fe20000010008 */
[----:B------:R-:W-:Y:S01]  /*3ee0*/  FFMA.FTZ R38, -R44, R125, R32 ;  /* 0x0000007d2c267223 */ /* 0x000fe20000010120 */
[----:B------:R-:W-:Y:S01]  /*3ef0*/  FADD.FTZ R130, R130, R33 ;  /* 0x0000002182827221 */ /* 0x000fe20000010000 */
[----:B------:R-:W-:Y:S01]  /*3f00*/  FMUL.FTZ R33, R118, R137 ;  /* 0x0000008976217220 */ /* 0x000fe20000410000 */
[----:B------:R-:W-:Y:S01]  /*3f10*/  FADD.FTZ R134, R134, R37 ;  /* 0x0000002586867221 */ /* 0x000fe20000010000 */
[-C--:B------:R-:W-:Y:S01]  /*3f20*/  FMUL.FTZ R37, R118, R141.reuse ;  /* 0x0000008d76257220 */ /* 0x080fe20000410000 */
[----:B------:R-:W-:Y:S01]  /*3f30*/  FMUL.FTZ R8, R122, R130 ;  /* 0x000000827a087220 */ /* 0x000fe20000410000 */
[----:B------:R-:W-:Y:S01]  /*3f40*/  FFMA.FTZ R39, R120, R141, -R33 ;  /* 0x0000008d78277223 */ /* 0x000fe20000010821 */
[-C--:B------:R-:W-:Y:S01]  /*3f50*/  FMUL.FTZ R149, R122, R134.reuse ;  /* 0x000000867a957220 */ /* 0x080fe20000410000 */
[----:B------:R-:W-:Y:S01]  /*3f60*/  FFMA.FTZ R120, R120, R137, R37 ;  /* 0x0000008978787223 */ /* 0x000fe20000010025 */
[C---:B------:R-:W-:Y:S01]  /*3f70*/  FFMA.FTZ R33, R123.reuse, R134, R8 ;  /* 0x000000867b217223 */ /* 0x040fe20000010008 */
[----:B0-----:R-:W-:Y:S01]  /*3f80*/  FFMA.FTZ R147, R138, R6, -R147 ;  /* 0x000000068a937223 */ /* 0x001fe20000010893 */
[----:B------:R-:W-:Y:S01]  /*3f90*/  FFMA.FTZ R37, R123, R130, -R149 ;  /* 0x000000827b257223 */ /* 0x000fe20000010895 */
[CC--:B------:R-:W-:Y:S01]  /*3fa0*/  FMUL.FTZ R123, R140.reuse, R5.reuse ;  /* 0x000000058c7b7220 */ /* 0x0c0fe20000410000 */
[C---:B------:R-:W-:Y:S01]  /*3fb0*/  FMUL.FTZ R6, R140.reuse, R6 ;  /* 0x000000068c067220 */ /* 0x040fe20000410000 */
[-C--:B------:R-:W-:Y:S01]  /*3fc0*/  FMUL.FTZ R140, R140, R4.reuse ;  /* 0x000000048c8c7220 */ /* 0x080fe20000410000 */
[----:B------:R-:W-:Y:S01]  /*3fd0*/  FADD.FTZ R37, R132, R37 ;  /* 0x0000002584257221 */ /* 0x000fe20000010000 */
[----:B------:R-:W-:Y:S01]  /*3fe0*/  FFMA.FTZ R4, R138, R4, -R123 ;  /* 0x000000048a047223 */ /* 0x000fe2000001087b */
[----:B------:R-:W-:Y:S01]  /*3ff0*/  FADD.FTZ R33, R136, R33 ;  /* 0x0000002188217221 */ /* 0x000fe20000010000 */
[----:B------:R-:W-:Y:S01]  /*4000*/  FFMA.FTZ R5, R138, R5, R140 ;  /* 0x000000058a057223 */ /* 0x000fe2000001008c */
[----:B------:R-:W-:Y:S01]  /*4010*/  FMUL.FTZ R123, R106, R37 ;  /* 0x000000256a7b7220 */ /* 0x000fe20000410000 */
[----:B------:R-:W-:Y:S01]  /*4020*/  FFMA.FTZ R138, R138, R7, R6 ;  /* 0x000000078a8a7223 */ /* 0x000fe20000010006 */
[----:B------:R-:W-:Y:S01]  /*4030*/  P2R R8, PR, RZ, 0x10 ;  /* 0x00000010ff087803 */ /* 0x000fe20000000000 */
[-C--:B------:R-:W-:Y:S01]  /*4040*/  FMUL.FTZ R36, R106, R33.reuse ;  /* 0x000000216a247220 */ /* 0x080fe20000410000 */
[----:B------:R-:W-:Y:S01]  /*4050*/  FFMA.FTZ R8, R104, R33, R123 ;  /* 0x0000002168087223 */ /* 0x000fe2000001007b */
[----:B----4-:R-:W-:Y:S01]  /*4060*/  FADD.FTZ R6, R144, R147 ;  /* 0x0000009390067221 */ /* 0x010fe20000010000 */
[----:B-1----:R-:W-:Y:S01]  /*4070*/  FADD.FTZ R7, R143, R138 ;  /* 0x0000008a8f077221 */ /* 0x002fe20000010000 */
[----:B------:R-:W-:Y:S01]  /*4080*/  FFMA.FTZ R36, R104, R37, -R36 ;  /* 0x0000002568247223 */ /* 0x000fe20000010824 */
[----:B------:R-:W-:Y:S01]  /*4090*/  FADD.FTZ R129, R129, R8 ;  /* 0x0000000881817221 */ /* 0x000fe20000010000 */
[C---:B------:R-:W-:Y:S01]  /*40a0*/  FFMA.FTZ R106, R56.reuse, R133, R39 ;  /* 0x00000085386a7223 */ /* 0x040fe20000010027 */
[----:B------:R-:W-:Y:S01]  /*40b0*/  FFMA.FTZ R104, R56, R131, R120 ;  /* 0x0000008338687223 */ /* 0x000fe20000010078 */
[----:B------:R0:W-:Y:S01]  /*40c0*/  @!P4 STS.128 [UR7+0x21b0], R4 ;  /* 0x0021b004ff00c988 */ /* 0x0001e20008000c07 */
[----:B------:R-:W-:Y:S01]  /*40d0*/  FADD.FTZ R127, R127, R36 ;  /* 0x000000247f7f7221 */ /* 0x000fe20000010000 */
[----:B------:R-:W-:Y:S01]  /*40e0*/  FFMA.FTZ R8, R44, -R121, R145 ;  /* 0x800000792c087223 */ /* 0x000fe20000010091 */
[----:B------:R-:W-:Y:S01]  /*40f0*/  FFMA.FTZ R39, -R43, R124, R9 ;  /* 0x0000007c2b277223 */ /* 0x000fe20000010109 */
[-C--:B------:R-:W-:Y:S01]  /*4100*/  FMUL.FTZ R120, R37, R64.reuse ;  /* 0x0000004025787220 */ /* 0x080fe20000410000 */
[----:B------:R-:W-:Y:S01]  /*4110*/  FMUL.FTZ R118, R33, R64 ;  /* 0x0000004021767220 */ /* 0x000fe20000410000 */
[----:B------:R-:W-:Y:S01]  /*4120*/  FMUL.FTZ R123, R127, R66 ;  /* 0x000000427f7b7220 */ /* 0x000fe20000410000 */
[----:B------:R-:W-:Y:S01]  /*4130*/  FFMA.FTZ R36, R43, -R108, R146 ;  /* 0x8000006c2b247223 */ /* 0x000fe20000010092 */
        /* <DEDUP_REMOVED lines=8> */
[----:B------:R-:W-:Y:S01]  /*41c0*/  FMUL.FTZ R131, R61, R118 ;  /* 0x000000763d837220 */ /* 0x000fe20000410000 */
[----:B------:R-:W-:Y:S01]  /*41d0*/  FMUL.FTZ R147, R134, R67 ;  /* 0x0000004386937220 */ /* 0x000fe20000410000 */
[-C--:B------:R-:W-:Y:S01]  /*41e0*/  FMUL.FTZ R4, R38, R5.reuse ;  /* 0x0000000526047220 */ /* 0x080fe20000410000 */
[CC--:B------:R-:W-:Y:S01]  /*41f0*/  FMUL.FTZ R6, R63.reuse, R5.reuse ;  /* 0x000000053f067220 */ /* 0x0c0fe20000410000 */
[----:B------:R-:W-:Y:S01]  /*4200*/  FFMA.FTZ R7, R8, R5, R7 ;  /* 0x0000000508077223 */ /* 0x000fe20000010007 */
[----:B------:R-:W-:Y:S01]  /*4210*/  FFMA.FTZ R5, -R42, R126, R137 ;  /* 0x0000007e2a057223 */ /* 0x000fe20000010189 */
[-C--:B------:R-:W-:Y:S01]  /*4220*/  FFMA.FTZ R4, R8, R123.reuse, -R4 ;  /* 0x0000007b08047223 */ /* 0x080fe20000010804 */
[----:B------:R-:W-:Y:S01]  /*4230*/  FMUL.FTZ R123, R63, R123 ;  /* 0x0000007b3f7b7220 */ /* 0x000fe20000410000 */
[----:B------:R-:W-:Y:S01]  /*4240*/  STS [R73], R6 ;  /* 0x0000000649007388 */ /* 0x000fe20000000800 */
[C---:B------:R-:W-:Y:S01]  /*4250*/  FFMA.FTZ R120, -R41.reuse, R128, R104 ;  /* 0x0000008029787223 */ /* 0x040fe20000010168 */
[----:B------:R-:W-:Y:S01]  /*4260*/  FADD.FTZ R4, RZ, R4 ;  /* 0x00000004ff047221 */ /* 0x000fe20000010000 */
[----:B------:R-:W-:Y:S01]  /*4270*/  FMUL.FTZ R151, R62, R147 ;  /* 0x000000933e977220 */ /* 0x000fe20000410000 */
[----:B------:R0:W-:Y:S01]  /*4280*/  STS [R72+0x4], R123 ;  /* 0x0000047b48007388 */ /* 0x0001e20000000800 */
[----:B------:R-:W-:Y:S01]  /*4290*/  FADD.FTZ R7, RZ, R7 ;  /* 0x00000007ff077221 */ /* 0x000fe20000010000 */
[----:B------:R-:W-:Y:S01]  /*42a0*/  FADD.FTZ R133, R4, R133 ;  /* 0x0000008504857221 */ /* 0x000fe20000010000 */
[----:B------:R-:W-:Y:S01]  /*42b0*/  FFMA.FTZ R4, R42, -R114, R141 ;  /* 0x800000722a047223 */ /* 0x000fe2000001008d */
[----:B------:R1:W-:Y:S01]  /*42c0*/  STS [R72+0xc], R143 ;  /* 0x00000c8f48007388 */ /* 0x0003e20000000800 */
[----:B------:R-:W-:Y:S01]  /*42d0*/  FFMA.FTZ R118, R41, -R116, R106 ;  /* 0x8000007429767223 */ /* 0x000fe2000001006a */
[----:B------:R-:W-:Y:S01]  /*42e0*/  FADD.FTZ R7, R7, R122 ;  /* 0x0000007a07077221 */ /* 0x000fe20000010000 */
[----:B------:R-:W-:Y:S01]  /*42f0*/  FMUL.FTZ R9, R50, -R9 ;  /* 0x8000000932097220 */ /* 0x000fe20000410000 */
[----:B------:R2:W-:Y:S01]  /*4300*/  STS [R72+0x8], R131 ;  /* 0x0000088348007388 */ /* 0x0005e20000000800 */
[C---:B------:R-:W-:Y:S01]  /*4310*/  FMUL.FTZ R141, R48.reuse, R141 ;  /* 0x0000008d308d7220 */ /* 0x040fe20000410000 */
[----:B0-----:R-:W-:Y:S01]  /*4320*/  FMUL.FTZ R123, R5, R149 ;  /* 0x00000095057b7220 */ /* 0x001fe20000410000 */
[----:B------:R-:W-:Y:S01]  /*4330*/  FMUL.FTZ R137, R48, -R137 ;  /* 0x8000008930897220 */ /* 0x000fe20000410000 */
[----:B------:R-:W-:Y:S01]  /*4340*/  STS [R72+0x10], R151 ;  /* 0x0000109748007388 */ /* 0x000fe20000000800 */
[----:B-1----:R-:W-:Y:S01]  /*4350*/  FMUL.FTZ R143, R135, R65 ;  /* 0x00000041878f7220 */ /* 0x002fe20000410000 */
[-C--:B------:R-:W-:Y:S01]  /*4360*/  FFMA.FTZ R6, R4, R147.reuse, R123 ;  /* 0x0000009304067223 */ /* 0x080fe2000001007b */
[----:B------:R-:W-:Y:S01]  /*4370*/  FMUL.FTZ R147, R5, R147 ;  /* 0x0000009305937220 */ /* 0x000fe20000410000 */
[----:B--2---:R-:W-:Y:S01]  /*4380*/  FMUL.FTZ R131, R139, R65 ;  /* 0x000000418b837220 */ /* 0x004fe20000410000 */
[----:B------:R-:W-:-:S02]  /*4390*/  FMUL.FTZ R123, R120, R143 ;  /* 0x0000008f787b7220 */ /* 0x000fc40000410000 */
[-C--:B------:R-:W-:Y:S01]  /*43a0*/  FFMA.FTZ R122, R4, R149.reuse, -R147 ;  /* 0x00000095047a7223 */ /* 0x080fe20000010893 */
[----:B------:R-:W-:Y:S01]  /*43b0*/  FMUL.FTZ R149, R62, R149 ;  /* 0x000000953e957220 */ /* 0x000fe20000410000 */
[-C--:B------:R-:W-:Y:S01]  /*43c0*/  FMUL.FTZ R136, R120, R131.reuse ;  /* 0x0000008378887220 */ /* 0x080fe20000410000 */
[-C--:B------:R-:W-:Y:S01]  /*43d0*/  FFMA.FTZ R132, R118, R131.reuse, R123 ;  /* 0x0000008376847223 */ /* 0x080fe2000001007b */
[----:B------:R-:W-:Y:S01]  /*43e0*/  FMUL.FTZ R147, R56, R131 ;  /* 0x0000008338937220 */ /* 0x000fe20000410000 */
[----:B------:R-:W-:Y:S01]  /*43f0*/  FADD.FTZ R122, R133, R122 ;  /* 0x0000007a857a7221 */ /* 0x000fe20000010000 */
[-C--:B------:R-:W-:Y:S01]  /*4400*/  FFMA.FTZ R123, R118, R143.reuse, -R136 ;  /* 0x0000008f767b7223 */ /* 0x080fe20000010888 */
[----:B------:R-:W-:Y:S01]  /*4410*/  FMUL.FTZ R143, R56, R143 ;  /* 0x0000008f388f7220 */ /* 0x000fe20000410000 */
[----:B------:R-:W-:Y:S01]  /*4420*/  STS [R72+0x14], R149 ;  /* 0x0000149548007388 */ /* 0x000fe20000000800 */
[----:B------:R-:W-:Y:S01]  /*4430*/  FADD.FTZ R7, R7, R6 ;  /* 0x0000000607077221 */ /* 0x000fe20000010000 */
[----:B------:R-:W-:Y:S01]  /*4440*/  FADD.FTZ R6, R122, R123 ;  /* 0x0000007b7a067221 */ /* 0x000fe20000010000 */
[----:B------:R-:W-:Y:S01]  /*4450*/  FMUL.FTZ R123, R51, -R32 ;  /* 0x80000020337b7220 */ /* 0x000fe20000410000 */
[----:B------:R-:W-:Y:S01]  /*4460*/  STS [R72+0x18], R147 ;  /* 0x0000189348007388 */ /* 0x000fe20000000800 */
[----:B------:R-:W-:Y:S01]  /*4470*/  LEA R32, R49, -R0, 0x1 ;  /* 0x8000000031207211 */ /* 0x000fe200078e08ff */
[----:B------:R-:W-:Y:S01]  /*4480*/  FMUL.FTZ R122, R51, R145 ;  /* 0x00000091337a7220 */ /* 0x000fe20000410000 */
[----:B------:R-:W-:Y:S01]  /*4490*/  FMUL.FTZ R131, R50, R146 ;  /* 0x0000009232837220 */ /* 0x000fe20000410000 */
[----:B------:R0:W-:Y:S01]  /*44a0*/  STS [R72+0x1c], R143 ;  /* 0x00001c8f48007388 */ /* 0x0001e20000000800 */
[----:B------:R-:W-:Y:S01]  /*44b0*/  BAR.SYNC.DEFER_BLOCKING 0x0 ;  /* 0x0000000000007b1d */ /* 0x000fe20000010000 */
[C---:B------:R-:W-:Y:S01]  /*44c0*/  ISETP.GE.AND P1, PT, R32.reuse, 0x1, PT ;  /* 0x000000012000780c */ /* 0x040fe20003f26270 */
[----:B------:R-:W-:Y:S01]  /*44d0*/  FMUL.FTZ R133, R47, R106 ;  /* 0x0000006a2f857220 */ /* 0x000fe20000410000 */
[----:B------:R-:W-:Y:S01]  /*44e0*/  FADD.FTZ R7, R7, R132 ;  /* 0x0000008407077221 */ /* 0x000fe20000010000 */
        /* <DEDUP_REMOVED lines=23> */
.L_x_18639:
[----:B------:R-:W-:Y:S05]  /*4660*/  BSYNC.RECONVERGENT B0 ;  /* 0x0000000000007941 */ /* 0x000fea0003800200 */
.L_x_18638:
[----:B01----:R0:W1:Y:S01]  /*4670*/  LDS R9, [R85+0x4a0] ;  /* 0x0004a00055097984 */ /* 0x0030620000000800 */
[----:B------:R-:W-:Y:S04]  /*4680*/  BSSY.RECONVERGENT B0, `(.L_x_18640) ;  /* 0x0000004000007945 */ /* 0x000fe80003800200 */
[----:B------:R-:W-:Y:S05]  /*4690*/  @!P2 BRA `(.L_x_18641) ;  /* 0x000000000008a947 */ /* 0x000fea0003800000 */
[----:B------:R2:W-:Y:S04]  /*46a0*/  REDG.E.ADD.F32.FTZ.RN.STRONG.GPU desc[UR16][R10.64+0x80], R149 ;  /* 0x000080950a0079a6 */ /* 0x0005e8000c12f310 */
[----:B-1----:R2:W-:Y:S02]  /*46b0*/  REDG.E.ADD.F32.FTZ.RN.STRONG.GPU desc[UR16][R34.64+0x80], R9 ;  /* 0x00008009220079a6 */ /* 0x0025e4000c12f310 */
.L_x_18641:
[----:B------:R-:W-:Y:S05]  /*46c0*/  BSYNC.RECONVERGENT B0 ;  /* 0x0000000000007941 */ /* 0x000fea0003800200 */
.L_x_18640:
        /* <DEDUP_REMOVED lines=11> */
.L_x_18643:
[----:B------:R-:W-:Y:S05]  /*4780*/  BSYNC.RECONVERGENT B0 ;  /* 0x0000000000007941 */ /* 0x000fea0003800200 */
.L_x_18642:
[----:B--23--:R2:W3:Y:S01]  /*4790*/  LDS R9, [R83+0x5a0] ;  /* 0x0005a00053097984 */ /* 0x00c4e20000000800 */
[----:B------:R-:W-:Y:S04]  /*47a0*/  BSSY.RECONVERGENT B0, `(.L_x_18644) ;  /* 0x0000004000007945 */ /* 0x000fe80003800200 */
[----:B------:R-:W-:Y:S05]  /*47b0*/  @!P1 BRA `(.L_x_18645) ;  /* 0x0000000000089947 */ /* 0x000fea0003800000 */
[----:B------:R4:W-:Y:S04]  /*47c0*/  REDG.E.ADD.F32.FTZ.RN.STRONG.GPU desc[UR16][R10.64+0x180], R151 ;  /* 0x000180970a0079a6 */ /* 0x0009e8000c12f310 */
[----:B---3--:R4:W-:Y:S02]  /*47d0*/  REDG.E.ADD.F32.FTZ.RN.STRONG.GPU desc[UR16][R34.64+0x180], R9 ;  /* 0x00018009220079a6 */ /* 0x0089e4000c12f310 */
.L_x_18645:
[----:B------:R-:W-:Y:S05]  /*47e0*/  BSYNC.RECONVERGENT B0 ;  /* 0x0000000000007941 */ /* 0x000fea0003800200 */
.L_x_18644:
[----:B---34-:R3:W4:Y:S01]  /*47f0*/  LDS R9, [R82+0x620] ;  /* 0x0006200052097984 */ /* 0x0187220000000800 */
[----:B------:R-:W-:Y:S04]  /*4800*/  BSSY.RECONVERGENT B0, `(.L_x_18646) ;  /* 0x0000004000007945 */ /* 0x000fe80003800200 */
[----:B------:R-:W-:Y:S05]  /*4810*/  @!P2 BRA `(.L_x_18647) ;  /* 0x000000000008a947 */ /* 0x000fea0003800000 */
[----:B------:R0:W-:Y:S04]  /*4820*/  REDG.E.ADD.F32.FTZ.RN.STRONG.GPU desc[UR16][R10.64+0x200], R153 ;  /* 0x000200990a0079a6 */ /* 0x0001e8000c12f310 */
[----:B----4-:R0:W-:Y:S02]  /*4830*/  REDG.E.ADD.F32.FTZ.RN.STRONG.GPU desc[UR16][R34.64+0x200], R9 ;  /* 0x00020009220079a6 */ /* 0x0101e4000c12f310 */
.L_x_18647:
[----:B------:R-:W-:Y:S05]  /*4840*/  BSYNC.RECONVERGENT B0 ;  /* 0x0000000000007941 */ /* 0x000fea0003800200 */
.L_x_18646:
[----:B0---4-:R0:W4:Y:S01]  /*4850*/  LDS R9, [R81+0x6a0] ;  /* 0x0006a00051097984 */ /* 0x0111220000000800 */
[----:B------:R-:W-:Y:S04]  /*4860*/  BSSY.RECONVERGENT B0, `(.L_x_18648) ;  /* 0x0000004000007945 */ /* 0x000fe80003800200 */
[----:B------:R-:W-:Y:S05]  /*4870*/  @!P3 BRA `(.L_x_18649) ;  /* 0x000000000008b947 */ /* 0x000fea0003800000 */
[----:B------:R0:W-:Y:S04]  /*4880*/  REDG.E.ADD.F32.FTZ.RN.STRONG.GPU desc[UR16][R10.64+0x280], R155 ;  /* 0x0002809b0a0079a6 */ /* 0x0001e8000c12f310 */
[----:B----4-:R0:W-:Y:S02]  /*4890*/  REDG.E.ADD.F32.FTZ.RN.STRONG.GPU desc[UR16][R34.64+0x280], R9 ;  /* 0x00028009220079a6 */ /* 0x0101e4000c12f310 */
.L_x_18649:
[----:B------:R-:W-:Y:S05]  /*48a0*/  BSYNC.RECONVERGENT B0 ;  /* 0x0000000000007941 */ /* 0x000fea0003800200 */
.L_x_18648:
[----:B0---4-:R0:W4:Y:S01]  /*48b0*/  LDS R9, [R80+0x720] ;  /* 0x0007200050097984 */ /* 0x0111220000000800 */
[----:B------:R-:W-:Y:S04]  /*48c0*/  BSSY.RECONVERGENT B0, `(.L_x_18650) ;  /* 0x0000004000007945 */ /* 0x000fe80003800200 */
[----:B------:R-:W-:Y:S05]  /*48d0*/  @!P4 BRA `(.L_x_18651) ;  /* 0x000000000008c947 */ /* 0x000fea0003800000 */
[----:B------:R0:W-:Y:S04]  /*48e0*/  REDG.E.ADD.F32.FTZ.RN.STRONG.GPU desc[UR16][R10.64+0x300], R157 ;  /* 0x0003009d0a0079a6 */ /* 0x0001e8000c12f310 */
[----:B----4-:R0:W-:Y:S02]  /*48f0*/  REDG.E.ADD.F32.FTZ.RN.STRONG.GPU desc[UR16][R34.64+0x300], R9 ;  /* 0x00030009220079a6 */ /* 0x0101e4000c12f310 */
.L_x_18651:
[----:B------:R-:W-:Y:S05]  /*4900*/  BSYNC.RECONVERGENT B0 ;  /* 0x0000000000007941 */ /* 0x000fea0003800200 */
.L_x_18650:
[----:B0---4-:R0:W4:Y:S01]  /*4910*/  LDS R9, [R74+0x7a0] ;  /* 0x0007a0004a097984 */ /* 0x0111220000000800 */
[----:B------:R-:W-:Y:S04]  /*4920*/  BSSY.RECONVERGENT B0, `(.L_x_18652) ;  /* 0x0000004000007945 */ /* 0x000fe80003800200 */
[----:B------:R-:W-:Y:S05]  /*4930*/  @!P5 BRA `(.L_x_18653) ;  /* 0x000000000008d947 */ /* 0x000fea0003800000 */
[----:B------:R0:W-:Y:S04]  /*4940*/  REDG.E.ADD.F32.FTZ.RN.STRONG.GPU desc[UR16][R10.64+0x380], R159 ;  /* 0x0003809f0a0079a6 */ /* 0x0001e8000c12f310 */
[----:B----4-:R0:W-:Y:S02]  /*4950*/  REDG.E.ADD.F32.FTZ.RN.STRONG.GPU desc[UR16][R34.64+0x380], R9 ;  /* 0x00038009220079a6 */ /* 0x0101e4000c12f310 */
.L_x_18653:
[----:B------:R-:W-:Y:S05]  /*4960*/  BSYNC.RECONVERGENT B0 ;  /* 0x0000000000007941 */ /* 0x000fea0003800200 */
.L_x_18652:
        /* <DEDUP_REMOVED lines=22> */
[-C--:B------:R-:W-:Y:S01]  /*4ad0*/  FMUL.FTZ R9, R31, R135.reuse ;  /* 0x000000871f097220 */ /* 0x080fe20000410000 */
[----:B------:R-:W-:-:S03]  /*4ae0*/  FMUL.FTZ R135, R128, R135 ;  /* 0x0000008780877220 */ /* 0x000fc60000410000 */
[-C--:B------:R-:W-:Y:S01]  /*4af0*/  FFMA.FTZ R9, R30, R139.reuse, R9 ;  /* 0x0000008b1e097223 */ /* 0x080fe20000010009 */
[----:B------:R-:W-:-:S04]  /*4b00*/  FFMA.FTZ R135, R116, R139, R135 ;  /* 0x0000008b74877223 */ /* 0x000fc80000010087 */
[----:B------:R-:W-:Y:S01]  /*4b10*/  FFMA.FTZ R52, R135, R65, R52 ;  /* 0x0000004187347223 */ /* 0x000fe20000010034 */
[----:B0-----:R-:W-:Y:S01]  /*4b20*/  @!P1 FADD.FTZ R7, R7, R10 ;  /* 0x0000000a07079221 */ /* 0x001fe20000010000 */
[----:B----4-:R-:W-:Y:S01]  /*4b30*/  @!P1 FADD.FTZ R6, R6, R35 ;  /* 0x0000002306069221 */ /* 0x010fe20000010000 */
[----:B------:R-:W-:Y:S01]  /*4b40*/  FMUL.FTZ R35, R120, R11 ;  /* 0x0000000b78237220 */ /* 0x000fe20000410000 */
[C---:B------:R-:W-:Y:S02]  /*4b50*/  FMUL.FTZ R11, R31.reuse, R134 ;  /* 0x000000861f0b7220 */ /* 0x040fe40000410000 */
[----:B------:R-:W0:Y:S01]  /*4b60*/  SHFL.DOWN PT, R34, R7, 0x10, 0x1f ;  /* 0x0a001f0007227f89 */ /* 0x000e2200000e0000 */
[----:B------:R-:W-:Y:S01]  /*4b70*/  ISETP.NE.AND P1, PT, R70, RZ, PT ;  /* 0x000000ff4600720c */ /* 0x000fe20003f25270 */
[----:B------:R-:W-:Y:S01]  /*4b80*/  FFMA.FTZ R35, R118, R9, R35 ;  /* 0x0000000976237223 */ /* 0x000fe20000010023 */
[-C--:B------:R-:W-:Y:S01]  /*4b90*/  FFMA.FTZ R10, R30, R130.reuse, -R11 ;  /* 0x000000821e0a7223 */ /* 0x080fe2000001080b */
[----:B------:R-:W4:Y:S01]  /*4ba0*/  SHFL.DOWN PT, R133, R6, 0x10, 0x1f ;  /* 0x0a001f0006857f89 */ /* 0x000f2200000e0000 */
[-C--:B------:R-:W-:Y:S01]  /*4bb0*/  FMUL.FTZ R11, R31, R130.reuse ;  /* 0x000000821f0b7220 */ /* 0x080fe20000410000 */
[----:B------:R-:W-:Y:S01]  /*4bc0*/  FMUL.FTZ R9, R126, R130 ;  /* 0x000000827e097220 */ /* 0x000fe20000410000 */
[----:B------:R-:W-:Y:S01]  /*4bd0*/  FFMA.FTZ R32, R56, R135, R35 ;  /* 0x0000008738207223 */ /* 0x000fe20000010023 */
[----:B------:R-:W-:Y:S01]  /*4be0*/  FMUL.FTZ R131, R5, R10 ;  /* 0x0000000a05837220 */ /* 0x000fe20000410000 */
[-C--:B------:R-:W-:Y:S01]  /*4bf0*/  FFMA.FTZ R123, R30, R134.reuse, R11 ;  /* 0x000000861e7b7223 */ /* 0x080fe2000001000b */
[----:B------:R-:W-:Y:S01]  /*4c00*/  FFMA.FTZ R35, R114, R134, R9 ;  /* 0x0000008672237223 */ /* 0x000fe20000010009 */
[----:B------:R-:W-:Y:S01]  /*4c10*/  FMUL.FTZ R5, R124, R37 ;  /* 0x000000257c057220 */ /* 0x000fe20000410000 */
[C---:B------:R-:W-:Y:S01]  /*4c20*/  FMUL.FTZ R11, R31.reuse, R33 ;  /* 0x000000211f0b7220 */ /* 0x040fe20000410000 */
[C---:B------:R-:W-:Y:S01]  /*4c30*/  FMUL.FTZ R9, R31.reuse, R37 ;  /* 0x000000251f097220 */ /* 0x040fe20000410000 */
[----:B------:R-:W-:Y:S01]  /*4c40*/  FADD.FTZ R57, R32, R57 ;  /* 0x0000003920397221 */ /* 0x000fe20000010000 */
[----:B------:R-:W-:Y:S01]  /*4c50*/  FFMA.FTZ R108, R108, R33, R5 ;  /* 0x000000216c6c7223 */ /* 0x000fe20000010005 */
[C---:B------:R-:W-:Y:S01]  /*4c60*/  FFMA.FTZ R10, R30.reuse, R37, -R11 ;  /* 0x000000251e0a7223 */ /* 0x040fe2000001080b */
[C---:B------:R-:W-:Y:S01]  /*4c70*/  FFMA.FTZ R33, R30.reuse, R33, R9 ;  /* 0x000000211e217223 */ /* 0x040fe20000010009 */
[C---:B------:R-:W-:Y:S01]  /*4c80*/  FMUL.FTZ R9, R31.reuse, R129 ;  /* 0x000000811f097220 */ /* 0x040fe20000410000 */
[-C--:B------:R-:W-:Y:S01]  /*4c90*/  FMUL.FTZ R32, R31, R127.reuse ;  /* 0x0000007f1f207220 */ /* 0x080fe20000410000 */
[----:B------:R-:W-:Y:S01]  /*4ca0*/  FMUL.FTZ R39, R39, R10 ;  /* 0x0000000a27277220 */ /* 0x000fe20000410000 */
[-C--:B------:R-:W-:Y:S01]  /*4cb0*/  FMUL.FTZ R10, R125, R127.reuse ;  /* 0x0000007f7d0a7220 */ /* 0x080fe20000410000 */
[C---:B------:R-:W-:Y:S01]  /*4cc0*/  FFMA.FTZ R127, R30.reuse, R127, -R9 ;  /* 0x0000007f1e7f7223 */ /* 0x040fe20000010809 */
[----:B------:R-:W-:Y:S01]  /*4cd0*/  FFMA.FTZ R9, R30, R129, R32 ;  /* 0x000000811e097223 */ /* 0x000fe20000010020 */
[----:B------:R-:W-:Y:S01]  /*4ce0*/  FFMA.FTZ R123, R4, R123, R131 ;  /* 0x0000007b047b7223 */ /* 0x000fe20000010083 */
[----:B0-----:R-:W-:Y:S01]  /*4cf0*/  FADD.FTZ R4, R7, R34 ;  /* 0x0000002207047221 */ /* 0x001fe20000010000 */
[----:B------:R-:W-:Y:S01]  /*4d00*/  FMUL.FTZ R127, R38, R127 ;  /* 0x0000007f267f7220 */ /* 0x000fe20000410000 */
[----:B------:R-:W-:Y:S01]  /*4d10*/  FFMA.FTZ R36, R36, R33, R39 ;  /* 0x0000002124247223 */ /* 0x000fe20000010027 */
[----:B----4-:R-:W-:Y:S01]  /*4d20*/  FADD.FTZ R5, R6, R133 ;  /* 0x0000008506057221 */ /* 0x010fe20000010000 */
[----:B------:R-:W-:Y:S01]  /*4d30*/  FFMA.FTZ R10, R121, R129, R10 ;  /* 0x00000081790a7223 */ /* 0x000fe2000001000a */
[----:B------:R-:W-:Y:S01]  /*4d40*/  FFMA.FTZ R8, R8, R9, R127 ;  /* 0x0000000908087223 */ /* 0x000fe2000001007f */
[----:B------:R-:W-:Y:S01]  /*4d50*/  FFMA.FTZ R123, R62, R35, R123 ;  /* 0x000000233e7b7223 */ /* 0x000fe2000001007b */
[----:B------:R-:W-:Y:S01]  /*4d60*/  FFMA.FTZ R36, R61, R108, R36 ;  /* 0x0000006c3d247223 */ /* 0x000fe20000010024 */
[----:B------:R0:W-:Y:S01]  /*4d70*/  @!P1 STS.64 [UR6+0xc68], R4 ;  /* 0x000c6804ff009988 */ /* 0x0001e20008000a06 */
        /* <DEDUP_REMOVED lines=20> */
.L_x_18655:
[----:B------:R-:W-:Y:S05]  /*4ec0*/  BSYNC.RECONVERGENT B0 ;  /* 0x0000000000007941 */ /* 0x000fea0003800200 */
.L_x_18654:
[----:B------:R-:W-:-:S04]  /*4ed0*/  UIADD3 UR4, UPT, UPT, UR4, 0x1, URZ ;  /* 0x0000000104047890 */ /* 0x000fc8000fffe0ff */
[----:B------:R-:W-:-:S09]  /*4ee0*/  UISETP.GE.AND UP0, UPT, UR4, UR9, UPT ;  /* 0x000000090400728c */ /* 0x000fd2000bf06270 */
[----:B------:R-:W-:Y:S05]  /*4ef0*/  BRA.U !UP0, `(.L_x_18656) ;  /* 0xffffffd508347547 */ /* 0x000fea000b83ffff */
.L_x_18624:
[----:B------:R-:W-:Y:S06]  /*4f00*/  BAR.SYNC.DEFER_BLOCKING 0x0 ;  /* 0x0000000000007b1d */ /* 0x000fec0000010000 */
[----:B------:R-:W-:Y:S02]  /*4f10*/  F2F.BF16.F32 R4, R53 ;  /* 0x0000003500047304 */ /* 0x000fe40000202000 */
[----:B------:R-:W4:Y:S01]  /*4f20*/  LDC.64 R22, c[0x0][0x4f8] ;  /* 0x00013e00ff167b82 */ /* 0x000f220000000a00 */
[----:B------:R-:W5:Y:S05]  /*4f30*/  LDCU.64 UR6, c[0x0][0x500] ;  /* 0x0000a000ff0677ac */ /* 0x000f6a0008000a00 */
[----:B------:R-:W-:Y:S02]  /*4f40*/  F2F.BF16.F32 R54, R54 ;  /* 0x0000003600367304 */ /* 0x000fe40000202000 */
[----:B------:R-:W2:Y:S01]  /*4f50*/  LDC.64 R24, c[0x0][0x550] ;  /* 0x00015400ff187b82 */ /* 0x000ea20000000a00 */
[----:B------:R-:W3:Y:S05]  /*4f60*/  LDG.E.64 R16, desc[UR16][R16.64] ;  /* 0x0000001010107981 */ /* 0x000eea000c1e1b00 */
[----:B------:R-:W-:Y:S01]  /*4f70*/  F2F.BF16.F32 R55, R55 ;  /* 0x0000003700377304 */ /* 0x000fe20000202000 */
[----:B------:R-:W-:-:S02]  /*4f80*/  MOV R19, RZ ;  /* 0x000000ff00137202 */ /* 0x000fc40000000f00 */
[----:B------:R-:W-:Y:S02]  /*4f90*/  IADD3 R102, P4, PT, R102, -0x100, RZ ;  /* 0xffffff0066667810 */ /* 0x000fe40007f9e0ff */
[----:B------:R-:W-:Y:S02]  /*4fa0*/  IADD3 R100, P5, PT, R100, -0x100, RZ ;  /* 0xffffff0064647810 */ /* 0x000fe40007fbe0ff */
[----:B------:R-:W-:Y:S02]  /*4fb0*/  IADD3.X R103, PT, PT, R103, -0x1, RZ, P4, !PT ;  /* 0xffffffff67677810 */ /* 0x000fe400027fe4ff */
[----:B------:R-:W-:Y:S01]  /*4fc0*/  IADD3.X R101, PT, PT, R101, -0x1, RZ, P5, !PT ;  /* 0xffffffff65657810 */ /* 0x000fe20002ffe4ff */
[----:B---3--:R-:W-:Y:S01]  /*4fd0*/  STS.64 [R69], R16 ;  /* 0x0000001045007388 */ /* 0x008fe20000000a00 */
[----:B------:R-:W-:-:S03]  /*4fe0*/  NOP ;  /* 0x0000000000007918 */ /* 0x000fc60000000000 */
[----:B01----:R-:W0:Y:S02]  /*4ff0*/  LDS.64 R8, [R69] ;  /* 0x0000000045087984 */ /* 0x003e240000000a00 */
[----:B0-----:R-:W-:Y:S02]  /*5000*/  SHF.L.U32 R5, R9, 0x10, RZ ;  /* 0x0000001009057819 */ /* 0x001fe400000006ff */
[C-C-:B------:R-:W-:Y:S02]  /*5010*/  SHF.R.U64 R7, R8.reuse, 0x10, R9.reuse ;  /* 0x0000001008077819 */ /* 0x140fe40000001209 */
[----:B------:R-:W-:Y:S01]  /*5020*/  SHF.R.U32.HI R0, RZ, 0x10, R9 ;  /* 0x00000010ff007819 */ /* 0x000fe20000011609 */
        /* <DEDUP_REMOVED lines=14> */
[----:B------:R-:W1:Y:S01]  /*5110*/  @!P2 MUFU.EX2 R6, R6 ;  /* 0x000000060006a308 */ /* 0x000e620000000800 */
[----:B------:R-:W-:Y:S01]  /*5120*/  @!P0 FMUL.FTZ R0, R8, -1.4426950216293334961 ;  /* 0xbfb8aa3b08008820 */ /* 0x000fe20000410000 */
[----:B------:R-:W-:Y:S01]  /*5130*/  @!P1 FMUL.FTZ R9, R9, -1.4426950216293334961 ;  /* 0xbfb8aa3b09099820 */ /* 0x000fe20000410000 */
[----:B0-----:R-:W-:-:S03]  /*5140*/  PRMT R7, R54, 0x5410, R7 ;  /* 0x0000541036077816 */ /* 0x001fc60000000007 */
[----:B------:R-:W-:Y:S01]  /*5150*/  @!P3 FMUL.FTZ R11, R5, -1.4426950216293334961 ;  /* 0xbfb8aa3b050bb820 */ /* 0x000fe20000410000 */
[----:B------:R-:W-:Y:S01]  /*5160*/  IMAD.WIDE.U32 R4, R4, 0x10000, RZ ;  /* 0x0001000004047825 */ /* 0x000fe200078e00ff */
[----:B------:R-:W0:Y:S04]  /*5170*/  @!P0 MUFU.EX2 R0, R0 ;  /* 0x0000000000008308 */ /* 0x000e280000000800 */
[----:B------:R-:W-:-:S04]  /*5180*/  LOP3.LUT R7, R7, R5, RZ, 0xfc, !PT ;  /* 0x0000000507077212 */ /* 0x000fc800078efcff */
[----:B------:R-:W3:Y:S01]  /*5190*/  @!P1 MUFU.EX2 R9, R9 ;  /* 0x0000000900099308 */ /* 0x000ee20000000800 */
[----:B-1----:R-:W-:Y:S01]  /*51a0*/  @!P2 FADD.FTZ R10, R6, 1 ;  /* 0x3f800000060aa421 */ /* 0x002fe20000010000 */
[----:B------:R-:W-:-:S05]  /*51b0*/  LOP3.LUT R6, R4, R55, RZ, 0xfc, !PT ;  /* 0x0000003704067212 */ /* 0x000fca00078efcff */
[----:B------:R4:W-:Y:S01]  /*51c0*/  STS.64 [R69], R6 ;  /* 0x0000000645007388 */ /* 0x0009e20000000a00 */
[----:B------:R-:W1:Y:S01]  /*51d0*/  @!P3 MUFU.EX2 R11, R11 ;  /* 0x0000000b000bb308 */ /* 0x000e620000000800 */
[----:B------:R-:W-:Y:S01]  /*51e0*/  NOP ;  /* 0x0000000000007918 */ /* 0x000fe20000000000 */
[----:B0-----:R-:W-:Y:S01]  /*51f0*/  @!P0 FADD.FTZ R8, R0, 1 ;  /* 0x3f80000000088421 */ /* 0x001fe20000010000 */
[----:B------:R-:W0:Y:S01]  /*5200*/  LDS.64 R4, [R69] ;  /* 0x0000000045047984 */ /* 0x000e220000000a00 */
[----:B---3--:R-:W-:-:S04]  /*5210*/  @!P1 FADD.FTZ R0, R9, 1 ;  /* 0x3f80000009009421 */ /* 0x008fc80000010000 */
[----:B------:R-:W3:Y:S01]  /*5220*/  @!P2 MUFU.RCP R17, R10 ;  /* 0x0000000a0011a308 */ /* 0x000ee20000001000 */
[----:B----4-:R-:W-:-:S04]  /*5230*/  IMAD.WIDE.U32 R6, R22, UR18, R18 ;  /* 0x0000001216067c25 */ /* 0x010fc8000f8e0012 */
[----:B------:R-:W-:Y:S02]  /*5240*/  IMAD R7, R23, UR18, R7 ;  /* 0x0000001217077c24 */ /* 0x000fe4000f8e0207 */
[----:B-1----:R-:W-:Y:S01]  /*5250*/  @!P3 FADD.FTZ R11, R11, 1 ;  /* 0x3f8000000b0bb421 */ /* 0x002fe20000010000 */
[----:B------:R-:W1:Y:S01]  /*5260*/  @!P1 MUFU.RCP R0, R0 ;  /* 0x0000000000009308 */ /* 0x000e620000001000 */
[----:B-----5:R-:W-:Y:S01]  /*5270*/  IMAD.WIDE.U32 R6, R119, UR6, R6 ;  /* 0x0000000677067c25 */ /* 0x020fe2000f8e0006 */
[----:B------:R-:W4:Y:S06]  /*5280*/  LDC.64 R22, c[0x0][0x518] ;  /* 0x00014600ff167b82 */ /* 0x000f2c0000000a00 */
[----:B------:R-:W5:Y:S01]  /*5290*/  @!P0 MUFU.RCP R21, R8 ;  /* 0x0000000800158308 */ /* 0x000f620000001000 */
[----:B---3--:R-:W-:Y:S01]  /*52a0*/  @!P2 FMUL.FTZ R58, R58, R17 ;  /* 0x000000113a3aa220 */ /* 0x008fe20000410000 */
[----:B------:R-:W-:-:S04]  /*52b0*/  IADD3 R93, P2, PT, R93, -0x200, RZ ;  /* 0xfffffe005d5d7810 */ /* 0x000fc80007f5e0ff */
[----:B------:R-:W-:Y:S02]  /*52c0*/  IADD3.X R91, PT, PT, R91, -0x1, RZ, P2, !PT ;  /* 0xffffffff5b5b7810 */ /* 0x000fe400017fe4ff */
[----:B------:R-:W3:Y:S01]  /*52d0*/  @!P3 MUFU.RCP R10, R11 ;  /* 0x0000000b000ab308 */ /* 0x000ee20000001000 */
[----:B-1----:R-:W-:Y:S01]  /*52e0*/  @!P1 FMUL.FTZ R59, R59, R0 ;  /* 0x000000003b3b9220 */ /* 0x002fe20000410000 */
[----:B------:R-:W-:Y:S01]  /*52f0*/  IMAD R0, R119, UR7, R7 ;  /* 0x0000000777007c24 */ /* 0x000fe2000f8e0207 */
[----:B------:R-:W1:Y:S01]  /*5300*/  LDCU.64 UR6, c[0x0][0x520] ;  /* 0x0000a400ff0677ac */ /* 0x000e620008000a00 */
[----:B------:R-:W-:-:S04]  /*5310*/  IADD3 R97, P1, PT, R97, -0x200, RZ ;  /* 0xfffffe0061617810 */ /* 0x000fc80007f3e0ff */
[----:B------:R-:W0:Y:S01]  /*5320*/  F2F.BF16.F32 R8, R59 ;  /* 0x0000003b00087304 */ /* 0x000e220000202000 */
[----:B-----5:R-:W-:Y:S01]  /*5330*/  @!P0 FMUL.FTZ R60, R60, R21 ;  /* 0x000000153c3c8220 */ /* 0x020fe20000410000 */
[----:B------:R-:W-:-:S06]  /*5340*/  IADD3.X R95, PT, PT, R95, -0x1, RZ, P1, !PT ;  /* 0xffffffff5f5f7810 */ /* 0x000fcc0000ffe4ff */
[----:B------:R-:W-:Y:S01]  /*5350*/  F2F.BF16.F32 R16, R58 ;  /* 0x0000003a00107304 */ /* 0x000fe20000202000 */
[----:B---3--:R-:W-:Y:S01]  /*5360*/  @!P3 FMUL.FTZ R57, R57, R10 ;  /* 0x0000000a3939b220 */ /* 0x008fe20000410000 */
[----:B--2---:R-:W-:Y:S02]  /*5370*/  LEA R10, P0, R6, R24, 0x1 ;  /* 0x00000018060a7211 */ /* 0x004fe400078008ff */
[----:B------:R-:W-:Y:S02]  /*5380*/  IADD3 R98, P3, PT, R98, -0x100, RZ ;  /* 0xffffff0062627810 */ /* 0x000fe40007f7e0ff */
[----:B------:R-:W-:Y:S01]  /*5390*/  LEA.HI.X R11, R6, R25, R0, 0x1, P0 ;  /* 0x00000019060b7211 */ /* 0x000fe200000f0c00 */
[----:B0-----:R-:W-:Y:S01]  /*53a0*/  IMAD.WIDE.U32 R8, R8, 0x10000, RZ ;  /* 0x0001000008087825 */ /* 0x001fe200078e00ff */
[----:B------:R-:W0:Y:S01]  /*53b0*/  F2F.BF16.F32 R17, R57 ;  /* 0x0000003900117304 */ /* 0x000e220000202000 */
[----:B------:R-:W-:Y:S02]  /*53c0*/  IADD3.X R99, PT, PT, R99, -0x1, RZ, P3, !PT ;  /* 0xffffffff63637810 */ /* 0x000fe40001ffe4ff */
[----:B------:R-:W-:-:S04]  /*53d0*/  IMAD.WIDE.U32 R6, R86, 0x8, R10 ;  /* 0x0000000856067825 */ /* 0x000fc800078e000a */
[----:B----4-:R-:W-:Y:S01]  /*53e0*/  IMAD.WIDE.U32 R10, R22, UR18, R18 ;  /* 0x00000012160a7c25 */ /* 0x010fe2000f8e0012 */
[----:B------:R2:W-:Y:S01]  /*53f0*/  STG.E.64 desc[UR16][R6.64], R4 ;  /* 0x0000000406007986 */ /* 0x0005e2000c101b10 */
[----:B------:R3:W4:Y:S02]  /*5400*/  F2F.BF16.F32 R21, R60 ;  /* 0x0000003c00157304 */ /* 0x0007240000202000 */
[----:B------:R-:W-:Y:S01]  /*5410*/  IMAD R11, R23, UR18, R11 ;  /* 0x00000012170b7c24 */ /* 0x000fe2000f8e020b */
[----:B0-----:R-:W-:Y:S01]  /*5420*/  PRMT R17, R16, 0x5410, R17 ;  /* 0x0000541010117816 */ /* 0x001fe20000000011 */
[----:B-1----:R-:W-:-:S04]  /*5430*/  IMAD.WIDE.U32 R10, R119, UR6, R10 ;  /* 0x00000006770a7c25 */ /* 0x002fc8000f8e000a */
[----:B---3--:R-:W-:Y:S01]  /*5440*/  FADD.FTZ R60, R60, R107 ;  /* 0x0000006b3c3c7221 */ /* 0x008fe20000010000 */
[----:B------:R-:W-:Y:S01]  /*5450*/  LOP3.LUT R17, R17, R9, RZ, 0xfc, !PT ;  /* 0x0000000911117212 */ /* 0x000fe200078efcff */
[----:B------:R-:W-:Y:S02]  /*5460*/  IMAD R0, R119, UR7, R11 ;  /* 0x0000000777007c24 */ /* 0x000fe4000f8e020b */
[----:B------:R-:W-:Y:S01]  /*5470*/  FADD.FTZ R59, R60, R59 ;  /* 0x0000003b3c3b7221 */ /* 0x000fe20000010000 */
[----:B----4-:R-:W-:Y:S01]  /*5480*/  LOP3.LUT R16, R8, R21, RZ, 0xfc, !PT ;  /* 0x0000001508107212 */ /* 0x010fe200078efcff */
[----:B------:R-:W-:Y:S02]  /*5490*/  BAR.SYNC.DEFER_BLOCKING 0x0 ;  /* 0x0000000000007b1d */ /* 0x000fe40000010000 */
[----:B------:R-:W-:-:S04]  /*54a0*/  FADD.FTZ R58, R59, R58 ;  /* 0x0000003a3b3a7221 */ /* 0x000fc80000010000 */
[----:B------:R-:W-:Y:S02]  /*54b0*/  FADD.FTZ R107, R58, R57 ;  /* 0x000000393a6b7221 */ /* 0x000fe40000010000 */
[----:B------:R-:W2:Y:S01]  /*54c0*/  LDC.64 R20, c[0x0][0x560] ;  /* 0x00015800ff147b82 */ /* 0x000ea20000000a00 */
[----:B------:R-:W-:Y:S01]  /*54d0*/  STS.64 [R69], R16 ;  /* 0x0000001045007388 */ /* 0x000fe20000000a00 */
[----:B------:R-:W-:-:S03]  /*54e0*/  NOP ;  /* 0x0000000000007918 */ /* 0x000fc60000000000 */
[----:B------:R-:W0:Y:S01]  /*54f0*/  LDS.64 R8, [R69] ;  /* 0x0000000045087984 */ /* 0x000e220000000a00 */
[----:B--2---:R-:W-:-:S04]  /*5500*/  LEA R4, P0, R10, R20, 0x1 ;  /* 0x000000140a047211 */ /* 0x004fc800078008ff */
[----:B------:R-:W-:Y:S02]  /*5510*/  LEA.HI.X R5, R10, R21, R0, 0x1, P0 ;  /* 0x000000150a057211 */ /* 0x000fe400000f0c00 */
[----:B------:R-:W-:Y:S02]  /*5520*/  ISETP.GT.AND P0, PT, R88, 0x1, PT ;  /* 0x000000015800780c */ /* 0x000fe40003f04270 */
[----:B------:R-:W-:Y:S01]  /*5530*/  MOV R88, R68 ;  /* 0x0000004400587202 */ /* 0x000fe20000000f00 */
[----:B------:R-:W-:-:S05]  /*5540*/  IMAD.WIDE.U32 R4, R86, 0x8, R4 ;  /* 0x0000000856047825 */ /* 0x000fca00078e0004 */
[----:B0-----:R0:W-:Y:S05]  /*5550*/  STG.E.64 desc[UR16][R4.64], R8 ;  /* 0x0000000804007986 */ /* 0x0011ea000c101b10 */
[----:B------:R-:W-:Y:S05]  /*5560*/  @P0 BRA `(.L_x_18657) ;  /* 0xffffffb400d00947 */ /* 0x000fea000383ffff */
.L_x_18614:
        /* <DEDUP_REMOVED lines=34> */
.L_x_18659:
[----:B------:R-:W-:Y:S05]  /*5790*/  BSYNC.RECONVERGENT B0 ;  /* 0x0000000000007941 */ /* 0x000fea0003800200 */
.L_x_18658:
        /* <DEDUP_REMOVED lines=26> */
.L_x_18661:
[----:B------:R-:W-:Y:S05]  /*5940*/  BSYNC.RECONVERGENT B0 ;  /* 0x0000000000007941 */ /* 0x000fea0003800200 */
.L_x_18660:
        /* <DEDUP_REMOVED lines=8> */
.L_x_18662:
        /* <DEDUP_REMOVED lines=16> */
.L_x_18663:
        /* <DEDUP_REMOVED lines=11> */
.L_x_18823:


//--------------------- .nv.shared._Z25selective_scan_bwd_kernelI32Selective_Scan_bwd_kernel_traitsILi128ELi16ELb0ELb0ELb0ELb0ELb0EN3c108BFloat16ENS1_7complexIfEEEEv12SSMParamsBwd --------------------------
	.section	.nv.shared._Z25selective_scan_bwd_kernelI32Selective_Scan_bwd_kernel_traitsILi128ELi16ELb0ELb0ELb0ELb0ELb0EN3c108BFloat16ENS1_7complexIfEEEEv12SSMParamsBwd,"aw",@nobits
	.sectionflags	@""
	.align	16
	.zero		1024


//--------------------- .nv.shared.reserved.0     --------------------------
	.section	.nv.shared.reserved.0,"aw",@nobits
	.weak		__nv_reservedSMEM_offset_0_alias
	.size		__nv_reservedSMEM_offset_0_alias, 0, 64
	.other		__nv_reservedSMEM_offset_0_alias,@"STO_CUDA_RESERVED_SHARED STV_DEFAULT"
__nv_reservedSMEM_offset_0_alias:
	.zero		0
	.zero		64


//--------------------- .nv.global                --------------------------
	.section	.nv.global,"aw",@nobits
.nv.global:
	.type		_ZN70_INTERNAL_b6018690_34_selective_scan_bwd_bf16_complex_cu_4ac64e5f_35534cuda3std3__48in_placeE,@object
	.size		_ZN70_INTERNAL_b6018690_34_selective_scan_bwd_bf16_complex_cu_4ac64e5f_35534cuda3std3__48in_placeE,(_ZN70_INTERNAL_b6018690_34_selective_scan_bwd_bf16_complex_cu_4ac64e5f_35534cuda3std6ranges3__45__cpo8distanceE - _ZN70_INTERNAL_b6018690_34_selective_scan_bwd_bf16_complex_cu_4ac64e5f_35534cuda3std3__48in_placeE)
_ZN70_INTERNAL_b6018690_34_selective_scan_bwd_bf16_complex_cu_4ac64e5f_35534cuda3std3__48in_placeE:
	.zero		1
	.type		_ZN70_INTERNAL_b6018690_34_selective_scan_bwd_bf16_complex_cu_4ac64e5f_35534cuda3std6ranges3__45__cpo8distanceE,@object
	.size		_ZN70_INTERNAL_b6018690_34_selective_scan_bwd_bf16_complex_cu_4ac64e5f_35534cuda3std6ranges3__45__cpo8distanceE,(_ZN70_INTERNAL_b6018690_34_selective_scan_bwd_bf16_complex_cu_4ac64e5f_35534cuda3std3__45__cpo6cbeginE - _ZN70_INTERNAL_b6018690_34_selective_scan_bwd_bf16_complex_cu_4ac64e5f_35534cuda3std6ranges3__45__cpo8distanceE)
_ZN70_INTERNAL_b6018690_34_selective_scan_bwd_bf16_complex_cu_4ac64e5f_35534cuda3std6ranges3__45__cpo8distanceE:
	.zero		1
	.type		_ZN70_INTERNAL_b6018690_34_selective_scan_bwd_bf16_complex_cu_4ac64e5f_35534cuda3std3__45__cpo6cbeginE,@object
	.size		_ZN70_INTERNAL_b6018690_34_selective_scan_bwd_bf16_complex_cu_4ac64e5f_35534cuda3std3__45__cpo6cbeginE,(_ZN70_INTERNAL_b6018690_34_selective_scan_bwd_bf16_complex_cu_4ac64e5f_35534cuda3std6ranges3__45__cpo7advanceE - _ZN70_INTERNAL_b6018690_34_selective_scan_bwd_bf16_complex_cu_4ac64e5f_35534cuda3std3__45__cpo6cbeginE)
_ZN70_INTERNAL_b6018690_34_selective_scan_bwd_bf16_complex_cu_4ac64e5f_35534cuda3std3__45__cpo6cbeginE:
	.zero		1
	.type		_ZN70_INTERNAL_b6018690_34_selective_scan_bwd_bf16_complex_cu_4ac64e5f_35534cuda3std6ranges3__45__cpo7advanceE,@object
	.size		_ZN70_INTERNAL_b6018690_34_selective_scan_bwd_bf16_complex_cu_4ac64e5f_35534cuda3std6ranges3__45__cpo7advanceE,(_ZN70_INTERNAL_b6018690_34_selective_scan_bwd_bf16_complex_cu_4ac64e5f_35534cuda3std3__45__cpo7crbeginE - _ZN70_INTERNAL_b6018690_34_selective_scan_bwd_bf16_complex_cu_4ac64e5f_35534cuda3std6ranges3__45__cpo7advanceE)
_ZN70_INTERNAL_b6018690_34_selective_scan_bwd_bf16_complex_cu_4ac64e5f_35534cuda3std6ranges3__45__cpo7advanceE:
	.zero		1
	.type		_ZN70_INTERNAL_b6018690_34_selective_scan_bwd_bf16_complex_cu_4ac64e5f_35534cuda3std3__45__cpo7crbeginE,@object
	.size		_ZN70_INTERNAL_b6018690_34_selective_scan_bwd_bf16_complex_cu_4ac64e5f_35534cuda3std3__45__cpo7crbeginE,(_ZN70_INTERNAL_b6018690_34_selective_scan_bwd_bf16_complex_cu_4ac64e5f_35534cuda3std6ranges3__45__cpo4dataE - _ZN70_INTERNAL_b6018690_34_selective_scan_bwd_bf16_complex_cu_4ac64e5f_35534cuda3std3__45__cpo7crbeginE)
_ZN70_INTERNAL_b6018690_34_selective_scan_bwd_bf16_complex_cu_4ac64e5f_35534cuda3std3__45__cpo7crbeginE:
	.zero		1
	.type		_ZN70_INTERNAL_b6018690_34_selective_scan_bwd_bf16_complex_cu_4ac64e5f_35534cuda3std6ranges3__45__cpo4dataE,@object
	.size		_ZN70_INTERNAL_b6018690_34_selective_scan_bwd_bf16_complex_cu_4ac64e5f_35534cuda3std6ranges3__45__cpo4dataE,(_ZN70_INTERNAL_b6018690_34_selective_scan_bwd_bf16_complex_cu_4ac64e5f_35534cuda3std6ranges3__45__cpo5beginE - _ZN70_INTERNAL_b6018690_34_selective_scan_bwd_bf16_complex_cu_4ac64e5f_35534cuda3std6ranges3__45__cpo4dataE)
_ZN70_INTERNAL_b6018690_34_selective_scan_bwd_bf16_complex_cu_4ac64e5f_35534cuda3std6ranges3__45__cpo4dataE:
	.zero		1
	.type		_ZN70_INTERNAL_b6018690_34_selective_scan_bwd_bf16_complex_cu_4ac64e5f_35534cuda3std6ranges3__45__cpo5beginE,@object
	.size		_ZN70_INTERNAL_b6018690_34_selective_scan_bwd_bf16_complex_cu_4ac64e5f_35534cuda3std6ranges3__45__cpo5beginE,(_ZN70_INTERNAL_b6018690_34_selective_scan_bwd_bf16_complex_cu_4ac64e5f_35534cuda3std3__472_GLOBAL__N__b6018690_34_selective_scan_bwd_bf16_complex_cu_4ac64e5f_35536ignoreE - _ZN70_INTERNAL_b6018690_34_selective_scan_bwd_bf16_complex_cu_4ac64e5f_35534cuda3std6ranges3__45__cpo5beginE)
_ZN70_INTERNAL_b6018690_34_selective_scan_bwd_bf16_complex_cu_4ac64e5f_35534cuda3std6ranges3__45__cpo5beginE:
	.zero		1
	.type		_ZN70_INTERNAL_b6018690_34_selective_scan_bwd_bf16_complex_cu_4ac64e5f_35534cuda3std3__472_GLOBAL__N__b6018690_34_selective_scan_bwd_bf16_complex_cu_4ac64e5f_35536ignoreE,@object
	.size		_ZN70_INTERNAL_b6018690_34_selective_scan_bwd_bf16_complex_cu_4ac64e5f_35534cuda3std3__472_GLOBAL__N__b6018690_34_selective_scan_bwd_bf16_complex_cu_4ac64e5f_35536ignoreE,(_ZN70_INTERNAL_b6018690_34_selective_scan_bwd_bf16_complex_cu_4ac64e5f_35534cuda3std6ranges3__45__cpo4sizeE - _ZN70_INTERNAL_b6018690_34_selective_scan_bwd_bf16_complex_cu_4ac64e5f_35534cuda3std3__472_GLOBAL__N__b6018690_34_selective_scan_bwd_bf16_complex_cu_4ac64e5f_35536ignoreE)
_ZN70_INTERNAL_b6018690_34_selective_scan_bwd_bf16_complex_cu_4ac64e5f_35534cuda3std3__472_GLOBAL__N__b6018690_34_selective_scan_bwd_bf16_complex_cu_4ac64e5f_35536ignoreE:
	.zero		1
	.type		_ZN70_INTERNAL_b6018690_34_selective_scan_bwd_bf16_complex_cu_4ac64e5f_35534cuda3std6ranges3__45__cpo4sizeE,@object
	.size		_ZN70_INTERNAL_b6018690_34_selective_scan_bwd_bf16_complex_cu_4ac64e5f_35534cuda3std6ranges3__45__cpo4sizeE,(_ZN70_INTERNAL_b6018690_34_selective_scan_bwd_bf16_complex_cu_4ac64e5f_35534cuda3std3__45__cpo5beginE - _ZN70_INTERNAL_b6018690_34_selective_scan_bwd_bf16_complex_cu_4ac64e5f_35534cuda3std6ranges3__45__cpo4sizeE)
_ZN70_INTERNAL_b6018690_34_selective_scan_bwd_bf16_complex_cu_4ac64e5f_35534cuda3std6ranges3__45__cpo4sizeE:
	.zero		1
	.type		_ZN70_INTERNAL_b6018690_34_selective_scan_bwd_bf16_complex_cu_4ac64e5f_35534cuda3std3__45__cpo5beginE,@object
	.size		_ZN70_INTERNAL_b6018690_34_selective_scan_bwd_bf16_complex_cu_4ac64e5f_35534cuda3std3__45__cpo5beginE,(_ZN70_INTERNAL_b6018690_34_selective_scan_bwd_bf16_complex_cu_4ac64e5f_35534cuda3std6ranges3__45__cpo6cbeginE - _ZN70_INTERNAL_b6018690_34_selective_scan_bwd_bf16_complex_cu_4ac64e5f_35534cuda3std3__45__cpo5beginE)
_ZN70_INTERNAL_b6018690_34_selective_scan_bwd_bf16_complex_cu_4ac64e5f_35534cuda3std3__45__cpo5beginE:
	.zero		1
	.type		_ZN70_INTERNAL_b6018690_34_selective_scan_bwd_bf16_complex_cu_4ac64e5f_35534cuda3std6ranges3__45__cpo6cbeginE,@object
	.size		_ZN70_INTERNAL_b6018690_34_selective_scan_bwd_bf16_complex_cu_4ac64e5f_35534cuda3std6ranges3__45__cpo6cbeginE,(_ZN70_INTERNAL_b6018690_34_selective_scan_bwd_bf16_complex_cu_4ac64e5f_35534cuda3std3__45__cpo6rbeginE - _ZN70_INTERNAL_b6018690_34_selective_scan_bwd_bf16_complex_cu_4ac64e5f_35534cuda3std6ranges3__45__cpo6cbeginE)
_ZN70_INTERNAL_b6018690_34_selective_scan_bwd_bf16_complex_cu_4ac64e5f_35534cuda3std6ranges3__45__cpo6cbeginE:
	.zero		1
	.type		_ZN70_INTERNAL_b6018690_34_selective_scan_bwd_bf16_complex_cu_4ac64e5f_35534cuda3std3__45__cpo6rbeginE,@object
	.size		_ZN70_INTERNAL_b6018690_34_selective_scan_bwd_bf16_complex_cu_4ac64e5f_35534cuda3std3__45__cpo6rbeginE,(_ZN70_INTERNAL_b6018690_34_selective_scan_bwd_bf16_complex_cu_4ac64e5f_35534cuda3std6ranges3__45__cpo4nextE - _ZN70_INTERNAL_b6018690_34_selective_scan_bwd_bf16_complex_cu_4ac64e5f_35534cuda3std3__45__cpo6rbeginE)
_ZN70_INTERNAL_b6018690_34_selective_scan_bwd_bf16_complex_cu_4ac64e5f_35534cuda3std3__45__cpo6rbeginE:
	.zero		1
	.type		_ZN70_INTERNAL_b6018690_34_selective_scan_bwd_bf16_complex_cu_4ac64e5f_35534cuda3std6ranges3__45__cpo4nextE,@object
	.size		_ZN70_INTERNAL_b6018690_34_selective_scan_bwd_bf16_complex_cu_4ac64e5f_35534cuda3std6ranges3__45__cpo4nextE,(_ZN70_INTERNAL_b6018690_34_selective_scan_bwd_bf16_complex_cu_4ac64e5f_35534cuda3std6ranges3__45__cpo4swapE - _ZN70_INTERNAL_b6018690_34_selective_scan_bwd_bf16_complex_cu_4ac64e5f_35534cuda3std6ranges3__45__cpo4nextE)
_ZN70_INTERNAL_b6018690_34_selective_scan_bwd_bf16_complex_cu_4ac64e5f_35534cuda3std6ranges3__45__cpo4nextE:
	.zero		1
	.type		_ZN70_INTERNAL_b6018690_34_selective_scan_bwd_bf16_complex_cu_4ac64e5f_35534cuda3std6ranges3__45__cpo4swapE,@object
	.size		_ZN70_INTERNAL_b6018690_34_selective_scan_bwd_bf16_complex_cu_4ac64e5f_35534cuda3std6ranges3__45__cpo4swapE,(_ZN70_INTERNAL_b6018690_34_selective_scan_bwd_bf16_complex_cu_4ac64e5f_35534cuda3std3__420unreachable_sentinelE - _ZN70_INTERNAL_b6018690_34_selective_scan_bwd_bf16_complex_cu_4ac64e5f_35534cuda3std6ranges3__45__cpo4swapE)
_ZN70_INTERNAL_b6018690_34_selective_scan_bwd_bf16_complex_cu_4ac64e5f_35534cuda3std6ranges3__45__cpo4swapE:
	.zero		1
	.type		_ZN70_INTERNAL_b6018690_34_selective_scan_bwd_bf16_complex_cu_4ac64e5f_35534cuda3std3__420unreachable_sentinelE,@object
	.size		_ZN70_INTERNAL_b6018690_34_selective_scan_bwd_bf16_complex_cu_4ac64e5f_35534cuda3std3__420unreachable_sentinelE,(_ZN70_INTERNAL_b6018690_34_selective_scan_bwd_bf16_complex_cu_4ac64e5f_35536thrust24THRUST_300001_SM_1000_NS6system6detail10sequential3seqE - _ZN70_INTERNAL_b6018690_34_selective_scan_bwd_bf16_complex_cu_4ac64e5f_35534cuda3std3__420unreachable_sentinelE)
_ZN70_INTERNAL_b6018690_34_selective_scan_bwd_bf16_complex_cu_4ac64e5f_35534cuda3std3__420unreachable_sentinelE:
	.zero		1
	.type		_ZN70_INTERNAL_b6018690_34_selective_scan_bwd_bf16_complex_cu_4ac64e5f_35536thrust24THRUST_300001_SM_1000_NS6system6detail10sequential3seqE,@object
	.size		_ZN70_INTERNAL_b6018690_34_selective_scan_bwd_bf16_complex_cu_4ac64e5f_35536thrust24THRUST_300001_SM_1000_NS6system6detail10sequential3seqE,(_ZN70_INTERNAL_b6018690_34_selective_scan_bwd_bf16_complex_cu_4ac64e5f_35534cuda3std3__45__cpo4cendE - _ZN70_INTERNAL_b6018690_34_selective_scan_bwd_bf16_complex_cu_4ac64e5f_35536thrust24THRUST_300001_SM_1000_NS6system6detail10sequential3seqE)
_ZN70_INTERNAL_b6018690_34_selective_scan_bwd_bf16_complex_cu_4ac64e5f_35536thrust24THRUST_300001_SM_1000_NS6system6detail10sequential3seqE:
	.zero		1
	.type		_ZN70_INTERNAL_b6018690_34_selective_scan_bwd_bf16_complex_cu_4ac64e5f_35534cuda3std3__45__cpo4cendE,@object
	.size		_ZN70_INTERNAL_b6018690_34_selective_scan_bwd_bf16_complex_cu_4ac64e5f_35534cuda3std3__45__cpo4cendE,(_ZN70_INTERNAL_b6018690_34_selective_scan_bwd_bf16_complex_cu_4ac64e5f_35534cuda3std6ranges3__45__cpo9iter_swapE - _ZN70_INTERNAL_b6018690_34_selective_scan_bwd_bf16_complex_cu_4ac64e5f_35534cuda3std3__45__cpo4cendE)
_ZN70_INTERNAL_b6018690_34_selective_scan_bwd_bf16_complex_cu_4ac64e5f_35534cuda3std3__45__cpo4cendE:
	.zero		1
	.type		_ZN70_INTERNAL_b6018690_34_selective_scan_bwd_bf16_complex_cu_4ac64e5f_35534cuda3std6ranges3__45__cpo9iter_swapE,@object
	.size		_ZN70_INTERNAL_b6018690_34_selective_scan_bwd_bf16_complex_cu_4ac64e5f_35534cuda3std6ranges3__45__cpo9iter_swapE,(_ZN70_INTERNAL_b6018690_34_selective_scan_bwd_bf16_complex_cu_4ac64e5f_35534cuda3std3__45__cpo5crendE - _ZN70_INTERNAL_b6018690_34_selective_scan_bwd_bf16_complex_cu_4ac64e5f_35534cuda3std6ranges3__45__cpo9iter_swapE)
_ZN70_INTERNAL_b6018690_34_selective_scan_bwd_bf16_complex_cu_4ac64e5f_35534cuda3std6ranges3__45__cpo9iter_swapE:
	.zero		1
	.type		_ZN70_INTERNAL_b6018690_34_selective_scan_bwd_bf16_complex_cu_4ac64e5f_35534cuda3std3__45__cpo5crendE,@object
	.size		_ZN70_INTERNAL_b6018690_34_selective_scan_bwd_bf16_complex_cu_4ac64e5f_35534cuda3std3__45__cpo5crendE,(_ZN70_INTERNAL_b6018690_34_selective_scan_bwd_bf16_complex_cu_4ac64e5f_35534cuda3std6ranges3__45__cpo5cdataE - _ZN70_INTERNAL_b6018690_34_selective_scan_bwd_bf16_complex_cu_4ac64e5f_35534cuda3std3__45__cpo5crendE)
_ZN70_INTERNAL_b6018690_34_selective_scan_bwd_bf16_complex_cu_4ac64e5f_35534cuda3std3__45__cpo5crendE:
	.zero		1
	.type		_ZN70_INTERNAL_b6018690_34_selective_scan_bwd_bf16_complex_cu_4ac64e5f_35534cuda3std6ranges3__45__cpo5cdataE,@object
	.size		_ZN70_INTERNAL_b6018690_34_selective_scan_bwd_bf16_complex_cu_4ac64e5f_35534cuda3std6ranges3__45__cpo5cdataE,(_ZN70_INTERNAL_b6018690_34_selective_scan_bwd_bf16_complex_cu_4ac64e5f_35534cuda3std6ranges3__45__cpo3endE - _ZN70_INTERNAL_b6018690_34_selective_scan_bwd_bf16_complex_cu_4ac64e5f_35534cuda3std6ranges3__45__cpo5cdataE)
_ZN70_INTERNAL_b6018690_34_selective_scan_bwd_bf16_complex_cu_4ac64e5f_35534cuda3std6ranges3__45__cpo5cdataE:
	.zero		1
	.type		_ZN70_INTERNAL_b6018690_34_selective_scan_bwd_bf16_complex_cu_4ac64e5f_35534cuda3std6ranges3__45__cpo3endE,@object
	.size		_ZN70_INTERNAL_b6018690_34_selective_scan_bwd_bf16_complex_cu_4ac64e5f_35534cuda3std6ranges3__45__cpo3endE,(_ZN70_INTERNAL_b6018690_34_selective_scan_bwd_bf16_complex_cu_4ac64e5f_35534cuda3std3__419piecewise_constructE - _ZN70_INTERNAL_b6018690_34_selective_scan_bwd_bf16_complex_cu_4ac64e5f_35534cuda3std6ranges3__45__cpo3endE)
_ZN70_INTERNAL_b6018690_34_selective_scan_bwd_bf16_complex_cu_4ac64e5f_35534cuda3std6ranges3__45__cpo3endE:
	.zero		1
	.type		_ZN70_INTERNAL_b6018690_34_selective_scan_bwd_bf16_complex_cu_4ac64e5f_35534cuda3std3__419piecewise_constructE,@object
	.size		_ZN70_INTERNAL_b6018690_34_selective_scan_bwd_bf16_complex_cu_4ac64e5f_35534cuda3std3__419piecewise_constructE,(_ZN70_INTERNAL_b6018690_34_selective_scan_bwd_bf16_complex_cu_4ac64e5f_35534cuda3std6ranges3__45__cpo5ssizeE - _ZN70_INTERNAL_b6018690_34_selective_scan_bwd_bf16_complex_cu_4ac64e5f_35534cuda3std3__419piecewise_constructE)
_ZN70_INTERNAL_b6018690_34_selective_scan_bwd_bf16_complex_cu_4ac64e5f_35534cuda3std3__419piecewise_constructE:
	.zero		1
	.type		_ZN70_INTERNAL_b6018690_34_selective_scan_bwd_bf16_complex_cu_4ac64e5f_35534cuda3std6ranges3__45__cpo5ssizeE,@object
	.size		_ZN70_INTERNAL_b6018690_34_selective_scan_bwd_bf16_complex_cu_4ac64e5f_35534cuda3std6ranges3__45__cpo5ssizeE,(_ZN70_INTERNAL_b6018690_34_selective_scan_bwd_bf16_complex_cu_4ac64e5f_35534cuda3std3__45__cpo3endE - _ZN70_INTERNAL_b6018690_34_selective_scan_bwd_bf16_complex_cu_4ac64e5f_35534cuda3std6ranges3__45__cpo5ssizeE)
_ZN70_INTERNAL_b6018690_34_selective_scan_bwd_bf16_complex_cu_4ac64e5f_35534cuda3std6ranges3__45__cpo5ssizeE:
	.zero		1
	.type		_ZN70_INTERNAL_b6018690_34_selective_scan_bwd_bf16_complex_cu_4ac64e5f_35534cuda3std3__45__cpo3endE,@object
	.size		_ZN70_INTERNAL_b6018690_34_selective_scan_bwd_bf16_complex_cu_4ac64e5f_35534cuda3std3__45__cpo3endE,(_ZN70_INTERNAL_b6018690_34_selective_scan_bwd_bf16_complex_cu_4ac64e5f_35534cuda3std6ranges3__45__cpo4cendE - _ZN70_INTERNAL_b6018690_34_selective_scan_bwd_bf16_complex_cu_4ac64e5f_35534cuda3std3__45__cpo3endE)
_ZN70_INTERNAL_b6018690_34_selective_scan_bwd_bf16_complex_cu_4ac64e5f_35534cuda3std3__45__cpo3endE:
	.zero		1
	.type		_ZN70_INTERNAL_b6018690_34_selective_scan_bwd_bf16_complex_cu_4ac64e5f_35534cuda3std6ranges3__45__cpo4cendE,@object
	.size		_ZN70_INTERNAL_b6018690_34_selective_scan_bwd_bf16_complex_cu_4ac64e5f_35534cuda3std6ranges3__45__cpo4cendE,(_ZN70_INTERNAL_b6018690_34_selective_scan_bwd_bf16_complex_cu_4ac64e5f_35534cuda3std3__45__cpo4rendE - _ZN70_INTERNAL_b6018690_34_selective_scan_bwd_bf16_complex_cu_4ac64e5f_35534cuda3std6ranges3__45__cpo4cendE)
_ZN70_INTERNAL_b6018690_34_selective_scan_bwd_bf16_complex_cu_4ac64e5f_35534cuda3std6ranges3__45__cpo4cendE:
	.zero		1
	.type		_ZN70_INTERNAL_b6018690_34_selective_scan_bwd_bf16_complex_cu_4ac64e5f_35534cuda3std3__45__cpo4rendE,@object
	.size		_ZN70_INTERNAL_b6018690_34_selective_scan_bwd_bf16_complex_cu_4ac64e5f_35534cuda3std3__45__cpo4rendE,(_ZN70_INTERNAL_b6018690_34_selective_scan_bwd_bf16_complex_cu_4ac64e5f_35534cuda3std6ranges3__45__cpo4prevE - _ZN70_INTERNAL_b6018690_34_selective_scan_bwd_bf16_complex_cu_4ac64e5f_35534cuda3std3__45__cpo4rendE)
_ZN70_INTERNAL_b6018690_34_selective_scan_bwd_bf16_complex_cu_4ac64e5f_35534cuda3std3__45__cpo4rendE:
	.zero		1
	.type		_ZN70_INTERNAL_b6018690_34_selective_scan_bwd_bf16_complex_cu_4ac64e5f_35534cuda3std6ranges3__45__cpo4prevE,@object
	.size		_ZN70_INTERNAL_b6018690_34_selective_scan_bwd_bf16_complex_cu_4ac64e5f_35534cuda3std6ranges3__45__cpo4prevE,(_ZN70_INTERNAL_b6018690_34_selective_scan_bwd_bf16_complex_cu_4ac64e5f_35534cuda3std6ranges3__45__cpo9iter_moveE - _ZN70_INTERNAL_b6018690_34_selective_scan_bwd_bf16_complex_cu_4ac64e5f_35534cuda3std6ranges3__45__cpo4prevE)
_ZN70_INTERNAL_b6018690_34_selective_scan_bwd_bf16_complex_cu_4ac64e5f_35534cuda3std6ranges3__45__cpo4prevE:
	.zero		1
	.type		_ZN70_INTERNAL_b6018690_34_selective_scan_bwd_bf16_complex_cu_4ac64e5f_35534cuda3std6ranges3__45__cpo9iter_moveE,@object
	.size		_ZN70_INTERNAL_b6018690_34_selective_scan_bwd_bf16_complex_cu_4ac64e5f_35534cuda3std6ranges3__45__cpo9iter_moveE,(.L_13 - _ZN70_INTERNAL_b6018690_34_selective_scan_bwd_bf16_complex_cu_4ac64e5f_35534cuda3std6ranges3__45__cpo9iter_moveE)
_ZN70_INTERNAL_b6018690_34_selective_scan_bwd_bf16_complex_cu_4ac64e5f_35534cuda3std6ranges3__45__cpo9iter_moveE:
	.zero		1
.L_13:


//--------------------- .nv.shared._Z25selective_scan_bwd_kernelI32Selective_Scan_bwd_kernel_traitsILi128ELi16ELb0ELb0ELb0ELb0ELb1EN3c108BFloat16ENS1_7complexIfEEEEv12SSMParamsBwd --------------------------
	.section	.nv.shared._Z25selective_scan_bwd_kernelI32Selective_Scan_bwd_kernel_traitsILi128ELi16ELb0ELb0ELb0ELb0ELb1EN3c108BFloat16ENS1_7complexIfEEEEv12SSMParamsBwd,"aw",@nobits
	.sectionflags	@""
	.align	16
	.zero		1024


//--------------------- .nv.shared._Z25selective_scan_bwd_kernelI32Selective_Scan_bwd_kernel_traitsILi128ELi16ELb0ELb0ELb0ELb1ELb0EN3c108BFloat16ENS1_7complexIfEEEEv12SSMParamsBwd --------------------------
	.section	.nv.shared._Z25selective_scan_bwd_kernelI32Selective_Scan_bwd_kernel_traitsILi128ELi16ELb0ELb0ELb0ELb1ELb0EN3c108BFloat16ENS1_7complexIfEEEEv12SSMParamsBwd,"aw",@nobits
	.sectionflags	@""
	.align	16
	.zero		1024


//--------------------- .nv.shared._Z25selective_scan_bwd_kernelI32Selective_Scan_bwd_kernel_traitsILi128ELi16ELb0ELb0ELb0ELb1ELb1EN3c108BFloat16ENS1_7complexIfEEEEv12SSMParamsBwd --------------------------
	.section	.nv.shared._Z25selective_scan_bwd_kernelI32Selective_Scan_bwd_kernel_traitsILi128ELi16ELb0ELb0ELb0ELb1ELb1EN3c108BFloat16ENS1_7complexIfEEEEv12SSMParamsBwd,"aw",@nobits
	.sectionflags	@""
	.align	16
	.zero		1024


//--------------------- .nv.shared._Z25selective_scan_bwd_kernelI32Selective_Scan_bwd_kernel_traitsILi128ELi16ELb0ELb0ELb1ELb0ELb0EN3c108BFloat16ENS1_7complexIfEEEEv12SSMParamsBwd --------------------------
	.section	.nv.shared._Z25selective_scan_bwd_kernelI32Selective_Scan_bwd_kernel_traitsILi128ELi16ELb0ELb0ELb1ELb0ELb0EN3c108BFloat16ENS1_7complexIfEEEEv12SSMParamsBwd,"aw",@nobits
	.sectionflags	@""
	.align	16
	.zero		1024


//--------------------- .nv.shared._Z25selective_scan_bwd_kernelI32Selective_Scan_bwd_kernel_traitsILi128ELi16ELb0ELb0ELb1ELb0ELb1EN3c108BFloat16ENS1_7complexIfEEEEv12SSMParamsBwd --------------------------
	.section	.nv.shared._Z25selective_scan_bwd_kernelI32Selective_Scan_bwd_kernel_traitsILi128ELi16ELb0ELb0ELb1ELb0ELb1EN3c108BFloat16ENS1_7complexIfEEEEv12SSMParamsBwd,"aw",@nobits
	.sectionflags	@""
	.align	16
	.zero		1024


//--------------------- .nv.shared._Z25selective_scan_bwd_kernelI32Selective_Scan_bwd_kernel_traitsILi128ELi16ELb0ELb0ELb1ELb1ELb0EN3c108BFloat16ENS1_7complexIfEEEEv12SSMParamsBwd --------------------------
	.section	.nv.shared._Z25selective_scan_bwd_kernelI32Selective_Scan_bwd_kernel_traitsILi128ELi16ELb0ELb0ELb1ELb1ELb0EN3c108BFloat16ENS1_7complexIfEEEEv12SSMParamsBwd,"aw",@nobits
	.sectionflags	@""
	.align	16
	.zero		1024


//--------------------- .nv.shared._Z25selective_scan_bwd_kernelI32Selective_Scan_bwd_kernel_traitsILi128ELi16ELb0ELb0ELb1ELb1ELb1EN3c108BFloat16ENS1_7complexIfEEEEv12SSMParamsBwd --------------------------
	.section	.nv.shared._Z25selective_scan_bwd_kernelI32Selective_Scan_bwd_kernel_traitsILi128ELi16ELb0ELb0ELb1ELb1ELb1EN3c108BFloat16ENS1_7complexIfEEEEv12SSMParamsBwd,"aw",@nobits
	.sectionflags	@""
	.align	16
	.zero		1024


//--------------------- .nv.shared._Z25selective_scan_bwd_kernelI32Selective_Scan_bwd_kernel_traitsILi128ELi16ELb0ELb1ELb0ELb0ELb0EN3c108BFloat16ENS1_7complexIfEEEEv12SSMParamsBwd --------------------------
	.section	.nv.shared._Z25selective_scan_bwd_kernelI32Selective_Scan_bwd_kernel_traitsILi128ELi16ELb0ELb1ELb0ELb0ELb0EN3c108BFloat16ENS1_7complexIfEEEEv12SSMParamsBwd,"aw",@nobits
	.sectionflags	@""
	.align	16
	.zero		1024


//--------------------- .nv.shared._Z25selective_scan_bwd_kernelI32Selective_Scan_bwd_kernel_traitsILi128ELi16ELb0ELb1ELb0ELb0ELb1EN3c108BFloat16ENS1_7complexIfEEEEv12SSMParamsBwd --------------------------
	.section	.nv.shared._Z25selective_scan_bwd_kernelI32Selective_Scan_bwd_kernel_traitsILi128ELi16ELb0ELb1ELb0ELb0ELb1EN3c108BFloat16ENS1_7complexIfEEEEv12SSMParamsBwd,"aw",@nobits
	.sectionflags	@""
	.align	16
	.zero		1024


//--------------------- .nv.shared._Z25selective_scan_bwd_kernelI32Selective_Scan_bwd_kernel_traitsILi128ELi16ELb0ELb1ELb0ELb1ELb0EN3c108BFloat16ENS1_7complexIfEEEEv12SSMParamsBwd --------------------------
	.section	.nv.shared._Z25selective_scan_bwd_kernelI32Selective_Scan_bwd_kernel_traitsILi128ELi16ELb0ELb1ELb0ELb1ELb0EN3c108BFloat16ENS1_7complexIfEEEEv12SSMParamsBwd,"aw",@nobits
	.sectionflags	@""
	.align	16
	.zero		1024


//--------------------- .nv.shared._Z25selective_scan_bwd_kernelI32Selective_Scan_bwd_kernel_traitsILi128ELi16ELb0ELb1ELb0ELb1ELb1EN3c108BFloat16ENS1_7complexIfEEEEv12SSMParamsBwd --------------------------
	.section	.nv.shared._Z25selective_scan_bwd_kernelI32Selective_Scan_bwd_kernel_traitsILi128ELi16ELb0ELb1ELb0ELb1ELb1EN3c108BFloat16ENS1_7complexIfEEEEv12SSMParamsBwd,"aw",@nobits
	.sectionflags	@""
	.align	16
	.zero		1024


//--------------------- .nv.shared._Z25selective_scan_bwd_kernelI32Selective_Scan_bwd_kernel_traitsILi128ELi16ELb0ELb1ELb1ELb0ELb0EN3c108BFloat16ENS1_7complexIfEEEEv12SSMParamsBwd --------------------------
	.section	.nv.shared._Z25selective_scan_bwd_kernelI32Selective_Scan_bwd_kernel_traitsILi128ELi16ELb0ELb1ELb1ELb0ELb0EN3c108BFloat16ENS1_7complexIfEEEEv12SSMParamsBwd,"aw",@nobits
	.sectionflags	@""
	.align	16
	.zero		1024


//--------------------- .nv.shared._Z25selective_scan_bwd_kernelI32Selective_Scan_bwd_kernel_traitsILi128ELi16ELb0ELb1ELb1ELb0ELb1EN3c108BFloat16ENS1_7complexIfEEEEv12SSMParamsBwd --------------------------
	.section	.nv.shared._Z25selective_scan_bwd_kernelI32Selective_Scan_bwd_kernel_traitsILi128ELi16ELb0ELb1ELb1ELb0ELb1EN3c108BFloat16ENS1_7complexIfEEEEv12SSMParamsBwd,"aw",@nobits
	.sectionflags	@""
	.align	16
	.zero		1024


//--------------------- .nv.shared._Z25selective_scan_bwd_kernelI32Selective_Scan_bwd_kernel_traitsILi128ELi16ELb0ELb1ELb1ELb1ELb0EN3c108BFloat16ENS1_7complexIfEEEEv12SSMParamsBwd --------------------------
	.section	.nv.shared._Z25selective_scan_bwd_kernelI32Selective_Scan_bwd_kernel_traitsILi128ELi16ELb0ELb1ELb1ELb1ELb0EN3c108BFloat16ENS1_7complexIfEEEEv12SSMParamsBwd,"aw",@nobits
	.sectionflags	@""
	.align	16
	.zero		1024


//--------------------- .nv.shared._Z25selective_scan_bwd_kernelI32Selective_Scan_bwd_kernel_traitsILi128ELi16ELb0ELb1ELb1ELb1ELb1EN3c108BFloat16ENS1_7complexIfEEEEv12SSMParamsBwd --------------------------
	.section	.nv.shared._Z25selective_scan_bwd_kernelI32Selective_Scan_bwd_kernel_traitsILi128ELi16ELb0ELb1ELb1ELb1ELb1EN3c108BFloat16ENS1_7complexIfEEEEv12SSMParamsBwd,"aw",@nobits
	.sectionflags	@""
	.align	16
	.zero		1024


//--------------------- .nv.shared._Z25selective_scan_bwd_kernelI32Selective_Scan_bwd_kernel_traitsILi128ELi16ELb1ELb0ELb0ELb0ELb0EN3c108BFloat16ENS1_7complexIfEEEEv12SSMParamsBwd --------------------------
	.section	.nv.shared._Z25selective_scan_bwd_kernelI32Selective_Scan_bwd_kernel_traitsILi128ELi16ELb1ELb0ELb0ELb0ELb0EN3c108BFloat16ENS1_7complexIfEEEEv12SSMParamsBwd,"aw",@nobits
	.sectionflags	@""
	.align	16
	.zero		1024


//--------------------- .nv.shared._Z25selective_scan_bwd_kernelI32Selective_Scan_bwd_kernel_traitsILi128ELi16ELb1ELb0ELb0ELb0ELb1EN3c108BFloat16ENS1_7complexIfEEEEv12SSMParamsBwd --------------------------
	.section	.nv.shared._Z25selective_scan_bwd_kernelI32Selective_Scan_bwd_kernel_traitsILi128ELi16ELb1ELb0ELb0ELb0ELb1EN3c108BFloat16ENS1_7complexIfEEEEv12SSMParamsBwd,"aw",@nobits
	.sectionflags	@""
	.align	16
	.zero		1024


//--------------------- .nv.shared._Z25selective_scan_bwd_kernelI32Selective_Scan_bwd_kernel_traitsILi128ELi16ELb1ELb0ELb0ELb1ELb0EN3c108BFloat16ENS1_7complexIfEEEEv12SSMParamsBwd --------------------------
	.section	.nv.shared._Z25selective_scan_bwd_kernelI32Selective_Scan_bwd_kernel_traitsILi128ELi16ELb1ELb0ELb0ELb1ELb0EN3c108BFloat16ENS1_7complexIfEEEEv12SSMParamsBwd,"aw",@nobits
	.sectionflags	@""
	.align	16
	.zero		1024


//--------------------- .nv.shared._Z25selective_scan_bwd_kernelI32Selective_Scan_bwd_kernel_traitsILi128ELi16ELb1ELb0ELb0ELb1ELb1EN3c108BFloat16ENS1_7complexIfEEEEv12SSMParamsBwd --------------------------
	.section	.nv.shared._Z25selective_scan_bwd_kernelI32Selective_Scan_bwd_kernel_traitsILi128ELi16ELb1ELb0ELb0ELb1ELb1EN3c108BFloat16ENS1_7complexIfEEEEv12SSMParamsBwd,"aw",@nobits
	.sectionflags	@""
	.align	16
	.zero		1024


//--------------------- .nv.shared._Z25selective_scan_bwd_kernelI32Selective_Scan_bwd_kernel_traitsILi128ELi16ELb1ELb0ELb1ELb0ELb0EN3c108BFloat16ENS1_7complexIfEEEEv12SSMParamsBwd --------------------------
	.section	.nv.shared._Z25selective_scan_bwd_kernelI32Selective_Scan_bwd_kernel_traitsILi128ELi16ELb1ELb0ELb1ELb0ELb0EN3c108BFloat16ENS1_7complexIfEEEEv12SSMParamsBwd,"aw",@nobits
	.sectionflags	@""
	.align	16
	.zero		1024


//--------------------- .nv.shared._Z25selective_scan_bwd_kernelI32Selective_Scan_bwd_kernel_traitsILi128ELi16ELb1ELb0ELb1ELb0ELb1EN3c108BFloat16ENS1_7complexIfEEEEv12SSMParamsBwd --------------------------
	.section	.nv.shared._Z25selective_scan_bwd_kernelI32Selective_Scan_bwd_kernel_traitsILi128ELi16ELb1ELb0ELb1ELb0ELb1EN3c108BFloat16ENS1_7complexIfEEEEv12SSMParamsBwd,"aw",@nobits
	.sectionflags	@""
	.align	16
	.zero		1024


//--------------------- .nv.shared._Z25selective_scan_bwd_kernelI32Selective_Scan_bwd_kernel_traitsILi128ELi16ELb1ELb0ELb1ELb1ELb0EN3c108BFloat16ENS1_7complexIfEEEEv12SSMParamsBwd --------------------------
	.section	.nv.shared._Z25selective_scan_bwd_kernelI32Selective_Scan_bwd_kernel_traitsILi128ELi16ELb1ELb0ELb1ELb1ELb0EN3c108BFloat16ENS1_7complexIfEEEEv12SSMParamsBwd,"aw",@nobits
	.sectionflags	@""
	.align	16
	.zero		1024


//--------------------- .nv.shared._Z25selective_scan_bwd_kernelI32Selective_Scan_bwd_kernel_traitsILi128ELi16ELb1ELb0ELb1ELb1ELb1EN3c108BFloat16ENS1_7complexIfEEEEv12SSMParamsBwd --------------------------
	.section	.nv.shared._Z25selective_scan_bwd_kernelI32Selective_Scan_bwd_kernel_traitsILi128ELi16ELb1ELb0ELb1ELb1ELb1EN3c108BFloat16ENS1_7complexIfEEEEv12SSMParamsBwd,"aw",@nobits
	.sectionflags	@""
	.align	16
	.zero		1024


//--------------------- .nv.shared._Z25selective_scan_bwd_kernelI32Selective_Scan_bwd_kernel_traitsILi128ELi16ELb1ELb1ELb0ELb0ELb0EN3c108BFloat16ENS1_7complexIfEEEEv12SSMParamsBwd --------------------------
	.section	.nv.shared._Z25selective_scan_bwd_kernelI32Selective_Scan_bwd_kernel_traitsILi128ELi16ELb1ELb1ELb0ELb0ELb0EN3c108BFloat16ENS1_7complexIfEEEEv12SSMParamsBwd,"aw",@nobits
	.sectionflags	@""
	.align	16
	.zero		1024


//--------------------- .nv.shared._Z25selective_scan_bwd_kernelI32Selective_Scan_bwd_kernel_traitsILi128ELi16ELb1ELb1ELb0ELb0ELb1EN3c108BFloat16ENS1_7complexIfEEEEv12SSMParamsBwd --------------------------
	.section	.nv.shared._Z25selective_scan_bwd_kernelI32Selective_Scan_bwd_kernel_traitsILi128ELi16ELb1ELb1ELb0ELb0ELb1EN3c108BFloat16ENS1_7complexIfEEEEv12SSMParamsBwd,"aw",@nobits
	.sectionflags	@""
	.align	16
	.zero		1024


//--------------------- .nv.shared._Z25selective_scan_bwd_kernelI32Selective_Scan_bwd_kernel_traitsILi128ELi16ELb1ELb1ELb0ELb1ELb0EN3c108BFloat16ENS1_7complexIfEEEEv12SSMParamsBwd --------------------------
	.section	.nv.shared._Z25selective_scan_bwd_kernelI32Selective_Scan_bwd_kernel_traitsILi128ELi16ELb1ELb1ELb0ELb1ELb0EN3c108BFloat16ENS1_7complexIfEEEEv12SSMParamsBwd,"aw",@nobits
	.sectionflags	@""
	.align	16
	.zero		1024


//--------------------- .nv.shared._Z25selective_scan_bwd_kernelI32Selective_Scan_bwd_kernel_traitsILi128ELi16ELb1ELb1ELb0ELb1ELb1EN3c108BFloat16ENS1_7complexIfEEEEv12SSMParamsBwd --------------------------
	.section	.nv.shared._Z25selective_scan_bwd_kernelI32Selective_Scan_bwd_kernel_traitsILi128ELi16ELb1ELb1ELb0ELb1ELb1EN3c108BFloat16ENS1_7complexIfEEEEv12SSMParamsBwd,"aw",@nobits
	.sectionflags	@""
	.align	16
	.zero		1024


//--------------------- .nv.shared._Z25selective_scan_bwd_kernelI32Selective_Scan_bwd_kernel_traitsILi128ELi16ELb1ELb1ELb1ELb0ELb0EN3c108BFloat16ENS1_7complexIfEEEEv12SSMParamsBwd --------------------------
	.section	.nv.shared._Z25selective_scan_bwd_kernelI32Selective_Scan_bwd_kernel_traitsILi128ELi16ELb1ELb1ELb1ELb0ELb0EN3c108BFloat16ENS1_7complexIfEEEEv12SSMParamsBwd,"aw",@nobits
	.sectionflags	@""
	.align	16
	.zero		1024


//--------------------- .nv.shared._Z25selective_scan_bwd_kernelI32Selective_Scan_bwd_kernel_traitsILi128ELi16ELb1ELb1ELb1ELb0ELb1EN3c108BFloat16ENS1_7complexIfEEEEv12SSMParamsBwd --------------------------
	.section	.nv.shared._Z25selective_scan_bwd_kernelI32Selective_Scan_bwd_kernel_traitsILi128ELi16ELb1ELb1ELb1ELb0ELb1EN3c108BFloat16ENS1_7complexIfEEEEv12SSMParamsBwd,"aw",@nobits
	.sectionflags	@""
	.align	16
	.zero		1024


//--------------------- .nv.shared._Z25selective_scan_bwd_kernelI32Selective_Scan_bwd_kernel_traitsILi128ELi16ELb1ELb1ELb1ELb1ELb0EN3c108BFloat16ENS1_7complexIfEEEEv12SSMParamsBwd --------------------------
	.section	.nv.shared._Z25selective_scan_bwd_kernelI32Selective_Scan_bwd_kernel_traitsILi128ELi16ELb1ELb1ELb1ELb1ELb0EN3c108BFloat16ENS1_7complexIfEEEEv12SSMParamsBwd,"aw",@nobits
	.sectionflags	@""
	.align	16
	.zero		1024


//--------------------- .nv.shared._Z25selective_scan_bwd_kernelI32Selective_Scan_bwd_kernel_traitsILi128ELi16ELb1ELb1ELb1ELb1ELb1EN3c108BFloat16ENS1_7complexIfEEEEv12SSMParamsBwd --------------------------
	.section	.nv.shared._Z25selective_scan_bwd_kernelI32Selective_Scan_bwd_kernel_traitsILi128ELi16ELb1ELb1ELb1ELb1ELb1EN3c108BFloat16ENS1_7complexIfEEEEv12SSMParamsBwd,"aw",@nobits
	.sectionflags	@""
	.align	16
	.zero		1024


//--------------------- .nv.shared._Z25selective_scan_bwd_kernelI32Selective_Scan_bwd_kernel_traitsILi64ELi16ELb0ELb0ELb0ELb0ELb0EN3c108BFloat16ENS1_7complexIfEEEEv12SSMParamsBwd --------------------------
	.section	.nv.shared._Z25selective_scan_bwd_kernelI32Selective_Scan_bwd_kernel_traitsILi64ELi16ELb0ELb0ELb0ELb0ELb0EN3c108BFloat16ENS1_7complexIfEEEEv12SSMParamsBwd,"aw",@nobits
	.sectionflags	@""
	.align	16
	.zero		1024


//--------------------- .nv.shared._Z25selective_scan_bwd_kernelI32Selective_Scan_bwd_kernel_traitsILi64ELi16ELb0ELb0ELb0ELb0ELb1EN3c108BFloat16ENS1_7complexIfEEEEv12SSMParamsBwd --------------------------
	.section	.nv.shared._Z25selective_scan_bwd_kernelI32Selective_Scan_bwd_kernel_traitsILi64ELi16ELb0ELb0ELb0ELb0ELb1EN3c108BFloat16ENS1_7complexIfEEEEv12SSMParamsBwd,"aw",@nobits
	.sectionflags	@""
	.align	16
	.zero		1024


//--------------------- .nv.shared._Z25selective_scan_bwd_kernelI32Selective_Scan_bwd_kernel_traitsILi64ELi16ELb0ELb0ELb0ELb1ELb0EN3c108BFloat16ENS1_7complexIfEEEEv12SSMParamsBwd --------------------------
	.section	.nv.shared._Z25selective_scan_bwd_kernelI32Selective_Scan_bwd_kernel_traitsILi64ELi16ELb0ELb0ELb0ELb1ELb0EN3c108BFloat16ENS1_7complexIfEEEEv12SSMParamsBwd,"aw",@nobits
	.sectionflags	@""
	.align	16
	.zero		1024


//--------------------- .nv.shared._Z25selective_scan_bwd_kernelI32Selective_Scan_bwd_kernel_traitsILi64ELi16ELb0ELb0ELb0ELb1ELb1EN3c108BFloat16ENS1_7complexIfEEEEv12SSMParamsBwd --------------------------
	.section	.nv.shared._Z25selective_scan_bwd_kernelI32Selective_Scan_bwd_kernel_traitsILi64ELi16ELb0ELb0ELb0ELb1ELb1EN3c108BFloat16ENS1_7complexIfEEEEv12SSMParamsBwd,"aw",@nobits
	.sectionflags	@""
	.align	16
	.zero		1024


//--------------------- .nv.shared._Z25selective_scan_bwd_kernelI32Selective_Scan_bwd_kernel_traitsILi64ELi16ELb0ELb0ELb1ELb0ELb0EN3c108BFloat16ENS1_7complexIfEEEEv12SSMParamsBwd --------------------------
	.section	.nv.shared._Z25selective_scan_bwd_kernelI32Selective_Scan_bwd_kernel_traitsILi64ELi16ELb0ELb0ELb1ELb0ELb0EN3c108BFloat16ENS1_7complexIfEEEEv12SSMParamsBwd,"aw",@nobits
	.sectionflags	@""
	.align	16
	.zero		1024


//--------------------- .nv.shared._Z25selective_scan_bwd_kernelI32Selective_Scan_bwd_kernel_traitsILi64ELi16ELb0ELb0ELb1ELb0ELb1EN3c108BFloat16ENS1_7complexIfEEEEv12SSMParamsBwd --------------------------
	.section	.nv.shared._Z25selective_scan_bwd_kernelI32Selective_Scan_bwd_kernel_traitsILi64ELi16ELb0ELb0ELb1ELb0ELb1EN3c108BFloat16ENS1_7complexIfEEEEv12SSMParamsBwd,"aw",@nobits
	.sectionflags	@""
	.align	16
	.zero		1024


//--------------------- .nv.shared._Z25selective_scan_bwd_kernelI32Selective_Scan_bwd_kernel_traitsILi64ELi16ELb0ELb0ELb1ELb1ELb0EN3c108BFloat16ENS1_7complexIfEEEEv12SSMParamsBwd --------------------------
	.section	.nv.shared._Z25selective_scan_bwd_kernelI32Selective_Scan_bwd_kernel_traitsILi64ELi16ELb0ELb0ELb1ELb1ELb0EN3c108BFloat16ENS1_7complexIfEEEEv12SSMParamsBwd,"aw",@nobits
	.sectionflags	@""
	.align	16
	.zero		1024


//--------------------- .nv.shared._Z25selective_scan_bwd_kernelI32Selective_Scan_bwd_kernel_traitsILi64ELi16ELb0ELb0ELb1ELb1ELb1EN3c108BFloat16ENS1_7complexIfEEEEv12SSMParamsBwd --------------------------
	.section	.nv.shared._Z25selective_scan_bwd_kernelI32Selective_Scan_bwd_kernel_traitsILi64ELi16ELb0ELb0ELb1ELb1ELb1EN3c108BFloat16ENS1_7complexIfEEEEv12SSMParamsBwd,"aw",@nobits
	.sectionflags	@""
	.align	16
	.zero		1024


//--------------------- .nv.shared._Z25selective_scan_bwd_kernelI32Selective_Scan_bwd_kernel_traitsILi64ELi16ELb0ELb1ELb0ELb0ELb0EN3c108BFloat16ENS1_7complexIfEEEEv12SSMParamsBwd --------------------------
	.section	.nv.shared._Z25selective_scan_bwd_kernelI32Selective_Scan_bwd_kernel_traitsILi64ELi16ELb0ELb1ELb0ELb0ELb0EN3c108BFloat16ENS1_7complexIfEEEEv12SSMParamsBwd,"aw",@nobits
	.sectionflags	@""
	.align	16
	.zero		1024


//--------------------- .nv.shared._Z25selective_scan_bwd_kernelI32Selective_Scan_bwd_kernel_traitsILi64ELi16ELb0ELb1ELb0ELb0ELb1EN3c108BFloat16ENS1_7complexIfEEEEv12SSMParamsBwd --------------------------
	.section	.nv.shared._Z25selective_scan_bwd_kernelI32Selective_Scan_bwd_kernel_traitsILi64ELi16ELb0ELb1ELb0ELb0ELb1EN3c108BFloat16ENS1_7complexIfEEEEv12SSMParamsBwd,"aw",@nobits
	.sectionflags	@""
	.align	16
	.zero		1024


//--------------------- .nv.shared._Z25selective_scan_bwd_kernelI32Selective_Scan_bwd_kernel_traitsILi64ELi16ELb0ELb1ELb0ELb1ELb0EN3c108BFloat16ENS1_7complexIfEEEEv12SSMParamsBwd --------------------------
	.section	.nv.shared._Z25selective_scan_bwd_kernelI32Selective_Scan_bwd_kernel_traitsILi64ELi16ELb0ELb1ELb0ELb1ELb0EN3c108BFloat16ENS1_7complexIfEEEEv12SSMParamsBwd,"aw",@nobits
	.sectionflags	@""
	.align	16
	.zero		1024


//--------------------- .nv.shared._Z25selective_scan_bwd_kernelI32Selective_Scan_bwd_kernel_traitsILi64ELi16ELb0ELb1ELb0ELb1ELb1EN3c108BFloat16ENS1_7complexIfEEEEv12SSMParamsBwd --------------------------
	.section	.nv.shared._Z25selective_scan_bwd_kernelI32Selective_Scan_bwd_kernel_traitsILi64ELi16ELb0ELb1ELb0ELb1ELb1EN3c108BFloat16ENS1_7complexIfEEEEv12SSMParamsBwd,"aw",@nobits
	.sectionflags	@""
	.align	16
	.zero		1024


//--------------------- .nv.shared._Z25selective_scan_bwd_kernelI32Selective_Scan_bwd_kernel_traitsILi64ELi16ELb0ELb1ELb1ELb0ELb0EN3c108BFloat16ENS1_7complexIfEEEEv12SSMParamsBwd --------------------------
	.section	.nv.shared._Z25selective_scan_bwd_kernelI32Selective_Scan_bwd_kernel_traitsILi64ELi16ELb0ELb1ELb1ELb0ELb0EN3c108BFloat16ENS1_7complexIfEEEEv12SSMParamsBwd,"aw",@nobits
	.sectionflags	@""
	.align	16
	.zero		1024


//--------------------- .nv.shared._Z25selective_scan_bwd_kernelI32Selective_Scan_bwd_kernel_traitsILi64ELi16ELb0ELb1ELb1ELb0ELb1EN3c108BFloat16ENS1_7complexIfEEEEv12SSMParamsBwd --------------------------
	.section	.nv.shared._Z25selective_scan_bwd_kernelI32Selective_Scan_bwd_kernel_traitsILi64ELi16ELb0ELb1ELb1ELb0ELb1EN3c108BFloat16ENS1_7complexIfEEEEv12SSMParamsBwd,"aw",@nobits
	.sectionflags	@""
	.align	16
	.zero		1024


//--------------------- .nv.shared._Z25selective_scan_bwd_kernelI32Selective_Scan_bwd_kernel_traitsILi64ELi16ELb0ELb1ELb1ELb1ELb0EN3c108BFloat16ENS1_7complexIfEEEEv12SSMParamsBwd --------------------------
	.section	.nv.shared._Z25selective_scan_bwd_kernelI32Selective_Scan_bwd_kernel_traitsILi64ELi16ELb0ELb1ELb1ELb1ELb0EN3c108BFloat16ENS1_7complexIfEEEEv12SSMParamsBwd,"aw",@nobits
	.sectionflags	@""
	.align	16
	.zero		1024


//--------------------- .nv.shared._Z25selective_scan_bwd_kernelI32Selective_Scan_bwd_kernel_traitsILi64ELi16ELb0ELb1ELb1ELb1ELb1EN3c108BFloat16ENS1_7complexIfEEEEv12SSMParamsBwd --------------------------
	.section	.nv.shared._Z25selective_scan_bwd_kernelI32Selective_Scan_bwd_kernel_traitsILi64ELi16ELb0ELb1ELb1ELb1ELb1EN3c108BFloat16ENS1_7complexIfEEEEv12SSMParamsBwd,"aw",@nobits
	.sectionflags	@""
	.align	16
	.zero		1024


//--------------------- .nv.shared._Z25selective_scan_bwd_kernelI32Selective_Scan_bwd_kernel_traitsILi64ELi16ELb1ELb0ELb0ELb0ELb0EN3c108BFloat16ENS1_7complexIfEEEEv12SSMParamsBwd --------------------------
	.section	.nv.shared._Z25selective_scan_bwd_kernelI32Selective_Scan_bwd_kernel_traitsILi64ELi16ELb1ELb0ELb0ELb0ELb0EN3c108BFloat16ENS1_7complexIfEEEEv12SSMParamsBwd,"aw",@nobits
	.sectionflags	@""
	.align	16
	.zero		1024


//--------------------- .nv.shared._Z25selective_scan_bwd_kernelI32Selective_Scan_bwd_kernel_traitsILi64ELi16ELb1ELb0ELb0ELb0ELb1EN3c108BFloat16ENS1_7complexIfEEEEv12SSMParamsBwd --------------------------
	.section	.nv.shared._Z25selective_scan_bwd_kernelI32Selective_Scan_bwd_kernel_traitsILi64ELi16ELb1ELb0ELb0ELb0ELb1EN3c108BFloat16ENS1_7complexIfEEEEv12SSMParamsBwd,"aw",@nobits
	.sectionflags	@""
	.align	16
	.zero		1024


//--------------------- .nv.shared._Z25selective_scan_bwd_kernelI32Selective_Scan_bwd_kernel_traitsILi64ELi16ELb1ELb0ELb0ELb1ELb0EN3c108BFloat16ENS1_7complexIfEEEEv12SSMParamsBwd --------------------------
	.section	.nv.shared._Z25selective_scan_bwd_kernelI32Selective_Scan_bwd_kernel_traitsILi64ELi16ELb1ELb0ELb0ELb1ELb0EN3c108BFloat16ENS1_7complexIfEEEEv12SSMParamsBwd,"aw",@nobits
	.sectionflags	@""
	.align	16
	.zero		1024


//--------------------- .nv.shared._Z25selective_scan_bwd_kernelI32Selective_Scan_bwd_kernel_traitsILi64ELi16ELb1ELb0ELb0ELb1ELb1EN3c108BFloat16ENS1_7complexIfEEEEv12SSMParamsBwd --------------------------
	.section	.nv.shared._Z25selective_scan_bwd_kernelI32Selective_Scan_bwd_kernel_traitsILi64ELi16ELb1ELb0ELb0ELb1ELb1EN3c108BFloat16ENS1_7complexIfEEEEv12SSMParamsBwd,"aw",@nobits
	.sectionflags	@""
	.align	16
	.zero		1024


//--------------------- .nv.shared._Z25selective_scan_bwd_kernelI32Selective_Scan_bwd_kernel_traitsILi64ELi16ELb1ELb0ELb1ELb0ELb0EN3c108BFloat16ENS1_7complexIfEEEEv12SSMParamsBwd --------------------------
	.section	.nv.shared._Z25selective_scan_bwd_kernelI32Selective_Scan_bwd_kernel_traitsILi64ELi16ELb1ELb0ELb1ELb0ELb0EN3c108BFloat16ENS1_7complexIfEEEEv12SSMParamsBwd,"aw",@nobits
	.sectionflags	@""
	.align	16
	.zero		1024


//--------------------- .nv.shared._Z25selective_scan_bwd_kernelI32Selective_Scan_bwd_kernel_traitsILi64ELi16ELb1ELb0ELb1ELb0ELb1EN3c108BFloat16ENS1_7complexIfEEEEv12SSMParamsBwd --------------------------
	.section	.nv.shared._Z25selective_scan_bwd_kernelI32Selective_Scan_bwd_kernel_traitsILi64ELi16ELb1ELb0ELb1ELb0ELb1EN3c108BFloat16ENS1_7complexIfEEEEv12SSMParamsBwd,"aw",@nobits
	.sectionflags	@""
	.align	16
	.zero		1024


//--------------------- .nv.shared._Z25selective_scan_bwd_kernelI32Selective_Scan_bwd_kernel_traitsILi64ELi16ELb1ELb0ELb1ELb1ELb0EN3c108BFloat16ENS1_7complexIfEEEEv12SSMParamsBwd --------------------------
	.section	.nv.shared._Z25selective_scan_bwd_kernelI32Selective_Scan_bwd_kernel_traitsILi64ELi16ELb1ELb0ELb1ELb1ELb0EN3c108BFloat16ENS1_7complexIfEEEEv12SSMParamsBwd,"aw",@nobits
	.sectionflags	@""
	.align	16
	.zero		1024


//--------------------- .nv.shared._Z25selective_scan_bwd_kernelI32Selective_Scan_bwd_kernel_traitsILi64ELi16ELb1ELb0ELb1ELb1ELb1EN3c108BFloat16ENS1_7complexIfEEEEv12SSMParamsBwd --------------------------
	.section	.nv.shared._Z25selective_scan_bwd_kernelI32Selective_Scan_bwd_kernel_traitsILi64ELi16ELb1ELb0ELb1ELb1ELb1EN3c108BFloat16ENS1_7complexIfEEEEv12SSMParamsBwd,"aw",@nobits
	.sectionflags	@""
	.align	16
	.zero		1024


//--------------------- .nv.shared._Z25selective_scan_bwd_kernelI32Selective_Scan_bwd_kernel_traitsILi64ELi16ELb1ELb1ELb0ELb0ELb0EN3c108BFloat16ENS1_7complexIfEEEEv12SSMParamsBwd --------------------------
	.section	.nv.shared._Z25selective_scan_bwd_kernelI32Selective_Scan_bwd_kernel_traitsILi64ELi16ELb1ELb1ELb0ELb0ELb0EN3c108BFloat16ENS1_7complexIfEEEEv12SSMParamsBwd,"aw",@nobits
	.sectionflags	@""
	.align	16
	.zero		1024


//--------------------- .nv.shared._Z25selective_scan_bwd_kernelI32Selective_Scan_bwd_kernel_traitsILi64ELi16ELb1ELb1ELb0ELb0ELb1EN3c108BFloat16ENS1_7complexIfEEEEv12SSMParamsBwd --------------------------
	.section	.nv.shared._Z25selective_scan_bwd_kernelI32Selective_Scan_bwd_kernel_traitsILi64ELi16ELb1ELb1ELb0ELb0ELb1EN3c108BFloat16ENS1_7complexIfEEEEv12SSMParamsBwd,"aw",@nobits
	.sectionflags	@""
	.align	16
	.zero		1024


//--------------------- .nv.shared._Z25selective_scan_bwd_kernelI32Selective_Scan_bwd_kernel_traitsILi64ELi16ELb1ELb1ELb0ELb1ELb0EN3c108BFloat16ENS1_7complexIfEEEEv12SSMParamsBwd --------------------------
	.section	.nv.shared._Z25selective_scan_bwd_kernelI32Selective_Scan_bwd_kernel_traitsILi64ELi16ELb1ELb1ELb0ELb1ELb0EN3c108BFloat16ENS1_7complexIfEEEEv12SSMParamsBwd,"aw",@nobits
	.sectionflags	@""
	.align	16
	.zero		1024


//--------------------- .nv.shared._Z25selective_scan_bwd_kernelI32Selective_Scan_bwd_kernel_traitsILi64ELi16ELb1ELb1ELb0ELb1ELb1EN3c108BFloat16ENS1_7complexIfEEEEv12SSMParamsBwd --------------------------
	.section	.nv.shared._Z25selective_scan_bwd_kernelI32Selective_Scan_bwd_kernel_traitsILi64ELi16ELb1ELb1ELb0ELb1ELb1EN3c108BFloat16ENS1_7complexIfEEEEv12SSMParamsBwd,"aw",@nobits
	.sectionflags	@""
	.align	16
	.zero		1024


//--------------------- .nv.shared._Z25selective_scan_bwd_kernelI32Selective_Scan_bwd_kernel_traitsILi64ELi16ELb1ELb1ELb1ELb0ELb0EN3c108BFloat16ENS1_7complexIfEEEEv12SSMParamsBwd --------------------------
	.section	.nv.shared._Z25selective_scan_bwd_kernelI32Selective_Scan_bwd_kernel_traitsILi64ELi16ELb1ELb1ELb1ELb0ELb0EN3c108BFloat16ENS1_7complexIfEEEEv12SSMParamsBwd,"aw",@nobits
	.sectionflags	@""
	.align	16
	.zero		1024


//--------------------- .nv.shared._Z25selective_scan_bwd_kernelI32Selective_Scan_bwd_kernel_traitsILi64ELi16ELb1ELb1ELb1ELb0ELb1EN3c108BFloat16ENS1_7complexIfEEEEv12SSMParamsBwd --------------------------
	.section	.nv.shared._Z25selective_scan_bwd_kernelI32Selective_Scan_bwd_kernel_traitsILi64ELi16ELb1ELb1ELb1ELb0ELb1EN3c108BFloat16ENS1_7complexIfEEEEv12SSMParamsBwd,"aw",@nobits
	.sectionflags	@""
	.align	16
	.zero		1024


//--------------------- .nv.shared._Z25selective_scan_bwd_kernelI32Selective_Scan_bwd_kernel_traitsILi64ELi16ELb1ELb1ELb1ELb1ELb0EN3c108BFloat16ENS1_7complexIfEEEEv12SSMParamsBwd --------------------------
	.section	.nv.shared._Z25selective_scan_bwd_kernelI32Selective_Scan_bwd_kernel_traitsILi64ELi16ELb1ELb1ELb1ELb1ELb0EN3c108BFloat16ENS1_7complexIfEEEEv12SSMParamsBwd,"aw",@nobits
	.sectionflags	@""
	.align	16
	.zero		1024


//--------------------- .nv.shared._Z25selective_scan_bwd_kernelI32Selective_Scan_bwd_kernel_traitsILi64ELi16ELb1ELb1ELb1ELb1ELb1EN3c108BFloat16ENS1_7complexIfEEEEv12SSMParamsBwd --------------------------
	.section	.nv.shared._Z25selective_scan_bwd_kernelI32Selective_Scan_bwd_kernel_traitsILi64ELi16ELb1ELb1ELb1ELb1ELb1EN3c108BFloat16ENS1_7complexIfEEEEv12SSMParamsBwd,"aw",@nobits
	.sectionflags	@""
	.align	16
	.zero		1024


//--------------------- .nv.shared._Z25selective_scan_bwd_kernelI32Selective_Scan_bwd_kernel_traitsILi32ELi16ELb0ELb0ELb0ELb0ELb0EN3c108BFloat16ENS1_7complexIfEEEEv12SSMParamsBwd --------------------------
	.section	.nv.shared._Z25selective_scan_bwd_kernelI32Selective_Scan_bwd_kernel_traitsILi32ELi16ELb0ELb0ELb0ELb0ELb0EN3c108BFloat16ENS1_7complexIfEEEEv12SSMParamsBwd,"aw",@nobits
	.sectionflags	@""
	.align	16
	.zero		1024


//--------------------- .nv.shared._Z25selective_scan_bwd_kernelI32Selective_Scan_bwd_kernel_traitsILi32ELi16ELb0ELb0ELb0ELb0ELb1EN3c108BFloat16ENS1_7complexIfEEEEv12SSMParamsBwd --------------------------
	.section	.nv.shared._Z25selective_scan_bwd_kernelI32Selective_Scan_bwd_kernel_traitsILi32ELi16ELb0ELb0ELb0ELb0ELb1EN3c108BFloat16ENS1_7complexIfEEEEv12SSMParamsBwd,"aw",@nobits
	.sectionflags	@""
	.align	16
	.zero		1024


//--------------------- .nv.shared._Z25selective_scan_bwd_kernelI32Selective_Scan_bwd_kernel_traitsILi32ELi16ELb0ELb0ELb0ELb1ELb0EN3c108BFloat16ENS1_7complexIfEEEEv12SSMParamsBwd --------------------------
	.section	.nv.shared._Z25selective_scan_bwd_kernelI32Selective_Scan_bwd_kernel_traitsILi32ELi16ELb0ELb0ELb0ELb1ELb0EN3c108BFloat16ENS1_7complexIfEEEEv12SSMParamsBwd,"aw",@nobits
	.sectionflags	@""
	.align	16
	.zero		1024


//--------------------- .nv.shared._Z25selective_scan_bwd_kernelI32Selective_Scan_bwd_kernel_traitsILi32ELi16ELb0ELb0ELb0ELb1ELb1EN3c108BFloat16ENS1_7complexIfEEEEv12SSMParamsBwd --------------------------
	.section	.nv.shared._Z25selective_scan_bwd_kernelI32Selective_Scan_bwd_kernel_traitsILi32ELi16ELb0ELb0ELb0ELb1ELb1EN3c108BFloat16ENS1_7complexIfEEEEv12SSMParamsBwd,"aw",@nobits
	.sectionflags	@""
	.align	16
	.zero		1024


//--------------------- .nv.shared._Z25selective_scan_bwd_kernelI32Selective_Scan_bwd_kernel_traitsILi32ELi16ELb0ELb0ELb1ELb0ELb0EN3c108BFloat16ENS1_7complexIfEEEEv12SSMParamsBwd --------------------------
	.section	.nv.shared._Z25selective_scan_bwd_kernelI32Selective_Scan_bwd_kernel_traitsILi32ELi16ELb0ELb0ELb1ELb0ELb0EN3c108BFloat16ENS1_7complexIfEEEEv12SSMParamsBwd,"aw",@nobits
	.sectionflags	@""
	.align	16
	.zero		1024


//--------------------- .nv.shared._Z25selective_scan_bwd_kernelI32Selective_Scan_bwd_kernel_traitsILi32ELi16ELb0ELb0ELb1ELb0ELb1EN3c108BFloat16ENS1_7complexIfEEEEv12SSMParamsBwd --------------------------
	.section	.nv.shared._Z25selective_scan_bwd_kernelI32Selective_Scan_bwd_kernel_traitsILi32ELi16ELb0ELb0ELb1ELb0ELb1EN3c108BFloat16ENS1_7complexIfEEEEv12SSMParamsBwd,"aw",@nobits
	.sectionflags	@""
	.align	16
	.zero		1024


//--------------------- .nv.shared._Z25selective_scan_bwd_kernelI32Selective_Scan_bwd_kernel_traitsILi32ELi16ELb0ELb0ELb1ELb1ELb0EN3c108BFloat16ENS1_7complexIfEEEEv12SSMParamsBwd --------------------------
	.section	.nv.shared._Z25selective_scan_bwd_kernelI32Selective_Scan_bwd_kernel_traitsILi32ELi16ELb0ELb0ELb1ELb1ELb0EN3c108BFloat16ENS1_7complexIfEEEEv12SSMParamsBwd,"aw",@nobits
	.sectionflags	@""
	.align	16
	.zero		1024


//--------------------- .nv.shared._Z25selective_scan_bwd_kernelI32Selective_Scan_bwd_kernel_traitsILi32ELi16ELb0ELb0ELb1ELb1ELb1EN3c108BFloat16ENS1_7complexIfEEEEv12SSMParamsBwd --------------------------
	.section	.nv.shared._Z25selective_scan_bwd_kernelI32Selective_Scan_bwd_kernel_traitsILi32ELi16ELb0ELb0ELb1ELb1ELb1EN3c108BFloat16ENS1_7complexIfEEEEv12SSMParamsBwd,"aw",@nobits
	.sectionflags	@""
	.align	16
	.zero		1024


//--------------------- .nv.shared._Z25selective_scan_bwd_kernelI32Selective_Scan_bwd_kernel_traitsILi32ELi16ELb0ELb1ELb0ELb0ELb0EN3c108BFloat16ENS1_7complexIfEEEEv12SSMParamsBwd --------------------------
	.section	.nv.shared._Z25selective_scan_bwd_kernelI32Selective_Scan_bwd_kernel_traitsILi32ELi16ELb0ELb1ELb0ELb0ELb0EN3c108BFloat16ENS1_7complexIfEEEEv12SSMParamsBwd,"aw",@nobits
	.sectionflags	@""
	.align	16
	.zero		1024


//--------------------- .nv.shared._Z25selective_scan_bwd_kernelI32Selective_Scan_bwd_kernel_traitsILi32ELi16ELb0ELb1ELb0ELb0ELb1EN3c108BFloat16ENS1_7complexIfEEEEv12SSMParamsBwd --------------------------
	.section	.nv.shared._Z25selective_scan_bwd_kernelI32Selective_Scan_bwd_kernel_traitsILi32ELi16ELb0ELb1ELb0ELb0ELb1EN3c108BFloat16ENS1_7complexIfEEEEv12SSMParamsBwd,"aw",@nobits
	.sectionflags	@""
	.align	16
	.zero		1024


//--------------------- .nv.shared._Z25selective_scan_bwd_kernelI32Selective_Scan_bwd_kernel_traitsILi32ELi16ELb0ELb1ELb0ELb1ELb0EN3c108BFloat16ENS1_7complexIfEEEEv12SSMParamsBwd --------------------------
	.section	.nv.shared._Z25selective_scan_bwd_kernelI32Selective_Scan_bwd_kernel_traitsILi32ELi16ELb0ELb1ELb0ELb1ELb0EN3c108BFloat16ENS1_7complexIfEEEEv12SSMParamsBwd,"aw",@nobits
	.sectionflags	@""
	.align	16
	.zero		1024


//--------------------- .nv.shared._Z25selective_scan_bwd_kernelI32Selective_Scan_bwd_kernel_traitsILi32ELi16ELb0ELb1ELb0ELb1ELb1EN3c108BFloat16ENS1_7complexIfEEEEv12SSMParamsBwd --------------------------
	.section	.nv.shared._Z25selective_scan_bwd_kernelI32Selective_Scan_bwd_kernel_traitsILi32ELi16ELb0ELb1ELb0ELb1ELb1EN3c108BFloat16ENS1_7complexIfEEEEv12SSMParamsBwd,"aw",@nobits
	.sectionflags	@""
	.align	16
	.zero		1024


//--------------------- .nv.shared._Z25selective_scan_bwd_kernelI32Selective_Scan_bwd_kernel_traitsILi32ELi16ELb0ELb1ELb1ELb0ELb0EN3c108BFloat16ENS1_7complexIfEEEEv12SSMParamsBwd --------------------------
	.section	.nv.shared._Z25selective_scan_bwd_kernelI32Selective_Scan_bwd_kernel_traitsILi32ELi16ELb0ELb1ELb1ELb0ELb0EN3c108BFloat16ENS1_7complexIfEEEEv12SSMParamsBwd,"aw",@nobits
	.sectionflags	@""
	.align	16
	.zero		1024


//--------------------- .nv.shared._Z25selective_scan_bwd_kernelI32Selective_Scan_bwd_kernel_traitsILi32ELi16ELb0ELb1ELb1ELb0ELb1EN3c108BFloat16ENS1_7complexIfEEEEv12SSMParamsBwd --------------------------
	.section	.nv.shared._Z25selective_scan_bwd_kernelI32Selective_Scan_bwd_kernel_traitsILi32ELi16ELb0ELb1ELb1ELb0ELb1EN3c108BFloat16ENS1_7complexIfEEEEv12SSMParamsBwd,"aw",@nobits
	.sectionflags	@""
	.align	16
	.zero		1024


//--------------------- .nv.shared._Z25selective_scan_bwd_kernelI32Selective_Scan_bwd_kernel_traitsILi32ELi16ELb0ELb1ELb1ELb1ELb0EN3c108BFloat16ENS1_7complexIfEEEEv12SSMParamsBwd --------------------------
	.section	.nv.shared._Z25selective_scan_bwd_kernelI32Selective_Scan_bwd_kernel_traitsILi32ELi16ELb0ELb1ELb1ELb1ELb0EN3c108BFloat16ENS1_7complexIfEEEEv12SSMParamsBwd,"aw",@nobits
	.sectionflags	@""
	.align	16
	.zero		1024


//--------------------- .nv.shared._Z25selective_scan_bwd_kernelI32Selective_Scan_bwd_kernel_traitsILi32ELi16ELb0ELb1ELb1ELb1ELb1EN3c108BFloat16ENS1_7complexIfEEEEv12SSMParamsBwd --------------------------
	.section	.nv.shared._Z25selective_scan_bwd_kernelI32Selective_Scan_bwd_kernel_traitsILi32ELi16ELb0ELb1ELb1ELb1ELb1EN3c108BFloat16ENS1_7complexIfEEEEv12SSMParamsBwd,"aw",@nobits
	.sectionflags	@""
	.align	16
	.zero		1024


//--------------------- .nv.shared._Z25selective_scan_bwd_kernelI32Selective_Scan_bwd_kernel_traitsILi32ELi16ELb1ELb0ELb0ELb0ELb0EN3c108BFloat16ENS1_7complexIfEEEEv12SSMParamsBwd --------------------------
	.section	.nv.shared._Z25selective_scan_bwd_kernelI32Selective_Scan_bwd_kernel_traitsILi32ELi16ELb1ELb0ELb0ELb0ELb0EN3c108BFloat16ENS1_7complexIfEEEEv12SSMParamsBwd,"aw",@nobits
	.sectionflags	@""
	.align	16
	.zero		1024


//--------------------- .nv.shared._Z25selective_scan_bwd_kernelI32Selective_Scan_bwd_kernel_traitsILi32ELi16ELb1ELb0ELb0ELb0ELb1EN3c108BFloat16ENS1_7complexIfEEEEv12SSMParamsBwd --------------------------
	.section	.nv.shared._Z25selective_scan_bwd_kernelI32Selective_Scan_bwd_kernel_traitsILi32ELi16ELb1ELb0ELb0ELb0ELb1EN3c108BFloat16ENS1_7complexIfEEEEv12SSMParamsBwd,"aw",@nobits
	.sectionflags	@""
	.align	16
	.zero		1024


//--------------------- .nv.shared._Z25selective_scan_bwd_kernelI32Selective_Scan_bwd_kernel_traitsILi32ELi16ELb1ELb0ELb0ELb1ELb0EN3c108BFloat16ENS1_7complexIfEEEEv12SSMParamsBwd --------------------------
	.section	.nv.shared._Z25selective_scan_bwd_kernelI32Selective_Scan_bwd_kernel_traitsILi32ELi16ELb1ELb0ELb0ELb1ELb0EN3c108BFloat16ENS1_7complexIfEEEEv12SSMParamsBwd,"aw",@nobits
	.sectionflags	@""
	.align	16
	.zero		1024


//--------------------- .nv.shared._Z25selective_scan_bwd_kernelI32Selective_Scan_bwd_kernel_traitsILi32ELi16ELb1ELb0ELb0ELb1ELb1EN3c108BFloat16ENS1_7complexIfEEEEv12SSMParamsBwd --------------------------
	.section	.nv.shared._Z25selective_scan_bwd_kernelI32Selective_Scan_bwd_kernel_traitsILi32ELi16ELb1ELb0ELb0ELb1ELb1EN3c108BFloat16ENS1_7complexIfEEEEv12SSMParamsBwd,"aw",@nobits
	.sectionflags	@""
	.align	16
	.zero		1024


//--------------------- .nv.shared._Z25selective_scan_bwd_kernelI32Selective_Scan_bwd_kernel_traitsILi32ELi16ELb1ELb0ELb1ELb0ELb0EN3c108BFloat16ENS1_7complexIfEEEEv12SSMParamsBwd --------------------------
	.section	.nv.shared._Z25selective_scan_bwd_kernelI32Selective_Scan_bwd_kernel_traitsILi32ELi16ELb1ELb0ELb1ELb0ELb0EN3c108BFloat16ENS1_7complexIfEEEEv12SSMParamsBwd,"aw",@nobits
	.sectionflags	@""
	.align	16
	.zero		1024


//--------------------- .nv.shared._Z25selective_scan_bwd_kernelI32Selective_Scan_bwd_kernel_traitsILi32ELi16ELb1ELb0ELb1ELb0ELb1EN3c108BFloat16ENS1_7complexIfEEEEv12SSMParamsBwd --------------------------
	.section	.nv.shared._Z25selective_scan_bwd_kernelI32Selective_Scan_bwd_kernel_traitsILi32ELi16ELb1ELb0ELb1ELb0ELb1EN3c108BFloat16ENS1_7complexIfEEEEv12SSMParamsBwd,"aw",@nobits
	.sectionflags	@""
	.align	16
	.zero		1024


//--------------------- .nv.shared._Z25selective_scan_bwd_kernelI32Selective_Scan_bwd_kernel_traitsILi32ELi16ELb1ELb0ELb1ELb1ELb0EN3c108BFloat16ENS1_7complexIfEEEEv12SSMParamsBwd --------------------------
	.section	.nv.shared._Z25selective_scan_bwd_kernelI32Selective_Scan_bwd_kernel_traitsILi32ELi16ELb1ELb0ELb1ELb1ELb0EN3c108BFloat16ENS1_7complexIfEEEEv12SSMParamsBwd,"aw",@nobits
	.sectionflags	@""
	.align	16
	.zero		1024


//--------------------- .nv.shared._Z25selective_scan_bwd_kernelI32Selective_Scan_bwd_kernel_traitsILi32ELi16ELb1ELb0ELb1ELb1ELb1EN3c108BFloat16ENS1_7complexIfEEEEv12SSMParamsBwd --------------------------
	.section	.nv.shared._Z25selective_scan_bwd_kernelI32Selective_Scan_bwd_kernel_traitsILi32ELi16ELb1ELb0ELb1ELb1ELb1EN3c108BFloat16ENS1_7complexIfEEEEv12SSMParamsBwd,"aw",@nobits
	.sectionflags	@""
	.align	16
	.zero		1024


//--------------------- .nv.shared._Z25selective_scan_bwd_kernelI32Selective_Scan_bwd_kernel_traitsILi32ELi16ELb1ELb1ELb0ELb0ELb0EN3c108BFloat16ENS1_7complexIfEEEEv12SSMParamsBwd --------------------------
	.section	.nv.shared._Z25selective_scan_bwd_kernelI32Selective_Scan_bwd_kernel_traitsILi32ELi16ELb1ELb1ELb0ELb0ELb0EN3c108BFloat16ENS1_7complexIfEEEEv12SSMParamsBwd,"aw",@nobits
	.sectionflags	@""
	.align	16
	.zero		1024


//--------------------- .nv.shared._Z25selective_scan_bwd_kernelI32Selective_Scan_bwd_kernel_traitsILi32ELi16ELb1ELb1ELb0ELb0ELb1EN3c108BFloat16ENS1_7complexIfEEEEv12SSMParamsBwd --------------------------
	.section	.nv.shared._Z25selective_scan_bwd_kernelI32Selective_Scan_bwd_kernel_traitsILi32ELi16ELb1ELb1ELb0ELb0ELb1EN3c108BFloat16ENS1_7complexIfEEEEv12SSMParamsBwd,"aw",@nobits
	.sectionflags	@""
	.align	16
	.zero		1024


//--------------------- .nv.shared._Z25selective_scan_bwd_kernelI32Selective_Scan_bwd_kernel_traitsILi32ELi16ELb1ELb1ELb0ELb1ELb0EN3c108BFloat16ENS1_7complexIfEEEEv12SSMParamsBwd --------------------------
	.section	.nv.shared._Z25selective_scan_bwd_kernelI32Selective_Scan_bwd_kernel_traitsILi32ELi16ELb1ELb1ELb0ELb1ELb0EN3c108BFloat16ENS1_7complexIfEEEEv12SSMParamsBwd,"aw",@nobits
	.sectionflags	@""
	.align	16
	.zero		1024


//--------------------- .nv.shared._Z25selective_scan_bwd_kernelI32Selective_Scan_bwd_kernel_traitsILi32ELi16ELb1ELb1ELb0ELb1ELb1EN3c108BFloat16ENS1_7complexIfEEEEv12SSMParamsBwd --------------------------
	.section	.nv.shared._Z25selective_scan_bwd_kernelI32Selective_Scan_bwd_kernel_traitsILi32ELi16ELb1ELb1ELb0ELb1ELb1EN3c108BFloat16ENS1_7complexIfEEEEv12SSMParamsBwd,"aw",@nobits
	.sectionflags	@""
	.align	16
	.zero		1024


//--------------------- .nv.shared._Z25selective_scan_bwd_kernelI32Selective_Scan_bwd_kernel_traitsILi32ELi16ELb1ELb1ELb1ELb0ELb0EN3c108BFloat16ENS1_7complexIfEEEEv12SSMParamsBwd --------------------------
	.section	.nv.shared._Z25selective_scan_bwd_kernelI32Selective_Scan_bwd_kernel_traitsILi32ELi16ELb1ELb1ELb1ELb0ELb0EN3c108BFloat16ENS1_7complexIfEEEEv12SSMParamsBwd,"aw",@nobits
	.sectionflags	@""
	.align	16
	.zero		1024


//--------------------- .nv.shared._Z25selective_scan_bwd_kernelI32Selective_Scan_bwd_kernel_traitsILi32ELi16ELb1ELb1ELb1ELb0ELb1EN3c108BFloat16ENS1_7complexIfEEEEv12SSMParamsBwd --------------------------
	.section	.nv.shared._Z25selective_scan_bwd_kernelI32Selective_Scan_bwd_kernel_traitsILi32ELi16ELb1ELb1ELb1ELb0ELb1EN3c108BFloat16ENS1_7complexIfEEEEv12SSMParamsBwd,"aw",@nobits
	.sectionflags	@""
	.align	16
	.zero		1024


//--------------------- .nv.shared._Z25selective_scan_bwd_kernelI32Selective_Scan_bwd_kernel_traitsILi32ELi16ELb1ELb1ELb1ELb1ELb0EN3c108BFloat16ENS1_7complexIfEEEEv12SSMParamsBwd --------------------------
	.section	.nv.shared._Z25selective_scan_bwd_kernelI32Selective_Scan_bwd_kernel_traitsILi32ELi16ELb1ELb1ELb1ELb1ELb0EN3c108BFloat16ENS1_7complexIfEEEEv12SSMParamsBwd,"aw",@nobits
	.sectionflags	@""
	.align	16
	.zero		1024


//--------------------- .nv.shared._Z25selective_scan_bwd_kernelI32Selective_Scan_bwd_kernel_traitsILi32ELi16ELb1ELb1ELb1ELb1ELb1EN3c108BFloat16ENS1_7complexIfEEEEv12SSMParamsBwd --------------------------
	.section	.nv.shared._Z25selective_scan_bwd_kernelI32Selective_Scan_bwd_kernel_traitsILi32ELi16ELb1ELb1ELb1ELb1ELb1EN3c108BFloat16ENS1_7complexIfEEEEv12SSMParamsBwd,"aw",@nobits
	.sectionflags	@""
	.align	16
	.zero		1024


//--------------------- .nv.shared._Z25selective_scan_bwd_kernelI32Selective_Scan_bwd_kernel_traitsILi32ELi8ELb0ELb0ELb0ELb0ELb0EN3c108BFloat16ENS1_7complexIfEEEEv12SSMParamsBwd --------------------------
	.section	.nv.shared._Z25selective_scan_bwd_kernelI32Selective_Scan_bwd_kernel_traitsILi32ELi8ELb0ELb0ELb0ELb0ELb0EN3c108BFloat16ENS1_7complexIfEEEEv12SSMParamsBwd,"aw",@nobits
	.sectionflags	@""
	.align	16
	.zero		1024


//--------------------- .nv.shared._Z25selective_scan_bwd_kernelI32Selective_Scan_bwd_kernel_traitsILi32ELi8ELb0ELb0ELb0ELb0ELb1EN3c108BFloat16ENS1_7complexIfEEEEv12SSMParamsBwd --------------------------
	.section	.nv.shared._Z25selective_scan_bwd_kernelI32Selective_Scan_bwd_kernel_traitsILi32ELi8ELb0ELb0ELb0ELb0ELb1EN3c108BFloat16ENS1_7complexIfEEEEv12SSMParamsBwd,"aw",@nobits
	.sectionflags	@""
	.align	16
	.zero		1024


//--------------------- .nv.shared._Z25selective_scan_bwd_kernelI32Selective_Scan_bwd_kernel_traitsILi32ELi8ELb0ELb0ELb0ELb1ELb0EN3c108BFloat16ENS1_7complexIfEEEEv12SSMParamsBwd --------------------------
	.section	.nv.shared._Z25selective_scan_bwd_kernelI32Selective_Scan_bwd_kernel_traitsILi32ELi8ELb0ELb0ELb0ELb1ELb0EN3c108BFloat16ENS1_7complexIfEEEEv12SSMParamsBwd,"aw",@nobits
	.sectionflags	@""
	.align	16
	.zero		1024


//--------------------- .nv.shared._Z25selective_scan_bwd_kernelI32Selective_Scan_bwd_kernel_traitsILi32ELi8ELb0ELb0ELb0ELb1ELb1EN3c108BFloat16ENS1_7complexIfEEEEv12SSMParamsBwd --------------------------
	.section	.nv.shared._Z25selective_scan_bwd_kernelI32Selective_Scan_bwd_kernel_traitsILi32ELi8ELb0ELb0ELb0ELb1ELb1EN3c108BFloat16ENS1_7complexIfEEEEv12SSMParamsBwd,"aw",@nobits
	.sectionflags	@""
	.align	16
	.zero		1024


//--------------------- .nv.shared._Z25selective_scan_bwd_kernelI32Selective_Scan_bwd_kernel_traitsILi32ELi8ELb0ELb0ELb1ELb0ELb0EN3c108BFloat16ENS1_7complexIfEEEEv12SSMParamsBwd --------------------------
	.section	.nv.shared._Z25selective_scan_bwd_kernelI32Selective_Scan_bwd_kernel_traitsILi32ELi8ELb0ELb0ELb1ELb0ELb0EN3c108BFloat16ENS1_7complexIfEEEEv12SSMParamsBwd,"aw",@nobits
	.sectionflags	@""
	.align	16
	.zero		1024


//--------------------- .nv.shared._Z25selective_scan_bwd_kernelI32Selective_Scan_bwd_kernel_traitsILi32ELi8ELb0ELb0ELb1ELb0ELb1EN3c108BFloat16ENS1_7complexIfEEEEv12SSMParamsBwd --------------------------
	.section	.nv.shared._Z25selective_scan_bwd_kernelI32Selective_Scan_bwd_kernel_traitsILi32ELi8ELb0ELb0ELb1ELb0ELb1EN3c108BFloat16ENS1_7complexIfEEEEv12SSMParamsBwd,"aw",@nobits
	.sectionflags	@""
	.align	16
	.zero		1024


//--------------------- .nv.shared._Z25selective_scan_bwd_kernelI32Selective_Scan_bwd_kernel_traitsILi32ELi8ELb0ELb0ELb1ELb1ELb0EN3c108BFloat16ENS1_7complexIfEEEEv12SSMParamsBwd --------------------------
	.section	.nv.shared._Z25selective_scan_bwd_kernelI32Selective_Scan_bwd_kernel_traitsILi32ELi8ELb0ELb0ELb1ELb1ELb0EN3c108BFloat16ENS1_7complexIfEEEEv12SSMParamsBwd,"aw",@nobits
	.sectionflags	@""
	.align	16
	.zero		1024


//--------------------- .nv.shared._Z25selective_scan_bwd_kernelI32Selective_Scan_bwd_kernel_traitsILi32ELi8ELb0ELb0ELb1ELb1ELb1EN3c108BFloat16ENS1_7complexIfEEEEv12SSMParamsBwd --------------------------
	.section	.nv.shared._Z25selective_scan_bwd_kernelI32Selective_Scan_bwd_kernel_traitsILi32ELi8ELb0ELb0ELb1ELb1ELb1EN3c108BFloat16ENS1_7complexIfEEEEv12SSMParamsBwd,"aw",@nobits
	.sectionflags	@""
	.align	16
	.zero		1024


//--------------------- .nv.shared._Z25selective_scan_bwd_kernelI32Selective_Scan_bwd_kernel_traitsILi32ELi8ELb0ELb1ELb0ELb0ELb0EN3c108BFloat16ENS1_7complexIfEEEEv12SSMParamsBwd --------------------------
	.section	.nv.shared._Z25selective_scan_bwd_kernelI32Selective_Scan_bwd_kernel_traitsILi32ELi8ELb0ELb1ELb0ELb0ELb0EN3c108BFloat16ENS1_7complexIfEEEEv12SSMParamsBwd,"aw",@nobits
	.sectionflags	@""
	.align	16
	.zero		1024


//--------------------- .nv.shared._Z25selective_scan_bwd_kernelI32Selective_Scan_bwd_kernel_traitsILi32ELi8ELb0ELb1ELb0ELb0ELb1EN3c108BFloat16ENS1_7complexIfEEEEv12SSMParamsBwd --------------------------
	.section	.nv.shared._Z25selective_scan_bwd_kernelI32Selective_Scan_bwd_kernel_traitsILi32ELi8ELb0ELb1ELb0ELb0ELb1EN3c108BFloat16ENS1_7complexIfEEEEv12SSMParamsBwd,"aw",@nobits
	.sectionflags	@""
	.align	16
	.zero		1024


//--------------------- .nv.shared._Z25selective_scan_bwd_kernelI32Selective_Scan_bwd_kernel_traitsILi32ELi8ELb0ELb1ELb0ELb1ELb0EN3c108BFloat16ENS1_7complexIfEEEEv12SSMParamsBwd --------------------------
	.section	.nv.shared._Z25selective_scan_bwd_kernelI32Selective_Scan_bwd_kernel_traitsILi32ELi8ELb0ELb1ELb0ELb1ELb0EN3c108BFloat16ENS1_7complexIfEEEEv12SSMParamsBwd,"aw",@nobits
	.sectionflags	@""
	.align	16
	.zero		1024


//--------------------- .nv.shared._Z25selective_scan_bwd_kernelI32Selective_Scan_bwd_kernel_traitsILi32ELi8ELb0ELb1ELb0ELb1ELb1EN3c108BFloat16ENS1_7complexIfEEEEv12SSMParamsBwd --------------------------
	.section	.nv.shared._Z25selective_scan_bwd_kernelI32Selective_Scan_bwd_kernel_traitsILi32ELi8ELb0ELb1ELb0ELb1ELb1EN3c108BFloat16ENS1_7complexIfEEEEv12SSMParamsBwd,"aw",@nobits
	.sectionflags	@""
	.align	16
	.zero		1024


//--------------------- .nv.shared._Z25selective_scan_bwd_kernelI32Selective_Scan_bwd_kernel_traitsILi32ELi8ELb0ELb1ELb1ELb0ELb0EN3c108BFloat16ENS1_7complexIfEEEEv12SSMParamsBwd --------------------------
	.section	.nv.shared._Z25selective_scan_bwd_kernelI32Selective_Scan_bwd_kernel_traitsILi32ELi8ELb0ELb1ELb1ELb0ELb0EN3c108BFloat16ENS1_7complexIfEEEEv12SSMParamsBwd,"aw",@nobits
	.sectionflags	@""
	.align	16
	.zero		1024


//--------------------- .nv.shared._Z25selective_scan_bwd_kernelI32Selective_Scan_bwd_kernel_traitsILi32ELi8ELb0ELb1ELb1ELb0ELb1EN3c108BFloat16ENS1_7complexIfEEEEv12SSMParamsBwd --------------------------
	.section	.nv.shared._Z25selective_scan_bwd_kernelI32Selective_Scan_bwd_kernel_traitsILi32ELi8ELb0ELb1ELb1ELb0ELb1EN3c108BFloat16ENS1_7complexIfEEEEv12SSMParamsBwd,"aw",@nobits
	.sectionflags	@""
	.align	16
	.zero		1024


//--------------------- .nv.shared._Z25selective_scan_bwd_kernelI32Selective_Scan_bwd_kernel_traitsILi32ELi8ELb0ELb1ELb1ELb1ELb0EN3c108BFloat16ENS1_7complexIfEEEEv12SSMParamsBwd --------------------------
	.section	.nv.shared._Z25selective_scan_bwd_kernelI32Selective_Scan_bwd_kernel_traitsILi32ELi8ELb0ELb1ELb1ELb1ELb0EN3c108BFloat16ENS1_7complexIfEEEEv12SSMParamsBwd,"aw",@nobits
	.sectionflags	@""
	.align	16
	.zero		1024


//--------------------- .nv.shared._Z25selective_scan_bwd_kernelI32Selective_Scan_bwd_kernel_traitsILi32ELi8ELb0ELb1ELb1ELb1ELb1EN3c108BFloat16ENS1_7complexIfEEEEv12SSMParamsBwd --------------------------
	.section	.nv.shared._Z25selective_scan_bwd_kernelI32Selective_Scan_bwd_kernel_traitsILi32ELi8ELb0ELb1ELb1ELb1ELb1EN3c108BFloat16ENS1_7complexIfEEEEv12SSMParamsBwd,"aw",@nobits
	.sectionflags	@""
	.align	16
	.zero		1024


//--------------------- .nv.shared._Z25selective_scan_bwd_kernelI32Selective_Scan_bwd_kernel_traitsILi32ELi8ELb1ELb0ELb0ELb0ELb0EN3c108BFloat16ENS1_7complexIfEEEEv12SSMParamsBwd --------------------------
	.section	.nv.shared._Z25selective_scan_bwd_kernelI32Selective_Scan_bwd_kernel_traitsILi32ELi8ELb1ELb0ELb0ELb0ELb0EN3c108BFloat16ENS1_7complexIfEEEEv12SSMParamsBwd,"aw",@nobits
	.sectionflags	@""
	.align	16
	.zero		1024


//--------------------- .nv.shared._Z25selective_scan_bwd_kernelI32Selective_Scan_bwd_kernel_traitsILi32ELi8ELb1ELb0ELb0ELb0ELb1EN3c108BFloat16ENS1_7complexIfEEEEv12SSMParamsBwd --------------------------
	.section	.nv.shared._Z25selective_scan_bwd_kernelI32Selective_Scan_bwd_kernel_traitsILi32ELi8ELb1ELb0ELb0ELb0ELb1EN3c108BFloat16ENS1_7complexIfEEEEv12SSMParamsBwd,"aw",@nobits
	.sectionflags	@""
	.align	16
	.zero		1024


//--------------------- .nv.shared._Z25selective_scan_bwd_kernelI32Selective_Scan_bwd_kernel_traitsILi32ELi8ELb1ELb0ELb0ELb1ELb0EN3c108BFloat16ENS1_7complexIfEEEEv12SSMParamsBwd --------------------------
	.section	.nv.shared._Z25selective_scan_bwd_kernelI32Selective_Scan_bwd_kernel_traitsILi32ELi8ELb1ELb0ELb0ELb1ELb0EN3c108BFloat16ENS1_7complexIfEEEEv12SSMParamsBwd,"aw",@nobits
	.sectionflags	@""
	.align	16
	.zero		1024


//--------------------- .nv.shared._Z25selective_scan_bwd_kernelI32Selective_Scan_bwd_kernel_traitsILi32ELi8ELb1ELb0ELb0ELb1ELb1EN3c108BFloat16ENS1_7complexIfEEEEv12SSMParamsBwd --------------------------
	.section	.nv.shared._Z25selective_scan_bwd_kernelI32Selective_Scan_bwd_kernel_traitsILi32ELi8ELb1ELb0ELb0ELb1ELb1EN3c108BFloat16ENS1_7complexIfEEEEv12SSMParamsBwd,"aw",@nobits
	.sectionflags	@""
	.align	16
	.zero		1024


//--------------------- .nv.shared._Z25selective_scan_bwd_kernelI32Selective_Scan_bwd_kernel_traitsILi32ELi8ELb1ELb0ELb1ELb0ELb0EN3c108BFloat16ENS1_7complexIfEEEEv12SSMParamsBwd --------------------------
	.section	.nv.shared._Z25selective_scan_bwd_kernelI32Selective_Scan_bwd_kernel_traitsILi32ELi8ELb1ELb0ELb1ELb0ELb0EN3c108BFloat16ENS1_7complexIfEEEEv12SSMParamsBwd,"aw",@nobits
	.sectionflags	@""
	.align	16
	.zero		1024


//--------------------- .nv.shared._Z25selective_scan_bwd_kernelI32Selective_Scan_bwd_kernel_traitsILi32ELi8ELb1ELb0ELb1ELb0ELb1EN3c108BFloat16ENS1_7complexIfEEEEv12SSMParamsBwd --------------------------
	.section	.nv.shared._Z25selective_scan_bwd_kernelI32Selective_Scan_bwd_kernel_traitsILi32ELi8ELb1ELb0ELb1ELb0ELb1EN3c108BFloat16ENS1_7complexIfEEEEv12SSMParamsBwd,"aw",@nobits
	.sectionflags	@""
	.align	16
	.zero		1024


//--------------------- .nv.shared._Z25selective_scan_bwd_kernelI32Selective_Scan_bwd_kernel_traitsILi32ELi8ELb1ELb0ELb1ELb1ELb0EN3c108BFloat16ENS1_7complexIfEEEEv12SSMParamsBwd --------------------------
	.section	.nv.shared._Z25selective_scan_bwd_kernelI32Selective_Scan_bwd_kernel_traitsILi32ELi8ELb1ELb0ELb1ELb1ELb0EN3c108BFloat16ENS1_7complexIfEEEEv12SSMParamsBwd,"aw",@nobits
	.sectionflags	@""
	.align	16
	.zero		1024


//--------------------- .nv.shared._Z25selective_scan_bwd_kernelI32Selective_Scan_bwd_kernel_traitsILi32ELi8ELb1ELb0ELb1ELb1ELb1EN3c108BFloat16ENS1_7complexIfEEEEv12SSMParamsBwd --------------------------
	.section	.nv.shared._Z25selective_scan_bwd_kernelI32Selective_Scan_bwd_kernel_traitsILi32ELi8ELb1ELb0ELb1ELb1ELb1EN3c108BFloat16ENS1_7complexIfEEEEv12SSMParamsBwd,"aw",@nobits
	.sectionflags	@""
	.align	16
	.zero		1024


//--------------------- .nv.shared._Z25selective_scan_bwd_kernelI32Selective_Scan_bwd_kernel_traitsILi32ELi8ELb1ELb1ELb0ELb0ELb0EN3c108BFloat16ENS1_7complexIfEEEEv12SSMParamsBwd --------------------------
	.section	.nv.shared._Z25selective_scan_bwd_kernelI32Selective_Scan_bwd_kernel_traitsILi32ELi8ELb1ELb1ELb0ELb0ELb0EN3c108BFloat16ENS1_7complexIfEEEEv12SSMParamsBwd,"aw",@nobits
	.sectionflags	@""
	.align	16
	.zero		1024


//--------------------- .nv.shared._Z25selective_scan_bwd_kernelI32Selective_Scan_bwd_kernel_traitsILi32ELi8ELb1ELb1ELb0ELb0ELb1EN3c108BFloat16ENS1_7complexIfEEEEv12SSMParamsBwd --------------------------
	.section	.nv.shared._Z25selective_scan_bwd_kernelI32Selective_Scan_bwd_kernel_traitsILi32ELi8ELb1ELb1ELb0ELb0ELb1EN3c108BFloat16ENS1_7complexIfEEEEv12SSMParamsBwd,"aw",@nobits
	.sectionflags	@""
	.align	16
	.zero		1024


//--------------------- .nv.shared._Z25selective_scan_bwd_kernelI32Selective_Scan_bwd_kernel_traitsILi32ELi8ELb1ELb1ELb0ELb1ELb0EN3c108BFloat16ENS1_7complexIfEEEEv12SSMParamsBwd --------------------------
	.section	.nv.shared._Z25selective_scan_bwd_kernelI32Selective_Scan_bwd_kernel_traitsILi32ELi8ELb1ELb1ELb0ELb1ELb0EN3c108BFloat16ENS1_7complexIfEEEEv12SSMParamsBwd,"aw",@nobits
	.sectionflags	@""
	.align	16
	.zero		1024


//--------------------- .nv.shared._Z25selective_scan_bwd_kernelI32Selective_Scan_bwd_kernel_traitsILi32ELi8ELb1ELb1ELb0ELb1ELb1EN3c108BFloat16ENS1_7complexIfEEEEv12SSMParamsBwd --------------------------
	.section	.nv.shared._Z25selective_scan_bwd_kernelI32Selective_Scan_bwd_kernel_traitsILi32ELi8ELb1ELb1ELb0ELb1ELb1EN3c108BFloat16ENS1_7complexIfEEEEv12SSMParamsBwd,"aw",@nobits
	.sectionflags	@""
	.align	16
	.zero		1024


//--------------------- .nv.shared._Z25selective_scan_bwd_kernelI32Selective_Scan_bwd_kernel_traitsILi32ELi8ELb1ELb1ELb1ELb0ELb0EN3c108BFloat16ENS1_7complexIfEEEEv12SSMParamsBwd --------------------------
	.section	.nv.shared._Z25selective_scan_bwd_kernelI32Selective_Scan_bwd_kernel_traitsILi32ELi8ELb1ELb1ELb1ELb0ELb0EN3c108BFloat16ENS1_7complexIfEEEEv12SSMParamsBwd,"aw",@nobits
	.sectionflags	@""
	.align	16
	.zero		1024


//--------------------- .nv.shared._Z25selective_scan_bwd_kernelI32Selective_Scan_bwd_kernel_traitsILi32ELi8ELb1ELb1ELb1ELb0ELb1EN3c108BFloat16ENS1_7complexIfEEEEv12SSMParamsBwd --------------------------
	.section	.nv.shared._Z25selective_scan_bwd_kernelI32Selective_Scan_bwd_kernel_traitsILi32ELi8ELb1ELb1ELb1ELb0ELb1EN3c108BFloat16ENS1_7complexIfEEEEv12SSMParamsBwd,"aw",@nobits
	.sectionflags	@""
	.align	16
	.zero		1024


//--------------------- .nv.shared._Z25selective_scan_bwd_kernelI32Selective_Scan_bwd_kernel_traitsILi32ELi8ELb1ELb1ELb1ELb1ELb0EN3c108BFloat16ENS1_7complexIfEEEEv12SSMParamsBwd --------------------------
	.section	.nv.shared._Z25selective_scan_bwd_kernelI32Selective_Scan_bwd_kernel_traitsILi32ELi8ELb1ELb1ELb1ELb1ELb0EN3c108BFloat16ENS1_7complexIfEEEEv12SSMParamsBwd,"aw",@nobits
	.sectionflags	@""
	.align	16
	.zero		1024


//--------------------- .nv.shared._Z25selective_scan_bwd_kernelI32Selective_Scan_bwd_kernel_traitsILi32ELi8ELb1ELb1ELb1ELb1ELb1EN3c108BFloat16ENS1_7complexIfEEEEv12SSMParamsBwd --------------------------
	.section	.nv.shared._Z25selective_scan_bwd_kernelI32Selective_Scan_bwd_kernel_traitsILi32ELi8ELb1ELb1ELb1ELb1ELb1EN3c108BFloat16ENS1_7complexIfEEEEv12SSMParamsBwd,"aw",@nobits
	.sectionflags	@""
	.align	16
	.zero		1024


//--------------------- .nv.shared._Z25selective_scan_bwd_kernelI32Selective_Scan_bwd_kernel_traitsILi32ELi4ELb0ELb0ELb0ELb0ELb0EN3c108BFloat16ENS1_7complexIfEEEEv12SSMParamsBwd --------------------------
	.section	.nv.shared._Z25selective_scan_bwd_kernelI32Selective_Scan_bwd_kernel_traitsILi32ELi4ELb0ELb0ELb0ELb0ELb0EN3c108BFloat16ENS1_7complexIfEEEEv12SSMParamsBwd,"aw",@nobits
	.sectionflags	@""
	.align	16
	.zero		1024


//--------------------- .nv.shared._Z25selective_scan_bwd_kernelI32Selective_Scan_bwd_kernel_traitsILi32ELi4ELb0ELb0ELb0ELb0ELb1EN3c108BFloat16ENS1_7complexIfEEEEv12SSMParamsBwd --------------------------
	.section	.nv.shared._Z25selective_scan_bwd_kernelI32Selective_Scan_bwd_kernel_traitsILi32ELi4ELb0ELb0ELb0ELb0ELb1EN3c108BFloat16ENS1_7complexIfEEEEv12SSMParamsBwd,"aw",@nobits
	.sectionflags	@""
	.align	16
	.zero		1024


//--------------------- .nv.shared._Z25selective_scan_bwd_kernelI32Selective_Scan_bwd_kernel_traitsILi32ELi4ELb0ELb0ELb0ELb1ELb0EN3c108BFloat16ENS1_7complexIfEEEEv12SSMParamsBwd --------------------------
	.section	.nv.shared._Z25selective_scan_bwd_kernelI32Selective_Scan_bwd_kernel_traitsILi32ELi4ELb0ELb0ELb0ELb1ELb0EN3c108BFloat16ENS1_7complexIfEEEEv12SSMParamsBwd,"aw",@nobits
	.sectionflags	@""
	.align	16
	.zero		1024


//--------------------- .nv.shared._Z25selective_scan_bwd_kernelI32Selective_Scan_bwd_kernel_traitsILi32ELi4ELb0ELb0ELb0ELb1ELb1EN3c108BFloat16ENS1_7complexIfEEEEv12SSMParamsBwd --------------------------
	.section	.nv.shared._Z25selective_scan_bwd_kernelI32Selective_Scan_bwd_kernel_traitsILi32ELi4ELb0ELb0ELb0ELb1ELb1EN3c108BFloat16ENS1_7complexIfEEEEv12SSMParamsBwd,"aw",@nobits
	.sectionflags	@""
	.align	16
	.zero		1024


//--------------------- .nv.shared._Z25selective_scan_bwd_kernelI32Selective_Scan_bwd_kernel_traitsILi32ELi4ELb0ELb0ELb1ELb0ELb0EN3c108BFloat16ENS1_7complexIfEEEEv12SSMParamsBwd --------------------------
	.section	.nv.shared._Z25selective_scan_bwd_kernelI32Selective_Scan_bwd_kernel_traitsILi32ELi4ELb0ELb0ELb1ELb0ELb0EN3c108BFloat16ENS1_7complexIfEEEEv12SSMParamsBwd,"aw",@nobits
	.sectionflags	@""
	.align	16
	.zero		1024


//--------------------- .nv.shared._Z25selective_scan_bwd_kernelI32Selective_Scan_bwd_kernel_traitsILi32ELi4ELb0ELb0ELb1ELb0ELb1EN3c108BFloat16ENS1_7complexIfEEEEv12SSMParamsBwd --------------------------
	.section	.nv.shared._Z25selective_scan_bwd_kernelI32Selective_Scan_bwd_kernel_traitsILi32ELi4ELb0ELb0ELb1ELb0ELb1EN3c108BFloat16ENS1_7complexIfEEEEv12SSMParamsBwd,"aw",@nobits
	.sectionflags	@""
	.align	16
	.zero		1024


//--------------------- .nv.shared._Z25selective_scan_bwd_kernelI32Selective_Scan_bwd_kernel_traitsILi32ELi4ELb0ELb0ELb1ELb1ELb0EN3c108BFloat16ENS1_7complexIfEEEEv12SSMParamsBwd --------------------------
	.section	.nv.shared._Z25selective_scan_bwd_kernelI32Selective_Scan_bwd_kernel_traitsILi32ELi4ELb0ELb0ELb1ELb1ELb0EN3c108BFloat16ENS1_7complexIfEEEEv12SSMParamsBwd,"aw",@nobits
	.sectionflags	@""
	.align	16
	.zero		1024


//--------------------- .nv.shared._Z25selective_scan_bwd_kernelI32Selective_Scan_bwd_kernel_traitsILi32ELi4ELb0ELb0ELb1ELb1ELb1EN3c108BFloat16ENS1_7complexIfEEEEv12SSMParamsBwd --------------------------
	.section	.nv.shared._Z25selective_scan_bwd_kernelI32Selective_Scan_bwd_kernel_traitsILi32ELi4ELb0ELb0ELb1ELb1ELb1EN3c108BFloat16ENS1_7complexIfEEEEv12SSMParamsBwd,"aw",@nobits
	.sectionflags	@""
	.align	16
	.zero		1024


//--------------------- .nv.shared._Z25selective_scan_bwd_kernelI32Selective_Scan_bwd_kernel_traitsILi32ELi4ELb0ELb1ELb0ELb0ELb0EN3c108BFloat16ENS1_7complexIfEEEEv12SSMParamsBwd --------------------------
	.section	.nv.shared._Z25selective_scan_bwd_kernelI32Selective_Scan_bwd_kernel_traitsILi32ELi4ELb0ELb1ELb0ELb0ELb0EN3c108BFloat16ENS1_7complexIfEEEEv12SSMParamsBwd,"aw",@nobits
	.sectionflags	@""
	.align	16
	.zero		1024


//--------------------- .nv.shared._Z25selective_scan_bwd_kernelI32Selective_Scan_bwd_kernel_traitsILi32ELi4ELb0ELb1ELb0ELb0ELb1EN3c108BFloat16ENS1_7complexIfEEEEv12SSMParamsBwd --------------------------
	.section	.nv.shared._Z25selective_scan_bwd_kernelI32Selective_Scan_bwd_kernel_traitsILi32ELi4ELb0ELb1ELb0ELb0ELb1EN3c108BFloat16ENS1_7complexIfEEEEv12SSMParamsBwd,"aw",@nobits
	.sectionflags	@""
	.align	16
	.zero		1024


//--------------------- .nv.shared._Z25selective_scan_bwd_kernelI32Selective_Scan_bwd_kernel_traitsILi32ELi4ELb0ELb1ELb0ELb1ELb0EN3c108BFloat16ENS1_7complexIfEEEEv12SSMParamsBwd --------------------------
	.section	.nv.shared._Z25selective_scan_bwd_kernelI32Selective_Scan_bwd_kernel_traitsILi32ELi4ELb0ELb1ELb0ELb1ELb0EN3c108BFloat16ENS1_7complexIfEEEEv12SSMParamsBwd,"aw",@nobits
	.sectionflags	@""
	.align	16
	.zero		1024


//--------------------- .nv.shared._Z25selective_scan_bwd_kernelI32Selective_Scan_bwd_kernel_traitsILi32ELi4ELb0ELb1ELb0ELb1ELb1EN3c108BFloat16ENS1_7complexIfEEEEv12SSMParamsBwd --------------------------
	.section	.nv.shared._Z25selective_scan_bwd_kernelI32Selective_Scan_bwd_kernel_traitsILi32ELi4ELb0ELb1ELb0ELb1ELb1EN3c108BFloat16ENS1_7complexIfEEEEv12SSMParamsBwd,"aw",@nobits
	.sectionflags	@""
	.align	16
	.zero		1024


//--------------------- .nv.shared._Z25selective_scan_bwd_kernelI32Selective_Scan_bwd_kernel_traitsILi32ELi4ELb0ELb1ELb1ELb0ELb0EN3c108BFloat16ENS1_7complexIfEEEEv12SSMParamsBwd --------------------------
	.section	.nv.shared._Z25selective_scan_bwd_kernelI32Selective_Scan_bwd_kernel_traitsILi32ELi4ELb0ELb1ELb1ELb0ELb0EN3c108BFloat16ENS1_7complexIfEEEEv12SSMParamsBwd,"aw",@nobits
	.sectionflags	@""
	.align	16
	.zero		1024


//--------------------- .nv.shared._Z25selective_scan_bwd_kernelI32Selective_Scan_bwd_kernel_traitsILi32ELi4ELb0ELb1ELb1ELb0ELb1EN3c108BFloat16ENS1_7complexIfEEEEv12SSMParamsBwd --------------------------
	.section	.nv.shared._Z25selective_scan_bwd_kernelI32Selective_Scan_bwd_kernel_traitsILi32ELi4ELb0ELb1ELb1ELb0ELb1EN3c108BFloat16ENS1_7complexIfEEEEv12SSMParamsBwd,"aw",@nobits
	.sectionflags	@""
	.align	16
	.zero		1024


//--------------------- .nv.shared._Z25selective_scan_bwd_kernelI32Selective_Scan_bwd_kernel_traitsILi32ELi4ELb0ELb1ELb1ELb1ELb0EN3c108BFloat16ENS1_7complexIfEEEEv12SSMParamsBwd --------------------------
	.section	.nv.shared._Z25selective_scan_bwd_kernelI32Selective_Scan_bwd_kernel_traitsILi32ELi4ELb0ELb1ELb1ELb1ELb0EN3c108BFloat16ENS1_7complexIfEEEEv12SSMParamsBwd,"aw",@nobits
	.sectionflags	@""
	.align	16
	.zero		1024


//--------------------- .nv.shared._Z25selective_scan_bwd_kernelI32Selective_Scan_bwd_kernel_traitsILi32ELi4ELb0ELb1ELb1ELb1ELb1EN3c108BFloat16ENS1_7complexIfEEEEv12SSMParamsBwd --------------------------
	.section	.nv.shared._Z25selective_scan_bwd_kernelI32Selective_Scan_bwd_kernel_traitsILi32ELi4ELb0ELb1ELb1ELb1ELb1EN3c108BFloat16ENS1_7complexIfEEEEv12SSMParamsBwd,"aw",@nobits
	.sectionflags	@""
	.align	16
	.zero		1024


//--------------------- .nv.shared._Z25selective_scan_bwd_kernelI32Selective_Scan_bwd_kernel_traitsILi32ELi4ELb1ELb0ELb0ELb0ELb0EN3c108BFloat16ENS1_7complexIfEEEEv12SSMParamsBwd --------------------------
	.section	.nv.shared._Z25selective_scan_bwd_kernelI32Selective_Scan_bwd_kernel_traitsILi32ELi4ELb1ELb0ELb0ELb0ELb0EN3c108BFloat16ENS1_7complexIfEEEEv12SSMParamsBwd,"aw",@nobits
	.sectionflags	@""
	.align	16
	.zero		1024


//--------------------- .nv.shared._Z25selective_scan_bwd_kernelI32Selective_Scan_bwd_kernel_traitsILi32ELi4ELb1ELb0ELb0ELb0ELb1EN3c108BFloat16ENS1_7complexIfEEEEv12SSMParamsBwd --------------------------
	.section	.nv.shared._Z25selective_scan_bwd_kernelI32Selective_Scan_bwd_kernel_traitsILi32ELi4ELb1ELb0ELb0ELb0ELb1EN3c108BFloat16ENS1_7complexIfEEEEv12SSMParamsBwd,"aw",@nobits
	.sectionflags	@""
	.align	16
	.zero		1024


//--------------------- .nv.shared._Z25selective_scan_bwd_kernelI32Selective_Scan_bwd_kernel_traitsILi32ELi4ELb1ELb0ELb0ELb1ELb0EN3c108BFloat16ENS1_7complexIfEEEEv12SSMParamsBwd --------------------------
	.section	.nv.shared._Z25selective_scan_bwd_kernelI32Selective_Scan_bwd_kernel_traitsILi32ELi4ELb1ELb0ELb0ELb1ELb0EN3c108BFloat16ENS1_7complexIfEEEEv12SSMParamsBwd,"aw",@nobits
	.sectionflags	@""
	.align	16
	.zero		1024


//--------------------- .nv.shared._Z25selective_scan_bwd_kernelI32Selective_Scan_bwd_kernel_traitsILi32ELi4ELb1ELb0ELb0ELb1ELb1EN3c108BFloat16ENS1_7complexIfEEEEv12SSMParamsBwd --------------------------
	.section	.nv.shared._Z25selective_scan_bwd_kernelI32Selective_Scan_bwd_kernel_traitsILi32ELi4ELb1ELb0ELb0ELb1ELb1EN3c108BFloat16ENS1_7complexIfEEEEv12SSMParamsBwd,"aw",@nobits
	.sectionflags	@""
	.align	16
	.zero		1024


//--------------------- .nv.shared._Z25selective_scan_bwd_kernelI32Selective_Scan_bwd_kernel_traitsILi32ELi4ELb1ELb0ELb1ELb0ELb0EN3c108BFloat16ENS1_7complexIfEEEEv12SSMParamsBwd --------------------------
	.section	.nv.shared._Z25selective_scan_bwd_kernelI32Selective_Scan_bwd_kernel_traitsILi32ELi4ELb1ELb0ELb1ELb0ELb0EN3c108BFloat16ENS1_7complexIfEEEEv12SSMParamsBwd,"aw",@nobits
	.sectionflags	@""
	.align	16
	.zero		1024


//--------------------- .nv.shared._Z25selective_scan_bwd_kernelI32Selective_Scan_bwd_kernel_traitsILi32ELi4ELb1ELb0ELb1ELb0ELb1EN3c108BFloat16ENS1_7complexIfEEEEv12SSMParamsBwd --------------------------
	.section	.nv.shared._Z25selective_scan_bwd_kernelI32Selective_Scan_bwd_kernel_traitsILi32ELi4ELb1ELb0ELb1ELb0ELb1EN3c108BFloat16ENS1_7complexIfEEEEv12SSMParamsBwd,"aw",@nobits
	.sectionflags	@""
	.align	16
	.zero		1024


//--------------------- .nv.shared._Z25selective_scan_bwd_kernelI32Selective_Scan_bwd_kernel_traitsILi32ELi4ELb1ELb0ELb1ELb1ELb0EN3c108BFloat16ENS1_7complexIfEEEEv12SSMParamsBwd --------------------------
	.section	.nv.shared._Z25selective_scan_bwd_kernelI32Selective_Scan_bwd_kernel_traitsILi32ELi4ELb1ELb0ELb1ELb1ELb0EN3c108BFloat16ENS1_7complexIfEEEEv12SSMParamsBwd,"aw",@nobits
	.sectionflags	@""
	.align	16
	.zero		1024


//--------------------- .nv.shared._Z25selective_scan_bwd_kernelI32Selective_Scan_bwd_kernel_traitsILi32ELi4ELb1ELb0ELb1ELb1ELb1EN3c108BFloat16ENS1_7complexIfEEEEv12SSMParamsBwd --------------------------
	.section	.nv.shared._Z25selective_scan_bwd_kernelI32Selective_Scan_bwd_kernel_traitsILi32ELi4ELb1ELb0ELb1ELb1ELb1EN3c108BFloat16ENS1_7complexIfEEEEv12SSMParamsBwd,"aw",@nobits
	.sectionflags	@""
	.align	16
	.zero		1024


//--------------------- .nv.shared._Z25selective_scan_bwd_kernelI32Selective_Scan_bwd_kernel_traitsILi32ELi4ELb1ELb1ELb0ELb0ELb0EN3c108BFloat16ENS1_7complexIfEEEEv12SSMParamsBwd --------------------------
	.section	.nv.shared._Z25selective_scan_bwd_kernelI32Selective_Scan_bwd_kernel_traitsILi32ELi4ELb1ELb1ELb0ELb0ELb0EN3c108BFloat16ENS1_7complexIfEEEEv12SSMParamsBwd,"aw",@nobits
	.sectionflags	@""
	.align	16
	.zero		1024


//--------------------- .nv.shared._Z25selective_scan_bwd_kernelI32Selective_Scan_bwd_kernel_traitsILi32ELi4ELb1ELb1ELb0ELb0ELb1EN3c108BFloat16ENS1_7complexIfEEEEv12SSMParamsBwd --------------------------
	.section	.nv.shared._Z25selective_scan_bwd_kernelI32Selective_Scan_bwd_kernel_traitsILi32ELi4ELb1ELb1ELb0ELb0ELb1EN3c108BFloat16ENS1_7complexIfEEEEv12SSMParamsBwd,"aw",@nobits
	.sectionflags	@""
	.align	16
	.zero		1024


//--------------------- .nv.shared._Z25selective_scan_bwd_kernelI32Selective_Scan_bwd_kernel_traitsILi32ELi4ELb1ELb1ELb0ELb1ELb0EN3c108BFloat16ENS1_7complexIfEEEEv12SSMParamsBwd --------------------------
	.section	.nv.shared._Z25selective_scan_bwd_kernelI32Selective_Scan_bwd_kernel_traitsILi32ELi4ELb1ELb1ELb0ELb1ELb0EN3c108BFloat16ENS1_7complexIfEEEEv12SSMParamsBwd,"aw",@nobits
	.sectionflags	@""
	.align	16
	.zero		1024


//--------------------- .nv.shared._Z25selective_scan_bwd_kernelI32Selective_Scan_bwd_kernel_traitsILi32ELi4ELb1ELb1ELb0ELb1ELb1EN3c108BFloat16ENS1_7complexIfEEEEv12SSMParamsBwd --------------------------
	.section	.nv.shared._Z25selective_scan_bwd_kernelI32Selective_Scan_bwd_kernel_traitsILi32ELi4ELb1ELb1ELb0ELb1ELb1EN3c108BFloat16ENS1_7complexIfEEEEv12SSMParamsBwd,"aw",@nobits
	.sectionflags	@""
	.align	16
	.zero		1024


//--------------------- .nv.shared._Z25selective_scan_bwd_kernelI32Selective_Scan_bwd_kernel_traitsILi32ELi4ELb1ELb1ELb1ELb0ELb0EN3c108BFloat16ENS1_7complexIfEEEEv12SSMParamsBwd --------------------------
	.section	.nv.shared._Z25selective_scan_bwd_kernelI32Selective_Scan_bwd_kernel_traitsILi32ELi4ELb1ELb1ELb1ELb0ELb0EN3c108BFloat16ENS1_7complexIfEEEEv12SSMParamsBwd,"aw",@nobits
	.sectionflags	@""
	.align	16
	.zero		1024


//--------------------- .nv.shared._Z25selective_scan_bwd_kernelI32Selective_Scan_bwd_kernel_traitsILi32ELi4ELb1ELb1ELb1ELb0ELb1EN3c108BFloat16ENS1_7complexIfEEEEv12SSMParamsBwd --------------------------
	.section	.nv.shared._Z25selective_scan_bwd_kernelI32Selective_Scan_bwd_kernel_traitsILi32ELi4ELb1ELb1ELb1ELb0ELb1EN3c108BFloat16ENS1_7complexIfEEEEv12SSMParamsBwd,"aw",@nobits
	.sectionflags	@""
	.align	16
	.zero		1024


//--------------------- .nv.shared._Z25selective_scan_bwd_kernelI32Selective_Scan_bwd_kernel_traitsILi32ELi4ELb1ELb1ELb1ELb1ELb0EN3c108BFloat16ENS1_7complexIfEEEEv12SSMParamsBwd --------------------------
	.section	.nv.shared._Z25selective_scan_bwd_kernelI32Selective_Scan_bwd_kernel_traitsILi32ELi4ELb1ELb1ELb1ELb1ELb0EN3c108BFloat16ENS1_7complexIfEEEEv12SSMParamsBwd,"aw",@nobits
	.sectionflags	@""
	.align	16
	.zero		1024


//--------------------- .nv.shared._Z25selective_scan_bwd_kernelI32Selective_Scan_bwd_kernel_traitsILi32ELi4ELb1ELb1ELb1ELb1ELb1EN3c108BFloat16ENS1_7complexIfEEEEv12SSMParamsBwd --------------------------
	.section	.nv.shared._Z25selective_scan_bwd_kernelI32Selective_Scan_bwd_kernel_traitsILi32ELi4ELb1ELb1ELb1ELb1ELb1EN3c108BFloat16ENS1_7complexIfEEEEv12SSMParamsBwd,"aw",@nobits
	.sectionflags	@""
	.align	16
	.zero		1024


//--------------------- .nv.constant0._Z25selective_scan_bwd_kernelI32Selective_Scan_bwd_kernel_traitsILi128ELi16ELb0ELb0ELb0ELb0ELb0EN3c108BFloat16ENS1_7complexIfEEEEv12SSMParamsBwd --------------------------
	.section	.nv.constant0._Z25selective_scan_bwd_kernelI32Selective_Scan_bwd_kernel_traitsILi128ELi16ELb0ELb0ELb0ELb0ELb0EN3c108BFloat16ENS1_7complexIfEEEEv12SSMParamsBwd,"a",@progbits
	.sectionflags	@""
	.align	4
.nv.constant0._Z25selective_scan_bwd_kernelI32Selective_Scan_bwd_kernel_traitsILi128ELi16ELb0ELb0ELb0ELb0ELb0EN3c108BFloat16ENS1_7complexIfEEEEv12SSMParamsBwd:
	.zero		1392


//--------------------- .nv.constant0._Z25selective_scan_bwd_kernelI32Selective_Scan_bwd_kernel_traitsILi128ELi16ELb0ELb0ELb0ELb0ELb1EN3c108BFloat16ENS1_7complexIfEEEEv12SSMParamsBwd --------------------------
	.section	.nv.constant0._Z25selective_scan_bwd_kernelI32Selective_Scan_bwd_kernel_traitsILi128ELi16ELb0ELb0ELb0ELb0ELb1EN3c108BFloat16ENS1_7complexIfEEEEv12SSMParamsBwd,"a",@progbits
	.sectionflags	@""
	.align	4
.nv.constant0._Z25selective_scan_bwd_kernelI32Selective_Scan_bwd_kernel_traitsILi128ELi16ELb0ELb0ELb0ELb0ELb1EN3c108BFloat16ENS1_7complexIfEEEEv12SSMParamsBwd:
	.zero		1392


//--------------------- .nv.constant0._Z25selective_scan_bwd_kernelI32Selective_Scan_bwd_kernel_traitsILi128ELi16ELb0ELb0ELb0ELb1ELb0EN3c108BFloat16ENS1_7complexIfEEEEv12SSMParamsBwd --------------------------
	.section	.nv.constant0._Z25selective_scan_bwd_kernelI32Selective_Scan_bwd_kernel_traitsILi128ELi16ELb0ELb0ELb0ELb1ELb0EN3c108BFloat16ENS1_7complexIfEEEEv12SSMParamsBwd,"a",@progbits
	.sectionflags	@""
	.align	4
.nv.constant0._Z25selective_scan_bwd_kernelI32Selective_Scan_bwd_kernel_traitsILi128ELi16ELb0ELb0ELb0ELb1ELb0EN3c108BFloat16ENS1_7complexIfEEEEv12SSMParamsBwd:
	.zero		1392


//--------------------- .nv.constant0._Z25selective_scan_bwd_kernelI32Selective_Scan_bwd_kernel_traitsILi128ELi16ELb0ELb0ELb0ELb1ELb1EN3c108BFloat16ENS1_7complexIfEEEEv12SSMParamsBwd --------------------------
	.section	.nv.constant0._Z25selective_scan_bwd_kernelI32Selective_Scan_bwd_kernel_traitsILi128ELi16ELb0ELb0ELb0ELb1ELb1EN3c108BFloat16ENS1_7complexIfEEEEv12SSMParamsBwd,"a",@progbits
	.sectionflags	@""
	.align	4
.nv.constant0._Z25selective_scan_bwd_kernelI32Selective_Scan_bwd_kernel_traitsILi128ELi16ELb0ELb0ELb0ELb1ELb1EN3c108BFloat16ENS1_7complexIfEEEEv12SSMParamsBwd:
	.zero		1392


//--------------------- .nv.constant0._Z25selective_scan_bwd_kernelI32Selective_Scan_bwd_kernel_traitsILi128ELi16ELb0ELb0ELb1ELb0ELb0EN3c108BFloat16ENS1_7complexIfEEEEv12SSMParamsBwd --------------------------
	.section	.nv.constant0._Z25selective_scan_bwd_kernelI32Selective_Scan_bwd_kernel_traitsILi128ELi16ELb0ELb0ELb1ELb0ELb0EN3c108BFloat16ENS1_7complexIfEEEEv12SSMParamsBwd,"a",@progbits
	.sectionflags	@""
	.align	4
.nv.constant0._Z25selective_scan_bwd_kernelI32Selective_Scan_bwd_kernel_traitsILi128ELi16ELb0ELb0ELb1ELb0ELb0EN3c108BFloat16ENS1_7complexIfEEEEv12SSMParamsBwd:
	.zero		1392


//--------------------- .nv.constant0._Z25selective_scan_bwd_kernelI32Selective_Scan_bwd_kernel_traitsILi128ELi16ELb0ELb0ELb1ELb0ELb1EN3c108BFloat16ENS1_7complexIfEEEEv12SSMParamsBwd --------------------------
	.section	.nv.constant0._Z25selective_scan_bwd_kernelI32Selective_Scan_bwd_kernel_traitsILi128ELi16ELb0ELb0ELb1ELb0ELb1EN3c108BFloat16ENS1_7complexIfEEEEv12SSMParamsBwd,"a",@progbits
	.sectionflags	@""
	.align	4
.nv.constant0._Z25selective_scan_bwd_kernelI32Selective_Scan_bwd_kernel_traitsILi128ELi16ELb0ELb0ELb1ELb0ELb1EN3c108BFloat16ENS1_7complexIfEEEEv12SSMParamsBwd:
	.zero		1392


//--------------------- .nv.constant0._Z25selective_scan_bwd_kernelI32Selective_Scan_bwd_kernel_traitsILi128ELi16ELb0ELb0ELb1ELb1ELb0EN3c108BFloat16ENS1_7complexIfEEEEv12SSMParamsBwd --------------------------
	.section	.nv.constant0._Z25selective_scan_bwd_kernelI32Selective_Scan_bwd_kernel_traitsILi128ELi16ELb0ELb0ELb1ELb1ELb0EN3c108BFloat16ENS1_7complexIfEEEEv12SSMParamsBwd,"a",@progbits
	.sectionflags	@""
	.align	4
.nv.constant0._Z25selective_scan_bwd_kernelI32Selective_Scan_bwd_kernel_traitsILi128ELi16ELb0ELb0ELb1ELb1ELb0EN3c108BFloat16ENS1_7complexIfEEEEv12SSMParamsBwd:
	.zero		1392


//--------------------- .nv.constant0._Z25selective_scan_bwd_kernelI32Selective_Scan_bwd_kernel_traitsILi128ELi16ELb0ELb0ELb1ELb1ELb1EN3c108BFloat16ENS1_7complexIfEEEEv12SSMParamsBwd --------------------------
	.section	.nv.constant0._Z25selective_scan_bwd_kernelI32Selective_Scan_bwd_kernel_traitsILi128ELi16ELb0ELb0ELb1ELb1ELb1EN3c108BFloat16ENS1_7complexIfEEEEv12SSMParamsBwd,"a",@progbits
	.sectionflags	@""
	.align	4
.nv.constant0._Z25selective_scan_bwd_kernelI32Selective_Scan_bwd_kernel_traitsILi128ELi16ELb0ELb0ELb1ELb1ELb1EN3c108BFloat16ENS1_7complexIfEEEEv12SSMParamsBwd:
	.zero		1392


//--------------------- .nv.constant0._Z25selective_scan_bwd_kernelI32Selective_Scan_bwd_kernel_traitsILi128ELi16ELb0ELb1ELb0ELb0ELb0EN3c108BFloat16ENS1_7complexIfEEEEv12SSMParamsBwd --------------------------
	.section	.nv.constant0._Z25selective_scan_bwd_kernelI32Selective_Scan_bwd_kernel_traitsILi128ELi16ELb0ELb1ELb0ELb0ELb0EN3c108BFloat16ENS1_7complexIfEEEEv12SSMParamsBwd,"a",@progbits
	.sectionflags	@""
	.align	4
.nv.constant0._Z25selective_scan_bwd_kernelI32Selective_Scan_bwd_kernel_traitsILi128ELi16ELb0ELb1ELb0ELb0ELb0EN3c108BFloat16ENS1_7complexIfEEEEv12SSMParamsBwd:
	.zero		1392


//--------------------- .nv.constant0._Z25selective_scan_bwd_kernelI32Selective_Scan_bwd_kernel_traitsILi128ELi16ELb0ELb1ELb0ELb0ELb1EN3c108BFloat16ENS1_7complexIfEEEEv12SSMParamsBwd --------------------------
	.section	.nv.constant0._Z25selective_scan_bwd_kernelI32Selective_Scan_bwd_kernel_traitsILi128ELi16ELb0ELb1ELb0ELb0ELb1EN3c108BFloat16ENS1_7complexIfEEEEv12SSMParamsBwd,"a",@progbits
	.sectionflags	@""
	.align	4
.nv.constant0._Z25selective_scan_bwd_kernelI32Selective_Scan_bwd_kernel_traitsILi128ELi16ELb0ELb1ELb0ELb0ELb1EN3c108BFloat16ENS1_7complexIfEEEEv12SSMParamsBwd:
	.zero		1392


//--------------------- .nv.constant0._Z25selective_scan_bwd_kernelI32Selective_Scan_bwd_kernel_traitsILi128ELi16ELb0ELb1ELb0ELb1ELb0EN3c108BFloat16ENS1_7complexIfEEEEv12SSMParamsBwd --------------------------
	.section	.nv.constant0._Z25selective_scan_bwd_kernelI32Selective_Scan_bwd_kernel_traitsILi128ELi16ELb0ELb1ELb0ELb1ELb0EN3c108BFloat16ENS1_7complexIfEEEEv12SSMParamsBwd,"a",@progbits
	.sectionflags	@""
	.align	4
.nv.constant0._Z25selective_scan_bwd_kernelI32Selective_Scan_bwd_kernel_traitsILi128ELi16ELb0ELb1ELb0ELb1ELb0EN3c108BFloat16ENS1_7complexIfEEEEv12SSMParamsBwd:
	.zero		1392


//--------------------- .nv.constant0._Z25selective_scan_bwd_kernelI32Selective_Scan_bwd_kernel_traitsILi128ELi16ELb0ELb1ELb0ELb1ELb1EN3c108BFloat16ENS1_7complexIfEEEEv12SSMParamsBwd --------------------------
	.section	.nv.constant0._Z25selective_scan_bwd_kernelI32Selective_Scan_bwd_kernel_traitsILi128ELi16ELb0ELb1ELb0ELb1ELb1EN3c108BFloat16ENS1_7complexIfEEEEv12SSMParamsBwd,"a",@progbits
	.sectionflags	@""
	.align	4
.nv.constant0._Z25selective_scan_bwd_kernelI32Selective_Scan_bwd_kernel_traitsILi128ELi16ELb0ELb1ELb0ELb1ELb1EN3c108BFloat16ENS1_7complexIfEEEEv12SSMParamsBwd:
	.zero		1392


//--------------------- .nv.constant0._Z25selective_scan_bwd_kernelI32Selective_Scan_bwd_kernel_traitsILi128ELi16ELb0ELb1ELb1ELb0ELb0EN3c108BFloat16ENS1_7complexIfEEEEv12SSMParamsBwd --------------------------
	.section	.nv.constant0._Z25selective_scan_bwd_kernelI32Selective_Scan_bwd_kernel_traitsILi128ELi16ELb0ELb1ELb1ELb0ELb0EN3c108BFloat16ENS1_7complexIfEEEEv12SSMParamsBwd,"a",@progbits
	.sectionflags	@""
	.align	4
.nv.constant0._Z25selective_scan_bwd_kernelI32Selective_Scan_bwd_kernel_traitsILi128ELi16ELb0ELb1ELb1ELb0ELb0EN3c108BFloat16ENS1_7complexIfEEEEv12SSMParamsBwd:
	.zero		1392


//--------------------- .nv.constant0._Z25selective_scan_bwd_kernelI32Selective_Scan_bwd_kernel_traitsILi128ELi16ELb0ELb1ELb1ELb0ELb1EN3c108BFloat16ENS1_7complexIfEEEEv12SSMParamsBwd --------------------------
	.section	.nv.constant0._Z25selective_scan_bwd_kernelI32Selective_Scan_bwd_kernel_traitsILi128ELi16ELb0ELb1ELb1ELb0ELb1EN3c108BFloat16ENS1_7complexIfEEEEv12SSMParamsBwd,"a",@progbits
	.sectionflags	@""
	.align	4
.nv.constant0._Z25selective_scan_bwd_kernelI32Selective_Scan_bwd_kernel_traitsILi128ELi16ELb0ELb1ELb1ELb0ELb1EN3c108BFloat16ENS1_7complexIfEEEEv12SSMParamsBwd:
	.zero		1392


//--------------------- .nv.constant0._Z25selective_scan_bwd_kernelI32Selective_Scan_bwd_kernel_traitsILi128ELi16ELb0ELb1ELb1ELb1ELb0EN3c108BFloat16ENS1_7complexIfEEEEv12SSMParamsBwd --------------------------
	.section	.nv.constant0._Z25selective_scan_bwd_kernelI32Selective_Scan_bwd_kernel_traitsILi128ELi16ELb0ELb1ELb1ELb1ELb0EN3c108BFloat16ENS1_7complexIfEEEEv12SSMParamsBwd,"a",@progbits
	.sectionflags	@""
	.align	4
.nv.constant0._Z25selective_scan_bwd_kernelI32Selective_Scan_bwd_kernel_traitsILi128ELi16ELb0ELb1ELb1ELb1ELb0EN3c108BFloat16ENS1_7complexIfEEEEv12SSMParamsBwd:
	.zero		1392


//--------------------- .nv.constant0._Z25selective_scan_bwd_kernelI32Selective_Scan_bwd_kernel_traitsILi128ELi16ELb0ELb1ELb1ELb1ELb1EN3c108BFloat16ENS1_7complexIfEEEEv12SSMParamsBwd --------------------------
	.section	.nv.constant0._Z25selective_scan_bwd_kernelI32Selective_Scan_bwd_kernel_traitsILi128ELi16ELb0ELb1ELb1ELb1ELb1EN3c108BFloat16ENS1_7complexIfEEEEv12SSMParamsBwd,"a",@progbits
	.sectionflags	@""
	.align	4
.nv.constant0._Z25selective_scan_bwd_kernelI32Selective_Scan_bwd_kernel_traitsILi128ELi16ELb0ELb1ELb1ELb1ELb1EN3c108BFloat16ENS1_7complexIfEEEEv12SSMParamsBwd:
	.zero		1392


//--------------------- .nv.constant0._Z25selective_scan_bwd_kernelI32Selective_Scan_bwd_kernel_traitsILi128ELi16ELb1ELb0ELb0ELb0ELb0EN3c108BFloat16ENS1_7complexIfEEEEv12SSMParamsBwd --------------------------
	.section	.nv.constant0._Z25selective_scan_bwd_kernelI32Selective_Scan_bwd_kernel_traitsILi128ELi16ELb1ELb0ELb0ELb0ELb0EN3c108BFloat16ENS1_7complexIfEEEEv12SSMParamsBwd,"a",@progbits
	.sectionflags	@""
	.align	4
.nv.constant0._Z25selective_scan_bwd_kernelI32Selective_Scan_bwd_kernel_traitsILi128ELi16ELb1ELb0ELb0ELb0ELb0EN3c108BFloat16ENS1_7complexIfEEEEv12SSMParamsBwd:
	.zero		1392


//--------------------- .nv.constant0._Z25selective_scan_bwd_kernelI32Selective_Scan_bwd_kernel_traitsILi128ELi16ELb1ELb0ELb0ELb0ELb1EN3c108BFloat16ENS1_7complexIfEEEEv12SSMParamsBwd --------------------------
	.section	.nv.constant0._Z25selective_scan_bwd_kernelI32Selective_Scan_bwd_kernel_traitsILi128ELi16ELb1ELb0ELb0ELb0ELb1EN3c108BFloat16ENS1_7complexIfEEEEv12SSMParamsBwd,"a",@progbits
	.sectionflags	@""
	.align	4
.nv.constant0._Z25selective_scan_bwd_kernelI32Selective_Scan_bwd_kernel_traitsILi128ELi16ELb1ELb0ELb0ELb0ELb1EN3c108BFloat16ENS1_7complexIfEEEEv12SSMParamsBwd:
	.zero		1392


//--------------------- .nv.constant0._Z25selective_scan_bwd_kernelI32Selective_Scan_bwd_kernel_traitsILi128ELi16ELb1ELb0ELb0ELb1ELb0EN3c108BFloat16ENS1_7complexIfEEEEv12SSMParamsBwd --------------------------
	.section	.nv.constant0._Z25selective_scan_bwd_kernelI32Selective_Scan_bwd_kernel_traitsILi128ELi16ELb1ELb0ELb0ELb1ELb0EN3c108BFloat16ENS1_7complexIfEEEEv12SSMParamsBwd,"a",@progbits
	.sectionflags	@""
	.align	4
.nv.constant0._Z25selective_scan_bwd_kernelI32Selective_Scan_bwd_kernel_traitsILi128ELi16ELb1ELb0ELb0ELb1ELb0EN3c108BFloat16ENS1_7complexIfEEEEv12SSMParamsBwd:
	.zero		1392


//--------------------- .nv.constant0._Z25selective_scan_bwd_kernelI32Selective_Scan_bwd_kernel_traitsILi128ELi16ELb1ELb0ELb0ELb1ELb1EN3c108BFloat16ENS1_7complexIfEEEEv12SSMParamsBwd --------------------------
	.section	.nv.constant0._Z25selective_scan_bwd_kernelI32Selective_Scan_bwd_kernel_traitsILi128ELi16ELb1ELb0ELb0ELb1ELb1EN3c108BFloat16ENS1_7complexIfEEEEv12SSMParamsBwd,"a",@progbits
	.sectionflags	@""
	.align	4
.nv.constant0._Z25selective_scan_bwd_kernelI32Selective_Scan_bwd_kernel_traitsILi128ELi16ELb1ELb0ELb0ELb1ELb1EN3c108BFloat16ENS1_7complexIfEEEEv12SSMParamsBwd:
	.zero		1392


//--------------------- .nv.constant0._Z25selective_scan_bwd_kernelI32Selective_Scan_bwd_kernel_traitsILi128ELi16ELb1ELb0ELb1ELb0ELb0EN3c108BFloat16ENS1_7complexIfEEEEv12SSMParamsBwd --------------------------
	.section	.nv.constant0._Z25selective_scan_bwd_kernelI32Selective_Scan_bwd_kernel_traitsILi128ELi16ELb1ELb0ELb1ELb0ELb0EN3c108BFloat16ENS1_7complexIfEEEEv12SSMParamsBwd,"a",@progbits
	.sectionflags	@""
	.align	4
.nv.constant0._Z25selective_scan_bwd_kernelI32Selective_Scan_bwd_kernel_traitsILi128ELi16ELb1ELb0ELb1ELb0ELb0EN3c108BFloat16ENS1_7complexIfEEEEv12SSMParamsBwd:
	.zero		1392


//--------------------- .nv.constant0._Z25selective_scan_bwd_kernelI32Selective_Scan_bwd_kernel_traitsILi128ELi16ELb1ELb0ELb1ELb0ELb1EN3c108BFloat16ENS1_7complexIfEEEEv12SSMParamsBwd --------------------------
	.section	.nv.constant0._Z25selective_scan_bwd_kernelI32Selective_Scan_bwd_kernel_traitsILi128ELi16ELb1ELb0ELb1ELb0ELb1EN3c108BFloat16ENS1_7complexIfEEEEv12SSMParamsBwd,"a",@progbits
	.sectionflags	@""
	.align	4
.nv.constant0._Z25selective_scan_bwd_kernelI32Selective_Scan_bwd_kernel_traitsILi128ELi16ELb1ELb0ELb1ELb0ELb1EN3c108BFloat16ENS1_7complexIfEEEEv12SSMParamsBwd:
	.zero		1392


//--------------------- .nv.constant0._Z25selective_scan_bwd_kernelI32Selective_Scan_bwd_kernel_traitsILi128ELi16ELb1ELb0ELb1ELb1ELb0EN3c108BFloat16ENS1_7complexIfEEEEv12SSMParamsBwd --------------------------
	.section	.nv.constant0._Z25selective_scan_bwd_kernelI32Selective_Scan_bwd_kernel_traitsILi128ELi16ELb1ELb0ELb1ELb1ELb0EN3c108BFloat16ENS1_7complexIfEEEEv12SSMParamsBwd,"a",@progbits
	.sectionflags	@""
	.align	4
.nv.constant0._Z25selective_scan_bwd_kernelI32Selective_Scan_bwd_kernel_traitsILi128ELi16ELb1ELb0ELb1ELb1ELb0EN3c108BFloat16ENS1_7complexIfEEEEv12SSMParamsBwd:
	.zero		1392


//--------------------- .nv.constant0._Z25selective_scan_bwd_kernelI32Selective_Scan_bwd_kernel_traitsILi128ELi16ELb1ELb0ELb1ELb1ELb1EN3c108BFloat16ENS1_7complexIfEEEEv12SSMParamsBwd --------------------------
	.section	.nv.constant0._Z25selective_scan_bwd_kernelI32Selective_Scan_bwd_kernel_traitsILi128ELi16ELb1ELb0ELb1ELb1ELb1EN3c108BFloat16ENS1_7complexIfEEEEv12SSMParamsBwd,"a",@progbits
	.sectionflags	@""
	.align	4
.nv.constant0._Z25selective_scan_bwd_kernelI32Selective_Scan_bwd_kernel_traitsILi128ELi16ELb1ELb0ELb1ELb1ELb1EN3c108BFloat16ENS1_7complexIfEEEEv12SSMParamsBwd:
	.zero		1392


//--------------------- .nv.constant0._Z25selective_scan_bwd_kernelI32Selective_Scan_bwd_kernel_traitsILi128ELi16ELb1ELb1ELb0ELb0ELb0EN3c108BFloat16ENS1_7complexIfEEEEv12SSMParamsBwd --------------------------
	.section	.nv.constant0._Z25selective_scan_bwd_kernelI32Selective_Scan_bwd_kernel_traitsILi128ELi16ELb1ELb1ELb0ELb0ELb0EN3c108BFloat16ENS1_7complexIfEEEEv12SSMParamsBwd,"a",@progbits
	.sectionflags	@""
	.align	4
.nv.constant0._Z25selective_scan_bwd_kernelI32Selective_Scan_bwd_kernel_traitsILi128ELi16ELb1ELb1ELb0ELb0ELb0EN3c108BFloat16ENS1_7complexIfEEEEv12SSMParamsBwd:
	.zero		1392


//--------------------- .nv.constant0._Z25selective_scan_bwd_kernelI32Selective_Scan_bwd_kernel_traitsILi128ELi16ELb1ELb1ELb0ELb0ELb1EN3c108BFloat16ENS1_7complexIfEEEEv12SSMParamsBwd --------------------------
	.section	.nv.constant0._Z25selective_scan_bwd_kernelI32Selective_Scan_bwd_kernel_traitsILi128ELi16ELb1ELb1ELb0ELb0ELb1EN3c108BFloat16ENS1_7complexIfEEEEv12SSMParamsBwd,"a",@progbits
	.sectionflags	@""
	.align	4
.nv.constant0._Z25selective_scan_bwd_kernelI32Selective_Scan_bwd_kernel_traitsILi128ELi16ELb1ELb1ELb0ELb0ELb1EN3c108BFloat16ENS1_7complexIfEEEEv12SSMParamsBwd:
	.zero		1392


//--------------------- .nv.constant0._Z25selective_scan_bwd_kernelI32Selective_Scan_bwd_kernel_traitsILi128ELi16ELb1ELb1ELb0ELb1ELb0EN3c108BFloat16ENS1_7complexIfEEEEv12SSMParamsBwd --------------------------
	.section	.nv.constant0._Z25selective_scan_bwd_kernelI32Selective_Scan_bwd_kernel_traitsILi128ELi16ELb1ELb1ELb0ELb1ELb0EN3c108BFloat16ENS1_7complexIfEEEEv12SSMParamsBwd,"a",@progbits
	.sectionflags	@""
	.align	4
.nv.constant0._Z25selective_scan_bwd_kernelI32Selective_Scan_bwd_kernel_traitsILi128ELi16ELb1ELb1ELb0ELb1ELb0EN3c108BFloat16ENS1_7complexIfEEEEv12SSMParamsBwd:
	.zero		1392


//--------------------- .nv.constant0._Z25selective_scan_bwd_kernelI32Selective_Scan_bwd_kernel_traitsILi128ELi16ELb1ELb1ELb0ELb1ELb1EN3c108BFloat16ENS1_7complexIfEEEEv12SSMParamsBwd --------------------------
	.section	.nv.constant0._Z25selective_scan_bwd_kernelI32Selective_Scan_bwd_kernel_traitsILi128ELi16ELb1ELb1ELb0ELb1ELb1EN3c108BFloat16ENS1_7complexIfEEEEv12SSMParamsBwd,"a",@progbits
	.sectionflags	@""
	.align	4
.nv.constant0._Z25selective_scan_bwd_kernelI32Selective_Scan_bwd_kernel_traitsILi128ELi16ELb1ELb1ELb0ELb1ELb1EN3c108BFloat16ENS1_7complexIfEEEEv12SSMParamsBwd:
	.zero		1392


//--------------------- .nv.constant0._Z25selective_scan_bwd_kernelI32Selective_Scan_bwd_kernel_traitsILi128ELi16ELb1ELb1ELb1ELb0ELb0EN3c108BFloat16ENS1_7complexIfEEEEv12SSMParamsBwd --------------------------
	.section	.nv.constant0._Z25selective_scan_bwd_kernelI32Selective_Scan_bwd_kernel_traitsILi128ELi16ELb1ELb1ELb1ELb0ELb0EN3c108BFloat16ENS1_7complexIfEEEEv12SSMParamsBwd,"a",@progbits
	.sectionflags	@""
	.align	4
.nv.constant0._Z25selective_scan_bwd_kernelI32Selective_Scan_bwd_kernel_traitsILi128ELi16ELb1ELb1ELb1ELb0ELb0EN3c108BFloat16ENS1_7complexIfEEEEv12SSMParamsBwd:
	.zero		1392


//--------------------- .nv.constant0._Z25selective_scan_bwd_kernelI32Selective_Scan_bwd_kernel_traitsILi128ELi16ELb1ELb1ELb1ELb0ELb1EN3c108BFloat16ENS1_7complexIfEEEEv12SSMParamsBwd --------------------------
	.section	.nv.constant0._Z25selective_scan_bwd_kernelI32Selective_Scan_bwd_kernel_traitsILi128ELi16ELb1ELb1ELb1ELb0ELb1EN3c108BFloat16ENS1_7complexIfEEEEv12SSMParamsBwd,"a",@progbits
	.sectionflags	@""
	.align	4
.nv.constant0._Z25selective_scan_bwd_kernelI32Selective_Scan_bwd_kernel_traitsILi128ELi16ELb1ELb1ELb1ELb0ELb1EN3c108BFloat16ENS1_7complexIfEEEEv12SSMParamsBwd:
	.zero		1392


//--------------------- .nv.constant0._Z25selective_scan_bwd_kernelI32Selective_Scan_bwd_kernel_traitsILi128ELi16ELb1ELb1ELb1ELb1ELb0EN3c108BFloat16ENS1_7complexIfEEEEv12SSMParamsBwd --------------------------
	.section	.nv.constant0._Z25selective_scan_bwd_kernelI32Selective_Scan_bwd_kernel_traitsILi128ELi16ELb1ELb1ELb1ELb1ELb0EN3c108BFloat16ENS1_7complexIfEEEEv12SSMParamsBwd,"a",@progbits
	.sectionflags	@""
	.align	4
.nv.constant0._Z25selective_scan_bwd_kernelI32Selective_Scan_bwd_kernel_traitsILi128ELi16ELb1ELb1ELb1ELb1ELb0EN3c108BFloat16ENS1_7complexIfEEEEv12SSMParamsBwd:
	.zero		1392


//--------------------- .nv.constant0._Z25selective_scan_bwd_kernelI32Selective_Scan_bwd_kernel_traitsILi128ELi16ELb1ELb1ELb1ELb1ELb1EN3c108BFloat16ENS1_7complexIfEEEEv12SSMParamsBwd --------------------------
	.section	.nv.constant0._Z25selective_scan_bwd_kernelI32Selective_Scan_bwd_kernel_traitsILi128ELi16ELb1ELb1ELb1ELb1ELb1EN3c108BFloat16ENS1_7complexIfEEEEv12SSMParamsBwd,"a",@progbits
	.sectionflags	@""
	.align	4
.nv.constant0._Z25selective_scan_bwd_kernelI32Selective_Scan_bwd_kernel_traitsILi128ELi16ELb1ELb1ELb1ELb1ELb1EN3c108BFloat16ENS1_7complexIfEEEEv12SSMParamsBwd:
	.zero		1392


//--------------------- .nv.constant0._Z25selective_scan_bwd_kernelI32Selective_Scan_bwd_kernel_traitsILi64ELi16ELb0ELb0ELb0ELb0ELb0EN3c108BFloat16ENS1_7complexIfEEEEv12SSMParamsBwd --------------------------
	.section	.nv.constant0._Z25selective_scan_bwd_kernelI32Selective_Scan_bwd_kernel_traitsILi64ELi16ELb0ELb0ELb0ELb0ELb0EN3c108BFloat16ENS1_7complexIfEEEEv12SSMParamsBwd,"a",@progbits
	.sectionflags	@""
	.align	4
.nv.constant0._Z25selective_scan_bwd_kernelI32Selective_Scan_bwd_kernel_traitsILi64ELi16ELb0ELb0ELb0ELb0ELb0EN3c108BFloat16ENS1_7complexIfEEEEv12SSMParamsBwd:
	.zero		1392


//--------------------- .nv.constant0._Z25selective_scan_bwd_kernelI32Selective_Scan_bwd_kernel_traitsILi64ELi16ELb0ELb0ELb0ELb0ELb1EN3c108BFloat16ENS1_7complexIfEEEEv12SSMParamsBwd --------------------------
	.section	.nv.constant0._Z25selective_scan_bwd_kernelI32Selective_Scan_bwd_kernel_traitsILi64ELi16ELb0ELb0ELb0ELb0ELb1EN3c108BFloat16ENS1_7complexIfEEEEv12SSMParamsBwd,"a",@progbits
	.sectionflags	@""
	.align	4
.nv.constant0._Z25selective_scan_bwd_kernelI32Selective_Scan_bwd_kernel_traitsILi64ELi16ELb0ELb0ELb0ELb0ELb1EN3c108BFloat16ENS1_7complexIfEEEEv12SSMParamsBwd:
	.zero		1392


//--------------------- .nv.constant0._Z25selective_scan_bwd_kernelI32Selective_Scan_bwd_kernel_traitsILi64ELi16ELb0ELb0ELb0ELb1ELb0EN3c108BFloat16ENS1_7complexIfEEEEv12SSMParamsBwd --------------------------
	.section	.nv.constant0._Z25selective_scan_bwd_kernelI32Selective_Scan_bwd_kernel_traitsILi64ELi16ELb0ELb0ELb0ELb1ELb0EN3c108BFloat16ENS1_7complexIfEEEEv12SSMParamsBwd,"a",@progbits
	.sectionflags	@""
	.align	4
.nv.constant0._Z25selective_scan_bwd_kernelI32Selective_Scan_bwd_kernel_traitsILi64ELi16ELb0ELb0ELb0ELb1ELb0EN3c108BFloat16ENS1_7complexIfEEEEv12SSMParamsBwd:
	.zero		1392


//--------------------- .nv.constant0._Z25selective_scan_bwd_kernelI32Selective_Scan_bwd_kernel_traitsILi64ELi16ELb0ELb0ELb0ELb1ELb1EN3c108BFloat16ENS1_7complexIfEEEEv12SSMParamsBwd --------------------------
	.section	.nv.constant0._Z25selective_scan_bwd_kernelI32Selective_Scan_bwd_kernel_traitsILi64ELi16ELb0ELb0ELb0ELb1ELb1EN3c108BFloat16ENS1_7complexIfEEEEv12SSMParamsBwd,"a",@progbits
	.sectionflags	@""
	.align	4
.nv.constant0._Z25selective_scan_bwd_kernelI32Selective_Scan_bwd_kernel_traitsILi64ELi16ELb0ELb0ELb0ELb1ELb1EN3c108BFloat16ENS1_7complexIfEEEEv12SSMParamsBwd:
	.zero		1392


//--------------------- .nv.constant0._Z25selective_scan_bwd_kernelI32Selective_Scan_bwd_kernel_traitsILi64ELi16ELb0ELb0ELb1ELb0ELb0EN3c108BFloat16ENS1_7complexIfEEEEv12SSMParamsBwd --------------------------
	.section	.nv.constant0._Z25selective_scan_bwd_kernelI32Selective_Scan_bwd_kernel_traitsILi64ELi16ELb0ELb0ELb1ELb0ELb0EN3c108BFloat16ENS1_7complexIfEEEEv12SSMParamsBwd,"a",@progbits
	.sectionflags	@""
	.align	4
.nv.constant0._Z25selective_scan_bwd_kernelI32Selective_Scan_bwd_kernel_traitsILi64ELi16ELb0ELb0ELb1ELb0ELb0EN3c108BFloat16ENS1_7complexIfEEEEv12SSMParamsBwd:
	.zero		1392


//--------------------- .nv.constant0._Z25selective_scan_bwd_kernelI32Selective_Scan_bwd_kernel_traitsILi64ELi16ELb0ELb0ELb1ELb0ELb1EN3c108BFloat16ENS1_7complexIfEEEEv12SSMParamsBwd --------------------------
	.section	.nv.constant0._Z25selective_scan_bwd_kernelI32Selective_Scan_bwd_kernel_traitsILi64ELi16ELb0ELb0ELb1ELb0ELb1EN3c108BFloat16ENS1_7complexIfEEEEv12SSMParamsBwd,"a",@progbits
	.sectionflags	@""
	.align	4
.nv.constant0._Z25selective_scan_bwd_kernelI32Selective_Scan_bwd_kernel_traitsILi64ELi16ELb0ELb0ELb1ELb0ELb1EN3c108BFloat16ENS1_7complexIfEEEEv12SSMParamsBwd:
	.zero		1392


//--------------------- .nv.constant0._Z25selective_scan_bwd_kernelI32Selective_Scan_bwd_kernel_traitsILi64ELi16ELb0ELb0ELb1ELb1ELb0EN3c108BFloat16ENS1_7complexIfEEEEv12SSMParamsBwd --------------------------
	.section	.nv.constant0._Z25selective_scan_bwd_kernelI32Selective_Scan_bwd_kernel_traitsILi64ELi16ELb0ELb0ELb1ELb1ELb0EN3c108BFloat16ENS1_7complexIfEEEEv12SSMParamsBwd,"a",@progbits
	.sectionflags	@""
	.align	4
.nv.constant0._Z25selective_scan_bwd_kernelI32Selective_Scan_bwd_kernel_traitsILi64ELi16ELb0ELb0ELb1ELb1ELb0EN3c108BFloat16ENS1_7complexIfEEEEv12SSMParamsBwd:
	.zero		1392


//--------------------- .nv.constant0._Z25selective_scan_bwd_kernelI32Selective_Scan_bwd_kernel_traitsILi64ELi16ELb0ELb0ELb1ELb1ELb1EN3c108BFloat16ENS1_7complexIfEEEEv12SSMParamsBwd --------------------------
	.section	.nv.constant0._Z25selective_scan_bwd_kernelI32Selective_Scan_bwd_kernel_traitsILi64ELi16ELb0ELb0ELb1ELb1ELb1EN3c108BFloat16ENS1_7complexIfEEEEv12SSMParamsBwd,"a",@progbits
	.sectionflags	@""
	.align	4
.nv.constant0._Z25selective_scan_bwd_kernelI32Selective_Scan_bwd_kernel_traitsILi64ELi16ELb0ELb0ELb1ELb1ELb1EN3c108BFloat16ENS1_7complexIfEEEEv12SSMParamsBwd:
	.zero		1392


//--------------------- .nv.constant0._Z25selective_scan_bwd_kernelI32Selective_Scan_bwd_kernel_traitsILi64ELi16ELb0ELb1ELb0ELb0ELb0EN3c108BFloat16ENS1_7complexIfEEEEv12SSMParamsBwd --------------------------
	.section	.nv.constant0._Z25selective_scan_bwd_kernelI32Selective_Scan_bwd_kernel_traitsILi64ELi16ELb0ELb1ELb0ELb0ELb0EN3c108BFloat16ENS1_7complexIfEEEEv12SSMParamsBwd,"a",@progbits
	.sectionflags	@""
	.align	4
.nv.constant0._Z25selective_scan_bwd_kernelI32Selective_Scan_bwd_kernel_traitsILi64ELi16ELb0ELb1ELb0ELb0ELb0EN3c108BFloat16ENS1_7complexIfEEEEv12SSMParamsBwd:
	.zero		1392


//--------------------- .nv.constant0._Z25selective_scan_bwd_kernelI32Selective_Scan_bwd_kernel_traitsILi64ELi16ELb0ELb1ELb0ELb0ELb1EN3c108BFloat16ENS1_7complexIfEEEEv12SSMParamsBwd --------------------------
	.section	.nv.constant0._Z25selective_scan_bwd_kernelI32Selective_Scan_bwd_kernel_traitsILi64ELi16ELb0ELb1ELb0ELb0ELb1EN3c108BFloat16ENS1_7complexIfEEEEv12SSMParamsBwd,"a",@progbits
	.sectionflags	@""
	.align	4
.nv.constant0._Z25selective_scan_bwd_kernelI32Selective_Scan_bwd_kernel_traitsILi64ELi16ELb0ELb1ELb0ELb0ELb1EN3c108BFloat16ENS1_7complexIfEEEEv12SSMParamsBwd:
	.zero		1392


//--------------------- .nv.constant0._Z25selective_scan_bwd_kernelI32Selective_Scan_bwd_kernel_traitsILi64ELi16ELb0ELb1ELb0ELb1ELb0EN3c108BFloat16ENS1_7complexIfEEEEv12SSMParamsBwd --------------------------
	.section	.nv.constant0._Z25selective_scan_bwd_kernelI32Selective_Scan_bwd_kernel_traitsILi64ELi16ELb0ELb1ELb0ELb1ELb0EN3c108BFloat16ENS1_7complexIfEEEEv12SSMParamsBwd,"a",@progbits
	.sectionflags	@""
	.align	4
.nv.constant0._Z25selective_scan_bwd_kernelI32Selective_Scan_bwd_kernel_traitsILi64ELi16ELb0ELb1ELb0ELb1ELb0EN3c108BFloat16ENS1_7complexIfEEEEv12SSMParamsBwd:
	.zero		1392


//--------------------- .nv.constant0._Z25selective_scan_bwd_kernelI32Selective_Scan_bwd_kernel_traitsILi64ELi16ELb0ELb1ELb0ELb1ELb1EN3c108BFloat16ENS1_7complexIfEEEEv12SSMParamsBwd --------------------------
	.section	.nv.constant0._Z25selective_scan_bwd_kernelI32Selective_Scan_bwd_kernel_traitsILi64ELi16ELb0ELb1ELb0ELb1ELb1EN3c108BFloat16ENS1_7complexIfEEEEv12SSMParamsBwd,"a",@progbits
	.sectionflags	@""
	.align	4
.nv.constant0._Z25selective_scan_bwd_kernelI32Selective_Scan_bwd_kernel_traitsILi64ELi16ELb0ELb1ELb0ELb1ELb1EN3c108BFloat16ENS1_7complexIfEEEEv12SSMParamsBwd:
	.zero		1392


//--------------------- .nv.constant0._Z25selective_scan_bwd_kernelI32Selective_Scan_bwd_kernel_traitsILi64ELi16ELb0ELb1ELb1ELb0ELb0EN3c108BFloat16ENS1_7complexIfEEEEv12SSMParamsBwd --------------------------
	.section	.nv.constant0._Z25selective_scan_bwd_kernelI32Selective_Scan_bwd_kernel_traitsILi64ELi16ELb0ELb1ELb1ELb0ELb0EN3c108BFloat16ENS1_7complexIfEEEEv12SSMParamsBwd,"a",@progbits
	.sectionflags	@""
	.align	4
.nv.constant0._Z25selective_scan_bwd_kernelI32Selective_Scan_bwd_kernel_traitsILi64ELi16ELb0ELb1ELb1ELb0ELb0EN3c108BFloat16ENS1_7complexIfEEEEv12SSMParamsBwd:
	.zero		1392


//--------------------- .nv.constant0._Z25selective_scan_bwd_kernelI32Selective_Scan_bwd_kernel_traitsILi64ELi16ELb0ELb1ELb1ELb0ELb1EN3c108BFloat16ENS1_7complexIfEEEEv12SSMParamsBwd --------------------------
	.section	.nv.constant0._Z25selective_scan_bwd_kernelI32Selective_Scan_bwd_kernel_traitsILi64ELi16ELb0ELb1ELb1ELb0ELb1EN3c108BFloat16ENS1_7complexIfEEEEv12SSMParamsBwd,"a",@progbits
	.sectionflags	@""
	.align	4
.nv.constant0._Z25selective_scan_bwd_kernelI32Selective_Scan_bwd_kernel_traitsILi64ELi16ELb0ELb1ELb1ELb0ELb1EN3c108BFloat16ENS1_7complexIfEEEEv12SSMParamsBwd:
	.zero		1392


//--------------------- .nv.constant0._Z25selective_scan_bwd_kernelI32Selective_Scan_bwd_kernel_traitsILi64ELi16ELb0ELb1ELb1ELb1ELb0EN3c108BFloat16ENS1_7complexIfEEEEv12SSMParamsBwd --------------------------
	.section	.nv.constant0._Z25selective_scan_bwd_kernelI32Selective_Scan_bwd_kernel_traitsILi64ELi16ELb0ELb1ELb1ELb1ELb0EN3c108BFloat16ENS1_7complexIfEEEEv12SSMParamsBwd,"a",@progbits
	.sectionflags	@""
	.align	4
.nv.constant0._Z25selective_scan_bwd_kernelI32Selective_Scan_bwd_kernel_traitsILi64ELi16ELb0ELb1ELb1ELb1ELb0EN3c108BFloat16ENS1_7complexIfEEEEv12SSMParamsBwd:
	.zero		1392


//--------------------- .nv.constant0._Z25selective_scan_bwd_kernelI32Selective_Scan_bwd_kernel_traitsILi64ELi16ELb0ELb1ELb1ELb1ELb1EN3c108BFloat16ENS1_7complexIfEEEEv12SSMParamsBwd --------------------------
	.section	.nv.constant0._Z25selective_scan_bwd_kernelI32Selective_Scan_bwd_kernel_traitsILi64ELi16ELb0ELb1ELb1ELb1ELb1EN3c108BFloat16ENS1_7complexIfEEEEv12SSMParamsBwd,"a",@progbits
	.sectionflags	@""
	.align	4
.nv.constant0._Z25selective_scan_bwd_kernelI32Selective_Scan_bwd_kernel_traitsILi64ELi16ELb0ELb1ELb1ELb1ELb1EN3c108BFloat16ENS1_7complexIfEEEEv12SSMParamsBwd:
	.zero		1392


//--------------------- .nv.constant0._Z25selective_scan_bwd_kernelI32Selective_Scan_bwd_kernel_traitsILi64ELi16ELb1ELb0ELb0ELb0ELb0EN3c108BFloat16ENS1_7complexIfEEEEv12SSMParamsBwd --------------------------
	.section	.nv.constant0._Z25selective_scan_bwd_kernelI32Selective_Scan_bwd_kernel_traitsILi64ELi16ELb1ELb0ELb0ELb0ELb0EN3c108BFloat16ENS1_7complexIfEEEEv12SSMParamsBwd,"a",@progbits
	.sectionflags	@""
	.align	4
.nv.constant0._Z25selective_scan_bwd_kernelI32Selective_Scan_bwd_kernel_traitsILi64ELi16ELb1ELb0ELb0ELb0ELb0EN3c108BFloat16ENS1_7complexIfEEEEv12SSMParamsBwd:
	.zero		1392


//--------------------- .nv.constant0._Z25selective_scan_bwd_kernelI32Selective_Scan_bwd_kernel_traitsILi64ELi16ELb1ELb0ELb0ELb0ELb1EN3c108BFloat16ENS1_7complexIfEEEEv12SSMParamsBwd --------------------------
	.section	.nv.constant0._Z25selective_scan_bwd_kernelI32Selective_Scan_bwd_kernel_traitsILi64ELi16ELb1ELb0ELb0ELb0ELb1EN3c108BFloat16ENS1_7complexIfEEEEv12SSMParamsBwd,"a",@progbits
	.sectionflags	@""
	.align	4
.nv.constant0._Z25selective_scan_bwd_kernelI32Selective_Scan_bwd_kernel_traitsILi64ELi16ELb1ELb0ELb0ELb0ELb1EN3c108BFloat16ENS1_7complexIfEEEEv12SSMParamsBwd:
	.zero		1392


//--------------------- .nv.constant0._Z25selective_scan_bwd_kernelI32Selective_Scan_bwd_kernel_traitsILi64ELi16ELb1ELb0ELb0ELb1ELb0EN3c108BFloat16ENS1_7complexIfEEEEv12SSMParamsBwd --------------------------
	.section	.nv.constant0._Z25selective_scan_bwd_kernelI32Selective_Scan_bwd_kernel_traitsILi64ELi16ELb1ELb0ELb0ELb1ELb0EN3c108BFloat16ENS1_7complexIfEEEEv12SSMParamsBwd,"a",@progbits
	.sectionflags	@""
	.align	4
.nv.constant0._Z25selective_scan_bwd_kernelI32Selective_Scan_bwd_kernel_traitsILi64ELi16ELb1ELb0ELb0ELb1ELb0EN3c108BFloat16ENS1_7complexIfEEEEv12SSMParamsBwd:
	.zero		1392


//--------------------- .nv.constant0._Z25selective_scan_bwd_kernelI32Selective_Scan_bwd_kernel_traitsILi64ELi16ELb1ELb0ELb0ELb1ELb1EN3c108BFloat16ENS1_7complexIfEEEEv12SSMParamsBwd --------------------------
	.section	.nv.constant0._Z25selective_scan_bwd_kernelI32Selective_Scan_bwd_kernel_traitsILi64ELi16ELb1ELb0ELb0ELb1ELb1EN3c108BFloat16ENS1_7complexIfEEEEv12SSMParamsBwd,"a",@progbits
	.sectionflags	@""
	.align	4
.nv.constant0._Z25selective_scan_bwd_kernelI32Selective_Scan_bwd_kernel_traitsILi64ELi16ELb1ELb0ELb0ELb1ELb1EN3c108BFloat16ENS1_7complexIfEEEEv12SSMParamsBwd:
	.zero		1392


//--------------------- .nv.constant0._Z25selective_scan_bwd_kernelI32Selective_Scan_bwd_kernel_traitsILi64ELi16ELb1ELb0ELb1ELb0ELb0EN3c108BFloat16ENS1_7complexIfEEEEv12SSMParamsBwd --------------------------
	.section	.nv.constant0._Z25selective_scan_bwd_kernelI32Selective_Scan_bwd_kernel_traitsILi64ELi16ELb1ELb0ELb1ELb0ELb0EN3c108BFloat16ENS1_7complexIfEEEEv12SSMParamsBwd,"a",@progbits
	.sectionflags	@""
	.align	4
.nv.constant0._Z25selective_scan_bwd_kernelI32Selective_Scan_bwd_kernel_traitsILi64ELi16ELb1ELb0ELb1ELb0ELb0EN3c108BFloat16ENS1_7complexIfEEEEv12SSMParamsBwd:
	.zero		1392


//--------------------- .nv.constant0._Z25selective_scan_bwd_kernelI32Selective_Scan_bwd_kernel_traitsILi64ELi16ELb1ELb0ELb1ELb0ELb1EN3c108BFloat16ENS1_7complexIfEEEEv12SSMParamsBwd --------------------------
	.section	.nv.constant0._Z25selective_scan_bwd_kernelI32Selective_Scan_bwd_kernel_traitsILi64ELi16ELb1ELb0ELb1ELb0ELb1EN3c108BFloat16ENS1_7complexIfEEEEv12SSMParamsBwd,"a",@progbits
	.sectionflags	@""
	.align	4
.nv.constant0._Z25selective_scan_bwd_kernelI32Selective_Scan_bwd_kernel_traitsILi64ELi16ELb1ELb0ELb1ELb0ELb1EN3c108BFloat16ENS1_7complexIfEEEEv12SSMParamsBwd:
	.zero		1392


//--------------------- .nv.constant0._Z25selective_scan_bwd_kernelI32Selective_Scan_bwd_kernel_traitsILi64ELi16ELb1ELb0ELb1ELb1ELb0EN3c108BFloat16ENS1_7complexIfEEEEv12SSMParamsBwd --------------------------
	.section	.nv.constant0._Z25selective_scan_bwd_kernelI32Selective_Scan_bwd_kernel_traitsILi64ELi16ELb1ELb0ELb1ELb1ELb0EN3c108BFloat16ENS1_7complexIfEEEEv12SSMParamsBwd,"a",@progbits
	.sectionflags	@""
	.align	4
.nv.constant0._Z25selective_scan_bwd_kernelI32Selective_Scan_bwd_kernel_traitsILi64ELi16ELb1ELb0ELb1ELb1ELb0EN3c108BFloat16ENS1_7complexIfEEEEv12SSMParamsBwd:
	.zero		1392


//--------------------- .nv.constant0._Z25selective_scan_bwd_kernelI32Selective_Scan_bwd_kernel_traitsILi64ELi16ELb1ELb0ELb1ELb1ELb1EN3c108BFloat16ENS1_7complexIfEEEEv12SSMParamsBwd --------------------------
	.section	.nv.constant0._Z25selective_scan_bwd_kernelI32Selective_Scan_bwd_kernel_traitsILi64ELi16ELb1ELb0ELb1ELb1ELb1EN3c108BFloat16ENS1_7complexIfEEEEv12SSMParamsBwd,"a",@progbits
	.sectionflags	@""
	.align	4
.nv.constant0._Z25selective_scan_bwd_kernelI32Selective_Scan_bwd_kernel_traitsILi64ELi16ELb1ELb0ELb1ELb1ELb1EN3c108BFloat16ENS1_7complexIfEEEEv12SSMParamsBwd:
	.zero		1392


//--------------------- .nv.constant0._Z25selective_scan_bwd_kernelI32Selective_Scan_bwd_kernel_traitsILi64ELi16ELb1ELb1ELb0ELb0ELb0EN3c108BFloat16ENS1_7complexIfEEEEv12SSMParamsBwd --------------------------
	.section	.nv.constant0._Z25selective_scan_bwd_kernelI32Selective_Scan_bwd_kernel_traitsILi64ELi16ELb1ELb1ELb0ELb0ELb0EN3c108BFloat16ENS1_7complexIfEEEEv12SSMParamsBwd,"a",@progbits
	.sectionflags	@""
	.align	4
.nv.constant0._Z25selective_scan_bwd_kernelI32Selective_Scan_bwd_kernel_traitsILi64ELi16ELb1ELb1ELb0ELb0ELb0EN3c108BFloat16ENS1_7complexIfEEEEv12SSMParamsBwd:
	.zero		1392


//--------------------- .nv.constant0._Z25selective_scan_bwd_kernelI32Selective_Scan_bwd_kernel_traitsILi64ELi16ELb1ELb1ELb0ELb0ELb1EN3c108BFloat16ENS1_7complexIfEEEEv12SSMParamsBwd --------------------------
	.section	.nv.constant0._Z25selective_scan_bwd_kernelI32Selective_Scan_bwd_kernel_traitsILi64ELi16ELb1ELb1ELb0ELb0ELb1EN3c108BFloat16ENS1_7complexIfEEEEv12SSMParamsBwd,"a",@progbits
	.sectionflags	@""
	.align	4
.nv.constant0._Z25selective_scan_bwd_kernelI32Selective_Scan_bwd_kernel_traitsILi64ELi16ELb1ELb1ELb0ELb0ELb1EN3c108BFloat16ENS1_7complexIfEEEEv12SSMParamsBwd:
	.zero		1392


//--------------------- .nv.constant0._Z25selective_scan_bwd_kernelI32Selective_Scan_bwd_kernel_traitsILi64ELi16ELb1ELb1ELb0ELb1ELb0EN3c108BFloat16ENS1_7complexIfEEEEv12SSMParamsBwd --------------------------
	.section	.nv.constant0._Z25selective_scan_bwd_kernelI32Selective_Scan_bwd_kernel_traitsILi64ELi16ELb1ELb1ELb0ELb1ELb0EN3c108BFloat16ENS1_7complexIfEEEEv12SSMParamsBwd,"a",@progbits
	.sectionflags	@""
	.align	4
.nv.constant0._Z25selective_scan_bwd_kernelI32Selective_Scan_bwd_kernel_traitsILi64ELi16ELb1ELb1ELb0ELb1ELb0EN3c108BFloat16ENS1_7complexIfEEEEv12SSMParamsBwd:
	.zero		1392


//--------------------- .nv.constant0._Z25selective_scan_bwd_kernelI32Selective_Scan_bwd_kernel_traitsILi64ELi16ELb1ELb1ELb0ELb1ELb1EN3c108BFloat16ENS1_7complexIfEEEEv12SSMParamsBwd --------------------------
	.section	.nv.constant0._Z25selective_scan_bwd_kernelI32Selective_Scan_bwd_kernel_traitsILi64ELi16ELb1ELb1ELb0ELb1ELb1EN3c108BFloat16ENS1_7complexIfEEEEv12SSMParamsBwd,"a",@progbits
	.sectionflags	@""
	.align	4
.nv.constant0._Z25selective_scan_bwd_kernelI32Selective_Scan_bwd_kernel_traitsILi64ELi16ELb1ELb1ELb0ELb1ELb1EN3c108BFloat16ENS1_7complexIfEEEEv12SSMParamsBwd:
	.zero		1392


//--------------------- .nv.constant0._Z25selective_scan_bwd_kernelI32Selective_Scan_bwd_kernel_traitsILi64ELi16ELb1ELb1ELb1ELb0ELb0EN3c108BFloat16ENS1_7complexIfEEEEv12SSMParamsBwd --------------------------
	.section	.nv.constant0._Z25selective_scan_bwd_kernelI32Selective_Scan_bwd_kernel_traitsILi64ELi16ELb1ELb1ELb1ELb0ELb0EN3c108BFloat16ENS1_7complexIfEEEEv12SSMParamsBwd,"a",@progbits
	.sectionflags	@""
	.align	4
.nv.constant0._Z25selective_scan_bwd_kernelI32Selective_Scan_bwd_kernel_traitsILi64ELi16ELb1ELb1ELb1ELb0ELb0EN3c108BFloat16ENS1_7complexIfEEEEv12SSMParamsBwd:
	.zero		1392


//--------------------- .nv.constant0._Z25selective_scan_bwd_kernelI32Selective_Scan_bwd_kernel_traitsILi64ELi16ELb1ELb1ELb1ELb0ELb1EN3c108BFloat16ENS1_7complexIfEEEEv12SSMParamsBwd --------------------------
	.section	.nv.constant0._Z25selective_scan_bwd_kernelI32Selective_Scan_bwd_kernel_traitsILi64ELi16ELb1ELb1ELb1ELb0ELb1EN3c108BFloat16ENS1_7complexIfEEEEv12SSMParamsBwd,"a",@progbits
	.sectionflags	@""
	.align	4
.nv.constant0._Z25selective_scan_bwd_kernelI32Selective_Scan_bwd_kernel_traitsILi64ELi16ELb1ELb1ELb1ELb0ELb1EN3c108BFloat16ENS1_7complexIfEEEEv12SSMParamsBwd:
	.zero		1392


//--------------------- .nv.constant0._Z25selective_scan_bwd_kernelI32Selective_Scan_bwd_kernel_traitsILi64ELi16ELb1ELb1ELb1ELb1ELb0EN3c108BFloat16ENS1_7complexIfEEEEv12SSMParamsBwd --------------------------
	.section	.nv.constant0._Z25selective_scan_bwd_kernelI32Selective_Scan_bwd_kernel_traitsILi64ELi16ELb1ELb1ELb1ELb1ELb0EN3c108BFloat16ENS1_7complexIfEEEEv12SSMParamsBwd,"a",@progbits
	.sectionflags	@""
	.align	4
.nv.constant0._Z25selective_scan_bwd_kernelI32Selective_Scan_bwd_kernel_traitsILi64ELi16ELb1ELb1ELb1ELb1ELb0EN3c108BFloat16ENS1_7complexIfEEEEv12SSMParamsBwd:
	.zero		1392


//--------------------- .nv.constant0._Z25selective_scan_bwd_kernelI32Selective_Scan_bwd_kernel_traitsILi64ELi16ELb1ELb1ELb1ELb1ELb1EN3c108BFloat16ENS1_7complexIfEEEEv12SSMParamsBwd --------------------------
	.section	.nv.constant0._Z25selective_scan_bwd_kernelI32Selective_Scan_bwd_kernel_traitsILi64ELi16ELb1ELb1ELb1ELb1ELb1EN3c108BFloat16ENS1_7complexIfEEEEv12SSMParamsBwd,"a",@progbits
	.sectionflags	@""
	.align	4
.nv.constant0._Z25selective_scan_bwd_kernelI32Selective_Scan_bwd_kernel_traitsILi64ELi16ELb1ELb1ELb1ELb1ELb1EN3c108BFloat16ENS1_7complexIfEEEEv12SSMParamsBwd:
	.zero		1392


//--------------------- .nv.constant0._Z25selective_scan_bwd_kernelI32Selective_Scan_bwd_kernel_traitsILi32ELi16ELb0ELb0ELb0ELb0ELb0EN3c108BFloat16ENS1_7complexIfEEEEv12SSMParamsBwd --------------------------
	.section	.nv.constant0._Z25selective_scan_bwd_kernelI32Selective_Scan_bwd_kernel_traitsILi32ELi16ELb0ELb0ELb0ELb0ELb0EN3c108BFloat16ENS1_7complexIfEEEEv12SSMParamsBwd,"a",@progbits
	.sectionflags	@""
	.align	4
.nv.constant0._Z25selective_scan_bwd_kernelI32Selective_Scan_bwd_kernel_traitsILi32ELi16ELb0ELb0ELb0ELb0ELb0EN3c108BFloat16ENS1_7complexIfEEEEv12SSMParamsBwd:
	.zero		1392


//--------------------- .nv.constant0._Z25selective_scan_bwd_kernelI32Selective_Scan_bwd_kernel_traitsILi32ELi16ELb0ELb0ELb0ELb0ELb1EN3c108BFloat16ENS1_7complexIfEEEEv12SSMParamsBwd --------------------------
	.section	.nv.constant0._Z25selective_scan_bwd_kernelI32Selective_Scan_bwd_kernel_traitsILi32ELi16ELb0ELb0ELb0ELb0ELb1EN3c108BFloat16ENS1_7complexIfEEEEv12SSMParamsBwd,"a",@progbits
	.sectionflags	@""
	.align	4
.nv.constant0._Z25selective_scan_bwd_kernelI32Selective_Scan_bwd_kernel_traitsILi32ELi16ELb0ELb0ELb0ELb0ELb1EN3c108BFloat16ENS1_7complexIfEEEEv12SSMParamsBwd:
	.zero		1392


//--------------------- .nv.constant0._Z25selective_scan_bwd_kernelI32Selective_Scan_bwd_kernel_traitsILi32ELi16ELb0ELb0ELb0ELb1ELb0EN3c108BFloat16ENS1_7complexIfEEEEv12SSMParamsBwd --------------------------
	.section	.nv.constant0._Z25selective_scan_bwd_kernelI32Selective_Scan_bwd_kernel_traitsILi32ELi16ELb0ELb0ELb0ELb1ELb0EN3c108BFloat16ENS1_7complexIfEEEEv12SSMParamsBwd,"a",@progbits
	.sectionflags	@""
	.align	4
.nv.constant0._Z25selective_scan_bwd_kernelI32Selective_Scan_bwd_kernel_traitsILi32ELi16ELb0ELb0ELb0ELb1ELb0EN3c108BFloat16ENS1_7complexIfEEEEv12SSMParamsBwd:
	.zero		1392


//--------------------- .nv.constant0._Z25selective_scan_bwd_kernelI32Selective_Scan_bwd_kernel_traitsILi32ELi16ELb0ELb0ELb0ELb1ELb1EN3c108BFloat16ENS1_7complexIfEEEEv12SSMParamsBwd --------------------------
	.section	.nv.constant0._Z25selective_scan_bwd_kernelI32Selective_Scan_bwd_kernel_traitsILi32ELi16ELb0ELb0ELb0ELb1ELb1EN3c108BFloat16ENS1_7complexIfEEEEv12SSMParamsBwd,"a",@progbits
	.sectionflags	@""
	.align	4
.nv.constant0._Z25selective_scan_bwd_kernelI32Selective_Scan_bwd_kernel_traitsILi32ELi16ELb0ELb0ELb0ELb1ELb1EN3c108BFloat16ENS1_7complexIfEEEEv12SSMParamsBwd:
	.zero		1392


//--------------------- .nv.constant0._Z25selective_scan_bwd_kernelI32Selective_Scan_bwd_kernel_traitsILi32ELi16ELb0ELb0ELb1ELb0ELb0EN3c108BFloat16ENS1_7complexIfEEEEv12SSMParamsBwd --------------------------
	.section	.nv.constant0._Z25selective_scan_bwd_kernelI32Selective_Scan_bwd_kernel_traitsILi32ELi16ELb0ELb0ELb1ELb0ELb0EN3c108BFloat16ENS1_7complexIfEEEEv12SSMParamsBwd,"a",@progbits
	.sectionflags	@""
	.align	4
.nv.constant0._Z25selective_scan_bwd_kernelI32Selective_Scan_bwd_kernel_traitsILi32ELi16ELb0ELb0ELb1ELb0ELb0EN3c108BFloat16ENS1_7complexIfEEEEv12SSMParamsBwd:
	.zero		1392


//--------------------- .nv.constant0._Z25selective_scan_bwd_kernelI32Selective_Scan_bwd_kernel_traitsILi32ELi16ELb0ELb0ELb1ELb0ELb1EN3c108BFloat16ENS1_7complexIfEEEEv12SSMParamsBwd --------------------------
	.section	.nv.constant0._Z25selective_scan_bwd_kernelI32Selective_Scan_bwd_kernel_traitsILi32ELi16ELb0ELb0ELb1ELb0ELb1EN3c108BFloat16ENS1_7complexIfEEEEv12SSMParamsBwd,"a",@progbits
	.sectionflags	@""
	.align	4
.nv.constant0._Z25selective_scan_bwd_kernelI32Selective_Scan_bwd_kernel_traitsILi32ELi16ELb0ELb0ELb1ELb0ELb1EN3c108BFloat16ENS1_7complexIfEEEEv12SSMParamsBwd:
	.zero		1392


//--------------------- .nv.constant0._Z25selective_scan_bwd_kernelI32Selective_Scan_bwd_kernel_traitsILi32ELi16ELb0ELb0ELb1ELb1ELb0EN3c108BFloat16ENS1_7complexIfEEEEv12SSMParamsBwd --------------------------
	.section	.nv.constant0._Z25selective_scan_bwd_kernelI32Selective_Scan_bwd_kernel_traitsILi32ELi16ELb0ELb0ELb1ELb1ELb0EN3c108BFloat16ENS1_7complexIfEEEEv12SSMParamsBwd,"a",@progbits
	.sectionflags	@""
	.align	4
.nv.constant0._Z25selective_scan_bwd_kernelI32Selective_Scan_bwd_kernel_traitsILi32ELi16ELb0ELb0ELb1ELb1ELb0EN3c108BFloat16ENS1_7complexIfEEEEv12SSMParamsBwd:
	.zero		1392


//--------------------- .nv.constant0._Z25selective_scan_bwd_kernelI32Selective_Scan_bwd_kernel_traitsILi32ELi16ELb0ELb0ELb1ELb1ELb1EN3c108BFloat16ENS1_7complexIfEEEEv12SSMParamsBwd --------------------------
	.section	.nv.constant0._Z25selective_scan_bwd_kernelI32Selective_Scan_bwd_kernel_traitsILi32ELi16ELb0ELb0ELb1ELb1ELb1EN3c108BFloat16ENS1_7complexIfEEEEv12SSMParamsBwd,"a",@progbits
	.sectionflags	@""
	.align	4
.nv.constant0._Z25selective_scan_bwd_kernelI32Selective_Scan_bwd_kernel_traitsILi32ELi16ELb0ELb0ELb1ELb1ELb1EN3c108BFloat16ENS1_7complexIfEEEEv12SSMParamsBwd:
	.zero		1392


//--------------------- .nv.constant0._Z25selective_scan_bwd_kernelI32Selective_Scan_bwd_kernel_traitsILi32ELi16ELb0ELb1ELb0ELb0ELb0EN3c108BFloat16ENS1_7complexIfEEEEv12SSMParamsBwd --------------------------
	.section	.nv.constant0._Z25selective_scan_bwd_kernelI32Selective_Scan_bwd_kernel_traitsILi32ELi16ELb0ELb1ELb0ELb0ELb0EN3c108BFloat16ENS1_7complexIfEEEEv12SSMParamsBwd,"a",@progbits
	.sectionflags	@""
	.align	4
.nv.constant0._Z25selective_scan_bwd_kernelI32Selective_Scan_bwd_kernel_traitsILi32ELi16ELb0ELb1ELb0ELb0ELb0EN3c108BFloat16ENS1_7complexIfEEEEv12SSMParamsBwd:
	.zero		1392


//--------------------- .nv.constant0._Z25selective_scan_bwd_kernelI32Selective_Scan_bwd_kernel_traitsILi32ELi16ELb0ELb1ELb0ELb0ELb1EN3c108BFloat16ENS1_7complexIfEEEEv12SSMParamsBwd --------------------------
	.section	.nv.constant0._Z25selective_scan_bwd_kernelI32Selective_Scan_bwd_kernel_traitsILi32ELi16ELb0ELb1ELb0ELb0ELb1EN3c108BFloat16ENS1_7complexIfEEEEv12SSMParamsBwd,"a",@progbits
	.sectionflags	@""
	.align	4
.nv.constant0._Z25selective_scan_bwd_kernelI32Selective_Scan_bwd_kernel_traitsILi32ELi16ELb0ELb1ELb0ELb0ELb1EN3c108BFloat16ENS1_7complexIfEEEEv12SSMParamsBwd:
	.zero		1392


//--------------------- .nv.constant0._Z25selective_scan_bwd_kernelI32Selective_Scan_bwd_kernel_traitsILi32ELi16ELb0ELb1ELb0ELb1ELb0EN3c108BFloat16ENS1_7complexIfEEEEv12SSMParamsBwd --------------------------
	.section	.nv.constant0._Z25selective_scan_bwd_kernelI32Selective_Scan_bwd_kernel_traitsILi32ELi16ELb0ELb1ELb0ELb1ELb0EN3c108BFloat16ENS1_7complexIfEEEEv12SSMParamsBwd,"a",@progbits
	.sectionflags	@""
	.align	4
.nv.constant0._Z25selective_scan_bwd_kernelI32Selective_Scan_bwd_kernel_traitsILi32ELi16ELb0ELb1ELb0ELb1ELb0EN3c108BFloat16ENS1_7complexIfEEEEv12SSMParamsBwd:
	.zero		1392


//--------------------- .nv.constant0._Z25selective_scan_bwd_kernelI32Selective_Scan_bwd_kernel_traitsILi32ELi16ELb0ELb1ELb0ELb1ELb1EN3c108BFloat16ENS1_7complexIfEEEEv12SSMParamsBwd --------------------------
	.section	.nv.constant0._Z25selective_scan_bwd_kernelI32Selective_Scan_bwd_kernel_traitsILi32ELi16ELb0ELb1ELb0ELb1ELb1EN3c108BFloat16ENS1_7complexIfEEEEv12SSMParamsBwd,"a",@progbits
	.sectionflags	@""
	.align	4
.nv.constant0._Z25selective_scan_bwd_kernelI32Selective_Scan_bwd_kernel_traitsILi32ELi16ELb0ELb1ELb0ELb1ELb1EN3c108BFloat16ENS1_7complexIfEEEEv12SSMParamsBwd:
	.zero		1392


//--------------------- .nv.constant0._Z25selective_scan_bwd_kernelI32Selective_Scan_bwd_kernel_traitsILi32ELi16ELb0ELb1ELb1ELb0ELb0EN3c108BFloat16ENS1_7complexIfEEEEv12SSMParamsBwd --------------------------
	.section	.nv.constant0._Z25selective_scan_bwd_kernelI32Selective_Scan_bwd_kernel_traitsILi32ELi16ELb0ELb1ELb1ELb0ELb0EN3c108BFloat16ENS1_7complexIfEEEEv12SSMParamsBwd,"a",@progbits
	.sectionflags	@""
	.align	4
.nv.constant0._Z25selective_scan_bwd_kernelI32Selective_Scan_bwd_kernel_traitsILi32ELi16ELb0ELb1ELb1ELb0ELb0EN3c108BFloat16ENS1_7complexIfEEEEv12SSMParamsBwd:
	.zero		1392


//--------------------- .nv.constant0._Z25selective_scan_bwd_kernelI32Selective_Scan_bwd_kernel_traitsILi32ELi16ELb0ELb1ELb1ELb0ELb1EN3c108BFloat16ENS1_7complexIfEEEEv12SSMParamsBwd --------------------------
	.section	.nv.constant0._Z25selective_scan_bwd_kernelI32Selective_Scan_bwd_kernel_traitsILi32ELi16ELb0ELb1ELb1ELb0ELb1EN3c108BFloat16ENS1_7complexIfEEEEv12SSMParamsBwd,"a",@progbits
	.sectionflags	@""
	.align	4
.nv.constant0._Z25selective_scan_bwd_kernelI32Selective_Scan_bwd_kernel_traitsILi32ELi16ELb0ELb1ELb1ELb0ELb1EN3c108BFloat16ENS1_7complexIfEEEEv12SSMParamsBwd:
	.zero		1392


//--------------------- .nv.constant0._Z25selective_scan_bwd_kernelI32Selective_Scan_bwd_kernel_traitsILi32ELi16ELb0ELb1ELb1ELb1ELb0EN3c108BFloat16ENS1_7complexIfEEEEv12SSMParamsBwd --------------------------
	.section	.nv.constant0._Z25selective_scan_bwd_kernelI32Selective_Scan_bwd_kernel_traitsILi32ELi16ELb0ELb1ELb1ELb1ELb0EN3c108BFloat16ENS1_7complexIfEEEEv12SSMParamsBwd,"a",@progbits
	.sectionflags	@""
	.align	4
.nv.constant0._Z25selective_scan_bwd_kernelI32Selective_Scan_bwd_kernel_traitsILi32ELi16ELb0ELb1ELb1ELb1ELb0EN3c108BFloat16ENS1_7complexIfEEEEv12SSMParamsBwd:
	.zero		1392


//--------------------- .nv.constant0._Z25selective_scan_bwd_kernelI32Selective_Scan_bwd_kernel_traitsILi32ELi16ELb0ELb1ELb1ELb1ELb1EN3c108BFloat16ENS1_7complexIfEEEEv12SSMParamsBwd --------------------------
	.section	.nv.constant0._Z25selective_scan_bwd_kernelI32Selective_Scan_bwd_kernel_traitsILi32ELi16ELb0ELb1ELb1ELb1ELb1EN3c108BFloat16ENS1_7complexIfEEEEv12SSMParamsBwd,"a",@progbits
	.sectionflags	@""
	.align	4
.nv.constant0._Z25selective_scan_bwd_kernelI32Selective_Scan_bwd_kernel_traitsILi32ELi16ELb0ELb1ELb1ELb1ELb1EN3c108BFloat16ENS1_7complexIfEEEEv12SSMParamsBwd:
	.zero		1392


//--------------------- .nv.constant0._Z25selective_scan_bwd_kernelI32Selective_Scan_bwd_kernel_traitsILi32ELi16ELb1ELb0ELb0ELb0ELb0EN3c108BFloat16ENS1_7complexIfEEEEv12SSMParamsBwd --------------------------
	.section	.nv.constant0._Z25selective_scan_bwd_kernelI32Selective_Scan_bwd_kernel_traitsILi32ELi16ELb1ELb0ELb0ELb0ELb0EN3c108BFloat16ENS1_7complexIfEEEEv12SSMParamsBwd,"a",@progbits
	.sectionflags	@""
	.align	4
.nv.constant0._Z25selective_scan_bwd_kernelI32Selective_Scan_bwd_kernel_traitsILi32ELi16ELb1ELb0ELb0ELb0ELb0EN3c108BFloat16ENS1_7complexIfEEEEv12SSMParamsBwd:
	.zero		1392


//--------------------- .nv.constant0._Z25selective_scan_bwd_kernelI32Selective_Scan_bwd_kernel_traitsILi32ELi16ELb1ELb0ELb0ELb0ELb1EN3c108BFloat16ENS1_7complexIfEEEEv12SSMParamsBwd --------------------------
	.section	.nv.constant0._Z25selective_scan_bwd_kernelI32Selective_Scan_bwd_kernel_traitsILi32ELi16ELb1ELb0ELb0ELb0ELb1EN3c108BFloat16ENS1_7complexIfEEEEv12SSMParamsBwd,"a",@progbits
	.sectionflags	@""
	.align	4
.nv.constant0._Z25selective_scan_bwd_kernelI32Selective_Scan_bwd_kernel_traitsILi32ELi16ELb1ELb0ELb0ELb0ELb1EN3c108BFloat16ENS1_7complexIfEEEEv12SSMParamsBwd:
	.zero		1392


//--------------------- .nv.constant0._Z25selective_scan_bwd_kernelI32Selective_Scan_bwd_kernel_traitsILi32ELi16ELb1ELb0ELb0ELb1ELb0EN3c108BFloat16ENS1_7complexIfEEEEv12SSMParamsBwd --------------------------
	.section	.nv.constant0._Z25selective_scan_bwd_kernelI32Selective_Scan_bwd_kernel_traitsILi32ELi16ELb1ELb0ELb0ELb1ELb0EN3c108BFloat16ENS1_7complexIfEEEEv12SSMParamsBwd,"a",@progbits
	.sectionflags	@""
	.align	4
.nv.constant0._Z25selective_scan_bwd_kernelI32Selective_Scan_bwd_kernel_traitsILi32ELi16ELb1ELb0ELb0ELb1ELb0EN3c108BFloat16ENS1_7complexIfEEEEv12SSMParamsBwd:
	.zero		1392


//--------------------- .nv.constant0._Z25selective_scan_bwd_kernelI32Selective_Scan_bwd_kernel_traitsILi32ELi16ELb1ELb0ELb0ELb1ELb1EN3c108BFloat16ENS1_7complexIfEEEEv12SSMParamsBwd --------------------------
	.section	.nv.constant0._Z25selective_scan_bwd_kernelI32Selective_Scan_bwd_kernel_traitsILi32ELi16ELb1ELb0ELb0ELb1ELb1EN3c108BFloat16ENS1_7complexIfEEEEv12SSMParamsBwd,"a",@progbits
	.sectionflags	@""
	.align	4
.nv.constant0._Z25selective_scan_bwd_kernelI32Selective_Scan_bwd_kernel_traitsILi32ELi16ELb1ELb0ELb0ELb1ELb1EN3c108BFloat16ENS1_7complexIfEEEEv12SSMParamsBwd:
	.zero		1392


//--------------------- .nv.constant0._Z25selective_scan_bwd_kernelI32Selective_Scan_bwd_kernel_traitsILi32ELi16ELb1ELb0ELb1ELb0ELb0EN3c108BFloat16ENS1_7complexIfEEEEv12SSMParamsBwd --------------------------
	.section	.nv.constant0._Z25selective_scan_bwd_kernelI32Selective_Scan_bwd_kernel_traitsILi32ELi16ELb1ELb0ELb1ELb0ELb0EN3c108BFloat16ENS1_7complexIfEEEEv12SSMParamsBwd,"a",@progbits
	.sectionflags	@""
	.align	4
.nv.constant0._Z25selective_scan_bwd_kernelI32Selective_Scan_bwd_kernel_traitsILi32ELi16ELb1ELb0ELb1ELb0ELb0EN3c108BFloat16ENS1_7complexIfEEEEv12SSMParamsBwd:
	.zero		1392


//--------------------- .nv.constant0._Z25selective_scan_bwd_kernelI32Selective_Scan_bwd_kernel_traitsILi32ELi16ELb1ELb0ELb1ELb0ELb1EN3c108BFloat16ENS1_7complexIfEEEEv12SSMParamsBwd --------------------------
	.section	.nv.constant0._Z25selective_scan_bwd_kernelI32Selective_Scan_bwd_kernel_traitsILi32ELi16ELb1ELb0ELb1ELb0ELb1EN3c108BFloat16ENS1_7complexIfEEEEv12SSMParamsBwd,"a",@progbits
	.sectionflags	@""
	.align	4
.nv.constant0._Z25selective_scan_bwd_kernelI32Selective_Scan_bwd_kernel_traitsILi32ELi16ELb1ELb0ELb1ELb0ELb1EN3c108BFloat16ENS1_7complexIfEEEEv12SSMParamsBwd:
	.zero		1392


//--------------------- .nv.constant0._Z25selective_scan_bwd_kernelI32Selective_Scan_bwd_kernel_traitsILi32ELi16ELb1ELb0ELb1ELb1ELb0EN3c108BFloat16ENS1_7complexIfEEEEv12SSMParamsBwd --------------------------
	.section	.nv.constant0._Z25selective_scan_bwd_kernelI32Selective_Scan_bwd_kernel_traitsILi32ELi16ELb1ELb0ELb1ELb1ELb0EN3c108BFloat16ENS1_7complexIfEEEEv12SSMParamsBwd,"a",@progbits
	.sectionflags	@""
	.align	4
.nv.constant0._Z25selective_scan_bwd_kernelI32Selective_Scan_bwd_kernel_traitsILi32ELi16ELb1ELb0ELb1ELb1ELb0EN3c108BFloat16ENS1_7complexIfEEEEv12SSMParamsBwd:
	.zero		1392


//--------------------- .nv.constant0._Z25selective_scan_bwd_kernelI32Selective_Scan_bwd_kernel_traitsILi32ELi16ELb1ELb0ELb1ELb1ELb1EN3c108BFloat16ENS1_7complexIfEEEEv12SSMParamsBwd --------------------------
	.section	.nv.constant0._Z25selective_scan_bwd_kernelI32Selective_Scan_bwd_kernel_traitsILi32ELi16ELb1ELb0ELb1ELb1ELb1EN3c108BFloat16ENS1_7complexIfEEEEv12SSMParamsBwd,"a",@progbits
	.sectionflags	@""
	.align	4
.nv.constant0._Z25selective_scan_bwd_kernelI32Selective_Scan_bwd_kernel_traitsILi32ELi16ELb1ELb0ELb1ELb1ELb1EN3c108BFloat16ENS1_7complexIfEEEEv12SSMParamsBwd:
	.zero		1392


//--------------------- .nv.constant0._Z25selective_scan_bwd_kernelI32Selective_Scan_bwd_kernel_traitsILi32ELi16ELb1ELb1ELb0ELb0ELb0EN3c108BFloat16ENS1_7complexIfEEEEv12SSMParamsBwd --------------------------
	.section	.nv.constant0._Z25selective_scan_bwd_kernelI32Selective_Scan_bwd_kernel_traitsILi32ELi16ELb1ELb1ELb0ELb0ELb0EN3c108BFloat16ENS1_7complexIfEEEEv12SSMParamsBwd,"a",@progbits
	.sectionflags	@""
	.align	4
.nv.constant0._Z25selective_scan_bwd_kernelI32Selective_Scan_bwd_kernel_traitsILi32ELi16ELb1ELb1ELb0ELb0ELb0EN3c108BFloat16ENS1_7complexIfEEEEv12SSMParamsBwd:
	.zero		1392


//--------------------- .nv.constant0._Z25selective_scan_bwd_kernelI32Selective_Scan_bwd_kernel_traitsILi32ELi16ELb1ELb1ELb0ELb0ELb1EN3c108BFloat16ENS1_7complexIfEEEEv12SSMParamsBwd --------------------------
	.section	.nv.constant0._Z25selective_scan_bwd_kernelI32Selective_Scan_bwd_kernel_traitsILi32ELi16ELb1ELb1ELb0ELb0ELb1EN3c108BFloat16ENS1_7complexIfEEEEv12SSMParamsBwd,"a",@progbits
	.sectionflags	@""
	.align	4
.nv.constant0._Z25selective_scan_bwd_kernelI32Selective_Scan_bwd_kernel_traitsILi32ELi16ELb1ELb1ELb0ELb0ELb1EN3c108BFloat16ENS1_7complexIfEEEEv12SSMParamsBwd:
	.zero		1392


//--------------------- .nv.constant0._Z25selective_scan_bwd_kernelI32Selective_Scan_bwd_kernel_traitsILi32ELi16ELb1ELb1ELb0ELb1ELb0EN3c108BFloat16ENS1_7complexIfEEEEv12SSMParamsBwd --------------------------
	.section	.nv.constant0._Z25selective_scan_bwd_kernelI32Selective_Scan_bwd_kernel_traitsILi32ELi16ELb1ELb1ELb0ELb1ELb0EN3c108BFloat16ENS1_7complexIfEEEEv12SSMParamsBwd,"a",@progbits
	.sectionflags	@""
	.align	4
.nv.constant0._Z25selective_scan_bwd_kernelI32Selective_Scan_bwd_kernel_traitsILi32ELi16ELb1ELb1ELb0ELb1ELb0EN3c108BFloat16ENS1_7complexIfEEEEv12SSMParamsBwd:
	.zero		1392


//--------------------- .nv.constant0._Z25selective_scan_bwd_kernelI32Selective_Scan_bwd_kernel_traitsILi32ELi16ELb1ELb1ELb0ELb1ELb1EN3c108BFloat16ENS1_7complexIfEEEEv12SSMParamsBwd --------------------------
	.section	.nv.constant0._Z25selective_scan_bwd_kernelI32Selective_Scan_bwd_kernel_traitsILi32ELi16ELb1ELb1ELb0ELb1ELb1EN3c108BFloat16ENS1_7complexIfEEEEv12SSMParamsBwd,"a",@progbits
	.sectionflags	@""
	.align	4
.nv.constant0._Z25selective_scan_bwd_kernelI32Selective_Scan_bwd_kernel_traitsILi32ELi16ELb1ELb1ELb0ELb1ELb1EN3c108BFloat16ENS1_7complexIfEEEEv12SSMParamsBwd:
	.zero		1392


//--------------------- .nv.constant0._Z25selective_scan_bwd_kernelI32Selective_Scan_bwd_kernel_traitsILi32ELi16ELb1ELb1ELb1ELb0ELb0EN3c108BFloat16ENS1_7complexIfEEEEv12SSMParamsBwd --------------------------
	.section	.nv.constant0._Z25selective_scan_bwd_kernelI32Selective_Scan_bwd_kernel_traitsILi32ELi16ELb1ELb1ELb1ELb0ELb0EN3c108BFloat16ENS1_7complexIfEEEEv12SSMParamsBwd,"a",@progbits
	.sectionflags	@""
	.align	4
.nv.constant0._Z25selective_scan_bwd_kernelI32Selective_Scan_bwd_kernel_traitsILi32ELi16ELb1ELb1ELb1ELb0ELb0EN3c108BFloat16ENS1_7complexIfEEEEv12SSMParamsBwd:
	.zero		1392


//--------------------- .nv.constant0._Z25selective_scan_bwd_kernelI32Selective_Scan_bwd_kernel_traitsILi32ELi16ELb1ELb1ELb1ELb0ELb1EN3c108BFloat16ENS1_7complexIfEEEEv12SSMParamsBwd --------------------------
	.section	.nv.constant0._Z25selective_scan_bwd_kernelI32Selective_Scan_bwd_kernel_traitsILi32ELi16ELb1ELb1ELb1ELb0ELb1EN3c108BFloat16ENS1_7complexIfEEEEv12SSMParamsBwd,"a",@progbits
	.sectionflags	@""
	.align	4
.nv.constant0._Z25selective_scan_bwd_kernelI32Selective_Scan_bwd_kernel_traitsILi32ELi16ELb1ELb1ELb1ELb0ELb1EN3c108BFloat16ENS1_7complexIfEEEEv12SSMParamsBwd:
	.zero		1392


//--------------------- .nv.constant0._Z25selective_scan_bwd_kernelI32Selective_Scan_bwd_kernel_traitsILi32ELi16ELb1ELb1ELb1ELb1ELb0EN3c108BFloat16ENS1_7complexIfEEEEv12SSMParamsBwd --------------------------
	.section	.nv.constant0._Z25selective_scan_bwd_kernelI32Selective_Scan_bwd_kernel_traitsILi32ELi16ELb1ELb1ELb1ELb1ELb0EN3c108BFloat16ENS1_7complexIfEEEEv12SSMParamsBwd,"a",@progbits
	.sectionflags	@""
	.align	4
.nv.constant0._Z25selective_scan_bwd_kernelI32Selective_Scan_bwd_kernel_traitsILi32ELi16ELb1ELb1ELb1ELb1ELb0EN3c108BFloat16ENS1_7complexIfEEEEv12SSMParamsBwd:
	.zero		1392


//--------------------- .nv.constant0._Z25selective_scan_bwd_kernelI32Selective_Scan_bwd_kernel_traitsILi32ELi16ELb1ELb1ELb1ELb1ELb1EN3c108BFloat16ENS1_7complexIfEEEEv12SSMParamsBwd --------------------------
	.section	.nv.constant0._Z25selective_scan_bwd_kernelI32Selective_Scan_bwd_kernel_traitsILi32ELi16ELb1ELb1ELb1ELb1ELb1EN3c108BFloat16ENS1_7complexIfEEEEv12SSMParamsBwd,"a",@progbits
	.sectionflags	@""
	.align	4
.nv.constant0._Z25selective_scan_bwd_kernelI32Selective_Scan_bwd_kernel_traitsILi32ELi16ELb1ELb1ELb1ELb1ELb1EN3c108BFloat16ENS1_7complexIfEEEEv12SSMParamsBwd:
	.zero		1392


//--------------------- .nv.constant0._Z25selective_scan_bwd_kernelI32Selective_Scan_bwd_kernel_traitsILi32ELi8ELb0ELb0ELb0ELb0ELb0EN3c108BFloat16ENS1_7complexIfEEEEv12SSMParamsBwd --------------------------
	.section	.nv.constant0._Z25selective_scan_bwd_kernelI32Selective_Scan_bwd_kernel_traitsILi32ELi8ELb0ELb0ELb0ELb0ELb0EN3c108BFloat16ENS1_7complexIfEEEEv12SSMParamsBwd,"a",@progbits
	.sectionflags	@""
	.align	4
.nv.constant0._Z25selective_scan_bwd_kernelI32Selective_Scan_bwd_kernel_traitsILi32ELi8ELb0ELb0ELb0ELb0ELb0EN3c108BFloat16ENS1_7complexIfEEEEv12SSMParamsBwd:
	.zero		1392


//--------------------- .nv.constant0._Z25selective_scan_bwd_kernelI32Selective_Scan_bwd_kernel_traitsILi32ELi8ELb0ELb0ELb0ELb0ELb1EN3c108BFloat16ENS1_7complexIfEEEEv12SSMParamsBwd --------------------------
	.section	.nv.constant0._Z25selective_scan_bwd_kernelI32Selective_Scan_bwd_kernel_traitsILi32ELi8ELb0ELb0ELb0ELb0ELb1EN3c108BFloat16ENS1_7complexIfEEEEv12SSMParamsBwd,"a",@progbits
	.sectionflags	@""
	.align	4
.nv.constant0._Z25selective_scan_bwd_kernelI32Selective_Scan_bwd_kernel_traitsILi32ELi8ELb0ELb0ELb0ELb0ELb1EN3c108BFloat16ENS1_7complexIfEEEEv12SSMParamsBwd:
	.zero		1392


//--------------------- .nv.constant0._Z25selective_scan_bwd_kernelI32Selective_Scan_bwd_kernel_traitsILi32ELi8ELb0ELb0ELb0ELb1ELb0EN3c108BFloat16ENS1_7complexIfEEEEv12SSMParamsBwd --------------------------
	.section	.nv.constant0._Z25selective_scan_bwd_kernelI32Selective_Scan_bwd_kernel_traitsILi32ELi8ELb0ELb0ELb0ELb1ELb0EN3c108BFloat16ENS1_7complexIfEEEEv12SSMParamsBwd,"a",@progbits
	.sectionflags	@""
	.align	4
.nv.constant0._Z25selective_scan_bwd_kernelI32Selective_Scan_bwd_kernel_traitsILi32ELi8ELb0ELb0ELb0ELb1ELb0EN3c108BFloat16ENS1_7complexIfEEEEv12SSMParamsBwd:
	.zero		1392


//--------------------- .nv.constant0._Z25selective_scan_bwd_kernelI32Selective_Scan_bwd_kernel_traitsILi32ELi8ELb0ELb0ELb0ELb1ELb1EN3c108BFloat16ENS1_7complexIfEEEEv12SSMParamsBwd --------------------------
	.section	.nv.constant0._Z25selective_scan_bwd_kernelI32Selective_Scan_bwd_kernel_traitsILi32ELi8ELb0ELb0ELb0ELb1ELb1EN3c108BFloat16ENS1_7complexIfEEEEv12SSMParamsBwd,"a",@progbits
	.sectionflags	@""
	.align	4
.nv.constant0._Z25selective_scan_bwd_kernelI32Selective_Scan_bwd_kernel_traitsILi32ELi8ELb0ELb0ELb0ELb1ELb1EN3c108BFloat16ENS1_7complexIfEEEEv12SSMParamsBwd:
	.zero		1392


//--------------------- .nv.constant0._Z25selective_scan_bwd_kernelI32Selective_Scan_bwd_kernel_traitsILi32ELi8ELb0ELb0ELb1ELb0ELb0EN3c108BFloat16ENS1_7complexIfEEEEv12SSMParamsBwd --------------------------
	.section	.nv.constant0._Z25selective_scan_bwd_kernelI32Selective_Scan_bwd_kernel_traitsILi32ELi8ELb0ELb0ELb1ELb0ELb0EN3c108BFloat16ENS1_7complexIfEEEEv12SSMParamsBwd,"a",@progbits
	.sectionflags	@""
	.align	4
.nv.constant0._Z25selective_scan_bwd_kernelI32Selective_Scan_bwd_kernel_traitsILi32ELi8ELb0ELb0ELb1ELb0ELb0EN3c108BFloat16ENS1_7complexIfEEEEv12SSMParamsBwd:
	.zero		1392


//--------------------- .nv.constant0._Z25selective_scan_bwd_kernelI32Selective_Scan_bwd_kernel_traitsILi32ELi8ELb0ELb0ELb1ELb0ELb1EN3c108BFloat16ENS1_7complexIfEEEEv12SSMParamsBwd --------------------------
	.section	.nv.constant0._Z25selective_scan_bwd_kernelI32Selective_Scan_bwd_kernel_traitsILi32ELi8ELb0ELb0ELb1ELb0ELb1EN3c108BFloat16ENS1_7complexIfEEEEv12SSMParamsBwd,"a",@progbits
	.sectionflags	@""
	.align	4
.nv.constant0._Z25selective_scan_bwd_kernelI32Selective_Scan_bwd_kernel_traitsILi32ELi8ELb0ELb0ELb1ELb0ELb1EN3c108BFloat16ENS1_7complexIfEEEEv12SSMParamsBwd:
	.zero		1392


//--------------------- .nv.constant0._Z25selective_scan_bwd_kernelI32Selective_Scan_bwd_kernel_traitsILi32ELi8ELb0ELb0ELb1ELb1ELb0EN3c108BFloat16ENS1_7complexIfEEEEv12SSMParamsBwd --------------------------
	.section	.nv.constant0._Z25selective_scan_bwd_kernelI32Selective_Scan_bwd_kernel_traitsILi32ELi8ELb0ELb0ELb1ELb1ELb0EN3c108BFloat16ENS1_7complexIfEEEEv12SSMParamsBwd,"a",@progbits
	.sectionflags	@""
	.align	4
.nv.constant0._Z25selective_scan_bwd_kernelI32Selective_Scan_bwd_kernel_traitsILi32ELi8ELb0ELb0ELb1ELb1ELb0EN3c108BFloat16ENS1_7complexIfEEEEv12SSMParamsBwd:
	.zero		1392


//--------------------- .nv.constant0._Z25selective_scan_bwd_kernelI32Selective_Scan_bwd_kernel_traitsILi32ELi8ELb0ELb0ELb1ELb1ELb1EN3c108BFloat16ENS1_7complexIfEEEEv12SSMParamsBwd --------------------------
	.section	.nv.constant0._Z25selective_scan_bwd_kernelI32Selective_Scan_bwd_kernel_traitsILi32ELi8ELb0ELb0ELb1ELb1ELb1EN3c108BFloat16ENS1_7complexIfEEEEv12SSMParamsBwd,"a",@progbits
	.sectionflags	@""
	.align	4
.nv.constant0._Z25selective_scan_bwd_kernelI32Selective_Scan_bwd_kernel_traitsILi32ELi8ELb0ELb0ELb1ELb1ELb1EN3c108BFloat16ENS1_7complexIfEEEEv12SSMParamsBwd:
	.zero		1392


//--------------------- .nv.constant0._Z25selective_scan_bwd_kernelI32Selective_Scan_bwd_kernel_traitsILi32ELi8ELb0ELb1ELb0ELb0ELb0EN3c108BFloat16ENS1_7complexIfEEEEv12SSMParamsBwd --------------------------
	.section	.nv.constant0._Z25selective_scan_bwd_kernelI32Selective_Scan_bwd_kernel_traitsILi32ELi8ELb0ELb1ELb0ELb0ELb0EN3c108BFloat16ENS1_7complexIfEEEEv12SSMParamsBwd,"a",@progbits
	.sectionflags	@""
	.align	4
.nv.constant0._Z25selective_scan_bwd_kernelI32Selective_Scan_bwd_kernel_traitsILi32ELi8ELb0ELb1ELb0ELb0ELb0EN3c108BFloat16ENS1_7complexIfEEEEv12SSMParamsBwd:
	.zero		1392


//--------------------- .nv.constant0._Z25selective_scan_bwd_kernelI32Selective_Scan_bwd_kernel_traitsILi32ELi8ELb0ELb1ELb0ELb0ELb1EN3c108BFloat16ENS1_7complexIfEEEEv12SSMParamsBwd --------------------------
	.section	.nv.constant0._Z25selective_scan_bwd_kernelI32Selective_Scan_bwd_kernel_traitsILi32ELi8ELb0ELb1ELb0ELb0ELb1EN3c108BFloat16ENS1_7complexIfEEEEv12SSMParamsBwd,"a",@progbits
	.sectionflags	@""
	.align	4
.nv.constant0._Z25selective_scan_bwd_kernelI32Selective_Scan_bwd_kernel_traitsILi32ELi8ELb0ELb1ELb0ELb0ELb1EN3c108BFloat16ENS1_7complexIfEEEEv12SSMParamsBwd:
	.zero		1392


//--------------------- .nv.constant0._Z25selective_scan_bwd_kernelI32Selective_Scan_bwd_kernel_traitsILi32ELi8ELb0ELb1ELb0ELb1ELb0EN3c108BFloat16ENS1_7complexIfEEEEv12SSMParamsBwd --------------------------
	.section	.nv.constant0._Z25selective_scan_bwd_kernelI32Selective_Scan_bwd_kernel_traitsILi32ELi8ELb0ELb1ELb0ELb1ELb0EN3c108BFloat16ENS1_7complexIfEEEEv12SSMParamsBwd,"a",@progbits
	.sectionflags	@""
	.align	4
.nv.constant0._Z25selective_scan_bwd_kernelI32Selective_Scan_bwd_kernel_traitsILi32ELi8ELb0ELb1ELb0ELb1ELb0EN3c108BFloat16ENS1_7complexIfEEEEv12SSMParamsBwd:
	.zero		1392


//--------------------- .nv.constant0._Z25selective_scan_bwd_kernelI32Selective_Scan_bwd_kernel_traitsILi32ELi8ELb0ELb1ELb0ELb1ELb1EN3c108BFloat16ENS1_7complexIfEEEEv12SSMParamsBwd --------------------------
	.section	.nv.constant0._Z25selective_scan_bwd_kernelI32Selective_Scan_bwd_kernel_traitsILi32ELi8ELb0ELb1ELb0ELb1ELb1EN3c108BFloat16ENS1_7complexIfEEEEv12SSMParamsBwd,"a",@progbits
	.sectionflags	@""
	.align	4
.nv.constant0._Z25selective_scan_bwd_kernelI32Selective_Scan_bwd_kernel_traitsILi32ELi8ELb0ELb1ELb0ELb1ELb1EN3c108BFloat16ENS1_7complexIfEEEEv12SSMParamsBwd:
	.zero		1392


//--------------------- .nv.constant0._Z25selective_scan_bwd_kernelI32Selective_Scan_bwd_kernel_traitsILi32ELi8ELb0ELb1ELb1ELb0ELb0EN3c108BFloat16ENS1_7complexIfEEEEv12SSMParamsBwd --------------------------
	.section	.nv.constant0._Z25selective_scan_bwd_kernelI32Selective_Scan_bwd_kernel_traitsILi32ELi8ELb0ELb1ELb1ELb0ELb0EN3c108BFloat16ENS1_7complexIfEEEEv12SSMParamsBwd,"a",@progbits
	.sectionflags	@""
	.align	4
.nv.constant0._Z25selective_scan_bwd_kernelI32Selective_Scan_bwd_kernel_traitsILi32ELi8ELb0ELb1ELb1ELb0ELb0EN3c108BFloat16ENS1_7complexIfEEEEv12SSMParamsBwd:
	.zero		1392


//--------------------- .nv.constant0._Z25selective_scan_bwd_kernelI32Selective_Scan_bwd_kernel_traitsILi32ELi8ELb0ELb1ELb1ELb0ELb1EN3c108BFloat16ENS1_7complexIfEEEEv12SSMParamsBwd --------------------------
	.section	.nv.constant0._Z25selective_scan_bwd_kernelI32Selective_Scan_bwd_kernel_traitsILi32ELi8ELb0ELb1ELb1ELb0ELb1EN3c108BFloat16ENS1_7complexIfEEEEv12SSMParamsBwd,"a",@progbits
	.sectionflags	@""
	.align	4
.nv.constant0._Z25selective_scan_bwd_kernelI32Selective_Scan_bwd_kernel_traitsILi32ELi8ELb0ELb1ELb1ELb0ELb1EN3c108BFloat16ENS1_7complexIfEEEEv12SSMParamsBwd:
	.zero		1392


//--------------------- .nv.constant0._Z25selective_scan_bwd_kernelI32Selective_Scan_bwd_kernel_traitsILi32ELi8ELb0ELb1ELb1ELb1ELb0EN3c108BFloat16ENS1_7complexIfEEEEv12SSMParamsBwd --------------------------
	.section	.nv.constant0._Z25selective_scan_bwd_kernelI32Selective_Scan_bwd_kernel_traitsILi32ELi8ELb0ELb1ELb1ELb1ELb0EN3c108BFloat16ENS1_7complexIfEEEEv12SSMParamsBwd,"a",@progbits
	.sectionflags	@""
	.align	4
.nv.constant0._Z25selective_scan_bwd_kernelI32Selective_Scan_bwd_kernel_traitsILi32ELi8ELb0ELb1ELb1ELb1ELb0EN3c108BFloat16ENS1_7complexIfEEEEv12SSMParamsBwd:
	.zero		1392


//--------------------- .nv.constant0._Z25selective_scan_bwd_kernelI32Selective_Scan_bwd_kernel_traitsILi32ELi8ELb0ELb1ELb1ELb1ELb1EN3c108BFloat16ENS1_7complexIfEEEEv12SSMParamsBwd --------------------------
	.section	.nv.constant0._Z25selective_scan_bwd_kernelI32Selective_Scan_bwd_kernel_traitsILi32ELi8ELb0ELb1ELb1ELb1ELb1EN3c108BFloat16ENS1_7complexIfEEEEv12SSMParamsBwd,"a",@progbits
	.sectionflags	@""
	.align	4
.nv.constant0._Z25selective_scan_bwd_kernelI32Selective_Scan_bwd_kernel_traitsILi32ELi8ELb0ELb1ELb1ELb1ELb1EN3c108BFloat16ENS1_7complexIfEEEEv12SSMParamsBwd:
	.zero		1392


//--------------------- .nv.constant0._Z25selective_scan_bwd_kernelI32Selective_Scan_bwd_kernel_traitsILi32ELi8ELb1ELb0ELb0ELb0ELb0EN3c108BFloat16ENS1_7complexIfEEEEv12SSMParamsBwd --------------------------
	.section	.nv.constant0._Z25selective_scan_bwd_kernelI32Selective_Scan_bwd_kernel_traitsILi32ELi8ELb1ELb0ELb0ELb0ELb0EN3c108BFloat16ENS1_7complexIfEEEEv12SSMParamsBwd,"a",@progbits
	.sectionflags	@""
	.align	4
.nv.constant0._Z25selective_scan_bwd_kernelI32Selective_Scan_bwd_kernel_traitsILi32ELi8ELb1ELb0ELb0ELb0ELb0EN3c108BFloat16ENS1_7complexIfEEEEv12SSMParamsBwd:
	.zero		1392


//--------------------- .nv.constant0._Z25selective_scan_bwd_kernelI32Selective_Scan_bwd_kernel_traitsILi32ELi8ELb1ELb0ELb0ELb0ELb1EN3c108BFloat16ENS1_7complexIfEEEEv12SSMParamsBwd --------------------------
	.section	.nv.constant0._Z25selective_scan_bwd_kernelI32Selective_Scan_bwd_kernel_traitsILi32ELi8ELb1ELb0ELb0ELb0ELb1EN3c108BFloat16ENS1_7complexIfEEEEv12SSMParamsBwd,"a",@progbits
	.sectionflags	@""
	.align	4
.nv.constant0._Z25selective_scan_bwd_kernelI32Selective_Scan_bwd_kernel_traitsILi32ELi8ELb1ELb0ELb0ELb0ELb1EN3c108BFloat16ENS1_7complexIfEEEEv12SSMParamsBwd:
	.zero		1392


//--------------------- .nv.constant0._Z25selective_scan_bwd_kernelI32Selective_Scan_bwd_kernel_traitsILi32ELi8ELb1ELb0ELb0ELb1ELb0EN3c108BFloat16ENS1_7complexIfEEEEv12SSMParamsBwd --------------------------
	.section	.nv.constant0._Z25selective_scan_bwd_kernelI32Selective_Scan_bwd_kernel_traitsILi32ELi8ELb1ELb0ELb0ELb1ELb0EN3c108BFloat16ENS1_7complexIfEEEEv12SSMParamsBwd,"a",@progbits
	.sectionflags	@""
	.align	4
.nv.constant0._Z25selective_scan_bwd_kernelI32Selective_Scan_bwd_kernel_traitsILi32ELi8ELb1ELb0ELb0ELb1ELb0EN3c108BFloat16ENS1_7complexIfEEEEv12SSMParamsBwd:
	.zero		1392


//--------------------- .nv.constant0._Z25selective_scan_bwd_kernelI32Selective_Scan_bwd_kernel_traitsILi32ELi8ELb1ELb0ELb0ELb1ELb1EN3c108BFloat16ENS1_7complexIfEEEEv12SSMParamsBwd --------------------------
	.section	.nv.constant0._Z25selective_scan_bwd_kernelI32Selective_Scan_bwd_kernel_traitsILi32ELi8ELb1ELb0ELb0ELb1ELb1EN3c108BFloat16ENS1_7complexIfEEEEv12SSMParamsBwd,"a",@progbits
	.sectionflags	@""
	.align	4
.nv.constant0._Z25selective_scan_bwd_kernelI32Selective_Scan_bwd_kernel_traitsILi32ELi8ELb1ELb0ELb0ELb1ELb1EN3c108BFloat16ENS1_7complexIfEEEEv12SSMParamsBwd:
	.zero		1392


//--------------------- .nv.constant0._Z25selective_scan_bwd_kernelI32Selective_Scan_bwd_kernel_traitsILi32ELi8ELb1ELb0ELb1ELb0ELb0EN3c108BFloat16ENS1_7complexIfEEEEv12SSMParamsBwd --------------------------
	.section	.nv.constant0._Z25selective_scan_bwd_kernelI32Selective_Scan_bwd_kernel_traitsILi32ELi8ELb1ELb0ELb1ELb0ELb0EN3c108BFloat16ENS1_7complexIfEEEEv12SSMParamsBwd,"a",@progbits
	.sectionflags	@""
	.align	4
.nv.constant0._Z25selective_scan_bwd_kernelI32Selective_Scan_bwd_kernel_traitsILi32ELi8ELb1ELb0ELb1ELb0ELb0EN3c108BFloat16ENS1_7complexIfEEEEv12SSMParamsBwd:
	.zero		1392


//--------------------- .nv.constant0._Z25selective_scan_bwd_kernelI32Selective_Scan_bwd_kernel_traitsILi32ELi8ELb1ELb0ELb1ELb0ELb1EN3c108BFloat16ENS1_7complexIfEEEEv12SSMParamsBwd --------------------------
	.section	.nv.constant0._Z25selective_scan_bwd_kernelI32Selective_Scan_bwd_kernel_traitsILi32ELi8ELb1ELb0ELb1ELb0ELb1EN3c108BFloat16ENS1_7complexIfEEEEv12SSMParamsBwd,"a",@progbits
	.sectionflags	@""
	.align	4
.nv.constant0._Z25selective_scan_bwd_kernelI32Selective_Scan_bwd_kernel_traitsILi32ELi8ELb1ELb0ELb1ELb0ELb1EN3c108BFloat16ENS1_7complexIfEEEEv12SSMParamsBwd:
	.zero		1392


//--------------------- .nv.constant0._Z25selective_scan_bwd_kernelI32Selective_Scan_bwd_kernel_traitsILi32ELi8ELb1ELb0ELb1ELb1ELb0EN3c108BFloat16ENS1_7complexIfEEEEv12SSMParamsBwd --------------------------
	.section	.nv.constant0._Z25selective_scan_bwd_kernelI32Selective_Scan_bwd_kernel_traitsILi32ELi8ELb1ELb0ELb1ELb1ELb0EN3c108BFloat16ENS1_7complexIfEEEEv12SSMParamsBwd,"a",@progbits
	.sectionflags	@""
	.align	4
.nv.constant0._Z25selective_scan_bwd_kernelI32Selective_Scan_bwd_kernel_traitsILi32ELi8ELb1ELb0ELb1ELb1ELb0EN3c108BFloat16ENS1_7complexIfEEEEv12SSMParamsBwd:
	.zero		1392


//--------------------- .nv.constant0._Z25selective_scan_bwd_kernelI32Selective_Scan_bwd_kernel_traitsILi32ELi8ELb1ELb0ELb1ELb1ELb1EN3c108BFloat16ENS1_7complexIfEEEEv12SSMParamsBwd --------------------------
	.section	.nv.constant0._Z25selective_scan_bwd_kernelI32Selective_Scan_bwd_kernel_traitsILi32ELi8ELb1ELb0ELb1ELb1ELb1EN3c108BFloat16ENS1_7complexIfEEEEv12SSMParamsBwd,"a",@progbits
	.sectionflags	@""
	.align	4
.nv.constant0._Z25selective_scan_bwd_kernelI32Selective_Scan_bwd_kernel_traitsILi32ELi8ELb1ELb0ELb1ELb1ELb1EN3c108BFloat16ENS1_7complexIfEEEEv12SSMParamsBwd:
	.zero		1392


//--------------------- .nv.constant0._Z25selective_scan_bwd_kernelI32Selective_Scan_bwd_kernel_traitsILi32ELi8ELb1ELb1ELb0ELb0ELb0EN3c108BFloat16ENS1_7complexIfEEEEv12SSMParamsBwd --------------------------
	.section	.nv.constant0._Z25selective_scan_bwd_kernelI32Selective_Scan_bwd_kernel_traitsILi32ELi8ELb1ELb1ELb0ELb0ELb0EN3c108BFloat16ENS1_7complexIfEEEEv12SSMParamsBwd,"a",@progbits
	.sectionflags	@""
	.align	4
.nv.constant0._Z25selective_scan_bwd_kernelI32Selective_Scan_bwd_kernel_traitsILi32ELi8ELb1ELb1ELb0ELb0ELb0EN3c108BFloat16ENS1_7complexIfEEEEv12SSMParamsBwd:
	.zero		1392


//--------------------- .nv.constant0._Z25selective_scan_bwd_kernelI32Selective_Scan_bwd_kernel_traitsILi32ELi8ELb1ELb1ELb0ELb0ELb1EN3c108BFloat16ENS1_7complexIfEEEEv12SSMParamsBwd --------------------------
	.section	.nv.constant0._Z25selective_scan_bwd_kernelI32Selective_Scan_bwd_kernel_traitsILi32ELi8ELb1ELb1ELb0ELb0ELb1EN3c108BFloat16ENS1_7complexIfEEEEv12SSMParamsBwd,"a",@progbits
	.sectionflags	@""
	.align	4
.nv.constant0._Z25selective_scan_bwd_kernelI32Selective_Scan_bwd_kernel_traitsILi32ELi8ELb1ELb1ELb0ELb0ELb1EN3c108BFloat16ENS1_7complexIfEEEEv12SSMParamsBwd:
	.zero		1392


//--------------------- .nv.constant0._Z25selective_scan_bwd_kernelI32Selective_Scan_bwd_kernel_traitsILi32ELi8ELb1ELb1ELb0ELb1ELb0EN3c108BFloat16ENS1_7complexIfEEEEv12SSMParamsBwd --------------------------
	.section	.nv.constant0._Z25selective_scan_bwd_kernelI32Selective_Scan_bwd_kernel_traitsILi32ELi8ELb1ELb1ELb0ELb1ELb0EN3c108BFloat16ENS1_7complexIfEEEEv12SSMParamsBwd,"a",@progbits
	.sectionflags	@""
	.align	4
.nv.constant0._Z25selective_scan_bwd_kernelI32Selective_Scan_bwd_kernel_traitsILi32ELi8ELb1ELb1ELb0ELb1ELb0EN3c108BFloat16ENS1_7complexIfEEEEv12SSMParamsBwd:
	.zero		1392


//--------------------- .nv.constant0._Z25selective_scan_bwd_kernelI32Selective_Scan_bwd_kernel_traitsILi32ELi8ELb1ELb1ELb0ELb1ELb1EN3c108BFloat16ENS1_7complexIfEEEEv12SSMParamsBwd --------------------------
	.section	.nv.constant0._Z25selective_scan_bwd_kernelI32Selective_Scan_bwd_kernel_traitsILi32ELi8ELb1ELb1ELb0ELb1ELb1EN3c108BFloat16ENS1_7complexIfEEEEv12SSMParamsBwd,"a",@progbits
	.sectionflags	@""
	.align	4
.nv.constant0._Z25selective_scan_bwd_kernelI32Selective_Scan_bwd_kernel_traitsILi32ELi8ELb1ELb1ELb0ELb1ELb1EN3c108BFloat16ENS1_7complexIfEEEEv12SSMParamsBwd:
	.zero		1392


//--------------------- .nv.constant0._Z25selective_scan_bwd_kernelI32Selective_Scan_bwd_kernel_traitsILi32ELi8ELb1ELb1ELb1ELb0ELb0EN3c108BFloat16ENS1_7complexIfEEEEv12SSMParamsBwd --------------------------
	.section	.nv.constant0._Z25selective_scan_bwd_kernelI32Selective_Scan_bwd_kernel_traitsILi32ELi8ELb1ELb1ELb1ELb0ELb0EN3c108BFloat16ENS1_7complexIfEEEEv12SSMParamsBwd,"a",@progbits
	.sectionflags	@""
	.align	4
.nv.constant0._Z25selective_scan_bwd_kernelI32Selective_Scan_bwd_kernel_traitsILi32ELi8ELb1ELb1ELb1ELb0ELb0EN3c108BFloat16ENS1_7complexIfEEEEv12SSMParamsBwd:
	.zero		1392


//--------------------- .nv.constant0._Z25selective_scan_bwd_kernelI32Selective_Scan_bwd_kernel_traitsILi32ELi8ELb1ELb1ELb1ELb0ELb1EN3c108BFloat16ENS1_7complexIfEEEEv12SSMParamsBwd --------------------------
	.section	.nv.constant0._Z25selective_scan_bwd_kernelI32Selective_Scan_bwd_kernel_traitsILi32ELi8ELb1ELb1ELb1ELb0ELb1EN3c108BFloat16ENS1_7complexIfEEEEv12SSMParamsBwd,"a",@progbits
	.sectionflags	@""
	.align	4
.nv.constant0._Z25selective_scan_bwd_kernelI32Selective_Scan_bwd_kernel_traitsILi32ELi8ELb1ELb1ELb1ELb0ELb1EN3c108BFloat16ENS1_7complexIfEEEEv12SSMParamsBwd:
	.zero		1392


//--------------------- .nv.constant0._Z25selective_scan_bwd_kernelI32Selective_Scan_bwd_kernel_traitsILi32ELi8ELb1ELb1ELb1ELb1ELb0EN3c108BFloat16ENS1_7complexIfEEEEv12SSMParamsBwd --------------------------
	.section	.nv.constant0._Z25selective_scan_bwd_kernelI32Selective_Scan_bwd_kernel_traitsILi32ELi8ELb1ELb1ELb1ELb1ELb0EN3c108BFloat16ENS1_7complexIfEEEEv12SSMParamsBwd,"a",@progbits
	.sectionflags	@""
	.align	4
.nv.constant0._Z25selective_scan_bwd_kernelI32Selective_Scan_bwd_kernel_traitsILi32ELi8ELb1ELb1ELb1ELb1ELb0EN3c108BFloat16ENS1_7complexIfEEEEv12SSMParamsBwd:
	.zero		1392


//--------------------- .nv.constant0._Z25selective_scan_bwd_kernelI32Selective_Scan_bwd_kernel_traitsILi32ELi8ELb1ELb1ELb1ELb1ELb1EN3c108BFloat16ENS1_7complexIfEEEEv12SSMParamsBwd --------------------------
	.section	.nv.constant0._Z25selective_scan_bwd_kernelI32Selective_Scan_bwd_kernel_traitsILi32ELi8ELb1ELb1ELb1ELb1ELb1EN3c108BFloat16ENS1_7complexIfEEEEv12SSMParamsBwd,"a",@progbits
	.sectionflags	@""
	.align	4
.nv.constant0._Z25selective_scan_bwd_kernelI32Selective_Scan_bwd_kernel_traitsILi32ELi8ELb1ELb1ELb1ELb1ELb1EN3c108BFloat16ENS1_7complexIfEEEEv12SSMParamsBwd:
	.zero		1392


//--------------------- .nv.constant0._Z25selective_scan_bwd_kernelI32Selective_Scan_bwd_kernel_traitsILi32ELi4ELb0ELb0ELb0ELb0ELb0EN3c108BFloat16ENS1_7complexIfEEEEv12SSMParamsBwd --------------------------
	.section	.nv.constant0._Z25selective_scan_bwd_kernelI32Selective_Scan_bwd_kernel_traitsILi32ELi4ELb0ELb0ELb0ELb0ELb0EN3c108BFloat16ENS1_7complexIfEEEEv12SSMParamsBwd,"a",@progbits
	.sectionflags	@""
	.align	4
.nv.constant0._Z25selective_scan_bwd_kernelI32Selective_Scan_bwd_kernel_traitsILi32ELi4ELb0ELb0ELb0ELb0ELb0EN3c108BFloat16ENS1_7complexIfEEEEv12SSMParamsBwd:
	.zero		1392


//--------------------- .nv.constant0._Z25selective_scan_bwd_kernelI32Selective_Scan_bwd_kernel_traitsILi32ELi4ELb0ELb0ELb0ELb0ELb1EN3c108BFloat16ENS1_7complexIfEEEEv12SSMParamsBwd --------------------------
	.section	.nv.constant0._Z25selective_scan_bwd_kernelI32Selective_Scan_bwd_kernel_traitsILi32ELi4ELb0ELb0ELb0ELb0ELb1EN3c108BFloat16ENS1_7complexIfEEEEv12SSMParamsBwd,"a",@progbits
	.sectionflags	@""
	.align	4
.nv.constant0._Z25selective_scan_bwd_kernelI32Selective_Scan_bwd_kernel_traitsILi32ELi4ELb0ELb0ELb0ELb0ELb1EN3c108BFloat16ENS1_7complexIfEEEEv12SSMParamsBwd:
	.zero		1392


//--------------------- .nv.constant0._Z25selective_scan_bwd_kernelI32Selective_Scan_bwd_kernel_traitsILi32ELi4ELb0ELb0ELb0ELb1ELb0EN3c108BFloat16ENS1_7complexIfEEEEv12SSMParamsBwd --------------------------
	.section	.nv.constant0._Z25selective_scan_bwd_kernelI32Selective_Scan_bwd_kernel_traitsILi32ELi4ELb0ELb0ELb0ELb1ELb0EN3c108BFloat16ENS1_7complexIfEEEEv12SSMParamsBwd,"a",@progbits
	.sectionflags	@""
	.align	4
.nv.constant0._Z25selective_scan_bwd_kernelI32Selective_Scan_bwd_kernel_traitsILi32ELi4ELb0ELb0ELb0ELb1ELb0EN3c108BFloat16ENS1_7complexIfEEEEv12SSMParamsBwd:
	.zero		1392


//--------------------- .nv.constant0._Z25selective_scan_bwd_kernelI32Selective_Scan_bwd_kernel_traitsILi32ELi4ELb0ELb0ELb0ELb1ELb1EN3c108BFloat16ENS1_7complexIfEEEEv12SSMParamsBwd --------------------------
	.section	.nv.constant0._Z25selective_scan_bwd_kernelI32Selective_Scan_bwd_kernel_traitsILi32ELi4ELb0ELb0ELb0ELb1ELb1EN3c108BFloat16ENS1_7complexIfEEEEv12SSMParamsBwd,"a",@progbits
	.sectionflags	@""
	.align	4
.nv.constant0._Z25selective_scan_bwd_kernelI32Selective_Scan_bwd_kernel_traitsILi32ELi4ELb0ELb0ELb0ELb1ELb1EN3c108BFloat16ENS1_7complexIfEEEEv12SSMParamsBwd:
	.zero		1392


//--------------------- .nv.constant0._Z25selective_scan_bwd_kernelI32Selective_Scan_bwd_kernel_traitsILi32ELi4ELb0ELb0ELb1ELb0ELb0EN3c108BFloat16ENS1_7complexIfEEEEv12SSMParamsBwd --------------------------
	.section	.nv.constant0._Z25selective_scan_bwd_kernelI32Selective_Scan_bwd_kernel_traitsILi32ELi4ELb0ELb0ELb1ELb0ELb0EN3c108BFloat16ENS1_7complexIfEEEEv12SSMParamsBwd,"a",@progbits
	.sectionflags	@""
	.align	4
.nv.constant0._Z25selective_scan_bwd_kernelI32Selective_Scan_bwd_kernel_traitsILi32ELi4ELb0ELb0ELb1ELb0ELb0EN3c108BFloat16ENS1_7complexIfEEEEv12SSMParamsBwd:
	.zero		1392


//--------------------- .nv.constant0._Z25selective_scan_bwd_kernelI32Selective_Scan_bwd_kernel_traitsILi32ELi4ELb0ELb0ELb1ELb0ELb1EN3c108BFloat16ENS1_7complexIfEEEEv12SSMParamsBwd --------------------------
	.section	.nv.constant0._Z25selective_scan_bwd_kernelI32Selective_Scan_bwd_kernel_traitsILi32ELi4ELb0ELb0ELb1ELb0ELb1EN3c108BFloat16ENS1_7complexIfEEEEv12SSMParamsBwd,"a",@progbits
	.sectionflags	@""
	.align	4
.nv.constant0._Z25selective_scan_bwd_kernelI32Selective_Scan_bwd_kernel_traitsILi32ELi4ELb0ELb0ELb1ELb0ELb1EN3c108BFloat16ENS1_7complexIfEEEEv12SSMParamsBwd:
	.zero		1392


//--------------------- .nv.constant0._Z25selective_scan_bwd_kernelI32Selective_Scan_bwd_kernel_traitsILi32ELi4ELb0ELb0ELb1ELb1ELb0EN3c108BFloat16ENS1_7complexIfEEEEv12SSMParamsBwd --------------------------
	.section	.nv.constant0._Z25selective_scan_bwd_kernelI32Selective_Scan_bwd_kernel_traitsILi32ELi4ELb0ELb0ELb1ELb1ELb0EN3c108BFloat16ENS1_7complexIfEEEEv12SSMParamsBwd,"a",@progbits
	.sectionflags	@""
	.align	4
.nv.constant0._Z25selective_scan_bwd_kernelI32Selective_Scan_bwd_kernel_traitsILi32ELi4ELb0ELb0ELb1ELb1ELb0EN3c108BFloat16ENS1_7complexIfEEEEv12SSMParamsBwd:
	.zero		1392


//--------------------- .nv.constant0._Z25selective_scan_bwd_kernelI32Selective_Scan_bwd_kernel_traitsILi32ELi4ELb0ELb0ELb1ELb1ELb1EN3c108BFloat16ENS1_7complexIfEEEEv12SSMParamsBwd --------------------------
	.section	.nv.constant0._Z25selective_scan_bwd_kernelI32Selective_Scan_bwd_kernel_traitsILi32ELi4ELb0ELb0ELb1ELb1ELb1EN3c108BFloat16ENS1_7complexIfEEEEv12SSMParamsBwd,"a",@progbits
	.sectionflags	@""
	.align	4
.nv.constant0._Z25selective_scan_bwd_kernelI32Selective_Scan_bwd_kernel_traitsILi32ELi4ELb0ELb0ELb1ELb1ELb1EN3c108BFloat16ENS1_7complexIfEEEEv12SSMParamsBwd:
	.zero		1392


//--------------------- .nv.constant0._Z25selective_scan_bwd_kernelI32Selective_Scan_bwd_kernel_traitsILi32ELi4ELb0ELb1ELb0ELb0ELb0EN3c108BFloat16ENS1_7complexIfEEEEv12SSMParamsBwd --------------------------
	.section	.nv.constant0._Z25selective_scan_bwd_kernelI32Selective_Scan_bwd_kernel_traitsILi32ELi4ELb0ELb1ELb0ELb0ELb0EN3c108BFloat16ENS1_7complexIfEEEEv12SSMParamsBwd,"a",@progbits
	.sectionflags	@""
	.align	4
.nv.constant0._Z25selective_scan_bwd_kernelI32Selective_Scan_bwd_kernel_traitsILi32ELi4ELb0ELb1ELb0ELb0ELb0EN3c108BFloat16ENS1_7complexIfEEEEv12SSMParamsBwd:
	.zero		1392


//--------------------- .nv.constant0._Z25selective_scan_bwd_kernelI32Selective_Scan_bwd_kernel_traitsILi32ELi4ELb0ELb1ELb0ELb0ELb1EN3c108BFloat16ENS1_7complexIfEEEEv12SSMParamsBwd --------------------------
	.section	.nv.constant0._Z25selective_scan_bwd_kernelI32Selective_Scan_bwd_kernel_traitsILi32ELi4ELb0ELb1ELb0ELb0ELb1EN3c108BFloat16ENS1_7complexIfEEEEv12SSMParamsBwd,"a",@progbits
	.sectionflags	@""
	.align	4
.nv.constant0._Z25selective_scan_bwd_kernelI32Selective_Scan_bwd_kernel_traitsILi32ELi4ELb0ELb1ELb0ELb0ELb1EN3c108BFloat16ENS1_7complexIfEEEEv12SSMParamsBwd:
	.zero		1392


//--------------------- .nv.constant0._Z25selective_scan_bwd_kernelI32Selective_Scan_bwd_kernel_traitsILi32ELi4ELb0ELb1ELb0ELb1ELb0EN3c108BFloat16ENS1_7complexIfEEEEv12SSMParamsBwd --------------------------
	.section	.nv.constant0._Z25selective_scan_bwd_kernelI32Selective_Scan_bwd_kernel_traitsILi32ELi4ELb0ELb1ELb0ELb1ELb0EN3c108BFloat16ENS1_7complexIfEEEEv12SSMParamsBwd,"a",@progbits
	.sectionflags	@""
	.align	4
.nv.constant0._Z25selective_scan_bwd_kernelI32Selective_Scan_bwd_kernel_traitsILi32ELi4ELb0ELb1ELb0ELb1ELb0EN3c108BFloat16ENS1_7complexIfEEEEv12SSMParamsBwd:
	.zero		1392


//--------------------- .nv.constant0._Z25selective_scan_bwd_kernelI32Selective_Scan_bwd_kernel_traitsILi32ELi4ELb0ELb1ELb0ELb1ELb1EN3c108BFloat16ENS1_7complexIfEEEEv12SSMParamsBwd --------------------------
	.section	.nv.constant0._Z25selective_scan_bwd_kernelI32Selective_Scan_bwd_kernel_traitsILi32ELi4ELb0ELb1ELb0ELb1ELb1EN3c108BFloat16ENS1_7complexIfEEEEv12SSMParamsBwd,"a",@progbits
	.sectionflags	@""
	.align	4
.nv.constant0._Z25selective_scan_bwd_kernelI32Selective_Scan_bwd_kernel_traitsILi32ELi4ELb0ELb1ELb0ELb1ELb1EN3c108BFloat16ENS1_7complexIfEEEEv12SSMParamsBwd:
	.zero		1392


//--------------------- .nv.constant0._Z25selective_scan_bwd_kernelI32Selective_Scan_bwd_kernel_traitsILi32ELi4ELb0ELb1ELb1ELb0ELb0EN3c108BFloat16ENS1_7complexIfEEEEv12SSMParamsBwd --------------------------
	.section	.nv.constant0._Z25selective_scan_bwd_kernelI32Selective_Scan_bwd_kernel_traitsILi32ELi4ELb0ELb1ELb1ELb0ELb0EN3c108BFloat16ENS1_7complexIfEEEEv12SSMParamsBwd,"a",@progbits
	.sectionflags	@""
	.align	4
.nv.constant0._Z25selective_scan_bwd_kernelI32Selective_Scan_bwd_kernel_traitsILi32ELi4ELb0ELb1ELb1ELb0ELb0EN3c108BFloat16ENS1_7complexIfEEEEv12SSMParamsBwd:
	.zero		1392


//--------------------- .nv.constant0._Z25selective_scan_bwd_kernelI32Selective_Scan_bwd_kernel_traitsILi32ELi4ELb0ELb1ELb1ELb0ELb1EN3c108BFloat16ENS1_7complexIfEEEEv12SSMParamsBwd --------------------------
	.section	.nv.constant0._Z25selective_scan_bwd_kernelI32Selective_Scan_bwd_kernel_traitsILi32ELi4ELb0ELb1ELb1ELb0ELb1EN3c108BFloat16ENS1_7complexIfEEEEv12SSMParamsBwd,"a",@progbits
	.sectionflags	@""
	.align	4
.nv.constant0._Z25selective_scan_bwd_kernelI32Selective_Scan_bwd_kernel_traitsILi32ELi4ELb0ELb1ELb1ELb0ELb1EN3c108BFloat16ENS1_7complexIfEEEEv12SSMParamsBwd:
	.zero		1392


//--------------------- .nv.constant0._Z25selective_scan_bwd_kernelI32Selective_Scan_bwd_kernel_traitsILi32ELi4ELb0ELb1ELb1ELb1ELb0EN3c108BFloat16ENS1_7complexIfEEEEv12SSMParamsBwd --------------------------
	.section	.nv.constant0._Z25selective_scan_bwd_kernelI32Selective_Scan_bwd_kernel_traitsILi32ELi4ELb0ELb1ELb1ELb1ELb0EN3c108BFloat16ENS1_7complexIfEEEEv12SSMParamsBwd,"a",@progbits
	.sectionflags	@""
	.align	4
.nv.constant0._Z25selective_scan_bwd_kernelI32Selective_Scan_bwd_kernel_traitsILi32ELi4ELb0ELb1ELb1ELb1ELb0EN3c108BFloat16ENS1_7complexIfEEEEv12SSMParamsBwd:
	.zero		1392


//--------------------- .nv.constant0._Z25selective_scan_bwd_kernelI32Selective_Scan_bwd_kernel_traitsILi32ELi4ELb0ELb1ELb1ELb1ELb1EN3c108BFloat16ENS1_7complexIfEEEEv12SSMParamsBwd --------------------------
	.section	.nv.constant0._Z25selective_scan_bwd_kernelI32Selective_Scan_bwd_kernel_traitsILi32ELi4ELb0ELb1ELb1ELb1ELb1EN3c108BFloat16ENS1_7complexIfEEEEv12SSMParamsBwd,"a",@progbits
	.sectionflags	@""
	.align	4
.nv.constant0._Z25selective_scan_bwd_kernelI32Selective_Scan_bwd_kernel_traitsILi32ELi4ELb0ELb1ELb1ELb1ELb1EN3c108BFloat16ENS1_7complexIfEEEEv12SSMParamsBwd:
	.zero		1392


//--------------------- .nv.constant0._Z25selective_scan_bwd_kernelI32Selective_Scan_bwd_kernel_traitsILi32ELi4ELb1ELb0ELb0ELb0ELb0EN3c108BFloat16ENS1_7complexIfEEEEv12SSMParamsBwd --------------------------
	.section	.nv.constant0._Z25selective_scan_bwd_kernelI32Selective_Scan_bwd_kernel_traitsILi32ELi4ELb1ELb0ELb0ELb0ELb0EN3c108BFloat16ENS1_7complexIfEEEEv12SSMParamsBwd,"a",@progbits
	.sectionflags	@""
	.align	4
.nv.constant0._Z25selective_scan_bwd_kernelI32Selective_Scan_bwd_kernel_traitsILi32ELi4ELb1ELb0ELb0ELb0ELb0EN3c108BFloat16ENS1_7complexIfEEEEv12SSMParamsBwd:
	.zero		1392


//--------------------- .nv.constant0._Z25selective_scan_bwd_kernelI32Selective_Scan_bwd_kernel_traitsILi32ELi4ELb1ELb0ELb0ELb0ELb1EN3c108BFloat16ENS1_7complexIfEEEEv12SSMParamsBwd --------------------------
	.section	.nv.constant0._Z25selective_scan_bwd_kernelI32Selective_Scan_bwd_kernel_traitsILi32ELi4ELb1ELb0ELb0ELb0ELb1EN3c108BFloat16ENS1_7complexIfEEEEv12SSMParamsBwd,"a",@progbits
	.sectionflags	@""
	.align	4
.nv.constant0._Z25selective_scan_bwd_kernelI32Selective_Scan_bwd_kernel_traitsILi32ELi4ELb1ELb0ELb0ELb0ELb1EN3c108BFloat16ENS1_7complexIfEEEEv12SSMParamsBwd:
	.zero		1392


//--------------------- .nv.constant0._Z25selective_scan_bwd_kernelI32Selective_Scan_bwd_kernel_traitsILi32ELi4ELb1ELb0ELb0ELb1ELb0EN3c108BFloat16ENS1_7complexIfEEEEv12SSMParamsBwd --------------------------
	.section	.nv.constant0._Z25selective_scan_bwd_kernelI32Selective_Scan_bwd_kernel_traitsILi32ELi4ELb1ELb0ELb0ELb1ELb0EN3c108BFloat16ENS1_7complexIfEEEEv12SSMParamsBwd,"a",@progbits
	.sectionflags	@""
	.align	4
.nv.constant0._Z25selective_scan_bwd_kernelI32Selective_Scan_bwd_kernel_traitsILi32ELi4ELb1ELb0ELb0ELb1ELb0EN3c108BFloat16ENS1_7complexIfEEEEv12SSMParamsBwd:
	.zero		1392


//--------------------- .nv.constant0._Z25selective_scan_bwd_kernelI32Selective_Scan_bwd_kernel_traitsILi32ELi4ELb1ELb0ELb0ELb1ELb1EN3c108BFloat16ENS1_7complexIfEEEEv12SSMParamsBwd --------------------------
	.section	.nv.constant0._Z25selective_scan_bwd_kernelI32Selective_Scan_bwd_kernel_traitsILi32ELi4ELb1ELb0ELb0ELb1ELb1EN3c108BFloat16ENS1_7complexIfEEEEv12SSMParamsBwd,"a",@progbits
	.sectionflags	@""
	.align	4
.nv.constant0._Z25selective_scan_bwd_kernelI32Selective_Scan_bwd_kernel_traitsILi32ELi4ELb1ELb0ELb0ELb1ELb1EN3c108BFloat16ENS1_7complexIfEEEEv12SSMParamsBwd:
	.zero		1392


//--------------------- .nv.constant0._Z25selective_scan_bwd_kernelI32Selective_Scan_bwd_kernel_traitsILi32ELi4ELb1ELb0ELb1ELb0ELb0EN3c108BFloat16ENS1_7complexIfEEEEv12SSMParamsBwd --------------------------
	.section	.nv.constant0._Z25selective_scan_bwd_kernelI32Selective_Scan_bwd_kernel_traitsILi32ELi4ELb1ELb0ELb1ELb0ELb0EN3c108BFloat16ENS1_7complexIfEEEEv12SSMParamsBwd,"a",@progbits
	.sectionflags	@""
	.align	4
.nv.constant0._Z25selective_scan_bwd_kernelI32Selective_Scan_bwd_kernel_traitsILi32ELi4ELb1ELb0ELb1ELb0ELb0EN3c108BFloat16ENS1_7complexIfEEEEv12SSMParamsBwd:
	.zero		1392


//--------------------- .nv.constant0._Z25selective_scan_bwd_kernelI32Selective_Scan_bwd_kernel_traitsILi32ELi4ELb1ELb0ELb1ELb0ELb1EN3c108BFloat16ENS1_7complexIfEEEEv12SSMParamsBwd --------------------------
	.section	.nv.constant0._Z25selective_scan_bwd_kernelI32Selective_Scan_bwd_kernel_traitsILi32ELi4ELb1ELb0ELb1ELb0ELb1EN3c108BFloat16ENS1_7complexIfEEEEv12SSMParamsBwd,"a",@progbits
	.sectionflags	@""
	.align	4
.nv.constant0._Z25selective_scan_bwd_kernelI32Selective_Scan_bwd_kernel_traitsILi32ELi4ELb1ELb0ELb1ELb0ELb1EN3c108BFloat16ENS1_7complexIfEEEEv12SSMParamsBwd:
	.zero		1392


//--------------------- .nv.constant0._Z25selective_scan_bwd_kernelI32Selective_Scan_bwd_kernel_traitsILi32ELi4ELb1ELb0ELb1ELb1ELb0EN3c108BFloat16ENS1_7complexIfEEEEv12SSMParamsBwd --------------------------
	.section	.nv.constant0._Z25selective_scan_bwd_kernelI32Selective_Scan_bwd_kernel_traitsILi32ELi4ELb1ELb0ELb1ELb1ELb0EN3c108BFloat16ENS1_7complexIfEEEEv12SSMParamsBwd,"a",@progbits
	.sectionflags	@""
	.align	4
.nv.constant0._Z25selective_scan_bwd_kernelI32Selective_Scan_bwd_kernel_traitsILi32ELi4ELb1ELb0ELb1ELb1ELb0EN3c108BFloat16ENS1_7complexIfEEEEv12SSMParamsBwd:
	.zero		1392


//--------------------- .nv.constant0._Z25selective_scan_bwd_kernelI32Selective_Scan_bwd_kernel_traitsILi32ELi4ELb1ELb0ELb1ELb1ELb1EN3c108BFloat16ENS1_7complexIfEEEEv12SSMParamsBwd --------------------------
	.section	.nv.constant0._Z25selective_scan_bwd_kernelI32Selective_Scan_bwd_kernel_traitsILi32ELi4ELb1ELb0ELb1ELb1ELb1EN3c108BFloat16ENS1_7complexIfEEEEv12SSMParamsBwd,"a",@progbits
	.sectionflags	@""
	.align	4
.nv.constant0._Z25selective_scan_bwd_kernelI32Selective_Scan_bwd_kernel_traitsILi32ELi4ELb1ELb0ELb1ELb1ELb1EN3c108BFloat16ENS1_7complexIfEEEEv12SSMParamsBwd:
	.zero		1392


//--------------------- .nv.constant0._Z25selective_scan_bwd_kernelI32Selective_Scan_bwd_kernel_traitsILi32ELi4ELb1ELb1ELb0ELb0ELb0EN3c108BFloat16ENS1_7complexIfEEEEv12SSMParamsBwd --------------------------
	.section	.nv.constant0._Z25selective_scan_bwd_kernelI32Selective_Scan_bwd_kernel_traitsILi32ELi4ELb1ELb1ELb0ELb0ELb0EN3c108BFloat16ENS1_7complexIfEEEEv12SSMParamsBwd,"a",@progbits
	.sectionflags	@""
	.align	4
.nv.constant0._Z25selective_scan_bwd_kernelI32Selective_Scan_bwd_kernel_traitsILi32ELi4ELb1ELb1ELb0ELb0ELb0EN3c108BFloat16ENS1_7complexIfEEEEv12SSMParamsBwd:
	.zero		1392


//--------------------- .nv.constant0._Z25selective_scan_bwd_kernelI32Selective_Scan_bwd_kernel_traitsILi32ELi4ELb1ELb1ELb0ELb0ELb1EN3c108BFloat16ENS1_7complexIfEEEEv12SSMParamsBwd --------------------------
	.section	.nv.constant0._Z25selective_scan_bwd_kernelI32Selective_Scan_bwd_kernel_traitsILi32ELi4ELb1ELb1ELb0ELb0ELb1EN3c108BFloat16ENS1_7complexIfEEEEv12SSMParamsBwd,"a",@progbits
	.sectionflags	@""
	.align	4
.nv.constant0._Z25selective_scan_bwd_kernelI32Selective_Scan_bwd_kernel_traitsILi32ELi4ELb1ELb1ELb0ELb0ELb1EN3c108BFloat16ENS1_7complexIfEEEEv12SSMParamsBwd:
	.zero		1392


//--------------------- .nv.constant0._Z25selective_scan_bwd_kernelI32Selective_Scan_bwd_kernel_traitsILi32ELi4ELb1ELb1ELb0ELb1ELb0EN3c108BFloat16ENS1_7complexIfEEEEv12SSMParamsBwd --------------------------
	.section	.nv.constant0._Z25selective_scan_bwd_kernelI32Selective_Scan_bwd_kernel_traitsILi32ELi4ELb1ELb1ELb0ELb1ELb0EN3c108BFloat16ENS1_7complexIfEEEEv12SSMParamsBwd,"a",@progbits
	.sectionflags	@""
	.align	4
.nv.constant0._Z25selective_scan_bwd_kernelI32Selective_Scan_bwd_kernel_traitsILi32ELi4ELb1ELb1ELb0ELb1ELb0EN3c108BFloat16ENS1_7complexIfEEEEv12SSMParamsBwd:
	.zero		1392


//--------------------- .nv.constant0._Z25selective_scan_bwd_kernelI32Selective_Scan_bwd_kernel_traitsILi32ELi4ELb1ELb1ELb0ELb1ELb1EN3c108BFloat16ENS1_7complexIfEEEEv12SSMParamsBwd --------------------------
	.section	.nv.constant0._Z25selective_scan_bwd_kernelI32Selective_Scan_bwd_kernel_traitsILi32ELi4ELb1ELb1ELb0ELb1ELb1EN3c108BFloat16ENS1_7complexIfEEEEv12SSMParamsBwd,"a",@progbits
	.sectionflags	@""
	.align	4
.nv.constant0._Z25selective_scan_bwd_kernelI32Selective_Scan_bwd_kernel_traitsILi32ELi4ELb1ELb1ELb0ELb1ELb1EN3c108BFloat16ENS1_7complexIfEEEEv12SSMParamsBwd:
	.zero		1392


//--------------------- .nv.constant0._Z25selective_scan_bwd_kernelI32Selective_Scan_bwd_kernel_traitsILi32ELi4ELb1ELb1ELb1ELb0ELb0EN3c108BFloat16ENS1_7complexIfEEEEv12SSMParamsBwd --------------------------
	.section	.nv.constant0._Z25selective_scan_bwd_kernelI32Selective_Scan_bwd_kernel_traitsILi32ELi4ELb1ELb1ELb1ELb0ELb0EN3c108BFloat16ENS1_7complexIfEEEEv12SSMParamsBwd,"a",@progbits
	.sectionflags	@""
	.align	4
.nv.constant0._Z25selective_scan_bwd_kernelI32Selective_Scan_bwd_kernel_traitsILi32ELi4ELb1ELb1ELb1ELb0ELb0EN3c108BFloat16ENS1_7complexIfEEEEv12SSMParamsBwd:
	.zero		1392


//--------------------- .nv.constant0._Z25selective_scan_bwd_kernelI32Selective_Scan_bwd_kernel_traitsILi32ELi4ELb1ELb1ELb1ELb0ELb1EN3c108BFloat16ENS1_7complexIfEEEEv12SSMParamsBwd --------------------------
	.section	.nv.constant0._Z25selective_scan_bwd_kernelI32Selective_Scan_bwd_kernel_traitsILi32ELi4ELb1ELb1ELb1ELb0ELb1EN3c108BFloat16ENS1_7complexIfEEEEv12SSMParamsBwd,"a",@progbits
	.sectionflags	@""
	.align	4
.nv.constant0._Z25selective_scan_bwd_kernelI32Selective_Scan_bwd_kernel_traitsILi32ELi4ELb1ELb1ELb1ELb0ELb1EN3c108BFloat16ENS1_7complexIfEEEEv12SSMParamsBwd:
	.zero		1392


//--------------------- .nv.constant0._Z25selective_scan_bwd_kernelI32Selective_Scan_bwd_kernel_traitsILi32ELi4ELb1ELb1ELb1ELb1ELb0EN3c108BFloat16ENS1_7complexIfEEEEv12SSMParamsBwd --------------------------
	.section	.nv.constant0._Z25selective_scan_bwd_kernelI32Selective_Scan_bwd_kernel_traitsILi32ELi4ELb1ELb1ELb1ELb1ELb0EN3c108BFloat16ENS1_7complexIfEEEEv12SSMParamsBwd,"a",@progbits
	.sectionflags	@""
	.align	4
.nv.constant0._Z25selective_scan_bwd_kernelI32Selective_Scan_bwd_kernel_traitsILi32ELi4ELb1ELb1ELb1ELb1ELb0EN3c108BFloat16ENS1_7complexIfEEEEv12SSMParamsBwd:
	.zero		1392


//--------------------- .nv.constant0._Z25selective_scan_bwd_kernelI32Selective_Scan_bwd_kernel_traitsILi32ELi4ELb1ELb1ELb1ELb1ELb1EN3c108BFloat16ENS1_7complexIfEEEEv12SSMParamsBwd --------------------------
	.section	.nv.constant0._Z25selective_scan_bwd_kernelI32Selective_Scan_bwd_kernel_traitsILi32ELi4ELb1ELb1ELb1ELb1ELb1EN3c108BFloat16ENS1_7complexIfEEEEv12SSMParamsBwd,"a",@progbits
	.sectionflags	@""
	.align	4
.nv.constant0._Z25selective_scan_bwd_kernelI32Selective_Scan_bwd_kernel_traitsILi32ELi4ELb1ELb1ELb1ELb1ELb1EN3c108BFloat16ENS1_7complexIfEEEEv12SSMParamsBwd:
	.zero		1392


//--------------------- SYMBOLS --------------------------

	.type		.nv.reservedSmem.offset0,@object
	.size		.nv.reservedSmem.offset0,0x4
	.type		.nv.reservedSmem.cap,@object
	.size		.nv.reservedSmem.cap,0x4
